// Copyright (c) 2024, Jay Shah, Ganesh Bikshandi, Ying Zhang, Vijay Thakkar, Pradeep Ramani, Tri Dao.
// Splitting the different template instantiations to different files to speed up compilation.
// This file is auto-generated. See "generate_kernels.py"

#include "flash_fwd_hdim64_e4m3_paged_split_softcap_sm90.cu"
#include "flash_fwd_hdim96_e4m3_paged_split_softcap_sm90.cu"
#include "flash_fwd_hdim128_e4m3_paged_split_softcap_sm90.cu"
#include "flash_fwd_hdim192_e4m3_paged_split_softcap_sm90.cu"
#include "flash_fwd_hdim256_e4m3_paged_split_softcap_sm90.cu"

// ===== COMPILED SASS (sm_90a) =====

	.target	sm_90a

	.elftype	@"ET_EXEC"


//--------------------- .note.nv.tkinfo           --------------------------
	.section	.note.nv.tkinfo,"",@"SHT_NOTE"
	.sectionflags	@"SHF_NOTE_NV_TKINFO"
	.tkinfo
        /*0018*/ 	.word	0x00000002
        /*0030*/ 	.string	""
        /*0030*/ 	.string	"ptxas"
        /*0030*/ 	.string	"Cuda compilation tools, release 13.0, V13.0.88"
        /*0030*/ 	.string	"Build cuda_13.0.r13.0/compiler.36424714_0"
        /*0030*/ 	.string	"-arch sm_90a -m 64 "



//--------------------- .note.nv.cuinfo           --------------------------
	.section	.note.nv.cuinfo,"",@"SHT_NOTE"
	.sectionflags	@"SHF_NOTE_NV_CUINFO"
        /*0018*/ 	.short	0x0002
        /*001a*/ 	.short	0x005a
        /*001c*/ 	.short	0x0082
	.zero		2


//--------------------- .nv.info                  --------------------------
	.section	.nv.info,"",@"SHT_CUDA_INFO"
	.align	4


	//----- nvinfo : EIATTR_REGCOUNT
	.align		4
        /*0000*/ 	.byte	0x04, 0x2f
        /*0002*/ 	.short	(.L_56 - .L_55)
	.align		4
.L_55:
        /*0004*/ 	.word	index@(_ZN7cutlass13device_kernelIN5flash11enable_sm90INS1_16FlashAttnFwdSm90INS1_25CollectiveMainloopFwdSm90ILi2EN4cute5tupleIJNS5_1CILi1EEES8_S8_EEENS6_IJNS7_ILi192EEENS7_ILi160EEENS7_ILi64EEEEEELi64ENS_12float_e4m3_tEfNS_4arch4Sm90ELb1ELb0ELb1ELb1ELb1ELb1ELb0ELb1ELb1ELb1ELb1ELb0EEENS1_21CollectiveEpilogueFwdINS6_IJSA_SC_SB_EEES9_NS_10bfloat16_tESG_Li384ELb1ELb1ELb1ELb1EEENS1_36VarlenDynamicPersistentTileSchedulerILi192ELi160ELi384ELi128ELb1ELb1ELb1ELb1ELb1ELb1EEEEEEEEEvNT_6ParamsE)
        /*0008*/ 	.word	0x00000080


	//----- nvinfo : EIATTR_FRAME_SIZE
	.align		4
.L_56:
        /*000c*/ 	.byte	0x04, 0x11
        /*000e*/ 	.short	(.L_58 - .L_57)
	.align		4
.L_57:
        /*0010*/ 	.word	index@(_ZN7cutlass13device_kernelIN5flash11enable_sm90INS1_16FlashAttnFwdSm90INS1_25CollectiveMainloopFwdSm90ILi2EN4cute5tupleIJNS5_1CILi1EEES8_S8_EEENS6_IJNS7_ILi192EEENS7_ILi160EEENS7_ILi64EEEEEELi64ENS_12float_e4m3_tEfNS_4arch4Sm90ELb1ELb0ELb1ELb1ELb1ELb1ELb0ELb1ELb1ELb1ELb1ELb0EEENS1_21CollectiveEpilogueFwdINS6_IJSA_SC_SB_EEES9_NS_10bfloat16_tESG_Li384ELb1ELb1ELb1ELb1EEENS1_36VarlenDynamicPersistentTileSchedulerILi192ELi160ELi384ELi128ELb1ELb1ELb1ELb1ELb1ELb1EEEEEEEEEvNT_6ParamsE)
        /*0014*/ 	.word	0x000000a8


	//----- nvinfo : EIATTR_REGCOUNT
	.align		4
.L_58:
        /*0018*/ 	.byte	0x04, 0x2f
        /*001a*/ 	.short	(.L_60 - .L_59)
	.align		4
.L_59:
        /*001c*/ 	.word	index@(_ZN7cutlass13device_kernelIN5flash11enable_sm90INS1_16FlashAttnFwdSm90INS1_25CollectiveMainloopFwdSm90ILi2EN4cute5tupleIJNS5_1CILi1EEES8_S8_EEENS6_IJNS7_ILi192EEENS7_ILi160EEENS7_ILi64EEEEEELi64ENS_12float_e4m3_tEfNS_4arch4Sm90ELb1ELb0ELb1ELb1ELb1ELb0ELb0ELb1ELb1ELb1ELb1ELb0EEENS1_21CollectiveEpilogueFwdINS6_IJSA_SC_SB_EEES9_NS_10bfloat16_tESG_Li384ELb1ELb1ELb1ELb1EEENS1_36VarlenDynamicPersistentTileSchedulerILi192ELi160ELi384ELi128ELb1ELb1ELb1ELb1ELb1ELb1EEEEEEEEEvNT_6ParamsE)
        /*0020*/ 	.word	0x00000080


	//----- nvinfo : EIATTR_FRAME_SIZE
	.align		4
.L_60:
        /*0024*/ 	.byte	0x04, 0x11
        /*0026*/ 	.short	(.L_62 - .L_61)
	.align		4
.L_61:
        /*0028*/ 	.word	index@(_ZN7cutlass13device_kernelIN5flash11enable_sm90INS1_16FlashAttnFwdSm90INS1_25CollectiveMainloopFwdSm90ILi2EN4cute5tupleIJNS5_1CILi1EEES8_S8_EEENS6_IJNS7_ILi192EEENS7_ILi160EEENS7_ILi64EEEEEELi64ENS_12float_e4m3_tEfNS_4arch4Sm90ELb1ELb0ELb1ELb1ELb1ELb0ELb0ELb1ELb1ELb1ELb1ELb0EEENS1_21CollectiveEpilogueFwdINS6_IJSA_SC_SB_EEES9_NS_10bfloat16_tESG_Li384ELb1ELb1ELb1ELb1EEENS1_36VarlenDynamicPersistentTileSchedulerILi192ELi160ELi384ELi128ELb1ELb1ELb1ELb1ELb1ELb1EEEEEEEEEvNT_6ParamsE)
        /*002c*/ 	.word	0x00000048


	//----- nvinfo : EIATTR_REGCOUNT
	.align		4
.L_62:
        /*0030*/ 	.byte	0x04, 0x2f
        /*0032*/ 	.short	(.L_64 - .L_63)
	.align		4
.L_63:
        /*0034*/ 	.word	index@(_ZN7cutlass13device_kernelIN5flash11enable_sm90INS1_16FlashAttnFwdSm90INS1_25CollectiveMainloopFwdSm90ILi2EN4cute5tupleIJNS5_1CILi1EEES8_S8_EEENS6_IJNS7_ILi192EEENS7_ILi160EEENS7_ILi64EEEEEELi64ENS_12float_e4m3_tEfNS_4arch4Sm90ELb1ELb0ELb1ELb0ELb1ELb0ELb0ELb1ELb1ELb1ELb1ELb0EEENS1_21CollectiveEpilogueFwdINS6_IJSA_SC_SB_EEES9_NS_10bfloat16_tESG_Li384ELb0ELb1ELb1ELb1EEENS1_19SingleTileSchedulerILb0ELb1ELb1ELi192EEEEEEEEEvNT_6ParamsE)
        /*0038*/ 	.word	0x00000080


	//----- nvinfo : EIATTR_FRAME_SIZE
	.align		4
.L_64:
        /*003c*/ 	.byte	0x04, 0x11
        /*003e*/ 	.short	(.L_66 - .L_65)
	.align		4
.L_65:
        /*0040*/ 	.word	index@(_ZN7cutlass13device_kernelIN5flash11enable_sm90INS1_16FlashAttnFwdSm90INS1_25CollectiveMainloopFwdSm90ILi2EN4cute5tupleIJNS5_1CILi1EEES8_S8_EEENS6_IJNS7_ILi192EEENS7_ILi160EEENS7_ILi64EEEEEELi64ENS_12float_e4m3_tEfNS_4arch4Sm90ELb1ELb0ELb1ELb0ELb1ELb0ELb0ELb1ELb1ELb1ELb1ELb0EEENS1_21CollectiveEpilogueFwdINS6_IJSA_SC_SB_EEES9_NS_10bfloat16_tESG_Li384ELb0ELb1ELb1ELb1EEENS1_19SingleTileSchedulerILb0ELb1ELb1ELi192EEEEEEEEEvNT_6ParamsE)
        /*0044*/ 	.word	0x00000028


	//----- nvinfo : EIATTR_REGCOUNT
	.align		4
.L_66:
        /*0048*/ 	.byte	0x04, 0x2f
        /*004a*/ 	.short	(.L_68 - .L_67)
	.align		4
.L_67:
        /*004c*/ 	.word	index@(_ZN7cutlass13device_kernelIN5flash11enable_sm90INS1_16FlashAttnFwdSm90INS1_25CollectiveMainloopFwdSm90ILi2EN4cute5tupleIJNS5_1CILi1EEES8_S8_EEENS6_IJNS7_ILi192EEENS7_ILi160EEENS7_ILi64EEEEEELi64ENS_12float_e4m3_tEfNS_4arch4Sm90ELb0ELb1ELb1ELb1ELb1ELb1ELb0ELb1ELb1ELb1ELb1ELb0EEENS1_21CollectiveEpilogueFwdINS6_IJSA_SC_SB_EEES9_NS_10bfloat16_tESG_Li384ELb1ELb1ELb1ELb1EEENS1_36VarlenDynamicPersistentTileSchedulerILi192ELi160ELi384ELi128ELb1ELb1ELb1ELb1ELb0ELb1EEEEEEEEEvNT_6ParamsE)
        /*0050*/ 	.word	0x00000080


	//----- nvinfo : EIATTR_FRAME_SIZE
	.align		4
.L_68:
        /*0054*/ 	.byte	0x04, 0x11
        /*0056*/ 	.short	(.L_70 - .L_69)
	.align		4
.L_69:
        /*0058*/ 	.word	index@(_ZN7cutlass13device_kernelIN5flash11enable_sm90INS1_16FlashAttnFwdSm90INS1_25CollectiveMainloopFwdSm90ILi2EN4cute5tupleIJNS5_1CILi1EEES8_S8_EEENS6_IJNS7_ILi192EEENS7_ILi160EEENS7_ILi64EEEEEELi64ENS_12float_e4m3_tEfNS_4arch4Sm90ELb0ELb1ELb1ELb1ELb1ELb1ELb0ELb1ELb1ELb1ELb1ELb0EEENS1_21CollectiveEpilogueFwdINS6_IJSA_SC_SB_EEES9_NS_10bfloat16_tESG_Li384ELb1ELb1ELb1ELb1EEENS1_36VarlenDynamicPersistentTileSchedulerILi192ELi160ELi384ELi128ELb1ELb1ELb1ELb1ELb0ELb1EEEEEEEEEvNT_6ParamsE)
        /*005c*/ 	.word	0x00000070


	//----- nvinfo : EIATTR_REGCOUNT
	.align		4
.L_70:
        /*0060*/ 	.byte	0x04, 0x2f
        /*0062*/ 	.short	(.L_72 - .L_71)
	.align		4
.L_71:
        /*0064*/ 	.word	index@(_ZN7cutlass13device_kernelIN5flash11enable_sm90INS1_16FlashAttnFwdSm90INS1_25CollectiveMainloopFwdSm90ILi2EN4cute5tupleIJNS5_1CILi1EEES8_S8_EEENS6_IJNS7_ILi192EEENS7_ILi160EEENS7_ILi64EEEEEELi64ENS_12float_e4m3_tEfNS_4arch4Sm90ELb0ELb1ELb1ELb1ELb1ELb0ELb0ELb1ELb1ELb1ELb1ELb0EEENS1_21CollectiveEpilogueFwdINS6_IJSA_SC_SB_EEES9_NS_10bfloat16_tESG_Li384ELb1ELb1ELb1ELb1EEENS1_36VarlenDynamicPersistentTileSchedulerILi192ELi160ELi384ELi128ELb1ELb1ELb1ELb1ELb0ELb1EEEEEEEEEvNT_6ParamsE)
        /*0068*/ 	.word	0x00000080


	//----- nvinfo : EIATTR_FRAME_SIZE
	.align		4
.L_72:
        /*006c*/ 	.byte	0x04, 0x11
        /*006e*/ 	.short	(.L_74 - .L_73)
	.align		4
.L_73:
        /*0070*/ 	.word	index@(_ZN7cutlass13device_kernelIN5flash11enable_sm90INS1_16FlashAttnFwdSm90INS1_25CollectiveMainloopFwdSm90ILi2EN4cute5tupleIJNS5_1CILi1EEES8_S8_EEENS6_IJNS7_ILi192EEENS7_ILi160EEENS7_ILi64EEEEEELi64ENS_12float_e4m3_tEfNS_4arch4Sm90ELb0ELb1ELb1ELb1ELb1ELb0ELb0ELb1ELb1ELb1ELb1ELb0EEENS1_21CollectiveEpilogueFwdINS6_IJSA_SC_SB_EEES9_NS_10bfloat16_tESG_Li384ELb1ELb1ELb1ELb1EEENS1_36VarlenDynamicPersistentTileSchedulerILi192ELi160ELi384ELi128ELb1ELb1ELb1ELb1ELb0ELb1EEEEEEEEEvNT_6ParamsE)
        /*0074*/ 	.word	0x00000038


	//----- nvinfo : EIATTR_REGCOUNT
	.align		4
.L_74:
        /*0078*/ 	.byte	0x04, 0x2f
        /*007a*/ 	.short	(.L_76 - .L_75)
	.align		4
.L_75:
        /*007c*/ 	.word	index@(_ZN7cutlass13device_kernelIN5flash11enable_sm90INS1_16FlashAttnFwdSm90INS1_25CollectiveMainloopFwdSm90ILi2EN4cute5tupleIJNS5_1CILi1EEES8_S8_EEENS6_IJNS7_ILi192EEENS7_ILi160EEENS7_ILi64EEEEEELi64ENS_12float_e4m3_tEfNS_4arch4Sm90ELb0ELb1ELb1ELb0ELb1ELb0ELb0ELb1ELb1ELb1ELb1ELb0EEENS1_21CollectiveEpilogueFwdINS6_IJSA_SC_SB_EEES9_NS_10bfloat16_tESG_Li384ELb0ELb1ELb1ELb1EEENS1_19SingleTileSchedulerILb0ELb1ELb1ELi192EEEEEEEEEvNT_6ParamsE)
        /*0080*/ 	.word	0x00000080


	//----- nvinfo : EIATTR_FRAME_SIZE
	.align		4
.L_76:
        /*0084*/ 	.byte	0x04, 0x11
        /*0086*/ 	.short	(.L_78 - .L_77)
	.align		4
.L_77:
        /*0088*/ 	.word	index@(_ZN7cutlass13device_kernelIN5flash11enable_sm90INS1_16FlashAttnFwdSm90INS1_25CollectiveMainloopFwdSm90ILi2EN4cute5tupleIJNS5_1CILi1EEES8_S8_EEENS6_IJNS7_ILi192EEENS7_ILi160EEENS7_ILi64EEEEEELi64ENS_12float_e4m3_tEfNS_4arch4Sm90ELb0ELb1ELb1ELb0ELb1ELb0ELb0ELb1ELb1ELb1ELb1ELb0EEENS1_21CollectiveEpilogueFwdINS6_IJSA_SC_SB_EEES9_NS_10bfloat16_tESG_Li384ELb0ELb1ELb1ELb1EEENS1_19SingleTileSchedulerILb0ELb1ELb1ELi192EEEEEEEEEvNT_6ParamsE)
        /*008c*/ 	.word	0x00000028


	//----- nvinfo : EIATTR_REGCOUNT
	.align		4
.L_78:
        /*0090*/ 	.byte	0x04, 0x2f
        /*0092*/ 	.short	(.L_80 - .L_79)
	.align		4
.L_79:
        /*0094*/ 	.word	index@(_ZN7cutlass13device_kernelIN5flash11enable_sm90INS1_16FlashAttnFwdSm90INS1_25CollectiveMainloopFwdSm90ILi2EN4cute5tupleIJNS5_1CILi1EEES8_S8_EEENS6_IJNS7_ILi192EEENS7_ILi160EEENS7_ILi64EEEEEELi64ENS_12float_e4m3_tEfNS_4arch4Sm90ELb0ELb0ELb1ELb1ELb1ELb1ELb0ELb1ELb1ELb1ELb1ELb0EEENS1_21CollectiveEpilogueFwdINS6_IJSA_SC_SB_EEES9_NS_10bfloat16_tESG_Li384ELb1ELb1ELb1ELb1EEENS1_36VarlenDynamicPersistentTileSchedulerILi192ELi160ELi384ELi128ELb1ELb1ELb1ELb0ELb1ELb1EEEEEEEEEvNT_6ParamsE)
        /*0098*/ 	.word	0x00000080


	//----- nvinfo : EIATTR_FRAME_SIZE
	.align		4
.L_80:
        /*009c*/ 	.byte	0x04, 0x11
        /*009e*/ 	.short	(.L_82 - .L_81)
	.align		4
.L_81:
        /*00a0*/ 	.word	index@(_ZN7cutlass13device_kernelIN5flash11enable_sm90INS1_16FlashAttnFwdSm90INS1_25CollectiveMainloopFwdSm90ILi2EN4cute5tupleIJNS5_1CILi1EEES8_S8_EEENS6_IJNS7_ILi192EEENS7_ILi160EEENS7_ILi64EEEEEELi64ENS_12float_e4m3_tEfNS_4arch4Sm90ELb0ELb0ELb1ELb1ELb1ELb1ELb0ELb1ELb1ELb1ELb1ELb0EEENS1_21CollectiveEpilogueFwdINS6_IJSA_SC_SB_EEES9_NS_10bfloat16_tESG_Li384ELb1ELb1ELb1ELb1EEENS1_36VarlenDynamicPersistentTileSchedulerILi192ELi160ELi384ELi128ELb1ELb1ELb1ELb0ELb1ELb1EEEEEEEEEvNT_6ParamsE)
        /*00a4*/ 	.word	0x000000a8


	//----- nvinfo : EIATTR_REGCOUNT
	.align		4
.L_82:
        /*00a8*/ 	.byte	0x04, 0x2f
        /*00aa*/ 	.short	(.L_84 - .L_83)
	.align		4
.L_83:
        /*00ac*/ 	.word	index@(_ZN7cutlass13device_kernelIN5flash11enable_sm90INS1_16FlashAttnFwdSm90INS1_25CollectiveMainloopFwdSm90ILi2EN4cute5tupleIJNS5_1CILi1EEES8_S8_EEENS6_IJNS7_ILi192EEENS7_ILi160EEENS7_ILi64EEEEEELi64ENS_12float_e4m3_tEfNS_4arch4Sm90ELb0ELb0ELb1ELb1ELb1ELb0ELb0ELb1ELb1ELb1ELb1ELb0EEENS1_21CollectiveEpilogueFwdINS6_IJSA_SC_SB_EEES9_NS_10bfloat16_tESG_Li384ELb1ELb1ELb1ELb1EEENS1_36VarlenDynamicPersistentTileSchedulerILi192ELi160ELi384ELi128ELb1ELb1ELb1ELb0ELb1ELb1EEEEEEEEEvNT_6ParamsE)
        /*00b0*/ 	.word	0x00000080


	//----- nvinfo : EIATTR_FRAME_SIZE
	.align		4
.L_84:
        /*00b4*/ 	.byte	0x04, 0x11
        /*00b6*/ 	.short	(.L_86 - .L_85)
	.align		4
.L_85:
        /*00b8*/ 	.word	index@(_ZN7cutlass13device_kernelIN5flash11enable_sm90INS1_16FlashAttnFwdSm90INS1_25CollectiveMainloopFwdSm90ILi2EN4cute5tupleIJNS5_1CILi1EEES8_S8_EEENS6_IJNS7_ILi192EEENS7_ILi160EEENS7_ILi64EEEEEELi64ENS_12float_e4m3_tEfNS_4arch4Sm90ELb0ELb0ELb1ELb1ELb1ELb0ELb0ELb1ELb1ELb1ELb1ELb0EEENS1_21CollectiveEpilogueFwdINS6_IJSA_SC_SB_EEES9_NS_10bfloat16_tESG_Li384ELb1ELb1ELb1ELb1EEENS1_36VarlenDynamicPersistentTileSchedulerILi192ELi160ELi384ELi128ELb1ELb1ELb1ELb0ELb1ELb1EEEEEEEEEvNT_6ParamsE)
        /*00bc*/ 	.word	0x00000048


	//----- nvinfo : EIATTR_REGCOUNT
	.align		4
.L_86:
        /*00c0*/ 	.byte	0x04, 0x2f
        /*00c2*/ 	.short	(.L_88 - .L_87)
	.align		4
.L_87:
        /*00c4*/ 	.word	index@(_ZN7cutlass13device_kernelIN5flash11enable_sm90INS1_16FlashAttnFwdSm90INS1_25CollectiveMainloopFwdSm90ILi2EN4cute5tupleIJNS5_1CILi1EEES8_S8_EEENS6_IJNS7_ILi192EEENS7_ILi160EEENS7_ILi64EEEEEELi64ENS_12float_e4m3_tEfNS_4arch4Sm90ELb0ELb0ELb1ELb0ELb1ELb0ELb0ELb1ELb1ELb1ELb1ELb0EEENS1_21CollectiveEpilogueFwdINS6_IJSA_SC_SB_EEES9_NS_10bfloat16_tESG_Li384ELb0ELb1ELb1ELb1EEENS1_19SingleTileSchedulerILb0ELb1ELb1ELi192EEEEEEEEEvNT_6ParamsE)
        /*00c8*/ 	.word	0x00000080


	//----- nvinfo : EIATTR_FRAME_SIZE
	.align		4
.L_88:
        /*00cc*/ 	.byte	0x04, 0x11
        /*00ce*/ 	.short	(.L_90 - .L_89)
	.align		4
.L_89:
        /*00d0*/ 	.word	index@(_ZN7cutlass13device_kernelIN5flash11enable_sm90INS1_16FlashAttnFwdSm90INS1_25CollectiveMainloopFwdSm90ILi2EN4cute5tupleIJNS5_1CILi1EEES8_S8_EEENS6_IJNS7_ILi192EEENS7_ILi160EEENS7_ILi64EEEEEELi64ENS_12float_e4m3_tEfNS_4arch4Sm90ELb0ELb0ELb1ELb0ELb1ELb0ELb0ELb1ELb1ELb1ELb1ELb0EEENS1_21CollectiveEpilogueFwdINS6_IJSA_SC_SB_EEES9_NS_10bfloat16_tESG_Li384ELb0ELb1ELb1ELb1EEENS1_19SingleTileSchedulerILb0ELb1ELb1ELi192EEEEEEEEEvNT_6ParamsE)
        /*00d4*/ 	.word	0x00000020


	//----- nvinfo : EIATTR_REGCOUNT
	.align		4
.L_90:
        /*00d8*/ 	.byte	0x04, 0x2f
        /*00da*/ 	.short	(.L_92 - .L_91)
	.align		4
.L_91:
        /*00dc*/ 	.word	index@(_ZN7cutlass13device_kernelIN5flash11enable_sm90INS1_16FlashAttnFwdSm90INS1_25CollectiveMainloopFwdSm90ILi2EN4cute5tupleIJNS5_1CILi1EEES8_S8_EEENS6_IJNS7_ILi192EEENS7_ILi128EEENS7_ILi96EEEEEELi96ENS_12float_e4m3_tEfNS_4arch4Sm90ELb1ELb0ELb1ELb1ELb1ELb1ELb0ELb1ELb1ELb1ELb1ELb0EEENS1_21CollectiveEpilogueFwdINS6_IJSA_SC_SB_EEES9_NS_10bfloat16_tESG_Li384ELb1ELb1ELb1ELb1EEENS1_36VarlenDynamicPersistentTileSchedulerILi192ELi128ELi384ELi128ELb1ELb1ELb1ELb1ELb1ELb1EEEEEEEEEvNT_6ParamsE)
        /*00e0*/ 	.word	0x00000080


	//----- nvinfo : EIATTR_FRAME_SIZE
	.align		4
.L_92:
        /*00e4*/ 	.byte	0x04, 0x11
        /*00e6*/ 	.short	(.L_94 - .L_93)
	.align		4
.L_93:
        /*00e8*/ 	.word	index@(_ZN7cutlass13device_kernelIN5flash11enable_sm90INS1_16FlashAttnFwdSm90INS1_25CollectiveMainloopFwdSm90ILi2EN4cute5tupleIJNS5_1CILi1EEES8_S8_EEENS6_IJNS7_ILi192EEENS7_ILi128EEENS7_ILi96EEEEEELi96ENS_12float_e4m3_tEfNS_4arch4Sm90ELb1ELb0ELb1ELb1ELb1ELb1ELb0ELb1ELb1ELb1ELb1ELb0EEENS1_21CollectiveEpilogueFwdINS6_IJSA_SC_SB_EEES9_NS_10bfloat16_tESG_Li384ELb1ELb1ELb1ELb1EEENS1_36VarlenDynamicPersistentTileSchedulerILi192ELi128ELi384ELi128ELb1ELb1ELb1ELb1ELb1ELb1EEEEEEEEEvNT_6ParamsE)
        /*00ec*/ 	.word	0x000000b8


	//----- nvinfo : EIATTR_REGCOUNT
	.align		4
.L_94:
        /*00f0*/ 	.byte	0x04, 0x2f
        /*00f2*/ 	.short	(.L_96 - .L_95)
	.align		4
.L_95:
        /*00f4*/ 	.word	index@(_ZN7cutlass13device_kernelIN5flash11enable_sm90INS1_16FlashAttnFwdSm90INS1_25CollectiveMainloopFwdSm90ILi2EN4cute5tupleIJNS5_1CILi1EEES8_S8_EEENS6_IJNS7_ILi192EEENS7_ILi128EEENS7_ILi96EEEEEELi96ENS_12float_e4m3_tEfNS_4arch4Sm90ELb1ELb0ELb1ELb1ELb1ELb0ELb0ELb1ELb1ELb1ELb1ELb0EEENS1_21CollectiveEpilogueFwdINS6_IJSA_SC_SB_EEES9_NS_10bfloat16_tESG_Li384ELb1ELb1ELb1ELb1EEENS1_36VarlenDynamicPersistentTileSchedulerILi192ELi128ELi384ELi128ELb1ELb1ELb1ELb1ELb1ELb1EEEEEEEEEvNT_6ParamsE)
        /*00f8*/ 	.word	0x00000080


	//----- nvinfo : EIATTR_FRAME_SIZE
	.align		4
.L_96:
        /*00fc*/ 	.byte	0x04, 0x11
        /*00fe*/ 	.short	(.L_98 - .L_97)
	.align		4
.L_97:
        /*0100*/ 	.word	index@(_ZN7cutlass13device_kernelIN5flash11enable_sm90INS1_16FlashAttnFwdSm90INS1_25CollectiveMainloopFwdSm90ILi2EN4cute5tupleIJNS5_1CILi1EEES8_S8_EEENS6_IJNS7_ILi192EEENS7_ILi128EEENS7_ILi96EEEEEELi96ENS_12float_e4m3_tEfNS_4arch4Sm90ELb1ELb0ELb1ELb1ELb1ELb0ELb0ELb1ELb1ELb1ELb1ELb0EEENS1_21CollectiveEpilogueFwdINS6_IJSA_SC_SB_EEES9_NS_10bfloat16_tESG_Li384ELb1ELb1ELb1ELb1EEENS1_36VarlenDynamicPersistentTileSchedulerILi192ELi128ELi384ELi128ELb1ELb1ELb1ELb1ELb1ELb1EEEEEEEEEvNT_6ParamsE)
        /*0104*/ 	.word	0x00000038


	//----- nvinfo : EIATTR_REGCOUNT
	.align		4
.L_98:
        /*0108*/ 	.byte	0x04, 0x2f
        /*010a*/ 	.short	(.L_100 - .L_99)
	.align		4
.L_99:
        /*010c*/ 	.word	index@(_ZN7cutlass13device_kernelIN5flash11enable_sm90INS1_16FlashAttnFwdSm90INS1_25CollectiveMainloopFwdSm90ILi2EN4cute5tupleIJNS5_1CILi1EEES8_S8_EEENS6_IJNS7_ILi192EEENS7_ILi128EEENS7_ILi96EEEEEELi96ENS_12float_e4m3_tEfNS_4arch4Sm90ELb1ELb0ELb1ELb0ELb1ELb0ELb0ELb1ELb1ELb1ELb1ELb0EEENS1_21CollectiveEpilogueFwdINS6_IJSA_SC_SB_EEES9_NS_10bfloat16_tESG_Li384ELb0ELb1ELb1ELb1EEENS1_19SingleTileSchedulerILb0ELb1ELb1ELi192EEEEEEEEEvNT_6ParamsE)
        /*0110*/ 	.word	0x00000080


	//----- nvinfo : EIATTR_FRAME_SIZE
	.align		4
.L_100:
        /*0114*/ 	.byte	0x04, 0x11
        /*0116*/ 	.short	(.L_102 - .L_101)
	.align		4
.L_101:
        /*0118*/ 	.word	index@(_ZN7cutlass13device_kernelIN5flash11enable_sm90INS1_16FlashAttnFwdSm90INS1_25CollectiveMainloopFwdSm90ILi2EN4cute5tupleIJNS5_1CILi1EEES8_S8_EEENS6_IJNS7_ILi192EEENS7_ILi128EEENS7_ILi96EEEEEELi96ENS_12float_e4m3_tEfNS_4arch4Sm90ELb1ELb0ELb1ELb0ELb1ELb0ELb0ELb1ELb1ELb1ELb1ELb0EEENS1_21CollectiveEpilogueFwdINS6_IJSA_SC_SB_EEES9_NS_10bfloat16_tESG_Li384ELb0ELb1ELb1ELb1EEENS1_19SingleTileSchedulerILb0ELb1ELb1ELi192EEEEEEEEEvNT_6ParamsE)
        /*011c*/ 	.word	0x00000008


	//----- nvinfo : EIATTR_REGCOUNT
	.align		4
.L_102:
        /*0120*/ 	.byte	0x04, 0x2f
        /*0122*/ 	.short	(.L_104 - .L_103)
	.align		4
.L_103:
        /*0124*/ 	.word	index@(_ZN7cutlass13device_kernelIN5flash11enable_sm90INS1_16FlashAttnFwdSm90INS1_25CollectiveMainloopFwdSm90ILi2EN4cute5tupleIJNS5_1CILi1EEES8_S8_EEENS6_IJNS7_ILi192EEENS7_ILi128EEENS7_ILi96EEEEEELi96ENS_12float_e4m3_tEfNS_4arch4Sm90ELb0ELb1ELb1ELb1ELb1ELb1ELb0ELb1ELb1ELb1ELb1ELb0EEENS1_21CollectiveEpilogueFwdINS6_IJSA_SC_SB_EEES9_NS_10bfloat16_tESG_Li384ELb1ELb1ELb1ELb1EEENS1_36VarlenDynamicPersistentTileSchedulerILi192ELi128ELi384ELi128ELb1ELb1ELb1ELb1ELb0ELb1EEEEEEEEEvNT_6ParamsE)
        /*0128*/ 	.word	0x00000080


	//----- nvinfo : EIATTR_FRAME_SIZE
	.align		4
.L_104:
        /*012c*/ 	.byte	0x04, 0x11
        /*012e*/ 	.short	(.L_106 - .L_105)
	.align		4
.L_105:
        /*0130*/ 	.word	index@(_ZN7cutlass13device_kernelIN5flash11enable_sm90INS1_16FlashAttnFwdSm90INS1_25CollectiveMainloopFwdSm90ILi2EN4cute5tupleIJNS5_1CILi1EEES8_S8_EEENS6_IJNS7_ILi192EEENS7_ILi128EEENS7_ILi96EEEEEELi96ENS_12float_e4m3_tEfNS_4arch4Sm90ELb0ELb1ELb1ELb1ELb1ELb1ELb0ELb1ELb1ELb1ELb1ELb0EEENS1_21CollectiveEpilogueFwdINS6_IJSA_SC_SB_EEES9_NS_10bfloat16_tESG_Li384ELb1ELb1ELb1ELb1EEENS1_36VarlenDynamicPersistentTileSchedulerILi192ELi128ELi384ELi128ELb1ELb1ELb1ELb1ELb0ELb1EEEEEEEEEvNT_6ParamsE)
        /*0134*/ 	.word	0x00000090


	//----- nvinfo : EIATTR_REGCOUNT
	.align		4
.L_106:
        /*0138*/ 	.byte	0x04, 0x2f
        /*013a*/ 	.short	(.L_108 - .L_107)
	.align		4
.L_107:
        /*013c*/ 	.word	index@(_ZN7cutlass13device_kernelIN5flash11enable_sm90INS1_16FlashAttnFwdSm90INS1_25CollectiveMainloopFwdSm90ILi2EN4cute5tupleIJNS5_1CILi1EEES8_S8_EEENS6_IJNS7_ILi192EEENS7_ILi128EEENS7_ILi96EEEEEELi96ENS_12float_e4m3_tEfNS_4arch4Sm90ELb0ELb1ELb1ELb1ELb1ELb0ELb0ELb1ELb1ELb1ELb1ELb0EEENS1_21CollectiveEpilogueFwdINS6_IJSA_SC_SB_EEES9_NS_10bfloat16_tESG_Li384ELb1ELb1ELb1ELb1EEENS1_36VarlenDynamicPersistentTileSchedulerILi192ELi128ELi384ELi128ELb1ELb1ELb1ELb1ELb0ELb1EEEEEEEEEvNT_6ParamsE)
        /*0140*/ 	.word	0x00000080


	//----- nvinfo : EIATTR_FRAME_SIZE
	.align		4
.L_108:
        /*0144*/ 	.byte	0x04, 0x11
        /*0146*/ 	.short	(.L_110 - .L_109)
	.align		4
.L_109:
        /*0148*/ 	.word	index@(_ZN7cutlass13device_kernelIN5flash11enable_sm90INS1_16FlashAttnFwdSm90INS1_25CollectiveMainloopFwdSm90ILi2EN4cute5tupleIJNS5_1CILi1EEES8_S8_EEENS6_IJNS7_ILi192EEENS7_ILi128EEENS7_ILi96EEEEEELi96ENS_12float_e4m3_tEfNS_4arch4Sm90ELb0ELb1ELb1ELb1ELb1ELb0ELb0ELb1ELb1ELb1ELb1ELb0EEENS1_21CollectiveEpilogueFwdINS6_IJSA_SC_SB_EEES9_NS_10bfloat16_tESG_Li384ELb1ELb1ELb1ELb1EEENS1_36VarlenDynamicPersistentTileSchedulerILi192ELi128ELi384ELi128ELb1ELb1ELb1ELb1ELb0ELb1EEEEEEEEEvNT_6ParamsE)
        /*014c*/ 	.word	0x00000028


	//----- nvinfo : EIATTR_REGCOUNT
	.align		4
.L_110:
        /*0150*/ 	.byte	0x04, 0x2f
        /*0152*/ 	.short	(.L_112 - .L_111)
	.align		4
.L_111:
        /*0154*/ 	.word	index@(_ZN7cutlass13device_kernelIN5flash11enable_sm90INS1_16FlashAttnFwdSm90INS1_25CollectiveMainloopFwdSm90ILi2EN4cute5tupleIJNS5_1CILi1EEES8_S8_EEENS6_IJNS7_ILi192EEENS7_ILi128EEENS7_ILi96EEEEEELi96ENS_12float_e4m3_tEfNS_4arch4Sm90ELb0ELb1ELb1ELb0ELb1ELb0ELb0ELb1ELb1ELb1ELb1ELb0EEENS1_21CollectiveEpilogueFwdINS6_IJSA_SC_SB_EEES9_NS_10bfloat16_tESG_Li384ELb0ELb1ELb1ELb1EEENS1_19SingleTileSchedulerILb0ELb1ELb1ELi192EEEEEEEEEvNT_6ParamsE)
        /*0158*/ 	.word	0x00000080


	//----- nvinfo : EIATTR_FRAME_SIZE
	.align		4
.L_112:
        /*015c*/ 	.byte	0x04, 0x11
        /*015e*/ 	.short	(.L_114 - .L_113)
	.align		4
.L_113:
        /*0160*/ 	.word	index@(_ZN7cutlass13device_kernelIN5flash11enable_sm90INS1_16FlashAttnFwdSm90INS1_25CollectiveMainloopFwdSm90ILi2EN4cute5tupleIJNS5_1CILi1EEES8_S8_EEENS6_IJNS7_ILi192EEENS7_ILi128EEENS7_ILi96EEEEEELi96ENS_12float_e4m3_tEfNS_4arch4Sm90ELb0ELb1ELb1ELb0ELb1ELb0ELb0ELb1ELb1ELb1ELb1ELb0EEENS1_21CollectiveEpilogueFwdINS6_IJSA_SC_SB_EEES9_NS_10bfloat16_tESG_Li384ELb0ELb1ELb1ELb1EEENS1_19SingleTileSchedulerILb0ELb1ELb1ELi192EEEEEEEEEvNT_6ParamsE)
        /*0164*/ 	.word	0x00000008


	//----- nvinfo : EIATTR_REGCOUNT
	.align		4
.L_114:
        /*0168*/ 	.byte	0x04, 0x2f
        /*016a*/ 	.short	(.L_116 - .L_115)
	.align		4
.L_115:
        /*016c*/ 	.word	index@(_ZN7cutlass13device_kernelIN5flash11enable_sm90INS1_16FlashAttnFwdSm90INS1_25CollectiveMainloopFwdSm90ILi2EN4cute5tupleIJNS5_1CILi1EEES8_S8_EEENS6_IJNS7_ILi192EEENS7_ILi128EEENS7_ILi96EEEEEELi96ENS_12float_e4m3_tEfNS_4arch4Sm90ELb0ELb0ELb1ELb1ELb1ELb1ELb0ELb1ELb1ELb1ELb1ELb0EEENS1_21CollectiveEpilogueFwdINS6_IJSA_SC_SB_EEES9_NS_10bfloat16_tESG_Li384ELb1ELb1ELb1ELb1EEENS1_36VarlenDynamicPersistentTileSchedulerILi192ELi128ELi384ELi128ELb1ELb1ELb1ELb0ELb1ELb1EEEEEEEEEvNT_6ParamsE)
        /*0170*/ 	.word	0x00000080


	//----- nvinfo : EIATTR_FRAME_SIZE
	.align		4
.L_116:
        /*0174*/ 	.byte	0x04, 0x11
        /*0176*/ 	.short	(.L_118 - .L_117)
	.align		4
.L_117:
        /*0178*/ 	.word	index@(_ZN7cutlass13device_kernelIN5flash11enable_sm90INS1_16FlashAttnFwdSm90INS1_25CollectiveMainloopFwdSm90ILi2EN4cute5tupleIJNS5_1CILi1EEES8_S8_EEENS6_IJNS7_ILi192EEENS7_ILi128EEENS7_ILi96EEEEEELi96ENS_12float_e4m3_tEfNS_4arch4Sm90ELb0ELb0ELb1ELb1ELb1ELb1ELb0ELb1ELb1ELb1ELb1ELb0EEENS1_21CollectiveEpilogueFwdINS6_IJSA_SC_SB_EEES9_NS_10bfloat16_tESG_Li384ELb1ELb1ELb1ELb1EEENS1_36VarlenDynamicPersistentTileSchedulerILi192ELi128ELi384ELi128ELb1ELb1ELb1ELb0ELb1ELb1EEEEEEEEEvNT_6ParamsE)
        /*017c*/ 	.word	0x000000b8


	//----- nvinfo : EIATTR_REGCOUNT
	.align		4
.L_118:
        /*0180*/ 	.byte	0x04, 0x2f
        /*0182*/ 	.short	(.L_120 - .L_119)
	.align		4
.L_119:
        /*0184*/ 	.word	index@(_ZN7cutlass13device_kernelIN5flash11enable_sm90INS1_16FlashAttnFwdSm90INS1_25CollectiveMainloopFwdSm90ILi2EN4cute5tupleIJNS5_1CILi1EEES8_S8_EEENS6_IJNS7_ILi192EEENS7_ILi128EEENS7_ILi96EEEEEELi96ENS_12float_e4m3_tEfNS_4arch4Sm90ELb0ELb0ELb1ELb1ELb1ELb0ELb0ELb1ELb1ELb1ELb1ELb0EEENS1_21CollectiveEpilogueFwdINS6_IJSA_SC_SB_EEES9_NS_10bfloat16_tESG_Li384ELb1ELb1ELb1ELb1EEENS1_36VarlenDynamicPersistentTileSchedulerILi192ELi128ELi384ELi128ELb1ELb1ELb1ELb0ELb1ELb1EEEEEEEEEvNT_6ParamsE)
        /*0188*/ 	.word	0x00000080


	//----- nvinfo : EIATTR_FRAME_SIZE
	.align		4
.L_120:
        /*018c*/ 	.byte	0x04, 0x11
        /*018e*/ 	.short	(.L_122 - .L_121)
	.align		4
.L_121:
        /*0190*/ 	.word	index@(_ZN7cutlass13device_kernelIN5flash11enable_sm90INS1_16FlashAttnFwdSm90INS1_25CollectiveMainloopFwdSm90ILi2EN4cute5tupleIJNS5_1CILi1EEES8_S8_EEENS6_IJNS7_ILi192EEENS7_ILi128EEENS7_ILi96EEEEEELi96ENS_12float_e4m3_tEfNS_4arch4Sm90ELb0ELb0ELb1ELb1ELb1ELb0ELb0ELb1ELb1ELb1ELb1ELb0EEENS1_21CollectiveEpilogueFwdINS6_IJSA_SC_SB_EEES9_NS_10bfloat16_tESG_Li384ELb1ELb1ELb1ELb1EEENS1_36VarlenDynamicPersistentTileSchedulerILi192ELi128ELi384ELi128ELb1ELb1ELb1ELb0ELb1ELb1EEEEEEEEEvNT_6ParamsE)
        /*0194*/ 	.word	0x00000040


	//----- nvinfo : EIATTR_REGCOUNT
	.align		4
.L_122:
        /*0198*/ 	.byte	0x04, 0x2f
        /*019a*/ 	.short	(.L_124 - .L_123)
	.align		4
.L_123:
        /*019c*/ 	.word	index@(_ZN7cutlass13device_kernelIN5flash11enable_sm90INS1_16FlashAttnFwdSm90INS1_25CollectiveMainloopFwdSm90ILi2EN4cute5tupleIJNS5_1CILi1EEES8_S8_EEENS6_IJNS7_ILi192EEENS7_ILi128EEENS7_ILi96EEEEEELi96ENS_12float_e4m3_tEfNS_4arch4Sm90ELb0ELb0ELb1ELb0ELb1ELb0ELb0ELb1ELb1ELb1ELb1ELb0EEENS1_21CollectiveEpilogueFwdINS6_IJSA_SC_SB_EEES9_NS_10bfloat16_tESG_Li384ELb0ELb1ELb1ELb1EEENS1_19SingleTileSchedulerILb0ELb1ELb1ELi192EEEEEEEEEvNT_6ParamsE)
        /*01a0*/ 	.word	0x00000080


	//----- nvinfo : EIATTR_FRAME_SIZE
	.align		4
.L_124:
        /*01a4*/ 	.byte	0x04, 0x11
        /*01a6*/ 	.short	(.L_126 - .L_125)
	.align		4
.L_125:
        /*01a8*/ 	.word	index@(_ZN7cutlass13device_kernelIN5flash11enable_sm90INS1_16FlashAttnFwdSm90INS1_25CollectiveMainloopFwdSm90ILi2EN4cute5tupleIJNS5_1CILi1EEES8_S8_EEENS6_IJNS7_ILi192EEENS7_ILi128EEENS7_ILi96EEEEEELi96ENS_12float_e4m3_tEfNS_4arch4Sm90ELb0ELb0ELb1ELb0ELb1ELb0ELb0ELb1ELb1ELb1ELb1ELb0EEENS1_21CollectiveEpilogueFwdINS6_IJSA_SC_SB_EEES9_NS_10bfloat16_tESG_Li384ELb0ELb1ELb1ELb1EEENS1_19SingleTileSchedulerILb0ELb1ELb1ELi192EEEEEEEEEvNT_6ParamsE)
        /*01ac*/ 	.word	0x00000010


	//----- nvinfo : EIATTR_REGCOUNT
	.align		4
.L_126:
        /*01b0*/ 	.byte	0x04, 0x2f
        /*01b2*/ 	.short	(.L_128 - .L_127)
	.align		4
.L_127:
        /*01b4*/ 	.word	index@(_ZN7cutlass13device_kernelIN5flash11enable_sm90INS1_16FlashAttnFwdSm90INS1_25CollectiveMainloopFwdSm90ILi2EN4cute5tupleIJNS5_1CILi1EEES8_S8_EEENS6_IJNS7_ILi128EEENS7_ILi160EEESA_EEELi128ENS_12float_e4m3_tEfNS_4arch4Sm90ELb1ELb0ELb1ELb1ELb1ELb1ELb0ELb1ELb1ELb1ELb1ELb0EEENS1_21CollectiveEpilogueFwdINS6_IJSA_SA_SB_EEES9_NS_10bfloat16_tESF_Li256ELb1ELb1ELb1ELb1EEENS1_36VarlenDynamicPersistentTileSchedulerILi128ELi160ELi256ELi128ELb1ELb1ELb1ELb1ELb1ELb1EEEEEEEEEvNT_6ParamsE)
        /*01b8*/ 	.word	0x000000a8


	//----- nvinfo : EIATTR_FRAME_SIZE
	.align		4
.L_128:
        /*01bc*/ 	.byte	0x04, 0x11
        /*01be*/ 	.short	(.L_130 - .L_129)
	.align		4
.L_129:
        /*01c0*/ 	.word	index@(_ZN7cutlass13device_kernelIN5flash11enable_sm90INS1_16FlashAttnFwdSm90INS1_25CollectiveMainloopFwdSm90ILi2EN4cute5tupleIJNS5_1CILi1EEES8_S8_EEENS6_IJNS7_ILi128EEENS7_ILi160EEESA_EEELi128ENS_12float_e4m3_tEfNS_4arch4Sm90ELb1ELb0ELb1ELb1ELb1ELb1ELb0ELb1ELb1ELb1ELb1ELb0EEENS1_21CollectiveEpilogueFwdINS6_IJSA_SA_SB_EEES9_NS_10bfloat16_tESF_Li256ELb1ELb1ELb1ELb1EEENS1_36VarlenDynamicPersistentTileSchedulerILi128ELi160ELi256ELi128ELb1ELb1ELb1ELb1ELb1ELb1EEEEEEEEEvNT_6ParamsE)
        /*01c4*/ 	.word	0x00000050


	//----- nvinfo : EIATTR_REGCOUNT
	.align		4
.L_130:
        /*01c8*/ 	.byte	0x04, 0x2f
        /*01ca*/ 	.short	(.L_132 - .L_131)
	.align		4
.L_131:
        /*01cc*/ 	.word	index@(_ZN7cutlass13device_kernelIN5flash11enable_sm90INS1_16FlashAttnFwdSm90INS1_25CollectiveMainloopFwdSm90ILi2EN4cute5tupleIJNS5_1CILi1EEES8_S8_EEENS6_IJNS7_ILi128EEENS7_ILi160EEESA_EEELi128ENS_12float_e4m3_tEfNS_4arch4Sm90ELb1ELb0ELb1ELb1ELb1ELb0ELb0ELb1ELb1ELb1ELb1ELb0EEENS1_21CollectiveEpilogueFwdINS6_IJSA_SA_SB_EEES9_NS_10bfloat16_tESF_Li256ELb1ELb1ELb1ELb1EEENS1_36VarlenDynamicPersistentTileSchedulerILi128ELi160ELi256ELi128ELb1ELb1ELb1ELb1ELb1ELb1EEEEEEEEEvNT_6ParamsE)
        /*01d0*/ 	.word	0x000000a8


	//----- nvinfo : EIATTR_FRAME_SIZE
	.align		4
.L_132:
        /*01d4*/ 	.byte	0x04, 0x11
        /*01d6*/ 	.short	(.L_134 - .L_133)
	.align		4
.L_133:
        /*01d8*/ 	.word	index@(_ZN7cutlass13device_kernelIN5flash11enable_sm90INS1_16FlashAttnFwdSm90INS1_25CollectiveMainloopFwdSm90ILi2EN4cute5tupleIJNS5_1CILi1EEES8_S8_EEENS6_IJNS7_ILi128EEENS7_ILi160EEESA_EEELi128ENS_12float_e4m3_tEfNS_4arch4Sm90ELb1ELb0ELb1ELb1ELb1ELb0ELb0ELb1ELb1ELb1ELb1ELb0EEENS1_21CollectiveEpilogueFwdINS6_IJSA_SA_SB_EEES9_NS_10bfloat16_tESF_Li256ELb1ELb1ELb1ELb1EEENS1_36VarlenDynamicPersistentTileSchedulerILi128ELi160ELi256ELi128ELb1ELb1ELb1ELb1ELb1ELb1EEEEEEEEEvNT_6ParamsE)
        /*01dc*/ 	.word	0x00000030


	//----- nvinfo : EIATTR_REGCOUNT
	.align		4
.L_134:
        /*01e0*/ 	.byte	0x04, 0x2f
        /*01e2*/ 	.short	(.L_136 - .L_135)
	.align		4
.L_135:
        /*01e4*/ 	.word	index@(_ZN7cutlass13device_kernelIN5flash11enable_sm90INS1_16FlashAttnFwdSm90INS1_25CollectiveMainloopFwdSm90ILi2EN4cute5tupleIJNS5_1CILi1EEES8_S8_EEENS6_IJNS7_ILi128EEENS7_ILi160EEESA_EEELi128ENS_12float_e4m3_tEfNS_4arch4Sm90ELb1ELb0ELb1ELb0ELb1ELb0ELb0ELb1ELb1ELb1ELb1ELb0EEENS1_21CollectiveEpilogueFwdINS6_IJSA_SA_SB_EEES9_NS_10bfloat16_tESF_Li256ELb0ELb1ELb1ELb1EEENS1_19SingleTileSchedulerILb0ELb1ELb1ELi128EEEEEEEEEvNT_6ParamsE)
        /*01e8*/ 	.word	0x000000a8


	//----- nvinfo : EIATTR_FRAME_SIZE
	.align		4
.L_136:
        /*01ec*/ 	.byte	0x04, 0x11
        /*01ee*/ 	.short	(.L_138 - .L_137)
	.align		4
.L_137:
        /*01f0*/ 	.word	index@(_ZN7cutlass13device_kernelIN5flash11enable_sm90INS1_16FlashAttnFwdSm90INS1_25CollectiveMainloopFwdSm90ILi2EN4cute5tupleIJNS5_1CILi1EEES8_S8_EEENS6_IJNS7_ILi128EEENS7_ILi160EEESA_EEELi128ENS_12float_e4m3_tEfNS_4arch4Sm90ELb1ELb0ELb1ELb0ELb1ELb0ELb0ELb1ELb1ELb1ELb1ELb0EEENS1_21CollectiveEpilogueFwdINS6_IJSA_SA_SB_EEES9_NS_10bfloat16_tESF_Li256ELb0ELb1ELb1ELb1EEENS1_19SingleTileSchedulerILb0ELb1ELb1ELi128EEEEEEEEEvNT_6ParamsE)
        /*01f4*/ 	.word	0x00000010


	//----- nvinfo : EIATTR_REGCOUNT
	.align		4
.L_138:
        /*01f8*/ 	.byte	0x04, 0x2f
        /*01fa*/ 	.short	(.L_140 - .L_139)
	.align		4
.L_139:
        /*01fc*/ 	.word	index@(_ZN7cutlass13device_kernelIN5flash11enable_sm90INS1_16FlashAttnFwdSm90INS1_25CollectiveMainloopFwdSm90ILi2EN4cute5tupleIJNS5_1CILi1EEES8_S8_EEENS6_IJNS7_ILi128EEENS7_ILi160EEESA_EEELi128ENS_12float_e4m3_tEfNS_4arch4Sm90ELb0ELb1ELb1ELb1ELb1ELb1ELb0ELb1ELb1ELb1ELb1ELb0EEENS1_21CollectiveEpilogueFwdINS6_IJSA_SA_SB_EEES9_NS_10bfloat16_tESF_Li256ELb1ELb1ELb1ELb1EEENS1_36VarlenDynamicPersistentTileSchedulerILi128ELi160ELi256ELi128ELb1ELb1ELb1ELb1ELb0ELb1EEEEEEEEEvNT_6ParamsE)
        /*0200*/ 	.word	0x000000a8


	//----- nvinfo : EIATTR_FRAME_SIZE
	.align		4
.L_140:
        /*0204*/ 	.byte	0x04, 0x11
        /*0206*/ 	.short	(.L_142 - .L_141)
	.align		4
.L_141:
        /*0208*/ 	.word	index@(_ZN7cutlass13device_kernelIN5flash11enable_sm90INS1_16FlashAttnFwdSm90INS1_25CollectiveMainloopFwdSm90ILi2EN4cute5tupleIJNS5_1CILi1EEES8_S8_EEENS6_IJNS7_ILi128EEENS7_ILi160EEESA_EEELi128ENS_12float_e4m3_tEfNS_4arch4Sm90ELb0ELb1ELb1ELb1ELb1ELb1ELb0ELb1ELb1ELb1ELb1ELb0EEENS1_21CollectiveEpilogueFwdINS6_IJSA_SA_SB_EEES9_NS_10bfloat16_tESF_Li256ELb1ELb1ELb1ELb1EEENS1_36VarlenDynamicPersistentTileSchedulerILi128ELi160ELi256ELi128ELb1ELb1ELb1ELb1ELb0ELb1EEEEEEEEEvNT_6ParamsE)
        /*020c*/ 	.word	0x00000050


	//----- nvinfo : EIATTR_REGCOUNT
	.align		4
.L_142:
        /*0210*/ 	.byte	0x04, 0x2f
        /*0212*/ 	.short	(.L_144 - .L_143)
	.align		4
.L_143:
        /*0214*/ 	.word	index@(_ZN7cutlass13device_kernelIN5flash11enable_sm90INS1_16FlashAttnFwdSm90INS1_25CollectiveMainloopFwdSm90ILi2EN4cute5tupleIJNS5_1CILi1EEES8_S8_EEENS6_IJNS7_ILi128EEENS7_ILi160EEESA_EEELi128ENS_12float_e4m3_tEfNS_4arch4Sm90ELb0ELb1ELb1ELb1ELb1ELb0ELb0ELb1ELb1ELb1ELb1ELb0EEENS1_21CollectiveEpilogueFwdINS6_IJSA_SA_SB_EEES9_NS_10bfloat16_tESF_Li256ELb1ELb1ELb1ELb1EEENS1_36VarlenDynamicPersistentTileSchedulerILi128ELi160ELi256ELi128ELb1ELb1ELb1ELb1ELb0ELb1EEEEEEEEEvNT_6ParamsE)
        /*0218*/ 	.word	0x000000a8


	//----- nvinfo : EIATTR_FRAME_SIZE
	.align		4
.L_144:
        /*021c*/ 	.byte	0x04, 0x11
        /*021e*/ 	.short	(.L_146 - .L_145)
	.align		4
.L_145:
        /*0220*/ 	.word	index@(_ZN7cutlass13device_kernelIN5flash11enable_sm90INS1_16FlashAttnFwdSm90INS1_25CollectiveMainloopFwdSm90ILi2EN4cute5tupleIJNS5_1CILi1EEES8_S8_EEENS6_IJNS7_ILi128EEENS7_ILi160EEESA_EEELi128ENS_12float_e4m3_tEfNS_4arch4Sm90ELb0ELb1ELb1ELb1ELb1ELb0ELb0ELb1ELb1ELb1ELb1ELb0EEENS1_21CollectiveEpilogueFwdINS6_IJSA_SA_SB_EEES9_NS_10bfloat16_tESF_Li256ELb1ELb1ELb1ELb1EEENS1_36VarlenDynamicPersistentTileSchedulerILi128ELi160ELi256ELi128ELb1ELb1ELb1ELb1ELb0ELb1EEEEEEEEEvNT_6ParamsE)
        /*0224*/ 	.word	0x00000028


	//----- nvinfo : EIATTR_REGCOUNT
	.align		4
.L_146:
        /*0228*/ 	.byte	0x04, 0x2f
        /*022a*/ 	.short	(.L_148 - .L_147)
	.align		4
.L_147:
        /*022c*/ 	.word	index@(_ZN7cutlass13device_kernelIN5flash11enable_sm90INS1_16FlashAttnFwdSm90INS1_25CollectiveMainloopFwdSm90ILi2EN4cute5tupleIJNS5_1CILi1EEES8_S8_EEENS6_IJNS7_ILi128EEENS7_ILi160EEESA_EEELi128ENS_12float_e4m3_tEfNS_4arch4Sm90ELb0ELb1ELb1ELb0ELb1ELb0ELb0ELb1ELb1ELb1ELb1ELb0EEENS1_21CollectiveEpilogueFwdINS6_IJSA_SA_SB_EEES9_NS_10bfloat16_tESF_Li256ELb0ELb1ELb1ELb1EEENS1_19SingleTileSchedulerILb0ELb1ELb1ELi128EEEEEEEEEvNT_6ParamsE)
        /*0230*/ 	.word	0x000000a8


	//----- nvinfo : EIATTR_FRAME_SIZE
	.align		4
.L_148:
        /*0234*/ 	.byte	0x04, 0x11
        /*0236*/ 	.short	(.L_150 - .L_149)
	.align		4
.L_149:
        /*0238*/ 	.word	index@(_ZN7cutlass13device_kernelIN5flash11enable_sm90INS1_16FlashAttnFwdSm90INS1_25CollectiveMainloopFwdSm90ILi2EN4cute5tupleIJNS5_1CILi1EEES8_S8_EEENS6_IJNS7_ILi128EEENS7_ILi160EEESA_EEELi128ENS_12float_e4m3_tEfNS_4arch4Sm90ELb0ELb1ELb1ELb0ELb1ELb0ELb0ELb1ELb1ELb1ELb1ELb0EEENS1_21CollectiveEpilogueFwdINS6_IJSA_SA_SB_EEES9_NS_10bfloat16_tESF_Li256ELb0ELb1ELb1ELb1EEENS1_19SingleTileSchedulerILb0ELb1ELb1ELi128EEEEEEEEEvNT_6ParamsE)
        /*023c*/ 	.word	0x00000010


	//----- nvinfo : EIATTR_REGCOUNT
	.align		4
.L_150:
        /*0240*/ 	.byte	0x04, 0x2f
        /*0242*/ 	.short	(.L_152 - .L_151)
	.align		4
.L_151:
        /*0244*/ 	.word	index@(_ZN7cutlass13device_kernelIN5flash11enable_sm90INS1_16FlashAttnFwdSm90INS1_25CollectiveMainloopFwdSm90ILi2EN4cute5tupleIJNS5_1CILi1EEES8_S8_EEENS6_IJNS7_ILi128EEENS7_ILi160EEESA_EEELi128ENS_12float_e4m3_tEfNS_4arch4Sm90ELb0ELb0ELb1ELb1ELb1ELb1ELb0ELb1ELb1ELb1ELb1ELb0EEENS1_21CollectiveEpilogueFwdINS6_IJSA_SA_SB_EEES9_NS_10bfloat16_tESF_Li256ELb1ELb1ELb1ELb1EEENS1_36VarlenDynamicPersistentTileSchedulerILi128ELi160ELi256ELi128ELb1ELb1ELb1ELb0ELb1ELb1EEEEEEEEEvNT_6ParamsE)
        /*0248*/ 	.word	0x000000a8


	//----- nvinfo : EIATTR_FRAME_SIZE
	.align		4
.L_152:
        /*024c*/ 	.byte	0x04, 0x11
        /*024e*/ 	.short	(.L_154 - .L_153)
	.align		4
.L_153:
        /*0250*/ 	.word	index@(_ZN7cutlass13device_kernelIN5flash11enable_sm90INS1_16FlashAttnFwdSm90INS1_25CollectiveMainloopFwdSm90ILi2EN4cute5tupleIJNS5_1CILi1EEES8_S8_EEENS6_IJNS7_ILi128EEENS7_ILi160EEESA_EEELi128ENS_12float_e4m3_tEfNS_4arch4Sm90ELb0ELb0ELb1ELb1ELb1ELb1ELb0ELb1ELb1ELb1ELb1ELb0EEENS1_21CollectiveEpilogueFwdINS6_IJSA_SA_SB_EEES9_NS_10bfloat16_tESF_Li256ELb1ELb1ELb1ELb1EEENS1_36VarlenDynamicPersistentTileSchedulerILi128ELi160ELi256ELi128ELb1ELb1ELb1ELb0ELb1ELb1EEEEEEEEEvNT_6ParamsE)
        /*0254*/ 	.word	0x00000070


	//----- nvinfo : EIATTR_REGCOUNT
	.align		4
.L_154:
        /*0258*/ 	.byte	0x04, 0x2f
        /*025a*/ 	.short	(.L_156 - .L_155)
	.align		4
.L_155:
        /*025c*/ 	.word	index@(_ZN7cutlass13device_kernelIN5flash11enable_sm90INS1_16FlashAttnFwdSm90INS1_25CollectiveMainloopFwdSm90ILi2EN4cute5tupleIJNS5_1CILi1EEES8_S8_EEENS6_IJNS7_ILi128EEENS7_ILi160EEESA_EEELi128ENS_12float_e4m3_tEfNS_4arch4Sm90ELb0ELb0ELb1ELb1ELb1ELb0ELb0ELb1ELb1ELb1ELb1ELb0EEENS1_21CollectiveEpilogueFwdINS6_IJSA_SA_SB_EEES9_NS_10bfloat16_tESF_Li256ELb1ELb1ELb1ELb1EEENS1_36VarlenDynamicPersistentTileSchedulerILi128ELi160ELi256ELi128ELb1ELb1ELb1ELb0ELb1ELb1EEEEEEEEEvNT_6ParamsE)
        /*0260*/ 	.word	0x000000a8


	//----- nvinfo : EIATTR_FRAME_SIZE
	.align		4
.L_156:
        /*0264*/ 	.byte	0x04, 0x11
        /*0266*/ 	.short	(.L_158 - .L_157)
	.align		4
.L_157:
        /*0268*/ 	.word	index@(_ZN7cutlass13device_kernelIN5flash11enable_sm90INS1_16FlashAttnFwdSm90INS1_25CollectiveMainloopFwdSm90ILi2EN4cute5tupleIJNS5_1CILi1EEES8_S8_EEENS6_IJNS7_ILi128EEENS7_ILi160EEESA_EEELi128ENS_12float_e4m3_tEfNS_4arch4Sm90ELb0ELb0ELb1ELb1ELb1ELb0ELb0ELb1ELb1ELb1ELb1ELb0EEENS1_21CollectiveEpilogueFwdINS6_IJSA_SA_SB_EEES9_NS_10bfloat16_tESF_Li256ELb1ELb1ELb1ELb1EEENS1_36VarlenDynamicPersistentTileSchedulerILi128ELi160ELi256ELi128ELb1ELb1ELb1ELb0ELb1ELb1EEEEEEEEEvNT_6ParamsE)
        /*026c*/ 	.word	0x00000030


	//----- nvinfo : EIATTR_REGCOUNT
	.align		4
.L_158:
        /*0270*/ 	.byte	0x04, 0x2f
        /*0272*/ 	.short	(.L_160 - .L_159)
	.align		4
.L_159:
        /*0274*/ 	.word	index@(_ZN7cutlass13device_kernelIN5flash11enable_sm90INS1_16FlashAttnFwdSm90INS1_25CollectiveMainloopFwdSm90ILi2EN4cute5tupleIJNS5_1CILi1EEES8_S8_EEENS6_IJNS7_ILi128EEENS7_ILi160EEESA_EEELi128ENS_12float_e4m3_tEfNS_4arch4Sm90ELb0ELb0ELb1ELb0ELb1ELb0ELb0ELb1ELb1ELb1ELb1ELb0EEENS1_21CollectiveEpilogueFwdINS6_IJSA_SA_SB_EEES9_NS_10bfloat16_tESF_Li256ELb0ELb1ELb1ELb1EEENS1_19SingleTileSchedulerILb0ELb1ELb1ELi128EEEEEEEEEvNT_6ParamsE)
        /*0278*/ 	.word	0x000000a8


	//----- nvinfo : EIATTR_FRAME_SIZE
	.align		4
.L_160:
        /*027c*/ 	.byte	0x04, 0x11
        /*027e*/ 	.short	(.L_162 - .L_161)
	.align		4
.L_161:
        /*0280*/ 	.word	index@(_ZN7cutlass13device_kernelIN5flash11enable_sm90INS1_16FlashAttnFwdSm90INS1_25CollectiveMainloopFwdSm90ILi2EN4cute5tupleIJNS5_1CILi1EEES8_S8_EEENS6_IJNS7_ILi128EEENS7_ILi160EEESA_EEELi128ENS_12float_e4m3_tEfNS_4arch4Sm90ELb0ELb0ELb1ELb0ELb1ELb0ELb0ELb1ELb1ELb1ELb1ELb0EEENS1_21CollectiveEpilogueFwdINS6_IJSA_SA_SB_EEES9_NS_10bfloat16_tESF_Li256ELb0ELb1ELb1ELb1EEENS1_19SingleTileSchedulerILb0ELb1ELb1ELi128EEEEEEEEEvNT_6ParamsE)
        /*0284*/ 	.word	0x00000010


	//----- nvinfo : EIATTR_REGCOUNT
	.align		4
.L_162:
        /*0288*/ 	.byte	0x04, 0x2f
        /*028a*/ 	.short	(.L_164 - .L_163)
	.align		4
.L_163:
        /*028c*/ 	.word	index@(_ZN7cutlass13device_kernelIN5flash11enable_sm90INS1_16FlashAttnFwdSm90INS1_25CollectiveMainloopFwdSm90ILi2EN4cute5tupleIJNS5_1CILi1EEES8_S8_EEENS6_IJNS7_ILi128EEENS7_ILi160EEENS7_ILi192EEEEEELi192ENS_12float_e4m3_tEfNS_4arch4Sm90ELb1ELb0ELb1ELb1ELb1ELb1ELb0ELb1ELb1ELb1ELb1ELb0EEENS1_21CollectiveEpilogueFwdINS6_IJSA_SC_SB_EEES9_NS_10bfloat16_tESG_Li256ELb1ELb1ELb1ELb1EEENS1_36VarlenDynamicPersistentTileSchedulerILi128ELi160ELi256ELi128ELb1ELb1ELb1ELb1ELb1ELb1EEEEEEEEEvNT_6ParamsE)
        /*0290*/ 	.word	0x000000a8


	//----- nvinfo : EIATTR_FRAME_SIZE
	.align		4
.L_164:
        /*0294*/ 	.byte	0x04, 0x11
        /*0296*/ 	.short	(.L_166 - .L_165)
	.align		4
.L_165:
        /*0298*/ 	.word	index@(_ZN7cutlass13device_kernelIN5flash11enable_sm90INS1_16FlashAttnFwdSm90INS1_25CollectiveMainloopFwdSm90ILi2EN4cute5tupleIJNS5_1CILi1EEES8_S8_EEENS6_IJNS7_ILi128EEENS7_ILi160EEENS7_ILi192EEEEEELi192ENS_12float_e4m3_tEfNS_4arch4Sm90ELb1ELb0ELb1ELb1ELb1ELb1ELb0ELb1ELb1ELb1ELb1ELb0EEENS1_21CollectiveEpilogueFwdINS6_IJSA_SC_SB_EEES9_NS_10bfloat16_tESG_Li256ELb1ELb1ELb1ELb1EEENS1_36VarlenDynamicPersistentTileSchedulerILi128ELi160ELi256ELi128ELb1ELb1ELb1ELb1ELb1ELb1EEEEEEEEEvNT_6ParamsE)
        /*029c*/ 	.word	0x00000148


	//----- nvinfo : EIATTR_REGCOUNT
	.align		4
.L_166:
        /*02a0*/ 	.byte	0x04, 0x2f
        /*02a2*/ 	.short	(.L_168 - .L_167)
	.align		4
.L_167:
        /*02a4*/ 	.word	index@(_ZN7cutlass13device_kernelIN5flash11enable_sm90INS1_16FlashAttnFwdSm90INS1_25CollectiveMainloopFwdSm90ILi2EN4cute5tupleIJNS5_1CILi1EEES8_S8_EEENS6_IJNS7_ILi128EEENS7_ILi160EEENS7_ILi192EEEEEELi192ENS_12float_e4m3_tEfNS_4arch4Sm90ELb1ELb0ELb1ELb1ELb1ELb0ELb0ELb1ELb1ELb1ELb1ELb0EEENS1_21CollectiveEpilogueFwdINS6_IJSA_SC_SB_EEES9_NS_10bfloat16_tESG_Li256ELb1ELb1ELb1ELb1EEENS1_36VarlenDynamicPersistentTileSchedulerILi128ELi160ELi256ELi128ELb1ELb1ELb1ELb1ELb1ELb1EEEEEEEEEvNT_6ParamsE)
        /*02a8*/ 	.word	0x000000a8


	//----- nvinfo : EIATTR_FRAME_SIZE
	.align		4
.L_168:
        /*02ac*/ 	.byte	0x04, 0x11
        /*02ae*/ 	.short	(.L_170 - .L_169)
	.align		4
.L_169:
        /*02b0*/ 	.word	index@(_ZN7cutlass13device_kernelIN5flash11enable_sm90INS1_16FlashAttnFwdSm90INS1_25CollectiveMainloopFwdSm90ILi2EN4cute5tupleIJNS5_1CILi1EEES8_S8_EEENS6_IJNS7_ILi128EEENS7_ILi160EEENS7_ILi192EEEEEELi192ENS_12float_e4m3_tEfNS_4arch4Sm90ELb1ELb0ELb1ELb1ELb1ELb0ELb0ELb1ELb1ELb1ELb1ELb0EEENS1_21CollectiveEpilogueFwdINS6_IJSA_SC_SB_EEES9_NS_10bfloat16_tESG_Li256ELb1ELb1ELb1ELb1EEENS1_36VarlenDynamicPersistentTileSchedulerILi128ELi160ELi256ELi128ELb1ELb1ELb1ELb1ELb1ELb1EEEEEEEEEvNT_6ParamsE)
        /*02b4*/ 	.word	0x00000030


	//----- nvinfo : EIATTR_REGCOUNT
	.align		4
.L_170:
        /*02b8*/ 	.byte	0x04, 0x2f
        /*02ba*/ 	.short	(.L_172 - .L_171)
	.align		4
.L_171:
        /*02bc*/ 	.word	index@(_ZN7cutlass13device_kernelIN5flash11enable_sm90INS1_16FlashAttnFwdSm90INS1_25CollectiveMainloopFwdSm90ILi2EN4cute5tupleIJNS5_1CILi1EEES8_S8_EEENS6_IJNS7_ILi128EEENS7_ILi160EEENS7_ILi192EEEEEELi192ENS_12float_e4m3_tEfNS_4arch4Sm90ELb1ELb0ELb1ELb0ELb1ELb0ELb0ELb1ELb1ELb1ELb1ELb0EEENS1_21CollectiveEpilogueFwdINS6_IJSA_SC_SB_EEES9_NS_10bfloat16_tESG_Li256ELb0ELb1ELb1ELb1EEENS1_19SingleTileSchedulerILb0ELb1ELb1ELi128EEEEEEEEEvNT_6ParamsE)
        /*02c0*/ 	.word	0x000000a8


	//----- nvinfo : EIATTR_FRAME_SIZE
	.align		4
.L_172:
        /*02c4*/ 	.byte	0x04, 0x11
        /*02c6*/ 	.short	(.L_174 - .L_173)
	.align		4
.L_173:
        /*02c8*/ 	.word	index@(_ZN7cutlass13device_kernelIN5flash11enable_sm90INS1_16FlashAttnFwdSm90INS1_25CollectiveMainloopFwdSm90ILi2EN4cute5tupleIJNS5_1CILi1EEES8_S8_EEENS6_IJNS7_ILi128EEENS7_ILi160EEENS7_ILi192EEEEEELi192ENS_12float_e4m3_tEfNS_4arch4Sm90ELb1ELb0ELb1ELb0ELb1ELb0ELb0ELb1ELb1ELb1ELb1ELb0EEENS1_21CollectiveEpilogueFwdINS6_IJSA_SC_SB_EEES9_NS_10bfloat16_tESG_Li256ELb0ELb1ELb1ELb1EEENS1_19SingleTileSchedulerILb0ELb1ELb1ELi128EEEEEEEEEvNT_6ParamsE)
        /*02cc*/ 	.word	0x00000018


	//----- nvinfo : EIATTR_REGCOUNT
	.align		4
.L_174:
        /*02d0*/ 	.byte	0x04, 0x2f
        /*02d2*/ 	.short	(.L_176 - .L_175)
	.align		4
.L_175:
        /*02d4*/ 	.word	index@(_ZN7cutlass13device_kernelIN5flash11enable_sm90INS1_16FlashAttnFwdSm90INS1_25CollectiveMainloopFwdSm90ILi2EN4cute5tupleIJNS5_1CILi1EEES8_S8_EEENS6_IJNS7_ILi128EEESA_NS7_ILi192EEEEEELi192ENS_12float_e4m3_tEfNS_4arch4Sm90ELb0ELb1ELb1ELb1ELb1ELb1ELb0ELb1ELb1ELb1ELb1ELb0EEENS1_21CollectiveEpilogueFwdINS6_IJSA_SB_SA_EEES9_NS_10bfloat16_tESF_Li256ELb1ELb1ELb1ELb1EEENS1_36VarlenDynamicPersistentTileSchedulerILi128ELi128ELi256ELi128ELb1ELb1ELb1ELb1ELb0ELb1EEEEEEEEEvNT_6ParamsE)
        /*02d8*/ 	.word	0x000000a8


	//----- nvinfo : EIATTR_FRAME_SIZE
	.align		4
.L_176:
        /*02dc*/ 	.byte	0x04, 0x11
        /*02de*/ 	.short	(.L_178 - .L_177)
	.align		4
.L_177:
        /*02e0*/ 	.word	index@(_ZN7cutlass13device_kernelIN5flash11enable_sm90INS1_16FlashAttnFwdSm90INS1_25CollectiveMainloopFwdSm90ILi2EN4cute5tupleIJNS5_1CILi1EEES8_S8_EEENS6_IJNS7_ILi128EEESA_NS7_ILi192EEEEEELi192ENS_12float_e4m3_tEfNS_4arch4Sm90ELb0ELb1ELb1ELb1ELb1ELb1ELb0ELb1ELb1ELb1ELb1ELb0EEENS1_21CollectiveEpilogueFwdINS6_IJSA_SB_SA_EEES9_NS_10bfloat16_tESF_Li256ELb1ELb1ELb1ELb1EEENS1_36VarlenDynamicPersistentTileSchedulerILi128ELi128ELi256ELi128ELb1ELb1ELb1ELb1ELb0ELb1EEEEEEEEEvNT_6ParamsE)
        /*02e4*/ 	.word	0x00000048


	//----- nvinfo : EIATTR_REGCOUNT
	.align		4
.L_178:
        /*02e8*/ 	.byte	0x04, 0x2f
        /*02ea*/ 	.short	(.L_180 - .L_179)
	.align		4
.L_179:
        /*02ec*/ 	.word	index@(_ZN7cutlass13device_kernelIN5flash11enable_sm90INS1_16FlashAttnFwdSm90INS1_25CollectiveMainloopFwdSm90ILi2EN4cute5tupleIJNS5_1CILi1EEES8_S8_EEENS6_IJNS7_ILi128EEESA_NS7_ILi192EEEEEELi192ENS_12float_e4m3_tEfNS_4arch4Sm90ELb0ELb1ELb1ELb1ELb1ELb0ELb0ELb1ELb1ELb1ELb1ELb0EEENS1_21CollectiveEpilogueFwdINS6_IJSA_SB_SA_EEES9_NS_10bfloat16_tESF_Li256ELb1ELb1ELb1ELb1EEENS1_36VarlenDynamicPersistentTileSchedulerILi128ELi128ELi256ELi128ELb1ELb1ELb1ELb1ELb0ELb1EEEEEEEEEvNT_6ParamsE)
        /*02f0*/ 	.word	0x000000a8


	//----- nvinfo : EIATTR_FRAME_SIZE
	.align		4
.L_180:
        /*02f4*/ 	.byte	0x04, 0x11
        /*02f6*/ 	.short	(.L_182 - .L_181)
	.align		4
.L_181:
        /*02f8*/ 	.word	index@(_ZN7cutlass13device_kernelIN5flash11enable_sm90INS1_16FlashAttnFwdSm90INS1_25CollectiveMainloopFwdSm90ILi2EN4cute5tupleIJNS5_1CILi1EEES8_S8_EEENS6_IJNS7_ILi128EEESA_NS7_ILi192EEEEEELi192ENS_12float_e4m3_tEfNS_4arch4Sm90ELb0ELb1ELb1ELb1ELb1ELb0ELb0ELb1ELb1ELb1ELb1ELb0EEENS1_21CollectiveEpilogueFwdINS6_IJSA_SB_SA_EEES9_NS_10bfloat16_tESF_Li256ELb1ELb1ELb1ELb1EEENS1_36VarlenDynamicPersistentTileSchedulerILi128ELi128ELi256ELi128ELb1ELb1ELb1ELb1ELb0ELb1EEEEEEEEEvNT_6ParamsE)
        /*02fc*/ 	.word	0x00000018


	//----- nvinfo : EIATTR_REGCOUNT
	.align		4
.L_182:
        /*0300*/ 	.byte	0x04, 0x2f
        /*0302*/ 	.short	(.L_184 - .L_183)
	.align		4
.L_183:
        /*0304*/ 	.word	index@(_ZN7cutlass13device_kernelIN5flash11enable_sm90INS1_16FlashAttnFwdSm90INS1_25CollectiveMainloopFwdSm90ILi2EN4cute5tupleIJNS5_1CILi1EEES8_S8_EEENS6_IJNS7_ILi128EEESA_NS7_ILi192EEEEEELi192ENS_12float_e4m3_tEfNS_4arch4Sm90ELb0ELb1ELb1ELb0ELb1ELb0ELb0ELb1ELb1ELb1ELb1ELb0EEENS1_21CollectiveEpilogueFwdINS6_IJSA_SB_SA_EEES9_NS_10bfloat16_tESF_Li256ELb0ELb1ELb1ELb1EEENS1_19SingleTileSchedulerILb0ELb1ELb1ELi128EEEEEEEEEvNT_6ParamsE)
        /*0308*/ 	.word	0x000000a8


	//----- nvinfo : EIATTR_FRAME_SIZE
	.align		4
.L_184:
        /*030c*/ 	.byte	0x04, 0x11
        /*030e*/ 	.short	(.L_186 - .L_185)
	.align		4
.L_185:
        /*0310*/ 	.word	index@(_ZN7cutlass13device_kernelIN5flash11enable_sm90INS1_16FlashAttnFwdSm90INS1_25CollectiveMainloopFwdSm90ILi2EN4cute5tupleIJNS5_1CILi1EEES8_S8_EEENS6_IJNS7_ILi128EEESA_NS7_ILi192EEEEEELi192ENS_12float_e4m3_tEfNS_4arch4Sm90ELb0ELb1ELb1ELb0ELb1ELb0ELb0ELb1ELb1ELb1ELb1ELb0EEENS1_21CollectiveEpilogueFwdINS6_IJSA_SB_SA_EEES9_NS_10bfloat16_tESF_Li256ELb0ELb1ELb1ELb1EEENS1_19SingleTileSchedulerILb0ELb1ELb1ELi128EEEEEEEEEvNT_6ParamsE)
        /*0314*/ 	.word	0x00000008


	//----- nvinfo : EIATTR_REGCOUNT
	.align		4
.L_186:
        /*0318*/ 	.byte	0x04, 0x2f
        /*031a*/ 	.short	(.L_188 - .L_187)
	.align		4
.L_187:
        /*031c*/ 	.word	index@(_ZN7cutlass13device_kernelIN5flash11enable_sm90INS1_16FlashAttnFwdSm90INS1_25CollectiveMainloopFwdSm90ILi2EN4cute5tupleIJNS5_1CILi1EEES8_S8_EEENS6_IJNS7_ILi128EEENS7_ILi160EEENS7_ILi192EEEEEELi192ENS_12float_e4m3_tEfNS_4arch4Sm90ELb0ELb0ELb1ELb1ELb1ELb1ELb0ELb1ELb1ELb1ELb1ELb0EEENS1_21CollectiveEpilogueFwdINS6_IJSA_SC_SB_EEES9_NS_10bfloat16_tESG_Li256ELb1ELb1ELb1ELb1EEENS1_36VarlenDynamicPersistentTileSchedulerILi128ELi160ELi256ELi128ELb1ELb1ELb1ELb0ELb1ELb1EEEEEEEEEvNT_6ParamsE)
        /*0320*/ 	.word	0x000000a8


	//----- nvinfo : EIATTR_FRAME_SIZE
	.align		4
.L_188:
        /*0324*/ 	.byte	0x04, 0x11
        /*0326*/ 	.short	(.L_190 - .L_189)
	.align		4
.L_189:
        /*0328*/ 	.word	index@(_ZN7cutlass13device_kernelIN5flash11enable_sm90INS1_16FlashAttnFwdSm90INS1_25CollectiveMainloopFwdSm90ILi2EN4cute5tupleIJNS5_1CILi1EEES8_S8_EEENS6_IJNS7_ILi128EEENS7_ILi160EEENS7_ILi192EEEEEELi192ENS_12float_e4m3_tEfNS_4arch4Sm90ELb0ELb0ELb1ELb1ELb1ELb1ELb0ELb1ELb1ELb1ELb1ELb0EEENS1_21CollectiveEpilogueFwdINS6_IJSA_SC_SB_EEES9_NS_10bfloat16_tESG_Li256ELb1ELb1ELb1ELb1EEENS1_36VarlenDynamicPersistentTileSchedulerILi128ELi160ELi256ELi128ELb1ELb1ELb1ELb0ELb1ELb1EEEEEEEEEvNT_6ParamsE)
        /*032c*/ 	.word	0x00000140


	//----- nvinfo : EIATTR_REGCOUNT
	.align		4
.L_190:
        /*0330*/ 	.byte	0x04, 0x2f
        /*0332*/ 	.short	(.L_192 - .L_191)
	.align		4
.L_191:
        /*0334*/ 	.word	index@(_ZN7cutlass13device_kernelIN5flash11enable_sm90INS1_16FlashAttnFwdSm90INS1_25CollectiveMainloopFwdSm90ILi2EN4cute5tupleIJNS5_1CILi1EEES8_S8_EEENS6_IJNS7_ILi128EEENS7_ILi160EEENS7_ILi192EEEEEELi192ENS_12float_e4m3_tEfNS_4arch4Sm90ELb0ELb0ELb1ELb1ELb1ELb0ELb0ELb1ELb1ELb1ELb1ELb0EEENS1_21CollectiveEpilogueFwdINS6_IJSA_SC_SB_EEES9_NS_10bfloat16_tESG_Li256ELb1ELb1ELb1ELb1EEENS1_36VarlenDynamicPersistentTileSchedulerILi128ELi160ELi256ELi128ELb1ELb1ELb1ELb0ELb1ELb1EEEEEEEEEvNT_6ParamsE)
        /*0338*/ 	.word	0x000000a8


	//----- nvinfo : EIATTR_FRAME_SIZE
	.align		4
.L_192:
        /*033c*/ 	.byte	0x04, 0x11
        /*033e*/ 	.short	(.L_194 - .L_193)
	.align		4
.L_193:
        /*0340*/ 	.word	index@(_ZN7cutlass13device_kernelIN5flash11enable_sm90INS1_16FlashAttnFwdSm90INS1_25CollectiveMainloopFwdSm90ILi2EN4cute5tupleIJNS5_1CILi1EEES8_S8_EEENS6_IJNS7_ILi128EEENS7_ILi160EEENS7_ILi192EEEEEELi192ENS_12float_e4m3_tEfNS_4arch4Sm90ELb0ELb0ELb1ELb1ELb1ELb0ELb0ELb1ELb1ELb1ELb1ELb0EEENS1_21CollectiveEpilogueFwdINS6_IJSA_SC_SB_EEES9_NS_10bfloat16_tESG_Li256ELb1ELb1ELb1ELb1EEENS1_36VarlenDynamicPersistentTileSchedulerILi128ELi160ELi256ELi128ELb1ELb1ELb1ELb0ELb1ELb1EEEEEEEEEvNT_6ParamsE)
        /*0344*/ 	.word	0x00000030


	//----- nvinfo : EIATTR_REGCOUNT
	.align		4
.L_194:
        /*0348*/ 	.byte	0x04, 0x2f
        /*034a*/ 	.short	(.L_196 - .L_195)
	.align		4
.L_195:
        /*034c*/ 	.word	index@(_ZN7cutlass13device_kernelIN5flash11enable_sm90INS1_16FlashAttnFwdSm90INS1_25CollectiveMainloopFwdSm90ILi2EN4cute5tupleIJNS5_1CILi1EEES8_S8_EEENS6_IJNS7_ILi128EEENS7_ILi160EEENS7_ILi192EEEEEELi192ENS_12float_e4m3_tEfNS_4arch4Sm90ELb0ELb0ELb1ELb0ELb1ELb0ELb0ELb1ELb1ELb1ELb1ELb0EEENS1_21CollectiveEpilogueFwdINS6_IJSA_SC_SB_EEES9_NS_10bfloat16_tESG_Li256ELb0ELb1ELb1ELb1EEENS1_19SingleTileSchedulerILb0ELb1ELb1ELi128EEEEEEEEEvNT_6ParamsE)
        /*0350*/ 	.word	0x000000a8


	//----- nvinfo : EIATTR_FRAME_SIZE
	.align		4
.L_196:
        /*0354*/ 	.byte	0x04, 0x11
        /*0356*/ 	.short	(.L_198 - .L_197)
	.align		4
.L_197:
        /*0358*/ 	.word	index@(_ZN7cutlass13device_kernelIN5flash11enable_sm90INS1_16FlashAttnFwdSm90INS1_25CollectiveMainloopFwdSm90ILi2EN4cute5tupleIJNS5_1CILi1EEES8_S8_EEENS6_IJNS7_ILi128EEENS7_ILi160EEENS7_ILi192EEEEEELi192ENS_12float_e4m3_tEfNS_4arch4Sm90ELb0ELb0ELb1ELb0ELb1ELb0ELb0ELb1ELb1ELb1ELb1ELb0EEENS1_21CollectiveEpilogueFwdINS6_IJSA_SC_SB_EEES9_NS_10bfloat16_tESG_Li256ELb0ELb1ELb1ELb1EEENS1_19SingleTileSchedulerILb0ELb1ELb1ELi128EEEEEEEEEvNT_6ParamsE)
        /*035c*/ 	.word	0x00000010


	//----- nvinfo : EIATTR_REGCOUNT
	.align		4
.L_198:
        /*0360*/ 	.byte	0x04, 0x2f
        /*0362*/ 	.short	(.L_200 - .L_199)
	.align		4
.L_199:
        /*0364*/ 	.word	index@(_ZN7cutlass13device_kernelIN5flash11enable_sm90INS1_16FlashAttnFwdSm90INS1_25CollectiveMainloopFwdSm90ILi2EN4cute5tupleIJNS5_1CILi1EEES8_S8_EEENS6_IJNS7_ILi128EEESA_NS7_ILi256EEEEEELi256ENS_12float_e4m3_tEfNS_4arch4Sm90ELb1ELb0ELb1ELb1ELb1ELb1ELb0ELb1ELb0ELb1ELb1ELb0EEENS1_21CollectiveEpilogueFwdINS6_IJSA_SB_SA_EEES9_NS_10bfloat16_tESF_Li256ELb1ELb1ELb1ELb1EEENS1_36VarlenDynamicPersistentTileSchedulerILi128ELi128ELi256ELi128ELb1ELb1ELb1ELb1ELb1ELb1EEEEEEEEEvNT_6ParamsE)
        /*0368*/ 	.word	0x000000a8


	//----- nvinfo : EIATTR_FRAME_SIZE
	.align		4
.L_200:
        /*036c*/ 	.byte	0x04, 0x11
        /*036e*/ 	.short	(.L_202 - .L_201)
	.align		4
.L_201:
        /*0370*/ 	.word	index@(_ZN7cutlass13device_kernelIN5flash11enable_sm90INS1_16FlashAttnFwdSm90INS1_25CollectiveMainloopFwdSm90ILi2EN4cute5tupleIJNS5_1CILi1EEES8_S8_EEENS6_IJNS7_ILi128EEESA_NS7_ILi256EEEEEELi256ENS_12float_e4m3_tEfNS_4arch4Sm90ELb1ELb0ELb1ELb1ELb1ELb1ELb0ELb1ELb0ELb1ELb1ELb0EEENS1_21CollectiveEpilogueFwdINS6_IJSA_SB_SA_EEES9_NS_10bfloat16_tESF_Li256ELb1ELb1ELb1ELb1EEENS1_36VarlenDynamicPersistentTileSchedulerILi128ELi128ELi256ELi128ELb1ELb1ELb1ELb1ELb1ELb1EEEEEEEEEvNT_6ParamsE)
        /*0374*/ 	.word	0x000001d8


	//----- nvinfo : EIATTR_REGCOUNT
	.align		4
.L_202:
        /*0378*/ 	.byte	0x04, 0x2f
        /*037a*/ 	.short	(.L_204 - .L_203)
	.align		4
.L_203:
        /*037c*/ 	.word	index@(_ZN7cutlass13device_kernelIN5flash11enable_sm90INS1_16FlashAttnFwdSm90INS1_25CollectiveMainloopFwdSm90ILi2EN4cute5tupleIJNS5_1CILi1EEES8_S8_EEENS6_IJNS7_ILi128EEESA_NS7_ILi256EEEEEELi256ENS_12float_e4m3_tEfNS_4arch4Sm90ELb1ELb0ELb1ELb1ELb1ELb0ELb0ELb1ELb0ELb1ELb1ELb0EEENS1_21CollectiveEpilogueFwdINS6_IJSA_SB_SA_EEES9_NS_10bfloat16_tESF_Li256ELb1ELb1ELb1ELb1EEENS1_36VarlenDynamicPersistentTileSchedulerILi128ELi128ELi256ELi128ELb1ELb1ELb1ELb1ELb1ELb1EEEEEEEEEvNT_6ParamsE)
        /*0380*/ 	.word	0x000000a8


	//----- nvinfo : EIATTR_FRAME_SIZE
	.align		4
.L_204:
        /*0384*/ 	.byte	0x04, 0x11
        /*0386*/ 	.short	(.L_206 - .L_205)
	.align		4
.L_205:
        /*0388*/ 	.word	index@(_ZN7cutlass13device_kernelIN5flash11enable_sm90INS1_16FlashAttnFwdSm90INS1_25CollectiveMainloopFwdSm90ILi2EN4cute5tupleIJNS5_1CILi1EEES8_S8_EEENS6_IJNS7_ILi128EEESA_NS7_ILi256EEEEEELi256ENS_12float_e4m3_tEfNS_4arch4Sm90ELb1ELb0ELb1ELb1ELb1ELb0ELb0ELb1ELb0ELb1ELb1ELb0EEENS1_21CollectiveEpilogueFwdINS6_IJSA_SB_SA_EEES9_NS_10bfloat16_tESF_Li256ELb1ELb1ELb1ELb1EEENS1_36VarlenDynamicPersistentTileSchedulerILi128ELi128ELi256ELi128ELb1ELb1ELb1ELb1ELb1ELb1EEEEEEEEEvNT_6ParamsE)
        /*038c*/ 	.word	0x00000028


	//----- nvinfo : EIATTR_REGCOUNT
	.align		4
.L_206:
        /*0390*/ 	.byte	0x04, 0x2f
        /*0392*/ 	.short	(.L_208 - .L_207)
	.align		4
.L_207:
        /*0394*/ 	.word	index@(_ZN7cutlass13device_kernelIN5flash11enable_sm90INS1_16FlashAttnFwdSm90INS1_25CollectiveMainloopFwdSm90ILi2EN4cute5tupleIJNS5_1CILi1EEES8_S8_EEENS6_IJNS7_ILi128EEESA_NS7_ILi256EEEEEELi256ENS_12float_e4m3_tEfNS_4arch4Sm90ELb1ELb0ELb1ELb0ELb1ELb0ELb0ELb1ELb0ELb1ELb1ELb0EEENS1_21CollectiveEpilogueFwdINS6_IJSA_SB_SA_EEES9_NS_10bfloat16_tESF_Li256ELb0ELb1ELb1ELb1EEENS1_19SingleTileSchedulerILb0ELb1ELb1ELi128EEEEEEEEEvNT_6ParamsE)
        /*0398*/ 	.word	0x000000a8


	//----- nvinfo : EIATTR_FRAME_SIZE
	.align		4
.L_208:
        /*039c*/ 	.byte	0x04, 0x11
        /*039e*/ 	.short	(.L_210 - .L_209)
	.align		4
.L_209:
        /*03a0*/ 	.word	index@(_ZN7cutlass13device_kernelIN5flash11enable_sm90INS1_16FlashAttnFwdSm90INS1_25CollectiveMainloopFwdSm90ILi2EN4cute5tupleIJNS5_1CILi1EEES8_S8_EEENS6_IJNS7_ILi128EEESA_NS7_ILi256EEEEEELi256ENS_12float_e4m3_tEfNS_4arch4Sm90ELb1ELb0ELb1ELb0ELb1ELb0ELb0ELb1ELb0ELb1ELb1ELb0EEENS1_21CollectiveEpilogueFwdINS6_IJSA_SB_SA_EEES9_NS_10bfloat16_tESF_Li256ELb0ELb1ELb1ELb1EEENS1_19SingleTileSchedulerILb0ELb1ELb1ELi128EEEEEEEEEvNT_6ParamsE)
        /*03a4*/ 	.word	0x00000018


	//----- nvinfo : EIATTR_REGCOUNT
	.align		4
.L_210:
        /*03a8*/ 	.byte	0x04, 0x2f
        /*03aa*/ 	.short	(.L_212 - .L_211)
	.align		4
.L_211:
        /*03ac*/ 	.word	index@(_ZN7cutlass13device_kernelIN5flash11enable_sm90INS1_16FlashAttnFwdSm90INS1_25CollectiveMainloopFwdSm90ILi2EN4cute5tupleIJNS5_1CILi1EEES8_S8_EEENS6_IJNS7_ILi128EEENS7_ILi64EEENS7_ILi256EEEEEELi256ENS_12float_e4m3_tEfNS_4arch4Sm90ELb0ELb1ELb1ELb1ELb1ELb1ELb0ELb1ELb0ELb1ELb1ELb0EEENS1_21CollectiveEpilogueFwdINS6_IJSA_SC_SB_EEES9_NS_10bfloat16_tESG_Li256ELb1ELb1ELb1ELb1EEENS1_36VarlenDynamicPersistentTileSchedulerILi128ELi64ELi256ELi128ELb1ELb1ELb1ELb1ELb0ELb1EEEEEEEEEvNT_6ParamsE)
        /*03b0*/ 	.word	0x000000a8


	//----- nvinfo : EIATTR_FRAME_SIZE
	.align		4
.L_212:
        /*03b4*/ 	.byte	0x04, 0x11
        /*03b6*/ 	.short	(.L_214 - .L_213)
	.align		4
.L_213:
        /*03b8*/ 	.word	index@(_ZN7cutlass13device_kernelIN5flash11enable_sm90INS1_16FlashAttnFwdSm90INS1_25CollectiveMainloopFwdSm90ILi2EN4cute5tupleIJNS5_1CILi1EEES8_S8_EEENS6_IJNS7_ILi128EEENS7_ILi64EEENS7_ILi256EEEEEELi256ENS_12float_e4m3_tEfNS_4arch4Sm90ELb0ELb1ELb1ELb1ELb1ELb1ELb0ELb1ELb0ELb1ELb1ELb0EEENS1_21CollectiveEpilogueFwdINS6_IJSA_SC_SB_EEES9_NS_10bfloat16_tESG_Li256ELb1ELb1ELb1ELb1EEENS1_36VarlenDynamicPersistentTileSchedulerILi128ELi64ELi256ELi128ELb1ELb1ELb1ELb1ELb0ELb1EEEEEEEEEvNT_6ParamsE)
        /*03bc*/ 	.word	0x00000098


	//----- nvinfo : EIATTR_REGCOUNT
	.align		4
.L_214:
        /*03c0*/ 	.byte	0x04, 0x2f
        /*03c2*/ 	.short	(.L_216 - .L_215)
	.align		4
.L_215:
        /*03c4*/ 	.word	index@(_ZN7cutlass13device_kernelIN5flash11enable_sm90INS1_16FlashAttnFwdSm90INS1_25CollectiveMainloopFwdSm90ILi2EN4cute5tupleIJNS5_1CILi1EEES8_S8_EEENS6_IJNS7_ILi128EEENS7_ILi64EEENS7_ILi256EEEEEELi256ENS_12float_e4m3_tEfNS_4arch4Sm90ELb0ELb1ELb1ELb1ELb1ELb0ELb0ELb1ELb0ELb1ELb1ELb0EEENS1_21CollectiveEpilogueFwdINS6_IJSA_SC_SB_EEES9_NS_10bfloat16_tESG_Li256ELb1ELb1ELb1ELb1EEENS1_36VarlenDynamicPersistentTileSchedulerILi128ELi64ELi256ELi128ELb1ELb1ELb1ELb1ELb0ELb1EEEEEEEEEvNT_6ParamsE)
        /*03c8*/ 	.word	0x000000a8


	//----- nvinfo : EIATTR_FRAME_SIZE
	.align		4
.L_216:
        /*03cc*/ 	.byte	0x04, 0x11
        /*03ce*/ 	.short	(.L_218 - .L_217)
	.align		4
.L_217:
        /*03d0*/ 	.word	index@(_ZN7cutlass13device_kernelIN5flash11enable_sm90INS1_16FlashAttnFwdSm90INS1_25CollectiveMainloopFwdSm90ILi2EN4cute5tupleIJNS5_1CILi1EEES8_S8_EEENS6_IJNS7_ILi128EEENS7_ILi64EEENS7_ILi256EEEEEELi256ENS_12float_e4m3_tEfNS_4arch4Sm90ELb0ELb1ELb1ELb1ELb1ELb0ELb0ELb1ELb0ELb1ELb1ELb0EEENS1_21CollectiveEpilogueFwdINS6_IJSA_SC_SB_EEES9_NS_10bfloat16_tESG_Li256ELb1ELb1ELb1ELb1EEENS1_36VarlenDynamicPersistentTileSchedulerILi128ELi64ELi256ELi128ELb1ELb1ELb1ELb1ELb0ELb1EEEEEEEEEvNT_6ParamsE)
        /*03d4*/ 	.word	0x00000018


	//----- nvinfo : EIATTR_REGCOUNT
	.align		4
.L_218:
        /*03d8*/ 	.byte	0x04, 0x2f
        /*03da*/ 	.short	(.L_220 - .L_219)
	.align		4
.L_219:
        /*03dc*/ 	.word	index@(_ZN7cutlass13device_kernelIN5flash11enable_sm90INS1_16FlashAttnFwdSm90INS1_25CollectiveMainloopFwdSm90ILi2EN4cute5tupleIJNS5_1CILi1EEES8_S8_EEENS6_IJNS7_ILi128EEENS7_ILi64EEENS7_ILi256EEEEEELi256ENS_12float_e4m3_tEfNS_4arch4Sm90ELb0ELb1ELb1ELb0ELb1ELb0ELb0ELb1ELb0ELb1ELb1ELb0EEENS1_21CollectiveEpilogueFwdINS6_IJSA_SC_SB_EEES9_NS_10bfloat16_tESG_Li256ELb0ELb1ELb1ELb1EEENS1_19SingleTileSchedulerILb0ELb1ELb1ELi128EEEEEEEEEvNT_6ParamsE)
        /*03e0*/ 	.word	0x000000a8


	//----- nvinfo : EIATTR_FRAME_SIZE
	.align		4
.L_220:
        /*03e4*/ 	.byte	0x04, 0x11
        /*03e6*/ 	.short	(.L_222 - .L_221)
	.align		4
.L_221:
        /*03e8*/ 	.word	index@(_ZN7cutlass13device_kernelIN5flash11enable_sm90INS1_16FlashAttnFwdSm90INS1_25CollectiveMainloopFwdSm90ILi2EN4cute5tupleIJNS5_1CILi1EEES8_S8_EEENS6_IJNS7_ILi128EEENS7_ILi64EEENS7_ILi256EEEEEELi256ENS_12float_e4m3_tEfNS_4arch4Sm90ELb0ELb1ELb1ELb0ELb1ELb0ELb0ELb1ELb0ELb1ELb1ELb0EEENS1_21CollectiveEpilogueFwdINS6_IJSA_SC_SB_EEES9_NS_10bfloat16_tESG_Li256ELb0ELb1ELb1ELb1EEENS1_19SingleTileSchedulerILb0ELb1ELb1ELi128EEEEEEEEEvNT_6ParamsE)
        /*03ec*/ 	.word	0x00000008


	//----- nvinfo : EIATTR_REGCOUNT
	.align		4
.L_222:
        /*03f0*/ 	.byte	0x04, 0x2f
        /*03f2*/ 	.short	(.L_224 - .L_223)
	.align		4
.L_223:
        /*03f4*/ 	.word	index@(_ZN7cutlass13device_kernelIN5flash11enable_sm90INS1_16FlashAttnFwdSm90INS1_25CollectiveMainloopFwdSm90ILi2EN4cute5tupleIJNS5_1CILi1EEES8_S8_EEENS6_IJNS7_ILi128EEESA_NS7_ILi256EEEEEELi256ENS_12float_e4m3_tEfNS_4arch4Sm90ELb0ELb0ELb1ELb1ELb1ELb1ELb0ELb1ELb0ELb1ELb1ELb0EEENS1_21CollectiveEpilogueFwdINS6_IJSA_SB_SA_EEES9_NS_10bfloat16_tESF_Li256ELb1ELb1ELb1ELb1EEENS1_36VarlenDynamicPersistentTileSchedulerILi128ELi128ELi256ELi128ELb1ELb1ELb1ELb0ELb1ELb1EEEEEEEEEvNT_6ParamsE)
        /*03f8*/ 	.word	0x000000a8


	//----- nvinfo : EIATTR_FRAME_SIZE
	.align		4
.L_224:
        /*03fc*/ 	.byte	0x04, 0x11
        /*03fe*/ 	.short	(.L_226 - .L_225)
	.align		4
.L_225:
        /*0400*/ 	.word	index@(_ZN7cutlass13device_kernelIN5flash11enable_sm90INS1_16FlashAttnFwdSm90INS1_25CollectiveMainloopFwdSm90ILi2EN4cute5tupleIJNS5_1CILi1EEES8_S8_EEENS6_IJNS7_ILi128EEESA_NS7_ILi256EEEEEELi256ENS_12float_e4m3_tEfNS_4arch4Sm90ELb0ELb0ELb1ELb1ELb1ELb1ELb0ELb1ELb0ELb1ELb1ELb0EEENS1_21CollectiveEpilogueFwdINS6_IJSA_SB_SA_EEES9_NS_10bfloat16_tESF_Li256ELb1ELb1ELb1ELb1EEENS1_36VarlenDynamicPersistentTileSchedulerILi128ELi128ELi256ELi128ELb1ELb1ELb1ELb0ELb1ELb1EEEEEEEEEvNT_6ParamsE)
        /*0404*/ 	.word	0x000001a8


	//----- nvinfo : EIATTR_REGCOUNT
	.align		4
.L_226:
        /*0408*/ 	.byte	0x04, 0x2f
        /*040a*/ 	.short	(.L_228 - .L_227)
	.align		4
.L_227:
        /*040c*/ 	.word	index@(_ZN7cutlass13device_kernelIN5flash11enable_sm90INS1_16FlashAttnFwdSm90INS1_25CollectiveMainloopFwdSm90ILi2EN4cute5tupleIJNS5_1CILi1EEES8_S8_EEENS6_IJNS7_ILi128EEESA_NS7_ILi256EEEEEELi256ENS_12float_e4m3_tEfNS_4arch4Sm90ELb0ELb0ELb1ELb1ELb1ELb0ELb0ELb1ELb0ELb1ELb1ELb0EEENS1_21CollectiveEpilogueFwdINS6_IJSA_SB_SA_EEES9_NS_10bfloat16_tESF_Li256ELb1ELb1ELb1ELb1EEENS1_36VarlenDynamicPersistentTileSchedulerILi128ELi128ELi256ELi128ELb1ELb1ELb1ELb0ELb1ELb1EEEEEEEEEvNT_6ParamsE)
        /*0410*/ 	.word	0x000000a8


	//----- nvinfo : EIATTR_FRAME_SIZE
	.align		4
.L_228:
        /*0414*/ 	.byte	0x04, 0x11
        /*0416*/ 	.short	(.L_230 - .L_229)
	.align		4
.L_229:
        /*0418*/ 	.word	index@(_ZN7cutlass13device_kernelIN5flash11enable_sm90INS1_16FlashAttnFwdSm90INS1_25CollectiveMainloopFwdSm90ILi2EN4cute5tupleIJNS5_1CILi1EEES8_S8_EEENS6_IJNS7_ILi128EEESA_NS7_ILi256EEEEEELi256ENS_12float_e4m3_tEfNS_4arch4Sm90ELb0ELb0ELb1ELb1ELb1ELb0ELb0ELb1ELb0ELb1ELb1ELb0EEENS1_21CollectiveEpilogueFwdINS6_IJSA_SB_SA_EEES9_NS_10bfloat16_tESF_Li256ELb1ELb1ELb1ELb1EEENS1_36VarlenDynamicPersistentTileSchedulerILi128ELi128ELi256ELi128ELb1ELb1ELb1ELb0ELb1ELb1EEEEEEEEEvNT_6ParamsE)
        /*041c*/ 	.word	0x00000030


	//----- nvinfo : EIATTR_REGCOUNT
	.align		4
.L_230:
        /*0420*/ 	.byte	0x04, 0x2f
        /*0422*/ 	.short	(.L_232 - .L_231)
	.align		4
.L_231:
        /*0424*/ 	.word	index@(_ZN7cutlass13device_kernelIN5flash11enable_sm90INS1_16FlashAttnFwdSm90INS1_25CollectiveMainloopFwdSm90ILi2EN4cute5tupleIJNS5_1CILi1EEES8_S8_EEENS6_IJNS7_ILi128EEESA_NS7_ILi256EEEEEELi256ENS_12float_e4m3_tEfNS_4arch4Sm90ELb0ELb0ELb1ELb0ELb1ELb0ELb0ELb1ELb0ELb1ELb1ELb0EEENS1_21CollectiveEpilogueFwdINS6_IJSA_SB_SA_EEES9_NS_10bfloat16_tESF_Li256ELb0ELb1ELb1ELb1EEENS1_19SingleTileSchedulerILb0ELb1ELb1ELi128EEEEEEEEEvNT_6ParamsE)
        /*0428*/ 	.word	0x000000a8


	//----- nvinfo : EIATTR_FRAME_SIZE
	.align		4
.L_232:
        /*042c*/ 	.byte	0x04, 0x11
        /*042e*/ 	.short	(.L_234 - .L_233)
	.align		4
.L_233:
        /*0430*/ 	.word	index@(_ZN7cutlass13device_kernelIN5flash11enable_sm90INS1_16FlashAttnFwdSm90INS1_25CollectiveMainloopFwdSm90ILi2EN4cute5tupleIJNS5_1CILi1EEES8_S8_EEENS6_IJNS7_ILi128EEESA_NS7_ILi256EEEEEELi256ENS_12float_e4m3_tEfNS_4arch4Sm90ELb0ELb0ELb1ELb0ELb1ELb0ELb0ELb1ELb0ELb1ELb1ELb0EEENS1_21CollectiveEpilogueFwdINS6_IJSA_SB_SA_EEES9_NS_10bfloat16_tESF_Li256ELb0ELb1ELb1ELb1EEENS1_19SingleTileSchedulerILb0ELb1ELb1ELi128EEEEEEEEEvNT_6ParamsE)
        /*0434*/ 	.word	0x00000018


	//----- nvinfo : EIATTR_MIN_STACK_SIZE
	.align		4
.L_234:
        /*0438*/ 	.byte	0x04, 0x12
        /*043a*/ 	.short	(.L_236 - .L_235)
	.align		4
.L_235:
        /*043c*/ 	.word	index@(_ZN7cutlass13device_kernelIN5flash11enable_sm90INS1_16FlashAttnFwdSm90INS1_25CollectiveMainloopFwdSm90ILi2EN4cute5tupleIJNS5_1CILi1EEES8_S8_EEENS6_IJNS7_ILi128EEESA_NS7_ILi256EEEEEELi256ENS_12float_e4m3_tEfNS_4arch4Sm90ELb0ELb0ELb1ELb0ELb1ELb0ELb0ELb1ELb0ELb1ELb1ELb0EEENS1_21CollectiveEpilogueFwdINS6_IJSA_SB_SA_EEES9_NS_10bfloat16_tESF_Li256ELb0ELb1ELb1ELb1EEENS1_19SingleTileSchedulerILb0ELb1ELb1ELi128EEEEEEEEEvNT_6ParamsE)
        /*0440*/ 	.word	0x00000018


	//----- nvinfo : EIATTR_MIN_STACK_SIZE
	.align		4
.L_236:
        /*0444*/ 	.byte	0x04, 0x12
        /*0446*/ 	.short	(.L_238 - .L_237)
	.align		4
.L_237:
        /*0448*/ 	.word	index@(_ZN7cutlass13device_kernelIN5flash11enable_sm90INS1_16FlashAttnFwdSm90INS1_25CollectiveMainloopFwdSm90ILi2EN4cute5tupleIJNS5_1CILi1EEES8_S8_EEENS6_IJNS7_ILi128EEESA_NS7_ILi256EEEEEELi256ENS_12float_e4m3_tEfNS_4arch4Sm90ELb0ELb0ELb1ELb1ELb1ELb0ELb0ELb1ELb0ELb1ELb1ELb0EEENS1_21CollectiveEpilogueFwdINS6_IJSA_SB_SA_EEES9_NS_10bfloat16_tESF_Li256ELb1ELb1ELb1ELb1EEENS1_36VarlenDynamicPersistentTileSchedulerILi128ELi128ELi256ELi128ELb1ELb1ELb1ELb0ELb1ELb1EEEEEEEEEvNT_6ParamsE)
        /*044c*/ 	.word	0x00000030


	//----- nvinfo : EIATTR_MIN_STACK_SIZE
	.align		4
.L_238:
        /*0450*/ 	.byte	0x04, 0x12
        /*0452*/ 	.short	(.L_240 - .L_239)
	.align		4
.L_239:
        /*0454*/ 	.word	index@(_ZN7cutlass13device_kernelIN5flash11enable_sm90INS1_16FlashAttnFwdSm90INS1_25CollectiveMainloopFwdSm90ILi2EN4cute5tupleIJNS5_1CILi1EEES8_S8_EEENS6_IJNS7_ILi128EEESA_NS7_ILi256EEEEEELi256ENS_12float_e4m3_tEfNS_4arch4Sm90ELb0ELb0ELb1ELb1ELb1ELb1ELb0ELb1ELb0ELb1ELb1ELb0EEENS1_21CollectiveEpilogueFwdINS6_IJSA_SB_SA_EEES9_NS_10bfloat16_tESF_Li256ELb1ELb1ELb1ELb1EEENS1_36VarlenDynamicPersistentTileSchedulerILi128ELi128ELi256ELi128ELb1ELb1ELb1ELb0ELb1ELb1EEEEEEEEEvNT_6ParamsE)
        /*0458*/ 	.word	0x000001a8


	//----- nvinfo : EIATTR_MIN_STACK_SIZE
	.align		4
.L_240:
        /*045c*/ 	.byte	0x04, 0x12
        /*045e*/ 	.short	(.L_242 - .L_241)
	.align		4
.L_241:
        /*0460*/ 	.word	index@(_ZN7cutlass13device_kernelIN5flash11enable_sm90INS1_16FlashAttnFwdSm90INS1_25CollectiveMainloopFwdSm90ILi2EN4cute5tupleIJNS5_1CILi1EEES8_S8_EEENS6_IJNS7_ILi128EEENS7_ILi64EEENS7_ILi256EEEEEELi256ENS_12float_e4m3_tEfNS_4arch4Sm90ELb0ELb1ELb1ELb0ELb1ELb0ELb0ELb1ELb0ELb1ELb1ELb0EEENS1_21CollectiveEpilogueFwdINS6_IJSA_SC_SB_EEES9_NS_10bfloat16_tESG_Li256ELb0ELb1ELb1ELb1EEENS1_19SingleTileSchedulerILb0ELb1ELb1ELi128EEEEEEEEEvNT_6ParamsE)
        /*0464*/ 	.word	0x00000008


	//----- nvinfo : EIATTR_MIN_STACK_SIZE
	.align		4
.L_242:
        /*0468*/ 	.byte	0x04, 0x12
        /*046a*/ 	.short	(.L_244 - .L_243)
	.align		4
.L_243:
        /*046c*/ 	.word	index@(_ZN7cutlass13device_kernelIN5flash11enable_sm90INS1_16FlashAttnFwdSm90INS1_25CollectiveMainloopFwdSm90ILi2EN4cute5tupleIJNS5_1CILi1EEES8_S8_EEENS6_IJNS7_ILi128EEENS7_ILi64EEENS7_ILi256EEEEEELi256ENS_12float_e4m3_tEfNS_4arch4Sm90ELb0ELb1ELb1ELb1ELb1ELb0ELb0ELb1ELb0ELb1ELb1ELb0EEENS1_21CollectiveEpilogueFwdINS6_IJSA_SC_SB_EEES9_NS_10bfloat16_tESG_Li256ELb1ELb1ELb1ELb1EEENS1_36VarlenDynamicPersistentTileSchedulerILi128ELi64ELi256ELi128ELb1ELb1ELb1ELb1ELb0ELb1EEEEEEEEEvNT_6ParamsE)
        /*0470*/ 	.word	0x00000018


	//----- nvinfo : EIATTR_MIN_STACK_SIZE
	.align		4
.L_244:
        /*0474*/ 	.byte	0x04, 0x12
        /*0476*/ 	.short	(.L_246 - .L_245)
	.align		4
.L_245:
        /*0478*/ 	.word	index@(_ZN7cutlass13device_kernelIN5flash11enable_sm90INS1_16FlashAttnFwdSm90INS1_25CollectiveMainloopFwdSm90ILi2EN4cute5tupleIJNS5_1CILi1EEES8_S8_EEENS6_IJNS7_ILi128EEENS7_ILi64EEENS7_ILi256EEEEEELi256ENS_12float_e4m3_tEfNS_4arch4Sm90ELb0ELb1ELb1ELb1ELb1ELb1ELb0ELb1ELb0ELb1ELb1ELb0EEENS1_21CollectiveEpilogueFwdINS6_IJSA_SC_SB_EEES9_NS_10bfloat16_tESG_Li256ELb1ELb1ELb1ELb1EEENS1_36VarlenDynamicPersistentTileSchedulerILi128ELi64ELi256ELi128ELb1ELb1ELb1ELb1ELb0ELb1EEEEEEEEEvNT_6ParamsE)
        /*047c*/ 	.word	0x00000098


	//----- nvinfo : EIATTR_MIN_STACK_SIZE
	.align		4
.L_246:
        /*0480*/ 	.byte	0x04, 0x12
        /*0482*/ 	.short	(.L_248 - .L_247)
	.align		4
.L_247:
        /*0484*/ 	.word	index@(_ZN7cutlass13device_kernelIN5flash11enable_sm90INS1_16FlashAttnFwdSm90INS1_25CollectiveMainloopFwdSm90ILi2EN4cute5tupleIJNS5_1CILi1EEES8_S8_EEENS6_IJNS7_ILi128EEESA_NS7_ILi256EEEEEELi256ENS_12float_e4m3_tEfNS_4arch4Sm90ELb1ELb0ELb1ELb0ELb1ELb0ELb0ELb1ELb0ELb1ELb1ELb0EEENS1_21CollectiveEpilogueFwdINS6_IJSA_SB_SA_EEES9_NS_10bfloat16_tESF_Li256ELb0ELb1ELb1ELb1EEENS1_19SingleTileSchedulerILb0ELb1ELb1ELi128EEEEEEEEEvNT_6ParamsE)
        /*0488*/ 	.word	0x00000018


	//----- nvinfo : EIATTR_MIN_STACK_SIZE
	.align		4
.L_248:
        /*048c*/ 	.byte	0x04, 0x12
        /*048e*/ 	.short	(.L_250 - .L_249)
	.align		4
.L_249:
        /*0490*/ 	.word	index@(_ZN7cutlass13device_kernelIN5flash11enable_sm90INS1_16FlashAttnFwdSm90INS1_25CollectiveMainloopFwdSm90ILi2EN4cute5tupleIJNS5_1CILi1EEES8_S8_EEENS6_IJNS7_ILi128EEESA_NS7_ILi256EEEEEELi256ENS_12float_e4m3_tEfNS_4arch4Sm90ELb1ELb0ELb1ELb1ELb1ELb0ELb0ELb1ELb0ELb1ELb1ELb0EEENS1_21CollectiveEpilogueFwdINS6_IJSA_SB_SA_EEES9_NS_10bfloat16_tESF_Li256ELb1ELb1ELb1ELb1EEENS1_36VarlenDynamicPersistentTileSchedulerILi128ELi128ELi256ELi128ELb1ELb1ELb1ELb1ELb1ELb1EEEEEEEEEvNT_6ParamsE)
        /*0494*/ 	.word	0x00000028


	//----- nvinfo : EIATTR_MIN_STACK_SIZE
	.align		4
.L_250:
        /*0498*/ 	.byte	0x04, 0x12
        /*049a*/ 	.short	(.L_252 - .L_251)
	.align		4
.L_251:
        /*049c*/ 	.word	index@(_ZN7cutlass13device_kernelIN5flash11enable_sm90INS1_16FlashAttnFwdSm90INS1_25CollectiveMainloopFwdSm90ILi2EN4cute5tupleIJNS5_1CILi1EEES8_S8_EEENS6_IJNS7_ILi128EEESA_NS7_ILi256EEEEEELi256ENS_12float_e4m3_tEfNS_4arch4Sm90ELb1ELb0ELb1ELb1ELb1ELb1ELb0ELb1ELb0ELb1ELb1ELb0EEENS1_21CollectiveEpilogueFwdINS6_IJSA_SB_SA_EEES9_NS_10bfloat16_tESF_Li256ELb1ELb1ELb1ELb1EEENS1_36VarlenDynamicPersistentTileSchedulerILi128ELi128ELi256ELi128ELb1ELb1ELb1ELb1ELb1ELb1EEEEEEEEEvNT_6ParamsE)
        /*04a0*/ 	.word	0x000001d8


	//----- nvinfo : EIATTR_MIN_STACK_SIZE
	.align		4
.L_252:
        /*04a4*/ 	.byte	0x04, 0x12
        /*04a6*/ 	.short	(.L_254 - .L_253)
	.align		4
.L_253:
        /*04a8*/ 	.word	index@(_ZN7cutlass13device_kernelIN5flash11enable_sm90INS1_16FlashAttnFwdSm90INS1_25CollectiveMainloopFwdSm90ILi2EN4cute5tupleIJNS5_1CILi1EEES8_S8_EEENS6_IJNS7_ILi128EEENS7_ILi160EEENS7_ILi192EEEEEELi192ENS_12float_e4m3_tEfNS_4arch4Sm90ELb0ELb0ELb1ELb0ELb1ELb0ELb0ELb1ELb1ELb1ELb1ELb0EEENS1_21CollectiveEpilogueFwdINS6_IJSA_SC_SB_EEES9_NS_10bfloat16_tESG_Li256ELb0ELb1ELb1ELb1EEENS1_19SingleTileSchedulerILb0ELb1ELb1ELi128EEEEEEEEEvNT_6ParamsE)
        /*04ac*/ 	.word	0x00000010


	//----- nvinfo : EIATTR_MIN_STACK_SIZE
	.align		4
.L_254:
        /*04b0*/ 	.byte	0x04, 0x12
        /*04b2*/ 	.short	(.L_256 - .L_255)
	.align		4
.L_255:
        /*04b4*/ 	.word	index@(_ZN7cutlass13device_kernelIN5flash11enable_sm90INS1_16FlashAttnFwdSm90INS1_25CollectiveMainloopFwdSm90ILi2EN4cute5tupleIJNS5_1CILi1EEES8_S8_EEENS6_IJNS7_ILi128EEENS7_ILi160EEENS7_ILi192EEEEEELi192ENS_12float_e4m3_tEfNS_4arch4Sm90ELb0ELb0ELb1ELb1ELb1ELb0ELb0ELb1ELb1ELb1ELb1ELb0EEENS1_21CollectiveEpilogueFwdINS6_IJSA_SC_SB_EEES9_NS_10bfloat16_tESG_Li256ELb1ELb1ELb1ELb1EEENS1_36VarlenDynamicPersistentTileSchedulerILi128ELi160ELi256ELi128ELb1ELb1ELb1ELb0ELb1ELb1EEEEEEEEEvNT_6ParamsE)
        /*04b8*/ 	.word	0x00000030


	//----- nvinfo : EIATTR_MIN_STACK_SIZE
	.align		4
.L_256:
        /*04bc*/ 	.byte	0x04, 0x12
        /*04be*/ 	.short	(.L_258 - .L_257)
	.align		4
.L_257:
        /*04c0*/ 	.word	index@(_ZN7cutlass13device_kernelIN5flash11enable_sm90INS1_16FlashAttnFwdSm90INS1_25CollectiveMainloopFwdSm90ILi2EN4cute5tupleIJNS5_1CILi1EEES8_S8_EEENS6_IJNS7_ILi128EEENS7_ILi160EEENS7_ILi192EEEEEELi192ENS_12float_e4m3_tEfNS_4arch4Sm90ELb0ELb0ELb1ELb1ELb1ELb1ELb0ELb1ELb1ELb1ELb1ELb0EEENS1_21CollectiveEpilogueFwdINS6_IJSA_SC_SB_EEES9_NS_10bfloat16_tESG_Li256ELb1ELb1ELb1ELb1EEENS1_36VarlenDynamicPersistentTileSchedulerILi128ELi160ELi256ELi128ELb1ELb1ELb1ELb0ELb1ELb1EEEEEEEEEvNT_6ParamsE)
        /*04c4*/ 	.word	0x00000140


	//----- nvinfo : EIATTR_MIN_STACK_SIZE
	.align		4
.L_258:
        /*04c8*/ 	.byte	0x04, 0x12
        /*04ca*/ 	.short	(.L_260 - .L_259)
	.align		4
.L_259:
        /*04cc*/ 	.word	index@(_ZN7cutlass13device_kernelIN5flash11enable_sm90INS1_16FlashAttnFwdSm90INS1_25CollectiveMainloopFwdSm90ILi2EN4cute5tupleIJNS5_1CILi1EEES8_S8_EEENS6_IJNS7_ILi128EEESA_NS7_ILi192EEEEEELi192ENS_12float_e4m3_tEfNS_4arch4Sm90ELb0ELb1ELb1ELb0ELb1ELb0ELb0ELb1ELb1ELb1ELb1ELb0EEENS1_21CollectiveEpilogueFwdINS6_IJSA_SB_SA_EEES9_NS_10bfloat16_tESF_Li256ELb0ELb1ELb1ELb1EEENS1_19SingleTileSchedulerILb0ELb1ELb1ELi128EEEEEEEEEvNT_6ParamsE)
        /*04d0*/ 	.word	0x00000008


	//----- nvinfo : EIATTR_MIN_STACK_SIZE
	.align		4
.L_260:
        /*04d4*/ 	.byte	0x04, 0x12
        /*04d6*/ 	.short	(.L_262 - .L_261)
	.align		4
.L_261:
        /*04d8*/ 	.word	index@(_ZN7cutlass13device_kernelIN5flash11enable_sm90INS1_16FlashAttnFwdSm90INS1_25CollectiveMainloopFwdSm90ILi2EN4cute5tupleIJNS5_1CILi1EEES8_S8_EEENS6_IJNS7_ILi128EEESA_NS7_ILi192EEEEEELi192ENS_12float_e4m3_tEfNS_4arch4Sm90ELb0ELb1ELb1ELb1ELb1ELb0ELb0ELb1ELb1ELb1ELb1ELb0EEENS1_21CollectiveEpilogueFwdINS6_IJSA_SB_SA_EEES9_NS_10bfloat16_tESF_Li256ELb1ELb1ELb1ELb1EEENS1_36VarlenDynamicPersistentTileSchedulerILi128ELi128ELi256ELi128ELb1ELb1ELb1ELb1ELb0ELb1EEEEEEEEEvNT_6ParamsE)
        /*04dc*/ 	.word	0x00000018


	//----- nvinfo : EIATTR_MIN_STACK_SIZE
	.align		4
.L_262:
        /*04e0*/ 	.byte	0x04, 0x12
        /*04e2*/ 	.short	(.L_264 - .L_263)
	.align		4
.L_263:
        /*04e4*/ 	.word	index@(_ZN7cutlass13device_kernelIN5flash11enable_sm90INS1_16FlashAttnFwdSm90INS1_25CollectiveMainloopFwdSm90ILi2EN4cute5tupleIJNS5_1CILi1EEES8_S8_EEENS6_IJNS7_ILi128EEESA_NS7_ILi192EEEEEELi192ENS_12float_e4m3_tEfNS_4arch4Sm90ELb0ELb1ELb1ELb1ELb1ELb1ELb0ELb1ELb1ELb1ELb1ELb0EEENS1_21CollectiveEpilogueFwdINS6_IJSA_SB_SA_EEES9_NS_10bfloat16_tESF_Li256ELb1ELb1ELb1ELb1EEENS1_36VarlenDynamicPersistentTileSchedulerILi128ELi128ELi256ELi128ELb1ELb1ELb1ELb1ELb0ELb1EEEEEEEEEvNT_6ParamsE)
        /*04e8*/ 	.word	0x00000048


	//----- nvinfo : EIATTR_MIN_STACK_SIZE
	.align		4
.L_264:
        /*04ec*/ 	.byte	0x04, 0x12
        /*04ee*/ 	.short	(.L_266 - .L_265)
	.align		4
.L_265:
        /*04f0*/ 	.word	index@(_ZN7cutlass13device_kernelIN5flash11enable_sm90INS1_16FlashAttnFwdSm90INS1_25CollectiveMainloopFwdSm90ILi2EN4cute5tupleIJNS5_1CILi1EEES8_S8_EEENS6_IJNS7_ILi128EEENS7_ILi160EEENS7_ILi192EEEEEELi192ENS_12float_e4m3_tEfNS_4arch4Sm90ELb1ELb0ELb1ELb0ELb1ELb0ELb0ELb1ELb1ELb1ELb1ELb0EEENS1_21CollectiveEpilogueFwdINS6_IJSA_SC_SB_EEES9_NS_10bfloat16_tESG_Li256ELb0ELb1ELb1ELb1EEENS1_19SingleTileSchedulerILb0ELb1ELb1ELi128EEEEEEEEEvNT_6ParamsE)
        /*04f4*/ 	.word	0x00000018


	//----- nvinfo : EIATTR_MIN_STACK_SIZE
	.align		4
.L_266:
        /*04f8*/ 	.byte	0x04, 0x12
        /*04fa*/ 	.short	(.L_268 - .L_267)
	.align		4
.L_267:
        /*04fc*/ 	.word	index@(_ZN7cutlass13device_kernelIN5flash11enable_sm90INS1_16FlashAttnFwdSm90INS1_25CollectiveMainloopFwdSm90ILi2EN4cute5tupleIJNS5_1CILi1EEES8_S8_EEENS6_IJNS7_ILi128EEENS7_ILi160EEENS7_ILi192EEEEEELi192ENS_12float_e4m3_tEfNS_4arch4Sm90ELb1ELb0ELb1ELb1ELb1ELb0ELb0ELb1ELb1ELb1ELb1ELb0EEENS1_21CollectiveEpilogueFwdINS6_IJSA_SC_SB_EEES9_NS_10bfloat16_tESG_Li256ELb1ELb1ELb1ELb1EEENS1_36VarlenDynamicPersistentTileSchedulerILi128ELi160ELi256ELi128ELb1ELb1ELb1ELb1ELb1ELb1EEEEEEEEEvNT_6ParamsE)
        /*0500*/ 	.word	0x00000030


	//----- nvinfo : EIATTR_MIN_STACK_SIZE
	.align		4
.L_268:
        /*0504*/ 	.byte	0x04, 0x12
        /*0506*/ 	.short	(.L_270 - .L_269)
	.align		4
.L_269:
        /*0508*/ 	.word	index@(_ZN7cutlass13device_kernelIN5flash11enable_sm90INS1_16FlashAttnFwdSm90INS1_25CollectiveMainloopFwdSm90ILi2EN4cute5tupleIJNS5_1CILi1EEES8_S8_EEENS6_IJNS7_ILi128EEENS7_ILi160EEENS7_ILi192EEEEEELi192ENS_12float_e4m3_tEfNS_4arch4Sm90ELb1ELb0ELb1ELb1ELb1ELb1ELb0ELb1ELb1ELb1ELb1ELb0EEENS1_21CollectiveEpilogueFwdINS6_IJSA_SC_SB_EEES9_NS_10bfloat16_tESG_Li256ELb1ELb1ELb1ELb1EEENS1_36VarlenDynamicPersistentTileSchedulerILi128ELi160ELi256ELi128ELb1ELb1ELb1ELb1ELb1ELb1EEEEEEEEEvNT_6ParamsE)
        /*050c*/ 	.word	0x00000148


	//----- nvinfo : EIATTR_MIN_STACK_SIZE
	.align		4
.L_270:
        /*0510*/ 	.byte	0x04, 0x12
        /*0512*/ 	.short	(.L_272 - .L_271)
	.align		4
.L_271:
        /*0514*/ 	.word	index@(_ZN7cutlass13device_kernelIN5flash11enable_sm90INS1_16FlashAttnFwdSm90INS1_25CollectiveMainloopFwdSm90ILi2EN4cute5tupleIJNS5_1CILi1EEES8_S8_EEENS6_IJNS7_ILi128EEENS7_ILi160EEESA_EEELi128ENS_12float_e4m3_tEfNS_4arch4Sm90ELb0ELb0ELb1ELb0ELb1ELb0ELb0ELb1ELb1ELb1ELb1ELb0EEENS1_21CollectiveEpilogueFwdINS6_IJSA_SA_SB_EEES9_NS_10bfloat16_tESF_Li256ELb0ELb1ELb1ELb1EEENS1_19SingleTileSchedulerILb0ELb1ELb1ELi128EEEEEEEEEvNT_6ParamsE)
        /*0518*/ 	.word	0x00000010


	//----- nvinfo : EIATTR_MIN_STACK_SIZE
	.align		4
.L_272:
        /*051c*/ 	.byte	0x04, 0x12
        /*051e*/ 	.short	(.L_274 - .L_273)
	.align		4
.L_273:
        /*0520*/ 	.word	index@(_ZN7cutlass13device_kernelIN5flash11enable_sm90INS1_16FlashAttnFwdSm90INS1_25CollectiveMainloopFwdSm90ILi2EN4cute5tupleIJNS5_1CILi1EEES8_S8_EEENS6_IJNS7_ILi128EEENS7_ILi160EEESA_EEELi128ENS_12float_e4m3_tEfNS_4arch4Sm90ELb0ELb0ELb1ELb1ELb1ELb0ELb0ELb1ELb1ELb1ELb1ELb0EEENS1_21CollectiveEpilogueFwdINS6_IJSA_SA_SB_EEES9_NS_10bfloat16_tESF_Li256ELb1ELb1ELb1ELb1EEENS1_36VarlenDynamicPersistentTileSchedulerILi128ELi160ELi256ELi128ELb1ELb1ELb1ELb0ELb1ELb1EEEEEEEEEvNT_6ParamsE)
        /*0524*/ 	.word	0x00000030


	//----- nvinfo : EIATTR_MIN_STACK_SIZE
	.align		4
.L_274:
        /*0528*/ 	.byte	0x04, 0x12
        /*052a*/ 	.short	(.L_276 - .L_275)
	.align		4
.L_275:
        /*052c*/ 	.word	index@(_ZN7cutlass13device_kernelIN5flash11enable_sm90INS1_16FlashAttnFwdSm90INS1_25CollectiveMainloopFwdSm90ILi2EN4cute5tupleIJNS5_1CILi1EEES8_S8_EEENS6_IJNS7_ILi128EEENS7_ILi160EEESA_EEELi128ENS_12float_e4m3_tEfNS_4arch4Sm90ELb0ELb0ELb1ELb1ELb1ELb1ELb0ELb1ELb1ELb1ELb1ELb0EEENS1_21CollectiveEpilogueFwdINS6_IJSA_SA_SB_EEES9_NS_10bfloat16_tESF_Li256ELb1ELb1ELb1ELb1EEENS1_36VarlenDynamicPersistentTileSchedulerILi128ELi160ELi256ELi128ELb1ELb1ELb1ELb0ELb1ELb1EEEEEEEEEvNT_6ParamsE)
        /*0530*/ 	.word	0x00000070


	//----- nvinfo : EIATTR_MIN_STACK_SIZE
	.align		4
.L_276:
        /*0534*/ 	.byte	0x04, 0x12
        /*0536*/ 	.short	(.L_278 - .L_277)
	.align		4
.L_277:
        /*0538*/ 	.word	index@(_ZN7cutlass13device_kernelIN5flash11enable_sm90INS1_16FlashAttnFwdSm90INS1_25CollectiveMainloopFwdSm90ILi2EN4cute5tupleIJNS5_1CILi1EEES8_S8_EEENS6_IJNS7_ILi128EEENS7_ILi160EEESA_EEELi128ENS_12float_e4m3_tEfNS_4arch4Sm90ELb0ELb1ELb1ELb0ELb1ELb0ELb0ELb1ELb1ELb1ELb1ELb0EEENS1_21CollectiveEpilogueFwdINS6_IJSA_SA_SB_EEES9_NS_10bfloat16_tESF_Li256ELb0ELb1ELb1ELb1EEENS1_19SingleTileSchedulerILb0ELb1ELb1ELi128EEEEEEEEEvNT_6ParamsE)
        /*053c*/ 	.word	0x00000010


	//----- nvinfo : EIATTR_MIN_STACK_SIZE
	.align		4
.L_278:
        /*0540*/ 	.byte	0x04, 0x12
        /*0542*/ 	.short	(.L_280 - .L_279)
	.align		4
.L_279:
        /*0544*/ 	.word	index@(_ZN7cutlass13device_kernelIN5flash11enable_sm90INS1_16FlashAttnFwdSm90INS1_25CollectiveMainloopFwdSm90ILi2EN4cute5tupleIJNS5_1CILi1EEES8_S8_EEENS6_IJNS7_ILi128EEENS7_ILi160EEESA_EEELi128ENS_12float_e4m3_tEfNS_4arch4Sm90ELb0ELb1ELb1ELb1ELb1ELb0ELb0ELb1ELb1ELb1ELb1ELb0EEENS1_21CollectiveEpilogueFwdINS6_IJSA_SA_SB_EEES9_NS_10bfloat16_tESF_Li256ELb1ELb1ELb1ELb1EEENS1_36VarlenDynamicPersistentTileSchedulerILi128ELi160ELi256ELi128ELb1ELb1ELb1ELb1ELb0ELb1EEEEEEEEEvNT_6ParamsE)
        /*0548*/ 	.word	0x00000028


	//----- nvinfo : EIATTR_MIN_STACK_SIZE
	.align		4
.L_280:
        /*054c*/ 	.byte	0x04, 0x12
        /*054e*/ 	.short	(.L_282 - .L_281)
	.align		4
.L_281:
        /*0550*/ 	.word	index@(_ZN7cutlass13device_kernelIN5flash11enable_sm90INS1_16FlashAttnFwdSm90INS1_25CollectiveMainloopFwdSm90ILi2EN4cute5tupleIJNS5_1CILi1EEES8_S8_EEENS6_IJNS7_ILi128EEENS7_ILi160EEESA_EEELi128ENS_12float_e4m3_tEfNS_4arch4Sm90ELb0ELb1ELb1ELb1ELb1ELb1ELb0ELb1ELb1ELb1ELb1ELb0EEENS1_21CollectiveEpilogueFwdINS6_IJSA_SA_SB_EEES9_NS_10bfloat16_tESF_Li256ELb1ELb1ELb1ELb1EEENS1_36VarlenDynamicPersistentTileSchedulerILi128ELi160ELi256ELi128ELb1ELb1ELb1ELb1ELb0ELb1EEEEEEEEEvNT_6ParamsE)
        /*0554*/ 	.word	0x00000050


	//----- nvinfo : EIATTR_MIN_STACK_SIZE
	.align		4
.L_282:
        /*0558*/ 	.byte	0x04, 0x12
        /*055a*/ 	.short	(.L_284 - .L_283)
	.align		4
.L_283:
        /*055c*/ 	.word	index@(_ZN7cutlass13device_kernelIN5flash11enable_sm90INS1_16FlashAttnFwdSm90INS1_25CollectiveMainloopFwdSm90ILi2EN4cute5tupleIJNS5_1CILi1EEES8_S8_EEENS6_IJNS7_ILi128EEENS7_ILi160EEESA_EEELi128ENS_12float_e4m3_tEfNS_4arch4Sm90ELb1ELb0ELb1ELb0ELb1ELb0ELb0ELb1ELb1ELb1ELb1ELb0EEENS1_21CollectiveEpilogueFwdINS6_IJSA_SA_SB_EEES9_NS_10bfloat16_tESF_Li256ELb0ELb1ELb1ELb1EEENS1_19SingleTileSchedulerILb0ELb1ELb1ELi128EEEEEEEEEvNT_6ParamsE)
        /*0560*/ 	.word	0x00000010


	//----- nvinfo : EIATTR_MIN_STACK_SIZE
	.align		4
.L_284:
        /*0564*/ 	.byte	0x04, 0x12
        /*0566*/ 	.short	(.L_286 - .L_285)
	.align		4
.L_285:
        /*0568*/ 	.word	index@(_ZN7cutlass13device_kernelIN5flash11enable_sm90INS1_16FlashAttnFwdSm90INS1_25CollectiveMainloopFwdSm90ILi2EN4cute5tupleIJNS5_1CILi1EEES8_S8_EEENS6_IJNS7_ILi128EEENS7_ILi160EEESA_EEELi128ENS_12float_e4m3_tEfNS_4arch4Sm90ELb1ELb0ELb1ELb1ELb1ELb0ELb0ELb1ELb1ELb1ELb1ELb0EEENS1_21CollectiveEpilogueFwdINS6_IJSA_SA_SB_EEES9_NS_10bfloat16_tESF_Li256ELb1ELb1ELb1ELb1EEENS1_36VarlenDynamicPersistentTileSchedulerILi128ELi160ELi256ELi128ELb1ELb1ELb1ELb1ELb1ELb1EEEEEEEEEvNT_6ParamsE)
        /*056c*/ 	.word	0x00000030


	//----- nvinfo : EIATTR_MIN_STACK_SIZE
	.align		4
.L_286:
        /*0570*/ 	.byte	0x04, 0x12
        /*0572*/ 	.short	(.L_288 - .L_287)
	.align		4
.L_287:
        /*0574*/ 	.word	index@(_ZN7cutlass13device_kernelIN5flash11enable_sm90INS1_16FlashAttnFwdSm90INS1_25CollectiveMainloopFwdSm90ILi2EN4cute5tupleIJNS5_1CILi1EEES8_S8_EEENS6_IJNS7_ILi128EEENS7_ILi160EEESA_EEELi128ENS_12float_e4m3_tEfNS_4arch4Sm90ELb1ELb0ELb1ELb1ELb1ELb1ELb0ELb1ELb1ELb1ELb1ELb0EEENS1_21CollectiveEpilogueFwdINS6_IJSA_SA_SB_EEES9_NS_10bfloat16_tESF_Li256ELb1ELb1ELb1ELb1EEENS1_36VarlenDynamicPersistentTileSchedulerILi128ELi160ELi256ELi128ELb1ELb1ELb1ELb1ELb1ELb1EEEEEEEEEvNT_6ParamsE)
        /*0578*/ 	.word	0x00000050


	//----- nvinfo : EIATTR_MIN_STACK_SIZE
	.align		4
.L_288:
        /*057c*/ 	.byte	0x04, 0x12
        /*057e*/ 	.short	(.L_290 - .L_289)
	.align		4
.L_289:
        /*0580*/ 	.word	index@(_ZN7cutlass13device_kernelIN5flash11enable_sm90INS1_16FlashAttnFwdSm90INS1_25CollectiveMainloopFwdSm90ILi2EN4cute5tupleIJNS5_1CILi1EEES8_S8_EEENS6_IJNS7_ILi192EEENS7_ILi128EEENS7_ILi96EEEEEELi96ENS_12float_e4m3_tEfNS_4arch4Sm90ELb0ELb0ELb1ELb0ELb1ELb0ELb0ELb1ELb1ELb1ELb1ELb0EEENS1_21CollectiveEpilogueFwdINS6_IJSA_SC_SB_EEES9_NS_10bfloat16_tESG_Li384ELb0ELb1ELb1ELb1EEENS1_19SingleTileSchedulerILb0ELb1ELb1ELi192EEEEEEEEEvNT_6ParamsE)
        /*0584*/ 	.word	0x00000010


	//----- nvinfo : EIATTR_MIN_STACK_SIZE
	.align		4
.L_290:
        /*0588*/ 	.byte	0x04, 0x12
        /*058a*/ 	.short	(.L_292 - .L_291)
	.align		4
.L_291:
        /*058c*/ 	.word	index@(_ZN7cutlass13device_kernelIN5flash11enable_sm90INS1_16FlashAttnFwdSm90INS1_25CollectiveMainloopFwdSm90ILi2EN4cute5tupleIJNS5_1CILi1EEES8_S8_EEENS6_IJNS7_ILi192EEENS7_ILi128EEENS7_ILi96EEEEEELi96ENS_12float_e4m3_tEfNS_4arch4Sm90ELb0ELb0ELb1ELb1ELb1ELb0ELb0ELb1ELb1ELb1ELb1ELb0EEENS1_21CollectiveEpilogueFwdINS6_IJSA_SC_SB_EEES9_NS_10bfloat16_tESG_Li384ELb1ELb1ELb1ELb1EEENS1_36VarlenDynamicPersistentTileSchedulerILi192ELi128ELi384ELi128ELb1ELb1ELb1ELb0ELb1ELb1EEEEEEEEEvNT_6ParamsE)
        /*0590*/ 	.word	0x00000040


	//----- nvinfo : EIATTR_MIN_STACK_SIZE
	.align		4
.L_292:
        /*0594*/ 	.byte	0x04, 0x12
        /*0596*/ 	.short	(.L_294 - .L_293)
	.align		4
.L_293:
        /*0598*/ 	.word	index@(_ZN7cutlass13device_kernelIN5flash11enable_sm90INS1_16FlashAttnFwdSm90INS1_25CollectiveMainloopFwdSm90ILi2EN4cute5tupleIJNS5_1CILi1EEES8_S8_EEENS6_IJNS7_ILi192EEENS7_ILi128EEENS7_ILi96EEEEEELi96ENS_12float_e4m3_tEfNS_4arch4Sm90ELb0ELb0ELb1ELb1ELb1ELb1ELb0ELb1ELb1ELb1ELb1ELb0EEENS1_21CollectiveEpilogueFwdINS6_IJSA_SC_SB_EEES9_NS_10bfloat16_tESG_Li384ELb1ELb1ELb1ELb1EEENS1_36VarlenDynamicPersistentTileSchedulerILi192ELi128ELi384ELi128ELb1ELb1ELb1ELb0ELb1ELb1EEEEEEEEEvNT_6ParamsE)
        /*059c*/ 	.word	0x000000b8


	//----- nvinfo : EIATTR_MIN_STACK_SIZE
	.align		4
.L_294:
        /*05a0*/ 	.byte	0x04, 0x12
        /*05a2*/ 	.short	(.L_296 - .L_295)
	.align		4
.L_295:
        /*05a4*/ 	.word	index@(_ZN7cutlass13device_kernelIN5flash11enable_sm90INS1_16FlashAttnFwdSm90INS1_25CollectiveMainloopFwdSm90ILi2EN4cute5tupleIJNS5_1CILi1EEES8_S8_EEENS6_IJNS7_ILi192EEENS7_ILi128EEENS7_ILi96EEEEEELi96ENS_12float_e4m3_tEfNS_4arch4Sm90ELb0ELb1ELb1ELb0ELb1ELb0ELb0ELb1ELb1ELb1ELb1ELb0EEENS1_21CollectiveEpilogueFwdINS6_IJSA_SC_SB_EEES9_NS_10bfloat16_tESG_Li384ELb0ELb1ELb1ELb1EEENS1_19SingleTileSchedulerILb0ELb1ELb1ELi192EEEEEEEEEvNT_6ParamsE)
        /*05a8*/ 	.word	0x00000008


	//----- nvinfo : EIATTR_MIN_STACK_SIZE
	.align		4
.L_296:
        /*05ac*/ 	.byte	0x04, 0x12
        /*05ae*/ 	.short	(.L_298 - .L_297)
	.align		4
.L_297:
        /*05b0*/ 	.word	index@(_ZN7cutlass13device_kernelIN5flash11enable_sm90INS1_16FlashAttnFwdSm90INS1_25CollectiveMainloopFwdSm90ILi2EN4cute5tupleIJNS5_1CILi1EEES8_S8_EEENS6_IJNS7_ILi192EEENS7_ILi128EEENS7_ILi96EEEEEELi96ENS_12float_e4m3_tEfNS_4arch4Sm90ELb0ELb1ELb1ELb1ELb1ELb0ELb0ELb1ELb1ELb1ELb1ELb0EEENS1_21CollectiveEpilogueFwdINS6_IJSA_SC_SB_EEES9_NS_10bfloat16_tESG_Li384ELb1ELb1ELb1ELb1EEENS1_36VarlenDynamicPersistentTileSchedulerILi192ELi128ELi384ELi128ELb1ELb1ELb1ELb1ELb0ELb1EEEEEEEEEvNT_6ParamsE)
        /*05b4*/ 	.word	0x00000028


	//----- nvinfo : EIATTR_MIN_STACK_SIZE
	.align		4
.L_298:
        /*05b8*/ 	.byte	0x04, 0x12
        /*05ba*/ 	.short	(.L_300 - .L_299)
	.align		4
.L_299:
        /*05bc*/ 	.word	index@(_ZN7cutlass13device_kernelIN5flash11enable_sm90INS1_16FlashAttnFwdSm90INS1_25CollectiveMainloopFwdSm90ILi2EN4cute5tupleIJNS5_1CILi1EEES8_S8_EEENS6_IJNS7_ILi192EEENS7_ILi128EEENS7_ILi96EEEEEELi96ENS_12float_e4m3_tEfNS_4arch4Sm90ELb0ELb1ELb1ELb1ELb1ELb1ELb0ELb1ELb1ELb1ELb1ELb0EEENS1_21CollectiveEpilogueFwdINS6_IJSA_SC_SB_EEES9_NS_10bfloat16_tESG_Li384ELb1ELb1ELb1ELb1EEENS1_36VarlenDynamicPersistentTileSchedulerILi192ELi128ELi384ELi128ELb1ELb1ELb1ELb1ELb0ELb1EEEEEEEEEvNT_6ParamsE)
        /*05c0*/ 	.word	0x00000090


	//----- nvinfo : EIATTR_MIN_STACK_SIZE
	.align		4
.L_300:
        /*05c4*/ 	.byte	0x04, 0x12
        /*05c6*/ 	.short	(.L_302 - .L_301)
	.align		4
.L_301:
        /*05c8*/ 	.word	index@(_ZN7cutlass13device_kernelIN5flash11enable_sm90INS1_16FlashAttnFwdSm90INS1_25CollectiveMainloopFwdSm90ILi2EN4cute5tupleIJNS5_1CILi1EEES8_S8_EEENS6_IJNS7_ILi192EEENS7_ILi128EEENS7_ILi96EEEEEELi96ENS_12float_e4m3_tEfNS_4arch4Sm90ELb1ELb0ELb1ELb0ELb1ELb0ELb0ELb1ELb1ELb1ELb1ELb0EEENS1_21CollectiveEpilogueFwdINS6_IJSA_SC_SB_EEES9_NS_10bfloat16_tESG_Li384ELb0ELb1ELb1ELb1EEENS1_19SingleTileSchedulerILb0ELb1ELb1ELi192EEEEEEEEEvNT_6ParamsE)
        /*05cc*/ 	.word	0x00000008


	//----- nvinfo : EIATTR_MIN_STACK_SIZE
	.align		4
.L_302:
        /*05d0*/ 	.byte	0x04, 0x12
        /*05d2*/ 	.short	(.L_304 - .L_303)
	.align		4
.L_303:
        /*05d4*/ 	.word	index@(_ZN7cutlass13device_kernelIN5flash11enable_sm90INS1_16FlashAttnFwdSm90INS1_25CollectiveMainloopFwdSm90ILi2EN4cute5tupleIJNS5_1CILi1EEES8_S8_EEENS6_IJNS7_ILi192EEENS7_ILi128EEENS7_ILi96EEEEEELi96ENS_12float_e4m3_tEfNS_4arch4Sm90ELb1ELb0ELb1ELb1ELb1ELb0ELb0ELb1ELb1ELb1ELb1ELb0EEENS1_21CollectiveEpilogueFwdINS6_IJSA_SC_SB_EEES9_NS_10bfloat16_tESG_Li384ELb1ELb1ELb1ELb1EEENS1_36VarlenDynamicPersistentTileSchedulerILi192ELi128ELi384ELi128ELb1ELb1ELb1ELb1ELb1ELb1EEEEEEEEEvNT_6ParamsE)
        /*05d8*/ 	.word	0x00000038


	//----- nvinfo : EIATTR_MIN_STACK_SIZE
	.align		4
.L_304:
        /*05dc*/ 	.byte	0x04, 0x12
        /*05de*/ 	.short	(.L_306 - .L_305)
	.align		4
.L_305:
        /*05e0*/ 	.word	index@(_ZN7cutlass13device_kernelIN5flash11enable_sm90INS1_16FlashAttnFwdSm90INS1_25CollectiveMainloopFwdSm90ILi2EN4cute5tupleIJNS5_1CILi1EEES8_S8_EEENS6_IJNS7_ILi192EEENS7_ILi128EEENS7_ILi96EEEEEELi96ENS_12float_e4m3_tEfNS_4arch4Sm90ELb1ELb0ELb1ELb1ELb1ELb1ELb0ELb1ELb1ELb1ELb1ELb0EEENS1_21CollectiveEpilogueFwdINS6_IJSA_SC_SB_EEES9_NS_10bfloat16_tESG_Li384ELb1ELb1ELb1ELb1EEENS1_36VarlenDynamicPersistentTileSchedulerILi192ELi128ELi384ELi128ELb1ELb1ELb1ELb1ELb1ELb1EEEEEEEEEvNT_6ParamsE)
        /*05e4*/ 	.word	0x000000b8


	//----- nvinfo : EIATTR_MIN_STACK_SIZE
	.align		4
.L_306:
        /*05e8*/ 	.byte	0x04, 0x12
        /*05ea*/ 	.short	(.L_308 - .L_307)
	.align		4
.L_307:
        /*05ec*/ 	.word	index@(_ZN7cutlass13device_kernelIN5flash11enable_sm90INS1_16FlashAttnFwdSm90INS1_25CollectiveMainloopFwdSm90ILi2EN4cute5tupleIJNS5_1CILi1EEES8_S8_EEENS6_IJNS7_ILi192EEENS7_ILi160EEENS7_ILi64EEEEEELi64ENS_12float_e4m3_tEfNS_4arch4Sm90ELb0ELb0ELb1ELb0ELb1ELb0ELb0ELb1ELb1ELb1ELb1ELb0EEENS1_21CollectiveEpilogueFwdINS6_IJSA_SC_SB_EEES9_NS_10bfloat16_tESG_Li384ELb0ELb1ELb1ELb1EEENS1_19SingleTileSchedulerILb0ELb1ELb1ELi192EEEEEEEEEvNT_6ParamsE)
        /*05f0*/ 	.word	0x00000020


	//----- nvinfo : EIATTR_MIN_STACK_SIZE
	.align		4
.L_308:
        /*05f4*/ 	.byte	0x04, 0x12
        /*05f6*/ 	.short	(.L_310 - .L_309)
	.align		4
.L_309:
        /*05f8*/ 	.word	index@(_ZN7cutlass13device_kernelIN5flash11enable_sm90INS1_16FlashAttnFwdSm90INS1_25CollectiveMainloopFwdSm90ILi2EN4cute5tupleIJNS5_1CILi1EEES8_S8_EEENS6_IJNS7_ILi192EEENS7_ILi160EEENS7_ILi64EEEEEELi64ENS_12float_e4m3_tEfNS_4arch4Sm90ELb0ELb0ELb1ELb1ELb1ELb0ELb0ELb1ELb1ELb1ELb1ELb0EEENS1_21CollectiveEpilogueFwdINS6_IJSA_SC_SB_EEES9_NS_10bfloat16_tESG_Li384ELb1ELb1ELb1ELb1EEENS1_36VarlenDynamicPersistentTileSchedulerILi192ELi160ELi384ELi128ELb1ELb1ELb1ELb0ELb1ELb1EEEEEEEEEvNT_6ParamsE)
        /*05fc*/ 	.word	0x00000048


	//----- nvinfo : EIATTR_MIN_STACK_SIZE
	.align		4
.L_310:
        /*0600*/ 	.byte	0x04, 0x12
        /*0602*/ 	.short	(.L_312 - .L_311)
	.align		4
.L_311:
        /*0604*/ 	.word	index@(_ZN7cutlass13device_kernelIN5flash11enable_sm90INS1_16FlashAttnFwdSm90INS1_25CollectiveMainloopFwdSm90ILi2EN4cute5tupleIJNS5_1CILi1EEES8_S8_EEENS6_IJNS7_ILi192EEENS7_ILi160EEENS7_ILi64EEEEEELi64ENS_12float_e4m3_tEfNS_4arch4Sm90ELb0ELb0ELb1ELb1ELb1ELb1ELb0ELb1ELb1ELb1ELb1ELb0EEENS1_21CollectiveEpilogueFwdINS6_IJSA_SC_SB_EEES9_NS_10bfloat16_tESG_Li384ELb1ELb1ELb1ELb1EEENS1_36VarlenDynamicPersistentTileSchedulerILi192ELi160ELi384ELi128ELb1ELb1ELb1ELb0ELb1ELb1EEEEEEEEEvNT_6ParamsE)
        /*0608*/ 	.word	0x000000a8


	//----- nvinfo : EIATTR_MIN_STACK_SIZE
	.align		4
.L_312:
        /*060c*/ 	.byte	0x04, 0x12
        /*060e*/ 	.short	(.L_314 - .L_313)
	.align		4
.L_313:
        /*0610*/ 	.word	index@(_ZN7cutlass13device_kernelIN5flash11enable_sm90INS1_16FlashAttnFwdSm90INS1_25CollectiveMainloopFwdSm90ILi2EN4cute5tupleIJNS5_1CILi1EEES8_S8_EEENS6_IJNS7_ILi192EEENS7_ILi160EEENS7_ILi64EEEEEELi64ENS_12float_e4m3_tEfNS_4arch4Sm90ELb0ELb1ELb1ELb0ELb1ELb0ELb0ELb1ELb1ELb1ELb1ELb0EEENS1_21CollectiveEpilogueFwdINS6_IJSA_SC_SB_EEES9_NS_10bfloat16_tESG_Li384ELb0ELb1ELb1ELb1EEENS1_19SingleTileSchedulerILb0ELb1ELb1ELi192EEEEEEEEEvNT_6ParamsE)
        /*0614*/ 	.word	0x00000028


	//----- nvinfo : EIATTR_MIN_STACK_SIZE
	.align		4
.L_314:
        /*0618*/ 	.byte	0x04, 0x12
        /*061a*/ 	.short	(.L_316 - .L_315)
	.align		4
.L_315:
        /*061c*/ 	.word	index@(_ZN7cutlass13device_kernelIN5flash11enable_sm90INS1_16FlashAttnFwdSm90INS1_25CollectiveMainloopFwdSm90ILi2EN4cute5tupleIJNS5_1CILi1EEES8_S8_EEENS6_IJNS7_ILi192EEENS7_ILi160EEENS7_ILi64EEEEEELi64ENS_12float_e4m3_tEfNS_4arch4Sm90ELb0ELb1ELb1ELb1ELb1ELb0ELb0ELb1ELb1ELb1ELb1ELb0EEENS1_21CollectiveEpilogueFwdINS6_IJSA_SC_SB_EEES9_NS_10bfloat16_tESG_Li384ELb1ELb1ELb1ELb1EEENS1_36VarlenDynamicPersistentTileSchedulerILi192ELi160ELi384ELi128ELb1ELb1ELb1ELb1ELb0ELb1EEEEEEEEEvNT_6ParamsE)
        /*0620*/ 	.word	0x00000038


	//----- nvinfo : EIATTR_MIN_STACK_SIZE
	.align		4
.L_316:
        /*0624*/ 	.byte	0x04, 0x12
        /*0626*/ 	.short	(.L_318 - .L_317)
	.align		4
.L_317:
        /*0628*/ 	.word	index@(_ZN7cutlass13device_kernelIN5flash11enable_sm90INS1_16FlashAttnFwdSm90INS1_25CollectiveMainloopFwdSm90ILi2EN4cute5tupleIJNS5_1CILi1EEES8_S8_EEENS6_IJNS7_ILi192EEENS7_ILi160EEENS7_ILi64EEEEEELi64ENS_12float_e4m3_tEfNS_4arch4Sm90ELb0ELb1ELb1ELb1ELb1ELb1ELb0ELb1ELb1ELb1ELb1ELb0EEENS1_21CollectiveEpilogueFwdINS6_IJSA_SC_SB_EEES9_NS_10bfloat16_tESG_Li384ELb1ELb1ELb1ELb1EEENS1_36VarlenDynamicPersistentTileSchedulerILi192ELi160ELi384ELi128ELb1ELb1ELb1ELb1ELb0ELb1EEEEEEEEEvNT_6ParamsE)
        /*062c*/ 	.word	0x00000070


	//----- nvinfo : EIATTR_MIN_STACK_SIZE
	.align		4
.L_318:
        /*0630*/ 	.byte	0x04, 0x12
        /*0632*/ 	.short	(.L_320 - .L_319)
	.align		4
.L_319:
        /*0634*/ 	.word	index@(_ZN7cutlass13device_kernelIN5flash11enable_sm90INS1_16FlashAttnFwdSm90INS1_25CollectiveMainloopFwdSm90ILi2EN4cute5tupleIJNS5_1CILi1EEES8_S8_EEENS6_IJNS7_ILi192EEENS7_ILi160EEENS7_ILi64EEEEEELi64ENS_12float_e4m3_tEfNS_4arch4Sm90ELb1ELb0ELb1ELb0ELb1ELb0ELb0ELb1ELb1ELb1ELb1ELb0EEENS1_21CollectiveEpilogueFwdINS6_IJSA_SC_SB_EEES9_NS_10bfloat16_tESG_Li384ELb0ELb1ELb1ELb1EEENS1_19SingleTileSchedulerILb0ELb1ELb1ELi192EEEEEEEEEvNT_6ParamsE)
        /*0638*/ 	.word	0x00000028


	//----- nvinfo : EIATTR_MIN_STACK_SIZE
	.align		4
.L_320:
        /*063c*/ 	.byte	0x04, 0x12
        /*063e*/ 	.short	(.L_322 - .L_321)
	.align		4
.L_321:
        /*0640*/ 	.word	index@(_ZN7cutlass13device_kernelIN5flash11enable_sm90INS1_16FlashAttnFwdSm90INS1_25CollectiveMainloopFwdSm90ILi2EN4cute5tupleIJNS5_1CILi1EEES8_S8_EEENS6_IJNS7_ILi192EEENS7_ILi160EEENS7_ILi64EEEEEELi64ENS_12float_e4m3_tEfNS_4arch4Sm90ELb1ELb0ELb1ELb1ELb1ELb0ELb0ELb1ELb1ELb1ELb1ELb0EEENS1_21CollectiveEpilogueFwdINS6_IJSA_SC_SB_EEES9_NS_10bfloat16_tESG_Li384ELb1ELb1ELb1ELb1EEENS1_36VarlenDynamicPersistentTileSchedulerILi192ELi160ELi384ELi128ELb1ELb1ELb1ELb1ELb1ELb1EEEEEEEEEvNT_6ParamsE)
        /*0644*/ 	.word	0x00000048


	//----- nvinfo : EIATTR_MIN_STACK_SIZE
	.align		4
.L_322:
        /*0648*/ 	.byte	0x04, 0x12
        /*064a*/ 	.short	(.L_324 - .L_323)
	.align		4
.L_323:
        /*064c*/ 	.word	index@(_ZN7cutlass13device_kernelIN5flash11enable_sm90INS1_16FlashAttnFwdSm90INS1_25CollectiveMainloopFwdSm90ILi2EN4cute5tupleIJNS5_1CILi1EEES8_S8_EEENS6_IJNS7_ILi192EEENS7_ILi160EEENS7_ILi64EEEEEELi64ENS_12float_e4m3_tEfNS_4arch4Sm90ELb1ELb0ELb1ELb1ELb1ELb1ELb0ELb1ELb1ELb1ELb1ELb0EEENS1_21CollectiveEpilogueFwdINS6_IJSA_SC_SB_EEES9_NS_10bfloat16_tESG_Li384ELb1ELb1ELb1ELb1EEENS1_36VarlenDynamicPersistentTileSchedulerILi192ELi160ELi384ELi128ELb1ELb1ELb1ELb1ELb1ELb1EEEEEEEEEvNT_6ParamsE)
        /*0650*/ 	.word	0x000000a8
.L_324:


//--------------------- .nv.compat                --------------------------
	.section	.nv.compat,"",@"SHT_CUDA_COMPAT_INFO"
	.align	4
        /*0000*/ 	.byte	0x02, 0x09, 0x01, 0x00, 0x02, 0x02, 0x04, 0x00, 0x02, 0x05, 0x05, 0x00, 0x03, 0x07, 0x01, 0x01
        /*0010*/ 	.byte	0x02, 0x03, 0x01, 0x00, 0x02, 0x06, 0x01, 0x00, 0x04, 0x0b, 0x08, 0x00, 0x00, 0x00, 0x00, 0x00
        /*0020*/ 	.byte	0x00, 0x00, 0x00, 0x00


//--------------------- .nv.info._ZN7cutlass13device_kernelIN5flash11enable_sm90INS1_16FlashAttnFwdSm90INS1_25CollectiveMainloopFwdSm90ILi2EN4cute5tupleIJNS5_1CILi1EEES8_S8_EEENS6_IJNS7_ILi128EEESA_NS7_ILi256EEEEEELi256ENS_12float_e4m3_tEfNS_4arch4Sm90ELb0ELb0ELb1ELb0ELb1ELb0ELb0ELb1ELb0ELb1ELb1ELb0EEENS1_21CollectiveEpilogueFwdINS6_IJSA_SB_SA_EEES9_NS_10bfloat16_tESF_Li256ELb0ELb1ELb1ELb1EEENS1_19SingleTileSchedulerILb0ELb1ELb1ELi128EEEEEEEEEvNT_6ParamsE --------------------------
	.section	.nv.info._ZN7cutlass13device_kernelIN5flash11enable_sm90INS1_16FlashAttnFwdSm90INS1_25CollectiveMainloopFwdSm90ILi2EN4cute5tupleIJNS5_1CILi1EEES8_S8_EEENS6_IJNS7_ILi128EEESA_NS7_ILi256EEEEEELi256ENS_12float_e4m3_tEfNS_4arch4Sm90ELb0ELb0ELb1ELb0ELb1ELb0ELb0ELb1ELb0ELb1ELb1ELb0EEENS1_21CollectiveEpilogueFwdINS6_IJSA_SB_SA_EEES9_NS_10bfloat16_tESF_Li256ELb0ELb1ELb1ELb1EEENS1_19SingleTileSchedulerILb0ELb1ELb1ELi128EEEEEEEEEvNT_6ParamsE,"",@"SHT_CUDA_INFO"
	.sectionflags	@""
	.align	4


	//----- nvinfo : EIATTR_CUDA_API_VERSION
	.align		4
        /*0000*/ 	.byte	0x04, 0x37
        /*0002*/ 	.short	(.L_326 - .L_325)
.L_325:
        /*0004*/ 	.word	0x00000082


	//----- nvinfo : EIATTR_KPARAM_INFO
	.align		4
.L_326:
        /*0008*/ 	.byte	0x04, 0x17
        /*000a*/ 	.short	(.L_328 - .L_327)
.L_327:
        /*000c*/ 	.word	0x00000000
        /*0010*/ 	.short	0x0000
        /*0012*/ 	.short	0x0070
        /*0014*/ 	.byte	0x00, 0xf0, 0x01, 0x28


	//----- nvinfo : EIATTR_SPARSE_MMA_MASK
	.align		4
.L_328:
        /*0018*/ 	.byte	0x03, 0x50
        /*001a*/ 	.short	0x0000


	//----- nvinfo : EIATTR_MAXREG_COUNT
	.align		4
        /*001c*/ 	.byte	0x03, 0x1b
        /*001e*/ 	.short	0x00a8


	//----- nvinfo : EIATTR_NUM_BARRIERS
	.align		4
        /*0020*/ 	.byte	0x02, 0x4c
        /*0022*/ 	.byte	0x10
	.zero		1


	//----- nvinfo : EIATTR_EXTERNS
	.align		4
        /*0024*/ 	.byte	0x04, 0x0f
        /*0026*/ 	.short	(.L_330 - .L_329)


	//   ....[0]....
	.align		4
.L_329:
        /*0028*/ 	.word	index@(__assertfail)


	//----- nvinfo : EIATTR_ANNOTATIONS
	.align		4
.L_330:
        /*002c*/ 	.byte	0x04, 0x55
        /*002e*/ 	.short	(.L_332 - .L_331)


	//   ....[0]....
.L_331:
        /*0030*/ 	.word	0x00000001
        /*0034*/ 	.byte	0x20, 0xc2, 0x00, 0x00, 0x01, 0x00, 0x00, 0x00, 0x20, 0xc3, 0x00, 0x00, 0x01, 0x00, 0x00, 0x00
        /*0044*/ 	.byte	0x70, 0xc3, 0x00, 0x00, 0x01, 0x00, 0x00, 0x00, 0xa0, 0xde, 0x00, 0x00, 0x01, 0x00, 0x00, 0x00
        /*0054*/ 	.byte	0xb0, 0xde, 0x00, 0x00, 0x01, 0x00, 0x00, 0x00, 0x90, 0xdf, 0x00, 0x00, 0x01, 0x00, 0x00, 0x00
        /*0064*/ 	.byte	0xa0, 0xdf, 0x00, 0x00, 0x01, 0x00, 0x00, 0x00, 0xb0, 0xdf, 0x00, 0x00, 0x01, 0x00, 0x00, 0x00
        /*0074*/ 	.byte	0xb0, 0xee, 0x00, 0x00, 0x01, 0x00, 0x00, 0x00, 0xe0, 0xef, 0x00, 0x00, 0x01, 0x00, 0x00, 0x00
        /*0084*/ 	.byte	0xd0, 0xf1, 0x00, 0x00, 0x01, 0x00, 0x00, 0x00, 0xc0, 0xf3, 0x00, 0x00, 0x01, 0x00, 0x00, 0x00
        /*0094*/ 	.byte	0x60, 0xf9, 0x00, 0x00, 0x01, 0x00, 0x00, 0x00, 0x70, 0xf9, 0x00, 0x00


	//----- nvinfo : EIATTR_MERCURY_ISA_VERSION
	.align		4
.L_332:
        /*00a0*/ 	.byte	0x03, 0x5f
        /*00a2*/ 	.short	0x0101


	//----- nvinfo : EIATTR_INT_WARP_WIDE_INSTR_OFFSETS
	.align		4
        /*00a4*/ 	.byte	0x04, 0x31
        /*00a6*/ 	.short	(.L_334 - .L_333)


	//   ....[0]....
.L_333:
        /*00a8*/ 	.word	0x000000c0


	//   ....[1]....
        /*00ac*/ 	.word	0x000000d0


	//   ....[2]....
        /*00b0*/ 	.word	0x00000170


	//----- nvinfo : EIATTR_COOP_GROUP_MASK_REGIDS
	.align		4
.L_334:
        /*00b4*/ 	.byte	0x04, 0x29
        /*00b6*/ 	.short	(.L_336 - .L_335)


	//   ....[0]....
.L_335:
        /*00b8*/ 	.word	0xffffffff


	//   ....[1]....
        /*00bc*/ 	.word	0xffffffff


	//   ....[2]....
        /*00c0*/ 	.word	0xffffffff


	//   ....[3]....
        /*00c4*/ 	.word	0xffffffff


	//   ....[4]....
        /*00c8*/ 	.word	0xffffffff


	//   ....[5]....
        /*00cc*/ 	.word	0xffffffff


	//   ....[6]....
        /*00d0*/ 	.word	0xffffffff


	//   ....[7]....
        /*00d4*/ 	.word	0xffffffff


	//   ....[8]....
        /*00d8*/ 	.word	0xffffffff


	//   ....[9]....
        /*00dc*/ 	.word	0xffffffff


	//   ....[10]....
        /*00e0*/ 	.word	0xffffffff


	//   ....[11]....
        /*00e4*/ 	.word	0xffffffff


	//   ....[12]....
        /*00e8*/ 	.word	0xffffffff


	//   ....[13]....
        /*00ec*/ 	.word	0xffffffff


	//   ....[14]....
        /*00f0*/ 	.word	0xffffffff


	//   ....[15]....
        /*00f4*/ 	.word	0xffffffff


	//   ....[16]....
        /*00f8*/ 	.word	0xffffffff


	//   ....[17]....
        /*00fc*/ 	.word	0xffffffff


	//   ....[18]....
        /*0100*/ 	.word	0xffffffff


	//   ....[19]....
        /*0104*/ 	.word	0xffffffff


	//   ....[20]....
        /*0108*/ 	.word	0xffffffff


	//   ....[21]....
        /*010c*/ 	.word	0xffffffff


	//   ....[22]....
        /*0110*/ 	.word	0xffffffff


	//   ....[23]....
        /*0114*/ 	.word	0xffffffff


	//   ....[24]....
        /*0118*/ 	.word	0xffffffff


	//   ....[25]....
        /*011c*/ 	.word	0xffffffff


	//   ....[26]....
        /*0120*/ 	.word	0xffffffff


	//   ....[27]....
        /*0124*/ 	.word	0xffffffff


	//   ....[28]....
        /*0128*/ 	.word	0xffffffff


	//   ....[29]....
        /*012c*/ 	.word	0xffffffff


	//   ....[30]....
        /*0130*/ 	.word	0xffffffff


	//   ....[31]....
        /*0134*/ 	.word	0xffffffff


	//   ....[32]....
        /*0138*/ 	.word	0xffffffff


	//   ....[33]....
        /*013c*/ 	.word	0xffffffff


	//   ....[34]....
        /*0140*/ 	.word	0xffffffff


	//   ....[35]....
        /*0144*/ 	.word	0xffffffff


	//   ....[36]....
        /*0148*/ 	.word	0xffffffff


	//   ....[37]....
        /*014c*/ 	.word	0xffffffff


	//   ....[38]....
        /*0150*/ 	.word	0xffffffff


	//   ....[39]....
        /*0154*/ 	.word	0xffffffff


	//   ....[40]....
        /*0158*/ 	.word	0xffffffff


	//   ....[41]....
        /*015c*/ 	.word	0xffffffff


	//   ....[42]....
        /*0160*/ 	.word	0xffffffff


	//   ....[43]....
        /*0164*/ 	.word	0xffffffff


	//   ....[44]....
        /*0168*/ 	.word	0xffffffff


	//   ....[45]....
        /*016c*/ 	.word	0xffffffff


	//   ....[46]....
        /*0170*/ 	.word	0xffffffff


	//   ....[47]....
        /*0174*/ 	.word	0xffffffff


	//   ....[48]....
        /*0178*/ 	.word	0xffffffff


	//   ....[49]....
        /*017c*/ 	.word	0xffffffff


	//   ....[50]....
        /*0180*/ 	.word	0xffffffff


	//   ....[51]....
        /*0184*/ 	.word	0xffffffff


	//   ....[52]....
        /*0188*/ 	.word	0xffffffff


	//   ....[53]....
        /*018c*/ 	.word	0xffffffff


	//   ....[54]....
        /*0190*/ 	.word	0xffffffff


	//   ....[55]....
        /*0194*/ 	.word	0xffffffff


	//   ....[56]....
        /*0198*/ 	.word	0xffffffff


	//   ....[57]....
        /*019c*/ 	.word	0xffffffff


	//   ....[58]....
        /*01a0*/ 	.word	0xffffffff


	//   ....[59]....
        /*01a4*/ 	.word	0xffffffff


	//   ....[60]....
        /*01a8*/ 	.word	0xffffffff


	//   ....[61]....
        /*01ac*/ 	.word	0xffffffff


	//   ....[62]....
        /*01b0*/ 	.word	0xffffffff


	//   ....[63]....
        /*01b4*/ 	.word	0xffffffff


	//   ....[64]....
        /*01b8*/ 	.word	0xffffffff


	//   ....[65]....
        /*01bc*/ 	.word	0xffffffff


	//   ....[66]....
        /*01c0*/ 	.word	0xffffffff


	//   ....[67]....
        /*01c4*/ 	.word	0xffffffff


	//   ....[68]....
        /*01c8*/ 	.word	0xffffffff


	//   ....[69]....
        /*01cc*/ 	.word	0xffffffff


	//   ....[70]....
        /*01d0*/ 	.word	0xffffffff


	//   ....[71]....
        /*01d4*/ 	.word	0xffffffff


	//   ....[72]....
        /*01d8*/ 	.word	0xffffffff


	//   ....[73]....
        /*01dc*/ 	.word	0xffffffff


	//   ....[74]....
        /*01e0*/ 	.word	0xffffffff


	//   ....[75]....
        /*01e4*/ 	.word	0xffffffff


	//   ....[76]....
        /*01e8*/ 	.word	0xffffffff


	//   ....[77]....
        /*01ec*/ 	.word	0xffffffff


	//   ....[78]....
        /*01f0*/ 	.word	0xffffffff


	//   ....[79]....
        /*01f4*/ 	.word	0xffffffff


	//   ....[80]....
        /*01f8*/ 	.word	0xffffffff


	//   ....[81]....
        /*01fc*/ 	.word	0xffffffff


	//   ....[82]....
        /*0200*/ 	.word	0xffffffff


	//   ....[83]....
        /*0204*/ 	.word	0xffffffff


	//   ....[84]....
        /*0208*/ 	.word	0xffffffff


	//   ....[85]....
        /*020c*/ 	.word	0xffffffff


	//   ....[86]....
        /*0210*/ 	.word	0xffffffff


	//   ....[87]....
        /*0214*/ 	.word	0xffffffff


	//   ....[88]....
        /*0218*/ 	.word	0xffffffff


	//   ....[89]....
        /*021c*/ 	.word	0xffffffff


	//   ....[90]....
        /*0220*/ 	.word	0xffffffff


	//   ....[91]....
        /*0224*/ 	.word	0xffffffff


	//   ....[92]....
        /*0228*/ 	.word	0xffffffff


	//   ....[93]....
        /*022c*/ 	.word	0xffffffff


	//   ....[94]....
        /*0230*/ 	.word	0xffffffff


	//   ....[95]....
        /*0234*/ 	.word	0xffffffff


	//   ....[96]....
        /*0238*/ 	.word	0xffffffff


	//   ....[97]....
        /*023c*/ 	.word	0xffffffff


	//   ....[98]....
        /*0240*/ 	.word	0xffffffff


	//   ....[99]....
        /*0244*/ 	.word	0xffffffff


	//   ....[100]....
        /*0248*/ 	.word	0xffffffff


	//   ....[101]....
        /*024c*/ 	.word	0xffffffff


	//   ....[102]....
        /*0250*/ 	.word	0xffffffff


	//   ....[103]....
        /*0254*/ 	.word	0xffffffff


	//   ....[104]....
        /*0258*/ 	.word	0xffffffff


	//   ....[105]....
        /*025c*/ 	.word	0xffffffff


	//   ....[106]....
        /*0260*/ 	.word	0xffffffff


	//   ....[107]....
        /*0264*/ 	.word	0xffffffff


	//   ....[108]....
        /*0268*/ 	.word	0xffffffff


	//   ....[109]....
        /*026c*/ 	.word	0xffffffff


	//   ....[110]....
        /*0270*/ 	.word	0xffffffff


	//   ....[111]....
        /*0274*/ 	.word	0xffffffff


	//   ....[112]....
        /*0278*/ 	.word	0xffffffff


	//   ....[113]....
        /*027c*/ 	.word	0xffffffff


	//   ....[114]....
        /*0280*/ 	.word	0xffffffff


	//   ....[115]....
        /*0284*/ 	.word	0xffffffff


	//   ....[116]....
        /*0288*/ 	.word	0xffffffff


	//   ....[117]....
        /*028c*/ 	.word	0xffffffff


	//   ....[118]....
        /*0290*/ 	.word	0xffffffff


	//   ....[119]....
        /*0294*/ 	.word	0xffffffff


	//   ....[120]....
        /*0298*/ 	.word	0xffffffff


	//   ....[121]....
        /*029c*/ 	.word	0xffffffff


	//   ....[122]....
        /*02a0*/ 	.word	0xffffffff


	//   ....[123]....
        /*02a4*/ 	.word	0xffffffff


	//   ....[124]....
        /*02a8*/ 	.word	0xffffffff


	//   ....[125]....
        /*02ac*/ 	.word	0xffffffff


	//   ....[126]....
        /*02b0*/ 	.word	0xffffffff


	//   ....[127]....
        /*02b4*/ 	.word	0xffffffff


	//   ....[128]....
        /*02b8*/ 	.word	0xffffffff


	//   ....[129]....
        /*02bc*/ 	.word	0xffffffff


	//   ....[130]....
        /*02c0*/ 	.word	0xffffffff


	//   ....[131]....
        /*02c4*/ 	.word	0xffffffff


	//   ....[132]....
        /*02c8*/ 	.word	0xffffffff


	//   ....[133]....
        /*02cc*/ 	.word	0xffffffff


	//   ....[134]....
        /*02d0*/ 	.word	0xffffffff


	//   ....[135]....
        /*02d4*/ 	.word	0xffffffff


	//   ....[136]....
        /*02d8*/ 	.word	0xffffffff


	//   ....[137]....
        /*02dc*/ 	.word	0xffffffff


	//   ....[138]....
        /*02e0*/ 	.word	0xffffffff


	//   ....[139]....
        /*02e4*/ 	.word	0xffffffff


	//   ....[140]....
        /*02e8*/ 	.word	0xffffffff


	//   ....[141]....
        /*02ec*/ 	.word	0xffffffff


	//   ....[142]....
        /*02f0*/ 	.word	0xffffffff


	//   ....[143]....
        /*02f4*/ 	.word	0xffffffff


	//   ....[144]....
        /*02f8*/ 	.word	0xffffffff


	//   ....[145]....
        /*02fc*/ 	.word	0xffffffff


	//   ....[146]....
        /*0300*/ 	.word	0xffffffff


	//   ....[147]....
        /*0304*/ 	.word	0xffffffff


	//   ....[148]....
        /*0308*/ 	.word	0xffffffff


	//   ....[149]....
        /*030c*/ 	.word	0xffffffff


	//   ....[150]....
        /*0310*/ 	.word	0xffffffff


	//   ....[151]....
        /*0314*/ 	.word	0xffffffff


	//   ....[152]....
        /*0318*/ 	.word	0xffffffff


	//   ....[153]....
        /*031c*/ 	.word	0xffffffff


	//   ....[154]....
        /*0320*/ 	.word	0xffffffff


	//   ....[155]....
        /*0324*/ 	.word	0xffffffff


	//   ....[156]....
        /*0328*/ 	.word	0xffffffff


	//   ....[157]....
        /*032c*/ 	.word	0xffffffff


	//   ....[158]....
        /*0330*/ 	.word	0xffffffff


	//   ....[159]....
        /*0334*/ 	.word	0xffffffff


	//   ....[160]....
        /*0338*/ 	.word	0xffffffff


	//   ....[161]....
        /*033c*/ 	.word	0xffffffff


	//   ....[162]....
        /*0340*/ 	.word	0xffffffff


	//   ....[163]....
        /*0344*/ 	.word	0xffffffff


	//   ....[164]....
        /*0348*/ 	.word	0xffffffff


	//   ....[165]....
        /*034c*/ 	.word	0xffffffff


	//   ....[166]....
        /*0350*/ 	.word	0xffffffff


	//   ....[167]....
        /*0354*/ 	.word	0xffffffff


	//   ....[168]....
        /*0358*/ 	.word	0xffffffff


	//   ....[169]....
        /*035c*/ 	.word	0xffffffff


	//   ....[170]....
        /*0360*/ 	.word	0xffffffff


	//   ....[171]....
        /*0364*/ 	.word	0xffffffff


	//   ....[172]....
        /*0368*/ 	.word	0xffffffff


	//   ....[173]....
        /*036c*/ 	.word	0xffffffff


	//   ....[174]....
        /*0370*/ 	.word	0xffffffff


	//   ....[175]....
        /*0374*/ 	.word	0xffffffff


	//   ....[176]....
        /*0378*/ 	.word	0xffffffff


	//   ....[177]....
        /*037c*/ 	.word	0xffffffff


	//   ....[178]....
        /*0380*/ 	.word	0xffffffff


	//   ....[179]....
        /*0384*/ 	.word	0xffffffff


	//   ....[180]....
        /*0388*/ 	.word	0xffffffff


	//   ....[181]....
        /*038c*/ 	.word	0xffffffff


	//   ....[182]....
        /*0390*/ 	.word	0xffffffff


	//   ....[183]....
        /*0394*/ 	.word	0xffffffff


	//   ....[184]....
        /*0398*/ 	.word	0xffffffff


	//   ....[185]....
        /*039c*/ 	.word	0xffffffff


	//   ....[186]....
        /*03a0*/ 	.word	0xffffffff


	//   ....[187]....
        /*03a4*/ 	.word	0xffffffff


	//   ....[188]....
        /*03a8*/ 	.word	0xffffffff


	//   ....[189]....
        /*03ac*/ 	.word	0xffffffff


	//   ....[190]....
        /*03b0*/ 	.word	0xffffffff


	//   ....[191]....
        /*03b4*/ 	.word	0xffffffff


	//   ....[192]....
        /*03b8*/ 	.word	0xffffffff


	//   ....[193]....
        /*03bc*/ 	.word	0xffffffff


	//   ....[194]....
        /*03c0*/ 	.word	0xffffffff


	//   ....[195]....
        /*03c4*/ 	.word	0xffffffff


	//   ....[196]....
        /*03c8*/ 	.word	0xffffffff


	//   ....[197]....
        /*03cc*/ 	.word	0xffffffff


	//   ....[198]....
        /*03d0*/ 	.word	0xffffffff


	//   ....[199]....
        /*03d4*/ 	.word	0xffffffff


	//   ....[200]....
        /*03d8*/ 	.word	0xffffffff


	//   ....[201]....
        /*03dc*/ 	.word	0xffffffff


	//   ....[202]....
        /*03e0*/ 	.word	0xffffffff


	//   ....[203]....
        /*03e4*/ 	.word	0xffffffff


	//   ....[204]....
        /*03e8*/ 	.word	0xffffffff


	//   ....[205]....
        /*03ec*/ 	.word	0xffffffff


	//   ....[206]....
        /*03f0*/ 	.word	0xffffffff


	//   ....[207]....
        /*03f4*/ 	.word	0xffffffff


	//   ....[208]....
        /*03f8*/ 	.word	0xffffffff


	//   ....[209]....
        /*03fc*/ 	.word	0xffffffff


	//   ....[210]....
        /*0400*/ 	.word	0xffffffff


	//   ....[211]....
        /*0404*/ 	.word	0xffffffff


	//   ....[212]....
        /*0408*/ 	.word	0xffffffff


	//   ....[213]....
        /*040c*/ 	.word	0xffffffff


	//   ....[214]....
        /*0410*/ 	.word	0xffffffff


	//   ....[215]....
        /*0414*/ 	.word	0xffffffff


	//   ....[216]....
        /*0418*/ 	.word	0xffffffff


	//   ....[217]....
        /*041c*/ 	.word	0xffffffff


	//   ....[218]....
        /*0420*/ 	.word	0xffffffff


	//   ....[219]....
        /*0424*/ 	.word	0xffffffff


	//   ....[220]....
        /*0428*/ 	.word	0xffffffff


	//   ....[221]....
        /*042c*/ 	.word	0xffffffff


	//   ....[222]....
        /*0430*/ 	.word	0xffffffff


	//   ....[223]....
        /*0434*/ 	.word	0xffffffff


	//   ....[224]....
        /*0438*/ 	.word	0xffffffff


	//   ....[225]....
        /*043c*/ 	.word	0xffffffff


	//   ....[226]....
        /*0440*/ 	.word	0xffffffff


	//   ....[227]....
        /*0444*/ 	.word	0xffffffff


	//   ....[228]....
        /*0448*/ 	.word	0xffffffff


	//   ....[229]....
        /*044c*/ 	.word	0xffffffff


	//   ....[230]....
        /*0450*/ 	.word	0xffffffff


	//   ....[231]....
        /*0454*/ 	.word	0xffffffff


	//   ....[232]....
        /*0458*/ 	.word	0xffffffff


	//   ....[233]....
        /*045c*/ 	.word	0xffffffff


	//   ....[234]....
        /*0460*/ 	.word	0xffffffff


	//   ....[235]....
        /*0464*/ 	.word	0xffffffff


	//   ....[236]....
        /*0468*/ 	.word	0xffffffff


	//   ....[237]....
        /*046c*/ 	.word	0x0500000f


	//   ....[238]....
        /*0470*/ 	.word	0x0500000f


	//   ....[239]....
        /*0474*/ 	.word	0x0500000f


	//   ....[240]....
        /*0478*/ 	.word	0x0500000f


	//   ....[241]....
        /*047c*/ 	.word	0x0500000f


	//   ....[242]....
        /*0480*/ 	.word	0x0500000f


	//   ....[243]....
        /*0484*/ 	.word	0x0500000f


	//   ....[244]....
        /*0488*/ 	.word	0x0500000f


	//   ....[245]....
        /*048c*/ 	.word	0x0500000f


	//   ....[246]....
        /*0490*/ 	.word	0x0500000f


	//   ....[247]....
        /*0494*/ 	.word	0x0500000f


	//   ....[248]....
        /*0498*/ 	.word	0x0500000f


	//   ....[249]....
        /*049c*/ 	.word	0x0500000f


	//   ....[250]....
        /*04a0*/ 	.word	0x0500000f


	//   ....[251]....
        /*04a4*/ 	.word	0x0500000f


	//   ....[252]....
        /*04a8*/ 	.word	0x0500000f


	//   ....[253]....
        /*04ac*/ 	.word	0x0500000f


	//   ....[254]....
        /*04b0*/ 	.word	0x0500000f


	//   ....[255]....
        /*04b4*/ 	.word	0x0500000f


	//   ....[0]....
        /*04b8*/ 	.word	0x0500000f


	//   ....[1]....
        /*04bc*/ 	.word	0x0500000f


	//   ....[2]....
        /*04c0*/ 	.word	0x0500000f


	//   ....[3]....
        /*04c4*/ 	.word	0x0500000f


	//   ....[4]....
        /*04c8*/ 	.word	0x0500000f


	//   ....[5]....
        /*04cc*/ 	.word	0x0500000f


	//   ....[6]....
        /*04d0*/ 	.word	0x0500000f


	//   ....[7]....
        /*04d4*/ 	.word	0x0500000f


	//   ....[8]....
        /*04d8*/ 	.word	0x0500000f


	//   ....[9]....
        /*04dc*/ 	.word	0x0500000f


	//   ....[10]....
        /*04e0*/ 	.word	0x0500000f


	//   ....[11]....
        /*04e4*/ 	.word	0x0500000f


	//   ....[12]....
        /*04e8*/ 	.word	0x0500000f


	//   ....[13]....
        /*04ec*/ 	.word	0x0500000f


	//   ....[14]....
        /*04f0*/ 	.word	0x0500000f


	//   ....[15]....
        /*04f4*/ 	.word	0x0500000f


	//   ....[16]....
        /*04f8*/ 	.word	0x0500000f


	//   ....[17]....
        /*04fc*/ 	.word	0x0500000f


	//   ....[18]....
        /*0500*/ 	.word	0x0500000f


	//   ....[19]....
        /*0504*/ 	.word	0x0500000f


	//   ....[20]....
        /*0508*/ 	.word	0x0500000f


	//   ....[21]....
        /*050c*/ 	.word	0x0500000f


	//   ....[22]....
        /*0510*/ 	.word	0x0500000f


	//   ....[23]....
        /*0514*/ 	.word	0x0500000f


	//   ....[24]....
        /*0518*/ 	.word	0x0500000f


	//   ....[25]....
        /*051c*/ 	.word	0x0500000f


	//   ....[26]....
        /*0520*/ 	.word	0x0500000f


	//   ....[27]....
        /*0524*/ 	.word	0x0500000f


	//   ....[28]....
        /*0528*/ 	.word	0x0500000f


	//   ....[29]....
        /*052c*/ 	.word	0x0500000f


	//   ....[30]....
        /*0530*/ 	.word	0x0500000f


	//   ....[31]....
        /*0534*/ 	.word	0x0500000f


	//   ....[32]....
        /*0538*/ 	.word	0x0500000f


	//   ....[33]....
        /*053c*/ 	.word	0x0500000f


	//   ....[34]....
        /*0540*/ 	.word	0x0500000f


	//   ....[35]....
        /*0544*/ 	.word	0x0500000f


	//   ....[36]....
        /*0548*/ 	.word	0x0500000f


	//   ....[37]....
        /*054c*/ 	.word	0x0500000f


	//   ....[38]....
        /*0550*/ 	.word	0x0500000f


	//   ....[39]....
        /*0554*/ 	.word	0x0500000f


	//   ....[40]....
        /*0558*/ 	.word	0x0500000f


	//   ....[41]....
        /*055c*/ 	.word	0x0500000f


	//   ....[42]....
        /*0560*/ 	.word	0x0500000f


	//   ....[43]....
        /*0564*/ 	.word	0x0500000f


	//   ....[44]....
        /*0568*/ 	.word	0x0500000f


	//   ....[45]....
        /*056c*/ 	.word	0x0500000f


	//   ....[46]....
        /*0570*/ 	.word	0x0500000f


	//   ....[47]....
        /*0574*/ 	.word	0x0500000f


	//   ....[48]....
        /*0578*/ 	.word	0x0500000f


	//   ....[49]....
        /*057c*/ 	.word	0x0500000f


	//   ....[50]....
        /*0580*/ 	.word	0x0500000f


	//   ....[51]....
        /*0584*/ 	.word	0x0500000f


	//   ....[52]....
        /*0588*/ 	.word	0x0500000f


	//   ....[53]....
        /*058c*/ 	.word	0x0500000f


	//   ....[54]....
        /*0590*/ 	.word	0x0500000f


	//   ....[55]....
        /*0594*/ 	.word	0x0500000f


	//   ....[56]....
        /*0598*/ 	.word	0x0500000f


	//   ....[57]....
        /*059c*/ 	.word	0x0500000f


	//   ....[58]....
        /*05a0*/ 	.word	0x0500000f


	//   ....[59]....
        /*05a4*/ 	.word	0x0500000f


	//   ....[60]....
        /*05a8*/ 	.word	0x0500000f


	//   ....[61]....
        /*05ac*/ 	.word	0x0500000f


	//----- nvinfo : EIATTR_COOP_GROUP_INSTR_OFFSETS
	.align		4
.L_336:
        /*05b0*/ 	.byte	0x04, 0x28
        /*05b2*/ 	.short	(.L_338 - .L_337)


	//   ....[0]....
.L_337:
        /*05b4*/ 	.word	0x00000080


	//   ....[1]....
        /*05b8*/ 	.word	0x00000090


	//   ....[2]....
        /*05bc*/ 	.word	0x000002d0


	//   ....[3]....
        /*05c0*/ 	.word	0x00000430


	//   ....[4]....
        /*05c4*/ 	.word	0x00000550


	//   ....[5]....
        /*05c8*/ 	.word	0x000006b0


	//   ....[6]....
        /*05cc*/ 	.word	0x00001280


	//   ....[7]....
        /*05d0*/ 	.word	0x00002cb0


	//   ....[8]....
        /*05d4*/ 	.word	0x00002d30


	//   ....[9]....
        /*05d8*/ 	.word	0x00003260


	//   ....[10]....
        /*05dc*/ 	.word	0x000032f0


	//   ....[11]....
        /*05e0*/ 	.word	0x00004de0


	//   ....[12]....
        /*05e4*/ 	.word	0x00004e50


	//   ....[13]....
        /*05e8*/ 	.word	0x00005430


	//   ....[14]....
        /*05ec*/ 	.word	0x000055a0


	//   ....[15]....
        /*05f0*/ 	.word	0x00006d40


	//   ....[16]....
        /*05f4*/ 	.word	0x00006d50


	//   ....[17]....
        /*05f8*/ 	.word	0x00006da0


	//   ....[18]....
        /*05fc*/ 	.word	0x00006db0


	//   ....[19]....
        /*0600*/ 	.word	0x00008320


	//   ....[20]....
        /*0604*/ 	.word	0x00008350


	//   ....[21]....
        /*0608*/ 	.word	0x00008380


	//   ....[22]....
        /*060c*/ 	.word	0x00008390


	//   ....[23]....
        /*0610*/ 	.word	0x000083a0


	//   ....[24]....
        /*0614*/ 	.word	0x000083b0


	//   ....[25]....
        /*0618*/ 	.word	0x000083c0


	//   ....[26]....
        /*061c*/ 	.word	0x000083d0


	//   ....[27]....
        /*0620*/ 	.word	0x000083f0


	//   ....[28]....
        /*0624*/ 	.word	0x00008400


	//   ....[29]....
        /*0628*/ 	.word	0x00008410


	//   ....[30]....
        /*062c*/ 	.word	0x00008420


	//   ....[31]....
        /*0630*/ 	.word	0x00008430


	//   ....[32]....
        /*0634*/ 	.word	0x00008440


	//   ....[33]....
        /*0638*/ 	.word	0x00008450


	//   ....[34]....
        /*063c*/ 	.word	0x00008460


	//   ....[35]....
        /*0640*/ 	.word	0x00008470


	//   ....[36]....
        /*0644*/ 	.word	0x00008480


	//   ....[37]....
        /*0648*/ 	.word	0x00008490


	//   ....[38]....
        /*064c*/ 	.word	0x000084a0


	//   ....[39]....
        /*0650*/ 	.word	0x000084b0


	//   ....[40]....
        /*0654*/ 	.word	0x000084c0


	//   ....[41]....
        /*0658*/ 	.word	0x000084d0


	//   ....[42]....
        /*065c*/ 	.word	0x000084e0


	//   ....[43]....
        /*0660*/ 	.word	0x000084f0


	//   ....[44]....
        /*0664*/ 	.word	0x00008500


	//   ....[45]....
        /*0668*/ 	.word	0x00008510


	//   ....[46]....
        /*066c*/ 	.word	0x00008520


	//   ....[47]....
        /*0670*/ 	.word	0x00008530


	//   ....[48]....
        /*0674*/ 	.word	0x00008540


	//   ....[49]....
        /*0678*/ 	.word	0x00008550


	//   ....[50]....
        /*067c*/ 	.word	0x00008560


	//   ....[51]....
        /*0680*/ 	.word	0x00008570


	//   ....[52]....
        /*0684*/ 	.word	0x00008580


	//   ....[53]....
        /*0688*/ 	.word	0x00008590


	//   ....[54]....
        /*068c*/ 	.word	0x000085a0


	//   ....[55]....
        /*0690*/ 	.word	0x000085b0


	//   ....[56]....
        /*0694*/ 	.word	0x000085c0


	//   ....[57]....
        /*0698*/ 	.word	0x000085d0


	//   ....[58]....
        /*069c*/ 	.word	0x000085e0


	//   ....[59]....
        /*06a0*/ 	.word	0x000085f0


	//   ....[60]....
        /*06a4*/ 	.word	0x00008600


	//   ....[61]....
        /*06a8*/ 	.word	0x00008610


	//   ....[62]....
        /*06ac*/ 	.word	0x00008620


	//   ....[63]....
        /*06b0*/ 	.word	0x00008630


	//   ....[64]....
        /*06b4*/ 	.word	0x00008640


	//   ....[65]....
        /*06b8*/ 	.word	0x00008650


	//   ....[66]....
        /*06bc*/ 	.word	0x00008660


	//   ....[67]....
        /*06c0*/ 	.word	0x00008670


	//   ....[68]....
        /*06c4*/ 	.word	0x00008680


	//   ....[69]....
        /*06c8*/ 	.word	0x00008690


	//   ....[70]....
        /*06cc*/ 	.word	0x000086a0


	//   ....[71]....
        /*06d0*/ 	.word	0x000086b0


	//   ....[72]....
        /*06d4*/ 	.word	0x000086c0


	//   ....[73]....
        /*06d8*/ 	.word	0x000086d0


	//   ....[74]....
        /*06dc*/ 	.word	0x000086e0


	//   ....[75]....
        /*06e0*/ 	.word	0x000086f0


	//   ....[76]....
        /*06e4*/ 	.word	0x00008700


	//   ....[77]....
        /*06e8*/ 	.word	0x00008710


	//   ....[78]....
        /*06ec*/ 	.word	0x00008720


	//   ....[79]....
        /*06f0*/ 	.word	0x00008730


	//   ....[80]....
        /*06f4*/ 	.word	0x00008740


	//   ....[81]....
        /*06f8*/ 	.word	0x00008750


	//   ....[82]....
        /*06fc*/ 	.word	0x00008760


	//   ....[83]....
        /*0700*/ 	.word	0x00008770


	//   ....[84]....
        /*0704*/ 	.word	0x00008780


	//   ....[85]....
        /*0708*/ 	.word	0x00008790


	//   ....[86]....
        /*070c*/ 	.word	0x000087a0


	//   ....[87]....
        /*0710*/ 	.word	0x000087b0


	//   ....[88]....
        /*0714*/ 	.word	0x000087c0


	//   ....[89]....
        /*0718*/ 	.word	0x000087d0


	//   ....[90]....
        /*071c*/ 	.word	0x000087e0


	//   ....[91]....
        /*0720*/ 	.word	0x000087f0


	//   ....[92]....
        /*0724*/ 	.word	0x00008800


	//   ....[93]....
        /*0728*/ 	.word	0x00008810


	//   ....[94]....
        /*072c*/ 	.word	0x00008820


	//   ....[95]....
        /*0730*/ 	.word	0x00008830


	//   ....[96]....
        /*0734*/ 	.word	0x00008850


	//   ....[97]....
        /*0738*/ 	.word	0x00008860


	//   ....[98]....
        /*073c*/ 	.word	0x00008870


	//   ....[99]....
        /*0740*/ 	.word	0x00008880


	//   ....[100]....
        /*0744*/ 	.word	0x00008890


	//   ....[101]....
        /*0748*/ 	.word	0x000088a0


	//   ....[102]....
        /*074c*/ 	.word	0x000088c0


	//   ....[103]....
        /*0750*/ 	.word	0x000088d0


	//   ....[104]....
        /*0754*/ 	.word	0x000088e0


	//   ....[105]....
        /*0758*/ 	.word	0x000088f0


	//   ....[106]....
        /*075c*/ 	.word	0x00008920


	//   ....[107]....
        /*0760*/ 	.word	0x00008940


	//   ....[108]....
        /*0764*/ 	.word	0x00008950


	//   ....[109]....
        /*0768*/ 	.word	0x00008960


	//   ....[110]....
        /*076c*/ 	.word	0x00008980


	//   ....[111]....
        /*0770*/ 	.word	0x00008990


	//   ....[112]....
        /*0774*/ 	.word	0x000089b0


	//   ....[113]....
        /*0778*/ 	.word	0x000089d0


	//   ....[114]....
        /*077c*/ 	.word	0x000089f0


	//   ....[115]....
        /*0780*/ 	.word	0x00008a20


	//   ....[116]....
        /*0784*/ 	.word	0x00008a50


	//   ....[117]....
        /*0788*/ 	.word	0x00008a80


	//   ....[118]....
        /*078c*/ 	.word	0x00008ab0


	//   ....[119]....
        /*0790*/ 	.word	0x00008ae0


	//   ....[120]....
        /*0794*/ 	.word	0x00008b10


	//   ....[121]....
        /*0798*/ 	.word	0x00008b40


	//   ....[122]....
        /*079c*/ 	.word	0x00008b70


	//   ....[123]....
        /*07a0*/ 	.word	0x00008bb0


	//   ....[124]....
        /*07a4*/ 	.word	0x00008be0


	//   ....[125]....
        /*07a8*/ 	.word	0x00008c10


	//   ....[126]....
        /*07ac*/ 	.word	0x00008c40


	//   ....[127]....
        /*07b0*/ 	.word	0x00008c70


	//   ....[128]....
        /*07b4*/ 	.word	0x00008cb0


	//   ....[129]....
        /*07b8*/ 	.word	0x00008ce0


	//   ....[130]....
        /*07bc*/ 	.word	0x00008d20


	//   ....[131]....
        /*07c0*/ 	.word	0x00008d50


	//   ....[132]....
        /*07c4*/ 	.word	0x00008d80


	//   ....[133]....
        /*07c8*/ 	.word	0x00008dc0


	//   ....[134]....
        /*07cc*/ 	.word	0x00008e00


	//   ....[135]....
        /*07d0*/ 	.word	0x00008e40


	//   ....[136]....
        /*07d4*/ 	.word	0x00008e80


	//   ....[137]....
        /*07d8*/ 	.word	0x00008eb0


	//   ....[138]....
        /*07dc*/ 	.word	0x00008ee0


	//   ....[139]....
        /*07e0*/ 	.word	0x00008f20


	//   ....[140]....
        /*07e4*/ 	.word	0x00008f60


	//   ....[141]....
        /*07e8*/ 	.word	0x00008fa0


	//   ....[142]....
        /*07ec*/ 	.word	0x00008fe0


	//   ....[143]....
        /*07f0*/ 	.word	0x000090c0


	//   ....[144]....
        /*07f4*/ 	.word	0x00009110


	//   ....[145]....
        /*07f8*/ 	.word	0x00009140


	//   ....[146]....
        /*07fc*/ 	.word	0x00009190


	//   ....[147]....
        /*0800*/ 	.word	0x000094b0


	//   ....[148]....
        /*0804*/ 	.word	0x00009500


	//   ....[149]....
        /*0808*/ 	.word	0x00009540


	//   ....[150]....
        /*080c*/ 	.word	0x00009580


	//   ....[151]....
        /*0810*/ 	.word	0x000095b0


	//   ....[152]....
        /*0814*/ 	.word	0x000095e0


	//   ....[153]....
        /*0818*/ 	.word	0x0000a360


	//   ....[154]....
        /*081c*/ 	.word	0x0000a390


	//   ....[155]....
        /*0820*/ 	.word	0x0000b4e0


	//   ....[156]....
        /*0824*/ 	.word	0x0000c730


	//   ....[157]....
        /*0828*/ 	.word	0x0000c770


	//   ....[158]....
        /*082c*/ 	.word	0x0000c810


	//   ....[159]....
        /*0830*/ 	.word	0x0000c880


	//   ....[160]....
        /*0834*/ 	.word	0x0000c8a0


	//   ....[161]....
        /*0838*/ 	.word	0x0000c900


	//   ....[162]....
        /*083c*/ 	.word	0x0000c920


	//   ....[163]....
        /*0840*/ 	.word	0x0000c980


	//   ....[164]....
        /*0844*/ 	.word	0x0000c9a0


	//   ....[165]....
        /*0848*/ 	.word	0x0000ca00


	//   ....[166]....
        /*084c*/ 	.word	0x0000ca20


	//   ....[167]....
        /*0850*/ 	.word	0x0000ca80


	//   ....[168]....
        /*0854*/ 	.word	0x0000caa0


	//   ....[169]....
        /*0858*/ 	.word	0x0000cb00


	//   ....[170]....
        /*085c*/ 	.word	0x0000cb20


	//   ....[171]....
        /*0860*/ 	.word	0x0000cb30


	//   ....[172]....
        /*0864*/ 	.word	0x0000ced0


	//   ....[173]....
        /*0868*/ 	.word	0x0000cf00


	//   ....[174]....
        /*086c*/ 	.word	0x0000cf90


	//   ....[175]....
        /*0870*/ 	.word	0x0000cfd0


	//   ....[176]....
        /*0874*/ 	.word	0x0000d000


	//   ....[177]....
        /*0878*/ 	.word	0x0000d030


	//   ....[178]....
        /*087c*/ 	.word	0x0000d090


	//   ....[179]....
        /*0880*/ 	.word	0x0000d0c0


	//   ....[180]....
        /*0884*/ 	.word	0x0000d120


	//   ....[181]....
        /*0888*/ 	.word	0x0000d150


	//   ....[182]....
        /*088c*/ 	.word	0x0000d1b0


	//   ....[183]....
        /*0890*/ 	.word	0x0000d1d0


	//   ....[184]....
        /*0894*/ 	.word	0x0000d210


	//   ....[185]....
        /*0898*/ 	.word	0x0000d230


	//   ....[186]....
        /*089c*/ 	.word	0x0000d2c0


	//   ....[187]....
        /*08a0*/ 	.word	0x0000d2f0


	//   ....[188]....
        /*08a4*/ 	.word	0x0000d870


	//   ....[189]....
        /*08a8*/ 	.word	0x0000d8a0


	//   ....[190]....
        /*08ac*/ 	.word	0x0000d8c0


	//   ....[191]....
        /*08b0*/ 	.word	0x0000d920


	//   ....[192]....
        /*08b4*/ 	.word	0x0000d9a0


	//   ....[193]....
        /*08b8*/ 	.word	0x0000d9c0


	//   ....[194]....
        /*08bc*/ 	.word	0x0000da40


	//   ....[195]....
        /*08c0*/ 	.word	0x0000da60


	//   ....[196]....
        /*08c4*/ 	.word	0x0000dae0


	//   ....[197]....
        /*08c8*/ 	.word	0x0000db00


	//   ....[198]....
        /*08cc*/ 	.word	0x0000db80


	//   ....[199]....
        /*08d0*/ 	.word	0x0000dba0


	//   ....[200]....
        /*08d4*/ 	.word	0x0000dc20


	//   ....[201]....
        /*08d8*/ 	.word	0x0000dc40


	//   ....[202]....
        /*08dc*/ 	.word	0x0000dcc0


	//   ....[203]....
        /*08e0*/ 	.word	0x0000dcf0


	//   ....[204]....
        /*08e4*/ 	.word	0x0000e3c0


	//   ....[205]....
        /*08e8*/ 	.word	0x0000e3e0


	//   ....[206]....
        /*08ec*/ 	.word	0x0000e400


	//   ....[207]....
        /*08f0*/ 	.word	0x0000e440


	//   ....[208]....
        /*08f4*/ 	.word	0x0000e460


	//   ....[209]....
        /*08f8*/ 	.word	0x0000e4a0


	//   ....[210]....
        /*08fc*/ 	.word	0x0000e4c0


	//   ....[211]....
        /*0900*/ 	.word	0x0000e500


	//   ....[212]....
        /*0904*/ 	.word	0x0000e520


	//   ....[213]....
        /*0908*/ 	.word	0x0000e560


	//   ....[214]....
        /*090c*/ 	.word	0x0000e580


	//   ....[215]....
        /*0910*/ 	.word	0x0000e5c0


	//   ....[216]....
        /*0914*/ 	.word	0x0000e5e0


	//   ....[217]....
        /*0918*/ 	.word	0x0000e620


	//   ....[218]....
        /*091c*/ 	.word	0x0000e640


	//   ....[219]....
        /*0920*/ 	.word	0x0000e650


	//   ....[220]....
        /*0924*/ 	.word	0x0000e980


	//   ....[221]....
        /*0928*/ 	.word	0x0000e9a0


	//   ....[222]....
        /*092c*/ 	.word	0x0000e9c0


	//   ....[223]....
        /*0930*/ 	.word	0x0000e9d0


	//   ....[224]....
        /*0934*/ 	.word	0x0000e9e0


	//   ....[225]....
        /*0938*/ 	.word	0x0000e9f0


	//   ....[226]....
        /*093c*/ 	.word	0x0000ea10


	//   ....[227]....
        /*0940*/ 	.word	0x0000ea60


	//   ....[228]....
        /*0944*/ 	.word	0x0000ea80


	//   ....[229]....
        /*0948*/ 	.word	0x0000eac0


	//   ....[230]....
        /*094c*/ 	.word	0x0000eae0


	//   ....[231]....
        /*0950*/ 	.word	0x0000eb20


	//   ....[232]....
        /*0954*/ 	.word	0x0000eb40


	//   ....[233]....
        /*0958*/ 	.word	0x0000eb90


	//   ....[234]....
        /*095c*/ 	.word	0x0000ebc0


	//   ....[235]....
        /*0960*/ 	.word	0x0000ebe0


	//   ....[236]....
        /*0964*/ 	.word	0x00010310


	//   ....[237]....
        /*0968*/ 	.word	0x00010830


	//   ....[238]....
        /*096c*/ 	.word	0x00010910


	//   ....[239]....
        /*0970*/ 	.word	0x000109f0


	//   ....[240]....
        /*0974*/ 	.word	0x00010ab0


	//   ....[241]....
        /*0978*/ 	.word	0x00010b80


	//   ....[242]....
        /*097c*/ 	.word	0x00010be0


	//   ....[243]....
        /*0980*/ 	.word	0x00010cb0


	//   ....[244]....
        /*0984*/ 	.word	0x00010d10


	//   ....[245]....
        /*0988*/ 	.word	0x00010de0


	//   ....[246]....
        /*098c*/ 	.word	0x00010e40


	//   ....[247]....
        /*0990*/ 	.word	0x00010f10


	//   ....[248]....
        /*0994*/ 	.word	0x00010f70


	//   ....[249]....
        /*0998*/ 	.word	0x00011040


	//   ....[250]....
        /*099c*/ 	.word	0x000110a0


	//   ....[251]....
        /*09a0*/ 	.word	0x00011170


	//   ....[252]....
        /*09a4*/ 	.word	0x000111d0


	//   ....[253]....
        /*09a8*/ 	.word	0x00011290


	//   ....[254]....
        /*09ac*/ 	.word	0x00011410


	//   ....[255]....
        /*09b0*/ 	.word	0x000114a0


	//   ....[0]....
        /*09b4*/ 	.word	0x00011590


	//   ....[1]....
        /*09b8*/ 	.word	0x000115e0


	//   ....[2]....
        /*09bc*/ 	.word	0x000116e0


	//   ....[3]....
        /*09c0*/ 	.word	0x00011730


	//   ....[4]....
        /*09c4*/ 	.word	0x00011830


	//   ....[5]....
        /*09c8*/ 	.word	0x00011880


	//   ....[6]....
        /*09cc*/ 	.word	0x00011960


	//   ....[7]....
        /*09d0*/ 	.word	0x00011a00


	//   ....[8]....
        /*09d4*/ 	.word	0x00011a80


	//   ....[9]....
        /*09d8*/ 	.word	0x00011b30


	//   ....[10]....
        /*09dc*/ 	.word	0x00011b90


	//   ....[11]....
        /*09e0*/ 	.word	0x00011c60


	//   ....[12]....
        /*09e4*/ 	.word	0x00011ce0


	//   ....[13]....
        /*09e8*/ 	.word	0x00011d90


	//   ....[14]....
        /*09ec*/ 	.word	0x00011e10


	//   ....[15]....
        /*09f0*/ 	.word	0x00011e60


	//   ....[16]....
        /*09f4*/ 	.word	0x00011f30


	//   ....[17]....
        /*09f8*/ 	.word	0x00011ff0


	//   ....[18]....
        /*09fc*/ 	.word	0x00012060


	//   ....[19]....
        /*0a00*/ 	.word	0x00012140


	//   ....[20]....
        /*0a04*/ 	.word	0x000121b0


	//   ....[21]....
        /*0a08*/ 	.word	0x00012290


	//   ....[22]....
        /*0a0c*/ 	.word	0x00012300


	//   ....[23]....
        /*0a10*/ 	.word	0x000123e0


	//   ....[24]....
        /*0a14*/ 	.word	0x00012460


	//   ....[25]....
        /*0a18*/ 	.word	0x00012530


	//   ....[26]....
        /*0a1c*/ 	.word	0x000125a0


	//   ....[27]....
        /*0a20*/ 	.word	0x00012670


	//   ....[28]....
        /*0a24*/ 	.word	0x000126f0


	//   ....[29]....
        /*0a28*/ 	.word	0x000127a0


	//   ....[30]....
        /*0a2c*/ 	.word	0x000128d0


	//   ....[31]....
        /*0a30*/ 	.word	0x00012970


	//   ....[32]....
        /*0a34*/ 	.word	0x000129d0


	//   ....[33]....
        /*0a38*/ 	.word	0x00012a80


	//   ....[34]....
        /*0a3c*/ 	.word	0x00012ae0


	//   ....[35]....
        /*0a40*/ 	.word	0x00012b90


	//   ....[36]....
        /*0a44*/ 	.word	0x00012bf0


	//   ....[37]....
        /*0a48*/ 	.word	0x00012ca0


	//   ....[38]....
        /*0a4c*/ 	.word	0x00012d00


	//   ....[39]....
        /*0a50*/ 	.word	0x00012db0


	//   ....[40]....
        /*0a54*/ 	.word	0x00012e10


	//   ....[41]....
        /*0a58*/ 	.word	0x00012ec0


	//   ....[42]....
        /*0a5c*/ 	.word	0x00012f20


	//   ....[43]....
        /*0a60*/ 	.word	0x00012fd0


	//   ....[44]....
        /*0a64*/ 	.word	0x00013030


	//   ....[45]....
        /*0a68*/ 	.word	0x000130e0


	//   ....[46]....
        /*0a6c*/ 	.word	0x000131c0


	//   ....[47]....
        /*0a70*/ 	.word	0x00013260


	//   ....[48]....
        /*0a74*/ 	.word	0x000132d0


	//   ....[49]....
        /*0a78*/ 	.word	0x00013380


	//   ....[50]....
        /*0a7c*/ 	.word	0x000133e0


	//   ....[51]....
        /*0a80*/ 	.word	0x000134a0


	//   ....[52]....
        /*0a84*/ 	.word	0x00013500


	//   ....[53]....
        /*0a88*/ 	.word	0x000135b0


	//   ....[54]....
        /*0a8c*/ 	.word	0x00013640


	//   ....[55]....
        /*0a90*/ 	.word	0x000136e0


	//   ....[56]....
        /*0a94*/ 	.word	0x00013740


	//   ....[57]....
        /*0a98*/ 	.word	0x00013800


	//   ....[58]....
        /*0a9c*/ 	.word	0x00013860


	//   ....[59]....
        /*0aa0*/ 	.word	0x00013910


	//   ....[60]....
        /*0aa4*/ 	.word	0x000139a0


	//   ....[61]....
        /*0aa8*/ 	.word	0x00013a40


	//----- nvinfo : EIATTR_REG_RECONFIG
	.align		4
.L_338:
        /*0aac*/ 	.byte	0x01, 0x54
	.zero		2


	//----- nvinfo : EIATTR_SYSCALL_OFFSETS
	.align		4
        /*0ab0*/ 	.byte	0x04, 0x46
        /*0ab2*/ 	.short	(.L_340 - .L_339)


	//   ....[0]....
.L_339:
        /*0ab4*/ 	.word	0x00001440


	//   ....[1]....
        /*0ab8*/ 	.word	0x0000bc30


	//   ....[2]....
        /*0abc*/ 	.word	0x0000bd70


	//   ....[3]....
        /*0ac0*/ 	.word	0x0000beb0


	//   ....[4]....
        /*0ac4*/ 	.word	0x0000bfd0


	//   ....[5]....
        /*0ac8*/ 	.word	0x0000d5f0


	//----- nvinfo : EIATTR_MBARRIER_INSTR_OFFSETS
	.align		4
.L_340:
        /*0acc*/ 	.byte	0x04, 0x39
        /*0ace*/ 	.short	(.L_342 - .L_341)


	//   ....[0]....
.L_341:
        /*0ad0*/ 	.word	0x00000180
        /*0ad4*/ 	.word	0x000000ff
        /*0ad8*/ 	.word	0x00038800
        /*0adc*/ 	.short	0x0100
        /*0ade*/ 	.byte	0x08
	.zero		1


	//   ....[1]....
        /*0ae0*/ 	.word	0x00000190
        /*0ae4*/ 	.word	0x000000ff
        /*0ae8*/ 	.word	0x00038820
        /*0aec*/ 	.short	0x0100
        /*0aee*/ 	.byte	0x08
	.zero		1


	//   ....[2]....
        /*0af0*/ 	.word	0x00000280
        /*0af4*/ 	.word	0x000000ff
        /*0af8*/ 	.word	0x00038830
        /*0afc*/ 	.short	0x0100
        /*0afe*/ 	.byte	0x08
	.zero		1


	//   ....[3]....
        /*0b00*/ 	.word	0x00000290
        /*0b04*/ 	.word	0x000000ff
        /*0b08*/ 	.word	0x00038840
        /*0b0c*/ 	.short	0x0100
        /*0b0e*/ 	.byte	0x08
	.zero		1


	//   ....[4]....
        /*0b10*/ 	.word	0x000002a0
        /*0b14*/ 	.word	0x000000ff
        /*0b18*/ 	.word	0x00038838
        /*0b1c*/ 	.short	0x0100
        /*0b1e*/ 	.byte	0x08
	.zero		1


	//   ....[5]....
        /*0b20*/ 	.word	0x000002b0
        /*0b24*/ 	.word	0x000000ff
        /*0b28*/ 	.word	0x00038848
        /*0b2c*/ 	.short	0x0100
        /*0b2e*/ 	.byte	0x08
	.zero		1


	//   ....[6]....
        /*0b30*/ 	.word	0x000003e0
        /*0b34*/ 	.word	0x000000ff
        /*0b38*/ 	.word	0x00038850
        /*0b3c*/ 	.short	0x0100
        /*0b3e*/ 	.byte	0x08
	.zero		1


	//   ....[7]....
        /*0b40*/ 	.word	0x000003f0
        /*0b44*/ 	.word	0x000000ff
        /*0b48*/ 	.word	0x00038860
        /*0b4c*/ 	.short	0x0100
        /*0b4e*/ 	.byte	0x08
	.zero		1


	//   ....[8]....
        /*0b50*/ 	.word	0x00000400
        /*0b54*/ 	.word	0x000000ff
        /*0b58*/ 	.word	0x00038858
        /*0b5c*/ 	.short	0x0100
        /*0b5e*/ 	.byte	0x08
	.zero		1


	//   ....[9]....
        /*0b60*/ 	.word	0x00000410
        /*0b64*/ 	.word	0x000000ff
        /*0b68*/ 	.word	0x00038868
        /*0b6c*/ 	.short	0x0100
        /*0b6e*/ 	.byte	0x08
	.zero		1


	//   ....[10]....
        /*0b70*/ 	.word	0x00000500
        /*0b74*/ 	.word	0x000000ff
        /*0b78*/ 	.word	0x00038870
        /*0b7c*/ 	.short	0x0100
        /*0b7e*/ 	.byte	0x06
	.zero		1


	//   ....[11]....
        /*0b80*/ 	.word	0x00000510
        /*0b84*/ 	.word	0x000000ff
        /*0b88*/ 	.word	0x00038880
        /*0b8c*/ 	.short	0x0100
        /*0b8e*/ 	.byte	0x06
	.zero		1


	//   ....[12]....
        /*0b90*/ 	.word	0x00000520
        /*0b94*/ 	.word	0x000000ff
        /*0b98*/ 	.word	0x00038878
        /*0b9c*/ 	.short	0x0100
        /*0b9e*/ 	.byte	0x06
	.zero		1


	//   ....[13]....
        /*0ba0*/ 	.word	0x00000530
        /*0ba4*/ 	.word	0x000000ff
        /*0ba8*/ 	.word	0x00038888
        /*0bac*/ 	.short	0x0100
        /*0bae*/ 	.byte	0x06
	.zero		1


	//   ....[14]....
        /*0bb0*/ 	.word	0x00000660
        /*0bb4*/ 	.word	0x000000ff
        /*0bb8*/ 	.word	0x00038890
        /*0bbc*/ 	.short	0x0100
        /*0bbe*/ 	.byte	0x08
	.zero		1


	//   ....[15]....
        /*0bc0*/ 	.word	0x00000670
        /*0bc4*/ 	.word	0x000000ff
        /*0bc8*/ 	.word	0x000388a0
        /*0bcc*/ 	.short	0x0100
        /*0bce*/ 	.byte	0x08
	.zero		1


	//   ....[16]....
        /*0bd0*/ 	.word	0x00000680
        /*0bd4*/ 	.word	0x000000ff
        /*0bd8*/ 	.word	0x00038898
        /*0bdc*/ 	.short	0x0100
        /*0bde*/ 	.byte	0x08
	.zero		1


	//   ....[17]....
        /*0be0*/ 	.word	0x00000690
        /*0be4*/ 	.word	0x000000ff
        /*0be8*/ 	.word	0x000388a8
        /*0bec*/ 	.short	0x0100
        /*0bee*/ 	.byte	0x08
	.zero		1


	//   ....[18]....
        /*0bf0*/ 	.word	0x000007d0
        /*0bf4*/ 	.word	0x000000ff
        /*0bf8*/ 	.word	0x000388b0
        /*0bfc*/ 	.short	0x0100
        /*0bfe*/ 	.byte	0x08
	.zero		1


	//   ....[19]....
        /*0c00*/ 	.word	0x000007e0
        /*0c04*/ 	.word	0x000000ff
        /*0c08*/ 	.word	0x000388c0
        /*0c0c*/ 	.short	0x0100
        /*0c0e*/ 	.byte	0x08
	.zero		1


	//   ....[20]....
        /*0c10*/ 	.word	0x000007f0
        /*0c14*/ 	.word	0x000000ff
        /*0c18*/ 	.word	0x000388b8
        /*0c1c*/ 	.short	0x0100
        /*0c1e*/ 	.byte	0x08
	.zero		1


	//   ....[21]....
        /*0c20*/ 	.word	0x00000800
        /*0c24*/ 	.word	0x000000ff
        /*0c28*/ 	.word	0x000388c8
        /*0c2c*/ 	.short	0x0100
        /*0c2e*/ 	.byte	0x08
	.zero		1


	//   ....[22]....
        /*0c30*/ 	.word	0x00001710
        /*0c34*/ 	.word	0x000000ff
        /*0c38*/ 	.word	0x00038800
        /*0c3c*/ 	.short	0x010a
        /*0c3e*/ 	.byte	0x29
	.zero		1


	//   ....[23]....
        /*0c40*/ 	.word	0x000017d0
        /*0c44*/ 	.word	0x000000ff
        /*0c48*/ 	.word	0x00038830
        /*0c4c*/ 	.short	0x010a
        /*0c4e*/ 	.byte	0x29
	.zero		1


	//   ....[24]....
        /*0c50*/ 	.word	0x00001810
        /*0c54*/ 	.word	0x000000ff
        /*0c58*/ 	.word	0x00038830
        /*0c5c*/ 	.short	0x010a
        /*0c5e*/ 	.byte	0x29
	.zero		1


	//   ....[25]....
        /*0c60*/ 	.word	0x00002330
        /*0c64*/ 	.word	0x000000ff
        /*0c68*/ 	.word	0x00000000
        /*0c6c*/ 	.short	0x0101
        /*0c6e*/ 	.byte	0x06
	.zero		1


	//   ....[26]....
        /*0c70*/ 	.word	0x00003e30
        /*0c74*/ 	.word	0x000000ff
        /*0c78*/ 	.word	0x00038850
        /*0c7c*/ 	.short	0x010a
        /*0c7e*/ 	.byte	0x29
	.zero		1


	//   ....[27]....
        /*0c80*/ 	.word	0x00003e70
        /*0c84*/ 	.word	0x000000ff
        /*0c88*/ 	.word	0x00038850
        /*0c8c*/ 	.short	0x010a
        /*0c8e*/ 	.byte	0x29
	.zero		1


	//   ....[28]....
        /*0c90*/ 	.word	0x00004100
        /*0c94*/ 	.word	0x000000ff
        /*0c98*/ 	.word	0x00000000
        /*0c9c*/ 	.short	0x0101
        /*0c9e*/ 	.byte	0x06
	.zero		1


	//   ....[29]....
        /*0ca0*/ 	.word	0x00004260
        /*0ca4*/ 	.word	0x000000ff
        /*0ca8*/ 	.word	0x00038830
        /*0cac*/ 	.short	0x010a
        /*0cae*/ 	.byte	0x33
	.zero		1


	//   ....[30]....
        /*0cb0*/ 	.word	0x000042b0
        /*0cb4*/ 	.word	0x000000ff
        /*0cb8*/ 	.word	0x00038830
        /*0cbc*/ 	.short	0x010a
        /*0cbe*/ 	.byte	0x33
	.zero		1


	//   ....[31]....
        /*0cc0*/ 	.word	0x000049d0
        /*0cc4*/ 	.word	0x000000ff
        /*0cc8*/ 	.word	0x00000000
        /*0ccc*/ 	.short	0x0101
        /*0cce*/ 	.byte	0x06
	.zero		1


	//   ....[32]....
        /*0cd0*/ 	.word	0x00006920
        /*0cd4*/ 	.word	0x000000ff
        /*0cd8*/ 	.word	0x00038850
        /*0cdc*/ 	.short	0x010a
        /*0cde*/ 	.byte	0x33
	.zero		1


	//   ....[33]....
        /*0ce0*/ 	.word	0x00006970
        /*0ce4*/ 	.word	0x000000ff
        /*0ce8*/ 	.word	0x00038850
        /*0cec*/ 	.short	0x010a
        /*0cee*/ 	.byte	0x33
	.zero		1


	//   ....[34]....
        /*0cf0*/ 	.word	0x00006b90
        /*0cf4*/ 	.word	0x000000ff
        /*0cf8*/ 	.word	0x00000000
        /*0cfc*/ 	.short	0x0101
        /*0cfe*/ 	.byte	0x33
	.zero		1


	//   ....[35]....
        /*0d00*/ 	.word	0x000095d0
        /*0d04*/ 	.word	0x000000ff
        /*0d08*/ 	.word	0x00000000
        /*0d0c*/ 	.short	0x0101
        /*0d0e*/ 	.byte	0x04
	.zero		1


	//   ....[36]....
        /*0d10*/ 	.word	0x0000c500
        /*0d14*/ 	.word	0x000000ff
        /*0d18*/ 	.word	0x00038880
        /*0d1c*/ 	.short	0x010a
        /*0d1e*/ 	.byte	0x2a
	.zero		1


	//   ....[37]....
        /*0d20*/ 	.word	0x0000cc70
        /*0d24*/ 	.word	0x000000ff
        /*0d28*/ 	.word	0x00038870
        /*0d2c*/ 	.short	0x0107
        /*0d2e*/ 	.byte	0x2a
	.zero		1


	//   ....[38]....
        /*0d30*/ 	.word	0x0000cd00
        /*0d34*/ 	.word	0x000000ff
        /*0d38*/ 	.word	0x00038870
        /*0d3c*/ 	.short	0x0101
        /*0d3e*/ 	.byte	0x2a
	.zero		1


	//   ....[39]....
        /*0d40*/ 	.word	0x0000cd30
        /*0d44*/ 	.word	0x000000ff
        /*0d48*/ 	.word	0x00038840
        /*0d4c*/ 	.short	0x010a
        /*0d4e*/ 	.byte	0x2a
	.zero		1


	//   ....[40]....
        /*0d50*/ 	.word	0x0000d390
        /*0d54*/ 	.word	0x000000ff
        /*0d58*/ 	.word	0x00038830
        /*0d5c*/ 	.short	0x0107
        /*0d5e*/ 	.byte	0x2a
	.zero		1


	//   ....[41]....
        /*0d60*/ 	.word	0x0000d420
        /*0d64*/ 	.word	0x000000ff
        /*0d68*/ 	.word	0x00038830
        /*0d6c*/ 	.short	0x0101
        /*0d6e*/ 	.byte	0x2a
	.zero		1


	//   ....[42]....
        /*0d70*/ 	.word	0x0000dde0
        /*0d74*/ 	.word	0x000000ff
        /*0d78*/ 	.word	0x00038800
        /*0d7c*/ 	.short	0x0107
        /*0d7e*/ 	.byte	0x2a
	.zero		1


	//   ....[43]....
        /*0d80*/ 	.word	0x0000de20
        /*0d84*/ 	.word	0x000000ff
        /*0d88*/ 	.word	0x00038800
        /*0d8c*/ 	.short	0x0101
        /*0d8e*/ 	.byte	0x2a
	.zero		1


	//   ....[44]....
        /*0d90*/ 	.word	0x0000de30
        /*0d94*/ 	.word	0x000000ff
        /*0d98*/ 	.word	0x00038820
        /*0d9c*/ 	.short	0x010a
        /*0d9e*/ 	.byte	0x2a
	.zero		1


	//   ....[45]....
        /*0da0*/ 	.word	0x0000e1d0
        /*0da4*/ 	.word	0x00000004
        /*0da8*/ 	.word	0x00038880
        /*0dac*/ 	.short	0x010a
        /*0dae*/ 	.byte	0x3f
	.zero		1


	//   ....[46]....
        /*0db0*/ 	.word	0x0000e710
        /*0db4*/ 	.word	0x00000004
        /*0db8*/ 	.word	0x00038870
        /*0dbc*/ 	.short	0x0107
        /*0dbe*/ 	.byte	0x3f
	.zero		1


	//   ....[47]....
        /*0dc0*/ 	.word	0x0000e7a0
        /*0dc4*/ 	.word	0x00000004
        /*0dc8*/ 	.word	0x00038870
        /*0dcc*/ 	.short	0x0101
        /*0dce*/ 	.byte	0x3f
	.zero		1


	//   ....[48]....
        /*0dd0*/ 	.word	0x0000e7d0
        /*0dd4*/ 	.word	0x00000004
        /*0dd8*/ 	.word	0x00038840
        /*0ddc*/ 	.short	0x010a
        /*0dde*/ 	.byte	0x3f
	.zero		1


	//   ....[49]....
        /*0de0*/ 	.word	0x0000ece0
        /*0de4*/ 	.word	0x00000004
        /*0de8*/ 	.word	0x00038830
        /*0dec*/ 	.short	0x0107
        /*0dee*/ 	.byte	0x3f
	.zero		1


	//   ....[50]....
        /*0df0*/ 	.word	0x0000ed80
        /*0df4*/ 	.word	0x00000004
        /*0df8*/ 	.word	0x00038830
        /*0dfc*/ 	.short	0x0101
        /*0dfe*/ 	.byte	0x3f
	.zero		1


	//   ....[51]....
        /*0e00*/ 	.word	0x0000ee00
        /*0e04*/ 	.word	0x00000012
        /*0e08*/ 	.word	0x00038870
        /*0e0c*/ 	.short	0x010a
        /*0e0e*/ 	.byte	0x3f
	.zero		1


	//   ....[52]....
        /*0e10*/ 	.word	0x0000ee90
        /*0e14*/ 	.word	0x00000012
        /*0e18*/ 	.word	0x00038860
        /*0e1c*/ 	.short	0x010a
        /*0e1e*/ 	.byte	0x3f
	.zero		1


	//   ....[53]....
        /*0e20*/ 	.word	0x0000f720
        /*0e24*/ 	.word	0x00000012
        /*0e28*/ 	.word	0x00038850
        /*0e2c*/ 	.short	0x0101
        /*0e2e*/ 	.byte	0x3f
	.zero		1


	//   ....[54]....
        /*0e30*/ 	.word	0x0000f7c0
        /*0e34*/ 	.word	0x00000012
        /*0e38*/ 	.word	0x00000000
        /*0e3c*/ 	.short	0x0101
        /*0e3e*/ 	.byte	0x3f
	.zero		1


	//   ....[55]....
        /*0e40*/ 	.word	0x0000f890
        /*0e44*/ 	.word	0x00000012
        /*0e48*/ 	.word	0x00038870
        /*0e4c*/ 	.short	0x010a
        /*0e4e*/ 	.byte	0x3f
	.zero		1


	//   ....[56]....
        /*0e50*/ 	.word	0x0000f930
        /*0e54*/ 	.word	0x00000012
        /*0e58*/ 	.word	0x00038860
        /*0e5c*/ 	.short	0x010a
        /*0e5e*/ 	.byte	0x3f
	.zero		1


	//   ....[57]....
        /*0e60*/ 	.word	0x000101a0
        /*0e64*/ 	.word	0x00000012
        /*0e68*/ 	.word	0x00038850
        /*0e6c*/ 	.short	0x0101
        /*0e6e*/ 	.byte	0x3f
	.zero		1


	//   ....[58]....
        /*0e70*/ 	.word	0x00010270
        /*0e74*/ 	.word	0x00000012
        /*0e78*/ 	.word	0x00000000
        /*0e7c*/ 	.short	0x0101
        /*0e7e*/ 	.byte	0x3f
	.zero		1


	//   ....[59]....
        /*0e80*/ 	.word	0x000102c0
        /*0e84*/ 	.word	0x00000005
        /*0e88*/ 	.word	0x00038820
        /*0e8c*/ 	.short	0x010a
        /*0e8e*/ 	.byte	0x3f
	.zero		1


	//   ....[60]....
        /*0e90*/ 	.word	0x000103e0
        /*0e94*/ 	.word	0x00000004
        /*0e98*/ 	.word	0x00038840
        /*0e9c*/ 	.short	0x010a
        /*0e9e*/ 	.byte	0x3f
	.zero		1


	//   ....[61]....
        /*0ea0*/ 	.word	0x00010480
        /*0ea4*/ 	.word	0x00000005
        /*0ea8*/ 	.word	0x00038840
        /*0eac*/ 	.short	0x010a
        /*0eae*/ 	.byte	0x3f
	.zero		1


	//   ....[62]....
        /*0eb0*/ 	.word	0x000104c0
        /*0eb4*/ 	.word	0x00000004
        /*0eb8*/ 	.word	0x00038860
        /*0ebc*/ 	.short	0x010a
        /*0ebe*/ 	.byte	0x3f
	.zero		1


	//   ....[63]....
        /*0ec0*/ 	.word	0x00010500
        /*0ec4*/ 	.word	0x00000005
        /*0ec8*/ 	.word	0x00038860
        /*0ecc*/ 	.short	0x010a
        /*0ece*/ 	.byte	0x3f
	.zero		1


	//   ....[64]....
        /*0ed0*/ 	.word	0x00010540
        /*0ed4*/ 	.word	0x00000004
        /*0ed8*/ 	.word	0x00038880
        /*0edc*/ 	.short	0x010a
        /*0ede*/ 	.byte	0x3f
	.zero		1


	//   ....[65]....
        /*0ee0*/ 	.word	0x00010580
        /*0ee4*/ 	.word	0x00000005
        /*0ee8*/ 	.word	0x00038880
        /*0eec*/ 	.short	0x010a
        /*0eee*/ 	.byte	0x3f
	.zero		1


	//   ....[66]....
        /*0ef0*/ 	.word	0x000105f0
        /*0ef4*/ 	.word	0x00000005
        /*0ef8*/ 	.word	0x00038800
        /*0efc*/ 	.short	0x010a
        /*0efe*/ 	.byte	0x3f
	.zero		1


	//   ....[67]....
        /*0f00*/ 	.word	0x00010650
        /*0f04*/ 	.word	0x00000005
        /*0f08*/ 	.word	0x00038830
        /*0f0c*/ 	.short	0x010a
        /*0f0e*/ 	.byte	0x3f
	.zero		1


	//   ....[68]....
        /*0f10*/ 	.word	0x000106b0
        /*0f14*/ 	.word	0x00000007
        /*0f18*/ 	.word	0x00038850
        /*0f1c*/ 	.short	0x010a
        /*0f1e*/ 	.byte	0x3f
	.zero		1


	//   ....[69]....
        /*0f20*/ 	.word	0x00010720
        /*0f24*/ 	.word	0x00000002
        /*0f28*/ 	.word	0x00038830
        /*0f2c*/ 	.short	0x010a
        /*0f2e*/ 	.byte	0x3f
	.zero		1


	//   ....[70]....
        /*0f30*/ 	.word	0x00010790
        /*0f34*/ 	.word	0x00000004
        /*0f38*/ 	.word	0x00038850
        /*0f3c*/ 	.short	0x010a
        /*0f3e*/ 	.byte	0x3f
	.zero		1


	//   ....[71]....
        /*0f40*/ 	.word	0x00010860
        /*0f44*/ 	.word	0x00000016
        /*0f48*/ 	.word	0x00038880
        /*0f4c*/ 	.short	0x010a
        /*0f4e*/ 	.byte	0x3f
	.zero		1


	//   ....[72]....
        /*0f50*/ 	.word	0x00011360
        /*0f54*/ 	.word	0x00000016
        /*0f58*/ 	.word	0x00038840
        /*0f5c*/ 	.short	0x010a
        /*0f5e*/ 	.byte	0x3f
	.zero		1


	//   ....[73]....
        /*0f60*/ 	.word	0x000127d0
        /*0f64*/ 	.word	0x00000016
        /*0f68*/ 	.word	0x00038820
        /*0f6c*/ 	.short	0x010a
        /*0f6e*/ 	.byte	0x3f
	.zero		1


	//   ....[74]....
        /*0f70*/ 	.word	0x00012820
        /*0f74*/ 	.word	0x00000004
        /*0f78*/ 	.word	0x00038880
        /*0f7c*/ 	.short	0x010a
        /*0f7e*/ 	.byte	0x3f
	.zero		1


	//   ....[75]....
        /*0f80*/ 	.word	0x00013110
        /*0f84*/ 	.word	0x00000004
        /*0f88*/ 	.word	0x00038840
        /*0f8c*/ 	.short	0x010a
        /*0f8e*/ 	.byte	0x3f
	.zero		1


	//   ....[76]....
        /*0f90*/ 	.word	0x00013a70
        /*0f94*/ 	.word	0x00000012
        /*0f98*/ 	.word	0x00038870
        /*0f9c*/ 	.short	0x010a
        /*0f9e*/ 	.byte	0x3f
	.zero		1


	//   ....[77]....
        /*0fa0*/ 	.word	0x00013ac0
        /*0fa4*/ 	.word	0x00000012
        /*0fa8*/ 	.word	0x00038860
        /*0fac*/ 	.short	0x010a
        /*0fae*/ 	.byte	0x3f
	.zero		1


	//   ....[78]....
        /*0fb0*/ 	.word	0x00013b10
        /*0fb4*/ 	.word	0x00000012
        /*0fb8*/ 	.word	0x00038870
        /*0fbc*/ 	.short	0x010a
        /*0fbe*/ 	.byte	0x3f
	.zero		1


	//   ....[79]....
        /*0fc0*/ 	.word	0x00013b60
        /*0fc4*/ 	.word	0x00000012
        /*0fc8*/ 	.word	0x00038860
        /*0fcc*/ 	.short	0x010a
        /*0fce*/ 	.byte	0x3f
	.zero		1


	//   ....[80]....
        /*0fd0*/ 	.word	0x00013bb0
        /*0fd4*/ 	.word	0x00000005
        /*0fd8*/ 	.word	0x00038820
        /*0fdc*/ 	.short	0x010a
        /*0fde*/ 	.byte	0x3f
	.zero		1


	//   ....[81]....
        /*0fe0*/ 	.word	0x00013c00
        /*0fe4*/ 	.word	0x00000004
        /*0fe8*/ 	.word	0x00038840
        /*0fec*/ 	.short	0x010a
        /*0fee*/ 	.byte	0x3f
	.zero		1


	//   ....[82]....
        /*0ff0*/ 	.word	0x00013c50
        /*0ff4*/ 	.word	0x00000005
        /*0ff8*/ 	.word	0x00038840
        /*0ffc*/ 	.short	0x010a
        /*0ffe*/ 	.byte	0x3f
	.zero		1


	//   ....[83]....
        /*1000*/ 	.word	0x00013ca0
        /*1004*/ 	.word	0x00000004
        /*1008*/ 	.word	0x00038860
        /*100c*/ 	.short	0x010a
        /*100e*/ 	.byte	0x3f
	.zero		1


	//   ....[84]....
        /*1010*/ 	.word	0x00013cf0
        /*1014*/ 	.word	0x00000005
        /*1018*/ 	.word	0x00038860
        /*101c*/ 	.short	0x010a
        /*101e*/ 	.byte	0x3f
	.zero		1


	//   ....[85]....
        /*1020*/ 	.word	0x00013d40
        /*1024*/ 	.word	0x00000004
        /*1028*/ 	.word	0x00038880
        /*102c*/ 	.short	0x010a
        /*102e*/ 	.byte	0x3f
	.zero		1


	//----- nvinfo : EIATTR_NUM_MBARRIERS
	.align		4
.L_342:
        /*1030*/ 	.byte	0x03, 0x38
        /*1032*/ 	.short	0x0016


	//----- nvinfo : EIATTR_EXIT_INSTR_OFFSETS
	.align		4
        /*1034*/ 	.byte	0x04, 0x1c
        /*1036*/ 	.short	(.L_344 - .L_343)


	//   ....[0]....
.L_343:
        /*1038*/ 	.word	0x000105d0


	//----- nvinfo : EIATTR_MAX_THREADS
	.align		4
.L_344:
        /*103c*/ 	.byte	0x04, 0x05
        /*103e*/ 	.short	(.L_346 - .L_345)
.L_345:
        /*1040*/ 	.word	0x00000180
        /*1044*/ 	.word	0x00000001
        /*1048*/ 	.word	0x00000001


	//----- nvinfo : EIATTR_CRS_STACK_SIZE
	.align		4
.L_346:
        /*104c*/ 	.byte	0x04, 0x1e
        /*104e*/ 	.short	(.L_348 - .L_347)
.L_347:
        /*1050*/ 	.word	0x00000000


	//----- nvinfo : EIATTR_CBANK_PARAM_SIZE
	.align		4
.L_348:
        /*1054*/ 	.byte	0x03, 0x19
        /*1056*/ 	.short	0x0a70


	//----- nvinfo : EIATTR_PARAM_CBANK
	.align		4
        /*1058*/ 	.byte	0x04, 0x0a
        /*105a*/ 	.short	(.L_350 - .L_349)
	.align		4
.L_349:
        /*105c*/ 	.word	index@(.nv.constant0._ZN7cutlass13device_kernelIN5flash11enable_sm90INS1_16FlashAttnFwdSm90INS1_25CollectiveMainloopFwdSm90ILi2EN4cute5tupleIJNS5_1CILi1EEES8_S8_EEENS6_IJNS7_ILi128EEESA_NS7_ILi256EEEEEELi256ENS_12float_e4m3_tEfNS_4arch4Sm90ELb0ELb0ELb1ELb0ELb1ELb0ELb0ELb1ELb0ELb1ELb1ELb0EEENS1_21CollectiveEpilogueFwdINS6_IJSA_SB_SA_EEES9_NS_10bfloat16_tESF_Li256ELb0ELb1ELb1ELb1EEENS1_19SingleTileSchedulerILb0ELb1ELb1ELi128EEEEEEEEEvNT_6ParamsE)
        /*1060*/ 	.short	0x0210
        /*1062*/ 	.short	0x0a70


	//----- nvinfo : EIATTR_SW_WAR
	.align		4
.L_350:
        /*1064*/ 	.byte	0x04, 0x36
        /*1066*/ 	.short	(.L_352 - .L_351)
.L_351:
        /*1068*/ 	.word	0x00000008
.L_352:


//--------------------- .nv.info._ZN7cutlass13device_kernelIN5flash11enable_sm90INS1_16FlashAttnFwdSm90INS1_25CollectiveMainloopFwdSm90ILi2EN4cute5tupleIJNS5_1CILi1EEES8_S8_EEENS6_IJNS7_ILi128EEESA_NS7_ILi256EEEEEELi256ENS_12float_e4m3_tEfNS_4arch4Sm90ELb0ELb0ELb1ELb1ELb1ELb0ELb0ELb1ELb0ELb1ELb1ELb0EEENS1_21CollectiveEpilogueFwdINS6_IJSA_SB_SA_EEES9_NS_10bfloat16_tESF_Li256ELb1ELb1ELb1ELb1EEENS1_36VarlenDynamicPersistentTileSchedulerILi128ELi128ELi256ELi128ELb1ELb1ELb1ELb0ELb1ELb1EEEEEEEEEvNT_6ParamsE --------------------------
	.section	.nv.info._ZN7cutlass13device_kernelIN5flash11enable_sm90INS1_16FlashAttnFwdSm90INS1_25CollectiveMainloopFwdSm90ILi2EN4cute5tupleIJNS5_1CILi1EEES8_S8_EEENS6_IJNS7_ILi128EEESA_NS7_ILi256EEEEEELi256ENS_12float_e4m3_tEfNS_4arch4Sm90ELb0ELb0ELb1ELb1ELb1ELb0ELb0ELb1ELb0ELb1ELb1ELb0EEENS1_21CollectiveEpilogueFwdINS6_IJSA_SB_SA_EEES9_NS_10bfloat16_tESF_Li256ELb1ELb1ELb1ELb1EEENS1_36VarlenDynamicPersistentTileSchedulerILi128ELi128ELi256ELi128ELb1ELb1ELb1ELb0ELb1ELb1EEEEEEEEEvNT_6ParamsE,"",@"SHT_CUDA_INFO"
	.sectionflags	@""
	.align	4


	//----- nvinfo : EIATTR_CUDA_API_VERSION
	.align		4
        /*0000*/ 	.byte	0x04, 0x37
        /*0002*/ 	.short	(.L_354 - .L_353)
.L_353:
        /*0004*/ 	.word	0x00000082


	//----- nvinfo : EIATTR_KPARAM_INFO
	.align		4
.L_354:
        /*0008*/ 	.byte	0x04, 0x17
        /*000a*/ 	.short	(.L_356 - .L_355)
.L_355:
        /*000c*/ 	.word	0x00000000
        /*0010*/ 	.short	0x0000
        /*0012*/ 	.short	0x0070
        /*0014*/ 	.byte	0x00, 0xf0, 0x01, 0x2a


	//----- nvinfo : EIATTR_SPARSE_MMA_MASK
	.align		4
.L_356:
        /*0018*/ 	.byte	0x03, 0x50
        /*001a*/ 	.short	0x0000


	//----- nvinfo : EIATTR_MAXREG_COUNT
	.align		4
        /*001c*/ 	.byte	0x03, 0x1b
        /*001e*/ 	.short	0x00a8


	//----- nvinfo : EIATTR_NUM_BARRIERS
	.align		4
        /*0020*/ 	.byte	0x02, 0x4c
        /*0022*/ 	.byte	0x10
	.zero		1


	//----- nvinfo : EIATTR_EXTERNS
	.align		4
        /*0024*/ 	.byte	0x04, 0x0f
        /*0026*/ 	.short	(.L_358 - .L_357)


	//   ....[0]....
	.align		4
.L_357:
        /*0028*/ 	.word	index@(__assertfail)


	//----- nvinfo : EIATTR_ANNOTATIONS
	.align		4
.L_358:
        /*002c*/ 	.byte	0x04, 0x55
        /*002e*/ 	.short	(.L_360 - .L_359)


	//   ....[0]....
.L_359:
        /*0030*/ 	.word	0x00000001
        /*0034*/ 	.byte	0xf0, 0x0a, 0x00, 0x00, 0x01, 0x00, 0x00, 0x00, 0xc0, 0x0c, 0x00, 0x00, 0x01, 0x00, 0x00, 0x00
        /* <DEDUP_REMOVED lines=13> */
        /*0114*/ 	.byte	0x30, 0x51, 0x01, 0x00


	//----- nvinfo : EIATTR_MERCURY_ISA_VERSION
	.align		4
.L_360:
        /*0118*/ 	.byte	0x03, 0x5f
        /*011a*/ 	.short	0x0101


	//----- nvinfo : EIATTR_UNUSED_LOAD_BYTE_OFFSET
	.align		4
        /*011c*/ 	.byte	0x04, 0x44
        /*011e*/ 	.short	(.L_362 - .L_361)


	//   ....[0]....
.L_361:
        /*0120*/ 	.word	0x00000980
        /*0124*/ 	.word	0x0000fff0


	//   ....[1]....
        /*0128*/ 	.word	0x000080b0
        /*012c*/ 	.word	0x0000fff0


	//----- nvinfo : EIATTR_INT_WARP_WIDE_INSTR_OFFSETS
	.align		4
.L_362:
        /*0130*/ 	.byte	0x04, 0x31
        /*0132*/ 	.short	(.L_364 - .L_363)


	//   ....[0]....
.L_363:
        /*0134*/ 	.word	0x000000c0


	//   ....[1]....
        /*0138*/ 	.word	0x000000d0


	//   ....[2]....
        /*013c*/ 	.word	0x00000170


	//   ....[3]....
        /*0140*/ 	.word	0x0000f990


	//   ....[4]....
        /*0144*/ 	.word	0x0000fa20


	//   ....[5]....
        /*0148*/ 	.word	0x00013a30


	//   ....[6]....
        /*014c*/ 	.word	0x00013ac0


	//----- nvinfo : EIATTR_COOP_GROUP_MASK_REGIDS
	.align		4
.L_364:
        /*0150*/ 	.byte	0x04, 0x29
        /*0152*/ 	.short	(.L_366 - .L_365)


	//   ....[0]....
.L_365:
        /*0154*/ 	.word	0xffffffff


	//   ....[1]....
        /*0158*/ 	.word	0xffffffff


	//   ....[2]....
        /*015c*/ 	.word	0xffffffff


	//   ....[3]....
        /*0160*/ 	.word	0xffffffff


	//   ....[4]....
        /*0164*/ 	.word	0xffffffff


	//   ....[5]....
        /*0168*/ 	.word	0xffffffff


	//   ....[6]....
        /*016c*/ 	.word	0xffffffff


	//   ....[7]....
        /*0170*/ 	.word	0xffffffff


	//   ....[8]....
        /*0174*/ 	.word	0xffffffff


	//   ....[9]....
        /*0178*/ 	.word	0xffffffff


	//   ....[10]....
        /*017c*/ 	.word	0xffffffff


	//   ....[11]....
        /*0180*/ 	.word	0xffffffff


	//   ....[12]....
        /*0184*/ 	.word	0xffffffff


	//   ....[13]....
        /*0188*/ 	.word	0xffffffff


	//   ....[14]....
        /*018c*/ 	.word	0xffffffff


	//   ....[15]....
        /*0190*/ 	.word	0xffffffff


	//   ....[16]....
        /*0194*/ 	.word	0xffffffff


	//   ....[17]....
        /*0198*/ 	.word	0xffffffff


	//   ....[18]....
        /*019c*/ 	.word	0xffffffff


	//   ....[19]....
        /*01a0*/ 	.word	0xffffffff


	//   ....[20]....
        /*01a4*/ 	.word	0xffffffff


	//   ....[21]....
        /*01a8*/ 	.word	0xffffffff


	//   ....[22]....
        /*01ac*/ 	.word	0xffffffff


	//   ....[23]....
        /*01b0*/ 	.word	0xffffffff


	//   ....[24]....
        /*01b4*/ 	.word	0xffffffff


	//   ....[25]....
        /*01b8*/ 	.word	0xffffffff


	//   ....[26]....
        /*01bc*/ 	.word	0xffffffff


	//   ....[27]....
        /*01c0*/ 	.word	0xffffffff


	//   ....[28]....
        /*01c4*/ 	.word	0xffffffff


	//   ....[29]....
        /*01c8*/ 	.word	0xffffffff


	//   ....[30]....
        /*01cc*/ 	.word	0xffffffff


	//   ....[31]....
        /*01d0*/ 	.word	0xffffffff


	//   ....[32]....
        /*01d4*/ 	.word	0xffffffff


	//   ....[33]....
        /*01d8*/ 	.word	0xffffffff


	//   ....[34]....
        /*01dc*/ 	.word	0xffffffff


	//   ....[35]....
        /*01e0*/ 	.word	0xffffffff


	//   ....[36]....
        /*01e4*/ 	.word	0xffffffff


	//   ....[37]....
        /*01e8*/ 	.word	0xffffffff


	//   ....[38]....
        /*01ec*/ 	.word	0xffffffff


	//   ....[39]....
        /*01f0*/ 	.word	0xffffffff


	//   ....[40]....
        /*01f4*/ 	.word	0xffffffff


	//   ....[41]....
        /*01f8*/ 	.word	0xffffffff


	//   ....[42]....
        /*01fc*/ 	.word	0xffffffff


	//   ....[43]....
        /*0200*/ 	.word	0xffffffff


	//   ....[44]....
        /*0204*/ 	.word	0xffffffff


	//   ....[45]....
        /*0208*/ 	.word	0xffffffff


	//   ....[46]....
        /*020c*/ 	.word	0xffffffff


	//   ....[47]....
        /*0210*/ 	.word	0xffffffff


	//   ....[48]....
        /*0214*/ 	.word	0xffffffff


	//   ....[49]....
        /*0218*/ 	.word	0xffffffff


	//   ....[50]....
        /*021c*/ 	.word	0xffffffff


	//   ....[51]....
        /*0220*/ 	.word	0xffffffff


	//   ....[52]....
        /*0224*/ 	.word	0xffffffff


	//   ....[53]....
        /*0228*/ 	.word	0xffffffff


	//   ....[54]....
        /*022c*/ 	.word	0xffffffff


	//   ....[55]....
        /*0230*/ 	.word	0xffffffff


	//   ....[56]....
        /*0234*/ 	.word	0xffffffff


	//   ....[57]....
        /*0238*/ 	.word	0xffffffff


	//   ....[58]....
        /*023c*/ 	.word	0xffffffff


	//   ....[59]....
        /*0240*/ 	.word	0xffffffff


	//   ....[60]....
        /*0244*/ 	.word	0xffffffff


	//   ....[61]....
        /*0248*/ 	.word	0xffffffff


	//   ....[62]....
        /*024c*/ 	.word	0xffffffff


	//   ....[63]....
        /*0250*/ 	.word	0xffffffff


	//   ....[64]....
        /*0254*/ 	.word	0xffffffff


	//   ....[65]....
        /*0258*/ 	.word	0xffffffff


	//   ....[66]....
        /*025c*/ 	.word	0xffffffff


	//   ....[67]....
        /*0260*/ 	.word	0xffffffff


	//   ....[68]....
        /*0264*/ 	.word	0xffffffff


	//   ....[69]....
        /*0268*/ 	.word	0xffffffff


	//   ....[70]....
        /*026c*/ 	.word	0xffffffff


	//   ....[71]....
        /*0270*/ 	.word	0xffffffff


	//   ....[72]....
        /*0274*/ 	.word	0xffffffff


	//   ....[73]....
        /*0278*/ 	.word	0xffffffff


	//   ....[74]....
        /*027c*/ 	.word	0xffffffff


	//   ....[75]....
        /*0280*/ 	.word	0xffffffff


	//   ....[76]....
        /*0284*/ 	.word	0xffffffff


	//   ....[77]....
        /*0288*/ 	.word	0xffffffff


	//   ....[78]....
        /*028c*/ 	.word	0xffffffff


	//   ....[79]....
        /*0290*/ 	.word	0xffffffff


	//   ....[80]....
        /*0294*/ 	.word	0xffffffff


	//   ....[81]....
        /*0298*/ 	.word	0xffffffff


	//   ....[82]....
        /*029c*/ 	.word	0xffffffff


	//   ....[83]....
        /*02a0*/ 	.word	0xffffffff


	//   ....[84]....
        /*02a4*/ 	.word	0xffffffff


	//   ....[85]....
        /*02a8*/ 	.word	0xffffffff


	//   ....[86]....
        /*02ac*/ 	.word	0xffffffff


	//   ....[87]....
        /*02b0*/ 	.word	0xffffffff


	//   ....[88]....
        /*02b4*/ 	.word	0xffffffff


	//   ....[89]....
        /*02b8*/ 	.word	0xffffffff


	//   ....[90]....
        /*02bc*/ 	.word	0xffffffff


	//   ....[91]....
        /*02c0*/ 	.word	0xffffffff


	//   ....[92]....
        /*02c4*/ 	.word	0xffffffff


	//   ....[93]....
        /*02c8*/ 	.word	0xffffffff


	//   ....[94]....
        /*02cc*/ 	.word	0xffffffff


	//   ....[95]....
        /*02d0*/ 	.word	0xffffffff


	//   ....[96]....
        /*02d4*/ 	.word	0xffffffff


	//   ....[97]....
        /*02d8*/ 	.word	0xffffffff


	//   ....[98]....
        /*02dc*/ 	.word	0xffffffff


	//   ....[99]....
        /*02e0*/ 	.word	0xffffffff


	//   ....[100]....
        /*02e4*/ 	.word	0xffffffff


	//   ....[101]....
        /*02e8*/ 	.word	0xffffffff


	//   ....[102]....
        /*02ec*/ 	.word	0xffffffff


	//   ....[103]....
        /*02f0*/ 	.word	0xffffffff


	//   ....[104]....
        /*02f4*/ 	.word	0xffffffff


	//   ....[105]....
        /*02f8*/ 	.word	0xffffffff


	//   ....[106]....
        /*02fc*/ 	.word	0xffffffff


	//   ....[107]....
        /*0300*/ 	.word	0xffffffff


	//   ....[108]....
        /*0304*/ 	.word	0xffffffff


	//   ....[109]....
        /*0308*/ 	.word	0xffffffff


	//   ....[110]....
        /*030c*/ 	.word	0xffffffff


	//   ....[111]....
        /*0310*/ 	.word	0xffffffff


	//   ....[112]....
        /*0314*/ 	.word	0xffffffff


	//   ....[113]....
        /*0318*/ 	.word	0xffffffff


	//   ....[114]....
        /*031c*/ 	.word	0xffffffff


	//   ....[115]....
        /*0320*/ 	.word	0xffffffff


	//   ....[116]....
        /*0324*/ 	.word	0xffffffff


	//   ....[117]....
        /*0328*/ 	.word	0xffffffff


	//   ....[118]....
        /*032c*/ 	.word	0xffffffff


	//   ....[119]....
        /*0330*/ 	.word	0xffffffff


	//   ....[120]....
        /*0334*/ 	.word	0xffffffff


	//   ....[121]....
        /*0338*/ 	.word	0xffffffff


	//   ....[122]....
        /*033c*/ 	.word	0xffffffff


	//   ....[123]....
        /*0340*/ 	.word	0xffffffff


	//   ....[124]....
        /*0344*/ 	.word	0xffffffff


	//   ....[125]....
        /*0348*/ 	.word	0xffffffff


	//   ....[126]....
        /*034c*/ 	.word	0xffffffff


	//   ....[127]....
        /*0350*/ 	.word	0xffffffff


	//   ....[128]....
        /*0354*/ 	.word	0xffffffff


	//   ....[129]....
        /*0358*/ 	.word	0xffffffff


	//   ....[130]....
        /*035c*/ 	.word	0xffffffff


	//   ....[131]....
        /*0360*/ 	.word	0xffffffff


	//   ....[132]....
        /*0364*/ 	.word	0xffffffff


	//   ....[133]....
        /*0368*/ 	.word	0xffffffff


	//   ....[134]....
        /*036c*/ 	.word	0xffffffff


	//   ....[135]....
        /*0370*/ 	.word	0xffffffff


	//   ....[136]....
        /*0374*/ 	.word	0xffffffff


	//   ....[137]....
        /*0378*/ 	.word	0xffffffff


	//   ....[138]....
        /*037c*/ 	.word	0xffffffff


	//   ....[139]....
        /*0380*/ 	.word	0xffffffff


	//   ....[140]....
        /*0384*/ 	.word	0xffffffff


	//   ....[141]....
        /*0388*/ 	.word	0xffffffff


	//   ....[142]....
        /*038c*/ 	.word	0xffffffff


	//   ....[143]....
        /*0390*/ 	.word	0xffffffff


	//   ....[144]....
        /*0394*/ 	.word	0xffffffff


	//   ....[145]....
        /*0398*/ 	.word	0xffffffff


	//   ....[146]....
        /*039c*/ 	.word	0xffffffff


	//   ....[147]....
        /*03a0*/ 	.word	0xffffffff


	//   ....[148]....
        /*03a4*/ 	.word	0xffffffff


	//   ....[149]....
        /*03a8*/ 	.word	0xffffffff


	//   ....[150]....
        /*03ac*/ 	.word	0xffffffff


	//   ....[151]....
        /*03b0*/ 	.word	0xffffffff


	//   ....[152]....
        /*03b4*/ 	.word	0xffffffff


	//   ....[153]....
        /*03b8*/ 	.word	0xffffffff


	//   ....[154]....
        /*03bc*/ 	.word	0xffffffff


	//   ....[155]....
        /*03c0*/ 	.word	0xffffffff


	//   ....[156]....
        /*03c4*/ 	.word	0xffffffff


	//   ....[157]....
        /*03c8*/ 	.word	0xffffffff


	//   ....[158]....
        /*03cc*/ 	.word	0xffffffff


	//   ....[159]....
        /*03d0*/ 	.word	0xffffffff


	//   ....[160]....
        /*03d4*/ 	.word	0xffffffff


	//   ....[161]....
        /*03d8*/ 	.word	0xffffffff


	//   ....[162]....
        /*03dc*/ 	.word	0xffffffff


	//   ....[163]....
        /*03e0*/ 	.word	0xffffffff


	//   ....[164]....
        /*03e4*/ 	.word	0xffffffff


	//   ....[165]....
        /*03e8*/ 	.word	0xffffffff


	//   ....[166]....
        /*03ec*/ 	.word	0xffffffff


	//   ....[167]....
        /*03f0*/ 	.word	0xffffffff


	//   ....[168]....
        /*03f4*/ 	.word	0xffffffff


	//   ....[169]....
        /*03f8*/ 	.word	0xffffffff


	//   ....[170]....
        /*03fc*/ 	.word	0xffffffff


	//   ....[171]....
        /*0400*/ 	.word	0xffffffff


	//   ....[172]....
        /*0404*/ 	.word	0xffffffff


	//   ....[173]....
        /*0408*/ 	.word	0xffffffff


	//   ....[174]....
        /*040c*/ 	.word	0xffffffff


	//   ....[175]....
        /*0410*/ 	.word	0xffffffff


	//   ....[176]....
        /*0414*/ 	.word	0xffffffff


	//   ....[177]....
        /*0418*/ 	.word	0xffffffff


	//   ....[178]....
        /*041c*/ 	.word	0xffffffff


	//   ....[179]....
        /*0420*/ 	.word	0xffffffff


	//   ....[180]....
        /*0424*/ 	.word	0xffffffff


	//   ....[181]....
        /*0428*/ 	.word	0xffffffff


	//   ....[182]....
        /*042c*/ 	.word	0xffffffff


	//   ....[183]....
        /*0430*/ 	.word	0xffffffff


	//   ....[184]....
        /*0434*/ 	.word	0xffffffff


	//   ....[185]....
        /*0438*/ 	.word	0xffffffff


	//   ....[186]....
        /*043c*/ 	.word	0xffffffff


	//   ....[187]....
        /*0440*/ 	.word	0xffffffff


	//   ....[188]....
        /*0444*/ 	.word	0xffffffff


	//   ....[189]....
        /*0448*/ 	.word	0xffffffff


	//   ....[190]....
        /*044c*/ 	.word	0xffffffff


	//   ....[191]....
        /*0450*/ 	.word	0xffffffff


	//   ....[192]....
        /*0454*/ 	.word	0xffffffff


	//   ....[193]....
        /*0458*/ 	.word	0xffffffff


	//   ....[194]....
        /*045c*/ 	.word	0xffffffff


	//   ....[195]....
        /*0460*/ 	.word	0xffffffff


	//   ....[196]....
        /*0464*/ 	.word	0xffffffff


	//   ....[197]....
        /*0468*/ 	.word	0xffffffff


	//   ....[198]....
        /*046c*/ 	.word	0xffffffff


	//   ....[199]....
        /*0470*/ 	.word	0xffffffff


	//   ....[200]....
        /*0474*/ 	.word	0xffffffff


	//   ....[201]....
        /*0478*/ 	.word	0xffffffff


	//   ....[202]....
        /*047c*/ 	.word	0xffffffff


	//   ....[203]....
        /*0480*/ 	.word	0xffffffff


	//   ....[204]....
        /*0484*/ 	.word	0xffffffff


	//   ....[205]....
        /*0488*/ 	.word	0xffffffff


	//   ....[206]....
        /*048c*/ 	.word	0xffffffff


	//   ....[207]....
        /*0490*/ 	.word	0xffffffff


	//   ....[208]....
        /*0494*/ 	.word	0xffffffff


	//   ....[209]....
        /*0498*/ 	.word	0xffffffff


	//   ....[210]....
        /*049c*/ 	.word	0xffffffff


	//   ....[211]....
        /*04a0*/ 	.word	0xffffffff


	//   ....[212]....
        /*04a4*/ 	.word	0xffffffff


	//   ....[213]....
        /*04a8*/ 	.word	0xffffffff


	//   ....[214]....
        /*04ac*/ 	.word	0xffffffff


	//   ....[215]....
        /*04b0*/ 	.word	0xffffffff


	//   ....[216]....
        /*04b4*/ 	.word	0xffffffff


	//   ....[217]....
        /*04b8*/ 	.word	0xffffffff


	//   ....[218]....
        /*04bc*/ 	.word	0xffffffff


	//   ....[219]....
        /*04c0*/ 	.word	0xffffffff


	//   ....[220]....
        /*04c4*/ 	.word	0xffffffff


	//   ....[221]....
        /*04c8*/ 	.word	0xffffffff


	//   ....[222]....
        /*04cc*/ 	.word	0xffffffff


	//   ....[223]....
        /*04d0*/ 	.word	0xffffffff


	//   ....[224]....
        /*04d4*/ 	.word	0xffffffff


	//   ....[225]....
        /*04d8*/ 	.word	0xffffffff


	//   ....[226]....
        /*04dc*/ 	.word	0xffffffff


	//   ....[227]....
        /*04e0*/ 	.word	0xffffffff


	//   ....[228]....
        /*04e4*/ 	.word	0xffffffff


	//   ....[229]....
        /*04e8*/ 	.word	0xffffffff


	//   ....[230]....
        /*04ec*/ 	.word	0xffffffff


	//   ....[231]....
        /*04f0*/ 	.word	0xffffffff


	//   ....[232]....
        /*04f4*/ 	.word	0xffffffff


	//   ....[233]....
        /*04f8*/ 	.word	0xffffffff


	//   ....[234]....
        /*04fc*/ 	.word	0xffffffff


	//   ....[235]....
        /*0500*/ 	.word	0xffffffff


	//   ....[236]....
        /*0504*/ 	.word	0xffffffff


	//   ....[237]....
        /*0508*/ 	.word	0xffffffff


	//   ....[238]....
        /*050c*/ 	.word	0xffffffff


	//   ....[239]....
        /*0510*/ 	.word	0xffffffff


	//   ....[240]....
        /*0514*/ 	.word	0xffffffff


	//   ....[241]....
        /*0518*/ 	.word	0xffffffff


	//   ....[242]....
        /*051c*/ 	.word	0xffffffff


	//   ....[243]....
        /*0520*/ 	.word	0xffffffff


	//   ....[244]....
        /*0524*/ 	.word	0xffffffff


	//   ....[245]....
        /*0528*/ 	.word	0xffffffff


	//   ....[246]....
        /*052c*/ 	.word	0xffffffff


	//   ....[247]....
        /*0530*/ 	.word	0xffffffff


	//   ....[248]....
        /*0534*/ 	.word	0xffffffff


	//   ....[249]....
        /*0538*/ 	.word	0xffffffff


	//   ....[250]....
        /*053c*/ 	.word	0xffffffff


	//   ....[251]....
        /*0540*/ 	.word	0xffffffff


	//   ....[252]....
        /*0544*/ 	.word	0xffffffff


	//   ....[253]....
        /*0548*/ 	.word	0xffffffff


	//   ....[254]....
        /*054c*/ 	.word	0xffffffff


	//   ....[255]....
        /*0550*/ 	.word	0xffffffff


	//   ....[0]....
        /*0554*/ 	.word	0xffffffff


	//   ....[1]....
        /*0558*/ 	.word	0xffffffff


	//   ....[2]....
        /*055c*/ 	.word	0xffffffff


	//   ....[3]....
        /*0560*/ 	.word	0xffffffff


	//   ....[4]....
        /*0564*/ 	.word	0xffffffff


	//   ....[5]....
        /*0568*/ 	.word	0xffffffff


	//   ....[6]....
        /*056c*/ 	.word	0xffffffff


	//   ....[7]....
        /*0570*/ 	.word	0xffffffff


	//   ....[8]....
        /*0574*/ 	.word	0xffffffff


	//   ....[9]....
        /*0578*/ 	.word	0xffffffff


	//   ....[10]....
        /*057c*/ 	.word	0xffffffff


	//   ....[11]....
        /*0580*/ 	.word	0xffffffff


	//   ....[12]....
        /*0584*/ 	.word	0xffffffff


	//   ....[13]....
        /*0588*/ 	.word	0xffffffff


	//   ....[14]....
        /*058c*/ 	.word	0xffffffff


	//   ....[15]....
        /*0590*/ 	.word	0xffffffff


	//   ....[16]....
        /*0594*/ 	.word	0xffffffff


	//   ....[17]....
        /*0598*/ 	.word	0xffffffff


	//   ....[18]....
        /*059c*/ 	.word	0xffffffff


	//   ....[19]....
        /*05a0*/ 	.word	0xffffffff


	//   ....[20]....
        /*05a4*/ 	.word	0xffffffff


	//   ....[21]....
        /*05a8*/ 	.word	0xffffffff


	//   ....[22]....
        /*05ac*/ 	.word	0xffffffff


	//   ....[23]....
        /*05b0*/ 	.word	0xffffffff


	//   ....[24]....
        /*05b4*/ 	.word	0xffffffff


	//   ....[25]....
        /*05b8*/ 	.word	0xffffffff


	//   ....[26]....
        /*05bc*/ 	.word	0xffffffff


	//   ....[27]....
        /*05c0*/ 	.word	0xffffffff


	//   ....[28]....
        /*05c4*/ 	.word	0xffffffff


	//   ....[29]....
        /*05c8*/ 	.word	0xffffffff


	//   ....[30]....
        /*05cc*/ 	.word	0xffffffff


	//   ....[31]....
        /*05d0*/ 	.word	0x0500000f


	//   ....[32]....
        /*05d4*/ 	.word	0x0500000f


	//   ....[33]....
        /*05d8*/ 	.word	0x0500000f


	//   ....[34]....
        /*05dc*/ 	.word	0x0500000f


	//   ....[35]....
        /*05e0*/ 	.word	0x0500000f


	//   ....[36]....
        /*05e4*/ 	.word	0x0500000f


	//   ....[37]....
        /*05e8*/ 	.word	0x0500000f


	//   ....[38]....
        /*05ec*/ 	.word	0x0500000f


	//   ....[39]....
        /*05f0*/ 	.word	0x0500000f


	//   ....[40]....
        /*05f4*/ 	.word	0x0500000f


	//   ....[41]....
        /*05f8*/ 	.word	0x0500000f


	//   ....[42]....
        /*05fc*/ 	.word	0x0500000f


	//   ....[43]....
        /*0600*/ 	.word	0x0500000f


	//   ....[44]....
        /*0604*/ 	.word	0x0500000f


	//   ....[45]....
        /*0608*/ 	.word	0x0500000f


	//   ....[46]....
        /*060c*/ 	.word	0x0500000f


	//   ....[47]....
        /*0610*/ 	.word	0x0500000f


	//   ....[48]....
        /*0614*/ 	.word	0x0500000f


	//   ....[49]....
        /*0618*/ 	.word	0x0500000f


	//   ....[50]....
        /*061c*/ 	.word	0x0500000f


	//   ....[51]....
        /*0620*/ 	.word	0x0500000f


	//   ....[52]....
        /*0624*/ 	.word	0x0500000f


	//   ....[53]....
        /*0628*/ 	.word	0x0500000f


	//   ....[54]....
        /*062c*/ 	.word	0x0500000f


	//   ....[55]....
        /*0630*/ 	.word	0x0500000f


	//   ....[56]....
        /*0634*/ 	.word	0x0500000f


	//   ....[57]....
        /*0638*/ 	.word	0x0500000f


	//   ....[58]....
        /*063c*/ 	.word	0x0500000f


	//   ....[59]....
        /*0640*/ 	.word	0x0500000f


	//   ....[60]....
        /*0644*/ 	.word	0x0500000f


	//   ....[61]....
        /*0648*/ 	.word	0x0500000f


	//   ....[62]....
        /*064c*/ 	.word	0x0500000f


	//   ....[63]....
        /*0650*/ 	.word	0x0500000f


	//   ....[64]....
        /*0654*/ 	.word	0x0500000f


	//   ....[65]....
        /*0658*/ 	.word	0x0500000f


	//   ....[66]....
        /*065c*/ 	.word	0x0500000f


	//   ....[67]....
        /*0660*/ 	.word	0x0500000f


	//   ....[68]....
        /*0664*/ 	.word	0x0500000f


	//   ....[69]....
        /*0668*/ 	.word	0x0500000f


	//   ....[70]....
        /*066c*/ 	.word	0x0500000f


	//   ....[71]....
        /*0670*/ 	.word	0x0500000f


	//   ....[72]....
        /*0674*/ 	.word	0x0500000f


	//   ....[73]....
        /*0678*/ 	.word	0x0500000f


	//   ....[74]....
        /*067c*/ 	.word	0x0500000f


	//   ....[75]....
        /*0680*/ 	.word	0x0500000f


	//   ....[76]....
        /*0684*/ 	.word	0x0500000f


	//   ....[77]....
        /*0688*/ 	.word	0x0500000f


	//   ....[78]....
        /*068c*/ 	.word	0x0500000f


	//   ....[79]....
        /*0690*/ 	.word	0x0500000f


	//   ....[80]....
        /*0694*/ 	.word	0x0500000f


	//   ....[81]....
        /*0698*/ 	.word	0x0500000f


	//   ....[82]....
        /*069c*/ 	.word	0x0500000f


	//   ....[83]....
        /*06a0*/ 	.word	0x0500000f


	//   ....[84]....
        /*06a4*/ 	.word	0x0500000f


	//   ....[85]....
        /*06a8*/ 	.word	0x0500000f


	//   ....[86]....
        /*06ac*/ 	.word	0x0500000f


	//   ....[87]....
        /*06b0*/ 	.word	0x0500000f


	//   ....[88]....
        /*06b4*/ 	.word	0x0500000f


	//   ....[89]....
        /*06b8*/ 	.word	0x0500000f


	//   ....[90]....
        /*06bc*/ 	.word	0x0500000f


	//   ....[91]....
        /*06c0*/ 	.word	0x0500000f


	//   ....[92]....
        /*06c4*/ 	.word	0x0500000f


	//   ....[93]....
        /*06c8*/ 	.word	0x0500000f


	//   ....[94]....
        /*06cc*/ 	.word	0x0500000f


	//   ....[95]....
        /*06d0*/ 	.word	0x0500000f


	//   ....[96]....
        /*06d4*/ 	.word	0x0500000f


	//   ....[97]....
        /*06d8*/ 	.word	0x0500000f


	//   ....[98]....
        /*06dc*/ 	.word	0x0500000f


	//   ....[99]....
        /*06e0*/ 	.word	0x0500000f


	//   ....[100]....
        /*06e4*/ 	.word	0x0500000f


	//   ....[101]....
        /*06e8*/ 	.word	0x0500000f


	//   ....[102]....
        /*06ec*/ 	.word	0x0500000f


	//   ....[103]....
        /*06f0*/ 	.word	0x0500000f


	//   ....[104]....
        /*06f4*/ 	.word	0x0500000f


	//   ....[105]....
        /*06f8*/ 	.word	0x0500000f


	//   ....[106]....
        /*06fc*/ 	.word	0x0500000f


	//   ....[107]....
        /*0700*/ 	.word	0x0500000f


	//   ....[108]....
        /*0704*/ 	.word	0x0500000f


	//   ....[109]....
        /*0708*/ 	.word	0x0500000f


	//   ....[110]....
        /*070c*/ 	.word	0x0500000f


	//   ....[111]....
        /*0710*/ 	.word	0x0500000f


	//   ....[112]....
        /*0714*/ 	.word	0x0500000f


	//----- nvinfo : EIATTR_COOP_GROUP_INSTR_OFFSETS
	.align		4
.L_366:
        /*0718*/ 	.byte	0x04, 0x28
        /*071a*/ 	.short	(.L_368 - .L_367)


	//   ....[0]....
.L_367:
        /*071c*/ 	.word	0x00000080


	//   ....[1]....
        /*0720*/ 	.word	0x00000090


	//   ....[2]....
        /*0724*/ 	.word	0x000002d0


	//   ....[3]....
        /*0728*/ 	.word	0x00000430


	//   ....[4]....
        /*072c*/ 	.word	0x00000550


	//   ....[5]....
        /*0730*/ 	.word	0x000006b0


	//   ....[6]....
        /*0734*/ 	.word	0x00001c50


	//   ....[7]....
        /*0738*/ 	.word	0x00003570


	//   ....[8]....
        /*073c*/ 	.word	0x000035b0


	//   ....[9]....
        /*0740*/ 	.word	0x00003b10


	//   ....[10]....
        /*0744*/ 	.word	0x00003ba0


	//   ....[11]....
        /*0748*/ 	.word	0x00005570


	//   ....[12]....
        /*074c*/ 	.word	0x00005590


	//   ....[13]....
        /*0750*/ 	.word	0x00006210


	//   ....[14]....
        /*0754*/ 	.word	0x00006290


	//   ....[15]....
        /*0758*/ 	.word	0x00007600


	//   ....[16]....
        /*075c*/ 	.word	0x00007630


	//   ....[17]....
        /*0760*/ 	.word	0x000076b0


	//   ....[18]....
        /*0764*/ 	.word	0x000076c0


	//   ....[19]....
        /*0768*/ 	.word	0x00008e40


	//   ....[20]....
        /*076c*/ 	.word	0x00008e70


	//   ....[21]....
        /*0770*/ 	.word	0x00008ea0


	//   ....[22]....
        /*0774*/ 	.word	0x00008ed0


	//   ....[23]....
        /*0778*/ 	.word	0x00008f00


	//   ....[24]....
        /*077c*/ 	.word	0x00008f30


	//   ....[25]....
        /*0780*/ 	.word	0x00008f60


	//   ....[26]....
        /*0784*/ 	.word	0x00008f90


	//   ....[27]....
        /*0788*/ 	.word	0x00008fd0


	//   ....[28]....
        /*078c*/ 	.word	0x00009010


	//   ....[29]....
        /*0790*/ 	.word	0x00009050


	//   ....[30]....
        /*0794*/ 	.word	0x00009080


	//   ....[31]....
        /*0798*/ 	.word	0x000090b0


	//   ....[32]....
        /*079c*/ 	.word	0x000090d0


	//   ....[33]....
        /*07a0*/ 	.word	0x000090e0


	//   ....[34]....
        /*07a4*/ 	.word	0x000090f0


	//   ....[35]....
        /*07a8*/ 	.word	0x00009100


	//   ....[36]....
        /*07ac*/ 	.word	0x00009110


	//   ....[37]....
        /*07b0*/ 	.word	0x00009120


	//   ....[38]....
        /*07b4*/ 	.word	0x00009130


	//   ....[39]....
        /*07b8*/ 	.word	0x00009140


	//   ....[40]....
        /*07bc*/ 	.word	0x00009150


	//   ....[41]....
        /*07c0*/ 	.word	0x00009160


	//   ....[42]....
        /*07c4*/ 	.word	0x00009170


	//   ....[43]....
        /*07c8*/ 	.word	0x00009180


	//   ....[44]....
        /*07cc*/ 	.word	0x00009190


	//   ....[45]....
        /*07d0*/ 	.word	0x000091a0


	//   ....[46]....
        /*07d4*/ 	.word	0x000091b0


	//   ....[47]....
        /*07d8*/ 	.word	0x000091c0


	//   ....[48]....
        /*07dc*/ 	.word	0x000091d0


	//   ....[49]....
        /*07e0*/ 	.word	0x000091e0


	//   ....[50]....
        /*07e4*/ 	.word	0x000091f0


	//   ....[51]....
        /*07e8*/ 	.word	0x00009200


	//   ....[52]....
        /*07ec*/ 	.word	0x00009210


	//   ....[53]....
        /*07f0*/ 	.word	0x00009220


	//   ....[54]....
        /*07f4*/ 	.word	0x00009230


	//   ....[55]....
        /*07f8*/ 	.word	0x00009240


	//   ....[56]....
        /*07fc*/ 	.word	0x00009250


	//   ....[57]....
        /*0800*/ 	.word	0x00009260


	//   ....[58]....
        /*0804*/ 	.word	0x00009270


	//   ....[59]....
        /*0808*/ 	.word	0x00009280


	//   ....[60]....
        /*080c*/ 	.word	0x00009290


	//   ....[61]....
        /*0810*/ 	.word	0x000092a0


	//   ....[62]....
        /*0814*/ 	.word	0x000092b0


	//   ....[63]....
        /*0818*/ 	.word	0x000092c0


	//   ....[64]....
        /*081c*/ 	.word	0x000092d0


	//   ....[65]....
        /*0820*/ 	.word	0x000092e0


	//   ....[66]....
        /*0824*/ 	.word	0x000092f0


	//   ....[67]....
        /*0828*/ 	.word	0x00009300


	//   ....[68]....
        /*082c*/ 	.word	0x00009310


	//   ....[69]....
        /*0830*/ 	.word	0x00009320


	//   ....[70]....
        /*0834*/ 	.word	0x00009330


	//   ....[71]....
        /*0838*/ 	.word	0x00009340


	//   ....[72]....
        /*083c*/ 	.word	0x00009350


	//   ....[73]....
        /*0840*/ 	.word	0x00009360


	//   ....[74]....
        /*0844*/ 	.word	0x00009370


	//   ....[75]....
        /*0848*/ 	.word	0x00009380


	//   ....[76]....
        /*084c*/ 	.word	0x00009390


	//   ....[77]....
        /*0850*/ 	.word	0x000093a0


	//   ....[78]....
        /*0854*/ 	.word	0x000093b0


	//   ....[79]....
        /*0858*/ 	.word	0x000093c0


	//   ....[80]....
        /*085c*/ 	.word	0x000093d0


	//   ....[81]....
        /*0860*/ 	.word	0x000093e0


	//   ....[82]....
        /*0864*/ 	.word	0x000093f0


	//   ....[83]....
        /*0868*/ 	.word	0x00009400


	//   ....[84]....
        /*086c*/ 	.word	0x00009410


	//   ....[85]....
        /*0870*/ 	.word	0x00009430


	//   ....[86]....
        /*0874*/ 	.word	0x00009440


	//   ....[87]....
        /*0878*/ 	.word	0x00009450


	//   ....[88]....
        /*087c*/ 	.word	0x00009460


	//   ....[89]....
        /*0880*/ 	.word	0x00009470


	//   ....[90]....
        /*0884*/ 	.word	0x00009480


	//   ....[91]....
        /*0888*/ 	.word	0x00009490


	//   ....[92]....
        /*088c*/ 	.word	0x000094a0


	//   ....[93]....
        /*0890*/ 	.word	0x000094b0


	//   ....[94]....
        /*0894*/ 	.word	0x000094c0


	//   ....[95]....
        /*0898*/ 	.word	0x000094d0


	//   ....[96]....
        /*089c*/ 	.word	0x000094e0


	//   ....[97]....
        /*08a0*/ 	.word	0x000094f0


	//   ....[98]....
        /*08a4*/ 	.word	0x00009500


	//   ....[99]....
        /*08a8*/ 	.word	0x00009510


	//   ....[100]....
        /*08ac*/ 	.word	0x00009520


	//   ....[101]....
        /*08b0*/ 	.word	0x00009530


	//   ....[102]....
        /*08b4*/ 	.word	0x00009540


	//   ....[103]....
        /*08b8*/ 	.word	0x00009550


	//   ....[104]....
        /*08bc*/ 	.word	0x00009560


	//   ....[105]....
        /*08c0*/ 	.word	0x00009570


	//   ....[106]....
        /*08c4*/ 	.word	0x00009580


	//   ....[107]....
        /*08c8*/ 	.word	0x00009590


	//   ....[108]....
        /*08cc*/ 	.word	0x000095a0


	//   ....[109]....
        /*08d0*/ 	.word	0x000095b0


	//   ....[110]....
        /*08d4*/ 	.word	0x000095c0


	//   ....[111]....
        /*08d8*/ 	.word	0x000095d0


	//   ....[112]....
        /*08dc*/ 	.word	0x000095e0


	//   ....[113]....
        /*08e0*/ 	.word	0x000095f0


	//   ....[114]....
        /*08e4*/ 	.word	0x00009610


	//   ....[115]....
        /*08e8*/ 	.word	0x00009620


	//   ....[116]....
        /*08ec*/ 	.word	0x00009630


	//   ....[117]....
        /*08f0*/ 	.word	0x00009640


	//   ....[118]....
        /*08f4*/ 	.word	0x00009650


	//   ....[119]....
        /*08f8*/ 	.word	0x00009660


	//   ....[120]....
        /*08fc*/ 	.word	0x00009670


	//   ....[121]....
        /*0900*/ 	.word	0x00009680


	//   ....[122]....
        /*0904*/ 	.word	0x00009690


	//   ....[123]....
        /*0908*/ 	.word	0x000096a0


	//   ....[124]....
        /*090c*/ 	.word	0x000096b0


	//   ....[125]....
        /*0910*/ 	.word	0x000096c0


	//   ....[126]....
        /*0914*/ 	.word	0x000096d0


	//   ....[127]....
        /*0918*/ 	.word	0x000096f0


	//   ....[128]....
        /*091c*/ 	.word	0x00009700


	//   ....[129]....
        /*0920*/ 	.word	0x00009710


	//   ....[130]....
        /*0924*/ 	.word	0x00009730


	//   ....[131]....
        /*0928*/ 	.word	0x00009750


	//   ....[132]....
        /*092c*/ 	.word	0x00009770


	//   ....[133]....
        /*0930*/ 	.word	0x00009790


	//   ....[134]....
        /*0934*/ 	.word	0x000097b0


	//   ....[135]....
        /*0938*/ 	.word	0x00009820


	//   ....[136]....
        /*093c*/ 	.word	0x00009850


	//   ....[137]....
        /*0940*/ 	.word	0x00009880


	//   ....[138]....
        /*0944*/ 	.word	0x000098b0


	//   ....[139]....
        /*0948*/ 	.word	0x000098e0


	//   ....[140]....
        /*094c*/ 	.word	0x00009910


	//   ....[141]....
        /*0950*/ 	.word	0x00009940


	//   ....[142]....
        /*0954*/ 	.word	0x00009970


	//   ....[143]....
        /*0958*/ 	.word	0x000099a0


	//   ....[144]....
        /*095c*/ 	.word	0x000099d0


	//   ....[145]....
        /*0960*/ 	.word	0x00009a00


	//   ....[146]....
        /*0964*/ 	.word	0x00009a30


	//   ....[147]....
        /*0968*/ 	.word	0x0000aab0


	//   ....[148]....
        /*096c*/ 	.word	0x0000aac0


	//   ....[149]....
        /*0970*/ 	.word	0x0000aad0


	//   ....[150]....
        /*0974*/ 	.word	0x0000aae0


	//   ....[151]....
        /*0978*/ 	.word	0x0000b5c0


	//   ....[152]....
        /*097c*/ 	.word	0x0000b5e0


	//   ....[153]....
        /*0980*/ 	.word	0x0000b780


	//   ....[154]....
        /*0984*/ 	.word	0x0000b7a0


	//   ....[155]....
        /*0988*/ 	.word	0x0000b8e0


	//   ....[156]....
        /*098c*/ 	.word	0x0000b900


	//   ....[157]....
        /*0990*/ 	.word	0x0000ba50


	//   ....[158]....
        /*0994*/ 	.word	0x0000ba70


	//   ....[159]....
        /*0998*/ 	.word	0x0000c050


	//   ....[160]....
        /*099c*/ 	.word	0x0000c090


	//   ....[161]....
        /*09a0*/ 	.word	0x0000ca30


	//   ....[162]....
        /*09a4*/ 	.word	0x0000ca40


	//   ....[163]....
        /*09a8*/ 	.word	0x0000dc80


	//   ....[164]....
        /*09ac*/ 	.word	0x0000dcb0


	//   ....[165]....
        /*09b0*/ 	.word	0x0000de20


	//   ....[166]....
        /*09b4*/ 	.word	0x0000de40


	//   ....[167]....
        /*09b8*/ 	.word	0x0000df80


	//   ....[168]....
        /*09bc*/ 	.word	0x0000dfa0


	//   ....[169]....
        /*09c0*/ 	.word	0x0000e0f0


	//   ....[170]....
        /*09c4*/ 	.word	0x0000e110


	//   ....[171]....
        /*09c8*/ 	.word	0x0000e2e0


	//   ....[172]....
        /*09cc*/ 	.word	0x0000e4d0


	//   ....[173]....
        /*09d0*/ 	.word	0x0000e500


	//   ....[174]....
        /*09d4*/ 	.word	0x0000e530


	//   ....[175]....
        /*09d8*/ 	.word	0x0000e560


	//   ....[176]....
        /*09dc*/ 	.word	0x0000e590


	//   ....[177]....
        /*09e0*/ 	.word	0x0000e5d0


	//   ....[178]....
        /*09e4*/ 	.word	0x0000e740


	//   ....[179]....
        /*09e8*/ 	.word	0x0000e780


	//   ....[180]....
        /*09ec*/ 	.word	0x0000e7b0


	//   ....[181]....
        /*09f0*/ 	.word	0x0000e7e0


	//   ....[182]....
        /*09f4*/ 	.word	0x0000e810


	//   ....[183]....
        /*09f8*/ 	.word	0x0000e840


	//   ....[184]....
        /*09fc*/ 	.word	0x0000e8d0


	//   ....[185]....
        /*0a00*/ 	.word	0x0000e920


	//   ....[186]....
        /*0a04*/ 	.word	0x0000e930


	//   ....[187]....
        /*0a08*/ 	.word	0x0000e9d0


	//   ....[188]....
        /*0a0c*/ 	.word	0x00010580


	//   ....[189]....
        /*0a10*/ 	.word	0x000105c0


	//   ....[190]....
        /*0a14*/ 	.word	0x000106d0


	//   ....[191]....
        /*0a18*/ 	.word	0x000106e0


	//   ....[192]....
        /*0a1c*/ 	.word	0x00010750


	//   ....[193]....
        /*0a20*/ 	.word	0x00010760


	//   ....[194]....
        /*0a24*/ 	.word	0x000107d0


	//   ....[195]....
        /*0a28*/ 	.word	0x000107e0


	//   ....[196]....
        /*0a2c*/ 	.word	0x00010850


	//   ....[197]....
        /*0a30*/ 	.word	0x00010860


	//   ....[198]....
        /*0a34*/ 	.word	0x000108d0


	//   ....[199]....
        /*0a38*/ 	.word	0x000108e0


	//   ....[200]....
        /*0a3c*/ 	.word	0x00010950


	//   ....[201]....
        /*0a40*/ 	.word	0x00010960


	//   ....[202]....
        /*0a44*/ 	.word	0x00010970


	//   ....[203]....
        /*0a48*/ 	.word	0x000109f0


	//   ....[204]....
        /*0a4c*/ 	.word	0x00010d60


	//   ....[205]....
        /*0a50*/ 	.word	0x00010d90


	//   ....[206]....
        /*0a54*/ 	.word	0x00010eb0


	//   ....[207]....
        /*0a58*/ 	.word	0x00010ec0


	//   ....[208]....
        /*0a5c*/ 	.word	0x00010f50


	//   ....[209]....
        /*0a60*/ 	.word	0x00010f60


	//   ....[210]....
        /*0a64*/ 	.word	0x00010ff0


	//   ....[211]....
        /*0a68*/ 	.word	0x00011000


	//   ....[212]....
        /*0a6c*/ 	.word	0x00011080


	//   ....[213]....
        /*0a70*/ 	.word	0x00011090


	//   ....[214]....
        /*0a74*/ 	.word	0x00011110


	//   ....[215]....
        /*0a78*/ 	.word	0x00011120


	//   ....[216]....
        /*0a7c*/ 	.word	0x000111a0


	//   ....[217]....
        /*0a80*/ 	.word	0x000111b0


	//   ....[218]....
        /*0a84*/ 	.word	0x000111c0


	//   ....[219]....
        /*0a88*/ 	.word	0x000111d0


	//   ....[220]....
        /*0a8c*/ 	.word	0x00011930


	//   ....[221]....
        /*0a90*/ 	.word	0x00011960


	//   ....[222]....
        /*0a94*/ 	.word	0x00011980


	//   ....[223]....
        /*0a98*/ 	.word	0x00011a10


	//   ....[224]....
        /*0a9c*/ 	.word	0x00011a30


	//   ....[225]....
        /*0aa0*/ 	.word	0x00011ac0


	//   ....[226]....
        /*0aa4*/ 	.word	0x00011ae0


	//   ....[227]....
        /*0aa8*/ 	.word	0x00011b70


	//   ....[228]....
        /*0aac*/ 	.word	0x00011b90


	//   ....[229]....
        /*0ab0*/ 	.word	0x00011c20


	//   ....[230]....
        /*0ab4*/ 	.word	0x00011c40


	//   ....[231]....
        /*0ab8*/ 	.word	0x00011cd0


	//   ....[232]....
        /*0abc*/ 	.word	0x00011cf0


	//   ....[233]....
        /*0ac0*/ 	.word	0x00011d80


	//   ....[234]....
        /*0ac4*/ 	.word	0x00011da0


	//   ....[235]....
        /*0ac8*/ 	.word	0x00011db0


	//   ....[236]....
        /*0acc*/ 	.word	0x00012500


	//   ....[237]....
        /*0ad0*/ 	.word	0x00012520


	//   ....[238]....
        /*0ad4*/ 	.word	0x00012580


	//   ....[239]....
        /*0ad8*/ 	.word	0x00012590


	//   ....[240]....
        /*0adc*/ 	.word	0x000125e0


	//   ....[241]....
        /*0ae0*/ 	.word	0x000125f0


	//   ....[242]....
        /*0ae4*/ 	.word	0x00012640


	//   ....[243]....
        /*0ae8*/ 	.word	0x00012650


	//   ....[244]....
        /*0aec*/ 	.word	0x000126a0


	//   ....[245]....
        /*0af0*/ 	.word	0x000126b0


	//   ....[246]....
        /*0af4*/ 	.word	0x00012700


	//   ....[247]....
        /*0af8*/ 	.word	0x00012710


	//   ....[248]....
        /*0afc*/ 	.word	0x00012760


	//   ....[249]....
        /*0b00*/ 	.word	0x00012770


	//   ....[250]....
        /*0b04*/ 	.word	0x00012780


	//   ....[251]....
        /*0b08*/ 	.word	0x000127d0


	//   ....[252]....
        /*0b0c*/ 	.word	0x00012af0


	//   ....[253]....
        /*0b10*/ 	.word	0x00012b00


	//   ....[254]....
        /*0b14*/ 	.word	0x00012b60


	//   ....[255]....
        /*0b18*/ 	.word	0x00012b70


	//   ....[0]....
        /*0b1c*/ 	.word	0x00012bc0


	//   ....[1]....
        /*0b20*/ 	.word	0x00012bd0


	//   ....[2]....
        /*0b24*/ 	.word	0x00012c20


	//   ....[3]....
        /*0b28*/ 	.word	0x00012c30


	//   ....[4]....
        /*0b2c*/ 	.word	0x00012c80


	//   ....[5]....
        /*0b30*/ 	.word	0x00012c90


	//   ....[6]....
        /*0b34*/ 	.word	0x00012ce0


	//   ....[7]....
        /*0b38*/ 	.word	0x00012cf0


	//   ....[8]....
        /*0b3c*/ 	.word	0x00012d40


	//   ....[9]....
        /*0b40*/ 	.word	0x00012d50


	//   ....[10]....
        /*0b44*/ 	.word	0x00012d60


	//   ....[11]....
        /*0b48*/ 	.word	0x00012db0


	//   ....[12]....
        /*0b4c*/ 	.word	0x000147a0


	//   ....[13]....
        /*0b50*/ 	.word	0x000147d0


	//   ....[14]....
        /*0b54*/ 	.word	0x00014800


	//   ....[15]....
        /*0b58*/ 	.word	0x00014810


	//   ....[16]....
        /*0b5c*/ 	.word	0x00014830


	//   ....[17]....
        /*0b60*/ 	.word	0x00014850


	//   ....[18]....
        /*0b64*/ 	.word	0x00014890


	//   ....[19]....
        /*0b68*/ 	.word	0x000148c0


	//   ....[20]....
        /*0b6c*/ 	.word	0x00014a30


	//   ....[21]....
        /*0b70*/ 	.word	0x00014a60


	//   ....[22]....
        /*0b74*/ 	.word	0x00014a90


	//   ....[23]....
        /*0b78*/ 	.word	0x00014ac0


	//   ....[24]....
        /*0b7c*/ 	.word	0x00014af0


	//   ....[25]....
        /*0b80*/ 	.word	0x00014b30


	//   ....[26]....
        /*0b84*/ 	.word	0x00014bb0


	//   ....[27]....
        /*0b88*/ 	.word	0x00014c00


	//   ....[28]....
        /*0b8c*/ 	.word	0x00014c10


	//   ....[29]....
        /*0b90*/ 	.word	0x00014ca0


	//   ....[30]....
        /*0b94*/ 	.word	0x00015250


	//   ....[31]....
        /*0b98*/ 	.word	0x000157d0


	//   ....[32]....
        /*0b9c*/ 	.word	0x000158b0


	//   ....[33]....
        /*0ba0*/ 	.word	0x000159a0


	//   ....[34]....
        /*0ba4*/ 	.word	0x00015a60


	//   ....[35]....
        /*0ba8*/ 	.word	0x00015b40


	//   ....[36]....
        /*0bac*/ 	.word	0x00015ba0


	//   ....[37]....
        /*0bb0*/ 	.word	0x00015c80


	//   ....[38]....
        /*0bb4*/ 	.word	0x00015ce0


	//   ....[39]....
        /*0bb8*/ 	.word	0x00015dc0


	//   ....[40]....
        /*0bbc*/ 	.word	0x00015e20


	//   ....[41]....
        /*0bc0*/ 	.word	0x00015f00


	//   ....[42]....
        /*0bc4*/ 	.word	0x00015f60


	//   ....[43]....
        /*0bc8*/ 	.word	0x00016040


	//   ....[44]....
        /*0bcc*/ 	.word	0x000160a0


	//   ....[45]....
        /*0bd0*/ 	.word	0x00016180


	//   ....[46]....
        /*0bd4*/ 	.word	0x000161e0


	//   ....[47]....
        /*0bd8*/ 	.word	0x000162b0


	//   ....[48]....
        /*0bdc*/ 	.word	0x00016440


	//   ....[49]....
        /*0be0*/ 	.word	0x000164d0


	//   ....[50]....
        /*0be4*/ 	.word	0x000165f0


	//   ....[51]....
        /*0be8*/ 	.word	0x00016640


	//   ....[52]....
        /*0bec*/ 	.word	0x00016760


	//   ....[53]....
        /*0bf0*/ 	.word	0x000167b0


	//   ....[54]....
        /*0bf4*/ 	.word	0x000168d0


	//   ....[55]....
        /*0bf8*/ 	.word	0x00016920


	//   ....[56]....
        /*0bfc*/ 	.word	0x00016a20


	//   ....[57]....
        /*0c00*/ 	.word	0x00016ac0


	//   ....[58]....
        /*0c04*/ 	.word	0x00016b20


	//   ....[59]....
        /*0c08*/ 	.word	0x00016c10


	//   ....[60]....
        /*0c0c*/ 	.word	0x00016c70


	//   ....[61]....
        /*0c10*/ 	.word	0x00016d60


	//   ....[62]....
        /*0c14*/ 	.word	0x00016dc0


	//   ....[63]....
        /*0c18*/ 	.word	0x00016e60


	//   ....[64]....
        /*0c1c*/ 	.word	0x00016f60


	//   ....[65]....
        /*0c20*/ 	.word	0x00016fd0


	//   ....[66]....
        /*0c24*/ 	.word	0x00017030


	//   ....[67]....
        /*0c28*/ 	.word	0x00017140


	//   ....[68]....
        /*0c2c*/ 	.word	0x000171a0


	//   ....[69]....
        /*0c30*/ 	.word	0x000172b0


	//   ....[70]....
        /*0c34*/ 	.word	0x00017310


	//   ....[71]....
        /*0c38*/ 	.word	0x00017420


	//   ....[72]....
        /*0c3c*/ 	.word	0x00017480


	//   ....[73]....
        /*0c40*/ 	.word	0x00017590


	//   ....[74]....
        /*0c44*/ 	.word	0x000175f0


	//   ....[75]....
        /*0c48*/ 	.word	0x00017700


	//   ....[76]....
        /*0c4c*/ 	.word	0x00017760


	//   ....[77]....
        /*0c50*/ 	.word	0x00017860


	//   ....[78]....
        /*0c54*/ 	.word	0x000178c0


	//   ....[79]....
        /*0c58*/ 	.word	0x000179b0


	//   ....[80]....
        /*0c5c*/ 	.word	0x00017ae0


	//   ....[81]....
        /*0c60*/ 	.word	0x00017b80


	//   ....[82]....
        /*0c64*/ 	.word	0x00017be0


	//   ....[83]....
        /*0c68*/ 	.word	0x00017ca0


	//   ....[84]....
        /*0c6c*/ 	.word	0x00017d00


	//   ....[85]....
        /*0c70*/ 	.word	0x00017dc0


	//   ....[86]....
        /*0c74*/ 	.word	0x00017e20


	//   ....[87]....
        /*0c78*/ 	.word	0x00017ee0


	//   ....[88]....
        /*0c7c*/ 	.word	0x00017f40


	//   ....[89]....
        /*0c80*/ 	.word	0x00018000


	//   ....[90]....
        /*0c84*/ 	.word	0x00018060


	//   ....[91]....
        /*0c88*/ 	.word	0x00018120


	//   ....[92]....
        /*0c8c*/ 	.word	0x00018180


	//   ....[93]....
        /*0c90*/ 	.word	0x00018240


	//   ....[94]....
        /*0c94*/ 	.word	0x000182a0


	//   ....[95]....
        /*0c98*/ 	.word	0x00018360


	//   ....[96]....
        /*0c9c*/ 	.word	0x00018450


	//   ....[97]....
        /*0ca0*/ 	.word	0x000184e0


	//   ....[98]....
        /*0ca4*/ 	.word	0x00018540


	//   ....[99]....
        /*0ca8*/ 	.word	0x00018600


	//   ....[100]....
        /*0cac*/ 	.word	0x00018660


	//   ....[101]....
        /*0cb0*/ 	.word	0x00018720


	//   ....[102]....
        /*0cb4*/ 	.word	0x00018780


	//   ....[103]....
        /*0cb8*/ 	.word	0x00018840


	//   ....[104]....
        /*0cbc*/ 	.word	0x000188a0


	//   ....[105]....
        /*0cc0*/ 	.word	0x00018960


	//   ....[106]....
        /*0cc4*/ 	.word	0x000189c0


	//   ....[107]....
        /*0cc8*/ 	.word	0x00018a80


	//   ....[108]....
        /*0ccc*/ 	.word	0x00018ae0


	//   ....[109]....
        /*0cd0*/ 	.word	0x00018ba0


	//   ....[110]....
        /*0cd4*/ 	.word	0x00018c00


	//   ....[111]....
        /*0cd8*/ 	.word	0x00018cc0


	//   ....[112]....
        /*0cdc*/ 	.word	0x00018f20


	//----- nvinfo : EIATTR_REG_RECONFIG
	.align		4
.L_368:
        /*0ce0*/ 	.byte	0x01, 0x54
	.zero		2


	//----- nvinfo : EIATTR_SYSCALL_OFFSETS
	.align		4
        /*0ce4*/ 	.byte	0x04, 0x46
        /*0ce6*/ 	.short	(.L_370 - .L_369)


	//   ....[0]....
.L_369:
        /*0ce8*/ 	.word	0x00001dd0


	//   ....[1]....
        /*0cec*/ 	.word	0x0000fb80


	//   ....[2]....
        /*0cf0*/ 	.word	0x0000fcf0


	//   ....[3]....
        /*0cf4*/ 	.word	0x0000fe40


	//   ....[4]....
        /*0cf8*/ 	.word	0x0000ff80


	//   ....[5]....
        /*0cfc*/ 	.word	0x000115b0


	//----- nvinfo : EIATTR_MBARRIER_INSTR_OFFSETS
	.align		4
.L_370:
        /*0d00*/ 	.byte	0x04, 0x39
        /*0d02*/ 	.short	(.L_372 - .L_371)


	//   ....[0]....
.L_371:
        /*0d04*/ 	.word	0x00000180
        /*0d08*/ 	.word	0x000000ff
        /*0d0c*/ 	.word	0x00038800
        /*0d10*/ 	.short	0x0100
        /*0d12*/ 	.byte	0x08
	.zero		1


	//   ....[1]....
        /*0d14*/ 	.word	0x00000190
        /*0d18*/ 	.word	0x000000ff
        /*0d1c*/ 	.word	0x00038820
        /*0d20*/ 	.short	0x0100
        /*0d22*/ 	.byte	0x08
	.zero		1


	//   ....[2]....
        /*0d24*/ 	.word	0x00000280
        /*0d28*/ 	.word	0x000000ff
        /*0d2c*/ 	.word	0x00038830
        /*0d30*/ 	.short	0x0100
        /*0d32*/ 	.byte	0x08
	.zero		1


	//   ....[3]....
        /*0d34*/ 	.word	0x00000290
        /*0d38*/ 	.word	0x000000ff
        /*0d3c*/ 	.word	0x00038840
        /*0d40*/ 	.short	0x0100
        /*0d42*/ 	.byte	0x08
	.zero		1


	//   ....[4]....
        /*0d44*/ 	.word	0x000002a0
        /*0d48*/ 	.word	0x000000ff
        /*0d4c*/ 	.word	0x00038838
        /*0d50*/ 	.short	0x0100
        /*0d52*/ 	.byte	0x08
	.zero		1


	//   ....[5]....
        /*0d54*/ 	.word	0x000002b0
        /*0d58*/ 	.word	0x000000ff
        /*0d5c*/ 	.word	0x00038848
        /*0d60*/ 	.short	0x0100
        /*0d62*/ 	.byte	0x08
	.zero		1


	//   ....[6]....
        /*0d64*/ 	.word	0x000003e0
        /*0d68*/ 	.word	0x000000ff
        /*0d6c*/ 	.word	0x00038850
        /*0d70*/ 	.short	0x0100
        /*0d72*/ 	.byte	0x08
	.zero		1


	//   ....[7]....
        /*0d74*/ 	.word	0x000003f0
        /*0d78*/ 	.word	0x000000ff
        /*0d7c*/ 	.word	0x00038860
        /*0d80*/ 	.short	0x0100
        /*0d82*/ 	.byte	0x08
	.zero		1


	//   ....[8]....
        /*0d84*/ 	.word	0x00000400
        /*0d88*/ 	.word	0x000000ff
        /*0d8c*/ 	.word	0x00038858
        /*0d90*/ 	.short	0x0100
        /*0d92*/ 	.byte	0x08
	.zero		1


	//   ....[9]....
        /*0d94*/ 	.word	0x00000410
        /*0d98*/ 	.word	0x000000ff
        /*0d9c*/ 	.word	0x00038868
        /*0da0*/ 	.short	0x0100
        /*0da2*/ 	.byte	0x08
	.zero		1


	//   ....[10]....
        /*0da4*/ 	.word	0x00000500
        /*0da8*/ 	.word	0x000000ff
        /*0dac*/ 	.word	0x00038870
        /*0db0*/ 	.short	0x0100
        /*0db2*/ 	.byte	0x06
	.zero		1


	//   ....[11]....
        /*0db4*/ 	.word	0x00000510
        /*0db8*/ 	.word	0x000000ff
        /*0dbc*/ 	.word	0x00038880
        /*0dc0*/ 	.short	0x0100
        /*0dc2*/ 	.byte	0x06
	.zero		1


	//   ....[12]....
        /*0dc4*/ 	.word	0x00000520
        /*0dc8*/ 	.word	0x000000ff
        /*0dcc*/ 	.word	0x00038878
        /*0dd0*/ 	.short	0x0100
        /*0dd2*/ 	.byte	0x06
	.zero		1


	//   ....[13]....
        /*0dd4*/ 	.word	0x00000530
        /*0dd8*/ 	.word	0x000000ff
        /*0ddc*/ 	.word	0x00038888
        /*0de0*/ 	.short	0x0100
        /*0de2*/ 	.byte	0x06
	.zero		1


	//   ....[14]....
        /*0de4*/ 	.word	0x00000660
        /*0de8*/ 	.word	0x000000ff
        /*0dec*/ 	.word	0x00038890
        /*0df0*/ 	.short	0x0100
        /*0df2*/ 	.byte	0x08
	.zero		1


	//   ....[15]....
        /*0df4*/ 	.word	0x00000670
        /*0df8*/ 	.word	0x000000ff
        /*0dfc*/ 	.word	0x000388a0
        /*0e00*/ 	.short	0x0100
        /*0e02*/ 	.byte	0x08
	.zero		1


	//   ....[16]....
        /*0e04*/ 	.word	0x00000680
        /*0e08*/ 	.word	0x000000ff
        /*0e0c*/ 	.word	0x00038898
        /*0e10*/ 	.short	0x0100
        /*0e12*/ 	.byte	0x08
	.zero		1


	//   ....[17]....
        /*0e14*/ 	.word	0x00000690
        /*0e18*/ 	.word	0x000000ff
        /*0e1c*/ 	.word	0x000388a8
        /*0e20*/ 	.short	0x0100
        /*0e22*/ 	.byte	0x08
	.zero		1


	//   ....[18]....
        /*0e24*/ 	.word	0x000007e0
        /*0e28*/ 	.word	0x000000ff
        /*0e2c*/ 	.word	0x000388b0
        /*0e30*/ 	.short	0x0100
        /*0e32*/ 	.byte	0x08
	.zero		1


	//   ....[19]....
        /*0e34*/ 	.word	0x000007f0
        /*0e38*/ 	.word	0x000000ff
        /*0e3c*/ 	.word	0x000388c0
        /*0e40*/ 	.short	0x0100
        /*0e42*/ 	.byte	0x08
	.zero		1


	//   ....[20]....
        /*0e44*/ 	.word	0x00000800
        /*0e48*/ 	.word	0x000000ff
        /*0e4c*/ 	.word	0x000388b8
        /*0e50*/ 	.short	0x0100
        /*0e52*/ 	.byte	0x08
	.zero		1


	//   ....[21]....
        /*0e54*/ 	.word	0x00000810
        /*0e58*/ 	.word	0x000000ff
        /*0e5c*/ 	.word	0x000388c8
        /*0e60*/ 	.short	0x0100
        /*0e62*/ 	.byte	0x08
	.zero		1


	//   ....[22]....
        /*0e64*/ 	.word	0x00002030
        /*0e68*/ 	.word	0x000000ff
        /*0e6c*/ 	.word	0x00038800
        /*0e70*/ 	.short	0x010a
        /*0e72*/ 	.byte	0x33
	.zero		1


	//   ....[23]....
        /*0e74*/ 	.word	0x00002110
        /*0e78*/ 	.word	0x000000ff
        /*0e7c*/ 	.word	0x00038830
        /*0e80*/ 	.short	0x010a
        /*0e82*/ 	.byte	0x37
	.zero		1


	//   ....[24]....
        /*0e84*/ 	.word	0x00002150
        /*0e88*/ 	.word	0x000000ff
        /*0e8c*/ 	.word	0x00038830
        /*0e90*/ 	.short	0x010a
        /*0e92*/ 	.byte	0x37
	.zero		1


	//   ....[25]....
        /*0e94*/ 	.word	0x00002c40
        /*0e98*/ 	.word	0x000000ff
        /*0e9c*/ 	.word	0x00000000
        /*0ea0*/ 	.short	0x0101
        /*0ea2*/ 	.byte	0x06
	.zero		1


	//   ....[26]....
        /*0ea4*/ 	.word	0x00004700
        /*0ea8*/ 	.word	0x000000ff
        /*0eac*/ 	.word	0x00038850
        /*0eb0*/ 	.short	0x010a
        /*0eb2*/ 	.byte	0x37
	.zero		1


	//   ....[27]....
        /*0eb4*/ 	.word	0x00004740
        /*0eb8*/ 	.word	0x000000ff
        /*0ebc*/ 	.word	0x00038850
        /*0ec0*/ 	.short	0x010a
        /*0ec2*/ 	.byte	0x37
	.zero		1


	//   ....[28]....
        /*0ec4*/ 	.word	0x00004970
        /*0ec8*/ 	.word	0x000000ff
        /*0ecc*/ 	.word	0x00000000
        /*0ed0*/ 	.short	0x0101
        /*0ed2*/ 	.byte	0x37
	.zero		1


	//   ....[29]....
        /*0ed4*/ 	.word	0x00004b10
        /*0ed8*/ 	.word	0x000000ff
        /*0edc*/ 	.word	0x00038830
        /*0ee0*/ 	.short	0x010a
        /*0ee2*/ 	.byte	0x31
	.zero		1


	//   ....[30]....
        /*0ee4*/ 	.word	0x00004b60
        /*0ee8*/ 	.word	0x000000ff
        /*0eec*/ 	.word	0x00038830
        /*0ef0*/ 	.short	0x010a
        /*0ef2*/ 	.byte	0x31
	.zero		1


	//   ....[31]....
        /*0ef4*/ 	.word	0x00005260
        /*0ef8*/ 	.word	0x000000ff
        /*0efc*/ 	.word	0x00000000
        /*0f00*/ 	.short	0x0101
        /*0f02*/ 	.byte	0x06
	.zero		1


	//   ....[32]....
        /*0f04*/ 	.word	0x000071f0
        /*0f08*/ 	.word	0x000000ff
        /*0f0c*/ 	.word	0x00038850
        /*0f10*/ 	.short	0x010a
        /*0f12*/ 	.byte	0x31
	.zero		1


	//   ....[33]....
        /*0f14*/ 	.word	0x00007240
        /*0f18*/ 	.word	0x000000ff
        /*0f1c*/ 	.word	0x00038850
        /*0f20*/ 	.short	0x010a
        /*0f22*/ 	.byte	0x31
	.zero		1


	//   ....[34]....
        /*0f24*/ 	.word	0x00007490
        /*0f28*/ 	.word	0x000000ff
        /*0f2c*/ 	.word	0x00000000
        /*0f30*/ 	.short	0x0101
        /*0f32*/ 	.byte	0x31
	.zero		1


	//   ....[35]....
        /*0f34*/ 	.word	0x0000b5b0
        /*0f38*/ 	.word	0x000000ff
        /*0f3c*/ 	.word	0x00000000
        /*0f40*/ 	.short	0x0101
        /*0f42*/ 	.byte	0x08
	.zero		1


	//   ....[36]....
        /*0f44*/ 	.word	0x0000be60
        /*0f48*/ 	.word	0x000000ff
        /*0f4c*/ 	.word	0x00000000
        /*0f50*/ 	.short	0x0101
        /*0f52*/ 	.byte	0x08
	.zero		1


	//   ....[37]....
        /*0f54*/ 	.word	0x00010390
        /*0f58*/ 	.word	0x00000006
        /*0f5c*/ 	.word	0x00038880
        /*0f60*/ 	.short	0x010a
        /*0f62*/ 	.byte	0x3f
	.zero		1


	//   ....[38]....
        /*0f64*/ 	.word	0x00010ae0
        /*0f68*/ 	.word	0x00000006
        /*0f6c*/ 	.word	0x00038870
        /*0f70*/ 	.short	0x0107
        /*0f72*/ 	.byte	0x3f
	.zero		1


	//   ....[39]....
        /*0f74*/ 	.word	0x00010ba0
        /*0f78*/ 	.word	0x00000006
        /*0f7c*/ 	.word	0x00038870
        /*0f80*/ 	.short	0x0101
        /*0f82*/ 	.byte	0x3f
	.zero		1


	//   ....[40]....
        /*0f84*/ 	.word	0x00010bd0
        /*0f88*/ 	.word	0x00000006
        /*0f8c*/ 	.word	0x00038840
        /*0f90*/ 	.short	0x010a
        /*0f92*/ 	.byte	0x3f
	.zero		1


	//   ....[41]....
        /*0f94*/ 	.word	0x00011300
        /*0f98*/ 	.word	0x00000006
        /*0f9c*/ 	.word	0x00038830
        /*0fa0*/ 	.short	0x0107
        /*0fa2*/ 	.byte	0x3f
	.zero		1


	//   ....[42]....
        /*0fa4*/ 	.word	0x000113c0
        /*0fa8*/ 	.word	0x00000006
        /*0fac*/ 	.word	0x00038830
        /*0fb0*/ 	.short	0x0101
        /*0fb2*/ 	.byte	0x3f
	.zero		1


	//   ....[43]....
        /*0fb4*/ 	.word	0x00011ef0
        /*0fb8*/ 	.word	0x00000011
        /*0fbc*/ 	.word	0x00038800
        /*0fc0*/ 	.short	0x0107
        /*0fc2*/ 	.byte	0x3f
	.zero		1


	//   ....[44]....
        /*0fc4*/ 	.word	0x00012000
        /*0fc8*/ 	.word	0x00000011
        /*0fcc*/ 	.word	0x00038800
        /*0fd0*/ 	.short	0x0101
        /*0fd2*/ 	.byte	0x3f
	.zero		1


	//   ....[45]....
        /*0fd4*/ 	.word	0x00012020
        /*0fd8*/ 	.word	0x00000011
        /*0fdc*/ 	.word	0x00038820
        /*0fe0*/ 	.short	0x010a
        /*0fe2*/ 	.byte	0x3f
	.zero		1


	//   ....[46]....
        /*0fe4*/ 	.word	0x00012350
        /*0fe8*/ 	.word	0x00000000
        /*0fec*/ 	.word	0x00038880
        /*0ff0*/ 	.short	0x010a
        /*0ff2*/ 	.byte	0x3f
	.zero		1


	//   ....[47]....
        /*0ff4*/ 	.word	0x00012860
        /*0ff8*/ 	.word	0x00000000
        /*0ffc*/ 	.word	0x00038870
        /*1000*/ 	.short	0x0107
        /*1002*/ 	.byte	0x3f
	.zero		1


	//   ....[48]....
        /*1004*/ 	.word	0x00012920
        /*1008*/ 	.word	0x00000000
        /*100c*/ 	.word	0x00038870
        /*1010*/ 	.short	0x0101
        /*1012*/ 	.byte	0x3f
	.zero		1


	//   ....[49]....
        /*1014*/ 	.word	0x00012950
        /*1018*/ 	.word	0x00000000
        /*101c*/ 	.word	0x00038840
        /*1020*/ 	.short	0x010a
        /*1022*/ 	.byte	0x3f
	.zero		1


	//   ....[50]....
        /*1024*/ 	.word	0x00012e40
        /*1028*/ 	.word	0x00000000
        /*102c*/ 	.word	0x00038830
        /*1030*/ 	.short	0x0107
        /*1032*/ 	.byte	0x3f
	.zero		1


	//   ....[51]....
        /*1034*/ 	.word	0x00012f00
        /*1038*/ 	.word	0x00000000
        /*103c*/ 	.word	0x00038830
        /*1040*/ 	.short	0x0101
        /*1042*/ 	.byte	0x3f
	.zero		1


	//   ....[52]....
        /*1044*/ 	.word	0x00012f90
        /*1048*/ 	.word	0x00000000
        /*104c*/ 	.word	0x00038870
        /*1050*/ 	.short	0x010a
        /*1052*/ 	.byte	0x3f
	.zero		1


	//   ....[53]....
        /*1054*/ 	.word	0x00013020
        /*1058*/ 	.word	0x00000000
        /*105c*/ 	.word	0x00038860
        /*1060*/ 	.short	0x010a
        /*1062*/ 	.byte	0x3f
	.zero		1


	//   ....[54]....
        /*1064*/ 	.word	0x00013910
        /*1068*/ 	.word	0x00000000
        /*106c*/ 	.word	0x00038850
        /*1070*/ 	.short	0x0101
        /*1072*/ 	.byte	0x3f
	.zero		1


	//   ....[55]....
        /*1074*/ 	.word	0x00013990
        /*1078*/ 	.word	0x00000003
        /*107c*/ 	.word	0x00000000
        /*1080*/ 	.short	0x0101
        /*1082*/ 	.byte	0x3f
	.zero		1


	//   ....[56]....
        /*1084*/ 	.word	0x00013b50
        /*1088*/ 	.word	0x00000002
        /*108c*/ 	.word	0x00038870
        /*1090*/ 	.short	0x010a
        /*1092*/ 	.byte	0x3f
	.zero		1


	//   ....[57]....
        /*1094*/ 	.word	0x00013bd0
        /*1098*/ 	.word	0x00000002
        /*109c*/ 	.word	0x00038860
        /*10a0*/ 	.short	0x010a
        /*10a2*/ 	.byte	0x3f
	.zero		1


	//   ....[58]....
        /*10a4*/ 	.word	0x000144d0
        /*10a8*/ 	.word	0x00000002
        /*10ac*/ 	.word	0x00038850
        /*10b0*/ 	.short	0x0101
        /*10b2*/ 	.byte	0x3f
	.zero		1


	//   ....[59]....
        /*10b4*/ 	.word	0x00014550
        /*10b8*/ 	.word	0x00000003
        /*10bc*/ 	.word	0x00000000
        /*10c0*/ 	.short	0x0101
        /*10c2*/ 	.byte	0x3f
	.zero		1


	//   ....[60]....
        /*10c4*/ 	.word	0x000151d0
        /*10c8*/ 	.word	0x00000007
        /*10cc*/ 	.word	0x00038820
        /*10d0*/ 	.short	0x010a
        /*10d2*/ 	.byte	0x3f
	.zero		1


	//   ....[61]....
        /*10d4*/ 	.word	0x00015350
        /*10d8*/ 	.word	0x00000005
        /*10dc*/ 	.word	0x00038840
        /*10e0*/ 	.short	0x010a
        /*10e2*/ 	.byte	0x3f
	.zero		1


	//   ....[62]....
        /*10e4*/ 	.word	0x000153f0
        /*10e8*/ 	.word	0x00000003
        /*10ec*/ 	.word	0x00038840
        /*10f0*/ 	.short	0x010a
        /*10f2*/ 	.byte	0x3f
	.zero		1


	//   ....[63]....
        /*10f4*/ 	.word	0x00015430
        /*10f8*/ 	.word	0x00000005
        /*10fc*/ 	.word	0x00038860
        /*1100*/ 	.short	0x010a
        /*1102*/ 	.byte	0x3f
	.zero		1


	//   ....[64]....
        /*1104*/ 	.word	0x00015470
        /*1108*/ 	.word	0x00000003
        /*110c*/ 	.word	0x00038860
        /*1110*/ 	.short	0x010a
        /*1112*/ 	.byte	0x3f
	.zero		1


	//   ....[65]....
        /*1114*/ 	.word	0x000154b0
        /*1118*/ 	.word	0x00000005
        /*111c*/ 	.word	0x00038880
        /*1120*/ 	.short	0x010a
        /*1122*/ 	.byte	0x3f
	.zero		1


	//   ....[66]....
        /*1124*/ 	.word	0x000154f0
        /*1128*/ 	.word	0x00000003
        /*112c*/ 	.word	0x00038880
        /*1130*/ 	.short	0x010a
        /*1132*/ 	.byte	0x3f
	.zero		1


	//   ....[67]....
        /*1134*/ 	.word	0x00015560
        /*1138*/ 	.word	0x00000003
        /*113c*/ 	.word	0x00038800
        /*1140*/ 	.short	0x010a
        /*1142*/ 	.byte	0x3f
	.zero		1


	//   ....[68]....
        /*1144*/ 	.word	0x000155c0
        /*1148*/ 	.word	0x00000003
        /*114c*/ 	.word	0x00038830
        /*1150*/ 	.short	0x010a
        /*1152*/ 	.byte	0x3f
	.zero		1


	//   ....[69]....
        /*1154*/ 	.word	0x00015620
        /*1158*/ 	.word	0x00000007
        /*115c*/ 	.word	0x00038850
        /*1160*/ 	.short	0x010a
        /*1162*/ 	.byte	0x3f
	.zero		1


	//   ....[70]....
        /*1164*/ 	.word	0x00015690
        /*1168*/ 	.word	0x00000002
        /*116c*/ 	.word	0x00038830
        /*1170*/ 	.short	0x010a
        /*1172*/ 	.byte	0x3f
	.zero		1


	//   ....[71]....
        /*1174*/ 	.word	0x00015700
        /*1178*/ 	.word	0x00000005
        /*117c*/ 	.word	0x00038850
        /*1180*/ 	.short	0x010a
        /*1182*/ 	.byte	0x3f
	.zero		1


	//   ....[72]....
        /*1184*/ 	.word	0x00015800
        /*1188*/ 	.word	0x00000006
        /*118c*/ 	.word	0x00038880
        /*1190*/ 	.short	0x010a
        /*1192*/ 	.byte	0x3f
	.zero		1


	//   ....[73]....
        /*1194*/ 	.word	0x00016390
        /*1198*/ 	.word	0x00000006
        /*119c*/ 	.word	0x00038840
        /*11a0*/ 	.short	0x010a
        /*11a2*/ 	.byte	0x3f
	.zero		1


	//   ....[74]....
        /*11a4*/ 	.word	0x000179e0
        /*11a8*/ 	.word	0x00000011
        /*11ac*/ 	.word	0x00038820
        /*11b0*/ 	.short	0x010a
        /*11b2*/ 	.byte	0x3f
	.zero		1


	//   ....[75]....
        /*11b4*/ 	.word	0x00017a30
        /*11b8*/ 	.word	0x00000000
        /*11bc*/ 	.word	0x00038880
        /*11c0*/ 	.short	0x010a
        /*11c2*/ 	.byte	0x3f
	.zero		1


	//   ....[76]....
        /*11c4*/ 	.word	0x000183a0
        /*11c8*/ 	.word	0x00000000
        /*11cc*/ 	.word	0x00038840
        /*11d0*/ 	.short	0x010a
        /*11d2*/ 	.byte	0x3f
	.zero		1


	//   ....[77]....
        /*11d4*/ 	.word	0x00018d00
        /*11d8*/ 	.word	0x00000000
        /*11dc*/ 	.word	0x00038870
        /*11e0*/ 	.short	0x010a
        /*11e2*/ 	.byte	0x3f
	.zero		1


	//   ....[78]....
        /*11e4*/ 	.word	0x00018d50
        /*11e8*/ 	.word	0x00000000
        /*11ec*/ 	.word	0x00038860
        /*11f0*/ 	.short	0x010a
        /*11f2*/ 	.byte	0x3f
	.zero		1


	//   ....[79]....
        /*11f4*/ 	.word	0x00018da0
        /*11f8*/ 	.word	0x00000002
        /*11fc*/ 	.word	0x00038870
        /*1200*/ 	.short	0x010a
        /*1202*/ 	.byte	0x3f
	.zero		1


	//   ....[80]....
        /*1204*/ 	.word	0x00018df0
        /*1208*/ 	.word	0x00000002
        /*120c*/ 	.word	0x00038860
        /*1210*/ 	.short	0x010a
        /*1212*/ 	.byte	0x3f
	.zero		1


	//   ....[81]....
        /*1214*/ 	.word	0x00018e40
        /*1218*/ 	.word	0x00000007
        /*121c*/ 	.word	0x00038820
        /*1220*/ 	.short	0x010a
        /*1222*/ 	.byte	0x3f
	.zero		1


	//   ....[82]....
        /*1224*/ 	.word	0x00018fe0
        /*1228*/ 	.word	0x00000005
        /*122c*/ 	.word	0x00038840
        /*1230*/ 	.short	0x010a
        /*1232*/ 	.byte	0x3f
	.zero		1


	//   ....[83]....
        /*1234*/ 	.word	0x00019030
        /*1238*/ 	.word	0x00000003
        /*123c*/ 	.word	0x00038840
        /*1240*/ 	.short	0x010a
        /*1242*/ 	.byte	0x3f
	.zero		1


	//   ....[84]....
        /*1244*/ 	.word	0x00019080
        /*1248*/ 	.word	0x00000005
        /*124c*/ 	.word	0x00038860
        /*1250*/ 	.short	0x010a
        /*1252*/ 	.byte	0x3f
	.zero		1


	//   ....[85]....
        /*1254*/ 	.word	0x000190d0
        /*1258*/ 	.word	0x00000003
        /*125c*/ 	.word	0x00038860
        /*1260*/ 	.short	0x010a
        /*1262*/ 	.byte	0x3f
	.zero		1


	//   ....[86]....
        /*1264*/ 	.word	0x00019120
        /*1268*/ 	.word	0x00000005
        /*126c*/ 	.word	0x00038880
        /*1270*/ 	.short	0x010a
        /*1272*/ 	.byte	0x3f
	.zero		1


	//----- nvinfo : EIATTR_NUM_MBARRIERS
	.align		4
.L_372:
        /*1274*/ 	.byte	0x03, 0x38
        /*1276*/ 	.short	0x0016


	//----- nvinfo : EIATTR_EXIT_INSTR_OFFSETS
	.align		4
        /*1278*/ 	.byte	0x04, 0x1c
        /*127a*/ 	.short	(.L_374 - .L_373)


	//   ....[0]....
.L_373:
        /*127c*/ 	.word	0x000009c0


	//   ....[1]....
        /*1280*/ 	.word	0x0000e290


	//   ....[2]....
        /*1284*/ 	.word	0x00015540


	//----- nvinfo : EIATTR_MAX_THREADS
	.align		4
.L_374:
        /*1288*/ 	.byte	0x04, 0x05
        /*128a*/ 	.short	(.L_376 - .L_375)
.L_375:
        /*128c*/ 	.word	0x00000180
        /*1290*/ 	.word	0x00000001
        /*1294*/ 	.word	0x00000001


	//----- nvinfo : EIATTR_CRS_STACK_SIZE
	.align		4
.L_376:
        /*1298*/ 	.byte	0x04, 0x1e
        /*129a*/ 	.short	(.L_378 - .L_377)
.L_377:
        /*129c*/ 	.word	0x00000000


	//----- nvinfo : EIATTR_CBANK_PARAM_SIZE
	.align		4
.L_378:
        /*12a0*/ 	.byte	0x03, 0x19
        /*12a2*/ 	.short	0x0af0


	//----- nvinfo : EIATTR_PARAM_CBANK
	.align		4
        /*12a4*/ 	.byte	0x04, 0x0a
        /*12a6*/ 	.short	(.L_380 - .L_379)
	.align		4
.L_379:
        /*12a8*/ 	.word	index@(.nv.constant0._ZN7cutlass13device_kernelIN5flash11enable_sm90INS1_16FlashAttnFwdSm90INS1_25CollectiveMainloopFwdSm90ILi2EN4cute5tupleIJNS5_1CILi1EEES8_S8_EEENS6_IJNS7_ILi128EEESA_NS7_ILi256EEEEEELi256ENS_12float_e4m3_tEfNS_4arch4Sm90ELb0ELb0ELb1ELb1ELb1ELb0ELb0ELb1ELb0ELb1ELb1ELb0EEENS1_21CollectiveEpilogueFwdINS6_IJSA_SB_SA_EEES9_NS_10bfloat16_tESF_Li256ELb1ELb1ELb1ELb1EEENS1_36VarlenDynamicPersistentTileSchedulerILi128ELi128ELi256ELi128ELb1ELb1ELb1ELb0ELb1ELb1EEEEEEEEEvNT_6ParamsE)
        /*12ac*/ 	.short	0x0210
        /*12ae*/ 	.short	0x0af0


	//----- nvinfo : EIATTR_SW_WAR
	.align		4
.L_380:
        /*12b0*/ 	.byte	0x04, 0x36
        /*12b2*/ 	.short	(.L_382 - .L_381)
.L_381:
        /*12b4*/ 	.word	0x00000008
.L_382:


//--------------------- .nv.info._ZN7cutlass13device_kernelIN5flash11enable_sm90INS1_16FlashAttnFwdSm90INS1_25CollectiveMainloopFwdSm90ILi2EN4cute5tupleIJNS5_1CILi1EEES8_S8_EEENS6_IJNS7_ILi128EEESA_NS7_ILi256EEEEEELi256ENS_12float_e4m3_tEfNS_4arch4Sm90ELb0ELb0ELb1ELb1ELb1ELb1ELb0ELb1ELb0ELb1ELb1ELb0EEENS1_21CollectiveEpilogueFwdINS6_IJSA_SB_SA_EEES9_NS_10bfloat16_tESF_Li256ELb1ELb1ELb1ELb1EEENS1_36VarlenDynamicPersistentTileSchedulerILi128ELi128ELi256ELi128ELb1ELb1ELb1ELb0ELb1ELb1EEEEEEEEEvNT_6ParamsE --------------------------
	.section	.nv.info._ZN7cutlass13device_kernelIN5flash11enable_sm90INS1_16FlashAttnFwdSm90INS1_25CollectiveMainloopFwdSm90ILi2EN4cute5tupleIJNS5_1CILi1EEES8_S8_EEENS6_IJNS7_ILi128EEESA_NS7_ILi256EEEEEELi256ENS_12float_e4m3_tEfNS_4arch4Sm90ELb0ELb0ELb1ELb1ELb1ELb1ELb0ELb1ELb0ELb1ELb1ELb0EEENS1_21CollectiveEpilogueFwdINS6_IJSA_SB_SA_EEES9_NS_10bfloat16_tESF_Li256ELb1ELb1ELb1ELb1EEENS1_36VarlenDynamicPersistentTileSchedulerILi128ELi128ELi256ELi128ELb1ELb1ELb1ELb0ELb1ELb1EEEEEEEEEvNT_6ParamsE,"",@"SHT_CUDA_INFO"
	.sectionflags	@""
	.align	4


	//----- nvinfo : EIATTR_CUDA_API_VERSION
	.align		4
        /*0000*/ 	.byte	0x04, 0x37
        /*0002*/ 	.short	(.L_384 - .L_383)
.L_383:
        /*0004*/ 	.word	0x00000082


	//----- nvinfo : EIATTR_KPARAM_INFO
	.align		4
.L_384:
        /*0008*/ 	.byte	0x04, 0x17
        /*000a*/ 	.short	(.L_386 - .L_385)
.L_385:
        /*000c*/ 	.word	0x00000000
        /*0010*/ 	.short	0x0000
        /*0012*/ 	.short	0x0070
        /*0014*/ 	.byte	0x00, 0xf0, 0x01, 0x2a


	//----- nvinfo : EIATTR_SPARSE_MMA_MASK
	.align		4
.L_386:
        /*0018*/ 	.byte	0x03, 0x50
        /*001a*/ 	.short	0x0000


	//----- nvinfo : EIATTR_MAXREG_COUNT
	.align		4
        /*001c*/ 	.byte	0x03, 0x1b
        /*001e*/ 	.short	0x00a8


	//----- nvinfo : EIATTR_NUM_BARRIERS
	.align		4
        /*0020*/ 	.byte	0x02, 0x4c
        /*0022*/ 	.byte	0x10
	.zero		1


	//----- nvinfo : EIATTR_EXTERNS
	.align		4
        /*0024*/ 	.byte	0x04, 0x0f
        /*0026*/ 	.short	(.L_388 - .L_387)


	//   ....[0]....
	.align		4
.L_387:
        /*0028*/ 	.word	index@(__assertfail)


	//----- nvinfo : EIATTR_ANNOTATIONS
	.align		4
.L_388:
        /*002c*/ 	.byte	0x04, 0x55
        /*002e*/ 	.short	(.L_390 - .L_389)


	//   ....[0]....
.L_389:
        /* <DEDUP_REMOVED lines=210> */
        /*0d44*/ 	.byte	0xd0, 0x12, 0x03, 0x00, 0x01, 0x00, 0x00, 0x00, 0x60, 0x1c, 0x03, 0x00


	//----- nvinfo : EIATTR_MERCURY_ISA_VERSION
	.align		4
.L_390:
        /*0d50*/ 	.byte	0x03, 0x5f
        /*0d52*/ 	.short	0x0101


	//----- nvinfo : EIATTR_UNUSED_LOAD_BYTE_OFFSET
	.align		4
        /*0d54*/ 	.byte	0x04, 0x44
        /*0d56*/ 	.short	(.L_392 - .L_391)


	//   ....[0]....
.L_391:
        /*0d58*/ 	.word	0x00000ab0
        /*0d5c*/ 	.word	0x0000fff0


	//   ....[1]....
        /*0d60*/ 	.word	0x0001b570
        /*0d64*/ 	.word	0x0000fff0


	//----- nvinfo : EIATTR_INT_WARP_WIDE_INSTR_OFFSETS
	.align		4
.L_392:
        /*0d68*/ 	.byte	0x04, 0x31
        /*0d6a*/ 	.short	(.L_394 - .L_393)


	//   ....[0]....
.L_393:
        /*0d6c*/ 	.word	0x00000130


	//   ....[1]....
        /*0d70*/ 	.word	0x00000170


	//   ....[2]....
        /*0d74*/ 	.word	0x000001e0


	//   ....[3]....
        /*0d78*/ 	.word	0x000252b0


	//   ....[4]....
        /*0d7c*/ 	.word	0x00025340


	//   ....[5]....
        /*0d80*/ 	.word	0x000294d0


	//   ....[6]....
        /*0d84*/ 	.word	0x00029560


	//----- nvinfo : EIATTR_COOP_GROUP_MASK_REGIDS
	.align		4
.L_394:
        /*0d88*/ 	.byte	0x04, 0x29
        /*0d8a*/ 	.short	(.L_396 - .L_395)


	//   ....[0]....
.L_395:
        /*0d8c*/ 	.word	0xffffffff


	//   ....[1]....
        /*0d90*/ 	.word	0xffffffff


	//   ....[2]....
        /*0d94*/ 	.word	0xffffffff


	//   ....[3]....
        /*0d98*/ 	.word	0xffffffff


	//   ....[4]....
        /*0d9c*/ 	.word	0xffffffff


	//   ....[5]....
        /*0da0*/ 	.word	0xffffffff


	//   ....[6]....
        /*0da4*/ 	.word	0xffffffff


	//   ....[7]....
        /*0da8*/ 	.word	0xffffffff


	//   ....[8]....
        /*0dac*/ 	.word	0xffffffff


	//   ....[9]....
        /*0db0*/ 	.word	0xffffffff


	//   ....[10]....
        /*0db4*/ 	.word	0xffffffff


	//   ....[11]....
        /*0db8*/ 	.word	0xffffffff


	//   ....[12]....
        /*0dbc*/ 	.word	0xffffffff


	//   ....[13]....
        /*0dc0*/ 	.word	0xffffffff


	//   ....[14]....
        /*0dc4*/ 	.word	0xffffffff


	//   ....[15]....
        /*0dc8*/ 	.word	0xffffffff


	//   ....[16]....
        /*0dcc*/ 	.word	0xffffffff


	//   ....[17]....
        /*0dd0*/ 	.word	0xffffffff


	//   ....[18]....
        /*0dd4*/ 	.word	0xffffffff


	//   ....[19]....
        /*0dd8*/ 	.word	0xffffffff


	//   ....[20]....
        /*0ddc*/ 	.word	0xffffffff


	//   ....[21]....
        /*0de0*/ 	.word	0xffffffff


	//   ....[22]....
        /*0de4*/ 	.word	0xffffffff


	//   ....[23]....
        /*0de8*/ 	.word	0xffffffff


	//   ....[24]....
        /*0dec*/ 	.word	0xffffffff


	//   ....[25]....
        /*0df0*/ 	.word	0xffffffff


	//   ....[26]....
        /*0df4*/ 	.word	0xffffffff


	//   ....[27]....
        /*0df8*/ 	.word	0xffffffff


	//   ....[28]....
        /*0dfc*/ 	.word	0xffffffff


	//   ....[29]....
        /*0e00*/ 	.word	0xffffffff


	//   ....[30]....
        /*0e04*/ 	.word	0xffffffff


	//   ....[31]....
        /*0e08*/ 	.word	0xffffffff


	//   ....[32]....
        /*0e0c*/ 	.word	0xffffffff


	//   ....[33]....
        /*0e10*/ 	.word	0xffffffff


	//   ....[34]....
        /*0e14*/ 	.word	0xffffffff


	//   ....[35]....
        /*0e18*/ 	.word	0xffffffff


	//   ....[36]....
        /*0e1c*/ 	.word	0xffffffff


	//   ....[37]....
        /*0e20*/ 	.word	0xffffffff


	//   ....[38]....
        /*0e24*/ 	.word	0xffffffff


	//   ....[39]....
        /*0e28*/ 	.word	0xffffffff


	//   ....[40]....
        /*0e2c*/ 	.word	0xffffffff


	//   ....[41]....
        /*0e30*/ 	.word	0xffffffff


	//   ....[42]....
        /*0e34*/ 	.word	0xffffffff


	//   ....[43]....
        /*0e38*/ 	.word	0xffffffff


	//   ....[44]....
        /*0e3c*/ 	.word	0xffffffff


	//   ....[45]....
        /*0e40*/ 	.word	0xffffffff


	//   ....[46]....
        /*0e44*/ 	.word	0xffffffff


	//   ....[47]....
        /*0e48*/ 	.word	0xffffffff


	//   ....[48]....
        /*0e4c*/ 	.word	0xffffffff


	//   ....[49]....
        /*0e50*/ 	.word	0xffffffff


	//   ....[50]....
        /*0e54*/ 	.word	0xffffffff


	//   ....[51]....
        /*0e58*/ 	.word	0xffffffff


	//   ....[52]....
        /*0e5c*/ 	.word	0xffffffff


	//   ....[53]....
        /*0e60*/ 	.word	0xffffffff


	//   ....[54]....
        /*0e64*/ 	.word	0xffffffff


	//   ....[55]....
        /*0e68*/ 	.word	0xffffffff


	//   ....[56]....
        /*0e6c*/ 	.word	0xffffffff


	//   ....[57]....
        /*0e70*/ 	.word	0xffffffff


	//   ....[58]....
        /*0e74*/ 	.word	0xffffffff


	//   ....[59]....
        /*0e78*/ 	.word	0xffffffff


	//   ....[60]....
        /*0e7c*/ 	.word	0xffffffff


	//   ....[61]....
        /*0e80*/ 	.word	0xffffffff


	//   ....[62]....
        /*0e84*/ 	.word	0xffffffff


	//   ....[63]....
        /*0e88*/ 	.word	0xffffffff


	//   ....[64]....
        /*0e8c*/ 	.word	0xffffffff


	//   ....[65]....
        /*0e90*/ 	.word	0xffffffff


	//   ....[66]....
        /*0e94*/ 	.word	0xffffffff


	//   ....[67]....
        /*0e98*/ 	.word	0xffffffff


	//   ....[68]....
        /*0e9c*/ 	.word	0xffffffff


	//   ....[69]....
        /*0ea0*/ 	.word	0xffffffff


	//   ....[70]....
        /*0ea4*/ 	.word	0xffffffff


	//   ....[71]....
        /*0ea8*/ 	.word	0xffffffff


	//   ....[72]....
        /*0eac*/ 	.word	0xffffffff


	//   ....[73]....
        /*0eb0*/ 	.word	0xffffffff


	//   ....[74]....
        /*0eb4*/ 	.word	0xffffffff


	//   ....[75]....
        /*0eb8*/ 	.word	0xffffffff


	//   ....[76]....
        /*0ebc*/ 	.word	0xffffffff


	//   ....[77]....
        /*0ec0*/ 	.word	0xffffffff


	//   ....[78]....
        /*0ec4*/ 	.word	0xffffffff


	//   ....[79]....
        /*0ec8*/ 	.word	0xffffffff


	//   ....[80]....
        /*0ecc*/ 	.word	0xffffffff


	//   ....[81]....
        /*0ed0*/ 	.word	0xffffffff


	//   ....[82]....
        /*0ed4*/ 	.word	0xffffffff


	//   ....[83]....
        /*0ed8*/ 	.word	0xffffffff


	//   ....[84]....
        /*0edc*/ 	.word	0xffffffff


	//   ....[85]....
        /*0ee0*/ 	.word	0xffffffff


	//   ....[86]....
        /*0ee4*/ 	.word	0xffffffff


	//   ....[87]....
        /*0ee8*/ 	.word	0xffffffff


	//   ....[88]....
        /*0eec*/ 	.word	0xffffffff


	//   ....[89]....
        /*0ef0*/ 	.word	0xffffffff


	//   ....[90]....
        /*0ef4*/ 	.word	0xffffffff


	//   ....[91]....
        /*0ef8*/ 	.word	0xffffffff


	//   ....[92]....
        /*0efc*/ 	.word	0xffffffff


	//   ....[93]....
        /*0f00*/ 	.word	0xffffffff


	//   ....[94]....
        /*0f04*/ 	.word	0xffffffff


	//   ....[95]....
        /*0f08*/ 	.word	0xffffffff


	//   ....[96]....
        /*0f0c*/ 	.word	0xffffffff


	//   ....[97]....
        /*0f10*/ 	.word	0xffffffff


	//   ....[98]....
        /*0f14*/ 	.word	0xffffffff


	//   ....[99]....
        /*0f18*/ 	.word	0xffffffff


	//   ....[100]....
        /*0f1c*/ 	.word	0xffffffff


	//   ....[101]....
        /*0f20*/ 	.word	0xffffffff


	//   ....[102]....
        /*0f24*/ 	.word	0xffffffff


	//   ....[103]....
        /*0f28*/ 	.word	0xffffffff


	//   ....[104]....
        /*0f2c*/ 	.word	0xffffffff


	//   ....[105]....
        /*0f30*/ 	.word	0xffffffff


	//   ....[106]....
        /*0f34*/ 	.word	0xffffffff


	//   ....[107]....
        /*0f38*/ 	.word	0xffffffff


	//   ....[108]....
        /*0f3c*/ 	.word	0xffffffff


	//   ....[109]....
        /*0f40*/ 	.word	0xffffffff


	//   ....[110]....
        /*0f44*/ 	.word	0xffffffff


	//   ....[111]....
        /*0f48*/ 	.word	0xffffffff


	//   ....[112]....
        /*0f4c*/ 	.word	0xffffffff


	//   ....[113]....
        /*0f50*/ 	.word	0xffffffff


	//   ....[114]....
        /*0f54*/ 	.word	0xffffffff


	//   ....[115]....
        /*0f58*/ 	.word	0xffffffff


	//   ....[116]....
        /*0f5c*/ 	.word	0xffffffff


	//   ....[117]....
        /*0f60*/ 	.word	0xffffffff


	//   ....[118]....
        /*0f64*/ 	.word	0xffffffff


	//   ....[119]....
        /*0f68*/ 	.word	0xffffffff


	//   ....[120]....
        /*0f6c*/ 	.word	0xffffffff


	//   ....[121]....
        /*0f70*/ 	.word	0xffffffff


	//   ....[122]....
        /*0f74*/ 	.word	0xffffffff


	//   ....[123]....
        /*0f78*/ 	.word	0xffffffff


	//   ....[124]....
        /*0f7c*/ 	.word	0xffffffff


	//   ....[125]....
        /*0f80*/ 	.word	0xffffffff


	//   ....[126]....
        /*0f84*/ 	.word	0xffffffff


	//   ....[127]....
        /*0f88*/ 	.word	0xffffffff


	//   ....[128]....
        /*0f8c*/ 	.word	0xffffffff


	//   ....[129]....
        /*0f90*/ 	.word	0xffffffff


	//   ....[130]....
        /*0f94*/ 	.word	0xffffffff


	//   ....[131]....
        /*0f98*/ 	.word	0xffffffff


	//   ....[132]....
        /*0f9c*/ 	.word	0xffffffff


	//   ....[133]....
        /*0fa0*/ 	.word	0xffffffff


	//   ....[134]....
        /*0fa4*/ 	.word	0xffffffff


	//   ....[135]....
        /*0fa8*/ 	.word	0xffffffff


	//   ....[136]....
        /*0fac*/ 	.word	0xffffffff


	//   ....[137]....
        /*0fb0*/ 	.word	0xffffffff


	//   ....[138]....
        /*0fb4*/ 	.word	0xffffffff


	//   ....[139]....
        /*0fb8*/ 	.word	0xffffffff


	//   ....[140]....
        /*0fbc*/ 	.word	0xffffffff


	//   ....[141]....
        /*0fc0*/ 	.word	0xffffffff


	//   ....[142]....
        /*0fc4*/ 	.word	0xffffffff


	//   ....[143]....
        /*0fc8*/ 	.word	0xffffffff


	//   ....[144]....
        /*0fcc*/ 	.word	0xffffffff


	//   ....[145]....
        /*0fd0*/ 	.word	0xffffffff


	//   ....[146]....
        /*0fd4*/ 	.word	0xffffffff


	//   ....[147]....
        /*0fd8*/ 	.word	0xffffffff


	//   ....[148]....
        /*0fdc*/ 	.word	0xffffffff


	//   ....[149]....
        /*0fe0*/ 	.word	0xffffffff


	//   ....[150]....
        /*0fe4*/ 	.word	0xffffffff


	//   ....[151]....
        /*0fe8*/ 	.word	0xffffffff


	//   ....[152]....
        /*0fec*/ 	.word	0xffffffff


	//   ....[153]....
        /*0ff0*/ 	.word	0xffffffff


	//   ....[154]....
        /*0ff4*/ 	.word	0xffffffff


	//   ....[155]....
        /*0ff8*/ 	.word	0xffffffff


	//   ....[156]....
        /*0ffc*/ 	.word	0xffffffff


	//   ....[157]....
        /*1000*/ 	.word	0xffffffff


	//   ....[158]....
        /*1004*/ 	.word	0xffffffff


	//   ....[159]....
        /*1008*/ 	.word	0xffffffff


	//   ....[160]....
        /*100c*/ 	.word	0xffffffff


	//   ....[161]....
        /*1010*/ 	.word	0xffffffff


	//   ....[162]....
        /*1014*/ 	.word	0xffffffff


	//   ....[163]....
        /*1018*/ 	.word	0xffffffff


	//   ....[164]....
        /*101c*/ 	.word	0xffffffff


	//   ....[165]....
        /*1020*/ 	.word	0xffffffff


	//   ....[166]....
        /*1024*/ 	.word	0xffffffff


	//   ....[167]....
        /*1028*/ 	.word	0xffffffff


	//   ....[168]....
        /*102c*/ 	.word	0xffffffff


	//   ....[169]....
        /*1030*/ 	.word	0xffffffff


	//   ....[170]....
        /*1034*/ 	.word	0xffffffff


	//   ....[171]....
        /*1038*/ 	.word	0xffffffff


	//   ....[172]....
        /*103c*/ 	.word	0xffffffff


	//   ....[173]....
        /*1040*/ 	.word	0xffffffff


	//   ....[174]....
        /*1044*/ 	.word	0xffffffff


	//   ....[175]....
        /*1048*/ 	.word	0xffffffff


	//   ....[176]....
        /*104c*/ 	.word	0xffffffff


	//   ....[177]....
        /*1050*/ 	.word	0xffffffff


	//   ....[178]....
        /*1054*/ 	.word	0xffffffff


	//   ....[179]....
        /*1058*/ 	.word	0xffffffff


	//   ....[180]....
        /*105c*/ 	.word	0xffffffff


	//   ....[181]....
        /*1060*/ 	.word	0xffffffff


	//   ....[182]....
        /*1064*/ 	.word	0xffffffff


	//   ....[183]....
        /*1068*/ 	.word	0xffffffff


	//   ....[184]....
        /*106c*/ 	.word	0xffffffff


	//   ....[185]....
        /*1070*/ 	.word	0xffffffff


	//   ....[186]....
        /*1074*/ 	.word	0xffffffff


	//   ....[187]....
        /*1078*/ 	.word	0xffffffff


	//   ....[188]....
        /*107c*/ 	.word	0xffffffff


	//   ....[189]....
        /*1080*/ 	.word	0xffffffff


	//   ....[190]....
        /*1084*/ 	.word	0xffffffff


	//   ....[191]....
        /*1088*/ 	.word	0xffffffff


	//   ....[192]....
        /*108c*/ 	.word	0xffffffff


	//   ....[193]....
        /*1090*/ 	.word	0xffffffff


	//   ....[194]....
        /*1094*/ 	.word	0xffffffff


	//   ....[195]....
        /*1098*/ 	.word	0xffffffff


	//   ....[196]....
        /*109c*/ 	.word	0xffffffff


	//   ....[197]....
        /*10a0*/ 	.word	0xffffffff


	//   ....[198]....
        /*10a4*/ 	.word	0xffffffff


	//   ....[199]....
        /*10a8*/ 	.word	0xffffffff


	//   ....[200]....
        /*10ac*/ 	.word	0xffffffff


	//   ....[201]....
        /*10b0*/ 	.word	0xffffffff


	//   ....[202]....
        /*10b4*/ 	.word	0xffffffff


	//   ....[203]....
        /*10b8*/ 	.word	0xffffffff


	//   ....[204]....
        /*10bc*/ 	.word	0xffffffff


	//   ....[205]....
        /*10c0*/ 	.word	0xffffffff


	//   ....[206]....
        /*10c4*/ 	.word	0xffffffff


	//   ....[207]....
        /*10c8*/ 	.word	0xffffffff


	//   ....[208]....
        /*10cc*/ 	.word	0xffffffff


	//   ....[209]....
        /*10d0*/ 	.word	0xffffffff


	//   ....[210]....
        /*10d4*/ 	.word	0xffffffff


	//   ....[211]....
        /*10d8*/ 	.word	0xffffffff


	//   ....[212]....
        /*10dc*/ 	.word	0xffffffff


	//   ....[213]....
        /*10e0*/ 	.word	0xffffffff


	//   ....[214]....
        /*10e4*/ 	.word	0xffffffff


	//   ....[215]....
        /*10e8*/ 	.word	0xffffffff


	//   ....[216]....
        /*10ec*/ 	.word	0xffffffff


	//   ....[217]....
        /*10f0*/ 	.word	0xffffffff


	//   ....[218]....
        /*10f4*/ 	.word	0xffffffff


	//   ....[219]....
        /*10f8*/ 	.word	0xffffffff


	//   ....[220]....
        /*10fc*/ 	.word	0xffffffff


	//   ....[221]....
        /*1100*/ 	.word	0xffffffff


	//   ....[222]....
        /*1104*/ 	.word	0xffffffff


	//   ....[223]....
        /*1108*/ 	.word	0xffffffff


	//   ....[224]....
        /*110c*/ 	.word	0xffffffff


	//   ....[225]....
        /*1110*/ 	.word	0xffffffff


	//   ....[226]....
        /*1114*/ 	.word	0xffffffff


	//   ....[227]....
        /*1118*/ 	.word	0xffffffff


	//   ....[228]....
        /*111c*/ 	.word	0xffffffff


	//   ....[229]....
        /*1120*/ 	.word	0xffffffff


	//   ....[230]....
        /*1124*/ 	.word	0xffffffff


	//   ....[231]....
        /*1128*/ 	.word	0xffffffff


	//   ....[232]....
        /*112c*/ 	.word	0xffffffff


	//   ....[233]....
        /*1130*/ 	.word	0xffffffff


	//   ....[234]....
        /*1134*/ 	.word	0xffffffff


	//   ....[235]....
        /*1138*/ 	.word	0xffffffff


	//   ....[236]....
        /*113c*/ 	.word	0xffffffff


	//   ....[237]....
        /*1140*/ 	.word	0xffffffff


	//   ....[238]....
        /*1144*/ 	.word	0xffffffff


	//   ....[239]....
        /*1148*/ 	.word	0xffffffff


	//   ....[240]....
        /*114c*/ 	.word	0xffffffff


	//   ....[241]....
        /*1150*/ 	.word	0xffffffff


	//   ....[242]....
        /*1154*/ 	.word	0xffffffff


	//   ....[243]....
        /*1158*/ 	.word	0xffffffff


	//   ....[244]....
        /*115c*/ 	.word	0xffffffff


	//   ....[245]....
        /*1160*/ 	.word	0xffffffff


	//   ....[246]....
        /*1164*/ 	.word	0xffffffff


	//   ....[247]....
        /*1168*/ 	.word	0xffffffff


	//   ....[248]....
        /*116c*/ 	.word	0xffffffff


	//   ....[249]....
        /*1170*/ 	.word	0xffffffff


	//   ....[250]....
        /*1174*/ 	.word	0xffffffff


	//   ....[251]....
        /*1178*/ 	.word	0xffffffff


	//   ....[252]....
        /*117c*/ 	.word	0xffffffff


	//   ....[253]....
        /*1180*/ 	.word	0xffffffff


	//   ....[254]....
        /*1184*/ 	.word	0xffffffff


	//   ....[255]....
        /*1188*/ 	.word	0xffffffff


	//   ....[0]....
        /*118c*/ 	.word	0xffffffff


	//   ....[1]....
        /*1190*/ 	.word	0xffffffff


	//   ....[2]....
        /*1194*/ 	.word	0xffffffff


	//   ....[3]....
        /*1198*/ 	.word	0xffffffff


	//   ....[4]....
        /*119c*/ 	.word	0xffffffff


	//   ....[5]....
        /*11a0*/ 	.word	0xffffffff


	//   ....[6]....
        /*11a4*/ 	.word	0xffffffff


	//   ....[7]....
        /*11a8*/ 	.word	0xffffffff


	//   ....[8]....
        /*11ac*/ 	.word	0xffffffff


	//   ....[9]....
        /*11b0*/ 	.word	0xffffffff


	//   ....[10]....
        /*11b4*/ 	.word	0xffffffff


	//   ....[11]....
        /*11b8*/ 	.word	0xffffffff


	//   ....[12]....
        /*11bc*/ 	.word	0xffffffff


	//   ....[13]....
        /*11c0*/ 	.word	0xffffffff


	//   ....[14]....
        /*11c4*/ 	.word	0xffffffff


	//   ....[15]....
        /*11c8*/ 	.word	0xffffffff


	//   ....[16]....
        /*11cc*/ 	.word	0xffffffff


	//   ....[17]....
        /*11d0*/ 	.word	0xffffffff


	//   ....[18]....
        /*11d4*/ 	.word	0xffffffff


	//   ....[19]....
        /*11d8*/ 	.word	0xffffffff


	//   ....[20]....
        /*11dc*/ 	.word	0xffffffff


	//   ....[21]....
        /*11e0*/ 	.word	0xffffffff


	//   ....[22]....
        /*11e4*/ 	.word	0xffffffff


	//   ....[23]....
        /*11e8*/ 	.word	0xffffffff


	//   ....[24]....
        /*11ec*/ 	.word	0xffffffff


	//   ....[25]....
        /*11f0*/ 	.word	0xffffffff


	//   ....[26]....
        /*11f4*/ 	.word	0xffffffff


	//   ....[27]....
        /*11f8*/ 	.word	0xffffffff


	//   ....[28]....
        /*11fc*/ 	.word	0xffffffff


	//   ....[29]....
        /*1200*/ 	.word	0xffffffff


	//   ....[30]....
        /*1204*/ 	.word	0xffffffff


	//   ....[31]....
        /*1208*/ 	.word	0xffffffff


	//   ....[32]....
        /*120c*/ 	.word	0xffffffff


	//   ....[33]....
        /*1210*/ 	.word	0xffffffff


	//   ....[34]....
        /*1214*/ 	.word	0xffffffff


	//   ....[35]....
        /*1218*/ 	.word	0xffffffff


	//   ....[36]....
        /*121c*/ 	.word	0xffffffff


	//   ....[37]....
        /*1220*/ 	.word	0xffffffff


	//   ....[38]....
        /*1224*/ 	.word	0xffffffff


	//   ....[39]....
        /*1228*/ 	.word	0xffffffff


	//   ....[40]....
        /*122c*/ 	.word	0xffffffff


	//   ....[41]....
        /*1230*/ 	.word	0xffffffff


	//   ....[42]....
        /*1234*/ 	.word	0xffffffff


	//   ....[43]....
        /*1238*/ 	.word	0xffffffff


	//   ....[44]....
        /*123c*/ 	.word	0xffffffff


	//   ....[45]....
        /*1240*/ 	.word	0xffffffff


	//   ....[46]....
        /*1244*/ 	.word	0xffffffff


	//   ....[47]....
        /*1248*/ 	.word	0xffffffff


	//   ....[48]....
        /*124c*/ 	.word	0xffffffff


	//   ....[49]....
        /*1250*/ 	.word	0xffffffff


	//   ....[50]....
        /*1254*/ 	.word	0xffffffff


	//   ....[51]....
        /*1258*/ 	.word	0xffffffff


	//   ....[52]....
        /*125c*/ 	.word	0xffffffff


	//   ....[53]....
        /*1260*/ 	.word	0xffffffff


	//   ....[54]....
        /*1264*/ 	.word	0xffffffff


	//   ....[55]....
        /*1268*/ 	.word	0xffffffff


	//   ....[56]....
        /*126c*/ 	.word	0xffffffff


	//   ....[57]....
        /*1270*/ 	.word	0xffffffff


	//   ....[58]....
        /*1274*/ 	.word	0xffffffff


	//   ....[59]....
        /*1278*/ 	.word	0xffffffff


	//   ....[60]....
        /*127c*/ 	.word	0xffffffff


	//   ....[61]....
        /*1280*/ 	.word	0xffffffff


	//   ....[62]....
        /*1284*/ 	.word	0xffffffff


	//   ....[63]....
        /*1288*/ 	.word	0xffffffff


	//   ....[64]....
        /*128c*/ 	.word	0xffffffff


	//   ....[65]....
        /*1290*/ 	.word	0xffffffff


	//   ....[66]....
        /*1294*/ 	.word	0xffffffff


	//   ....[67]....
        /*1298*/ 	.word	0xffffffff


	//   ....[68]....
        /*129c*/ 	.word	0xffffffff


	//   ....[69]....
        /*12a0*/ 	.word	0xffffffff


	//   ....[70]....
        /*12a4*/ 	.word	0xffffffff


	//   ....[71]....
        /*12a8*/ 	.word	0xffffffff


	//   ....[72]....
        /*12ac*/ 	.word	0xffffffff


	//   ....[73]....
        /*12b0*/ 	.word	0x0500000f


	//   ....[74]....
        /*12b4*/ 	.word	0x0500000f


	//   ....[75]....
        /*12b8*/ 	.word	0x0500000f


	//   ....[76]....
        /*12bc*/ 	.word	0x0500000f


	//   ....[77]....
        /*12c0*/ 	.word	0x0500000f


	//   ....[78]....
        /*12c4*/ 	.word	0x0500000f


	//   ....[79]....
        /*12c8*/ 	.word	0x0500000f


	//   ....[80]....
        /*12cc*/ 	.word	0x0500000f


	//   ....[81]....
        /*12d0*/ 	.word	0x0500000f


	//   ....[82]....
        /*12d4*/ 	.word	0x0500000f


	//   ....[83]....
        /*12d8*/ 	.word	0x0500000f


	//   ....[84]....
        /*12dc*/ 	.word	0x0500000f


	//   ....[85]....
        /*12e0*/ 	.word	0x0500000f


	//   ....[86]....
        /*12e4*/ 	.word	0x0500000f


	//   ....[87]....
        /*12e8*/ 	.word	0x0500000f


	//   ....[88]....
        /*12ec*/ 	.word	0x0500000f


	//   ....[89]....
        /*12f0*/ 	.word	0x0500000f


	//   ....[90]....
        /*12f4*/ 	.word	0x0500000f


	//   ....[91]....
        /*12f8*/ 	.word	0x0500000f


	//   ....[92]....
        /*12fc*/ 	.word	0x0500000f


	//   ....[93]....
        /*1300*/ 	.word	0x0500000f


	//   ....[94]....
        /*1304*/ 	.word	0x0500000f


	//   ....[95]....
        /*1308*/ 	.word	0x0500000f


	//   ....[96]....
        /*130c*/ 	.word	0x0500000f


	//   ....[97]....
        /*1310*/ 	.word	0x0500000f


	//   ....[98]....
        /*1314*/ 	.word	0x0500000f


	//   ....[99]....
        /*1318*/ 	.word	0x0500000f


	//   ....[100]....
        /*131c*/ 	.word	0x0500000f


	//   ....[101]....
        /*1320*/ 	.word	0x0500000f


	//   ....[102]....
        /*1324*/ 	.word	0x0500000f


	//   ....[103]....
        /*1328*/ 	.word	0x0500000f


	//   ....[104]....
        /*132c*/ 	.word	0x0500000f


	//   ....[105]....
        /*1330*/ 	.word	0x0500000f


	//   ....[106]....
        /*1334*/ 	.word	0x0500000f


	//   ....[107]....
        /*1338*/ 	.word	0x0500000f


	//   ....[108]....
        /*133c*/ 	.word	0x0500000f


	//   ....[109]....
        /*1340*/ 	.word	0x0500000f


	//   ....[110]....
        /*1344*/ 	.word	0x0500000f


	//   ....[111]....
        /*1348*/ 	.word	0x0500000f


	//   ....[112]....
        /*134c*/ 	.word	0x0500000f


	//   ....[113]....
        /*1350*/ 	.word	0x0500000f


	//   ....[114]....
        /*1354*/ 	.word	0x0500000f


	//   ....[115]....
        /*1358*/ 	.word	0x0500000f


	//   ....[116]....
        /*135c*/ 	.word	0x0500000f


	//   ....[117]....
        /*1360*/ 	.word	0x0500000f


	//   ....[118]....
        /*1364*/ 	.word	0x0500000f


	//   ....[119]....
        /*1368*/ 	.word	0x0500000f


	//   ....[120]....
        /*136c*/ 	.word	0x0500000f


	//   ....[121]....
        /*1370*/ 	.word	0x0500000f


	//   ....[122]....
        /*1374*/ 	.word	0x0500000f


	//   ....[123]....
        /*1378*/ 	.word	0x0500000f


	//   ....[124]....
        /*137c*/ 	.word	0x0500000f


	//   ....[125]....
        /*1380*/ 	.word	0x0500000f


	//   ....[126]....
        /*1384*/ 	.word	0x0500000f


	//   ....[127]....
        /*1388*/ 	.word	0x0500000f


	//   ....[128]....
        /*138c*/ 	.word	0x0500000f


	//   ....[129]....
        /*1390*/ 	.word	0x0500000f


	//   ....[130]....
        /*1394*/ 	.word	0x0500000f


	//   ....[131]....
        /*1398*/ 	.word	0x0500000f


	//   ....[132]....
        /*139c*/ 	.word	0x0500000f


	//   ....[133]....
        /*13a0*/ 	.word	0x0500000f


	//   ....[134]....
        /*13a4*/ 	.word	0x0500000f


	//   ....[135]....
        /*13a8*/ 	.word	0x0500000f


	//   ....[136]....
        /*13ac*/ 	.word	0x0500000f


	//   ....[137]....
        /*13b0*/ 	.word	0x0500000f


	//   ....[138]....
        /*13b4*/ 	.word	0x0500000f


	//   ....[139]....
        /*13b8*/ 	.word	0x0500000f


	//   ....[140]....
        /*13bc*/ 	.word	0x0500000f


	//   ....[141]....
        /*13c0*/ 	.word	0x0500000f


	//   ....[142]....
        /*13c4*/ 	.word	0x0500000f


	//   ....[143]....
        /*13c8*/ 	.word	0x0500000f


	//   ....[144]....
        /*13cc*/ 	.word	0x0500000f


	//   ....[145]....
        /*13d0*/ 	.word	0x0500000f


	//   ....[146]....
        /*13d4*/ 	.word	0x0500000f


	//   ....[147]....
        /*13d8*/ 	.word	0x0500000f


	//   ....[148]....
        /*13dc*/ 	.word	0x0500000f


	//   ....[149]....
        /*13e0*/ 	.word	0x0500000f


	//   ....[150]....
        /*13e4*/ 	.word	0x0500000f


	//   ....[151]....
        /*13e8*/ 	.word	0x0500000f


	//   ....[152]....
        /*13ec*/ 	.word	0x0500000f


	//   ....[153]....
        /*13f0*/ 	.word	0x0500000f


	//   ....[154]....
        /*13f4*/ 	.word	0x0500000f


	//   ....[155]....
        /*13f8*/ 	.word	0x0500000f


	//   ....[156]....
        /*13fc*/ 	.word	0x0500000f


	//   ....[157]....
        /*1400*/ 	.word	0x0500000f


	//   ....[158]....
        /*1404*/ 	.word	0x0500000f


	//   ....[159]....
        /*1408*/ 	.word	0x0500000f


	//   ....[160]....
        /*140c*/ 	.word	0x0500000f


	//   ....[161]....
        /*1410*/ 	.word	0x0500000f


	//   ....[162]....
        /*1414*/ 	.word	0x0500000f


	//   ....[163]....
        /*1418*/ 	.word	0x0500000f


	//   ....[164]....
        /*141c*/ 	.word	0x0500000f


	//   ....[165]....
        /*1420*/ 	.word	0x0500000f


	//   ....[166]....
        /*1424*/ 	.word	0x0500000f


	//   ....[167]....
        /*1428*/ 	.word	0x0500000f


	//   ....[168]....
        /*142c*/ 	.word	0x0500000f


	//   ....[169]....
        /*1430*/ 	.word	0x0500000f


	//   ....[170]....
        /*1434*/ 	.word	0x0500000f


	//   ....[171]....
        /*1438*/ 	.word	0x0500000f


	//   ....[172]....
        /*143c*/ 	.word	0x0500000f


	//   ....[173]....
        /*1440*/ 	.word	0x0500000f


	//   ....[174]....
        /*1444*/ 	.word	0x0500000f


	//   ....[175]....
        /*1448*/ 	.word	0x0500000f


	//   ....[176]....
        /*144c*/ 	.word	0x0500000f


	//   ....[177]....
        /*1450*/ 	.word	0x0500000f


	//   ....[178]....
        /*1454*/ 	.word	0x0500000f


	//   ....[179]....
        /*1458*/ 	.word	0x0500000f


	//   ....[180]....
        /*145c*/ 	.word	0x0500000f


	//   ....[181]....
        /*1460*/ 	.word	0x0500000f


	//   ....[182]....
        /*1464*/ 	.word	0x0500000f


	//   ....[183]....
        /*1468*/ 	.word	0x0500000f


	//   ....[184]....
        /*146c*/ 	.word	0x0500000f


	//   ....[185]....
        /*1470*/ 	.word	0x0500000f


	//   ....[186]....
        /*1474*/ 	.word	0x0500000f


	//   ....[187]....
        /*1478*/ 	.word	0x0500000f


	//   ....[188]....
        /*147c*/ 	.word	0x0500000f


	//   ....[189]....
        /*1480*/ 	.word	0x0500000f


	//   ....[190]....
        /*1484*/ 	.word	0x0500000f


	//   ....[191]....
        /*1488*/ 	.word	0x0500000f


	//   ....[192]....
        /*148c*/ 	.word	0x0500000f


	//   ....[193]....
        /*1490*/ 	.word	0x0500000f


	//   ....[194]....
        /*1494*/ 	.word	0x0500000f


	//   ....[195]....
        /*1498*/ 	.word	0x0500000f


	//   ....[196]....
        /*149c*/ 	.word	0x0500000f


	//   ....[197]....
        /*14a0*/ 	.word	0x0500000f


	//   ....[198]....
        /*14a4*/ 	.word	0x0500000f


	//   ....[199]....
        /*14a8*/ 	.word	0x0500000f


	//   ....[200]....
        /*14ac*/ 	.word	0x0500000f


	//   ....[201]....
        /*14b0*/ 	.word	0x0500000f


	//   ....[202]....
        /*14b4*/ 	.word	0x0500000f


	//   ....[203]....
        /*14b8*/ 	.word	0x0500000f


	//   ....[204]....
        /*14bc*/ 	.word	0x0500000f


	//   ....[205]....
        /*14c0*/ 	.word	0x0500000f


	//   ....[206]....
        /*14c4*/ 	.word	0x0500000f


	//   ....[207]....
        /*14c8*/ 	.word	0x0500000f


	//   ....[208]....
        /*14cc*/ 	.word	0x0500000f


	//   ....[209]....
        /*14d0*/ 	.word	0x0500000f


	//   ....[210]....
        /*14d4*/ 	.word	0x0500000f


	//   ....[211]....
        /*14d8*/ 	.word	0x0500000f


	//   ....[212]....
        /*14dc*/ 	.word	0x0500000f


	//   ....[213]....
        /*14e0*/ 	.word	0x0500000f


	//   ....[214]....
        /*14e4*/ 	.word	0x0500000f


	//   ....[215]....
        /*14e8*/ 	.word	0x0500000f


	//   ....[216]....
        /*14ec*/ 	.word	0x0500000f


	//   ....[217]....
        /*14f0*/ 	.word	0x0500000f


	//   ....[218]....
        /*14f4*/ 	.word	0x0500000f


	//   ....[219]....
        /*14f8*/ 	.word	0x0500000f


	//   ....[220]....
        /*14fc*/ 	.word	0x0500000f


	//   ....[221]....
        /*1500*/ 	.word	0x0500000f


	//   ....[222]....
        /*1504*/ 	.word	0x0500000f


	//   ....[223]....
        /*1508*/ 	.word	0x0500000f


	//   ....[224]....
        /*150c*/ 	.word	0x0500000f


	//   ....[225]....
        /*1510*/ 	.word	0x0500000f


	//   ....[226]....
        /*1514*/ 	.word	0x0500000f


	//   ....[227]....
        /*1518*/ 	.word	0x0500000f


	//   ....[228]....
        /*151c*/ 	.word	0x0500000f


	//   ....[229]....
        /*1520*/ 	.word	0x0500000f


	//   ....[230]....
        /*1524*/ 	.word	0x0500000f


	//   ....[231]....
        /*1528*/ 	.word	0x0500000f


	//   ....[232]....
        /*152c*/ 	.word	0x0500000f


	//   ....[233]....
        /*1530*/ 	.word	0x0500000f


	//   ....[234]....
        /*1534*/ 	.word	0x0500000f


	//   ....[235]....
        /*1538*/ 	.word	0x0500000f


	//   ....[236]....
        /*153c*/ 	.word	0x0500000f


	//   ....[237]....
        /*1540*/ 	.word	0x0500000f


	//   ....[238]....
        /*1544*/ 	.word	0x0500000f


	//   ....[239]....
        /*1548*/ 	.word	0x0500000f


	//   ....[240]....
        /*154c*/ 	.word	0x0500000f


	//   ....[241]....
        /*1550*/ 	.word	0x0500000f


	//   ....[242]....
        /*1554*/ 	.word	0x0500000f


	//   ....[243]....
        /*1558*/ 	.word	0x0500000f


	//   ....[244]....
        /*155c*/ 	.word	0x0500000f


	//   ....[245]....
        /*1560*/ 	.word	0x0500000f


	//   ....[246]....
        /*1564*/ 	.word	0x0500000f


	//   ....[247]....
        /*1568*/ 	.word	0x0500000f


	//   ....[248]....
        /*156c*/ 	.word	0x0500000f


	//   ....[249]....
        /*1570*/ 	.word	0x0500000f


	//   ....[250]....
        /*1574*/ 	.word	0x0500000f


	//   ....[251]....
        /*1578*/ 	.word	0x0500000f


	//   ....[252]....
        /*157c*/ 	.word	0x0500000f


	//   ....[253]....
        /*1580*/ 	.word	0x0500000f


	//   ....[254]....
        /*1584*/ 	.word	0x0500000f


	//   ....[255]....
        /*1588*/ 	.word	0x0500000f


	//   ....[0]....
        /*158c*/ 	.word	0x0500000f


	//   ....[1]....
        /*1590*/ 	.word	0x0500000f


	//   ....[2]....
        /*1594*/ 	.word	0x0500000f


	//   ....[3]....
        /*1598*/ 	.word	0x0500000f


	//   ....[4]....
        /*159c*/ 	.word	0x0500000f


	//   ....[5]....
        /*15a0*/ 	.word	0x0500000f


	//   ....[6]....
        /*15a4*/ 	.word	0x0500000f


	//   ....[7]....
        /*15a8*/ 	.word	0x0500000f


	//   ....[8]....
        /*15ac*/ 	.word	0x0500000f


	//   ....[9]....
        /*15b0*/ 	.word	0x0500000f


	//   ....[10]....
        /*15b4*/ 	.word	0x0500000f


	//   ....[11]....
        /*15b8*/ 	.word	0x0500000f


	//   ....[12]....
        /*15bc*/ 	.word	0x0500000f


	//   ....[13]....
        /*15c0*/ 	.word	0x0500000f


	//   ....[14]....
        /*15c4*/ 	.word	0x0500000f


	//   ....[15]....
        /*15c8*/ 	.word	0x0500000f


	//   ....[16]....
        /*15cc*/ 	.word	0x0500000f


	//   ....[17]....
        /*15d0*/ 	.word	0x0500000f


	//   ....[18]....
        /*15d4*/ 	.word	0x0500000f


	//   ....[19]....
        /*15d8*/ 	.word	0x0500000f


	//   ....[20]....
        /*15dc*/ 	.word	0x0500000f


	//   ....[21]....
        /*15e0*/ 	.word	0x0500000f


	//   ....[22]....
        /*15e4*/ 	.word	0x0500000f


	//   ....[23]....
        /*15e8*/ 	.word	0x0500000f


	//   ....[24]....
        /*15ec*/ 	.word	0x0500000f


	//   ....[25]....
        /*15f0*/ 	.word	0x0500000f


	//   ....[26]....
        /*15f4*/ 	.word	0x0500000f


	//   ....[27]....
        /*15f8*/ 	.word	0x0500000f


	//   ....[28]....
        /*15fc*/ 	.word	0x0500000f


	//   ....[29]....
        /*1600*/ 	.word	0x0500000f


	//   ....[30]....
        /*1604*/ 	.word	0x0500000f


	//   ....[31]....
        /*1608*/ 	.word	0x0500000f


	//   ....[32]....
        /*160c*/ 	.word	0x0500000f


	//   ....[33]....
        /*1610*/ 	.word	0x0500000f


	//   ....[34]....
        /*1614*/ 	.word	0x0500000f


	//   ....[35]....
        /*1618*/ 	.word	0x0500000f


	//   ....[36]....
        /*161c*/ 	.word	0x0500000f


	//   ....[37]....
        /*1620*/ 	.word	0x0500000f


	//   ....[38]....
        /*1624*/ 	.word	0x0500000f


	//   ....[39]....
        /*1628*/ 	.word	0x0500000f


	//   ....[40]....
        /*162c*/ 	.word	0x0500000f


	//   ....[41]....
        /*1630*/ 	.word	0x0500000f


	//   ....[42]....
        /*1634*/ 	.word	0x0500000f


	//   ....[43]....
        /*1638*/ 	.word	0x0500000f


	//   ....[44]....
        /*163c*/ 	.word	0x0500000f


	//   ....[45]....
        /*1640*/ 	.word	0x0500000f


	//   ....[46]....
        /*1644*/ 	.word	0x0500000f


	//   ....[47]....
        /*1648*/ 	.word	0x0500000f


	//   ....[48]....
        /*164c*/ 	.word	0x0500000f


	//   ....[49]....
        /*1650*/ 	.word	0x0500000f


	//   ....[50]....
        /*1654*/ 	.word	0x0500000f


	//   ....[51]....
        /*1658*/ 	.word	0x0500000f


	//   ....[52]....
        /*165c*/ 	.word	0x0500000f


	//   ....[53]....
        /*1660*/ 	.word	0x0500000f


	//   ....[54]....
        /*1664*/ 	.word	0x0500000f


	//   ....[55]....
        /*1668*/ 	.word	0x0500000f


	//   ....[56]....
        /*166c*/ 	.word	0x0500000f


	//   ....[57]....
        /*1670*/ 	.word	0x0500000f


	//   ....[58]....
        /*1674*/ 	.word	0x0500000f


	//   ....[59]....
        /*1678*/ 	.word	0x0500000f


	//   ....[60]....
        /*167c*/ 	.word	0x0500000f


	//   ....[61]....
        /*1680*/ 	.word	0x0500000f


	//   ....[62]....
        /*1684*/ 	.word	0x0500000f


	//   ....[63]....
        /*1688*/ 	.word	0x0500000f


	//   ....[64]....
        /*168c*/ 	.word	0x0500000f


	//   ....[65]....
        /*1690*/ 	.word	0x0500000f


	//   ....[66]....
        /*1694*/ 	.word	0x0500000f


	//   ....[67]....
        /*1698*/ 	.word	0x0500000f


	//   ....[68]....
        /*169c*/ 	.word	0x0500000f


	//   ....[69]....
        /*16a0*/ 	.word	0x0500000f


	//   ....[70]....
        /*16a4*/ 	.word	0x0500000f


	//   ....[71]....
        /*16a8*/ 	.word	0x0500000f


	//   ....[72]....
        /*16ac*/ 	.word	0x0500000f


	//   ....[73]....
        /*16b0*/ 	.word	0x0500000f


	//   ....[74]....
        /*16b4*/ 	.word	0x0500000f


	//   ....[75]....
        /*16b8*/ 	.word	0x0500000f


	//   ....[76]....
        /*16bc*/ 	.word	0x0500000f


	//   ....[77]....
        /*16c0*/ 	.word	0x0500000f


	//   ....[78]....
        /*16c4*/ 	.word	0x0500000f


	//   ....[79]....
        /*16c8*/ 	.word	0x0500000f


	//   ....[80]....
        /*16cc*/ 	.word	0x0500000f


	//   ....[81]....
        /*16d0*/ 	.word	0x0500000f


	//   ....[82]....
        /*16d4*/ 	.word	0x0500000f


	//   ....[83]....
        /*16d8*/ 	.word	0x0500000f


	//   ....[84]....
        /*16dc*/ 	.word	0x0500000f


	//   ....[85]....
        /*16e0*/ 	.word	0x0500000f


	//   ....[86]....
        /*16e4*/ 	.word	0x0500000f


	//   ....[87]....
        /*16e8*/ 	.word	0x0500000f


	//   ....[88]....
        /*16ec*/ 	.word	0x0500000f


	//   ....[89]....
        /*16f0*/ 	.word	0x0500000f


	//   ....[90]....
        /*16f4*/ 	.word	0x0500000f


	//   ....[91]....
        /*16f8*/ 	.word	0x0500000f


	//   ....[92]....
        /*16fc*/ 	.word	0x0500000f


	//   ....[93]....
        /*1700*/ 	.word	0x0500000f


	//   ....[94]....
        /*1704*/ 	.word	0x0500000f


	//   ....[95]....
        /*1708*/ 	.word	0x0500000f


	//   ....[96]....
        /*170c*/ 	.word	0x0500000f


	//   ....[97]....
        /*1710*/ 	.word	0x0500000f


	//   ....[98]....
        /*1714*/ 	.word	0x0500000f


	//----- nvinfo : EIATTR_COOP_GROUP_INSTR_OFFSETS
	.align		4
.L_396:
        /*1718*/ 	.byte	0x04, 0x28
        /*171a*/ 	.short	(.L_398 - .L_397)


	//   ....[0]....
.L_397:
        /*171c*/ 	.word	0x00000070


	//   ....[1]....
        /*1720*/ 	.word	0x00000140


	//   ....[2]....
        /*1724*/ 	.word	0x00000190


	//   ....[3]....
        /*1728*/ 	.word	0x000003c0


	//   ....[4]....
        /*172c*/ 	.word	0x00000520


	//   ....[5]....
        /*1730*/ 	.word	0x00000640


	//   ....[6]....
        /*1734*/ 	.word	0x000007a0


	//   ....[7]....
        /*1738*/ 	.word	0x00003c70


	//   ....[8]....
        /*173c*/ 	.word	0x00003c80


	//   ....[9]....
        /*1740*/ 	.word	0x00004bf0


	//   ....[10]....
        /*1744*/ 	.word	0x00004c00


	//   ....[11]....
        /*1748*/ 	.word	0x00005b30


	//   ....[12]....
        /*174c*/ 	.word	0x00005b40


	//   ....[13]....
        /*1750*/ 	.word	0x00006ab0


	//   ....[14]....
        /*1754*/ 	.word	0x00006ac0


	//   ....[15]....
        /*1758*/ 	.word	0x00008080


	//   ....[16]....
        /*175c*/ 	.word	0x00008090


	//   ....[17]....
        /*1760*/ 	.word	0x00009110


	//   ....[18]....
        /*1764*/ 	.word	0x00009120


	//   ....[19]....
        /*1768*/ 	.word	0x0000a1b0


	//   ....[20]....
        /*176c*/ 	.word	0x0000a1c0


	//   ....[21]....
        /*1770*/ 	.word	0x0000b1d0


	//   ....[22]....
        /*1774*/ 	.word	0x0000b1e0


	//   ....[23]....
        /*1778*/ 	.word	0x0000c420


	//   ....[24]....
        /*177c*/ 	.word	0x0000c430


	//   ....[25]....
        /*1780*/ 	.word	0x0000c540


	//   ....[26]....
        /*1784*/ 	.word	0x0000c550


	//   ....[27]....
        /*1788*/ 	.word	0x0000c670


	//   ....[28]....
        /*178c*/ 	.word	0x0000c680


	//   ....[29]....
        /*1790*/ 	.word	0x0000c7a0


	//   ....[30]....
        /*1794*/ 	.word	0x0000c7b0


	//   ....[31]....
        /*1798*/ 	.word	0x0000cb20


	//   ....[32]....
        /*179c*/ 	.word	0x0000cb40


	//   ....[33]....
        /*17a0*/ 	.word	0x0000cc20


	//   ....[34]....
        /*17a4*/ 	.word	0x0000cc40


	//   ....[35]....
        /*17a8*/ 	.word	0x0000cd20


	//   ....[36]....
        /*17ac*/ 	.word	0x0000cd40


	//   ....[37]....
        /*17b0*/ 	.word	0x0000ce20


	//   ....[38]....
        /*17b4*/ 	.word	0x0000ce40


	//   ....[39]....
        /*17b8*/ 	.word	0x0000d820


	//   ....[40]....
        /*17bc*/ 	.word	0x0000dfb0


	//   ....[41]....
        /*17c0*/ 	.word	0x0000dfc0


	//   ....[42]....
        /*17c4*/ 	.word	0x0000dfd0


	//   ....[43]....
        /*17c8*/ 	.word	0x0000dfe0


	//   ....[44]....
        /*17cc*/ 	.word	0x00011620


	//   ....[45]....
        /*17d0*/ 	.word	0x00011630


	//   ....[46]....
        /*17d4*/ 	.word	0x00011640


	//   ....[47]....
        /*17d8*/ 	.word	0x00011650


	//   ....[48]....
        /*17dc*/ 	.word	0x000166a0


	//   ....[49]....
        /*17e0*/ 	.word	0x000166c0


	//   ....[50]....
        /*17e4*/ 	.word	0x00016c50


	//   ....[51]....
        /*17e8*/ 	.word	0x00016ce0


	//   ....[52]....
        /*17ec*/ 	.word	0x00018910


	//   ....[53]....
        /*17f0*/ 	.word	0x00018930


	//   ....[54]....
        /*17f4*/ 	.word	0x000195d0


	//   ....[55]....
        /*17f8*/ 	.word	0x00019640


	//   ....[56]....
        /*17fc*/ 	.word	0x0001a940


	//   ....[57]....
        /*1800*/ 	.word	0x0001a9a0


	//   ....[58]....
        /*1804*/ 	.word	0x0001aa80


	//   ....[59]....
        /*1808*/ 	.word	0x0001aaa0


	//   ....[60]....
        /*180c*/ 	.word	0x0001bd90


	//   ....[61]....
        /*1810*/ 	.word	0x0001bdc0


	//   ....[62]....
        /*1814*/ 	.word	0x0001bdf0


	//   ....[63]....
        /*1818*/ 	.word	0x0001be20


	//   ....[64]....
        /*181c*/ 	.word	0x0001be50


	//   ....[65]....
        /*1820*/ 	.word	0x0001be80


	//   ....[66]....
        /*1824*/ 	.word	0x0001beb0


	//   ....[67]....
        /*1828*/ 	.word	0x0001bee0


	//   ....[68]....
        /*182c*/ 	.word	0x0001bf10


	//   ....[69]....
        /*1830*/ 	.word	0x0001bf40


	//   ....[70]....
        /*1834*/ 	.word	0x0001bf70


	//   ....[71]....
        /*1838*/ 	.word	0x0001bfa0


	//   ....[72]....
        /*183c*/ 	.word	0x0001bfd0


	//   ....[73]....
        /*1840*/ 	.word	0x0001c000


	//   ....[74]....
        /*1844*/ 	.word	0x0001c040


	//   ....[75]....
        /*1848*/ 	.word	0x0001c070


	//   ....[76]....
        /*184c*/ 	.word	0x0001c0a0


	//   ....[77]....
        /*1850*/ 	.word	0x0001c0d0


	//   ....[78]....
        /*1854*/ 	.word	0x0001c100


	//   ....[79]....
        /*1858*/ 	.word	0x0001c130


	//   ....[80]....
        /*185c*/ 	.word	0x0001c160


	//   ....[81]....
        /*1860*/ 	.word	0x0001c190


	//   ....[82]....
        /*1864*/ 	.word	0x0001c1c0


	//   ....[83]....
        /*1868*/ 	.word	0x0001c200


	//   ....[84]....
        /*186c*/ 	.word	0x0001c230


	//   ....[85]....
        /*1870*/ 	.word	0x0001c260


	//   ....[86]....
        /*1874*/ 	.word	0x0001c290


	//   ....[87]....
        /*1878*/ 	.word	0x0001c2c0


	//   ....[88]....
        /*187c*/ 	.word	0x0001c2f0


	//   ....[89]....
        /*1880*/ 	.word	0x0001c320


	//   ....[90]....
        /*1884*/ 	.word	0x0001c350


	//   ....[91]....
        /*1888*/ 	.word	0x0001c380


	//   ....[92]....
        /*188c*/ 	.word	0x0001c3b0


	//   ....[93]....
        /*1890*/ 	.word	0x0001c3e0


	//   ....[94]....
        /*1894*/ 	.word	0x0001c410


	//   ....[95]....
        /*1898*/ 	.word	0x0001c440


	//   ....[96]....
        /*189c*/ 	.word	0x0001c470


	//   ....[97]....
        /*18a0*/ 	.word	0x0001c4a0


	//   ....[98]....
        /*18a4*/ 	.word	0x0001c4d0


	//   ....[99]....
        /*18a8*/ 	.word	0x0001c500


	//   ....[100]....
        /*18ac*/ 	.word	0x0001c530


	//   ....[101]....
        /*18b0*/ 	.word	0x0001c560


	//   ....[102]....
        /*18b4*/ 	.word	0x0001c590


	//   ....[103]....
        /*18b8*/ 	.word	0x0001c5c0


	//   ....[104]....
        /*18bc*/ 	.word	0x0001c5f0


	//   ....[105]....
        /*18c0*/ 	.word	0x0001c620


	//   ....[106]....
        /*18c4*/ 	.word	0x0001c650


	//   ....[107]....
        /*18c8*/ 	.word	0x0001c680


	//   ....[108]....
        /*18cc*/ 	.word	0x0001c6b0


	//   ....[109]....
        /*18d0*/ 	.word	0x0001c6e0


	//   ....[110]....
        /*18d4*/ 	.word	0x0001c710


	//   ....[111]....
        /*18d8*/ 	.word	0x0001c740


	//   ....[112]....
        /*18dc*/ 	.word	0x0001c770


	//   ....[113]....
        /*18e0*/ 	.word	0x0001c7a0


	//   ....[114]....
        /*18e4*/ 	.word	0x0001c7d0


	//   ....[115]....
        /*18e8*/ 	.word	0x0001c800


	//   ....[116]....
        /*18ec*/ 	.word	0x0001c830


	//   ....[117]....
        /*18f0*/ 	.word	0x0001c860


	//   ....[118]....
        /*18f4*/ 	.word	0x0001c890


	//   ....[119]....
        /*18f8*/ 	.word	0x0001c8c0


	//   ....[120]....
        /*18fc*/ 	.word	0x0001c8f0


	//   ....[121]....
        /*1900*/ 	.word	0x0001c920


	//   ....[122]....
        /*1904*/ 	.word	0x0001c950


	//   ....[123]....
        /*1908*/ 	.word	0x0001c980


	//   ....[124]....
        /*190c*/ 	.word	0x0001c9b0


	//   ....[125]....
        /*1910*/ 	.word	0x0001c9e0


	//   ....[126]....
        /*1914*/ 	.word	0x0001ca10


	//   ....[127]....
        /*1918*/ 	.word	0x0001ca40


	//   ....[128]....
        /*191c*/ 	.word	0x0001ca70


	//   ....[129]....
        /*1920*/ 	.word	0x0001caa0


	//   ....[130]....
        /*1924*/ 	.word	0x0001cad0


	//   ....[131]....
        /*1928*/ 	.word	0x0001cb00


	//   ....[132]....
        /*192c*/ 	.word	0x0001cb30


	//   ....[133]....
        /*1930*/ 	.word	0x0001cb60


	//   ....[134]....
        /*1934*/ 	.word	0x0001cb90


	//   ....[135]....
        /*1938*/ 	.word	0x0001cbc0


	//   ....[136]....
        /*193c*/ 	.word	0x0001cbf0


	//   ....[137]....
        /*1940*/ 	.word	0x0001cc20


	//   ....[138]....
        /*1944*/ 	.word	0x0001cc50


	//   ....[139]....
        /*1948*/ 	.word	0x0001cc80


	//   ....[140]....
        /*194c*/ 	.word	0x0001ccb0


	//   ....[141]....
        /*1950*/ 	.word	0x0001cce0


	//   ....[142]....
        /*1954*/ 	.word	0x0001cd10


	//   ....[143]....
        /*1958*/ 	.word	0x0001cd40


	//   ....[144]....
        /*195c*/ 	.word	0x0001cd70


	//   ....[145]....
        /*1960*/ 	.word	0x0001cda0


	//   ....[146]....
        /*1964*/ 	.word	0x0001cdd0


	//   ....[147]....
        /*1968*/ 	.word	0x0001ce00


	//   ....[148]....
        /*196c*/ 	.word	0x0001ce30


	//   ....[149]....
        /*1970*/ 	.word	0x0001ce60


	//   ....[150]....
        /*1974*/ 	.word	0x0001ce90


	//   ....[151]....
        /*1978*/ 	.word	0x0001cec0


	//   ....[152]....
        /*197c*/ 	.word	0x0001cef0


	//   ....[153]....
        /*1980*/ 	.word	0x0001cf20


	//   ....[154]....
        /*1984*/ 	.word	0x0001cf50


	//   ....[155]....
        /*1988*/ 	.word	0x0001cf80


	//   ....[156]....
        /*198c*/ 	.word	0x0001cfb0


	//   ....[157]....
        /*1990*/ 	.word	0x0001cfe0


	//   ....[158]....
        /*1994*/ 	.word	0x0001d010


	//   ....[159]....
        /*1998*/ 	.word	0x0001d040


	//   ....[160]....
        /*199c*/ 	.word	0x0001d070


	//   ....[161]....
        /*19a0*/ 	.word	0x0001d0a0


	//   ....[162]....
        /*19a4*/ 	.word	0x0001d0d0


	//   ....[163]....
        /*19a8*/ 	.word	0x0001d100


	//   ....[164]....
        /*19ac*/ 	.word	0x0001d130


	//   ....[165]....
        /*19b0*/ 	.word	0x0001d160


	//   ....[166]....
        /*19b4*/ 	.word	0x0001d190


	//   ....[167]....
        /*19b8*/ 	.word	0x0001d1c0


	//   ....[168]....
        /*19bc*/ 	.word	0x0001d1f0


	//   ....[169]....
        /*19c0*/ 	.word	0x0001d220


	//   ....[170]....
        /*19c4*/ 	.word	0x0001d250


	//   ....[171]....
        /*19c8*/ 	.word	0x0001d280


	//   ....[172]....
        /*19cc*/ 	.word	0x0001d2b0


	//   ....[173]....
        /*19d0*/ 	.word	0x0001d2c0


	//   ....[174]....
        /*19d4*/ 	.word	0x0001d2f0


	//   ....[175]....
        /*19d8*/ 	.word	0x0001d300


	//   ....[176]....
        /*19dc*/ 	.word	0x0001d330


	//   ....[177]....
        /*19e0*/ 	.word	0x0001d360


	//   ....[178]....
        /*19e4*/ 	.word	0x0001d390


	//   ....[179]....
        /*19e8*/ 	.word	0x0001d3c0


	//   ....[180]....
        /*19ec*/ 	.word	0x0001d3f0


	//   ....[181]....
        /*19f0*/ 	.word	0x0001d400


	//   ....[182]....
        /*19f4*/ 	.word	0x0001d430


	//   ....[183]....
        /*19f8*/ 	.word	0x0001d440


	//   ....[184]....
        /*19fc*/ 	.word	0x0001d470


	//   ....[185]....
        /*1a00*/ 	.word	0x0001d480


	//   ....[186]....
        /*1a04*/ 	.word	0x0001d4b0


	//   ....[187]....
        /*1a08*/ 	.word	0x0001d4d0


	//   ....[188]....
        /*1a0c*/ 	.word	0x0001dff0


	//   ....[189]....
        /*1a10*/ 	.word	0x0001e010


	//   ....[190]....
        /*1a14*/ 	.word	0x0001e020


	//   ....[191]....
        /*1a18*/ 	.word	0x0001e030


	//   ....[192]....
        /*1a1c*/ 	.word	0x0001ea40


	//   ....[193]....
        /*1a20*/ 	.word	0x0001ea50


	//   ....[194]....
        /*1a24*/ 	.word	0x0001ec20


	//   ....[195]....
        /*1a28*/ 	.word	0x0001ec30


	//   ....[196]....
        /*1a2c*/ 	.word	0x0001ee10


	//   ....[197]....
        /*1a30*/ 	.word	0x0001ee20


	//   ....[198]....
        /*1a34*/ 	.word	0x0001f000


	//   ....[199]....
        /*1a38*/ 	.word	0x0001f010


	//   ....[200]....
        /*1a3c*/ 	.word	0x0001f490


	//   ....[201]....
        /*1a40*/ 	.word	0x0001f4a0


	//   ....[202]....
        /*1a44*/ 	.word	0x000204b0


	//   ....[203]....
        /*1a48*/ 	.word	0x000204c0


	//   ....[204]....
        /*1a4c*/ 	.word	0x00021fe0


	//   ....[205]....
        /*1a50*/ 	.word	0x00021ff0


	//   ....[206]....
        /*1a54*/ 	.word	0x000221d0


	//   ....[207]....
        /*1a58*/ 	.word	0x000221e0


	//   ....[208]....
        /*1a5c*/ 	.word	0x000223c0


	//   ....[209]....
        /*1a60*/ 	.word	0x000223d0


	//   ....[210]....
        /*1a64*/ 	.word	0x000225b0


	//   ....[211]....
        /*1a68*/ 	.word	0x000225c0


	//   ....[212]....
        /*1a6c*/ 	.word	0x000227f0


	//   ....[213]....
        /*1a70*/ 	.word	0x00022a00


	//   ....[214]....
        /*1a74*/ 	.word	0x00022a30


	//   ....[215]....
        /*1a78*/ 	.word	0x00022a60


	//   ....[216]....
        /*1a7c*/ 	.word	0x00022a90


	//   ....[217]....
        /*1a80*/ 	.word	0x00022ac0


	//   ....[218]....
        /*1a84*/ 	.word	0x00022af0


	//   ....[219]....
        /*1a88*/ 	.word	0x00022c80


	//   ....[220]....
        /*1a8c*/ 	.word	0x00022cb0


	//   ....[221]....
        /*1a90*/ 	.word	0x00022ce0


	//   ....[222]....
        /*1a94*/ 	.word	0x00022d10


	//   ....[223]....
        /*1a98*/ 	.word	0x00022d40


	//   ....[224]....
        /*1a9c*/ 	.word	0x00022d70


	//   ....[225]....
        /*1aa0*/ 	.word	0x00022e00


	//   ....[226]....
        /*1aa4*/ 	.word	0x00022e30


	//   ....[227]....
        /*1aa8*/ 	.word	0x00022e40


	//   ....[228]....
        /*1aac*/ 	.word	0x00022ed0


	//   ....[229]....
        /*1ab0*/ 	.word	0x00024020


	//   ....[230]....
        /*1ab4*/ 	.word	0x00025ee0


	//   ....[231]....
        /*1ab8*/ 	.word	0x00025f00


	//   ....[232]....
        /*1abc*/ 	.word	0x00026000


	//   ....[233]....
        /*1ac0*/ 	.word	0x00026010


	//   ....[234]....
        /*1ac4*/ 	.word	0x00026080


	//   ....[235]....
        /*1ac8*/ 	.word	0x00026090


	//   ....[236]....
        /*1acc*/ 	.word	0x00026100


	//   ....[237]....
        /*1ad0*/ 	.word	0x00026110


	//   ....[238]....
        /*1ad4*/ 	.word	0x00026180


	//   ....[239]....
        /*1ad8*/ 	.word	0x00026190


	//   ....[240]....
        /*1adc*/ 	.word	0x00026240


	//   ....[241]....
        /*1ae0*/ 	.word	0x00026250


	//   ....[242]....
        /*1ae4*/ 	.word	0x000262c0


	//   ....[243]....
        /*1ae8*/ 	.word	0x000262d0


	//   ....[244]....
        /*1aec*/ 	.word	0x000262e0


	//   ....[245]....
        /*1af0*/ 	.word	0x000262f0


	//   ....[246]....
        /*1af4*/ 	.word	0x00026700


	//   ....[247]....
        /*1af8*/ 	.word	0x00026730


	//   ....[248]....
        /*1afc*/ 	.word	0x00026860


	//   ....[249]....
        /*1b00*/ 	.word	0x00026870


	//   ....[250]....
        /*1b04*/ 	.word	0x00026900


	//   ....[251]....
        /*1b08*/ 	.word	0x00026910


	//   ....[252]....
        /*1b0c*/ 	.word	0x000269a0


	//   ....[253]....
        /*1b10*/ 	.word	0x000269b0


	//   ....[254]....
        /*1b14*/ 	.word	0x00026a30


	//   ....[255]....
        /*1b18*/ 	.word	0x00026a40


	//   ....[0]....
        /*1b1c*/ 	.word	0x00026ac0


	//   ....[1]....
        /*1b20*/ 	.word	0x00026ad0


	//   ....[2]....
        /*1b24*/ 	.word	0x00026b50


	//   ....[3]....
        /*1b28*/ 	.word	0x00026b60


	//   ....[4]....
        /*1b2c*/ 	.word	0x00026b70


	//   ....[5]....
        /*1b30*/ 	.word	0x00026b80


	//   ....[6]....
        /*1b34*/ 	.word	0x00027310


	//   ....[7]....
        /*1b38*/ 	.word	0x00027340


	//   ....[8]....
        /*1b3c*/ 	.word	0x000273f0


	//   ....[9]....
        /*1b40*/ 	.word	0x00027410


	//   ....[10]....
        /*1b44*/ 	.word	0x000274a0


	//   ....[11]....
        /*1b48*/ 	.word	0x000274c0


	//   ....[12]....
        /*1b4c*/ 	.word	0x00027550


	//   ....[13]....
        /*1b50*/ 	.word	0x00027570


	//   ....[14]....
        /*1b54*/ 	.word	0x00027600


	//   ....[15]....
        /*1b58*/ 	.word	0x00027620


	//   ....[16]....
        /*1b5c*/ 	.word	0x000276b0


	//   ....[17]....
        /*1b60*/ 	.word	0x000276d0


	//   ....[18]....
        /*1b64*/ 	.word	0x00027760


	//   ....[19]....
        /*1b68*/ 	.word	0x00027780


	//   ....[20]....
        /*1b6c*/ 	.word	0x00027790


	//   ....[21]....
        /*1b70*/ 	.word	0x000277a0


	//   ....[22]....
        /*1b74*/ 	.word	0x00027ee0


	//   ....[23]....
        /*1b78*/ 	.word	0x00027f00


	//   ....[24]....
        /*1b7c*/ 	.word	0x00027f60


	//   ....[25]....
        /*1b80*/ 	.word	0x00027f70


	//   ....[26]....
        /*1b84*/ 	.word	0x00027fc0


	//   ....[27]....
        /*1b88*/ 	.word	0x00027fd0


	//   ....[28]....
        /*1b8c*/ 	.word	0x00028020


	//   ....[29]....
        /*1b90*/ 	.word	0x00028030


	//   ....[30]....
        /*1b94*/ 	.word	0x00028080


	//   ....[31]....
        /*1b98*/ 	.word	0x00028090


	//   ....[32]....
        /*1b9c*/ 	.word	0x000280e0


	//   ....[33]....
        /*1ba0*/ 	.word	0x000280f0


	//   ....[34]....
        /*1ba4*/ 	.word	0x00028140


	//   ....[35]....
        /*1ba8*/ 	.word	0x00028150


	//   ....[36]....
        /*1bac*/ 	.word	0x00028160


	//   ....[37]....
        /*1bb0*/ 	.word	0x000281b0


	//   ....[38]....
        /*1bb4*/ 	.word	0x000284d0


	//   ....[39]....
        /*1bb8*/ 	.word	0x000284e0


	//   ....[40]....
        /*1bbc*/ 	.word	0x00028540


	//   ....[41]....
        /*1bc0*/ 	.word	0x00028550


	//   ....[42]....
        /*1bc4*/ 	.word	0x000285a0


	//   ....[43]....
        /*1bc8*/ 	.word	0x000285b0


	//   ....[44]....
        /*1bcc*/ 	.word	0x00028600


	//   ....[45]....
        /*1bd0*/ 	.word	0x00028610


	//   ....[46]....
        /*1bd4*/ 	.word	0x00028660


	//   ....[47]....
        /*1bd8*/ 	.word	0x00028670


	//   ....[48]....
        /*1bdc*/ 	.word	0x000286c0


	//   ....[49]....
        /*1be0*/ 	.word	0x000286d0


	//   ....[50]....
        /*1be4*/ 	.word	0x00028720


	//   ....[51]....
        /*1be8*/ 	.word	0x00028730


	//   ....[52]....
        /*1bec*/ 	.word	0x00028740


	//   ....[53]....
        /*1bf0*/ 	.word	0x00028790


	//   ....[54]....
        /*1bf4*/ 	.word	0x0002a2d0


	//   ....[55]....
        /*1bf8*/ 	.word	0x0002a300


	//   ....[56]....
        /*1bfc*/ 	.word	0x0002a370


	//   ....[57]....
        /*1c00*/ 	.word	0x0002a3a0


	//   ....[58]....
        /*1c04*/ 	.word	0x0002a3d0


	//   ....[59]....
        /*1c08*/ 	.word	0x0002a400


	//   ....[60]....
        /*1c0c*/ 	.word	0x0002a430


	//   ....[61]....
        /*1c10*/ 	.word	0x0002a460


	//   ....[62]....
        /*1c14*/ 	.word	0x0002a600


	//   ....[63]....
        /*1c18*/ 	.word	0x0002a630


	//   ....[64]....
        /*1c1c*/ 	.word	0x0002a660


	//   ....[65]....
        /*1c20*/ 	.word	0x0002a690


	//   ....[66]....
        /*1c24*/ 	.word	0x0002a6c0


	//   ....[67]....
        /*1c28*/ 	.word	0x0002a6f0


	//   ....[68]....
        /*1c2c*/ 	.word	0x0002a7b0


	//   ....[69]....
        /*1c30*/ 	.word	0x0002a7d0


	//   ....[70]....
        /*1c34*/ 	.word	0x0002a7e0


	//   ....[71]....
        /*1c38*/ 	.word	0x0002a840


	//   ....[72]....
        /*1c3c*/ 	.word	0x0002ae80


	//   ....[73]....
        /*1c40*/ 	.word	0x0002b240


	//   ....[74]....
        /*1c44*/ 	.word	0x0002b2d0


	//   ....[75]....
        /*1c48*/ 	.word	0x0002b370


	//   ....[76]....
        /*1c4c*/ 	.word	0x0002b400


	//   ....[77]....
        /*1c50*/ 	.word	0x0002b4a0


	//   ....[78]....
        /*1c54*/ 	.word	0x0002b530


	//   ....[79]....
        /*1c58*/ 	.word	0x0002b5d0


	//   ....[80]....
        /*1c5c*/ 	.word	0x0002b660


	//   ....[81]....
        /*1c60*/ 	.word	0x0002b750


	//   ....[82]....
        /*1c64*/ 	.word	0x0002b7e0


	//   ....[83]....
        /*1c68*/ 	.word	0x0002b880


	//   ....[84]....
        /*1c6c*/ 	.word	0x0002b910


	//   ....[85]....
        /*1c70*/ 	.word	0x0002b9b0


	//   ....[86]....
        /*1c74*/ 	.word	0x0002ba40


	//   ....[87]....
        /*1c78*/ 	.word	0x0002bae0


	//   ....[88]....
        /*1c7c*/ 	.word	0x0002bb70


	//   ....[89]....
        /*1c80*/ 	.word	0x0002bc60


	//   ....[90]....
        /*1c84*/ 	.word	0x0002bcf0


	//   ....[91]....
        /*1c88*/ 	.word	0x0002bd80


	//   ....[92]....
        /*1c8c*/ 	.word	0x0002be10


	//   ....[93]....
        /*1c90*/ 	.word	0x0002bea0


	//   ....[94]....
        /*1c94*/ 	.word	0x0002bf30


	//   ....[95]....
        /*1c98*/ 	.word	0x0002bfc0


	//   ....[96]....
        /*1c9c*/ 	.word	0x0002c050


	//   ....[97]....
        /*1ca0*/ 	.word	0x0002c120


	//   ....[98]....
        /*1ca4*/ 	.word	0x0002c1c0


	//   ....[99]....
        /*1ca8*/ 	.word	0x0002c250


	//   ....[100]....
        /*1cac*/ 	.word	0x0002c2a0


	//   ....[101]....
        /*1cb0*/ 	.word	0x0002c2f0


	//   ....[102]....
        /*1cb4*/ 	.word	0x0002c3e0


	//   ....[103]....
        /*1cb8*/ 	.word	0x0002c470


	//   ....[104]....
        /*1cbc*/ 	.word	0x0002c4c0


	//   ....[105]....
        /*1cc0*/ 	.word	0x0002c510


	//   ....[106]....
        /*1cc4*/ 	.word	0x0002c780


	//   ....[107]....
        /*1cc8*/ 	.word	0x0002c8a0


	//   ....[108]....
        /*1ccc*/ 	.word	0x0002c9c0


	//   ....[109]....
        /*1cd0*/ 	.word	0x0002cae0


	//   ....[110]....
        /*1cd4*/ 	.word	0x0002cc00


	//   ....[111]....
        /*1cd8*/ 	.word	0x0002cd20


	//   ....[112]....
        /*1cdc*/ 	.word	0x0002ce40


	//   ....[113]....
        /*1ce0*/ 	.word	0x0002cf60


	//   ....[114]....
        /*1ce4*/ 	.word	0x0002d080


	//   ....[115]....
        /*1ce8*/ 	.word	0x0002d1a0


	//   ....[116]....
        /*1cec*/ 	.word	0x0002d2c0


	//   ....[117]....
        /*1cf0*/ 	.word	0x0002d330


	//   ....[118]....
        /*1cf4*/ 	.word	0x0002d3b0


	//   ....[119]....
        /*1cf8*/ 	.word	0x0002d420


	//   ....[120]....
        /*1cfc*/ 	.word	0x0002d480


	//   ....[121]....
        /*1d00*/ 	.word	0x0002d4d0


	//   ....[122]....
        /*1d04*/ 	.word	0x0002d550


	//   ....[123]....
        /*1d08*/ 	.word	0x0002d5c0


	//   ....[124]....
        /*1d0c*/ 	.word	0x0002d620


	//   ....[125]....
        /*1d10*/ 	.word	0x0002d670


	//   ....[126]....
        /*1d14*/ 	.word	0x0002d6f0


	//   ....[127]....
        /*1d18*/ 	.word	0x0002d760


	//   ....[128]....
        /*1d1c*/ 	.word	0x0002d7c0


	//   ....[129]....
        /*1d20*/ 	.word	0x0002d810


	//   ....[130]....
        /*1d24*/ 	.word	0x0002d890


	//   ....[131]....
        /*1d28*/ 	.word	0x0002d900


	//   ....[132]....
        /*1d2c*/ 	.word	0x0002d960


	//   ....[133]....
        /*1d30*/ 	.word	0x0002d9b0


	//   ....[134]....
        /*1d34*/ 	.word	0x0002da30


	//   ....[135]....
        /*1d38*/ 	.word	0x0002daa0


	//   ....[136]....
        /*1d3c*/ 	.word	0x0002db00


	//   ....[137]....
        /*1d40*/ 	.word	0x0002db50


	//   ....[138]....
        /*1d44*/ 	.word	0x0002dbd0


	//   ....[139]....
        /*1d48*/ 	.word	0x0002dc40


	//   ....[140]....
        /*1d4c*/ 	.word	0x0002dca0


	//   ....[141]....
        /*1d50*/ 	.word	0x0002dcf0


	//   ....[142]....
        /*1d54*/ 	.word	0x0002dd70


	//   ....[143]....
        /*1d58*/ 	.word	0x0002dde0


	//   ....[144]....
        /*1d5c*/ 	.word	0x0002de40


	//   ....[145]....
        /*1d60*/ 	.word	0x0002de90


	//   ....[146]....
        /*1d64*/ 	.word	0x0002df10


	//   ....[147]....
        /*1d68*/ 	.word	0x0002df80


	//   ....[148]....
        /*1d6c*/ 	.word	0x0002dfe0


	//   ....[149]....
        /*1d70*/ 	.word	0x0002e030


	//   ....[150]....
        /*1d74*/ 	.word	0x0002e0b0


	//   ....[151]....
        /*1d78*/ 	.word	0x0002e120


	//   ....[152]....
        /*1d7c*/ 	.word	0x0002e180


	//   ....[153]....
        /*1d80*/ 	.word	0x0002e1d0


	//   ....[154]....
        /*1d84*/ 	.word	0x0002e250


	//   ....[155]....
        /*1d88*/ 	.word	0x0002e2c0


	//   ....[156]....
        /*1d8c*/ 	.word	0x0002e320


	//   ....[157]....
        /*1d90*/ 	.word	0x0002e370


	//   ....[158]....
        /*1d94*/ 	.word	0x0002e3f0


	//   ....[159]....
        /*1d98*/ 	.word	0x0002e460


	//   ....[160]....
        /*1d9c*/ 	.word	0x0002e4c0


	//   ....[161]....
        /*1da0*/ 	.word	0x0002e510


	//   ....[162]....
        /*1da4*/ 	.word	0x0002e590


	//   ....[163]....
        /*1da8*/ 	.word	0x0002e600


	//   ....[164]....
        /*1dac*/ 	.word	0x0002e660


	//   ....[165]....
        /*1db0*/ 	.word	0x0002e6b0


	//   ....[166]....
        /*1db4*/ 	.word	0x0002e730


	//   ....[167]....
        /*1db8*/ 	.word	0x0002e7a0


	//   ....[168]....
        /*1dbc*/ 	.word	0x0002e800


	//   ....[169]....
        /*1dc0*/ 	.word	0x0002e850


	//   ....[170]....
        /*1dc4*/ 	.word	0x0002e8d0


	//   ....[171]....
        /*1dc8*/ 	.word	0x0002e940


	//   ....[172]....
        /*1dcc*/ 	.word	0x0002e9a0


	//   ....[173]....
        /*1dd0*/ 	.word	0x0002e9f0


	//   ....[174]....
        /*1dd4*/ 	.word	0x0002ea70


	//   ....[175]....
        /*1dd8*/ 	.word	0x0002eae0


	//   ....[176]....
        /*1ddc*/ 	.word	0x0002eb40


	//   ....[177]....
        /*1de0*/ 	.word	0x0002eb90


	//   ....[178]....
        /*1de4*/ 	.word	0x0002ec10


	//   ....[179]....
        /*1de8*/ 	.word	0x0002ec80


	//   ....[180]....
        /*1dec*/ 	.word	0x0002ece0


	//   ....[181]....
        /*1df0*/ 	.word	0x0002ed30


	//   ....[182]....
        /*1df4*/ 	.word	0x0002edb0


	//   ....[183]....
        /*1df8*/ 	.word	0x0002ee20


	//   ....[184]....
        /*1dfc*/ 	.word	0x0002ee80


	//   ....[185]....
        /*1e00*/ 	.word	0x0002eed0


	//   ....[186]....
        /*1e04*/ 	.word	0x0002ef50


	//   ....[187]....
        /*1e08*/ 	.word	0x0002efc0


	//   ....[188]....
        /*1e0c*/ 	.word	0x0002f020


	//   ....[189]....
        /*1e10*/ 	.word	0x0002f070


	//   ....[190]....
        /*1e14*/ 	.word	0x0002f0f0


	//   ....[191]....
        /*1e18*/ 	.word	0x0002f160


	//   ....[192]....
        /*1e1c*/ 	.word	0x0002f1c0


	//   ....[193]....
        /*1e20*/ 	.word	0x0002f210


	//   ....[194]....
        /*1e24*/ 	.word	0x0002f290


	//   ....[195]....
        /*1e28*/ 	.word	0x0002f300


	//   ....[196]....
        /*1e2c*/ 	.word	0x0002f360


	//   ....[197]....
        /*1e30*/ 	.word	0x0002f3b0


	//   ....[198]....
        /*1e34*/ 	.word	0x0002f430


	//   ....[199]....
        /*1e38*/ 	.word	0x0002f4a0


	//   ....[200]....
        /*1e3c*/ 	.word	0x0002f500


	//   ....[201]....
        /*1e40*/ 	.word	0x0002f550


	//   ....[202]....
        /*1e44*/ 	.word	0x0002f5d0


	//   ....[203]....
        /*1e48*/ 	.word	0x0002f640


	//   ....[204]....
        /*1e4c*/ 	.word	0x0002f6a0


	//   ....[205]....
        /*1e50*/ 	.word	0x0002f6f0


	//   ....[206]....
        /*1e54*/ 	.word	0x0002f770


	//   ....[207]....
        /*1e58*/ 	.word	0x0002f7e0


	//   ....[208]....
        /*1e5c*/ 	.word	0x0002f840


	//   ....[209]....
        /*1e60*/ 	.word	0x0002f890


	//   ....[210]....
        /*1e64*/ 	.word	0x0002f910


	//   ....[211]....
        /*1e68*/ 	.word	0x0002f980


	//   ....[212]....
        /*1e6c*/ 	.word	0x0002f9e0


	//   ....[213]....
        /*1e70*/ 	.word	0x0002fa30


	//   ....[214]....
        /*1e74*/ 	.word	0x0002fab0


	//   ....[215]....
        /*1e78*/ 	.word	0x0002fb20


	//   ....[216]....
        /*1e7c*/ 	.word	0x0002fb80


	//   ....[217]....
        /*1e80*/ 	.word	0x0002fbd0


	//   ....[218]....
        /*1e84*/ 	.word	0x0002fc50


	//   ....[219]....
        /*1e88*/ 	.word	0x0002fcc0


	//   ....[220]....
        /*1e8c*/ 	.word	0x0002fd20


	//   ....[221]....
        /*1e90*/ 	.word	0x0002fd70


	//   ....[222]....
        /*1e94*/ 	.word	0x0002fdf0


	//   ....[223]....
        /*1e98*/ 	.word	0x0002fe60


	//   ....[224]....
        /*1e9c*/ 	.word	0x0002fec0


	//   ....[225]....
        /*1ea0*/ 	.word	0x0002ff10


	//   ....[226]....
        /*1ea4*/ 	.word	0x0002ff90


	//   ....[227]....
        /*1ea8*/ 	.word	0x00030000


	//   ....[228]....
        /*1eac*/ 	.word	0x00030060


	//   ....[229]....
        /*1eb0*/ 	.word	0x000300b0


	//   ....[230]....
        /*1eb4*/ 	.word	0x00030130


	//   ....[231]....
        /*1eb8*/ 	.word	0x000301a0


	//   ....[232]....
        /*1ebc*/ 	.word	0x00030210


	//   ....[233]....
        /*1ec0*/ 	.word	0x00030260


	//   ....[234]....
        /*1ec4*/ 	.word	0x000302f0


	//   ....[235]....
        /*1ec8*/ 	.word	0x00030340


	//   ....[236]....
        /*1ecc*/ 	.word	0x000303d0


	//   ....[237]....
        /*1ed0*/ 	.word	0x00030460


	//   ....[238]....
        /*1ed4*/ 	.word	0x000304f0


	//   ....[239]....
        /*1ed8*/ 	.word	0x00030580


	//   ....[240]....
        /*1edc*/ 	.word	0x00030610


	//   ....[241]....
        /*1ee0*/ 	.word	0x000306a0


	//   ....[242]....
        /*1ee4*/ 	.word	0x00030720


	//   ....[243]....
        /*1ee8*/ 	.word	0x00030770


	//   ....[244]....
        /*1eec*/ 	.word	0x00030810


	//   ....[245]....
        /*1ef0*/ 	.word	0x000308a0


	//   ....[246]....
        /*1ef4*/ 	.word	0x00030930


	//   ....[247]....
        /*1ef8*/ 	.word	0x00030980


	//   ....[248]....
        /*1efc*/ 	.word	0x00030a10


	//   ....[249]....
        /*1f00*/ 	.word	0x00030aa0


	//   ....[250]....
        /*1f04*/ 	.word	0x00030b30


	//   ....[251]....
        /*1f08*/ 	.word	0x00030bc0


	//   ....[252]....
        /*1f0c*/ 	.word	0x00030c50


	//   ....[253]....
        /*1f10*/ 	.word	0x00030ce0


	//   ....[254]....
        /*1f14*/ 	.word	0x00030da0


	//   ....[255]....
        /*1f18*/ 	.word	0x00031080


	//   ....[0]....
        /*1f1c*/ 	.word	0x00031170


	//   ....[1]....
        /*1f20*/ 	.word	0x00031210


	//   ....[2]....
        /*1f24*/ 	.word	0x00031310


	//   ....[3]....
        /*1f28*/ 	.word	0x000313e0


	//   ....[4]....
        /*1f2c*/ 	.word	0x00031440


	//   ....[5]....
        /*1f30*/ 	.word	0x00031520


	//   ....[6]....
        /*1f34*/ 	.word	0x00031580


	//   ....[7]....
        /*1f38*/ 	.word	0x00031660


	//   ....[8]....
        /*1f3c*/ 	.word	0x000316c0


	//   ....[9]....
        /*1f40*/ 	.word	0x000317a0


	//   ....[10]....
        /*1f44*/ 	.word	0x00031800


	//   ....[11]....
        /*1f48*/ 	.word	0x00031920


	//   ....[12]....
        /*1f4c*/ 	.word	0x00031980


	//   ....[13]....
        /*1f50*/ 	.word	0x00031a60


	//   ....[14]....
        /*1f54*/ 	.word	0x00031ac0


	//   ....[15]....
        /*1f58*/ 	.word	0x00031b90


	//   ....[16]....
        /*1f5c*/ 	.word	0x00031d30


	//   ....[17]....
        /*1f60*/ 	.word	0x00031dc0


	//   ....[18]....
        /*1f64*/ 	.word	0x00031ee0


	//   ....[19]....
        /*1f68*/ 	.word	0x00031f30


	//   ....[20]....
        /*1f6c*/ 	.word	0x00032050


	//   ....[21]....
        /*1f70*/ 	.word	0x000320a0


	//   ....[22]....
        /*1f74*/ 	.word	0x000321c0


	//   ....[23]....
        /*1f78*/ 	.word	0x00032210


	//   ....[24]....
        /*1f7c*/ 	.word	0x00032310


	//   ....[25]....
        /*1f80*/ 	.word	0x000323b0


	//   ....[26]....
        /*1f84*/ 	.word	0x00032410


	//   ....[27]....
        /*1f88*/ 	.word	0x00032500


	//   ....[28]....
        /*1f8c*/ 	.word	0x00032560


	//   ....[29]....
        /*1f90*/ 	.word	0x00032650


	//   ....[30]....
        /*1f94*/ 	.word	0x000326b0


	//   ....[31]....
        /*1f98*/ 	.word	0x00032790


	//   ....[32]....
        /*1f9c*/ 	.word	0x00032880


	//   ....[33]....
        /*1fa0*/ 	.word	0x000328f0


	//   ....[34]....
        /*1fa4*/ 	.word	0x00032950


	//   ....[35]....
        /*1fa8*/ 	.word	0x00032a60


	//   ....[36]....
        /*1fac*/ 	.word	0x00032ac0


	//   ....[37]....
        /*1fb0*/ 	.word	0x00032bd0


	//   ....[38]....
        /*1fb4*/ 	.word	0x00032c30


	//   ....[39]....
        /*1fb8*/ 	.word	0x00032d40


	//   ....[40]....
        /*1fbc*/ 	.word	0x00032da0


	//   ....[41]....
        /*1fc0*/ 	.word	0x00032eb0


	//   ....[42]....
        /*1fc4*/ 	.word	0x00032f10


	//   ....[43]....
        /*1fc8*/ 	.word	0x00033020


	//   ....[44]....
        /*1fcc*/ 	.word	0x00033080


	//   ....[45]....
        /*1fd0*/ 	.word	0x00033180


	//   ....[46]....
        /*1fd4*/ 	.word	0x000331e0


	//   ....[47]....
        /*1fd8*/ 	.word	0x00033280


	//   ....[48]....
        /*1fdc*/ 	.word	0x00033410


	//   ....[49]....
        /*1fe0*/ 	.word	0x000334b0


	//   ....[50]....
        /*1fe4*/ 	.word	0x00033510


	//   ....[51]....
        /*1fe8*/ 	.word	0x000335d0


	//   ....[52]....
        /*1fec*/ 	.word	0x00033630


	//   ....[53]....
        /*1ff0*/ 	.word	0x000336f0


	//   ....[54]....
        /*1ff4*/ 	.word	0x00033750


	//   ....[55]....
        /*1ff8*/ 	.word	0x00033810


	//   ....[56]....
        /*1ffc*/ 	.word	0x00033870


	//   ....[57]....
        /*2000*/ 	.word	0x00033930


	//   ....[58]....
        /*2004*/ 	.word	0x00033990


	//   ....[59]....
        /*2008*/ 	.word	0x00033a50


	//   ....[60]....
        /*200c*/ 	.word	0x00033ab0


	//   ....[61]....
        /*2010*/ 	.word	0x00033b70


	//   ....[62]....
        /*2014*/ 	.word	0x00033bd0


	//   ....[63]....
        /*2018*/ 	.word	0x00033c90


	//   ....[64]....
        /*201c*/ 	.word	0x00033d80


	//   ....[65]....
        /*2020*/ 	.word	0x00033e10


	//   ....[66]....
        /*2024*/ 	.word	0x00033e70


	//   ....[67]....
        /*2028*/ 	.word	0x00033f30


	//   ....[68]....
        /*202c*/ 	.word	0x00033f90


	//   ....[69]....
        /*2030*/ 	.word	0x00034050


	//   ....[70]....
        /*2034*/ 	.word	0x000340b0


	//   ....[71]....
        /*2038*/ 	.word	0x00034170


	//   ....[72]....
        /*203c*/ 	.word	0x000341d0


	//   ....[73]....
        /*2040*/ 	.word	0x00034290


	//   ....[74]....
        /*2044*/ 	.word	0x000342f0


	//   ....[75]....
        /*2048*/ 	.word	0x000343b0


	//   ....[76]....
        /*204c*/ 	.word	0x00034410


	//   ....[77]....
        /*2050*/ 	.word	0x000344d0


	//   ....[78]....
        /*2054*/ 	.word	0x00034530


	//   ....[79]....
        /*2058*/ 	.word	0x000345f0


	//   ....[80]....
        /*205c*/ 	.word	0x000347d0


	//   ....[81]....
        /*2060*/ 	.word	0x00034870


	//   ....[82]....
        /*2064*/ 	.word	0x000349f0


	//   ....[83]....
        /*2068*/ 	.word	0x00034a60


	//   ....[84]....
        /*206c*/ 	.word	0x00034ad0


	//   ....[85]....
        /*2070*/ 	.word	0x00034b40


	//   ....[86]....
        /*2074*/ 	.word	0x00034bb0


	//   ....[87]....
        /*2078*/ 	.word	0x00034c30


	//   ....[88]....
        /*207c*/ 	.word	0x00034cb0


	//   ....[89]....
        /*2080*/ 	.word	0x00034d40


	//   ....[90]....
        /*2084*/ 	.word	0x00034db0


	//   ....[91]....
        /*2088*/ 	.word	0x00034e20


	//   ....[92]....
        /*208c*/ 	.word	0x00034e90


	//   ....[93]....
        /*2090*/ 	.word	0x00034f10


	//   ....[94]....
        /*2094*/ 	.word	0x00034f80


	//   ....[95]....
        /*2098*/ 	.word	0x00035020


	//   ....[96]....
        /*209c*/ 	.word	0x00035070


	//   ....[97]....
        /*20a0*/ 	.word	0x00035100


	//   ....[98]....
        /*20a4*/ 	.word	0x00035230


	//----- nvinfo : EIATTR_REG_RECONFIG
	.align		4
.L_398:
        /*20a8*/ 	.byte	0x01, 0x54
	.zero		2


	//----- nvinfo : EIATTR_SYSCALL_OFFSETS
	.align		4
        /*20ac*/ 	.byte	0x04, 0x46
        /*20ae*/ 	.short	(.L_400 - .L_399)


	//   ....[0]....
.L_399:
        /*20b0*/ 	.word	0x000025a0


	//   ....[1]....
        /*20b4*/ 	.word	0x000026f0


	//   ....[2]....
        /*20b8*/ 	.word	0x0000d9e0


	//   ....[3]....
        /*20bc*/ 	.word	0x0000df30


	//   ....[4]....
        /*20c0*/ 	.word	0x000254a0


	//   ....[5]....
        /*20c4*/ 	.word	0x00025630


	//   ....[6]....
        /*20c8*/ 	.word	0x00025780


	//   ....[7]....
        /*20cc*/ 	.word	0x000258d0


	//   ....[8]....
        /*20d0*/ 	.word	0x00026fb0


	//----- nvinfo : EIATTR_MBARRIER_INSTR_OFFSETS
	.align		4
.L_400:
        /*20d4*/ 	.byte	0x04, 0x39
        /*20d6*/ 	.short	(.L_402 - .L_401)


	//   ....[0]....
.L_401:
        /*20d8*/ 	.word	0x00000270
        /*20dc*/ 	.word	0x000000ff
        /*20e0*/ 	.word	0x00038800
        /*20e4*/ 	.short	0x0100
        /*20e6*/ 	.byte	0x08
	.zero		1


	//   ....[1]....
        /*20e8*/ 	.word	0x00000280
        /*20ec*/ 	.word	0x000000ff
        /*20f0*/ 	.word	0x00038820
        /*20f4*/ 	.short	0x0100
        /*20f6*/ 	.byte	0x08
	.zero		1


	//   ....[2]....
        /*20f8*/ 	.word	0x00000370
        /*20fc*/ 	.word	0x000000ff
        /*2100*/ 	.word	0x00038830
        /*2104*/ 	.short	0x0100
        /*2106*/ 	.byte	0x08
	.zero		1


	//   ....[3]....
        /*2108*/ 	.word	0x00000380
        /*210c*/ 	.word	0x000000ff
        /*2110*/ 	.word	0x00038840
        /*2114*/ 	.short	0x0100
        /*2116*/ 	.byte	0x08
	.zero		1


	//   ....[4]....
        /*2118*/ 	.word	0x00000390
        /*211c*/ 	.word	0x000000ff
        /*2120*/ 	.word	0x00038838
        /*2124*/ 	.short	0x0100
        /*2126*/ 	.byte	0x08
	.zero		1


	//   ....[5]....
        /*2128*/ 	.word	0x000003a0
        /*212c*/ 	.word	0x000000ff
        /*2130*/ 	.word	0x00038848
        /*2134*/ 	.short	0x0100
        /*2136*/ 	.byte	0x08
	.zero		1


	//   ....[6]....
        /*2138*/ 	.word	0x000004d0
        /*213c*/ 	.word	0x000000ff
        /*2140*/ 	.word	0x00038850
        /*2144*/ 	.short	0x0100
        /*2146*/ 	.byte	0x08
	.zero		1


	//   ....[7]....
        /*2148*/ 	.word	0x000004e0
        /*214c*/ 	.word	0x000000ff
        /*2150*/ 	.word	0x00038860
        /*2154*/ 	.short	0x0100
        /*2156*/ 	.byte	0x08
	.zero		1


	//   ....[8]....
        /*2158*/ 	.word	0x000004f0
        /*215c*/ 	.word	0x000000ff
        /*2160*/ 	.word	0x00038858
        /*2164*/ 	.short	0x0100
        /*2166*/ 	.byte	0x08
	.zero		1


	//   ....[9]....
        /*2168*/ 	.word	0x00000500
        /*216c*/ 	.word	0x000000ff
        /*2170*/ 	.word	0x00038868
        /*2174*/ 	.short	0x0100
        /*2176*/ 	.byte	0x08
	.zero		1


	//   ....[10]....
        /*2178*/ 	.word	0x000005f0
        /*217c*/ 	.word	0x000000ff
        /*2180*/ 	.word	0x00038870
        /*2184*/ 	.short	0x0100
        /*2186*/ 	.byte	0x06
	.zero		1


	//   ....[11]....
        /*2188*/ 	.word	0x00000600
        /*218c*/ 	.word	0x000000ff
        /*2190*/ 	.word	0x00038880
        /*2194*/ 	.short	0x0100
        /*2196*/ 	.byte	0x06
	.zero		1


	//   ....[12]....
        /*2198*/ 	.word	0x00000610
        /*219c*/ 	.word	0x000000ff
        /*21a0*/ 	.word	0x00038878
        /*21a4*/ 	.short	0x0100
        /*21a6*/ 	.byte	0x06
	.zero		1


	//   ....[13]....
        /*21a8*/ 	.word	0x00000620
        /*21ac*/ 	.word	0x000000ff
        /*21b0*/ 	.word	0x00038888
        /*21b4*/ 	.short	0x0100
        /*21b6*/ 	.byte	0x06
	.zero		1


	//   ....[14]....
        /*21b8*/ 	.word	0x00000750
        /*21bc*/ 	.word	0x000000ff
        /*21c0*/ 	.word	0x00038890
        /*21c4*/ 	.short	0x0100
        /*21c6*/ 	.byte	0x08
	.zero		1


	//   ....[15]....
        /*21c8*/ 	.word	0x00000760
        /*21cc*/ 	.word	0x000000ff
        /*21d0*/ 	.word	0x000388a0
        /*21d4*/ 	.short	0x0100
        /*21d6*/ 	.byte	0x08
	.zero		1


	//   ....[16]....
        /*21d8*/ 	.word	0x00000770
        /*21dc*/ 	.word	0x000000ff
        /*21e0*/ 	.word	0x00038898
        /*21e4*/ 	.short	0x0100
        /*21e6*/ 	.byte	0x08
	.zero		1


	//   ....[17]....
        /*21e8*/ 	.word	0x00000780
        /*21ec*/ 	.word	0x000000ff
        /*21f0*/ 	.word	0x000388a8
        /*21f4*/ 	.short	0x0100
        /*21f6*/ 	.byte	0x08
	.zero		1


	//   ....[18]....
        /*21f8*/ 	.word	0x000008c0
        /*21fc*/ 	.word	0x000000ff
        /*2200*/ 	.word	0x000388b0
        /*2204*/ 	.short	0x0100
        /*2206*/ 	.byte	0x08
	.zero		1


	//   ....[19]....
        /*2208*/ 	.word	0x000008d0
        /*220c*/ 	.word	0x000000ff
        /*2210*/ 	.word	0x000388c0
        /*2214*/ 	.short	0x0100
        /*2216*/ 	.byte	0x08
	.zero		1


	//   ....[20]....
        /*2218*/ 	.word	0x000008e0
        /*221c*/ 	.word	0x000000ff
        /*2220*/ 	.word	0x000388b8
        /*2224*/ 	.short	0x0100
        /*2226*/ 	.byte	0x08
	.zero		1


	//   ....[21]....
        /*2228*/ 	.word	0x000008f0
        /*222c*/ 	.word	0x000000ff
        /*2230*/ 	.word	0x000388c8
        /*2234*/ 	.short	0x0100
        /*2236*/ 	.byte	0x08
	.zero		1


	//   ....[22]....
        /*2238*/ 	.word	0x00003c20
        /*223c*/ 	.word	0x00000051
        /*2240*/ 	.word	0x00038890
        /*2244*/ 	.short	0x010a
        /*2246*/ 	.byte	0x3f
	.zero		1


	//   ....[23]....
        /*2248*/ 	.word	0x00008020
        /*224c*/ 	.word	0x00000051
        /*2250*/ 	.word	0x00038890
        /*2254*/ 	.short	0x010a
        /*2256*/ 	.byte	0x3f
	.zero		1


	//   ....[24]....
        /*2258*/ 	.word	0x0000c280
        /*225c*/ 	.word	0x00000051
        /*2260*/ 	.word	0x00038890
        /*2264*/ 	.short	0x010a
        /*2266*/ 	.byte	0x3f
	.zero		1


	//   ....[25]....
        /*2268*/ 	.word	0x0000c970
        /*226c*/ 	.word	0x0000000b
        /*2270*/ 	.word	0x00000000
        /*2274*/ 	.short	0x0101
        /*2276*/ 	.byte	0x3f
	.zero		1


	//   ....[26]....
        /*2278*/ 	.word	0x0000c9b0
        /*227c*/ 	.word	0x00000051
        /*2280*/ 	.word	0x000388b0
        /*2284*/ 	.short	0x010a
        /*2286*/ 	.byte	0x3f
	.zero		1


	//   ....[27]....
        /*2288*/ 	.word	0x0000cfc0
        /*228c*/ 	.word	0x00000051
        /*2290*/ 	.word	0x00000000
        /*2294*/ 	.short	0x0101
        /*2296*/ 	.byte	0x3f
	.zero		1


	//   ....[28]....
        /*2298*/ 	.word	0x0000dca0
        /*229c*/ 	.word	0x00000013
        /*22a0*/ 	.word	0x00038800
        /*22a4*/ 	.short	0x010a
        /*22a6*/ 	.byte	0x3f
	.zero		1


	//   ....[29]....
        /*22a8*/ 	.word	0x0000dcf0
        /*22ac*/ 	.word	0x00000013
        /*22b0*/ 	.word	0x00038800
        /*22b4*/ 	.short	0x010a
        /*22b6*/ 	.byte	0x3f
	.zero		1


	//   ....[30]....
        /*22b8*/ 	.word	0x0000e210
        /*22bc*/ 	.word	0x00000013
        /*22c0*/ 	.word	0x00038800
        /*22c4*/ 	.short	0x010a
        /*22c6*/ 	.byte	0x3f
	.zero		1


	//   ....[31]....
        /*22c8*/ 	.word	0x00011870
        /*22cc*/ 	.word	0x00000013
        /*22d0*/ 	.word	0x00038800
        /*22d4*/ 	.short	0x010a
        /*22d6*/ 	.byte	0x3f
	.zero		1


	//   ....[32]....
        /*22d8*/ 	.word	0x000150a0
        /*22dc*/ 	.word	0x00000000
        /*22e0*/ 	.word	0x00038830
        /*22e4*/ 	.short	0x010a
        /*22e6*/ 	.byte	0x3f
	.zero		1


	//   ....[33]....
        /*22e8*/ 	.word	0x000150e0
        /*22ec*/ 	.word	0x00000000
        /*22f0*/ 	.word	0x00038830
        /*22f4*/ 	.short	0x010a
        /*22f6*/ 	.byte	0x3f
	.zero		1


	//   ....[34]....
        /*22f8*/ 	.word	0x00017430
        /*22fc*/ 	.word	0x0000002b
        /*2300*/ 	.word	0x00000000
        /*2304*/ 	.short	0x0101
        /*2306*/ 	.byte	0x3f
	.zero		1


	//   ....[35]....
        /*2308*/ 	.word	0x00017860
        /*230c*/ 	.word	0x00000000
        /*2310*/ 	.word	0x00038850
        /*2314*/ 	.short	0x010a
        /*2316*/ 	.byte	0x3f
	.zero		1


	//   ....[36]....
        /*2318*/ 	.word	0x000178b0
        /*231c*/ 	.word	0x00000000
        /*2320*/ 	.word	0x00038850
        /*2324*/ 	.short	0x010a
        /*2326*/ 	.byte	0x3f
	.zero		1


	//   ....[37]....
        /*2328*/ 	.word	0x00017ba0
        /*232c*/ 	.word	0x00000000
        /*2330*/ 	.word	0x00000000
        /*2334*/ 	.short	0x0101
        /*2336*/ 	.byte	0x3f
	.zero		1


	//   ....[38]....
        /*2338*/ 	.word	0x00017ce0
        /*233c*/ 	.word	0x00000005
        /*2340*/ 	.word	0x00038830
        /*2344*/ 	.short	0x010a
        /*2346*/ 	.byte	0x3f
	.zero		1


	//   ....[39]....
        /*2348*/ 	.word	0x00017d80
        /*234c*/ 	.word	0x00000005
        /*2350*/ 	.word	0x00038830
        /*2354*/ 	.short	0x010a
        /*2356*/ 	.byte	0x3f
	.zero		1


	//   ....[40]....
        /*2358*/ 	.word	0x00019c30
        /*235c*/ 	.word	0x000000a6
        /*2360*/ 	.word	0x00000000
        /*2364*/ 	.short	0x0101
        /*2366*/ 	.byte	0x3f
	.zero		1


	//   ....[41]....
        /*2368*/ 	.word	0x0001a5c0
        /*236c*/ 	.word	0x00000005
        /*2370*/ 	.word	0x00038850
        /*2374*/ 	.short	0x010a
        /*2376*/ 	.byte	0x3f
	.zero		1


	//   ....[42]....
        /*2378*/ 	.word	0x0001a610
        /*237c*/ 	.word	0x00000005
        /*2380*/ 	.word	0x00038850
        /*2384*/ 	.short	0x010a
        /*2386*/ 	.byte	0x3f
	.zero		1


	//   ....[43]....
        /*2388*/ 	.word	0x0001a8f0
        /*238c*/ 	.word	0x00000005
        /*2390*/ 	.word	0x00000000
        /*2394*/ 	.short	0x0101
        /*2396*/ 	.byte	0x3f
	.zero		1


	//   ....[44]....
        /*2398*/ 	.word	0x0001e940
        /*239c*/ 	.word	0x00000000
        /*23a0*/ 	.word	0x00000000
        /*23a4*/ 	.short	0x0101
        /*23a6*/ 	.byte	0x3f
	.zero		1


	//   ....[45]....
        /*23a8*/ 	.word	0x0001f2f0
        /*23ac*/ 	.word	0x0000000b
        /*23b0*/ 	.word	0x00000000
        /*23b4*/ 	.short	0x0101
        /*23b6*/ 	.byte	0x3f
	.zero		1


	//   ....[46]....
        /*23b8*/ 	.word	0x00024100
        /*23bc*/ 	.word	0x00000010
        /*23c0*/ 	.word	0x00038820
        /*23c4*/ 	.short	0x010a
        /*23c6*/ 	.byte	0x3f
	.zero		1


	//   ....[47]....
        /*23c8*/ 	.word	0x00024190
        /*23cc*/ 	.word	0x00000009
        /*23d0*/ 	.word	0x000388a0
        /*23d4*/ 	.short	0x010a
        /*23d6*/ 	.byte	0x3f
	.zero		1


	//   ....[48]....
        /*23d8*/ 	.word	0x000244e0
        /*23dc*/ 	.word	0x00000009
        /*23e0*/ 	.word	0x000388c0
        /*23e4*/ 	.short	0x010a
        /*23e6*/ 	.byte	0x3f
	.zero		1


	//   ....[49]....
        /*23e8*/ 	.word	0x00024900
        /*23ec*/ 	.word	0x00000009
        /*23f0*/ 	.word	0x000388a0
        /*23f4*/ 	.short	0x010a
        /*23f6*/ 	.byte	0x3f
	.zero		1


	//   ....[50]....
        /*23f8*/ 	.word	0x00024c40
        /*23fc*/ 	.word	0x00000009
        /*2400*/ 	.word	0x000388c0
        /*2404*/ 	.short	0x010a
        /*2406*/ 	.byte	0x3f
	.zero		1


	//   ....[51]....
        /*2408*/ 	.word	0x00025cd0
        /*240c*/ 	.word	0x00000006
        /*2410*/ 	.word	0x00038880
        /*2414*/ 	.short	0x010a
        /*2416*/ 	.byte	0x3f
	.zero		1


	//   ....[52]....
        /*2418*/ 	.word	0x00026460
        /*241c*/ 	.word	0x00000006
        /*2420*/ 	.word	0x00038870
        /*2424*/ 	.short	0x0107
        /*2426*/ 	.byte	0x3f
	.zero		1


	//   ....[53]....
        /*2428*/ 	.word	0x00026520
        /*242c*/ 	.word	0x00000006
        /*2430*/ 	.word	0x00038870
        /*2434*/ 	.short	0x0101
        /*2436*/ 	.byte	0x3f
	.zero		1


	//   ....[54]....
        /*2438*/ 	.word	0x00026550
        /*243c*/ 	.word	0x00000006
        /*2440*/ 	.word	0x00038840
        /*2444*/ 	.short	0x010a
        /*2446*/ 	.byte	0x3f
	.zero		1


	//   ....[55]....
        /*2448*/ 	.word	0x00026cb0
        /*244c*/ 	.word	0x00000006
        /*2450*/ 	.word	0x00038830
        /*2454*/ 	.short	0x0107
        /*2456*/ 	.byte	0x3f
	.zero		1


	//   ....[56]....
        /*2458*/ 	.word	0x00026d80
        /*245c*/ 	.word	0x00000006
        /*2460*/ 	.word	0x00038830
        /*2464*/ 	.short	0x0101
        /*2466*/ 	.byte	0x3f
	.zero		1


	//   ....[57]....
        /*2468*/ 	.word	0x000278e0
        /*246c*/ 	.word	0x00000010
        /*2470*/ 	.word	0x00038800
        /*2474*/ 	.short	0x0107
        /*2476*/ 	.byte	0x3f
	.zero		1


	//   ....[58]....
        /*2478*/ 	.word	0x000279f0
        /*247c*/ 	.word	0x00000010
        /*2480*/ 	.word	0x00038800
        /*2484*/ 	.short	0x0101
        /*2486*/ 	.byte	0x3f
	.zero		1


	//   ....[59]....
        /*2488*/ 	.word	0x00027a10
        /*248c*/ 	.word	0x00000010
        /*2490*/ 	.word	0x00038820
        /*2494*/ 	.short	0x010a
        /*2496*/ 	.byte	0x3f
	.zero		1


	//   ....[60]....
        /*2498*/ 	.word	0x00027d30
        /*249c*/ 	.word	0x00000000
        /*24a0*/ 	.word	0x00038880
        /*24a4*/ 	.short	0x010a
        /*24a6*/ 	.byte	0x3f
	.zero		1


	//   ....[61]....
        /*24a8*/ 	.word	0x00028240
        /*24ac*/ 	.word	0x00000000
        /*24b0*/ 	.word	0x00038870
        /*24b4*/ 	.short	0x0107
        /*24b6*/ 	.byte	0x3f
	.zero		1


	//   ....[62]....
        /*24b8*/ 	.word	0x00028300
        /*24bc*/ 	.word	0x00000000
        /*24c0*/ 	.word	0x00038870
        /*24c4*/ 	.short	0x0101
        /*24c6*/ 	.byte	0x3f
	.zero		1


	//   ....[63]....
        /*24c8*/ 	.word	0x00028330
        /*24cc*/ 	.word	0x00000000
        /*24d0*/ 	.word	0x00038840
        /*24d4*/ 	.short	0x010a
        /*24d6*/ 	.byte	0x3f
	.zero		1


	//   ....[64]....
        /*24d8*/ 	.word	0x00028820
        /*24dc*/ 	.word	0x00000000
        /*24e0*/ 	.word	0x00038830
        /*24e4*/ 	.short	0x0107
        /*24e6*/ 	.byte	0x3f
	.zero		1


	//   ....[65]....
        /*24e8*/ 	.word	0x000288e0
        /*24ec*/ 	.word	0x00000000
        /*24f0*/ 	.word	0x00038830
        /*24f4*/ 	.short	0x0101
        /*24f6*/ 	.byte	0x3f
	.zero		1


	//   ....[66]....
        /*24f8*/ 	.word	0x00028970
        /*24fc*/ 	.word	0x00000002
        /*2500*/ 	.word	0x00038870
        /*2504*/ 	.short	0x010a
        /*2506*/ 	.byte	0x3f
	.zero		1


	//   ....[67]....
        /*2508*/ 	.word	0x00028a00
        /*250c*/ 	.word	0x00000002
        /*2510*/ 	.word	0x00038860
        /*2514*/ 	.short	0x010a
        /*2516*/ 	.byte	0x3f
	.zero		1


	//   ....[68]....
        /*2518*/ 	.word	0x000293a0
        /*251c*/ 	.word	0x00000002
        /*2520*/ 	.word	0x00038850
        /*2524*/ 	.short	0x0101
        /*2526*/ 	.byte	0x3f
	.zero		1


	//   ....[69]....
        /*2528*/ 	.word	0x00029430
        /*252c*/ 	.word	0x00000002
        /*2530*/ 	.word	0x00000000
        /*2534*/ 	.short	0x0101
        /*2536*/ 	.byte	0x3f
	.zero		1


	//   ....[70]....
        /*2538*/ 	.word	0x000295f0
        /*253c*/ 	.word	0x00000000
        /*2540*/ 	.word	0x00038870
        /*2544*/ 	.short	0x010a
        /*2546*/ 	.byte	0x3f
	.zero		1


	//   ....[71]....
        /*2548*/ 	.word	0x00029670
        /*254c*/ 	.word	0x00000000
        /*2550*/ 	.word	0x00038860
        /*2554*/ 	.short	0x010a
        /*2556*/ 	.byte	0x3f
	.zero		1


	//   ....[72]....
        /*2558*/ 	.word	0x0002a020
        /*255c*/ 	.word	0x00000000
        /*2560*/ 	.word	0x00038850
        /*2564*/ 	.short	0x0101
        /*2566*/ 	.byte	0x3f
	.zero		1


	//   ....[73]....
        /*2568*/ 	.word	0x0002a0e0
        /*256c*/ 	.word	0x00000000
        /*2570*/ 	.word	0x00000000
        /*2574*/ 	.short	0x0101
        /*2576*/ 	.byte	0x3f
	.zero		1


	//   ....[74]....
        /*2578*/ 	.word	0x0002ae00
        /*257c*/ 	.word	0x00000004
        /*2580*/ 	.word	0x00038820
        /*2584*/ 	.short	0x010a
        /*2586*/ 	.byte	0x3f
	.zero		1


	//   ....[75]....
        /*2588*/ 	.word	0x0002af90
        /*258c*/ 	.word	0x00000005
        /*2590*/ 	.word	0x00038840
        /*2594*/ 	.short	0x010a
        /*2596*/ 	.byte	0x3f
	.zero		1


	//   ....[76]....
        /*2598*/ 	.word	0x0002b030
        /*259c*/ 	.word	0x0000001d
        /*25a0*/ 	.word	0x00038840
        /*25a4*/ 	.short	0x010a
        /*25a6*/ 	.byte	0x3f
	.zero		1


	//   ....[77]....
        /*25a8*/ 	.word	0x0002b070
        /*25ac*/ 	.word	0x00000005
        /*25b0*/ 	.word	0x00038860
        /*25b4*/ 	.short	0x010a
        /*25b6*/ 	.byte	0x3f
	.zero		1


	//   ....[78]....
        /*25b8*/ 	.word	0x0002b0b0
        /*25bc*/ 	.word	0x0000001d
        /*25c0*/ 	.word	0x00038860
        /*25c4*/ 	.short	0x010a
        /*25c6*/ 	.byte	0x3f
	.zero		1


	//   ....[79]....
        /*25c8*/ 	.word	0x0002b0f0
        /*25cc*/ 	.word	0x00000005
        /*25d0*/ 	.word	0x00038880
        /*25d4*/ 	.short	0x010a
        /*25d6*/ 	.byte	0x3f
	.zero		1


	//   ....[80]....
        /*25d8*/ 	.word	0x0002b130
        /*25dc*/ 	.word	0x0000001d
        /*25e0*/ 	.word	0x00038880
        /*25e4*/ 	.short	0x010a
        /*25e6*/ 	.byte	0x3f
	.zero		1


	//   ....[81]....
        /*25e8*/ 	.word	0x0002b190
        /*25ec*/ 	.word	0x00000051
        /*25f0*/ 	.word	0x00038890
        /*25f4*/ 	.short	0x010a
        /*25f6*/ 	.byte	0x3f
	.zero		1


	//   ....[82]....
        /*25f8*/ 	.word	0x0002b6a0
        /*25fc*/ 	.word	0x00000051
        /*2600*/ 	.word	0x00038890
        /*2604*/ 	.short	0x010a
        /*2606*/ 	.byte	0x3f
	.zero		1


	//   ....[83]....
        /*2608*/ 	.word	0x0002bbb0
        /*260c*/ 	.word	0x00000051
        /*2610*/ 	.word	0x00038890
        /*2614*/ 	.short	0x010a
        /*2616*/ 	.byte	0x3f
	.zero		1


	//   ....[84]....
        /*2618*/ 	.word	0x0002c080
        /*261c*/ 	.word	0x00000051
        /*2620*/ 	.word	0x000388b0
        /*2624*/ 	.short	0x010a
        /*2626*/ 	.byte	0x3f
	.zero		1


	//   ....[85]....
        /*2628*/ 	.word	0x0002c330
        /*262c*/ 	.word	0x00000013
        /*2630*/ 	.word	0x00038800
        /*2634*/ 	.short	0x010a
        /*2636*/ 	.byte	0x3f
	.zero		1


	//   ....[86]....
        /*2638*/ 	.word	0x0002c540
        /*263c*/ 	.word	0x00000013
        /*2640*/ 	.word	0x00038800
        /*2644*/ 	.short	0x010a
        /*2646*/ 	.byte	0x3f
	.zero		1


	//   ....[87]....
        /*2648*/ 	.word	0x0002c590
        /*264c*/ 	.word	0x00000000
        /*2650*/ 	.word	0x00038830
        /*2654*/ 	.short	0x010a
        /*2656*/ 	.byte	0x3f
	.zero		1


	//   ....[88]....
        /*2658*/ 	.word	0x0002c5e0
        /*265c*/ 	.word	0x00000000
        /*2660*/ 	.word	0x00038850
        /*2664*/ 	.short	0x010a
        /*2666*/ 	.byte	0x3f
	.zero		1


	//   ....[89]....
        /*2668*/ 	.word	0x0002c630
        /*266c*/ 	.word	0x00000005
        /*2670*/ 	.word	0x00038830
        /*2674*/ 	.short	0x010a
        /*2676*/ 	.byte	0x3f
	.zero		1


	//   ....[90]....
        /*2678*/ 	.word	0x0002c680
        /*267c*/ 	.word	0x00000005
        /*2680*/ 	.word	0x00038850
        /*2684*/ 	.short	0x010a
        /*2686*/ 	.byte	0x3f
	.zero		1


	//   ....[91]....
        /*2688*/ 	.word	0x00030e60
        /*268c*/ 	.word	0x00000010
        /*2690*/ 	.word	0x00038820
        /*2694*/ 	.short	0x010a
        /*2696*/ 	.byte	0x3f
	.zero		1


	//   ....[92]....
        /*2698*/ 	.word	0x00030eb0
        /*269c*/ 	.word	0x00000009
        /*26a0*/ 	.word	0x000388a0
        /*26a4*/ 	.short	0x010a
        /*26a6*/ 	.byte	0x3f
	.zero		1


	//   ....[93]....
        /*26a8*/ 	.word	0x00030f00
        /*26ac*/ 	.word	0x00000009
        /*26b0*/ 	.word	0x000388c0
        /*26b4*/ 	.short	0x010a
        /*26b6*/ 	.byte	0x3f
	.zero		1


	//   ....[94]....
        /*26b8*/ 	.word	0x00030f50
        /*26bc*/ 	.word	0x00000009
        /*26c0*/ 	.word	0x000388a0
        /*26c4*/ 	.short	0x010a
        /*26c6*/ 	.byte	0x3f
	.zero		1


	//   ....[95]....
        /*26c8*/ 	.word	0x00030fa0
        /*26cc*/ 	.word	0x00000009
        /*26d0*/ 	.word	0x000388c0
        /*26d4*/ 	.short	0x010a
        /*26d6*/ 	.byte	0x3f
	.zero		1


	//   ....[96]....
        /*26d8*/ 	.word	0x000310c0
        /*26dc*/ 	.word	0x00000006
        /*26e0*/ 	.word	0x00038880
        /*26e4*/ 	.short	0x010a
        /*26e6*/ 	.byte	0x3f
	.zero		1


	//   ....[97]....
        /*26e8*/ 	.word	0x00031c80
        /*26ec*/ 	.word	0x00000006
        /*26f0*/ 	.word	0x00038840
        /*26f4*/ 	.short	0x010a
        /*26f6*/ 	.byte	0x3f
	.zero		1


	//   ....[98]....
        /*26f8*/ 	.word	0x00033310
        /*26fc*/ 	.word	0x00000010
        /*2700*/ 	.word	0x00038820
        /*2704*/ 	.short	0x010a
        /*2706*/ 	.byte	0x3f
	.zero		1


	//   ....[99]....
        /*2708*/ 	.word	0x00033360
        /*270c*/ 	.word	0x00000000
        /*2710*/ 	.word	0x00038880
        /*2714*/ 	.short	0x010a
        /*2716*/ 	.byte	0x3f
	.zero		1


	//   ....[100]....
        /*2718*/ 	.word	0x00033cd0
        /*271c*/ 	.word	0x00000000
        /*2720*/ 	.word	0x00038840
        /*2724*/ 	.short	0x010a
        /*2726*/ 	.byte	0x3f
	.zero		1


	//   ....[101]....
        /*2728*/ 	.word	0x00034630
        /*272c*/ 	.word	0x00000002
        /*2730*/ 	.word	0x00038870
        /*2734*/ 	.short	0x010a
        /*2736*/ 	.byte	0x3f
	.zero		1


	//   ....[102]....
        /*2738*/ 	.word	0x00034680
        /*273c*/ 	.word	0x00000002
        /*2740*/ 	.word	0x00038860
        /*2744*/ 	.short	0x010a
        /*2746*/ 	.byte	0x3f
	.zero		1


	//   ....[103]....
        /*2748*/ 	.word	0x000346d0
        /*274c*/ 	.word	0x00000000
        /*2750*/ 	.word	0x00038870
        /*2754*/ 	.short	0x010a
        /*2756*/ 	.byte	0x3f
	.zero		1


	//   ....[104]....
        /*2758*/ 	.word	0x00034720
        /*275c*/ 	.word	0x00000000
        /*2760*/ 	.word	0x00038860
        /*2764*/ 	.short	0x010a
        /*2766*/ 	.byte	0x3f
	.zero		1


	//   ....[105]....
        /*2768*/ 	.word	0x00035150
        /*276c*/ 	.word	0x00000004
        /*2770*/ 	.word	0x00038820
        /*2774*/ 	.short	0x010a
        /*2776*/ 	.byte	0x3f
	.zero		1


	//   ....[106]....
        /*2778*/ 	.word	0x000352f0
        /*277c*/ 	.word	0x00000005
        /*2780*/ 	.word	0x00038840
        /*2784*/ 	.short	0x010a
        /*2786*/ 	.byte	0x3f
	.zero		1


	//   ....[107]....
        /*2788*/ 	.word	0x00035340
        /*278c*/ 	.word	0x0000001d
        /*2790*/ 	.word	0x00038840
        /*2794*/ 	.short	0x010a
        /*2796*/ 	.byte	0x3f
	.zero		1


	//   ....[108]....
        /*2798*/ 	.word	0x00035390
        /*279c*/ 	.word	0x00000005
        /*27a0*/ 	.word	0x00038860
        /*27a4*/ 	.short	0x010a
        /*27a6*/ 	.byte	0x3f
	.zero		1


	//   ....[109]....
        /*27a8*/ 	.word	0x000353e0
        /*27ac*/ 	.word	0x0000001d
        /*27b0*/ 	.word	0x00038860
        /*27b4*/ 	.short	0x010a
        /*27b6*/ 	.byte	0x3f
	.zero		1


	//   ....[110]....
        /*27b8*/ 	.word	0x00035430
        /*27bc*/ 	.word	0x00000005
        /*27c0*/ 	.word	0x00038880
        /*27c4*/ 	.short	0x010a
        /*27c6*/ 	.byte	0x3f
	.zero		1


	//----- nvinfo : EIATTR_NUM_MBARRIERS
	.align		4
.L_402:
        /*27c8*/ 	.byte	0x03, 0x38
        /*27ca*/ 	.short	0x0016


	//----- nvinfo : EIATTR_EXIT_INSTR_OFFSETS
	.align		4
        /*27cc*/ 	.byte	0x04, 0x1c
        /*27ce*/ 	.short	(.L_404 - .L_403)


	//   ....[0]....
.L_403:
        /*27d0*/ 	.word	0x0002b180


	//----- nvinfo : EIATTR_MAX_THREADS
	.align		4
.L_404:
        /*27d4*/ 	.byte	0x04, 0x05
        /*27d6*/ 	.short	(.L_406 - .L_405)
.L_405:
        /*27d8*/ 	.word	0x00000180
        /*27dc*/ 	.word	0x00000001
        /*27e0*/ 	.word	0x00000001


	//----- nvinfo : EIATTR_CRS_STACK_SIZE
	.align		4
.L_406:
        /*27e4*/ 	.byte	0x04, 0x1e
        /*27e6*/ 	.short	(.L_408 - .L_407)
.L_407:
        /*27e8*/ 	.word	0x00000000


	//----- nvinfo : EIATTR_CBANK_PARAM_SIZE
	.align		4
.L_408:
        /*27ec*/ 	.byte	0x03, 0x19
        /*27ee*/ 	.short	0x0af0


	//----- nvinfo : EIATTR_PARAM_CBANK
	.align		4
        /*27f0*/ 	.byte	0x04, 0x0a
        /*27f2*/ 	.short	(.L_410 - .L_409)
	.align		4
.L_409:
        /*27f4*/ 	.word	index@(.nv.constant0._ZN7cutlass13device_kernelIN5flash11enable_sm90INS1_16FlashAttnFwdSm90INS1_25CollectiveMainloopFwdSm90ILi2EN4cute5tupleIJNS5_1CILi1EEES8_S8_EEENS6_IJNS7_ILi128EEESA_NS7_ILi256EEEEEELi256ENS_12float_e4m3_tEfNS_4arch4Sm90ELb0ELb0ELb1ELb1ELb1ELb1ELb0ELb1ELb0ELb1ELb1ELb0EEENS1_21CollectiveEpilogueFwdINS6_IJSA_SB_SA_EEES9_NS_10bfloat16_tESF_Li256ELb1ELb1ELb1ELb1EEENS1_36VarlenDynamicPersistentTileSchedulerILi128ELi128ELi256ELi128ELb1ELb1ELb1ELb0ELb1ELb1EEEEEEEEEvNT_6ParamsE)
        /*27f8*/ 	.short	0x0210
        /*27fa*/ 	.short	0x0af0


	//----- nvinfo : EIATTR_SW_WAR
	.align		4
.L_410:
        /*27fc*/ 	.byte	0x04, 0x36
        /*27fe*/ 	.short	(.L_412 - .L_411)
.L_411:
        /*2800*/ 	.word	0x00000008
.L_412:


//--------------------- .nv.info._ZN7cutlass13device_kernelIN5flash11enable_sm90INS1_16FlashAttnFwdSm90INS1_25CollectiveMainloopFwdSm90ILi2EN4cute5tupleIJNS5_1CILi1EEES8_S8_EEENS6_IJNS7_ILi128EEENS7_ILi64EEENS7_ILi256EEEEEELi256ENS_12float_e4m3_tEfNS_4arch4Sm90ELb0ELb1ELb1ELb0ELb1ELb0ELb0ELb1ELb0ELb1ELb1ELb0EEENS1_21CollectiveEpilogueFwdINS6_IJSA_SC_SB_EEES9_NS_10bfloat16_tESG_Li256ELb0ELb1ELb1ELb1EEENS1_19SingleTileSchedulerILb0ELb1ELb1ELi128EEEEEEEEEvNT_6ParamsE --------------------------
	.section	.nv.info._ZN7cutlass13device_kernelIN5flash11enable_sm90INS1_16FlashAttnFwdSm90INS1_25CollectiveMainloopFwdSm90ILi2EN4cute5tupleIJNS5_1CILi1EEES8_S8_EEENS6_IJNS7_ILi128EEENS7_ILi64EEENS7_ILi256EEEEEELi256ENS_12float_e4m3_tEfNS_4arch4Sm90ELb0ELb1ELb1ELb0ELb1ELb0ELb0ELb1ELb0ELb1ELb1ELb0EEENS1_21CollectiveEpilogueFwdINS6_IJSA_SC_SB_EEES9_NS_10bfloat16_tESG_Li256ELb0ELb1ELb1ELb1EEENS1_19SingleTileSchedulerILb0ELb1ELb1ELi128EEEEEEEEEvNT_6ParamsE,"",@"SHT_CUDA_INFO"
	.sectionflags	@""
	.align	4


	//----- nvinfo : EIATTR_CUDA_API_VERSION
	.align		4
        /*0000*/ 	.byte	0x04, 0x37
        /*0002*/ 	.short	(.L_414 - .L_413)
.L_413:
        /*0004*/ 	.word	0x00000082


	//----- nvinfo : EIATTR_KPARAM_INFO
	.align		4
.L_414:
        /*0008*/ 	.byte	0x04, 0x17
        /*000a*/ 	.short	(.L_416 - .L_415)
.L_415:
        /*000c*/ 	.word	0x00000000
        /*0010*/ 	.short	0x0000
        /*0012*/ 	.short	0x0070
        /*0014*/ 	.byte	0x00, 0xf0, 0x01, 0x28


	//----- nvinfo : EIATTR_SPARSE_MMA_MASK
	.align		4
.L_416:
        /*0018*/ 	.byte	0x03, 0x50
        /*001a*/ 	.short	0x0000


	//----- nvinfo : EIATTR_MAXREG_COUNT
	.align		4
        /*001c*/ 	.byte	0x03, 0x1b
        /*001e*/ 	.short	0x00a8


	//----- nvinfo : EIATTR_NUM_BARRIERS
	.align		4
        /*0020*/ 	.byte	0x02, 0x4c
        /*0022*/ 	.byte	0x10
	.zero		1


	//----- nvinfo : EIATTR_EXTERNS
	.align		4
        /*0024*/ 	.byte	0x04, 0x0f
        /*0026*/ 	.short	(.L_418 - .L_417)


	//   ....[0]....
	.align		4
.L_417:
        /*0028*/ 	.word	index@(__assertfail)


	//----- nvinfo : EIATTR_ANNOTATIONS
	.align		4
.L_418:
        /*002c*/ 	.byte	0x04, 0x55
        /*002e*/ 	.short	(.L_420 - .L_419)


	//   ....[0]....
.L_419:
        /*0030*/ 	.word	0x00000001
        /*0034*/ 	.byte	0x10, 0x0d, 0x01, 0x00, 0x01, 0x00, 0x00, 0x00, 0xf0, 0x26, 0x01, 0x00


	//----- nvinfo : EIATTR_MERCURY_ISA_VERSION
	.align		4
.L_420:
        /*0040*/ 	.byte	0x03, 0x5f
        /*0042*/ 	.short	0x0101


	//----- nvinfo : EIATTR_INT_WARP_WIDE_INSTR_OFFSETS
	.align		4
        /*0044*/ 	.byte	0x04, 0x31
        /*0046*/ 	.short	(.L_422 - .L_421)


	//   ....[0]....
.L_421:
        /*0048*/ 	.word	0x000000c0


	//   ....[1]....
        /*004c*/ 	.word	0x000000d0


	//   ....[2]....
        /*0050*/ 	.word	0x00000170


	//----- nvinfo : EIATTR_COOP_GROUP_MASK_REGIDS
	.align		4
.L_422:
        /*0054*/ 	.byte	0x04, 0x29
        /*0056*/ 	.short	(.L_424 - .L_423)


	//   ....[0]....
.L_423:
        /*0058*/ 	.word	0xffffffff


	//   ....[1]....
        /*005c*/ 	.word	0xffffffff


	//   ....[2]....
        /*0060*/ 	.word	0xffffffff


	//   ....[3]....
        /*0064*/ 	.word	0xffffffff


	//   ....[4]....
        /*0068*/ 	.word	0xffffffff


	//   ....[5]....
        /*006c*/ 	.word	0xffffffff


	//   ....[6]....
        /*0070*/ 	.word	0xffffffff


	//   ....[7]....
        /*0074*/ 	.word	0xffffffff


	//   ....[8]....
        /*0078*/ 	.word	0xffffffff


	//   ....[9]....
        /*007c*/ 	.word	0xffffffff


	//   ....[10]....
        /*0080*/ 	.word	0xffffffff


	//   ....[11]....
        /*0084*/ 	.word	0xffffffff


	//   ....[12]....
        /*0088*/ 	.word	0xffffffff


	//   ....[13]....
        /*008c*/ 	.word	0xffffffff


	//   ....[14]....
        /*0090*/ 	.word	0xffffffff


	//   ....[15]....
        /*0094*/ 	.word	0xffffffff


	//   ....[16]....
        /*0098*/ 	.word	0xffffffff


	//   ....[17]....
        /*009c*/ 	.word	0xffffffff


	//   ....[18]....
        /*00a0*/ 	.word	0xffffffff


	//   ....[19]....
        /*00a4*/ 	.word	0xffffffff


	//   ....[20]....
        /*00a8*/ 	.word	0xffffffff


	//   ....[21]....
        /*00ac*/ 	.word	0xffffffff


	//   ....[22]....
        /*00b0*/ 	.word	0xffffffff


	//   ....[23]....
        /*00b4*/ 	.word	0xffffffff


	//   ....[24]....
        /*00b8*/ 	.word	0xffffffff


	//   ....[25]....
        /*00bc*/ 	.word	0xffffffff


	//   ....[26]....
        /*00c0*/ 	.word	0xffffffff


	//   ....[27]....
        /*00c4*/ 	.word	0xffffffff


	//   ....[28]....
        /*00c8*/ 	.word	0xffffffff


	//   ....[29]....
        /*00cc*/ 	.word	0xffffffff


	//   ....[30]....
        /*00d0*/ 	.word	0xffffffff


	//   ....[31]....
        /*00d4*/ 	.word	0xffffffff


	//   ....[32]....
        /*00d8*/ 	.word	0xffffffff


	//   ....[33]....
        /*00dc*/ 	.word	0xffffffff


	//   ....[34]....
        /*00e0*/ 	.word	0xffffffff


	//   ....[35]....
        /*00e4*/ 	.word	0xffffffff


	//   ....[36]....
        /*00e8*/ 	.word	0xffffffff


	//   ....[37]....
        /*00ec*/ 	.word	0xffffffff


	//   ....[38]....
        /*00f0*/ 	.word	0xffffffff


	//   ....[39]....
        /*00f4*/ 	.word	0xffffffff


	//   ....[40]....
        /*00f8*/ 	.word	0xffffffff


	//   ....[41]....
        /*00fc*/ 	.word	0xffffffff


	//   ....[42]....
        /*0100*/ 	.word	0xffffffff


	//   ....[43]....
        /*0104*/ 	.word	0xffffffff


	//   ....[44]....
        /*0108*/ 	.word	0xffffffff


	//   ....[45]....
        /*010c*/ 	.word	0xffffffff


	//   ....[46]....
        /*0110*/ 	.word	0xffffffff


	//   ....[47]....
        /*0114*/ 	.word	0xffffffff


	//   ....[48]....
        /*0118*/ 	.word	0xffffffff


	//   ....[49]....
        /*011c*/ 	.word	0xffffffff


	//   ....[50]....
        /*0120*/ 	.word	0xffffffff


	//   ....[51]....
        /*0124*/ 	.word	0xffffffff


	//   ....[52]....
        /*0128*/ 	.word	0xffffffff


	//   ....[53]....
        /*012c*/ 	.word	0xffffffff


	//   ....[54]....
        /*0130*/ 	.word	0xffffffff


	//   ....[55]....
        /*0134*/ 	.word	0xffffffff


	//   ....[56]....
        /*0138*/ 	.word	0xffffffff


	//   ....[57]....
        /*013c*/ 	.word	0xffffffff


	//   ....[58]....
        /*0140*/ 	.word	0xffffffff


	//   ....[59]....
        /*0144*/ 	.word	0xffffffff


	//   ....[60]....
        /*0148*/ 	.word	0xffffffff


	//   ....[61]....
        /*014c*/ 	.word	0xffffffff


	//   ....[62]....
        /*0150*/ 	.word	0xffffffff


	//   ....[63]....
        /*0154*/ 	.word	0xffffffff


	//   ....[64]....
        /*0158*/ 	.word	0xffffffff


	//   ....[65]....
        /*015c*/ 	.word	0xffffffff


	//   ....[66]....
        /*0160*/ 	.word	0xffffffff


	//   ....[67]....
        /*0164*/ 	.word	0xffffffff


	//   ....[68]....
        /*0168*/ 	.word	0xffffffff


	//   ....[69]....
        /*016c*/ 	.word	0xffffffff


	//   ....[70]....
        /*0170*/ 	.word	0xffffffff


	//   ....[71]....
        /*0174*/ 	.word	0xffffffff


	//   ....[72]....
        /*0178*/ 	.word	0xffffffff


	//   ....[73]....
        /*017c*/ 	.word	0xffffffff


	//   ....[74]....
        /*0180*/ 	.word	0xffffffff


	//   ....[75]....
        /*0184*/ 	.word	0xffffffff


	//   ....[76]....
        /*0188*/ 	.word	0xffffffff


	//   ....[77]....
        /*018c*/ 	.word	0xffffffff


	//   ....[78]....
        /*0190*/ 	.word	0xffffffff


	//   ....[79]....
        /*0194*/ 	.word	0xffffffff


	//   ....[80]....
        /*0198*/ 	.word	0xffffffff


	//   ....[81]....
        /*019c*/ 	.word	0xffffffff


	//   ....[82]....
        /*01a0*/ 	.word	0xffffffff


	//   ....[83]....
        /*01a4*/ 	.word	0xffffffff


	//   ....[84]....
        /*01a8*/ 	.word	0xffffffff


	//   ....[85]....
        /*01ac*/ 	.word	0xffffffff


	//   ....[86]....
        /*01b0*/ 	.word	0xffffffff


	//   ....[87]....
        /*01b4*/ 	.word	0xffffffff


	//   ....[88]....
        /*01b8*/ 	.word	0xffffffff


	//   ....[89]....
        /*01bc*/ 	.word	0xffffffff


	//   ....[90]....
        /*01c0*/ 	.word	0xffffffff


	//   ....[91]....
        /*01c4*/ 	.word	0xffffffff


	//   ....[92]....
        /*01c8*/ 	.word	0xffffffff


	//   ....[93]....
        /*01cc*/ 	.word	0xffffffff


	//   ....[94]....
        /*01d0*/ 	.word	0xffffffff


	//   ....[95]....
        /*01d4*/ 	.word	0xffffffff


	//   ....[96]....
        /*01d8*/ 	.word	0xffffffff


	//   ....[97]....
        /*01dc*/ 	.word	0xffffffff


	//   ....[98]....
        /*01e0*/ 	.word	0xffffffff


	//   ....[99]....
        /*01e4*/ 	.word	0xffffffff


	//   ....[100]....
        /*01e8*/ 	.word	0xffffffff


	//   ....[101]....
        /*01ec*/ 	.word	0xffffffff


	//   ....[102]....
        /*01f0*/ 	.word	0xffffffff


	//   ....[103]....
        /*01f4*/ 	.word	0xffffffff


	//   ....[104]....
        /*01f8*/ 	.word	0xffffffff


	//   ....[105]....
        /*01fc*/ 	.word	0xffffffff


	//   ....[106]....
        /*0200*/ 	.word	0xffffffff


	//   ....[107]....
        /*0204*/ 	.word	0xffffffff


	//   ....[108]....
        /*0208*/ 	.word	0xffffffff


	//   ....[109]....
        /*020c*/ 	.word	0xffffffff


	//   ....[110]....
        /*0210*/ 	.word	0xffffffff


	//   ....[111]....
        /*0214*/ 	.word	0xffffffff


	//   ....[112]....
        /*0218*/ 	.word	0xffffffff


	//   ....[113]....
        /*021c*/ 	.word	0xffffffff


	//   ....[114]....
        /*0220*/ 	.word	0xffffffff


	//   ....[115]....
        /*0224*/ 	.word	0xffffffff


	//   ....[116]....
        /*0228*/ 	.word	0xffffffff


	//   ....[117]....
        /*022c*/ 	.word	0xffffffff


	//   ....[118]....
        /*0230*/ 	.word	0xffffffff


	//   ....[119]....
        /*0234*/ 	.word	0xffffffff


	//   ....[120]....
        /*0238*/ 	.word	0xffffffff


	//   ....[121]....
        /*023c*/ 	.word	0xffffffff


	//   ....[122]....
        /*0240*/ 	.word	0xffffffff


	//   ....[123]....
        /*0244*/ 	.word	0xffffffff


	//   ....[124]....
        /*0248*/ 	.word	0xffffffff


	//   ....[125]....
        /*024c*/ 	.word	0xffffffff


	//   ....[126]....
        /*0250*/ 	.word	0xffffffff


	//   ....[127]....
        /*0254*/ 	.word	0xffffffff


	//   ....[128]....
        /*0258*/ 	.word	0xffffffff


	//   ....[129]....
        /*025c*/ 	.word	0xffffffff


	//   ....[130]....
        /*0260*/ 	.word	0xffffffff


	//   ....[131]....
        /*0264*/ 	.word	0xffffffff


	//   ....[132]....
        /*0268*/ 	.word	0xffffffff


	//   ....[133]....
        /*026c*/ 	.word	0xffffffff


	//   ....[134]....
        /*0270*/ 	.word	0xffffffff


	//   ....[135]....
        /*0274*/ 	.word	0xffffffff


	//   ....[136]....
        /*0278*/ 	.word	0xffffffff


	//   ....[137]....
        /*027c*/ 	.word	0xffffffff


	//   ....[138]....
        /*0280*/ 	.word	0xffffffff


	//   ....[139]....
        /*0284*/ 	.word	0xffffffff


	//   ....[140]....
        /*0288*/ 	.word	0xffffffff


	//   ....[141]....
        /*028c*/ 	.word	0xffffffff


	//   ....[142]....
        /*0290*/ 	.word	0xffffffff


	//   ....[143]....
        /*0294*/ 	.word	0xffffffff


	//   ....[144]....
        /*0298*/ 	.word	0xffffffff


	//   ....[145]....
        /*029c*/ 	.word	0xffffffff


	//   ....[146]....
        /*02a0*/ 	.word	0xffffffff


	//   ....[147]....
        /*02a4*/ 	.word	0xffffffff


	//   ....[148]....
        /*02a8*/ 	.word	0xffffffff


	//   ....[149]....
        /*02ac*/ 	.word	0xffffffff


	//   ....[150]....
        /*02b0*/ 	.word	0xffffffff


	//   ....[151]....
        /*02b4*/ 	.word	0xffffffff


	//   ....[152]....
        /*02b8*/ 	.word	0xffffffff


	//   ....[153]....
        /*02bc*/ 	.word	0xffffffff


	//   ....[154]....
        /*02c0*/ 	.word	0xffffffff


	//   ....[155]....
        /*02c4*/ 	.word	0xffffffff


	//   ....[156]....
        /*02c8*/ 	.word	0xffffffff


	//   ....[157]....
        /*02cc*/ 	.word	0xffffffff


	//   ....[158]....
        /*02d0*/ 	.word	0xffffffff


	//   ....[159]....
        /*02d4*/ 	.word	0xffffffff


	//   ....[160]....
        /*02d8*/ 	.word	0xffffffff


	//   ....[161]....
        /*02dc*/ 	.word	0xffffffff


	//   ....[162]....
        /*02e0*/ 	.word	0xffffffff


	//   ....[163]....
        /*02e4*/ 	.word	0xffffffff


	//   ....[164]....
        /*02e8*/ 	.word	0xffffffff


	//   ....[165]....
        /*02ec*/ 	.word	0xffffffff


	//   ....[166]....
        /*02f0*/ 	.word	0xffffffff


	//   ....[167]....
        /*02f4*/ 	.word	0xffffffff


	//   ....[168]....
        /*02f8*/ 	.word	0xffffffff


	//   ....[169]....
        /*02fc*/ 	.word	0xffffffff


	//   ....[170]....
        /*0300*/ 	.word	0xffffffff


	//   ....[171]....
        /*0304*/ 	.word	0xffffffff


	//   ....[172]....
        /*0308*/ 	.word	0xffffffff


	//   ....[173]....
        /*030c*/ 	.word	0xffffffff


	//   ....[174]....
        /*0310*/ 	.word	0xffffffff


	//   ....[175]....
        /*0314*/ 	.word	0xffffffff


	//   ....[176]....
        /*0318*/ 	.word	0xffffffff


	//   ....[177]....
        /*031c*/ 	.word	0xffffffff


	//   ....[178]....
        /*0320*/ 	.word	0xffffffff


	//   ....[179]....
        /*0324*/ 	.word	0xffffffff


	//   ....[180]....
        /*0328*/ 	.word	0xffffffff


	//   ....[181]....
        /*032c*/ 	.word	0xffffffff


	//   ....[182]....
        /*0330*/ 	.word	0xffffffff


	//   ....[183]....
        /*0334*/ 	.word	0xffffffff


	//   ....[184]....
        /*0338*/ 	.word	0xffffffff


	//   ....[185]....
        /*033c*/ 	.word	0xffffffff


	//   ....[186]....
        /*0340*/ 	.word	0xffffffff


	//   ....[187]....
        /*0344*/ 	.word	0xffffffff


	//   ....[188]....
        /*0348*/ 	.word	0xffffffff


	//   ....[189]....
        /*034c*/ 	.word	0xffffffff


	//   ....[190]....
        /*0350*/ 	.word	0xffffffff


	//   ....[191]....
        /*0354*/ 	.word	0xffffffff


	//   ....[192]....
        /*0358*/ 	.word	0xffffffff


	//   ....[193]....
        /*035c*/ 	.word	0xffffffff


	//   ....[194]....
        /*0360*/ 	.word	0xffffffff


	//   ....[195]....
        /*0364*/ 	.word	0xffffffff


	//   ....[196]....
        /*0368*/ 	.word	0xffffffff


	//   ....[197]....
        /*036c*/ 	.word	0xffffffff


	//   ....[198]....
        /*0370*/ 	.word	0xffffffff


	//   ....[199]....
        /*0374*/ 	.word	0xffffffff


	//   ....[200]....
        /*0378*/ 	.word	0xffffffff


	//   ....[201]....
        /*037c*/ 	.word	0xffffffff


	//   ....[202]....
        /*0380*/ 	.word	0xffffffff


	//   ....[203]....
        /*0384*/ 	.word	0xffffffff


	//   ....[204]....
        /*0388*/ 	.word	0xffffffff


	//   ....[205]....
        /*038c*/ 	.word	0xffffffff


	//   ....[206]....
        /*0390*/ 	.word	0xffffffff


	//   ....[207]....
        /*0394*/ 	.word	0xffffffff


	//   ....[208]....
        /*0398*/ 	.word	0xffffffff


	//   ....[209]....
        /*039c*/ 	.word	0xffffffff


	//   ....[210]....
        /*03a0*/ 	.word	0xffffffff


	//   ....[211]....
        /*03a4*/ 	.word	0xffffffff


	//   ....[212]....
        /*03a8*/ 	.word	0xffffffff


	//   ....[213]....
        /*03ac*/ 	.word	0xffffffff


	//   ....[214]....
        /*03b0*/ 	.word	0xffffffff


	//   ....[215]....
        /*03b4*/ 	.word	0xffffffff


	//   ....[216]....
        /*03b8*/ 	.word	0xffffffff


	//   ....[217]....
        /*03bc*/ 	.word	0xffffffff


	//   ....[218]....
        /*03c0*/ 	.word	0xffffffff


	//   ....[219]....
        /*03c4*/ 	.word	0x0500000f


	//   ....[220]....
        /*03c8*/ 	.word	0x0500000f


	//   ....[221]....
        /*03cc*/ 	.word	0x0500000f


	//   ....[222]....
        /*03d0*/ 	.word	0x0500000f


	//   ....[223]....
        /*03d4*/ 	.word	0x0500000f


	//   ....[224]....
        /*03d8*/ 	.word	0x0500000f


	//   ....[225]....
        /*03dc*/ 	.word	0x0500000f


	//   ....[226]....
        /*03e0*/ 	.word	0x0500000f


	//   ....[227]....
        /*03e4*/ 	.word	0x0500000f


	//   ....[228]....
        /*03e8*/ 	.word	0x0500000f


	//   ....[229]....
        /*03ec*/ 	.word	0x0500000f


	//   ....[230]....
        /*03f0*/ 	.word	0x0500000f


	//   ....[231]....
        /*03f4*/ 	.word	0x0500000f


	//   ....[232]....
        /*03f8*/ 	.word	0x0500000f


	//   ....[233]....
        /*03fc*/ 	.word	0x0500000f


	//   ....[234]....
        /*0400*/ 	.word	0x0500000f


	//   ....[235]....
        /*0404*/ 	.word	0x0500000f


	//   ....[236]....
        /*0408*/ 	.word	0x0500000f


	//   ....[237]....
        /*040c*/ 	.word	0x0500000f


	//   ....[238]....
        /*0410*/ 	.word	0x0500000f


	//   ....[239]....
        /*0414*/ 	.word	0x0500000f


	//   ....[240]....
        /*0418*/ 	.word	0x0500000f


	//   ....[241]....
        /*041c*/ 	.word	0x0500000f


	//   ....[242]....
        /*0420*/ 	.word	0x0500000f


	//   ....[243]....
        /*0424*/ 	.word	0x0500000f


	//   ....[244]....
        /*0428*/ 	.word	0x0500000f


	//   ....[245]....
        /*042c*/ 	.word	0x0500000f


	//   ....[246]....
        /*0430*/ 	.word	0x0500000f


	//   ....[247]....
        /*0434*/ 	.word	0x0500000f


	//   ....[248]....
        /*0438*/ 	.word	0x0500000f


	//   ....[249]....
        /*043c*/ 	.word	0x0500000f


	//   ....[250]....
        /*0440*/ 	.word	0x0500000f


	//   ....[251]....
        /*0444*/ 	.word	0x0500000f


	//   ....[252]....
        /*0448*/ 	.word	0x0500000f


	//   ....[253]....
        /*044c*/ 	.word	0x0500000f


	//   ....[254]....
        /*0450*/ 	.word	0x0500000f


	//   ....[255]....
        /*0454*/ 	.word	0x0500000f


	//   ....[0]....
        /*0458*/ 	.word	0x0500000f


	//   ....[1]....
        /*045c*/ 	.word	0x0500000f


	//   ....[2]....
        /*0460*/ 	.word	0x0500000f


	//   ....[3]....
        /*0464*/ 	.word	0x0500000f


	//   ....[4]....
        /*0468*/ 	.word	0x0500000f


	//   ....[5]....
        /*046c*/ 	.word	0x0500000f


	//   ....[6]....
        /*0470*/ 	.word	0x0500000f


	//   ....[7]....
        /*0474*/ 	.word	0x0500000f


	//   ....[8]....
        /*0478*/ 	.word	0x0500000f


	//   ....[9]....
        /*047c*/ 	.word	0x0500000f


	//   ....[10]....
        /*0480*/ 	.word	0x0500000f


	//   ....[11]....
        /*0484*/ 	.word	0x0500000f


	//----- nvinfo : EIATTR_COOP_GROUP_INSTR_OFFSETS
	.align		4
.L_424:
        /*0488*/ 	.byte	0x04, 0x28
        /*048a*/ 	.short	(.L_426 - .L_425)


	//   ....[0]....
.L_425:
        /*048c*/ 	.word	0x00000080


	//   ....[1]....
        /*0490*/ 	.word	0x00000090


	//   ....[2]....
        /*0494*/ 	.word	0x000002d0


	//   ....[3]....
        /*0498*/ 	.word	0x00000430


	//   ....[4]....
        /*049c*/ 	.word	0x00000550


	//   ....[5]....
        /*04a0*/ 	.word	0x000006b0


	//   ....[6]....
        /*04a4*/ 	.word	0x00001730


	//   ....[7]....
        /*04a8*/ 	.word	0x000024b0


	//   ....[8]....
        /*04ac*/ 	.word	0x00002a70


	//   ....[9]....
        /*04b0*/ 	.word	0x000034b0


	//   ....[10]....
        /*04b4*/ 	.word	0x00003590


	//   ....[11]....
        /*04b8*/ 	.word	0x00003820


	//   ....[12]....
        /*04bc*/ 	.word	0x00003890


	//   ....[13]....
        /*04c0*/ 	.word	0x00004940


	//   ....[14]....
        /*04c4*/ 	.word	0x00004e80


	//   ....[15]....
        /*04c8*/ 	.word	0x00005560


	//   ....[16]....
        /*04cc*/ 	.word	0x00005660


	//   ....[17]....
        /*04d0*/ 	.word	0x00005a30


	//   ....[18]....
        /*04d4*/ 	.word	0x00005aa0


	//   ....[19]....
        /*04d8*/ 	.word	0x00007630


	//   ....[20]....
        /*04dc*/ 	.word	0x000076b0


	//   ....[21]....
        /*04e0*/ 	.word	0x000079d0


	//   ....[22]....
        /*04e4*/ 	.word	0x00007b90


	//   ....[23]....
        /*04e8*/ 	.word	0x00009070


	//   ....[24]....
        /*04ec*/ 	.word	0x000095a0


	//   ....[25]....
        /*04f0*/ 	.word	0x00009c80


	//   ....[26]....
        /*04f4*/ 	.word	0x00009d80


	//   ....[27]....
        /*04f8*/ 	.word	0x0000a120


	//   ....[28]....
        /*04fc*/ 	.word	0x0000a190


	//   ....[29]....
        /*0500*/ 	.word	0x0000b390


	//   ....[30]....
        /*0504*/ 	.word	0x0000b3a0


	//   ....[31]....
        /*0508*/ 	.word	0x0000b3f0


	//   ....[32]....
        /*050c*/ 	.word	0x0000b400


	//   ....[33]....
        /*0510*/ 	.word	0x0000c980


	//   ....[34]....
        /*0514*/ 	.word	0x0000c9b0


	//   ....[35]....
        /*0518*/ 	.word	0x0000c9d0


	//   ....[36]....
        /*051c*/ 	.word	0x0000c9f0


	//   ....[37]....
        /*0520*/ 	.word	0x0000ca00


	//   ....[38]....
        /*0524*/ 	.word	0x0000ca10


	//   ....[39]....
        /*0528*/ 	.word	0x0000ca20


	//   ....[40]....
        /*052c*/ 	.word	0x0000ca30


	//   ....[41]....
        /*0530*/ 	.word	0x0000ca40


	//   ....[42]....
        /*0534*/ 	.word	0x0000ca50


	//   ....[43]....
        /*0538*/ 	.word	0x0000ca60


	//   ....[44]....
        /*053c*/ 	.word	0x0000ca80


	//   ....[45]....
        /*0540*/ 	.word	0x0000ca90


	//   ....[46]....
        /*0544*/ 	.word	0x0000caa0


	//   ....[47]....
        /*0548*/ 	.word	0x0000cab0


	//   ....[48]....
        /*054c*/ 	.word	0x0000cac0


	//   ....[49]....
        /*0550*/ 	.word	0x0000cad0


	//   ....[50]....
        /*0554*/ 	.word	0x0000cae0


	//   ....[51]....
        /*0558*/ 	.word	0x0000caf0


	//   ....[52]....
        /*055c*/ 	.word	0x0000cb10


	//   ....[53]....
        /*0560*/ 	.word	0x0000cb20


	//   ....[54]....
        /*0564*/ 	.word	0x0000cb30


	//   ....[55]....
        /*0568*/ 	.word	0x0000cb40


	//   ....[56]....
        /*056c*/ 	.word	0x0000cb50


	//   ....[57]....
        /*0570*/ 	.word	0x0000cb60


	//   ....[58]....
        /*0574*/ 	.word	0x0000cb70


	//   ....[59]....
        /*0578*/ 	.word	0x0000cb80


	//   ....[60]....
        /*057c*/ 	.word	0x0000cb90


	//   ....[61]....
        /*0580*/ 	.word	0x0000cba0


	//   ....[62]....
        /*0584*/ 	.word	0x0000cbb0


	//   ....[63]....
        /*0588*/ 	.word	0x0000cbc0


	//   ....[64]....
        /*058c*/ 	.word	0x0000cbd0


	//   ....[65]....
        /*0590*/ 	.word	0x0000cbe0


	//   ....[66]....
        /*0594*/ 	.word	0x0000cbf0


	//   ....[67]....
        /*0598*/ 	.word	0x0000cc00


	//   ....[68]....
        /*059c*/ 	.word	0x0000cc20


	//   ....[69]....
        /*05a0*/ 	.word	0x0000cc40


	//   ....[70]....
        /*05a4*/ 	.word	0x0000cc50


	//   ....[71]....
        /*05a8*/ 	.word	0x0000cc60


	//   ....[72]....
        /*05ac*/ 	.word	0x0000cc70


	//   ....[73]....
        /*05b0*/ 	.word	0x0000cc90


	//   ....[74]....
        /*05b4*/ 	.word	0x0000ccb0


	//   ....[75]....
        /*05b8*/ 	.word	0x0000ccd0


	//   ....[76]....
        /*05bc*/ 	.word	0x0000cce0


	//   ....[77]....
        /*05c0*/ 	.word	0x0000ccf0


	//   ....[78]....
        /*05c4*/ 	.word	0x0000cd10


	//   ....[79]....
        /*05c8*/ 	.word	0x0000cd20


	//   ....[80]....
        /*05cc*/ 	.word	0x0000cd30


	//   ....[81]....
        /*05d0*/ 	.word	0x0000cd40


	//   ....[82]....
        /*05d4*/ 	.word	0x0000cd50


	//   ....[83]....
        /*05d8*/ 	.word	0x0000cd60


	//   ....[84]....
        /*05dc*/ 	.word	0x0000cd70


	//   ....[85]....
        /*05e0*/ 	.word	0x0000cd90


	//   ....[86]....
        /*05e4*/ 	.word	0x0000cda0


	//   ....[87]....
        /*05e8*/ 	.word	0x0000cdb0


	//   ....[88]....
        /*05ec*/ 	.word	0x0000cdd0


	//   ....[89]....
        /*05f0*/ 	.word	0x0000ce00


	//   ....[90]....
        /*05f4*/ 	.word	0x0000ce30


	//   ....[91]....
        /*05f8*/ 	.word	0x0000ce40


	//   ....[92]....
        /*05fc*/ 	.word	0x0000ce50


	//   ....[93]....
        /*0600*/ 	.word	0x0000ce60


	//   ....[94]....
        /*0604*/ 	.word	0x0000ce70


	//   ....[95]....
        /*0608*/ 	.word	0x0000ce90


	//   ....[96]....
        /*060c*/ 	.word	0x0000cea0


	//   ....[97]....
        /*0610*/ 	.word	0x0000ceb0


	//   ....[98]....
        /*0614*/ 	.word	0x0000cec0


	//   ....[99]....
        /*0618*/ 	.word	0x0000ced0


	//   ....[100]....
        /*061c*/ 	.word	0x0000cef0


	//   ....[101]....
        /*0620*/ 	.word	0x0000cf20


	//   ....[102]....
        /*0624*/ 	.word	0x0000cf40


	//   ....[103]....
        /*0628*/ 	.word	0x0000cf70


	//   ....[104]....
        /*062c*/ 	.word	0x0000cfa0


	//   ....[105]....
        /*0630*/ 	.word	0x0000cfc0


	//   ....[106]....
        /*0634*/ 	.word	0x0000cfe0


	//   ....[107]....
        /*0638*/ 	.word	0x0000d010


	//   ....[108]....
        /*063c*/ 	.word	0x0000d040


	//   ....[109]....
        /*0640*/ 	.word	0x0000d050


	//   ....[110]....
        /*0644*/ 	.word	0x0000d060


	//   ....[111]....
        /*0648*/ 	.word	0x0000d070


	//   ....[112]....
        /*064c*/ 	.word	0x0000d080


	//   ....[113]....
        /*0650*/ 	.word	0x0000d090


	//   ....[114]....
        /*0654*/ 	.word	0x0000d0a0


	//   ....[115]....
        /*0658*/ 	.word	0x0000d0b0


	//   ....[116]....
        /*065c*/ 	.word	0x0000d0c0


	//   ....[117]....
        /*0660*/ 	.word	0x0000d0d0


	//   ....[118]....
        /*0664*/ 	.word	0x0000d0e0


	//   ....[119]....
        /*0668*/ 	.word	0x0000d0f0


	//   ....[120]....
        /*066c*/ 	.word	0x0000d100


	//   ....[121]....
        /*0670*/ 	.word	0x0000d110


	//   ....[122]....
        /*0674*/ 	.word	0x0000d120


	//   ....[123]....
        /*0678*/ 	.word	0x0000d130


	//   ....[124]....
        /*067c*/ 	.word	0x0000d140


	//   ....[125]....
        /*0680*/ 	.word	0x0000d150


	//   ....[126]....
        /*0684*/ 	.word	0x0000d160


	//   ....[127]....
        /*0688*/ 	.word	0x0000d170


	//   ....[128]....
        /*068c*/ 	.word	0x0000d180


	//   ....[129]....
        /*0690*/ 	.word	0x0000d190


	//   ....[130]....
        /*0694*/ 	.word	0x0000d1a0


	//   ....[131]....
        /*0698*/ 	.word	0x0000d1b0


	//   ....[132]....
        /*069c*/ 	.word	0x0000d1d0


	//   ....[133]....
        /*06a0*/ 	.word	0x0000d1e0


	//   ....[134]....
        /*06a4*/ 	.word	0x0000d1f0


	//   ....[135]....
        /*06a8*/ 	.word	0x0000d200


	//   ....[136]....
        /*06ac*/ 	.word	0x0000d220


	//   ....[137]....
        /*06b0*/ 	.word	0x0000d250


	//   ....[138]....
        /*06b4*/ 	.word	0x0000d280


	//   ....[139]....
        /*06b8*/ 	.word	0x0000d2b0


	//   ....[140]....
        /*06bc*/ 	.word	0x0000d2e0


	//   ....[141]....
        /*06c0*/ 	.word	0x0000d310


	//   ....[142]....
        /*06c4*/ 	.word	0x0000d340


	//   ....[143]....
        /*06c8*/ 	.word	0x0000d370


	//   ....[144]....
        /*06cc*/ 	.word	0x0000d380


	//   ....[145]....
        /*06d0*/ 	.word	0x0000d3b0


	//   ....[146]....
        /*06d4*/ 	.word	0x0000d3e0


	//   ....[147]....
        /*06d8*/ 	.word	0x0000d410


	//   ....[148]....
        /*06dc*/ 	.word	0x0000d440


	//   ....[149]....
        /*06e0*/ 	.word	0x0000d470


	//   ....[150]....
        /*06e4*/ 	.word	0x0000d4a0


	//   ....[151]....
        /*06e8*/ 	.word	0x0000d4d0


	//   ....[152]....
        /*06ec*/ 	.word	0x0000d500


	//   ....[153]....
        /*06f0*/ 	.word	0x0000d530


	//   ....[154]....
        /*06f4*/ 	.word	0x0000d560


	//   ....[155]....
        /*06f8*/ 	.word	0x0000d590


	//   ....[156]....
        /*06fc*/ 	.word	0x0000d5c0


	//   ....[157]....
        /*0700*/ 	.word	0x0000d5f0


	//   ....[158]....
        /*0704*/ 	.word	0x0000d630


	//   ....[159]....
        /*0708*/ 	.word	0x0000d660


	//   ....[160]....
        /*070c*/ 	.word	0x0000d6a0


	//   ....[161]....
        /*0710*/ 	.word	0x0000dbc0


	//   ....[162]....
        /*0714*/ 	.word	0x0000dc00


	//   ....[163]....
        /*0718*/ 	.word	0x0000dc40


	//   ....[164]....
        /*071c*/ 	.word	0x0000dc80


	//   ....[165]....
        /*0720*/ 	.word	0x0000dce0


	//   ....[166]....
        /*0724*/ 	.word	0x0000dd10


	//   ....[167]....
        /*0728*/ 	.word	0x0000e9c0


	//   ....[168]....
        /*072c*/ 	.word	0x0000e9f0


	//   ....[169]....
        /*0730*/ 	.word	0x0000fb40


	//   ....[170]....
        /*0734*/ 	.word	0x00011280


	//   ....[171]....
        /*0738*/ 	.word	0x000112c0


	//   ....[172]....
        /*073c*/ 	.word	0x00011300


	//   ....[173]....
        /*0740*/ 	.word	0x00011370


	//   ....[174]....
        /*0744*/ 	.word	0x00011390


	//   ....[175]....
        /*0748*/ 	.word	0x000113f0


	//   ....[176]....
        /*074c*/ 	.word	0x00011410


	//   ....[177]....
        /*0750*/ 	.word	0x00011420


	//   ....[178]....
        /*0754*/ 	.word	0x000117b0


	//   ....[179]....
        /*0758*/ 	.word	0x000117d0


	//   ....[180]....
        /*075c*/ 	.word	0x000117e0


	//   ....[181]....
        /*0760*/ 	.word	0x00011820


	//   ....[182]....
        /*0764*/ 	.word	0x00011880


	//   ....[183]....
        /*0768*/ 	.word	0x000118a0


	//   ....[184]....
        /*076c*/ 	.word	0x00011900


	//   ....[185]....
        /*0770*/ 	.word	0x00011920


	//   ....[186]....
        /*0774*/ 	.word	0x00011f00


	//   ....[187]....
        /*0778*/ 	.word	0x00011f30


	//   ....[188]....
        /*077c*/ 	.word	0x00011f60


	//   ....[189]....
        /*0780*/ 	.word	0x00011fb0


	//   ....[190]....
        /*0784*/ 	.word	0x00012030


	//   ....[191]....
        /*0788*/ 	.word	0x00012050


	//   ....[192]....
        /*078c*/ 	.word	0x000120d0


	//   ....[193]....
        /*0790*/ 	.word	0x000120f0


	//   ....[194]....
        /*0794*/ 	.word	0x00012170


	//   ....[195]....
        /*0798*/ 	.word	0x00012190


	//   ....[196]....
        /*079c*/ 	.word	0x00012210


	//   ....[197]....
        /*07a0*/ 	.word	0x00012230


	//   ....[198]....
        /*07a4*/ 	.word	0x000122b0


	//   ....[199]....
        /*07a8*/ 	.word	0x000122d0


	//   ....[200]....
        /*07ac*/ 	.word	0x00012350


	//   ....[201]....
        /*07b0*/ 	.word	0x00012380


	//   ....[202]....
        /*07b4*/ 	.word	0x00012b40


	//   ....[203]....
        /*07b8*/ 	.word	0x00012b60


	//   ....[204]....
        /*07bc*/ 	.word	0x00012b70


	//   ....[205]....
        /*07c0*/ 	.word	0x00012b80


	//   ....[206]....
        /*07c4*/ 	.word	0x00012b90


	//   ....[207]....
        /*07c8*/ 	.word	0x00012ba0


	//   ....[208]....
        /*07cc*/ 	.word	0x00012bc0


	//   ....[209]....
        /*07d0*/ 	.word	0x00012be0


	//   ....[210]....
        /*07d4*/ 	.word	0x00012fb0


	//   ....[211]....
        /*07d8*/ 	.word	0x00012fd0


	//   ....[212]....
        /*07dc*/ 	.word	0x00012ff0


	//   ....[213]....
        /*07e0*/ 	.word	0x00013000


	//   ....[214]....
        /*07e4*/ 	.word	0x00013010


	//   ....[215]....
        /*07e8*/ 	.word	0x00013020


	//   ....[216]....
        /*07ec*/ 	.word	0x00013040


	//   ....[217]....
        /*07f0*/ 	.word	0x00013090


	//   ....[218]....
        /*07f4*/ 	.word	0x000140f0


	//   ....[219]....
        /*07f8*/ 	.word	0x00014770


	//   ....[220]....
        /*07fc*/ 	.word	0x00014850


	//   ....[221]....
        /*0800*/ 	.word	0x00014920


	//   ....[222]....
        /*0804*/ 	.word	0x000149a0


	//   ....[223]....
        /*0808*/ 	.word	0x00014a70


	//   ....[224]....
        /*080c*/ 	.word	0x00014ad0


	//   ....[225]....
        /*0810*/ 	.word	0x00014ba0


	//   ....[226]....
        /*0814*/ 	.word	0x00014c00


	//   ....[227]....
        /*0818*/ 	.word	0x00014cc0


	//   ....[228]....
        /*081c*/ 	.word	0x00014df0


	//   ....[229]....
        /*0820*/ 	.word	0x00014e80


	//   ....[230]....
        /*0824*/ 	.word	0x00014f50


	//   ....[231]....
        /*0828*/ 	.word	0x00014ff0


	//   ....[232]....
        /*082c*/ 	.word	0x00015060


	//   ....[233]....
        /*0830*/ 	.word	0x00015120


	//   ....[234]....
        /*0834*/ 	.word	0x00015190


	//   ....[235]....
        /*0838*/ 	.word	0x00015250


	//   ....[236]....
        /*083c*/ 	.word	0x000152e0


	//   ....[237]....
        /*0840*/ 	.word	0x00015340


	//   ....[238]....
        /*0844*/ 	.word	0x000153f0


	//   ....[239]....
        /*0848*/ 	.word	0x000154b0


	//   ....[240]....
        /*084c*/ 	.word	0x00015530


	//   ....[241]....
        /*0850*/ 	.word	0x00015600


	//   ....[242]....
        /*0854*/ 	.word	0x00015670


	//   ....[243]....
        /*0858*/ 	.word	0x00015750


	//   ....[244]....
        /*085c*/ 	.word	0x000157c0


	//   ....[245]....
        /*0860*/ 	.word	0x000158a0


	//   ....[246]....
        /*0864*/ 	.word	0x00015910


	//   ....[247]....
        /*0868*/ 	.word	0x000159f0


	//   ....[248]....
        /*086c*/ 	.word	0x00015a60


	//   ....[249]....
        /*0870*/ 	.word	0x00015b30


	//   ....[250]....
        /*0874*/ 	.word	0x00015bb0


	//   ....[251]....
        /*0878*/ 	.word	0x00015c60


	//   ....[252]....
        /*087c*/ 	.word	0x00015d90


	//   ....[253]....
        /*0880*/ 	.word	0x00015e30


	//   ....[254]....
        /*0884*/ 	.word	0x00015e90


	//   ....[255]....
        /*0888*/ 	.word	0x00015f40


	//   ....[0]....
        /*088c*/ 	.word	0x00015fd0


	//   ....[1]....
        /*0890*/ 	.word	0x00016070


	//   ....[2]....
        /*0894*/ 	.word	0x000160f0


	//   ....[3]....
        /*0898*/ 	.word	0x00016190


	//   ....[4]....
        /*089c*/ 	.word	0x00016270


	//   ....[5]....
        /*08a0*/ 	.word	0x00016310


	//   ....[6]....
        /*08a4*/ 	.word	0x00016380


	//   ....[7]....
        /*08a8*/ 	.word	0x00016440


	//   ....[8]....
        /*08ac*/ 	.word	0x000164a0


	//   ....[9]....
        /*08b0*/ 	.word	0x00016550


	//   ....[10]....
        /*08b4*/ 	.word	0x000165e0


	//   ....[11]....
        /*08b8*/ 	.word	0x00016680


	//----- nvinfo : EIATTR_REG_RECONFIG
	.align		4
.L_426:
        /*08bc*/ 	.byte	0x01, 0x54
	.zero		2


	//----- nvinfo : EIATTR_SYSCALL_OFFSETS
	.align		4
        /*08c0*/ 	.byte	0x04, 0x46
        /*08c2*/ 	.short	(.L_428 - .L_427)


	//   ....[0]....
.L_427:
        /*08c4*/ 	.word	0x000018f0


	//   ....[1]....
        /*08c8*/ 	.word	0x00010710


	//   ....[2]....
        /*08cc*/ 	.word	0x00010850


	//   ....[3]....
        /*08d0*/ 	.word	0x00010990


	//   ....[4]....
        /*08d4*/ 	.word	0x00010ab0


	//   ....[5]....
        /*08d8*/ 	.word	0x00011c30


	//----- nvinfo : EIATTR_MBARRIER_INSTR_OFFSETS
	.align		4
.L_428:
        /*08dc*/ 	.byte	0x04, 0x39
        /*08de*/ 	.short	(.L_430 - .L_429)


	//   ....[0]....
.L_429:
        /*08e0*/ 	.word	0x00000180
        /*08e4*/ 	.word	0x000000ff
        /*08e8*/ 	.word	0x00020800
        /*08ec*/ 	.short	0x0100
        /*08ee*/ 	.byte	0x08
	.zero		1


	//   ....[1]....
        /*08f0*/ 	.word	0x00000190
        /*08f4*/ 	.word	0x000000ff
        /*08f8*/ 	.word	0x00020820
        /*08fc*/ 	.short	0x0100
        /*08fe*/ 	.byte	0x08
	.zero		1


	//   ....[2]....
        /*0900*/ 	.word	0x00000280
        /*0904*/ 	.word	0x000000ff
        /*0908*/ 	.word	0x00020830
        /*090c*/ 	.short	0x0100
        /*090e*/ 	.byte	0x08
	.zero		1


	//   ....[3]....
        /*0910*/ 	.word	0x00000290
        /*0914*/ 	.word	0x000000ff
        /*0918*/ 	.word	0x00020840
        /*091c*/ 	.short	0x0100
        /*091e*/ 	.byte	0x08
	.zero		1


	//   ....[4]....
        /*0920*/ 	.word	0x000002a0
        /*0924*/ 	.word	0x000000ff
        /*0928*/ 	.word	0x00020838
        /*092c*/ 	.short	0x0100
        /*092e*/ 	.byte	0x08
	.zero		1


	//   ....[5]....
        /*0930*/ 	.word	0x000002b0
        /*0934*/ 	.word	0x000000ff
        /*0938*/ 	.word	0x00020848
        /*093c*/ 	.short	0x0100
        /*093e*/ 	.byte	0x08
	.zero		1


	//   ....[6]....
        /*0940*/ 	.word	0x000003e0
        /*0944*/ 	.word	0x000000ff
        /*0948*/ 	.word	0x00020850
        /*094c*/ 	.short	0x0100
        /*094e*/ 	.byte	0x08
	.zero		1


	//   ....[7]....
        /*0950*/ 	.word	0x000003f0
        /*0954*/ 	.word	0x000000ff
        /*0958*/ 	.word	0x00020860
        /*095c*/ 	.short	0x0100
        /*095e*/ 	.byte	0x08
	.zero		1


	//   ....[8]....
        /*0960*/ 	.word	0x00000400
        /*0964*/ 	.word	0x000000ff
        /*0968*/ 	.word	0x00020858
        /*096c*/ 	.short	0x0100
        /*096e*/ 	.byte	0x08
	.zero		1


	//   ....[9]....
        /*0970*/ 	.word	0x00000410
        /*0974*/ 	.word	0x000000ff
        /*0978*/ 	.word	0x00020868
        /*097c*/ 	.short	0x0100
        /*097e*/ 	.byte	0x08
	.zero		1


	//   ....[10]....
        /*0980*/ 	.word	0x00000500
        /*0984*/ 	.word	0x000000ff
        /*0988*/ 	.word	0x00020870
        /*098c*/ 	.short	0x0100
        /*098e*/ 	.byte	0x06
	.zero		1


	//   ....[11]....
        /*0990*/ 	.word	0x00000510
        /*0994*/ 	.word	0x000000ff
        /*0998*/ 	.word	0x00020880
        /*099c*/ 	.short	0x0100
        /*099e*/ 	.byte	0x06
	.zero		1


	//   ....[12]....
        /*09a0*/ 	.word	0x00000520
        /*09a4*/ 	.word	0x000000ff
        /*09a8*/ 	.word	0x00020878
        /*09ac*/ 	.short	0x0100
        /*09ae*/ 	.byte	0x06
	.zero		1


	//   ....[13]....
        /*09b0*/ 	.word	0x00000530
        /*09b4*/ 	.word	0x000000ff
        /*09b8*/ 	.word	0x00020888
        /*09bc*/ 	.short	0x0100
        /*09be*/ 	.byte	0x06
	.zero		1


	//   ....[14]....
        /*09c0*/ 	.word	0x00000660
        /*09c4*/ 	.word	0x000000ff
        /*09c8*/ 	.word	0x00020890
        /*09cc*/ 	.short	0x0100
        /*09ce*/ 	.byte	0x08
	.zero		1


	//   ....[15]....
        /*09d0*/ 	.word	0x00000670
        /*09d4*/ 	.word	0x000000ff
        /*09d8*/ 	.word	0x000208a0
        /*09dc*/ 	.short	0x0100
        /*09de*/ 	.byte	0x08
	.zero		1


	//   ....[16]....
        /*09e0*/ 	.word	0x00000680
        /*09e4*/ 	.word	0x000000ff
        /*09e8*/ 	.word	0x00020898
        /*09ec*/ 	.short	0x0100
        /*09ee*/ 	.byte	0x08
	.zero		1


	//   ....[17]....
        /*09f0*/ 	.word	0x00000690
        /*09f4*/ 	.word	0x000000ff
        /*09f8*/ 	.word	0x000208a8
        /*09fc*/ 	.short	0x0100
        /*09fe*/ 	.byte	0x08
	.zero		1


	//   ....[18]....
        /*0a00*/ 	.word	0x000007d0
        /*0a04*/ 	.word	0x000000ff
        /*0a08*/ 	.word	0x000208b0
        /*0a0c*/ 	.short	0x0100
        /*0a0e*/ 	.byte	0x08
	.zero		1


	//   ....[19]....
        /*0a10*/ 	.word	0x000007e0
        /*0a14*/ 	.word	0x000000ff
        /*0a18*/ 	.word	0x000208c0
        /*0a1c*/ 	.short	0x0100
        /*0a1e*/ 	.byte	0x08
	.zero		1


	//   ....[20]....
        /*0a20*/ 	.word	0x000007f0
        /*0a24*/ 	.word	0x000000ff
        /*0a28*/ 	.word	0x000208b8
        /*0a2c*/ 	.short	0x0100
        /*0a2e*/ 	.byte	0x08
	.zero		1


	//   ....[21]....
        /*0a30*/ 	.word	0x00000800
        /*0a34*/ 	.word	0x000000ff
        /*0a38*/ 	.word	0x000208c8
        /*0a3c*/ 	.short	0x0100
        /*0a3e*/ 	.byte	0x08
	.zero		1


	//   ....[22]....
        /*0a40*/ 	.word	0x00001bc0
        /*0a44*/ 	.word	0x000000ff
        /*0a48*/ 	.word	0x00020800
        /*0a4c*/ 	.short	0x010a
        /*0a4e*/ 	.byte	0x29
	.zero		1


	//   ....[23]....
        /*0a50*/ 	.word	0x00001c90
        /*0a54*/ 	.word	0x000000ff
        /*0a58*/ 	.word	0x00020830
        /*0a5c*/ 	.short	0x010a
        /*0a5e*/ 	.byte	0x29
	.zero		1


	//   ....[24]....
        /*0a60*/ 	.word	0x00001cd0
        /*0a64*/ 	.word	0x000000ff
        /*0a68*/ 	.word	0x00020830
        /*0a6c*/ 	.short	0x010a
        /*0a6e*/ 	.byte	0x29
	.zero		1


	//   ....[25]....
        /*0a70*/ 	.word	0x00002690
        /*0a74*/ 	.word	0x000000ff
        /*0a78*/ 	.word	0x00000000
        /*0a7c*/ 	.short	0x0101
        /*0a7e*/ 	.byte	0x06
	.zero		1


	//   ....[26]....
        /*0a80*/ 	.word	0x00003ea0
        /*0a84*/ 	.word	0x000000ff
        /*0a88*/ 	.word	0x00020850
        /*0a8c*/ 	.short	0x010a
        /*0a8e*/ 	.byte	0x29
	.zero		1


	//   ....[27]....
        /*0a90*/ 	.word	0x00003ee0
        /*0a94*/ 	.word	0x000000ff
        /*0a98*/ 	.word	0x00020850
        /*0a9c*/ 	.short	0x010a
        /*0a9e*/ 	.byte	0x29
	.zero		1


	//   ....[28]....
        /*0aa0*/ 	.word	0x000040d0
        /*0aa4*/ 	.word	0x000000ff
        /*0aa8*/ 	.word	0x00000000
        /*0aac*/ 	.short	0x0101
        /*0aae*/ 	.byte	0x0a
	.zero		1


	//   ....[29]....
        /*0ab0*/ 	.word	0x00004440
        /*0ab4*/ 	.word	0x000000ff
        /*0ab8*/ 	.word	0x00020830
        /*0abc*/ 	.short	0x010a
        /*0abe*/ 	.byte	0x37
	.zero		1


	//   ....[30]....
        /*0ac0*/ 	.word	0x00004480
        /*0ac4*/ 	.word	0x000000ff
        /*0ac8*/ 	.word	0x00020830
        /*0acc*/ 	.short	0x010a
        /*0ace*/ 	.byte	0x37
	.zero		1


	//   ....[31]....
        /*0ad0*/ 	.word	0x00004ad0
        /*0ad4*/ 	.word	0x000000ff
        /*0ad8*/ 	.word	0x00000000
        /*0adc*/ 	.short	0x0101
        /*0ade*/ 	.byte	0x06
	.zero		1


	//   ....[32]....
        /*0ae0*/ 	.word	0x00006910
        /*0ae4*/ 	.word	0x000000ff
        /*0ae8*/ 	.word	0x00020850
        /*0aec*/ 	.short	0x010a
        /*0aee*/ 	.byte	0x37
	.zero		1


	//   ....[33]....
        /*0af0*/ 	.word	0x00006950
        /*0af4*/ 	.word	0x000000ff
        /*0af8*/ 	.word	0x00020850
        /*0afc*/ 	.short	0x010a
        /*0afe*/ 	.byte	0x37
	.zero		1


	//   ....[34]....
        /*0b00*/ 	.word	0x00006ac0
        /*0b04*/ 	.word	0x000000ff
        /*0b08*/ 	.word	0x00000000
        /*0b0c*/ 	.short	0x0101
        /*0b0e*/ 	.byte	0x37
	.zero		1


	//   ....[35]....
        /*0b10*/ 	.word	0x00006ec0
        /*0b14*/ 	.word	0x000000ff
        /*0b18*/ 	.word	0x00020830
        /*0b1c*/ 	.short	0x010a
        /*0b1e*/ 	.byte	0x35
	.zero		1


	//   ....[36]....
        /*0b20*/ 	.word	0x00006f00
        /*0b24*/ 	.word	0x000000ff
        /*0b28*/ 	.word	0x00020830
        /*0b2c*/ 	.short	0x010a
        /*0b2e*/ 	.byte	0x35
	.zero		1


	//   ....[37]....
        /*0b30*/ 	.word	0x00007440
        /*0b34*/ 	.word	0x000000ff
        /*0b38*/ 	.word	0x00000000
        /*0b3c*/ 	.short	0x0101
        /*0b3e*/ 	.byte	0x06
	.zero		1


	//   ....[38]....
        /*0b40*/ 	.word	0x00008880
        /*0b44*/ 	.word	0x000000ff
        /*0b48*/ 	.word	0x00020850
        /*0b4c*/ 	.short	0x010a
        /*0b4e*/ 	.byte	0x35
	.zero		1


	//   ....[39]....
        /*0b50*/ 	.word	0x000088c0
        /*0b54*/ 	.word	0x000000ff
        /*0b58*/ 	.word	0x00020850
        /*0b5c*/ 	.short	0x010a
        /*0b5e*/ 	.byte	0x35
	.zero		1


	//   ....[40]....
        /*0b60*/ 	.word	0x00008a10
        /*0b64*/ 	.word	0x000000ff
        /*0b68*/ 	.word	0x00000000
        /*0b6c*/ 	.short	0x0101
        /*0b6e*/ 	.byte	0x35
	.zero		1


	//   ....[41]....
        /*0b70*/ 	.word	0x00008b80
        /*0b74*/ 	.word	0x000000ff
        /*0b78*/ 	.word	0x00020830
        /*0b7c*/ 	.short	0x010a
        /*0b7e*/ 	.byte	0x39
	.zero		1


	//   ....[42]....
        /*0b80*/ 	.word	0x00008bc0
        /*0b84*/ 	.word	0x000000ff
        /*0b88*/ 	.word	0x00020830
        /*0b8c*/ 	.short	0x010a
        /*0b8e*/ 	.byte	0x39
	.zero		1


	//   ....[43]....
        /*0b90*/ 	.word	0x000091f0
        /*0b94*/ 	.word	0x000000ff
        /*0b98*/ 	.word	0x00000000
        /*0b9c*/ 	.short	0x0101
        /*0b9e*/ 	.byte	0x06
	.zero		1


	//   ....[44]....
        /*0ba0*/ 	.word	0x0000b030
        /*0ba4*/ 	.word	0x000000ff
        /*0ba8*/ 	.word	0x00020850
        /*0bac*/ 	.short	0x010a
        /*0bae*/ 	.byte	0x39
	.zero		1


	//   ....[45]....
        /*0bb0*/ 	.word	0x0000b070
        /*0bb4*/ 	.word	0x000000ff
        /*0bb8*/ 	.word	0x00020850
        /*0bbc*/ 	.short	0x010a
        /*0bbe*/ 	.byte	0x39
	.zero		1


	//   ....[46]....
        /*0bc0*/ 	.word	0x0000b1e0
        /*0bc4*/ 	.word	0x000000ff
        /*0bc8*/ 	.word	0x00000000
        /*0bcc*/ 	.short	0x0101
        /*0bce*/ 	.byte	0x39
	.zero		1


	//   ....[47]....
        /*0bd0*/ 	.word	0x0000dcc0
        /*0bd4*/ 	.word	0x000000ff
        /*0bd8*/ 	.word	0x00000000
        /*0bdc*/ 	.short	0x0101
        /*0bde*/ 	.byte	0x04
	.zero		1


	//   ....[48]....
        /*0be0*/ 	.word	0x00011040
        /*0be4*/ 	.word	0x000000ff
        /*0be8*/ 	.word	0x00020880
        /*0bec*/ 	.short	0x010a
        /*0bee*/ 	.byte	0x2e
	.zero		1


	//   ....[49]....
        /*0bf0*/ 	.word	0x00011520
        /*0bf4*/ 	.word	0x000000ff
        /*0bf8*/ 	.word	0x00020870
        /*0bfc*/ 	.short	0x0107
        /*0bfe*/ 	.byte	0x2e
	.zero		1


	//   ....[50]....
        /*0c00*/ 	.word	0x000115b0
        /*0c04*/ 	.word	0x000000ff
        /*0c08*/ 	.word	0x00020870
        /*0c0c*/ 	.short	0x0101
        /*0c0e*/ 	.byte	0x2e
	.zero		1


	//   ....[51]....
        /*0c10*/ 	.word	0x000115e0
        /*0c14*/ 	.word	0x000000ff
        /*0c18*/ 	.word	0x00020840
        /*0c1c*/ 	.short	0x010a
        /*0c1e*/ 	.byte	0x2e
	.zero		1


	//   ....[52]....
        /*0c20*/ 	.word	0x000119d0
        /*0c24*/ 	.word	0x000000ff
        /*0c28*/ 	.word	0x00020830
        /*0c2c*/ 	.short	0x0107
        /*0c2e*/ 	.byte	0x2e
	.zero		1


	//   ....[53]....
        /*0c30*/ 	.word	0x00011a60
        /*0c34*/ 	.word	0x000000ff
        /*0c38*/ 	.word	0x00020830
        /*0c3c*/ 	.short	0x0101
        /*0c3e*/ 	.byte	0x2e
	.zero		1


	//   ....[54]....
        /*0c40*/ 	.word	0x00012460
        /*0c44*/ 	.word	0x000000ff
        /*0c48*/ 	.word	0x00020800
        /*0c4c*/ 	.short	0x0107
        /*0c4e*/ 	.byte	0x2e
	.zero		1


	//   ....[55]....
        /*0c50*/ 	.word	0x000124b0
        /*0c54*/ 	.word	0x000000ff
        /*0c58*/ 	.word	0x00020800
        /*0c5c*/ 	.short	0x0101
        /*0c5e*/ 	.byte	0x2e
	.zero		1


	//   ....[56]....
        /*0c60*/ 	.word	0x000124e0
        /*0c64*/ 	.word	0x000000ff
        /*0c68*/ 	.word	0x00020820
        /*0c6c*/ 	.short	0x010a
        /*0c6e*/ 	.byte	0x2e
	.zero		1


	//   ....[57]....
        /*0c70*/ 	.word	0x00012910
        /*0c74*/ 	.word	0x00000004
        /*0c78*/ 	.word	0x00020880
        /*0c7c*/ 	.short	0x010a
        /*0c7e*/ 	.byte	0x3f
	.zero		1


	//   ....[58]....
        /*0c80*/ 	.word	0x00012d10
        /*0c84*/ 	.word	0x00000004
        /*0c88*/ 	.word	0x00020870
        /*0c8c*/ 	.short	0x0107
        /*0c8e*/ 	.byte	0x3f
	.zero		1


	//   ....[59]....
        /*0c90*/ 	.word	0x00012da0
        /*0c94*/ 	.word	0x00000004
        /*0c98*/ 	.word	0x00020870
        /*0c9c*/ 	.short	0x0101
        /*0c9e*/ 	.byte	0x3f
	.zero		1


	//   ....[60]....
        /*0ca0*/ 	.word	0x00012dd0
        /*0ca4*/ 	.word	0x00000004
        /*0ca8*/ 	.word	0x00020840
        /*0cac*/ 	.short	0x010a
        /*0cae*/ 	.byte	0x3f
	.zero		1


	//   ....[61]....
        /*0cb0*/ 	.word	0x00013190
        /*0cb4*/ 	.word	0x00000004
        /*0cb8*/ 	.word	0x00020830
        /*0cbc*/ 	.short	0x0107
        /*0cbe*/ 	.byte	0x3f
	.zero		1


	//   ....[62]....
        /*0cc0*/ 	.word	0x00013230
        /*0cc4*/ 	.word	0x00000004
        /*0cc8*/ 	.word	0x00020830
        /*0ccc*/ 	.short	0x0101
        /*0cce*/ 	.byte	0x3f
	.zero		1


	//   ....[63]....
        /*0cd0*/ 	.word	0x000132b0
        /*0cd4*/ 	.word	0x00000002
        /*0cd8*/ 	.word	0x00020870
        /*0cdc*/ 	.short	0x010a
        /*0cde*/ 	.byte	0x3f
	.zero		1


	//   ....[64]....
        /*0ce0*/ 	.word	0x00013340
        /*0ce4*/ 	.word	0x00000002
        /*0ce8*/ 	.word	0x00020860
        /*0cec*/ 	.short	0x010a
        /*0cee*/ 	.byte	0x3f
	.zero		1


	//   ....[65]....
        /*0cf0*/ 	.word	0x00013860
        /*0cf4*/ 	.word	0x00000002
        /*0cf8*/ 	.word	0x00020850
        /*0cfc*/ 	.short	0x0101
        /*0cfe*/ 	.byte	0x3f
	.zero		1


	//   ....[66]....
        /*0d00*/ 	.word	0x00013900
        /*0d04*/ 	.word	0x00000002
        /*0d08*/ 	.word	0x00000000
        /*0d0c*/ 	.short	0x0101
        /*0d0e*/ 	.byte	0x3f
	.zero		1


	//   ....[67]....
        /*0d10*/ 	.word	0x000139d0
        /*0d14*/ 	.word	0x00000003
        /*0d18*/ 	.word	0x00020870
        /*0d1c*/ 	.short	0x010a
        /*0d1e*/ 	.byte	0x3f
	.zero		1


	//   ....[68]....
        /*0d20*/ 	.word	0x00013a70
        /*0d24*/ 	.word	0x00000003
        /*0d28*/ 	.word	0x00020860
        /*0d2c*/ 	.short	0x010a
        /*0d2e*/ 	.byte	0x3f
	.zero		1


	//   ....[69]....
        /*0d30*/ 	.word	0x00013f80
        /*0d34*/ 	.word	0x00000003
        /*0d38*/ 	.word	0x00020850
        /*0d3c*/ 	.short	0x0101
        /*0d3e*/ 	.byte	0x3f
	.zero		1


	//   ....[70]....
        /*0d40*/ 	.word	0x00014030
        /*0d44*/ 	.word	0x00000003
        /*0d48*/ 	.word	0x00000000
        /*0d4c*/ 	.short	0x0101
        /*0d4e*/ 	.byte	0x3f
	.zero		1


	//   ....[71]....
        /*0d50*/ 	.word	0x000140a0
        /*0d54*/ 	.word	0x00000007
        /*0d58*/ 	.word	0x00020820
        /*0d5c*/ 	.short	0x010a
        /*0d5e*/ 	.byte	0x3f
	.zero		1


	//   ....[72]....
        /*0d60*/ 	.word	0x000141c0
        /*0d64*/ 	.word	0x00000005
        /*0d68*/ 	.word	0x00020840
        /*0d6c*/ 	.short	0x010a
        /*0d6e*/ 	.byte	0x3f
	.zero		1


	//   ....[73]....
        /*0d70*/ 	.word	0x00014260
        /*0d74*/ 	.word	0x00000007
        /*0d78*/ 	.word	0x00020840
        /*0d7c*/ 	.short	0x010a
        /*0d7e*/ 	.byte	0x3f
	.zero		1


	//   ....[74]....
        /*0d80*/ 	.word	0x000142a0
        /*0d84*/ 	.word	0x00000005
        /*0d88*/ 	.word	0x00020860
        /*0d8c*/ 	.short	0x010a
        /*0d8e*/ 	.byte	0x3f
	.zero		1


	//   ....[75]....
        /*0d90*/ 	.word	0x000142e0
        /*0d94*/ 	.word	0x00000007
        /*0d98*/ 	.word	0x00020860
        /*0d9c*/ 	.short	0x010a
        /*0d9e*/ 	.byte	0x3f
	.zero		1


	//   ....[76]....
        /*0da0*/ 	.word	0x00014320
        /*0da4*/ 	.word	0x00000005
        /*0da8*/ 	.word	0x00020880
        /*0dac*/ 	.short	0x010a
        /*0dae*/ 	.byte	0x3f
	.zero		1


	//   ....[77]....
        /*0db0*/ 	.word	0x00014360
        /*0db4*/ 	.word	0x00000007
        /*0db8*/ 	.word	0x00020880
        /*0dbc*/ 	.short	0x010a
        /*0dbe*/ 	.byte	0x3f
	.zero		1


	//   ....[78]....
        /*0dc0*/ 	.word	0x000143d0
        /*0dc4*/ 	.word	0x00000004
        /*0dc8*/ 	.word	0x00020800
        /*0dcc*/ 	.short	0x010a
        /*0dce*/ 	.byte	0x3f
	.zero		1


	//   ....[79]....
        /*0dd0*/ 	.word	0x00014430
        /*0dd4*/ 	.word	0x00000004
        /*0dd8*/ 	.word	0x00020830
        /*0ddc*/ 	.short	0x010a
        /*0dde*/ 	.byte	0x3f
	.zero		1


	//   ....[80]....
        /*0de0*/ 	.word	0x00014490
        /*0de4*/ 	.word	0x0000000a
        /*0de8*/ 	.word	0x00020850
        /*0dec*/ 	.short	0x010a
        /*0dee*/ 	.byte	0x3f
	.zero		1


	//   ....[81]....
        /*0df0*/ 	.word	0x000144f0
        /*0df4*/ 	.word	0x0000000d
        /*0df8*/ 	.word	0x00020830
        /*0dfc*/ 	.short	0x010a
        /*0dfe*/ 	.byte	0x3f
	.zero		1


	//   ....[82]....
        /*0e00*/ 	.word	0x00014550
        /*0e04*/ 	.word	0x0000000b
        /*0e08*/ 	.word	0x00020850
        /*0e0c*/ 	.short	0x010a
        /*0e0e*/ 	.byte	0x3f
	.zero		1


	//   ....[83]....
        /*0e10*/ 	.word	0x000145b0
        /*0e14*/ 	.word	0x00000006
        /*0e18*/ 	.word	0x00020830
        /*0e1c*/ 	.short	0x010a
        /*0e1e*/ 	.byte	0x3f
	.zero		1


	//   ....[84]....
        /*0e20*/ 	.word	0x00014610
        /*0e24*/ 	.word	0x0000000c
        /*0e28*/ 	.word	0x00020850
        /*0e2c*/ 	.short	0x010a
        /*0e2e*/ 	.byte	0x3f
	.zero		1


	//   ....[85]....
        /*0e30*/ 	.word	0x00014670
        /*0e34*/ 	.word	0x0000000e
        /*0e38*/ 	.word	0x00020830
        /*0e3c*/ 	.short	0x010a
        /*0e3e*/ 	.byte	0x3f
	.zero		1


	//   ....[86]....
        /*0e40*/ 	.word	0x000146d0
        /*0e44*/ 	.word	0x0000000c
        /*0e48*/ 	.word	0x00020850
        /*0e4c*/ 	.short	0x010a
        /*0e4e*/ 	.byte	0x3f
	.zero		1


	//   ....[87]....
        /*0e50*/ 	.word	0x000147a0
        /*0e54*/ 	.word	0x00000013
        /*0e58*/ 	.word	0x00020880
        /*0e5c*/ 	.short	0x010a
        /*0e5e*/ 	.byte	0x3f
	.zero		1


	//   ....[88]....
        /*0e60*/ 	.word	0x00014d40
        /*0e64*/ 	.word	0x00000013
        /*0e68*/ 	.word	0x00020840
        /*0e6c*/ 	.short	0x010a
        /*0e6e*/ 	.byte	0x3f
	.zero		1


	//   ....[89]....
        /*0e70*/ 	.word	0x00015c90
        /*0e74*/ 	.word	0x00000013
        /*0e78*/ 	.word	0x00020820
        /*0e7c*/ 	.short	0x010a
        /*0e7e*/ 	.byte	0x3f
	.zero		1


	//   ....[90]....
        /*0e80*/ 	.word	0x00015ce0
        /*0e84*/ 	.word	0x00000004
        /*0e88*/ 	.word	0x00020880
        /*0e8c*/ 	.short	0x010a
        /*0e8e*/ 	.byte	0x3f
	.zero		1


	//   ....[91]....
        /*0e90*/ 	.word	0x000161c0
        /*0e94*/ 	.word	0x00000004
        /*0e98*/ 	.word	0x00020840
        /*0e9c*/ 	.short	0x010a
        /*0e9e*/ 	.byte	0x3f
	.zero		1


	//   ....[92]....
        /*0ea0*/ 	.word	0x000166b0
        /*0ea4*/ 	.word	0x00000002
        /*0ea8*/ 	.word	0x00020870
        /*0eac*/ 	.short	0x010a
        /*0eae*/ 	.byte	0x3f
	.zero		1


	//   ....[93]....
        /*0eb0*/ 	.word	0x00016700
        /*0eb4*/ 	.word	0x00000002
        /*0eb8*/ 	.word	0x00020860
        /*0ebc*/ 	.short	0x010a
        /*0ebe*/ 	.byte	0x3f
	.zero		1


	//   ....[94]....
        /*0ec0*/ 	.word	0x00016750
        /*0ec4*/ 	.word	0x00000003
        /*0ec8*/ 	.word	0x00020870
        /*0ecc*/ 	.short	0x010a
        /*0ece*/ 	.byte	0x3f
	.zero		1


	//   ....[95]....
        /*0ed0*/ 	.word	0x000167a0
        /*0ed4*/ 	.word	0x00000003
        /*0ed8*/ 	.word	0x00020860
        /*0edc*/ 	.short	0x010a
        /*0ede*/ 	.byte	0x3f
	.zero		1


	//   ....[96]....
        /*0ee0*/ 	.word	0x000167f0
        /*0ee4*/ 	.word	0x00000007
        /*0ee8*/ 	.word	0x00020820
        /*0eec*/ 	.short	0x010a
        /*0eee*/ 	.byte	0x3f
	.zero		1


	//   ....[97]....
        /*0ef0*/ 	.word	0x00016840
        /*0ef4*/ 	.word	0x00000005
        /*0ef8*/ 	.word	0x00020840
        /*0efc*/ 	.short	0x010a
        /*0efe*/ 	.byte	0x3f
	.zero		1


	//   ....[98]....
        /*0f00*/ 	.word	0x00016890
        /*0f04*/ 	.word	0x00000007
        /*0f08*/ 	.word	0x00020840
        /*0f0c*/ 	.short	0x010a
        /*0f0e*/ 	.byte	0x3f
	.zero		1


	//   ....[99]....
        /*0f10*/ 	.word	0x000168e0
        /*0f14*/ 	.word	0x00000005
        /*0f18*/ 	.word	0x00020860
        /*0f1c*/ 	.short	0x010a
        /*0f1e*/ 	.byte	0x3f
	.zero		1


	//   ....[100]....
        /*0f20*/ 	.word	0x00016930
        /*0f24*/ 	.word	0x00000007
        /*0f28*/ 	.word	0x00020860
        /*0f2c*/ 	.short	0x010a
        /*0f2e*/ 	.byte	0x3f
	.zero		1


	//   ....[101]....
        /*0f30*/ 	.word	0x00016980
        /*0f34*/ 	.word	0x00000005
        /*0f38*/ 	.word	0x00020880
        /*0f3c*/ 	.short	0x010a
        /*0f3e*/ 	.byte	0x3f
	.zero		1


	//----- nvinfo : EIATTR_NUM_MBARRIERS
	.align		4
.L_430:
        /*0f40*/ 	.byte	0x03, 0x38
        /*0f42*/ 	.short	0x0016


	//----- nvinfo : EIATTR_EXIT_INSTR_OFFSETS
	.align		4
        /*0f44*/ 	.byte	0x04, 0x1c
        /*0f46*/ 	.short	(.L_432 - .L_431)


	//   ....[0]....
.L_431:
        /*0f48*/ 	.word	0x000143b0


	//----- nvinfo : EIATTR_MAX_THREADS
	.align		4
.L_432:
        /*0f4c*/ 	.byte	0x04, 0x05
        /*0f4e*/ 	.short	(.L_434 - .L_433)
.L_433:
        /*0f50*/ 	.word	0x00000180
        /*0f54*/ 	.word	0x00000001
        /*0f58*/ 	.word	0x00000001


	//----- nvinfo : EIATTR_CRS_STACK_SIZE
	.align		4
.L_434:
        /*0f5c*/ 	.byte	0x04, 0x1e
        /*0f5e*/ 	.short	(.L_436 - .L_435)
.L_435:
        /*0f60*/ 	.word	0x00000000


	//----- nvinfo : EIATTR_CBANK_PARAM_SIZE
	.align		4
.L_436:
        /*0f64*/ 	.byte	0x03, 0x19
        /*0f66*/ 	.short	0x0a70


	//----- nvinfo : EIATTR_PARAM_CBANK
	.align		4
        /*0f68*/ 	.byte	0x04, 0x0a
        /*0f6a*/ 	.short	(.L_438 - .L_437)
	.align		4
.L_437:
        /*0f6c*/ 	.word	index@(.nv.constant0._ZN7cutlass13device_kernelIN5flash11enable_sm90INS1_16FlashAttnFwdSm90INS1_25CollectiveMainloopFwdSm90ILi2EN4cute5tupleIJNS5_1CILi1EEES8_S8_EEENS6_IJNS7_ILi128EEENS7_ILi64EEENS7_ILi256EEEEEELi256ENS_12float_e4m3_tEfNS_4arch4Sm90ELb0ELb1ELb1ELb0ELb1ELb0ELb0ELb1ELb0ELb1ELb1ELb0EEENS1_21CollectiveEpilogueFwdINS6_IJSA_SC_SB_EEES9_NS_10bfloat16_tESG_Li256ELb0ELb1ELb1ELb1EEENS1_19SingleTileSchedulerILb0ELb1ELb1ELi128EEEEEEEEEvNT_6ParamsE)
        /*0f70*/ 	.short	0x0210
        /*0f72*/ 	.short	0x0a70


	//----- nvinfo : EIATTR_SW_WAR
	.align		4
.L_438:
        /*0f74*/ 	.byte	0x04, 0x36
        /*0f76*/ 	.short	(.L_440 - .L_439)
.L_439:
        /*0f78*/ 	.word	0x00000008
.L_440:


//--------------------- .nv.info._ZN7cutlass13device_kernelIN5flash11enable_sm90INS1_16FlashAttnFwdSm90INS1_25CollectiveMainloopFwdSm90ILi2EN4cute5tupleIJNS5_1CILi1EEES8_S8_EEENS6_IJNS7_ILi128EEENS7_ILi64EEENS7_ILi256EEEEEELi256ENS_12float_e4m3_tEfNS_4arch4Sm90ELb0ELb1ELb1ELb1ELb1ELb0ELb0ELb1ELb0ELb1ELb1ELb0EEENS1_21CollectiveEpilogueFwdINS6_IJSA_SC_SB_EEES9_NS_10bfloat16_tESG_Li256ELb1ELb1ELb1ELb1EEENS1_36VarlenDynamicPersistentTileSchedulerILi128ELi64ELi256ELi128ELb1ELb1ELb1ELb1ELb0ELb1EEEEEEEEEvNT_6ParamsE --------------------------
	.section	.nv.info._ZN7cutlass13device_kernelIN5flash11enable_sm90INS1_16FlashAttnFwdSm90INS1_25CollectiveMainloopFwdSm90ILi2EN4cute5tupleIJNS5_1CILi1EEES8_S8_EEENS6_IJNS7_ILi128EEENS7_ILi64EEENS7_ILi256EEEEEELi256ENS_12float_e4m3_tEfNS_4arch4Sm90ELb0ELb1ELb1ELb1ELb1ELb0ELb0ELb1ELb0ELb1ELb1ELb0EEENS1_21CollectiveEpilogueFwdINS6_IJSA_SC_SB_EEES9_NS_10bfloat16_tESG_Li256ELb1ELb1ELb1ELb1EEENS1_36VarlenDynamicPersistentTileSchedulerILi128ELi64ELi256ELi128ELb1ELb1ELb1ELb1ELb0ELb1EEEEEEEEEvNT_6ParamsE,"",@"SHT_CUDA_INFO"
	.sectionflags	@""
	.align	4


	//----- nvinfo : EIATTR_CUDA_API_VERSION
	.align		4
        /*0000*/ 	.byte	0x04, 0x37
        /*0002*/ 	.short	(.L_442 - .L_441)
.L_441:
        /*0004*/ 	.word	0x00000082


	//----- nvinfo : EIATTR_KPARAM_INFO
	.align		4
.L_442:
        /*0008*/ 	.byte	0x04, 0x17
        /*000a*/ 	.short	(.L_444 - .L_443)
.L_443:
        /*000c*/ 	.word	0x00000000
        /*0010*/ 	.short	0x0000
        /*0012*/ 	.short	0x0070
        /*0014*/ 	.byte	0x00, 0xf0, 0x01, 0x2a


	//----- nvinfo : EIATTR_SPARSE_MMA_MASK
	.align		4
.L_444:
        /*0018*/ 	.byte	0x03, 0x50
        /*001a*/ 	.short	0x0000


	//----- nvinfo : EIATTR_MAXREG_COUNT
	.align		4
        /*001c*/ 	.byte	0x03, 0x1b
        /*001e*/ 	.short	0x00a8


	//----- nvinfo : EIATTR_NUM_BARRIERS
	.align		4
        /*0020*/ 	.byte	0x02, 0x4c
        /*0022*/ 	.byte	0x10
	.zero		1


	//----- nvinfo : EIATTR_EXTERNS
	.align		4
        /*0024*/ 	.byte	0x04, 0x0f
        /*0026*/ 	.short	(.L_446 - .L_445)


	//   ....[0]....
	.align		4
.L_445:
        /*0028*/ 	.word	index@(__assertfail)


	//----- nvinfo : EIATTR_ANNOTATIONS
	.align		4
.L_446:
        /*002c*/ 	.byte	0x04, 0x55
        /*002e*/ 	.short	(.L_448 - .L_447)


	//   ....[0]....
.L_447:
        /* <DEDUP_REMOVED lines=10> */


	//----- nvinfo : EIATTR_MERCURY_ISA_VERSION
	.align		4
.L_448:
        /*00b8*/ 	.byte	0x03, 0x5f
        /*00ba*/ 	.short	0x0101


	//----- nvinfo : EIATTR_UNUSED_LOAD_BYTE_OFFSET
	.align		4
        /*00bc*/ 	.byte	0x04, 0x44
        /*00be*/ 	.short	(.L_450 - .L_449)


	//   ....[0]....
.L_449:
        /*00c0*/ 	.word	0x000009a0
        /*00c4*/ 	.word	0x0000fff0


	//   ....[1]....
        /*00c8*/ 	.word	0x0000ce90
        /*00cc*/ 	.word	0x0000fff0


	//----- nvinfo : EIATTR_INT_WARP_WIDE_INSTR_OFFSETS
	.align		4
.L_450:
        /*00d0*/ 	.byte	0x04, 0x31
        /*00d2*/ 	.short	(.L_452 - .L_451)


	//   ....[0]....
.L_451:
        /*00d4*/ 	.word	0x000000c0


	//   ....[1]....
        /*00d8*/ 	.word	0x000000d0


	//   ....[2]....
        /*00dc*/ 	.word	0x00000170


	//   ....[3]....
        /*00e0*/ 	.word	0x00014e60


	//   ....[4]....
        /*00e4*/ 	.word	0x00014ef0


	//   ....[5]....
        /*00e8*/ 	.word	0x00018130


	//   ....[6]....
        /*00ec*/ 	.word	0x000181c0


	//----- nvinfo : EIATTR_COOP_GROUP_MASK_REGIDS
	.align		4
.L_452:
        /*00f0*/ 	.byte	0x04, 0x29
        /*00f2*/ 	.short	(.L_454 - .L_453)


	//   ....[0]....
.L_453:
        /*00f4*/ 	.word	0xffffffff


	//   ....[1]....
        /*00f8*/ 	.word	0xffffffff


	//   ....[2]....
        /*00fc*/ 	.word	0xffffffff


	//   ....[3]....
        /*0100*/ 	.word	0xffffffff


	//   ....[4]....
        /*0104*/ 	.word	0xffffffff


	//   ....[5]....
        /*0108*/ 	.word	0xffffffff


	//   ....[6]....
        /*010c*/ 	.word	0xffffffff


	//   ....[7]....
        /*0110*/ 	.word	0xffffffff


	//   ....[8]....
        /*0114*/ 	.word	0xffffffff


	//   ....[9]....
        /*0118*/ 	.word	0xffffffff


	//   ....[10]....
        /*011c*/ 	.word	0xffffffff


	//   ....[11]....
        /*0120*/ 	.word	0xffffffff


	//   ....[12]....
        /*0124*/ 	.word	0xffffffff


	//   ....[13]....
        /*0128*/ 	.word	0xffffffff


	//   ....[14]....
        /*012c*/ 	.word	0xffffffff


	//   ....[15]....
        /*0130*/ 	.word	0xffffffff


	//   ....[16]....
        /*0134*/ 	.word	0xffffffff


	//   ....[17]....
        /*0138*/ 	.word	0xffffffff


	//   ....[18]....
        /*013c*/ 	.word	0xffffffff


	//   ....[19]....
        /*0140*/ 	.word	0xffffffff


	//   ....[20]....
        /*0144*/ 	.word	0xffffffff


	//   ....[21]....
        /*0148*/ 	.word	0xffffffff


	//   ....[22]....
        /*014c*/ 	.word	0xffffffff


	//   ....[23]....
        /*0150*/ 	.word	0xffffffff


	//   ....[24]....
        /*0154*/ 	.word	0xffffffff


	//   ....[25]....
        /*0158*/ 	.word	0xffffffff


	//   ....[26]....
        /*015c*/ 	.word	0xffffffff


	//   ....[27]....
        /*0160*/ 	.word	0xffffffff


	//   ....[28]....
        /*0164*/ 	.word	0xffffffff


	//   ....[29]....
        /*0168*/ 	.word	0xffffffff


	//   ....[30]....
        /*016c*/ 	.word	0xffffffff


	//   ....[31]....
        /*0170*/ 	.word	0xffffffff


	//   ....[32]....
        /*0174*/ 	.word	0xffffffff


	//   ....[33]....
        /*0178*/ 	.word	0xffffffff


	//   ....[34]....
        /*017c*/ 	.word	0xffffffff


	//   ....[35]....
        /*0180*/ 	.word	0xffffffff


	//   ....[36]....
        /*0184*/ 	.word	0xffffffff


	//   ....[37]....
        /*0188*/ 	.word	0xffffffff


	//   ....[38]....
        /*018c*/ 	.word	0xffffffff


	//   ....[39]....
        /*0190*/ 	.word	0xffffffff


	//   ....[40]....
        /*0194*/ 	.word	0xffffffff


	//   ....[41]....
        /*0198*/ 	.word	0xffffffff


	//   ....[42]....
        /*019c*/ 	.word	0xffffffff


	//   ....[43]....
        /*01a0*/ 	.word	0xffffffff


	//   ....[44]....
        /*01a4*/ 	.word	0xffffffff


	//   ....[45]....
        /*01a8*/ 	.word	0xffffffff


	//   ....[46]....
        /*01ac*/ 	.word	0xffffffff


	//   ....[47]....
        /*01b0*/ 	.word	0xffffffff


	//   ....[48]....
        /*01b4*/ 	.word	0xffffffff


	//   ....[49]....
        /*01b8*/ 	.word	0xffffffff


	//   ....[50]....
        /*01bc*/ 	.word	0xffffffff


	//   ....[51]....
        /*01c0*/ 	.word	0xffffffff


	//   ....[52]....
        /*01c4*/ 	.word	0xffffffff


	//   ....[53]....
        /*01c8*/ 	.word	0xffffffff


	//   ....[54]....
        /*01cc*/ 	.word	0xffffffff


	//   ....[55]....
        /*01d0*/ 	.word	0xffffffff


	//   ....[56]....
        /*01d4*/ 	.word	0xffffffff


	//   ....[57]....
        /*01d8*/ 	.word	0xffffffff


	//   ....[58]....
        /*01dc*/ 	.word	0xffffffff


	//   ....[59]....
        /*01e0*/ 	.word	0xffffffff


	//   ....[60]....
        /*01e4*/ 	.word	0xffffffff


	//   ....[61]....
        /*01e8*/ 	.word	0xffffffff


	//   ....[62]....
        /*01ec*/ 	.word	0xffffffff


	//   ....[63]....
        /*01f0*/ 	.word	0xffffffff


	//   ....[64]....
        /*01f4*/ 	.word	0xffffffff


	//   ....[65]....
        /*01f8*/ 	.word	0xffffffff


	//   ....[66]....
        /*01fc*/ 	.word	0xffffffff


	//   ....[67]....
        /*0200*/ 	.word	0xffffffff


	//   ....[68]....
        /*0204*/ 	.word	0xffffffff


	//   ....[69]....
        /*0208*/ 	.word	0xffffffff


	//   ....[70]....
        /*020c*/ 	.word	0xffffffff


	//   ....[71]....
        /*0210*/ 	.word	0xffffffff


	//   ....[72]....
        /*0214*/ 	.word	0xffffffff


	//   ....[73]....
        /*0218*/ 	.word	0xffffffff


	//   ....[74]....
        /*021c*/ 	.word	0xffffffff


	//   ....[75]....
        /*0220*/ 	.word	0xffffffff


	//   ....[76]....
        /*0224*/ 	.word	0xffffffff


	//   ....[77]....
        /*0228*/ 	.word	0xffffffff


	//   ....[78]....
        /*022c*/ 	.word	0xffffffff


	//   ....[79]....
        /*0230*/ 	.word	0xffffffff


	//   ....[80]....
        /*0234*/ 	.word	0xffffffff


	//   ....[81]....
        /*0238*/ 	.word	0xffffffff


	//   ....[82]....
        /*023c*/ 	.word	0xffffffff


	//   ....[83]....
        /*0240*/ 	.word	0xffffffff


	//   ....[84]....
        /*0244*/ 	.word	0xffffffff


	//   ....[85]....
        /*0248*/ 	.word	0xffffffff


	//   ....[86]....
        /*024c*/ 	.word	0xffffffff


	//   ....[87]....
        /*0250*/ 	.word	0xffffffff


	//   ....[88]....
        /*0254*/ 	.word	0xffffffff


	//   ....[89]....
        /*0258*/ 	.word	0xffffffff


	//   ....[90]....
        /*025c*/ 	.word	0xffffffff


	//   ....[91]....
        /*0260*/ 	.word	0xffffffff


	//   ....[92]....
        /*0264*/ 	.word	0xffffffff


	//   ....[93]....
        /*0268*/ 	.word	0xffffffff


	//   ....[94]....
        /*026c*/ 	.word	0xffffffff


	//   ....[95]....
        /*0270*/ 	.word	0xffffffff


	//   ....[96]....
        /*0274*/ 	.word	0xffffffff


	//   ....[97]....
        /*0278*/ 	.word	0xffffffff


	//   ....[98]....
        /*027c*/ 	.word	0xffffffff


	//   ....[99]....
        /*0280*/ 	.word	0xffffffff


	//   ....[100]....
        /*0284*/ 	.word	0xffffffff


	//   ....[101]....
        /*0288*/ 	.word	0xffffffff


	//   ....[102]....
        /*028c*/ 	.word	0xffffffff


	//   ....[103]....
        /*0290*/ 	.word	0xffffffff


	//   ....[104]....
        /*0294*/ 	.word	0xffffffff


	//   ....[105]....
        /*0298*/ 	.word	0xffffffff


	//   ....[106]....
        /*029c*/ 	.word	0xffffffff


	//   ....[107]....
        /*02a0*/ 	.word	0xffffffff


	//   ....[108]....
        /*02a4*/ 	.word	0xffffffff


	//   ....[109]....
        /*02a8*/ 	.word	0xffffffff


	//   ....[110]....
        /*02ac*/ 	.word	0xffffffff


	//   ....[111]....
        /*02b0*/ 	.word	0xffffffff


	//   ....[112]....
        /*02b4*/ 	.word	0xffffffff


	//   ....[113]....
        /*02b8*/ 	.word	0xffffffff


	//   ....[114]....
        /*02bc*/ 	.word	0xffffffff


	//   ....[115]....
        /*02c0*/ 	.word	0xffffffff


	//   ....[116]....
        /*02c4*/ 	.word	0xffffffff


	//   ....[117]....
        /*02c8*/ 	.word	0xffffffff


	//   ....[118]....
        /*02cc*/ 	.word	0xffffffff


	//   ....[119]....
        /*02d0*/ 	.word	0xffffffff


	//   ....[120]....
        /*02d4*/ 	.word	0xffffffff


	//   ....[121]....
        /*02d8*/ 	.word	0xffffffff


	//   ....[122]....
        /*02dc*/ 	.word	0xffffffff


	//   ....[123]....
        /*02e0*/ 	.word	0xffffffff


	//   ....[124]....
        /*02e4*/ 	.word	0xffffffff


	//   ....[125]....
        /*02e8*/ 	.word	0xffffffff


	//   ....[126]....
        /*02ec*/ 	.word	0xffffffff


	//   ....[127]....
        /*02f0*/ 	.word	0xffffffff


	//   ....[128]....
        /*02f4*/ 	.word	0xffffffff


	//   ....[129]....
        /*02f8*/ 	.word	0xffffffff


	//   ....[130]....
        /*02fc*/ 	.word	0xffffffff


	//   ....[131]....
        /*0300*/ 	.word	0xffffffff


	//   ....[132]....
        /*0304*/ 	.word	0xffffffff


	//   ....[133]....
        /*0308*/ 	.word	0xffffffff


	//   ....[134]....
        /*030c*/ 	.word	0xffffffff


	//   ....[135]....
        /*0310*/ 	.word	0xffffffff


	//   ....[136]....
        /*0314*/ 	.word	0xffffffff


	//   ....[137]....
        /*0318*/ 	.word	0xffffffff


	//   ....[138]....
        /*031c*/ 	.word	0xffffffff


	//   ....[139]....
        /*0320*/ 	.word	0xffffffff


	//   ....[140]....
        /*0324*/ 	.word	0xffffffff


	//   ....[141]....
        /*0328*/ 	.word	0xffffffff


	//   ....[142]....
        /*032c*/ 	.word	0xffffffff


	//   ....[143]....
        /*0330*/ 	.word	0xffffffff


	//   ....[144]....
        /*0334*/ 	.word	0xffffffff


	//   ....[145]....
        /*0338*/ 	.word	0xffffffff


	//   ....[146]....
        /*033c*/ 	.word	0xffffffff


	//   ....[147]....
        /*0340*/ 	.word	0xffffffff


	//   ....[148]....
        /*0344*/ 	.word	0xffffffff


	//   ....[149]....
        /*0348*/ 	.word	0xffffffff


	//   ....[150]....
        /*034c*/ 	.word	0xffffffff


	//   ....[151]....
        /*0350*/ 	.word	0xffffffff


	//   ....[152]....
        /*0354*/ 	.word	0xffffffff


	//   ....[153]....
        /*0358*/ 	.word	0xffffffff


	//   ....[154]....
        /*035c*/ 	.word	0xffffffff


	//   ....[155]....
        /*0360*/ 	.word	0xffffffff


	//   ....[156]....
        /*0364*/ 	.word	0xffffffff


	//   ....[157]....
        /*0368*/ 	.word	0xffffffff


	//   ....[158]....
        /*036c*/ 	.word	0xffffffff


	//   ....[159]....
        /*0370*/ 	.word	0xffffffff


	//   ....[160]....
        /*0374*/ 	.word	0xffffffff


	//   ....[161]....
        /*0378*/ 	.word	0xffffffff


	//   ....[162]....
        /*037c*/ 	.word	0xffffffff


	//   ....[163]....
        /*0380*/ 	.word	0xffffffff


	//   ....[164]....
        /*0384*/ 	.word	0xffffffff


	//   ....[165]....
        /*0388*/ 	.word	0xffffffff


	//   ....[166]....
        /*038c*/ 	.word	0xffffffff


	//   ....[167]....
        /*0390*/ 	.word	0xffffffff


	//   ....[168]....
        /*0394*/ 	.word	0xffffffff


	//   ....[169]....
        /*0398*/ 	.word	0xffffffff


	//   ....[170]....
        /*039c*/ 	.word	0xffffffff


	//   ....[171]....
        /*03a0*/ 	.word	0xffffffff


	//   ....[172]....
        /*03a4*/ 	.word	0xffffffff


	//   ....[173]....
        /*03a8*/ 	.word	0xffffffff


	//   ....[174]....
        /*03ac*/ 	.word	0xffffffff


	//   ....[175]....
        /*03b0*/ 	.word	0xffffffff


	//   ....[176]....
        /*03b4*/ 	.word	0xffffffff


	//   ....[177]....
        /*03b8*/ 	.word	0xffffffff


	//   ....[178]....
        /*03bc*/ 	.word	0xffffffff


	//   ....[179]....
        /*03c0*/ 	.word	0xffffffff


	//   ....[180]....
        /*03c4*/ 	.word	0xffffffff


	//   ....[181]....
        /*03c8*/ 	.word	0xffffffff


	//   ....[182]....
        /*03cc*/ 	.word	0xffffffff


	//   ....[183]....
        /*03d0*/ 	.word	0xffffffff


	//   ....[184]....
        /*03d4*/ 	.word	0xffffffff


	//   ....[185]....
        /*03d8*/ 	.word	0xffffffff


	//   ....[186]....
        /*03dc*/ 	.word	0xffffffff


	//   ....[187]....
        /*03e0*/ 	.word	0xffffffff


	//   ....[188]....
        /*03e4*/ 	.word	0xffffffff


	//   ....[189]....
        /*03e8*/ 	.word	0xffffffff


	//   ....[190]....
        /*03ec*/ 	.word	0xffffffff


	//   ....[191]....
        /*03f0*/ 	.word	0xffffffff


	//   ....[192]....
        /*03f4*/ 	.word	0xffffffff


	//   ....[193]....
        /*03f8*/ 	.word	0xffffffff


	//   ....[194]....
        /*03fc*/ 	.word	0xffffffff


	//   ....[195]....
        /*0400*/ 	.word	0xffffffff


	//   ....[196]....
        /*0404*/ 	.word	0xffffffff


	//   ....[197]....
        /*0408*/ 	.word	0xffffffff


	//   ....[198]....
        /*040c*/ 	.word	0xffffffff


	//   ....[199]....
        /*0410*/ 	.word	0xffffffff


	//   ....[200]....
        /*0414*/ 	.word	0xffffffff


	//   ....[201]....
        /*0418*/ 	.word	0xffffffff


	//   ....[202]....
        /*041c*/ 	.word	0xffffffff


	//   ....[203]....
        /*0420*/ 	.word	0xffffffff


	//   ....[204]....
        /*0424*/ 	.word	0xffffffff


	//   ....[205]....
        /*0428*/ 	.word	0xffffffff


	//   ....[206]....
        /*042c*/ 	.word	0xffffffff


	//   ....[207]....
        /*0430*/ 	.word	0xffffffff


	//   ....[208]....
        /*0434*/ 	.word	0xffffffff


	//   ....[209]....
        /*0438*/ 	.word	0xffffffff


	//   ....[210]....
        /*043c*/ 	.word	0xffffffff


	//   ....[211]....
        /*0440*/ 	.word	0xffffffff


	//   ....[212]....
        /*0444*/ 	.word	0xffffffff


	//   ....[213]....
        /*0448*/ 	.word	0xffffffff


	//   ....[214]....
        /*044c*/ 	.word	0xffffffff


	//   ....[215]....
        /*0450*/ 	.word	0xffffffff


	//   ....[216]....
        /*0454*/ 	.word	0xffffffff


	//   ....[217]....
        /*0458*/ 	.word	0xffffffff


	//   ....[218]....
        /*045c*/ 	.word	0xffffffff


	//   ....[219]....
        /*0460*/ 	.word	0xffffffff


	//   ....[220]....
        /*0464*/ 	.word	0xffffffff


	//   ....[221]....
        /*0468*/ 	.word	0xffffffff


	//   ....[222]....
        /*046c*/ 	.word	0xffffffff


	//   ....[223]....
        /*0470*/ 	.word	0xffffffff


	//   ....[224]....
        /*0474*/ 	.word	0xffffffff


	//   ....[225]....
        /*0478*/ 	.word	0xffffffff


	//   ....[226]....
        /*047c*/ 	.word	0xffffffff


	//   ....[227]....
        /*0480*/ 	.word	0xffffffff


	//   ....[228]....
        /*0484*/ 	.word	0xffffffff


	//   ....[229]....
        /*0488*/ 	.word	0xffffffff


	//   ....[230]....
        /*048c*/ 	.word	0xffffffff


	//   ....[231]....
        /*0490*/ 	.word	0xffffffff


	//   ....[232]....
        /*0494*/ 	.word	0xffffffff


	//   ....[233]....
        /*0498*/ 	.word	0xffffffff


	//   ....[234]....
        /*049c*/ 	.word	0xffffffff


	//   ....[235]....
        /*04a0*/ 	.word	0xffffffff


	//   ....[236]....
        /*04a4*/ 	.word	0xffffffff


	//   ....[237]....
        /*04a8*/ 	.word	0xffffffff


	//   ....[238]....
        /*04ac*/ 	.word	0xffffffff


	//   ....[239]....
        /*04b0*/ 	.word	0xffffffff


	//   ....[240]....
        /*04b4*/ 	.word	0xffffffff


	//   ....[241]....
        /*04b8*/ 	.word	0xffffffff


	//   ....[242]....
        /*04bc*/ 	.word	0xffffffff


	//   ....[243]....
        /*04c0*/ 	.word	0xffffffff


	//   ....[244]....
        /*04c4*/ 	.word	0xffffffff


	//   ....[245]....
        /*04c8*/ 	.word	0xffffffff


	//   ....[246]....
        /*04cc*/ 	.word	0xffffffff


	//   ....[247]....
        /*04d0*/ 	.word	0xffffffff


	//   ....[248]....
        /*04d4*/ 	.word	0xffffffff


	//   ....[249]....
        /*04d8*/ 	.word	0xffffffff


	//   ....[250]....
        /*04dc*/ 	.word	0xffffffff


	//   ....[251]....
        /*04e0*/ 	.word	0xffffffff


	//   ....[252]....
        /*04e4*/ 	.word	0xffffffff


	//   ....[253]....
        /*04e8*/ 	.word	0xffffffff


	//   ....[254]....
        /*04ec*/ 	.word	0xffffffff


	//   ....[255]....
        /*04f0*/ 	.word	0xffffffff


	//   ....[0]....
        /*04f4*/ 	.word	0xffffffff


	//   ....[1]....
        /*04f8*/ 	.word	0xffffffff


	//   ....[2]....
        /*04fc*/ 	.word	0xffffffff


	//   ....[3]....
        /*0500*/ 	.word	0xffffffff


	//   ....[4]....
        /*0504*/ 	.word	0xffffffff


	//   ....[5]....
        /*0508*/ 	.word	0xffffffff


	//   ....[6]....
        /*050c*/ 	.word	0xffffffff


	//   ....[7]....
        /*0510*/ 	.word	0xffffffff


	//   ....[8]....
        /*0514*/ 	.word	0xffffffff


	//   ....[9]....
        /*0518*/ 	.word	0xffffffff


	//   ....[10]....
        /*051c*/ 	.word	0xffffffff


	//   ....[11]....
        /*0520*/ 	.word	0xffffffff


	//   ....[12]....
        /*0524*/ 	.word	0xffffffff


	//   ....[13]....
        /*0528*/ 	.word	0x0500000f


	//   ....[14]....
        /*052c*/ 	.word	0x0500000f


	//   ....[15]....
        /*0530*/ 	.word	0x0500000f


	//   ....[16]....
        /*0534*/ 	.word	0x0500000f


	//   ....[17]....
        /*0538*/ 	.word	0x0500000f


	//   ....[18]....
        /*053c*/ 	.word	0x0500000f


	//   ....[19]....
        /*0540*/ 	.word	0x0500000f


	//   ....[20]....
        /*0544*/ 	.word	0x0500000f


	//   ....[21]....
        /*0548*/ 	.word	0x0500000f


	//   ....[22]....
        /*054c*/ 	.word	0x0500000f


	//   ....[23]....
        /*0550*/ 	.word	0x0500000f


	//   ....[24]....
        /*0554*/ 	.word	0x0500000f


	//   ....[25]....
        /*0558*/ 	.word	0x0500000f


	//   ....[26]....
        /*055c*/ 	.word	0x0500000f


	//   ....[27]....
        /*0560*/ 	.word	0x0500000f


	//   ....[28]....
        /*0564*/ 	.word	0x0500000f


	//   ....[29]....
        /*0568*/ 	.word	0x0500000f


	//   ....[30]....
        /*056c*/ 	.word	0x0500000f


	//   ....[31]....
        /*0570*/ 	.word	0x0500000f


	//   ....[32]....
        /*0574*/ 	.word	0x0500000f


	//   ....[33]....
        /*0578*/ 	.word	0x0500000f


	//   ....[34]....
        /*057c*/ 	.word	0x0500000f


	//   ....[35]....
        /*0580*/ 	.word	0x0500000f


	//   ....[36]....
        /*0584*/ 	.word	0x0500000f


	//   ....[37]....
        /*0588*/ 	.word	0x0500000f


	//   ....[38]....
        /*058c*/ 	.word	0x0500000f


	//   ....[39]....
        /*0590*/ 	.word	0x0500000f


	//   ....[40]....
        /*0594*/ 	.word	0x0500000f


	//   ....[41]....
        /*0598*/ 	.word	0x0500000f


	//   ....[42]....
        /*059c*/ 	.word	0x0500000f


	//   ....[43]....
        /*05a0*/ 	.word	0x0500000f


	//   ....[44]....
        /*05a4*/ 	.word	0x0500000f


	//   ....[45]....
        /*05a8*/ 	.word	0x0500000f


	//   ....[46]....
        /*05ac*/ 	.word	0x0500000f


	//   ....[47]....
        /*05b0*/ 	.word	0x0500000f


	//   ....[48]....
        /*05b4*/ 	.word	0x0500000f


	//   ....[49]....
        /*05b8*/ 	.word	0x0500000f


	//   ....[50]....
        /*05bc*/ 	.word	0x0500000f


	//   ....[51]....
        /*05c0*/ 	.word	0x0500000f


	//   ....[52]....
        /*05c4*/ 	.word	0x0500000f


	//   ....[53]....
        /*05c8*/ 	.word	0x0500000f


	//   ....[54]....
        /*05cc*/ 	.word	0x0500000f


	//   ....[55]....
        /*05d0*/ 	.word	0x0500000f


	//   ....[56]....
        /*05d4*/ 	.word	0x0500000f


	//   ....[57]....
        /*05d8*/ 	.word	0x0500000f


	//   ....[58]....
        /*05dc*/ 	.word	0x0500000f


	//   ....[59]....
        /*05e0*/ 	.word	0x0500000f


	//   ....[60]....
        /*05e4*/ 	.word	0x0500000f


	//   ....[61]....
        /*05e8*/ 	.word	0x0500000f


	//   ....[62]....
        /*05ec*/ 	.word	0x0500000f


	//----- nvinfo : EIATTR_COOP_GROUP_INSTR_OFFSETS
	.align		4
.L_454:
        /*05f0*/ 	.byte	0x04, 0x28
        /*05f2*/ 	.short	(.L_456 - .L_455)


	//   ....[0]....
.L_455:
        /*05f4*/ 	.word	0x00000080


	//   ....[1]....
        /*05f8*/ 	.word	0x00000090


	//   ....[2]....
        /*05fc*/ 	.word	0x000002d0


	//   ....[3]....
        /*0600*/ 	.word	0x00000430


	//   ....[4]....
        /*0604*/ 	.word	0x00000550


	//   ....[5]....
        /*0608*/ 	.word	0x000006b0


	//   ....[6]....
        /*060c*/ 	.word	0x00002270


	//   ....[7]....
        /*0610*/ 	.word	0x00002e40


	//   ....[8]....
        /*0614*/ 	.word	0x000033e0


	//   ....[9]....
        /*0618*/ 	.word	0x00003cc0


	//   ....[10]....
        /*061c*/ 	.word	0x00003de0


	//   ....[11]....
        /*0620*/ 	.word	0x000041a0


	//   ....[12]....
        /*0624*/ 	.word	0x00004200


	//   ....[13]....
        /*0628*/ 	.word	0x00005300


	//   ....[14]....
        /*062c*/ 	.word	0x00005820


	//   ....[15]....
        /*0630*/ 	.word	0x000060e0


	//   ....[16]....
        /*0634*/ 	.word	0x000061c0


	//   ....[17]....
        /*0638*/ 	.word	0x00006850


	//   ....[18]....
        /*063c*/ 	.word	0x00006a20


	//   ....[19]....
        /*0640*/ 	.word	0x00008240


	//   ....[20]....
        /*0644*/ 	.word	0x00008260


	//   ....[21]....
        /*0648*/ 	.word	0x00008b80


	//   ....[22]....
        /*064c*/ 	.word	0x00008c20


	//   ....[23]....
        /*0650*/ 	.word	0x00009e10


	//   ....[24]....
        /*0654*/ 	.word	0x0000a320


	//   ....[25]....
        /*0658*/ 	.word	0x0000abe0


	//   ....[26]....
        /*065c*/ 	.word	0x0000acc0


	//   ....[27]....
        /*0660*/ 	.word	0x0000b350


	//   ....[28]....
        /*0664*/ 	.word	0x0000b520


	//   ....[29]....
        /*0668*/ 	.word	0x0000c3d0


	//   ....[30]....
        /*066c*/ 	.word	0x0000c400


	//   ....[31]....
        /*0670*/ 	.word	0x0000c480


	//   ....[32]....
        /*0674*/ 	.word	0x0000c4a0


	//   ....[33]....
        /*0678*/ 	.word	0x0000d6c0


	//   ....[34]....
        /*067c*/ 	.word	0x0000d6d0


	//   ....[35]....
        /*0680*/ 	.word	0x0000d6e0


	//   ....[36]....
        /*0684*/ 	.word	0x0000d6f0


	//   ....[37]....
        /*0688*/ 	.word	0x0000d720


	//   ....[38]....
        /*068c*/ 	.word	0x0000d740


	//   ....[39]....
        /*0690*/ 	.word	0x0000d750


	//   ....[40]....
        /*0694*/ 	.word	0x0000d760


	//   ....[41]....
        /*0698*/ 	.word	0x0000d780


	//   ....[42]....
        /*069c*/ 	.word	0x0000d790


	//   ....[43]....
        /*06a0*/ 	.word	0x0000d7a0


	//   ....[44]....
        /*06a4*/ 	.word	0x0000d7b0


	//   ....[45]....
        /*06a8*/ 	.word	0x0000d7c0


	//   ....[46]....
        /*06ac*/ 	.word	0x0000d7d0


	//   ....[47]....
        /*06b0*/ 	.word	0x0000d7e0


	//   ....[48]....
        /*06b4*/ 	.word	0x0000d7f0


	//   ....[49]....
        /*06b8*/ 	.word	0x0000e000


	//   ....[50]....
        /*06bc*/ 	.word	0x0000e030


	//   ....[51]....
        /*06c0*/ 	.word	0x0000e070


	//   ....[52]....
        /*06c4*/ 	.word	0x0000e0a0


	//   ....[53]....
        /*06c8*/ 	.word	0x0000e0d0


	//   ....[54]....
        /*06cc*/ 	.word	0x0000e100


	//   ....[55]....
        /*06d0*/ 	.word	0x0000e120


	//   ....[56]....
        /*06d4*/ 	.word	0x0000e140


	//   ....[57]....
        /*06d8*/ 	.word	0x0000e150


	//   ....[58]....
        /*06dc*/ 	.word	0x0000e160


	//   ....[59]....
        /*06e0*/ 	.word	0x0000e170


	//   ....[60]....
        /*06e4*/ 	.word	0x0000e190


	//   ....[61]....
        /*06e8*/ 	.word	0x0000e1a0


	//   ....[62]....
        /*06ec*/ 	.word	0x0000e1b0


	//   ....[63]....
        /*06f0*/ 	.word	0x0000e1c0


	//   ....[64]....
        /*06f4*/ 	.word	0x0000e1d0


	//   ....[65]....
        /*06f8*/ 	.word	0x0000e1e0


	//   ....[66]....
        /*06fc*/ 	.word	0x0000e1f0


	//   ....[67]....
        /*0700*/ 	.word	0x0000e200


	//   ....[68]....
        /*0704*/ 	.word	0x0000e210


	//   ....[69]....
        /*0708*/ 	.word	0x0000e220


	//   ....[70]....
        /*070c*/ 	.word	0x0000e230


	//   ....[71]....
        /*0710*/ 	.word	0x0000e240


	//   ....[72]....
        /*0714*/ 	.word	0x0000e250


	//   ....[73]....
        /*0718*/ 	.word	0x0000e260


	//   ....[74]....
        /*071c*/ 	.word	0x0000e270


	//   ....[75]....
        /*0720*/ 	.word	0x0000e280


	//   ....[76]....
        /*0724*/ 	.word	0x0000e290


	//   ....[77]....
        /*0728*/ 	.word	0x0000e2a0


	//   ....[78]....
        /*072c*/ 	.word	0x0000e2b0


	//   ....[79]....
        /*0730*/ 	.word	0x0000e2d0


	//   ....[80]....
        /*0734*/ 	.word	0x0000e2e0


	//   ....[81]....
        /*0738*/ 	.word	0x0000e2f0


	//   ....[82]....
        /*073c*/ 	.word	0x0000e300


	//   ....[83]....
        /*0740*/ 	.word	0x0000e310


	//   ....[84]....
        /*0744*/ 	.word	0x0000e320


	//   ....[85]....
        /*0748*/ 	.word	0x0000e330


	//   ....[86]....
        /*074c*/ 	.word	0x0000e340


	//   ....[87]....
        /*0750*/ 	.word	0x0000e350


	//   ....[88]....
        /*0754*/ 	.word	0x0000e360


	//   ....[89]....
        /*0758*/ 	.word	0x0000e370


	//   ....[90]....
        /*075c*/ 	.word	0x0000e380


	//   ....[91]....
        /*0760*/ 	.word	0x0000e390


	//   ....[92]....
        /*0764*/ 	.word	0x0000e3a0


	//   ....[93]....
        /*0768*/ 	.word	0x0000e3b0


	//   ....[94]....
        /*076c*/ 	.word	0x0000e3c0


	//   ....[95]....
        /*0770*/ 	.word	0x0000e3d0


	//   ....[96]....
        /*0774*/ 	.word	0x0000e3e0


	//   ....[97]....
        /*0778*/ 	.word	0x0000e3f0


	//   ....[98]....
        /*077c*/ 	.word	0x0000e400


	//   ....[99]....
        /*0780*/ 	.word	0x0000e410


	//   ....[100]....
        /*0784*/ 	.word	0x0000e420


	//   ....[101]....
        /*0788*/ 	.word	0x0000e430


	//   ....[102]....
        /*078c*/ 	.word	0x0000e440


	//   ....[103]....
        /*0790*/ 	.word	0x0000e450


	//   ....[104]....
        /*0794*/ 	.word	0x0000e460


	//   ....[105]....
        /*0798*/ 	.word	0x0000e470


	//   ....[106]....
        /*079c*/ 	.word	0x0000e480


	//   ....[107]....
        /*07a0*/ 	.word	0x0000e490


	//   ....[108]....
        /*07a4*/ 	.word	0x0000e4a0


	//   ....[109]....
        /*07a8*/ 	.word	0x0000e4b0


	//   ....[110]....
        /*07ac*/ 	.word	0x0000e4c0


	//   ....[111]....
        /*07b0*/ 	.word	0x0000e4d0


	//   ....[112]....
        /*07b4*/ 	.word	0x0000e4e0


	//   ....[113]....
        /*07b8*/ 	.word	0x0000e4f0


	//   ....[114]....
        /*07bc*/ 	.word	0x0000e500


	//   ....[115]....
        /*07c0*/ 	.word	0x0000e510


	//   ....[116]....
        /*07c4*/ 	.word	0x0000e520


	//   ....[117]....
        /*07c8*/ 	.word	0x0000e530


	//   ....[118]....
        /*07cc*/ 	.word	0x0000e540


	//   ....[119]....
        /*07d0*/ 	.word	0x0000e550


	//   ....[120]....
        /*07d4*/ 	.word	0x0000e560


	//   ....[121]....
        /*07d8*/ 	.word	0x0000e570


	//   ....[122]....
        /*07dc*/ 	.word	0x0000e580


	//   ....[123]....
        /*07e0*/ 	.word	0x0000e590


	//   ....[124]....
        /*07e4*/ 	.word	0x0000e5a0


	//   ....[125]....
        /*07e8*/ 	.word	0x0000e5b0


	//   ....[126]....
        /*07ec*/ 	.word	0x0000e5c0


	//   ....[127]....
        /*07f0*/ 	.word	0x0000e5d0


	//   ....[128]....
        /*07f4*/ 	.word	0x0000e5e0


	//   ....[129]....
        /*07f8*/ 	.word	0x0000e5f0


	//   ....[130]....
        /*07fc*/ 	.word	0x0000e600


	//   ....[131]....
        /*0800*/ 	.word	0x0000e610


	//   ....[132]....
        /*0804*/ 	.word	0x0000e620


	//   ....[133]....
        /*0808*/ 	.word	0x0000e630


	//   ....[134]....
        /*080c*/ 	.word	0x0000e640


	//   ....[135]....
        /*0810*/ 	.word	0x0000e650


	//   ....[136]....
        /*0814*/ 	.word	0x0000e660


	//   ....[137]....
        /*0818*/ 	.word	0x0000e670


	//   ....[138]....
        /*081c*/ 	.word	0x0000e680


	//   ....[139]....
        /*0820*/ 	.word	0x0000e690


	//   ....[140]....
        /*0824*/ 	.word	0x0000e6a0


	//   ....[141]....
        /*0828*/ 	.word	0x0000e6b0


	//   ....[142]....
        /*082c*/ 	.word	0x0000e6c0


	//   ....[143]....
        /*0830*/ 	.word	0x0000e6d0


	//   ....[144]....
        /*0834*/ 	.word	0x0000e6e0


	//   ....[145]....
        /*0838*/ 	.word	0x0000e6f0


	//   ....[146]....
        /*083c*/ 	.word	0x0000e700


	//   ....[147]....
        /*0840*/ 	.word	0x0000e710


	//   ....[148]....
        /*0844*/ 	.word	0x0000e720


	//   ....[149]....
        /*0848*/ 	.word	0x0000e750


	//   ....[150]....
        /*084c*/ 	.word	0x0000e780


	//   ....[151]....
        /*0850*/ 	.word	0x0000e7a0


	//   ....[152]....
        /*0854*/ 	.word	0x0000e7d0


	//   ....[153]....
        /*0858*/ 	.word	0x0000e800


	//   ....[154]....
        /*085c*/ 	.word	0x0000e830


	//   ....[155]....
        /*0860*/ 	.word	0x0000e870


	//   ....[156]....
        /*0864*/ 	.word	0x0000e8a0


	//   ....[157]....
        /*0868*/ 	.word	0x0000e8f0


	//   ....[158]....
        /*086c*/ 	.word	0x0000eaf0


	//   ....[159]....
        /*0870*/ 	.word	0x0000eb20


	//   ....[160]....
        /*0874*/ 	.word	0x0000eb60


	//   ....[161]....
        /*0878*/ 	.word	0x0000f870


	//   ....[162]....
        /*087c*/ 	.word	0x0000f890


	//   ....[163]....
        /*0880*/ 	.word	0x0000f8a0


	//   ....[164]....
        /*0884*/ 	.word	0x0000f8b0


	//   ....[165]....
        /*0888*/ 	.word	0x00010360


	//   ....[166]....
        /*088c*/ 	.word	0x00010380


	//   ....[167]....
        /*0890*/ 	.word	0x00010530


	//   ....[168]....
        /*0894*/ 	.word	0x00010550


	//   ....[169]....
        /*0898*/ 	.word	0x00010690


	//   ....[170]....
        /*089c*/ 	.word	0x000106b0


	//   ....[171]....
        /*08a0*/ 	.word	0x00010800


	//   ....[172]....
        /*08a4*/ 	.word	0x00010820


	//   ....[173]....
        /*08a8*/ 	.word	0x00010d20


	//   ....[174]....
        /*08ac*/ 	.word	0x00010d30


	//   ....[175]....
        /*08b0*/ 	.word	0x000115e0


	//   ....[176]....
        /*08b4*/ 	.word	0x000115f0


	//   ....[177]....
        /*08b8*/ 	.word	0x00012810


	//   ....[178]....
        /*08bc*/ 	.word	0x00012840


	//   ....[179]....
        /*08c0*/ 	.word	0x000129b0


	//   ....[180]....
        /*08c4*/ 	.word	0x000129d0


	//   ....[181]....
        /*08c8*/ 	.word	0x00012b10


	//   ....[182]....
        /*08cc*/ 	.word	0x00012b30


	//   ....[183]....
        /*08d0*/ 	.word	0x00012c80


	//   ....[184]....
        /*08d4*/ 	.word	0x00012ca0


	//   ....[185]....
        /*08d8*/ 	.word	0x00012e70


	//   ....[186]....
        /*08dc*/ 	.word	0x00013050


	//   ....[187]....
        /*08e0*/ 	.word	0x00013080


	//   ....[188]....
        /*08e4*/ 	.word	0x000130b0


	//   ....[189]....
        /*08e8*/ 	.word	0x000130e0


	//   ....[190]....
        /*08ec*/ 	.word	0x00013110


	//   ....[191]....
        /*08f0*/ 	.word	0x00013160


	//   ....[192]....
        /*08f4*/ 	.word	0x000132e0


	//   ....[193]....
        /*08f8*/ 	.word	0x00013310


	//   ....[194]....
        /*08fc*/ 	.word	0x00013340


	//   ....[195]....
        /*0900*/ 	.word	0x00013370


	//   ....[196]....
        /*0904*/ 	.word	0x000133a0


	//   ....[197]....
        /*0908*/ 	.word	0x000133d0


	//   ....[198]....
        /*090c*/ 	.word	0x00013480


	//   ....[199]....
        /*0910*/ 	.word	0x000134e0


	//   ....[200]....
        /*0914*/ 	.word	0x000134f0


	//   ....[201]....
        /*0918*/ 	.word	0x00013540


	//   ....[202]....
        /*091c*/ 	.word	0x00015a80


	//   ....[203]....
        /*0920*/ 	.word	0x00015ac0


	//   ....[204]....
        /*0924*/ 	.word	0x00015b70


	//   ....[205]....
        /*0928*/ 	.word	0x00015b80


	//   ....[206]....
        /*092c*/ 	.word	0x00015bf0


	//   ....[207]....
        /*0930*/ 	.word	0x00015c00


	//   ....[208]....
        /*0934*/ 	.word	0x00015c10


	//   ....[209]....
        /*0938*/ 	.word	0x00015c90


	//   ....[210]....
        /*093c*/ 	.word	0x00015fa0


	//   ....[211]....
        /*0940*/ 	.word	0x00015fc0


	//   ....[212]....
        /*0944*/ 	.word	0x00016000


	//   ....[213]....
        /*0948*/ 	.word	0x00016030


	//   ....[214]....
        /*094c*/ 	.word	0x00016080


	//   ....[215]....
        /*0950*/ 	.word	0x000160b0


	//   ....[216]....
        /*0954*/ 	.word	0x000160d0


	//   ....[217]....
        /*0958*/ 	.word	0x00016110


	//   ....[218]....
        /*095c*/ 	.word	0x00016830


	//   ....[219]....
        /*0960*/ 	.word	0x00016860


	//   ....[220]....
        /*0964*/ 	.word	0x000168c0


	//   ....[221]....
        /*0968*/ 	.word	0x00016900


	//   ....[222]....
        /*096c*/ 	.word	0x00016950


	//   ....[223]....
        /*0970*/ 	.word	0x000169a0


	//   ....[224]....
        /*0974*/ 	.word	0x000169f0


	//   ....[225]....
        /*0978*/ 	.word	0x00016a40


	//   ....[226]....
        /*097c*/ 	.word	0x00016a90


	//   ....[227]....
        /*0980*/ 	.word	0x00016ae0


	//   ....[228]....
        /*0984*/ 	.word	0x00016b30


	//   ....[229]....
        /*0988*/ 	.word	0x00016b80


	//   ....[230]....
        /*098c*/ 	.word	0x00016bd0


	//   ....[231]....
        /*0990*/ 	.word	0x00016c20


	//   ....[232]....
        /*0994*/ 	.word	0x00016c40


	//   ....[233]....
        /*0998*/ 	.word	0x00016c80


	//   ....[234]....
        /*099c*/ 	.word	0x00017390


	//   ....[235]....
        /*09a0*/ 	.word	0x000173b0


	//   ....[236]....
        /*09a4*/ 	.word	0x00017410


	//   ....[237]....
        /*09a8*/ 	.word	0x00017420


	//   ....[238]....
        /*09ac*/ 	.word	0x00017470


	//   ....[239]....
        /*09b0*/ 	.word	0x00017480


	//   ....[240]....
        /*09b4*/ 	.word	0x00017490


	//   ....[241]....
        /*09b8*/ 	.word	0x000174e0


	//   ....[242]....
        /*09bc*/ 	.word	0x000177e0


	//   ....[243]....
        /*09c0*/ 	.word	0x000177f0


	//   ....[244]....
        /*09c4*/ 	.word	0x00017800


	//   ....[245]....
        /*09c8*/ 	.word	0x00017810


	//   ....[246]....
        /*09cc*/ 	.word	0x00017830


	//   ....[247]....
        /*09d0*/ 	.word	0x000178b0


	//   ....[248]....
        /*09d4*/ 	.word	0x000178c0


	//   ....[249]....
        /*09d8*/ 	.word	0x000178d0


	//   ....[250]....
        /*09dc*/ 	.word	0x00018a50


	//   ....[251]....
        /*09e0*/ 	.word	0x00018a90


	//   ....[252]....
        /*09e4*/ 	.word	0x00018ac0


	//   ....[253]....
        /*09e8*/ 	.word	0x00018ad0


	//   ....[254]....
        /*09ec*/ 	.word	0x00018b00


	//   ....[255]....
        /*09f0*/ 	.word	0x00018b10


	//   ....[0]....
        /*09f4*/ 	.word	0x00018b40


	//   ....[1]....
        /*09f8*/ 	.word	0x00018b70


	//   ....[2]....
        /*09fc*/ 	.word	0x00018ce0


	//   ....[3]....
        /*0a00*/ 	.word	0x00018d10


	//   ....[4]....
        /*0a04*/ 	.word	0x00018d50


	//   ....[5]....
        /*0a08*/ 	.word	0x00018d80


	//   ....[6]....
        /*0a0c*/ 	.word	0x00018db0


	//   ....[7]....
        /*0a10*/ 	.word	0x00018de0


	//   ....[8]....
        /*0a14*/ 	.word	0x00018e70


	//   ....[9]....
        /*0a18*/ 	.word	0x00018ec0


	//   ....[10]....
        /*0a1c*/ 	.word	0x00018ed0


	//   ....[11]....
        /*0a20*/ 	.word	0x00018f10


	//   ....[12]....
        /*0a24*/ 	.word	0x00019930


	//   ....[13]....
        /*0a28*/ 	.word	0x0001a030


	//   ....[14]....
        /*0a2c*/ 	.word	0x0001a110


	//   ....[15]....
        /*0a30*/ 	.word	0x0001a200


	//   ....[16]....
        /*0a34*/ 	.word	0x0001a260


	//   ....[17]....
        /*0a38*/ 	.word	0x0001a340


	//   ....[18]....
        /*0a3c*/ 	.word	0x0001a3a0


	//   ....[19]....
        /*0a40*/ 	.word	0x0001a480


	//   ....[20]....
        /*0a44*/ 	.word	0x0001a4e0


	//   ....[21]....
        /*0a48*/ 	.word	0x0001a5b0


	//   ....[22]....
        /*0a4c*/ 	.word	0x0001a6f0


	//   ....[23]....
        /*0a50*/ 	.word	0x0001a780


	//   ....[24]....
        /*0a54*/ 	.word	0x0001a850


	//   ....[25]....
        /*0a58*/ 	.word	0x0001a8f0


	//   ....[26]....
        /*0a5c*/ 	.word	0x0001a970


	//   ....[27]....
        /*0a60*/ 	.word	0x0001aa20


	//   ....[28]....
        /*0a64*/ 	.word	0x0001aaa0


	//   ....[29]....
        /*0a68*/ 	.word	0x0001ab50


	//   ....[30]....
        /*0a6c*/ 	.word	0x0001abf0


	//   ....[31]....
        /*0a70*/ 	.word	0x0001ac60


	//   ....[32]....
        /*0a74*/ 	.word	0x0001ace0


	//   ....[33]....
        /*0a78*/ 	.word	0x0001ad90


	//   ....[34]....
        /*0a7c*/ 	.word	0x0001ae10


	//   ....[35]....
        /*0a80*/ 	.word	0x0001aee0


	//   ....[36]....
        /*0a84*/ 	.word	0x0001af60


	//   ....[37]....
        /*0a88*/ 	.word	0x0001b030


	//   ....[38]....
        /*0a8c*/ 	.word	0x0001b0b0


	//   ....[39]....
        /*0a90*/ 	.word	0x0001b180


	//   ....[40]....
        /*0a94*/ 	.word	0x0001b200


	//   ....[41]....
        /*0a98*/ 	.word	0x0001b2d0


	//   ....[42]....
        /*0a9c*/ 	.word	0x0001b350


	//   ....[43]....
        /*0aa0*/ 	.word	0x0001b420


	//   ....[44]....
        /*0aa4*/ 	.word	0x0001b4a0


	//   ....[45]....
        /*0aa8*/ 	.word	0x0001b550


	//   ....[46]....
        /*0aac*/ 	.word	0x0001b680


	//   ....[47]....
        /*0ab0*/ 	.word	0x0001b720


	//   ....[48]....
        /*0ab4*/ 	.word	0x0001b780


	//   ....[49]....
        /*0ab8*/ 	.word	0x0001b840


	//   ....[50]....
        /*0abc*/ 	.word	0x0001b8a0


	//   ....[51]....
        /*0ac0*/ 	.word	0x0001b960


	//   ....[52]....
        /*0ac4*/ 	.word	0x0001b9c0


	//   ....[53]....
        /*0ac8*/ 	.word	0x0001ba80


	//   ....[54]....
        /*0acc*/ 	.word	0x0001bb70


	//   ....[55]....
        /*0ad0*/ 	.word	0x0001bc00


	//   ....[56]....
        /*0ad4*/ 	.word	0x0001bc60


	//   ....[57]....
        /*0ad8*/ 	.word	0x0001bd10


	//   ....[58]....
        /*0adc*/ 	.word	0x0001bd70


	//   ....[59]....
        /*0ae0*/ 	.word	0x0001be30


	//   ....[60]....
        /*0ae4*/ 	.word	0x0001be90


	//   ....[61]....
        /*0ae8*/ 	.word	0x0001bf50


	//   ....[62]....
        /*0aec*/ 	.word	0x0001c1a0


	//----- nvinfo : EIATTR_REG_RECONFIG
	.align		4
.L_456:
        /*0af0*/ 	.byte	0x01, 0x54
	.zero		2


	//----- nvinfo : EIATTR_SYSCALL_OFFSETS
	.align		4
        /*0af4*/ 	.byte	0x04, 0x46
        /*0af6*/ 	.short	(.L_458 - .L_457)


	//   ....[0]....
.L_457:
        /*0af8*/ 	.word	0x000023f0


	//   ....[1]....
        /*0afc*/ 	.word	0x00015050


	//   ....[2]....
        /*0b00*/ 	.word	0x000151c0


	//   ....[3]....
        /*0b04*/ 	.word	0x00015310


	//   ....[4]....
        /*0b08*/ 	.word	0x00015450


	//   ....[5]....
        /*0b0c*/ 	.word	0x00016440


	//----- nvinfo : EIATTR_MBARRIER_INSTR_OFFSETS
	.align		4
.L_458:
        /*0b10*/ 	.byte	0x04, 0x39
        /*0b12*/ 	.short	(.L_460 - .L_459)


	//   ....[0]....
.L_459:
        /*0b14*/ 	.word	0x00000180
        /*0b18*/ 	.word	0x000000ff
        /*0b1c*/ 	.word	0x00028400
        /*0b20*/ 	.short	0x0100
        /*0b22*/ 	.byte	0x08
	.zero		1


	//   ....[1]....
        /*0b24*/ 	.word	0x00000190
        /*0b28*/ 	.word	0x000000ff
        /*0b2c*/ 	.word	0x00028420
        /*0b30*/ 	.short	0x0100
        /*0b32*/ 	.byte	0x08
	.zero		1


	//   ....[2]....
        /*0b34*/ 	.word	0x00000280
        /*0b38*/ 	.word	0x000000ff
        /*0b3c*/ 	.word	0x00028430
        /*0b40*/ 	.short	0x0100
        /*0b42*/ 	.byte	0x08
	.zero		1


	//   ....[3]....
        /*0b44*/ 	.word	0x00000290
        /*0b48*/ 	.word	0x000000ff
        /*0b4c*/ 	.word	0x00028440
        /*0b50*/ 	.short	0x0100
        /*0b52*/ 	.byte	0x08
	.zero		1


	//   ....[4]....
        /*0b54*/ 	.word	0x000002a0
        /*0b58*/ 	.word	0x000000ff
        /*0b5c*/ 	.word	0x00028438
        /*0b60*/ 	.short	0x0100
        /*0b62*/ 	.byte	0x08
	.zero		1


	//   ....[5]....
        /*0b64*/ 	.word	0x000002b0
        /*0b68*/ 	.word	0x000000ff
        /*0b6c*/ 	.word	0x00028448
        /*0b70*/ 	.short	0x0100
        /*0b72*/ 	.byte	0x08
	.zero		1


	//   ....[6]....
        /*0b74*/ 	.word	0x000003e0
        /*0b78*/ 	.word	0x000000ff
        /*0b7c*/ 	.word	0x00028450
        /*0b80*/ 	.short	0x0100
        /*0b82*/ 	.byte	0x08
	.zero		1


	//   ....[7]....
        /*0b84*/ 	.word	0x000003f0
        /*0b88*/ 	.word	0x000000ff
        /*0b8c*/ 	.word	0x00028460
        /*0b90*/ 	.short	0x0100
        /*0b92*/ 	.byte	0x08
	.zero		1


	//   ....[8]....
        /*0b94*/ 	.word	0x00000400
        /*0b98*/ 	.word	0x000000ff
        /*0b9c*/ 	.word	0x00028458
        /*0ba0*/ 	.short	0x0100
        /*0ba2*/ 	.byte	0x08
	.zero		1


	//   ....[9]....
        /*0ba4*/ 	.word	0x00000410
        /*0ba8*/ 	.word	0x000000ff
        /*0bac*/ 	.word	0x00028468
        /*0bb0*/ 	.short	0x0100
        /*0bb2*/ 	.byte	0x08
	.zero		1


	//   ....[10]....
        /*0bb4*/ 	.word	0x00000500
        /*0bb8*/ 	.word	0x000000ff
        /*0bbc*/ 	.word	0x00028470
        /*0bc0*/ 	.short	0x0100
        /*0bc2*/ 	.byte	0x06
	.zero		1


	//   ....[11]....
        /*0bc4*/ 	.word	0x00000510
        /*0bc8*/ 	.word	0x000000ff
        /*0bcc*/ 	.word	0x00028480
        /*0bd0*/ 	.short	0x0100
        /*0bd2*/ 	.byte	0x06
	.zero		1


	//   ....[12]....
        /*0bd4*/ 	.word	0x00000520
        /*0bd8*/ 	.word	0x000000ff
        /*0bdc*/ 	.word	0x00028478
        /*0be0*/ 	.short	0x0100
        /*0be2*/ 	.byte	0x06
	.zero		1


	//   ....[13]....
        /*0be4*/ 	.word	0x00000530
        /*0be8*/ 	.word	0x000000ff
        /*0bec*/ 	.word	0x00028488
        /*0bf0*/ 	.short	0x0100
        /*0bf2*/ 	.byte	0x06
	.zero		1


	//   ....[14]....
        /*0bf4*/ 	.word	0x00000660
        /*0bf8*/ 	.word	0x000000ff
        /*0bfc*/ 	.word	0x00028490
        /*0c00*/ 	.short	0x0100
        /*0c02*/ 	.byte	0x08
	.zero		1


	//   ....[15]....
        /*0c04*/ 	.word	0x00000670
        /*0c08*/ 	.word	0x000000ff
        /*0c0c*/ 	.word	0x000284a0
        /*0c10*/ 	.short	0x0100
        /*0c12*/ 	.byte	0x08
	.zero		1


	//   ....[16]....
        /*0c14*/ 	.word	0x00000680
        /*0c18*/ 	.word	0x000000ff
        /*0c1c*/ 	.word	0x00028498
        /*0c20*/ 	.short	0x0100
        /*0c22*/ 	.byte	0x08
	.zero		1


	//   ....[17]....
        /*0c24*/ 	.word	0x00000690
        /*0c28*/ 	.word	0x000000ff
        /*0c2c*/ 	.word	0x000284a8
        /*0c30*/ 	.short	0x0100
        /*0c32*/ 	.byte	0x08
	.zero		1


	//   ....[18]....
        /*0c34*/ 	.word	0x000007e0
        /*0c38*/ 	.word	0x000000ff
        /*0c3c*/ 	.word	0x000284b0
        /*0c40*/ 	.short	0x0100
        /*0c42*/ 	.byte	0x08
	.zero		1


	//   ....[19]....
        /*0c44*/ 	.word	0x000007f0
        /*0c48*/ 	.word	0x000000ff
        /*0c4c*/ 	.word	0x000284c0
        /*0c50*/ 	.short	0x0100
        /*0c52*/ 	.byte	0x08
	.zero		1


	//   ....[20]....
        /*0c54*/ 	.word	0x00000800
        /*0c58*/ 	.word	0x000000ff
        /*0c5c*/ 	.word	0x000284b8
        /*0c60*/ 	.short	0x0100
        /*0c62*/ 	.byte	0x08
	.zero		1


	//   ....[21]....
        /*0c64*/ 	.word	0x00000810
        /*0c68*/ 	.word	0x000000ff
        /*0c6c*/ 	.word	0x000284c8
        /*0c70*/ 	.short	0x0100
        /*0c72*/ 	.byte	0x08
	.zero		1


	//   ....[22]....
        /*0c74*/ 	.word	0x000026e0
        /*0c78*/ 	.word	0x000000ff
        /*0c7c*/ 	.word	0x00028400
        /*0c80*/ 	.short	0x010a
        /*0c82*/ 	.byte	0x2b
	.zero		1


	//   ....[23]....
        /*0c84*/ 	.word	0x000027e0
        /*0c88*/ 	.word	0x000000ff
        /*0c8c*/ 	.word	0x00028430
        /*0c90*/ 	.short	0x010a
        /*0c92*/ 	.byte	0x2d
	.zero		1


	//   ....[24]....
        /*0c94*/ 	.word	0x00002820
        /*0c98*/ 	.word	0x000000ff
        /*0c9c*/ 	.word	0x00028430
        /*0ca0*/ 	.short	0x010a
        /*0ca2*/ 	.byte	0x2d
	.zero		1


	//   ....[25]....
        /*0ca4*/ 	.word	0x00002f60
        /*0ca8*/ 	.word	0x000000ff
        /*0cac*/ 	.word	0x00000000
        /*0cb0*/ 	.short	0x0101
        /*0cb2*/ 	.byte	0x06
	.zero		1


	//   ....[26]....
        /*0cb4*/ 	.word	0x00004810
        /*0cb8*/ 	.word	0x000000ff
        /*0cbc*/ 	.word	0x00028450
        /*0cc0*/ 	.short	0x010a
        /*0cc2*/ 	.byte	0x2d
	.zero		1


	//   ....[27]....
        /*0cc4*/ 	.word	0x00004850
        /*0cc8*/ 	.word	0x000000ff
        /*0ccc*/ 	.word	0x00028450
        /*0cd0*/ 	.short	0x010a
        /*0cd2*/ 	.byte	0x2d
	.zero		1


	//   ....[28]....
        /*0cd4*/ 	.word	0x00004a60
        /*0cd8*/ 	.word	0x000000ff
        /*0cdc*/ 	.word	0x00000000
        /*0ce0*/ 	.short	0x0101
        /*0ce2*/ 	.byte	0x2d
	.zero		1


	//   ....[29]....
        /*0ce4*/ 	.word	0x00004da0
        /*0ce8*/ 	.word	0x000000ff
        /*0cec*/ 	.word	0x00028430
        /*0cf0*/ 	.short	0x010a
        /*0cf2*/ 	.byte	0x2d
	.zero		1


	//   ....[30]....
        /*0cf4*/ 	.word	0x00004de0
        /*0cf8*/ 	.word	0x000000ff
        /*0cfc*/ 	.word	0x00028430
        /*0d00*/ 	.short	0x010a
        /*0d02*/ 	.byte	0x2d
	.zero		1


	//   ....[31]....
        /*0d04*/ 	.word	0x00005440
        /*0d08*/ 	.word	0x000000ff
        /*0d0c*/ 	.word	0x00000000
        /*0d10*/ 	.short	0x0101
        /*0d12*/ 	.byte	0x06
	.zero		1


	//   ....[32]....
        /*0d14*/ 	.word	0x00007570
        /*0d18*/ 	.word	0x000000ff
        /*0d1c*/ 	.word	0x00028450
        /*0d20*/ 	.short	0x010a
        /*0d22*/ 	.byte	0x2d
	.zero		1


	//   ....[33]....
        /*0d24*/ 	.word	0x000075c0
        /*0d28*/ 	.word	0x000000ff
        /*0d2c*/ 	.word	0x00028450
        /*0d30*/ 	.short	0x010a
        /*0d32*/ 	.byte	0x2d
	.zero		1


	//   ....[34]....
        /*0d34*/ 	.word	0x00007740
        /*0d38*/ 	.word	0x000000ff
        /*0d3c*/ 	.word	0x00000000
        /*0d40*/ 	.short	0x0101
        /*0d42*/ 	.byte	0x2d
	.zero		1


	//   ....[35]....
        /*0d44*/ 	.word	0x00007b50
        /*0d48*/ 	.word	0x000000ff
        /*0d4c*/ 	.word	0x00028430
        /*0d50*/ 	.short	0x010a
        /*0d52*/ 	.byte	0x2b
	.zero		1


	//   ....[36]....
        /*0d54*/ 	.word	0x00007b90
        /*0d58*/ 	.word	0x000000ff
        /*0d5c*/ 	.word	0x00028430
        /*0d60*/ 	.short	0x010a
        /*0d62*/ 	.byte	0x2b
	.zero		1


	//   ....[37]....
        /*0d64*/ 	.word	0x00008070
        /*0d68*/ 	.word	0x000000ff
        /*0d6c*/ 	.word	0x00000000
        /*0d70*/ 	.short	0x0101
        /*0d72*/ 	.byte	0x06
	.zero		1


	//   ....[38]....
        /*0d74*/ 	.word	0x00009550
        /*0d78*/ 	.word	0x000000ff
        /*0d7c*/ 	.word	0x00028450
        /*0d80*/ 	.short	0x010a
        /*0d82*/ 	.byte	0x2b
	.zero		1


	//   ....[39]....
        /*0d84*/ 	.word	0x000095a0
        /*0d88*/ 	.word	0x000000ff
        /*0d8c*/ 	.word	0x00028450
        /*0d90*/ 	.short	0x010a
        /*0d92*/ 	.byte	0x2b
	.zero		1


	//   ....[40]....
        /*0d94*/ 	.word	0x00009700
        /*0d98*/ 	.word	0x000000ff
        /*0d9c*/ 	.word	0x00000000
        /*0da0*/ 	.short	0x0101
        /*0da2*/ 	.byte	0x2b
	.zero		1


	//   ....[41]....
        /*0da4*/ 	.word	0x000098b0
        /*0da8*/ 	.word	0x000000ff
        /*0dac*/ 	.word	0x00028430
        /*0db0*/ 	.short	0x010a
        /*0db2*/ 	.byte	0x2c
	.zero		1


	//   ....[42]....
        /*0db4*/ 	.word	0x000098f0
        /*0db8*/ 	.word	0x000000ff
        /*0dbc*/ 	.word	0x00028430
        /*0dc0*/ 	.short	0x010a
        /*0dc2*/ 	.byte	0x2c
	.zero		1


	//   ....[43]....
        /*0dc4*/ 	.word	0x00009f40
        /*0dc8*/ 	.word	0x000000ff
        /*0dcc*/ 	.word	0x00000000
        /*0dd0*/ 	.short	0x0101
        /*0dd2*/ 	.byte	0x06
	.zero		1


	//   ....[44]....
        /*0dd4*/ 	.word	0x0000c070
        /*0dd8*/ 	.word	0x000000ff
        /*0ddc*/ 	.word	0x00028450
        /*0de0*/ 	.short	0x010a
        /*0de2*/ 	.byte	0x2c
	.zero		1


	//   ....[45]....
        /*0de4*/ 	.word	0x0000c0c0
        /*0de8*/ 	.word	0x000000ff
        /*0dec*/ 	.word	0x00028450
        /*0df0*/ 	.short	0x010a
        /*0df2*/ 	.byte	0x2c
	.zero		1


	//   ....[46]....
        /*0df4*/ 	.word	0x0000c240
        /*0df8*/ 	.word	0x000000ff
        /*0dfc*/ 	.word	0x00000000
        /*0e00*/ 	.short	0x0101
        /*0e02*/ 	.byte	0x2c
	.zero		1


	//   ....[47]....
        /*0e04*/ 	.word	0x00010390
        /*0e08*/ 	.word	0x000000ff
        /*0e0c*/ 	.word	0x00000000
        /*0e10*/ 	.short	0x0101
        /*0e12*/ 	.byte	0x07
	.zero		1


	//   ....[48]....
        /*0e14*/ 	.word	0x00010c00
        /*0e18*/ 	.word	0x000000ff
        /*0e1c*/ 	.word	0x00000000
        /*0e20*/ 	.short	0x0101
        /*0e22*/ 	.byte	0x07
	.zero		1


	//   ....[49]....
        /*0e24*/ 	.word	0x000158c0
        /*0e28*/ 	.word	0x00000000
        /*0e2c*/ 	.word	0x00028480
        /*0e30*/ 	.short	0x010a
        /*0e32*/ 	.byte	0x3f
	.zero		1


	//   ....[50]....
        /*0e34*/ 	.word	0x00015d40
        /*0e38*/ 	.word	0x00000000
        /*0e3c*/ 	.word	0x00028470
        /*0e40*/ 	.short	0x0107
        /*0e42*/ 	.byte	0x3f
	.zero		1


	//   ....[51]....
        /*0e44*/ 	.word	0x00015df0
        /*0e48*/ 	.word	0x00000000
        /*0e4c*/ 	.word	0x00028470
        /*0e50*/ 	.short	0x0101
        /*0e52*/ 	.byte	0x3f
	.zero		1


	//   ....[52]....
        /*0e54*/ 	.word	0x00015e20
        /*0e58*/ 	.word	0x00000000
        /*0e5c*/ 	.word	0x00028440
        /*0e60*/ 	.short	0x010a
        /*0e62*/ 	.byte	0x3f
	.zero		1


	//   ....[53]....
        /*0e64*/ 	.word	0x000161d0
        /*0e68*/ 	.word	0x00000000
        /*0e6c*/ 	.word	0x00028430
        /*0e70*/ 	.short	0x0107
        /*0e72*/ 	.byte	0x3f
	.zero		1


	//   ....[54]....
        /*0e74*/ 	.word	0x00016280
        /*0e78*/ 	.word	0x00000000
        /*0e7c*/ 	.word	0x00028430
        /*0e80*/ 	.short	0x0101
        /*0e82*/ 	.byte	0x3f
	.zero		1


	//   ....[55]....
        /*0e84*/ 	.word	0x00016d70
        /*0e88*/ 	.word	0x00000011
        /*0e8c*/ 	.word	0x00028400
        /*0e90*/ 	.short	0x0107
        /*0e92*/ 	.byte	0x3f
	.zero		1


	//   ....[56]....
        /*0e94*/ 	.word	0x00016e70
        /*0e98*/ 	.word	0x00000011
        /*0e9c*/ 	.word	0x00028400
        /*0ea0*/ 	.short	0x0101
        /*0ea2*/ 	.byte	0x3f
	.zero		1


	//   ....[57]....
        /*0ea4*/ 	.word	0x00016ea0
        /*0ea8*/ 	.word	0x00000011
        /*0eac*/ 	.word	0x00028420
        /*0eb0*/ 	.short	0x010a
        /*0eb2*/ 	.byte	0x3f
	.zero		1


	//   ....[58]....
        /*0eb4*/ 	.word	0x000171f0
        /*0eb8*/ 	.word	0x00000000
        /*0ebc*/ 	.word	0x00028480
        /*0ec0*/ 	.short	0x010a
        /*0ec2*/ 	.byte	0x3f
	.zero		1


	//   ....[59]....
        /*0ec4*/ 	.word	0x00017570
        /*0ec8*/ 	.word	0x00000000
        /*0ecc*/ 	.word	0x00028470
        /*0ed0*/ 	.short	0x0107
        /*0ed2*/ 	.byte	0x3f
	.zero		1


	//   ....[60]....
        /*0ed4*/ 	.word	0x00017620
        /*0ed8*/ 	.word	0x00000000
        /*0edc*/ 	.word	0x00028470
        /*0ee0*/ 	.short	0x0101
        /*0ee2*/ 	.byte	0x3f
	.zero		1


	//   ....[61]....
        /*0ee4*/ 	.word	0x00017650
        /*0ee8*/ 	.word	0x00000000
        /*0eec*/ 	.word	0x00028440
        /*0ef0*/ 	.short	0x010a
        /*0ef2*/ 	.byte	0x3f
	.zero		1


	//   ....[62]....
        /*0ef4*/ 	.word	0x000179a0
        /*0ef8*/ 	.word	0x00000000
        /*0efc*/ 	.word	0x00028430
        /*0f00*/ 	.short	0x0107
        /*0f02*/ 	.byte	0x3f
	.zero		1


	//   ....[63]....
        /*0f04*/ 	.word	0x00017a50
        /*0f08*/ 	.word	0x00000000
        /*0f0c*/ 	.word	0x00028430
        /*0f10*/ 	.short	0x0101
        /*0f12*/ 	.byte	0x3f
	.zero		1


	//   ....[64]....
        /*0f14*/ 	.word	0x00017ae0
        /*0f18*/ 	.word	0x00000000
        /*0f1c*/ 	.word	0x00028470
        /*0f20*/ 	.short	0x010a
        /*0f22*/ 	.byte	0x3f
	.zero		1


	//   ....[65]....
        /*0f24*/ 	.word	0x00017b60
        /*0f28*/ 	.word	0x00000000
        /*0f2c*/ 	.word	0x00028460
        /*0f30*/ 	.short	0x010a
        /*0f32*/ 	.byte	0x3f
	.zero		1


	//   ....[66]....
        /*0f34*/ 	.word	0x00018010
        /*0f38*/ 	.word	0x00000000
        /*0f3c*/ 	.word	0x00028450
        /*0f40*/ 	.short	0x0101
        /*0f42*/ 	.byte	0x3f
	.zero		1


	//   ....[67]....
        /*0f44*/ 	.word	0x00018090
        /*0f48*/ 	.word	0x00000003
        /*0f4c*/ 	.word	0x00000000
        /*0f50*/ 	.short	0x0101
        /*0f52*/ 	.byte	0x3f
	.zero		1


	//   ....[68]....
        /*0f54*/ 	.word	0x00018250
        /*0f58*/ 	.word	0x00000002
        /*0f5c*/ 	.word	0x00028470
        /*0f60*/ 	.short	0x010a
        /*0f62*/ 	.byte	0x3f
	.zero		1


	//   ....[69]....
        /*0f64*/ 	.word	0x000182c0
        /*0f68*/ 	.word	0x00000002
        /*0f6c*/ 	.word	0x00028460
        /*0f70*/ 	.short	0x010a
        /*0f72*/ 	.byte	0x3f
	.zero		1


	//   ....[70]....
        /*0f74*/ 	.word	0x00018780
        /*0f78*/ 	.word	0x00000002
        /*0f7c*/ 	.word	0x00028450
        /*0f80*/ 	.short	0x0101
        /*0f82*/ 	.byte	0x3f
	.zero		1


	//   ....[71]....
        /*0f84*/ 	.word	0x00018800
        /*0f88*/ 	.word	0x00000003
        /*0f8c*/ 	.word	0x00000000
        /*0f90*/ 	.short	0x0101
        /*0f92*/ 	.byte	0x3f
	.zero		1


	//   ....[72]....
        /*0f94*/ 	.word	0x000198b0
        /*0f98*/ 	.word	0x00000005
        /*0f9c*/ 	.word	0x00028420
        /*0fa0*/ 	.short	0x010a
        /*0fa2*/ 	.byte	0x3f
	.zero		1


	//   ....[73]....
        /*0fa4*/ 	.word	0x00019a50
        /*0fa8*/ 	.word	0x00000003
        /*0fac*/ 	.word	0x00028440
        /*0fb0*/ 	.short	0x010a
        /*0fb2*/ 	.byte	0x3f
	.zero		1


	//   ....[74]....
        /*0fb4*/ 	.word	0x00019af0
        /*0fb8*/ 	.word	0x00000013
        /*0fbc*/ 	.word	0x00028440
        /*0fc0*/ 	.short	0x010a
        /*0fc2*/ 	.byte	0x3f
	.zero		1


	//   ....[75]....
        /*0fc4*/ 	.word	0x00019b30
        /*0fc8*/ 	.word	0x00000003
        /*0fcc*/ 	.word	0x00028460
        /*0fd0*/ 	.short	0x010a
        /*0fd2*/ 	.byte	0x3f
	.zero		1


	//   ....[76]....
        /*0fd4*/ 	.word	0x00019b70
        /*0fd8*/ 	.word	0x00000013
        /*0fdc*/ 	.word	0x00028460
        /*0fe0*/ 	.short	0x010a
        /*0fe2*/ 	.byte	0x3f
	.zero		1


	//   ....[77]....
        /*0fe4*/ 	.word	0x00019bb0
        /*0fe8*/ 	.word	0x00000003
        /*0fec*/ 	.word	0x00028480
        /*0ff0*/ 	.short	0x010a
        /*0ff2*/ 	.byte	0x3f
	.zero		1


	//   ....[78]....
        /*0ff4*/ 	.word	0x00019bf0
        /*0ff8*/ 	.word	0x00000013
        /*0ffc*/ 	.word	0x00028480
        /*1000*/ 	.short	0x010a
        /*1002*/ 	.byte	0x3f
	.zero		1


	//   ....[79]....
        /*1004*/ 	.word	0x00019c60
        /*1008*/ 	.word	0x00000004
        /*100c*/ 	.word	0x00028400
        /*1010*/ 	.short	0x010a
        /*1012*/ 	.byte	0x3f
	.zero		1


	//   ....[80]....
        /*1014*/ 	.word	0x00019cc0
        /*1018*/ 	.word	0x00000004
        /*101c*/ 	.word	0x00028430
        /*1020*/ 	.short	0x010a
        /*1022*/ 	.byte	0x3f
	.zero		1


	//   ....[81]....
        /*1024*/ 	.word	0x00019d20
        /*1028*/ 	.word	0x00000008
        /*102c*/ 	.word	0x00028450
        /*1030*/ 	.short	0x010a
        /*1032*/ 	.byte	0x3f
	.zero		1


	//   ....[82]....
        /*1034*/ 	.word	0x00019d80
        /*1038*/ 	.word	0x00000005
        /*103c*/ 	.word	0x00028430
        /*1040*/ 	.short	0x010a
        /*1042*/ 	.byte	0x3f
	.zero		1


	//   ....[83]....
        /*1044*/ 	.word	0x00019de0
        /*1048*/ 	.word	0x00000007
        /*104c*/ 	.word	0x00028450
        /*1050*/ 	.short	0x010a
        /*1052*/ 	.byte	0x3f
	.zero		1


	//   ....[84]....
        /*1054*/ 	.word	0x00019e40
        /*1058*/ 	.word	0x00000005
        /*105c*/ 	.word	0x00028430
        /*1060*/ 	.short	0x010a
        /*1062*/ 	.byte	0x3f
	.zero		1


	//   ....[85]....
        /*1064*/ 	.word	0x00019ea0
        /*1068*/ 	.word	0x0000000b
        /*106c*/ 	.word	0x00028450
        /*1070*/ 	.short	0x010a
        /*1072*/ 	.byte	0x3f
	.zero		1


	//   ....[86]....
        /*1074*/ 	.word	0x00019f00
        /*1078*/ 	.word	0x00000005
        /*107c*/ 	.word	0x00028430
        /*1080*/ 	.short	0x010a
        /*1082*/ 	.byte	0x3f
	.zero		1


	//   ....[87]....
        /*1084*/ 	.word	0x00019f60
        /*1088*/ 	.word	0x00000007
        /*108c*/ 	.word	0x00028450
        /*1090*/ 	.short	0x010a
        /*1092*/ 	.byte	0x3f
	.zero		1


	//   ....[88]....
        /*1094*/ 	.word	0x0001a060
        /*1098*/ 	.word	0x00000000
        /*109c*/ 	.word	0x00028480
        /*10a0*/ 	.short	0x010a
        /*10a2*/ 	.byte	0x3f
	.zero		1


	//   ....[89]....
        /*10a4*/ 	.word	0x0001a640
        /*10a8*/ 	.word	0x00000000
        /*10ac*/ 	.word	0x00028440
        /*10b0*/ 	.short	0x010a
        /*10b2*/ 	.byte	0x3f
	.zero		1


	//   ....[90]....
        /*10b4*/ 	.word	0x0001b580
        /*10b8*/ 	.word	0x00000011
        /*10bc*/ 	.word	0x00028420
        /*10c0*/ 	.short	0x010a
        /*10c2*/ 	.byte	0x3f
	.zero		1


	//   ....[91]....
        /*10c4*/ 	.word	0x0001b5d0
        /*10c8*/ 	.word	0x00000000
        /*10cc*/ 	.word	0x00028480
        /*10d0*/ 	.short	0x010a
        /*10d2*/ 	.byte	0x3f
	.zero		1


	//   ....[92]....
        /*10d4*/ 	.word	0x0001bac0
        /*10d8*/ 	.word	0x00000000
        /*10dc*/ 	.word	0x00028440
        /*10e0*/ 	.short	0x010a
        /*10e2*/ 	.byte	0x3f
	.zero		1


	//   ....[93]....
        /*10e4*/ 	.word	0x0001bf80
        /*10e8*/ 	.word	0x00000000
        /*10ec*/ 	.word	0x00028470
        /*10f0*/ 	.short	0x010a
        /*10f2*/ 	.byte	0x3f
	.zero		1


	//   ....[94]....
        /*10f4*/ 	.word	0x0001bfd0
        /*10f8*/ 	.word	0x00000000
        /*10fc*/ 	.word	0x00028460
        /*1100*/ 	.short	0x010a
        /*1102*/ 	.byte	0x3f
	.zero		1


	//   ....[95]....
        /*1104*/ 	.word	0x0001c020
        /*1108*/ 	.word	0x00000002
        /*110c*/ 	.word	0x00028470
        /*1110*/ 	.short	0x010a
        /*1112*/ 	.byte	0x3f
	.zero		1


	//   ....[96]....
        /*1114*/ 	.word	0x0001c070
        /*1118*/ 	.word	0x00000002
        /*111c*/ 	.word	0x00028460
        /*1120*/ 	.short	0x010a
        /*1122*/ 	.byte	0x3f
	.zero		1


	//   ....[97]....
        /*1124*/ 	.word	0x0001c0c0
        /*1128*/ 	.word	0x00000005
        /*112c*/ 	.word	0x00028420
        /*1130*/ 	.short	0x010a
        /*1132*/ 	.byte	0x3f
	.zero		1


	//   ....[98]....
        /*1134*/ 	.word	0x0001c260
        /*1138*/ 	.word	0x00000003
        /*113c*/ 	.word	0x00028440
        /*1140*/ 	.short	0x010a
        /*1142*/ 	.byte	0x3f
	.zero		1


	//   ....[99]....
        /*1144*/ 	.word	0x0001c2b0
        /*1148*/ 	.word	0x00000013
        /*114c*/ 	.word	0x00028440
        /*1150*/ 	.short	0x010a
        /*1152*/ 	.byte	0x3f
	.zero		1


	//   ....[100]....
        /*1154*/ 	.word	0x0001c300
        /*1158*/ 	.word	0x00000003
        /*115c*/ 	.word	0x00028460
        /*1160*/ 	.short	0x010a
        /*1162*/ 	.byte	0x3f
	.zero		1


	//   ....[101]....
        /*1164*/ 	.word	0x0001c350
        /*1168*/ 	.word	0x00000013
        /*116c*/ 	.word	0x00028460
        /*1170*/ 	.short	0x010a
        /*1172*/ 	.byte	0x3f
	.zero		1


	//   ....[102]....
        /*1174*/ 	.word	0x0001c3a0
        /*1178*/ 	.word	0x00000003
        /*117c*/ 	.word	0x00028480
        /*1180*/ 	.short	0x010a
        /*1182*/ 	.byte	0x3f
	.zero		1


	//----- nvinfo : EIATTR_NUM_MBARRIERS
	.align		4
.L_460:
        /*1184*/ 	.byte	0x03, 0x38
        /*1186*/ 	.short	0x0016


	//----- nvinfo : EIATTR_EXIT_INSTR_OFFSETS
	.align		4
        /*1188*/ 	.byte	0x04, 0x1c
        /*118a*/ 	.short	(.L_462 - .L_461)


	//   ....[0]....
.L_461:
        /*118c*/ 	.word	0x000009e0


	//   ....[1]....
        /*1190*/ 	.word	0x00012e20


	//   ....[2]....
        /*1194*/ 	.word	0x00019c40


	//----- nvinfo : EIATTR_MAX_THREADS
	.align		4
.L_462:
        /*1198*/ 	.byte	0x04, 0x05
        /*119a*/ 	.short	(.L_464 - .L_463)
.L_463:
        /*119c*/ 	.word	0x00000180
        /*11a0*/ 	.word	0x00000001
        /*11a4*/ 	.word	0x00000001


	//----- nvinfo : EIATTR_CRS_STACK_SIZE
	.align		4
.L_464:
        /*11a8*/ 	.byte	0x04, 0x1e
        /*11aa*/ 	.short	(.L_466 - .L_465)
.L_465:
        /*11ac*/ 	.word	0x00000000


	//----- nvinfo : EIATTR_CBANK_PARAM_SIZE
	.align		4
.L_466:
        /*11b0*/ 	.byte	0x03, 0x19
        /*11b2*/ 	.short	0x0af0


	//----- nvinfo : EIATTR_PARAM_CBANK
	.align		4
        /*11b4*/ 	.byte	0x04, 0x0a
        /*11b6*/ 	.short	(.L_468 - .L_467)
	.align		4
.L_467:
        /*11b8*/ 	.word	index@(.nv.constant0._ZN7cutlass13device_kernelIN5flash11enable_sm90INS1_16FlashAttnFwdSm90INS1_25CollectiveMainloopFwdSm90ILi2EN4cute5tupleIJNS5_1CILi1EEES8_S8_EEENS6_IJNS7_ILi128EEENS7_ILi64EEENS7_ILi256EEEEEELi256ENS_12float_e4m3_tEfNS_4arch4Sm90ELb0ELb1ELb1ELb1ELb1ELb0ELb0ELb1ELb0ELb1ELb1ELb0EEENS1_21CollectiveEpilogueFwdINS6_IJSA_SC_SB_EEES9_NS_10bfloat16_tESG_Li256ELb1ELb1ELb1ELb1EEENS1_36VarlenDynamicPersistentTileSchedulerILi128ELi64ELi256ELi128ELb1ELb1ELb1ELb1ELb0ELb1EEEEEEEEEvNT_6ParamsE)
        /*11bc*/ 	.short	0x0210
        /*11be*/ 	.short	0x0af0


	//----- nvinfo : EIATTR_SW_WAR
	.align		4
.L_468:
        /*11c0*/ 	.byte	0x04, 0x36
        /*11c2*/ 	.short	(.L_470 - .L_469)
.L_469:
        /*11c4*/ 	.word	0x00000008
.L_470:


//--------------------- .nv.info._ZN7cutlass13device_kernelIN5flash11enable_sm90INS1_16FlashAttnFwdSm90INS1_25CollectiveMainloopFwdSm90ILi2EN4cute5tupleIJNS5_1CILi1EEES8_S8_EEENS6_IJNS7_ILi128EEENS7_ILi64EEENS7_ILi256EEEEEELi256ENS_12float_e4m3_tEfNS_4arch4Sm90ELb0ELb1ELb1ELb1ELb1ELb1ELb0ELb1ELb0ELb1ELb1ELb0EEENS1_21CollectiveEpilogueFwdINS6_IJSA_SC_SB_EEES9_NS_10bfloat16_tESG_Li256ELb1ELb1ELb1ELb1EEENS1_36VarlenDynamicPersistentTileSchedulerILi128ELi64ELi256ELi128ELb1ELb1ELb1ELb1ELb0ELb1EEEEEEEEEvNT_6ParamsE --------------------------
	.section	.nv.info._ZN7cutlass13device_kernelIN5flash11enable_sm90INS1_16FlashAttnFwdSm90INS1_25CollectiveMainloopFwdSm90ILi2EN4cute5tupleIJNS5_1CILi1EEES8_S8_EEENS6_IJNS7_ILi128EEENS7_ILi64EEENS7_ILi256EEEEEELi256ENS_12float_e4m3_tEfNS_4arch4Sm90ELb0ELb1ELb1ELb1ELb1ELb1ELb0ELb1ELb0ELb1ELb1ELb0EEENS1_21CollectiveEpilogueFwdINS6_IJSA_SC_SB_EEES9_NS_10bfloat16_tESG_Li256ELb1ELb1ELb1ELb1EEENS1_36VarlenDynamicPersistentTileSchedulerILi128ELi64ELi256ELi128ELb1ELb1ELb1ELb1ELb0ELb1EEEEEEEEEvNT_6ParamsE,"",@"SHT_CUDA_INFO"
	.sectionflags	@""
	.align	4


	//----- nvinfo : EIATTR_CUDA_API_VERSION
	.align		4
        /*0000*/ 	.byte	0x04, 0x37
        /*0002*/ 	.short	(.L_472 - .L_471)
.L_471:
        /*0004*/ 	.word	0x00000082


	//----- nvinfo : EIATTR_KPARAM_INFO
	.align		4
.L_472:
        /*0008*/ 	.byte	0x04, 0x17
        /*000a*/ 	.short	(.L_474 - .L_473)
.L_473:
        /*000c*/ 	.word	0x00000000
        /*0010*/ 	.short	0x0000
        /*0012*/ 	.short	0x0070
        /*0014*/ 	.byte	0x00, 0xf0, 0x01, 0x2a


	//----- nvinfo : EIATTR_SPARSE_MMA_MASK
	.align		4
.L_474:
        /*0018*/ 	.byte	0x03, 0x50
        /*001a*/ 	.short	0x0000


	//----- nvinfo : EIATTR_MAXREG_COUNT
	.align		4
        /*001c*/ 	.byte	0x03, 0x1b
        /*001e*/ 	.short	0x00a8


	//----- nvinfo : EIATTR_NUM_BARRIERS
	.align		4
        /*0020*/ 	.byte	0x02, 0x4c
        /*0022*/ 	.byte	0x10
	.zero		1


	//----- nvinfo : EIATTR_EXTERNS
	.align		4
        /*0024*/ 	.byte	0x04, 0x0f
        /*0026*/ 	.short	(.L_476 - .L_475)


	//   ....[0]....
	.align		4
.L_475:
        /*0028*/ 	.word	index@(__assertfail)


	//----- nvinfo : EIATTR_ANNOTATIONS
	.align		4
.L_476:
        /*002c*/ 	.byte	0x04, 0x55
        /*002e*/ 	.short	(.L_478 - .L_477)


	//   ....[0]....
.L_477:
        /* <DEDUP_REMOVED lines=54> */


	//----- nvinfo : EIATTR_MERCURY_ISA_VERSION
	.align		4
.L_478:
        /*0378*/ 	.byte	0x03, 0x5f
        /*037a*/ 	.short	0x0101


	//----- nvinfo : EIATTR_UNUSED_LOAD_BYTE_OFFSET
	.align		4
        /*037c*/ 	.byte	0x04, 0x44
        /*037e*/ 	.short	(.L_480 - .L_479)


	//   ....[0]....
.L_479:
        /*0380*/ 	.word	0x00000aa0
        /*0384*/ 	.word	0x0000fff0


	//   ....[1]....
        /*0388*/ 	.word	0x0001cd00
        /*038c*/ 	.word	0x0000fff0


	//----- nvinfo : EIATTR_INT_WARP_WIDE_INSTR_OFFSETS
	.align		4
.L_480:
        /*0390*/ 	.byte	0x04, 0x31
        /*0392*/ 	.short	(.L_482 - .L_481)


	//   ....[0]....
.L_481:
        /*0394*/ 	.word	0x00000130


	//   ....[1]....
        /*0398*/ 	.word	0x00000170


	//   ....[2]....
        /*039c*/ 	.word	0x000001e0


	//   ....[3]....
        /*03a0*/ 	.word	0x000272a0


	//   ....[4]....
        /*03a4*/ 	.word	0x00027330


	//   ....[5]....
        /*03a8*/ 	.word	0x0002a730


	//   ....[6]....
        /*03ac*/ 	.word	0x0002a7c0


	//----- nvinfo : EIATTR_COOP_GROUP_MASK_REGIDS
	.align		4
.L_482:
        /*03b0*/ 	.byte	0x04, 0x29
        /*03b2*/ 	.short	(.L_484 - .L_483)


	//   ....[0]....
.L_483:
        /*03b4*/ 	.word	0xffffffff


	//   ....[1]....
        /*03b8*/ 	.word	0xffffffff


	//   ....[2]....
        /*03bc*/ 	.word	0xffffffff


	//   ....[3]....
        /*03c0*/ 	.word	0xffffffff


	//   ....[4]....
        /*03c4*/ 	.word	0xffffffff


	//   ....[5]....
        /*03c8*/ 	.word	0xffffffff


	//   ....[6]....
        /*03cc*/ 	.word	0xffffffff


	//   ....[7]....
        /*03d0*/ 	.word	0xffffffff


	//   ....[8]....
        /*03d4*/ 	.word	0xffffffff


	//   ....[9]....
        /*03d8*/ 	.word	0xffffffff


	//   ....[10]....
        /*03dc*/ 	.word	0xffffffff


	//   ....[11]....
        /*03e0*/ 	.word	0xffffffff


	//   ....[12]....
        /*03e4*/ 	.word	0xffffffff


	//   ....[13]....
        /*03e8*/ 	.word	0xffffffff


	//   ....[14]....
        /*03ec*/ 	.word	0xffffffff


	//   ....[15]....
        /*03f0*/ 	.word	0xffffffff


	//   ....[16]....
        /*03f4*/ 	.word	0xffffffff


	//   ....[17]....
        /*03f8*/ 	.word	0xffffffff


	//   ....[18]....
        /*03fc*/ 	.word	0xffffffff


	//   ....[19]....
        /*0400*/ 	.word	0xffffffff


	//   ....[20]....
        /*0404*/ 	.word	0xffffffff


	//   ....[21]....
        /*0408*/ 	.word	0xffffffff


	//   ....[22]....
        /*040c*/ 	.word	0xffffffff


	//   ....[23]....
        /*0410*/ 	.word	0xffffffff


	//   ....[24]....
        /*0414*/ 	.word	0xffffffff


	//   ....[25]....
        /*0418*/ 	.word	0xffffffff


	//   ....[26]....
        /*041c*/ 	.word	0xffffffff


	//   ....[27]....
        /*0420*/ 	.word	0xffffffff


	//   ....[28]....
        /*0424*/ 	.word	0xffffffff


	//   ....[29]....
        /*0428*/ 	.word	0xffffffff


	//   ....[30]....
        /*042c*/ 	.word	0xffffffff


	//   ....[31]....
        /*0430*/ 	.word	0xffffffff


	//   ....[32]....
        /*0434*/ 	.word	0xffffffff


	//   ....[33]....
        /*0438*/ 	.word	0xffffffff


	//   ....[34]....
        /*043c*/ 	.word	0xffffffff


	//   ....[35]....
        /*0440*/ 	.word	0xffffffff


	//   ....[36]....
        /*0444*/ 	.word	0xffffffff


	//   ....[37]....
        /*0448*/ 	.word	0xffffffff


	//   ....[38]....
        /*044c*/ 	.word	0xffffffff


	//   ....[39]....
        /*0450*/ 	.word	0xffffffff


	//   ....[40]....
        /*0454*/ 	.word	0xffffffff


	//   ....[41]....
        /*0458*/ 	.word	0xffffffff


	//   ....[42]....
        /*045c*/ 	.word	0xffffffff


	//   ....[43]....
        /*0460*/ 	.word	0xffffffff


	//   ....[44]....
        /*0464*/ 	.word	0xffffffff


	//   ....[45]....
        /*0468*/ 	.word	0xffffffff


	//   ....[46]....
        /*046c*/ 	.word	0xffffffff


	//   ....[47]....
        /*0470*/ 	.word	0xffffffff


	//   ....[48]....
        /*0474*/ 	.word	0xffffffff


	//   ....[49]....
        /*0478*/ 	.word	0xffffffff


	//   ....[50]....
        /*047c*/ 	.word	0xffffffff


	//   ....[51]....
        /*0480*/ 	.word	0xffffffff


	//   ....[52]....
        /*0484*/ 	.word	0xffffffff


	//   ....[53]....
        /*0488*/ 	.word	0xffffffff


	//   ....[54]....
        /*048c*/ 	.word	0xffffffff


	//   ....[55]....
        /*0490*/ 	.word	0xffffffff


	//   ....[56]....
        /*0494*/ 	.word	0xffffffff


	//   ....[57]....
        /*0498*/ 	.word	0xffffffff


	//   ....[58]....
        /*049c*/ 	.word	0xffffffff


	//   ....[59]....
        /*04a0*/ 	.word	0xffffffff


	//   ....[60]....
        /*04a4*/ 	.word	0xffffffff


	//   ....[61]....
        /*04a8*/ 	.word	0xffffffff


	//   ....[62]....
        /*04ac*/ 	.word	0xffffffff


	//   ....[63]....
        /*04b0*/ 	.word	0xffffffff


	//   ....[64]....
        /*04b4*/ 	.word	0xffffffff


	//   ....[65]....
        /*04b8*/ 	.word	0xffffffff


	//   ....[66]....
        /*04bc*/ 	.word	0xffffffff


	//   ....[67]....
        /*04c0*/ 	.word	0xffffffff


	//   ....[68]....
        /*04c4*/ 	.word	0xffffffff


	//   ....[69]....
        /*04c8*/ 	.word	0xffffffff


	//   ....[70]....
        /*04cc*/ 	.word	0xffffffff


	//   ....[71]....
        /*04d0*/ 	.word	0xffffffff


	//   ....[72]....
        /*04d4*/ 	.word	0xffffffff


	//   ....[73]....
        /*04d8*/ 	.word	0xffffffff


	//   ....[74]....
        /*04dc*/ 	.word	0xffffffff


	//   ....[75]....
        /*04e0*/ 	.word	0xffffffff


	//   ....[76]....
        /*04e4*/ 	.word	0xffffffff


	//   ....[77]....
        /*04e8*/ 	.word	0xffffffff


	//   ....[78]....
        /*04ec*/ 	.word	0xffffffff


	//   ....[79]....
        /*04f0*/ 	.word	0xffffffff


	//   ....[80]....
        /*04f4*/ 	.word	0xffffffff


	//   ....[81]....
        /*04f8*/ 	.word	0xffffffff


	//   ....[82]....
        /*04fc*/ 	.word	0xffffffff


	//   ....[83]....
        /*0500*/ 	.word	0xffffffff


	//   ....[84]....
        /*0504*/ 	.word	0xffffffff


	//   ....[85]....
        /*0508*/ 	.word	0xffffffff


	//   ....[86]....
        /*050c*/ 	.word	0xffffffff


	//   ....[87]....
        /*0510*/ 	.word	0xffffffff


	//   ....[88]....
        /*0514*/ 	.word	0xffffffff


	//   ....[89]....
        /*0518*/ 	.word	0xffffffff


	//   ....[90]....
        /*051c*/ 	.word	0xffffffff


	//   ....[91]....
        /*0520*/ 	.word	0xffffffff


	//   ....[92]....
        /*0524*/ 	.word	0xffffffff


	//   ....[93]....
        /*0528*/ 	.word	0xffffffff


	//   ....[94]....
        /*052c*/ 	.word	0xffffffff


	//   ....[95]....
        /*0530*/ 	.word	0xffffffff


	//   ....[96]....
        /*0534*/ 	.word	0xffffffff


	//   ....[97]....
        /*0538*/ 	.word	0xffffffff


	//   ....[98]....
        /*053c*/ 	.word	0xffffffff


	//   ....[99]....
        /*0540*/ 	.word	0xffffffff


	//   ....[100]....
        /*0544*/ 	.word	0xffffffff


	//   ....[101]....
        /*0548*/ 	.word	0xffffffff


	//   ....[102]....
        /*054c*/ 	.word	0xffffffff


	//   ....[103]....
        /*0550*/ 	.word	0xffffffff


	//   ....[104]....
        /*0554*/ 	.word	0xffffffff


	//   ....[105]....
        /*0558*/ 	.word	0xffffffff


	//   ....[106]....
        /*055c*/ 	.word	0xffffffff


	//   ....[107]....
        /*0560*/ 	.word	0xffffffff


	//   ....[108]....
        /*0564*/ 	.word	0xffffffff


	//   ....[109]....
        /*0568*/ 	.word	0xffffffff


	//   ....[110]....
        /*056c*/ 	.word	0xffffffff


	//   ....[111]....
        /*0570*/ 	.word	0xffffffff


	//   ....[112]....
        /*0574*/ 	.word	0xffffffff


	//   ....[113]....
        /*0578*/ 	.word	0xffffffff


	//   ....[114]....
        /*057c*/ 	.word	0xffffffff


	//   ....[115]....
        /*0580*/ 	.word	0xffffffff


	//   ....[116]....
        /*0584*/ 	.word	0xffffffff


	//   ....[117]....
        /*0588*/ 	.word	0xffffffff


	//   ....[118]....
        /*058c*/ 	.word	0xffffffff


	//   ....[119]....
        /*0590*/ 	.word	0xffffffff


	//   ....[120]....
        /*0594*/ 	.word	0xffffffff


	//   ....[121]....
        /*0598*/ 	.word	0xffffffff


	//   ....[122]....
        /*059c*/ 	.word	0xffffffff


	//   ....[123]....
        /*05a0*/ 	.word	0xffffffff


	//   ....[124]....
        /*05a4*/ 	.word	0xffffffff


	//   ....[125]....
        /*05a8*/ 	.word	0xffffffff


	//   ....[126]....
        /*05ac*/ 	.word	0xffffffff


	//   ....[127]....
        /*05b0*/ 	.word	0xffffffff


	//   ....[128]....
        /*05b4*/ 	.word	0xffffffff


	//   ....[129]....
        /*05b8*/ 	.word	0xffffffff


	//   ....[130]....
        /*05bc*/ 	.word	0xffffffff


	//   ....[131]....
        /*05c0*/ 	.word	0xffffffff


	//   ....[132]....
        /*05c4*/ 	.word	0xffffffff


	//   ....[133]....
        /*05c8*/ 	.word	0xffffffff


	//   ....[134]....
        /*05cc*/ 	.word	0xffffffff


	//   ....[135]....
        /*05d0*/ 	.word	0xffffffff


	//   ....[136]....
        /*05d4*/ 	.word	0xffffffff


	//   ....[137]....
        /*05d8*/ 	.word	0xffffffff


	//   ....[138]....
        /*05dc*/ 	.word	0xffffffff


	//   ....[139]....
        /*05e0*/ 	.word	0xffffffff


	//   ....[140]....
        /*05e4*/ 	.word	0xffffffff


	//   ....[141]....
        /*05e8*/ 	.word	0xffffffff


	//   ....[142]....
        /*05ec*/ 	.word	0xffffffff


	//   ....[143]....
        /*05f0*/ 	.word	0xffffffff


	//   ....[144]....
        /*05f4*/ 	.word	0xffffffff


	//   ....[145]....
        /*05f8*/ 	.word	0xffffffff


	//   ....[146]....
        /*05fc*/ 	.word	0xffffffff


	//   ....[147]....
        /*0600*/ 	.word	0xffffffff


	//   ....[148]....
        /*0604*/ 	.word	0xffffffff


	//   ....[149]....
        /*0608*/ 	.word	0xffffffff


	//   ....[150]....
        /*060c*/ 	.word	0xffffffff


	//   ....[151]....
        /*0610*/ 	.word	0xffffffff


	//   ....[152]....
        /*0614*/ 	.word	0xffffffff


	//   ....[153]....
        /*0618*/ 	.word	0xffffffff


	//   ....[154]....
        /*061c*/ 	.word	0xffffffff


	//   ....[155]....
        /*0620*/ 	.word	0xffffffff


	//   ....[156]....
        /*0624*/ 	.word	0xffffffff


	//   ....[157]....
        /*0628*/ 	.word	0xffffffff


	//   ....[158]....
        /*062c*/ 	.word	0xffffffff


	//   ....[159]....
        /*0630*/ 	.word	0xffffffff


	//   ....[160]....
        /*0634*/ 	.word	0xffffffff


	//   ....[161]....
        /*0638*/ 	.word	0xffffffff


	//   ....[162]....
        /*063c*/ 	.word	0xffffffff


	//   ....[163]....
        /*0640*/ 	.word	0xffffffff


	//   ....[164]....
        /*0644*/ 	.word	0xffffffff


	//   ....[165]....
        /*0648*/ 	.word	0xffffffff


	//   ....[166]....
        /*064c*/ 	.word	0xffffffff


	//   ....[167]....
        /*0650*/ 	.word	0xffffffff


	//   ....[168]....
        /*0654*/ 	.word	0xffffffff


	//   ....[169]....
        /*0658*/ 	.word	0xffffffff


	//   ....[170]....
        /*065c*/ 	.word	0xffffffff


	//   ....[171]....
        /*0660*/ 	.word	0xffffffff


	//   ....[172]....
        /*0664*/ 	.word	0xffffffff


	//   ....[173]....
        /*0668*/ 	.word	0xffffffff


	//   ....[174]....
        /*066c*/ 	.word	0xffffffff


	//   ....[175]....
        /*0670*/ 	.word	0xffffffff


	//   ....[176]....
        /*0674*/ 	.word	0xffffffff


	//   ....[177]....
        /*0678*/ 	.word	0xffffffff


	//   ....[178]....
        /*067c*/ 	.word	0xffffffff


	//   ....[179]....
        /*0680*/ 	.word	0xffffffff


	//   ....[180]....
        /*0684*/ 	.word	0xffffffff


	//   ....[181]....
        /*0688*/ 	.word	0xffffffff


	//   ....[182]....
        /*068c*/ 	.word	0xffffffff


	//   ....[183]....
        /*0690*/ 	.word	0xffffffff


	//   ....[184]....
        /*0694*/ 	.word	0xffffffff


	//   ....[185]....
        /*0698*/ 	.word	0xffffffff


	//   ....[186]....
        /*069c*/ 	.word	0xffffffff


	//   ....[187]....
        /*06a0*/ 	.word	0xffffffff


	//   ....[188]....
        /*06a4*/ 	.word	0xffffffff


	//   ....[189]....
        /*06a8*/ 	.word	0xffffffff


	//   ....[190]....
        /*06ac*/ 	.word	0xffffffff


	//   ....[191]....
        /*06b0*/ 	.word	0xffffffff


	//   ....[192]....
        /*06b4*/ 	.word	0xffffffff


	//   ....[193]....
        /*06b8*/ 	.word	0xffffffff


	//   ....[194]....
        /*06bc*/ 	.word	0xffffffff


	//   ....[195]....
        /*06c0*/ 	.word	0xffffffff


	//   ....[196]....
        /*06c4*/ 	.word	0xffffffff


	//   ....[197]....
        /*06c8*/ 	.word	0xffffffff


	//   ....[198]....
        /*06cc*/ 	.word	0xffffffff


	//   ....[199]....
        /*06d0*/ 	.word	0xffffffff


	//   ....[200]....
        /*06d4*/ 	.word	0xffffffff


	//   ....[201]....
        /*06d8*/ 	.word	0xffffffff


	//   ....[202]....
        /*06dc*/ 	.word	0xffffffff


	//   ....[203]....
        /*06e0*/ 	.word	0xffffffff


	//   ....[204]....
        /*06e4*/ 	.word	0xffffffff


	//   ....[205]....
        /*06e8*/ 	.word	0xffffffff


	//   ....[206]....
        /*06ec*/ 	.word	0xffffffff


	//   ....[207]....
        /*06f0*/ 	.word	0xffffffff


	//   ....[208]....
        /*06f4*/ 	.word	0xffffffff


	//   ....[209]....
        /*06f8*/ 	.word	0xffffffff


	//   ....[210]....
        /*06fc*/ 	.word	0xffffffff


	//   ....[211]....
        /*0700*/ 	.word	0xffffffff


	//   ....[212]....
        /*0704*/ 	.word	0xffffffff


	//   ....[213]....
        /*0708*/ 	.word	0xffffffff


	//   ....[214]....
        /*070c*/ 	.word	0xffffffff


	//   ....[215]....
        /*0710*/ 	.word	0xffffffff


	//   ....[216]....
        /*0714*/ 	.word	0xffffffff


	//   ....[217]....
        /*0718*/ 	.word	0xffffffff


	//   ....[218]....
        /*071c*/ 	.word	0xffffffff


	//   ....[219]....
        /*0720*/ 	.word	0xffffffff


	//   ....[220]....
        /*0724*/ 	.word	0xffffffff


	//   ....[221]....
        /*0728*/ 	.word	0xffffffff


	//   ....[222]....
        /*072c*/ 	.word	0xffffffff


	//   ....[223]....
        /*0730*/ 	.word	0xffffffff


	//   ....[224]....
        /*0734*/ 	.word	0xffffffff


	//   ....[225]....
        /*0738*/ 	.word	0xffffffff


	//   ....[226]....
        /*073c*/ 	.word	0xffffffff


	//   ....[227]....
        /*0740*/ 	.word	0xffffffff


	//   ....[228]....
        /*0744*/ 	.word	0xffffffff


	//   ....[229]....
        /*0748*/ 	.word	0xffffffff


	//   ....[230]....
        /*074c*/ 	.word	0xffffffff


	//   ....[231]....
        /*0750*/ 	.word	0xffffffff


	//   ....[232]....
        /*0754*/ 	.word	0xffffffff


	//   ....[233]....
        /*0758*/ 	.word	0xffffffff


	//   ....[234]....
        /*075c*/ 	.word	0xffffffff


	//   ....[235]....
        /*0760*/ 	.word	0xffffffff


	//   ....[236]....
        /*0764*/ 	.word	0xffffffff


	//   ....[237]....
        /*0768*/ 	.word	0xffffffff


	//   ....[238]....
        /*076c*/ 	.word	0xffffffff


	//   ....[239]....
        /*0770*/ 	.word	0xffffffff


	//   ....[240]....
        /*0774*/ 	.word	0xffffffff


	//   ....[241]....
        /*0778*/ 	.word	0xffffffff


	//   ....[242]....
        /*077c*/ 	.word	0xffffffff


	//   ....[243]....
        /*0780*/ 	.word	0xffffffff


	//   ....[244]....
        /*0784*/ 	.word	0xffffffff


	//   ....[245]....
        /*0788*/ 	.word	0xffffffff


	//   ....[246]....
        /*078c*/ 	.word	0xffffffff


	//   ....[247]....
        /*0790*/ 	.word	0xffffffff


	//   ....[248]....
        /*0794*/ 	.word	0xffffffff


	//   ....[249]....
        /*0798*/ 	.word	0xffffffff


	//   ....[250]....
        /*079c*/ 	.word	0xffffffff


	//   ....[251]....
        /*07a0*/ 	.word	0xffffffff


	//   ....[252]....
        /*07a4*/ 	.word	0xffffffff


	//   ....[253]....
        /*07a8*/ 	.word	0xffffffff


	//   ....[254]....
        /*07ac*/ 	.word	0xffffffff


	//   ....[255]....
        /*07b0*/ 	.word	0xffffffff


	//   ....[0]....
        /*07b4*/ 	.word	0xffffffff


	//   ....[1]....
        /*07b8*/ 	.word	0xffffffff


	//   ....[2]....
        /*07bc*/ 	.word	0xffffffff


	//   ....[3]....
        /*07c0*/ 	.word	0xffffffff


	//   ....[4]....
        /*07c4*/ 	.word	0xffffffff


	//   ....[5]....
        /*07c8*/ 	.word	0xffffffff


	//   ....[6]....
        /*07cc*/ 	.word	0xffffffff


	//   ....[7]....
        /*07d0*/ 	.word	0xffffffff


	//   ....[8]....
        /*07d4*/ 	.word	0xffffffff


	//   ....[9]....
        /*07d8*/ 	.word	0xffffffff


	//   ....[10]....
        /*07dc*/ 	.word	0xffffffff


	//   ....[11]....
        /*07e0*/ 	.word	0xffffffff


	//   ....[12]....
        /*07e4*/ 	.word	0xffffffff


	//   ....[13]....
        /*07e8*/ 	.word	0xffffffff


	//   ....[14]....
        /*07ec*/ 	.word	0xffffffff


	//   ....[15]....
        /*07f0*/ 	.word	0xffffffff


	//   ....[16]....
        /*07f4*/ 	.word	0xffffffff


	//   ....[17]....
        /*07f8*/ 	.word	0xffffffff


	//   ....[18]....
        /*07fc*/ 	.word	0xffffffff


	//   ....[19]....
        /*0800*/ 	.word	0xffffffff


	//   ....[20]....
        /*0804*/ 	.word	0xffffffff


	//   ....[21]....
        /*0808*/ 	.word	0xffffffff


	//   ....[22]....
        /*080c*/ 	.word	0xffffffff


	//   ....[23]....
        /*0810*/ 	.word	0xffffffff


	//   ....[24]....
        /*0814*/ 	.word	0xffffffff


	//   ....[25]....
        /*0818*/ 	.word	0xffffffff


	//   ....[26]....
        /*081c*/ 	.word	0xffffffff


	//   ....[27]....
        /*0820*/ 	.word	0xffffffff


	//   ....[28]....
        /*0824*/ 	.word	0xffffffff


	//   ....[29]....
        /*0828*/ 	.word	0xffffffff


	//   ....[30]....
        /*082c*/ 	.word	0xffffffff


	//   ....[31]....
        /*0830*/ 	.word	0xffffffff


	//   ....[32]....
        /*0834*/ 	.word	0xffffffff


	//   ....[33]....
        /*0838*/ 	.word	0xffffffff


	//   ....[34]....
        /*083c*/ 	.word	0xffffffff


	//   ....[35]....
        /*0840*/ 	.word	0xffffffff


	//   ....[36]....
        /*0844*/ 	.word	0xffffffff


	//   ....[37]....
        /*0848*/ 	.word	0xffffffff


	//   ....[38]....
        /*084c*/ 	.word	0xffffffff


	//   ....[39]....
        /*0850*/ 	.word	0xffffffff


	//   ....[40]....
        /*0854*/ 	.word	0xffffffff


	//   ....[41]....
        /*0858*/ 	.word	0xffffffff


	//   ....[42]....
        /*085c*/ 	.word	0xffffffff


	//   ....[43]....
        /*0860*/ 	.word	0xffffffff


	//   ....[44]....
        /*0864*/ 	.word	0xffffffff


	//   ....[45]....
        /*0868*/ 	.word	0xffffffff


	//   ....[46]....
        /*086c*/ 	.word	0xffffffff


	//   ....[47]....
        /*0870*/ 	.word	0xffffffff


	//   ....[48]....
        /*0874*/ 	.word	0xffffffff


	//   ....[49]....
        /*0878*/ 	.word	0xffffffff


	//   ....[50]....
        /*087c*/ 	.word	0xffffffff


	//   ....[51]....
        /*0880*/ 	.word	0xffffffff


	//   ....[52]....
        /*0884*/ 	.word	0xffffffff


	//   ....[53]....
        /*0888*/ 	.word	0xffffffff


	//   ....[54]....
        /*088c*/ 	.word	0xffffffff


	//   ....[55]....
        /*0890*/ 	.word	0xffffffff


	//   ....[56]....
        /*0894*/ 	.word	0xffffffff


	//   ....[57]....
        /*0898*/ 	.word	0xffffffff


	//   ....[58]....
        /*089c*/ 	.word	0xffffffff


	//   ....[59]....
        /*08a0*/ 	.word	0xffffffff


	//   ....[60]....
        /*08a4*/ 	.word	0xffffffff


	//   ....[61]....
        /*08a8*/ 	.word	0xffffffff


	//   ....[62]....
        /*08ac*/ 	.word	0xffffffff


	//   ....[63]....
        /*08b0*/ 	.word	0x0500000f


	//   ....[64]....
        /*08b4*/ 	.word	0x0500000f


	//   ....[65]....
        /*08b8*/ 	.word	0x0500000f


	//   ....[66]....
        /*08bc*/ 	.word	0x0500000f


	//   ....[67]....
        /*08c0*/ 	.word	0x0500000f


	//   ....[68]....
        /*08c4*/ 	.word	0x0500000f


	//   ....[69]....
        /*08c8*/ 	.word	0x0500000f


	//   ....[70]....
        /*08cc*/ 	.word	0x0500000f


	//   ....[71]....
        /*08d0*/ 	.word	0x0500000f


	//   ....[72]....
        /*08d4*/ 	.word	0x0500000f


	//   ....[73]....
        /*08d8*/ 	.word	0x0500000f


	//   ....[74]....
        /*08dc*/ 	.word	0x0500000f


	//   ....[75]....
        /*08e0*/ 	.word	0x0500000f


	//   ....[76]....
        /*08e4*/ 	.word	0x0500000f


	//   ....[77]....
        /*08e8*/ 	.word	0x0500000f


	//   ....[78]....
        /*08ec*/ 	.word	0x0500000f


	//   ....[79]....
        /*08f0*/ 	.word	0x0500000f


	//   ....[80]....
        /*08f4*/ 	.word	0x0500000f


	//   ....[81]....
        /*08f8*/ 	.word	0x0500000f


	//   ....[82]....
        /*08fc*/ 	.word	0x0500000f


	//   ....[83]....
        /*0900*/ 	.word	0x0500000f


	//   ....[84]....
        /*0904*/ 	.word	0x0500000f


	//   ....[85]....
        /*0908*/ 	.word	0x0500000f


	//   ....[86]....
        /*090c*/ 	.word	0x0500000f


	//   ....[87]....
        /*0910*/ 	.word	0x0500000f


	//   ....[88]....
        /*0914*/ 	.word	0x0500000f


	//   ....[89]....
        /*0918*/ 	.word	0x0500000f


	//   ....[90]....
        /*091c*/ 	.word	0x0500000f


	//   ....[91]....
        /*0920*/ 	.word	0x0500000f


	//   ....[92]....
        /*0924*/ 	.word	0x0500000f


	//   ....[93]....
        /*0928*/ 	.word	0x0500000f


	//   ....[94]....
        /*092c*/ 	.word	0x0500000f


	//   ....[95]....
        /*0930*/ 	.word	0x0500000f


	//   ....[96]....
        /*0934*/ 	.word	0x0500000f


	//   ....[97]....
        /*0938*/ 	.word	0x0500000f


	//   ....[98]....
        /*093c*/ 	.word	0x0500000f


	//   ....[99]....
        /*0940*/ 	.word	0x0500000f


	//   ....[100]....
        /*0944*/ 	.word	0x0500000f


	//   ....[101]....
        /*0948*/ 	.word	0x0500000f


	//   ....[102]....
        /*094c*/ 	.word	0x0500000f


	//   ....[103]....
        /*0950*/ 	.word	0x0500000f


	//   ....[104]....
        /*0954*/ 	.word	0x0500000f


	//   ....[105]....
        /*0958*/ 	.word	0x0500000f


	//   ....[106]....
        /*095c*/ 	.word	0x0500000f


	//   ....[107]....
        /*0960*/ 	.word	0x0500000f


	//   ....[108]....
        /*0964*/ 	.word	0x0500000f


	//   ....[109]....
        /*0968*/ 	.word	0x0500000f


	//   ....[110]....
        /*096c*/ 	.word	0x0500000f


	//   ....[111]....
        /*0970*/ 	.word	0x0500000f


	//   ....[112]....
        /*0974*/ 	.word	0x0500000f


	//   ....[113]....
        /*0978*/ 	.word	0x0500000f


	//   ....[114]....
        /*097c*/ 	.word	0x0500000f


	//   ....[115]....
        /*0980*/ 	.word	0x0500000f


	//   ....[116]....
        /*0984*/ 	.word	0x0500000f


	//   ....[117]....
        /*0988*/ 	.word	0x0500000f


	//   ....[118]....
        /*098c*/ 	.word	0x0500000f


	//   ....[119]....
        /*0990*/ 	.word	0x0500000f


	//   ....[120]....
        /*0994*/ 	.word	0x0500000f


	//   ....[121]....
        /*0998*/ 	.word	0x0500000f


	//   ....[122]....
        /*099c*/ 	.word	0x0500000f


	//   ....[123]....
        /*09a0*/ 	.word	0x0500000f


	//   ....[124]....
        /*09a4*/ 	.word	0x0500000f


	//   ....[125]....
        /*09a8*/ 	.word	0x0500000f


	//   ....[126]....
        /*09ac*/ 	.word	0x0500000f


	//   ....[127]....
        /*09b0*/ 	.word	0x0500000f


	//   ....[128]....
        /*09b4*/ 	.word	0x0500000f


	//   ....[129]....
        /*09b8*/ 	.word	0x0500000f


	//   ....[130]....
        /*09bc*/ 	.word	0x0500000f


	//   ....[131]....
        /*09c0*/ 	.word	0x0500000f


	//   ....[132]....
        /*09c4*/ 	.word	0x0500000f


	//   ....[133]....
        /*09c8*/ 	.word	0x0500000f


	//   ....[134]....
        /*09cc*/ 	.word	0x0500000f


	//   ....[135]....
        /*09d0*/ 	.word	0x0500000f


	//   ....[136]....
        /*09d4*/ 	.word	0x0500000f


	//   ....[137]....
        /*09d8*/ 	.word	0x0500000f


	//   ....[138]....
        /*09dc*/ 	.word	0x0500000f


	//   ....[139]....
        /*09e0*/ 	.word	0x0500000f


	//   ....[140]....
        /*09e4*/ 	.word	0x0500000f


	//   ....[141]....
        /*09e8*/ 	.word	0x0500000f


	//   ....[142]....
        /*09ec*/ 	.word	0x0500000f


	//   ....[143]....
        /*09f0*/ 	.word	0x0500000f


	//   ....[144]....
        /*09f4*/ 	.word	0x0500000f


	//   ....[145]....
        /*09f8*/ 	.word	0x0500000f


	//   ....[146]....
        /*09fc*/ 	.word	0x0500000f


	//   ....[147]....
        /*0a00*/ 	.word	0x0500000f


	//   ....[148]....
        /*0a04*/ 	.word	0x0500000f


	//   ....[149]....
        /*0a08*/ 	.word	0x0500000f


	//   ....[150]....
        /*0a0c*/ 	.word	0x0500000f


	//   ....[151]....
        /*0a10*/ 	.word	0x0500000f


	//   ....[152]....
        /*0a14*/ 	.word	0x0500000f


	//   ....[153]....
        /*0a18*/ 	.word	0x0500000f


	//   ....[154]....
        /*0a1c*/ 	.word	0x0500000f


	//   ....[155]....
        /*0a20*/ 	.word	0x0500000f


	//   ....[156]....
        /*0a24*/ 	.word	0x0500000f


	//   ....[157]....
        /*0a28*/ 	.word	0x0500000f


	//   ....[158]....
        /*0a2c*/ 	.word	0x0500000f


	//   ....[159]....
        /*0a30*/ 	.word	0x0500000f


	//   ....[160]....
        /*0a34*/ 	.word	0x0500000f


	//   ....[161]....
        /*0a38*/ 	.word	0x0500000f


	//   ....[162]....
        /*0a3c*/ 	.word	0x0500000f


	//   ....[163]....
        /*0a40*/ 	.word	0x0500000f


	//   ....[164]....
        /*0a44*/ 	.word	0x0500000f


	//   ....[165]....
        /*0a48*/ 	.word	0x0500000f


	//   ....[166]....
        /*0a4c*/ 	.word	0x0500000f


	//   ....[167]....
        /*0a50*/ 	.word	0x0500000f


	//   ....[168]....
        /*0a54*/ 	.word	0x0500000f


	//   ....[169]....
        /*0a58*/ 	.word	0x0500000f


	//   ....[170]....
        /*0a5c*/ 	.word	0x0500000f


	//   ....[171]....
        /*0a60*/ 	.word	0x0500000f


	//   ....[172]....
        /*0a64*/ 	.word	0x0500000f


	//   ....[173]....
        /*0a68*/ 	.word	0x0500000f


	//   ....[174]....
        /*0a6c*/ 	.word	0x0500000f


	//   ....[175]....
        /*0a70*/ 	.word	0x0500000f


	//   ....[176]....
        /*0a74*/ 	.word	0x0500000f


	//   ....[177]....
        /*0a78*/ 	.word	0x0500000f


	//   ....[178]....
        /*0a7c*/ 	.word	0x0500000f


	//   ....[179]....
        /*0a80*/ 	.word	0x0500000f


	//   ....[180]....
        /*0a84*/ 	.word	0x0500000f


	//   ....[181]....
        /*0a88*/ 	.word	0x0500000f


	//   ....[182]....
        /*0a8c*/ 	.word	0x0500000f


	//   ....[183]....
        /*0a90*/ 	.word	0x0500000f


	//   ....[184]....
        /*0a94*/ 	.word	0x0500000f


	//   ....[185]....
        /*0a98*/ 	.word	0x0500000f


	//   ....[186]....
        /*0a9c*/ 	.word	0x0500000f


	//   ....[187]....
        /*0aa0*/ 	.word	0x0500000f


	//   ....[188]....
        /*0aa4*/ 	.word	0x0500000f


	//   ....[189]....
        /*0aa8*/ 	.word	0x0500000f


	//   ....[190]....
        /*0aac*/ 	.word	0x0500000f


	//   ....[191]....
        /*0ab0*/ 	.word	0x0500000f


	//   ....[192]....
        /*0ab4*/ 	.word	0x0500000f


	//   ....[193]....
        /*0ab8*/ 	.word	0x0500000f


	//   ....[194]....
        /*0abc*/ 	.word	0x0500000f


	//   ....[195]....
        /*0ac0*/ 	.word	0x0500000f


	//   ....[196]....
        /*0ac4*/ 	.word	0x0500000f


	//   ....[197]....
        /*0ac8*/ 	.word	0x0500000f


	//   ....[198]....
        /*0acc*/ 	.word	0x0500000f


	//   ....[199]....
        /*0ad0*/ 	.word	0x0500000f


	//   ....[200]....
        /*0ad4*/ 	.word	0x0500000f


	//   ....[201]....
        /*0ad8*/ 	.word	0x0500000f


	//   ....[202]....
        /*0adc*/ 	.word	0x0500000f


	//   ....[203]....
        /*0ae0*/ 	.word	0x0500000f


	//   ....[204]....
        /*0ae4*/ 	.word	0x0500000f


	//   ....[205]....
        /*0ae8*/ 	.word	0x0500000f


	//   ....[206]....
        /*0aec*/ 	.word	0x0500000f


	//   ....[207]....
        /*0af0*/ 	.word	0x0500000f


	//   ....[208]....
        /*0af4*/ 	.word	0x0500000f


	//   ....[209]....
        /*0af8*/ 	.word	0x0500000f


	//   ....[210]....
        /*0afc*/ 	.word	0x0500000f


	//   ....[211]....
        /*0b00*/ 	.word	0x0500000f


	//   ....[212]....
        /*0b04*/ 	.word	0x0500000f


	//   ....[213]....
        /*0b08*/ 	.word	0x0500000f


	//   ....[214]....
        /*0b0c*/ 	.word	0x0500000f


	//   ....[215]....
        /*0b10*/ 	.word	0x0500000f


	//   ....[216]....
        /*0b14*/ 	.word	0x0500000f


	//   ....[217]....
        /*0b18*/ 	.word	0x0500000f


	//   ....[218]....
        /*0b1c*/ 	.word	0x0500000f


	//   ....[219]....
        /*0b20*/ 	.word	0x0500000f


	//   ....[220]....
        /*0b24*/ 	.word	0x0500000f


	//   ....[221]....
        /*0b28*/ 	.word	0x0500000f


	//   ....[222]....
        /*0b2c*/ 	.word	0x0500000f


	//   ....[223]....
        /*0b30*/ 	.word	0x0500000f


	//   ....[224]....
        /*0b34*/ 	.word	0x0500000f


	//   ....[225]....
        /*0b38*/ 	.word	0x0500000f


	//   ....[226]....
        /*0b3c*/ 	.word	0x0500000f


	//   ....[227]....
        /*0b40*/ 	.word	0x0500000f


	//   ....[228]....
        /*0b44*/ 	.word	0x0500000f


	//   ....[229]....
        /*0b48*/ 	.word	0x0500000f


	//   ....[230]....
        /*0b4c*/ 	.word	0x0500000f


	//   ....[231]....
        /*0b50*/ 	.word	0x0500000f


	//   ....[232]....
        /*0b54*/ 	.word	0x0500000f


	//   ....[233]....
        /*0b58*/ 	.word	0x0500000f


	//   ....[234]....
        /*0b5c*/ 	.word	0x0500000f


	//   ....[235]....
        /*0b60*/ 	.word	0x0500000f


	//   ....[236]....
        /*0b64*/ 	.word	0x0500000f


	//   ....[237]....
        /*0b68*/ 	.word	0x0500000f


	//   ....[238]....
        /*0b6c*/ 	.word	0x0500000f


	//   ....[239]....
        /*0b70*/ 	.word	0x0500000f


	//   ....[240]....
        /*0b74*/ 	.word	0x0500000f


	//   ....[241]....
        /*0b78*/ 	.word	0x0500000f


	//   ....[242]....
        /*0b7c*/ 	.word	0x0500000f


	//   ....[243]....
        /*0b80*/ 	.word	0x0500000f


	//   ....[244]....
        /*0b84*/ 	.word	0x0500000f


	//   ....[245]....
        /*0b88*/ 	.word	0x0500000f


	//   ....[246]....
        /*0b8c*/ 	.word	0x0500000f


	//   ....[247]....
        /*0b90*/ 	.word	0x0500000f


	//   ....[248]....
        /*0b94*/ 	.word	0x0500000f


	//   ....[249]....
        /*0b98*/ 	.word	0x0500000f


	//   ....[250]....
        /*0b9c*/ 	.word	0x0500000f


	//   ....[251]....
        /*0ba0*/ 	.word	0x0500000f


	//   ....[252]....
        /*0ba4*/ 	.word	0x0500000f


	//   ....[253]....
        /*0ba8*/ 	.word	0x0500000f


	//   ....[254]....
        /*0bac*/ 	.word	0x0500000f


	//   ....[255]....
        /*0bb0*/ 	.word	0x0500000f


	//   ....[0]....
        /*0bb4*/ 	.word	0x0500000f


	//   ....[1]....
        /*0bb8*/ 	.word	0x0500000f


	//   ....[2]....
        /*0bbc*/ 	.word	0x0500000f


	//   ....[3]....
        /*0bc0*/ 	.word	0x0500000f


	//   ....[4]....
        /*0bc4*/ 	.word	0x0500000f


	//   ....[5]....
        /*0bc8*/ 	.word	0x0500000f


	//   ....[6]....
        /*0bcc*/ 	.word	0x0500000f


	//   ....[7]....
        /*0bd0*/ 	.word	0x0500000f


	//   ....[8]....
        /*0bd4*/ 	.word	0x0500000f


	//   ....[9]....
        /*0bd8*/ 	.word	0x0500000f


	//   ....[10]....
        /*0bdc*/ 	.word	0x0500000f


	//   ....[11]....
        /*0be0*/ 	.word	0x0500000f


	//   ....[12]....
        /*0be4*/ 	.word	0x0500000f


	//   ....[13]....
        /*0be8*/ 	.word	0x0500000f


	//   ....[14]....
        /*0bec*/ 	.word	0x0500000f


	//   ....[15]....
        /*0bf0*/ 	.word	0x0500000f


	//   ....[16]....
        /*0bf4*/ 	.word	0x0500000f


	//   ....[17]....
        /*0bf8*/ 	.word	0x0500000f


	//   ....[18]....
        /*0bfc*/ 	.word	0x0500000f


	//   ....[19]....
        /*0c00*/ 	.word	0x0500000f


	//   ....[20]....
        /*0c04*/ 	.word	0x0500000f


	//   ....[21]....
        /*0c08*/ 	.word	0x0500000f


	//   ....[22]....
        /*0c0c*/ 	.word	0x0500000f


	//   ....[23]....
        /*0c10*/ 	.word	0x0500000f


	//   ....[24]....
        /*0c14*/ 	.word	0x0500000f


	//   ....[25]....
        /*0c18*/ 	.word	0x0500000f


	//   ....[26]....
        /*0c1c*/ 	.word	0x0500000f


	//   ....[27]....
        /*0c20*/ 	.word	0x0500000f


	//   ....[28]....
        /*0c24*/ 	.word	0x0500000f


	//   ....[29]....
        /*0c28*/ 	.word	0x0500000f


	//   ....[30]....
        /*0c2c*/ 	.word	0x0500000f


	//   ....[31]....
        /*0c30*/ 	.word	0x0500000f


	//   ....[32]....
        /*0c34*/ 	.word	0x0500000f


	//   ....[33]....
        /*0c38*/ 	.word	0x0500000f


	//   ....[34]....
        /*0c3c*/ 	.word	0x0500000f


	//   ....[35]....
        /*0c40*/ 	.word	0x0500000f


	//   ....[36]....
        /*0c44*/ 	.word	0x0500000f


	//   ....[37]....
        /*0c48*/ 	.word	0x0500000f


	//   ....[38]....
        /*0c4c*/ 	.word	0x0500000f


	//   ....[39]....
        /*0c50*/ 	.word	0x0500000f


	//   ....[40]....
        /*0c54*/ 	.word	0x0500000f


	//   ....[41]....
        /*0c58*/ 	.word	0x0500000f


	//   ....[42]....
        /*0c5c*/ 	.word	0x0500000f


	//   ....[43]....
        /*0c60*/ 	.word	0x0500000f


	//   ....[44]....
        /*0c64*/ 	.word	0x0500000f


	//   ....[45]....
        /*0c68*/ 	.word	0x0500000f


	//   ....[46]....
        /*0c6c*/ 	.word	0x0500000f


	//   ....[47]....
        /*0c70*/ 	.word	0x0500000f


	//   ....[48]....
        /*0c74*/ 	.word	0x0500000f


	//   ....[49]....
        /*0c78*/ 	.word	0x0500000f


	//   ....[50]....
        /*0c7c*/ 	.word	0x0500000f


	//   ....[51]....
        /*0c80*/ 	.word	0x0500000f


	//   ....[52]....
        /*0c84*/ 	.word	0x0500000f


	//   ....[53]....
        /*0c88*/ 	.word	0x0500000f


	//   ....[54]....
        /*0c8c*/ 	.word	0x0500000f


	//   ....[55]....
        /*0c90*/ 	.word	0x0500000f


	//   ....[56]....
        /*0c94*/ 	.word	0x0500000f


	//   ....[57]....
        /*0c98*/ 	.word	0x0500000f


	//   ....[58]....
        /*0c9c*/ 	.word	0x0500000f


	//   ....[59]....
        /*0ca0*/ 	.word	0x0500000f


	//   ....[60]....
        /*0ca4*/ 	.word	0x0500000f


	//   ....[61]....
        /*0ca8*/ 	.word	0x0500000f


	//   ....[62]....
        /*0cac*/ 	.word	0x0500000f


	//   ....[63]....
        /*0cb0*/ 	.word	0x0500000f


	//   ....[64]....
        /*0cb4*/ 	.word	0x0500000f


	//   ....[65]....
        /*0cb8*/ 	.word	0x0500000f


	//   ....[66]....
        /*0cbc*/ 	.word	0x0500000f


	//   ....[67]....
        /*0cc0*/ 	.word	0x0500000f


	//   ....[68]....
        /*0cc4*/ 	.word	0x0500000f


	//----- nvinfo : EIATTR_COOP_GROUP_INSTR_OFFSETS
	.align		4
.L_484:
        /*0cc8*/ 	.byte	0x04, 0x28
        /*0cca*/ 	.short	(.L_486 - .L_485)


	//   ....[0]....
.L_485:
        /*0ccc*/ 	.word	0x00000070


	//   ....[1]....
        /*0cd0*/ 	.word	0x00000140


	//   ....[2]....
        /*0cd4*/ 	.word	0x00000190


	//   ....[3]....
        /*0cd8*/ 	.word	0x000003c0


	//   ....[4]....
        /*0cdc*/ 	.word	0x00000520


	//   ....[5]....
        /*0ce0*/ 	.word	0x00000640


	//   ....[6]....
        /*0ce4*/ 	.word	0x000007a0


	//   ....[7]....
        /*0ce8*/ 	.word	0x00003390


	//   ....[8]....
        /*0cec*/ 	.word	0x000033a0


	//   ....[9]....
        /*0cf0*/ 	.word	0x000042a0


	//   ....[10]....
        /*0cf4*/ 	.word	0x000042b0


	//   ....[11]....
        /*0cf8*/ 	.word	0x000054f0


	//   ....[12]....
        /*0cfc*/ 	.word	0x00005500


	//   ....[13]....
        /*0d00*/ 	.word	0x000064a0


	//   ....[14]....
        /*0d04*/ 	.word	0x000064b0


	//   ....[15]....
        /*0d08*/ 	.word	0x00007690


	//   ....[16]....
        /*0d0c*/ 	.word	0x000076a0


	//   ....[17]....
        /*0d10*/ 	.word	0x000077b0


	//   ....[18]....
        /*0d14*/ 	.word	0x000077c0


	//   ....[19]....
        /*0d18*/ 	.word	0x00007b20


	//   ....[20]....
        /*0d1c*/ 	.word	0x00007b40


	//   ....[21]....
        /*0d20*/ 	.word	0x00007c30


	//   ....[22]....
        /*0d24*/ 	.word	0x00007c50


	//   ....[23]....
        /*0d28*/ 	.word	0x00008a00


	//   ....[24]....
        /*0d2c*/ 	.word	0x00009330


	//   ....[25]....
        /*0d30*/ 	.word	0x00009340


	//   ....[26]....
        /*0d34*/ 	.word	0x00009350


	//   ....[27]....
        /*0d38*/ 	.word	0x00009360


	//   ....[28]....
        /*0d3c*/ 	.word	0x00009560


	//   ....[29]....
        /*0d40*/ 	.word	0x00009570


	//   ....[30]....
        /*0d44*/ 	.word	0x00009580


	//   ....[31]....
        /*0d48*/ 	.word	0x00009590


	//   ....[32]....
        /*0d4c*/ 	.word	0x00009770


	//   ....[33]....
        /*0d50*/ 	.word	0x00009780


	//   ....[34]....
        /*0d54*/ 	.word	0x00009790


	//   ....[35]....
        /*0d58*/ 	.word	0x000097a0


	//   ....[36]....
        /*0d5c*/ 	.word	0x000099a0


	//   ....[37]....
        /*0d60*/ 	.word	0x000099b0


	//   ....[38]....
        /*0d64*/ 	.word	0x000099c0


	//   ....[39]....
        /*0d68*/ 	.word	0x000099d0


	//   ....[40]....
        /*0d6c*/ 	.word	0x0000dca0


	//   ....[41]....
        /*0d70*/ 	.word	0x0000dcc0


	//   ....[42]....
        /*0d74*/ 	.word	0x0000dcd0


	//   ....[43]....
        /*0d78*/ 	.word	0x0000dce0


	//   ....[44]....
        /*0d7c*/ 	.word	0x0000dda0


	//   ....[45]....
        /*0d80*/ 	.word	0x0000ddc0


	//   ....[46]....
        /*0d84*/ 	.word	0x0000ddd0


	//   ....[47]....
        /*0d88*/ 	.word	0x0000dde0


	//   ....[48]....
        /*0d8c*/ 	.word	0x0000dfc0


	//   ....[49]....
        /*0d90*/ 	.word	0x0000dfe0


	//   ....[50]....
        /*0d94*/ 	.word	0x0000e000


	//   ....[51]....
        /*0d98*/ 	.word	0x0000e010


	//   ....[52]....
        /*0d9c*/ 	.word	0x0000e090


	//   ....[53]....
        /*0da0*/ 	.word	0x0000e0a0


	//   ....[54]....
        /*0da4*/ 	.word	0x0000e0b0


	//   ....[55]....
        /*0da8*/ 	.word	0x0000e0c0


	//   ....[56]....
        /*0dac*/ 	.word	0x00012f20


	//   ....[57]....
        /*0db0*/ 	.word	0x00013790


	//   ....[58]....
        /*0db4*/ 	.word	0x00013dd0


	//   ....[59]....
        /*0db8*/ 	.word	0x00013df0


	//   ....[60]....
        /*0dbc*/ 	.word	0x00014120


	//   ....[61]....
        /*0dc0*/ 	.word	0x00014170


	//   ....[62]....
        /*0dc4*/ 	.word	0x00015450


	//   ....[63]....
        /*0dc8*/ 	.word	0x000158b0


	//   ....[64]....
        /*0dcc*/ 	.word	0x00015f80


	//   ....[65]....
        /*0dd0*/ 	.word	0x00015fe0


	//   ....[66]....
        /*0dd4*/ 	.word	0x00016860


	//   ....[67]....
        /*0dd8*/ 	.word	0x00016a30


	//   ....[68]....
        /*0ddc*/ 	.word	0x00018170


	//   ....[69]....
        /*0de0*/ 	.word	0x00018190


	//   ....[70]....
        /*0de4*/ 	.word	0x00018af0


	//   ....[71]....
        /*0de8*/ 	.word	0x00018ba0


	//   ....[72]....
        /*0dec*/ 	.word	0x00019fc0


	//   ....[73]....
        /*0df0*/ 	.word	0x0001a400


	//   ....[74]....
        /*0df4*/ 	.word	0x0001a9b0


	//   ....[75]....
        /*0df8*/ 	.word	0x0001a9d0


	//   ....[76]....
        /*0dfc*/ 	.word	0x0001b460


	//   ....[77]....
        /*0e00*/ 	.word	0x0001b5d0


	//   ....[78]....
        /*0e04*/ 	.word	0x0001c0d0


	//   ....[79]....
        /*0e08*/ 	.word	0x0001c120


	//   ....[80]....
        /*0e0c*/ 	.word	0x0001c320


	//   ....[81]....
        /*0e10*/ 	.word	0x0001c350


	//   ....[82]....
        /*0e14*/ 	.word	0x0001d560


	//   ....[83]....
        /*0e18*/ 	.word	0x0001d590


	//   ....[84]....
        /*0e1c*/ 	.word	0x0001d5c0


	//   ....[85]....
        /*0e20*/ 	.word	0x0001d5f0


	//   ....[86]....
        /*0e24*/ 	.word	0x0001d620


	//   ....[87]....
        /*0e28*/ 	.word	0x0001d650


	//   ....[88]....
        /*0e2c*/ 	.word	0x0001d680


	//   ....[89]....
        /*0e30*/ 	.word	0x0001d6b0


	//   ....[90]....
        /*0e34*/ 	.word	0x0001d6e0


	//   ....[91]....
        /*0e38*/ 	.word	0x0001d740


	//   ....[92]....
        /*0e3c*/ 	.word	0x0001d770


	//   ....[93]....
        /*0e40*/ 	.word	0x0001d7a0


	//   ....[94]....
        /*0e44*/ 	.word	0x0001d7d0


	//   ....[95]....
        /*0e48*/ 	.word	0x0001d800


	//   ....[96]....
        /*0e4c*/ 	.word	0x0001d830


	//   ....[97]....
        /*0e50*/ 	.word	0x0001d860


	//   ....[98]....
        /*0e54*/ 	.word	0x0001d890


	//   ....[99]....
        /*0e58*/ 	.word	0x0001d8c0


	//   ....[100]....
        /*0e5c*/ 	.word	0x0001d8f0


	//   ....[101]....
        /*0e60*/ 	.word	0x0001d920


	//   ....[102]....
        /*0e64*/ 	.word	0x0001d950


	//   ....[103]....
        /*0e68*/ 	.word	0x0001d980


	//   ....[104]....
        /*0e6c*/ 	.word	0x0001d9b0


	//   ....[105]....
        /*0e70*/ 	.word	0x0001d9e0


	//   ....[106]....
        /*0e74*/ 	.word	0x0001da10


	//   ....[107]....
        /*0e78*/ 	.word	0x0001da40


	//   ....[108]....
        /*0e7c*/ 	.word	0x0001da70


	//   ....[109]....
        /*0e80*/ 	.word	0x0001daa0


	//   ....[110]....
        /*0e84*/ 	.word	0x0001dad0


	//   ....[111]....
        /*0e88*/ 	.word	0x0001db00


	//   ....[112]....
        /*0e8c*/ 	.word	0x0001db30


	//   ....[113]....
        /*0e90*/ 	.word	0x0001db60


	//   ....[114]....
        /*0e94*/ 	.word	0x0001db90


	//   ....[115]....
        /*0e98*/ 	.word	0x0001dbc0


	//   ....[116]....
        /*0e9c*/ 	.word	0x0001dbf0


	//   ....[117]....
        /*0ea0*/ 	.word	0x0001dc20


	//   ....[118]....
        /*0ea4*/ 	.word	0x0001dc50


	//   ....[119]....
        /*0ea8*/ 	.word	0x0001dc80


	//   ....[120]....
        /*0eac*/ 	.word	0x0001dcb0


	//   ....[121]....
        /*0eb0*/ 	.word	0x0001dce0


	//   ....[122]....
        /*0eb4*/ 	.word	0x0001dd10


	//   ....[123]....
        /*0eb8*/ 	.word	0x0001dd40


	//   ....[124]....
        /*0ebc*/ 	.word	0x0001dd70


	//   ....[125]....
        /*0ec0*/ 	.word	0x0001dda0


	//   ....[126]....
        /*0ec4*/ 	.word	0x0001ddd0


	//   ....[127]....
        /*0ec8*/ 	.word	0x0001de00


	//   ....[128]....
        /*0ecc*/ 	.word	0x0001de30


	//   ....[129]....
        /*0ed0*/ 	.word	0x0001de60


	//   ....[130]....
        /*0ed4*/ 	.word	0x0001de90


	//   ....[131]....
        /*0ed8*/ 	.word	0x0001dec0


	//   ....[132]....
        /*0edc*/ 	.word	0x0001def0


	//   ....[133]....
        /*0ee0*/ 	.word	0x0001df20


	//   ....[134]....
        /*0ee4*/ 	.word	0x0001df50


	//   ....[135]....
        /*0ee8*/ 	.word	0x0001df80


	//   ....[136]....
        /*0eec*/ 	.word	0x0001dfb0


	//   ....[137]....
        /*0ef0*/ 	.word	0x0001dfe0


	//   ....[138]....
        /*0ef4*/ 	.word	0x0001e010


	//   ....[139]....
        /*0ef8*/ 	.word	0x0001e040


	//   ....[140]....
        /*0efc*/ 	.word	0x0001e070


	//   ....[141]....
        /*0f00*/ 	.word	0x0001e0a0


	//   ....[142]....
        /*0f04*/ 	.word	0x0001e0d0


	//   ....[143]....
        /*0f08*/ 	.word	0x0001e100


	//   ....[144]....
        /*0f0c*/ 	.word	0x0001e130


	//   ....[145]....
        /*0f10*/ 	.word	0x0001e160


	//   ....[146]....
        /*0f14*/ 	.word	0x0001e190


	//   ....[147]....
        /*0f18*/ 	.word	0x0001e1c0


	//   ....[148]....
        /*0f1c*/ 	.word	0x0001e1f0


	//   ....[149]....
        /*0f20*/ 	.word	0x0001e220


	//   ....[150]....
        /*0f24*/ 	.word	0x0001e250


	//   ....[151]....
        /*0f28*/ 	.word	0x0001e280


	//   ....[152]....
        /*0f2c*/ 	.word	0x0001e2b0


	//   ....[153]....
        /*0f30*/ 	.word	0x0001e2e0


	//   ....[154]....
        /*0f34*/ 	.word	0x0001e310


	//   ....[155]....
        /*0f38*/ 	.word	0x0001e340


	//   ....[156]....
        /*0f3c*/ 	.word	0x0001e370


	//   ....[157]....
        /*0f40*/ 	.word	0x0001e3a0


	//   ....[158]....
        /*0f44*/ 	.word	0x0001e3d0


	//   ....[159]....
        /*0f48*/ 	.word	0x0001e400


	//   ....[160]....
        /*0f4c*/ 	.word	0x0001e430


	//   ....[161]....
        /*0f50*/ 	.word	0x0001e460


	//   ....[162]....
        /*0f54*/ 	.word	0x0001e490


	//   ....[163]....
        /*0f58*/ 	.word	0x0001e4c0


	//   ....[164]....
        /*0f5c*/ 	.word	0x0001e4f0


	//   ....[165]....
        /*0f60*/ 	.word	0x0001e520


	//   ....[166]....
        /*0f64*/ 	.word	0x0001e550


	//   ....[167]....
        /*0f68*/ 	.word	0x0001e580


	//   ....[168]....
        /*0f6c*/ 	.word	0x0001e5b0


	//   ....[169]....
        /*0f70*/ 	.word	0x0001e5e0


	//   ....[170]....
        /*0f74*/ 	.word	0x0001e610


	//   ....[171]....
        /*0f78*/ 	.word	0x0001e640


	//   ....[172]....
        /*0f7c*/ 	.word	0x0001e670


	//   ....[173]....
        /*0f80*/ 	.word	0x0001e690


	//   ....[174]....
        /*0f84*/ 	.word	0x0001e6c0


	//   ....[175]....
        /*0f88*/ 	.word	0x0001e6d0


	//   ....[176]....
        /*0f8c*/ 	.word	0x0001e700


	//   ....[177]....
        /*0f90*/ 	.word	0x0001e710


	//   ....[178]....
        /*0f94*/ 	.word	0x0001e740


	//   ....[179]....
        /*0f98*/ 	.word	0x0001e750


	//   ....[180]....
        /*0f9c*/ 	.word	0x0001e780


	//   ....[181]....
        /*0fa0*/ 	.word	0x0001e790


	//   ....[182]....
        /*0fa4*/ 	.word	0x0001e7c0


	//   ....[183]....
        /*0fa8*/ 	.word	0x0001e7d0


	//   ....[184]....
        /*0fac*/ 	.word	0x0001e800


	//   ....[185]....
        /*0fb0*/ 	.word	0x0001e810


	//   ....[186]....
        /*0fb4*/ 	.word	0x0001e840


	//   ....[187]....
        /*0fb8*/ 	.word	0x0001e850


	//   ....[188]....
        /*0fbc*/ 	.word	0x0001e880


	//   ....[189]....
        /*0fc0*/ 	.word	0x0001e890


	//   ....[190]....
        /*0fc4*/ 	.word	0x0001e8c0


	//   ....[191]....
        /*0fc8*/ 	.word	0x0001e8d0


	//   ....[192]....
        /*0fcc*/ 	.word	0x0001e900


	//   ....[193]....
        /*0fd0*/ 	.word	0x0001e910


	//   ....[194]....
        /*0fd4*/ 	.word	0x0001e940


	//   ....[195]....
        /*0fd8*/ 	.word	0x0001e950


	//   ....[196]....
        /*0fdc*/ 	.word	0x0001e980


	//   ....[197]....
        /*0fe0*/ 	.word	0x0001e9b0


	//   ....[198]....
        /*0fe4*/ 	.word	0x0001e9c0


	//   ....[199]....
        /*0fe8*/ 	.word	0x0001e9f0


	//   ....[200]....
        /*0fec*/ 	.word	0x0001ea00


	//   ....[201]....
        /*0ff0*/ 	.word	0x0001ea30


	//   ....[202]....
        /*0ff4*/ 	.word	0x0001ea60


	//   ....[203]....
        /*0ff8*/ 	.word	0x0001ea70


	//   ....[204]....
        /*0ffc*/ 	.word	0x0001eaa0


	//   ....[205]....
        /*1000*/ 	.word	0x0001ead0


	//   ....[206]....
        /*1004*/ 	.word	0x0001eb50


	//   ....[207]....
        /*1008*/ 	.word	0x0001eb80


	//   ....[208]....
        /*100c*/ 	.word	0x0001ebb0


	//   ....[209]....
        /*1010*/ 	.word	0x0001ec70


	//   ....[210]....
        /*1014*/ 	.word	0x0001f8d0


	//   ....[211]....
        /*1018*/ 	.word	0x0001f8f0


	//   ....[212]....
        /*101c*/ 	.word	0x0001f910


	//   ....[213]....
        /*1020*/ 	.word	0x0001f920


	//   ....[214]....
        /*1024*/ 	.word	0x00020340


	//   ....[215]....
        /*1028*/ 	.word	0x00020350


	//   ....[216]....
        /*102c*/ 	.word	0x000204d0


	//   ....[217]....
        /*1030*/ 	.word	0x000204e0


	//   ....[218]....
        /*1034*/ 	.word	0x00020670


	//   ....[219]....
        /*1038*/ 	.word	0x00020680


	//   ....[220]....
        /*103c*/ 	.word	0x00020810


	//   ....[221]....
        /*1040*/ 	.word	0x00020820


	//   ....[222]....
        /*1044*/ 	.word	0x00020c50


	//   ....[223]....
        /*1048*/ 	.word	0x00020c60


	//   ....[224]....
        /*104c*/ 	.word	0x00021dc0


	//   ....[225]....
        /*1050*/ 	.word	0x00021dd0


	//   ....[226]....
        /*1054*/ 	.word	0x00023580


	//   ....[227]....
        /*1058*/ 	.word	0x00023590


	//   ....[228]....
        /*105c*/ 	.word	0x00023720


	//   ....[229]....
        /*1060*/ 	.word	0x00023730


	//   ....[230]....
        /*1064*/ 	.word	0x000238c0


	//   ....[231]....
        /*1068*/ 	.word	0x000238d0


	//   ....[232]....
        /*106c*/ 	.word	0x00023a60


	//   ....[233]....
        /*1070*/ 	.word	0x00023a70


	//   ....[234]....
        /*1074*/ 	.word	0x00023c50


	//   ....[235]....
        /*1078*/ 	.word	0x00023e30


	//   ....[236]....
        /*107c*/ 	.word	0x00023e60


	//   ....[237]....
        /*1080*/ 	.word	0x00023e90


	//   ....[238]....
        /*1084*/ 	.word	0x00023ec0


	//   ....[239]....
        /*1088*/ 	.word	0x00023ef0


	//   ....[240]....
        /*108c*/ 	.word	0x00023f20


	//   ....[241]....
        /*1090*/ 	.word	0x000240a0


	//   ....[242]....
        /*1094*/ 	.word	0x000240d0


	//   ....[243]....
        /*1098*/ 	.word	0x00024100


	//   ....[244]....
        /*109c*/ 	.word	0x00024130


	//   ....[245]....
        /*10a0*/ 	.word	0x00024160


	//   ....[246]....
        /*10a4*/ 	.word	0x00024190


	//   ....[247]....
        /*10a8*/ 	.word	0x00024220


	//   ....[248]....
        /*10ac*/ 	.word	0x00024250


	//   ....[249]....
        /*10b0*/ 	.word	0x00024260


	//   ....[250]....
        /*10b4*/ 	.word	0x000242a0


	//   ....[251]....
        /*10b8*/ 	.word	0x00025be0


	//   ....[252]....
        /*10bc*/ 	.word	0x00027e80


	//   ....[253]....
        /*10c0*/ 	.word	0x00027eb0


	//   ....[254]....
        /*10c4*/ 	.word	0x00027f30


	//   ....[255]....
        /*10c8*/ 	.word	0x00027f70


	//   ....[0]....
        /*10cc*/ 	.word	0x00027fb0


	//   ....[1]....
        /*10d0*/ 	.word	0x00027fc0


	//   ....[2]....
        /*10d4*/ 	.word	0x00028000


	//   ....[3]....
        /*10d8*/ 	.word	0x00028010


	//   ....[4]....
        /*10dc*/ 	.word	0x000283a0


	//   ....[5]....
        /*10e0*/ 	.word	0x000283c0


	//   ....[6]....
        /*10e4*/ 	.word	0x00028450


	//   ....[7]....
        /*10e8*/ 	.word	0x00028460


	//   ....[8]....
        /*10ec*/ 	.word	0x000284e0


	//   ....[9]....
        /*10f0*/ 	.word	0x000284f0


	//   ....[10]....
        /*10f4*/ 	.word	0x00028500


	//   ....[11]....
        /*10f8*/ 	.word	0x00028510


	//   ....[12]....
        /*10fc*/ 	.word	0x00028ca0


	//   ....[13]....
        /*1100*/ 	.word	0x00028cd0


	//   ....[14]....
        /*1104*/ 	.word	0x00028cf0


	//   ....[15]....
        /*1108*/ 	.word	0x00028d80


	//   ....[16]....
        /*110c*/ 	.word	0x00028da0


	//   ....[17]....
        /*1110*/ 	.word	0x00028e30


	//   ....[18]....
        /*1114*/ 	.word	0x00028e50


	//   ....[19]....
        /*1118*/ 	.word	0x00028ee0


	//   ....[20]....
        /*111c*/ 	.word	0x00028f00


	//   ....[21]....
        /*1120*/ 	.word	0x00028f90


	//   ....[22]....
        /*1124*/ 	.word	0x00028fb0


	//   ....[23]....
        /*1128*/ 	.word	0x00029040


	//   ....[24]....
        /*112c*/ 	.word	0x00029060


	//   ....[25]....
        /*1130*/ 	.word	0x000290f0


	//   ....[26]....
        /*1134*/ 	.word	0x00029110


	//   ....[27]....
        /*1138*/ 	.word	0x00029120


	//   ....[28]....
        /*113c*/ 	.word	0x00029890


	//   ....[29]....
        /*1140*/ 	.word	0x000298b0


	//   ....[30]....
        /*1144*/ 	.word	0x00029910


	//   ....[31]....
        /*1148*/ 	.word	0x00029920


	//   ....[32]....
        /*114c*/ 	.word	0x00029970


	//   ....[33]....
        /*1150*/ 	.word	0x00029980


	//   ....[34]....
        /*1154*/ 	.word	0x00029990


	//   ....[35]....
        /*1158*/ 	.word	0x000299e0


	//   ....[36]....
        /*115c*/ 	.word	0x00029cf0


	//   ....[37]....
        /*1160*/ 	.word	0x00029d00


	//   ....[38]....
        /*1164*/ 	.word	0x00029d60


	//   ....[39]....
        /*1168*/ 	.word	0x00029d70


	//   ....[40]....
        /*116c*/ 	.word	0x00029dc0


	//   ....[41]....
        /*1170*/ 	.word	0x00029dd0


	//   ....[42]....
        /*1174*/ 	.word	0x00029de0


	//   ....[43]....
        /*1178*/ 	.word	0x00029e30


	//   ....[44]....
        /*117c*/ 	.word	0x0002b0f0


	//   ....[45]....
        /*1180*/ 	.word	0x0002b120


	//   ....[46]....
        /*1184*/ 	.word	0x0002b180


	//   ....[47]....
        /*1188*/ 	.word	0x0002b1b0


	//   ....[48]....
        /*118c*/ 	.word	0x0002b1e0


	//   ....[49]....
        /*1190*/ 	.word	0x0002b210


	//   ....[50]....
        /*1194*/ 	.word	0x0002b240


	//   ....[51]....
        /*1198*/ 	.word	0x0002b270


	//   ....[52]....
        /*119c*/ 	.word	0x0002b410


	//   ....[53]....
        /*11a0*/ 	.word	0x0002b440


	//   ....[54]....
        /*11a4*/ 	.word	0x0002b470


	//   ....[55]....
        /*11a8*/ 	.word	0x0002b4a0


	//   ....[56]....
        /*11ac*/ 	.word	0x0002b4d0


	//   ....[57]....
        /*11b0*/ 	.word	0x0002b500


	//   ....[58]....
        /*11b4*/ 	.word	0x0002b5c0


	//   ....[59]....
        /*11b8*/ 	.word	0x0002b5e0


	//   ....[60]....
        /*11bc*/ 	.word	0x0002b600


	//   ....[61]....
        /*11c0*/ 	.word	0x0002b660


	//   ....[62]....
        /*11c4*/ 	.word	0x0002c080


	//   ....[63]....
        /*11c8*/ 	.word	0x0002c440


	//   ....[64]....
        /*11cc*/ 	.word	0x0002c4d0


	//   ....[65]....
        /*11d0*/ 	.word	0x0002c560


	//   ....[66]....
        /*11d4*/ 	.word	0x0002c5f0


	//   ....[67]....
        /*11d8*/ 	.word	0x0002c6d0


	//   ....[68]....
        /*11dc*/ 	.word	0x0002c760


	//   ....[69]....
        /*11e0*/ 	.word	0x0002c800


	//   ....[70]....
        /*11e4*/ 	.word	0x0002c890


	//   ....[71]....
        /*11e8*/ 	.word	0x0002c970


	//   ....[72]....
        /*11ec*/ 	.word	0x0002ca00


	//   ....[73]....
        /*11f0*/ 	.word	0x0002ca90


	//   ....[74]....
        /*11f4*/ 	.word	0x0002cb20


	//   ....[75]....
        /*11f8*/ 	.word	0x0002cbf0


	//   ....[76]....
        /*11fc*/ 	.word	0x0002cc90


	//   ....[77]....
        /*1200*/ 	.word	0x0002cd20


	//   ....[78]....
        /*1204*/ 	.word	0x0002cd70


	//   ....[79]....
        /*1208*/ 	.word	0x0002cdc0


	//   ....[80]....
        /*120c*/ 	.word	0x0002ce50


	//   ....[81]....
        /*1210*/ 	.word	0x0002cee0


	//   ....[82]....
        /*1214*/ 	.word	0x0002cf30


	//   ....[83]....
        /*1218*/ 	.word	0x0002cf80


	//   ....[84]....
        /*121c*/ 	.word	0x0002d010


	//   ....[85]....
        /*1220*/ 	.word	0x0002d0a0


	//   ....[86]....
        /*1224*/ 	.word	0x0002d0f0


	//   ....[87]....
        /*1228*/ 	.word	0x0002d140


	//   ....[88]....
        /*122c*/ 	.word	0x0002d1d0


	//   ....[89]....
        /*1230*/ 	.word	0x0002d260


	//   ....[90]....
        /*1234*/ 	.word	0x0002d2b0


	//   ....[91]....
        /*1238*/ 	.word	0x0002d300


	//   ....[92]....
        /*123c*/ 	.word	0x0002d400


	//   ....[93]....
        /*1240*/ 	.word	0x0002d4b0


	//   ....[94]....
        /*1244*/ 	.word	0x0002d510


	//   ....[95]....
        /*1248*/ 	.word	0x0002d590


	//   ....[96]....
        /*124c*/ 	.word	0x0002d610


	//   ....[97]....
        /*1250*/ 	.word	0x0002d660


	//   ....[98]....
        /*1254*/ 	.word	0x0002d6b0


	//   ....[99]....
        /*1258*/ 	.word	0x0002d700


	//   ....[100]....
        /*125c*/ 	.word	0x0002d860


	//   ....[101]....
        /*1260*/ 	.word	0x0002d900


	//   ....[102]....
        /*1264*/ 	.word	0x0002d960


	//   ....[103]....
        /*1268*/ 	.word	0x0002d9d0


	//   ....[104]....
        /*126c*/ 	.word	0x0002da70


	//   ....[105]....
        /*1270*/ 	.word	0x0002dac0


	//   ....[106]....
        /*1274*/ 	.word	0x0002db10


	//   ....[107]....
        /*1278*/ 	.word	0x0002db60


	//   ....[108]....
        /*127c*/ 	.word	0x0002dfc0


	//   ....[109]....
        /*1280*/ 	.word	0x0002e0e0


	//   ....[110]....
        /*1284*/ 	.word	0x0002e200


	//   ....[111]....
        /*1288*/ 	.word	0x0002e320


	//   ....[112]....
        /*128c*/ 	.word	0x0002e450


	//   ....[113]....
        /*1290*/ 	.word	0x0002e570


	//   ....[114]....
        /*1294*/ 	.word	0x0002e6a0


	//   ....[115]....
        /*1298*/ 	.word	0x0002e7b0


	//   ....[116]....
        /*129c*/ 	.word	0x0002e8e0


	//   ....[117]....
        /*12a0*/ 	.word	0x0002ea00


	//   ....[118]....
        /*12a4*/ 	.word	0x0002eac0


	//   ....[119]....
        /*12a8*/ 	.word	0x0002eb10


	//   ....[120]....
        /*12ac*/ 	.word	0x0002eb90


	//   ....[121]....
        /*12b0*/ 	.word	0x0002ebf0


	//   ....[122]....
        /*12b4*/ 	.word	0x0002ec50


	//   ....[123]....
        /*12b8*/ 	.word	0x0002eca0


	//   ....[124]....
        /*12bc*/ 	.word	0x0002ed20


	//   ....[125]....
        /*12c0*/ 	.word	0x0002ed90


	//   ....[126]....
        /*12c4*/ 	.word	0x0002edf0


	//   ....[127]....
        /*12c8*/ 	.word	0x0002ee40


	//   ....[128]....
        /*12cc*/ 	.word	0x0002eec0


	//   ....[129]....
        /*12d0*/ 	.word	0x0002ef30


	//   ....[130]....
        /*12d4*/ 	.word	0x0002ef90


	//   ....[131]....
        /*12d8*/ 	.word	0x0002efe0


	//   ....[132]....
        /*12dc*/ 	.word	0x0002f060


	//   ....[133]....
        /*12e0*/ 	.word	0x0002f0d0


	//   ....[134]....
        /*12e4*/ 	.word	0x0002f130


	//   ....[135]....
        /*12e8*/ 	.word	0x0002f180


	//   ....[136]....
        /*12ec*/ 	.word	0x0002f200


	//   ....[137]....
        /*12f0*/ 	.word	0x0002f270


	//   ....[138]....
        /*12f4*/ 	.word	0x0002f2d0


	//   ....[139]....
        /*12f8*/ 	.word	0x0002f320


	//   ....[140]....
        /*12fc*/ 	.word	0x0002f3a0


	//   ....[141]....
        /*1300*/ 	.word	0x0002f410


	//   ....[142]....
        /*1304*/ 	.word	0x0002f470


	//   ....[143]....
        /*1308*/ 	.word	0x0002f4c0


	//   ....[144]....
        /*130c*/ 	.word	0x0002f540


	//   ....[145]....
        /*1310*/ 	.word	0x0002f5b0


	//   ....[146]....
        /*1314*/ 	.word	0x0002f610


	//   ....[147]....
        /*1318*/ 	.word	0x0002f660


	//   ....[148]....
        /*131c*/ 	.word	0x0002f6e0


	//   ....[149]....
        /*1320*/ 	.word	0x0002f730


	//   ....[150]....
        /*1324*/ 	.word	0x0002f790


	//   ....[151]....
        /*1328*/ 	.word	0x0002f7e0


	//   ....[152]....
        /*132c*/ 	.word	0x0002f850


	//   ....[153]....
        /*1330*/ 	.word	0x0002f8c0


	//   ....[154]....
        /*1334*/ 	.word	0x0002f920


	//   ....[155]....
        /*1338*/ 	.word	0x0002f970


	//   ....[156]....
        /*133c*/ 	.word	0x0002f9f0


	//   ....[157]....
        /*1340*/ 	.word	0x0002fa60


	//   ....[158]....
        /*1344*/ 	.word	0x0002fac0


	//   ....[159]....
        /*1348*/ 	.word	0x0002fb10


	//   ....[160]....
        /*134c*/ 	.word	0x0002fb70


	//   ....[161]....
        /*1350*/ 	.word	0x0002fbe0


	//   ....[162]....
        /*1354*/ 	.word	0x0002fc40


	//   ....[163]....
        /*1358*/ 	.word	0x0002fc90


	//   ....[164]....
        /*135c*/ 	.word	0x0002fcf0


	//   ....[165]....
        /*1360*/ 	.word	0x0002fd40


	//   ....[166]....
        /*1364*/ 	.word	0x0002fda0


	//   ....[167]....
        /*1368*/ 	.word	0x0002fdf0


	//   ....[168]....
        /*136c*/ 	.word	0x0002fe50


	//   ....[169]....
        /*1370*/ 	.word	0x0002fea0


	//   ....[170]....
        /*1374*/ 	.word	0x0002ff00


	//   ....[171]....
        /*1378*/ 	.word	0x0002ff50


	//   ....[172]....
        /*137c*/ 	.word	0x0002ffb0


	//   ....[173]....
        /*1380*/ 	.word	0x00030000


	//   ....[174]....
        /*1384*/ 	.word	0x00030060


	//   ....[175]....
        /*1388*/ 	.word	0x000300b0


	//   ....[176]....
        /*138c*/ 	.word	0x00030130


	//   ....[177]....
        /*1390*/ 	.word	0x00030180


	//   ....[178]....
        /*1394*/ 	.word	0x000301e0


	//   ....[179]....
        /*1398*/ 	.word	0x00030230


	//   ....[180]....
        /*139c*/ 	.word	0x000302b0


	//   ....[181]....
        /*13a0*/ 	.word	0x00030320


	//   ....[182]....
        /*13a4*/ 	.word	0x00030380


	//   ....[183]....
        /*13a8*/ 	.word	0x000303d0


	//   ....[184]....
        /*13ac*/ 	.word	0x00030450


	//   ....[185]....
        /*13b0*/ 	.word	0x000304c0


	//   ....[186]....
        /*13b4*/ 	.word	0x00030520


	//   ....[187]....
        /*13b8*/ 	.word	0x00030570


	//   ....[188]....
        /*13bc*/ 	.word	0x000305f0


	//   ....[189]....
        /*13c0*/ 	.word	0x00030660


	//   ....[190]....
        /*13c4*/ 	.word	0x000306c0


	//   ....[191]....
        /*13c8*/ 	.word	0x00030710


	//   ....[192]....
        /*13cc*/ 	.word	0x00030790


	//   ....[193]....
        /*13d0*/ 	.word	0x000307e0


	//   ....[194]....
        /*13d4*/ 	.word	0x00030840


	//   ....[195]....
        /*13d8*/ 	.word	0x00030890


	//   ....[196]....
        /*13dc*/ 	.word	0x000308f0


	//   ....[197]....
        /*13e0*/ 	.word	0x00030960


	//   ....[198]....
        /*13e4*/ 	.word	0x000309c0


	//   ....[199]....
        /*13e8*/ 	.word	0x00030a10


	//   ....[200]....
        /*13ec*/ 	.word	0x00030a90


	//   ....[201]....
        /*13f0*/ 	.word	0x00030b00


	//   ....[202]....
        /*13f4*/ 	.word	0x00030b60


	//   ....[203]....
        /*13f8*/ 	.word	0x00030bb0


	//   ....[204]....
        /*13fc*/ 	.word	0x00030c30


	//   ....[205]....
        /*1400*/ 	.word	0x00030ca0


	//   ....[206]....
        /*1404*/ 	.word	0x00030d00


	//   ....[207]....
        /*1408*/ 	.word	0x00030d50


	//   ....[208]....
        /*140c*/ 	.word	0x00030dd0


	//   ....[209]....
        /*1410*/ 	.word	0x00030e40


	//   ....[210]....
        /*1414*/ 	.word	0x00030ea0


	//   ....[211]....
        /*1418*/ 	.word	0x00030ef0


	//   ....[212]....
        /*141c*/ 	.word	0x00030f70


	//   ....[213]....
        /*1420*/ 	.word	0x00030fc0


	//   ....[214]....
        /*1424*/ 	.word	0x00031020


	//   ....[215]....
        /*1428*/ 	.word	0x00031070


	//   ....[216]....
        /*142c*/ 	.word	0x000310f0


	//   ....[217]....
        /*1430*/ 	.word	0x00031160


	//   ....[218]....
        /*1434*/ 	.word	0x000311c0


	//   ....[219]....
        /*1438*/ 	.word	0x00031210


	//   ....[220]....
        /*143c*/ 	.word	0x00031290


	//   ....[221]....
        /*1440*/ 	.word	0x00031300


	//   ....[222]....
        /*1444*/ 	.word	0x00031360


	//   ....[223]....
        /*1448*/ 	.word	0x000313b0


	//   ....[224]....
        /*144c*/ 	.word	0x00031430


	//   ....[225]....
        /*1450*/ 	.word	0x000314a0


	//   ....[226]....
        /*1454*/ 	.word	0x00031500


	//   ....[227]....
        /*1458*/ 	.word	0x00031550


	//   ....[228]....
        /*145c*/ 	.word	0x000315d0


	//   ....[229]....
        /*1460*/ 	.word	0x00031640


	//   ....[230]....
        /*1464*/ 	.word	0x000316a0


	//   ....[231]....
        /*1468*/ 	.word	0x000316f0


	//   ....[232]....
        /*146c*/ 	.word	0x00031770


	//   ....[233]....
        /*1470*/ 	.word	0x000317f0


	//   ....[234]....
        /*1474*/ 	.word	0x00031890


	//   ....[235]....
        /*1478*/ 	.word	0x000319d0


	//   ....[236]....
        /*147c*/ 	.word	0x00031be0


	//   ....[237]....
        /*1480*/ 	.word	0x00031c30


	//   ....[238]....
        /*1484*/ 	.word	0x00031cc0


	//   ....[239]....
        /*1488*/ 	.word	0x00031d50


	//   ....[240]....
        /*148c*/ 	.word	0x00031de0


	//   ....[241]....
        /*1490*/ 	.word	0x00031e70


	//   ....[242]....
        /*1494*/ 	.word	0x00031f00


	//   ....[243]....
        /*1498*/ 	.word	0x00031f90


	//   ....[244]....
        /*149c*/ 	.word	0x00032010


	//   ....[245]....
        /*14a0*/ 	.word	0x00032060


	//   ....[246]....
        /*14a4*/ 	.word	0x00032100


	//   ....[247]....
        /*14a8*/ 	.word	0x00032190


	//   ....[248]....
        /*14ac*/ 	.word	0x00032220


	//   ....[249]....
        /*14b0*/ 	.word	0x00032270


	//   ....[250]....
        /*14b4*/ 	.word	0x00032300


	//   ....[251]....
        /*14b8*/ 	.word	0x00032390


	//   ....[252]....
        /*14bc*/ 	.word	0x00032420


	//   ....[253]....
        /*14c0*/ 	.word	0x000324b0


	//   ....[254]....
        /*14c4*/ 	.word	0x00032540


	//   ....[255]....
        /*14c8*/ 	.word	0x000325d0


	//   ....[0]....
        /*14cc*/ 	.word	0x00032690


	//   ....[1]....
        /*14d0*/ 	.word	0x00032970


	//   ....[2]....
        /*14d4*/ 	.word	0x00032a60


	//   ....[3]....
        /*14d8*/ 	.word	0x00032b10


	//   ....[4]....
        /*14dc*/ 	.word	0x00032c10


	//   ....[5]....
        /*14e0*/ 	.word	0x00032cc0


	//   ....[6]....
        /*14e4*/ 	.word	0x00032d20


	//   ....[7]....
        /*14e8*/ 	.word	0x00032df0


	//   ....[8]....
        /*14ec*/ 	.word	0x00032e90


	//   ....[9]....
        /*14f0*/ 	.word	0x00032f60


	//   ....[10]....
        /*14f4*/ 	.word	0x000330a0


	//   ....[11]....
        /*14f8*/ 	.word	0x00033130


	//   ....[12]....
        /*14fc*/ 	.word	0x00033230


	//   ....[13]....
        /*1500*/ 	.word	0x000332d0


	//   ....[14]....
        /*1504*/ 	.word	0x00033330


	//   ....[15]....
        /*1508*/ 	.word	0x00033420


	//   ....[16]....
        /*150c*/ 	.word	0x00033480


	//   ....[17]....
        /*1510*/ 	.word	0x00033520


	//   ....[18]....
        /*1514*/ 	.word	0x00033620


	//   ....[19]....
        /*1518*/ 	.word	0x00033690


	//   ....[20]....
        /*151c*/ 	.word	0x000336f0


	//   ....[21]....
        /*1520*/ 	.word	0x000337f0


	//   ....[22]....
        /*1524*/ 	.word	0x00033850


	//   ....[23]....
        /*1528*/ 	.word	0x00033960


	//   ....[24]....
        /*152c*/ 	.word	0x000339c0


	//   ....[25]....
        /*1530*/ 	.word	0x00033ad0


	//   ....[26]....
        /*1534*/ 	.word	0x00033b30


	//   ....[27]....
        /*1538*/ 	.word	0x00033c40


	//   ....[28]....
        /*153c*/ 	.word	0x00033ca0


	//   ....[29]....
        /*1540*/ 	.word	0x00033db0


	//   ....[30]....
        /*1544*/ 	.word	0x00033e10


	//   ....[31]....
        /*1548*/ 	.word	0x00033f20


	//   ....[32]....
        /*154c*/ 	.word	0x00033f80


	//   ....[33]....
        /*1550*/ 	.word	0x00034070


	//   ....[34]....
        /*1554*/ 	.word	0x000341a0


	//   ....[35]....
        /*1558*/ 	.word	0x00034240


	//   ....[36]....
        /*155c*/ 	.word	0x000342a0


	//   ....[37]....
        /*1560*/ 	.word	0x00034360


	//   ....[38]....
        /*1564*/ 	.word	0x000343c0


	//   ....[39]....
        /*1568*/ 	.word	0x00034480


	//   ....[40]....
        /*156c*/ 	.word	0x000344e0


	//   ....[41]....
        /*1570*/ 	.word	0x000345a0


	//   ....[42]....
        /*1574*/ 	.word	0x00034690


	//   ....[43]....
        /*1578*/ 	.word	0x00034720


	//   ....[44]....
        /*157c*/ 	.word	0x00034780


	//   ....[45]....
        /*1580*/ 	.word	0x00034840


	//   ....[46]....
        /*1584*/ 	.word	0x000348a0


	//   ....[47]....
        /*1588*/ 	.word	0x00034960


	//   ....[48]....
        /*158c*/ 	.word	0x000349c0


	//   ....[49]....
        /*1590*/ 	.word	0x00034a80


	//   ....[50]....
        /*1594*/ 	.word	0x00034c60


	//   ....[51]....
        /*1598*/ 	.word	0x00034d00


	//   ....[52]....
        /*159c*/ 	.word	0x00034e70


	//   ....[53]....
        /*15a0*/ 	.word	0x00034ee0


	//   ....[54]....
        /*15a4*/ 	.word	0x00034f50


	//   ....[55]....
        /*15a8*/ 	.word	0x00034fc0


	//   ....[56]....
        /*15ac*/ 	.word	0x00035030


	//   ....[57]....
        /*15b0*/ 	.word	0x000350b0


	//   ....[58]....
        /*15b4*/ 	.word	0x00035130


	//   ....[59]....
        /*15b8*/ 	.word	0x000351c0


	//   ....[60]....
        /*15bc*/ 	.word	0x00035230


	//   ....[61]....
        /*15c0*/ 	.word	0x000352a0


	//   ....[62]....
        /*15c4*/ 	.word	0x00035310


	//   ....[63]....
        /*15c8*/ 	.word	0x00035390


	//   ....[64]....
        /*15cc*/ 	.word	0x00035400


	//   ....[65]....
        /*15d0*/ 	.word	0x000354b0


	//   ....[66]....
        /*15d4*/ 	.word	0x00035500


	//   ....[67]....
        /*15d8*/ 	.word	0x00035590


	//   ....[68]....
        /*15dc*/ 	.word	0x000356c0


	//----- nvinfo : EIATTR_REG_RECONFIG
	.align		4
.L_486:
        /*15e0*/ 	.byte	0x01, 0x54
	.zero		2


	//----- nvinfo : EIATTR_SYSCALL_OFFSETS
	.align		4
        /*15e4*/ 	.byte	0x04, 0x46
        /*15e6*/ 	.short	(.L_488 - .L_487)


	//   ....[0]....
.L_487:
        /*15e8*/ 	.word	0x00002430


	//   ....[1]....
        /*15ec*/ 	.word	0x00002580


	//   ....[2]....
        /*15f0*/ 	.word	0x00008bb0


	//   ....[3]....
        /*15f4*/ 	.word	0x00009100


	//   ....[4]....
        /*15f8*/ 	.word	0x00027490


	//   ....[5]....
        /*15fc*/ 	.word	0x00027600


	//   ....[6]....
        /*1600*/ 	.word	0x00027750


	//   ....[7]....
        /*1604*/ 	.word	0x00027890


	//   ....[8]....
        /*1608*/ 	.word	0x00028940


	//----- nvinfo : EIATTR_MBARRIER_INSTR_OFFSETS
	.align		4
.L_488:
        /*160c*/ 	.byte	0x04, 0x39
        /*160e*/ 	.short	(.L_490 - .L_489)


	//   ....[0]....
.L_489:
        /*1610*/ 	.word	0x00000270
        /*1614*/ 	.word	0x000000ff
        /*1618*/ 	.word	0x00028400
        /*161c*/ 	.short	0x0100
        /*161e*/ 	.byte	0x08
	.zero		1


	//   ....[1]....
        /*1620*/ 	.word	0x00000280
        /*1624*/ 	.word	0x000000ff
        /*1628*/ 	.word	0x00028420
        /*162c*/ 	.short	0x0100
        /*162e*/ 	.byte	0x08
	.zero		1


	//   ....[2]....
        /*1630*/ 	.word	0x00000370
        /*1634*/ 	.word	0x000000ff
        /*1638*/ 	.word	0x00028430
        /*163c*/ 	.short	0x0100
        /*163e*/ 	.byte	0x08
	.zero		1


	//   ....[3]....
        /*1640*/ 	.word	0x00000380
        /*1644*/ 	.word	0x000000ff
        /*1648*/ 	.word	0x00028440
        /*164c*/ 	.short	0x0100
        /*164e*/ 	.byte	0x08
	.zero		1


	//   ....[4]....
        /*1650*/ 	.word	0x00000390
        /*1654*/ 	.word	0x000000ff
        /*1658*/ 	.word	0x00028438
        /*165c*/ 	.short	0x0100
        /*165e*/ 	.byte	0x08
	.zero		1


	//   ....[5]....
        /*1660*/ 	.word	0x000003a0
        /*1664*/ 	.word	0x000000ff
        /*1668*/ 	.word	0x00028448
        /*166c*/ 	.short	0x0100
        /*166e*/ 	.byte	0x08
	.zero		1


	//   ....[6]....
        /*1670*/ 	.word	0x000004d0
        /*1674*/ 	.word	0x000000ff
        /*1678*/ 	.word	0x00028450
        /*167c*/ 	.short	0x0100
        /*167e*/ 	.byte	0x08
	.zero		1


	//   ....[7]....
        /*1680*/ 	.word	0x000004e0
        /*1684*/ 	.word	0x000000ff
        /*1688*/ 	.word	0x00028460
        /*168c*/ 	.short	0x0100
        /*168e*/ 	.byte	0x08
	.zero		1


	//   ....[8]....
        /*1690*/ 	.word	0x000004f0
        /*1694*/ 	.word	0x000000ff
        /*1698*/ 	.word	0x00028458
        /*169c*/ 	.short	0x0100
        /*169e*/ 	.byte	0x08
	.zero		1


	//   ....[9]....
        /*16a0*/ 	.word	0x00000500
        /*16a4*/ 	.word	0x000000ff
        /*16a8*/ 	.word	0x00028468
        /*16ac*/ 	.short	0x0100
        /*16ae*/ 	.byte	0x08
	.zero		1


	//   ....[10]....
        /*16b0*/ 	.word	0x000005f0
        /*16b4*/ 	.word	0x000000ff
        /*16b8*/ 	.word	0x00028470
        /*16bc*/ 	.short	0x0100
        /*16be*/ 	.byte	0x06
	.zero		1


	//   ....[11]....
        /*16c0*/ 	.word	0x00000600
        /*16c4*/ 	.word	0x000000ff
        /*16c8*/ 	.word	0x00028480
        /*16cc*/ 	.short	0x0100
        /*16ce*/ 	.byte	0x06
	.zero		1


	//   ....[12]....
        /*16d0*/ 	.word	0x00000610
        /*16d4*/ 	.word	0x000000ff
        /*16d8*/ 	.word	0x00028478
        /*16dc*/ 	.short	0x0100
        /*16de*/ 	.byte	0x06
	.zero		1


	//   ....[13]....
        /*16e0*/ 	.word	0x00000620
        /*16e4*/ 	.word	0x000000ff
        /*16e8*/ 	.word	0x00028488
        /*16ec*/ 	.short	0x0100
        /*16ee*/ 	.byte	0x06
	.zero		1


	//   ....[14]....
        /*16f0*/ 	.word	0x00000750
        /*16f4*/ 	.word	0x000000ff
        /*16f8*/ 	.word	0x00028490
        /*16fc*/ 	.short	0x0100
        /*16fe*/ 	.byte	0x08
	.zero		1


	//   ....[15]....
        /*1700*/ 	.word	0x00000760
        /*1704*/ 	.word	0x000000ff
        /*1708*/ 	.word	0x000284a0
        /*170c*/ 	.short	0x0100
        /*170e*/ 	.byte	0x08
	.zero		1


	//   ....[16]....
        /*1710*/ 	.word	0x00000770
        /*1714*/ 	.word	0x000000ff
        /*1718*/ 	.word	0x00028498
        /*171c*/ 	.short	0x0100
        /*171e*/ 	.byte	0x08
	.zero		1


	//   ....[17]....
        /*1720*/ 	.word	0x00000780
        /*1724*/ 	.word	0x000000ff
        /*1728*/ 	.word	0x000284a8
        /*172c*/ 	.short	0x0100
        /*172e*/ 	.byte	0x08
	.zero		1


	//   ....[18]....
        /*1730*/ 	.word	0x000008c0
        /*1734*/ 	.word	0x000000ff
        /*1738*/ 	.word	0x000284b0
        /*173c*/ 	.short	0x0100
        /*173e*/ 	.byte	0x08
	.zero		1


	//   ....[19]....
        /*1740*/ 	.word	0x000008d0
        /*1744*/ 	.word	0x000000ff
        /*1748*/ 	.word	0x000284c0
        /*174c*/ 	.short	0x0100
        /*174e*/ 	.byte	0x08
	.zero		1


	//   ....[20]....
        /*1750*/ 	.word	0x000008e0
        /*1754*/ 	.word	0x000000ff
        /*1758*/ 	.word	0x000284b8
        /*175c*/ 	.short	0x0100
        /*175e*/ 	.byte	0x08
	.zero		1


	//   ....[21]....
        /*1760*/ 	.word	0x000008f0
        /*1764*/ 	.word	0x000000ff
        /*1768*/ 	.word	0x000284c8
        /*176c*/ 	.short	0x0100
        /*176e*/ 	.byte	0x08
	.zero		1


	//   ....[22]....
        /*1770*/ 	.word	0x00003340
        /*1774*/ 	.word	0x0000004c
        /*1778*/ 	.word	0x00028490
        /*177c*/ 	.short	0x010a
        /*177e*/ 	.byte	0x3f
	.zero		1


	//   ....[23]....
        /*1780*/ 	.word	0x00005490
        /*1784*/ 	.word	0x0000004c
        /*1788*/ 	.word	0x00028490
        /*178c*/ 	.short	0x010a
        /*178e*/ 	.byte	0x3f
	.zero		1


	//   ....[24]....
        /*1790*/ 	.word	0x000074f0
        /*1794*/ 	.word	0x0000004c
        /*1798*/ 	.word	0x00028490
        /*179c*/ 	.short	0x010a
        /*179e*/ 	.byte	0x3f
	.zero		1


	//   ....[25]....
        /*17a0*/ 	.word	0x00007980
        /*17a4*/ 	.word	0x00000004
        /*17a8*/ 	.word	0x00000000
        /*17ac*/ 	.short	0x0101
        /*17ae*/ 	.byte	0x3f
	.zero		1


	//   ....[26]....
        /*17b0*/ 	.word	0x000079c0
        /*17b4*/ 	.word	0x0000004c
        /*17b8*/ 	.word	0x000284b0
        /*17bc*/ 	.short	0x010a
        /*17be*/ 	.byte	0x3f
	.zero		1


	//   ....[27]....
        /*17c0*/ 	.word	0x00007de0
        /*17c4*/ 	.word	0x0000004c
        /*17c8*/ 	.word	0x00000000
        /*17cc*/ 	.short	0x0101
        /*17ce*/ 	.byte	0x3f
	.zero		1


	//   ....[28]....
        /*17d0*/ 	.word	0x00008e60
        /*17d4*/ 	.word	0x00000016
        /*17d8*/ 	.word	0x00028400
        /*17dc*/ 	.short	0x010a
        /*17de*/ 	.byte	0x3f
	.zero		1


	//   ....[29]....
        /*17e0*/ 	.word	0x00008eb0
        /*17e4*/ 	.word	0x00000016
        /*17e8*/ 	.word	0x00028400
        /*17ec*/ 	.short	0x010a
        /*17ee*/ 	.byte	0x3f
	.zero		1


	//   ....[30]....
        /*17f0*/ 	.word	0x00009bd0
        /*17f4*/ 	.word	0x00000016
        /*17f8*/ 	.word	0x00028400
        /*17fc*/ 	.short	0x010a
        /*17fe*/ 	.byte	0x3f
	.zero		1


	//   ....[31]....
        /*1800*/ 	.word	0x0000e300
        /*1804*/ 	.word	0x00000016
        /*1808*/ 	.word	0x00028400
        /*180c*/ 	.short	0x010a
        /*180e*/ 	.byte	0x3f
	.zero		1


	//   ....[32]....
        /*1810*/ 	.word	0x00012550
        /*1814*/ 	.word	0x00000005
        /*1818*/ 	.word	0x00028430
        /*181c*/ 	.short	0x010a
        /*181e*/ 	.byte	0x3f
	.zero		1


	//   ....[33]....
        /*1820*/ 	.word	0x00012590
        /*1824*/ 	.word	0x00000005
        /*1828*/ 	.word	0x00028430
        /*182c*/ 	.short	0x010a
        /*182e*/ 	.byte	0x3f
	.zero		1


	//   ....[34]....
        /*1830*/ 	.word	0x00012f50
        /*1834*/ 	.word	0x00000015
        /*1838*/ 	.word	0x00000000
        /*183c*/ 	.short	0x0101
        /*183e*/ 	.byte	0x3f
	.zero		1


	//   ....[35]....
        /*1840*/ 	.word	0x00014730
        /*1844*/ 	.word	0x00000005
        /*1848*/ 	.word	0x00028450
        /*184c*/ 	.short	0x010a
        /*184e*/ 	.byte	0x3f
	.zero		1


	//   ....[36]....
        /*1850*/ 	.word	0x00014780
        /*1854*/ 	.word	0x00000005
        /*1858*/ 	.word	0x00028450
        /*185c*/ 	.short	0x010a
        /*185e*/ 	.byte	0x3f
	.zero		1


	//   ....[37]....
        /*1860*/ 	.word	0x00014990
        /*1864*/ 	.word	0x00000005
        /*1868*/ 	.word	0x00000000
        /*186c*/ 	.short	0x0101
        /*186e*/ 	.byte	0x3f
	.zero		1


	//   ....[38]....
        /*1870*/ 	.word	0x00014cd0
        /*1874*/ 	.word	0x000000cd
        /*1878*/ 	.word	0x00028430
        /*187c*/ 	.short	0x010a
        /*187e*/ 	.byte	0x3f
	.zero		1


	//   ....[39]....
        /*1880*/ 	.word	0x00014d50
        /*1884*/ 	.word	0x000000cd
        /*1888*/ 	.word	0x00028430
        /*188c*/ 	.short	0x010a
        /*188e*/ 	.byte	0x3f
	.zero		1


	//   ....[40]....
        /*1890*/ 	.word	0x00015520
        /*1894*/ 	.word	0x0000000a
        /*1898*/ 	.word	0x00000000
        /*189c*/ 	.short	0x0101
        /*189e*/ 	.byte	0x3f
	.zero		1


	//   ....[41]....
        /*18a0*/ 	.word	0x00017320
        /*18a4*/ 	.word	0x000000cd
        /*18a8*/ 	.word	0x00028450
        /*18ac*/ 	.short	0x010a
        /*18ae*/ 	.byte	0x3f
	.zero		1


	//   ....[42]....
        /*18b0*/ 	.word	0x00017370
        /*18b4*/ 	.word	0x000000cd
        /*18b8*/ 	.word	0x00028450
        /*18bc*/ 	.short	0x010a
        /*18be*/ 	.byte	0x3f
	.zero		1


	//   ....[43]....
        /*18c0*/ 	.word	0x00017560
        /*18c4*/ 	.word	0x00000006
        /*18c8*/ 	.word	0x00000000
        /*18cc*/ 	.short	0x0101
        /*18ce*/ 	.byte	0x3f
	.zero		1


	//   ....[44]....
        /*18d0*/ 	.word	0x00017930
        /*18d4*/ 	.word	0x00000005
        /*18d8*/ 	.word	0x00028430
        /*18dc*/ 	.short	0x010a
        /*18de*/ 	.byte	0x3f
	.zero		1


	//   ....[45]....
        /*18e0*/ 	.word	0x000179b0
        /*18e4*/ 	.word	0x00000005
        /*18e8*/ 	.word	0x00028430
        /*18ec*/ 	.short	0x010a
        /*18ee*/ 	.byte	0x3f
	.zero		1


	//   ....[46]....
        /*18f0*/ 	.word	0x000192c0
        /*18f4*/ 	.word	0x0000000e
        /*18f8*/ 	.word	0x00000000
        /*18fc*/ 	.short	0x0101
        /*18fe*/ 	.byte	0x3f
	.zero		1


	//   ....[47]....
        /*1900*/ 	.word	0x000194f0
        /*1904*/ 	.word	0x00000005
        /*1908*/ 	.word	0x00028450
        /*190c*/ 	.short	0x010a
        /*190e*/ 	.byte	0x3f
	.zero		1


	//   ....[48]....
        /*1910*/ 	.word	0x00019540
        /*1914*/ 	.word	0x00000005
        /*1918*/ 	.word	0x00028450
        /*191c*/ 	.short	0x010a
        /*191e*/ 	.byte	0x3f
	.zero		1


	//   ....[49]....
        /*1920*/ 	.word	0x00019720
        /*1924*/ 	.word	0x00000005
        /*1928*/ 	.word	0x00000000
        /*192c*/ 	.short	0x0101
        /*192e*/ 	.byte	0x3f
	.zero		1


	//   ....[50]....
        /*1930*/ 	.word	0x00019840
        /*1934*/ 	.word	0x0000000a
        /*1938*/ 	.word	0x00028430
        /*193c*/ 	.short	0x010a
        /*193e*/ 	.byte	0x3f
	.zero		1


	//   ....[51]....
        /*1940*/ 	.word	0x000198c0
        /*1944*/ 	.word	0x0000000a
        /*1948*/ 	.word	0x00028430
        /*194c*/ 	.short	0x010a
        /*194e*/ 	.byte	0x3f
	.zero		1


	//   ....[52]....
        /*1950*/ 	.word	0x0001a060
        /*1954*/ 	.word	0x00000006
        /*1958*/ 	.word	0x00000000
        /*195c*/ 	.short	0x0101
        /*195e*/ 	.byte	0x3f
	.zero		1


	//   ....[53]....
        /*1960*/ 	.word	0x0001be50
        /*1964*/ 	.word	0x0000000a
        /*1968*/ 	.word	0x00028450
        /*196c*/ 	.short	0x010a
        /*196e*/ 	.byte	0x3f
	.zero		1


	//   ....[54]....
        /*1970*/ 	.word	0x0001bea0
        /*1974*/ 	.word	0x0000000a
        /*1978*/ 	.word	0x00028450
        /*197c*/ 	.short	0x010a
        /*197e*/ 	.byte	0x3f
	.zero		1


	//   ....[55]....
        /*1980*/ 	.word	0x0001c0a0
        /*1984*/ 	.word	0x00000008
        /*1988*/ 	.word	0x00000000
        /*198c*/ 	.short	0x0101
        /*198e*/ 	.byte	0x3f
	.zero		1


	//   ....[56]....
        /*1990*/ 	.word	0x000202d0
        /*1994*/ 	.word	0x00000000
        /*1998*/ 	.word	0x00000000
        /*199c*/ 	.short	0x0101
        /*199e*/ 	.byte	0x3f
	.zero		1


	//   ....[57]....
        /*19a0*/ 	.word	0x00020ab0
        /*19a4*/ 	.word	0x0000000b
        /*19a8*/ 	.word	0x00000000
        /*19ac*/ 	.short	0x0101
        /*19ae*/ 	.byte	0x3f
	.zero		1


	//   ....[58]....
        /*19b0*/ 	.word	0x00025cc0
        /*19b4*/ 	.word	0x00000016
        /*19b8*/ 	.word	0x00028420
        /*19bc*/ 	.short	0x010a
        /*19be*/ 	.byte	0x3f
	.zero		1


	//   ....[59]....
        /*19c0*/ 	.word	0x00025d50
        /*19c4*/ 	.word	0x0000000b
        /*19c8*/ 	.word	0x000284a0
        /*19cc*/ 	.short	0x010a
        /*19ce*/ 	.byte	0x3f
	.zero		1


	//   ....[60]....
        /*19d0*/ 	.word	0x000260a0
        /*19d4*/ 	.word	0x0000000b
        /*19d8*/ 	.word	0x000284c0
        /*19dc*/ 	.short	0x010a
        /*19de*/ 	.byte	0x3f
	.zero		1


	//   ....[61]....
        /*19e0*/ 	.word	0x000264c0
        /*19e4*/ 	.word	0x0000000a
        /*19e8*/ 	.word	0x000284a0
        /*19ec*/ 	.short	0x010a
        /*19ee*/ 	.byte	0x3f
	.zero		1


	//   ....[62]....
        /*19f0*/ 	.word	0x00026800
        /*19f4*/ 	.word	0x0000000a
        /*19f8*/ 	.word	0x000284c0
        /*19fc*/ 	.short	0x010a
        /*19fe*/ 	.byte	0x3f
	.zero		1


	//   ....[63]....
        /*1a00*/ 	.word	0x00027cb0
        /*1a04*/ 	.word	0x00000006
        /*1a08*/ 	.word	0x00028480
        /*1a0c*/ 	.short	0x010a
        /*1a0e*/ 	.byte	0x3f
	.zero		1


	//   ....[64]....
        /*1a10*/ 	.word	0x00028130
        /*1a14*/ 	.word	0x00000006
        /*1a18*/ 	.word	0x00028470
        /*1a1c*/ 	.short	0x0107
        /*1a1e*/ 	.byte	0x3f
	.zero		1


	//   ....[65]....
        /*1a20*/ 	.word	0x000281e0
        /*1a24*/ 	.word	0x00000006
        /*1a28*/ 	.word	0x00028470
        /*1a2c*/ 	.short	0x0101
        /*1a2e*/ 	.byte	0x3f
	.zero		1


	//   ....[66]....
        /*1a30*/ 	.word	0x00028210
        /*1a34*/ 	.word	0x00000006
        /*1a38*/ 	.word	0x00028440
        /*1a3c*/ 	.short	0x010a
        /*1a3e*/ 	.byte	0x3f
	.zero		1


	//   ....[67]....
        /*1a40*/ 	.word	0x00028630
        /*1a44*/ 	.word	0x00000006
        /*1a48*/ 	.word	0x00028430
        /*1a4c*/ 	.short	0x0107
        /*1a4e*/ 	.byte	0x3f
	.zero		1


	//   ....[68]....
        /*1a50*/ 	.word	0x000286f0
        /*1a54*/ 	.word	0x00000006
        /*1a58*/ 	.word	0x00028430
        /*1a5c*/ 	.short	0x0101
        /*1a5e*/ 	.byte	0x3f
	.zero		1


	//   ....[69]....
        /*1a60*/ 	.word	0x00029260
        /*1a64*/ 	.word	0x00000016
        /*1a68*/ 	.word	0x00028400
        /*1a6c*/ 	.short	0x0107
        /*1a6e*/ 	.byte	0x3f
	.zero		1


	//   ....[70]....
        /*1a70*/ 	.word	0x00029370
        /*1a74*/ 	.word	0x00000016
        /*1a78*/ 	.word	0x00028400
        /*1a7c*/ 	.short	0x0101
        /*1a7e*/ 	.byte	0x3f
	.zero		1


	//   ....[71]....
        /*1a80*/ 	.word	0x00029390
        /*1a84*/ 	.word	0x00000016
        /*1a88*/ 	.word	0x00028420
        /*1a8c*/ 	.short	0x010a
        /*1a8e*/ 	.byte	0x3f
	.zero		1


	//   ....[72]....
        /*1a90*/ 	.word	0x000296d0
        /*1a94*/ 	.word	0x00000000
        /*1a98*/ 	.word	0x00028480
        /*1a9c*/ 	.short	0x010a
        /*1a9e*/ 	.byte	0x3f
	.zero		1


	//   ....[73]....
        /*1aa0*/ 	.word	0x00029a70
        /*1aa4*/ 	.word	0x00000000
        /*1aa8*/ 	.word	0x00028470
        /*1aac*/ 	.short	0x0107
        /*1aae*/ 	.byte	0x3f
	.zero		1


	//   ....[74]....
        /*1ab0*/ 	.word	0x00029b20
        /*1ab4*/ 	.word	0x00000000
        /*1ab8*/ 	.word	0x00028470
        /*1abc*/ 	.short	0x0101
        /*1abe*/ 	.byte	0x3f
	.zero		1


	//   ....[75]....
        /*1ac0*/ 	.word	0x00029b50
        /*1ac4*/ 	.word	0x00000000
        /*1ac8*/ 	.word	0x00028440
        /*1acc*/ 	.short	0x010a
        /*1ace*/ 	.byte	0x3f
	.zero		1


	//   ....[76]....
        /*1ad0*/ 	.word	0x00029ec0
        /*1ad4*/ 	.word	0x00000000
        /*1ad8*/ 	.word	0x00028430
        /*1adc*/ 	.short	0x0107
        /*1ade*/ 	.byte	0x3f
	.zero		1


	//   ....[77]....
        /*1ae0*/ 	.word	0x00029f70
        /*1ae4*/ 	.word	0x00000000
        /*1ae8*/ 	.word	0x00028430
        /*1aec*/ 	.short	0x0101
        /*1aee*/ 	.byte	0x3f
	.zero		1


	//   ....[78]....
        /*1af0*/ 	.word	0x0002a000
        /*1af4*/ 	.word	0x00000003
        /*1af8*/ 	.word	0x00028470
        /*1afc*/ 	.short	0x010a
        /*1afe*/ 	.byte	0x3f
	.zero		1


	//   ....[79]....
        /*1b00*/ 	.word	0x0002a080
        /*1b04*/ 	.word	0x00000003
        /*1b08*/ 	.word	0x00028460
        /*1b0c*/ 	.short	0x010a
        /*1b0e*/ 	.byte	0x3f
	.zero		1


	//   ....[80]....
        /*1b10*/ 	.word	0x0002a610
        /*1b14*/ 	.word	0x00000003
        /*1b18*/ 	.word	0x00028450
        /*1b1c*/ 	.short	0x0101
        /*1b1e*/ 	.byte	0x3f
	.zero		1


	//   ....[81]....
        /*1b20*/ 	.word	0x0002a690
        /*1b24*/ 	.word	0x00000000
        /*1b28*/ 	.word	0x00000000
        /*1b2c*/ 	.short	0x0101
        /*1b2e*/ 	.byte	0x3f
	.zero		1


	//   ....[82]....
        /*1b30*/ 	.word	0x0002a850
        /*1b34*/ 	.word	0x00000000
        /*1b38*/ 	.word	0x00028470
        /*1b3c*/ 	.short	0x010a
        /*1b3e*/ 	.byte	0x3f
	.zero		1


	//   ....[83]....
        /*1b40*/ 	.word	0x0002a8c0
        /*1b44*/ 	.word	0x00000000
        /*1b48*/ 	.word	0x00028460
        /*1b4c*/ 	.short	0x010a
        /*1b4e*/ 	.byte	0x3f
	.zero		1


	//   ....[84]....
        /*1b50*/ 	.word	0x0002ae60
        /*1b54*/ 	.word	0x00000000
        /*1b58*/ 	.word	0x00028450
        /*1b5c*/ 	.short	0x0101
        /*1b5e*/ 	.byte	0x3f
	.zero		1


	//   ....[85]....
        /*1b60*/ 	.word	0x0002aee0
        /*1b64*/ 	.word	0x00000000
        /*1b68*/ 	.word	0x00000000
        /*1b6c*/ 	.short	0x0101
        /*1b6e*/ 	.byte	0x3f
	.zero		1


	//   ....[86]....
        /*1b70*/ 	.word	0x0002c000
        /*1b74*/ 	.word	0x00000004
        /*1b78*/ 	.word	0x00028420
        /*1b7c*/ 	.short	0x010a
        /*1b7e*/ 	.byte	0x3f
	.zero		1


	//   ....[87]....
        /*1b80*/ 	.word	0x0002c190
        /*1b84*/ 	.word	0x00000005
        /*1b88*/ 	.word	0x00028440
        /*1b8c*/ 	.short	0x010a
        /*1b8e*/ 	.byte	0x3f
	.zero		1


	//   ....[88]....
        /*1b90*/ 	.word	0x0002c230
        /*1b94*/ 	.word	0x00000019
        /*1b98*/ 	.word	0x00028440
        /*1b9c*/ 	.short	0x010a
        /*1b9e*/ 	.byte	0x3f
	.zero		1


	//   ....[89]....
        /*1ba0*/ 	.word	0x0002c270
        /*1ba4*/ 	.word	0x00000005
        /*1ba8*/ 	.word	0x00028460
        /*1bac*/ 	.short	0x010a
        /*1bae*/ 	.byte	0x3f
	.zero		1


	//   ....[90]....
        /*1bb0*/ 	.word	0x0002c2b0
        /*1bb4*/ 	.word	0x00000019
        /*1bb8*/ 	.word	0x00028460
        /*1bbc*/ 	.short	0x010a
        /*1bbe*/ 	.byte	0x3f
	.zero		1


	//   ....[91]....
        /*1bc0*/ 	.word	0x0002c2f0
        /*1bc4*/ 	.word	0x00000005
        /*1bc8*/ 	.word	0x00028480
        /*1bcc*/ 	.short	0x010a
        /*1bce*/ 	.byte	0x3f
	.zero		1


	//   ....[92]....
        /*1bd0*/ 	.word	0x0002c330
        /*1bd4*/ 	.word	0x00000019
        /*1bd8*/ 	.word	0x00028480
        /*1bdc*/ 	.short	0x010a
        /*1bde*/ 	.byte	0x3f
	.zero		1


	//   ....[93]....
        /*1be0*/ 	.word	0x0002c390
        /*1be4*/ 	.word	0x0000004c
        /*1be8*/ 	.word	0x00028490
        /*1bec*/ 	.short	0x010a
        /*1bee*/ 	.byte	0x3f
	.zero		1


	//   ....[94]....
        /*1bf0*/ 	.word	0x0002c620
        /*1bf4*/ 	.word	0x0000004c
        /*1bf8*/ 	.word	0x00028490
        /*1bfc*/ 	.short	0x010a
        /*1bfe*/ 	.byte	0x3f
	.zero		1


	//   ....[95]....
        /*1c00*/ 	.word	0x0002c8c0
        /*1c04*/ 	.word	0x0000004c
        /*1c08*/ 	.word	0x00028490
        /*1c0c*/ 	.short	0x010a
        /*1c0e*/ 	.byte	0x3f
	.zero		1


	//   ....[96]....
        /*1c10*/ 	.word	0x0002cb50
        /*1c14*/ 	.word	0x0000004c
        /*1c18*/ 	.word	0x000284b0
        /*1c1c*/ 	.short	0x010a
        /*1c1e*/ 	.byte	0x3f
	.zero		1


	//   ....[97]....
        /*1c20*/ 	.word	0x0002d340
        /*1c24*/ 	.word	0x00000016
        /*1c28*/ 	.word	0x00028400
        /*1c2c*/ 	.short	0x010a
        /*1c2e*/ 	.byte	0x3f
	.zero		1


	//   ....[98]....
        /*1c30*/ 	.word	0x0002dc70
        /*1c34*/ 	.word	0x00000016
        /*1c38*/ 	.word	0x00028400
        /*1c3c*/ 	.short	0x010a
        /*1c3e*/ 	.byte	0x3f
	.zero		1


	//   ....[99]....
        /*1c40*/ 	.word	0x0002dcc0
        /*1c44*/ 	.word	0x00000005
        /*1c48*/ 	.word	0x00028430
        /*1c4c*/ 	.short	0x010a
        /*1c4e*/ 	.byte	0x3f
	.zero		1


	//   ....[100]....
        /*1c50*/ 	.word	0x0002dd10
        /*1c54*/ 	.word	0x00000005
        /*1c58*/ 	.word	0x00028450
        /*1c5c*/ 	.short	0x010a
        /*1c5e*/ 	.byte	0x3f
	.zero		1


	//   ....[101]....
        /*1c60*/ 	.word	0x0002dd60
        /*1c64*/ 	.word	0x000000cd
        /*1c68*/ 	.word	0x00028430
        /*1c6c*/ 	.short	0x010a
        /*1c6e*/ 	.byte	0x3f
	.zero		1


	//   ....[102]....
        /*1c70*/ 	.word	0x0002ddb0
        /*1c74*/ 	.word	0x000000cd
        /*1c78*/ 	.word	0x00028450
        /*1c7c*/ 	.short	0x010a
        /*1c7e*/ 	.byte	0x3f
	.zero		1


	//   ....[103]....
        /*1c80*/ 	.word	0x0002de00
        /*1c84*/ 	.word	0x00000005
        /*1c88*/ 	.word	0x00028430
        /*1c8c*/ 	.short	0x010a
        /*1c8e*/ 	.byte	0x3f
	.zero		1


	//   ....[104]....
        /*1c90*/ 	.word	0x0002de50
        /*1c94*/ 	.word	0x00000005
        /*1c98*/ 	.word	0x00028450
        /*1c9c*/ 	.short	0x010a
        /*1c9e*/ 	.byte	0x3f
	.zero		1


	//   ....[105]....
        /*1ca0*/ 	.word	0x0002dea0
        /*1ca4*/ 	.word	0x0000000a
        /*1ca8*/ 	.word	0x00028430
        /*1cac*/ 	.short	0x010a
        /*1cae*/ 	.byte	0x3f
	.zero		1


	//   ....[106]....
        /*1cb0*/ 	.word	0x0002def0
        /*1cb4*/ 	.word	0x0000000a
        /*1cb8*/ 	.word	0x00028450
        /*1cbc*/ 	.short	0x010a
        /*1cbe*/ 	.byte	0x3f
	.zero		1


	//   ....[107]....
        /*1cc0*/ 	.word	0x00032750
        /*1cc4*/ 	.word	0x00000016
        /*1cc8*/ 	.word	0x00028420
        /*1ccc*/ 	.short	0x010a
        /*1cce*/ 	.byte	0x3f
	.zero		1


	//   ....[108]....
        /*1cd0*/ 	.word	0x000327a0
        /*1cd4*/ 	.word	0x0000000b
        /*1cd8*/ 	.word	0x000284a0
        /*1cdc*/ 	.short	0x010a
        /*1cde*/ 	.byte	0x3f
	.zero		1


	//   ....[109]....
        /*1ce0*/ 	.word	0x000327f0
        /*1ce4*/ 	.word	0x0000000b
        /*1ce8*/ 	.word	0x000284c0
        /*1cec*/ 	.short	0x010a
        /*1cee*/ 	.byte	0x3f
	.zero		1


	//   ....[110]....
        /*1cf0*/ 	.word	0x00032840
        /*1cf4*/ 	.word	0x0000000a
        /*1cf8*/ 	.word	0x000284a0
        /*1cfc*/ 	.short	0x010a
        /*1cfe*/ 	.byte	0x3f
	.zero		1


	//   ....[111]....
        /*1d00*/ 	.word	0x00032890
        /*1d04*/ 	.word	0x0000000a
        /*1d08*/ 	.word	0x000284c0
        /*1d0c*/ 	.short	0x010a
        /*1d0e*/ 	.byte	0x3f
	.zero		1


	//   ....[112]....
        /*1d10*/ 	.word	0x000329b0
        /*1d14*/ 	.word	0x00000006
        /*1d18*/ 	.word	0x00028480
        /*1d1c*/ 	.short	0x010a
        /*1d1e*/ 	.byte	0x3f
	.zero		1


	//   ....[113]....
        /*1d20*/ 	.word	0x00032ff0
        /*1d24*/ 	.word	0x00000006
        /*1d28*/ 	.word	0x00028440
        /*1d2c*/ 	.short	0x010a
        /*1d2e*/ 	.byte	0x3f
	.zero		1


	//   ....[114]....
        /*1d30*/ 	.word	0x000340a0
        /*1d34*/ 	.word	0x00000016
        /*1d38*/ 	.word	0x00028420
        /*1d3c*/ 	.short	0x010a
        /*1d3e*/ 	.byte	0x3f
	.zero		1


	//   ....[115]....
        /*1d40*/ 	.word	0x000340f0
        /*1d44*/ 	.word	0x00000000
        /*1d48*/ 	.word	0x00028480
        /*1d4c*/ 	.short	0x010a
        /*1d4e*/ 	.byte	0x3f
	.zero		1


	//   ....[116]....
        /*1d50*/ 	.word	0x000345e0
        /*1d54*/ 	.word	0x00000000
        /*1d58*/ 	.word	0x00028440
        /*1d5c*/ 	.short	0x010a
        /*1d5e*/ 	.byte	0x3f
	.zero		1


	//   ....[117]....
        /*1d60*/ 	.word	0x00034ac0
        /*1d64*/ 	.word	0x00000003
        /*1d68*/ 	.word	0x00028470
        /*1d6c*/ 	.short	0x010a
        /*1d6e*/ 	.byte	0x3f
	.zero		1


	//   ....[118]....
        /*1d70*/ 	.word	0x00034b10
        /*1d74*/ 	.word	0x00000003
        /*1d78*/ 	.word	0x00028460
        /*1d7c*/ 	.short	0x010a
        /*1d7e*/ 	.byte	0x3f
	.zero		1


	//   ....[119]....
        /*1d80*/ 	.word	0x00034b60
        /*1d84*/ 	.word	0x00000000
        /*1d88*/ 	.word	0x00028470
        /*1d8c*/ 	.short	0x010a
        /*1d8e*/ 	.byte	0x3f
	.zero		1


	//   ....[120]....
        /*1d90*/ 	.word	0x00034bb0
        /*1d94*/ 	.word	0x00000000
        /*1d98*/ 	.word	0x00028460
        /*1d9c*/ 	.short	0x010a
        /*1d9e*/ 	.byte	0x3f
	.zero		1


	//   ....[121]....
        /*1da0*/ 	.word	0x000355e0
        /*1da4*/ 	.word	0x00000004
        /*1da8*/ 	.word	0x00028420
        /*1dac*/ 	.short	0x010a
        /*1dae*/ 	.byte	0x3f
	.zero		1


	//   ....[122]....
        /*1db0*/ 	.word	0x00035780
        /*1db4*/ 	.word	0x00000005
        /*1db8*/ 	.word	0x00028440
        /*1dbc*/ 	.short	0x010a
        /*1dbe*/ 	.byte	0x3f
	.zero		1


	//   ....[123]....
        /*1dc0*/ 	.word	0x000357d0
        /*1dc4*/ 	.word	0x00000019
        /*1dc8*/ 	.word	0x00028440
        /*1dcc*/ 	.short	0x010a
        /*1dce*/ 	.byte	0x3f
	.zero		1


	//   ....[124]....
        /*1dd0*/ 	.word	0x00035820
        /*1dd4*/ 	.word	0x00000005
        /*1dd8*/ 	.word	0x00028460
        /*1ddc*/ 	.short	0x010a
        /*1dde*/ 	.byte	0x3f
	.zero		1


	//   ....[125]....
        /*1de0*/ 	.word	0x00035870
        /*1de4*/ 	.word	0x00000019
        /*1de8*/ 	.word	0x00028460
        /*1dec*/ 	.short	0x010a
        /*1dee*/ 	.byte	0x3f
	.zero		1


	//   ....[126]....
        /*1df0*/ 	.word	0x000358c0
        /*1df4*/ 	.word	0x00000005
        /*1df8*/ 	.word	0x00028480
        /*1dfc*/ 	.short	0x010a
        /*1dfe*/ 	.byte	0x3f
	.zero		1


	//----- nvinfo : EIATTR_NUM_MBARRIERS
	.align		4
.L_490:
        /*1e00*/ 	.byte	0x03, 0x38
        /*1e02*/ 	.short	0x0016


	//----- nvinfo : EIATTR_EXIT_INSTR_OFFSETS
	.align		4
        /*1e04*/ 	.byte	0x04, 0x1c
        /*1e06*/ 	.short	(.L_492 - .L_491)


	//   ....[0]....
.L_491:
        /*1e08*/ 	.word	0x0002c380


	//----- nvinfo : EIATTR_MAX_THREADS
	.align		4
.L_492:
        /*1e0c*/ 	.byte	0x04, 0x05
        /*1e0e*/ 	.short	(.L_494 - .L_493)
.L_493:
        /*1e10*/ 	.word	0x00000180
        /*1e14*/ 	.word	0x00000001
        /*1e18*/ 	.word	0x00000001


	//----- nvinfo : EIATTR_CRS_STACK_SIZE
	.align		4
.L_494:
        /*1e1c*/ 	.byte	0x04, 0x1e
        /*1e1e*/ 	.short	(.L_496 - .L_495)
.L_495:
        /*1e20*/ 	.word	0x00000000


	//----- nvinfo : EIATTR_CBANK_PARAM_SIZE
	.align		4
.L_496:
        /*1e24*/ 	.byte	0x03, 0x19
        /*1e26*/ 	.short	0x0af0


	//----- nvinfo : EIATTR_PARAM_CBANK
	.align		4
        /*1e28*/ 	.byte	0x04, 0x0a
        /*1e2a*/ 	.short	(.L_498 - .L_497)
	.align		4
.L_497:
        /*1e2c*/ 	.word	index@(.nv.constant0._ZN7cutlass13device_kernelIN5flash11enable_sm90INS1_16FlashAttnFwdSm90INS1_25CollectiveMainloopFwdSm90ILi2EN4cute5tupleIJNS5_1CILi1EEES8_S8_EEENS6_IJNS7_ILi128EEENS7_ILi64EEENS7_ILi256EEEEEELi256ENS_12float_e4m3_tEfNS_4arch4Sm90ELb0ELb1ELb1ELb1ELb1ELb1ELb0ELb1ELb0ELb1ELb1ELb0EEENS1_21CollectiveEpilogueFwdINS6_IJSA_SC_SB_EEES9_NS_10bfloat16_tESG_Li256ELb1ELb1ELb1ELb1EEENS1_36VarlenDynamicPersistentTileSchedulerILi128ELi64ELi256ELi128ELb1ELb1ELb1ELb1ELb0ELb1EEEEEEEEEvNT_6ParamsE)
        /*1e30*/ 	.short	0x0210
        /*1e32*/ 	.short	0x0af0


	//----- nvinfo : EIATTR_SW_WAR
	.align		4
.L_498:
        /*1e34*/ 	.byte	0x04, 0x36
        /*1e36*/ 	.short	(.L_500 - .L_499)
.L_499:
        /*1e38*/ 	.word	0x00000008
.L_500:


//--------------------- .nv.info._ZN7cutlass13device_kernelIN5flash11enable_sm90INS1_16FlashAttnFwdSm90INS1_25CollectiveMainloopFwdSm90ILi2EN4cute5tupleIJNS5_1CILi1EEES8_S8_EEENS6_IJNS7_ILi128EEESA_NS7_ILi256EEEEEELi256ENS_12float_e4m3_tEfNS_4arch4Sm90ELb1ELb0ELb1ELb0ELb1ELb0ELb0ELb1ELb0ELb1ELb1ELb0EEENS1_21CollectiveEpilogueFwdINS6_IJSA_SB_SA_EEES9_NS_10bfloat16_tESF_Li256ELb0ELb1ELb1ELb1EEENS1_19SingleTileSchedulerILb0ELb1ELb1ELi128EEEEEEEEEvNT_6ParamsE --------------------------
	.section	.nv.info._ZN7cutlass13device_kernelIN5flash11enable_sm90INS1_16FlashAttnFwdSm90INS1_25CollectiveMainloopFwdSm90ILi2EN4cute5tupleIJNS5_1CILi1EEES8_S8_EEENS6_IJNS7_ILi128EEESA_NS7_ILi256EEEEEELi256ENS_12float_e4m3_tEfNS_4arch4Sm90ELb1ELb0ELb1ELb0ELb1ELb0ELb0ELb1ELb0ELb1ELb1ELb0EEENS1_21CollectiveEpilogueFwdINS6_IJSA_SB_SA_EEES9_NS_10bfloat16_tESF_Li256ELb0ELb1ELb1ELb1EEENS1_19SingleTileSchedulerILb0ELb1ELb1ELi128EEEEEEEEEvNT_6ParamsE,"",@"SHT_CUDA_INFO"
	.sectionflags	@""
	.align	4


	//----- nvinfo : EIATTR_CUDA_API_VERSION
	.align		4
        /*0000*/ 	.byte	0x04, 0x37
        /*0002*/ 	.short	(.L_502 - .L_501)
.L_501:
        /*0004*/ 	.word	0x00000082


	//----- nvinfo : EIATTR_KPARAM_INFO
	.align		4
.L_502:
        /*0008*/ 	.byte	0x04, 0x17
        /*000a*/ 	.short	(.L_504 - .L_503)
.L_503:
        /*000c*/ 	.word	0x00000000
        /*0010*/ 	.short	0x0000
        /*0012*/ 	.short	0x0070
        /*0014*/ 	.byte	0x00, 0xf0, 0x01, 0x28


	//----- nvinfo : EIATTR_SPARSE_MMA_MASK
	.align		4
.L_504:
        /*0018*/ 	.byte	0x03, 0x50
        /*001a*/ 	.short	0x0000


	//----- nvinfo : EIATTR_MAXREG_COUNT
	.align		4
        /*001c*/ 	.byte	0x03, 0x1b
        /*001e*/ 	.short	0x00a8


	//----- nvinfo : EIATTR_NUM_BARRIERS
	.align		4
        /*0020*/ 	.byte	0x02, 0x4c
        /*0022*/ 	.byte	0x10
	.zero		1


	//----- nvinfo : EIATTR_EXTERNS
	.align		4
        /*0024*/ 	.byte	0x04, 0x0f
        /*0026*/ 	.short	(.L_506 - .L_505)


	//   ....[0]....
	.align		4
.L_505:
        /*0028*/ 	.word	index@(__assertfail)


	//----- nvinfo : EIATTR_ANNOTATIONS
	.align		4
.L_506:
        /*002c*/ 	.byte	0x04, 0x55
        /*002e*/ 	.short	(.L_508 - .L_507)


	//   ....[0]....
.L_507:
        /* <DEDUP_REMOVED lines=8> */


	//----- nvinfo : EIATTR_MERCURY_ISA_VERSION
	.align		4
.L_508:
        /*00a0*/ 	.byte	0x03, 0x5f
        /*00a2*/ 	.short	0x0101


	//----- nvinfo : EIATTR_INT_WARP_WIDE_INSTR_OFFSETS
	.align		4
        /*00a4*/ 	.byte	0x04, 0x31
        /*00a6*/ 	.short	(.L_510 - .L_509)


	//   ....[0]....
.L_509:
        /*00a8*/ 	.word	0x000000c0


	//   ....[1]....
        /*00ac*/ 	.word	0x000000d0


	//   ....[2]....
        /*00b0*/ 	.word	0x00000170


	//----- nvinfo : EIATTR_COOP_GROUP_MASK_REGIDS
	.align		4
.L_510:
        /*00b4*/ 	.byte	0x04, 0x29
        /*00b6*/ 	.short	(.L_512 - .L_511)


	//   ....[0]....
.L_511:
        /*00b8*/ 	.word	0xffffffff


	//   ....[1]....
        /*00bc*/ 	.word	0xffffffff


	//   ....[2]....
        /*00c0*/ 	.word	0xffffffff


	//   ....[3]....
        /*00c4*/ 	.word	0xffffffff


	//   ....[4]....
        /*00c8*/ 	.word	0xffffffff


	//   ....[5]....
        /*00cc*/ 	.word	0xffffffff


	//   ....[6]....
        /*00d0*/ 	.word	0xffffffff


	//   ....[7]....
        /*00d4*/ 	.word	0xffffffff


	//   ....[8]....
        /*00d8*/ 	.word	0xffffffff


	//   ....[9]....
        /*00dc*/ 	.word	0xffffffff


	//   ....[10]....
        /*00e0*/ 	.word	0xffffffff


	//   ....[11]....
        /*00e4*/ 	.word	0xffffffff


	//   ....[12]....
        /*00e8*/ 	.word	0xffffffff


	//   ....[13]....
        /*00ec*/ 	.word	0xffffffff


	//   ....[14]....
        /*00f0*/ 	.word	0xffffffff


	//   ....[15]....
        /*00f4*/ 	.word	0xffffffff


	//   ....[16]....
        /*00f8*/ 	.word	0xffffffff


	//   ....[17]....
        /*00fc*/ 	.word	0xffffffff


	//   ....[18]....
        /*0100*/ 	.word	0xffffffff


	//   ....[19]....
        /*0104*/ 	.word	0xffffffff


	//   ....[20]....
        /*0108*/ 	.word	0xffffffff


	//   ....[21]....
        /*010c*/ 	.word	0xffffffff


	//   ....[22]....
        /*0110*/ 	.word	0xffffffff


	//   ....[23]....
        /*0114*/ 	.word	0xffffffff


	//   ....[24]....
        /*0118*/ 	.word	0xffffffff


	//   ....[25]....
        /*011c*/ 	.word	0xffffffff


	//   ....[26]....
        /*0120*/ 	.word	0xffffffff


	//   ....[27]....
        /*0124*/ 	.word	0xffffffff


	//   ....[28]....
        /*0128*/ 	.word	0xffffffff


	//   ....[29]....
        /*012c*/ 	.word	0xffffffff


	//   ....[30]....
        /*0130*/ 	.word	0xffffffff


	//   ....[31]....
        /*0134*/ 	.word	0xffffffff


	//   ....[32]....
        /*0138*/ 	.word	0xffffffff


	//   ....[33]....
        /*013c*/ 	.word	0xffffffff


	//   ....[34]....
        /*0140*/ 	.word	0xffffffff


	//   ....[35]....
        /*0144*/ 	.word	0xffffffff


	//   ....[36]....
        /*0148*/ 	.word	0xffffffff


	//   ....[37]....
        /*014c*/ 	.word	0xffffffff


	//   ....[38]....
        /*0150*/ 	.word	0xffffffff


	//   ....[39]....
        /*0154*/ 	.word	0xffffffff


	//   ....[40]....
        /*0158*/ 	.word	0xffffffff


	//   ....[41]....
        /*015c*/ 	.word	0xffffffff


	//   ....[42]....
        /*0160*/ 	.word	0xffffffff


	//   ....[43]....
        /*0164*/ 	.word	0xffffffff


	//   ....[44]....
        /*0168*/ 	.word	0xffffffff


	//   ....[45]....
        /*016c*/ 	.word	0xffffffff


	//   ....[46]....
        /*0170*/ 	.word	0xffffffff


	//   ....[47]....
        /*0174*/ 	.word	0xffffffff


	//   ....[48]....
        /*0178*/ 	.word	0xffffffff


	//   ....[49]....
        /*017c*/ 	.word	0xffffffff


	//   ....[50]....
        /*0180*/ 	.word	0xffffffff


	//   ....[51]....
        /*0184*/ 	.word	0xffffffff


	//   ....[52]....
        /*0188*/ 	.word	0xffffffff


	//   ....[53]....
        /*018c*/ 	.word	0xffffffff


	//   ....[54]....
        /*0190*/ 	.word	0xffffffff


	//   ....[55]....
        /*0194*/ 	.word	0xffffffff


	//   ....[56]....
        /*0198*/ 	.word	0xffffffff


	//   ....[57]....
        /*019c*/ 	.word	0xffffffff


	//   ....[58]....
        /*01a0*/ 	.word	0xffffffff


	//   ....[59]....
        /*01a4*/ 	.word	0xffffffff


	//   ....[60]....
        /*01a8*/ 	.word	0xffffffff


	//   ....[61]....
        /*01ac*/ 	.word	0xffffffff


	//   ....[62]....
        /*01b0*/ 	.word	0xffffffff


	//   ....[63]....
        /*01b4*/ 	.word	0xffffffff


	//   ....[64]....
        /*01b8*/ 	.word	0xffffffff


	//   ....[65]....
        /*01bc*/ 	.word	0xffffffff


	//   ....[66]....
        /*01c0*/ 	.word	0xffffffff


	//   ....[67]....
        /*01c4*/ 	.word	0xffffffff


	//   ....[68]....
        /*01c8*/ 	.word	0xffffffff


	//   ....[69]....
        /*01cc*/ 	.word	0xffffffff


	//   ....[70]....
        /*01d0*/ 	.word	0xffffffff


	//   ....[71]....
        /*01d4*/ 	.word	0xffffffff


	//   ....[72]....
        /*01d8*/ 	.word	0xffffffff


	//   ....[73]....
        /*01dc*/ 	.word	0xffffffff


	//   ....[74]....
        /*01e0*/ 	.word	0xffffffff


	//   ....[75]....
        /*01e4*/ 	.word	0xffffffff


	//   ....[76]....
        /*01e8*/ 	.word	0xffffffff


	//   ....[77]....
        /*01ec*/ 	.word	0xffffffff


	//   ....[78]....
        /*01f0*/ 	.word	0xffffffff


	//   ....[79]....
        /*01f4*/ 	.word	0xffffffff


	//   ....[80]....
        /*01f8*/ 	.word	0xffffffff


	//   ....[81]....
        /*01fc*/ 	.word	0xffffffff


	//   ....[82]....
        /*0200*/ 	.word	0xffffffff


	//   ....[83]....
        /*0204*/ 	.word	0xffffffff


	//   ....[84]....
        /*0208*/ 	.word	0xffffffff


	//   ....[85]....
        /*020c*/ 	.word	0xffffffff


	//   ....[86]....
        /*0210*/ 	.word	0xffffffff


	//   ....[87]....
        /*0214*/ 	.word	0xffffffff


	//   ....[88]....
        /*0218*/ 	.word	0xffffffff


	//   ....[89]....
        /*021c*/ 	.word	0xffffffff


	//   ....[90]....
        /*0220*/ 	.word	0xffffffff


	//   ....[91]....
        /*0224*/ 	.word	0xffffffff


	//   ....[92]....
        /*0228*/ 	.word	0xffffffff


	//   ....[93]....
        /*022c*/ 	.word	0xffffffff


	//   ....[94]....
        /*0230*/ 	.word	0xffffffff


	//   ....[95]....
        /*0234*/ 	.word	0xffffffff


	//   ....[96]....
        /*0238*/ 	.word	0xffffffff


	//   ....[97]....
        /*023c*/ 	.word	0xffffffff


	//   ....[98]....
        /*0240*/ 	.word	0xffffffff


	//   ....[99]....
        /*0244*/ 	.word	0xffffffff


	//   ....[100]....
        /*0248*/ 	.word	0xffffffff


	//   ....[101]....
        /*024c*/ 	.word	0xffffffff


	//   ....[102]....
        /*0250*/ 	.word	0xffffffff


	//   ....[103]....
        /*0254*/ 	.word	0xffffffff


	//   ....[104]....
        /*0258*/ 	.word	0xffffffff


	//   ....[105]....
        /*025c*/ 	.word	0xffffffff


	//   ....[106]....
        /*0260*/ 	.word	0xffffffff


	//   ....[107]....
        /*0264*/ 	.word	0xffffffff


	//   ....[108]....
        /*0268*/ 	.word	0xffffffff


	//   ....[109]....
        /*026c*/ 	.word	0xffffffff


	//   ....[110]....
        /*0270*/ 	.word	0xffffffff


	//   ....[111]....
        /*0274*/ 	.word	0xffffffff


	//   ....[112]....
        /*0278*/ 	.word	0xffffffff


	//   ....[113]....
        /*027c*/ 	.word	0xffffffff


	//   ....[114]....
        /*0280*/ 	.word	0xffffffff


	//   ....[115]....
        /*0284*/ 	.word	0xffffffff


	//   ....[116]....
        /*0288*/ 	.word	0xffffffff


	//   ....[117]....
        /*028c*/ 	.word	0xffffffff


	//   ....[118]....
        /*0290*/ 	.word	0xffffffff


	//   ....[119]....
        /*0294*/ 	.word	0xffffffff


	//   ....[120]....
        /*0298*/ 	.word	0xffffffff


	//   ....[121]....
        /*029c*/ 	.word	0xffffffff


	//   ....[122]....
        /*02a0*/ 	.word	0xffffffff


	//   ....[123]....
        /*02a4*/ 	.word	0xffffffff


	//   ....[124]....
        /*02a8*/ 	.word	0xffffffff


	//   ....[125]....
        /*02ac*/ 	.word	0xffffffff


	//   ....[126]....
        /*02b0*/ 	.word	0xffffffff


	//   ....[127]....
        /*02b4*/ 	.word	0xffffffff


	//   ....[128]....
        /*02b8*/ 	.word	0xffffffff


	//   ....[129]....
        /*02bc*/ 	.word	0xffffffff


	//   ....[130]....
        /*02c0*/ 	.word	0xffffffff


	//   ....[131]....
        /*02c4*/ 	.word	0xffffffff


	//   ....[132]....
        /*02c8*/ 	.word	0xffffffff


	//   ....[133]....
        /*02cc*/ 	.word	0xffffffff


	//   ....[134]....
        /*02d0*/ 	.word	0xffffffff


	//   ....[135]....
        /*02d4*/ 	.word	0xffffffff


	//   ....[136]....
        /*02d8*/ 	.word	0xffffffff


	//   ....[137]....
        /*02dc*/ 	.word	0xffffffff


	//   ....[138]....
        /*02e0*/ 	.word	0xffffffff


	//   ....[139]....
        /*02e4*/ 	.word	0xffffffff


	//   ....[140]....
        /*02e8*/ 	.word	0xffffffff


	//   ....[141]....
        /*02ec*/ 	.word	0xffffffff


	//   ....[142]....
        /*02f0*/ 	.word	0xffffffff


	//   ....[143]....
        /*02f4*/ 	.word	0xffffffff


	//   ....[144]....
        /*02f8*/ 	.word	0xffffffff


	//   ....[145]....
        /*02fc*/ 	.word	0xffffffff


	//   ....[146]....
        /*0300*/ 	.word	0xffffffff


	//   ....[147]....
        /*0304*/ 	.word	0xffffffff


	//   ....[148]....
        /*0308*/ 	.word	0xffffffff


	//   ....[149]....
        /*030c*/ 	.word	0xffffffff


	//   ....[150]....
        /*0310*/ 	.word	0xffffffff


	//   ....[151]....
        /*0314*/ 	.word	0xffffffff


	//   ....[152]....
        /*0318*/ 	.word	0xffffffff


	//   ....[153]....
        /*031c*/ 	.word	0xffffffff


	//   ....[154]....
        /*0320*/ 	.word	0xffffffff


	//   ....[155]....
        /*0324*/ 	.word	0xffffffff


	//   ....[156]....
        /*0328*/ 	.word	0xffffffff


	//   ....[157]....
        /*032c*/ 	.word	0xffffffff


	//   ....[158]....
        /*0330*/ 	.word	0xffffffff


	//   ....[159]....
        /*0334*/ 	.word	0xffffffff


	//   ....[160]....
        /*0338*/ 	.word	0xffffffff


	//   ....[161]....
        /*033c*/ 	.word	0xffffffff


	//   ....[162]....
        /*0340*/ 	.word	0xffffffff


	//   ....[163]....
        /*0344*/ 	.word	0xffffffff


	//   ....[164]....
        /*0348*/ 	.word	0xffffffff


	//   ....[165]....
        /*034c*/ 	.word	0xffffffff


	//   ....[166]....
        /*0350*/ 	.word	0xffffffff


	//   ....[167]....
        /*0354*/ 	.word	0xffffffff


	//   ....[168]....
        /*0358*/ 	.word	0xffffffff


	//   ....[169]....
        /*035c*/ 	.word	0xffffffff


	//   ....[170]....
        /*0360*/ 	.word	0xffffffff


	//   ....[171]....
        /*0364*/ 	.word	0xffffffff


	//   ....[172]....
        /*0368*/ 	.word	0xffffffff


	//   ....[173]....
        /*036c*/ 	.word	0xffffffff


	//   ....[174]....
        /*0370*/ 	.word	0xffffffff


	//   ....[175]....
        /*0374*/ 	.word	0xffffffff


	//   ....[176]....
        /*0378*/ 	.word	0xffffffff


	//   ....[177]....
        /*037c*/ 	.word	0xffffffff


	//   ....[178]....
        /*0380*/ 	.word	0xffffffff


	//   ....[179]....
        /*0384*/ 	.word	0xffffffff


	//   ....[180]....
        /*0388*/ 	.word	0xffffffff


	//   ....[181]....
        /*038c*/ 	.word	0xffffffff


	//   ....[182]....
        /*0390*/ 	.word	0xffffffff


	//   ....[183]....
        /*0394*/ 	.word	0xffffffff


	//   ....[184]....
        /*0398*/ 	.word	0xffffffff


	//   ....[185]....
        /*039c*/ 	.word	0xffffffff


	//   ....[186]....
        /*03a0*/ 	.word	0xffffffff


	//   ....[187]....
        /*03a4*/ 	.word	0xffffffff


	//   ....[188]....
        /*03a8*/ 	.word	0xffffffff


	//   ....[189]....
        /*03ac*/ 	.word	0xffffffff


	//   ....[190]....
        /*03b0*/ 	.word	0xffffffff


	//   ....[191]....
        /*03b4*/ 	.word	0xffffffff


	//   ....[192]....
        /*03b8*/ 	.word	0xffffffff


	//   ....[193]....
        /*03bc*/ 	.word	0xffffffff


	//   ....[194]....
        /*03c0*/ 	.word	0xffffffff


	//   ....[195]....
        /*03c4*/ 	.word	0xffffffff


	//   ....[196]....
        /*03c8*/ 	.word	0xffffffff


	//   ....[197]....
        /*03cc*/ 	.word	0xffffffff


	//   ....[198]....
        /*03d0*/ 	.word	0xffffffff


	//   ....[199]....
        /*03d4*/ 	.word	0xffffffff


	//   ....[200]....
        /*03d8*/ 	.word	0xffffffff


	//   ....[201]....
        /*03dc*/ 	.word	0xffffffff


	//   ....[202]....
        /*03e0*/ 	.word	0xffffffff


	//   ....[203]....
        /*03e4*/ 	.word	0xffffffff


	//   ....[204]....
        /*03e8*/ 	.word	0xffffffff


	//   ....[205]....
        /*03ec*/ 	.word	0xffffffff


	//   ....[206]....
        /*03f0*/ 	.word	0xffffffff


	//   ....[207]....
        /*03f4*/ 	.word	0xffffffff


	//   ....[208]....
        /*03f8*/ 	.word	0xffffffff


	//   ....[209]....
        /*03fc*/ 	.word	0xffffffff


	//   ....[210]....
        /*0400*/ 	.word	0xffffffff


	//   ....[211]....
        /*0404*/ 	.word	0xffffffff


	//   ....[212]....
        /*0408*/ 	.word	0xffffffff


	//   ....[213]....
        /*040c*/ 	.word	0xffffffff


	//   ....[214]....
        /*0410*/ 	.word	0xffffffff


	//   ....[215]....
        /*0414*/ 	.word	0xffffffff


	//   ....[216]....
        /*0418*/ 	.word	0xffffffff


	//   ....[217]....
        /*041c*/ 	.word	0xffffffff


	//   ....[218]....
        /*0420*/ 	.word	0xffffffff


	//   ....[219]....
        /*0424*/ 	.word	0xffffffff


	//   ....[220]....
        /*0428*/ 	.word	0xffffffff


	//   ....[221]....
        /*042c*/ 	.word	0xffffffff


	//   ....[222]....
        /*0430*/ 	.word	0xffffffff


	//   ....[223]....
        /*0434*/ 	.word	0xffffffff


	//   ....[224]....
        /*0438*/ 	.word	0xffffffff


	//   ....[225]....
        /*043c*/ 	.word	0xffffffff


	//   ....[226]....
        /*0440*/ 	.word	0xffffffff


	//   ....[227]....
        /*0444*/ 	.word	0xffffffff


	//   ....[228]....
        /*0448*/ 	.word	0xffffffff


	//   ....[229]....
        /*044c*/ 	.word	0xffffffff


	//   ....[230]....
        /*0450*/ 	.word	0xffffffff


	//   ....[231]....
        /*0454*/ 	.word	0xffffffff


	//   ....[232]....
        /*0458*/ 	.word	0xffffffff


	//   ....[233]....
        /*045c*/ 	.word	0xffffffff


	//   ....[234]....
        /*0460*/ 	.word	0xffffffff


	//   ....[235]....
        /*0464*/ 	.word	0xffffffff


	//   ....[236]....
        /*0468*/ 	.word	0xffffffff


	//   ....[237]....
        /*046c*/ 	.word	0xffffffff


	//   ....[238]....
        /*0470*/ 	.word	0xffffffff


	//   ....[239]....
        /*0474*/ 	.word	0xffffffff


	//   ....[240]....
        /*0478*/ 	.word	0xffffffff


	//   ....[241]....
        /*047c*/ 	.word	0xffffffff


	//   ....[242]....
        /*0480*/ 	.word	0xffffffff


	//   ....[243]....
        /*0484*/ 	.word	0xffffffff


	//   ....[244]....
        /*0488*/ 	.word	0xffffffff


	//   ....[245]....
        /*048c*/ 	.word	0x0500000f


	//   ....[246]....
        /*0490*/ 	.word	0x0500000f


	//   ....[247]....
        /*0494*/ 	.word	0x0500000f


	//   ....[248]....
        /*0498*/ 	.word	0x0500000f


	//   ....[249]....
        /*049c*/ 	.word	0x0500000f


	//   ....[250]....
        /*04a0*/ 	.word	0x0500000f


	//   ....[251]....
        /*04a4*/ 	.word	0x0500000f


	//   ....[252]....
        /*04a8*/ 	.word	0x0500000f


	//   ....[253]....
        /*04ac*/ 	.word	0x0500000f


	//   ....[254]....
        /*04b0*/ 	.word	0x0500000f


	//   ....[255]....
        /*04b4*/ 	.word	0x0500000f


	//   ....[0]....
        /*04b8*/ 	.word	0x0500000f


	//   ....[1]....
        /*04bc*/ 	.word	0x0500000f


	//   ....[2]....
        /*04c0*/ 	.word	0x0500000f


	//   ....[3]....
        /*04c4*/ 	.word	0x0500000f


	//   ....[4]....
        /*04c8*/ 	.word	0x0500000f


	//   ....[5]....
        /*04cc*/ 	.word	0x0500000f


	//   ....[6]....
        /*04d0*/ 	.word	0x0500000f


	//   ....[7]....
        /*04d4*/ 	.word	0x0500000f


	//   ....[8]....
        /*04d8*/ 	.word	0x0500000f


	//   ....[9]....
        /*04dc*/ 	.word	0x0500000f


	//   ....[10]....
        /*04e0*/ 	.word	0x0500000f


	//   ....[11]....
        /*04e4*/ 	.word	0x0500000f


	//   ....[12]....
        /*04e8*/ 	.word	0x0500000f


	//   ....[13]....
        /*04ec*/ 	.word	0x0500000f


	//   ....[14]....
        /*04f0*/ 	.word	0x0500000f


	//   ....[15]....
        /*04f4*/ 	.word	0x0500000f


	//   ....[16]....
        /*04f8*/ 	.word	0x0500000f


	//   ....[17]....
        /*04fc*/ 	.word	0x0500000f


	//   ....[18]....
        /*0500*/ 	.word	0x0500000f


	//   ....[19]....
        /*0504*/ 	.word	0x0500000f


	//   ....[20]....
        /*0508*/ 	.word	0x0500000f


	//   ....[21]....
        /*050c*/ 	.word	0x0500000f


	//   ....[22]....
        /*0510*/ 	.word	0x0500000f


	//   ....[23]....
        /*0514*/ 	.word	0x0500000f


	//   ....[24]....
        /*0518*/ 	.word	0x0500000f


	//   ....[25]....
        /*051c*/ 	.word	0x0500000f


	//   ....[26]....
        /*0520*/ 	.word	0x0500000f


	//   ....[27]....
        /*0524*/ 	.word	0x0500000f


	//   ....[28]....
        /*0528*/ 	.word	0x0500000f


	//   ....[29]....
        /*052c*/ 	.word	0x0500000f


	//   ....[30]....
        /*0530*/ 	.word	0x0500000f


	//   ....[31]....
        /*0534*/ 	.word	0x0500000f


	//   ....[32]....
        /*0538*/ 	.word	0x0500000f


	//   ....[33]....
        /*053c*/ 	.word	0x0500000f


	//   ....[34]....
        /*0540*/ 	.word	0x0500000f


	//   ....[35]....
        /*0544*/ 	.word	0x0500000f


	//   ....[36]....
        /*0548*/ 	.word	0x0500000f


	//   ....[37]....
        /*054c*/ 	.word	0x0500000f


	//   ....[38]....
        /*0550*/ 	.word	0x0500000f


	//   ....[39]....
        /*0554*/ 	.word	0x0500000f


	//   ....[40]....
        /*0558*/ 	.word	0x0500000f


	//   ....[41]....
        /*055c*/ 	.word	0x0500000f


	//   ....[42]....
        /*0560*/ 	.word	0x0500000f


	//   ....[43]....
        /*0564*/ 	.word	0x0500000f


	//   ....[44]....
        /*0568*/ 	.word	0x0500000f


	//   ....[45]....
        /*056c*/ 	.word	0x0500000f


	//   ....[46]....
        /*0570*/ 	.word	0x0500000f


	//   ....[47]....
        /*0574*/ 	.word	0x0500000f


	//   ....[48]....
        /*0578*/ 	.word	0x0500000f


	//   ....[49]....
        /*057c*/ 	.word	0x0500000f


	//   ....[50]....
        /*0580*/ 	.word	0x0500000f


	//   ....[51]....
        /*0584*/ 	.word	0x0500000f


	//   ....[52]....
        /*0588*/ 	.word	0x0500000f


	//   ....[53]....
        /*058c*/ 	.word	0x0500000f


	//   ....[54]....
        /*0590*/ 	.word	0x0500000f


	//   ....[55]....
        /*0594*/ 	.word	0x0500000f


	//   ....[56]....
        /*0598*/ 	.word	0x0500000f


	//   ....[57]....
        /*059c*/ 	.word	0x0500000f


	//   ....[58]....
        /*05a0*/ 	.word	0x0500000f


	//   ....[59]....
        /*05a4*/ 	.word	0x0500000f


	//   ....[60]....
        /*05a8*/ 	.word	0x0500000f


	//   ....[61]....
        /*05ac*/ 	.word	0x0500000f


	//   ....[62]....
        /*05b0*/ 	.word	0x0500000f


	//   ....[63]....
        /*05b4*/ 	.word	0x0500000f


	//   ....[64]....
        /*05b8*/ 	.word	0x0500000f


	//   ....[65]....
        /*05bc*/ 	.word	0x0500000f


	//   ....[66]....
        /*05c0*/ 	.word	0x0500000f


	//   ....[67]....
        /*05c4*/ 	.word	0x0500000f


	//   ....[68]....
        /*05c8*/ 	.word	0x0500000f


	//   ....[69]....
        /*05cc*/ 	.word	0x0500000f


	//----- nvinfo : EIATTR_COOP_GROUP_INSTR_OFFSETS
	.align		4
.L_512:
        /*05d0*/ 	.byte	0x04, 0x28
        /*05d2*/ 	.short	(.L_514 - .L_513)


	//   ....[0]....
.L_513:
        /*05d4*/ 	.word	0x00000080


	//   ....[1]....
        /*05d8*/ 	.word	0x00000090


	//   ....[2]....
        /*05dc*/ 	.word	0x000002d0


	//   ....[3]....
        /*05e0*/ 	.word	0x00000430


	//   ....[4]....
        /*05e4*/ 	.word	0x00000550


	//   ....[5]....
        /*05e8*/ 	.word	0x000006b0


	//   ....[6]....
        /*05ec*/ 	.word	0x000013a0


	//   ....[7]....
        /*05f0*/ 	.word	0x000021c0


	//   ....[8]....
        /*05f4*/ 	.word	0x00002550


	//   ....[9]....
        /*05f8*/ 	.word	0x00002d20


	//   ....[10]....
        /*05fc*/ 	.word	0x00002d80


	//   ....[11]....
        /*0600*/ 	.word	0x00003790


	//   ....[12]....
        /*0604*/ 	.word	0x000037f0


	//   ....[13]....
        /*0608*/ 	.word	0x00004d70


	//   ....[14]....
        /*060c*/ 	.word	0x000057b0


	//   ....[15]....
        /*0610*/ 	.word	0x00005900


	//   ....[16]....
        /*0614*/ 	.word	0x000059d0


	//   ....[17]....
        /*0618*/ 	.word	0x00006350


	//   ....[18]....
        /*061c*/ 	.word	0x000063d0


	//   ....[19]....
        /*0620*/ 	.word	0x000087d0


	//   ....[20]....
        /*0624*/ 	.word	0x00008840


	//   ....[21]....
        /*0628*/ 	.word	0x00008e60


	//   ....[22]....
        /*062c*/ 	.word	0x00008fc0


	//   ....[23]....
        /*0630*/ 	.word	0x0000a730


	//   ....[24]....
        /*0634*/ 	.word	0x0000a740


	//   ....[25]....
        /*0638*/ 	.word	0x0000a7a0


	//   ....[26]....
        /*063c*/ 	.word	0x0000a7b0


	//   ....[27]....
        /*0640*/ 	.word	0x0000bd10


	//   ....[28]....
        /*0644*/ 	.word	0x0000bd40


	//   ....[29]....
        /*0648*/ 	.word	0x0000bd70


	//   ....[30]....
        /*064c*/ 	.word	0x0000bd90


	//   ....[31]....
        /*0650*/ 	.word	0x0000bda0


	//   ....[32]....
        /*0654*/ 	.word	0x0000bdb0


	//   ....[33]....
        /*0658*/ 	.word	0x0000bdc0


	//   ....[34]....
        /*065c*/ 	.word	0x0000bdd0


	//   ....[35]....
        /*0660*/ 	.word	0x0000bde0


	//   ....[36]....
        /*0664*/ 	.word	0x0000bdf0


	//   ....[37]....
        /*0668*/ 	.word	0x0000be00


	//   ....[38]....
        /*066c*/ 	.word	0x0000be10


	//   ....[39]....
        /*0670*/ 	.word	0x0000be20


	//   ....[40]....
        /*0674*/ 	.word	0x0000be30


	//   ....[41]....
        /*0678*/ 	.word	0x0000be40


	//   ....[42]....
        /*067c*/ 	.word	0x0000be50


	//   ....[43]....
        /*0680*/ 	.word	0x0000be60


	//   ....[44]....
        /*0684*/ 	.word	0x0000be70


	//   ....[45]....
        /*0688*/ 	.word	0x0000be80


	//   ....[46]....
        /*068c*/ 	.word	0x0000be90


	//   ....[47]....
        /*0690*/ 	.word	0x0000beb0


	//   ....[48]....
        /*0694*/ 	.word	0x0000bec0


	//   ....[49]....
        /*0698*/ 	.word	0x0000bed0


	//   ....[50]....
        /*069c*/ 	.word	0x0000bee0


	//   ....[51]....
        /*06a0*/ 	.word	0x0000bef0


	//   ....[52]....
        /*06a4*/ 	.word	0x0000bf00


	//   ....[53]....
        /*06a8*/ 	.word	0x0000bf20


	//   ....[54]....
        /*06ac*/ 	.word	0x0000bf30


	//   ....[55]....
        /*06b0*/ 	.word	0x0000bf40


	//   ....[56]....
        /*06b4*/ 	.word	0x0000bf50


	//   ....[57]....
        /*06b8*/ 	.word	0x0000bf60


	//   ....[58]....
        /*06bc*/ 	.word	0x0000bf70


	//   ....[59]....
        /*06c0*/ 	.word	0x0000bf80


	//   ....[60]....
        /*06c4*/ 	.word	0x0000bf90


	//   ....[61]....
        /*06c8*/ 	.word	0x0000bfa0


	//   ....[62]....
        /*06cc*/ 	.word	0x0000bfb0


	//   ....[63]....
        /*06d0*/ 	.word	0x0000bfc0


	//   ....[64]....
        /*06d4*/ 	.word	0x0000bfd0


	//   ....[65]....
        /*06d8*/ 	.word	0x0000bfe0


	//   ....[66]....
        /*06dc*/ 	.word	0x0000bff0


	//   ....[67]....
        /*06e0*/ 	.word	0x0000c000


	//   ....[68]....
        /*06e4*/ 	.word	0x0000c010


	//   ....[69]....
        /*06e8*/ 	.word	0x0000c020


	//   ....[70]....
        /*06ec*/ 	.word	0x0000c030


	//   ....[71]....
        /*06f0*/ 	.word	0x0000c040


	//   ....[72]....
        /*06f4*/ 	.word	0x0000c050


	//   ....[73]....
        /*06f8*/ 	.word	0x0000c070


	//   ....[74]....
        /*06fc*/ 	.word	0x0000c090


	//   ....[75]....
        /*0700*/ 	.word	0x0000c0b0


	//   ....[76]....
        /*0704*/ 	.word	0x0000c0e0


	//   ....[77]....
        /*0708*/ 	.word	0x0000c100


	//   ....[78]....
        /*070c*/ 	.word	0x0000c110


	//   ....[79]....
        /*0710*/ 	.word	0x0000c120


	//   ....[80]....
        /*0714*/ 	.word	0x0000c130


	//   ....[81]....
        /*0718*/ 	.word	0x0000c150


	//   ....[82]....
        /*071c*/ 	.word	0x0000c160


	//   ....[83]....
        /*0720*/ 	.word	0x0000c180


	//   ....[84]....
        /*0724*/ 	.word	0x0000c1a0


	//   ....[85]....
        /*0728*/ 	.word	0x0000c1c0


	//   ....[86]....
        /*072c*/ 	.word	0x0000c1f0


	//   ....[87]....
        /*0730*/ 	.word	0x0000c220


	//   ....[88]....
        /*0734*/ 	.word	0x0000c250


	//   ....[89]....
        /*0738*/ 	.word	0x0000c280


	//   ....[90]....
        /*073c*/ 	.word	0x0000c2b0


	//   ....[91]....
        /*0740*/ 	.word	0x0000c2d0


	//   ....[92]....
        /*0744*/ 	.word	0x0000c300


	//   ....[93]....
        /*0748*/ 	.word	0x0000c320


	//   ....[94]....
        /*074c*/ 	.word	0x0000c340


	//   ....[95]....
        /*0750*/ 	.word	0x0000c370


	//   ....[96]....
        /*0754*/ 	.word	0x0000c3a0


	//   ....[97]....
        /*0758*/ 	.word	0x0000c3d0


	//   ....[98]....
        /*075c*/ 	.word	0x0000c400


	//   ....[99]....
        /*0760*/ 	.word	0x0000c430


	//   ....[100]....
        /*0764*/ 	.word	0x0000c450


	//   ....[101]....
        /*0768*/ 	.word	0x0000c460


	//   ....[102]....
        /*076c*/ 	.word	0x0000c470


	//   ....[103]....
        /*0770*/ 	.word	0x0000c480


	//   ....[104]....
        /*0774*/ 	.word	0x0000c4b0


	//   ....[105]....
        /*0778*/ 	.word	0x0000c4d0


	//   ....[106]....
        /*077c*/ 	.word	0x0000c510


	//   ....[107]....
        /*0780*/ 	.word	0x0000c530


	//   ....[108]....
        /*0784*/ 	.word	0x0000c560


	//   ....[109]....
        /*0788*/ 	.word	0x0000c580


	//   ....[110]....
        /*078c*/ 	.word	0x0000c590


	//   ....[111]....
        /*0790*/ 	.word	0x0000c5a0


	//   ....[112]....
        /*0794*/ 	.word	0x0000c5b0


	//   ....[113]....
        /*0798*/ 	.word	0x0000c5e0


	//   ....[114]....
        /*079c*/ 	.word	0x0000c610


	//   ....[115]....
        /*07a0*/ 	.word	0x0000c650


	//   ....[116]....
        /*07a4*/ 	.word	0x0000c680


	//   ....[117]....
        /*07a8*/ 	.word	0x0000c6b0


	//   ....[118]....
        /*07ac*/ 	.word	0x0000c6f0


	//   ....[119]....
        /*07b0*/ 	.word	0x0000c720


	//   ....[120]....
        /*07b4*/ 	.word	0x0000c760


	//   ....[121]....
        /*07b8*/ 	.word	0x0000c7a0


	//   ....[122]....
        /*07bc*/ 	.word	0x0000c7e0


	//   ....[123]....
        /*07c0*/ 	.word	0x0000c820


	//   ....[124]....
        /*07c4*/ 	.word	0x0000c840


	//   ....[125]....
        /*07c8*/ 	.word	0x0000c860


	//   ....[126]....
        /*07cc*/ 	.word	0x0000c870


	//   ....[127]....
        /*07d0*/ 	.word	0x0000c880


	//   ....[128]....
        /*07d4*/ 	.word	0x0000c890


	//   ....[129]....
        /*07d8*/ 	.word	0x0000c8c0


	//   ....[130]....
        /*07dc*/ 	.word	0x0000c8d0


	//   ....[131]....
        /*07e0*/ 	.word	0x0000c8e0


	//   ....[132]....
        /*07e4*/ 	.word	0x0000c8f0


	//   ....[133]....
        /*07e8*/ 	.word	0x0000c900


	//   ....[134]....
        /*07ec*/ 	.word	0x0000c910


	//   ....[135]....
        /*07f0*/ 	.word	0x0000c920


	//   ....[136]....
        /*07f4*/ 	.word	0x0000c930


	//   ....[137]....
        /*07f8*/ 	.word	0x0000c940


	//   ....[138]....
        /*07fc*/ 	.word	0x0000c950


	//   ....[139]....
        /*0800*/ 	.word	0x0000c960


	//   ....[140]....
        /*0804*/ 	.word	0x0000c970


	//   ....[141]....
        /*0808*/ 	.word	0x0000c980


	//   ....[142]....
        /*080c*/ 	.word	0x0000c990


	//   ....[143]....
        /*0810*/ 	.word	0x0000c9b0


	//   ....[144]....
        /*0814*/ 	.word	0x0000c9d0


	//   ....[145]....
        /*0818*/ 	.word	0x0000c9f0


	//   ....[146]....
        /*081c*/ 	.word	0x0000ca40


	//   ....[147]....
        /*0820*/ 	.word	0x0000cac0


	//   ....[148]....
        /*0824*/ 	.word	0x0000cb90


	//   ....[149]....
        /*0828*/ 	.word	0x0000cbd0


	//   ....[150]....
        /*082c*/ 	.word	0x0000cc20


	//   ....[151]....
        /*0830*/ 	.word	0x0000cc90


	//   ....[152]....
        /*0834*/ 	.word	0x0000ccd0


	//   ....[153]....
        /*0838*/ 	.word	0x0000cd10


	//   ....[154]....
        /*083c*/ 	.word	0x0000cd50


	//   ....[155]....
        /*0840*/ 	.word	0x0000ce70


	//   ....[156]....
        /*0844*/ 	.word	0x0000cec0


	//   ....[157]....
        /*0848*/ 	.word	0x0000cf00


	//   ....[158]....
        /*084c*/ 	.word	0x0000cf40


	//   ....[159]....
        /*0850*/ 	.word	0x0000cfc0


	//   ....[160]....
        /*0854*/ 	.word	0x0000cff0


	//   ....[161]....
        /*0858*/ 	.word	0x0000dd60


	//   ....[162]....
        /*085c*/ 	.word	0x0000dd90


	//   ....[163]....
        /*0860*/ 	.word	0x0000eee0


	//   ....[164]....
        /*0864*/ 	.word	0x00010200


	//   ....[165]....
        /*0868*/ 	.word	0x00010240


	//   ....[166]....
        /*086c*/ 	.word	0x000102e0


	//   ....[167]....
        /*0870*/ 	.word	0x00010350


	//   ....[168]....
        /*0874*/ 	.word	0x00010370


	//   ....[169]....
        /*0878*/ 	.word	0x000103d0


	//   ....[170]....
        /*087c*/ 	.word	0x000103f0


	//   ....[171]....
        /*0880*/ 	.word	0x00010450


	//   ....[172]....
        /*0884*/ 	.word	0x00010470


	//   ....[173]....
        /*0888*/ 	.word	0x000104d0


	//   ....[174]....
        /*088c*/ 	.word	0x000104f0


	//   ....[175]....
        /*0890*/ 	.word	0x00010550


	//   ....[176]....
        /*0894*/ 	.word	0x00010570


	//   ....[177]....
        /*0898*/ 	.word	0x000105d0


	//   ....[178]....
        /*089c*/ 	.word	0x000105f0


	//   ....[179]....
        /*08a0*/ 	.word	0x00010600


	//   ....[180]....
        /*08a4*/ 	.word	0x000109a0


	//   ....[181]....
        /*08a8*/ 	.word	0x000109d0


	//   ....[182]....
        /*08ac*/ 	.word	0x00010a60


	//   ....[183]....
        /*08b0*/ 	.word	0x00010aa0


	//   ....[184]....
        /*08b4*/ 	.word	0x00010ad0


	//   ....[185]....
        /*08b8*/ 	.word	0x00010b00


	//   ....[186]....
        /*08bc*/ 	.word	0x00010b60


	//   ....[187]....
        /*08c0*/ 	.word	0x00010b90


	//   ....[188]....
        /*08c4*/ 	.word	0x00010bf0


	//   ....[189]....
        /*08c8*/ 	.word	0x00010c20


	//   ....[190]....
        /*08cc*/ 	.word	0x00010c70


	//   ....[191]....
        /*08d0*/ 	.word	0x00010ca0


	//   ....[192]....
        /*08d4*/ 	.word	0x00010ce0


	//   ....[193]....
        /*08d8*/ 	.word	0x00010d10


	//   ....[194]....
        /*08dc*/ 	.word	0x00010d80


	//   ....[195]....
        /*08e0*/ 	.word	0x00010da0


	//   ....[196]....
        /*08e4*/ 	.word	0x00011370


	//   ....[197]....
        /*08e8*/ 	.word	0x000113a0


	//   ....[198]....
        /*08ec*/ 	.word	0x000113d0


	//   ....[199]....
        /*08f0*/ 	.word	0x00011430


	//   ....[200]....
        /*08f4*/ 	.word	0x000114b0


	//   ....[201]....
        /*08f8*/ 	.word	0x000114d0


	//   ....[202]....
        /*08fc*/ 	.word	0x00011550


	//   ....[203]....
        /*0900*/ 	.word	0x00011570


	//   ....[204]....
        /*0904*/ 	.word	0x000115f0


	//   ....[205]....
        /*0908*/ 	.word	0x00011610


	//   ....[206]....
        /*090c*/ 	.word	0x00011690


	//   ....[207]....
        /*0910*/ 	.word	0x000116b0


	//   ....[208]....
        /*0914*/ 	.word	0x00011730


	//   ....[209]....
        /*0918*/ 	.word	0x00011750


	//   ....[210]....
        /*091c*/ 	.word	0x000117d0


	//   ....[211]....
        /*0920*/ 	.word	0x00011800


	//   ....[212]....
        /*0924*/ 	.word	0x00011ed0


	//   ....[213]....
        /*0928*/ 	.word	0x00011ef0


	//   ....[214]....
        /*092c*/ 	.word	0x00011f10


	//   ....[215]....
        /*0930*/ 	.word	0x00011f50


	//   ....[216]....
        /*0934*/ 	.word	0x00011f70


	//   ....[217]....
        /*0938*/ 	.word	0x00011fb0


	//   ....[218]....
        /*093c*/ 	.word	0x00011fd0


	//   ....[219]....
        /*0940*/ 	.word	0x00012010


	//   ....[220]....
        /*0944*/ 	.word	0x00012030


	//   ....[221]....
        /*0948*/ 	.word	0x00012070


	//   ....[222]....
        /*094c*/ 	.word	0x00012090


	//   ....[223]....
        /*0950*/ 	.word	0x000120d0


	//   ....[224]....
        /*0954*/ 	.word	0x000120f0


	//   ....[225]....
        /*0958*/ 	.word	0x00012130


	//   ....[226]....
        /*095c*/ 	.word	0x00012150


	//   ....[227]....
        /*0960*/ 	.word	0x00012160


	//   ....[228]....
        /*0964*/ 	.word	0x00012490


	//   ....[229]....
        /*0968*/ 	.word	0x000124b0


	//   ....[230]....
        /*096c*/ 	.word	0x000124d0


	//   ....[231]....
        /*0970*/ 	.word	0x000124e0


	//   ....[232]....
        /*0974*/ 	.word	0x000124f0


	//   ....[233]....
        /*0978*/ 	.word	0x00012500


	//   ....[234]....
        /*097c*/ 	.word	0x00012520


	//   ....[235]....
        /*0980*/ 	.word	0x00012570


	//   ....[236]....
        /*0984*/ 	.word	0x00012590


	//   ....[237]....
        /*0988*/ 	.word	0x000125d0


	//   ....[238]....
        /*098c*/ 	.word	0x000125f0


	//   ....[239]....
        /*0990*/ 	.word	0x00012630


	//   ....[240]....
        /*0994*/ 	.word	0x00012650


	//   ....[241]....
        /*0998*/ 	.word	0x000126a0


	//   ....[242]....
        /*099c*/ 	.word	0x000126d0


	//   ....[243]....
        /*09a0*/ 	.word	0x000126f0


	//   ....[244]....
        /*09a4*/ 	.word	0x00013e20


	//   ....[245]....
        /*09a8*/ 	.word	0x00014400


	//   ....[246]....
        /*09ac*/ 	.word	0x000144e0


	//   ....[247]....
        /*09b0*/ 	.word	0x000145d0


	//   ....[248]....
        /*09b4*/ 	.word	0x00014680


	//   ....[249]....
        /*09b8*/ 	.word	0x00014750


	//   ....[250]....
        /*09bc*/ 	.word	0x000147b0


	//   ....[251]....
        /*09c0*/ 	.word	0x00014880


	//   ....[252]....
        /*09c4*/ 	.word	0x000148e0


	//   ....[253]....
        /*09c8*/ 	.word	0x000149b0


	//   ....[254]....
        /*09cc*/ 	.word	0x00014a10


	//   ....[255]....
        /*09d0*/ 	.word	0x00014ae0


	//   ....[0]....
        /*09d4*/ 	.word	0x00014b40


	//   ....[1]....
        /*09d8*/ 	.word	0x00014c10


	//   ....[2]....
        /*09dc*/ 	.word	0x00014c70


	//   ....[3]....
        /*09e0*/ 	.word	0x00014d40


	//   ....[4]....
        /*09e4*/ 	.word	0x00014da0


	//   ....[5]....
        /*09e8*/ 	.word	0x00014e60


	//   ....[6]....
        /*09ec*/ 	.word	0x00014fe0


	//   ....[7]....
        /*09f0*/ 	.word	0x00015070


	//   ....[8]....
        /*09f4*/ 	.word	0x00015160


	//   ....[9]....
        /*09f8*/ 	.word	0x000151b0


	//   ....[10]....
        /*09fc*/ 	.word	0x000152b0


	//   ....[11]....
        /*0a00*/ 	.word	0x00015300


	//   ....[12]....
        /*0a04*/ 	.word	0x00015400


	//   ....[13]....
        /*0a08*/ 	.word	0x00015450


	//   ....[14]....
        /*0a0c*/ 	.word	0x00015530


	//   ....[15]....
        /*0a10*/ 	.word	0x000155d0


	//   ....[16]....
        /*0a14*/ 	.word	0x00015650


	//   ....[17]....
        /*0a18*/ 	.word	0x00015700


	//   ....[18]....
        /*0a1c*/ 	.word	0x00015760


	//   ....[19]....
        /*0a20*/ 	.word	0x00015830


	//   ....[20]....
        /*0a24*/ 	.word	0x000158a0


	//   ....[21]....
        /*0a28*/ 	.word	0x00015960


	//   ....[22]....
        /*0a2c*/ 	.word	0x000159f0


	//   ....[23]....
        /*0a30*/ 	.word	0x00015a60


	//   ....[24]....
        /*0a34*/ 	.word	0x00015b10


	//   ....[25]....
        /*0a38*/ 	.word	0x00015bd0


	//   ....[26]....
        /*0a3c*/ 	.word	0x00015c50


	//   ....[27]....
        /*0a40*/ 	.word	0x00015d20


	//   ....[28]....
        /*0a44*/ 	.word	0x00015d90


	//   ....[29]....
        /*0a48*/ 	.word	0x00015e70


	//   ....[30]....
        /*0a4c*/ 	.word	0x00015ee0


	//   ....[31]....
        /*0a50*/ 	.word	0x00015fc0


	//   ....[32]....
        /*0a54*/ 	.word	0x00016030


	//   ....[33]....
        /*0a58*/ 	.word	0x00016110


	//   ....[34]....
        /*0a5c*/ 	.word	0x00016180


	//   ....[35]....
        /*0a60*/ 	.word	0x00016250


	//   ....[36]....
        /*0a64*/ 	.word	0x000162c0


	//   ....[37]....
        /*0a68*/ 	.word	0x00016380


	//   ....[38]....
        /*0a6c*/ 	.word	0x000164b0


	//   ....[39]....
        /*0a70*/ 	.word	0x00016550


	//   ....[40]....
        /*0a74*/ 	.word	0x000165b0


	//   ....[41]....
        /*0a78*/ 	.word	0x00016660


	//   ....[42]....
        /*0a7c*/ 	.word	0x000166c0


	//   ....[43]....
        /*0a80*/ 	.word	0x00016770


	//   ....[44]....
        /*0a84*/ 	.word	0x000167d0


	//   ....[45]....
        /*0a88*/ 	.word	0x00016880


	//   ....[46]....
        /*0a8c*/ 	.word	0x000168e0


	//   ....[47]....
        /*0a90*/ 	.word	0x00016990


	//   ....[48]....
        /*0a94*/ 	.word	0x000169f0


	//   ....[49]....
        /*0a98*/ 	.word	0x00016aa0


	//   ....[50]....
        /*0a9c*/ 	.word	0x00016b00


	//   ....[51]....
        /*0aa0*/ 	.word	0x00016bb0


	//   ....[52]....
        /*0aa4*/ 	.word	0x00016c10


	//   ....[53]....
        /*0aa8*/ 	.word	0x00016cc0


	//   ....[54]....
        /*0aac*/ 	.word	0x00016da0


	//   ....[55]....
        /*0ab0*/ 	.word	0x00016e40


	//   ....[56]....
        /*0ab4*/ 	.word	0x00016eb0


	//   ....[57]....
        /*0ab8*/ 	.word	0x00016f60


	//   ....[58]....
        /*0abc*/ 	.word	0x00016fc0


	//   ....[59]....
        /*0ac0*/ 	.word	0x00017080


	//   ....[60]....
        /*0ac4*/ 	.word	0x000170e0


	//   ....[61]....
        /*0ac8*/ 	.word	0x00017190


	//   ....[62]....
        /*0acc*/ 	.word	0x00017220


	//   ....[63]....
        /*0ad0*/ 	.word	0x000172c0


	//   ....[64]....
        /*0ad4*/ 	.word	0x00017320


	//   ....[65]....
        /*0ad8*/ 	.word	0x000173e0


	//   ....[66]....
        /*0adc*/ 	.word	0x00017440


	//   ....[67]....
        /*0ae0*/ 	.word	0x000174f0


	//   ....[68]....
        /*0ae4*/ 	.word	0x00017580


	//   ....[69]....
        /*0ae8*/ 	.word	0x00017620


	//----- nvinfo : EIATTR_REG_RECONFIG
	.align		4
.L_514:
        /*0aec*/ 	.byte	0x01, 0x54
	.zero		2


	//----- nvinfo : EIATTR_SYSCALL_OFFSETS
	.align		4
        /*0af0*/ 	.byte	0x04, 0x46
        /*0af2*/ 	.short	(.L_516 - .L_515)


	//   ....[0]....
.L_515:
        /*0af4*/ 	.word	0x00001560


	//   ....[1]....
        /*0af8*/ 	.word	0x0000f710


	//   ....[2]....
        /*0afc*/ 	.word	0x0000f850


	//   ....[3]....
        /*0b00*/ 	.word	0x0000f990


	//   ....[4]....
        /*0b04*/ 	.word	0x0000fab0


	//   ....[5]....
        /*0b08*/ 	.word	0x000110c0


	//----- nvinfo : EIATTR_MBARRIER_INSTR_OFFSETS
	.align		4
.L_516:
        /*0b0c*/ 	.byte	0x04, 0x39
        /*0b0e*/ 	.short	(.L_518 - .L_517)


	//   ....[0]....
.L_517:
        /*0b10*/ 	.word	0x00000180
        /*0b14*/ 	.word	0x000000ff
        /*0b18*/ 	.word	0x00038800
        /*0b1c*/ 	.short	0x0100
        /*0b1e*/ 	.byte	0x08
	.zero		1


	//   ....[1]....
        /*0b20*/ 	.word	0x00000190
        /*0b24*/ 	.word	0x000000ff
        /*0b28*/ 	.word	0x00038820
        /*0b2c*/ 	.short	0x0100
        /*0b2e*/ 	.byte	0x08
	.zero		1


	//   ....[2]....
        /*0b30*/ 	.word	0x00000280
        /*0b34*/ 	.word	0x000000ff
        /*0b38*/ 	.word	0x00038830
        /*0b3c*/ 	.short	0x0100
        /*0b3e*/ 	.byte	0x08
	.zero		1


	//   ....[3]....
        /*0b40*/ 	.word	0x00000290
        /*0b44*/ 	.word	0x000000ff
        /*0b48*/ 	.word	0x00038840
        /*0b4c*/ 	.short	0x0100
        /*0b4e*/ 	.byte	0x08
	.zero		1


	//   ....[4]....
        /*0b50*/ 	.word	0x000002a0
        /*0b54*/ 	.word	0x000000ff
        /*0b58*/ 	.word	0x00038838
        /*0b5c*/ 	.short	0x0100
        /*0b5e*/ 	.byte	0x08
	.zero		1


	//   ....[5]....
        /*0b60*/ 	.word	0x000002b0
        /*0b64*/ 	.word	0x000000ff
        /*0b68*/ 	.word	0x00038848
        /*0b6c*/ 	.short	0x0100
        /*0b6e*/ 	.byte	0x08
	.zero		1


	//   ....[6]....
        /*0b70*/ 	.word	0x000003e0
        /*0b74*/ 	.word	0x000000ff
        /*0b78*/ 	.word	0x00038850
        /*0b7c*/ 	.short	0x0100
        /*0b7e*/ 	.byte	0x08
	.zero		1


	//   ....[7]....
        /*0b80*/ 	.word	0x000003f0
        /*0b84*/ 	.word	0x000000ff
        /*0b88*/ 	.word	0x00038860
        /*0b8c*/ 	.short	0x0100
        /*0b8e*/ 	.byte	0x08
	.zero		1


	//   ....[8]....
        /*0b90*/ 	.word	0x00000400
        /*0b94*/ 	.word	0x000000ff
        /*0b98*/ 	.word	0x00038858
        /*0b9c*/ 	.short	0x0100
        /*0b9e*/ 	.byte	0x08
	.zero		1


	//   ....[9]....
        /*0ba0*/ 	.word	0x00000410
        /*0ba4*/ 	.word	0x000000ff
        /*0ba8*/ 	.word	0x00038868
        /*0bac*/ 	.short	0x0100
        /*0bae*/ 	.byte	0x08
	.zero		1


	//   ....[10]....
        /*0bb0*/ 	.word	0x00000500
        /*0bb4*/ 	.word	0x000000ff
        /*0bb8*/ 	.word	0x00038870
        /*0bbc*/ 	.short	0x0100
        /*0bbe*/ 	.byte	0x06
	.zero		1


	//   ....[11]....
        /*0bc0*/ 	.word	0x00000510
        /*0bc4*/ 	.word	0x000000ff
        /*0bc8*/ 	.word	0x00038880
        /*0bcc*/ 	.short	0x0100
        /*0bce*/ 	.byte	0x06
	.zero		1


	//   ....[12]....
        /*0bd0*/ 	.word	0x00000520
        /*0bd4*/ 	.word	0x000000ff
        /*0bd8*/ 	.word	0x00038878
        /*0bdc*/ 	.short	0x0100
        /*0bde*/ 	.byte	0x06
	.zero		1


	//   ....[13]....
        /*0be0*/ 	.word	0x00000530
        /*0be4*/ 	.word	0x000000ff
        /*0be8*/ 	.word	0x00038888
        /*0bec*/ 	.short	0x0100
        /*0bee*/ 	.byte	0x06
	.zero		1


	//   ....[14]....
        /*0bf0*/ 	.word	0x00000660
        /*0bf4*/ 	.word	0x000000ff
        /*0bf8*/ 	.word	0x00038890
        /*0bfc*/ 	.short	0x0100
        /*0bfe*/ 	.byte	0x08
	.zero		1


	//   ....[15]....
        /*0c00*/ 	.word	0x00000670
        /*0c04*/ 	.word	0x000000ff
        /*0c08*/ 	.word	0x000388a0
        /*0c0c*/ 	.short	0x0100
        /*0c0e*/ 	.byte	0x08
	.zero		1


	//   ....[16]....
        /*0c10*/ 	.word	0x00000680
        /*0c14*/ 	.word	0x000000ff
        /*0c18*/ 	.word	0x00038898
        /*0c1c*/ 	.short	0x0100
        /*0c1e*/ 	.byte	0x08
	.zero		1


	//   ....[17]....
        /*0c20*/ 	.word	0x00000690
        /*0c24*/ 	.word	0x000000ff
        /*0c28*/ 	.word	0x000388a8
        /*0c2c*/ 	.short	0x0100
        /*0c2e*/ 	.byte	0x08
	.zero		1


	//   ....[18]....
        /*0c30*/ 	.word	0x000007d0
        /*0c34*/ 	.word	0x000000ff
        /*0c38*/ 	.word	0x000388b0
        /*0c3c*/ 	.short	0x0100
        /*0c3e*/ 	.byte	0x08
	.zero		1


	//   ....[19]....
        /*0c40*/ 	.word	0x000007e0
        /*0c44*/ 	.word	0x000000ff
        /*0c48*/ 	.word	0x000388c0
        /*0c4c*/ 	.short	0x0100
        /*0c4e*/ 	.byte	0x08
	.zero		1


	//   ....[20]....
        /*0c50*/ 	.word	0x000007f0
        /*0c54*/ 	.word	0x000000ff
        /*0c58*/ 	.word	0x000388b8
        /*0c5c*/ 	.short	0x0100
        /*0c5e*/ 	.byte	0x08
	.zero		1


	//   ....[21]....
        /*0c60*/ 	.word	0x00000800
        /*0c64*/ 	.word	0x000000ff
        /*0c68*/ 	.word	0x000388c8
        /*0c6c*/ 	.short	0x0100
        /*0c6e*/ 	.byte	0x08
	.zero		1


	//   ....[22]....
        /*0c70*/ 	.word	0x00001830
        /*0c74*/ 	.word	0x000000ff
        /*0c78*/ 	.word	0x00038800
        /*0c7c*/ 	.short	0x010a
        /*0c7e*/ 	.byte	0x29
	.zero		1


	//   ....[23]....
        /*0c80*/ 	.word	0x000018f0
        /*0c84*/ 	.word	0x000000ff
        /*0c88*/ 	.word	0x00038830
        /*0c8c*/ 	.short	0x010a
        /*0c8e*/ 	.byte	0x29
	.zero		1


	//   ....[24]....
        /*0c90*/ 	.word	0x00001930
        /*0c94*/ 	.word	0x000000ff
        /*0c98*/ 	.word	0x00038830
        /*0c9c*/ 	.short	0x010a
        /*0c9e*/ 	.byte	0x29
	.zero		1


	//   ....[25]....
        /*0ca0*/ 	.word	0x00002850
        /*0ca4*/ 	.word	0x000000ff
        /*0ca8*/ 	.word	0x00000000
        /*0cac*/ 	.short	0x0101
        /*0cae*/ 	.byte	0x06
	.zero		1


	//   ....[26]....
        /*0cb0*/ 	.word	0x000043a0
        /*0cb4*/ 	.word	0x000000ff
        /*0cb8*/ 	.word	0x00038850
        /*0cbc*/ 	.short	0x010a
        /*0cbe*/ 	.byte	0x29
	.zero		1


	//   ....[27]....
        /*0cc0*/ 	.word	0x000043e0
        /*0cc4*/ 	.word	0x000000ff
        /*0cc8*/ 	.word	0x00038850
        /*0ccc*/ 	.short	0x010a
        /*0cce*/ 	.byte	0x29
	.zero		1


	//   ....[28]....
        /*0cd0*/ 	.word	0x000046b0
        /*0cd4*/ 	.word	0x000000ff
        /*0cd8*/ 	.word	0x00000000
        /*0cdc*/ 	.short	0x0101
        /*0cde*/ 	.byte	0x06
	.zero		1


	//   ....[29]....
        /*0ce0*/ 	.word	0x00004870
        /*0ce4*/ 	.word	0x000000ff
        /*0ce8*/ 	.word	0x00038830
        /*0cec*/ 	.short	0x010a
        /*0cee*/ 	.byte	0x36
	.zero		1


	//   ....[30]....
        /*0cf0*/ 	.word	0x000048c0
        /*0cf4*/ 	.word	0x000000ff
        /*0cf8*/ 	.word	0x00038830
        /*0cfc*/ 	.short	0x010a
        /*0cfe*/ 	.byte	0x36
	.zero		1


	//   ....[31]....
        /*0d00*/ 	.word	0x00005210
        /*0d04*/ 	.word	0x000000ff
        /*0d08*/ 	.word	0x00000000
        /*0d0c*/ 	.short	0x0101
        /*0d0e*/ 	.byte	0x06
	.zero		1


	//   ....[32]....
        /*0d10*/ 	.word	0x000078b0
        /*0d14*/ 	.word	0x000000ff
        /*0d18*/ 	.word	0x00038850
        /*0d1c*/ 	.short	0x010a
        /*0d1e*/ 	.byte	0x36
	.zero		1


	//   ....[33]....
        /*0d20*/ 	.word	0x00007900
        /*0d24*/ 	.word	0x000000ff
        /*0d28*/ 	.word	0x00038850
        /*0d2c*/ 	.short	0x010a
        /*0d2e*/ 	.byte	0x36
	.zero		1


	//   ....[34]....
        /*0d30*/ 	.word	0x00007b40
        /*0d34*/ 	.word	0x000000ff
        /*0d38*/ 	.word	0x00000000
        /*0d3c*/ 	.short	0x0101
        /*0d3e*/ 	.byte	0x36
	.zero		1


	//   ....[35]....
        /*0d40*/ 	.word	0x00007c70
        /*0d44*/ 	.word	0x000000ff
        /*0d48*/ 	.word	0x00038830
        /*0d4c*/ 	.short	0x010a
        /*0d4e*/ 	.byte	0x2c
	.zero		1


	//   ....[36]....
        /*0d50*/ 	.word	0x00007cb0
        /*0d54*/ 	.word	0x000000ff
        /*0d58*/ 	.word	0x00038830
        /*0d5c*/ 	.short	0x010a
        /*0d5e*/ 	.byte	0x2c
	.zero		1


	//   ....[37]....
        /*0d60*/ 	.word	0x00008410
        /*0d64*/ 	.word	0x000000ff
        /*0d68*/ 	.word	0x00000000
        /*0d6c*/ 	.short	0x0101
        /*0d6e*/ 	.byte	0x06
	.zero		1


	//   ....[38]....
        /*0d70*/ 	.word	0x0000a300
        /*0d74*/ 	.word	0x000000ff
        /*0d78*/ 	.word	0x00038850
        /*0d7c*/ 	.short	0x010a
        /*0d7e*/ 	.byte	0x2c
	.zero		1


	//   ....[39]....
        /*0d80*/ 	.word	0x0000a340
        /*0d84*/ 	.word	0x000000ff
        /*0d88*/ 	.word	0x00038850
        /*0d8c*/ 	.short	0x010a
        /*0d8e*/ 	.byte	0x2c
	.zero		1


	//   ....[40]....
        /*0d90*/ 	.word	0x0000a580
        /*0d94*/ 	.word	0x000000ff
        /*0d98*/ 	.word	0x00000000
        /*0d9c*/ 	.short	0x0101
        /*0d9e*/ 	.byte	0x2c
	.zero		1


	//   ....[41]....
        /*0da0*/ 	.word	0x0000cf70
        /*0da4*/ 	.word	0x000000ff
        /*0da8*/ 	.word	0x00000000
        /*0dac*/ 	.short	0x0101
        /*0dae*/ 	.byte	0x04
	.zero		1


	//   ....[42]....
        /*0db0*/ 	.word	0x0000ffd0
        /*0db4*/ 	.word	0x000000ff
        /*0db8*/ 	.word	0x00038880
        /*0dbc*/ 	.short	0x010a
        /*0dbe*/ 	.byte	0x2c
	.zero		1


	//   ....[43]....
        /*0dc0*/ 	.word	0x00010740
        /*0dc4*/ 	.word	0x000000ff
        /*0dc8*/ 	.word	0x00038870
        /*0dcc*/ 	.short	0x0107
        /*0dce*/ 	.byte	0x2c
	.zero		1


	//   ....[44]....
        /*0dd0*/ 	.word	0x000107d0
        /*0dd4*/ 	.word	0x000000ff
        /*0dd8*/ 	.word	0x00038870
        /*0ddc*/ 	.short	0x0101
        /*0dde*/ 	.byte	0x2c
	.zero		1


	//   ....[45]....
        /*0de0*/ 	.word	0x00010800
        /*0de4*/ 	.word	0x000000ff
        /*0de8*/ 	.word	0x00038840
        /*0dec*/ 	.short	0x010a
        /*0dee*/ 	.byte	0x2c
	.zero		1


	//   ....[46]....
        /*0df0*/ 	.word	0x00010e60
        /*0df4*/ 	.word	0x000000ff
        /*0df8*/ 	.word	0x00038830
        /*0dfc*/ 	.short	0x0107
        /*0dfe*/ 	.byte	0x2c
	.zero		1


	//   ....[47]....
        /*0e00*/ 	.word	0x00010ef0
        /*0e04*/ 	.word	0x000000ff
        /*0e08*/ 	.word	0x00038830
        /*0e0c*/ 	.short	0x0101
        /*0e0e*/ 	.byte	0x2c
	.zero		1


	//   ....[48]....
        /*0e10*/ 	.word	0x000118e0
        /*0e14*/ 	.word	0x000000ff
        /*0e18*/ 	.word	0x00038800
        /*0e1c*/ 	.short	0x0107
        /*0e1e*/ 	.byte	0x2c
	.zero		1


	//   ....[49]....
        /*0e20*/ 	.word	0x00011930
        /*0e24*/ 	.word	0x000000ff
        /*0e28*/ 	.word	0x00038800
        /*0e2c*/ 	.short	0x0101
        /*0e2e*/ 	.byte	0x2c
	.zero		1


	//   ....[50]....
        /*0e30*/ 	.word	0x00011960
        /*0e34*/ 	.word	0x000000ff
        /*0e38*/ 	.word	0x00038820
        /*0e3c*/ 	.short	0x010a
        /*0e3e*/ 	.byte	0x2c
	.zero		1


	//   ....[51]....
        /*0e40*/ 	.word	0x00011ce0
        /*0e44*/ 	.word	0x00000004
        /*0e48*/ 	.word	0x00038880
        /*0e4c*/ 	.short	0x010a
        /*0e4e*/ 	.byte	0x3f
	.zero		1


	//   ....[52]....
        /*0e50*/ 	.word	0x00012220
        /*0e54*/ 	.word	0x00000004
        /*0e58*/ 	.word	0x00038870
        /*0e5c*/ 	.short	0x0107
        /*0e5e*/ 	.byte	0x3f
	.zero		1


	//   ....[53]....
        /*0e60*/ 	.word	0x000122b0
        /*0e64*/ 	.word	0x00000004
        /*0e68*/ 	.word	0x00038870
        /*0e6c*/ 	.short	0x0101
        /*0e6e*/ 	.byte	0x3f
	.zero		1


	//   ....[54]....
        /*0e70*/ 	.word	0x000122e0
        /*0e74*/ 	.word	0x00000004
        /*0e78*/ 	.word	0x00038840
        /*0e7c*/ 	.short	0x010a
        /*0e7e*/ 	.byte	0x3f
	.zero		1


	//   ....[55]....
        /*0e80*/ 	.word	0x000127f0
        /*0e84*/ 	.word	0x00000004
        /*0e88*/ 	.word	0x00038830
        /*0e8c*/ 	.short	0x0107
        /*0e8e*/ 	.byte	0x3f
	.zero		1


	//   ....[56]....
        /*0e90*/ 	.word	0x00012890
        /*0e94*/ 	.word	0x00000004
        /*0e98*/ 	.word	0x00038830
        /*0e9c*/ 	.short	0x0101
        /*0e9e*/ 	.byte	0x3f
	.zero		1


	//   ....[57]....
        /*0ea0*/ 	.word	0x00012910
        /*0ea4*/ 	.word	0x00000012
        /*0ea8*/ 	.word	0x00038870
        /*0eac*/ 	.short	0x010a
        /*0eae*/ 	.byte	0x3f
	.zero		1


	//   ....[58]....
        /*0eb0*/ 	.word	0x000129a0
        /*0eb4*/ 	.word	0x00000012
        /*0eb8*/ 	.word	0x00038860
        /*0ebc*/ 	.short	0x010a
        /*0ebe*/ 	.byte	0x3f
	.zero		1


	//   ....[59]....
        /*0ec0*/ 	.word	0x00013230
        /*0ec4*/ 	.word	0x00000012
        /*0ec8*/ 	.word	0x00038850
        /*0ecc*/ 	.short	0x0101
        /*0ece*/ 	.byte	0x3f
	.zero		1


	//   ....[60]....
        /*0ed0*/ 	.word	0x000132d0
        /*0ed4*/ 	.word	0x00000012
        /*0ed8*/ 	.word	0x00000000
        /*0edc*/ 	.short	0x0101
        /*0ede*/ 	.byte	0x3f
	.zero		1


	//   ....[61]....
        /*0ee0*/ 	.word	0x000133a0
        /*0ee4*/ 	.word	0x00000012
        /*0ee8*/ 	.word	0x00038870
        /*0eec*/ 	.short	0x010a
        /*0eee*/ 	.byte	0x3f
	.zero		1


	//   ....[62]....
        /*0ef0*/ 	.word	0x00013440
        /*0ef4*/ 	.word	0x00000012
        /*0ef8*/ 	.word	0x00038860
        /*0efc*/ 	.short	0x010a
        /*0efe*/ 	.byte	0x3f
	.zero		1


	//   ....[63]....
        /*0f00*/ 	.word	0x00013cb0
        /*0f04*/ 	.word	0x00000012
        /*0f08*/ 	.word	0x00038850
        /*0f0c*/ 	.short	0x0101
        /*0f0e*/ 	.byte	0x3f
	.zero		1


	//   ....[64]....
        /*0f10*/ 	.word	0x00013d80
        /*0f14*/ 	.word	0x00000012
        /*0f18*/ 	.word	0x00000000
        /*0f1c*/ 	.short	0x0101
        /*0f1e*/ 	.byte	0x3f
	.zero		1


	//   ....[65]....
        /*0f20*/ 	.word	0x00013dd0
        /*0f24*/ 	.word	0x00000005
        /*0f28*/ 	.word	0x00038820
        /*0f2c*/ 	.short	0x010a
        /*0f2e*/ 	.byte	0x3f
	.zero		1


	//   ....[66]....
        /*0f30*/ 	.word	0x00013ef0
        /*0f34*/ 	.word	0x00000004
        /*0f38*/ 	.word	0x00038840
        /*0f3c*/ 	.short	0x010a
        /*0f3e*/ 	.byte	0x3f
	.zero		1


	//   ....[67]....
        /*0f40*/ 	.word	0x00013f90
        /*0f44*/ 	.word	0x00000005
        /*0f48*/ 	.word	0x00038840
        /*0f4c*/ 	.short	0x010a
        /*0f4e*/ 	.byte	0x3f
	.zero		1


	//   ....[68]....
        /*0f50*/ 	.word	0x00013fd0
        /*0f54*/ 	.word	0x00000004
        /*0f58*/ 	.word	0x00038860
        /*0f5c*/ 	.short	0x010a
        /*0f5e*/ 	.byte	0x3f
	.zero		1


	//   ....[69]....
        /*0f60*/ 	.word	0x00014010
        /*0f64*/ 	.word	0x00000005
        /*0f68*/ 	.word	0x00038860
        /*0f6c*/ 	.short	0x010a
        /*0f6e*/ 	.byte	0x3f
	.zero		1


	//   ....[70]....
        /*0f70*/ 	.word	0x00014050
        /*0f74*/ 	.word	0x00000004
        /*0f78*/ 	.word	0x00038880
        /*0f7c*/ 	.short	0x010a
        /*0f7e*/ 	.byte	0x3f
	.zero		1


	//   ....[71]....
        /*0f80*/ 	.word	0x00014090
        /*0f84*/ 	.word	0x00000005
        /*0f88*/ 	.word	0x00038880
        /*0f8c*/ 	.short	0x010a
        /*0f8e*/ 	.byte	0x3f
	.zero		1


	//   ....[72]....
        /*0f90*/ 	.word	0x00014100
        /*0f94*/ 	.word	0x00000003
        /*0f98*/ 	.word	0x00038800
        /*0f9c*/ 	.short	0x010a
        /*0f9e*/ 	.byte	0x3f
	.zero		1


	//   ....[73]....
        /*0fa0*/ 	.word	0x00014160
        /*0fa4*/ 	.word	0x00000003
        /*0fa8*/ 	.word	0x00038830
        /*0fac*/ 	.short	0x010a
        /*0fae*/ 	.byte	0x3f
	.zero		1


	//   ....[74]....
        /*0fb0*/ 	.word	0x000141c0
        /*0fb4*/ 	.word	0x00000009
        /*0fb8*/ 	.word	0x00038850
        /*0fbc*/ 	.short	0x010a
        /*0fbe*/ 	.byte	0x3f
	.zero		1


	//   ....[75]....
        /*0fc0*/ 	.word	0x00014230
        /*0fc4*/ 	.word	0x00000004
        /*0fc8*/ 	.word	0x00038830
        /*0fcc*/ 	.short	0x010a
        /*0fce*/ 	.byte	0x3f
	.zero		1


	//   ....[76]....
        /*0fd0*/ 	.word	0x000142a0
        /*0fd4*/ 	.word	0x00000008
        /*0fd8*/ 	.word	0x00038850
        /*0fdc*/ 	.short	0x010a
        /*0fde*/ 	.byte	0x3f
	.zero		1


	//   ....[77]....
        /*0fe0*/ 	.word	0x00014300
        /*0fe4*/ 	.word	0x0000000a
        /*0fe8*/ 	.word	0x00038830
        /*0fec*/ 	.short	0x010a
        /*0fee*/ 	.byte	0x3f
	.zero		1


	//   ....[78]....
        /*0ff0*/ 	.word	0x00014360
        /*0ff4*/ 	.word	0x00000008
        /*0ff8*/ 	.word	0x00038850
        /*0ffc*/ 	.short	0x010a
        /*0ffe*/ 	.byte	0x3f
	.zero		1


	//   ....[79]....
        /*1000*/ 	.word	0x00014430
        /*1004*/ 	.word	0x00000017
        /*1008*/ 	.word	0x00038880
        /*100c*/ 	.short	0x010a
        /*100e*/ 	.byte	0x3f
	.zero		1


	//   ....[80]....
        /*1010*/ 	.word	0x00014f30
        /*1014*/ 	.word	0x00000017
        /*1018*/ 	.word	0x00038840
        /*101c*/ 	.short	0x010a
        /*101e*/ 	.byte	0x3f
	.zero		1


	//   ....[81]....
        /*1020*/ 	.word	0x000163b0
        /*1024*/ 	.word	0x00000017
        /*1028*/ 	.word	0x00038820
        /*102c*/ 	.short	0x010a
        /*102e*/ 	.byte	0x3f
	.zero		1


	//   ....[82]....
        /*1030*/ 	.word	0x00016400
        /*1034*/ 	.word	0x00000004
        /*1038*/ 	.word	0x00038880
        /*103c*/ 	.short	0x010a
        /*103e*/ 	.byte	0x3f
	.zero		1


	//   ....[83]....
        /*1040*/ 	.word	0x00016cf0
        /*1044*/ 	.word	0x00000004
        /*1048*/ 	.word	0x00038840
        /*104c*/ 	.short	0x010a
        /*104e*/ 	.byte	0x3f
	.zero		1


	//   ....[84]....
        /*1050*/ 	.word	0x00017650
        /*1054*/ 	.word	0x00000012
        /*1058*/ 	.word	0x00038870
        /*105c*/ 	.short	0x010a
        /*105e*/ 	.byte	0x3f
	.zero		1


	//   ....[85]....
        /*1060*/ 	.word	0x000176a0
        /*1064*/ 	.word	0x00000012
        /*1068*/ 	.word	0x00038860
        /*106c*/ 	.short	0x010a
        /*106e*/ 	.byte	0x3f
	.zero		1


	//   ....[86]....
        /*1070*/ 	.word	0x000176f0
        /*1074*/ 	.word	0x00000012
        /*1078*/ 	.word	0x00038870
        /*107c*/ 	.short	0x010a
        /*107e*/ 	.byte	0x3f
	.zero		1


	//   ....[87]....
        /*1080*/ 	.word	0x00017740
        /*1084*/ 	.word	0x00000012
        /*1088*/ 	.word	0x00038860
        /*108c*/ 	.short	0x010a
        /*108e*/ 	.byte	0x3f
	.zero		1


	//   ....[88]....
        /*1090*/ 	.word	0x00017790
        /*1094*/ 	.word	0x00000005
        /*1098*/ 	.word	0x00038820
        /*109c*/ 	.short	0x010a
        /*109e*/ 	.byte	0x3f
	.zero		1


	//   ....[89]....
        /*10a0*/ 	.word	0x000177e0
        /*10a4*/ 	.word	0x00000004
        /*10a8*/ 	.word	0x00038840
        /*10ac*/ 	.short	0x010a
        /*10ae*/ 	.byte	0x3f
	.zero		1


	//   ....[90]....
        /*10b0*/ 	.word	0x00017830
        /*10b4*/ 	.word	0x00000005
        /*10b8*/ 	.word	0x00038840
        /*10bc*/ 	.short	0x010a
        /*10be*/ 	.byte	0x3f
	.zero		1


	//   ....[91]....
        /*10c0*/ 	.word	0x00017880
        /*10c4*/ 	.word	0x00000004
        /*10c8*/ 	.word	0x00038860
        /*10cc*/ 	.short	0x010a
        /*10ce*/ 	.byte	0x3f
	.zero		1


	//   ....[92]....
        /*10d0*/ 	.word	0x000178d0
        /*10d4*/ 	.word	0x00000005
        /*10d8*/ 	.word	0x00038860
        /*10dc*/ 	.short	0x010a
        /*10de*/ 	.byte	0x3f
	.zero		1


	//   ....[93]....
        /*10e0*/ 	.word	0x00017920
        /*10e4*/ 	.word	0x00000004
        /*10e8*/ 	.word	0x00038880
        /*10ec*/ 	.short	0x010a
        /*10ee*/ 	.byte	0x3f
	.zero		1


	//----- nvinfo : EIATTR_NUM_MBARRIERS
	.align		4
.L_518:
        /*10f0*/ 	.byte	0x03, 0x38
        /*10f2*/ 	.short	0x0016


	//----- nvinfo : EIATTR_EXIT_INSTR_OFFSETS
	.align		4
        /*10f4*/ 	.byte	0x04, 0x1c
        /*10f6*/ 	.short	(.L_520 - .L_519)


	//   ....[0]....
.L_519:
        /*10f8*/ 	.word	0x000140e0


	//----- nvinfo : EIATTR_MAX_THREADS
	.align		4
.L_520:
        /*10fc*/ 	.byte	0x04, 0x05
        /*10fe*/ 	.short	(.L_522 - .L_521)
.L_521:
        /*1100*/ 	.word	0x00000180
        /*1104*/ 	.word	0x00000001
        /*1108*/ 	.word	0x00000001


	//----- nvinfo : EIATTR_CRS_STACK_SIZE
	.align		4
.L_522:
        /*110c*/ 	.byte	0x04, 0x1e
        /*110e*/ 	.short	(.L_524 - .L_523)
.L_523:
        /*1110*/ 	.word	0x00000000


	//----- nvinfo : EIATTR_CBANK_PARAM_SIZE
	.align		4
.L_524:
        /*1114*/ 	.byte	0x03, 0x19
        /*1116*/ 	.short	0x0a70


	//----- nvinfo : EIATTR_PARAM_CBANK
	.align		4
        /*1118*/ 	.byte	0x04, 0x0a
        /*111a*/ 	.short	(.L_526 - .L_525)
	.align		4
.L_525:
        /*111c*/ 	.word	index@(.nv.constant0._ZN7cutlass13device_kernelIN5flash11enable_sm90INS1_16FlashAttnFwdSm90INS1_25CollectiveMainloopFwdSm90ILi2EN4cute5tupleIJNS5_1CILi1EEES8_S8_EEENS6_IJNS7_ILi128EEESA_NS7_ILi256EEEEEELi256ENS_12float_e4m3_tEfNS_4arch4Sm90ELb1ELb0ELb1ELb0ELb1ELb0ELb0ELb1ELb0ELb1ELb1ELb0EEENS1_21CollectiveEpilogueFwdINS6_IJSA_SB_SA_EEES9_NS_10bfloat16_tESF_Li256ELb0ELb1ELb1ELb1EEENS1_19SingleTileSchedulerILb0ELb1ELb1ELi128EEEEEEEEEvNT_6ParamsE)
        /*1120*/ 	.short	0x0210
        /*1122*/ 	.short	0x0a70


	//----- nvinfo : EIATTR_SW_WAR
	.align		4
.L_526:
        /*1124*/ 	.byte	0x04, 0x36
        /*1126*/ 	.short	(.L_528 - .L_527)
.L_527:
        /*1128*/ 	.word	0x00000008
.L_528:


//--------------------- .nv.info._ZN7cutlass13device_kernelIN5flash11enable_sm90INS1_16FlashAttnFwdSm90INS1_25CollectiveMainloopFwdSm90ILi2EN4cute5tupleIJNS5_1CILi1EEES8_S8_EEENS6_IJNS7_ILi128EEESA_NS7_ILi256EEEEEELi256ENS_12float_e4m3_tEfNS_4arch4Sm90ELb1ELb0ELb1ELb1ELb1ELb0ELb0ELb1ELb0ELb1ELb1ELb0EEENS1_21CollectiveEpilogueFwdINS6_IJSA_SB_SA_EEES9_NS_10bfloat16_tESF_Li256ELb1ELb1ELb1ELb1EEENS1_36VarlenDynamicPersistentTileSchedulerILi128ELi128ELi256ELi128ELb1ELb1ELb1ELb1ELb1ELb1EEEEEEEEEvNT_6ParamsE --------------------------
	.section	.nv.info._ZN7cutlass13device_kernelIN5flash11enable_sm90INS1_16FlashAttnFwdSm90INS1_25CollectiveMainloopFwdSm90ILi2EN4cute5tupleIJNS5_1CILi1EEES8_S8_EEENS6_IJNS7_ILi128EEESA_NS7_ILi256EEEEEELi256ENS_12float_e4m3_tEfNS_4arch4Sm90ELb1ELb0ELb1ELb1ELb1ELb0ELb0ELb1ELb0ELb1ELb1ELb0EEENS1_21CollectiveEpilogueFwdINS6_IJSA_SB_SA_EEES9_NS_10bfloat16_tESF_Li256ELb1ELb1ELb1ELb1EEENS1_36VarlenDynamicPersistentTileSchedulerILi128ELi128ELi256ELi128ELb1ELb1ELb1ELb1ELb1ELb1EEEEEEEEEvNT_6ParamsE,"",@"SHT_CUDA_INFO"
	.sectionflags	@""
	.align	4


	//----- nvinfo : EIATTR_CUDA_API_VERSION
	.align		4
        /*0000*/ 	.byte	0x04, 0x37
        /*0002*/ 	.short	(.L_530 - .L_529)
.L_529:
        /*0004*/ 	.word	0x00000082


	//----- nvinfo : EIATTR_KPARAM_INFO
	.align		4
.L_530:
        /*0008*/ 	.byte	0x04, 0x17
        /*000a*/ 	.short	(.L_532 - .L_531)
.L_531:
        /*000c*/ 	.word	0x00000000
        /*0010*/ 	.short	0x0000
        /*0012*/ 	.short	0x0070
        /*0014*/ 	.byte	0x00, 0xf0, 0x01, 0x2a


	//----- nvinfo : EIATTR_SPARSE_MMA_MASK
	.align		4
.L_532:
        /*0018*/ 	.byte	0x03, 0x50
        /*001a*/ 	.short	0x0000


	//----- nvinfo : EIATTR_MAXREG_COUNT
	.align		4
        /*001c*/ 	.byte	0x03, 0x1b
        /*001e*/ 	.short	0x00a8


	//----- nvinfo : EIATTR_NUM_BARRIERS
	.align		4
        /*0020*/ 	.byte	0x02, 0x4c
        /*0022*/ 	.byte	0x10
	.zero		1


	//----- nvinfo : EIATTR_EXTERNS
	.align		4
        /*0024*/ 	.byte	0x04, 0x0f
        /*0026*/ 	.short	(.L_534 - .L_533)


	//   ....[0]....
	.align		4
.L_533:
        /*0028*/ 	.word	index@(__assertfail)


	//----- nvinfo : EIATTR_ANNOTATIONS
	.align		4
.L_534:
        /*002c*/ 	.byte	0x04, 0x55
        /*002e*/ 	.short	(.L_536 - .L_535)


	//   ....[0]....
.L_535:
        /* <DEDUP_REMOVED lines=15> */


	//----- nvinfo : EIATTR_MERCURY_ISA_VERSION
	.align		4
.L_536:
        /*0108*/ 	.byte	0x03, 0x5f
        /*010a*/ 	.short	0x0101


	//----- nvinfo : EIATTR_UNUSED_LOAD_BYTE_OFFSET
	.align		4
        /*010c*/ 	.byte	0x04, 0x44
        /*010e*/ 	.short	(.L_538 - .L_537)


	//   ....[0]....
.L_537:
        /*0110*/ 	.word	0x00000980
        /*0114*/ 	.word	0x0000fff0


	//   ....[1]....
        /*0118*/ 	.word	0x0000ba90
        /*011c*/ 	.word	0x0000fff0


	//----- nvinfo : EIATTR_INT_WARP_WIDE_INSTR_OFFSETS
	.align		4
.L_538:
        /*0120*/ 	.byte	0x04, 0x31
        /*0122*/ 	.short	(.L_540 - .L_539)


	//   ....[0]....
.L_539:
        /*0124*/ 	.word	0x000000c0


	//   ....[1]....
        /*0128*/ 	.word	0x000000d0


	//   ....[2]....
        /*012c*/ 	.word	0x00000170


	//   ....[3]....
        /*0130*/ 	.word	0x00013830


	//   ....[4]....
        /*0134*/ 	.word	0x000138c0


	//   ....[5]....
        /*0138*/ 	.word	0x000178c0


	//   ....[6]....
        /*013c*/ 	.word	0x00017950


	//----- nvinfo : EIATTR_COOP_GROUP_MASK_REGIDS
	.align		4
.L_540:
        /*0140*/ 	.byte	0x04, 0x29
        /*0142*/ 	.short	(.L_542 - .L_541)


	//   ....[0]....
.L_541:
        /*0144*/ 	.word	0xffffffff


	//   ....[1]....
        /*0148*/ 	.word	0xffffffff


	//   ....[2]....
        /*014c*/ 	.word	0xffffffff


	//   ....[3]....
        /*0150*/ 	.word	0xffffffff


	//   ....[4]....
        /*0154*/ 	.word	0xffffffff


	//   ....[5]....
        /*0158*/ 	.word	0xffffffff


	//   ....[6]....
        /*015c*/ 	.word	0xffffffff


	//   ....[7]....
        /*0160*/ 	.word	0xffffffff


	//   ....[8]....
        /*0164*/ 	.word	0xffffffff


	//   ....[9]....
        /*0168*/ 	.word	0xffffffff


	//   ....[10]....
        /*016c*/ 	.word	0xffffffff


	//   ....[11]....
        /*0170*/ 	.word	0xffffffff


	//   ....[12]....
        /*0174*/ 	.word	0xffffffff


	//   ....[13]....
        /*0178*/ 	.word	0xffffffff


	//   ....[14]....
        /*017c*/ 	.word	0xffffffff


	//   ....[15]....
        /*0180*/ 	.word	0xffffffff


	//   ....[16]....
        /*0184*/ 	.word	0xffffffff


	//   ....[17]....
        /*0188*/ 	.word	0xffffffff


	//   ....[18]....
        /*018c*/ 	.word	0xffffffff


	//   ....[19]....
        /*0190*/ 	.word	0xffffffff


	//   ....[20]....
        /*0194*/ 	.word	0xffffffff


	//   ....[21]....
        /*0198*/ 	.word	0xffffffff


	//   ....[22]....
        /*019c*/ 	.word	0xffffffff


	//   ....[23]....
        /*01a0*/ 	.word	0xffffffff


	//   ....[24]....
        /*01a4*/ 	.word	0xffffffff


	//   ....[25]....
        /*01a8*/ 	.word	0xffffffff


	//   ....[26]....
        /*01ac*/ 	.word	0xffffffff


	//   ....[27]....
        /*01b0*/ 	.word	0xffffffff


	//   ....[28]....
        /*01b4*/ 	.word	0xffffffff


	//   ....[29]....
        /*01b8*/ 	.word	0xffffffff


	//   ....[30]....
        /*01bc*/ 	.word	0xffffffff


	//   ....[31]....
        /*01c0*/ 	.word	0xffffffff


	//   ....[32]....
        /*01c4*/ 	.word	0xffffffff


	//   ....[33]....
        /*01c8*/ 	.word	0xffffffff


	//   ....[34]....
        /*01cc*/ 	.word	0xffffffff


	//   ....[35]....
        /*01d0*/ 	.word	0xffffffff


	//   ....[36]....
        /*01d4*/ 	.word	0xffffffff


	//   ....[37]....
        /*01d8*/ 	.word	0xffffffff


	//   ....[38]....
        /*01dc*/ 	.word	0xffffffff


	//   ....[39]....
        /*01e0*/ 	.word	0xffffffff


	//   ....[40]....
        /*01e4*/ 	.word	0xffffffff


	//   ....[41]....
        /*01e8*/ 	.word	0xffffffff


	//   ....[42]....
        /*01ec*/ 	.word	0xffffffff


	//   ....[43]....
        /*01f0*/ 	.word	0xffffffff


	//   ....[44]....
        /*01f4*/ 	.word	0xffffffff


	//   ....[45]....
        /*01f8*/ 	.word	0xffffffff


	//   ....[46]....
        /*01fc*/ 	.word	0xffffffff


	//   ....[47]....
        /*0200*/ 	.word	0xffffffff


	//   ....[48]....
        /*0204*/ 	.word	0xffffffff


	//   ....[49]....
        /*0208*/ 	.word	0xffffffff


	//   ....[50]....
        /*020c*/ 	.word	0xffffffff


	//   ....[51]....
        /*0210*/ 	.word	0xffffffff


	//   ....[52]....
        /*0214*/ 	.word	0xffffffff


	//   ....[53]....
        /*0218*/ 	.word	0xffffffff


	//   ....[54]....
        /*021c*/ 	.word	0xffffffff


	//   ....[55]....
        /*0220*/ 	.word	0xffffffff


	//   ....[56]....
        /*0224*/ 	.word	0xffffffff


	//   ....[57]....
        /*0228*/ 	.word	0xffffffff


	//   ....[58]....
        /*022c*/ 	.word	0xffffffff


	//   ....[59]....
        /*0230*/ 	.word	0xffffffff


	//   ....[60]....
        /*0234*/ 	.word	0xffffffff


	//   ....[61]....
        /*0238*/ 	.word	0xffffffff


	//   ....[62]....
        /*023c*/ 	.word	0xffffffff


	//   ....[63]....
        /*0240*/ 	.word	0xffffffff


	//   ....[64]....
        /*0244*/ 	.word	0xffffffff


	//   ....[65]....
        /*0248*/ 	.word	0xffffffff


	//   ....[66]....
        /*024c*/ 	.word	0xffffffff


	//   ....[67]....
        /*0250*/ 	.word	0xffffffff


	//   ....[68]....
        /*0254*/ 	.word	0xffffffff


	//   ....[69]....
        /*0258*/ 	.word	0xffffffff


	//   ....[70]....
        /*025c*/ 	.word	0xffffffff


	//   ....[71]....
        /*0260*/ 	.word	0xffffffff


	//   ....[72]....
        /*0264*/ 	.word	0xffffffff


	//   ....[73]....
        /*0268*/ 	.word	0xffffffff


	//   ....[74]....
        /*026c*/ 	.word	0xffffffff


	//   ....[75]....
        /*0270*/ 	.word	0xffffffff


	//   ....[76]....
        /*0274*/ 	.word	0xffffffff


	//   ....[77]....
        /*0278*/ 	.word	0xffffffff


	//   ....[78]....
        /*027c*/ 	.word	0xffffffff


	//   ....[79]....
        /*0280*/ 	.word	0xffffffff


	//   ....[80]....
        /*0284*/ 	.word	0xffffffff


	//   ....[81]....
        /*0288*/ 	.word	0xffffffff


	//   ....[82]....
        /*028c*/ 	.word	0xffffffff


	//   ....[83]....
        /*0290*/ 	.word	0xffffffff


	//   ....[84]....
        /*0294*/ 	.word	0xffffffff


	//   ....[85]....
        /*0298*/ 	.word	0xffffffff


	//   ....[86]....
        /*029c*/ 	.word	0xffffffff


	//   ....[87]....
        /*02a0*/ 	.word	0xffffffff


	//   ....[88]....
        /*02a4*/ 	.word	0xffffffff


	//   ....[89]....
        /*02a8*/ 	.word	0xffffffff


	//   ....[90]....
        /*02ac*/ 	.word	0xffffffff


	//   ....[91]....
        /*02b0*/ 	.word	0xffffffff


	//   ....[92]....
        /*02b4*/ 	.word	0xffffffff


	//   ....[93]....
        /*02b8*/ 	.word	0xffffffff


	//   ....[94]....
        /*02bc*/ 	.word	0xffffffff


	//   ....[95]....
        /*02c0*/ 	.word	0xffffffff


	//   ....[96]....
        /*02c4*/ 	.word	0xffffffff


	//   ....[97]....
        /*02c8*/ 	.word	0xffffffff


	//   ....[98]....
        /*02cc*/ 	.word	0xffffffff


	//   ....[99]....
        /*02d0*/ 	.word	0xffffffff


	//   ....[100]....
        /*02d4*/ 	.word	0xffffffff


	//   ....[101]....
        /*02d8*/ 	.word	0xffffffff


	//   ....[102]....
        /*02dc*/ 	.word	0xffffffff


	//   ....[103]....
        /*02e0*/ 	.word	0xffffffff


	//   ....[104]....
        /*02e4*/ 	.word	0xffffffff


	//   ....[105]....
        /*02e8*/ 	.word	0xffffffff


	//   ....[106]....
        /*02ec*/ 	.word	0xffffffff


	//   ....[107]....
        /*02f0*/ 	.word	0xffffffff


	//   ....[108]....
        /*02f4*/ 	.word	0xffffffff


	//   ....[109]....
        /*02f8*/ 	.word	0xffffffff


	//   ....[110]....
        /*02fc*/ 	.word	0xffffffff


	//   ....[111]....
        /*0300*/ 	.word	0xffffffff


	//   ....[112]....
        /*0304*/ 	.word	0xffffffff


	//   ....[113]....
        /*0308*/ 	.word	0xffffffff


	//   ....[114]....
        /*030c*/ 	.word	0xffffffff


	//   ....[115]....
        /*0310*/ 	.word	0xffffffff


	//   ....[116]....
        /*0314*/ 	.word	0xffffffff


	//   ....[117]....
        /*0318*/ 	.word	0xffffffff


	//   ....[118]....
        /*031c*/ 	.word	0xffffffff


	//   ....[119]....
        /*0320*/ 	.word	0xffffffff


	//   ....[120]....
        /*0324*/ 	.word	0xffffffff


	//   ....[121]....
        /*0328*/ 	.word	0xffffffff


	//   ....[122]....
        /*032c*/ 	.word	0xffffffff


	//   ....[123]....
        /*0330*/ 	.word	0xffffffff


	//   ....[124]....
        /*0334*/ 	.word	0xffffffff


	//   ....[125]....
        /*0338*/ 	.word	0xffffffff


	//   ....[126]....
        /*033c*/ 	.word	0xffffffff


	//   ....[127]....
        /*0340*/ 	.word	0xffffffff


	//   ....[128]....
        /*0344*/ 	.word	0xffffffff


	//   ....[129]....
        /*0348*/ 	.word	0xffffffff


	//   ....[130]....
        /*034c*/ 	.word	0xffffffff


	//   ....[131]....
        /*0350*/ 	.word	0xffffffff


	//   ....[132]....
        /*0354*/ 	.word	0xffffffff


	//   ....[133]....
        /*0358*/ 	.word	0xffffffff


	//   ....[134]....
        /*035c*/ 	.word	0xffffffff


	//   ....[135]....
        /*0360*/ 	.word	0xffffffff


	//   ....[136]....
        /*0364*/ 	.word	0xffffffff


	//   ....[137]....
        /*0368*/ 	.word	0xffffffff


	//   ....[138]....
        /*036c*/ 	.word	0xffffffff


	//   ....[139]....
        /*0370*/ 	.word	0xffffffff


	//   ....[140]....
        /*0374*/ 	.word	0xffffffff


	//   ....[141]....
        /*0378*/ 	.word	0xffffffff


	//   ....[142]....
        /*037c*/ 	.word	0xffffffff


	//   ....[143]....
        /*0380*/ 	.word	0xffffffff


	//   ....[144]....
        /*0384*/ 	.word	0xffffffff


	//   ....[145]....
        /*0388*/ 	.word	0xffffffff


	//   ....[146]....
        /*038c*/ 	.word	0xffffffff


	//   ....[147]....
        /*0390*/ 	.word	0xffffffff


	//   ....[148]....
        /*0394*/ 	.word	0xffffffff


	//   ....[149]....
        /*0398*/ 	.word	0xffffffff


	//   ....[150]....
        /*039c*/ 	.word	0xffffffff


	//   ....[151]....
        /*03a0*/ 	.word	0xffffffff


	//   ....[152]....
        /*03a4*/ 	.word	0xffffffff


	//   ....[153]....
        /*03a8*/ 	.word	0xffffffff


	//   ....[154]....
        /*03ac*/ 	.word	0xffffffff


	//   ....[155]....
        /*03b0*/ 	.word	0xffffffff


	//   ....[156]....
        /*03b4*/ 	.word	0xffffffff


	//   ....[157]....
        /*03b8*/ 	.word	0xffffffff


	//   ....[158]....
        /*03bc*/ 	.word	0xffffffff


	//   ....[159]....
        /*03c0*/ 	.word	0xffffffff


	//   ....[160]....
        /*03c4*/ 	.word	0xffffffff


	//   ....[161]....
        /*03c8*/ 	.word	0xffffffff


	//   ....[162]....
        /*03cc*/ 	.word	0xffffffff


	//   ....[163]....
        /*03d0*/ 	.word	0xffffffff


	//   ....[164]....
        /*03d4*/ 	.word	0xffffffff


	//   ....[165]....
        /*03d8*/ 	.word	0xffffffff


	//   ....[166]....
        /*03dc*/ 	.word	0xffffffff


	//   ....[167]....
        /*03e0*/ 	.word	0xffffffff


	//   ....[168]....
        /*03e4*/ 	.word	0xffffffff


	//   ....[169]....
        /*03e8*/ 	.word	0xffffffff


	//   ....[170]....
        /*03ec*/ 	.word	0xffffffff


	//   ....[171]....
        /*03f0*/ 	.word	0xffffffff


	//   ....[172]....
        /*03f4*/ 	.word	0xffffffff


	//   ....[173]....
        /*03f8*/ 	.word	0xffffffff


	//   ....[174]....
        /*03fc*/ 	.word	0xffffffff


	//   ....[175]....
        /*0400*/ 	.word	0xffffffff


	//   ....[176]....
        /*0404*/ 	.word	0xffffffff


	//   ....[177]....
        /*0408*/ 	.word	0xffffffff


	//   ....[178]....
        /*040c*/ 	.word	0xffffffff


	//   ....[179]....
        /*0410*/ 	.word	0xffffffff


	//   ....[180]....
        /*0414*/ 	.word	0xffffffff


	//   ....[181]....
        /*0418*/ 	.word	0xffffffff


	//   ....[182]....
        /*041c*/ 	.word	0xffffffff


	//   ....[183]....
        /*0420*/ 	.word	0xffffffff


	//   ....[184]....
        /*0424*/ 	.word	0xffffffff


	//   ....[185]....
        /*0428*/ 	.word	0xffffffff


	//   ....[186]....
        /*042c*/ 	.word	0xffffffff


	//   ....[187]....
        /*0430*/ 	.word	0xffffffff


	//   ....[188]....
        /*0434*/ 	.word	0xffffffff


	//   ....[189]....
        /*0438*/ 	.word	0xffffffff


	//   ....[190]....
        /*043c*/ 	.word	0xffffffff


	//   ....[191]....
        /*0440*/ 	.word	0xffffffff


	//   ....[192]....
        /*0444*/ 	.word	0xffffffff


	//   ....[193]....
        /*0448*/ 	.word	0xffffffff


	//   ....[194]....
        /*044c*/ 	.word	0xffffffff


	//   ....[195]....
        /*0450*/ 	.word	0xffffffff


	//   ....[196]....
        /*0454*/ 	.word	0xffffffff


	//   ....[197]....
        /*0458*/ 	.word	0xffffffff


	//   ....[198]....
        /*045c*/ 	.word	0xffffffff


	//   ....[199]....
        /*0460*/ 	.word	0xffffffff


	//   ....[200]....
        /*0464*/ 	.word	0xffffffff


	//   ....[201]....
        /*0468*/ 	.word	0xffffffff


	//   ....[202]....
        /*046c*/ 	.word	0xffffffff


	//   ....[203]....
        /*0470*/ 	.word	0xffffffff


	//   ....[204]....
        /*0474*/ 	.word	0xffffffff


	//   ....[205]....
        /*0478*/ 	.word	0xffffffff


	//   ....[206]....
        /*047c*/ 	.word	0xffffffff


	//   ....[207]....
        /*0480*/ 	.word	0xffffffff


	//   ....[208]....
        /*0484*/ 	.word	0xffffffff


	//   ....[209]....
        /*0488*/ 	.word	0xffffffff


	//   ....[210]....
        /*048c*/ 	.word	0xffffffff


	//   ....[211]....
        /*0490*/ 	.word	0xffffffff


	//   ....[212]....
        /*0494*/ 	.word	0xffffffff


	//   ....[213]....
        /*0498*/ 	.word	0xffffffff


	//   ....[214]....
        /*049c*/ 	.word	0xffffffff


	//   ....[215]....
        /*04a0*/ 	.word	0xffffffff


	//   ....[216]....
        /*04a4*/ 	.word	0xffffffff


	//   ....[217]....
        /*04a8*/ 	.word	0xffffffff


	//   ....[218]....
        /*04ac*/ 	.word	0xffffffff


	//   ....[219]....
        /*04b0*/ 	.word	0xffffffff


	//   ....[220]....
        /*04b4*/ 	.word	0xffffffff


	//   ....[221]....
        /*04b8*/ 	.word	0xffffffff


	//   ....[222]....
        /*04bc*/ 	.word	0xffffffff


	//   ....[223]....
        /*04c0*/ 	.word	0xffffffff


	//   ....[224]....
        /*04c4*/ 	.word	0xffffffff


	//   ....[225]....
        /*04c8*/ 	.word	0xffffffff


	//   ....[226]....
        /*04cc*/ 	.word	0xffffffff


	//   ....[227]....
        /*04d0*/ 	.word	0xffffffff


	//   ....[228]....
        /*04d4*/ 	.word	0xffffffff


	//   ....[229]....
        /*04d8*/ 	.word	0xffffffff


	//   ....[230]....
        /*04dc*/ 	.word	0xffffffff


	//   ....[231]....
        /*04e0*/ 	.word	0xffffffff


	//   ....[232]....
        /*04e4*/ 	.word	0xffffffff


	//   ....[233]....
        /*04e8*/ 	.word	0xffffffff


	//   ....[234]....
        /*04ec*/ 	.word	0xffffffff


	//   ....[235]....
        /*04f0*/ 	.word	0xffffffff


	//   ....[236]....
        /*04f4*/ 	.word	0xffffffff


	//   ....[237]....
        /*04f8*/ 	.word	0xffffffff


	//   ....[238]....
        /*04fc*/ 	.word	0xffffffff


	//   ....[239]....
        /*0500*/ 	.word	0xffffffff


	//   ....[240]....
        /*0504*/ 	.word	0xffffffff


	//   ....[241]....
        /*0508*/ 	.word	0xffffffff


	//   ....[242]....
        /*050c*/ 	.word	0xffffffff


	//   ....[243]....
        /*0510*/ 	.word	0xffffffff


	//   ....[244]....
        /*0514*/ 	.word	0xffffffff


	//   ....[245]....
        /*0518*/ 	.word	0xffffffff


	//   ....[246]....
        /*051c*/ 	.word	0xffffffff


	//   ....[247]....
        /*0520*/ 	.word	0xffffffff


	//   ....[248]....
        /*0524*/ 	.word	0xffffffff


	//   ....[249]....
        /*0528*/ 	.word	0xffffffff


	//   ....[250]....
        /*052c*/ 	.word	0xffffffff


	//   ....[251]....
        /*0530*/ 	.word	0xffffffff


	//   ....[252]....
        /*0534*/ 	.word	0xffffffff


	//   ....[253]....
        /*0538*/ 	.word	0xffffffff


	//   ....[254]....
        /*053c*/ 	.word	0xffffffff


	//   ....[255]....
        /*0540*/ 	.word	0xffffffff


	//   ....[0]....
        /*0544*/ 	.word	0xffffffff


	//   ....[1]....
        /*0548*/ 	.word	0xffffffff


	//   ....[2]....
        /*054c*/ 	.word	0xffffffff


	//   ....[3]....
        /*0550*/ 	.word	0xffffffff


	//   ....[4]....
        /*0554*/ 	.word	0xffffffff


	//   ....[5]....
        /*0558*/ 	.word	0xffffffff


	//   ....[6]....
        /*055c*/ 	.word	0xffffffff


	//   ....[7]....
        /*0560*/ 	.word	0xffffffff


	//   ....[8]....
        /*0564*/ 	.word	0xffffffff


	//   ....[9]....
        /*0568*/ 	.word	0xffffffff


	//   ....[10]....
        /*056c*/ 	.word	0xffffffff


	//   ....[11]....
        /*0570*/ 	.word	0xffffffff


	//   ....[12]....
        /*0574*/ 	.word	0xffffffff


	//   ....[13]....
        /*0578*/ 	.word	0xffffffff


	//   ....[14]....
        /*057c*/ 	.word	0xffffffff


	//   ....[15]....
        /*0580*/ 	.word	0xffffffff


	//   ....[16]....
        /*0584*/ 	.word	0xffffffff


	//   ....[17]....
        /*0588*/ 	.word	0xffffffff


	//   ....[18]....
        /*058c*/ 	.word	0xffffffff


	//   ....[19]....
        /*0590*/ 	.word	0xffffffff


	//   ....[20]....
        /*0594*/ 	.word	0xffffffff


	//   ....[21]....
        /*0598*/ 	.word	0xffffffff


	//   ....[22]....
        /*059c*/ 	.word	0xffffffff


	//   ....[23]....
        /*05a0*/ 	.word	0xffffffff


	//   ....[24]....
        /*05a4*/ 	.word	0xffffffff


	//   ....[25]....
        /*05a8*/ 	.word	0xffffffff


	//   ....[26]....
        /*05ac*/ 	.word	0xffffffff


	//   ....[27]....
        /*05b0*/ 	.word	0xffffffff


	//   ....[28]....
        /*05b4*/ 	.word	0xffffffff


	//   ....[29]....
        /*05b8*/ 	.word	0xffffffff


	//   ....[30]....
        /*05bc*/ 	.word	0xffffffff


	//   ....[31]....
        /*05c0*/ 	.word	0xffffffff


	//   ....[32]....
        /*05c4*/ 	.word	0xffffffff


	//   ....[33]....
        /*05c8*/ 	.word	0xffffffff


	//   ....[34]....
        /*05cc*/ 	.word	0xffffffff


	//   ....[35]....
        /*05d0*/ 	.word	0xffffffff


	//   ....[36]....
        /*05d4*/ 	.word	0xffffffff


	//   ....[37]....
        /*05d8*/ 	.word	0xffffffff


	//   ....[38]....
        /*05dc*/ 	.word	0xffffffff


	//   ....[39]....
        /*05e0*/ 	.word	0x0500000f


	//   ....[40]....
        /*05e4*/ 	.word	0x0500000f


	//   ....[41]....
        /*05e8*/ 	.word	0x0500000f


	//   ....[42]....
        /*05ec*/ 	.word	0x0500000f


	//   ....[43]....
        /*05f0*/ 	.word	0x0500000f


	//   ....[44]....
        /*05f4*/ 	.word	0x0500000f


	//   ....[45]....
        /*05f8*/ 	.word	0x0500000f


	//   ....[46]....
        /*05fc*/ 	.word	0x0500000f


	//   ....[47]....
        /*0600*/ 	.word	0x0500000f


	//   ....[48]....
        /*0604*/ 	.word	0x0500000f


	//   ....[49]....
        /*0608*/ 	.word	0x0500000f


	//   ....[50]....
        /*060c*/ 	.word	0x0500000f


	//   ....[51]....
        /*0610*/ 	.word	0x0500000f


	//   ....[52]....
        /*0614*/ 	.word	0x0500000f


	//   ....[53]....
        /*0618*/ 	.word	0x0500000f


	//   ....[54]....
        /*061c*/ 	.word	0x0500000f


	//   ....[55]....
        /*0620*/ 	.word	0x0500000f


	//   ....[56]....
        /*0624*/ 	.word	0x0500000f


	//   ....[57]....
        /*0628*/ 	.word	0x0500000f


	//   ....[58]....
        /*062c*/ 	.word	0x0500000f


	//   ....[59]....
        /*0630*/ 	.word	0x0500000f


	//   ....[60]....
        /*0634*/ 	.word	0x0500000f


	//   ....[61]....
        /*0638*/ 	.word	0x0500000f


	//   ....[62]....
        /*063c*/ 	.word	0x0500000f


	//   ....[63]....
        /*0640*/ 	.word	0x0500000f


	//   ....[64]....
        /*0644*/ 	.word	0x0500000f


	//   ....[65]....
        /*0648*/ 	.word	0x0500000f


	//   ....[66]....
        /*064c*/ 	.word	0x0500000f


	//   ....[67]....
        /*0650*/ 	.word	0x0500000f


	//   ....[68]....
        /*0654*/ 	.word	0x0500000f


	//   ....[69]....
        /*0658*/ 	.word	0x0500000f


	//   ....[70]....
        /*065c*/ 	.word	0x0500000f


	//   ....[71]....
        /*0660*/ 	.word	0x0500000f


	//   ....[72]....
        /*0664*/ 	.word	0x0500000f


	//   ....[73]....
        /*0668*/ 	.word	0x0500000f


	//   ....[74]....
        /*066c*/ 	.word	0x0500000f


	//   ....[75]....
        /*0670*/ 	.word	0x0500000f


	//   ....[76]....
        /*0674*/ 	.word	0x0500000f


	//   ....[77]....
        /*0678*/ 	.word	0x0500000f


	//   ....[78]....
        /*067c*/ 	.word	0x0500000f


	//   ....[79]....
        /*0680*/ 	.word	0x0500000f


	//   ....[80]....
        /*0684*/ 	.word	0x0500000f


	//   ....[81]....
        /*0688*/ 	.word	0x0500000f


	//   ....[82]....
        /*068c*/ 	.word	0x0500000f


	//   ....[83]....
        /*0690*/ 	.word	0x0500000f


	//   ....[84]....
        /*0694*/ 	.word	0x0500000f


	//   ....[85]....
        /*0698*/ 	.word	0x0500000f


	//   ....[86]....
        /*069c*/ 	.word	0x0500000f


	//   ....[87]....
        /*06a0*/ 	.word	0x0500000f


	//   ....[88]....
        /*06a4*/ 	.word	0x0500000f


	//   ....[89]....
        /*06a8*/ 	.word	0x0500000f


	//   ....[90]....
        /*06ac*/ 	.word	0x0500000f


	//   ....[91]....
        /*06b0*/ 	.word	0x0500000f


	//   ....[92]....
        /*06b4*/ 	.word	0x0500000f


	//   ....[93]....
        /*06b8*/ 	.word	0x0500000f


	//   ....[94]....
        /*06bc*/ 	.word	0x0500000f


	//   ....[95]....
        /*06c0*/ 	.word	0x0500000f


	//   ....[96]....
        /*06c4*/ 	.word	0x0500000f


	//   ....[97]....
        /*06c8*/ 	.word	0x0500000f


	//   ....[98]....
        /*06cc*/ 	.word	0x0500000f


	//   ....[99]....
        /*06d0*/ 	.word	0x0500000f


	//   ....[100]....
        /*06d4*/ 	.word	0x0500000f


	//   ....[101]....
        /*06d8*/ 	.word	0x0500000f


	//   ....[102]....
        /*06dc*/ 	.word	0x0500000f


	//   ....[103]....
        /*06e0*/ 	.word	0x0500000f


	//   ....[104]....
        /*06e4*/ 	.word	0x0500000f


	//   ....[105]....
        /*06e8*/ 	.word	0x0500000f


	//   ....[106]....
        /*06ec*/ 	.word	0x0500000f


	//   ....[107]....
        /*06f0*/ 	.word	0x0500000f


	//   ....[108]....
        /*06f4*/ 	.word	0x0500000f


	//   ....[109]....
        /*06f8*/ 	.word	0x0500000f


	//   ....[110]....
        /*06fc*/ 	.word	0x0500000f


	//   ....[111]....
        /*0700*/ 	.word	0x0500000f


	//   ....[112]....
        /*0704*/ 	.word	0x0500000f


	//   ....[113]....
        /*0708*/ 	.word	0x0500000f


	//   ....[114]....
        /*070c*/ 	.word	0x0500000f


	//   ....[115]....
        /*0710*/ 	.word	0x0500000f


	//   ....[116]....
        /*0714*/ 	.word	0x0500000f


	//   ....[117]....
        /*0718*/ 	.word	0x0500000f


	//   ....[118]....
        /*071c*/ 	.word	0x0500000f


	//   ....[119]....
        /*0720*/ 	.word	0x0500000f


	//   ....[120]....
        /*0724*/ 	.word	0x0500000f


	//----- nvinfo : EIATTR_COOP_GROUP_INSTR_OFFSETS
	.align		4
.L_542:
        /*0728*/ 	.byte	0x04, 0x28
        /*072a*/ 	.short	(.L_544 - .L_543)


	//   ....[0]....
.L_543:
        /*072c*/ 	.word	0x00000080


	//   ....[1]....
        /*0730*/ 	.word	0x00000090


	//   ....[2]....
        /*0734*/ 	.word	0x000002d0


	//   ....[3]....
        /*0738*/ 	.word	0x00000430


	//   ....[4]....
        /*073c*/ 	.word	0x00000550


	//   ....[5]....
        /*0740*/ 	.word	0x000006b0


	//   ....[6]....
        /*0744*/ 	.word	0x00001ec0


	//   ....[7]....
        /*0748*/ 	.word	0x000029d0


	//   ....[8]....
        /*074c*/ 	.word	0x00002e30


	//   ....[9]....
        /*0750*/ 	.word	0x00003590


	//   ....[10]....
        /*0754*/ 	.word	0x00003600


	//   ....[11]....
        /*0758*/ 	.word	0x00004040


	//   ....[12]....
        /*075c*/ 	.word	0x000040a0


	//   ....[13]....
        /*0760*/ 	.word	0x000055e0


	//   ....[14]....
        /*0764*/ 	.word	0x00005630


	//   ....[15]....
        /*0768*/ 	.word	0x00006340


	//   ....[16]....
        /*076c*/ 	.word	0x00006400


	//   ....[17]....
        /*0770*/ 	.word	0x000071c0


	//   ....[18]....
        /*0774*/ 	.word	0x00007270


	//   ....[19]....
        /*0778*/ 	.word	0x00008ec0


	//   ....[20]....
        /*077c*/ 	.word	0x00008ee0


	//   ....[21]....
        /*0780*/ 	.word	0x00009be0


	//   ....[22]....
        /*0784*/ 	.word	0x00009c60


	//   ....[23]....
        /*0788*/ 	.word	0x0000afd0


	//   ....[24]....
        /*078c*/ 	.word	0x0000b000


	//   ....[25]....
        /*0790*/ 	.word	0x0000b080


	//   ....[26]....
        /*0794*/ 	.word	0x0000b0a0


	//   ....[27]....
        /*0798*/ 	.word	0x0000c5b0


	//   ....[28]....
        /*079c*/ 	.word	0x0000c5e0


	//   ....[29]....
        /*07a0*/ 	.word	0x0000c610


	//   ....[30]....
        /*07a4*/ 	.word	0x0000c640


	//   ....[31]....
        /*07a8*/ 	.word	0x0000c670


	//   ....[32]....
        /*07ac*/ 	.word	0x0000c6b0


	//   ....[33]....
        /*07b0*/ 	.word	0x0000c6e0


	//   ....[34]....
        /*07b4*/ 	.word	0x0000c710


	//   ....[35]....
        /*07b8*/ 	.word	0x0000c740


	//   ....[36]....
        /*07bc*/ 	.word	0x0000c780


	//   ....[37]....
        /*07c0*/ 	.word	0x0000c800


	//   ....[38]....
        /*07c4*/ 	.word	0x0000c830


	//   ....[39]....
        /*07c8*/ 	.word	0x0000c880


	//   ....[40]....
        /*07cc*/ 	.word	0x0000c8b0


	//   ....[41]....
        /*07d0*/ 	.word	0x0000c8e0


	//   ....[42]....
        /*07d4*/ 	.word	0x0000c920


	//   ....[43]....
        /*07d8*/ 	.word	0x0000c950


	//   ....[44]....
        /*07dc*/ 	.word	0x0000c980


	//   ....[45]....
        /*07e0*/ 	.word	0x0000c9b0


	//   ....[46]....
        /*07e4*/ 	.word	0x0000c9e0


	//   ....[47]....
        /*07e8*/ 	.word	0x0000ca10


	//   ....[48]....
        /*07ec*/ 	.word	0x0000ca40


	//   ....[49]....
        /*07f0*/ 	.word	0x0000ca70


	//   ....[50]....
        /*07f4*/ 	.word	0x0000caa0


	//   ....[51]....
        /*07f8*/ 	.word	0x0000cad0


	//   ....[52]....
        /*07fc*/ 	.word	0x0000cb00


	//   ....[53]....
        /*0800*/ 	.word	0x0000cb40


	//   ....[54]....
        /*0804*/ 	.word	0x0000cb80


	//   ....[55]....
        /*0808*/ 	.word	0x0000cbb0


	//   ....[56]....
        /*080c*/ 	.word	0x0000cbe0


	//   ....[57]....
        /*0810*/ 	.word	0x0000cc10


	//   ....[58]....
        /*0814*/ 	.word	0x0000cc20


	//   ....[59]....
        /*0818*/ 	.word	0x0000cc30


	//   ....[60]....
        /*081c*/ 	.word	0x0000cc40


	//   ....[61]....
        /*0820*/ 	.word	0x0000cc50


	//   ....[62]....
        /*0824*/ 	.word	0x0000cc60


	//   ....[63]....
        /*0828*/ 	.word	0x0000cc70


	//   ....[64]....
        /*082c*/ 	.word	0x0000cc80


	//   ....[65]....
        /*0830*/ 	.word	0x0000cc90


	//   ....[66]....
        /*0834*/ 	.word	0x0000cca0


	//   ....[67]....
        /*0838*/ 	.word	0x0000ccb0


	//   ....[68]....
        /*083c*/ 	.word	0x0000ccc0


	//   ....[69]....
        /*0840*/ 	.word	0x0000ccd0


	//   ....[70]....
        /*0844*/ 	.word	0x0000cce0


	//   ....[71]....
        /*0848*/ 	.word	0x0000ccf0


	//   ....[72]....
        /*084c*/ 	.word	0x0000cd00


	//   ....[73]....
        /*0850*/ 	.word	0x0000cd10


	//   ....[74]....
        /*0854*/ 	.word	0x0000cd20


	//   ....[75]....
        /*0858*/ 	.word	0x0000cd30


	//   ....[76]....
        /*085c*/ 	.word	0x0000cd40


	//   ....[77]....
        /*0860*/ 	.word	0x0000cd50


	//   ....[78]....
        /*0864*/ 	.word	0x0000cd60


	//   ....[79]....
        /*0868*/ 	.word	0x0000cd70


	//   ....[80]....
        /*086c*/ 	.word	0x0000cd80


	//   ....[81]....
        /*0870*/ 	.word	0x0000cd90


	//   ....[82]....
        /*0874*/ 	.word	0x0000cda0


	//   ....[83]....
        /*0878*/ 	.word	0x0000cdb0


	//   ....[84]....
        /*087c*/ 	.word	0x0000cdc0


	//   ....[85]....
        /*0880*/ 	.word	0x0000cdd0


	//   ....[86]....
        /*0884*/ 	.word	0x0000cde0


	//   ....[87]....
        /*0888*/ 	.word	0x0000cdf0


	//   ....[88]....
        /*088c*/ 	.word	0x0000ce00


	//   ....[89]....
        /*0890*/ 	.word	0x0000ce10


	//   ....[90]....
        /*0894*/ 	.word	0x0000ce20


	//   ....[91]....
        /*0898*/ 	.word	0x0000ce30


	//   ....[92]....
        /*089c*/ 	.word	0x0000ce40


	//   ....[93]....
        /*08a0*/ 	.word	0x0000ce60


	//   ....[94]....
        /*08a4*/ 	.word	0x0000ce70


	//   ....[95]....
        /*08a8*/ 	.word	0x0000ce80


	//   ....[96]....
        /*08ac*/ 	.word	0x0000ce90


	//   ....[97]....
        /*08b0*/ 	.word	0x0000cea0


	//   ....[98]....
        /*08b4*/ 	.word	0x0000cec0


	//   ....[99]....
        /*08b8*/ 	.word	0x0000ced0


	//   ....[100]....
        /*08bc*/ 	.word	0x0000cee0


	//   ....[101]....
        /*08c0*/ 	.word	0x0000cf00


	//   ....[102]....
        /*08c4*/ 	.word	0x0000cf20


	//   ....[103]....
        /*08c8*/ 	.word	0x0000cf30


	//   ....[104]....
        /*08cc*/ 	.word	0x0000cf40


	//   ....[105]....
        /*08d0*/ 	.word	0x0000cf60


	//   ....[106]....
        /*08d4*/ 	.word	0x0000cf70


	//   ....[107]....
        /*08d8*/ 	.word	0x0000cf80


	//   ....[108]....
        /*08dc*/ 	.word	0x0000cfa0


	//   ....[109]....
        /*08e0*/ 	.word	0x0000cfc0


	//   ....[110]....
        /*08e4*/ 	.word	0x0000cff0


	//   ....[111]....
        /*08e8*/ 	.word	0x0000d020


	//   ....[112]....
        /*08ec*/ 	.word	0x0000d050


	//   ....[113]....
        /*08f0*/ 	.word	0x0000d080


	//   ....[114]....
        /*08f4*/ 	.word	0x0000d0a0


	//   ....[115]....
        /*08f8*/ 	.word	0x0000d0c0


	//   ....[116]....
        /*08fc*/ 	.word	0x0000d0f0


	//   ....[117]....
        /*0900*/ 	.word	0x0000d120


	//   ....[118]....
        /*0904*/ 	.word	0x0000d150


	//   ....[119]....
        /*0908*/ 	.word	0x0000d180


	//   ....[120]....
        /*090c*/ 	.word	0x0000d1b0


	//   ....[121]....
        /*0910*/ 	.word	0x0000d1e0


	//   ....[122]....
        /*0914*/ 	.word	0x0000d210


	//   ....[123]....
        /*0918*/ 	.word	0x0000d240


	//   ....[124]....
        /*091c*/ 	.word	0x0000d270


	//   ....[125]....
        /*0920*/ 	.word	0x0000d2a0


	//   ....[126]....
        /*0924*/ 	.word	0x0000d2d0


	//   ....[127]....
        /*0928*/ 	.word	0x0000d300


	//   ....[128]....
        /*092c*/ 	.word	0x0000d330


	//   ....[129]....
        /*0930*/ 	.word	0x0000d360


	//   ....[130]....
        /*0934*/ 	.word	0x0000d390


	//   ....[131]....
        /*0938*/ 	.word	0x0000d3c0


	//   ....[132]....
        /*093c*/ 	.word	0x0000d3f0


	//   ....[133]....
        /*0940*/ 	.word	0x0000d420


	//   ....[134]....
        /*0944*/ 	.word	0x0000d430


	//   ....[135]....
        /*0948*/ 	.word	0x0000d440


	//   ....[136]....
        /*094c*/ 	.word	0x0000d450


	//   ....[137]....
        /*0950*/ 	.word	0x0000d460


	//   ....[138]....
        /*0954*/ 	.word	0x0000d470


	//   ....[139]....
        /*0958*/ 	.word	0x0000d490


	//   ....[140]....
        /*095c*/ 	.word	0x0000d4c0


	//   ....[141]....
        /*0960*/ 	.word	0x0000d4e0


	//   ....[142]....
        /*0964*/ 	.word	0x0000d500


	//   ....[143]....
        /*0968*/ 	.word	0x0000d530


	//   ....[144]....
        /*096c*/ 	.word	0x0000d560


	//   ....[145]....
        /*0970*/ 	.word	0x0000d580


	//   ....[146]....
        /*0974*/ 	.word	0x0000d590


	//   ....[147]....
        /*0978*/ 	.word	0x0000d5a0


	//   ....[148]....
        /*097c*/ 	.word	0x0000d5c0


	//   ....[149]....
        /*0980*/ 	.word	0x0000d5f0


	//   ....[150]....
        /*0984*/ 	.word	0x0000d620


	//   ....[151]....
        /*0988*/ 	.word	0x0000d650


	//   ....[152]....
        /*098c*/ 	.word	0x0000d680


	//   ....[153]....
        /*0990*/ 	.word	0x0000d6b0


	//   ....[154]....
        /*0994*/ 	.word	0x0000d6e0


	//   ....[155]....
        /*0998*/ 	.word	0x0000e460


	//   ....[156]....
        /*099c*/ 	.word	0x0000e470


	//   ....[157]....
        /*09a0*/ 	.word	0x0000e480


	//   ....[158]....
        /*09a4*/ 	.word	0x0000e490


	//   ....[159]....
        /*09a8*/ 	.word	0x0000ef50


	//   ....[160]....
        /*09ac*/ 	.word	0x0000ef70


	//   ....[161]....
        /*09b0*/ 	.word	0x0000f110


	//   ....[162]....
        /*09b4*/ 	.word	0x0000f130


	//   ....[163]....
        /*09b8*/ 	.word	0x0000f270


	//   ....[164]....
        /*09bc*/ 	.word	0x0000f290


	//   ....[165]....
        /*09c0*/ 	.word	0x0000f3e0


	//   ....[166]....
        /*09c4*/ 	.word	0x0000f400


	//   ....[167]....
        /*09c8*/ 	.word	0x0000f9e0


	//   ....[168]....
        /*09cc*/ 	.word	0x0000fa20


	//   ....[169]....
        /*09d0*/ 	.word	0x000103e0


	//   ....[170]....
        /*09d4*/ 	.word	0x000103f0


	//   ....[171]....
        /*09d8*/ 	.word	0x00011600


	//   ....[172]....
        /*09dc*/ 	.word	0x00011630


	//   ....[173]....
        /*09e0*/ 	.word	0x000117a0


	//   ....[174]....
        /*09e4*/ 	.word	0x000117c0


	//   ....[175]....
        /*09e8*/ 	.word	0x00011900


	//   ....[176]....
        /*09ec*/ 	.word	0x00011920


	//   ....[177]....
        /*09f0*/ 	.word	0x00011a70


	//   ....[178]....
        /*09f4*/ 	.word	0x00011a90


	//   ....[179]....
        /*09f8*/ 	.word	0x00011c60


	//   ....[180]....
        /*09fc*/ 	.word	0x00011e40


	//   ....[181]....
        /*0a00*/ 	.word	0x00011e70


	//   ....[182]....
        /*0a04*/ 	.word	0x00011ea0


	//   ....[183]....
        /*0a08*/ 	.word	0x00011ed0


	//   ....[184]....
        /*0a0c*/ 	.word	0x00011f00


	//   ....[185]....
        /*0a10*/ 	.word	0x00011f50


	//   ....[186]....
        /*0a14*/ 	.word	0x000120d0


	//   ....[187]....
        /*0a18*/ 	.word	0x00012100


	//   ....[188]....
        /*0a1c*/ 	.word	0x00012130


	//   ....[189]....
        /*0a20*/ 	.word	0x00012160


	//   ....[190]....
        /*0a24*/ 	.word	0x00012190


	//   ....[191]....
        /*0a28*/ 	.word	0x000121c0


	//   ....[192]....
        /*0a2c*/ 	.word	0x00012270


	//   ....[193]....
        /*0a30*/ 	.word	0x000122d0


	//   ....[194]....
        /*0a34*/ 	.word	0x000122e0


	//   ....[195]....
        /*0a38*/ 	.word	0x00012330


	//   ....[196]....
        /*0a3c*/ 	.word	0x00014420


	//   ....[197]....
        /*0a40*/ 	.word	0x00014460


	//   ....[198]....
        /*0a44*/ 	.word	0x00014570


	//   ....[199]....
        /*0a48*/ 	.word	0x00014580


	//   ....[200]....
        /*0a4c*/ 	.word	0x000145f0


	//   ....[201]....
        /*0a50*/ 	.word	0x00014600


	//   ....[202]....
        /*0a54*/ 	.word	0x00014670


	//   ....[203]....
        /*0a58*/ 	.word	0x00014680


	//   ....[204]....
        /*0a5c*/ 	.word	0x000146f0


	//   ....[205]....
        /*0a60*/ 	.word	0x00014700


	//   ....[206]....
        /*0a64*/ 	.word	0x00014770


	//   ....[207]....
        /*0a68*/ 	.word	0x00014780


	//   ....[208]....
        /*0a6c*/ 	.word	0x000147f0


	//   ....[209]....
        /*0a70*/ 	.word	0x00014800


	//   ....[210]....
        /*0a74*/ 	.word	0x00014810


	//   ....[211]....
        /*0a78*/ 	.word	0x00014890


	//   ....[212]....
        /*0a7c*/ 	.word	0x00014c00


	//   ....[213]....
        /*0a80*/ 	.word	0x00014c30


	//   ....[214]....
        /*0a84*/ 	.word	0x00014d50


	//   ....[215]....
        /*0a88*/ 	.word	0x00014d60


	//   ....[216]....
        /*0a8c*/ 	.word	0x00014df0


	//   ....[217]....
        /*0a90*/ 	.word	0x00014e00


	//   ....[218]....
        /*0a94*/ 	.word	0x00014e90


	//   ....[219]....
        /*0a98*/ 	.word	0x00014ea0


	//   ....[220]....
        /*0a9c*/ 	.word	0x00014f20


	//   ....[221]....
        /*0aa0*/ 	.word	0x00014f30


	//   ....[222]....
        /*0aa4*/ 	.word	0x00014fb0


	//   ....[223]....
        /*0aa8*/ 	.word	0x00014fc0


	//   ....[224]....
        /*0aac*/ 	.word	0x00015040


	//   ....[225]....
        /*0ab0*/ 	.word	0x00015050


	//   ....[226]....
        /*0ab4*/ 	.word	0x00015060


	//   ....[227]....
        /*0ab8*/ 	.word	0x00015070


	//   ....[228]....
        /*0abc*/ 	.word	0x000157c0


	//   ....[229]....
        /*0ac0*/ 	.word	0x000157f0


	//   ....[230]....
        /*0ac4*/ 	.word	0x00015810


	//   ....[231]....
        /*0ac8*/ 	.word	0x000158a0


	//   ....[232]....
        /*0acc*/ 	.word	0x000158c0


	//   ....[233]....
        /*0ad0*/ 	.word	0x00015950


	//   ....[234]....
        /*0ad4*/ 	.word	0x00015970


	//   ....[235]....
        /*0ad8*/ 	.word	0x00015a00


	//   ....[236]....
        /*0adc*/ 	.word	0x00015a20


	//   ....[237]....
        /*0ae0*/ 	.word	0x00015ab0


	//   ....[238]....
        /*0ae4*/ 	.word	0x00015ad0


	//   ....[239]....
        /*0ae8*/ 	.word	0x00015b60


	//   ....[240]....
        /*0aec*/ 	.word	0x00015b80


	//   ....[241]....
        /*0af0*/ 	.word	0x00015c10


	//   ....[242]....
        /*0af4*/ 	.word	0x00015c30


	//   ....[243]....
        /*0af8*/ 	.word	0x00015c40


	//   ....[244]....
        /*0afc*/ 	.word	0x00016390


	//   ....[245]....
        /*0b00*/ 	.word	0x000163b0


	//   ....[246]....
        /*0b04*/ 	.word	0x00016410


	//   ....[247]....
        /*0b08*/ 	.word	0x00016420


	//   ....[248]....
        /*0b0c*/ 	.word	0x00016470


	//   ....[249]....
        /*0b10*/ 	.word	0x00016480


	//   ....[250]....
        /*0b14*/ 	.word	0x000164d0


	//   ....[251]....
        /*0b18*/ 	.word	0x000164e0


	//   ....[252]....
        /*0b1c*/ 	.word	0x00016530


	//   ....[253]....
        /*0b20*/ 	.word	0x00016540


	//   ....[254]....
        /*0b24*/ 	.word	0x00016590


	//   ....[255]....
        /*0b28*/ 	.word	0x000165a0


	//   ....[0]....
        /*0b2c*/ 	.word	0x000165f0


	//   ....[1]....
        /*0b30*/ 	.word	0x00016600


	//   ....[2]....
        /*0b34*/ 	.word	0x00016610


	//   ....[3]....
        /*0b38*/ 	.word	0x00016660


	//   ....[4]....
        /*0b3c*/ 	.word	0x00016980


	//   ....[5]....
        /*0b40*/ 	.word	0x00016990


	//   ....[6]....
        /*0b44*/ 	.word	0x000169f0


	//   ....[7]....
        /*0b48*/ 	.word	0x00016a00


	//   ....[8]....
        /*0b4c*/ 	.word	0x00016a50


	//   ....[9]....
        /*0b50*/ 	.word	0x00016a60


	//   ....[10]....
        /*0b54*/ 	.word	0x00016ab0


	//   ....[11]....
        /*0b58*/ 	.word	0x00016ac0


	//   ....[12]....
        /*0b5c*/ 	.word	0x00016b10


	//   ....[13]....
        /*0b60*/ 	.word	0x00016b20


	//   ....[14]....
        /*0b64*/ 	.word	0x00016b70


	//   ....[15]....
        /*0b68*/ 	.word	0x00016b80


	//   ....[16]....
        /*0b6c*/ 	.word	0x00016bd0


	//   ....[17]....
        /*0b70*/ 	.word	0x00016be0


	//   ....[18]....
        /*0b74*/ 	.word	0x00016bf0


	//   ....[19]....
        /*0b78*/ 	.word	0x00016c40


	//   ....[20]....
        /*0b7c*/ 	.word	0x00018630


	//   ....[21]....
        /*0b80*/ 	.word	0x00018670


	//   ....[22]....
        /*0b84*/ 	.word	0x000186a0


	//   ....[23]....
        /*0b88*/ 	.word	0x000186b0


	//   ....[24]....
        /*0b8c*/ 	.word	0x000186e0


	//   ....[25]....
        /*0b90*/ 	.word	0x000186f0


	//   ....[26]....
        /*0b94*/ 	.word	0x00018720


	//   ....[27]....
        /*0b98*/ 	.word	0x00018750


	//   ....[28]....
        /*0b9c*/ 	.word	0x000188c0


	//   ....[29]....
        /*0ba0*/ 	.word	0x000188f0


	//   ....[30]....
        /*0ba4*/ 	.word	0x00018930


	//   ....[31]....
        /*0ba8*/ 	.word	0x00018960


	//   ....[32]....
        /*0bac*/ 	.word	0x00018990


	//   ....[33]....
        /*0bb0*/ 	.word	0x000189c0


	//   ....[34]....
        /*0bb4*/ 	.word	0x00018a50


	//   ....[35]....
        /*0bb8*/ 	.word	0x00018aa0


	//   ....[36]....
        /*0bbc*/ 	.word	0x00018ab0


	//   ....[37]....
        /*0bc0*/ 	.word	0x00018af0


	//   ....[38]....
        /*0bc4*/ 	.word	0x00019510


	//   ....[39]....
        /*0bc8*/ 	.word	0x00019b30


	//   ....[40]....
        /*0bcc*/ 	.word	0x00019c10


	//   ....[41]....
        /*0bd0*/ 	.word	0x00019d00


	//   ....[42]....
        /*0bd4*/ 	.word	0x00019dc0


	//   ....[43]....
        /*0bd8*/ 	.word	0x00019ea0


	//   ....[44]....
        /*0bdc*/ 	.word	0x00019f00


	//   ....[45]....
        /*0be0*/ 	.word	0x00019fe0


	//   ....[46]....
        /*0be4*/ 	.word	0x0001a040


	//   ....[47]....
        /*0be8*/ 	.word	0x0001a120


	//   ....[48]....
        /*0bec*/ 	.word	0x0001a180


	//   ....[49]....
        /*0bf0*/ 	.word	0x0001a260


	//   ....[50]....
        /*0bf4*/ 	.word	0x0001a2c0


	//   ....[51]....
        /*0bf8*/ 	.word	0x0001a3a0


	//   ....[52]....
        /*0bfc*/ 	.word	0x0001a400


	//   ....[53]....
        /*0c00*/ 	.word	0x0001a4e0


	//   ....[54]....
        /*0c04*/ 	.word	0x0001a540


	//   ....[55]....
        /*0c08*/ 	.word	0x0001a610


	//   ....[56]....
        /*0c0c*/ 	.word	0x0001a7a0


	//   ....[57]....
        /*0c10*/ 	.word	0x0001a830


	//   ....[58]....
        /*0c14*/ 	.word	0x0001a950


	//   ....[59]....
        /*0c18*/ 	.word	0x0001a9a0


	//   ....[60]....
        /*0c1c*/ 	.word	0x0001aac0


	//   ....[61]....
        /*0c20*/ 	.word	0x0001ab10


	//   ....[62]....
        /*0c24*/ 	.word	0x0001ac30


	//   ....[63]....
        /*0c28*/ 	.word	0x0001ac80


	//   ....[64]....
        /*0c2c*/ 	.word	0x0001ad80


	//   ....[65]....
        /*0c30*/ 	.word	0x0001ae20


	//   ....[66]....
        /*0c34*/ 	.word	0x0001ae80


	//   ....[67]....
        /*0c38*/ 	.word	0x0001af70


	//   ....[68]....
        /*0c3c*/ 	.word	0x0001afd0


	//   ....[69]....
        /*0c40*/ 	.word	0x0001b0c0


	//   ....[70]....
        /*0c44*/ 	.word	0x0001b120


	//   ....[71]....
        /*0c48*/ 	.word	0x0001b1c0


	//   ....[72]....
        /*0c4c*/ 	.word	0x0001b2c0


	//   ....[73]....
        /*0c50*/ 	.word	0x0001b330


	//   ....[74]....
        /*0c54*/ 	.word	0x0001b390


	//   ....[75]....
        /*0c58*/ 	.word	0x0001b4a0


	//   ....[76]....
        /*0c5c*/ 	.word	0x0001b500


	//   ....[77]....
        /*0c60*/ 	.word	0x0001b610


	//   ....[78]....
        /*0c64*/ 	.word	0x0001b670


	//   ....[79]....
        /*0c68*/ 	.word	0x0001b780


	//   ....[80]....
        /*0c6c*/ 	.word	0x0001b7e0


	//   ....[81]....
        /*0c70*/ 	.word	0x0001b8f0


	//   ....[82]....
        /*0c74*/ 	.word	0x0001b950


	//   ....[83]....
        /*0c78*/ 	.word	0x0001ba60


	//   ....[84]....
        /*0c7c*/ 	.word	0x0001bac0


	//   ....[85]....
        /*0c80*/ 	.word	0x0001bbc0


	//   ....[86]....
        /*0c84*/ 	.word	0x0001bc20


	//   ....[87]....
        /*0c88*/ 	.word	0x0001bd10


	//   ....[88]....
        /*0c8c*/ 	.word	0x0001be40


	//   ....[89]....
        /*0c90*/ 	.word	0x0001bee0


	//   ....[90]....
        /*0c94*/ 	.word	0x0001bf40


	//   ....[91]....
        /*0c98*/ 	.word	0x0001c000


	//   ....[92]....
        /*0c9c*/ 	.word	0x0001c060


	//   ....[93]....
        /*0ca0*/ 	.word	0x0001c120


	//   ....[94]....
        /*0ca4*/ 	.word	0x0001c180


	//   ....[95]....
        /*0ca8*/ 	.word	0x0001c240


	//   ....[96]....
        /*0cac*/ 	.word	0x0001c2a0


	//   ....[97]....
        /*0cb0*/ 	.word	0x0001c360


	//   ....[98]....
        /*0cb4*/ 	.word	0x0001c3c0


	//   ....[99]....
        /*0cb8*/ 	.word	0x0001c480


	//   ....[100]....
        /*0cbc*/ 	.word	0x0001c4e0


	//   ....[101]....
        /*0cc0*/ 	.word	0x0001c5a0


	//   ....[102]....
        /*0cc4*/ 	.word	0x0001c600


	//   ....[103]....
        /*0cc8*/ 	.word	0x0001c6c0


	//   ....[104]....
        /*0ccc*/ 	.word	0x0001c7b0


	//   ....[105]....
        /*0cd0*/ 	.word	0x0001c840


	//   ....[106]....
        /*0cd4*/ 	.word	0x0001c8a0


	//   ....[107]....
        /*0cd8*/ 	.word	0x0001c960


	//   ....[108]....
        /*0cdc*/ 	.word	0x0001c9c0


	//   ....[109]....
        /*0ce0*/ 	.word	0x0001ca80


	//   ....[110]....
        /*0ce4*/ 	.word	0x0001cae0


	//   ....[111]....
        /*0ce8*/ 	.word	0x0001cba0


	//   ....[112]....
        /*0cec*/ 	.word	0x0001cc00


	//   ....[113]....
        /*0cf0*/ 	.word	0x0001ccc0


	//   ....[114]....
        /*0cf4*/ 	.word	0x0001cd20


	//   ....[115]....
        /*0cf8*/ 	.word	0x0001cde0


	//   ....[116]....
        /*0cfc*/ 	.word	0x0001ce40


	//   ....[117]....
        /*0d00*/ 	.word	0x0001cf00


	//   ....[118]....
        /*0d04*/ 	.word	0x0001cf60


	//   ....[119]....
        /*0d08*/ 	.word	0x0001d020


	//   ....[120]....
        /*0d0c*/ 	.word	0x0001d280


	//----- nvinfo : EIATTR_REG_RECONFIG
	.align		4
.L_544:
        /*0d10*/ 	.byte	0x01, 0x54
	.zero		2


	//----- nvinfo : EIATTR_SYSCALL_OFFSETS
	.align		4
        /*0d14*/ 	.byte	0x04, 0x46
        /*0d16*/ 	.short	(.L_546 - .L_545)


	//   ....[0]....
.L_545:
        /*0d18*/ 	.word	0x00002040


	//   ....[1]....
        /*0d1c*/ 	.word	0x00013a20


	//   ....[2]....
        /*0d20*/ 	.word	0x00013b90


	//   ....[3]....
        /*0d24*/ 	.word	0x00013ce0


	//   ....[4]....
        /*0d28*/ 	.word	0x00013e20


	//   ....[5]....
        /*0d2c*/ 	.word	0x00015450


	//----- nvinfo : EIATTR_MBARRIER_INSTR_OFFSETS
	.align		4
.L_546:
        /*0d30*/ 	.byte	0x04, 0x39
        /*0d32*/ 	.short	(.L_548 - .L_547)


	//   ....[0]....
.L_547:
        /*0d34*/ 	.word	0x00000180
        /*0d38*/ 	.word	0x000000ff
        /*0d3c*/ 	.word	0x00038800
        /*0d40*/ 	.short	0x0100
        /*0d42*/ 	.byte	0x08
	.zero		1


	//   ....[1]....
        /*0d44*/ 	.word	0x00000190
        /*0d48*/ 	.word	0x000000ff
        /*0d4c*/ 	.word	0x00038820
        /*0d50*/ 	.short	0x0100
        /*0d52*/ 	.byte	0x08
	.zero		1


	//   ....[2]....
        /*0d54*/ 	.word	0x00000280
        /*0d58*/ 	.word	0x000000ff
        /*0d5c*/ 	.word	0x00038830
        /*0d60*/ 	.short	0x0100
        /*0d62*/ 	.byte	0x08
	.zero		1


	//   ....[3]....
        /*0d64*/ 	.word	0x00000290
        /*0d68*/ 	.word	0x000000ff
        /*0d6c*/ 	.word	0x00038840
        /*0d70*/ 	.short	0x0100
        /*0d72*/ 	.byte	0x08
	.zero		1


	//   ....[4]....
        /*0d74*/ 	.word	0x000002a0
        /*0d78*/ 	.word	0x000000ff
        /*0d7c*/ 	.word	0x00038838
        /*0d80*/ 	.short	0x0100
        /*0d82*/ 	.byte	0x08
	.zero		1


	//   ....[5]....
        /*0d84*/ 	.word	0x000002b0
        /*0d88*/ 	.word	0x000000ff
        /*0d8c*/ 	.word	0x00038848
        /*0d90*/ 	.short	0x0100
        /*0d92*/ 	.byte	0x08
	.zero		1


	//   ....[6]....
        /*0d94*/ 	.word	0x000003e0
        /*0d98*/ 	.word	0x000000ff
        /*0d9c*/ 	.word	0x00038850
        /*0da0*/ 	.short	0x0100
        /*0da2*/ 	.byte	0x08
	.zero		1


	//   ....[7]....
        /*0da4*/ 	.word	0x000003f0
        /*0da8*/ 	.word	0x000000ff
        /*0dac*/ 	.word	0x00038860
        /*0db0*/ 	.short	0x0100
        /*0db2*/ 	.byte	0x08
	.zero		1


	//   ....[8]....
        /*0db4*/ 	.word	0x00000400
        /*0db8*/ 	.word	0x000000ff
        /*0dbc*/ 	.word	0x00038858
        /*0dc0*/ 	.short	0x0100
        /*0dc2*/ 	.byte	0x08
	.zero		1


	//   ....[9]....
        /*0dc4*/ 	.word	0x00000410
        /*0dc8*/ 	.word	0x000000ff
        /*0dcc*/ 	.word	0x00038868
        /*0dd0*/ 	.short	0x0100
        /*0dd2*/ 	.byte	0x08
	.zero		1


	//   ....[10]....
        /*0dd4*/ 	.word	0x00000500
        /*0dd8*/ 	.word	0x000000ff
        /*0ddc*/ 	.word	0x00038870
        /*0de0*/ 	.short	0x0100
        /*0de2*/ 	.byte	0x06
	.zero		1


	//   ....[11]....
        /*0de4*/ 	.word	0x00000510
        /*0de8*/ 	.word	0x000000ff
        /*0dec*/ 	.word	0x00038880
        /*0df0*/ 	.short	0x0100
        /*0df2*/ 	.byte	0x06
	.zero		1


	//   ....[12]....
        /*0df4*/ 	.word	0x00000520
        /*0df8*/ 	.word	0x000000ff
        /*0dfc*/ 	.word	0x00038878
        /*0e00*/ 	.short	0x0100
        /*0e02*/ 	.byte	0x06
	.zero		1


	//   ....[13]....
        /*0e04*/ 	.word	0x00000530
        /*0e08*/ 	.word	0x000000ff
        /*0e0c*/ 	.word	0x00038888
        /*0e10*/ 	.short	0x0100
        /*0e12*/ 	.byte	0x06
	.zero		1


	//   ....[14]....
        /*0e14*/ 	.word	0x00000660
        /*0e18*/ 	.word	0x000000ff
        /*0e1c*/ 	.word	0x00038890
        /*0e20*/ 	.short	0x0100
        /*0e22*/ 	.byte	0x08
	.zero		1


	//   ....[15]....
        /*0e24*/ 	.word	0x00000670
        /*0e28*/ 	.word	0x000000ff
        /*0e2c*/ 	.word	0x000388a0
        /*0e30*/ 	.short	0x0100
        /*0e32*/ 	.byte	0x08
	.zero		1


	//   ....[16]....
        /*0e34*/ 	.word	0x00000680
        /*0e38*/ 	.word	0x000000ff
        /*0e3c*/ 	.word	0x00038898
        /*0e40*/ 	.short	0x0100
        /*0e42*/ 	.byte	0x08
	.zero		1


	//   ....[17]....
        /*0e44*/ 	.word	0x00000690
        /*0e48*/ 	.word	0x000000ff
        /*0e4c*/ 	.word	0x000388a8
        /*0e50*/ 	.short	0x0100
        /*0e52*/ 	.byte	0x08
	.zero		1


	//   ....[18]....
        /*0e54*/ 	.word	0x000007e0
        /*0e58*/ 	.word	0x000000ff
        /*0e5c*/ 	.word	0x000388b0
        /*0e60*/ 	.short	0x0100
        /*0e62*/ 	.byte	0x08
	.zero		1


	//   ....[19]....
        /*0e64*/ 	.word	0x000007f0
        /*0e68*/ 	.word	0x000000ff
        /*0e6c*/ 	.word	0x000388c0
        /*0e70*/ 	.short	0x0100
        /*0e72*/ 	.byte	0x08
	.zero		1


	//   ....[20]....
        /*0e74*/ 	.word	0x00000800
        /*0e78*/ 	.word	0x000000ff
        /*0e7c*/ 	.word	0x000388b8
        /*0e80*/ 	.short	0x0100
        /*0e82*/ 	.byte	0x08
	.zero		1


	//   ....[21]....
        /*0e84*/ 	.word	0x00000810
        /*0e88*/ 	.word	0x000000ff
        /*0e8c*/ 	.word	0x000388c8
        /*0e90*/ 	.short	0x0100
        /*0e92*/ 	.byte	0x08
	.zero		1


	//   ....[22]....
        /*0e94*/ 	.word	0x000022a0
        /*0e98*/ 	.word	0x000000ff
        /*0e9c*/ 	.word	0x00038800
        /*0ea0*/ 	.short	0x010a
        /*0ea2*/ 	.byte	0x34
	.zero		1


	//   ....[23]....
        /*0ea4*/ 	.word	0x00002380
        /*0ea8*/ 	.word	0x000000ff
        /*0eac*/ 	.word	0x00038830
        /*0eb0*/ 	.short	0x010a
        /*0eb2*/ 	.byte	0x39
	.zero		1


	//   ....[24]....
        /*0eb4*/ 	.word	0x000023c0
        /*0eb8*/ 	.word	0x000000ff
        /*0ebc*/ 	.word	0x00038830
        /*0ec0*/ 	.short	0x010a
        /*0ec2*/ 	.byte	0x39
	.zero		1


	//   ....[25]....
        /*0ec4*/ 	.word	0x00002f40
        /*0ec8*/ 	.word	0x000000ff
        /*0ecc*/ 	.word	0x00000000
        /*0ed0*/ 	.short	0x0101
        /*0ed2*/ 	.byte	0x06
	.zero		1


	//   ....[26]....
        /*0ed4*/ 	.word	0x00004c50
        /*0ed8*/ 	.word	0x000000ff
        /*0edc*/ 	.word	0x00038850
        /*0ee0*/ 	.short	0x010a
        /*0ee2*/ 	.byte	0x39
	.zero		1


	//   ....[27]....
        /*0ee4*/ 	.word	0x00004c90
        /*0ee8*/ 	.word	0x000000ff
        /*0eec*/ 	.word	0x00038850
        /*0ef0*/ 	.short	0x010a
        /*0ef2*/ 	.byte	0x39
	.zero		1


	//   ....[28]....
        /*0ef4*/ 	.word	0x00004f30
        /*0ef8*/ 	.word	0x000000ff
        /*0efc*/ 	.word	0x00000000
        /*0f00*/ 	.short	0x0101
        /*0f02*/ 	.byte	0x39
	.zero		1


	//   ....[29]....
        /*0f04*/ 	.word	0x000050d0
        /*0f08*/ 	.word	0x000000ff
        /*0f0c*/ 	.word	0x00038830
        /*0f10*/ 	.short	0x010a
        /*0f12*/ 	.byte	0x38
	.zero		1


	//   ....[30]....
        /*0f14*/ 	.word	0x00005110
        /*0f18*/ 	.word	0x000000ff
        /*0f1c*/ 	.word	0x00038830
        /*0f20*/ 	.short	0x010a
        /*0f22*/ 	.byte	0x38
	.zero		1


	//   ....[31]....
        /*0f24*/ 	.word	0x00005bc0
        /*0f28*/ 	.word	0x000000ff
        /*0f2c*/ 	.word	0x00000000
        /*0f30*/ 	.short	0x0101
        /*0f32*/ 	.byte	0x06
	.zero		1


	//   ....[32]....
        /*0f34*/ 	.word	0x00008100
        /*0f38*/ 	.word	0x000000ff
        /*0f3c*/ 	.word	0x00038850
        /*0f40*/ 	.short	0x010a
        /*0f42*/ 	.byte	0x38
	.zero		1


	//   ....[33]....
        /*0f44*/ 	.word	0x00008140
        /*0f48*/ 	.word	0x000000ff
        /*0f4c*/ 	.word	0x00038850
        /*0f50*/ 	.short	0x010a
        /*0f52*/ 	.byte	0x38
	.zero		1


	//   ....[34]....
        /*0f54*/ 	.word	0x000083b0
        /*0f58*/ 	.word	0x000000ff
        /*0f5c*/ 	.word	0x00000000
        /*0f60*/ 	.short	0x0101
        /*0f62*/ 	.byte	0x38
	.zero		1


	//   ....[35]....
        /*0f64*/ 	.word	0x00008500
        /*0f68*/ 	.word	0x000000ff
        /*0f6c*/ 	.word	0x00038830
        /*0f70*/ 	.short	0x010a
        /*0f72*/ 	.byte	0x32
	.zero		1


	//   ....[36]....
        /*0f74*/ 	.word	0x00008540
        /*0f78*/ 	.word	0x000000ff
        /*0f7c*/ 	.word	0x00038830
        /*0f80*/ 	.short	0x010a
        /*0f82*/ 	.byte	0x32
	.zero		1


	//   ....[37]....
        /*0f84*/ 	.word	0x00008b50
        /*0f88*/ 	.word	0x000000ff
        /*0f8c*/ 	.word	0x00000000
        /*0f90*/ 	.short	0x0101
        /*0f92*/ 	.byte	0x06
	.zero		1


	//   ....[38]....
        /*0f94*/ 	.word	0x0000abc0
        /*0f98*/ 	.word	0x000000ff
        /*0f9c*/ 	.word	0x00038850
        /*0fa0*/ 	.short	0x010a
        /*0fa2*/ 	.byte	0x32
	.zero		1


	//   ....[39]....
        /*0fa4*/ 	.word	0x0000ac00
        /*0fa8*/ 	.word	0x000000ff
        /*0fac*/ 	.word	0x00038850
        /*0fb0*/ 	.short	0x010a
        /*0fb2*/ 	.byte	0x32
	.zero		1


	//   ....[40]....
        /*0fb4*/ 	.word	0x0000ae70
        /*0fb8*/ 	.word	0x000000ff
        /*0fbc*/ 	.word	0x00000000
        /*0fc0*/ 	.short	0x0101
        /*0fc2*/ 	.byte	0x32
	.zero		1


	//   ....[41]....
        /*0fc4*/ 	.word	0x0000ef40
        /*0fc8*/ 	.word	0x000000ff
        /*0fcc*/ 	.word	0x00000000
        /*0fd0*/ 	.short	0x0101
        /*0fd2*/ 	.byte	0x08
	.zero		1


	//   ....[42]....
        /*0fd4*/ 	.word	0x0000f7f0
        /*0fd8*/ 	.word	0x000000ff
        /*0fdc*/ 	.word	0x00000000
        /*0fe0*/ 	.short	0x0101
        /*0fe2*/ 	.byte	0x08
	.zero		1


	//   ....[43]....
        /*0fe4*/ 	.word	0x00014230
        /*0fe8*/ 	.word	0x00000006
        /*0fec*/ 	.word	0x00038880
        /*0ff0*/ 	.short	0x010a
        /*0ff2*/ 	.byte	0x3f
	.zero		1


	//   ....[44]....
        /*0ff4*/ 	.word	0x00014980
        /*0ff8*/ 	.word	0x00000006
        /*0ffc*/ 	.word	0x00038870
        /*1000*/ 	.short	0x0107
        /*1002*/ 	.byte	0x3f
	.zero		1


	//   ....[45]....
        /*1004*/ 	.word	0x00014a40
        /*1008*/ 	.word	0x00000006
        /*100c*/ 	.word	0x00038870
        /*1010*/ 	.short	0x0101
        /*1012*/ 	.byte	0x3f
	.zero		1


	//   ....[46]....
        /*1014*/ 	.word	0x00014a70
        /*1018*/ 	.word	0x00000006
        /*101c*/ 	.word	0x00038840
        /*1020*/ 	.short	0x010a
        /*1022*/ 	.byte	0x3f
	.zero		1


	//   ....[47]....
        /*1024*/ 	.word	0x000151a0
        /*1028*/ 	.word	0x00000006
        /*102c*/ 	.word	0x00038830
        /*1030*/ 	.short	0x0107
        /*1032*/ 	.byte	0x3f
	.zero		1


	//   ....[48]....
        /*1034*/ 	.word	0x00015260
        /*1038*/ 	.word	0x00000006
        /*103c*/ 	.word	0x00038830
        /*1040*/ 	.short	0x0101
        /*1042*/ 	.byte	0x3f
	.zero		1


	//   ....[49]....
        /*1044*/ 	.word	0x00015d80
        /*1048*/ 	.word	0x00000011
        /*104c*/ 	.word	0x00038800
        /*1050*/ 	.short	0x0107
        /*1052*/ 	.byte	0x3f
	.zero		1


	//   ....[50]....
        /*1054*/ 	.word	0x00015e90
        /*1058*/ 	.word	0x00000011
        /*105c*/ 	.word	0x00038800
        /*1060*/ 	.short	0x0101
        /*1062*/ 	.byte	0x3f
	.zero		1


	//   ....[51]....
        /*1064*/ 	.word	0x00015eb0
        /*1068*/ 	.word	0x00000011
        /*106c*/ 	.word	0x00038820
        /*1070*/ 	.short	0x010a
        /*1072*/ 	.byte	0x3f
	.zero		1


	//   ....[52]....
        /*1074*/ 	.word	0x000161e0
        /*1078*/ 	.word	0x00000000
        /*107c*/ 	.word	0x00038880
        /*1080*/ 	.short	0x010a
        /*1082*/ 	.byte	0x3f
	.zero		1


	//   ....[53]....
        /*1084*/ 	.word	0x000166f0
        /*1088*/ 	.word	0x00000000
        /*108c*/ 	.word	0x00038870
        /*1090*/ 	.short	0x0107
        /*1092*/ 	.byte	0x3f
	.zero		1


	//   ....[54]....
        /*1094*/ 	.word	0x000167b0
        /*1098*/ 	.word	0x00000000
        /*109c*/ 	.word	0x00038870
        /*10a0*/ 	.short	0x0101
        /*10a2*/ 	.byte	0x3f
	.zero		1


	//   ....[55]....
        /*10a4*/ 	.word	0x000167e0
        /*10a8*/ 	.word	0x00000000
        /*10ac*/ 	.word	0x00038840
        /*10b0*/ 	.short	0x010a
        /*10b2*/ 	.byte	0x3f
	.zero		1


	//   ....[56]....
        /*10b4*/ 	.word	0x00016cd0
        /*10b8*/ 	.word	0x00000000
        /*10bc*/ 	.word	0x00038830
        /*10c0*/ 	.short	0x0107
        /*10c2*/ 	.byte	0x3f
	.zero		1


	//   ....[57]....
        /*10c4*/ 	.word	0x00016d90
        /*10c8*/ 	.word	0x00000000
        /*10cc*/ 	.word	0x00038830
        /*10d0*/ 	.short	0x0101
        /*10d2*/ 	.byte	0x3f
	.zero		1


	//   ....[58]....
        /*10d4*/ 	.word	0x00016e20
        /*10d8*/ 	.word	0x00000000
        /*10dc*/ 	.word	0x00038870
        /*10e0*/ 	.short	0x010a
        /*10e2*/ 	.byte	0x3f
	.zero		1


	//   ....[59]....
        /*10e4*/ 	.word	0x00016eb0
        /*10e8*/ 	.word	0x00000000
        /*10ec*/ 	.word	0x00038860
        /*10f0*/ 	.short	0x010a
        /*10f2*/ 	.byte	0x3f
	.zero		1


	//   ....[60]....
        /*10f4*/ 	.word	0x000177a0
        /*10f8*/ 	.word	0x00000000
        /*10fc*/ 	.word	0x00038850
        /*1100*/ 	.short	0x0101
        /*1102*/ 	.byte	0x3f
	.zero		1


	//   ....[61]....
        /*1104*/ 	.word	0x00017820
        /*1108*/ 	.word	0x00000003
        /*110c*/ 	.word	0x00000000
        /*1110*/ 	.short	0x0101
        /*1112*/ 	.byte	0x3f
	.zero		1


	//   ....[62]....
        /*1114*/ 	.word	0x000179e0
        /*1118*/ 	.word	0x00000002
        /*111c*/ 	.word	0x00038870
        /*1120*/ 	.short	0x010a
        /*1122*/ 	.byte	0x3f
	.zero		1


	//   ....[63]....
        /*1124*/ 	.word	0x00017a60
        /*1128*/ 	.word	0x00000002
        /*112c*/ 	.word	0x00038860
        /*1130*/ 	.short	0x010a
        /*1132*/ 	.byte	0x3f
	.zero		1


	//   ....[64]....
        /*1134*/ 	.word	0x00018360
        /*1138*/ 	.word	0x00000002
        /*113c*/ 	.word	0x00038850
        /*1140*/ 	.short	0x0101
        /*1142*/ 	.byte	0x3f
	.zero		1


	//   ....[65]....
        /*1144*/ 	.word	0x000183e0
        /*1148*/ 	.word	0x00000003
        /*114c*/ 	.word	0x00000000
        /*1150*/ 	.short	0x0101
        /*1152*/ 	.byte	0x3f
	.zero		1


	//   ....[66]....
        /*1154*/ 	.word	0x00019490
        /*1158*/ 	.word	0x00000004
        /*115c*/ 	.word	0x00038820
        /*1160*/ 	.short	0x010a
        /*1162*/ 	.byte	0x3f
	.zero		1


	//   ....[67]....
        /*1164*/ 	.word	0x00019610
        /*1168*/ 	.word	0x00000005
        /*116c*/ 	.word	0x00038840
        /*1170*/ 	.short	0x010a
        /*1172*/ 	.byte	0x3f
	.zero		1


	//   ....[68]....
        /*1174*/ 	.word	0x000196b0
        /*1178*/ 	.word	0x00000019
        /*117c*/ 	.word	0x00038840
        /*1180*/ 	.short	0x010a
        /*1182*/ 	.byte	0x3f
	.zero		1


	//   ....[69]....
        /*1184*/ 	.word	0x000196f0
        /*1188*/ 	.word	0x00000005
        /*118c*/ 	.word	0x00038860
        /*1190*/ 	.short	0x010a
        /*1192*/ 	.byte	0x3f
	.zero		1


	//   ....[70]....
        /*1194*/ 	.word	0x00019730
        /*1198*/ 	.word	0x00000019
        /*119c*/ 	.word	0x00038860
        /*11a0*/ 	.short	0x010a
        /*11a2*/ 	.byte	0x3f
	.zero		1


	//   ....[71]....
        /*11a4*/ 	.word	0x00019770
        /*11a8*/ 	.word	0x00000005
        /*11ac*/ 	.word	0x00038880
        /*11b0*/ 	.short	0x010a
        /*11b2*/ 	.byte	0x3f
	.zero		1


	//   ....[72]....
        /*11b4*/ 	.word	0x000197b0
        /*11b8*/ 	.word	0x00000019
        /*11bc*/ 	.word	0x00038880
        /*11c0*/ 	.short	0x010a
        /*11c2*/ 	.byte	0x3f
	.zero		1


	//   ....[73]....
        /*11c4*/ 	.word	0x00019820
        /*11c8*/ 	.word	0x00000003
        /*11cc*/ 	.word	0x00038800
        /*11d0*/ 	.short	0x010a
        /*11d2*/ 	.byte	0x3f
	.zero		1


	//   ....[74]....
        /*11d4*/ 	.word	0x00019880
        /*11d8*/ 	.word	0x00000003
        /*11dc*/ 	.word	0x00038830
        /*11e0*/ 	.short	0x010a
        /*11e2*/ 	.byte	0x3f
	.zero		1


	//   ....[75]....
        /*11e4*/ 	.word	0x000198e0
        /*11e8*/ 	.word	0x00000007
        /*11ec*/ 	.word	0x00038850
        /*11f0*/ 	.short	0x010a
        /*11f2*/ 	.byte	0x3f
	.zero		1


	//   ....[76]....
        /*11f4*/ 	.word	0x00019940
        /*11f8*/ 	.word	0x00000004
        /*11fc*/ 	.word	0x00038830
        /*1200*/ 	.short	0x010a
        /*1202*/ 	.byte	0x3f
	.zero		1


	//   ....[77]....
        /*1204*/ 	.word	0x000199a0
        /*1208*/ 	.word	0x00000006
        /*120c*/ 	.word	0x00038850
        /*1210*/ 	.short	0x010a
        /*1212*/ 	.byte	0x3f
	.zero		1


	//   ....[78]....
        /*1214*/ 	.word	0x00019a00
        /*1218*/ 	.word	0x00000004
        /*121c*/ 	.word	0x00038830
        /*1220*/ 	.short	0x010a
        /*1222*/ 	.byte	0x3f
	.zero		1


	//   ....[79]....
        /*1224*/ 	.word	0x00019a60
        /*1228*/ 	.word	0x00000006
        /*122c*/ 	.word	0x00038850
        /*1230*/ 	.short	0x010a
        /*1232*/ 	.byte	0x3f
	.zero		1


	//   ....[80]....
        /*1234*/ 	.word	0x00019b60
        /*1238*/ 	.word	0x00000006
        /*123c*/ 	.word	0x00038880
        /*1240*/ 	.short	0x010a
        /*1242*/ 	.byte	0x3f
	.zero		1


	//   ....[81]....
        /*1244*/ 	.word	0x0001a6f0
        /*1248*/ 	.word	0x00000006
        /*124c*/ 	.word	0x00038840
        /*1250*/ 	.short	0x010a
        /*1252*/ 	.byte	0x3f
	.zero		1


	//   ....[82]....
        /*1254*/ 	.word	0x0001bd40
        /*1258*/ 	.word	0x00000011
        /*125c*/ 	.word	0x00038820
        /*1260*/ 	.short	0x010a
        /*1262*/ 	.byte	0x3f
	.zero		1


	//   ....[83]....
        /*1264*/ 	.word	0x0001bd90
        /*1268*/ 	.word	0x00000000
        /*126c*/ 	.word	0x00038880
        /*1270*/ 	.short	0x010a
        /*1272*/ 	.byte	0x3f
	.zero		1


	//   ....[84]....
        /*1274*/ 	.word	0x0001c700
        /*1278*/ 	.word	0x00000000
        /*127c*/ 	.word	0x00038840
        /*1280*/ 	.short	0x010a
        /*1282*/ 	.byte	0x3f
	.zero		1


	//   ....[85]....
        /*1284*/ 	.word	0x0001d060
        /*1288*/ 	.word	0x00000000
        /*128c*/ 	.word	0x00038870
        /*1290*/ 	.short	0x010a
        /*1292*/ 	.byte	0x3f
	.zero		1


	//   ....[86]....
        /*1294*/ 	.word	0x0001d0b0
        /*1298*/ 	.word	0x00000000
        /*129c*/ 	.word	0x00038860
        /*12a0*/ 	.short	0x010a
        /*12a2*/ 	.byte	0x3f
	.zero		1


	//   ....[87]....
        /*12a4*/ 	.word	0x0001d100
        /*12a8*/ 	.word	0x00000002
        /*12ac*/ 	.word	0x00038870
        /*12b0*/ 	.short	0x010a
        /*12b2*/ 	.byte	0x3f
	.zero		1


	//   ....[88]....
        /*12b4*/ 	.word	0x0001d150
        /*12b8*/ 	.word	0x00000002
        /*12bc*/ 	.word	0x00038860
        /*12c0*/ 	.short	0x010a
        /*12c2*/ 	.byte	0x3f
	.zero		1


	//   ....[89]....
        /*12c4*/ 	.word	0x0001d1a0
        /*12c8*/ 	.word	0x00000004
        /*12cc*/ 	.word	0x00038820
        /*12d0*/ 	.short	0x010a
        /*12d2*/ 	.byte	0x3f
	.zero		1


	//   ....[90]....
        /*12d4*/ 	.word	0x0001d340
        /*12d8*/ 	.word	0x00000005
        /*12dc*/ 	.word	0x00038840
        /*12e0*/ 	.short	0x010a
        /*12e2*/ 	.byte	0x3f
	.zero		1


	//   ....[91]....
        /*12e4*/ 	.word	0x0001d390
        /*12e8*/ 	.word	0x00000019
        /*12ec*/ 	.word	0x00038840
        /*12f0*/ 	.short	0x010a
        /*12f2*/ 	.byte	0x3f
	.zero		1


	//   ....[92]....
        /*12f4*/ 	.word	0x0001d3e0
        /*12f8*/ 	.word	0x00000005
        /*12fc*/ 	.word	0x00038860
        /*1300*/ 	.short	0x010a
        /*1302*/ 	.byte	0x3f
	.zero		1


	//   ....[93]....
        /*1304*/ 	.word	0x0001d430
        /*1308*/ 	.word	0x00000019
        /*130c*/ 	.word	0x00038860
        /*1310*/ 	.short	0x010a
        /*1312*/ 	.byte	0x3f
	.zero		1


	//   ....[94]....
        /*1314*/ 	.word	0x0001d480
        /*1318*/ 	.word	0x00000005
        /*131c*/ 	.word	0x00038880
        /*1320*/ 	.short	0x010a
        /*1322*/ 	.byte	0x3f
	.zero		1


	//----- nvinfo : EIATTR_NUM_MBARRIERS
	.align		4
.L_548:
        /*1324*/ 	.byte	0x03, 0x38
        /*1326*/ 	.short	0x0016


	//----- nvinfo : EIATTR_EXIT_INSTR_OFFSETS
	.align		4
        /*1328*/ 	.byte	0x04, 0x1c
        /*132a*/ 	.short	(.L_550 - .L_549)


	//   ....[0]....
.L_549:
        /*132c*/ 	.word	0x000009c0


	//   ....[1]....
        /*1330*/ 	.word	0x00011c10


	//   ....[2]....
        /*1334*/ 	.word	0x00019800


	//----- nvinfo : EIATTR_MAX_THREADS
	.align		4
.L_550:
        /*1338*/ 	.byte	0x04, 0x05
        /*133a*/ 	.short	(.L_552 - .L_551)
.L_551:
        /*133c*/ 	.word	0x00000180
        /*1340*/ 	.word	0x00000001
        /*1344*/ 	.word	0x00000001


	//----- nvinfo : EIATTR_CRS_STACK_SIZE
	.align		4
.L_552:
        /*1348*/ 	.byte	0x04, 0x1e
        /*134a*/ 	.short	(.L_554 - .L_553)
.L_553:
        /*134c*/ 	.word	0x00000000


	//----- nvinfo : EIATTR_CBANK_PARAM_SIZE
	.align		4
.L_554:
        /*1350*/ 	.byte	0x03, 0x19
        /*1352*/ 	.short	0x0af0


	//----- nvinfo : EIATTR_PARAM_CBANK
	.align		4
        /*1354*/ 	.byte	0x04, 0x0a
        /*1356*/ 	.short	(.L_556 - .L_555)
	.align		4
.L_555:
        /*1358*/ 	.word	index@(.nv.constant0._ZN7cutlass13device_kernelIN5flash11enable_sm90INS1_16FlashAttnFwdSm90INS1_25CollectiveMainloopFwdSm90ILi2EN4cute5tupleIJNS5_1CILi1EEES8_S8_EEENS6_IJNS7_ILi128EEESA_NS7_ILi256EEEEEELi256ENS_12float_e4m3_tEfNS_4arch4Sm90ELb1ELb0ELb1ELb1ELb1ELb0ELb0ELb1ELb0ELb1ELb1ELb0EEENS1_21CollectiveEpilogueFwdINS6_IJSA_SB_SA_EEES9_NS_10bfloat16_tESF_Li256ELb1ELb1ELb1ELb1EEENS1_36VarlenDynamicPersistentTileSchedulerILi128ELi128ELi256ELi128ELb1ELb1ELb1ELb1ELb1ELb1EEEEEEEEEvNT_6ParamsE)
        /*135c*/ 	.short	0x0210
        /*135e*/ 	.short	0x0af0


	//----- nvinfo : EIATTR_SW_WAR
	.align		4
.L_556:
        /*1360*/ 	.byte	0x04, 0x36
        /*1362*/ 	.short	(.L_558 - .L_557)
.L_557:
        /*1364*/ 	.word	0x00000008
.L_558:


//--------------------- .nv.info._ZN7cutlass13device_kernelIN5flash11enable_sm90INS1_16FlashAttnFwdSm90INS1_25CollectiveMainloopFwdSm90ILi2EN4cute5tupleIJNS5_1CILi1EEES8_S8_EEENS6_IJNS7_ILi128EEESA_NS7_ILi256EEEEEELi256ENS_12float_e4m3_tEfNS_4arch4Sm90ELb1ELb0ELb1ELb1ELb1ELb1ELb0ELb1ELb0ELb1ELb1ELb0EEENS1_21CollectiveEpilogueFwdINS6_IJSA_SB_SA_EEES9_NS_10bfloat16_tESF_Li256ELb1ELb1ELb1ELb1EEENS1_36VarlenDynamicPersistentTileSchedulerILi128ELi128ELi256ELi128ELb1ELb1ELb1ELb1ELb1ELb1EEEEEEEEEvNT_6ParamsE --------------------------
	.section	.nv.info._ZN7cutlass13device_kernelIN5flash11enable_sm90INS1_16FlashAttnFwdSm90INS1_25CollectiveMainloopFwdSm90ILi2EN4cute5tupleIJNS5_1CILi1EEES8_S8_EEENS6_IJNS7_ILi128EEESA_NS7_ILi256EEEEEELi256ENS_12float_e4m3_tEfNS_4arch4Sm90ELb1ELb0ELb1ELb1ELb1ELb1ELb0ELb1ELb0ELb1ELb1ELb0EEENS1_21CollectiveEpilogueFwdINS6_IJSA_SB_SA_EEES9_NS_10bfloat16_tESF_Li256ELb1ELb1ELb1ELb1EEENS1_36VarlenDynamicPersistentTileSchedulerILi128ELi128ELi256ELi128ELb1ELb1ELb1ELb1ELb1ELb1EEEEEEEEEvNT_6ParamsE,"",@"SHT_CUDA_INFO"
	.sectionflags	@""
	.align	4


	//----- nvinfo : EIATTR_CUDA_API_VERSION
	.align		4
        /*0000*/ 	.byte	0x04, 0x37
        /*0002*/ 	.short	(.L_560 - .L_559)
.L_559:
        /*0004*/ 	.word	0x00000082


	//----- nvinfo : EIATTR_KPARAM_INFO
	.align		4
.L_560:
        /*0008*/ 	.byte	0x04, 0x17
        /*000a*/ 	.short	(.L_562 - .L_561)
.L_561:
        /*000c*/ 	.word	0x00000000
        /*0010*/ 	.short	0x0000
        /*0012*/ 	.short	0x0070
        /*0014*/ 	.byte	0x00, 0xf0, 0x01, 0x2a


	//----- nvinfo : EIATTR_SPARSE_MMA_MASK
	.align		4
.L_562:
        /*0018*/ 	.byte	0x03, 0x50
        /*001a*/ 	.short	0x0000


	//----- nvinfo : EIATTR_MAXREG_COUNT
	.align		4
        /*001c*/ 	.byte	0x03, 0x1b
        /*001e*/ 	.short	0x00a8


	//----- nvinfo : EIATTR_NUM_BARRIERS
	.align		4
        /*0020*/ 	.byte	0x02, 0x4c
        /*0022*/ 	.byte	0x10
	.zero		1


	//----- nvinfo : EIATTR_EXTERNS
	.align		4
        /*0024*/ 	.byte	0x04, 0x0f
        /*0026*/ 	.short	(.L_564 - .L_563)


	//   ....[0]....
	.align		4
.L_563:
        /*0028*/ 	.word	index@(__assertfail)


	//----- nvinfo : EIATTR_ANNOTATIONS
	.align		4
.L_564:
        /*002c*/ 	.byte	0x04, 0x55
        /*002e*/ 	.short	(.L_566 - .L_565)


	//   ....[0]....
.L_565:
        /* <DEDUP_REMOVED lines=225> */


	//----- nvinfo : EIATTR_MERCURY_ISA_VERSION
	.align		4
.L_566:
        /*0e28*/ 	.byte	0x03, 0x5f
        /*0e2a*/ 	.short	0x0101


	//----- nvinfo : EIATTR_UNUSED_LOAD_BYTE_OFFSET
	.align		4
        /*0e2c*/ 	.byte	0x04, 0x44
        /*0e2e*/ 	.short	(.L_568 - .L_567)


	//   ....[0]....
.L_567:
        /*0e30*/ 	.word	0x00000a90
        /*0e34*/ 	.word	0x0000fff0


	//   ....[1]....
        /*0e38*/ 	.word	0x00021cd0
        /*0e3c*/ 	.word	0x0000fff0


	//----- nvinfo : EIATTR_INT_WARP_WIDE_INSTR_OFFSETS
	.align		4
.L_568:
        /*0e40*/ 	.byte	0x04, 0x31
        /*0e42*/ 	.short	(.L_570 - .L_569)


	//   ....[0]....
.L_569:
        /*0e44*/ 	.word	0x00000130


	//   ....[1]....
        /*0e48*/ 	.word	0x00000170


	//   ....[2]....
        /*0e4c*/ 	.word	0x000001e0


	//   ....[3]....
        /*0e50*/ 	.word	0x0002c470


	//   ....[4]....
        /*0e54*/ 	.word	0x0002c500


	//   ....[5]....
        /*0e58*/ 	.word	0x00030690


	//   ....[6]....
        /*0e5c*/ 	.word	0x00030720


	//----- nvinfo : EIATTR_COOP_GROUP_MASK_REGIDS
	.align		4
.L_570:
        /*0e60*/ 	.byte	0x04, 0x29
        /*0e62*/ 	.short	(.L_572 - .L_571)


	//   ....[0]....
.L_571:
        /*0e64*/ 	.word	0xffffffff


	//   ....[1]....
        /*0e68*/ 	.word	0xffffffff


	//   ....[2]....
        /*0e6c*/ 	.word	0xffffffff


	//   ....[3]....
        /*0e70*/ 	.word	0xffffffff


	//   ....[4]....
        /*0e74*/ 	.word	0xffffffff


	//   ....[5]....
        /*0e78*/ 	.word	0xffffffff


	//   ....[6]....
        /*0e7c*/ 	.word	0xffffffff


	//   ....[7]....
        /*0e80*/ 	.word	0xffffffff


	//   ....[8]....
        /*0e84*/ 	.word	0xffffffff


	//   ....[9]....
        /*0e88*/ 	.word	0xffffffff


	//   ....[10]....
        /*0e8c*/ 	.word	0xffffffff


	//   ....[11]....
        /*0e90*/ 	.word	0xffffffff


	//   ....[12]....
        /*0e94*/ 	.word	0xffffffff


	//   ....[13]....
        /*0e98*/ 	.word	0xffffffff


	//   ....[14]....
        /*0e9c*/ 	.word	0xffffffff


	//   ....[15]....
        /*0ea0*/ 	.word	0xffffffff


	//   ....[16]....
        /*0ea4*/ 	.word	0xffffffff


	//   ....[17]....
        /*0ea8*/ 	.word	0xffffffff


	//   ....[18]....
        /*0eac*/ 	.word	0xffffffff


	//   ....[19]....
        /*0eb0*/ 	.word	0xffffffff


	//   ....[20]....
        /*0eb4*/ 	.word	0xffffffff


	//   ....[21]....
        /*0eb8*/ 	.word	0xffffffff


	//   ....[22]....
        /*0ebc*/ 	.word	0xffffffff


	//   ....[23]....
        /*0ec0*/ 	.word	0xffffffff


	//   ....[24]....
        /*0ec4*/ 	.word	0xffffffff


	//   ....[25]....
        /*0ec8*/ 	.word	0xffffffff


	//   ....[26]....
        /*0ecc*/ 	.word	0xffffffff


	//   ....[27]....
        /*0ed0*/ 	.word	0xffffffff


	//   ....[28]....
        /*0ed4*/ 	.word	0xffffffff


	//   ....[29]....
        /*0ed8*/ 	.word	0xffffffff


	//   ....[30]....
        /*0edc*/ 	.word	0xffffffff


	//   ....[31]....
        /*0ee0*/ 	.word	0xffffffff


	//   ....[32]....
        /*0ee4*/ 	.word	0xffffffff


	//   ....[33]....
        /*0ee8*/ 	.word	0xffffffff


	//   ....[34]....
        /*0eec*/ 	.word	0xffffffff


	//   ....[35]....
        /*0ef0*/ 	.word	0xffffffff


	//   ....[36]....
        /*0ef4*/ 	.word	0xffffffff


	//   ....[37]....
        /*0ef8*/ 	.word	0xffffffff


	//   ....[38]....
        /*0efc*/ 	.word	0xffffffff


	//   ....[39]....
        /*0f00*/ 	.word	0xffffffff


	//   ....[40]....
        /*0f04*/ 	.word	0xffffffff


	//   ....[41]....
        /*0f08*/ 	.word	0xffffffff


	//   ....[42]....
        /*0f0c*/ 	.word	0xffffffff


	//   ....[43]....
        /*0f10*/ 	.word	0xffffffff


	//   ....[44]....
        /*0f14*/ 	.word	0xffffffff


	//   ....[45]....
        /*0f18*/ 	.word	0xffffffff


	//   ....[46]....
        /*0f1c*/ 	.word	0xffffffff


	//   ....[47]....
        /*0f20*/ 	.word	0xffffffff


	//   ....[48]....
        /*0f24*/ 	.word	0xffffffff


	//   ....[49]....
        /*0f28*/ 	.word	0xffffffff


	//   ....[50]....
        /*0f2c*/ 	.word	0xffffffff


	//   ....[51]....
        /*0f30*/ 	.word	0xffffffff


	//   ....[52]....
        /*0f34*/ 	.word	0xffffffff


	//   ....[53]....
        /*0f38*/ 	.word	0xffffffff


	//   ....[54]....
        /*0f3c*/ 	.word	0xffffffff


	//   ....[55]....
        /*0f40*/ 	.word	0xffffffff


	//   ....[56]....
        /*0f44*/ 	.word	0xffffffff


	//   ....[57]....
        /*0f48*/ 	.word	0xffffffff


	//   ....[58]....
        /*0f4c*/ 	.word	0xffffffff


	//   ....[59]....
        /*0f50*/ 	.word	0xffffffff


	//   ....[60]....
        /*0f54*/ 	.word	0xffffffff


	//   ....[61]....
        /*0f58*/ 	.word	0xffffffff


	//   ....[62]....
        /*0f5c*/ 	.word	0xffffffff


	//   ....[63]....
        /*0f60*/ 	.word	0xffffffff


	//   ....[64]....
        /*0f64*/ 	.word	0xffffffff


	//   ....[65]....
        /*0f68*/ 	.word	0xffffffff


	//   ....[66]....
        /*0f6c*/ 	.word	0xffffffff


	//   ....[67]....
        /*0f70*/ 	.word	0xffffffff


	//   ....[68]....
        /*0f74*/ 	.word	0xffffffff


	//   ....[69]....
        /*0f78*/ 	.word	0xffffffff


	//   ....[70]....
        /*0f7c*/ 	.word	0xffffffff


	//   ....[71]....
        /*0f80*/ 	.word	0xffffffff


	//   ....[72]....
        /*0f84*/ 	.word	0xffffffff


	//   ....[73]....
        /*0f88*/ 	.word	0xffffffff


	//   ....[74]....
        /*0f8c*/ 	.word	0xffffffff


	//   ....[75]....
        /*0f90*/ 	.word	0xffffffff


	//   ....[76]....
        /*0f94*/ 	.word	0xffffffff


	//   ....[77]....
        /*0f98*/ 	.word	0xffffffff


	//   ....[78]....
        /*0f9c*/ 	.word	0xffffffff


	//   ....[79]....
        /*0fa0*/ 	.word	0xffffffff


	//   ....[80]....
        /*0fa4*/ 	.word	0xffffffff


	//   ....[81]....
        /*0fa8*/ 	.word	0xffffffff


	//   ....[82]....
        /*0fac*/ 	.word	0xffffffff


	//   ....[83]....
        /*0fb0*/ 	.word	0xffffffff


	//   ....[84]....
        /*0fb4*/ 	.word	0xffffffff


	//   ....[85]....
        /*0fb8*/ 	.word	0xffffffff


	//   ....[86]....
        /*0fbc*/ 	.word	0xffffffff


	//   ....[87]....
        /*0fc0*/ 	.word	0xffffffff


	//   ....[88]....
        /*0fc4*/ 	.word	0xffffffff


	//   ....[89]....
        /*0fc8*/ 	.word	0xffffffff


	//   ....[90]....
        /*0fcc*/ 	.word	0xffffffff


	//   ....[91]....
        /*0fd0*/ 	.word	0xffffffff


	//   ....[92]....
        /*0fd4*/ 	.word	0xffffffff


	//   ....[93]....
        /*0fd8*/ 	.word	0xffffffff


	//   ....[94]....
        /*0fdc*/ 	.word	0xffffffff


	//   ....[95]....
        /*0fe0*/ 	.word	0xffffffff


	//   ....[96]....
        /*0fe4*/ 	.word	0xffffffff


	//   ....[97]....
        /*0fe8*/ 	.word	0xffffffff


	//   ....[98]....
        /*0fec*/ 	.word	0xffffffff


	//   ....[99]....
        /*0ff0*/ 	.word	0xffffffff


	//   ....[100]....
        /*0ff4*/ 	.word	0xffffffff


	//   ....[101]....
        /*0ff8*/ 	.word	0xffffffff


	//   ....[102]....
        /*0ffc*/ 	.word	0xffffffff


	//   ....[103]....
        /*1000*/ 	.word	0xffffffff


	//   ....[104]....
        /*1004*/ 	.word	0xffffffff


	//   ....[105]....
        /*1008*/ 	.word	0xffffffff


	//   ....[106]....
        /*100c*/ 	.word	0xffffffff


	//   ....[107]....
        /*1010*/ 	.word	0xffffffff


	//   ....[108]....
        /*1014*/ 	.word	0xffffffff


	//   ....[109]....
        /*1018*/ 	.word	0xffffffff


	//   ....[110]....
        /*101c*/ 	.word	0xffffffff


	//   ....[111]....
        /*1020*/ 	.word	0xffffffff


	//   ....[112]....
        /*1024*/ 	.word	0xffffffff


	//   ....[113]....
        /*1028*/ 	.word	0xffffffff


	//   ....[114]....
        /*102c*/ 	.word	0xffffffff


	//   ....[115]....
        /*1030*/ 	.word	0xffffffff


	//   ....[116]....
        /*1034*/ 	.word	0xffffffff


	//   ....[117]....
        /*1038*/ 	.word	0xffffffff


	//   ....[118]....
        /*103c*/ 	.word	0xffffffff


	//   ....[119]....
        /*1040*/ 	.word	0xffffffff


	//   ....[120]....
        /*1044*/ 	.word	0xffffffff


	//   ....[121]....
        /*1048*/ 	.word	0xffffffff


	//   ....[122]....
        /*104c*/ 	.word	0xffffffff


	//   ....[123]....
        /*1050*/ 	.word	0xffffffff


	//   ....[124]....
        /*1054*/ 	.word	0xffffffff


	//   ....[125]....
        /*1058*/ 	.word	0xffffffff


	//   ....[126]....
        /*105c*/ 	.word	0xffffffff


	//   ....[127]....
        /*1060*/ 	.word	0xffffffff


	//   ....[128]....
        /*1064*/ 	.word	0xffffffff


	//   ....[129]....
        /*1068*/ 	.word	0xffffffff


	//   ....[130]....
        /*106c*/ 	.word	0xffffffff


	//   ....[131]....
        /*1070*/ 	.word	0xffffffff


	//   ....[132]....
        /*1074*/ 	.word	0xffffffff


	//   ....[133]....
        /*1078*/ 	.word	0xffffffff


	//   ....[134]....
        /*107c*/ 	.word	0xffffffff


	//   ....[135]....
        /*1080*/ 	.word	0xffffffff


	//   ....[136]....
        /*1084*/ 	.word	0xffffffff


	//   ....[137]....
        /*1088*/ 	.word	0xffffffff


	//   ....[138]....
        /*108c*/ 	.word	0xffffffff


	//   ....[139]....
        /*1090*/ 	.word	0xffffffff


	//   ....[140]....
        /*1094*/ 	.word	0xffffffff


	//   ....[141]....
        /*1098*/ 	.word	0xffffffff


	//   ....[142]....
        /*109c*/ 	.word	0xffffffff


	//   ....[143]....
        /*10a0*/ 	.word	0xffffffff


	//   ....[144]....
        /*10a4*/ 	.word	0xffffffff


	//   ....[145]....
        /*10a8*/ 	.word	0xffffffff


	//   ....[146]....
        /*10ac*/ 	.word	0xffffffff


	//   ....[147]....
        /*10b0*/ 	.word	0xffffffff


	//   ....[148]....
        /*10b4*/ 	.word	0xffffffff


	//   ....[149]....
        /*10b8*/ 	.word	0xffffffff


	//   ....[150]....
        /*10bc*/ 	.word	0xffffffff


	//   ....[151]....
        /*10c0*/ 	.word	0xffffffff


	//   ....[152]....
        /*10c4*/ 	.word	0xffffffff


	//   ....[153]....
        /*10c8*/ 	.word	0xffffffff


	//   ....[154]....
        /*10cc*/ 	.word	0xffffffff


	//   ....[155]....
        /*10d0*/ 	.word	0xffffffff


	//   ....[156]....
        /*10d4*/ 	.word	0xffffffff


	//   ....[157]....
        /*10d8*/ 	.word	0xffffffff


	//   ....[158]....
        /*10dc*/ 	.word	0xffffffff


	//   ....[159]....
        /*10e0*/ 	.word	0xffffffff


	//   ....[160]....
        /*10e4*/ 	.word	0xffffffff


	//   ....[161]....
        /*10e8*/ 	.word	0xffffffff


	//   ....[162]....
        /*10ec*/ 	.word	0xffffffff


	//   ....[163]....
        /*10f0*/ 	.word	0xffffffff


	//   ....[164]....
        /*10f4*/ 	.word	0xffffffff


	//   ....[165]....
        /*10f8*/ 	.word	0xffffffff


	//   ....[166]....
        /*10fc*/ 	.word	0xffffffff


	//   ....[167]....
        /*1100*/ 	.word	0xffffffff


	//   ....[168]....
        /*1104*/ 	.word	0xffffffff


	//   ....[169]....
        /*1108*/ 	.word	0xffffffff


	//   ....[170]....
        /*110c*/ 	.word	0xffffffff


	//   ....[171]....
        /*1110*/ 	.word	0xffffffff


	//   ....[172]....
        /*1114*/ 	.word	0xffffffff


	//   ....[173]....
        /*1118*/ 	.word	0xffffffff


	//   ....[174]....
        /*111c*/ 	.word	0xffffffff


	//   ....[175]....
        /*1120*/ 	.word	0xffffffff


	//   ....[176]....
        /*1124*/ 	.word	0xffffffff


	//   ....[177]....
        /*1128*/ 	.word	0xffffffff


	//   ....[178]....
        /*112c*/ 	.word	0xffffffff


	//   ....[179]....
        /*1130*/ 	.word	0xffffffff


	//   ....[180]....
        /*1134*/ 	.word	0xffffffff


	//   ....[181]....
        /*1138*/ 	.word	0xffffffff


	//   ....[182]....
        /*113c*/ 	.word	0xffffffff


	//   ....[183]....
        /*1140*/ 	.word	0xffffffff


	//   ....[184]....
        /*1144*/ 	.word	0xffffffff


	//   ....[185]....
        /*1148*/ 	.word	0xffffffff


	//   ....[186]....
        /*114c*/ 	.word	0xffffffff


	//   ....[187]....
        /*1150*/ 	.word	0xffffffff


	//   ....[188]....
        /*1154*/ 	.word	0xffffffff


	//   ....[189]....
        /*1158*/ 	.word	0xffffffff


	//   ....[190]....
        /*115c*/ 	.word	0xffffffff


	//   ....[191]....
        /*1160*/ 	.word	0xffffffff


	//   ....[192]....
        /*1164*/ 	.word	0xffffffff


	//   ....[193]....
        /*1168*/ 	.word	0xffffffff


	//   ....[194]....
        /*116c*/ 	.word	0xffffffff


	//   ....[195]....
        /*1170*/ 	.word	0xffffffff


	//   ....[196]....
        /*1174*/ 	.word	0xffffffff


	//   ....[197]....
        /*1178*/ 	.word	0xffffffff


	//   ....[198]....
        /*117c*/ 	.word	0xffffffff


	//   ....[199]....
        /*1180*/ 	.word	0xffffffff


	//   ....[200]....
        /*1184*/ 	.word	0xffffffff


	//   ....[201]....
        /*1188*/ 	.word	0xffffffff


	//   ....[202]....
        /*118c*/ 	.word	0xffffffff


	//   ....[203]....
        /*1190*/ 	.word	0xffffffff


	//   ....[204]....
        /*1194*/ 	.word	0xffffffff


	//   ....[205]....
        /*1198*/ 	.word	0xffffffff


	//   ....[206]....
        /*119c*/ 	.word	0xffffffff


	//   ....[207]....
        /*11a0*/ 	.word	0xffffffff


	//   ....[208]....
        /*11a4*/ 	.word	0xffffffff


	//   ....[209]....
        /*11a8*/ 	.word	0xffffffff


	//   ....[210]....
        /*11ac*/ 	.word	0xffffffff


	//   ....[211]....
        /*11b0*/ 	.word	0xffffffff


	//   ....[212]....
        /*11b4*/ 	.word	0xffffffff


	//   ....[213]....
        /*11b8*/ 	.word	0xffffffff


	//   ....[214]....
        /*11bc*/ 	.word	0xffffffff


	//   ....[215]....
        /*11c0*/ 	.word	0xffffffff


	//   ....[216]....
        /*11c4*/ 	.word	0xffffffff


	//   ....[217]....
        /*11c8*/ 	.word	0xffffffff


	//   ....[218]....
        /*11cc*/ 	.word	0xffffffff


	//   ....[219]....
        /*11d0*/ 	.word	0xffffffff


	//   ....[220]....
        /*11d4*/ 	.word	0xffffffff


	//   ....[221]....
        /*11d8*/ 	.word	0xffffffff


	//   ....[222]....
        /*11dc*/ 	.word	0xffffffff


	//   ....[223]....
        /*11e0*/ 	.word	0xffffffff


	//   ....[224]....
        /*11e4*/ 	.word	0xffffffff


	//   ....[225]....
        /*11e8*/ 	.word	0xffffffff


	//   ....[226]....
        /*11ec*/ 	.word	0xffffffff


	//   ....[227]....
        /*11f0*/ 	.word	0xffffffff


	//   ....[228]....
        /*11f4*/ 	.word	0xffffffff


	//   ....[229]....
        /*11f8*/ 	.word	0xffffffff


	//   ....[230]....
        /*11fc*/ 	.word	0xffffffff


	//   ....[231]....
        /*1200*/ 	.word	0xffffffff


	//   ....[232]....
        /*1204*/ 	.word	0xffffffff


	//   ....[233]....
        /*1208*/ 	.word	0xffffffff


	//   ....[234]....
        /*120c*/ 	.word	0xffffffff


	//   ....[235]....
        /*1210*/ 	.word	0xffffffff


	//   ....[236]....
        /*1214*/ 	.word	0xffffffff


	//   ....[237]....
        /*1218*/ 	.word	0xffffffff


	//   ....[238]....
        /*121c*/ 	.word	0xffffffff


	//   ....[239]....
        /*1220*/ 	.word	0xffffffff


	//   ....[240]....
        /*1224*/ 	.word	0xffffffff


	//   ....[241]....
        /*1228*/ 	.word	0xffffffff


	//   ....[242]....
        /*122c*/ 	.word	0xffffffff


	//   ....[243]....
        /*1230*/ 	.word	0xffffffff


	//   ....[244]....
        /*1234*/ 	.word	0xffffffff


	//   ....[245]....
        /*1238*/ 	.word	0xffffffff


	//   ....[246]....
        /*123c*/ 	.word	0xffffffff


	//   ....[247]....
        /*1240*/ 	.word	0xffffffff


	//   ....[248]....
        /*1244*/ 	.word	0xffffffff


	//   ....[249]....
        /*1248*/ 	.word	0xffffffff


	//   ....[250]....
        /*124c*/ 	.word	0xffffffff


	//   ....[251]....
        /*1250*/ 	.word	0xffffffff


	//   ....[252]....
        /*1254*/ 	.word	0xffffffff


	//   ....[253]....
        /*1258*/ 	.word	0xffffffff


	//   ....[254]....
        /*125c*/ 	.word	0xffffffff


	//   ....[255]....
        /*1260*/ 	.word	0xffffffff


	//   ....[0]....
        /*1264*/ 	.word	0xffffffff


	//   ....[1]....
        /*1268*/ 	.word	0xffffffff


	//   ....[2]....
        /*126c*/ 	.word	0xffffffff


	//   ....[3]....
        /*1270*/ 	.word	0xffffffff


	//   ....[4]....
        /*1274*/ 	.word	0xffffffff


	//   ....[5]....
        /*1278*/ 	.word	0xffffffff


	//   ....[6]....
        /*127c*/ 	.word	0xffffffff


	//   ....[7]....
        /*1280*/ 	.word	0xffffffff


	//   ....[8]....
        /*1284*/ 	.word	0xffffffff


	//   ....[9]....
        /*1288*/ 	.word	0xffffffff


	//   ....[10]....
        /*128c*/ 	.word	0xffffffff


	//   ....[11]....
        /*1290*/ 	.word	0xffffffff


	//   ....[12]....
        /*1294*/ 	.word	0xffffffff


	//   ....[13]....
        /*1298*/ 	.word	0xffffffff


	//   ....[14]....
        /*129c*/ 	.word	0xffffffff


	//   ....[15]....
        /*12a0*/ 	.word	0xffffffff


	//   ....[16]....
        /*12a4*/ 	.word	0xffffffff


	//   ....[17]....
        /*12a8*/ 	.word	0xffffffff


	//   ....[18]....
        /*12ac*/ 	.word	0xffffffff


	//   ....[19]....
        /*12b0*/ 	.word	0xffffffff


	//   ....[20]....
        /*12b4*/ 	.word	0xffffffff


	//   ....[21]....
        /*12b8*/ 	.word	0xffffffff


	//   ....[22]....
        /*12bc*/ 	.word	0xffffffff


	//   ....[23]....
        /*12c0*/ 	.word	0xffffffff


	//   ....[24]....
        /*12c4*/ 	.word	0xffffffff


	//   ....[25]....
        /*12c8*/ 	.word	0xffffffff


	//   ....[26]....
        /*12cc*/ 	.word	0xffffffff


	//   ....[27]....
        /*12d0*/ 	.word	0xffffffff


	//   ....[28]....
        /*12d4*/ 	.word	0xffffffff


	//   ....[29]....
        /*12d8*/ 	.word	0xffffffff


	//   ....[30]....
        /*12dc*/ 	.word	0xffffffff


	//   ....[31]....
        /*12e0*/ 	.word	0xffffffff


	//   ....[32]....
        /*12e4*/ 	.word	0xffffffff


	//   ....[33]....
        /*12e8*/ 	.word	0xffffffff


	//   ....[34]....
        /*12ec*/ 	.word	0xffffffff


	//   ....[35]....
        /*12f0*/ 	.word	0xffffffff


	//   ....[36]....
        /*12f4*/ 	.word	0xffffffff


	//   ....[37]....
        /*12f8*/ 	.word	0xffffffff


	//   ....[38]....
        /*12fc*/ 	.word	0xffffffff


	//   ....[39]....
        /*1300*/ 	.word	0xffffffff


	//   ....[40]....
        /*1304*/ 	.word	0xffffffff


	//   ....[41]....
        /*1308*/ 	.word	0xffffffff


	//   ....[42]....
        /*130c*/ 	.word	0xffffffff


	//   ....[43]....
        /*1310*/ 	.word	0xffffffff


	//   ....[44]....
        /*1314*/ 	.word	0xffffffff


	//   ....[45]....
        /*1318*/ 	.word	0xffffffff


	//   ....[46]....
        /*131c*/ 	.word	0xffffffff


	//   ....[47]....
        /*1320*/ 	.word	0xffffffff


	//   ....[48]....
        /*1324*/ 	.word	0xffffffff


	//   ....[49]....
        /*1328*/ 	.word	0xffffffff


	//   ....[50]....
        /*132c*/ 	.word	0xffffffff


	//   ....[51]....
        /*1330*/ 	.word	0xffffffff


	//   ....[52]....
        /*1334*/ 	.word	0xffffffff


	//   ....[53]....
        /*1338*/ 	.word	0xffffffff


	//   ....[54]....
        /*133c*/ 	.word	0xffffffff


	//   ....[55]....
        /*1340*/ 	.word	0xffffffff


	//   ....[56]....
        /*1344*/ 	.word	0xffffffff


	//   ....[57]....
        /*1348*/ 	.word	0xffffffff


	//   ....[58]....
        /*134c*/ 	.word	0xffffffff


	//   ....[59]....
        /*1350*/ 	.word	0xffffffff


	//   ....[60]....
        /*1354*/ 	.word	0xffffffff


	//   ....[61]....
        /*1358*/ 	.word	0xffffffff


	//   ....[62]....
        /*135c*/ 	.word	0xffffffff


	//   ....[63]....
        /*1360*/ 	.word	0xffffffff


	//   ....[64]....
        /*1364*/ 	.word	0xffffffff


	//   ....[65]....
        /*1368*/ 	.word	0xffffffff


	//   ....[66]....
        /*136c*/ 	.word	0xffffffff


	//   ....[67]....
        /*1370*/ 	.word	0xffffffff


	//   ....[68]....
        /*1374*/ 	.word	0xffffffff


	//   ....[69]....
        /*1378*/ 	.word	0xffffffff


	//   ....[70]....
        /*137c*/ 	.word	0xffffffff


	//   ....[71]....
        /*1380*/ 	.word	0xffffffff


	//   ....[72]....
        /*1384*/ 	.word	0xffffffff


	//   ....[73]....
        /*1388*/ 	.word	0xffffffff


	//   ....[74]....
        /*138c*/ 	.word	0xffffffff


	//   ....[75]....
        /*1390*/ 	.word	0xffffffff


	//   ....[76]....
        /*1394*/ 	.word	0xffffffff


	//   ....[77]....
        /*1398*/ 	.word	0xffffffff


	//   ....[78]....
        /*139c*/ 	.word	0xffffffff


	//   ....[79]....
        /*13a0*/ 	.word	0xffffffff


	//   ....[80]....
        /*13a4*/ 	.word	0xffffffff


	//   ....[81]....
        /*13a8*/ 	.word	0xffffffff


	//   ....[82]....
        /*13ac*/ 	.word	0xffffffff


	//   ....[83]....
        /*13b0*/ 	.word	0xffffffff


	//   ....[84]....
        /*13b4*/ 	.word	0xffffffff


	//   ....[85]....
        /*13b8*/ 	.word	0xffffffff


	//   ....[86]....
        /*13bc*/ 	.word	0xffffffff


	//   ....[87]....
        /*13c0*/ 	.word	0xffffffff


	//   ....[88]....
        /*13c4*/ 	.word	0xffffffff


	//   ....[89]....
        /*13c8*/ 	.word	0xffffffff


	//   ....[90]....
        /*13cc*/ 	.word	0xffffffff


	//   ....[91]....
        /*13d0*/ 	.word	0xffffffff


	//   ....[92]....
        /*13d4*/ 	.word	0xffffffff


	//   ....[93]....
        /*13d8*/ 	.word	0xffffffff


	//   ....[94]....
        /*13dc*/ 	.word	0xffffffff


	//   ....[95]....
        /*13e0*/ 	.word	0xffffffff


	//   ....[96]....
        /*13e4*/ 	.word	0xffffffff


	//   ....[97]....
        /*13e8*/ 	.word	0xffffffff


	//   ....[98]....
        /*13ec*/ 	.word	0xffffffff


	//   ....[99]....
        /*13f0*/ 	.word	0xffffffff


	//   ....[100]....
        /*13f4*/ 	.word	0xffffffff


	//   ....[101]....
        /*13f8*/ 	.word	0xffffffff


	//   ....[102]....
        /*13fc*/ 	.word	0xffffffff


	//   ....[103]....
        /*1400*/ 	.word	0xffffffff


	//   ....[104]....
        /*1404*/ 	.word	0xffffffff


	//   ....[105]....
        /*1408*/ 	.word	0x0500000f


	//   ....[106]....
        /*140c*/ 	.word	0x0500000f


	//   ....[107]....
        /*1410*/ 	.word	0x0500000f


	//   ....[108]....
        /*1414*/ 	.word	0x0500000f


	//   ....[109]....
        /*1418*/ 	.word	0x0500000f


	//   ....[110]....
        /*141c*/ 	.word	0x0500000f


	//   ....[111]....
        /*1420*/ 	.word	0x0500000f


	//   ....[112]....
        /*1424*/ 	.word	0x0500000f


	//   ....[113]....
        /*1428*/ 	.word	0x0500000f


	//   ....[114]....
        /*142c*/ 	.word	0x0500000f


	//   ....[115]....
        /*1430*/ 	.word	0x0500000f


	//   ....[116]....
        /*1434*/ 	.word	0x0500000f


	//   ....[117]....
        /*1438*/ 	.word	0x0500000f


	//   ....[118]....
        /*143c*/ 	.word	0x0500000f


	//   ....[119]....
        /*1440*/ 	.word	0x0500000f


	//   ....[120]....
        /*1444*/ 	.word	0x0500000f


	//   ....[121]....
        /*1448*/ 	.word	0x0500000f


	//   ....[122]....
        /*144c*/ 	.word	0x0500000f


	//   ....[123]....
        /*1450*/ 	.word	0x0500000f


	//   ....[124]....
        /*1454*/ 	.word	0x0500000f


	//   ....[125]....
        /*1458*/ 	.word	0x0500000f


	//   ....[126]....
        /*145c*/ 	.word	0x0500000f


	//   ....[127]....
        /*1460*/ 	.word	0x0500000f


	//   ....[128]....
        /*1464*/ 	.word	0x0500000f


	//   ....[129]....
        /*1468*/ 	.word	0x0500000f


	//   ....[130]....
        /*146c*/ 	.word	0x0500000f


	//   ....[131]....
        /*1470*/ 	.word	0x0500000f


	//   ....[132]....
        /*1474*/ 	.word	0x0500000f


	//   ....[133]....
        /*1478*/ 	.word	0x0500000f


	//   ....[134]....
        /*147c*/ 	.word	0x0500000f


	//   ....[135]....
        /*1480*/ 	.word	0x0500000f


	//   ....[136]....
        /*1484*/ 	.word	0x0500000f


	//   ....[137]....
        /*1488*/ 	.word	0x0500000f


	//   ....[138]....
        /*148c*/ 	.word	0x0500000f


	//   ....[139]....
        /*1490*/ 	.word	0x0500000f


	//   ....[140]....
        /*1494*/ 	.word	0x0500000f


	//   ....[141]....
        /*1498*/ 	.word	0x0500000f


	//   ....[142]....
        /*149c*/ 	.word	0x0500000f


	//   ....[143]....
        /*14a0*/ 	.word	0x0500000f


	//   ....[144]....
        /*14a4*/ 	.word	0x0500000f


	//   ....[145]....
        /*14a8*/ 	.word	0x0500000f


	//   ....[146]....
        /*14ac*/ 	.word	0x0500000f


	//   ....[147]....
        /*14b0*/ 	.word	0x0500000f


	//   ....[148]....
        /*14b4*/ 	.word	0x0500000f


	//   ....[149]....
        /*14b8*/ 	.word	0x0500000f


	//   ....[150]....
        /*14bc*/ 	.word	0x0500000f


	//   ....[151]....
        /*14c0*/ 	.word	0x0500000f


	//   ....[152]....
        /*14c4*/ 	.word	0x0500000f


	//   ....[153]....
        /*14c8*/ 	.word	0x0500000f


	//   ....[154]....
        /*14cc*/ 	.word	0x0500000f


	//   ....[155]....
        /*14d0*/ 	.word	0x0500000f


	//   ....[156]....
        /*14d4*/ 	.word	0x0500000f


	//   ....[157]....
        /*14d8*/ 	.word	0x0500000f


	//   ....[158]....
        /*14dc*/ 	.word	0x0500000f


	//   ....[159]....
        /*14e0*/ 	.word	0x0500000f


	//   ....[160]....
        /*14e4*/ 	.word	0x0500000f


	//   ....[161]....
        /*14e8*/ 	.word	0x0500000f


	//   ....[162]....
        /*14ec*/ 	.word	0x0500000f


	//   ....[163]....
        /*14f0*/ 	.word	0x0500000f


	//   ....[164]....
        /*14f4*/ 	.word	0x0500000f


	//   ....[165]....
        /*14f8*/ 	.word	0x0500000f


	//   ....[166]....
        /*14fc*/ 	.word	0x0500000f


	//   ....[167]....
        /*1500*/ 	.word	0x0500000f


	//   ....[168]....
        /*1504*/ 	.word	0x0500000f


	//   ....[169]....
        /*1508*/ 	.word	0x0500000f


	//   ....[170]....
        /*150c*/ 	.word	0x0500000f


	//   ....[171]....
        /*1510*/ 	.word	0x0500000f


	//   ....[172]....
        /*1514*/ 	.word	0x0500000f


	//   ....[173]....
        /*1518*/ 	.word	0x0500000f


	//   ....[174]....
        /*151c*/ 	.word	0x0500000f


	//   ....[175]....
        /*1520*/ 	.word	0x0500000f


	//   ....[176]....
        /*1524*/ 	.word	0x0500000f


	//   ....[177]....
        /*1528*/ 	.word	0x0500000f


	//   ....[178]....
        /*152c*/ 	.word	0x0500000f


	//   ....[179]....
        /*1530*/ 	.word	0x0500000f


	//   ....[180]....
        /*1534*/ 	.word	0x0500000f


	//   ....[181]....
        /*1538*/ 	.word	0x0500000f


	//   ....[182]....
        /*153c*/ 	.word	0x0500000f


	//   ....[183]....
        /*1540*/ 	.word	0x0500000f


	//   ....[184]....
        /*1544*/ 	.word	0x0500000f


	//   ....[185]....
        /*1548*/ 	.word	0x0500000f


	//   ....[186]....
        /*154c*/ 	.word	0x0500000f


	//   ....[187]....
        /*1550*/ 	.word	0x0500000f


	//   ....[188]....
        /*1554*/ 	.word	0x0500000f


	//   ....[189]....
        /*1558*/ 	.word	0x0500000f


	//   ....[190]....
        /*155c*/ 	.word	0x0500000f


	//   ....[191]....
        /*1560*/ 	.word	0x0500000f


	//   ....[192]....
        /*1564*/ 	.word	0x0500000f


	//   ....[193]....
        /*1568*/ 	.word	0x0500000f


	//   ....[194]....
        /*156c*/ 	.word	0x0500000f


	//   ....[195]....
        /*1570*/ 	.word	0x0500000f


	//   ....[196]....
        /*1574*/ 	.word	0x0500000f


	//   ....[197]....
        /*1578*/ 	.word	0x0500000f


	//   ....[198]....
        /*157c*/ 	.word	0x0500000f


	//   ....[199]....
        /*1580*/ 	.word	0x0500000f


	//   ....[200]....
        /*1584*/ 	.word	0x0500000f


	//   ....[201]....
        /*1588*/ 	.word	0x0500000f


	//   ....[202]....
        /*158c*/ 	.word	0x0500000f


	//   ....[203]....
        /*1590*/ 	.word	0x0500000f


	//   ....[204]....
        /*1594*/ 	.word	0x0500000f


	//   ....[205]....
        /*1598*/ 	.word	0x0500000f


	//   ....[206]....
        /*159c*/ 	.word	0x0500000f


	//   ....[207]....
        /*15a0*/ 	.word	0x0500000f


	//   ....[208]....
        /*15a4*/ 	.word	0x0500000f


	//   ....[209]....
        /*15a8*/ 	.word	0x0500000f


	//   ....[210]....
        /*15ac*/ 	.word	0x0500000f


	//   ....[211]....
        /*15b0*/ 	.word	0x0500000f


	//   ....[212]....
        /*15b4*/ 	.word	0x0500000f


	//   ....[213]....
        /*15b8*/ 	.word	0x0500000f


	//   ....[214]....
        /*15bc*/ 	.word	0x0500000f


	//   ....[215]....
        /*15c0*/ 	.word	0x0500000f


	//   ....[216]....
        /*15c4*/ 	.word	0x0500000f


	//   ....[217]....
        /*15c8*/ 	.word	0x0500000f


	//   ....[218]....
        /*15cc*/ 	.word	0x0500000f


	//   ....[219]....
        /*15d0*/ 	.word	0x0500000f


	//   ....[220]....
        /*15d4*/ 	.word	0x0500000f


	//   ....[221]....
        /*15d8*/ 	.word	0x0500000f


	//   ....[222]....
        /*15dc*/ 	.word	0x0500000f


	//   ....[223]....
        /*15e0*/ 	.word	0x0500000f


	//   ....[224]....
        /*15e4*/ 	.word	0x0500000f


	//   ....[225]....
        /*15e8*/ 	.word	0x0500000f


	//   ....[226]....
        /*15ec*/ 	.word	0x0500000f


	//   ....[227]....
        /*15f0*/ 	.word	0x0500000f


	//   ....[228]....
        /*15f4*/ 	.word	0x0500000f


	//   ....[229]....
        /*15f8*/ 	.word	0x0500000f


	//   ....[230]....
        /*15fc*/ 	.word	0x0500000f


	//   ....[231]....
        /*1600*/ 	.word	0x0500000f


	//   ....[232]....
        /*1604*/ 	.word	0x0500000f


	//   ....[233]....
        /*1608*/ 	.word	0x0500000f


	//   ....[234]....
        /*160c*/ 	.word	0x0500000f


	//   ....[235]....
        /*1610*/ 	.word	0x0500000f


	//   ....[236]....
        /*1614*/ 	.word	0x0500000f


	//   ....[237]....
        /*1618*/ 	.word	0x0500000f


	//   ....[238]....
        /*161c*/ 	.word	0x0500000f


	//   ....[239]....
        /*1620*/ 	.word	0x0500000f


	//   ....[240]....
        /*1624*/ 	.word	0x0500000f


	//   ....[241]....
        /*1628*/ 	.word	0x0500000f


	//   ....[242]....
        /*162c*/ 	.word	0x0500000f


	//   ....[243]....
        /*1630*/ 	.word	0x0500000f


	//   ....[244]....
        /*1634*/ 	.word	0x0500000f


	//   ....[245]....
        /*1638*/ 	.word	0x0500000f


	//   ....[246]....
        /*163c*/ 	.word	0x0500000f


	//   ....[247]....
        /*1640*/ 	.word	0x0500000f


	//   ....[248]....
        /*1644*/ 	.word	0x0500000f


	//   ....[249]....
        /*1648*/ 	.word	0x0500000f


	//   ....[250]....
        /*164c*/ 	.word	0x0500000f


	//   ....[251]....
        /*1650*/ 	.word	0x0500000f


	//   ....[252]....
        /*1654*/ 	.word	0x0500000f


	//   ....[253]....
        /*1658*/ 	.word	0x0500000f


	//   ....[254]....
        /*165c*/ 	.word	0x0500000f


	//   ....[255]....
        /*1660*/ 	.word	0x0500000f


	//   ....[0]....
        /*1664*/ 	.word	0x0500000f


	//   ....[1]....
        /*1668*/ 	.word	0x0500000f


	//   ....[2]....
        /*166c*/ 	.word	0x0500000f


	//   ....[3]....
        /*1670*/ 	.word	0x0500000f


	//   ....[4]....
        /*1674*/ 	.word	0x0500000f


	//   ....[5]....
        /*1678*/ 	.word	0x0500000f


	//   ....[6]....
        /*167c*/ 	.word	0x0500000f


	//   ....[7]....
        /*1680*/ 	.word	0x0500000f


	//   ....[8]....
        /*1684*/ 	.word	0x0500000f


	//   ....[9]....
        /*1688*/ 	.word	0x0500000f


	//   ....[10]....
        /*168c*/ 	.word	0x0500000f


	//   ....[11]....
        /*1690*/ 	.word	0x0500000f


	//   ....[12]....
        /*1694*/ 	.word	0x0500000f


	//   ....[13]....
        /*1698*/ 	.word	0x0500000f


	//   ....[14]....
        /*169c*/ 	.word	0x0500000f


	//   ....[15]....
        /*16a0*/ 	.word	0x0500000f


	//   ....[16]....
        /*16a4*/ 	.word	0x0500000f


	//   ....[17]....
        /*16a8*/ 	.word	0x0500000f


	//   ....[18]....
        /*16ac*/ 	.word	0x0500000f


	//   ....[19]....
        /*16b0*/ 	.word	0x0500000f


	//   ....[20]....
        /*16b4*/ 	.word	0x0500000f


	//   ....[21]....
        /*16b8*/ 	.word	0x0500000f


	//   ....[22]....
        /*16bc*/ 	.word	0x0500000f


	//   ....[23]....
        /*16c0*/ 	.word	0x0500000f


	//   ....[24]....
        /*16c4*/ 	.word	0x0500000f


	//   ....[25]....
        /*16c8*/ 	.word	0x0500000f


	//   ....[26]....
        /*16cc*/ 	.word	0x0500000f


	//   ....[27]....
        /*16d0*/ 	.word	0x0500000f


	//   ....[28]....
        /*16d4*/ 	.word	0x0500000f


	//   ....[29]....
        /*16d8*/ 	.word	0x0500000f


	//   ....[30]....
        /*16dc*/ 	.word	0x0500000f


	//   ....[31]....
        /*16e0*/ 	.word	0x0500000f


	//   ....[32]....
        /*16e4*/ 	.word	0x0500000f


	//   ....[33]....
        /*16e8*/ 	.word	0x0500000f


	//   ....[34]....
        /*16ec*/ 	.word	0x0500000f


	//   ....[35]....
        /*16f0*/ 	.word	0x0500000f


	//   ....[36]....
        /*16f4*/ 	.word	0x0500000f


	//   ....[37]....
        /*16f8*/ 	.word	0x0500000f


	//   ....[38]....
        /*16fc*/ 	.word	0x0500000f


	//   ....[39]....
        /*1700*/ 	.word	0x0500000f


	//   ....[40]....
        /*1704*/ 	.word	0x0500000f


	//   ....[41]....
        /*1708*/ 	.word	0x0500000f


	//   ....[42]....
        /*170c*/ 	.word	0x0500000f


	//   ....[43]....
        /*1710*/ 	.word	0x0500000f


	//   ....[44]....
        /*1714*/ 	.word	0x0500000f


	//   ....[45]....
        /*1718*/ 	.word	0x0500000f


	//   ....[46]....
        /*171c*/ 	.word	0x0500000f


	//   ....[47]....
        /*1720*/ 	.word	0x0500000f


	//   ....[48]....
        /*1724*/ 	.word	0x0500000f


	//   ....[49]....
        /*1728*/ 	.word	0x0500000f


	//   ....[50]....
        /*172c*/ 	.word	0x0500000f


	//   ....[51]....
        /*1730*/ 	.word	0x0500000f


	//   ....[52]....
        /*1734*/ 	.word	0x0500000f


	//   ....[53]....
        /*1738*/ 	.word	0x0500000f


	//   ....[54]....
        /*173c*/ 	.word	0x0500000f


	//   ....[55]....
        /*1740*/ 	.word	0x0500000f


	//   ....[56]....
        /*1744*/ 	.word	0x0500000f


	//   ....[57]....
        /*1748*/ 	.word	0x0500000f


	//   ....[58]....
        /*174c*/ 	.word	0x0500000f


	//   ....[59]....
        /*1750*/ 	.word	0x0500000f


	//   ....[60]....
        /*1754*/ 	.word	0x0500000f


	//   ....[61]....
        /*1758*/ 	.word	0x0500000f


	//   ....[62]....
        /*175c*/ 	.word	0x0500000f


	//   ....[63]....
        /*1760*/ 	.word	0x0500000f


	//   ....[64]....
        /*1764*/ 	.word	0x0500000f


	//   ....[65]....
        /*1768*/ 	.word	0x0500000f


	//   ....[66]....
        /*176c*/ 	.word	0x0500000f


	//   ....[67]....
        /*1770*/ 	.word	0x0500000f


	//   ....[68]....
        /*1774*/ 	.word	0x0500000f


	//   ....[69]....
        /*1778*/ 	.word	0x0500000f


	//   ....[70]....
        /*177c*/ 	.word	0x0500000f


	//   ....[71]....
        /*1780*/ 	.word	0x0500000f


	//   ....[72]....
        /*1784*/ 	.word	0x0500000f


	//   ....[73]....
        /*1788*/ 	.word	0x0500000f


	//   ....[74]....
        /*178c*/ 	.word	0x0500000f


	//   ....[75]....
        /*1790*/ 	.word	0x0500000f


	//   ....[76]....
        /*1794*/ 	.word	0x0500000f


	//   ....[77]....
        /*1798*/ 	.word	0x0500000f


	//   ....[78]....
        /*179c*/ 	.word	0x0500000f


	//   ....[79]....
        /*17a0*/ 	.word	0x0500000f


	//   ....[80]....
        /*17a4*/ 	.word	0x0500000f


	//   ....[81]....
        /*17a8*/ 	.word	0x0500000f


	//   ....[82]....
        /*17ac*/ 	.word	0x0500000f


	//   ....[83]....
        /*17b0*/ 	.word	0x0500000f


	//   ....[84]....
        /*17b4*/ 	.word	0x0500000f


	//   ....[85]....
        /*17b8*/ 	.word	0x0500000f


	//   ....[86]....
        /*17bc*/ 	.word	0x0500000f


	//   ....[87]....
        /*17c0*/ 	.word	0x0500000f


	//   ....[88]....
        /*17c4*/ 	.word	0x0500000f


	//   ....[89]....
        /*17c8*/ 	.word	0x0500000f


	//   ....[90]....
        /*17cc*/ 	.word	0x0500000f


	//   ....[91]....
        /*17d0*/ 	.word	0x0500000f


	//   ....[92]....
        /*17d4*/ 	.word	0x0500000f


	//   ....[93]....
        /*17d8*/ 	.word	0x0500000f


	//   ....[94]....
        /*17dc*/ 	.word	0x0500000f


	//   ....[95]....
        /*17e0*/ 	.word	0x0500000f


	//   ....[96]....
        /*17e4*/ 	.word	0x0500000f


	//   ....[97]....
        /*17e8*/ 	.word	0x0500000f


	//   ....[98]....
        /*17ec*/ 	.word	0x0500000f


	//   ....[99]....
        /*17f0*/ 	.word	0x0500000f


	//   ....[100]....
        /*17f4*/ 	.word	0x0500000f


	//   ....[101]....
        /*17f8*/ 	.word	0x0500000f


	//   ....[102]....
        /*17fc*/ 	.word	0x0500000f


	//   ....[103]....
        /*1800*/ 	.word	0x0500000f


	//   ....[104]....
        /*1804*/ 	.word	0x0500000f


	//   ....[105]....
        /*1808*/ 	.word	0x0500000f


	//   ....[106]....
        /*180c*/ 	.word	0x0500000f


	//   ....[107]....
        /*1810*/ 	.word	0x0500000f


	//   ....[108]....
        /*1814*/ 	.word	0x0500000f


	//   ....[109]....
        /*1818*/ 	.word	0x0500000f


	//   ....[110]....
        /*181c*/ 	.word	0x0500000f


	//   ....[111]....
        /*1820*/ 	.word	0x0500000f


	//   ....[112]....
        /*1824*/ 	.word	0x0500000f


	//   ....[113]....
        /*1828*/ 	.word	0x0500000f


	//   ....[114]....
        /*182c*/ 	.word	0x0500000f


	//   ....[115]....
        /*1830*/ 	.word	0x0500000f


	//   ....[116]....
        /*1834*/ 	.word	0x0500000f


	//   ....[117]....
        /*1838*/ 	.word	0x0500000f


	//   ....[118]....
        /*183c*/ 	.word	0x0500000f


	//   ....[119]....
        /*1840*/ 	.word	0x0500000f


	//   ....[120]....
        /*1844*/ 	.word	0x0500000f


	//   ....[121]....
        /*1848*/ 	.word	0x0500000f


	//   ....[122]....
        /*184c*/ 	.word	0x0500000f


	//   ....[123]....
        /*1850*/ 	.word	0x0500000f


	//   ....[124]....
        /*1854*/ 	.word	0x0500000f


	//   ....[125]....
        /*1858*/ 	.word	0x0500000f


	//   ....[126]....
        /*185c*/ 	.word	0x0500000f


	//   ....[127]....
        /*1860*/ 	.word	0x0500000f


	//   ....[128]....
        /*1864*/ 	.word	0x0500000f


	//   ....[129]....
        /*1868*/ 	.word	0x0500000f


	//   ....[130]....
        /*186c*/ 	.word	0x0500000f


	//   ....[131]....
        /*1870*/ 	.word	0x0500000f


	//   ....[132]....
        /*1874*/ 	.word	0x0500000f


	//   ....[133]....
        /*1878*/ 	.word	0x0500000f


	//   ....[134]....
        /*187c*/ 	.word	0x0500000f


	//   ....[135]....
        /*1880*/ 	.word	0x0500000f


	//   ....[136]....
        /*1884*/ 	.word	0x0500000f


	//   ....[137]....
        /*1888*/ 	.word	0x0500000f


	//   ....[138]....
        /*188c*/ 	.word	0x0500000f


	//   ....[139]....
        /*1890*/ 	.word	0x0500000f


	//   ....[140]....
        /*1894*/ 	.word	0x0500000f


	//   ....[141]....
        /*1898*/ 	.word	0x0500000f


	//   ....[142]....
        /*189c*/ 	.word	0x0500000f


	//   ....[143]....
        /*18a0*/ 	.word	0x0500000f


	//   ....[144]....
        /*18a4*/ 	.word	0x0500000f


	//   ....[145]....
        /*18a8*/ 	.word	0x0500000f


	//   ....[146]....
        /*18ac*/ 	.word	0x0500000f


	//   ....[147]....
        /*18b0*/ 	.word	0x0500000f


	//   ....[148]....
        /*18b4*/ 	.word	0x0500000f


	//   ....[149]....
        /*18b8*/ 	.word	0x0500000f


	//   ....[150]....
        /*18bc*/ 	.word	0x0500000f


	//   ....[151]....
        /*18c0*/ 	.word	0x0500000f


	//   ....[152]....
        /*18c4*/ 	.word	0x0500000f


	//   ....[153]....
        /*18c8*/ 	.word	0x0500000f


	//   ....[154]....
        /*18cc*/ 	.word	0x0500000f


	//----- nvinfo : EIATTR_COOP_GROUP_INSTR_OFFSETS
	.align		4
.L_572:
        /*18d0*/ 	.byte	0x04, 0x28
        /*18d2*/ 	.short	(.L_574 - .L_573)


	//   ....[0]....
.L_573:
        /*18d4*/ 	.word	0x00000070


	//   ....[1]....
        /*18d8*/ 	.word	0x00000140


	//   ....[2]....
        /*18dc*/ 	.word	0x00000190


	//   ....[3]....
        /*18e0*/ 	.word	0x000003c0


	//   ....[4]....
        /*18e4*/ 	.word	0x00000520


	//   ....[5]....
        /*18e8*/ 	.word	0x00000640


	//   ....[6]....
        /*18ec*/ 	.word	0x000007a0


	//   ....[7]....
        /*18f0*/ 	.word	0x00003d40


	//   ....[8]....
        /*18f4*/ 	.word	0x00003d50


	//   ....[9]....
        /*18f8*/ 	.word	0x00004cd0


	//   ....[10]....
        /*18fc*/ 	.word	0x00004ce0


	//   ....[11]....
        /*1900*/ 	.word	0x00005c40


	//   ....[12]....
        /*1904*/ 	.word	0x00005c50


	//   ....[13]....
        /*1908*/ 	.word	0x00006ba0


	//   ....[14]....
        /*190c*/ 	.word	0x00006bb0


	//   ....[15]....
        /*1910*/ 	.word	0x00008170


	//   ....[16]....
        /*1914*/ 	.word	0x00008180


	//   ....[17]....
        /*1918*/ 	.word	0x000091e0


	//   ....[18]....
        /*191c*/ 	.word	0x000091f0


	//   ....[19]....
        /*1920*/ 	.word	0x0000a230


	//   ....[20]....
        /*1924*/ 	.word	0x0000a240


	//   ....[21]....
        /*1928*/ 	.word	0x0000b290


	//   ....[22]....
        /*192c*/ 	.word	0x0000b2a0


	//   ....[23]....
        /*1930*/ 	.word	0x0000c510


	//   ....[24]....
        /*1934*/ 	.word	0x0000c520


	//   ....[25]....
        /*1938*/ 	.word	0x0000c630


	//   ....[26]....
        /*193c*/ 	.word	0x0000c640


	//   ....[27]....
        /*1940*/ 	.word	0x0000c760


	//   ....[28]....
        /*1944*/ 	.word	0x0000c770


	//   ....[29]....
        /*1948*/ 	.word	0x0000c890


	//   ....[30]....
        /*194c*/ 	.word	0x0000c8a0


	//   ....[31]....
        /*1950*/ 	.word	0x0000cc10


	//   ....[32]....
        /*1954*/ 	.word	0x0000cc30


	//   ....[33]....
        /*1958*/ 	.word	0x0000cd10


	//   ....[34]....
        /*195c*/ 	.word	0x0000cd30


	//   ....[35]....
        /*1960*/ 	.word	0x0000ce10


	//   ....[36]....
        /*1964*/ 	.word	0x0000ce30


	//   ....[37]....
        /*1968*/ 	.word	0x0000cf10


	//   ....[38]....
        /*196c*/ 	.word	0x0000cf30


	//   ....[39]....
        /*1970*/ 	.word	0x0000d9e0


	//   ....[40]....
        /*1974*/ 	.word	0x0000e320


	//   ....[41]....
        /*1978*/ 	.word	0x0000e330


	//   ....[42]....
        /*197c*/ 	.word	0x0000e340


	//   ....[43]....
        /*1980*/ 	.word	0x0000e350


	//   ....[44]....
        /*1984*/ 	.word	0x0000e570


	//   ....[45]....
        /*1988*/ 	.word	0x0000e580


	//   ....[46]....
        /*198c*/ 	.word	0x0000e590


	//   ....[47]....
        /*1990*/ 	.word	0x0000e5a0


	//   ....[48]....
        /*1994*/ 	.word	0x0000e790


	//   ....[49]....
        /*1998*/ 	.word	0x0000e7a0


	//   ....[50]....
        /*199c*/ 	.word	0x0000e7b0


	//   ....[51]....
        /*19a0*/ 	.word	0x0000e7c0


	//   ....[52]....
        /*19a4*/ 	.word	0x0000e9d0


	//   ....[53]....
        /*19a8*/ 	.word	0x0000e9e0


	//   ....[54]....
        /*19ac*/ 	.word	0x0000e9f0


	//   ....[55]....
        /*19b0*/ 	.word	0x0000ea00


	//   ....[56]....
        /*19b4*/ 	.word	0x00012d40


	//   ....[57]....
        /*19b8*/ 	.word	0x00012d50


	//   ....[58]....
        /*19bc*/ 	.word	0x00012d60


	//   ....[59]....
        /*19c0*/ 	.word	0x00012d70


	//   ....[60]....
        /*19c4*/ 	.word	0x00012e40


	//   ....[61]....
        /*19c8*/ 	.word	0x00012e60


	//   ....[62]....
        /*19cc*/ 	.word	0x00012e70


	//   ....[63]....
        /*19d0*/ 	.word	0x00012e80


	//   ....[64]....
        /*19d4*/ 	.word	0x00013060


	//   ....[65]....
        /*19d8*/ 	.word	0x00013080


	//   ....[66]....
        /*19dc*/ 	.word	0x000130a0


	//   ....[67]....
        /*19e0*/ 	.word	0x000130b0


	//   ....[68]....
        /*19e4*/ 	.word	0x00013130


	//   ....[69]....
        /*19e8*/ 	.word	0x00013140


	//   ....[70]....
        /*19ec*/ 	.word	0x00013150


	//   ....[71]....
        /*19f0*/ 	.word	0x00013160


	//   ....[72]....
        /*19f4*/ 	.word	0x000182e0


	//   ....[73]....
        /*19f8*/ 	.word	0x00018b60


	//   ....[74]....
        /*19fc*/ 	.word	0x00018b70


	//   ....[75]....
        /*1a00*/ 	.word	0x00018b90


	//   ....[76]....
        /*1a04*/ 	.word	0x000194d0


	//   ....[77]....
        /*1a08*/ 	.word	0x00019510


	//   ....[78]....
        /*1a0c*/ 	.word	0x0001b620


	//   ....[79]....
        /*1a10*/ 	.word	0x0001b670


	//   ....[80]....
        /*1a14*/ 	.word	0x0001c480


	//   ....[81]....
        /*1a18*/ 	.word	0x0001c4a0


	//   ....[82]....
        /*1a1c*/ 	.word	0x0001ca90


	//   ....[83]....
        /*1a20*/ 	.word	0x0001cad0


	//   ....[84]....
        /*1a24*/ 	.word	0x0001f010


	//   ....[85]....
        /*1a28*/ 	.word	0x0001f070


	//   ....[86]....
        /*1a2c*/ 	.word	0x0001fce0


	//   ....[87]....
        /*1a30*/ 	.word	0x0001fd60


	//   ....[88]....
        /*1a34*/ 	.word	0x000210a0


	//   ....[89]....
        /*1a38*/ 	.word	0x00021110


	//   ....[90]....
        /*1a3c*/ 	.word	0x000211e0


	//   ....[91]....
        /*1a40*/ 	.word	0x00021200


	//   ....[92]....
        /*1a44*/ 	.word	0x000224a0


	//   ....[93]....
        /*1a48*/ 	.word	0x000224e0


	//   ....[94]....
        /*1a4c*/ 	.word	0x00022510


	//   ....[95]....
        /*1a50*/ 	.word	0x00022540


	//   ....[96]....
        /*1a54*/ 	.word	0x00022570


	//   ....[97]....
        /*1a58*/ 	.word	0x000225a0


	//   ....[98]....
        /*1a5c*/ 	.word	0x000225d0


	//   ....[99]....
        /*1a60*/ 	.word	0x00022600


	//   ....[100]....
        /*1a64*/ 	.word	0x00022630


	//   ....[101]....
        /*1a68*/ 	.word	0x00022660


	//   ....[102]....
        /*1a6c*/ 	.word	0x00022690


	//   ....[103]....
        /*1a70*/ 	.word	0x000226c0


	//   ....[104]....
        /*1a74*/ 	.word	0x000226f0


	//   ....[105]....
        /*1a78*/ 	.word	0x00022720


	//   ....[106]....
        /*1a7c*/ 	.word	0x00022750


	//   ....[107]....
        /*1a80*/ 	.word	0x00022780


	//   ....[108]....
        /*1a84*/ 	.word	0x000227b0


	//   ....[109]....
        /*1a88*/ 	.word	0x000227e0


	//   ....[110]....
        /*1a8c*/ 	.word	0x00022810


	//   ....[111]....
        /*1a90*/ 	.word	0x00022840


	//   ....[112]....
        /*1a94*/ 	.word	0x00022870


	//   ....[113]....
        /*1a98*/ 	.word	0x000228a0


	//   ....[114]....
        /*1a9c*/ 	.word	0x000228d0


	//   ....[115]....
        /*1aa0*/ 	.word	0x00022900


	//   ....[116]....
        /*1aa4*/ 	.word	0x00022930


	//   ....[117]....
        /*1aa8*/ 	.word	0x00022960


	//   ....[118]....
        /*1aac*/ 	.word	0x00022990


	//   ....[119]....
        /*1ab0*/ 	.word	0x000229c0


	//   ....[120]....
        /*1ab4*/ 	.word	0x000229f0


	//   ....[121]....
        /*1ab8*/ 	.word	0x00022a20


	//   ....[122]....
        /*1abc*/ 	.word	0x00022a50


	//   ....[123]....
        /*1ac0*/ 	.word	0x00022a80


	//   ....[124]....
        /*1ac4*/ 	.word	0x00022ab0


	//   ....[125]....
        /*1ac8*/ 	.word	0x00022ae0


	//   ....[126]....
        /*1acc*/ 	.word	0x00022b10


	//   ....[127]....
        /*1ad0*/ 	.word	0x00022b40


	//   ....[128]....
        /*1ad4*/ 	.word	0x00022b70


	//   ....[129]....
        /*1ad8*/ 	.word	0x00022ba0


	//   ....[130]....
        /*1adc*/ 	.word	0x00022bd0


	//   ....[131]....
        /*1ae0*/ 	.word	0x00022c00


	//   ....[132]....
        /*1ae4*/ 	.word	0x00022c30


	//   ....[133]....
        /*1ae8*/ 	.word	0x00022c60


	//   ....[134]....
        /*1aec*/ 	.word	0x00022c90


	//   ....[135]....
        /*1af0*/ 	.word	0x00022cc0


	//   ....[136]....
        /*1af4*/ 	.word	0x00022cf0


	//   ....[137]....
        /*1af8*/ 	.word	0x00022d20


	//   ....[138]....
        /*1afc*/ 	.word	0x00022d50


	//   ....[139]....
        /*1b00*/ 	.word	0x00022d80


	//   ....[140]....
        /*1b04*/ 	.word	0x00022db0


	//   ....[141]....
        /*1b08*/ 	.word	0x00022de0


	//   ....[142]....
        /*1b0c*/ 	.word	0x00022e10


	//   ....[143]....
        /*1b10*/ 	.word	0x00022e40


	//   ....[144]....
        /*1b14*/ 	.word	0x00022e70


	//   ....[145]....
        /*1b18*/ 	.word	0x00022ea0


	//   ....[146]....
        /*1b1c*/ 	.word	0x00022ed0


	//   ....[147]....
        /*1b20*/ 	.word	0x00022f00


	//   ....[148]....
        /*1b24*/ 	.word	0x00022f30


	//   ....[149]....
        /*1b28*/ 	.word	0x00022f60


	//   ....[150]....
        /*1b2c*/ 	.word	0x00022f90


	//   ....[151]....
        /*1b30*/ 	.word	0x00022fc0


	//   ....[152]....
        /*1b34*/ 	.word	0x00022ff0


	//   ....[153]....
        /*1b38*/ 	.word	0x00023020


	//   ....[154]....
        /*1b3c*/ 	.word	0x00023050


	//   ....[155]....
        /*1b40*/ 	.word	0x00023080


	//   ....[156]....
        /*1b44*/ 	.word	0x000230b0


	//   ....[157]....
        /*1b48*/ 	.word	0x000230e0


	//   ....[158]....
        /*1b4c*/ 	.word	0x00023110


	//   ....[159]....
        /*1b50*/ 	.word	0x00023140


	//   ....[160]....
        /*1b54*/ 	.word	0x00023170


	//   ....[161]....
        /*1b58*/ 	.word	0x000231a0


	//   ....[162]....
        /*1b5c*/ 	.word	0x000231d0


	//   ....[163]....
        /*1b60*/ 	.word	0x00023200


	//   ....[164]....
        /*1b64*/ 	.word	0x00023230


	//   ....[165]....
        /*1b68*/ 	.word	0x00023260


	//   ....[166]....
        /*1b6c*/ 	.word	0x00023290


	//   ....[167]....
        /*1b70*/ 	.word	0x000232c0


	//   ....[168]....
        /*1b74*/ 	.word	0x000232f0


	//   ....[169]....
        /*1b78*/ 	.word	0x00023320


	//   ....[170]....
        /*1b7c*/ 	.word	0x00023350


	//   ....[171]....
        /*1b80*/ 	.word	0x00023380


	//   ....[172]....
        /*1b84*/ 	.word	0x000233b0


	//   ....[173]....
        /*1b88*/ 	.word	0x000233e0


	//   ....[174]....
        /*1b8c*/ 	.word	0x00023410


	//   ....[175]....
        /*1b90*/ 	.word	0x00023440


	//   ....[176]....
        /*1b94*/ 	.word	0x00023470


	//   ....[177]....
        /*1b98*/ 	.word	0x000234a0


	//   ....[178]....
        /*1b9c*/ 	.word	0x000234d0


	//   ....[179]....
        /*1ba0*/ 	.word	0x00023500


	//   ....[180]....
        /*1ba4*/ 	.word	0x00023530


	//   ....[181]....
        /*1ba8*/ 	.word	0x00023560


	//   ....[182]....
        /*1bac*/ 	.word	0x00023590


	//   ....[183]....
        /*1bb0*/ 	.word	0x000235c0


	//   ....[184]....
        /*1bb4*/ 	.word	0x000235f0


	//   ....[185]....
        /*1bb8*/ 	.word	0x00023620


	//   ....[186]....
        /*1bbc*/ 	.word	0x00023650


	//   ....[187]....
        /*1bc0*/ 	.word	0x00023680


	//   ....[188]....
        /*1bc4*/ 	.word	0x000236b0


	//   ....[189]....
        /*1bc8*/ 	.word	0x000236e0


	//   ....[190]....
        /*1bcc*/ 	.word	0x00023710


	//   ....[191]....
        /*1bd0*/ 	.word	0x00023740


	//   ....[192]....
        /*1bd4*/ 	.word	0x00023770


	//   ....[193]....
        /*1bd8*/ 	.word	0x000237a0


	//   ....[194]....
        /*1bdc*/ 	.word	0x000237d0


	//   ....[195]....
        /*1be0*/ 	.word	0x00023800


	//   ....[196]....
        /*1be4*/ 	.word	0x00023830


	//   ....[197]....
        /*1be8*/ 	.word	0x00023860


	//   ....[198]....
        /*1bec*/ 	.word	0x00023890


	//   ....[199]....
        /*1bf0*/ 	.word	0x000238c0


	//   ....[200]....
        /*1bf4*/ 	.word	0x000238f0


	//   ....[201]....
        /*1bf8*/ 	.word	0x00023920


	//   ....[202]....
        /*1bfc*/ 	.word	0x00023950


	//   ....[203]....
        /*1c00*/ 	.word	0x00023980


	//   ....[204]....
        /*1c04*/ 	.word	0x000239b0


	//   ....[205]....
        /*1c08*/ 	.word	0x000239e0


	//   ....[206]....
        /*1c0c*/ 	.word	0x00023a10


	//   ....[207]....
        /*1c10*/ 	.word	0x00023a40


	//   ....[208]....
        /*1c14*/ 	.word	0x00023a70


	//   ....[209]....
        /*1c18*/ 	.word	0x00023aa0


	//   ....[210]....
        /*1c1c*/ 	.word	0x00023ad0


	//   ....[211]....
        /*1c20*/ 	.word	0x00023ae0


	//   ....[212]....
        /*1c24*/ 	.word	0x00023b10


	//   ....[213]....
        /*1c28*/ 	.word	0x00023b20


	//   ....[214]....
        /*1c2c*/ 	.word	0x00023b50


	//   ....[215]....
        /*1c30*/ 	.word	0x00023b60


	//   ....[216]....
        /*1c34*/ 	.word	0x00023b90


	//   ....[217]....
        /*1c38*/ 	.word	0x00023ba0


	//   ....[218]....
        /*1c3c*/ 	.word	0x00023bd0


	//   ....[219]....
        /*1c40*/ 	.word	0x00023be0


	//   ....[220]....
        /*1c44*/ 	.word	0x000246c0


	//   ....[221]....
        /*1c48*/ 	.word	0x000246e0


	//   ....[222]....
        /*1c4c*/ 	.word	0x000246f0


	//   ....[223]....
        /*1c50*/ 	.word	0x00024700


	//   ....[224]....
        /*1c54*/ 	.word	0x00025120


	//   ....[225]....
        /*1c58*/ 	.word	0x00025130


	//   ....[226]....
        /*1c5c*/ 	.word	0x00025300


	//   ....[227]....
        /*1c60*/ 	.word	0x00025310


	//   ....[228]....
        /*1c64*/ 	.word	0x000254f0


	//   ....[229]....
        /*1c68*/ 	.word	0x00025500


	//   ....[230]....
        /*1c6c*/ 	.word	0x000256e0


	//   ....[231]....
        /*1c70*/ 	.word	0x000256f0


	//   ....[232]....
        /*1c74*/ 	.word	0x00025b70


	//   ....[233]....
        /*1c78*/ 	.word	0x00025b80


	//   ....[234]....
        /*1c7c*/ 	.word	0x00026ba0


	//   ....[235]....
        /*1c80*/ 	.word	0x00026bb0


	//   ....[236]....
        /*1c84*/ 	.word	0x00028c10


	//   ....[237]....
        /*1c88*/ 	.word	0x00028c20


	//   ....[238]....
        /*1c8c*/ 	.word	0x00028e00


	//   ....[239]....
        /*1c90*/ 	.word	0x00028e10


	//   ....[240]....
        /*1c94*/ 	.word	0x00028ff0


	//   ....[241]....
        /*1c98*/ 	.word	0x00029000


	//   ....[242]....
        /*1c9c*/ 	.word	0x000291e0


	//   ....[243]....
        /*1ca0*/ 	.word	0x000291f0


	//   ....[244]....
        /*1ca4*/ 	.word	0x00029420


	//   ....[245]....
        /*1ca8*/ 	.word	0x00029630


	//   ....[246]....
        /*1cac*/ 	.word	0x00029660


	//   ....[247]....
        /*1cb0*/ 	.word	0x00029690


	//   ....[248]....
        /*1cb4*/ 	.word	0x000296c0


	//   ....[249]....
        /*1cb8*/ 	.word	0x000296f0


	//   ....[250]....
        /*1cbc*/ 	.word	0x00029720


	//   ....[251]....
        /*1cc0*/ 	.word	0x000298b0


	//   ....[252]....
        /*1cc4*/ 	.word	0x000298e0


	//   ....[253]....
        /*1cc8*/ 	.word	0x00029910


	//   ....[254]....
        /*1ccc*/ 	.word	0x00029940


	//   ....[255]....
        /*1cd0*/ 	.word	0x00029970


	//   ....[0]....
        /*1cd4*/ 	.word	0x000299a0


	//   ....[1]....
        /*1cd8*/ 	.word	0x00029a30


	//   ....[2]....
        /*1cdc*/ 	.word	0x00029a60


	//   ....[3]....
        /*1ce0*/ 	.word	0x00029a70


	//   ....[4]....
        /*1ce4*/ 	.word	0x00029ab0


	//   ....[5]....
        /*1ce8*/ 	.word	0x0002b100


	//   ....[6]....
        /*1cec*/ 	.word	0x0002d0b0


	//   ....[7]....
        /*1cf0*/ 	.word	0x0002d0d0


	//   ....[8]....
        /*1cf4*/ 	.word	0x0002d1d0


	//   ....[9]....
        /*1cf8*/ 	.word	0x0002d1e0


	//   ....[10]....
        /*1cfc*/ 	.word	0x0002d250


	//   ....[11]....
        /*1d00*/ 	.word	0x0002d260


	//   ....[12]....
        /*1d04*/ 	.word	0x0002d2d0


	//   ....[13]....
        /*1d08*/ 	.word	0x0002d2e0


	//   ....[14]....
        /*1d0c*/ 	.word	0x0002d350


	//   ....[15]....
        /*1d10*/ 	.word	0x0002d360


	//   ....[16]....
        /*1d14*/ 	.word	0x0002d410


	//   ....[17]....
        /*1d18*/ 	.word	0x0002d420


	//   ....[18]....
        /*1d1c*/ 	.word	0x0002d490


	//   ....[19]....
        /*1d20*/ 	.word	0x0002d4a0


	//   ....[20]....
        /*1d24*/ 	.word	0x0002d4b0


	//   ....[21]....
        /*1d28*/ 	.word	0x0002d4c0


	//   ....[22]....
        /*1d2c*/ 	.word	0x0002d8d0


	//   ....[23]....
        /*1d30*/ 	.word	0x0002d900


	//   ....[24]....
        /*1d34*/ 	.word	0x0002da30


	//   ....[25]....
        /*1d38*/ 	.word	0x0002da40


	//   ....[26]....
        /*1d3c*/ 	.word	0x0002dad0


	//   ....[27]....
        /*1d40*/ 	.word	0x0002dae0


	//   ....[28]....
        /*1d44*/ 	.word	0x0002db70


	//   ....[29]....
        /*1d48*/ 	.word	0x0002db80


	//   ....[30]....
        /*1d4c*/ 	.word	0x0002dc00


	//   ....[31]....
        /*1d50*/ 	.word	0x0002dc10


	//   ....[32]....
        /*1d54*/ 	.word	0x0002dc90


	//   ....[33]....
        /*1d58*/ 	.word	0x0002dca0


	//   ....[34]....
        /*1d5c*/ 	.word	0x0002dd20


	//   ....[35]....
        /*1d60*/ 	.word	0x0002dd30


	//   ....[36]....
        /*1d64*/ 	.word	0x0002dd40


	//   ....[37]....
        /*1d68*/ 	.word	0x0002dd50


	//   ....[38]....
        /*1d6c*/ 	.word	0x0002e4a0


	//   ....[39]....
        /*1d70*/ 	.word	0x0002e4d0


	//   ....[40]....
        /*1d74*/ 	.word	0x0002e580


	//   ....[41]....
        /*1d78*/ 	.word	0x0002e5a0


	//   ....[42]....
        /*1d7c*/ 	.word	0x0002e630


	//   ....[43]....
        /*1d80*/ 	.word	0x0002e650


	//   ....[44]....
        /*1d84*/ 	.word	0x0002e6e0


	//   ....[45]....
        /*1d88*/ 	.word	0x0002e700


	//   ....[46]....
        /*1d8c*/ 	.word	0x0002e790


	//   ....[47]....
        /*1d90*/ 	.word	0x0002e7b0


	//   ....[48]....
        /*1d94*/ 	.word	0x0002e840


	//   ....[49]....
        /*1d98*/ 	.word	0x0002e860


	//   ....[50]....
        /*1d9c*/ 	.word	0x0002e8f0


	//   ....[51]....
        /*1da0*/ 	.word	0x0002e910


	//   ....[52]....
        /*1da4*/ 	.word	0x0002e920


	//   ....[53]....
        /*1da8*/ 	.word	0x0002e930


	//   ....[54]....
        /*1dac*/ 	.word	0x0002f0a0


	//   ....[55]....
        /*1db0*/ 	.word	0x0002f0c0


	//   ....[56]....
        /*1db4*/ 	.word	0x0002f120


	//   ....[57]....
        /*1db8*/ 	.word	0x0002f130


	//   ....[58]....
        /*1dbc*/ 	.word	0x0002f180


	//   ....[59]....
        /*1dc0*/ 	.word	0x0002f190


	//   ....[60]....
        /*1dc4*/ 	.word	0x0002f1e0


	//   ....[61]....
        /*1dc8*/ 	.word	0x0002f1f0


	//   ....[62]....
        /*1dcc*/ 	.word	0x0002f240


	//   ....[63]....
        /*1dd0*/ 	.word	0x0002f250


	//   ....[64]....
        /*1dd4*/ 	.word	0x0002f2a0


	//   ....[65]....
        /*1dd8*/ 	.word	0x0002f2b0


	//   ....[66]....
        /*1ddc*/ 	.word	0x0002f300


	//   ....[67]....
        /*1de0*/ 	.word	0x0002f310


	//   ....[68]....
        /*1de4*/ 	.word	0x0002f320


	//   ....[69]....
        /*1de8*/ 	.word	0x0002f370


	//   ....[70]....
        /*1dec*/ 	.word	0x0002f690


	//   ....[71]....
        /*1df0*/ 	.word	0x0002f6a0


	//   ....[72]....
        /*1df4*/ 	.word	0x0002f700


	//   ....[73]....
        /*1df8*/ 	.word	0x0002f710


	//   ....[74]....
        /*1dfc*/ 	.word	0x0002f760


	//   ....[75]....
        /*1e00*/ 	.word	0x0002f770


	//   ....[76]....
        /*1e04*/ 	.word	0x0002f7c0


	//   ....[77]....
        /*1e08*/ 	.word	0x0002f7d0


	//   ....[78]....
        /*1e0c*/ 	.word	0x0002f820


	//   ....[79]....
        /*1e10*/ 	.word	0x0002f830


	//   ....[80]....
        /*1e14*/ 	.word	0x0002f880


	//   ....[81]....
        /*1e18*/ 	.word	0x0002f890


	//   ....[82]....
        /*1e1c*/ 	.word	0x0002f8e0


	//   ....[83]....
        /*1e20*/ 	.word	0x0002f8f0


	//   ....[84]....
        /*1e24*/ 	.word	0x0002f900


	//   ....[85]....
        /*1e28*/ 	.word	0x0002f950


	//   ....[86]....
        /*1e2c*/ 	.word	0x00031490


	//   ....[87]....
        /*1e30*/ 	.word	0x000314c0


	//   ....[88]....
        /*1e34*/ 	.word	0x00031530


	//   ....[89]....
        /*1e38*/ 	.word	0x00031560


	//   ....[90]....
        /*1e3c*/ 	.word	0x00031590


	//   ....[91]....
        /*1e40*/ 	.word	0x000315c0


	//   ....[92]....
        /*1e44*/ 	.word	0x000315f0


	//   ....[93]....
        /*1e48*/ 	.word	0x00031620


	//   ....[94]....
        /*1e4c*/ 	.word	0x000317c0


	//   ....[95]....
        /*1e50*/ 	.word	0x000317f0


	//   ....[96]....
        /*1e54*/ 	.word	0x00031820


	//   ....[97]....
        /*1e58*/ 	.word	0x00031850


	//   ....[98]....
        /*1e5c*/ 	.word	0x00031880


	//   ....[99]....
        /*1e60*/ 	.word	0x000318b0


	//   ....[100]....
        /*1e64*/ 	.word	0x00031970


	//   ....[101]....
        /*1e68*/ 	.word	0x00031990


	//   ....[102]....
        /*1e6c*/ 	.word	0x000319b0


	//   ....[103]....
        /*1e70*/ 	.word	0x00031a10


	//   ....[104]....
        /*1e74*/ 	.word	0x00032460


	//   ....[105]....
        /*1e78*/ 	.word	0x00032800


	//   ....[106]....
        /*1e7c*/ 	.word	0x00032890


	//   ....[107]....
        /*1e80*/ 	.word	0x00032930


	//   ....[108]....
        /*1e84*/ 	.word	0x000329c0


	//   ....[109]....
        /*1e88*/ 	.word	0x00032a60


	//   ....[110]....
        /*1e8c*/ 	.word	0x00032af0


	//   ....[111]....
        /*1e90*/ 	.word	0x00032b90


	//   ....[112]....
        /*1e94*/ 	.word	0x00032c20


	//   ....[113]....
        /*1e98*/ 	.word	0x00032d10


	//   ....[114]....
        /*1e9c*/ 	.word	0x00032da0


	//   ....[115]....
        /*1ea0*/ 	.word	0x00032e40


	//   ....[116]....
        /*1ea4*/ 	.word	0x00032ed0


	//   ....[117]....
        /*1ea8*/ 	.word	0x00032f70


	//   ....[118]....
        /*1eac*/ 	.word	0x00033000


	//   ....[119]....
        /*1eb0*/ 	.word	0x000330a0


	//   ....[120]....
        /*1eb4*/ 	.word	0x00033130


	//   ....[121]....
        /*1eb8*/ 	.word	0x00033220


	//   ....[122]....
        /*1ebc*/ 	.word	0x000332b0


	//   ....[123]....
        /*1ec0*/ 	.word	0x00033340


	//   ....[124]....
        /*1ec4*/ 	.word	0x000333d0


	//   ....[125]....
        /*1ec8*/ 	.word	0x00033460


	//   ....[126]....
        /*1ecc*/ 	.word	0x000334f0


	//   ....[127]....
        /*1ed0*/ 	.word	0x00033580


	//   ....[128]....
        /*1ed4*/ 	.word	0x00033610


	//   ....[129]....
        /*1ed8*/ 	.word	0x000336e0


	//   ....[130]....
        /*1edc*/ 	.word	0x00033780


	//   ....[131]....
        /*1ee0*/ 	.word	0x00033810


	//   ....[132]....
        /*1ee4*/ 	.word	0x00033860


	//   ....[133]....
        /*1ee8*/ 	.word	0x000338b0


	//   ....[134]....
        /*1eec*/ 	.word	0x00033940


	//   ....[135]....
        /*1ef0*/ 	.word	0x000339d0


	//   ....[136]....
        /*1ef4*/ 	.word	0x00033a20


	//   ....[137]....
        /*1ef8*/ 	.word	0x00033a70


	//   ....[138]....
        /*1efc*/ 	.word	0x00033b00


	//   ....[139]....
        /*1f00*/ 	.word	0x00033b90


	//   ....[140]....
        /*1f04*/ 	.word	0x00033be0


	//   ....[141]....
        /*1f08*/ 	.word	0x00033c30


	//   ....[142]....
        /*1f0c*/ 	.word	0x00033cc0


	//   ....[143]....
        /*1f10*/ 	.word	0x00033d50


	//   ....[144]....
        /*1f14*/ 	.word	0x00033da0


	//   ....[145]....
        /*1f18*/ 	.word	0x00033df0


	//   ....[146]....
        /*1f1c*/ 	.word	0x00033ef0


	//   ....[147]....
        /*1f20*/ 	.word	0x00033fa0


	//   ....[148]....
        /*1f24*/ 	.word	0x00033ff0


	//   ....[149]....
        /*1f28*/ 	.word	0x00034040


	//   ....[150]....
        /*1f2c*/ 	.word	0x00034150


	//   ....[151]....
        /*1f30*/ 	.word	0x000341a0


	//   ....[152]....
        /*1f34*/ 	.word	0x000341f0


	//   ....[153]....
        /*1f38*/ 	.word	0x00034240


	//   ....[154]....
        /*1f3c*/ 	.word	0x00034360


	//   ....[155]....
        /*1f40*/ 	.word	0x00034400


	//   ....[156]....
        /*1f44*/ 	.word	0x00034460


	//   ....[157]....
        /*1f48*/ 	.word	0x000344d0


	//   ....[158]....
        /*1f4c*/ 	.word	0x00034570


	//   ....[159]....
        /*1f50*/ 	.word	0x000345c0


	//   ....[160]....
        /*1f54*/ 	.word	0x00034610


	//   ....[161]....
        /*1f58*/ 	.word	0x00034660


	//   ....[162]....
        /*1f5c*/ 	.word	0x00034a00


	//   ....[163]....
        /*1f60*/ 	.word	0x00034b20


	//   ....[164]....
        /*1f64*/ 	.word	0x00034c40


	//   ....[165]....
        /*1f68*/ 	.word	0x00034d60


	//   ....[166]....
        /*1f6c*/ 	.word	0x00034e90


	//   ....[167]....
        /*1f70*/ 	.word	0x00034fa0


	//   ....[168]....
        /*1f74*/ 	.word	0x000350d0


	//   ....[169]....
        /*1f78*/ 	.word	0x000351e0


	//   ....[170]....
        /*1f7c*/ 	.word	0x00035310


	//   ....[171]....
        /*1f80*/ 	.word	0x00035430


	//   ....[172]....
        /*1f84*/ 	.word	0x00035550


	//   ....[173]....
        /*1f88*/ 	.word	0x000355f0


	//   ....[174]....
        /*1f8c*/ 	.word	0x00035670


	//   ....[175]....
        /*1f90*/ 	.word	0x000356e0


	//   ....[176]....
        /*1f94*/ 	.word	0x00035740


	//   ....[177]....
        /*1f98*/ 	.word	0x00035790


	//   ....[178]....
        /*1f9c*/ 	.word	0x00035810


	//   ....[179]....
        /*1fa0*/ 	.word	0x00035880


	//   ....[180]....
        /*1fa4*/ 	.word	0x000358e0


	//   ....[181]....
        /*1fa8*/ 	.word	0x00035930


	//   ....[182]....
        /*1fac*/ 	.word	0x000359b0


	//   ....[183]....
        /*1fb0*/ 	.word	0x00035a20


	//   ....[184]....
        /*1fb4*/ 	.word	0x00035a80


	//   ....[185]....
        /*1fb8*/ 	.word	0x00035ad0


	//   ....[186]....
        /*1fbc*/ 	.word	0x00035b50


	//   ....[187]....
        /*1fc0*/ 	.word	0x00035bc0


	//   ....[188]....
        /*1fc4*/ 	.word	0x00035c20


	//   ....[189]....
        /*1fc8*/ 	.word	0x00035c70


	//   ....[190]....
        /*1fcc*/ 	.word	0x00035cf0


	//   ....[191]....
        /*1fd0*/ 	.word	0x00035d60


	//   ....[192]....
        /*1fd4*/ 	.word	0x00035dc0


	//   ....[193]....
        /*1fd8*/ 	.word	0x00035e10


	//   ....[194]....
        /*1fdc*/ 	.word	0x00035e90


	//   ....[195]....
        /*1fe0*/ 	.word	0x00035f00


	//   ....[196]....
        /*1fe4*/ 	.word	0x00035f60


	//   ....[197]....
        /*1fe8*/ 	.word	0x00035fb0


	//   ....[198]....
        /*1fec*/ 	.word	0x00036030


	//   ....[199]....
        /*1ff0*/ 	.word	0x000360a0


	//   ....[200]....
        /*1ff4*/ 	.word	0x00036100


	//   ....[201]....
        /*1ff8*/ 	.word	0x00036150


	//   ....[202]....
        /*1ffc*/ 	.word	0x000361d0


	//   ....[203]....
        /*2000*/ 	.word	0x00036240


	//   ....[204]....
        /*2004*/ 	.word	0x000362a0


	//   ....[205]....
        /*2008*/ 	.word	0x000362f0


	//   ....[206]....
        /*200c*/ 	.word	0x00036370


	//   ....[207]....
        /*2010*/ 	.word	0x000363e0


	//   ....[208]....
        /*2014*/ 	.word	0x00036440


	//   ....[209]....
        /*2018*/ 	.word	0x00036490


	//   ....[210]....
        /*201c*/ 	.word	0x00036510


	//   ....[211]....
        /*2020*/ 	.word	0x00036580


	//   ....[212]....
        /*2024*/ 	.word	0x000365e0


	//   ....[213]....
        /*2028*/ 	.word	0x00036630


	//   ....[214]....
        /*202c*/ 	.word	0x000366b0


	//   ....[215]....
        /*2030*/ 	.word	0x00036720


	//   ....[216]....
        /*2034*/ 	.word	0x00036780


	//   ....[217]....
        /*2038*/ 	.word	0x000367d0


	//   ....[218]....
        /*203c*/ 	.word	0x00036850


	//   ....[219]....
        /*2040*/ 	.word	0x000368c0


	//   ....[220]....
        /*2044*/ 	.word	0x00036920


	//   ....[221]....
        /*2048*/ 	.word	0x00036970


	//   ....[222]....
        /*204c*/ 	.word	0x000369f0


	//   ....[223]....
        /*2050*/ 	.word	0x00036a60


	//   ....[224]....
        /*2054*/ 	.word	0x00036ac0


	//   ....[225]....
        /*2058*/ 	.word	0x00036b10


	//   ....[226]....
        /*205c*/ 	.word	0x00036b90


	//   ....[227]....
        /*2060*/ 	.word	0x00036c00


	//   ....[228]....
        /*2064*/ 	.word	0x00036c60


	//   ....[229]....
        /*2068*/ 	.word	0x00036cb0


	//   ....[230]....
        /*206c*/ 	.word	0x00036d30


	//   ....[231]....
        /*2070*/ 	.word	0x00036da0


	//   ....[232]....
        /*2074*/ 	.word	0x00036e00


	//   ....[233]....
        /*2078*/ 	.word	0x00036e50


	//   ....[234]....
        /*207c*/ 	.word	0x00036ed0


	//   ....[235]....
        /*2080*/ 	.word	0x00036f40


	//   ....[236]....
        /*2084*/ 	.word	0x00036fa0


	//   ....[237]....
        /*2088*/ 	.word	0x00036ff0


	//   ....[238]....
        /*208c*/ 	.word	0x00037070


	//   ....[239]....
        /*2090*/ 	.word	0x000370e0


	//   ....[240]....
        /*2094*/ 	.word	0x00037140


	//   ....[241]....
        /*2098*/ 	.word	0x00037190


	//   ....[242]....
        /*209c*/ 	.word	0x00037210


	//   ....[243]....
        /*20a0*/ 	.word	0x00037280


	//   ....[244]....
        /*20a4*/ 	.word	0x000372e0


	//   ....[245]....
        /*20a8*/ 	.word	0x00037330


	//   ....[246]....
        /*20ac*/ 	.word	0x000373b0


	//   ....[247]....
        /*20b0*/ 	.word	0x00037420


	//   ....[248]....
        /*20b4*/ 	.word	0x00037480


	//   ....[249]....
        /*20b8*/ 	.word	0x000374d0


	//   ....[250]....
        /*20bc*/ 	.word	0x00037550


	//   ....[251]....
        /*20c0*/ 	.word	0x000375c0


	//   ....[252]....
        /*20c4*/ 	.word	0x00037620


	//   ....[253]....
        /*20c8*/ 	.word	0x00037670


	//   ....[254]....
        /*20cc*/ 	.word	0x000376f0


	//   ....[255]....
        /*20d0*/ 	.word	0x00037760


	//   ....[0]....
        /*20d4*/ 	.word	0x000377c0


	//   ....[1]....
        /*20d8*/ 	.word	0x00037810


	//   ....[2]....
        /*20dc*/ 	.word	0x00037890


	//   ....[3]....
        /*20e0*/ 	.word	0x00037900


	//   ....[4]....
        /*20e4*/ 	.word	0x00037960


	//   ....[5]....
        /*20e8*/ 	.word	0x000379b0


	//   ....[6]....
        /*20ec*/ 	.word	0x00037a30


	//   ....[7]....
        /*20f0*/ 	.word	0x00037aa0


	//   ....[8]....
        /*20f4*/ 	.word	0x00037b00


	//   ....[9]....
        /*20f8*/ 	.word	0x00037b50


	//   ....[10]....
        /*20fc*/ 	.word	0x00037bd0


	//   ....[11]....
        /*2100*/ 	.word	0x00037c40


	//   ....[12]....
        /*2104*/ 	.word	0x00037ca0


	//   ....[13]....
        /*2108*/ 	.word	0x00037cf0


	//   ....[14]....
        /*210c*/ 	.word	0x00037d70


	//   ....[15]....
        /*2110*/ 	.word	0x00037de0


	//   ....[16]....
        /*2114*/ 	.word	0x00037e40


	//   ....[17]....
        /*2118*/ 	.word	0x00037e90


	//   ....[18]....
        /*211c*/ 	.word	0x00037f10


	//   ....[19]....
        /*2120*/ 	.word	0x00037f80


	//   ....[20]....
        /*2124*/ 	.word	0x00037fe0


	//   ....[21]....
        /*2128*/ 	.word	0x00038030


	//   ....[22]....
        /*212c*/ 	.word	0x000380b0


	//   ....[23]....
        /*2130*/ 	.word	0x00038120


	//   ....[24]....
        /*2134*/ 	.word	0x00038180


	//   ....[25]....
        /*2138*/ 	.word	0x000381d0


	//   ....[26]....
        /*213c*/ 	.word	0x00038250


	//   ....[27]....
        /*2140*/ 	.word	0x000382c0


	//   ....[28]....
        /*2144*/ 	.word	0x00038320


	//   ....[29]....
        /*2148*/ 	.word	0x00038370


	//   ....[30]....
        /*214c*/ 	.word	0x000383f0


	//   ....[31]....
        /*2150*/ 	.word	0x00038460


	//   ....[32]....
        /*2154*/ 	.word	0x000384c0


	//   ....[33]....
        /*2158*/ 	.word	0x00038510


	//   ....[34]....
        /*215c*/ 	.word	0x000385b0


	//   ....[35]....
        /*2160*/ 	.word	0x00038600


	//   ....[36]....
        /*2164*/ 	.word	0x00038690


	//   ....[37]....
        /*2168*/ 	.word	0x00038720


	//   ....[38]....
        /*216c*/ 	.word	0x000387b0


	//   ....[39]....
        /*2170*/ 	.word	0x00038840


	//   ....[40]....
        /*2174*/ 	.word	0x000388d0


	//   ....[41]....
        /*2178*/ 	.word	0x00038960


	//   ....[42]....
        /*217c*/ 	.word	0x000389e0


	//   ....[43]....
        /*2180*/ 	.word	0x00038a30


	//   ....[44]....
        /*2184*/ 	.word	0x00038ad0


	//   ....[45]....
        /*2188*/ 	.word	0x00038b60


	//   ....[46]....
        /*218c*/ 	.word	0x00038bf0


	//   ....[47]....
        /*2190*/ 	.word	0x00038c40


	//   ....[48]....
        /*2194*/ 	.word	0x00038cd0


	//   ....[49]....
        /*2198*/ 	.word	0x00038d60


	//   ....[50]....
        /*219c*/ 	.word	0x00038df0


	//   ....[51]....
        /*21a0*/ 	.word	0x00038e80


	//   ....[52]....
        /*21a4*/ 	.word	0x00038f10


	//   ....[53]....
        /*21a8*/ 	.word	0x00038fa0


	//   ....[54]....
        /*21ac*/ 	.word	0x00039060


	//   ....[55]....
        /*21b0*/ 	.word	0x00039340


	//   ....[56]....
        /*21b4*/ 	.word	0x00039430


	//   ....[57]....
        /*21b8*/ 	.word	0x000394e0


	//   ....[58]....
        /*21bc*/ 	.word	0x00039560


	//   ....[59]....
        /*21c0*/ 	.word	0x00039690


	//   ....[60]....
        /*21c4*/ 	.word	0x000396f0


	//   ....[61]....
        /*21c8*/ 	.word	0x000397d0


	//   ....[62]....
        /*21cc*/ 	.word	0x00039830


	//   ....[63]....
        /*21d0*/ 	.word	0x00039910


	//   ....[64]....
        /*21d4*/ 	.word	0x00039970


	//   ....[65]....
        /*21d8*/ 	.word	0x00039a50


	//   ....[66]....
        /*21dc*/ 	.word	0x00039ab0


	//   ....[67]....
        /*21e0*/ 	.word	0x00039bd0


	//   ....[68]....
        /*21e4*/ 	.word	0x00039c30


	//   ....[69]....
        /*21e8*/ 	.word	0x00039d10


	//   ....[70]....
        /*21ec*/ 	.word	0x00039d70


	//   ....[71]....
        /*21f0*/ 	.word	0x00039e40


	//   ....[72]....
        /*21f4*/ 	.word	0x00039fe0


	//   ....[73]....
        /*21f8*/ 	.word	0x0003a070


	//   ....[74]....
        /*21fc*/ 	.word	0x0003a190


	//   ....[75]....
        /*2200*/ 	.word	0x0003a1e0


	//   ....[76]....
        /*2204*/ 	.word	0x0003a300


	//   ....[77]....
        /*2208*/ 	.word	0x0003a350


	//   ....[78]....
        /*220c*/ 	.word	0x0003a470


	//   ....[79]....
        /*2210*/ 	.word	0x0003a4c0


	//   ....[80]....
        /*2214*/ 	.word	0x0003a5c0


	//   ....[81]....
        /*2218*/ 	.word	0x0003a660


	//   ....[82]....
        /*221c*/ 	.word	0x0003a6c0


	//   ....[83]....
        /*2220*/ 	.word	0x0003a7b0


	//   ....[84]....
        /*2224*/ 	.word	0x0003a810


	//   ....[85]....
        /*2228*/ 	.word	0x0003a900


	//   ....[86]....
        /*222c*/ 	.word	0x0003a960


	//   ....[87]....
        /*2230*/ 	.word	0x0003aa00


	//   ....[88]....
        /*2234*/ 	.word	0x0003ab00


	//   ....[89]....
        /*2238*/ 	.word	0x0003ab70


	//   ....[90]....
        /*223c*/ 	.word	0x0003abd0


	//   ....[91]....
        /*2240*/ 	.word	0x0003ace0


	//   ....[92]....
        /*2244*/ 	.word	0x0003ad40


	//   ....[93]....
        /*2248*/ 	.word	0x0003ae50


	//   ....[94]....
        /*224c*/ 	.word	0x0003aeb0


	//   ....[95]....
        /*2250*/ 	.word	0x0003afc0


	//   ....[96]....
        /*2254*/ 	.word	0x0003b020


	//   ....[97]....
        /*2258*/ 	.word	0x0003b130


	//   ....[98]....
        /*225c*/ 	.word	0x0003b190


	//   ....[99]....
        /*2260*/ 	.word	0x0003b2a0


	//   ....[100]....
        /*2264*/ 	.word	0x0003b300


	//   ....[101]....
        /*2268*/ 	.word	0x0003b400


	//   ....[102]....
        /*226c*/ 	.word	0x0003b460


	//   ....[103]....
        /*2270*/ 	.word	0x0003b500


	//   ....[104]....
        /*2274*/ 	.word	0x0003b690


	//   ....[105]....
        /*2278*/ 	.word	0x0003b730


	//   ....[106]....
        /*227c*/ 	.word	0x0003b790


	//   ....[107]....
        /*2280*/ 	.word	0x0003b850


	//   ....[108]....
        /*2284*/ 	.word	0x0003b8b0


	//   ....[109]....
        /*2288*/ 	.word	0x0003b970


	//   ....[110]....
        /*228c*/ 	.word	0x0003b9d0


	//   ....[111]....
        /*2290*/ 	.word	0x0003ba90


	//   ....[112]....
        /*2294*/ 	.word	0x0003baf0


	//   ....[113]....
        /*2298*/ 	.word	0x0003bbb0


	//   ....[114]....
        /*229c*/ 	.word	0x0003bc10


	//   ....[115]....
        /*22a0*/ 	.word	0x0003bcd0


	//   ....[116]....
        /*22a4*/ 	.word	0x0003bd30


	//   ....[117]....
        /*22a8*/ 	.word	0x0003bdf0


	//   ....[118]....
        /*22ac*/ 	.word	0x0003be50


	//   ....[119]....
        /*22b0*/ 	.word	0x0003bf10


	//   ....[120]....
        /*22b4*/ 	.word	0x0003c000


	//   ....[121]....
        /*22b8*/ 	.word	0x0003c090


	//   ....[122]....
        /*22bc*/ 	.word	0x0003c0f0


	//   ....[123]....
        /*22c0*/ 	.word	0x0003c1b0


	//   ....[124]....
        /*22c4*/ 	.word	0x0003c210


	//   ....[125]....
        /*22c8*/ 	.word	0x0003c2d0


	//   ....[126]....
        /*22cc*/ 	.word	0x0003c330


	//   ....[127]....
        /*22d0*/ 	.word	0x0003c3f0


	//   ....[128]....
        /*22d4*/ 	.word	0x0003c450


	//   ....[129]....
        /*22d8*/ 	.word	0x0003c510


	//   ....[130]....
        /*22dc*/ 	.word	0x0003c570


	//   ....[131]....
        /*22e0*/ 	.word	0x0003c630


	//   ....[132]....
        /*22e4*/ 	.word	0x0003c690


	//   ....[133]....
        /*22e8*/ 	.word	0x0003c750


	//   ....[134]....
        /*22ec*/ 	.word	0x0003c7b0


	//   ....[135]....
        /*22f0*/ 	.word	0x0003c870


	//   ....[136]....
        /*22f4*/ 	.word	0x0003ca50


	//   ....[137]....
        /*22f8*/ 	.word	0x0003caf0


	//   ....[138]....
        /*22fc*/ 	.word	0x0003cc60


	//   ....[139]....
        /*2300*/ 	.word	0x0003ccd0


	//   ....[140]....
        /*2304*/ 	.word	0x0003cd40


	//   ....[141]....
        /*2308*/ 	.word	0x0003cdb0


	//   ....[142]....
        /*230c*/ 	.word	0x0003ce20


	//   ....[143]....
        /*2310*/ 	.word	0x0003cea0


	//   ....[144]....
        /*2314*/ 	.word	0x0003cf20


	//   ....[145]....
        /*2318*/ 	.word	0x0003cfb0


	//   ....[146]....
        /*231c*/ 	.word	0x0003d020


	//   ....[147]....
        /*2320*/ 	.word	0x0003d090


	//   ....[148]....
        /*2324*/ 	.word	0x0003d100


	//   ....[149]....
        /*2328*/ 	.word	0x0003d180


	//   ....[150]....
        /*232c*/ 	.word	0x0003d1f0


	//   ....[151]....
        /*2330*/ 	.word	0x0003d2a0


	//   ....[152]....
        /*2334*/ 	.word	0x0003d2f0


	//   ....[153]....
        /*2338*/ 	.word	0x0003d380


	//   ....[154]....
        /*233c*/ 	.word	0x0003d4b0


	//----- nvinfo : EIATTR_REG_RECONFIG
	.align		4
.L_574:
        /*2340*/ 	.byte	0x01, 0x54
	.zero		2


	//----- nvinfo : EIATTR_SYSCALL_OFFSETS
	.align		4
        /*2344*/ 	.byte	0x04, 0x46
        /*2346*/ 	.short	(.L_576 - .L_575)


	//   ....[0]....
.L_575:
        /*2348*/ 	.word	0x000025f0


	//   ....[1]....
        /*234c*/ 	.word	0x00002740


	//   ....[2]....
        /*2350*/ 	.word	0x0000db80


	//   ....[3]....
        /*2354*/ 	.word	0x0000e0d0


	//   ....[4]....
        /*2358*/ 	.word	0x0002c660


	//   ....[5]....
        /*235c*/ 	.word	0x0002c7f0


	//   ....[6]....
        /*2360*/ 	.word	0x0002c940


	//   ....[7]....
        /*2364*/ 	.word	0x0002ca90


	//   ....[8]....
        /*2368*/ 	.word	0x0002e160


	//----- nvinfo : EIATTR_MBARRIER_INSTR_OFFSETS
	.align		4
.L_576:
        /*236c*/ 	.byte	0x04, 0x39
        /*236e*/ 	.short	(.L_578 - .L_577)


	//   ....[0]....
.L_577:
        /*2370*/ 	.word	0x00000270
        /*2374*/ 	.word	0x000000ff
        /*2378*/ 	.word	0x00038800
        /*237c*/ 	.short	0x0100
        /*237e*/ 	.byte	0x08
	.zero		1


	//   ....[1]....
        /*2380*/ 	.word	0x00000280
        /*2384*/ 	.word	0x000000ff
        /*2388*/ 	.word	0x00038820
        /*238c*/ 	.short	0x0100
        /*238e*/ 	.byte	0x08
	.zero		1


	//   ....[2]....
        /*2390*/ 	.word	0x00000370
        /*2394*/ 	.word	0x000000ff
        /*2398*/ 	.word	0x00038830
        /*239c*/ 	.short	0x0100
        /*239e*/ 	.byte	0x08
	.zero		1


	//   ....[3]....
        /*23a0*/ 	.word	0x00000380
        /*23a4*/ 	.word	0x000000ff
        /*23a8*/ 	.word	0x00038840
        /*23ac*/ 	.short	0x0100
        /*23ae*/ 	.byte	0x08
	.zero		1


	//   ....[4]....
        /*23b0*/ 	.word	0x00000390
        /*23b4*/ 	.word	0x000000ff
        /*23b8*/ 	.word	0x00038838
        /*23bc*/ 	.short	0x0100
        /*23be*/ 	.byte	0x08
	.zero		1


	//   ....[5]....
        /*23c0*/ 	.word	0x000003a0
        /*23c4*/ 	.word	0x000000ff
        /*23c8*/ 	.word	0x00038848
        /*23cc*/ 	.short	0x0100
        /*23ce*/ 	.byte	0x08
	.zero		1


	//   ....[6]....
        /*23d0*/ 	.word	0x000004d0
        /*23d4*/ 	.word	0x000000ff
        /*23d8*/ 	.word	0x00038850
        /*23dc*/ 	.short	0x0100
        /*23de*/ 	.byte	0x08
	.zero		1


	//   ....[7]....
        /*23e0*/ 	.word	0x000004e0
        /*23e4*/ 	.word	0x000000ff
        /*23e8*/ 	.word	0x00038860
        /*23ec*/ 	.short	0x0100
        /*23ee*/ 	.byte	0x08
	.zero		1


	//   ....[8]....
        /*23f0*/ 	.word	0x000004f0
        /*23f4*/ 	.word	0x000000ff
        /*23f8*/ 	.word	0x00038858
        /*23fc*/ 	.short	0x0100
        /*23fe*/ 	.byte	0x08
	.zero		1


	//   ....[9]....
        /*2400*/ 	.word	0x00000500
        /*2404*/ 	.word	0x000000ff
        /*2408*/ 	.word	0x00038868
        /*240c*/ 	.short	0x0100
        /*240e*/ 	.byte	0x08
	.zero		1


	//   ....[10]....
        /*2410*/ 	.word	0x000005f0
        /*2414*/ 	.word	0x000000ff
        /*2418*/ 	.word	0x00038870
        /*241c*/ 	.short	0x0100
        /*241e*/ 	.byte	0x06
	.zero		1


	//   ....[11]....
        /*2420*/ 	.word	0x00000600
        /*2424*/ 	.word	0x000000ff
        /*2428*/ 	.word	0x00038880
        /*242c*/ 	.short	0x0100
        /*242e*/ 	.byte	0x06
	.zero		1


	//   ....[12]....
        /*2430*/ 	.word	0x00000610
        /*2434*/ 	.word	0x000000ff
        /*2438*/ 	.word	0x00038878
        /*243c*/ 	.short	0x0100
        /*243e*/ 	.byte	0x06
	.zero		1


	//   ....[13]....
        /*2440*/ 	.word	0x00000620
        /*2444*/ 	.word	0x000000ff
        /*2448*/ 	.word	0x00038888
        /*244c*/ 	.short	0x0100
        /*244e*/ 	.byte	0x06
	.zero		1


	//   ....[14]....
        /*2450*/ 	.word	0x00000750
        /*2454*/ 	.word	0x000000ff
        /*2458*/ 	.word	0x00038890
        /*245c*/ 	.short	0x0100
        /*245e*/ 	.byte	0x08
	.zero		1


	//   ....[15]....
        /*2460*/ 	.word	0x00000760
        /*2464*/ 	.word	0x000000ff
        /*2468*/ 	.word	0x000388a0
        /*246c*/ 	.short	0x0100
        /*246e*/ 	.byte	0x08
	.zero		1


	//   ....[16]....
        /*2470*/ 	.word	0x00000770
        /*2474*/ 	.word	0x000000ff
        /*2478*/ 	.word	0x00038898
        /*247c*/ 	.short	0x0100
        /*247e*/ 	.byte	0x08
	.zero		1


	//   ....[17]....
        /*2480*/ 	.word	0x00000780
        /*2484*/ 	.word	0x000000ff
        /*2488*/ 	.word	0x000388a8
        /*248c*/ 	.short	0x0100
        /*248e*/ 	.byte	0x08
	.zero		1


	//   ....[18]....
        /*2490*/ 	.word	0x000008c0
        /*2494*/ 	.word	0x000000ff
        /*2498*/ 	.word	0x000388b0
        /*249c*/ 	.short	0x0100
        /*249e*/ 	.byte	0x08
	.zero		1


	//   ....[19]....
        /*24a0*/ 	.word	0x000008d0
        /*24a4*/ 	.word	0x000000ff
        /*24a8*/ 	.word	0x000388c0
        /*24ac*/ 	.short	0x0100
        /*24ae*/ 	.byte	0x08
	.zero		1


	//   ....[20]....
        /*24b0*/ 	.word	0x000008e0
        /*24b4*/ 	.word	0x000000ff
        /*24b8*/ 	.word	0x000388b8
        /*24bc*/ 	.short	0x0100
        /*24be*/ 	.byte	0x08
	.zero		1


	//   ....[21]....
        /*24c0*/ 	.word	0x000008f0
        /*24c4*/ 	.word	0x000000ff
        /*24c8*/ 	.word	0x000388c8
        /*24cc*/ 	.short	0x0100
        /*24ce*/ 	.byte	0x08
	.zero		1


	//   ....[22]....
        /*24d0*/ 	.word	0x00003cf0
        /*24d4*/ 	.word	0x00000058
        /*24d8*/ 	.word	0x00038890
        /*24dc*/ 	.short	0x010a
        /*24de*/ 	.byte	0x3f
	.zero		1


	//   ....[23]....
        /*24e0*/ 	.word	0x00008110
        /*24e4*/ 	.word	0x00000058
        /*24e8*/ 	.word	0x00038890
        /*24ec*/ 	.short	0x010a
        /*24ee*/ 	.byte	0x3f
	.zero		1


	//   ....[24]....
        /*24f0*/ 	.word	0x0000c370
        /*24f4*/ 	.word	0x00000058
        /*24f8*/ 	.word	0x00038890
        /*24fc*/ 	.short	0x010a
        /*24fe*/ 	.byte	0x3f
	.zero		1


	//   ....[25]....
        /*2500*/ 	.word	0x0000ca60
        /*2504*/ 	.word	0x0000000b
        /*2508*/ 	.word	0x00000000
        /*250c*/ 	.short	0x0101
        /*250e*/ 	.byte	0x3f
	.zero		1


	//   ....[26]....
        /*2510*/ 	.word	0x0000caa0
        /*2514*/ 	.word	0x00000058
        /*2518*/ 	.word	0x000388b0
        /*251c*/ 	.short	0x010a
        /*251e*/ 	.byte	0x3f
	.zero		1


	//   ....[27]....
        /*2520*/ 	.word	0x0000d0b0
        /*2524*/ 	.word	0x00000058
        /*2528*/ 	.word	0x00000000
        /*252c*/ 	.short	0x0101
        /*252e*/ 	.byte	0x3f
	.zero		1


	//   ....[28]....
        /*2530*/ 	.word	0x0000de50
        /*2534*/ 	.word	0x00000017
        /*2538*/ 	.word	0x00038800
        /*253c*/ 	.short	0x010a
        /*253e*/ 	.byte	0x3f
	.zero		1


	//   ....[29]....
        /*2540*/ 	.word	0x0000dea0
        /*2544*/ 	.word	0x00000017
        /*2548*/ 	.word	0x00038800
        /*254c*/ 	.short	0x010a
        /*254e*/ 	.byte	0x3f
	.zero		1


	//   ....[30]....
        /*2550*/ 	.word	0x0000ec20
        /*2554*/ 	.word	0x00000017
        /*2558*/ 	.word	0x00038800
        /*255c*/ 	.short	0x010a
        /*255e*/ 	.byte	0x3f
	.zero		1


	//   ....[31]....
        /*2560*/ 	.word	0x000133c0
        /*2564*/ 	.word	0x00000017
        /*2568*/ 	.word	0x00038800
        /*256c*/ 	.short	0x010a
        /*256e*/ 	.byte	0x3f
	.zero		1


	//   ....[32]....
        /*2570*/ 	.word	0x00017700
        /*2574*/ 	.word	0x00000003
        /*2578*/ 	.word	0x00038830
        /*257c*/ 	.short	0x010a
        /*257e*/ 	.byte	0x3f
	.zero		1


	//   ....[33]....
        /*2580*/ 	.word	0x00017740
        /*2584*/ 	.word	0x00000003
        /*2588*/ 	.word	0x00038830
        /*258c*/ 	.short	0x010a
        /*258e*/ 	.byte	0x3f
	.zero		1


	//   ....[34]....
        /*2590*/ 	.word	0x00019d30
        /*2594*/ 	.word	0x0000002a
        /*2598*/ 	.word	0x00000000
        /*259c*/ 	.short	0x0101
        /*259e*/ 	.byte	0x3f
	.zero		1


	//   ....[35]....
        /*25a0*/ 	.word	0x0001a2a0
        /*25a4*/ 	.word	0x00000003
        /*25a8*/ 	.word	0x00038850
        /*25ac*/ 	.short	0x010a
        /*25ae*/ 	.byte	0x3f
	.zero		1


	//   ....[36]....
        /*25b0*/ 	.word	0x0001a2f0
        /*25b4*/ 	.word	0x00000003
        /*25b8*/ 	.word	0x00038850
        /*25bc*/ 	.short	0x010a
        /*25be*/ 	.byte	0x3f
	.zero		1


	//   ....[37]....
        /*25c0*/ 	.word	0x0001a640
        /*25c4*/ 	.word	0x00000003
        /*25c8*/ 	.word	0x00000000
        /*25cc*/ 	.short	0x0101
        /*25ce*/ 	.byte	0x3f
	.zero		1


	//   ....[38]....
        /*25d0*/ 	.word	0x0001a7f0
        /*25d4*/ 	.word	0x00000006
        /*25d8*/ 	.word	0x00038830
        /*25dc*/ 	.short	0x010a
        /*25de*/ 	.byte	0x3f
	.zero		1


	//   ....[39]....
        /*25e0*/ 	.word	0x0001a870
        /*25e4*/ 	.word	0x00000006
        /*25e8*/ 	.word	0x00038830
        /*25ec*/ 	.short	0x010a
        /*25ee*/ 	.byte	0x3f
	.zero		1


	//   ....[40]....
        /*25f0*/ 	.word	0x0001d570
        /*25f4*/ 	.word	0x0000009b
        /*25f8*/ 	.word	0x00000000
        /*25fc*/ 	.short	0x0101
        /*25fe*/ 	.byte	0x3f
	.zero		1


	//   ....[41]....
        /*2600*/ 	.word	0x0001df20
        /*2604*/ 	.word	0x00000006
        /*2608*/ 	.word	0x00038850
        /*260c*/ 	.short	0x010a
        /*260e*/ 	.byte	0x3f
	.zero		1


	//   ....[42]....
        /*2610*/ 	.word	0x0001df70
        /*2614*/ 	.word	0x00000006
        /*2618*/ 	.word	0x00038850
        /*261c*/ 	.short	0x010a
        /*261e*/ 	.byte	0x3f
	.zero		1


	//   ....[43]....
        /*2620*/ 	.word	0x0001e250
        /*2624*/ 	.word	0x00000006
        /*2628*/ 	.word	0x00000000
        /*262c*/ 	.short	0x0101
        /*262e*/ 	.byte	0x3f
	.zero		1


	//   ....[44]....
        /*2630*/ 	.word	0x0001e390
        /*2634*/ 	.word	0x00000006
        /*2638*/ 	.word	0x00038830
        /*263c*/ 	.short	0x010a
        /*263e*/ 	.byte	0x3f
	.zero		1


	//   ....[45]....
        /*2640*/ 	.word	0x0001e410
        /*2644*/ 	.word	0x00000006
        /*2648*/ 	.word	0x00038830
        /*264c*/ 	.short	0x010a
        /*264e*/ 	.byte	0x3f
	.zero		1


	//   ....[46]....
        /*2650*/ 	.word	0x00020350
        /*2654*/ 	.word	0x0000009a
        /*2658*/ 	.word	0x00000000
        /*265c*/ 	.short	0x0101
        /*265e*/ 	.byte	0x3f
	.zero		1


	//   ....[47]....
        /*2660*/ 	.word	0x00020d00
        /*2664*/ 	.word	0x00000006
        /*2668*/ 	.word	0x00038850
        /*266c*/ 	.short	0x010a
        /*266e*/ 	.byte	0x3f
	.zero		1


	//   ....[48]....
        /*2670*/ 	.word	0x00020d50
        /*2674*/ 	.word	0x00000006
        /*2678*/ 	.word	0x00038850
        /*267c*/ 	.short	0x010a
        /*267e*/ 	.byte	0x3f
	.zero		1


	//   ....[49]....
        /*2680*/ 	.word	0x00021030
        /*2684*/ 	.word	0x00000006
        /*2688*/ 	.word	0x00000000
        /*268c*/ 	.short	0x0101
        /*268e*/ 	.byte	0x3f
	.zero		1


	//   ....[50]....
        /*2690*/ 	.word	0x00025060
        /*2694*/ 	.word	0x00000008
        /*2698*/ 	.word	0x00000000
        /*269c*/ 	.short	0x0101
        /*269e*/ 	.byte	0x3f
	.zero		1


	//   ....[51]....
        /*26a0*/ 	.word	0x00025ad0
        /*26a4*/ 	.word	0x0000000e
        /*26a8*/ 	.word	0x00000000
        /*26ac*/ 	.short	0x0101
        /*26ae*/ 	.byte	0x3f
	.zero		1


	//   ....[52]....
        /*26b0*/ 	.word	0x0002b1e0
        /*26b4*/ 	.word	0x00000016
        /*26b8*/ 	.word	0x00038820
        /*26bc*/ 	.short	0x010a
        /*26be*/ 	.byte	0x3f
	.zero		1


	//   ....[53]....
        /*26c0*/ 	.word	0x0002b270
        /*26c4*/ 	.word	0x00000009
        /*26c8*/ 	.word	0x000388a0
        /*26cc*/ 	.short	0x010a
        /*26ce*/ 	.byte	0x3f
	.zero		1


	//   ....[54]....
        /*26d0*/ 	.word	0x0002b5c0
        /*26d4*/ 	.word	0x00000009
        /*26d8*/ 	.word	0x000388c0
        /*26dc*/ 	.short	0x010a
        /*26de*/ 	.byte	0x3f
	.zero		1


	//   ....[55]....
        /*26e0*/ 	.word	0x0002b9e0
        /*26e4*/ 	.word	0x00000009
        /*26e8*/ 	.word	0x000388a0
        /*26ec*/ 	.short	0x010a
        /*26ee*/ 	.byte	0x3f
	.zero		1


	//   ....[56]....
        /*26f0*/ 	.word	0x0002bd20
        /*26f4*/ 	.word	0x00000009
        /*26f8*/ 	.word	0x000388c0
        /*26fc*/ 	.short	0x010a
        /*26fe*/ 	.byte	0x3f
	.zero		1


	//   ....[57]....
        /*2700*/ 	.word	0x0002cea0
        /*2704*/ 	.word	0x00000006
        /*2708*/ 	.word	0x00038880
        /*270c*/ 	.short	0x010a
        /*270e*/ 	.byte	0x3f
	.zero		1


	//   ....[58]....
        /*2710*/ 	.word	0x0002d630
        /*2714*/ 	.word	0x00000006
        /*2718*/ 	.word	0x00038870
        /*271c*/ 	.short	0x0107
        /*271e*/ 	.byte	0x3f
	.zero		1


	//   ....[59]....
        /*2720*/ 	.word	0x0002d6f0
        /*2724*/ 	.word	0x00000006
        /*2728*/ 	.word	0x00038870
        /*272c*/ 	.short	0x0101
        /*272e*/ 	.byte	0x3f
	.zero		1


	//   ....[60]....
        /*2730*/ 	.word	0x0002d720
        /*2734*/ 	.word	0x00000006
        /*2738*/ 	.word	0x00038840
        /*273c*/ 	.short	0x010a
        /*273e*/ 	.byte	0x3f
	.zero		1


	//   ....[61]....
        /*2740*/ 	.word	0x0002de80
        /*2744*/ 	.word	0x00000006
        /*2748*/ 	.word	0x00038830
        /*274c*/ 	.short	0x0107
        /*274e*/ 	.byte	0x3f
	.zero		1


	//   ....[62]....
        /*2750*/ 	.word	0x0002df70
        /*2754*/ 	.word	0x00000006
        /*2758*/ 	.word	0x00038830
        /*275c*/ 	.short	0x0101
        /*275e*/ 	.byte	0x3f
	.zero		1


	//   ....[63]....
        /*2760*/ 	.word	0x0002ea70
        /*2764*/ 	.word	0x00000016
        /*2768*/ 	.word	0x00038800
        /*276c*/ 	.short	0x0107
        /*276e*/ 	.byte	0x3f
	.zero		1


	//   ....[64]....
        /*2770*/ 	.word	0x0002eb80
        /*2774*/ 	.word	0x00000016
        /*2778*/ 	.word	0x00038800
        /*277c*/ 	.short	0x0101
        /*277e*/ 	.byte	0x3f
	.zero		1


	//   ....[65]....
        /*2780*/ 	.word	0x0002ebb0
        /*2784*/ 	.word	0x00000016
        /*2788*/ 	.word	0x00038820
        /*278c*/ 	.short	0x010a
        /*278e*/ 	.byte	0x3f
	.zero		1


	//   ....[66]....
        /*2790*/ 	.word	0x0002eef0
        /*2794*/ 	.word	0x00000000
        /*2798*/ 	.word	0x00038880
        /*279c*/ 	.short	0x010a
        /*279e*/ 	.byte	0x3f
	.zero		1


	//   ....[67]....
        /*27a0*/ 	.word	0x0002f400
        /*27a4*/ 	.word	0x00000000
        /*27a8*/ 	.word	0x00038870
        /*27ac*/ 	.short	0x0107
        /*27ae*/ 	.byte	0x3f
	.zero		1


	//   ....[68]....
        /*27b0*/ 	.word	0x0002f4c0
        /*27b4*/ 	.word	0x00000000
        /*27b8*/ 	.word	0x00038870
        /*27bc*/ 	.short	0x0101
        /*27be*/ 	.byte	0x3f
	.zero		1


	//   ....[69]....
        /*27c0*/ 	.word	0x0002f4f0
        /*27c4*/ 	.word	0x00000000
        /*27c8*/ 	.word	0x00038840
        /*27cc*/ 	.short	0x010a
        /*27ce*/ 	.byte	0x3f
	.zero		1


	//   ....[70]....
        /*27d0*/ 	.word	0x0002f9e0
        /*27d4*/ 	.word	0x00000000
        /*27d8*/ 	.word	0x00038830
        /*27dc*/ 	.short	0x0107
        /*27de*/ 	.byte	0x3f
	.zero		1


	//   ....[71]....
        /*27e0*/ 	.word	0x0002faa0
        /*27e4*/ 	.word	0x00000000
        /*27e8*/ 	.word	0x00038830
        /*27ec*/ 	.short	0x0101
        /*27ee*/ 	.byte	0x3f
	.zero		1


	//   ....[72]....
        /*27f0*/ 	.word	0x0002fb30
        /*27f4*/ 	.word	0x00000002
        /*27f8*/ 	.word	0x00038870
        /*27fc*/ 	.short	0x010a
        /*27fe*/ 	.byte	0x3f
	.zero		1


	//   ....[73]....
        /*2800*/ 	.word	0x0002fbc0
        /*2804*/ 	.word	0x00000002
        /*2808*/ 	.word	0x00038860
        /*280c*/ 	.short	0x010a
        /*280e*/ 	.byte	0x3f
	.zero		1


	//   ....[74]....
        /*2810*/ 	.word	0x00030560
        /*2814*/ 	.word	0x00000002
        /*2818*/ 	.word	0x00038850
        /*281c*/ 	.short	0x0101
        /*281e*/ 	.byte	0x3f
	.zero		1


	//   ....[75]....
        /*2820*/ 	.word	0x000305f0
        /*2824*/ 	.word	0x00000002
        /*2828*/ 	.word	0x00000000
        /*282c*/ 	.short	0x0101
        /*282e*/ 	.byte	0x3f
	.zero		1


	//   ....[76]....
        /*2830*/ 	.word	0x000307b0
        /*2834*/ 	.word	0x00000000
        /*2838*/ 	.word	0x00038870
        /*283c*/ 	.short	0x010a
        /*283e*/ 	.byte	0x3f
	.zero		1


	//   ....[77]....
        /*2840*/ 	.word	0x00030830
        /*2844*/ 	.word	0x00000000
        /*2848*/ 	.word	0x00038860
        /*284c*/ 	.short	0x010a
        /*284e*/ 	.byte	0x3f
	.zero		1


	//   ....[78]....
        /*2850*/ 	.word	0x000311e0
        /*2854*/ 	.word	0x00000000
        /*2858*/ 	.word	0x00038850
        /*285c*/ 	.short	0x0101
        /*285e*/ 	.byte	0x3f
	.zero		1


	//   ....[79]....
        /*2860*/ 	.word	0x000312a0
        /*2864*/ 	.word	0x00000000
        /*2868*/ 	.word	0x00000000
        /*286c*/ 	.short	0x0101
        /*286e*/ 	.byte	0x3f
	.zero		1


	//   ....[80]....
        /*2870*/ 	.word	0x000323e0
        /*2874*/ 	.word	0x00000007
        /*2878*/ 	.word	0x00038820
        /*287c*/ 	.short	0x010a
        /*287e*/ 	.byte	0x3f
	.zero		1


	//   ....[81]....
        /*2880*/ 	.word	0x00032550
        /*2884*/ 	.word	0x00000005
        /*2888*/ 	.word	0x00038840
        /*288c*/ 	.short	0x010a
        /*288e*/ 	.byte	0x3f
	.zero		1


	//   ....[82]....
        /*2890*/ 	.word	0x000325f0
        /*2894*/ 	.word	0x00000003
        /*2898*/ 	.word	0x00038840
        /*289c*/ 	.short	0x010a
        /*289e*/ 	.byte	0x3f
	.zero		1


	//   ....[83]....
        /*28a0*/ 	.word	0x00032630
        /*28a4*/ 	.word	0x00000005
        /*28a8*/ 	.word	0x00038860
        /*28ac*/ 	.short	0x010a
        /*28ae*/ 	.byte	0x3f
	.zero		1


	//   ....[84]....
        /*28b0*/ 	.word	0x00032670
        /*28b4*/ 	.word	0x00000003
        /*28b8*/ 	.word	0x00038860
        /*28bc*/ 	.short	0x010a
        /*28be*/ 	.byte	0x3f
	.zero		1


	//   ....[85]....
        /*28c0*/ 	.word	0x000326b0
        /*28c4*/ 	.word	0x00000005
        /*28c8*/ 	.word	0x00038880
        /*28cc*/ 	.short	0x010a
        /*28ce*/ 	.byte	0x3f
	.zero		1


	//   ....[86]....
        /*28d0*/ 	.word	0x000326f0
        /*28d4*/ 	.word	0x00000003
        /*28d8*/ 	.word	0x00038880
        /*28dc*/ 	.short	0x010a
        /*28de*/ 	.byte	0x3f
	.zero		1


	//   ....[87]....
        /*28e0*/ 	.word	0x00032750
        /*28e4*/ 	.word	0x00000058
        /*28e8*/ 	.word	0x00038890
        /*28ec*/ 	.short	0x010a
        /*28ee*/ 	.byte	0x3f
	.zero		1


	//   ....[88]....
        /*28f0*/ 	.word	0x00032c60
        /*28f4*/ 	.word	0x00000058
        /*28f8*/ 	.word	0x00038890
        /*28fc*/ 	.short	0x010a
        /*28fe*/ 	.byte	0x3f
	.zero		1


	//   ....[89]....
        /*2900*/ 	.word	0x00033170
        /*2904*/ 	.word	0x00000058
        /*2908*/ 	.word	0x00038890
        /*290c*/ 	.short	0x010a
        /*290e*/ 	.byte	0x3f
	.zero		1


	//   ....[90]....
        /*2910*/ 	.word	0x00033640
        /*2914*/ 	.word	0x00000058
        /*2918*/ 	.word	0x000388b0
        /*291c*/ 	.short	0x010a
        /*291e*/ 	.byte	0x3f
	.zero		1


	//   ....[91]....
        /*2920*/ 	.word	0x00033e30
        /*2924*/ 	.word	0x00000017
        /*2928*/ 	.word	0x00038800
        /*292c*/ 	.short	0x010a
        /*292e*/ 	.byte	0x3f
	.zero		1


	//   ....[92]....
        /*2930*/ 	.word	0x00034770
        /*2934*/ 	.word	0x00000017
        /*2938*/ 	.word	0x00038800
        /*293c*/ 	.short	0x010a
        /*293e*/ 	.byte	0x3f
	.zero		1


	//   ....[93]....
        /*2940*/ 	.word	0x000347c0
        /*2944*/ 	.word	0x00000003
        /*2948*/ 	.word	0x00038830
        /*294c*/ 	.short	0x010a
        /*294e*/ 	.byte	0x3f
	.zero		1


	//   ....[94]....
        /*2950*/ 	.word	0x00034810
        /*2954*/ 	.word	0x00000003
        /*2958*/ 	.word	0x00038850
        /*295c*/ 	.short	0x010a
        /*295e*/ 	.byte	0x3f
	.zero		1


	//   ....[95]....
        /*2960*/ 	.word	0x00034860
        /*2964*/ 	.word	0x00000006
        /*2968*/ 	.word	0x00038830
        /*296c*/ 	.short	0x010a
        /*296e*/ 	.byte	0x3f
	.zero		1


	//   ....[96]....
        /*2970*/ 	.word	0x000348b0
        /*2974*/ 	.word	0x00000006
        /*2978*/ 	.word	0x00038850
        /*297c*/ 	.short	0x010a
        /*297e*/ 	.byte	0x3f
	.zero		1


	//   ....[97]....
        /*2980*/ 	.word	0x00034900
        /*2984*/ 	.word	0x00000006
        /*2988*/ 	.word	0x00038830
        /*298c*/ 	.short	0x010a
        /*298e*/ 	.byte	0x3f
	.zero		1


	//   ....[98]....
        /*2990*/ 	.word	0x00034950
        /*2994*/ 	.word	0x00000006
        /*2998*/ 	.word	0x00038850
        /*299c*/ 	.short	0x010a
        /*299e*/ 	.byte	0x3f
	.zero		1


	//   ....[99]....
        /*29a0*/ 	.word	0x00039120
        /*29a4*/ 	.word	0x00000016
        /*29a8*/ 	.word	0x00038820
        /*29ac*/ 	.short	0x010a
        /*29ae*/ 	.byte	0x3f
	.zero		1


	//   ....[100]....
        /*29b0*/ 	.word	0x00039170
        /*29b4*/ 	.word	0x00000009
        /*29b8*/ 	.word	0x000388a0
        /*29bc*/ 	.short	0x010a
        /*29be*/ 	.byte	0x3f
	.zero		1


	//   ....[101]....
        /*29c0*/ 	.word	0x000391c0
        /*29c4*/ 	.word	0x00000009
        /*29c8*/ 	.word	0x000388c0
        /*29cc*/ 	.short	0x010a
        /*29ce*/ 	.byte	0x3f
	.zero		1


	//   ....[102]....
        /*29d0*/ 	.word	0x00039210
        /*29d4*/ 	.word	0x00000009
        /*29d8*/ 	.word	0x000388a0
        /*29dc*/ 	.short	0x010a
        /*29de*/ 	.byte	0x3f
	.zero		1


	//   ....[103]....
        /*29e0*/ 	.word	0x00039260
        /*29e4*/ 	.word	0x00000009
        /*29e8*/ 	.word	0x000388c0
        /*29ec*/ 	.short	0x010a
        /*29ee*/ 	.byte	0x3f
	.zero		1


	//   ....[104]....
        /*29f0*/ 	.word	0x00039380
        /*29f4*/ 	.word	0x00000006
        /*29f8*/ 	.word	0x00038880
        /*29fc*/ 	.short	0x010a
        /*29fe*/ 	.byte	0x3f
	.zero		1


	//   ....[105]....
        /*2a00*/ 	.word	0x00039f30
        /*2a04*/ 	.word	0x00000006
        /*2a08*/ 	.word	0x00038840
        /*2a0c*/ 	.short	0x010a
        /*2a0e*/ 	.byte	0x3f
	.zero		1


	//   ....[106]....
        /*2a10*/ 	.word	0x0003b590
        /*2a14*/ 	.word	0x00000016
        /*2a18*/ 	.word	0x00038820
        /*2a1c*/ 	.short	0x010a
        /*2a1e*/ 	.byte	0x3f
	.zero		1


	//   ....[107]....
        /*2a20*/ 	.word	0x0003b5e0
        /*2a24*/ 	.word	0x00000000
        /*2a28*/ 	.word	0x00038880
        /*2a2c*/ 	.short	0x010a
        /*2a2e*/ 	.byte	0x3f
	.zero		1


	//   ....[108]....
        /*2a30*/ 	.word	0x0003bf50
        /*2a34*/ 	.word	0x00000000
        /*2a38*/ 	.word	0x00038840
        /*2a3c*/ 	.short	0x010a
        /*2a3e*/ 	.byte	0x3f
	.zero		1


	//   ....[109]....
        /*2a40*/ 	.word	0x0003c8b0
        /*2a44*/ 	.word	0x00000002
        /*2a48*/ 	.word	0x00038870
        /*2a4c*/ 	.short	0x010a
        /*2a4e*/ 	.byte	0x3f
	.zero		1


	//   ....[110]....
        /*2a50*/ 	.word	0x0003c900
        /*2a54*/ 	.word	0x00000002
        /*2a58*/ 	.word	0x00038860
        /*2a5c*/ 	.short	0x010a
        /*2a5e*/ 	.byte	0x3f
	.zero		1


	//   ....[111]....
        /*2a60*/ 	.word	0x0003c950
        /*2a64*/ 	.word	0x00000000
        /*2a68*/ 	.word	0x00038870
        /*2a6c*/ 	.short	0x010a
        /*2a6e*/ 	.byte	0x3f
	.zero		1


	//   ....[112]....
        /*2a70*/ 	.word	0x0003c9a0
        /*2a74*/ 	.word	0x00000000
        /*2a78*/ 	.word	0x00038860
        /*2a7c*/ 	.short	0x010a
        /*2a7e*/ 	.byte	0x3f
	.zero		1


	//   ....[113]....
        /*2a80*/ 	.word	0x0003d3d0
        /*2a84*/ 	.word	0x00000007
        /*2a88*/ 	.word	0x00038820
        /*2a8c*/ 	.short	0x010a
        /*2a8e*/ 	.byte	0x3f
	.zero		1


	//   ....[114]....
        /*2a90*/ 	.word	0x0003d570
        /*2a94*/ 	.word	0x00000005
        /*2a98*/ 	.word	0x00038840
        /*2a9c*/ 	.short	0x010a
        /*2a9e*/ 	.byte	0x3f
	.zero		1


	//   ....[115]....
        /*2aa0*/ 	.word	0x0003d5c0
        /*2aa4*/ 	.word	0x00000003
        /*2aa8*/ 	.word	0x00038840
        /*2aac*/ 	.short	0x010a
        /*2aae*/ 	.byte	0x3f
	.zero		1


	//   ....[116]....
        /*2ab0*/ 	.word	0x0003d610
        /*2ab4*/ 	.word	0x00000005
        /*2ab8*/ 	.word	0x00038860
        /*2abc*/ 	.short	0x010a
        /*2abe*/ 	.byte	0x3f
	.zero		1


	//   ....[117]....
        /*2ac0*/ 	.word	0x0003d660
        /*2ac4*/ 	.word	0x00000003
        /*2ac8*/ 	.word	0x00038860
        /*2acc*/ 	.short	0x010a
        /*2ace*/ 	.byte	0x3f
	.zero		1


	//   ....[118]....
        /*2ad0*/ 	.word	0x0003d6b0
        /*2ad4*/ 	.word	0x00000005
        /*2ad8*/ 	.word	0x00038880
        /*2adc*/ 	.short	0x010a
        /*2ade*/ 	.byte	0x3f
	.zero		1


	//----- nvinfo : EIATTR_NUM_MBARRIERS
	.align		4
.L_578:
        /*2ae0*/ 	.byte	0x03, 0x38
        /*2ae2*/ 	.short	0x0016


	//----- nvinfo : EIATTR_EXIT_INSTR_OFFSETS
	.align		4
        /*2ae4*/ 	.byte	0x04, 0x1c
        /*2ae6*/ 	.short	(.L_580 - .L_579)


	//   ....[0]....
.L_579:
        /*2ae8*/ 	.word	0x00032740


	//----- nvinfo : EIATTR_MAX_THREADS
	.align		4
.L_580:
        /*2aec*/ 	.byte	0x04, 0x05
        /*2aee*/ 	.short	(.L_582 - .L_581)
.L_581:
        /*2af0*/ 	.word	0x00000180
        /*2af4*/ 	.word	0x00000001
        /*2af8*/ 	.word	0x00000001


	//----- nvinfo : EIATTR_CRS_STACK_SIZE
	.align		4
.L_582:
        /*2afc*/ 	.byte	0x04, 0x1e
        /*2afe*/ 	.short	(.L_584 - .L_583)
.L_583:
        /*2b00*/ 	.word	0x00000000


	//----- nvinfo : EIATTR_CBANK_PARAM_SIZE
	.align		4
.L_584:
        /*2b04*/ 	.byte	0x03, 0x19
        /*2b06*/ 	.short	0x0af0


	//----- nvinfo : EIATTR_PARAM_CBANK
	.align		4
        /*2b08*/ 	.byte	0x04, 0x0a
        /*2b0a*/ 	.short	(.L_586 - .L_585)
	.align		4
.L_585:
        /*2b0c*/ 	.word	index@(.nv.constant0._ZN7cutlass13device_kernelIN5flash11enable_sm90INS1_16FlashAttnFwdSm90INS1_25CollectiveMainloopFwdSm90ILi2EN4cute5tupleIJNS5_1CILi1EEES8_S8_EEENS6_IJNS7_ILi128EEESA_NS7_ILi256EEEEEELi256ENS_12float_e4m3_tEfNS_4arch4Sm90ELb1ELb0ELb1ELb1ELb1ELb1ELb0ELb1ELb0ELb1ELb1ELb0EEENS1_21CollectiveEpilogueFwdINS6_IJSA_SB_SA_EEES9_NS_10bfloat16_tESF_Li256ELb1ELb1ELb1ELb1EEENS1_36VarlenDynamicPersistentTileSchedulerILi128ELi128ELi256ELi128ELb1ELb1ELb1ELb1ELb1ELb1EEEEEEEEEvNT_6ParamsE)
        /*2b10*/ 	.short	0x0210
        /*2b12*/ 	.short	0x0af0


	//----- nvinfo : EIATTR_SW_WAR
	.align		4
.L_586:
        /*2b14*/ 	.byte	0x04, 0x36
        /*2b16*/ 	.short	(.L_588 - .L_587)
.L_587:
        /*2b18*/ 	.word	0x00000008
.L_588:


//--------------------- .nv.info._ZN7cutlass13device_kernelIN5flash11enable_sm90INS1_16FlashAttnFwdSm90INS1_25CollectiveMainloopFwdSm90ILi2EN4cute5tupleIJNS5_1CILi1EEES8_S8_EEENS6_IJNS7_ILi128EEENS7_ILi160EEENS7_ILi192EEEEEELi192ENS_12float_e4m3_tEfNS_4arch4Sm90ELb0ELb0ELb1ELb0ELb1ELb0ELb0ELb1ELb1ELb1ELb1ELb0EEENS1_21CollectiveEpilogueFwdINS6_IJSA_SC_SB_EEES9_NS_10bfloat16_tESG_Li256ELb0ELb1ELb1ELb1EEENS1_19SingleTileSchedulerILb0ELb1ELb1ELi128EEEEEEEEEvNT_6ParamsE --------------------------
	.section	.nv.info._ZN7cutlass13device_kernelIN5flash11enable_sm90INS1_16FlashAttnFwdSm90INS1_25CollectiveMainloopFwdSm90ILi2EN4cute5tupleIJNS5_1CILi1EEES8_S8_EEENS6_IJNS7_ILi128EEENS7_ILi160EEENS7_ILi192EEEEEELi192ENS_12float_e4m3_tEfNS_4arch4Sm90ELb0ELb0ELb1ELb0ELb1ELb0ELb0ELb1ELb1ELb1ELb1ELb0EEENS1_21CollectiveEpilogueFwdINS6_IJSA_SC_SB_EEES9_NS_10bfloat16_tESG_Li256ELb0ELb1ELb1ELb1EEENS1_19SingleTileSchedulerILb0ELb1ELb1ELi128EEEEEEEEEvNT_6ParamsE,"",@"SHT_CUDA_INFO"
	.sectionflags	@""
	.align	4


	//----- nvinfo : EIATTR_CUDA_API_VERSION
	.align		4
        /*0000*/ 	.byte	0x04, 0x37
        /*0002*/ 	.short	(.L_590 - .L_589)
.L_589:
        /*0004*/ 	.word	0x00000082


	//----- nvinfo : EIATTR_KPARAM_INFO
	.align		4
.L_590:
        /*0008*/ 	.byte	0x04, 0x17
        /*000a*/ 	.short	(.L_592 - .L_591)
.L_591:
        /*000c*/ 	.word	0x00000000
        /*0010*/ 	.short	0x0000
        /*0012*/ 	.short	0x0070
        /*0014*/ 	.byte	0x00, 0xf0, 0x01, 0x28


	//----- nvinfo : EIATTR_SPARSE_MMA_MASK
	.align		4
.L_592:
        /*0018*/ 	.byte	0x03, 0x50
        /*001a*/ 	.short	0x0000


	//----- nvinfo : EIATTR_MAXREG_COUNT
	.align		4
        /*001c*/ 	.byte	0x03, 0x1b
        /*001e*/ 	.short	0x00a8


	//----- nvinfo : EIATTR_NUM_BARRIERS
	.align		4
        /*0020*/ 	.byte	0x02, 0x4c
        /*0022*/ 	.byte	0x10
	.zero		1


	//----- nvinfo : EIATTR_EXTERNS
	.align		4
        /*0024*/ 	.byte	0x04, 0x0f
        /*0026*/ 	.short	(.L_594 - .L_593)


	//   ....[0]....
	.align		4
.L_593:
        /*0028*/ 	.word	index@(__assertfail)


	//----- nvinfo : EIATTR_ANNOTATIONS
	.align		4
.L_594:
        /*002c*/ 	.byte	0x04, 0x55
        /*002e*/ 	.short	(.L_596 - .L_595)


	//   ....[0]....
.L_595:
        /*0030*/ 	.word	0x00000001
        /*0034*/ 	.byte	0x10, 0xdc, 0x00, 0x00, 0x01, 0x00, 0x00, 0x00, 0x80, 0xdc, 0x00, 0x00, 0x01, 0x00, 0x00, 0x00
        /*0044*/ 	.byte	0x80, 0xe2, 0x00, 0x00, 0x01, 0x00, 0x00, 0x00, 0x50, 0xe5, 0x00, 0x00, 0x01, 0x00, 0x00, 0x00
        /*0054*/ 	.byte	0xc0, 0xf9, 0x00, 0x00, 0x01, 0x00, 0x00, 0x00, 0xe0, 0xf9, 0x00, 0x00, 0x01, 0x00, 0x00, 0x00
        /*0064*/ 	.byte	0x70, 0x05, 0x01, 0x00, 0x01, 0x00, 0x00, 0x00, 0xb0, 0x27, 0x01, 0x00, 0x01, 0x00, 0x00, 0x00
        /*0074*/ 	.byte	0x90, 0x42, 0x01, 0x00


	//----- nvinfo : EIATTR_MERCURY_ISA_VERSION
	.align		4
.L_596:
        /*0078*/ 	.byte	0x03, 0x5f
        /*007a*/ 	.short	0x0101


	//----- nvinfo : EIATTR_INT_WARP_WIDE_INSTR_OFFSETS
	.align		4
        /*007c*/ 	.byte	0x04, 0x31
        /*007e*/ 	.short	(.L_598 - .L_597)


	//   ....[0]....
.L_597:
        /*0080*/ 	.word	0x000000c0


	//   ....[1]....
        /*0084*/ 	.word	0x000000d0


	//   ....[2]....
        /*0088*/ 	.word	0x00000170


	//----- nvinfo : EIATTR_COOP_GROUP_MASK_REGIDS
	.align		4
.L_598:
        /*008c*/ 	.byte	0x04, 0x29
        /*008e*/ 	.short	(.L_600 - .L_599)


	//   ....[0]....
.L_599:
        /*0090*/ 	.word	0xffffffff


	//   ....[1]....
        /*0094*/ 	.word	0xffffffff


	//   ....[2]....
        /*0098*/ 	.word	0xffffffff


	//   ....[3]....
        /*009c*/ 	.word	0xffffffff


	//   ....[4]....
        /*00a0*/ 	.word	0xffffffff


	//   ....[5]....
        /*00a4*/ 	.word	0xffffffff


	//   ....[6]....
        /*00a8*/ 	.word	0xffffffff


	//   ....[7]....
        /*00ac*/ 	.word	0xffffffff


	//   ....[8]....
        /*00b0*/ 	.word	0xffffffff


	//   ....[9]....
        /*00b4*/ 	.word	0xffffffff


	//   ....[10]....
        /*00b8*/ 	.word	0xffffffff


	//   ....[11]....
        /*00bc*/ 	.word	0xffffffff


	//   ....[12]....
        /*00c0*/ 	.word	0xffffffff


	//   ....[13]....
        /*00c4*/ 	.word	0xffffffff


	//   ....[14]....
        /*00c8*/ 	.word	0xffffffff


	//   ....[15]....
        /*00cc*/ 	.word	0xffffffff


	//   ....[16]....
        /*00d0*/ 	.word	0xffffffff


	//   ....[17]....
        /*00d4*/ 	.word	0xffffffff


	//   ....[18]....
        /*00d8*/ 	.word	0xffffffff


	//   ....[19]....
        /*00dc*/ 	.word	0xffffffff


	//   ....[20]....
        /*00e0*/ 	.word	0xffffffff


	//   ....[21]....
        /*00e4*/ 	.word	0xffffffff


	//   ....[22]....
        /*00e8*/ 	.word	0xffffffff


	//   ....[23]....
        /*00ec*/ 	.word	0xffffffff


	//   ....[24]....
        /*00f0*/ 	.word	0xffffffff


	//   ....[25]....
        /*00f4*/ 	.word	0xffffffff


	//   ....[26]....
        /*00f8*/ 	.word	0xffffffff


	//   ....[27]....
        /*00fc*/ 	.word	0xffffffff


	//   ....[28]....
        /*0100*/ 	.word	0xffffffff


	//   ....[29]....
        /*0104*/ 	.word	0xffffffff


	//   ....[30]....
        /*0108*/ 	.word	0xffffffff


	//   ....[31]....
        /*010c*/ 	.word	0xffffffff


	//   ....[32]....
        /*0110*/ 	.word	0xffffffff


	//   ....[33]....
        /*0114*/ 	.word	0xffffffff


	//   ....[34]....
        /*0118*/ 	.word	0xffffffff


	//   ....[35]....
        /*011c*/ 	.word	0xffffffff


	//   ....[36]....
        /*0120*/ 	.word	0xffffffff


	//   ....[37]....
        /*0124*/ 	.word	0xffffffff


	//   ....[38]....
        /*0128*/ 	.word	0xffffffff


	//   ....[39]....
        /*012c*/ 	.word	0xffffffff


	//   ....[40]....
        /*0130*/ 	.word	0xffffffff


	//   ....[41]....
        /*0134*/ 	.word	0xffffffff


	//   ....[42]....
        /*0138*/ 	.word	0xffffffff


	//   ....[43]....
        /*013c*/ 	.word	0xffffffff


	//   ....[44]....
        /*0140*/ 	.word	0xffffffff


	//   ....[45]....
        /*0144*/ 	.word	0xffffffff


	//   ....[46]....
        /*0148*/ 	.word	0xffffffff


	//   ....[47]....
        /*014c*/ 	.word	0xffffffff


	//   ....[48]....
        /*0150*/ 	.word	0xffffffff


	//   ....[49]....
        /*0154*/ 	.word	0xffffffff


	//   ....[50]....
        /*0158*/ 	.word	0xffffffff


	//   ....[51]....
        /*015c*/ 	.word	0xffffffff


	//   ....[52]....
        /*0160*/ 	.word	0xffffffff


	//   ....[53]....
        /*0164*/ 	.word	0xffffffff


	//   ....[54]....
        /*0168*/ 	.word	0xffffffff


	//   ....[55]....
        /*016c*/ 	.word	0xffffffff


	//   ....[56]....
        /*0170*/ 	.word	0xffffffff


	//   ....[57]....
        /*0174*/ 	.word	0xffffffff


	//   ....[58]....
        /*0178*/ 	.word	0xffffffff


	//   ....[59]....
        /*017c*/ 	.word	0xffffffff


	//   ....[60]....
        /*0180*/ 	.word	0xffffffff


	//   ....[61]....
        /*0184*/ 	.word	0xffffffff


	//   ....[62]....
        /*0188*/ 	.word	0xffffffff


	//   ....[63]....
        /*018c*/ 	.word	0xffffffff


	//   ....[64]....
        /*0190*/ 	.word	0xffffffff


	//   ....[65]....
        /*0194*/ 	.word	0xffffffff


	//   ....[66]....
        /*0198*/ 	.word	0xffffffff


	//   ....[67]....
        /*019c*/ 	.word	0xffffffff


	//   ....[68]....
        /*01a0*/ 	.word	0xffffffff


	//   ....[69]....
        /*01a4*/ 	.word	0xffffffff


	//   ....[70]....
        /*01a8*/ 	.word	0xffffffff


	//   ....[71]....
        /*01ac*/ 	.word	0xffffffff


	//   ....[72]....
        /*01b0*/ 	.word	0xffffffff


	//   ....[73]....
        /*01b4*/ 	.word	0xffffffff


	//   ....[74]....
        /*01b8*/ 	.word	0xffffffff


	//   ....[75]....
        /*01bc*/ 	.word	0xffffffff


	//   ....[76]....
        /*01c0*/ 	.word	0xffffffff


	//   ....[77]....
        /*01c4*/ 	.word	0xffffffff


	//   ....[78]....
        /*01c8*/ 	.word	0xffffffff


	//   ....[79]....
        /*01cc*/ 	.word	0xffffffff


	//   ....[80]....
        /*01d0*/ 	.word	0xffffffff


	//   ....[81]....
        /*01d4*/ 	.word	0xffffffff


	//   ....[82]....
        /*01d8*/ 	.word	0xffffffff


	//   ....[83]....
        /*01dc*/ 	.word	0xffffffff


	//   ....[84]....
        /*01e0*/ 	.word	0xffffffff


	//   ....[85]....
        /*01e4*/ 	.word	0xffffffff


	//   ....[86]....
        /*01e8*/ 	.word	0xffffffff


	//   ....[87]....
        /*01ec*/ 	.word	0xffffffff


	//   ....[88]....
        /*01f0*/ 	.word	0xffffffff


	//   ....[89]....
        /*01f4*/ 	.word	0xffffffff


	//   ....[90]....
        /*01f8*/ 	.word	0xffffffff


	//   ....[91]....
        /*01fc*/ 	.word	0xffffffff


	//   ....[92]....
        /*0200*/ 	.word	0xffffffff


	//   ....[93]....
        /*0204*/ 	.word	0xffffffff


	//   ....[94]....
        /*0208*/ 	.word	0xffffffff


	//   ....[95]....
        /*020c*/ 	.word	0xffffffff


	//   ....[96]....
        /*0210*/ 	.word	0xffffffff


	//   ....[97]....
        /*0214*/ 	.word	0xffffffff


	//   ....[98]....
        /*0218*/ 	.word	0xffffffff


	//   ....[99]....
        /*021c*/ 	.word	0xffffffff


	//   ....[100]....
        /*0220*/ 	.word	0xffffffff


	//   ....[101]....
        /*0224*/ 	.word	0xffffffff


	//   ....[102]....
        /*0228*/ 	.word	0xffffffff


	//   ....[103]....
        /*022c*/ 	.word	0xffffffff


	//   ....[104]....
        /*0230*/ 	.word	0xffffffff


	//   ....[105]....
        /*0234*/ 	.word	0xffffffff


	//   ....[106]....
        /*0238*/ 	.word	0xffffffff


	//   ....[107]....
        /*023c*/ 	.word	0xffffffff


	//   ....[108]....
        /*0240*/ 	.word	0xffffffff


	//   ....[109]....
        /*0244*/ 	.word	0xffffffff


	//   ....[110]....
        /*0248*/ 	.word	0xffffffff


	//   ....[111]....
        /*024c*/ 	.word	0xffffffff


	//   ....[112]....
        /*0250*/ 	.word	0xffffffff


	//   ....[113]....
        /*0254*/ 	.word	0xffffffff


	//   ....[114]....
        /*0258*/ 	.word	0xffffffff


	//   ....[115]....
        /*025c*/ 	.word	0xffffffff


	//   ....[116]....
        /*0260*/ 	.word	0xffffffff


	//   ....[117]....
        /*0264*/ 	.word	0xffffffff


	//   ....[118]....
        /*0268*/ 	.word	0xffffffff


	//   ....[119]....
        /*026c*/ 	.word	0xffffffff


	//   ....[120]....
        /*0270*/ 	.word	0xffffffff


	//   ....[121]....
        /*0274*/ 	.word	0xffffffff


	//   ....[122]....
        /*0278*/ 	.word	0xffffffff


	//   ....[123]....
        /*027c*/ 	.word	0xffffffff


	//   ....[124]....
        /*0280*/ 	.word	0xffffffff


	//   ....[125]....
        /*0284*/ 	.word	0xffffffff


	//   ....[126]....
        /*0288*/ 	.word	0xffffffff


	//   ....[127]....
        /*028c*/ 	.word	0xffffffff


	//   ....[128]....
        /*0290*/ 	.word	0xffffffff


	//   ....[129]....
        /*0294*/ 	.word	0xffffffff


	//   ....[130]....
        /*0298*/ 	.word	0xffffffff


	//   ....[131]....
        /*029c*/ 	.word	0xffffffff


	//   ....[132]....
        /*02a0*/ 	.word	0xffffffff


	//   ....[133]....
        /*02a4*/ 	.word	0xffffffff


	//   ....[134]....
        /*02a8*/ 	.word	0xffffffff


	//   ....[135]....
        /*02ac*/ 	.word	0xffffffff


	//   ....[136]....
        /*02b0*/ 	.word	0xffffffff


	//   ....[137]....
        /*02b4*/ 	.word	0xffffffff


	//   ....[138]....
        /*02b8*/ 	.word	0xffffffff


	//   ....[139]....
        /*02bc*/ 	.word	0xffffffff


	//   ....[140]....
        /*02c0*/ 	.word	0xffffffff


	//   ....[141]....
        /*02c4*/ 	.word	0xffffffff


	//   ....[142]....
        /*02c8*/ 	.word	0xffffffff


	//   ....[143]....
        /*02cc*/ 	.word	0xffffffff


	//   ....[144]....
        /*02d0*/ 	.word	0xffffffff


	//   ....[145]....
        /*02d4*/ 	.word	0xffffffff


	//   ....[146]....
        /*02d8*/ 	.word	0xffffffff


	//   ....[147]....
        /*02dc*/ 	.word	0xffffffff


	//   ....[148]....
        /*02e0*/ 	.word	0xffffffff


	//   ....[149]....
        /*02e4*/ 	.word	0xffffffff


	//   ....[150]....
        /*02e8*/ 	.word	0xffffffff


	//   ....[151]....
        /*02ec*/ 	.word	0xffffffff


	//   ....[152]....
        /*02f0*/ 	.word	0xffffffff


	//   ....[153]....
        /*02f4*/ 	.word	0xffffffff


	//   ....[154]....
        /*02f8*/ 	.word	0xffffffff


	//   ....[155]....
        /*02fc*/ 	.word	0xffffffff


	//   ....[156]....
        /*0300*/ 	.word	0xffffffff


	//   ....[157]....
        /*0304*/ 	.word	0xffffffff


	//   ....[158]....
        /*0308*/ 	.word	0xffffffff


	//   ....[159]....
        /*030c*/ 	.word	0xffffffff


	//   ....[160]....
        /*0310*/ 	.word	0xffffffff


	//   ....[161]....
        /*0314*/ 	.word	0xffffffff


	//   ....[162]....
        /*0318*/ 	.word	0xffffffff


	//   ....[163]....
        /*031c*/ 	.word	0xffffffff


	//   ....[164]....
        /*0320*/ 	.word	0xffffffff


	//   ....[165]....
        /*0324*/ 	.word	0xffffffff


	//   ....[166]....
        /*0328*/ 	.word	0xffffffff


	//   ....[167]....
        /*032c*/ 	.word	0xffffffff


	//   ....[168]....
        /*0330*/ 	.word	0xffffffff


	//   ....[169]....
        /*0334*/ 	.word	0xffffffff


	//   ....[170]....
        /*0338*/ 	.word	0xffffffff


	//   ....[171]....
        /*033c*/ 	.word	0xffffffff


	//   ....[172]....
        /*0340*/ 	.word	0xffffffff


	//   ....[173]....
        /*0344*/ 	.word	0x0500000f


	//   ....[174]....
        /*0348*/ 	.word	0x0500000f


	//   ....[175]....
        /*034c*/ 	.word	0x0500000f


	//   ....[176]....
        /*0350*/ 	.word	0x0500000f


	//   ....[177]....
        /*0354*/ 	.word	0x0500000f


	//   ....[178]....
        /*0358*/ 	.word	0x0500000f


	//   ....[179]....
        /*035c*/ 	.word	0x0500000f


	//   ....[180]....
        /*0360*/ 	.word	0x0500000f


	//   ....[181]....
        /*0364*/ 	.word	0x0500000f


	//   ....[182]....
        /*0368*/ 	.word	0x0500000f


	//   ....[183]....
        /*036c*/ 	.word	0x0500000f


	//   ....[184]....
        /*0370*/ 	.word	0x0500000f


	//   ....[185]....
        /*0374*/ 	.word	0x0500000f


	//   ....[186]....
        /*0378*/ 	.word	0x0500000f


	//   ....[187]....
        /*037c*/ 	.word	0x0500000f


	//   ....[188]....
        /*0380*/ 	.word	0x0500000f


	//   ....[189]....
        /*0384*/ 	.word	0x0500000f


	//   ....[190]....
        /*0388*/ 	.word	0x0500000f


	//   ....[191]....
        /*038c*/ 	.word	0x0500000f


	//   ....[192]....
        /*0390*/ 	.word	0x0500000f


	//   ....[193]....
        /*0394*/ 	.word	0x0500000f


	//   ....[194]....
        /*0398*/ 	.word	0x0500000f


	//   ....[195]....
        /*039c*/ 	.word	0x0500000f


	//   ....[196]....
        /*03a0*/ 	.word	0x0500000f


	//   ....[197]....
        /*03a4*/ 	.word	0x0500000f


	//   ....[198]....
        /*03a8*/ 	.word	0x0500000f


	//   ....[199]....
        /*03ac*/ 	.word	0x0500000f


	//   ....[200]....
        /*03b0*/ 	.word	0x0500000f


	//   ....[201]....
        /*03b4*/ 	.word	0x0500000f


	//   ....[202]....
        /*03b8*/ 	.word	0x0500000f


	//   ....[203]....
        /*03bc*/ 	.word	0x0500000f


	//   ....[204]....
        /*03c0*/ 	.word	0x0500000f


	//   ....[205]....
        /*03c4*/ 	.word	0x0500000f


	//   ....[206]....
        /*03c8*/ 	.word	0x0500000f


	//   ....[207]....
        /*03cc*/ 	.word	0x0500000f


	//   ....[208]....
        /*03d0*/ 	.word	0x0500000f


	//   ....[209]....
        /*03d4*/ 	.word	0x0500000f


	//   ....[210]....
        /*03d8*/ 	.word	0x0500000f


	//   ....[211]....
        /*03dc*/ 	.word	0x0500000f


	//   ....[212]....
        /*03e0*/ 	.word	0x0500000f


	//   ....[213]....
        /*03e4*/ 	.word	0x0500000f


	//   ....[214]....
        /*03e8*/ 	.word	0x0500000f


	//   ....[215]....
        /*03ec*/ 	.word	0x0500000f


	//   ....[216]....
        /*03f0*/ 	.word	0x0500000f


	//   ....[217]....
        /*03f4*/ 	.word	0x0500000f


	//   ....[218]....
        /*03f8*/ 	.word	0x0500000f


	//   ....[219]....
        /*03fc*/ 	.word	0x0500000f


	//   ....[220]....
        /*0400*/ 	.word	0x0500000f


	//   ....[221]....
        /*0404*/ 	.word	0x0500000f


	//----- nvinfo : EIATTR_COOP_GROUP_INSTR_OFFSETS
	.align		4
.L_600:
        /*0408*/ 	.byte	0x04, 0x28
        /*040a*/ 	.short	(.L_602 - .L_601)


	//   ....[0]....
.L_601:
        /*040c*/ 	.word	0x00000080


	//   ....[1]....
        /*0410*/ 	.word	0x00000090


	//   ....[2]....
        /*0414*/ 	.word	0x000002d0


	//   ....[3]....
        /*0418*/ 	.word	0x00000430


	//   ....[4]....
        /*041c*/ 	.word	0x00000550


	//   ....[5]....
        /*0420*/ 	.word	0x000006b0


	//   ....[6]....
        /*0424*/ 	.word	0x000011e0


	//   ....[7]....
        /*0428*/ 	.word	0x00003ad0


	//   ....[8]....
        /*042c*/ 	.word	0x00003b30


	//   ....[9]....
        /*0430*/ 	.word	0x00004200


	//   ....[10]....
        /*0434*/ 	.word	0x000042c0


	//   ....[11]....
        /*0438*/ 	.word	0x000077d0


	//   ....[12]....
        /*043c*/ 	.word	0x000077f0


	//   ....[13]....
        /*0440*/ 	.word	0x00007830


	//   ....[14]....
        /*0444*/ 	.word	0x00007840


	//   ....[15]....
        /*0448*/ 	.word	0x00009570


	//   ....[16]....
        /*044c*/ 	.word	0x00009580


	//   ....[17]....
        /*0450*/ 	.word	0x000095b0


	//   ....[18]....
        /*0454*/ 	.word	0x000095c0


	//   ....[19]....
        /*0458*/ 	.word	0x0000a860


	//   ....[20]....
        /*045c*/ 	.word	0x0000a870


	//   ....[21]....
        /*0460*/ 	.word	0x0000a880


	//   ....[22]....
        /*0464*/ 	.word	0x0000a890


	//   ....[23]....
        /*0468*/ 	.word	0x0000a8a0


	//   ....[24]....
        /*046c*/ 	.word	0x0000a8b0


	//   ....[25]....
        /*0470*/ 	.word	0x0000a8c0


	//   ....[26]....
        /*0474*/ 	.word	0x0000a8d0


	//   ....[27]....
        /*0478*/ 	.word	0x0000a8e0


	//   ....[28]....
        /*047c*/ 	.word	0x0000a8f0


	//   ....[29]....
        /*0480*/ 	.word	0x0000a900


	//   ....[30]....
        /*0484*/ 	.word	0x0000a910


	//   ....[31]....
        /*0488*/ 	.word	0x0000a920


	//   ....[32]....
        /*048c*/ 	.word	0x0000a930


	//   ....[33]....
        /*0490*/ 	.word	0x0000a940


	//   ....[34]....
        /*0494*/ 	.word	0x0000a970


	//   ....[35]....
        /*0498*/ 	.word	0x0000a980


	//   ....[36]....
        /*049c*/ 	.word	0x0000a990


	//   ....[37]....
        /*04a0*/ 	.word	0x0000a9a0


	//   ....[38]....
        /*04a4*/ 	.word	0x0000a9b0


	//   ....[39]....
        /*04a8*/ 	.word	0x0000a9c0


	//   ....[40]....
        /*04ac*/ 	.word	0x0000a9e0


	//   ....[41]....
        /*04b0*/ 	.word	0x0000aa10


	//   ....[42]....
        /*04b4*/ 	.word	0x0000aa30


	//   ....[43]....
        /*04b8*/ 	.word	0x0000aa40


	//   ....[44]....
        /*04bc*/ 	.word	0x0000aa50


	//   ....[45]....
        /*04c0*/ 	.word	0x0000aa60


	//   ....[46]....
        /*04c4*/ 	.word	0x0000aa80


	//   ....[47]....
        /*04c8*/ 	.word	0x0000aa90


	//   ....[48]....
        /*04cc*/ 	.word	0x0000aaa0


	//   ....[49]....
        /*04d0*/ 	.word	0x0000aab0


	//   ....[50]....
        /*04d4*/ 	.word	0x0000aad0


	//   ....[51]....
        /*04d8*/ 	.word	0x0000aae0


	//   ....[52]....
        /*04dc*/ 	.word	0x0000aaf0


	//   ....[53]....
        /*04e0*/ 	.word	0x0000ab00


	//   ....[54]....
        /*04e4*/ 	.word	0x0000ab10


	//   ....[55]....
        /*04e8*/ 	.word	0x0000ab20


	//   ....[56]....
        /*04ec*/ 	.word	0x0000ab40


	//   ....[57]....
        /*04f0*/ 	.word	0x0000ab50


	//   ....[58]....
        /*04f4*/ 	.word	0x0000ab60


	//   ....[59]....
        /*04f8*/ 	.word	0x0000ab70


	//   ....[60]....
        /*04fc*/ 	.word	0x0000ab80


	//   ....[61]....
        /*0500*/ 	.word	0x0000ab90


	//   ....[62]....
        /*0504*/ 	.word	0x0000aba0


	//   ....[63]....
        /*0508*/ 	.word	0x0000abb0


	//   ....[64]....
        /*050c*/ 	.word	0x0000abc0


	//   ....[65]....
        /*0510*/ 	.word	0x0000abd0


	//   ....[66]....
        /*0514*/ 	.word	0x0000abe0


	//   ....[67]....
        /*0518*/ 	.word	0x0000abf0


	//   ....[68]....
        /*051c*/ 	.word	0x0000ac00


	//   ....[69]....
        /*0520*/ 	.word	0x0000ac10


	//   ....[70]....
        /*0524*/ 	.word	0x0000ac20


	//   ....[71]....
        /*0528*/ 	.word	0x0000ac30


	//   ....[72]....
        /*052c*/ 	.word	0x0000ac40


	//   ....[73]....
        /*0530*/ 	.word	0x0000ac50


	//   ....[74]....
        /*0534*/ 	.word	0x0000ac60


	//   ....[75]....
        /*0538*/ 	.word	0x0000ac70


	//   ....[76]....
        /*053c*/ 	.word	0x0000ac80


	//   ....[77]....
        /*0540*/ 	.word	0x0000ac90


	//   ....[78]....
        /*0544*/ 	.word	0x0000aca0


	//   ....[79]....
        /*0548*/ 	.word	0x0000acb0


	//   ....[80]....
        /*054c*/ 	.word	0x0000acc0


	//   ....[81]....
        /*0550*/ 	.word	0x0000acd0


	//   ....[82]....
        /*0554*/ 	.word	0x0000acf0


	//   ....[83]....
        /*0558*/ 	.word	0x0000ad20


	//   ....[84]....
        /*055c*/ 	.word	0x0000ad50


	//   ....[85]....
        /*0560*/ 	.word	0x0000ad80


	//   ....[86]....
        /*0564*/ 	.word	0x0000adb0


	//   ....[87]....
        /*0568*/ 	.word	0x0000ade0


	//   ....[88]....
        /*056c*/ 	.word	0x0000ae10


	//   ....[89]....
        /*0570*/ 	.word	0x0000ae40


	//   ....[90]....
        /*0574*/ 	.word	0x0000ae70


	//   ....[91]....
        /*0578*/ 	.word	0x0000aea0


	//   ....[92]....
        /*057c*/ 	.word	0x0000aed0


	//   ....[93]....
        /*0580*/ 	.word	0x0000af00


	//   ....[94]....
        /*0584*/ 	.word	0x0000af30


	//   ....[95]....
        /*0588*/ 	.word	0x0000af50


	//   ....[96]....
        /*058c*/ 	.word	0x0000af70


	//   ....[97]....
        /*0590*/ 	.word	0x0000afa0


	//   ....[98]....
        /*0594*/ 	.word	0x0000afd0


	//   ....[99]....
        /*0598*/ 	.word	0x0000b010


	//   ....[100]....
        /*059c*/ 	.word	0x0000b050


	//   ....[101]....
        /*05a0*/ 	.word	0x0000b080


	//   ....[102]....
        /*05a4*/ 	.word	0x0000b0c0


	//   ....[103]....
        /*05a8*/ 	.word	0x0000b100


	//   ....[104]....
        /*05ac*/ 	.word	0x0000b130


	//   ....[105]....
        /*05b0*/ 	.word	0x0000b160


	//   ....[106]....
        /*05b4*/ 	.word	0x0000b180


	//   ....[107]....
        /*05b8*/ 	.word	0x0000b1b0


	//   ....[108]....
        /*05bc*/ 	.word	0x0000b1d0


	//   ....[109]....
        /*05c0*/ 	.word	0x0000b1f0


	//   ....[110]....
        /*05c4*/ 	.word	0x0000b200


	//   ....[111]....
        /*05c8*/ 	.word	0x0000b210


	//   ....[112]....
        /*05cc*/ 	.word	0x0000b220


	//   ....[113]....
        /*05d0*/ 	.word	0x0000b250


	//   ....[114]....
        /*05d4*/ 	.word	0x0000b270


	//   ....[115]....
        /*05d8*/ 	.word	0x0000b650


	//   ....[116]....
        /*05dc*/ 	.word	0x0000b6c0


	//   ....[117]....
        /*05e0*/ 	.word	0x0000b700


	//   ....[118]....
        /*05e4*/ 	.word	0x0000b740


	//   ....[119]....
        /*05e8*/ 	.word	0x0000b780


	//   ....[120]....
        /*05ec*/ 	.word	0x0000b7b0


	//   ....[121]....
        /*05f0*/ 	.word	0x0000c140


	//   ....[122]....
        /*05f4*/ 	.word	0x0000c170


	//   ....[123]....
        /*05f8*/ 	.word	0x0000cfc0


	//   ....[124]....
        /*05fc*/ 	.word	0x0000e580


	//   ....[125]....
        /*0600*/ 	.word	0x0000e5b0


	//   ....[126]....
        /*0604*/ 	.word	0x0000e5d0


	//   ....[127]....
        /*0608*/ 	.word	0x0000e5f0


	//   ....[128]....
        /*060c*/ 	.word	0x0000e6c0


	//   ....[129]....
        /*0610*/ 	.word	0x0000e6d0


	//   ....[130]....
        /*0614*/ 	.word	0x0000e760


	//   ....[131]....
        /*0618*/ 	.word	0x0000e770


	//   ....[132]....
        /*061c*/ 	.word	0x0000e780


	//   ....[133]....
        /*0620*/ 	.word	0x0000e810


	//   ....[134]....
        /*0624*/ 	.word	0x0000ec50


	//   ....[135]....
        /*0628*/ 	.word	0x0000ec80


	//   ....[136]....
        /*062c*/ 	.word	0x0000eca0


	//   ....[137]....
        /*0630*/ 	.word	0x0000ed10


	//   ....[138]....
        /*0634*/ 	.word	0x0000ed60


	//   ....[139]....
        /*0638*/ 	.word	0x0000ed90


	//   ....[140]....
        /*063c*/ 	.word	0x0000edb0


	//   ....[141]....
        /*0640*/ 	.word	0x0000ee20


	//   ....[142]....
        /*0644*/ 	.word	0x0000ee40


	//   ....[143]....
        /*0648*/ 	.word	0x0000eed0


	//   ....[144]....
        /*064c*/ 	.word	0x0000f4f0


	//   ....[145]....
        /*0650*/ 	.word	0x0000f520


	//   ....[146]....
        /*0654*/ 	.word	0x0000f550


	//   ....[147]....
        /*0658*/ 	.word	0x0000f5a0


	//   ....[148]....
        /*065c*/ 	.word	0x0000f620


	//   ....[149]....
        /*0660*/ 	.word	0x0000f650


	//   ....[150]....
        /*0664*/ 	.word	0x0000f6d0


	//   ....[151]....
        /*0668*/ 	.word	0x0000f6f0


	//   ....[152]....
        /*066c*/ 	.word	0x0000ffc0


	//   ....[153]....
        /*0670*/ 	.word	0x0000ffe0


	//   ....[154]....
        /*0674*/ 	.word	0x0000fff0


	//   ....[155]....
        /*0678*/ 	.word	0x00010000


	//   ....[156]....
        /*067c*/ 	.word	0x00010010


	//   ....[157]....
        /*0680*/ 	.word	0x00010070


	//   ....[158]....
        /*0684*/ 	.word	0x00010080


	//   ....[159]....
        /*0688*/ 	.word	0x000100e0


	//   ....[160]....
        /*068c*/ 	.word	0x00010110


	//   ....[161]....
        /*0690*/ 	.word	0x00010150


	//   ....[162]....
        /*0694*/ 	.word	0x00010580


	//   ....[163]....
        /*0698*/ 	.word	0x00010590


	//   ....[164]....
        /*069c*/ 	.word	0x000105a0


	//   ....[165]....
        /*06a0*/ 	.word	0x000105c0


	//   ....[166]....
        /*06a4*/ 	.word	0x000105e0


	//   ....[167]....
        /*06a8*/ 	.word	0x00010600


	//   ....[168]....
        /*06ac*/ 	.word	0x00010620


	//   ....[169]....
        /*06b0*/ 	.word	0x00010630


	//   ....[170]....
        /*06b4*/ 	.word	0x00010650


	//   ....[171]....
        /*06b8*/ 	.word	0x00010680


	//   ....[172]....
        /*06bc*/ 	.word	0x000121a0


	//   ....[173]....
        /*06c0*/ 	.word	0x000126a0


	//   ....[174]....
        /*06c4*/ 	.word	0x00012780


	//   ....[175]....
        /*06c8*/ 	.word	0x00012850


	//   ....[176]....
        /*06cc*/ 	.word	0x000129b0


	//   ....[177]....
        /*06d0*/ 	.word	0x00012a40


	//   ....[178]....
        /*06d4*/ 	.word	0x00012aa0


	//   ....[179]....
        /*06d8*/ 	.word	0x00012ba0


	//   ....[180]....
        /*06dc*/ 	.word	0x00012c00


	//   ....[181]....
        /*06e0*/ 	.word	0x00012cd0


	//   ....[182]....
        /*06e4*/ 	.word	0x00012d90


	//   ....[183]....
        /*06e8*/ 	.word	0x00012e60


	//   ....[184]....
        /*06ec*/ 	.word	0x00012fd0


	//   ....[185]....
        /*06f0*/ 	.word	0x00013070


	//   ....[186]....
        /*06f4*/ 	.word	0x00013190


	//   ....[187]....
        /*06f8*/ 	.word	0x000131e0


	//   ....[188]....
        /*06fc*/ 	.word	0x000132c0


	//   ....[189]....
        /*0700*/ 	.word	0x00013370


	//   ....[190]....
        /*0704*/ 	.word	0x000133e0


	//   ....[191]....
        /*0708*/ 	.word	0x000134b0


	//   ....[192]....
        /*070c*/ 	.word	0x00013530


	//   ....[193]....
        /*0710*/ 	.word	0x000135f0


	//   ....[194]....
        /*0714*/ 	.word	0x00013680


	//   ....[195]....
        /*0718*/ 	.word	0x000136e0


	//   ....[196]....
        /*071c*/ 	.word	0x00013790


	//   ....[197]....
        /*0720*/ 	.word	0x00013850


	//   ....[198]....
        /*0724*/ 	.word	0x000138c0


	//   ....[199]....
        /*0728*/ 	.word	0x000139b0


	//   ....[200]....
        /*072c*/ 	.word	0x00013a20


	//   ....[201]....
        /*0730*/ 	.word	0x00013af0


	//   ....[202]....
        /*0734*/ 	.word	0x00013c20


	//   ....[203]....
        /*0738*/ 	.word	0x00013cc0


	//   ....[204]....
        /*073c*/ 	.word	0x00013d20


	//   ....[205]....
        /*0740*/ 	.word	0x00013df0


	//   ....[206]....
        /*0744*/ 	.word	0x00013e50


	//   ....[207]....
        /*0748*/ 	.word	0x00013f20


	//   ....[208]....
        /*074c*/ 	.word	0x00013f80


	//   ....[209]....
        /*0750*/ 	.word	0x00014050


	//   ....[210]....
        /*0754*/ 	.word	0x000140b0


	//   ....[211]....
        /*0758*/ 	.word	0x00014180


	//   ....[212]....
        /*075c*/ 	.word	0x00014260


	//   ....[213]....
        /*0760*/ 	.word	0x00014300


	//   ....[214]....
        /*0764*/ 	.word	0x00014360


	//   ....[215]....
        /*0768*/ 	.word	0x00014440


	//   ....[216]....
        /*076c*/ 	.word	0x000144a0


	//   ....[217]....
        /*0770*/ 	.word	0x00014560


	//   ....[218]....
        /*0774*/ 	.word	0x000145c0


	//   ....[219]....
        /*0778*/ 	.word	0x00014680


	//   ....[220]....
        /*077c*/ 	.word	0x000146e0


	//   ....[221]....
        /*0780*/ 	.word	0x000147a0


	//----- nvinfo : EIATTR_REG_RECONFIG
	.align		4
.L_602:
        /*0784*/ 	.byte	0x01, 0x54
	.zero		2


	//----- nvinfo : EIATTR_SYSCALL_OFFSETS
	.align		4
        /*0788*/ 	.byte	0x04, 0x46
        /*078a*/ 	.short	(.L_604 - .L_603)


	//   ....[0]....
.L_603:
        /*078c*/ 	.word	0x000013a0


	//   ....[1]....
        /*0790*/ 	.word	0x0000d710


	//   ....[2]....
        /*0794*/ 	.word	0x0000d850


	//   ....[3]....
        /*0798*/ 	.word	0x0000d990


	//   ....[4]....
        /*079c*/ 	.word	0x0000dab0


	//   ....[5]....
        /*07a0*/ 	.word	0x0000f270


	//----- nvinfo : EIATTR_MBARRIER_INSTR_OFFSETS
	.align		4
.L_604:
        /*07a4*/ 	.byte	0x04, 0x39
        /*07a6*/ 	.short	(.L_606 - .L_605)


	//   ....[0]....
.L_605:
        /*07a8*/ 	.word	0x00000180
        /*07ac*/ 	.word	0x000000ff
        /*07b0*/ 	.word	0x00033400
        /*07b4*/ 	.short	0x0100
        /*07b6*/ 	.byte	0x08
	.zero		1


	//   ....[1]....
        /*07b8*/ 	.word	0x00000190
        /*07bc*/ 	.word	0x000000ff
        /*07c0*/ 	.word	0x00033420
        /*07c4*/ 	.short	0x0100
        /*07c6*/ 	.byte	0x08
	.zero		1


	//   ....[2]....
        /*07c8*/ 	.word	0x00000280
        /*07cc*/ 	.word	0x000000ff
        /*07d0*/ 	.word	0x00033430
        /*07d4*/ 	.short	0x0100
        /*07d6*/ 	.byte	0x08
	.zero		1


	//   ....[3]....
        /*07d8*/ 	.word	0x00000290
        /*07dc*/ 	.word	0x000000ff
        /*07e0*/ 	.word	0x00033440
        /*07e4*/ 	.short	0x0100
        /*07e6*/ 	.byte	0x08
	.zero		1


	//   ....[4]....
        /*07e8*/ 	.word	0x000002a0
        /*07ec*/ 	.word	0x000000ff
        /*07f0*/ 	.word	0x00033438
        /*07f4*/ 	.short	0x0100
        /*07f6*/ 	.byte	0x08
	.zero		1


	//   ....[5]....
        /*07f8*/ 	.word	0x000002b0
        /*07fc*/ 	.word	0x000000ff
        /*0800*/ 	.word	0x00033448
        /*0804*/ 	.short	0x0100
        /*0806*/ 	.byte	0x08
	.zero		1


	//   ....[6]....
        /*0808*/ 	.word	0x000003e0
        /*080c*/ 	.word	0x000000ff
        /*0810*/ 	.word	0x00033450
        /*0814*/ 	.short	0x0100
        /*0816*/ 	.byte	0x08
	.zero		1


	//   ....[7]....
        /*0818*/ 	.word	0x000003f0
        /*081c*/ 	.word	0x000000ff
        /*0820*/ 	.word	0x00033460
        /*0824*/ 	.short	0x0100
        /*0826*/ 	.byte	0x08
	.zero		1


	//   ....[8]....
        /*0828*/ 	.word	0x00000400
        /*082c*/ 	.word	0x000000ff
        /*0830*/ 	.word	0x00033458
        /*0834*/ 	.short	0x0100
        /*0836*/ 	.byte	0x08
	.zero		1


	//   ....[9]....
        /*0838*/ 	.word	0x00000410
        /*083c*/ 	.word	0x000000ff
        /*0840*/ 	.word	0x00033468
        /*0844*/ 	.short	0x0100
        /*0846*/ 	.byte	0x08
	.zero		1


	//   ....[10]....
        /*0848*/ 	.word	0x00000500
        /*084c*/ 	.word	0x000000ff
        /*0850*/ 	.word	0x00033470
        /*0854*/ 	.short	0x0100
        /*0856*/ 	.byte	0x06
	.zero		1


	//   ....[11]....
        /*0858*/ 	.word	0x00000510
        /*085c*/ 	.word	0x000000ff
        /*0860*/ 	.word	0x00033480
        /*0864*/ 	.short	0x0100
        /*0866*/ 	.byte	0x06
	.zero		1


	//   ....[12]....
        /*0868*/ 	.word	0x00000520
        /*086c*/ 	.word	0x000000ff
        /*0870*/ 	.word	0x00033478
        /*0874*/ 	.short	0x0100
        /*0876*/ 	.byte	0x06
	.zero		1


	//   ....[13]....
        /*0878*/ 	.word	0x00000530
        /*087c*/ 	.word	0x000000ff
        /*0880*/ 	.word	0x00033488
        /*0884*/ 	.short	0x0100
        /*0886*/ 	.byte	0x06
	.zero		1


	//   ....[14]....
        /*0888*/ 	.word	0x00000660
        /*088c*/ 	.word	0x000000ff
        /*0890*/ 	.word	0x00033490
        /*0894*/ 	.short	0x0100
        /*0896*/ 	.byte	0x08
	.zero		1


	//   ....[15]....
        /*0898*/ 	.word	0x00000670
        /*089c*/ 	.word	0x000000ff
        /*08a0*/ 	.word	0x000334a0
        /*08a4*/ 	.short	0x0100
        /*08a6*/ 	.byte	0x08
	.zero		1


	//   ....[16]....
        /*08a8*/ 	.word	0x00000680
        /*08ac*/ 	.word	0x000000ff
        /*08b0*/ 	.word	0x00033498
        /*08b4*/ 	.short	0x0100
        /*08b6*/ 	.byte	0x08
	.zero		1


	//   ....[17]....
        /*08b8*/ 	.word	0x00000690
        /*08bc*/ 	.word	0x000000ff
        /*08c0*/ 	.word	0x000334a8
        /*08c4*/ 	.short	0x0100
        /*08c6*/ 	.byte	0x08
	.zero		1


	//   ....[18]....
        /*08c8*/ 	.word	0x000007d0
        /*08cc*/ 	.word	0x000000ff
        /*08d0*/ 	.word	0x000334b0
        /*08d4*/ 	.short	0x0100
        /*08d6*/ 	.byte	0x08
	.zero		1


	//   ....[19]....
        /*08d8*/ 	.word	0x000007e0
        /*08dc*/ 	.word	0x000000ff
        /*08e0*/ 	.word	0x000334c0
        /*08e4*/ 	.short	0x0100
        /*08e6*/ 	.byte	0x08
	.zero		1


	//   ....[20]....
        /*08e8*/ 	.word	0x000007f0
        /*08ec*/ 	.word	0x000000ff
        /*08f0*/ 	.word	0x000334b8
        /*08f4*/ 	.short	0x0100
        /*08f6*/ 	.byte	0x08
	.zero		1


	//   ....[21]....
        /*08f8*/ 	.word	0x00000800
        /*08fc*/ 	.word	0x000000ff
        /*0900*/ 	.word	0x000334c8
        /*0904*/ 	.short	0x0100
        /*0906*/ 	.byte	0x08
	.zero		1


	//   ....[22]....
        /*0908*/ 	.word	0x00001670
        /*090c*/ 	.word	0x000000ff
        /*0910*/ 	.word	0x00033400
        /*0914*/ 	.short	0x010a
        /*0916*/ 	.byte	0x24
	.zero		1


	//   ....[23]....
        /*0918*/ 	.word	0x00001700
        /*091c*/ 	.word	0x000000ff
        /*0920*/ 	.word	0x00033430
        /*0924*/ 	.short	0x010a
        /*0926*/ 	.byte	0x24
	.zero		1


	//   ....[24]....
        /*0928*/ 	.word	0x00001760
        /*092c*/ 	.word	0x000000ff
        /*0930*/ 	.word	0x00033430
        /*0934*/ 	.short	0x010a
        /*0936*/ 	.byte	0x24
	.zero		1


	//   ....[25]....
        /*0938*/ 	.word	0x00002e10
        /*093c*/ 	.word	0x000000ff
        /*0940*/ 	.word	0x00000000
        /*0944*/ 	.short	0x0101
        /*0946*/ 	.byte	0x04
	.zero		1


	//   ....[26]....
        /*0948*/ 	.word	0x00005900
        /*094c*/ 	.word	0x000000ff
        /*0950*/ 	.word	0x00033430
        /*0954*/ 	.short	0x010a
        /*0956*/ 	.byte	0x04
	.zero		1


	//   ....[27]....
        /*0958*/ 	.word	0x00005940
        /*095c*/ 	.word	0x000000ff
        /*0960*/ 	.word	0x00033430
        /*0964*/ 	.short	0x010a
        /*0966*/ 	.byte	0x04
	.zero		1


	//   ....[28]....
        /*0968*/ 	.word	0x00006610
        /*096c*/ 	.word	0x000000ff
        /*0970*/ 	.word	0x00033450
        /*0974*/ 	.short	0x010a
        /*0976*/ 	.byte	0x04
	.zero		1


	//   ....[29]....
        /*0978*/ 	.word	0x00006650
        /*097c*/ 	.word	0x000000ff
        /*0980*/ 	.word	0x00033450
        /*0984*/ 	.short	0x010a
        /*0986*/ 	.byte	0x04
	.zero		1


	//   ....[30]....
        /*0988*/ 	.word	0x00006fa0
        /*098c*/ 	.word	0x000000ff
        /*0990*/ 	.word	0x00000000
        /*0994*/ 	.short	0x0101
        /*0996*/ 	.byte	0x04
	.zero		1


	//   ....[31]....
        /*0998*/ 	.word	0x00008960
        /*099c*/ 	.word	0x000000ff
        /*09a0*/ 	.word	0x00000000
        /*09a4*/ 	.short	0x0101
        /*09a6*/ 	.byte	0x04
	.zero		1


	//   ....[32]....
        /*09a8*/ 	.word	0x000091d0
        /*09ac*/ 	.word	0x000000ff
        /*09b0*/ 	.word	0x00033450
        /*09b4*/ 	.short	0x010a
        /*09b6*/ 	.byte	0x09
	.zero		1


	//   ....[33]....
        /*09b8*/ 	.word	0x00009210
        /*09bc*/ 	.word	0x000000ff
        /*09c0*/ 	.word	0x00033450
        /*09c4*/ 	.short	0x010a
        /*09c6*/ 	.byte	0x09
	.zero		1


	//   ....[34]....
        /*09c8*/ 	.word	0x000098a0
        /*09cc*/ 	.word	0x000000ff
        /*09d0*/ 	.word	0x00000000
        /*09d4*/ 	.short	0x0101
        /*09d6*/ 	.byte	0x04
	.zero		1


	//   ....[35]....
        /*09d8*/ 	.word	0x0000b7c0
        /*09dc*/ 	.word	0x000000ff
        /*09e0*/ 	.word	0x00000000
        /*09e4*/ 	.short	0x0101
        /*09e6*/ 	.byte	0x04
	.zero		1


	//   ....[36]....
        /*09e8*/ 	.word	0x0000e230
        /*09ec*/ 	.word	0x000000ff
        /*09f0*/ 	.word	0x00033480
        /*09f4*/ 	.short	0x010a
        /*09f6*/ 	.byte	0x2a
	.zero		1


	//   ....[37]....
        /*09f8*/ 	.word	0x0000e960
        /*09fc*/ 	.word	0x000000ff
        /*0a00*/ 	.word	0x00033470
        /*0a04*/ 	.short	0x0107
        /*0a06*/ 	.byte	0x2a
	.zero		1


	//   ....[38]....
        /*0a08*/ 	.word	0x0000e9f0
        /*0a0c*/ 	.word	0x000000ff
        /*0a10*/ 	.word	0x00033470
        /*0a14*/ 	.short	0x0101
        /*0a16*/ 	.byte	0x2a
	.zero		1


	//   ....[39]....
        /*0a18*/ 	.word	0x0000ea20
        /*0a1c*/ 	.word	0x000000ff
        /*0a20*/ 	.word	0x00033440
        /*0a24*/ 	.short	0x010a
        /*0a26*/ 	.byte	0x2a
	.zero		1


	//   ....[40]....
        /*0a28*/ 	.word	0x0000f010
        /*0a2c*/ 	.word	0x000000ff
        /*0a30*/ 	.word	0x00033430
        /*0a34*/ 	.short	0x0107
        /*0a36*/ 	.byte	0x2a
	.zero		1


	//   ....[41]....
        /*0a38*/ 	.word	0x0000f0a0
        /*0a3c*/ 	.word	0x000000ff
        /*0a40*/ 	.word	0x00033430
        /*0a44*/ 	.short	0x0101
        /*0a46*/ 	.byte	0x2a
	.zero		1


	//   ....[42]....
        /*0a48*/ 	.word	0x0000f800
        /*0a4c*/ 	.word	0x000000ff
        /*0a50*/ 	.word	0x00033400
        /*0a54*/ 	.short	0x0107
        /*0a56*/ 	.byte	0x2a
	.zero		1


	//   ....[43]....
        /*0a58*/ 	.word	0x0000f860
        /*0a5c*/ 	.word	0x000000ff
        /*0a60*/ 	.word	0x00033400
        /*0a64*/ 	.short	0x0101
        /*0a66*/ 	.byte	0x2a
	.zero		1


	//   ....[44]....
        /*0a68*/ 	.word	0x0000f870
        /*0a6c*/ 	.word	0x000000ff
        /*0a70*/ 	.word	0x00033420
        /*0a74*/ 	.short	0x010a
        /*0a76*/ 	.byte	0x2a
	.zero		1


	//   ....[45]....
        /*0a78*/ 	.word	0x0000fcd0
        /*0a7c*/ 	.word	0x00000004
        /*0a80*/ 	.word	0x00033480
        /*0a84*/ 	.short	0x010a
        /*0a86*/ 	.byte	0x3f
	.zero		1


	//   ....[46]....
        /*0a88*/ 	.word	0x00010240
        /*0a8c*/ 	.word	0x00000004
        /*0a90*/ 	.word	0x00033470
        /*0a94*/ 	.short	0x0107
        /*0a96*/ 	.byte	0x3f
	.zero		1


	//   ....[47]....
        /*0a98*/ 	.word	0x000102d0
        /*0a9c*/ 	.word	0x00000004
        /*0aa0*/ 	.word	0x00033470
        /*0aa4*/ 	.short	0x0101
        /*0aa6*/ 	.byte	0x3f
	.zero		1


	//   ....[48]....
        /*0aa8*/ 	.word	0x00010300
        /*0aac*/ 	.word	0x00000004
        /*0ab0*/ 	.word	0x00033440
        /*0ab4*/ 	.short	0x010a
        /*0ab6*/ 	.byte	0x3f
	.zero		1


	//   ....[49]....
        /*0ab8*/ 	.word	0x00010810
        /*0abc*/ 	.word	0x00000004
        /*0ac0*/ 	.word	0x00033430
        /*0ac4*/ 	.short	0x0107
        /*0ac6*/ 	.byte	0x3f
	.zero		1


	//   ....[50]....
        /*0ac8*/ 	.word	0x000108b0
        /*0acc*/ 	.word	0x00000004
        /*0ad0*/ 	.word	0x00033430
        /*0ad4*/ 	.short	0x0101
        /*0ad6*/ 	.byte	0x3f
	.zero		1


	//   ....[51]....
        /*0ad8*/ 	.word	0x00010930
        /*0adc*/ 	.word	0x00000003
        /*0ae0*/ 	.word	0x00033470
        /*0ae4*/ 	.short	0x010a
        /*0ae6*/ 	.byte	0x3f
	.zero		1


	//   ....[52]....
        /*0ae8*/ 	.word	0x000109c0
        /*0aec*/ 	.word	0x00000003
        /*0af0*/ 	.word	0x00033460
        /*0af4*/ 	.short	0x010a
        /*0af6*/ 	.byte	0x3f
	.zero		1


	//   ....[53]....
        /*0af8*/ 	.word	0x000113f0
        /*0afc*/ 	.word	0x00000003
        /*0b00*/ 	.word	0x00033450
        /*0b04*/ 	.short	0x0101
        /*0b06*/ 	.byte	0x3f
	.zero		1


	//   ....[54]....
        /*0b08*/ 	.word	0x00011490
        /*0b0c*/ 	.word	0x00000003
        /*0b10*/ 	.word	0x00000000
        /*0b14*/ 	.short	0x0101
        /*0b16*/ 	.byte	0x3f
	.zero		1


	//   ....[55]....
        /*0b18*/ 	.word	0x00011560
        /*0b1c*/ 	.word	0x00000003
        /*0b20*/ 	.word	0x00033470
        /*0b24*/ 	.short	0x010a
        /*0b26*/ 	.byte	0x3f
	.zero		1


	//   ....[56]....
        /*0b28*/ 	.word	0x00011600
        /*0b2c*/ 	.word	0x00000003
        /*0b30*/ 	.word	0x00033460
        /*0b34*/ 	.short	0x010a
        /*0b36*/ 	.byte	0x3f
	.zero		1


	//   ....[57]....
        /*0b38*/ 	.word	0x00012030
        /*0b3c*/ 	.word	0x00000003
        /*0b40*/ 	.word	0x00033450
        /*0b44*/ 	.short	0x0101
        /*0b46*/ 	.byte	0x3f
	.zero		1


	//   ....[58]....
        /*0b48*/ 	.word	0x000120b0
        /*0b4c*/ 	.word	0x00000003
        /*0b50*/ 	.word	0x00000000
        /*0b54*/ 	.short	0x0101
        /*0b56*/ 	.byte	0x3f
	.zero		1


	//   ....[59]....
        /*0b58*/ 	.word	0x00012150
        /*0b5c*/ 	.word	0x00000006
        /*0b60*/ 	.word	0x00033420
        /*0b64*/ 	.short	0x010a
        /*0b66*/ 	.byte	0x3f
	.zero		1


	//   ....[60]....
        /*0b68*/ 	.word	0x00012270
        /*0b6c*/ 	.word	0x00000005
        /*0b70*/ 	.word	0x00033440
        /*0b74*/ 	.short	0x010a
        /*0b76*/ 	.byte	0x3f
	.zero		1


	//   ....[61]....
        /*0b78*/ 	.word	0x00012310
        /*0b7c*/ 	.word	0x00000003
        /*0b80*/ 	.word	0x00033440
        /*0b84*/ 	.short	0x010a
        /*0b86*/ 	.byte	0x3f
	.zero		1


	//   ....[62]....
        /*0b88*/ 	.word	0x00012350
        /*0b8c*/ 	.word	0x00000005
        /*0b90*/ 	.word	0x00033460
        /*0b94*/ 	.short	0x010a
        /*0b96*/ 	.byte	0x3f
	.zero		1


	//   ....[63]....
        /*0b98*/ 	.word	0x00012390
        /*0b9c*/ 	.word	0x00000003
        /*0ba0*/ 	.word	0x00033460
        /*0ba4*/ 	.short	0x010a
        /*0ba6*/ 	.byte	0x3f
	.zero		1


	//   ....[64]....
        /*0ba8*/ 	.word	0x000123d0
        /*0bac*/ 	.word	0x00000005
        /*0bb0*/ 	.word	0x00033480
        /*0bb4*/ 	.short	0x010a
        /*0bb6*/ 	.byte	0x3f
	.zero		1


	//   ....[65]....
        /*0bb8*/ 	.word	0x00012410
        /*0bbc*/ 	.word	0x00000003
        /*0bc0*/ 	.word	0x00033480
        /*0bc4*/ 	.short	0x010a
        /*0bc6*/ 	.byte	0x3f
	.zero		1


	//   ....[66]....
        /*0bc8*/ 	.word	0x00012480
        /*0bcc*/ 	.word	0x00000003
        /*0bd0*/ 	.word	0x00033400
        /*0bd4*/ 	.short	0x010a
        /*0bd6*/ 	.byte	0x3f
	.zero		1


	//   ....[67]....
        /*0bd8*/ 	.word	0x000124e0
        /*0bdc*/ 	.word	0x00000003
        /*0be0*/ 	.word	0x00033430
        /*0be4*/ 	.short	0x010a
        /*0be6*/ 	.byte	0x3f
	.zero		1


	//   ....[68]....
        /*0be8*/ 	.word	0x00012540
        /*0bec*/ 	.word	0x00000009
        /*0bf0*/ 	.word	0x00033430
        /*0bf4*/ 	.short	0x010a
        /*0bf6*/ 	.byte	0x3f
	.zero		1


	//   ....[69]....
        /*0bf8*/ 	.word	0x000125a0
        /*0bfc*/ 	.word	0x0000000a
        /*0c00*/ 	.word	0x00033450
        /*0c04*/ 	.short	0x010a
        /*0c06*/ 	.byte	0x3f
	.zero		1


	//   ....[70]....
        /*0c08*/ 	.word	0x00012600
        /*0c0c*/ 	.word	0x00000003
        /*0c10*/ 	.word	0x00033450
        /*0c14*/ 	.short	0x010a
        /*0c16*/ 	.byte	0x3f
	.zero		1


	//   ....[71]....
        /*0c18*/ 	.word	0x000126d0
        /*0c1c*/ 	.word	0x0000001e
        /*0c20*/ 	.word	0x00033480
        /*0c24*/ 	.short	0x010a
        /*0c26*/ 	.byte	0x3f
	.zero		1


	//   ....[72]....
        /*0c28*/ 	.word	0x00012f20
        /*0c2c*/ 	.word	0x0000001e
        /*0c30*/ 	.word	0x00033440
        /*0c34*/ 	.short	0x010a
        /*0c36*/ 	.byte	0x3f
	.zero		1


	//   ....[73]....
        /*0c38*/ 	.word	0x00013b20
        /*0c3c*/ 	.word	0x0000001e
        /*0c40*/ 	.word	0x00033420
        /*0c44*/ 	.short	0x010a
        /*0c46*/ 	.byte	0x3f
	.zero		1


	//   ....[74]....
        /*0c48*/ 	.word	0x00013b70
        /*0c4c*/ 	.word	0x00000004
        /*0c50*/ 	.word	0x00033480
        /*0c54*/ 	.short	0x010a
        /*0c56*/ 	.byte	0x3f
	.zero		1


	//   ....[75]....
        /*0c58*/ 	.word	0x000141b0
        /*0c5c*/ 	.word	0x00000004
        /*0c60*/ 	.word	0x00033440
        /*0c64*/ 	.short	0x010a
        /*0c66*/ 	.byte	0x3f
	.zero		1


	//   ....[76]....
        /*0c68*/ 	.word	0x000147d0
        /*0c6c*/ 	.word	0x00000003
        /*0c70*/ 	.word	0x00033470
        /*0c74*/ 	.short	0x010a
        /*0c76*/ 	.byte	0x3f
	.zero		1


	//   ....[77]....
        /*0c78*/ 	.word	0x00014820
        /*0c7c*/ 	.word	0x00000003
        /*0c80*/ 	.word	0x00033460
        /*0c84*/ 	.short	0x010a
        /*0c86*/ 	.byte	0x3f
	.zero		1


	//   ....[78]....
        /*0c88*/ 	.word	0x00014870
        /*0c8c*/ 	.word	0x00000003
        /*0c90*/ 	.word	0x00033470
        /*0c94*/ 	.short	0x010a
        /*0c96*/ 	.byte	0x3f
	.zero		1


	//   ....[79]....
        /*0c98*/ 	.word	0x000148c0
        /*0c9c*/ 	.word	0x00000003
        /*0ca0*/ 	.word	0x00033460
        /*0ca4*/ 	.short	0x010a
        /*0ca6*/ 	.byte	0x3f
	.zero		1


	//   ....[80]....
        /*0ca8*/ 	.word	0x00014910
        /*0cac*/ 	.word	0x00000006
        /*0cb0*/ 	.word	0x00033420
        /*0cb4*/ 	.short	0x010a
        /*0cb6*/ 	.byte	0x3f
	.zero		1


	//   ....[81]....
        /*0cb8*/ 	.word	0x00014960
        /*0cbc*/ 	.word	0x00000005
        /*0cc0*/ 	.word	0x00033440
        /*0cc4*/ 	.short	0x010a
        /*0cc6*/ 	.byte	0x3f
	.zero		1


	//   ....[82]....
        /*0cc8*/ 	.word	0x000149b0
        /*0ccc*/ 	.word	0x00000003
        /*0cd0*/ 	.word	0x00033440
        /*0cd4*/ 	.short	0x010a
        /*0cd6*/ 	.byte	0x3f
	.zero		1


	//   ....[83]....
        /*0cd8*/ 	.word	0x00014a00
        /*0cdc*/ 	.word	0x00000005
        /*0ce0*/ 	.word	0x00033460
        /*0ce4*/ 	.short	0x010a
        /*0ce6*/ 	.byte	0x3f
	.zero		1


	//   ....[84]....
        /*0ce8*/ 	.word	0x00014a50
        /*0cec*/ 	.word	0x00000003
        /*0cf0*/ 	.word	0x00033460
        /*0cf4*/ 	.short	0x010a
        /*0cf6*/ 	.byte	0x3f
	.zero		1


	//   ....[85]....
        /*0cf8*/ 	.word	0x00014aa0
        /*0cfc*/ 	.word	0x00000005
        /*0d00*/ 	.word	0x00033480
        /*0d04*/ 	.short	0x010a
        /*0d06*/ 	.byte	0x3f
	.zero		1


	//----- nvinfo : EIATTR_NUM_MBARRIERS
	.align		4
.L_606:
        /*0d08*/ 	.byte	0x03, 0x38
        /*0d0a*/ 	.short	0x0016


	//----- nvinfo : EIATTR_EXIT_INSTR_OFFSETS
	.align		4
        /*0d0c*/ 	.byte	0x04, 0x1c
        /*0d0e*/ 	.short	(.L_608 - .L_607)


	//   ....[0]....
.L_607:
        /*0d10*/ 	.word	0x00012460


	//----- nvinfo : EIATTR_MAX_THREADS
	.align		4
.L_608:
        /*0d14*/ 	.byte	0x04, 0x05
        /*0d16*/ 	.short	(.L_610 - .L_609)
.L_609:
        /*0d18*/ 	.word	0x00000180
        /*0d1c*/ 	.word	0x00000001
        /*0d20*/ 	.word	0x00000001


	//----- nvinfo : EIATTR_CRS_STACK_SIZE
	.align		4
.L_610:
        /*0d24*/ 	.byte	0x04, 0x1e
        /*0d26*/ 	.short	(.L_612 - .L_611)
.L_611:
        /*0d28*/ 	.word	0x00000000


	//----- nvinfo : EIATTR_CBANK_PARAM_SIZE
	.align		4
.L_612:
        /*0d2c*/ 	.byte	0x03, 0x19
        /*0d2e*/ 	.short	0x0a70


	//----- nvinfo : EIATTR_PARAM_CBANK
	.align		4
        /*0d30*/ 	.byte	0x04, 0x0a
        /*0d32*/ 	.short	(.L_614 - .L_613)
	.align		4
.L_613:
        /*0d34*/ 	.word	index@(.nv.constant0._ZN7cutlass13device_kernelIN5flash11enable_sm90INS1_16FlashAttnFwdSm90INS1_25CollectiveMainloopFwdSm90ILi2EN4cute5tupleIJNS5_1CILi1EEES8_S8_EEENS6_IJNS7_ILi128EEENS7_ILi160EEENS7_ILi192EEEEEELi192ENS_12float_e4m3_tEfNS_4arch4Sm90ELb0ELb0ELb1ELb0ELb1ELb0ELb0ELb1ELb1ELb1ELb1ELb0EEENS1_21CollectiveEpilogueFwdINS6_IJSA_SC_SB_EEES9_NS_10bfloat16_tESG_Li256ELb0ELb1ELb1ELb1EEENS1_19SingleTileSchedulerILb0ELb1ELb1ELi128EEEEEEEEEvNT_6ParamsE)
        /*0d38*/ 	.short	0x0210
        /*0d3a*/ 	.short	0x0a70


	//----- nvinfo : EIATTR_SW_WAR
	.align		4
.L_614:
        /*0d3c*/ 	.byte	0x04, 0x36
        /*0d3e*/ 	.short	(.L_616 - .L_615)
.L_615:
        /*0d40*/ 	.word	0x00000008
.L_616:


//--------------------- .nv.info._ZN7cutlass13device_kernelIN5flash11enable_sm90INS1_16FlashAttnFwdSm90INS1_25CollectiveMainloopFwdSm90ILi2EN4cute5tupleIJNS5_1CILi1EEES8_S8_EEENS6_IJNS7_ILi128EEENS7_ILi160EEENS7_ILi192EEEEEELi192ENS_12float_e4m3_tEfNS_4arch4Sm90ELb0ELb0ELb1ELb1ELb1ELb0ELb0ELb1ELb1ELb1ELb1ELb0EEENS1_21CollectiveEpilogueFwdINS6_IJSA_SC_SB_EEES9_NS_10bfloat16_tESG_Li256ELb1ELb1ELb1ELb1EEENS1_36VarlenDynamicPersistentTileSchedulerILi128ELi160ELi256ELi128ELb1ELb1ELb1ELb0ELb1ELb1EEEEEEEEEvNT_6ParamsE --------------------------
	.section	.nv.info._ZN7cutlass13device_kernelIN5flash11enable_sm90INS1_16FlashAttnFwdSm90INS1_25CollectiveMainloopFwdSm90ILi2EN4cute5tupleIJNS5_1CILi1EEES8_S8_EEENS6_IJNS7_ILi128EEENS7_ILi160EEENS7_ILi192EEEEEELi192ENS_12float_e4m3_tEfNS_4arch4Sm90ELb0ELb0ELb1ELb1ELb1ELb0ELb0ELb1ELb1ELb1ELb1ELb0EEENS1_21CollectiveEpilogueFwdINS6_IJSA_SC_SB_EEES9_NS_10bfloat16_tESG_Li256ELb1ELb1ELb1ELb1EEENS1_36VarlenDynamicPersistentTileSchedulerILi128ELi160ELi256ELi128ELb1ELb1ELb1ELb0ELb1ELb1EEEEEEEEEvNT_6ParamsE,"",@"SHT_CUDA_INFO"
	.sectionflags	@""
	.align	4


	//----- nvinfo : EIATTR_CUDA_API_VERSION
	.align		4
        /*0000*/ 	.byte	0x04, 0x37
        /*0002*/ 	.short	(.L_618 - .L_617)
.L_617:
        /*0004*/ 	.word	0x00000082


	//----- nvinfo : EIATTR_KPARAM_INFO
	.align		4
.L_618:
        /*0008*/ 	.byte	0x04, 0x17
        /*000a*/ 	.short	(.L_620 - .L_619)
.L_619:
        /*000c*/ 	.word	0x00000000
        /*0010*/ 	.short	0x0000
        /*0012*/ 	.short	0x0070
        /*0014*/ 	.byte	0x00, 0xf0, 0x01, 0x2a


	//----- nvinfo : EIATTR_SPARSE_MMA_MASK
	.align		4
.L_620:
        /*0018*/ 	.byte	0x03, 0x50
        /*001a*/ 	.short	0x0000


	//----- nvinfo : EIATTR_MAXREG_COUNT
	.align		4
        /*001c*/ 	.byte	0x03, 0x1b
        /*001e*/ 	.short	0x00a8


	//----- nvinfo : EIATTR_NUM_BARRIERS
	.align		4
        /*0020*/ 	.byte	0x02, 0x4c
        /*0022*/ 	.byte	0x10
	.zero		1


	//----- nvinfo : EIATTR_EXTERNS
	.align		4
        /*0024*/ 	.byte	0x04, 0x0f
        /*0026*/ 	.short	(.L_622 - .L_621)


	//   ....[0]....
	.align		4
.L_621:
        /*0028*/ 	.word	index@(__assertfail)


	//----- nvinfo : EIATTR_ANNOTATIONS
	.align		4
.L_622:
        /*002c*/ 	.byte	0x04, 0x55
        /*002e*/ 	.short	(.L_624 - .L_623)


	//   ....[0]....
.L_623:
        /* <DEDUP_REMOVED lines=28> */


	//----- nvinfo : EIATTR_MERCURY_ISA_VERSION
	.align		4
.L_624:
        /*01e0*/ 	.byte	0x03, 0x5f
        /*01e2*/ 	.short	0x0101


	//----- nvinfo : EIATTR_UNUSED_LOAD_BYTE_OFFSET
	.align		4
        /*01e4*/ 	.byte	0x04, 0x44
        /*01e6*/ 	.short	(.L_626 - .L_625)


	//   ....[0]....
.L_625:
        /*01e8*/ 	.word	0x00000980
        /*01ec*/ 	.word	0x0000fff0


	//   ....[1]....
        /*01f0*/ 	.word	0x0000a550
        /*01f4*/ 	.word	0x0000fff0


	//----- nvinfo : EIATTR_INT_WARP_WIDE_INSTR_OFFSETS
	.align		4
.L_626:
        /*01f8*/ 	.byte	0x04, 0x31
        /*01fa*/ 	.short	(.L_628 - .L_627)


	//   ....[0]....
.L_627:
        /*01fc*/ 	.word	0x000000c0


	//   ....[1]....
        /*0200*/ 	.word	0x000000d0


	//   ....[2]....
        /*0204*/ 	.word	0x00000170


	//   ....[3]....
        /*0208*/ 	.word	0x00010d00


	//   ....[4]....
        /*020c*/ 	.word	0x00010d90


	//   ....[5]....
        /*0210*/ 	.word	0x000150e0


	//   ....[6]....
        /*0214*/ 	.word	0x00015170


	//----- nvinfo : EIATTR_COOP_GROUP_MASK_REGIDS
	.align		4
.L_628:
        /*0218*/ 	.byte	0x04, 0x29
        /*021a*/ 	.short	(.L_630 - .L_629)


	//   ....[0]....
.L_629:
        /*021c*/ 	.word	0xffffffff


	//   ....[1]....
        /*0220*/ 	.word	0xffffffff


	//   ....[2]....
        /*0224*/ 	.word	0xffffffff


	//   ....[3]....
        /*0228*/ 	.word	0xffffffff


	//   ....[4]....
        /*022c*/ 	.word	0xffffffff


	//   ....[5]....
        /*0230*/ 	.word	0xffffffff


	//   ....[6]....
        /*0234*/ 	.word	0xffffffff


	//   ....[7]....
        /*0238*/ 	.word	0xffffffff


	//   ....[8]....
        /*023c*/ 	.word	0xffffffff


	//   ....[9]....
        /*0240*/ 	.word	0xffffffff


	//   ....[10]....
        /*0244*/ 	.word	0xffffffff


	//   ....[11]....
        /*0248*/ 	.word	0xffffffff


	//   ....[12]....
        /*024c*/ 	.word	0xffffffff


	//   ....[13]....
        /*0250*/ 	.word	0xffffffff


	//   ....[14]....
        /*0254*/ 	.word	0xffffffff


	//   ....[15]....
        /*0258*/ 	.word	0xffffffff


	//   ....[16]....
        /*025c*/ 	.word	0xffffffff


	//   ....[17]....
        /*0260*/ 	.word	0xffffffff


	//   ....[18]....
        /*0264*/ 	.word	0xffffffff


	//   ....[19]....
        /*0268*/ 	.word	0xffffffff


	//   ....[20]....
        /*026c*/ 	.word	0xffffffff


	//   ....[21]....
        /*0270*/ 	.word	0xffffffff


	//   ....[22]....
        /*0274*/ 	.word	0xffffffff


	//   ....[23]....
        /*0278*/ 	.word	0xffffffff


	//   ....[24]....
        /*027c*/ 	.word	0xffffffff


	//   ....[25]....
        /*0280*/ 	.word	0xffffffff


	//   ....[26]....
        /*0284*/ 	.word	0xffffffff


	//   ....[27]....
        /*0288*/ 	.word	0xffffffff


	//   ....[28]....
        /*028c*/ 	.word	0xffffffff


	//   ....[29]....
        /*0290*/ 	.word	0xffffffff


	//   ....[30]....
        /*0294*/ 	.word	0xffffffff


	//   ....[31]....
        /*0298*/ 	.word	0xffffffff


	//   ....[32]....
        /*029c*/ 	.word	0xffffffff


	//   ....[33]....
        /*02a0*/ 	.word	0xffffffff


	//   ....[34]....
        /*02a4*/ 	.word	0xffffffff


	//   ....[35]....
        /*02a8*/ 	.word	0xffffffff


	//   ....[36]....
        /*02ac*/ 	.word	0xffffffff


	//   ....[37]....
        /*02b0*/ 	.word	0xffffffff


	//   ....[38]....
        /*02b4*/ 	.word	0xffffffff


	//   ....[39]....
        /*02b8*/ 	.word	0xffffffff


	//   ....[40]....
        /*02bc*/ 	.word	0xffffffff


	//   ....[41]....
        /*02c0*/ 	.word	0xffffffff


	//   ....[42]....
        /*02c4*/ 	.word	0xffffffff


	//   ....[43]....
        /*02c8*/ 	.word	0xffffffff


	//   ....[44]....
        /*02cc*/ 	.word	0xffffffff


	//   ....[45]....
        /*02d0*/ 	.word	0xffffffff


	//   ....[46]....
        /*02d4*/ 	.word	0xffffffff


	//   ....[47]....
        /*02d8*/ 	.word	0xffffffff


	//   ....[48]....
        /*02dc*/ 	.word	0xffffffff


	//   ....[49]....
        /*02e0*/ 	.word	0xffffffff


	//   ....[50]....
        /*02e4*/ 	.word	0xffffffff


	//   ....[51]....
        /*02e8*/ 	.word	0xffffffff


	//   ....[52]....
        /*02ec*/ 	.word	0xffffffff


	//   ....[53]....
        /*02f0*/ 	.word	0xffffffff


	//   ....[54]....
        /*02f4*/ 	.word	0xffffffff


	//   ....[55]....
        /*02f8*/ 	.word	0xffffffff


	//   ....[56]....
        /*02fc*/ 	.word	0xffffffff


	//   ....[57]....
        /*0300*/ 	.word	0xffffffff


	//   ....[58]....
        /*0304*/ 	.word	0xffffffff


	//   ....[59]....
        /*0308*/ 	.word	0xffffffff


	//   ....[60]....
        /*030c*/ 	.word	0xffffffff


	//   ....[61]....
        /*0310*/ 	.word	0xffffffff


	//   ....[62]....
        /*0314*/ 	.word	0xffffffff


	//   ....[63]....
        /*0318*/ 	.word	0xffffffff


	//   ....[64]....
        /*031c*/ 	.word	0xffffffff


	//   ....[65]....
        /*0320*/ 	.word	0xffffffff


	//   ....[66]....
        /*0324*/ 	.word	0xffffffff


	//   ....[67]....
        /*0328*/ 	.word	0xffffffff


	//   ....[68]....
        /*032c*/ 	.word	0xffffffff


	//   ....[69]....
        /*0330*/ 	.word	0xffffffff


	//   ....[70]....
        /*0334*/ 	.word	0xffffffff


	//   ....[71]....
        /*0338*/ 	.word	0xffffffff


	//   ....[72]....
        /*033c*/ 	.word	0xffffffff


	//   ....[73]....
        /*0340*/ 	.word	0xffffffff


	//   ....[74]....
        /*0344*/ 	.word	0xffffffff


	//   ....[75]....
        /*0348*/ 	.word	0xffffffff


	//   ....[76]....
        /*034c*/ 	.word	0xffffffff


	//   ....[77]....
        /*0350*/ 	.word	0xffffffff


	//   ....[78]....
        /*0354*/ 	.word	0xffffffff


	//   ....[79]....
        /*0358*/ 	.word	0xffffffff


	//   ....[80]....
        /*035c*/ 	.word	0xffffffff


	//   ....[81]....
        /*0360*/ 	.word	0xffffffff


	//   ....[82]....
        /*0364*/ 	.word	0xffffffff


	//   ....[83]....
        /*0368*/ 	.word	0xffffffff


	//   ....[84]....
        /*036c*/ 	.word	0xffffffff


	//   ....[85]....
        /*0370*/ 	.word	0xffffffff


	//   ....[86]....
        /*0374*/ 	.word	0xffffffff


	//   ....[87]....
        /*0378*/ 	.word	0xffffffff


	//   ....[88]....
        /*037c*/ 	.word	0xffffffff


	//   ....[89]....
        /*0380*/ 	.word	0xffffffff


	//   ....[90]....
        /*0384*/ 	.word	0xffffffff


	//   ....[91]....
        /*0388*/ 	.word	0xffffffff


	//   ....[92]....
        /*038c*/ 	.word	0xffffffff


	//   ....[93]....
        /*0390*/ 	.word	0xffffffff


	//   ....[94]....
        /*0394*/ 	.word	0xffffffff


	//   ....[95]....
        /*0398*/ 	.word	0xffffffff


	//   ....[96]....
        /*039c*/ 	.word	0xffffffff


	//   ....[97]....
        /*03a0*/ 	.word	0xffffffff


	//   ....[98]....
        /*03a4*/ 	.word	0xffffffff


	//   ....[99]....
        /*03a8*/ 	.word	0xffffffff


	//   ....[100]....
        /*03ac*/ 	.word	0xffffffff


	//   ....[101]....
        /*03b0*/ 	.word	0xffffffff


	//   ....[102]....
        /*03b4*/ 	.word	0xffffffff


	//   ....[103]....
        /*03b8*/ 	.word	0xffffffff


	//   ....[104]....
        /*03bc*/ 	.word	0xffffffff


	//   ....[105]....
        /*03c0*/ 	.word	0xffffffff


	//   ....[106]....
        /*03c4*/ 	.word	0xffffffff


	//   ....[107]....
        /*03c8*/ 	.word	0xffffffff


	//   ....[108]....
        /*03cc*/ 	.word	0xffffffff


	//   ....[109]....
        /*03d0*/ 	.word	0xffffffff


	//   ....[110]....
        /*03d4*/ 	.word	0xffffffff


	//   ....[111]....
        /*03d8*/ 	.word	0xffffffff


	//   ....[112]....
        /*03dc*/ 	.word	0xffffffff


	//   ....[113]....
        /*03e0*/ 	.word	0xffffffff


	//   ....[114]....
        /*03e4*/ 	.word	0xffffffff


	//   ....[115]....
        /*03e8*/ 	.word	0xffffffff


	//   ....[116]....
        /*03ec*/ 	.word	0xffffffff


	//   ....[117]....
        /*03f0*/ 	.word	0xffffffff


	//   ....[118]....
        /*03f4*/ 	.word	0xffffffff


	//   ....[119]....
        /*03f8*/ 	.word	0xffffffff


	//   ....[120]....
        /*03fc*/ 	.word	0xffffffff


	//   ....[121]....
        /*0400*/ 	.word	0xffffffff


	//   ....[122]....
        /*0404*/ 	.word	0xffffffff


	//   ....[123]....
        /*0408*/ 	.word	0xffffffff


	//   ....[124]....
        /*040c*/ 	.word	0xffffffff


	//   ....[125]....
        /*0410*/ 	.word	0xffffffff


	//   ....[126]....
        /*0414*/ 	.word	0xffffffff


	//   ....[127]....
        /*0418*/ 	.word	0xffffffff


	//   ....[128]....
        /*041c*/ 	.word	0xffffffff


	//   ....[129]....
        /*0420*/ 	.word	0xffffffff


	//   ....[130]....
        /*0424*/ 	.word	0xffffffff


	//   ....[131]....
        /*0428*/ 	.word	0xffffffff


	//   ....[132]....
        /*042c*/ 	.word	0xffffffff


	//   ....[133]....
        /*0430*/ 	.word	0xffffffff


	//   ....[134]....
        /*0434*/ 	.word	0xffffffff


	//   ....[135]....
        /*0438*/ 	.word	0xffffffff


	//   ....[136]....
        /*043c*/ 	.word	0xffffffff


	//   ....[137]....
        /*0440*/ 	.word	0xffffffff


	//   ....[138]....
        /*0444*/ 	.word	0xffffffff


	//   ....[139]....
        /*0448*/ 	.word	0xffffffff


	//   ....[140]....
        /*044c*/ 	.word	0xffffffff


	//   ....[141]....
        /*0450*/ 	.word	0xffffffff


	//   ....[142]....
        /*0454*/ 	.word	0xffffffff


	//   ....[143]....
        /*0458*/ 	.word	0xffffffff


	//   ....[144]....
        /*045c*/ 	.word	0xffffffff


	//   ....[145]....
        /*0460*/ 	.word	0xffffffff


	//   ....[146]....
        /*0464*/ 	.word	0xffffffff


	//   ....[147]....
        /*0468*/ 	.word	0xffffffff


	//   ....[148]....
        /*046c*/ 	.word	0xffffffff


	//   ....[149]....
        /*0470*/ 	.word	0xffffffff


	//   ....[150]....
        /*0474*/ 	.word	0xffffffff


	//   ....[151]....
        /*0478*/ 	.word	0xffffffff


	//   ....[152]....
        /*047c*/ 	.word	0xffffffff


	//   ....[153]....
        /*0480*/ 	.word	0xffffffff


	//   ....[154]....
        /*0484*/ 	.word	0xffffffff


	//   ....[155]....
        /*0488*/ 	.word	0xffffffff


	//   ....[156]....
        /*048c*/ 	.word	0xffffffff


	//   ....[157]....
        /*0490*/ 	.word	0xffffffff


	//   ....[158]....
        /*0494*/ 	.word	0xffffffff


	//   ....[159]....
        /*0498*/ 	.word	0xffffffff


	//   ....[160]....
        /*049c*/ 	.word	0xffffffff


	//   ....[161]....
        /*04a0*/ 	.word	0xffffffff


	//   ....[162]....
        /*04a4*/ 	.word	0xffffffff


	//   ....[163]....
        /*04a8*/ 	.word	0xffffffff


	//   ....[164]....
        /*04ac*/ 	.word	0xffffffff


	//   ....[165]....
        /*04b0*/ 	.word	0xffffffff


	//   ....[166]....
        /*04b4*/ 	.word	0xffffffff


	//   ....[167]....
        /*04b8*/ 	.word	0xffffffff


	//   ....[168]....
        /*04bc*/ 	.word	0xffffffff


	//   ....[169]....
        /*04c0*/ 	.word	0xffffffff


	//   ....[170]....
        /*04c4*/ 	.word	0xffffffff


	//   ....[171]....
        /*04c8*/ 	.word	0xffffffff


	//   ....[172]....
        /*04cc*/ 	.word	0xffffffff


	//   ....[173]....
        /*04d0*/ 	.word	0xffffffff


	//   ....[174]....
        /*04d4*/ 	.word	0xffffffff


	//   ....[175]....
        /*04d8*/ 	.word	0xffffffff


	//   ....[176]....
        /*04dc*/ 	.word	0xffffffff


	//   ....[177]....
        /*04e0*/ 	.word	0xffffffff


	//   ....[178]....
        /*04e4*/ 	.word	0xffffffff


	//   ....[179]....
        /*04e8*/ 	.word	0xffffffff


	//   ....[180]....
        /*04ec*/ 	.word	0xffffffff


	//   ....[181]....
        /*04f0*/ 	.word	0xffffffff


	//   ....[182]....
        /*04f4*/ 	.word	0xffffffff


	//   ....[183]....
        /*04f8*/ 	.word	0xffffffff


	//   ....[184]....
        /*04fc*/ 	.word	0xffffffff


	//   ....[185]....
        /*0500*/ 	.word	0xffffffff


	//   ....[186]....
        /*0504*/ 	.word	0xffffffff


	//   ....[187]....
        /*0508*/ 	.word	0xffffffff


	//   ....[188]....
        /*050c*/ 	.word	0xffffffff


	//   ....[189]....
        /*0510*/ 	.word	0xffffffff


	//   ....[190]....
        /*0514*/ 	.word	0xffffffff


	//   ....[191]....
        /*0518*/ 	.word	0xffffffff


	//   ....[192]....
        /*051c*/ 	.word	0xffffffff


	//   ....[193]....
        /*0520*/ 	.word	0xffffffff


	//   ....[194]....
        /*0524*/ 	.word	0xffffffff


	//   ....[195]....
        /*0528*/ 	.word	0xffffffff


	//   ....[196]....
        /*052c*/ 	.word	0xffffffff


	//   ....[197]....
        /*0530*/ 	.word	0xffffffff


	//   ....[198]....
        /*0534*/ 	.word	0xffffffff


	//   ....[199]....
        /*0538*/ 	.word	0xffffffff


	//   ....[200]....
        /*053c*/ 	.word	0xffffffff


	//   ....[201]....
        /*0540*/ 	.word	0xffffffff


	//   ....[202]....
        /*0544*/ 	.word	0xffffffff


	//   ....[203]....
        /*0548*/ 	.word	0xffffffff


	//   ....[204]....
        /*054c*/ 	.word	0xffffffff


	//   ....[205]....
        /*0550*/ 	.word	0xffffffff


	//   ....[206]....
        /*0554*/ 	.word	0xffffffff


	//   ....[207]....
        /*0558*/ 	.word	0xffffffff


	//   ....[208]....
        /*055c*/ 	.word	0xffffffff


	//   ....[209]....
        /*0560*/ 	.word	0xffffffff


	//   ....[210]....
        /*0564*/ 	.word	0xffffffff


	//   ....[211]....
        /*0568*/ 	.word	0xffffffff


	//   ....[212]....
        /*056c*/ 	.word	0xffffffff


	//   ....[213]....
        /*0570*/ 	.word	0xffffffff


	//   ....[214]....
        /*0574*/ 	.word	0xffffffff


	//   ....[215]....
        /*0578*/ 	.word	0xffffffff


	//   ....[216]....
        /*057c*/ 	.word	0xffffffff


	//   ....[217]....
        /*0580*/ 	.word	0xffffffff


	//   ....[218]....
        /*0584*/ 	.word	0xffffffff


	//   ....[219]....
        /*0588*/ 	.word	0xffffffff


	//   ....[220]....
        /*058c*/ 	.word	0xffffffff


	//   ....[221]....
        /*0590*/ 	.word	0xffffffff


	//   ....[222]....
        /*0594*/ 	.word	0xffffffff


	//   ....[223]....
        /*0598*/ 	.word	0x0500000f


	//   ....[224]....
        /*059c*/ 	.word	0x0500000f


	//   ....[225]....
        /*05a0*/ 	.word	0x0500000f


	//   ....[226]....
        /*05a4*/ 	.word	0x0500000f


	//   ....[227]....
        /*05a8*/ 	.word	0x0500000f


	//   ....[228]....
        /*05ac*/ 	.word	0x0500000f


	//   ....[229]....
        /*05b0*/ 	.word	0x0500000f


	//   ....[230]....
        /*05b4*/ 	.word	0x0500000f


	//   ....[231]....
        /*05b8*/ 	.word	0x0500000f


	//   ....[232]....
        /*05bc*/ 	.word	0x0500000f


	//   ....[233]....
        /*05c0*/ 	.word	0x0500000f


	//   ....[234]....
        /*05c4*/ 	.word	0x0500000f


	//   ....[235]....
        /*05c8*/ 	.word	0x0500000f


	//   ....[236]....
        /*05cc*/ 	.word	0x0500000f


	//   ....[237]....
        /*05d0*/ 	.word	0x0500000f


	//   ....[238]....
        /*05d4*/ 	.word	0x0500000f


	//   ....[239]....
        /*05d8*/ 	.word	0x0500000f


	//   ....[240]....
        /*05dc*/ 	.word	0x0500000f


	//   ....[241]....
        /*05e0*/ 	.word	0x0500000f


	//   ....[242]....
        /*05e4*/ 	.word	0x0500000f


	//   ....[243]....
        /*05e8*/ 	.word	0x0500000f


	//   ....[244]....
        /*05ec*/ 	.word	0x0500000f


	//   ....[245]....
        /*05f0*/ 	.word	0x0500000f


	//   ....[246]....
        /*05f4*/ 	.word	0x0500000f


	//   ....[247]....
        /*05f8*/ 	.word	0x0500000f


	//   ....[248]....
        /*05fc*/ 	.word	0x0500000f


	//   ....[249]....
        /*0600*/ 	.word	0x0500000f


	//   ....[250]....
        /*0604*/ 	.word	0x0500000f


	//   ....[251]....
        /*0608*/ 	.word	0x0500000f


	//   ....[252]....
        /*060c*/ 	.word	0x0500000f


	//   ....[253]....
        /*0610*/ 	.word	0x0500000f


	//   ....[254]....
        /*0614*/ 	.word	0x0500000f


	//   ....[255]....
        /*0618*/ 	.word	0x0500000f


	//   ....[0]....
        /*061c*/ 	.word	0x0500000f


	//   ....[1]....
        /*0620*/ 	.word	0x0500000f


	//   ....[2]....
        /*0624*/ 	.word	0x0500000f


	//   ....[3]....
        /*0628*/ 	.word	0x0500000f


	//   ....[4]....
        /*062c*/ 	.word	0x0500000f


	//   ....[5]....
        /*0630*/ 	.word	0x0500000f


	//   ....[6]....
        /*0634*/ 	.word	0x0500000f


	//   ....[7]....
        /*0638*/ 	.word	0x0500000f


	//   ....[8]....
        /*063c*/ 	.word	0x0500000f


	//   ....[9]....
        /*0640*/ 	.word	0x0500000f


	//   ....[10]....
        /*0644*/ 	.word	0x0500000f


	//   ....[11]....
        /*0648*/ 	.word	0x0500000f


	//   ....[12]....
        /*064c*/ 	.word	0x0500000f


	//   ....[13]....
        /*0650*/ 	.word	0x0500000f


	//   ....[14]....
        /*0654*/ 	.word	0x0500000f


	//   ....[15]....
        /*0658*/ 	.word	0x0500000f


	//   ....[16]....
        /*065c*/ 	.word	0x0500000f


	//----- nvinfo : EIATTR_COOP_GROUP_INSTR_OFFSETS
	.align		4
.L_630:
        /*0660*/ 	.byte	0x04, 0x28
        /*0662*/ 	.short	(.L_632 - .L_631)


	//   ....[0]....
.L_631:
        /*0664*/ 	.word	0x00000080


	//   ....[1]....
        /*0668*/ 	.word	0x00000090


	//   ....[2]....
        /*066c*/ 	.word	0x000002d0


	//   ....[3]....
        /*0670*/ 	.word	0x00000430


	//   ....[4]....
        /*0674*/ 	.word	0x00000550


	//   ....[5]....
        /*0678*/ 	.word	0x000006b0


	//   ....[6]....
        /*067c*/ 	.word	0x00001a40


	//   ....[7]....
        /*0680*/ 	.word	0x00004140


	//   ....[8]....
        /*0684*/ 	.word	0x000041e0


	//   ....[9]....
        /*0688*/ 	.word	0x00004870


	//   ....[10]....
        /*068c*/ 	.word	0x000048f0


	//   ....[11]....
        /*0690*/ 	.word	0x00007ec0


	//   ....[12]....
        /*0694*/ 	.word	0x00007ee0


	//   ....[13]....
        /*0698*/ 	.word	0x00007f00


	//   ....[14]....
        /*069c*/ 	.word	0x00007f30


	//   ....[15]....
        /*06a0*/ 	.word	0x00009b90


	//   ....[16]....
        /*06a4*/ 	.word	0x00009ba0


	//   ....[17]....
        /*06a8*/ 	.word	0x00009c20


	//   ....[18]....
        /*06ac*/ 	.word	0x00009c30


	//   ....[19]....
        /*06b0*/ 	.word	0x0000b0a0


	//   ....[20]....
        /*06b4*/ 	.word	0x0000b0d0


	//   ....[21]....
        /*06b8*/ 	.word	0x0000b0f0


	//   ....[22]....
        /*06bc*/ 	.word	0x0000b110


	//   ....[23]....
        /*06c0*/ 	.word	0x0000b130


	//   ....[24]....
        /*06c4*/ 	.word	0x0000b150


	//   ....[25]....
        /*06c8*/ 	.word	0x0000b170


	//   ....[26]....
        /*06cc*/ 	.word	0x0000b190


	//   ....[27]....
        /*06d0*/ 	.word	0x0000b1b0


	//   ....[28]....
        /*06d4*/ 	.word	0x0000b1d0


	//   ....[29]....
        /*06d8*/ 	.word	0x0000b1f0


	//   ....[30]....
        /*06dc*/ 	.word	0x0000b200


	//   ....[31]....
        /*06e0*/ 	.word	0x0000b210


	//   ....[32]....
        /*06e4*/ 	.word	0x0000b220


	//   ....[33]....
        /*06e8*/ 	.word	0x0000b230


	//   ....[34]....
        /*06ec*/ 	.word	0x0000b240


	//   ....[35]....
        /*06f0*/ 	.word	0x0000b250


	//   ....[36]....
        /*06f4*/ 	.word	0x0000b260


	//   ....[37]....
        /*06f8*/ 	.word	0x0000b270


	//   ....[38]....
        /*06fc*/ 	.word	0x0000b280


	//   ....[39]....
        /*0700*/ 	.word	0x0000b290


	//   ....[40]....
        /*0704*/ 	.word	0x0000b2a0


	//   ....[41]....
        /*0708*/ 	.word	0x0000b2b0


	//   ....[42]....
        /*070c*/ 	.word	0x0000b2c0


	//   ....[43]....
        /*0710*/ 	.word	0x0000b2d0


	//   ....[44]....
        /*0714*/ 	.word	0x0000b2e0


	//   ....[45]....
        /*0718*/ 	.word	0x0000b2f0


	//   ....[46]....
        /*071c*/ 	.word	0x0000b300


	//   ....[47]....
        /*0720*/ 	.word	0x0000b310


	//   ....[48]....
        /*0724*/ 	.word	0x0000b320


	//   ....[49]....
        /*0728*/ 	.word	0x0000b330


	//   ....[50]....
        /*072c*/ 	.word	0x0000b340


	//   ....[51]....
        /*0730*/ 	.word	0x0000b350


	//   ....[52]....
        /*0734*/ 	.word	0x0000b360


	//   ....[53]....
        /*0738*/ 	.word	0x0000b370


	//   ....[54]....
        /*073c*/ 	.word	0x0000b380


	//   ....[55]....
        /*0740*/ 	.word	0x0000b390


	//   ....[56]....
        /*0744*/ 	.word	0x0000b3a0


	//   ....[57]....
        /*0748*/ 	.word	0x0000b3b0


	//   ....[58]....
        /*074c*/ 	.word	0x0000b3c0


	//   ....[59]....
        /*0750*/ 	.word	0x0000b3d0


	//   ....[60]....
        /*0754*/ 	.word	0x0000b3e0


	//   ....[61]....
        /*0758*/ 	.word	0x0000b3f0


	//   ....[62]....
        /*075c*/ 	.word	0x0000b400


	//   ....[63]....
        /*0760*/ 	.word	0x0000b410


	//   ....[64]....
        /*0764*/ 	.word	0x0000b420


	//   ....[65]....
        /*0768*/ 	.word	0x0000b430


	//   ....[66]....
        /*076c*/ 	.word	0x0000b440


	//   ....[67]....
        /*0770*/ 	.word	0x0000b450


	//   ....[68]....
        /*0774*/ 	.word	0x0000b460


	//   ....[69]....
        /*0778*/ 	.word	0x0000b470


	//   ....[70]....
        /*077c*/ 	.word	0x0000b480


	//   ....[71]....
        /*0780*/ 	.word	0x0000b490


	//   ....[72]....
        /*0784*/ 	.word	0x0000b4a0


	//   ....[73]....
        /*0788*/ 	.word	0x0000b4b0


	//   ....[74]....
        /*078c*/ 	.word	0x0000b4c0


	//   ....[75]....
        /*0790*/ 	.word	0x0000b4d0


	//   ....[76]....
        /*0794*/ 	.word	0x0000b4e0


	//   ....[77]....
        /*0798*/ 	.word	0x0000b4f0


	//   ....[78]....
        /*079c*/ 	.word	0x0000b500


	//   ....[79]....
        /*07a0*/ 	.word	0x0000b510


	//   ....[80]....
        /*07a4*/ 	.word	0x0000b520


	//   ....[81]....
        /*07a8*/ 	.word	0x0000b530


	//   ....[82]....
        /*07ac*/ 	.word	0x0000b540


	//   ....[83]....
        /*07b0*/ 	.word	0x0000b550


	//   ....[84]....
        /*07b4*/ 	.word	0x0000b560


	//   ....[85]....
        /*07b8*/ 	.word	0x0000b570


	//   ....[86]....
        /*07bc*/ 	.word	0x0000b580


	//   ....[87]....
        /*07c0*/ 	.word	0x0000b590


	//   ....[88]....
        /*07c4*/ 	.word	0x0000b5a0


	//   ....[89]....
        /*07c8*/ 	.word	0x0000b5b0


	//   ....[90]....
        /*07cc*/ 	.word	0x0000b5c0


	//   ....[91]....
        /*07d0*/ 	.word	0x0000b5d0


	//   ....[92]....
        /*07d4*/ 	.word	0x0000b5e0


	//   ....[93]....
        /*07d8*/ 	.word	0x0000b5f0


	//   ....[94]....
        /*07dc*/ 	.word	0x0000b600


	//   ....[95]....
        /*07e0*/ 	.word	0x0000b610


	//   ....[96]....
        /*07e4*/ 	.word	0x0000b620


	//   ....[97]....
        /*07e8*/ 	.word	0x0000b630


	//   ....[98]....
        /*07ec*/ 	.word	0x0000b640


	//   ....[99]....
        /*07f0*/ 	.word	0x0000b650


	//   ....[100]....
        /*07f4*/ 	.word	0x0000b660


	//   ....[101]....
        /*07f8*/ 	.word	0x0000b670


	//   ....[102]....
        /*07fc*/ 	.word	0x0000b680


	//   ....[103]....
        /*0800*/ 	.word	0x0000b690


	//   ....[104]....
        /*0804*/ 	.word	0x0000b6a0


	//   ....[105]....
        /*0808*/ 	.word	0x0000b6b0


	//   ....[106]....
        /*080c*/ 	.word	0x0000b6c0


	//   ....[107]....
        /*0810*/ 	.word	0x0000b6d0


	//   ....[108]....
        /*0814*/ 	.word	0x0000b6e0


	//   ....[109]....
        /*0818*/ 	.word	0x0000b6f0


	//   ....[110]....
        /*081c*/ 	.word	0x0000b700


	//   ....[111]....
        /*0820*/ 	.word	0x0000b710


	//   ....[112]....
        /*0824*/ 	.word	0x0000b720


	//   ....[113]....
        /*0828*/ 	.word	0x0000b730


	//   ....[114]....
        /*082c*/ 	.word	0x0000b740


	//   ....[115]....
        /*0830*/ 	.word	0x0000c620


	//   ....[116]....
        /*0834*/ 	.word	0x0000c640


	//   ....[117]....
        /*0838*/ 	.word	0x0000c650


	//   ....[118]....
        /*083c*/ 	.word	0x0000c660


	//   ....[119]....
        /*0840*/ 	.word	0x0000cf50


	//   ....[120]....
        /*0844*/ 	.word	0x0000cf70


	//   ....[121]....
        /*0848*/ 	.word	0x0000d0b0


	//   ....[122]....
        /*084c*/ 	.word	0x0000d0d0


	//   ....[123]....
        /*0850*/ 	.word	0x0000d1d0


	//   ....[124]....
        /*0854*/ 	.word	0x0000d1f0


	//   ....[125]....
        /*0858*/ 	.word	0x0000d300


	//   ....[126]....
        /*085c*/ 	.word	0x0000d320


	//   ....[127]....
        /*0860*/ 	.word	0x0000d7b0


	//   ....[128]....
        /*0864*/ 	.word	0x0000d7c0


	//   ....[129]....
        /*0868*/ 	.word	0x0000df70


	//   ....[130]....
        /*086c*/ 	.word	0x0000df80


	//   ....[131]....
        /*0870*/ 	.word	0x0000f070


	//   ....[132]....
        /*0874*/ 	.word	0x0000f0a0


	//   ....[133]....
        /*0878*/ 	.word	0x0000f1c0


	//   ....[134]....
        /*087c*/ 	.word	0x0000f1e0


	//   ....[135]....
        /*0880*/ 	.word	0x0000f2e0


	//   ....[136]....
        /*0884*/ 	.word	0x0000f300


	//   ....[137]....
        /*0888*/ 	.word	0x0000f410


	//   ....[138]....
        /*088c*/ 	.word	0x0000f430


	//   ....[139]....
        /*0890*/ 	.word	0x0000f5c0


	//   ....[140]....
        /*0894*/ 	.word	0x0000f7e0


	//   ....[141]....
        /*0898*/ 	.word	0x0000f810


	//   ....[142]....
        /*089c*/ 	.word	0x0000f840


	//   ....[143]....
        /*08a0*/ 	.word	0x0000f870


	//   ....[144]....
        /*08a4*/ 	.word	0x0000f8a0


	//   ....[145]....
        /*08a8*/ 	.word	0x0000f8e0


	//   ....[146]....
        /*08ac*/ 	.word	0x0000fa60


	//   ....[147]....
        /*08b0*/ 	.word	0x0000fa90


	//   ....[148]....
        /*08b4*/ 	.word	0x0000fac0


	//   ....[149]....
        /*08b8*/ 	.word	0x0000faf0


	//   ....[150]....
        /*08bc*/ 	.word	0x0000fb20


	//   ....[151]....
        /*08c0*/ 	.word	0x0000fb50


	//   ....[152]....
        /*08c4*/ 	.word	0x0000fbe0


	//   ....[153]....
        /*08c8*/ 	.word	0x0000fc30


	//   ....[154]....
        /*08cc*/ 	.word	0x0000fc40


	//   ....[155]....
        /*08d0*/ 	.word	0x0000fce0


	//   ....[156]....
        /*08d4*/ 	.word	0x00011c60


	//   ....[157]....
        /*08d8*/ 	.word	0x00011c90


	//   ....[158]....
        /*08dc*/ 	.word	0x00011cc0


	//   ....[159]....
        /*08e0*/ 	.word	0x00011dd0


	//   ....[160]....
        /*08e4*/ 	.word	0x00011de0


	//   ....[161]....
        /*08e8*/ 	.word	0x00011e70


	//   ....[162]....
        /*08ec*/ 	.word	0x00011e80


	//   ....[163]....
        /*08f0*/ 	.word	0x00011e90


	//   ....[164]....
        /*08f4*/ 	.word	0x00011f20


	//   ....[165]....
        /*08f8*/ 	.word	0x00011fc0


	//   ....[166]....
        /*08fc*/ 	.word	0x000123a0


	//   ....[167]....
        /*0900*/ 	.word	0x000123e0


	//   ....[168]....
        /*0904*/ 	.word	0x00012410


	//   ....[169]....
        /*0908*/ 	.word	0x00012430


	//   ....[170]....
        /*090c*/ 	.word	0x00012500


	//   ....[171]....
        /*0910*/ 	.word	0x00012510


	//   ....[172]....
        /*0914*/ 	.word	0x000125a0


	//   ....[173]....
        /*0918*/ 	.word	0x000125b0


	//   ....[174]....
        /*091c*/ 	.word	0x000125c0


	//   ....[175]....
        /*0920*/ 	.word	0x000125d0


	//   ....[176]....
        /*0924*/ 	.word	0x00012e60


	//   ....[177]....
        /*0928*/ 	.word	0x00012e90


	//   ....[178]....
        /*092c*/ 	.word	0x00012ef0


	//   ....[179]....
        /*0930*/ 	.word	0x00012f50


	//   ....[180]....
        /*0934*/ 	.word	0x00012fa0


	//   ....[181]....
        /*0938*/ 	.word	0x00012ff0


	//   ....[182]....
        /*093c*/ 	.word	0x00013010


	//   ....[183]....
        /*0940*/ 	.word	0x00013050


	//   ....[184]....
        /*0944*/ 	.word	0x00013a50


	//   ....[185]....
        /*0948*/ 	.word	0x00013a60


	//   ....[186]....
        /*094c*/ 	.word	0x00013a70


	//   ....[187]....
        /*0950*/ 	.word	0x00013ab0


	//   ....[188]....
        /*0954*/ 	.word	0x00013af0


	//   ....[189]....
        /*0958*/ 	.word	0x00013b00


	//   ....[190]....
        /*095c*/ 	.word	0x00013b60


	//   ....[191]....
        /*0960*/ 	.word	0x00013b90


	//   ....[192]....
        /*0964*/ 	.word	0x00013bd0


	//   ....[193]....
        /*0968*/ 	.word	0x00013c30


	//   ....[194]....
        /*096c*/ 	.word	0x00014050


	//   ....[195]....
        /*0970*/ 	.word	0x00014060


	//   ....[196]....
        /*0974*/ 	.word	0x00014070


	//   ....[197]....
        /*0978*/ 	.word	0x00014080


	//   ....[198]....
        /*097c*/ 	.word	0x00014090


	//   ....[199]....
        /*0980*/ 	.word	0x000140f0


	//   ....[200]....
        /*0984*/ 	.word	0x00014100


	//   ....[201]....
        /*0988*/ 	.word	0x00014160


	//   ....[202]....
        /*098c*/ 	.word	0x00014190


	//   ....[203]....
        /*0990*/ 	.word	0x000141d0


	//   ....[204]....
        /*0994*/ 	.word	0x000160b0


	//   ....[205]....
        /*0998*/ 	.word	0x00016100


	//   ....[206]....
        /*099c*/ 	.word	0x00016130


	//   ....[207]....
        /*09a0*/ 	.word	0x00016160


	//   ....[208]....
        /*09a4*/ 	.word	0x00016190


	//   ....[209]....
        /*09a8*/ 	.word	0x000161a0


	//   ....[210]....
        /*09ac*/ 	.word	0x000161d0


	//   ....[211]....
        /*09b0*/ 	.word	0x00016220


	//   ....[212]....
        /*09b4*/ 	.word	0x00016380


	//   ....[213]....
        /*09b8*/ 	.word	0x000163b0


	//   ....[214]....
        /*09bc*/ 	.word	0x000163e0


	//   ....[215]....
        /*09c0*/ 	.word	0x00016410


	//   ....[216]....
        /*09c4*/ 	.word	0x00016440


	//   ....[217]....
        /*09c8*/ 	.word	0x00016480


	//   ....[218]....
        /*09cc*/ 	.word	0x00016500


	//   ....[219]....
        /*09d0*/ 	.word	0x00016550


	//   ....[220]....
        /*09d4*/ 	.word	0x00016560


	//   ....[221]....
        /*09d8*/ 	.word	0x000165f0


	//   ....[222]....
        /*09dc*/ 	.word	0x00016c60


	//   ....[223]....
        /*09e0*/ 	.word	0x000171b0


	//   ....[224]....
        /*09e4*/ 	.word	0x00017290


	//   ....[225]....
        /*09e8*/ 	.word	0x00017360


	//   ....[226]....
        /*09ec*/ 	.word	0x000174e0


	//   ....[227]....
        /*09f0*/ 	.word	0x00017570


	//   ....[228]....
        /*09f4*/ 	.word	0x000175d0


	//   ....[229]....
        /*09f8*/ 	.word	0x000176d0


	//   ....[230]....
        /*09fc*/ 	.word	0x00017730


	//   ....[231]....
        /*0a00*/ 	.word	0x00017800


	//   ....[232]....
        /*0a04*/ 	.word	0x000178c0


	//   ....[233]....
        /*0a08*/ 	.word	0x00017990


	//   ....[234]....
        /*0a0c*/ 	.word	0x00017b10


	//   ....[235]....
        /*0a10*/ 	.word	0x00017bd0


	//   ....[236]....
        /*0a14*/ 	.word	0x00017d20


	//   ....[237]....
        /*0a18*/ 	.word	0x00017d70


	//   ....[238]....
        /*0a1c*/ 	.word	0x00017e70


	//   ....[239]....
        /*0a20*/ 	.word	0x00017f20


	//   ....[240]....
        /*0a24*/ 	.word	0x00017f80


	//   ....[241]....
        /*0a28*/ 	.word	0x00018020


	//   ....[242]....
        /*0a2c*/ 	.word	0x000180e0


	//   ....[243]....
        /*0a30*/ 	.word	0x000181d0


	//   ....[244]....
        /*0a34*/ 	.word	0x00018270


	//   ....[245]....
        /*0a38*/ 	.word	0x000182e0


	//   ....[246]....
        /*0a3c*/ 	.word	0x00018360


	//   ....[247]....
        /*0a40*/ 	.word	0x00018430


	//   ....[248]....
        /*0a44*/ 	.word	0x000184b0


	//   ....[249]....
        /*0a48*/ 	.word	0x00018580


	//   ....[250]....
        /*0a4c*/ 	.word	0x00018600


	//   ....[251]....
        /*0a50*/ 	.word	0x000186c0


	//   ....[252]....
        /*0a54*/ 	.word	0x000187f0


	//   ....[253]....
        /*0a58*/ 	.word	0x00018880


	//   ....[254]....
        /*0a5c*/ 	.word	0x000188e0


	//   ....[255]....
        /*0a60*/ 	.word	0x000189c0


	//   ....[0]....
        /*0a64*/ 	.word	0x00018a20


	//   ....[1]....
        /*0a68*/ 	.word	0x00018af0


	//   ....[2]....
        /*0a6c*/ 	.word	0x00018b50


	//   ....[3]....
        /*0a70*/ 	.word	0x00018c20


	//   ....[4]....
        /*0a74*/ 	.word	0x00018c80


	//   ....[5]....
        /*0a78*/ 	.word	0x00018d50


	//   ....[6]....
        /*0a7c*/ 	.word	0x00018e40


	//   ....[7]....
        /*0a80*/ 	.word	0x00018ed0


	//   ....[8]....
        /*0a84*/ 	.word	0x00018f30


	//   ....[9]....
        /*0a88*/ 	.word	0x00019000


	//   ....[10]....
        /*0a8c*/ 	.word	0x00019060


	//   ....[11]....
        /*0a90*/ 	.word	0x00019130


	//   ....[12]....
        /*0a94*/ 	.word	0x00019190


	//   ....[13]....
        /*0a98*/ 	.word	0x00019260


	//   ....[14]....
        /*0a9c*/ 	.word	0x000192c0


	//   ....[15]....
        /*0aa0*/ 	.word	0x00019390


	//   ....[16]....
        /*0aa4*/ 	.word	0x000195e0


	//----- nvinfo : EIATTR_REG_RECONFIG
	.align		4
.L_632:
        /*0aa8*/ 	.byte	0x01, 0x54
	.zero		2


	//----- nvinfo : EIATTR_SYSCALL_OFFSETS
	.align		4
        /*0aac*/ 	.byte	0x04, 0x46
        /*0aae*/ 	.short	(.L_634 - .L_633)


	//   ....[0]....
.L_633:
        /*0ab0*/ 	.word	0x00001bc0


	//   ....[1]....
        /*0ab4*/ 	.word	0x00010f00


	//   ....[2]....
        /*0ab8*/ 	.word	0x00011070


	//   ....[3]....
        /*0abc*/ 	.word	0x000111c0


	//   ....[4]....
        /*0ac0*/ 	.word	0x00011300


	//   ....[5]....
        /*0ac4*/ 	.word	0x00012ab0


	//----- nvinfo : EIATTR_MBARRIER_INSTR_OFFSETS
	.align		4
.L_634:
        /*0ac8*/ 	.byte	0x04, 0x39
        /*0aca*/ 	.short	(.L_636 - .L_635)


	//   ....[0]....
.L_635:
        /*0acc*/ 	.word	0x00000180
        /*0ad0*/ 	.word	0x000000ff
        /*0ad4*/ 	.word	0x00033400
        /*0ad8*/ 	.short	0x0100
        /*0ada*/ 	.byte	0x08
	.zero		1


	//   ....[1]....
        /*0adc*/ 	.word	0x00000190
        /*0ae0*/ 	.word	0x000000ff
        /*0ae4*/ 	.word	0x00033420
        /*0ae8*/ 	.short	0x0100
        /*0aea*/ 	.byte	0x08
	.zero		1


	//   ....[2]....
        /*0aec*/ 	.word	0x00000280
        /*0af0*/ 	.word	0x000000ff
        /*0af4*/ 	.word	0x00033430
        /*0af8*/ 	.short	0x0100
        /*0afa*/ 	.byte	0x08
	.zero		1


	//   ....[3]....
        /*0afc*/ 	.word	0x00000290
        /*0b00*/ 	.word	0x000000ff
        /*0b04*/ 	.word	0x00033440
        /*0b08*/ 	.short	0x0100
        /*0b0a*/ 	.byte	0x08
	.zero		1


	//   ....[4]....
        /*0b0c*/ 	.word	0x000002a0
        /*0b10*/ 	.word	0x000000ff
        /*0b14*/ 	.word	0x00033438
        /*0b18*/ 	.short	0x0100
        /*0b1a*/ 	.byte	0x08
	.zero		1


	//   ....[5]....
        /*0b1c*/ 	.word	0x000002b0
        /*0b20*/ 	.word	0x000000ff
        /*0b24*/ 	.word	0x00033448
        /*0b28*/ 	.short	0x0100
        /*0b2a*/ 	.byte	0x08
	.zero		1


	//   ....[6]....
        /*0b2c*/ 	.word	0x000003e0
        /*0b30*/ 	.word	0x000000ff
        /*0b34*/ 	.word	0x00033450
        /*0b38*/ 	.short	0x0100
        /*0b3a*/ 	.byte	0x08
	.zero		1


	//   ....[7]....
        /*0b3c*/ 	.word	0x000003f0
        /*0b40*/ 	.word	0x000000ff
        /*0b44*/ 	.word	0x00033460
        /*0b48*/ 	.short	0x0100
        /*0b4a*/ 	.byte	0x08
	.zero		1


	//   ....[8]....
        /*0b4c*/ 	.word	0x00000400
        /*0b50*/ 	.word	0x000000ff
        /*0b54*/ 	.word	0x00033458
        /*0b58*/ 	.short	0x0100
        /*0b5a*/ 	.byte	0x08
	.zero		1


	//   ....[9]....
        /*0b5c*/ 	.word	0x00000410
        /*0b60*/ 	.word	0x000000ff
        /*0b64*/ 	.word	0x00033468
        /*0b68*/ 	.short	0x0100
        /*0b6a*/ 	.byte	0x08
	.zero		1


	//   ....[10]....
        /*0b6c*/ 	.word	0x00000500
        /*0b70*/ 	.word	0x000000ff
        /*0b74*/ 	.word	0x00033470
        /*0b78*/ 	.short	0x0100
        /*0b7a*/ 	.byte	0x06
	.zero		1


	//   ....[11]....
        /*0b7c*/ 	.word	0x00000510
        /*0b80*/ 	.word	0x000000ff
        /*0b84*/ 	.word	0x00033480
        /*0b88*/ 	.short	0x0100
        /*0b8a*/ 	.byte	0x06
	.zero		1


	//   ....[12]....
        /*0b8c*/ 	.word	0x00000520
        /*0b90*/ 	.word	0x000000ff
        /*0b94*/ 	.word	0x00033478
        /*0b98*/ 	.short	0x0100
        /*0b9a*/ 	.byte	0x06
	.zero		1


	//   ....[13]....
        /*0b9c*/ 	.word	0x00000530
        /*0ba0*/ 	.word	0x000000ff
        /*0ba4*/ 	.word	0x00033488
        /*0ba8*/ 	.short	0x0100
        /*0baa*/ 	.byte	0x06
	.zero		1


	//   ....[14]....
        /*0bac*/ 	.word	0x00000660
        /*0bb0*/ 	.word	0x000000ff
        /*0bb4*/ 	.word	0x00033490
        /*0bb8*/ 	.short	0x0100
        /*0bba*/ 	.byte	0x08
	.zero		1


	//   ....[15]....
        /*0bbc*/ 	.word	0x00000670
        /*0bc0*/ 	.word	0x000000ff
        /*0bc4*/ 	.word	0x000334a0
        /*0bc8*/ 	.short	0x0100
        /*0bca*/ 	.byte	0x08
	.zero		1


	//   ....[16]....
        /*0bcc*/ 	.word	0x00000680
        /*0bd0*/ 	.word	0x000000ff
        /*0bd4*/ 	.word	0x00033498
        /*0bd8*/ 	.short	0x0100
        /*0bda*/ 	.byte	0x08
	.zero		1


	//   ....[17]....
        /*0bdc*/ 	.word	0x00000690
        /*0be0*/ 	.word	0x000000ff
        /*0be4*/ 	.word	0x000334a8
        /*0be8*/ 	.short	0x0100
        /*0bea*/ 	.byte	0x08
	.zero		1


	//   ....[18]....
        /*0bec*/ 	.word	0x000007e0
        /*0bf0*/ 	.word	0x000000ff
        /*0bf4*/ 	.word	0x000334b0
        /*0bf8*/ 	.short	0x0100
        /*0bfa*/ 	.byte	0x08
	.zero		1


	//   ....[19]....
        /*0bfc*/ 	.word	0x000007f0
        /*0c00*/ 	.word	0x000000ff
        /*0c04*/ 	.word	0x000334c0
        /*0c08*/ 	.short	0x0100
        /*0c0a*/ 	.byte	0x08
	.zero		1


	//   ....[20]....
        /*0c0c*/ 	.word	0x00000800
        /*0c10*/ 	.word	0x000000ff
        /*0c14*/ 	.word	0x000334b8
        /*0c18*/ 	.short	0x0100
        /*0c1a*/ 	.byte	0x08
	.zero		1


	//   ....[21]....
        /*0c1c*/ 	.word	0x00000810
        /*0c20*/ 	.word	0x000000ff
        /*0c24*/ 	.word	0x000334c8
        /*0c28*/ 	.short	0x0100
        /*0c2a*/ 	.byte	0x08
	.zero		1


	//   ....[22]....
        /*0c2c*/ 	.word	0x00001e10
        /*0c30*/ 	.word	0x000000ff
        /*0c34*/ 	.word	0x00033400
        /*0c38*/ 	.short	0x010a
        /*0c3a*/ 	.byte	0x31
	.zero		1


	//   ....[23]....
        /*0c3c*/ 	.word	0x00001ed0
        /*0c40*/ 	.word	0x00000003
        /*0c44*/ 	.word	0x00033430
        /*0c48*/ 	.short	0x010a
        /*0c4a*/ 	.byte	0x3f
	.zero		1


	//   ....[24]....
        /*0c4c*/ 	.word	0x00001f20
        /*0c50*/ 	.word	0x00000003
        /*0c54*/ 	.word	0x00033430
        /*0c58*/ 	.short	0x010a
        /*0c5a*/ 	.byte	0x3f
	.zero		1


	//   ....[25]....
        /*0c5c*/ 	.word	0x00003500
        /*0c60*/ 	.word	0x000000ff
        /*0c64*/ 	.word	0x00000000
        /*0c68*/ 	.short	0x0101
        /*0c6a*/ 	.byte	0x07
	.zero		1


	//   ....[26]....
        /*0c6c*/ 	.word	0x00005ff0
        /*0c70*/ 	.word	0x000000ff
        /*0c74*/ 	.word	0x00033430
        /*0c78*/ 	.short	0x010a
        /*0c7a*/ 	.byte	0x06
	.zero		1


	//   ....[27]....
        /*0c7c*/ 	.word	0x00006030
        /*0c80*/ 	.word	0x000000ff
        /*0c84*/ 	.word	0x00033430
        /*0c88*/ 	.short	0x010a
        /*0c8a*/ 	.byte	0x06
	.zero		1


	//   ....[28]....
        /*0c8c*/ 	.word	0x00006cb0
        /*0c90*/ 	.word	0x000000ff
        /*0c94*/ 	.word	0x00033450
        /*0c98*/ 	.short	0x010a
        /*0c9a*/ 	.byte	0x06
	.zero		1


	//   ....[29]....
        /*0c9c*/ 	.word	0x00006cf0
        /*0ca0*/ 	.word	0x000000ff
        /*0ca4*/ 	.word	0x00033450
        /*0ca8*/ 	.short	0x010a
        /*0caa*/ 	.byte	0x06
	.zero		1


	//   ....[30]....
        /*0cac*/ 	.word	0x00007680
        /*0cb0*/ 	.word	0x000000ff
        /*0cb4*/ 	.word	0x00000000
        /*0cb8*/ 	.short	0x0101
        /*0cba*/ 	.byte	0x07
	.zero		1


	//   ....[31]....
        /*0cbc*/ 	.word	0x00009050
        /*0cc0*/ 	.word	0x000000ff
        /*0cc4*/ 	.word	0x00000000
        /*0cc8*/ 	.short	0x0101
        /*0cca*/ 	.byte	0x07
	.zero		1


	//   ....[32]....
        /*0ccc*/ 	.word	0x000098e0
        /*0cd0*/ 	.word	0x000000ff
        /*0cd4*/ 	.word	0x00033450
        /*0cd8*/ 	.short	0x010a
        /*0cda*/ 	.byte	0x05
	.zero		1


	//   ....[33]....
        /*0cdc*/ 	.word	0x00009920
        /*0ce0*/ 	.word	0x000000ff
        /*0ce4*/ 	.word	0x00033450
        /*0ce8*/ 	.short	0x010a
        /*0cea*/ 	.byte	0x05
	.zero		1


	//   ....[34]....
        /*0cec*/ 	.word	0x0000a120
        /*0cf0*/ 	.word	0x000000ff
        /*0cf4*/ 	.word	0x00000000
        /*0cf8*/ 	.short	0x0101
        /*0cfa*/ 	.byte	0x04
	.zero		1


	//   ....[35]....
        /*0cfc*/ 	.word	0x0000cf40
        /*0d00*/ 	.word	0x000000ff
        /*0d04*/ 	.word	0x00000000
        /*0d08*/ 	.short	0x0101
        /*0d0a*/ 	.byte	0x08
	.zero		1


	//   ....[36]....
        /*0d0c*/ 	.word	0x0000d5c0
        /*0d10*/ 	.word	0x000000ff
        /*0d14*/ 	.word	0x00000000
        /*0d18*/ 	.short	0x0101
        /*0d1a*/ 	.byte	0x08
	.zero		1


	//   ....[37]....
        /*0d1c*/ 	.word	0x00011980
        /*0d20*/ 	.word	0x00000004
        /*0d24*/ 	.word	0x00033480
        /*0d28*/ 	.short	0x010a
        /*0d2a*/ 	.byte	0x3f
	.zero		1


	//   ....[38]....
        /*0d2c*/ 	.word	0x00012090
        /*0d30*/ 	.word	0x00000004
        /*0d34*/ 	.word	0x00033470
        /*0d38*/ 	.short	0x0107
        /*0d3a*/ 	.byte	0x3f
	.zero		1


	//   ....[39]....
        /*0d3c*/ 	.word	0x00012150
        /*0d40*/ 	.word	0x00000004
        /*0d44*/ 	.word	0x00033470
        /*0d48*/ 	.short	0x0101
        /*0d4a*/ 	.byte	0x3f
	.zero		1


	//   ....[40]....
        /*0d4c*/ 	.word	0x00012180
        /*0d50*/ 	.word	0x00000004
        /*0d54*/ 	.word	0x00033440
        /*0d58*/ 	.short	0x010a
        /*0d5a*/ 	.byte	0x3f
	.zero		1


	//   ....[41]....
        /*0d5c*/ 	.word	0x000127f0
        /*0d60*/ 	.word	0x00000004
        /*0d64*/ 	.word	0x00033430
        /*0d68*/ 	.short	0x0107
        /*0d6a*/ 	.byte	0x3f
	.zero		1


	//   ....[42]....
        /*0d6c*/ 	.word	0x000128c0
        /*0d70*/ 	.word	0x00000004
        /*0d74*/ 	.word	0x00033430
        /*0d78*/ 	.short	0x0101
        /*0d7a*/ 	.byte	0x3f
	.zero		1


	//   ....[43]....
        /*0d7c*/ 	.word	0x00013160
        /*0d80*/ 	.word	0x00000012
        /*0d84*/ 	.word	0x00033400
        /*0d88*/ 	.short	0x0107
        /*0d8a*/ 	.byte	0x3f
	.zero		1


	//   ....[44]....
        /*0d8c*/ 	.word	0x00013260
        /*0d90*/ 	.word	0x00000012
        /*0d94*/ 	.word	0x00033400
        /*0d98*/ 	.short	0x0101
        /*0d9a*/ 	.byte	0x3f
	.zero		1


	//   ....[45]....
        /*0d9c*/ 	.word	0x00013280
        /*0da0*/ 	.word	0x00000012
        /*0da4*/ 	.word	0x00033420
        /*0da8*/ 	.short	0x010a
        /*0daa*/ 	.byte	0x3f
	.zero		1


	//   ....[46]....
        /*0dac*/ 	.word	0x000137a0
        /*0db0*/ 	.word	0x00000004
        /*0db4*/ 	.word	0x00033480
        /*0db8*/ 	.short	0x010a
        /*0dba*/ 	.byte	0x3f
	.zero		1


	//   ....[47]....
        /*0dbc*/ 	.word	0x00013cd0
        /*0dc0*/ 	.word	0x00000004
        /*0dc4*/ 	.word	0x00033470
        /*0dc8*/ 	.short	0x0107
        /*0dca*/ 	.byte	0x3f
	.zero		1


	//   ....[48]....
        /*0dcc*/ 	.word	0x00013d90
        /*0dd0*/ 	.word	0x00000004
        /*0dd4*/ 	.word	0x00033470
        /*0dd8*/ 	.short	0x0101
        /*0dda*/ 	.byte	0x3f
	.zero		1


	//   ....[49]....
        /*0ddc*/ 	.word	0x00013dc0
        /*0de0*/ 	.word	0x00000004
        /*0de4*/ 	.word	0x00033440
        /*0de8*/ 	.short	0x010a
        /*0dea*/ 	.byte	0x3f
	.zero		1


	//   ....[50]....
        /*0dec*/ 	.word	0x000142c0
        /*0df0*/ 	.word	0x00000004
        /*0df4*/ 	.word	0x00033430
        /*0df8*/ 	.short	0x0107
        /*0dfa*/ 	.byte	0x3f
	.zero		1


	//   ....[51]....
        /*0dfc*/ 	.word	0x00014390
        /*0e00*/ 	.word	0x00000004
        /*0e04*/ 	.word	0x00033430
        /*0e08*/ 	.short	0x0101
        /*0e0a*/ 	.byte	0x3f
	.zero		1


	//   ....[52]....
        /*0e0c*/ 	.word	0x00014410
        /*0e10*/ 	.word	0x00000002
        /*0e14*/ 	.word	0x00033470
        /*0e18*/ 	.short	0x010a
        /*0e1a*/ 	.byte	0x3f
	.zero		1


	//   ....[53]....
        /*0e1c*/ 	.word	0x000144a0
        /*0e20*/ 	.word	0x00000002
        /*0e24*/ 	.word	0x00033460
        /*0e28*/ 	.short	0x010a
        /*0e2a*/ 	.byte	0x3f
	.zero		1


	//   ....[54]....
        /*0e2c*/ 	.word	0x00014fb0
        /*0e30*/ 	.word	0x00000002
        /*0e34*/ 	.word	0x00033450
        /*0e38*/ 	.short	0x0101
        /*0e3a*/ 	.byte	0x3f
	.zero		1


	//   ....[55]....
        /*0e3c*/ 	.word	0x00015040
        /*0e40*/ 	.word	0x00000002
        /*0e44*/ 	.word	0x00000000
        /*0e48*/ 	.short	0x0101
        /*0e4a*/ 	.byte	0x3f
	.zero		1


	//   ....[56]....
        /*0e4c*/ 	.word	0x00015210
        /*0e50*/ 	.word	0x00000000
        /*0e54*/ 	.word	0x00033470
        /*0e58*/ 	.short	0x010a
        /*0e5a*/ 	.byte	0x3f
	.zero		1


	//   ....[57]....
        /*0e5c*/ 	.word	0x00015290
        /*0e60*/ 	.word	0x00000000
        /*0e64*/ 	.word	0x00033460
        /*0e68*/ 	.short	0x010a
        /*0e6a*/ 	.byte	0x3f
	.zero		1


	//   ....[58]....
        /*0e6c*/ 	.word	0x00015db0
        /*0e70*/ 	.word	0x00000000
        /*0e74*/ 	.word	0x00033450
        /*0e78*/ 	.short	0x0101
        /*0e7a*/ 	.byte	0x3f
	.zero		1


	//   ....[59]....
        /*0e7c*/ 	.word	0x00015e50
        /*0e80*/ 	.word	0x00000000
        /*0e84*/ 	.word	0x00000000
        /*0e88*/ 	.short	0x0101
        /*0e8a*/ 	.byte	0x3f
	.zero		1


	//   ....[60]....
        /*0e8c*/ 	.word	0x00016be0
        /*0e90*/ 	.word	0x00000005
        /*0e94*/ 	.word	0x00033420
        /*0e98*/ 	.short	0x010a
        /*0e9a*/ 	.byte	0x3f
	.zero		1


	//   ....[61]....
        /*0e9c*/ 	.word	0x00016d60
        /*0ea0*/ 	.word	0x00000003
        /*0ea4*/ 	.word	0x00033440
        /*0ea8*/ 	.short	0x010a
        /*0eaa*/ 	.byte	0x3f
	.zero		1


	//   ....[62]....
        /*0eac*/ 	.word	0x00016e00
        /*0eb0*/ 	.word	0x00000005
        /*0eb4*/ 	.word	0x00033440
        /*0eb8*/ 	.short	0x010a
        /*0eba*/ 	.byte	0x3f
	.zero		1


	//   ....[63]....
        /*0ebc*/ 	.word	0x00016e40
        /*0ec0*/ 	.word	0x00000003
        /*0ec4*/ 	.word	0x00033460
        /*0ec8*/ 	.short	0x010a
        /*0eca*/ 	.byte	0x3f
	.zero		1


	//   ....[64]....
        /*0ecc*/ 	.word	0x00016e80
        /*0ed0*/ 	.word	0x00000005
        /*0ed4*/ 	.word	0x00033460
        /*0ed8*/ 	.short	0x010a
        /*0eda*/ 	.byte	0x3f
	.zero		1


	//   ....[65]....
        /*0edc*/ 	.word	0x00016ec0
        /*0ee0*/ 	.word	0x00000003
        /*0ee4*/ 	.word	0x00033480
        /*0ee8*/ 	.short	0x010a
        /*0eea*/ 	.byte	0x3f
	.zero		1


	//   ....[66]....
        /*0eec*/ 	.word	0x00016f00
        /*0ef0*/ 	.word	0x00000005
        /*0ef4*/ 	.word	0x00033480
        /*0ef8*/ 	.short	0x010a
        /*0efa*/ 	.byte	0x3f
	.zero		1


	//   ....[67]....
        /*0efc*/ 	.word	0x00016f70
        /*0f00*/ 	.word	0x00000003
        /*0f04*/ 	.word	0x00033400
        /*0f08*/ 	.short	0x010a
        /*0f0a*/ 	.byte	0x3f
	.zero		1


	//   ....[68]....
        /*0f0c*/ 	.word	0x00016fc0
        /*0f10*/ 	.word	0x00000003
        /*0f14*/ 	.word	0x00033430
        /*0f18*/ 	.short	0x010a
        /*0f1a*/ 	.byte	0x3f
	.zero		1


	//   ....[69]....
        /*0f1c*/ 	.word	0x00017020
        /*0f20*/ 	.word	0x00000008
        /*0f24*/ 	.word	0x00033430
        /*0f28*/ 	.short	0x010a
        /*0f2a*/ 	.byte	0x3f
	.zero		1


	//   ....[70]....
        /*0f2c*/ 	.word	0x00017080
        /*0f30*/ 	.word	0x00000008
        /*0f34*/ 	.word	0x00033450
        /*0f38*/ 	.short	0x010a
        /*0f3a*/ 	.byte	0x3f
	.zero		1


	//   ....[71]....
        /*0f3c*/ 	.word	0x000170e0
        /*0f40*/ 	.word	0x00000005
        /*0f44*/ 	.word	0x00033450
        /*0f48*/ 	.short	0x010a
        /*0f4a*/ 	.byte	0x3f
	.zero		1


	//   ....[72]....
        /*0f4c*/ 	.word	0x000171e0
        /*0f50*/ 	.word	0x00000004
        /*0f54*/ 	.word	0x00033480
        /*0f58*/ 	.short	0x010a
        /*0f5a*/ 	.byte	0x3f
	.zero		1


	//   ....[73]....
        /*0f5c*/ 	.word	0x00017a60
        /*0f60*/ 	.word	0x00000004
        /*0f64*/ 	.word	0x00033440
        /*0f68*/ 	.short	0x010a
        /*0f6a*/ 	.byte	0x3f
	.zero		1


	//   ....[74]....
        /*0f6c*/ 	.word	0x000186f0
        /*0f70*/ 	.word	0x00000012
        /*0f74*/ 	.word	0x00033420
        /*0f78*/ 	.short	0x010a
        /*0f7a*/ 	.byte	0x3f
	.zero		1


	//   ....[75]....
        /*0f7c*/ 	.word	0x00018740
        /*0f80*/ 	.word	0x00000004
        /*0f84*/ 	.word	0x00033480
        /*0f88*/ 	.short	0x010a
        /*0f8a*/ 	.byte	0x3f
	.zero		1


	//   ....[76]....
        /*0f8c*/ 	.word	0x00018d90
        /*0f90*/ 	.word	0x00000004
        /*0f94*/ 	.word	0x00033440
        /*0f98*/ 	.short	0x010a
        /*0f9a*/ 	.byte	0x3f
	.zero		1


	//   ....[77]....
        /*0f9c*/ 	.word	0x000193c0
        /*0fa0*/ 	.word	0x00000002
        /*0fa4*/ 	.word	0x00033470
        /*0fa8*/ 	.short	0x010a
        /*0faa*/ 	.byte	0x3f
	.zero		1


	//   ....[78]....
        /*0fac*/ 	.word	0x00019410
        /*0fb0*/ 	.word	0x00000002
        /*0fb4*/ 	.word	0x00033460
        /*0fb8*/ 	.short	0x010a
        /*0fba*/ 	.byte	0x3f
	.zero		1


	//   ....[79]....
        /*0fbc*/ 	.word	0x00019460
        /*0fc0*/ 	.word	0x00000000
        /*0fc4*/ 	.word	0x00033470
        /*0fc8*/ 	.short	0x010a
        /*0fca*/ 	.byte	0x3f
	.zero		1


	//   ....[80]....
        /*0fcc*/ 	.word	0x000194b0
        /*0fd0*/ 	.word	0x00000000
        /*0fd4*/ 	.word	0x00033460
        /*0fd8*/ 	.short	0x010a
        /*0fda*/ 	.byte	0x3f
	.zero		1


	//   ....[81]....
        /*0fdc*/ 	.word	0x00019500
        /*0fe0*/ 	.word	0x00000005
        /*0fe4*/ 	.word	0x00033420
        /*0fe8*/ 	.short	0x010a
        /*0fea*/ 	.byte	0x3f
	.zero		1


	//   ....[82]....
        /*0fec*/ 	.word	0x000196a0
        /*0ff0*/ 	.word	0x00000003
        /*0ff4*/ 	.word	0x00033440
        /*0ff8*/ 	.short	0x010a
        /*0ffa*/ 	.byte	0x3f
	.zero		1


	//   ....[83]....
        /*0ffc*/ 	.word	0x000196f0
        /*1000*/ 	.word	0x00000005
        /*1004*/ 	.word	0x00033440
        /*1008*/ 	.short	0x010a
        /*100a*/ 	.byte	0x3f
	.zero		1


	//   ....[84]....
        /*100c*/ 	.word	0x00019740
        /*1010*/ 	.word	0x00000003
        /*1014*/ 	.word	0x00033460
        /*1018*/ 	.short	0x010a
        /*101a*/ 	.byte	0x3f
	.zero		1


	//   ....[85]....
        /*101c*/ 	.word	0x00019790
        /*1020*/ 	.word	0x00000005
        /*1024*/ 	.word	0x00033460
        /*1028*/ 	.short	0x010a
        /*102a*/ 	.byte	0x3f
	.zero		1


	//   ....[86]....
        /*102c*/ 	.word	0x000197e0
        /*1030*/ 	.word	0x00000003
        /*1034*/ 	.word	0x00033480
        /*1038*/ 	.short	0x010a
        /*103a*/ 	.byte	0x3f
	.zero		1


	//----- nvinfo : EIATTR_NUM_MBARRIERS
	.align		4
.L_636:
        /*103c*/ 	.byte	0x03, 0x38
        /*103e*/ 	.short	0x0016


	//----- nvinfo : EIATTR_EXIT_INSTR_OFFSETS
	.align		4
        /*1040*/ 	.byte	0x04, 0x1c
        /*1042*/ 	.short	(.L_638 - .L_637)


	//   ....[0]....
.L_637:
        /*1044*/ 	.word	0x000009c0


	//   ....[1]....
        /*1048*/ 	.word	0x0000f570


	//   ....[2]....
        /*104c*/ 	.word	0x00016f50


	//----- nvinfo : EIATTR_MAX_THREADS
	.align		4
.L_638:
        /*1050*/ 	.byte	0x04, 0x05
        /*1052*/ 	.short	(.L_640 - .L_639)
.L_639:
        /*1054*/ 	.word	0x00000180
        /*1058*/ 	.word	0x00000001
        /*105c*/ 	.word	0x00000001


	//----- nvinfo : EIATTR_CRS_STACK_SIZE
	.align		4
.L_640:
        /*1060*/ 	.byte	0x04, 0x1e
        /*1062*/ 	.short	(.L_642 - .L_641)
.L_641:
        /*1064*/ 	.word	0x00000000


	//----- nvinfo : EIATTR_CBANK_PARAM_SIZE
	.align		4
.L_642:
        /*1068*/ 	.byte	0x03, 0x19
        /*106a*/ 	.short	0x0af0


	//----- nvinfo : EIATTR_PARAM_CBANK
	.align		4
        /*106c*/ 	.byte	0x04, 0x0a
        /*106e*/ 	.short	(.L_644 - .L_643)
	.align		4
.L_643:
        /*1070*/ 	.word	index@(.nv.constant0._ZN7cutlass13device_kernelIN5flash11enable_sm90INS1_16FlashAttnFwdSm90INS1_25CollectiveMainloopFwdSm90ILi2EN4cute5tupleIJNS5_1CILi1EEES8_S8_EEENS6_IJNS7_ILi128EEENS7_ILi160EEENS7_ILi192EEEEEELi192ENS_12float_e4m3_tEfNS_4arch4Sm90ELb0ELb0ELb1ELb1ELb1ELb0ELb0ELb1ELb1ELb1ELb1ELb0EEENS1_21CollectiveEpilogueFwdINS6_IJSA_SC_SB_EEES9_NS_10bfloat16_tESG_Li256ELb1ELb1ELb1ELb1EEENS1_36VarlenDynamicPersistentTileSchedulerILi128ELi160ELi256ELi128ELb1ELb1ELb1ELb0ELb1ELb1EEEEEEEEEvNT_6ParamsE)
        /*1074*/ 	.short	0x0210
        /*1076*/ 	.short	0x0af0


	//----- nvinfo : EIATTR_SW_WAR
	.align		4
.L_644:
        /*1078*/ 	.byte	0x04, 0x36
        /*107a*/ 	.short	(.L_646 - .L_645)
.L_645:
        /*107c*/ 	.word	0x00000008
.L_646:


//--------------------- .nv.info._ZN7cutlass13device_kernelIN5flash11enable_sm90INS1_16FlashAttnFwdSm90INS1_25CollectiveMainloopFwdSm90ILi2EN4cute5tupleIJNS5_1CILi1EEES8_S8_EEENS6_IJNS7_ILi128EEENS7_ILi160EEENS7_ILi192EEEEEELi192ENS_12float_e4m3_tEfNS_4arch4Sm90ELb0ELb0ELb1ELb1ELb1ELb1ELb0ELb1ELb1ELb1ELb1ELb0EEENS1_21CollectiveEpilogueFwdINS6_IJSA_SC_SB_EEES9_NS_10bfloat16_tESG_Li256ELb1ELb1ELb1ELb1EEENS1_36VarlenDynamicPersistentTileSchedulerILi128ELi160ELi256ELi128ELb1ELb1ELb1ELb0ELb1ELb1EEEEEEEEEvNT_6ParamsE --------------------------
	.section	.nv.info._ZN7cutlass13device_kernelIN5flash11enable_sm90INS1_16FlashAttnFwdSm90INS1_25CollectiveMainloopFwdSm90ILi2EN4cute5tupleIJNS5_1CILi1EEES8_S8_EEENS6_IJNS7_ILi128EEENS7_ILi160EEENS7_ILi192EEEEEELi192ENS_12float_e4m3_tEfNS_4arch4Sm90ELb0ELb0ELb1ELb1ELb1ELb1ELb0ELb1ELb1ELb1ELb1ELb0EEENS1_21CollectiveEpilogueFwdINS6_IJSA_SC_SB_EEES9_NS_10bfloat16_tESG_Li256ELb1ELb1ELb1ELb1EEENS1_36VarlenDynamicPersistentTileSchedulerILi128ELi160ELi256ELi128ELb1ELb1ELb1ELb0ELb1ELb1EEEEEEEEEvNT_6ParamsE,"",@"SHT_CUDA_INFO"
	.sectionflags	@""
	.align	4


	//----- nvinfo : EIATTR_CUDA_API_VERSION
	.align		4
        /*0000*/ 	.byte	0x04, 0x37
        /*0002*/ 	.short	(.L_648 - .L_647)
.L_647:
        /*0004*/ 	.word	0x00000082


	//----- nvinfo : EIATTR_KPARAM_INFO
	.align		4
.L_648:
        /*0008*/ 	.byte	0x04, 0x17
        /*000a*/ 	.short	(.L_650 - .L_649)
.L_649:
        /*000c*/ 	.word	0x00000000
        /*0010*/ 	.short	0x0000
        /*0012*/ 	.short	0x0070
        /*0014*/ 	.byte	0x00, 0xf0, 0x01, 0x2a


	//----- nvinfo : EIATTR_SPARSE_MMA_MASK
	.align		4
.L_650:
        /*0018*/ 	.byte	0x03, 0x50
        /*001a*/ 	.short	0x0000


	//----- nvinfo : EIATTR_MAXREG_COUNT
	.align		4
        /*001c*/ 	.byte	0x03, 0x1b
        /*001e*/ 	.short	0x00a8


	//----- nvinfo : EIATTR_NUM_BARRIERS
	.align		4
        /*0020*/ 	.byte	0x02, 0x4c
        /*0022*/ 	.byte	0x10
	.zero		1


	//----- nvinfo : EIATTR_EXTERNS
	.align		4
        /*0024*/ 	.byte	0x04, 0x0f
        /*0026*/ 	.short	(.L_652 - .L_651)


	//   ....[0]....
	.align		4
.L_651:
        /*0028*/ 	.word	index@(__assertfail)


	//----- nvinfo : EIATTR_ANNOTATIONS
	.align		4
.L_652:
        /*002c*/ 	.byte	0x04, 0x55
        /*002e*/ 	.short	(.L_654 - .L_653)


	//   ....[0]....
.L_653:
        /* <DEDUP_REMOVED lines=177> */


	//----- nvinfo : EIATTR_MERCURY_ISA_VERSION
	.align		4
.L_654:
        /*0b28*/ 	.byte	0x03, 0x5f
        /*0b2a*/ 	.short	0x0101


	//----- nvinfo : EIATTR_UNUSED_LOAD_BYTE_OFFSET
	.align		4
        /*0b2c*/ 	.byte	0x04, 0x44
        /*0b2e*/ 	.short	(.L_656 - .L_655)


	//   ....[0]....
.L_655:
        /*0b30*/ 	.word	0x00000a90
        /*0b34*/ 	.word	0x0000fff0


	//   ....[1]....
        /*0b38*/ 	.word	0x00022180
        /*0b3c*/ 	.word	0x0000fff0


	//----- nvinfo : EIATTR_INT_WARP_WIDE_INSTR_OFFSETS
	.align		4
.L_656:
        /*0b40*/ 	.byte	0x04, 0x31
        /*0b42*/ 	.short	(.L_658 - .L_657)


	//   ....[0]....
.L_657:
        /*0b44*/ 	.word	0x00000130


	//   ....[1]....
        /*0b48*/ 	.word	0x00000170


	//   ....[2]....
        /*0b4c*/ 	.word	0x000001e0


	//   ....[3]....
        /*0b50*/ 	.word	0x0002abf0


	//   ....[4]....
        /*0b54*/ 	.word	0x0002ac80


	//   ....[5]....
        /*0b58*/ 	.word	0x0002f2c0


	//   ....[6]....
        /*0b5c*/ 	.word	0x0002f350


	//----- nvinfo : EIATTR_COOP_GROUP_MASK_REGIDS
	.align		4
.L_658:
        /*0b60*/ 	.byte	0x04, 0x29
        /*0b62*/ 	.short	(.L_660 - .L_659)


	//   ....[0]....
.L_659:
        /*0b64*/ 	.word	0xffffffff


	//   ....[1]....
        /*0b68*/ 	.word	0xffffffff


	//   ....[2]....
        /*0b6c*/ 	.word	0xffffffff


	//   ....[3]....
        /*0b70*/ 	.word	0xffffffff


	//   ....[4]....
        /*0b74*/ 	.word	0xffffffff


	//   ....[5]....
        /*0b78*/ 	.word	0xffffffff


	//   ....[6]....
        /*0b7c*/ 	.word	0xffffffff


	//   ....[7]....
        /*0b80*/ 	.word	0xffffffff


	//   ....[8]....
        /*0b84*/ 	.word	0xffffffff


	//   ....[9]....
        /*0b88*/ 	.word	0xffffffff


	//   ....[10]....
        /*0b8c*/ 	.word	0xffffffff


	//   ....[11]....
        /*0b90*/ 	.word	0xffffffff


	//   ....[12]....
        /*0b94*/ 	.word	0xffffffff


	//   ....[13]....
        /*0b98*/ 	.word	0xffffffff


	//   ....[14]....
        /*0b9c*/ 	.word	0xffffffff


	//   ....[15]....
        /*0ba0*/ 	.word	0xffffffff


	//   ....[16]....
        /*0ba4*/ 	.word	0xffffffff


	//   ....[17]....
        /*0ba8*/ 	.word	0xffffffff


	//   ....[18]....
        /*0bac*/ 	.word	0xffffffff


	//   ....[19]....
        /*0bb0*/ 	.word	0xffffffff


	//   ....[20]....
        /*0bb4*/ 	.word	0xffffffff


	//   ....[21]....
        /*0bb8*/ 	.word	0xffffffff


	//   ....[22]....
        /*0bbc*/ 	.word	0xffffffff


	//   ....[23]....
        /*0bc0*/ 	.word	0xffffffff


	//   ....[24]....
        /*0bc4*/ 	.word	0xffffffff


	//   ....[25]....
        /*0bc8*/ 	.word	0xffffffff


	//   ....[26]....
        /*0bcc*/ 	.word	0xffffffff


	//   ....[27]....
        /*0bd0*/ 	.word	0xffffffff


	//   ....[28]....
        /*0bd4*/ 	.word	0xffffffff


	//   ....[29]....
        /*0bd8*/ 	.word	0xffffffff


	//   ....[30]....
        /*0bdc*/ 	.word	0xffffffff


	//   ....[31]....
        /*0be0*/ 	.word	0xffffffff


	//   ....[32]....
        /*0be4*/ 	.word	0xffffffff


	//   ....[33]....
        /*0be8*/ 	.word	0xffffffff


	//   ....[34]....
        /*0bec*/ 	.word	0xffffffff


	//   ....[35]....
        /*0bf0*/ 	.word	0xffffffff


	//   ....[36]....
        /*0bf4*/ 	.word	0xffffffff


	//   ....[37]....
        /*0bf8*/ 	.word	0xffffffff


	//   ....[38]....
        /*0bfc*/ 	.word	0xffffffff


	//   ....[39]....
        /*0c00*/ 	.word	0xffffffff


	//   ....[40]....
        /*0c04*/ 	.word	0xffffffff


	//   ....[41]....
        /*0c08*/ 	.word	0xffffffff


	//   ....[42]....
        /*0c0c*/ 	.word	0xffffffff


	//   ....[43]....
        /*0c10*/ 	.word	0xffffffff


	//   ....[44]....
        /*0c14*/ 	.word	0xffffffff


	//   ....[45]....
        /*0c18*/ 	.word	0xffffffff


	//   ....[46]....
        /*0c1c*/ 	.word	0xffffffff


	//   ....[47]....
        /*0c20*/ 	.word	0xffffffff


	//   ....[48]....
        /*0c24*/ 	.word	0xffffffff


	//   ....[49]....
        /*0c28*/ 	.word	0xffffffff


	//   ....[50]....
        /*0c2c*/ 	.word	0xffffffff


	//   ....[51]....
        /*0c30*/ 	.word	0xffffffff


	//   ....[52]....
        /*0c34*/ 	.word	0xffffffff


	//   ....[53]....
        /*0c38*/ 	.word	0xffffffff


	//   ....[54]....
        /*0c3c*/ 	.word	0xffffffff


	//   ....[55]....
        /*0c40*/ 	.word	0xffffffff


	//   ....[56]....
        /*0c44*/ 	.word	0xffffffff


	//   ....[57]....
        /*0c48*/ 	.word	0xffffffff


	//   ....[58]....
        /*0c4c*/ 	.word	0xffffffff


	//   ....[59]....
        /*0c50*/ 	.word	0xffffffff


	//   ....[60]....
        /*0c54*/ 	.word	0xffffffff


	//   ....[61]....
        /*0c58*/ 	.word	0xffffffff


	//   ....[62]....
        /*0c5c*/ 	.word	0xffffffff


	//   ....[63]....
        /*0c60*/ 	.word	0xffffffff


	//   ....[64]....
        /*0c64*/ 	.word	0xffffffff


	//   ....[65]....
        /*0c68*/ 	.word	0xffffffff


	//   ....[66]....
        /*0c6c*/ 	.word	0xffffffff


	//   ....[67]....
        /*0c70*/ 	.word	0xffffffff


	//   ....[68]....
        /*0c74*/ 	.word	0xffffffff


	//   ....[69]....
        /*0c78*/ 	.word	0xffffffff


	//   ....[70]....
        /*0c7c*/ 	.word	0xffffffff


	//   ....[71]....
        /*0c80*/ 	.word	0xffffffff


	//   ....[72]....
        /*0c84*/ 	.word	0xffffffff


	//   ....[73]....
        /*0c88*/ 	.word	0xffffffff


	//   ....[74]....
        /*0c8c*/ 	.word	0xffffffff


	//   ....[75]....
        /*0c90*/ 	.word	0xffffffff


	//   ....[76]....
        /*0c94*/ 	.word	0xffffffff


	//   ....[77]....
        /*0c98*/ 	.word	0xffffffff


	//   ....[78]....
        /*0c9c*/ 	.word	0xffffffff


	//   ....[79]....
        /*0ca0*/ 	.word	0xffffffff


	//   ....[80]....
        /*0ca4*/ 	.word	0xffffffff


	//   ....[81]....
        /*0ca8*/ 	.word	0xffffffff


	//   ....[82]....
        /*0cac*/ 	.word	0xffffffff


	//   ....[83]....
        /*0cb0*/ 	.word	0xffffffff


	//   ....[84]....
        /*0cb4*/ 	.word	0xffffffff


	//   ....[85]....
        /*0cb8*/ 	.word	0xffffffff


	//   ....[86]....
        /*0cbc*/ 	.word	0xffffffff


	//   ....[87]....
        /*0cc0*/ 	.word	0xffffffff


	//   ....[88]....
        /*0cc4*/ 	.word	0xffffffff


	//   ....[89]....
        /*0cc8*/ 	.word	0xffffffff


	//   ....[90]....
        /*0ccc*/ 	.word	0xffffffff


	//   ....[91]....
        /*0cd0*/ 	.word	0xffffffff


	//   ....[92]....
        /*0cd4*/ 	.word	0xffffffff


	//   ....[93]....
        /*0cd8*/ 	.word	0xffffffff


	//   ....[94]....
        /*0cdc*/ 	.word	0xffffffff


	//   ....[95]....
        /*0ce0*/ 	.word	0xffffffff


	//   ....[96]....
        /*0ce4*/ 	.word	0xffffffff


	//   ....[97]....
        /*0ce8*/ 	.word	0xffffffff


	//   ....[98]....
        /*0cec*/ 	.word	0xffffffff


	//   ....[99]....
        /*0cf0*/ 	.word	0xffffffff


	//   ....[100]....
        /*0cf4*/ 	.word	0xffffffff


	//   ....[101]....
        /*0cf8*/ 	.word	0xffffffff


	//   ....[102]....
        /*0cfc*/ 	.word	0xffffffff


	//   ....[103]....
        /*0d00*/ 	.word	0xffffffff


	//   ....[104]....
        /*0d04*/ 	.word	0xffffffff


	//   ....[105]....
        /*0d08*/ 	.word	0xffffffff


	//   ....[106]....
        /*0d0c*/ 	.word	0xffffffff


	//   ....[107]....
        /*0d10*/ 	.word	0xffffffff


	//   ....[108]....
        /*0d14*/ 	.word	0xffffffff


	//   ....[109]....
        /*0d18*/ 	.word	0xffffffff


	//   ....[110]....
        /*0d1c*/ 	.word	0xffffffff


	//   ....[111]....
        /*0d20*/ 	.word	0xffffffff


	//   ....[112]....
        /*0d24*/ 	.word	0xffffffff


	//   ....[113]....
        /*0d28*/ 	.word	0xffffffff


	//   ....[114]....
        /*0d2c*/ 	.word	0xffffffff


	//   ....[115]....
        /*0d30*/ 	.word	0xffffffff


	//   ....[116]....
        /*0d34*/ 	.word	0xffffffff


	//   ....[117]....
        /*0d38*/ 	.word	0xffffffff


	//   ....[118]....
        /*0d3c*/ 	.word	0xffffffff


	//   ....[119]....
        /*0d40*/ 	.word	0xffffffff


	//   ....[120]....
        /*0d44*/ 	.word	0xffffffff


	//   ....[121]....
        /*0d48*/ 	.word	0xffffffff


	//   ....[122]....
        /*0d4c*/ 	.word	0xffffffff


	//   ....[123]....
        /*0d50*/ 	.word	0xffffffff


	//   ....[124]....
        /*0d54*/ 	.word	0xffffffff


	//   ....[125]....
        /*0d58*/ 	.word	0xffffffff


	//   ....[126]....
        /*0d5c*/ 	.word	0xffffffff


	//   ....[127]....
        /*0d60*/ 	.word	0xffffffff


	//   ....[128]....
        /*0d64*/ 	.word	0xffffffff


	//   ....[129]....
        /*0d68*/ 	.word	0xffffffff


	//   ....[130]....
        /*0d6c*/ 	.word	0xffffffff


	//   ....[131]....
        /*0d70*/ 	.word	0xffffffff


	//   ....[132]....
        /*0d74*/ 	.word	0xffffffff


	//   ....[133]....
        /*0d78*/ 	.word	0xffffffff


	//   ....[134]....
        /*0d7c*/ 	.word	0xffffffff


	//   ....[135]....
        /*0d80*/ 	.word	0xffffffff


	//   ....[136]....
        /*0d84*/ 	.word	0xffffffff


	//   ....[137]....
        /*0d88*/ 	.word	0xffffffff


	//   ....[138]....
        /*0d8c*/ 	.word	0xffffffff


	//   ....[139]....
        /*0d90*/ 	.word	0xffffffff


	//   ....[140]....
        /*0d94*/ 	.word	0xffffffff


	//   ....[141]....
        /*0d98*/ 	.word	0xffffffff


	//   ....[142]....
        /*0d9c*/ 	.word	0xffffffff


	//   ....[143]....
        /*0da0*/ 	.word	0xffffffff


	//   ....[144]....
        /*0da4*/ 	.word	0xffffffff


	//   ....[145]....
        /*0da8*/ 	.word	0xffffffff


	//   ....[146]....
        /*0dac*/ 	.word	0xffffffff


	//   ....[147]....
        /*0db0*/ 	.word	0xffffffff


	//   ....[148]....
        /*0db4*/ 	.word	0xffffffff


	//   ....[149]....
        /*0db8*/ 	.word	0xffffffff


	//   ....[150]....
        /*0dbc*/ 	.word	0xffffffff


	//   ....[151]....
        /*0dc0*/ 	.word	0xffffffff


	//   ....[152]....
        /*0dc4*/ 	.word	0xffffffff


	//   ....[153]....
        /*0dc8*/ 	.word	0xffffffff


	//   ....[154]....
        /*0dcc*/ 	.word	0xffffffff


	//   ....[155]....
        /*0dd0*/ 	.word	0xffffffff


	//   ....[156]....
        /*0dd4*/ 	.word	0xffffffff


	//   ....[157]....
        /*0dd8*/ 	.word	0xffffffff


	//   ....[158]....
        /*0ddc*/ 	.word	0xffffffff


	//   ....[159]....
        /*0de0*/ 	.word	0xffffffff


	//   ....[160]....
        /*0de4*/ 	.word	0xffffffff


	//   ....[161]....
        /*0de8*/ 	.word	0xffffffff


	//   ....[162]....
        /*0dec*/ 	.word	0xffffffff


	//   ....[163]....
        /*0df0*/ 	.word	0xffffffff


	//   ....[164]....
        /*0df4*/ 	.word	0xffffffff


	//   ....[165]....
        /*0df8*/ 	.word	0xffffffff


	//   ....[166]....
        /*0dfc*/ 	.word	0xffffffff


	//   ....[167]....
        /*0e00*/ 	.word	0xffffffff


	//   ....[168]....
        /*0e04*/ 	.word	0xffffffff


	//   ....[169]....
        /*0e08*/ 	.word	0xffffffff


	//   ....[170]....
        /*0e0c*/ 	.word	0xffffffff


	//   ....[171]....
        /*0e10*/ 	.word	0xffffffff


	//   ....[172]....
        /*0e14*/ 	.word	0xffffffff


	//   ....[173]....
        /*0e18*/ 	.word	0xffffffff


	//   ....[174]....
        /*0e1c*/ 	.word	0xffffffff


	//   ....[175]....
        /*0e20*/ 	.word	0xffffffff


	//   ....[176]....
        /*0e24*/ 	.word	0xffffffff


	//   ....[177]....
        /*0e28*/ 	.word	0xffffffff


	//   ....[178]....
        /*0e2c*/ 	.word	0xffffffff


	//   ....[179]....
        /*0e30*/ 	.word	0xffffffff


	//   ....[180]....
        /*0e34*/ 	.word	0xffffffff


	//   ....[181]....
        /*0e38*/ 	.word	0xffffffff


	//   ....[182]....
        /*0e3c*/ 	.word	0xffffffff


	//   ....[183]....
        /*0e40*/ 	.word	0xffffffff


	//   ....[184]....
        /*0e44*/ 	.word	0xffffffff


	//   ....[185]....
        /*0e48*/ 	.word	0xffffffff


	//   ....[186]....
        /*0e4c*/ 	.word	0xffffffff


	//   ....[187]....
        /*0e50*/ 	.word	0xffffffff


	//   ....[188]....
        /*0e54*/ 	.word	0xffffffff


	//   ....[189]....
        /*0e58*/ 	.word	0xffffffff


	//   ....[190]....
        /*0e5c*/ 	.word	0xffffffff


	//   ....[191]....
        /*0e60*/ 	.word	0xffffffff


	//   ....[192]....
        /*0e64*/ 	.word	0xffffffff


	//   ....[193]....
        /*0e68*/ 	.word	0xffffffff


	//   ....[194]....
        /*0e6c*/ 	.word	0xffffffff


	//   ....[195]....
        /*0e70*/ 	.word	0xffffffff


	//   ....[196]....
        /*0e74*/ 	.word	0xffffffff


	//   ....[197]....
        /*0e78*/ 	.word	0xffffffff


	//   ....[198]....
        /*0e7c*/ 	.word	0xffffffff


	//   ....[199]....
        /*0e80*/ 	.word	0xffffffff


	//   ....[200]....
        /*0e84*/ 	.word	0xffffffff


	//   ....[201]....
        /*0e88*/ 	.word	0xffffffff


	//   ....[202]....
        /*0e8c*/ 	.word	0xffffffff


	//   ....[203]....
        /*0e90*/ 	.word	0xffffffff


	//   ....[204]....
        /*0e94*/ 	.word	0xffffffff


	//   ....[205]....
        /*0e98*/ 	.word	0xffffffff


	//   ....[206]....
        /*0e9c*/ 	.word	0xffffffff


	//   ....[207]....
        /*0ea0*/ 	.word	0xffffffff


	//   ....[208]....
        /*0ea4*/ 	.word	0xffffffff


	//   ....[209]....
        /*0ea8*/ 	.word	0xffffffff


	//   ....[210]....
        /*0eac*/ 	.word	0xffffffff


	//   ....[211]....
        /*0eb0*/ 	.word	0xffffffff


	//   ....[212]....
        /*0eb4*/ 	.word	0xffffffff


	//   ....[213]....
        /*0eb8*/ 	.word	0xffffffff


	//   ....[214]....
        /*0ebc*/ 	.word	0xffffffff


	//   ....[215]....
        /*0ec0*/ 	.word	0xffffffff


	//   ....[216]....
        /*0ec4*/ 	.word	0xffffffff


	//   ....[217]....
        /*0ec8*/ 	.word	0xffffffff


	//   ....[218]....
        /*0ecc*/ 	.word	0xffffffff


	//   ....[219]....
        /*0ed0*/ 	.word	0xffffffff


	//   ....[220]....
        /*0ed4*/ 	.word	0xffffffff


	//   ....[221]....
        /*0ed8*/ 	.word	0xffffffff


	//   ....[222]....
        /*0edc*/ 	.word	0xffffffff


	//   ....[223]....
        /*0ee0*/ 	.word	0xffffffff


	//   ....[224]....
        /*0ee4*/ 	.word	0xffffffff


	//   ....[225]....
        /*0ee8*/ 	.word	0xffffffff


	//   ....[226]....
        /*0eec*/ 	.word	0xffffffff


	//   ....[227]....
        /*0ef0*/ 	.word	0xffffffff


	//   ....[228]....
        /*0ef4*/ 	.word	0xffffffff


	//   ....[229]....
        /*0ef8*/ 	.word	0xffffffff


	//   ....[230]....
        /*0efc*/ 	.word	0xffffffff


	//   ....[231]....
        /*0f00*/ 	.word	0xffffffff


	//   ....[232]....
        /*0f04*/ 	.word	0xffffffff


	//   ....[233]....
        /*0f08*/ 	.word	0xffffffff


	//   ....[234]....
        /*0f0c*/ 	.word	0xffffffff


	//   ....[235]....
        /*0f10*/ 	.word	0xffffffff


	//   ....[236]....
        /*0f14*/ 	.word	0xffffffff


	//   ....[237]....
        /*0f18*/ 	.word	0xffffffff


	//   ....[238]....
        /*0f1c*/ 	.word	0xffffffff


	//   ....[239]....
        /*0f20*/ 	.word	0xffffffff


	//   ....[240]....
        /*0f24*/ 	.word	0xffffffff


	//   ....[241]....
        /*0f28*/ 	.word	0xffffffff


	//   ....[242]....
        /*0f2c*/ 	.word	0xffffffff


	//   ....[243]....
        /*0f30*/ 	.word	0xffffffff


	//   ....[244]....
        /*0f34*/ 	.word	0xffffffff


	//   ....[245]....
        /*0f38*/ 	.word	0xffffffff


	//   ....[246]....
        /*0f3c*/ 	.word	0xffffffff


	//   ....[247]....
        /*0f40*/ 	.word	0xffffffff


	//   ....[248]....
        /*0f44*/ 	.word	0xffffffff


	//   ....[249]....
        /*0f48*/ 	.word	0x0500000f


	//   ....[250]....
        /*0f4c*/ 	.word	0x0500000f


	//   ....[251]....
        /*0f50*/ 	.word	0x0500000f


	//   ....[252]....
        /*0f54*/ 	.word	0x0500000f


	//   ....[253]....
        /*0f58*/ 	.word	0x0500000f


	//   ....[254]....
        /*0f5c*/ 	.word	0x0500000f


	//   ....[255]....
        /*0f60*/ 	.word	0x0500000f


	//   ....[0]....
        /*0f64*/ 	.word	0x0500000f


	//   ....[1]....
        /*0f68*/ 	.word	0x0500000f


	//   ....[2]....
        /*0f6c*/ 	.word	0x0500000f


	//   ....[3]....
        /*0f70*/ 	.word	0x0500000f


	//   ....[4]....
        /*0f74*/ 	.word	0x0500000f


	//   ....[5]....
        /*0f78*/ 	.word	0x0500000f


	//   ....[6]....
        /*0f7c*/ 	.word	0x0500000f


	//   ....[7]....
        /*0f80*/ 	.word	0x0500000f


	//   ....[8]....
        /*0f84*/ 	.word	0x0500000f


	//   ....[9]....
        /*0f88*/ 	.word	0x0500000f


	//   ....[10]....
        /*0f8c*/ 	.word	0x0500000f


	//   ....[11]....
        /*0f90*/ 	.word	0x0500000f


	//   ....[12]....
        /*0f94*/ 	.word	0x0500000f


	//   ....[13]....
        /*0f98*/ 	.word	0x0500000f


	//   ....[14]....
        /*0f9c*/ 	.word	0x0500000f


	//   ....[15]....
        /*0fa0*/ 	.word	0x0500000f


	//   ....[16]....
        /*0fa4*/ 	.word	0x0500000f


	//   ....[17]....
        /*0fa8*/ 	.word	0x0500000f


	//   ....[18]....
        /*0fac*/ 	.word	0x0500000f


	//   ....[19]....
        /*0fb0*/ 	.word	0x0500000f


	//   ....[20]....
        /*0fb4*/ 	.word	0x0500000f


	//   ....[21]....
        /*0fb8*/ 	.word	0x0500000f


	//   ....[22]....
        /*0fbc*/ 	.word	0x0500000f


	//   ....[23]....
        /*0fc0*/ 	.word	0x0500000f


	//   ....[24]....
        /*0fc4*/ 	.word	0x0500000f


	//   ....[25]....
        /*0fc8*/ 	.word	0x0500000f


	//   ....[26]....
        /*0fcc*/ 	.word	0x0500000f


	//   ....[27]....
        /*0fd0*/ 	.word	0x0500000f


	//   ....[28]....
        /*0fd4*/ 	.word	0x0500000f


	//   ....[29]....
        /*0fd8*/ 	.word	0x0500000f


	//   ....[30]....
        /*0fdc*/ 	.word	0x0500000f


	//   ....[31]....
        /*0fe0*/ 	.word	0x0500000f


	//   ....[32]....
        /*0fe4*/ 	.word	0x0500000f


	//   ....[33]....
        /*0fe8*/ 	.word	0x0500000f


	//   ....[34]....
        /*0fec*/ 	.word	0x0500000f


	//   ....[35]....
        /*0ff0*/ 	.word	0x0500000f


	//   ....[36]....
        /*0ff4*/ 	.word	0x0500000f


	//   ....[37]....
        /*0ff8*/ 	.word	0x0500000f


	//   ....[38]....
        /*0ffc*/ 	.word	0x0500000f


	//   ....[39]....
        /*1000*/ 	.word	0x0500000f


	//   ....[40]....
        /*1004*/ 	.word	0x0500000f


	//   ....[41]....
        /*1008*/ 	.word	0x0500000f


	//   ....[42]....
        /*100c*/ 	.word	0x0500000f


	//   ....[43]....
        /*1010*/ 	.word	0x0500000f


	//   ....[44]....
        /*1014*/ 	.word	0x0500000f


	//   ....[45]....
        /*1018*/ 	.word	0x0500000f


	//   ....[46]....
        /*101c*/ 	.word	0x0500000f


	//   ....[47]....
        /*1020*/ 	.word	0x0500000f


	//   ....[48]....
        /*1024*/ 	.word	0x0500000f


	//   ....[49]....
        /*1028*/ 	.word	0x0500000f


	//   ....[50]....
        /*102c*/ 	.word	0x0500000f


	//   ....[51]....
        /*1030*/ 	.word	0x0500000f


	//   ....[52]....
        /*1034*/ 	.word	0x0500000f


	//   ....[53]....
        /*1038*/ 	.word	0x0500000f


	//   ....[54]....
        /*103c*/ 	.word	0x0500000f


	//   ....[55]....
        /*1040*/ 	.word	0x0500000f


	//   ....[56]....
        /*1044*/ 	.word	0x0500000f


	//   ....[57]....
        /*1048*/ 	.word	0x0500000f


	//   ....[58]....
        /*104c*/ 	.word	0x0500000f


	//   ....[59]....
        /*1050*/ 	.word	0x0500000f


	//   ....[60]....
        /*1054*/ 	.word	0x0500000f


	//   ....[61]....
        /*1058*/ 	.word	0x0500000f


	//   ....[62]....
        /*105c*/ 	.word	0x0500000f


	//   ....[63]....
        /*1060*/ 	.word	0x0500000f


	//   ....[64]....
        /*1064*/ 	.word	0x0500000f


	//   ....[65]....
        /*1068*/ 	.word	0x0500000f


	//   ....[66]....
        /*106c*/ 	.word	0x0500000f


	//   ....[67]....
        /*1070*/ 	.word	0x0500000f


	//   ....[68]....
        /*1074*/ 	.word	0x0500000f


	//   ....[69]....
        /*1078*/ 	.word	0x0500000f


	//   ....[70]....
        /*107c*/ 	.word	0x0500000f


	//   ....[71]....
        /*1080*/ 	.word	0x0500000f


	//   ....[72]....
        /*1084*/ 	.word	0x0500000f


	//   ....[73]....
        /*1088*/ 	.word	0x0500000f


	//   ....[74]....
        /*108c*/ 	.word	0x0500000f


	//   ....[75]....
        /*1090*/ 	.word	0x0500000f


	//   ....[76]....
        /*1094*/ 	.word	0x0500000f


	//   ....[77]....
        /*1098*/ 	.word	0x0500000f


	//   ....[78]....
        /*109c*/ 	.word	0x0500000f


	//   ....[79]....
        /*10a0*/ 	.word	0x0500000f


	//   ....[80]....
        /*10a4*/ 	.word	0x0500000f


	//   ....[81]....
        /*10a8*/ 	.word	0x0500000f


	//   ....[82]....
        /*10ac*/ 	.word	0x0500000f


	//   ....[83]....
        /*10b0*/ 	.word	0x0500000f


	//   ....[84]....
        /*10b4*/ 	.word	0x0500000f


	//   ....[85]....
        /*10b8*/ 	.word	0x0500000f


	//   ....[86]....
        /*10bc*/ 	.word	0x0500000f


	//   ....[87]....
        /*10c0*/ 	.word	0x0500000f


	//   ....[88]....
        /*10c4*/ 	.word	0x0500000f


	//   ....[89]....
        /*10c8*/ 	.word	0x0500000f


	//   ....[90]....
        /*10cc*/ 	.word	0x0500000f


	//   ....[91]....
        /*10d0*/ 	.word	0x0500000f


	//   ....[92]....
        /*10d4*/ 	.word	0x0500000f


	//   ....[93]....
        /*10d8*/ 	.word	0x0500000f


	//   ....[94]....
        /*10dc*/ 	.word	0x0500000f


	//   ....[95]....
        /*10e0*/ 	.word	0x0500000f


	//   ....[96]....
        /*10e4*/ 	.word	0x0500000f


	//   ....[97]....
        /*10e8*/ 	.word	0x0500000f


	//   ....[98]....
        /*10ec*/ 	.word	0x0500000f


	//   ....[99]....
        /*10f0*/ 	.word	0x0500000f


	//   ....[100]....
        /*10f4*/ 	.word	0x0500000f


	//   ....[101]....
        /*10f8*/ 	.word	0x0500000f


	//   ....[102]....
        /*10fc*/ 	.word	0x0500000f


	//   ....[103]....
        /*1100*/ 	.word	0x0500000f


	//   ....[104]....
        /*1104*/ 	.word	0x0500000f


	//   ....[105]....
        /*1108*/ 	.word	0x0500000f


	//   ....[106]....
        /*110c*/ 	.word	0x0500000f


	//   ....[107]....
        /*1110*/ 	.word	0x0500000f


	//   ....[108]....
        /*1114*/ 	.word	0x0500000f


	//   ....[109]....
        /*1118*/ 	.word	0x0500000f


	//   ....[110]....
        /*111c*/ 	.word	0x0500000f


	//   ....[111]....
        /*1120*/ 	.word	0x0500000f


	//   ....[112]....
        /*1124*/ 	.word	0x0500000f


	//   ....[113]....
        /*1128*/ 	.word	0x0500000f


	//   ....[114]....
        /*112c*/ 	.word	0x0500000f


	//   ....[115]....
        /*1130*/ 	.word	0x0500000f


	//   ....[116]....
        /*1134*/ 	.word	0x0500000f


	//   ....[117]....
        /*1138*/ 	.word	0x0500000f


	//   ....[118]....
        /*113c*/ 	.word	0x0500000f


	//   ....[119]....
        /*1140*/ 	.word	0x0500000f


	//   ....[120]....
        /*1144*/ 	.word	0x0500000f


	//   ....[121]....
        /*1148*/ 	.word	0x0500000f


	//   ....[122]....
        /*114c*/ 	.word	0x0500000f


	//   ....[123]....
        /*1150*/ 	.word	0x0500000f


	//   ....[124]....
        /*1154*/ 	.word	0x0500000f


	//   ....[125]....
        /*1158*/ 	.word	0x0500000f


	//   ....[126]....
        /*115c*/ 	.word	0x0500000f


	//   ....[127]....
        /*1160*/ 	.word	0x0500000f


	//   ....[128]....
        /*1164*/ 	.word	0x0500000f


	//   ....[129]....
        /*1168*/ 	.word	0x0500000f


	//   ....[130]....
        /*116c*/ 	.word	0x0500000f


	//   ....[131]....
        /*1170*/ 	.word	0x0500000f


	//   ....[132]....
        /*1174*/ 	.word	0x0500000f


	//   ....[133]....
        /*1178*/ 	.word	0x0500000f


	//   ....[134]....
        /*117c*/ 	.word	0x0500000f


	//   ....[135]....
        /*1180*/ 	.word	0x0500000f


	//   ....[136]....
        /*1184*/ 	.word	0x0500000f


	//   ....[137]....
        /*1188*/ 	.word	0x0500000f


	//   ....[138]....
        /*118c*/ 	.word	0x0500000f


	//   ....[139]....
        /*1190*/ 	.word	0x0500000f


	//   ....[140]....
        /*1194*/ 	.word	0x0500000f


	//   ....[141]....
        /*1198*/ 	.word	0x0500000f


	//   ....[142]....
        /*119c*/ 	.word	0x0500000f


	//   ....[143]....
        /*11a0*/ 	.word	0x0500000f


	//   ....[144]....
        /*11a4*/ 	.word	0x0500000f


	//   ....[145]....
        /*11a8*/ 	.word	0x0500000f


	//   ....[146]....
        /*11ac*/ 	.word	0x0500000f


	//   ....[147]....
        /*11b0*/ 	.word	0x0500000f


	//   ....[148]....
        /*11b4*/ 	.word	0x0500000f


	//   ....[149]....
        /*11b8*/ 	.word	0x0500000f


	//   ....[150]....
        /*11bc*/ 	.word	0x0500000f


	//   ....[151]....
        /*11c0*/ 	.word	0x0500000f


	//   ....[152]....
        /*11c4*/ 	.word	0x0500000f


	//   ....[153]....
        /*11c8*/ 	.word	0x0500000f


	//   ....[154]....
        /*11cc*/ 	.word	0x0500000f


	//   ....[155]....
        /*11d0*/ 	.word	0x0500000f


	//   ....[156]....
        /*11d4*/ 	.word	0x0500000f


	//   ....[157]....
        /*11d8*/ 	.word	0x0500000f


	//   ....[158]....
        /*11dc*/ 	.word	0x0500000f


	//   ....[159]....
        /*11e0*/ 	.word	0x0500000f


	//   ....[160]....
        /*11e4*/ 	.word	0x0500000f


	//   ....[161]....
        /*11e8*/ 	.word	0x0500000f


	//   ....[162]....
        /*11ec*/ 	.word	0x0500000f


	//   ....[163]....
        /*11f0*/ 	.word	0x0500000f


	//   ....[164]....
        /*11f4*/ 	.word	0x0500000f


	//   ....[165]....
        /*11f8*/ 	.word	0x0500000f


	//   ....[166]....
        /*11fc*/ 	.word	0x0500000f


	//   ....[167]....
        /*1200*/ 	.word	0x0500000f


	//   ....[168]....
        /*1204*/ 	.word	0x0500000f


	//   ....[169]....
        /*1208*/ 	.word	0x0500000f


	//   ....[170]....
        /*120c*/ 	.word	0x0500000f


	//   ....[171]....
        /*1210*/ 	.word	0x0500000f


	//   ....[172]....
        /*1214*/ 	.word	0x0500000f


	//   ....[173]....
        /*1218*/ 	.word	0x0500000f


	//   ....[174]....
        /*121c*/ 	.word	0x0500000f


	//   ....[175]....
        /*1220*/ 	.word	0x0500000f


	//   ....[176]....
        /*1224*/ 	.word	0x0500000f


	//   ....[177]....
        /*1228*/ 	.word	0x0500000f


	//   ....[178]....
        /*122c*/ 	.word	0x0500000f


	//   ....[179]....
        /*1230*/ 	.word	0x0500000f


	//   ....[180]....
        /*1234*/ 	.word	0x0500000f


	//   ....[181]....
        /*1238*/ 	.word	0x0500000f


	//   ....[182]....
        /*123c*/ 	.word	0x0500000f


	//   ....[183]....
        /*1240*/ 	.word	0x0500000f


	//   ....[184]....
        /*1244*/ 	.word	0x0500000f


	//   ....[185]....
        /*1248*/ 	.word	0x0500000f


	//   ....[186]....
        /*124c*/ 	.word	0x0500000f


	//   ....[187]....
        /*1250*/ 	.word	0x0500000f


	//   ....[188]....
        /*1254*/ 	.word	0x0500000f


	//   ....[189]....
        /*1258*/ 	.word	0x0500000f


	//   ....[190]....
        /*125c*/ 	.word	0x0500000f


	//   ....[191]....
        /*1260*/ 	.word	0x0500000f


	//   ....[192]....
        /*1264*/ 	.word	0x0500000f


	//   ....[193]....
        /*1268*/ 	.word	0x0500000f


	//   ....[194]....
        /*126c*/ 	.word	0x0500000f


	//   ....[195]....
        /*1270*/ 	.word	0x0500000f


	//   ....[196]....
        /*1274*/ 	.word	0x0500000f


	//   ....[197]....
        /*1278*/ 	.word	0x0500000f


	//   ....[198]....
        /*127c*/ 	.word	0x0500000f


	//----- nvinfo : EIATTR_COOP_GROUP_INSTR_OFFSETS
	.align		4
.L_660:
        /*1280*/ 	.byte	0x04, 0x28
        /*1282*/ 	.short	(.L_662 - .L_661)


	//   ....[0]....
.L_661:
        /*1284*/ 	.word	0x00000070


	//   ....[1]....
        /*1288*/ 	.word	0x00000140


	//   ....[2]....
        /*128c*/ 	.word	0x00000190


	//   ....[3]....
        /*1290*/ 	.word	0x000003c0


	//   ....[4]....
        /*1294*/ 	.word	0x00000520


	//   ....[5]....
        /*1298*/ 	.word	0x00000640


	//   ....[6]....
        /*129c*/ 	.word	0x000007a0


	//   ....[7]....
        /*12a0*/ 	.word	0x00003ec0


	//   ....[8]....
        /*12a4*/ 	.word	0x00003ed0


	//   ....[9]....
        /*12a8*/ 	.word	0x00006d30


	//   ....[10]....
        /*12ac*/ 	.word	0x00006d40


	//   ....[11]....
        /*12b0*/ 	.word	0x0000a370


	//   ....[12]....
        /*12b4*/ 	.word	0x0000a380


	//   ....[13]....
        /*12b8*/ 	.word	0x0000d4a0


	//   ....[14]....
        /*12bc*/ 	.word	0x0000d4b0


	//   ....[15]....
        /*12c0*/ 	.word	0x000106c0


	//   ....[16]....
        /*12c4*/ 	.word	0x000106d0


	//   ....[17]....
        /*12c8*/ 	.word	0x00010950


	//   ....[18]....
        /*12cc*/ 	.word	0x00010960


	//   ....[19]....
        /*12d0*/ 	.word	0x00010e40


	//   ....[20]....
        /*12d4*/ 	.word	0x00010ea0


	//   ....[21]....
        /*12d8*/ 	.word	0x00011100


	//   ....[22]....
        /*12dc*/ 	.word	0x00011120


	//   ....[23]....
        /*12e0*/ 	.word	0x00011ba0


	//   ....[24]....
        /*12e4*/ 	.word	0x00012380


	//   ....[25]....
        /*12e8*/ 	.word	0x00012390


	//   ....[26]....
        /*12ec*/ 	.word	0x000123a0


	//   ....[27]....
        /*12f0*/ 	.word	0x000123b0


	//   ....[28]....
        /*12f4*/ 	.word	0x00015970


	//   ....[29]....
        /*12f8*/ 	.word	0x00015980


	//   ....[30]....
        /*12fc*/ 	.word	0x00015990


	//   ....[31]....
        /*1300*/ 	.word	0x000159a0


	//   ....[32]....
        /*1304*/ 	.word	0x0001b470


	//   ....[33]....
        /*1308*/ 	.word	0x0001b490


	//   ....[34]....
        /*130c*/ 	.word	0x0001b9a0


	//   ....[35]....
        /*1310*/ 	.word	0x0001b9c0


	//   ....[36]....
        /*1314*/ 	.word	0x0001f500


	//   ....[37]....
        /*1318*/ 	.word	0x0001f550


	//   ....[38]....
        /*131c*/ 	.word	0x0001f930


	//   ....[39]....
        /*1320*/ 	.word	0x0001f950


	//   ....[40]....
        /*1324*/ 	.word	0x00021770


	//   ....[41]....
        /*1328*/ 	.word	0x000217d0


	//   ....[42]....
        /*132c*/ 	.word	0x000217f0


	//   ....[43]....
        /*1330*/ 	.word	0x00021810


	//   ....[44]....
        /*1334*/ 	.word	0x000227c0


	//   ....[45]....
        /*1338*/ 	.word	0x000227f0


	//   ....[46]....
        /*133c*/ 	.word	0x00022840


	//   ....[47]....
        /*1340*/ 	.word	0x00022870


	//   ....[48]....
        /*1344*/ 	.word	0x000228a0


	//   ....[49]....
        /*1348*/ 	.word	0x000228d0


	//   ....[50]....
        /*134c*/ 	.word	0x00022900


	//   ....[51]....
        /*1350*/ 	.word	0x00022940


	//   ....[52]....
        /*1354*/ 	.word	0x00022970


	//   ....[53]....
        /*1358*/ 	.word	0x000229a0


	//   ....[54]....
        /*135c*/ 	.word	0x000229d0


	//   ....[55]....
        /*1360*/ 	.word	0x00022a00


	//   ....[56]....
        /*1364*/ 	.word	0x00022a30


	//   ....[57]....
        /*1368*/ 	.word	0x00022a60


	//   ....[58]....
        /*136c*/ 	.word	0x00022a90


	//   ....[59]....
        /*1370*/ 	.word	0x00022ac0


	//   ....[60]....
        /*1374*/ 	.word	0x00022af0


	//   ....[61]....
        /*1378*/ 	.word	0x00022b20


	//   ....[62]....
        /*137c*/ 	.word	0x00022b50


	//   ....[63]....
        /*1380*/ 	.word	0x00022b80


	//   ....[64]....
        /*1384*/ 	.word	0x00022bb0


	//   ....[65]....
        /*1388*/ 	.word	0x00022be0


	//   ....[66]....
        /*138c*/ 	.word	0x00022c10


	//   ....[67]....
        /*1390*/ 	.word	0x00022c40


	//   ....[68]....
        /*1394*/ 	.word	0x00022c70


	//   ....[69]....
        /*1398*/ 	.word	0x00022ca0


	//   ....[70]....
        /*139c*/ 	.word	0x00022cd0


	//   ....[71]....
        /*13a0*/ 	.word	0x00022d00


	//   ....[72]....
        /*13a4*/ 	.word	0x00022d30


	//   ....[73]....
        /*13a8*/ 	.word	0x00022d60


	//   ....[74]....
        /*13ac*/ 	.word	0x00022d90


	//   ....[75]....
        /*13b0*/ 	.word	0x00022dc0


	//   ....[76]....
        /*13b4*/ 	.word	0x00022df0


	//   ....[77]....
        /*13b8*/ 	.word	0x00022e20


	//   ....[78]....
        /*13bc*/ 	.word	0x00022e50


	//   ....[79]....
        /*13c0*/ 	.word	0x00022e80


	//   ....[80]....
        /*13c4*/ 	.word	0x00022eb0


	//   ....[81]....
        /*13c8*/ 	.word	0x00022ee0


	//   ....[82]....
        /*13cc*/ 	.word	0x00022f10


	//   ....[83]....
        /*13d0*/ 	.word	0x00022f40


	//   ....[84]....
        /*13d4*/ 	.word	0x00022f70


	//   ....[85]....
        /*13d8*/ 	.word	0x00022fa0


	//   ....[86]....
        /*13dc*/ 	.word	0x00022fd0


	//   ....[87]....
        /*13e0*/ 	.word	0x00023000


	//   ....[88]....
        /*13e4*/ 	.word	0x00023030


	//   ....[89]....
        /*13e8*/ 	.word	0x00023060


	//   ....[90]....
        /*13ec*/ 	.word	0x00023090


	//   ....[91]....
        /*13f0*/ 	.word	0x000230c0


	//   ....[92]....
        /*13f4*/ 	.word	0x000230f0


	//   ....[93]....
        /*13f8*/ 	.word	0x00023120


	//   ....[94]....
        /*13fc*/ 	.word	0x00023150


	//   ....[95]....
        /*1400*/ 	.word	0x00023180


	//   ....[96]....
        /*1404*/ 	.word	0x000231b0


	//   ....[97]....
        /*1408*/ 	.word	0x000231e0


	//   ....[98]....
        /*140c*/ 	.word	0x00023210


	//   ....[99]....
        /*1410*/ 	.word	0x00023240


	//   ....[100]....
        /*1414*/ 	.word	0x00023270


	//   ....[101]....
        /*1418*/ 	.word	0x000232a0


	//   ....[102]....
        /*141c*/ 	.word	0x000232d0


	//   ....[103]....
        /*1420*/ 	.word	0x00023300


	//   ....[104]....
        /*1424*/ 	.word	0x00023330


	//   ....[105]....
        /*1428*/ 	.word	0x00023360


	//   ....[106]....
        /*142c*/ 	.word	0x00023390


	//   ....[107]....
        /*1430*/ 	.word	0x000233c0


	//   ....[108]....
        /*1434*/ 	.word	0x000233f0


	//   ....[109]....
        /*1438*/ 	.word	0x00023420


	//   ....[110]....
        /*143c*/ 	.word	0x00023450


	//   ....[111]....
        /*1440*/ 	.word	0x00023480


	//   ....[112]....
        /*1444*/ 	.word	0x000234b0


	//   ....[113]....
        /*1448*/ 	.word	0x000234e0


	//   ....[114]....
        /*144c*/ 	.word	0x00023510


	//   ....[115]....
        /*1450*/ 	.word	0x00023530


	//   ....[116]....
        /*1454*/ 	.word	0x00023540


	//   ....[117]....
        /*1458*/ 	.word	0x00023550


	//   ....[118]....
        /*145c*/ 	.word	0x00023560


	//   ....[119]....
        /*1460*/ 	.word	0x00023570


	//   ....[120]....
        /*1464*/ 	.word	0x00023580


	//   ....[121]....
        /*1468*/ 	.word	0x00023590


	//   ....[122]....
        /*146c*/ 	.word	0x000235a0


	//   ....[123]....
        /*1470*/ 	.word	0x000235b0


	//   ....[124]....
        /*1474*/ 	.word	0x000235c0


	//   ....[125]....
        /*1478*/ 	.word	0x000235d0


	//   ....[126]....
        /*147c*/ 	.word	0x000235e0


	//   ....[127]....
        /*1480*/ 	.word	0x00023610


	//   ....[128]....
        /*1484*/ 	.word	0x00023640


	//   ....[129]....
        /*1488*/ 	.word	0x00023650


	//   ....[130]....
        /*148c*/ 	.word	0x00023680


	//   ....[131]....
        /*1490*/ 	.word	0x000236b0


	//   ....[132]....
        /*1494*/ 	.word	0x000236c0


	//   ....[133]....
        /*1498*/ 	.word	0x000236f0


	//   ....[134]....
        /*149c*/ 	.word	0x00023720


	//   ....[135]....
        /*14a0*/ 	.word	0x00023750


	//   ....[136]....
        /*14a4*/ 	.word	0x00023780


	//   ....[137]....
        /*14a8*/ 	.word	0x000237b0


	//   ....[138]....
        /*14ac*/ 	.word	0x000237e0


	//   ....[139]....
        /*14b0*/ 	.word	0x00023810


	//   ....[140]....
        /*14b4*/ 	.word	0x00024210


	//   ....[141]....
        /*14b8*/ 	.word	0x00024230


	//   ....[142]....
        /*14bc*/ 	.word	0x00024240


	//   ....[143]....
        /*14c0*/ 	.word	0x00024250


	//   ....[144]....
        /*14c4*/ 	.word	0x00024af0


	//   ....[145]....
        /*14c8*/ 	.word	0x00024b00


	//   ....[146]....
        /*14cc*/ 	.word	0x00024cd0


	//   ....[147]....
        /*14d0*/ 	.word	0x00024ce0


	//   ....[148]....
        /*14d4*/ 	.word	0x00024e30


	//   ....[149]....
        /*14d8*/ 	.word	0x00024e40


	//   ....[150]....
        /*14dc*/ 	.word	0x00024f90


	//   ....[151]....
        /*14e0*/ 	.word	0x00024fa0


	//   ....[152]....
        /*14e4*/ 	.word	0x00025390


	//   ....[153]....
        /*14e8*/ 	.word	0x000253a0


	//   ....[154]....
        /*14ec*/ 	.word	0x00025ff0


	//   ....[155]....
        /*14f0*/ 	.word	0x00026000


	//   ....[156]....
        /*14f4*/ 	.word	0x00027780


	//   ....[157]....
        /*14f8*/ 	.word	0x00027790


	//   ....[158]....
        /*14fc*/ 	.word	0x000278f0


	//   ....[159]....
        /*1500*/ 	.word	0x00027900


	//   ....[160]....
        /*1504*/ 	.word	0x00027a50


	//   ....[161]....
        /*1508*/ 	.word	0x00027a60


	//   ....[162]....
        /*150c*/ 	.word	0x00027bb0


	//   ....[163]....
        /*1510*/ 	.word	0x00027bc0


	//   ....[164]....
        /*1514*/ 	.word	0x00027d60


	//   ....[165]....
        /*1518*/ 	.word	0x00027f70


	//   ....[166]....
        /*151c*/ 	.word	0x00027fa0


	//   ....[167]....
        /*1520*/ 	.word	0x00027fd0


	//   ....[168]....
        /*1524*/ 	.word	0x00028000


	//   ....[169]....
        /*1528*/ 	.word	0x00028030


	//   ....[170]....
        /*152c*/ 	.word	0x00028060


	//   ....[171]....
        /*1530*/ 	.word	0x000281f0


	//   ....[172]....
        /*1534*/ 	.word	0x00028220


	//   ....[173]....
        /*1538*/ 	.word	0x00028250


	//   ....[174]....
        /*153c*/ 	.word	0x00028280


	//   ....[175]....
        /*1540*/ 	.word	0x000282b0


	//   ....[176]....
        /*1544*/ 	.word	0x000282e0


	//   ....[177]....
        /*1548*/ 	.word	0x00028370


	//   ....[178]....
        /*154c*/ 	.word	0x000283a0


	//   ....[179]....
        /*1550*/ 	.word	0x000283b0


	//   ....[180]....
        /*1554*/ 	.word	0x00028440


	//   ....[181]....
        /*1558*/ 	.word	0x00029520


	//   ....[182]....
        /*155c*/ 	.word	0x0002bbe0


	//   ....[183]....
        /*1560*/ 	.word	0x0002bbf0


	//   ....[184]....
        /*1564*/ 	.word	0x0002bd70


	//   ....[185]....
        /*1568*/ 	.word	0x0002bd80


	//   ....[186]....
        /*156c*/ 	.word	0x0002be10


	//   ....[187]....
        /*1570*/ 	.word	0x0002be20


	//   ....[188]....
        /*1574*/ 	.word	0x0002be30


	//   ....[189]....
        /*1578*/ 	.word	0x0002bec0


	//   ....[190]....
        /*157c*/ 	.word	0x0002bf60


	//   ....[191]....
        /*1580*/ 	.word	0x0002bf70


	//   ....[192]....
        /*1584*/ 	.word	0x0002c410


	//   ....[193]....
        /*1588*/ 	.word	0x0002c430


	//   ....[194]....
        /*158c*/ 	.word	0x0002c460


	//   ....[195]....
        /*1590*/ 	.word	0x0002c590


	//   ....[196]....
        /*1594*/ 	.word	0x0002c5a0


	//   ....[197]....
        /*1598*/ 	.word	0x0002c630


	//   ....[198]....
        /*159c*/ 	.word	0x0002c640


	//   ....[199]....
        /*15a0*/ 	.word	0x0002c650


	//   ....[200]....
        /*15a4*/ 	.word	0x0002c660


	//   ....[201]....
        /*15a8*/ 	.word	0x0002c740


	//   ....[202]....
        /*15ac*/ 	.word	0x0002cf40


	//   ....[203]....
        /*15b0*/ 	.word	0x0002cf70


	//   ....[204]....
        /*15b4*/ 	.word	0x0002cf90


	//   ....[205]....
        /*15b8*/ 	.word	0x0002d050


	//   ....[206]....
        /*15bc*/ 	.word	0x0002d060


	//   ....[207]....
        /*15c0*/ 	.word	0x0002d100


	//   ....[208]....
        /*15c4*/ 	.word	0x0002d110


	//   ....[209]....
        /*15c8*/ 	.word	0x0002d120


	//   ....[210]....
        /*15cc*/ 	.word	0x0002dba0


	//   ....[211]....
        /*15d0*/ 	.word	0x0002dbb0


	//   ....[212]....
        /*15d4*/ 	.word	0x0002dbc0


	//   ....[213]....
        /*15d8*/ 	.word	0x0002dc20


	//   ....[214]....
        /*15dc*/ 	.word	0x0002dc60


	//   ....[215]....
        /*15e0*/ 	.word	0x0002dc70


	//   ....[216]....
        /*15e4*/ 	.word	0x0002dcd0


	//   ....[217]....
        /*15e8*/ 	.word	0x0002dd00


	//   ....[218]....
        /*15ec*/ 	.word	0x0002dd40


	//   ....[219]....
        /*15f0*/ 	.word	0x0002dda0


	//   ....[220]....
        /*15f4*/ 	.word	0x0002e230


	//   ....[221]....
        /*15f8*/ 	.word	0x0002e240


	//   ....[222]....
        /*15fc*/ 	.word	0x0002e250


	//   ....[223]....
        /*1600*/ 	.word	0x0002e260


	//   ....[224]....
        /*1604*/ 	.word	0x0002e2c0


	//   ....[225]....
        /*1608*/ 	.word	0x0002e2d0


	//   ....[226]....
        /*160c*/ 	.word	0x0002e330


	//   ....[227]....
        /*1610*/ 	.word	0x0002e360


	//   ....[228]....
        /*1614*/ 	.word	0x0002e3a0


	//   ....[229]....
        /*1618*/ 	.word	0x0002e400


	//   ....[230]....
        /*161c*/ 	.word	0x00030230


	//   ....[231]....
        /*1620*/ 	.word	0x00030260


	//   ....[232]....
        /*1624*/ 	.word	0x000302d0


	//   ....[233]....
        /*1628*/ 	.word	0x00030300


	//   ....[234]....
        /*162c*/ 	.word	0x00030330


	//   ....[235]....
        /*1630*/ 	.word	0x00030360


	//   ....[236]....
        /*1634*/ 	.word	0x00030390


	//   ....[237]....
        /*1638*/ 	.word	0x000303c0


	//   ....[238]....
        /*163c*/ 	.word	0x00030560


	//   ....[239]....
        /*1640*/ 	.word	0x00030590


	//   ....[240]....
        /*1644*/ 	.word	0x000305c0


	//   ....[241]....
        /*1648*/ 	.word	0x000305f0


	//   ....[242]....
        /*164c*/ 	.word	0x00030620


	//   ....[243]....
        /*1650*/ 	.word	0x00030650


	//   ....[244]....
        /*1654*/ 	.word	0x00030710


	//   ....[245]....
        /*1658*/ 	.word	0x00030730


	//   ....[246]....
        /*165c*/ 	.word	0x00030740


	//   ....[247]....
        /*1660*/ 	.word	0x000307a0


	//   ....[248]....
        /*1664*/ 	.word	0x00030de0


	//   ....[249]....
        /*1668*/ 	.word	0x00031180


	//   ....[250]....
        /*166c*/ 	.word	0x00031210


	//   ....[251]....
        /*1670*/ 	.word	0x000312b0


	//   ....[252]....
        /*1674*/ 	.word	0x00031340


	//   ....[253]....
        /*1678*/ 	.word	0x00031430


	//   ....[254]....
        /*167c*/ 	.word	0x000314c0


	//   ....[255]....
        /*1680*/ 	.word	0x00031560


	//   ....[0]....
        /*1684*/ 	.word	0x000315f0


	//   ....[1]....
        /*1688*/ 	.word	0x000316e0


	//   ....[2]....
        /*168c*/ 	.word	0x00031770


	//   ....[3]....
        /*1690*/ 	.word	0x00031810


	//   ....[4]....
        /*1694*/ 	.word	0x000318a0


	//   ....[5]....
        /*1698*/ 	.word	0x00031980


	//   ....[6]....
        /*169c*/ 	.word	0x00031a30


	//   ....[7]....
        /*16a0*/ 	.word	0x00031ac0


	//   ....[8]....
        /*16a4*/ 	.word	0x00031b10


	//   ....[9]....
        /*16a8*/ 	.word	0x00031b60


	//   ....[10]....
        /*16ac*/ 	.word	0x00031c50


	//   ....[11]....
        /*16b0*/ 	.word	0x00031ce0


	//   ....[12]....
        /*16b4*/ 	.word	0x00031d30


	//   ....[13]....
        /*16b8*/ 	.word	0x00031d80


	//   ....[14]....
        /*16bc*/ 	.word	0x00032110


	//   ....[15]....
        /*16c0*/ 	.word	0x00032220


	//   ....[16]....
        /*16c4*/ 	.word	0x00032350


	//   ....[17]....
        /*16c8*/ 	.word	0x00032480


	//   ....[18]....
        /*16cc*/ 	.word	0x000325a0


	//   ....[19]....
        /*16d0*/ 	.word	0x000326c0


	//   ....[20]....
        /*16d4*/ 	.word	0x00032780


	//   ....[21]....
        /*16d8*/ 	.word	0x000327d0


	//   ....[22]....
        /*16dc*/ 	.word	0x00032850


	//   ....[23]....
        /*16e0*/ 	.word	0x000328c0


	//   ....[24]....
        /*16e4*/ 	.word	0x00032920


	//   ....[25]....
        /*16e8*/ 	.word	0x00032970


	//   ....[26]....
        /*16ec*/ 	.word	0x000329d0


	//   ....[27]....
        /*16f0*/ 	.word	0x00032a20


	//   ....[28]....
        /*16f4*/ 	.word	0x00032a80


	//   ....[29]....
        /*16f8*/ 	.word	0x00032ad0


	//   ....[30]....
        /*16fc*/ 	.word	0x00032b50


	//   ....[31]....
        /*1700*/ 	.word	0x00032bc0


	//   ....[32]....
        /*1704*/ 	.word	0x00032c20


	//   ....[33]....
        /*1708*/ 	.word	0x00032c90


	//   ....[34]....
        /*170c*/ 	.word	0x00032cf0


	//   ....[35]....
        /*1710*/ 	.word	0x00032d80


	//   ....[36]....
        /*1714*/ 	.word	0x00032de0


	//   ....[37]....
        /*1718*/ 	.word	0x00032e30


	//   ....[38]....
        /*171c*/ 	.word	0x00032e90


	//   ....[39]....
        /*1720*/ 	.word	0x00032f20


	//   ....[40]....
        /*1724*/ 	.word	0x00032f80


	//   ....[41]....
        /*1728*/ 	.word	0x00032fd0


	//   ....[42]....
        /*172c*/ 	.word	0x00033030


	//   ....[43]....
        /*1730*/ 	.word	0x000330c0


	//   ....[44]....
        /*1734*/ 	.word	0x00033120


	//   ....[45]....
        /*1738*/ 	.word	0x00033170


	//   ....[46]....
        /*173c*/ 	.word	0x000331d0


	//   ....[47]....
        /*1740*/ 	.word	0x00033260


	//   ....[48]....
        /*1744*/ 	.word	0x000332c0


	//   ....[49]....
        /*1748*/ 	.word	0x00033310


	//   ....[50]....
        /*174c*/ 	.word	0x00033370


	//   ....[51]....
        /*1750*/ 	.word	0x00033400


	//   ....[52]....
        /*1754*/ 	.word	0x00033460


	//   ....[53]....
        /*1758*/ 	.word	0x000334b0


	//   ....[54]....
        /*175c*/ 	.word	0x00033510


	//   ....[55]....
        /*1760*/ 	.word	0x000335a0


	//   ....[56]....
        /*1764*/ 	.word	0x00033600


	//   ....[57]....
        /*1768*/ 	.word	0x00033650


	//   ....[58]....
        /*176c*/ 	.word	0x000336b0


	//   ....[59]....
        /*1770*/ 	.word	0x00033740


	//   ....[60]....
        /*1774*/ 	.word	0x000337a0


	//   ....[61]....
        /*1778*/ 	.word	0x000337f0


	//   ....[62]....
        /*177c*/ 	.word	0x00033850


	//   ....[63]....
        /*1780*/ 	.word	0x000338e0


	//   ....[64]....
        /*1784*/ 	.word	0x00033940


	//   ....[65]....
        /*1788*/ 	.word	0x00033990


	//   ....[66]....
        /*178c*/ 	.word	0x000339f0


	//   ....[67]....
        /*1790*/ 	.word	0x00033a80


	//   ....[68]....
        /*1794*/ 	.word	0x00033ae0


	//   ....[69]....
        /*1798*/ 	.word	0x00033b30


	//   ....[70]....
        /*179c*/ 	.word	0x00033b90


	//   ....[71]....
        /*17a0*/ 	.word	0x00033c20


	//   ....[72]....
        /*17a4*/ 	.word	0x00033c80


	//   ....[73]....
        /*17a8*/ 	.word	0x00033cd0


	//   ....[74]....
        /*17ac*/ 	.word	0x00033d30


	//   ....[75]....
        /*17b0*/ 	.word	0x00033dc0


	//   ....[76]....
        /*17b4*/ 	.word	0x00033e20


	//   ....[77]....
        /*17b8*/ 	.word	0x00033e70


	//   ....[78]....
        /*17bc*/ 	.word	0x00033ed0


	//   ....[79]....
        /*17c0*/ 	.word	0x00033f60


	//   ....[80]....
        /*17c4*/ 	.word	0x00033fc0


	//   ....[81]....
        /*17c8*/ 	.word	0x00034010


	//   ....[82]....
        /*17cc*/ 	.word	0x00034090


	//   ....[83]....
        /*17d0*/ 	.word	0x000340e0


	//   ....[84]....
        /*17d4*/ 	.word	0x00034140


	//   ....[85]....
        /*17d8*/ 	.word	0x00034190


	//   ....[86]....
        /*17dc*/ 	.word	0x000341f0


	//   ....[87]....
        /*17e0*/ 	.word	0x00034260


	//   ....[88]....
        /*17e4*/ 	.word	0x000342c0


	//   ....[89]....
        /*17e8*/ 	.word	0x00034310


	//   ....[90]....
        /*17ec*/ 	.word	0x00034390


	//   ....[91]....
        /*17f0*/ 	.word	0x00034400


	//   ....[92]....
        /*17f4*/ 	.word	0x00034460


	//   ....[93]....
        /*17f8*/ 	.word	0x000344b0


	//   ....[94]....
        /*17fc*/ 	.word	0x00034530


	//   ....[95]....
        /*1800*/ 	.word	0x000345a0


	//   ....[96]....
        /*1804*/ 	.word	0x00034600


	//   ....[97]....
        /*1808*/ 	.word	0x00034650


	//   ....[98]....
        /*180c*/ 	.word	0x000346d0


	//   ....[99]....
        /*1810*/ 	.word	0x00034740


	//   ....[100]....
        /*1814*/ 	.word	0x000347a0


	//   ....[101]....
        /*1818*/ 	.word	0x000347f0


	//   ....[102]....
        /*181c*/ 	.word	0x00034870


	//   ....[103]....
        /*1820*/ 	.word	0x000348e0


	//   ....[104]....
        /*1824*/ 	.word	0x00034940


	//   ....[105]....
        /*1828*/ 	.word	0x00034990


	//   ....[106]....
        /*182c*/ 	.word	0x00034a60


	//   ....[107]....
        /*1830*/ 	.word	0x00034ae0


	//   ....[108]....
        /*1834*/ 	.word	0x00034b80


	//   ....[109]....
        /*1838*/ 	.word	0x00034bd0


	//   ....[110]....
        /*183c*/ 	.word	0x00034c60


	//   ....[111]....
        /*1840*/ 	.word	0x00034cb0


	//   ....[112]....
        /*1844*/ 	.word	0x00034d40


	//   ....[113]....
        /*1848*/ 	.word	0x00034dd0


	//   ....[114]....
        /*184c*/ 	.word	0x00034e60


	//   ....[115]....
        /*1850*/ 	.word	0x00034ef0


	//   ....[116]....
        /*1854*/ 	.word	0x00034f80


	//   ....[117]....
        /*1858*/ 	.word	0x00035010


	//   ....[118]....
        /*185c*/ 	.word	0x00035090


	//   ....[119]....
        /*1860*/ 	.word	0x000350e0


	//   ....[120]....
        /*1864*/ 	.word	0x00035180


	//   ....[121]....
        /*1868*/ 	.word	0x00035210


	//   ....[122]....
        /*186c*/ 	.word	0x00035290


	//   ....[123]....
        /*1870*/ 	.word	0x000352e0


	//   ....[124]....
        /*1874*/ 	.word	0x00035370


	//   ....[125]....
        /*1878*/ 	.word	0x00035400


	//   ....[126]....
        /*187c*/ 	.word	0x00035490


	//   ....[127]....
        /*1880*/ 	.word	0x00035520


	//   ....[128]....
        /*1884*/ 	.word	0x000355b0


	//   ....[129]....
        /*1888*/ 	.word	0x00035640


	//   ....[130]....
        /*188c*/ 	.word	0x00035700


	//   ....[131]....
        /*1890*/ 	.word	0x000359d0


	//   ....[132]....
        /*1894*/ 	.word	0x00035ad0


	//   ....[133]....
        /*1898*/ 	.word	0x00035b70


	//   ....[134]....
        /*189c*/ 	.word	0x00035d30


	//   ....[135]....
        /*18a0*/ 	.word	0x00035dd0


	//   ....[136]....
        /*18a4*/ 	.word	0x00035ee0


	//   ....[137]....
        /*18a8*/ 	.word	0x00035fa0


	//   ....[138]....
        /*18ac*/ 	.word	0x000360b0


	//   ....[139]....
        /*18b0*/ 	.word	0x00036170


	//   ....[140]....
        /*18b4*/ 	.word	0x00036220


	//   ....[141]....
        /*18b8*/ 	.word	0x000362f0


	//   ....[142]....
        /*18bc*/ 	.word	0x00036460


	//   ....[143]....
        /*18c0*/ 	.word	0x00036500


	//   ....[144]....
        /*18c4*/ 	.word	0x000366c0


	//   ....[145]....
        /*18c8*/ 	.word	0x00036710


	//   ....[146]....
        /*18cc*/ 	.word	0x00036810


	//   ....[147]....
        /*18d0*/ 	.word	0x000368c0


	//   ....[148]....
        /*18d4*/ 	.word	0x00036920


	//   ....[149]....
        /*18d8*/ 	.word	0x000369c0


	//   ....[150]....
        /*18dc*/ 	.word	0x00036a80


	//   ....[151]....
        /*18e0*/ 	.word	0x00036b50


	//   ....[152]....
        /*18e4*/ 	.word	0x00036c00


	//   ....[153]....
        /*18e8*/ 	.word	0x00036c70


	//   ....[154]....
        /*18ec*/ 	.word	0x00036cd0


	//   ....[155]....
        /*18f0*/ 	.word	0x00036df0


	//   ....[156]....
        /*18f4*/ 	.word	0x00036e50


	//   ....[157]....
        /*18f8*/ 	.word	0x00036f60


	//   ....[158]....
        /*18fc*/ 	.word	0x00036fc0


	//   ....[159]....
        /*1900*/ 	.word	0x000370c0


	//   ....[160]....
        /*1904*/ 	.word	0x000371f0


	//   ....[161]....
        /*1908*/ 	.word	0x00037280


	//   ....[162]....
        /*190c*/ 	.word	0x000372e0


	//   ....[163]....
        /*1910*/ 	.word	0x000373d0


	//   ....[164]....
        /*1914*/ 	.word	0x00037450


	//   ....[165]....
        /*1918*/ 	.word	0x00037520


	//   ....[166]....
        /*191c*/ 	.word	0x00037590


	//   ....[167]....
        /*1920*/ 	.word	0x00037620


	//   ....[168]....
        /*1924*/ 	.word	0x000376f0


	//   ....[169]....
        /*1928*/ 	.word	0x00037740


	//   ....[170]....
        /*192c*/ 	.word	0x000378d0


	//   ....[171]....
        /*1930*/ 	.word	0x00037960


	//   ....[172]....
        /*1934*/ 	.word	0x000379c0


	//   ....[173]....
        /*1938*/ 	.word	0x00037a90


	//   ....[174]....
        /*193c*/ 	.word	0x00037af0


	//   ....[175]....
        /*1940*/ 	.word	0x00037bc0


	//   ....[176]....
        /*1944*/ 	.word	0x00037c20


	//   ....[177]....
        /*1948*/ 	.word	0x00037cf0


	//   ....[178]....
        /*194c*/ 	.word	0x00037d50


	//   ....[179]....
        /*1950*/ 	.word	0x00037e20


	//   ....[180]....
        /*1954*/ 	.word	0x00038000


	//   ....[181]....
        /*1958*/ 	.word	0x000380a0


	//   ....[182]....
        /*195c*/ 	.word	0x00038220


	//   ....[183]....
        /*1960*/ 	.word	0x00038290


	//   ....[184]....
        /*1964*/ 	.word	0x00038300


	//   ....[185]....
        /*1968*/ 	.word	0x00038370


	//   ....[186]....
        /*196c*/ 	.word	0x000383e0


	//   ....[187]....
        /*1970*/ 	.word	0x00038460


	//   ....[188]....
        /*1974*/ 	.word	0x000384e0


	//   ....[189]....
        /*1978*/ 	.word	0x00038570


	//   ....[190]....
        /*197c*/ 	.word	0x000385e0


	//   ....[191]....
        /*1980*/ 	.word	0x00038650


	//   ....[192]....
        /*1984*/ 	.word	0x000386c0


	//   ....[193]....
        /*1988*/ 	.word	0x00038740


	//   ....[194]....
        /*198c*/ 	.word	0x000387b0


	//   ....[195]....
        /*1990*/ 	.word	0x00038850


	//   ....[196]....
        /*1994*/ 	.word	0x000388a0


	//   ....[197]....
        /*1998*/ 	.word	0x00038930


	//   ....[198]....
        /*199c*/ 	.word	0x00038a60


	//----- nvinfo : EIATTR_REG_RECONFIG
	.align		4
.L_662:
        /*19a0*/ 	.byte	0x01, 0x54
	.zero		2


	//----- nvinfo : EIATTR_SYSCALL_OFFSETS
	.align		4
        /*19a4*/ 	.byte	0x04, 0x46
        /*19a6*/ 	.short	(.L_664 - .L_663)


	//   ....[0]....
.L_663:
        /*19a8*/ 	.word	0x00002440


	//   ....[1]....
        /*19ac*/ 	.word	0x00002590


	//   ....[2]....
        /*19b0*/ 	.word	0x00011d50


	//   ....[3]....
        /*19b4*/ 	.word	0x000122b0


	//   ....[4]....
        /*19b8*/ 	.word	0x0002ade0


	//   ....[5]....
        /*19bc*/ 	.word	0x0002af70


	//   ....[6]....
        /*19c0*/ 	.word	0x0002b0c0


	//   ....[7]....
        /*19c4*/ 	.word	0x0002b200


	//   ....[8]....
        /*19c8*/ 	.word	0x0002cb90


	//----- nvinfo : EIATTR_MBARRIER_INSTR_OFFSETS
	.align		4
.L_664:
        /*19cc*/ 	.byte	0x04, 0x39
        /*19ce*/ 	.short	(.L_666 - .L_665)


	//   ....[0]....
.L_665:
        /*19d0*/ 	.word	0x00000270
        /*19d4*/ 	.word	0x000000ff
        /*19d8*/ 	.word	0x00033400
        /*19dc*/ 	.short	0x0100
        /*19de*/ 	.byte	0x08
	.zero		1


	//   ....[1]....
        /*19e0*/ 	.word	0x00000280
        /*19e4*/ 	.word	0x000000ff
        /*19e8*/ 	.word	0x00033420
        /*19ec*/ 	.short	0x0100
        /*19ee*/ 	.byte	0x08
	.zero		1


	//   ....[2]....
        /*19f0*/ 	.word	0x00000370
        /*19f4*/ 	.word	0x000000ff
        /*19f8*/ 	.word	0x00033430
        /*19fc*/ 	.short	0x0100
        /*19fe*/ 	.byte	0x08
	.zero		1


	//   ....[3]....
        /*1a00*/ 	.word	0x00000380
        /*1a04*/ 	.word	0x000000ff
        /*1a08*/ 	.word	0x00033440
        /*1a0c*/ 	.short	0x0100
        /*1a0e*/ 	.byte	0x08
	.zero		1


	//   ....[4]....
        /*1a10*/ 	.word	0x00000390
        /*1a14*/ 	.word	0x000000ff
        /*1a18*/ 	.word	0x00033438
        /*1a1c*/ 	.short	0x0100
        /*1a1e*/ 	.byte	0x08
	.zero		1


	//   ....[5]....
        /*1a20*/ 	.word	0x000003a0
        /*1a24*/ 	.word	0x000000ff
        /*1a28*/ 	.word	0x00033448
        /*1a2c*/ 	.short	0x0100
        /*1a2e*/ 	.byte	0x08
	.zero		1


	//   ....[6]....
        /*1a30*/ 	.word	0x000004d0
        /*1a34*/ 	.word	0x000000ff
        /*1a38*/ 	.word	0x00033450
        /*1a3c*/ 	.short	0x0100
        /*1a3e*/ 	.byte	0x08
	.zero		1


	//   ....[7]....
        /*1a40*/ 	.word	0x000004e0
        /*1a44*/ 	.word	0x000000ff
        /*1a48*/ 	.word	0x00033460
        /*1a4c*/ 	.short	0x0100
        /*1a4e*/ 	.byte	0x08
	.zero		1


	//   ....[8]....
        /*1a50*/ 	.word	0x000004f0
        /*1a54*/ 	.word	0x000000ff
        /*1a58*/ 	.word	0x00033458
        /*1a5c*/ 	.short	0x0100
        /*1a5e*/ 	.byte	0x08
	.zero		1


	//   ....[9]....
        /*1a60*/ 	.word	0x00000500
        /*1a64*/ 	.word	0x000000ff
        /*1a68*/ 	.word	0x00033468
        /*1a6c*/ 	.short	0x0100
        /*1a6e*/ 	.byte	0x08
	.zero		1


	//   ....[10]....
        /*1a70*/ 	.word	0x000005f0
        /*1a74*/ 	.word	0x000000ff
        /*1a78*/ 	.word	0x00033470
        /*1a7c*/ 	.short	0x0100
        /*1a7e*/ 	.byte	0x06
	.zero		1


	//   ....[11]....
        /*1a80*/ 	.word	0x00000600
        /*1a84*/ 	.word	0x000000ff
        /*1a88*/ 	.word	0x00033480
        /*1a8c*/ 	.short	0x0100
        /*1a8e*/ 	.byte	0x06
	.zero		1


	//   ....[12]....
        /*1a90*/ 	.word	0x00000610
        /*1a94*/ 	.word	0x000000ff
        /*1a98*/ 	.word	0x00033478
        /*1a9c*/ 	.short	0x0100
        /*1a9e*/ 	.byte	0x06
	.zero		1


	//   ....[13]....
        /*1aa0*/ 	.word	0x00000620
        /*1aa4*/ 	.word	0x000000ff
        /*1aa8*/ 	.word	0x00033488
        /*1aac*/ 	.short	0x0100
        /*1aae*/ 	.byte	0x06
	.zero		1


	//   ....[14]....
        /*1ab0*/ 	.word	0x00000750
        /*1ab4*/ 	.word	0x000000ff
        /*1ab8*/ 	.word	0x00033490
        /*1abc*/ 	.short	0x0100
        /*1abe*/ 	.byte	0x08
	.zero		1


	//   ....[15]....
        /*1ac0*/ 	.word	0x00000760
        /*1ac4*/ 	.word	0x000000ff
        /*1ac8*/ 	.word	0x000334a0
        /*1acc*/ 	.short	0x0100
        /*1ace*/ 	.byte	0x08
	.zero		1


	//   ....[16]....
        /*1ad0*/ 	.word	0x00000770
        /*1ad4*/ 	.word	0x000000ff
        /*1ad8*/ 	.word	0x00033498
        /*1adc*/ 	.short	0x0100
        /*1ade*/ 	.byte	0x08
	.zero		1


	//   ....[17]....
        /*1ae0*/ 	.word	0x00000780
        /*1ae4*/ 	.word	0x000000ff
        /*1ae8*/ 	.word	0x000334a8
        /*1aec*/ 	.short	0x0100
        /*1aee*/ 	.byte	0x08
	.zero		1


	//   ....[18]....
        /*1af0*/ 	.word	0x000008c0
        /*1af4*/ 	.word	0x000000ff
        /*1af8*/ 	.word	0x000334b0
        /*1afc*/ 	.short	0x0100
        /*1afe*/ 	.byte	0x08
	.zero		1


	//   ....[19]....
        /*1b00*/ 	.word	0x000008d0
        /*1b04*/ 	.word	0x000000ff
        /*1b08*/ 	.word	0x000334c0
        /*1b0c*/ 	.short	0x0100
        /*1b0e*/ 	.byte	0x08
	.zero		1


	//   ....[20]....
        /*1b10*/ 	.word	0x000008e0
        /*1b14*/ 	.word	0x000000ff
        /*1b18*/ 	.word	0x000334b8
        /*1b1c*/ 	.short	0x0100
        /*1b1e*/ 	.byte	0x08
	.zero		1


	//   ....[21]....
        /*1b20*/ 	.word	0x000008f0
        /*1b24*/ 	.word	0x000000ff
        /*1b28*/ 	.word	0x000334c8
        /*1b2c*/ 	.short	0x0100
        /*1b2e*/ 	.byte	0x08
	.zero		1


	//   ....[22]....
        /*1b30*/ 	.word	0x00003e70
        /*1b34*/ 	.word	0x0000005d
        /*1b38*/ 	.word	0x00033490
        /*1b3c*/ 	.short	0x010a
        /*1b3e*/ 	.byte	0x3f
	.zero		1


	//   ....[23]....
        /*1b40*/ 	.word	0x0000a300
        /*1b44*/ 	.word	0x0000005d
        /*1b48*/ 	.word	0x00033490
        /*1b4c*/ 	.short	0x010a
        /*1b4e*/ 	.byte	0x3f
	.zero		1


	//   ....[24]....
        /*1b50*/ 	.word	0x000104d0
        /*1b54*/ 	.word	0x0000005d
        /*1b58*/ 	.word	0x00033490
        /*1b5c*/ 	.short	0x010a
        /*1b5e*/ 	.byte	0x3f
	.zero		1


	//   ....[25]....
        /*1b60*/ 	.word	0x00010c90
        /*1b64*/ 	.word	0x0000000b
        /*1b68*/ 	.word	0x00000000
        /*1b6c*/ 	.short	0x0101
        /*1b6e*/ 	.byte	0x3f
	.zero		1


	//   ....[26]....
        /*1b70*/ 	.word	0x00010cd0
        /*1b74*/ 	.word	0x0000005d
        /*1b78*/ 	.word	0x000334b0
        /*1b7c*/ 	.short	0x010a
        /*1b7e*/ 	.byte	0x3f
	.zero		1


	//   ....[27]....
        /*1b80*/ 	.word	0x00011430
        /*1b84*/ 	.word	0x0000005d
        /*1b88*/ 	.word	0x00000000
        /*1b8c*/ 	.short	0x0101
        /*1b8e*/ 	.byte	0x3f
	.zero		1


	//   ....[28]....
        /*1b90*/ 	.word	0x00012010
        /*1b94*/ 	.word	0x00000012
        /*1b98*/ 	.word	0x00033400
        /*1b9c*/ 	.short	0x010a
        /*1b9e*/ 	.byte	0x3f
	.zero		1


	//   ....[29]....
        /*1ba0*/ 	.word	0x00012060
        /*1ba4*/ 	.word	0x00000012
        /*1ba8*/ 	.word	0x00033400
        /*1bac*/ 	.short	0x010a
        /*1bae*/ 	.byte	0x3f
	.zero		1


	//   ....[30]....
        /*1bb0*/ 	.word	0x00012990
        /*1bb4*/ 	.word	0x00000012
        /*1bb8*/ 	.word	0x00033400
        /*1bbc*/ 	.short	0x010a
        /*1bbe*/ 	.byte	0x3f
	.zero		1


	//   ....[31]....
        /*1bc0*/ 	.word	0x00015dc0
        /*1bc4*/ 	.word	0x00000012
        /*1bc8*/ 	.word	0x00033400
        /*1bcc*/ 	.short	0x010a
        /*1bce*/ 	.byte	0x3f
	.zero		1


	//   ....[32]....
        /*1bd0*/ 	.word	0x00018f40
        /*1bd4*/ 	.word	0x00000000
        /*1bd8*/ 	.word	0x00033430
        /*1bdc*/ 	.short	0x010a
        /*1bde*/ 	.byte	0x3f
	.zero		1


	//   ....[33]....
        /*1be0*/ 	.word	0x00018f90
        /*1be4*/ 	.word	0x00000000
        /*1be8*/ 	.word	0x00033430
        /*1bec*/ 	.short	0x010a
        /*1bee*/ 	.byte	0x3f
	.zero		1


	//   ....[34]....
        /*1bf0*/ 	.word	0x0001bf70
        /*1bf4*/ 	.word	0x00000000
        /*1bf8*/ 	.word	0x00000000
        /*1bfc*/ 	.short	0x0101
        /*1bfe*/ 	.byte	0x3f
	.zero		1


	//   ....[35]....
        /*1c00*/ 	.word	0x0001d4b0
        /*1c04*/ 	.word	0x00000005
        /*1c08*/ 	.word	0x00033430
        /*1c0c*/ 	.short	0x010a
        /*1c0e*/ 	.byte	0x3f
	.zero		1


	//   ....[36]....
        /*1c10*/ 	.word	0x0001d500
        /*1c14*/ 	.word	0x00000005
        /*1c18*/ 	.word	0x00033430
        /*1c1c*/ 	.short	0x010a
        /*1c1e*/ 	.byte	0x3f
	.zero		1


	//   ....[37]....
        /*1c20*/ 	.word	0x0001e610
        /*1c24*/ 	.word	0x00000004
        /*1c28*/ 	.word	0x00033450
        /*1c2c*/ 	.short	0x010a
        /*1c2e*/ 	.byte	0x3f
	.zero		1


	//   ....[38]....
        /*1c30*/ 	.word	0x0001e650
        /*1c34*/ 	.word	0x00000004
        /*1c38*/ 	.word	0x00033450
        /*1c3c*/ 	.short	0x010a
        /*1c3e*/ 	.byte	0x3f
	.zero		1


	//   ....[39]....
        /*1c40*/ 	.word	0x0001f120
        /*1c44*/ 	.word	0x000000bf
        /*1c48*/ 	.word	0x00000000
        /*1c4c*/ 	.short	0x0101
        /*1c4e*/ 	.byte	0x3f
	.zero		1


	//   ....[40]....
        /*1c50*/ 	.word	0x00020c00
        /*1c54*/ 	.word	0x00000000
        /*1c58*/ 	.word	0x00000000
        /*1c5c*/ 	.short	0x0101
        /*1c5e*/ 	.byte	0x3f
	.zero		1


	//   ....[41]....
        /*1c60*/ 	.word	0x00021400
        /*1c64*/ 	.word	0x00000008
        /*1c68*/ 	.word	0x00033450
        /*1c6c*/ 	.short	0x010a
        /*1c6e*/ 	.byte	0x3f
	.zero		1


	//   ....[42]....
        /*1c70*/ 	.word	0x00021480
        /*1c74*/ 	.word	0x00000008
        /*1c78*/ 	.word	0x00033450
        /*1c7c*/ 	.short	0x010a
        /*1c7e*/ 	.byte	0x3f
	.zero		1


	//   ....[43]....
        /*1c80*/ 	.word	0x00021d70
        /*1c84*/ 	.word	0x00000003
        /*1c88*/ 	.word	0x00000000
        /*1c8c*/ 	.short	0x0101
        /*1c8e*/ 	.byte	0x3f
	.zero		1


	//   ....[44]....
        /*1c90*/ 	.word	0x00024a30
        /*1c94*/ 	.word	0x00000000
        /*1c98*/ 	.word	0x00000000
        /*1c9c*/ 	.short	0x0101
        /*1c9e*/ 	.byte	0x3f
	.zero		1


	//   ....[45]....
        /*1ca0*/ 	.word	0x00025310
        /*1ca4*/ 	.word	0x00000024
        /*1ca8*/ 	.word	0x00000000
        /*1cac*/ 	.short	0x0101
        /*1cae*/ 	.byte	0x3f
	.zero		1


	//   ....[46]....
        /*1cb0*/ 	.word	0x00029600
        /*1cb4*/ 	.word	0x00000011
        /*1cb8*/ 	.word	0x00033420
        /*1cbc*/ 	.short	0x010a
        /*1cbe*/ 	.byte	0x3f
	.zero		1


	//   ....[47]....
        /*1cc0*/ 	.word	0x000296c0
        /*1cc4*/ 	.word	0x0000000b
        /*1cc8*/ 	.word	0x000334a0
        /*1ccc*/ 	.short	0x010a
        /*1cce*/ 	.byte	0x3f
	.zero		1


	//   ....[48]....
        /*1cd0*/ 	.word	0x00029af0
        /*1cd4*/ 	.word	0x0000000b
        /*1cd8*/ 	.word	0x000334c0
        /*1cdc*/ 	.short	0x010a
        /*1cde*/ 	.byte	0x3f
	.zero		1


	//   ....[49]....
        /*1ce0*/ 	.word	0x0002a050
        /*1ce4*/ 	.word	0x0000000a
        /*1ce8*/ 	.word	0x000334a0
        /*1cec*/ 	.short	0x010a
        /*1cee*/ 	.byte	0x3f
	.zero		1


	//   ....[50]....
        /*1cf0*/ 	.word	0x0002a470
        /*1cf4*/ 	.word	0x0000000a
        /*1cf8*/ 	.word	0x000334c0
        /*1cfc*/ 	.short	0x010a
        /*1cfe*/ 	.byte	0x3f
	.zero		1


	//   ....[51]....
        /*1d00*/ 	.word	0x0002b880
        /*1d04*/ 	.word	0x00000004
        /*1d08*/ 	.word	0x00033480
        /*1d0c*/ 	.short	0x010a
        /*1d0e*/ 	.byte	0x3f
	.zero		1


	//   ....[52]....
        /*1d10*/ 	.word	0x0002c0a0
        /*1d14*/ 	.word	0x00000004
        /*1d18*/ 	.word	0x00033470
        /*1d1c*/ 	.short	0x0107
        /*1d1e*/ 	.byte	0x3f
	.zero		1


	//   ....[53]....
        /*1d20*/ 	.word	0x0002c160
        /*1d24*/ 	.word	0x00000004
        /*1d28*/ 	.word	0x00033470
        /*1d2c*/ 	.short	0x0101
        /*1d2e*/ 	.byte	0x3f
	.zero		1


	//   ....[54]....
        /*1d30*/ 	.word	0x0002c1b0
        /*1d34*/ 	.word	0x00000004
        /*1d38*/ 	.word	0x00033440
        /*1d3c*/ 	.short	0x010a
        /*1d3e*/ 	.byte	0x3f
	.zero		1


	//   ....[55]....
        /*1d40*/ 	.word	0x0002c8a0
        /*1d44*/ 	.word	0x00000004
        /*1d48*/ 	.word	0x00033430
        /*1d4c*/ 	.short	0x0107
        /*1d4e*/ 	.byte	0x3f
	.zero		1


	//   ....[56]....
        /*1d50*/ 	.word	0x0002c980
        /*1d54*/ 	.word	0x00000004
        /*1d58*/ 	.word	0x00033430
        /*1d5c*/ 	.short	0x0101
        /*1d5e*/ 	.byte	0x3f
	.zero		1


	//   ....[57]....
        /*1d60*/ 	.word	0x0002d280
        /*1d64*/ 	.word	0x00000011
        /*1d68*/ 	.word	0x00033400
        /*1d6c*/ 	.short	0x0107
        /*1d6e*/ 	.byte	0x3f
	.zero		1


	//   ....[58]....
        /*1d70*/ 	.word	0x0002d380
        /*1d74*/ 	.word	0x00000011
        /*1d78*/ 	.word	0x00033400
        /*1d7c*/ 	.short	0x0101
        /*1d7e*/ 	.byte	0x3f
	.zero		1


	//   ....[59]....
        /*1d80*/ 	.word	0x0002d3b0
        /*1d84*/ 	.word	0x00000011
        /*1d88*/ 	.word	0x00033420
        /*1d8c*/ 	.short	0x010a
        /*1d8e*/ 	.byte	0x3f
	.zero		1


	//   ....[60]....
        /*1d90*/ 	.word	0x0002d890
        /*1d94*/ 	.word	0x00000004
        /*1d98*/ 	.word	0x00033480
        /*1d9c*/ 	.short	0x010a
        /*1d9e*/ 	.byte	0x3f
	.zero		1


	//   ....[61]....
        /*1da0*/ 	.word	0x0002de70
        /*1da4*/ 	.word	0x00000004
        /*1da8*/ 	.word	0x00033470
        /*1dac*/ 	.short	0x0107
        /*1dae*/ 	.byte	0x3f
	.zero		1


	//   ....[62]....
        /*1db0*/ 	.word	0x0002df30
        /*1db4*/ 	.word	0x00000004
        /*1db8*/ 	.word	0x00033470
        /*1dbc*/ 	.short	0x0101
        /*1dbe*/ 	.byte	0x3f
	.zero		1


	//   ....[63]....
        /*1dc0*/ 	.word	0x0002df60
        /*1dc4*/ 	.word	0x00000004
        /*1dc8*/ 	.word	0x00033440
        /*1dcc*/ 	.short	0x010a
        /*1dce*/ 	.byte	0x3f
	.zero		1


	//   ....[64]....
        /*1dd0*/ 	.word	0x0002e4a0
        /*1dd4*/ 	.word	0x00000004
        /*1dd8*/ 	.word	0x00033430
        /*1ddc*/ 	.short	0x0107
        /*1dde*/ 	.byte	0x3f
	.zero		1


	//   ....[65]....
        /*1de0*/ 	.word	0x0002e570
        /*1de4*/ 	.word	0x00000004
        /*1de8*/ 	.word	0x00033430
        /*1dec*/ 	.short	0x0101
        /*1dee*/ 	.byte	0x3f
	.zero		1


	//   ....[66]....
        /*1df0*/ 	.word	0x0002e5f0
        /*1df4*/ 	.word	0x00000002
        /*1df8*/ 	.word	0x00033470
        /*1dfc*/ 	.short	0x010a
        /*1dfe*/ 	.byte	0x3f
	.zero		1


	//   ....[67]....
        /*1e00*/ 	.word	0x0002e680
        /*1e04*/ 	.word	0x00000002
        /*1e08*/ 	.word	0x00033460
        /*1e0c*/ 	.short	0x010a
        /*1e0e*/ 	.byte	0x3f
	.zero		1


	//   ....[68]....
        /*1e10*/ 	.word	0x0002f190
        /*1e14*/ 	.word	0x00000002
        /*1e18*/ 	.word	0x00033450
        /*1e1c*/ 	.short	0x0101
        /*1e1e*/ 	.byte	0x3f
	.zero		1


	//   ....[69]....
        /*1e20*/ 	.word	0x0002f220
        /*1e24*/ 	.word	0x00000002
        /*1e28*/ 	.word	0x00000000
        /*1e2c*/ 	.short	0x0101
        /*1e2e*/ 	.byte	0x3f
	.zero		1


	//   ....[70]....
        /*1e30*/ 	.word	0x0002f3e0
        /*1e34*/ 	.word	0x00000000
        /*1e38*/ 	.word	0x00033470
        /*1e3c*/ 	.short	0x010a
        /*1e3e*/ 	.byte	0x3f
	.zero		1


	//   ....[71]....
        /*1e40*/ 	.word	0x0002f460
        /*1e44*/ 	.word	0x00000000
        /*1e48*/ 	.word	0x00033460
        /*1e4c*/ 	.short	0x010a
        /*1e4e*/ 	.byte	0x3f
	.zero		1


	//   ....[72]....
        /*1e50*/ 	.word	0x0002ff80
        /*1e54*/ 	.word	0x00000000
        /*1e58*/ 	.word	0x00033450
        /*1e5c*/ 	.short	0x0101
        /*1e5e*/ 	.byte	0x3f
	.zero		1


	//   ....[73]....
        /*1e60*/ 	.word	0x00030020
        /*1e64*/ 	.word	0x00000000
        /*1e68*/ 	.word	0x00000000
        /*1e6c*/ 	.short	0x0101
        /*1e6e*/ 	.byte	0x3f
	.zero		1


	//   ....[74]....
        /*1e70*/ 	.word	0x00030d60
        /*1e74*/ 	.word	0x00000005
        /*1e78*/ 	.word	0x00033420
        /*1e7c*/ 	.short	0x010a
        /*1e7e*/ 	.byte	0x3f
	.zero		1


	//   ....[75]....
        /*1e80*/ 	.word	0x00030ed0
        /*1e84*/ 	.word	0x00000003
        /*1e88*/ 	.word	0x00033440
        /*1e8c*/ 	.short	0x010a
        /*1e8e*/ 	.byte	0x3f
	.zero		1


	//   ....[76]....
        /*1e90*/ 	.word	0x00030f70
        /*1e94*/ 	.word	0x00000005
        /*1e98*/ 	.word	0x00033440
        /*1e9c*/ 	.short	0x010a
        /*1e9e*/ 	.byte	0x3f
	.zero		1


	//   ....[77]....
        /*1ea0*/ 	.word	0x00030fb0
        /*1ea4*/ 	.word	0x00000003
        /*1ea8*/ 	.word	0x00033460
        /*1eac*/ 	.short	0x010a
        /*1eae*/ 	.byte	0x3f
	.zero		1


	//   ....[78]....
        /*1eb0*/ 	.word	0x00030ff0
        /*1eb4*/ 	.word	0x00000005
        /*1eb8*/ 	.word	0x00033460
        /*1ebc*/ 	.short	0x010a
        /*1ebe*/ 	.byte	0x3f
	.zero		1


	//   ....[79]....
        /*1ec0*/ 	.word	0x00031030
        /*1ec4*/ 	.word	0x00000003
        /*1ec8*/ 	.word	0x00033480
        /*1ecc*/ 	.short	0x010a
        /*1ece*/ 	.byte	0x3f
	.zero		1


	//   ....[80]....
        /*1ed0*/ 	.word	0x00031070
        /*1ed4*/ 	.word	0x00000005
        /*1ed8*/ 	.word	0x00033480
        /*1edc*/ 	.short	0x010a
        /*1ede*/ 	.byte	0x3f
	.zero		1


	//   ....[81]....
        /*1ee0*/ 	.word	0x000310d0
        /*1ee4*/ 	.word	0x0000005d
        /*1ee8*/ 	.word	0x00033490
        /*1eec*/ 	.short	0x010a
        /*1eee*/ 	.byte	0x3f
	.zero		1


	//   ....[82]....
        /*1ef0*/ 	.word	0x00031380
        /*1ef4*/ 	.word	0x0000005d
        /*1ef8*/ 	.word	0x00033490
        /*1efc*/ 	.short	0x010a
        /*1efe*/ 	.byte	0x3f
	.zero		1


	//   ....[83]....
        /*1f00*/ 	.word	0x00031630
        /*1f04*/ 	.word	0x0000005d
        /*1f08*/ 	.word	0x00033490
        /*1f0c*/ 	.short	0x010a
        /*1f0e*/ 	.byte	0x3f
	.zero		1


	//   ....[84]....
        /*1f10*/ 	.word	0x000318e0
        /*1f14*/ 	.word	0x0000005d
        /*1f18*/ 	.word	0x000334b0
        /*1f1c*/ 	.short	0x010a
        /*1f1e*/ 	.byte	0x3f
	.zero		1


	//   ....[85]....
        /*1f20*/ 	.word	0x00031ba0
        /*1f24*/ 	.word	0x00000012
        /*1f28*/ 	.word	0x00033400
        /*1f2c*/ 	.short	0x010a
        /*1f2e*/ 	.byte	0x3f
	.zero		1


	//   ....[86]....
        /*1f30*/ 	.word	0x00031dc0
        /*1f34*/ 	.word	0x00000012
        /*1f38*/ 	.word	0x00033400
        /*1f3c*/ 	.short	0x010a
        /*1f3e*/ 	.byte	0x3f
	.zero		1


	//   ....[87]....
        /*1f40*/ 	.word	0x00031e10
        /*1f44*/ 	.word	0x00000000
        /*1f48*/ 	.word	0x00033430
        /*1f4c*/ 	.short	0x010a
        /*1f4e*/ 	.byte	0x3f
	.zero		1


	//   ....[88]....
        /*1f50*/ 	.word	0x00031e60
        /*1f54*/ 	.word	0x00000005
        /*1f58*/ 	.word	0x00033430
        /*1f5c*/ 	.short	0x010a
        /*1f5e*/ 	.byte	0x3f
	.zero		1


	//   ....[89]....
        /*1f60*/ 	.word	0x00031eb0
        /*1f64*/ 	.word	0x00000004
        /*1f68*/ 	.word	0x00033450
        /*1f6c*/ 	.short	0x010a
        /*1f6e*/ 	.byte	0x3f
	.zero		1


	//   ....[90]....
        /*1f70*/ 	.word	0x00031f00
        /*1f74*/ 	.word	0x00000008
        /*1f78*/ 	.word	0x00033450
        /*1f7c*/ 	.short	0x010a
        /*1f7e*/ 	.byte	0x3f
	.zero		1


	//   ....[91]....
        /*1f80*/ 	.word	0x000357c0
        /*1f84*/ 	.word	0x00000011
        /*1f88*/ 	.word	0x00033420
        /*1f8c*/ 	.short	0x010a
        /*1f8e*/ 	.byte	0x3f
	.zero		1


	//   ....[92]....
        /*1f90*/ 	.word	0x00035810
        /*1f94*/ 	.word	0x0000000b
        /*1f98*/ 	.word	0x000334a0
        /*1f9c*/ 	.short	0x010a
        /*1f9e*/ 	.byte	0x3f
	.zero		1


	//   ....[93]....
        /*1fa0*/ 	.word	0x00035860
        /*1fa4*/ 	.word	0x0000000b
        /*1fa8*/ 	.word	0x000334c0
        /*1fac*/ 	.short	0x010a
        /*1fae*/ 	.byte	0x3f
	.zero		1


	//   ....[94]....
        /*1fb0*/ 	.word	0x000358b0
        /*1fb4*/ 	.word	0x0000000a
        /*1fb8*/ 	.word	0x000334a0
        /*1fbc*/ 	.short	0x010a
        /*1fbe*/ 	.byte	0x3f
	.zero		1


	//   ....[95]....
        /*1fc0*/ 	.word	0x00035900
        /*1fc4*/ 	.word	0x0000000a
        /*1fc8*/ 	.word	0x000334c0
        /*1fcc*/ 	.short	0x010a
        /*1fce*/ 	.byte	0x3f
	.zero		1


	//   ....[96]....
        /*1fd0*/ 	.word	0x00035a20
        /*1fd4*/ 	.word	0x00000004
        /*1fd8*/ 	.word	0x00033480
        /*1fdc*/ 	.short	0x010a
        /*1fde*/ 	.byte	0x3f
	.zero		1


	//   ....[97]....
        /*1fe0*/ 	.word	0x000363b0
        /*1fe4*/ 	.word	0x00000004
        /*1fe8*/ 	.word	0x00033440
        /*1fec*/ 	.short	0x010a
        /*1fee*/ 	.byte	0x3f
	.zero		1


	//   ....[98]....
        /*1ff0*/ 	.word	0x000370f0
        /*1ff4*/ 	.word	0x00000011
        /*1ff8*/ 	.word	0x00033420
        /*1ffc*/ 	.short	0x010a
        /*1ffe*/ 	.byte	0x3f
	.zero		1


	//   ....[99]....
        /*2000*/ 	.word	0x00037140
        /*2004*/ 	.word	0x00000004
        /*2008*/ 	.word	0x00033480
        /*200c*/ 	.short	0x010a
        /*200e*/ 	.byte	0x3f
	.zero		1


	//   ....[100]....
        /*2010*/ 	.word	0x00037820
        /*2014*/ 	.word	0x00000004
        /*2018*/ 	.word	0x00033440
        /*201c*/ 	.short	0x010a
        /*201e*/ 	.byte	0x3f
	.zero		1


	//   ....[101]....
        /*2020*/ 	.word	0x00037e60
        /*2024*/ 	.word	0x00000002
        /*2028*/ 	.word	0x00033470
        /*202c*/ 	.short	0x010a
        /*202e*/ 	.byte	0x3f
	.zero		1


	//   ....[102]....
        /*2030*/ 	.word	0x00037eb0
        /*2034*/ 	.word	0x00000002
        /*2038*/ 	.word	0x00033460
        /*203c*/ 	.short	0x010a
        /*203e*/ 	.byte	0x3f
	.zero		1


	//   ....[103]....
        /*2040*/ 	.word	0x00037f00
        /*2044*/ 	.word	0x00000000
        /*2048*/ 	.word	0x00033470
        /*204c*/ 	.short	0x010a
        /*204e*/ 	.byte	0x3f
	.zero		1


	//   ....[104]....
        /*2050*/ 	.word	0x00037f50
        /*2054*/ 	.word	0x00000000
        /*2058*/ 	.word	0x00033460
        /*205c*/ 	.short	0x010a
        /*205e*/ 	.byte	0x3f
	.zero		1


	//   ....[105]....
        /*2060*/ 	.word	0x00038980
        /*2064*/ 	.word	0x00000005
        /*2068*/ 	.word	0x00033420
        /*206c*/ 	.short	0x010a
        /*206e*/ 	.byte	0x3f
	.zero		1


	//   ....[106]....
        /*2070*/ 	.word	0x00038b20
        /*2074*/ 	.word	0x00000003
        /*2078*/ 	.word	0x00033440
        /*207c*/ 	.short	0x010a
        /*207e*/ 	.byte	0x3f
	.zero		1


	//   ....[107]....
        /*2080*/ 	.word	0x00038b70
        /*2084*/ 	.word	0x00000005
        /*2088*/ 	.word	0x00033440
        /*208c*/ 	.short	0x010a
        /*208e*/ 	.byte	0x3f
	.zero		1


	//   ....[108]....
        /*2090*/ 	.word	0x00038bc0
        /*2094*/ 	.word	0x00000003
        /*2098*/ 	.word	0x00033460
        /*209c*/ 	.short	0x010a
        /*209e*/ 	.byte	0x3f
	.zero		1


	//   ....[109]....
        /*20a0*/ 	.word	0x00038c10
        /*20a4*/ 	.word	0x00000005
        /*20a8*/ 	.word	0x00033460
        /*20ac*/ 	.short	0x010a
        /*20ae*/ 	.byte	0x3f
	.zero		1


	//   ....[110]....
        /*20b0*/ 	.word	0x00038c60
        /*20b4*/ 	.word	0x00000003
        /*20b8*/ 	.word	0x00033480
        /*20bc*/ 	.short	0x010a
        /*20be*/ 	.byte	0x3f
	.zero		1


	//----- nvinfo : EIATTR_NUM_MBARRIERS
	.align		4
.L_666:
        /*20c0*/ 	.byte	0x03, 0x38
        /*20c2*/ 	.short	0x0016


	//----- nvinfo : EIATTR_EXIT_INSTR_OFFSETS
	.align		4
        /*20c4*/ 	.byte	0x04, 0x1c
        /*20c6*/ 	.short	(.L_668 - .L_667)


	//   ....[0]....
.L_667:
        /*20c8*/ 	.word	0x000310c0


	//----- nvinfo : EIATTR_MAX_THREADS
	.align		4
.L_668:
        /*20cc*/ 	.byte	0x04, 0x05
        /*20ce*/ 	.short	(.L_670 - .L_669)
.L_669:
        /*20d0*/ 	.word	0x00000180
        /*20d4*/ 	.word	0x00000001
        /*20d8*/ 	.word	0x00000001


	//----- nvinfo : EIATTR_CRS_STACK_SIZE
	.align		4
.L_670:
        /*20dc*/ 	.byte	0x04, 0x1e
        /*20de*/ 	.short	(.L_672 - .L_671)
.L_671:
        /*20e0*/ 	.word	0x00000000


	//----- nvinfo : EIATTR_CBANK_PARAM_SIZE
	.align		4
.L_672:
        /*20e4*/ 	.byte	0x03, 0x19
        /*20e6*/ 	.short	0x0af0


	//----- nvinfo : EIATTR_PARAM_CBANK
	.align		4
        /*20e8*/ 	.byte	0x04, 0x0a
        /*20ea*/ 	.short	(.L_674 - .L_673)
	.align		4
.L_673:
        /*20ec*/ 	.word	index@(.nv.constant0._ZN7cutlass13device_kernelIN5flash11enable_sm90INS1_16FlashAttnFwdSm90INS1_25CollectiveMainloopFwdSm90ILi2EN4cute5tupleIJNS5_1CILi1EEES8_S8_EEENS6_IJNS7_ILi128EEENS7_ILi160EEENS7_ILi192EEEEEELi192ENS_12float_e4m3_tEfNS_4arch4Sm90ELb0ELb0ELb1ELb1ELb1ELb1ELb0ELb1ELb1ELb1ELb1ELb0EEENS1_21CollectiveEpilogueFwdINS6_IJSA_SC_SB_EEES9_NS_10bfloat16_tESG_Li256ELb1ELb1ELb1ELb1EEENS1_36VarlenDynamicPersistentTileSchedulerILi128ELi160ELi256ELi128ELb1ELb1ELb1ELb0ELb1ELb1EEEEEEEEEvNT_6ParamsE)
        /*20f0*/ 	.short	0x0210
        /*20f2*/ 	.short	0x0af0


	//----- nvinfo : EIATTR_SW_WAR
	.align		4
.L_674:
        /*20f4*/ 	.byte	0x04, 0x36
        /*20f6*/ 	.short	(.L_676 - .L_675)
.L_675:
        /*20f8*/ 	.word	0x00000008
.L_676:


//--------------------- .nv.info._ZN7cutlass13device_kernelIN5flash11enable_sm90INS1_16FlashAttnFwdSm90INS1_25CollectiveMainloopFwdSm90ILi2EN4cute5tupleIJNS5_1CILi1EEES8_S8_EEENS6_IJNS7_ILi128EEESA_NS7_ILi192EEEEEELi192ENS_12float_e4m3_tEfNS_4arch4Sm90ELb0ELb1ELb1ELb0ELb1ELb0ELb0ELb1ELb1ELb1ELb1ELb0EEENS1_21CollectiveEpilogueFwdINS6_IJSA_SB_SA_EEES9_NS_10bfloat16_tESF_Li256ELb0ELb1ELb1ELb1EEENS1_19SingleTileSchedulerILb0ELb1ELb1ELi128EEEEEEEEEvNT_6ParamsE --------------------------
	.section	.nv.info._ZN7cutlass13device_kernelIN5flash11enable_sm90INS1_16FlashAttnFwdSm90INS1_25CollectiveMainloopFwdSm90ILi2EN4cute5tupleIJNS5_1CILi1EEES8_S8_EEENS6_IJNS7_ILi128EEESA_NS7_ILi192EEEEEELi192ENS_12float_e4m3_tEfNS_4arch4Sm90ELb0ELb1ELb1ELb0ELb1ELb0ELb0ELb1ELb1ELb1ELb1ELb0EEENS1_21CollectiveEpilogueFwdINS6_IJSA_SB_SA_EEES9_NS_10bfloat16_tESF_Li256ELb0ELb1ELb1ELb1EEENS1_19SingleTileSchedulerILb0ELb1ELb1ELi128EEEEEEEEEvNT_6ParamsE,"",@"SHT_CUDA_INFO"
	.sectionflags	@""
	.align	4


	//----- nvinfo : EIATTR_CUDA_API_VERSION
	.align		4
        /*0000*/ 	.byte	0x04, 0x37
        /*0002*/ 	.short	(.L_678 - .L_677)
.L_677:
        /*0004*/ 	.word	0x00000082


	//----- nvinfo : EIATTR_KPARAM_INFO
	.align		4
.L_678:
        /*0008*/ 	.byte	0x04, 0x17
        /*000a*/ 	.short	(.L_680 - .L_679)
.L_679:
        /*000c*/ 	.word	0x00000000
        /*0010*/ 	.short	0x0000
        /*0012*/ 	.short	0x0070
        /*0014*/ 	.byte	0x00, 0xf0, 0x01, 0x28


	//----- nvinfo : EIATTR_SPARSE_MMA_MASK
	.align		4
.L_680:
        /*0018*/ 	.byte	0x03, 0x50
        /*001a*/ 	.short	0x0000


	//----- nvinfo : EIATTR_MAXREG_COUNT
	.align		4
        /*001c*/ 	.byte	0x03, 0x1b
        /*001e*/ 	.short	0x00a8


	//----- nvinfo : EIATTR_NUM_BARRIERS
	.align		4
        /*0020*/ 	.byte	0x02, 0x4c
        /*0022*/ 	.byte	0x10
	.zero		1


	//----- nvinfo : EIATTR_EXTERNS
	.align		4
        /*0024*/ 	.byte	0x04, 0x0f
        /*0026*/ 	.short	(.L_682 - .L_681)


	//   ....[0]....
	.align		4
.L_681:
        /*0028*/ 	.word	index@(__assertfail)


	//----- nvinfo : EIATTR_ANNOTATIONS
	.align		4
.L_682:
        /*002c*/ 	.byte	0x04, 0x55
        /*002e*/ 	.short	(.L_684 - .L_683)


	//   ....[0]....
.L_683:
        /*0030*/ 	.word	0x00000001
        /*0034*/ 	.byte	0x80, 0x4b, 0x01, 0x00, 0x01, 0x00, 0x00, 0x00, 0x90, 0x4b, 0x01, 0x00, 0x01, 0x00, 0x00, 0x00
        /*0044*/ 	.byte	0x70, 0x60, 0x01, 0x00, 0x01, 0x00, 0x00, 0x00, 0x80, 0x60, 0x01, 0x00, 0x01, 0x00, 0x00, 0x00
        /*0054*/ 	.byte	0x70, 0x75, 0x01, 0x00, 0x01, 0x00, 0x00, 0x00, 0x80, 0x75, 0x01, 0x00


	//----- nvinfo : EIATTR_MERCURY_ISA_VERSION
	.align		4
.L_684:
        /*0060*/ 	.byte	0x03, 0x5f
        /*0062*/ 	.short	0x0101


	//----- nvinfo : EIATTR_INT_WARP_WIDE_INSTR_OFFSETS
	.align		4
        /*0064*/ 	.byte	0x04, 0x31
        /*0066*/ 	.short	(.L_686 - .L_685)


	//   ....[0]....
.L_685:
        /*0068*/ 	.word	0x000000c0


	//   ....[1]....
        /*006c*/ 	.word	0x000000d0


	//   ....[2]....
        /*0070*/ 	.word	0x00000170


	//----- nvinfo : EIATTR_COOP_GROUP_MASK_REGIDS
	.align		4
.L_686:
        /*0074*/ 	.byte	0x04, 0x29
        /*0076*/ 	.short	(.L_688 - .L_687)


	//   ....[0]....
.L_687:
        /*0078*/ 	.word	0xffffffff


	//   ....[1]....
        /*007c*/ 	.word	0xffffffff


	//   ....[2]....
        /*0080*/ 	.word	0xffffffff


	//   ....[3]....
        /*0084*/ 	.word	0xffffffff


	//   ....[4]....
        /*0088*/ 	.word	0xffffffff


	//   ....[5]....
        /*008c*/ 	.word	0xffffffff


	//   ....[6]....
        /*0090*/ 	.word	0xffffffff


	//   ....[7]....
        /*0094*/ 	.word	0xffffffff


	//   ....[8]....
        /*0098*/ 	.word	0xffffffff


	//   ....[9]....
        /*009c*/ 	.word	0xffffffff


	//   ....[10]....
        /*00a0*/ 	.word	0xffffffff


	//   ....[11]....
        /*00a4*/ 	.word	0xffffffff


	//   ....[12]....
        /*00a8*/ 	.word	0xffffffff


	//   ....[13]....
        /*00ac*/ 	.word	0xffffffff


	//   ....[14]....
        /*00b0*/ 	.word	0xffffffff


	//   ....[15]....
        /*00b4*/ 	.word	0xffffffff


	//   ....[16]....
        /*00b8*/ 	.word	0xffffffff


	//   ....[17]....
        /*00bc*/ 	.word	0xffffffff


	//   ....[18]....
        /*00c0*/ 	.word	0xffffffff


	//   ....[19]....
        /*00c4*/ 	.word	0xffffffff


	//   ....[20]....
        /*00c8*/ 	.word	0xffffffff


	//   ....[21]....
        /*00cc*/ 	.word	0xffffffff


	//   ....[22]....
        /*00d0*/ 	.word	0xffffffff


	//   ....[23]....
        /*00d4*/ 	.word	0xffffffff


	//   ....[24]....
        /*00d8*/ 	.word	0xffffffff


	//   ....[25]....
        /*00dc*/ 	.word	0xffffffff


	//   ....[26]....
        /*00e0*/ 	.word	0xffffffff


	//   ....[27]....
        /*00e4*/ 	.word	0xffffffff


	//   ....[28]....
        /*00e8*/ 	.word	0xffffffff


	//   ....[29]....
        /*00ec*/ 	.word	0xffffffff


	//   ....[30]....
        /*00f0*/ 	.word	0xffffffff


	//   ....[31]....
        /*00f4*/ 	.word	0xffffffff


	//   ....[32]....
        /*00f8*/ 	.word	0xffffffff


	//   ....[33]....
        /*00fc*/ 	.word	0xffffffff


	//   ....[34]....
        /*0100*/ 	.word	0xffffffff


	//   ....[35]....
        /*0104*/ 	.word	0xffffffff


	//   ....[36]....
        /*0108*/ 	.word	0xffffffff


	//   ....[37]....
        /*010c*/ 	.word	0xffffffff


	//   ....[38]....
        /*0110*/ 	.word	0xffffffff


	//   ....[39]....
        /*0114*/ 	.word	0xffffffff


	//   ....[40]....
        /*0118*/ 	.word	0xffffffff


	//   ....[41]....
        /*011c*/ 	.word	0xffffffff


	//   ....[42]....
        /*0120*/ 	.word	0xffffffff


	//   ....[43]....
        /*0124*/ 	.word	0xffffffff


	//   ....[44]....
        /*0128*/ 	.word	0xffffffff


	//   ....[45]....
        /*012c*/ 	.word	0xffffffff


	//   ....[46]....
        /*0130*/ 	.word	0xffffffff


	//   ....[47]....
        /*0134*/ 	.word	0xffffffff


	//   ....[48]....
        /*0138*/ 	.word	0xffffffff


	//   ....[49]....
        /*013c*/ 	.word	0xffffffff


	//   ....[50]....
        /*0140*/ 	.word	0xffffffff


	//   ....[51]....
        /*0144*/ 	.word	0xffffffff


	//   ....[52]....
        /*0148*/ 	.word	0xffffffff


	//   ....[53]....
        /*014c*/ 	.word	0xffffffff


	//   ....[54]....
        /*0150*/ 	.word	0xffffffff


	//   ....[55]....
        /*0154*/ 	.word	0xffffffff


	//   ....[56]....
        /*0158*/ 	.word	0xffffffff


	//   ....[57]....
        /*015c*/ 	.word	0xffffffff


	//   ....[58]....
        /*0160*/ 	.word	0xffffffff


	//   ....[59]....
        /*0164*/ 	.word	0xffffffff


	//   ....[60]....
        /*0168*/ 	.word	0xffffffff


	//   ....[61]....
        /*016c*/ 	.word	0xffffffff


	//   ....[62]....
        /*0170*/ 	.word	0xffffffff


	//   ....[63]....
        /*0174*/ 	.word	0xffffffff


	//   ....[64]....
        /*0178*/ 	.word	0xffffffff


	//   ....[65]....
        /*017c*/ 	.word	0xffffffff


	//   ....[66]....
        /*0180*/ 	.word	0xffffffff


	//   ....[67]....
        /*0184*/ 	.word	0xffffffff


	//   ....[68]....
        /*0188*/ 	.word	0xffffffff


	//   ....[69]....
        /*018c*/ 	.word	0xffffffff


	//   ....[70]....
        /*0190*/ 	.word	0xffffffff


	//   ....[71]....
        /*0194*/ 	.word	0xffffffff


	//   ....[72]....
        /*0198*/ 	.word	0xffffffff


	//   ....[73]....
        /*019c*/ 	.word	0xffffffff


	//   ....[74]....
        /*01a0*/ 	.word	0xffffffff


	//   ....[75]....
        /*01a4*/ 	.word	0xffffffff


	//   ....[76]....
        /*01a8*/ 	.word	0xffffffff


	//   ....[77]....
        /*01ac*/ 	.word	0xffffffff


	//   ....[78]....
        /*01b0*/ 	.word	0xffffffff


	//   ....[79]....
        /*01b4*/ 	.word	0xffffffff


	//   ....[80]....
        /*01b8*/ 	.word	0xffffffff


	//   ....[81]....
        /*01bc*/ 	.word	0xffffffff


	//   ....[82]....
        /*01c0*/ 	.word	0xffffffff


	//   ....[83]....
        /*01c4*/ 	.word	0xffffffff


	//   ....[84]....
        /*01c8*/ 	.word	0xffffffff


	//   ....[85]....
        /*01cc*/ 	.word	0xffffffff


	//   ....[86]....
        /*01d0*/ 	.word	0xffffffff


	//   ....[87]....
        /*01d4*/ 	.word	0xffffffff


	//   ....[88]....
        /*01d8*/ 	.word	0xffffffff


	//   ....[89]....
        /*01dc*/ 	.word	0xffffffff


	//   ....[90]....
        /*01e0*/ 	.word	0xffffffff


	//   ....[91]....
        /*01e4*/ 	.word	0xffffffff


	//   ....[92]....
        /*01e8*/ 	.word	0xffffffff


	//   ....[93]....
        /*01ec*/ 	.word	0xffffffff


	//   ....[94]....
        /*01f0*/ 	.word	0xffffffff


	//   ....[95]....
        /*01f4*/ 	.word	0xffffffff


	//   ....[96]....
        /*01f8*/ 	.word	0xffffffff


	//   ....[97]....
        /*01fc*/ 	.word	0xffffffff


	//   ....[98]....
        /*0200*/ 	.word	0xffffffff


	//   ....[99]....
        /*0204*/ 	.word	0xffffffff


	//   ....[100]....
        /*0208*/ 	.word	0xffffffff


	//   ....[101]....
        /*020c*/ 	.word	0xffffffff


	//   ....[102]....
        /*0210*/ 	.word	0xffffffff


	//   ....[103]....
        /*0214*/ 	.word	0xffffffff


	//   ....[104]....
        /*0218*/ 	.word	0xffffffff


	//   ....[105]....
        /*021c*/ 	.word	0xffffffff


	//   ....[106]....
        /*0220*/ 	.word	0xffffffff


	//   ....[107]....
        /*0224*/ 	.word	0xffffffff


	//   ....[108]....
        /*0228*/ 	.word	0xffffffff


	//   ....[109]....
        /*022c*/ 	.word	0xffffffff


	//   ....[110]....
        /*0230*/ 	.word	0xffffffff


	//   ....[111]....
        /*0234*/ 	.word	0xffffffff


	//   ....[112]....
        /*0238*/ 	.word	0xffffffff


	//   ....[113]....
        /*023c*/ 	.word	0xffffffff


	//   ....[114]....
        /*0240*/ 	.word	0xffffffff


	//   ....[115]....
        /*0244*/ 	.word	0xffffffff


	//   ....[116]....
        /*0248*/ 	.word	0xffffffff


	//   ....[117]....
        /*024c*/ 	.word	0xffffffff


	//   ....[118]....
        /*0250*/ 	.word	0xffffffff


	//   ....[119]....
        /*0254*/ 	.word	0xffffffff


	//   ....[120]....
        /*0258*/ 	.word	0xffffffff


	//   ....[121]....
        /*025c*/ 	.word	0xffffffff


	//   ....[122]....
        /*0260*/ 	.word	0xffffffff


	//   ....[123]....
        /*0264*/ 	.word	0xffffffff


	//   ....[124]....
        /*0268*/ 	.word	0xffffffff


	//   ....[125]....
        /*026c*/ 	.word	0xffffffff


	//   ....[126]....
        /*0270*/ 	.word	0xffffffff


	//   ....[127]....
        /*0274*/ 	.word	0xffffffff


	//   ....[128]....
        /*0278*/ 	.word	0xffffffff


	//   ....[129]....
        /*027c*/ 	.word	0xffffffff


	//   ....[130]....
        /*0280*/ 	.word	0xffffffff


	//   ....[131]....
        /*0284*/ 	.word	0xffffffff


	//   ....[132]....
        /*0288*/ 	.word	0xffffffff


	//   ....[133]....
        /*028c*/ 	.word	0xffffffff


	//   ....[134]....
        /*0290*/ 	.word	0xffffffff


	//   ....[135]....
        /*0294*/ 	.word	0xffffffff


	//   ....[136]....
        /*0298*/ 	.word	0xffffffff


	//   ....[137]....
        /*029c*/ 	.word	0xffffffff


	//   ....[138]....
        /*02a0*/ 	.word	0xffffffff


	//   ....[139]....
        /*02a4*/ 	.word	0xffffffff


	//   ....[140]....
        /*02a8*/ 	.word	0xffffffff


	//   ....[141]....
        /*02ac*/ 	.word	0xffffffff


	//   ....[142]....
        /*02b0*/ 	.word	0xffffffff


	//   ....[143]....
        /*02b4*/ 	.word	0xffffffff


	//   ....[144]....
        /*02b8*/ 	.word	0xffffffff


	//   ....[145]....
        /*02bc*/ 	.word	0xffffffff


	//   ....[146]....
        /*02c0*/ 	.word	0xffffffff


	//   ....[147]....
        /*02c4*/ 	.word	0xffffffff


	//   ....[148]....
        /*02c8*/ 	.word	0xffffffff


	//   ....[149]....
        /*02cc*/ 	.word	0xffffffff


	//   ....[150]....
        /*02d0*/ 	.word	0xffffffff


	//   ....[151]....
        /*02d4*/ 	.word	0xffffffff


	//   ....[152]....
        /*02d8*/ 	.word	0xffffffff


	//   ....[153]....
        /*02dc*/ 	.word	0xffffffff


	//   ....[154]....
        /*02e0*/ 	.word	0xffffffff


	//   ....[155]....
        /*02e4*/ 	.word	0xffffffff


	//   ....[156]....
        /*02e8*/ 	.word	0xffffffff


	//   ....[157]....
        /*02ec*/ 	.word	0xffffffff


	//   ....[158]....
        /*02f0*/ 	.word	0xffffffff


	//   ....[159]....
        /*02f4*/ 	.word	0xffffffff


	//   ....[160]....
        /*02f8*/ 	.word	0xffffffff


	//   ....[161]....
        /*02fc*/ 	.word	0xffffffff


	//   ....[162]....
        /*0300*/ 	.word	0xffffffff


	//   ....[163]....
        /*0304*/ 	.word	0xffffffff


	//   ....[164]....
        /*0308*/ 	.word	0xffffffff


	//   ....[165]....
        /*030c*/ 	.word	0xffffffff


	//   ....[166]....
        /*0310*/ 	.word	0xffffffff


	//   ....[167]....
        /*0314*/ 	.word	0xffffffff


	//   ....[168]....
        /*0318*/ 	.word	0xffffffff


	//   ....[169]....
        /*031c*/ 	.word	0xffffffff


	//   ....[170]....
        /*0320*/ 	.word	0xffffffff


	//   ....[171]....
        /*0324*/ 	.word	0xffffffff


	//   ....[172]....
        /*0328*/ 	.word	0xffffffff


	//   ....[173]....
        /*032c*/ 	.word	0xffffffff


	//   ....[174]....
        /*0330*/ 	.word	0xffffffff


	//   ....[175]....
        /*0334*/ 	.word	0xffffffff


	//   ....[176]....
        /*0338*/ 	.word	0xffffffff


	//   ....[177]....
        /*033c*/ 	.word	0xffffffff


	//   ....[178]....
        /*0340*/ 	.word	0xffffffff


	//   ....[179]....
        /*0344*/ 	.word	0x0500000f


	//   ....[180]....
        /*0348*/ 	.word	0x0500000f


	//   ....[181]....
        /*034c*/ 	.word	0x0500000f


	//   ....[182]....
        /*0350*/ 	.word	0x0500000f


	//   ....[183]....
        /*0354*/ 	.word	0x0500000f


	//   ....[184]....
        /*0358*/ 	.word	0x0500000f


	//   ....[185]....
        /*035c*/ 	.word	0x0500000f


	//   ....[186]....
        /*0360*/ 	.word	0x0500000f


	//   ....[187]....
        /*0364*/ 	.word	0x0500000f


	//   ....[188]....
        /*0368*/ 	.word	0x0500000f


	//   ....[189]....
        /*036c*/ 	.word	0x0500000f


	//   ....[190]....
        /*0370*/ 	.word	0x0500000f


	//   ....[191]....
        /*0374*/ 	.word	0x0500000f


	//   ....[192]....
        /*0378*/ 	.word	0x0500000f


	//   ....[193]....
        /*037c*/ 	.word	0x0500000f


	//   ....[194]....
        /*0380*/ 	.word	0x0500000f


	//   ....[195]....
        /*0384*/ 	.word	0x0500000f


	//   ....[196]....
        /*0388*/ 	.word	0x0500000f


	//   ....[197]....
        /*038c*/ 	.word	0x0500000f


	//   ....[198]....
        /*0390*/ 	.word	0x0500000f


	//   ....[199]....
        /*0394*/ 	.word	0x0500000f


	//   ....[200]....
        /*0398*/ 	.word	0x0500000f


	//   ....[201]....
        /*039c*/ 	.word	0x0500000f


	//   ....[202]....
        /*03a0*/ 	.word	0x0500000f


	//   ....[203]....
        /*03a4*/ 	.word	0x0500000f


	//   ....[204]....
        /*03a8*/ 	.word	0x0500000f


	//   ....[205]....
        /*03ac*/ 	.word	0x0500000f


	//   ....[206]....
        /*03b0*/ 	.word	0x0500000f


	//   ....[207]....
        /*03b4*/ 	.word	0x0500000f


	//   ....[208]....
        /*03b8*/ 	.word	0x0500000f


	//   ....[209]....
        /*03bc*/ 	.word	0x0500000f


	//   ....[210]....
        /*03c0*/ 	.word	0x0500000f


	//   ....[211]....
        /*03c4*/ 	.word	0x0500000f


	//   ....[212]....
        /*03c8*/ 	.word	0x0500000f


	//   ....[213]....
        /*03cc*/ 	.word	0x0500000f


	//   ....[214]....
        /*03d0*/ 	.word	0x0500000f


	//   ....[215]....
        /*03d4*/ 	.word	0x0500000f


	//   ....[216]....
        /*03d8*/ 	.word	0x0500000f


	//   ....[217]....
        /*03dc*/ 	.word	0x0500000f


	//   ....[218]....
        /*03e0*/ 	.word	0x0500000f


	//   ....[219]....
        /*03e4*/ 	.word	0x0500000f


	//----- nvinfo : EIATTR_COOP_GROUP_INSTR_OFFSETS
	.align		4
.L_688:
        /*03e8*/ 	.byte	0x04, 0x28
        /*03ea*/ 	.short	(.L_690 - .L_689)


	//   ....[0]....
.L_689:
        /*03ec*/ 	.word	0x00000080


	//   ....[1]....
        /*03f0*/ 	.word	0x00000090


	//   ....[2]....
        /*03f4*/ 	.word	0x000002d0


	//   ....[3]....
        /*03f8*/ 	.word	0x00000430


	//   ....[4]....
        /*03fc*/ 	.word	0x00000550


	//   ....[5]....
        /*0400*/ 	.word	0x000006b0


	//   ....[6]....
        /*0404*/ 	.word	0x000016b0


	//   ....[7]....
        /*0408*/ 	.word	0x00002360


	//   ....[8]....
        /*040c*/ 	.word	0x00002f80


	//   ....[9]....
        /*0410*/ 	.word	0x00003f60


	//   ....[10]....
        /*0414*/ 	.word	0x00004050


	//   ....[11]....
        /*0418*/ 	.word	0x000047f0


	//   ....[12]....
        /*041c*/ 	.word	0x00004880


	//   ....[13]....
        /*0420*/ 	.word	0x000063d0


	//   ....[14]....
        /*0424*/ 	.word	0x00006d30


	//   ....[15]....
        /*0428*/ 	.word	0x00007890


	//   ....[16]....
        /*042c*/ 	.word	0x000078d0


	//   ....[17]....
        /*0430*/ 	.word	0x000082f0


	//   ....[18]....
        /*0434*/ 	.word	0x00008370


	//   ....[19]....
        /*0438*/ 	.word	0x0000aad0


	//   ....[20]....
        /*043c*/ 	.word	0x0000aaf0


	//   ....[21]....
        /*0440*/ 	.word	0x0000ab20


	//   ....[22]....
        /*0444*/ 	.word	0x0000ab30


	//   ....[23]....
        /*0448*/ 	.word	0x0000c900


	//   ....[24]....
        /*044c*/ 	.word	0x0000d240


	//   ....[25]....
        /*0450*/ 	.word	0x0000de40


	//   ....[26]....
        /*0454*/ 	.word	0x0000df00


	//   ....[27]....
        /*0458*/ 	.word	0x0000e7b0


	//   ....[28]....
        /*045c*/ 	.word	0x0000e840


	//   ....[29]....
        /*0460*/ 	.word	0x0000fe00


	//   ....[30]....
        /*0464*/ 	.word	0x0000fe10


	//   ....[31]....
        /*0468*/ 	.word	0x0000fe40


	//   ....[32]....
        /*046c*/ 	.word	0x0000fe50


	//   ....[33]....
        /*0470*/ 	.word	0x000110f0


	//   ....[34]....
        /*0474*/ 	.word	0x00011100


	//   ....[35]....
        /*0478*/ 	.word	0x00011110


	//   ....[36]....
        /*047c*/ 	.word	0x00011120


	//   ....[37]....
        /*0480*/ 	.word	0x00011130


	//   ....[38]....
        /*0484*/ 	.word	0x00011140


	//   ....[39]....
        /*0488*/ 	.word	0x00011150


	//   ....[40]....
        /*048c*/ 	.word	0x00011160


	//   ....[41]....
        /*0490*/ 	.word	0x00011170


	//   ....[42]....
        /*0494*/ 	.word	0x00011180


	//   ....[43]....
        /*0498*/ 	.word	0x00011190


	//   ....[44]....
        /*049c*/ 	.word	0x000111a0


	//   ....[45]....
        /*04a0*/ 	.word	0x000111b0


	//   ....[46]....
        /*04a4*/ 	.word	0x000111c0


	//   ....[47]....
        /*04a8*/ 	.word	0x000111f0


	//   ....[48]....
        /*04ac*/ 	.word	0x00011200


	//   ....[49]....
        /*04b0*/ 	.word	0x00011210


	//   ....[50]....
        /*04b4*/ 	.word	0x00011220


	//   ....[51]....
        /*04b8*/ 	.word	0x00011230


	//   ....[52]....
        /*04bc*/ 	.word	0x00011240


	//   ....[53]....
        /*04c0*/ 	.word	0x00011250


	//   ....[54]....
        /*04c4*/ 	.word	0x00011270


	//   ....[55]....
        /*04c8*/ 	.word	0x000112a0


	//   ....[56]....
        /*04cc*/ 	.word	0x000112c0


	//   ....[57]....
        /*04d0*/ 	.word	0x000112d0


	//   ....[58]....
        /*04d4*/ 	.word	0x000112e0


	//   ....[59]....
        /*04d8*/ 	.word	0x000112f0


	//   ....[60]....
        /*04dc*/ 	.word	0x00011310


	//   ....[61]....
        /*04e0*/ 	.word	0x00011320


	//   ....[62]....
        /*04e4*/ 	.word	0x00011330


	//   ....[63]....
        /*04e8*/ 	.word	0x00011340


	//   ....[64]....
        /*04ec*/ 	.word	0x00011350


	//   ....[65]....
        /*04f0*/ 	.word	0x00011360


	//   ....[66]....
        /*04f4*/ 	.word	0x00011370


	//   ....[67]....
        /*04f8*/ 	.word	0x00011380


	//   ....[68]....
        /*04fc*/ 	.word	0x00011390


	//   ....[69]....
        /*0500*/ 	.word	0x000113a0


	//   ....[70]....
        /*0504*/ 	.word	0x000113b0


	//   ....[71]....
        /*0508*/ 	.word	0x000113c0


	//   ....[72]....
        /*050c*/ 	.word	0x000113d0


	//   ....[73]....
        /*0510*/ 	.word	0x000113e0


	//   ....[74]....
        /*0514*/ 	.word	0x000113f0


	//   ....[75]....
        /*0518*/ 	.word	0x00011400


	//   ....[76]....
        /*051c*/ 	.word	0x00011410


	//   ....[77]....
        /*0520*/ 	.word	0x00011420


	//   ....[78]....
        /*0524*/ 	.word	0x00011430


	//   ....[79]....
        /*0528*/ 	.word	0x00011440


	//   ....[80]....
        /*052c*/ 	.word	0x00011450


	//   ....[81]....
        /*0530*/ 	.word	0x00011460


	//   ....[82]....
        /*0534*/ 	.word	0x00011470


	//   ....[83]....
        /*0538*/ 	.word	0x00011480


	//   ....[84]....
        /*053c*/ 	.word	0x00011490


	//   ....[85]....
        /*0540*/ 	.word	0x000114a0


	//   ....[86]....
        /*0544*/ 	.word	0x000114b0


	//   ....[87]....
        /*0548*/ 	.word	0x000114c0


	//   ....[88]....
        /*054c*/ 	.word	0x000114d0


	//   ....[89]....
        /*0550*/ 	.word	0x000114e0


	//   ....[90]....
        /*0554*/ 	.word	0x000114f0


	//   ....[91]....
        /*0558*/ 	.word	0x00011500


	//   ....[92]....
        /*055c*/ 	.word	0x00011510


	//   ....[93]....
        /*0560*/ 	.word	0x00011520


	//   ....[94]....
        /*0564*/ 	.word	0x00011530


	//   ....[95]....
        /*0568*/ 	.word	0x00011540


	//   ....[96]....
        /*056c*/ 	.word	0x00011550


	//   ....[97]....
        /*0570*/ 	.word	0x00011560


	//   ....[98]....
        /*0574*/ 	.word	0x00011590


	//   ....[99]....
        /*0578*/ 	.word	0x000115c0


	//   ....[100]....
        /*057c*/ 	.word	0x000115f0


	//   ....[101]....
        /*0580*/ 	.word	0x00011620


	//   ....[102]....
        /*0584*/ 	.word	0x00011650


	//   ....[103]....
        /*0588*/ 	.word	0x00011680


	//   ....[104]....
        /*058c*/ 	.word	0x000116b0


	//   ....[105]....
        /*0590*/ 	.word	0x000116e0


	//   ....[106]....
        /*0594*/ 	.word	0x00011710


	//   ....[107]....
        /*0598*/ 	.word	0x00011740


	//   ....[108]....
        /*059c*/ 	.word	0x00011770


	//   ....[109]....
        /*05a0*/ 	.word	0x00011790


	//   ....[110]....
        /*05a4*/ 	.word	0x000117c0


	//   ....[111]....
        /*05a8*/ 	.word	0x000117f0


	//   ....[112]....
        /*05ac*/ 	.word	0x00011820


	//   ....[113]....
        /*05b0*/ 	.word	0x00011850


	//   ....[114]....
        /*05b4*/ 	.word	0x00011880


	//   ....[115]....
        /*05b8*/ 	.word	0x000118b0


	//   ....[116]....
        /*05bc*/ 	.word	0x000118e0


	//   ....[117]....
        /*05c0*/ 	.word	0x00011920


	//   ....[118]....
        /*05c4*/ 	.word	0x00011960


	//   ....[119]....
        /*05c8*/ 	.word	0x000119a0


	//   ....[120]....
        /*05cc*/ 	.word	0x000119d0


	//   ....[121]....
        /*05d0*/ 	.word	0x00011a10


	//   ....[122]....
        /*05d4*/ 	.word	0x00011a50


	//   ....[123]....
        /*05d8*/ 	.word	0x00011a80


	//   ....[124]....
        /*05dc*/ 	.word	0x00011ab0


	//   ....[125]....
        /*05e0*/ 	.word	0x00011ae0


	//   ....[126]....
        /*05e4*/ 	.word	0x00011b00


	//   ....[127]....
        /*05e8*/ 	.word	0x00011b10


	//   ....[128]....
        /*05ec*/ 	.word	0x00011b20


	//   ....[129]....
        /*05f0*/ 	.word	0x00011f30


	//   ....[130]....
        /*05f4*/ 	.word	0x00011f70


	//   ....[131]....
        /*05f8*/ 	.word	0x00011fb0


	//   ....[132]....
        /*05fc*/ 	.word	0x00011fe0


	//   ....[133]....
        /*0600*/ 	.word	0x00012020


	//   ....[134]....
        /*0604*/ 	.word	0x00012050


	//   ....[135]....
        /*0608*/ 	.word	0x000129d0


	//   ....[136]....
        /*060c*/ 	.word	0x00012a00


	//   ....[137]....
        /*0610*/ 	.word	0x00013850


	//   ....[138]....
        /*0614*/ 	.word	0x00014fa0


	//   ....[139]....
        /*0618*/ 	.word	0x00014fe0


	//   ....[140]....
        /*061c*/ 	.word	0x00015040


	//   ....[141]....
        /*0620*/ 	.word	0x000150e0


	//   ....[142]....
        /*0624*/ 	.word	0x00015100


	//   ....[143]....
        /*0628*/ 	.word	0x00015180


	//   ....[144]....
        /*062c*/ 	.word	0x000151a0


	//   ....[145]....
        /*0630*/ 	.word	0x000151b0


	//   ....[146]....
        /*0634*/ 	.word	0x00015540


	//   ....[147]....
        /*0638*/ 	.word	0x00015560


	//   ....[148]....
        /*063c*/ 	.word	0x00015570


	//   ....[149]....
        /*0640*/ 	.word	0x000155b0


	//   ....[150]....
        /*0644*/ 	.word	0x00015620


	//   ....[151]....
        /*0648*/ 	.word	0x00015640


	//   ....[152]....
        /*064c*/ 	.word	0x000156c0


	//   ....[153]....
        /*0650*/ 	.word	0x00015700


	//   ....[154]....
        /*0654*/ 	.word	0x00015c90


	//   ....[155]....
        /*0658*/ 	.word	0x00015cc0


	//   ....[156]....
        /*065c*/ 	.word	0x00015cf0


	//   ....[157]....
        /*0660*/ 	.word	0x00015d40


	//   ....[158]....
        /*0664*/ 	.word	0x00015dd0


	//   ....[159]....
        /*0668*/ 	.word	0x00015df0


	//   ....[160]....
        /*066c*/ 	.word	0x00015e80


	//   ....[161]....
        /*0670*/ 	.word	0x00015ec0


	//   ....[162]....
        /*0674*/ 	.word	0x00016580


	//   ....[163]....
        /*0678*/ 	.word	0x000165a0


	//   ....[164]....
        /*067c*/ 	.word	0x000165b0


	//   ....[165]....
        /*0680*/ 	.word	0x000165d0


	//   ....[166]....
        /*0684*/ 	.word	0x00016620


	//   ....[167]....
        /*0688*/ 	.word	0x00016630


	//   ....[168]....
        /*068c*/ 	.word	0x00016690


	//   ....[169]....
        /*0690*/ 	.word	0x000166c0


	//   ....[170]....
        /*0694*/ 	.word	0x000169f0


	//   ....[171]....
        /*0698*/ 	.word	0x00016a10


	//   ....[172]....
        /*069c*/ 	.word	0x00016a30


	//   ....[173]....
        /*06a0*/ 	.word	0x00016a50


	//   ....[174]....
        /*06a4*/ 	.word	0x00016a70


	//   ....[175]....
        /*06a8*/ 	.word	0x00016ac0


	//   ....[176]....
        /*06ac*/ 	.word	0x00016ae0


	//   ....[177]....
        /*06b0*/ 	.word	0x00016b20


	//   ....[178]....
        /*06b4*/ 	.word	0x00017cd0


	//   ....[179]....
        /*06b8*/ 	.word	0x00018350


	//   ....[180]....
        /*06bc*/ 	.word	0x00018430


	//   ....[181]....
        /*06c0*/ 	.word	0x00018500


	//   ....[182]....
        /*06c4*/ 	.word	0x00018590


	//   ....[183]....
        /*06c8*/ 	.word	0x00018680


	//   ....[184]....
        /*06cc*/ 	.word	0x000186e0


	//   ....[185]....
        /*06d0*/ 	.word	0x000187d0


	//   ....[186]....
        /*06d4*/ 	.word	0x00018830


	//   ....[187]....
        /*06d8*/ 	.word	0x000188f0


	//   ....[188]....
        /*06dc*/ 	.word	0x00018a60


	//   ....[189]....
        /*06e0*/ 	.word	0x00018af0


	//   ....[190]....
        /*06e4*/ 	.word	0x00018bc0


	//   ....[191]....
        /*06e8*/ 	.word	0x00018c70


	//   ....[192]....
        /*06ec*/ 	.word	0x00018ce0


	//   ....[193]....
        /*06f0*/ 	.word	0x00018db0


	//   ....[194]....
        /*06f4*/ 	.word	0x00018e20


	//   ....[195]....
        /*06f8*/ 	.word	0x00018ef0


	//   ....[196]....
        /*06fc*/ 	.word	0x00018f80


	//   ....[197]....
        /*0700*/ 	.word	0x00018fe0


	//   ....[198]....
        /*0704*/ 	.word	0x00019090


	//   ....[199]....
        /*0708*/ 	.word	0x00019160


	//   ....[200]....
        /*070c*/ 	.word	0x000191d0


	//   ....[201]....
        /*0710*/ 	.word	0x000192b0


	//   ....[202]....
        /*0714*/ 	.word	0x00019320


	//   ....[203]....
        /*0718*/ 	.word	0x000193f0


	//   ....[204]....
        /*071c*/ 	.word	0x00019520


	//   ....[205]....
        /*0720*/ 	.word	0x000195c0


	//   ....[206]....
        /*0724*/ 	.word	0x00019620


	//   ....[207]....
        /*0728*/ 	.word	0x000196e0


	//   ....[208]....
        /*072c*/ 	.word	0x00019740


	//   ....[209]....
        /*0730*/ 	.word	0x00019810


	//   ....[210]....
        /*0734*/ 	.word	0x00019870


	//   ....[211]....
        /*0738*/ 	.word	0x00019940


	//   ....[212]....
        /*073c*/ 	.word	0x00019a20


	//   ....[213]....
        /*0740*/ 	.word	0x00019ac0


	//   ....[214]....
        /*0744*/ 	.word	0x00019b30


	//   ....[215]....
        /*0748*/ 	.word	0x00019bf0


	//   ....[216]....
        /*074c*/ 	.word	0x00019c50


	//   ....[217]....
        /*0750*/ 	.word	0x00019d10


	//   ....[218]....
        /*0754*/ 	.word	0x00019d70


	//   ....[219]....
        /*0758*/ 	.word	0x00019e40


	//----- nvinfo : EIATTR_REG_RECONFIG
	.align		4
.L_690:
        /*075c*/ 	.byte	0x01, 0x54
	.zero		2


	//----- nvinfo : EIATTR_SYSCALL_OFFSETS
	.align		4
        /*0760*/ 	.byte	0x04, 0x46
        /*0762*/ 	.short	(.L_692 - .L_691)


	//   ....[0]....
.L_691:
        /*0764*/ 	.word	0x00001870


	//   ....[1]....
        /*0768*/ 	.word	0x00014420


	//   ....[2]....
        /*076c*/ 	.word	0x00014560


	//   ....[3]....
        /*0770*/ 	.word	0x000146a0


	//   ....[4]....
        /*0774*/ 	.word	0x000147c0


	//   ....[5]....
        /*0778*/ 	.word	0x000159f0


	//----- nvinfo : EIATTR_MBARRIER_INSTR_OFFSETS
	.align		4
.L_692:
        /*077c*/ 	.byte	0x04, 0x39
        /*077e*/ 	.short	(.L_694 - .L_693)


	//   ....[0]....
.L_693:
        /*0780*/ 	.word	0x00000180
        /*0784*/ 	.word	0x000000ff
        /*0788*/ 	.word	0x0002a800
        /*078c*/ 	.short	0x0100
        /*078e*/ 	.byte	0x08
	.zero		1


	//   ....[1]....
        /*0790*/ 	.word	0x00000190
        /*0794*/ 	.word	0x000000ff
        /*0798*/ 	.word	0x0002a820
        /*079c*/ 	.short	0x0100
        /*079e*/ 	.byte	0x08
	.zero		1


	//   ....[2]....
        /*07a0*/ 	.word	0x00000280
        /*07a4*/ 	.word	0x000000ff
        /*07a8*/ 	.word	0x0002a830
        /*07ac*/ 	.short	0x0100
        /*07ae*/ 	.byte	0x08
	.zero		1


	//   ....[3]....
        /*07b0*/ 	.word	0x00000290
        /*07b4*/ 	.word	0x000000ff
        /*07b8*/ 	.word	0x0002a840
        /*07bc*/ 	.short	0x0100
        /*07be*/ 	.byte	0x08
	.zero		1


	//   ....[4]....
        /*07c0*/ 	.word	0x000002a0
        /*07c4*/ 	.word	0x000000ff
        /*07c8*/ 	.word	0x0002a838
        /*07cc*/ 	.short	0x0100
        /*07ce*/ 	.byte	0x08
	.zero		1


	//   ....[5]....
        /*07d0*/ 	.word	0x000002b0
        /*07d4*/ 	.word	0x000000ff
        /*07d8*/ 	.word	0x0002a848
        /*07dc*/ 	.short	0x0100
        /*07de*/ 	.byte	0x08
	.zero		1


	//   ....[6]....
        /*07e0*/ 	.word	0x000003e0
        /*07e4*/ 	.word	0x000000ff
        /*07e8*/ 	.word	0x0002a850
        /*07ec*/ 	.short	0x0100
        /*07ee*/ 	.byte	0x08
	.zero		1


	//   ....[7]....
        /*07f0*/ 	.word	0x000003f0
        /*07f4*/ 	.word	0x000000ff
        /*07f8*/ 	.word	0x0002a860
        /*07fc*/ 	.short	0x0100
        /*07fe*/ 	.byte	0x08
	.zero		1


	//   ....[8]....
        /*0800*/ 	.word	0x00000400
        /*0804*/ 	.word	0x000000ff
        /*0808*/ 	.word	0x0002a858
        /*080c*/ 	.short	0x0100
        /*080e*/ 	.byte	0x08
	.zero		1


	//   ....[9]....
        /*0810*/ 	.word	0x00000410
        /*0814*/ 	.word	0x000000ff
        /*0818*/ 	.word	0x0002a868
        /*081c*/ 	.short	0x0100
        /*081e*/ 	.byte	0x08
	.zero		1


	//   ....[10]....
        /*0820*/ 	.word	0x00000500
        /*0824*/ 	.word	0x000000ff
        /*0828*/ 	.word	0x0002a870
        /*082c*/ 	.short	0x0100
        /*082e*/ 	.byte	0x06
	.zero		1


	//   ....[11]....
        /*0830*/ 	.word	0x00000510
        /*0834*/ 	.word	0x000000ff
        /*0838*/ 	.word	0x0002a880
        /*083c*/ 	.short	0x0100
        /*083e*/ 	.byte	0x06
	.zero		1


	//   ....[12]....
        /*0840*/ 	.word	0x00000520
        /*0844*/ 	.word	0x000000ff
        /*0848*/ 	.word	0x0002a878
        /*084c*/ 	.short	0x0100
        /*084e*/ 	.byte	0x06
	.zero		1


	//   ....[13]....
        /*0850*/ 	.word	0x00000530
        /*0854*/ 	.word	0x000000ff
        /*0858*/ 	.word	0x0002a888
        /*085c*/ 	.short	0x0100
        /*085e*/ 	.byte	0x06
	.zero		1


	//   ....[14]....
        /*0860*/ 	.word	0x00000660
        /*0864*/ 	.word	0x000000ff
        /*0868*/ 	.word	0x0002a890
        /*086c*/ 	.short	0x0100
        /*086e*/ 	.byte	0x08
	.zero		1


	//   ....[15]....
        /*0870*/ 	.word	0x00000670
        /*0874*/ 	.word	0x000000ff
        /*0878*/ 	.word	0x0002a8a0
        /*087c*/ 	.short	0x0100
        /*087e*/ 	.byte	0x08
	.zero		1


	//   ....[16]....
        /*0880*/ 	.word	0x00000680
        /*0884*/ 	.word	0x000000ff
        /*0888*/ 	.word	0x0002a898
        /*088c*/ 	.short	0x0100
        /*088e*/ 	.byte	0x08
	.zero		1


	//   ....[17]....
        /*0890*/ 	.word	0x00000690
        /*0894*/ 	.word	0x000000ff
        /*0898*/ 	.word	0x0002a8a8
        /*089c*/ 	.short	0x0100
        /*089e*/ 	.byte	0x08
	.zero		1


	//   ....[18]....
        /*08a0*/ 	.word	0x000007d0
        /*08a4*/ 	.word	0x000000ff
        /*08a8*/ 	.word	0x0002a8b0
        /*08ac*/ 	.short	0x0100
        /*08ae*/ 	.byte	0x08
	.zero		1


	//   ....[19]....
        /*08b0*/ 	.word	0x000007e0
        /*08b4*/ 	.word	0x000000ff
        /*08b8*/ 	.word	0x0002a8c0
        /*08bc*/ 	.short	0x0100
        /*08be*/ 	.byte	0x08
	.zero		1


	//   ....[20]....
        /*08c0*/ 	.word	0x000007f0
        /*08c4*/ 	.word	0x000000ff
        /*08c8*/ 	.word	0x0002a8b8
        /*08cc*/ 	.short	0x0100
        /*08ce*/ 	.byte	0x08
	.zero		1


	//   ....[21]....
        /*08d0*/ 	.word	0x00000800
        /*08d4*/ 	.word	0x000000ff
        /*08d8*/ 	.word	0x0002a8c8
        /*08dc*/ 	.short	0x0100
        /*08de*/ 	.byte	0x08
	.zero		1


	//   ....[22]....
        /*08e0*/ 	.word	0x00001b40
        /*08e4*/ 	.word	0x000000ff
        /*08e8*/ 	.word	0x0002a800
        /*08ec*/ 	.short	0x010a
        /*08ee*/ 	.byte	0x24
	.zero		1


	//   ....[23]....
        /*08f0*/ 	.word	0x00001bd0
        /*08f4*/ 	.word	0x000000ff
        /*08f8*/ 	.word	0x0002a830
        /*08fc*/ 	.short	0x010a
        /*08fe*/ 	.byte	0x24
	.zero		1


	//   ....[24]....
        /*0900*/ 	.word	0x00001c30
        /*0904*/ 	.word	0x000000ff
        /*0908*/ 	.word	0x0002a830
        /*090c*/ 	.short	0x010a
        /*090e*/ 	.byte	0x24
	.zero		1


	//   ....[25]....
        /*0910*/ 	.word	0x00002660
        /*0914*/ 	.word	0x000000ff
        /*0918*/ 	.word	0x00000000
        /*091c*/ 	.short	0x0101
        /*091e*/ 	.byte	0x06
	.zero		1


	//   ....[26]....
        /*0920*/ 	.word	0x00005cc0
        /*0924*/ 	.word	0x000000ff
        /*0928*/ 	.word	0x0002a830
        /*092c*/ 	.short	0x010a
        /*092e*/ 	.byte	0x06
	.zero		1


	//   ....[27]....
        /*0930*/ 	.word	0x00005d00
        /*0934*/ 	.word	0x000000ff
        /*0938*/ 	.word	0x0002a830
        /*093c*/ 	.short	0x010a
        /*093e*/ 	.byte	0x06
	.zero		1


	//   ....[28]....
        /*0940*/ 	.word	0x00005fd0
        /*0944*/ 	.word	0x000000ff
        /*0948*/ 	.word	0x0002a850
        /*094c*/ 	.short	0x010a
        /*094e*/ 	.byte	0x06
	.zero		1


	//   ....[29]....
        /*0950*/ 	.word	0x00006010
        /*0954*/ 	.word	0x000000ff
        /*0958*/ 	.word	0x0002a850
        /*095c*/ 	.short	0x010a
        /*095e*/ 	.byte	0x06
	.zero		1


	//   ....[30]....
        /*0960*/ 	.word	0x00006780
        /*0964*/ 	.word	0x000000ff
        /*0968*/ 	.word	0x00000000
        /*096c*/ 	.short	0x0101
        /*096e*/ 	.byte	0x06
	.zero		1


	//   ....[31]....
        /*0970*/ 	.word	0x00008dd0
        /*0974*/ 	.word	0x000000ff
        /*0978*/ 	.word	0x00000000
        /*097c*/ 	.short	0x0101
        /*097e*/ 	.byte	0x0a
	.zero		1


	//   ....[32]....
        /*0980*/ 	.word	0x00009930
        /*0984*/ 	.word	0x000000ff
        /*0988*/ 	.word	0x0002a830
        /*098c*/ 	.short	0x010a
        /*098e*/ 	.byte	0x06
	.zero		1


	//   ....[33]....
        /*0990*/ 	.word	0x00009970
        /*0994*/ 	.word	0x000000ff
        /*0998*/ 	.word	0x0002a830
        /*099c*/ 	.short	0x010a
        /*099e*/ 	.byte	0x06
	.zero		1


	//   ....[34]....
        /*09a0*/ 	.word	0x00009c40
        /*09a4*/ 	.word	0x000000ff
        /*09a8*/ 	.word	0x0002a850
        /*09ac*/ 	.short	0x010a
        /*09ae*/ 	.byte	0x06
	.zero		1


	//   ....[35]....
        /*09b0*/ 	.word	0x00009c80
        /*09b4*/ 	.word	0x000000ff
        /*09b8*/ 	.word	0x0002a850
        /*09bc*/ 	.short	0x010a
        /*09be*/ 	.byte	0x06
	.zero		1


	//   ....[36]....
        /*09c0*/ 	.word	0x0000a3a0
        /*09c4*/ 	.word	0x000000ff
        /*09c8*/ 	.word	0x00000000
        /*09cc*/ 	.short	0x0101
        /*09ce*/ 	.byte	0x07
	.zero		1


	//   ....[37]....
        /*09d0*/ 	.word	0x0000b920
        /*09d4*/ 	.word	0x000000ff
        /*09d8*/ 	.word	0x00000000
        /*09dc*/ 	.short	0x0101
        /*09de*/ 	.byte	0x07
	.zero		1


	//   ....[38]....
        /*09e0*/ 	.word	0x0000c240
        /*09e4*/ 	.word	0x000000ff
        /*09e8*/ 	.word	0x0002a830
        /*09ec*/ 	.short	0x010a
        /*09ee*/ 	.byte	0x06
	.zero		1


	//   ....[39]....
        /*09f0*/ 	.word	0x0000c280
        /*09f4*/ 	.word	0x000000ff
        /*09f8*/ 	.word	0x0002a830
        /*09fc*/ 	.short	0x010a
        /*09fe*/ 	.byte	0x06
	.zero		1


	//   ....[40]....
        /*0a00*/ 	.word	0x0000c510
        /*0a04*/ 	.word	0x000000ff
        /*0a08*/ 	.word	0x0002a850
        /*0a0c*/ 	.short	0x010a
        /*0a0e*/ 	.byte	0x06
	.zero		1


	//   ....[41]....
        /*0a10*/ 	.word	0x0000c550
        /*0a14*/ 	.word	0x000000ff
        /*0a18*/ 	.word	0x0002a850
        /*0a1c*/ 	.short	0x010a
        /*0a1e*/ 	.byte	0x06
	.zero		1


	//   ....[42]....
        /*0a20*/ 	.word	0x0000cca0
        /*0a24*/ 	.word	0x000000ff
        /*0a28*/ 	.word	0x00000000
        /*0a2c*/ 	.short	0x0101
        /*0a2e*/ 	.byte	0x06
	.zero		1


	//   ....[43]....
        /*0a30*/ 	.word	0x0000f2e0
        /*0a34*/ 	.word	0x000000ff
        /*0a38*/ 	.word	0x00000000
        /*0a3c*/ 	.short	0x0101
        /*0a3e*/ 	.byte	0x07
	.zero		1


	//   ....[44]....
        /*0a40*/ 	.word	0x0000fad0
        /*0a44*/ 	.word	0x000000ff
        /*0a48*/ 	.word	0x0002a850
        /*0a4c*/ 	.short	0x010a
        /*0a4e*/ 	.byte	0x0b
	.zero		1


	//   ....[45]....
        /*0a50*/ 	.word	0x0000fb10
        /*0a54*/ 	.word	0x000000ff
        /*0a58*/ 	.word	0x0002a850
        /*0a5c*/ 	.short	0x010a
        /*0a5e*/ 	.byte	0x0b
	.zero		1


	//   ....[46]....
        /*0a60*/ 	.word	0x00010130
        /*0a64*/ 	.word	0x000000ff
        /*0a68*/ 	.word	0x00000000
        /*0a6c*/ 	.short	0x0101
        /*0a6e*/ 	.byte	0x04
	.zero		1


	//   ....[47]....
        /*0a70*/ 	.word	0x00012060
        /*0a74*/ 	.word	0x000000ff
        /*0a78*/ 	.word	0x00000000
        /*0a7c*/ 	.short	0x0101
        /*0a7e*/ 	.byte	0x04
	.zero		1


	//   ....[48]....
        /*0a80*/ 	.word	0x00014d70
        /*0a84*/ 	.word	0x000000ff
        /*0a88*/ 	.word	0x0002a880
        /*0a8c*/ 	.short	0x010a
        /*0a8e*/ 	.byte	0x30
	.zero		1


	//   ....[49]....
        /*0a90*/ 	.word	0x000152f0
        /*0a94*/ 	.word	0x000000ff
        /*0a98*/ 	.word	0x0002a870
        /*0a9c*/ 	.short	0x0107
        /*0a9e*/ 	.byte	0x30
	.zero		1


	//   ....[50]....
        /*0aa0*/ 	.word	0x00015360
        /*0aa4*/ 	.word	0x000000ff
        /*0aa8*/ 	.word	0x0002a870
        /*0aac*/ 	.short	0x0101
        /*0aae*/ 	.byte	0x30
	.zero		1


	//   ....[51]....
        /*0ab0*/ 	.word	0x00015390
        /*0ab4*/ 	.word	0x000000ff
        /*0ab8*/ 	.word	0x0002a840
        /*0abc*/ 	.short	0x010a
        /*0abe*/ 	.byte	0x30
	.zero		1


	//   ....[52]....
        /*0ac0*/ 	.word	0x000157b0
        /*0ac4*/ 	.word	0x000000ff
        /*0ac8*/ 	.word	0x0002a830
        /*0acc*/ 	.short	0x0107
        /*0ace*/ 	.byte	0x30
	.zero		1


	//   ....[53]....
        /*0ad0*/ 	.word	0x00015820
        /*0ad4*/ 	.word	0x000000ff
        /*0ad8*/ 	.word	0x0002a830
        /*0adc*/ 	.short	0x0101
        /*0ade*/ 	.byte	0x30
	.zero		1


	//   ....[54]....
        /*0ae0*/ 	.word	0x00015fa0
        /*0ae4*/ 	.word	0x000000ff
        /*0ae8*/ 	.word	0x0002a800
        /*0aec*/ 	.short	0x0107
        /*0aee*/ 	.byte	0x30
	.zero		1


	//   ....[55]....
        /*0af0*/ 	.word	0x00016000
        /*0af4*/ 	.word	0x000000ff
        /*0af8*/ 	.word	0x0002a800
        /*0afc*/ 	.short	0x0101
        /*0afe*/ 	.byte	0x30
	.zero		1


	//   ....[56]....
        /*0b00*/ 	.word	0x00016030
        /*0b04*/ 	.word	0x000000ff
        /*0b08*/ 	.word	0x0002a820
        /*0b0c*/ 	.short	0x010a
        /*0b0e*/ 	.byte	0x30
	.zero		1


	//   ....[57]....
        /*0b10*/ 	.word	0x00016380
        /*0b14*/ 	.word	0x00000006
        /*0b18*/ 	.word	0x0002a880
        /*0b1c*/ 	.short	0x010a
        /*0b1e*/ 	.byte	0x3f
	.zero		1


	//   ....[58]....
        /*0b20*/ 	.word	0x00016790
        /*0b24*/ 	.word	0x00000006
        /*0b28*/ 	.word	0x0002a870
        /*0b2c*/ 	.short	0x0107
        /*0b2e*/ 	.byte	0x3f
	.zero		1


	//   ....[59]....
        /*0b30*/ 	.word	0x00016800
        /*0b34*/ 	.word	0x00000006
        /*0b38*/ 	.word	0x0002a870
        /*0b3c*/ 	.short	0x0101
        /*0b3e*/ 	.byte	0x3f
	.zero		1


	//   ....[60]....
        /*0b40*/ 	.word	0x00016830
        /*0b44*/ 	.word	0x00000006
        /*0b48*/ 	.word	0x0002a840
        /*0b4c*/ 	.short	0x010a
        /*0b4e*/ 	.byte	0x3f
	.zero		1


	//   ....[61]....
        /*0b50*/ 	.word	0x00016c10
        /*0b54*/ 	.word	0x00000006
        /*0b58*/ 	.word	0x0002a830
        /*0b5c*/ 	.short	0x0107
        /*0b5e*/ 	.byte	0x3f
	.zero		1


	//   ....[62]....
        /*0b60*/ 	.word	0x00016c90
        /*0b64*/ 	.word	0x00000006
        /*0b68*/ 	.word	0x0002a830
        /*0b6c*/ 	.short	0x0101
        /*0b6e*/ 	.byte	0x3f
	.zero		1


	//   ....[63]....
        /*0b70*/ 	.word	0x00016d10
        /*0b74*/ 	.word	0x00000002
        /*0b78*/ 	.word	0x0002a870
        /*0b7c*/ 	.short	0x010a
        /*0b7e*/ 	.byte	0x3f
	.zero		1


	//   ....[64]....
        /*0b80*/ 	.word	0x00016d80
        /*0b84*/ 	.word	0x00000002
        /*0b88*/ 	.word	0x0002a860
        /*0b8c*/ 	.short	0x010a
        /*0b8e*/ 	.byte	0x3f
	.zero		1


	//   ....[65]....
        /*0b90*/ 	.word	0x00017350
        /*0b94*/ 	.word	0x00000002
        /*0b98*/ 	.word	0x0002a850
        /*0b9c*/ 	.short	0x0101
        /*0b9e*/ 	.byte	0x3f
	.zero		1


	//   ....[66]....
        /*0ba0*/ 	.word	0x000173f0
        /*0ba4*/ 	.word	0x00000002
        /*0ba8*/ 	.word	0x00000000
        /*0bac*/ 	.short	0x0101
        /*0bae*/ 	.byte	0x3f
	.zero		1


	//   ....[67]....
        /*0bb0*/ 	.word	0x000174c0
        /*0bb4*/ 	.word	0x0000000c
        /*0bb8*/ 	.word	0x0002a870
        /*0bbc*/ 	.short	0x010a
        /*0bbe*/ 	.byte	0x3f
	.zero		1


	//   ....[68]....
        /*0bc0*/ 	.word	0x00017540
        /*0bc4*/ 	.word	0x0000000c
        /*0bc8*/ 	.word	0x0002a860
        /*0bcc*/ 	.short	0x010a
        /*0bce*/ 	.byte	0x3f
	.zero		1


	//   ....[69]....
        /*0bd0*/ 	.word	0x00017b60
        /*0bd4*/ 	.word	0x0000000c
        /*0bd8*/ 	.word	0x0002a850
        /*0bdc*/ 	.short	0x0101
        /*0bde*/ 	.byte	0x3f
	.zero		1


	//   ....[70]....
        /*0be0*/ 	.word	0x00017c30
        /*0be4*/ 	.word	0x0000000c
        /*0be8*/ 	.word	0x00000000
        /*0bec*/ 	.short	0x0101
        /*0bee*/ 	.byte	0x3f
	.zero		1


	//   ....[71]....
        /*0bf0*/ 	.word	0x00017c80
        /*0bf4*/ 	.word	0x00000007
        /*0bf8*/ 	.word	0x0002a820
        /*0bfc*/ 	.short	0x010a
        /*0bfe*/ 	.byte	0x3f
	.zero		1


	//   ....[72]....
        /*0c00*/ 	.word	0x00017da0
        /*0c04*/ 	.word	0x00000005
        /*0c08*/ 	.word	0x0002a840
        /*0c0c*/ 	.short	0x010a
        /*0c0e*/ 	.byte	0x3f
	.zero		1


	//   ....[73]....
        /*0c10*/ 	.word	0x00017e40
        /*0c14*/ 	.word	0x00000007
        /*0c18*/ 	.word	0x0002a840
        /*0c1c*/ 	.short	0x010a
        /*0c1e*/ 	.byte	0x3f
	.zero		1


	//   ....[74]....
        /*0c20*/ 	.word	0x00017e80
        /*0c24*/ 	.word	0x00000005
        /*0c28*/ 	.word	0x0002a860
        /*0c2c*/ 	.short	0x010a
        /*0c2e*/ 	.byte	0x3f
	.zero		1


	//   ....[75]....
        /*0c30*/ 	.word	0x00017ec0
        /*0c34*/ 	.word	0x00000007
        /*0c38*/ 	.word	0x0002a860
        /*0c3c*/ 	.short	0x010a
        /*0c3e*/ 	.byte	0x3f
	.zero		1


	//   ....[76]....
        /*0c40*/ 	.word	0x00017f00
        /*0c44*/ 	.word	0x00000005
        /*0c48*/ 	.word	0x0002a880
        /*0c4c*/ 	.short	0x010a
        /*0c4e*/ 	.byte	0x3f
	.zero		1


	//   ....[77]....
        /*0c50*/ 	.word	0x00017f40
        /*0c54*/ 	.word	0x00000007
        /*0c58*/ 	.word	0x0002a880
        /*0c5c*/ 	.short	0x010a
        /*0c5e*/ 	.byte	0x3f
	.zero		1


	//   ....[78]....
        /*0c60*/ 	.word	0x00017fb0
        /*0c64*/ 	.word	0x00000003
        /*0c68*/ 	.word	0x0002a800
        /*0c6c*/ 	.short	0x010a
        /*0c6e*/ 	.byte	0x3f
	.zero		1


	//   ....[79]....
        /*0c70*/ 	.word	0x00018010
        /*0c74*/ 	.word	0x00000003
        /*0c78*/ 	.word	0x0002a830
        /*0c7c*/ 	.short	0x010a
        /*0c7e*/ 	.byte	0x3f
	.zero		1


	//   ....[80]....
        /*0c80*/ 	.word	0x00018070
        /*0c84*/ 	.word	0x0000000c
        /*0c88*/ 	.word	0x0002a830
        /*0c8c*/ 	.short	0x010a
        /*0c8e*/ 	.byte	0x3f
	.zero		1


	//   ....[81]....
        /*0c90*/ 	.word	0x000180d0
        /*0c94*/ 	.word	0x0000000c
        /*0c98*/ 	.word	0x0002a850
        /*0c9c*/ 	.short	0x010a
        /*0c9e*/ 	.byte	0x3f
	.zero		1


	//   ....[82]....
        /*0ca0*/ 	.word	0x00018130
        /*0ca4*/ 	.word	0x0000000c
        /*0ca8*/ 	.word	0x0002a830
        /*0cac*/ 	.short	0x010a
        /*0cae*/ 	.byte	0x3f
	.zero		1


	//   ....[83]....
        /*0cb0*/ 	.word	0x00018190
        /*0cb4*/ 	.word	0x0000000c
        /*0cb8*/ 	.word	0x0002a850
        /*0cbc*/ 	.short	0x010a
        /*0cbe*/ 	.byte	0x3f
	.zero		1


	//   ....[84]....
        /*0cc0*/ 	.word	0x000181f0
        /*0cc4*/ 	.word	0x0000000d
        /*0cc8*/ 	.word	0x0002a830
        /*0ccc*/ 	.short	0x010a
        /*0cce*/ 	.byte	0x3f
	.zero		1


	//   ....[85]....
        /*0cd0*/ 	.word	0x00018250
        /*0cd4*/ 	.word	0x0000000d
        /*0cd8*/ 	.word	0x0002a850
        /*0cdc*/ 	.short	0x010a
        /*0cde*/ 	.byte	0x3f
	.zero		1


	//   ....[86]....
        /*0ce0*/ 	.word	0x000182b0
        /*0ce4*/ 	.word	0x00000005
        /*0ce8*/ 	.word	0x0002a850
        /*0cec*/ 	.short	0x010a
        /*0cee*/ 	.byte	0x3f
	.zero		1


	//   ....[87]....
        /*0cf0*/ 	.word	0x00018380
        /*0cf4*/ 	.word	0x00000022
        /*0cf8*/ 	.word	0x0002a880
        /*0cfc*/ 	.short	0x010a
        /*0cfe*/ 	.byte	0x3f
	.zero		1


	//   ....[88]....
        /*0d00*/ 	.word	0x000189b0
        /*0d04*/ 	.word	0x00000022
        /*0d08*/ 	.word	0x0002a840
        /*0d0c*/ 	.short	0x010a
        /*0d0e*/ 	.byte	0x3f
	.zero		1


	//   ....[89]....
        /*0d10*/ 	.word	0x00019420
        /*0d14*/ 	.word	0x00000022
        /*0d18*/ 	.word	0x0002a820
        /*0d1c*/ 	.short	0x010a
        /*0d1e*/ 	.byte	0x3f
	.zero		1


	//   ....[90]....
        /*0d20*/ 	.word	0x00019470
        /*0d24*/ 	.word	0x00000006
        /*0d28*/ 	.word	0x0002a880
        /*0d2c*/ 	.short	0x010a
        /*0d2e*/ 	.byte	0x3f
	.zero		1


	//   ....[91]....
        /*0d30*/ 	.word	0x00019970
        /*0d34*/ 	.word	0x00000006
        /*0d38*/ 	.word	0x0002a840
        /*0d3c*/ 	.short	0x010a
        /*0d3e*/ 	.byte	0x3f
	.zero		1


	//   ....[92]....
        /*0d40*/ 	.word	0x00019e70
        /*0d44*/ 	.word	0x00000002
        /*0d48*/ 	.word	0x0002a870
        /*0d4c*/ 	.short	0x010a
        /*0d4e*/ 	.byte	0x3f
	.zero		1


	//   ....[93]....
        /*0d50*/ 	.word	0x00019ec0
        /*0d54*/ 	.word	0x00000002
        /*0d58*/ 	.word	0x0002a860
        /*0d5c*/ 	.short	0x010a
        /*0d5e*/ 	.byte	0x3f
	.zero		1


	//   ....[94]....
        /*0d60*/ 	.word	0x00019f10
        /*0d64*/ 	.word	0x0000000c
        /*0d68*/ 	.word	0x0002a870
        /*0d6c*/ 	.short	0x010a
        /*0d6e*/ 	.byte	0x3f
	.zero		1


	//   ....[95]....
        /*0d70*/ 	.word	0x00019f60
        /*0d74*/ 	.word	0x0000000c
        /*0d78*/ 	.word	0x0002a860
        /*0d7c*/ 	.short	0x010a
        /*0d7e*/ 	.byte	0x3f
	.zero		1


	//   ....[96]....
        /*0d80*/ 	.word	0x00019fb0
        /*0d84*/ 	.word	0x00000007
        /*0d88*/ 	.word	0x0002a820
        /*0d8c*/ 	.short	0x010a
        /*0d8e*/ 	.byte	0x3f
	.zero		1


	//   ....[97]....
        /*0d90*/ 	.word	0x0001a000
        /*0d94*/ 	.word	0x00000005
        /*0d98*/ 	.word	0x0002a840
        /*0d9c*/ 	.short	0x010a
        /*0d9e*/ 	.byte	0x3f
	.zero		1


	//   ....[98]....
        /*0da0*/ 	.word	0x0001a050
        /*0da4*/ 	.word	0x00000007
        /*0da8*/ 	.word	0x0002a840
        /*0dac*/ 	.short	0x010a
        /*0dae*/ 	.byte	0x3f
	.zero		1


	//   ....[99]....
        /*0db0*/ 	.word	0x0001a0a0
        /*0db4*/ 	.word	0x00000005
        /*0db8*/ 	.word	0x0002a860
        /*0dbc*/ 	.short	0x010a
        /*0dbe*/ 	.byte	0x3f
	.zero		1


	//   ....[100]....
        /*0dc0*/ 	.word	0x0001a0f0
        /*0dc4*/ 	.word	0x00000007
        /*0dc8*/ 	.word	0x0002a860
        /*0dcc*/ 	.short	0x010a
        /*0dce*/ 	.byte	0x3f
	.zero		1


	//   ....[101]....
        /*0dd0*/ 	.word	0x0001a140
        /*0dd4*/ 	.word	0x00000005
        /*0dd8*/ 	.word	0x0002a880
        /*0ddc*/ 	.short	0x010a
        /*0dde*/ 	.byte	0x3f
	.zero		1


	//----- nvinfo : EIATTR_NUM_MBARRIERS
	.align		4
.L_694:
        /*0de0*/ 	.byte	0x03, 0x38
        /*0de2*/ 	.short	0x0016


	//----- nvinfo : EIATTR_EXIT_INSTR_OFFSETS
	.align		4
        /*0de4*/ 	.byte	0x04, 0x1c
        /*0de6*/ 	.short	(.L_696 - .L_695)


	//   ....[0]....
.L_695:
        /*0de8*/ 	.word	0x00017f90


	//----- nvinfo : EIATTR_MAX_THREADS
	.align		4
.L_696:
        /*0dec*/ 	.byte	0x04, 0x05
        /*0dee*/ 	.short	(.L_698 - .L_697)
.L_697:
        /*0df0*/ 	.word	0x00000180
        /*0df4*/ 	.word	0x00000001
        /*0df8*/ 	.word	0x00000001


	//----- nvinfo : EIATTR_CRS_STACK_SIZE
	.align		4
.L_698:
        /*0dfc*/ 	.byte	0x04, 0x1e
        /*0dfe*/ 	.short	(.L_700 - .L_699)
.L_699:
        /*0e00*/ 	.word	0x00000000


	//----- nvinfo : EIATTR_CBANK_PARAM_SIZE
	.align		4
.L_700:
        /*0e04*/ 	.byte	0x03, 0x19
        /*0e06*/ 	.short	0x0a70


	//----- nvinfo : EIATTR_PARAM_CBANK
	.align		4
        /*0e08*/ 	.byte	0x04, 0x0a
        /*0e0a*/ 	.short	(.L_702 - .L_701)
	.align		4
.L_701:
        /*0e0c*/ 	.word	index@(.nv.constant0._ZN7cutlass13device_kernelIN5flash11enable_sm90INS1_16FlashAttnFwdSm90INS1_25CollectiveMainloopFwdSm90ILi2EN4cute5tupleIJNS5_1CILi1EEES8_S8_EEENS6_IJNS7_ILi128EEESA_NS7_ILi192EEEEEELi192ENS_12float_e4m3_tEfNS_4arch4Sm90ELb0ELb1ELb1ELb0ELb1ELb0ELb0ELb1ELb1ELb1ELb1ELb0EEENS1_21CollectiveEpilogueFwdINS6_IJSA_SB_SA_EEES9_NS_10bfloat16_tESF_Li256ELb0ELb1ELb1ELb1EEENS1_19SingleTileSchedulerILb0ELb1ELb1ELi128EEEEEEEEEvNT_6ParamsE)
        /*0e10*/ 	.short	0x0210
        /*0e12*/ 	.short	0x0a70


	//----- nvinfo : EIATTR_SW_WAR
	.align		4
.L_702:
        /*0e14*/ 	.byte	0x04, 0x36
        /*0e16*/ 	.short	(.L_704 - .L_703)
.L_703:
        /*0e18*/ 	.word	0x00000008
.L_704:


//--------------------- .nv.info._ZN7cutlass13device_kernelIN5flash11enable_sm90INS1_16FlashAttnFwdSm90INS1_25CollectiveMainloopFwdSm90ILi2EN4cute5tupleIJNS5_1CILi1EEES8_S8_EEENS6_IJNS7_ILi128EEESA_NS7_ILi192EEEEEELi192ENS_12float_e4m3_tEfNS_4arch4Sm90ELb0ELb1ELb1ELb1ELb1ELb0ELb0ELb1ELb1ELb1ELb1ELb0EEENS1_21CollectiveEpilogueFwdINS6_IJSA_SB_SA_EEES9_NS_10bfloat16_tESF_Li256ELb1ELb1ELb1ELb1EEENS1_36VarlenDynamicPersistentTileSchedulerILi128ELi128ELi256ELi128ELb1ELb1ELb1ELb1ELb0ELb1EEEEEEEEEvNT_6ParamsE --------------------------
	.section	.nv.info._ZN7cutlass13device_kernelIN5flash11enable_sm90INS1_16FlashAttnFwdSm90INS1_25CollectiveMainloopFwdSm90ILi2EN4cute5tupleIJNS5_1CILi1EEES8_S8_EEENS6_IJNS7_ILi128EEESA_NS7_ILi192EEEEEELi192ENS_12float_e4m3_tEfNS_4arch4Sm90ELb0ELb1ELb1ELb1ELb1ELb0ELb0ELb1ELb1ELb1ELb1ELb0EEENS1_21CollectiveEpilogueFwdINS6_IJSA_SB_SA_EEES9_NS_10bfloat16_tESF_Li256ELb1ELb1ELb1ELb1EEENS1_36VarlenDynamicPersistentTileSchedulerILi128ELi128ELi256ELi128ELb1ELb1ELb1ELb1ELb0ELb1EEEEEEEEEvNT_6ParamsE,"",@"SHT_CUDA_INFO"
	.sectionflags	@""
	.align	4


	//----- nvinfo : EIATTR_CUDA_API_VERSION
	.align		4
        /*0000*/ 	.byte	0x04, 0x37
        /*0002*/ 	.short	(.L_706 - .L_705)
.L_705:
        /*0004*/ 	.word	0x00000082


	//----- nvinfo : EIATTR_KPARAM_INFO
	.align		4
.L_706:
        /*0008*/ 	.byte	0x04, 0x17
        /*000a*/ 	.short	(.L_708 - .L_707)
.L_707:
        /*000c*/ 	.word	0x00000000
        /*0010*/ 	.short	0x0000
        /*0012*/ 	.short	0x0070
        /*0014*/ 	.byte	0x00, 0xf0, 0x01, 0x2a


	//----- nvinfo : EIATTR_SPARSE_MMA_MASK
	.align		4
.L_708:
        /*0018*/ 	.byte	0x03, 0x50
        /*001a*/ 	.short	0x0000


	//----- nvinfo : EIATTR_MAXREG_COUNT
	.align		4
        /*001c*/ 	.byte	0x03, 0x1b
        /*001e*/ 	.short	0x00a8


	//----- nvinfo : EIATTR_NUM_BARRIERS
	.align		4
        /*0020*/ 	.byte	0x02, 0x4c
        /*0022*/ 	.byte	0x10
	.zero		1


	//----- nvinfo : EIATTR_EXTERNS
	.align		4
        /*0024*/ 	.byte	0x04, 0x0f
        /*0026*/ 	.short	(.L_710 - .L_709)


	//   ....[0]....
	.align		4
.L_709:
        /*0028*/ 	.word	index@(__assertfail)


	//----- nvinfo : EIATTR_ANNOTATIONS
	.align		4
.L_710:
        /*002c*/ 	.byte	0x04, 0x55
        /*002e*/ 	.short	(.L_712 - .L_711)


	//   ....[0]....
.L_711:
        /* <DEDUP_REMOVED lines=8> */


	//----- nvinfo : EIATTR_MERCURY_ISA_VERSION
	.align		4
.L_712:
        /*00a0*/ 	.byte	0x03, 0x5f
        /*00a2*/ 	.short	0x0101


	//----- nvinfo : EIATTR_UNUSED_LOAD_BYTE_OFFSET
	.align		4
        /*00a4*/ 	.byte	0x04, 0x44
        /*00a6*/ 	.short	(.L_714 - .L_713)


	//   ....[0]....
.L_713:
        /*00a8*/ 	.word	0x00000980
        /*00ac*/ 	.word	0x0000fff0


	//   ....[1]....
        /*00b0*/ 	.word	0x00011360
        /*00b4*/ 	.word	0x0000fff0


	//----- nvinfo : EIATTR_INT_WARP_WIDE_INSTR_OFFSETS
	.align		4
.L_714:
        /*00b8*/ 	.byte	0x04, 0x31
        /*00ba*/ 	.short	(.L_716 - .L_715)


	//   ....[0]....
.L_715:
        /*00bc*/ 	.word	0x000000c0


	//   ....[1]....
        /*00c0*/ 	.word	0x000000d0


	//   ....[2]....
        /*00c4*/ 	.word	0x00000170


	//   ....[3]....
        /*00c8*/ 	.word	0x000181b0


	//   ....[4]....
        /*00cc*/ 	.word	0x00018240


	//   ....[5]....
        /*00d0*/ 	.word	0x0001b7a0


	//   ....[6]....
        /*00d4*/ 	.word	0x0001b830


	//----- nvinfo : EIATTR_COOP_GROUP_MASK_REGIDS
	.align		4
.L_716:
        /*00d8*/ 	.byte	0x04, 0x29
        /*00da*/ 	.short	(.L_718 - .L_717)


	//   ....[0]....
.L_717:
        /*00dc*/ 	.word	0xffffffff


	//   ....[1]....
        /*00e0*/ 	.word	0xffffffff


	//   ....[2]....
        /*00e4*/ 	.word	0xffffffff


	//   ....[3]....
        /*00e8*/ 	.word	0xffffffff


	//   ....[4]....
        /*00ec*/ 	.word	0xffffffff


	//   ....[5]....
        /*00f0*/ 	.word	0xffffffff


	//   ....[6]....
        /*00f4*/ 	.word	0xffffffff


	//   ....[7]....
        /*00f8*/ 	.word	0xffffffff


	//   ....[8]....
        /*00fc*/ 	.word	0xffffffff


	//   ....[9]....
        /*0100*/ 	.word	0xffffffff


	//   ....[10]....
        /*0104*/ 	.word	0xffffffff


	//   ....[11]....
        /*0108*/ 	.word	0xffffffff


	//   ....[12]....
        /*010c*/ 	.word	0xffffffff


	//   ....[13]....
        /*0110*/ 	.word	0xffffffff


	//   ....[14]....
        /*0114*/ 	.word	0xffffffff


	//   ....[15]....
        /*0118*/ 	.word	0xffffffff


	//   ....[16]....
        /*011c*/ 	.word	0xffffffff


	//   ....[17]....
        /*0120*/ 	.word	0xffffffff


	//   ....[18]....
        /*0124*/ 	.word	0xffffffff


	//   ....[19]....
        /*0128*/ 	.word	0xffffffff


	//   ....[20]....
        /*012c*/ 	.word	0xffffffff


	//   ....[21]....
        /*0130*/ 	.word	0xffffffff


	//   ....[22]....
        /*0134*/ 	.word	0xffffffff


	//   ....[23]....
        /*0138*/ 	.word	0xffffffff


	//   ....[24]....
        /*013c*/ 	.word	0xffffffff


	//   ....[25]....
        /*0140*/ 	.word	0xffffffff


	//   ....[26]....
        /*0144*/ 	.word	0xffffffff


	//   ....[27]....
        /*0148*/ 	.word	0xffffffff


	//   ....[28]....
        /*014c*/ 	.word	0xffffffff


	//   ....[29]....
        /*0150*/ 	.word	0xffffffff


	//   ....[30]....
        /*0154*/ 	.word	0xffffffff


	//   ....[31]....
        /*0158*/ 	.word	0xffffffff


	//   ....[32]....
        /*015c*/ 	.word	0xffffffff


	//   ....[33]....
        /*0160*/ 	.word	0xffffffff


	//   ....[34]....
        /*0164*/ 	.word	0xffffffff


	//   ....[35]....
        /*0168*/ 	.word	0xffffffff


	//   ....[36]....
        /*016c*/ 	.word	0xffffffff


	//   ....[37]....
        /*0170*/ 	.word	0xffffffff


	//   ....[38]....
        /*0174*/ 	.word	0xffffffff


	//   ....[39]....
        /*0178*/ 	.word	0xffffffff


	//   ....[40]....
        /*017c*/ 	.word	0xffffffff


	//   ....[41]....
        /*0180*/ 	.word	0xffffffff


	//   ....[42]....
        /*0184*/ 	.word	0xffffffff


	//   ....[43]....
        /*0188*/ 	.word	0xffffffff


	//   ....[44]....
        /*018c*/ 	.word	0xffffffff


	//   ....[45]....
        /*0190*/ 	.word	0xffffffff


	//   ....[46]....
        /*0194*/ 	.word	0xffffffff


	//   ....[47]....
        /*0198*/ 	.word	0xffffffff


	//   ....[48]....
        /*019c*/ 	.word	0xffffffff


	//   ....[49]....
        /*01a0*/ 	.word	0xffffffff


	//   ....[50]....
        /*01a4*/ 	.word	0xffffffff


	//   ....[51]....
        /*01a8*/ 	.word	0xffffffff


	//   ....[52]....
        /*01ac*/ 	.word	0xffffffff


	//   ....[53]....
        /*01b0*/ 	.word	0xffffffff


	//   ....[54]....
        /*01b4*/ 	.word	0xffffffff


	//   ....[55]....
        /*01b8*/ 	.word	0xffffffff


	//   ....[56]....
        /*01bc*/ 	.word	0xffffffff


	//   ....[57]....
        /*01c0*/ 	.word	0xffffffff


	//   ....[58]....
        /*01c4*/ 	.word	0xffffffff


	//   ....[59]....
        /*01c8*/ 	.word	0xffffffff


	//   ....[60]....
        /*01cc*/ 	.word	0xffffffff


	//   ....[61]....
        /*01d0*/ 	.word	0xffffffff


	//   ....[62]....
        /*01d4*/ 	.word	0xffffffff


	//   ....[63]....
        /*01d8*/ 	.word	0xffffffff


	//   ....[64]....
        /*01dc*/ 	.word	0xffffffff


	//   ....[65]....
        /*01e0*/ 	.word	0xffffffff


	//   ....[66]....
        /*01e4*/ 	.word	0xffffffff


	//   ....[67]....
        /*01e8*/ 	.word	0xffffffff


	//   ....[68]....
        /*01ec*/ 	.word	0xffffffff


	//   ....[69]....
        /*01f0*/ 	.word	0xffffffff


	//   ....[70]....
        /*01f4*/ 	.word	0xffffffff


	//   ....[71]....
        /*01f8*/ 	.word	0xffffffff


	//   ....[72]....
        /*01fc*/ 	.word	0xffffffff


	//   ....[73]....
        /*0200*/ 	.word	0xffffffff


	//   ....[74]....
        /*0204*/ 	.word	0xffffffff


	//   ....[75]....
        /*0208*/ 	.word	0xffffffff


	//   ....[76]....
        /*020c*/ 	.word	0xffffffff


	//   ....[77]....
        /*0210*/ 	.word	0xffffffff


	//   ....[78]....
        /*0214*/ 	.word	0xffffffff


	//   ....[79]....
        /*0218*/ 	.word	0xffffffff


	//   ....[80]....
        /*021c*/ 	.word	0xffffffff


	//   ....[81]....
        /*0220*/ 	.word	0xffffffff


	//   ....[82]....
        /*0224*/ 	.word	0xffffffff


	//   ....[83]....
        /*0228*/ 	.word	0xffffffff


	//   ....[84]....
        /*022c*/ 	.word	0xffffffff


	//   ....[85]....
        /*0230*/ 	.word	0xffffffff


	//   ....[86]....
        /*0234*/ 	.word	0xffffffff


	//   ....[87]....
        /*0238*/ 	.word	0xffffffff


	//   ....[88]....
        /*023c*/ 	.word	0xffffffff


	//   ....[89]....
        /*0240*/ 	.word	0xffffffff


	//   ....[90]....
        /*0244*/ 	.word	0xffffffff


	//   ....[91]....
        /*0248*/ 	.word	0xffffffff


	//   ....[92]....
        /*024c*/ 	.word	0xffffffff


	//   ....[93]....
        /*0250*/ 	.word	0xffffffff


	//   ....[94]....
        /*0254*/ 	.word	0xffffffff


	//   ....[95]....
        /*0258*/ 	.word	0xffffffff


	//   ....[96]....
        /*025c*/ 	.word	0xffffffff


	//   ....[97]....
        /*0260*/ 	.word	0xffffffff


	//   ....[98]....
        /*0264*/ 	.word	0xffffffff


	//   ....[99]....
        /*0268*/ 	.word	0xffffffff


	//   ....[100]....
        /*026c*/ 	.word	0xffffffff


	//   ....[101]....
        /*0270*/ 	.word	0xffffffff


	//   ....[102]....
        /*0274*/ 	.word	0xffffffff


	//   ....[103]....
        /*0278*/ 	.word	0xffffffff


	//   ....[104]....
        /*027c*/ 	.word	0xffffffff


	//   ....[105]....
        /*0280*/ 	.word	0xffffffff


	//   ....[106]....
        /*0284*/ 	.word	0xffffffff


	//   ....[107]....
        /*0288*/ 	.word	0xffffffff


	//   ....[108]....
        /*028c*/ 	.word	0xffffffff


	//   ....[109]....
        /*0290*/ 	.word	0xffffffff


	//   ....[110]....
        /*0294*/ 	.word	0xffffffff


	//   ....[111]....
        /*0298*/ 	.word	0xffffffff


	//   ....[112]....
        /*029c*/ 	.word	0xffffffff


	//   ....[113]....
        /*02a0*/ 	.word	0xffffffff


	//   ....[114]....
        /*02a4*/ 	.word	0xffffffff


	//   ....[115]....
        /*02a8*/ 	.word	0xffffffff


	//   ....[116]....
        /*02ac*/ 	.word	0xffffffff


	//   ....[117]....
        /*02b0*/ 	.word	0xffffffff


	//   ....[118]....
        /*02b4*/ 	.word	0xffffffff


	//   ....[119]....
        /*02b8*/ 	.word	0xffffffff


	//   ....[120]....
        /*02bc*/ 	.word	0xffffffff


	//   ....[121]....
        /*02c0*/ 	.word	0xffffffff


	//   ....[122]....
        /*02c4*/ 	.word	0xffffffff


	//   ....[123]....
        /*02c8*/ 	.word	0xffffffff


	//   ....[124]....
        /*02cc*/ 	.word	0xffffffff


	//   ....[125]....
        /*02d0*/ 	.word	0xffffffff


	//   ....[126]....
        /*02d4*/ 	.word	0xffffffff


	//   ....[127]....
        /*02d8*/ 	.word	0xffffffff


	//   ....[128]....
        /*02dc*/ 	.word	0xffffffff


	//   ....[129]....
        /*02e0*/ 	.word	0xffffffff


	//   ....[130]....
        /*02e4*/ 	.word	0xffffffff


	//   ....[131]....
        /*02e8*/ 	.word	0xffffffff


	//   ....[132]....
        /*02ec*/ 	.word	0xffffffff


	//   ....[133]....
        /*02f0*/ 	.word	0xffffffff


	//   ....[134]....
        /*02f4*/ 	.word	0xffffffff


	//   ....[135]....
        /*02f8*/ 	.word	0xffffffff


	//   ....[136]....
        /*02fc*/ 	.word	0xffffffff


	//   ....[137]....
        /*0300*/ 	.word	0xffffffff


	//   ....[138]....
        /*0304*/ 	.word	0xffffffff


	//   ....[139]....
        /*0308*/ 	.word	0xffffffff


	//   ....[140]....
        /*030c*/ 	.word	0xffffffff


	//   ....[141]....
        /*0310*/ 	.word	0xffffffff


	//   ....[142]....
        /*0314*/ 	.word	0xffffffff


	//   ....[143]....
        /*0318*/ 	.word	0xffffffff


	//   ....[144]....
        /*031c*/ 	.word	0xffffffff


	//   ....[145]....
        /*0320*/ 	.word	0xffffffff


	//   ....[146]....
        /*0324*/ 	.word	0xffffffff


	//   ....[147]....
        /*0328*/ 	.word	0xffffffff


	//   ....[148]....
        /*032c*/ 	.word	0xffffffff


	//   ....[149]....
        /*0330*/ 	.word	0xffffffff


	//   ....[150]....
        /*0334*/ 	.word	0xffffffff


	//   ....[151]....
        /*0338*/ 	.word	0xffffffff


	//   ....[152]....
        /*033c*/ 	.word	0xffffffff


	//   ....[153]....
        /*0340*/ 	.word	0xffffffff


	//   ....[154]....
        /*0344*/ 	.word	0xffffffff


	//   ....[155]....
        /*0348*/ 	.word	0xffffffff


	//   ....[156]....
        /*034c*/ 	.word	0xffffffff


	//   ....[157]....
        /*0350*/ 	.word	0xffffffff


	//   ....[158]....
        /*0354*/ 	.word	0xffffffff


	//   ....[159]....
        /*0358*/ 	.word	0xffffffff


	//   ....[160]....
        /*035c*/ 	.word	0xffffffff


	//   ....[161]....
        /*0360*/ 	.word	0xffffffff


	//   ....[162]....
        /*0364*/ 	.word	0xffffffff


	//   ....[163]....
        /*0368*/ 	.word	0xffffffff


	//   ....[164]....
        /*036c*/ 	.word	0xffffffff


	//   ....[165]....
        /*0370*/ 	.word	0xffffffff


	//   ....[166]....
        /*0374*/ 	.word	0xffffffff


	//   ....[167]....
        /*0378*/ 	.word	0xffffffff


	//   ....[168]....
        /*037c*/ 	.word	0xffffffff


	//   ....[169]....
        /*0380*/ 	.word	0xffffffff


	//   ....[170]....
        /*0384*/ 	.word	0xffffffff


	//   ....[171]....
        /*0388*/ 	.word	0xffffffff


	//   ....[172]....
        /*038c*/ 	.word	0xffffffff


	//   ....[173]....
        /*0390*/ 	.word	0xffffffff


	//   ....[174]....
        /*0394*/ 	.word	0xffffffff


	//   ....[175]....
        /*0398*/ 	.word	0xffffffff


	//   ....[176]....
        /*039c*/ 	.word	0xffffffff


	//   ....[177]....
        /*03a0*/ 	.word	0xffffffff


	//   ....[178]....
        /*03a4*/ 	.word	0xffffffff


	//   ....[179]....
        /*03a8*/ 	.word	0xffffffff


	//   ....[180]....
        /*03ac*/ 	.word	0xffffffff


	//   ....[181]....
        /*03b0*/ 	.word	0xffffffff


	//   ....[182]....
        /*03b4*/ 	.word	0xffffffff


	//   ....[183]....
        /*03b8*/ 	.word	0xffffffff


	//   ....[184]....
        /*03bc*/ 	.word	0xffffffff


	//   ....[185]....
        /*03c0*/ 	.word	0xffffffff


	//   ....[186]....
        /*03c4*/ 	.word	0xffffffff


	//   ....[187]....
        /*03c8*/ 	.word	0xffffffff


	//   ....[188]....
        /*03cc*/ 	.word	0xffffffff


	//   ....[189]....
        /*03d0*/ 	.word	0xffffffff


	//   ....[190]....
        /*03d4*/ 	.word	0xffffffff


	//   ....[191]....
        /*03d8*/ 	.word	0xffffffff


	//   ....[192]....
        /*03dc*/ 	.word	0xffffffff


	//   ....[193]....
        /*03e0*/ 	.word	0xffffffff


	//   ....[194]....
        /*03e4*/ 	.word	0xffffffff


	//   ....[195]....
        /*03e8*/ 	.word	0xffffffff


	//   ....[196]....
        /*03ec*/ 	.word	0xffffffff


	//   ....[197]....
        /*03f0*/ 	.word	0xffffffff


	//   ....[198]....
        /*03f4*/ 	.word	0xffffffff


	//   ....[199]....
        /*03f8*/ 	.word	0xffffffff


	//   ....[200]....
        /*03fc*/ 	.word	0xffffffff


	//   ....[201]....
        /*0400*/ 	.word	0xffffffff


	//   ....[202]....
        /*0404*/ 	.word	0xffffffff


	//   ....[203]....
        /*0408*/ 	.word	0xffffffff


	//   ....[204]....
        /*040c*/ 	.word	0xffffffff


	//   ....[205]....
        /*0410*/ 	.word	0xffffffff


	//   ....[206]....
        /*0414*/ 	.word	0xffffffff


	//   ....[207]....
        /*0418*/ 	.word	0xffffffff


	//   ....[208]....
        /*041c*/ 	.word	0xffffffff


	//   ....[209]....
        /*0420*/ 	.word	0xffffffff


	//   ....[210]....
        /*0424*/ 	.word	0xffffffff


	//   ....[211]....
        /*0428*/ 	.word	0xffffffff


	//   ....[212]....
        /*042c*/ 	.word	0xffffffff


	//   ....[213]....
        /*0430*/ 	.word	0xffffffff


	//   ....[214]....
        /*0434*/ 	.word	0xffffffff


	//   ....[215]....
        /*0438*/ 	.word	0xffffffff


	//   ....[216]....
        /*043c*/ 	.word	0xffffffff


	//   ....[217]....
        /*0440*/ 	.word	0xffffffff


	//   ....[218]....
        /*0444*/ 	.word	0xffffffff


	//   ....[219]....
        /*0448*/ 	.word	0xffffffff


	//   ....[220]....
        /*044c*/ 	.word	0xffffffff


	//   ....[221]....
        /*0450*/ 	.word	0xffffffff


	//   ....[222]....
        /*0454*/ 	.word	0xffffffff


	//   ....[223]....
        /*0458*/ 	.word	0xffffffff


	//   ....[224]....
        /*045c*/ 	.word	0xffffffff


	//   ....[225]....
        /*0460*/ 	.word	0xffffffff


	//   ....[226]....
        /*0464*/ 	.word	0xffffffff


	//   ....[227]....
        /*0468*/ 	.word	0xffffffff


	//   ....[228]....
        /*046c*/ 	.word	0xffffffff


	//   ....[229]....
        /*0470*/ 	.word	0x0500000f


	//   ....[230]....
        /*0474*/ 	.word	0x0500000f


	//   ....[231]....
        /*0478*/ 	.word	0x0500000f


	//   ....[232]....
        /*047c*/ 	.word	0x0500000f


	//   ....[233]....
        /*0480*/ 	.word	0x0500000f


	//   ....[234]....
        /*0484*/ 	.word	0x0500000f


	//   ....[235]....
        /*0488*/ 	.word	0x0500000f


	//   ....[236]....
        /*048c*/ 	.word	0x0500000f


	//   ....[237]....
        /*0490*/ 	.word	0x0500000f


	//   ....[238]....
        /*0494*/ 	.word	0x0500000f


	//   ....[239]....
        /*0498*/ 	.word	0x0500000f


	//   ....[240]....
        /*049c*/ 	.word	0x0500000f


	//   ....[241]....
        /*04a0*/ 	.word	0x0500000f


	//   ....[242]....
        /*04a4*/ 	.word	0x0500000f


	//   ....[243]....
        /*04a8*/ 	.word	0x0500000f


	//   ....[244]....
        /*04ac*/ 	.word	0x0500000f


	//   ....[245]....
        /*04b0*/ 	.word	0x0500000f


	//   ....[246]....
        /*04b4*/ 	.word	0x0500000f


	//   ....[247]....
        /*04b8*/ 	.word	0x0500000f


	//   ....[248]....
        /*04bc*/ 	.word	0x0500000f


	//   ....[249]....
        /*04c0*/ 	.word	0x0500000f


	//   ....[250]....
        /*04c4*/ 	.word	0x0500000f


	//   ....[251]....
        /*04c8*/ 	.word	0x0500000f


	//   ....[252]....
        /*04cc*/ 	.word	0x0500000f


	//   ....[253]....
        /*04d0*/ 	.word	0x0500000f


	//   ....[254]....
        /*04d4*/ 	.word	0x0500000f


	//   ....[255]....
        /*04d8*/ 	.word	0x0500000f


	//   ....[0]....
        /*04dc*/ 	.word	0x0500000f


	//   ....[1]....
        /*04e0*/ 	.word	0x0500000f


	//   ....[2]....
        /*04e4*/ 	.word	0x0500000f


	//   ....[3]....
        /*04e8*/ 	.word	0x0500000f


	//   ....[4]....
        /*04ec*/ 	.word	0x0500000f


	//   ....[5]....
        /*04f0*/ 	.word	0x0500000f


	//   ....[6]....
        /*04f4*/ 	.word	0x0500000f


	//   ....[7]....
        /*04f8*/ 	.word	0x0500000f


	//   ....[8]....
        /*04fc*/ 	.word	0x0500000f


	//   ....[9]....
        /*0500*/ 	.word	0x0500000f


	//   ....[10]....
        /*0504*/ 	.word	0x0500000f


	//   ....[11]....
        /*0508*/ 	.word	0x0500000f


	//   ....[12]....
        /*050c*/ 	.word	0x0500000f


	//   ....[13]....
        /*0510*/ 	.word	0x0500000f


	//   ....[14]....
        /*0514*/ 	.word	0x0500000f


	//----- nvinfo : EIATTR_COOP_GROUP_INSTR_OFFSETS
	.align		4
.L_718:
        /*0518*/ 	.byte	0x04, 0x28
        /*051a*/ 	.short	(.L_720 - .L_719)


	//   ....[0]....
.L_719:
        /*051c*/ 	.word	0x00000080


	//   ....[1]....
        /*0520*/ 	.word	0x00000090


	//   ....[2]....
        /*0524*/ 	.word	0x000002d0


	//   ....[3]....
        /*0528*/ 	.word	0x00000430


	//   ....[4]....
        /*052c*/ 	.word	0x00000550


	//   ....[5]....
        /*0530*/ 	.word	0x000006b0


	//   ....[6]....
        /*0534*/ 	.word	0x000020e0


	//   ....[7]....
        /*0538*/ 	.word	0x00002b30


	//   ....[8]....
        /*053c*/ 	.word	0x000034e0


	//   ....[9]....
        /*0540*/ 	.word	0x00004730


	//   ....[10]....
        /*0544*/ 	.word	0x00004a20


	//   ....[11]....
        /*0548*/ 	.word	0x00005010


	//   ....[12]....
        /*054c*/ 	.word	0x00005060


	//   ....[13]....
        /*0550*/ 	.word	0x00006c20


	//   ....[14]....
        /*0554*/ 	.word	0x00007510


	//   ....[15]....
        /*0558*/ 	.word	0x00008500


	//   ....[16]....
        /*055c*/ 	.word	0x00008620


	//   ....[17]....
        /*0560*/ 	.word	0x00008c50


	//   ....[18]....
        /*0564*/ 	.word	0x00008cb0


	//   ....[19]....
        /*0568*/ 	.word	0x0000b050


	//   ....[20]....
        /*056c*/ 	.word	0x0000b0b0


	//   ....[21]....
        /*0570*/ 	.word	0x0000b520


	//   ....[22]....
        /*0574*/ 	.word	0x0000b540


	//   ....[23]....
        /*0578*/ 	.word	0x0000d350


	//   ....[24]....
        /*057c*/ 	.word	0x0000dc40


	//   ....[25]....
        /*0580*/ 	.word	0x0000ec30


	//   ....[26]....
        /*0584*/ 	.word	0x0000ed50


	//   ....[27]....
        /*0588*/ 	.word	0x0000f370


	//   ....[28]....
        /*058c*/ 	.word	0x0000f3d0


	//   ....[29]....
        /*0590*/ 	.word	0x000109f0


	//   ....[30]....
        /*0594*/ 	.word	0x00010a00


	//   ....[31]....
        /*0598*/ 	.word	0x00010a30


	//   ....[32]....
        /*059c*/ 	.word	0x00010a40


	//   ....[33]....
        /*05a0*/ 	.word	0x00011ae0


	//   ....[34]....
        /*05a4*/ 	.word	0x00011af0


	//   ....[35]....
        /*05a8*/ 	.word	0x00011b00


	//   ....[36]....
        /*05ac*/ 	.word	0x00011b20


	//   ....[37]....
        /*05b0*/ 	.word	0x00011b40


	//   ....[38]....
        /*05b4*/ 	.word	0x00011b70


	//   ....[39]....
        /*05b8*/ 	.word	0x00011c30


	//   ....[40]....
        /*05bc*/ 	.word	0x00011c60


	//   ....[41]....
        /*05c0*/ 	.word	0x00011d50


	//   ....[42]....
        /*05c4*/ 	.word	0x00011d80


	//   ....[43]....
        /*05c8*/ 	.word	0x00011db0


	//   ....[44]....
        /*05cc*/ 	.word	0x00011de0


	//   ....[45]....
        /*05d0*/ 	.word	0x00011e10


	//   ....[46]....
        /*05d4*/ 	.word	0x00011e40


	//   ....[47]....
        /*05d8*/ 	.word	0x00011e70


	//   ....[48]....
        /*05dc*/ 	.word	0x00011ea0


	//   ....[49]....
        /*05e0*/ 	.word	0x00011ed0


	//   ....[50]....
        /*05e4*/ 	.word	0x00011f00


	//   ....[51]....
        /*05e8*/ 	.word	0x00011f30


	//   ....[52]....
        /*05ec*/ 	.word	0x00011f60


	//   ....[53]....
        /*05f0*/ 	.word	0x00011f90


	//   ....[54]....
        /*05f4*/ 	.word	0x00011fc0


	//   ....[55]....
        /*05f8*/ 	.word	0x00011ff0


	//   ....[56]....
        /*05fc*/ 	.word	0x00012020


	//   ....[57]....
        /*0600*/ 	.word	0x00012050


	//   ....[58]....
        /*0604*/ 	.word	0x00012080


	//   ....[59]....
        /*0608*/ 	.word	0x000120b0


	//   ....[60]....
        /*060c*/ 	.word	0x000120e0


	//   ....[61]....
        /*0610*/ 	.word	0x00012110


	//   ....[62]....
        /*0614*/ 	.word	0x00012130


	//   ....[63]....
        /*0618*/ 	.word	0x00012140


	//   ....[64]....
        /*061c*/ 	.word	0x00012150


	//   ....[65]....
        /*0620*/ 	.word	0x00012180


	//   ....[66]....
        /*0624*/ 	.word	0x000121b0


	//   ....[67]....
        /*0628*/ 	.word	0x000121c0


	//   ....[68]....
        /*062c*/ 	.word	0x000121d0


	//   ....[69]....
        /*0630*/ 	.word	0x000121e0


	//   ....[70]....
        /*0634*/ 	.word	0x000121f0


	//   ....[71]....
        /*0638*/ 	.word	0x00012220


	//   ....[72]....
        /*063c*/ 	.word	0x00012230


	//   ....[73]....
        /*0640*/ 	.word	0x00012260


	//   ....[74]....
        /*0644*/ 	.word	0x00012270


	//   ....[75]....
        /*0648*/ 	.word	0x00012280


	//   ....[76]....
        /*064c*/ 	.word	0x00012290


	//   ....[77]....
        /*0650*/ 	.word	0x000122a0


	//   ....[78]....
        /*0654*/ 	.word	0x000122b0


	//   ....[79]....
        /*0658*/ 	.word	0x000122e0


	//   ....[80]....
        /*065c*/ 	.word	0x000122f0


	//   ....[81]....
        /*0660*/ 	.word	0x00012300


	//   ....[82]....
        /*0664*/ 	.word	0x00012310


	//   ....[83]....
        /*0668*/ 	.word	0x00012320


	//   ....[84]....
        /*066c*/ 	.word	0x00012330


	//   ....[85]....
        /*0670*/ 	.word	0x00012350


	//   ....[86]....
        /*0674*/ 	.word	0x00012360


	//   ....[87]....
        /*0678*/ 	.word	0x00012390


	//   ....[88]....
        /*067c*/ 	.word	0x000123c0


	//   ....[89]....
        /*0680*/ 	.word	0x000123e0


	//   ....[90]....
        /*0684*/ 	.word	0x000123f0


	//   ....[91]....
        /*0688*/ 	.word	0x00012420


	//   ....[92]....
        /*068c*/ 	.word	0x00012450


	//   ....[93]....
        /*0690*/ 	.word	0x00012480


	//   ....[94]....
        /*0694*/ 	.word	0x00012490


	//   ....[95]....
        /*0698*/ 	.word	0x000124a0


	//   ....[96]....
        /*069c*/ 	.word	0x000124c0


	//   ....[97]....
        /*06a0*/ 	.word	0x000124f0


	//   ....[98]....
        /*06a4*/ 	.word	0x00012500


	//   ....[99]....
        /*06a8*/ 	.word	0x00012530


	//   ....[100]....
        /*06ac*/ 	.word	0x00012560


	//   ....[101]....
        /*06b0*/ 	.word	0x00012590


	//   ....[102]....
        /*06b4*/ 	.word	0x000125c0


	//   ....[103]....
        /*06b8*/ 	.word	0x000125f0


	//   ....[104]....
        /*06bc*/ 	.word	0x00012620


	//   ....[105]....
        /*06c0*/ 	.word	0x00012650


	//   ....[106]....
        /*06c4*/ 	.word	0x00012660


	//   ....[107]....
        /*06c8*/ 	.word	0x00012670


	//   ....[108]....
        /*06cc*/ 	.word	0x00012680


	//   ....[109]....
        /*06d0*/ 	.word	0x00012690


	//   ....[110]....
        /*06d4*/ 	.word	0x000126a0


	//   ....[111]....
        /*06d8*/ 	.word	0x000126b0


	//   ....[112]....
        /*06dc*/ 	.word	0x000126c0


	//   ....[113]....
        /*06e0*/ 	.word	0x000126f0


	//   ....[114]....
        /*06e4*/ 	.word	0x00012720


	//   ....[115]....
        /*06e8*/ 	.word	0x00012750


	//   ....[116]....
        /*06ec*/ 	.word	0x00012780


	//   ....[117]....
        /*06f0*/ 	.word	0x000127b0


	//   ....[118]....
        /*06f4*/ 	.word	0x000127e0


	//   ....[119]....
        /*06f8*/ 	.word	0x00012810


	//   ....[120]....
        /*06fc*/ 	.word	0x00012840


	//   ....[121]....
        /*0700*/ 	.word	0x00012870


	//   ....[122]....
        /*0704*/ 	.word	0x000128a0


	//   ....[123]....
        /*0708*/ 	.word	0x000128d0


	//   ....[124]....
        /*070c*/ 	.word	0x00012900


	//   ....[125]....
        /*0710*/ 	.word	0x00012930


	//   ....[126]....
        /*0714*/ 	.word	0x00012960


	//   ....[127]....
        /*0718*/ 	.word	0x00012990


	//   ....[128]....
        /*071c*/ 	.word	0x000129c0


	//   ....[129]....
        /*0720*/ 	.word	0x00013400


	//   ....[130]....
        /*0724*/ 	.word	0x00013420


	//   ....[131]....
        /*0728*/ 	.word	0x00013430


	//   ....[132]....
        /*072c*/ 	.word	0x00013440


	//   ....[133]....
        /*0730*/ 	.word	0x00013d20


	//   ....[134]....
        /*0734*/ 	.word	0x00013d40


	//   ....[135]....
        /*0738*/ 	.word	0x00013e70


	//   ....[136]....
        /*073c*/ 	.word	0x00013e90


	//   ....[137]....
        /*0740*/ 	.word	0x00013f90


	//   ....[138]....
        /*0744*/ 	.word	0x00013fb0


	//   ....[139]....
        /*0748*/ 	.word	0x000140c0


	//   ....[140]....
        /*074c*/ 	.word	0x000140e0


	//   ....[141]....
        /*0750*/ 	.word	0x000145f0


	//   ....[142]....
        /*0754*/ 	.word	0x00014600


	//   ....[143]....
        /*0758*/ 	.word	0x00014c40


	//   ....[144]....
        /*075c*/ 	.word	0x00014c50


	//   ....[145]....
        /*0760*/ 	.word	0x00015bb0


	//   ....[146]....
        /*0764*/ 	.word	0x00015be0


	//   ....[147]....
        /*0768*/ 	.word	0x00015d00


	//   ....[148]....
        /*076c*/ 	.word	0x00015d20


	//   ....[149]....
        /*0770*/ 	.word	0x00015e20


	//   ....[150]....
        /*0774*/ 	.word	0x00015e40


	//   ....[151]....
        /*0778*/ 	.word	0x00015f50


	//   ....[152]....
        /*077c*/ 	.word	0x00015f70


	//   ....[153]....
        /*0780*/ 	.word	0x00016100


	//   ....[154]....
        /*0784*/ 	.word	0x000162e0


	//   ....[155]....
        /*0788*/ 	.word	0x00016310


	//   ....[156]....
        /*078c*/ 	.word	0x00016340


	//   ....[157]....
        /*0790*/ 	.word	0x00016370


	//   ....[158]....
        /*0794*/ 	.word	0x000163a0


	//   ....[159]....
        /*0798*/ 	.word	0x000163f0


	//   ....[160]....
        /*079c*/ 	.word	0x00016570


	//   ....[161]....
        /*07a0*/ 	.word	0x000165a0


	//   ....[162]....
        /*07a4*/ 	.word	0x000165d0


	//   ....[163]....
        /*07a8*/ 	.word	0x00016600


	//   ....[164]....
        /*07ac*/ 	.word	0x00016630


	//   ....[165]....
        /*07b0*/ 	.word	0x00016660


	//   ....[166]....
        /*07b4*/ 	.word	0x00016710


	//   ....[167]....
        /*07b8*/ 	.word	0x00016770


	//   ....[168]....
        /*07bc*/ 	.word	0x00016780


	//   ....[169]....
        /*07c0*/ 	.word	0x000167d0


	//   ....[170]....
        /*07c4*/ 	.word	0x00018dc0


	//   ....[171]....
        /*07c8*/ 	.word	0x00018df0


	//   ....[172]....
        /*07cc*/ 	.word	0x00018f10


	//   ....[173]....
        /*07d0*/ 	.word	0x00018f20


	//   ....[174]....
        /*07d4*/ 	.word	0x00018fb0


	//   ....[175]....
        /*07d8*/ 	.word	0x00018fc0


	//   ....[176]....
        /*07dc*/ 	.word	0x00018fd0


	//   ....[177]....
        /*07e0*/ 	.word	0x00019070


	//   ....[178]....
        /*07e4*/ 	.word	0x000193d0


	//   ....[179]....
        /*07e8*/ 	.word	0x000193f0


	//   ....[180]....
        /*07ec*/ 	.word	0x00019490


	//   ....[181]....
        /*07f0*/ 	.word	0x000194a0


	//   ....[182]....
        /*07f4*/ 	.word	0x00019530


	//   ....[183]....
        /*07f8*/ 	.word	0x00019540


	//   ....[184]....
        /*07fc*/ 	.word	0x00019550


	//   ....[185]....
        /*0800*/ 	.word	0x00019560


	//   ....[186]....
        /*0804*/ 	.word	0x00019d40


	//   ....[187]....
        /*0808*/ 	.word	0x00019d70


	//   ....[188]....
        /*080c*/ 	.word	0x00019e30


	//   ....[189]....
        /*0810*/ 	.word	0x00019e50


	//   ....[190]....
        /*0814*/ 	.word	0x00019ef0


	//   ....[191]....
        /*0818*/ 	.word	0x00019f10


	//   ....[192]....
        /*081c*/ 	.word	0x00019f20


	//   ....[193]....
        /*0820*/ 	.word	0x00019f30


	//   ....[194]....
        /*0824*/ 	.word	0x0001a6b0


	//   ....[195]....
        /*0828*/ 	.word	0x0001a6c0


	//   ....[196]....
        /*082c*/ 	.word	0x0001a700


	//   ....[197]....
        /*0830*/ 	.word	0x0001a740


	//   ....[198]....
        /*0834*/ 	.word	0x0001a750


	//   ....[199]....
        /*0838*/ 	.word	0x0001a7b0


	//   ....[200]....
        /*083c*/ 	.word	0x0001a7e0


	//   ....[201]....
        /*0840*/ 	.word	0x0001a820


	//   ....[202]....
        /*0844*/ 	.word	0x0001ab60


	//   ....[203]....
        /*0848*/ 	.word	0x0001ab70


	//   ....[204]....
        /*084c*/ 	.word	0x0001ab80


	//   ....[205]....
        /*0850*/ 	.word	0x0001abe0


	//   ....[206]....
        /*0854*/ 	.word	0x0001abf0


	//   ....[207]....
        /*0858*/ 	.word	0x0001ac50


	//   ....[208]....
        /*085c*/ 	.word	0x0001ac80


	//   ....[209]....
        /*0860*/ 	.word	0x0001acc0


	//   ....[210]....
        /*0864*/ 	.word	0x0001c350


	//   ....[211]....
        /*0868*/ 	.word	0x0001c370


	//   ....[212]....
        /*086c*/ 	.word	0x0001c3a0


	//   ....[213]....
        /*0870*/ 	.word	0x0001c3b0


	//   ....[214]....
        /*0874*/ 	.word	0x0001c3f0


	//   ....[215]....
        /*0878*/ 	.word	0x0001c430


	//   ....[216]....
        /*087c*/ 	.word	0x0001c460


	//   ....[217]....
        /*0880*/ 	.word	0x0001c490


	//   ....[218]....
        /*0884*/ 	.word	0x0001c5f0


	//   ....[219]....
        /*0888*/ 	.word	0x0001c620


	//   ....[220]....
        /*088c*/ 	.word	0x0001c660


	//   ....[221]....
        /*0890*/ 	.word	0x0001c690


	//   ....[222]....
        /*0894*/ 	.word	0x0001c6c0


	//   ....[223]....
        /*0898*/ 	.word	0x0001c6f0


	//   ....[224]....
        /*089c*/ 	.word	0x0001c770


	//   ....[225]....
        /*08a0*/ 	.word	0x0001c7c0


	//   ....[226]....
        /*08a4*/ 	.word	0x0001c7d0


	//   ....[227]....
        /*08a8*/ 	.word	0x0001c810


	//   ....[228]....
        /*08ac*/ 	.word	0x0001d240


	//   ....[229]....
        /*08b0*/ 	.word	0x0001d910


	//   ....[230]....
        /*08b4*/ 	.word	0x0001d9f0


	//   ....[231]....
        /*08b8*/ 	.word	0x0001dab0


	//   ....[232]....
        /*08bc*/ 	.word	0x0001dc20


	//   ....[233]....
        /*08c0*/ 	.word	0x0001dcb0


	//   ....[234]....
        /*08c4*/ 	.word	0x0001dd10


	//   ....[235]....
        /*08c8*/ 	.word	0x0001de10


	//   ....[236]....
        /*08cc*/ 	.word	0x0001de70


	//   ....[237]....
        /*08d0*/ 	.word	0x0001df40


	//   ....[238]....
        /*08d4*/ 	.word	0x0001e0c0


	//   ....[239]....
        /*08d8*/ 	.word	0x0001e150


	//   ....[240]....
        /*08dc*/ 	.word	0x0001e250


	//   ....[241]....
        /*08e0*/ 	.word	0x0001e300


	//   ....[242]....
        /*08e4*/ 	.word	0x0001e360


	//   ....[243]....
        /*08e8*/ 	.word	0x0001e460


	//   ....[244]....
        /*08ec*/ 	.word	0x0001e4c0


	//   ....[245]....
        /*08f0*/ 	.word	0x0001e560


	//   ....[246]....
        /*08f4*/ 	.word	0x0001e670


	//   ....[247]....
        /*08f8*/ 	.word	0x0001e6e0


	//   ....[248]....
        /*08fc*/ 	.word	0x0001e740


	//   ....[249]....
        /*0900*/ 	.word	0x0001e850


	//   ....[250]....
        /*0904*/ 	.word	0x0001e8b0


	//   ....[251]....
        /*0908*/ 	.word	0x0001e9d0


	//   ....[252]....
        /*090c*/ 	.word	0x0001ea30


	//   ....[253]....
        /*0910*/ 	.word	0x0001ead0


	//   ....[254]....
        /*0914*/ 	.word	0x0001ec70


	//   ....[255]....
        /*0918*/ 	.word	0x0001ed00


	//   ....[0]....
        /*091c*/ 	.word	0x0001ed60


	//   ....[1]....
        /*0920*/ 	.word	0x0001ee40


	//   ....[2]....
        /*0924*/ 	.word	0x0001eea0


	//   ....[3]....
        /*0928*/ 	.word	0x0001ef70


	//   ....[4]....
        /*092c*/ 	.word	0x0001efd0


	//   ....[5]....
        /*0930*/ 	.word	0x0001f0a0


	//   ....[6]....
        /*0934*/ 	.word	0x0001f190


	//   ....[7]....
        /*0938*/ 	.word	0x0001f220


	//   ....[8]....
        /*093c*/ 	.word	0x0001f280


	//   ....[9]....
        /*0940*/ 	.word	0x0001f350


	//   ....[10]....
        /*0944*/ 	.word	0x0001f3b0


	//   ....[11]....
        /*0948*/ 	.word	0x0001f480


	//   ....[12]....
        /*094c*/ 	.word	0x0001f4e0


	//   ....[13]....
        /*0950*/ 	.word	0x0001f5b0


	//   ....[14]....
        /*0954*/ 	.word	0x0001f810


	//----- nvinfo : EIATTR_REG_RECONFIG
	.align		4
.L_720:
        /*0958*/ 	.byte	0x01, 0x54
	.zero		2


	//----- nvinfo : EIATTR_SYSCALL_OFFSETS
	.align		4
        /*095c*/ 	.byte	0x04, 0x46
        /*095e*/ 	.short	(.L_722 - .L_721)


	//   ....[0]....
.L_721:
        /*0960*/ 	.word	0x00002260


	//   ....[1]....
        /*0964*/ 	.word	0x000183a0


	//   ....[2]....
        /*0968*/ 	.word	0x00018510


	//   ....[3]....
        /*096c*/ 	.word	0x00018660


	//   ....[4]....
        /*0970*/ 	.word	0x000187a0


	//   ....[5]....
        /*0974*/ 	.word	0x00019920


	//----- nvinfo : EIATTR_MBARRIER_INSTR_OFFSETS
	.align		4
.L_722:
        /*0978*/ 	.byte	0x04, 0x39
        /*097a*/ 	.short	(.L_724 - .L_723)


	//   ....[0]....
.L_723:
        /*097c*/ 	.word	0x00000180
        /*0980*/ 	.word	0x000000ff
        /*0984*/ 	.word	0x0002a800
        /*0988*/ 	.short	0x0100
        /*098a*/ 	.byte	0x08
	.zero		1


	//   ....[1]....
        /*098c*/ 	.word	0x00000190
        /*0990*/ 	.word	0x000000ff
        /*0994*/ 	.word	0x0002a820
        /*0998*/ 	.short	0x0100
        /*099a*/ 	.byte	0x08
	.zero		1


	//   ....[2]....
        /*099c*/ 	.word	0x00000280
        /*09a0*/ 	.word	0x000000ff
        /*09a4*/ 	.word	0x0002a830
        /*09a8*/ 	.short	0x0100
        /*09aa*/ 	.byte	0x08
	.zero		1


	//   ....[3]....
        /*09ac*/ 	.word	0x00000290
        /*09b0*/ 	.word	0x000000ff
        /*09b4*/ 	.word	0x0002a840
        /*09b8*/ 	.short	0x0100
        /*09ba*/ 	.byte	0x08
	.zero		1


	//   ....[4]....
        /*09bc*/ 	.word	0x000002a0
        /*09c0*/ 	.word	0x000000ff
        /*09c4*/ 	.word	0x0002a838
        /*09c8*/ 	.short	0x0100
        /*09ca*/ 	.byte	0x08
	.zero		1


	//   ....[5]....
        /*09cc*/ 	.word	0x000002b0
        /*09d0*/ 	.word	0x000000ff
        /*09d4*/ 	.word	0x0002a848
        /*09d8*/ 	.short	0x0100
        /*09da*/ 	.byte	0x08
	.zero		1


	//   ....[6]....
        /*09dc*/ 	.word	0x000003e0
        /*09e0*/ 	.word	0x000000ff
        /*09e4*/ 	.word	0x0002a850
        /*09e8*/ 	.short	0x0100
        /*09ea*/ 	.byte	0x08
	.zero		1


	//   ....[7]....
        /*09ec*/ 	.word	0x000003f0
        /*09f0*/ 	.word	0x000000ff
        /*09f4*/ 	.word	0x0002a860
        /*09f8*/ 	.short	0x0100
        /*09fa*/ 	.byte	0x08
	.zero		1


	//   ....[8]....
        /*09fc*/ 	.word	0x00000400
        /*0a00*/ 	.word	0x000000ff
        /*0a04*/ 	.word	0x0002a858
        /*0a08*/ 	.short	0x0100
        /*0a0a*/ 	.byte	0x08
	.zero		1


	//   ....[9]....
        /*0a0c*/ 	.word	0x00000410
        /*0a10*/ 	.word	0x000000ff
        /*0a14*/ 	.word	0x0002a868
        /*0a18*/ 	.short	0x0100
        /*0a1a*/ 	.byte	0x08
	.zero		1


	//   ....[10]....
        /*0a1c*/ 	.word	0x00000500
        /*0a20*/ 	.word	0x000000ff
        /*0a24*/ 	.word	0x0002a870
        /*0a28*/ 	.short	0x0100
        /*0a2a*/ 	.byte	0x06
	.zero		1


	//   ....[11]....
        /*0a2c*/ 	.word	0x00000510
        /*0a30*/ 	.word	0x000000ff
        /*0a34*/ 	.word	0x0002a880
        /*0a38*/ 	.short	0x0100
        /*0a3a*/ 	.byte	0x06
	.zero		1


	//   ....[12]....
        /*0a3c*/ 	.word	0x00000520
        /*0a40*/ 	.word	0x000000ff
        /*0a44*/ 	.word	0x0002a878
        /*0a48*/ 	.short	0x0100
        /*0a4a*/ 	.byte	0x06
	.zero		1


	//   ....[13]....
        /*0a4c*/ 	.word	0x00000530
        /*0a50*/ 	.word	0x000000ff
        /*0a54*/ 	.word	0x0002a888
        /*0a58*/ 	.short	0x0100
        /*0a5a*/ 	.byte	0x06
	.zero		1


	//   ....[14]....
        /*0a5c*/ 	.word	0x00000660
        /*0a60*/ 	.word	0x000000ff
        /*0a64*/ 	.word	0x0002a890
        /*0a68*/ 	.short	0x0100
        /*0a6a*/ 	.byte	0x08
	.zero		1


	//   ....[15]....
        /*0a6c*/ 	.word	0x00000670
        /*0a70*/ 	.word	0x000000ff
        /*0a74*/ 	.word	0x0002a8a0
        /*0a78*/ 	.short	0x0100
        /*0a7a*/ 	.byte	0x08
	.zero		1


	//   ....[16]....
        /*0a7c*/ 	.word	0x00000680
        /*0a80*/ 	.word	0x000000ff
        /*0a84*/ 	.word	0x0002a898
        /*0a88*/ 	.short	0x0100
        /*0a8a*/ 	.byte	0x08
	.zero		1


	//   ....[17]....
        /*0a8c*/ 	.word	0x00000690
        /*0a90*/ 	.word	0x000000ff
        /*0a94*/ 	.word	0x0002a8a8
        /*0a98*/ 	.short	0x0100
        /*0a9a*/ 	.byte	0x08
	.zero		1


	//   ....[18]....
        /*0a9c*/ 	.word	0x000007e0
        /*0aa0*/ 	.word	0x000000ff
        /*0aa4*/ 	.word	0x0002a8b0
        /*0aa8*/ 	.short	0x0100
        /*0aaa*/ 	.byte	0x08
	.zero		1


	//   ....[19]....
        /*0aac*/ 	.word	0x000007f0
        /*0ab0*/ 	.word	0x000000ff
        /*0ab4*/ 	.word	0x0002a8c0
        /*0ab8*/ 	.short	0x0100
        /*0aba*/ 	.byte	0x08
	.zero		1


	//   ....[20]....
        /*0abc*/ 	.word	0x00000800
        /*0ac0*/ 	.word	0x000000ff
        /*0ac4*/ 	.word	0x0002a8b8
        /*0ac8*/ 	.short	0x0100
        /*0aca*/ 	.byte	0x08
	.zero		1


	//   ....[21]....
        /*0acc*/ 	.word	0x00000810
        /*0ad0*/ 	.word	0x000000ff
        /*0ad4*/ 	.word	0x0002a8c8
        /*0ad8*/ 	.short	0x0100
        /*0ada*/ 	.byte	0x08
	.zero		1


	//   ....[22]....
        /*0adc*/ 	.word	0x00002550
        /*0ae0*/ 	.word	0x000000ff
        /*0ae4*/ 	.word	0x0002a800
        /*0ae8*/ 	.short	0x010a
        /*0aea*/ 	.byte	0x24
	.zero		1


	//   ....[23]....
        /*0aec*/ 	.word	0x000025f0
        /*0af0*/ 	.word	0x00000002
        /*0af4*/ 	.word	0x0002a830
        /*0af8*/ 	.short	0x010a
        /*0afa*/ 	.byte	0x3f
	.zero		1


	//   ....[24]....
        /*0afc*/ 	.word	0x00002630
        /*0b00*/ 	.word	0x00000002
        /*0b04*/ 	.word	0x0002a830
        /*0b08*/ 	.short	0x010a
        /*0b0a*/ 	.byte	0x3f
	.zero		1


	//   ....[25]....
        /*0b0c*/ 	.word	0x00002e80
        /*0b10*/ 	.word	0x000000ff
        /*0b14*/ 	.word	0x00000000
        /*0b18*/ 	.short	0x0101
        /*0b1a*/ 	.byte	0x06
	.zero		1


	//   ....[26]....
        /*0b1c*/ 	.word	0x000064a0
        /*0b20*/ 	.word	0x000000ff
        /*0b24*/ 	.word	0x0002a830
        /*0b28*/ 	.short	0x010a
        /*0b2a*/ 	.byte	0x06
	.zero		1


	//   ....[27]....
        /*0b2c*/ 	.word	0x000064e0
        /*0b30*/ 	.word	0x000000ff
        /*0b34*/ 	.word	0x0002a830
        /*0b38*/ 	.short	0x010a
        /*0b3a*/ 	.byte	0x06
	.zero		1


	//   ....[28]....
        /*0b3c*/ 	.word	0x000067b0
        /*0b40*/ 	.word	0x000000ff
        /*0b44*/ 	.word	0x0002a850
        /*0b48*/ 	.short	0x010a
        /*0b4a*/ 	.byte	0x06
	.zero		1


	//   ....[29]....
        /*0b4c*/ 	.word	0x000067f0
        /*0b50*/ 	.word	0x000000ff
        /*0b54*/ 	.word	0x0002a850
        /*0b58*/ 	.short	0x010a
        /*0b5a*/ 	.byte	0x06
	.zero		1


	//   ....[30]....
        /*0b5c*/ 	.word	0x00006f20
        /*0b60*/ 	.word	0x000000ff
        /*0b64*/ 	.word	0x00000000
        /*0b68*/ 	.short	0x0101
        /*0b6a*/ 	.byte	0x06
	.zero		1


	//   ....[31]....
        /*0b6c*/ 	.word	0x000097e0
        /*0b70*/ 	.word	0x000000ff
        /*0b74*/ 	.word	0x00000000
        /*0b78*/ 	.short	0x0101
        /*0b7a*/ 	.byte	0x06
	.zero		1


	//   ....[32]....
        /*0b7c*/ 	.word	0x0000a310
        /*0b80*/ 	.word	0x000000ff
        /*0b84*/ 	.word	0x0002a830
        /*0b88*/ 	.short	0x010a
        /*0b8a*/ 	.byte	0x06
	.zero		1


	//   ....[33]....
        /*0b8c*/ 	.word	0x0000a350
        /*0b90*/ 	.word	0x000000ff
        /*0b94*/ 	.word	0x0002a830
        /*0b98*/ 	.short	0x010a
        /*0b9a*/ 	.byte	0x06
	.zero		1


	//   ....[34]....
        /*0b9c*/ 	.word	0x0000a620
        /*0ba0*/ 	.word	0x000000ff
        /*0ba4*/ 	.word	0x0002a850
        /*0ba8*/ 	.short	0x010a
        /*0baa*/ 	.byte	0x06
	.zero		1


	//   ....[35]....
        /*0bac*/ 	.word	0x0000a660
        /*0bb0*/ 	.word	0x000000ff
        /*0bb4*/ 	.word	0x0002a850
        /*0bb8*/ 	.short	0x010a
        /*0bba*/ 	.byte	0x06
	.zero		1


	//   ....[36]....
        /*0bbc*/ 	.word	0x0000ace0
        /*0bc0*/ 	.word	0x000000ff
        /*0bc4*/ 	.word	0x00000000
        /*0bc8*/ 	.short	0x0101
        /*0bca*/ 	.byte	0x06
	.zero		1


	//   ....[37]....
        /*0bcc*/ 	.word	0x0000c310
        /*0bd0*/ 	.word	0x000000ff
        /*0bd4*/ 	.word	0x00000000
        /*0bd8*/ 	.short	0x0101
        /*0bda*/ 	.byte	0x06
	.zero		1


	//   ....[38]....
        /*0bdc*/ 	.word	0x0000cc00
        /*0be0*/ 	.word	0x000000ff
        /*0be4*/ 	.word	0x0002a830
        /*0be8*/ 	.short	0x010a
        /*0bea*/ 	.byte	0x06
	.zero		1


	//   ....[39]....
        /*0bec*/ 	.word	0x0000cc40
        /*0bf0*/ 	.word	0x000000ff
        /*0bf4*/ 	.word	0x0002a830
        /*0bf8*/ 	.short	0x010a
        /*0bfa*/ 	.byte	0x06
	.zero		1


	//   ....[40]....
        /*0bfc*/ 	.word	0x0000cee0
        /*0c00*/ 	.word	0x000000ff
        /*0c04*/ 	.word	0x0002a850
        /*0c08*/ 	.short	0x010a
        /*0c0a*/ 	.byte	0x06
	.zero		1


	//   ....[41]....
        /*0c0c*/ 	.word	0x0000cf20
        /*0c10*/ 	.word	0x000000ff
        /*0c14*/ 	.word	0x0002a850
        /*0c18*/ 	.short	0x010a
        /*0c1a*/ 	.byte	0x06
	.zero		1


	//   ....[42]....
        /*0c1c*/ 	.word	0x0000d650
        /*0c20*/ 	.word	0x000000ff
        /*0c24*/ 	.word	0x00000000
        /*0c28*/ 	.short	0x0101
        /*0c2a*/ 	.byte	0x06
	.zero		1


	//   ....[43]....
        /*0c2c*/ 	.word	0x0000ff10
        /*0c30*/ 	.word	0x000000ff
        /*0c34*/ 	.word	0x00000000
        /*0c38*/ 	.short	0x0101
        /*0c3a*/ 	.byte	0x06
	.zero		1


	//   ....[44]....
        /*0c3c*/ 	.word	0x00010700
        /*0c40*/ 	.word	0x000000ff
        /*0c44*/ 	.word	0x0002a850
        /*0c48*/ 	.short	0x010a
        /*0c4a*/ 	.byte	0x09
	.zero		1


	//   ....[45]....
        /*0c4c*/ 	.word	0x00010740
        /*0c50*/ 	.word	0x000000ff
        /*0c54*/ 	.word	0x0002a850
        /*0c58*/ 	.short	0x010a
        /*0c5a*/ 	.byte	0x09
	.zero		1


	//   ....[46]....
        /*0c5c*/ 	.word	0x00010d20
        /*0c60*/ 	.word	0x000000ff
        /*0c64*/ 	.word	0x00000000
        /*0c68*/ 	.short	0x0101
        /*0c6a*/ 	.byte	0x04
	.zero		1


	//   ....[47]....
        /*0c6c*/ 	.word	0x00013d10
        /*0c70*/ 	.word	0x000000ff
        /*0c74*/ 	.word	0x00000000
        /*0c78*/ 	.short	0x0101
        /*0c7a*/ 	.byte	0x07
	.zero		1


	//   ....[48]....
        /*0c7c*/ 	.word	0x00014380
        /*0c80*/ 	.word	0x000000ff
        /*0c84*/ 	.word	0x00000000
        /*0c88*/ 	.short	0x0101
        /*0c8a*/ 	.byte	0x07
	.zero		1


	//   ....[49]....
        /*0c8c*/ 	.word	0x00018c00
        /*0c90*/ 	.word	0x00000004
        /*0c94*/ 	.word	0x0002a880
        /*0c98*/ 	.short	0x010a
        /*0c9a*/ 	.byte	0x3f
	.zero		1


	//   ....[50]....
        /*0c9c*/ 	.word	0x00019140
        /*0ca0*/ 	.word	0x00000004
        /*0ca4*/ 	.word	0x0002a870
        /*0ca8*/ 	.short	0x0107
        /*0caa*/ 	.byte	0x3f
	.zero		1


	//   ....[51]....
        /*0cac*/ 	.word	0x00019200
        /*0cb0*/ 	.word	0x00000004
        /*0cb4*/ 	.word	0x0002a870
        /*0cb8*/ 	.short	0x0101
        /*0cba*/ 	.byte	0x3f
	.zero		1


	//   ....[52]....
        /*0cbc*/ 	.word	0x00019230
        /*0cc0*/ 	.word	0x00000004
        /*0cc4*/ 	.word	0x0002a840
        /*0cc8*/ 	.short	0x010a
        /*0cca*/ 	.byte	0x3f
	.zero		1


	//   ....[53]....
        /*0ccc*/ 	.word	0x000196a0
        /*0cd0*/ 	.word	0x00000004
        /*0cd4*/ 	.word	0x0002a830
        /*0cd8*/ 	.short	0x0107
        /*0cda*/ 	.byte	0x3f
	.zero		1


	//   ....[54]....
        /*0cdc*/ 	.word	0x00019760
        /*0ce0*/ 	.word	0x00000004
        /*0ce4*/ 	.word	0x0002a830
        /*0ce8*/ 	.short	0x0101
        /*0cea*/ 	.byte	0x3f
	.zero		1


	//   ....[55]....
        /*0cec*/ 	.word	0x0001a090
        /*0cf0*/ 	.word	0x00000012
        /*0cf4*/ 	.word	0x0002a800
        /*0cf8*/ 	.short	0x0107
        /*0cfa*/ 	.byte	0x3f
	.zero		1


	//   ....[56]....
        /*0cfc*/ 	.word	0x0001a190
        /*0d00*/ 	.word	0x00000012
        /*0d04*/ 	.word	0x0002a800
        /*0d08*/ 	.short	0x0101
        /*0d0a*/ 	.byte	0x3f
	.zero		1


	//   ....[57]....
        /*0d0c*/ 	.word	0x0001a1c0
        /*0d10*/ 	.word	0x00000012
        /*0d14*/ 	.word	0x0002a820
        /*0d18*/ 	.short	0x010a
        /*0d1a*/ 	.byte	0x3f
	.zero		1


	//   ....[58]....
        /*0d1c*/ 	.word	0x0001a500
        /*0d20*/ 	.word	0x00000004
        /*0d24*/ 	.word	0x0002a880
        /*0d28*/ 	.short	0x010a
        /*0d2a*/ 	.byte	0x3f
	.zero		1


	//   ....[59]....
        /*0d2c*/ 	.word	0x0001a8c0
        /*0d30*/ 	.word	0x00000004
        /*0d34*/ 	.word	0x0002a870
        /*0d38*/ 	.short	0x0107
        /*0d3a*/ 	.byte	0x3f
	.zero		1


	//   ....[60]....
        /*0d3c*/ 	.word	0x0001a980
        /*0d40*/ 	.word	0x00000004
        /*0d44*/ 	.word	0x0002a870
        /*0d48*/ 	.short	0x0101
        /*0d4a*/ 	.byte	0x3f
	.zero		1


	//   ....[61]....
        /*0d4c*/ 	.word	0x0001a9b0
        /*0d50*/ 	.word	0x00000004
        /*0d54*/ 	.word	0x0002a840
        /*0d58*/ 	.short	0x010a
        /*0d5a*/ 	.byte	0x3f
	.zero		1


	//   ....[62]....
        /*0d5c*/ 	.word	0x0001ad60
        /*0d60*/ 	.word	0x00000004
        /*0d64*/ 	.word	0x0002a830
        /*0d68*/ 	.short	0x0107
        /*0d6a*/ 	.byte	0x3f
	.zero		1


	//   ....[63]....
        /*0d6c*/ 	.word	0x0001ae30
        /*0d70*/ 	.word	0x00000004
        /*0d74*/ 	.word	0x0002a830
        /*0d78*/ 	.short	0x0101
        /*0d7a*/ 	.byte	0x3f
	.zero		1


	//   ....[64]....
        /*0d7c*/ 	.word	0x0001aeb0
        /*0d80*/ 	.word	0x00000000
        /*0d84*/ 	.word	0x0002a870
        /*0d88*/ 	.short	0x010a
        /*0d8a*/ 	.byte	0x3f
	.zero		1


	//   ....[65]....
        /*0d8c*/ 	.word	0x0001af40
        /*0d90*/ 	.word	0x00000000
        /*0d94*/ 	.word	0x0002a860
        /*0d98*/ 	.short	0x010a
        /*0d9a*/ 	.byte	0x3f
	.zero		1


	//   ....[66]....
        /*0d9c*/ 	.word	0x0001b680
        /*0da0*/ 	.word	0x00000000
        /*0da4*/ 	.word	0x0002a850
        /*0da8*/ 	.short	0x0101
        /*0daa*/ 	.byte	0x3f
	.zero		1


	//   ....[67]....
        /*0dac*/ 	.word	0x0001b700
        /*0db0*/ 	.word	0x00000000
        /*0db4*/ 	.word	0x00000000
        /*0db8*/ 	.short	0x0101
        /*0dba*/ 	.byte	0x3f
	.zero		1


	//   ....[68]....
        /*0dbc*/ 	.word	0x0001b8c0
        /*0dc0*/ 	.word	0x00000000
        /*0dc4*/ 	.word	0x0002a870
        /*0dc8*/ 	.short	0x010a
        /*0dca*/ 	.byte	0x3f
	.zero		1


	//   ....[69]....
        /*0dcc*/ 	.word	0x0001b940
        /*0dd0*/ 	.word	0x00000000
        /*0dd4*/ 	.word	0x0002a860
        /*0dd8*/ 	.short	0x010a
        /*0dda*/ 	.byte	0x3f
	.zero		1


	//   ....[70]....
        /*0ddc*/ 	.word	0x0001c090
        /*0de0*/ 	.word	0x00000000
        /*0de4*/ 	.word	0x0002a850
        /*0de8*/ 	.short	0x0101
        /*0dea*/ 	.byte	0x3f
	.zero		1


	//   ....[71]....
        /*0dec*/ 	.word	0x0001c110
        /*0df0*/ 	.word	0x00000000
        /*0df4*/ 	.word	0x00000000
        /*0df8*/ 	.short	0x0101
        /*0dfa*/ 	.byte	0x3f
	.zero		1


	//   ....[72]....
        /*0dfc*/ 	.word	0x0001d1c0
        /*0e00*/ 	.word	0x00000007
        /*0e04*/ 	.word	0x0002a820
        /*0e08*/ 	.short	0x010a
        /*0e0a*/ 	.byte	0x3f
	.zero		1


	//   ....[73]....
        /*0e0c*/ 	.word	0x0001d340
        /*0e10*/ 	.word	0x00000005
        /*0e14*/ 	.word	0x0002a840
        /*0e18*/ 	.short	0x010a
        /*0e1a*/ 	.byte	0x3f
	.zero		1


	//   ....[74]....
        /*0e1c*/ 	.word	0x0001d3e0
        /*0e20*/ 	.word	0x00000003
        /*0e24*/ 	.word	0x0002a840
        /*0e28*/ 	.short	0x010a
        /*0e2a*/ 	.byte	0x3f
	.zero		1


	//   ....[75]....
        /*0e2c*/ 	.word	0x0001d420
        /*0e30*/ 	.word	0x00000005
        /*0e34*/ 	.word	0x0002a860
        /*0e38*/ 	.short	0x010a
        /*0e3a*/ 	.byte	0x3f
	.zero		1


	//   ....[76]....
        /*0e3c*/ 	.word	0x0001d460
        /*0e40*/ 	.word	0x00000003
        /*0e44*/ 	.word	0x0002a860
        /*0e48*/ 	.short	0x010a
        /*0e4a*/ 	.byte	0x3f
	.zero		1


	//   ....[77]....
        /*0e4c*/ 	.word	0x0001d4a0
        /*0e50*/ 	.word	0x00000005
        /*0e54*/ 	.word	0x0002a880
        /*0e58*/ 	.short	0x010a
        /*0e5a*/ 	.byte	0x3f
	.zero		1


	//   ....[78]....
        /*0e5c*/ 	.word	0x0001d4e0
        /*0e60*/ 	.word	0x00000003
        /*0e64*/ 	.word	0x0002a880
        /*0e68*/ 	.short	0x010a
        /*0e6a*/ 	.byte	0x3f
	.zero		1


	//   ....[79]....
        /*0e6c*/ 	.word	0x0001d550
        /*0e70*/ 	.word	0x00000003
        /*0e74*/ 	.word	0x0002a800
        /*0e78*/ 	.short	0x010a
        /*0e7a*/ 	.byte	0x3f
	.zero		1


	//   ....[80]....
        /*0e7c*/ 	.word	0x0001d5a0
        /*0e80*/ 	.word	0x00000002
        /*0e84*/ 	.word	0x0002a830
        /*0e88*/ 	.short	0x010a
        /*0e8a*/ 	.byte	0x3f
	.zero		1


	//   ....[81]....
        /*0e8c*/ 	.word	0x0001d600
        /*0e90*/ 	.word	0x00000008
        /*0e94*/ 	.word	0x0002a830
        /*0e98*/ 	.short	0x010a
        /*0e9a*/ 	.byte	0x3f
	.zero		1


	//   ....[82]....
        /*0e9c*/ 	.word	0x0001d660
        /*0ea0*/ 	.word	0x00000008
        /*0ea4*/ 	.word	0x0002a850
        /*0ea8*/ 	.short	0x010a
        /*0eaa*/ 	.byte	0x3f
	.zero		1


	//   ....[83]....
        /*0eac*/ 	.word	0x0001d6c0
        /*0eb0*/ 	.word	0x00000008
        /*0eb4*/ 	.word	0x0002a830
        /*0eb8*/ 	.short	0x010a
        /*0eba*/ 	.byte	0x3f
	.zero		1


	//   ....[84]....
        /*0ebc*/ 	.word	0x0001d720
        /*0ec0*/ 	.word	0x00000008
        /*0ec4*/ 	.word	0x0002a850
        /*0ec8*/ 	.short	0x010a
        /*0eca*/ 	.byte	0x3f
	.zero		1


	//   ....[85]....
        /*0ecc*/ 	.word	0x0001d780
        /*0ed0*/ 	.word	0x00000008
        /*0ed4*/ 	.word	0x0002a830
        /*0ed8*/ 	.short	0x010a
        /*0eda*/ 	.byte	0x3f
	.zero		1


	//   ....[86]....
        /*0edc*/ 	.word	0x0001d7e0
        /*0ee0*/ 	.word	0x00000008
        /*0ee4*/ 	.word	0x0002a850
        /*0ee8*/ 	.short	0x010a
        /*0eea*/ 	.byte	0x3f
	.zero		1


	//   ....[87]....
        /*0eec*/ 	.word	0x0001d840
        /*0ef0*/ 	.word	0x00000005
        /*0ef4*/ 	.word	0x0002a850
        /*0ef8*/ 	.short	0x010a
        /*0efa*/ 	.byte	0x3f
	.zero		1


	//   ....[88]....
        /*0efc*/ 	.word	0x0001d940
        /*0f00*/ 	.word	0x00000004
        /*0f04*/ 	.word	0x0002a880
        /*0f08*/ 	.short	0x010a
        /*0f0a*/ 	.byte	0x3f
	.zero		1


	//   ....[89]....
        /*0f0c*/ 	.word	0x0001e010
        /*0f10*/ 	.word	0x00000004
        /*0f14*/ 	.word	0x0002a840
        /*0f18*/ 	.short	0x010a
        /*0f1a*/ 	.byte	0x3f
	.zero		1


	//   ....[90]....
        /*0f1c*/ 	.word	0x0001eb70
        /*0f20*/ 	.word	0x00000012
        /*0f24*/ 	.word	0x0002a820
        /*0f28*/ 	.short	0x010a
        /*0f2a*/ 	.byte	0x3f
	.zero		1


	//   ....[91]....
        /*0f2c*/ 	.word	0x0001ebc0
        /*0f30*/ 	.word	0x00000004
        /*0f34*/ 	.word	0x0002a880
        /*0f38*/ 	.short	0x010a
        /*0f3a*/ 	.byte	0x3f
	.zero		1


	//   ....[92]....
        /*0f3c*/ 	.word	0x0001f0e0
        /*0f40*/ 	.word	0x00000004
        /*0f44*/ 	.word	0x0002a840
        /*0f48*/ 	.short	0x010a
        /*0f4a*/ 	.byte	0x3f
	.zero		1


	//   ....[93]....
        /*0f4c*/ 	.word	0x0001f5f0
        /*0f50*/ 	.word	0x00000000
        /*0f54*/ 	.word	0x0002a870
        /*0f58*/ 	.short	0x010a
        /*0f5a*/ 	.byte	0x3f
	.zero		1


	//   ....[94]....
        /*0f5c*/ 	.word	0x0001f640
        /*0f60*/ 	.word	0x00000000
        /*0f64*/ 	.word	0x0002a860
        /*0f68*/ 	.short	0x010a
        /*0f6a*/ 	.byte	0x3f
	.zero		1


	//   ....[95]....
        /*0f6c*/ 	.word	0x0001f690
        /*0f70*/ 	.word	0x00000000
        /*0f74*/ 	.word	0x0002a870
        /*0f78*/ 	.short	0x010a
        /*0f7a*/ 	.byte	0x3f
	.zero		1


	//   ....[96]....
        /*0f7c*/ 	.word	0x0001f6e0
        /*0f80*/ 	.word	0x00000000
        /*0f84*/ 	.word	0x0002a860
        /*0f88*/ 	.short	0x010a
        /*0f8a*/ 	.byte	0x3f
	.zero		1


	//   ....[97]....
        /*0f8c*/ 	.word	0x0001f730
        /*0f90*/ 	.word	0x00000007
        /*0f94*/ 	.word	0x0002a820
        /*0f98*/ 	.short	0x010a
        /*0f9a*/ 	.byte	0x3f
	.zero		1


	//   ....[98]....
        /*0f9c*/ 	.word	0x0001f8d0
        /*0fa0*/ 	.word	0x00000005
        /*0fa4*/ 	.word	0x0002a840
        /*0fa8*/ 	.short	0x010a
        /*0faa*/ 	.byte	0x3f
	.zero		1


	//   ....[99]....
        /*0fac*/ 	.word	0x0001f920
        /*0fb0*/ 	.word	0x00000003
        /*0fb4*/ 	.word	0x0002a840
        /*0fb8*/ 	.short	0x010a
        /*0fba*/ 	.byte	0x3f
	.zero		1


	//   ....[100]....
        /*0fbc*/ 	.word	0x0001f970
        /*0fc0*/ 	.word	0x00000005
        /*0fc4*/ 	.word	0x0002a860
        /*0fc8*/ 	.short	0x010a
        /*0fca*/ 	.byte	0x3f
	.zero		1


	//   ....[101]....
        /*0fcc*/ 	.word	0x0001f9c0
        /*0fd0*/ 	.word	0x00000003
        /*0fd4*/ 	.word	0x0002a860
        /*0fd8*/ 	.short	0x010a
        /*0fda*/ 	.byte	0x3f
	.zero		1


	//   ....[102]....
        /*0fdc*/ 	.word	0x0001fa10
        /*0fe0*/ 	.word	0x00000005
        /*0fe4*/ 	.word	0x0002a880
        /*0fe8*/ 	.short	0x010a
        /*0fea*/ 	.byte	0x3f
	.zero		1


	//----- nvinfo : EIATTR_NUM_MBARRIERS
	.align		4
.L_724:
        /*0fec*/ 	.byte	0x03, 0x38
        /*0fee*/ 	.short	0x0016


	//----- nvinfo : EIATTR_EXIT_INSTR_OFFSETS
	.align		4
        /*0ff0*/ 	.byte	0x04, 0x1c
        /*0ff2*/ 	.short	(.L_726 - .L_725)


	//   ....[0]....
.L_725:
        /*0ff4*/ 	.word	0x000009c0


	//   ....[1]....
        /*0ff8*/ 	.word	0x000160b0


	//   ....[2]....
        /*0ffc*/ 	.word	0x0001d530


	//----- nvinfo : EIATTR_MAX_THREADS
	.align		4
.L_726:
        /*1000*/ 	.byte	0x04, 0x05
        /*1002*/ 	.short	(.L_728 - .L_727)
.L_727:
        /*1004*/ 	.word	0x00000180
        /*1008*/ 	.word	0x00000001
        /*100c*/ 	.word	0x00000001


	//----- nvinfo : EIATTR_CRS_STACK_SIZE
	.align		4
.L_728:
        /*1010*/ 	.byte	0x04, 0x1e
        /*1012*/ 	.short	(.L_730 - .L_729)
.L_729:
        /*1014*/ 	.word	0x00000000


	//----- nvinfo : EIATTR_CBANK_PARAM_SIZE
	.align		4
.L_730:
        /*1018*/ 	.byte	0x03, 0x19
        /*101a*/ 	.short	0x0af0


	//----- nvinfo : EIATTR_PARAM_CBANK
	.align		4
        /*101c*/ 	.byte	0x04, 0x0a
        /*101e*/ 	.short	(.L_732 - .L_731)
	.align		4
.L_731:
        /*1020*/ 	.word	index@(.nv.constant0._ZN7cutlass13device_kernelIN5flash11enable_sm90INS1_16FlashAttnFwdSm90INS1_25CollectiveMainloopFwdSm90ILi2EN4cute5tupleIJNS5_1CILi1EEES8_S8_EEENS6_IJNS7_ILi128EEESA_NS7_ILi192EEEEEELi192ENS_12float_e4m3_tEfNS_4arch4Sm90ELb0ELb1ELb1ELb1ELb1ELb0ELb0ELb1ELb1ELb1ELb1ELb0EEENS1_21CollectiveEpilogueFwdINS6_IJSA_SB_SA_EEES9_NS_10bfloat16_tESF_Li256ELb1ELb1ELb1ELb1EEENS1_36VarlenDynamicPersistentTileSchedulerILi128ELi128ELi256ELi128ELb1ELb1ELb1ELb1ELb0ELb1EEEEEEEEEvNT_6ParamsE)
        /*1024*/ 	.short	0x0210
        /*1026*/ 	.short	0x0af0


	//----- nvinfo : EIATTR_SW_WAR
	.align		4
.L_732:
        /*1028*/ 	.byte	0x04, 0x36
        /*102a*/ 	.short	(.L_734 - .L_733)
.L_733:
        /*102c*/ 	.word	0x00000008
.L_734:


//--------------------- .nv.info._ZN7cutlass13device_kernelIN5flash11enable_sm90INS1_16FlashAttnFwdSm90INS1_25CollectiveMainloopFwdSm90ILi2EN4cute5tupleIJNS5_1CILi1EEES8_S8_EEENS6_IJNS7_ILi128EEESA_NS7_ILi192EEEEEELi192ENS_12float_e4m3_tEfNS_4arch4Sm90ELb0ELb1ELb1ELb1ELb1ELb1ELb0ELb1ELb1ELb1ELb1ELb0EEENS1_21CollectiveEpilogueFwdINS6_IJSA_SB_SA_EEES9_NS_10bfloat16_tESF_Li256ELb1ELb1ELb1ELb1EEENS1_36VarlenDynamicPersistentTileSchedulerILi128ELi128ELi256ELi128ELb1ELb1ELb1ELb1ELb0ELb1EEEEEEEEEvNT_6ParamsE --------------------------
	.section	.nv.info._ZN7cutlass13device_kernelIN5flash11enable_sm90INS1_16FlashAttnFwdSm90INS1_25CollectiveMainloopFwdSm90ILi2EN4cute5tupleIJNS5_1CILi1EEES8_S8_EEENS6_IJNS7_ILi128EEESA_NS7_ILi192EEEEEELi192ENS_12float_e4m3_tEfNS_4arch4Sm90ELb0ELb1ELb1ELb1ELb1ELb1ELb0ELb1ELb1ELb1ELb1ELb0EEENS1_21CollectiveEpilogueFwdINS6_IJSA_SB_SA_EEES9_NS_10bfloat16_tESF_Li256ELb1ELb1ELb1ELb1EEENS1_36VarlenDynamicPersistentTileSchedulerILi128ELi128ELi256ELi128ELb1ELb1ELb1ELb1ELb0ELb1EEEEEEEEEvNT_6ParamsE,"",@"SHT_CUDA_INFO"
	.sectionflags	@""
	.align	4


	//----- nvinfo : EIATTR_CUDA_API_VERSION
	.align		4
        /*0000*/ 	.byte	0x04, 0x37
        /*0002*/ 	.short	(.L_736 - .L_735)
.L_735:
        /*0004*/ 	.word	0x00000082


	//----- nvinfo : EIATTR_KPARAM_INFO
	.align		4
.L_736:
        /*0008*/ 	.byte	0x04, 0x17
        /*000a*/ 	.short	(.L_738 - .L_737)
.L_737:
        /*000c*/ 	.word	0x00000000
        /*0010*/ 	.short	0x0000
        /*0012*/ 	.short	0x0070
        /*0014*/ 	.byte	0x00, 0xf0, 0x01, 0x2a


	//----- nvinfo : EIATTR_SPARSE_MMA_MASK
	.align		4
.L_738:
        /*0018*/ 	.byte	0x03, 0x50
        /*001a*/ 	.short	0x0000


	//----- nvinfo : EIATTR_MAXREG_COUNT
	.align		4
        /*001c*/ 	.byte	0x03, 0x1b
        /*001e*/ 	.short	0x00a8


	//----- nvinfo : EIATTR_NUM_BARRIERS
	.align		4
        /*0020*/ 	.byte	0x02, 0x4c
        /*0022*/ 	.byte	0x10
	.zero		1


	//----- nvinfo : EIATTR_EXTERNS
	.align		4
        /*0024*/ 	.byte	0x04, 0x0f
        /*0026*/ 	.short	(.L_740 - .L_739)


	//   ....[0]....
	.align		4
.L_739:
        /*0028*/ 	.word	index@(__assertfail)


	//----- nvinfo : EIATTR_ANNOTATIONS
	.align		4
.L_740:
        /*002c*/ 	.byte	0x04, 0x55
        /*002e*/ 	.short	(.L_742 - .L_741)


	//   ....[0]....
.L_741:
        /* <DEDUP_REMOVED lines=35> */


	//----- nvinfo : EIATTR_MERCURY_ISA_VERSION
	.align		4
.L_742:
        /*0250*/ 	.byte	0x03, 0x5f
        /*0252*/ 	.short	0x0101


	//----- nvinfo : EIATTR_UNUSED_LOAD_BYTE_OFFSET
	.align		4
        /*0254*/ 	.byte	0x04, 0x44
        /*0256*/ 	.short	(.L_744 - .L_743)


	//   ....[0]....
.L_743:
        /*0258*/ 	.word	0x00000a80
        /*025c*/ 	.word	0x0000fff0


	//   ....[1]....
        /*0260*/ 	.word	0x00020f50
        /*0264*/ 	.word	0x0000fff0


	//----- nvinfo : EIATTR_INT_WARP_WIDE_INSTR_OFFSETS
	.align		4
.L_744:
        /*0268*/ 	.byte	0x04, 0x31
        /*026a*/ 	.short	(.L_746 - .L_745)


	//   ....[0]....
.L_745:
        /*026c*/ 	.word	0x00000130


	//   ....[1]....
        /*0270*/ 	.word	0x00000170


	//   ....[2]....
        /*0274*/ 	.word	0x000001e0


	//   ....[3]....
        /*0278*/ 	.word	0x0002a420


	//   ....[4]....
        /*027c*/ 	.word	0x0002a4b0


	//   ....[5]....
        /*0280*/ 	.word	0x0002da50


	//   ....[6]....
        /*0284*/ 	.word	0x0002dae0


	//----- nvinfo : EIATTR_COOP_GROUP_MASK_REGIDS
	.align		4
.L_746:
        /*0288*/ 	.byte	0x04, 0x29
        /*028a*/ 	.short	(.L_748 - .L_747)


	//   ....[0]....
.L_747:
        /*028c*/ 	.word	0xffffffff


	//   ....[1]....
        /*0290*/ 	.word	0xffffffff


	//   ....[2]....
        /*0294*/ 	.word	0xffffffff


	//   ....[3]....
        /*0298*/ 	.word	0xffffffff


	//   ....[4]....
        /*029c*/ 	.word	0xffffffff


	//   ....[5]....
        /*02a0*/ 	.word	0xffffffff


	//   ....[6]....
        /*02a4*/ 	.word	0xffffffff


	//   ....[7]....
        /*02a8*/ 	.word	0xffffffff


	//   ....[8]....
        /*02ac*/ 	.word	0xffffffff


	//   ....[9]....
        /*02b0*/ 	.word	0xffffffff


	//   ....[10]....
        /*02b4*/ 	.word	0xffffffff


	//   ....[11]....
        /*02b8*/ 	.word	0xffffffff


	//   ....[12]....
        /*02bc*/ 	.word	0xffffffff


	//   ....[13]....
        /*02c0*/ 	.word	0xffffffff


	//   ....[14]....
        /*02c4*/ 	.word	0xffffffff


	//   ....[15]....
        /*02c8*/ 	.word	0xffffffff


	//   ....[16]....
        /*02cc*/ 	.word	0xffffffff


	//   ....[17]....
        /*02d0*/ 	.word	0xffffffff


	//   ....[18]....
        /*02d4*/ 	.word	0xffffffff


	//   ....[19]....
        /*02d8*/ 	.word	0xffffffff


	//   ....[20]....
        /*02dc*/ 	.word	0xffffffff


	//   ....[21]....
        /*02e0*/ 	.word	0xffffffff


	//   ....[22]....
        /*02e4*/ 	.word	0xffffffff


	//   ....[23]....
        /*02e8*/ 	.word	0xffffffff


	//   ....[24]....
        /*02ec*/ 	.word	0xffffffff


	//   ....[25]....
        /*02f0*/ 	.word	0xffffffff


	//   ....[26]....
        /*02f4*/ 	.word	0xffffffff


	//   ....[27]....
        /*02f8*/ 	.word	0xffffffff


	//   ....[28]....
        /*02fc*/ 	.word	0xffffffff


	//   ....[29]....
        /*0300*/ 	.word	0xffffffff


	//   ....[30]....
        /*0304*/ 	.word	0xffffffff


	//   ....[31]....
        /*0308*/ 	.word	0xffffffff


	//   ....[32]....
        /*030c*/ 	.word	0xffffffff


	//   ....[33]....
        /*0310*/ 	.word	0xffffffff


	//   ....[34]....
        /*0314*/ 	.word	0xffffffff


	//   ....[35]....
        /*0318*/ 	.word	0xffffffff


	//   ....[36]....
        /*031c*/ 	.word	0xffffffff


	//   ....[37]....
        /*0320*/ 	.word	0xffffffff


	//   ....[38]....
        /*0324*/ 	.word	0xffffffff


	//   ....[39]....
        /*0328*/ 	.word	0xffffffff


	//   ....[40]....
        /*032c*/ 	.word	0xffffffff


	//   ....[41]....
        /*0330*/ 	.word	0xffffffff


	//   ....[42]....
        /*0334*/ 	.word	0xffffffff


	//   ....[43]....
        /*0338*/ 	.word	0xffffffff


	//   ....[44]....
        /*033c*/ 	.word	0xffffffff


	//   ....[45]....
        /*0340*/ 	.word	0xffffffff


	//   ....[46]....
        /*0344*/ 	.word	0xffffffff


	//   ....[47]....
        /*0348*/ 	.word	0xffffffff


	//   ....[48]....
        /*034c*/ 	.word	0xffffffff


	//   ....[49]....
        /*0350*/ 	.word	0xffffffff


	//   ....[50]....
        /*0354*/ 	.word	0xffffffff


	//   ....[51]....
        /*0358*/ 	.word	0xffffffff


	//   ....[52]....
        /*035c*/ 	.word	0xffffffff


	//   ....[53]....
        /*0360*/ 	.word	0xffffffff


	//   ....[54]....
        /*0364*/ 	.word	0xffffffff


	//   ....[55]....
        /*0368*/ 	.word	0xffffffff


	//   ....[56]....
        /*036c*/ 	.word	0xffffffff


	//   ....[57]....
        /*0370*/ 	.word	0xffffffff


	//   ....[58]....
        /*0374*/ 	.word	0xffffffff


	//   ....[59]....
        /*0378*/ 	.word	0xffffffff


	//   ....[60]....
        /*037c*/ 	.word	0xffffffff


	//   ....[61]....
        /*0380*/ 	.word	0xffffffff


	//   ....[62]....
        /*0384*/ 	.word	0xffffffff


	//   ....[63]....
        /*0388*/ 	.word	0xffffffff


	//   ....[64]....
        /*038c*/ 	.word	0xffffffff


	//   ....[65]....
        /*0390*/ 	.word	0xffffffff


	//   ....[66]....
        /*0394*/ 	.word	0xffffffff


	//   ....[67]....
        /*0398*/ 	.word	0xffffffff


	//   ....[68]....
        /*039c*/ 	.word	0xffffffff


	//   ....[69]....
        /*03a0*/ 	.word	0xffffffff


	//   ....[70]....
        /*03a4*/ 	.word	0xffffffff


	//   ....[71]....
        /*03a8*/ 	.word	0xffffffff


	//   ....[72]....
        /*03ac*/ 	.word	0xffffffff


	//   ....[73]....
        /*03b0*/ 	.word	0xffffffff


	//   ....[74]....
        /*03b4*/ 	.word	0xffffffff


	//   ....[75]....
        /*03b8*/ 	.word	0xffffffff


	//   ....[76]....
        /*03bc*/ 	.word	0xffffffff


	//   ....[77]....
        /*03c0*/ 	.word	0xffffffff


	//   ....[78]....
        /*03c4*/ 	.word	0xffffffff


	//   ....[79]....
        /*03c8*/ 	.word	0xffffffff


	//   ....[80]....
        /*03cc*/ 	.word	0xffffffff


	//   ....[81]....
        /*03d0*/ 	.word	0xffffffff


	//   ....[82]....
        /*03d4*/ 	.word	0xffffffff


	//   ....[83]....
        /*03d8*/ 	.word	0xffffffff


	//   ....[84]....
        /*03dc*/ 	.word	0xffffffff


	//   ....[85]....
        /*03e0*/ 	.word	0xffffffff


	//   ....[86]....
        /*03e4*/ 	.word	0xffffffff


	//   ....[87]....
        /*03e8*/ 	.word	0xffffffff


	//   ....[88]....
        /*03ec*/ 	.word	0xffffffff


	//   ....[89]....
        /*03f0*/ 	.word	0xffffffff


	//   ....[90]....
        /*03f4*/ 	.word	0xffffffff


	//   ....[91]....
        /*03f8*/ 	.word	0xffffffff


	//   ....[92]....
        /*03fc*/ 	.word	0xffffffff


	//   ....[93]....
        /*0400*/ 	.word	0xffffffff


	//   ....[94]....
        /*0404*/ 	.word	0xffffffff


	//   ....[95]....
        /*0408*/ 	.word	0xffffffff


	//   ....[96]....
        /*040c*/ 	.word	0xffffffff


	//   ....[97]....
        /*0410*/ 	.word	0xffffffff


	//   ....[98]....
        /*0414*/ 	.word	0xffffffff


	//   ....[99]....
        /*0418*/ 	.word	0xffffffff


	//   ....[100]....
        /*041c*/ 	.word	0xffffffff


	//   ....[101]....
        /*0420*/ 	.word	0xffffffff


	//   ....[102]....
        /*0424*/ 	.word	0xffffffff


	//   ....[103]....
        /*0428*/ 	.word	0xffffffff


	//   ....[104]....
        /*042c*/ 	.word	0xffffffff


	//   ....[105]....
        /*0430*/ 	.word	0xffffffff


	//   ....[106]....
        /*0434*/ 	.word	0xffffffff


	//   ....[107]....
        /*0438*/ 	.word	0xffffffff


	//   ....[108]....
        /*043c*/ 	.word	0xffffffff


	//   ....[109]....
        /*0440*/ 	.word	0xffffffff


	//   ....[110]....
        /*0444*/ 	.word	0xffffffff


	//   ....[111]....
        /*0448*/ 	.word	0xffffffff


	//   ....[112]....
        /*044c*/ 	.word	0xffffffff


	//   ....[113]....
        /*0450*/ 	.word	0xffffffff


	//   ....[114]....
        /*0454*/ 	.word	0xffffffff


	//   ....[115]....
        /*0458*/ 	.word	0xffffffff


	//   ....[116]....
        /*045c*/ 	.word	0xffffffff


	//   ....[117]....
        /*0460*/ 	.word	0xffffffff


	//   ....[118]....
        /*0464*/ 	.word	0xffffffff


	//   ....[119]....
        /*0468*/ 	.word	0xffffffff


	//   ....[120]....
        /*046c*/ 	.word	0xffffffff


	//   ....[121]....
        /*0470*/ 	.word	0xffffffff


	//   ....[122]....
        /*0474*/ 	.word	0xffffffff


	//   ....[123]....
        /*0478*/ 	.word	0xffffffff


	//   ....[124]....
        /*047c*/ 	.word	0xffffffff


	//   ....[125]....
        /*0480*/ 	.word	0xffffffff


	//   ....[126]....
        /*0484*/ 	.word	0xffffffff


	//   ....[127]....
        /*0488*/ 	.word	0xffffffff


	//   ....[128]....
        /*048c*/ 	.word	0xffffffff


	//   ....[129]....
        /*0490*/ 	.word	0xffffffff


	//   ....[130]....
        /*0494*/ 	.word	0xffffffff


	//   ....[131]....
        /*0498*/ 	.word	0xffffffff


	//   ....[132]....
        /*049c*/ 	.word	0xffffffff


	//   ....[133]....
        /*04a0*/ 	.word	0xffffffff


	//   ....[134]....
        /*04a4*/ 	.word	0xffffffff


	//   ....[135]....
        /*04a8*/ 	.word	0xffffffff


	//   ....[136]....
        /*04ac*/ 	.word	0xffffffff


	//   ....[137]....
        /*04b0*/ 	.word	0xffffffff


	//   ....[138]....
        /*04b4*/ 	.word	0xffffffff


	//   ....[139]....
        /*04b8*/ 	.word	0xffffffff


	//   ....[140]....
        /*04bc*/ 	.word	0xffffffff


	//   ....[141]....
        /*04c0*/ 	.word	0xffffffff


	//   ....[142]....
        /*04c4*/ 	.word	0xffffffff


	//   ....[143]....
        /*04c8*/ 	.word	0xffffffff


	//   ....[144]....
        /*04cc*/ 	.word	0xffffffff


	//   ....[145]....
        /*04d0*/ 	.word	0xffffffff


	//   ....[146]....
        /*04d4*/ 	.word	0xffffffff


	//   ....[147]....
        /*04d8*/ 	.word	0xffffffff


	//   ....[148]....
        /*04dc*/ 	.word	0xffffffff


	//   ....[149]....
        /*04e0*/ 	.word	0xffffffff


	//   ....[150]....
        /*04e4*/ 	.word	0xffffffff


	//   ....[151]....
        /*04e8*/ 	.word	0xffffffff


	//   ....[152]....
        /*04ec*/ 	.word	0xffffffff


	//   ....[153]....
        /*04f0*/ 	.word	0xffffffff


	//   ....[154]....
        /*04f4*/ 	.word	0xffffffff


	//   ....[155]....
        /*04f8*/ 	.word	0xffffffff


	//   ....[156]....
        /*04fc*/ 	.word	0xffffffff


	//   ....[157]....
        /*0500*/ 	.word	0xffffffff


	//   ....[158]....
        /*0504*/ 	.word	0xffffffff


	//   ....[159]....
        /*0508*/ 	.word	0xffffffff


	//   ....[160]....
        /*050c*/ 	.word	0xffffffff


	//   ....[161]....
        /*0510*/ 	.word	0xffffffff


	//   ....[162]....
        /*0514*/ 	.word	0xffffffff


	//   ....[163]....
        /*0518*/ 	.word	0xffffffff


	//   ....[164]....
        /*051c*/ 	.word	0xffffffff


	//   ....[165]....
        /*0520*/ 	.word	0xffffffff


	//   ....[166]....
        /*0524*/ 	.word	0xffffffff


	//   ....[167]....
        /*0528*/ 	.word	0xffffffff


	//   ....[168]....
        /*052c*/ 	.word	0xffffffff


	//   ....[169]....
        /*0530*/ 	.word	0xffffffff


	//   ....[170]....
        /*0534*/ 	.word	0xffffffff


	//   ....[171]....
        /*0538*/ 	.word	0xffffffff


	//   ....[172]....
        /*053c*/ 	.word	0xffffffff


	//   ....[173]....
        /*0540*/ 	.word	0xffffffff


	//   ....[174]....
        /*0544*/ 	.word	0xffffffff


	//   ....[175]....
        /*0548*/ 	.word	0xffffffff


	//   ....[176]....
        /*054c*/ 	.word	0xffffffff


	//   ....[177]....
        /*0550*/ 	.word	0xffffffff


	//   ....[178]....
        /*0554*/ 	.word	0xffffffff


	//   ....[179]....
        /*0558*/ 	.word	0xffffffff


	//   ....[180]....
        /*055c*/ 	.word	0xffffffff


	//   ....[181]....
        /*0560*/ 	.word	0xffffffff


	//   ....[182]....
        /*0564*/ 	.word	0xffffffff


	//   ....[183]....
        /*0568*/ 	.word	0xffffffff


	//   ....[184]....
        /*056c*/ 	.word	0xffffffff


	//   ....[185]....
        /*0570*/ 	.word	0xffffffff


	//   ....[186]....
        /*0574*/ 	.word	0xffffffff


	//   ....[187]....
        /*0578*/ 	.word	0xffffffff


	//   ....[188]....
        /*057c*/ 	.word	0xffffffff


	//   ....[189]....
        /*0580*/ 	.word	0xffffffff


	//   ....[190]....
        /*0584*/ 	.word	0xffffffff


	//   ....[191]....
        /*0588*/ 	.word	0xffffffff


	//   ....[192]....
        /*058c*/ 	.word	0xffffffff


	//   ....[193]....
        /*0590*/ 	.word	0xffffffff


	//   ....[194]....
        /*0594*/ 	.word	0xffffffff


	//   ....[195]....
        /*0598*/ 	.word	0xffffffff


	//   ....[196]....
        /*059c*/ 	.word	0xffffffff


	//   ....[197]....
        /*05a0*/ 	.word	0xffffffff


	//   ....[198]....
        /*05a4*/ 	.word	0xffffffff


	//   ....[199]....
        /*05a8*/ 	.word	0xffffffff


	//   ....[200]....
        /*05ac*/ 	.word	0xffffffff


	//   ....[201]....
        /*05b0*/ 	.word	0xffffffff


	//   ....[202]....
        /*05b4*/ 	.word	0xffffffff


	//   ....[203]....
        /*05b8*/ 	.word	0xffffffff


	//   ....[204]....
        /*05bc*/ 	.word	0xffffffff


	//   ....[205]....
        /*05c0*/ 	.word	0xffffffff


	//   ....[206]....
        /*05c4*/ 	.word	0xffffffff


	//   ....[207]....
        /*05c8*/ 	.word	0xffffffff


	//   ....[208]....
        /*05cc*/ 	.word	0xffffffff


	//   ....[209]....
        /*05d0*/ 	.word	0xffffffff


	//   ....[210]....
        /*05d4*/ 	.word	0xffffffff


	//   ....[211]....
        /*05d8*/ 	.word	0xffffffff


	//   ....[212]....
        /*05dc*/ 	.word	0xffffffff


	//   ....[213]....
        /*05e0*/ 	.word	0xffffffff


	//   ....[214]....
        /*05e4*/ 	.word	0xffffffff


	//   ....[215]....
        /*05e8*/ 	.word	0xffffffff


	//   ....[216]....
        /*05ec*/ 	.word	0xffffffff


	//   ....[217]....
        /*05f0*/ 	.word	0xffffffff


	//   ....[218]....
        /*05f4*/ 	.word	0xffffffff


	//   ....[219]....
        /*05f8*/ 	.word	0xffffffff


	//   ....[220]....
        /*05fc*/ 	.word	0xffffffff


	//   ....[221]....
        /*0600*/ 	.word	0xffffffff


	//   ....[222]....
        /*0604*/ 	.word	0xffffffff


	//   ....[223]....
        /*0608*/ 	.word	0xffffffff


	//   ....[224]....
        /*060c*/ 	.word	0xffffffff


	//   ....[225]....
        /*0610*/ 	.word	0xffffffff


	//   ....[226]....
        /*0614*/ 	.word	0xffffffff


	//   ....[227]....
        /*0618*/ 	.word	0xffffffff


	//   ....[228]....
        /*061c*/ 	.word	0xffffffff


	//   ....[229]....
        /*0620*/ 	.word	0xffffffff


	//   ....[230]....
        /*0624*/ 	.word	0xffffffff


	//   ....[231]....
        /*0628*/ 	.word	0xffffffff


	//   ....[232]....
        /*062c*/ 	.word	0xffffffff


	//   ....[233]....
        /*0630*/ 	.word	0xffffffff


	//   ....[234]....
        /*0634*/ 	.word	0xffffffff


	//   ....[235]....
        /*0638*/ 	.word	0xffffffff


	//   ....[236]....
        /*063c*/ 	.word	0xffffffff


	//   ....[237]....
        /*0640*/ 	.word	0xffffffff


	//   ....[238]....
        /*0644*/ 	.word	0xffffffff


	//   ....[239]....
        /*0648*/ 	.word	0xffffffff


	//   ....[240]....
        /*064c*/ 	.word	0xffffffff


	//   ....[241]....
        /*0650*/ 	.word	0xffffffff


	//   ....[242]....
        /*0654*/ 	.word	0xffffffff


	//   ....[243]....
        /*0658*/ 	.word	0xffffffff


	//   ....[244]....
        /*065c*/ 	.word	0xffffffff


	//   ....[245]....
        /*0660*/ 	.word	0xffffffff


	//   ....[246]....
        /*0664*/ 	.word	0xffffffff


	//   ....[247]....
        /*0668*/ 	.word	0x0500000f


	//   ....[248]....
        /*066c*/ 	.word	0x0500000f


	//   ....[249]....
        /*0670*/ 	.word	0x0500000f


	//   ....[250]....
        /*0674*/ 	.word	0x0500000f


	//   ....[251]....
        /*0678*/ 	.word	0x0500000f


	//   ....[252]....
        /*067c*/ 	.word	0x0500000f


	//   ....[253]....
        /*0680*/ 	.word	0x0500000f


	//   ....[254]....
        /*0684*/ 	.word	0x0500000f


	//   ....[255]....
        /*0688*/ 	.word	0x0500000f


	//   ....[0]....
        /*068c*/ 	.word	0x0500000f


	//   ....[1]....
        /*0690*/ 	.word	0x0500000f


	//   ....[2]....
        /*0694*/ 	.word	0x0500000f


	//   ....[3]....
        /*0698*/ 	.word	0x0500000f


	//   ....[4]....
        /*069c*/ 	.word	0x0500000f


	//   ....[5]....
        /*06a0*/ 	.word	0x0500000f


	//   ....[6]....
        /*06a4*/ 	.word	0x0500000f


	//   ....[7]....
        /*06a8*/ 	.word	0x0500000f


	//   ....[8]....
        /*06ac*/ 	.word	0x0500000f


	//   ....[9]....
        /*06b0*/ 	.word	0x0500000f


	//   ....[10]....
        /*06b4*/ 	.word	0x0500000f


	//   ....[11]....
        /*06b8*/ 	.word	0x0500000f


	//   ....[12]....
        /*06bc*/ 	.word	0x0500000f


	//   ....[13]....
        /*06c0*/ 	.word	0x0500000f


	//   ....[14]....
        /*06c4*/ 	.word	0x0500000f


	//   ....[15]....
        /*06c8*/ 	.word	0x0500000f


	//   ....[16]....
        /*06cc*/ 	.word	0x0500000f


	//   ....[17]....
        /*06d0*/ 	.word	0x0500000f


	//   ....[18]....
        /*06d4*/ 	.word	0x0500000f


	//   ....[19]....
        /*06d8*/ 	.word	0x0500000f


	//   ....[20]....
        /*06dc*/ 	.word	0x0500000f


	//   ....[21]....
        /*06e0*/ 	.word	0x0500000f


	//   ....[22]....
        /*06e4*/ 	.word	0x0500000f


	//   ....[23]....
        /*06e8*/ 	.word	0x0500000f


	//   ....[24]....
        /*06ec*/ 	.word	0x0500000f


	//   ....[25]....
        /*06f0*/ 	.word	0x0500000f


	//   ....[26]....
        /*06f4*/ 	.word	0x0500000f


	//   ....[27]....
        /*06f8*/ 	.word	0x0500000f


	//   ....[28]....
        /*06fc*/ 	.word	0x0500000f


	//   ....[29]....
        /*0700*/ 	.word	0x0500000f


	//   ....[30]....
        /*0704*/ 	.word	0x0500000f


	//   ....[31]....
        /*0708*/ 	.word	0x0500000f


	//   ....[32]....
        /*070c*/ 	.word	0x0500000f


	//   ....[33]....
        /*0710*/ 	.word	0x0500000f


	//   ....[34]....
        /*0714*/ 	.word	0x0500000f


	//   ....[35]....
        /*0718*/ 	.word	0x0500000f


	//   ....[36]....
        /*071c*/ 	.word	0x0500000f


	//   ....[37]....
        /*0720*/ 	.word	0x0500000f


	//   ....[38]....
        /*0724*/ 	.word	0x0500000f


	//   ....[39]....
        /*0728*/ 	.word	0x0500000f


	//   ....[40]....
        /*072c*/ 	.word	0x0500000f


	//   ....[41]....
        /*0730*/ 	.word	0x0500000f


	//   ....[42]....
        /*0734*/ 	.word	0x0500000f


	//   ....[43]....
        /*0738*/ 	.word	0x0500000f


	//   ....[44]....
        /*073c*/ 	.word	0x0500000f


	//   ....[45]....
        /*0740*/ 	.word	0x0500000f


	//   ....[46]....
        /*0744*/ 	.word	0x0500000f


	//   ....[47]....
        /*0748*/ 	.word	0x0500000f


	//   ....[48]....
        /*074c*/ 	.word	0x0500000f


	//   ....[49]....
        /*0750*/ 	.word	0x0500000f


	//   ....[50]....
        /*0754*/ 	.word	0x0500000f


	//   ....[51]....
        /*0758*/ 	.word	0x0500000f


	//   ....[52]....
        /*075c*/ 	.word	0x0500000f


	//   ....[53]....
        /*0760*/ 	.word	0x0500000f


	//   ....[54]....
        /*0764*/ 	.word	0x0500000f


	//   ....[55]....
        /*0768*/ 	.word	0x0500000f


	//   ....[56]....
        /*076c*/ 	.word	0x0500000f


	//   ....[57]....
        /*0770*/ 	.word	0x0500000f


	//   ....[58]....
        /*0774*/ 	.word	0x0500000f


	//   ....[59]....
        /*0778*/ 	.word	0x0500000f


	//   ....[60]....
        /*077c*/ 	.word	0x0500000f


	//   ....[61]....
        /*0780*/ 	.word	0x0500000f


	//   ....[62]....
        /*0784*/ 	.word	0x0500000f


	//   ....[63]....
        /*0788*/ 	.word	0x0500000f


	//   ....[64]....
        /*078c*/ 	.word	0x0500000f


	//   ....[65]....
        /*0790*/ 	.word	0x0500000f


	//   ....[66]....
        /*0794*/ 	.word	0x0500000f


	//   ....[67]....
        /*0798*/ 	.word	0x0500000f


	//   ....[68]....
        /*079c*/ 	.word	0x0500000f


	//   ....[69]....
        /*07a0*/ 	.word	0x0500000f


	//   ....[70]....
        /*07a4*/ 	.word	0x0500000f


	//   ....[71]....
        /*07a8*/ 	.word	0x0500000f


	//   ....[72]....
        /*07ac*/ 	.word	0x0500000f


	//   ....[73]....
        /*07b0*/ 	.word	0x0500000f


	//   ....[74]....
        /*07b4*/ 	.word	0x0500000f


	//   ....[75]....
        /*07b8*/ 	.word	0x0500000f


	//   ....[76]....
        /*07bc*/ 	.word	0x0500000f


	//   ....[77]....
        /*07c0*/ 	.word	0x0500000f


	//   ....[78]....
        /*07c4*/ 	.word	0x0500000f


	//   ....[79]....
        /*07c8*/ 	.word	0x0500000f


	//   ....[80]....
        /*07cc*/ 	.word	0x0500000f


	//   ....[81]....
        /*07d0*/ 	.word	0x0500000f


	//   ....[82]....
        /*07d4*/ 	.word	0x0500000f


	//   ....[83]....
        /*07d8*/ 	.word	0x0500000f


	//   ....[84]....
        /*07dc*/ 	.word	0x0500000f


	//   ....[85]....
        /*07e0*/ 	.word	0x0500000f


	//   ....[86]....
        /*07e4*/ 	.word	0x0500000f


	//   ....[87]....
        /*07e8*/ 	.word	0x0500000f


	//   ....[88]....
        /*07ec*/ 	.word	0x0500000f


	//   ....[89]....
        /*07f0*/ 	.word	0x0500000f


	//   ....[90]....
        /*07f4*/ 	.word	0x0500000f


	//   ....[91]....
        /*07f8*/ 	.word	0x0500000f


	//   ....[92]....
        /*07fc*/ 	.word	0x0500000f


	//   ....[93]....
        /*0800*/ 	.word	0x0500000f


	//   ....[94]....
        /*0804*/ 	.word	0x0500000f


	//   ....[95]....
        /*0808*/ 	.word	0x0500000f


	//   ....[96]....
        /*080c*/ 	.word	0x0500000f


	//   ....[97]....
        /*0810*/ 	.word	0x0500000f


	//   ....[98]....
        /*0814*/ 	.word	0x0500000f


	//   ....[99]....
        /*0818*/ 	.word	0x0500000f


	//   ....[100]....
        /*081c*/ 	.word	0x0500000f


	//   ....[101]....
        /*0820*/ 	.word	0x0500000f


	//   ....[102]....
        /*0824*/ 	.word	0x0500000f


	//   ....[103]....
        /*0828*/ 	.word	0x0500000f


	//   ....[104]....
        /*082c*/ 	.word	0x0500000f


	//   ....[105]....
        /*0830*/ 	.word	0x0500000f


	//   ....[106]....
        /*0834*/ 	.word	0x0500000f


	//   ....[107]....
        /*0838*/ 	.word	0x0500000f


	//   ....[108]....
        /*083c*/ 	.word	0x0500000f


	//   ....[109]....
        /*0840*/ 	.word	0x0500000f


	//   ....[110]....
        /*0844*/ 	.word	0x0500000f


	//   ....[111]....
        /*0848*/ 	.word	0x0500000f


	//   ....[112]....
        /*084c*/ 	.word	0x0500000f


	//   ....[113]....
        /*0850*/ 	.word	0x0500000f


	//   ....[114]....
        /*0854*/ 	.word	0x0500000f


	//   ....[115]....
        /*0858*/ 	.word	0x0500000f


	//   ....[116]....
        /*085c*/ 	.word	0x0500000f


	//   ....[117]....
        /*0860*/ 	.word	0x0500000f


	//   ....[118]....
        /*0864*/ 	.word	0x0500000f


	//   ....[119]....
        /*0868*/ 	.word	0x0500000f


	//   ....[120]....
        /*086c*/ 	.word	0x0500000f


	//   ....[121]....
        /*0870*/ 	.word	0x0500000f


	//   ....[122]....
        /*0874*/ 	.word	0x0500000f


	//   ....[123]....
        /*0878*/ 	.word	0x0500000f


	//   ....[124]....
        /*087c*/ 	.word	0x0500000f


	//   ....[125]....
        /*0880*/ 	.word	0x0500000f


	//   ....[126]....
        /*0884*/ 	.word	0x0500000f


	//   ....[127]....
        /*0888*/ 	.word	0x0500000f


	//   ....[128]....
        /*088c*/ 	.word	0x0500000f


	//   ....[129]....
        /*0890*/ 	.word	0x0500000f


	//   ....[130]....
        /*0894*/ 	.word	0x0500000f


	//   ....[131]....
        /*0898*/ 	.word	0x0500000f


	//   ....[132]....
        /*089c*/ 	.word	0x0500000f


	//   ....[133]....
        /*08a0*/ 	.word	0x0500000f


	//   ....[134]....
        /*08a4*/ 	.word	0x0500000f


	//   ....[135]....
        /*08a8*/ 	.word	0x0500000f


	//   ....[136]....
        /*08ac*/ 	.word	0x0500000f


	//   ....[137]....
        /*08b0*/ 	.word	0x0500000f


	//   ....[138]....
        /*08b4*/ 	.word	0x0500000f


	//   ....[139]....
        /*08b8*/ 	.word	0x0500000f


	//   ....[140]....
        /*08bc*/ 	.word	0x0500000f


	//   ....[141]....
        /*08c0*/ 	.word	0x0500000f


	//   ....[142]....
        /*08c4*/ 	.word	0x0500000f


	//   ....[143]....
        /*08c8*/ 	.word	0x0500000f


	//   ....[144]....
        /*08cc*/ 	.word	0x0500000f


	//   ....[145]....
        /*08d0*/ 	.word	0x0500000f


	//   ....[146]....
        /*08d4*/ 	.word	0x0500000f


	//   ....[147]....
        /*08d8*/ 	.word	0x0500000f


	//   ....[148]....
        /*08dc*/ 	.word	0x0500000f


	//   ....[149]....
        /*08e0*/ 	.word	0x0500000f


	//   ....[150]....
        /*08e4*/ 	.word	0x0500000f


	//   ....[151]....
        /*08e8*/ 	.word	0x0500000f


	//   ....[152]....
        /*08ec*/ 	.word	0x0500000f


	//   ....[153]....
        /*08f0*/ 	.word	0x0500000f


	//   ....[154]....
        /*08f4*/ 	.word	0x0500000f


	//   ....[155]....
        /*08f8*/ 	.word	0x0500000f


	//   ....[156]....
        /*08fc*/ 	.word	0x0500000f


	//   ....[157]....
        /*0900*/ 	.word	0x0500000f


	//   ....[158]....
        /*0904*/ 	.word	0x0500000f


	//   ....[159]....
        /*0908*/ 	.word	0x0500000f


	//   ....[160]....
        /*090c*/ 	.word	0x0500000f


	//   ....[161]....
        /*0910*/ 	.word	0x0500000f


	//   ....[162]....
        /*0914*/ 	.word	0x0500000f


	//   ....[163]....
        /*0918*/ 	.word	0x0500000f


	//   ....[164]....
        /*091c*/ 	.word	0x0500000f


	//   ....[165]....
        /*0920*/ 	.word	0x0500000f


	//   ....[166]....
        /*0924*/ 	.word	0x0500000f


	//   ....[167]....
        /*0928*/ 	.word	0x0500000f


	//   ....[168]....
        /*092c*/ 	.word	0x0500000f


	//   ....[169]....
        /*0930*/ 	.word	0x0500000f


	//   ....[170]....
        /*0934*/ 	.word	0x0500000f


	//   ....[171]....
        /*0938*/ 	.word	0x0500000f


	//   ....[172]....
        /*093c*/ 	.word	0x0500000f


	//   ....[173]....
        /*0940*/ 	.word	0x0500000f


	//   ....[174]....
        /*0944*/ 	.word	0x0500000f


	//   ....[175]....
        /*0948*/ 	.word	0x0500000f


	//   ....[176]....
        /*094c*/ 	.word	0x0500000f


	//   ....[177]....
        /*0950*/ 	.word	0x0500000f


	//   ....[178]....
        /*0954*/ 	.word	0x0500000f


	//   ....[179]....
        /*0958*/ 	.word	0x0500000f


	//   ....[180]....
        /*095c*/ 	.word	0x0500000f


	//   ....[181]....
        /*0960*/ 	.word	0x0500000f


	//   ....[182]....
        /*0964*/ 	.word	0x0500000f


	//----- nvinfo : EIATTR_COOP_GROUP_INSTR_OFFSETS
	.align		4
.L_748:
        /*0968*/ 	.byte	0x04, 0x28
        /*096a*/ 	.short	(.L_750 - .L_749)


	//   ....[0]....
.L_749:
        /*096c*/ 	.word	0x00000070


	//   ....[1]....
        /*0970*/ 	.word	0x00000140


	//   ....[2]....
        /*0974*/ 	.word	0x00000190


	//   ....[3]....
        /*0978*/ 	.word	0x000003c0


	//   ....[4]....
        /*097c*/ 	.word	0x00000520


	//   ....[5]....
        /*0980*/ 	.word	0x00000640


	//   ....[6]....
        /*0984*/ 	.word	0x000007a0


	//   ....[7]....
        /*0988*/ 	.word	0x00003540


	//   ....[8]....
        /*098c*/ 	.word	0x00003550


	//   ....[9]....
        /*0990*/ 	.word	0x00006640


	//   ....[10]....
        /*0994*/ 	.word	0x00006650


	//   ....[11]....
        /*0998*/ 	.word	0x000097d0


	//   ....[12]....
        /*099c*/ 	.word	0x000097e0


	//   ....[13]....
        /*09a0*/ 	.word	0x00009c80


	//   ....[14]....
        /*09a4*/ 	.word	0x00009ca0


	//   ....[15]....
        /*09a8*/ 	.word	0x0000ab30


	//   ....[16]....
        /*09ac*/ 	.word	0x0000b420


	//   ....[17]....
        /*09b0*/ 	.word	0x0000b430


	//   ....[18]....
        /*09b4*/ 	.word	0x0000b440


	//   ....[19]....
        /*09b8*/ 	.word	0x0000b450


	//   ....[20]....
        /*09bc*/ 	.word	0x0000eaf0


	//   ....[21]....
        /*09c0*/ 	.word	0x0000eb00


	//   ....[22]....
        /*09c4*/ 	.word	0x0000eb10


	//   ....[23]....
        /*09c8*/ 	.word	0x0000eb20


	//   ....[24]....
        /*09cc*/ 	.word	0x00012b60


	//   ....[25]....
        /*09d0*/ 	.word	0x00012f90


	//   ....[26]....
        /*09d4*/ 	.word	0x00014040


	//   ....[27]....
        /*09d8*/ 	.word	0x00014100


	//   ....[28]....
        /*09dc*/ 	.word	0x00014a10


	//   ....[29]....
        /*09e0*/ 	.word	0x00014ab0


	//   ....[30]....
        /*09e4*/ 	.word	0x00016b50


	//   ....[31]....
        /*09e8*/ 	.word	0x00016fd0


	//   ....[32]....
        /*09ec*/ 	.word	0x00017980


	//   ....[33]....
        /*09f0*/ 	.word	0x000179a0


	//   ....[34]....
        /*09f4*/ 	.word	0x00018650


	//   ....[35]....
        /*09f8*/ 	.word	0x00018680


	//   ....[36]....
        /*09fc*/ 	.word	0x0001abc0


	//   ....[37]....
        /*0a00*/ 	.word	0x0001ac20


	//   ....[38]....
        /*0a04*/ 	.word	0x0001b010


	//   ....[39]....
        /*0a08*/ 	.word	0x0001b030


	//   ....[40]....
        /*0a0c*/ 	.word	0x0001d530


	//   ....[41]....
        /*0a10*/ 	.word	0x0001d920


	//   ....[42]....
        /*0a14*/ 	.word	0x0001e2d0


	//   ....[43]....
        /*0a18*/ 	.word	0x0001e2f0


	//   ....[44]....
        /*0a1c*/ 	.word	0x0001efb0


	//   ....[45]....
        /*0a20*/ 	.word	0x0001efd0


	//   ....[46]....
        /*0a24*/ 	.word	0x00020570


	//   ....[47]....
        /*0a28*/ 	.word	0x00020580


	//   ....[48]....
        /*0a2c*/ 	.word	0x00020600


	//   ....[49]....
        /*0a30*/ 	.word	0x00020610


	//   ....[50]....
        /*0a34*/ 	.word	0x00021590


	//   ....[51]....
        /*0a38*/ 	.word	0x000215c0


	//   ....[52]....
        /*0a3c*/ 	.word	0x00021610


	//   ....[53]....
        /*0a40*/ 	.word	0x00021640


	//   ....[54]....
        /*0a44*/ 	.word	0x00021670


	//   ....[55]....
        /*0a48*/ 	.word	0x000216a0


	//   ....[56]....
        /*0a4c*/ 	.word	0x000216d0


	//   ....[57]....
        /*0a50*/ 	.word	0x00021700


	//   ....[58]....
        /*0a54*/ 	.word	0x00021730


	//   ....[59]....
        /*0a58*/ 	.word	0x00021760


	//   ....[60]....
        /*0a5c*/ 	.word	0x00021790


	//   ....[61]....
        /*0a60*/ 	.word	0x000217c0


	//   ....[62]....
        /*0a64*/ 	.word	0x000217f0


	//   ....[63]....
        /*0a68*/ 	.word	0x00021820


	//   ....[64]....
        /*0a6c*/ 	.word	0x00021850


	//   ....[65]....
        /*0a70*/ 	.word	0x00021880


	//   ....[66]....
        /*0a74*/ 	.word	0x000218b0


	//   ....[67]....
        /*0a78*/ 	.word	0x000218f0


	//   ....[68]....
        /*0a7c*/ 	.word	0x00021920


	//   ....[69]....
        /*0a80*/ 	.word	0x00021950


	//   ....[70]....
        /*0a84*/ 	.word	0x00021980


	//   ....[71]....
        /*0a88*/ 	.word	0x000219b0


	//   ....[72]....
        /*0a8c*/ 	.word	0x000219e0


	//   ....[73]....
        /*0a90*/ 	.word	0x00021a10


	//   ....[74]....
        /*0a94*/ 	.word	0x00021a40


	//   ....[75]....
        /*0a98*/ 	.word	0x00021a70


	//   ....[76]....
        /*0a9c*/ 	.word	0x00021aa0


	//   ....[77]....
        /*0aa0*/ 	.word	0x00021ad0


	//   ....[78]....
        /*0aa4*/ 	.word	0x00021b00


	//   ....[79]....
        /*0aa8*/ 	.word	0x00021b30


	//   ....[80]....
        /*0aac*/ 	.word	0x00021b60


	//   ....[81]....
        /*0ab0*/ 	.word	0x00021b90


	//   ....[82]....
        /*0ab4*/ 	.word	0x00021bc0


	//   ....[83]....
        /*0ab8*/ 	.word	0x00021bf0


	//   ....[84]....
        /*0abc*/ 	.word	0x00021c20


	//   ....[85]....
        /*0ac0*/ 	.word	0x00021c50


	//   ....[86]....
        /*0ac4*/ 	.word	0x00021c80


	//   ....[87]....
        /*0ac8*/ 	.word	0x00021cb0


	//   ....[88]....
        /*0acc*/ 	.word	0x00021ce0


	//   ....[89]....
        /*0ad0*/ 	.word	0x00021d10


	//   ....[90]....
        /*0ad4*/ 	.word	0x00021d40


	//   ....[91]....
        /*0ad8*/ 	.word	0x00021d70


	//   ....[92]....
        /*0adc*/ 	.word	0x00021da0


	//   ....[93]....
        /*0ae0*/ 	.word	0x00021dd0


	//   ....[94]....
        /*0ae4*/ 	.word	0x00021e00


	//   ....[95]....
        /*0ae8*/ 	.word	0x00021e30


	//   ....[96]....
        /*0aec*/ 	.word	0x00021e60


	//   ....[97]....
        /*0af0*/ 	.word	0x00021e90


	//   ....[98]....
        /*0af4*/ 	.word	0x00021ec0


	//   ....[99]....
        /*0af8*/ 	.word	0x00021ef0


	//   ....[100]....
        /*0afc*/ 	.word	0x00021f20


	//   ....[101]....
        /*0b00*/ 	.word	0x00021f50


	//   ....[102]....
        /*0b04*/ 	.word	0x00021f70


	//   ....[103]....
        /*0b08*/ 	.word	0x00021f80


	//   ....[104]....
        /*0b0c*/ 	.word	0x00021fb0


	//   ....[105]....
        /*0b10*/ 	.word	0x00021fe0


	//   ....[106]....
        /*0b14*/ 	.word	0x00022010


	//   ....[107]....
        /*0b18*/ 	.word	0x00022040


	//   ....[108]....
        /*0b1c*/ 	.word	0x00022070


	//   ....[109]....
        /*0b20*/ 	.word	0x000220a0


	//   ....[110]....
        /*0b24*/ 	.word	0x000220b0


	//   ....[111]....
        /*0b28*/ 	.word	0x000220c0


	//   ....[112]....
        /*0b2c*/ 	.word	0x000220d0


	//   ....[113]....
        /*0b30*/ 	.word	0x000220e0


	//   ....[114]....
        /*0b34*/ 	.word	0x000220f0


	//   ....[115]....
        /*0b38*/ 	.word	0x00022100


	//   ....[116]....
        /*0b3c*/ 	.word	0x00022110


	//   ....[117]....
        /*0b40*/ 	.word	0x00022120


	//   ....[118]....
        /*0b44*/ 	.word	0x00022130


	//   ....[119]....
        /*0b48*/ 	.word	0x00022140


	//   ....[120]....
        /*0b4c*/ 	.word	0x00022150


	//   ....[121]....
        /*0b50*/ 	.word	0x00022160


	//   ....[122]....
        /*0b54*/ 	.word	0x00022170


	//   ....[123]....
        /*0b58*/ 	.word	0x00022180


	//   ....[124]....
        /*0b5c*/ 	.word	0x00022190


	//   ....[125]....
        /*0b60*/ 	.word	0x000221a0


	//   ....[126]....
        /*0b64*/ 	.word	0x000221b0


	//   ....[127]....
        /*0b68*/ 	.word	0x000221c0


	//   ....[128]....
        /*0b6c*/ 	.word	0x000221d0


	//   ....[129]....
        /*0b70*/ 	.word	0x00022200


	//   ....[130]....
        /*0b74*/ 	.word	0x00022230


	//   ....[131]....
        /*0b78*/ 	.word	0x00022260


	//   ....[132]....
        /*0b7c*/ 	.word	0x00022290


	//   ....[133]....
        /*0b80*/ 	.word	0x000222c0


	//   ....[134]....
        /*0b84*/ 	.word	0x000222f0


	//   ....[135]....
        /*0b88*/ 	.word	0x00022300


	//   ....[136]....
        /*0b8c*/ 	.word	0x00022310


	//   ....[137]....
        /*0b90*/ 	.word	0x00022340


	//   ....[138]....
        /*0b94*/ 	.word	0x00022370


	//   ....[139]....
        /*0b98*/ 	.word	0x000223a0


	//   ....[140]....
        /*0b9c*/ 	.word	0x000223d0


	//   ....[141]....
        /*0ba0*/ 	.word	0x00022400


	//   ....[142]....
        /*0ba4*/ 	.word	0x00022430


	//   ....[143]....
        /*0ba8*/ 	.word	0x00022460


	//   ....[144]....
        /*0bac*/ 	.word	0x00022470


	//   ....[145]....
        /*0bb0*/ 	.word	0x00022490


	//   ....[146]....
        /*0bb4*/ 	.word	0x00022fb0


	//   ....[147]....
        /*0bb8*/ 	.word	0x00022fd0


	//   ....[148]....
        /*0bbc*/ 	.word	0x00022fe0


	//   ....[149]....
        /*0bc0*/ 	.word	0x00022ff0


	//   ....[150]....
        /*0bc4*/ 	.word	0x000238d0


	//   ....[151]....
        /*0bc8*/ 	.word	0x000238e0


	//   ....[152]....
        /*0bcc*/ 	.word	0x00023a30


	//   ....[153]....
        /*0bd0*/ 	.word	0x00023a40


	//   ....[154]....
        /*0bd4*/ 	.word	0x00023b90


	//   ....[155]....
        /*0bd8*/ 	.word	0x00023ba0


	//   ....[156]....
        /*0bdc*/ 	.word	0x00023cf0


	//   ....[157]....
        /*0be0*/ 	.word	0x00023d00


	//   ....[158]....
        /*0be4*/ 	.word	0x000240f0


	//   ....[159]....
        /*0be8*/ 	.word	0x00024100


	//   ....[160]....
        /*0bec*/ 	.word	0x00024e40


	//   ....[161]....
        /*0bf0*/ 	.word	0x00024e50


	//   ....[162]....
        /*0bf4*/ 	.word	0x00026380


	//   ....[163]....
        /*0bf8*/ 	.word	0x00026390


	//   ....[164]....
        /*0bfc*/ 	.word	0x000264f0


	//   ....[165]....
        /*0c00*/ 	.word	0x00026500


	//   ....[166]....
        /*0c04*/ 	.word	0x00026650


	//   ....[167]....
        /*0c08*/ 	.word	0x00026660


	//   ....[168]....
        /*0c0c*/ 	.word	0x000267b0


	//   ....[169]....
        /*0c10*/ 	.word	0x000267c0


	//   ....[170]....
        /*0c14*/ 	.word	0x00026960


	//   ....[171]....
        /*0c18*/ 	.word	0x00026b50


	//   ....[172]....
        /*0c1c*/ 	.word	0x00026b80


	//   ....[173]....
        /*0c20*/ 	.word	0x00026bb0


	//   ....[174]....
        /*0c24*/ 	.word	0x00026be0


	//   ....[175]....
        /*0c28*/ 	.word	0x00026c10


	//   ....[176]....
        /*0c2c*/ 	.word	0x00026c40


	//   ....[177]....
        /*0c30*/ 	.word	0x00026dd0


	//   ....[178]....
        /*0c34*/ 	.word	0x00026e00


	//   ....[179]....
        /*0c38*/ 	.word	0x00026e30


	//   ....[180]....
        /*0c3c*/ 	.word	0x00026e60


	//   ....[181]....
        /*0c40*/ 	.word	0x00026e90


	//   ....[182]....
        /*0c44*/ 	.word	0x00026ec0


	//   ....[183]....
        /*0c48*/ 	.word	0x00026f50


	//   ....[184]....
        /*0c4c*/ 	.word	0x00026f80


	//   ....[185]....
        /*0c50*/ 	.word	0x00026f90


	//   ....[186]....
        /*0c54*/ 	.word	0x00026fd0


	//   ....[187]....
        /*0c58*/ 	.word	0x00028980


	//   ....[188]....
        /*0c5c*/ 	.word	0x0002afd0


	//   ....[189]....
        /*0c60*/ 	.word	0x0002b000


	//   ....[190]....
        /*0c64*/ 	.word	0x0002b130


	//   ....[191]....
        /*0c68*/ 	.word	0x0002b140


	//   ....[192]....
        /*0c6c*/ 	.word	0x0002b1d0


	//   ....[193]....
        /*0c70*/ 	.word	0x0002b1e0


	//   ....[194]....
        /*0c74*/ 	.word	0x0002b1f0


	//   ....[195]....
        /*0c78*/ 	.word	0x0002b290


	//   ....[196]....
        /*0c7c*/ 	.word	0x0002b610


	//   ....[197]....
        /*0c80*/ 	.word	0x0002b630


	//   ....[198]....
        /*0c84*/ 	.word	0x0002b6d0


	//   ....[199]....
        /*0c88*/ 	.word	0x0002b6e0


	//   ....[200]....
        /*0c8c*/ 	.word	0x0002b770


	//   ....[201]....
        /*0c90*/ 	.word	0x0002b780


	//   ....[202]....
        /*0c94*/ 	.word	0x0002b790


	//   ....[203]....
        /*0c98*/ 	.word	0x0002b7a0


	//   ....[204]....
        /*0c9c*/ 	.word	0x0002bf90


	//   ....[205]....
        /*0ca0*/ 	.word	0x0002bfc0


	//   ....[206]....
        /*0ca4*/ 	.word	0x0002c080


	//   ....[207]....
        /*0ca8*/ 	.word	0x0002c0a0


	//   ....[208]....
        /*0cac*/ 	.word	0x0002c140


	//   ....[209]....
        /*0cb0*/ 	.word	0x0002c160


	//   ....[210]....
        /*0cb4*/ 	.word	0x0002c170


	//   ....[211]....
        /*0cb8*/ 	.word	0x0002c200


	//   ....[212]....
        /*0cbc*/ 	.word	0x0002c920


	//   ....[213]....
        /*0cc0*/ 	.word	0x0002c930


	//   ....[214]....
        /*0cc4*/ 	.word	0x0002c970


	//   ....[215]....
        /*0cc8*/ 	.word	0x0002c9b0


	//   ....[216]....
        /*0ccc*/ 	.word	0x0002c9c0


	//   ....[217]....
        /*0cd0*/ 	.word	0x0002ca20


	//   ....[218]....
        /*0cd4*/ 	.word	0x0002ca50


	//   ....[219]....
        /*0cd8*/ 	.word	0x0002ca90


	//   ....[220]....
        /*0cdc*/ 	.word	0x0002cde0


	//   ....[221]....
        /*0ce0*/ 	.word	0x0002cdf0


	//   ....[222]....
        /*0ce4*/ 	.word	0x0002ce00


	//   ....[223]....
        /*0ce8*/ 	.word	0x0002ce60


	//   ....[224]....
        /*0cec*/ 	.word	0x0002ce70


	//   ....[225]....
        /*0cf0*/ 	.word	0x0002ced0


	//   ....[226]....
        /*0cf4*/ 	.word	0x0002cf00


	//   ....[227]....
        /*0cf8*/ 	.word	0x0002cf40


	//   ....[228]....
        /*0cfc*/ 	.word	0x0002e600


	//   ....[229]....
        /*0d00*/ 	.word	0x0002e630


	//   ....[230]....
        /*0d04*/ 	.word	0x0002e690


	//   ....[231]....
        /*0d08*/ 	.word	0x0002e6c0


	//   ....[232]....
        /*0d0c*/ 	.word	0x0002e6f0


	//   ....[233]....
        /*0d10*/ 	.word	0x0002e720


	//   ....[234]....
        /*0d14*/ 	.word	0x0002e750


	//   ....[235]....
        /*0d18*/ 	.word	0x0002e780


	//   ....[236]....
        /*0d1c*/ 	.word	0x0002e920


	//   ....[237]....
        /*0d20*/ 	.word	0x0002e950


	//   ....[238]....
        /*0d24*/ 	.word	0x0002e980


	//   ....[239]....
        /*0d28*/ 	.word	0x0002e9b0


	//   ....[240]....
        /*0d2c*/ 	.word	0x0002e9e0


	//   ....[241]....
        /*0d30*/ 	.word	0x0002ea10


	//   ....[242]....
        /*0d34*/ 	.word	0x0002ead0


	//   ....[243]....
        /*0d38*/ 	.word	0x0002eaf0


	//   ....[244]....
        /*0d3c*/ 	.word	0x0002eb10


	//   ....[245]....
        /*0d40*/ 	.word	0x0002eb70


	//   ....[246]....
        /*0d44*/ 	.word	0x0002f5b0


	//   ....[247]....
        /*0d48*/ 	.word	0x0002f950


	//   ....[248]....
        /*0d4c*/ 	.word	0x0002f9e0


	//   ....[249]....
        /*0d50*/ 	.word	0x0002fac0


	//   ....[250]....
        /*0d54*/ 	.word	0x0002fb50


	//   ....[251]....
        /*0d58*/ 	.word	0x0002fc30


	//   ....[252]....
        /*0d5c*/ 	.word	0x0002fcc0


	//   ....[253]....
        /*0d60*/ 	.word	0x0002fd90


	//   ....[254]....
        /*0d64*/ 	.word	0x0002fe30


	//   ....[255]....
        /*0d68*/ 	.word	0x0002fec0


	//   ....[0]....
        /*0d6c*/ 	.word	0x0002ff10


	//   ....[1]....
        /*0d70*/ 	.word	0x0002ff60


	//   ....[2]....
        /*0d74*/ 	.word	0x00030040


	//   ....[3]....
        /*0d78*/ 	.word	0x000300d0


	//   ....[4]....
        /*0d7c*/ 	.word	0x00030120


	//   ....[5]....
        /*0d80*/ 	.word	0x00030170


	//   ....[6]....
        /*0d84*/ 	.word	0x00030640


	//   ....[7]....
        /*0d88*/ 	.word	0x00030760


	//   ....[8]....
        /*0d8c*/ 	.word	0x00030890


	//   ....[9]....
        /*0d90*/ 	.word	0x000309c0


	//   ....[10]....
        /*0d94*/ 	.word	0x00030af0


	//   ....[11]....
        /*0d98*/ 	.word	0x00030c10


	//   ....[12]....
        /*0d9c*/ 	.word	0x00030cb0


	//   ....[13]....
        /*0da0*/ 	.word	0x00030d00


	//   ....[14]....
        /*0da4*/ 	.word	0x00030d80


	//   ....[15]....
        /*0da8*/ 	.word	0x00030df0


	//   ....[16]....
        /*0dac*/ 	.word	0x00030e70


	//   ....[17]....
        /*0db0*/ 	.word	0x00030ec0


	//   ....[18]....
        /*0db4*/ 	.word	0x00030f40


	//   ....[19]....
        /*0db8*/ 	.word	0x00030fb0


	//   ....[20]....
        /*0dbc*/ 	.word	0x00031010


	//   ....[21]....
        /*0dc0*/ 	.word	0x00031060


	//   ....[22]....
        /*0dc4*/ 	.word	0x000310c0


	//   ....[23]....
        /*0dc8*/ 	.word	0x00031130


	//   ....[24]....
        /*0dcc*/ 	.word	0x00031190


	//   ....[25]....
        /*0dd0*/ 	.word	0x000311e0


	//   ....[26]....
        /*0dd4*/ 	.word	0x00031260


	//   ....[27]....
        /*0dd8*/ 	.word	0x000312b0


	//   ....[28]....
        /*0ddc*/ 	.word	0x00031310


	//   ....[29]....
        /*0de0*/ 	.word	0x00031360


	//   ....[30]....
        /*0de4*/ 	.word	0x000313e0


	//   ....[31]....
        /*0de8*/ 	.word	0x00031450


	//   ....[32]....
        /*0dec*/ 	.word	0x000314b0


	//   ....[33]....
        /*0df0*/ 	.word	0x00031500


	//   ....[34]....
        /*0df4*/ 	.word	0x00031580


	//   ....[35]....
        /*0df8*/ 	.word	0x000315f0


	//   ....[36]....
        /*0dfc*/ 	.word	0x00031650


	//   ....[37]....
        /*0e00*/ 	.word	0x000316a0


	//   ....[38]....
        /*0e04*/ 	.word	0x00031720


	//   ....[39]....
        /*0e08*/ 	.word	0x00031790


	//   ....[40]....
        /*0e0c*/ 	.word	0x000317f0


	//   ....[41]....
        /*0e10*/ 	.word	0x00031840


	//   ....[42]....
        /*0e14*/ 	.word	0x000318c0


	//   ....[43]....
        /*0e18*/ 	.word	0x00031930


	//   ....[44]....
        /*0e1c*/ 	.word	0x00031990


	//   ....[45]....
        /*0e20*/ 	.word	0x000319e0


	//   ....[46]....
        /*0e24*/ 	.word	0x00031a60


	//   ....[47]....
        /*0e28*/ 	.word	0x00031ad0


	//   ....[48]....
        /*0e2c*/ 	.word	0x00031b30


	//   ....[49]....
        /*0e30*/ 	.word	0x00031b80


	//   ....[50]....
        /*0e34*/ 	.word	0x00031be0


	//   ....[51]....
        /*0e38*/ 	.word	0x00031c50


	//   ....[52]....
        /*0e3c*/ 	.word	0x00031cb0


	//   ....[53]....
        /*0e40*/ 	.word	0x00031d00


	//   ....[54]....
        /*0e44*/ 	.word	0x00031d80


	//   ....[55]....
        /*0e48*/ 	.word	0x00031dd0


	//   ....[56]....
        /*0e4c*/ 	.word	0x00031e30


	//   ....[57]....
        /*0e50*/ 	.word	0x00031e80


	//   ....[58]....
        /*0e54*/ 	.word	0x00031ee0


	//   ....[59]....
        /*0e58*/ 	.word	0x00031f50


	//   ....[60]....
        /*0e5c*/ 	.word	0x00031fb0


	//   ....[61]....
        /*0e60*/ 	.word	0x00032000


	//   ....[62]....
        /*0e64*/ 	.word	0x00032060


	//   ....[63]....
        /*0e68*/ 	.word	0x000320b0


	//   ....[64]....
        /*0e6c*/ 	.word	0x00032110


	//   ....[65]....
        /*0e70*/ 	.word	0x00032160


	//   ....[66]....
        /*0e74*/ 	.word	0x000321c0


	//   ....[67]....
        /*0e78*/ 	.word	0x00032210


	//   ....[68]....
        /*0e7c*/ 	.word	0x00032270


	//   ....[69]....
        /*0e80*/ 	.word	0x000322c0


	//   ....[70]....
        /*0e84*/ 	.word	0x00032320


	//   ....[71]....
        /*0e88*/ 	.word	0x00032370


	//   ....[72]....
        /*0e8c*/ 	.word	0x000323d0


	//   ....[73]....
        /*0e90*/ 	.word	0x00032420


	//   ....[74]....
        /*0e94*/ 	.word	0x00032480


	//   ....[75]....
        /*0e98*/ 	.word	0x000324d0


	//   ....[76]....
        /*0e9c*/ 	.word	0x00032530


	//   ....[77]....
        /*0ea0*/ 	.word	0x00032580


	//   ....[78]....
        /*0ea4*/ 	.word	0x00032600


	//   ....[79]....
        /*0ea8*/ 	.word	0x00032670


	//   ....[80]....
        /*0eac*/ 	.word	0x000326d0


	//   ....[81]....
        /*0eb0*/ 	.word	0x00032720


	//   ....[82]....
        /*0eb4*/ 	.word	0x000327a0


	//   ....[83]....
        /*0eb8*/ 	.word	0x00032810


	//   ....[84]....
        /*0ebc*/ 	.word	0x00032870


	//   ....[85]....
        /*0ec0*/ 	.word	0x000328c0


	//   ....[86]....
        /*0ec4*/ 	.word	0x00032940


	//   ....[87]....
        /*0ec8*/ 	.word	0x000329b0


	//   ....[88]....
        /*0ecc*/ 	.word	0x00032a10


	//   ....[89]....
        /*0ed0*/ 	.word	0x00032a60


	//   ....[90]....
        /*0ed4*/ 	.word	0x00032ac0


	//   ....[91]....
        /*0ed8*/ 	.word	0x00032b30


	//   ....[92]....
        /*0edc*/ 	.word	0x00032b90


	//   ....[93]....
        /*0ee0*/ 	.word	0x00032be0


	//   ....[94]....
        /*0ee4*/ 	.word	0x00032c60


	//   ....[95]....
        /*0ee8*/ 	.word	0x00032cb0


	//   ....[96]....
        /*0eec*/ 	.word	0x00032d10


	//   ....[97]....
        /*0ef0*/ 	.word	0x00032d60


	//   ....[98]....
        /*0ef4*/ 	.word	0x00032e20


	//   ....[99]....
        /*0ef8*/ 	.word	0x00032e90


	//   ....[100]....
        /*0efc*/ 	.word	0x00032f50


	//   ....[101]....
        /*0f00*/ 	.word	0x00033070


	//   ....[102]....
        /*0f04*/ 	.word	0x00033190


	//   ....[103]....
        /*0f08*/ 	.word	0x000331e0


	//   ....[104]....
        /*0f0c*/ 	.word	0x00033270


	//   ....[105]....
        /*0f10*/ 	.word	0x00033300


	//   ....[106]....
        /*0f14*/ 	.word	0x00033390


	//   ....[107]....
        /*0f18*/ 	.word	0x00033420


	//   ....[108]....
        /*0f1c*/ 	.word	0x000334b0


	//   ....[109]....
        /*0f20*/ 	.word	0x00033540


	//   ....[110]....
        /*0f24*/ 	.word	0x000335c0


	//   ....[111]....
        /*0f28*/ 	.word	0x00033610


	//   ....[112]....
        /*0f2c*/ 	.word	0x000336b0


	//   ....[113]....
        /*0f30*/ 	.word	0x00033740


	//   ....[114]....
        /*0f34*/ 	.word	0x000337d0


	//   ....[115]....
        /*0f38*/ 	.word	0x00033820


	//   ....[116]....
        /*0f3c*/ 	.word	0x000338b0


	//   ....[117]....
        /*0f40*/ 	.word	0x00033940


	//   ....[118]....
        /*0f44*/ 	.word	0x000339d0


	//   ....[119]....
        /*0f48*/ 	.word	0x00033a60


	//   ....[120]....
        /*0f4c*/ 	.word	0x00033af0


	//   ....[121]....
        /*0f50*/ 	.word	0x00033b80


	//   ....[122]....
        /*0f54*/ 	.word	0x00033c40


	//   ....[123]....
        /*0f58*/ 	.word	0x00033f20


	//   ....[124]....
        /*0f5c*/ 	.word	0x00034020


	//   ....[125]....
        /*0f60*/ 	.word	0x000340e0


	//   ....[126]....
        /*0f64*/ 	.word	0x00034260


	//   ....[127]....
        /*0f68*/ 	.word	0x000342f0


	//   ....[128]....
        /*0f6c*/ 	.word	0x00034350


	//   ....[129]....
        /*0f70*/ 	.word	0x00034450


	//   ....[130]....
        /*0f74*/ 	.word	0x000344b0


	//   ....[131]....
        /*0f78*/ 	.word	0x00034580


	//   ....[132]....
        /*0f7c*/ 	.word	0x00034710


	//   ....[133]....
        /*0f80*/ 	.word	0x000347a0


	//   ....[134]....
        /*0f84*/ 	.word	0x000348a0


	//   ....[135]....
        /*0f88*/ 	.word	0x00034950


	//   ....[136]....
        /*0f8c*/ 	.word	0x000349b0


	//   ....[137]....
        /*0f90*/ 	.word	0x00034ab0


	//   ....[138]....
        /*0f94*/ 	.word	0x00034b10


	//   ....[139]....
        /*0f98*/ 	.word	0x00034bb0


	//   ....[140]....
        /*0f9c*/ 	.word	0x00034cc0


	//   ....[141]....
        /*0fa0*/ 	.word	0x00034d30


	//   ....[142]....
        /*0fa4*/ 	.word	0x00034d90


	//   ....[143]....
        /*0fa8*/ 	.word	0x00034ea0


	//   ....[144]....
        /*0fac*/ 	.word	0x00034f00


	//   ....[145]....
        /*0fb0*/ 	.word	0x00035020


	//   ....[146]....
        /*0fb4*/ 	.word	0x00035080


	//   ....[147]....
        /*0fb8*/ 	.word	0x00035120


	//   ....[148]....
        /*0fbc*/ 	.word	0x000352c0


	//   ....[149]....
        /*0fc0*/ 	.word	0x00035350


	//   ....[150]....
        /*0fc4*/ 	.word	0x000353b0


	//   ....[151]....
        /*0fc8*/ 	.word	0x00035490


	//   ....[152]....
        /*0fcc*/ 	.word	0x000354f0


	//   ....[153]....
        /*0fd0*/ 	.word	0x000355c0


	//   ....[154]....
        /*0fd4*/ 	.word	0x00035620


	//   ....[155]....
        /*0fd8*/ 	.word	0x000356f0


	//   ....[156]....
        /*0fdc*/ 	.word	0x000357e0


	//   ....[157]....
        /*0fe0*/ 	.word	0x00035870


	//   ....[158]....
        /*0fe4*/ 	.word	0x000358d0


	//   ....[159]....
        /*0fe8*/ 	.word	0x000359a0


	//   ....[160]....
        /*0fec*/ 	.word	0x00035a00


	//   ....[161]....
        /*0ff0*/ 	.word	0x00035ad0


	//   ....[162]....
        /*0ff4*/ 	.word	0x00035b30


	//   ....[163]....
        /*0ff8*/ 	.word	0x00035c00


	//   ....[164]....
        /*0ffc*/ 	.word	0x00035de0


	//   ....[165]....
        /*1000*/ 	.word	0x00035e80


	//   ....[166]....
        /*1004*/ 	.word	0x00036000


	//   ....[167]....
        /*1008*/ 	.word	0x00036080


	//   ....[168]....
        /*100c*/ 	.word	0x00036100


	//   ....[169]....
        /*1010*/ 	.word	0x00036180


	//   ....[170]....
        /*1014*/ 	.word	0x00036200


	//   ....[171]....
        /*1018*/ 	.word	0x00036290


	//   ....[172]....
        /*101c*/ 	.word	0x00036330


	//   ....[173]....
        /*1020*/ 	.word	0x000363e0


	//   ....[174]....
        /*1024*/ 	.word	0x00036460


	//   ....[175]....
        /*1028*/ 	.word	0x000364e0


	//   ....[176]....
        /*102c*/ 	.word	0x00036560


	//   ....[177]....
        /*1030*/ 	.word	0x000365f0


	//   ....[178]....
        /*1034*/ 	.word	0x00036670


	//   ....[179]....
        /*1038*/ 	.word	0x00036720


	//   ....[180]....
        /*103c*/ 	.word	0x00036770


	//   ....[181]....
        /*1040*/ 	.word	0x00036810


	//   ....[182]....
        /*1044*/ 	.word	0x00036940


	//----- nvinfo : EIATTR_REG_RECONFIG
	.align		4
.L_750:
        /*1048*/ 	.byte	0x01, 0x54
	.zero		2


	//----- nvinfo : EIATTR_SYSCALL_OFFSETS
	.align		4
        /*104c*/ 	.byte	0x04, 0x46
        /*104e*/ 	.short	(.L_752 - .L_751)


	//   ....[0]....
.L_751:
        /*1050*/ 	.word	0x000022f0


	//   ....[1]....
        /*1054*/ 	.word	0x00002440


	//   ....[2]....
        /*1058*/ 	.word	0x0000acc0


	//   ....[3]....
        /*105c*/ 	.word	0x0000b200


	//   ....[4]....
        /*1060*/ 	.word	0x0002a610


	//   ....[5]....
        /*1064*/ 	.word	0x0002a780


	//   ....[6]....
        /*1068*/ 	.word	0x0002a8d0


	//   ....[7]....
        /*106c*/ 	.word	0x0002aa10


	//   ....[8]....
        /*1070*/ 	.word	0x0002bc00


	//----- nvinfo : EIATTR_MBARRIER_INSTR_OFFSETS
	.align		4
.L_752:
        /*1074*/ 	.byte	0x04, 0x39
        /*1076*/ 	.short	(.L_754 - .L_753)


	//   ....[0]....
.L_753:
        /*1078*/ 	.word	0x00000270
        /*107c*/ 	.word	0x000000ff
        /*1080*/ 	.word	0x0002a800
        /*1084*/ 	.short	0x0100
        /*1086*/ 	.byte	0x08
	.zero		1


	//   ....[1]....
        /*1088*/ 	.word	0x00000280
        /*108c*/ 	.word	0x000000ff
        /*1090*/ 	.word	0x0002a820
        /*1094*/ 	.short	0x0100
        /*1096*/ 	.byte	0x08
	.zero		1


	//   ....[2]....
        /*1098*/ 	.word	0x00000370
        /*109c*/ 	.word	0x000000ff
        /*10a0*/ 	.word	0x0002a830
        /*10a4*/ 	.short	0x0100
        /*10a6*/ 	.byte	0x08
	.zero		1


	//   ....[3]....
        /*10a8*/ 	.word	0x00000380
        /*10ac*/ 	.word	0x000000ff
        /*10b0*/ 	.word	0x0002a840
        /*10b4*/ 	.short	0x0100
        /*10b6*/ 	.byte	0x08
	.zero		1


	//   ....[4]....
        /*10b8*/ 	.word	0x00000390
        /*10bc*/ 	.word	0x000000ff
        /*10c0*/ 	.word	0x0002a838
        /*10c4*/ 	.short	0x0100
        /*10c6*/ 	.byte	0x08
	.zero		1


	//   ....[5]....
        /*10c8*/ 	.word	0x000003a0
        /*10cc*/ 	.word	0x000000ff
        /*10d0*/ 	.word	0x0002a848
        /*10d4*/ 	.short	0x0100
        /*10d6*/ 	.byte	0x08
	.zero		1


	//   ....[6]....
        /*10d8*/ 	.word	0x000004d0
        /*10dc*/ 	.word	0x000000ff
        /*10e0*/ 	.word	0x0002a850
        /*10e4*/ 	.short	0x0100
        /*10e6*/ 	.byte	0x08
	.zero		1


	//   ....[7]....
        /*10e8*/ 	.word	0x000004e0
        /*10ec*/ 	.word	0x000000ff
        /*10f0*/ 	.word	0x0002a860
        /*10f4*/ 	.short	0x0100
        /*10f6*/ 	.byte	0x08
	.zero		1


	//   ....[8]....
        /*10f8*/ 	.word	0x000004f0
        /*10fc*/ 	.word	0x000000ff
        /*1100*/ 	.word	0x0002a858
        /*1104*/ 	.short	0x0100
        /*1106*/ 	.byte	0x08
	.zero		1


	//   ....[9]....
        /*1108*/ 	.word	0x00000500
        /*110c*/ 	.word	0x000000ff
        /*1110*/ 	.word	0x0002a868
        /*1114*/ 	.short	0x0100
        /*1116*/ 	.byte	0x08
	.zero		1


	//   ....[10]....
        /*1118*/ 	.word	0x000005f0
        /*111c*/ 	.word	0x000000ff
        /*1120*/ 	.word	0x0002a870
        /*1124*/ 	.short	0x0100
        /*1126*/ 	.byte	0x06
	.zero		1


	//   ....[11]....
        /*1128*/ 	.word	0x00000600
        /*112c*/ 	.word	0x000000ff
        /*1130*/ 	.word	0x0002a880
        /*1134*/ 	.short	0x0100
        /*1136*/ 	.byte	0x06
	.zero		1


	//   ....[12]....
        /*1138*/ 	.word	0x00000610
        /*113c*/ 	.word	0x000000ff
        /*1140*/ 	.word	0x0002a878
        /*1144*/ 	.short	0x0100
        /*1146*/ 	.byte	0x06
	.zero		1


	//   ....[13]....
        /*1148*/ 	.word	0x00000620
        /*114c*/ 	.word	0x000000ff
        /*1150*/ 	.word	0x0002a888
        /*1154*/ 	.short	0x0100
        /*1156*/ 	.byte	0x06
	.zero		1


	//   ....[14]....
        /*1158*/ 	.word	0x00000750
        /*115c*/ 	.word	0x000000ff
        /*1160*/ 	.word	0x0002a890
        /*1164*/ 	.short	0x0100
        /*1166*/ 	.byte	0x08
	.zero		1


	//   ....[15]....
        /*1168*/ 	.word	0x00000760
        /*116c*/ 	.word	0x000000ff
        /*1170*/ 	.word	0x0002a8a0
        /*1174*/ 	.short	0x0100
        /*1176*/ 	.byte	0x08
	.zero		1


	//   ....[16]....
        /*1178*/ 	.word	0x00000770
        /*117c*/ 	.word	0x000000ff
        /*1180*/ 	.word	0x0002a898
        /*1184*/ 	.short	0x0100
        /*1186*/ 	.byte	0x08
	.zero		1


	//   ....[17]....
        /*1188*/ 	.word	0x00000780
        /*118c*/ 	.word	0x000000ff
        /*1190*/ 	.word	0x0002a8a8
        /*1194*/ 	.short	0x0100
        /*1196*/ 	.byte	0x08
	.zero		1


	//   ....[18]....
        /*1198*/ 	.word	0x000008c0
        /*119c*/ 	.word	0x000000ff
        /*11a0*/ 	.word	0x0002a8b0
        /*11a4*/ 	.short	0x0100
        /*11a6*/ 	.byte	0x08
	.zero		1


	//   ....[19]....
        /*11a8*/ 	.word	0x000008d0
        /*11ac*/ 	.word	0x000000ff
        /*11b0*/ 	.word	0x0002a8c0
        /*11b4*/ 	.short	0x0100
        /*11b6*/ 	.byte	0x08
	.zero		1


	//   ....[20]....
        /*11b8*/ 	.word	0x000008e0
        /*11bc*/ 	.word	0x000000ff
        /*11c0*/ 	.word	0x0002a8b8
        /*11c4*/ 	.short	0x0100
        /*11c6*/ 	.byte	0x08
	.zero		1


	//   ....[21]....
        /*11c8*/ 	.word	0x000008f0
        /*11cc*/ 	.word	0x000000ff
        /*11d0*/ 	.word	0x0002a8c8
        /*11d4*/ 	.short	0x0100
        /*11d6*/ 	.byte	0x08
	.zero		1


	//   ....[22]....
        /*11d8*/ 	.word	0x000034f0
        /*11dc*/ 	.word	0x00000052
        /*11e0*/ 	.word	0x0002a890
        /*11e4*/ 	.short	0x010a
        /*11e6*/ 	.byte	0x3f
	.zero		1


	//   ....[23]....
        /*11e8*/ 	.word	0x000065f0
        /*11ec*/ 	.word	0x00000052
        /*11f0*/ 	.word	0x0002a890
        /*11f4*/ 	.short	0x010a
        /*11f6*/ 	.byte	0x3f
	.zero		1


	//   ....[24]....
        /*11f8*/ 	.word	0x00009640
        /*11fc*/ 	.word	0x00000052
        /*1200*/ 	.word	0x0002a890
        /*1204*/ 	.short	0x010a
        /*1206*/ 	.byte	0x3f
	.zero		1


	//   ....[25]....
        /*1208*/ 	.word	0x00009af0
        /*120c*/ 	.word	0x00000004
        /*1210*/ 	.word	0x00000000
        /*1214*/ 	.short	0x0101
        /*1216*/ 	.byte	0x3f
	.zero		1


	//   ....[26]....
        /*1218*/ 	.word	0x00009b30
        /*121c*/ 	.word	0x00000052
        /*1220*/ 	.word	0x0002a8b0
        /*1224*/ 	.short	0x010a
        /*1226*/ 	.byte	0x3f
	.zero		1


	//   ....[27]....
        /*1228*/ 	.word	0x00009fc0
        /*122c*/ 	.word	0x00000052
        /*1230*/ 	.word	0x00000000
        /*1234*/ 	.short	0x0101
        /*1236*/ 	.byte	0x3f
	.zero		1


	//   ....[28]....
        /*1238*/ 	.word	0x0000af80
        /*123c*/ 	.word	0x00000010
        /*1240*/ 	.word	0x0002a800
        /*1244*/ 	.short	0x010a
        /*1246*/ 	.byte	0x3f
	.zero		1


	//   ....[29]....
        /*1248*/ 	.word	0x0000afd0
        /*124c*/ 	.word	0x00000010
        /*1250*/ 	.word	0x0002a800
        /*1254*/ 	.short	0x010a
        /*1256*/ 	.byte	0x3f
	.zero		1


	//   ....[30]....
        /*1258*/ 	.word	0x0000b9c0
        /*125c*/ 	.word	0x00000010
        /*1260*/ 	.word	0x0002a800
        /*1264*/ 	.short	0x010a
        /*1266*/ 	.byte	0x3f
	.zero		1


	//   ....[31]....
        /*1268*/ 	.word	0x0000ef40
        /*126c*/ 	.word	0x00000010
        /*1270*/ 	.word	0x0002a800
        /*1274*/ 	.short	0x010a
        /*1276*/ 	.byte	0x3f
	.zero		1


	//   ....[32]....
        /*1278*/ 	.word	0x00012040
        /*127c*/ 	.word	0x00000015
        /*1280*/ 	.word	0x0002a830
        /*1284*/ 	.short	0x010a
        /*1286*/ 	.byte	0x3f
	.zero		1


	//   ....[33]....
        /*1288*/ 	.word	0x00012080
        /*128c*/ 	.word	0x00000015
        /*1290*/ 	.word	0x0002a830
        /*1294*/ 	.short	0x010a
        /*1296*/ 	.byte	0x3f
	.zero		1


	//   ....[34]....
        /*1298*/ 	.word	0x00012b90
        /*129c*/ 	.word	0x00000008
        /*12a0*/ 	.word	0x00000000
        /*12a4*/ 	.short	0x0101
        /*12a6*/ 	.byte	0x3f
	.zero		1


	//   ....[35]....
        /*12a8*/ 	.word	0x00015eb0
        /*12ac*/ 	.word	0x00000007
        /*12b0*/ 	.word	0x0002a830
        /*12b4*/ 	.short	0x010a
        /*12b6*/ 	.byte	0x3f
	.zero		1


	//   ....[36]....
        /*12b8*/ 	.word	0x00015f00
        /*12bc*/ 	.word	0x00000007
        /*12c0*/ 	.word	0x0002a830
        /*12c4*/ 	.short	0x010a
        /*12c6*/ 	.byte	0x3f
	.zero		1


	//   ....[37]....
        /*12c8*/ 	.word	0x00016250
        /*12cc*/ 	.word	0x00000007
        /*12d0*/ 	.word	0x0002a850
        /*12d4*/ 	.short	0x010a
        /*12d6*/ 	.byte	0x3f
	.zero		1


	//   ....[38]....
        /*12d8*/ 	.word	0x00016290
        /*12dc*/ 	.word	0x00000007
        /*12e0*/ 	.word	0x0002a850
        /*12e4*/ 	.short	0x010a
        /*12e6*/ 	.byte	0x3f
	.zero		1


	//   ....[39]....
        /*12e8*/ 	.word	0x00016840
        /*12ec*/ 	.word	0x0000007a
        /*12f0*/ 	.word	0x00000000
        /*12f4*/ 	.short	0x0101
        /*12f6*/ 	.byte	0x3f
	.zero		1


	//   ....[40]....
        /*12f8*/ 	.word	0x000191a0
        /*12fc*/ 	.word	0x00000011
        /*1300*/ 	.word	0x00000000
        /*1304*/ 	.short	0x0101
        /*1306*/ 	.byte	0x3f
	.zero		1


	//   ....[41]....
        /*1308*/ 	.word	0x00019ca0
        /*130c*/ 	.word	0x00000007
        /*1310*/ 	.word	0x0002a830
        /*1314*/ 	.short	0x010a
        /*1316*/ 	.byte	0x3f
	.zero		1


	//   ....[42]....
        /*1318*/ 	.word	0x00019cf0
        /*131c*/ 	.word	0x00000007
        /*1320*/ 	.word	0x0002a830
        /*1324*/ 	.short	0x010a
        /*1326*/ 	.byte	0x3f
	.zero		1


	//   ....[43]....
        /*1328*/ 	.word	0x0001a070
        /*132c*/ 	.word	0x00000007
        /*1330*/ 	.word	0x0002a850
        /*1334*/ 	.short	0x010a
        /*1336*/ 	.byte	0x3f
	.zero		1


	//   ....[44]....
        /*1338*/ 	.word	0x0001a0b0
        /*133c*/ 	.word	0x00000007
        /*1340*/ 	.word	0x0002a850
        /*1344*/ 	.short	0x010a
        /*1346*/ 	.byte	0x3f
	.zero		1


	//   ....[45]....
        /*1348*/ 	.word	0x0001a440
        /*134c*/ 	.word	0x0000000a
        /*1350*/ 	.word	0x00000000
        /*1354*/ 	.short	0x0101
        /*1356*/ 	.byte	0x3f
	.zero		1


	//   ....[46]....
        /*1358*/ 	.word	0x0001bf60
        /*135c*/ 	.word	0x0000000f
        /*1360*/ 	.word	0x00000000
        /*1364*/ 	.short	0x0101
        /*1366*/ 	.byte	0x3f
	.zero		1


	//   ....[47]....
        /*1368*/ 	.word	0x0001c7d0
        /*136c*/ 	.word	0x00000007
        /*1370*/ 	.word	0x0002a830
        /*1374*/ 	.short	0x010a
        /*1376*/ 	.byte	0x3f
	.zero		1


	//   ....[48]....
        /*1378*/ 	.word	0x0001c820
        /*137c*/ 	.word	0x00000007
        /*1380*/ 	.word	0x0002a830
        /*1384*/ 	.short	0x010a
        /*1386*/ 	.byte	0x3f
	.zero		1


	//   ....[49]....
        /*1388*/ 	.word	0x0001cba0
        /*138c*/ 	.word	0x00000007
        /*1390*/ 	.word	0x0002a850
        /*1394*/ 	.short	0x010a
        /*1396*/ 	.byte	0x3f
	.zero		1


	//   ....[50]....
        /*1398*/ 	.word	0x0001cbe0
        /*139c*/ 	.word	0x00000007
        /*13a0*/ 	.word	0x0002a850
        /*13a4*/ 	.short	0x010a
        /*13a6*/ 	.byte	0x3f
	.zero		1


	//   ....[51]....
        /*13a8*/ 	.word	0x0001d580
        /*13ac*/ 	.word	0x0000007b
        /*13b0*/ 	.word	0x00000000
        /*13b4*/ 	.short	0x0101
        /*13b6*/ 	.byte	0x3f
	.zero		1


	//   ....[52]....
        /*13b8*/ 	.word	0x0001faf0
        /*13bc*/ 	.word	0x0000000d
        /*13c0*/ 	.word	0x00000000
        /*13c4*/ 	.short	0x0101
        /*13c6*/ 	.byte	0x3f
	.zero		1


	//   ....[53]....
        /*13c8*/ 	.word	0x00020290
        /*13cc*/ 	.word	0x00000002
        /*13d0*/ 	.word	0x0002a850
        /*13d4*/ 	.short	0x010a
        /*13d6*/ 	.byte	0x3f
	.zero		1


	//   ....[54]....
        /*13d8*/ 	.word	0x00020310
        /*13dc*/ 	.word	0x00000002
        /*13e0*/ 	.word	0x0002a850
        /*13e4*/ 	.short	0x010a
        /*13e6*/ 	.byte	0x3f
	.zero		1


	//   ....[55]....
        /*13e8*/ 	.word	0x000208d0
        /*13ec*/ 	.word	0x00000006
        /*13f0*/ 	.word	0x00000000
        /*13f4*/ 	.short	0x0101
        /*13f6*/ 	.byte	0x3f
	.zero		1


	//   ....[56]....
        /*13f8*/ 	.word	0x00023870
        /*13fc*/ 	.word	0x00000000
        /*1400*/ 	.word	0x00000000
        /*1404*/ 	.short	0x0101
        /*1406*/ 	.byte	0x3f
	.zero		1


	//   ....[57]....
        /*1408*/ 	.word	0x00024070
        /*140c*/ 	.word	0x00000020
        /*1410*/ 	.word	0x00000000
        /*1414*/ 	.short	0x0101
        /*1416*/ 	.byte	0x3f
	.zero		1


	//   ....[58]....
        /*1418*/ 	.word	0x00028a60
        /*141c*/ 	.word	0x00000017
        /*1420*/ 	.word	0x0002a820
        /*1424*/ 	.short	0x010a
        /*1426*/ 	.byte	0x3f
	.zero		1


	//   ....[59]....
        /*1428*/ 	.word	0x00028af0
        /*142c*/ 	.word	0x0000000b
        /*1430*/ 	.word	0x0002a8a0
        /*1434*/ 	.short	0x010a
        /*1436*/ 	.byte	0x3f
	.zero		1


	//   ....[60]....
        /*1438*/ 	.word	0x00028f40
        /*143c*/ 	.word	0x0000000b
        /*1440*/ 	.word	0x0002a8c0
        /*1444*/ 	.short	0x010a
        /*1446*/ 	.byte	0x3f
	.zero		1


	//   ....[61]....
        /*1448*/ 	.word	0x00029450
        /*144c*/ 	.word	0x0000000a
        /*1450*/ 	.word	0x0002a8a0
        /*1454*/ 	.short	0x010a
        /*1456*/ 	.byte	0x3f
	.zero		1


	//   ....[62]....
        /*1458*/ 	.word	0x00029890
        /*145c*/ 	.word	0x0000000a
        /*1460*/ 	.word	0x0002a8c0
        /*1464*/ 	.short	0x010a
        /*1466*/ 	.byte	0x3f
	.zero		1


	//   ....[63]....
        /*1468*/ 	.word	0x0002ae20
        /*146c*/ 	.word	0x00000006
        /*1470*/ 	.word	0x0002a880
        /*1474*/ 	.short	0x010a
        /*1476*/ 	.byte	0x3f
	.zero		1


	//   ....[64]....
        /*1478*/ 	.word	0x0002b360
        /*147c*/ 	.word	0x00000006
        /*1480*/ 	.word	0x0002a870
        /*1484*/ 	.short	0x0107
        /*1486*/ 	.byte	0x3f
	.zero		1


	//   ....[65]....
        /*1488*/ 	.word	0x0002b420
        /*148c*/ 	.word	0x00000006
        /*1490*/ 	.word	0x0002a870
        /*1494*/ 	.short	0x0101
        /*1496*/ 	.byte	0x3f
	.zero		1


	//   ....[66]....
        /*1498*/ 	.word	0x0002b470
        /*149c*/ 	.word	0x00000006
        /*14a0*/ 	.word	0x0002a840
        /*14a4*/ 	.short	0x010a
        /*14a6*/ 	.byte	0x3f
	.zero		1


	//   ....[67]....
        /*14a8*/ 	.word	0x0002b8e0
        /*14ac*/ 	.word	0x00000006
        /*14b0*/ 	.word	0x0002a830
        /*14b4*/ 	.short	0x0107
        /*14b6*/ 	.byte	0x3f
	.zero		1


	//   ....[68]....
        /*14b8*/ 	.word	0x0002b9b0
        /*14bc*/ 	.word	0x00000006
        /*14c0*/ 	.word	0x0002a830
        /*14c4*/ 	.short	0x0101
        /*14c6*/ 	.byte	0x3f
	.zero		1


	//   ....[69]....
        /*14c8*/ 	.word	0x0002c2e0
        /*14cc*/ 	.word	0x00000017
        /*14d0*/ 	.word	0x0002a800
        /*14d4*/ 	.short	0x0107
        /*14d6*/ 	.byte	0x3f
	.zero		1


	//   ....[70]....
        /*14d8*/ 	.word	0x0002c3e0
        /*14dc*/ 	.word	0x00000017
        /*14e0*/ 	.word	0x0002a800
        /*14e4*/ 	.short	0x0101
        /*14e6*/ 	.byte	0x3f
	.zero		1


	//   ....[71]....
        /*14e8*/ 	.word	0x0002c400
        /*14ec*/ 	.word	0x00000017
        /*14f0*/ 	.word	0x0002a820
        /*14f4*/ 	.short	0x010a
        /*14f6*/ 	.byte	0x3f
	.zero		1


	//   ....[72]....
        /*14f8*/ 	.word	0x0002c750
        /*14fc*/ 	.word	0x00000004
        /*1500*/ 	.word	0x0002a880
        /*1504*/ 	.short	0x010a
        /*1506*/ 	.byte	0x3f
	.zero		1


	//   ....[73]....
        /*1508*/ 	.word	0x0002cb30
        /*150c*/ 	.word	0x00000004
        /*1510*/ 	.word	0x0002a870
        /*1514*/ 	.short	0x0107
        /*1516*/ 	.byte	0x3f
	.zero		1


	//   ....[74]....
        /*1518*/ 	.word	0x0002cbf0
        /*151c*/ 	.word	0x00000004
        /*1520*/ 	.word	0x0002a870
        /*1524*/ 	.short	0x0101
        /*1526*/ 	.byte	0x3f
	.zero		1


	//   ....[75]....
        /*1528*/ 	.word	0x0002cc20
        /*152c*/ 	.word	0x00000004
        /*1530*/ 	.word	0x0002a840
        /*1534*/ 	.short	0x010a
        /*1536*/ 	.byte	0x3f
	.zero		1


	//   ....[76]....
        /*1538*/ 	.word	0x0002cfe0
        /*153c*/ 	.word	0x00000004
        /*1540*/ 	.word	0x0002a830
        /*1544*/ 	.short	0x0107
        /*1546*/ 	.byte	0x3f
	.zero		1


	//   ....[77]....
        /*1548*/ 	.word	0x0002d0b0
        /*154c*/ 	.word	0x00000004
        /*1550*/ 	.word	0x0002a830
        /*1554*/ 	.short	0x0101
        /*1556*/ 	.byte	0x3f
	.zero		1


	//   ....[78]....
        /*1558*/ 	.word	0x0002d130
        /*155c*/ 	.word	0x00000002
        /*1560*/ 	.word	0x0002a870
        /*1564*/ 	.short	0x010a
        /*1566*/ 	.byte	0x3f
	.zero		1


	//   ....[79]....
        /*1568*/ 	.word	0x0002d1c0
        /*156c*/ 	.word	0x00000002
        /*1570*/ 	.word	0x0002a860
        /*1574*/ 	.short	0x010a
        /*1576*/ 	.byte	0x3f
	.zero		1


	//   ....[80]....
        /*1578*/ 	.word	0x0002d930
        /*157c*/ 	.word	0x00000002
        /*1580*/ 	.word	0x0002a850
        /*1584*/ 	.short	0x0101
        /*1586*/ 	.byte	0x3f
	.zero		1


	//   ....[81]....
        /*1588*/ 	.word	0x0002d9b0
        /*158c*/ 	.word	0x00000002
        /*1590*/ 	.word	0x00000000
        /*1594*/ 	.short	0x0101
        /*1596*/ 	.byte	0x3f
	.zero		1


	//   ....[82]....
        /*1598*/ 	.word	0x0002db70
        /*159c*/ 	.word	0x00000002
        /*15a0*/ 	.word	0x0002a870
        /*15a4*/ 	.short	0x010a
        /*15a6*/ 	.byte	0x3f
	.zero		1


	//   ....[83]....
        /*15a8*/ 	.word	0x0002dbf0
        /*15ac*/ 	.word	0x00000002
        /*15b0*/ 	.word	0x0002a860
        /*15b4*/ 	.short	0x010a
        /*15b6*/ 	.byte	0x3f
	.zero		1


	//   ....[84]....
        /*15b8*/ 	.word	0x0002e370
        /*15bc*/ 	.word	0x00000002
        /*15c0*/ 	.word	0x0002a850
        /*15c4*/ 	.short	0x0101
        /*15c6*/ 	.byte	0x3f
	.zero		1


	//   ....[85]....
        /*15c8*/ 	.word	0x0002e3f0
        /*15cc*/ 	.word	0x00000002
        /*15d0*/ 	.word	0x00000000
        /*15d4*/ 	.short	0x0101
        /*15d6*/ 	.byte	0x3f
	.zero		1


	//   ....[86]....
        /*15d8*/ 	.word	0x0002f530
        /*15dc*/ 	.word	0x00000004
        /*15e0*/ 	.word	0x0002a820
        /*15e4*/ 	.short	0x010a
        /*15e6*/ 	.byte	0x3f
	.zero		1


	//   ....[87]....
        /*15e8*/ 	.word	0x0002f6a0
        /*15ec*/ 	.word	0x00000005
        /*15f0*/ 	.word	0x0002a840
        /*15f4*/ 	.short	0x010a
        /*15f6*/ 	.byte	0x3f
	.zero		1


	//   ....[88]....
        /*15f8*/ 	.word	0x0002f740
        /*15fc*/ 	.word	0x00000019
        /*1600*/ 	.word	0x0002a840
        /*1604*/ 	.short	0x010a
        /*1606*/ 	.byte	0x3f
	.zero		1


	//   ....[89]....
        /*1608*/ 	.word	0x0002f780
        /*160c*/ 	.word	0x00000005
        /*1610*/ 	.word	0x0002a860
        /*1614*/ 	.short	0x010a
        /*1616*/ 	.byte	0x3f
	.zero		1


	//   ....[90]....
        /*1618*/ 	.word	0x0002f7c0
        /*161c*/ 	.word	0x00000019
        /*1620*/ 	.word	0x0002a860
        /*1624*/ 	.short	0x010a
        /*1626*/ 	.byte	0x3f
	.zero		1


	//   ....[91]....
        /*1628*/ 	.word	0x0002f800
        /*162c*/ 	.word	0x00000005
        /*1630*/ 	.word	0x0002a880
        /*1634*/ 	.short	0x010a
        /*1636*/ 	.byte	0x3f
	.zero		1


	//   ....[92]....
        /*1638*/ 	.word	0x0002f840
        /*163c*/ 	.word	0x00000019
        /*1640*/ 	.word	0x0002a880
        /*1644*/ 	.short	0x010a
        /*1646*/ 	.byte	0x3f
	.zero		1


	//   ....[93]....
        /*1648*/ 	.word	0x0002f8a0
        /*164c*/ 	.word	0x00000052
        /*1650*/ 	.word	0x0002a890
        /*1654*/ 	.short	0x010a
        /*1656*/ 	.byte	0x3f
	.zero		1


	//   ....[94]....
        /*1658*/ 	.word	0x0002fa10
        /*165c*/ 	.word	0x00000052
        /*1660*/ 	.word	0x0002a890
        /*1664*/ 	.short	0x010a
        /*1666*/ 	.byte	0x3f
	.zero		1


	//   ....[95]....
        /*1668*/ 	.word	0x0002fb90
        /*166c*/ 	.word	0x00000052
        /*1670*/ 	.word	0x0002a890
        /*1674*/ 	.short	0x010a
        /*1676*/ 	.byte	0x3f
	.zero		1


	//   ....[96]....
        /*1678*/ 	.word	0x0002fcf0
        /*167c*/ 	.word	0x00000052
        /*1680*/ 	.word	0x0002a8b0
        /*1684*/ 	.short	0x010a
        /*1686*/ 	.byte	0x3f
	.zero		1


	//   ....[97]....
        /*1688*/ 	.word	0x0002ffa0
        /*168c*/ 	.word	0x00000010
        /*1690*/ 	.word	0x0002a800
        /*1694*/ 	.short	0x010a
        /*1696*/ 	.byte	0x3f
	.zero		1


	//   ....[98]....
        /*1698*/ 	.word	0x000301b0
        /*169c*/ 	.word	0x00000010
        /*16a0*/ 	.word	0x0002a800
        /*16a4*/ 	.short	0x010a
        /*16a6*/ 	.byte	0x3f
	.zero		1


	//   ....[99]....
        /*16a8*/ 	.word	0x00030200
        /*16ac*/ 	.word	0x00000015
        /*16b0*/ 	.word	0x0002a830
        /*16b4*/ 	.short	0x010a
        /*16b6*/ 	.byte	0x3f
	.zero		1


	//   ....[100]....
        /*16b8*/ 	.word	0x00030250
        /*16bc*/ 	.word	0x00000007
        /*16c0*/ 	.word	0x0002a830
        /*16c4*/ 	.short	0x010a
        /*16c6*/ 	.byte	0x3f
	.zero		1


	//   ....[101]....
        /*16c8*/ 	.word	0x000302a0
        /*16cc*/ 	.word	0x00000007
        /*16d0*/ 	.word	0x0002a850
        /*16d4*/ 	.short	0x010a
        /*16d6*/ 	.byte	0x3f
	.zero		1


	//   ....[102]....
        /*16d8*/ 	.word	0x000302f0
        /*16dc*/ 	.word	0x00000007
        /*16e0*/ 	.word	0x0002a830
        /*16e4*/ 	.short	0x010a
        /*16e6*/ 	.byte	0x3f
	.zero		1


	//   ....[103]....
        /*16e8*/ 	.word	0x00030340
        /*16ec*/ 	.word	0x00000007
        /*16f0*/ 	.word	0x0002a850
        /*16f4*/ 	.short	0x010a
        /*16f6*/ 	.byte	0x3f
	.zero		1


	//   ....[104]....
        /*16f8*/ 	.word	0x00030390
        /*16fc*/ 	.word	0x00000007
        /*1700*/ 	.word	0x0002a830
        /*1704*/ 	.short	0x010a
        /*1706*/ 	.byte	0x3f
	.zero		1


	//   ....[105]....
        /*1708*/ 	.word	0x000303e0
        /*170c*/ 	.word	0x00000007
        /*1710*/ 	.word	0x0002a850
        /*1714*/ 	.short	0x010a
        /*1716*/ 	.byte	0x3f
	.zero		1


	//   ....[106]....
        /*1718*/ 	.word	0x00030430
        /*171c*/ 	.word	0x00000002
        /*1720*/ 	.word	0x0002a850
        /*1724*/ 	.short	0x010a
        /*1726*/ 	.byte	0x3f
	.zero		1


	//   ....[107]....
        /*1728*/ 	.word	0x00033d00
        /*172c*/ 	.word	0x00000017
        /*1730*/ 	.word	0x0002a820
        /*1734*/ 	.short	0x010a
        /*1736*/ 	.byte	0x3f
	.zero		1


	//   ....[108]....
        /*1738*/ 	.word	0x00033d50
        /*173c*/ 	.word	0x0000000b
        /*1740*/ 	.word	0x0002a8a0
        /*1744*/ 	.short	0x010a
        /*1746*/ 	.byte	0x3f
	.zero		1


	//   ....[109]....
        /*1748*/ 	.word	0x00033da0
        /*174c*/ 	.word	0x0000000b
        /*1750*/ 	.word	0x0002a8c0
        /*1754*/ 	.short	0x010a
        /*1756*/ 	.byte	0x3f
	.zero		1


	//   ....[110]....
        /*1758*/ 	.word	0x00033df0
        /*175c*/ 	.word	0x0000000a
        /*1760*/ 	.word	0x0002a8a0
        /*1764*/ 	.short	0x010a
        /*1766*/ 	.byte	0x3f
	.zero		1


	//   ....[111]....
        /*1768*/ 	.word	0x00033e40
        /*176c*/ 	.word	0x0000000a
        /*1770*/ 	.word	0x0002a8c0
        /*1774*/ 	.short	0x010a
        /*1776*/ 	.byte	0x3f
	.zero		1


	//   ....[112]....
        /*1778*/ 	.word	0x00033f70
        /*177c*/ 	.word	0x00000006
        /*1780*/ 	.word	0x0002a880
        /*1784*/ 	.short	0x010a
        /*1786*/ 	.byte	0x3f
	.zero		1


	//   ....[113]....
        /*1788*/ 	.word	0x00034660
        /*178c*/ 	.word	0x00000006
        /*1790*/ 	.word	0x0002a840
        /*1794*/ 	.short	0x010a
        /*1796*/ 	.byte	0x3f
	.zero		1


	//   ....[114]....
        /*1798*/ 	.word	0x000351c0
        /*179c*/ 	.word	0x00000017
        /*17a0*/ 	.word	0x0002a820
        /*17a4*/ 	.short	0x010a
        /*17a6*/ 	.byte	0x3f
	.zero		1


	//   ....[115]....
        /*17a8*/ 	.word	0x00035210
        /*17ac*/ 	.word	0x00000004
        /*17b0*/ 	.word	0x0002a880
        /*17b4*/ 	.short	0x010a
        /*17b6*/ 	.byte	0x3f
	.zero		1


	//   ....[116]....
        /*17b8*/ 	.word	0x00035730
        /*17bc*/ 	.word	0x00000004
        /*17c0*/ 	.word	0x0002a840
        /*17c4*/ 	.short	0x010a
        /*17c6*/ 	.byte	0x3f
	.zero		1


	//   ....[117]....
        /*17c8*/ 	.word	0x00035c40
        /*17cc*/ 	.word	0x00000002
        /*17d0*/ 	.word	0x0002a870
        /*17d4*/ 	.short	0x010a
        /*17d6*/ 	.byte	0x3f
	.zero		1


	//   ....[118]....
        /*17d8*/ 	.word	0x00035c90
        /*17dc*/ 	.word	0x00000002
        /*17e0*/ 	.word	0x0002a860
        /*17e4*/ 	.short	0x010a
        /*17e6*/ 	.byte	0x3f
	.zero		1


	//   ....[119]....
        /*17e8*/ 	.word	0x00035ce0
        /*17ec*/ 	.word	0x00000002
        /*17f0*/ 	.word	0x0002a870
        /*17f4*/ 	.short	0x010a
        /*17f6*/ 	.byte	0x3f
	.zero		1


	//   ....[120]....
        /*17f8*/ 	.word	0x00035d30
        /*17fc*/ 	.word	0x00000002
        /*1800*/ 	.word	0x0002a860
        /*1804*/ 	.short	0x010a
        /*1806*/ 	.byte	0x3f
	.zero		1


	//   ....[121]....
        /*1808*/ 	.word	0x00036860
        /*180c*/ 	.word	0x00000004
        /*1810*/ 	.word	0x0002a820
        /*1814*/ 	.short	0x010a
        /*1816*/ 	.byte	0x3f
	.zero		1


	//   ....[122]....
        /*1818*/ 	.word	0x00036a00
        /*181c*/ 	.word	0x00000005
        /*1820*/ 	.word	0x0002a840
        /*1824*/ 	.short	0x010a
        /*1826*/ 	.byte	0x3f
	.zero		1


	//   ....[123]....
        /*1828*/ 	.word	0x00036a50
        /*182c*/ 	.word	0x00000019
        /*1830*/ 	.word	0x0002a840
        /*1834*/ 	.short	0x010a
        /*1836*/ 	.byte	0x3f
	.zero		1


	//   ....[124]....
        /*1838*/ 	.word	0x00036aa0
        /*183c*/ 	.word	0x00000005
        /*1840*/ 	.word	0x0002a860
        /*1844*/ 	.short	0x010a
        /*1846*/ 	.byte	0x3f
	.zero		1


	//   ....[125]....
        /*1848*/ 	.word	0x00036af0
        /*184c*/ 	.word	0x00000019
        /*1850*/ 	.word	0x0002a860
        /*1854*/ 	.short	0x010a
        /*1856*/ 	.byte	0x3f
	.zero		1


	//   ....[126]....
        /*1858*/ 	.word	0x00036b40
        /*185c*/ 	.word	0x00000005
        /*1860*/ 	.word	0x0002a880
        /*1864*/ 	.short	0x010a
        /*1866*/ 	.byte	0x3f
	.zero		1


	//----- nvinfo : EIATTR_NUM_MBARRIERS
	.align		4
.L_754:
        /*1868*/ 	.byte	0x03, 0x38
        /*186a*/ 	.short	0x0016


	//----- nvinfo : EIATTR_EXIT_INSTR_OFFSETS
	.align		4
        /*186c*/ 	.byte	0x04, 0x1c
        /*186e*/ 	.short	(.L_756 - .L_755)


	//   ....[0]....
.L_755:
        /*1870*/ 	.word	0x0002f890


	//----- nvinfo : EIATTR_MAX_THREADS
	.align		4
.L_756:
        /*1874*/ 	.byte	0x04, 0x05
        /*1876*/ 	.short	(.L_758 - .L_757)
.L_757:
        /*1878*/ 	.word	0x00000180
        /*187c*/ 	.word	0x00000001
        /*1880*/ 	.word	0x00000001


	//----- nvinfo : EIATTR_CRS_STACK_SIZE
	.align		4
.L_758:
        /*1884*/ 	.byte	0x04, 0x1e
        /*1886*/ 	.short	(.L_760 - .L_759)
.L_759:
        /*1888*/ 	.word	0x00000000


	//----- nvinfo : EIATTR_CBANK_PARAM_SIZE
	.align		4
.L_760:
        /*188c*/ 	.byte	0x03, 0x19
        /*188e*/ 	.short	0x0af0


	//----- nvinfo : EIATTR_PARAM_CBANK
	.align		4
        /*1890*/ 	.byte	0x04, 0x0a
        /*1892*/ 	.short	(.L_762 - .L_761)
	.align		4
.L_761:
        /*1894*/ 	.word	index@(.nv.constant0._ZN7cutlass13device_kernelIN5flash11enable_sm90INS1_16FlashAttnFwdSm90INS1_25CollectiveMainloopFwdSm90ILi2EN4cute5tupleIJNS5_1CILi1EEES8_S8_EEENS6_IJNS7_ILi128EEESA_NS7_ILi192EEEEEELi192ENS_12float_e4m3_tEfNS_4arch4Sm90ELb0ELb1ELb1ELb1ELb1ELb1ELb0ELb1ELb1ELb1ELb1ELb0EEENS1_21CollectiveEpilogueFwdINS6_IJSA_SB_SA_EEES9_NS_10bfloat16_tESF_Li256ELb1ELb1ELb1ELb1EEENS1_36VarlenDynamicPersistentTileSchedulerILi128ELi128ELi256ELi128ELb1ELb1ELb1ELb1ELb0ELb1EEEEEEEEEvNT_6ParamsE)
        /*1898*/ 	.short	0x0210
        /*189a*/ 	.short	0x0af0


	//----- nvinfo : EIATTR_SW_WAR
	.align		4
.L_762:
        /*189c*/ 	.byte	0x04, 0x36
        /*189e*/ 	.short	(.L_764 - .L_763)
.L_763:
        /*18a0*/ 	.word	0x00000008
.L_764:


//--------------------- .nv.info._ZN7cutlass13device_kernelIN5flash11enable_sm90INS1_16FlashAttnFwdSm90INS1_25CollectiveMainloopFwdSm90ILi2EN4cute5tupleIJNS5_1CILi1EEES8_S8_EEENS6_IJNS7_ILi128EEENS7_ILi160EEENS7_ILi192EEEEEELi192ENS_12float_e4m3_tEfNS_4arch4Sm90ELb1ELb0ELb1ELb0ELb1ELb0ELb0ELb1ELb1ELb1ELb1ELb0EEENS1_21CollectiveEpilogueFwdINS6_IJSA_SC_SB_EEES9_NS_10bfloat16_tESG_Li256ELb0ELb1ELb1ELb1EEENS1_19SingleTileSchedulerILb0ELb1ELb1ELi128EEEEEEEEEvNT_6ParamsE --------------------------
	.section	.nv.info._ZN7cutlass13device_kernelIN5flash11enable_sm90INS1_16FlashAttnFwdSm90INS1_25CollectiveMainloopFwdSm90ILi2EN4cute5tupleIJNS5_1CILi1EEES8_S8_EEENS6_IJNS7_ILi128EEENS7_ILi160EEENS7_ILi192EEEEEELi192ENS_12float_e4m3_tEfNS_4arch4Sm90ELb1ELb0ELb1ELb0ELb1ELb0ELb0ELb1ELb1ELb1ELb1ELb0EEENS1_21CollectiveEpilogueFwdINS6_IJSA_SC_SB_EEES9_NS_10bfloat16_tESG_Li256ELb0ELb1ELb1ELb1EEENS1_19SingleTileSchedulerILb0ELb1ELb1ELi128EEEEEEEEEvNT_6ParamsE,"",@"SHT_CUDA_INFO"
	.sectionflags	@""
	.align	4


	//----- nvinfo : EIATTR_CUDA_API_VERSION
	.align		4
        /*0000*/ 	.byte	0x04, 0x37
        /*0002*/ 	.short	(.L_766 - .L_765)
.L_765:
        /*0004*/ 	.word	0x00000082


	//----- nvinfo : EIATTR_KPARAM_INFO
	.align		4
.L_766:
        /*0008*/ 	.byte	0x04, 0x17
        /*000a*/ 	.short	(.L_768 - .L_767)
.L_767:
        /*000c*/ 	.word	0x00000000
        /*0010*/ 	.short	0x0000
        /*0012*/ 	.short	0x0070
        /*0014*/ 	.byte	0x00, 0xf0, 0x01, 0x28


	//----- nvinfo : EIATTR_SPARSE_MMA_MASK
	.align		4
.L_768:
        /*0018*/ 	.byte	0x03, 0x50
        /*001a*/ 	.short	0x0000


	//----- nvinfo : EIATTR_MAXREG_COUNT
	.align		4
        /*001c*/ 	.byte	0x03, 0x1b
        /*001e*/ 	.short	0x00a8


	//----- nvinfo : EIATTR_NUM_BARRIERS
	.align		4
        /*0020*/ 	.byte	0x02, 0x4c
        /*0022*/ 	.byte	0x10
	.zero		1


	//----- nvinfo : EIATTR_EXTERNS
	.align		4
        /*0024*/ 	.byte	0x04, 0x0f
        /*0026*/ 	.short	(.L_770 - .L_769)


	//   ....[0]....
	.align		4
.L_769:
        /*0028*/ 	.word	index@(__assertfail)


	//----- nvinfo : EIATTR_ANNOTATIONS
	.align		4
.L_770:
        /*002c*/ 	.byte	0x04, 0x55
        /*002e*/ 	.short	(.L_772 - .L_771)


	//   ....[0]....
.L_771:
        /* <DEDUP_REMOVED lines=10> */


	//----- nvinfo : EIATTR_MERCURY_ISA_VERSION
	.align		4
.L_772:
        /*00b8*/ 	.byte	0x03, 0x5f
        /*00ba*/ 	.short	0x0101


	//----- nvinfo : EIATTR_INT_WARP_WIDE_INSTR_OFFSETS
	.align		4
        /*00bc*/ 	.byte	0x04, 0x31
        /*00be*/ 	.short	(.L_774 - .L_773)


	//   ....[0]....
.L_773:
        /*00c0*/ 	.word	0x000000c0


	//   ....[1]....
        /*00c4*/ 	.word	0x000000d0


	//   ....[2]....
        /*00c8*/ 	.word	0x00000170


	//----- nvinfo : EIATTR_COOP_GROUP_MASK_REGIDS
	.align		4
.L_774:
        /*00cc*/ 	.byte	0x04, 0x29
        /*00ce*/ 	.short	(.L_776 - .L_775)


	//   ....[0]....
.L_775:
        /*00d0*/ 	.word	0xffffffff


	//   ....[1]....
        /*00d4*/ 	.word	0xffffffff


	//   ....[2]....
        /*00d8*/ 	.word	0xffffffff


	//   ....[3]....
        /*00dc*/ 	.word	0xffffffff


	//   ....[4]....
        /*00e0*/ 	.word	0xffffffff


	//   ....[5]....
        /*00e4*/ 	.word	0xffffffff


	//   ....[6]....
        /*00e8*/ 	.word	0xffffffff


	//   ....[7]....
        /*00ec*/ 	.word	0xffffffff


	//   ....[8]....
        /*00f0*/ 	.word	0xffffffff


	//   ....[9]....
        /*00f4*/ 	.word	0xffffffff


	//   ....[10]....
        /*00f8*/ 	.word	0xffffffff


	//   ....[11]....
        /*00fc*/ 	.word	0xffffffff


	//   ....[12]....
        /*0100*/ 	.word	0xffffffff


	//   ....[13]....
        /*0104*/ 	.word	0xffffffff


	//   ....[14]....
        /*0108*/ 	.word	0xffffffff


	//   ....[15]....
        /*010c*/ 	.word	0xffffffff


	//   ....[16]....
        /*0110*/ 	.word	0xffffffff


	//   ....[17]....
        /*0114*/ 	.word	0xffffffff


	//   ....[18]....
        /*0118*/ 	.word	0xffffffff


	//   ....[19]....
        /*011c*/ 	.word	0xffffffff


	//   ....[20]....
        /*0120*/ 	.word	0xffffffff


	//   ....[21]....
        /*0124*/ 	.word	0xffffffff


	//   ....[22]....
        /*0128*/ 	.word	0xffffffff


	//   ....[23]....
        /*012c*/ 	.word	0xffffffff


	//   ....[24]....
        /*0130*/ 	.word	0xffffffff


	//   ....[25]....
        /*0134*/ 	.word	0xffffffff


	//   ....[26]....
        /*0138*/ 	.word	0xffffffff


	//   ....[27]....
        /*013c*/ 	.word	0xffffffff


	//   ....[28]....
        /*0140*/ 	.word	0xffffffff


	//   ....[29]....
        /*0144*/ 	.word	0xffffffff


	//   ....[30]....
        /*0148*/ 	.word	0xffffffff


	//   ....[31]....
        /*014c*/ 	.word	0xffffffff


	//   ....[32]....
        /*0150*/ 	.word	0xffffffff


	//   ....[33]....
        /*0154*/ 	.word	0xffffffff


	//   ....[34]....
        /*0158*/ 	.word	0xffffffff


	//   ....[35]....
        /*015c*/ 	.word	0xffffffff


	//   ....[36]....
        /*0160*/ 	.word	0xffffffff


	//   ....[37]....
        /*0164*/ 	.word	0xffffffff


	//   ....[38]....
        /*0168*/ 	.word	0xffffffff


	//   ....[39]....
        /*016c*/ 	.word	0xffffffff


	//   ....[40]....
        /*0170*/ 	.word	0xffffffff


	//   ....[41]....
        /*0174*/ 	.word	0xffffffff


	//   ....[42]....
        /*0178*/ 	.word	0xffffffff


	//   ....[43]....
        /*017c*/ 	.word	0xffffffff


	//   ....[44]....
        /*0180*/ 	.word	0xffffffff


	//   ....[45]....
        /*0184*/ 	.word	0xffffffff


	//   ....[46]....
        /*0188*/ 	.word	0xffffffff


	//   ....[47]....
        /*018c*/ 	.word	0xffffffff


	//   ....[48]....
        /*0190*/ 	.word	0xffffffff


	//   ....[49]....
        /*0194*/ 	.word	0xffffffff


	//   ....[50]....
        /*0198*/ 	.word	0xffffffff


	//   ....[51]....
        /*019c*/ 	.word	0xffffffff


	//   ....[52]....
        /*01a0*/ 	.word	0xffffffff


	//   ....[53]....
        /*01a4*/ 	.word	0xffffffff


	//   ....[54]....
        /*01a8*/ 	.word	0xffffffff


	//   ....[55]....
        /*01ac*/ 	.word	0xffffffff


	//   ....[56]....
        /*01b0*/ 	.word	0xffffffff


	//   ....[57]....
        /*01b4*/ 	.word	0xffffffff


	//   ....[58]....
        /*01b8*/ 	.word	0xffffffff


	//   ....[59]....
        /*01bc*/ 	.word	0xffffffff


	//   ....[60]....
        /*01c0*/ 	.word	0xffffffff


	//   ....[61]....
        /*01c4*/ 	.word	0xffffffff


	//   ....[62]....
        /*01c8*/ 	.word	0xffffffff


	//   ....[63]....
        /*01cc*/ 	.word	0xffffffff


	//   ....[64]....
        /*01d0*/ 	.word	0xffffffff


	//   ....[65]....
        /*01d4*/ 	.word	0xffffffff


	//   ....[66]....
        /*01d8*/ 	.word	0xffffffff


	//   ....[67]....
        /*01dc*/ 	.word	0xffffffff


	//   ....[68]....
        /*01e0*/ 	.word	0xffffffff


	//   ....[69]....
        /*01e4*/ 	.word	0xffffffff


	//   ....[70]....
        /*01e8*/ 	.word	0xffffffff


	//   ....[71]....
        /*01ec*/ 	.word	0xffffffff


	//   ....[72]....
        /*01f0*/ 	.word	0xffffffff


	//   ....[73]....
        /*01f4*/ 	.word	0xffffffff


	//   ....[74]....
        /*01f8*/ 	.word	0xffffffff


	//   ....[75]....
        /*01fc*/ 	.word	0xffffffff


	//   ....[76]....
        /*0200*/ 	.word	0xffffffff


	//   ....[77]....
        /*0204*/ 	.word	0xffffffff


	//   ....[78]....
        /*0208*/ 	.word	0xffffffff


	//   ....[79]....
        /*020c*/ 	.word	0xffffffff


	//   ....[80]....
        /*0210*/ 	.word	0xffffffff


	//   ....[81]....
        /*0214*/ 	.word	0xffffffff


	//   ....[82]....
        /*0218*/ 	.word	0xffffffff


	//   ....[83]....
        /*021c*/ 	.word	0xffffffff


	//   ....[84]....
        /*0220*/ 	.word	0xffffffff


	//   ....[85]....
        /*0224*/ 	.word	0xffffffff


	//   ....[86]....
        /*0228*/ 	.word	0xffffffff


	//   ....[87]....
        /*022c*/ 	.word	0xffffffff


	//   ....[88]....
        /*0230*/ 	.word	0xffffffff


	//   ....[89]....
        /*0234*/ 	.word	0xffffffff


	//   ....[90]....
        /*0238*/ 	.word	0xffffffff


	//   ....[91]....
        /*023c*/ 	.word	0xffffffff


	//   ....[92]....
        /*0240*/ 	.word	0xffffffff


	//   ....[93]....
        /*0244*/ 	.word	0xffffffff


	//   ....[94]....
        /*0248*/ 	.word	0xffffffff


	//   ....[95]....
        /*024c*/ 	.word	0xffffffff


	//   ....[96]....
        /*0250*/ 	.word	0xffffffff


	//   ....[97]....
        /*0254*/ 	.word	0xffffffff


	//   ....[98]....
        /*0258*/ 	.word	0xffffffff


	//   ....[99]....
        /*025c*/ 	.word	0xffffffff


	//   ....[100]....
        /*0260*/ 	.word	0xffffffff


	//   ....[101]....
        /*0264*/ 	.word	0xffffffff


	//   ....[102]....
        /*0268*/ 	.word	0xffffffff


	//   ....[103]....
        /*026c*/ 	.word	0xffffffff


	//   ....[104]....
        /*0270*/ 	.word	0xffffffff


	//   ....[105]....
        /*0274*/ 	.word	0xffffffff


	//   ....[106]....
        /*0278*/ 	.word	0xffffffff


	//   ....[107]....
        /*027c*/ 	.word	0xffffffff


	//   ....[108]....
        /*0280*/ 	.word	0xffffffff


	//   ....[109]....
        /*0284*/ 	.word	0xffffffff


	//   ....[110]....
        /*0288*/ 	.word	0xffffffff


	//   ....[111]....
        /*028c*/ 	.word	0xffffffff


	//   ....[112]....
        /*0290*/ 	.word	0xffffffff


	//   ....[113]....
        /*0294*/ 	.word	0xffffffff


	//   ....[114]....
        /*0298*/ 	.word	0xffffffff


	//   ....[115]....
        /*029c*/ 	.word	0xffffffff


	//   ....[116]....
        /*02a0*/ 	.word	0xffffffff


	//   ....[117]....
        /*02a4*/ 	.word	0xffffffff


	//   ....[118]....
        /*02a8*/ 	.word	0xffffffff


	//   ....[119]....
        /*02ac*/ 	.word	0xffffffff


	//   ....[120]....
        /*02b0*/ 	.word	0xffffffff


	//   ....[121]....
        /*02b4*/ 	.word	0xffffffff


	//   ....[122]....
        /*02b8*/ 	.word	0xffffffff


	//   ....[123]....
        /*02bc*/ 	.word	0xffffffff


	//   ....[124]....
        /*02c0*/ 	.word	0xffffffff


	//   ....[125]....
        /*02c4*/ 	.word	0xffffffff


	//   ....[126]....
        /*02c8*/ 	.word	0xffffffff


	//   ....[127]....
        /*02cc*/ 	.word	0xffffffff


	//   ....[128]....
        /*02d0*/ 	.word	0xffffffff


	//   ....[129]....
        /*02d4*/ 	.word	0xffffffff


	//   ....[130]....
        /*02d8*/ 	.word	0xffffffff


	//   ....[131]....
        /*02dc*/ 	.word	0xffffffff


	//   ....[132]....
        /*02e0*/ 	.word	0xffffffff


	//   ....[133]....
        /*02e4*/ 	.word	0xffffffff


	//   ....[134]....
        /*02e8*/ 	.word	0xffffffff


	//   ....[135]....
        /*02ec*/ 	.word	0xffffffff


	//   ....[136]....
        /*02f0*/ 	.word	0xffffffff


	//   ....[137]....
        /*02f4*/ 	.word	0xffffffff


	//   ....[138]....
        /*02f8*/ 	.word	0xffffffff


	//   ....[139]....
        /*02fc*/ 	.word	0xffffffff


	//   ....[140]....
        /*0300*/ 	.word	0xffffffff


	//   ....[141]....
        /*0304*/ 	.word	0xffffffff


	//   ....[142]....
        /*0308*/ 	.word	0xffffffff


	//   ....[143]....
        /*030c*/ 	.word	0xffffffff


	//   ....[144]....
        /*0310*/ 	.word	0xffffffff


	//   ....[145]....
        /*0314*/ 	.word	0xffffffff


	//   ....[146]....
        /*0318*/ 	.word	0xffffffff


	//   ....[147]....
        /*031c*/ 	.word	0xffffffff


	//   ....[148]....
        /*0320*/ 	.word	0xffffffff


	//   ....[149]....
        /*0324*/ 	.word	0xffffffff


	//   ....[150]....
        /*0328*/ 	.word	0xffffffff


	//   ....[151]....
        /*032c*/ 	.word	0xffffffff


	//   ....[152]....
        /*0330*/ 	.word	0xffffffff


	//   ....[153]....
        /*0334*/ 	.word	0xffffffff


	//   ....[154]....
        /*0338*/ 	.word	0xffffffff


	//   ....[155]....
        /*033c*/ 	.word	0xffffffff


	//   ....[156]....
        /*0340*/ 	.word	0xffffffff


	//   ....[157]....
        /*0344*/ 	.word	0xffffffff


	//   ....[158]....
        /*0348*/ 	.word	0xffffffff


	//   ....[159]....
        /*034c*/ 	.word	0xffffffff


	//   ....[160]....
        /*0350*/ 	.word	0xffffffff


	//   ....[161]....
        /*0354*/ 	.word	0xffffffff


	//   ....[162]....
        /*0358*/ 	.word	0xffffffff


	//   ....[163]....
        /*035c*/ 	.word	0xffffffff


	//   ....[164]....
        /*0360*/ 	.word	0xffffffff


	//   ....[165]....
        /*0364*/ 	.word	0xffffffff


	//   ....[166]....
        /*0368*/ 	.word	0xffffffff


	//   ....[167]....
        /*036c*/ 	.word	0xffffffff


	//   ....[168]....
        /*0370*/ 	.word	0xffffffff


	//   ....[169]....
        /*0374*/ 	.word	0xffffffff


	//   ....[170]....
        /*0378*/ 	.word	0xffffffff


	//   ....[171]....
        /*037c*/ 	.word	0xffffffff


	//   ....[172]....
        /*0380*/ 	.word	0xffffffff


	//   ....[173]....
        /*0384*/ 	.word	0xffffffff


	//   ....[174]....
        /*0388*/ 	.word	0xffffffff


	//   ....[175]....
        /*038c*/ 	.word	0xffffffff


	//   ....[176]....
        /*0390*/ 	.word	0xffffffff


	//   ....[177]....
        /*0394*/ 	.word	0xffffffff


	//   ....[178]....
        /*0398*/ 	.word	0xffffffff


	//   ....[179]....
        /*039c*/ 	.word	0xffffffff


	//   ....[180]....
        /*03a0*/ 	.word	0xffffffff


	//   ....[181]....
        /*03a4*/ 	.word	0x0500000f


	//   ....[182]....
        /*03a8*/ 	.word	0x0500000f


	//   ....[183]....
        /*03ac*/ 	.word	0x0500000f


	//   ....[184]....
        /*03b0*/ 	.word	0x0500000f


	//   ....[185]....
        /*03b4*/ 	.word	0x0500000f


	//   ....[186]....
        /*03b8*/ 	.word	0x0500000f


	//   ....[187]....
        /*03bc*/ 	.word	0x0500000f


	//   ....[188]....
        /*03c0*/ 	.word	0x0500000f


	//   ....[189]....
        /*03c4*/ 	.word	0x0500000f


	//   ....[190]....
        /*03c8*/ 	.word	0x0500000f


	//   ....[191]....
        /*03cc*/ 	.word	0x0500000f


	//   ....[192]....
        /*03d0*/ 	.word	0x0500000f


	//   ....[193]....
        /*03d4*/ 	.word	0x0500000f


	//   ....[194]....
        /*03d8*/ 	.word	0x0500000f


	//   ....[195]....
        /*03dc*/ 	.word	0x0500000f


	//   ....[196]....
        /*03e0*/ 	.word	0x0500000f


	//   ....[197]....
        /*03e4*/ 	.word	0x0500000f


	//   ....[198]....
        /*03e8*/ 	.word	0x0500000f


	//   ....[199]....
        /*03ec*/ 	.word	0x0500000f


	//   ....[200]....
        /*03f0*/ 	.word	0x0500000f


	//   ....[201]....
        /*03f4*/ 	.word	0x0500000f


	//   ....[202]....
        /*03f8*/ 	.word	0x0500000f


	//   ....[203]....
        /*03fc*/ 	.word	0x0500000f


	//   ....[204]....
        /*0400*/ 	.word	0x0500000f


	//   ....[205]....
        /*0404*/ 	.word	0x0500000f


	//   ....[206]....
        /*0408*/ 	.word	0x0500000f


	//   ....[207]....
        /*040c*/ 	.word	0x0500000f


	//   ....[208]....
        /*0410*/ 	.word	0x0500000f


	//   ....[209]....
        /*0414*/ 	.word	0x0500000f


	//   ....[210]....
        /*0418*/ 	.word	0x0500000f


	//   ....[211]....
        /*041c*/ 	.word	0x0500000f


	//   ....[212]....
        /*0420*/ 	.word	0x0500000f


	//   ....[213]....
        /*0424*/ 	.word	0x0500000f


	//   ....[214]....
        /*0428*/ 	.word	0x0500000f


	//   ....[215]....
        /*042c*/ 	.word	0x0500000f


	//   ....[216]....
        /*0430*/ 	.word	0x0500000f


	//   ....[217]....
        /*0434*/ 	.word	0x0500000f


	//   ....[218]....
        /*0438*/ 	.word	0x0500000f


	//   ....[219]....
        /*043c*/ 	.word	0x0500000f


	//   ....[220]....
        /*0440*/ 	.word	0x0500000f


	//   ....[221]....
        /*0444*/ 	.word	0x0500000f


	//   ....[222]....
        /*0448*/ 	.word	0x0500000f


	//   ....[223]....
        /*044c*/ 	.word	0x0500000f


	//   ....[224]....
        /*0450*/ 	.word	0x0500000f


	//   ....[225]....
        /*0454*/ 	.word	0x0500000f


	//   ....[226]....
        /*0458*/ 	.word	0x0500000f


	//   ....[227]....
        /*045c*/ 	.word	0x0500000f


	//   ....[228]....
        /*0460*/ 	.word	0x0500000f


	//   ....[229]....
        /*0464*/ 	.word	0x0500000f


	//----- nvinfo : EIATTR_COOP_GROUP_INSTR_OFFSETS
	.align		4
.L_776:
        /*0468*/ 	.byte	0x04, 0x28
        /*046a*/ 	.short	(.L_778 - .L_777)


	//   ....[0]....
.L_777:
        /*046c*/ 	.word	0x00000080


	//   ....[1]....
        /*0470*/ 	.word	0x00000090


	//   ....[2]....
        /*0474*/ 	.word	0x000002d0


	//   ....[3]....
        /*0478*/ 	.word	0x00000430


	//   ....[4]....
        /*047c*/ 	.word	0x00000550


	//   ....[5]....
        /*0480*/ 	.word	0x000006b0


	//   ....[6]....
        /*0484*/ 	.word	0x00001350


	//   ....[7]....
        /*0488*/ 	.word	0x00002d60


	//   ....[8]....
        /*048c*/ 	.word	0x00003b30


	//   ....[9]....
        /*0490*/ 	.word	0x00003b50


	//   ....[10]....
        /*0494*/ 	.word	0x00003ba0


	//   ....[11]....
        /*0498*/ 	.word	0x000048b0


	//   ....[12]....
        /*049c*/ 	.word	0x00004950


	//   ....[13]....
        /*04a0*/ 	.word	0x00006f70


	//   ....[14]....
        /*04a4*/ 	.word	0x00007440


	//   ....[15]....
        /*04a8*/ 	.word	0x00007e30


	//   ....[16]....
        /*04ac*/ 	.word	0x00007e90


	//   ....[17]....
        /*04b0*/ 	.word	0x00008b60


	//   ....[18]....
        /*04b4*/ 	.word	0x00008bd0


	//   ....[19]....
        /*04b8*/ 	.word	0x0000c1b0


	//   ....[20]....
        /*04bc*/ 	.word	0x0000c1d0


	//   ....[21]....
        /*04c0*/ 	.word	0x0000c1f0


	//   ....[22]....
        /*04c4*/ 	.word	0x0000c210


	//   ....[23]....
        /*04c8*/ 	.word	0x0000df50


	//   ....[24]....
        /*04cc*/ 	.word	0x0000df60


	//   ....[25]....
        /*04d0*/ 	.word	0x0000df90


	//   ....[26]....
        /*04d4*/ 	.word	0x0000dfa0


	//   ....[27]....
        /*04d8*/ 	.word	0x0000f270


	//   ....[28]....
        /*04dc*/ 	.word	0x0000f280


	//   ....[29]....
        /*04e0*/ 	.word	0x0000f290


	//   ....[30]....
        /*04e4*/ 	.word	0x0000f2a0


	//   ....[31]....
        /*04e8*/ 	.word	0x0000f2b0


	//   ....[32]....
        /*04ec*/ 	.word	0x0000f2c0


	//   ....[33]....
        /*04f0*/ 	.word	0x0000f2d0


	//   ....[34]....
        /*04f4*/ 	.word	0x0000f2e0


	//   ....[35]....
        /*04f8*/ 	.word	0x0000f2f0


	//   ....[36]....
        /*04fc*/ 	.word	0x0000f300


	//   ....[37]....
        /*0500*/ 	.word	0x0000f310


	//   ....[38]....
        /*0504*/ 	.word	0x0000f320


	//   ....[39]....
        /*0508*/ 	.word	0x0000f330


	//   ....[40]....
        /*050c*/ 	.word	0x0000f350


	//   ....[41]....
        /*0510*/ 	.word	0x0000f360


	//   ....[42]....
        /*0514*/ 	.word	0x0000f370


	//   ....[43]....
        /*0518*/ 	.word	0x0000f380


	//   ....[44]....
        /*051c*/ 	.word	0x0000f390


	//   ....[45]....
        /*0520*/ 	.word	0x0000f3a0


	//   ....[46]....
        /*0524*/ 	.word	0x0000f3b0


	//   ....[47]....
        /*0528*/ 	.word	0x0000f3c0


	//   ....[48]....
        /*052c*/ 	.word	0x0000f3d0


	//   ....[49]....
        /*0530*/ 	.word	0x0000f3f0


	//   ....[50]....
        /*0534*/ 	.word	0x0000f400


	//   ....[51]....
        /*0538*/ 	.word	0x0000f410


	//   ....[52]....
        /*053c*/ 	.word	0x0000f420


	//   ....[53]....
        /*0540*/ 	.word	0x0000f430


	//   ....[54]....
        /*0544*/ 	.word	0x0000f450


	//   ....[55]....
        /*0548*/ 	.word	0x0000f480


	//   ....[56]....
        /*054c*/ 	.word	0x0000f4b0


	//   ....[57]....
        /*0550*/ 	.word	0x0000f4d0


	//   ....[58]....
        /*0554*/ 	.word	0x0000f500


	//   ....[59]....
        /*0558*/ 	.word	0x0000f530


	//   ....[60]....
        /*055c*/ 	.word	0x0000f540


	//   ....[61]....
        /*0560*/ 	.word	0x0000f560


	//   ....[62]....
        /*0564*/ 	.word	0x0000f570


	//   ....[63]....
        /*0568*/ 	.word	0x0000f590


	//   ....[64]....
        /*056c*/ 	.word	0x0000f5a0


	//   ....[65]....
        /*0570*/ 	.word	0x0000f5b0


	//   ....[66]....
        /*0574*/ 	.word	0x0000f5c0


	//   ....[67]....
        /*0578*/ 	.word	0x0000f5d0


	//   ....[68]....
        /*057c*/ 	.word	0x0000f5e0


	//   ....[69]....
        /*0580*/ 	.word	0x0000f600


	//   ....[70]....
        /*0584*/ 	.word	0x0000f620


	//   ....[71]....
        /*0588*/ 	.word	0x0000f630


	//   ....[72]....
        /*058c*/ 	.word	0x0000f650


	//   ....[73]....
        /*0590*/ 	.word	0x0000f660


	//   ....[74]....
        /*0594*/ 	.word	0x0000f670


	//   ....[75]....
        /*0598*/ 	.word	0x0000f690


	//   ....[76]....
        /*059c*/ 	.word	0x0000f6a0


	//   ....[77]....
        /*05a0*/ 	.word	0x0000f6b0


	//   ....[78]....
        /*05a4*/ 	.word	0x0000f6c0


	//   ....[79]....
        /*05a8*/ 	.word	0x0000f6f0


	//   ....[80]....
        /*05ac*/ 	.word	0x0000f720


	//   ....[81]....
        /*05b0*/ 	.word	0x0000f750


	//   ....[82]....
        /*05b4*/ 	.word	0x0000f780


	//   ....[83]....
        /*05b8*/ 	.word	0x0000f7b0


	//   ....[84]....
        /*05bc*/ 	.word	0x0000f7f0


	//   ....[85]....
        /*05c0*/ 	.word	0x0000f830


	//   ....[86]....
        /*05c4*/ 	.word	0x0000f840


	//   ....[87]....
        /*05c8*/ 	.word	0x0000f850


	//   ....[88]....
        /*05cc*/ 	.word	0x0000f860


	//   ....[89]....
        /*05d0*/ 	.word	0x0000f870


	//   ....[90]....
        /*05d4*/ 	.word	0x0000f880


	//   ....[91]....
        /*05d8*/ 	.word	0x0000f8b0


	//   ....[92]....
        /*05dc*/ 	.word	0x0000f8d0


	//   ....[93]....
        /*05e0*/ 	.word	0x0000f8f0


	//   ....[94]....
        /*05e4*/ 	.word	0x0000f910


	//   ....[95]....
        /*05e8*/ 	.word	0x0000f920


	//   ....[96]....
        /*05ec*/ 	.word	0x0000f930


	//   ....[97]....
        /*05f0*/ 	.word	0x0000f940


	//   ....[98]....
        /*05f4*/ 	.word	0x0000f950


	//   ....[99]....
        /*05f8*/ 	.word	0x0000f960


	//   ....[100]....
        /*05fc*/ 	.word	0x0000f970


	//   ....[101]....
        /*0600*/ 	.word	0x0000f980


	//   ....[102]....
        /*0604*/ 	.word	0x0000f990


	//   ....[103]....
        /*0608*/ 	.word	0x0000f9a0


	//   ....[104]....
        /*060c*/ 	.word	0x0000f9d0


	//   ....[105]....
        /*0610*/ 	.word	0x0000fa10


	//   ....[106]....
        /*0614*/ 	.word	0x0000fa30


	//   ....[107]....
        /*0618*/ 	.word	0x0000fa60


	//   ....[108]....
        /*061c*/ 	.word	0x0000fa90


	//   ....[109]....
        /*0620*/ 	.word	0x0000fac0


	//   ....[110]....
        /*0624*/ 	.word	0x0000fae0


	//   ....[111]....
        /*0628*/ 	.word	0x0000fb10


	//   ....[112]....
        /*062c*/ 	.word	0x0000fb40


	//   ....[113]....
        /*0630*/ 	.word	0x0000fb70


	//   ....[114]....
        /*0634*/ 	.word	0x0000fba0


	//   ....[115]....
        /*0638*/ 	.word	0x0000fbd0


	//   ....[116]....
        /*063c*/ 	.word	0x0000fc00


	//   ....[117]....
        /*0640*/ 	.word	0x0000fc30


	//   ....[118]....
        /*0644*/ 	.word	0x0000fc60


	//   ....[119]....
        /*0648*/ 	.word	0x0000fc90


	//   ....[120]....
        /*064c*/ 	.word	0x0000fcc0


	//   ....[121]....
        /*0650*/ 	.word	0x0000fce0


	//   ....[122]....
        /*0654*/ 	.word	0x0000fcf0


	//   ....[123]....
        /*0658*/ 	.word	0x00010080


	//   ....[124]....
        /*065c*/ 	.word	0x000100d0


	//   ....[125]....
        /*0660*/ 	.word	0x00010110


	//   ....[126]....
        /*0664*/ 	.word	0x00010150


	//   ....[127]....
        /*0668*/ 	.word	0x00010190


	//   ....[128]....
        /*066c*/ 	.word	0x000101c0


	//   ....[129]....
        /*0670*/ 	.word	0x00010b50


	//   ....[130]....
        /*0674*/ 	.word	0x00010b80


	//   ....[131]....
        /*0678*/ 	.word	0x00011a00


	//   ....[132]....
        /*067c*/ 	.word	0x000130e0


	//   ....[133]....
        /*0680*/ 	.word	0x00013110


	//   ....[134]....
        /*0684*/ 	.word	0x00013130


	//   ....[135]....
        /*0688*/ 	.word	0x00013150


	//   ....[136]....
        /*068c*/ 	.word	0x00013220


	//   ....[137]....
        /*0690*/ 	.word	0x00013230


	//   ....[138]....
        /*0694*/ 	.word	0x000132c0


	//   ....[139]....
        /*0698*/ 	.word	0x000132d0


	//   ....[140]....
        /*069c*/ 	.word	0x000132e0


	//   ....[141]....
        /*06a0*/ 	.word	0x00013370


	//   ....[142]....
        /*06a4*/ 	.word	0x00013790


	//   ....[143]....
        /*06a8*/ 	.word	0x000137c0


	//   ....[144]....
        /*06ac*/ 	.word	0x000137e0


	//   ....[145]....
        /*06b0*/ 	.word	0x00013850


	//   ....[146]....
        /*06b4*/ 	.word	0x000138a0


	//   ....[147]....
        /*06b8*/ 	.word	0x000138d0


	//   ....[148]....
        /*06bc*/ 	.word	0x000138f0


	//   ....[149]....
        /*06c0*/ 	.word	0x00013960


	//   ....[150]....
        /*06c4*/ 	.word	0x00013980


	//   ....[151]....
        /*06c8*/ 	.word	0x00013a10


	//   ....[152]....
        /*06cc*/ 	.word	0x00014040


	//   ....[153]....
        /*06d0*/ 	.word	0x00014070


	//   ....[154]....
        /*06d4*/ 	.word	0x000140a0


	//   ....[155]....
        /*06d8*/ 	.word	0x00014100


	//   ....[156]....
        /*06dc*/ 	.word	0x00014190


	//   ....[157]....
        /*06e0*/ 	.word	0x000141b0


	//   ....[158]....
        /*06e4*/ 	.word	0x00014230


	//   ....[159]....
        /*06e8*/ 	.word	0x00014250


	//   ....[160]....
        /*06ec*/ 	.word	0x00014b30


	//   ....[161]....
        /*06f0*/ 	.word	0x00014b50


	//   ....[162]....
        /*06f4*/ 	.word	0x00014b60


	//   ....[163]....
        /*06f8*/ 	.word	0x00014b70


	//   ....[164]....
        /*06fc*/ 	.word	0x00014b80


	//   ....[165]....
        /*0700*/ 	.word	0x00014be0


	//   ....[166]....
        /*0704*/ 	.word	0x00014bf0


	//   ....[167]....
        /*0708*/ 	.word	0x00014c50


	//   ....[168]....
        /*070c*/ 	.word	0x00014c80


	//   ....[169]....
        /*0710*/ 	.word	0x00014cc0


	//   ....[170]....
        /*0714*/ 	.word	0x000150d0


	//   ....[171]....
        /*0718*/ 	.word	0x000150e0


	//   ....[172]....
        /*071c*/ 	.word	0x000150f0


	//   ....[173]....
        /*0720*/ 	.word	0x00015110


	//   ....[174]....
        /*0724*/ 	.word	0x00015130


	//   ....[175]....
        /*0728*/ 	.word	0x00015150


	//   ....[176]....
        /*072c*/ 	.word	0x00015170


	//   ....[177]....
        /*0730*/ 	.word	0x00015180


	//   ....[178]....
        /*0734*/ 	.word	0x000151a0


	//   ....[179]....
        /*0738*/ 	.word	0x000151d0


	//   ....[180]....
        /*073c*/ 	.word	0x00016c60


	//   ....[181]....
        /*0740*/ 	.word	0x00017240


	//   ....[182]....
        /*0744*/ 	.word	0x00017320


	//   ....[183]....
        /*0748*/ 	.word	0x000173f0


	//   ....[184]....
        /*074c*/ 	.word	0x00017550


	//   ....[185]....
        /*0750*/ 	.word	0x000175e0


	//   ....[186]....
        /*0754*/ 	.word	0x00017640


	//   ....[187]....
        /*0758*/ 	.word	0x00017740


	//   ....[188]....
        /*075c*/ 	.word	0x000177a0


	//   ....[189]....
        /*0760*/ 	.word	0x00017870


	//   ....[190]....
        /*0764*/ 	.word	0x00017930


	//   ....[191]....
        /*0768*/ 	.word	0x00017a00


	//   ....[192]....
        /*076c*/ 	.word	0x00017b70


	//   ....[193]....
        /*0770*/ 	.word	0x00017c10


	//   ....[194]....
        /*0774*/ 	.word	0x00017d30


	//   ....[195]....
        /*0778*/ 	.word	0x00017d80


	//   ....[196]....
        /*077c*/ 	.word	0x00017e60


	//   ....[197]....
        /*0780*/ 	.word	0x00017f10


	//   ....[198]....
        /*0784*/ 	.word	0x00017f80


	//   ....[199]....
        /*0788*/ 	.word	0x00018050


	//   ....[200]....
        /*078c*/ 	.word	0x000180c0


	//   ....[201]....
        /*0790*/ 	.word	0x00018190


	//   ....[202]....
        /*0794*/ 	.word	0x00018220


	//   ....[203]....
        /*0798*/ 	.word	0x00018270


	//   ....[204]....
        /*079c*/ 	.word	0x00018340


	//   ....[205]....
        /*07a0*/ 	.word	0x00018400


	//   ....[206]....
        /*07a4*/ 	.word	0x00018470


	//   ....[207]....
        /*07a8*/ 	.word	0x00018560


	//   ....[208]....
        /*07ac*/ 	.word	0x000185d0


	//   ....[209]....
        /*07b0*/ 	.word	0x000186a0


	//   ....[210]....
        /*07b4*/ 	.word	0x000187d0


	//   ....[211]....
        /*07b8*/ 	.word	0x00018870


	//   ....[212]....
        /*07bc*/ 	.word	0x000188d0


	//   ....[213]....
        /*07c0*/ 	.word	0x000189a0


	//   ....[214]....
        /*07c4*/ 	.word	0x00018a00


	//   ....[215]....
        /*07c8*/ 	.word	0x00018ad0


	//   ....[216]....
        /*07cc*/ 	.word	0x00018b30


	//   ....[217]....
        /*07d0*/ 	.word	0x00018c00


	//   ....[218]....
        /*07d4*/ 	.word	0x00018c60


	//   ....[219]....
        /*07d8*/ 	.word	0x00018d30


	//   ....[220]....
        /*07dc*/ 	.word	0x00018e10


	//   ....[221]....
        /*07e0*/ 	.word	0x00018eb0


	//   ....[222]....
        /*07e4*/ 	.word	0x00018f10


	//   ....[223]....
        /*07e8*/ 	.word	0x00018ff0


	//   ....[224]....
        /*07ec*/ 	.word	0x00019050


	//   ....[225]....
        /*07f0*/ 	.word	0x00019110


	//   ....[226]....
        /*07f4*/ 	.word	0x00019170


	//   ....[227]....
        /*07f8*/ 	.word	0x00019230


	//   ....[228]....
        /*07fc*/ 	.word	0x00019290


	//   ....[229]....
        /*0800*/ 	.word	0x00019350


	//----- nvinfo : EIATTR_REG_RECONFIG
	.align		4
.L_778:
        /*0804*/ 	.byte	0x01, 0x54
	.zero		2


	//----- nvinfo : EIATTR_SYSCALL_OFFSETS
	.align		4
        /*0808*/ 	.byte	0x04, 0x46
        /*080a*/ 	.short	(.L_780 - .L_779)


	//   ....[0]....
.L_779:
        /*080c*/ 	.word	0x00001510


	//   ....[1]....
        /*0810*/ 	.word	0x00012250


	//   ....[2]....
        /*0814*/ 	.word	0x00012390


	//   ....[3]....
        /*0818*/ 	.word	0x000124d0


	//   ....[4]....
        /*081c*/ 	.word	0x000125f0


	//   ....[5]....
        /*0820*/ 	.word	0x00013d90


	//----- nvinfo : EIATTR_MBARRIER_INSTR_OFFSETS
	.align		4
.L_780:
        /*0824*/ 	.byte	0x04, 0x39
        /*0826*/ 	.short	(.L_782 - .L_781)


	//   ....[0]....
.L_781:
        /*0828*/ 	.word	0x00000180
        /*082c*/ 	.word	0x000000ff
        /*0830*/ 	.word	0x00033400
        /*0834*/ 	.short	0x0100
        /*0836*/ 	.byte	0x08
	.zero		1


	//   ....[1]....
        /*0838*/ 	.word	0x00000190
        /*083c*/ 	.word	0x000000ff
        /*0840*/ 	.word	0x00033420
        /*0844*/ 	.short	0x0100
        /*0846*/ 	.byte	0x08
	.zero		1


	//   ....[2]....
        /*0848*/ 	.word	0x00000280
        /*084c*/ 	.word	0x000000ff
        /*0850*/ 	.word	0x00033430
        /*0854*/ 	.short	0x0100
        /*0856*/ 	.byte	0x08
	.zero		1


	//   ....[3]....
        /*0858*/ 	.word	0x00000290
        /*085c*/ 	.word	0x000000ff
        /*0860*/ 	.word	0x00033440
        /*0864*/ 	.short	0x0100
        /*0866*/ 	.byte	0x08
	.zero		1


	//   ....[4]....
        /*0868*/ 	.word	0x000002a0
        /*086c*/ 	.word	0x000000ff
        /*0870*/ 	.word	0x00033438
        /*0874*/ 	.short	0x0100
        /*0876*/ 	.byte	0x08
	.zero		1


	//   ....[5]....
        /*0878*/ 	.word	0x000002b0
        /*087c*/ 	.word	0x000000ff
        /*0880*/ 	.word	0x00033448
        /*0884*/ 	.short	0x0100
        /*0886*/ 	.byte	0x08
	.zero		1


	//   ....[6]....
        /*0888*/ 	.word	0x000003e0
        /*088c*/ 	.word	0x000000ff
        /*0890*/ 	.word	0x00033450
        /*0894*/ 	.short	0x0100
        /*0896*/ 	.byte	0x08
	.zero		1


	//   ....[7]....
        /*0898*/ 	.word	0x000003f0
        /*089c*/ 	.word	0x000000ff
        /*08a0*/ 	.word	0x00033460
        /*08a4*/ 	.short	0x0100
        /*08a6*/ 	.byte	0x08
	.zero		1


	//   ....[8]....
        /*08a8*/ 	.word	0x00000400
        /*08ac*/ 	.word	0x000000ff
        /*08b0*/ 	.word	0x00033458
        /*08b4*/ 	.short	0x0100
        /*08b6*/ 	.byte	0x08
	.zero		1


	//   ....[9]....
        /*08b8*/ 	.word	0x00000410
        /*08bc*/ 	.word	0x000000ff
        /*08c0*/ 	.word	0x00033468
        /*08c4*/ 	.short	0x0100
        /*08c6*/ 	.byte	0x08
	.zero		1


	//   ....[10]....
        /*08c8*/ 	.word	0x00000500
        /*08cc*/ 	.word	0x000000ff
        /*08d0*/ 	.word	0x00033470
        /*08d4*/ 	.short	0x0100
        /*08d6*/ 	.byte	0x06
	.zero		1


	//   ....[11]....
        /*08d8*/ 	.word	0x00000510
        /*08dc*/ 	.word	0x000000ff
        /*08e0*/ 	.word	0x00033480
        /*08e4*/ 	.short	0x0100
        /*08e6*/ 	.byte	0x06
	.zero		1


	//   ....[12]....
        /*08e8*/ 	.word	0x00000520
        /*08ec*/ 	.word	0x000000ff
        /*08f0*/ 	.word	0x00033478
        /*08f4*/ 	.short	0x0100
        /*08f6*/ 	.byte	0x06
	.zero		1


	//   ....[13]....
        /*08f8*/ 	.word	0x00000530
        /*08fc*/ 	.word	0x000000ff
        /*0900*/ 	.word	0x00033488
        /*0904*/ 	.short	0x0100
        /*0906*/ 	.byte	0x06
	.zero		1


	//   ....[14]....
        /*0908*/ 	.word	0x00000660
        /*090c*/ 	.word	0x000000ff
        /*0910*/ 	.word	0x00033490
        /*0914*/ 	.short	0x0100
        /*0916*/ 	.byte	0x08
	.zero		1


	//   ....[15]....
        /*0918*/ 	.word	0x00000670
        /*091c*/ 	.word	0x000000ff
        /*0920*/ 	.word	0x000334a0
        /*0924*/ 	.short	0x0100
        /*0926*/ 	.byte	0x08
	.zero		1


	//   ....[16]....
        /*0928*/ 	.word	0x00000680
        /*092c*/ 	.word	0x000000ff
        /*0930*/ 	.word	0x00033498
        /*0934*/ 	.short	0x0100
        /*0936*/ 	.byte	0x08
	.zero		1


	//   ....[17]....
        /*0938*/ 	.word	0x00000690
        /*093c*/ 	.word	0x000000ff
        /*0940*/ 	.word	0x000334a8
        /*0944*/ 	.short	0x0100
        /*0946*/ 	.byte	0x08
	.zero		1


	//   ....[18]....
        /*0948*/ 	.word	0x000007d0
        /*094c*/ 	.word	0x000000ff
        /*0950*/ 	.word	0x000334b0
        /*0954*/ 	.short	0x0100
        /*0956*/ 	.byte	0x08
	.zero		1


	//   ....[19]....
        /*0958*/ 	.word	0x000007e0
        /*095c*/ 	.word	0x000000ff
        /*0960*/ 	.word	0x000334c0
        /*0964*/ 	.short	0x0100
        /*0966*/ 	.byte	0x08
	.zero		1


	//   ....[20]....
        /*0968*/ 	.word	0x000007f0
        /*096c*/ 	.word	0x000000ff
        /*0970*/ 	.word	0x000334b8
        /*0974*/ 	.short	0x0100
        /*0976*/ 	.byte	0x08
	.zero		1


	//   ....[21]....
        /*0978*/ 	.word	0x00000800
        /*097c*/ 	.word	0x000000ff
        /*0980*/ 	.word	0x000334c8
        /*0984*/ 	.short	0x0100
        /*0986*/ 	.byte	0x08
	.zero		1


	//   ....[22]....
        /*0988*/ 	.word	0x00001810
        /*098c*/ 	.word	0x000000ff
        /*0990*/ 	.word	0x00033400
        /*0994*/ 	.short	0x010a
        /*0996*/ 	.byte	0x26
	.zero		1


	//   ....[23]....
        /*0998*/ 	.word	0x000018c0
        /*099c*/ 	.word	0x000000ff
        /*09a0*/ 	.word	0x00033430
        /*09a4*/ 	.short	0x010a
        /*09a6*/ 	.byte	0x26
	.zero		1


	//   ....[24]....
        /*09a8*/ 	.word	0x00001920
        /*09ac*/ 	.word	0x000000ff
        /*09b0*/ 	.word	0x00033430
        /*09b4*/ 	.short	0x010a
        /*09b6*/ 	.byte	0x26
	.zero		1


	//   ....[25]....
        /*09b8*/ 	.word	0x000033f0
        /*09bc*/ 	.word	0x000000ff
        /*09c0*/ 	.word	0x00000000
        /*09c4*/ 	.short	0x0101
        /*09c6*/ 	.byte	0x07
	.zero		1


	//   ....[26]....
        /*09c8*/ 	.word	0x00005e70
        /*09cc*/ 	.word	0x000000ff
        /*09d0*/ 	.word	0x00033430
        /*09d4*/ 	.short	0x010a
        /*09d6*/ 	.byte	0x04
	.zero		1


	//   ....[27]....
        /*09d8*/ 	.word	0x00005eb0
        /*09dc*/ 	.word	0x000000ff
        /*09e0*/ 	.word	0x00033430
        /*09e4*/ 	.short	0x010a
        /*09e6*/ 	.byte	0x04
	.zero		1


	//   ....[28]....
        /*09e8*/ 	.word	0x00006b20
        /*09ec*/ 	.word	0x000000ff
        /*09f0*/ 	.word	0x00033450
        /*09f4*/ 	.short	0x010a
        /*09f6*/ 	.byte	0x0a
	.zero		1


	//   ....[29]....
        /*09f8*/ 	.word	0x00006b60
        /*09fc*/ 	.word	0x000000ff
        /*0a00*/ 	.word	0x00033450
        /*0a04*/ 	.short	0x010a
        /*0a06*/ 	.byte	0x0a
	.zero		1


	//   ....[30]....
        /*0a08*/ 	.word	0x00007600
        /*0a0c*/ 	.word	0x000000ff
        /*0a10*/ 	.word	0x00000000
        /*0a14*/ 	.short	0x0101
        /*0a16*/ 	.byte	0x07
	.zero		1


	//   ....[31]....
        /*0a18*/ 	.word	0x000099d0
        /*0a1c*/ 	.word	0x000000ff
        /*0a20*/ 	.word	0x00000000
        /*0a24*/ 	.short	0x0101
        /*0a26*/ 	.byte	0x06
	.zero		1


	//   ....[32]....
        /*0a28*/ 	.word	0x0000a360
        /*0a2c*/ 	.word	0x000000ff
        /*0a30*/ 	.word	0x00033430
        /*0a34*/ 	.short	0x010a
        /*0a36*/ 	.byte	0x0a
	.zero		1


	//   ....[33]....
        /*0a38*/ 	.word	0x0000a3a0
        /*0a3c*/ 	.word	0x000000ff
        /*0a40*/ 	.word	0x00033430
        /*0a44*/ 	.short	0x010a
        /*0a46*/ 	.byte	0x0a
	.zero		1


	//   ....[34]....
        /*0a48*/ 	.word	0x0000aff0
        /*0a4c*/ 	.word	0x000000ff
        /*0a50*/ 	.word	0x00033450
        /*0a54*/ 	.short	0x010a
        /*0a56*/ 	.byte	0x0a
	.zero		1


	//   ....[35]....
        /*0a58*/ 	.word	0x0000b030
        /*0a5c*/ 	.word	0x000000ff
        /*0a60*/ 	.word	0x00033450
        /*0a64*/ 	.short	0x010a
        /*0a66*/ 	.byte	0x0a
	.zero		1


	//   ....[36]....
        /*0a68*/ 	.word	0x0000b970
        /*0a6c*/ 	.word	0x000000ff
        /*0a70*/ 	.word	0x00000000
        /*0a74*/ 	.short	0x0101
        /*0a76*/ 	.byte	0x0b
	.zero		1


	//   ....[37]....
        /*0a78*/ 	.word	0x0000d310
        /*0a7c*/ 	.word	0x000000ff
        /*0a80*/ 	.word	0x00000000
        /*0a84*/ 	.short	0x0101
        /*0a86*/ 	.byte	0x07
	.zero		1


	//   ....[38]....
        /*0a88*/ 	.word	0x0000db90
        /*0a8c*/ 	.word	0x000000ff
        /*0a90*/ 	.word	0x00033450
        /*0a94*/ 	.short	0x010a
        /*0a96*/ 	.byte	0x09
	.zero		1


	//   ....[39]....
        /*0a98*/ 	.word	0x0000dbd0
        /*0a9c*/ 	.word	0x000000ff
        /*0aa0*/ 	.word	0x00033450
        /*0aa4*/ 	.short	0x010a
        /*0aa6*/ 	.byte	0x09
	.zero		1


	//   ....[40]....
        /*0aa8*/ 	.word	0x0000e280
        /*0aac*/ 	.word	0x000000ff
        /*0ab0*/ 	.word	0x00000000
        /*0ab4*/ 	.short	0x0101
        /*0ab6*/ 	.byte	0x04
	.zero		1


	//   ....[41]....
        /*0ab8*/ 	.word	0x000101e0
        /*0abc*/ 	.word	0x000000ff
        /*0ac0*/ 	.word	0x00000000
        /*0ac4*/ 	.short	0x0101
        /*0ac6*/ 	.byte	0x04
	.zero		1


	//   ....[42]....
        /*0ac8*/ 	.word	0x00012da0
        /*0acc*/ 	.word	0x000000ff
        /*0ad0*/ 	.word	0x00033480
        /*0ad4*/ 	.short	0x010a
        /*0ad6*/ 	.byte	0x2d
	.zero		1


	//   ....[43]....
        /*0ad8*/ 	.word	0x000134c0
        /*0adc*/ 	.word	0x000000ff
        /*0ae0*/ 	.word	0x00033470
        /*0ae4*/ 	.short	0x0107
        /*0ae6*/ 	.byte	0x2d
	.zero		1


	//   ....[44]....
        /*0ae8*/ 	.word	0x00013530
        /*0aec*/ 	.word	0x000000ff
        /*0af0*/ 	.word	0x00033470
        /*0af4*/ 	.short	0x0101
        /*0af6*/ 	.byte	0x2d
	.zero		1


	//   ....[45]....
        /*0af8*/ 	.word	0x00013560
        /*0afc*/ 	.word	0x000000ff
        /*0b00*/ 	.word	0x00033440
        /*0b04*/ 	.short	0x010a
        /*0b06*/ 	.byte	0x2d
	.zero		1


	//   ....[46]....
        /*0b08*/ 	.word	0x00013b50
        /*0b0c*/ 	.word	0x000000ff
        /*0b10*/ 	.word	0x00033430
        /*0b14*/ 	.short	0x0107
        /*0b16*/ 	.byte	0x2d
	.zero		1


	//   ....[47]....
        /*0b18*/ 	.word	0x00013bc0
        /*0b1c*/ 	.word	0x000000ff
        /*0b20*/ 	.word	0x00033430
        /*0b24*/ 	.short	0x0101
        /*0b26*/ 	.byte	0x2d
	.zero		1


	//   ....[48]....
        /*0b28*/ 	.word	0x00014360
        /*0b2c*/ 	.word	0x000000ff
        /*0b30*/ 	.word	0x00033400
        /*0b34*/ 	.short	0x0107
        /*0b36*/ 	.byte	0x2d
	.zero		1


	//   ....[49]....
        /*0b38*/ 	.word	0x000143c0
        /*0b3c*/ 	.word	0x000000ff
        /*0b40*/ 	.word	0x00033400
        /*0b44*/ 	.short	0x0101
        /*0b46*/ 	.byte	0x2d
	.zero		1


	//   ....[50]....
        /*0b48*/ 	.word	0x000143d0
        /*0b4c*/ 	.word	0x000000ff
        /*0b50*/ 	.word	0x00033420
        /*0b54*/ 	.short	0x010a
        /*0b56*/ 	.byte	0x2d
	.zero		1


	//   ....[51]....
        /*0b58*/ 	.word	0x00014840
        /*0b5c*/ 	.word	0x00000000
        /*0b60*/ 	.word	0x00033480
        /*0b64*/ 	.short	0x010a
        /*0b66*/ 	.byte	0x3f
	.zero		1


	//   ....[52]....
        /*0b68*/ 	.word	0x00014db0
        /*0b6c*/ 	.word	0x00000000
        /*0b70*/ 	.word	0x00033470
        /*0b74*/ 	.short	0x0107
        /*0b76*/ 	.byte	0x3f
	.zero		1


	//   ....[53]....
        /*0b78*/ 	.word	0x00014e20
        /*0b7c*/ 	.word	0x00000000
        /*0b80*/ 	.word	0x00033470
        /*0b84*/ 	.short	0x0101
        /*0b86*/ 	.byte	0x3f
	.zero		1


	//   ....[54]....
        /*0b88*/ 	.word	0x00014e50
        /*0b8c*/ 	.word	0x00000000
        /*0b90*/ 	.word	0x00033440
        /*0b94*/ 	.short	0x010a
        /*0b96*/ 	.byte	0x3f
	.zero		1


	//   ....[55]....
        /*0b98*/ 	.word	0x00015360
        /*0b9c*/ 	.word	0x00000000
        /*0ba0*/ 	.word	0x00033430
        /*0ba4*/ 	.short	0x0107
        /*0ba6*/ 	.byte	0x3f
	.zero		1


	//   ....[56]....
        /*0ba8*/ 	.word	0x000153e0
        /*0bac*/ 	.word	0x00000000
        /*0bb0*/ 	.word	0x00033430
        /*0bb4*/ 	.short	0x0101
        /*0bb6*/ 	.byte	0x3f
	.zero		1


	//   ....[57]....
        /*0bb8*/ 	.word	0x00015450
        /*0bbc*/ 	.word	0x00000002
        /*0bc0*/ 	.word	0x00033470
        /*0bc4*/ 	.short	0x010a
        /*0bc6*/ 	.byte	0x3f
	.zero		1


	//   ....[58]....
        /*0bc8*/ 	.word	0x000154c0
        /*0bcc*/ 	.word	0x00000002
        /*0bd0*/ 	.word	0x00033460
        /*0bd4*/ 	.short	0x010a
        /*0bd6*/ 	.byte	0x3f
	.zero		1


	//   ....[59]....
        /*0bd8*/ 	.word	0x00015ed0
        /*0bdc*/ 	.word	0x00000002
        /*0be0*/ 	.word	0x00033450
        /*0be4*/ 	.short	0x0101
        /*0be6*/ 	.byte	0x3f
	.zero		1


	//   ....[60]....
        /*0be8*/ 	.word	0x00015f70
        /*0bec*/ 	.word	0x00000002
        /*0bf0*/ 	.word	0x00000000
        /*0bf4*/ 	.short	0x0101
        /*0bf6*/ 	.byte	0x3f
	.zero		1


	//   ....[61]....
        /*0bf8*/ 	.word	0x00016060
        /*0bfc*/ 	.word	0x00000002
        /*0c00*/ 	.word	0x00033470
        /*0c04*/ 	.short	0x010a
        /*0c06*/ 	.byte	0x3f
	.zero		1


	//   ....[62]....
        /*0c08*/ 	.word	0x000160e0
        /*0c0c*/ 	.word	0x00000002
        /*0c10*/ 	.word	0x00033460
        /*0c14*/ 	.short	0x010a
        /*0c16*/ 	.byte	0x3f
	.zero		1


	//   ....[63]....
        /*0c18*/ 	.word	0x00016af0
        /*0c1c*/ 	.word	0x00000002
        /*0c20*/ 	.word	0x00033450
        /*0c24*/ 	.short	0x0101
        /*0c26*/ 	.byte	0x3f
	.zero		1


	//   ....[64]....
        /*0c28*/ 	.word	0x00016b70
        /*0c2c*/ 	.word	0x00000002
        /*0c30*/ 	.word	0x00000000
        /*0c34*/ 	.short	0x0101
        /*0c36*/ 	.byte	0x3f
	.zero		1


	//   ....[65]....
        /*0c38*/ 	.word	0x00016c10
        /*0c3c*/ 	.word	0x00000006
        /*0c40*/ 	.word	0x00033420
        /*0c44*/ 	.short	0x010a
        /*0c46*/ 	.byte	0x3f
	.zero		1


	//   ....[66]....
        /*0c48*/ 	.word	0x00016d50
        /*0c4c*/ 	.word	0x00000005
        /*0c50*/ 	.word	0x00033440
        /*0c54*/ 	.short	0x010a
        /*0c56*/ 	.byte	0x3f
	.zero		1


	//   ....[67]....
        /*0c58*/ 	.word	0x00016df0
        /*0c5c*/ 	.word	0x00000003
        /*0c60*/ 	.word	0x00033440
        /*0c64*/ 	.short	0x010a
        /*0c66*/ 	.byte	0x3f
	.zero		1


	//   ....[68]....
        /*0c68*/ 	.word	0x00016e30
        /*0c6c*/ 	.word	0x00000005
        /*0c70*/ 	.word	0x00033460
        /*0c74*/ 	.short	0x010a
        /*0c76*/ 	.byte	0x3f
	.zero		1


	//   ....[69]....
        /*0c78*/ 	.word	0x00016e70
        /*0c7c*/ 	.word	0x00000003
        /*0c80*/ 	.word	0x00033460
        /*0c84*/ 	.short	0x010a
        /*0c86*/ 	.byte	0x3f
	.zero		1


	//   ....[70]....
        /*0c88*/ 	.word	0x00016eb0
        /*0c8c*/ 	.word	0x00000005
        /*0c90*/ 	.word	0x00033480
        /*0c94*/ 	.short	0x010a
        /*0c96*/ 	.byte	0x3f
	.zero		1


	//   ....[71]....
        /*0c98*/ 	.word	0x00016ef0
        /*0c9c*/ 	.word	0x00000003
        /*0ca0*/ 	.word	0x00033480
        /*0ca4*/ 	.short	0x010a
        /*0ca6*/ 	.byte	0x3f
	.zero		1


	//   ....[72]....
        /*0ca8*/ 	.word	0x00016f60
        /*0cac*/ 	.word	0x00000003
        /*0cb0*/ 	.word	0x00033400
        /*0cb4*/ 	.short	0x010a
        /*0cb6*/ 	.byte	0x3f
	.zero		1


	//   ....[73]....
        /*0cb8*/ 	.word	0x00016fc0
        /*0cbc*/ 	.word	0x00000005
        /*0cc0*/ 	.word	0x00033430
        /*0cc4*/ 	.short	0x010a
        /*0cc6*/ 	.byte	0x3f
	.zero		1


	//   ....[74]....
        /*0cc8*/ 	.word	0x00017020
        /*0ccc*/ 	.word	0x0000000b
        /*0cd0*/ 	.word	0x00033430
        /*0cd4*/ 	.short	0x010a
        /*0cd6*/ 	.byte	0x3f
	.zero		1


	//   ....[75]....
        /*0cd8*/ 	.word	0x00017080
        /*0cdc*/ 	.word	0x0000000b
        /*0ce0*/ 	.word	0x00033450
        /*0ce4*/ 	.short	0x010a
        /*0ce6*/ 	.byte	0x3f
	.zero		1


	//   ....[76]....
        /*0ce8*/ 	.word	0x000170e0
        /*0cec*/ 	.word	0x0000000a
        /*0cf0*/ 	.word	0x00033430
        /*0cf4*/ 	.short	0x010a
        /*0cf6*/ 	.byte	0x3f
	.zero		1


	//   ....[77]....
        /*0cf8*/ 	.word	0x00017140
        /*0cfc*/ 	.word	0x0000000a
        /*0d00*/ 	.word	0x00033450
        /*0d04*/ 	.short	0x010a
        /*0d06*/ 	.byte	0x3f
	.zero		1


	//   ....[78]....
        /*0d08*/ 	.word	0x000171a0
        /*0d0c*/ 	.word	0x00000003
        /*0d10*/ 	.word	0x00033450
        /*0d14*/ 	.short	0x010a
        /*0d16*/ 	.byte	0x3f
	.zero		1


	//   ....[79]....
        /*0d18*/ 	.word	0x00017270
        /*0d1c*/ 	.word	0x0000001e
        /*0d20*/ 	.word	0x00033480
        /*0d24*/ 	.short	0x010a
        /*0d26*/ 	.byte	0x3f
	.zero		1


	//   ....[80]....
        /*0d28*/ 	.word	0x00017ac0
        /*0d2c*/ 	.word	0x0000001e
        /*0d30*/ 	.word	0x00033440
        /*0d34*/ 	.short	0x010a
        /*0d36*/ 	.byte	0x3f
	.zero		1


	//   ....[81]....
        /*0d38*/ 	.word	0x000186d0
        /*0d3c*/ 	.word	0x0000001e
        /*0d40*/ 	.word	0x00033420
        /*0d44*/ 	.short	0x010a
        /*0d46*/ 	.byte	0x3f
	.zero		1


	//   ....[82]....
        /*0d48*/ 	.word	0x00018720
        /*0d4c*/ 	.word	0x00000000
        /*0d50*/ 	.word	0x00033480
        /*0d54*/ 	.short	0x010a
        /*0d56*/ 	.byte	0x3f
	.zero		1


	//   ....[83]....
        /*0d58*/ 	.word	0x00018d60
        /*0d5c*/ 	.word	0x00000000
        /*0d60*/ 	.word	0x00033440
        /*0d64*/ 	.short	0x010a
        /*0d66*/ 	.byte	0x3f
	.zero		1


	//   ....[84]....
        /*0d68*/ 	.word	0x00019380
        /*0d6c*/ 	.word	0x00000002
        /*0d70*/ 	.word	0x00033470
        /*0d74*/ 	.short	0x010a
        /*0d76*/ 	.byte	0x3f
	.zero		1


	//   ....[85]....
        /*0d78*/ 	.word	0x000193d0
        /*0d7c*/ 	.word	0x00000002
        /*0d80*/ 	.word	0x00033460
        /*0d84*/ 	.short	0x010a
        /*0d86*/ 	.byte	0x3f
	.zero		1


	//   ....[86]....
        /*0d88*/ 	.word	0x00019420
        /*0d8c*/ 	.word	0x00000002
        /*0d90*/ 	.word	0x00033470
        /*0d94*/ 	.short	0x010a
        /*0d96*/ 	.byte	0x3f
	.zero		1


	//   ....[87]....
        /*0d98*/ 	.word	0x00019470
        /*0d9c*/ 	.word	0x00000002
        /*0da0*/ 	.word	0x00033460
        /*0da4*/ 	.short	0x010a
        /*0da6*/ 	.byte	0x3f
	.zero		1


	//   ....[88]....
        /*0da8*/ 	.word	0x000194c0
        /*0dac*/ 	.word	0x00000006
        /*0db0*/ 	.word	0x00033420
        /*0db4*/ 	.short	0x010a
        /*0db6*/ 	.byte	0x3f
	.zero		1


	//   ....[89]....
        /*0db8*/ 	.word	0x00019510
        /*0dbc*/ 	.word	0x00000005
        /*0dc0*/ 	.word	0x00033440
        /*0dc4*/ 	.short	0x010a
        /*0dc6*/ 	.byte	0x3f
	.zero		1


	//   ....[90]....
        /*0dc8*/ 	.word	0x00019560
        /*0dcc*/ 	.word	0x00000003
        /*0dd0*/ 	.word	0x00033440
        /*0dd4*/ 	.short	0x010a
        /*0dd6*/ 	.byte	0x3f
	.zero		1


	//   ....[91]....
        /*0dd8*/ 	.word	0x000195b0
        /*0ddc*/ 	.word	0x00000005
        /*0de0*/ 	.word	0x00033460
        /*0de4*/ 	.short	0x010a
        /*0de6*/ 	.byte	0x3f
	.zero		1


	//   ....[92]....
        /*0de8*/ 	.word	0x00019600
        /*0dec*/ 	.word	0x00000003
        /*0df0*/ 	.word	0x00033460
        /*0df4*/ 	.short	0x010a
        /*0df6*/ 	.byte	0x3f
	.zero		1


	//   ....[93]....
        /*0df8*/ 	.word	0x00019650
        /*0dfc*/ 	.word	0x00000005
        /*0e00*/ 	.word	0x00033480
        /*0e04*/ 	.short	0x010a
        /*0e06*/ 	.byte	0x3f
	.zero		1


	//----- nvinfo : EIATTR_NUM_MBARRIERS
	.align		4
.L_782:
        /*0e08*/ 	.byte	0x03, 0x38
        /*0e0a*/ 	.short	0x0016


	//----- nvinfo : EIATTR_EXIT_INSTR_OFFSETS
	.align		4
        /*0e0c*/ 	.byte	0x04, 0x1c
        /*0e0e*/ 	.short	(.L_784 - .L_783)


	//   ....[0]....
.L_783:
        /*0e10*/ 	.word	0x00016f40


	//----- nvinfo : EIATTR_MAX_THREADS
	.align		4
.L_784:
        /*0e14*/ 	.byte	0x04, 0x05
        /*0e16*/ 	.short	(.L_786 - .L_785)
.L_785:
        /*0e18*/ 	.word	0x00000180
        /*0e1c*/ 	.word	0x00000001
        /*0e20*/ 	.word	0x00000001


	//----- nvinfo : EIATTR_CRS_STACK_SIZE
	.align		4
.L_786:
        /*0e24*/ 	.byte	0x04, 0x1e
        /*0e26*/ 	.short	(.L_788 - .L_787)
.L_787:
        /*0e28*/ 	.word	0x00000000


	//----- nvinfo : EIATTR_CBANK_PARAM_SIZE
	.align		4
.L_788:
        /*0e2c*/ 	.byte	0x03, 0x19
        /*0e2e*/ 	.short	0x0a70


	//----- nvinfo : EIATTR_PARAM_CBANK
	.align		4
        /*0e30*/ 	.byte	0x04, 0x0a
        /*0e32*/ 	.short	(.L_790 - .L_789)
	.align		4
.L_789:
        /*0e34*/ 	.word	index@(.nv.constant0._ZN7cutlass13device_kernelIN5flash11enable_sm90INS1_16FlashAttnFwdSm90INS1_25CollectiveMainloopFwdSm90ILi2EN4cute5tupleIJNS5_1CILi1EEES8_S8_EEENS6_IJNS7_ILi128EEENS7_ILi160EEENS7_ILi192EEEEEELi192ENS_12float_e4m3_tEfNS_4arch4Sm90ELb1ELb0ELb1ELb0ELb1ELb0ELb0ELb1ELb1ELb1ELb1ELb0EEENS1_21CollectiveEpilogueFwdINS6_IJSA_SC_SB_EEES9_NS_10bfloat16_tESG_Li256ELb0ELb1ELb1ELb1EEENS1_19SingleTileSchedulerILb0ELb1ELb1ELi128EEEEEEEEEvNT_6ParamsE)
        /*0e38*/ 	.short	0x0210
        /*0e3a*/ 	.short	0x0a70


	//----- nvinfo : EIATTR_SW_WAR
	.align		4
.L_790:
        /*0e3c*/ 	.byte	0x04, 0x36
        /*0e3e*/ 	.short	(.L_792 - .L_791)
.L_791:
        /*0e40*/ 	.word	0x00000008
.L_792:


//--------------------- .nv.info._ZN7cutlass13device_kernelIN5flash11enable_sm90INS1_16FlashAttnFwdSm90INS1_25CollectiveMainloopFwdSm90ILi2EN4cute5tupleIJNS5_1CILi1EEES8_S8_EEENS6_IJNS7_ILi128EEENS7_ILi160EEENS7_ILi192EEEEEELi192ENS_12float_e4m3_tEfNS_4arch4Sm90ELb1ELb0ELb1ELb1ELb1ELb0ELb0ELb1ELb1ELb1ELb1ELb0EEENS1_21CollectiveEpilogueFwdINS6_IJSA_SC_SB_EEES9_NS_10bfloat16_tESG_Li256ELb1ELb1ELb1ELb1EEENS1_36VarlenDynamicPersistentTileSchedulerILi128ELi160ELi256ELi128ELb1ELb1ELb1ELb1ELb1ELb1EEEEEEEEEvNT_6ParamsE --------------------------
	.section	.nv.info._ZN7cutlass13device_kernelIN5flash11enable_sm90INS1_16FlashAttnFwdSm90INS1_25CollectiveMainloopFwdSm90ILi2EN4cute5tupleIJNS5_1CILi1EEES8_S8_EEENS6_IJNS7_ILi128EEENS7_ILi160EEENS7_ILi192EEEEEELi192ENS_12float_e4m3_tEfNS_4arch4Sm90ELb1ELb0ELb1ELb1ELb1ELb0ELb0ELb1ELb1ELb1ELb1ELb0EEENS1_21CollectiveEpilogueFwdINS6_IJSA_SC_SB_EEES9_NS_10bfloat16_tESG_Li256ELb1ELb1ELb1ELb1EEENS1_36VarlenDynamicPersistentTileSchedulerILi128ELi160ELi256ELi128ELb1ELb1ELb1ELb1ELb1ELb1EEEEEEEEEvNT_6ParamsE,"",@"SHT_CUDA_INFO"
	.sectionflags	@""
	.align	4


	//----- nvinfo : EIATTR_CUDA_API_VERSION
	.align		4
        /*0000*/ 	.byte	0x04, 0x37
        /*0002*/ 	.short	(.L_794 - .L_793)
.L_793:
        /*0004*/ 	.word	0x00000082


	//----- nvinfo : EIATTR_KPARAM_INFO
	.align		4
.L_794:
        /*0008*/ 	.byte	0x04, 0x17
        /*000a*/ 	.short	(.L_796 - .L_795)
.L_795:
        /*000c*/ 	.word	0x00000000
        /*0010*/ 	.short	0x0000
        /*0012*/ 	.short	0x0070
        /*0014*/ 	.byte	0x00, 0xf0, 0x01, 0x2a


	//----- nvinfo : EIATTR_SPARSE_MMA_MASK
	.align		4
.L_796:
        /*0018*/ 	.byte	0x03, 0x50
        /*001a*/ 	.short	0x0000


	//----- nvinfo : EIATTR_MAXREG_COUNT
	.align		4
        /*001c*/ 	.byte	0x03, 0x1b
        /*001e*/ 	.short	0x00a8


	//----- nvinfo : EIATTR_NUM_BARRIERS
	.align		4
        /*0020*/ 	.byte	0x02, 0x4c
        /*0022*/ 	.byte	0x10
	.zero		1


	//----- nvinfo : EIATTR_EXTERNS
	.align		4
        /*0024*/ 	.byte	0x04, 0x0f
        /*0026*/ 	.short	(.L_798 - .L_797)


	//   ....[0]....
	.align		4
.L_797:
        /*0028*/ 	.word	index@(__assertfail)


	//----- nvinfo : EIATTR_ANNOTATIONS
	.align		4
.L_798:
        /*002c*/ 	.byte	0x04, 0x55
        /*002e*/ 	.short	(.L_800 - .L_799)


	//   ....[0]....
.L_799:
        /* <DEDUP_REMOVED lines=31> */


	//----- nvinfo : EIATTR_MERCURY_ISA_VERSION
	.align		4
.L_800:
        /*0208*/ 	.byte	0x03, 0x5f
        /*020a*/ 	.short	0x0101


	//----- nvinfo : EIATTR_UNUSED_LOAD_BYTE_OFFSET
	.align		4
        /*020c*/ 	.byte	0x04, 0x44
        /*020e*/ 	.short	(.L_802 - .L_801)


	//   ....[0]....
.L_801:
        /*0210*/ 	.word	0x000009a0
        /*0214*/ 	.word	0x0000fff0


	//   ....[1]....
        /*0218*/ 	.word	0x0000ee10
        /*021c*/ 	.word	0x0000fff0


	//----- nvinfo : EIATTR_INT_WARP_WIDE_INSTR_OFFSETS
	.align		4
.L_802:
        /*0220*/ 	.byte	0x04, 0x31
        /*0222*/ 	.short	(.L_804 - .L_803)


	//   ....[0]....
.L_803:
        /*0224*/ 	.word	0x000000c0


	//   ....[1]....
        /*0228*/ 	.word	0x000000d0


	//   ....[2]....
        /*022c*/ 	.word	0x00000170


	//   ....[3]....
        /*0230*/ 	.word	0x00015ac0


	//   ....[4]....
        /*0234*/ 	.word	0x00015b50


	//   ....[5]....
        /*0238*/ 	.word	0x00019db0


	//   ....[6]....
        /*023c*/ 	.word	0x00019e40


	//----- nvinfo : EIATTR_COOP_GROUP_MASK_REGIDS
	.align		4
.L_804:
        /*0240*/ 	.byte	0x04, 0x29
        /*0242*/ 	.short	(.L_806 - .L_805)


	//   ....[0]....
.L_805:
        /*0244*/ 	.word	0xffffffff


	//   ....[1]....
        /*0248*/ 	.word	0xffffffff


	//   ....[2]....
        /*024c*/ 	.word	0xffffffff


	//   ....[3]....
        /*0250*/ 	.word	0xffffffff


	//   ....[4]....
        /*0254*/ 	.word	0xffffffff


	//   ....[5]....
        /*0258*/ 	.word	0xffffffff


	//   ....[6]....
        /*025c*/ 	.word	0xffffffff


	//   ....[7]....
        /*0260*/ 	.word	0xffffffff


	//   ....[8]....
        /*0264*/ 	.word	0xffffffff


	//   ....[9]....
        /*0268*/ 	.word	0xffffffff


	//   ....[10]....
        /*026c*/ 	.word	0xffffffff


	//   ....[11]....
        /*0270*/ 	.word	0xffffffff


	//   ....[12]....
        /*0274*/ 	.word	0xffffffff


	//   ....[13]....
        /*0278*/ 	.word	0xffffffff


	//   ....[14]....
        /*027c*/ 	.word	0xffffffff


	//   ....[15]....
        /*0280*/ 	.word	0xffffffff


	//   ....[16]....
        /*0284*/ 	.word	0xffffffff


	//   ....[17]....
        /*0288*/ 	.word	0xffffffff


	//   ....[18]....
        /*028c*/ 	.word	0xffffffff


	//   ....[19]....
        /*0290*/ 	.word	0xffffffff


	//   ....[20]....
        /*0294*/ 	.word	0xffffffff


	//   ....[21]....
        /*0298*/ 	.word	0xffffffff


	//   ....[22]....
        /*029c*/ 	.word	0xffffffff


	//   ....[23]....
        /*02a0*/ 	.word	0xffffffff


	//   ....[24]....
        /*02a4*/ 	.word	0xffffffff


	//   ....[25]....
        /*02a8*/ 	.word	0xffffffff


	//   ....[26]....
        /*02ac*/ 	.word	0xffffffff


	//   ....[27]....
        /*02b0*/ 	.word	0xffffffff


	//   ....[28]....
        /*02b4*/ 	.word	0xffffffff


	//   ....[29]....
        /*02b8*/ 	.word	0xffffffff


	//   ....[30]....
        /*02bc*/ 	.word	0xffffffff


	//   ....[31]....
        /*02c0*/ 	.word	0xffffffff


	//   ....[32]....
        /*02c4*/ 	.word	0xffffffff


	//   ....[33]....
        /*02c8*/ 	.word	0xffffffff


	//   ....[34]....
        /*02cc*/ 	.word	0xffffffff


	//   ....[35]....
        /*02d0*/ 	.word	0xffffffff


	//   ....[36]....
        /*02d4*/ 	.word	0xffffffff


	//   ....[37]....
        /*02d8*/ 	.word	0xffffffff


	//   ....[38]....
        /*02dc*/ 	.word	0xffffffff


	//   ....[39]....
        /*02e0*/ 	.word	0xffffffff


	//   ....[40]....
        /*02e4*/ 	.word	0xffffffff


	//   ....[41]....
        /*02e8*/ 	.word	0xffffffff


	//   ....[42]....
        /*02ec*/ 	.word	0xffffffff


	//   ....[43]....
        /*02f0*/ 	.word	0xffffffff


	//   ....[44]....
        /*02f4*/ 	.word	0xffffffff


	//   ....[45]....
        /*02f8*/ 	.word	0xffffffff


	//   ....[46]....
        /*02fc*/ 	.word	0xffffffff


	//   ....[47]....
        /*0300*/ 	.word	0xffffffff


	//   ....[48]....
        /*0304*/ 	.word	0xffffffff


	//   ....[49]....
        /*0308*/ 	.word	0xffffffff


	//   ....[50]....
        /*030c*/ 	.word	0xffffffff


	//   ....[51]....
        /*0310*/ 	.word	0xffffffff


	//   ....[52]....
        /*0314*/ 	.word	0xffffffff


	//   ....[53]....
        /*0318*/ 	.word	0xffffffff


	//   ....[54]....
        /*031c*/ 	.word	0xffffffff


	//   ....[55]....
        /*0320*/ 	.word	0xffffffff


	//   ....[56]....
        /*0324*/ 	.word	0xffffffff


	//   ....[57]....
        /*0328*/ 	.word	0xffffffff


	//   ....[58]....
        /*032c*/ 	.word	0xffffffff


	//   ....[59]....
        /*0330*/ 	.word	0xffffffff


	//   ....[60]....
        /*0334*/ 	.word	0xffffffff


	//   ....[61]....
        /*0338*/ 	.word	0xffffffff


	//   ....[62]....
        /*033c*/ 	.word	0xffffffff


	//   ....[63]....
        /*0340*/ 	.word	0xffffffff


	//   ....[64]....
        /*0344*/ 	.word	0xffffffff


	//   ....[65]....
        /*0348*/ 	.word	0xffffffff


	//   ....[66]....
        /*034c*/ 	.word	0xffffffff


	//   ....[67]....
        /*0350*/ 	.word	0xffffffff


	//   ....[68]....
        /*0354*/ 	.word	0xffffffff


	//   ....[69]....
        /*0358*/ 	.word	0xffffffff


	//   ....[70]....
        /*035c*/ 	.word	0xffffffff


	//   ....[71]....
        /*0360*/ 	.word	0xffffffff


	//   ....[72]....
        /*0364*/ 	.word	0xffffffff


	//   ....[73]....
        /*0368*/ 	.word	0xffffffff


	//   ....[74]....
        /*036c*/ 	.word	0xffffffff


	//   ....[75]....
        /*0370*/ 	.word	0xffffffff


	//   ....[76]....
        /*0374*/ 	.word	0xffffffff


	//   ....[77]....
        /*0378*/ 	.word	0xffffffff


	//   ....[78]....
        /*037c*/ 	.word	0xffffffff


	//   ....[79]....
        /*0380*/ 	.word	0xffffffff


	//   ....[80]....
        /*0384*/ 	.word	0xffffffff


	//   ....[81]....
        /*0388*/ 	.word	0xffffffff


	//   ....[82]....
        /*038c*/ 	.word	0xffffffff


	//   ....[83]....
        /*0390*/ 	.word	0xffffffff


	//   ....[84]....
        /*0394*/ 	.word	0xffffffff


	//   ....[85]....
        /*0398*/ 	.word	0xffffffff


	//   ....[86]....
        /*039c*/ 	.word	0xffffffff


	//   ....[87]....
        /*03a0*/ 	.word	0xffffffff


	//   ....[88]....
        /*03a4*/ 	.word	0xffffffff


	//   ....[89]....
        /*03a8*/ 	.word	0xffffffff


	//   ....[90]....
        /*03ac*/ 	.word	0xffffffff


	//   ....[91]....
        /*03b0*/ 	.word	0xffffffff


	//   ....[92]....
        /*03b4*/ 	.word	0xffffffff


	//   ....[93]....
        /*03b8*/ 	.word	0xffffffff


	//   ....[94]....
        /*03bc*/ 	.word	0xffffffff


	//   ....[95]....
        /*03c0*/ 	.word	0xffffffff


	//   ....[96]....
        /*03c4*/ 	.word	0xffffffff


	//   ....[97]....
        /*03c8*/ 	.word	0xffffffff


	//   ....[98]....
        /*03cc*/ 	.word	0xffffffff


	//   ....[99]....
        /*03d0*/ 	.word	0xffffffff


	//   ....[100]....
        /*03d4*/ 	.word	0xffffffff


	//   ....[101]....
        /*03d8*/ 	.word	0xffffffff


	//   ....[102]....
        /*03dc*/ 	.word	0xffffffff


	//   ....[103]....
        /*03e0*/ 	.word	0xffffffff


	//   ....[104]....
        /*03e4*/ 	.word	0xffffffff


	//   ....[105]....
        /*03e8*/ 	.word	0xffffffff


	//   ....[106]....
        /*03ec*/ 	.word	0xffffffff


	//   ....[107]....
        /*03f0*/ 	.word	0xffffffff


	//   ....[108]....
        /*03f4*/ 	.word	0xffffffff


	//   ....[109]....
        /*03f8*/ 	.word	0xffffffff


	//   ....[110]....
        /*03fc*/ 	.word	0xffffffff


	//   ....[111]....
        /*0400*/ 	.word	0xffffffff


	//   ....[112]....
        /*0404*/ 	.word	0xffffffff


	//   ....[113]....
        /*0408*/ 	.word	0xffffffff


	//   ....[114]....
        /*040c*/ 	.word	0xffffffff


	//   ....[115]....
        /*0410*/ 	.word	0xffffffff


	//   ....[116]....
        /*0414*/ 	.word	0xffffffff


	//   ....[117]....
        /*0418*/ 	.word	0xffffffff


	//   ....[118]....
        /*041c*/ 	.word	0xffffffff


	//   ....[119]....
        /*0420*/ 	.word	0xffffffff


	//   ....[120]....
        /*0424*/ 	.word	0xffffffff


	//   ....[121]....
        /*0428*/ 	.word	0xffffffff


	//   ....[122]....
        /*042c*/ 	.word	0xffffffff


	//   ....[123]....
        /*0430*/ 	.word	0xffffffff


	//   ....[124]....
        /*0434*/ 	.word	0xffffffff


	//   ....[125]....
        /*0438*/ 	.word	0xffffffff


	//   ....[126]....
        /*043c*/ 	.word	0xffffffff


	//   ....[127]....
        /*0440*/ 	.word	0xffffffff


	//   ....[128]....
        /*0444*/ 	.word	0xffffffff


	//   ....[129]....
        /*0448*/ 	.word	0xffffffff


	//   ....[130]....
        /*044c*/ 	.word	0xffffffff


	//   ....[131]....
        /*0450*/ 	.word	0xffffffff


	//   ....[132]....
        /*0454*/ 	.word	0xffffffff


	//   ....[133]....
        /*0458*/ 	.word	0xffffffff


	//   ....[134]....
        /*045c*/ 	.word	0xffffffff


	//   ....[135]....
        /*0460*/ 	.word	0xffffffff


	//   ....[136]....
        /*0464*/ 	.word	0xffffffff


	//   ....[137]....
        /*0468*/ 	.word	0xffffffff


	//   ....[138]....
        /*046c*/ 	.word	0xffffffff


	//   ....[139]....
        /*0470*/ 	.word	0xffffffff


	//   ....[140]....
        /*0474*/ 	.word	0xffffffff


	//   ....[141]....
        /*0478*/ 	.word	0xffffffff


	//   ....[142]....
        /*047c*/ 	.word	0xffffffff


	//   ....[143]....
        /*0480*/ 	.word	0xffffffff


	//   ....[144]....
        /*0484*/ 	.word	0xffffffff


	//   ....[145]....
        /*0488*/ 	.word	0xffffffff


	//   ....[146]....
        /*048c*/ 	.word	0xffffffff


	//   ....[147]....
        /*0490*/ 	.word	0xffffffff


	//   ....[148]....
        /*0494*/ 	.word	0xffffffff


	//   ....[149]....
        /*0498*/ 	.word	0xffffffff


	//   ....[150]....
        /*049c*/ 	.word	0xffffffff


	//   ....[151]....
        /*04a0*/ 	.word	0xffffffff


	//   ....[152]....
        /*04a4*/ 	.word	0xffffffff


	//   ....[153]....
        /*04a8*/ 	.word	0xffffffff


	//   ....[154]....
        /*04ac*/ 	.word	0xffffffff


	//   ....[155]....
        /*04b0*/ 	.word	0xffffffff


	//   ....[156]....
        /*04b4*/ 	.word	0xffffffff


	//   ....[157]....
        /*04b8*/ 	.word	0xffffffff


	//   ....[158]....
        /*04bc*/ 	.word	0xffffffff


	//   ....[159]....
        /*04c0*/ 	.word	0xffffffff


	//   ....[160]....
        /*04c4*/ 	.word	0xffffffff


	//   ....[161]....
        /*04c8*/ 	.word	0xffffffff


	//   ....[162]....
        /*04cc*/ 	.word	0xffffffff


	//   ....[163]....
        /*04d0*/ 	.word	0xffffffff


	//   ....[164]....
        /*04d4*/ 	.word	0xffffffff


	//   ....[165]....
        /*04d8*/ 	.word	0xffffffff


	//   ....[166]....
        /*04dc*/ 	.word	0xffffffff


	//   ....[167]....
        /*04e0*/ 	.word	0xffffffff


	//   ....[168]....
        /*04e4*/ 	.word	0xffffffff


	//   ....[169]....
        /*04e8*/ 	.word	0xffffffff


	//   ....[170]....
        /*04ec*/ 	.word	0xffffffff


	//   ....[171]....
        /*04f0*/ 	.word	0xffffffff


	//   ....[172]....
        /*04f4*/ 	.word	0xffffffff


	//   ....[173]....
        /*04f8*/ 	.word	0xffffffff


	//   ....[174]....
        /*04fc*/ 	.word	0xffffffff


	//   ....[175]....
        /*0500*/ 	.word	0xffffffff


	//   ....[176]....
        /*0504*/ 	.word	0xffffffff


	//   ....[177]....
        /*0508*/ 	.word	0xffffffff


	//   ....[178]....
        /*050c*/ 	.word	0xffffffff


	//   ....[179]....
        /*0510*/ 	.word	0xffffffff


	//   ....[180]....
        /*0514*/ 	.word	0xffffffff


	//   ....[181]....
        /*0518*/ 	.word	0xffffffff


	//   ....[182]....
        /*051c*/ 	.word	0xffffffff


	//   ....[183]....
        /*0520*/ 	.word	0xffffffff


	//   ....[184]....
        /*0524*/ 	.word	0xffffffff


	//   ....[185]....
        /*0528*/ 	.word	0xffffffff


	//   ....[186]....
        /*052c*/ 	.word	0xffffffff


	//   ....[187]....
        /*0530*/ 	.word	0xffffffff


	//   ....[188]....
        /*0534*/ 	.word	0xffffffff


	//   ....[189]....
        /*0538*/ 	.word	0xffffffff


	//   ....[190]....
        /*053c*/ 	.word	0xffffffff


	//   ....[191]....
        /*0540*/ 	.word	0xffffffff


	//   ....[192]....
        /*0544*/ 	.word	0xffffffff


	//   ....[193]....
        /*0548*/ 	.word	0xffffffff


	//   ....[194]....
        /*054c*/ 	.word	0xffffffff


	//   ....[195]....
        /*0550*/ 	.word	0xffffffff


	//   ....[196]....
        /*0554*/ 	.word	0xffffffff


	//   ....[197]....
        /*0558*/ 	.word	0xffffffff


	//   ....[198]....
        /*055c*/ 	.word	0xffffffff


	//   ....[199]....
        /*0560*/ 	.word	0xffffffff


	//   ....[200]....
        /*0564*/ 	.word	0xffffffff


	//   ....[201]....
        /*0568*/ 	.word	0xffffffff


	//   ....[202]....
        /*056c*/ 	.word	0xffffffff


	//   ....[203]....
        /*0570*/ 	.word	0xffffffff


	//   ....[204]....
        /*0574*/ 	.word	0xffffffff


	//   ....[205]....
        /*0578*/ 	.word	0xffffffff


	//   ....[206]....
        /*057c*/ 	.word	0xffffffff


	//   ....[207]....
        /*0580*/ 	.word	0xffffffff


	//   ....[208]....
        /*0584*/ 	.word	0xffffffff


	//   ....[209]....
        /*0588*/ 	.word	0xffffffff


	//   ....[210]....
        /*058c*/ 	.word	0xffffffff


	//   ....[211]....
        /*0590*/ 	.word	0xffffffff


	//   ....[212]....
        /*0594*/ 	.word	0xffffffff


	//   ....[213]....
        /*0598*/ 	.word	0xffffffff


	//   ....[214]....
        /*059c*/ 	.word	0xffffffff


	//   ....[215]....
        /*05a0*/ 	.word	0xffffffff


	//   ....[216]....
        /*05a4*/ 	.word	0xffffffff


	//   ....[217]....
        /*05a8*/ 	.word	0xffffffff


	//   ....[218]....
        /*05ac*/ 	.word	0xffffffff


	//   ....[219]....
        /*05b0*/ 	.word	0xffffffff


	//   ....[220]....
        /*05b4*/ 	.word	0xffffffff


	//   ....[221]....
        /*05b8*/ 	.word	0xffffffff


	//   ....[222]....
        /*05bc*/ 	.word	0xffffffff


	//   ....[223]....
        /*05c0*/ 	.word	0xffffffff


	//   ....[224]....
        /*05c4*/ 	.word	0xffffffff


	//   ....[225]....
        /*05c8*/ 	.word	0xffffffff


	//   ....[226]....
        /*05cc*/ 	.word	0xffffffff


	//   ....[227]....
        /*05d0*/ 	.word	0xffffffff


	//   ....[228]....
        /*05d4*/ 	.word	0xffffffff


	//   ....[229]....
        /*05d8*/ 	.word	0xffffffff


	//   ....[230]....
        /*05dc*/ 	.word	0xffffffff


	//   ....[231]....
        /*05e0*/ 	.word	0x0500000f


	//   ....[232]....
        /*05e4*/ 	.word	0x0500000f


	//   ....[233]....
        /*05e8*/ 	.word	0x0500000f


	//   ....[234]....
        /*05ec*/ 	.word	0x0500000f


	//   ....[235]....
        /*05f0*/ 	.word	0x0500000f


	//   ....[236]....
        /*05f4*/ 	.word	0x0500000f


	//   ....[237]....
        /*05f8*/ 	.word	0x0500000f


	//   ....[238]....
        /*05fc*/ 	.word	0x0500000f


	//   ....[239]....
        /*0600*/ 	.word	0x0500000f


	//   ....[240]....
        /*0604*/ 	.word	0x0500000f


	//   ....[241]....
        /*0608*/ 	.word	0x0500000f


	//   ....[242]....
        /*060c*/ 	.word	0x0500000f


	//   ....[243]....
        /*0610*/ 	.word	0x0500000f


	//   ....[244]....
        /*0614*/ 	.word	0x0500000f


	//   ....[245]....
        /*0618*/ 	.word	0x0500000f


	//   ....[246]....
        /*061c*/ 	.word	0x0500000f


	//   ....[247]....
        /*0620*/ 	.word	0x0500000f


	//   ....[248]....
        /*0624*/ 	.word	0x0500000f


	//   ....[249]....
        /*0628*/ 	.word	0x0500000f


	//   ....[250]....
        /*062c*/ 	.word	0x0500000f


	//   ....[251]....
        /*0630*/ 	.word	0x0500000f


	//   ....[252]....
        /*0634*/ 	.word	0x0500000f


	//   ....[253]....
        /*0638*/ 	.word	0x0500000f


	//   ....[254]....
        /*063c*/ 	.word	0x0500000f


	//   ....[255]....
        /*0640*/ 	.word	0x0500000f


	//   ....[0]....
        /*0644*/ 	.word	0x0500000f


	//   ....[1]....
        /*0648*/ 	.word	0x0500000f


	//   ....[2]....
        /*064c*/ 	.word	0x0500000f


	//   ....[3]....
        /*0650*/ 	.word	0x0500000f


	//   ....[4]....
        /*0654*/ 	.word	0x0500000f


	//   ....[5]....
        /*0658*/ 	.word	0x0500000f


	//   ....[6]....
        /*065c*/ 	.word	0x0500000f


	//   ....[7]....
        /*0660*/ 	.word	0x0500000f


	//   ....[8]....
        /*0664*/ 	.word	0x0500000f


	//   ....[9]....
        /*0668*/ 	.word	0x0500000f


	//   ....[10]....
        /*066c*/ 	.word	0x0500000f


	//   ....[11]....
        /*0670*/ 	.word	0x0500000f


	//   ....[12]....
        /*0674*/ 	.word	0x0500000f


	//   ....[13]....
        /*0678*/ 	.word	0x0500000f


	//   ....[14]....
        /*067c*/ 	.word	0x0500000f


	//   ....[15]....
        /*0680*/ 	.word	0x0500000f


	//   ....[16]....
        /*0684*/ 	.word	0x0500000f


	//   ....[17]....
        /*0688*/ 	.word	0x0500000f


	//   ....[18]....
        /*068c*/ 	.word	0x0500000f


	//   ....[19]....
        /*0690*/ 	.word	0x0500000f


	//   ....[20]....
        /*0694*/ 	.word	0x0500000f


	//   ....[21]....
        /*0698*/ 	.word	0x0500000f


	//   ....[22]....
        /*069c*/ 	.word	0x0500000f


	//   ....[23]....
        /*06a0*/ 	.word	0x0500000f


	//   ....[24]....
        /*06a4*/ 	.word	0x0500000f


	//----- nvinfo : EIATTR_COOP_GROUP_INSTR_OFFSETS
	.align		4
.L_806:
        /*06a8*/ 	.byte	0x04, 0x28
        /*06aa*/ 	.short	(.L_808 - .L_807)


	//   ....[0]....
.L_807:
        /*06ac*/ 	.word	0x00000080


	//   ....[1]....
        /*06b0*/ 	.word	0x00000090


	//   ....[2]....
        /*06b4*/ 	.word	0x000002d0


	//   ....[3]....
        /*06b8*/ 	.word	0x00000430


	//   ....[4]....
        /*06bc*/ 	.word	0x00000550


	//   ....[5]....
        /*06c0*/ 	.word	0x000006b0


	//   ....[6]....
        /*06c4*/ 	.word	0x00001d00


	//   ....[7]....
        /*06c8*/ 	.word	0x000031c0


	//   ....[8]....
        /*06cc*/ 	.word	0x00003640


	//   ....[9]....
        /*06d0*/ 	.word	0x000041e0


	//   ....[10]....
        /*06d4*/ 	.word	0x00004250


	//   ....[11]....
        /*06d8*/ 	.word	0x00004ed0


	//   ....[12]....
        /*06dc*/ 	.word	0x00004f20


	//   ....[13]....
        /*06e0*/ 	.word	0x000075d0


	//   ....[14]....
        /*06e4*/ 	.word	0x00008540


	//   ....[15]....
        /*06e8*/ 	.word	0x00008590


	//   ....[16]....
        /*06ec*/ 	.word	0x000085b0


	//   ....[17]....
        /*06f0*/ 	.word	0x00009250


	//   ....[18]....
        /*06f4*/ 	.word	0x000092d0


	//   ....[19]....
        /*06f8*/ 	.word	0x0000c7c0


	//   ....[20]....
        /*06fc*/ 	.word	0x0000c7e0


	//   ....[21]....
        /*0700*/ 	.word	0x0000c820


	//   ....[22]....
        /*0704*/ 	.word	0x0000c830


	//   ....[23]....
        /*0708*/ 	.word	0x0000e4a0


	//   ....[24]....
        /*070c*/ 	.word	0x0000e4b0


	//   ....[25]....
        /*0710*/ 	.word	0x0000e4e0


	//   ....[26]....
        /*0714*/ 	.word	0x0000e4f0


	//   ....[27]....
        /*0718*/ 	.word	0x0000f5a0


	//   ....[28]....
        /*071c*/ 	.word	0x0000f5b0


	//   ....[29]....
        /*0720*/ 	.word	0x0000f5c0


	//   ....[30]....
        /*0724*/ 	.word	0x0000f5e0


	//   ....[31]....
        /*0728*/ 	.word	0x0000f610


	//   ....[32]....
        /*072c*/ 	.word	0x0000f6e0


	//   ....[33]....
        /*0730*/ 	.word	0x0000f710


	//   ....[34]....
        /*0734*/ 	.word	0x0000f7f0


	//   ....[35]....
        /*0738*/ 	.word	0x0000f820


	//   ....[36]....
        /*073c*/ 	.word	0x0000f850


	//   ....[37]....
        /*0740*/ 	.word	0x0000f880


	//   ....[38]....
        /*0744*/ 	.word	0x0000f8b0


	//   ....[39]....
        /*0748*/ 	.word	0x0000f8e0


	//   ....[40]....
        /*074c*/ 	.word	0x0000f910


	//   ....[41]....
        /*0750*/ 	.word	0x0000f940


	//   ....[42]....
        /*0754*/ 	.word	0x0000f970


	//   ....[43]....
        /*0758*/ 	.word	0x0000f9a0


	//   ....[44]....
        /*075c*/ 	.word	0x0000f9d0


	//   ....[45]....
        /*0760*/ 	.word	0x0000fa00


	//   ....[46]....
        /*0764*/ 	.word	0x0000fa30


	//   ....[47]....
        /*0768*/ 	.word	0x0000fa60


	//   ....[48]....
        /*076c*/ 	.word	0x0000fa90


	//   ....[49]....
        /*0770*/ 	.word	0x0000fac0


	//   ....[50]....
        /*0774*/ 	.word	0x0000faf0


	//   ....[51]....
        /*0778*/ 	.word	0x0000fb20


	//   ....[52]....
        /*077c*/ 	.word	0x0000fb50


	//   ....[53]....
        /*0780*/ 	.word	0x0000fb80


	//   ....[54]....
        /*0784*/ 	.word	0x0000fbb0


	//   ....[55]....
        /*0788*/ 	.word	0x0000fbe0


	//   ....[56]....
        /*078c*/ 	.word	0x0000fc10


	//   ....[57]....
        /*0790*/ 	.word	0x0000fc40


	//   ....[58]....
        /*0794*/ 	.word	0x0000fc70


	//   ....[59]....
        /*0798*/ 	.word	0x0000fca0


	//   ....[60]....
        /*079c*/ 	.word	0x0000fcc0


	//   ....[61]....
        /*07a0*/ 	.word	0x0000fcd0


	//   ....[62]....
        /*07a4*/ 	.word	0x0000fce0


	//   ....[63]....
        /*07a8*/ 	.word	0x0000fd10


	//   ....[64]....
        /*07ac*/ 	.word	0x0000fd20


	//   ....[65]....
        /*07b0*/ 	.word	0x0000fd50


	//   ....[66]....
        /*07b4*/ 	.word	0x0000fd80


	//   ....[67]....
        /*07b8*/ 	.word	0x0000fd90


	//   ....[68]....
        /*07bc*/ 	.word	0x0000fda0


	//   ....[69]....
        /*07c0*/ 	.word	0x0000fdb0


	//   ....[70]....
        /*07c4*/ 	.word	0x0000fdc0


	//   ....[71]....
        /*07c8*/ 	.word	0x0000fdd0


	//   ....[72]....
        /*07cc*/ 	.word	0x0000fde0


	//   ....[73]....
        /*07d0*/ 	.word	0x0000fe10


	//   ....[74]....
        /*07d4*/ 	.word	0x0000fe30


	//   ....[75]....
        /*07d8*/ 	.word	0x0000fe60


	//   ....[76]....
        /*07dc*/ 	.word	0x0000fe70


	//   ....[77]....
        /*07e0*/ 	.word	0x0000fe80


	//   ....[78]....
        /*07e4*/ 	.word	0x0000fe90


	//   ....[79]....
        /*07e8*/ 	.word	0x0000feb0


	//   ....[80]....
        /*07ec*/ 	.word	0x0000fec0


	//   ....[81]....
        /*07f0*/ 	.word	0x0000fed0


	//   ....[82]....
        /*07f4*/ 	.word	0x0000fee0


	//   ....[83]....
        /*07f8*/ 	.word	0x0000fef0


	//   ....[84]....
        /*07fc*/ 	.word	0x0000ff00


	//   ....[85]....
        /*0800*/ 	.word	0x0000ff10


	//   ....[86]....
        /*0804*/ 	.word	0x0000ff20


	//   ....[87]....
        /*0808*/ 	.word	0x0000ff30


	//   ....[88]....
        /*080c*/ 	.word	0x0000ff40


	//   ....[89]....
        /*0810*/ 	.word	0x0000ff50


	//   ....[90]....
        /*0814*/ 	.word	0x0000ff60


	//   ....[91]....
        /*0818*/ 	.word	0x0000ff70


	//   ....[92]....
        /*081c*/ 	.word	0x0000ff80


	//   ....[93]....
        /*0820*/ 	.word	0x0000ff90


	//   ....[94]....
        /*0824*/ 	.word	0x0000ffa0


	//   ....[95]....
        /*0828*/ 	.word	0x0000ffb0


	//   ....[96]....
        /*082c*/ 	.word	0x0000ffc0


	//   ....[97]....
        /*0830*/ 	.word	0x0000ffd0


	//   ....[98]....
        /*0834*/ 	.word	0x00010000


	//   ....[99]....
        /*0838*/ 	.word	0x00010030


	//   ....[100]....
        /*083c*/ 	.word	0x00010060


	//   ....[101]....
        /*0840*/ 	.word	0x00010080


	//   ....[102]....
        /*0844*/ 	.word	0x000100b0


	//   ....[103]....
        /*0848*/ 	.word	0x000100e0


	//   ....[104]....
        /*084c*/ 	.word	0x00010100


	//   ....[105]....
        /*0850*/ 	.word	0x00010120


	//   ....[106]....
        /*0854*/ 	.word	0x00010140


	//   ....[107]....
        /*0858*/ 	.word	0x00010170


	//   ....[108]....
        /*085c*/ 	.word	0x000101a0


	//   ....[109]....
        /*0860*/ 	.word	0x000101d0


	//   ....[110]....
        /*0864*/ 	.word	0x000101e0


	//   ....[111]....
        /*0868*/ 	.word	0x00010200


	//   ....[112]....
        /*086c*/ 	.word	0x00010230


	//   ....[113]....
        /*0870*/ 	.word	0x00010250


	//   ....[114]....
        /*0874*/ 	.word	0x00010280


	//   ....[115]....
        /*0878*/ 	.word	0x000102b0


	//   ....[116]....
        /*087c*/ 	.word	0x000102e0


	//   ....[117]....
        /*0880*/ 	.word	0x00010310


	//   ....[118]....
        /*0884*/ 	.word	0x00010340


	//   ....[119]....
        /*0888*/ 	.word	0x00010370


	//   ....[120]....
        /*088c*/ 	.word	0x000103a0


	//   ....[121]....
        /*0890*/ 	.word	0x000103d0


	//   ....[122]....
        /*0894*/ 	.word	0x00010400


	//   ....[123]....
        /*0898*/ 	.word	0x00010eb0


	//   ....[124]....
        /*089c*/ 	.word	0x00010ec0


	//   ....[125]....
        /*08a0*/ 	.word	0x00010ed0


	//   ....[126]....
        /*08a4*/ 	.word	0x00010ee0


	//   ....[127]....
        /*08a8*/ 	.word	0x000117d0


	//   ....[128]....
        /*08ac*/ 	.word	0x000117f0


	//   ....[129]....
        /*08b0*/ 	.word	0x00011920


	//   ....[130]....
        /*08b4*/ 	.word	0x00011940


	//   ....[131]....
        /*08b8*/ 	.word	0x00011a40


	//   ....[132]....
        /*08bc*/ 	.word	0x00011a60


	//   ....[133]....
        /*08c0*/ 	.word	0x00011b70


	//   ....[134]....
        /*08c4*/ 	.word	0x00011b90


	//   ....[135]....
        /*08c8*/ 	.word	0x00012020


	//   ....[136]....
        /*08cc*/ 	.word	0x00012030


	//   ....[137]....
        /*08d0*/ 	.word	0x00012800


	//   ....[138]....
        /*08d4*/ 	.word	0x00012810


	//   ....[139]....
        /*08d8*/ 	.word	0x000138f0


	//   ....[140]....
        /*08dc*/ 	.word	0x00013920


	//   ....[141]....
        /*08e0*/ 	.word	0x00013a40


	//   ....[142]....
        /*08e4*/ 	.word	0x00013a60


	//   ....[143]....
        /*08e8*/ 	.word	0x00013b60


	//   ....[144]....
        /*08ec*/ 	.word	0x00013b80


	//   ....[145]....
        /*08f0*/ 	.word	0x00013c90


	//   ....[146]....
        /*08f4*/ 	.word	0x00013cb0


	//   ....[147]....
        /*08f8*/ 	.word	0x00013e40


	//   ....[148]....
        /*08fc*/ 	.word	0x00014050


	//   ....[149]....
        /*0900*/ 	.word	0x00014080


	//   ....[150]....
        /*0904*/ 	.word	0x000140b0


	//   ....[151]....
        /*0908*/ 	.word	0x000140e0


	//   ....[152]....
        /*090c*/ 	.word	0x00014110


	//   ....[153]....
        /*0910*/ 	.word	0x00014160


	//   ....[154]....
        /*0914*/ 	.word	0x000142e0


	//   ....[155]....
        /*0918*/ 	.word	0x00014310


	//   ....[156]....
        /*091c*/ 	.word	0x00014340


	//   ....[157]....
        /*0920*/ 	.word	0x00014370


	//   ....[158]....
        /*0924*/ 	.word	0x000143a0


	//   ....[159]....
        /*0928*/ 	.word	0x000143d0


	//   ....[160]....
        /*092c*/ 	.word	0x00014460


	//   ....[161]....
        /*0930*/ 	.word	0x000144c0


	//   ....[162]....
        /*0934*/ 	.word	0x000144d0


	//   ....[163]....
        /*0938*/ 	.word	0x00014520


	//   ....[164]....
        /*093c*/ 	.word	0x000169e0


	//   ....[165]....
        /*0940*/ 	.word	0x00016a10


	//   ....[166]....
        /*0944*/ 	.word	0x00016a40


	//   ....[167]....
        /*0948*/ 	.word	0x00016b50


	//   ....[168]....
        /*094c*/ 	.word	0x00016b60


	//   ....[169]....
        /*0950*/ 	.word	0x00016bf0


	//   ....[170]....
        /*0954*/ 	.word	0x00016c00


	//   ....[171]....
        /*0958*/ 	.word	0x00016c10


	//   ....[172]....
        /*095c*/ 	.word	0x00016ca0


	//   ....[173]....
        /*0960*/ 	.word	0x00016d40


	//   ....[174]....
        /*0964*/ 	.word	0x00017110


	//   ....[175]....
        /*0968*/ 	.word	0x00017150


	//   ....[176]....
        /*096c*/ 	.word	0x00017180


	//   ....[177]....
        /*0970*/ 	.word	0x000171a0


	//   ....[178]....
        /*0974*/ 	.word	0x00017270


	//   ....[179]....
        /*0978*/ 	.word	0x00017280


	//   ....[180]....
        /*097c*/ 	.word	0x00017310


	//   ....[181]....
        /*0980*/ 	.word	0x00017320


	//   ....[182]....
        /*0984*/ 	.word	0x00017330


	//   ....[183]....
        /*0988*/ 	.word	0x00017340


	//   ....[184]....
        /*098c*/ 	.word	0x00017b90


	//   ....[185]....
        /*0990*/ 	.word	0x00017bc0


	//   ....[186]....
        /*0994*/ 	.word	0x00017c20


	//   ....[187]....
        /*0998*/ 	.word	0x00017c80


	//   ....[188]....
        /*099c*/ 	.word	0x00017cd0


	//   ....[189]....
        /*09a0*/ 	.word	0x00017d20


	//   ....[190]....
        /*09a4*/ 	.word	0x00017d40


	//   ....[191]....
        /*09a8*/ 	.word	0x00017d80


	//   ....[192]....
        /*09ac*/ 	.word	0x00018760


	//   ....[193]....
        /*09b0*/ 	.word	0x00018770


	//   ....[194]....
        /*09b4*/ 	.word	0x00018780


	//   ....[195]....
        /*09b8*/ 	.word	0x000187c0


	//   ....[196]....
        /*09bc*/ 	.word	0x00018800


	//   ....[197]....
        /*09c0*/ 	.word	0x00018810


	//   ....[198]....
        /*09c4*/ 	.word	0x00018870


	//   ....[199]....
        /*09c8*/ 	.word	0x000188a0


	//   ....[200]....
        /*09cc*/ 	.word	0x000188e0


	//   ....[201]....
        /*09d0*/ 	.word	0x00018940


	//   ....[202]....
        /*09d4*/ 	.word	0x00018d50


	//   ....[203]....
        /*09d8*/ 	.word	0x00018d60


	//   ....[204]....
        /*09dc*/ 	.word	0x00018d70


	//   ....[205]....
        /*09e0*/ 	.word	0x00018d80


	//   ....[206]....
        /*09e4*/ 	.word	0x00018d90


	//   ....[207]....
        /*09e8*/ 	.word	0x00018df0


	//   ....[208]....
        /*09ec*/ 	.word	0x00018e00


	//   ....[209]....
        /*09f0*/ 	.word	0x00018e60


	//   ....[210]....
        /*09f4*/ 	.word	0x00018e90


	//   ....[211]....
        /*09f8*/ 	.word	0x00018ed0


	//   ....[212]....
        /*09fc*/ 	.word	0x0001ad60


	//   ....[213]....
        /*0a00*/ 	.word	0x0001adb0


	//   ....[214]....
        /*0a04*/ 	.word	0x0001ade0


	//   ....[215]....
        /*0a08*/ 	.word	0x0001ae10


	//   ....[216]....
        /*0a0c*/ 	.word	0x0001ae40


	//   ....[217]....
        /*0a10*/ 	.word	0x0001ae50


	//   ....[218]....
        /*0a14*/ 	.word	0x0001ae80


	//   ....[219]....
        /*0a18*/ 	.word	0x0001aed0


	//   ....[220]....
        /*0a1c*/ 	.word	0x0001b030


	//   ....[221]....
        /*0a20*/ 	.word	0x0001b060


	//   ....[222]....
        /*0a24*/ 	.word	0x0001b0a0


	//   ....[223]....
        /*0a28*/ 	.word	0x0001b0d0


	//   ....[224]....
        /*0a2c*/ 	.word	0x0001b100


	//   ....[225]....
        /*0a30*/ 	.word	0x0001b130


	//   ....[226]....
        /*0a34*/ 	.word	0x0001b1d0


	//   ....[227]....
        /*0a38*/ 	.word	0x0001b220


	//   ....[228]....
        /*0a3c*/ 	.word	0x0001b230


	//   ....[229]....
        /*0a40*/ 	.word	0x0001b270


	//   ....[230]....
        /*0a44*/ 	.word	0x0001bd60


	//   ....[231]....
        /*0a48*/ 	.word	0x0001c390


	//   ....[232]....
        /*0a4c*/ 	.word	0x0001c470


	//   ....[233]....
        /*0a50*/ 	.word	0x0001c530


	//   ....[234]....
        /*0a54*/ 	.word	0x0001c6c0


	//   ....[235]....
        /*0a58*/ 	.word	0x0001c750


	//   ....[236]....
        /*0a5c*/ 	.word	0x0001c7b0


	//   ....[237]....
        /*0a60*/ 	.word	0x0001c8b0


	//   ....[238]....
        /*0a64*/ 	.word	0x0001c910


	//   ....[239]....
        /*0a68*/ 	.word	0x0001c9e0


	//   ....[240]....
        /*0a6c*/ 	.word	0x0001caa0


	//   ....[241]....
        /*0a70*/ 	.word	0x0001cb70


	//   ....[242]....
        /*0a74*/ 	.word	0x0001ccf0


	//   ....[243]....
        /*0a78*/ 	.word	0x0001cdb0


	//   ....[244]....
        /*0a7c*/ 	.word	0x0001cf00


	//   ....[245]....
        /*0a80*/ 	.word	0x0001cf50


	//   ....[246]....
        /*0a84*/ 	.word	0x0001d050


	//   ....[247]....
        /*0a88*/ 	.word	0x0001d100


	//   ....[248]....
        /*0a8c*/ 	.word	0x0001d160


	//   ....[249]....
        /*0a90*/ 	.word	0x0001d200


	//   ....[250]....
        /*0a94*/ 	.word	0x0001d2c0


	//   ....[251]....
        /*0a98*/ 	.word	0x0001d390


	//   ....[252]....
        /*0a9c*/ 	.word	0x0001d430


	//   ....[253]....
        /*0aa0*/ 	.word	0x0001d4a0


	//   ....[254]....
        /*0aa4*/ 	.word	0x0001d520


	//   ....[255]....
        /*0aa8*/ 	.word	0x0001d5f0


	//   ....[0]....
        /*0aac*/ 	.word	0x0001d670


	//   ....[1]....
        /*0ab0*/ 	.word	0x0001d740


	//   ....[2]....
        /*0ab4*/ 	.word	0x0001d7c0


	//   ....[3]....
        /*0ab8*/ 	.word	0x0001d880


	//   ....[4]....
        /*0abc*/ 	.word	0x0001d9b0


	//   ....[5]....
        /*0ac0*/ 	.word	0x0001da40


	//   ....[6]....
        /*0ac4*/ 	.word	0x0001daa0


	//   ....[7]....
        /*0ac8*/ 	.word	0x0001db80


	//   ....[8]....
        /*0acc*/ 	.word	0x0001dbe0


	//   ....[9]....
        /*0ad0*/ 	.word	0x0001dcb0


	//   ....[10]....
        /*0ad4*/ 	.word	0x0001dd10


	//   ....[11]....
        /*0ad8*/ 	.word	0x0001dde0


	//   ....[12]....
        /*0adc*/ 	.word	0x0001de40


	//   ....[13]....
        /*0ae0*/ 	.word	0x0001df10


	//   ....[14]....
        /*0ae4*/ 	.word	0x0001e000


	//   ....[15]....
        /*0ae8*/ 	.word	0x0001e090


	//   ....[16]....
        /*0aec*/ 	.word	0x0001e0f0


	//   ....[17]....
        /*0af0*/ 	.word	0x0001e1c0


	//   ....[18]....
        /*0af4*/ 	.word	0x0001e220


	//   ....[19]....
        /*0af8*/ 	.word	0x0001e2f0


	//   ....[20]....
        /*0afc*/ 	.word	0x0001e350


	//   ....[21]....
        /*0b00*/ 	.word	0x0001e420


	//   ....[22]....
        /*0b04*/ 	.word	0x0001e480


	//   ....[23]....
        /*0b08*/ 	.word	0x0001e550


	//   ....[24]....
        /*0b0c*/ 	.word	0x0001e7a0


	//----- nvinfo : EIATTR_REG_RECONFIG
	.align		4
.L_808:
        /*0b10*/ 	.byte	0x01, 0x54
	.zero		2


	//----- nvinfo : EIATTR_SYSCALL_OFFSETS
	.align		4
        /*0b14*/ 	.byte	0x04, 0x46
        /*0b16*/ 	.short	(.L_810 - .L_809)


	//   ....[0]....
.L_809:
        /*0b18*/ 	.word	0x00001e80


	//   ....[1]....
        /*0b1c*/ 	.word	0x00015cc0


	//   ....[2]....
        /*0b20*/ 	.word	0x00015e30


	//   ....[3]....
        /*0b24*/ 	.word	0x00015f80


	//   ....[4]....
        /*0b28*/ 	.word	0x000160c0


	//   ....[5]....
        /*0b2c*/ 	.word	0x000177f0


	//----- nvinfo : EIATTR_MBARRIER_INSTR_OFFSETS
	.align		4
.L_810:
        /*0b30*/ 	.byte	0x04, 0x39
        /*0b32*/ 	.short	(.L_812 - .L_811)


	//   ....[0]....
.L_811:
        /*0b34*/ 	.word	0x00000180
        /*0b38*/ 	.word	0x000000ff
        /*0b3c*/ 	.word	0x00033400
        /*0b40*/ 	.short	0x0100
        /*0b42*/ 	.byte	0x08
	.zero		1


	//   ....[1]....
        /*0b44*/ 	.word	0x00000190
        /*0b48*/ 	.word	0x000000ff
        /*0b4c*/ 	.word	0x00033420
        /*0b50*/ 	.short	0x0100
        /*0b52*/ 	.byte	0x08
	.zero		1


	//   ....[2]....
        /*0b54*/ 	.word	0x00000280
        /*0b58*/ 	.word	0x000000ff
        /*0b5c*/ 	.word	0x00033430
        /*0b60*/ 	.short	0x0100
        /*0b62*/ 	.byte	0x08
	.zero		1


	//   ....[3]....
        /*0b64*/ 	.word	0x00000290
        /*0b68*/ 	.word	0x000000ff
        /*0b6c*/ 	.word	0x00033440
        /*0b70*/ 	.short	0x0100
        /*0b72*/ 	.byte	0x08
	.zero		1


	//   ....[4]....
        /*0b74*/ 	.word	0x000002a0
        /*0b78*/ 	.word	0x000000ff
        /*0b7c*/ 	.word	0x00033438
        /*0b80*/ 	.short	0x0100
        /*0b82*/ 	.byte	0x08
	.zero		1


	//   ....[5]....
        /*0b84*/ 	.word	0x000002b0
        /*0b88*/ 	.word	0x000000ff
        /*0b8c*/ 	.word	0x00033448
        /*0b90*/ 	.short	0x0100
        /*0b92*/ 	.byte	0x08
	.zero		1


	//   ....[6]....
        /*0b94*/ 	.word	0x000003e0
        /*0b98*/ 	.word	0x000000ff
        /*0b9c*/ 	.word	0x00033450
        /*0ba0*/ 	.short	0x0100
        /*0ba2*/ 	.byte	0x08
	.zero		1


	//   ....[7]....
        /*0ba4*/ 	.word	0x000003f0
        /*0ba8*/ 	.word	0x000000ff
        /*0bac*/ 	.word	0x00033460
        /*0bb0*/ 	.short	0x0100
        /*0bb2*/ 	.byte	0x08
	.zero		1


	//   ....[8]....
        /*0bb4*/ 	.word	0x00000400
        /*0bb8*/ 	.word	0x000000ff
        /*0bbc*/ 	.word	0x00033458
        /*0bc0*/ 	.short	0x0100
        /*0bc2*/ 	.byte	0x08
	.zero		1


	//   ....[9]....
        /*0bc4*/ 	.word	0x00000410
        /*0bc8*/ 	.word	0x000000ff
        /*0bcc*/ 	.word	0x00033468
        /*0bd0*/ 	.short	0x0100
        /*0bd2*/ 	.byte	0x08
	.zero		1


	//   ....[10]....
        /*0bd4*/ 	.word	0x00000500
        /*0bd8*/ 	.word	0x000000ff
        /*0bdc*/ 	.word	0x00033470
        /*0be0*/ 	.short	0x0100
        /*0be2*/ 	.byte	0x06
	.zero		1


	//   ....[11]....
        /*0be4*/ 	.word	0x00000510
        /*0be8*/ 	.word	0x000000ff
        /*0bec*/ 	.word	0x00033480
        /*0bf0*/ 	.short	0x0100
        /*0bf2*/ 	.byte	0x06
	.zero		1


	//   ....[12]....
        /*0bf4*/ 	.word	0x00000520
        /*0bf8*/ 	.word	0x000000ff
        /*0bfc*/ 	.word	0x00033478
        /*0c00*/ 	.short	0x0100
        /*0c02*/ 	.byte	0x06
	.zero		1


	//   ....[13]....
        /*0c04*/ 	.word	0x00000530
        /*0c08*/ 	.word	0x000000ff
        /*0c0c*/ 	.word	0x00033488
        /*0c10*/ 	.short	0x0100
        /*0c12*/ 	.byte	0x06
	.zero		1


	//   ....[14]....
        /*0c14*/ 	.word	0x00000660
        /*0c18*/ 	.word	0x000000ff
        /*0c1c*/ 	.word	0x00033490
        /*0c20*/ 	.short	0x0100
        /*0c22*/ 	.byte	0x08
	.zero		1


	//   ....[15]....
        /*0c24*/ 	.word	0x00000670
        /*0c28*/ 	.word	0x000000ff
        /*0c2c*/ 	.word	0x000334a0
        /*0c30*/ 	.short	0x0100
        /*0c32*/ 	.byte	0x08
	.zero		1


	//   ....[16]....
        /*0c34*/ 	.word	0x00000680
        /*0c38*/ 	.word	0x000000ff
        /*0c3c*/ 	.word	0x00033498
        /*0c40*/ 	.short	0x0100
        /*0c42*/ 	.byte	0x08
	.zero		1


	//   ....[17]....
        /*0c44*/ 	.word	0x00000690
        /*0c48*/ 	.word	0x000000ff
        /*0c4c*/ 	.word	0x000334a8
        /*0c50*/ 	.short	0x0100
        /*0c52*/ 	.byte	0x08
	.zero		1


	//   ....[18]....
        /*0c54*/ 	.word	0x000007e0
        /*0c58*/ 	.word	0x000000ff
        /*0c5c*/ 	.word	0x000334b0
        /*0c60*/ 	.short	0x0100
        /*0c62*/ 	.byte	0x08
	.zero		1


	//   ....[19]....
        /*0c64*/ 	.word	0x000007f0
        /*0c68*/ 	.word	0x000000ff
        /*0c6c*/ 	.word	0x000334c0
        /*0c70*/ 	.short	0x0100
        /*0c72*/ 	.byte	0x08
	.zero		1


	//   ....[20]....
        /*0c74*/ 	.word	0x00000800
        /*0c78*/ 	.word	0x000000ff
        /*0c7c*/ 	.word	0x000334b8
        /*0c80*/ 	.short	0x0100
        /*0c82*/ 	.byte	0x08
	.zero		1


	//   ....[21]....
        /*0c84*/ 	.word	0x00000810
        /*0c88*/ 	.word	0x000000ff
        /*0c8c*/ 	.word	0x000334c8
        /*0c90*/ 	.short	0x0100
        /*0c92*/ 	.byte	0x08
	.zero		1


	//   ....[22]....
        /*0c94*/ 	.word	0x000020d0
        /*0c98*/ 	.word	0x000000ff
        /*0c9c*/ 	.word	0x00033400
        /*0ca0*/ 	.short	0x010a
        /*0ca2*/ 	.byte	0x27
	.zero		1


	//   ....[23]....
        /*0ca4*/ 	.word	0x00002190
        /*0ca8*/ 	.word	0x00000002
        /*0cac*/ 	.word	0x00033430
        /*0cb0*/ 	.short	0x010a
        /*0cb2*/ 	.byte	0x3f
	.zero		1


	//   ....[24]....
        /*0cb4*/ 	.word	0x000021d0
        /*0cb8*/ 	.word	0x00000002
        /*0cbc*/ 	.word	0x00033430
        /*0cc0*/ 	.short	0x010a
        /*0cc2*/ 	.byte	0x3f
	.zero		1


	//   ....[25]....
        /*0cc4*/ 	.word	0x000039f0
        /*0cc8*/ 	.word	0x000000ff
        /*0ccc*/ 	.word	0x00000000
        /*0cd0*/ 	.short	0x0101
        /*0cd2*/ 	.byte	0x05
	.zero		1


	//   ....[26]....
        /*0cd4*/ 	.word	0x000064d0
        /*0cd8*/ 	.word	0x000000ff
        /*0cdc*/ 	.word	0x00033430
        /*0ce0*/ 	.short	0x010a
        /*0ce2*/ 	.byte	0x06
	.zero		1


	//   ....[27]....
        /*0ce4*/ 	.word	0x00006510
        /*0ce8*/ 	.word	0x000000ff
        /*0cec*/ 	.word	0x00033430
        /*0cf0*/ 	.short	0x010a
        /*0cf2*/ 	.byte	0x06
	.zero		1


	//   ....[28]....
        /*0cf4*/ 	.word	0x00007160
        /*0cf8*/ 	.word	0x000000ff
        /*0cfc*/ 	.word	0x00033450
        /*0d00*/ 	.short	0x010a
        /*0d02*/ 	.byte	0x06
	.zero		1


	//   ....[29]....
        /*0d04*/ 	.word	0x000071a0
        /*0d08*/ 	.word	0x000000ff
        /*0d0c*/ 	.word	0x00033450
        /*0d10*/ 	.short	0x010a
        /*0d12*/ 	.byte	0x06
	.zero		1


	//   ....[30]....
        /*0d14*/ 	.word	0x00007cb0
        /*0d18*/ 	.word	0x000000ff
        /*0d1c*/ 	.word	0x00000000
        /*0d20*/ 	.short	0x0101
        /*0d22*/ 	.byte	0x06
	.zero		1


	//   ....[31]....
        /*0d24*/ 	.word	0x0000a020
        /*0d28*/ 	.word	0x000000ff
        /*0d2c*/ 	.word	0x00000000
        /*0d30*/ 	.short	0x0101
        /*0d32*/ 	.byte	0x05
	.zero		1


	//   ....[32]....
        /*0d34*/ 	.word	0x0000a980
        /*0d38*/ 	.word	0x000000ff
        /*0d3c*/ 	.word	0x00033430
        /*0d40*/ 	.short	0x010a
        /*0d42*/ 	.byte	0x06
	.zero		1


	//   ....[33]....
        /*0d44*/ 	.word	0x0000a9c0
        /*0d48*/ 	.word	0x000000ff
        /*0d4c*/ 	.word	0x00033430
        /*0d50*/ 	.short	0x010a
        /*0d52*/ 	.byte	0x06
	.zero		1


	//   ....[34]....
        /*0d54*/ 	.word	0x0000b5e0
        /*0d58*/ 	.word	0x000000ff
        /*0d5c*/ 	.word	0x00033450
        /*0d60*/ 	.short	0x010a
        /*0d62*/ 	.byte	0x06
	.zero		1


	//   ....[35]....
        /*0d64*/ 	.word	0x0000b620
        /*0d68*/ 	.word	0x000000ff
        /*0d6c*/ 	.word	0x00033450
        /*0d70*/ 	.short	0x010a
        /*0d72*/ 	.byte	0x06
	.zero		1


	//   ....[36]....
        /*0d74*/ 	.word	0x0000bf80
        /*0d78*/ 	.word	0x000000ff
        /*0d7c*/ 	.word	0x00000000
        /*0d80*/ 	.short	0x0101
        /*0d82*/ 	.byte	0x06
	.zero		1


	//   ....[37]....
        /*0d84*/ 	.word	0x0000d930
        /*0d88*/ 	.word	0x000000ff
        /*0d8c*/ 	.word	0x00000000
        /*0d90*/ 	.short	0x0101
        /*0d92*/ 	.byte	0x05
	.zero		1


	//   ....[38]....
        /*0d94*/ 	.word	0x0000e1b0
        /*0d98*/ 	.word	0x000000ff
        /*0d9c*/ 	.word	0x00033450
        /*0da0*/ 	.short	0x010a
        /*0da2*/ 	.byte	0x05
	.zero		1


	//   ....[39]....
        /*0da4*/ 	.word	0x0000e1f0
        /*0da8*/ 	.word	0x000000ff
        /*0dac*/ 	.word	0x00033450
        /*0db0*/ 	.short	0x010a
        /*0db2*/ 	.byte	0x05
	.zero		1


	//   ....[40]....
        /*0db4*/ 	.word	0x0000e930
        /*0db8*/ 	.word	0x000000ff
        /*0dbc*/ 	.word	0x00000000
        /*0dc0*/ 	.short	0x0101
        /*0dc2*/ 	.byte	0x04
	.zero		1


	//   ....[41]....
        /*0dc4*/ 	.word	0x000117c0
        /*0dc8*/ 	.word	0x000000ff
        /*0dcc*/ 	.word	0x00000000
        /*0dd0*/ 	.short	0x0101
        /*0dd2*/ 	.byte	0x08
	.zero		1


	//   ....[42]....
        /*0dd4*/ 	.word	0x00011e30
        /*0dd8*/ 	.word	0x000000ff
        /*0ddc*/ 	.word	0x00000000
        /*0de0*/ 	.short	0x0101
        /*0de2*/ 	.byte	0x08
	.zero		1


	//   ....[43]....
        /*0de4*/ 	.word	0x00016700
        /*0de8*/ 	.word	0x00000004
        /*0dec*/ 	.word	0x00033480
        /*0df0*/ 	.short	0x010a
        /*0df2*/ 	.byte	0x3f
	.zero		1


	//   ....[44]....
        /*0df4*/ 	.word	0x00016e10
        /*0df8*/ 	.word	0x00000004
        /*0dfc*/ 	.word	0x00033470
        /*0e00*/ 	.short	0x0107
        /*0e02*/ 	.byte	0x3f
	.zero		1


	//   ....[45]....
        /*0e04*/ 	.word	0x00016ec0
        /*0e08*/ 	.word	0x00000004
        /*0e0c*/ 	.word	0x00033470
        /*0e10*/ 	.short	0x0101
        /*0e12*/ 	.byte	0x3f
	.zero		1


	//   ....[46]....
        /*0e14*/ 	.word	0x00016ef0
        /*0e18*/ 	.word	0x00000004
        /*0e1c*/ 	.word	0x00033440
        /*0e20*/ 	.short	0x010a
        /*0e22*/ 	.byte	0x3f
	.zero		1


	//   ....[47]....
        /*0e24*/ 	.word	0x00017540
        /*0e28*/ 	.word	0x00000004
        /*0e2c*/ 	.word	0x00033430
        /*0e30*/ 	.short	0x0107
        /*0e32*/ 	.byte	0x3f
	.zero		1


	//   ....[48]....
        /*0e34*/ 	.word	0x00017600
        /*0e38*/ 	.word	0x00000004
        /*0e3c*/ 	.word	0x00033430
        /*0e40*/ 	.short	0x0101
        /*0e42*/ 	.byte	0x3f
	.zero		1


	//   ....[49]....
        /*0e44*/ 	.word	0x00017e90
        /*0e48*/ 	.word	0x00000012
        /*0e4c*/ 	.word	0x00033400
        /*0e50*/ 	.short	0x0107
        /*0e52*/ 	.byte	0x3f
	.zero		1


	//   ....[50]....
        /*0e54*/ 	.word	0x00017fa0
        /*0e58*/ 	.word	0x00000012
        /*0e5c*/ 	.word	0x00033400
        /*0e60*/ 	.short	0x0101
        /*0e62*/ 	.byte	0x3f
	.zero		1


	//   ....[51]....
        /*0e64*/ 	.word	0x00017fc0
        /*0e68*/ 	.word	0x00000012
        /*0e6c*/ 	.word	0x00033420
        /*0e70*/ 	.short	0x010a
        /*0e72*/ 	.byte	0x3f
	.zero		1


	//   ....[52]....
        /*0e74*/ 	.word	0x000184b0
        /*0e78*/ 	.word	0x00000004
        /*0e7c*/ 	.word	0x00033480
        /*0e80*/ 	.short	0x010a
        /*0e82*/ 	.byte	0x3f
	.zero		1


	//   ....[53]....
        /*0e84*/ 	.word	0x000189e0
        /*0e88*/ 	.word	0x00000004
        /*0e8c*/ 	.word	0x00033470
        /*0e90*/ 	.short	0x0107
        /*0e92*/ 	.byte	0x3f
	.zero		1


	//   ....[54]....
        /*0e94*/ 	.word	0x00018a90
        /*0e98*/ 	.word	0x00000004
        /*0e9c*/ 	.word	0x00033470
        /*0ea0*/ 	.short	0x0101
        /*0ea2*/ 	.byte	0x3f
	.zero		1


	//   ....[55]....
        /*0ea4*/ 	.word	0x00018ac0
        /*0ea8*/ 	.word	0x00000004
        /*0eac*/ 	.word	0x00033440
        /*0eb0*/ 	.short	0x010a
        /*0eb2*/ 	.byte	0x3f
	.zero		1


	//   ....[56]....
        /*0eb4*/ 	.word	0x00018fc0
        /*0eb8*/ 	.word	0x00000004
        /*0ebc*/ 	.word	0x00033430
        /*0ec0*/ 	.short	0x0107
        /*0ec2*/ 	.byte	0x3f
	.zero		1


	//   ....[57]....
        /*0ec4*/ 	.word	0x00019080
        /*0ec8*/ 	.word	0x00000004
        /*0ecc*/ 	.word	0x00033430
        /*0ed0*/ 	.short	0x0101
        /*0ed2*/ 	.byte	0x3f
	.zero		1


	//   ....[58]....
        /*0ed4*/ 	.word	0x00019100
        /*0ed8*/ 	.word	0x00000002
        /*0edc*/ 	.word	0x00033470
        /*0ee0*/ 	.short	0x010a
        /*0ee2*/ 	.byte	0x3f
	.zero		1


	//   ....[59]....
        /*0ee4*/ 	.word	0x00019180
        /*0ee8*/ 	.word	0x00000002
        /*0eec*/ 	.word	0x00033460
        /*0ef0*/ 	.short	0x010a
        /*0ef2*/ 	.byte	0x3f
	.zero		1


	//   ....[60]....
        /*0ef4*/ 	.word	0x00019c80
        /*0ef8*/ 	.word	0x00000002
        /*0efc*/ 	.word	0x00033450
        /*0f00*/ 	.short	0x0101
        /*0f02*/ 	.byte	0x3f
	.zero		1


	//   ....[61]....
        /*0f04*/ 	.word	0x00019d10
        /*0f08*/ 	.word	0x00000002
        /*0f0c*/ 	.word	0x00000000
        /*0f10*/ 	.short	0x0101
        /*0f12*/ 	.byte	0x3f
	.zero		1


	//   ....[62]....
        /*0f14*/ 	.word	0x00019ee0
        /*0f18*/ 	.word	0x00000000
        /*0f1c*/ 	.word	0x00033470
        /*0f20*/ 	.short	0x010a
        /*0f22*/ 	.byte	0x3f
	.zero		1


	//   ....[63]....
        /*0f24*/ 	.word	0x00019f50
        /*0f28*/ 	.word	0x00000000
        /*0f2c*/ 	.word	0x00033460
        /*0f30*/ 	.short	0x010a
        /*0f32*/ 	.byte	0x3f
	.zero		1


	//   ....[64]....
        /*0f34*/ 	.word	0x0001aa60
        /*0f38*/ 	.word	0x00000000
        /*0f3c*/ 	.word	0x00033450
        /*0f40*/ 	.short	0x0101
        /*0f42*/ 	.byte	0x3f
	.zero		1


	//   ....[65]....
        /*0f44*/ 	.word	0x0001ab20
        /*0f48*/ 	.word	0x00000000
        /*0f4c*/ 	.word	0x00000000
        /*0f50*/ 	.short	0x0101
        /*0f52*/ 	.byte	0x3f
	.zero		1


	//   ....[66]....
        /*0f54*/ 	.word	0x0001bce0
        /*0f58*/ 	.word	0x00000004
        /*0f5c*/ 	.word	0x00033420
        /*0f60*/ 	.short	0x010a
        /*0f62*/ 	.byte	0x3f
	.zero		1


	//   ....[67]....
        /*0f64*/ 	.word	0x0001be80
        /*0f68*/ 	.word	0x00000005
        /*0f6c*/ 	.word	0x00033440
        /*0f70*/ 	.short	0x010a
        /*0f72*/ 	.byte	0x3f
	.zero		1


	//   ....[68]....
        /*0f74*/ 	.word	0x0001bf20
        /*0f78*/ 	.word	0x0000001f
        /*0f7c*/ 	.word	0x00033440
        /*0f80*/ 	.short	0x010a
        /*0f82*/ 	.byte	0x3f
	.zero		1


	//   ....[69]....
        /*0f84*/ 	.word	0x0001bf60
        /*0f88*/ 	.word	0x00000005
        /*0f8c*/ 	.word	0x00033460
        /*0f90*/ 	.short	0x010a
        /*0f92*/ 	.byte	0x3f
	.zero		1


	//   ....[70]....
        /*0f94*/ 	.word	0x0001bfa0
        /*0f98*/ 	.word	0x0000001f
        /*0f9c*/ 	.word	0x00033460
        /*0fa0*/ 	.short	0x010a
        /*0fa2*/ 	.byte	0x3f
	.zero		1


	//   ....[71]....
        /*0fa4*/ 	.word	0x0001bfe0
        /*0fa8*/ 	.word	0x00000005
        /*0fac*/ 	.word	0x00033480
        /*0fb0*/ 	.short	0x010a
        /*0fb2*/ 	.byte	0x3f
	.zero		1


	//   ....[72]....
        /*0fb4*/ 	.word	0x0001c020
        /*0fb8*/ 	.word	0x0000001f
        /*0fbc*/ 	.word	0x00033480
        /*0fc0*/ 	.short	0x010a
        /*0fc2*/ 	.byte	0x3f
	.zero		1


	//   ....[73]....
        /*0fc4*/ 	.word	0x0001c090
        /*0fc8*/ 	.word	0x00000003
        /*0fcc*/ 	.word	0x00033400
        /*0fd0*/ 	.short	0x010a
        /*0fd2*/ 	.byte	0x3f
	.zero		1


	//   ....[74]....
        /*0fd4*/ 	.word	0x0001c0e0
        /*0fd8*/ 	.word	0x00000002
        /*0fdc*/ 	.word	0x00033430
        /*0fe0*/ 	.short	0x010a
        /*0fe2*/ 	.byte	0x3f
	.zero		1


	//   ....[75]....
        /*0fe4*/ 	.word	0x0001c140
        /*0fe8*/ 	.word	0x00000007
        /*0fec*/ 	.word	0x00033430
        /*0ff0*/ 	.short	0x010a
        /*0ff2*/ 	.byte	0x3f
	.zero		1


	//   ....[76]....
        /*0ff4*/ 	.word	0x0001c1a0
        /*0ff8*/ 	.word	0x00000007
        /*0ffc*/ 	.word	0x00033450
        /*1000*/ 	.short	0x010a
        /*1002*/ 	.byte	0x3f
	.zero		1


	//   ....[77]....
        /*1004*/ 	.word	0x0001c200
        /*1008*/ 	.word	0x00000007
        /*100c*/ 	.word	0x00033430
        /*1010*/ 	.short	0x010a
        /*1012*/ 	.byte	0x3f
	.zero		1


	//   ....[78]....
        /*1014*/ 	.word	0x0001c260
        /*1018*/ 	.word	0x00000007
        /*101c*/ 	.word	0x00033450
        /*1020*/ 	.short	0x010a
        /*1022*/ 	.byte	0x3f
	.zero		1


	//   ....[79]....
        /*1024*/ 	.word	0x0001c2c0
        /*1028*/ 	.word	0x00000005
        /*102c*/ 	.word	0x00033450
        /*1030*/ 	.short	0x010a
        /*1032*/ 	.byte	0x3f
	.zero		1


	//   ....[80]....
        /*1034*/ 	.word	0x0001c3c0
        /*1038*/ 	.word	0x00000004
        /*103c*/ 	.word	0x00033480
        /*1040*/ 	.short	0x010a
        /*1042*/ 	.byte	0x3f
	.zero		1


	//   ....[81]....
        /*1044*/ 	.word	0x0001cc40
        /*1048*/ 	.word	0x00000004
        /*104c*/ 	.word	0x00033440
        /*1050*/ 	.short	0x010a
        /*1052*/ 	.byte	0x3f
	.zero		1


	//   ....[82]....
        /*1054*/ 	.word	0x0001d8b0
        /*1058*/ 	.word	0x00000012
        /*105c*/ 	.word	0x00033420
        /*1060*/ 	.short	0x010a
        /*1062*/ 	.byte	0x3f
	.zero		1


	//   ....[83]....
        /*1064*/ 	.word	0x0001d900
        /*1068*/ 	.word	0x00000004
        /*106c*/ 	.word	0x00033480
        /*1070*/ 	.short	0x010a
        /*1072*/ 	.byte	0x3f
	.zero		1


	//   ....[84]....
        /*1074*/ 	.word	0x0001df50
        /*1078*/ 	.word	0x00000004
        /*107c*/ 	.word	0x00033440
        /*1080*/ 	.short	0x010a
        /*1082*/ 	.byte	0x3f
	.zero		1


	//   ....[85]....
        /*1084*/ 	.word	0x0001e580
        /*1088*/ 	.word	0x00000002
        /*108c*/ 	.word	0x00033470
        /*1090*/ 	.short	0x010a
        /*1092*/ 	.byte	0x3f
	.zero		1


	//   ....[86]....
        /*1094*/ 	.word	0x0001e5d0
        /*1098*/ 	.word	0x00000002
        /*109c*/ 	.word	0x00033460
        /*10a0*/ 	.short	0x010a
        /*10a2*/ 	.byte	0x3f
	.zero		1


	//   ....[87]....
        /*10a4*/ 	.word	0x0001e620
        /*10a8*/ 	.word	0x00000000
        /*10ac*/ 	.word	0x00033470
        /*10b0*/ 	.short	0x010a
        /*10b2*/ 	.byte	0x3f
	.zero		1


	//   ....[88]....
        /*10b4*/ 	.word	0x0001e670
        /*10b8*/ 	.word	0x00000000
        /*10bc*/ 	.word	0x00033460
        /*10c0*/ 	.short	0x010a
        /*10c2*/ 	.byte	0x3f
	.zero		1


	//   ....[89]....
        /*10c4*/ 	.word	0x0001e6c0
        /*10c8*/ 	.word	0x00000004
        /*10cc*/ 	.word	0x00033420
        /*10d0*/ 	.short	0x010a
        /*10d2*/ 	.byte	0x3f
	.zero		1


	//   ....[90]....
        /*10d4*/ 	.word	0x0001e860
        /*10d8*/ 	.word	0x00000005
        /*10dc*/ 	.word	0x00033440
        /*10e0*/ 	.short	0x010a
        /*10e2*/ 	.byte	0x3f
	.zero		1


	//   ....[91]....
        /*10e4*/ 	.word	0x0001e8b0
        /*10e8*/ 	.word	0x0000001f
        /*10ec*/ 	.word	0x00033440
        /*10f0*/ 	.short	0x010a
        /*10f2*/ 	.byte	0x3f
	.zero		1


	//   ....[92]....
        /*10f4*/ 	.word	0x0001e900
        /*10f8*/ 	.word	0x00000005
        /*10fc*/ 	.word	0x00033460
        /*1100*/ 	.short	0x010a
        /*1102*/ 	.byte	0x3f
	.zero		1


	//   ....[93]....
        /*1104*/ 	.word	0x0001e950
        /*1108*/ 	.word	0x0000001f
        /*110c*/ 	.word	0x00033460
        /*1110*/ 	.short	0x010a
        /*1112*/ 	.byte	0x3f
	.zero		1


	//   ....[94]....
        /*1114*/ 	.word	0x0001e9a0
        /*1118*/ 	.word	0x00000005
        /*111c*/ 	.word	0x00033480
        /*1120*/ 	.short	0x010a
        /*1122*/ 	.byte	0x3f
	.zero		1


	//----- nvinfo : EIATTR_NUM_MBARRIERS
	.align		4
.L_812:
        /*1124*/ 	.byte	0x03, 0x38
        /*1126*/ 	.short	0x0016


	//----- nvinfo : EIATTR_EXIT_INSTR_OFFSETS
	.align		4
        /*1128*/ 	.byte	0x04, 0x1c
        /*112a*/ 	.short	(.L_814 - .L_813)


	//   ....[0]....
.L_813:
        /*112c*/ 	.word	0x000009e0


	//   ....[1]....
        /*1130*/ 	.word	0x00013df0


	//   ....[2]....
        /*1134*/ 	.word	0x0001c070


	//----- nvinfo : EIATTR_MAX_THREADS
	.align		4
.L_814:
        /*1138*/ 	.byte	0x04, 0x05
        /*113a*/ 	.short	(.L_816 - .L_815)
.L_815:
        /*113c*/ 	.word	0x00000180
        /*1140*/ 	.word	0x00000001
        /*1144*/ 	.word	0x00000001


	//----- nvinfo : EIATTR_CRS_STACK_SIZE
	.align		4
.L_816:
        /*1148*/ 	.byte	0x04, 0x1e
        /*114a*/ 	.short	(.L_818 - .L_817)
.L_817:
        /*114c*/ 	.word	0x00000000


	//----- nvinfo : EIATTR_CBANK_PARAM_SIZE
	.align		4
.L_818:
        /*1150*/ 	.byte	0x03, 0x19
        /*1152*/ 	.short	0x0af0


	//----- nvinfo : EIATTR_PARAM_CBANK
	.align		4
        /*1154*/ 	.byte	0x04, 0x0a
        /*1156*/ 	.short	(.L_820 - .L_819)
	.align		4
.L_819:
        /*1158*/ 	.word	index@(.nv.constant0._ZN7cutlass13device_kernelIN5flash11enable_sm90INS1_16FlashAttnFwdSm90INS1_25CollectiveMainloopFwdSm90ILi2EN4cute5tupleIJNS5_1CILi1EEES8_S8_EEENS6_IJNS7_ILi128EEENS7_ILi160EEENS7_ILi192EEEEEELi192ENS_12float_e4m3_tEfNS_4arch4Sm90ELb1ELb0ELb1ELb1ELb1ELb0ELb0ELb1ELb1ELb1ELb1ELb0EEENS1_21CollectiveEpilogueFwdINS6_IJSA_SC_SB_EEES9_NS_10bfloat16_tESG_Li256ELb1ELb1ELb1ELb1EEENS1_36VarlenDynamicPersistentTileSchedulerILi128ELi160ELi256ELi128ELb1ELb1ELb1ELb1ELb1ELb1EEEEEEEEEvNT_6ParamsE)
        /*115c*/ 	.short	0x0210
        /*115e*/ 	.short	0x0af0


	//----- nvinfo : EIATTR_SW_WAR
	.align		4
.L_820:
        /*1160*/ 	.byte	0x04, 0x36
        /*1162*/ 	.short	(.L_822 - .L_821)
.L_821:
        /*1164*/ 	.word	0x00000008
.L_822:


//--------------------- .nv.info._ZN7cutlass13device_kernelIN5flash11enable_sm90INS1_16FlashAttnFwdSm90INS1_25CollectiveMainloopFwdSm90ILi2EN4cute5tupleIJNS5_1CILi1EEES8_S8_EEENS6_IJNS7_ILi128EEENS7_ILi160EEENS7_ILi192EEEEEELi192ENS_12float_e4m3_tEfNS_4arch4Sm90ELb1ELb0ELb1ELb1ELb1ELb1ELb0ELb1ELb1ELb1ELb1ELb0EEENS1_21CollectiveEpilogueFwdINS6_IJSA_SC_SB_EEES9_NS_10bfloat16_tESG_Li256ELb1ELb1ELb1ELb1EEENS1_36VarlenDynamicPersistentTileSchedulerILi128ELi160ELi256ELi128ELb1ELb1ELb1ELb1ELb1ELb1EEEEEEEEEvNT_6ParamsE --------------------------
	.section	.nv.info._ZN7cutlass13device_kernelIN5flash11enable_sm90INS1_16FlashAttnFwdSm90INS1_25CollectiveMainloopFwdSm90ILi2EN4cute5tupleIJNS5_1CILi1EEES8_S8_EEENS6_IJNS7_ILi128EEENS7_ILi160EEENS7_ILi192EEEEEELi192ENS_12float_e4m3_tEfNS_4arch4Sm90ELb1ELb0ELb1ELb1ELb1ELb1ELb0ELb1ELb1ELb1ELb1ELb0EEENS1_21CollectiveEpilogueFwdINS6_IJSA_SC_SB_EEES9_NS_10bfloat16_tESG_Li256ELb1ELb1ELb1ELb1EEENS1_36VarlenDynamicPersistentTileSchedulerILi128ELi160ELi256ELi128ELb1ELb1ELb1ELb1ELb1ELb1EEEEEEEEEvNT_6ParamsE,"",@"SHT_CUDA_INFO"
	.sectionflags	@""
	.align	4


	//----- nvinfo : EIATTR_CUDA_API_VERSION
	.align		4
        /*0000*/ 	.byte	0x04, 0x37
        /*0002*/ 	.short	(.L_824 - .L_823)
.L_823:
        /*0004*/ 	.word	0x00000082


	//----- nvinfo : EIATTR_KPARAM_INFO
	.align		4
.L_824:
        /*0008*/ 	.byte	0x04, 0x17
        /*000a*/ 	.short	(.L_826 - .L_825)
.L_825:
        /*000c*/ 	.word	0x00000000
        /*0010*/ 	.short	0x0000
        /*0012*/ 	.short	0x0070
        /*0014*/ 	.byte	0x00, 0xf0, 0x01, 0x2a


	//----- nvinfo : EIATTR_SPARSE_MMA_MASK
	.align		4
.L_826:
        /*0018*/ 	.byte	0x03, 0x50
        /*001a*/ 	.short	0x0000


	//----- nvinfo : EIATTR_MAXREG_COUNT
	.align		4
        /*001c*/ 	.byte	0x03, 0x1b
        /*001e*/ 	.short	0x00a8


	//----- nvinfo : EIATTR_NUM_BARRIERS
	.align		4
        /*0020*/ 	.byte	0x02, 0x4c
        /*0022*/ 	.byte	0x10
	.zero		1


	//----- nvinfo : EIATTR_EXTERNS
	.align		4
        /*0024*/ 	.byte	0x04, 0x0f
        /*0026*/ 	.short	(.L_828 - .L_827)


	//   ....[0]....
	.align		4
.L_827:
        /*0028*/ 	.word	index@(__assertfail)


	//----- nvinfo : EIATTR_ANNOTATIONS
	.align		4
.L_828:
        /*002c*/ 	.byte	0x04, 0x55
        /*002e*/ 	.short	(.L_830 - .L_829)


	//   ....[0]....
.L_829:
        /* <DEDUP_REMOVED lines=183> */


	//----- nvinfo : EIATTR_MERCURY_ISA_VERSION
	.align		4
.L_830:
        /*0b88*/ 	.byte	0x03, 0x5f
        /*0b8a*/ 	.short	0x0101


	//----- nvinfo : EIATTR_UNUSED_LOAD_BYTE_OFFSET
	.align		4
        /*0b8c*/ 	.byte	0x04, 0x44
        /*0b8e*/ 	.short	(.L_832 - .L_831)


	//   ....[0]....
.L_831:
        /*0b90*/ 	.word	0x00000a90
        /*0b94*/ 	.word	0x0000fff0


	//   ....[1]....
        /*0b98*/ 	.word	0x00027350
        /*0b9c*/ 	.word	0x0000fff0


	//----- nvinfo : EIATTR_INT_WARP_WIDE_INSTR_OFFSETS
	.align		4
.L_832:
        /*0ba0*/ 	.byte	0x04, 0x31
        /*0ba2*/ 	.short	(.L_834 - .L_833)


	//   ....[0]....
.L_833:
        /*0ba4*/ 	.word	0x00000130


	//   ....[1]....
        /*0ba8*/ 	.word	0x00000170


	//   ....[2]....
        /*0bac*/ 	.word	0x000001e0


	//   ....[3]....
        /*0bb0*/ 	.word	0x000303e0


	//   ....[4]....
        /*0bb4*/ 	.word	0x00030470


	//   ....[5]....
        /*0bb8*/ 	.word	0x00034ab0


	//   ....[6]....
        /*0bbc*/ 	.word	0x00034b40


	//----- nvinfo : EIATTR_COOP_GROUP_MASK_REGIDS
	.align		4
.L_834:
        /*0bc0*/ 	.byte	0x04, 0x29
        /*0bc2*/ 	.short	(.L_836 - .L_835)


	//   ....[0]....
.L_835:
        /*0bc4*/ 	.word	0xffffffff


	//   ....[1]....
        /*0bc8*/ 	.word	0xffffffff


	//   ....[2]....
        /*0bcc*/ 	.word	0xffffffff


	//   ....[3]....
        /*0bd0*/ 	.word	0xffffffff


	//   ....[4]....
        /*0bd4*/ 	.word	0xffffffff


	//   ....[5]....
        /*0bd8*/ 	.word	0xffffffff


	//   ....[6]....
        /*0bdc*/ 	.word	0xffffffff


	//   ....[7]....
        /*0be0*/ 	.word	0xffffffff


	//   ....[8]....
        /*0be4*/ 	.word	0xffffffff


	//   ....[9]....
        /*0be8*/ 	.word	0xffffffff


	//   ....[10]....
        /*0bec*/ 	.word	0xffffffff


	//   ....[11]....
        /*0bf0*/ 	.word	0xffffffff


	//   ....[12]....
        /*0bf4*/ 	.word	0xffffffff


	//   ....[13]....
        /*0bf8*/ 	.word	0xffffffff


	//   ....[14]....
        /*0bfc*/ 	.word	0xffffffff


	//   ....[15]....
        /*0c00*/ 	.word	0xffffffff


	//   ....[16]....
        /*0c04*/ 	.word	0xffffffff


	//   ....[17]....
        /*0c08*/ 	.word	0xffffffff


	//   ....[18]....
        /*0c0c*/ 	.word	0xffffffff


	//   ....[19]....
        /*0c10*/ 	.word	0xffffffff


	//   ....[20]....
        /*0c14*/ 	.word	0xffffffff


	//   ....[21]....
        /*0c18*/ 	.word	0xffffffff


	//   ....[22]....
        /*0c1c*/ 	.word	0xffffffff


	//   ....[23]....
        /*0c20*/ 	.word	0xffffffff


	//   ....[24]....
        /*0c24*/ 	.word	0xffffffff


	//   ....[25]....
        /*0c28*/ 	.word	0xffffffff


	//   ....[26]....
        /*0c2c*/ 	.word	0xffffffff


	//   ....[27]....
        /*0c30*/ 	.word	0xffffffff


	//   ....[28]....
        /*0c34*/ 	.word	0xffffffff


	//   ....[29]....
        /*0c38*/ 	.word	0xffffffff


	//   ....[30]....
        /*0c3c*/ 	.word	0xffffffff


	//   ....[31]....
        /*0c40*/ 	.word	0xffffffff


	//   ....[32]....
        /*0c44*/ 	.word	0xffffffff


	//   ....[33]....
        /*0c48*/ 	.word	0xffffffff


	//   ....[34]....
        /*0c4c*/ 	.word	0xffffffff


	//   ....[35]....
        /*0c50*/ 	.word	0xffffffff


	//   ....[36]....
        /*0c54*/ 	.word	0xffffffff


	//   ....[37]....
        /*0c58*/ 	.word	0xffffffff


	//   ....[38]....
        /*0c5c*/ 	.word	0xffffffff


	//   ....[39]....
        /*0c60*/ 	.word	0xffffffff


	//   ....[40]....
        /*0c64*/ 	.word	0xffffffff


	//   ....[41]....
        /*0c68*/ 	.word	0xffffffff


	//   ....[42]....
        /*0c6c*/ 	.word	0xffffffff


	//   ....[43]....
        /*0c70*/ 	.word	0xffffffff


	//   ....[44]....
        /*0c74*/ 	.word	0xffffffff


	//   ....[45]....
        /*0c78*/ 	.word	0xffffffff


	//   ....[46]....
        /*0c7c*/ 	.word	0xffffffff


	//   ....[47]....
        /*0c80*/ 	.word	0xffffffff


	//   ....[48]....
        /*0c84*/ 	.word	0xffffffff


	//   ....[49]....
        /*0c88*/ 	.word	0xffffffff


	//   ....[50]....
        /*0c8c*/ 	.word	0xffffffff


	//   ....[51]....
        /*0c90*/ 	.word	0xffffffff


	//   ....[52]....
        /*0c94*/ 	.word	0xffffffff


	//   ....[53]....
        /*0c98*/ 	.word	0xffffffff


	//   ....[54]....
        /*0c9c*/ 	.word	0xffffffff


	//   ....[55]....
        /*0ca0*/ 	.word	0xffffffff


	//   ....[56]....
        /*0ca4*/ 	.word	0xffffffff


	//   ....[57]....
        /*0ca8*/ 	.word	0xffffffff


	//   ....[58]....
        /*0cac*/ 	.word	0xffffffff


	//   ....[59]....
        /*0cb0*/ 	.word	0xffffffff


	//   ....[60]....
        /*0cb4*/ 	.word	0xffffffff


	//   ....[61]....
        /*0cb8*/ 	.word	0xffffffff


	//   ....[62]....
        /*0cbc*/ 	.word	0xffffffff


	//   ....[63]....
        /*0cc0*/ 	.word	0xffffffff


	//   ....[64]....
        /*0cc4*/ 	.word	0xffffffff


	//   ....[65]....
        /*0cc8*/ 	.word	0xffffffff


	//   ....[66]....
        /*0ccc*/ 	.word	0xffffffff


	//   ....[67]....
        /*0cd0*/ 	.word	0xffffffff


	//   ....[68]....
        /*0cd4*/ 	.word	0xffffffff


	//   ....[69]....
        /*0cd8*/ 	.word	0xffffffff


	//   ....[70]....
        /*0cdc*/ 	.word	0xffffffff


	//   ....[71]....
        /*0ce0*/ 	.word	0xffffffff


	//   ....[72]....
        /*0ce4*/ 	.word	0xffffffff


	//   ....[73]....
        /*0ce8*/ 	.word	0xffffffff


	//   ....[74]....
        /*0cec*/ 	.word	0xffffffff


	//   ....[75]....
        /*0cf0*/ 	.word	0xffffffff


	//   ....[76]....
        /*0cf4*/ 	.word	0xffffffff


	//   ....[77]....
        /*0cf8*/ 	.word	0xffffffff


	//   ....[78]....
        /*0cfc*/ 	.word	0xffffffff


	//   ....[79]....
        /*0d00*/ 	.word	0xffffffff


	//   ....[80]....
        /*0d04*/ 	.word	0xffffffff


	//   ....[81]....
        /*0d08*/ 	.word	0xffffffff


	//   ....[82]....
        /*0d0c*/ 	.word	0xffffffff


	//   ....[83]....
        /*0d10*/ 	.word	0xffffffff


	//   ....[84]....
        /*0d14*/ 	.word	0xffffffff


	//   ....[85]....
        /*0d18*/ 	.word	0xffffffff


	//   ....[86]....
        /*0d1c*/ 	.word	0xffffffff


	//   ....[87]....
        /*0d20*/ 	.word	0xffffffff


	//   ....[88]....
        /*0d24*/ 	.word	0xffffffff


	//   ....[89]....
        /*0d28*/ 	.word	0xffffffff


	//   ....[90]....
        /*0d2c*/ 	.word	0xffffffff


	//   ....[91]....
        /*0d30*/ 	.word	0xffffffff


	//   ....[92]....
        /*0d34*/ 	.word	0xffffffff


	//   ....[93]....
        /*0d38*/ 	.word	0xffffffff


	//   ....[94]....
        /*0d3c*/ 	.word	0xffffffff


	//   ....[95]....
        /*0d40*/ 	.word	0xffffffff


	//   ....[96]....
        /*0d44*/ 	.word	0xffffffff


	//   ....[97]....
        /*0d48*/ 	.word	0xffffffff


	//   ....[98]....
        /*0d4c*/ 	.word	0xffffffff


	//   ....[99]....
        /*0d50*/ 	.word	0xffffffff


	//   ....[100]....
        /*0d54*/ 	.word	0xffffffff


	//   ....[101]....
        /*0d58*/ 	.word	0xffffffff


	//   ....[102]....
        /*0d5c*/ 	.word	0xffffffff


	//   ....[103]....
        /*0d60*/ 	.word	0xffffffff


	//   ....[104]....
        /*0d64*/ 	.word	0xffffffff


	//   ....[105]....
        /*0d68*/ 	.word	0xffffffff


	//   ....[106]....
        /*0d6c*/ 	.word	0xffffffff


	//   ....[107]....
        /*0d70*/ 	.word	0xffffffff


	//   ....[108]....
        /*0d74*/ 	.word	0xffffffff


	//   ....[109]....
        /*0d78*/ 	.word	0xffffffff


	//   ....[110]....
        /*0d7c*/ 	.word	0xffffffff


	//   ....[111]....
        /*0d80*/ 	.word	0xffffffff


	//   ....[112]....
        /*0d84*/ 	.word	0xffffffff


	//   ....[113]....
        /*0d88*/ 	.word	0xffffffff


	//   ....[114]....
        /*0d8c*/ 	.word	0xffffffff


	//   ....[115]....
        /*0d90*/ 	.word	0xffffffff


	//   ....[116]....
        /*0d94*/ 	.word	0xffffffff


	//   ....[117]....
        /*0d98*/ 	.word	0xffffffff


	//   ....[118]....
        /*0d9c*/ 	.word	0xffffffff


	//   ....[119]....
        /*0da0*/ 	.word	0xffffffff


	//   ....[120]....
        /*0da4*/ 	.word	0xffffffff


	//   ....[121]....
        /*0da8*/ 	.word	0xffffffff


	//   ....[122]....
        /*0dac*/ 	.word	0xffffffff


	//   ....[123]....
        /*0db0*/ 	.word	0xffffffff


	//   ....[124]....
        /*0db4*/ 	.word	0xffffffff


	//   ....[125]....
        /*0db8*/ 	.word	0xffffffff


	//   ....[126]....
        /*0dbc*/ 	.word	0xffffffff


	//   ....[127]....
        /*0dc0*/ 	.word	0xffffffff


	//   ....[128]....
        /*0dc4*/ 	.word	0xffffffff


	//   ....[129]....
        /*0dc8*/ 	.word	0xffffffff


	//   ....[130]....
        /*0dcc*/ 	.word	0xffffffff


	//   ....[131]....
        /*0dd0*/ 	.word	0xffffffff


	//   ....[132]....
        /*0dd4*/ 	.word	0xffffffff


	//   ....[133]....
        /*0dd8*/ 	.word	0xffffffff


	//   ....[134]....
        /*0ddc*/ 	.word	0xffffffff


	//   ....[135]....
        /*0de0*/ 	.word	0xffffffff


	//   ....[136]....
        /*0de4*/ 	.word	0xffffffff


	//   ....[137]....
        /*0de8*/ 	.word	0xffffffff


	//   ....[138]....
        /*0dec*/ 	.word	0xffffffff


	//   ....[139]....
        /*0df0*/ 	.word	0xffffffff


	//   ....[140]....
        /*0df4*/ 	.word	0xffffffff


	//   ....[141]....
        /*0df8*/ 	.word	0xffffffff


	//   ....[142]....
        /*0dfc*/ 	.word	0xffffffff


	//   ....[143]....
        /*0e00*/ 	.word	0xffffffff


	//   ....[144]....
        /*0e04*/ 	.word	0xffffffff


	//   ....[145]....
        /*0e08*/ 	.word	0xffffffff


	//   ....[146]....
        /*0e0c*/ 	.word	0xffffffff


	//   ....[147]....
        /*0e10*/ 	.word	0xffffffff


	//   ....[148]....
        /*0e14*/ 	.word	0xffffffff


	//   ....[149]....
        /*0e18*/ 	.word	0xffffffff


	//   ....[150]....
        /*0e1c*/ 	.word	0xffffffff


	//   ....[151]....
        /*0e20*/ 	.word	0xffffffff


	//   ....[152]....
        /*0e24*/ 	.word	0xffffffff


	//   ....[153]....
        /*0e28*/ 	.word	0xffffffff


	//   ....[154]....
        /*0e2c*/ 	.word	0xffffffff


	//   ....[155]....
        /*0e30*/ 	.word	0xffffffff


	//   ....[156]....
        /*0e34*/ 	.word	0xffffffff


	//   ....[157]....
        /*0e38*/ 	.word	0xffffffff


	//   ....[158]....
        /*0e3c*/ 	.word	0xffffffff


	//   ....[159]....
        /*0e40*/ 	.word	0xffffffff


	//   ....[160]....
        /*0e44*/ 	.word	0xffffffff


	//   ....[161]....
        /*0e48*/ 	.word	0xffffffff


	//   ....[162]....
        /*0e4c*/ 	.word	0xffffffff


	//   ....[163]....
        /*0e50*/ 	.word	0xffffffff


	//   ....[164]....
        /*0e54*/ 	.word	0xffffffff


	//   ....[165]....
        /*0e58*/ 	.word	0xffffffff


	//   ....[166]....
        /*0e5c*/ 	.word	0xffffffff


	//   ....[167]....
        /*0e60*/ 	.word	0xffffffff


	//   ....[168]....
        /*0e64*/ 	.word	0xffffffff


	//   ....[169]....
        /*0e68*/ 	.word	0xffffffff


	//   ....[170]....
        /*0e6c*/ 	.word	0xffffffff


	//   ....[171]....
        /*0e70*/ 	.word	0xffffffff


	//   ....[172]....
        /*0e74*/ 	.word	0xffffffff


	//   ....[173]....
        /*0e78*/ 	.word	0xffffffff


	//   ....[174]....
        /*0e7c*/ 	.word	0xffffffff


	//   ....[175]....
        /*0e80*/ 	.word	0xffffffff


	//   ....[176]....
        /*0e84*/ 	.word	0xffffffff


	//   ....[177]....
        /*0e88*/ 	.word	0xffffffff


	//   ....[178]....
        /*0e8c*/ 	.word	0xffffffff


	//   ....[179]....
        /*0e90*/ 	.word	0xffffffff


	//   ....[180]....
        /*0e94*/ 	.word	0xffffffff


	//   ....[181]....
        /*0e98*/ 	.word	0xffffffff


	//   ....[182]....
        /*0e9c*/ 	.word	0xffffffff


	//   ....[183]....
        /*0ea0*/ 	.word	0xffffffff


	//   ....[184]....
        /*0ea4*/ 	.word	0xffffffff


	//   ....[185]....
        /*0ea8*/ 	.word	0xffffffff


	//   ....[186]....
        /*0eac*/ 	.word	0xffffffff


	//   ....[187]....
        /*0eb0*/ 	.word	0xffffffff


	//   ....[188]....
        /*0eb4*/ 	.word	0xffffffff


	//   ....[189]....
        /*0eb8*/ 	.word	0xffffffff


	//   ....[190]....
        /*0ebc*/ 	.word	0xffffffff


	//   ....[191]....
        /*0ec0*/ 	.word	0xffffffff


	//   ....[192]....
        /*0ec4*/ 	.word	0xffffffff


	//   ....[193]....
        /*0ec8*/ 	.word	0xffffffff


	//   ....[194]....
        /*0ecc*/ 	.word	0xffffffff


	//   ....[195]....
        /*0ed0*/ 	.word	0xffffffff


	//   ....[196]....
        /*0ed4*/ 	.word	0xffffffff


	//   ....[197]....
        /*0ed8*/ 	.word	0xffffffff


	//   ....[198]....
        /*0edc*/ 	.word	0xffffffff


	//   ....[199]....
        /*0ee0*/ 	.word	0xffffffff


	//   ....[200]....
        /*0ee4*/ 	.word	0xffffffff


	//   ....[201]....
        /*0ee8*/ 	.word	0xffffffff


	//   ....[202]....
        /*0eec*/ 	.word	0xffffffff


	//   ....[203]....
        /*0ef0*/ 	.word	0xffffffff


	//   ....[204]....
        /*0ef4*/ 	.word	0xffffffff


	//   ....[205]....
        /*0ef8*/ 	.word	0xffffffff


	//   ....[206]....
        /*0efc*/ 	.word	0xffffffff


	//   ....[207]....
        /*0f00*/ 	.word	0xffffffff


	//   ....[208]....
        /*0f04*/ 	.word	0xffffffff


	//   ....[209]....
        /*0f08*/ 	.word	0xffffffff


	//   ....[210]....
        /*0f0c*/ 	.word	0xffffffff


	//   ....[211]....
        /*0f10*/ 	.word	0xffffffff


	//   ....[212]....
        /*0f14*/ 	.word	0xffffffff


	//   ....[213]....
        /*0f18*/ 	.word	0xffffffff


	//   ....[214]....
        /*0f1c*/ 	.word	0xffffffff


	//   ....[215]....
        /*0f20*/ 	.word	0xffffffff


	//   ....[216]....
        /*0f24*/ 	.word	0xffffffff


	//   ....[217]....
        /*0f28*/ 	.word	0xffffffff


	//   ....[218]....
        /*0f2c*/ 	.word	0xffffffff


	//   ....[219]....
        /*0f30*/ 	.word	0xffffffff


	//   ....[220]....
        /*0f34*/ 	.word	0xffffffff


	//   ....[221]....
        /*0f38*/ 	.word	0xffffffff


	//   ....[222]....
        /*0f3c*/ 	.word	0xffffffff


	//   ....[223]....
        /*0f40*/ 	.word	0xffffffff


	//   ....[224]....
        /*0f44*/ 	.word	0xffffffff


	//   ....[225]....
        /*0f48*/ 	.word	0xffffffff


	//   ....[226]....
        /*0f4c*/ 	.word	0xffffffff


	//   ....[227]....
        /*0f50*/ 	.word	0xffffffff


	//   ....[228]....
        /*0f54*/ 	.word	0xffffffff


	//   ....[229]....
        /*0f58*/ 	.word	0xffffffff


	//   ....[230]....
        /*0f5c*/ 	.word	0xffffffff


	//   ....[231]....
        /*0f60*/ 	.word	0xffffffff


	//   ....[232]....
        /*0f64*/ 	.word	0xffffffff


	//   ....[233]....
        /*0f68*/ 	.word	0xffffffff


	//   ....[234]....
        /*0f6c*/ 	.word	0xffffffff


	//   ....[235]....
        /*0f70*/ 	.word	0xffffffff


	//   ....[236]....
        /*0f74*/ 	.word	0xffffffff


	//   ....[237]....
        /*0f78*/ 	.word	0xffffffff


	//   ....[238]....
        /*0f7c*/ 	.word	0xffffffff


	//   ....[239]....
        /*0f80*/ 	.word	0xffffffff


	//   ....[240]....
        /*0f84*/ 	.word	0xffffffff


	//   ....[241]....
        /*0f88*/ 	.word	0xffffffff


	//   ....[242]....
        /*0f8c*/ 	.word	0xffffffff


	//   ....[243]....
        /*0f90*/ 	.word	0xffffffff


	//   ....[244]....
        /*0f94*/ 	.word	0xffffffff


	//   ....[245]....
        /*0f98*/ 	.word	0xffffffff


	//   ....[246]....
        /*0f9c*/ 	.word	0xffffffff


	//   ....[247]....
        /*0fa0*/ 	.word	0xffffffff


	//   ....[248]....
        /*0fa4*/ 	.word	0xffffffff


	//   ....[249]....
        /*0fa8*/ 	.word	0xffffffff


	//   ....[250]....
        /*0fac*/ 	.word	0xffffffff


	//   ....[251]....
        /*0fb0*/ 	.word	0xffffffff


	//   ....[252]....
        /*0fb4*/ 	.word	0xffffffff


	//   ....[253]....
        /*0fb8*/ 	.word	0xffffffff


	//   ....[254]....
        /*0fbc*/ 	.word	0xffffffff


	//   ....[255]....
        /*0fc0*/ 	.word	0xffffffff


	//   ....[0]....
        /*0fc4*/ 	.word	0xffffffff


	//   ....[1]....
        /*0fc8*/ 	.word	0x0500000f


	//   ....[2]....
        /*0fcc*/ 	.word	0x0500000f


	//   ....[3]....
        /*0fd0*/ 	.word	0x0500000f


	//   ....[4]....
        /*0fd4*/ 	.word	0x0500000f


	//   ....[5]....
        /*0fd8*/ 	.word	0x0500000f


	//   ....[6]....
        /*0fdc*/ 	.word	0x0500000f


	//   ....[7]....
        /*0fe0*/ 	.word	0x0500000f


	//   ....[8]....
        /*0fe4*/ 	.word	0x0500000f


	//   ....[9]....
        /*0fe8*/ 	.word	0x0500000f


	//   ....[10]....
        /*0fec*/ 	.word	0x0500000f


	//   ....[11]....
        /*0ff0*/ 	.word	0x0500000f


	//   ....[12]....
        /*0ff4*/ 	.word	0x0500000f


	//   ....[13]....
        /*0ff8*/ 	.word	0x0500000f


	//   ....[14]....
        /*0ffc*/ 	.word	0x0500000f


	//   ....[15]....
        /*1000*/ 	.word	0x0500000f


	//   ....[16]....
        /*1004*/ 	.word	0x0500000f


	//   ....[17]....
        /*1008*/ 	.word	0x0500000f


	//   ....[18]....
        /*100c*/ 	.word	0x0500000f


	//   ....[19]....
        /*1010*/ 	.word	0x0500000f


	//   ....[20]....
        /*1014*/ 	.word	0x0500000f


	//   ....[21]....
        /*1018*/ 	.word	0x0500000f


	//   ....[22]....
        /*101c*/ 	.word	0x0500000f


	//   ....[23]....
        /*1020*/ 	.word	0x0500000f


	//   ....[24]....
        /*1024*/ 	.word	0x0500000f


	//   ....[25]....
        /*1028*/ 	.word	0x0500000f


	//   ....[26]....
        /*102c*/ 	.word	0x0500000f


	//   ....[27]....
        /*1030*/ 	.word	0x0500000f


	//   ....[28]....
        /*1034*/ 	.word	0x0500000f


	//   ....[29]....
        /*1038*/ 	.word	0x0500000f


	//   ....[30]....
        /*103c*/ 	.word	0x0500000f


	//   ....[31]....
        /*1040*/ 	.word	0x0500000f


	//   ....[32]....
        /*1044*/ 	.word	0x0500000f


	//   ....[33]....
        /*1048*/ 	.word	0x0500000f


	//   ....[34]....
        /*104c*/ 	.word	0x0500000f


	//   ....[35]....
        /*1050*/ 	.word	0x0500000f


	//   ....[36]....
        /*1054*/ 	.word	0x0500000f


	//   ....[37]....
        /*1058*/ 	.word	0x0500000f


	//   ....[38]....
        /*105c*/ 	.word	0x0500000f


	//   ....[39]....
        /*1060*/ 	.word	0x0500000f


	//   ....[40]....
        /*1064*/ 	.word	0x0500000f


	//   ....[41]....
        /*1068*/ 	.word	0x0500000f


	//   ....[42]....
        /*106c*/ 	.word	0x0500000f


	//   ....[43]....
        /*1070*/ 	.word	0x0500000f


	//   ....[44]....
        /*1074*/ 	.word	0x0500000f


	//   ....[45]....
        /*1078*/ 	.word	0x0500000f


	//   ....[46]....
        /*107c*/ 	.word	0x0500000f


	//   ....[47]....
        /*1080*/ 	.word	0x0500000f


	//   ....[48]....
        /*1084*/ 	.word	0x0500000f


	//   ....[49]....
        /*1088*/ 	.word	0x0500000f


	//   ....[50]....
        /*108c*/ 	.word	0x0500000f


	//   ....[51]....
        /*1090*/ 	.word	0x0500000f


	//   ....[52]....
        /*1094*/ 	.word	0x0500000f


	//   ....[53]....
        /*1098*/ 	.word	0x0500000f


	//   ....[54]....
        /*109c*/ 	.word	0x0500000f


	//   ....[55]....
        /*10a0*/ 	.word	0x0500000f


	//   ....[56]....
        /*10a4*/ 	.word	0x0500000f


	//   ....[57]....
        /*10a8*/ 	.word	0x0500000f


	//   ....[58]....
        /*10ac*/ 	.word	0x0500000f


	//   ....[59]....
        /*10b0*/ 	.word	0x0500000f


	//   ....[60]....
        /*10b4*/ 	.word	0x0500000f


	//   ....[61]....
        /*10b8*/ 	.word	0x0500000f


	//   ....[62]....
        /*10bc*/ 	.word	0x0500000f


	//   ....[63]....
        /*10c0*/ 	.word	0x0500000f


	//   ....[64]....
        /*10c4*/ 	.word	0x0500000f


	//   ....[65]....
        /*10c8*/ 	.word	0x0500000f


	//   ....[66]....
        /*10cc*/ 	.word	0x0500000f


	//   ....[67]....
        /*10d0*/ 	.word	0x0500000f


	//   ....[68]....
        /*10d4*/ 	.word	0x0500000f


	//   ....[69]....
        /*10d8*/ 	.word	0x0500000f


	//   ....[70]....
        /*10dc*/ 	.word	0x0500000f


	//   ....[71]....
        /*10e0*/ 	.word	0x0500000f


	//   ....[72]....
        /*10e4*/ 	.word	0x0500000f


	//   ....[73]....
        /*10e8*/ 	.word	0x0500000f


	//   ....[74]....
        /*10ec*/ 	.word	0x0500000f


	//   ....[75]....
        /*10f0*/ 	.word	0x0500000f


	//   ....[76]....
        /*10f4*/ 	.word	0x0500000f


	//   ....[77]....
        /*10f8*/ 	.word	0x0500000f


	//   ....[78]....
        /*10fc*/ 	.word	0x0500000f


	//   ....[79]....
        /*1100*/ 	.word	0x0500000f


	//   ....[80]....
        /*1104*/ 	.word	0x0500000f


	//   ....[81]....
        /*1108*/ 	.word	0x0500000f


	//   ....[82]....
        /*110c*/ 	.word	0x0500000f


	//   ....[83]....
        /*1110*/ 	.word	0x0500000f


	//   ....[84]....
        /*1114*/ 	.word	0x0500000f


	//   ....[85]....
        /*1118*/ 	.word	0x0500000f


	//   ....[86]....
        /*111c*/ 	.word	0x0500000f


	//   ....[87]....
        /*1120*/ 	.word	0x0500000f


	//   ....[88]....
        /*1124*/ 	.word	0x0500000f


	//   ....[89]....
        /*1128*/ 	.word	0x0500000f


	//   ....[90]....
        /*112c*/ 	.word	0x0500000f


	//   ....[91]....
        /*1130*/ 	.word	0x0500000f


	//   ....[92]....
        /*1134*/ 	.word	0x0500000f


	//   ....[93]....
        /*1138*/ 	.word	0x0500000f


	//   ....[94]....
        /*113c*/ 	.word	0x0500000f


	//   ....[95]....
        /*1140*/ 	.word	0x0500000f


	//   ....[96]....
        /*1144*/ 	.word	0x0500000f


	//   ....[97]....
        /*1148*/ 	.word	0x0500000f


	//   ....[98]....
        /*114c*/ 	.word	0x0500000f


	//   ....[99]....
        /*1150*/ 	.word	0x0500000f


	//   ....[100]....
        /*1154*/ 	.word	0x0500000f


	//   ....[101]....
        /*1158*/ 	.word	0x0500000f


	//   ....[102]....
        /*115c*/ 	.word	0x0500000f


	//   ....[103]....
        /*1160*/ 	.word	0x0500000f


	//   ....[104]....
        /*1164*/ 	.word	0x0500000f


	//   ....[105]....
        /*1168*/ 	.word	0x0500000f


	//   ....[106]....
        /*116c*/ 	.word	0x0500000f


	//   ....[107]....
        /*1170*/ 	.word	0x0500000f


	//   ....[108]....
        /*1174*/ 	.word	0x0500000f


	//   ....[109]....
        /*1178*/ 	.word	0x0500000f


	//   ....[110]....
        /*117c*/ 	.word	0x0500000f


	//   ....[111]....
        /*1180*/ 	.word	0x0500000f


	//   ....[112]....
        /*1184*/ 	.word	0x0500000f


	//   ....[113]....
        /*1188*/ 	.word	0x0500000f


	//   ....[114]....
        /*118c*/ 	.word	0x0500000f


	//   ....[115]....
        /*1190*/ 	.word	0x0500000f


	//   ....[116]....
        /*1194*/ 	.word	0x0500000f


	//   ....[117]....
        /*1198*/ 	.word	0x0500000f


	//   ....[118]....
        /*119c*/ 	.word	0x0500000f


	//   ....[119]....
        /*11a0*/ 	.word	0x0500000f


	//   ....[120]....
        /*11a4*/ 	.word	0x0500000f


	//   ....[121]....
        /*11a8*/ 	.word	0x0500000f


	//   ....[122]....
        /*11ac*/ 	.word	0x0500000f


	//   ....[123]....
        /*11b0*/ 	.word	0x0500000f


	//   ....[124]....
        /*11b4*/ 	.word	0x0500000f


	//   ....[125]....
        /*11b8*/ 	.word	0x0500000f


	//   ....[126]....
        /*11bc*/ 	.word	0x0500000f


	//   ....[127]....
        /*11c0*/ 	.word	0x0500000f


	//   ....[128]....
        /*11c4*/ 	.word	0x0500000f


	//   ....[129]....
        /*11c8*/ 	.word	0x0500000f


	//   ....[130]....
        /*11cc*/ 	.word	0x0500000f


	//   ....[131]....
        /*11d0*/ 	.word	0x0500000f


	//   ....[132]....
        /*11d4*/ 	.word	0x0500000f


	//   ....[133]....
        /*11d8*/ 	.word	0x0500000f


	//   ....[134]....
        /*11dc*/ 	.word	0x0500000f


	//   ....[135]....
        /*11e0*/ 	.word	0x0500000f


	//   ....[136]....
        /*11e4*/ 	.word	0x0500000f


	//   ....[137]....
        /*11e8*/ 	.word	0x0500000f


	//   ....[138]....
        /*11ec*/ 	.word	0x0500000f


	//   ....[139]....
        /*11f0*/ 	.word	0x0500000f


	//   ....[140]....
        /*11f4*/ 	.word	0x0500000f


	//   ....[141]....
        /*11f8*/ 	.word	0x0500000f


	//   ....[142]....
        /*11fc*/ 	.word	0x0500000f


	//   ....[143]....
        /*1200*/ 	.word	0x0500000f


	//   ....[144]....
        /*1204*/ 	.word	0x0500000f


	//   ....[145]....
        /*1208*/ 	.word	0x0500000f


	//   ....[146]....
        /*120c*/ 	.word	0x0500000f


	//   ....[147]....
        /*1210*/ 	.word	0x0500000f


	//   ....[148]....
        /*1214*/ 	.word	0x0500000f


	//   ....[149]....
        /*1218*/ 	.word	0x0500000f


	//   ....[150]....
        /*121c*/ 	.word	0x0500000f


	//   ....[151]....
        /*1220*/ 	.word	0x0500000f


	//   ....[152]....
        /*1224*/ 	.word	0x0500000f


	//   ....[153]....
        /*1228*/ 	.word	0x0500000f


	//   ....[154]....
        /*122c*/ 	.word	0x0500000f


	//   ....[155]....
        /*1230*/ 	.word	0x0500000f


	//   ....[156]....
        /*1234*/ 	.word	0x0500000f


	//   ....[157]....
        /*1238*/ 	.word	0x0500000f


	//   ....[158]....
        /*123c*/ 	.word	0x0500000f


	//   ....[159]....
        /*1240*/ 	.word	0x0500000f


	//   ....[160]....
        /*1244*/ 	.word	0x0500000f


	//   ....[161]....
        /*1248*/ 	.word	0x0500000f


	//   ....[162]....
        /*124c*/ 	.word	0x0500000f


	//   ....[163]....
        /*1250*/ 	.word	0x0500000f


	//   ....[164]....
        /*1254*/ 	.word	0x0500000f


	//   ....[165]....
        /*1258*/ 	.word	0x0500000f


	//   ....[166]....
        /*125c*/ 	.word	0x0500000f


	//   ....[167]....
        /*1260*/ 	.word	0x0500000f


	//   ....[168]....
        /*1264*/ 	.word	0x0500000f


	//   ....[169]....
        /*1268*/ 	.word	0x0500000f


	//   ....[170]....
        /*126c*/ 	.word	0x0500000f


	//   ....[171]....
        /*1270*/ 	.word	0x0500000f


	//   ....[172]....
        /*1274*/ 	.word	0x0500000f


	//   ....[173]....
        /*1278*/ 	.word	0x0500000f


	//   ....[174]....
        /*127c*/ 	.word	0x0500000f


	//   ....[175]....
        /*1280*/ 	.word	0x0500000f


	//   ....[176]....
        /*1284*/ 	.word	0x0500000f


	//   ....[177]....
        /*1288*/ 	.word	0x0500000f


	//   ....[178]....
        /*128c*/ 	.word	0x0500000f


	//   ....[179]....
        /*1290*/ 	.word	0x0500000f


	//   ....[180]....
        /*1294*/ 	.word	0x0500000f


	//   ....[181]....
        /*1298*/ 	.word	0x0500000f


	//   ....[182]....
        /*129c*/ 	.word	0x0500000f


	//   ....[183]....
        /*12a0*/ 	.word	0x0500000f


	//   ....[184]....
        /*12a4*/ 	.word	0x0500000f


	//   ....[185]....
        /*12a8*/ 	.word	0x0500000f


	//   ....[186]....
        /*12ac*/ 	.word	0x0500000f


	//   ....[187]....
        /*12b0*/ 	.word	0x0500000f


	//   ....[188]....
        /*12b4*/ 	.word	0x0500000f


	//   ....[189]....
        /*12b8*/ 	.word	0x0500000f


	//   ....[190]....
        /*12bc*/ 	.word	0x0500000f


	//   ....[191]....
        /*12c0*/ 	.word	0x0500000f


	//   ....[192]....
        /*12c4*/ 	.word	0x0500000f


	//   ....[193]....
        /*12c8*/ 	.word	0x0500000f


	//   ....[194]....
        /*12cc*/ 	.word	0x0500000f


	//   ....[195]....
        /*12d0*/ 	.word	0x0500000f


	//   ....[196]....
        /*12d4*/ 	.word	0x0500000f


	//   ....[197]....
        /*12d8*/ 	.word	0x0500000f


	//   ....[198]....
        /*12dc*/ 	.word	0x0500000f


	//   ....[199]....
        /*12e0*/ 	.word	0x0500000f


	//   ....[200]....
        /*12e4*/ 	.word	0x0500000f


	//   ....[201]....
        /*12e8*/ 	.word	0x0500000f


	//   ....[202]....
        /*12ec*/ 	.word	0x0500000f


	//   ....[203]....
        /*12f0*/ 	.word	0x0500000f


	//   ....[204]....
        /*12f4*/ 	.word	0x0500000f


	//   ....[205]....
        /*12f8*/ 	.word	0x0500000f


	//   ....[206]....
        /*12fc*/ 	.word	0x0500000f


	//----- nvinfo : EIATTR_COOP_GROUP_INSTR_OFFSETS
	.align		4
.L_836:
        /*1300*/ 	.byte	0x04, 0x28
        /*1302*/ 	.short	(.L_838 - .L_837)


	//   ....[0]....
.L_837:
        /*1304*/ 	.word	0x00000070


	//   ....[1]....
        /*1308*/ 	.word	0x00000140


	//   ....[2]....
        /*130c*/ 	.word	0x00000190


	//   ....[3]....
        /*1310*/ 	.word	0x000003c0


	//   ....[4]....
        /*1314*/ 	.word	0x00000520


	//   ....[5]....
        /*1318*/ 	.word	0x00000640


	//   ....[6]....
        /*131c*/ 	.word	0x000007a0


	//   ....[7]....
        /*1320*/ 	.word	0x00003fa0


	//   ....[8]....
        /*1324*/ 	.word	0x00003fb0


	//   ....[9]....
        /*1328*/ 	.word	0x00006e30


	//   ....[10]....
        /*132c*/ 	.word	0x00006e40


	//   ....[11]....
        /*1330*/ 	.word	0x0000a490


	//   ....[12]....
        /*1334*/ 	.word	0x0000a4a0


	//   ....[13]....
        /*1338*/ 	.word	0x0000d5c0


	//   ....[14]....
        /*133c*/ 	.word	0x0000d5d0


	//   ....[15]....
        /*1340*/ 	.word	0x000107e0


	//   ....[16]....
        /*1344*/ 	.word	0x000107f0


	//   ....[17]....
        /*1348*/ 	.word	0x00010a90


	//   ....[18]....
        /*134c*/ 	.word	0x00010aa0


	//   ....[19]....
        /*1350*/ 	.word	0x00011020


	//   ....[20]....
        /*1354*/ 	.word	0x00011040


	//   ....[21]....
        /*1358*/ 	.word	0x00011280


	//   ....[22]....
        /*135c*/ 	.word	0x000112a0


	//   ....[23]....
        /*1360*/ 	.word	0x00011e00


	//   ....[24]....
        /*1364*/ 	.word	0x00012770


	//   ....[25]....
        /*1368*/ 	.word	0x00012780


	//   ....[26]....
        /*136c*/ 	.word	0x00012790


	//   ....[27]....
        /*1370*/ 	.word	0x000127a0


	//   ....[28]....
        /*1374*/ 	.word	0x00015ef0


	//   ....[29]....
        /*1378*/ 	.word	0x00015f00


	//   ....[30]....
        /*137c*/ 	.word	0x00015f10


	//   ....[31]....
        /*1380*/ 	.word	0x00015f20


	//   ....[32]....
        /*1384*/ 	.word	0x0001ab30


	//   ....[33]....
        /*1388*/ 	.word	0x0001b800


	//   ....[34]....
        /*138c*/ 	.word	0x0001b810


	//   ....[35]....
        /*1390*/ 	.word	0x0001b830


	//   ....[36]....
        /*1394*/ 	.word	0x0001c290


	//   ....[37]....
        /*1398*/ 	.word	0x0001c2c0


	//   ....[38]....
        /*139c*/ 	.word	0x0001f4c0


	//   ....[39]....
        /*13a0*/ 	.word	0x0001fbb0


	//   ....[40]....
        /*13a4*/ 	.word	0x000206e0


	//   ....[41]....
        /*13a8*/ 	.word	0x00020700


	//   ....[42]....
        /*13ac*/ 	.word	0x00020d80


	//   ....[43]....
        /*13b0*/ 	.word	0x00020db0


	//   ....[44]....
        /*13b4*/ 	.word	0x00024600


	//   ....[45]....
        /*13b8*/ 	.word	0x00024660


	//   ....[46]....
        /*13bc*/ 	.word	0x00024b50


	//   ....[47]....
        /*13c0*/ 	.word	0x00024b70


	//   ....[48]....
        /*13c4*/ 	.word	0x00026970


	//   ....[49]....
        /*13c8*/ 	.word	0x000269d0


	//   ....[50]....
        /*13cc*/ 	.word	0x000269f0


	//   ....[51]....
        /*13d0*/ 	.word	0x00026a10


	//   ....[52]....
        /*13d4*/ 	.word	0x000279b0


	//   ....[53]....
        /*13d8*/ 	.word	0x000279e0


	//   ....[54]....
        /*13dc*/ 	.word	0x00027a10


	//   ....[55]....
        /*13e0*/ 	.word	0x00027a40


	//   ....[56]....
        /*13e4*/ 	.word	0x00027a80


	//   ....[57]....
        /*13e8*/ 	.word	0x00027ab0


	//   ....[58]....
        /*13ec*/ 	.word	0x00027ae0


	//   ....[59]....
        /*13f0*/ 	.word	0x00027b10


	//   ....[60]....
        /*13f4*/ 	.word	0x00027b40


	//   ....[61]....
        /*13f8*/ 	.word	0x00027b70


	//   ....[62]....
        /*13fc*/ 	.word	0x00027ba0


	//   ....[63]....
        /*1400*/ 	.word	0x00027be0


	//   ....[64]....
        /*1404*/ 	.word	0x00027c10


	//   ....[65]....
        /*1408*/ 	.word	0x00027c40


	//   ....[66]....
        /*140c*/ 	.word	0x00027c70


	//   ....[67]....
        /*1410*/ 	.word	0x00027ca0


	//   ....[68]....
        /*1414*/ 	.word	0x00027cd0


	//   ....[69]....
        /*1418*/ 	.word	0x00027d00


	//   ....[70]....
        /*141c*/ 	.word	0x00027d30


	//   ....[71]....
        /*1420*/ 	.word	0x00027d60


	//   ....[72]....
        /*1424*/ 	.word	0x00027d90


	//   ....[73]....
        /*1428*/ 	.word	0x00027dc0


	//   ....[74]....
        /*142c*/ 	.word	0x00027df0


	//   ....[75]....
        /*1430*/ 	.word	0x00027e20


	//   ....[76]....
        /*1434*/ 	.word	0x00027e50


	//   ....[77]....
        /*1438*/ 	.word	0x00027e80


	//   ....[78]....
        /*143c*/ 	.word	0x00027eb0


	//   ....[79]....
        /*1440*/ 	.word	0x00027ee0


	//   ....[80]....
        /*1444*/ 	.word	0x00027f10


	//   ....[81]....
        /*1448*/ 	.word	0x00027f40


	//   ....[82]....
        /*144c*/ 	.word	0x00027f70


	//   ....[83]....
        /*1450*/ 	.word	0x00027fa0


	//   ....[84]....
        /*1454*/ 	.word	0x00027fd0


	//   ....[85]....
        /*1458*/ 	.word	0x00028000


	//   ....[86]....
        /*145c*/ 	.word	0x00028030


	//   ....[87]....
        /*1460*/ 	.word	0x00028060


	//   ....[88]....
        /*1464*/ 	.word	0x00028090


	//   ....[89]....
        /*1468*/ 	.word	0x000280c0


	//   ....[90]....
        /*146c*/ 	.word	0x000280f0


	//   ....[91]....
        /*1470*/ 	.word	0x00028120


	//   ....[92]....
        /*1474*/ 	.word	0x00028150


	//   ....[93]....
        /*1478*/ 	.word	0x00028180


	//   ....[94]....
        /*147c*/ 	.word	0x000281b0


	//   ....[95]....
        /*1480*/ 	.word	0x000281e0


	//   ....[96]....
        /*1484*/ 	.word	0x00028210


	//   ....[97]....
        /*1488*/ 	.word	0x00028240


	//   ....[98]....
        /*148c*/ 	.word	0x00028270


	//   ....[99]....
        /*1490*/ 	.word	0x000282a0


	//   ....[100]....
        /*1494*/ 	.word	0x000282d0


	//   ....[101]....
        /*1498*/ 	.word	0x00028300


	//   ....[102]....
        /*149c*/ 	.word	0x00028330


	//   ....[103]....
        /*14a0*/ 	.word	0x00028360


	//   ....[104]....
        /*14a4*/ 	.word	0x00028390


	//   ....[105]....
        /*14a8*/ 	.word	0x000283c0


	//   ....[106]....
        /*14ac*/ 	.word	0x000283f0


	//   ....[107]....
        /*14b0*/ 	.word	0x00028420


	//   ....[108]....
        /*14b4*/ 	.word	0x00028450


	//   ....[109]....
        /*14b8*/ 	.word	0x00028480


	//   ....[110]....
        /*14bc*/ 	.word	0x000284b0


	//   ....[111]....
        /*14c0*/ 	.word	0x000284e0


	//   ....[112]....
        /*14c4*/ 	.word	0x00028510


	//   ....[113]....
        /*14c8*/ 	.word	0x00028540


	//   ....[114]....
        /*14cc*/ 	.word	0x00028570


	//   ....[115]....
        /*14d0*/ 	.word	0x000285a0


	//   ....[116]....
        /*14d4*/ 	.word	0x000285d0


	//   ....[117]....
        /*14d8*/ 	.word	0x00028600


	//   ....[118]....
        /*14dc*/ 	.word	0x00028630


	//   ....[119]....
        /*14e0*/ 	.word	0x00028660


	//   ....[120]....
        /*14e4*/ 	.word	0x00028690


	//   ....[121]....
        /*14e8*/ 	.word	0x000286c0


	//   ....[122]....
        /*14ec*/ 	.word	0x000286f0


	//   ....[123]....
        /*14f0*/ 	.word	0x00028700


	//   ....[124]....
        /*14f4*/ 	.word	0x00028710


	//   ....[125]....
        /*14f8*/ 	.word	0x00028720


	//   ....[126]....
        /*14fc*/ 	.word	0x00028730


	//   ....[127]....
        /*1500*/ 	.word	0x00028740


	//   ....[128]....
        /*1504*/ 	.word	0x00028750


	//   ....[129]....
        /*1508*/ 	.word	0x00028760


	//   ....[130]....
        /*150c*/ 	.word	0x00028770


	//   ....[131]....
        /*1510*/ 	.word	0x00028780


	//   ....[132]....
        /*1514*/ 	.word	0x00028790


	//   ....[133]....
        /*1518*/ 	.word	0x000287a0


	//   ....[134]....
        /*151c*/ 	.word	0x000287b0


	//   ....[135]....
        /*1520*/ 	.word	0x000287e0


	//   ....[136]....
        /*1524*/ 	.word	0x00028810


	//   ....[137]....
        /*1528*/ 	.word	0x00028820


	//   ....[138]....
        /*152c*/ 	.word	0x00028850


	//   ....[139]....
        /*1530*/ 	.word	0x00028880


	//   ....[140]....
        /*1534*/ 	.word	0x000288b0


	//   ....[141]....
        /*1538*/ 	.word	0x000288c0


	//   ....[142]....
        /*153c*/ 	.word	0x000288f0


	//   ....[143]....
        /*1540*/ 	.word	0x00028920


	//   ....[144]....
        /*1544*/ 	.word	0x00028950


	//   ....[145]....
        /*1548*/ 	.word	0x00028980


	//   ....[146]....
        /*154c*/ 	.word	0x000289b0


	//   ....[147]....
        /*1550*/ 	.word	0x000289e0


	//   ....[148]....
        /*1554*/ 	.word	0x000293e0


	//   ....[149]....
        /*1558*/ 	.word	0x00029400


	//   ....[150]....
        /*155c*/ 	.word	0x00029410


	//   ....[151]....
        /*1560*/ 	.word	0x00029420


	//   ....[152]....
        /*1564*/ 	.word	0x00029cd0


	//   ....[153]....
        /*1568*/ 	.word	0x00029ce0


	//   ....[154]....
        /*156c*/ 	.word	0x00029e90


	//   ....[155]....
        /*1570*/ 	.word	0x00029ea0


	//   ....[156]....
        /*1574*/ 	.word	0x00029ff0


	//   ....[157]....
        /*1578*/ 	.word	0x0002a000


	//   ....[158]....
        /*157c*/ 	.word	0x0002a150


	//   ....[159]....
        /*1580*/ 	.word	0x0002a160


	//   ....[160]....
        /*1584*/ 	.word	0x0002a550


	//   ....[161]....
        /*1588*/ 	.word	0x0002a560


	//   ....[162]....
        /*158c*/ 	.word	0x0002b210


	//   ....[163]....
        /*1590*/ 	.word	0x0002b220


	//   ....[164]....
        /*1594*/ 	.word	0x0002c9e0


	//   ....[165]....
        /*1598*/ 	.word	0x0002c9f0


	//   ....[166]....
        /*159c*/ 	.word	0x0002cb50


	//   ....[167]....
        /*15a0*/ 	.word	0x0002cb60


	//   ....[168]....
        /*15a4*/ 	.word	0x0002ccb0


	//   ....[169]....
        /*15a8*/ 	.word	0x0002ccc0


	//   ....[170]....
        /*15ac*/ 	.word	0x0002ce10


	//   ....[171]....
        /*15b0*/ 	.word	0x0002ce20


	//   ....[172]....
        /*15b4*/ 	.word	0x0002cfc0


	//   ....[173]....
        /*15b8*/ 	.word	0x0002d1d0


	//   ....[174]....
        /*15bc*/ 	.word	0x0002d200


	//   ....[175]....
        /*15c0*/ 	.word	0x0002d230


	//   ....[176]....
        /*15c4*/ 	.word	0x0002d260


	//   ....[177]....
        /*15c8*/ 	.word	0x0002d290


	//   ....[178]....
        /*15cc*/ 	.word	0x0002d2c0


	//   ....[179]....
        /*15d0*/ 	.word	0x0002d450


	//   ....[180]....
        /*15d4*/ 	.word	0x0002d480


	//   ....[181]....
        /*15d8*/ 	.word	0x0002d4b0


	//   ....[182]....
        /*15dc*/ 	.word	0x0002d4e0


	//   ....[183]....
        /*15e0*/ 	.word	0x0002d510


	//   ....[184]....
        /*15e4*/ 	.word	0x0002d540


	//   ....[185]....
        /*15e8*/ 	.word	0x0002d5d0


	//   ....[186]....
        /*15ec*/ 	.word	0x0002d600


	//   ....[187]....
        /*15f0*/ 	.word	0x0002d610


	//   ....[188]....
        /*15f4*/ 	.word	0x0002d650


	//   ....[189]....
        /*15f8*/ 	.word	0x0002ec40


	//   ....[190]....
        /*15fc*/ 	.word	0x000313e0


	//   ....[191]....
        /*1600*/ 	.word	0x000313f0


	//   ....[192]....
        /*1604*/ 	.word	0x00031570


	//   ....[193]....
        /*1608*/ 	.word	0x00031580


	//   ....[194]....
        /*160c*/ 	.word	0x00031610


	//   ....[195]....
        /*1610*/ 	.word	0x00031620


	//   ....[196]....
        /*1614*/ 	.word	0x00031630


	//   ....[197]....
        /*1618*/ 	.word	0x000316c0


	//   ....[198]....
        /*161c*/ 	.word	0x00031760


	//   ....[199]....
        /*1620*/ 	.word	0x00031770


	//   ....[200]....
        /*1624*/ 	.word	0x00031c20


	//   ....[201]....
        /*1628*/ 	.word	0x00031c40


	//   ....[202]....
        /*162c*/ 	.word	0x00031c70


	//   ....[203]....
        /*1630*/ 	.word	0x00031da0


	//   ....[204]....
        /*1634*/ 	.word	0x00031db0


	//   ....[205]....
        /*1638*/ 	.word	0x00031e40


	//   ....[206]....
        /*163c*/ 	.word	0x00031e50


	//   ....[207]....
        /*1640*/ 	.word	0x00031e60


	//   ....[208]....
        /*1644*/ 	.word	0x00031e70


	//   ....[209]....
        /*1648*/ 	.word	0x00031f50


	//   ....[210]....
        /*164c*/ 	.word	0x00032730


	//   ....[211]....
        /*1650*/ 	.word	0x00032760


	//   ....[212]....
        /*1654*/ 	.word	0x00032790


	//   ....[213]....
        /*1658*/ 	.word	0x00032840


	//   ....[214]....
        /*165c*/ 	.word	0x00032850


	//   ....[215]....
        /*1660*/ 	.word	0x000328f0


	//   ....[216]....
        /*1664*/ 	.word	0x00032900


	//   ....[217]....
        /*1668*/ 	.word	0x00032910


	//   ....[218]....
        /*166c*/ 	.word	0x00033390


	//   ....[219]....
        /*1670*/ 	.word	0x000333a0


	//   ....[220]....
        /*1674*/ 	.word	0x000333b0


	//   ....[221]....
        /*1678*/ 	.word	0x00033410


	//   ....[222]....
        /*167c*/ 	.word	0x00033450


	//   ....[223]....
        /*1680*/ 	.word	0x00033460


	//   ....[224]....
        /*1684*/ 	.word	0x000334c0


	//   ....[225]....
        /*1688*/ 	.word	0x000334f0


	//   ....[226]....
        /*168c*/ 	.word	0x00033530


	//   ....[227]....
        /*1690*/ 	.word	0x00033590


	//   ....[228]....
        /*1694*/ 	.word	0x00033a20


	//   ....[229]....
        /*1698*/ 	.word	0x00033a30


	//   ....[230]....
        /*169c*/ 	.word	0x00033a40


	//   ....[231]....
        /*16a0*/ 	.word	0x00033a50


	//   ....[232]....
        /*16a4*/ 	.word	0x00033ab0


	//   ....[233]....
        /*16a8*/ 	.word	0x00033ac0


	//   ....[234]....
        /*16ac*/ 	.word	0x00033b20


	//   ....[235]....
        /*16b0*/ 	.word	0x00033b50


	//   ....[236]....
        /*16b4*/ 	.word	0x00033b90


	//   ....[237]....
        /*16b8*/ 	.word	0x00033bf0


	//   ....[238]....
        /*16bc*/ 	.word	0x00035a30


	//   ....[239]....
        /*16c0*/ 	.word	0x00035a60


	//   ....[240]....
        /*16c4*/ 	.word	0x00035ac0


	//   ....[241]....
        /*16c8*/ 	.word	0x00035af0


	//   ....[242]....
        /*16cc*/ 	.word	0x00035b20


	//   ....[243]....
        /*16d0*/ 	.word	0x00035b50


	//   ....[244]....
        /*16d4*/ 	.word	0x00035b80


	//   ....[245]....
        /*16d8*/ 	.word	0x00035bb0


	//   ....[246]....
        /*16dc*/ 	.word	0x00035d50


	//   ....[247]....
        /*16e0*/ 	.word	0x00035d80


	//   ....[248]....
        /*16e4*/ 	.word	0x00035db0


	//   ....[249]....
        /*16e8*/ 	.word	0x00035de0


	//   ....[250]....
        /*16ec*/ 	.word	0x00035e10


	//   ....[251]....
        /*16f0*/ 	.word	0x00035e40


	//   ....[252]....
        /*16f4*/ 	.word	0x00035f00


	//   ....[253]....
        /*16f8*/ 	.word	0x00035f20


	//   ....[254]....
        /*16fc*/ 	.word	0x00035f40


	//   ....[255]....
        /*1700*/ 	.word	0x00035fa0


	//   ....[0]....
        /*1704*/ 	.word	0x000369e0


	//   ....[1]....
        /*1708*/ 	.word	0x00036d80


	//   ....[2]....
        /*170c*/ 	.word	0x00036e10


	//   ....[3]....
        /*1710*/ 	.word	0x00036eb0


	//   ....[4]....
        /*1714*/ 	.word	0x00036f40


	//   ....[5]....
        /*1718*/ 	.word	0x00037030


	//   ....[6]....
        /*171c*/ 	.word	0x000370c0


	//   ....[7]....
        /*1720*/ 	.word	0x00037160


	//   ....[8]....
        /*1724*/ 	.word	0x000371f0


	//   ....[9]....
        /*1728*/ 	.word	0x000372e0


	//   ....[10]....
        /*172c*/ 	.word	0x00037370


	//   ....[11]....
        /*1730*/ 	.word	0x00037410


	//   ....[12]....
        /*1734*/ 	.word	0x000374a0


	//   ....[13]....
        /*1738*/ 	.word	0x00037580


	//   ....[14]....
        /*173c*/ 	.word	0x00037620


	//   ....[15]....
        /*1740*/ 	.word	0x000376b0


	//   ....[16]....
        /*1744*/ 	.word	0x00037700


	//   ....[17]....
        /*1748*/ 	.word	0x00037750


	//   ....[18]....
        /*174c*/ 	.word	0x00037830


	//   ....[19]....
        /*1750*/ 	.word	0x000378c0


	//   ....[20]....
        /*1754*/ 	.word	0x00037910


	//   ....[21]....
        /*1758*/ 	.word	0x00037960


	//   ....[22]....
        /*175c*/ 	.word	0x00037c90


	//   ....[23]....
        /*1760*/ 	.word	0x00037db0


	//   ....[24]....
        /*1764*/ 	.word	0x00037ed0


	//   ....[25]....
        /*1768*/ 	.word	0x00037ff0


	//   ....[26]....
        /*176c*/ 	.word	0x00038120


	//   ....[27]....
        /*1770*/ 	.word	0x00038240


	//   ....[28]....
        /*1774*/ 	.word	0x00038370


	//   ....[29]....
        /*1778*/ 	.word	0x00038450


	//   ....[30]....
        /*177c*/ 	.word	0x000384d0


	//   ....[31]....
        /*1780*/ 	.word	0x00038540


	//   ....[32]....
        /*1784*/ 	.word	0x000385a0


	//   ....[33]....
        /*1788*/ 	.word	0x000385f0


	//   ....[34]....
        /*178c*/ 	.word	0x00038670


	//   ....[35]....
        /*1790*/ 	.word	0x000386e0


	//   ....[36]....
        /*1794*/ 	.word	0x00038740


	//   ....[37]....
        /*1798*/ 	.word	0x00038790


	//   ....[38]....
        /*179c*/ 	.word	0x00038810


	//   ....[39]....
        /*17a0*/ 	.word	0x00038860


	//   ....[40]....
        /*17a4*/ 	.word	0x000388c0


	//   ....[41]....
        /*17a8*/ 	.word	0x00038910


	//   ....[42]....
        /*17ac*/ 	.word	0x00038970


	//   ....[43]....
        /*17b0*/ 	.word	0x00038a00


	//   ....[44]....
        /*17b4*/ 	.word	0x00038a60


	//   ....[45]....
        /*17b8*/ 	.word	0x00038ab0


	//   ....[46]....
        /*17bc*/ 	.word	0x00038b10


	//   ....[47]....
        /*17c0*/ 	.word	0x00038ba0


	//   ....[48]....
        /*17c4*/ 	.word	0x00038c00


	//   ....[49]....
        /*17c8*/ 	.word	0x00038c50


	//   ....[50]....
        /*17cc*/ 	.word	0x00038cb0


	//   ....[51]....
        /*17d0*/ 	.word	0x00038d40


	//   ....[52]....
        /*17d4*/ 	.word	0x00038da0


	//   ....[53]....
        /*17d8*/ 	.word	0x00038df0


	//   ....[54]....
        /*17dc*/ 	.word	0x00038e50


	//   ....[55]....
        /*17e0*/ 	.word	0x00038ee0


	//   ....[56]....
        /*17e4*/ 	.word	0x00038f40


	//   ....[57]....
        /*17e8*/ 	.word	0x00038f90


	//   ....[58]....
        /*17ec*/ 	.word	0x00038ff0


	//   ....[59]....
        /*17f0*/ 	.word	0x00039080


	//   ....[60]....
        /*17f4*/ 	.word	0x000390e0


	//   ....[61]....
        /*17f8*/ 	.word	0x00039130


	//   ....[62]....
        /*17fc*/ 	.word	0x00039190


	//   ....[63]....
        /*1800*/ 	.word	0x00039220


	//   ....[64]....
        /*1804*/ 	.word	0x00039280


	//   ....[65]....
        /*1808*/ 	.word	0x000392d0


	//   ....[66]....
        /*180c*/ 	.word	0x00039330


	//   ....[67]....
        /*1810*/ 	.word	0x000393c0


	//   ....[68]....
        /*1814*/ 	.word	0x00039420


	//   ....[69]....
        /*1818*/ 	.word	0x00039470


	//   ....[70]....
        /*181c*/ 	.word	0x000394d0


	//   ....[71]....
        /*1820*/ 	.word	0x00039560


	//   ....[72]....
        /*1824*/ 	.word	0x000395c0


	//   ....[73]....
        /*1828*/ 	.word	0x00039610


	//   ....[74]....
        /*182c*/ 	.word	0x00039670


	//   ....[75]....
        /*1830*/ 	.word	0x00039700


	//   ....[76]....
        /*1834*/ 	.word	0x00039760


	//   ....[77]....
        /*1838*/ 	.word	0x000397b0


	//   ....[78]....
        /*183c*/ 	.word	0x00039810


	//   ....[79]....
        /*1840*/ 	.word	0x000398a0


	//   ....[80]....
        /*1844*/ 	.word	0x00039900


	//   ....[81]....
        /*1848*/ 	.word	0x00039950


	//   ....[82]....
        /*184c*/ 	.word	0x000399b0


	//   ....[83]....
        /*1850*/ 	.word	0x00039a40


	//   ....[84]....
        /*1854*/ 	.word	0x00039aa0


	//   ....[85]....
        /*1858*/ 	.word	0x00039af0


	//   ....[86]....
        /*185c*/ 	.word	0x00039b50


	//   ....[87]....
        /*1860*/ 	.word	0x00039be0


	//   ....[88]....
        /*1864*/ 	.word	0x00039c40


	//   ....[89]....
        /*1868*/ 	.word	0x00039c90


	//   ....[90]....
        /*186c*/ 	.word	0x00039d10


	//   ....[91]....
        /*1870*/ 	.word	0x00039d60


	//   ....[92]....
        /*1874*/ 	.word	0x00039dc0


	//   ....[93]....
        /*1878*/ 	.word	0x00039e10


	//   ....[94]....
        /*187c*/ 	.word	0x00039e90


	//   ....[95]....
        /*1880*/ 	.word	0x00039f00


	//   ....[96]....
        /*1884*/ 	.word	0x00039f60


	//   ....[97]....
        /*1888*/ 	.word	0x00039fb0


	//   ....[98]....
        /*188c*/ 	.word	0x0003a030


	//   ....[99]....
        /*1890*/ 	.word	0x0003a080


	//   ....[100]....
        /*1894*/ 	.word	0x0003a0e0


	//   ....[101]....
        /*1898*/ 	.word	0x0003a130


	//   ....[102]....
        /*189c*/ 	.word	0x0003a1b0


	//   ....[103]....
        /*18a0*/ 	.word	0x0003a220


	//   ....[104]....
        /*18a4*/ 	.word	0x0003a280


	//   ....[105]....
        /*18a8*/ 	.word	0x0003a2d0


	//   ....[106]....
        /*18ac*/ 	.word	0x0003a350


	//   ....[107]....
        /*18b0*/ 	.word	0x0003a3c0


	//   ....[108]....
        /*18b4*/ 	.word	0x0003a420


	//   ....[109]....
        /*18b8*/ 	.word	0x0003a470


	//   ....[110]....
        /*18bc*/ 	.word	0x0003a4f0


	//   ....[111]....
        /*18c0*/ 	.word	0x0003a560


	//   ....[112]....
        /*18c4*/ 	.word	0x0003a5c0


	//   ....[113]....
        /*18c8*/ 	.word	0x0003a610


	//   ....[114]....
        /*18cc*/ 	.word	0x0003a6d0


	//   ....[115]....
        /*18d0*/ 	.word	0x0003a760


	//   ....[116]....
        /*18d4*/ 	.word	0x0003a800


	//   ....[117]....
        /*18d8*/ 	.word	0x0003a850


	//   ....[118]....
        /*18dc*/ 	.word	0x0003a8e0


	//   ....[119]....
        /*18e0*/ 	.word	0x0003a930


	//   ....[120]....
        /*18e4*/ 	.word	0x0003a9c0


	//   ....[121]....
        /*18e8*/ 	.word	0x0003aa50


	//   ....[122]....
        /*18ec*/ 	.word	0x0003aae0


	//   ....[123]....
        /*18f0*/ 	.word	0x0003ab70


	//   ....[124]....
        /*18f4*/ 	.word	0x0003ac00


	//   ....[125]....
        /*18f8*/ 	.word	0x0003ac90


	//   ....[126]....
        /*18fc*/ 	.word	0x0003ad10


	//   ....[127]....
        /*1900*/ 	.word	0x0003ad60


	//   ....[128]....
        /*1904*/ 	.word	0x0003ae00


	//   ....[129]....
        /*1908*/ 	.word	0x0003ae90


	//   ....[130]....
        /*190c*/ 	.word	0x0003af10


	//   ....[131]....
        /*1910*/ 	.word	0x0003af60


	//   ....[132]....
        /*1914*/ 	.word	0x0003aff0


	//   ....[133]....
        /*1918*/ 	.word	0x0003b080


	//   ....[134]....
        /*191c*/ 	.word	0x0003b110


	//   ....[135]....
        /*1920*/ 	.word	0x0003b1a0


	//   ....[136]....
        /*1924*/ 	.word	0x0003b230


	//   ....[137]....
        /*1928*/ 	.word	0x0003b2c0


	//   ....[138]....
        /*192c*/ 	.word	0x0003b380


	//   ....[139]....
        /*1930*/ 	.word	0x0003b650


	//   ....[140]....
        /*1934*/ 	.word	0x0003b750


	//   ....[141]....
        /*1938*/ 	.word	0x0003b7f0


	//   ....[142]....
        /*193c*/ 	.word	0x0003b9b0


	//   ....[143]....
        /*1940*/ 	.word	0x0003ba50


	//   ....[144]....
        /*1944*/ 	.word	0x0003bb60


	//   ....[145]....
        /*1948*/ 	.word	0x0003bc20


	//   ....[146]....
        /*194c*/ 	.word	0x0003bd30


	//   ....[147]....
        /*1950*/ 	.word	0x0003bdf0


	//   ....[148]....
        /*1954*/ 	.word	0x0003bea0


	//   ....[149]....
        /*1958*/ 	.word	0x0003bf70


	//   ....[150]....
        /*195c*/ 	.word	0x0003c0e0


	//   ....[151]....
        /*1960*/ 	.word	0x0003c180


	//   ....[152]....
        /*1964*/ 	.word	0x0003c340


	//   ....[153]....
        /*1968*/ 	.word	0x0003c390


	//   ....[154]....
        /*196c*/ 	.word	0x0003c490


	//   ....[155]....
        /*1970*/ 	.word	0x0003c540


	//   ....[156]....
        /*1974*/ 	.word	0x0003c5a0


	//   ....[157]....
        /*1978*/ 	.word	0x0003c640


	//   ....[158]....
        /*197c*/ 	.word	0x0003c700


	//   ....[159]....
        /*1980*/ 	.word	0x0003c7d0


	//   ....[160]....
        /*1984*/ 	.word	0x0003c890


	//   ....[161]....
        /*1988*/ 	.word	0x0003c8f0


	//   ....[162]....
        /*198c*/ 	.word	0x0003c950


	//   ....[163]....
        /*1990*/ 	.word	0x0003ca70


	//   ....[164]....
        /*1994*/ 	.word	0x0003cad0


	//   ....[165]....
        /*1998*/ 	.word	0x0003cbe0


	//   ....[166]....
        /*199c*/ 	.word	0x0003cc40


	//   ....[167]....
        /*19a0*/ 	.word	0x0003cd40


	//   ....[168]....
        /*19a4*/ 	.word	0x0003ce70


	//   ....[169]....
        /*19a8*/ 	.word	0x0003cf00


	//   ....[170]....
        /*19ac*/ 	.word	0x0003cf60


	//   ....[171]....
        /*19b0*/ 	.word	0x0003d050


	//   ....[172]....
        /*19b4*/ 	.word	0x0003d0d0


	//   ....[173]....
        /*19b8*/ 	.word	0x0003d1a0


	//   ....[174]....
        /*19bc*/ 	.word	0x0003d210


	//   ....[175]....
        /*19c0*/ 	.word	0x0003d2a0


	//   ....[176]....
        /*19c4*/ 	.word	0x0003d370


	//   ....[177]....
        /*19c8*/ 	.word	0x0003d3c0


	//   ....[178]....
        /*19cc*/ 	.word	0x0003d550


	//   ....[179]....
        /*19d0*/ 	.word	0x0003d5e0


	//   ....[180]....
        /*19d4*/ 	.word	0x0003d640


	//   ....[181]....
        /*19d8*/ 	.word	0x0003d710


	//   ....[182]....
        /*19dc*/ 	.word	0x0003d770


	//   ....[183]....
        /*19e0*/ 	.word	0x0003d840


	//   ....[184]....
        /*19e4*/ 	.word	0x0003d8a0


	//   ....[185]....
        /*19e8*/ 	.word	0x0003d970


	//   ....[186]....
        /*19ec*/ 	.word	0x0003d9d0


	//   ....[187]....
        /*19f0*/ 	.word	0x0003daa0


	//   ....[188]....
        /*19f4*/ 	.word	0x0003dc80


	//   ....[189]....
        /*19f8*/ 	.word	0x0003dd20


	//   ....[190]....
        /*19fc*/ 	.word	0x0003de90


	//   ....[191]....
        /*1a00*/ 	.word	0x0003df00


	//   ....[192]....
        /*1a04*/ 	.word	0x0003df70


	//   ....[193]....
        /*1a08*/ 	.word	0x0003dfe0


	//   ....[194]....
        /*1a0c*/ 	.word	0x0003e050


	//   ....[195]....
        /*1a10*/ 	.word	0x0003e0d0


	//   ....[196]....
        /*1a14*/ 	.word	0x0003e150


	//   ....[197]....
        /*1a18*/ 	.word	0x0003e1e0


	//   ....[198]....
        /*1a1c*/ 	.word	0x0003e250


	//   ....[199]....
        /*1a20*/ 	.word	0x0003e2c0


	//   ....[200]....
        /*1a24*/ 	.word	0x0003e330


	//   ....[201]....
        /*1a28*/ 	.word	0x0003e3b0


	//   ....[202]....
        /*1a2c*/ 	.word	0x0003e420


	//   ....[203]....
        /*1a30*/ 	.word	0x0003e4b0


	//   ....[204]....
        /*1a34*/ 	.word	0x0003e510


	//   ....[205]....
        /*1a38*/ 	.word	0x0003e5a0


	//   ....[206]....
        /*1a3c*/ 	.word	0x0003e6d0


	//----- nvinfo : EIATTR_REG_RECONFIG
	.align		4
.L_838:
        /*1a40*/ 	.byte	0x01, 0x54
	.zero		2


	//----- nvinfo : EIATTR_SYSCALL_OFFSETS
	.align		4
        /*1a44*/ 	.byte	0x04, 0x46
        /*1a46*/ 	.short	(.L_840 - .L_839)


	//   ....[0]....
.L_839:
        /*1a48*/ 	.word	0x00002540


	//   ....[1]....
        /*1a4c*/ 	.word	0x00002690


	//   ....[2]....
        /*1a50*/ 	.word	0x00011fb0


	//   ....[3]....
        /*1a54*/ 	.word	0x000124f0


	//   ....[4]....
        /*1a58*/ 	.word	0x000305d0


	//   ....[5]....
        /*1a5c*/ 	.word	0x00030760


	//   ....[6]....
        /*1a60*/ 	.word	0x000308b0


	//   ....[7]....
        /*1a64*/ 	.word	0x000309f0


	//   ....[8]....
        /*1a68*/ 	.word	0x000323a0


	//----- nvinfo : EIATTR_MBARRIER_INSTR_OFFSETS
	.align		4
.L_840:
        /*1a6c*/ 	.byte	0x04, 0x39
        /*1a6e*/ 	.short	(.L_842 - .L_841)


	//   ....[0]....
.L_841:
        /*1a70*/ 	.word	0x00000270
        /*1a74*/ 	.word	0x000000ff
        /*1a78*/ 	.word	0x00033400
        /*1a7c*/ 	.short	0x0100
        /*1a7e*/ 	.byte	0x08
	.zero		1


	//   ....[1]....
        /*1a80*/ 	.word	0x00000280
        /*1a84*/ 	.word	0x000000ff
        /*1a88*/ 	.word	0x00033420
        /*1a8c*/ 	.short	0x0100
        /*1a8e*/ 	.byte	0x08
	.zero		1


	//   ....[2]....
        /*1a90*/ 	.word	0x00000370
        /*1a94*/ 	.word	0x000000ff
        /*1a98*/ 	.word	0x00033430
        /*1a9c*/ 	.short	0x0100
        /*1a9e*/ 	.byte	0x08
	.zero		1


	//   ....[3]....
        /*1aa0*/ 	.word	0x00000380
        /*1aa4*/ 	.word	0x000000ff
        /*1aa8*/ 	.word	0x00033440
        /*1aac*/ 	.short	0x0100
        /*1aae*/ 	.byte	0x08
	.zero		1


	//   ....[4]....
        /*1ab0*/ 	.word	0x00000390
        /*1ab4*/ 	.word	0x000000ff
        /*1ab8*/ 	.word	0x00033438
        /*1abc*/ 	.short	0x0100
        /*1abe*/ 	.byte	0x08
	.zero		1


	//   ....[5]....
        /*1ac0*/ 	.word	0x000003a0
        /*1ac4*/ 	.word	0x000000ff
        /*1ac8*/ 	.word	0x00033448
        /*1acc*/ 	.short	0x0100
        /*1ace*/ 	.byte	0x08
	.zero		1


	//   ....[6]....
        /*1ad0*/ 	.word	0x000004d0
        /*1ad4*/ 	.word	0x000000ff
        /*1ad8*/ 	.word	0x00033450
        /*1adc*/ 	.short	0x0100
        /*1ade*/ 	.byte	0x08
	.zero		1


	//   ....[7]....
        /*1ae0*/ 	.word	0x000004e0
        /*1ae4*/ 	.word	0x000000ff
        /*1ae8*/ 	.word	0x00033460
        /*1aec*/ 	.short	0x0100
        /*1aee*/ 	.byte	0x08
	.zero		1


	//   ....[8]....
        /*1af0*/ 	.word	0x000004f0
        /*1af4*/ 	.word	0x000000ff
        /*1af8*/ 	.word	0x00033458
        /*1afc*/ 	.short	0x0100
        /*1afe*/ 	.byte	0x08
	.zero		1


	//   ....[9]....
        /*1b00*/ 	.word	0x00000500
        /*1b04*/ 	.word	0x000000ff
        /*1b08*/ 	.word	0x00033468
        /*1b0c*/ 	.short	0x0100
        /*1b0e*/ 	.byte	0x08
	.zero		1


	//   ....[10]....
        /*1b10*/ 	.word	0x000005f0
        /*1b14*/ 	.word	0x000000ff
        /*1b18*/ 	.word	0x00033470
        /*1b1c*/ 	.short	0x0100
        /*1b1e*/ 	.byte	0x06
	.zero		1


	//   ....[11]....
        /*1b20*/ 	.word	0x00000600
        /*1b24*/ 	.word	0x000000ff
        /*1b28*/ 	.word	0x00033480
        /*1b2c*/ 	.short	0x0100
        /*1b2e*/ 	.byte	0x06
	.zero		1


	//   ....[12]....
        /*1b30*/ 	.word	0x00000610
        /*1b34*/ 	.word	0x000000ff
        /*1b38*/ 	.word	0x00033478
        /*1b3c*/ 	.short	0x0100
        /*1b3e*/ 	.byte	0x06
	.zero		1


	//   ....[13]....
        /*1b40*/ 	.word	0x00000620
        /*1b44*/ 	.word	0x000000ff
        /*1b48*/ 	.word	0x00033488
        /*1b4c*/ 	.short	0x0100
        /*1b4e*/ 	.byte	0x06
	.zero		1


	//   ....[14]....
        /*1b50*/ 	.word	0x00000750
        /*1b54*/ 	.word	0x000000ff
        /*1b58*/ 	.word	0x00033490
        /*1b5c*/ 	.short	0x0100
        /*1b5e*/ 	.byte	0x08
	.zero		1


	//   ....[15]....
        /*1b60*/ 	.word	0x00000760
        /*1b64*/ 	.word	0x000000ff
        /*1b68*/ 	.word	0x000334a0
        /*1b6c*/ 	.short	0x0100
        /*1b6e*/ 	.byte	0x08
	.zero		1


	//   ....[16]....
        /*1b70*/ 	.word	0x00000770
        /*1b74*/ 	.word	0x000000ff
        /*1b78*/ 	.word	0x00033498
        /*1b7c*/ 	.short	0x0100
        /*1b7e*/ 	.byte	0x08
	.zero		1


	//   ....[17]....
        /*1b80*/ 	.word	0x00000780
        /*1b84*/ 	.word	0x000000ff
        /*1b88*/ 	.word	0x000334a8
        /*1b8c*/ 	.short	0x0100
        /*1b8e*/ 	.byte	0x08
	.zero		1


	//   ....[18]....
        /*1b90*/ 	.word	0x000008c0
        /*1b94*/ 	.word	0x000000ff
        /*1b98*/ 	.word	0x000334b0
        /*1b9c*/ 	.short	0x0100
        /*1b9e*/ 	.byte	0x08
	.zero		1


	//   ....[19]....
        /*1ba0*/ 	.word	0x000008d0
        /*1ba4*/ 	.word	0x000000ff
        /*1ba8*/ 	.word	0x000334c0
        /*1bac*/ 	.short	0x0100
        /*1bae*/ 	.byte	0x08
	.zero		1


	//   ....[20]....
        /*1bb0*/ 	.word	0x000008e0
        /*1bb4*/ 	.word	0x000000ff
        /*1bb8*/ 	.word	0x000334b8
        /*1bbc*/ 	.short	0x0100
        /*1bbe*/ 	.byte	0x08
	.zero		1


	//   ....[21]....
        /*1bc0*/ 	.word	0x000008f0
        /*1bc4*/ 	.word	0x000000ff
        /*1bc8*/ 	.word	0x000334c8
        /*1bcc*/ 	.short	0x0100
        /*1bce*/ 	.byte	0x08
	.zero		1


	//   ....[22]....
        /*1bd0*/ 	.word	0x00003f50
        /*1bd4*/ 	.word	0x0000005d
        /*1bd8*/ 	.word	0x00033490
        /*1bdc*/ 	.short	0x010a
        /*1bde*/ 	.byte	0x3f
	.zero		1


	//   ....[23]....
        /*1be0*/ 	.word	0x0000a420
        /*1be4*/ 	.word	0x0000005d
        /*1be8*/ 	.word	0x00033490
        /*1bec*/ 	.short	0x010a
        /*1bee*/ 	.byte	0x3f
	.zero		1


	//   ....[24]....
        /*1bf0*/ 	.word	0x000105f0
        /*1bf4*/ 	.word	0x0000005d
        /*1bf8*/ 	.word	0x00033490
        /*1bfc*/ 	.short	0x010a
        /*1bfe*/ 	.byte	0x3f
	.zero		1


	//   ....[25]....
        /*1c00*/ 	.word	0x00010df0
        /*1c04*/ 	.word	0x0000000b
        /*1c08*/ 	.word	0x00000000
        /*1c0c*/ 	.short	0x0101
        /*1c0e*/ 	.byte	0x3f
	.zero		1


	//   ....[26]....
        /*1c10*/ 	.word	0x00010e30
        /*1c14*/ 	.word	0x0000005d
        /*1c18*/ 	.word	0x000334b0
        /*1c1c*/ 	.short	0x010a
        /*1c1e*/ 	.byte	0x3f
	.zero		1


	//   ....[27]....
        /*1c20*/ 	.word	0x000115b0
        /*1c24*/ 	.word	0x0000005d
        /*1c28*/ 	.word	0x00000000
        /*1c2c*/ 	.short	0x0101
        /*1c2e*/ 	.byte	0x3f
	.zero		1


	//   ....[28]....
        /*1c30*/ 	.word	0x00012270
        /*1c34*/ 	.word	0x00000012
        /*1c38*/ 	.word	0x00033400
        /*1c3c*/ 	.short	0x010a
        /*1c3e*/ 	.byte	0x3f
	.zero		1


	//   ....[29]....
        /*1c40*/ 	.word	0x000122c0
        /*1c44*/ 	.word	0x00000012
        /*1c48*/ 	.word	0x00033400
        /*1c4c*/ 	.short	0x010a
        /*1c4e*/ 	.byte	0x3f
	.zero		1


	//   ....[30]....
        /*1c50*/ 	.word	0x00012d70
        /*1c54*/ 	.word	0x00000012
        /*1c58*/ 	.word	0x00033400
        /*1c5c*/ 	.short	0x010a
        /*1c5e*/ 	.byte	0x3f
	.zero		1


	//   ....[31]....
        /*1c60*/ 	.word	0x00016330
        /*1c64*/ 	.word	0x00000012
        /*1c68*/ 	.word	0x00033400
        /*1c6c*/ 	.short	0x010a
        /*1c6e*/ 	.byte	0x3f
	.zero		1


	//   ....[32]....
        /*1c70*/ 	.word	0x000194a0
        /*1c74*/ 	.word	0x00000000
        /*1c78*/ 	.word	0x00033430
        /*1c7c*/ 	.short	0x010a
        /*1c7e*/ 	.byte	0x3f
	.zero		1


	//   ....[33]....
        /*1c80*/ 	.word	0x000194e0
        /*1c84*/ 	.word	0x00000000
        /*1c88*/ 	.word	0x00033430
        /*1c8c*/ 	.short	0x010a
        /*1c8e*/ 	.byte	0x3f
	.zero		1


	//   ....[34]....
        /*1c90*/ 	.word	0x0001cc00
        /*1c94*/ 	.word	0x00000000
        /*1c98*/ 	.word	0x00000000
        /*1c9c*/ 	.short	0x0101
        /*1c9e*/ 	.byte	0x3f
	.zero		1


	//   ....[35]....
        /*1ca0*/ 	.word	0x0001db90
        /*1ca4*/ 	.word	0x00000005
        /*1ca8*/ 	.word	0x00033430
        /*1cac*/ 	.short	0x010a
        /*1cae*/ 	.byte	0x3f
	.zero		1


	//   ....[36]....
        /*1cb0*/ 	.word	0x0001dbe0
        /*1cb4*/ 	.word	0x00000005
        /*1cb8*/ 	.word	0x00033430
        /*1cbc*/ 	.short	0x010a
        /*1cbe*/ 	.byte	0x3f
	.zero		1


	//   ....[37]....
        /*1cc0*/ 	.word	0x0001ece0
        /*1cc4*/ 	.word	0x00000005
        /*1cc8*/ 	.word	0x00033450
        /*1ccc*/ 	.short	0x010a
        /*1cce*/ 	.byte	0x3f
	.zero		1


	//   ....[38]....
        /*1cd0*/ 	.word	0x0001ed20
        /*1cd4*/ 	.word	0x00000005
        /*1cd8*/ 	.word	0x00033450
        /*1cdc*/ 	.short	0x010a
        /*1cde*/ 	.byte	0x3f
	.zero		1


	//   ....[39]....
        /*1ce0*/ 	.word	0x000211e0
        /*1ce4*/ 	.word	0x000000c1
        /*1ce8*/ 	.word	0x00000000
        /*1cec*/ 	.short	0x0101
        /*1cee*/ 	.byte	0x3f
	.zero		1


	//   ....[40]....
        /*1cf0*/ 	.word	0x00021e60
        /*1cf4*/ 	.word	0x00000003
        /*1cf8*/ 	.word	0x00000000
        /*1cfc*/ 	.short	0x0101
        /*1cfe*/ 	.byte	0x3f
	.zero		1


	//   ....[41]....
        /*1d00*/ 	.word	0x00022720
        /*1d04*/ 	.word	0x00000004
        /*1d08*/ 	.word	0x00033430
        /*1d0c*/ 	.short	0x010a
        /*1d0e*/ 	.byte	0x3f
	.zero		1


	//   ....[42]....
        /*1d10*/ 	.word	0x00022770
        /*1d14*/ 	.word	0x00000004
        /*1d18*/ 	.word	0x00033430
        /*1d1c*/ 	.short	0x010a
        /*1d1e*/ 	.byte	0x3f
	.zero		1


	//   ....[43]....
        /*1d20*/ 	.word	0x00023840
        /*1d24*/ 	.word	0x00000005
        /*1d28*/ 	.word	0x00033450
        /*1d2c*/ 	.short	0x010a
        /*1d2e*/ 	.byte	0x3f
	.zero		1


	//   ....[44]....
        /*1d30*/ 	.word	0x00023880
        /*1d34*/ 	.word	0x00000005
        /*1d38*/ 	.word	0x00033450
        /*1d3c*/ 	.short	0x010a
        /*1d3e*/ 	.byte	0x3f
	.zero		1


	//   ....[45]....
        /*1d40*/ 	.word	0x00023c80
        /*1d44*/ 	.word	0x00000004
        /*1d48*/ 	.word	0x00000000
        /*1d4c*/ 	.short	0x0101
        /*1d4e*/ 	.byte	0x3f
	.zero		1


	//   ....[46]....
        /*1d50*/ 	.word	0x00025e10
        /*1d54*/ 	.word	0x00000000
        /*1d58*/ 	.word	0x00000000
        /*1d5c*/ 	.short	0x0101
        /*1d5e*/ 	.byte	0x3f
	.zero		1


	//   ....[47]....
        /*1d60*/ 	.word	0x00026610
        /*1d64*/ 	.word	0x00000005
        /*1d68*/ 	.word	0x00033450
        /*1d6c*/ 	.short	0x010a
        /*1d6e*/ 	.byte	0x3f
	.zero		1


	//   ....[48]....
        /*1d70*/ 	.word	0x00026690
        /*1d74*/ 	.word	0x00000005
        /*1d78*/ 	.word	0x00033450
        /*1d7c*/ 	.short	0x010a
        /*1d7e*/ 	.byte	0x3f
	.zero		1


	//   ....[49]....
        /*1d80*/ 	.word	0x00026fe0
        /*1d84*/ 	.word	0x00000005
        /*1d88*/ 	.word	0x00000000
        /*1d8c*/ 	.short	0x0101
        /*1d8e*/ 	.byte	0x3f
	.zero		1


	//   ....[50]....
        /*1d90*/ 	.word	0x00029c00
        /*1d94*/ 	.word	0x00000000
        /*1d98*/ 	.word	0x00000000
        /*1d9c*/ 	.short	0x0101
        /*1d9e*/ 	.byte	0x3f
	.zero		1


	//   ....[51]....
        /*1da0*/ 	.word	0x0002a450
        /*1da4*/ 	.word	0x00000024
        /*1da8*/ 	.word	0x00000000
        /*1dac*/ 	.short	0x0101
        /*1dae*/ 	.byte	0x3f
	.zero		1


	//   ....[52]....
        /*1db0*/ 	.word	0x0002ed20
        /*1db4*/ 	.word	0x00000011
        /*1db8*/ 	.word	0x00033420
        /*1dbc*/ 	.short	0x010a
        /*1dbe*/ 	.byte	0x3f
	.zero		1


	//   ....[53]....
        /*1dc0*/ 	.word	0x0002ede0
        /*1dc4*/ 	.word	0x0000000c
        /*1dc8*/ 	.word	0x000334a0
        /*1dcc*/ 	.short	0x010a
        /*1dce*/ 	.byte	0x3f
	.zero		1


	//   ....[54]....
        /*1dd0*/ 	.word	0x0002f210
        /*1dd4*/ 	.word	0x0000000c
        /*1dd8*/ 	.word	0x000334c0
        /*1ddc*/ 	.short	0x010a
        /*1dde*/ 	.byte	0x3f
	.zero		1


	//   ....[55]....
        /*1de0*/ 	.word	0x0002f770
        /*1de4*/ 	.word	0x0000000b
        /*1de8*/ 	.word	0x000334a0
        /*1dec*/ 	.short	0x010a
        /*1dee*/ 	.byte	0x3f
	.zero		1


	//   ....[56]....
        /*1df0*/ 	.word	0x0002fb90
        /*1df4*/ 	.word	0x0000000b
        /*1df8*/ 	.word	0x000334c0
        /*1dfc*/ 	.short	0x010a
        /*1dfe*/ 	.byte	0x3f
	.zero		1


	//   ....[57]....
        /*1e00*/ 	.word	0x00031070
        /*1e04*/ 	.word	0x00000004
        /*1e08*/ 	.word	0x00033480
        /*1e0c*/ 	.short	0x010a
        /*1e0e*/ 	.byte	0x3f
	.zero		1


	//   ....[58]....
        /*1e10*/ 	.word	0x000318a0
        /*1e14*/ 	.word	0x00000004
        /*1e18*/ 	.word	0x00033470
        /*1e1c*/ 	.short	0x0107
        /*1e1e*/ 	.byte	0x3f
	.zero		1


	//   ....[59]....
        /*1e20*/ 	.word	0x00031960
        /*1e24*/ 	.word	0x00000004
        /*1e28*/ 	.word	0x00033470
        /*1e2c*/ 	.short	0x0101
        /*1e2e*/ 	.byte	0x3f
	.zero		1


	//   ....[60]....
        /*1e30*/ 	.word	0x000319b0
        /*1e34*/ 	.word	0x00000004
        /*1e38*/ 	.word	0x00033440
        /*1e3c*/ 	.short	0x010a
        /*1e3e*/ 	.byte	0x3f
	.zero		1


	//   ....[61]....
        /*1e40*/ 	.word	0x000320b0
        /*1e44*/ 	.word	0x00000004
        /*1e48*/ 	.word	0x00033430
        /*1e4c*/ 	.short	0x0107
        /*1e4e*/ 	.byte	0x3f
	.zero		1


	//   ....[62]....
        /*1e50*/ 	.word	0x00032190
        /*1e54*/ 	.word	0x00000004
        /*1e58*/ 	.word	0x00033430
        /*1e5c*/ 	.short	0x0101
        /*1e5e*/ 	.byte	0x3f
	.zero		1


	//   ....[63]....
        /*1e60*/ 	.word	0x00032a70
        /*1e64*/ 	.word	0x00000011
        /*1e68*/ 	.word	0x00033400
        /*1e6c*/ 	.short	0x0107
        /*1e6e*/ 	.byte	0x3f
	.zero		1


	//   ....[64]....
        /*1e70*/ 	.word	0x00032b70
        /*1e74*/ 	.word	0x00000011
        /*1e78*/ 	.word	0x00033400
        /*1e7c*/ 	.short	0x0101
        /*1e7e*/ 	.byte	0x3f
	.zero		1


	//   ....[65]....
        /*1e80*/ 	.word	0x00032ba0
        /*1e84*/ 	.word	0x00000011
        /*1e88*/ 	.word	0x00033420
        /*1e8c*/ 	.short	0x010a
        /*1e8e*/ 	.byte	0x3f
	.zero		1


	//   ....[66]....
        /*1e90*/ 	.word	0x00033080
        /*1e94*/ 	.word	0x00000004
        /*1e98*/ 	.word	0x00033480
        /*1e9c*/ 	.short	0x010a
        /*1e9e*/ 	.byte	0x3f
	.zero		1


	//   ....[67]....
        /*1ea0*/ 	.word	0x00033660
        /*1ea4*/ 	.word	0x00000004
        /*1ea8*/ 	.word	0x00033470
        /*1eac*/ 	.short	0x0107
        /*1eae*/ 	.byte	0x3f
	.zero		1


	//   ....[68]....
        /*1eb0*/ 	.word	0x00033720
        /*1eb4*/ 	.word	0x00000004
        /*1eb8*/ 	.word	0x00033470
        /*1ebc*/ 	.short	0x0101
        /*1ebe*/ 	.byte	0x3f
	.zero		1


	//   ....[69]....
        /*1ec0*/ 	.word	0x00033750
        /*1ec4*/ 	.word	0x00000004
        /*1ec8*/ 	.word	0x00033440
        /*1ecc*/ 	.short	0x010a
        /*1ece*/ 	.byte	0x3f
	.zero		1


	//   ....[70]....
        /*1ed0*/ 	.word	0x00033c90
        /*1ed4*/ 	.word	0x00000004
        /*1ed8*/ 	.word	0x00033430
        /*1edc*/ 	.short	0x0107
        /*1ede*/ 	.byte	0x3f
	.zero		1


	//   ....[71]....
        /*1ee0*/ 	.word	0x00033d60
        /*1ee4*/ 	.word	0x00000004
        /*1ee8*/ 	.word	0x00033430
        /*1eec*/ 	.short	0x0101
        /*1eee*/ 	.byte	0x3f
	.zero		1


	//   ....[72]....
        /*1ef0*/ 	.word	0x00033de0
        /*1ef4*/ 	.word	0x00000002
        /*1ef8*/ 	.word	0x00033470
        /*1efc*/ 	.short	0x010a
        /*1efe*/ 	.byte	0x3f
	.zero		1


	//   ....[73]....
        /*1f00*/ 	.word	0x00033e70
        /*1f04*/ 	.word	0x00000002
        /*1f08*/ 	.word	0x00033460
        /*1f0c*/ 	.short	0x010a
        /*1f0e*/ 	.byte	0x3f
	.zero		1


	//   ....[74]....
        /*1f10*/ 	.word	0x00034980
        /*1f14*/ 	.word	0x00000002
        /*1f18*/ 	.word	0x00033450
        /*1f1c*/ 	.short	0x0101
        /*1f1e*/ 	.byte	0x3f
	.zero		1


	//   ....[75]....
        /*1f20*/ 	.word	0x00034a10
        /*1f24*/ 	.word	0x00000002
        /*1f28*/ 	.word	0x00000000
        /*1f2c*/ 	.short	0x0101
        /*1f2e*/ 	.byte	0x3f
	.zero		1


	//   ....[76]....
        /*1f30*/ 	.word	0x00034bd0
        /*1f34*/ 	.word	0x00000000
        /*1f38*/ 	.word	0x00033470
        /*1f3c*/ 	.short	0x010a
        /*1f3e*/ 	.byte	0x3f
	.zero		1


	//   ....[77]....
        /*1f40*/ 	.word	0x00034c50
        /*1f44*/ 	.word	0x00000000
        /*1f48*/ 	.word	0x00033460
        /*1f4c*/ 	.short	0x010a
        /*1f4e*/ 	.byte	0x3f
	.zero		1


	//   ....[78]....
        /*1f50*/ 	.word	0x00035770
        /*1f54*/ 	.word	0x00000000
        /*1f58*/ 	.word	0x00033450
        /*1f5c*/ 	.short	0x0101
        /*1f5e*/ 	.byte	0x3f
	.zero		1


	//   ....[79]....
        /*1f60*/ 	.word	0x00035810
        /*1f64*/ 	.word	0x00000000
        /*1f68*/ 	.word	0x00000000
        /*1f6c*/ 	.short	0x0101
        /*1f6e*/ 	.byte	0x3f
	.zero		1


	//   ....[80]....
        /*1f70*/ 	.word	0x00036960
        /*1f74*/ 	.word	0x00000005
        /*1f78*/ 	.word	0x00033420
        /*1f7c*/ 	.short	0x010a
        /*1f7e*/ 	.byte	0x3f
	.zero		1


	//   ....[81]....
        /*1f80*/ 	.word	0x00036ad0
        /*1f84*/ 	.word	0x00000003
        /*1f88*/ 	.word	0x00033440
        /*1f8c*/ 	.short	0x010a
        /*1f8e*/ 	.byte	0x3f
	.zero		1


	//   ....[82]....
        /*1f90*/ 	.word	0x00036b70
        /*1f94*/ 	.word	0x00000005
        /*1f98*/ 	.word	0x00033440
        /*1f9c*/ 	.short	0x010a
        /*1f9e*/ 	.byte	0x3f
	.zero		1


	//   ....[83]....
        /*1fa0*/ 	.word	0x00036bb0
        /*1fa4*/ 	.word	0x00000003
        /*1fa8*/ 	.word	0x00033460
        /*1fac*/ 	.short	0x010a
        /*1fae*/ 	.byte	0x3f
	.zero		1


	//   ....[84]....
        /*1fb0*/ 	.word	0x00036bf0
        /*1fb4*/ 	.word	0x00000005
        /*1fb8*/ 	.word	0x00033460
        /*1fbc*/ 	.short	0x010a
        /*1fbe*/ 	.byte	0x3f
	.zero		1


	//   ....[85]....
        /*1fc0*/ 	.word	0x00036c30
        /*1fc4*/ 	.word	0x00000003
        /*1fc8*/ 	.word	0x00033480
        /*1fcc*/ 	.short	0x010a
        /*1fce*/ 	.byte	0x3f
	.zero		1


	//   ....[86]....
        /*1fd0*/ 	.word	0x00036c70
        /*1fd4*/ 	.word	0x00000005
        /*1fd8*/ 	.word	0x00033480
        /*1fdc*/ 	.short	0x010a
        /*1fde*/ 	.byte	0x3f
	.zero		1


	//   ....[87]....
        /*1fe0*/ 	.word	0x00036cd0
        /*1fe4*/ 	.word	0x0000005d
        /*1fe8*/ 	.word	0x00033490
        /*1fec*/ 	.short	0x010a
        /*1fee*/ 	.byte	0x3f
	.zero		1


	//   ....[88]....
        /*1ff0*/ 	.word	0x00036f80
        /*1ff4*/ 	.word	0x0000005d
        /*1ff8*/ 	.word	0x00033490
        /*1ffc*/ 	.short	0x010a
        /*1ffe*/ 	.byte	0x3f
	.zero		1


	//   ....[89]....
        /*2000*/ 	.word	0x00037230
        /*2004*/ 	.word	0x0000005d
        /*2008*/ 	.word	0x00033490
        /*200c*/ 	.short	0x010a
        /*200e*/ 	.byte	0x3f
	.zero		1


	//   ....[90]....
        /*2010*/ 	.word	0x000374e0
        /*2014*/ 	.word	0x0000005d
        /*2018*/ 	.word	0x000334b0
        /*201c*/ 	.short	0x010a
        /*201e*/ 	.byte	0x3f
	.zero		1


	//   ....[91]....
        /*2020*/ 	.word	0x00037790
        /*2024*/ 	.word	0x00000012
        /*2028*/ 	.word	0x00033400
        /*202c*/ 	.short	0x010a
        /*202e*/ 	.byte	0x3f
	.zero		1


	//   ....[92]....
        /*2030*/ 	.word	0x000379a0
        /*2034*/ 	.word	0x00000012
        /*2038*/ 	.word	0x00033400
        /*203c*/ 	.short	0x010a
        /*203e*/ 	.byte	0x3f
	.zero		1


	//   ....[93]....
        /*2040*/ 	.word	0x000379f0
        /*2044*/ 	.word	0x00000000
        /*2048*/ 	.word	0x00033430
        /*204c*/ 	.short	0x010a
        /*204e*/ 	.byte	0x3f
	.zero		1


	//   ....[94]....
        /*2050*/ 	.word	0x00037a40
        /*2054*/ 	.word	0x00000005
        /*2058*/ 	.word	0x00033430
        /*205c*/ 	.short	0x010a
        /*205e*/ 	.byte	0x3f
	.zero		1


	//   ....[95]....
        /*2060*/ 	.word	0x00037a90
        /*2064*/ 	.word	0x00000005
        /*2068*/ 	.word	0x00033450
        /*206c*/ 	.short	0x010a
        /*206e*/ 	.byte	0x3f
	.zero		1


	//   ....[96]....
        /*2070*/ 	.word	0x00037ae0
        /*2074*/ 	.word	0x00000004
        /*2078*/ 	.word	0x00033430
        /*207c*/ 	.short	0x010a
        /*207e*/ 	.byte	0x3f
	.zero		1


	//   ....[97]....
        /*2080*/ 	.word	0x00037b30
        /*2084*/ 	.word	0x00000005
        /*2088*/ 	.word	0x00033450
        /*208c*/ 	.short	0x010a
        /*208e*/ 	.byte	0x3f
	.zero		1


	//   ....[98]....
        /*2090*/ 	.word	0x00037b80
        /*2094*/ 	.word	0x00000005
        /*2098*/ 	.word	0x00033450
        /*209c*/ 	.short	0x010a
        /*209e*/ 	.byte	0x3f
	.zero		1


	//   ....[99]....
        /*20a0*/ 	.word	0x0003b440
        /*20a4*/ 	.word	0x00000011
        /*20a8*/ 	.word	0x00033420
        /*20ac*/ 	.short	0x010a
        /*20ae*/ 	.byte	0x3f
	.zero		1


	//   ....[100]....
        /*20b0*/ 	.word	0x0003b490
        /*20b4*/ 	.word	0x0000000c
        /*20b8*/ 	.word	0x000334a0
        /*20bc*/ 	.short	0x010a
        /*20be*/ 	.byte	0x3f
	.zero		1


	//   ....[101]....
        /*20c0*/ 	.word	0x0003b4e0
        /*20c4*/ 	.word	0x0000000c
        /*20c8*/ 	.word	0x000334c0
        /*20cc*/ 	.short	0x010a
        /*20ce*/ 	.byte	0x3f
	.zero		1


	//   ....[102]....
        /*20d0*/ 	.word	0x0003b530
        /*20d4*/ 	.word	0x0000000b
        /*20d8*/ 	.word	0x000334a0
        /*20dc*/ 	.short	0x010a
        /*20de*/ 	.byte	0x3f
	.zero		1


	//   ....[103]....
        /*20e0*/ 	.word	0x0003b580
        /*20e4*/ 	.word	0x0000000b
        /*20e8*/ 	.word	0x000334c0
        /*20ec*/ 	.short	0x010a
        /*20ee*/ 	.byte	0x3f
	.zero		1


	//   ....[104]....
        /*20f0*/ 	.word	0x0003b6a0
        /*20f4*/ 	.word	0x00000004
        /*20f8*/ 	.word	0x00033480
        /*20fc*/ 	.short	0x010a
        /*20fe*/ 	.byte	0x3f
	.zero		1


	//   ....[105]....
        /*2100*/ 	.word	0x0003c030
        /*2104*/ 	.word	0x00000004
        /*2108*/ 	.word	0x00033440
        /*210c*/ 	.short	0x010a
        /*210e*/ 	.byte	0x3f
	.zero		1


	//   ....[106]....
        /*2110*/ 	.word	0x0003cd70
        /*2114*/ 	.word	0x00000011
        /*2118*/ 	.word	0x00033420
        /*211c*/ 	.short	0x010a
        /*211e*/ 	.byte	0x3f
	.zero		1


	//   ....[107]....
        /*2120*/ 	.word	0x0003cdc0
        /*2124*/ 	.word	0x00000004
        /*2128*/ 	.word	0x00033480
        /*212c*/ 	.short	0x010a
        /*212e*/ 	.byte	0x3f
	.zero		1


	//   ....[108]....
        /*2130*/ 	.word	0x0003d4a0
        /*2134*/ 	.word	0x00000004
        /*2138*/ 	.word	0x00033440
        /*213c*/ 	.short	0x010a
        /*213e*/ 	.byte	0x3f
	.zero		1


	//   ....[109]....
        /*2140*/ 	.word	0x0003dae0
        /*2144*/ 	.word	0x00000002
        /*2148*/ 	.word	0x00033470
        /*214c*/ 	.short	0x010a
        /*214e*/ 	.byte	0x3f
	.zero		1


	//   ....[110]....
        /*2150*/ 	.word	0x0003db30
        /*2154*/ 	.word	0x00000002
        /*2158*/ 	.word	0x00033460
        /*215c*/ 	.short	0x010a
        /*215e*/ 	.byte	0x3f
	.zero		1


	//   ....[111]....
        /*2160*/ 	.word	0x0003db80
        /*2164*/ 	.word	0x00000000
        /*2168*/ 	.word	0x00033470
        /*216c*/ 	.short	0x010a
        /*216e*/ 	.byte	0x3f
	.zero		1


	//   ....[112]....
        /*2170*/ 	.word	0x0003dbd0
        /*2174*/ 	.word	0x00000000
        /*2178*/ 	.word	0x00033460
        /*217c*/ 	.short	0x010a
        /*217e*/ 	.byte	0x3f
	.zero		1


	//   ....[113]....
        /*2180*/ 	.word	0x0003e5f0
        /*2184*/ 	.word	0x00000005
        /*2188*/ 	.word	0x00033420
        /*218c*/ 	.short	0x010a
        /*218e*/ 	.byte	0x3f
	.zero		1


	//   ....[114]....
        /*2190*/ 	.word	0x0003e790
        /*2194*/ 	.word	0x00000003
        /*2198*/ 	.word	0x00033440
        /*219c*/ 	.short	0x010a
        /*219e*/ 	.byte	0x3f
	.zero		1


	//   ....[115]....
        /*21a0*/ 	.word	0x0003e7e0
        /*21a4*/ 	.word	0x00000005
        /*21a8*/ 	.word	0x00033440
        /*21ac*/ 	.short	0x010a
        /*21ae*/ 	.byte	0x3f
	.zero		1


	//   ....[116]....
        /*21b0*/ 	.word	0x0003e830
        /*21b4*/ 	.word	0x00000003
        /*21b8*/ 	.word	0x00033460
        /*21bc*/ 	.short	0x010a
        /*21be*/ 	.byte	0x3f
	.zero		1


	//   ....[117]....
        /*21c0*/ 	.word	0x0003e880
        /*21c4*/ 	.word	0x00000005
        /*21c8*/ 	.word	0x00033460
        /*21cc*/ 	.short	0x010a
        /*21ce*/ 	.byte	0x3f
	.zero		1


	//   ....[118]....
        /*21d0*/ 	.word	0x0003e8d0
        /*21d4*/ 	.word	0x00000003
        /*21d8*/ 	.word	0x00033480
        /*21dc*/ 	.short	0x010a
        /*21de*/ 	.byte	0x3f
	.zero		1


	//----- nvinfo : EIATTR_NUM_MBARRIERS
	.align		4
.L_842:
        /*21e0*/ 	.byte	0x03, 0x38
        /*21e2*/ 	.short	0x0016


	//----- nvinfo : EIATTR_EXIT_INSTR_OFFSETS
	.align		4
        /*21e4*/ 	.byte	0x04, 0x1c
        /*21e6*/ 	.short	(.L_844 - .L_843)


	//   ....[0]....
.L_843:
        /*21e8*/ 	.word	0x00036cc0


	//----- nvinfo : EIATTR_MAX_THREADS
	.align		4
.L_844:
        /*21ec*/ 	.byte	0x04, 0x05
        /*21ee*/ 	.short	(.L_846 - .L_845)
.L_845:
        /*21f0*/ 	.word	0x00000180
        /*21f4*/ 	.word	0x00000001
        /*21f8*/ 	.word	0x00000001


	//----- nvinfo : EIATTR_CRS_STACK_SIZE
	.align		4
.L_846:
        /*21fc*/ 	.byte	0x04, 0x1e
        /*21fe*/ 	.short	(.L_848 - .L_847)
.L_847:
        /*2200*/ 	.word	0x00000000


	//----- nvinfo : EIATTR_CBANK_PARAM_SIZE
	.align		4
.L_848:
        /*2204*/ 	.byte	0x03, 0x19
        /*2206*/ 	.short	0x0af0


	//----- nvinfo : EIATTR_PARAM_CBANK
	.align		4
        /*2208*/ 	.byte	0x04, 0x0a
        /*220a*/ 	.short	(.L_850 - .L_849)
	.align		4
.L_849:
        /*220c*/ 	.word	index@(.nv.constant0._ZN7cutlass13device_kernelIN5flash11enable_sm90INS1_16FlashAttnFwdSm90INS1_25CollectiveMainloopFwdSm90ILi2EN4cute5tupleIJNS5_1CILi1EEES8_S8_EEENS6_IJNS7_ILi128EEENS7_ILi160EEENS7_ILi192EEEEEELi192ENS_12float_e4m3_tEfNS_4arch4Sm90ELb1ELb0ELb1ELb1ELb1ELb1ELb0ELb1ELb1ELb1ELb1ELb0EEENS1_21CollectiveEpilogueFwdINS6_IJSA_SC_SB_EEES9_NS_10bfloat16_tESG_Li256ELb1ELb1ELb1ELb1EEENS1_36VarlenDynamicPersistentTileSchedulerILi128ELi160ELi256ELi128ELb1ELb1ELb1ELb1ELb1ELb1EEEEEEEEEvNT_6ParamsE)
        /*2210*/ 	.short	0x0210
        /*2212*/ 	.short	0x0af0


	//----- nvinfo : EIATTR_SW_WAR
	.align		4
.L_850:
        /*2214*/ 	.byte	0x04, 0x36
        /*2216*/ 	.short	(.L_852 - .L_851)
.L_851:
        /*2218*/ 	.word	0x00000008
.L_852:


//--------------------- .nv.info._ZN7cutlass13device_kernelIN5flash11enable_sm90INS1_16FlashAttnFwdSm90INS1_25CollectiveMainloopFwdSm90ILi2EN4cute5tupleIJNS5_1CILi1EEES8_S8_EEENS6_IJNS7_ILi128EEENS7_ILi160EEESA_EEELi128ENS_12float_e4m3_tEfNS_4arch4Sm90ELb0ELb0ELb1ELb0ELb1ELb0ELb0ELb1ELb1ELb1ELb1ELb0EEENS1_21CollectiveEpilogueFwdINS6_IJSA_SA_SB_EEES9_NS_10bfloat16_tESF_Li256ELb0ELb1ELb1ELb1EEENS1_19SingleTileSchedulerILb0ELb1ELb1ELi128EEEEEEEEEvNT_6ParamsE --------------------------
	.section	.nv.info._ZN7cutlass13device_kernelIN5flash11enable_sm90INS1_16FlashAttnFwdSm90INS1_25CollectiveMainloopFwdSm90ILi2EN4cute5tupleIJNS5_1CILi1EEES8_S8_EEENS6_IJNS7_ILi128EEENS7_ILi160EEESA_EEELi128ENS_12float_e4m3_tEfNS_4arch4Sm90ELb0ELb0ELb1ELb0ELb1ELb0ELb0ELb1ELb1ELb1ELb1ELb0EEENS1_21CollectiveEpilogueFwdINS6_IJSA_SA_SB_EEES9_NS_10bfloat16_tESF_Li256ELb0ELb1ELb1ELb1EEENS1_19SingleTileSchedulerILb0ELb1ELb1ELi128EEEEEEEEEvNT_6ParamsE,"",@"SHT_CUDA_INFO"
	.sectionflags	@""
	.align	4


	//----- nvinfo : EIATTR_CUDA_API_VERSION
	.align		4
        /*0000*/ 	.byte	0x04, 0x37
        /*0002*/ 	.short	(.L_854 - .L_853)
.L_853:
        /*0004*/ 	.word	0x00000082


	//----- nvinfo : EIATTR_KPARAM_INFO
	.align		4
.L_854:
        /*0008*/ 	.byte	0x04, 0x17
        /*000a*/ 	.short	(.L_856 - .L_855)
.L_855:
        /*000c*/ 	.word	0x00000000
        /*0010*/ 	.short	0x0000
        /*0012*/ 	.short	0x0070
        /*0014*/ 	.byte	0x00, 0xf0, 0x01, 0x28


	//----- nvinfo : EIATTR_SPARSE_MMA_MASK
	.align		4
.L_856:
        /*0018*/ 	.byte	0x03, 0x50
        /*001a*/ 	.short	0x0000


	//----- nvinfo : EIATTR_MAXREG_COUNT
	.align		4
        /*001c*/ 	.byte	0x03, 0x1b
        /*001e*/ 	.short	0x00a8


	//----- nvinfo : EIATTR_NUM_BARRIERS
	.align		4
        /*0020*/ 	.byte	0x02, 0x4c
        /*0022*/ 	.byte	0x10
	.zero		1


	//----- nvinfo : EIATTR_EXTERNS
	.align		4
        /*0024*/ 	.byte	0x04, 0x0f
        /*0026*/ 	.short	(.L_858 - .L_857)


	//   ....[0]....
	.align		4
.L_857:
        /*0028*/ 	.word	index@(__assertfail)


	//----- nvinfo : EIATTR_ANNOTATIONS
	.align		4
.L_858:
        /*002c*/ 	.byte	0x04, 0x55
        /*002e*/ 	.short	(.L_860 - .L_859)


	//   ....[0]....
.L_859:
        /*0030*/ 	.word	0x00000001
        /*0034*/ 	.byte	0xd0, 0xc3, 0x00, 0x00, 0x01, 0x00, 0x00, 0x00, 0xf0, 0xc3, 0x00, 0x00, 0x01, 0x00, 0x00, 0x00
        /*0044*/ 	.byte	0x70, 0xdf, 0x00, 0x00, 0x01, 0x00, 0x00, 0x00, 0x30, 0xe0, 0x00, 0x00, 0x01, 0x00, 0x00, 0x00
        /*0054*/ 	.byte	0x30, 0xf2, 0x00, 0x00, 0x01, 0x00, 0x00, 0x00, 0x40, 0xf2, 0x00, 0x00, 0x01, 0x00, 0x00, 0x00
        /*0064*/ 	.byte	0x70, 0xf9, 0x00, 0x00, 0x01, 0x00, 0x00, 0x00, 0xe0, 0xf9, 0x00, 0x00


	//----- nvinfo : EIATTR_MERCURY_ISA_VERSION
	.align		4
.L_860:
        /*0070*/ 	.byte	0x03, 0x5f
        /*0072*/ 	.short	0x0101


	//----- nvinfo : EIATTR_INT_WARP_WIDE_INSTR_OFFSETS
	.align		4
        /*0074*/ 	.byte	0x04, 0x31
        /*0076*/ 	.short	(.L_862 - .L_861)


	//   ....[0]....
.L_861:
        /*0078*/ 	.word	0x000000c0


	//   ....[1]....
        /*007c*/ 	.word	0x000000d0


	//   ....[2]....
        /*0080*/ 	.word	0x00000170


	//----- nvinfo : EIATTR_COOP_GROUP_MASK_REGIDS
	.align		4
.L_862:
        /*0084*/ 	.byte	0x04, 0x29
        /*0086*/ 	.short	(.L_864 - .L_863)


	//   ....[0]....
.L_863:
        /*0088*/ 	.word	0xffffffff


	//   ....[1]....
        /*008c*/ 	.word	0xffffffff


	//   ....[2]....
        /*0090*/ 	.word	0xffffffff


	//   ....[3]....
        /*0094*/ 	.word	0xffffffff


	//   ....[4]....
        /*0098*/ 	.word	0xffffffff


	//   ....[5]....
        /*009c*/ 	.word	0xffffffff


	//   ....[6]....
        /*00a0*/ 	.word	0xffffffff


	//   ....[7]....
        /*00a4*/ 	.word	0xffffffff


	//   ....[8]....
        /*00a8*/ 	.word	0xffffffff


	//   ....[9]....
        /*00ac*/ 	.word	0xffffffff


	//   ....[10]....
        /*00b0*/ 	.word	0xffffffff


	//   ....[11]....
        /*00b4*/ 	.word	0xffffffff


	//   ....[12]....
        /*00b8*/ 	.word	0xffffffff


	//   ....[13]....
        /*00bc*/ 	.word	0xffffffff


	//   ....[14]....
        /*00c0*/ 	.word	0xffffffff


	//   ....[15]....
        /*00c4*/ 	.word	0xffffffff


	//   ....[16]....
        /*00c8*/ 	.word	0xffffffff


	//   ....[17]....
        /*00cc*/ 	.word	0xffffffff


	//   ....[18]....
        /*00d0*/ 	.word	0xffffffff


	//   ....[19]....
        /*00d4*/ 	.word	0xffffffff


	//   ....[20]....
        /*00d8*/ 	.word	0xffffffff


	//   ....[21]....
        /*00dc*/ 	.word	0xffffffff


	//   ....[22]....
        /*00e0*/ 	.word	0xffffffff


	//   ....[23]....
        /*00e4*/ 	.word	0xffffffff


	//   ....[24]....
        /*00e8*/ 	.word	0xffffffff


	//   ....[25]....
        /*00ec*/ 	.word	0xffffffff


	//   ....[26]....
        /*00f0*/ 	.word	0xffffffff


	//   ....[27]....
        /*00f4*/ 	.word	0xffffffff


	//   ....[28]....
        /*00f8*/ 	.word	0xffffffff


	//   ....[29]....
        /*00fc*/ 	.word	0xffffffff


	//   ....[30]....
        /*0100*/ 	.word	0xffffffff


	//   ....[31]....
        /*0104*/ 	.word	0xffffffff


	//   ....[32]....
        /*0108*/ 	.word	0xffffffff


	//   ....[33]....
        /*010c*/ 	.word	0xffffffff


	//   ....[34]....
        /*0110*/ 	.word	0xffffffff


	//   ....[35]....
        /*0114*/ 	.word	0xffffffff


	//   ....[36]....
        /*0118*/ 	.word	0xffffffff


	//   ....[37]....
        /*011c*/ 	.word	0xffffffff


	//   ....[38]....
        /*0120*/ 	.word	0xffffffff


	//   ....[39]....
        /*0124*/ 	.word	0xffffffff


	//   ....[40]....
        /*0128*/ 	.word	0xffffffff


	//   ....[41]....
        /*012c*/ 	.word	0xffffffff


	//   ....[42]....
        /*0130*/ 	.word	0xffffffff


	//   ....[43]....
        /*0134*/ 	.word	0xffffffff


	//   ....[44]....
        /*0138*/ 	.word	0xffffffff


	//   ....[45]....
        /*013c*/ 	.word	0xffffffff


	//   ....[46]....
        /*0140*/ 	.word	0xffffffff


	//   ....[47]....
        /*0144*/ 	.word	0xffffffff


	//   ....[48]....
        /*0148*/ 	.word	0xffffffff


	//   ....[49]....
        /*014c*/ 	.word	0xffffffff


	//   ....[50]....
        /*0150*/ 	.word	0xffffffff


	//   ....[51]....
        /*0154*/ 	.word	0xffffffff


	//   ....[52]....
        /*0158*/ 	.word	0xffffffff


	//   ....[53]....
        /*015c*/ 	.word	0xffffffff


	//   ....[54]....
        /*0160*/ 	.word	0xffffffff


	//   ....[55]....
        /*0164*/ 	.word	0xffffffff


	//   ....[56]....
        /*0168*/ 	.word	0xffffffff


	//   ....[57]....
        /*016c*/ 	.word	0xffffffff


	//   ....[58]....
        /*0170*/ 	.word	0xffffffff


	//   ....[59]....
        /*0174*/ 	.word	0xffffffff


	//   ....[60]....
        /*0178*/ 	.word	0xffffffff


	//   ....[61]....
        /*017c*/ 	.word	0xffffffff


	//   ....[62]....
        /*0180*/ 	.word	0xffffffff


	//   ....[63]....
        /*0184*/ 	.word	0xffffffff


	//   ....[64]....
        /*0188*/ 	.word	0xffffffff


	//   ....[65]....
        /*018c*/ 	.word	0xffffffff


	//   ....[66]....
        /*0190*/ 	.word	0xffffffff


	//   ....[67]....
        /*0194*/ 	.word	0xffffffff


	//   ....[68]....
        /*0198*/ 	.word	0xffffffff


	//   ....[69]....
        /*019c*/ 	.word	0xffffffff


	//   ....[70]....
        /*01a0*/ 	.word	0xffffffff


	//   ....[71]....
        /*01a4*/ 	.word	0xffffffff


	//   ....[72]....
        /*01a8*/ 	.word	0xffffffff


	//   ....[73]....
        /*01ac*/ 	.word	0xffffffff


	//   ....[74]....
        /*01b0*/ 	.word	0xffffffff


	//   ....[75]....
        /*01b4*/ 	.word	0xffffffff


	//   ....[76]....
        /*01b8*/ 	.word	0xffffffff


	//   ....[77]....
        /*01bc*/ 	.word	0xffffffff


	//   ....[78]....
        /*01c0*/ 	.word	0xffffffff


	//   ....[79]....
        /*01c4*/ 	.word	0xffffffff


	//   ....[80]....
        /*01c8*/ 	.word	0xffffffff


	//   ....[81]....
        /*01cc*/ 	.word	0xffffffff


	//   ....[82]....
        /*01d0*/ 	.word	0xffffffff


	//   ....[83]....
        /*01d4*/ 	.word	0xffffffff


	//   ....[84]....
        /*01d8*/ 	.word	0xffffffff


	//   ....[85]....
        /*01dc*/ 	.word	0xffffffff


	//   ....[86]....
        /*01e0*/ 	.word	0xffffffff


	//   ....[87]....
        /*01e4*/ 	.word	0xffffffff


	//   ....[88]....
        /*01e8*/ 	.word	0xffffffff


	//   ....[89]....
        /*01ec*/ 	.word	0xffffffff


	//   ....[90]....
        /*01f0*/ 	.word	0xffffffff


	//   ....[91]....
        /*01f4*/ 	.word	0xffffffff


	//   ....[92]....
        /*01f8*/ 	.word	0xffffffff


	//   ....[93]....
        /*01fc*/ 	.word	0xffffffff


	//   ....[94]....
        /*0200*/ 	.word	0xffffffff


	//   ....[95]....
        /*0204*/ 	.word	0xffffffff


	//   ....[96]....
        /*0208*/ 	.word	0xffffffff


	//   ....[97]....
        /*020c*/ 	.word	0xffffffff


	//   ....[98]....
        /*0210*/ 	.word	0xffffffff


	//   ....[99]....
        /*0214*/ 	.word	0xffffffff


	//   ....[100]....
        /*0218*/ 	.word	0xffffffff


	//   ....[101]....
        /*021c*/ 	.word	0xffffffff


	//   ....[102]....
        /*0220*/ 	.word	0xffffffff


	//   ....[103]....
        /*0224*/ 	.word	0xffffffff


	//   ....[104]....
        /*0228*/ 	.word	0xffffffff


	//   ....[105]....
        /*022c*/ 	.word	0xffffffff


	//   ....[106]....
        /*0230*/ 	.word	0xffffffff


	//   ....[107]....
        /*0234*/ 	.word	0xffffffff


	//   ....[108]....
        /*0238*/ 	.word	0xffffffff


	//   ....[109]....
        /*023c*/ 	.word	0xffffffff


	//   ....[110]....
        /*0240*/ 	.word	0xffffffff


	//   ....[111]....
        /*0244*/ 	.word	0xffffffff


	//   ....[112]....
        /*0248*/ 	.word	0xffffffff


	//   ....[113]....
        /*024c*/ 	.word	0xffffffff


	//   ....[114]....
        /*0250*/ 	.word	0xffffffff


	//   ....[115]....
        /*0254*/ 	.word	0xffffffff


	//   ....[116]....
        /*0258*/ 	.word	0xffffffff


	//   ....[117]....
        /*025c*/ 	.word	0xffffffff


	//   ....[118]....
        /*0260*/ 	.word	0xffffffff


	//   ....[119]....
        /*0264*/ 	.word	0xffffffff


	//   ....[120]....
        /*0268*/ 	.word	0xffffffff


	//   ....[121]....
        /*026c*/ 	.word	0xffffffff


	//   ....[122]....
        /*0270*/ 	.word	0xffffffff


	//   ....[123]....
        /*0274*/ 	.word	0xffffffff


	//   ....[124]....
        /*0278*/ 	.word	0xffffffff


	//   ....[125]....
        /*027c*/ 	.word	0xffffffff


	//   ....[126]....
        /*0280*/ 	.word	0xffffffff


	//   ....[127]....
        /*0284*/ 	.word	0xffffffff


	//   ....[128]....
        /*0288*/ 	.word	0xffffffff


	//   ....[129]....
        /*028c*/ 	.word	0xffffffff


	//   ....[130]....
        /*0290*/ 	.word	0xffffffff


	//   ....[131]....
        /*0294*/ 	.word	0xffffffff


	//   ....[132]....
        /*0298*/ 	.word	0xffffffff


	//   ....[133]....
        /*029c*/ 	.word	0xffffffff


	//   ....[134]....
        /*02a0*/ 	.word	0xffffffff


	//   ....[135]....
        /*02a4*/ 	.word	0xffffffff


	//   ....[136]....
        /*02a8*/ 	.word	0xffffffff


	//   ....[137]....
        /*02ac*/ 	.word	0xffffffff


	//   ....[138]....
        /*02b0*/ 	.word	0xffffffff


	//   ....[139]....
        /*02b4*/ 	.word	0xffffffff


	//   ....[140]....
        /*02b8*/ 	.word	0xffffffff


	//   ....[141]....
        /*02bc*/ 	.word	0xffffffff


	//   ....[142]....
        /*02c0*/ 	.word	0xffffffff


	//   ....[143]....
        /*02c4*/ 	.word	0xffffffff


	//   ....[144]....
        /*02c8*/ 	.word	0xffffffff


	//   ....[145]....
        /*02cc*/ 	.word	0xffffffff


	//   ....[146]....
        /*02d0*/ 	.word	0xffffffff


	//   ....[147]....
        /*02d4*/ 	.word	0xffffffff


	//   ....[148]....
        /*02d8*/ 	.word	0xffffffff


	//   ....[149]....
        /*02dc*/ 	.word	0xffffffff


	//   ....[150]....
        /*02e0*/ 	.word	0xffffffff


	//   ....[151]....
        /*02e4*/ 	.word	0xffffffff


	//   ....[152]....
        /*02e8*/ 	.word	0xffffffff


	//   ....[153]....
        /*02ec*/ 	.word	0xffffffff


	//   ....[154]....
        /*02f0*/ 	.word	0xffffffff


	//   ....[155]....
        /*02f4*/ 	.word	0xffffffff


	//   ....[156]....
        /*02f8*/ 	.word	0xffffffff


	//   ....[157]....
        /*02fc*/ 	.word	0xffffffff


	//   ....[158]....
        /*0300*/ 	.word	0xffffffff


	//   ....[159]....
        /*0304*/ 	.word	0xffffffff


	//   ....[160]....
        /*0308*/ 	.word	0xffffffff


	//   ....[161]....
        /*030c*/ 	.word	0xffffffff


	//   ....[162]....
        /*0310*/ 	.word	0xffffffff


	//   ....[163]....
        /*0314*/ 	.word	0xffffffff


	//   ....[164]....
        /*0318*/ 	.word	0xffffffff


	//   ....[165]....
        /*031c*/ 	.word	0xffffffff


	//   ....[166]....
        /*0320*/ 	.word	0xffffffff


	//   ....[167]....
        /*0324*/ 	.word	0xffffffff


	//   ....[168]....
        /*0328*/ 	.word	0xffffffff


	//   ....[169]....
        /*032c*/ 	.word	0xffffffff


	//   ....[170]....
        /*0330*/ 	.word	0xffffffff


	//   ....[171]....
        /*0334*/ 	.word	0xffffffff


	//   ....[172]....
        /*0338*/ 	.word	0xffffffff


	//   ....[173]....
        /*033c*/ 	.word	0xffffffff


	//   ....[174]....
        /*0340*/ 	.word	0xffffffff


	//   ....[175]....
        /*0344*/ 	.word	0xffffffff


	//   ....[176]....
        /*0348*/ 	.word	0xffffffff


	//   ....[177]....
        /*034c*/ 	.word	0xffffffff


	//   ....[178]....
        /*0350*/ 	.word	0xffffffff


	//   ....[179]....
        /*0354*/ 	.word	0xffffffff


	//   ....[180]....
        /*0358*/ 	.word	0xffffffff


	//   ....[181]....
        /*035c*/ 	.word	0xffffffff


	//   ....[182]....
        /*0360*/ 	.word	0xffffffff


	//   ....[183]....
        /*0364*/ 	.word	0xffffffff


	//   ....[184]....
        /*0368*/ 	.word	0xffffffff


	//   ....[185]....
        /*036c*/ 	.word	0xffffffff


	//   ....[186]....
        /*0370*/ 	.word	0xffffffff


	//   ....[187]....
        /*0374*/ 	.word	0xffffffff


	//   ....[188]....
        /*0378*/ 	.word	0xffffffff


	//   ....[189]....
        /*037c*/ 	.word	0x0500000f


	//   ....[190]....
        /*0380*/ 	.word	0x0500000f


	//   ....[191]....
        /*0384*/ 	.word	0x0500000f


	//   ....[192]....
        /*0388*/ 	.word	0x0500000f


	//   ....[193]....
        /*038c*/ 	.word	0x0500000f


	//   ....[194]....
        /*0390*/ 	.word	0x0500000f


	//   ....[195]....
        /*0394*/ 	.word	0x0500000f


	//   ....[196]....
        /*0398*/ 	.word	0x0500000f


	//   ....[197]....
        /*039c*/ 	.word	0x0500000f


	//   ....[198]....
        /*03a0*/ 	.word	0x0500000f


	//   ....[199]....
        /*03a4*/ 	.word	0x0500000f


	//   ....[200]....
        /*03a8*/ 	.word	0x0500000f


	//   ....[201]....
        /*03ac*/ 	.word	0x0500000f


	//   ....[202]....
        /*03b0*/ 	.word	0x0500000f


	//   ....[203]....
        /*03b4*/ 	.word	0x0500000f


	//   ....[204]....
        /*03b8*/ 	.word	0x0500000f


	//   ....[205]....
        /*03bc*/ 	.word	0x0500000f


	//   ....[206]....
        /*03c0*/ 	.word	0x0500000f


	//   ....[207]....
        /*03c4*/ 	.word	0x0500000f


	//   ....[208]....
        /*03c8*/ 	.word	0x0500000f


	//   ....[209]....
        /*03cc*/ 	.word	0x0500000f


	//   ....[210]....
        /*03d0*/ 	.word	0x0500000f


	//   ....[211]....
        /*03d4*/ 	.word	0x0500000f


	//   ....[212]....
        /*03d8*/ 	.word	0x0500000f


	//   ....[213]....
        /*03dc*/ 	.word	0x0500000f


	//   ....[214]....
        /*03e0*/ 	.word	0x0500000f


	//   ....[215]....
        /*03e4*/ 	.word	0x0500000f


	//   ....[216]....
        /*03e8*/ 	.word	0x0500000f


	//   ....[217]....
        /*03ec*/ 	.word	0x0500000f


	//   ....[218]....
        /*03f0*/ 	.word	0x0500000f


	//   ....[219]....
        /*03f4*/ 	.word	0x0500000f


	//   ....[220]....
        /*03f8*/ 	.word	0x0500000f


	//   ....[221]....
        /*03fc*/ 	.word	0x0500000f


	//   ....[222]....
        /*0400*/ 	.word	0x0500000f


	//   ....[223]....
        /*0404*/ 	.word	0x0500000f


	//   ....[224]....
        /*0408*/ 	.word	0x0500000f


	//   ....[225]....
        /*040c*/ 	.word	0x0500000f


	//   ....[226]....
        /*0410*/ 	.word	0x0500000f


	//   ....[227]....
        /*0414*/ 	.word	0x0500000f


	//   ....[228]....
        /*0418*/ 	.word	0x0500000f


	//   ....[229]....
        /*041c*/ 	.word	0x0500000f


	//   ....[230]....
        /*0420*/ 	.word	0x0500000f


	//   ....[231]....
        /*0424*/ 	.word	0x0500000f


	//   ....[232]....
        /*0428*/ 	.word	0x0500000f


	//   ....[233]....
        /*042c*/ 	.word	0x0500000f


	//   ....[234]....
        /*0430*/ 	.word	0x0500000f


	//   ....[235]....
        /*0434*/ 	.word	0x0500000f


	//   ....[236]....
        /*0438*/ 	.word	0x0500000f


	//   ....[237]....
        /*043c*/ 	.word	0x0500000f


	//   ....[238]....
        /*0440*/ 	.word	0x0500000f


	//   ....[239]....
        /*0444*/ 	.word	0x0500000f


	//   ....[240]....
        /*0448*/ 	.word	0x0500000f


	//   ....[241]....
        /*044c*/ 	.word	0x0500000f


	//   ....[242]....
        /*0450*/ 	.word	0x0500000f


	//   ....[243]....
        /*0454*/ 	.word	0x0500000f


	//   ....[244]....
        /*0458*/ 	.word	0x0500000f


	//   ....[245]....
        /*045c*/ 	.word	0x0500000f


	//   ....[246]....
        /*0460*/ 	.word	0x0500000f


	//   ....[247]....
        /*0464*/ 	.word	0x0500000f


	//   ....[248]....
        /*0468*/ 	.word	0x0500000f


	//   ....[249]....
        /*046c*/ 	.word	0x0500000f


	//   ....[250]....
        /*0470*/ 	.word	0x0500000f


	//   ....[251]....
        /*0474*/ 	.word	0x0500000f


	//   ....[252]....
        /*0478*/ 	.word	0x0500000f


	//   ....[253]....
        /*047c*/ 	.word	0x0500000f


	//   ....[254]....
        /*0480*/ 	.word	0x0500000f


	//   ....[255]....
        /*0484*/ 	.word	0x0500000f


	//   ....[0]....
        /*0488*/ 	.word	0x0500000f


	//   ....[1]....
        /*048c*/ 	.word	0x0500000f


	//   ....[2]....
        /*0490*/ 	.word	0x0500000f


	//   ....[3]....
        /*0494*/ 	.word	0x0500000f


	//   ....[4]....
        /*0498*/ 	.word	0x0500000f


	//   ....[5]....
        /*049c*/ 	.word	0x0500000f


	//   ....[6]....
        /*04a0*/ 	.word	0x0500000f


	//   ....[7]....
        /*04a4*/ 	.word	0x0500000f


	//   ....[8]....
        /*04a8*/ 	.word	0x0500000f


	//   ....[9]....
        /*04ac*/ 	.word	0x0500000f


	//   ....[10]....
        /*04b0*/ 	.word	0x0500000f


	//   ....[11]....
        /*04b4*/ 	.word	0x0500000f


	//   ....[12]....
        /*04b8*/ 	.word	0x0500000f


	//   ....[13]....
        /*04bc*/ 	.word	0x0500000f


	//   ....[14]....
        /*04c0*/ 	.word	0x0500000f


	//   ....[15]....
        /*04c4*/ 	.word	0x0500000f


	//   ....[16]....
        /*04c8*/ 	.word	0x0500000f


	//   ....[17]....
        /*04cc*/ 	.word	0x0500000f


	//   ....[18]....
        /*04d0*/ 	.word	0x0500000f


	//   ....[19]....
        /*04d4*/ 	.word	0x0500000f


	//   ....[20]....
        /*04d8*/ 	.word	0x0500000f


	//   ....[21]....
        /*04dc*/ 	.word	0x0500000f


	//   ....[22]....
        /*04e0*/ 	.word	0x0500000f


	//   ....[23]....
        /*04e4*/ 	.word	0x0500000f


	//   ....[24]....
        /*04e8*/ 	.word	0x0500000f


	//   ....[25]....
        /*04ec*/ 	.word	0x0500000f


	//   ....[26]....
        /*04f0*/ 	.word	0x0500000f


	//   ....[27]....
        /*04f4*/ 	.word	0x0500000f


	//   ....[28]....
        /*04f8*/ 	.word	0x0500000f


	//   ....[29]....
        /*04fc*/ 	.word	0x0500000f


	//----- nvinfo : EIATTR_COOP_GROUP_INSTR_OFFSETS
	.align		4
.L_864:
        /*0500*/ 	.byte	0x04, 0x28
        /*0502*/ 	.short	(.L_866 - .L_865)


	//   ....[0]....
.L_865:
        /*0504*/ 	.word	0x00000070


	//   ....[1]....
        /*0508*/ 	.word	0x000000b0


	//   ....[2]....
        /*050c*/ 	.word	0x000002d0


	//   ....[3]....
        /*0510*/ 	.word	0x00000430


	//   ....[4]....
        /*0514*/ 	.word	0x00000550


	//   ....[5]....
        /*0518*/ 	.word	0x000006b0


	//   ....[6]....
        /*051c*/ 	.word	0x000010e0


	//   ....[7]....
        /*0520*/ 	.word	0x00003520


	//   ....[8]....
        /*0524*/ 	.word	0x000035e0


	//   ....[9]....
        /*0528*/ 	.word	0x000039d0


	//   ....[10]....
        /*052c*/ 	.word	0x00003ad0


	//   ....[11]....
        /*0530*/ 	.word	0x00006b80


	//   ....[12]....
        /*0534*/ 	.word	0x00006bb0


	//   ....[13]....
        /*0538*/ 	.word	0x00006bd0


	//   ....[14]....
        /*053c*/ 	.word	0x00006bf0


	//   ....[15]....
        /*0540*/ 	.word	0x000086f0


	//   ....[16]....
        /*0544*/ 	.word	0x00008700


	//   ....[17]....
        /*0548*/ 	.word	0x00008780


	//   ....[18]....
        /*054c*/ 	.word	0x00008790


	//   ....[19]....
        /*0550*/ 	.word	0x00009620


	//   ....[20]....
        /*0554*/ 	.word	0x00009630


	//   ....[21]....
        /*0558*/ 	.word	0x00009640


	//   ....[22]....
        /*055c*/ 	.word	0x00009660


	//   ....[23]....
        /*0560*/ 	.word	0x00009670


	//   ....[24]....
        /*0564*/ 	.word	0x00009680


	//   ....[25]....
        /*0568*/ 	.word	0x00009690


	//   ....[26]....
        /*056c*/ 	.word	0x000096a0


	//   ....[27]....
        /*0570*/ 	.word	0x000096b0


	//   ....[28]....
        /*0574*/ 	.word	0x000096c0


	//   ....[29]....
        /*0578*/ 	.word	0x000096d0


	//   ....[30]....
        /*057c*/ 	.word	0x000096f0


	//   ....[31]....
        /*0580*/ 	.word	0x00009700


	//   ....[32]....
        /*0584*/ 	.word	0x00009710


	//   ....[33]....
        /*0588*/ 	.word	0x00009720


	//   ....[34]....
        /*058c*/ 	.word	0x00009730


	//   ....[35]....
        /*0590*/ 	.word	0x00009740


	//   ....[36]....
        /*0594*/ 	.word	0x00009750


	//   ....[37]....
        /*0598*/ 	.word	0x00009760


	//   ....[38]....
        /*059c*/ 	.word	0x00009770


	//   ....[39]....
        /*05a0*/ 	.word	0x00009780


	//   ....[40]....
        /*05a4*/ 	.word	0x00009790


	//   ....[41]....
        /*05a8*/ 	.word	0x000097a0


	//   ....[42]....
        /*05ac*/ 	.word	0x000097b0


	//   ....[43]....
        /*05b0*/ 	.word	0x000097c0


	//   ....[44]....
        /*05b4*/ 	.word	0x000097d0


	//   ....[45]....
        /*05b8*/ 	.word	0x000097e0


	//   ....[46]....
        /*05bc*/ 	.word	0x000097f0


	//   ....[47]....
        /*05c0*/ 	.word	0x00009810


	//   ....[48]....
        /*05c4*/ 	.word	0x00009820


	//   ....[49]....
        /*05c8*/ 	.word	0x00009830


	//   ....[50]....
        /*05cc*/ 	.word	0x00009840


	//   ....[51]....
        /*05d0*/ 	.word	0x00009850


	//   ....[52]....
        /*05d4*/ 	.word	0x00009860


	//   ....[53]....
        /*05d8*/ 	.word	0x00009870


	//   ....[54]....
        /*05dc*/ 	.word	0x00009880


	//   ....[55]....
        /*05e0*/ 	.word	0x00009890


	//   ....[56]....
        /*05e4*/ 	.word	0x000098b0


	//   ....[57]....
        /*05e8*/ 	.word	0x000098c0


	//   ....[58]....
        /*05ec*/ 	.word	0x000098d0


	//   ....[59]....
        /*05f0*/ 	.word	0x000098f0


	//   ....[60]....
        /*05f4*/ 	.word	0x00009900


	//   ....[61]....
        /*05f8*/ 	.word	0x00009910


	//   ....[62]....
        /*05fc*/ 	.word	0x00009920


	//   ....[63]....
        /*0600*/ 	.word	0x00009930


	//   ....[64]....
        /*0604*/ 	.word	0x00009940


	//   ....[65]....
        /*0608*/ 	.word	0x00009960


	//   ....[66]....
        /*060c*/ 	.word	0x00009970


	//   ....[67]....
        /*0610*/ 	.word	0x00009980


	//   ....[68]....
        /*0614*/ 	.word	0x00009990


	//   ....[69]....
        /*0618*/ 	.word	0x000099a0


	//   ....[70]....
        /*061c*/ 	.word	0x000099d0


	//   ....[71]....
        /*0620*/ 	.word	0x00009a00


	//   ....[72]....
        /*0624*/ 	.word	0x00009a30


	//   ....[73]....
        /*0628*/ 	.word	0x00009a60


	//   ....[74]....
        /*062c*/ 	.word	0x00009aa0


	//   ....[75]....
        /*0630*/ 	.word	0x00009ad0


	//   ....[76]....
        /*0634*/ 	.word	0x00009b00


	//   ....[77]....
        /*0638*/ 	.word	0x00009b30


	//   ....[78]....
        /*063c*/ 	.word	0x00009b50


	//   ....[79]....
        /*0640*/ 	.word	0x00009b60


	//   ....[80]....
        /*0644*/ 	.word	0x00009b80


	//   ....[81]....
        /*0648*/ 	.word	0x00009b90


	//   ....[82]....
        /*064c*/ 	.word	0x00009ba0


	//   ....[83]....
        /*0650*/ 	.word	0x0000a000


	//   ....[84]....
        /*0654*/ 	.word	0x0000a040


	//   ....[85]....
        /*0658*/ 	.word	0x0000a080


	//   ....[86]....
        /*065c*/ 	.word	0x0000a0c0


	//   ....[87]....
        /*0660*/ 	.word	0x0000a0f0


	//   ....[88]....
        /*0664*/ 	.word	0x0000a130


	//   ....[89]....
        /*0668*/ 	.word	0x0000a7f0


	//   ....[90]....
        /*066c*/ 	.word	0x0000a820


	//   ....[91]....
        /*0670*/ 	.word	0x0000b370


	//   ....[92]....
        /*0674*/ 	.word	0x0000c840


	//   ....[93]....
        /*0678*/ 	.word	0x0000c870


	//   ....[94]....
        /*067c*/ 	.word	0x0000c8a0


	//   ....[95]....
        /*0680*/ 	.word	0x0000c920


	//   ....[96]....
        /*0684*/ 	.word	0x0000c930


	//   ....[97]....
        /*0688*/ 	.word	0x0000c980


	//   ....[98]....
        /*068c*/ 	.word	0x0000c990


	//   ....[99]....
        /*0690*/ 	.word	0x0000c9e0


	//   ....[100]....
        /*0694*/ 	.word	0x0000c9f0


	//   ....[101]....
        /*0698*/ 	.word	0x0000ca40


	//   ....[102]....
        /*069c*/ 	.word	0x0000ca50


	//   ....[103]....
        /*06a0*/ 	.word	0x0000caa0


	//   ....[104]....
        /*06a4*/ 	.word	0x0000cab0


	//   ....[105]....
        /*06a8*/ 	.word	0x0000cb00


	//   ....[106]....
        /*06ac*/ 	.word	0x0000cb10


	//   ....[107]....
        /*06b0*/ 	.word	0x0000cb20


	//   ....[108]....
        /*06b4*/ 	.word	0x0000cb70


	//   ....[109]....
        /*06b8*/ 	.word	0x0000cbc0


	//   ....[110]....
        /*06bc*/ 	.word	0x0000cbe0


	//   ....[111]....
        /*06c0*/ 	.word	0x0000cbf0


	//   ....[112]....
        /*06c4*/ 	.word	0x0000d080


	//   ....[113]....
        /*06c8*/ 	.word	0x0000d0b0


	//   ....[114]....
        /*06cc*/ 	.word	0x0000d140


	//   ....[115]....
        /*06d0*/ 	.word	0x0000d170


	//   ....[116]....
        /*06d4*/ 	.word	0x0000d190


	//   ....[117]....
        /*06d8*/ 	.word	0x0000d1d0


	//   ....[118]....
        /*06dc*/ 	.word	0x0000d200


	//   ....[119]....
        /*06e0*/ 	.word	0x0000d250


	//   ....[120]....
        /*06e4*/ 	.word	0x0000d280


	//   ....[121]....
        /*06e8*/ 	.word	0x0000d2a0


	//   ....[122]....
        /*06ec*/ 	.word	0x0000d300


	//   ....[123]....
        /*06f0*/ 	.word	0x0000d320


	//   ....[124]....
        /*06f4*/ 	.word	0x0000d380


	//   ....[125]....
        /*06f8*/ 	.word	0x0000d3a0


	//   ....[126]....
        /*06fc*/ 	.word	0x0000d3e0


	//   ....[127]....
        /*0700*/ 	.word	0x0000d400


	//   ....[128]....
        /*0704*/ 	.word	0x0000d420


	//   ....[129]....
        /*0708*/ 	.word	0x0000d450


	//   ....[130]....
        /*070c*/ 	.word	0x0000d480


	//   ....[131]....
        /*0710*/ 	.word	0x0000d4e0


	//   ....[132]....
        /*0714*/ 	.word	0x0000da50


	//   ....[133]....
        /*0718*/ 	.word	0x0000da80


	//   ....[134]....
        /*071c*/ 	.word	0x0000daa0


	//   ....[135]....
        /*0720*/ 	.word	0x0000dae0


	//   ....[136]....
        /*0724*/ 	.word	0x0000db30


	//   ....[137]....
        /*0728*/ 	.word	0x0000db40


	//   ....[138]....
        /*072c*/ 	.word	0x0000dba0


	//   ....[139]....
        /*0730*/ 	.word	0x0000dbd0


	//   ....[140]....
        /*0734*/ 	.word	0x0000dc40


	//   ....[141]....
        /*0738*/ 	.word	0x0000dc60


	//   ....[142]....
        /*073c*/ 	.word	0x0000dc90


	//   ....[143]....
        /*0740*/ 	.word	0x0000dcc0


	//   ....[144]....
        /*0744*/ 	.word	0x0000dd00


	//   ....[145]....
        /*0748*/ 	.word	0x0000dd30


	//   ....[146]....
        /*074c*/ 	.word	0x0000dd60


	//   ....[147]....
        /*0750*/ 	.word	0x0000dde0


	//   ....[148]....
        /*0754*/ 	.word	0x0000e660


	//   ....[149]....
        /*0758*/ 	.word	0x0000e680


	//   ....[150]....
        /*075c*/ 	.word	0x0000e690


	//   ....[151]....
        /*0760*/ 	.word	0x0000e6a0


	//   ....[152]....
        /*0764*/ 	.word	0x0000e6b0


	//   ....[153]....
        /*0768*/ 	.word	0x0000e700


	//   ....[154]....
        /*076c*/ 	.word	0x0000e720


	//   ....[155]....
        /*0770*/ 	.word	0x0000e740


	//   ....[156]....
        /*0774*/ 	.word	0x0000e750


	//   ....[157]....
        /*0778*/ 	.word	0x0000e790


	//   ....[158]....
        /*077c*/ 	.word	0x0000e7a0


	//   ....[159]....
        /*0780*/ 	.word	0x0000e7e0


	//   ....[160]....
        /*0784*/ 	.word	0x0000e7f0


	//   ....[161]....
        /*0788*/ 	.word	0x0000e830


	//   ....[162]....
        /*078c*/ 	.word	0x0000e840


	//   ....[163]....
        /*0790*/ 	.word	0x0000e880


	//   ....[164]....
        /*0794*/ 	.word	0x0000e890


	//   ....[165]....
        /*0798*/ 	.word	0x0000e8a0


	//   ....[166]....
        /*079c*/ 	.word	0x0000e8e0


	//   ....[167]....
        /*07a0*/ 	.word	0x0000e900


	//   ....[168]....
        /*07a4*/ 	.word	0x0000ece0


	//   ....[169]....
        /*07a8*/ 	.word	0x0000ed00


	//   ....[170]....
        /*07ac*/ 	.word	0x0000ed20


	//   ....[171]....
        /*07b0*/ 	.word	0x0000ed30


	//   ....[172]....
        /*07b4*/ 	.word	0x0000ed40


	//   ....[173]....
        /*07b8*/ 	.word	0x0000ed50


	//   ....[174]....
        /*07bc*/ 	.word	0x0000ed70


	//   ....[175]....
        /*07c0*/ 	.word	0x0000ed90


	//   ....[176]....
        /*07c4*/ 	.word	0x0000edb0


	//   ....[177]....
        /*07c8*/ 	.word	0x0000edd0


	//   ....[178]....
        /*07cc*/ 	.word	0x0000edf0


	//   ....[179]....
        /*07d0*/ 	.word	0x0000ee20


	//   ....[180]....
        /*07d4*/ 	.word	0x0000ee40


	//   ....[181]....
        /*07d8*/ 	.word	0x0000ee70


	//   ....[182]....
        /*07dc*/ 	.word	0x0000ee90


	//   ....[183]....
        /*07e0*/ 	.word	0x0000eec0


	//   ....[184]....
        /*07e4*/ 	.word	0x0000eee0


	//   ....[185]....
        /*07e8*/ 	.word	0x0000ef00


	//   ....[186]....
        /*07ec*/ 	.word	0x0000ef10


	//   ....[187]....
        /*07f0*/ 	.word	0x0000efd0


	//   ....[188]....
        /*07f4*/ 	.word	0x00010070


	//   ....[189]....
        /*07f8*/ 	.word	0x00010570


	//   ....[190]....
        /*07fc*/ 	.word	0x00010650


	//   ....[191]....
        /*0800*/ 	.word	0x00010720


	//   ....[192]....
        /*0804*/ 	.word	0x000107a0


	//   ....[193]....
        /*0808*/ 	.word	0x00010860


	//   ....[194]....
        /*080c*/ 	.word	0x000108c0


	//   ....[195]....
        /*0810*/ 	.word	0x00010980


	//   ....[196]....
        /*0814*/ 	.word	0x000109e0


	//   ....[197]....
        /*0818*/ 	.word	0x00010aa0


	//   ....[198]....
        /*081c*/ 	.word	0x00010b00


	//   ....[199]....
        /*0820*/ 	.word	0x00010bc0


	//   ....[200]....
        /*0824*/ 	.word	0x00010c20


	//   ....[201]....
        /*0828*/ 	.word	0x00010ce0


	//   ....[202]....
        /*082c*/ 	.word	0x00010d40


	//   ....[203]....
        /*0830*/ 	.word	0x00010e00


	//   ....[204]....
        /*0834*/ 	.word	0x00010e60


	//   ....[205]....
        /*0838*/ 	.word	0x00010f20


	//   ....[206]....
        /*083c*/ 	.word	0x00010f80


	//   ....[207]....
        /*0840*/ 	.word	0x00011040


	//   ....[208]....
        /*0844*/ 	.word	0x000110a0


	//   ....[209]....
        /*0848*/ 	.word	0x00011190


	//   ....[210]....
        /*084c*/ 	.word	0x000112f0


	//   ....[211]....
        /*0850*/ 	.word	0x000113c0


	//   ....[212]....
        /*0854*/ 	.word	0x000114a0


	//   ....[213]....
        /*0858*/ 	.word	0x000114f0


	//   ....[214]....
        /*085c*/ 	.word	0x000115c0


	//   ....[215]....
        /*0860*/ 	.word	0x00011610


	//   ....[216]....
        /*0864*/ 	.word	0x00011700


	//   ....[217]....
        /*0868*/ 	.word	0x00011750


	//   ....[218]....
        /*086c*/ 	.word	0x00011840


	//   ....[219]....
        /*0870*/ 	.word	0x00011890


	//   ....[220]....
        /*0874*/ 	.word	0x00011910


	//   ....[221]....
        /*0878*/ 	.word	0x000119c0


	//   ....[222]....
        /*087c*/ 	.word	0x00011a30


	//   ....[223]....
        /*0880*/ 	.word	0x00011ae0


	//   ....[224]....
        /*0884*/ 	.word	0x00011b50


	//   ....[225]....
        /*0888*/ 	.word	0x00011c00


	//   ....[226]....
        /*088c*/ 	.word	0x00011c60


	//   ....[227]....
        /*0890*/ 	.word	0x00011d20


	//   ....[228]....
        /*0894*/ 	.word	0x00011d90


	//   ....[229]....
        /*0898*/ 	.word	0x00011e40


	//   ....[230]....
        /*089c*/ 	.word	0x00011ec0


	//   ....[231]....
        /*08a0*/ 	.word	0x00011f10


	//   ....[232]....
        /*08a4*/ 	.word	0x00011fe0


	//   ....[233]....
        /*08a8*/ 	.word	0x000120a0


	//   ....[234]....
        /*08ac*/ 	.word	0x00012100


	//   ....[235]....
        /*08b0*/ 	.word	0x000121e0


	//   ....[236]....
        /*08b4*/ 	.word	0x00012250


	//   ....[237]....
        /*08b8*/ 	.word	0x00012320


	//   ....[238]....
        /*08bc*/ 	.word	0x00012380


	//   ....[239]....
        /*08c0*/ 	.word	0x00012440


	//   ....[240]....
        /*08c4*/ 	.word	0x000124a0


	//   ....[241]....
        /*08c8*/ 	.word	0x00012560


	//   ....[242]....
        /*08cc*/ 	.word	0x000125c0


	//   ....[243]....
        /*08d0*/ 	.word	0x00012680


	//   ....[244]....
        /*08d4*/ 	.word	0x00012700


	//   ....[245]....
        /*08d8*/ 	.word	0x000127b0


	//   ....[246]....
        /*08dc*/ 	.word	0x000128e0


	//   ....[247]....
        /*08e0*/ 	.word	0x00012980


	//   ....[248]....
        /*08e4*/ 	.word	0x000129e0


	//   ....[249]....
        /*08e8*/ 	.word	0x00012a90


	//   ....[250]....
        /*08ec*/ 	.word	0x00012b20


	//   ....[251]....
        /*08f0*/ 	.word	0x00012bb0


	//   ....[252]....
        /*08f4*/ 	.word	0x00012c10


	//   ....[253]....
        /*08f8*/ 	.word	0x00012cc0


	//   ....[254]....
        /*08fc*/ 	.word	0x00012d20


	//   ....[255]....
        /*0900*/ 	.word	0x00012dd0


	//   ....[0]....
        /*0904*/ 	.word	0x00012e30


	//   ....[1]....
        /*0908*/ 	.word	0x00012ee0


	//   ....[2]....
        /*090c*/ 	.word	0x00012f40


	//   ....[3]....
        /*0910*/ 	.word	0x00012ff0


	//   ....[4]....
        /*0914*/ 	.word	0x00013050


	//   ....[5]....
        /*0918*/ 	.word	0x00013100


	//   ....[6]....
        /*091c*/ 	.word	0x00013190


	//   ....[7]....
        /*0920*/ 	.word	0x00013220


	//   ....[8]....
        /*0924*/ 	.word	0x00013280


	//   ....[9]....
        /*0928*/ 	.word	0x00013330


	//   ....[10]....
        /*092c*/ 	.word	0x00013410


	//   ....[11]....
        /*0930*/ 	.word	0x000134b0


	//   ....[12]....
        /*0934*/ 	.word	0x00013520


	//   ....[13]....
        /*0938*/ 	.word	0x000135c0


	//   ....[14]....
        /*093c*/ 	.word	0x00013620


	//   ....[15]....
        /*0940*/ 	.word	0x000136c0


	//   ....[16]....
        /*0944*/ 	.word	0x00013720


	//   ....[17]....
        /*0948*/ 	.word	0x000137d0


	//   ....[18]....
        /*094c*/ 	.word	0x00013830


	//   ....[19]....
        /*0950*/ 	.word	0x000138d0


	//   ....[20]....
        /*0954*/ 	.word	0x00013930


	//   ....[21]....
        /*0958*/ 	.word	0x000139e0


	//   ....[22]....
        /*095c*/ 	.word	0x00013a60


	//   ....[23]....
        /*0960*/ 	.word	0x00013af0


	//   ....[24]....
        /*0964*/ 	.word	0x00013b50


	//   ....[25]....
        /*0968*/ 	.word	0x00013bc0


	//   ....[26]....
        /*096c*/ 	.word	0x00013c90


	//   ....[27]....
        /*0970*/ 	.word	0x00013d20


	//   ....[28]....
        /*0974*/ 	.word	0x00013d80


	//   ....[29]....
        /*0978*/ 	.word	0x00013e30


	//----- nvinfo : EIATTR_REG_RECONFIG
	.align		4
.L_866:
        /*097c*/ 	.byte	0x01, 0x54
	.zero		2


	//----- nvinfo : EIATTR_SYSCALL_OFFSETS
	.align		4
        /*0980*/ 	.byte	0x04, 0x46
        /*0982*/ 	.short	(.L_868 - .L_867)


	//   ....[0]....
.L_867:
        /*0984*/ 	.word	0x000012a0


	//   ....[1]....
        /*0988*/ 	.word	0x0000bac0


	//   ....[2]....
        /*098c*/ 	.word	0x0000bc00


	//   ....[3]....
        /*0990*/ 	.word	0x0000bd40


	//   ....[4]....
        /*0994*/ 	.word	0x0000be60


	//   ....[5]....
        /*0998*/ 	.word	0x0000d7f0


	//----- nvinfo : EIATTR_MBARRIER_INSTR_OFFSETS
	.align		4
.L_868:
        /*099c*/ 	.byte	0x04, 0x39
        /*099e*/ 	.short	(.L_870 - .L_869)


	//   ....[0]....
.L_869:
        /*09a0*/ 	.word	0x00000180
        /*09a4*/ 	.word	0x000000ff
        /*09a8*/ 	.word	0x00022800
        /*09ac*/ 	.short	0x0100
        /*09ae*/ 	.byte	0x08
	.zero		1


	//   ....[1]....
        /*09b0*/ 	.word	0x00000190
        /*09b4*/ 	.word	0x000000ff
        /*09b8*/ 	.word	0x00022820
        /*09bc*/ 	.short	0x0100
        /*09be*/ 	.byte	0x08
	.zero		1


	//   ....[2]....
        /*09c0*/ 	.word	0x00000280
        /*09c4*/ 	.word	0x000000ff
        /*09c8*/ 	.word	0x00022830
        /*09cc*/ 	.short	0x0100
        /*09ce*/ 	.byte	0x08
	.zero		1


	//   ....[3]....
        /*09d0*/ 	.word	0x00000290
        /*09d4*/ 	.word	0x000000ff
        /*09d8*/ 	.word	0x00022840
        /*09dc*/ 	.short	0x0100
        /*09de*/ 	.byte	0x08
	.zero		1


	//   ....[4]....
        /*09e0*/ 	.word	0x000002a0
        /*09e4*/ 	.word	0x000000ff
        /*09e8*/ 	.word	0x00022838
        /*09ec*/ 	.short	0x0100
        /*09ee*/ 	.byte	0x08
	.zero		1


	//   ....[5]....
        /*09f0*/ 	.word	0x000002b0
        /*09f4*/ 	.word	0x000000ff
        /*09f8*/ 	.word	0x00022848
        /*09fc*/ 	.short	0x0100
        /*09fe*/ 	.byte	0x08
	.zero		1


	//   ....[6]....
        /*0a00*/ 	.word	0x000003e0
        /*0a04*/ 	.word	0x000000ff
        /*0a08*/ 	.word	0x00022850
        /*0a0c*/ 	.short	0x0100
        /*0a0e*/ 	.byte	0x08
	.zero		1


	//   ....[7]....
        /*0a10*/ 	.word	0x000003f0
        /*0a14*/ 	.word	0x000000ff
        /*0a18*/ 	.word	0x00022860
        /*0a1c*/ 	.short	0x0100
        /*0a1e*/ 	.byte	0x08
	.zero		1


	//   ....[8]....
        /*0a20*/ 	.word	0x00000400
        /*0a24*/ 	.word	0x000000ff
        /*0a28*/ 	.word	0x00022858
        /*0a2c*/ 	.short	0x0100
        /*0a2e*/ 	.byte	0x08
	.zero		1


	//   ....[9]....
        /*0a30*/ 	.word	0x00000410
        /*0a34*/ 	.word	0x000000ff
        /*0a38*/ 	.word	0x00022868
        /*0a3c*/ 	.short	0x0100
        /*0a3e*/ 	.byte	0x08
	.zero		1


	//   ....[10]....
        /*0a40*/ 	.word	0x00000500
        /*0a44*/ 	.word	0x000000ff
        /*0a48*/ 	.word	0x00022870
        /*0a4c*/ 	.short	0x0100
        /*0a4e*/ 	.byte	0x06
	.zero		1


	//   ....[11]....
        /*0a50*/ 	.word	0x00000510
        /*0a54*/ 	.word	0x000000ff
        /*0a58*/ 	.word	0x00022880
        /*0a5c*/ 	.short	0x0100
        /*0a5e*/ 	.byte	0x06
	.zero		1


	//   ....[12]....
        /*0a60*/ 	.word	0x00000520
        /*0a64*/ 	.word	0x000000ff
        /*0a68*/ 	.word	0x00022878
        /*0a6c*/ 	.short	0x0100
        /*0a6e*/ 	.byte	0x06
	.zero		1


	//   ....[13]....
        /*0a70*/ 	.word	0x00000530
        /*0a74*/ 	.word	0x000000ff
        /*0a78*/ 	.word	0x00022888
        /*0a7c*/ 	.short	0x0100
        /*0a7e*/ 	.byte	0x06
	.zero		1


	//   ....[14]....
        /*0a80*/ 	.word	0x00000660
        /*0a84*/ 	.word	0x000000ff
        /*0a88*/ 	.word	0x00022890
        /*0a8c*/ 	.short	0x0100
        /*0a8e*/ 	.byte	0x08
	.zero		1


	//   ....[15]....
        /*0a90*/ 	.word	0x00000670
        /*0a94*/ 	.word	0x000000ff
        /*0a98*/ 	.word	0x000228a0
        /*0a9c*/ 	.short	0x0100
        /*0a9e*/ 	.byte	0x08
	.zero		1


	//   ....[16]....
        /*0aa0*/ 	.word	0x00000680
        /*0aa4*/ 	.word	0x000000ff
        /*0aa8*/ 	.word	0x00022898
        /*0aac*/ 	.short	0x0100
        /*0aae*/ 	.byte	0x08
	.zero		1


	//   ....[17]....
        /*0ab0*/ 	.word	0x00000690
        /*0ab4*/ 	.word	0x000000ff
        /*0ab8*/ 	.word	0x000228a8
        /*0abc*/ 	.short	0x0100
        /*0abe*/ 	.byte	0x08
	.zero		1


	//   ....[18]....
        /*0ac0*/ 	.word	0x000007d0
        /*0ac4*/ 	.word	0x000000ff
        /*0ac8*/ 	.word	0x000228b0
        /*0acc*/ 	.short	0x0100
        /*0ace*/ 	.byte	0x08
	.zero		1


	//   ....[19]....
        /*0ad0*/ 	.word	0x000007e0
        /*0ad4*/ 	.word	0x000000ff
        /*0ad8*/ 	.word	0x000228c0
        /*0adc*/ 	.short	0x0100
        /*0ade*/ 	.byte	0x08
	.zero		1


	//   ....[20]....
        /*0ae0*/ 	.word	0x000007f0
        /*0ae4*/ 	.word	0x000000ff
        /*0ae8*/ 	.word	0x000228b8
        /*0aec*/ 	.short	0x0100
        /*0aee*/ 	.byte	0x08
	.zero		1


	//   ....[21]....
        /*0af0*/ 	.word	0x00000800
        /*0af4*/ 	.word	0x000000ff
        /*0af8*/ 	.word	0x000228c8
        /*0afc*/ 	.short	0x0100
        /*0afe*/ 	.byte	0x08
	.zero		1


	//   ....[22]....
        /*0b00*/ 	.word	0x00001570
        /*0b04*/ 	.word	0x000000ff
        /*0b08*/ 	.word	0x00022800
        /*0b0c*/ 	.short	0x010a
        /*0b0e*/ 	.byte	0x29
	.zero		1


	//   ....[23]....
        /*0b10*/ 	.word	0x00001600
        /*0b14*/ 	.word	0x000000ff
        /*0b18*/ 	.word	0x00022830
        /*0b1c*/ 	.short	0x010a
        /*0b1e*/ 	.byte	0x29
	.zero		1


	//   ....[24]....
        /*0b20*/ 	.word	0x00001660
        /*0b24*/ 	.word	0x000000ff
        /*0b28*/ 	.word	0x00022830
        /*0b2c*/ 	.short	0x010a
        /*0b2e*/ 	.byte	0x29
	.zero		1


	//   ....[25]....
        /*0b30*/ 	.word	0x00002960
        /*0b34*/ 	.word	0x000000ff
        /*0b38*/ 	.word	0x00000000
        /*0b3c*/ 	.short	0x0101
        /*0b3e*/ 	.byte	0x04
	.zero		1


	//   ....[26]....
        /*0b40*/ 	.word	0x00005080
        /*0b44*/ 	.word	0x000000ff
        /*0b48*/ 	.word	0x00022830
        /*0b4c*/ 	.short	0x010a
        /*0b4e*/ 	.byte	0x04
	.zero		1


	//   ....[27]....
        /*0b50*/ 	.word	0x000050c0
        /*0b54*/ 	.word	0x000000ff
        /*0b58*/ 	.word	0x00022830
        /*0b5c*/ 	.short	0x010a
        /*0b5e*/ 	.byte	0x04
	.zero		1


	//   ....[28]....
        /*0b60*/ 	.word	0x000059b0
        /*0b64*/ 	.word	0x000000ff
        /*0b68*/ 	.word	0x00022850
        /*0b6c*/ 	.short	0x010a
        /*0b6e*/ 	.byte	0x04
	.zero		1


	//   ....[29]....
        /*0b70*/ 	.word	0x000059f0
        /*0b74*/ 	.word	0x000000ff
        /*0b78*/ 	.word	0x00022850
        /*0b7c*/ 	.short	0x010a
        /*0b7e*/ 	.byte	0x04
	.zero		1


	//   ....[30]....
        /*0b80*/ 	.word	0x000062c0
        /*0b84*/ 	.word	0x000000ff
        /*0b88*/ 	.word	0x00000000
        /*0b8c*/ 	.short	0x0101
        /*0b8e*/ 	.byte	0x04
	.zero		1


	//   ....[31]....
        /*0b90*/ 	.word	0x00007d00
        /*0b94*/ 	.word	0x000000ff
        /*0b98*/ 	.word	0x00000000
        /*0b9c*/ 	.short	0x0101
        /*0b9e*/ 	.byte	0x04
	.zero		1


	//   ....[32]....
        /*0ba0*/ 	.word	0x000083a0
        /*0ba4*/ 	.word	0x000000ff
        /*0ba8*/ 	.word	0x00022850
        /*0bac*/ 	.short	0x010a
        /*0bae*/ 	.byte	0x09
	.zero		1


	//   ....[33]....
        /*0bb0*/ 	.word	0x000083e0
        /*0bb4*/ 	.word	0x000000ff
        /*0bb8*/ 	.word	0x00022850
        /*0bbc*/ 	.short	0x010a
        /*0bbe*/ 	.byte	0x09
	.zero		1


	//   ....[34]....
        /*0bc0*/ 	.word	0x00008a50
        /*0bc4*/ 	.word	0x000000ff
        /*0bc8*/ 	.word	0x00000000
        /*0bcc*/ 	.short	0x0101
        /*0bce*/ 	.byte	0x04
	.zero		1


	//   ....[35]....
        /*0bd0*/ 	.word	0x0000a120
        /*0bd4*/ 	.word	0x000000ff
        /*0bd8*/ 	.word	0x00000000
        /*0bdc*/ 	.short	0x0101
        /*0bde*/ 	.byte	0x04
	.zero		1


	//   ....[36]....
        /*0be0*/ 	.word	0x0000c4f0
        /*0be4*/ 	.word	0x000000ff
        /*0be8*/ 	.word	0x00022880
        /*0bec*/ 	.short	0x010a
        /*0bee*/ 	.byte	0x2a
	.zero		1


	//   ....[37]....
        /*0bf0*/ 	.word	0x0000cd50
        /*0bf4*/ 	.word	0x000000ff
        /*0bf8*/ 	.word	0x00022870
        /*0bfc*/ 	.short	0x0107
        /*0bfe*/ 	.byte	0x2a
	.zero		1


	//   ....[38]....
        /*0c00*/ 	.word	0x0000cde0
        /*0c04*/ 	.word	0x000000ff
        /*0c08*/ 	.word	0x00022870
        /*0c0c*/ 	.short	0x0101
        /*0c0e*/ 	.byte	0x2a
	.zero		1


	//   ....[39]....
        /*0c10*/ 	.word	0x0000ce10
        /*0c14*/ 	.word	0x000000ff
        /*0c18*/ 	.word	0x00022840
        /*0c1c*/ 	.short	0x010a
        /*0c1e*/ 	.byte	0x2a
	.zero		1


	//   ....[40]....
        /*0c20*/ 	.word	0x0000d590
        /*0c24*/ 	.word	0x000000ff
        /*0c28*/ 	.word	0x00022830
        /*0c2c*/ 	.short	0x0107
        /*0c2e*/ 	.byte	0x2a
	.zero		1


	//   ....[41]....
        /*0c30*/ 	.word	0x0000d620
        /*0c34*/ 	.word	0x000000ff
        /*0c38*/ 	.word	0x00022830
        /*0c3c*/ 	.short	0x0101
        /*0c3e*/ 	.byte	0x2a
	.zero		1


	//   ....[42]....
        /*0c40*/ 	.word	0x0000deb0
        /*0c44*/ 	.word	0x000000ff
        /*0c48*/ 	.word	0x00022800
        /*0c4c*/ 	.short	0x0107
        /*0c4e*/ 	.byte	0x2a
	.zero		1


	//   ....[43]....
        /*0c50*/ 	.word	0x0000def0
        /*0c54*/ 	.word	0x000000ff
        /*0c58*/ 	.word	0x00022800
        /*0c5c*/ 	.short	0x0101
        /*0c5e*/ 	.byte	0x2a
	.zero		1


	//   ....[44]....
        /*0c60*/ 	.word	0x0000df00
        /*0c64*/ 	.word	0x000000ff
        /*0c68*/ 	.word	0x00022820
        /*0c6c*/ 	.short	0x010a
        /*0c6e*/ 	.byte	0x2a
	.zero		1


	//   ....[45]....
        /*0c70*/ 	.word	0x0000e380
        /*0c74*/ 	.word	0x00000003
        /*0c78*/ 	.word	0x00022880
        /*0c7c*/ 	.short	0x010a
        /*0c7e*/ 	.byte	0x3f
	.zero		1


	//   ....[46]....
        /*0c80*/ 	.word	0x0000e9d0
        /*0c84*/ 	.word	0x00000003
        /*0c88*/ 	.word	0x00022870
        /*0c8c*/ 	.short	0x0107
        /*0c8e*/ 	.byte	0x3f
	.zero		1


	//   ....[47]....
        /*0c90*/ 	.word	0x0000ea60
        /*0c94*/ 	.word	0x00000003
        /*0c98*/ 	.word	0x00022870
        /*0c9c*/ 	.short	0x0101
        /*0c9e*/ 	.byte	0x3f
	.zero		1


	//   ....[48]....
        /*0ca0*/ 	.word	0x0000ea90
        /*0ca4*/ 	.word	0x00000003
        /*0ca8*/ 	.word	0x00022840
        /*0cac*/ 	.short	0x010a
        /*0cae*/ 	.byte	0x3f
	.zero		1


	//   ....[49]....
        /*0cb0*/ 	.word	0x0000f060
        /*0cb4*/ 	.word	0x00000003
        /*0cb8*/ 	.word	0x00022830
        /*0cbc*/ 	.short	0x0107
        /*0cbe*/ 	.byte	0x3f
	.zero		1


	//   ....[50]....
        /*0cc0*/ 	.word	0x0000f100
        /*0cc4*/ 	.word	0x00000003
        /*0cc8*/ 	.word	0x00022830
        /*0ccc*/ 	.short	0x0101
        /*0cce*/ 	.byte	0x3f
	.zero		1


	//   ....[51]....
        /*0cd0*/ 	.word	0x0000f180
        /*0cd4*/ 	.word	0x00000006
        /*0cd8*/ 	.word	0x00022870
        /*0cdc*/ 	.short	0x010a
        /*0cde*/ 	.byte	0x3f
	.zero		1


	//   ....[52]....
        /*0ce0*/ 	.word	0x0000f210
        /*0ce4*/ 	.word	0x00000006
        /*0ce8*/ 	.word	0x00022860
        /*0cec*/ 	.short	0x010a
        /*0cee*/ 	.byte	0x3f
	.zero		1


	//   ....[53]....
        /*0cf0*/ 	.word	0x0000f780
        /*0cf4*/ 	.word	0x00000006
        /*0cf8*/ 	.word	0x00022850
        /*0cfc*/ 	.short	0x0101
        /*0cfe*/ 	.byte	0x3f
	.zero		1


	//   ....[54]....
        /*0d00*/ 	.word	0x0000f820
        /*0d04*/ 	.word	0x00000006
        /*0d08*/ 	.word	0x00000000
        /*0d0c*/ 	.short	0x0101
        /*0d0e*/ 	.byte	0x3f
	.zero		1


	//   ....[55]....
        /*0d10*/ 	.word	0x0000f8f0
        /*0d14*/ 	.word	0x00000010
        /*0d18*/ 	.word	0x00022870
        /*0d1c*/ 	.short	0x010a
        /*0d1e*/ 	.byte	0x3f
	.zero		1


	//   ....[56]....
        /*0d20*/ 	.word	0x0000f9a0
        /*0d24*/ 	.word	0x00000010
        /*0d28*/ 	.word	0x00022860
        /*0d2c*/ 	.short	0x010a
        /*0d2e*/ 	.byte	0x3f
	.zero		1


	//   ....[57]....
        /*0d30*/ 	.word	0x0000ff00
        /*0d34*/ 	.word	0x00000010
        /*0d38*/ 	.word	0x00022850
        /*0d3c*/ 	.short	0x0101
        /*0d3e*/ 	.byte	0x3f
	.zero		1


	//   ....[58]....
        /*0d40*/ 	.word	0x0000ffc0
        /*0d44*/ 	.word	0x00000010
        /*0d48*/ 	.word	0x00000000
        /*0d4c*/ 	.short	0x0101
        /*0d4e*/ 	.byte	0x3f
	.zero		1


	//   ....[59]....
        /*0d50*/ 	.word	0x00010020
        /*0d54*/ 	.word	0x00000006
        /*0d58*/ 	.word	0x00022820
        /*0d5c*/ 	.short	0x010a
        /*0d5e*/ 	.byte	0x3f
	.zero		1


	//   ....[60]....
        /*0d60*/ 	.word	0x00010140
        /*0d64*/ 	.word	0x00000005
        /*0d68*/ 	.word	0x00022840
        /*0d6c*/ 	.short	0x010a
        /*0d6e*/ 	.byte	0x3f
	.zero		1


	//   ....[61]....
        /*0d70*/ 	.word	0x000101e0
        /*0d74*/ 	.word	0x00000003
        /*0d78*/ 	.word	0x00022840
        /*0d7c*/ 	.short	0x010a
        /*0d7e*/ 	.byte	0x3f
	.zero		1


	//   ....[62]....
        /*0d80*/ 	.word	0x00010220
        /*0d84*/ 	.word	0x00000005
        /*0d88*/ 	.word	0x00022860
        /*0d8c*/ 	.short	0x010a
        /*0d8e*/ 	.byte	0x3f
	.zero		1


	//   ....[63]....
        /*0d90*/ 	.word	0x00010260
        /*0d94*/ 	.word	0x00000003
        /*0d98*/ 	.word	0x00022860
        /*0d9c*/ 	.short	0x010a
        /*0d9e*/ 	.byte	0x3f
	.zero		1


	//   ....[64]....
        /*0da0*/ 	.word	0x000102a0
        /*0da4*/ 	.word	0x00000005
        /*0da8*/ 	.word	0x00022880
        /*0dac*/ 	.short	0x010a
        /*0dae*/ 	.byte	0x3f
	.zero		1


	//   ....[65]....
        /*0db0*/ 	.word	0x000102e0
        /*0db4*/ 	.word	0x00000003
        /*0db8*/ 	.word	0x00022880
        /*0dbc*/ 	.short	0x010a
        /*0dbe*/ 	.byte	0x3f
	.zero		1


	//   ....[66]....
        /*0dc0*/ 	.word	0x00010350
        /*0dc4*/ 	.word	0x00000003
        /*0dc8*/ 	.word	0x00022800
        /*0dcc*/ 	.short	0x010a
        /*0dce*/ 	.byte	0x3f
	.zero		1


	//   ....[67]....
        /*0dd0*/ 	.word	0x000103b0
        /*0dd4*/ 	.word	0x00000005
        /*0dd8*/ 	.word	0x00022830
        /*0ddc*/ 	.short	0x010a
        /*0dde*/ 	.byte	0x3f
	.zero		1


	//   ....[68]....
        /*0de0*/ 	.word	0x00010410
        /*0de4*/ 	.word	0x00000008
        /*0de8*/ 	.word	0x00022830
        /*0dec*/ 	.short	0x010a
        /*0dee*/ 	.byte	0x3f
	.zero		1


	//   ....[69]....
        /*0df0*/ 	.word	0x00010470
        /*0df4*/ 	.word	0x00000009
        /*0df8*/ 	.word	0x00022850
        /*0dfc*/ 	.short	0x010a
        /*0dfe*/ 	.byte	0x3f
	.zero		1


	//   ....[70]....
        /*0e00*/ 	.word	0x000104d0
        /*0e04*/ 	.word	0x00000005
        /*0e08*/ 	.word	0x00022850
        /*0e0c*/ 	.short	0x010a
        /*0e0e*/ 	.byte	0x3f
	.zero		1


	//   ....[71]....
        /*0e10*/ 	.word	0x000105a0
        /*0e14*/ 	.word	0x00000019
        /*0e18*/ 	.word	0x00022880
        /*0e1c*/ 	.short	0x010a
        /*0e1e*/ 	.byte	0x3f
	.zero		1


	//   ....[72]....
        /*0e20*/ 	.word	0x00011240
        /*0e24*/ 	.word	0x00000019
        /*0e28*/ 	.word	0x00022840
        /*0e2c*/ 	.short	0x010a
        /*0e2e*/ 	.byte	0x3f
	.zero		1


	//   ....[73]....
        /*0e30*/ 	.word	0x000127e0
        /*0e34*/ 	.word	0x00000019
        /*0e38*/ 	.word	0x00022820
        /*0e3c*/ 	.short	0x010a
        /*0e3e*/ 	.byte	0x3f
	.zero		1


	//   ....[74]....
        /*0e40*/ 	.word	0x00012830
        /*0e44*/ 	.word	0x00000003
        /*0e48*/ 	.word	0x00022880
        /*0e4c*/ 	.short	0x010a
        /*0e4e*/ 	.byte	0x3f
	.zero		1


	//   ....[75]....
        /*0e50*/ 	.word	0x00013360
        /*0e54*/ 	.word	0x00000003
        /*0e58*/ 	.word	0x00022840
        /*0e5c*/ 	.short	0x010a
        /*0e5e*/ 	.byte	0x3f
	.zero		1


	//   ....[76]....
        /*0e60*/ 	.word	0x00013e60
        /*0e64*/ 	.word	0x00000006
        /*0e68*/ 	.word	0x00022870
        /*0e6c*/ 	.short	0x010a
        /*0e6e*/ 	.byte	0x3f
	.zero		1


	//   ....[77]....
        /*0e70*/ 	.word	0x00013eb0
        /*0e74*/ 	.word	0x00000006
        /*0e78*/ 	.word	0x00022860
        /*0e7c*/ 	.short	0x010a
        /*0e7e*/ 	.byte	0x3f
	.zero		1


	//   ....[78]....
        /*0e80*/ 	.word	0x00013f00
        /*0e84*/ 	.word	0x00000010
        /*0e88*/ 	.word	0x00022870
        /*0e8c*/ 	.short	0x010a
        /*0e8e*/ 	.byte	0x3f
	.zero		1


	//   ....[79]....
        /*0e90*/ 	.word	0x00013f50
        /*0e94*/ 	.word	0x00000010
        /*0e98*/ 	.word	0x00022860
        /*0e9c*/ 	.short	0x010a
        /*0e9e*/ 	.byte	0x3f
	.zero		1


	//   ....[80]....
        /*0ea0*/ 	.word	0x00013fa0
        /*0ea4*/ 	.word	0x00000006
        /*0ea8*/ 	.word	0x00022820
        /*0eac*/ 	.short	0x010a
        /*0eae*/ 	.byte	0x3f
	.zero		1


	//   ....[81]....
        /*0eb0*/ 	.word	0x00013ff0
        /*0eb4*/ 	.word	0x00000005
        /*0eb8*/ 	.word	0x00022840
        /*0ebc*/ 	.short	0x010a
        /*0ebe*/ 	.byte	0x3f
	.zero		1


	//   ....[82]....
        /*0ec0*/ 	.word	0x00014040
        /*0ec4*/ 	.word	0x00000003
        /*0ec8*/ 	.word	0x00022840
        /*0ecc*/ 	.short	0x010a
        /*0ece*/ 	.byte	0x3f
	.zero		1


	//   ....[83]....
        /*0ed0*/ 	.word	0x00014090
        /*0ed4*/ 	.word	0x00000005
        /*0ed8*/ 	.word	0x00022860
        /*0edc*/ 	.short	0x010a
        /*0ede*/ 	.byte	0x3f
	.zero		1


	//   ....[84]....
        /*0ee0*/ 	.word	0x000140e0
        /*0ee4*/ 	.word	0x00000003
        /*0ee8*/ 	.word	0x00022860
        /*0eec*/ 	.short	0x010a
        /*0eee*/ 	.byte	0x3f
	.zero		1


	//   ....[85]....
        /*0ef0*/ 	.word	0x00014130
        /*0ef4*/ 	.word	0x00000005
        /*0ef8*/ 	.word	0x00022880
        /*0efc*/ 	.short	0x010a
        /*0efe*/ 	.byte	0x3f
	.zero		1


	//----- nvinfo : EIATTR_NUM_MBARRIERS
	.align		4
.L_870:
        /*0f00*/ 	.byte	0x03, 0x38
        /*0f02*/ 	.short	0x0016


	//----- nvinfo : EIATTR_EXIT_INSTR_OFFSETS
	.align		4
        /*0f04*/ 	.byte	0x04, 0x1c
        /*0f06*/ 	.short	(.L_872 - .L_871)


	//   ....[0]....
.L_871:
        /*0f08*/ 	.word	0x00010330


	//----- nvinfo : EIATTR_MAX_THREADS
	.align		4
.L_872:
        /*0f0c*/ 	.byte	0x04, 0x05
        /*0f0e*/ 	.short	(.L_874 - .L_873)
.L_873:
        /*0f10*/ 	.word	0x00000180
        /*0f14*/ 	.word	0x00000001
        /*0f18*/ 	.word	0x00000001


	//----- nvinfo : EIATTR_CRS_STACK_SIZE
	.align		4
.L_874:
        /*0f1c*/ 	.byte	0x04, 0x1e
        /*0f1e*/ 	.short	(.L_876 - .L_875)
.L_875:
        /*0f20*/ 	.word	0x00000000


	//----- nvinfo : EIATTR_CBANK_PARAM_SIZE
	.align		4
.L_876:
        /*0f24*/ 	.byte	0x03, 0x19
        /*0f26*/ 	.short	0x0a70


	//----- nvinfo : EIATTR_PARAM_CBANK
	.align		4
        /*0f28*/ 	.byte	0x04, 0x0a
        /*0f2a*/ 	.short	(.L_878 - .L_877)
	.align		4
.L_877:
        /*0f2c*/ 	.word	index@(.nv.constant0._ZN7cutlass13device_kernelIN5flash11enable_sm90INS1_16FlashAttnFwdSm90INS1_25CollectiveMainloopFwdSm90ILi2EN4cute5tupleIJNS5_1CILi1EEES8_S8_EEENS6_IJNS7_ILi128EEENS7_ILi160EEESA_EEELi128ENS_12float_e4m3_tEfNS_4arch4Sm90ELb0ELb0ELb1ELb0ELb1ELb0ELb0ELb1ELb1ELb1ELb1ELb0EEENS1_21CollectiveEpilogueFwdINS6_IJSA_SA_SB_EEES9_NS_10bfloat16_tESF_Li256ELb0ELb1ELb1ELb1EEENS1_19SingleTileSchedulerILb0ELb1ELb1ELi128EEEEEEEEEvNT_6ParamsE)
        /*0f30*/ 	.short	0x0210
        /*0f32*/ 	.short	0x0a70


	//----- nvinfo : EIATTR_SW_WAR
	.align		4
.L_878:
        /*0f34*/ 	.byte	0x04, 0x36
        /*0f36*/ 	.short	(.L_880 - .L_879)
.L_879:
        /*0f38*/ 	.word	0x00000008
.L_880:


//--------------------- .nv.info._ZN7cutlass13device_kernelIN5flash11enable_sm90INS1_16FlashAttnFwdSm90INS1_25CollectiveMainloopFwdSm90ILi2EN4cute5tupleIJNS5_1CILi1EEES8_S8_EEENS6_IJNS7_ILi128EEENS7_ILi160EEESA_EEELi128ENS_12float_e4m3_tEfNS_4arch4Sm90ELb0ELb0ELb1ELb1ELb1ELb0ELb0ELb1ELb1ELb1ELb1ELb0EEENS1_21CollectiveEpilogueFwdINS6_IJSA_SA_SB_EEES9_NS_10bfloat16_tESF_Li256ELb1ELb1ELb1ELb1EEENS1_36VarlenDynamicPersistentTileSchedulerILi128ELi160ELi256ELi128ELb1ELb1ELb1ELb0ELb1ELb1EEEEEEEEEvNT_6ParamsE --------------------------
	.section	.nv.info._ZN7cutlass13device_kernelIN5flash11enable_sm90INS1_16FlashAttnFwdSm90INS1_25CollectiveMainloopFwdSm90ILi2EN4cute5tupleIJNS5_1CILi1EEES8_S8_EEENS6_IJNS7_ILi128EEENS7_ILi160EEESA_EEELi128ENS_12float_e4m3_tEfNS_4arch4Sm90ELb0ELb0ELb1ELb1ELb1ELb0ELb0ELb1ELb1ELb1ELb1ELb0EEENS1_21CollectiveEpilogueFwdINS6_IJSA_SA_SB_EEES9_NS_10bfloat16_tESF_Li256ELb1ELb1ELb1ELb1EEENS1_36VarlenDynamicPersistentTileSchedulerILi128ELi160ELi256ELi128ELb1ELb1ELb1ELb0ELb1ELb1EEEEEEEEEvNT_6ParamsE,"",@"SHT_CUDA_INFO"
	.sectionflags	@""
	.align	4


	//----- nvinfo : EIATTR_CUDA_API_VERSION
	.align		4
        /*0000*/ 	.byte	0x04, 0x37
        /*0002*/ 	.short	(.L_882 - .L_881)
.L_881:
        /*0004*/ 	.word	0x00000082


	//----- nvinfo : EIATTR_KPARAM_INFO
	.align		4
.L_882:
        /*0008*/ 	.byte	0x04, 0x17
        /*000a*/ 	.short	(.L_884 - .L_883)
.L_883:
        /*000c*/ 	.word	0x00000000
        /*0010*/ 	.short	0x0000
        /*0012*/ 	.short	0x0070
        /*0014*/ 	.byte	0x00, 0xf0, 0x01, 0x2a


	//----- nvinfo : EIATTR_SPARSE_MMA_MASK
	.align		4
.L_884:
        /*0018*/ 	.byte	0x03, 0x50
        /*001a*/ 	.short	0x0000


	//----- nvinfo : EIATTR_MAXREG_COUNT
	.align		4
        /*001c*/ 	.byte	0x03, 0x1b
        /*001e*/ 	.short	0x00a8


	//----- nvinfo : EIATTR_NUM_BARRIERS
	.align		4
        /*0020*/ 	.byte	0x02, 0x4c
        /*0022*/ 	.byte	0x10
	.zero		1


	//----- nvinfo : EIATTR_EXTERNS
	.align		4
        /*0024*/ 	.byte	0x04, 0x0f
        /*0026*/ 	.short	(.L_886 - .L_885)


	//   ....[0]....
	.align		4
.L_885:
        /*0028*/ 	.word	index@(__assertfail)


	//----- nvinfo : EIATTR_ANNOTATIONS
	.align		4
.L_886:
        /*002c*/ 	.byte	0x04, 0x55
        /*002e*/ 	.short	(.L_888 - .L_887)


	//   ....[0]....
.L_887:
        /* <DEDUP_REMOVED lines=29> */


	//----- nvinfo : EIATTR_MERCURY_ISA_VERSION
	.align		4
.L_888:
        /*01e8*/ 	.byte	0x03, 0x5f
        /*01ea*/ 	.short	0x0101


	//----- nvinfo : EIATTR_UNUSED_LOAD_BYTE_OFFSET
	.align		4
        /*01ec*/ 	.byte	0x04, 0x44
        /*01ee*/ 	.short	(.L_890 - .L_889)


	//   ....[0]....
.L_889:
        /*01f0*/ 	.word	0x00000980
        /*01f4*/ 	.word	0x0000fff0


	//   ....[1]....
        /*01f8*/ 	.word	0x000094b0
        /*01fc*/ 	.word	0x0000fff0


	//----- nvinfo : EIATTR_INT_WARP_WIDE_INSTR_OFFSETS
	.align		4
.L_890:
        /*0200*/ 	.byte	0x04, 0x31
        /*0202*/ 	.short	(.L_892 - .L_891)


	//   ....[0]....
.L_891:
        /*0204*/ 	.word	0x000000c0


	//   ....[1]....
        /*0208*/ 	.word	0x000000d0


	//   ....[2]....
        /*020c*/ 	.word	0x00000170


	//   ....[3]....
        /*0210*/ 	.word	0x0000e790


	//   ....[4]....
        /*0214*/ 	.word	0x0000e820


	//   ....[5]....
        /*0218*/ 	.word	0x000129a0


	//   ....[6]....
        /*021c*/ 	.word	0x00012a30


	//----- nvinfo : EIATTR_COOP_GROUP_MASK_REGIDS
	.align		4
.L_892:
        /*0220*/ 	.byte	0x04, 0x29
        /*0222*/ 	.short	(.L_894 - .L_893)


	//   ....[0]....
.L_893:
        /*0224*/ 	.word	0xffffffff


	//   ....[1]....
        /*0228*/ 	.word	0xffffffff


	//   ....[2]....
        /*022c*/ 	.word	0xffffffff


	//   ....[3]....
        /*0230*/ 	.word	0xffffffff


	//   ....[4]....
        /*0234*/ 	.word	0xffffffff


	//   ....[5]....
        /*0238*/ 	.word	0xffffffff


	//   ....[6]....
        /*023c*/ 	.word	0xffffffff


	//   ....[7]....
        /*0240*/ 	.word	0xffffffff


	//   ....[8]....
        /*0244*/ 	.word	0xffffffff


	//   ....[9]....
        /*0248*/ 	.word	0xffffffff


	//   ....[10]....
        /*024c*/ 	.word	0xffffffff


	//   ....[11]....
        /*0250*/ 	.word	0xffffffff


	//   ....[12]....
        /*0254*/ 	.word	0xffffffff


	//   ....[13]....
        /*0258*/ 	.word	0xffffffff


	//   ....[14]....
        /*025c*/ 	.word	0xffffffff


	//   ....[15]....
        /*0260*/ 	.word	0xffffffff


	//   ....[16]....
        /*0264*/ 	.word	0xffffffff


	//   ....[17]....
        /*0268*/ 	.word	0xffffffff


	//   ....[18]....
        /*026c*/ 	.word	0xffffffff


	//   ....[19]....
        /*0270*/ 	.word	0xffffffff


	//   ....[20]....
        /*0274*/ 	.word	0xffffffff


	//   ....[21]....
        /*0278*/ 	.word	0xffffffff


	//   ....[22]....
        /*027c*/ 	.word	0xffffffff


	//   ....[23]....
        /*0280*/ 	.word	0xffffffff


	//   ....[24]....
        /*0284*/ 	.word	0xffffffff


	//   ....[25]....
        /*0288*/ 	.word	0xffffffff


	//   ....[26]....
        /*028c*/ 	.word	0xffffffff


	//   ....[27]....
        /*0290*/ 	.word	0xffffffff


	//   ....[28]....
        /*0294*/ 	.word	0xffffffff


	//   ....[29]....
        /*0298*/ 	.word	0xffffffff


	//   ....[30]....
        /*029c*/ 	.word	0xffffffff


	//   ....[31]....
        /*02a0*/ 	.word	0xffffffff


	//   ....[32]....
        /*02a4*/ 	.word	0xffffffff


	//   ....[33]....
        /*02a8*/ 	.word	0xffffffff


	//   ....[34]....
        /*02ac*/ 	.word	0xffffffff


	//   ....[35]....
        /*02b0*/ 	.word	0xffffffff


	//   ....[36]....
        /*02b4*/ 	.word	0xffffffff


	//   ....[37]....
        /*02b8*/ 	.word	0xffffffff


	//   ....[38]....
        /*02bc*/ 	.word	0xffffffff


	//   ....[39]....
        /*02c0*/ 	.word	0xffffffff


	//   ....[40]....
        /*02c4*/ 	.word	0xffffffff


	//   ....[41]....
        /*02c8*/ 	.word	0xffffffff


	//   ....[42]....
        /*02cc*/ 	.word	0xffffffff


	//   ....[43]....
        /*02d0*/ 	.word	0xffffffff


	//   ....[44]....
        /*02d4*/ 	.word	0xffffffff


	//   ....[45]....
        /*02d8*/ 	.word	0xffffffff


	//   ....[46]....
        /*02dc*/ 	.word	0xffffffff


	//   ....[47]....
        /*02e0*/ 	.word	0xffffffff


	//   ....[48]....
        /*02e4*/ 	.word	0xffffffff


	//   ....[49]....
        /*02e8*/ 	.word	0xffffffff


	//   ....[50]....
        /*02ec*/ 	.word	0xffffffff


	//   ....[51]....
        /*02f0*/ 	.word	0xffffffff


	//   ....[52]....
        /*02f4*/ 	.word	0xffffffff


	//   ....[53]....
        /*02f8*/ 	.word	0xffffffff


	//   ....[54]....
        /*02fc*/ 	.word	0xffffffff


	//   ....[55]....
        /*0300*/ 	.word	0xffffffff


	//   ....[56]....
        /*0304*/ 	.word	0xffffffff


	//   ....[57]....
        /*0308*/ 	.word	0xffffffff


	//   ....[58]....
        /*030c*/ 	.word	0xffffffff


	//   ....[59]....
        /*0310*/ 	.word	0xffffffff


	//   ....[60]....
        /*0314*/ 	.word	0xffffffff


	//   ....[61]....
        /*0318*/ 	.word	0xffffffff


	//   ....[62]....
        /*031c*/ 	.word	0xffffffff


	//   ....[63]....
        /*0320*/ 	.word	0xffffffff


	//   ....[64]....
        /*0324*/ 	.word	0xffffffff


	//   ....[65]....
        /*0328*/ 	.word	0xffffffff


	//   ....[66]....
        /*032c*/ 	.word	0xffffffff


	//   ....[67]....
        /*0330*/ 	.word	0xffffffff


	//   ....[68]....
        /*0334*/ 	.word	0xffffffff


	//   ....[69]....
        /*0338*/ 	.word	0xffffffff


	//   ....[70]....
        /*033c*/ 	.word	0xffffffff


	//   ....[71]....
        /*0340*/ 	.word	0xffffffff


	//   ....[72]....
        /*0344*/ 	.word	0xffffffff


	//   ....[73]....
        /*0348*/ 	.word	0xffffffff


	//   ....[74]....
        /*034c*/ 	.word	0xffffffff


	//   ....[75]....
        /*0350*/ 	.word	0xffffffff


	//   ....[76]....
        /*0354*/ 	.word	0xffffffff


	//   ....[77]....
        /*0358*/ 	.word	0xffffffff


	//   ....[78]....
        /*035c*/ 	.word	0xffffffff


	//   ....[79]....
        /*0360*/ 	.word	0xffffffff


	//   ....[80]....
        /*0364*/ 	.word	0xffffffff


	//   ....[81]....
        /*0368*/ 	.word	0xffffffff


	//   ....[82]....
        /*036c*/ 	.word	0xffffffff


	//   ....[83]....
        /*0370*/ 	.word	0xffffffff


	//   ....[84]....
        /*0374*/ 	.word	0xffffffff


	//   ....[85]....
        /*0378*/ 	.word	0xffffffff


	//   ....[86]....
        /*037c*/ 	.word	0xffffffff


	//   ....[87]....
        /*0380*/ 	.word	0xffffffff


	//   ....[88]....
        /*0384*/ 	.word	0xffffffff


	//   ....[89]....
        /*0388*/ 	.word	0xffffffff


	//   ....[90]....
        /*038c*/ 	.word	0xffffffff


	//   ....[91]....
        /*0390*/ 	.word	0xffffffff


	//   ....[92]....
        /*0394*/ 	.word	0xffffffff


	//   ....[93]....
        /*0398*/ 	.word	0xffffffff


	//   ....[94]....
        /*039c*/ 	.word	0xffffffff


	//   ....[95]....
        /*03a0*/ 	.word	0xffffffff


	//   ....[96]....
        /*03a4*/ 	.word	0xffffffff


	//   ....[97]....
        /*03a8*/ 	.word	0xffffffff


	//   ....[98]....
        /*03ac*/ 	.word	0xffffffff


	//   ....[99]....
        /*03b0*/ 	.word	0xffffffff


	//   ....[100]....
        /*03b4*/ 	.word	0xffffffff


	//   ....[101]....
        /*03b8*/ 	.word	0xffffffff


	//   ....[102]....
        /*03bc*/ 	.word	0xffffffff


	//   ....[103]....
        /*03c0*/ 	.word	0xffffffff


	//   ....[104]....
        /*03c4*/ 	.word	0xffffffff


	//   ....[105]....
        /*03c8*/ 	.word	0xffffffff


	//   ....[106]....
        /*03cc*/ 	.word	0xffffffff


	//   ....[107]....
        /*03d0*/ 	.word	0xffffffff


	//   ....[108]....
        /*03d4*/ 	.word	0xffffffff


	//   ....[109]....
        /*03d8*/ 	.word	0xffffffff


	//   ....[110]....
        /*03dc*/ 	.word	0xffffffff


	//   ....[111]....
        /*03e0*/ 	.word	0xffffffff


	//   ....[112]....
        /*03e4*/ 	.word	0xffffffff


	//   ....[113]....
        /*03e8*/ 	.word	0xffffffff


	//   ....[114]....
        /*03ec*/ 	.word	0xffffffff


	//   ....[115]....
        /*03f0*/ 	.word	0xffffffff


	//   ....[116]....
        /*03f4*/ 	.word	0xffffffff


	//   ....[117]....
        /*03f8*/ 	.word	0xffffffff


	//   ....[118]....
        /*03fc*/ 	.word	0xffffffff


	//   ....[119]....
        /*0400*/ 	.word	0xffffffff


	//   ....[120]....
        /*0404*/ 	.word	0xffffffff


	//   ....[121]....
        /*0408*/ 	.word	0xffffffff


	//   ....[122]....
        /*040c*/ 	.word	0xffffffff


	//   ....[123]....
        /*0410*/ 	.word	0xffffffff


	//   ....[124]....
        /*0414*/ 	.word	0xffffffff


	//   ....[125]....
        /*0418*/ 	.word	0xffffffff


	//   ....[126]....
        /*041c*/ 	.word	0xffffffff


	//   ....[127]....
        /*0420*/ 	.word	0xffffffff


	//   ....[128]....
        /*0424*/ 	.word	0xffffffff


	//   ....[129]....
        /*0428*/ 	.word	0xffffffff


	//   ....[130]....
        /*042c*/ 	.word	0xffffffff


	//   ....[131]....
        /*0430*/ 	.word	0xffffffff


	//   ....[132]....
        /*0434*/ 	.word	0xffffffff


	//   ....[133]....
        /*0438*/ 	.word	0xffffffff


	//   ....[134]....
        /*043c*/ 	.word	0xffffffff


	//   ....[135]....
        /*0440*/ 	.word	0xffffffff


	//   ....[136]....
        /*0444*/ 	.word	0xffffffff


	//   ....[137]....
        /*0448*/ 	.word	0xffffffff


	//   ....[138]....
        /*044c*/ 	.word	0xffffffff


	//   ....[139]....
        /*0450*/ 	.word	0xffffffff


	//   ....[140]....
        /*0454*/ 	.word	0xffffffff


	//   ....[141]....
        /*0458*/ 	.word	0xffffffff


	//   ....[142]....
        /*045c*/ 	.word	0xffffffff


	//   ....[143]....
        /*0460*/ 	.word	0xffffffff


	//   ....[144]....
        /*0464*/ 	.word	0xffffffff


	//   ....[145]....
        /*0468*/ 	.word	0xffffffff


	//   ....[146]....
        /*046c*/ 	.word	0xffffffff


	//   ....[147]....
        /*0470*/ 	.word	0xffffffff


	//   ....[148]....
        /*0474*/ 	.word	0xffffffff


	//   ....[149]....
        /*0478*/ 	.word	0xffffffff


	//   ....[150]....
        /*047c*/ 	.word	0xffffffff


	//   ....[151]....
        /*0480*/ 	.word	0xffffffff


	//   ....[152]....
        /*0484*/ 	.word	0xffffffff


	//   ....[153]....
        /*0488*/ 	.word	0xffffffff


	//   ....[154]....
        /*048c*/ 	.word	0xffffffff


	//   ....[155]....
        /*0490*/ 	.word	0xffffffff


	//   ....[156]....
        /*0494*/ 	.word	0xffffffff


	//   ....[157]....
        /*0498*/ 	.word	0xffffffff


	//   ....[158]....
        /*049c*/ 	.word	0xffffffff


	//   ....[159]....
        /*04a0*/ 	.word	0xffffffff


	//   ....[160]....
        /*04a4*/ 	.word	0xffffffff


	//   ....[161]....
        /*04a8*/ 	.word	0xffffffff


	//   ....[162]....
        /*04ac*/ 	.word	0xffffffff


	//   ....[163]....
        /*04b0*/ 	.word	0xffffffff


	//   ....[164]....
        /*04b4*/ 	.word	0xffffffff


	//   ....[165]....
        /*04b8*/ 	.word	0xffffffff


	//   ....[166]....
        /*04bc*/ 	.word	0xffffffff


	//   ....[167]....
        /*04c0*/ 	.word	0xffffffff


	//   ....[168]....
        /*04c4*/ 	.word	0xffffffff


	//   ....[169]....
        /*04c8*/ 	.word	0xffffffff


	//   ....[170]....
        /*04cc*/ 	.word	0xffffffff


	//   ....[171]....
        /*04d0*/ 	.word	0xffffffff


	//   ....[172]....
        /*04d4*/ 	.word	0xffffffff


	//   ....[173]....
        /*04d8*/ 	.word	0xffffffff


	//   ....[174]....
        /*04dc*/ 	.word	0xffffffff


	//   ....[175]....
        /*04e0*/ 	.word	0xffffffff


	//   ....[176]....
        /*04e4*/ 	.word	0xffffffff


	//   ....[177]....
        /*04e8*/ 	.word	0xffffffff


	//   ....[178]....
        /*04ec*/ 	.word	0xffffffff


	//   ....[179]....
        /*04f0*/ 	.word	0xffffffff


	//   ....[180]....
        /*04f4*/ 	.word	0xffffffff


	//   ....[181]....
        /*04f8*/ 	.word	0xffffffff


	//   ....[182]....
        /*04fc*/ 	.word	0xffffffff


	//   ....[183]....
        /*0500*/ 	.word	0xffffffff


	//   ....[184]....
        /*0504*/ 	.word	0xffffffff


	//   ....[185]....
        /*0508*/ 	.word	0xffffffff


	//   ....[186]....
        /*050c*/ 	.word	0xffffffff


	//   ....[187]....
        /*0510*/ 	.word	0xffffffff


	//   ....[188]....
        /*0514*/ 	.word	0xffffffff


	//   ....[189]....
        /*0518*/ 	.word	0xffffffff


	//   ....[190]....
        /*051c*/ 	.word	0xffffffff


	//   ....[191]....
        /*0520*/ 	.word	0xffffffff


	//   ....[192]....
        /*0524*/ 	.word	0xffffffff


	//   ....[193]....
        /*0528*/ 	.word	0xffffffff


	//   ....[194]....
        /*052c*/ 	.word	0xffffffff


	//   ....[195]....
        /*0530*/ 	.word	0xffffffff


	//   ....[196]....
        /*0534*/ 	.word	0xffffffff


	//   ....[197]....
        /*0538*/ 	.word	0xffffffff


	//   ....[198]....
        /*053c*/ 	.word	0xffffffff


	//   ....[199]....
        /*0540*/ 	.word	0xffffffff


	//   ....[200]....
        /*0544*/ 	.word	0xffffffff


	//   ....[201]....
        /*0548*/ 	.word	0xffffffff


	//   ....[202]....
        /*054c*/ 	.word	0xffffffff


	//   ....[203]....
        /*0550*/ 	.word	0xffffffff


	//   ....[204]....
        /*0554*/ 	.word	0xffffffff


	//   ....[205]....
        /*0558*/ 	.word	0xffffffff


	//   ....[206]....
        /*055c*/ 	.word	0xffffffff


	//   ....[207]....
        /*0560*/ 	.word	0xffffffff


	//   ....[208]....
        /*0564*/ 	.word	0xffffffff


	//   ....[209]....
        /*0568*/ 	.word	0xffffffff


	//   ....[210]....
        /*056c*/ 	.word	0xffffffff


	//   ....[211]....
        /*0570*/ 	.word	0xffffffff


	//   ....[212]....
        /*0574*/ 	.word	0xffffffff


	//   ....[213]....
        /*0578*/ 	.word	0xffffffff


	//   ....[214]....
        /*057c*/ 	.word	0xffffffff


	//   ....[215]....
        /*0580*/ 	.word	0xffffffff


	//   ....[216]....
        /*0584*/ 	.word	0xffffffff


	//   ....[217]....
        /*0588*/ 	.word	0xffffffff


	//   ....[218]....
        /*058c*/ 	.word	0xffffffff


	//   ....[219]....
        /*0590*/ 	.word	0xffffffff


	//   ....[220]....
        /*0594*/ 	.word	0xffffffff


	//   ....[221]....
        /*0598*/ 	.word	0xffffffff


	//   ....[222]....
        /*059c*/ 	.word	0xffffffff


	//   ....[223]....
        /*05a0*/ 	.word	0xffffffff


	//   ....[224]....
        /*05a4*/ 	.word	0xffffffff


	//   ....[225]....
        /*05a8*/ 	.word	0xffffffff


	//   ....[226]....
        /*05ac*/ 	.word	0xffffffff


	//   ....[227]....
        /*05b0*/ 	.word	0xffffffff


	//   ....[228]....
        /*05b4*/ 	.word	0xffffffff


	//   ....[229]....
        /*05b8*/ 	.word	0xffffffff


	//   ....[230]....
        /*05bc*/ 	.word	0xffffffff


	//   ....[231]....
        /*05c0*/ 	.word	0xffffffff


	//   ....[232]....
        /*05c4*/ 	.word	0xffffffff


	//   ....[233]....
        /*05c8*/ 	.word	0xffffffff


	//   ....[234]....
        /*05cc*/ 	.word	0xffffffff


	//   ....[235]....
        /*05d0*/ 	.word	0xffffffff


	//   ....[236]....
        /*05d4*/ 	.word	0xffffffff


	//   ....[237]....
        /*05d8*/ 	.word	0xffffffff


	//   ....[238]....
        /*05dc*/ 	.word	0xffffffff


	//   ....[239]....
        /*05e0*/ 	.word	0x0500000f


	//   ....[240]....
        /*05e4*/ 	.word	0x0500000f


	//   ....[241]....
        /*05e8*/ 	.word	0x0500000f


	//   ....[242]....
        /*05ec*/ 	.word	0x0500000f


	//   ....[243]....
        /*05f0*/ 	.word	0x0500000f


	//   ....[244]....
        /*05f4*/ 	.word	0x0500000f


	//   ....[245]....
        /*05f8*/ 	.word	0x0500000f


	//   ....[246]....
        /*05fc*/ 	.word	0x0500000f


	//   ....[247]....
        /*0600*/ 	.word	0x0500000f


	//   ....[248]....
        /*0604*/ 	.word	0x0500000f


	//   ....[249]....
        /*0608*/ 	.word	0x0500000f


	//   ....[250]....
        /*060c*/ 	.word	0x0500000f


	//   ....[251]....
        /*0610*/ 	.word	0x0500000f


	//   ....[252]....
        /*0614*/ 	.word	0x0500000f


	//   ....[253]....
        /*0618*/ 	.word	0x0500000f


	//   ....[254]....
        /*061c*/ 	.word	0x0500000f


	//   ....[255]....
        /*0620*/ 	.word	0x0500000f


	//   ....[0]....
        /*0624*/ 	.word	0x0500000f


	//   ....[1]....
        /*0628*/ 	.word	0x0500000f


	//   ....[2]....
        /*062c*/ 	.word	0x0500000f


	//   ....[3]....
        /*0630*/ 	.word	0x0500000f


	//   ....[4]....
        /*0634*/ 	.word	0x0500000f


	//   ....[5]....
        /*0638*/ 	.word	0x0500000f


	//   ....[6]....
        /*063c*/ 	.word	0x0500000f


	//   ....[7]....
        /*0640*/ 	.word	0x0500000f


	//   ....[8]....
        /*0644*/ 	.word	0x0500000f


	//   ....[9]....
        /*0648*/ 	.word	0x0500000f


	//   ....[10]....
        /*064c*/ 	.word	0x0500000f


	//   ....[11]....
        /*0650*/ 	.word	0x0500000f


	//   ....[12]....
        /*0654*/ 	.word	0x0500000f


	//   ....[13]....
        /*0658*/ 	.word	0x0500000f


	//   ....[14]....
        /*065c*/ 	.word	0x0500000f


	//   ....[15]....
        /*0660*/ 	.word	0x0500000f


	//   ....[16]....
        /*0664*/ 	.word	0x0500000f


	//   ....[17]....
        /*0668*/ 	.word	0x0500000f


	//   ....[18]....
        /*066c*/ 	.word	0x0500000f


	//   ....[19]....
        /*0670*/ 	.word	0x0500000f


	//   ....[20]....
        /*0674*/ 	.word	0x0500000f


	//   ....[21]....
        /*0678*/ 	.word	0x0500000f


	//   ....[22]....
        /*067c*/ 	.word	0x0500000f


	//   ....[23]....
        /*0680*/ 	.word	0x0500000f


	//   ....[24]....
        /*0684*/ 	.word	0x0500000f


	//   ....[25]....
        /*0688*/ 	.word	0x0500000f


	//   ....[26]....
        /*068c*/ 	.word	0x0500000f


	//   ....[27]....
        /*0690*/ 	.word	0x0500000f


	//   ....[28]....
        /*0694*/ 	.word	0x0500000f


	//   ....[29]....
        /*0698*/ 	.word	0x0500000f


	//   ....[30]....
        /*069c*/ 	.word	0x0500000f


	//   ....[31]....
        /*06a0*/ 	.word	0x0500000f


	//   ....[32]....
        /*06a4*/ 	.word	0x0500000f


	//   ....[33]....
        /*06a8*/ 	.word	0x0500000f


	//   ....[34]....
        /*06ac*/ 	.word	0x0500000f


	//   ....[35]....
        /*06b0*/ 	.word	0x0500000f


	//   ....[36]....
        /*06b4*/ 	.word	0x0500000f


	//   ....[37]....
        /*06b8*/ 	.word	0x0500000f


	//   ....[38]....
        /*06bc*/ 	.word	0x0500000f


	//   ....[39]....
        /*06c0*/ 	.word	0x0500000f


	//   ....[40]....
        /*06c4*/ 	.word	0x0500000f


	//   ....[41]....
        /*06c8*/ 	.word	0x0500000f


	//   ....[42]....
        /*06cc*/ 	.word	0x0500000f


	//   ....[43]....
        /*06d0*/ 	.word	0x0500000f


	//   ....[44]....
        /*06d4*/ 	.word	0x0500000f


	//   ....[45]....
        /*06d8*/ 	.word	0x0500000f


	//   ....[46]....
        /*06dc*/ 	.word	0x0500000f


	//   ....[47]....
        /*06e0*/ 	.word	0x0500000f


	//   ....[48]....
        /*06e4*/ 	.word	0x0500000f


	//   ....[49]....
        /*06e8*/ 	.word	0x0500000f


	//   ....[50]....
        /*06ec*/ 	.word	0x0500000f


	//   ....[51]....
        /*06f0*/ 	.word	0x0500000f


	//   ....[52]....
        /*06f4*/ 	.word	0x0500000f


	//   ....[53]....
        /*06f8*/ 	.word	0x0500000f


	//   ....[54]....
        /*06fc*/ 	.word	0x0500000f


	//   ....[55]....
        /*0700*/ 	.word	0x0500000f


	//   ....[56]....
        /*0704*/ 	.word	0x0500000f


	//   ....[57]....
        /*0708*/ 	.word	0x0500000f


	//   ....[58]....
        /*070c*/ 	.word	0x0500000f


	//   ....[59]....
        /*0710*/ 	.word	0x0500000f


	//   ....[60]....
        /*0714*/ 	.word	0x0500000f


	//   ....[61]....
        /*0718*/ 	.word	0x0500000f


	//   ....[62]....
        /*071c*/ 	.word	0x0500000f


	//   ....[63]....
        /*0720*/ 	.word	0x0500000f


	//   ....[64]....
        /*0724*/ 	.word	0x0500000f


	//   ....[65]....
        /*0728*/ 	.word	0x0500000f


	//   ....[66]....
        /*072c*/ 	.word	0x0500000f


	//   ....[67]....
        /*0730*/ 	.word	0x0500000f


	//   ....[68]....
        /*0734*/ 	.word	0x0500000f


	//   ....[69]....
        /*0738*/ 	.word	0x0500000f


	//   ....[70]....
        /*073c*/ 	.word	0x0500000f


	//   ....[71]....
        /*0740*/ 	.word	0x0500000f


	//   ....[72]....
        /*0744*/ 	.word	0x0500000f


	//   ....[73]....
        /*0748*/ 	.word	0x0500000f


	//   ....[74]....
        /*074c*/ 	.word	0x0500000f


	//   ....[75]....
        /*0750*/ 	.word	0x0500000f


	//   ....[76]....
        /*0754*/ 	.word	0x0500000f


	//   ....[77]....
        /*0758*/ 	.word	0x0500000f


	//   ....[78]....
        /*075c*/ 	.word	0x0500000f


	//   ....[79]....
        /*0760*/ 	.word	0x0500000f


	//   ....[80]....
        /*0764*/ 	.word	0x0500000f


	//----- nvinfo : EIATTR_COOP_GROUP_INSTR_OFFSETS
	.align		4
.L_894:
        /*0768*/ 	.byte	0x04, 0x28
        /*076a*/ 	.short	(.L_896 - .L_895)


	//   ....[0]....
.L_895:
        /*076c*/ 	.word	0x00000080


	//   ....[1]....
        /*0770*/ 	.word	0x00000090


	//   ....[2]....
        /*0774*/ 	.word	0x000002d0


	//   ....[3]....
        /*0778*/ 	.word	0x00000430


	//   ....[4]....
        /*077c*/ 	.word	0x00000550


	//   ....[5]....
        /*0780*/ 	.word	0x000006b0


	//   ....[6]....
        /*0784*/ 	.word	0x00001860


	//   ....[7]....
        /*0788*/ 	.word	0x00003a70


	//   ....[8]....
        /*078c*/ 	.word	0x00003b20


	//   ....[9]....
        /*0790*/ 	.word	0x00004130


	//   ....[10]....
        /*0794*/ 	.word	0x000041d0


	//   ....[11]....
        /*0798*/ 	.word	0x000071f0


	//   ....[12]....
        /*079c*/ 	.word	0x00007240


	//   ....[13]....
        /*07a0*/ 	.word	0x00007260


	//   ....[14]....
        /*07a4*/ 	.word	0x00007280


	//   ....[15]....
        /*07a8*/ 	.word	0x00008cf0


	//   ....[16]....
        /*07ac*/ 	.word	0x00008d00


	//   ....[17]....
        /*07b0*/ 	.word	0x00008d80


	//   ....[18]....
        /*07b4*/ 	.word	0x00008d90


	//   ....[19]....
        /*07b8*/ 	.word	0x00009d00


	//   ....[20]....
        /*07bc*/ 	.word	0x00009d10


	//   ....[21]....
        /*07c0*/ 	.word	0x00009d20


	//   ....[22]....
        /*07c4*/ 	.word	0x00009d30


	//   ....[23]....
        /*07c8*/ 	.word	0x00009d40


	//   ....[24]....
        /*07cc*/ 	.word	0x00009d50


	//   ....[25]....
        /*07d0*/ 	.word	0x00009d60


	//   ....[26]....
        /*07d4*/ 	.word	0x00009d70


	//   ....[27]....
        /*07d8*/ 	.word	0x00009d80


	//   ....[28]....
        /*07dc*/ 	.word	0x00009d90


	//   ....[29]....
        /*07e0*/ 	.word	0x00009dc0


	//   ....[30]....
        /*07e4*/ 	.word	0x00009dd0


	//   ....[31]....
        /*07e8*/ 	.word	0x00009de0


	//   ....[32]....
        /*07ec*/ 	.word	0x00009df0


	//   ....[33]....
        /*07f0*/ 	.word	0x00009e00


	//   ....[34]....
        /*07f4*/ 	.word	0x00009e10


	//   ....[35]....
        /*07f8*/ 	.word	0x00009e20


	//   ....[36]....
        /*07fc*/ 	.word	0x00009e40


	//   ....[37]....
        /*0800*/ 	.word	0x00009e50


	//   ....[38]....
        /*0804*/ 	.word	0x00009e60


	//   ....[39]....
        /*0808*/ 	.word	0x00009e70


	//   ....[40]....
        /*080c*/ 	.word	0x00009e80


	//   ....[41]....
        /*0810*/ 	.word	0x00009e90


	//   ....[42]....
        /*0814*/ 	.word	0x00009ea0


	//   ....[43]....
        /*0818*/ 	.word	0x00009eb0


	//   ....[44]....
        /*081c*/ 	.word	0x00009ec0


	//   ....[45]....
        /*0820*/ 	.word	0x00009ed0


	//   ....[46]....
        /*0824*/ 	.word	0x00009ee0


	//   ....[47]....
        /*0828*/ 	.word	0x00009ef0


	//   ....[48]....
        /*082c*/ 	.word	0x00009f00


	//   ....[49]....
        /*0830*/ 	.word	0x00009f10


	//   ....[50]....
        /*0834*/ 	.word	0x00009f20


	//   ....[51]....
        /*0838*/ 	.word	0x00009f30


	//   ....[52]....
        /*083c*/ 	.word	0x00009f50


	//   ....[53]....
        /*0840*/ 	.word	0x00009f60


	//   ....[54]....
        /*0844*/ 	.word	0x00009f80


	//   ....[55]....
        /*0848*/ 	.word	0x00009f90


	//   ....[56]....
        /*084c*/ 	.word	0x00009fa0


	//   ....[57]....
        /*0850*/ 	.word	0x00009fb0


	//   ....[58]....
        /*0854*/ 	.word	0x00009fc0


	//   ....[59]....
        /*0858*/ 	.word	0x00009fd0


	//   ....[60]....
        /*085c*/ 	.word	0x00009fe0


	//   ....[61]....
        /*0860*/ 	.word	0x0000a000


	//   ....[62]....
        /*0864*/ 	.word	0x0000a010


	//   ....[63]....
        /*0868*/ 	.word	0x0000a030


	//   ....[64]....
        /*086c*/ 	.word	0x0000a050


	//   ....[65]....
        /*0870*/ 	.word	0x0000a060


	//   ....[66]....
        /*0874*/ 	.word	0x0000a090


	//   ....[67]....
        /*0878*/ 	.word	0x0000a0c0


	//   ....[68]....
        /*087c*/ 	.word	0x0000a0f0


	//   ....[69]....
        /*0880*/ 	.word	0x0000a120


	//   ....[70]....
        /*0884*/ 	.word	0x0000a150


	//   ....[71]....
        /*0888*/ 	.word	0x0000a180


	//   ....[72]....
        /*088c*/ 	.word	0x0000a1b0


	//   ....[73]....
        /*0890*/ 	.word	0x0000a1e0


	//   ....[74]....
        /*0894*/ 	.word	0x0000a210


	//   ....[75]....
        /*0898*/ 	.word	0x0000a240


	//   ....[76]....
        /*089c*/ 	.word	0x0000a270


	//   ....[77]....
        /*08a0*/ 	.word	0x0000a2a0


	//   ....[78]....
        /*08a4*/ 	.word	0x0000a2d0


	//   ....[79]....
        /*08a8*/ 	.word	0x0000a300


	//   ....[80]....
        /*08ac*/ 	.word	0x0000a330


	//   ....[81]....
        /*08b0*/ 	.word	0x0000a360


	//   ....[82]....
        /*08b4*/ 	.word	0x0000a390


	//   ....[83]....
        /*08b8*/ 	.word	0x0000ac50


	//   ....[84]....
        /*08bc*/ 	.word	0x0000ac90


	//   ....[85]....
        /*08c0*/ 	.word	0x0000acc0


	//   ....[86]....
        /*08c4*/ 	.word	0x0000ace0


	//   ....[87]....
        /*08c8*/ 	.word	0x0000b3d0


	//   ....[88]....
        /*08cc*/ 	.word	0x0000b410


	//   ....[89]....
        /*08d0*/ 	.word	0x0000b4d0


	//   ....[90]....
        /*08d4*/ 	.word	0x0000b4f0


	//   ....[91]....
        /*08d8*/ 	.word	0x0000b5b0


	//   ....[92]....
        /*08dc*/ 	.word	0x0000b5d0


	//   ....[93]....
        /*08e0*/ 	.word	0x0000b6a0


	//   ....[94]....
        /*08e4*/ 	.word	0x0000b6c0


	//   ....[95]....
        /*08e8*/ 	.word	0x0000ba70


	//   ....[96]....
        /*08ec*/ 	.word	0x0000ba80


	//   ....[97]....
        /*08f0*/ 	.word	0x0000beb0


	//   ....[98]....
        /*08f4*/ 	.word	0x0000bec0


	//   ....[99]....
        /*08f8*/ 	.word	0x0000cbc0


	//   ....[100]....
        /*08fc*/ 	.word	0x0000cbf0


	//   ....[101]....
        /*0900*/ 	.word	0x0000ccc0


	//   ....[102]....
        /*0904*/ 	.word	0x0000cce0


	//   ....[103]....
        /*0908*/ 	.word	0x0000cda0


	//   ....[104]....
        /*090c*/ 	.word	0x0000cdc0


	//   ....[105]....
        /*0910*/ 	.word	0x0000ce90


	//   ....[106]....
        /*0914*/ 	.word	0x0000ceb0


	//   ....[107]....
        /*0918*/ 	.word	0x0000cff0


	//   ....[108]....
        /*091c*/ 	.word	0x0000d210


	//   ....[109]....
        /*0920*/ 	.word	0x0000d240


	//   ....[110]....
        /*0924*/ 	.word	0x0000d270


	//   ....[111]....
        /*0928*/ 	.word	0x0000d2a0


	//   ....[112]....
        /*092c*/ 	.word	0x0000d2d0


	//   ....[113]....
        /*0930*/ 	.word	0x0000d310


	//   ....[114]....
        /*0934*/ 	.word	0x0000d490


	//   ....[115]....
        /*0938*/ 	.word	0x0000d4c0


	//   ....[116]....
        /*093c*/ 	.word	0x0000d4f0


	//   ....[117]....
        /*0940*/ 	.word	0x0000d520


	//   ....[118]....
        /*0944*/ 	.word	0x0000d550


	//   ....[119]....
        /*0948*/ 	.word	0x0000d580


	//   ....[120]....
        /*094c*/ 	.word	0x0000d610


	//   ....[121]....
        /*0950*/ 	.word	0x0000d660


	//   ....[122]....
        /*0954*/ 	.word	0x0000d670


	//   ....[123]....
        /*0958*/ 	.word	0x0000d710


	//   ....[124]....
        /*095c*/ 	.word	0x0000f690


	//   ....[125]....
        /*0960*/ 	.word	0x0000f6c0


	//   ....[126]....
        /*0964*/ 	.word	0x0000f760


	//   ....[127]....
        /*0968*/ 	.word	0x0000f770


	//   ....[128]....
        /*096c*/ 	.word	0x0000f7c0


	//   ....[129]....
        /*0970*/ 	.word	0x0000f7d0


	//   ....[130]....
        /*0974*/ 	.word	0x0000f820


	//   ....[131]....
        /*0978*/ 	.word	0x0000f830


	//   ....[132]....
        /*097c*/ 	.word	0x0000f880


	//   ....[133]....
        /*0980*/ 	.word	0x0000f890


	//   ....[134]....
        /*0984*/ 	.word	0x0000f8e0


	//   ....[135]....
        /*0988*/ 	.word	0x0000f8f0


	//   ....[136]....
        /*098c*/ 	.word	0x0000f940


	//   ....[137]....
        /*0990*/ 	.word	0x0000f950


	//   ....[138]....
        /*0994*/ 	.word	0x0000f960


	//   ....[139]....
        /*0998*/ 	.word	0x0000f9b0


	//   ....[140]....
        /*099c*/ 	.word	0x0000fa00


	//   ....[141]....
        /*09a0*/ 	.word	0x0000fa10


	//   ....[142]....
        /*09a4*/ 	.word	0x0000fa20


	//   ....[143]....
        /*09a8*/ 	.word	0x0000fa80


	//   ....[144]....
        /*09ac*/ 	.word	0x0000ff10


	//   ....[145]....
        /*09b0*/ 	.word	0x0000ff40


	//   ....[146]....
        /*09b4*/ 	.word	0x0000ff80


	//   ....[147]....
        /*09b8*/ 	.word	0x0000ffd0


	//   ....[148]....
        /*09bc*/ 	.word	0x0000fff0


	//   ....[149]....
        /*09c0*/ 	.word	0x00010030


	//   ....[150]....
        /*09c4*/ 	.word	0x00010060


	//   ....[151]....
        /*09c8*/ 	.word	0x000100b0


	//   ....[152]....
        /*09cc*/ 	.word	0x000100e0


	//   ....[153]....
        /*09d0*/ 	.word	0x00010140


	//   ....[154]....
        /*09d4*/ 	.word	0x00010160


	//   ....[155]....
        /*09d8*/ 	.word	0x000101b0


	//   ....[156]....
        /*09dc*/ 	.word	0x000101d0


	//   ....[157]....
        /*09e0*/ 	.word	0x00010220


	//   ....[158]....
        /*09e4*/ 	.word	0x00010240


	//   ....[159]....
        /*09e8*/ 	.word	0x00010250


	//   ....[160]....
        /*09ec*/ 	.word	0x000102e0


	//   ....[161]....
        /*09f0*/ 	.word	0x00010300


	//   ....[162]....
        /*09f4*/ 	.word	0x00010310


	//   ....[163]....
        /*09f8*/ 	.word	0x00010360


	//   ....[164]....
        /*09fc*/ 	.word	0x00010a10


	//   ....[165]....
        /*0a00*/ 	.word	0x00010a40


	//   ....[166]....
        /*0a04*/ 	.word	0x00010aa0


	//   ....[167]....
        /*0a08*/ 	.word	0x00010ae0


	//   ....[168]....
        /*0a0c*/ 	.word	0x00010b20


	//   ....[169]....
        /*0a10*/ 	.word	0x00010b60


	//   ....[170]....
        /*0a14*/ 	.word	0x00010ba0


	//   ....[171]....
        /*0a18*/ 	.word	0x00010be0


	//   ....[172]....
        /*0a1c*/ 	.word	0x00010c20


	//   ....[173]....
        /*0a20*/ 	.word	0x00010c60


	//   ....[174]....
        /*0a24*/ 	.word	0x00010ca0


	//   ....[175]....
        /*0a28*/ 	.word	0x00010ce0


	//   ....[176]....
        /*0a2c*/ 	.word	0x00010d20


	//   ....[177]....
        /*0a30*/ 	.word	0x00010d50


	//   ....[178]....
        /*0a34*/ 	.word	0x00010d60


	//   ....[179]....
        /*0a38*/ 	.word	0x00010da0


	//   ....[180]....
        /*0a3c*/ 	.word	0x000116d0


	//   ....[181]....
        /*0a40*/ 	.word	0x000116f0


	//   ....[182]....
        /*0a44*/ 	.word	0x00011700


	//   ....[183]....
        /*0a48*/ 	.word	0x00011710


	//   ....[184]....
        /*0a4c*/ 	.word	0x00011720


	//   ....[185]....
        /*0a50*/ 	.word	0x00011730


	//   ....[186]....
        /*0a54*/ 	.word	0x00011790


	//   ....[187]....
        /*0a58*/ 	.word	0x000117d0


	//   ....[188]....
        /*0a5c*/ 	.word	0x000117f0


	//   ....[189]....
        /*0a60*/ 	.word	0x00011800


	//   ....[190]....
        /*0a64*/ 	.word	0x00011840


	//   ....[191]....
        /*0a68*/ 	.word	0x00011850


	//   ....[192]....
        /*0a6c*/ 	.word	0x00011890


	//   ....[193]....
        /*0a70*/ 	.word	0x000118a0


	//   ....[194]....
        /*0a74*/ 	.word	0x000118e0


	//   ....[195]....
        /*0a78*/ 	.word	0x000118f0


	//   ....[196]....
        /*0a7c*/ 	.word	0x00011900


	//   ....[197]....
        /*0a80*/ 	.word	0x00011910


	//   ....[198]....
        /*0a84*/ 	.word	0x00011920


	//   ....[199]....
        /*0a88*/ 	.word	0x000119c0


	//   ....[200]....
        /*0a8c*/ 	.word	0x00011d70


	//   ....[201]....
        /*0a90*/ 	.word	0x00011d80


	//   ....[202]....
        /*0a94*/ 	.word	0x00011d90


	//   ....[203]....
        /*0a98*/ 	.word	0x00011da0


	//   ....[204]....
        /*0a9c*/ 	.word	0x00011db0


	//   ....[205]....
        /*0aa0*/ 	.word	0x00011dc0


	//   ....[206]....
        /*0aa4*/ 	.word	0x00011de0


	//   ....[207]....
        /*0aa8*/ 	.word	0x00011e30


	//   ....[208]....
        /*0aac*/ 	.word	0x00011e70


	//   ....[209]....
        /*0ab0*/ 	.word	0x00011e90


	//   ....[210]....
        /*0ab4*/ 	.word	0x00011ea0


	//   ....[211]....
        /*0ab8*/ 	.word	0x00011ee0


	//   ....[212]....
        /*0abc*/ 	.word	0x00011ef0


	//   ....[213]....
        /*0ac0*/ 	.word	0x00011f30


	//   ....[214]....
        /*0ac4*/ 	.word	0x00011f40


	//   ....[215]....
        /*0ac8*/ 	.word	0x00011f80


	//   ....[216]....
        /*0acc*/ 	.word	0x00011f90


	//   ....[217]....
        /*0ad0*/ 	.word	0x00011fa0


	//   ....[218]....
        /*0ad4*/ 	.word	0x00011fb0


	//   ....[219]....
        /*0ad8*/ 	.word	0x00011fc0


	//   ....[220]....
        /*0adc*/ 	.word	0x00013460


	//   ....[221]....
        /*0ae0*/ 	.word	0x00013490


	//   ....[222]....
        /*0ae4*/ 	.word	0x000134c0


	//   ....[223]....
        /*0ae8*/ 	.word	0x000134f0


	//   ....[224]....
        /*0aec*/ 	.word	0x00013520


	//   ....[225]....
        /*0af0*/ 	.word	0x00013530


	//   ....[226]....
        /*0af4*/ 	.word	0x00013570


	//   ....[227]....
        /*0af8*/ 	.word	0x00013580


	//   ....[228]....
        /*0afc*/ 	.word	0x000136f0


	//   ....[229]....
        /*0b00*/ 	.word	0x00013720


	//   ....[230]....
        /*0b04*/ 	.word	0x00013750


	//   ....[231]....
        /*0b08*/ 	.word	0x00013780


	//   ....[232]....
        /*0b0c*/ 	.word	0x000137b0


	//   ....[233]....
        /*0b10*/ 	.word	0x000137f0


	//   ....[234]....
        /*0b14*/ 	.word	0x00013870


	//   ....[235]....
        /*0b18*/ 	.word	0x000138c0


	//   ....[236]....
        /*0b1c*/ 	.word	0x000138d0


	//   ....[237]....
        /*0b20*/ 	.word	0x00013960


	//   ....[238]....
        /*0b24*/ 	.word	0x00013fe0


	//   ....[239]....
        /*0b28*/ 	.word	0x00014530


	//   ....[240]....
        /*0b2c*/ 	.word	0x00014610


	//   ....[241]....
        /*0b30*/ 	.word	0x000146e0


	//   ....[242]....
        /*0b34*/ 	.word	0x00014760


	//   ....[243]....
        /*0b38*/ 	.word	0x00014820


	//   ....[244]....
        /*0b3c*/ 	.word	0x00014880


	//   ....[245]....
        /*0b40*/ 	.word	0x00014940


	//   ....[246]....
        /*0b44*/ 	.word	0x000149a0


	//   ....[247]....
        /*0b48*/ 	.word	0x00014a60


	//   ....[248]....
        /*0b4c*/ 	.word	0x00014ac0


	//   ....[249]....
        /*0b50*/ 	.word	0x00014b80


	//   ....[250]....
        /*0b54*/ 	.word	0x00014be0


	//   ....[251]....
        /*0b58*/ 	.word	0x00014ca0


	//   ....[252]....
        /*0b5c*/ 	.word	0x00014d00


	//   ....[253]....
        /*0b60*/ 	.word	0x00014dc0


	//   ....[254]....
        /*0b64*/ 	.word	0x00014e20


	//   ....[255]....
        /*0b68*/ 	.word	0x00014ee0


	//   ....[0]....
        /*0b6c*/ 	.word	0x00014f40


	//   ....[1]....
        /*0b70*/ 	.word	0x00015000


	//   ....[2]....
        /*0b74*/ 	.word	0x00015060


	//   ....[3]....
        /*0b78*/ 	.word	0x00015130


	//   ....[4]....
        /*0b7c*/ 	.word	0x000152f0


	//   ....[5]....
        /*0b80*/ 	.word	0x00015380


	//   ....[6]....
        /*0b84*/ 	.word	0x00015450


	//   ....[7]....
        /*0b88*/ 	.word	0x000154a0


	//   ....[8]....
        /*0b8c*/ 	.word	0x00015570


	//   ....[9]....
        /*0b90*/ 	.word	0x000155c0


	//   ....[10]....
        /*0b94*/ 	.word	0x00015620


	//   ....[11]....
        /*0b98*/ 	.word	0x000156f0


	//   ....[12]....
        /*0b9c*/ 	.word	0x00015750


	//   ....[13]....
        /*0ba0*/ 	.word	0x00015820


	//   ....[14]....
        /*0ba4*/ 	.word	0x00015880


	//   ....[15]....
        /*0ba8*/ 	.word	0x00015950


	//   ....[16]....
        /*0bac*/ 	.word	0x000159b0


	//   ....[17]....
        /*0bb0*/ 	.word	0x00015a70


	//   ....[18]....
        /*0bb4*/ 	.word	0x00015ad0


	//   ....[19]....
        /*0bb8*/ 	.word	0x00015b90


	//   ....[20]....
        /*0bbc*/ 	.word	0x00015c00


	//   ....[21]....
        /*0bc0*/ 	.word	0x00015cb0


	//   ....[22]....
        /*0bc4*/ 	.word	0x00015d30


	//   ....[23]....
        /*0bc8*/ 	.word	0x00015dd0


	//   ....[24]....
        /*0bcc*/ 	.word	0x00015e70


	//   ....[25]....
        /*0bd0*/ 	.word	0x00015ee0


	//   ....[26]....
        /*0bd4*/ 	.word	0x00015f60


	//   ....[27]....
        /*0bd8*/ 	.word	0x00016010


	//   ....[28]....
        /*0bdc*/ 	.word	0x00016090


	//   ....[29]....
        /*0be0*/ 	.word	0x00016140


	//   ....[30]....
        /*0be4*/ 	.word	0x000161c0


	//   ....[31]....
        /*0be8*/ 	.word	0x00016270


	//   ....[32]....
        /*0bec*/ 	.word	0x000162f0


	//   ....[33]....
        /*0bf0*/ 	.word	0x000163a0


	//   ....[34]....
        /*0bf4*/ 	.word	0x00016420


	//   ....[35]....
        /*0bf8*/ 	.word	0x000164d0


	//   ....[36]....
        /*0bfc*/ 	.word	0x00016550


	//   ....[37]....
        /*0c00*/ 	.word	0x000165f0


	//   ....[38]....
        /*0c04*/ 	.word	0x00016670


	//   ....[39]....
        /*0c08*/ 	.word	0x00016700


	//   ....[40]....
        /*0c0c*/ 	.word	0x00016830


	//   ....[41]....
        /*0c10*/ 	.word	0x000168d0


	//   ....[42]....
        /*0c14*/ 	.word	0x00016930


	//   ....[43]....
        /*0c18*/ 	.word	0x000169e0


	//   ....[44]....
        /*0c1c*/ 	.word	0x00016a60


	//   ....[45]....
        /*0c20*/ 	.word	0x00016af0


	//   ....[46]....
        /*0c24*/ 	.word	0x00016b80


	//   ....[47]....
        /*0c28*/ 	.word	0x00016c10


	//   ....[48]....
        /*0c2c*/ 	.word	0x00016c70


	//   ....[49]....
        /*0c30*/ 	.word	0x00016d20


	//   ....[50]....
        /*0c34*/ 	.word	0x00016d80


	//   ....[51]....
        /*0c38*/ 	.word	0x00016e30


	//   ....[52]....
        /*0c3c*/ 	.word	0x00016e90


	//   ....[53]....
        /*0c40*/ 	.word	0x00016f40


	//   ....[54]....
        /*0c44*/ 	.word	0x00016fa0


	//   ....[55]....
        /*0c48*/ 	.word	0x00017050


	//   ....[56]....
        /*0c4c*/ 	.word	0x000170b0


	//   ....[57]....
        /*0c50*/ 	.word	0x00017160


	//   ....[58]....
        /*0c54*/ 	.word	0x000171c0


	//   ....[59]....
        /*0c58*/ 	.word	0x00017270


	//   ....[60]....
        /*0c5c*/ 	.word	0x00017360


	//   ....[61]....
        /*0c60*/ 	.word	0x000173f0


	//   ....[62]....
        /*0c64*/ 	.word	0x00017450


	//   ....[63]....
        /*0c68*/ 	.word	0x00017500


	//   ....[64]....
        /*0c6c*/ 	.word	0x00017580


	//   ....[65]....
        /*0c70*/ 	.word	0x00017610


	//   ....[66]....
        /*0c74*/ 	.word	0x000176a0


	//   ....[67]....
        /*0c78*/ 	.word	0x00017730


	//   ....[68]....
        /*0c7c*/ 	.word	0x00017790


	//   ....[69]....
        /*0c80*/ 	.word	0x00017840


	//   ....[70]....
        /*0c84*/ 	.word	0x000178a0


	//   ....[71]....
        /*0c88*/ 	.word	0x00017950


	//   ....[72]....
        /*0c8c*/ 	.word	0x000179b0


	//   ....[73]....
        /*0c90*/ 	.word	0x00017a60


	//   ....[74]....
        /*0c94*/ 	.word	0x00017ac0


	//   ....[75]....
        /*0c98*/ 	.word	0x00017b70


	//   ....[76]....
        /*0c9c*/ 	.word	0x00017bd0


	//   ....[77]....
        /*0ca0*/ 	.word	0x00017c80


	//   ....[78]....
        /*0ca4*/ 	.word	0x00017ce0


	//   ....[79]....
        /*0ca8*/ 	.word	0x00017d90


	//   ....[80]....
        /*0cac*/ 	.word	0x00017fe0


	//----- nvinfo : EIATTR_REG_RECONFIG
	.align		4
.L_896:
        /*0cb0*/ 	.byte	0x01, 0x54
	.zero		2


	//----- nvinfo : EIATTR_SYSCALL_OFFSETS
	.align		4
        /*0cb4*/ 	.byte	0x04, 0x46
        /*0cb6*/ 	.short	(.L_898 - .L_897)


	//   ....[0]....
.L_897:
        /*0cb8*/ 	.word	0x00001a40


	//   ....[1]....
        /*0cbc*/ 	.word	0x0000e990


	//   ....[2]....
        /*0cc0*/ 	.word	0x0000eb00


	//   ....[3]....
        /*0cc4*/ 	.word	0x0000ec60


	//   ....[4]....
        /*0cc8*/ 	.word	0x0000eda0


	//   ....[5]....
        /*0ccc*/ 	.word	0x000106b0


	//----- nvinfo : EIATTR_MBARRIER_INSTR_OFFSETS
	.align		4
.L_898:
        /*0cd0*/ 	.byte	0x04, 0x39
        /*0cd2*/ 	.short	(.L_900 - .L_899)


	//   ....[0]....
.L_899:
        /*0cd4*/ 	.word	0x00000180
        /*0cd8*/ 	.word	0x000000ff
        /*0cdc*/ 	.word	0x00022800
        /*0ce0*/ 	.short	0x0100
        /*0ce2*/ 	.byte	0x08
	.zero		1


	//   ....[1]....
        /*0ce4*/ 	.word	0x00000190
        /*0ce8*/ 	.word	0x000000ff
        /*0cec*/ 	.word	0x00022820
        /*0cf0*/ 	.short	0x0100
        /*0cf2*/ 	.byte	0x08
	.zero		1


	//   ....[2]....
        /*0cf4*/ 	.word	0x00000280
        /*0cf8*/ 	.word	0x000000ff
        /*0cfc*/ 	.word	0x00022830
        /*0d00*/ 	.short	0x0100
        /*0d02*/ 	.byte	0x08
	.zero		1


	//   ....[3]....
        /*0d04*/ 	.word	0x00000290
        /*0d08*/ 	.word	0x000000ff
        /*0d0c*/ 	.word	0x00022840
        /*0d10*/ 	.short	0x0100
        /*0d12*/ 	.byte	0x08
	.zero		1


	//   ....[4]....
        /*0d14*/ 	.word	0x000002a0
        /*0d18*/ 	.word	0x000000ff
        /*0d1c*/ 	.word	0x00022838
        /*0d20*/ 	.short	0x0100
        /*0d22*/ 	.byte	0x08
	.zero		1


	//   ....[5]....
        /*0d24*/ 	.word	0x000002b0
        /*0d28*/ 	.word	0x000000ff
        /*0d2c*/ 	.word	0x00022848
        /*0d30*/ 	.short	0x0100
        /*0d32*/ 	.byte	0x08
	.zero		1


	//   ....[6]....
        /*0d34*/ 	.word	0x000003e0
        /*0d38*/ 	.word	0x000000ff
        /*0d3c*/ 	.word	0x00022850
        /*0d40*/ 	.short	0x0100
        /*0d42*/ 	.byte	0x08
	.zero		1


	//   ....[7]....
        /*0d44*/ 	.word	0x000003f0
        /*0d48*/ 	.word	0x000000ff
        /*0d4c*/ 	.word	0x00022860
        /*0d50*/ 	.short	0x0100
        /*0d52*/ 	.byte	0x08
	.zero		1


	//   ....[8]....
        /*0d54*/ 	.word	0x00000400
        /*0d58*/ 	.word	0x000000ff
        /*0d5c*/ 	.word	0x00022858
        /*0d60*/ 	.short	0x0100
        /*0d62*/ 	.byte	0x08
	.zero		1


	//   ....[9]....
        /*0d64*/ 	.word	0x00000410
        /*0d68*/ 	.word	0x000000ff
        /*0d6c*/ 	.word	0x00022868
        /*0d70*/ 	.short	0x0100
        /*0d72*/ 	.byte	0x08
	.zero		1


	//   ....[10]....
        /*0d74*/ 	.word	0x00000500
        /*0d78*/ 	.word	0x000000ff
        /*0d7c*/ 	.word	0x00022870
        /*0d80*/ 	.short	0x0100
        /*0d82*/ 	.byte	0x06
	.zero		1


	//   ....[11]....
        /*0d84*/ 	.word	0x00000510
        /*0d88*/ 	.word	0x000000ff
        /*0d8c*/ 	.word	0x00022880
        /*0d90*/ 	.short	0x0100
        /*0d92*/ 	.byte	0x06
	.zero		1


	//   ....[12]....
        /*0d94*/ 	.word	0x00000520
        /*0d98*/ 	.word	0x000000ff
        /*0d9c*/ 	.word	0x00022878
        /*0da0*/ 	.short	0x0100
        /*0da2*/ 	.byte	0x06
	.zero		1


	//   ....[13]....
        /*0da4*/ 	.word	0x00000530
        /*0da8*/ 	.word	0x000000ff
        /*0dac*/ 	.word	0x00022888
        /*0db0*/ 	.short	0x0100
        /*0db2*/ 	.byte	0x06
	.zero		1


	//   ....[14]....
        /*0db4*/ 	.word	0x00000660
        /*0db8*/ 	.word	0x000000ff
        /*0dbc*/ 	.word	0x00022890
        /*0dc0*/ 	.short	0x0100
        /*0dc2*/ 	.byte	0x08
	.zero		1


	//   ....[15]....
        /*0dc4*/ 	.word	0x00000670
        /*0dc8*/ 	.word	0x000000ff
        /*0dcc*/ 	.word	0x000228a0
        /*0dd0*/ 	.short	0x0100
        /*0dd2*/ 	.byte	0x08
	.zero		1


	//   ....[16]....
        /*0dd4*/ 	.word	0x00000680
        /*0dd8*/ 	.word	0x000000ff
        /*0ddc*/ 	.word	0x00022898
        /*0de0*/ 	.short	0x0100
        /*0de2*/ 	.byte	0x08
	.zero		1


	//   ....[17]....
        /*0de4*/ 	.word	0x00000690
        /*0de8*/ 	.word	0x000000ff
        /*0dec*/ 	.word	0x000228a8
        /*0df0*/ 	.short	0x0100
        /*0df2*/ 	.byte	0x08
	.zero		1


	//   ....[18]....
        /*0df4*/ 	.word	0x000007e0
        /*0df8*/ 	.word	0x000000ff
        /*0dfc*/ 	.word	0x000228b0
        /*0e00*/ 	.short	0x0100
        /*0e02*/ 	.byte	0x08
	.zero		1


	//   ....[19]....
        /*0e04*/ 	.word	0x000007f0
        /*0e08*/ 	.word	0x000000ff
        /*0e0c*/ 	.word	0x000228c0
        /*0e10*/ 	.short	0x0100
        /*0e12*/ 	.byte	0x08
	.zero		1


	//   ....[20]....
        /*0e14*/ 	.word	0x00000800
        /*0e18*/ 	.word	0x000000ff
        /*0e1c*/ 	.word	0x000228b8
        /*0e20*/ 	.short	0x0100
        /*0e22*/ 	.byte	0x08
	.zero		1


	//   ....[21]....
        /*0e24*/ 	.word	0x00000810
        /*0e28*/ 	.word	0x000000ff
        /*0e2c*/ 	.word	0x000228c8
        /*0e30*/ 	.short	0x0100
        /*0e32*/ 	.byte	0x08
	.zero		1


	//   ....[22]....
        /*0e34*/ 	.word	0x00001ca0
        /*0e38*/ 	.word	0x000000ff
        /*0e3c*/ 	.word	0x00022800
        /*0e40*/ 	.short	0x010a
        /*0e42*/ 	.byte	0x36
	.zero		1


	//   ....[23]....
        /*0e44*/ 	.word	0x00001d50
        /*0e48*/ 	.word	0x00000004
        /*0e4c*/ 	.word	0x00022830
        /*0e50*/ 	.short	0x010a
        /*0e52*/ 	.byte	0x3f
	.zero		1


	//   ....[24]....
        /*0e54*/ 	.word	0x00001d90
        /*0e58*/ 	.word	0x00000004
        /*0e5c*/ 	.word	0x00022830
        /*0e60*/ 	.short	0x010a
        /*0e62*/ 	.byte	0x3f
	.zero		1


	//   ....[25]....
        /*0e64*/ 	.word	0x00002f20
        /*0e68*/ 	.word	0x000000ff
        /*0e6c*/ 	.word	0x00000000
        /*0e70*/ 	.short	0x0101
        /*0e72*/ 	.byte	0x06
	.zero		1


	//   ....[26]....
        /*0e74*/ 	.word	0x00005720
        /*0e78*/ 	.word	0x000000ff
        /*0e7c*/ 	.word	0x00022830
        /*0e80*/ 	.short	0x010a
        /*0e82*/ 	.byte	0x06
	.zero		1


	//   ....[27]....
        /*0e84*/ 	.word	0x00005760
        /*0e88*/ 	.word	0x000000ff
        /*0e8c*/ 	.word	0x00022830
        /*0e90*/ 	.short	0x010a
        /*0e92*/ 	.byte	0x06
	.zero		1


	//   ....[28]....
        /*0e94*/ 	.word	0x00006020
        /*0e98*/ 	.word	0x000000ff
        /*0e9c*/ 	.word	0x00022850
        /*0ea0*/ 	.short	0x010a
        /*0ea2*/ 	.byte	0x06
	.zero		1


	//   ....[29]....
        /*0ea4*/ 	.word	0x00006060
        /*0ea8*/ 	.word	0x000000ff
        /*0eac*/ 	.word	0x00022850
        /*0eb0*/ 	.short	0x010a
        /*0eb2*/ 	.byte	0x06
	.zero		1


	//   ....[30]....
        /*0eb4*/ 	.word	0x000069d0
        /*0eb8*/ 	.word	0x000000ff
        /*0ebc*/ 	.word	0x00000000
        /*0ec0*/ 	.short	0x0101
        /*0ec2*/ 	.byte	0x06
	.zero		1


	//   ....[31]....
        /*0ec4*/ 	.word	0x000083b0
        /*0ec8*/ 	.word	0x000000ff
        /*0ecc*/ 	.word	0x00000000
        /*0ed0*/ 	.short	0x0101
        /*0ed2*/ 	.byte	0x06
	.zero		1


	//   ....[32]....
        /*0ed4*/ 	.word	0x00008a40
        /*0ed8*/ 	.word	0x000000ff
        /*0edc*/ 	.word	0x00022850
        /*0ee0*/ 	.short	0x010a
        /*0ee2*/ 	.byte	0x05
	.zero		1


	//   ....[33]....
        /*0ee4*/ 	.word	0x00008a80
        /*0ee8*/ 	.word	0x000000ff
        /*0eec*/ 	.word	0x00022850
        /*0ef0*/ 	.short	0x010a
        /*0ef2*/ 	.byte	0x05
	.zero		1


	//   ....[34]....
        /*0ef4*/ 	.word	0x00009070
        /*0ef8*/ 	.word	0x000000ff
        /*0efc*/ 	.word	0x00000000
        /*0f00*/ 	.short	0x0101
        /*0f02*/ 	.byte	0x04
	.zero		1


	//   ....[35]....
        /*0f04*/ 	.word	0x0000b400
        /*0f08*/ 	.word	0x00000020
        /*0f0c*/ 	.word	0x00000000
        /*0f10*/ 	.short	0x0101
        /*0f12*/ 	.byte	0x3f
	.zero		1


	//   ....[36]....
        /*0f14*/ 	.word	0x0000b870
        /*0f18*/ 	.word	0x00000020
        /*0f1c*/ 	.word	0x00000000
        /*0f20*/ 	.short	0x0101
        /*0f22*/ 	.byte	0x3f
	.zero		1


	//   ....[37]....
        /*0f24*/ 	.word	0x0000f360
        /*0f28*/ 	.word	0x00000000
        /*0f2c*/ 	.word	0x00022880
        /*0f30*/ 	.short	0x010a
        /*0f32*/ 	.byte	0x3f
	.zero		1


	//   ....[38]....
        /*0f34*/ 	.word	0x0000fbe0
        /*0f38*/ 	.word	0x00000000
        /*0f3c*/ 	.word	0x00022870
        /*0f40*/ 	.short	0x0107
        /*0f42*/ 	.byte	0x3f
	.zero		1


	//   ....[39]....
        /*0f44*/ 	.word	0x0000fca0
        /*0f48*/ 	.word	0x00000000
        /*0f4c*/ 	.word	0x00022870
        /*0f50*/ 	.short	0x0101
        /*0f52*/ 	.byte	0x3f
	.zero		1


	//   ....[40]....
        /*0f54*/ 	.word	0x0000fcd0
        /*0f58*/ 	.word	0x00000000
        /*0f5c*/ 	.word	0x00022840
        /*0f60*/ 	.short	0x010a
        /*0f62*/ 	.byte	0x3f
	.zero		1


	//   ....[41]....
        /*0f64*/ 	.word	0x00010400
        /*0f68*/ 	.word	0x00000000
        /*0f6c*/ 	.word	0x00022830
        /*0f70*/ 	.short	0x0107
        /*0f72*/ 	.byte	0x3f
	.zero		1


	//   ....[42]....
        /*0f74*/ 	.word	0x000104c0
        /*0f78*/ 	.word	0x00000000
        /*0f7c*/ 	.word	0x00022830
        /*0f80*/ 	.short	0x0101
        /*0f82*/ 	.byte	0x3f
	.zero		1


	//   ....[43]....
        /*0f84*/ 	.word	0x00010e50
        /*0f88*/ 	.word	0x00000010
        /*0f8c*/ 	.word	0x00022800
        /*0f90*/ 	.short	0x0107
        /*0f92*/ 	.byte	0x3f
	.zero		1


	//   ....[44]....
        /*0f94*/ 	.word	0x00010f40
        /*0f98*/ 	.word	0x00000010
        /*0f9c*/ 	.word	0x00022800
        /*0fa0*/ 	.short	0x0101
        /*0fa2*/ 	.byte	0x3f
	.zero		1


	//   ....[45]....
        /*0fa4*/ 	.word	0x00010f60
        /*0fa8*/ 	.word	0x00000010
        /*0fac*/ 	.word	0x00022820
        /*0fb0*/ 	.short	0x010a
        /*0fb2*/ 	.byte	0x3f
	.zero		1


	//   ....[46]....
        /*0fb4*/ 	.word	0x00011460
        /*0fb8*/ 	.word	0x00000000
        /*0fbc*/ 	.word	0x00022880
        /*0fc0*/ 	.short	0x010a
        /*0fc2*/ 	.byte	0x3f
	.zero		1


	//   ....[47]....
        /*0fc4*/ 	.word	0x00011a40
        /*0fc8*/ 	.word	0x00000000
        /*0fcc*/ 	.word	0x00022870
        /*0fd0*/ 	.short	0x0107
        /*0fd2*/ 	.byte	0x3f
	.zero		1


	//   ....[48]....
        /*0fd4*/ 	.word	0x00011b00
        /*0fd8*/ 	.word	0x00000000
        /*0fdc*/ 	.word	0x00022870
        /*0fe0*/ 	.short	0x0101
        /*0fe2*/ 	.byte	0x3f
	.zero		1


	//   ....[49]....
        /*0fe4*/ 	.word	0x00011b30
        /*0fe8*/ 	.word	0x00000000
        /*0fec*/ 	.word	0x00022840
        /*0ff0*/ 	.short	0x010a
        /*0ff2*/ 	.byte	0x3f
	.zero		1


	//   ....[50]....
        /*0ff4*/ 	.word	0x000120d0
        /*0ff8*/ 	.word	0x00000000
        /*0ffc*/ 	.word	0x00022830
        /*1000*/ 	.short	0x0107
        /*1002*/ 	.byte	0x3f
	.zero		1


	//   ....[51]....
        /*1004*/ 	.word	0x00012190
        /*1008*/ 	.word	0x00000000
        /*100c*/ 	.word	0x00022830
        /*1010*/ 	.short	0x0101
        /*1012*/ 	.byte	0x3f
	.zero		1


	//   ....[52]....
        /*1014*/ 	.word	0x00012220
        /*1018*/ 	.word	0x00000000
        /*101c*/ 	.word	0x00022870
        /*1020*/ 	.short	0x010a
        /*1022*/ 	.byte	0x3f
	.zero		1


	//   ....[53]....
        /*1024*/ 	.word	0x000122b0
        /*1028*/ 	.word	0x00000000
        /*102c*/ 	.word	0x00022860
        /*1030*/ 	.short	0x010a
        /*1032*/ 	.byte	0x3f
	.zero		1


	//   ....[54]....
        /*1034*/ 	.word	0x00012870
        /*1038*/ 	.word	0x00000000
        /*103c*/ 	.word	0x00022850
        /*1040*/ 	.short	0x0101
        /*1042*/ 	.byte	0x3f
	.zero		1


	//   ....[55]....
        /*1044*/ 	.word	0x00012900
        /*1048*/ 	.word	0x00000000
        /*104c*/ 	.word	0x00000000
        /*1050*/ 	.short	0x0101
        /*1052*/ 	.byte	0x3f
	.zero		1


	//   ....[56]....
        /*1054*/ 	.word	0x00012ad0
        /*1058*/ 	.word	0x00000002
        /*105c*/ 	.word	0x00022870
        /*1060*/ 	.short	0x010a
        /*1062*/ 	.byte	0x3f
	.zero		1


	//   ....[57]....
        /*1064*/ 	.word	0x00012b50
        /*1068*/ 	.word	0x00000002
        /*106c*/ 	.word	0x00022860
        /*1070*/ 	.short	0x010a
        /*1072*/ 	.byte	0x3f
	.zero		1


	//   ....[58]....
        /*1074*/ 	.word	0x00013120
        /*1078*/ 	.word	0x00000002
        /*107c*/ 	.word	0x00022850
        /*1080*/ 	.short	0x0101
        /*1082*/ 	.byte	0x3f
	.zero		1


	//   ....[59]....
        /*1084*/ 	.word	0x000131d0
        /*1088*/ 	.word	0x00000002
        /*108c*/ 	.word	0x00000000
        /*1090*/ 	.short	0x0101
        /*1092*/ 	.byte	0x3f
	.zero		1


	//   ....[60]....
        /*1094*/ 	.word	0x00013f60
        /*1098*/ 	.word	0x00000005
        /*109c*/ 	.word	0x00022820
        /*10a0*/ 	.short	0x010a
        /*10a2*/ 	.byte	0x3f
	.zero		1


	//   ....[61]....
        /*10a4*/ 	.word	0x000140e0
        /*10a8*/ 	.word	0x00000003
        /*10ac*/ 	.word	0x00022840
        /*10b0*/ 	.short	0x010a
        /*10b2*/ 	.byte	0x3f
	.zero		1


	//   ....[62]....
        /*10b4*/ 	.word	0x00014180
        /*10b8*/ 	.word	0x0000001f
        /*10bc*/ 	.word	0x00022840
        /*10c0*/ 	.short	0x010a
        /*10c2*/ 	.byte	0x3f
	.zero		1


	//   ....[63]....
        /*10c4*/ 	.word	0x000141c0
        /*10c8*/ 	.word	0x00000003
        /*10cc*/ 	.word	0x00022860
        /*10d0*/ 	.short	0x010a
        /*10d2*/ 	.byte	0x3f
	.zero		1


	//   ....[64]....
        /*10d4*/ 	.word	0x00014200
        /*10d8*/ 	.word	0x0000001f
        /*10dc*/ 	.word	0x00022860
        /*10e0*/ 	.short	0x010a
        /*10e2*/ 	.byte	0x3f
	.zero		1


	//   ....[65]....
        /*10e4*/ 	.word	0x00014240
        /*10e8*/ 	.word	0x00000003
        /*10ec*/ 	.word	0x00022880
        /*10f0*/ 	.short	0x010a
        /*10f2*/ 	.byte	0x3f
	.zero		1


	//   ....[66]....
        /*10f4*/ 	.word	0x00014280
        /*10f8*/ 	.word	0x0000001f
        /*10fc*/ 	.word	0x00022880
        /*1100*/ 	.short	0x010a
        /*1102*/ 	.byte	0x3f
	.zero		1


	//   ....[67]....
        /*1104*/ 	.word	0x000142f0
        /*1108*/ 	.word	0x00000003
        /*110c*/ 	.word	0x00022800
        /*1110*/ 	.short	0x010a
        /*1112*/ 	.byte	0x3f
	.zero		1


	//   ....[68]....
        /*1114*/ 	.word	0x00014340
        /*1118*/ 	.word	0x00000004
        /*111c*/ 	.word	0x00022830
        /*1120*/ 	.short	0x010a
        /*1122*/ 	.byte	0x3f
	.zero		1


	//   ....[69]....
        /*1124*/ 	.word	0x000143a0
        /*1128*/ 	.word	0x00000009
        /*112c*/ 	.word	0x00022830
        /*1130*/ 	.short	0x010a
        /*1132*/ 	.byte	0x3f
	.zero		1


	//   ....[70]....
        /*1134*/ 	.word	0x00014400
        /*1138*/ 	.word	0x00000009
        /*113c*/ 	.word	0x00022850
        /*1140*/ 	.short	0x010a
        /*1142*/ 	.byte	0x3f
	.zero		1


	//   ....[71]....
        /*1144*/ 	.word	0x00014460
        /*1148*/ 	.word	0x00000003
        /*114c*/ 	.word	0x00022850
        /*1150*/ 	.short	0x010a
        /*1152*/ 	.byte	0x3f
	.zero		1


	//   ....[72]....
        /*1154*/ 	.word	0x00014560
        /*1158*/ 	.word	0x00000000
        /*115c*/ 	.word	0x00022880
        /*1160*/ 	.short	0x010a
        /*1162*/ 	.byte	0x3f
	.zero		1


	//   ....[73]....
        /*1164*/ 	.word	0x00015240
        /*1168*/ 	.word	0x00000000
        /*116c*/ 	.word	0x00022840
        /*1170*/ 	.short	0x010a
        /*1172*/ 	.byte	0x3f
	.zero		1


	//   ....[74]....
        /*1174*/ 	.word	0x00016730
        /*1178*/ 	.word	0x00000010
        /*117c*/ 	.word	0x00022820
        /*1180*/ 	.short	0x010a
        /*1182*/ 	.byte	0x3f
	.zero		1


	//   ....[75]....
        /*1184*/ 	.word	0x00016780
        /*1188*/ 	.word	0x00000000
        /*118c*/ 	.word	0x00022880
        /*1190*/ 	.short	0x010a
        /*1192*/ 	.byte	0x3f
	.zero		1


	//   ....[76]....
        /*1194*/ 	.word	0x000172b0
        /*1198*/ 	.word	0x00000000
        /*119c*/ 	.word	0x00022840
        /*11a0*/ 	.short	0x010a
        /*11a2*/ 	.byte	0x3f
	.zero		1


	//   ....[77]....
        /*11a4*/ 	.word	0x00017dc0
        /*11a8*/ 	.word	0x00000000
        /*11ac*/ 	.word	0x00022870
        /*11b0*/ 	.short	0x010a
        /*11b2*/ 	.byte	0x3f
	.zero		1


	//   ....[78]....
        /*11b4*/ 	.word	0x00017e10
        /*11b8*/ 	.word	0x00000000
        /*11bc*/ 	.word	0x00022860
        /*11c0*/ 	.short	0x010a
        /*11c2*/ 	.byte	0x3f
	.zero		1


	//   ....[79]....
        /*11c4*/ 	.word	0x00017e60
        /*11c8*/ 	.word	0x00000002
        /*11cc*/ 	.word	0x00022870
        /*11d0*/ 	.short	0x010a
        /*11d2*/ 	.byte	0x3f
	.zero		1


	//   ....[80]....
        /*11d4*/ 	.word	0x00017eb0
        /*11d8*/ 	.word	0x00000002
        /*11dc*/ 	.word	0x00022860
        /*11e0*/ 	.short	0x010a
        /*11e2*/ 	.byte	0x3f
	.zero		1


	//   ....[81]....
        /*11e4*/ 	.word	0x00017f00
        /*11e8*/ 	.word	0x00000005
        /*11ec*/ 	.word	0x00022820
        /*11f0*/ 	.short	0x010a
        /*11f2*/ 	.byte	0x3f
	.zero		1


	//   ....[82]....
        /*11f4*/ 	.word	0x000180a0
        /*11f8*/ 	.word	0x00000003
        /*11fc*/ 	.word	0x00022840
        /*1200*/ 	.short	0x010a
        /*1202*/ 	.byte	0x3f
	.zero		1


	//   ....[83]....
        /*1204*/ 	.word	0x000180f0
        /*1208*/ 	.word	0x0000001f
        /*120c*/ 	.word	0x00022840
        /*1210*/ 	.short	0x010a
        /*1212*/ 	.byte	0x3f
	.zero		1


	//   ....[84]....
        /*1214*/ 	.word	0x00018140
        /*1218*/ 	.word	0x00000003
        /*121c*/ 	.word	0x00022860
        /*1220*/ 	.short	0x010a
        /*1222*/ 	.byte	0x3f
	.zero		1


	//   ....[85]....
        /*1224*/ 	.word	0x00018190
        /*1228*/ 	.word	0x0000001f
        /*122c*/ 	.word	0x00022860
        /*1230*/ 	.short	0x010a
        /*1232*/ 	.byte	0x3f
	.zero		1


	//   ....[86]....
        /*1234*/ 	.word	0x000181e0
        /*1238*/ 	.word	0x00000003
        /*123c*/ 	.word	0x00022880
        /*1240*/ 	.short	0x010a
        /*1242*/ 	.byte	0x3f
	.zero		1


	//----- nvinfo : EIATTR_NUM_MBARRIERS
	.align		4
.L_900:
        /*1244*/ 	.byte	0x03, 0x38
        /*1246*/ 	.short	0x0016


	//----- nvinfo : EIATTR_EXIT_INSTR_OFFSETS
	.align		4
        /*1248*/ 	.byte	0x04, 0x1c
        /*124a*/ 	.short	(.L_902 - .L_901)


	//   ....[0]....
.L_901:
        /*124c*/ 	.word	0x000009c0


	//   ....[1]....
        /*1250*/ 	.word	0x0000cfa0


	//   ....[2]....
        /*1254*/ 	.word	0x000142d0


	//----- nvinfo : EIATTR_MAX_THREADS
	.align		4
.L_902:
        /*1258*/ 	.byte	0x04, 0x05
        /*125a*/ 	.short	(.L_904 - .L_903)
.L_903:
        /*125c*/ 	.word	0x00000180
        /*1260*/ 	.word	0x00000001
        /*1264*/ 	.word	0x00000001


	//----- nvinfo : EIATTR_CRS_STACK_SIZE
	.align		4
.L_904:
        /*1268*/ 	.byte	0x04, 0x1e
        /*126a*/ 	.short	(.L_906 - .L_905)
.L_905:
        /*126c*/ 	.word	0x00000000


	//----- nvinfo : EIATTR_CBANK_PARAM_SIZE
	.align		4
.L_906:
        /*1270*/ 	.byte	0x03, 0x19
        /*1272*/ 	.short	0x0af0


	//----- nvinfo : EIATTR_PARAM_CBANK
	.align		4
        /*1274*/ 	.byte	0x04, 0x0a
        /*1276*/ 	.short	(.L_908 - .L_907)
	.align		4
.L_907:
        /*1278*/ 	.word	index@(.nv.constant0._ZN7cutlass13device_kernelIN5flash11enable_sm90INS1_16FlashAttnFwdSm90INS1_25CollectiveMainloopFwdSm90ILi2EN4cute5tupleIJNS5_1CILi1EEES8_S8_EEENS6_IJNS7_ILi128EEENS7_ILi160EEESA_EEELi128ENS_12float_e4m3_tEfNS_4arch4Sm90ELb0ELb0ELb1ELb1ELb1ELb0ELb0ELb1ELb1ELb1ELb1ELb0EEENS1_21CollectiveEpilogueFwdINS6_IJSA_SA_SB_EEES9_NS_10bfloat16_tESF_Li256ELb1ELb1ELb1ELb1EEENS1_36VarlenDynamicPersistentTileSchedulerILi128ELi160ELi256ELi128ELb1ELb1ELb1ELb0ELb1ELb1EEEEEEEEEvNT_6ParamsE)
        /*127c*/ 	.short	0x0210
        /*127e*/ 	.short	0x0af0


	//----- nvinfo : EIATTR_SW_WAR
	.align		4
.L_908:
        /*1280*/ 	.byte	0x04, 0x36
        /*1282*/ 	.short	(.L_910 - .L_909)
.L_909:
        /*1284*/ 	.word	0x00000008
.L_910:


//--------------------- .nv.info._ZN7cutlass13device_kernelIN5flash11enable_sm90INS1_16FlashAttnFwdSm90INS1_25CollectiveMainloopFwdSm90ILi2EN4cute5tupleIJNS5_1CILi1EEES8_S8_EEENS6_IJNS7_ILi128EEENS7_ILi160EEESA_EEELi128ENS_12float_e4m3_tEfNS_4arch4Sm90ELb0ELb0ELb1ELb1ELb1ELb1ELb0ELb1ELb1ELb1ELb1ELb0EEENS1_21CollectiveEpilogueFwdINS6_IJSA_SA_SB_EEES9_NS_10bfloat16_tESF_Li256ELb1ELb1ELb1ELb1EEENS1_36VarlenDynamicPersistentTileSchedulerILi128ELi160ELi256ELi128ELb1ELb1ELb1ELb0ELb1ELb1EEEEEEEEEvNT_6ParamsE --------------------------
	.section	.nv.info._ZN7cutlass13device_kernelIN5flash11enable_sm90INS1_16FlashAttnFwdSm90INS1_25CollectiveMainloopFwdSm90ILi2EN4cute5tupleIJNS5_1CILi1EEES8_S8_EEENS6_IJNS7_ILi128EEENS7_ILi160EEESA_EEELi128ENS_12float_e4m3_tEfNS_4arch4Sm90ELb0ELb0ELb1ELb1ELb1ELb1ELb0ELb1ELb1ELb1ELb1ELb0EEENS1_21CollectiveEpilogueFwdINS6_IJSA_SA_SB_EEES9_NS_10bfloat16_tESF_Li256ELb1ELb1ELb1ELb1EEENS1_36VarlenDynamicPersistentTileSchedulerILi128ELi160ELi256ELi128ELb1ELb1ELb1ELb0ELb1ELb1EEEEEEEEEvNT_6ParamsE,"",@"SHT_CUDA_INFO"
	.sectionflags	@""
	.align	4


	//----- nvinfo : EIATTR_CUDA_API_VERSION
	.align		4
        /*0000*/ 	.byte	0x04, 0x37
        /*0002*/ 	.short	(.L_912 - .L_911)
.L_911:
        /*0004*/ 	.word	0x00000082


	//----- nvinfo : EIATTR_KPARAM_INFO
	.align		4
.L_912:
        /*0008*/ 	.byte	0x04, 0x17
        /*000a*/ 	.short	(.L_914 - .L_913)
.L_913:
        /*000c*/ 	.word	0x00000000
        /*0010*/ 	.short	0x0000
        /*0012*/ 	.short	0x0070
        /*0014*/ 	.byte	0x00, 0xf0, 0x01, 0x2a


	//----- nvinfo : EIATTR_SPARSE_MMA_MASK
	.align		4
.L_914:
        /*0018*/ 	.byte	0x03, 0x50
        /*001a*/ 	.short	0x0000


	//----- nvinfo : EIATTR_MAXREG_COUNT
	.align		4
        /*001c*/ 	.byte	0x03, 0x1b
        /*001e*/ 	.short	0x00a8


	//----- nvinfo : EIATTR_NUM_BARRIERS
	.align		4
        /*0020*/ 	.byte	0x02, 0x4c
        /*0022*/ 	.byte	0x10
	.zero		1


	//----- nvinfo : EIATTR_EXTERNS
	.align		4
        /*0024*/ 	.byte	0x04, 0x0f
        /*0026*/ 	.short	(.L_916 - .L_915)


	//   ....[0]....
	.align		4
.L_915:
        /*0028*/ 	.word	index@(__assertfail)


	//----- nvinfo : EIATTR_ANNOTATIONS
	.align		4
.L_916:
        /*002c*/ 	.byte	0x04, 0x55
        /*002e*/ 	.short	(.L_918 - .L_917)


	//   ....[0]....
.L_917:
        /* <DEDUP_REMOVED lines=79> */


	//----- nvinfo : EIATTR_MERCURY_ISA_VERSION
	.align		4
.L_918:
        /*0508*/ 	.byte	0x03, 0x5f
        /*050a*/ 	.short	0x0101


	//----- nvinfo : EIATTR_UNUSED_LOAD_BYTE_OFFSET
	.align		4
        /*050c*/ 	.byte	0x04, 0x44
        /*050e*/ 	.short	(.L_920 - .L_919)


	//   ....[0]....
.L_919:
        /*0510*/ 	.word	0x00000a60
        /*0514*/ 	.word	0x0000fff0


	//   ....[1]....
        /*0518*/ 	.word	0x00016760
        /*051c*/ 	.word	0x0000fff0


	//----- nvinfo : EIATTR_INT_WARP_WIDE_INSTR_OFFSETS
	.align		4
.L_920:
        /*0520*/ 	.byte	0x04, 0x31
        /*0522*/ 	.short	(.L_922 - .L_921)


	//   ....[0]....
.L_921:
        /*0524*/ 	.word	0x00000120


	//   ....[1]....
        /*0528*/ 	.word	0x000001c0


	//   ....[2]....
        /*052c*/ 	.word	0x00000230


	//   ....[3]....
        /*0530*/ 	.word	0x0001d230


	//   ....[4]....
        /*0534*/ 	.word	0x0001d2c0


	//   ....[5]....
        /*0538*/ 	.word	0x00021680


	//   ....[6]....
        /*053c*/ 	.word	0x00021710


	//----- nvinfo : EIATTR_COOP_GROUP_MASK_REGIDS
	.align		4
.L_922:
        /*0540*/ 	.byte	0x04, 0x29
        /*0542*/ 	.short	(.L_924 - .L_923)


	//   ....[0]....
.L_923:
        /*0544*/ 	.word	0xffffffff


	//   ....[1]....
        /*0548*/ 	.word	0xffffffff


	//   ....[2]....
        /*054c*/ 	.word	0xffffffff


	//   ....[3]....
        /*0550*/ 	.word	0xffffffff


	//   ....[4]....
        /*0554*/ 	.word	0xffffffff


	//   ....[5]....
        /*0558*/ 	.word	0xffffffff


	//   ....[6]....
        /*055c*/ 	.word	0xffffffff


	//   ....[7]....
        /*0560*/ 	.word	0xffffffff


	//   ....[8]....
        /*0564*/ 	.word	0xffffffff


	//   ....[9]....
        /*0568*/ 	.word	0xffffffff


	//   ....[10]....
        /*056c*/ 	.word	0xffffffff


	//   ....[11]....
        /*0570*/ 	.word	0xffffffff


	//   ....[12]....
        /*0574*/ 	.word	0xffffffff


	//   ....[13]....
        /*0578*/ 	.word	0xffffffff


	//   ....[14]....
        /*057c*/ 	.word	0xffffffff


	//   ....[15]....
        /*0580*/ 	.word	0xffffffff


	//   ....[16]....
        /*0584*/ 	.word	0xffffffff


	//   ....[17]....
        /*0588*/ 	.word	0xffffffff


	//   ....[18]....
        /*058c*/ 	.word	0xffffffff


	//   ....[19]....
        /*0590*/ 	.word	0xffffffff


	//   ....[20]....
        /*0594*/ 	.word	0xffffffff


	//   ....[21]....
        /*0598*/ 	.word	0xffffffff


	//   ....[22]....
        /*059c*/ 	.word	0xffffffff


	//   ....[23]....
        /*05a0*/ 	.word	0xffffffff


	//   ....[24]....
        /*05a4*/ 	.word	0xffffffff


	//   ....[25]....
        /*05a8*/ 	.word	0xffffffff


	//   ....[26]....
        /*05ac*/ 	.word	0xffffffff


	//   ....[27]....
        /*05b0*/ 	.word	0xffffffff


	//   ....[28]....
        /*05b4*/ 	.word	0xffffffff


	//   ....[29]....
        /*05b8*/ 	.word	0xffffffff


	//   ....[30]....
        /*05bc*/ 	.word	0xffffffff


	//   ....[31]....
        /*05c0*/ 	.word	0xffffffff


	//   ....[32]....
        /*05c4*/ 	.word	0xffffffff


	//   ....[33]....
        /*05c8*/ 	.word	0xffffffff


	//   ....[34]....
        /*05cc*/ 	.word	0xffffffff


	//   ....[35]....
        /*05d0*/ 	.word	0xffffffff


	//   ....[36]....
        /*05d4*/ 	.word	0xffffffff


	//   ....[37]....
        /*05d8*/ 	.word	0xffffffff


	//   ....[38]....
        /*05dc*/ 	.word	0xffffffff


	//   ....[39]....
        /*05e0*/ 	.word	0xffffffff


	//   ....[40]....
        /*05e4*/ 	.word	0xffffffff


	//   ....[41]....
        /*05e8*/ 	.word	0xffffffff


	//   ....[42]....
        /*05ec*/ 	.word	0xffffffff


	//   ....[43]....
        /*05f0*/ 	.word	0xffffffff


	//   ....[44]....
        /*05f4*/ 	.word	0xffffffff


	//   ....[45]....
        /*05f8*/ 	.word	0xffffffff


	//   ....[46]....
        /*05fc*/ 	.word	0xffffffff


	//   ....[47]....
        /*0600*/ 	.word	0xffffffff


	//   ....[48]....
        /*0604*/ 	.word	0xffffffff


	//   ....[49]....
        /*0608*/ 	.word	0xffffffff


	//   ....[50]....
        /*060c*/ 	.word	0xffffffff


	//   ....[51]....
        /*0610*/ 	.word	0xffffffff


	//   ....[52]....
        /*0614*/ 	.word	0xffffffff


	//   ....[53]....
        /*0618*/ 	.word	0xffffffff


	//   ....[54]....
        /*061c*/ 	.word	0xffffffff


	//   ....[55]....
        /*0620*/ 	.word	0xffffffff


	//   ....[56]....
        /*0624*/ 	.word	0xffffffff


	//   ....[57]....
        /*0628*/ 	.word	0xffffffff


	//   ....[58]....
        /*062c*/ 	.word	0xffffffff


	//   ....[59]....
        /*0630*/ 	.word	0xffffffff


	//   ....[60]....
        /*0634*/ 	.word	0xffffffff


	//   ....[61]....
        /*0638*/ 	.word	0xffffffff


	//   ....[62]....
        /*063c*/ 	.word	0xffffffff


	//   ....[63]....
        /*0640*/ 	.word	0xffffffff


	//   ....[64]....
        /*0644*/ 	.word	0xffffffff


	//   ....[65]....
        /*0648*/ 	.word	0xffffffff


	//   ....[66]....
        /*064c*/ 	.word	0xffffffff


	//   ....[67]....
        /*0650*/ 	.word	0xffffffff


	//   ....[68]....
        /*0654*/ 	.word	0xffffffff


	//   ....[69]....
        /*0658*/ 	.word	0xffffffff


	//   ....[70]....
        /*065c*/ 	.word	0xffffffff


	//   ....[71]....
        /*0660*/ 	.word	0xffffffff


	//   ....[72]....
        /*0664*/ 	.word	0xffffffff


	//   ....[73]....
        /*0668*/ 	.word	0xffffffff


	//   ....[74]....
        /*066c*/ 	.word	0xffffffff


	//   ....[75]....
        /*0670*/ 	.word	0xffffffff


	//   ....[76]....
        /*0674*/ 	.word	0xffffffff


	//   ....[77]....
        /*0678*/ 	.word	0xffffffff


	//   ....[78]....
        /*067c*/ 	.word	0xffffffff


	//   ....[79]....
        /*0680*/ 	.word	0xffffffff


	//   ....[80]....
        /*0684*/ 	.word	0xffffffff


	//   ....[81]....
        /*0688*/ 	.word	0xffffffff


	//   ....[82]....
        /*068c*/ 	.word	0xffffffff


	//   ....[83]....
        /*0690*/ 	.word	0xffffffff


	//   ....[84]....
        /*0694*/ 	.word	0xffffffff


	//   ....[85]....
        /*0698*/ 	.word	0xffffffff


	//   ....[86]....
        /*069c*/ 	.word	0xffffffff


	//   ....[87]....
        /*06a0*/ 	.word	0xffffffff


	//   ....[88]....
        /*06a4*/ 	.word	0xffffffff


	//   ....[89]....
        /*06a8*/ 	.word	0xffffffff


	//   ....[90]....
        /*06ac*/ 	.word	0xffffffff


	//   ....[91]....
        /*06b0*/ 	.word	0xffffffff


	//   ....[92]....
        /*06b4*/ 	.word	0xffffffff


	//   ....[93]....
        /*06b8*/ 	.word	0xffffffff


	//   ....[94]....
        /*06bc*/ 	.word	0xffffffff


	//   ....[95]....
        /*06c0*/ 	.word	0xffffffff


	//   ....[96]....
        /*06c4*/ 	.word	0xffffffff


	//   ....[97]....
        /*06c8*/ 	.word	0xffffffff


	//   ....[98]....
        /*06cc*/ 	.word	0xffffffff


	//   ....[99]....
        /*06d0*/ 	.word	0xffffffff


	//   ....[100]....
        /*06d4*/ 	.word	0xffffffff


	//   ....[101]....
        /*06d8*/ 	.word	0xffffffff


	//   ....[102]....
        /*06dc*/ 	.word	0xffffffff


	//   ....[103]....
        /*06e0*/ 	.word	0xffffffff


	//   ....[104]....
        /*06e4*/ 	.word	0xffffffff


	//   ....[105]....
        /*06e8*/ 	.word	0xffffffff


	//   ....[106]....
        /*06ec*/ 	.word	0xffffffff


	//   ....[107]....
        /*06f0*/ 	.word	0xffffffff


	//   ....[108]....
        /*06f4*/ 	.word	0xffffffff


	//   ....[109]....
        /*06f8*/ 	.word	0xffffffff


	//   ....[110]....
        /*06fc*/ 	.word	0xffffffff


	//   ....[111]....
        /*0700*/ 	.word	0xffffffff


	//   ....[112]....
        /*0704*/ 	.word	0xffffffff


	//   ....[113]....
        /*0708*/ 	.word	0xffffffff


	//   ....[114]....
        /*070c*/ 	.word	0xffffffff


	//   ....[115]....
        /*0710*/ 	.word	0xffffffff


	//   ....[116]....
        /*0714*/ 	.word	0xffffffff


	//   ....[117]....
        /*0718*/ 	.word	0xffffffff


	//   ....[118]....
        /*071c*/ 	.word	0xffffffff


	//   ....[119]....
        /*0720*/ 	.word	0xffffffff


	//   ....[120]....
        /*0724*/ 	.word	0xffffffff


	//   ....[121]....
        /*0728*/ 	.word	0xffffffff


	//   ....[122]....
        /*072c*/ 	.word	0xffffffff


	//   ....[123]....
        /*0730*/ 	.word	0xffffffff


	//   ....[124]....
        /*0734*/ 	.word	0xffffffff


	//   ....[125]....
        /*0738*/ 	.word	0xffffffff


	//   ....[126]....
        /*073c*/ 	.word	0xffffffff


	//   ....[127]....
        /*0740*/ 	.word	0xffffffff


	//   ....[128]....
        /*0744*/ 	.word	0xffffffff


	//   ....[129]....
        /*0748*/ 	.word	0xffffffff


	//   ....[130]....
        /*074c*/ 	.word	0xffffffff


	//   ....[131]....
        /*0750*/ 	.word	0xffffffff


	//   ....[132]....
        /*0754*/ 	.word	0xffffffff


	//   ....[133]....
        /*0758*/ 	.word	0xffffffff


	//   ....[134]....
        /*075c*/ 	.word	0xffffffff


	//   ....[135]....
        /*0760*/ 	.word	0xffffffff


	//   ....[136]....
        /*0764*/ 	.word	0xffffffff


	//   ....[137]....
        /*0768*/ 	.word	0xffffffff


	//   ....[138]....
        /*076c*/ 	.word	0xffffffff


	//   ....[139]....
        /*0770*/ 	.word	0xffffffff


	//   ....[140]....
        /*0774*/ 	.word	0xffffffff


	//   ....[141]....
        /*0778*/ 	.word	0xffffffff


	//   ....[142]....
        /*077c*/ 	.word	0xffffffff


	//   ....[143]....
        /*0780*/ 	.word	0xffffffff


	//   ....[144]....
        /*0784*/ 	.word	0xffffffff


	//   ....[145]....
        /*0788*/ 	.word	0xffffffff


	//   ....[146]....
        /*078c*/ 	.word	0xffffffff


	//   ....[147]....
        /*0790*/ 	.word	0xffffffff


	//   ....[148]....
        /*0794*/ 	.word	0xffffffff


	//   ....[149]....
        /*0798*/ 	.word	0xffffffff


	//   ....[150]....
        /*079c*/ 	.word	0xffffffff


	//   ....[151]....
        /*07a0*/ 	.word	0xffffffff


	//   ....[152]....
        /*07a4*/ 	.word	0xffffffff


	//   ....[153]....
        /*07a8*/ 	.word	0xffffffff


	//   ....[154]....
        /*07ac*/ 	.word	0xffffffff


	//   ....[155]....
        /*07b0*/ 	.word	0xffffffff


	//   ....[156]....
        /*07b4*/ 	.word	0xffffffff


	//   ....[157]....
        /*07b8*/ 	.word	0xffffffff


	//   ....[158]....
        /*07bc*/ 	.word	0xffffffff


	//   ....[159]....
        /*07c0*/ 	.word	0xffffffff


	//   ....[160]....
        /*07c4*/ 	.word	0xffffffff


	//   ....[161]....
        /*07c8*/ 	.word	0xffffffff


	//   ....[162]....
        /*07cc*/ 	.word	0xffffffff


	//   ....[163]....
        /*07d0*/ 	.word	0xffffffff


	//   ....[164]....
        /*07d4*/ 	.word	0xffffffff


	//   ....[165]....
        /*07d8*/ 	.word	0xffffffff


	//   ....[166]....
        /*07dc*/ 	.word	0xffffffff


	//   ....[167]....
        /*07e0*/ 	.word	0xffffffff


	//   ....[168]....
        /*07e4*/ 	.word	0xffffffff


	//   ....[169]....
        /*07e8*/ 	.word	0xffffffff


	//   ....[170]....
        /*07ec*/ 	.word	0xffffffff


	//   ....[171]....
        /*07f0*/ 	.word	0xffffffff


	//   ....[172]....
        /*07f4*/ 	.word	0xffffffff


	//   ....[173]....
        /*07f8*/ 	.word	0xffffffff


	//   ....[174]....
        /*07fc*/ 	.word	0xffffffff


	//   ....[175]....
        /*0800*/ 	.word	0xffffffff


	//   ....[176]....
        /*0804*/ 	.word	0xffffffff


	//   ....[177]....
        /*0808*/ 	.word	0xffffffff


	//   ....[178]....
        /*080c*/ 	.word	0xffffffff


	//   ....[179]....
        /*0810*/ 	.word	0xffffffff


	//   ....[180]....
        /*0814*/ 	.word	0xffffffff


	//   ....[181]....
        /*0818*/ 	.word	0xffffffff


	//   ....[182]....
        /*081c*/ 	.word	0xffffffff


	//   ....[183]....
        /*0820*/ 	.word	0xffffffff


	//   ....[184]....
        /*0824*/ 	.word	0xffffffff


	//   ....[185]....
        /*0828*/ 	.word	0xffffffff


	//   ....[186]....
        /*082c*/ 	.word	0xffffffff


	//   ....[187]....
        /*0830*/ 	.word	0xffffffff


	//   ....[188]....
        /*0834*/ 	.word	0xffffffff


	//   ....[189]....
        /*0838*/ 	.word	0xffffffff


	//   ....[190]....
        /*083c*/ 	.word	0xffffffff


	//   ....[191]....
        /*0840*/ 	.word	0xffffffff


	//   ....[192]....
        /*0844*/ 	.word	0xffffffff


	//   ....[193]....
        /*0848*/ 	.word	0xffffffff


	//   ....[194]....
        /*084c*/ 	.word	0xffffffff


	//   ....[195]....
        /*0850*/ 	.word	0xffffffff


	//   ....[196]....
        /*0854*/ 	.word	0xffffffff


	//   ....[197]....
        /*0858*/ 	.word	0xffffffff


	//   ....[198]....
        /*085c*/ 	.word	0xffffffff


	//   ....[199]....
        /*0860*/ 	.word	0xffffffff


	//   ....[200]....
        /*0864*/ 	.word	0xffffffff


	//   ....[201]....
        /*0868*/ 	.word	0xffffffff


	//   ....[202]....
        /*086c*/ 	.word	0xffffffff


	//   ....[203]....
        /*0870*/ 	.word	0xffffffff


	//   ....[204]....
        /*0874*/ 	.word	0xffffffff


	//   ....[205]....
        /*0878*/ 	.word	0xffffffff


	//   ....[206]....
        /*087c*/ 	.word	0xffffffff


	//   ....[207]....
        /*0880*/ 	.word	0xffffffff


	//   ....[208]....
        /*0884*/ 	.word	0xffffffff


	//   ....[209]....
        /*0888*/ 	.word	0xffffffff


	//   ....[210]....
        /*088c*/ 	.word	0xffffffff


	//   ....[211]....
        /*0890*/ 	.word	0xffffffff


	//   ....[212]....
        /*0894*/ 	.word	0xffffffff


	//   ....[213]....
        /*0898*/ 	.word	0xffffffff


	//   ....[214]....
        /*089c*/ 	.word	0xffffffff


	//   ....[215]....
        /*08a0*/ 	.word	0xffffffff


	//   ....[216]....
        /*08a4*/ 	.word	0xffffffff


	//   ....[217]....
        /*08a8*/ 	.word	0xffffffff


	//   ....[218]....
        /*08ac*/ 	.word	0xffffffff


	//   ....[219]....
        /*08b0*/ 	.word	0xffffffff


	//   ....[220]....
        /*08b4*/ 	.word	0xffffffff


	//   ....[221]....
        /*08b8*/ 	.word	0xffffffff


	//   ....[222]....
        /*08bc*/ 	.word	0xffffffff


	//   ....[223]....
        /*08c0*/ 	.word	0xffffffff


	//   ....[224]....
        /*08c4*/ 	.word	0xffffffff


	//   ....[225]....
        /*08c8*/ 	.word	0xffffffff


	//   ....[226]....
        /*08cc*/ 	.word	0xffffffff


	//   ....[227]....
        /*08d0*/ 	.word	0xffffffff


	//   ....[228]....
        /*08d4*/ 	.word	0xffffffff


	//   ....[229]....
        /*08d8*/ 	.word	0xffffffff


	//   ....[230]....
        /*08dc*/ 	.word	0xffffffff


	//   ....[231]....
        /*08e0*/ 	.word	0xffffffff


	//   ....[232]....
        /*08e4*/ 	.word	0xffffffff


	//   ....[233]....
        /*08e8*/ 	.word	0xffffffff


	//   ....[234]....
        /*08ec*/ 	.word	0xffffffff


	//   ....[235]....
        /*08f0*/ 	.word	0xffffffff


	//   ....[236]....
        /*08f4*/ 	.word	0xffffffff


	//   ....[237]....
        /*08f8*/ 	.word	0xffffffff


	//   ....[238]....
        /*08fc*/ 	.word	0xffffffff


	//   ....[239]....
        /*0900*/ 	.word	0xffffffff


	//   ....[240]....
        /*0904*/ 	.word	0xffffffff


	//   ....[241]....
        /*0908*/ 	.word	0xffffffff


	//   ....[242]....
        /*090c*/ 	.word	0xffffffff


	//   ....[243]....
        /*0910*/ 	.word	0xffffffff


	//   ....[244]....
        /*0914*/ 	.word	0xffffffff


	//   ....[245]....
        /*0918*/ 	.word	0xffffffff


	//   ....[246]....
        /*091c*/ 	.word	0xffffffff


	//   ....[247]....
        /*0920*/ 	.word	0xffffffff


	//   ....[248]....
        /*0924*/ 	.word	0xffffffff


	//   ....[249]....
        /*0928*/ 	.word	0xffffffff


	//   ....[250]....
        /*092c*/ 	.word	0xffffffff


	//   ....[251]....
        /*0930*/ 	.word	0xffffffff


	//   ....[252]....
        /*0934*/ 	.word	0xffffffff


	//   ....[253]....
        /*0938*/ 	.word	0xffffffff


	//   ....[254]....
        /*093c*/ 	.word	0xffffffff


	//   ....[255]....
        /*0940*/ 	.word	0xffffffff


	//   ....[0]....
        /*0944*/ 	.word	0xffffffff


	//   ....[1]....
        /*0948*/ 	.word	0xffffffff


	//   ....[2]....
        /*094c*/ 	.word	0xffffffff


	//   ....[3]....
        /*0950*/ 	.word	0xffffffff


	//   ....[4]....
        /*0954*/ 	.word	0xffffffff


	//   ....[5]....
        /*0958*/ 	.word	0xffffffff


	//   ....[6]....
        /*095c*/ 	.word	0xffffffff


	//   ....[7]....
        /*0960*/ 	.word	0xffffffff


	//   ....[8]....
        /*0964*/ 	.word	0xffffffff


	//   ....[9]....
        /*0968*/ 	.word	0xffffffff


	//   ....[10]....
        /*096c*/ 	.word	0xffffffff


	//   ....[11]....
        /*0970*/ 	.word	0xffffffff


	//   ....[12]....
        /*0974*/ 	.word	0xffffffff


	//   ....[13]....
        /*0978*/ 	.word	0xffffffff


	//   ....[14]....
        /*097c*/ 	.word	0xffffffff


	//   ....[15]....
        /*0980*/ 	.word	0xffffffff


	//   ....[16]....
        /*0984*/ 	.word	0xffffffff


	//   ....[17]....
        /*0988*/ 	.word	0x0500000f


	//   ....[18]....
        /*098c*/ 	.word	0x0500000f


	//   ....[19]....
        /*0990*/ 	.word	0x0500000f


	//   ....[20]....
        /*0994*/ 	.word	0x0500000f


	//   ....[21]....
        /*0998*/ 	.word	0x0500000f


	//   ....[22]....
        /*099c*/ 	.word	0x0500000f


	//   ....[23]....
        /*09a0*/ 	.word	0x0500000f


	//   ....[24]....
        /*09a4*/ 	.word	0x0500000f


	//   ....[25]....
        /*09a8*/ 	.word	0x0500000f


	//   ....[26]....
        /*09ac*/ 	.word	0x0500000f


	//   ....[27]....
        /*09b0*/ 	.word	0x0500000f


	//   ....[28]....
        /*09b4*/ 	.word	0x0500000f


	//   ....[29]....
        /*09b8*/ 	.word	0x0500000f


	//   ....[30]....
        /*09bc*/ 	.word	0x0500000f


	//   ....[31]....
        /*09c0*/ 	.word	0x0500000f


	//   ....[32]....
        /*09c4*/ 	.word	0x0500000f


	//   ....[33]....
        /*09c8*/ 	.word	0x0500000f


	//   ....[34]....
        /*09cc*/ 	.word	0x0500000f


	//   ....[35]....
        /*09d0*/ 	.word	0x0500000f


	//   ....[36]....
        /*09d4*/ 	.word	0x0500000f


	//   ....[37]....
        /*09d8*/ 	.word	0x0500000f


	//   ....[38]....
        /*09dc*/ 	.word	0x0500000f


	//   ....[39]....
        /*09e0*/ 	.word	0x0500000f


	//   ....[40]....
        /*09e4*/ 	.word	0x0500000f


	//   ....[41]....
        /*09e8*/ 	.word	0x0500000f


	//   ....[42]....
        /*09ec*/ 	.word	0x0500000f


	//   ....[43]....
        /*09f0*/ 	.word	0x0500000f


	//   ....[44]....
        /*09f4*/ 	.word	0x0500000f


	//   ....[45]....
        /*09f8*/ 	.word	0x0500000f


	//   ....[46]....
        /*09fc*/ 	.word	0x0500000f


	//   ....[47]....
        /*0a00*/ 	.word	0x0500000f


	//   ....[48]....
        /*0a04*/ 	.word	0x0500000f


	//   ....[49]....
        /*0a08*/ 	.word	0x0500000f


	//   ....[50]....
        /*0a0c*/ 	.word	0x0500000f


	//   ....[51]....
        /*0a10*/ 	.word	0x0500000f


	//   ....[52]....
        /*0a14*/ 	.word	0x0500000f


	//   ....[53]....
        /*0a18*/ 	.word	0x0500000f


	//   ....[54]....
        /*0a1c*/ 	.word	0x0500000f


	//   ....[55]....
        /*0a20*/ 	.word	0x0500000f


	//   ....[56]....
        /*0a24*/ 	.word	0x0500000f


	//   ....[57]....
        /*0a28*/ 	.word	0x0500000f


	//   ....[58]....
        /*0a2c*/ 	.word	0x0500000f


	//   ....[59]....
        /*0a30*/ 	.word	0x0500000f


	//   ....[60]....
        /*0a34*/ 	.word	0x0500000f


	//   ....[61]....
        /*0a38*/ 	.word	0x0500000f


	//   ....[62]....
        /*0a3c*/ 	.word	0x0500000f


	//   ....[63]....
        /*0a40*/ 	.word	0x0500000f


	//   ....[64]....
        /*0a44*/ 	.word	0x0500000f


	//   ....[65]....
        /*0a48*/ 	.word	0x0500000f


	//   ....[66]....
        /*0a4c*/ 	.word	0x0500000f


	//   ....[67]....
        /*0a50*/ 	.word	0x0500000f


	//   ....[68]....
        /*0a54*/ 	.word	0x0500000f


	//   ....[69]....
        /*0a58*/ 	.word	0x0500000f


	//   ....[70]....
        /*0a5c*/ 	.word	0x0500000f


	//   ....[71]....
        /*0a60*/ 	.word	0x0500000f


	//   ....[72]....
        /*0a64*/ 	.word	0x0500000f


	//   ....[73]....
        /*0a68*/ 	.word	0x0500000f


	//   ....[74]....
        /*0a6c*/ 	.word	0x0500000f


	//   ....[75]....
        /*0a70*/ 	.word	0x0500000f


	//   ....[76]....
        /*0a74*/ 	.word	0x0500000f


	//   ....[77]....
        /*0a78*/ 	.word	0x0500000f


	//   ....[78]....
        /*0a7c*/ 	.word	0x0500000f


	//   ....[79]....
        /*0a80*/ 	.word	0x0500000f


	//   ....[80]....
        /*0a84*/ 	.word	0x0500000f


	//   ....[81]....
        /*0a88*/ 	.word	0x0500000f


	//   ....[82]....
        /*0a8c*/ 	.word	0x0500000f


	//   ....[83]....
        /*0a90*/ 	.word	0x0500000f


	//   ....[84]....
        /*0a94*/ 	.word	0x0500000f


	//   ....[85]....
        /*0a98*/ 	.word	0x0500000f


	//   ....[86]....
        /*0a9c*/ 	.word	0x0500000f


	//   ....[87]....
        /*0aa0*/ 	.word	0x0500000f


	//   ....[88]....
        /*0aa4*/ 	.word	0x0500000f


	//   ....[89]....
        /*0aa8*/ 	.word	0x0500000f


	//   ....[90]....
        /*0aac*/ 	.word	0x0500000f


	//   ....[91]....
        /*0ab0*/ 	.word	0x0500000f


	//   ....[92]....
        /*0ab4*/ 	.word	0x0500000f


	//   ....[93]....
        /*0ab8*/ 	.word	0x0500000f


	//   ....[94]....
        /*0abc*/ 	.word	0x0500000f


	//   ....[95]....
        /*0ac0*/ 	.word	0x0500000f


	//   ....[96]....
        /*0ac4*/ 	.word	0x0500000f


	//   ....[97]....
        /*0ac8*/ 	.word	0x0500000f


	//   ....[98]....
        /*0acc*/ 	.word	0x0500000f


	//   ....[99]....
        /*0ad0*/ 	.word	0x0500000f


	//   ....[100]....
        /*0ad4*/ 	.word	0x0500000f


	//   ....[101]....
        /*0ad8*/ 	.word	0x0500000f


	//   ....[102]....
        /*0adc*/ 	.word	0x0500000f


	//   ....[103]....
        /*0ae0*/ 	.word	0x0500000f


	//   ....[104]....
        /*0ae4*/ 	.word	0x0500000f


	//   ....[105]....
        /*0ae8*/ 	.word	0x0500000f


	//   ....[106]....
        /*0aec*/ 	.word	0x0500000f


	//   ....[107]....
        /*0af0*/ 	.word	0x0500000f


	//   ....[108]....
        /*0af4*/ 	.word	0x0500000f


	//   ....[109]....
        /*0af8*/ 	.word	0x0500000f


	//   ....[110]....
        /*0afc*/ 	.word	0x0500000f


	//   ....[111]....
        /*0b00*/ 	.word	0x0500000f


	//   ....[112]....
        /*0b04*/ 	.word	0x0500000f


	//   ....[113]....
        /*0b08*/ 	.word	0x0500000f


	//   ....[114]....
        /*0b0c*/ 	.word	0x0500000f


	//   ....[115]....
        /*0b10*/ 	.word	0x0500000f


	//   ....[116]....
        /*0b14*/ 	.word	0x0500000f


	//   ....[117]....
        /*0b18*/ 	.word	0x0500000f


	//   ....[118]....
        /*0b1c*/ 	.word	0x0500000f


	//   ....[119]....
        /*0b20*/ 	.word	0x0500000f


	//   ....[120]....
        /*0b24*/ 	.word	0x0500000f


	//   ....[121]....
        /*0b28*/ 	.word	0x0500000f


	//   ....[122]....
        /*0b2c*/ 	.word	0x0500000f


	//   ....[123]....
        /*0b30*/ 	.word	0x0500000f


	//   ....[124]....
        /*0b34*/ 	.word	0x0500000f


	//   ....[125]....
        /*0b38*/ 	.word	0x0500000f


	//   ....[126]....
        /*0b3c*/ 	.word	0x0500000f


	//   ....[127]....
        /*0b40*/ 	.word	0x0500000f


	//   ....[128]....
        /*0b44*/ 	.word	0x0500000f


	//   ....[129]....
        /*0b48*/ 	.word	0x0500000f


	//   ....[130]....
        /*0b4c*/ 	.word	0x0500000f


	//   ....[131]....
        /*0b50*/ 	.word	0x0500000f


	//   ....[132]....
        /*0b54*/ 	.word	0x0500000f


	//   ....[133]....
        /*0b58*/ 	.word	0x0500000f


	//   ....[134]....
        /*0b5c*/ 	.word	0x0500000f


	//   ....[135]....
        /*0b60*/ 	.word	0x0500000f


	//   ....[136]....
        /*0b64*/ 	.word	0x0500000f


	//   ....[137]....
        /*0b68*/ 	.word	0x0500000f


	//   ....[138]....
        /*0b6c*/ 	.word	0x0500000f


	//   ....[139]....
        /*0b70*/ 	.word	0x0500000f


	//   ....[140]....
        /*0b74*/ 	.word	0x0500000f


	//   ....[141]....
        /*0b78*/ 	.word	0x0500000f


	//   ....[142]....
        /*0b7c*/ 	.word	0x0500000f


	//   ....[143]....
        /*0b80*/ 	.word	0x0500000f


	//   ....[144]....
        /*0b84*/ 	.word	0x0500000f


	//   ....[145]....
        /*0b88*/ 	.word	0x0500000f


	//   ....[146]....
        /*0b8c*/ 	.word	0x0500000f


	//   ....[147]....
        /*0b90*/ 	.word	0x0500000f


	//   ....[148]....
        /*0b94*/ 	.word	0x0500000f


	//   ....[149]....
        /*0b98*/ 	.word	0x0500000f


	//   ....[150]....
        /*0b9c*/ 	.word	0x0500000f


	//   ....[151]....
        /*0ba0*/ 	.word	0x0500000f


	//   ....[152]....
        /*0ba4*/ 	.word	0x0500000f


	//   ....[153]....
        /*0ba8*/ 	.word	0x0500000f


	//   ....[154]....
        /*0bac*/ 	.word	0x0500000f


	//   ....[155]....
        /*0bb0*/ 	.word	0x0500000f


	//   ....[156]....
        /*0bb4*/ 	.word	0x0500000f


	//   ....[157]....
        /*0bb8*/ 	.word	0x0500000f


	//   ....[158]....
        /*0bbc*/ 	.word	0x0500000f


	//   ....[159]....
        /*0bc0*/ 	.word	0x0500000f


	//   ....[160]....
        /*0bc4*/ 	.word	0x0500000f


	//   ....[161]....
        /*0bc8*/ 	.word	0x0500000f


	//   ....[162]....
        /*0bcc*/ 	.word	0x0500000f


	//   ....[163]....
        /*0bd0*/ 	.word	0x0500000f


	//   ....[164]....
        /*0bd4*/ 	.word	0x0500000f


	//   ....[165]....
        /*0bd8*/ 	.word	0x0500000f


	//   ....[166]....
        /*0bdc*/ 	.word	0x0500000f


	//   ....[167]....
        /*0be0*/ 	.word	0x0500000f


	//   ....[168]....
        /*0be4*/ 	.word	0x0500000f


	//   ....[169]....
        /*0be8*/ 	.word	0x0500000f


	//   ....[170]....
        /*0bec*/ 	.word	0x0500000f


	//   ....[171]....
        /*0bf0*/ 	.word	0x0500000f


	//   ....[172]....
        /*0bf4*/ 	.word	0x0500000f


	//   ....[173]....
        /*0bf8*/ 	.word	0x0500000f


	//   ....[174]....
        /*0bfc*/ 	.word	0x0500000f


	//   ....[175]....
        /*0c00*/ 	.word	0x0500000f


	//   ....[176]....
        /*0c04*/ 	.word	0x0500000f


	//   ....[177]....
        /*0c08*/ 	.word	0x0500000f


	//   ....[178]....
        /*0c0c*/ 	.word	0x0500000f


	//   ....[179]....
        /*0c10*/ 	.word	0x0500000f


	//   ....[180]....
        /*0c14*/ 	.word	0x0500000f


	//   ....[181]....
        /*0c18*/ 	.word	0x0500000f


	//   ....[182]....
        /*0c1c*/ 	.word	0x0500000f


	//   ....[183]....
        /*0c20*/ 	.word	0x0500000f


	//   ....[184]....
        /*0c24*/ 	.word	0x0500000f


	//   ....[185]....
        /*0c28*/ 	.word	0x0500000f


	//   ....[186]....
        /*0c2c*/ 	.word	0x0500000f


	//   ....[187]....
        /*0c30*/ 	.word	0x0500000f


	//   ....[188]....
        /*0c34*/ 	.word	0x0500000f


	//   ....[189]....
        /*0c38*/ 	.word	0x0500000f


	//   ....[190]....
        /*0c3c*/ 	.word	0x0500000f


	//   ....[191]....
        /*0c40*/ 	.word	0x0500000f


	//   ....[192]....
        /*0c44*/ 	.word	0x0500000f


	//   ....[193]....
        /*0c48*/ 	.word	0x0500000f


	//   ....[194]....
        /*0c4c*/ 	.word	0x0500000f


	//   ....[195]....
        /*0c50*/ 	.word	0x0500000f


	//   ....[196]....
        /*0c54*/ 	.word	0x0500000f


	//   ....[197]....
        /*0c58*/ 	.word	0x0500000f


	//   ....[198]....
        /*0c5c*/ 	.word	0x0500000f


	//   ....[199]....
        /*0c60*/ 	.word	0x0500000f


	//   ....[200]....
        /*0c64*/ 	.word	0x0500000f


	//   ....[201]....
        /*0c68*/ 	.word	0x0500000f


	//   ....[202]....
        /*0c6c*/ 	.word	0x0500000f


	//   ....[203]....
        /*0c70*/ 	.word	0x0500000f


	//   ....[204]....
        /*0c74*/ 	.word	0x0500000f


	//   ....[205]....
        /*0c78*/ 	.word	0x0500000f


	//   ....[206]....
        /*0c7c*/ 	.word	0x0500000f


	//   ....[207]....
        /*0c80*/ 	.word	0x0500000f


	//   ....[208]....
        /*0c84*/ 	.word	0x0500000f


	//   ....[209]....
        /*0c88*/ 	.word	0x0500000f


	//   ....[210]....
        /*0c8c*/ 	.word	0x0500000f


	//   ....[211]....
        /*0c90*/ 	.word	0x0500000f


	//   ....[212]....
        /*0c94*/ 	.word	0x0500000f


	//   ....[213]....
        /*0c98*/ 	.word	0x0500000f


	//   ....[214]....
        /*0c9c*/ 	.word	0x0500000f


	//   ....[215]....
        /*0ca0*/ 	.word	0x0500000f


	//   ....[216]....
        /*0ca4*/ 	.word	0x0500000f


	//   ....[217]....
        /*0ca8*/ 	.word	0x0500000f


	//   ....[218]....
        /*0cac*/ 	.word	0x0500000f


	//   ....[219]....
        /*0cb0*/ 	.word	0x0500000f


	//   ....[220]....
        /*0cb4*/ 	.word	0x0500000f


	//   ....[221]....
        /*0cb8*/ 	.word	0x0500000f


	//   ....[222]....
        /*0cbc*/ 	.word	0x0500000f


	//   ....[223]....
        /*0cc0*/ 	.word	0x0500000f


	//   ....[224]....
        /*0cc4*/ 	.word	0x0500000f


	//   ....[225]....
        /*0cc8*/ 	.word	0x0500000f


	//   ....[226]....
        /*0ccc*/ 	.word	0x0500000f


	//   ....[227]....
        /*0cd0*/ 	.word	0x0500000f


	//   ....[228]....
        /*0cd4*/ 	.word	0x0500000f


	//   ....[229]....
        /*0cd8*/ 	.word	0x0500000f


	//   ....[230]....
        /*0cdc*/ 	.word	0x0500000f


	//   ....[231]....
        /*0ce0*/ 	.word	0x0500000f


	//   ....[232]....
        /*0ce4*/ 	.word	0x0500000f


	//   ....[233]....
        /*0ce8*/ 	.word	0x0500000f


	//   ....[234]....
        /*0cec*/ 	.word	0x0500000f


	//   ....[235]....
        /*0cf0*/ 	.word	0x0500000f


	//   ....[236]....
        /*0cf4*/ 	.word	0x0500000f


	//   ....[237]....
        /*0cf8*/ 	.word	0x0500000f


	//   ....[238]....
        /*0cfc*/ 	.word	0x0500000f


	//   ....[239]....
        /*0d00*/ 	.word	0x0500000f


	//   ....[240]....
        /*0d04*/ 	.word	0x0500000f


	//   ....[241]....
        /*0d08*/ 	.word	0x0500000f


	//   ....[242]....
        /*0d0c*/ 	.word	0x0500000f


	//   ....[243]....
        /*0d10*/ 	.word	0x0500000f


	//   ....[244]....
        /*0d14*/ 	.word	0x0500000f


	//----- nvinfo : EIATTR_COOP_GROUP_INSTR_OFFSETS
	.align		4
.L_924:
        /*0d18*/ 	.byte	0x04, 0x28
        /*0d1a*/ 	.short	(.L_926 - .L_925)


	//   ....[0]....
.L_925:
        /*0d1c*/ 	.word	0x00000060


	//   ....[1]....
        /*0d20*/ 	.word	0x00000130


	//   ....[2]....
        /*0d24*/ 	.word	0x000001e0


	//   ....[3]....
        /*0d28*/ 	.word	0x000003a0


	//   ....[4]....
        /*0d2c*/ 	.word	0x00000500


	//   ....[5]....
        /*0d30*/ 	.word	0x00000620


	//   ....[6]....
        /*0d34*/ 	.word	0x00000780


	//   ....[7]....
        /*0d38*/ 	.word	0x00002fc0


	//   ....[8]....
        /*0d3c*/ 	.word	0x00002fd0


	//   ....[9]....
        /*0d40*/ 	.word	0x00003ee0


	//   ....[10]....
        /*0d44*/ 	.word	0x00003ef0


	//   ....[11]....
        /*0d48*/ 	.word	0x00004e00


	//   ....[12]....
        /*0d4c*/ 	.word	0x00004e10


	//   ....[13]....
        /*0d50*/ 	.word	0x000061b0


	//   ....[14]....
        /*0d54*/ 	.word	0x000061c0


	//   ....[15]....
        /*0d58*/ 	.word	0x00007110


	//   ....[16]....
        /*0d5c*/ 	.word	0x00007120


	//   ....[17]....
        /*0d60*/ 	.word	0x000080f0


	//   ....[18]....
        /*0d64*/ 	.word	0x00008100


	//   ....[19]....
        /*0d68*/ 	.word	0x00009280


	//   ....[20]....
        /*0d6c*/ 	.word	0x00009290


	//   ....[21]....
        /*0d70*/ 	.word	0x000093a0


	//   ....[22]....
        /*0d74*/ 	.word	0x000093b0


	//   ....[23]....
        /*0d78*/ 	.word	0x000094d0


	//   ....[24]....
        /*0d7c*/ 	.word	0x000094e0


	//   ....[25]....
        /*0d80*/ 	.word	0x00009850


	//   ....[26]....
        /*0d84*/ 	.word	0x00009870


	//   ....[27]....
        /*0d88*/ 	.word	0x00009950


	//   ....[28]....
        /*0d8c*/ 	.word	0x00009970


	//   ....[29]....
        /*0d90*/ 	.word	0x00009a50


	//   ....[30]....
        /*0d94*/ 	.word	0x00009a70


	//   ....[31]....
        /*0d98*/ 	.word	0x0000a2f0


	//   ....[32]....
        /*0d9c*/ 	.word	0x0000aa60


	//   ....[33]....
        /*0da0*/ 	.word	0x0000aa70


	//   ....[34]....
        /*0da4*/ 	.word	0x0000aa80


	//   ....[35]....
        /*0da8*/ 	.word	0x0000aa90


	//   ....[36]....
        /*0dac*/ 	.word	0x0000c930


	//   ....[37]....
        /*0db0*/ 	.word	0x0000c940


	//   ....[38]....
        /*0db4*/ 	.word	0x0000c950


	//   ....[39]....
        /*0db8*/ 	.word	0x0000c960


	//   ....[40]....
        /*0dbc*/ 	.word	0x00010940


	//   ....[41]....
        /*0dc0*/ 	.word	0x000109d0


	//   ....[42]....
        /*0dc4*/ 	.word	0x00010d40


	//   ....[43]....
        /*0dc8*/ 	.word	0x00010e70


	//   ....[44]....
        /*0dcc*/ 	.word	0x00013fb0


	//   ....[45]....
        /*0dd0*/ 	.word	0x00014010


	//   ....[46]....
        /*0dd4*/ 	.word	0x000144e0


	//   ....[47]....
        /*0dd8*/ 	.word	0x00014500


	//   ....[48]....
        /*0ddc*/ 	.word	0x00015fa0


	//   ....[49]....
        /*0de0*/ 	.word	0x00015fb0


	//   ....[50]....
        /*0de4*/ 	.word	0x00016030


	//   ....[51]....
        /*0de8*/ 	.word	0x00016040


	//   ....[52]....
        /*0dec*/ 	.word	0x00016bc0


	//   ....[53]....
        /*0df0*/ 	.word	0x00016bf0


	//   ....[54]....
        /*0df4*/ 	.word	0x00016c20


	//   ....[55]....
        /*0df8*/ 	.word	0x00016c50


	//   ....[56]....
        /*0dfc*/ 	.word	0x00016c80


	//   ....[57]....
        /*0e00*/ 	.word	0x00016cb0


	//   ....[58]....
        /*0e04*/ 	.word	0x00016ce0


	//   ....[59]....
        /*0e08*/ 	.word	0x00016d10


	//   ....[60]....
        /*0e0c*/ 	.word	0x00016d40


	//   ....[61]....
        /*0e10*/ 	.word	0x00016d70


	//   ....[62]....
        /*0e14*/ 	.word	0x00016da0


	//   ....[63]....
        /*0e18*/ 	.word	0x00016dd0


	//   ....[64]....
        /*0e1c*/ 	.word	0x00016e00


	//   ....[65]....
        /*0e20*/ 	.word	0x00016e30


	//   ....[66]....
        /*0e24*/ 	.word	0x00016e60


	//   ....[67]....
        /*0e28*/ 	.word	0x00016e90


	//   ....[68]....
        /*0e2c*/ 	.word	0x00016ec0


	//   ....[69]....
        /*0e30*/ 	.word	0x00016ef0


	//   ....[70]....
        /*0e34*/ 	.word	0x00016f20


	//   ....[71]....
        /*0e38*/ 	.word	0x00016f50


	//   ....[72]....
        /*0e3c*/ 	.word	0x00016f80


	//   ....[73]....
        /*0e40*/ 	.word	0x00016fb0


	//   ....[74]....
        /*0e44*/ 	.word	0x00016fe0


	//   ....[75]....
        /*0e48*/ 	.word	0x00017010


	//   ....[76]....
        /*0e4c*/ 	.word	0x00017040


	//   ....[77]....
        /*0e50*/ 	.word	0x00017070


	//   ....[78]....
        /*0e54*/ 	.word	0x000170a0


	//   ....[79]....
        /*0e58*/ 	.word	0x000170d0


	//   ....[80]....
        /*0e5c*/ 	.word	0x00017100


	//   ....[81]....
        /*0e60*/ 	.word	0x00017130


	//   ....[82]....
        /*0e64*/ 	.word	0x00017160


	//   ....[83]....
        /*0e68*/ 	.word	0x00017190


	//   ....[84]....
        /*0e6c*/ 	.word	0x000171c0


	//   ....[85]....
        /*0e70*/ 	.word	0x000171f0


	//   ....[86]....
        /*0e74*/ 	.word	0x00017220


	//   ....[87]....
        /*0e78*/ 	.word	0x00017250


	//   ....[88]....
        /*0e7c*/ 	.word	0x00017280


	//   ....[89]....
        /*0e80*/ 	.word	0x000172b0


	//   ....[90]....
        /*0e84*/ 	.word	0x000172d0


	//   ....[91]....
        /*0e88*/ 	.word	0x000172e0


	//   ....[92]....
        /*0e8c*/ 	.word	0x00017300


	//   ....[93]....
        /*0e90*/ 	.word	0x00017320


	//   ....[94]....
        /*0e94*/ 	.word	0x00017340


	//   ....[95]....
        /*0e98*/ 	.word	0x00017360


	//   ....[96]....
        /*0e9c*/ 	.word	0x00017370


	//   ....[97]....
        /*0ea0*/ 	.word	0x000173a0


	//   ....[98]....
        /*0ea4*/ 	.word	0x000173d0


	//   ....[99]....
        /*0ea8*/ 	.word	0x00017400


	//   ....[100]....
        /*0eac*/ 	.word	0x00017430


	//   ....[101]....
        /*0eb0*/ 	.word	0x00017460


	//   ....[102]....
        /*0eb4*/ 	.word	0x00017490


	//   ....[103]....
        /*0eb8*/ 	.word	0x000174c0


	//   ....[104]....
        /*0ebc*/ 	.word	0x000174f0


	//   ....[105]....
        /*0ec0*/ 	.word	0x00017520


	//   ....[106]....
        /*0ec4*/ 	.word	0x00017550


	//   ....[107]....
        /*0ec8*/ 	.word	0x00017560


	//   ....[108]....
        /*0ecc*/ 	.word	0x00017590


	//   ....[109]....
        /*0ed0*/ 	.word	0x000175c0


	//   ....[110]....
        /*0ed4*/ 	.word	0x000175f0


	//   ....[111]....
        /*0ed8*/ 	.word	0x00017620


	//   ....[112]....
        /*0edc*/ 	.word	0x00017650


	//   ....[113]....
        /*0ee0*/ 	.word	0x00017680


	//   ....[114]....
        /*0ee4*/ 	.word	0x000176b0


	//   ....[115]....
        /*0ee8*/ 	.word	0x000176e0


	//   ....[116]....
        /*0eec*/ 	.word	0x00017ef0


	//   ....[117]....
        /*0ef0*/ 	.word	0x00017f10


	//   ....[118]....
        /*0ef4*/ 	.word	0x00017f20


	//   ....[119]....
        /*0ef8*/ 	.word	0x00017f30


	//   ....[120]....
        /*0efc*/ 	.word	0x00018620


	//   ....[121]....
        /*0f00*/ 	.word	0x00018630


	//   ....[122]....
        /*0f04*/ 	.word	0x00018760


	//   ....[123]....
        /*0f08*/ 	.word	0x00018770


	//   ....[124]....
        /*0f0c*/ 	.word	0x000188a0


	//   ....[125]....
        /*0f10*/ 	.word	0x000188b0


	//   ....[126]....
        /*0f14*/ 	.word	0x000189e0


	//   ....[127]....
        /*0f18*/ 	.word	0x000189f0


	//   ....[128]....
        /*0f1c*/ 	.word	0x00018dd0


	//   ....[129]....
        /*0f20*/ 	.word	0x00018de0


	//   ....[130]....
        /*0f24*/ 	.word	0x000195e0


	//   ....[131]....
        /*0f28*/ 	.word	0x000195f0


	//   ....[132]....
        /*0f2c*/ 	.word	0x0001a580


	//   ....[133]....
        /*0f30*/ 	.word	0x0001a590


	//   ....[134]....
        /*0f34*/ 	.word	0x0001a6d0


	//   ....[135]....
        /*0f38*/ 	.word	0x0001a6e0


	//   ....[136]....
        /*0f3c*/ 	.word	0x0001a810


	//   ....[137]....
        /*0f40*/ 	.word	0x0001a820


	//   ....[138]....
        /*0f44*/ 	.word	0x0001a950


	//   ....[139]....
        /*0f48*/ 	.word	0x0001a960


	//   ....[140]....
        /*0f4c*/ 	.word	0x0001aae0


	//   ....[141]....
        /*0f50*/ 	.word	0x0001acd0


	//   ....[142]....
        /*0f54*/ 	.word	0x0001ad00


	//   ....[143]....
        /*0f58*/ 	.word	0x0001ad30


	//   ....[144]....
        /*0f5c*/ 	.word	0x0001ad60


	//   ....[145]....
        /*0f60*/ 	.word	0x0001ad90


	//   ....[146]....
        /*0f64*/ 	.word	0x0001adc0


	//   ....[147]....
        /*0f68*/ 	.word	0x0001af50


	//   ....[148]....
        /*0f6c*/ 	.word	0x0001af80


	//   ....[149]....
        /*0f70*/ 	.word	0x0001afb0


	//   ....[150]....
        /*0f74*/ 	.word	0x0001afe0


	//   ....[151]....
        /*0f78*/ 	.word	0x0001b010


	//   ....[152]....
        /*0f7c*/ 	.word	0x0001b040


	//   ....[153]....
        /*0f80*/ 	.word	0x0001b0d0


	//   ....[154]....
        /*0f84*/ 	.word	0x0001b100


	//   ....[155]....
        /*0f88*/ 	.word	0x0001b110


	//   ....[156]....
        /*0f8c*/ 	.word	0x0001b1a0


	//   ....[157]....
        /*0f90*/ 	.word	0x0001c320


	//   ....[158]....
        /*0f94*/ 	.word	0x0001e140


	//   ....[159]....
        /*0f98*/ 	.word	0x0001e170


	//   ....[160]....
        /*0f9c*/ 	.word	0x0001e1a0


	//   ....[161]....
        /*0fa0*/ 	.word	0x0001e200


	//   ....[162]....
        /*0fa4*/ 	.word	0x0001e230


	//   ....[163]....
        /*0fa8*/ 	.word	0x0001e260


	//   ....[164]....
        /*0fac*/ 	.word	0x0001e290


	//   ....[165]....
        /*0fb0*/ 	.word	0x0001e2b0


	//   ....[166]....
        /*0fb4*/ 	.word	0x0001e2f0


	//   ....[167]....
        /*0fb8*/ 	.word	0x0001e320


	//   ....[168]....
        /*0fbc*/ 	.word	0x0001e350


	//   ....[169]....
        /*0fc0*/ 	.word	0x0001e380


	//   ....[170]....
        /*0fc4*/ 	.word	0x0001e3b0


	//   ....[171]....
        /*0fc8*/ 	.word	0x0001e3e0


	//   ....[172]....
        /*0fcc*/ 	.word	0x0001e3f0


	//   ....[173]....
        /*0fd0*/ 	.word	0x0001e400


	//   ....[174]....
        /*0fd4*/ 	.word	0x0001e470


	//   ....[175]....
        /*0fd8*/ 	.word	0x0001e490


	//   ....[176]....
        /*0fdc*/ 	.word	0x0001e4d0


	//   ....[177]....
        /*0fe0*/ 	.word	0x0001e500


	//   ....[178]....
        /*0fe4*/ 	.word	0x0001e9d0


	//   ....[179]....
        /*0fe8*/ 	.word	0x0001e9f0


	//   ....[180]....
        /*0fec*/ 	.word	0x0001eac0


	//   ....[181]....
        /*0ff0*/ 	.word	0x0001eaf0


	//   ....[182]....
        /*0ff4*/ 	.word	0x0001eb30


	//   ....[183]....
        /*0ff8*/ 	.word	0x0001eb60


	//   ....[184]....
        /*0ffc*/ 	.word	0x0001eba0


	//   ....[185]....
        /*1000*/ 	.word	0x0001ebd0


	//   ....[186]....
        /*1004*/ 	.word	0x0001ec10


	//   ....[187]....
        /*1008*/ 	.word	0x0001ec40


	//   ....[188]....
        /*100c*/ 	.word	0x0001ec80


	//   ....[189]....
        /*1010*/ 	.word	0x0001eca0


	//   ....[190]....
        /*1014*/ 	.word	0x0001ece0


	//   ....[191]....
        /*1018*/ 	.word	0x0001ed00


	//   ....[192]....
        /*101c*/ 	.word	0x0001ed10


	//   ....[193]....
        /*1020*/ 	.word	0x0001ed60


	//   ....[194]....
        /*1024*/ 	.word	0x0001ed70


	//   ....[195]....
        /*1028*/ 	.word	0x0001ed80


	//   ....[196]....
        /*102c*/ 	.word	0x0001edc0


	//   ....[197]....
        /*1030*/ 	.word	0x0001ede0


	//   ....[198]....
        /*1034*/ 	.word	0x0001f510


	//   ....[199]....
        /*1038*/ 	.word	0x0001f540


	//   ....[200]....
        /*103c*/ 	.word	0x0001f560


	//   ....[201]....
        /*1040*/ 	.word	0x0001f5a0


	//   ....[202]....
        /*1044*/ 	.word	0x0001f630


	//   ....[203]....
        /*1048*/ 	.word	0x0001f650


	//   ....[204]....
        /*104c*/ 	.word	0x0001f6d0


	//   ....[205]....
        /*1050*/ 	.word	0x0001f6f0


	//   ....[206]....
        /*1054*/ 	.word	0x0001f770


	//   ....[207]....
        /*1058*/ 	.word	0x0001f790


	//   ....[208]....
        /*105c*/ 	.word	0x0001f810


	//   ....[209]....
        /*1060*/ 	.word	0x0001f830


	//   ....[210]....
        /*1064*/ 	.word	0x0001f8b0


	//   ....[211]....
        /*1068*/ 	.word	0x0001f8d0


	//   ....[212]....
        /*106c*/ 	.word	0x0001f8e0


	//   ....[213]....
        /*1070*/ 	.word	0x0001f950


	//   ....[214]....
        /*1074*/ 	.word	0x000202a0


	//   ....[215]....
        /*1078*/ 	.word	0x000202c0


	//   ....[216]....
        /*107c*/ 	.word	0x000202d0


	//   ....[217]....
        /*1080*/ 	.word	0x000202e0


	//   ....[218]....
        /*1084*/ 	.word	0x00020330


	//   ....[219]....
        /*1088*/ 	.word	0x00020350


	//   ....[220]....
        /*108c*/ 	.word	0x00020370


	//   ....[221]....
        /*1090*/ 	.word	0x00020380


	//   ....[222]....
        /*1094*/ 	.word	0x000203c0


	//   ....[223]....
        /*1098*/ 	.word	0x000203d0


	//   ....[224]....
        /*109c*/ 	.word	0x00020410


	//   ....[225]....
        /*10a0*/ 	.word	0x00020420


	//   ....[226]....
        /*10a4*/ 	.word	0x00020460


	//   ....[227]....
        /*10a8*/ 	.word	0x00020470


	//   ....[228]....
        /*10ac*/ 	.word	0x000204b0


	//   ....[229]....
        /*10b0*/ 	.word	0x000204c0


	//   ....[230]....
        /*10b4*/ 	.word	0x000204d0


	//   ....[231]....
        /*10b8*/ 	.word	0x00020510


	//   ....[232]....
        /*10bc*/ 	.word	0x00020530


	//   ....[233]....
        /*10c0*/ 	.word	0x00020590


	//   ....[234]....
        /*10c4*/ 	.word	0x00020940


	//   ....[235]....
        /*10c8*/ 	.word	0x00020950


	//   ....[236]....
        /*10cc*/ 	.word	0x00020960


	//   ....[237]....
        /*10d0*/ 	.word	0x00020970


	//   ....[238]....
        /*10d4*/ 	.word	0x000209c0


	//   ....[239]....
        /*10d8*/ 	.word	0x000209e0


	//   ....[240]....
        /*10dc*/ 	.word	0x00020a00


	//   ....[241]....
        /*10e0*/ 	.word	0x00020a10


	//   ....[242]....
        /*10e4*/ 	.word	0x00020a50


	//   ....[243]....
        /*10e8*/ 	.word	0x00020a60


	//   ....[244]....
        /*10ec*/ 	.word	0x00020aa0


	//   ....[245]....
        /*10f0*/ 	.word	0x00020ab0


	//   ....[246]....
        /*10f4*/ 	.word	0x00020af0


	//   ....[247]....
        /*10f8*/ 	.word	0x00020b00


	//   ....[248]....
        /*10fc*/ 	.word	0x00020b40


	//   ....[249]....
        /*1100*/ 	.word	0x00020b50


	//   ....[250]....
        /*1104*/ 	.word	0x00020b60


	//   ....[251]....
        /*1108*/ 	.word	0x00020ba0


	//   ....[252]....
        /*110c*/ 	.word	0x00020bc0


	//   ....[253]....
        /*1110*/ 	.word	0x00020c20


	//   ....[254]....
        /*1114*/ 	.word	0x000221e0


	//   ....[255]....
        /*1118*/ 	.word	0x00022210


	//   ....[0]....
        /*111c*/ 	.word	0x00022280


	//   ....[1]....
        /*1120*/ 	.word	0x000222b0


	//   ....[2]....
        /*1124*/ 	.word	0x000222e0


	//   ....[3]....
        /*1128*/ 	.word	0x00022310


	//   ....[4]....
        /*112c*/ 	.word	0x00022340


	//   ....[5]....
        /*1130*/ 	.word	0x00022370


	//   ....[6]....
        /*1134*/ 	.word	0x00022510


	//   ....[7]....
        /*1138*/ 	.word	0x00022540


	//   ....[8]....
        /*113c*/ 	.word	0x00022570


	//   ....[9]....
        /*1140*/ 	.word	0x000225a0


	//   ....[10]....
        /*1144*/ 	.word	0x000225d0


	//   ....[11]....
        /*1148*/ 	.word	0x00022600


	//   ....[12]....
        /*114c*/ 	.word	0x000226c0


	//   ....[13]....
        /*1150*/ 	.word	0x000226e0


	//   ....[14]....
        /*1154*/ 	.word	0x000226f0


	//   ....[15]....
        /*1158*/ 	.word	0x00022750


	//   ....[16]....
        /*115c*/ 	.word	0x00022d90


	//   ....[17]....
        /*1160*/ 	.word	0x00023150


	//   ....[18]....
        /*1164*/ 	.word	0x000231e0


	//   ....[19]....
        /*1168*/ 	.word	0x00023270


	//   ....[20]....
        /*116c*/ 	.word	0x00023300


	//   ....[21]....
        /*1170*/ 	.word	0x00023390


	//   ....[22]....
        /*1174*/ 	.word	0x00023420


	//   ....[23]....
        /*1178*/ 	.word	0x00023500


	//   ....[24]....
        /*117c*/ 	.word	0x00023590


	//   ....[25]....
        /*1180*/ 	.word	0x00023630


	//   ....[26]....
        /*1184*/ 	.word	0x000236c0


	//   ....[27]....
        /*1188*/ 	.word	0x00023750


	//   ....[28]....
        /*118c*/ 	.word	0x000237e0


	//   ....[29]....
        /*1190*/ 	.word	0x000238c0


	//   ....[30]....
        /*1194*/ 	.word	0x00023950


	//   ....[31]....
        /*1198*/ 	.word	0x000239e0


	//   ....[32]....
        /*119c*/ 	.word	0x00023a70


	//   ....[33]....
        /*11a0*/ 	.word	0x00023b00


	//   ....[34]....
        /*11a4*/ 	.word	0x00023b90


	//   ....[35]....
        /*11a8*/ 	.word	0x00023cc0


	//   ....[36]....
        /*11ac*/ 	.word	0x00023d70


	//   ....[37]....
        /*11b0*/ 	.word	0x00023e00


	//   ....[38]....
        /*11b4*/ 	.word	0x00023e50


	//   ....[39]....
        /*11b8*/ 	.word	0x00023ea0


	//   ....[40]....
        /*11bc*/ 	.word	0x00023f80


	//   ....[41]....
        /*11c0*/ 	.word	0x00024010


	//   ....[42]....
        /*11c4*/ 	.word	0x00024060


	//   ....[43]....
        /*11c8*/ 	.word	0x000240b0


	//   ....[44]....
        /*11cc*/ 	.word	0x000242f0


	//   ....[45]....
        /*11d0*/ 	.word	0x00024410


	//   ....[46]....
        /*11d4*/ 	.word	0x00024530


	//   ....[47]....
        /*11d8*/ 	.word	0x00024650


	//   ....[48]....
        /*11dc*/ 	.word	0x00024770


	//   ....[49]....
        /*11e0*/ 	.word	0x00024870


	//   ....[50]....
        /*11e4*/ 	.word	0x000248d0


	//   ....[51]....
        /*11e8*/ 	.word	0x00024920


	//   ....[52]....
        /*11ec*/ 	.word	0x000249a0


	//   ....[53]....
        /*11f0*/ 	.word	0x00024a10


	//   ....[54]....
        /*11f4*/ 	.word	0x00024a70


	//   ....[55]....
        /*11f8*/ 	.word	0x00024ac0


	//   ....[56]....
        /*11fc*/ 	.word	0x00024b40


	//   ....[57]....
        /*1200*/ 	.word	0x00024bb0


	//   ....[58]....
        /*1204*/ 	.word	0x00024c10


	//   ....[59]....
        /*1208*/ 	.word	0x00024c60


	//   ....[60]....
        /*120c*/ 	.word	0x00024ce0


	//   ....[61]....
        /*1210*/ 	.word	0x00024d30


	//   ....[62]....
        /*1214*/ 	.word	0x00024d90


	//   ....[63]....
        /*1218*/ 	.word	0x00024de0


	//   ....[64]....
        /*121c*/ 	.word	0x00024e40


	//   ....[65]....
        /*1220*/ 	.word	0x00024ea0


	//   ....[66]....
        /*1224*/ 	.word	0x00024f00


	//   ....[67]....
        /*1228*/ 	.word	0x00024f50


	//   ....[68]....
        /*122c*/ 	.word	0x00024fb0


	//   ....[69]....
        /*1230*/ 	.word	0x00025020


	//   ....[70]....
        /*1234*/ 	.word	0x00025080


	//   ....[71]....
        /*1238*/ 	.word	0x000250d0


	//   ....[72]....
        /*123c*/ 	.word	0x00025130


	//   ....[73]....
        /*1240*/ 	.word	0x000251a0


	//   ....[74]....
        /*1244*/ 	.word	0x00025200


	//   ....[75]....
        /*1248*/ 	.word	0x00025250


	//   ....[76]....
        /*124c*/ 	.word	0x000252d0


	//   ....[77]....
        /*1250*/ 	.word	0x00025340


	//   ....[78]....
        /*1254*/ 	.word	0x000253f0


	//   ....[79]....
        /*1258*/ 	.word	0x00025470


	//   ....[80]....
        /*125c*/ 	.word	0x00025500


	//   ....[81]....
        /*1260*/ 	.word	0x00025550


	//   ....[82]....
        /*1264*/ 	.word	0x000255c0


	//   ....[83]....
        /*1268*/ 	.word	0x00025630


	//   ....[84]....
        /*126c*/ 	.word	0x00025690


	//   ....[85]....
        /*1270*/ 	.word	0x000256e0


	//   ....[86]....
        /*1274*/ 	.word	0x00025740


	//   ....[87]....
        /*1278*/ 	.word	0x000257b0


	//   ....[88]....
        /*127c*/ 	.word	0x00025810


	//   ....[89]....
        /*1280*/ 	.word	0x00025860


	//   ....[90]....
        /*1284*/ 	.word	0x000258c0


	//   ....[91]....
        /*1288*/ 	.word	0x00025910


	//   ....[92]....
        /*128c*/ 	.word	0x00025970


	//   ....[93]....
        /*1290*/ 	.word	0x000259e0


	//   ....[94]....
        /*1294*/ 	.word	0x00025a40


	//   ....[95]....
        /*1298*/ 	.word	0x00025a90


	//   ....[96]....
        /*129c*/ 	.word	0x00025b10


	//   ....[97]....
        /*12a0*/ 	.word	0x00025ba0


	//   ....[98]....
        /*12a4*/ 	.word	0x00025c00


	//   ....[99]....
        /*12a8*/ 	.word	0x00025c50


	//   ....[100]....
        /*12ac*/ 	.word	0x00025cf0


	//   ....[101]....
        /*12b0*/ 	.word	0x00025d80


	//   ....[102]....
        /*12b4*/ 	.word	0x00025e00


	//   ....[103]....
        /*12b8*/ 	.word	0x00025e50


	//   ....[104]....
        /*12bc*/ 	.word	0x00025ed0


	//   ....[105]....
        /*12c0*/ 	.word	0x00025f40


	//   ....[106]....
        /*12c4*/ 	.word	0x00025fa0


	//   ....[107]....
        /*12c8*/ 	.word	0x00025ff0


	//   ....[108]....
        /*12cc*/ 	.word	0x00026070


	//   ....[109]....
        /*12d0*/ 	.word	0x000260c0


	//   ....[110]....
        /*12d4*/ 	.word	0x00026150


	//   ....[111]....
        /*12d8*/ 	.word	0x000261e0


	//   ....[112]....
        /*12dc*/ 	.word	0x00026270


	//   ....[113]....
        /*12e0*/ 	.word	0x00026300


	//   ....[114]....
        /*12e4*/ 	.word	0x00026390


	//   ....[115]....
        /*12e8*/ 	.word	0x00026420


	//   ....[116]....
        /*12ec*/ 	.word	0x000264a0


	//   ....[117]....
        /*12f0*/ 	.word	0x000264f0


	//   ....[118]....
        /*12f4*/ 	.word	0x00026580


	//   ....[119]....
        /*12f8*/ 	.word	0x00026610


	//   ....[120]....
        /*12fc*/ 	.word	0x00026690


	//   ....[121]....
        /*1300*/ 	.word	0x000266e0


	//   ....[122]....
        /*1304*/ 	.word	0x00026770


	//   ....[123]....
        /*1308*/ 	.word	0x00026800


	//   ....[124]....
        /*130c*/ 	.word	0x00026890


	//   ....[125]....
        /*1310*/ 	.word	0x00026920


	//   ....[126]....
        /*1314*/ 	.word	0x000269b0


	//   ....[127]....
        /*1318*/ 	.word	0x00026a40


	//   ....[128]....
        /*131c*/ 	.word	0x00026b00


	//   ....[129]....
        /*1320*/ 	.word	0x00026dd0


	//   ....[130]....
        /*1324*/ 	.word	0x00026ed0


	//   ....[131]....
        /*1328*/ 	.word	0x00026f90


	//   ....[132]....
        /*132c*/ 	.word	0x00027010


	//   ....[133]....
        /*1330*/ 	.word	0x000270e0


	//   ....[134]....
        /*1334*/ 	.word	0x00027170


	//   ....[135]....
        /*1338*/ 	.word	0x00027210


	//   ....[136]....
        /*133c*/ 	.word	0x000272a0


	//   ....[137]....
        /*1340*/ 	.word	0x00027340


	//   ....[138]....
        /*1344*/ 	.word	0x000273e0


	//   ....[139]....
        /*1348*/ 	.word	0x00027470


	//   ....[140]....
        /*134c*/ 	.word	0x00027500


	//   ....[141]....
        /*1350*/ 	.word	0x000275a0


	//   ....[142]....
        /*1354*/ 	.word	0x00027630


	//   ....[143]....
        /*1358*/ 	.word	0x000276d0


	//   ....[144]....
        /*135c*/ 	.word	0x00027760


	//   ....[145]....
        /*1360*/ 	.word	0x00027800


	//   ....[146]....
        /*1364*/ 	.word	0x00027860


	//   ....[147]....
        /*1368*/ 	.word	0x00027920


	//   ....[148]....
        /*136c*/ 	.word	0x00027980


	//   ....[149]....
        /*1370*/ 	.word	0x00027a50


	//   ....[150]....
        /*1374*/ 	.word	0x00027c20


	//   ....[151]....
        /*1378*/ 	.word	0x00027cb0


	//   ....[152]....
        /*137c*/ 	.word	0x00027d90


	//   ....[153]....
        /*1380*/ 	.word	0x00027de0


	//   ....[154]....
        /*1384*/ 	.word	0x00027ec0


	//   ....[155]....
        /*1388*/ 	.word	0x00027f10


	//   ....[156]....
        /*138c*/ 	.word	0x00027ff0


	//   ....[157]....
        /*1390*/ 	.word	0x00028040


	//   ....[158]....
        /*1394*/ 	.word	0x000280a0


	//   ....[159]....
        /*1398*/ 	.word	0x00028170


	//   ....[160]....
        /*139c*/ 	.word	0x00028250


	//   ....[161]....
        /*13a0*/ 	.word	0x000282a0


	//   ....[162]....
        /*13a4*/ 	.word	0x00028300


	//   ....[163]....
        /*13a8*/ 	.word	0x000283c0


	//   ....[164]....
        /*13ac*/ 	.word	0x00028420


	//   ....[165]....
        /*13b0*/ 	.word	0x000284e0


	//   ....[166]....
        /*13b4*/ 	.word	0x00028540


	//   ....[167]....
        /*13b8*/ 	.word	0x000285f0


	//   ....[168]....
        /*13bc*/ 	.word	0x00028650


	//   ....[169]....
        /*13c0*/ 	.word	0x00028720


	//   ....[170]....
        /*13c4*/ 	.word	0x000287d0


	//   ....[171]....
        /*13c8*/ 	.word	0x00028830


	//   ....[172]....
        /*13cc*/ 	.word	0x00028890


	//   ....[173]....
        /*13d0*/ 	.word	0x00028980


	//   ....[174]....
        /*13d4*/ 	.word	0x000289e0


	//   ....[175]....
        /*13d8*/ 	.word	0x00028ae0


	//   ....[176]....
        /*13dc*/ 	.word	0x00028b40


	//   ....[177]....
        /*13e0*/ 	.word	0x00028c40


	//   ....[178]....
        /*13e4*/ 	.word	0x00028ca0


	//   ....[179]....
        /*13e8*/ 	.word	0x00028da0


	//   ....[180]....
        /*13ec*/ 	.word	0x00028e00


	//   ....[181]....
        /*13f0*/ 	.word	0x00028f00


	//   ....[182]....
        /*13f4*/ 	.word	0x00028f60


	//   ....[183]....
        /*13f8*/ 	.word	0x00029050


	//   ....[184]....
        /*13fc*/ 	.word	0x000290b0


	//   ....[185]....
        /*1400*/ 	.word	0x00029190


	//   ....[186]....
        /*1404*/ 	.word	0x000292d0


	//   ....[187]....
        /*1408*/ 	.word	0x00029370


	//   ....[188]....
        /*140c*/ 	.word	0x000293d0


	//   ....[189]....
        /*1410*/ 	.word	0x00029480


	//   ....[190]....
        /*1414*/ 	.word	0x00029510


	//   ....[191]....
        /*1418*/ 	.word	0x000295a0


	//   ....[192]....
        /*141c*/ 	.word	0x00029600


	//   ....[193]....
        /*1420*/ 	.word	0x000296b0


	//   ....[194]....
        /*1424*/ 	.word	0x00029710


	//   ....[195]....
        /*1428*/ 	.word	0x000297c0


	//   ....[196]....
        /*142c*/ 	.word	0x00029820


	//   ....[197]....
        /*1430*/ 	.word	0x000298d0


	//   ....[198]....
        /*1434*/ 	.word	0x00029930


	//   ....[199]....
        /*1438*/ 	.word	0x000299e0


	//   ....[200]....
        /*143c*/ 	.word	0x00029a40


	//   ....[201]....
        /*1440*/ 	.word	0x00029af0


	//   ....[202]....
        /*1444*/ 	.word	0x00029b80


	//   ....[203]....
        /*1448*/ 	.word	0x00029c10


	//   ....[204]....
        /*144c*/ 	.word	0x00029c70


	//   ....[205]....
        /*1450*/ 	.word	0x00029d20


	//   ....[206]....
        /*1454*/ 	.word	0x00029e10


	//   ....[207]....
        /*1458*/ 	.word	0x00029ea0


	//   ....[208]....
        /*145c*/ 	.word	0x00029f00


	//   ....[209]....
        /*1460*/ 	.word	0x00029fb0


	//   ....[210]....
        /*1464*/ 	.word	0x0002a010


	//   ....[211]....
        /*1468*/ 	.word	0x0002a0c0


	//   ....[212]....
        /*146c*/ 	.word	0x0002a120


	//   ....[213]....
        /*1470*/ 	.word	0x0002a1d0


	//   ....[214]....
        /*1474*/ 	.word	0x0002a230


	//   ....[215]....
        /*1478*/ 	.word	0x0002a2e0


	//   ....[216]....
        /*147c*/ 	.word	0x0002a340


	//   ....[217]....
        /*1480*/ 	.word	0x0002a3f0


	//   ....[218]....
        /*1484*/ 	.word	0x0002a450


	//   ....[219]....
        /*1488*/ 	.word	0x0002a500


	//   ....[220]....
        /*148c*/ 	.word	0x0002a560


	//   ....[221]....
        /*1490*/ 	.word	0x0002a610


	//   ....[222]....
        /*1494*/ 	.word	0x0002a670


	//   ....[223]....
        /*1498*/ 	.word	0x0002a720


	//   ....[224]....
        /*149c*/ 	.word	0x0002a780


	//   ....[225]....
        /*14a0*/ 	.word	0x0002a830


	//   ....[226]....
        /*14a4*/ 	.word	0x0002aa10


	//   ....[227]....
        /*14a8*/ 	.word	0x0002aab0


	//   ....[228]....
        /*14ac*/ 	.word	0x0002ac40


	//   ....[229]....
        /*14b0*/ 	.word	0x0002acb0


	//   ....[230]....
        /*14b4*/ 	.word	0x0002ad20


	//   ....[231]....
        /*14b8*/ 	.word	0x0002ad90


	//   ....[232]....
        /*14bc*/ 	.word	0x0002ae00


	//   ....[233]....
        /*14c0*/ 	.word	0x0002ae80


	//   ....[234]....
        /*14c4*/ 	.word	0x0002af10


	//   ....[235]....
        /*14c8*/ 	.word	0x0002afb0


	//   ....[236]....
        /*14cc*/ 	.word	0x0002b020


	//   ....[237]....
        /*14d0*/ 	.word	0x0002b090


	//   ....[238]....
        /*14d4*/ 	.word	0x0002b100


	//   ....[239]....
        /*14d8*/ 	.word	0x0002b180


	//   ....[240]....
        /*14dc*/ 	.word	0x0002b1f0


	//   ....[241]....
        /*14e0*/ 	.word	0x0002b290


	//   ....[242]....
        /*14e4*/ 	.word	0x0002b2e0


	//   ....[243]....
        /*14e8*/ 	.word	0x0002b370


	//   ....[244]....
        /*14ec*/ 	.word	0x0002b4a0


	//----- nvinfo : EIATTR_REG_RECONFIG
	.align		4
.L_926:
        /*14f0*/ 	.byte	0x01, 0x54
	.zero		2


	//----- nvinfo : EIATTR_SYSCALL_OFFSETS
	.align		4
        /*14f4*/ 	.byte	0x04, 0x46
        /*14f6*/ 	.short	(.L_928 - .L_927)


	//   ....[0]....
.L_927:
        /*14f8*/ 	.word	0x00001d80


	//   ....[1]....
        /*14fc*/ 	.word	0x00001ed0


	//   ....[2]....
        /*1500*/ 	.word	0x0000a490


	//   ....[3]....
        /*1504*/ 	.word	0x0000a9d0


	//   ....[4]....
        /*1508*/ 	.word	0x0001d420


	//   ....[5]....
        /*150c*/ 	.word	0x0001d590


	//   ....[6]....
        /*1510*/ 	.word	0x0001d6e0


	//   ....[7]....
        /*1514*/ 	.word	0x0001d820


	//   ....[8]....
        /*1518*/ 	.word	0x0001f1c0


	//----- nvinfo : EIATTR_MBARRIER_INSTR_OFFSETS
	.align		4
.L_928:
        /*151c*/ 	.byte	0x04, 0x39
        /*151e*/ 	.short	(.L_930 - .L_929)


	//   ....[0]....
.L_929:
        /*1520*/ 	.word	0x00000250
        /*1524*/ 	.word	0x000000ff
        /*1528*/ 	.word	0x00022800
        /*152c*/ 	.short	0x0100
        /*152e*/ 	.byte	0x08
	.zero		1


	//   ....[1]....
        /*1530*/ 	.word	0x00000260
        /*1534*/ 	.word	0x000000ff
        /*1538*/ 	.word	0x00022820
        /*153c*/ 	.short	0x0100
        /*153e*/ 	.byte	0x08
	.zero		1


	//   ....[2]....
        /*1540*/ 	.word	0x00000350
        /*1544*/ 	.word	0x000000ff
        /*1548*/ 	.word	0x00022830
        /*154c*/ 	.short	0x0100
        /*154e*/ 	.byte	0x08
	.zero		1


	//   ....[3]....
        /*1550*/ 	.word	0x00000360
        /*1554*/ 	.word	0x000000ff
        /*1558*/ 	.word	0x00022840
        /*155c*/ 	.short	0x0100
        /*155e*/ 	.byte	0x08
	.zero		1


	//   ....[4]....
        /*1560*/ 	.word	0x00000370
        /*1564*/ 	.word	0x000000ff
        /*1568*/ 	.word	0x00022838
        /*156c*/ 	.short	0x0100
        /*156e*/ 	.byte	0x08
	.zero		1


	//   ....[5]....
        /*1570*/ 	.word	0x00000380
        /*1574*/ 	.word	0x000000ff
        /*1578*/ 	.word	0x00022848
        /*157c*/ 	.short	0x0100
        /*157e*/ 	.byte	0x08
	.zero		1


	//   ....[6]....
        /*1580*/ 	.word	0x000004b0
        /*1584*/ 	.word	0x000000ff
        /*1588*/ 	.word	0x00022850
        /*158c*/ 	.short	0x0100
        /*158e*/ 	.byte	0x08
	.zero		1


	//   ....[7]....
        /*1590*/ 	.word	0x000004c0
        /*1594*/ 	.word	0x000000ff
        /*1598*/ 	.word	0x00022860
        /*159c*/ 	.short	0x0100
        /*159e*/ 	.byte	0x08
	.zero		1


	//   ....[8]....
        /*15a0*/ 	.word	0x000004d0
        /*15a4*/ 	.word	0x000000ff
        /*15a8*/ 	.word	0x00022858
        /*15ac*/ 	.short	0x0100
        /*15ae*/ 	.byte	0x08
	.zero		1


	//   ....[9]....
        /*15b0*/ 	.word	0x000004e0
        /*15b4*/ 	.word	0x000000ff
        /*15b8*/ 	.word	0x00022868
        /*15bc*/ 	.short	0x0100
        /*15be*/ 	.byte	0x08
	.zero		1


	//   ....[10]....
        /*15c0*/ 	.word	0x000005d0
        /*15c4*/ 	.word	0x000000ff
        /*15c8*/ 	.word	0x00022870
        /*15cc*/ 	.short	0x0100
        /*15ce*/ 	.byte	0x06
	.zero		1


	//   ....[11]....
        /*15d0*/ 	.word	0x000005e0
        /*15d4*/ 	.word	0x000000ff
        /*15d8*/ 	.word	0x00022880
        /*15dc*/ 	.short	0x0100
        /*15de*/ 	.byte	0x06
	.zero		1


	//   ....[12]....
        /*15e0*/ 	.word	0x000005f0
        /*15e4*/ 	.word	0x000000ff
        /*15e8*/ 	.word	0x00022878
        /*15ec*/ 	.short	0x0100
        /*15ee*/ 	.byte	0x06
	.zero		1


	//   ....[13]....
        /*15f0*/ 	.word	0x00000600
        /*15f4*/ 	.word	0x000000ff
        /*15f8*/ 	.word	0x00022888
        /*15fc*/ 	.short	0x0100
        /*15fe*/ 	.byte	0x06
	.zero		1


	//   ....[14]....
        /*1600*/ 	.word	0x00000730
        /*1604*/ 	.word	0x000000ff
        /*1608*/ 	.word	0x00022890
        /*160c*/ 	.short	0x0100
        /*160e*/ 	.byte	0x08
	.zero		1


	//   ....[15]....
        /*1610*/ 	.word	0x00000740
        /*1614*/ 	.word	0x000000ff
        /*1618*/ 	.word	0x000228a0
        /*161c*/ 	.short	0x0100
        /*161e*/ 	.byte	0x08
	.zero		1


	//   ....[16]....
        /*1620*/ 	.word	0x00000750
        /*1624*/ 	.word	0x000000ff
        /*1628*/ 	.word	0x00022898
        /*162c*/ 	.short	0x0100
        /*162e*/ 	.byte	0x08
	.zero		1


	//   ....[17]....
        /*1630*/ 	.word	0x00000760
        /*1634*/ 	.word	0x000000ff
        /*1638*/ 	.word	0x000228a8
        /*163c*/ 	.short	0x0100
        /*163e*/ 	.byte	0x08
	.zero		1


	//   ....[18]....
        /*1640*/ 	.word	0x000008a0
        /*1644*/ 	.word	0x000000ff
        /*1648*/ 	.word	0x000228b0
        /*164c*/ 	.short	0x0100
        /*164e*/ 	.byte	0x08
	.zero		1


	//   ....[19]....
        /*1650*/ 	.word	0x000008b0
        /*1654*/ 	.word	0x000000ff
        /*1658*/ 	.word	0x000228c0
        /*165c*/ 	.short	0x0100
        /*165e*/ 	.byte	0x08
	.zero		1


	//   ....[20]....
        /*1660*/ 	.word	0x000008c0
        /*1664*/ 	.word	0x000000ff
        /*1668*/ 	.word	0x000228b8
        /*166c*/ 	.short	0x0100
        /*166e*/ 	.byte	0x08
	.zero		1


	//   ....[21]....
        /*1670*/ 	.word	0x000008d0
        /*1674*/ 	.word	0x000000ff
        /*1678*/ 	.word	0x000228c8
        /*167c*/ 	.short	0x0100
        /*167e*/ 	.byte	0x08
	.zero		1


	//   ....[22]....
        /*1680*/ 	.word	0x00002f70
        /*1684*/ 	.word	0x00000058
        /*1688*/ 	.word	0x00022890
        /*168c*/ 	.short	0x010a
        /*168e*/ 	.byte	0x3f
	.zero		1


	//   ....[23]....
        /*1690*/ 	.word	0x00006150
        /*1694*/ 	.word	0x00000058
        /*1698*/ 	.word	0x00022890
        /*169c*/ 	.short	0x010a
        /*169e*/ 	.byte	0x3f
	.zero		1


	//   ....[24]....
        /*16a0*/ 	.word	0x000090e0
        /*16a4*/ 	.word	0x00000058
        /*16a8*/ 	.word	0x00022890
        /*16ac*/ 	.short	0x010a
        /*16ae*/ 	.byte	0x3f
	.zero		1


	//   ....[25]....
        /*16b0*/ 	.word	0x000096a0
        /*16b4*/ 	.word	0x00000004
        /*16b8*/ 	.word	0x00000000
        /*16bc*/ 	.short	0x0101
        /*16be*/ 	.byte	0x3f
	.zero		1


	//   ....[26]....
        /*16c0*/ 	.word	0x000096e0
        /*16c4*/ 	.word	0x00000058
        /*16c8*/ 	.word	0x000228b0
        /*16cc*/ 	.short	0x010a
        /*16ce*/ 	.byte	0x3f
	.zero		1


	//   ....[27]....
        /*16d0*/ 	.word	0x00009bf0
        /*16d4*/ 	.word	0x00000058
        /*16d8*/ 	.word	0x00000000
        /*16dc*/ 	.short	0x0101
        /*16de*/ 	.byte	0x3f
	.zero		1


	//   ....[28]....
        /*16e0*/ 	.word	0x0000a730
        /*16e4*/ 	.word	0x00000012
        /*16e8*/ 	.word	0x00022800
        /*16ec*/ 	.short	0x010a
        /*16ee*/ 	.byte	0x3f
	.zero		1


	//   ....[29]....
        /*16f0*/ 	.word	0x0000a780
        /*16f4*/ 	.word	0x00000012
        /*16f8*/ 	.word	0x00022800
        /*16fc*/ 	.short	0x010a
        /*16fe*/ 	.byte	0x3f
	.zero		1


	//   ....[30]....
        /*1700*/ 	.word	0x0000ad60
        /*1704*/ 	.word	0x00000012
        /*1708*/ 	.word	0x00022800
        /*170c*/ 	.short	0x010a
        /*170e*/ 	.byte	0x3f
	.zero		1


	//   ....[31]....
        /*1710*/ 	.word	0x0000cb60
        /*1714*/ 	.word	0x00000012
        /*1718*/ 	.word	0x00022800
        /*171c*/ 	.short	0x010a
        /*171e*/ 	.byte	0x3f
	.zero		1


	//   ....[32]....
        /*1720*/ 	.word	0x0000e7c0
        /*1724*/ 	.word	0x00000003
        /*1728*/ 	.word	0x00022830
        /*172c*/ 	.short	0x010a
        /*172e*/ 	.byte	0x3f
	.zero		1


	//   ....[33]....
        /*1730*/ 	.word	0x0000e850
        /*1734*/ 	.word	0x00000003
        /*1738*/ 	.word	0x00022830
        /*173c*/ 	.short	0x010a
        /*173e*/ 	.byte	0x3f
	.zero		1


	//   ....[34]....
        /*1740*/ 	.word	0x000110f0
        /*1744*/ 	.word	0x00000031
        /*1748*/ 	.word	0x00000000
        /*174c*/ 	.short	0x0101
        /*174e*/ 	.byte	0x3f
	.zero		1


	//   ....[35]....
        /*1750*/ 	.word	0x000124b0
        /*1754*/ 	.word	0x0000000d
        /*1758*/ 	.word	0x00022830
        /*175c*/ 	.short	0x010a
        /*175e*/ 	.byte	0x3f
	.zero		1


	//   ....[36]....
        /*1760*/ 	.word	0x00012500
        /*1764*/ 	.word	0x0000000d
        /*1768*/ 	.word	0x00022830
        /*176c*/ 	.short	0x010a
        /*176e*/ 	.byte	0x3f
	.zero		1


	//   ....[37]....
        /*1770*/ 	.word	0x00013200
        /*1774*/ 	.word	0x0000000d
        /*1778*/ 	.word	0x00022850
        /*177c*/ 	.short	0x010a
        /*177e*/ 	.byte	0x3f
	.zero		1


	//   ....[38]....
        /*1780*/ 	.word	0x00013240
        /*1784*/ 	.word	0x0000000d
        /*1788*/ 	.word	0x00022850
        /*178c*/ 	.short	0x010a
        /*178e*/ 	.byte	0x3f
	.zero		1


	//   ....[39]....
        /*1790*/ 	.word	0x00013780
        /*1794*/ 	.word	0x000000a4
        /*1798*/ 	.word	0x00000000
        /*179c*/ 	.short	0x0101
        /*179e*/ 	.byte	0x3f
	.zero		1


	//   ....[40]....
        /*17a0*/ 	.word	0x000155b0
        /*17a4*/ 	.word	0x000000a9
        /*17a8*/ 	.word	0x00000000
        /*17ac*/ 	.short	0x0101
        /*17ae*/ 	.byte	0x3f
	.zero		1


	//   ....[41]....
        /*17b0*/ 	.word	0x00015c60
        /*17b4*/ 	.word	0x0000000d
        /*17b8*/ 	.word	0x00022850
        /*17bc*/ 	.short	0x010a
        /*17be*/ 	.byte	0x3f
	.zero		1


	//   ....[42]....
        /*17c0*/ 	.word	0x00015ce0
        /*17c4*/ 	.word	0x0000000d
        /*17c8*/ 	.word	0x00022850
        /*17cc*/ 	.short	0x010a
        /*17ce*/ 	.byte	0x3f
	.zero		1


	//   ....[43]....
        /*17d0*/ 	.word	0x00016470
        /*17d4*/ 	.word	0x00000000
        /*17d8*/ 	.word	0x00000000
        /*17dc*/ 	.short	0x0101
        /*17de*/ 	.byte	0x3f
	.zero		1


	//   ....[44]....
        /*17e0*/ 	.word	0x00018540
        /*17e4*/ 	.word	0x00000000
        /*17e8*/ 	.word	0x00000000
        /*17ec*/ 	.short	0x0101
        /*17ee*/ 	.byte	0x3f
	.zero		1


	//   ....[45]....
        /*17f0*/ 	.word	0x00018cd0
        /*17f4*/ 	.word	0x00000008
        /*17f8*/ 	.word	0x00000000
        /*17fc*/ 	.short	0x0101
        /*17fe*/ 	.byte	0x3f
	.zero		1


	//   ....[46]....
        /*1800*/ 	.word	0x0001c400
        /*1804*/ 	.word	0x00000016
        /*1808*/ 	.word	0x00022820
        /*180c*/ 	.short	0x010a
        /*180e*/ 	.byte	0x3f
	.zero		1


	//   ....[47]....
        /*1810*/ 	.word	0x0001c4c0
        /*1814*/ 	.word	0x00000006
        /*1818*/ 	.word	0x000228a0
        /*181c*/ 	.short	0x010a
        /*181e*/ 	.byte	0x3f
	.zero		1


	//   ....[48]....
        /*1820*/ 	.word	0x0001c6f0
        /*1824*/ 	.word	0x00000006
        /*1828*/ 	.word	0x000228c0
        /*182c*/ 	.short	0x010a
        /*182e*/ 	.byte	0x3f
	.zero		1


	//   ....[49]....
        /*1830*/ 	.word	0x0001ca70
        /*1834*/ 	.word	0x00000006
        /*1838*/ 	.word	0x000228a0
        /*183c*/ 	.short	0x010a
        /*183e*/ 	.byte	0x3f
	.zero		1


	//   ....[50]....
        /*1840*/ 	.word	0x0001cc90
        /*1844*/ 	.word	0x00000006
        /*1848*/ 	.word	0x000228c0
        /*184c*/ 	.short	0x010a
        /*184e*/ 	.byte	0x3f
	.zero		1


	//   ....[51]....
        /*1850*/ 	.word	0x0001dde0
        /*1854*/ 	.word	0x00000006
        /*1858*/ 	.word	0x00022880
        /*185c*/ 	.short	0x010a
        /*185e*/ 	.byte	0x3f
	.zero		1


	//   ....[52]....
        /*1860*/ 	.word	0x0001e680
        /*1864*/ 	.word	0x00000006
        /*1868*/ 	.word	0x00022870
        /*186c*/ 	.short	0x0107
        /*186e*/ 	.byte	0x3f
	.zero		1


	//   ....[53]....
        /*1870*/ 	.word	0x0001e740
        /*1874*/ 	.word	0x00000006
        /*1878*/ 	.word	0x00022870
        /*187c*/ 	.short	0x0101
        /*187e*/ 	.byte	0x3f
	.zero		1


	//   ....[54]....
        /*1880*/ 	.word	0x0001e790
        /*1884*/ 	.word	0x00000006
        /*1888*/ 	.word	0x00022840
        /*188c*/ 	.short	0x010a
        /*188e*/ 	.byte	0x3f
	.zero		1


	//   ....[55]....
        /*1890*/ 	.word	0x0001eee0
        /*1894*/ 	.word	0x00000006
        /*1898*/ 	.word	0x00022830
        /*189c*/ 	.short	0x0107
        /*189e*/ 	.byte	0x3f
	.zero		1


	//   ....[56]....
        /*18a0*/ 	.word	0x0001efd0
        /*18a4*/ 	.word	0x00000006
        /*18a8*/ 	.word	0x00022830
        /*18ac*/ 	.short	0x0101
        /*18ae*/ 	.byte	0x3f
	.zero		1


	//   ....[57]....
        /*18b0*/ 	.word	0x0001f9f0
        /*18b4*/ 	.word	0x00000016
        /*18b8*/ 	.word	0x00022800
        /*18bc*/ 	.short	0x0107
        /*18be*/ 	.byte	0x3f
	.zero		1


	//   ....[58]....
        /*18c0*/ 	.word	0x0001fae0
        /*18c4*/ 	.word	0x00000016
        /*18c8*/ 	.word	0x00022800
        /*18cc*/ 	.short	0x0101
        /*18ce*/ 	.byte	0x3f
	.zero		1


	//   ....[59]....
        /*18d0*/ 	.word	0x0001fb00
        /*18d4*/ 	.word	0x00000016
        /*18d8*/ 	.word	0x00022820
        /*18dc*/ 	.short	0x010a
        /*18de*/ 	.byte	0x3f
	.zero		1


	//   ....[60]....
        /*18e0*/ 	.word	0x00020030
        /*18e4*/ 	.word	0x00000000
        /*18e8*/ 	.word	0x00022880
        /*18ec*/ 	.short	0x010a
        /*18ee*/ 	.byte	0x3f
	.zero		1


	//   ....[61]....
        /*18f0*/ 	.word	0x00020610
        /*18f4*/ 	.word	0x00000000
        /*18f8*/ 	.word	0x00022870
        /*18fc*/ 	.short	0x0107
        /*18fe*/ 	.byte	0x3f
	.zero		1


	//   ....[62]....
        /*1900*/ 	.word	0x000206d0
        /*1904*/ 	.word	0x00000000
        /*1908*/ 	.word	0x00022870
        /*190c*/ 	.short	0x0101
        /*190e*/ 	.byte	0x3f
	.zero		1


	//   ....[63]....
        /*1910*/ 	.word	0x00020700
        /*1914*/ 	.word	0x00000000
        /*1918*/ 	.word	0x00022840
        /*191c*/ 	.short	0x010a
        /*191e*/ 	.byte	0x3f
	.zero		1


	//   ....[64]....
        /*1920*/ 	.word	0x00020ca0
        /*1924*/ 	.word	0x00000000
        /*1928*/ 	.word	0x00022830
        /*192c*/ 	.short	0x0107
        /*192e*/ 	.byte	0x3f
	.zero		1


	//   ....[65]....
        /*1930*/ 	.word	0x00020d70
        /*1934*/ 	.word	0x00000000
        /*1938*/ 	.word	0x00022830
        /*193c*/ 	.short	0x0101
        /*193e*/ 	.byte	0x3f
	.zero		1


	//   ....[66]....
        /*1940*/ 	.word	0x00020df0
        /*1944*/ 	.word	0x00000002
        /*1948*/ 	.word	0x00022870
        /*194c*/ 	.short	0x010a
        /*194e*/ 	.byte	0x3f
	.zero		1


	//   ....[67]....
        /*1950*/ 	.word	0x00020e80
        /*1954*/ 	.word	0x00000002
        /*1958*/ 	.word	0x00022860
        /*195c*/ 	.short	0x010a
        /*195e*/ 	.byte	0x3f
	.zero		1


	//   ....[68]....
        /*1960*/ 	.word	0x00021550
        /*1964*/ 	.word	0x00000002
        /*1968*/ 	.word	0x00022850
        /*196c*/ 	.short	0x0101
        /*196e*/ 	.byte	0x3f
	.zero		1


	//   ....[69]....
        /*1970*/ 	.word	0x000215e0
        /*1974*/ 	.word	0x00000002
        /*1978*/ 	.word	0x00000000
        /*197c*/ 	.short	0x0101
        /*197e*/ 	.byte	0x3f
	.zero		1


	//   ....[70]....
        /*1980*/ 	.word	0x000217b0
        /*1984*/ 	.word	0x00000000
        /*1988*/ 	.word	0x00022870
        /*198c*/ 	.short	0x010a
        /*198e*/ 	.byte	0x3f
	.zero		1


	//   ....[71]....
        /*1990*/ 	.word	0x00021840
        /*1994*/ 	.word	0x00000000
        /*1998*/ 	.word	0x00022860
        /*199c*/ 	.short	0x010a
        /*199e*/ 	.byte	0x3f
	.zero		1


	//   ....[72]....
        /*19a0*/ 	.word	0x00021f20
        /*19a4*/ 	.word	0x00000000
        /*19a8*/ 	.word	0x00022850
        /*19ac*/ 	.short	0x0101
        /*19ae*/ 	.byte	0x3f
	.zero		1


	//   ....[73]....
        /*19b0*/ 	.word	0x00021fd0
        /*19b4*/ 	.word	0x00000000
        /*19b8*/ 	.word	0x00000000
        /*19bc*/ 	.short	0x0101
        /*19be*/ 	.byte	0x3f
	.zero		1


	//   ....[74]....
        /*19c0*/ 	.word	0x00022d10
        /*19c4*/ 	.word	0x00000005
        /*19c8*/ 	.word	0x00022820
        /*19cc*/ 	.short	0x010a
        /*19ce*/ 	.byte	0x3f
	.zero		1


	//   ....[75]....
        /*19d0*/ 	.word	0x00022eb0
        /*19d4*/ 	.word	0x00000003
        /*19d8*/ 	.word	0x00022840
        /*19dc*/ 	.short	0x010a
        /*19de*/ 	.byte	0x3f
	.zero		1


	//   ....[76]....
        /*19e0*/ 	.word	0x00022f40
        /*19e4*/ 	.word	0x00000005
        /*19e8*/ 	.word	0x00022840
        /*19ec*/ 	.short	0x010a
        /*19ee*/ 	.byte	0x3f
	.zero		1


	//   ....[77]....
        /*19f0*/ 	.word	0x00022f80
        /*19f4*/ 	.word	0x00000003
        /*19f8*/ 	.word	0x00022860
        /*19fc*/ 	.short	0x010a
        /*19fe*/ 	.byte	0x3f
	.zero		1


	//   ....[78]....
        /*1a00*/ 	.word	0x00022fc0
        /*1a04*/ 	.word	0x00000005
        /*1a08*/ 	.word	0x00022860
        /*1a0c*/ 	.short	0x010a
        /*1a0e*/ 	.byte	0x3f
	.zero		1


	//   ....[79]....
        /*1a10*/ 	.word	0x00023000
        /*1a14*/ 	.word	0x00000003
        /*1a18*/ 	.word	0x00022880
        /*1a1c*/ 	.short	0x010a
        /*1a1e*/ 	.byte	0x3f
	.zero		1


	//   ....[80]....
        /*1a20*/ 	.word	0x00023040
        /*1a24*/ 	.word	0x00000005
        /*1a28*/ 	.word	0x00022880
        /*1a2c*/ 	.short	0x010a
        /*1a2e*/ 	.byte	0x3f
	.zero		1


	//   ....[81]....
        /*1a30*/ 	.word	0x000230a0
        /*1a34*/ 	.word	0x00000058
        /*1a38*/ 	.word	0x00022890
        /*1a3c*/ 	.short	0x010a
        /*1a3e*/ 	.byte	0x3f
	.zero		1


	//   ....[82]....
        /*1a40*/ 	.word	0x00023450
        /*1a44*/ 	.word	0x00000058
        /*1a48*/ 	.word	0x00022890
        /*1a4c*/ 	.short	0x010a
        /*1a4e*/ 	.byte	0x3f
	.zero		1


	//   ....[83]....
        /*1a50*/ 	.word	0x00023810
        /*1a54*/ 	.word	0x00000058
        /*1a58*/ 	.word	0x00022890
        /*1a5c*/ 	.short	0x010a
        /*1a5e*/ 	.byte	0x3f
	.zero		1


	//   ....[84]....
        /*1a60*/ 	.word	0x00023bc0
        /*1a64*/ 	.word	0x00000058
        /*1a68*/ 	.word	0x000228b0
        /*1a6c*/ 	.short	0x010a
        /*1a6e*/ 	.byte	0x3f
	.zero		1


	//   ....[85]....
        /*1a70*/ 	.word	0x00023ed0
        /*1a74*/ 	.word	0x00000012
        /*1a78*/ 	.word	0x00022800
        /*1a7c*/ 	.short	0x010a
        /*1a7e*/ 	.byte	0x3f
	.zero		1


	//   ....[86]....
        /*1a80*/ 	.word	0x000240e0
        /*1a84*/ 	.word	0x00000012
        /*1a88*/ 	.word	0x00022800
        /*1a8c*/ 	.short	0x010a
        /*1a8e*/ 	.byte	0x3f
	.zero		1


	//   ....[87]....
        /*1a90*/ 	.word	0x00024130
        /*1a94*/ 	.word	0x00000003
        /*1a98*/ 	.word	0x00022830
        /*1a9c*/ 	.short	0x010a
        /*1a9e*/ 	.byte	0x3f
	.zero		1


	//   ....[88]....
        /*1aa0*/ 	.word	0x00024180
        /*1aa4*/ 	.word	0x0000000d
        /*1aa8*/ 	.word	0x00022830
        /*1aac*/ 	.short	0x010a
        /*1aae*/ 	.byte	0x3f
	.zero		1


	//   ....[89]....
        /*1ab0*/ 	.word	0x000241d0
        /*1ab4*/ 	.word	0x0000000d
        /*1ab8*/ 	.word	0x00022850
        /*1abc*/ 	.short	0x010a
        /*1abe*/ 	.byte	0x3f
	.zero		1


	//   ....[90]....
        /*1ac0*/ 	.word	0x00024220
        /*1ac4*/ 	.word	0x0000000d
        /*1ac8*/ 	.word	0x00022850
        /*1acc*/ 	.short	0x010a
        /*1ace*/ 	.byte	0x3f
	.zero		1


	//   ....[91]....
        /*1ad0*/ 	.word	0x00026bc0
        /*1ad4*/ 	.word	0x00000016
        /*1ad8*/ 	.word	0x00022820
        /*1adc*/ 	.short	0x010a
        /*1ade*/ 	.byte	0x3f
	.zero		1


	//   ....[92]....
        /*1ae0*/ 	.word	0x00026c10
        /*1ae4*/ 	.word	0x00000006
        /*1ae8*/ 	.word	0x000228a0
        /*1aec*/ 	.short	0x010a
        /*1aee*/ 	.byte	0x3f
	.zero		1


	//   ....[93]....
        /*1af0*/ 	.word	0x00026c60
        /*1af4*/ 	.word	0x00000006
        /*1af8*/ 	.word	0x000228c0
        /*1afc*/ 	.short	0x010a
        /*1afe*/ 	.byte	0x3f
	.zero		1


	//   ....[94]....
        /*1b00*/ 	.word	0x00026cb0
        /*1b04*/ 	.word	0x00000006
        /*1b08*/ 	.word	0x000228a0
        /*1b0c*/ 	.short	0x010a
        /*1b0e*/ 	.byte	0x3f
	.zero		1


	//   ....[95]....
        /*1b10*/ 	.word	0x00026d00
        /*1b14*/ 	.word	0x00000006
        /*1b18*/ 	.word	0x000228c0
        /*1b1c*/ 	.short	0x010a
        /*1b1e*/ 	.byte	0x3f
	.zero		1


	//   ....[96]....
        /*1b20*/ 	.word	0x00026e20
        /*1b24*/ 	.word	0x00000006
        /*1b28*/ 	.word	0x00022880
        /*1b2c*/ 	.short	0x010a
        /*1b2e*/ 	.byte	0x3f
	.zero		1


	//   ....[97]....
        /*1b30*/ 	.word	0x00027b70
        /*1b34*/ 	.word	0x00000006
        /*1b38*/ 	.word	0x00022840
        /*1b3c*/ 	.short	0x010a
        /*1b3e*/ 	.byte	0x3f
	.zero		1


	//   ....[98]....
        /*1b40*/ 	.word	0x000291d0
        /*1b44*/ 	.word	0x00000016
        /*1b48*/ 	.word	0x00022820
        /*1b4c*/ 	.short	0x010a
        /*1b4e*/ 	.byte	0x3f
	.zero		1


	//   ....[99]....
        /*1b50*/ 	.word	0x00029220
        /*1b54*/ 	.word	0x00000000
        /*1b58*/ 	.word	0x00022880
        /*1b5c*/ 	.short	0x010a
        /*1b5e*/ 	.byte	0x3f
	.zero		1


	//   ....[100]....
        /*1b60*/ 	.word	0x00029d60
        /*1b64*/ 	.word	0x00000000
        /*1b68*/ 	.word	0x00022840
        /*1b6c*/ 	.short	0x010a
        /*1b6e*/ 	.byte	0x3f
	.zero		1


	//   ....[101]....
        /*1b70*/ 	.word	0x0002a870
        /*1b74*/ 	.word	0x00000002
        /*1b78*/ 	.word	0x00022870
        /*1b7c*/ 	.short	0x010a
        /*1b7e*/ 	.byte	0x3f
	.zero		1


	//   ....[102]....
        /*1b80*/ 	.word	0x0002a8c0
        /*1b84*/ 	.word	0x00000002
        /*1b88*/ 	.word	0x00022860
        /*1b8c*/ 	.short	0x010a
        /*1b8e*/ 	.byte	0x3f
	.zero		1


	//   ....[103]....
        /*1b90*/ 	.word	0x0002a910
        /*1b94*/ 	.word	0x00000000
        /*1b98*/ 	.word	0x00022870
        /*1b9c*/ 	.short	0x010a
        /*1b9e*/ 	.byte	0x3f
	.zero		1


	//   ....[104]....
        /*1ba0*/ 	.word	0x0002a960
        /*1ba4*/ 	.word	0x00000000
        /*1ba8*/ 	.word	0x00022860
        /*1bac*/ 	.short	0x010a
        /*1bae*/ 	.byte	0x3f
	.zero		1


	//   ....[105]....
        /*1bb0*/ 	.word	0x0002b3c0
        /*1bb4*/ 	.word	0x00000005
        /*1bb8*/ 	.word	0x00022820
        /*1bbc*/ 	.short	0x010a
        /*1bbe*/ 	.byte	0x3f
	.zero		1


	//   ....[106]....
        /*1bc0*/ 	.word	0x0002b560
        /*1bc4*/ 	.word	0x00000003
        /*1bc8*/ 	.word	0x00022840
        /*1bcc*/ 	.short	0x010a
        /*1bce*/ 	.byte	0x3f
	.zero		1


	//   ....[107]....
        /*1bd0*/ 	.word	0x0002b5b0
        /*1bd4*/ 	.word	0x00000005
        /*1bd8*/ 	.word	0x00022840
        /*1bdc*/ 	.short	0x010a
        /*1bde*/ 	.byte	0x3f
	.zero		1


	//   ....[108]....
        /*1be0*/ 	.word	0x0002b600
        /*1be4*/ 	.word	0x00000003
        /*1be8*/ 	.word	0x00022860
        /*1bec*/ 	.short	0x010a
        /*1bee*/ 	.byte	0x3f
	.zero		1


	//   ....[109]....
        /*1bf0*/ 	.word	0x0002b650
        /*1bf4*/ 	.word	0x00000005
        /*1bf8*/ 	.word	0x00022860
        /*1bfc*/ 	.short	0x010a
        /*1bfe*/ 	.byte	0x3f
	.zero		1


	//   ....[110]....
        /*1c00*/ 	.word	0x0002b6a0
        /*1c04*/ 	.word	0x00000003
        /*1c08*/ 	.word	0x00022880
        /*1c0c*/ 	.short	0x010a
        /*1c0e*/ 	.byte	0x3f
	.zero		1


	//----- nvinfo : EIATTR_NUM_MBARRIERS
	.align		4
.L_930:
        /*1c10*/ 	.byte	0x03, 0x38
        /*1c12*/ 	.short	0x0016


	//----- nvinfo : EIATTR_EXIT_INSTR_OFFSETS
	.align		4
        /*1c14*/ 	.byte	0x04, 0x1c
        /*1c16*/ 	.short	(.L_932 - .L_931)


	//   ....[0]....
.L_931:
        /*1c18*/ 	.word	0x00023090


	//----- nvinfo : EIATTR_MAX_THREADS
	.align		4
.L_932:
        /*1c1c*/ 	.byte	0x04, 0x05
        /*1c1e*/ 	.short	(.L_934 - .L_933)
.L_933:
        /*1c20*/ 	.word	0x00000180
        /*1c24*/ 	.word	0x00000001
        /*1c28*/ 	.word	0x00000001


	//----- nvinfo : EIATTR_CRS_STACK_SIZE
	.align		4
.L_934:
        /*1c2c*/ 	.byte	0x04, 0x1e
        /*1c2e*/ 	.short	(.L_936 - .L_935)
.L_935:
        /*1c30*/ 	.word	0x00000000


	//----- nvinfo : EIATTR_CBANK_PARAM_SIZE
	.align		4
.L_936:
        /*1c34*/ 	.byte	0x03, 0x19
        /*1c36*/ 	.short	0x0af0


	//----- nvinfo : EIATTR_PARAM_CBANK
	.align		4
        /*1c38*/ 	.byte	0x04, 0x0a
        /*1c3a*/ 	.short	(.L_938 - .L_937)
	.align		4
.L_937:
        /*1c3c*/ 	.word	index@(.nv.constant0._ZN7cutlass13device_kernelIN5flash11enable_sm90INS1_16FlashAttnFwdSm90INS1_25CollectiveMainloopFwdSm90ILi2EN4cute5tupleIJNS5_1CILi1EEES8_S8_EEENS6_IJNS7_ILi128EEENS7_ILi160EEESA_EEELi128ENS_12float_e4m3_tEfNS_4arch4Sm90ELb0ELb0ELb1ELb1ELb1ELb1ELb0ELb1ELb1ELb1ELb1ELb0EEENS1_21CollectiveEpilogueFwdINS6_IJSA_SA_SB_EEES9_NS_10bfloat16_tESF_Li256ELb1ELb1ELb1ELb1EEENS1_36VarlenDynamicPersistentTileSchedulerILi128ELi160ELi256ELi128ELb1ELb1ELb1ELb0ELb1ELb1EEEEEEEEEvNT_6ParamsE)
        /*1c40*/ 	.short	0x0210
        /*1c42*/ 	.short	0x0af0


	//----- nvinfo : EIATTR_SW_WAR
	.align		4
.L_938:
        /*1c44*/ 	.byte	0x04, 0x36
        /*1c46*/ 	.short	(.L_940 - .L_939)
.L_939:
        /*1c48*/ 	.word	0x00000008
.L_940:


//--------------------- .nv.info._ZN7cutlass13device_kernelIN5flash11enable_sm90INS1_16FlashAttnFwdSm90INS1_25CollectiveMainloopFwdSm90ILi2EN4cute5tupleIJNS5_1CILi1EEES8_S8_EEENS6_IJNS7_ILi128EEENS7_ILi160EEESA_EEELi128ENS_12float_e4m3_tEfNS_4arch4Sm90ELb0ELb1ELb1ELb0ELb1ELb0ELb0ELb1ELb1ELb1ELb1ELb0EEENS1_21CollectiveEpilogueFwdINS6_IJSA_SA_SB_EEES9_NS_10bfloat16_tESF_Li256ELb0ELb1ELb1ELb1EEENS1_19SingleTileSchedulerILb0ELb1ELb1ELi128EEEEEEEEEvNT_6ParamsE --------------------------
	.section	.nv.info._ZN7cutlass13device_kernelIN5flash11enable_sm90INS1_16FlashAttnFwdSm90INS1_25CollectiveMainloopFwdSm90ILi2EN4cute5tupleIJNS5_1CILi1EEES8_S8_EEENS6_IJNS7_ILi128EEENS7_ILi160EEESA_EEELi128ENS_12float_e4m3_tEfNS_4arch4Sm90ELb0ELb1ELb1ELb0ELb1ELb0ELb0ELb1ELb1ELb1ELb1ELb0EEENS1_21CollectiveEpilogueFwdINS6_IJSA_SA_SB_EEES9_NS_10bfloat16_tESF_Li256ELb0ELb1ELb1ELb1EEENS1_19SingleTileSchedulerILb0ELb1ELb1ELi128EEEEEEEEEvNT_6ParamsE,"",@"SHT_CUDA_INFO"
	.sectionflags	@""
	.align	4


	//----- nvinfo : EIATTR_CUDA_API_VERSION
	.align		4
        /*0000*/ 	.byte	0x04, 0x37
        /*0002*/ 	.short	(.L_942 - .L_941)
.L_941:
        /*0004*/ 	.word	0x00000082


	//----- nvinfo : EIATTR_KPARAM_INFO
	.align		4
.L_942:
        /*0008*/ 	.byte	0x04, 0x17
        /*000a*/ 	.short	(.L_944 - .L_943)
.L_943:
        /*000c*/ 	.word	0x00000000
        /*0010*/ 	.short	0x0000
        /*0012*/ 	.short	0x0070
        /*0014*/ 	.byte	0x00, 0xf0, 0x01, 0x28


	//----- nvinfo : EIATTR_SPARSE_MMA_MASK
	.align		4
.L_944:
        /*0018*/ 	.byte	0x03, 0x50
        /*001a*/ 	.short	0x0000


	//----- nvinfo : EIATTR_MAXREG_COUNT
	.align		4
        /*001c*/ 	.byte	0x03, 0x1b
        /*001e*/ 	.short	0x00a8


	//----- nvinfo : EIATTR_NUM_BARRIERS
	.align		4
        /*0020*/ 	.byte	0x02, 0x4c
        /*0022*/ 	.byte	0x10
	.zero		1


	//----- nvinfo : EIATTR_EXTERNS
	.align		4
        /*0024*/ 	.byte	0x04, 0x0f
        /*0026*/ 	.short	(.L_946 - .L_945)


	//   ....[0]....
	.align		4
.L_945:
        /*0028*/ 	.word	index@(__assertfail)


	//----- nvinfo : EIATTR_ANNOTATIONS
	.align		4
.L_946:
        /*002c*/ 	.byte	0x04, 0x55
        /*002e*/ 	.short	(.L_948 - .L_947)


	//   ....[0]....
.L_947:
        /*0030*/ 	.word	0x00000001
        /*0034*/ 	.byte	0xc0, 0x83, 0x01, 0x00, 0x01, 0x00, 0x00, 0x00, 0xe0, 0x83, 0x01, 0x00, 0x01, 0x00, 0x00, 0x00
        /*0044*/ 	.byte	0x80, 0x9f, 0x01, 0x00, 0x01, 0x00, 0x00, 0x00, 0x60, 0xa0, 0x01, 0x00, 0x01, 0x00, 0x00, 0x00
        /*0054*/ 	.byte	0x60, 0xb2, 0x01, 0x00, 0x01, 0x00, 0x00, 0x00, 0x70, 0xb2, 0x01, 0x00, 0x01, 0x00, 0x00, 0x00
        /*0064*/ 	.byte	0xa0, 0xb9, 0x01, 0x00, 0x01, 0x00, 0x00, 0x00, 0x10, 0xba, 0x01, 0x00


	//----- nvinfo : EIATTR_MERCURY_ISA_VERSION
	.align		4
.L_948:
        /*0070*/ 	.byte	0x03, 0x5f
        /*0072*/ 	.short	0x0101


	//----- nvinfo : EIATTR_INT_WARP_WIDE_INSTR_OFFSETS
	.align		4
        /*0074*/ 	.byte	0x04, 0x31
        /*0076*/ 	.short	(.L_950 - .L_949)


	//   ....[0]....
.L_949:
        /*0078*/ 	.word	0x000000c0


	//   ....[1]....
        /*007c*/ 	.word	0x000000d0


	//   ....[2]....
        /*0080*/ 	.word	0x00000170


	//----- nvinfo : EIATTR_COOP_GROUP_MASK_REGIDS
	.align		4
.L_950:
        /*0084*/ 	.byte	0x04, 0x29
        /*0086*/ 	.short	(.L_952 - .L_951)


	//   ....[0]....
.L_951:
        /*0088*/ 	.word	0xffffffff


	//   ....[1]....
        /*008c*/ 	.word	0xffffffff


	//   ....[2]....
        /*0090*/ 	.word	0xffffffff


	//   ....[3]....
        /*0094*/ 	.word	0xffffffff


	//   ....[4]....
        /*0098*/ 	.word	0xffffffff


	//   ....[5]....
        /*009c*/ 	.word	0xffffffff


	//   ....[6]....
        /*00a0*/ 	.word	0xffffffff


	//   ....[7]....
        /*00a4*/ 	.word	0xffffffff


	//   ....[8]....
        /*00a8*/ 	.word	0xffffffff


	//   ....[9]....
        /*00ac*/ 	.word	0xffffffff


	//   ....[10]....
        /*00b0*/ 	.word	0xffffffff


	//   ....[11]....
        /*00b4*/ 	.word	0xffffffff


	//   ....[12]....
        /*00b8*/ 	.word	0xffffffff


	//   ....[13]....
        /*00bc*/ 	.word	0xffffffff


	//   ....[14]....
        /*00c0*/ 	.word	0xffffffff


	//   ....[15]....
        /*00c4*/ 	.word	0xffffffff


	//   ....[16]....
        /*00c8*/ 	.word	0xffffffff


	//   ....[17]....
        /*00cc*/ 	.word	0xffffffff


	//   ....[18]....
        /*00d0*/ 	.word	0xffffffff


	//   ....[19]....
        /*00d4*/ 	.word	0xffffffff


	//   ....[20]....
        /*00d8*/ 	.word	0xffffffff


	//   ....[21]....
        /*00dc*/ 	.word	0xffffffff


	//   ....[22]....
        /*00e0*/ 	.word	0xffffffff


	//   ....[23]....
        /*00e4*/ 	.word	0xffffffff


	//   ....[24]....
        /*00e8*/ 	.word	0xffffffff


	//   ....[25]....
        /*00ec*/ 	.word	0xffffffff


	//   ....[26]....
        /*00f0*/ 	.word	0xffffffff


	//   ....[27]....
        /*00f4*/ 	.word	0xffffffff


	//   ....[28]....
        /*00f8*/ 	.word	0xffffffff


	//   ....[29]....
        /*00fc*/ 	.word	0xffffffff


	//   ....[30]....
        /*0100*/ 	.word	0xffffffff


	//   ....[31]....
        /*0104*/ 	.word	0xffffffff


	//   ....[32]....
        /*0108*/ 	.word	0xffffffff


	//   ....[33]....
        /*010c*/ 	.word	0xffffffff


	//   ....[34]....
        /*0110*/ 	.word	0xffffffff


	//   ....[35]....
        /*0114*/ 	.word	0xffffffff


	//   ....[36]....
        /*0118*/ 	.word	0xffffffff


	//   ....[37]....
        /*011c*/ 	.word	0xffffffff


	//   ....[38]....
        /*0120*/ 	.word	0xffffffff


	//   ....[39]....
        /*0124*/ 	.word	0xffffffff


	//   ....[40]....
        /*0128*/ 	.word	0xffffffff


	//   ....[41]....
        /*012c*/ 	.word	0xffffffff


	//   ....[42]....
        /*0130*/ 	.word	0xffffffff


	//   ....[43]....
        /*0134*/ 	.word	0xffffffff


	//   ....[44]....
        /*0138*/ 	.word	0xffffffff


	//   ....[45]....
        /*013c*/ 	.word	0xffffffff


	//   ....[46]....
        /*0140*/ 	.word	0xffffffff


	//   ....[47]....
        /*0144*/ 	.word	0xffffffff


	//   ....[48]....
        /*0148*/ 	.word	0xffffffff


	//   ....[49]....
        /*014c*/ 	.word	0xffffffff


	//   ....[50]....
        /*0150*/ 	.word	0xffffffff


	//   ....[51]....
        /*0154*/ 	.word	0xffffffff


	//   ....[52]....
        /*0158*/ 	.word	0xffffffff


	//   ....[53]....
        /*015c*/ 	.word	0xffffffff


	//   ....[54]....
        /*0160*/ 	.word	0xffffffff


	//   ....[55]....
        /*0164*/ 	.word	0xffffffff


	//   ....[56]....
        /*0168*/ 	.word	0xffffffff


	//   ....[57]....
        /*016c*/ 	.word	0xffffffff


	//   ....[58]....
        /*0170*/ 	.word	0xffffffff


	//   ....[59]....
        /*0174*/ 	.word	0xffffffff


	//   ....[60]....
        /*0178*/ 	.word	0xffffffff


	//   ....[61]....
        /*017c*/ 	.word	0xffffffff


	//   ....[62]....
        /*0180*/ 	.word	0xffffffff


	//   ....[63]....
        /*0184*/ 	.word	0xffffffff


	//   ....[64]....
        /*0188*/ 	.word	0xffffffff


	//   ....[65]....
        /*018c*/ 	.word	0xffffffff


	//   ....[66]....
        /*0190*/ 	.word	0xffffffff


	//   ....[67]....
        /*0194*/ 	.word	0xffffffff


	//   ....[68]....
        /*0198*/ 	.word	0xffffffff


	//   ....[69]....
        /*019c*/ 	.word	0xffffffff


	//   ....[70]....
        /*01a0*/ 	.word	0xffffffff


	//   ....[71]....
        /*01a4*/ 	.word	0xffffffff


	//   ....[72]....
        /*01a8*/ 	.word	0xffffffff


	//   ....[73]....
        /*01ac*/ 	.word	0xffffffff


	//   ....[74]....
        /*01b0*/ 	.word	0xffffffff


	//   ....[75]....
        /*01b4*/ 	.word	0xffffffff


	//   ....[76]....
        /*01b8*/ 	.word	0xffffffff


	//   ....[77]....
        /*01bc*/ 	.word	0xffffffff


	//   ....[78]....
        /*01c0*/ 	.word	0xffffffff


	//   ....[79]....
        /*01c4*/ 	.word	0xffffffff


	//   ....[80]....
        /*01c8*/ 	.word	0xffffffff


	//   ....[81]....
        /*01cc*/ 	.word	0xffffffff


	//   ....[82]....
        /*01d0*/ 	.word	0xffffffff


	//   ....[83]....
        /*01d4*/ 	.word	0xffffffff


	//   ....[84]....
        /*01d8*/ 	.word	0xffffffff


	//   ....[85]....
        /*01dc*/ 	.word	0xffffffff


	//   ....[86]....
        /*01e0*/ 	.word	0xffffffff


	//   ....[87]....
        /*01e4*/ 	.word	0xffffffff


	//   ....[88]....
        /*01e8*/ 	.word	0xffffffff


	//   ....[89]....
        /*01ec*/ 	.word	0xffffffff


	//   ....[90]....
        /*01f0*/ 	.word	0xffffffff


	//   ....[91]....
        /*01f4*/ 	.word	0xffffffff


	//   ....[92]....
        /*01f8*/ 	.word	0xffffffff


	//   ....[93]....
        /*01fc*/ 	.word	0xffffffff


	//   ....[94]....
        /*0200*/ 	.word	0xffffffff


	//   ....[95]....
        /*0204*/ 	.word	0xffffffff


	//   ....[96]....
        /*0208*/ 	.word	0xffffffff


	//   ....[97]....
        /*020c*/ 	.word	0xffffffff


	//   ....[98]....
        /*0210*/ 	.word	0xffffffff


	//   ....[99]....
        /*0214*/ 	.word	0xffffffff


	//   ....[100]....
        /*0218*/ 	.word	0xffffffff


	//   ....[101]....
        /*021c*/ 	.word	0xffffffff


	//   ....[102]....
        /*0220*/ 	.word	0xffffffff


	//   ....[103]....
        /*0224*/ 	.word	0xffffffff


	//   ....[104]....
        /*0228*/ 	.word	0xffffffff


	//   ....[105]....
        /*022c*/ 	.word	0xffffffff


	//   ....[106]....
        /*0230*/ 	.word	0xffffffff


	//   ....[107]....
        /*0234*/ 	.word	0xffffffff


	//   ....[108]....
        /*0238*/ 	.word	0xffffffff


	//   ....[109]....
        /*023c*/ 	.word	0xffffffff


	//   ....[110]....
        /*0240*/ 	.word	0xffffffff


	//   ....[111]....
        /*0244*/ 	.word	0xffffffff


	//   ....[112]....
        /*0248*/ 	.word	0xffffffff


	//   ....[113]....
        /*024c*/ 	.word	0xffffffff


	//   ....[114]....
        /*0250*/ 	.word	0xffffffff


	//   ....[115]....
        /*0254*/ 	.word	0xffffffff


	//   ....[116]....
        /*0258*/ 	.word	0xffffffff


	//   ....[117]....
        /*025c*/ 	.word	0xffffffff


	//   ....[118]....
        /*0260*/ 	.word	0xffffffff


	//   ....[119]....
        /*0264*/ 	.word	0xffffffff


	//   ....[120]....
        /*0268*/ 	.word	0xffffffff


	//   ....[121]....
        /*026c*/ 	.word	0xffffffff


	//   ....[122]....
        /*0270*/ 	.word	0xffffffff


	//   ....[123]....
        /*0274*/ 	.word	0xffffffff


	//   ....[124]....
        /*0278*/ 	.word	0xffffffff


	//   ....[125]....
        /*027c*/ 	.word	0xffffffff


	//   ....[126]....
        /*0280*/ 	.word	0xffffffff


	//   ....[127]....
        /*0284*/ 	.word	0xffffffff


	//   ....[128]....
        /*0288*/ 	.word	0xffffffff


	//   ....[129]....
        /*028c*/ 	.word	0xffffffff


	//   ....[130]....
        /*0290*/ 	.word	0xffffffff


	//   ....[131]....
        /*0294*/ 	.word	0xffffffff


	//   ....[132]....
        /*0298*/ 	.word	0xffffffff


	//   ....[133]....
        /*029c*/ 	.word	0xffffffff


	//   ....[134]....
        /*02a0*/ 	.word	0xffffffff


	//   ....[135]....
        /*02a4*/ 	.word	0xffffffff


	//   ....[136]....
        /*02a8*/ 	.word	0xffffffff


	//   ....[137]....
        /*02ac*/ 	.word	0xffffffff


	//   ....[138]....
        /*02b0*/ 	.word	0xffffffff


	//   ....[139]....
        /*02b4*/ 	.word	0xffffffff


	//   ....[140]....
        /*02b8*/ 	.word	0xffffffff


	//   ....[141]....
        /*02bc*/ 	.word	0xffffffff


	//   ....[142]....
        /*02c0*/ 	.word	0xffffffff


	//   ....[143]....
        /*02c4*/ 	.word	0xffffffff


	//   ....[144]....
        /*02c8*/ 	.word	0xffffffff


	//   ....[145]....
        /*02cc*/ 	.word	0xffffffff


	//   ....[146]....
        /*02d0*/ 	.word	0xffffffff


	//   ....[147]....
        /*02d4*/ 	.word	0xffffffff


	//   ....[148]....
        /*02d8*/ 	.word	0xffffffff


	//   ....[149]....
        /*02dc*/ 	.word	0xffffffff


	//   ....[150]....
        /*02e0*/ 	.word	0xffffffff


	//   ....[151]....
        /*02e4*/ 	.word	0xffffffff


	//   ....[152]....
        /*02e8*/ 	.word	0xffffffff


	//   ....[153]....
        /*02ec*/ 	.word	0xffffffff


	//   ....[154]....
        /*02f0*/ 	.word	0xffffffff


	//   ....[155]....
        /*02f4*/ 	.word	0xffffffff


	//   ....[156]....
        /*02f8*/ 	.word	0xffffffff


	//   ....[157]....
        /*02fc*/ 	.word	0xffffffff


	//   ....[158]....
        /*0300*/ 	.word	0xffffffff


	//   ....[159]....
        /*0304*/ 	.word	0xffffffff


	//   ....[160]....
        /*0308*/ 	.word	0xffffffff


	//   ....[161]....
        /*030c*/ 	.word	0xffffffff


	//   ....[162]....
        /*0310*/ 	.word	0xffffffff


	//   ....[163]....
        /*0314*/ 	.word	0xffffffff


	//   ....[164]....
        /*0318*/ 	.word	0xffffffff


	//   ....[165]....
        /*031c*/ 	.word	0xffffffff


	//   ....[166]....
        /*0320*/ 	.word	0xffffffff


	//   ....[167]....
        /*0324*/ 	.word	0xffffffff


	//   ....[168]....
        /*0328*/ 	.word	0xffffffff


	//   ....[169]....
        /*032c*/ 	.word	0xffffffff


	//   ....[170]....
        /*0330*/ 	.word	0xffffffff


	//   ....[171]....
        /*0334*/ 	.word	0xffffffff


	//   ....[172]....
        /*0338*/ 	.word	0xffffffff


	//   ....[173]....
        /*033c*/ 	.word	0xffffffff


	//   ....[174]....
        /*0340*/ 	.word	0xffffffff


	//   ....[175]....
        /*0344*/ 	.word	0xffffffff


	//   ....[176]....
        /*0348*/ 	.word	0xffffffff


	//   ....[177]....
        /*034c*/ 	.word	0xffffffff


	//   ....[178]....
        /*0350*/ 	.word	0xffffffff


	//   ....[179]....
        /*0354*/ 	.word	0xffffffff


	//   ....[180]....
        /*0358*/ 	.word	0xffffffff


	//   ....[181]....
        /*035c*/ 	.word	0xffffffff


	//   ....[182]....
        /*0360*/ 	.word	0xffffffff


	//   ....[183]....
        /*0364*/ 	.word	0xffffffff


	//   ....[184]....
        /*0368*/ 	.word	0xffffffff


	//   ....[185]....
        /*036c*/ 	.word	0xffffffff


	//   ....[186]....
        /*0370*/ 	.word	0xffffffff


	//   ....[187]....
        /*0374*/ 	.word	0xffffffff


	//   ....[188]....
        /*0378*/ 	.word	0xffffffff


	//   ....[189]....
        /*037c*/ 	.word	0xffffffff


	//   ....[190]....
        /*0380*/ 	.word	0xffffffff


	//   ....[191]....
        /*0384*/ 	.word	0xffffffff


	//   ....[192]....
        /*0388*/ 	.word	0xffffffff


	//   ....[193]....
        /*038c*/ 	.word	0xffffffff


	//   ....[194]....
        /*0390*/ 	.word	0xffffffff


	//   ....[195]....
        /*0394*/ 	.word	0xffffffff


	//   ....[196]....
        /*0398*/ 	.word	0xffffffff


	//   ....[197]....
        /*039c*/ 	.word	0xffffffff


	//   ....[198]....
        /*03a0*/ 	.word	0xffffffff


	//   ....[199]....
        /*03a4*/ 	.word	0xffffffff


	//   ....[200]....
        /*03a8*/ 	.word	0xffffffff


	//   ....[201]....
        /*03ac*/ 	.word	0xffffffff


	//   ....[202]....
        /*03b0*/ 	.word	0xffffffff


	//   ....[203]....
        /*03b4*/ 	.word	0x0500000f


	//   ....[204]....
        /*03b8*/ 	.word	0x0500000f


	//   ....[205]....
        /*03bc*/ 	.word	0x0500000f


	//   ....[206]....
        /*03c0*/ 	.word	0x0500000f


	//   ....[207]....
        /*03c4*/ 	.word	0x0500000f


	//   ....[208]....
        /*03c8*/ 	.word	0x0500000f


	//   ....[209]....
        /*03cc*/ 	.word	0x0500000f


	//   ....[210]....
        /*03d0*/ 	.word	0x0500000f


	//   ....[211]....
        /*03d4*/ 	.word	0x0500000f


	//   ....[212]....
        /*03d8*/ 	.word	0x0500000f


	//   ....[213]....
        /*03dc*/ 	.word	0x0500000f


	//   ....[214]....
        /*03e0*/ 	.word	0x0500000f


	//   ....[215]....
        /*03e4*/ 	.word	0x0500000f


	//   ....[216]....
        /*03e8*/ 	.word	0x0500000f


	//   ....[217]....
        /*03ec*/ 	.word	0x0500000f


	//   ....[218]....
        /*03f0*/ 	.word	0x0500000f


	//   ....[219]....
        /*03f4*/ 	.word	0x0500000f


	//   ....[220]....
        /*03f8*/ 	.word	0x0500000f


	//   ....[221]....
        /*03fc*/ 	.word	0x0500000f


	//   ....[222]....
        /*0400*/ 	.word	0x0500000f


	//   ....[223]....
        /*0404*/ 	.word	0x0500000f


	//   ....[224]....
        /*0408*/ 	.word	0x0500000f


	//   ....[225]....
        /*040c*/ 	.word	0x0500000f


	//   ....[226]....
        /*0410*/ 	.word	0x0500000f


	//   ....[227]....
        /*0414*/ 	.word	0x0500000f


	//   ....[228]....
        /*0418*/ 	.word	0x0500000f


	//   ....[229]....
        /*041c*/ 	.word	0x0500000f


	//   ....[230]....
        /*0420*/ 	.word	0x0500000f


	//   ....[231]....
        /*0424*/ 	.word	0x0500000f


	//   ....[232]....
        /*0428*/ 	.word	0x0500000f


	//   ....[233]....
        /*042c*/ 	.word	0x0500000f


	//   ....[234]....
        /*0430*/ 	.word	0x0500000f


	//   ....[235]....
        /*0434*/ 	.word	0x0500000f


	//   ....[236]....
        /*0438*/ 	.word	0x0500000f


	//   ....[237]....
        /*043c*/ 	.word	0x0500000f


	//   ....[238]....
        /*0440*/ 	.word	0x0500000f


	//   ....[239]....
        /*0444*/ 	.word	0x0500000f


	//   ....[240]....
        /*0448*/ 	.word	0x0500000f


	//   ....[241]....
        /*044c*/ 	.word	0x0500000f


	//   ....[242]....
        /*0450*/ 	.word	0x0500000f


	//   ....[243]....
        /*0454*/ 	.word	0x0500000f


	//   ....[244]....
        /*0458*/ 	.word	0x0500000f


	//   ....[245]....
        /*045c*/ 	.word	0x0500000f


	//   ....[246]....
        /*0460*/ 	.word	0x0500000f


	//   ....[247]....
        /*0464*/ 	.word	0x0500000f


	//   ....[248]....
        /*0468*/ 	.word	0x0500000f


	//   ....[249]....
        /*046c*/ 	.word	0x0500000f


	//   ....[250]....
        /*0470*/ 	.word	0x0500000f


	//   ....[251]....
        /*0474*/ 	.word	0x0500000f


	//   ....[252]....
        /*0478*/ 	.word	0x0500000f


	//   ....[253]....
        /*047c*/ 	.word	0x0500000f


	//   ....[254]....
        /*0480*/ 	.word	0x0500000f


	//   ....[255]....
        /*0484*/ 	.word	0x0500000f


	//   ....[0]....
        /*0488*/ 	.word	0x0500000f


	//   ....[1]....
        /*048c*/ 	.word	0x0500000f


	//   ....[2]....
        /*0490*/ 	.word	0x0500000f


	//   ....[3]....
        /*0494*/ 	.word	0x0500000f


	//   ....[4]....
        /*0498*/ 	.word	0x0500000f


	//   ....[5]....
        /*049c*/ 	.word	0x0500000f


	//   ....[6]....
        /*04a0*/ 	.word	0x0500000f


	//   ....[7]....
        /*04a4*/ 	.word	0x0500000f


	//   ....[8]....
        /*04a8*/ 	.word	0x0500000f


	//   ....[9]....
        /*04ac*/ 	.word	0x0500000f


	//   ....[10]....
        /*04b0*/ 	.word	0x0500000f


	//   ....[11]....
        /*04b4*/ 	.word	0x0500000f


	//   ....[12]....
        /*04b8*/ 	.word	0x0500000f


	//   ....[13]....
        /*04bc*/ 	.word	0x0500000f


	//   ....[14]....
        /*04c0*/ 	.word	0x0500000f


	//   ....[15]....
        /*04c4*/ 	.word	0x0500000f


	//   ....[16]....
        /*04c8*/ 	.word	0x0500000f


	//   ....[17]....
        /*04cc*/ 	.word	0x0500000f


	//   ....[18]....
        /*04d0*/ 	.word	0x0500000f


	//   ....[19]....
        /*04d4*/ 	.word	0x0500000f


	//   ....[20]....
        /*04d8*/ 	.word	0x0500000f


	//   ....[21]....
        /*04dc*/ 	.word	0x0500000f


	//   ....[22]....
        /*04e0*/ 	.word	0x0500000f


	//   ....[23]....
        /*04e4*/ 	.word	0x0500000f


	//   ....[24]....
        /*04e8*/ 	.word	0x0500000f


	//   ....[25]....
        /*04ec*/ 	.word	0x0500000f


	//   ....[26]....
        /*04f0*/ 	.word	0x0500000f


	//   ....[27]....
        /*04f4*/ 	.word	0x0500000f


	//   ....[28]....
        /*04f8*/ 	.word	0x0500000f


	//   ....[29]....
        /*04fc*/ 	.word	0x0500000f


	//   ....[30]....
        /*0500*/ 	.word	0x0500000f


	//   ....[31]....
        /*0504*/ 	.word	0x0500000f


	//   ....[32]....
        /*0508*/ 	.word	0x0500000f


	//   ....[33]....
        /*050c*/ 	.word	0x0500000f


	//   ....[34]....
        /*0510*/ 	.word	0x0500000f


	//   ....[35]....
        /*0514*/ 	.word	0x0500000f


	//   ....[36]....
        /*0518*/ 	.word	0x0500000f


	//   ....[37]....
        /*051c*/ 	.word	0x0500000f


	//   ....[38]....
        /*0520*/ 	.word	0x0500000f


	//   ....[39]....
        /*0524*/ 	.word	0x0500000f


	//   ....[40]....
        /*0528*/ 	.word	0x0500000f


	//   ....[41]....
        /*052c*/ 	.word	0x0500000f


	//   ....[42]....
        /*0530*/ 	.word	0x0500000f


	//   ....[43]....
        /*0534*/ 	.word	0x0500000f


	//----- nvinfo : EIATTR_COOP_GROUP_INSTR_OFFSETS
	.align		4
.L_952:
        /*0538*/ 	.byte	0x04, 0x28
        /*053a*/ 	.short	(.L_954 - .L_953)


	//   ....[0]....
.L_953:
        /*053c*/ 	.word	0x00000080


	//   ....[1]....
        /*0540*/ 	.word	0x00000090


	//   ....[2]....
        /*0544*/ 	.word	0x000002d0


	//   ....[3]....
        /*0548*/ 	.word	0x00000430


	//   ....[4]....
        /*054c*/ 	.word	0x00000550


	//   ....[5]....
        /*0550*/ 	.word	0x000006b0


	//   ....[6]....
        /*0554*/ 	.word	0x00001540


	//   ....[7]....
        /*0558*/ 	.word	0x000029b0


	//   ....[8]....
        /*055c*/ 	.word	0x000032b0


	//   ....[9]....
        /*0560*/ 	.word	0x00004760


	//   ....[10]....
        /*0564*/ 	.word	0x00004870


	//   ....[11]....
        /*0568*/ 	.word	0x000053f0


	//   ....[12]....
        /*056c*/ 	.word	0x00005450


	//   ....[13]....
        /*0570*/ 	.word	0x000076c0


	//   ....[14]....
        /*0574*/ 	.word	0x000081f0


	//   ....[15]....
        /*0578*/ 	.word	0x00009850


	//   ....[16]....
        /*057c*/ 	.word	0x00009960


	//   ....[17]....
        /*0580*/ 	.word	0x0000a4f0


	//   ....[18]....
        /*0584*/ 	.word	0x0000a550


	//   ....[19]....
        /*0588*/ 	.word	0x0000d6f0


	//   ....[20]....
        /*058c*/ 	.word	0x0000d720


	//   ....[21]....
        /*0590*/ 	.word	0x0000d740


	//   ....[22]....
        /*0594*/ 	.word	0x0000d760


	//   ....[23]....
        /*0598*/ 	.word	0x0000fce0


	//   ....[24]....
        /*059c*/ 	.word	0x00010810


	//   ....[25]....
        /*05a0*/ 	.word	0x00011e60


	//   ....[26]....
        /*05a4*/ 	.word	0x00011f80


	//   ....[27]....
        /*05a8*/ 	.word	0x00012b20


	//   ....[28]....
        /*05ac*/ 	.word	0x00012b80


	//   ....[29]....
        /*05b0*/ 	.word	0x00014240


	//   ....[30]....
        /*05b4*/ 	.word	0x00014250


	//   ....[31]....
        /*05b8*/ 	.word	0x000142d0


	//   ....[32]....
        /*05bc*/ 	.word	0x000142e0


	//   ....[33]....
        /*05c0*/ 	.word	0x00015160


	//   ....[34]....
        /*05c4*/ 	.word	0x00015170


	//   ....[35]....
        /*05c8*/ 	.word	0x00015180


	//   ....[36]....
        /*05cc*/ 	.word	0x000151a0


	//   ....[37]....
        /*05d0*/ 	.word	0x000151b0


	//   ....[38]....
        /*05d4*/ 	.word	0x000151c0


	//   ....[39]....
        /*05d8*/ 	.word	0x000151d0


	//   ....[40]....
        /*05dc*/ 	.word	0x000151f0


	//   ....[41]....
        /*05e0*/ 	.word	0x00015200


	//   ....[42]....
        /*05e4*/ 	.word	0x00015210


	//   ....[43]....
        /*05e8*/ 	.word	0x00015220


	//   ....[44]....
        /*05ec*/ 	.word	0x00015230


	//   ....[45]....
        /*05f0*/ 	.word	0x00015240


	//   ....[46]....
        /*05f4*/ 	.word	0x00015260


	//   ....[47]....
        /*05f8*/ 	.word	0x00015270


	//   ....[48]....
        /*05fc*/ 	.word	0x00015280


	//   ....[49]....
        /*0600*/ 	.word	0x00015290


	//   ....[50]....
        /*0604*/ 	.word	0x000152a0


	//   ....[51]....
        /*0608*/ 	.word	0x000152b0


	//   ....[52]....
        /*060c*/ 	.word	0x000152c0


	//   ....[53]....
        /*0610*/ 	.word	0x000152d0


	//   ....[54]....
        /*0614*/ 	.word	0x000152e0


	//   ....[55]....
        /*0618*/ 	.word	0x000152f0


	//   ....[56]....
        /*061c*/ 	.word	0x00015300


	//   ....[57]....
        /*0620*/ 	.word	0x00015310


	//   ....[58]....
        /*0624*/ 	.word	0x00015320


	//   ....[59]....
        /*0628*/ 	.word	0x00015330


	//   ....[60]....
        /*062c*/ 	.word	0x00015340


	//   ....[61]....
        /*0630*/ 	.word	0x00015360


	//   ....[62]....
        /*0634*/ 	.word	0x00015370


	//   ....[63]....
        /*0638*/ 	.word	0x00015380


	//   ....[64]....
        /*063c*/ 	.word	0x00015390


	//   ....[65]....
        /*0640*/ 	.word	0x000153a0


	//   ....[66]....
        /*0644*/ 	.word	0x000153c0


	//   ....[67]....
        /*0648*/ 	.word	0x000153d0


	//   ....[68]....
        /*064c*/ 	.word	0x000153f0


	//   ....[69]....
        /*0650*/ 	.word	0x00015400


	//   ....[70]....
        /*0654*/ 	.word	0x00015410


	//   ....[71]....
        /*0658*/ 	.word	0x00015420


	//   ....[72]....
        /*065c*/ 	.word	0x00015440


	//   ....[73]....
        /*0660*/ 	.word	0x00015450


	//   ....[74]....
        /*0664*/ 	.word	0x00015460


	//   ....[75]....
        /*0668*/ 	.word	0x00015470


	//   ....[76]....
        /*066c*/ 	.word	0x00015480


	//   ....[77]....
        /*0670*/ 	.word	0x00015490


	//   ....[78]....
        /*0674*/ 	.word	0x000154a0


	//   ....[79]....
        /*0678*/ 	.word	0x000154b0


	//   ....[80]....
        /*067c*/ 	.word	0x000154d0


	//   ....[81]....
        /*0680*/ 	.word	0x00015500


	//   ....[82]....
        /*0684*/ 	.word	0x00015530


	//   ....[83]....
        /*0688*/ 	.word	0x00015560


	//   ....[84]....
        /*068c*/ 	.word	0x00015590


	//   ....[85]....
        /*0690*/ 	.word	0x000155c0


	//   ....[86]....
        /*0694*/ 	.word	0x000155e0


	//   ....[87]....
        /*0698*/ 	.word	0x000155f0


	//   ....[88]....
        /*069c*/ 	.word	0x00015600


	//   ....[89]....
        /*06a0*/ 	.word	0x00015610


	//   ....[90]....
        /*06a4*/ 	.word	0x00015620


	//   ....[91]....
        /*06a8*/ 	.word	0x00015650


	//   ....[92]....
        /*06ac*/ 	.word	0x00015680


	//   ....[93]....
        /*06b0*/ 	.word	0x000156b0


	//   ....[94]....
        /*06b4*/ 	.word	0x000156c0


	//   ....[95]....
        /*06b8*/ 	.word	0x000156d0


	//   ....[96]....
        /*06bc*/ 	.word	0x000156e0


	//   ....[97]....
        /*06c0*/ 	.word	0x00015b50


	//   ....[98]....
        /*06c4*/ 	.word	0x00015b90


	//   ....[99]....
        /*06c8*/ 	.word	0x00015bd0


	//   ....[100]....
        /*06cc*/ 	.word	0x00015c00


	//   ....[101]....
        /*06d0*/ 	.word	0x00015c50


	//   ....[102]....
        /*06d4*/ 	.word	0x00015c80


	//   ....[103]....
        /*06d8*/ 	.word	0x00016340


	//   ....[104]....
        /*06dc*/ 	.word	0x00016370


	//   ....[105]....
        /*06e0*/ 	.word	0x00016ec0


	//   ....[106]....
        /*06e4*/ 	.word	0x00018830


	//   ....[107]....
        /*06e8*/ 	.word	0x00018870


	//   ....[108]....
        /*06ec*/ 	.word	0x000188a0


	//   ....[109]....
        /*06f0*/ 	.word	0x000188d0


	//   ....[110]....
        /*06f4*/ 	.word	0x000188f0


	//   ....[111]....
        /*06f8*/ 	.word	0x00018930


	//   ....[112]....
        /*06fc*/ 	.word	0x00018940


	//   ....[113]....
        /*0700*/ 	.word	0x00018990


	//   ....[114]....
        /*0704*/ 	.word	0x000189a0


	//   ....[115]....
        /*0708*/ 	.word	0x000189f0


	//   ....[116]....
        /*070c*/ 	.word	0x00018a00


	//   ....[117]....
        /*0710*/ 	.word	0x00018a50


	//   ....[118]....
        /*0714*/ 	.word	0x00018a60


	//   ....[119]....
        /*0718*/ 	.word	0x00018ab0


	//   ....[120]....
        /*071c*/ 	.word	0x00018ac0


	//   ....[121]....
        /*0720*/ 	.word	0x00018b10


	//   ....[122]....
        /*0724*/ 	.word	0x00018b20


	//   ....[123]....
        /*0728*/ 	.word	0x00018b30


	//   ....[124]....
        /*072c*/ 	.word	0x00018b40


	//   ....[125]....
        /*0730*/ 	.word	0x00018b50


	//   ....[126]....
        /*0734*/ 	.word	0x00019070


	//   ....[127]....
        /*0738*/ 	.word	0x000190a0


	//   ....[128]....
        /*073c*/ 	.word	0x00019130


	//   ....[129]....
        /*0740*/ 	.word	0x00019160


	//   ....[130]....
        /*0744*/ 	.word	0x00019180


	//   ....[131]....
        /*0748*/ 	.word	0x000191c0


	//   ....[132]....
        /*074c*/ 	.word	0x000191f0


	//   ....[133]....
        /*0750*/ 	.word	0x00019240


	//   ....[134]....
        /*0754*/ 	.word	0x00019270


	//   ....[135]....
        /*0758*/ 	.word	0x00019290


	//   ....[136]....
        /*075c*/ 	.word	0x000192f0


	//   ....[137]....
        /*0760*/ 	.word	0x00019310


	//   ....[138]....
        /*0764*/ 	.word	0x00019360


	//   ....[139]....
        /*0768*/ 	.word	0x00019380


	//   ....[140]....
        /*076c*/ 	.word	0x000193d0


	//   ....[141]....
        /*0770*/ 	.word	0x000193f0


	//   ....[142]....
        /*0774*/ 	.word	0x00019410


	//   ....[143]....
        /*0778*/ 	.word	0x00019440


	//   ....[144]....
        /*077c*/ 	.word	0x00019460


	//   ....[145]....
        /*0780*/ 	.word	0x000194e0


	//   ....[146]....
        /*0784*/ 	.word	0x00019a60


	//   ....[147]....
        /*0788*/ 	.word	0x00019a90


	//   ....[148]....
        /*078c*/ 	.word	0x00019ac0


	//   ....[149]....
        /*0790*/ 	.word	0x00019af0


	//   ....[150]....
        /*0794*/ 	.word	0x00019b40


	//   ....[151]....
        /*0798*/ 	.word	0x00019b50


	//   ....[152]....
        /*079c*/ 	.word	0x00019bb0


	//   ....[153]....
        /*07a0*/ 	.word	0x00019be0


	//   ....[154]....
        /*07a4*/ 	.word	0x00019c50


	//   ....[155]....
        /*07a8*/ 	.word	0x00019c70


	//   ....[156]....
        /*07ac*/ 	.word	0x00019ca0


	//   ....[157]....
        /*07b0*/ 	.word	0x00019cd0


	//   ....[158]....
        /*07b4*/ 	.word	0x00019d10


	//   ....[159]....
        /*07b8*/ 	.word	0x00019d40


	//   ....[160]....
        /*07bc*/ 	.word	0x00019d70


	//   ....[161]....
        /*07c0*/ 	.word	0x00019e00


	//   ....[162]....
        /*07c4*/ 	.word	0x0001a690


	//   ....[163]....
        /*07c8*/ 	.word	0x0001a6b0


	//   ....[164]....
        /*07cc*/ 	.word	0x0001a6c0


	//   ....[165]....
        /*07d0*/ 	.word	0x0001a6d0


	//   ....[166]....
        /*07d4*/ 	.word	0x0001a6e0


	//   ....[167]....
        /*07d8*/ 	.word	0x0001a730


	//   ....[168]....
        /*07dc*/ 	.word	0x0001a750


	//   ....[169]....
        /*07e0*/ 	.word	0x0001a770


	//   ....[170]....
        /*07e4*/ 	.word	0x0001a780


	//   ....[171]....
        /*07e8*/ 	.word	0x0001a7c0


	//   ....[172]....
        /*07ec*/ 	.word	0x0001a7d0


	//   ....[173]....
        /*07f0*/ 	.word	0x0001a810


	//   ....[174]....
        /*07f4*/ 	.word	0x0001a820


	//   ....[175]....
        /*07f8*/ 	.word	0x0001a860


	//   ....[176]....
        /*07fc*/ 	.word	0x0001a870


	//   ....[177]....
        /*0800*/ 	.word	0x0001a8b0


	//   ....[178]....
        /*0804*/ 	.word	0x0001a8c0


	//   ....[179]....
        /*0808*/ 	.word	0x0001a8d0


	//   ....[180]....
        /*080c*/ 	.word	0x0001a910


	//   ....[181]....
        /*0810*/ 	.word	0x0001a930


	//   ....[182]....
        /*0814*/ 	.word	0x0001ad10


	//   ....[183]....
        /*0818*/ 	.word	0x0001ad30


	//   ....[184]....
        /*081c*/ 	.word	0x0001ad50


	//   ....[185]....
        /*0820*/ 	.word	0x0001ad60


	//   ....[186]....
        /*0824*/ 	.word	0x0001ad70


	//   ....[187]....
        /*0828*/ 	.word	0x0001ad80


	//   ....[188]....
        /*082c*/ 	.word	0x0001ada0


	//   ....[189]....
        /*0830*/ 	.word	0x0001adb0


	//   ....[190]....
        /*0834*/ 	.word	0x0001add0


	//   ....[191]....
        /*0838*/ 	.word	0x0001ae00


	//   ....[192]....
        /*083c*/ 	.word	0x0001ae20


	//   ....[193]....
        /*0840*/ 	.word	0x0001ae50


	//   ....[194]....
        /*0844*/ 	.word	0x0001ae70


	//   ....[195]....
        /*0848*/ 	.word	0x0001aea0


	//   ....[196]....
        /*084c*/ 	.word	0x0001aec0


	//   ....[197]....
        /*0850*/ 	.word	0x0001aef0


	//   ....[198]....
        /*0854*/ 	.word	0x0001af10


	//   ....[199]....
        /*0858*/ 	.word	0x0001af30


	//   ....[200]....
        /*085c*/ 	.word	0x0001af40


	//   ....[201]....
        /*0860*/ 	.word	0x0001b000


	//   ....[202]....
        /*0864*/ 	.word	0x0001c0a0


	//   ....[203]....
        /*0868*/ 	.word	0x0001c720


	//   ....[204]....
        /*086c*/ 	.word	0x0001c800


	//   ....[205]....
        /*0870*/ 	.word	0x0001c8f0


	//   ....[206]....
        /*0874*/ 	.word	0x0001c950


	//   ....[207]....
        /*0878*/ 	.word	0x0001ca00


	//   ....[208]....
        /*087c*/ 	.word	0x0001ca60


	//   ....[209]....
        /*0880*/ 	.word	0x0001cb20


	//   ....[210]....
        /*0884*/ 	.word	0x0001cb80


	//   ....[211]....
        /*0888*/ 	.word	0x0001cc40


	//   ....[212]....
        /*088c*/ 	.word	0x0001cca0


	//   ....[213]....
        /*0890*/ 	.word	0x0001cd60


	//   ....[214]....
        /*0894*/ 	.word	0x0001cdc0


	//   ....[215]....
        /*0898*/ 	.word	0x0001ce80


	//   ....[216]....
        /*089c*/ 	.word	0x0001cee0


	//   ....[217]....
        /*08a0*/ 	.word	0x0001cfa0


	//   ....[218]....
        /*08a4*/ 	.word	0x0001d000


	//   ....[219]....
        /*08a8*/ 	.word	0x0001d0c0


	//   ....[220]....
        /*08ac*/ 	.word	0x0001d150


	//   ....[221]....
        /*08b0*/ 	.word	0x0001d1f0


	//   ....[222]....
        /*08b4*/ 	.word	0x0001d270


	//   ....[223]....
        /*08b8*/ 	.word	0x0001d350


	//   ....[224]....
        /*08bc*/ 	.word	0x0001d4b0


	//   ....[225]....
        /*08c0*/ 	.word	0x0001d580


	//   ....[226]....
        /*08c4*/ 	.word	0x0001d660


	//   ....[227]....
        /*08c8*/ 	.word	0x0001d6b0


	//   ....[228]....
        /*08cc*/ 	.word	0x0001d780


	//   ....[229]....
        /*08d0*/ 	.word	0x0001d7d0


	//   ....[230]....
        /*08d4*/ 	.word	0x0001d8c0


	//   ....[231]....
        /*08d8*/ 	.word	0x0001d910


	//   ....[232]....
        /*08dc*/ 	.word	0x0001da00


	//   ....[233]....
        /*08e0*/ 	.word	0x0001da50


	//   ....[234]....
        /*08e4*/ 	.word	0x0001dac0


	//   ....[235]....
        /*08e8*/ 	.word	0x0001db80


	//   ....[236]....
        /*08ec*/ 	.word	0x0001dbf0


	//   ....[237]....
        /*08f0*/ 	.word	0x0001dca0


	//   ....[238]....
        /*08f4*/ 	.word	0x0001dd10


	//   ....[239]....
        /*08f8*/ 	.word	0x0001ddc0


	//   ....[240]....
        /*08fc*/ 	.word	0x0001de20


	//   ....[241]....
        /*0900*/ 	.word	0x0001dee0


	//   ....[242]....
        /*0904*/ 	.word	0x0001df50


	//   ....[243]....
        /*0908*/ 	.word	0x0001e000


	//   ....[244]....
        /*090c*/ 	.word	0x0001e090


	//   ....[245]....
        /*0910*/ 	.word	0x0001e0f0


	//   ....[246]....
        /*0914*/ 	.word	0x0001e1a0


	//   ....[247]....
        /*0918*/ 	.word	0x0001e260


	//   ....[248]....
        /*091c*/ 	.word	0x0001e2c0


	//   ....[249]....
        /*0920*/ 	.word	0x0001e3a0


	//   ....[250]....
        /*0924*/ 	.word	0x0001e410


	//   ....[251]....
        /*0928*/ 	.word	0x0001e4e0


	//   ....[252]....
        /*092c*/ 	.word	0x0001e540


	//   ....[253]....
        /*0930*/ 	.word	0x0001e600


	//   ....[254]....
        /*0934*/ 	.word	0x0001e660


	//   ....[255]....
        /*0938*/ 	.word	0x0001e720


	//   ....[0]....
        /*093c*/ 	.word	0x0001e780


	//   ....[1]....
        /*0940*/ 	.word	0x0001e830


	//   ....[2]....
        /*0944*/ 	.word	0x0001e8c0


	//   ....[3]....
        /*0948*/ 	.word	0x0001e970


	//   ....[4]....
        /*094c*/ 	.word	0x0001eaa0


	//   ....[5]....
        /*0950*/ 	.word	0x0001eb40


	//   ....[6]....
        /*0954*/ 	.word	0x0001eba0


	//   ....[7]....
        /*0958*/ 	.word	0x0001ec50


	//   ....[8]....
        /*095c*/ 	.word	0x0001ece0


	//   ....[9]....
        /*0960*/ 	.word	0x0001ed70


	//   ....[10]....
        /*0964*/ 	.word	0x0001edd0


	//   ....[11]....
        /*0968*/ 	.word	0x0001ee80


	//   ....[12]....
        /*096c*/ 	.word	0x0001eee0


	//   ....[13]....
        /*0970*/ 	.word	0x0001ef90


	//   ....[14]....
        /*0974*/ 	.word	0x0001eff0


	//   ....[15]....
        /*0978*/ 	.word	0x0001f0a0


	//   ....[16]....
        /*097c*/ 	.word	0x0001f100


	//   ....[17]....
        /*0980*/ 	.word	0x0001f1b0


	//   ....[18]....
        /*0984*/ 	.word	0x0001f210


	//   ....[19]....
        /*0988*/ 	.word	0x0001f2c0


	//   ....[20]....
        /*098c*/ 	.word	0x0001f350


	//   ....[21]....
        /*0990*/ 	.word	0x0001f3e0


	//   ....[22]....
        /*0994*/ 	.word	0x0001f440


	//   ....[23]....
        /*0998*/ 	.word	0x0001f4f0


	//   ....[24]....
        /*099c*/ 	.word	0x0001f5d0


	//   ....[25]....
        /*09a0*/ 	.word	0x0001f670


	//   ....[26]....
        /*09a4*/ 	.word	0x0001f6e0


	//   ....[27]....
        /*09a8*/ 	.word	0x0001f780


	//   ....[28]....
        /*09ac*/ 	.word	0x0001f7e0


	//   ....[29]....
        /*09b0*/ 	.word	0x0001f880


	//   ....[30]....
        /*09b4*/ 	.word	0x0001f8e0


	//   ....[31]....
        /*09b8*/ 	.word	0x0001f990


	//   ....[32]....
        /*09bc*/ 	.word	0x0001f9f0


	//   ....[33]....
        /*09c0*/ 	.word	0x0001fa90


	//   ....[34]....
        /*09c4*/ 	.word	0x0001faf0


	//   ....[35]....
        /*09c8*/ 	.word	0x0001fba0


	//   ....[36]....
        /*09cc*/ 	.word	0x0001fc20


	//   ....[37]....
        /*09d0*/ 	.word	0x0001fcb0


	//   ....[38]....
        /*09d4*/ 	.word	0x0001fd10


	//   ....[39]....
        /*09d8*/ 	.word	0x0001fdc0


	//   ....[40]....
        /*09dc*/ 	.word	0x0001fe50


	//   ....[41]....
        /*09e0*/ 	.word	0x0001fee0


	//   ....[42]....
        /*09e4*/ 	.word	0x0001ff40


	//   ....[43]....
        /*09e8*/ 	.word	0x0001fff0


	//----- nvinfo : EIATTR_REG_RECONFIG
	.align		4
.L_954:
        /*09ec*/ 	.byte	0x01, 0x54
	.zero		2


	//----- nvinfo : EIATTR_SYSCALL_OFFSETS
	.align		4
        /*09f0*/ 	.byte	0x04, 0x46
        /*09f2*/ 	.short	(.L_956 - .L_955)


	//   ....[0]....
.L_955:
        /*09f4*/ 	.word	0x00001700


	//   ....[1]....
        /*09f8*/ 	.word	0x00017ab0


	//   ....[2]....
        /*09fc*/ 	.word	0x00017bf0


	//   ....[3]....
        /*0a00*/ 	.word	0x00017d30


	//   ....[4]....
        /*0a04*/ 	.word	0x00017e50


	//   ....[5]....
        /*0a08*/ 	.word	0x000197e0


	//----- nvinfo : EIATTR_MBARRIER_INSTR_OFFSETS
	.align		4
.L_956:
        /*0a0c*/ 	.byte	0x04, 0x39
        /*0a0e*/ 	.short	(.L_958 - .L_957)


	//   ....[0]....
.L_957:
        /*0a10*/ 	.word	0x00000180
        /*0a14*/ 	.word	0x000000ff
        /*0a18*/ 	.word	0x00022800
        /*0a1c*/ 	.short	0x0100
        /*0a1e*/ 	.byte	0x08
	.zero		1


	//   ....[1]....
        /*0a20*/ 	.word	0x00000190
        /*0a24*/ 	.word	0x000000ff
        /*0a28*/ 	.word	0x00022820
        /*0a2c*/ 	.short	0x0100
        /*0a2e*/ 	.byte	0x08
	.zero		1


	//   ....[2]....
        /*0a30*/ 	.word	0x00000280
        /*0a34*/ 	.word	0x000000ff
        /*0a38*/ 	.word	0x00022830
        /*0a3c*/ 	.short	0x0100
        /*0a3e*/ 	.byte	0x08
	.zero		1


	//   ....[3]....
        /*0a40*/ 	.word	0x00000290
        /*0a44*/ 	.word	0x000000ff
        /*0a48*/ 	.word	0x00022840
        /*0a4c*/ 	.short	0x0100
        /*0a4e*/ 	.byte	0x08
	.zero		1


	//   ....[4]....
        /*0a50*/ 	.word	0x000002a0
        /*0a54*/ 	.word	0x000000ff
        /*0a58*/ 	.word	0x00022838
        /*0a5c*/ 	.short	0x0100
        /*0a5e*/ 	.byte	0x08
	.zero		1


	//   ....[5]....
        /*0a60*/ 	.word	0x000002b0
        /*0a64*/ 	.word	0x000000ff
        /*0a68*/ 	.word	0x00022848
        /*0a6c*/ 	.short	0x0100
        /*0a6e*/ 	.byte	0x08
	.zero		1


	//   ....[6]....
        /*0a70*/ 	.word	0x000003e0
        /*0a74*/ 	.word	0x000000ff
        /*0a78*/ 	.word	0x00022850
        /*0a7c*/ 	.short	0x0100
        /*0a7e*/ 	.byte	0x08
	.zero		1


	//   ....[7]....
        /*0a80*/ 	.word	0x000003f0
        /*0a84*/ 	.word	0x000000ff
        /*0a88*/ 	.word	0x00022860
        /*0a8c*/ 	.short	0x0100
        /*0a8e*/ 	.byte	0x08
	.zero		1


	//   ....[8]....
        /*0a90*/ 	.word	0x00000400
        /*0a94*/ 	.word	0x000000ff
        /*0a98*/ 	.word	0x00022858
        /*0a9c*/ 	.short	0x0100
        /*0a9e*/ 	.byte	0x08
	.zero		1


	//   ....[9]....
        /*0aa0*/ 	.word	0x00000410
        /*0aa4*/ 	.word	0x000000ff
        /*0aa8*/ 	.word	0x00022868
        /*0aac*/ 	.short	0x0100
        /*0aae*/ 	.byte	0x08
	.zero		1


	//   ....[10]....
        /*0ab0*/ 	.word	0x00000500
        /*0ab4*/ 	.word	0x000000ff
        /*0ab8*/ 	.word	0x00022870
        /*0abc*/ 	.short	0x0100
        /*0abe*/ 	.byte	0x06
	.zero		1


	//   ....[11]....
        /*0ac0*/ 	.word	0x00000510
        /*0ac4*/ 	.word	0x000000ff
        /*0ac8*/ 	.word	0x00022880
        /*0acc*/ 	.short	0x0100
        /*0ace*/ 	.byte	0x06
	.zero		1


	//   ....[12]....
        /*0ad0*/ 	.word	0x00000520
        /*0ad4*/ 	.word	0x000000ff
        /*0ad8*/ 	.word	0x00022878
        /*0adc*/ 	.short	0x0100
        /*0ade*/ 	.byte	0x06
	.zero		1


	//   ....[13]....
        /*0ae0*/ 	.word	0x00000530
        /*0ae4*/ 	.word	0x000000ff
        /*0ae8*/ 	.word	0x00022888
        /*0aec*/ 	.short	0x0100
        /*0aee*/ 	.byte	0x06
	.zero		1


	//   ....[14]....
        /*0af0*/ 	.word	0x00000660
        /*0af4*/ 	.word	0x000000ff
        /*0af8*/ 	.word	0x00022890
        /*0afc*/ 	.short	0x0100
        /*0afe*/ 	.byte	0x08
	.zero		1


	//   ....[15]....
        /*0b00*/ 	.word	0x00000670
        /*0b04*/ 	.word	0x000000ff
        /*0b08*/ 	.word	0x000228a0
        /*0b0c*/ 	.short	0x0100
        /*0b0e*/ 	.byte	0x08
	.zero		1


	//   ....[16]....
        /*0b10*/ 	.word	0x00000680
        /*0b14*/ 	.word	0x000000ff
        /*0b18*/ 	.word	0x00022898
        /*0b1c*/ 	.short	0x0100
        /*0b1e*/ 	.byte	0x08
	.zero		1


	//   ....[17]....
        /*0b20*/ 	.word	0x00000690
        /*0b24*/ 	.word	0x000000ff
        /*0b28*/ 	.word	0x000228a8
        /*0b2c*/ 	.short	0x0100
        /*0b2e*/ 	.byte	0x08
	.zero		1


	//   ....[18]....
        /*0b30*/ 	.word	0x000007d0
        /*0b34*/ 	.word	0x000000ff
        /*0b38*/ 	.word	0x000228b0
        /*0b3c*/ 	.short	0x0100
        /*0b3e*/ 	.byte	0x08
	.zero		1


	//   ....[19]....
        /*0b40*/ 	.word	0x000007e0
        /*0b44*/ 	.word	0x000000ff
        /*0b48*/ 	.word	0x000228c0
        /*0b4c*/ 	.short	0x0100
        /*0b4e*/ 	.byte	0x08
	.zero		1


	//   ....[20]....
        /*0b50*/ 	.word	0x000007f0
        /*0b54*/ 	.word	0x000000ff
        /*0b58*/ 	.word	0x000228b8
        /*0b5c*/ 	.short	0x0100
        /*0b5e*/ 	.byte	0x08
	.zero		1


	//   ....[21]....
        /*0b60*/ 	.word	0x00000800
        /*0b64*/ 	.word	0x000000ff
        /*0b68*/ 	.word	0x000228c8
        /*0b6c*/ 	.short	0x0100
        /*0b6e*/ 	.byte	0x08
	.zero		1


	//   ....[22]....
        /*0b70*/ 	.word	0x000019d0
        /*0b74*/ 	.word	0x000000ff
        /*0b78*/ 	.word	0x00022800
        /*0b7c*/ 	.short	0x010a
        /*0b7e*/ 	.byte	0x29
	.zero		1


	//   ....[23]....
        /*0b80*/ 	.word	0x00001a60
        /*0b84*/ 	.word	0x000000ff
        /*0b88*/ 	.word	0x00022830
        /*0b8c*/ 	.short	0x010a
        /*0b8e*/ 	.byte	0x29
	.zero		1


	//   ....[24]....
        /*0b90*/ 	.word	0x00001ac0
        /*0b94*/ 	.word	0x000000ff
        /*0b98*/ 	.word	0x00022830
        /*0b9c*/ 	.short	0x010a
        /*0b9e*/ 	.byte	0x29
	.zero		1


	//   ....[25]....
        /*0ba0*/ 	.word	0x00002c00
        /*0ba4*/ 	.word	0x000000ff
        /*0ba8*/ 	.word	0x00000000
        /*0bac*/ 	.short	0x0101
        /*0bae*/ 	.byte	0x06
	.zero		1


	//   ....[26]....
        /*0bb0*/ 	.word	0x00006970
        /*0bb4*/ 	.word	0x000000ff
        /*0bb8*/ 	.word	0x00022830
        /*0bbc*/ 	.short	0x010a
        /*0bbe*/ 	.byte	0x06
	.zero		1


	//   ....[27]....
        /*0bc0*/ 	.word	0x000069b0
        /*0bc4*/ 	.word	0x000000ff
        /*0bc8*/ 	.word	0x00022830
        /*0bcc*/ 	.short	0x010a
        /*0bce*/ 	.byte	0x06
	.zero		1


	//   ....[28]....
        /*0bd0*/ 	.word	0x00007260
        /*0bd4*/ 	.word	0x000000ff
        /*0bd8*/ 	.word	0x00022850
        /*0bdc*/ 	.short	0x010a
        /*0bde*/ 	.byte	0x06
	.zero		1


	//   ....[29]....
        /*0be0*/ 	.word	0x000072a0
        /*0be4*/ 	.word	0x000000ff
        /*0be8*/ 	.word	0x00022850
        /*0bec*/ 	.short	0x010a
        /*0bee*/ 	.byte	0x06
	.zero		1


	//   ....[30]....
        /*0bf0*/ 	.word	0x00007b50
        /*0bf4*/ 	.word	0x000000ff
        /*0bf8*/ 	.word	0x00000000
        /*0bfc*/ 	.short	0x0101
        /*0bfe*/ 	.byte	0x06
	.zero		1


	//   ....[31]....
        /*0c00*/ 	.word	0x0000b260
        /*0c04*/ 	.word	0x000000ff
        /*0c08*/ 	.word	0x00000000
        /*0c0c*/ 	.short	0x0101
        /*0c0e*/ 	.byte	0x06
	.zero		1


	//   ....[32]....
        /*0c10*/ 	.word	0x0000bc50
        /*0c14*/ 	.word	0x000000ff
        /*0c18*/ 	.word	0x00022830
        /*0c1c*/ 	.short	0x010a
        /*0c1e*/ 	.byte	0x06
	.zero		1


	//   ....[33]....
        /*0c20*/ 	.word	0x0000bc90
        /*0c24*/ 	.word	0x000000ff
        /*0c28*/ 	.word	0x00022830
        /*0c2c*/ 	.short	0x010a
        /*0c2e*/ 	.byte	0x06
	.zero		1


	//   ....[34]....
        /*0c30*/ 	.word	0x0000c540
        /*0c34*/ 	.word	0x000000ff
        /*0c38*/ 	.word	0x00022850
        /*0c3c*/ 	.short	0x010a
        /*0c3e*/ 	.byte	0x06
	.zero		1


	//   ....[35]....
        /*0c40*/ 	.word	0x0000c580
        /*0c44*/ 	.word	0x000000ff
        /*0c48*/ 	.word	0x00022850
        /*0c4c*/ 	.short	0x010a
        /*0c4e*/ 	.byte	0x06
	.zero		1


	//   ....[36]....
        /*0c50*/ 	.word	0x0000ceb0
        /*0c54*/ 	.word	0x000000ff
        /*0c58*/ 	.word	0x00000000
        /*0c5c*/ 	.short	0x0101
        /*0c5e*/ 	.byte	0x06
	.zero		1


	//   ....[37]....
        /*0c60*/ 	.word	0x0000e850
        /*0c64*/ 	.word	0x000000ff
        /*0c68*/ 	.word	0x00000000
        /*0c6c*/ 	.short	0x0101
        /*0c6e*/ 	.byte	0x06
	.zero		1


	//   ....[38]....
        /*0c70*/ 	.word	0x0000eff0
        /*0c74*/ 	.word	0x000000ff
        /*0c78*/ 	.word	0x00022830
        /*0c7c*/ 	.short	0x010a
        /*0c7e*/ 	.byte	0x06
	.zero		1


	//   ....[39]....
        /*0c80*/ 	.word	0x0000f030
        /*0c84*/ 	.word	0x000000ff
        /*0c88*/ 	.word	0x00022830
        /*0c8c*/ 	.short	0x010a
        /*0c8e*/ 	.byte	0x06
	.zero		1


	//   ....[40]....
        /*0c90*/ 	.word	0x0000f8a0
        /*0c94*/ 	.word	0x000000ff
        /*0c98*/ 	.word	0x00022850
        /*0c9c*/ 	.short	0x010a
        /*0c9e*/ 	.byte	0x06
	.zero		1


	//   ....[41]....
        /*0ca0*/ 	.word	0x0000f8e0
        /*0ca4*/ 	.word	0x000000ff
        /*0ca8*/ 	.word	0x00022850
        /*0cac*/ 	.short	0x010a
        /*0cae*/ 	.byte	0x06
	.zero		1


	//   ....[42]....
        /*0cb0*/ 	.word	0x00010170
        /*0cb4*/ 	.word	0x000000ff
        /*0cb8*/ 	.word	0x00000000
        /*0cbc*/ 	.short	0x0101
        /*0cbe*/ 	.byte	0x06
	.zero		1


	//   ....[43]....
        /*0cc0*/ 	.word	0x00013880
        /*0cc4*/ 	.word	0x000000ff
        /*0cc8*/ 	.word	0x00000000
        /*0ccc*/ 	.short	0x0101
        /*0cce*/ 	.byte	0x06
	.zero		1


	//   ....[44]....
        /*0cd0*/ 	.word	0x00013f00
        /*0cd4*/ 	.word	0x000000ff
        /*0cd8*/ 	.word	0x00022850
        /*0cdc*/ 	.short	0x010a
        /*0cde*/ 	.byte	0x0c
	.zero		1


	//   ....[45]....
        /*0ce0*/ 	.word	0x00013f40
        /*0ce4*/ 	.word	0x000000ff
        /*0ce8*/ 	.word	0x00022850
        /*0cec*/ 	.short	0x010a
        /*0cee*/ 	.byte	0x0c
	.zero		1


	//   ....[46]....
        /*0cf0*/ 	.word	0x000145a0
        /*0cf4*/ 	.word	0x000000ff
        /*0cf8*/ 	.word	0x00000000
        /*0cfc*/ 	.short	0x0101
        /*0cfe*/ 	.byte	0x04
	.zero		1


	//   ....[47]....
        /*0d00*/ 	.word	0x00015c40
        /*0d04*/ 	.word	0x000000ff
        /*0d08*/ 	.word	0x00000000
        /*0d0c*/ 	.short	0x0101
        /*0d0e*/ 	.byte	0x04
	.zero		1


	//   ....[48]....
        /*0d10*/ 	.word	0x000184e0
        /*0d14*/ 	.word	0x000000ff
        /*0d18*/ 	.word	0x00022880
        /*0d1c*/ 	.short	0x010a
        /*0d1e*/ 	.byte	0x2e
	.zero		1


	//   ....[49]....
        /*0d20*/ 	.word	0x00018d40
        /*0d24*/ 	.word	0x000000ff
        /*0d28*/ 	.word	0x00022870
        /*0d2c*/ 	.short	0x0107
        /*0d2e*/ 	.byte	0x2e
	.zero		1


	//   ....[50]....
        /*0d30*/ 	.word	0x00018dd0
        /*0d34*/ 	.word	0x000000ff
        /*0d38*/ 	.word	0x00022870
        /*0d3c*/ 	.short	0x0101
        /*0d3e*/ 	.byte	0x2e
	.zero		1


	//   ....[51]....
        /*0d40*/ 	.word	0x00018e00
        /*0d44*/ 	.word	0x000000ff
        /*0d48*/ 	.word	0x00022840
        /*0d4c*/ 	.short	0x010a
        /*0d4e*/ 	.byte	0x2e
	.zero		1


	//   ....[52]....
        /*0d50*/ 	.word	0x00019580
        /*0d54*/ 	.word	0x000000ff
        /*0d58*/ 	.word	0x00022830
        /*0d5c*/ 	.short	0x0107
        /*0d5e*/ 	.byte	0x2e
	.zero		1


	//   ....[53]....
        /*0d60*/ 	.word	0x00019610
        /*0d64*/ 	.word	0x000000ff
        /*0d68*/ 	.word	0x00022830
        /*0d6c*/ 	.short	0x0101
        /*0d6e*/ 	.byte	0x2e
	.zero		1


	//   ....[54]....
        /*0d70*/ 	.word	0x00019ec0
        /*0d74*/ 	.word	0x000000ff
        /*0d78*/ 	.word	0x00022800
        /*0d7c*/ 	.short	0x0107
        /*0d7e*/ 	.byte	0x2e
	.zero		1


	//   ....[55]....
        /*0d80*/ 	.word	0x00019f00
        /*0d84*/ 	.word	0x000000ff
        /*0d88*/ 	.word	0x00022800
        /*0d8c*/ 	.short	0x0101
        /*0d8e*/ 	.byte	0x2e
	.zero		1


	//   ....[56]....
        /*0d90*/ 	.word	0x00019f10
        /*0d94*/ 	.word	0x000000ff
        /*0d98*/ 	.word	0x00022820
        /*0d9c*/ 	.short	0x010a
        /*0d9e*/ 	.byte	0x2e
	.zero		1


	//   ....[57]....
        /*0da0*/ 	.word	0x0001a3b0
        /*0da4*/ 	.word	0x00000003
        /*0da8*/ 	.word	0x00022880
        /*0dac*/ 	.short	0x010a
        /*0dae*/ 	.byte	0x3f
	.zero		1


	//   ....[58]....
        /*0db0*/ 	.word	0x0001aa00
        /*0db4*/ 	.word	0x00000003
        /*0db8*/ 	.word	0x00022870
        /*0dbc*/ 	.short	0x0107
        /*0dbe*/ 	.byte	0x3f
	.zero		1


	//   ....[59]....
        /*0dc0*/ 	.word	0x0001aa90
        /*0dc4*/ 	.word	0x00000003
        /*0dc8*/ 	.word	0x00022870
        /*0dcc*/ 	.short	0x0101
        /*0dce*/ 	.byte	0x3f
	.zero		1


	//   ....[60]....
        /*0dd0*/ 	.word	0x0001aac0
        /*0dd4*/ 	.word	0x00000003
        /*0dd8*/ 	.word	0x00022840
        /*0ddc*/ 	.short	0x010a
        /*0dde*/ 	.byte	0x3f
	.zero		1


	//   ....[61]....
        /*0de0*/ 	.word	0x0001b090
        /*0de4*/ 	.word	0x00000003
        /*0de8*/ 	.word	0x00022830
        /*0dec*/ 	.short	0x0107
        /*0dee*/ 	.byte	0x3f
	.zero		1


	//   ....[62]....
        /*0df0*/ 	.word	0x0001b130
        /*0df4*/ 	.word	0x00000003
        /*0df8*/ 	.word	0x00022830
        /*0dfc*/ 	.short	0x0101
        /*0dfe*/ 	.byte	0x3f
	.zero		1


	//   ....[63]....
        /*0e00*/ 	.word	0x0001b1b0
        /*0e04*/ 	.word	0x00000006
        /*0e08*/ 	.word	0x00022870
        /*0e0c*/ 	.short	0x010a
        /*0e0e*/ 	.byte	0x3f
	.zero		1


	//   ....[64]....
        /*0e10*/ 	.word	0x0001b240
        /*0e14*/ 	.word	0x00000006
        /*0e18*/ 	.word	0x00022860
        /*0e1c*/ 	.short	0x010a
        /*0e1e*/ 	.byte	0x3f
	.zero		1


	//   ....[65]....
        /*0e20*/ 	.word	0x0001b7b0
        /*0e24*/ 	.word	0x00000006
        /*0e28*/ 	.word	0x00022850
        /*0e2c*/ 	.short	0x0101
        /*0e2e*/ 	.byte	0x3f
	.zero		1


	//   ....[66]....
        /*0e30*/ 	.word	0x0001b850
        /*0e34*/ 	.word	0x00000006
        /*0e38*/ 	.word	0x00000000
        /*0e3c*/ 	.short	0x0101
        /*0e3e*/ 	.byte	0x3f
	.zero		1


	//   ....[67]....
        /*0e40*/ 	.word	0x0001b920
        /*0e44*/ 	.word	0x00000010
        /*0e48*/ 	.word	0x00022870
        /*0e4c*/ 	.short	0x010a
        /*0e4e*/ 	.byte	0x3f
	.zero		1


	//   ....[68]....
        /*0e50*/ 	.word	0x0001b9d0
        /*0e54*/ 	.word	0x00000010
        /*0e58*/ 	.word	0x00022860
        /*0e5c*/ 	.short	0x010a
        /*0e5e*/ 	.byte	0x3f
	.zero		1


	//   ....[69]....
        /*0e60*/ 	.word	0x0001bf30
        /*0e64*/ 	.word	0x00000010
        /*0e68*/ 	.word	0x00022850
        /*0e6c*/ 	.short	0x0101
        /*0e6e*/ 	.byte	0x3f
	.zero		1


	//   ....[70]....
        /*0e70*/ 	.word	0x0001bfc0
        /*0e74*/ 	.word	0x00000010
        /*0e78*/ 	.word	0x00000000
        /*0e7c*/ 	.short	0x0101
        /*0e7e*/ 	.byte	0x3f
	.zero		1


	//   ....[71]....
        /*0e80*/ 	.word	0x0001c050
        /*0e84*/ 	.word	0x00000005
        /*0e88*/ 	.word	0x00022820
        /*0e8c*/ 	.short	0x010a
        /*0e8e*/ 	.byte	0x3f
	.zero		1


	//   ....[72]....
        /*0e90*/ 	.word	0x0001c170
        /*0e94*/ 	.word	0x00000004
        /*0e98*/ 	.word	0x00022840
        /*0e9c*/ 	.short	0x010a
        /*0e9e*/ 	.byte	0x3f
	.zero		1


	//   ....[73]....
        /*0ea0*/ 	.word	0x0001c210
        /*0ea4*/ 	.word	0x00000005
        /*0ea8*/ 	.word	0x00022840
        /*0eac*/ 	.short	0x010a
        /*0eae*/ 	.byte	0x3f
	.zero		1


	//   ....[74]....
        /*0eb0*/ 	.word	0x0001c250
        /*0eb4*/ 	.word	0x00000004
        /*0eb8*/ 	.word	0x00022860
        /*0ebc*/ 	.short	0x010a
        /*0ebe*/ 	.byte	0x3f
	.zero		1


	//   ....[75]....
        /*0ec0*/ 	.word	0x0001c290
        /*0ec4*/ 	.word	0x00000005
        /*0ec8*/ 	.word	0x00022860
        /*0ecc*/ 	.short	0x010a
        /*0ece*/ 	.byte	0x3f
	.zero		1


	//   ....[76]....
        /*0ed0*/ 	.word	0x0001c2d0
        /*0ed4*/ 	.word	0x00000004
        /*0ed8*/ 	.word	0x00022880
        /*0edc*/ 	.short	0x010a
        /*0ede*/ 	.byte	0x3f
	.zero		1


	//   ....[77]....
        /*0ee0*/ 	.word	0x0001c310
        /*0ee4*/ 	.word	0x00000005
        /*0ee8*/ 	.word	0x00022880
        /*0eec*/ 	.short	0x010a
        /*0eee*/ 	.byte	0x3f
	.zero		1


	//   ....[78]....
        /*0ef0*/ 	.word	0x0001c380
        /*0ef4*/ 	.word	0x00000003
        /*0ef8*/ 	.word	0x00022800
        /*0efc*/ 	.short	0x010a
        /*0efe*/ 	.byte	0x3f
	.zero		1


	//   ....[79]....
        /*0f00*/ 	.word	0x0001c3e0
        /*0f04*/ 	.word	0x00000003
        /*0f08*/ 	.word	0x00022830
        /*0f0c*/ 	.short	0x010a
        /*0f0e*/ 	.byte	0x3f
	.zero		1


	//   ....[80]....
        /*0f10*/ 	.word	0x0001c440
        /*0f14*/ 	.word	0x0000000e
        /*0f18*/ 	.word	0x00022830
        /*0f1c*/ 	.short	0x010a
        /*0f1e*/ 	.byte	0x3f
	.zero		1


	//   ....[81]....
        /*0f20*/ 	.word	0x0001c4a0
        /*0f24*/ 	.word	0x0000000e
        /*0f28*/ 	.word	0x00022850
        /*0f2c*/ 	.short	0x010a
        /*0f2e*/ 	.byte	0x3f
	.zero		1


	//   ....[82]....
        /*0f30*/ 	.word	0x0001c500
        /*0f34*/ 	.word	0x0000000e
        /*0f38*/ 	.word	0x00022830
        /*0f3c*/ 	.short	0x010a
        /*0f3e*/ 	.byte	0x3f
	.zero		1


	//   ....[83]....
        /*0f40*/ 	.word	0x0001c560
        /*0f44*/ 	.word	0x0000000e
        /*0f48*/ 	.word	0x00022850
        /*0f4c*/ 	.short	0x010a
        /*0f4e*/ 	.byte	0x3f
	.zero		1


	//   ....[84]....
        /*0f50*/ 	.word	0x0001c5c0
        /*0f54*/ 	.word	0x0000000f
        /*0f58*/ 	.word	0x00022830
        /*0f5c*/ 	.short	0x010a
        /*0f5e*/ 	.byte	0x3f
	.zero		1


	//   ....[85]....
        /*0f60*/ 	.word	0x0001c620
        /*0f64*/ 	.word	0x0000000f
        /*0f68*/ 	.word	0x00022850
        /*0f6c*/ 	.short	0x010a
        /*0f6e*/ 	.byte	0x3f
	.zero		1


	//   ....[86]....
        /*0f70*/ 	.word	0x0001c680
        /*0f74*/ 	.word	0x00000003
        /*0f78*/ 	.word	0x00022850
        /*0f7c*/ 	.short	0x010a
        /*0f7e*/ 	.byte	0x3f
	.zero		1


	//   ....[87]....
        /*0f80*/ 	.word	0x0001c750
        /*0f84*/ 	.word	0x00000019
        /*0f88*/ 	.word	0x00022880
        /*0f8c*/ 	.short	0x010a
        /*0f8e*/ 	.byte	0x3f
	.zero		1


	//   ....[88]....
        /*0f90*/ 	.word	0x0001d400
        /*0f94*/ 	.word	0x00000019
        /*0f98*/ 	.word	0x00022840
        /*0f9c*/ 	.short	0x010a
        /*0f9e*/ 	.byte	0x3f
	.zero		1


	//   ....[89]....
        /*0fa0*/ 	.word	0x0001e9a0
        /*0fa4*/ 	.word	0x00000019
        /*0fa8*/ 	.word	0x00022820
        /*0fac*/ 	.short	0x010a
        /*0fae*/ 	.byte	0x3f
	.zero		1


	//   ....[90]....
        /*0fb0*/ 	.word	0x0001e9f0
        /*0fb4*/ 	.word	0x00000003
        /*0fb8*/ 	.word	0x00022880
        /*0fbc*/ 	.short	0x010a
        /*0fbe*/ 	.byte	0x3f
	.zero		1


	//   ....[91]....
        /*0fc0*/ 	.word	0x0001f520
        /*0fc4*/ 	.word	0x00000003
        /*0fc8*/ 	.word	0x00022840
        /*0fcc*/ 	.short	0x010a
        /*0fce*/ 	.byte	0x3f
	.zero		1


	//   ....[92]....
        /*0fd0*/ 	.word	0x00020020
        /*0fd4*/ 	.word	0x00000006
        /*0fd8*/ 	.word	0x00022870
        /*0fdc*/ 	.short	0x010a
        /*0fde*/ 	.byte	0x3f
	.zero		1


	//   ....[93]....
        /*0fe0*/ 	.word	0x00020070
        /*0fe4*/ 	.word	0x00000006
        /*0fe8*/ 	.word	0x00022860
        /*0fec*/ 	.short	0x010a
        /*0fee*/ 	.byte	0x3f
	.zero		1


	//   ....[94]....
        /*0ff0*/ 	.word	0x000200c0
        /*0ff4*/ 	.word	0x00000010
        /*0ff8*/ 	.word	0x00022870
        /*0ffc*/ 	.short	0x010a
        /*0ffe*/ 	.byte	0x3f
	.zero		1


	//   ....[95]....
        /*1000*/ 	.word	0x00020110
        /*1004*/ 	.word	0x00000010
        /*1008*/ 	.word	0x00022860
        /*100c*/ 	.short	0x010a
        /*100e*/ 	.byte	0x3f
	.zero		1


	//   ....[96]....
        /*1010*/ 	.word	0x00020160
        /*1014*/ 	.word	0x00000005
        /*1018*/ 	.word	0x00022820
        /*101c*/ 	.short	0x010a
        /*101e*/ 	.byte	0x3f
	.zero		1


	//   ....[97]....
        /*1020*/ 	.word	0x000201b0
        /*1024*/ 	.word	0x00000004
        /*1028*/ 	.word	0x00022840
        /*102c*/ 	.short	0x010a
        /*102e*/ 	.byte	0x3f
	.zero		1


	//   ....[98]....
        /*1030*/ 	.word	0x00020200
        /*1034*/ 	.word	0x00000005
        /*1038*/ 	.word	0x00022840
        /*103c*/ 	.short	0x010a
        /*103e*/ 	.byte	0x3f
	.zero		1


	//   ....[99]....
        /*1040*/ 	.word	0x00020250
        /*1044*/ 	.word	0x00000004
        /*1048*/ 	.word	0x00022860
        /*104c*/ 	.short	0x010a
        /*104e*/ 	.byte	0x3f
	.zero		1


	//   ....[100]....
        /*1050*/ 	.word	0x000202a0
        /*1054*/ 	.word	0x00000005
        /*1058*/ 	.word	0x00022860
        /*105c*/ 	.short	0x010a
        /*105e*/ 	.byte	0x3f
	.zero		1


	//   ....[101]....
        /*1060*/ 	.word	0x000202f0
        /*1064*/ 	.word	0x00000004
        /*1068*/ 	.word	0x00022880
        /*106c*/ 	.short	0x010a
        /*106e*/ 	.byte	0x3f
	.zero		1


	//----- nvinfo : EIATTR_NUM_MBARRIERS
	.align		4
.L_958:
        /*1070*/ 	.byte	0x03, 0x38
        /*1072*/ 	.short	0x0016


	//----- nvinfo : EIATTR_EXIT_INSTR_OFFSETS
	.align		4
        /*1074*/ 	.byte	0x04, 0x1c
        /*1076*/ 	.short	(.L_960 - .L_959)


	//   ....[0]....
.L_959:
        /*1078*/ 	.word	0x0001c360


	//----- nvinfo : EIATTR_MAX_THREADS
	.align		4
.L_960:
        /*107c*/ 	.byte	0x04, 0x05
        /*107e*/ 	.short	(.L_962 - .L_961)
.L_961:
        /*1080*/ 	.word	0x00000180
        /*1084*/ 	.word	0x00000001
        /*1088*/ 	.word	0x00000001


	//----- nvinfo : EIATTR_CRS_STACK_SIZE
	.align		4
.L_962:
        /*108c*/ 	.byte	0x04, 0x1e
        /*108e*/ 	.short	(.L_964 - .L_963)
.L_963:
        /*1090*/ 	.word	0x00000000


	//----- nvinfo : EIATTR_CBANK_PARAM_SIZE
	.align		4
.L_964:
        /*1094*/ 	.byte	0x03, 0x19
        /*1096*/ 	.short	0x0a70


	//----- nvinfo : EIATTR_PARAM_CBANK
	.align		4
        /*1098*/ 	.byte	0x04, 0x0a
        /*109a*/ 	.short	(.L_966 - .L_965)
	.align		4
.L_965:
        /*109c*/ 	.word	index@(.nv.constant0._ZN7cutlass13device_kernelIN5flash11enable_sm90INS1_16FlashAttnFwdSm90INS1_25CollectiveMainloopFwdSm90ILi2EN4cute5tupleIJNS5_1CILi1EEES8_S8_EEENS6_IJNS7_ILi128EEENS7_ILi160EEESA_EEELi128ENS_12float_e4m3_tEfNS_4arch4Sm90ELb0ELb1ELb1ELb0ELb1ELb0ELb0ELb1ELb1ELb1ELb1ELb0EEENS1_21CollectiveEpilogueFwdINS6_IJSA_SA_SB_EEES9_NS_10bfloat16_tESF_Li256ELb0ELb1ELb1ELb1EEENS1_19SingleTileSchedulerILb0ELb1ELb1ELi128EEEEEEEEEvNT_6ParamsE)
        /*10a0*/ 	.short	0x0210
        /*10a2*/ 	.short	0x0a70


	//----- nvinfo : EIATTR_SW_WAR
	.align		4
.L_966:
        /*10a4*/ 	.byte	0x04, 0x36
        /*10a6*/ 	.short	(.L_968 - .L_967)
.L_967:
        /*10a8*/ 	.word	0x00000008
.L_968:


//--------------------- .nv.info._ZN7cutlass13device_kernelIN5flash11enable_sm90INS1_16FlashAttnFwdSm90INS1_25CollectiveMainloopFwdSm90ILi2EN4cute5tupleIJNS5_1CILi1EEES8_S8_EEENS6_IJNS7_ILi128EEENS7_ILi160EEESA_EEELi128ENS_12float_e4m3_tEfNS_4arch4Sm90ELb0ELb1ELb1ELb1ELb1ELb0ELb0ELb1ELb1ELb1ELb1ELb0EEENS1_21CollectiveEpilogueFwdINS6_IJSA_SA_SB_EEES9_NS_10bfloat16_tESF_Li256ELb1ELb1ELb1ELb1EEENS1_36VarlenDynamicPersistentTileSchedulerILi128ELi160ELi256ELi128ELb1ELb1ELb1ELb1ELb0ELb1EEEEEEEEEvNT_6ParamsE --------------------------
	.section	.nv.info._ZN7cutlass13device_kernelIN5flash11enable_sm90INS1_16FlashAttnFwdSm90INS1_25CollectiveMainloopFwdSm90ILi2EN4cute5tupleIJNS5_1CILi1EEES8_S8_EEENS6_IJNS7_ILi128EEENS7_ILi160EEESA_EEELi128ENS_12float_e4m3_tEfNS_4arch4Sm90ELb0ELb1ELb1ELb1ELb1ELb0ELb0ELb1ELb1ELb1ELb1ELb0EEENS1_21CollectiveEpilogueFwdINS6_IJSA_SA_SB_EEES9_NS_10bfloat16_tESF_Li256ELb1ELb1ELb1ELb1EEENS1_36VarlenDynamicPersistentTileSchedulerILi128ELi160ELi256ELi128ELb1ELb1ELb1ELb1ELb0ELb1EEEEEEEEEvNT_6ParamsE,"",@"SHT_CUDA_INFO"
	.sectionflags	@""
	.align	4


	//----- nvinfo : EIATTR_CUDA_API_VERSION
	.align		4
        /*0000*/ 	.byte	0x04, 0x37
        /*0002*/ 	.short	(.L_970 - .L_969)
.L_969:
        /*0004*/ 	.word	0x00000082


	//----- nvinfo : EIATTR_KPARAM_INFO
	.align		4
.L_970:
        /*0008*/ 	.byte	0x04, 0x17
        /*000a*/ 	.short	(.L_972 - .L_971)
.L_971:
        /*000c*/ 	.word	0x00000000
        /*0010*/ 	.short	0x0000
        /*0012*/ 	.short	0x0070
        /*0014*/ 	.byte	0x00, 0xf0, 0x01, 0x2a


	//----- nvinfo : EIATTR_SPARSE_MMA_MASK
	.align		4
.L_972:
        /*0018*/ 	.byte	0x03, 0x50
        /*001a*/ 	.short	0x0000


	//----- nvinfo : EIATTR_MAXREG_COUNT
	.align		4
        /*001c*/ 	.byte	0x03, 0x1b
        /*001e*/ 	.short	0x00a8


	//----- nvinfo : EIATTR_NUM_BARRIERS
	.align		4
        /*0020*/ 	.byte	0x02, 0x4c
        /*0022*/ 	.byte	0x10
	.zero		1


	//----- nvinfo : EIATTR_EXTERNS
	.align		4
        /*0024*/ 	.byte	0x04, 0x0f
        /*0026*/ 	.short	(.L_974 - .L_973)


	//   ....[0]....
	.align		4
.L_973:
        /*0028*/ 	.word	index@(__assertfail)


	//----- nvinfo : EIATTR_ANNOTATIONS
	.align		4
.L_974:
        /*002c*/ 	.byte	0x04, 0x55
        /*002e*/ 	.short	(.L_976 - .L_975)


	//   ....[0]....
.L_975:
        /* <DEDUP_REMOVED lines=27> */


	//----- nvinfo : EIATTR_MERCURY_ISA_VERSION
	.align		4
.L_976:
        /*01c8*/ 	.byte	0x03, 0x5f
        /*01ca*/ 	.short	0x0101


	//----- nvinfo : EIATTR_UNUSED_LOAD_BYTE_OFFSET
	.align		4
        /*01cc*/ 	.byte	0x04, 0x44
        /*01ce*/ 	.short	(.L_978 - .L_977)


	//   ....[0]....
.L_977:
        /*01d0*/ 	.word	0x00000980
        /*01d4*/ 	.word	0x0000fff0


	//   ....[1]....
        /*01d8*/ 	.word	0x00014f10
        /*01dc*/ 	.word	0x0000fff0


	//----- nvinfo : EIATTR_INT_WARP_WIDE_INSTR_OFFSETS
	.align		4
.L_978:
        /*01e0*/ 	.byte	0x04, 0x31
        /*01e2*/ 	.short	(.L_980 - .L_979)


	//   ....[0]....
.L_979:
        /*01e4*/ 	.word	0x000000c0


	//   ....[1]....
        /*01e8*/ 	.word	0x000000d0


	//   ....[2]....
        /*01ec*/ 	.word	0x00000170


	//   ....[3]....
        /*01f0*/ 	.word	0x0001ac00


	//   ....[4]....
        /*01f4*/ 	.word	0x0001ac90


	//   ....[5]....
        /*01f8*/ 	.word	0x0001ede0


	//   ....[6]....
        /*01fc*/ 	.word	0x0001ee70


	//----- nvinfo : EIATTR_COOP_GROUP_MASK_REGIDS
	.align		4
.L_980:
        /*0200*/ 	.byte	0x04, 0x29
        /*0202*/ 	.short	(.L_982 - .L_981)


	//   ....[0]....
.L_981:
        /*0204*/ 	.word	0xffffffff


	//   ....[1]....
        /*0208*/ 	.word	0xffffffff


	//   ....[2]....
        /*020c*/ 	.word	0xffffffff


	//   ....[3]....
        /*0210*/ 	.word	0xffffffff


	//   ....[4]....
        /*0214*/ 	.word	0xffffffff


	//   ....[5]....
        /*0218*/ 	.word	0xffffffff


	//   ....[6]....
        /*021c*/ 	.word	0xffffffff


	//   ....[7]....
        /*0220*/ 	.word	0xffffffff


	//   ....[8]....
        /*0224*/ 	.word	0xffffffff


	//   ....[9]....
        /*0228*/ 	.word	0xffffffff


	//   ....[10]....
        /*022c*/ 	.word	0xffffffff


	//   ....[11]....
        /*0230*/ 	.word	0xffffffff


	//   ....[12]....
        /*0234*/ 	.word	0xffffffff


	//   ....[13]....
        /*0238*/ 	.word	0xffffffff


	//   ....[14]....
        /*023c*/ 	.word	0xffffffff


	//   ....[15]....
        /*0240*/ 	.word	0xffffffff


	//   ....[16]....
        /*0244*/ 	.word	0xffffffff


	//   ....[17]....
        /*0248*/ 	.word	0xffffffff


	//   ....[18]....
        /*024c*/ 	.word	0xffffffff


	//   ....[19]....
        /*0250*/ 	.word	0xffffffff


	//   ....[20]....
        /*0254*/ 	.word	0xffffffff


	//   ....[21]....
        /*0258*/ 	.word	0xffffffff


	//   ....[22]....
        /*025c*/ 	.word	0xffffffff


	//   ....[23]....
        /*0260*/ 	.word	0xffffffff


	//   ....[24]....
        /*0264*/ 	.word	0xffffffff


	//   ....[25]....
        /*0268*/ 	.word	0xffffffff


	//   ....[26]....
        /*026c*/ 	.word	0xffffffff


	//   ....[27]....
        /*0270*/ 	.word	0xffffffff


	//   ....[28]....
        /*0274*/ 	.word	0xffffffff


	//   ....[29]....
        /*0278*/ 	.word	0xffffffff


	//   ....[30]....
        /*027c*/ 	.word	0xffffffff


	//   ....[31]....
        /*0280*/ 	.word	0xffffffff


	//   ....[32]....
        /*0284*/ 	.word	0xffffffff


	//   ....[33]....
        /*0288*/ 	.word	0xffffffff


	//   ....[34]....
        /*028c*/ 	.word	0xffffffff


	//   ....[35]....
        /*0290*/ 	.word	0xffffffff


	//   ....[36]....
        /*0294*/ 	.word	0xffffffff


	//   ....[37]....
        /*0298*/ 	.word	0xffffffff


	//   ....[38]....
        /*029c*/ 	.word	0xffffffff


	//   ....[39]....
        /*02a0*/ 	.word	0xffffffff


	//   ....[40]....
        /*02a4*/ 	.word	0xffffffff


	//   ....[41]....
        /*02a8*/ 	.word	0xffffffff


	//   ....[42]....
        /*02ac*/ 	.word	0xffffffff


	//   ....[43]....
        /*02b0*/ 	.word	0xffffffff


	//   ....[44]....
        /*02b4*/ 	.word	0xffffffff


	//   ....[45]....
        /*02b8*/ 	.word	0xffffffff


	//   ....[46]....
        /*02bc*/ 	.word	0xffffffff


	//   ....[47]....
        /*02c0*/ 	.word	0xffffffff


	//   ....[48]....
        /*02c4*/ 	.word	0xffffffff


	//   ....[49]....
        /*02c8*/ 	.word	0xffffffff


	//   ....[50]....
        /*02cc*/ 	.word	0xffffffff


	//   ....[51]....
        /*02d0*/ 	.word	0xffffffff


	//   ....[52]....
        /*02d4*/ 	.word	0xffffffff


	//   ....[53]....
        /*02d8*/ 	.word	0xffffffff


	//   ....[54]....
        /*02dc*/ 	.word	0xffffffff


	//   ....[55]....
        /*02e0*/ 	.word	0xffffffff


	//   ....[56]....
        /*02e4*/ 	.word	0xffffffff


	//   ....[57]....
        /*02e8*/ 	.word	0xffffffff


	//   ....[58]....
        /*02ec*/ 	.word	0xffffffff


	//   ....[59]....
        /*02f0*/ 	.word	0xffffffff


	//   ....[60]....
        /*02f4*/ 	.word	0xffffffff


	//   ....[61]....
        /*02f8*/ 	.word	0xffffffff


	//   ....[62]....
        /*02fc*/ 	.word	0xffffffff


	//   ....[63]....
        /*0300*/ 	.word	0xffffffff


	//   ....[64]....
        /*0304*/ 	.word	0xffffffff


	//   ....[65]....
        /*0308*/ 	.word	0xffffffff


	//   ....[66]....
        /*030c*/ 	.word	0xffffffff


	//   ....[67]....
        /*0310*/ 	.word	0xffffffff


	//   ....[68]....
        /*0314*/ 	.word	0xffffffff


	//   ....[69]....
        /*0318*/ 	.word	0xffffffff


	//   ....[70]....
        /*031c*/ 	.word	0xffffffff


	//   ....[71]....
        /*0320*/ 	.word	0xffffffff


	//   ....[72]....
        /*0324*/ 	.word	0xffffffff


	//   ....[73]....
        /*0328*/ 	.word	0xffffffff


	//   ....[74]....
        /*032c*/ 	.word	0xffffffff


	//   ....[75]....
        /*0330*/ 	.word	0xffffffff


	//   ....[76]....
        /*0334*/ 	.word	0xffffffff


	//   ....[77]....
        /*0338*/ 	.word	0xffffffff


	//   ....[78]....
        /*033c*/ 	.word	0xffffffff


	//   ....[79]....
        /*0340*/ 	.word	0xffffffff


	//   ....[80]....
        /*0344*/ 	.word	0xffffffff


	//   ....[81]....
        /*0348*/ 	.word	0xffffffff


	//   ....[82]....
        /*034c*/ 	.word	0xffffffff


	//   ....[83]....
        /*0350*/ 	.word	0xffffffff


	//   ....[84]....
        /*0354*/ 	.word	0xffffffff


	//   ....[85]....
        /*0358*/ 	.word	0xffffffff


	//   ....[86]....
        /*035c*/ 	.word	0xffffffff


	//   ....[87]....
        /*0360*/ 	.word	0xffffffff


	//   ....[88]....
        /*0364*/ 	.word	0xffffffff


	//   ....[89]....
        /*0368*/ 	.word	0xffffffff


	//   ....[90]....
        /*036c*/ 	.word	0xffffffff


	//   ....[91]....
        /*0370*/ 	.word	0xffffffff


	//   ....[92]....
        /*0374*/ 	.word	0xffffffff


	//   ....[93]....
        /*0378*/ 	.word	0xffffffff


	//   ....[94]....
        /*037c*/ 	.word	0xffffffff


	//   ....[95]....
        /*0380*/ 	.word	0xffffffff


	//   ....[96]....
        /*0384*/ 	.word	0xffffffff


	//   ....[97]....
        /*0388*/ 	.word	0xffffffff


	//   ....[98]....
        /*038c*/ 	.word	0xffffffff


	//   ....[99]....
        /*0390*/ 	.word	0xffffffff


	//   ....[100]....
        /*0394*/ 	.word	0xffffffff


	//   ....[101]....
        /*0398*/ 	.word	0xffffffff


	//   ....[102]....
        /*039c*/ 	.word	0xffffffff


	//   ....[103]....
        /*03a0*/ 	.word	0xffffffff


	//   ....[104]....
        /*03a4*/ 	.word	0xffffffff


	//   ....[105]....
        /*03a8*/ 	.word	0xffffffff


	//   ....[106]....
        /*03ac*/ 	.word	0xffffffff


	//   ....[107]....
        /*03b0*/ 	.word	0xffffffff


	//   ....[108]....
        /*03b4*/ 	.word	0xffffffff


	//   ....[109]....
        /*03b8*/ 	.word	0xffffffff


	//   ....[110]....
        /*03bc*/ 	.word	0xffffffff


	//   ....[111]....
        /*03c0*/ 	.word	0xffffffff


	//   ....[112]....
        /*03c4*/ 	.word	0xffffffff


	//   ....[113]....
        /*03c8*/ 	.word	0xffffffff


	//   ....[114]....
        /*03cc*/ 	.word	0xffffffff


	//   ....[115]....
        /*03d0*/ 	.word	0xffffffff


	//   ....[116]....
        /*03d4*/ 	.word	0xffffffff


	//   ....[117]....
        /*03d8*/ 	.word	0xffffffff


	//   ....[118]....
        /*03dc*/ 	.word	0xffffffff


	//   ....[119]....
        /*03e0*/ 	.word	0xffffffff


	//   ....[120]....
        /*03e4*/ 	.word	0xffffffff


	//   ....[121]....
        /*03e8*/ 	.word	0xffffffff


	//   ....[122]....
        /*03ec*/ 	.word	0xffffffff


	//   ....[123]....
        /*03f0*/ 	.word	0xffffffff


	//   ....[124]....
        /*03f4*/ 	.word	0xffffffff


	//   ....[125]....
        /*03f8*/ 	.word	0xffffffff


	//   ....[126]....
        /*03fc*/ 	.word	0xffffffff


	//   ....[127]....
        /*0400*/ 	.word	0xffffffff


	//   ....[128]....
        /*0404*/ 	.word	0xffffffff


	//   ....[129]....
        /*0408*/ 	.word	0xffffffff


	//   ....[130]....
        /*040c*/ 	.word	0xffffffff


	//   ....[131]....
        /*0410*/ 	.word	0xffffffff


	//   ....[132]....
        /*0414*/ 	.word	0xffffffff


	//   ....[133]....
        /*0418*/ 	.word	0xffffffff


	//   ....[134]....
        /*041c*/ 	.word	0xffffffff


	//   ....[135]....
        /*0420*/ 	.word	0xffffffff


	//   ....[136]....
        /*0424*/ 	.word	0xffffffff


	//   ....[137]....
        /*0428*/ 	.word	0xffffffff


	//   ....[138]....
        /*042c*/ 	.word	0xffffffff


	//   ....[139]....
        /*0430*/ 	.word	0xffffffff


	//   ....[140]....
        /*0434*/ 	.word	0xffffffff


	//   ....[141]....
        /*0438*/ 	.word	0xffffffff


	//   ....[142]....
        /*043c*/ 	.word	0xffffffff


	//   ....[143]....
        /*0440*/ 	.word	0xffffffff


	//   ....[144]....
        /*0444*/ 	.word	0xffffffff


	//   ....[145]....
        /*0448*/ 	.word	0xffffffff


	//   ....[146]....
        /*044c*/ 	.word	0xffffffff


	//   ....[147]....
        /*0450*/ 	.word	0xffffffff


	//   ....[148]....
        /*0454*/ 	.word	0xffffffff


	//   ....[149]....
        /*0458*/ 	.word	0xffffffff


	//   ....[150]....
        /*045c*/ 	.word	0xffffffff


	//   ....[151]....
        /*0460*/ 	.word	0xffffffff


	//   ....[152]....
        /*0464*/ 	.word	0xffffffff


	//   ....[153]....
        /*0468*/ 	.word	0xffffffff


	//   ....[154]....
        /*046c*/ 	.word	0xffffffff


	//   ....[155]....
        /*0470*/ 	.word	0xffffffff


	//   ....[156]....
        /*0474*/ 	.word	0xffffffff


	//   ....[157]....
        /*0478*/ 	.word	0xffffffff


	//   ....[158]....
        /*047c*/ 	.word	0xffffffff


	//   ....[159]....
        /*0480*/ 	.word	0xffffffff


	//   ....[160]....
        /*0484*/ 	.word	0xffffffff


	//   ....[161]....
        /*0488*/ 	.word	0xffffffff


	//   ....[162]....
        /*048c*/ 	.word	0xffffffff


	//   ....[163]....
        /*0490*/ 	.word	0xffffffff


	//   ....[164]....
        /*0494*/ 	.word	0xffffffff


	//   ....[165]....
        /*0498*/ 	.word	0xffffffff


	//   ....[166]....
        /*049c*/ 	.word	0xffffffff


	//   ....[167]....
        /*04a0*/ 	.word	0xffffffff


	//   ....[168]....
        /*04a4*/ 	.word	0xffffffff


	//   ....[169]....
        /*04a8*/ 	.word	0xffffffff


	//   ....[170]....
        /*04ac*/ 	.word	0xffffffff


	//   ....[171]....
        /*04b0*/ 	.word	0xffffffff


	//   ....[172]....
        /*04b4*/ 	.word	0xffffffff


	//   ....[173]....
        /*04b8*/ 	.word	0xffffffff


	//   ....[174]....
        /*04bc*/ 	.word	0xffffffff


	//   ....[175]....
        /*04c0*/ 	.word	0xffffffff


	//   ....[176]....
        /*04c4*/ 	.word	0xffffffff


	//   ....[177]....
        /*04c8*/ 	.word	0xffffffff


	//   ....[178]....
        /*04cc*/ 	.word	0xffffffff


	//   ....[179]....
        /*04d0*/ 	.word	0xffffffff


	//   ....[180]....
        /*04d4*/ 	.word	0xffffffff


	//   ....[181]....
        /*04d8*/ 	.word	0xffffffff


	//   ....[182]....
        /*04dc*/ 	.word	0xffffffff


	//   ....[183]....
        /*04e0*/ 	.word	0xffffffff


	//   ....[184]....
        /*04e4*/ 	.word	0xffffffff


	//   ....[185]....
        /*04e8*/ 	.word	0xffffffff


	//   ....[186]....
        /*04ec*/ 	.word	0xffffffff


	//   ....[187]....
        /*04f0*/ 	.word	0xffffffff


	//   ....[188]....
        /*04f4*/ 	.word	0xffffffff


	//   ....[189]....
        /*04f8*/ 	.word	0xffffffff


	//   ....[190]....
        /*04fc*/ 	.word	0xffffffff


	//   ....[191]....
        /*0500*/ 	.word	0xffffffff


	//   ....[192]....
        /*0504*/ 	.word	0xffffffff


	//   ....[193]....
        /*0508*/ 	.word	0xffffffff


	//   ....[194]....
        /*050c*/ 	.word	0xffffffff


	//   ....[195]....
        /*0510*/ 	.word	0xffffffff


	//   ....[196]....
        /*0514*/ 	.word	0xffffffff


	//   ....[197]....
        /*0518*/ 	.word	0xffffffff


	//   ....[198]....
        /*051c*/ 	.word	0xffffffff


	//   ....[199]....
        /*0520*/ 	.word	0xffffffff


	//   ....[200]....
        /*0524*/ 	.word	0xffffffff


	//   ....[201]....
        /*0528*/ 	.word	0xffffffff


	//   ....[202]....
        /*052c*/ 	.word	0xffffffff


	//   ....[203]....
        /*0530*/ 	.word	0xffffffff


	//   ....[204]....
        /*0534*/ 	.word	0xffffffff


	//   ....[205]....
        /*0538*/ 	.word	0xffffffff


	//   ....[206]....
        /*053c*/ 	.word	0xffffffff


	//   ....[207]....
        /*0540*/ 	.word	0xffffffff


	//   ....[208]....
        /*0544*/ 	.word	0xffffffff


	//   ....[209]....
        /*0548*/ 	.word	0xffffffff


	//   ....[210]....
        /*054c*/ 	.word	0xffffffff


	//   ....[211]....
        /*0550*/ 	.word	0xffffffff


	//   ....[212]....
        /*0554*/ 	.word	0xffffffff


	//   ....[213]....
        /*0558*/ 	.word	0xffffffff


	//   ....[214]....
        /*055c*/ 	.word	0xffffffff


	//   ....[215]....
        /*0560*/ 	.word	0xffffffff


	//   ....[216]....
        /*0564*/ 	.word	0xffffffff


	//   ....[217]....
        /*0568*/ 	.word	0xffffffff


	//   ....[218]....
        /*056c*/ 	.word	0xffffffff


	//   ....[219]....
        /*0570*/ 	.word	0xffffffff


	//   ....[220]....
        /*0574*/ 	.word	0xffffffff


	//   ....[221]....
        /*0578*/ 	.word	0xffffffff


	//   ....[222]....
        /*057c*/ 	.word	0xffffffff


	//   ....[223]....
        /*0580*/ 	.word	0xffffffff


	//   ....[224]....
        /*0584*/ 	.word	0xffffffff


	//   ....[225]....
        /*0588*/ 	.word	0xffffffff


	//   ....[226]....
        /*058c*/ 	.word	0xffffffff


	//   ....[227]....
        /*0590*/ 	.word	0xffffffff


	//   ....[228]....
        /*0594*/ 	.word	0xffffffff


	//   ....[229]....
        /*0598*/ 	.word	0xffffffff


	//   ....[230]....
        /*059c*/ 	.word	0xffffffff


	//   ....[231]....
        /*05a0*/ 	.word	0xffffffff


	//   ....[232]....
        /*05a4*/ 	.word	0xffffffff


	//   ....[233]....
        /*05a8*/ 	.word	0xffffffff


	//   ....[234]....
        /*05ac*/ 	.word	0xffffffff


	//   ....[235]....
        /*05b0*/ 	.word	0xffffffff


	//   ....[236]....
        /*05b4*/ 	.word	0xffffffff


	//   ....[237]....
        /*05b8*/ 	.word	0xffffffff


	//   ....[238]....
        /*05bc*/ 	.word	0xffffffff


	//   ....[239]....
        /*05c0*/ 	.word	0xffffffff


	//   ....[240]....
        /*05c4*/ 	.word	0xffffffff


	//   ....[241]....
        /*05c8*/ 	.word	0xffffffff


	//   ....[242]....
        /*05cc*/ 	.word	0xffffffff


	//   ....[243]....
        /*05d0*/ 	.word	0xffffffff


	//   ....[244]....
        /*05d4*/ 	.word	0xffffffff


	//   ....[245]....
        /*05d8*/ 	.word	0xffffffff


	//   ....[246]....
        /*05dc*/ 	.word	0xffffffff


	//   ....[247]....
        /*05e0*/ 	.word	0xffffffff


	//   ....[248]....
        /*05e4*/ 	.word	0xffffffff


	//   ....[249]....
        /*05e8*/ 	.word	0xffffffff


	//   ....[250]....
        /*05ec*/ 	.word	0xffffffff


	//   ....[251]....
        /*05f0*/ 	.word	0xffffffff


	//   ....[252]....
        /*05f4*/ 	.word	0xffffffff


	//   ....[253]....
        /*05f8*/ 	.word	0x0500000f


	//   ....[254]....
        /*05fc*/ 	.word	0x0500000f


	//   ....[255]....
        /*0600*/ 	.word	0x0500000f


	//   ....[0]....
        /*0604*/ 	.word	0x0500000f


	//   ....[1]....
        /*0608*/ 	.word	0x0500000f


	//   ....[2]....
        /*060c*/ 	.word	0x0500000f


	//   ....[3]....
        /*0610*/ 	.word	0x0500000f


	//   ....[4]....
        /*0614*/ 	.word	0x0500000f


	//   ....[5]....
        /*0618*/ 	.word	0x0500000f


	//   ....[6]....
        /*061c*/ 	.word	0x0500000f


	//   ....[7]....
        /*0620*/ 	.word	0x0500000f


	//   ....[8]....
        /*0624*/ 	.word	0x0500000f


	//   ....[9]....
        /*0628*/ 	.word	0x0500000f


	//   ....[10]....
        /*062c*/ 	.word	0x0500000f


	//   ....[11]....
        /*0630*/ 	.word	0x0500000f


	//   ....[12]....
        /*0634*/ 	.word	0x0500000f


	//   ....[13]....
        /*0638*/ 	.word	0x0500000f


	//   ....[14]....
        /*063c*/ 	.word	0x0500000f


	//   ....[15]....
        /*0640*/ 	.word	0x0500000f


	//   ....[16]....
        /*0644*/ 	.word	0x0500000f


	//   ....[17]....
        /*0648*/ 	.word	0x0500000f


	//   ....[18]....
        /*064c*/ 	.word	0x0500000f


	//   ....[19]....
        /*0650*/ 	.word	0x0500000f


	//   ....[20]....
        /*0654*/ 	.word	0x0500000f


	//   ....[21]....
        /*0658*/ 	.word	0x0500000f


	//   ....[22]....
        /*065c*/ 	.word	0x0500000f


	//   ....[23]....
        /*0660*/ 	.word	0x0500000f


	//   ....[24]....
        /*0664*/ 	.word	0x0500000f


	//   ....[25]....
        /*0668*/ 	.word	0x0500000f


	//   ....[26]....
        /*066c*/ 	.word	0x0500000f


	//   ....[27]....
        /*0670*/ 	.word	0x0500000f


	//   ....[28]....
        /*0674*/ 	.word	0x0500000f


	//   ....[29]....
        /*0678*/ 	.word	0x0500000f


	//   ....[30]....
        /*067c*/ 	.word	0x0500000f


	//   ....[31]....
        /*0680*/ 	.word	0x0500000f


	//   ....[32]....
        /*0684*/ 	.word	0x0500000f


	//   ....[33]....
        /*0688*/ 	.word	0x0500000f


	//   ....[34]....
        /*068c*/ 	.word	0x0500000f


	//   ....[35]....
        /*0690*/ 	.word	0x0500000f


	//   ....[36]....
        /*0694*/ 	.word	0x0500000f


	//   ....[37]....
        /*0698*/ 	.word	0x0500000f


	//   ....[38]....
        /*069c*/ 	.word	0x0500000f


	//   ....[39]....
        /*06a0*/ 	.word	0x0500000f


	//   ....[40]....
        /*06a4*/ 	.word	0x0500000f


	//   ....[41]....
        /*06a8*/ 	.word	0x0500000f


	//   ....[42]....
        /*06ac*/ 	.word	0x0500000f


	//   ....[43]....
        /*06b0*/ 	.word	0x0500000f


	//   ....[44]....
        /*06b4*/ 	.word	0x0500000f


	//   ....[45]....
        /*06b8*/ 	.word	0x0500000f


	//   ....[46]....
        /*06bc*/ 	.word	0x0500000f


	//   ....[47]....
        /*06c0*/ 	.word	0x0500000f


	//   ....[48]....
        /*06c4*/ 	.word	0x0500000f


	//   ....[49]....
        /*06c8*/ 	.word	0x0500000f


	//   ....[50]....
        /*06cc*/ 	.word	0x0500000f


	//   ....[51]....
        /*06d0*/ 	.word	0x0500000f


	//   ....[52]....
        /*06d4*/ 	.word	0x0500000f


	//   ....[53]....
        /*06d8*/ 	.word	0x0500000f


	//   ....[54]....
        /*06dc*/ 	.word	0x0500000f


	//   ....[55]....
        /*06e0*/ 	.word	0x0500000f


	//   ....[56]....
        /*06e4*/ 	.word	0x0500000f


	//   ....[57]....
        /*06e8*/ 	.word	0x0500000f


	//   ....[58]....
        /*06ec*/ 	.word	0x0500000f


	//   ....[59]....
        /*06f0*/ 	.word	0x0500000f


	//   ....[60]....
        /*06f4*/ 	.word	0x0500000f


	//   ....[61]....
        /*06f8*/ 	.word	0x0500000f


	//   ....[62]....
        /*06fc*/ 	.word	0x0500000f


	//   ....[63]....
        /*0700*/ 	.word	0x0500000f


	//   ....[64]....
        /*0704*/ 	.word	0x0500000f


	//   ....[65]....
        /*0708*/ 	.word	0x0500000f


	//   ....[66]....
        /*070c*/ 	.word	0x0500000f


	//   ....[67]....
        /*0710*/ 	.word	0x0500000f


	//   ....[68]....
        /*0714*/ 	.word	0x0500000f


	//   ....[69]....
        /*0718*/ 	.word	0x0500000f


	//   ....[70]....
        /*071c*/ 	.word	0x0500000f


	//   ....[71]....
        /*0720*/ 	.word	0x0500000f


	//   ....[72]....
        /*0724*/ 	.word	0x0500000f


	//   ....[73]....
        /*0728*/ 	.word	0x0500000f


	//   ....[74]....
        /*072c*/ 	.word	0x0500000f


	//   ....[75]....
        /*0730*/ 	.word	0x0500000f


	//   ....[76]....
        /*0734*/ 	.word	0x0500000f


	//   ....[77]....
        /*0738*/ 	.word	0x0500000f


	//   ....[78]....
        /*073c*/ 	.word	0x0500000f


	//   ....[79]....
        /*0740*/ 	.word	0x0500000f


	//   ....[80]....
        /*0744*/ 	.word	0x0500000f


	//   ....[81]....
        /*0748*/ 	.word	0x0500000f


	//   ....[82]....
        /*074c*/ 	.word	0x0500000f


	//   ....[83]....
        /*0750*/ 	.word	0x0500000f


	//   ....[84]....
        /*0754*/ 	.word	0x0500000f


	//   ....[85]....
        /*0758*/ 	.word	0x0500000f


	//   ....[86]....
        /*075c*/ 	.word	0x0500000f


	//   ....[87]....
        /*0760*/ 	.word	0x0500000f


	//   ....[88]....
        /*0764*/ 	.word	0x0500000f


	//   ....[89]....
        /*0768*/ 	.word	0x0500000f


	//   ....[90]....
        /*076c*/ 	.word	0x0500000f


	//   ....[91]....
        /*0770*/ 	.word	0x0500000f


	//   ....[92]....
        /*0774*/ 	.word	0x0500000f


	//   ....[93]....
        /*0778*/ 	.word	0x0500000f


	//   ....[94]....
        /*077c*/ 	.word	0x0500000f


	//----- nvinfo : EIATTR_COOP_GROUP_INSTR_OFFSETS
	.align		4
.L_982:
        /*0780*/ 	.byte	0x04, 0x28
        /*0782*/ 	.short	(.L_984 - .L_983)


	//   ....[0]....
.L_983:
        /*0784*/ 	.word	0x00000080


	//   ....[1]....
        /*0788*/ 	.word	0x00000090


	//   ....[2]....
        /*078c*/ 	.word	0x000002d0


	//   ....[3]....
        /*0790*/ 	.word	0x00000430


	//   ....[4]....
        /*0794*/ 	.word	0x00000550


	//   ....[5]....
        /*0798*/ 	.word	0x000006b0


	//   ....[6]....
        /*079c*/ 	.word	0x00001cb0


	//   ....[7]....
        /*07a0*/ 	.word	0x00002d60


	//   ....[8]....
        /*07a4*/ 	.word	0x00003860


	//   ....[9]....
        /*07a8*/ 	.word	0x00004cf0


	//   ....[10]....
        /*07ac*/ 	.word	0x00004e00


	//   ....[11]....
        /*07b0*/ 	.word	0x00005a30


	//   ....[12]....
        /*07b4*/ 	.word	0x00005a90


	//   ....[13]....
        /*07b8*/ 	.word	0x00007d40


	//   ....[14]....
        /*07bc*/ 	.word	0x00009590


	//   ....[15]....
        /*07c0*/ 	.word	0x00009db0


	//   ....[16]....
        /*07c4*/ 	.word	0x00009ec0


	//   ....[17]....
        /*07c8*/ 	.word	0x0000a9d0


	//   ....[18]....
        /*07cc*/ 	.word	0x0000aa60


	//   ....[19]....
        /*07d0*/ 	.word	0x0000dba0


	//   ....[20]....
        /*07d4*/ 	.word	0x0000dc40


	//   ....[21]....
        /*07d8*/ 	.word	0x0000dc70


	//   ....[22]....
        /*07dc*/ 	.word	0x0000dd70


	//   ....[23]....
        /*07e0*/ 	.word	0x00010350


	//   ....[24]....
        /*07e4*/ 	.word	0x00011ba0


	//   ....[25]....
        /*07e8*/ 	.word	0x000123c0


	//   ....[26]....
        /*07ec*/ 	.word	0x000124d0


	//   ....[27]....
        /*07f0*/ 	.word	0x00012fe0


	//   ....[28]....
        /*07f4*/ 	.word	0x00013070


	//   ....[29]....
        /*07f8*/ 	.word	0x00014750


	//   ....[30]....
        /*07fc*/ 	.word	0x00014760


	//   ....[31]....
        /*0800*/ 	.word	0x000147e0


	//   ....[32]....
        /*0804*/ 	.word	0x000147f0


	//   ....[33]....
        /*0808*/ 	.word	0x00015770


	//   ....[34]....
        /*080c*/ 	.word	0x00015780


	//   ....[35]....
        /*0810*/ 	.word	0x00015790


	//   ....[36]....
        /*0814*/ 	.word	0x000157a0


	//   ....[37]....
        /*0818*/ 	.word	0x000157b0


	//   ....[38]....
        /*081c*/ 	.word	0x000157c0


	//   ....[39]....
        /*0820*/ 	.word	0x000157d0


	//   ....[40]....
        /*0824*/ 	.word	0x000157e0


	//   ....[41]....
        /*0828*/ 	.word	0x000157f0


	//   ....[42]....
        /*082c*/ 	.word	0x00015800


	//   ....[43]....
        /*0830*/ 	.word	0x00015810


	//   ....[44]....
        /*0834*/ 	.word	0x00015840


	//   ....[45]....
        /*0838*/ 	.word	0x00015870


	//   ....[46]....
        /*083c*/ 	.word	0x00015880


	//   ....[47]....
        /*0840*/ 	.word	0x00015890


	//   ....[48]....
        /*0844*/ 	.word	0x000158a0


	//   ....[49]....
        /*0848*/ 	.word	0x000158b0


	//   ....[50]....
        /*084c*/ 	.word	0x000158c0


	//   ....[51]....
        /*0850*/ 	.word	0x000158f0


	//   ....[52]....
        /*0854*/ 	.word	0x00015920


	//   ....[53]....
        /*0858*/ 	.word	0x00015940


	//   ....[54]....
        /*085c*/ 	.word	0x00015950


	//   ....[55]....
        /*0860*/ 	.word	0x00015960


	//   ....[56]....
        /*0864*/ 	.word	0x00015970


	//   ....[57]....
        /*0868*/ 	.word	0x00015980


	//   ....[58]....
        /*086c*/ 	.word	0x00015990


	//   ....[59]....
        /*0870*/ 	.word	0x000159a0


	//   ....[60]....
        /*0874*/ 	.word	0x000159d0


	//   ....[61]....
        /*0878*/ 	.word	0x00015a00


	//   ....[62]....
        /*087c*/ 	.word	0x00015a20


	//   ....[63]....
        /*0880*/ 	.word	0x00015a30


	//   ....[64]....
        /*0884*/ 	.word	0x00015a40


	//   ....[65]....
        /*0888*/ 	.word	0x00015a50


	//   ....[66]....
        /*088c*/ 	.word	0x00015a60


	//   ....[67]....
        /*0890*/ 	.word	0x00015a80


	//   ....[68]....
        /*0894*/ 	.word	0x00015a90


	//   ....[69]....
        /*0898*/ 	.word	0x00015aa0


	//   ....[70]....
        /*089c*/ 	.word	0x00015ab0


	//   ....[71]....
        /*08a0*/ 	.word	0x00015ad0


	//   ....[72]....
        /*08a4*/ 	.word	0x00015b00


	//   ....[73]....
        /*08a8*/ 	.word	0x00015b30


	//   ....[74]....
        /*08ac*/ 	.word	0x00015b50


	//   ....[75]....
        /*08b0*/ 	.word	0x00015b60


	//   ....[76]....
        /*08b4*/ 	.word	0x00015b70


	//   ....[77]....
        /*08b8*/ 	.word	0x00015b90


	//   ....[78]....
        /*08bc*/ 	.word	0x00015ba0


	//   ....[79]....
        /*08c0*/ 	.word	0x00015bc0


	//   ....[80]....
        /*08c4*/ 	.word	0x00015bf0


	//   ....[81]....
        /*08c8*/ 	.word	0x00015c20


	//   ....[82]....
        /*08cc*/ 	.word	0x00015c50


	//   ....[83]....
        /*08d0*/ 	.word	0x00015c80


	//   ....[84]....
        /*08d4*/ 	.word	0x00015cb0


	//   ....[85]....
        /*08d8*/ 	.word	0x00015cc0


	//   ....[86]....
        /*08dc*/ 	.word	0x00015cf0


	//   ....[87]....
        /*08e0*/ 	.word	0x00015d00


	//   ....[88]....
        /*08e4*/ 	.word	0x00015d20


	//   ....[89]....
        /*08e8*/ 	.word	0x00015d30


	//   ....[90]....
        /*08ec*/ 	.word	0x00015d40


	//   ....[91]....
        /*08f0*/ 	.word	0x00015d60


	//   ....[92]....
        /*08f4*/ 	.word	0x00015d90


	//   ....[93]....
        /*08f8*/ 	.word	0x00015dc0


	//   ....[94]....
        /*08fc*/ 	.word	0x00015df0


	//   ....[95]....
        /*0900*/ 	.word	0x00015e20


	//   ....[96]....
        /*0904*/ 	.word	0x00015e50


	//   ....[97]....
        /*0908*/ 	.word	0x000166d0


	//   ....[98]....
        /*090c*/ 	.word	0x00016710


	//   ....[99]....
        /*0910*/ 	.word	0x00016740


	//   ....[100]....
        /*0914*/ 	.word	0x00016770


	//   ....[101]....
        /*0918*/ 	.word	0x00016e30


	//   ....[102]....
        /*091c*/ 	.word	0x00016e70


	//   ....[103]....
        /*0920*/ 	.word	0x00016f30


	//   ....[104]....
        /*0924*/ 	.word	0x00016f50


	//   ....[105]....
        /*0928*/ 	.word	0x00017010


	//   ....[106]....
        /*092c*/ 	.word	0x00017030


	//   ....[107]....
        /*0930*/ 	.word	0x00017100


	//   ....[108]....
        /*0934*/ 	.word	0x00017120


	//   ....[109]....
        /*0938*/ 	.word	0x00017560


	//   ....[110]....
        /*093c*/ 	.word	0x00017570


	//   ....[111]....
        /*0940*/ 	.word	0x000179a0


	//   ....[112]....
        /*0944*/ 	.word	0x000179b0


	//   ....[113]....
        /*0948*/ 	.word	0x00018720


	//   ....[114]....
        /*094c*/ 	.word	0x00018740


	//   ....[115]....
        /*0950*/ 	.word	0x00018800


	//   ....[116]....
        /*0954*/ 	.word	0x00018820


	//   ....[117]....
        /*0958*/ 	.word	0x000188e0


	//   ....[118]....
        /*095c*/ 	.word	0x00018900


	//   ....[119]....
        /*0960*/ 	.word	0x000189d0


	//   ....[120]....
        /*0964*/ 	.word	0x000189f0


	//   ....[121]....
        /*0968*/ 	.word	0x00018b40


	//   ....[122]....
        /*096c*/ 	.word	0x00018d50


	//   ....[123]....
        /*0970*/ 	.word	0x00018d80


	//   ....[124]....
        /*0974*/ 	.word	0x00018db0


	//   ....[125]....
        /*0978*/ 	.word	0x00018de0


	//   ....[126]....
        /*097c*/ 	.word	0x00018e10


	//   ....[127]....
        /*0980*/ 	.word	0x00018e60


	//   ....[128]....
        /*0984*/ 	.word	0x00018fe0


	//   ....[129]....
        /*0988*/ 	.word	0x00019010


	//   ....[130]....
        /*098c*/ 	.word	0x00019040


	//   ....[131]....
        /*0990*/ 	.word	0x00019070


	//   ....[132]....
        /*0994*/ 	.word	0x000190a0


	//   ....[133]....
        /*0998*/ 	.word	0x000190d0


	//   ....[134]....
        /*099c*/ 	.word	0x00019160


	//   ....[135]....
        /*09a0*/ 	.word	0x000191c0


	//   ....[136]....
        /*09a4*/ 	.word	0x000191d0


	//   ....[137]....
        /*09a8*/ 	.word	0x00019220


	//   ....[138]....
        /*09ac*/ 	.word	0x0001bb20


	//   ....[139]....
        /*09b0*/ 	.word	0x0001bb50


	//   ....[140]....
        /*09b4*/ 	.word	0x0001bbf0


	//   ....[141]....
        /*09b8*/ 	.word	0x0001bc00


	//   ....[142]....
        /*09bc*/ 	.word	0x0001bc50


	//   ....[143]....
        /*09c0*/ 	.word	0x0001bc60


	//   ....[144]....
        /*09c4*/ 	.word	0x0001bcb0


	//   ....[145]....
        /*09c8*/ 	.word	0x0001bcc0


	//   ....[146]....
        /*09cc*/ 	.word	0x0001bd10


	//   ....[147]....
        /*09d0*/ 	.word	0x0001bd20


	//   ....[148]....
        /*09d4*/ 	.word	0x0001bd70


	//   ....[149]....
        /*09d8*/ 	.word	0x0001bd80


	//   ....[150]....
        /*09dc*/ 	.word	0x0001bdd0


	//   ....[151]....
        /*09e0*/ 	.word	0x0001bde0


	//   ....[152]....
        /*09e4*/ 	.word	0x0001bdf0


	//   ....[153]....
        /*09e8*/ 	.word	0x0001be40


	//   ....[154]....
        /*09ec*/ 	.word	0x0001be90


	//   ....[155]....
        /*09f0*/ 	.word	0x0001bea0


	//   ....[156]....
        /*09f4*/ 	.word	0x0001beb0


	//   ....[157]....
        /*09f8*/ 	.word	0x0001bf10


	//   ....[158]....
        /*09fc*/ 	.word	0x0001c390


	//   ....[159]....
        /*0a00*/ 	.word	0x0001c3c0


	//   ....[160]....
        /*0a04*/ 	.word	0x0001c410


	//   ....[161]....
        /*0a08*/ 	.word	0x0001c440


	//   ....[162]....
        /*0a0c*/ 	.word	0x0001c480


	//   ....[163]....
        /*0a10*/ 	.word	0x0001c4b0


	//   ....[164]....
        /*0a14*/ 	.word	0x0001c500


	//   ....[165]....
        /*0a18*/ 	.word	0x0001c530


	//   ....[166]....
        /*0a1c*/ 	.word	0x0001c580


	//   ....[167]....
        /*0a20*/ 	.word	0x0001c5b0


	//   ....[168]....
        /*0a24*/ 	.word	0x0001c600


	//   ....[169]....
        /*0a28*/ 	.word	0x0001c620


	//   ....[170]....
        /*0a2c*/ 	.word	0x0001c670


	//   ....[171]....
        /*0a30*/ 	.word	0x0001c690


	//   ....[172]....
        /*0a34*/ 	.word	0x0001c6a0


	//   ....[173]....
        /*0a38*/ 	.word	0x0001c6e0


	//   ....[174]....
        /*0a3c*/ 	.word	0x0001c740


	//   ....[175]....
        /*0a40*/ 	.word	0x0001c760


	//   ....[176]....
        /*0a44*/ 	.word	0x0001c770


	//   ....[177]....
        /*0a48*/ 	.word	0x0001c7d0


	//   ....[178]....
        /*0a4c*/ 	.word	0x0001cec0


	//   ....[179]....
        /*0a50*/ 	.word	0x0001cef0


	//   ....[180]....
        /*0a54*/ 	.word	0x0001cf20


	//   ....[181]....
        /*0a58*/ 	.word	0x0001cf60


	//   ....[182]....
        /*0a5c*/ 	.word	0x0001cfb0


	//   ....[183]....
        /*0a60*/ 	.word	0x0001cfd0


	//   ....[184]....
        /*0a64*/ 	.word	0x0001d020


	//   ....[185]....
        /*0a68*/ 	.word	0x0001d040


	//   ....[186]....
        /*0a6c*/ 	.word	0x0001d090


	//   ....[187]....
        /*0a70*/ 	.word	0x0001d0b0


	//   ....[188]....
        /*0a74*/ 	.word	0x0001d100


	//   ....[189]....
        /*0a78*/ 	.word	0x0001d120


	//   ....[190]....
        /*0a7c*/ 	.word	0x0001d170


	//   ....[191]....
        /*0a80*/ 	.word	0x0001d190


	//   ....[192]....
        /*0a84*/ 	.word	0x0001d1d0


	//   ....[193]....
        /*0a88*/ 	.word	0x0001d1f0


	//   ....[194]....
        /*0a8c*/ 	.word	0x0001db20


	//   ....[195]....
        /*0a90*/ 	.word	0x0001db40


	//   ....[196]....
        /*0a94*/ 	.word	0x0001db50


	//   ....[197]....
        /*0a98*/ 	.word	0x0001db60


	//   ....[198]....
        /*0a9c*/ 	.word	0x0001db70


	//   ....[199]....
        /*0aa0*/ 	.word	0x0001db80


	//   ....[200]....
        /*0aa4*/ 	.word	0x0001dbe0


	//   ....[201]....
        /*0aa8*/ 	.word	0x0001dc20


	//   ....[202]....
        /*0aac*/ 	.word	0x0001dc40


	//   ....[203]....
        /*0ab0*/ 	.word	0x0001dc50


	//   ....[204]....
        /*0ab4*/ 	.word	0x0001dc90


	//   ....[205]....
        /*0ab8*/ 	.word	0x0001dca0


	//   ....[206]....
        /*0abc*/ 	.word	0x0001dce0


	//   ....[207]....
        /*0ac0*/ 	.word	0x0001dcf0


	//   ....[208]....
        /*0ac4*/ 	.word	0x0001dd30


	//   ....[209]....
        /*0ac8*/ 	.word	0x0001dd40


	//   ....[210]....
        /*0acc*/ 	.word	0x0001dd50


	//   ....[211]....
        /*0ad0*/ 	.word	0x0001dd60


	//   ....[212]....
        /*0ad4*/ 	.word	0x0001dd70


	//   ....[213]....
        /*0ad8*/ 	.word	0x0001de10


	//   ....[214]....
        /*0adc*/ 	.word	0x0001e1c0


	//   ....[215]....
        /*0ae0*/ 	.word	0x0001e1d0


	//   ....[216]....
        /*0ae4*/ 	.word	0x0001e1e0


	//   ....[217]....
        /*0ae8*/ 	.word	0x0001e1f0


	//   ....[218]....
        /*0aec*/ 	.word	0x0001e200


	//   ....[219]....
        /*0af0*/ 	.word	0x0001e210


	//   ....[220]....
        /*0af4*/ 	.word	0x0001e230


	//   ....[221]....
        /*0af8*/ 	.word	0x0001e280


	//   ....[222]....
        /*0afc*/ 	.word	0x0001e2c0


	//   ....[223]....
        /*0b00*/ 	.word	0x0001e2e0


	//   ....[224]....
        /*0b04*/ 	.word	0x0001e300


	//   ....[225]....
        /*0b08*/ 	.word	0x0001e330


	//   ....[226]....
        /*0b0c*/ 	.word	0x0001e350


	//   ....[227]....
        /*0b10*/ 	.word	0x0001e380


	//   ....[228]....
        /*0b14*/ 	.word	0x0001e3a0


	//   ....[229]....
        /*0b18*/ 	.word	0x0001e3d0


	//   ....[230]....
        /*0b1c*/ 	.word	0x0001e3e0


	//   ....[231]....
        /*0b20*/ 	.word	0x0001e3f0


	//   ....[232]....
        /*0b24*/ 	.word	0x0001e400


	//   ....[233]....
        /*0b28*/ 	.word	0x0001e410


	//   ....[234]....
        /*0b2c*/ 	.word	0x0001f880


	//   ....[235]....
        /*0b30*/ 	.word	0x0001f8a0


	//   ....[236]....
        /*0b34*/ 	.word	0x0001f8d0


	//   ....[237]....
        /*0b38*/ 	.word	0x0001f900


	//   ....[238]....
        /*0b3c*/ 	.word	0x0001f930


	//   ....[239]....
        /*0b40*/ 	.word	0x0001f940


	//   ....[240]....
        /*0b44*/ 	.word	0x0001f970


	//   ....[241]....
        /*0b48*/ 	.word	0x0001f9b0


	//   ....[242]....
        /*0b4c*/ 	.word	0x0001fb20


	//   ....[243]....
        /*0b50*/ 	.word	0x0001fb50


	//   ....[244]....
        /*0b54*/ 	.word	0x0001fb90


	//   ....[245]....
        /*0b58*/ 	.word	0x0001fbc0


	//   ....[246]....
        /*0b5c*/ 	.word	0x0001fbf0


	//   ....[247]....
        /*0b60*/ 	.word	0x0001fc20


	//   ....[248]....
        /*0b64*/ 	.word	0x0001fcb0


	//   ....[249]....
        /*0b68*/ 	.word	0x0001fd00


	//   ....[250]....
        /*0b6c*/ 	.word	0x0001fd10


	//   ....[251]....
        /*0b70*/ 	.word	0x0001fd50


	//   ....[252]....
        /*0b74*/ 	.word	0x00020850


	//   ....[253]....
        /*0b78*/ 	.word	0x00020f20


	//   ....[254]....
        /*0b7c*/ 	.word	0x00021000


	//   ....[255]....
        /*0b80*/ 	.word	0x000210f0


	//   ....[0]....
        /*0b84*/ 	.word	0x00021150


	//   ....[1]....
        /*0b88*/ 	.word	0x00021210


	//   ....[2]....
        /*0b8c*/ 	.word	0x00021270


	//   ....[3]....
        /*0b90*/ 	.word	0x00021330


	//   ....[4]....
        /*0b94*/ 	.word	0x00021390


	//   ....[5]....
        /*0b98*/ 	.word	0x00021450


	//   ....[6]....
        /*0b9c*/ 	.word	0x000214b0


	//   ....[7]....
        /*0ba0*/ 	.word	0x00021570


	//   ....[8]....
        /*0ba4*/ 	.word	0x000215d0


	//   ....[9]....
        /*0ba8*/ 	.word	0x00021690


	//   ....[10]....
        /*0bac*/ 	.word	0x000216f0


	//   ....[11]....
        /*0bb0*/ 	.word	0x000217b0


	//   ....[12]....
        /*0bb4*/ 	.word	0x00021810


	//   ....[13]....
        /*0bb8*/ 	.word	0x000218d0


	//   ....[14]....
        /*0bbc*/ 	.word	0x00021930


	//   ....[15]....
        /*0bc0*/ 	.word	0x000219f0


	//   ....[16]....
        /*0bc4*/ 	.word	0x00021a50


	//   ....[17]....
        /*0bc8*/ 	.word	0x00021b20


	//   ....[18]....
        /*0bcc*/ 	.word	0x00021ce0


	//   ....[19]....
        /*0bd0*/ 	.word	0x00021d70


	//   ....[20]....
        /*0bd4*/ 	.word	0x00021e40


	//   ....[21]....
        /*0bd8*/ 	.word	0x00021e90


	//   ....[22]....
        /*0bdc*/ 	.word	0x00021f60


	//   ....[23]....
        /*0be0*/ 	.word	0x00021fb0


	//   ....[24]....
        /*0be4*/ 	.word	0x00022030


	//   ....[25]....
        /*0be8*/ 	.word	0x000220e0


	//   ....[26]....
        /*0bec*/ 	.word	0x00022160


	//   ....[27]....
        /*0bf0*/ 	.word	0x00022210


	//   ....[28]....
        /*0bf4*/ 	.word	0x00022290


	//   ....[29]....
        /*0bf8*/ 	.word	0x00022340


	//   ....[30]....
        /*0bfc*/ 	.word	0x000223c0


	//   ....[31]....
        /*0c00*/ 	.word	0x00022460


	//   ....[32]....
        /*0c04*/ 	.word	0x000224e0


	//   ....[33]....
        /*0c08*/ 	.word	0x00022580


	//   ....[34]....
        /*0c0c*/ 	.word	0x000225f0


	//   ....[35]....
        /*0c10*/ 	.word	0x000226a0


	//   ....[36]....
        /*0c14*/ 	.word	0x00022710


	//   ....[37]....
        /*0c18*/ 	.word	0x000227c0


	//   ....[38]....
        /*0c1c*/ 	.word	0x00022860


	//   ....[39]....
        /*0c20*/ 	.word	0x000228d0


	//   ....[40]....
        /*0c24*/ 	.word	0x00022950


	//   ....[41]....
        /*0c28*/ 	.word	0x00022a00


	//   ....[42]....
        /*0c2c*/ 	.word	0x00022a60


	//   ....[43]....
        /*0c30*/ 	.word	0x00022b20


	//   ....[44]....
        /*0c34*/ 	.word	0x00022b80


	//   ....[45]....
        /*0c38*/ 	.word	0x00022c40


	//   ....[46]....
        /*0c3c*/ 	.word	0x00022ca0


	//   ....[47]....
        /*0c40*/ 	.word	0x00022d60


	//   ....[48]....
        /*0c44*/ 	.word	0x00022dc0


	//   ....[49]....
        /*0c48*/ 	.word	0x00022e70


	//   ....[50]....
        /*0c4c*/ 	.word	0x00022ed0


	//   ....[51]....
        /*0c50*/ 	.word	0x00022f90


	//   ....[52]....
        /*0c54*/ 	.word	0x00022ff0


	//   ....[53]....
        /*0c58*/ 	.word	0x00023090


	//   ....[54]....
        /*0c5c*/ 	.word	0x000231c0


	//   ....[55]....
        /*0c60*/ 	.word	0x00023260


	//   ....[56]....
        /*0c64*/ 	.word	0x000232c0


	//   ....[57]....
        /*0c68*/ 	.word	0x00023370


	//   ....[58]....
        /*0c6c*/ 	.word	0x000233f0


	//   ....[59]....
        /*0c70*/ 	.word	0x00023480


	//   ....[60]....
        /*0c74*/ 	.word	0x00023510


	//   ....[61]....
        /*0c78*/ 	.word	0x000235a0


	//   ....[62]....
        /*0c7c*/ 	.word	0x00023600


	//   ....[63]....
        /*0c80*/ 	.word	0x000236b0


	//   ....[64]....
        /*0c84*/ 	.word	0x00023710


	//   ....[65]....
        /*0c88*/ 	.word	0x000237c0


	//   ....[66]....
        /*0c8c*/ 	.word	0x00023820


	//   ....[67]....
        /*0c90*/ 	.word	0x000238d0


	//   ....[68]....
        /*0c94*/ 	.word	0x00023930


	//   ....[69]....
        /*0c98*/ 	.word	0x000239e0


	//   ....[70]....
        /*0c9c*/ 	.word	0x00023a40


	//   ....[71]....
        /*0ca0*/ 	.word	0x00023af0


	//   ....[72]....
        /*0ca4*/ 	.word	0x00023b50


	//   ....[73]....
        /*0ca8*/ 	.word	0x00023c00


	//   ....[74]....
        /*0cac*/ 	.word	0x00023cf0


	//   ....[75]....
        /*0cb0*/ 	.word	0x00023d80


	//   ....[76]....
        /*0cb4*/ 	.word	0x00023de0


	//   ....[77]....
        /*0cb8*/ 	.word	0x00023e90


	//   ....[78]....
        /*0cbc*/ 	.word	0x00023f10


	//   ....[79]....
        /*0cc0*/ 	.word	0x00023fa0


	//   ....[80]....
        /*0cc4*/ 	.word	0x00024030


	//   ....[81]....
        /*0cc8*/ 	.word	0x000240c0


	//   ....[82]....
        /*0ccc*/ 	.word	0x00024120


	//   ....[83]....
        /*0cd0*/ 	.word	0x000241c0


	//   ....[84]....
        /*0cd4*/ 	.word	0x00024220


	//   ....[85]....
        /*0cd8*/ 	.word	0x000242c0


	//   ....[86]....
        /*0cdc*/ 	.word	0x00024320


	//   ....[87]....
        /*0ce0*/ 	.word	0x000243c0


	//   ....[88]....
        /*0ce4*/ 	.word	0x00024420


	//   ....[89]....
        /*0ce8*/ 	.word	0x000244d0


	//   ....[90]....
        /*0cec*/ 	.word	0x00024530


	//   ....[91]....
        /*0cf0*/ 	.word	0x000245e0


	//   ....[92]....
        /*0cf4*/ 	.word	0x00024640


	//   ....[93]....
        /*0cf8*/ 	.word	0x000246f0


	//   ....[94]....
        /*0cfc*/ 	.word	0x00024940


	//----- nvinfo : EIATTR_REG_RECONFIG
	.align		4
.L_984:
        /*0d00*/ 	.byte	0x01, 0x54
	.zero		2


	//----- nvinfo : EIATTR_SYSCALL_OFFSETS
	.align		4
        /*0d04*/ 	.byte	0x04, 0x46
        /*0d06*/ 	.short	(.L_986 - .L_985)


	//   ....[0]....
.L_985:
        /*0d08*/ 	.word	0x00001e90


	//   ....[1]....
        /*0d0c*/ 	.word	0x0001ae00


	//   ....[2]....
        /*0d10*/ 	.word	0x0001af70


	//   ....[3]....
        /*0d14*/ 	.word	0x0001b0c0


	//   ....[4]....
        /*0d18*/ 	.word	0x0001b200


	//   ....[5]....
        /*0d1c*/ 	.word	0x0001caf0


	//----- nvinfo : EIATTR_MBARRIER_INSTR_OFFSETS
	.align		4
.L_986:
        /*0d20*/ 	.byte	0x04, 0x39
        /*0d22*/ 	.short	(.L_988 - .L_987)


	//   ....[0]....
.L_987:
        /*0d24*/ 	.word	0x00000180
        /*0d28*/ 	.word	0x000000ff
        /*0d2c*/ 	.word	0x00022800
        /*0d30*/ 	.short	0x0100
        /*0d32*/ 	.byte	0x08
	.zero		1


	//   ....[1]....
        /*0d34*/ 	.word	0x00000190
        /*0d38*/ 	.word	0x000000ff
        /*0d3c*/ 	.word	0x00022820
        /*0d40*/ 	.short	0x0100
        /*0d42*/ 	.byte	0x08
	.zero		1


	//   ....[2]....
        /*0d44*/ 	.word	0x00000280
        /*0d48*/ 	.word	0x000000ff
        /*0d4c*/ 	.word	0x00022830
        /*0d50*/ 	.short	0x0100
        /*0d52*/ 	.byte	0x08
	.zero		1


	//   ....[3]....
        /*0d54*/ 	.word	0x00000290
        /*0d58*/ 	.word	0x000000ff
        /*0d5c*/ 	.word	0x00022840
        /*0d60*/ 	.short	0x0100
        /*0d62*/ 	.byte	0x08
	.zero		1


	//   ....[4]....
        /*0d64*/ 	.word	0x000002a0
        /*0d68*/ 	.word	0x000000ff
        /*0d6c*/ 	.word	0x00022838
        /*0d70*/ 	.short	0x0100
        /*0d72*/ 	.byte	0x08
	.zero		1


	//   ....[5]....
        /*0d74*/ 	.word	0x000002b0
        /*0d78*/ 	.word	0x000000ff
        /*0d7c*/ 	.word	0x00022848
        /*0d80*/ 	.short	0x0100
        /*0d82*/ 	.byte	0x08
	.zero		1


	//   ....[6]....
        /*0d84*/ 	.word	0x000003e0
        /*0d88*/ 	.word	0x000000ff
        /*0d8c*/ 	.word	0x00022850
        /*0d90*/ 	.short	0x0100
        /*0d92*/ 	.byte	0x08
	.zero		1


	//   ....[7]....
        /*0d94*/ 	.word	0x000003f0
        /*0d98*/ 	.word	0x000000ff
        /*0d9c*/ 	.word	0x00022860
        /*0da0*/ 	.short	0x0100
        /*0da2*/ 	.byte	0x08
	.zero		1


	//   ....[8]....
        /*0da4*/ 	.word	0x00000400
        /*0da8*/ 	.word	0x000000ff
        /*0dac*/ 	.word	0x00022858
        /*0db0*/ 	.short	0x0100
        /*0db2*/ 	.byte	0x08
	.zero		1


	//   ....[9]....
        /*0db4*/ 	.word	0x00000410
        /*0db8*/ 	.word	0x000000ff
        /*0dbc*/ 	.word	0x00022868
        /*0dc0*/ 	.short	0x0100
        /*0dc2*/ 	.byte	0x08
	.zero		1


	//   ....[10]....
        /*0dc4*/ 	.word	0x00000500
        /*0dc8*/ 	.word	0x000000ff
        /*0dcc*/ 	.word	0x00022870
        /*0dd0*/ 	.short	0x0100
        /*0dd2*/ 	.byte	0x06
	.zero		1


	//   ....[11]....
        /*0dd4*/ 	.word	0x00000510
        /*0dd8*/ 	.word	0x000000ff
        /*0ddc*/ 	.word	0x00022880
        /*0de0*/ 	.short	0x0100
        /*0de2*/ 	.byte	0x06
	.zero		1


	//   ....[12]....
        /*0de4*/ 	.word	0x00000520
        /*0de8*/ 	.word	0x000000ff
        /*0dec*/ 	.word	0x00022878
        /*0df0*/ 	.short	0x0100
        /*0df2*/ 	.byte	0x06
	.zero		1


	//   ....[13]....
        /*0df4*/ 	.word	0x00000530
        /*0df8*/ 	.word	0x000000ff
        /*0dfc*/ 	.word	0x00022888
        /*0e00*/ 	.short	0x0100
        /*0e02*/ 	.byte	0x06
	.zero		1


	//   ....[14]....
        /*0e04*/ 	.word	0x00000660
        /*0e08*/ 	.word	0x000000ff
        /*0e0c*/ 	.word	0x00022890
        /*0e10*/ 	.short	0x0100
        /*0e12*/ 	.byte	0x08
	.zero		1


	//   ....[15]....
        /*0e14*/ 	.word	0x00000670
        /*0e18*/ 	.word	0x000000ff
        /*0e1c*/ 	.word	0x000228a0
        /*0e20*/ 	.short	0x0100
        /*0e22*/ 	.byte	0x08
	.zero		1


	//   ....[16]....
        /*0e24*/ 	.word	0x00000680
        /*0e28*/ 	.word	0x000000ff
        /*0e2c*/ 	.word	0x00022898
        /*0e30*/ 	.short	0x0100
        /*0e32*/ 	.byte	0x08
	.zero		1


	//   ....[17]....
        /*0e34*/ 	.word	0x00000690
        /*0e38*/ 	.word	0x000000ff
        /*0e3c*/ 	.word	0x000228a8
        /*0e40*/ 	.short	0x0100
        /*0e42*/ 	.byte	0x08
	.zero		1


	//   ....[18]....
        /*0e44*/ 	.word	0x000007e0
        /*0e48*/ 	.word	0x000000ff
        /*0e4c*/ 	.word	0x000228b0
        /*0e50*/ 	.short	0x0100
        /*0e52*/ 	.byte	0x08
	.zero		1


	//   ....[19]....
        /*0e54*/ 	.word	0x000007f0
        /*0e58*/ 	.word	0x000000ff
        /*0e5c*/ 	.word	0x000228c0
        /*0e60*/ 	.short	0x0100
        /*0e62*/ 	.byte	0x08
	.zero		1


	//   ....[20]....
        /*0e64*/ 	.word	0x00000800
        /*0e68*/ 	.word	0x000000ff
        /*0e6c*/ 	.word	0x000228b8
        /*0e70*/ 	.short	0x0100
        /*0e72*/ 	.byte	0x08
	.zero		1


	//   ....[21]....
        /*0e74*/ 	.word	0x00000810
        /*0e78*/ 	.word	0x000000ff
        /*0e7c*/ 	.word	0x000228c8
        /*0e80*/ 	.short	0x0100
        /*0e82*/ 	.byte	0x08
	.zero		1


	//   ....[22]....
        /*0e84*/ 	.word	0x00002180
        /*0e88*/ 	.word	0x000000ff
        /*0e8c*/ 	.word	0x00022800
        /*0e90*/ 	.short	0x010a
        /*0e92*/ 	.byte	0x2b
	.zero		1


	//   ....[23]....
        /*0e94*/ 	.word	0x00002220
        /*0e98*/ 	.word	0x00000069
        /*0e9c*/ 	.word	0x00022830
        /*0ea0*/ 	.short	0x010a
        /*0ea2*/ 	.byte	0x3f
	.zero		1


	//   ....[24]....
        /*0ea4*/ 	.word	0x00002260
        /*0ea8*/ 	.word	0x00000069
        /*0eac*/ 	.word	0x00022830
        /*0eb0*/ 	.short	0x010a
        /*0eb2*/ 	.byte	0x3f
	.zero		1


	//   ....[25]....
        /*0eb4*/ 	.word	0x00003120
        /*0eb8*/ 	.word	0x000000ff
        /*0ebc*/ 	.word	0x00000000
        /*0ec0*/ 	.short	0x0101
        /*0ec2*/ 	.byte	0x06
	.zero		1


	//   ....[26]....
        /*0ec4*/ 	.word	0x00006f10
        /*0ec8*/ 	.word	0x000000ff
        /*0ecc*/ 	.word	0x00022830
        /*0ed0*/ 	.short	0x010a
        /*0ed2*/ 	.byte	0x06
	.zero		1


	//   ....[27]....
        /*0ed4*/ 	.word	0x00006f50
        /*0ed8*/ 	.word	0x000000ff
        /*0edc*/ 	.word	0x00022830
        /*0ee0*/ 	.short	0x010a
        /*0ee2*/ 	.byte	0x06
	.zero		1


	//   ....[28]....
        /*0ee4*/ 	.word	0x000077e0
        /*0ee8*/ 	.word	0x000000ff
        /*0eec*/ 	.word	0x00022850
        /*0ef0*/ 	.short	0x010a
        /*0ef2*/ 	.byte	0x06
	.zero		1


	//   ....[29]....
        /*0ef4*/ 	.word	0x00007820
        /*0ef8*/ 	.word	0x000000ff
        /*0efc*/ 	.word	0x00022850
        /*0f00*/ 	.short	0x010a
        /*0f02*/ 	.byte	0x06
	.zero		1


	//   ....[30]....
        /*0f04*/ 	.word	0x00008080
        /*0f08*/ 	.word	0x000000ff
        /*0f0c*/ 	.word	0x00000000
        /*0f10*/ 	.short	0x0101
        /*0f12*/ 	.byte	0x06
	.zero		1


	//   ....[31]....
        /*0f14*/ 	.word	0x0000b7e0
        /*0f18*/ 	.word	0x000000ff
        /*0f1c*/ 	.word	0x00000000
        /*0f20*/ 	.short	0x0101
        /*0f22*/ 	.byte	0x06
	.zero		1


	//   ....[32]....
        /*0f24*/ 	.word	0x0000c190
        /*0f28*/ 	.word	0x000000ff
        /*0f2c*/ 	.word	0x00022830
        /*0f30*/ 	.short	0x010a
        /*0f32*/ 	.byte	0x06
	.zero		1


	//   ....[33]....
        /*0f34*/ 	.word	0x0000c1d0
        /*0f38*/ 	.word	0x000000ff
        /*0f3c*/ 	.word	0x00022830
        /*0f40*/ 	.short	0x010a
        /*0f42*/ 	.byte	0x06
	.zero		1


	//   ....[34]....
        /*0f44*/ 	.word	0x0000ca60
        /*0f48*/ 	.word	0x000000ff
        /*0f4c*/ 	.word	0x00022850
        /*0f50*/ 	.short	0x010a
        /*0f52*/ 	.byte	0x06
	.zero		1


	//   ....[35]....
        /*0f54*/ 	.word	0x0000caa0
        /*0f58*/ 	.word	0x000000ff
        /*0f5c*/ 	.word	0x00022850
        /*0f60*/ 	.short	0x010a
        /*0f62*/ 	.byte	0x06
	.zero		1


	//   ....[36]....
        /*0f64*/ 	.word	0x0000d3f0
        /*0f68*/ 	.word	0x000000ff
        /*0f6c*/ 	.word	0x00000000
        /*0f70*/ 	.short	0x0101
        /*0f72*/ 	.byte	0x06
	.zero		1


	//   ....[37]....
        /*0f74*/ 	.word	0x0000eda0
        /*0f78*/ 	.word	0x000000ff
        /*0f7c*/ 	.word	0x00000000
        /*0f80*/ 	.short	0x0101
        /*0f82*/ 	.byte	0x06
	.zero		1


	//   ....[38]....
        /*0f84*/ 	.word	0x0000f520
        /*0f88*/ 	.word	0x000000ff
        /*0f8c*/ 	.word	0x00022830
        /*0f90*/ 	.short	0x010a
        /*0f92*/ 	.byte	0x06
	.zero		1


	//   ....[39]....
        /*0f94*/ 	.word	0x0000f560
        /*0f98*/ 	.word	0x000000ff
        /*0f9c*/ 	.word	0x00022830
        /*0fa0*/ 	.short	0x010a
        /*0fa2*/ 	.byte	0x06
	.zero		1


	//   ....[40]....
        /*0fa4*/ 	.word	0x0000fdf0
        /*0fa8*/ 	.word	0x000000ff
        /*0fac*/ 	.word	0x00022850
        /*0fb0*/ 	.short	0x010a
        /*0fb2*/ 	.byte	0x06
	.zero		1


	//   ....[41]....
        /*0fb4*/ 	.word	0x0000fe30
        /*0fb8*/ 	.word	0x000000ff
        /*0fbc*/ 	.word	0x00022850
        /*0fc0*/ 	.short	0x010a
        /*0fc2*/ 	.byte	0x06
	.zero		1


	//   ....[42]....
        /*0fc4*/ 	.word	0x00010690
        /*0fc8*/ 	.word	0x000000ff
        /*0fcc*/ 	.word	0x00000000
        /*0fd0*/ 	.short	0x0101
        /*0fd2*/ 	.byte	0x06
	.zero		1


	//   ....[43]....
        /*0fd4*/ 	.word	0x00013df0
        /*0fd8*/ 	.word	0x000000ff
        /*0fdc*/ 	.word	0x00000000
        /*0fe0*/ 	.short	0x0101
        /*0fe2*/ 	.byte	0x06
	.zero		1


	//   ....[44]....
        /*0fe4*/ 	.word	0x00014460
        /*0fe8*/ 	.word	0x000000ff
        /*0fec*/ 	.word	0x00022850
        /*0ff0*/ 	.short	0x010a
        /*0ff2*/ 	.byte	0x09
	.zero		1


	//   ....[45]....
        /*0ff4*/ 	.word	0x000144a0
        /*0ff8*/ 	.word	0x000000ff
        /*0ffc*/ 	.word	0x00022850
        /*1000*/ 	.short	0x010a
        /*1002*/ 	.byte	0x09
	.zero		1


	//   ....[46]....
        /*1004*/ 	.word	0x00014ad0
        /*1008*/ 	.word	0x000000ff
        /*100c*/ 	.word	0x00000000
        /*1010*/ 	.short	0x0101
        /*1012*/ 	.byte	0x04
	.zero		1


	//   ....[47]....
        /*1014*/ 	.word	0x00016e60
        /*1018*/ 	.word	0x00000011
        /*101c*/ 	.word	0x00000000
        /*1020*/ 	.short	0x0101
        /*1022*/ 	.byte	0x3f
	.zero		1


	//   ....[48]....
        /*1024*/ 	.word	0x00017300
        /*1028*/ 	.word	0x00000011
        /*102c*/ 	.word	0x00000000
        /*1030*/ 	.short	0x0101
        /*1032*/ 	.byte	0x3f
	.zero		1


	//   ....[49]....
        /*1034*/ 	.word	0x0001b7e0
        /*1038*/ 	.word	0x00000000
        /*103c*/ 	.word	0x00022880
        /*1040*/ 	.short	0x010a
        /*1042*/ 	.byte	0x3f
	.zero		1


	//   ....[50]....
        /*1044*/ 	.word	0x0001c070
        /*1048*/ 	.word	0x00000000
        /*104c*/ 	.word	0x00022870
        /*1050*/ 	.short	0x0107
        /*1052*/ 	.byte	0x3f
	.zero		1


	//   ....[51]....
        /*1054*/ 	.word	0x0001c130
        /*1058*/ 	.word	0x00000000
        /*105c*/ 	.word	0x00022870
        /*1060*/ 	.short	0x0101
        /*1062*/ 	.byte	0x3f
	.zero		1


	//   ....[52]....
        /*1064*/ 	.word	0x0001c160
        /*1068*/ 	.word	0x00000000
        /*106c*/ 	.word	0x00022840
        /*1070*/ 	.short	0x010a
        /*1072*/ 	.byte	0x3f
	.zero		1


	//   ....[53]....
        /*1074*/ 	.word	0x0001c870
        /*1078*/ 	.word	0x00000000
        /*107c*/ 	.word	0x00022830
        /*1080*/ 	.short	0x0107
        /*1082*/ 	.byte	0x3f
	.zero		1


	//   ....[54]....
        /*1084*/ 	.word	0x0001c930
        /*1088*/ 	.word	0x00000000
        /*108c*/ 	.word	0x00022830
        /*1090*/ 	.short	0x0101
        /*1092*/ 	.byte	0x3f
	.zero		1


	//   ....[55]....
        /*1094*/ 	.word	0x0001d2a0
        /*1098*/ 	.word	0x00000011
        /*109c*/ 	.word	0x00022800
        /*10a0*/ 	.short	0x0107
        /*10a2*/ 	.byte	0x3f
	.zero		1


	//   ....[56]....
        /*10a4*/ 	.word	0x0001d390
        /*10a8*/ 	.word	0x00000011
        /*10ac*/ 	.word	0x00022800
        /*10b0*/ 	.short	0x0101
        /*10b2*/ 	.byte	0x3f
	.zero		1


	//   ....[57]....
        /*10b4*/ 	.word	0x0001d3b0
        /*10b8*/ 	.word	0x00000011
        /*10bc*/ 	.word	0x00022820
        /*10c0*/ 	.short	0x010a
        /*10c2*/ 	.byte	0x3f
	.zero		1


	//   ....[58]....
        /*10c4*/ 	.word	0x0001d8b0
        /*10c8*/ 	.word	0x00000000
        /*10cc*/ 	.word	0x00022880
        /*10d0*/ 	.short	0x010a
        /*10d2*/ 	.byte	0x3f
	.zero		1


	//   ....[59]....
        /*10d4*/ 	.word	0x0001de90
        /*10d8*/ 	.word	0x00000000
        /*10dc*/ 	.word	0x00022870
        /*10e0*/ 	.short	0x0107
        /*10e2*/ 	.byte	0x3f
	.zero		1


	//   ....[60]....
        /*10e4*/ 	.word	0x0001df50
        /*10e8*/ 	.word	0x00000000
        /*10ec*/ 	.word	0x00022870
        /*10f0*/ 	.short	0x0101
        /*10f2*/ 	.byte	0x3f
	.zero		1


	//   ....[61]....
        /*10f4*/ 	.word	0x0001df80
        /*10f8*/ 	.word	0x00000000
        /*10fc*/ 	.word	0x00022840
        /*1100*/ 	.short	0x010a
        /*1102*/ 	.byte	0x3f
	.zero		1


	//   ....[62]....
        /*1104*/ 	.word	0x0001e520
        /*1108*/ 	.word	0x00000000
        /*110c*/ 	.word	0x00022830
        /*1110*/ 	.short	0x0107
        /*1112*/ 	.byte	0x3f
	.zero		1


	//   ....[63]....
        /*1114*/ 	.word	0x0001e5e0
        /*1118*/ 	.word	0x00000000
        /*111c*/ 	.word	0x00022830
        /*1120*/ 	.short	0x0101
        /*1122*/ 	.byte	0x3f
	.zero		1


	//   ....[64]....
        /*1124*/ 	.word	0x0001e670
        /*1128*/ 	.word	0x00000003
        /*112c*/ 	.word	0x00022870
        /*1130*/ 	.short	0x010a
        /*1132*/ 	.byte	0x3f
	.zero		1


	//   ....[65]....
        /*1134*/ 	.word	0x0001e700
        /*1138*/ 	.word	0x00000003
        /*113c*/ 	.word	0x00022860
        /*1140*/ 	.short	0x010a
        /*1142*/ 	.byte	0x3f
	.zero		1


	//   ....[66]....
        /*1144*/ 	.word	0x0001ecb0
        /*1148*/ 	.word	0x00000003
        /*114c*/ 	.word	0x00022850
        /*1150*/ 	.short	0x0101
        /*1152*/ 	.byte	0x3f
	.zero		1


	//   ....[67]....
        /*1154*/ 	.word	0x0001ed40
        /*1158*/ 	.word	0x00000003
        /*115c*/ 	.word	0x00000000
        /*1160*/ 	.short	0x0101
        /*1162*/ 	.byte	0x3f
	.zero		1


	//   ....[68]....
        /*1164*/ 	.word	0x0001ef10
        /*1168*/ 	.word	0x00000002
        /*116c*/ 	.word	0x00022870
        /*1170*/ 	.short	0x010a
        /*1172*/ 	.byte	0x3f
	.zero		1


	//   ....[69]....
        /*1174*/ 	.word	0x0001ef90
        /*1178*/ 	.word	0x00000002
        /*117c*/ 	.word	0x00022860
        /*1180*/ 	.short	0x010a
        /*1182*/ 	.byte	0x3f
	.zero		1


	//   ....[70]....
        /*1184*/ 	.word	0x0001f550
        /*1188*/ 	.word	0x00000002
        /*118c*/ 	.word	0x00022850
        /*1190*/ 	.short	0x0101
        /*1192*/ 	.byte	0x3f
	.zero		1


	//   ....[71]....
        /*1194*/ 	.word	0x0001f600
        /*1198*/ 	.word	0x00000002
        /*119c*/ 	.word	0x00000000
        /*11a0*/ 	.short	0x0101
        /*11a2*/ 	.byte	0x3f
	.zero		1


	//   ....[72]....
        /*11a4*/ 	.word	0x000207d0
        /*11a8*/ 	.word	0x00000005
        /*11ac*/ 	.word	0x00022820
        /*11b0*/ 	.short	0x010a
        /*11b2*/ 	.byte	0x3f
	.zero		1


	//   ....[73]....
        /*11b4*/ 	.word	0x00020950
        /*11b8*/ 	.word	0x00000003
        /*11bc*/ 	.word	0x00022840
        /*11c0*/ 	.short	0x010a
        /*11c2*/ 	.byte	0x3f
	.zero		1


	//   ....[74]....
        /*11c4*/ 	.word	0x000209f0
        /*11c8*/ 	.word	0x0000001f
        /*11cc*/ 	.word	0x00022840
        /*11d0*/ 	.short	0x010a
        /*11d2*/ 	.byte	0x3f
	.zero		1


	//   ....[75]....
        /*11d4*/ 	.word	0x00020a30
        /*11d8*/ 	.word	0x00000003
        /*11dc*/ 	.word	0x00022860
        /*11e0*/ 	.short	0x010a
        /*11e2*/ 	.byte	0x3f
	.zero		1


	//   ....[76]....
        /*11e4*/ 	.word	0x00020a70
        /*11e8*/ 	.word	0x0000001f
        /*11ec*/ 	.word	0x00022860
        /*11f0*/ 	.short	0x010a
        /*11f2*/ 	.byte	0x3f
	.zero		1


	//   ....[77]....
        /*11f4*/ 	.word	0x00020ab0
        /*11f8*/ 	.word	0x00000003
        /*11fc*/ 	.word	0x00022880
        /*1200*/ 	.short	0x010a
        /*1202*/ 	.byte	0x3f
	.zero		1


	//   ....[78]....
        /*1204*/ 	.word	0x00020af0
        /*1208*/ 	.word	0x0000001f
        /*120c*/ 	.word	0x00022880
        /*1210*/ 	.short	0x010a
        /*1212*/ 	.byte	0x3f
	.zero		1


	//   ....[79]....
        /*1214*/ 	.word	0x00020b60
        /*1218*/ 	.word	0x00000003
        /*121c*/ 	.word	0x00022800
        /*1220*/ 	.short	0x010a
        /*1222*/ 	.byte	0x3f
	.zero		1


	//   ....[80]....
        /*1224*/ 	.word	0x00020bb0
        /*1228*/ 	.word	0x00000069
        /*122c*/ 	.word	0x00022830
        /*1230*/ 	.short	0x010a
        /*1232*/ 	.byte	0x3f
	.zero		1


	//   ....[81]....
        /*1234*/ 	.word	0x00020c10
        /*1238*/ 	.word	0x0000000a
        /*123c*/ 	.word	0x00022830
        /*1240*/ 	.short	0x010a
        /*1242*/ 	.byte	0x3f
	.zero		1


	//   ....[82]....
        /*1244*/ 	.word	0x00020c70
        /*1248*/ 	.word	0x0000000a
        /*124c*/ 	.word	0x00022850
        /*1250*/ 	.short	0x010a
        /*1252*/ 	.byte	0x3f
	.zero		1


	//   ....[83]....
        /*1254*/ 	.word	0x00020cd0
        /*1258*/ 	.word	0x0000000c
        /*125c*/ 	.word	0x00022830
        /*1260*/ 	.short	0x010a
        /*1262*/ 	.byte	0x3f
	.zero		1


	//   ....[84]....
        /*1264*/ 	.word	0x00020d30
        /*1268*/ 	.word	0x0000000c
        /*126c*/ 	.word	0x00022850
        /*1270*/ 	.short	0x010a
        /*1272*/ 	.byte	0x3f
	.zero		1


	//   ....[85]....
        /*1274*/ 	.word	0x00020d90
        /*1278*/ 	.word	0x0000000a
        /*127c*/ 	.word	0x00022830
        /*1280*/ 	.short	0x010a
        /*1282*/ 	.byte	0x3f
	.zero		1


	//   ....[86]....
        /*1284*/ 	.word	0x00020df0
        /*1288*/ 	.word	0x0000000a
        /*128c*/ 	.word	0x00022850
        /*1290*/ 	.short	0x010a
        /*1292*/ 	.byte	0x3f
	.zero		1


	//   ....[87]....
        /*1294*/ 	.word	0x00020e50
        /*1298*/ 	.word	0x00000005
        /*129c*/ 	.word	0x00022850
        /*12a0*/ 	.short	0x010a
        /*12a2*/ 	.byte	0x3f
	.zero		1


	//   ....[88]....
        /*12a4*/ 	.word	0x00020f50
        /*12a8*/ 	.word	0x00000000
        /*12ac*/ 	.word	0x00022880
        /*12b0*/ 	.short	0x010a
        /*12b2*/ 	.byte	0x3f
	.zero		1


	//   ....[89]....
        /*12b4*/ 	.word	0x00021c30
        /*12b8*/ 	.word	0x00000000
        /*12bc*/ 	.word	0x00022840
        /*12c0*/ 	.short	0x010a
        /*12c2*/ 	.byte	0x3f
	.zero		1


	//   ....[90]....
        /*12c4*/ 	.word	0x000230c0
        /*12c8*/ 	.word	0x00000011
        /*12cc*/ 	.word	0x00022820
        /*12d0*/ 	.short	0x010a
        /*12d2*/ 	.byte	0x3f
	.zero		1


	//   ....[91]....
        /*12d4*/ 	.word	0x00023110
        /*12d8*/ 	.word	0x00000000
        /*12dc*/ 	.word	0x00022880
        /*12e0*/ 	.short	0x010a
        /*12e2*/ 	.byte	0x3f
	.zero		1


	//   ....[92]....
        /*12e4*/ 	.word	0x00023c40
        /*12e8*/ 	.word	0x00000000
        /*12ec*/ 	.word	0x00022840
        /*12f0*/ 	.short	0x010a
        /*12f2*/ 	.byte	0x3f
	.zero		1


	//   ....[93]....
        /*12f4*/ 	.word	0x00024720
        /*12f8*/ 	.word	0x00000003
        /*12fc*/ 	.word	0x00022870
        /*1300*/ 	.short	0x010a
        /*1302*/ 	.byte	0x3f
	.zero		1


	//   ....[94]....
        /*1304*/ 	.word	0x00024770
        /*1308*/ 	.word	0x00000003
        /*130c*/ 	.word	0x00022860
        /*1310*/ 	.short	0x010a
        /*1312*/ 	.byte	0x3f
	.zero		1


	//   ....[95]....
        /*1314*/ 	.word	0x000247c0
        /*1318*/ 	.word	0x00000002
        /*131c*/ 	.word	0x00022870
        /*1320*/ 	.short	0x010a
        /*1322*/ 	.byte	0x3f
	.zero		1


	//   ....[96]....
        /*1324*/ 	.word	0x00024810
        /*1328*/ 	.word	0x00000002
        /*132c*/ 	.word	0x00022860
        /*1330*/ 	.short	0x010a
        /*1332*/ 	.byte	0x3f
	.zero		1


	//   ....[97]....
        /*1334*/ 	.word	0x00024860
        /*1338*/ 	.word	0x00000005
        /*133c*/ 	.word	0x00022820
        /*1340*/ 	.short	0x010a
        /*1342*/ 	.byte	0x3f
	.zero		1


	//   ....[98]....
        /*1344*/ 	.word	0x00024a00
        /*1348*/ 	.word	0x00000003
        /*134c*/ 	.word	0x00022840
        /*1350*/ 	.short	0x010a
        /*1352*/ 	.byte	0x3f
	.zero		1


	//   ....[99]....
        /*1354*/ 	.word	0x00024a50
        /*1358*/ 	.word	0x0000001f
        /*135c*/ 	.word	0x00022840
        /*1360*/ 	.short	0x010a
        /*1362*/ 	.byte	0x3f
	.zero		1


	//   ....[100]....
        /*1364*/ 	.word	0x00024aa0
        /*1368*/ 	.word	0x00000003
        /*136c*/ 	.word	0x00022860
        /*1370*/ 	.short	0x010a
        /*1372*/ 	.byte	0x3f
	.zero		1


	//   ....[101]....
        /*1374*/ 	.word	0x00024af0
        /*1378*/ 	.word	0x0000001f
        /*137c*/ 	.word	0x00022860
        /*1380*/ 	.short	0x010a
        /*1382*/ 	.byte	0x3f
	.zero		1


	//   ....[102]....
        /*1384*/ 	.word	0x00024b40
        /*1388*/ 	.word	0x00000003
        /*138c*/ 	.word	0x00022880
        /*1390*/ 	.short	0x010a
        /*1392*/ 	.byte	0x3f
	.zero		1


	//----- nvinfo : EIATTR_NUM_MBARRIERS
	.align		4
.L_988:
        /*1394*/ 	.byte	0x03, 0x38
        /*1396*/ 	.short	0x0016


	//----- nvinfo : EIATTR_EXIT_INSTR_OFFSETS
	.align		4
        /*1398*/ 	.byte	0x04, 0x1c
        /*139a*/ 	.short	(.L_990 - .L_989)


	//   ....[0]....
.L_989:
        /*139c*/ 	.word	0x000009c0


	//   ....[1]....
        /*13a0*/ 	.word	0x00018af0


	//   ....[2]....
        /*13a4*/ 	.word	0x00020b40


	//----- nvinfo : EIATTR_MAX_THREADS
	.align		4
.L_990:
        /*13a8*/ 	.byte	0x04, 0x05
        /*13aa*/ 	.short	(.L_992 - .L_991)
.L_991:
        /*13ac*/ 	.word	0x00000180
        /*13b0*/ 	.word	0x00000001
        /*13b4*/ 	.word	0x00000001


	//----- nvinfo : EIATTR_CRS_STACK_SIZE
	.align		4
.L_992:
        /*13b8*/ 	.byte	0x04, 0x1e
        /*13ba*/ 	.short	(.L_994 - .L_993)
.L_993:
        /*13bc*/ 	.word	0x00000000


	//----- nvinfo : EIATTR_CBANK_PARAM_SIZE
	.align		4
.L_994:
        /*13c0*/ 	.byte	0x03, 0x19
        /*13c2*/ 	.short	0x0af0


	//----- nvinfo : EIATTR_PARAM_CBANK
	.align		4
        /*13c4*/ 	.byte	0x04, 0x0a
        /*13c6*/ 	.short	(.L_996 - .L_995)
	.align		4
.L_995:
        /*13c8*/ 	.word	index@(.nv.constant0._ZN7cutlass13device_kernelIN5flash11enable_sm90INS1_16FlashAttnFwdSm90INS1_25CollectiveMainloopFwdSm90ILi2EN4cute5tupleIJNS5_1CILi1EEES8_S8_EEENS6_IJNS7_ILi128EEENS7_ILi160EEESA_EEELi128ENS_12float_e4m3_tEfNS_4arch4Sm90ELb0ELb1ELb1ELb1ELb1ELb0ELb0ELb1ELb1ELb1ELb1ELb0EEENS1_21CollectiveEpilogueFwdINS6_IJSA_SA_SB_EEES9_NS_10bfloat16_tESF_Li256ELb1ELb1ELb1ELb1EEENS1_36VarlenDynamicPersistentTileSchedulerILi128ELi160ELi256ELi128ELb1ELb1ELb1ELb1ELb0ELb1EEEEEEEEEvNT_6ParamsE)
        /*13cc*/ 	.short	0x0210
        /*13ce*/ 	.short	0x0af0


	//----- nvinfo : EIATTR_SW_WAR
	.align		4
.L_996:
        /*13d0*/ 	.byte	0x04, 0x36
        /*13d2*/ 	.short	(.L_998 - .L_997)
.L_997:
        /*13d4*/ 	.word	0x00000008
.L_998:


//--------------------- .nv.info._ZN7cutlass13device_kernelIN5flash11enable_sm90INS1_16FlashAttnFwdSm90INS1_25CollectiveMainloopFwdSm90ILi2EN4cute5tupleIJNS5_1CILi1EEES8_S8_EEENS6_IJNS7_ILi128EEENS7_ILi160EEESA_EEELi128ENS_12float_e4m3_tEfNS_4arch4Sm90ELb0ELb1ELb1ELb1ELb1ELb1ELb0ELb1ELb1ELb1ELb1ELb0EEENS1_21CollectiveEpilogueFwdINS6_IJSA_SA_SB_EEES9_NS_10bfloat16_tESF_Li256ELb1ELb1ELb1ELb1EEENS1_36VarlenDynamicPersistentTileSchedulerILi128ELi160ELi256ELi128ELb1ELb1ELb1ELb1ELb0ELb1EEEEEEEEEvNT_6ParamsE --------------------------
	.section	.nv.info._ZN7cutlass13device_kernelIN5flash11enable_sm90INS1_16FlashAttnFwdSm90INS1_25CollectiveMainloopFwdSm90ILi2EN4cute5tupleIJNS5_1CILi1EEES8_S8_EEENS6_IJNS7_ILi128EEENS7_ILi160EEESA_EEELi128ENS_12float_e4m3_tEfNS_4arch4Sm90ELb0ELb1ELb1ELb1ELb1ELb1ELb0ELb1ELb1ELb1ELb1ELb0EEENS1_21CollectiveEpilogueFwdINS6_IJSA_SA_SB_EEES9_NS_10bfloat16_tESF_Li256ELb1ELb1ELb1ELb1EEENS1_36VarlenDynamicPersistentTileSchedulerILi128ELi160ELi256ELi128ELb1ELb1ELb1ELb1ELb0ELb1EEEEEEEEEvNT_6ParamsE,"",@"SHT_CUDA_INFO"
	.sectionflags	@""
	.align	4


	//----- nvinfo : EIATTR_CUDA_API_VERSION
	.align		4
        /*0000*/ 	.byte	0x04, 0x37
        /*0002*/ 	.short	(.L_1000 - .L_999)
.L_999:
        /*0004*/ 	.word	0x00000082


	//----- nvinfo : EIATTR_KPARAM_INFO
	.align		4
.L_1000:
        /*0008*/ 	.byte	0x04, 0x17
        /*000a*/ 	.short	(.L_1002 - .L_1001)
.L_1001:
        /*000c*/ 	.word	0x00000000
        /*0010*/ 	.short	0x0000
        /*0012*/ 	.short	0x0070
        /*0014*/ 	.byte	0x00, 0xf0, 0x01, 0x2a


	//----- nvinfo : EIATTR_SPARSE_MMA_MASK
	.align		4
.L_1002:
        /*0018*/ 	.byte	0x03, 0x50
        /*001a*/ 	.short	0x0000


	//----- nvinfo : EIATTR_MAXREG_COUNT
	.align		4
        /*001c*/ 	.byte	0x03, 0x1b
        /*001e*/ 	.short	0x00a8


	//----- nvinfo : EIATTR_NUM_BARRIERS
	.align		4
        /*0020*/ 	.byte	0x02, 0x4c
        /*0022*/ 	.byte	0x10
	.zero		1


	//----- nvinfo : EIATTR_EXTERNS
	.align		4
        /*0024*/ 	.byte	0x04, 0x0f
        /*0026*/ 	.short	(.L_1004 - .L_1003)


	//   ....[0]....
	.align		4
.L_1003:
        /*0028*/ 	.word	index@(__assertfail)


	//----- nvinfo : EIATTR_ANNOTATIONS
	.align		4
.L_1004:
        /*002c*/ 	.byte	0x04, 0x55
        /*002e*/ 	.short	(.L_1006 - .L_1005)


	//   ....[0]....
.L_1005:
        /* <DEDUP_REMOVED lines=47> */


	//----- nvinfo : EIATTR_MERCURY_ISA_VERSION
	.align		4
.L_1006:
        /*0308*/ 	.byte	0x03, 0x5f
        /*030a*/ 	.short	0x0101


	//----- nvinfo : EIATTR_UNUSED_LOAD_BYTE_OFFSET
	.align		4
        /*030c*/ 	.byte	0x04, 0x44
        /*030e*/ 	.short	(.L_1008 - .L_1007)


	//   ....[0]....
.L_1007:
        /*0310*/ 	.word	0x00000a80
        /*0314*/ 	.word	0x0000fff0


	//   ....[1]....
        /*0318*/ 	.word	0x00023b50
        /*031c*/ 	.word	0x0000fff0


	//----- nvinfo : EIATTR_INT_WARP_WIDE_INSTR_OFFSETS
	.align		4
.L_1008:
        /*0320*/ 	.byte	0x04, 0x31
        /*0322*/ 	.short	(.L_1010 - .L_1009)


	//   ....[0]....
.L_1009:
        /*0324*/ 	.word	0x00000120


	//   ....[1]....
        /*0328*/ 	.word	0x000001c0


	//   ....[2]....
        /*032c*/ 	.word	0x00000230


	//   ....[3]....
        /*0330*/ 	.word	0x0002aec0


	//   ....[4]....
        /*0334*/ 	.word	0x0002af50


	//   ....[5]....
        /*0338*/ 	.word	0x0002f240


	//   ....[6]....
        /*033c*/ 	.word	0x0002f2d0


	//----- nvinfo : EIATTR_COOP_GROUP_MASK_REGIDS
	.align		4
.L_1010:
        /*0340*/ 	.byte	0x04, 0x29
        /*0342*/ 	.short	(.L_1012 - .L_1011)


	//   ....[0]....
.L_1011:
        /*0344*/ 	.word	0xffffffff


	//   ....[1]....
        /*0348*/ 	.word	0xffffffff


	//   ....[2]....
        /*034c*/ 	.word	0xffffffff


	//   ....[3]....
        /*0350*/ 	.word	0xffffffff


	//   ....[4]....
        /*0354*/ 	.word	0xffffffff


	//   ....[5]....
        /*0358*/ 	.word	0xffffffff


	//   ....[6]....
        /*035c*/ 	.word	0xffffffff


	//   ....[7]....
        /*0360*/ 	.word	0xffffffff


	//   ....[8]....
        /*0364*/ 	.word	0xffffffff


	//   ....[9]....
        /*0368*/ 	.word	0xffffffff


	//   ....[10]....
        /*036c*/ 	.word	0xffffffff


	//   ....[11]....
        /*0370*/ 	.word	0xffffffff


	//   ....[12]....
        /*0374*/ 	.word	0xffffffff


	//   ....[13]....
        /*0378*/ 	.word	0xffffffff


	//   ....[14]....
        /*037c*/ 	.word	0xffffffff


	//   ....[15]....
        /*0380*/ 	.word	0xffffffff


	//   ....[16]....
        /*0384*/ 	.word	0xffffffff


	//   ....[17]....
        /*0388*/ 	.word	0xffffffff


	//   ....[18]....
        /*038c*/ 	.word	0xffffffff


	//   ....[19]....
        /*0390*/ 	.word	0xffffffff


	//   ....[20]....
        /*0394*/ 	.word	0xffffffff


	//   ....[21]....
        /*0398*/ 	.word	0xffffffff


	//   ....[22]....
        /*039c*/ 	.word	0xffffffff


	//   ....[23]....
        /*03a0*/ 	.word	0xffffffff


	//   ....[24]....
        /*03a4*/ 	.word	0xffffffff


	//   ....[25]....
        /*03a8*/ 	.word	0xffffffff


	//   ....[26]....
        /*03ac*/ 	.word	0xffffffff


	//   ....[27]....
        /*03b0*/ 	.word	0xffffffff


	//   ....[28]....
        /*03b4*/ 	.word	0xffffffff


	//   ....[29]....
        /*03b8*/ 	.word	0xffffffff


	//   ....[30]....
        /*03bc*/ 	.word	0xffffffff


	//   ....[31]....
        /*03c0*/ 	.word	0xffffffff


	//   ....[32]....
        /*03c4*/ 	.word	0xffffffff


	//   ....[33]....
        /*03c8*/ 	.word	0xffffffff


	//   ....[34]....
        /*03cc*/ 	.word	0xffffffff


	//   ....[35]....
        /*03d0*/ 	.word	0xffffffff


	//   ....[36]....
        /*03d4*/ 	.word	0xffffffff


	//   ....[37]....
        /*03d8*/ 	.word	0xffffffff


	//   ....[38]....
        /*03dc*/ 	.word	0xffffffff


	//   ....[39]....
        /*03e0*/ 	.word	0xffffffff


	//   ....[40]....
        /*03e4*/ 	.word	0xffffffff


	//   ....[41]....
        /*03e8*/ 	.word	0xffffffff


	//   ....[42]....
        /*03ec*/ 	.word	0xffffffff


	//   ....[43]....
        /*03f0*/ 	.word	0xffffffff


	//   ....[44]....
        /*03f4*/ 	.word	0xffffffff


	//   ....[45]....
        /*03f8*/ 	.word	0xffffffff


	//   ....[46]....
        /*03fc*/ 	.word	0xffffffff


	//   ....[47]....
        /*0400*/ 	.word	0xffffffff


	//   ....[48]....
        /*0404*/ 	.word	0xffffffff


	//   ....[49]....
        /*0408*/ 	.word	0xffffffff


	//   ....[50]....
        /*040c*/ 	.word	0xffffffff


	//   ....[51]....
        /*0410*/ 	.word	0xffffffff


	//   ....[52]....
        /*0414*/ 	.word	0xffffffff


	//   ....[53]....
        /*0418*/ 	.word	0xffffffff


	//   ....[54]....
        /*041c*/ 	.word	0xffffffff


	//   ....[55]....
        /*0420*/ 	.word	0xffffffff


	//   ....[56]....
        /*0424*/ 	.word	0xffffffff


	//   ....[57]....
        /*0428*/ 	.word	0xffffffff


	//   ....[58]....
        /*042c*/ 	.word	0xffffffff


	//   ....[59]....
        /*0430*/ 	.word	0xffffffff


	//   ....[60]....
        /*0434*/ 	.word	0xffffffff


	//   ....[61]....
        /*0438*/ 	.word	0xffffffff


	//   ....[62]....
        /*043c*/ 	.word	0xffffffff


	//   ....[63]....
        /*0440*/ 	.word	0xffffffff


	//   ....[64]....
        /*0444*/ 	.word	0xffffffff


	//   ....[65]....
        /*0448*/ 	.word	0xffffffff


	//   ....[66]....
        /*044c*/ 	.word	0xffffffff


	//   ....[67]....
        /*0450*/ 	.word	0xffffffff


	//   ....[68]....
        /*0454*/ 	.word	0xffffffff


	//   ....[69]....
        /*0458*/ 	.word	0xffffffff


	//   ....[70]....
        /*045c*/ 	.word	0xffffffff


	//   ....[71]....
        /*0460*/ 	.word	0xffffffff


	//   ....[72]....
        /*0464*/ 	.word	0xffffffff


	//   ....[73]....
        /*0468*/ 	.word	0xffffffff


	//   ....[74]....
        /*046c*/ 	.word	0xffffffff


	//   ....[75]....
        /*0470*/ 	.word	0xffffffff


	//   ....[76]....
        /*0474*/ 	.word	0xffffffff


	//   ....[77]....
        /*0478*/ 	.word	0xffffffff


	//   ....[78]....
        /*047c*/ 	.word	0xffffffff


	//   ....[79]....
        /*0480*/ 	.word	0xffffffff


	//   ....[80]....
        /*0484*/ 	.word	0xffffffff


	//   ....[81]....
        /*0488*/ 	.word	0xffffffff


	//   ....[82]....
        /*048c*/ 	.word	0xffffffff


	//   ....[83]....
        /*0490*/ 	.word	0xffffffff


	//   ....[84]....
        /*0494*/ 	.word	0xffffffff


	//   ....[85]....
        /*0498*/ 	.word	0xffffffff


	//   ....[86]....
        /*049c*/ 	.word	0xffffffff


	//   ....[87]....
        /*04a0*/ 	.word	0xffffffff


	//   ....[88]....
        /*04a4*/ 	.word	0xffffffff


	//   ....[89]....
        /*04a8*/ 	.word	0xffffffff


	//   ....[90]....
        /*04ac*/ 	.word	0xffffffff


	//   ....[91]....
        /*04b0*/ 	.word	0xffffffff


	//   ....[92]....
        /*04b4*/ 	.word	0xffffffff


	//   ....[93]....
        /*04b8*/ 	.word	0xffffffff


	//   ....[94]....
        /*04bc*/ 	.word	0xffffffff


	//   ....[95]....
        /*04c0*/ 	.word	0xffffffff


	//   ....[96]....
        /*04c4*/ 	.word	0xffffffff


	//   ....[97]....
        /*04c8*/ 	.word	0xffffffff


	//   ....[98]....
        /*04cc*/ 	.word	0xffffffff


	//   ....[99]....
        /*04d0*/ 	.word	0xffffffff


	//   ....[100]....
        /*04d4*/ 	.word	0xffffffff


	//   ....[101]....
        /*04d8*/ 	.word	0xffffffff


	//   ....[102]....
        /*04dc*/ 	.word	0xffffffff


	//   ....[103]....
        /*04e0*/ 	.word	0xffffffff


	//   ....[104]....
        /*04e4*/ 	.word	0xffffffff


	//   ....[105]....
        /*04e8*/ 	.word	0xffffffff


	//   ....[106]....
        /*04ec*/ 	.word	0xffffffff


	//   ....[107]....
        /*04f0*/ 	.word	0xffffffff


	//   ....[108]....
        /*04f4*/ 	.word	0xffffffff


	//   ....[109]....
        /*04f8*/ 	.word	0xffffffff


	//   ....[110]....
        /*04fc*/ 	.word	0xffffffff


	//   ....[111]....
        /*0500*/ 	.word	0xffffffff


	//   ....[112]....
        /*0504*/ 	.word	0xffffffff


	//   ....[113]....
        /*0508*/ 	.word	0xffffffff


	//   ....[114]....
        /*050c*/ 	.word	0xffffffff


	//   ....[115]....
        /*0510*/ 	.word	0xffffffff


	//   ....[116]....
        /*0514*/ 	.word	0xffffffff


	//   ....[117]....
        /*0518*/ 	.word	0xffffffff


	//   ....[118]....
        /*051c*/ 	.word	0xffffffff


	//   ....[119]....
        /*0520*/ 	.word	0xffffffff


	//   ....[120]....
        /*0524*/ 	.word	0xffffffff


	//   ....[121]....
        /*0528*/ 	.word	0xffffffff


	//   ....[122]....
        /*052c*/ 	.word	0xffffffff


	//   ....[123]....
        /*0530*/ 	.word	0xffffffff


	//   ....[124]....
        /*0534*/ 	.word	0xffffffff


	//   ....[125]....
        /*0538*/ 	.word	0xffffffff


	//   ....[126]....
        /*053c*/ 	.word	0xffffffff


	//   ....[127]....
        /*0540*/ 	.word	0xffffffff


	//   ....[128]....
        /*0544*/ 	.word	0xffffffff


	//   ....[129]....
        /*0548*/ 	.word	0xffffffff


	//   ....[130]....
        /*054c*/ 	.word	0xffffffff


	//   ....[131]....
        /*0550*/ 	.word	0xffffffff


	//   ....[132]....
        /*0554*/ 	.word	0xffffffff


	//   ....[133]....
        /*0558*/ 	.word	0xffffffff


	//   ....[134]....
        /*055c*/ 	.word	0xffffffff


	//   ....[135]....
        /*0560*/ 	.word	0xffffffff


	//   ....[136]....
        /*0564*/ 	.word	0xffffffff


	//   ....[137]....
        /*0568*/ 	.word	0xffffffff


	//   ....[138]....
        /*056c*/ 	.word	0xffffffff


	//   ....[139]....
        /*0570*/ 	.word	0xffffffff


	//   ....[140]....
        /*0574*/ 	.word	0xffffffff


	//   ....[141]....
        /*0578*/ 	.word	0xffffffff


	//   ....[142]....
        /*057c*/ 	.word	0xffffffff


	//   ....[143]....
        /*0580*/ 	.word	0xffffffff


	//   ....[144]....
        /*0584*/ 	.word	0xffffffff


	//   ....[145]....
        /*0588*/ 	.word	0xffffffff


	//   ....[146]....
        /*058c*/ 	.word	0xffffffff


	//   ....[147]....
        /*0590*/ 	.word	0xffffffff


	//   ....[148]....
        /*0594*/ 	.word	0xffffffff


	//   ....[149]....
        /*0598*/ 	.word	0xffffffff


	//   ....[150]....
        /*059c*/ 	.word	0xffffffff


	//   ....[151]....
        /*05a0*/ 	.word	0xffffffff


	//   ....[152]....
        /*05a4*/ 	.word	0xffffffff


	//   ....[153]....
        /*05a8*/ 	.word	0xffffffff


	//   ....[154]....
        /*05ac*/ 	.word	0xffffffff


	//   ....[155]....
        /*05b0*/ 	.word	0xffffffff


	//   ....[156]....
        /*05b4*/ 	.word	0xffffffff


	//   ....[157]....
        /*05b8*/ 	.word	0xffffffff


	//   ....[158]....
        /*05bc*/ 	.word	0xffffffff


	//   ....[159]....
        /*05c0*/ 	.word	0xffffffff


	//   ....[160]....
        /*05c4*/ 	.word	0xffffffff


	//   ....[161]....
        /*05c8*/ 	.word	0xffffffff


	//   ....[162]....
        /*05cc*/ 	.word	0xffffffff


	//   ....[163]....
        /*05d0*/ 	.word	0xffffffff


	//   ....[164]....
        /*05d4*/ 	.word	0xffffffff


	//   ....[165]....
        /*05d8*/ 	.word	0xffffffff


	//   ....[166]....
        /*05dc*/ 	.word	0xffffffff


	//   ....[167]....
        /*05e0*/ 	.word	0xffffffff


	//   ....[168]....
        /*05e4*/ 	.word	0xffffffff


	//   ....[169]....
        /*05e8*/ 	.word	0xffffffff


	//   ....[170]....
        /*05ec*/ 	.word	0xffffffff


	//   ....[171]....
        /*05f0*/ 	.word	0xffffffff


	//   ....[172]....
        /*05f4*/ 	.word	0xffffffff


	//   ....[173]....
        /*05f8*/ 	.word	0xffffffff


	//   ....[174]....
        /*05fc*/ 	.word	0xffffffff


	//   ....[175]....
        /*0600*/ 	.word	0xffffffff


	//   ....[176]....
        /*0604*/ 	.word	0xffffffff


	//   ....[177]....
        /*0608*/ 	.word	0xffffffff


	//   ....[178]....
        /*060c*/ 	.word	0xffffffff


	//   ....[179]....
        /*0610*/ 	.word	0xffffffff


	//   ....[180]....
        /*0614*/ 	.word	0xffffffff


	//   ....[181]....
        /*0618*/ 	.word	0xffffffff


	//   ....[182]....
        /*061c*/ 	.word	0xffffffff


	//   ....[183]....
        /*0620*/ 	.word	0xffffffff


	//   ....[184]....
        /*0624*/ 	.word	0xffffffff


	//   ....[185]....
        /*0628*/ 	.word	0xffffffff


	//   ....[186]....
        /*062c*/ 	.word	0xffffffff


	//   ....[187]....
        /*0630*/ 	.word	0xffffffff


	//   ....[188]....
        /*0634*/ 	.word	0xffffffff


	//   ....[189]....
        /*0638*/ 	.word	0xffffffff


	//   ....[190]....
        /*063c*/ 	.word	0xffffffff


	//   ....[191]....
        /*0640*/ 	.word	0xffffffff


	//   ....[192]....
        /*0644*/ 	.word	0xffffffff


	//   ....[193]....
        /*0648*/ 	.word	0xffffffff


	//   ....[194]....
        /*064c*/ 	.word	0xffffffff


	//   ....[195]....
        /*0650*/ 	.word	0xffffffff


	//   ....[196]....
        /*0654*/ 	.word	0xffffffff


	//   ....[197]....
        /*0658*/ 	.word	0xffffffff


	//   ....[198]....
        /*065c*/ 	.word	0xffffffff


	//   ....[199]....
        /*0660*/ 	.word	0xffffffff


	//   ....[200]....
        /*0664*/ 	.word	0xffffffff


	//   ....[201]....
        /*0668*/ 	.word	0xffffffff


	//   ....[202]....
        /*066c*/ 	.word	0xffffffff


	//   ....[203]....
        /*0670*/ 	.word	0xffffffff


	//   ....[204]....
        /*0674*/ 	.word	0xffffffff


	//   ....[205]....
        /*0678*/ 	.word	0xffffffff


	//   ....[206]....
        /*067c*/ 	.word	0xffffffff


	//   ....[207]....
        /*0680*/ 	.word	0xffffffff


	//   ....[208]....
        /*0684*/ 	.word	0xffffffff


	//   ....[209]....
        /*0688*/ 	.word	0xffffffff


	//   ....[210]....
        /*068c*/ 	.word	0xffffffff


	//   ....[211]....
        /*0690*/ 	.word	0xffffffff


	//   ....[212]....
        /*0694*/ 	.word	0xffffffff


	//   ....[213]....
        /*0698*/ 	.word	0xffffffff


	//   ....[214]....
        /*069c*/ 	.word	0xffffffff


	//   ....[215]....
        /*06a0*/ 	.word	0xffffffff


	//   ....[216]....
        /*06a4*/ 	.word	0xffffffff


	//   ....[217]....
        /*06a8*/ 	.word	0xffffffff


	//   ....[218]....
        /*06ac*/ 	.word	0xffffffff


	//   ....[219]....
        /*06b0*/ 	.word	0xffffffff


	//   ....[220]....
        /*06b4*/ 	.word	0xffffffff


	//   ....[221]....
        /*06b8*/ 	.word	0xffffffff


	//   ....[222]....
        /*06bc*/ 	.word	0xffffffff


	//   ....[223]....
        /*06c0*/ 	.word	0xffffffff


	//   ....[224]....
        /*06c4*/ 	.word	0xffffffff


	//   ....[225]....
        /*06c8*/ 	.word	0xffffffff


	//   ....[226]....
        /*06cc*/ 	.word	0xffffffff


	//   ....[227]....
        /*06d0*/ 	.word	0xffffffff


	//   ....[228]....
        /*06d4*/ 	.word	0xffffffff


	//   ....[229]....
        /*06d8*/ 	.word	0xffffffff


	//   ....[230]....
        /*06dc*/ 	.word	0xffffffff


	//   ....[231]....
        /*06e0*/ 	.word	0xffffffff


	//   ....[232]....
        /*06e4*/ 	.word	0xffffffff


	//   ....[233]....
        /*06e8*/ 	.word	0xffffffff


	//   ....[234]....
        /*06ec*/ 	.word	0xffffffff


	//   ....[235]....
        /*06f0*/ 	.word	0xffffffff


	//   ....[236]....
        /*06f4*/ 	.word	0xffffffff


	//   ....[237]....
        /*06f8*/ 	.word	0xffffffff


	//   ....[238]....
        /*06fc*/ 	.word	0xffffffff


	//   ....[239]....
        /*0700*/ 	.word	0xffffffff


	//   ....[240]....
        /*0704*/ 	.word	0xffffffff


	//   ....[241]....
        /*0708*/ 	.word	0xffffffff


	//   ....[242]....
        /*070c*/ 	.word	0xffffffff


	//   ....[243]....
        /*0710*/ 	.word	0xffffffff


	//   ....[244]....
        /*0714*/ 	.word	0xffffffff


	//   ....[245]....
        /*0718*/ 	.word	0xffffffff


	//   ....[246]....
        /*071c*/ 	.word	0xffffffff


	//   ....[247]....
        /*0720*/ 	.word	0xffffffff


	//   ....[248]....
        /*0724*/ 	.word	0xffffffff


	//   ....[249]....
        /*0728*/ 	.word	0xffffffff


	//   ....[250]....
        /*072c*/ 	.word	0xffffffff


	//   ....[251]....
        /*0730*/ 	.word	0xffffffff


	//   ....[252]....
        /*0734*/ 	.word	0xffffffff


	//   ....[253]....
        /*0738*/ 	.word	0xffffffff


	//   ....[254]....
        /*073c*/ 	.word	0xffffffff


	//   ....[255]....
        /*0740*/ 	.word	0xffffffff


	//   ....[0]....
        /*0744*/ 	.word	0xffffffff


	//   ....[1]....
        /*0748*/ 	.word	0xffffffff


	//   ....[2]....
        /*074c*/ 	.word	0xffffffff


	//   ....[3]....
        /*0750*/ 	.word	0xffffffff


	//   ....[4]....
        /*0754*/ 	.word	0xffffffff


	//   ....[5]....
        /*0758*/ 	.word	0xffffffff


	//   ....[6]....
        /*075c*/ 	.word	0xffffffff


	//   ....[7]....
        /*0760*/ 	.word	0xffffffff


	//   ....[8]....
        /*0764*/ 	.word	0xffffffff


	//   ....[9]....
        /*0768*/ 	.word	0xffffffff


	//   ....[10]....
        /*076c*/ 	.word	0xffffffff


	//   ....[11]....
        /*0770*/ 	.word	0xffffffff


	//   ....[12]....
        /*0774*/ 	.word	0xffffffff


	//   ....[13]....
        /*0778*/ 	.word	0xffffffff


	//   ....[14]....
        /*077c*/ 	.word	0xffffffff


	//   ....[15]....
        /*0780*/ 	.word	0xffffffff


	//   ....[16]....
        /*0784*/ 	.word	0xffffffff


	//   ....[17]....
        /*0788*/ 	.word	0xffffffff


	//   ....[18]....
        /*078c*/ 	.word	0xffffffff


	//   ....[19]....
        /*0790*/ 	.word	0xffffffff


	//   ....[20]....
        /*0794*/ 	.word	0xffffffff


	//   ....[21]....
        /*0798*/ 	.word	0xffffffff


	//   ....[22]....
        /*079c*/ 	.word	0xffffffff


	//   ....[23]....
        /*07a0*/ 	.word	0xffffffff


	//   ....[24]....
        /*07a4*/ 	.word	0xffffffff


	//   ....[25]....
        /*07a8*/ 	.word	0xffffffff


	//   ....[26]....
        /*07ac*/ 	.word	0xffffffff


	//   ....[27]....
        /*07b0*/ 	.word	0xffffffff


	//   ....[28]....
        /*07b4*/ 	.word	0xffffffff


	//   ....[29]....
        /*07b8*/ 	.word	0xffffffff


	//   ....[30]....
        /*07bc*/ 	.word	0xffffffff


	//   ....[31]....
        /*07c0*/ 	.word	0xffffffff


	//   ....[32]....
        /*07c4*/ 	.word	0xffffffff


	//   ....[33]....
        /*07c8*/ 	.word	0xffffffff


	//   ....[34]....
        /*07cc*/ 	.word	0xffffffff


	//   ....[35]....
        /*07d0*/ 	.word	0xffffffff


	//   ....[36]....
        /*07d4*/ 	.word	0xffffffff


	//   ....[37]....
        /*07d8*/ 	.word	0xffffffff


	//   ....[38]....
        /*07dc*/ 	.word	0xffffffff


	//   ....[39]....
        /*07e0*/ 	.word	0x0500000f


	//   ....[40]....
        /*07e4*/ 	.word	0x0500000f


	//   ....[41]....
        /*07e8*/ 	.word	0x0500000f


	//   ....[42]....
        /*07ec*/ 	.word	0x0500000f


	//   ....[43]....
        /*07f0*/ 	.word	0x0500000f


	//   ....[44]....
        /*07f4*/ 	.word	0x0500000f


	//   ....[45]....
        /*07f8*/ 	.word	0x0500000f


	//   ....[46]....
        /*07fc*/ 	.word	0x0500000f


	//   ....[47]....
        /*0800*/ 	.word	0x0500000f


	//   ....[48]....
        /*0804*/ 	.word	0x0500000f


	//   ....[49]....
        /*0808*/ 	.word	0x0500000f


	//   ....[50]....
        /*080c*/ 	.word	0x0500000f


	//   ....[51]....
        /*0810*/ 	.word	0x0500000f


	//   ....[52]....
        /*0814*/ 	.word	0x0500000f


	//   ....[53]....
        /*0818*/ 	.word	0x0500000f


	//   ....[54]....
        /*081c*/ 	.word	0x0500000f


	//   ....[55]....
        /*0820*/ 	.word	0x0500000f


	//   ....[56]....
        /*0824*/ 	.word	0x0500000f


	//   ....[57]....
        /*0828*/ 	.word	0x0500000f


	//   ....[58]....
        /*082c*/ 	.word	0x0500000f


	//   ....[59]....
        /*0830*/ 	.word	0x0500000f


	//   ....[60]....
        /*0834*/ 	.word	0x0500000f


	//   ....[61]....
        /*0838*/ 	.word	0x0500000f


	//   ....[62]....
        /*083c*/ 	.word	0x0500000f


	//   ....[63]....
        /*0840*/ 	.word	0x0500000f


	//   ....[64]....
        /*0844*/ 	.word	0x0500000f


	//   ....[65]....
        /*0848*/ 	.word	0x0500000f


	//   ....[66]....
        /*084c*/ 	.word	0x0500000f


	//   ....[67]....
        /*0850*/ 	.word	0x0500000f


	//   ....[68]....
        /*0854*/ 	.word	0x0500000f


	//   ....[69]....
        /*0858*/ 	.word	0x0500000f


	//   ....[70]....
        /*085c*/ 	.word	0x0500000f


	//   ....[71]....
        /*0860*/ 	.word	0x0500000f


	//   ....[72]....
        /*0864*/ 	.word	0x0500000f


	//   ....[73]....
        /*0868*/ 	.word	0x0500000f


	//   ....[74]....
        /*086c*/ 	.word	0x0500000f


	//   ....[75]....
        /*0870*/ 	.word	0x0500000f


	//   ....[76]....
        /*0874*/ 	.word	0x0500000f


	//   ....[77]....
        /*0878*/ 	.word	0x0500000f


	//   ....[78]....
        /*087c*/ 	.word	0x0500000f


	//   ....[79]....
        /*0880*/ 	.word	0x0500000f


	//   ....[80]....
        /*0884*/ 	.word	0x0500000f


	//   ....[81]....
        /*0888*/ 	.word	0x0500000f


	//   ....[82]....
        /*088c*/ 	.word	0x0500000f


	//   ....[83]....
        /*0890*/ 	.word	0x0500000f


	//   ....[84]....
        /*0894*/ 	.word	0x0500000f


	//   ....[85]....
        /*0898*/ 	.word	0x0500000f


	//   ....[86]....
        /*089c*/ 	.word	0x0500000f


	//   ....[87]....
        /*08a0*/ 	.word	0x0500000f


	//   ....[88]....
        /*08a4*/ 	.word	0x0500000f


	//   ....[89]....
        /*08a8*/ 	.word	0x0500000f


	//   ....[90]....
        /*08ac*/ 	.word	0x0500000f


	//   ....[91]....
        /*08b0*/ 	.word	0x0500000f


	//   ....[92]....
        /*08b4*/ 	.word	0x0500000f


	//   ....[93]....
        /*08b8*/ 	.word	0x0500000f


	//   ....[94]....
        /*08bc*/ 	.word	0x0500000f


	//   ....[95]....
        /*08c0*/ 	.word	0x0500000f


	//   ....[96]....
        /*08c4*/ 	.word	0x0500000f


	//   ....[97]....
        /*08c8*/ 	.word	0x0500000f


	//   ....[98]....
        /*08cc*/ 	.word	0x0500000f


	//   ....[99]....
        /*08d0*/ 	.word	0x0500000f


	//   ....[100]....
        /*08d4*/ 	.word	0x0500000f


	//   ....[101]....
        /*08d8*/ 	.word	0x0500000f


	//   ....[102]....
        /*08dc*/ 	.word	0x0500000f


	//   ....[103]....
        /*08e0*/ 	.word	0x0500000f


	//   ....[104]....
        /*08e4*/ 	.word	0x0500000f


	//   ....[105]....
        /*08e8*/ 	.word	0x0500000f


	//   ....[106]....
        /*08ec*/ 	.word	0x0500000f


	//   ....[107]....
        /*08f0*/ 	.word	0x0500000f


	//   ....[108]....
        /*08f4*/ 	.word	0x0500000f


	//   ....[109]....
        /*08f8*/ 	.word	0x0500000f


	//   ....[110]....
        /*08fc*/ 	.word	0x0500000f


	//   ....[111]....
        /*0900*/ 	.word	0x0500000f


	//   ....[112]....
        /*0904*/ 	.word	0x0500000f


	//   ....[113]....
        /*0908*/ 	.word	0x0500000f


	//   ....[114]....
        /*090c*/ 	.word	0x0500000f


	//   ....[115]....
        /*0910*/ 	.word	0x0500000f


	//   ....[116]....
        /*0914*/ 	.word	0x0500000f


	//   ....[117]....
        /*0918*/ 	.word	0x0500000f


	//   ....[118]....
        /*091c*/ 	.word	0x0500000f


	//   ....[119]....
        /*0920*/ 	.word	0x0500000f


	//   ....[120]....
        /*0924*/ 	.word	0x0500000f


	//   ....[121]....
        /*0928*/ 	.word	0x0500000f


	//   ....[122]....
        /*092c*/ 	.word	0x0500000f


	//   ....[123]....
        /*0930*/ 	.word	0x0500000f


	//   ....[124]....
        /*0934*/ 	.word	0x0500000f


	//   ....[125]....
        /*0938*/ 	.word	0x0500000f


	//   ....[126]....
        /*093c*/ 	.word	0x0500000f


	//   ....[127]....
        /*0940*/ 	.word	0x0500000f


	//   ....[128]....
        /*0944*/ 	.word	0x0500000f


	//   ....[129]....
        /*0948*/ 	.word	0x0500000f


	//   ....[130]....
        /*094c*/ 	.word	0x0500000f


	//   ....[131]....
        /*0950*/ 	.word	0x0500000f


	//   ....[132]....
        /*0954*/ 	.word	0x0500000f


	//   ....[133]....
        /*0958*/ 	.word	0x0500000f


	//   ....[134]....
        /*095c*/ 	.word	0x0500000f


	//   ....[135]....
        /*0960*/ 	.word	0x0500000f


	//   ....[136]....
        /*0964*/ 	.word	0x0500000f


	//   ....[137]....
        /*0968*/ 	.word	0x0500000f


	//   ....[138]....
        /*096c*/ 	.word	0x0500000f


	//   ....[139]....
        /*0970*/ 	.word	0x0500000f


	//   ....[140]....
        /*0974*/ 	.word	0x0500000f


	//   ....[141]....
        /*0978*/ 	.word	0x0500000f


	//   ....[142]....
        /*097c*/ 	.word	0x0500000f


	//   ....[143]....
        /*0980*/ 	.word	0x0500000f


	//   ....[144]....
        /*0984*/ 	.word	0x0500000f


	//   ....[145]....
        /*0988*/ 	.word	0x0500000f


	//   ....[146]....
        /*098c*/ 	.word	0x0500000f


	//   ....[147]....
        /*0990*/ 	.word	0x0500000f


	//   ....[148]....
        /*0994*/ 	.word	0x0500000f


	//   ....[149]....
        /*0998*/ 	.word	0x0500000f


	//   ....[150]....
        /*099c*/ 	.word	0x0500000f


	//   ....[151]....
        /*09a0*/ 	.word	0x0500000f


	//   ....[152]....
        /*09a4*/ 	.word	0x0500000f


	//   ....[153]....
        /*09a8*/ 	.word	0x0500000f


	//   ....[154]....
        /*09ac*/ 	.word	0x0500000f


	//   ....[155]....
        /*09b0*/ 	.word	0x0500000f


	//   ....[156]....
        /*09b4*/ 	.word	0x0500000f


	//   ....[157]....
        /*09b8*/ 	.word	0x0500000f


	//   ....[158]....
        /*09bc*/ 	.word	0x0500000f


	//   ....[159]....
        /*09c0*/ 	.word	0x0500000f


	//   ....[160]....
        /*09c4*/ 	.word	0x0500000f


	//   ....[161]....
        /*09c8*/ 	.word	0x0500000f


	//   ....[162]....
        /*09cc*/ 	.word	0x0500000f


	//   ....[163]....
        /*09d0*/ 	.word	0x0500000f


	//   ....[164]....
        /*09d4*/ 	.word	0x0500000f


	//   ....[165]....
        /*09d8*/ 	.word	0x0500000f


	//   ....[166]....
        /*09dc*/ 	.word	0x0500000f


	//   ....[167]....
        /*09e0*/ 	.word	0x0500000f


	//   ....[168]....
        /*09e4*/ 	.word	0x0500000f


	//   ....[169]....
        /*09e8*/ 	.word	0x0500000f


	//   ....[170]....
        /*09ec*/ 	.word	0x0500000f


	//   ....[171]....
        /*09f0*/ 	.word	0x0500000f


	//   ....[172]....
        /*09f4*/ 	.word	0x0500000f


	//   ....[173]....
        /*09f8*/ 	.word	0x0500000f


	//   ....[174]....
        /*09fc*/ 	.word	0x0500000f


	//   ....[175]....
        /*0a00*/ 	.word	0x0500000f


	//   ....[176]....
        /*0a04*/ 	.word	0x0500000f


	//   ....[177]....
        /*0a08*/ 	.word	0x0500000f


	//   ....[178]....
        /*0a0c*/ 	.word	0x0500000f


	//   ....[179]....
        /*0a10*/ 	.word	0x0500000f


	//   ....[180]....
        /*0a14*/ 	.word	0x0500000f


	//   ....[181]....
        /*0a18*/ 	.word	0x0500000f


	//   ....[182]....
        /*0a1c*/ 	.word	0x0500000f


	//   ....[183]....
        /*0a20*/ 	.word	0x0500000f


	//   ....[184]....
        /*0a24*/ 	.word	0x0500000f


	//   ....[185]....
        /*0a28*/ 	.word	0x0500000f


	//   ....[186]....
        /*0a2c*/ 	.word	0x0500000f


	//   ....[187]....
        /*0a30*/ 	.word	0x0500000f


	//   ....[188]....
        /*0a34*/ 	.word	0x0500000f


	//   ....[189]....
        /*0a38*/ 	.word	0x0500000f


	//   ....[190]....
        /*0a3c*/ 	.word	0x0500000f


	//   ....[191]....
        /*0a40*/ 	.word	0x0500000f


	//   ....[192]....
        /*0a44*/ 	.word	0x0500000f


	//   ....[193]....
        /*0a48*/ 	.word	0x0500000f


	//   ....[194]....
        /*0a4c*/ 	.word	0x0500000f


	//   ....[195]....
        /*0a50*/ 	.word	0x0500000f


	//   ....[196]....
        /*0a54*/ 	.word	0x0500000f


	//   ....[197]....
        /*0a58*/ 	.word	0x0500000f


	//   ....[198]....
        /*0a5c*/ 	.word	0x0500000f


	//   ....[199]....
        /*0a60*/ 	.word	0x0500000f


	//   ....[200]....
        /*0a64*/ 	.word	0x0500000f


	//   ....[201]....
        /*0a68*/ 	.word	0x0500000f


	//   ....[202]....
        /*0a6c*/ 	.word	0x0500000f


	//   ....[203]....
        /*0a70*/ 	.word	0x0500000f


	//   ....[204]....
        /*0a74*/ 	.word	0x0500000f


	//   ....[205]....
        /*0a78*/ 	.word	0x0500000f


	//   ....[206]....
        /*0a7c*/ 	.word	0x0500000f


	//   ....[207]....
        /*0a80*/ 	.word	0x0500000f


	//   ....[208]....
        /*0a84*/ 	.word	0x0500000f


	//   ....[209]....
        /*0a88*/ 	.word	0x0500000f


	//   ....[210]....
        /*0a8c*/ 	.word	0x0500000f


	//   ....[211]....
        /*0a90*/ 	.word	0x0500000f


	//   ....[212]....
        /*0a94*/ 	.word	0x0500000f


	//   ....[213]....
        /*0a98*/ 	.word	0x0500000f


	//   ....[214]....
        /*0a9c*/ 	.word	0x0500000f


	//   ....[215]....
        /*0aa0*/ 	.word	0x0500000f


	//   ....[216]....
        /*0aa4*/ 	.word	0x0500000f


	//   ....[217]....
        /*0aa8*/ 	.word	0x0500000f


	//   ....[218]....
        /*0aac*/ 	.word	0x0500000f


	//   ....[219]....
        /*0ab0*/ 	.word	0x0500000f


	//   ....[220]....
        /*0ab4*/ 	.word	0x0500000f


	//   ....[221]....
        /*0ab8*/ 	.word	0x0500000f


	//   ....[222]....
        /*0abc*/ 	.word	0x0500000f


	//   ....[223]....
        /*0ac0*/ 	.word	0x0500000f


	//   ....[224]....
        /*0ac4*/ 	.word	0x0500000f


	//   ....[225]....
        /*0ac8*/ 	.word	0x0500000f


	//   ....[226]....
        /*0acc*/ 	.word	0x0500000f


	//   ....[227]....
        /*0ad0*/ 	.word	0x0500000f


	//   ....[228]....
        /*0ad4*/ 	.word	0x0500000f


	//   ....[229]....
        /*0ad8*/ 	.word	0x0500000f


	//   ....[230]....
        /*0adc*/ 	.word	0x0500000f


	//   ....[231]....
        /*0ae0*/ 	.word	0x0500000f


	//   ....[232]....
        /*0ae4*/ 	.word	0x0500000f


	//   ....[233]....
        /*0ae8*/ 	.word	0x0500000f


	//   ....[234]....
        /*0aec*/ 	.word	0x0500000f


	//   ....[235]....
        /*0af0*/ 	.word	0x0500000f


	//   ....[236]....
        /*0af4*/ 	.word	0x0500000f


	//   ....[237]....
        /*0af8*/ 	.word	0x0500000f


	//   ....[238]....
        /*0afc*/ 	.word	0x0500000f


	//   ....[239]....
        /*0b00*/ 	.word	0x0500000f


	//   ....[240]....
        /*0b04*/ 	.word	0x0500000f


	//   ....[241]....
        /*0b08*/ 	.word	0x0500000f


	//   ....[242]....
        /*0b0c*/ 	.word	0x0500000f


	//   ....[243]....
        /*0b10*/ 	.word	0x0500000f


	//   ....[244]....
        /*0b14*/ 	.word	0x0500000f


	//   ....[245]....
        /*0b18*/ 	.word	0x0500000f


	//   ....[246]....
        /*0b1c*/ 	.word	0x0500000f


	//   ....[247]....
        /*0b20*/ 	.word	0x0500000f


	//   ....[248]....
        /*0b24*/ 	.word	0x0500000f


	//   ....[249]....
        /*0b28*/ 	.word	0x0500000f


	//   ....[250]....
        /*0b2c*/ 	.word	0x0500000f


	//   ....[251]....
        /*0b30*/ 	.word	0x0500000f


	//   ....[252]....
        /*0b34*/ 	.word	0x0500000f


	//   ....[253]....
        /*0b38*/ 	.word	0x0500000f


	//   ....[254]....
        /*0b3c*/ 	.word	0x0500000f


	//   ....[255]....
        /*0b40*/ 	.word	0x0500000f


	//   ....[0]....
        /*0b44*/ 	.word	0x0500000f


	//   ....[1]....
        /*0b48*/ 	.word	0x0500000f


	//   ....[2]....
        /*0b4c*/ 	.word	0x0500000f


	//   ....[3]....
        /*0b50*/ 	.word	0x0500000f


	//   ....[4]....
        /*0b54*/ 	.word	0x0500000f


	//   ....[5]....
        /*0b58*/ 	.word	0x0500000f


	//   ....[6]....
        /*0b5c*/ 	.word	0x0500000f


	//   ....[7]....
        /*0b60*/ 	.word	0x0500000f


	//   ....[8]....
        /*0b64*/ 	.word	0x0500000f


	//   ....[9]....
        /*0b68*/ 	.word	0x0500000f


	//   ....[10]....
        /*0b6c*/ 	.word	0x0500000f


	//   ....[11]....
        /*0b70*/ 	.word	0x0500000f


	//   ....[12]....
        /*0b74*/ 	.word	0x0500000f


	//   ....[13]....
        /*0b78*/ 	.word	0x0500000f


	//   ....[14]....
        /*0b7c*/ 	.word	0x0500000f


	//   ....[15]....
        /*0b80*/ 	.word	0x0500000f


	//   ....[16]....
        /*0b84*/ 	.word	0x0500000f


	//   ....[17]....
        /*0b88*/ 	.word	0x0500000f


	//   ....[18]....
        /*0b8c*/ 	.word	0x0500000f


	//----- nvinfo : EIATTR_COOP_GROUP_INSTR_OFFSETS
	.align		4
.L_1012:
        /*0b90*/ 	.byte	0x04, 0x28
        /*0b92*/ 	.short	(.L_1014 - .L_1013)


	//   ....[0]....
.L_1013:
        /*0b94*/ 	.word	0x00000060


	//   ....[1]....
        /*0b98*/ 	.word	0x00000130


	//   ....[2]....
        /*0b9c*/ 	.word	0x000001e0


	//   ....[3]....
        /*0ba0*/ 	.word	0x000003a0


	//   ....[4]....
        /*0ba4*/ 	.word	0x00000500


	//   ....[5]....
        /*0ba8*/ 	.word	0x00000620


	//   ....[6]....
        /*0bac*/ 	.word	0x00000780


	//   ....[7]....
        /*0bb0*/ 	.word	0x000030d0


	//   ....[8]....
        /*0bb4*/ 	.word	0x000030e0


	//   ....[9]....
        /*0bb8*/ 	.word	0x00003fe0


	//   ....[10]....
        /*0bbc*/ 	.word	0x00003ff0


	//   ....[11]....
        /*0bc0*/ 	.word	0x00004f30


	//   ....[12]....
        /*0bc4*/ 	.word	0x00004f40


	//   ....[13]....
        /*0bc8*/ 	.word	0x00006310


	//   ....[14]....
        /*0bcc*/ 	.word	0x00006320


	//   ....[15]....
        /*0bd0*/ 	.word	0x00007270


	//   ....[16]....
        /*0bd4*/ 	.word	0x00007280


	//   ....[17]....
        /*0bd8*/ 	.word	0x00008250


	//   ....[18]....
        /*0bdc*/ 	.word	0x00008260


	//   ....[19]....
        /*0be0*/ 	.word	0x000093f0


	//   ....[20]....
        /*0be4*/ 	.word	0x00009400


	//   ....[21]....
        /*0be8*/ 	.word	0x00009510


	//   ....[22]....
        /*0bec*/ 	.word	0x00009520


	//   ....[23]....
        /*0bf0*/ 	.word	0x00009640


	//   ....[24]....
        /*0bf4*/ 	.word	0x00009650


	//   ....[25]....
        /*0bf8*/ 	.word	0x000099b0


	//   ....[26]....
        /*0bfc*/ 	.word	0x000099d0


	//   ....[27]....
        /*0c00*/ 	.word	0x00009ac0


	//   ....[28]....
        /*0c04*/ 	.word	0x00009ae0


	//   ....[29]....
        /*0c08*/ 	.word	0x00009bd0


	//   ....[30]....
        /*0c0c*/ 	.word	0x00009bf0


	//   ....[31]....
        /*0c10*/ 	.word	0x0000a850


	//   ....[32]....
        /*0c14*/ 	.word	0x0000b1d0


	//   ....[33]....
        /*0c18*/ 	.word	0x0000b1e0


	//   ....[34]....
        /*0c1c*/ 	.word	0x0000b1f0


	//   ....[35]....
        /*0c20*/ 	.word	0x0000b200


	//   ....[36]....
        /*0c24*/ 	.word	0x0000b410


	//   ....[37]....
        /*0c28*/ 	.word	0x0000b420


	//   ....[38]....
        /*0c2c*/ 	.word	0x0000b430


	//   ....[39]....
        /*0c30*/ 	.word	0x0000b440


	//   ....[40]....
        /*0c34*/ 	.word	0x0000d8d0


	//   ....[41]....
        /*0c38*/ 	.word	0x0000d8f0


	//   ....[42]....
        /*0c3c*/ 	.word	0x0000d900


	//   ....[43]....
        /*0c40*/ 	.word	0x0000d910


	//   ....[44]....
        /*0c44*/ 	.word	0x0000da00


	//   ....[45]....
        /*0c48*/ 	.word	0x0000da20


	//   ....[46]....
        /*0c4c*/ 	.word	0x0000da30


	//   ....[47]....
        /*0c50*/ 	.word	0x0000da40


	//   ....[48]....
        /*0c54*/ 	.word	0x00010e00


	//   ....[49]....
        /*0c58*/ 	.word	0x000116c0


	//   ....[50]....
        /*0c5c*/ 	.word	0x00012f30


	//   ....[51]....
        /*0c60*/ 	.word	0x00012fd0


	//   ....[52]....
        /*0c64*/ 	.word	0x00013760


	//   ....[53]....
        /*0c68*/ 	.word	0x000137f0


	//   ....[54]....
        /*0c6c*/ 	.word	0x000161d0


	//   ....[55]....
        /*0c70*/ 	.word	0x00016960


	//   ....[56]....
        /*0c74*/ 	.word	0x00018620


	//   ....[57]....
        /*0c78*/ 	.word	0x00018640


	//   ....[58]....
        /*0c7c*/ 	.word	0x00018c00


	//   ....[59]....
        /*0c80*/ 	.word	0x00018c90


	//   ....[60]....
        /*0c84*/ 	.word	0x0001c310


	//   ....[61]....
        /*0c88*/ 	.word	0x0001c340


	//   ....[62]....
        /*0c8c*/ 	.word	0x0001c360


	//   ....[63]....
        /*0c90*/ 	.word	0x0001c390


	//   ....[64]....
        /*0c94*/ 	.word	0x0001f1c0


	//   ....[65]....
        /*0c98*/ 	.word	0x0001f950


	//   ....[66]....
        /*0c9c*/ 	.word	0x000212c0


	//   ....[67]....
        /*0ca0*/ 	.word	0x00021360


	//   ....[68]....
        /*0ca4*/ 	.word	0x00021bc0


	//   ....[69]....
        /*0ca8*/ 	.word	0x00021c80


	//   ....[70]....
        /*0cac*/ 	.word	0x00023390


	//   ....[71]....
        /*0cb0*/ 	.word	0x000233f0


	//   ....[72]....
        /*0cb4*/ 	.word	0x00023410


	//   ....[73]....
        /*0cb8*/ 	.word	0x00023430


	//   ....[74]....
        /*0cbc*/ 	.word	0x00023fb0


	//   ....[75]....
        /*0cc0*/ 	.word	0x00024020


	//   ....[76]....
        /*0cc4*/ 	.word	0x00024050


	//   ....[77]....
        /*0cc8*/ 	.word	0x00024080


	//   ....[78]....
        /*0ccc*/ 	.word	0x000240b0


	//   ....[79]....
        /*0cd0*/ 	.word	0x000240e0


	//   ....[80]....
        /*0cd4*/ 	.word	0x00024110


	//   ....[81]....
        /*0cd8*/ 	.word	0x00024140


	//   ....[82]....
        /*0cdc*/ 	.word	0x00024170


	//   ....[83]....
        /*0ce0*/ 	.word	0x000241a0


	//   ....[84]....
        /*0ce4*/ 	.word	0x000241d0


	//   ....[85]....
        /*0ce8*/ 	.word	0x00024200


	//   ....[86]....
        /*0cec*/ 	.word	0x00024230


	//   ....[87]....
        /*0cf0*/ 	.word	0x00024260


	//   ....[88]....
        /*0cf4*/ 	.word	0x00024290


	//   ....[89]....
        /*0cf8*/ 	.word	0x000242c0


	//   ....[90]....
        /*0cfc*/ 	.word	0x000242f0


	//   ....[91]....
        /*0d00*/ 	.word	0x00024320


	//   ....[92]....
        /*0d04*/ 	.word	0x00024350


	//   ....[93]....
        /*0d08*/ 	.word	0x00024380


	//   ....[94]....
        /*0d0c*/ 	.word	0x000243b0


	//   ....[95]....
        /*0d10*/ 	.word	0x000243e0


	//   ....[96]....
        /*0d14*/ 	.word	0x00024410


	//   ....[97]....
        /*0d18*/ 	.word	0x00024440


	//   ....[98]....
        /*0d1c*/ 	.word	0x00024470


	//   ....[99]....
        /*0d20*/ 	.word	0x000244a0


	//   ....[100]....
        /*0d24*/ 	.word	0x000244d0


	//   ....[101]....
        /*0d28*/ 	.word	0x00024500


	//   ....[102]....
        /*0d2c*/ 	.word	0x00024530


	//   ....[103]....
        /*0d30*/ 	.word	0x00024560


	//   ....[104]....
        /*0d34*/ 	.word	0x00024590


	//   ....[105]....
        /*0d38*/ 	.word	0x000245c0


	//   ....[106]....
        /*0d3c*/ 	.word	0x000245f0


	//   ....[107]....
        /*0d40*/ 	.word	0x00024620


	//   ....[108]....
        /*0d44*/ 	.word	0x00024650


	//   ....[109]....
        /*0d48*/ 	.word	0x00024680


	//   ....[110]....
        /*0d4c*/ 	.word	0x000246b0


	//   ....[111]....
        /*0d50*/ 	.word	0x000246e0


	//   ....[112]....
        /*0d54*/ 	.word	0x00024710


	//   ....[113]....
        /*0d58*/ 	.word	0x00024720


	//   ....[114]....
        /*0d5c*/ 	.word	0x00024730


	//   ....[115]....
        /*0d60*/ 	.word	0x00024740


	//   ....[116]....
        /*0d64*/ 	.word	0x00024770


	//   ....[117]....
        /*0d68*/ 	.word	0x00024780


	//   ....[118]....
        /*0d6c*/ 	.word	0x000247b0


	//   ....[119]....
        /*0d70*/ 	.word	0x000247e0


	//   ....[120]....
        /*0d74*/ 	.word	0x00024810


	//   ....[121]....
        /*0d78*/ 	.word	0x00024840


	//   ....[122]....
        /*0d7c*/ 	.word	0x00024870


	//   ....[123]....
        /*0d80*/ 	.word	0x000248a0


	//   ....[124]....
        /*0d84*/ 	.word	0x000248d0


	//   ....[125]....
        /*0d88*/ 	.word	0x000248f0


	//   ....[126]....
        /*0d8c*/ 	.word	0x00024900


	//   ....[127]....
        /*0d90*/ 	.word	0x00024910


	//   ....[128]....
        /*0d94*/ 	.word	0x00024920


	//   ....[129]....
        /*0d98*/ 	.word	0x00024930


	//   ....[130]....
        /*0d9c*/ 	.word	0x00024940


	//   ....[131]....
        /*0da0*/ 	.word	0x00024950


	//   ....[132]....
        /*0da4*/ 	.word	0x00024980


	//   ....[133]....
        /*0da8*/ 	.word	0x000249b0


	//   ....[134]....
        /*0dac*/ 	.word	0x000249e0


	//   ....[135]....
        /*0db0*/ 	.word	0x00024a10


	//   ....[136]....
        /*0db4*/ 	.word	0x00024a40


	//   ....[137]....
        /*0db8*/ 	.word	0x00024a80


	//   ....[138]....
        /*0dbc*/ 	.word	0x000252e0


	//   ....[139]....
        /*0dc0*/ 	.word	0x00025300


	//   ....[140]....
        /*0dc4*/ 	.word	0x00025320


	//   ....[141]....
        /*0dc8*/ 	.word	0x00025330


	//   ....[142]....
        /*0dcc*/ 	.word	0x00025a10


	//   ....[143]....
        /*0dd0*/ 	.word	0x00025a20


	//   ....[144]....
        /*0dd4*/ 	.word	0x00025b50


	//   ....[145]....
        /*0dd8*/ 	.word	0x00025b60


	//   ....[146]....
        /*0ddc*/ 	.word	0x00025c90


	//   ....[147]....
        /*0de0*/ 	.word	0x00025ca0


	//   ....[148]....
        /*0de4*/ 	.word	0x00025dd0


	//   ....[149]....
        /*0de8*/ 	.word	0x00025de0


	//   ....[150]....
        /*0dec*/ 	.word	0x00026370


	//   ....[151]....
        /*0df0*/ 	.word	0x00026380


	//   ....[152]....
        /*0df4*/ 	.word	0x00026910


	//   ....[153]....
        /*0df8*/ 	.word	0x00026920


	//   ....[154]....
        /*0dfc*/ 	.word	0x000275f0


	//   ....[155]....
        /*0e00*/ 	.word	0x00027600


	//   ....[156]....
        /*0e04*/ 	.word	0x00027740


	//   ....[157]....
        /*0e08*/ 	.word	0x00027750


	//   ....[158]....
        /*0e0c*/ 	.word	0x00027880


	//   ....[159]....
        /*0e10*/ 	.word	0x00027890


	//   ....[160]....
        /*0e14*/ 	.word	0x000279c0


	//   ....[161]....
        /*0e18*/ 	.word	0x000279d0


	//   ....[162]....
        /*0e1c*/ 	.word	0x00027b50


	//   ....[163]....
        /*0e20*/ 	.word	0x00027d30


	//   ....[164]....
        /*0e24*/ 	.word	0x00027d60


	//   ....[165]....
        /*0e28*/ 	.word	0x00027d90


	//   ....[166]....
        /*0e2c*/ 	.word	0x00027dc0


	//   ....[167]....
        /*0e30*/ 	.word	0x00027df0


	//   ....[168]....
        /*0e34*/ 	.word	0x00027e20


	//   ....[169]....
        /*0e38*/ 	.word	0x00027fa0


	//   ....[170]....
        /*0e3c*/ 	.word	0x00027fd0


	//   ....[171]....
        /*0e40*/ 	.word	0x00028000


	//   ....[172]....
        /*0e44*/ 	.word	0x00028030


	//   ....[173]....
        /*0e48*/ 	.word	0x00028060


	//   ....[174]....
        /*0e4c*/ 	.word	0x00028090


	//   ....[175]....
        /*0e50*/ 	.word	0x00028120


	//   ....[176]....
        /*0e54*/ 	.word	0x00028150


	//   ....[177]....
        /*0e58*/ 	.word	0x00028160


	//   ....[178]....
        /*0e5c*/ 	.word	0x000281a0


	//   ....[179]....
        /*0e60*/ 	.word	0x00029b00


	//   ....[180]....
        /*0e64*/ 	.word	0x0002bde0


	//   ....[181]....
        /*0e68*/ 	.word	0x0002be10


	//   ....[182]....
        /*0e6c*/ 	.word	0x0002be40


	//   ....[183]....
        /*0e70*/ 	.word	0x0002bea0


	//   ....[184]....
        /*0e74*/ 	.word	0x0002bed0


	//   ....[185]....
        /*0e78*/ 	.word	0x0002bf00


	//   ....[186]....
        /*0e7c*/ 	.word	0x0002bf30


	//   ....[187]....
        /*0e80*/ 	.word	0x0002bf60


	//   ....[188]....
        /*0e84*/ 	.word	0x0002bf90


	//   ....[189]....
        /*0e88*/ 	.word	0x0002bfc0


	//   ....[190]....
        /*0e8c*/ 	.word	0x0002bff0


	//   ....[191]....
        /*0e90*/ 	.word	0x0002c020


	//   ....[192]....
        /*0e94*/ 	.word	0x0002c050


	//   ....[193]....
        /*0e98*/ 	.word	0x0002c080


	//   ....[194]....
        /*0e9c*/ 	.word	0x0002c090


	//   ....[195]....
        /*0ea0*/ 	.word	0x0002c0a0


	//   ....[196]....
        /*0ea4*/ 	.word	0x0002c110


	//   ....[197]....
        /*0ea8*/ 	.word	0x0002c140


	//   ....[198]....
        /*0eac*/ 	.word	0x0002c170


	//   ....[199]....
        /*0eb0*/ 	.word	0x0002c1a0


	//   ....[200]....
        /*0eb4*/ 	.word	0x0002c680


	//   ....[201]....
        /*0eb8*/ 	.word	0x0002c6b0


	//   ....[202]....
        /*0ebc*/ 	.word	0x0002c770


	//   ....[203]....
        /*0ec0*/ 	.word	0x0002c7a0


	//   ....[204]....
        /*0ec4*/ 	.word	0x0002c7e0


	//   ....[205]....
        /*0ec8*/ 	.word	0x0002c810


	//   ....[206]....
        /*0ecc*/ 	.word	0x0002c850


	//   ....[207]....
        /*0ed0*/ 	.word	0x0002c880


	//   ....[208]....
        /*0ed4*/ 	.word	0x0002c8c0


	//   ....[209]....
        /*0ed8*/ 	.word	0x0002c8f0


	//   ....[210]....
        /*0edc*/ 	.word	0x0002c930


	//   ....[211]....
        /*0ee0*/ 	.word	0x0002c950


	//   ....[212]....
        /*0ee4*/ 	.word	0x0002c990


	//   ....[213]....
        /*0ee8*/ 	.word	0x0002c9b0


	//   ....[214]....
        /*0eec*/ 	.word	0x0002c9c0


	//   ....[215]....
        /*0ef0*/ 	.word	0x0002ca10


	//   ....[216]....
        /*0ef4*/ 	.word	0x0002ca20


	//   ....[217]....
        /*0ef8*/ 	.word	0x0002ca30


	//   ....[218]....
        /*0efc*/ 	.word	0x0002ca70


	//   ....[219]....
        /*0f00*/ 	.word	0x0002ca90


	//   ....[220]....
        /*0f04*/ 	.word	0x0002d170


	//   ....[221]....
        /*0f08*/ 	.word	0x0002d1a0


	//   ....[222]....
        /*0f0c*/ 	.word	0x0002d1d0


	//   ....[223]....
        /*0f10*/ 	.word	0x0002d210


	//   ....[224]....
        /*0f14*/ 	.word	0x0002d290


	//   ....[225]....
        /*0f18*/ 	.word	0x0002d2a0


	//   ....[226]....
        /*0f1c*/ 	.word	0x0002d310


	//   ....[227]....
        /*0f20*/ 	.word	0x0002d320


	//   ....[228]....
        /*0f24*/ 	.word	0x0002d390


	//   ....[229]....
        /*0f28*/ 	.word	0x0002d3a0


	//   ....[230]....
        /*0f2c*/ 	.word	0x0002d410


	//   ....[231]....
        /*0f30*/ 	.word	0x0002d420


	//   ....[232]....
        /*0f34*/ 	.word	0x0002d490


	//   ....[233]....
        /*0f38*/ 	.word	0x0002d4a0


	//   ....[234]....
        /*0f3c*/ 	.word	0x0002d4b0


	//   ....[235]....
        /*0f40*/ 	.word	0x0002d4f0


	//   ....[236]....
        /*0f44*/ 	.word	0x0002de60


	//   ....[237]....
        /*0f48*/ 	.word	0x0002de80


	//   ....[238]....
        /*0f4c*/ 	.word	0x0002de90


	//   ....[239]....
        /*0f50*/ 	.word	0x0002dea0


	//   ....[240]....
        /*0f54*/ 	.word	0x0002def0


	//   ....[241]....
        /*0f58*/ 	.word	0x0002df10


	//   ....[242]....
        /*0f5c*/ 	.word	0x0002df30


	//   ....[243]....
        /*0f60*/ 	.word	0x0002df40


	//   ....[244]....
        /*0f64*/ 	.word	0x0002df80


	//   ....[245]....
        /*0f68*/ 	.word	0x0002df90


	//   ....[246]....
        /*0f6c*/ 	.word	0x0002dfd0


	//   ....[247]....
        /*0f70*/ 	.word	0x0002dfe0


	//   ....[248]....
        /*0f74*/ 	.word	0x0002e020


	//   ....[249]....
        /*0f78*/ 	.word	0x0002e030


	//   ....[250]....
        /*0f7c*/ 	.word	0x0002e070


	//   ....[251]....
        /*0f80*/ 	.word	0x0002e080


	//   ....[252]....
        /*0f84*/ 	.word	0x0002e090


	//   ....[253]....
        /*0f88*/ 	.word	0x0002e0d0


	//   ....[254]....
        /*0f8c*/ 	.word	0x0002e0f0


	//   ....[255]....
        /*0f90*/ 	.word	0x0002e150


	//   ....[0]....
        /*0f94*/ 	.word	0x0002e500


	//   ....[1]....
        /*0f98*/ 	.word	0x0002e510


	//   ....[2]....
        /*0f9c*/ 	.word	0x0002e520


	//   ....[3]....
        /*0fa0*/ 	.word	0x0002e530


	//   ....[4]....
        /*0fa4*/ 	.word	0x0002e580


	//   ....[5]....
        /*0fa8*/ 	.word	0x0002e5a0


	//   ....[6]....
        /*0fac*/ 	.word	0x0002e5c0


	//   ....[7]....
        /*0fb0*/ 	.word	0x0002e5d0


	//   ....[8]....
        /*0fb4*/ 	.word	0x0002e610


	//   ....[9]....
        /*0fb8*/ 	.word	0x0002e620


	//   ....[10]....
        /*0fbc*/ 	.word	0x0002e660


	//   ....[11]....
        /*0fc0*/ 	.word	0x0002e670


	//   ....[12]....
        /*0fc4*/ 	.word	0x0002e6b0


	//   ....[13]....
        /*0fc8*/ 	.word	0x0002e6c0


	//   ....[14]....
        /*0fcc*/ 	.word	0x0002e700


	//   ....[15]....
        /*0fd0*/ 	.word	0x0002e710


	//   ....[16]....
        /*0fd4*/ 	.word	0x0002e720


	//   ....[17]....
        /*0fd8*/ 	.word	0x0002e760


	//   ....[18]....
        /*0fdc*/ 	.word	0x0002e780


	//   ....[19]....
        /*0fe0*/ 	.word	0x0002e7e0


	//   ....[20]....
        /*0fe4*/ 	.word	0x0002fdb0


	//   ....[21]....
        /*0fe8*/ 	.word	0x0002fde0


	//   ....[22]....
        /*0fec*/ 	.word	0x0002fe40


	//   ....[23]....
        /*0ff0*/ 	.word	0x0002fe70


	//   ....[24]....
        /*0ff4*/ 	.word	0x0002fea0


	//   ....[25]....
        /*0ff8*/ 	.word	0x0002fed0


	//   ....[26]....
        /*0ffc*/ 	.word	0x0002ff00


	//   ....[27]....
        /*1000*/ 	.word	0x0002ff30


	//   ....[28]....
        /*1004*/ 	.word	0x000300d0


	//   ....[29]....
        /*1008*/ 	.word	0x00030100


	//   ....[30]....
        /*100c*/ 	.word	0x00030130


	//   ....[31]....
        /*1010*/ 	.word	0x00030160


	//   ....[32]....
        /*1014*/ 	.word	0x00030190


	//   ....[33]....
        /*1018*/ 	.word	0x000301c0


	//   ....[34]....
        /*101c*/ 	.word	0x00030280


	//   ....[35]....
        /*1020*/ 	.word	0x000302a0


	//   ....[36]....
        /*1024*/ 	.word	0x000302c0


	//   ....[37]....
        /*1028*/ 	.word	0x00030320


	//   ....[38]....
        /*102c*/ 	.word	0x00030d80


	//   ....[39]....
        /*1030*/ 	.word	0x00031140


	//   ....[40]....
        /*1034*/ 	.word	0x000311d0


	//   ....[41]....
        /*1038*/ 	.word	0x00031260


	//   ....[42]....
        /*103c*/ 	.word	0x000312f0


	//   ....[43]....
        /*1040*/ 	.word	0x00031380


	//   ....[44]....
        /*1044*/ 	.word	0x00031410


	//   ....[45]....
        /*1048*/ 	.word	0x000314f0


	//   ....[46]....
        /*104c*/ 	.word	0x00031580


	//   ....[47]....
        /*1050*/ 	.word	0x00031620


	//   ....[48]....
        /*1054*/ 	.word	0x000316b0


	//   ....[49]....
        /*1058*/ 	.word	0x00031740


	//   ....[50]....
        /*105c*/ 	.word	0x000317d0


	//   ....[51]....
        /*1060*/ 	.word	0x000318b0


	//   ....[52]....
        /*1064*/ 	.word	0x00031940


	//   ....[53]....
        /*1068*/ 	.word	0x000319d0


	//   ....[54]....
        /*106c*/ 	.word	0x00031a60


	//   ....[55]....
        /*1070*/ 	.word	0x00031af0


	//   ....[56]....
        /*1074*/ 	.word	0x00031b80


	//   ....[57]....
        /*1078*/ 	.word	0x00031cb0


	//   ....[58]....
        /*107c*/ 	.word	0x00031d60


	//   ....[59]....
        /*1080*/ 	.word	0x00031df0


	//   ....[60]....
        /*1084*/ 	.word	0x00031e40


	//   ....[61]....
        /*1088*/ 	.word	0x00031e90


	//   ....[62]....
        /*108c*/ 	.word	0x00031f20


	//   ....[63]....
        /*1090*/ 	.word	0x00031fb0


	//   ....[64]....
        /*1094*/ 	.word	0x00032000


	//   ....[65]....
        /*1098*/ 	.word	0x00032050


	//   ....[66]....
        /*109c*/ 	.word	0x00032140


	//   ....[67]....
        /*10a0*/ 	.word	0x000321f0


	//   ....[68]....
        /*10a4*/ 	.word	0x00032250


	//   ....[69]....
        /*10a8*/ 	.word	0x000322d0


	//   ....[70]....
        /*10ac*/ 	.word	0x000323c0


	//   ....[71]....
        /*10b0*/ 	.word	0x00032410


	//   ....[72]....
        /*10b4*/ 	.word	0x00032460


	//   ....[73]....
        /*10b8*/ 	.word	0x000324b0


	//   ....[74]....
        /*10bc*/ 	.word	0x00032920


	//   ....[75]....
        /*10c0*/ 	.word	0x00032a40


	//   ....[76]....
        /*10c4*/ 	.word	0x00032b70


	//   ....[77]....
        /*10c8*/ 	.word	0x00032c90


	//   ....[78]....
        /*10cc*/ 	.word	0x00032dc0


	//   ....[79]....
        /*10d0*/ 	.word	0x00032e20


	//   ....[80]....
        /*10d4*/ 	.word	0x00032e80


	//   ....[81]....
        /*10d8*/ 	.word	0x00032ed0


	//   ....[82]....
        /*10dc*/ 	.word	0x00032f50


	//   ....[83]....
        /*10e0*/ 	.word	0x00032fc0


	//   ....[84]....
        /*10e4*/ 	.word	0x00033020


	//   ....[85]....
        /*10e8*/ 	.word	0x00033070


	//   ....[86]....
        /*10ec*/ 	.word	0x00033110


	//   ....[87]....
        /*10f0*/ 	.word	0x00033170


	//   ....[88]....
        /*10f4*/ 	.word	0x000331d0


	//   ....[89]....
        /*10f8*/ 	.word	0x00033230


	//   ....[90]....
        /*10fc*/ 	.word	0x000332b0


	//   ....[91]....
        /*1100*/ 	.word	0x00033310


	//   ....[92]....
        /*1104*/ 	.word	0x00033370


	//   ....[93]....
        /*1108*/ 	.word	0x000333d0


	//   ....[94]....
        /*110c*/ 	.word	0x00033450


	//   ....[95]....
        /*1110*/ 	.word	0x000334a0


	//   ....[96]....
        /*1114*/ 	.word	0x00033500


	//   ....[97]....
        /*1118*/ 	.word	0x00033550


	//   ....[98]....
        /*111c*/ 	.word	0x000335b0


	//   ....[99]....
        /*1120*/ 	.word	0x00033620


	//   ....[100]....
        /*1124*/ 	.word	0x00033680


	//   ....[101]....
        /*1128*/ 	.word	0x000336e0


	//   ....[102]....
        /*112c*/ 	.word	0x00033760


	//   ....[103]....
        /*1130*/ 	.word	0x000337b0


	//   ....[104]....
        /*1134*/ 	.word	0x00033810


	//   ....[105]....
        /*1138*/ 	.word	0x00033860


	//   ....[106]....
        /*113c*/ 	.word	0x000338e0


	//   ....[107]....
        /*1140*/ 	.word	0x00033950


	//   ....[108]....
        /*1144*/ 	.word	0x000339b0


	//   ....[109]....
        /*1148*/ 	.word	0x00033a30


	//   ....[110]....
        /*114c*/ 	.word	0x00033ab0


	//   ....[111]....
        /*1150*/ 	.word	0x00033b00


	//   ....[112]....
        /*1154*/ 	.word	0x00033b80


	//   ....[113]....
        /*1158*/ 	.word	0x00033bd0


	//   ....[114]....
        /*115c*/ 	.word	0x00033c50


	//   ....[115]....
        /*1160*/ 	.word	0x00033ca0


	//   ....[116]....
        /*1164*/ 	.word	0x00033d10


	//   ....[117]....
        /*1168*/ 	.word	0x00033d70


	//   ....[118]....
        /*116c*/ 	.word	0x00033df0


	//   ....[119]....
        /*1170*/ 	.word	0x00033e40


	//   ....[120]....
        /*1174*/ 	.word	0x00033ea0


	//   ....[121]....
        /*1178*/ 	.word	0x00033ef0


	//   ....[122]....
        /*117c*/ 	.word	0x00033f70


	//   ....[123]....
        /*1180*/ 	.word	0x00033fe0


	//   ....[124]....
        /*1184*/ 	.word	0x00034050


	//   ....[125]....
        /*1188*/ 	.word	0x000340a0


	//   ....[126]....
        /*118c*/ 	.word	0x00034120


	//   ....[127]....
        /*1190*/ 	.word	0x000341a0


	//   ....[128]....
        /*1194*/ 	.word	0x00034200


	//   ....[129]....
        /*1198*/ 	.word	0x00034250


	//   ....[130]....
        /*119c*/ 	.word	0x000342d0


	//   ....[131]....
        /*11a0*/ 	.word	0x00034330


	//   ....[132]....
        /*11a4*/ 	.word	0x00034390


	//   ....[133]....
        /*11a8*/ 	.word	0x00034420


	//   ....[134]....
        /*11ac*/ 	.word	0x000344a0


	//   ....[135]....
        /*11b0*/ 	.word	0x00034510


	//   ....[136]....
        /*11b4*/ 	.word	0x00034570


	//   ....[137]....
        /*11b8*/ 	.word	0x000345c0


	//   ....[138]....
        /*11bc*/ 	.word	0x00034640


	//   ....[139]....
        /*11c0*/ 	.word	0x00034690


	//   ....[140]....
        /*11c4*/ 	.word	0x00034720


	//   ....[141]....
        /*11c8*/ 	.word	0x000347b0


	//   ....[142]....
        /*11cc*/ 	.word	0x00034840


	//   ....[143]....
        /*11d0*/ 	.word	0x000348d0


	//   ....[144]....
        /*11d4*/ 	.word	0x00034960


	//   ....[145]....
        /*11d8*/ 	.word	0x000349f0


	//   ....[146]....
        /*11dc*/ 	.word	0x00034a70


	//   ....[147]....
        /*11e0*/ 	.word	0x00034ac0


	//   ....[148]....
        /*11e4*/ 	.word	0x00034b50


	//   ....[149]....
        /*11e8*/ 	.word	0x00034be0


	//   ....[150]....
        /*11ec*/ 	.word	0x00034c60


	//   ....[151]....
        /*11f0*/ 	.word	0x00034cb0


	//   ....[152]....
        /*11f4*/ 	.word	0x00034d40


	//   ....[153]....
        /*11f8*/ 	.word	0x00034dd0


	//   ....[154]....
        /*11fc*/ 	.word	0x00034e60


	//   ....[155]....
        /*1200*/ 	.word	0x00034ef0


	//   ....[156]....
        /*1204*/ 	.word	0x00034f80


	//   ....[157]....
        /*1208*/ 	.word	0x00035010


	//   ....[158]....
        /*120c*/ 	.word	0x000350d0


	//   ....[159]....
        /*1210*/ 	.word	0x000353a0


	//   ....[160]....
        /*1214*/ 	.word	0x000354a0


	//   ....[161]....
        /*1218*/ 	.word	0x00035580


	//   ....[162]....
        /*121c*/ 	.word	0x000355e0


	//   ....[163]....
        /*1220*/ 	.word	0x000356b0


	//   ....[164]....
        /*1224*/ 	.word	0x00035740


	//   ....[165]....
        /*1228*/ 	.word	0x000357e0


	//   ....[166]....
        /*122c*/ 	.word	0x00035870


	//   ....[167]....
        /*1230*/ 	.word	0x00035910


	//   ....[168]....
        /*1234*/ 	.word	0x000359a0


	//   ....[169]....
        /*1238*/ 	.word	0x00035a40


	//   ....[170]....
        /*123c*/ 	.word	0x00035ad0


	//   ....[171]....
        /*1240*/ 	.word	0x00035b70


	//   ....[172]....
        /*1244*/ 	.word	0x00035c00


	//   ....[173]....
        /*1248*/ 	.word	0x00035ca0


	//   ....[174]....
        /*124c*/ 	.word	0x00035d30


	//   ....[175]....
        /*1250*/ 	.word	0x00035dd0


	//   ....[176]....
        /*1254*/ 	.word	0x00035e30


	//   ....[177]....
        /*1258*/ 	.word	0x00035ef0


	//   ....[178]....
        /*125c*/ 	.word	0x00035f50


	//   ....[179]....
        /*1260*/ 	.word	0x00036020


	//   ....[180]....
        /*1264*/ 	.word	0x000361f0


	//   ....[181]....
        /*1268*/ 	.word	0x00036280


	//   ....[182]....
        /*126c*/ 	.word	0x00036360


	//   ....[183]....
        /*1270*/ 	.word	0x000363b0


	//   ....[184]....
        /*1274*/ 	.word	0x00036490


	//   ....[185]....
        /*1278*/ 	.word	0x000364e0


	//   ....[186]....
        /*127c*/ 	.word	0x000365c0


	//   ....[187]....
        /*1280*/ 	.word	0x00036610


	//   ....[188]....
        /*1284*/ 	.word	0x00036670


	//   ....[189]....
        /*1288*/ 	.word	0x00036740


	//   ....[190]....
        /*128c*/ 	.word	0x00036820


	//   ....[191]....
        /*1290*/ 	.word	0x00036870


	//   ....[192]....
        /*1294*/ 	.word	0x000368d0


	//   ....[193]....
        /*1298*/ 	.word	0x00036990


	//   ....[194]....
        /*129c*/ 	.word	0x000369f0


	//   ....[195]....
        /*12a0*/ 	.word	0x00036ab0


	//   ....[196]....
        /*12a4*/ 	.word	0x00036b10


	//   ....[197]....
        /*12a8*/ 	.word	0x00036bc0


	//   ....[198]....
        /*12ac*/ 	.word	0x00036c20


	//   ....[199]....
        /*12b0*/ 	.word	0x00036cf0


	//   ....[200]....
        /*12b4*/ 	.word	0x00036da0


	//   ....[201]....
        /*12b8*/ 	.word	0x00036e00


	//   ....[202]....
        /*12bc*/ 	.word	0x00036e60


	//   ....[203]....
        /*12c0*/ 	.word	0x00036f30


	//   ....[204]....
        /*12c4*/ 	.word	0x00036f90


	//   ....[205]....
        /*12c8*/ 	.word	0x00037090


	//   ....[206]....
        /*12cc*/ 	.word	0x000370f0


	//   ....[207]....
        /*12d0*/ 	.word	0x000371d0


	//   ....[208]....
        /*12d4*/ 	.word	0x00037230


	//   ....[209]....
        /*12d8*/ 	.word	0x00037310


	//   ....[210]....
        /*12dc*/ 	.word	0x00037370


	//   ....[211]....
        /*12e0*/ 	.word	0x00037450


	//   ....[212]....
        /*12e4*/ 	.word	0x000374b0


	//   ....[213]....
        /*12e8*/ 	.word	0x00037580


	//   ....[214]....
        /*12ec*/ 	.word	0x000375e0


	//   ....[215]....
        /*12f0*/ 	.word	0x000376a0


	//   ....[216]....
        /*12f4*/ 	.word	0x000377e0


	//   ....[217]....
        /*12f8*/ 	.word	0x00037880


	//   ....[218]....
        /*12fc*/ 	.word	0x000378e0


	//   ....[219]....
        /*1300*/ 	.word	0x00037990


	//   ....[220]....
        /*1304*/ 	.word	0x00037a20


	//   ....[221]....
        /*1308*/ 	.word	0x00037ab0


	//   ....[222]....
        /*130c*/ 	.word	0x00037b10


	//   ....[223]....
        /*1310*/ 	.word	0x00037bc0


	//   ....[224]....
        /*1314*/ 	.word	0x00037c20


	//   ....[225]....
        /*1318*/ 	.word	0x00037cd0


	//   ....[226]....
        /*131c*/ 	.word	0x00037d30


	//   ....[227]....
        /*1320*/ 	.word	0x00037de0


	//   ....[228]....
        /*1324*/ 	.word	0x00037e40


	//   ....[229]....
        /*1328*/ 	.word	0x00037ef0


	//   ....[230]....
        /*132c*/ 	.word	0x00037f50


	//   ....[231]....
        /*1330*/ 	.word	0x00038000


	//   ....[232]....
        /*1334*/ 	.word	0x00038090


	//   ....[233]....
        /*1338*/ 	.word	0x00038120


	//   ....[234]....
        /*133c*/ 	.word	0x00038180


	//   ....[235]....
        /*1340*/ 	.word	0x00038230


	//   ....[236]....
        /*1344*/ 	.word	0x00038320


	//   ....[237]....
        /*1348*/ 	.word	0x000383b0


	//   ....[238]....
        /*134c*/ 	.word	0x00038410


	//   ....[239]....
        /*1350*/ 	.word	0x000384c0


	//   ....[240]....
        /*1354*/ 	.word	0x00038520


	//   ....[241]....
        /*1358*/ 	.word	0x000385d0


	//   ....[242]....
        /*135c*/ 	.word	0x00038630


	//   ....[243]....
        /*1360*/ 	.word	0x000386e0


	//   ....[244]....
        /*1364*/ 	.word	0x00038740


	//   ....[245]....
        /*1368*/ 	.word	0x000387f0


	//   ....[246]....
        /*136c*/ 	.word	0x00038850


	//   ....[247]....
        /*1370*/ 	.word	0x00038900


	//   ....[248]....
        /*1374*/ 	.word	0x00038960


	//   ....[249]....
        /*1378*/ 	.word	0x00038a10


	//   ....[250]....
        /*137c*/ 	.word	0x00038a70


	//   ....[251]....
        /*1380*/ 	.word	0x00038b20


	//   ....[252]....
        /*1384*/ 	.word	0x00038b80


	//   ....[253]....
        /*1388*/ 	.word	0x00038c30


	//   ....[254]....
        /*138c*/ 	.word	0x00038c90


	//   ....[255]....
        /*1390*/ 	.word	0x00038d40


	//   ....[0]....
        /*1394*/ 	.word	0x00038f20


	//   ....[1]....
        /*1398*/ 	.word	0x00038fc0


	//   ....[2]....
        /*139c*/ 	.word	0x00039140


	//   ....[3]....
        /*13a0*/ 	.word	0x000391b0


	//   ....[4]....
        /*13a4*/ 	.word	0x00039220


	//   ....[5]....
        /*13a8*/ 	.word	0x00039290


	//   ....[6]....
        /*13ac*/ 	.word	0x00039300


	//   ....[7]....
        /*13b0*/ 	.word	0x00039380


	//   ....[8]....
        /*13b4*/ 	.word	0x00039410


	//   ....[9]....
        /*13b8*/ 	.word	0x000394b0


	//   ....[10]....
        /*13bc*/ 	.word	0x00039520


	//   ....[11]....
        /*13c0*/ 	.word	0x00039590


	//   ....[12]....
        /*13c4*/ 	.word	0x00039600


	//   ....[13]....
        /*13c8*/ 	.word	0x00039680


	//   ....[14]....
        /*13cc*/ 	.word	0x000396f0


	//   ....[15]....
        /*13d0*/ 	.word	0x000397a0


	//   ....[16]....
        /*13d4*/ 	.word	0x000397f0


	//   ....[17]....
        /*13d8*/ 	.word	0x00039880


	//   ....[18]....
        /*13dc*/ 	.word	0x000399b0


	//----- nvinfo : EIATTR_REG_RECONFIG
	.align		4
.L_1014:
        /*13e0*/ 	.byte	0x01, 0x54
	.zero		2


	//----- nvinfo : EIATTR_SYSCALL_OFFSETS
	.align		4
        /*13e4*/ 	.byte	0x04, 0x46
        /*13e6*/ 	.short	(.L_1016 - .L_1015)


	//   ....[0]....
.L_1015:
        /*13e8*/ 	.word	0x00001e80


	//   ....[1]....
        /*13ec*/ 	.word	0x00001fd0


	//   ....[2]....
        /*13f0*/ 	.word	0x0000a9f0


	//   ....[3]....
        /*13f4*/ 	.word	0x0000af30


	//   ....[4]....
        /*13f8*/ 	.word	0x0002b0b0


	//   ....[5]....
        /*13fc*/ 	.word	0x0002b220


	//   ....[6]....
        /*1400*/ 	.word	0x0002b370


	//   ....[7]....
        /*1404*/ 	.word	0x0002b4b0


	//   ....[8]....
        /*1408*/ 	.word	0x0002ce50


	//----- nvinfo : EIATTR_MBARRIER_INSTR_OFFSETS
	.align		4
.L_1016:
        /*140c*/ 	.byte	0x04, 0x39
        /*140e*/ 	.short	(.L_1018 - .L_1017)


	//   ....[0]....
.L_1017:
        /*1410*/ 	.word	0x00000250
        /*1414*/ 	.word	0x000000ff
        /*1418*/ 	.word	0x00022800
        /*141c*/ 	.short	0x0100
        /*141e*/ 	.byte	0x08
	.zero		1


	//   ....[1]....
        /*1420*/ 	.word	0x00000260
        /*1424*/ 	.word	0x000000ff
        /*1428*/ 	.word	0x00022820
        /*142c*/ 	.short	0x0100
        /*142e*/ 	.byte	0x08
	.zero		1


	//   ....[2]....
        /*1430*/ 	.word	0x00000350
        /*1434*/ 	.word	0x000000ff
        /*1438*/ 	.word	0x00022830
        /*143c*/ 	.short	0x0100
        /*143e*/ 	.byte	0x08
	.zero		1


	//   ....[3]....
        /*1440*/ 	.word	0x00000360
        /*1444*/ 	.word	0x000000ff
        /*1448*/ 	.word	0x00022840
        /*144c*/ 	.short	0x0100
        /*144e*/ 	.byte	0x08
	.zero		1


	//   ....[4]....
        /*1450*/ 	.word	0x00000370
        /*1454*/ 	.word	0x000000ff
        /*1458*/ 	.word	0x00022838
        /*145c*/ 	.short	0x0100
        /*145e*/ 	.byte	0x08
	.zero		1


	//   ....[5]....
        /*1460*/ 	.word	0x00000380
        /*1464*/ 	.word	0x000000ff
        /*1468*/ 	.word	0x00022848
        /*146c*/ 	.short	0x0100
        /*146e*/ 	.byte	0x08
	.zero		1


	//   ....[6]....
        /*1470*/ 	.word	0x000004b0
        /*1474*/ 	.word	0x000000ff
        /*1478*/ 	.word	0x00022850
        /*147c*/ 	.short	0x0100
        /*147e*/ 	.byte	0x08
	.zero		1


	//   ....[7]....
        /*1480*/ 	.word	0x000004c0
        /*1484*/ 	.word	0x000000ff
        /*1488*/ 	.word	0x00022860
        /*148c*/ 	.short	0x0100
        /*148e*/ 	.byte	0x08
	.zero		1


	//   ....[8]....
        /*1490*/ 	.word	0x000004d0
        /*1494*/ 	.word	0x000000ff
        /*1498*/ 	.word	0x00022858
        /*149c*/ 	.short	0x0100
        /*149e*/ 	.byte	0x08
	.zero		1


	//   ....[9]....
        /*14a0*/ 	.word	0x000004e0
        /*14a4*/ 	.word	0x000000ff
        /*14a8*/ 	.word	0x00022868
        /*14ac*/ 	.short	0x0100
        /*14ae*/ 	.byte	0x08
	.zero		1


	//   ....[10]....
        /*14b0*/ 	.word	0x000005d0
        /*14b4*/ 	.word	0x000000ff
        /*14b8*/ 	.word	0x00022870
        /*14bc*/ 	.short	0x0100
        /*14be*/ 	.byte	0x06
	.zero		1


	//   ....[11]....
        /*14c0*/ 	.word	0x000005e0
        /*14c4*/ 	.word	0x000000ff
        /*14c8*/ 	.word	0x00022880
        /*14cc*/ 	.short	0x0100
        /*14ce*/ 	.byte	0x06
	.zero		1


	//   ....[12]....
        /*14d0*/ 	.word	0x000005f0
        /*14d4*/ 	.word	0x000000ff
        /*14d8*/ 	.word	0x00022878
        /*14dc*/ 	.short	0x0100
        /*14de*/ 	.byte	0x06
	.zero		1


	//   ....[13]....
        /*14e0*/ 	.word	0x00000600
        /*14e4*/ 	.word	0x000000ff
        /*14e8*/ 	.word	0x00022888
        /*14ec*/ 	.short	0x0100
        /*14ee*/ 	.byte	0x06
	.zero		1


	//   ....[14]....
        /*14f0*/ 	.word	0x00000730
        /*14f4*/ 	.word	0x000000ff
        /*14f8*/ 	.word	0x00022890
        /*14fc*/ 	.short	0x0100
        /*14fe*/ 	.byte	0x08
	.zero		1


	//   ....[15]....
        /*1500*/ 	.word	0x00000740
        /*1504*/ 	.word	0x000000ff
        /*1508*/ 	.word	0x000228a0
        /*150c*/ 	.short	0x0100
        /*150e*/ 	.byte	0x08
	.zero		1


	//   ....[16]....
        /*1510*/ 	.word	0x00000750
        /*1514*/ 	.word	0x000000ff
        /*1518*/ 	.word	0x00022898
        /*151c*/ 	.short	0x0100
        /*151e*/ 	.byte	0x08
	.zero		1


	//   ....[17]....
        /*1520*/ 	.word	0x00000760
        /*1524*/ 	.word	0x000000ff
        /*1528*/ 	.word	0x000228a8
        /*152c*/ 	.short	0x0100
        /*152e*/ 	.byte	0x08
	.zero		1


	//   ....[18]....
        /*1530*/ 	.word	0x000008a0
        /*1534*/ 	.word	0x000000ff
        /*1538*/ 	.word	0x000228b0
        /*153c*/ 	.short	0x0100
        /*153e*/ 	.byte	0x08
	.zero		1


	//   ....[19]....
        /*1540*/ 	.word	0x000008b0
        /*1544*/ 	.word	0x000000ff
        /*1548*/ 	.word	0x000228c0
        /*154c*/ 	.short	0x0100
        /*154e*/ 	.byte	0x08
	.zero		1


	//   ....[20]....
        /*1550*/ 	.word	0x000008c0
        /*1554*/ 	.word	0x000000ff
        /*1558*/ 	.word	0x000228b8
        /*155c*/ 	.short	0x0100
        /*155e*/ 	.byte	0x08
	.zero		1


	//   ....[21]....
        /*1560*/ 	.word	0x000008d0
        /*1564*/ 	.word	0x000000ff
        /*1568*/ 	.word	0x000228c8
        /*156c*/ 	.short	0x0100
        /*156e*/ 	.byte	0x08
	.zero		1


	//   ....[22]....
        /*1570*/ 	.word	0x00003080
        /*1574*/ 	.word	0x00000056
        /*1578*/ 	.word	0x00022890
        /*157c*/ 	.short	0x010a
        /*157e*/ 	.byte	0x3f
	.zero		1


	//   ....[23]....
        /*1580*/ 	.word	0x000062b0
        /*1584*/ 	.word	0x00000056
        /*1588*/ 	.word	0x00022890
        /*158c*/ 	.short	0x010a
        /*158e*/ 	.byte	0x3f
	.zero		1


	//   ....[24]....
        /*1590*/ 	.word	0x00009250
        /*1594*/ 	.word	0x00000056
        /*1598*/ 	.word	0x00022890
        /*159c*/ 	.short	0x010a
        /*159e*/ 	.byte	0x3f
	.zero		1


	//   ....[25]....
        /*15a0*/ 	.word	0x00009810
        /*15a4*/ 	.word	0x00000004
        /*15a8*/ 	.word	0x00000000
        /*15ac*/ 	.short	0x0101
        /*15ae*/ 	.byte	0x3f
	.zero		1


	//   ....[26]....
        /*15b0*/ 	.word	0x00009850
        /*15b4*/ 	.word	0x00000056
        /*15b8*/ 	.word	0x000228b0
        /*15bc*/ 	.short	0x010a
        /*15be*/ 	.byte	0x3f
	.zero		1


	//   ....[27]....
        /*15c0*/ 	.word	0x00009d80
        /*15c4*/ 	.word	0x00000056
        /*15c8*/ 	.word	0x00000000
        /*15cc*/ 	.short	0x0101
        /*15ce*/ 	.byte	0x3f
	.zero		1


	//   ....[28]....
        /*15d0*/ 	.word	0x0000acb0
        /*15d4*/ 	.word	0x00000011
        /*15d8*/ 	.word	0x00022800
        /*15dc*/ 	.short	0x010a
        /*15de*/ 	.byte	0x3f
	.zero		1


	//   ....[29]....
        /*15e0*/ 	.word	0x0000ad00
        /*15e4*/ 	.word	0x00000011
        /*15e8*/ 	.word	0x00022800
        /*15ec*/ 	.short	0x010a
        /*15ee*/ 	.byte	0x3f
	.zero		1


	//   ....[30]....
        /*15f0*/ 	.word	0x0000b650
        /*15f4*/ 	.word	0x00000011
        /*15f8*/ 	.word	0x00022800
        /*15fc*/ 	.short	0x010a
        /*15fe*/ 	.byte	0x3f
	.zero		1


	//   ....[31]....
        /*1600*/ 	.word	0x0000dc40
        /*1604*/ 	.word	0x00000011
        /*1608*/ 	.word	0x00022800
        /*160c*/ 	.short	0x010a
        /*160e*/ 	.byte	0x3f
	.zero		1


	//   ....[32]....
        /*1610*/ 	.word	0x0000fce0
        /*1614*/ 	.word	0x0000000e
        /*1618*/ 	.word	0x00022830
        /*161c*/ 	.short	0x010a
        /*161e*/ 	.byte	0x3f
	.zero		1


	//   ....[33]....
        /*1620*/ 	.word	0x0000fd70
        /*1624*/ 	.word	0x0000000e
        /*1628*/ 	.word	0x00022830
        /*162c*/ 	.short	0x010a
        /*162e*/ 	.byte	0x3f
	.zero		1


	//   ....[34]....
        /*1630*/ 	.word	0x00010f60
        /*1634*/ 	.word	0x0000000e
        /*1638*/ 	.word	0x00000000
        /*163c*/ 	.short	0x0101
        /*163e*/ 	.byte	0x3f
	.zero		1


	//   ....[35]....
        /*1640*/ 	.word	0x00014c50
        /*1644*/ 	.word	0x0000000f
        /*1648*/ 	.word	0x00022830
        /*164c*/ 	.short	0x010a
        /*164e*/ 	.byte	0x3f
	.zero		1


	//   ....[36]....
        /*1650*/ 	.word	0x00014ca0
        /*1654*/ 	.word	0x0000000f
        /*1658*/ 	.word	0x00022830
        /*165c*/ 	.short	0x010a
        /*165e*/ 	.byte	0x3f
	.zero		1


	//   ....[37]....
        /*1660*/ 	.word	0x00015910
        /*1664*/ 	.word	0x0000000f
        /*1668*/ 	.word	0x00022850
        /*166c*/ 	.short	0x010a
        /*166e*/ 	.byte	0x3f
	.zero		1


	//   ....[38]....
        /*1670*/ 	.word	0x00015950
        /*1674*/ 	.word	0x0000000f
        /*1678*/ 	.word	0x00022850
        /*167c*/ 	.short	0x010a
        /*167e*/ 	.byte	0x3f
	.zero		1


	//   ....[39]....
        /*1680*/ 	.word	0x00016280
        /*1684*/ 	.word	0x00000058
        /*1688*/ 	.word	0x00000000
        /*168c*/ 	.short	0x0101
        /*168e*/ 	.byte	0x3f
	.zero		1


	//   ....[40]....
        /*1690*/ 	.word	0x000199e0
        /*1694*/ 	.word	0x0000000f
        /*1698*/ 	.word	0x00000000
        /*169c*/ 	.short	0x0101
        /*169e*/ 	.byte	0x3f
	.zero		1


	//   ....[41]....
        /*16a0*/ 	.word	0x0001a3f0
        /*16a4*/ 	.word	0x0000000e
        /*16a8*/ 	.word	0x00022830
        /*16ac*/ 	.short	0x010a
        /*16ae*/ 	.byte	0x3f
	.zero		1


	//   ....[42]....
        /*16b0*/ 	.word	0x0001a440
        /*16b4*/ 	.word	0x0000000e
        /*16b8*/ 	.word	0x00022830
        /*16bc*/ 	.short	0x010a
        /*16be*/ 	.byte	0x3f
	.zero		1


	//   ....[43]....
        /*16c0*/ 	.word	0x0001b0e0
        /*16c4*/ 	.word	0x0000000f
        /*16c8*/ 	.word	0x00022850
        /*16cc*/ 	.short	0x010a
        /*16ce*/ 	.byte	0x3f
	.zero		1


	//   ....[44]....
        /*16d0*/ 	.word	0x0001b120
        /*16d4*/ 	.word	0x0000000f
        /*16d8*/ 	.word	0x00022850
        /*16dc*/ 	.short	0x010a
        /*16de*/ 	.byte	0x3f
	.zero		1


	//   ....[45]....
        /*16e0*/ 	.word	0x0001ca90
        /*16e4*/ 	.word	0x000000a7
        /*16e8*/ 	.word	0x00000000
        /*16ec*/ 	.short	0x0101
        /*16ee*/ 	.byte	0x3f
	.zero		1


	//   ....[46]....
        /*16f0*/ 	.word	0x0001d4d0
        /*16f4*/ 	.word	0x0000000f
        /*16f8*/ 	.word	0x00000000
        /*16fc*/ 	.short	0x0101
        /*16fe*/ 	.byte	0x3f
	.zero		1


	//   ....[47]....
        /*1700*/ 	.word	0x0001dc00
        /*1704*/ 	.word	0x0000000e
        /*1708*/ 	.word	0x00022830
        /*170c*/ 	.short	0x010a
        /*170e*/ 	.byte	0x3f
	.zero		1


	//   ....[48]....
        /*1710*/ 	.word	0x0001dc50
        /*1714*/ 	.word	0x0000000e
        /*1718*/ 	.word	0x00022830
        /*171c*/ 	.short	0x010a
        /*171e*/ 	.byte	0x3f
	.zero		1


	//   ....[49]....
        /*1720*/ 	.word	0x0001e8f0
        /*1724*/ 	.word	0x0000000f
        /*1728*/ 	.word	0x00022850
        /*172c*/ 	.short	0x010a
        /*172e*/ 	.byte	0x3f
	.zero		1


	//   ....[50]....
        /*1730*/ 	.word	0x0001e930
        /*1734*/ 	.word	0x0000000f
        /*1738*/ 	.word	0x00022850
        /*173c*/ 	.short	0x010a
        /*173e*/ 	.byte	0x3f
	.zero		1


	//   ....[51]....
        /*1740*/ 	.word	0x0001f270
        /*1744*/ 	.word	0x00000058
        /*1748*/ 	.word	0x00000000
        /*174c*/ 	.short	0x0101
        /*174e*/ 	.byte	0x3f
	.zero		1


	//   ....[52]....
        /*1750*/ 	.word	0x000229d0
        /*1754*/ 	.word	0x0000000f
        /*1758*/ 	.word	0x00000000
        /*175c*/ 	.short	0x0101
        /*175e*/ 	.byte	0x3f
	.zero		1


	//   ....[53]....
        /*1760*/ 	.word	0x00023040
        /*1764*/ 	.word	0x0000000b
        /*1768*/ 	.word	0x00022850
        /*176c*/ 	.short	0x010a
        /*176e*/ 	.byte	0x3f
	.zero		1


	//   ....[54]....
        /*1770*/ 	.word	0x000230c0
        /*1774*/ 	.word	0x0000000b
        /*1778*/ 	.word	0x00022850
        /*177c*/ 	.short	0x010a
        /*177e*/ 	.byte	0x3f
	.zero		1


	//   ....[55]....
        /*1780*/ 	.word	0x00023860
        /*1784*/ 	.word	0x00000003
        /*1788*/ 	.word	0x00000000
        /*178c*/ 	.short	0x0101
        /*178e*/ 	.byte	0x3f
	.zero		1


	//   ....[56]....
        /*1790*/ 	.word	0x00025930
        /*1794*/ 	.word	0x00000000
        /*1798*/ 	.word	0x00000000
        /*179c*/ 	.short	0x0101
        /*179e*/ 	.byte	0x3f
	.zero		1


	//   ....[57]....
        /*17a0*/ 	.word	0x000260d0
        /*17a4*/ 	.word	0x00000008
        /*17a8*/ 	.word	0x00000000
        /*17ac*/ 	.short	0x0101
        /*17ae*/ 	.byte	0x3f
	.zero		1


	//   ....[58]....
        /*17b0*/ 	.word	0x00029be0
        /*17b4*/ 	.word	0x00000011
        /*17b8*/ 	.word	0x00022820
        /*17bc*/ 	.short	0x010a
        /*17be*/ 	.byte	0x3f
	.zero		1


	//   ....[59]....
        /*17c0*/ 	.word	0x00029cb0
        /*17c4*/ 	.word	0x00000005
        /*17c8*/ 	.word	0x000228a0
        /*17cc*/ 	.short	0x010a
        /*17ce*/ 	.byte	0x3f
	.zero		1


	//   ....[60]....
        /*17d0*/ 	.word	0x00029ef0
        /*17d4*/ 	.word	0x00000005
        /*17d8*/ 	.word	0x000228c0
        /*17dc*/ 	.short	0x010a
        /*17de*/ 	.byte	0x3f
	.zero		1


	//   ....[61]....
        /*17e0*/ 	.word	0x0002a2a0
        /*17e4*/ 	.word	0x00000005
        /*17e8*/ 	.word	0x000228a0
        /*17ec*/ 	.short	0x010a
        /*17ee*/ 	.byte	0x3f
	.zero		1


	//   ....[62]....
        /*17f0*/ 	.word	0x0002a4d0
        /*17f4*/ 	.word	0x00000005
        /*17f8*/ 	.word	0x000228c0
        /*17fc*/ 	.short	0x010a
        /*17fe*/ 	.byte	0x3f
	.zero		1


	//   ....[63]....
        /*1800*/ 	.word	0x0002ba80
        /*1804*/ 	.word	0x00000004
        /*1808*/ 	.word	0x00022880
        /*180c*/ 	.short	0x010a
        /*180e*/ 	.byte	0x3f
	.zero		1


	//   ....[64]....
        /*1810*/ 	.word	0x0002c320
        /*1814*/ 	.word	0x00000004
        /*1818*/ 	.word	0x00022870
        /*181c*/ 	.short	0x0107
        /*181e*/ 	.byte	0x3f
	.zero		1


	//   ....[65]....
        /*1820*/ 	.word	0x0002c3e0
        /*1824*/ 	.word	0x00000004
        /*1828*/ 	.word	0x00022870
        /*182c*/ 	.short	0x0101
        /*182e*/ 	.byte	0x3f
	.zero		1


	//   ....[66]....
        /*1830*/ 	.word	0x0002c430
        /*1834*/ 	.word	0x00000004
        /*1838*/ 	.word	0x00022840
        /*183c*/ 	.short	0x010a
        /*183e*/ 	.byte	0x3f
	.zero		1


	//   ....[67]....
        /*1840*/ 	.word	0x0002cb70
        /*1844*/ 	.word	0x00000004
        /*1848*/ 	.word	0x00022830
        /*184c*/ 	.short	0x0107
        /*184e*/ 	.byte	0x3f
	.zero		1


	//   ....[68]....
        /*1850*/ 	.word	0x0002cc50
        /*1854*/ 	.word	0x00000004
        /*1858*/ 	.word	0x00022830
        /*185c*/ 	.short	0x0101
        /*185e*/ 	.byte	0x3f
	.zero		1


	//   ....[69]....
        /*1860*/ 	.word	0x0002d5a0
        /*1864*/ 	.word	0x00000011
        /*1868*/ 	.word	0x00022800
        /*186c*/ 	.short	0x0107
        /*186e*/ 	.byte	0x3f
	.zero		1


	//   ....[70]....
        /*1870*/ 	.word	0x0002d690
        /*1874*/ 	.word	0x00000011
        /*1878*/ 	.word	0x00022800
        /*187c*/ 	.short	0x0101
        /*187e*/ 	.byte	0x3f
	.zero		1


	//   ....[71]....
        /*1880*/ 	.word	0x0002d6b0
        /*1884*/ 	.word	0x00000011
        /*1888*/ 	.word	0x00022820
        /*188c*/ 	.short	0x010a
        /*188e*/ 	.byte	0x3f
	.zero		1


	//   ....[72]....
        /*1890*/ 	.word	0x0002dbf0
        /*1894*/ 	.word	0x00000000
        /*1898*/ 	.word	0x00022880
        /*189c*/ 	.short	0x010a
        /*189e*/ 	.byte	0x3f
	.zero		1


	//   ....[73]....
        /*18a0*/ 	.word	0x0002e1d0
        /*18a4*/ 	.word	0x00000000
        /*18a8*/ 	.word	0x00022870
        /*18ac*/ 	.short	0x0107
        /*18ae*/ 	.byte	0x3f
	.zero		1


	//   ....[74]....
        /*18b0*/ 	.word	0x0002e290
        /*18b4*/ 	.word	0x00000000
        /*18b8*/ 	.word	0x00022870
        /*18bc*/ 	.short	0x0101
        /*18be*/ 	.byte	0x3f
	.zero		1


	//   ....[75]....
        /*18c0*/ 	.word	0x0002e2c0
        /*18c4*/ 	.word	0x00000000
        /*18c8*/ 	.word	0x00022840
        /*18cc*/ 	.short	0x010a
        /*18ce*/ 	.byte	0x3f
	.zero		1


	//   ....[76]....
        /*18d0*/ 	.word	0x0002e860
        /*18d4*/ 	.word	0x00000000
        /*18d8*/ 	.word	0x00022830
        /*18dc*/ 	.short	0x0107
        /*18de*/ 	.byte	0x3f
	.zero		1


	//   ....[77]....
        /*18e0*/ 	.word	0x0002e930
        /*18e4*/ 	.word	0x00000000
        /*18e8*/ 	.word	0x00022830
        /*18ec*/ 	.short	0x0101
        /*18ee*/ 	.byte	0x3f
	.zero		1


	//   ....[78]....
        /*18f0*/ 	.word	0x0002e9b0
        /*18f4*/ 	.word	0x00000002
        /*18f8*/ 	.word	0x00022870
        /*18fc*/ 	.short	0x010a
        /*18fe*/ 	.byte	0x3f
	.zero		1


	//   ....[79]....
        /*1900*/ 	.word	0x0002ea40
        /*1904*/ 	.word	0x00000002
        /*1908*/ 	.word	0x00022860
        /*190c*/ 	.short	0x010a
        /*190e*/ 	.byte	0x3f
	.zero		1


	//   ....[80]....
        /*1910*/ 	.word	0x0002f110
        /*1914*/ 	.word	0x00000002
        /*1918*/ 	.word	0x00022850
        /*191c*/ 	.short	0x0101
        /*191e*/ 	.byte	0x3f
	.zero		1


	//   ....[81]....
        /*1920*/ 	.word	0x0002f1a0
        /*1924*/ 	.word	0x00000002
        /*1928*/ 	.word	0x00000000
        /*192c*/ 	.short	0x0101
        /*192e*/ 	.byte	0x3f
	.zero		1


	//   ....[82]....
        /*1930*/ 	.word	0x0002f370
        /*1934*/ 	.word	0x00000000
        /*1938*/ 	.word	0x00022870
        /*193c*/ 	.short	0x010a
        /*193e*/ 	.byte	0x3f
	.zero		1


	//   ....[83]....
        /*1940*/ 	.word	0x0002f400
        /*1944*/ 	.word	0x00000000
        /*1948*/ 	.word	0x00022860
        /*194c*/ 	.short	0x010a
        /*194e*/ 	.byte	0x3f
	.zero		1


	//   ....[84]....
        /*1950*/ 	.word	0x0002fae0
        /*1954*/ 	.word	0x00000000
        /*1958*/ 	.word	0x00022850
        /*195c*/ 	.short	0x0101
        /*195e*/ 	.byte	0x3f
	.zero		1


	//   ....[85]....
        /*1960*/ 	.word	0x0002fb90
        /*1964*/ 	.word	0x00000000
        /*1968*/ 	.word	0x00000000
        /*196c*/ 	.short	0x0101
        /*196e*/ 	.byte	0x3f
	.zero		1


	//   ....[86]....
        /*1970*/ 	.word	0x00030d00
        /*1974*/ 	.word	0x00000005
        /*1978*/ 	.word	0x00022820
        /*197c*/ 	.short	0x010a
        /*197e*/ 	.byte	0x3f
	.zero		1


	//   ....[87]....
        /*1980*/ 	.word	0x00030ea0
        /*1984*/ 	.word	0x00000003
        /*1988*/ 	.word	0x00022840
        /*198c*/ 	.short	0x010a
        /*198e*/ 	.byte	0x3f
	.zero		1


	//   ....[88]....
        /*1990*/ 	.word	0x00030f30
        /*1994*/ 	.word	0x00000023
        /*1998*/ 	.word	0x00022840
        /*199c*/ 	.short	0x010a
        /*199e*/ 	.byte	0x3f
	.zero		1


	//   ....[89]....
        /*19a0*/ 	.word	0x00030f70
        /*19a4*/ 	.word	0x00000003
        /*19a8*/ 	.word	0x00022860
        /*19ac*/ 	.short	0x010a
        /*19ae*/ 	.byte	0x3f
	.zero		1


	//   ....[90]....
        /*19b0*/ 	.word	0x00030fb0
        /*19b4*/ 	.word	0x00000023
        /*19b8*/ 	.word	0x00022860
        /*19bc*/ 	.short	0x010a
        /*19be*/ 	.byte	0x3f
	.zero		1


	//   ....[91]....
        /*19c0*/ 	.word	0x00030ff0
        /*19c4*/ 	.word	0x00000003
        /*19c8*/ 	.word	0x00022880
        /*19cc*/ 	.short	0x010a
        /*19ce*/ 	.byte	0x3f
	.zero		1


	//   ....[92]....
        /*19d0*/ 	.word	0x00031030
        /*19d4*/ 	.word	0x00000023
        /*19d8*/ 	.word	0x00022880
        /*19dc*/ 	.short	0x010a
        /*19de*/ 	.byte	0x3f
	.zero		1


	//   ....[93]....
        /*19e0*/ 	.word	0x00031090
        /*19e4*/ 	.word	0x00000056
        /*19e8*/ 	.word	0x00022890
        /*19ec*/ 	.short	0x010a
        /*19ee*/ 	.byte	0x3f
	.zero		1


	//   ....[94]....
        /*19f0*/ 	.word	0x00031440
        /*19f4*/ 	.word	0x00000056
        /*19f8*/ 	.word	0x00022890
        /*19fc*/ 	.short	0x010a
        /*19fe*/ 	.byte	0x3f
	.zero		1


	//   ....[95]....
        /*1a00*/ 	.word	0x00031800
        /*1a04*/ 	.word	0x00000056
        /*1a08*/ 	.word	0x00022890
        /*1a0c*/ 	.short	0x010a
        /*1a0e*/ 	.byte	0x3f
	.zero		1


	//   ....[96]....
        /*1a10*/ 	.word	0x00031bb0
        /*1a14*/ 	.word	0x00000056
        /*1a18*/ 	.word	0x000228b0
        /*1a1c*/ 	.short	0x010a
        /*1a1e*/ 	.byte	0x3f
	.zero		1


	//   ....[97]....
        /*1a20*/ 	.word	0x00032080
        /*1a24*/ 	.word	0x00000011
        /*1a28*/ 	.word	0x00022800
        /*1a2c*/ 	.short	0x010a
        /*1a2e*/ 	.byte	0x3f
	.zero		1


	//   ....[98]....
        /*1a30*/ 	.word	0x00032570
        /*1a34*/ 	.word	0x00000011
        /*1a38*/ 	.word	0x00022800
        /*1a3c*/ 	.short	0x010a
        /*1a3e*/ 	.byte	0x3f
	.zero		1


	//   ....[99]....
        /*1a40*/ 	.word	0x000325c0
        /*1a44*/ 	.word	0x0000000e
        /*1a48*/ 	.word	0x00022830
        /*1a4c*/ 	.short	0x010a
        /*1a4e*/ 	.byte	0x3f
	.zero		1


	//   ....[100]....
        /*1a50*/ 	.word	0x00032610
        /*1a54*/ 	.word	0x0000000f
        /*1a58*/ 	.word	0x00022830
        /*1a5c*/ 	.short	0x010a
        /*1a5e*/ 	.byte	0x3f
	.zero		1


	//   ....[101]....
        /*1a60*/ 	.word	0x00032660
        /*1a64*/ 	.word	0x0000000f
        /*1a68*/ 	.word	0x00022850
        /*1a6c*/ 	.short	0x010a
        /*1a6e*/ 	.byte	0x3f
	.zero		1


	//   ....[102]....
        /*1a70*/ 	.word	0x000326b0
        /*1a74*/ 	.word	0x0000000e
        /*1a78*/ 	.word	0x00022830
        /*1a7c*/ 	.short	0x010a
        /*1a7e*/ 	.byte	0x3f
	.zero		1


	//   ....[103]....
        /*1a80*/ 	.word	0x00032700
        /*1a84*/ 	.word	0x0000000f
        /*1a88*/ 	.word	0x00022850
        /*1a8c*/ 	.short	0x010a
        /*1a8e*/ 	.byte	0x3f
	.zero		1


	//   ....[104]....
        /*1a90*/ 	.word	0x00032750
        /*1a94*/ 	.word	0x0000000e
        /*1a98*/ 	.word	0x00022830
        /*1a9c*/ 	.short	0x010a
        /*1a9e*/ 	.byte	0x3f
	.zero		1


	//   ....[105]....
        /*1aa0*/ 	.word	0x000327a0
        /*1aa4*/ 	.word	0x0000000f
        /*1aa8*/ 	.word	0x00022850
        /*1aac*/ 	.short	0x010a
        /*1aae*/ 	.byte	0x3f
	.zero		1


	//   ....[106]....
        /*1ab0*/ 	.word	0x000327f0
        /*1ab4*/ 	.word	0x0000000b
        /*1ab8*/ 	.word	0x00022850
        /*1abc*/ 	.short	0x010a
        /*1abe*/ 	.byte	0x3f
	.zero		1


	//   ....[107]....
        /*1ac0*/ 	.word	0x00035190
        /*1ac4*/ 	.word	0x00000011
        /*1ac8*/ 	.word	0x00022820
        /*1acc*/ 	.short	0x010a
        /*1ace*/ 	.byte	0x3f
	.zero		1


	//   ....[108]....
        /*1ad0*/ 	.word	0x000351e0
        /*1ad4*/ 	.word	0x00000005
        /*1ad8*/ 	.word	0x000228a0
        /*1adc*/ 	.short	0x010a
        /*1ade*/ 	.byte	0x3f
	.zero		1


	//   ....[109]....
        /*1ae0*/ 	.word	0x00035230
        /*1ae4*/ 	.word	0x00000005
        /*1ae8*/ 	.word	0x000228c0
        /*1aec*/ 	.short	0x010a
        /*1aee*/ 	.byte	0x3f
	.zero		1


	//   ....[110]....
        /*1af0*/ 	.word	0x00035280
        /*1af4*/ 	.word	0x00000005
        /*1af8*/ 	.word	0x000228a0
        /*1afc*/ 	.short	0x010a
        /*1afe*/ 	.byte	0x3f
	.zero		1


	//   ....[111]....
        /*1b00*/ 	.word	0x000352d0
        /*1b04*/ 	.word	0x00000005
        /*1b08*/ 	.word	0x000228c0
        /*1b0c*/ 	.short	0x010a
        /*1b0e*/ 	.byte	0x3f
	.zero		1


	//   ....[112]....
        /*1b10*/ 	.word	0x000353f0
        /*1b14*/ 	.word	0x00000004
        /*1b18*/ 	.word	0x00022880
        /*1b1c*/ 	.short	0x010a
        /*1b1e*/ 	.byte	0x3f
	.zero		1


	//   ....[113]....
        /*1b20*/ 	.word	0x00036140
        /*1b24*/ 	.word	0x00000004
        /*1b28*/ 	.word	0x00022840
        /*1b2c*/ 	.short	0x010a
        /*1b2e*/ 	.byte	0x3f
	.zero		1


	//   ....[114]....
        /*1b30*/ 	.word	0x000376e0
        /*1b34*/ 	.word	0x00000011
        /*1b38*/ 	.word	0x00022820
        /*1b3c*/ 	.short	0x010a
        /*1b3e*/ 	.byte	0x3f
	.zero		1


	//   ....[115]....
        /*1b40*/ 	.word	0x00037730
        /*1b44*/ 	.word	0x00000000
        /*1b48*/ 	.word	0x00022880
        /*1b4c*/ 	.short	0x010a
        /*1b4e*/ 	.byte	0x3f
	.zero		1


	//   ....[116]....
        /*1b50*/ 	.word	0x00038270
        /*1b54*/ 	.word	0x00000000
        /*1b58*/ 	.word	0x00022840
        /*1b5c*/ 	.short	0x010a
        /*1b5e*/ 	.byte	0x3f
	.zero		1


	//   ....[117]....
        /*1b60*/ 	.word	0x00038d80
        /*1b64*/ 	.word	0x00000002
        /*1b68*/ 	.word	0x00022870
        /*1b6c*/ 	.short	0x010a
        /*1b6e*/ 	.byte	0x3f
	.zero		1


	//   ....[118]....
        /*1b70*/ 	.word	0x00038dd0
        /*1b74*/ 	.word	0x00000002
        /*1b78*/ 	.word	0x00022860
        /*1b7c*/ 	.short	0x010a
        /*1b7e*/ 	.byte	0x3f
	.zero		1


	//   ....[119]....
        /*1b80*/ 	.word	0x00038e20
        /*1b84*/ 	.word	0x00000000
        /*1b88*/ 	.word	0x00022870
        /*1b8c*/ 	.short	0x010a
        /*1b8e*/ 	.byte	0x3f
	.zero		1


	//   ....[120]....
        /*1b90*/ 	.word	0x00038e70
        /*1b94*/ 	.word	0x00000000
        /*1b98*/ 	.word	0x00022860
        /*1b9c*/ 	.short	0x010a
        /*1b9e*/ 	.byte	0x3f
	.zero		1


	//   ....[121]....
        /*1ba0*/ 	.word	0x000398d0
        /*1ba4*/ 	.word	0x00000005
        /*1ba8*/ 	.word	0x00022820
        /*1bac*/ 	.short	0x010a
        /*1bae*/ 	.byte	0x3f
	.zero		1


	//   ....[122]....
        /*1bb0*/ 	.word	0x00039a70
        /*1bb4*/ 	.word	0x00000003
        /*1bb8*/ 	.word	0x00022840
        /*1bbc*/ 	.short	0x010a
        /*1bbe*/ 	.byte	0x3f
	.zero		1


	//   ....[123]....
        /*1bc0*/ 	.word	0x00039ac0
        /*1bc4*/ 	.word	0x00000023
        /*1bc8*/ 	.word	0x00022840
        /*1bcc*/ 	.short	0x010a
        /*1bce*/ 	.byte	0x3f
	.zero		1


	//   ....[124]....
        /*1bd0*/ 	.word	0x00039b10
        /*1bd4*/ 	.word	0x00000003
        /*1bd8*/ 	.word	0x00022860
        /*1bdc*/ 	.short	0x010a
        /*1bde*/ 	.byte	0x3f
	.zero		1


	//   ....[125]....
        /*1be0*/ 	.word	0x00039b60
        /*1be4*/ 	.word	0x00000023
        /*1be8*/ 	.word	0x00022860
        /*1bec*/ 	.short	0x010a
        /*1bee*/ 	.byte	0x3f
	.zero		1


	//   ....[126]....
        /*1bf0*/ 	.word	0x00039bb0
        /*1bf4*/ 	.word	0x00000003
        /*1bf8*/ 	.word	0x00022880
        /*1bfc*/ 	.short	0x010a
        /*1bfe*/ 	.byte	0x3f
	.zero		1


	//----- nvinfo : EIATTR_NUM_MBARRIERS
	.align		4
.L_1018:
        /*1c00*/ 	.byte	0x03, 0x38
        /*1c02*/ 	.short	0x0016


	//----- nvinfo : EIATTR_EXIT_INSTR_OFFSETS
	.align		4
        /*1c04*/ 	.byte	0x04, 0x1c
        /*1c06*/ 	.short	(.L_1020 - .L_1019)


	//   ....[0]....
.L_1019:
        /*1c08*/ 	.word	0x00031080


	//----- nvinfo : EIATTR_MAX_THREADS
	.align		4
.L_1020:
        /*1c0c*/ 	.byte	0x04, 0x05
        /*1c0e*/ 	.short	(.L_1022 - .L_1021)
.L_1021:
        /*1c10*/ 	.word	0x00000180
        /*1c14*/ 	.word	0x00000001
        /*1c18*/ 	.word	0x00000001


	//----- nvinfo : EIATTR_CRS_STACK_SIZE
	.align		4
.L_1022:
        /*1c1c*/ 	.byte	0x04, 0x1e
        /*1c1e*/ 	.short	(.L_1024 - .L_1023)
.L_1023:
        /*1c20*/ 	.word	0x00000000


	//----- nvinfo : EIATTR_CBANK_PARAM_SIZE
	.align		4
.L_1024:
        /*1c24*/ 	.byte	0x03, 0x19
        /*1c26*/ 	.short	0x0af0


	//----- nvinfo : EIATTR_PARAM_CBANK
	.align		4
        /*1c28*/ 	.byte	0x04, 0x0a
        /*1c2a*/ 	.short	(.L_1026 - .L_1025)
	.align		4
.L_1025:
        /*1c2c*/ 	.word	index@(.nv.constant0._ZN7cutlass13device_kernelIN5flash11enable_sm90INS1_16FlashAttnFwdSm90INS1_25CollectiveMainloopFwdSm90ILi2EN4cute5tupleIJNS5_1CILi1EEES8_S8_EEENS6_IJNS7_ILi128EEENS7_ILi160EEESA_EEELi128ENS_12float_e4m3_tEfNS_4arch4Sm90ELb0ELb1ELb1ELb1ELb1ELb1ELb0ELb1ELb1ELb1ELb1ELb0EEENS1_21CollectiveEpilogueFwdINS6_IJSA_SA_SB_EEES9_NS_10bfloat16_tESF_Li256ELb1ELb1ELb1ELb1EEENS1_36VarlenDynamicPersistentTileSchedulerILi128ELi160ELi256ELi128ELb1ELb1ELb1ELb1ELb0ELb1EEEEEEEEEvNT_6ParamsE)
        /*1c30*/ 	.short	0x0210
        /*1c32*/ 	.short	0x0af0


	//----- nvinfo : EIATTR_SW_WAR
	.align		4
.L_1026:
        /*1c34*/ 	.byte	0x04, 0x36
        /*1c36*/ 	.short	(.L_1028 - .L_1027)
.L_1027:
        /*1c38*/ 	.word	0x00000008
.L_1028:


//--------------------- .nv.info._ZN7cutlass13device_kernelIN5flash11enable_sm90INS1_16FlashAttnFwdSm90INS1_25CollectiveMainloopFwdSm90ILi2EN4cute5tupleIJNS5_1CILi1EEES8_S8_EEENS6_IJNS7_ILi128EEENS7_ILi160EEESA_EEELi128ENS_12float_e4m3_tEfNS_4arch4Sm90ELb1ELb0ELb1ELb0ELb1ELb0ELb0ELb1ELb1ELb1ELb1ELb0EEENS1_21CollectiveEpilogueFwdINS6_IJSA_SA_SB_EEES9_NS_10bfloat16_tESF_Li256ELb0ELb1ELb1ELb1EEENS1_19SingleTileSchedulerILb0ELb1ELb1ELi128EEEEEEEEEvNT_6ParamsE --------------------------
	.section	.nv.info._ZN7cutlass13device_kernelIN5flash11enable_sm90INS1_16FlashAttnFwdSm90INS1_25CollectiveMainloopFwdSm90ILi2EN4cute5tupleIJNS5_1CILi1EEES8_S8_EEENS6_IJNS7_ILi128EEENS7_ILi160EEESA_EEELi128ENS_12float_e4m3_tEfNS_4arch4Sm90ELb1ELb0ELb1ELb0ELb1ELb0ELb0ELb1ELb1ELb1ELb1ELb0EEENS1_21CollectiveEpilogueFwdINS6_IJSA_SA_SB_EEES9_NS_10bfloat16_tESF_Li256ELb0ELb1ELb1ELb1EEENS1_19SingleTileSchedulerILb0ELb1ELb1ELi128EEEEEEEEEvNT_6ParamsE,"",@"SHT_CUDA_INFO"
	.sectionflags	@""
	.align	4


	//----- nvinfo : EIATTR_CUDA_API_VERSION
	.align		4
        /*0000*/ 	.byte	0x04, 0x37
        /*0002*/ 	.short	(.L_1030 - .L_1029)
.L_1029:
        /*0004*/ 	.word	0x00000082


	//----- nvinfo : EIATTR_KPARAM_INFO
	.align		4
.L_1030:
        /*0008*/ 	.byte	0x04, 0x17
        /*000a*/ 	.short	(.L_1032 - .L_1031)
.L_1031:
        /*000c*/ 	.word	0x00000000
        /*0010*/ 	.short	0x0000
        /*0012*/ 	.short	0x0070
        /*0014*/ 	.byte	0x00, 0xf0, 0x01, 0x28


	//----- nvinfo : EIATTR_SPARSE_MMA_MASK
	.align		4
.L_1032:
        /*0018*/ 	.byte	0x03, 0x50
        /*001a*/ 	.short	0x0000


	//----- nvinfo : EIATTR_MAXREG_COUNT
	.align		4
        /*001c*/ 	.byte	0x03, 0x1b
        /*001e*/ 	.short	0x00a8


	//----- nvinfo : EIATTR_NUM_BARRIERS
	.align		4
        /*0020*/ 	.byte	0x02, 0x4c
        /*0022*/ 	.byte	0x10
	.zero		1


	//----- nvinfo : EIATTR_EXTERNS
	.align		4
        /*0024*/ 	.byte	0x04, 0x0f
        /*0026*/ 	.short	(.L_1034 - .L_1033)


	//   ....[0]....
	.align		4
.L_1033:
        /*0028*/ 	.word	index@(__assertfail)


	//----- nvinfo : EIATTR_ANNOTATIONS
	.align		4
.L_1034:
        /*002c*/ 	.byte	0x04, 0x55
        /*002e*/ 	.short	(.L_1036 - .L_1035)


	//   ....[0]....
.L_1035:
        /*0030*/ 	.word	0x00000001
        /*0034*/ 	.byte	0x60, 0x07, 0x01, 0x00, 0x01, 0x00, 0x00, 0x00, 0x70, 0x07, 0x01, 0x00, 0x01, 0x00, 0x00, 0x00
        /*0044*/ 	.byte	0x30, 0x23, 0x01, 0x00, 0x01, 0x00, 0x00, 0x00, 0x00, 0x24, 0x01, 0x00, 0x01, 0x00, 0x00, 0x00
        /*0054*/ 	.byte	0x00, 0x36, 0x01, 0x00, 0x01, 0x00, 0x00, 0x00, 0x10, 0x36, 0x01, 0x00, 0x01, 0x00, 0x00, 0x00
        /*0064*/ 	.byte	0x40, 0x3d, 0x01, 0x00, 0x01, 0x00, 0x00, 0x00, 0xb0, 0x3d, 0x01, 0x00


	//----- nvinfo : EIATTR_MERCURY_ISA_VERSION
	.align		4
.L_1036:
        /*0070*/ 	.byte	0x03, 0x5f
        /*0072*/ 	.short	0x0101


	//----- nvinfo : EIATTR_INT_WARP_WIDE_INSTR_OFFSETS
	.align		4
        /*0074*/ 	.byte	0x04, 0x31
        /*0076*/ 	.short	(.L_1038 - .L_1037)


	//   ....[0]....
.L_1037:
        /*0078*/ 	.word	0x000000c0


	//   ....[1]....
        /*007c*/ 	.word	0x000000d0


	//   ....[2]....
        /*0080*/ 	.word	0x00000170


	//----- nvinfo : EIATTR_COOP_GROUP_MASK_REGIDS
	.align		4
.L_1038:
        /*0084*/ 	.byte	0x04, 0x29
        /*0086*/ 	.short	(.L_1040 - .L_1039)


	//   ....[0]....
.L_1039:
        /*0088*/ 	.word	0xffffffff


	//   ....[1]....
        /*008c*/ 	.word	0xffffffff


	//   ....[2]....
        /*0090*/ 	.word	0xffffffff


	//   ....[3]....
        /*0094*/ 	.word	0xffffffff


	//   ....[4]....
        /*0098*/ 	.word	0xffffffff


	//   ....[5]....
        /*009c*/ 	.word	0xffffffff


	//   ....[6]....
        /*00a0*/ 	.word	0xffffffff


	//   ....[7]....
        /*00a4*/ 	.word	0xffffffff


	//   ....[8]....
        /*00a8*/ 	.word	0xffffffff


	//   ....[9]....
        /*00ac*/ 	.word	0xffffffff


	//   ....[10]....
        /*00b0*/ 	.word	0xffffffff


	//   ....[11]....
        /*00b4*/ 	.word	0xffffffff


	//   ....[12]....
        /*00b8*/ 	.word	0xffffffff


	//   ....[13]....
        /*00bc*/ 	.word	0xffffffff


	//   ....[14]....
        /*00c0*/ 	.word	0xffffffff


	//   ....[15]....
        /*00c4*/ 	.word	0xffffffff


	//   ....[16]....
        /*00c8*/ 	.word	0xffffffff


	//   ....[17]....
        /*00cc*/ 	.word	0xffffffff


	//   ....[18]....
        /*00d0*/ 	.word	0xffffffff


	//   ....[19]....
        /*00d4*/ 	.word	0xffffffff


	//   ....[20]....
        /*00d8*/ 	.word	0xffffffff


	//   ....[21]....
        /*00dc*/ 	.word	0xffffffff


	//   ....[22]....
        /*00e0*/ 	.word	0xffffffff


	//   ....[23]....
        /*00e4*/ 	.word	0xffffffff


	//   ....[24]....
        /*00e8*/ 	.word	0xffffffff


	//   ....[25]....
        /*00ec*/ 	.word	0xffffffff


	//   ....[26]....
        /*00f0*/ 	.word	0xffffffff


	//   ....[27]....
        /*00f4*/ 	.word	0xffffffff


	//   ....[28]....
        /*00f8*/ 	.word	0xffffffff


	//   ....[29]....
        /*00fc*/ 	.word	0xffffffff


	//   ....[30]....
        /*0100*/ 	.word	0xffffffff


	//   ....[31]....
        /*0104*/ 	.word	0xffffffff


	//   ....[32]....
        /*0108*/ 	.word	0xffffffff


	//   ....[33]....
        /*010c*/ 	.word	0xffffffff


	//   ....[34]....
        /*0110*/ 	.word	0xffffffff


	//   ....[35]....
        /*0114*/ 	.word	0xffffffff


	//   ....[36]....
        /*0118*/ 	.word	0xffffffff


	//   ....[37]....
        /*011c*/ 	.word	0xffffffff


	//   ....[38]....
        /*0120*/ 	.word	0xffffffff


	//   ....[39]....
        /*0124*/ 	.word	0xffffffff


	//   ....[40]....
        /*0128*/ 	.word	0xffffffff


	//   ....[41]....
        /*012c*/ 	.word	0xffffffff


	//   ....[42]....
        /*0130*/ 	.word	0xffffffff


	//   ....[43]....
        /*0134*/ 	.word	0xffffffff


	//   ....[44]....
        /*0138*/ 	.word	0xffffffff


	//   ....[45]....
        /*013c*/ 	.word	0xffffffff


	//   ....[46]....
        /*0140*/ 	.word	0xffffffff


	//   ....[47]....
        /*0144*/ 	.word	0xffffffff


	//   ....[48]....
        /*0148*/ 	.word	0xffffffff


	//   ....[49]....
        /*014c*/ 	.word	0xffffffff


	//   ....[50]....
        /*0150*/ 	.word	0xffffffff


	//   ....[51]....
        /*0154*/ 	.word	0xffffffff


	//   ....[52]....
        /*0158*/ 	.word	0xffffffff


	//   ....[53]....
        /*015c*/ 	.word	0xffffffff


	//   ....[54]....
        /*0160*/ 	.word	0xffffffff


	//   ....[55]....
        /*0164*/ 	.word	0xffffffff


	//   ....[56]....
        /*0168*/ 	.word	0xffffffff


	//   ....[57]....
        /*016c*/ 	.word	0xffffffff


	//   ....[58]....
        /*0170*/ 	.word	0xffffffff


	//   ....[59]....
        /*0174*/ 	.word	0xffffffff


	//   ....[60]....
        /*0178*/ 	.word	0xffffffff


	//   ....[61]....
        /*017c*/ 	.word	0xffffffff


	//   ....[62]....
        /*0180*/ 	.word	0xffffffff


	//   ....[63]....
        /*0184*/ 	.word	0xffffffff


	//   ....[64]....
        /*0188*/ 	.word	0xffffffff


	//   ....[65]....
        /*018c*/ 	.word	0xffffffff


	//   ....[66]....
        /*0190*/ 	.word	0xffffffff


	//   ....[67]....
        /*0194*/ 	.word	0xffffffff


	//   ....[68]....
        /*0198*/ 	.word	0xffffffff


	//   ....[69]....
        /*019c*/ 	.word	0xffffffff


	//   ....[70]....
        /*01a0*/ 	.word	0xffffffff


	//   ....[71]....
        /*01a4*/ 	.word	0xffffffff


	//   ....[72]....
        /*01a8*/ 	.word	0xffffffff


	//   ....[73]....
        /*01ac*/ 	.word	0xffffffff


	//   ....[74]....
        /*01b0*/ 	.word	0xffffffff


	//   ....[75]....
        /*01b4*/ 	.word	0xffffffff


	//   ....[76]....
        /*01b8*/ 	.word	0xffffffff


	//   ....[77]....
        /*01bc*/ 	.word	0xffffffff


	//   ....[78]....
        /*01c0*/ 	.word	0xffffffff


	//   ....[79]....
        /*01c4*/ 	.word	0xffffffff


	//   ....[80]....
        /*01c8*/ 	.word	0xffffffff


	//   ....[81]....
        /*01cc*/ 	.word	0xffffffff


	//   ....[82]....
        /*01d0*/ 	.word	0xffffffff


	//   ....[83]....
        /*01d4*/ 	.word	0xffffffff


	//   ....[84]....
        /*01d8*/ 	.word	0xffffffff


	//   ....[85]....
        /*01dc*/ 	.word	0xffffffff


	//   ....[86]....
        /*01e0*/ 	.word	0xffffffff


	//   ....[87]....
        /*01e4*/ 	.word	0xffffffff


	//   ....[88]....
        /*01e8*/ 	.word	0xffffffff


	//   ....[89]....
        /*01ec*/ 	.word	0xffffffff


	//   ....[90]....
        /*01f0*/ 	.word	0xffffffff


	//   ....[91]....
        /*01f4*/ 	.word	0xffffffff


	//   ....[92]....
        /*01f8*/ 	.word	0xffffffff


	//   ....[93]....
        /*01fc*/ 	.word	0xffffffff


	//   ....[94]....
        /*0200*/ 	.word	0xffffffff


	//   ....[95]....
        /*0204*/ 	.word	0xffffffff


	//   ....[96]....
        /*0208*/ 	.word	0xffffffff


	//   ....[97]....
        /*020c*/ 	.word	0xffffffff


	//   ....[98]....
        /*0210*/ 	.word	0xffffffff


	//   ....[99]....
        /*0214*/ 	.word	0xffffffff


	//   ....[100]....
        /*0218*/ 	.word	0xffffffff


	//   ....[101]....
        /*021c*/ 	.word	0xffffffff


	//   ....[102]....
        /*0220*/ 	.word	0xffffffff


	//   ....[103]....
        /*0224*/ 	.word	0xffffffff


	//   ....[104]....
        /*0228*/ 	.word	0xffffffff


	//   ....[105]....
        /*022c*/ 	.word	0xffffffff


	//   ....[106]....
        /*0230*/ 	.word	0xffffffff


	//   ....[107]....
        /*0234*/ 	.word	0xffffffff


	//   ....[108]....
        /*0238*/ 	.word	0xffffffff


	//   ....[109]....
        /*023c*/ 	.word	0xffffffff


	//   ....[110]....
        /*0240*/ 	.word	0xffffffff


	//   ....[111]....
        /*0244*/ 	.word	0xffffffff


	//   ....[112]....
        /*0248*/ 	.word	0xffffffff


	//   ....[113]....
        /*024c*/ 	.word	0xffffffff


	//   ....[114]....
        /*0250*/ 	.word	0xffffffff


	//   ....[115]....
        /*0254*/ 	.word	0xffffffff


	//   ....[116]....
        /*0258*/ 	.word	0xffffffff


	//   ....[117]....
        /*025c*/ 	.word	0xffffffff


	//   ....[118]....
        /*0260*/ 	.word	0xffffffff


	//   ....[119]....
        /*0264*/ 	.word	0xffffffff


	//   ....[120]....
        /*0268*/ 	.word	0xffffffff


	//   ....[121]....
        /*026c*/ 	.word	0xffffffff


	//   ....[122]....
        /*0270*/ 	.word	0xffffffff


	//   ....[123]....
        /*0274*/ 	.word	0xffffffff


	//   ....[124]....
        /*0278*/ 	.word	0xffffffff


	//   ....[125]....
        /*027c*/ 	.word	0xffffffff


	//   ....[126]....
        /*0280*/ 	.word	0xffffffff


	//   ....[127]....
        /*0284*/ 	.word	0xffffffff


	//   ....[128]....
        /*0288*/ 	.word	0xffffffff


	//   ....[129]....
        /*028c*/ 	.word	0xffffffff


	//   ....[130]....
        /*0290*/ 	.word	0xffffffff


	//   ....[131]....
        /*0294*/ 	.word	0xffffffff


	//   ....[132]....
        /*0298*/ 	.word	0xffffffff


	//   ....[133]....
        /*029c*/ 	.word	0xffffffff


	//   ....[134]....
        /*02a0*/ 	.word	0xffffffff


	//   ....[135]....
        /*02a4*/ 	.word	0xffffffff


	//   ....[136]....
        /*02a8*/ 	.word	0xffffffff


	//   ....[137]....
        /*02ac*/ 	.word	0xffffffff


	//   ....[138]....
        /*02b0*/ 	.word	0xffffffff


	//   ....[139]....
        /*02b4*/ 	.word	0xffffffff


	//   ....[140]....
        /*02b8*/ 	.word	0xffffffff


	//   ....[141]....
        /*02bc*/ 	.word	0xffffffff


	//   ....[142]....
        /*02c0*/ 	.word	0xffffffff


	//   ....[143]....
        /*02c4*/ 	.word	0xffffffff


	//   ....[144]....
        /*02c8*/ 	.word	0xffffffff


	//   ....[145]....
        /*02cc*/ 	.word	0xffffffff


	//   ....[146]....
        /*02d0*/ 	.word	0xffffffff


	//   ....[147]....
        /*02d4*/ 	.word	0xffffffff


	//   ....[148]....
        /*02d8*/ 	.word	0xffffffff


	//   ....[149]....
        /*02dc*/ 	.word	0xffffffff


	//   ....[150]....
        /*02e0*/ 	.word	0xffffffff


	//   ....[151]....
        /*02e4*/ 	.word	0xffffffff


	//   ....[152]....
        /*02e8*/ 	.word	0xffffffff


	//   ....[153]....
        /*02ec*/ 	.word	0xffffffff


	//   ....[154]....
        /*02f0*/ 	.word	0xffffffff


	//   ....[155]....
        /*02f4*/ 	.word	0xffffffff


	//   ....[156]....
        /*02f8*/ 	.word	0xffffffff


	//   ....[157]....
        /*02fc*/ 	.word	0xffffffff


	//   ....[158]....
        /*0300*/ 	.word	0xffffffff


	//   ....[159]....
        /*0304*/ 	.word	0xffffffff


	//   ....[160]....
        /*0308*/ 	.word	0xffffffff


	//   ....[161]....
        /*030c*/ 	.word	0xffffffff


	//   ....[162]....
        /*0310*/ 	.word	0xffffffff


	//   ....[163]....
        /*0314*/ 	.word	0xffffffff


	//   ....[164]....
        /*0318*/ 	.word	0xffffffff


	//   ....[165]....
        /*031c*/ 	.word	0xffffffff


	//   ....[166]....
        /*0320*/ 	.word	0xffffffff


	//   ....[167]....
        /*0324*/ 	.word	0xffffffff


	//   ....[168]....
        /*0328*/ 	.word	0xffffffff


	//   ....[169]....
        /*032c*/ 	.word	0xffffffff


	//   ....[170]....
        /*0330*/ 	.word	0xffffffff


	//   ....[171]....
        /*0334*/ 	.word	0xffffffff


	//   ....[172]....
        /*0338*/ 	.word	0xffffffff


	//   ....[173]....
        /*033c*/ 	.word	0xffffffff


	//   ....[174]....
        /*0340*/ 	.word	0xffffffff


	//   ....[175]....
        /*0344*/ 	.word	0xffffffff


	//   ....[176]....
        /*0348*/ 	.word	0xffffffff


	//   ....[177]....
        /*034c*/ 	.word	0xffffffff


	//   ....[178]....
        /*0350*/ 	.word	0xffffffff


	//   ....[179]....
        /*0354*/ 	.word	0xffffffff


	//   ....[180]....
        /*0358*/ 	.word	0xffffffff


	//   ....[181]....
        /*035c*/ 	.word	0xffffffff


	//   ....[182]....
        /*0360*/ 	.word	0xffffffff


	//   ....[183]....
        /*0364*/ 	.word	0xffffffff


	//   ....[184]....
        /*0368*/ 	.word	0xffffffff


	//   ....[185]....
        /*036c*/ 	.word	0xffffffff


	//   ....[186]....
        /*0370*/ 	.word	0xffffffff


	//   ....[187]....
        /*0374*/ 	.word	0xffffffff


	//   ....[188]....
        /*0378*/ 	.word	0xffffffff


	//   ....[189]....
        /*037c*/ 	.word	0xffffffff


	//   ....[190]....
        /*0380*/ 	.word	0xffffffff


	//   ....[191]....
        /*0384*/ 	.word	0xffffffff


	//   ....[192]....
        /*0388*/ 	.word	0xffffffff


	//   ....[193]....
        /*038c*/ 	.word	0xffffffff


	//   ....[194]....
        /*0390*/ 	.word	0xffffffff


	//   ....[195]....
        /*0394*/ 	.word	0xffffffff


	//   ....[196]....
        /*0398*/ 	.word	0xffffffff


	//   ....[197]....
        /*039c*/ 	.word	0x0500000f


	//   ....[198]....
        /*03a0*/ 	.word	0x0500000f


	//   ....[199]....
        /*03a4*/ 	.word	0x0500000f


	//   ....[200]....
        /*03a8*/ 	.word	0x0500000f


	//   ....[201]....
        /*03ac*/ 	.word	0x0500000f


	//   ....[202]....
        /*03b0*/ 	.word	0x0500000f


	//   ....[203]....
        /*03b4*/ 	.word	0x0500000f


	//   ....[204]....
        /*03b8*/ 	.word	0x0500000f


	//   ....[205]....
        /*03bc*/ 	.word	0x0500000f


	//   ....[206]....
        /*03c0*/ 	.word	0x0500000f


	//   ....[207]....
        /*03c4*/ 	.word	0x0500000f


	//   ....[208]....
        /*03c8*/ 	.word	0x0500000f


	//   ....[209]....
        /*03cc*/ 	.word	0x0500000f


	//   ....[210]....
        /*03d0*/ 	.word	0x0500000f


	//   ....[211]....
        /*03d4*/ 	.word	0x0500000f


	//   ....[212]....
        /*03d8*/ 	.word	0x0500000f


	//   ....[213]....
        /*03dc*/ 	.word	0x0500000f


	//   ....[214]....
        /*03e0*/ 	.word	0x0500000f


	//   ....[215]....
        /*03e4*/ 	.word	0x0500000f


	//   ....[216]....
        /*03e8*/ 	.word	0x0500000f


	//   ....[217]....
        /*03ec*/ 	.word	0x0500000f


	//   ....[218]....
        /*03f0*/ 	.word	0x0500000f


	//   ....[219]....
        /*03f4*/ 	.word	0x0500000f


	//   ....[220]....
        /*03f8*/ 	.word	0x0500000f


	//   ....[221]....
        /*03fc*/ 	.word	0x0500000f


	//   ....[222]....
        /*0400*/ 	.word	0x0500000f


	//   ....[223]....
        /*0404*/ 	.word	0x0500000f


	//   ....[224]....
        /*0408*/ 	.word	0x0500000f


	//   ....[225]....
        /*040c*/ 	.word	0x0500000f


	//   ....[226]....
        /*0410*/ 	.word	0x0500000f


	//   ....[227]....
        /*0414*/ 	.word	0x0500000f


	//   ....[228]....
        /*0418*/ 	.word	0x0500000f


	//   ....[229]....
        /*041c*/ 	.word	0x0500000f


	//   ....[230]....
        /*0420*/ 	.word	0x0500000f


	//   ....[231]....
        /*0424*/ 	.word	0x0500000f


	//   ....[232]....
        /*0428*/ 	.word	0x0500000f


	//   ....[233]....
        /*042c*/ 	.word	0x0500000f


	//   ....[234]....
        /*0430*/ 	.word	0x0500000f


	//   ....[235]....
        /*0434*/ 	.word	0x0500000f


	//   ....[236]....
        /*0438*/ 	.word	0x0500000f


	//   ....[237]....
        /*043c*/ 	.word	0x0500000f


	//   ....[238]....
        /*0440*/ 	.word	0x0500000f


	//   ....[239]....
        /*0444*/ 	.word	0x0500000f


	//   ....[240]....
        /*0448*/ 	.word	0x0500000f


	//   ....[241]....
        /*044c*/ 	.word	0x0500000f


	//   ....[242]....
        /*0450*/ 	.word	0x0500000f


	//   ....[243]....
        /*0454*/ 	.word	0x0500000f


	//   ....[244]....
        /*0458*/ 	.word	0x0500000f


	//   ....[245]....
        /*045c*/ 	.word	0x0500000f


	//   ....[246]....
        /*0460*/ 	.word	0x0500000f


	//   ....[247]....
        /*0464*/ 	.word	0x0500000f


	//   ....[248]....
        /*0468*/ 	.word	0x0500000f


	//   ....[249]....
        /*046c*/ 	.word	0x0500000f


	//   ....[250]....
        /*0470*/ 	.word	0x0500000f


	//   ....[251]....
        /*0474*/ 	.word	0x0500000f


	//   ....[252]....
        /*0478*/ 	.word	0x0500000f


	//   ....[253]....
        /*047c*/ 	.word	0x0500000f


	//   ....[254]....
        /*0480*/ 	.word	0x0500000f


	//   ....[255]....
        /*0484*/ 	.word	0x0500000f


	//   ....[0]....
        /*0488*/ 	.word	0x0500000f


	//   ....[1]....
        /*048c*/ 	.word	0x0500000f


	//   ....[2]....
        /*0490*/ 	.word	0x0500000f


	//   ....[3]....
        /*0494*/ 	.word	0x0500000f


	//   ....[4]....
        /*0498*/ 	.word	0x0500000f


	//   ....[5]....
        /*049c*/ 	.word	0x0500000f


	//   ....[6]....
        /*04a0*/ 	.word	0x0500000f


	//   ....[7]....
        /*04a4*/ 	.word	0x0500000f


	//   ....[8]....
        /*04a8*/ 	.word	0x0500000f


	//   ....[9]....
        /*04ac*/ 	.word	0x0500000f


	//   ....[10]....
        /*04b0*/ 	.word	0x0500000f


	//   ....[11]....
        /*04b4*/ 	.word	0x0500000f


	//   ....[12]....
        /*04b8*/ 	.word	0x0500000f


	//   ....[13]....
        /*04bc*/ 	.word	0x0500000f


	//   ....[14]....
        /*04c0*/ 	.word	0x0500000f


	//   ....[15]....
        /*04c4*/ 	.word	0x0500000f


	//   ....[16]....
        /*04c8*/ 	.word	0x0500000f


	//   ....[17]....
        /*04cc*/ 	.word	0x0500000f


	//   ....[18]....
        /*04d0*/ 	.word	0x0500000f


	//   ....[19]....
        /*04d4*/ 	.word	0x0500000f


	//   ....[20]....
        /*04d8*/ 	.word	0x0500000f


	//   ....[21]....
        /*04dc*/ 	.word	0x0500000f


	//   ....[22]....
        /*04e0*/ 	.word	0x0500000f


	//   ....[23]....
        /*04e4*/ 	.word	0x0500000f


	//   ....[24]....
        /*04e8*/ 	.word	0x0500000f


	//   ....[25]....
        /*04ec*/ 	.word	0x0500000f


	//   ....[26]....
        /*04f0*/ 	.word	0x0500000f


	//   ....[27]....
        /*04f4*/ 	.word	0x0500000f


	//   ....[28]....
        /*04f8*/ 	.word	0x0500000f


	//   ....[29]....
        /*04fc*/ 	.word	0x0500000f


	//   ....[30]....
        /*0500*/ 	.word	0x0500000f


	//   ....[31]....
        /*0504*/ 	.word	0x0500000f


	//   ....[32]....
        /*0508*/ 	.word	0x0500000f


	//   ....[33]....
        /*050c*/ 	.word	0x0500000f


	//   ....[34]....
        /*0510*/ 	.word	0x0500000f


	//   ....[35]....
        /*0514*/ 	.word	0x0500000f


	//   ....[36]....
        /*0518*/ 	.word	0x0500000f


	//   ....[37]....
        /*051c*/ 	.word	0x0500000f


	//----- nvinfo : EIATTR_COOP_GROUP_INSTR_OFFSETS
	.align		4
.L_1040:
        /*0520*/ 	.byte	0x04, 0x28
        /*0522*/ 	.short	(.L_1042 - .L_1041)


	//   ....[0]....
.L_1041:
        /*0524*/ 	.word	0x00000080


	//   ....[1]....
        /*0528*/ 	.word	0x00000090


	//   ....[2]....
        /*052c*/ 	.word	0x000002d0


	//   ....[3]....
        /*0530*/ 	.word	0x00000430


	//   ....[4]....
        /*0534*/ 	.word	0x00000550


	//   ....[5]....
        /*0538*/ 	.word	0x000006b0


	//   ....[6]....
        /*053c*/ 	.word	0x000011a0


	//   ....[7]....
        /*0540*/ 	.word	0x00002480


	//   ....[8]....
        /*0544*/ 	.word	0x00003170


	//   ....[9]....
        /*0548*/ 	.word	0x000032c0


	//   ....[10]....
        /*054c*/ 	.word	0x00003340


	//   ....[11]....
        /*0550*/ 	.word	0x000040c0


	//   ....[12]....
        /*0554*/ 	.word	0x00004120


	//   ....[13]....
        /*0558*/ 	.word	0x00006200


	//   ....[14]....
        /*055c*/ 	.word	0x00006750


	//   ....[15]....
        /*0560*/ 	.word	0x00007110


	//   ....[16]....
        /*0564*/ 	.word	0x00007210


	//   ....[17]....
        /*0568*/ 	.word	0x00007e30


	//   ....[18]....
        /*056c*/ 	.word	0x00007e90


	//   ....[19]....
        /*0570*/ 	.word	0x0000ae10


	//   ....[20]....
        /*0574*/ 	.word	0x0000ae40


	//   ....[21]....
        /*0578*/ 	.word	0x0000ae60


	//   ....[22]....
        /*057c*/ 	.word	0x0000ae80


	//   ....[23]....
        /*0580*/ 	.word	0x0000c970


	//   ....[24]....
        /*0584*/ 	.word	0x0000c980


	//   ....[25]....
        /*0588*/ 	.word	0x0000ca00


	//   ....[26]....
        /*058c*/ 	.word	0x0000ca10


	//   ....[27]....
        /*0590*/ 	.word	0x0000d890


	//   ....[28]....
        /*0594*/ 	.word	0x0000d8a0


	//   ....[29]....
        /*0598*/ 	.word	0x0000d8b0


	//   ....[30]....
        /*059c*/ 	.word	0x0000d8d0


	//   ....[31]....
        /*05a0*/ 	.word	0x0000d8e0


	//   ....[32]....
        /*05a4*/ 	.word	0x0000d8f0


	//   ....[33]....
        /*05a8*/ 	.word	0x0000d900


	//   ....[34]....
        /*05ac*/ 	.word	0x0000d920


	//   ....[35]....
        /*05b0*/ 	.word	0x0000d930


	//   ....[36]....
        /*05b4*/ 	.word	0x0000d940


	//   ....[37]....
        /*05b8*/ 	.word	0x0000d950


	//   ....[38]....
        /*05bc*/ 	.word	0x0000d960


	//   ....[39]....
        /*05c0*/ 	.word	0x0000d970


	//   ....[40]....
        /*05c4*/ 	.word	0x0000d990


	//   ....[41]....
        /*05c8*/ 	.word	0x0000d9a0


	//   ....[42]....
        /*05cc*/ 	.word	0x0000d9b0


	//   ....[43]....
        /*05d0*/ 	.word	0x0000d9c0


	//   ....[44]....
        /*05d4*/ 	.word	0x0000d9d0


	//   ....[45]....
        /*05d8*/ 	.word	0x0000d9e0


	//   ....[46]....
        /*05dc*/ 	.word	0x0000d9f0


	//   ....[47]....
        /*05e0*/ 	.word	0x0000da00


	//   ....[48]....
        /*05e4*/ 	.word	0x0000da10


	//   ....[49]....
        /*05e8*/ 	.word	0x0000da20


	//   ....[50]....
        /*05ec*/ 	.word	0x0000da30


	//   ....[51]....
        /*05f0*/ 	.word	0x0000da40


	//   ....[52]....
        /*05f4*/ 	.word	0x0000da50


	//   ....[53]....
        /*05f8*/ 	.word	0x0000da60


	//   ....[54]....
        /*05fc*/ 	.word	0x0000da70


	//   ....[55]....
        /*0600*/ 	.word	0x0000da90


	//   ....[56]....
        /*0604*/ 	.word	0x0000daa0


	//   ....[57]....
        /*0608*/ 	.word	0x0000dab0


	//   ....[58]....
        /*060c*/ 	.word	0x0000dac0


	//   ....[59]....
        /*0610*/ 	.word	0x0000dad0


	//   ....[60]....
        /*0614*/ 	.word	0x0000daf0


	//   ....[61]....
        /*0618*/ 	.word	0x0000db00


	//   ....[62]....
        /*061c*/ 	.word	0x0000db20


	//   ....[63]....
        /*0620*/ 	.word	0x0000db30


	//   ....[64]....
        /*0624*/ 	.word	0x0000db40


	//   ....[65]....
        /*0628*/ 	.word	0x0000db50


	//   ....[66]....
        /*062c*/ 	.word	0x0000db70


	//   ....[67]....
        /*0630*/ 	.word	0x0000db80


	//   ....[68]....
        /*0634*/ 	.word	0x0000db90


	//   ....[69]....
        /*0638*/ 	.word	0x0000dba0


	//   ....[70]....
        /*063c*/ 	.word	0x0000dbb0


	//   ....[71]....
        /*0640*/ 	.word	0x0000dbc0


	//   ....[72]....
        /*0644*/ 	.word	0x0000dbd0


	//   ....[73]....
        /*0648*/ 	.word	0x0000dbe0


	//   ....[74]....
        /*064c*/ 	.word	0x0000dc00


	//   ....[75]....
        /*0650*/ 	.word	0x0000dc30


	//   ....[76]....
        /*0654*/ 	.word	0x0000dc60


	//   ....[77]....
        /*0658*/ 	.word	0x0000dc90


	//   ....[78]....
        /*065c*/ 	.word	0x0000dcc0


	//   ....[79]....
        /*0660*/ 	.word	0x0000dcf0


	//   ....[80]....
        /*0664*/ 	.word	0x0000dd10


	//   ....[81]....
        /*0668*/ 	.word	0x0000dd20


	//   ....[82]....
        /*066c*/ 	.word	0x0000dd30


	//   ....[83]....
        /*0670*/ 	.word	0x0000dd40


	//   ....[84]....
        /*0674*/ 	.word	0x0000dd50


	//   ....[85]....
        /*0678*/ 	.word	0x0000dd80


	//   ....[86]....
        /*067c*/ 	.word	0x0000ddb0


	//   ....[87]....
        /*0680*/ 	.word	0x0000dde0


	//   ....[88]....
        /*0684*/ 	.word	0x0000ddf0


	//   ....[89]....
        /*0688*/ 	.word	0x0000de00


	//   ....[90]....
        /*068c*/ 	.word	0x0000de10


	//   ....[91]....
        /*0690*/ 	.word	0x0000e280


	//   ....[92]....
        /*0694*/ 	.word	0x0000e2c0


	//   ....[93]....
        /*0698*/ 	.word	0x0000e300


	//   ....[94]....
        /*069c*/ 	.word	0x0000e340


	//   ....[95]....
        /*06a0*/ 	.word	0x0000e380


	//   ....[96]....
        /*06a4*/ 	.word	0x0000e3b0


	//   ....[97]....
        /*06a8*/ 	.word	0x0000ea70


	//   ....[98]....
        /*06ac*/ 	.word	0x0000eaa0


	//   ....[99]....
        /*06b0*/ 	.word	0x0000f5f0


	//   ....[100]....
        /*06b4*/ 	.word	0x00010bc0


	//   ....[101]....
        /*06b8*/ 	.word	0x00010bf0


	//   ....[102]....
        /*06bc*/ 	.word	0x00010c20


	//   ....[103]....
        /*06c0*/ 	.word	0x00010c50


	//   ....[104]....
        /*06c4*/ 	.word	0x00010c80


	//   ....[105]....
        /*06c8*/ 	.word	0x00010cc0


	//   ....[106]....
        /*06cc*/ 	.word	0x00010cd0


	//   ....[107]....
        /*06d0*/ 	.word	0x00010d20


	//   ....[108]....
        /*06d4*/ 	.word	0x00010d30


	//   ....[109]....
        /*06d8*/ 	.word	0x00010d80


	//   ....[110]....
        /*06dc*/ 	.word	0x00010d90


	//   ....[111]....
        /*06e0*/ 	.word	0x00010de0


	//   ....[112]....
        /*06e4*/ 	.word	0x00010df0


	//   ....[113]....
        /*06e8*/ 	.word	0x00010e40


	//   ....[114]....
        /*06ec*/ 	.word	0x00010e50


	//   ....[115]....
        /*06f0*/ 	.word	0x00010ea0


	//   ....[116]....
        /*06f4*/ 	.word	0x00010eb0


	//   ....[117]....
        /*06f8*/ 	.word	0x00010ec0


	//   ....[118]....
        /*06fc*/ 	.word	0x00010ed0


	//   ....[119]....
        /*0700*/ 	.word	0x00010ee0


	//   ....[120]....
        /*0704*/ 	.word	0x00011400


	//   ....[121]....
        /*0708*/ 	.word	0x00011430


	//   ....[122]....
        /*070c*/ 	.word	0x000114c0


	//   ....[123]....
        /*0710*/ 	.word	0x000114f0


	//   ....[124]....
        /*0714*/ 	.word	0x00011510


	//   ....[125]....
        /*0718*/ 	.word	0x00011550


	//   ....[126]....
        /*071c*/ 	.word	0x00011580


	//   ....[127]....
        /*0720*/ 	.word	0x000115d0


	//   ....[128]....
        /*0724*/ 	.word	0x00011600


	//   ....[129]....
        /*0728*/ 	.word	0x00011620


	//   ....[130]....
        /*072c*/ 	.word	0x00011680


	//   ....[131]....
        /*0730*/ 	.word	0x000116a0


	//   ....[132]....
        /*0734*/ 	.word	0x000116f0


	//   ....[133]....
        /*0738*/ 	.word	0x00011710


	//   ....[134]....
        /*073c*/ 	.word	0x00011770


	//   ....[135]....
        /*0740*/ 	.word	0x00011790


	//   ....[136]....
        /*0744*/ 	.word	0x000117b0


	//   ....[137]....
        /*0748*/ 	.word	0x000117d0


	//   ....[138]....
        /*074c*/ 	.word	0x000117f0


	//   ....[139]....
        /*0750*/ 	.word	0x00011860


	//   ....[140]....
        /*0754*/ 	.word	0x00011e00


	//   ....[141]....
        /*0758*/ 	.word	0x00011e30


	//   ....[142]....
        /*075c*/ 	.word	0x00011e60


	//   ....[143]....
        /*0760*/ 	.word	0x00011e90


	//   ....[144]....
        /*0764*/ 	.word	0x00011ef0


	//   ....[145]....
        /*0768*/ 	.word	0x00011f00


	//   ....[146]....
        /*076c*/ 	.word	0x00011f60


	//   ....[147]....
        /*0770*/ 	.word	0x00011f90


	//   ....[148]....
        /*0774*/ 	.word	0x00012000


	//   ....[149]....
        /*0778*/ 	.word	0x00012020


	//   ....[150]....
        /*077c*/ 	.word	0x00012050


	//   ....[151]....
        /*0780*/ 	.word	0x00012080


	//   ....[152]....
        /*0784*/ 	.word	0x000120c0


	//   ....[153]....
        /*0788*/ 	.word	0x000120f0


	//   ....[154]....
        /*078c*/ 	.word	0x00012120


	//   ....[155]....
        /*0790*/ 	.word	0x000121b0


	//   ....[156]....
        /*0794*/ 	.word	0x00012a30


	//   ....[157]....
        /*0798*/ 	.word	0x00012a50


	//   ....[158]....
        /*079c*/ 	.word	0x00012a60


	//   ....[159]....
        /*07a0*/ 	.word	0x00012a70


	//   ....[160]....
        /*07a4*/ 	.word	0x00012a80


	//   ....[161]....
        /*07a8*/ 	.word	0x00012ad0


	//   ....[162]....
        /*07ac*/ 	.word	0x00012af0


	//   ....[163]....
        /*07b0*/ 	.word	0x00012b10


	//   ....[164]....
        /*07b4*/ 	.word	0x00012b20


	//   ....[165]....
        /*07b8*/ 	.word	0x00012b60


	//   ....[166]....
        /*07bc*/ 	.word	0x00012b70


	//   ....[167]....
        /*07c0*/ 	.word	0x00012bb0


	//   ....[168]....
        /*07c4*/ 	.word	0x00012bc0


	//   ....[169]....
        /*07c8*/ 	.word	0x00012c00


	//   ....[170]....
        /*07cc*/ 	.word	0x00012c10


	//   ....[171]....
        /*07d0*/ 	.word	0x00012c50


	//   ....[172]....
        /*07d4*/ 	.word	0x00012c60


	//   ....[173]....
        /*07d8*/ 	.word	0x00012c70


	//   ....[174]....
        /*07dc*/ 	.word	0x00012cb0


	//   ....[175]....
        /*07e0*/ 	.word	0x00012cd0


	//   ....[176]....
        /*07e4*/ 	.word	0x000130b0


	//   ....[177]....
        /*07e8*/ 	.word	0x000130d0


	//   ....[178]....
        /*07ec*/ 	.word	0x000130f0


	//   ....[179]....
        /*07f0*/ 	.word	0x00013100


	//   ....[180]....
        /*07f4*/ 	.word	0x00013110


	//   ....[181]....
        /*07f8*/ 	.word	0x00013120


	//   ....[182]....
        /*07fc*/ 	.word	0x00013140


	//   ....[183]....
        /*0800*/ 	.word	0x00013150


	//   ....[184]....
        /*0804*/ 	.word	0x00013170


	//   ....[185]....
        /*0808*/ 	.word	0x000131a0


	//   ....[186]....
        /*080c*/ 	.word	0x000131c0


	//   ....[187]....
        /*0810*/ 	.word	0x000131f0


	//   ....[188]....
        /*0814*/ 	.word	0x00013210


	//   ....[189]....
        /*0818*/ 	.word	0x00013240


	//   ....[190]....
        /*081c*/ 	.word	0x00013260


	//   ....[191]....
        /*0820*/ 	.word	0x00013290


	//   ....[192]....
        /*0824*/ 	.word	0x000132b0


	//   ....[193]....
        /*0828*/ 	.word	0x000132d0


	//   ....[194]....
        /*082c*/ 	.word	0x000132e0


	//   ....[195]....
        /*0830*/ 	.word	0x000133a0


	//   ....[196]....
        /*0834*/ 	.word	0x00014440


	//   ....[197]....
        /*0838*/ 	.word	0x00014a00


	//   ....[198]....
        /*083c*/ 	.word	0x00014ae0


	//   ....[199]....
        /*0840*/ 	.word	0x00014bb0


	//   ....[200]....
        /*0844*/ 	.word	0x00014c30


	//   ....[201]....
        /*0848*/ 	.word	0x00014ce0


	//   ....[202]....
        /*084c*/ 	.word	0x00014d40


	//   ....[203]....
        /*0850*/ 	.word	0x00014e00


	//   ....[204]....
        /*0854*/ 	.word	0x00014e60


	//   ....[205]....
        /*0858*/ 	.word	0x00014f20


	//   ....[206]....
        /*085c*/ 	.word	0x00014f80


	//   ....[207]....
        /*0860*/ 	.word	0x00015040


	//   ....[208]....
        /*0864*/ 	.word	0x000150a0


	//   ....[209]....
        /*0868*/ 	.word	0x00015160


	//   ....[210]....
        /*086c*/ 	.word	0x000151c0


	//   ....[211]....
        /*0870*/ 	.word	0x00015280


	//   ....[212]....
        /*0874*/ 	.word	0x000152e0


	//   ....[213]....
        /*0878*/ 	.word	0x000153a0


	//   ....[214]....
        /*087c*/ 	.word	0x00015430


	//   ....[215]....
        /*0880*/ 	.word	0x000154d0


	//   ....[216]....
        /*0884*/ 	.word	0x00015550


	//   ....[217]....
        /*0888*/ 	.word	0x00015630


	//   ....[218]....
        /*088c*/ 	.word	0x00015790


	//   ....[219]....
        /*0890*/ 	.word	0x00015850


	//   ....[220]....
        /*0894*/ 	.word	0x00015940


	//   ....[221]....
        /*0898*/ 	.word	0x00015990


	//   ....[222]....
        /*089c*/ 	.word	0x00015a60


	//   ....[223]....
        /*08a0*/ 	.word	0x00015ab0


	//   ....[224]....
        /*08a4*/ 	.word	0x00015ba0


	//   ....[225]....
        /*08a8*/ 	.word	0x00015bf0


	//   ....[226]....
        /*08ac*/ 	.word	0x00015ce0


	//   ....[227]....
        /*08b0*/ 	.word	0x00015d30


	//   ....[228]....
        /*08b4*/ 	.word	0x00015da0


	//   ....[229]....
        /*08b8*/ 	.word	0x00015e60


	//   ....[230]....
        /*08bc*/ 	.word	0x00015ed0


	//   ....[231]....
        /*08c0*/ 	.word	0x00015f80


	//   ....[232]....
        /*08c4*/ 	.word	0x00016000


	//   ....[233]....
        /*08c8*/ 	.word	0x000160a0


	//   ....[234]....
        /*08cc*/ 	.word	0x00016100


	//   ....[235]....
        /*08d0*/ 	.word	0x000161c0


	//   ....[236]....
        /*08d4*/ 	.word	0x00016230


	//   ....[237]....
        /*08d8*/ 	.word	0x000162e0


	//   ....[238]....
        /*08dc*/ 	.word	0x00016370


	//   ....[239]....
        /*08e0*/ 	.word	0x000163e0


	//   ....[240]....
        /*08e4*/ 	.word	0x00016490


	//   ....[241]....
        /*08e8*/ 	.word	0x00016550


	//   ....[242]....
        /*08ec*/ 	.word	0x000165b0


	//   ....[243]....
        /*08f0*/ 	.word	0x00016690


	//   ....[244]....
        /*08f4*/ 	.word	0x00016700


	//   ....[245]....
        /*08f8*/ 	.word	0x000167d0


	//   ....[246]....
        /*08fc*/ 	.word	0x00016830


	//   ....[247]....
        /*0900*/ 	.word	0x000168f0


	//   ....[248]....
        /*0904*/ 	.word	0x00016950


	//   ....[249]....
        /*0908*/ 	.word	0x00016a10


	//   ....[250]....
        /*090c*/ 	.word	0x00016a70


	//   ....[251]....
        /*0910*/ 	.word	0x00016b30


	//   ....[252]....
        /*0914*/ 	.word	0x00016bb0


	//   ....[253]....
        /*0918*/ 	.word	0x00016c60


	//   ....[254]....
        /*091c*/ 	.word	0x00016d90


	//   ....[255]....
        /*0920*/ 	.word	0x00016e30


	//   ....[0]....
        /*0924*/ 	.word	0x00016e90


	//   ....[1]....
        /*0928*/ 	.word	0x00016f40


	//   ....[2]....
        /*092c*/ 	.word	0x00016fd0


	//   ....[3]....
        /*0930*/ 	.word	0x00017060


	//   ....[4]....
        /*0934*/ 	.word	0x000170c0


	//   ....[5]....
        /*0938*/ 	.word	0x00017170


	//   ....[6]....
        /*093c*/ 	.word	0x000171d0


	//   ....[7]....
        /*0940*/ 	.word	0x00017280


	//   ....[8]....
        /*0944*/ 	.word	0x000172e0


	//   ....[9]....
        /*0948*/ 	.word	0x00017390


	//   ....[10]....
        /*094c*/ 	.word	0x000173f0


	//   ....[11]....
        /*0950*/ 	.word	0x000174a0


	//   ....[12]....
        /*0954*/ 	.word	0x00017500


	//   ....[13]....
        /*0958*/ 	.word	0x000175b0


	//   ....[14]....
        /*095c*/ 	.word	0x00017640


	//   ....[15]....
        /*0960*/ 	.word	0x000176d0


	//   ....[16]....
        /*0964*/ 	.word	0x00017730


	//   ....[17]....
        /*0968*/ 	.word	0x000177e0


	//   ....[18]....
        /*096c*/ 	.word	0x000178c0


	//   ....[19]....
        /*0970*/ 	.word	0x00017960


	//   ....[20]....
        /*0974*/ 	.word	0x000179d0


	//   ....[21]....
        /*0978*/ 	.word	0x00017a70


	//   ....[22]....
        /*097c*/ 	.word	0x00017ad0


	//   ....[23]....
        /*0980*/ 	.word	0x00017b70


	//   ....[24]....
        /*0984*/ 	.word	0x00017bd0


	//   ....[25]....
        /*0988*/ 	.word	0x00017c80


	//   ....[26]....
        /*098c*/ 	.word	0x00017ce0


	//   ....[27]....
        /*0990*/ 	.word	0x00017d80


	//   ....[28]....
        /*0994*/ 	.word	0x00017de0


	//   ....[29]....
        /*0998*/ 	.word	0x00017e90


	//   ....[30]....
        /*099c*/ 	.word	0x00017f10


	//   ....[31]....
        /*09a0*/ 	.word	0x00017fa0


	//   ....[32]....
        /*09a4*/ 	.word	0x00018000


	//   ....[33]....
        /*09a8*/ 	.word	0x00018070


	//   ....[34]....
        /*09ac*/ 	.word	0x00018140


	//   ....[35]....
        /*09b0*/ 	.word	0x000181d0


	//   ....[36]....
        /*09b4*/ 	.word	0x00018230


	//   ....[37]....
        /*09b8*/ 	.word	0x000182e0


	//----- nvinfo : EIATTR_REG_RECONFIG
	.align		4
.L_1042:
        /*09bc*/ 	.byte	0x01, 0x54
	.zero		2


	//----- nvinfo : EIATTR_SYSCALL_OFFSETS
	.align		4
        /*09c0*/ 	.byte	0x04, 0x46
        /*09c2*/ 	.short	(.L_1044 - .L_1043)


	//   ....[0]....
.L_1043:
        /*09c4*/ 	.word	0x00001360


	//   ....[1]....
        /*09c8*/ 	.word	0x0000fe40


	//   ....[2]....
        /*09cc*/ 	.word	0x0000ff80


	//   ....[3]....
        /*09d0*/ 	.word	0x000100c0


	//   ....[4]....
        /*09d4*/ 	.word	0x000101e0


	//   ....[5]....
        /*09d8*/ 	.word	0x00011b70


	//----- nvinfo : EIATTR_MBARRIER_INSTR_OFFSETS
	.align		4
.L_1044:
        /*09dc*/ 	.byte	0x04, 0x39
        /*09de*/ 	.short	(.L_1046 - .L_1045)


	//   ....[0]....
.L_1045:
        /*09e0*/ 	.word	0x00000180
        /*09e4*/ 	.word	0x000000ff
        /*09e8*/ 	.word	0x00022800
        /*09ec*/ 	.short	0x0100
        /*09ee*/ 	.byte	0x08
	.zero		1


	//   ....[1]....
        /*09f0*/ 	.word	0x00000190
        /*09f4*/ 	.word	0x000000ff
        /*09f8*/ 	.word	0x00022820
        /*09fc*/ 	.short	0x0100
        /*09fe*/ 	.byte	0x08
	.zero		1


	//   ....[2]....
        /*0a00*/ 	.word	0x00000280
        /*0a04*/ 	.word	0x000000ff
        /*0a08*/ 	.word	0x00022830
        /*0a0c*/ 	.short	0x0100
        /*0a0e*/ 	.byte	0x08
	.zero		1


	//   ....[3]....
        /*0a10*/ 	.word	0x00000290
        /*0a14*/ 	.word	0x000000ff
        /*0a18*/ 	.word	0x00022840
        /*0a1c*/ 	.short	0x0100
        /*0a1e*/ 	.byte	0x08
	.zero		1


	//   ....[4]....
        /*0a20*/ 	.word	0x000002a0
        /*0a24*/ 	.word	0x000000ff
        /*0a28*/ 	.word	0x00022838
        /*0a2c*/ 	.short	0x0100
        /*0a2e*/ 	.byte	0x08
	.zero		1


	//   ....[5]....
        /*0a30*/ 	.word	0x000002b0
        /*0a34*/ 	.word	0x000000ff
        /*0a38*/ 	.word	0x00022848
        /*0a3c*/ 	.short	0x0100
        /*0a3e*/ 	.byte	0x08
	.zero		1


	//   ....[6]....
        /*0a40*/ 	.word	0x000003e0
        /*0a44*/ 	.word	0x000000ff
        /*0a48*/ 	.word	0x00022850
        /*0a4c*/ 	.short	0x0100
        /*0a4e*/ 	.byte	0x08
	.zero		1


	//   ....[7]....
        /*0a50*/ 	.word	0x000003f0
        /*0a54*/ 	.word	0x000000ff
        /*0a58*/ 	.word	0x00022860
        /*0a5c*/ 	.short	0x0100
        /*0a5e*/ 	.byte	0x08
	.zero		1


	//   ....[8]....
        /*0a60*/ 	.word	0x00000400
        /*0a64*/ 	.word	0x000000ff
        /*0a68*/ 	.word	0x00022858
        /*0a6c*/ 	.short	0x0100
        /*0a6e*/ 	.byte	0x08
	.zero		1


	//   ....[9]....
        /*0a70*/ 	.word	0x00000410
        /*0a74*/ 	.word	0x000000ff
        /*0a78*/ 	.word	0x00022868
        /*0a7c*/ 	.short	0x0100
        /*0a7e*/ 	.byte	0x08
	.zero		1


	//   ....[10]....
        /*0a80*/ 	.word	0x00000500
        /*0a84*/ 	.word	0x000000ff
        /*0a88*/ 	.word	0x00022870
        /*0a8c*/ 	.short	0x0100
        /*0a8e*/ 	.byte	0x06
	.zero		1


	//   ....[11]....
        /*0a90*/ 	.word	0x00000510
        /*0a94*/ 	.word	0x000000ff
        /*0a98*/ 	.word	0x00022880
        /*0a9c*/ 	.short	0x0100
        /*0a9e*/ 	.byte	0x06
	.zero		1


	//   ....[12]....
        /*0aa0*/ 	.word	0x00000520
        /*0aa4*/ 	.word	0x000000ff
        /*0aa8*/ 	.word	0x00022878
        /*0aac*/ 	.short	0x0100
        /*0aae*/ 	.byte	0x06
	.zero		1


	//   ....[13]....
        /*0ab0*/ 	.word	0x00000530
        /*0ab4*/ 	.word	0x000000ff
        /*0ab8*/ 	.word	0x00022888
        /*0abc*/ 	.short	0x0100
        /*0abe*/ 	.byte	0x06
	.zero		1


	//   ....[14]....
        /*0ac0*/ 	.word	0x00000660
        /*0ac4*/ 	.word	0x000000ff
        /*0ac8*/ 	.word	0x00022890
        /*0acc*/ 	.short	0x0100
        /*0ace*/ 	.byte	0x08
	.zero		1


	//   ....[15]....
        /*0ad0*/ 	.word	0x00000670
        /*0ad4*/ 	.word	0x000000ff
        /*0ad8*/ 	.word	0x000228a0
        /*0adc*/ 	.short	0x0100
        /*0ade*/ 	.byte	0x08
	.zero		1


	//   ....[16]....
        /*0ae0*/ 	.word	0x00000680
        /*0ae4*/ 	.word	0x000000ff
        /*0ae8*/ 	.word	0x00022898
        /*0aec*/ 	.short	0x0100
        /*0aee*/ 	.byte	0x08
	.zero		1


	//   ....[17]....
        /*0af0*/ 	.word	0x00000690
        /*0af4*/ 	.word	0x000000ff
        /*0af8*/ 	.word	0x000228a8
        /*0afc*/ 	.short	0x0100
        /*0afe*/ 	.byte	0x08
	.zero		1


	//   ....[18]....
        /*0b00*/ 	.word	0x000007d0
        /*0b04*/ 	.word	0x000000ff
        /*0b08*/ 	.word	0x000228b0
        /*0b0c*/ 	.short	0x0100
        /*0b0e*/ 	.byte	0x08
	.zero		1


	//   ....[19]....
        /*0b10*/ 	.word	0x000007e0
        /*0b14*/ 	.word	0x000000ff
        /*0b18*/ 	.word	0x000228c0
        /*0b1c*/ 	.short	0x0100
        /*0b1e*/ 	.byte	0x08
	.zero		1


	//   ....[20]....
        /*0b20*/ 	.word	0x000007f0
        /*0b24*/ 	.word	0x000000ff
        /*0b28*/ 	.word	0x000228b8
        /*0b2c*/ 	.short	0x0100
        /*0b2e*/ 	.byte	0x08
	.zero		1


	//   ....[21]....
        /*0b30*/ 	.word	0x00000800
        /*0b34*/ 	.word	0x000000ff
        /*0b38*/ 	.word	0x000228c8
        /*0b3c*/ 	.short	0x0100
        /*0b3e*/ 	.byte	0x08
	.zero		1


	//   ....[22]....
        /*0b40*/ 	.word	0x00001630
        /*0b44*/ 	.word	0x000000ff
        /*0b48*/ 	.word	0x00022800
        /*0b4c*/ 	.short	0x010a
        /*0b4e*/ 	.byte	0x29
	.zero		1


	//   ....[23]....
        /*0b50*/ 	.word	0x000016c0
        /*0b54*/ 	.word	0x000000ff
        /*0b58*/ 	.word	0x00022830
        /*0b5c*/ 	.short	0x010a
        /*0b5e*/ 	.byte	0x29
	.zero		1


	//   ....[24]....
        /*0b60*/ 	.word	0x00001720
        /*0b64*/ 	.word	0x000000ff
        /*0b68*/ 	.word	0x00022830
        /*0b6c*/ 	.short	0x010a
        /*0b6e*/ 	.byte	0x29
	.zero		1


	//   ....[25]....
        /*0b70*/ 	.word	0x00002d10
        /*0b74*/ 	.word	0x000000ff
        /*0b78*/ 	.word	0x00000000
        /*0b7c*/ 	.short	0x0101
        /*0b7e*/ 	.byte	0x0a
	.zero		1


	//   ....[26]....
        /*0b80*/ 	.word	0x000054c0
        /*0b84*/ 	.word	0x000000ff
        /*0b88*/ 	.word	0x00022830
        /*0b8c*/ 	.short	0x010a
        /*0b8e*/ 	.byte	0x06
	.zero		1


	//   ....[27]....
        /*0b90*/ 	.word	0x00005500
        /*0b94*/ 	.word	0x000000ff
        /*0b98*/ 	.word	0x00022830
        /*0b9c*/ 	.short	0x010a
        /*0b9e*/ 	.byte	0x06
	.zero		1


	//   ....[28]....
        /*0ba0*/ 	.word	0x00005db0
        /*0ba4*/ 	.word	0x000000ff
        /*0ba8*/ 	.word	0x00022850
        /*0bac*/ 	.short	0x010a
        /*0bae*/ 	.byte	0x06
	.zero		1


	//   ....[29]....
        /*0bb0*/ 	.word	0x00005df0
        /*0bb4*/ 	.word	0x000000ff
        /*0bb8*/ 	.word	0x00022850
        /*0bbc*/ 	.short	0x010a
        /*0bbe*/ 	.byte	0x06
	.zero		1


	//   ....[30]....
        /*0bc0*/ 	.word	0x00006960
        /*0bc4*/ 	.word	0x000000ff
        /*0bc8*/ 	.word	0x00000000
        /*0bcc*/ 	.short	0x0101
        /*0bce*/ 	.byte	0x06
	.zero		1


	//   ....[31]....
        /*0bd0*/ 	.word	0x00008c60
        /*0bd4*/ 	.word	0x000000ff
        /*0bd8*/ 	.word	0x00000000
        /*0bdc*/ 	.short	0x0101
        /*0bde*/ 	.byte	0x06
	.zero		1


	//   ....[32]....
        /*0be0*/ 	.word	0x000093c0
        /*0be4*/ 	.word	0x000000ff
        /*0be8*/ 	.word	0x00022830
        /*0bec*/ 	.short	0x010a
        /*0bee*/ 	.byte	0x06
	.zero		1


	//   ....[33]....
        /*0bf0*/ 	.word	0x00009400
        /*0bf4*/ 	.word	0x000000ff
        /*0bf8*/ 	.word	0x00022830
        /*0bfc*/ 	.short	0x010a
        /*0bfe*/ 	.byte	0x06
	.zero		1


	//   ....[34]....
        /*0c00*/ 	.word	0x00009c70
        /*0c04*/ 	.word	0x000000ff
        /*0c08*/ 	.word	0x00022850
        /*0c0c*/ 	.short	0x010a
        /*0c0e*/ 	.byte	0x06
	.zero		1


	//   ....[35]....
        /*0c10*/ 	.word	0x00009cb0
        /*0c14*/ 	.word	0x000000ff
        /*0c18*/ 	.word	0x00022850
        /*0c1c*/ 	.short	0x010a
        /*0c1e*/ 	.byte	0x06
	.zero		1


	//   ....[36]....
        /*0c20*/ 	.word	0x0000a560
        /*0c24*/ 	.word	0x000000ff
        /*0c28*/ 	.word	0x00000000
        /*0c2c*/ 	.short	0x0101
        /*0c2e*/ 	.byte	0x06
	.zero		1


	//   ....[37]....
        /*0c30*/ 	.word	0x0000bf90
        /*0c34*/ 	.word	0x000000ff
        /*0c38*/ 	.word	0x00000000
        /*0c3c*/ 	.short	0x0101
        /*0c3e*/ 	.byte	0x06
	.zero		1


	//   ....[38]....
        /*0c40*/ 	.word	0x0000c630
        /*0c44*/ 	.word	0x000000ff
        /*0c48*/ 	.word	0x00022850
        /*0c4c*/ 	.short	0x010a
        /*0c4e*/ 	.byte	0x0c
	.zero		1


	//   ....[39]....
        /*0c50*/ 	.word	0x0000c670
        /*0c54*/ 	.word	0x000000ff
        /*0c58*/ 	.word	0x00022850
        /*0c5c*/ 	.short	0x010a
        /*0c5e*/ 	.byte	0x0c
	.zero		1


	//   ....[40]....
        /*0c60*/ 	.word	0x0000ccd0
        /*0c64*/ 	.word	0x000000ff
        /*0c68*/ 	.word	0x00000000
        /*0c6c*/ 	.short	0x0101
        /*0c6e*/ 	.byte	0x04
	.zero		1


	//   ....[41]....
        /*0c70*/ 	.word	0x0000e3a0
        /*0c74*/ 	.word	0x000000ff
        /*0c78*/ 	.word	0x00000000
        /*0c7c*/ 	.short	0x0101
        /*0c7e*/ 	.byte	0x04
	.zero		1


	//   ....[42]....
        /*0c80*/ 	.word	0x00010870
        /*0c84*/ 	.word	0x000000ff
        /*0c88*/ 	.word	0x00022880
        /*0c8c*/ 	.short	0x010a
        /*0c8e*/ 	.byte	0x2c
	.zero		1


	//   ....[43]....
        /*0c90*/ 	.word	0x000110d0
        /*0c94*/ 	.word	0x000000ff
        /*0c98*/ 	.word	0x00022870
        /*0c9c*/ 	.short	0x0107
        /*0c9e*/ 	.byte	0x2c
	.zero		1


	//   ....[44]....
        /*0ca0*/ 	.word	0x00011160
        /*0ca4*/ 	.word	0x000000ff
        /*0ca8*/ 	.word	0x00022870
        /*0cac*/ 	.short	0x0101
        /*0cae*/ 	.byte	0x2c
	.zero		1


	//   ....[45]....
        /*0cb0*/ 	.word	0x00011190
        /*0cb4*/ 	.word	0x000000ff
        /*0cb8*/ 	.word	0x00022840
        /*0cbc*/ 	.short	0x010a
        /*0cbe*/ 	.byte	0x2c
	.zero		1


	//   ....[46]....
        /*0cc0*/ 	.word	0x00011910
        /*0cc4*/ 	.word	0x000000ff
        /*0cc8*/ 	.word	0x00022830
        /*0ccc*/ 	.short	0x0107
        /*0cce*/ 	.byte	0x2c
	.zero		1


	//   ....[47]....
        /*0cd0*/ 	.word	0x000119a0
        /*0cd4*/ 	.word	0x000000ff
        /*0cd8*/ 	.word	0x00022830
        /*0cdc*/ 	.short	0x0101
        /*0cde*/ 	.byte	0x2c
	.zero		1


	//   ....[48]....
        /*0ce0*/ 	.word	0x00012270
        /*0ce4*/ 	.word	0x000000ff
        /*0ce8*/ 	.word	0x00022800
        /*0cec*/ 	.short	0x0107
        /*0cee*/ 	.byte	0x2c
	.zero		1


	//   ....[49]....
        /*0cf0*/ 	.word	0x000122b0
        /*0cf4*/ 	.word	0x000000ff
        /*0cf8*/ 	.word	0x00022800
        /*0cfc*/ 	.short	0x0101
        /*0cfe*/ 	.byte	0x2c
	.zero		1


	//   ....[50]....
        /*0d00*/ 	.word	0x000122c0
        /*0d04*/ 	.word	0x000000ff
        /*0d08*/ 	.word	0x00022820
        /*0d0c*/ 	.short	0x010a
        /*0d0e*/ 	.byte	0x2c
	.zero		1


	//   ....[51]....
        /*0d10*/ 	.word	0x00012750
        /*0d14*/ 	.word	0x00000003
        /*0d18*/ 	.word	0x00022880
        /*0d1c*/ 	.short	0x010a
        /*0d1e*/ 	.byte	0x3f
	.zero		1


	//   ....[52]....
        /*0d20*/ 	.word	0x00012da0
        /*0d24*/ 	.word	0x00000003
        /*0d28*/ 	.word	0x00022870
        /*0d2c*/ 	.short	0x0107
        /*0d2e*/ 	.byte	0x3f
	.zero		1


	//   ....[53]....
        /*0d30*/ 	.word	0x00012e30
        /*0d34*/ 	.word	0x00000003
        /*0d38*/ 	.word	0x00022870
        /*0d3c*/ 	.short	0x0101
        /*0d3e*/ 	.byte	0x3f
	.zero		1


	//   ....[54]....
        /*0d40*/ 	.word	0x00012e60
        /*0d44*/ 	.word	0x00000003
        /*0d48*/ 	.word	0x00022840
        /*0d4c*/ 	.short	0x010a
        /*0d4e*/ 	.byte	0x3f
	.zero		1


	//   ....[55]....
        /*0d50*/ 	.word	0x00013430
        /*0d54*/ 	.word	0x00000003
        /*0d58*/ 	.word	0x00022830
        /*0d5c*/ 	.short	0x0107
        /*0d5e*/ 	.byte	0x3f
	.zero		1


	//   ....[56]....
        /*0d60*/ 	.word	0x000134d0
        /*0d64*/ 	.word	0x00000003
        /*0d68*/ 	.word	0x00022830
        /*0d6c*/ 	.short	0x0101
        /*0d6e*/ 	.byte	0x3f
	.zero		1


	//   ....[57]....
        /*0d70*/ 	.word	0x00013550
        /*0d74*/ 	.word	0x00000006
        /*0d78*/ 	.word	0x00022870
        /*0d7c*/ 	.short	0x010a
        /*0d7e*/ 	.byte	0x3f
	.zero		1


	//   ....[58]....
        /*0d80*/ 	.word	0x000135e0
        /*0d84*/ 	.word	0x00000006
        /*0d88*/ 	.word	0x00022860
        /*0d8c*/ 	.short	0x010a
        /*0d8e*/ 	.byte	0x3f
	.zero		1


	//   ....[59]....
        /*0d90*/ 	.word	0x00013b50
        /*0d94*/ 	.word	0x00000006
        /*0d98*/ 	.word	0x00022850
        /*0d9c*/ 	.short	0x0101
        /*0d9e*/ 	.byte	0x3f
	.zero		1


	//   ....[60]....
        /*0da0*/ 	.word	0x00013bf0
        /*0da4*/ 	.word	0x00000006
        /*0da8*/ 	.word	0x00000000
        /*0dac*/ 	.short	0x0101
        /*0dae*/ 	.byte	0x3f
	.zero		1


	//   ....[61]....
        /*0db0*/ 	.word	0x00013cc0
        /*0db4*/ 	.word	0x00000010
        /*0db8*/ 	.word	0x00022870
        /*0dbc*/ 	.short	0x010a
        /*0dbe*/ 	.byte	0x3f
	.zero		1


	//   ....[62]....
        /*0dc0*/ 	.word	0x00013d70
        /*0dc4*/ 	.word	0x00000010
        /*0dc8*/ 	.word	0x00022860
        /*0dcc*/ 	.short	0x010a
        /*0dce*/ 	.byte	0x3f
	.zero		1


	//   ....[63]....
        /*0dd0*/ 	.word	0x000142d0
        /*0dd4*/ 	.word	0x00000010
        /*0dd8*/ 	.word	0x00022850
        /*0ddc*/ 	.short	0x0101
        /*0dde*/ 	.byte	0x3f
	.zero		1


	//   ....[64]....
        /*0de0*/ 	.word	0x00014360
        /*0de4*/ 	.word	0x00000010
        /*0de8*/ 	.word	0x00000000
        /*0dec*/ 	.short	0x0101
        /*0dee*/ 	.byte	0x3f
	.zero		1


	//   ....[65]....
        /*0df0*/ 	.word	0x000143f0
        /*0df4*/ 	.word	0x00000005
        /*0df8*/ 	.word	0x00022820
        /*0dfc*/ 	.short	0x010a
        /*0dfe*/ 	.byte	0x3f
	.zero		1


	//   ....[66]....
        /*0e00*/ 	.word	0x00014510
        /*0e04*/ 	.word	0x00000004
        /*0e08*/ 	.word	0x00022840
        /*0e0c*/ 	.short	0x010a
        /*0e0e*/ 	.byte	0x3f
	.zero		1


	//   ....[67]....
        /*0e10*/ 	.word	0x000145b0
        /*0e14*/ 	.word	0x00000005
        /*0e18*/ 	.word	0x00022840
        /*0e1c*/ 	.short	0x010a
        /*0e1e*/ 	.byte	0x3f
	.zero		1


	//   ....[68]....
        /*0e20*/ 	.word	0x000145f0
        /*0e24*/ 	.word	0x00000004
        /*0e28*/ 	.word	0x00022860
        /*0e2c*/ 	.short	0x010a
        /*0e2e*/ 	.byte	0x3f
	.zero		1


	//   ....[69]....
        /*0e30*/ 	.word	0x00014630
        /*0e34*/ 	.word	0x00000005
        /*0e38*/ 	.word	0x00022860
        /*0e3c*/ 	.short	0x010a
        /*0e3e*/ 	.byte	0x3f
	.zero		1


	//   ....[70]....
        /*0e40*/ 	.word	0x00014670
        /*0e44*/ 	.word	0x00000004
        /*0e48*/ 	.word	0x00022880
        /*0e4c*/ 	.short	0x010a
        /*0e4e*/ 	.byte	0x3f
	.zero		1


	//   ....[71]....
        /*0e50*/ 	.word	0x000146b0
        /*0e54*/ 	.word	0x00000005
        /*0e58*/ 	.word	0x00022880
        /*0e5c*/ 	.short	0x010a
        /*0e5e*/ 	.byte	0x3f
	.zero		1


	//   ....[72]....
        /*0e60*/ 	.word	0x00014720
        /*0e64*/ 	.word	0x00000003
        /*0e68*/ 	.word	0x00022800
        /*0e6c*/ 	.short	0x010a
        /*0e6e*/ 	.byte	0x3f
	.zero		1


	//   ....[73]....
        /*0e70*/ 	.word	0x00014780
        /*0e74*/ 	.word	0x00000005
        /*0e78*/ 	.word	0x00022830
        /*0e7c*/ 	.short	0x010a
        /*0e7e*/ 	.byte	0x3f
	.zero		1


	//   ....[74]....
        /*0e80*/ 	.word	0x000147e0
        /*0e84*/ 	.word	0x0000000b
        /*0e88*/ 	.word	0x00022830
        /*0e8c*/ 	.short	0x010a
        /*0e8e*/ 	.byte	0x3f
	.zero		1


	//   ....[75]....
        /*0e90*/ 	.word	0x00014840
        /*0e94*/ 	.word	0x0000000b
        /*0e98*/ 	.word	0x00022850
        /*0e9c*/ 	.short	0x010a
        /*0e9e*/ 	.byte	0x3f
	.zero		1


	//   ....[76]....
        /*0ea0*/ 	.word	0x000148a0
        /*0ea4*/ 	.word	0x0000000a
        /*0ea8*/ 	.word	0x00022830
        /*0eac*/ 	.short	0x010a
        /*0eae*/ 	.byte	0x3f
	.zero		1


	//   ....[77]....
        /*0eb0*/ 	.word	0x00014900
        /*0eb4*/ 	.word	0x0000000a
        /*0eb8*/ 	.word	0x00022850
        /*0ebc*/ 	.short	0x010a
        /*0ebe*/ 	.byte	0x3f
	.zero		1


	//   ....[78]....
        /*0ec0*/ 	.word	0x00014960
        /*0ec4*/ 	.word	0x00000003
        /*0ec8*/ 	.word	0x00022850
        /*0ecc*/ 	.short	0x010a
        /*0ece*/ 	.byte	0x3f
	.zero		1


	//   ....[79]....
        /*0ed0*/ 	.word	0x00014a30
        /*0ed4*/ 	.word	0x00000019
        /*0ed8*/ 	.word	0x00022880
        /*0edc*/ 	.short	0x010a
        /*0ede*/ 	.byte	0x3f
	.zero		1


	//   ....[80]....
        /*0ee0*/ 	.word	0x000156e0
        /*0ee4*/ 	.word	0x00000019
        /*0ee8*/ 	.word	0x00022840
        /*0eec*/ 	.short	0x010a
        /*0eee*/ 	.byte	0x3f
	.zero		1


	//   ....[81]....
        /*0ef0*/ 	.word	0x00016c90
        /*0ef4*/ 	.word	0x00000019
        /*0ef8*/ 	.word	0x00022820
        /*0efc*/ 	.short	0x010a
        /*0efe*/ 	.byte	0x3f
	.zero		1


	//   ....[82]....
        /*0f00*/ 	.word	0x00016ce0
        /*0f04*/ 	.word	0x00000003
        /*0f08*/ 	.word	0x00022880
        /*0f0c*/ 	.short	0x010a
        /*0f0e*/ 	.byte	0x3f
	.zero		1


	//   ....[83]....
        /*0f10*/ 	.word	0x00017810
        /*0f14*/ 	.word	0x00000003
        /*0f18*/ 	.word	0x00022840
        /*0f1c*/ 	.short	0x010a
        /*0f1e*/ 	.byte	0x3f
	.zero		1


	//   ....[84]....
        /*0f20*/ 	.word	0x00018310
        /*0f24*/ 	.word	0x00000006
        /*0f28*/ 	.word	0x00022870
        /*0f2c*/ 	.short	0x010a
        /*0f2e*/ 	.byte	0x3f
	.zero		1


	//   ....[85]....
        /*0f30*/ 	.word	0x00018360
        /*0f34*/ 	.word	0x00000006
        /*0f38*/ 	.word	0x00022860
        /*0f3c*/ 	.short	0x010a
        /*0f3e*/ 	.byte	0x3f
	.zero		1


	//   ....[86]....
        /*0f40*/ 	.word	0x000183b0
        /*0f44*/ 	.word	0x00000010
        /*0f48*/ 	.word	0x00022870
        /*0f4c*/ 	.short	0x010a
        /*0f4e*/ 	.byte	0x3f
	.zero		1


	//   ....[87]....
        /*0f50*/ 	.word	0x00018400
        /*0f54*/ 	.word	0x00000010
        /*0f58*/ 	.word	0x00022860
        /*0f5c*/ 	.short	0x010a
        /*0f5e*/ 	.byte	0x3f
	.zero		1


	//   ....[88]....
        /*0f60*/ 	.word	0x00018450
        /*0f64*/ 	.word	0x00000005
        /*0f68*/ 	.word	0x00022820
        /*0f6c*/ 	.short	0x010a
        /*0f6e*/ 	.byte	0x3f
	.zero		1


	//   ....[89]....
        /*0f70*/ 	.word	0x000184a0
        /*0f74*/ 	.word	0x00000004
        /*0f78*/ 	.word	0x00022840
        /*0f7c*/ 	.short	0x010a
        /*0f7e*/ 	.byte	0x3f
	.zero		1


	//   ....[90]....
        /*0f80*/ 	.word	0x000184f0
        /*0f84*/ 	.word	0x00000005
        /*0f88*/ 	.word	0x00022840
        /*0f8c*/ 	.short	0x010a
        /*0f8e*/ 	.byte	0x3f
	.zero		1


	//   ....[91]....
        /*0f90*/ 	.word	0x00018540
        /*0f94*/ 	.word	0x00000004
        /*0f98*/ 	.word	0x00022860
        /*0f9c*/ 	.short	0x010a
        /*0f9e*/ 	.byte	0x3f
	.zero		1


	//   ....[92]....
        /*0fa0*/ 	.word	0x00018590
        /*0fa4*/ 	.word	0x00000005
        /*0fa8*/ 	.word	0x00022860
        /*0fac*/ 	.short	0x010a
        /*0fae*/ 	.byte	0x3f
	.zero		1


	//   ....[93]....
        /*0fb0*/ 	.word	0x000185e0
        /*0fb4*/ 	.word	0x00000004
        /*0fb8*/ 	.word	0x00022880
        /*0fbc*/ 	.short	0x010a
        /*0fbe*/ 	.byte	0x3f
	.zero		1


	//----- nvinfo : EIATTR_NUM_MBARRIERS
	.align		4
.L_1046:
        /*0fc0*/ 	.byte	0x03, 0x38
        /*0fc2*/ 	.short	0x0016


	//----- nvinfo : EIATTR_EXIT_INSTR_OFFSETS
	.align		4
        /*0fc4*/ 	.byte	0x04, 0x1c
        /*0fc6*/ 	.short	(.L_1048 - .L_1047)


	//   ....[0]....
.L_1047:
        /*0fc8*/ 	.word	0x00014700


	//----- nvinfo : EIATTR_MAX_THREADS
	.align		4
.L_1048:
        /*0fcc*/ 	.byte	0x04, 0x05
        /*0fce*/ 	.short	(.L_1050 - .L_1049)
.L_1049:
        /*0fd0*/ 	.word	0x00000180
        /*0fd4*/ 	.word	0x00000001
        /*0fd8*/ 	.word	0x00000001


	//----- nvinfo : EIATTR_CRS_STACK_SIZE
	.align		4
.L_1050:
        /*0fdc*/ 	.byte	0x04, 0x1e
        /*0fde*/ 	.short	(.L_1052 - .L_1051)
.L_1051:
        /*0fe0*/ 	.word	0x00000000


	//----- nvinfo : EIATTR_CBANK_PARAM_SIZE
	.align		4
.L_1052:
        /*0fe4*/ 	.byte	0x03, 0x19
        /*0fe6*/ 	.short	0x0a70


	//----- nvinfo : EIATTR_PARAM_CBANK
	.align		4
        /*0fe8*/ 	.byte	0x04, 0x0a
        /*0fea*/ 	.short	(.L_1054 - .L_1053)
	.align		4
.L_1053:
        /*0fec*/ 	.word	index@(.nv.constant0._ZN7cutlass13device_kernelIN5flash11enable_sm90INS1_16FlashAttnFwdSm90INS1_25CollectiveMainloopFwdSm90ILi2EN4cute5tupleIJNS5_1CILi1EEES8_S8_EEENS6_IJNS7_ILi128EEENS7_ILi160EEESA_EEELi128ENS_12float_e4m3_tEfNS_4arch4Sm90ELb1ELb0ELb1ELb0ELb1ELb0ELb0ELb1ELb1ELb1ELb1ELb0EEENS1_21CollectiveEpilogueFwdINS6_IJSA_SA_SB_EEES9_NS_10bfloat16_tESF_Li256ELb0ELb1ELb1ELb1EEENS1_19SingleTileSchedulerILb0ELb1ELb1ELi128EEEEEEEEEvNT_6ParamsE)
        /*0ff0*/ 	.short	0x0210
        /*0ff2*/ 	.short	0x0a70


	//----- nvinfo : EIATTR_SW_WAR
	.align		4
.L_1054:
        /*0ff4*/ 	.byte	0x04, 0x36
        /*0ff6*/ 	.short	(.L_1056 - .L_1055)
.L_1055:
        /*0ff8*/ 	.word	0x00000008
.L_1056:


//--------------------- .nv.info._ZN7cutlass13device_kernelIN5flash11enable_sm90INS1_16FlashAttnFwdSm90INS1_25CollectiveMainloopFwdSm90ILi2EN4cute5tupleIJNS5_1CILi1EEES8_S8_EEENS6_IJNS7_ILi128EEENS7_ILi160EEESA_EEELi128ENS_12float_e4m3_tEfNS_4arch4Sm90ELb1ELb0ELb1ELb1ELb1ELb0ELb0ELb1ELb1ELb1ELb1ELb0EEENS1_21CollectiveEpilogueFwdINS6_IJSA_SA_SB_EEES9_NS_10bfloat16_tESF_Li256ELb1ELb1ELb1ELb1EEENS1_36VarlenDynamicPersistentTileSchedulerILi128ELi160ELi256ELi128ELb1ELb1ELb1ELb1ELb1ELb1EEEEEEEEEvNT_6ParamsE --------------------------
	.section	.nv.info._ZN7cutlass13device_kernelIN5flash11enable_sm90INS1_16FlashAttnFwdSm90INS1_25CollectiveMainloopFwdSm90ILi2EN4cute5tupleIJNS5_1CILi1EEES8_S8_EEENS6_IJNS7_ILi128EEENS7_ILi160EEESA_EEELi128ENS_12float_e4m3_tEfNS_4arch4Sm90ELb1ELb0ELb1ELb1ELb1ELb0ELb0ELb1ELb1ELb1ELb1ELb0EEENS1_21CollectiveEpilogueFwdINS6_IJSA_SA_SB_EEES9_NS_10bfloat16_tESF_Li256ELb1ELb1ELb1ELb1EEENS1_36VarlenDynamicPersistentTileSchedulerILi128ELi160ELi256ELi128ELb1ELb1ELb1ELb1ELb1ELb1EEEEEEEEEvNT_6ParamsE,"",@"SHT_CUDA_INFO"
	.sectionflags	@""
	.align	4


	//----- nvinfo : EIATTR_CUDA_API_VERSION
	.align		4
        /*0000*/ 	.byte	0x04, 0x37
        /*0002*/ 	.short	(.L_1058 - .L_1057)
.L_1057:
        /*0004*/ 	.word	0x00000082


	//----- nvinfo : EIATTR_KPARAM_INFO
	.align		4
.L_1058:
        /*0008*/ 	.byte	0x04, 0x17
        /*000a*/ 	.short	(.L_1060 - .L_1059)
.L_1059:
        /*000c*/ 	.word	0x00000000
        /*0010*/ 	.short	0x0000
        /*0012*/ 	.short	0x0070
        /*0014*/ 	.byte	0x00, 0xf0, 0x01, 0x2a


	//----- nvinfo : EIATTR_SPARSE_MMA_MASK
	.align		4
.L_1060:
        /*0018*/ 	.byte	0x03, 0x50
        /*001a*/ 	.short	0x0000


	//----- nvinfo : EIATTR_MAXREG_COUNT
	.align		4
        /*001c*/ 	.byte	0x03, 0x1b
        /*001e*/ 	.short	0x00a8


	//----- nvinfo : EIATTR_NUM_BARRIERS
	.align		4
        /*0020*/ 	.byte	0x02, 0x4c
        /*0022*/ 	.byte	0x10
	.zero		1


	//----- nvinfo : EIATTR_EXTERNS
	.align		4
        /*0024*/ 	.byte	0x04, 0x0f
        /*0026*/ 	.short	(.L_1062 - .L_1061)


	//   ....[0]....
	.align		4
.L_1061:
        /*0028*/ 	.word	index@(__assertfail)


	//----- nvinfo : EIATTR_ANNOTATIONS
	.align		4
.L_1062:
        /*002c*/ 	.byte	0x04, 0x55
        /*002e*/ 	.short	(.L_1064 - .L_1063)


	//   ....[0]....
.L_1063:
        /* <DEDUP_REMOVED lines=30> */


	//----- nvinfo : EIATTR_MERCURY_ISA_VERSION
	.align		4
.L_1064:
        /*0200*/ 	.byte	0x03, 0x5f
        /*0202*/ 	.short	0x0101


	//----- nvinfo : EIATTR_UNUSED_LOAD_BYTE_OFFSET
	.align		4
        /*0204*/ 	.byte	0x04, 0x44
        /*0206*/ 	.short	(.L_1066 - .L_1065)


	//   ....[0]....
.L_1065:
        /*0208*/ 	.word	0x00000980
        /*020c*/ 	.word	0x0000fff0


	//   ....[1]....
        /*0210*/ 	.word	0x0000d6f0
        /*0214*/ 	.word	0x0000fff0


	//----- nvinfo : EIATTR_INT_WARP_WIDE_INSTR_OFFSETS
	.align		4
.L_1066:
        /*0218*/ 	.byte	0x04, 0x31
        /*021a*/ 	.short	(.L_1068 - .L_1067)


	//   ....[0]....
.L_1067:
        /*021c*/ 	.word	0x000000c0


	//   ....[1]....
        /*0220*/ 	.word	0x000000d0


	//   ....[2]....
        /*0224*/ 	.word	0x00000170


	//   ....[3]....
        /*0228*/ 	.word	0x00012e60


	//   ....[4]....
        /*022c*/ 	.word	0x00012ef0


	//   ....[5]....
        /*0230*/ 	.word	0x000170d0


	//   ....[6]....
        /*0234*/ 	.word	0x00017160


	//----- nvinfo : EIATTR_COOP_GROUP_MASK_REGIDS
	.align		4
.L_1068:
        /*0238*/ 	.byte	0x04, 0x29
        /*023a*/ 	.short	(.L_1070 - .L_1069)


	//   ....[0]....
.L_1069:
        /*023c*/ 	.word	0xffffffff


	//   ....[1]....
        /*0240*/ 	.word	0xffffffff


	//   ....[2]....
        /*0244*/ 	.word	0xffffffff


	//   ....[3]....
        /*0248*/ 	.word	0xffffffff


	//   ....[4]....
        /*024c*/ 	.word	0xffffffff


	//   ....[5]....
        /*0250*/ 	.word	0xffffffff


	//   ....[6]....
        /*0254*/ 	.word	0xffffffff


	//   ....[7]....
        /*0258*/ 	.word	0xffffffff


	//   ....[8]....
        /*025c*/ 	.word	0xffffffff


	//   ....[9]....
        /*0260*/ 	.word	0xffffffff


	//   ....[10]....
        /*0264*/ 	.word	0xffffffff


	//   ....[11]....
        /*0268*/ 	.word	0xffffffff


	//   ....[12]....
        /*026c*/ 	.word	0xffffffff


	//   ....[13]....
        /*0270*/ 	.word	0xffffffff


	//   ....[14]....
        /*0274*/ 	.word	0xffffffff


	//   ....[15]....
        /*0278*/ 	.word	0xffffffff


	//   ....[16]....
        /*027c*/ 	.word	0xffffffff


	//   ....[17]....
        /*0280*/ 	.word	0xffffffff


	//   ....[18]....
        /*0284*/ 	.word	0xffffffff


	//   ....[19]....
        /*0288*/ 	.word	0xffffffff


	//   ....[20]....
        /*028c*/ 	.word	0xffffffff


	//   ....[21]....
        /*0290*/ 	.word	0xffffffff


	//   ....[22]....
        /*0294*/ 	.word	0xffffffff


	//   ....[23]....
        /*0298*/ 	.word	0xffffffff


	//   ....[24]....
        /*029c*/ 	.word	0xffffffff


	//   ....[25]....
        /*02a0*/ 	.word	0xffffffff


	//   ....[26]....
        /*02a4*/ 	.word	0xffffffff


	//   ....[27]....
        /*02a8*/ 	.word	0xffffffff


	//   ....[28]....
        /*02ac*/ 	.word	0xffffffff


	//   ....[29]....
        /*02b0*/ 	.word	0xffffffff


	//   ....[30]....
        /*02b4*/ 	.word	0xffffffff


	//   ....[31]....
        /*02b8*/ 	.word	0xffffffff


	//   ....[32]....
        /*02bc*/ 	.word	0xffffffff


	//   ....[33]....
        /*02c0*/ 	.word	0xffffffff


	//   ....[34]....
        /*02c4*/ 	.word	0xffffffff


	//   ....[35]....
        /*02c8*/ 	.word	0xffffffff


	//   ....[36]....
        /*02cc*/ 	.word	0xffffffff


	//   ....[37]....
        /*02d0*/ 	.word	0xffffffff


	//   ....[38]....
        /*02d4*/ 	.word	0xffffffff


	//   ....[39]....
        /*02d8*/ 	.word	0xffffffff


	//   ....[40]....
        /*02dc*/ 	.word	0xffffffff


	//   ....[41]....
        /*02e0*/ 	.word	0xffffffff


	//   ....[42]....
        /*02e4*/ 	.word	0xffffffff


	//   ....[43]....
        /*02e8*/ 	.word	0xffffffff


	//   ....[44]....
        /*02ec*/ 	.word	0xffffffff


	//   ....[45]....
        /*02f0*/ 	.word	0xffffffff


	//   ....[46]....
        /*02f4*/ 	.word	0xffffffff


	//   ....[47]....
        /*02f8*/ 	.word	0xffffffff


	//   ....[48]....
        /*02fc*/ 	.word	0xffffffff


	//   ....[49]....
        /*0300*/ 	.word	0xffffffff


	//   ....[50]....
        /*0304*/ 	.word	0xffffffff


	//   ....[51]....
        /*0308*/ 	.word	0xffffffff


	//   ....[52]....
        /*030c*/ 	.word	0xffffffff


	//   ....[53]....
        /*0310*/ 	.word	0xffffffff


	//   ....[54]....
        /*0314*/ 	.word	0xffffffff


	//   ....[55]....
        /*0318*/ 	.word	0xffffffff


	//   ....[56]....
        /*031c*/ 	.word	0xffffffff


	//   ....[57]....
        /*0320*/ 	.word	0xffffffff


	//   ....[58]....
        /*0324*/ 	.word	0xffffffff


	//   ....[59]....
        /*0328*/ 	.word	0xffffffff


	//   ....[60]....
        /*032c*/ 	.word	0xffffffff


	//   ....[61]....
        /*0330*/ 	.word	0xffffffff


	//   ....[62]....
        /*0334*/ 	.word	0xffffffff


	//   ....[63]....
        /*0338*/ 	.word	0xffffffff


	//   ....[64]....
        /*033c*/ 	.word	0xffffffff


	//   ....[65]....
        /*0340*/ 	.word	0xffffffff


	//   ....[66]....
        /*0344*/ 	.word	0xffffffff


	//   ....[67]....
        /*0348*/ 	.word	0xffffffff


	//   ....[68]....
        /*034c*/ 	.word	0xffffffff


	//   ....[69]....
        /*0350*/ 	.word	0xffffffff


	//   ....[70]....
        /*0354*/ 	.word	0xffffffff


	//   ....[71]....
        /*0358*/ 	.word	0xffffffff


	//   ....[72]....
        /*035c*/ 	.word	0xffffffff


	//   ....[73]....
        /*0360*/ 	.word	0xffffffff


	//   ....[74]....
        /*0364*/ 	.word	0xffffffff


	//   ....[75]....
        /*0368*/ 	.word	0xffffffff


	//   ....[76]....
        /*036c*/ 	.word	0xffffffff


	//   ....[77]....
        /*0370*/ 	.word	0xffffffff


	//   ....[78]....
        /*0374*/ 	.word	0xffffffff


	//   ....[79]....
        /*0378*/ 	.word	0xffffffff


	//   ....[80]....
        /*037c*/ 	.word	0xffffffff


	//   ....[81]....
        /*0380*/ 	.word	0xffffffff


	//   ....[82]....
        /*0384*/ 	.word	0xffffffff


	//   ....[83]....
        /*0388*/ 	.word	0xffffffff


	//   ....[84]....
        /*038c*/ 	.word	0xffffffff


	//   ....[85]....
        /*0390*/ 	.word	0xffffffff


	//   ....[86]....
        /*0394*/ 	.word	0xffffffff


	//   ....[87]....
        /*0398*/ 	.word	0xffffffff


	//   ....[88]....
        /*039c*/ 	.word	0xffffffff


	//   ....[89]....
        /*03a0*/ 	.word	0xffffffff


	//   ....[90]....
        /*03a4*/ 	.word	0xffffffff


	//   ....[91]....
        /*03a8*/ 	.word	0xffffffff


	//   ....[92]....
        /*03ac*/ 	.word	0xffffffff


	//   ....[93]....
        /*03b0*/ 	.word	0xffffffff


	//   ....[94]....
        /*03b4*/ 	.word	0xffffffff


	//   ....[95]....
        /*03b8*/ 	.word	0xffffffff


	//   ....[96]....
        /*03bc*/ 	.word	0xffffffff


	//   ....[97]....
        /*03c0*/ 	.word	0xffffffff


	//   ....[98]....
        /*03c4*/ 	.word	0xffffffff


	//   ....[99]....
        /*03c8*/ 	.word	0xffffffff


	//   ....[100]....
        /*03cc*/ 	.word	0xffffffff


	//   ....[101]....
        /*03d0*/ 	.word	0xffffffff


	//   ....[102]....
        /*03d4*/ 	.word	0xffffffff


	//   ....[103]....
        /*03d8*/ 	.word	0xffffffff


	//   ....[104]....
        /*03dc*/ 	.word	0xffffffff


	//   ....[105]....
        /*03e0*/ 	.word	0xffffffff


	//   ....[106]....
        /*03e4*/ 	.word	0xffffffff


	//   ....[107]....
        /*03e8*/ 	.word	0xffffffff


	//   ....[108]....
        /*03ec*/ 	.word	0xffffffff


	//   ....[109]....
        /*03f0*/ 	.word	0xffffffff


	//   ....[110]....
        /*03f4*/ 	.word	0xffffffff


	//   ....[111]....
        /*03f8*/ 	.word	0xffffffff


	//   ....[112]....
        /*03fc*/ 	.word	0xffffffff


	//   ....[113]....
        /*0400*/ 	.word	0xffffffff


	//   ....[114]....
        /*0404*/ 	.word	0xffffffff


	//   ....[115]....
        /*0408*/ 	.word	0xffffffff


	//   ....[116]....
        /*040c*/ 	.word	0xffffffff


	//   ....[117]....
        /*0410*/ 	.word	0xffffffff


	//   ....[118]....
        /*0414*/ 	.word	0xffffffff


	//   ....[119]....
        /*0418*/ 	.word	0xffffffff


	//   ....[120]....
        /*041c*/ 	.word	0xffffffff


	//   ....[121]....
        /*0420*/ 	.word	0xffffffff


	//   ....[122]....
        /*0424*/ 	.word	0xffffffff


	//   ....[123]....
        /*0428*/ 	.word	0xffffffff


	//   ....[124]....
        /*042c*/ 	.word	0xffffffff


	//   ....[125]....
        /*0430*/ 	.word	0xffffffff


	//   ....[126]....
        /*0434*/ 	.word	0xffffffff


	//   ....[127]....
        /*0438*/ 	.word	0xffffffff


	//   ....[128]....
        /*043c*/ 	.word	0xffffffff


	//   ....[129]....
        /*0440*/ 	.word	0xffffffff


	//   ....[130]....
        /*0444*/ 	.word	0xffffffff


	//   ....[131]....
        /*0448*/ 	.word	0xffffffff


	//   ....[132]....
        /*044c*/ 	.word	0xffffffff


	//   ....[133]....
        /*0450*/ 	.word	0xffffffff


	//   ....[134]....
        /*0454*/ 	.word	0xffffffff


	//   ....[135]....
        /*0458*/ 	.word	0xffffffff


	//   ....[136]....
        /*045c*/ 	.word	0xffffffff


	//   ....[137]....
        /*0460*/ 	.word	0xffffffff


	//   ....[138]....
        /*0464*/ 	.word	0xffffffff


	//   ....[139]....
        /*0468*/ 	.word	0xffffffff


	//   ....[140]....
        /*046c*/ 	.word	0xffffffff


	//   ....[141]....
        /*0470*/ 	.word	0xffffffff


	//   ....[142]....
        /*0474*/ 	.word	0xffffffff


	//   ....[143]....
        /*0478*/ 	.word	0xffffffff


	//   ....[144]....
        /*047c*/ 	.word	0xffffffff


	//   ....[145]....
        /*0480*/ 	.word	0xffffffff


	//   ....[146]....
        /*0484*/ 	.word	0xffffffff


	//   ....[147]....
        /*0488*/ 	.word	0xffffffff


	//   ....[148]....
        /*048c*/ 	.word	0xffffffff


	//   ....[149]....
        /*0490*/ 	.word	0xffffffff


	//   ....[150]....
        /*0494*/ 	.word	0xffffffff


	//   ....[151]....
        /*0498*/ 	.word	0xffffffff


	//   ....[152]....
        /*049c*/ 	.word	0xffffffff


	//   ....[153]....
        /*04a0*/ 	.word	0xffffffff


	//   ....[154]....
        /*04a4*/ 	.word	0xffffffff


	//   ....[155]....
        /*04a8*/ 	.word	0xffffffff


	//   ....[156]....
        /*04ac*/ 	.word	0xffffffff


	//   ....[157]....
        /*04b0*/ 	.word	0xffffffff


	//   ....[158]....
        /*04b4*/ 	.word	0xffffffff


	//   ....[159]....
        /*04b8*/ 	.word	0xffffffff


	//   ....[160]....
        /*04bc*/ 	.word	0xffffffff


	//   ....[161]....
        /*04c0*/ 	.word	0xffffffff


	//   ....[162]....
        /*04c4*/ 	.word	0xffffffff


	//   ....[163]....
        /*04c8*/ 	.word	0xffffffff


	//   ....[164]....
        /*04cc*/ 	.word	0xffffffff


	//   ....[165]....
        /*04d0*/ 	.word	0xffffffff


	//   ....[166]....
        /*04d4*/ 	.word	0xffffffff


	//   ....[167]....
        /*04d8*/ 	.word	0xffffffff


	//   ....[168]....
        /*04dc*/ 	.word	0xffffffff


	//   ....[169]....
        /*04e0*/ 	.word	0xffffffff


	//   ....[170]....
        /*04e4*/ 	.word	0xffffffff


	//   ....[171]....
        /*04e8*/ 	.word	0xffffffff


	//   ....[172]....
        /*04ec*/ 	.word	0xffffffff


	//   ....[173]....
        /*04f0*/ 	.word	0xffffffff


	//   ....[174]....
        /*04f4*/ 	.word	0xffffffff


	//   ....[175]....
        /*04f8*/ 	.word	0xffffffff


	//   ....[176]....
        /*04fc*/ 	.word	0xffffffff


	//   ....[177]....
        /*0500*/ 	.word	0xffffffff


	//   ....[178]....
        /*0504*/ 	.word	0xffffffff


	//   ....[179]....
        /*0508*/ 	.word	0xffffffff


	//   ....[180]....
        /*050c*/ 	.word	0xffffffff


	//   ....[181]....
        /*0510*/ 	.word	0xffffffff


	//   ....[182]....
        /*0514*/ 	.word	0xffffffff


	//   ....[183]....
        /*0518*/ 	.word	0xffffffff


	//   ....[184]....
        /*051c*/ 	.word	0xffffffff


	//   ....[185]....
        /*0520*/ 	.word	0xffffffff


	//   ....[186]....
        /*0524*/ 	.word	0xffffffff


	//   ....[187]....
        /*0528*/ 	.word	0xffffffff


	//   ....[188]....
        /*052c*/ 	.word	0xffffffff


	//   ....[189]....
        /*0530*/ 	.word	0xffffffff


	//   ....[190]....
        /*0534*/ 	.word	0xffffffff


	//   ....[191]....
        /*0538*/ 	.word	0xffffffff


	//   ....[192]....
        /*053c*/ 	.word	0xffffffff


	//   ....[193]....
        /*0540*/ 	.word	0xffffffff


	//   ....[194]....
        /*0544*/ 	.word	0xffffffff


	//   ....[195]....
        /*0548*/ 	.word	0xffffffff


	//   ....[196]....
        /*054c*/ 	.word	0xffffffff


	//   ....[197]....
        /*0550*/ 	.word	0xffffffff


	//   ....[198]....
        /*0554*/ 	.word	0xffffffff


	//   ....[199]....
        /*0558*/ 	.word	0xffffffff


	//   ....[200]....
        /*055c*/ 	.word	0xffffffff


	//   ....[201]....
        /*0560*/ 	.word	0xffffffff


	//   ....[202]....
        /*0564*/ 	.word	0xffffffff


	//   ....[203]....
        /*0568*/ 	.word	0xffffffff


	//   ....[204]....
        /*056c*/ 	.word	0xffffffff


	//   ....[205]....
        /*0570*/ 	.word	0xffffffff


	//   ....[206]....
        /*0574*/ 	.word	0xffffffff


	//   ....[207]....
        /*0578*/ 	.word	0xffffffff


	//   ....[208]....
        /*057c*/ 	.word	0xffffffff


	//   ....[209]....
        /*0580*/ 	.word	0xffffffff


	//   ....[210]....
        /*0584*/ 	.word	0xffffffff


	//   ....[211]....
        /*0588*/ 	.word	0xffffffff


	//   ....[212]....
        /*058c*/ 	.word	0xffffffff


	//   ....[213]....
        /*0590*/ 	.word	0xffffffff


	//   ....[214]....
        /*0594*/ 	.word	0xffffffff


	//   ....[215]....
        /*0598*/ 	.word	0xffffffff


	//   ....[216]....
        /*059c*/ 	.word	0xffffffff


	//   ....[217]....
        /*05a0*/ 	.word	0xffffffff


	//   ....[218]....
        /*05a4*/ 	.word	0xffffffff


	//   ....[219]....
        /*05a8*/ 	.word	0xffffffff


	//   ....[220]....
        /*05ac*/ 	.word	0xffffffff


	//   ....[221]....
        /*05b0*/ 	.word	0xffffffff


	//   ....[222]....
        /*05b4*/ 	.word	0xffffffff


	//   ....[223]....
        /*05b8*/ 	.word	0xffffffff


	//   ....[224]....
        /*05bc*/ 	.word	0xffffffff


	//   ....[225]....
        /*05c0*/ 	.word	0xffffffff


	//   ....[226]....
        /*05c4*/ 	.word	0xffffffff


	//   ....[227]....
        /*05c8*/ 	.word	0xffffffff


	//   ....[228]....
        /*05cc*/ 	.word	0xffffffff


	//   ....[229]....
        /*05d0*/ 	.word	0xffffffff


	//   ....[230]....
        /*05d4*/ 	.word	0xffffffff


	//   ....[231]....
        /*05d8*/ 	.word	0xffffffff


	//   ....[232]....
        /*05dc*/ 	.word	0xffffffff


	//   ....[233]....
        /*05e0*/ 	.word	0xffffffff


	//   ....[234]....
        /*05e4*/ 	.word	0xffffffff


	//   ....[235]....
        /*05e8*/ 	.word	0xffffffff


	//   ....[236]....
        /*05ec*/ 	.word	0xffffffff


	//   ....[237]....
        /*05f0*/ 	.word	0xffffffff


	//   ....[238]....
        /*05f4*/ 	.word	0xffffffff


	//   ....[239]....
        /*05f8*/ 	.word	0xffffffff


	//   ....[240]....
        /*05fc*/ 	.word	0xffffffff


	//   ....[241]....
        /*0600*/ 	.word	0xffffffff


	//   ....[242]....
        /*0604*/ 	.word	0xffffffff


	//   ....[243]....
        /*0608*/ 	.word	0xffffffff


	//   ....[244]....
        /*060c*/ 	.word	0xffffffff


	//   ....[245]....
        /*0610*/ 	.word	0xffffffff


	//   ....[246]....
        /*0614*/ 	.word	0xffffffff


	//   ....[247]....
        /*0618*/ 	.word	0x0500000f


	//   ....[248]....
        /*061c*/ 	.word	0x0500000f


	//   ....[249]....
        /*0620*/ 	.word	0x0500000f


	//   ....[250]....
        /*0624*/ 	.word	0x0500000f


	//   ....[251]....
        /*0628*/ 	.word	0x0500000f


	//   ....[252]....
        /*062c*/ 	.word	0x0500000f


	//   ....[253]....
        /*0630*/ 	.word	0x0500000f


	//   ....[254]....
        /*0634*/ 	.word	0x0500000f


	//   ....[255]....
        /*0638*/ 	.word	0x0500000f


	//   ....[0]....
        /*063c*/ 	.word	0x0500000f


	//   ....[1]....
        /*0640*/ 	.word	0x0500000f


	//   ....[2]....
        /*0644*/ 	.word	0x0500000f


	//   ....[3]....
        /*0648*/ 	.word	0x0500000f


	//   ....[4]....
        /*064c*/ 	.word	0x0500000f


	//   ....[5]....
        /*0650*/ 	.word	0x0500000f


	//   ....[6]....
        /*0654*/ 	.word	0x0500000f


	//   ....[7]....
        /*0658*/ 	.word	0x0500000f


	//   ....[8]....
        /*065c*/ 	.word	0x0500000f


	//   ....[9]....
        /*0660*/ 	.word	0x0500000f


	//   ....[10]....
        /*0664*/ 	.word	0x0500000f


	//   ....[11]....
        /*0668*/ 	.word	0x0500000f


	//   ....[12]....
        /*066c*/ 	.word	0x0500000f


	//   ....[13]....
        /*0670*/ 	.word	0x0500000f


	//   ....[14]....
        /*0674*/ 	.word	0x0500000f


	//   ....[15]....
        /*0678*/ 	.word	0x0500000f


	//   ....[16]....
        /*067c*/ 	.word	0x0500000f


	//   ....[17]....
        /*0680*/ 	.word	0x0500000f


	//   ....[18]....
        /*0684*/ 	.word	0x0500000f


	//   ....[19]....
        /*0688*/ 	.word	0x0500000f


	//   ....[20]....
        /*068c*/ 	.word	0x0500000f


	//   ....[21]....
        /*0690*/ 	.word	0x0500000f


	//   ....[22]....
        /*0694*/ 	.word	0x0500000f


	//   ....[23]....
        /*0698*/ 	.word	0x0500000f


	//   ....[24]....
        /*069c*/ 	.word	0x0500000f


	//   ....[25]....
        /*06a0*/ 	.word	0x0500000f


	//   ....[26]....
        /*06a4*/ 	.word	0x0500000f


	//   ....[27]....
        /*06a8*/ 	.word	0x0500000f


	//   ....[28]....
        /*06ac*/ 	.word	0x0500000f


	//   ....[29]....
        /*06b0*/ 	.word	0x0500000f


	//   ....[30]....
        /*06b4*/ 	.word	0x0500000f


	//   ....[31]....
        /*06b8*/ 	.word	0x0500000f


	//   ....[32]....
        /*06bc*/ 	.word	0x0500000f


	//   ....[33]....
        /*06c0*/ 	.word	0x0500000f


	//   ....[34]....
        /*06c4*/ 	.word	0x0500000f


	//   ....[35]....
        /*06c8*/ 	.word	0x0500000f


	//   ....[36]....
        /*06cc*/ 	.word	0x0500000f


	//   ....[37]....
        /*06d0*/ 	.word	0x0500000f


	//   ....[38]....
        /*06d4*/ 	.word	0x0500000f


	//   ....[39]....
        /*06d8*/ 	.word	0x0500000f


	//   ....[40]....
        /*06dc*/ 	.word	0x0500000f


	//   ....[41]....
        /*06e0*/ 	.word	0x0500000f


	//   ....[42]....
        /*06e4*/ 	.word	0x0500000f


	//   ....[43]....
        /*06e8*/ 	.word	0x0500000f


	//   ....[44]....
        /*06ec*/ 	.word	0x0500000f


	//   ....[45]....
        /*06f0*/ 	.word	0x0500000f


	//   ....[46]....
        /*06f4*/ 	.word	0x0500000f


	//   ....[47]....
        /*06f8*/ 	.word	0x0500000f


	//   ....[48]....
        /*06fc*/ 	.word	0x0500000f


	//   ....[49]....
        /*0700*/ 	.word	0x0500000f


	//   ....[50]....
        /*0704*/ 	.word	0x0500000f


	//   ....[51]....
        /*0708*/ 	.word	0x0500000f


	//   ....[52]....
        /*070c*/ 	.word	0x0500000f


	//   ....[53]....
        /*0710*/ 	.word	0x0500000f


	//   ....[54]....
        /*0714*/ 	.word	0x0500000f


	//   ....[55]....
        /*0718*/ 	.word	0x0500000f


	//   ....[56]....
        /*071c*/ 	.word	0x0500000f


	//   ....[57]....
        /*0720*/ 	.word	0x0500000f


	//   ....[58]....
        /*0724*/ 	.word	0x0500000f


	//   ....[59]....
        /*0728*/ 	.word	0x0500000f


	//   ....[60]....
        /*072c*/ 	.word	0x0500000f


	//   ....[61]....
        /*0730*/ 	.word	0x0500000f


	//   ....[62]....
        /*0734*/ 	.word	0x0500000f


	//   ....[63]....
        /*0738*/ 	.word	0x0500000f


	//   ....[64]....
        /*073c*/ 	.word	0x0500000f


	//   ....[65]....
        /*0740*/ 	.word	0x0500000f


	//   ....[66]....
        /*0744*/ 	.word	0x0500000f


	//   ....[67]....
        /*0748*/ 	.word	0x0500000f


	//   ....[68]....
        /*074c*/ 	.word	0x0500000f


	//   ....[69]....
        /*0750*/ 	.word	0x0500000f


	//   ....[70]....
        /*0754*/ 	.word	0x0500000f


	//   ....[71]....
        /*0758*/ 	.word	0x0500000f


	//   ....[72]....
        /*075c*/ 	.word	0x0500000f


	//   ....[73]....
        /*0760*/ 	.word	0x0500000f


	//   ....[74]....
        /*0764*/ 	.word	0x0500000f


	//   ....[75]....
        /*0768*/ 	.word	0x0500000f


	//   ....[76]....
        /*076c*/ 	.word	0x0500000f


	//   ....[77]....
        /*0770*/ 	.word	0x0500000f


	//   ....[78]....
        /*0774*/ 	.word	0x0500000f


	//   ....[79]....
        /*0778*/ 	.word	0x0500000f


	//   ....[80]....
        /*077c*/ 	.word	0x0500000f


	//   ....[81]....
        /*0780*/ 	.word	0x0500000f


	//   ....[82]....
        /*0784*/ 	.word	0x0500000f


	//   ....[83]....
        /*0788*/ 	.word	0x0500000f


	//   ....[84]....
        /*078c*/ 	.word	0x0500000f


	//   ....[85]....
        /*0790*/ 	.word	0x0500000f


	//   ....[86]....
        /*0794*/ 	.word	0x0500000f


	//   ....[87]....
        /*0798*/ 	.word	0x0500000f


	//   ....[88]....
        /*079c*/ 	.word	0x0500000f


	//----- nvinfo : EIATTR_COOP_GROUP_INSTR_OFFSETS
	.align		4
.L_1070:
        /*07a0*/ 	.byte	0x04, 0x28
        /*07a2*/ 	.short	(.L_1072 - .L_1071)


	//   ....[0]....
.L_1071:
        /*07a4*/ 	.word	0x00000080


	//   ....[1]....
        /*07a8*/ 	.word	0x00000090


	//   ....[2]....
        /*07ac*/ 	.word	0x000002d0


	//   ....[3]....
        /*07b0*/ 	.word	0x00000430


	//   ....[4]....
        /*07b4*/ 	.word	0x00000550


	//   ....[5]....
        /*07b8*/ 	.word	0x000006b0


	//   ....[6]....
        /*07bc*/ 	.word	0x00001ab0


	//   ....[7]....
        /*07c0*/ 	.word	0x00002a70


	//   ....[8]....
        /*07c4*/ 	.word	0x00002ee0


	//   ....[9]....
        /*07c8*/ 	.word	0x00003a10


	//   ....[10]....
        /*07cc*/ 	.word	0x00003a90


	//   ....[11]....
        /*07d0*/ 	.word	0x00004700


	//   ....[12]....
        /*07d4*/ 	.word	0x00004780


	//   ....[13]....
        /*07d8*/ 	.word	0x00006890


	//   ....[14]....
        /*07dc*/ 	.word	0x00007710


	//   ....[15]....
        /*07e0*/ 	.word	0x00007740


	//   ....[16]....
        /*07e4*/ 	.word	0x000077e0


	//   ....[17]....
        /*07e8*/ 	.word	0x000084a0


	//   ....[18]....
        /*07ec*/ 	.word	0x000084f0


	//   ....[19]....
        /*07f0*/ 	.word	0x0000b4b0


	//   ....[20]....
        /*07f4*/ 	.word	0x0000b4d0


	//   ....[21]....
        /*07f8*/ 	.word	0x0000b4f0


	//   ....[22]....
        /*07fc*/ 	.word	0x0000b520


	//   ....[23]....
        /*0800*/ 	.word	0x0000cf30


	//   ....[24]....
        /*0804*/ 	.word	0x0000cf40


	//   ....[25]....
        /*0808*/ 	.word	0x0000cfc0


	//   ....[26]....
        /*080c*/ 	.word	0x0000cfd0


	//   ....[27]....
        /*0810*/ 	.word	0x0000df40


	//   ....[28]....
        /*0814*/ 	.word	0x0000df50


	//   ....[29]....
        /*0818*/ 	.word	0x0000df60


	//   ....[30]....
        /*081c*/ 	.word	0x0000df70


	//   ....[31]....
        /*0820*/ 	.word	0x0000df80


	//   ....[32]....
        /*0824*/ 	.word	0x0000df90


	//   ....[33]....
        /*0828*/ 	.word	0x0000dfa0


	//   ....[34]....
        /*082c*/ 	.word	0x0000dfb0


	//   ....[35]....
        /*0830*/ 	.word	0x0000dfc0


	//   ....[36]....
        /*0834*/ 	.word	0x0000dfd0


	//   ....[37]....
        /*0838*/ 	.word	0x0000e000


	//   ....[38]....
        /*083c*/ 	.word	0x0000e010


	//   ....[39]....
        /*0840*/ 	.word	0x0000e020


	//   ....[40]....
        /*0844*/ 	.word	0x0000e030


	//   ....[41]....
        /*0848*/ 	.word	0x0000e040


	//   ....[42]....
        /*084c*/ 	.word	0x0000e050


	//   ....[43]....
        /*0850*/ 	.word	0x0000e060


	//   ....[44]....
        /*0854*/ 	.word	0x0000e070


	//   ....[45]....
        /*0858*/ 	.word	0x0000e080


	//   ....[46]....
        /*085c*/ 	.word	0x0000e0a0


	//   ....[47]....
        /*0860*/ 	.word	0x0000e0b0


	//   ....[48]....
        /*0864*/ 	.word	0x0000e0c0


	//   ....[49]....
        /*0868*/ 	.word	0x0000e0d0


	//   ....[50]....
        /*086c*/ 	.word	0x0000e0e0


	//   ....[51]....
        /*0870*/ 	.word	0x0000e0f0


	//   ....[52]....
        /*0874*/ 	.word	0x0000e100


	//   ....[53]....
        /*0878*/ 	.word	0x0000e110


	//   ....[54]....
        /*087c*/ 	.word	0x0000e120


	//   ....[55]....
        /*0880*/ 	.word	0x0000e130


	//   ....[56]....
        /*0884*/ 	.word	0x0000e140


	//   ....[57]....
        /*0888*/ 	.word	0x0000e150


	//   ....[58]....
        /*088c*/ 	.word	0x0000e160


	//   ....[59]....
        /*0890*/ 	.word	0x0000e170


	//   ....[60]....
        /*0894*/ 	.word	0x0000e180


	//   ....[61]....
        /*0898*/ 	.word	0x0000e1a0


	//   ....[62]....
        /*089c*/ 	.word	0x0000e1b0


	//   ....[63]....
        /*08a0*/ 	.word	0x0000e1c0


	//   ....[64]....
        /*08a4*/ 	.word	0x0000e1e0


	//   ....[65]....
        /*08a8*/ 	.word	0x0000e1f0


	//   ....[66]....
        /*08ac*/ 	.word	0x0000e210


	//   ....[67]....
        /*08b0*/ 	.word	0x0000e220


	//   ....[68]....
        /*08b4*/ 	.word	0x0000e230


	//   ....[69]....
        /*08b8*/ 	.word	0x0000e240


	//   ....[70]....
        /*08bc*/ 	.word	0x0000e260


	//   ....[71]....
        /*08c0*/ 	.word	0x0000e270


	//   ....[72]....
        /*08c4*/ 	.word	0x0000e290


	//   ....[73]....
        /*08c8*/ 	.word	0x0000e2b0


	//   ....[74]....
        /*08cc*/ 	.word	0x0000e2c0


	//   ....[75]....
        /*08d0*/ 	.word	0x0000e2f0


	//   ....[76]....
        /*08d4*/ 	.word	0x0000e320


	//   ....[77]....
        /*08d8*/ 	.word	0x0000e350


	//   ....[78]....
        /*08dc*/ 	.word	0x0000e380


	//   ....[79]....
        /*08e0*/ 	.word	0x0000e3b0


	//   ....[80]....
        /*08e4*/ 	.word	0x0000e3e0


	//   ....[81]....
        /*08e8*/ 	.word	0x0000e410


	//   ....[82]....
        /*08ec*/ 	.word	0x0000e440


	//   ....[83]....
        /*08f0*/ 	.word	0x0000e470


	//   ....[84]....
        /*08f4*/ 	.word	0x0000e4a0


	//   ....[85]....
        /*08f8*/ 	.word	0x0000e4d0


	//   ....[86]....
        /*08fc*/ 	.word	0x0000e500


	//   ....[87]....
        /*0900*/ 	.word	0x0000e530


	//   ....[88]....
        /*0904*/ 	.word	0x0000e560


	//   ....[89]....
        /*0908*/ 	.word	0x0000e590


	//   ....[90]....
        /*090c*/ 	.word	0x0000e5c0


	//   ....[91]....
        /*0910*/ 	.word	0x0000ee70


	//   ....[92]....
        /*0914*/ 	.word	0x0000eeb0


	//   ....[93]....
        /*0918*/ 	.word	0x0000eee0


	//   ....[94]....
        /*091c*/ 	.word	0x0000ef10


	//   ....[95]....
        /*0920*/ 	.word	0x0000f5e0


	//   ....[96]....
        /*0924*/ 	.word	0x0000f600


	//   ....[97]....
        /*0928*/ 	.word	0x0000f6d0


	//   ....[98]....
        /*092c*/ 	.word	0x0000f6f0


	//   ....[99]....
        /*0930*/ 	.word	0x0000f7b0


	//   ....[100]....
        /*0934*/ 	.word	0x0000f7d0


	//   ....[101]....
        /*0938*/ 	.word	0x0000f8a0


	//   ....[102]....
        /*093c*/ 	.word	0x0000f8c0


	//   ....[103]....
        /*0940*/ 	.word	0x0000fc80


	//   ....[104]....
        /*0944*/ 	.word	0x0000fc90


	//   ....[105]....
        /*0948*/ 	.word	0x000100c0


	//   ....[106]....
        /*094c*/ 	.word	0x000100d0


	//   ....[107]....
        /*0950*/ 	.word	0x00010dc0


	//   ....[108]....
        /*0954*/ 	.word	0x00010de0


	//   ....[109]....
        /*0958*/ 	.word	0x00010ea0


	//   ....[110]....
        /*095c*/ 	.word	0x00010ec0


	//   ....[111]....
        /*0960*/ 	.word	0x00010f80


	//   ....[112]....
        /*0964*/ 	.word	0x00010fa0


	//   ....[113]....
        /*0968*/ 	.word	0x00011070


	//   ....[114]....
        /*096c*/ 	.word	0x00011090


	//   ....[115]....
        /*0970*/ 	.word	0x000111d0


	//   ....[116]....
        /*0974*/ 	.word	0x000113e0


	//   ....[117]....
        /*0978*/ 	.word	0x00011410


	//   ....[118]....
        /*097c*/ 	.word	0x00011440


	//   ....[119]....
        /*0980*/ 	.word	0x00011470


	//   ....[120]....
        /*0984*/ 	.word	0x000114a0


	//   ....[121]....
        /*0988*/ 	.word	0x000114f0


	//   ....[122]....
        /*098c*/ 	.word	0x00011670


	//   ....[123]....
        /*0990*/ 	.word	0x000116a0


	//   ....[124]....
        /*0994*/ 	.word	0x000116d0


	//   ....[125]....
        /*0998*/ 	.word	0x00011700


	//   ....[126]....
        /*099c*/ 	.word	0x00011730


	//   ....[127]....
        /*09a0*/ 	.word	0x00011760


	//   ....[128]....
        /*09a4*/ 	.word	0x000117f0


	//   ....[129]....
        /*09a8*/ 	.word	0x00011850


	//   ....[130]....
        /*09ac*/ 	.word	0x00011860


	//   ....[131]....
        /*09b0*/ 	.word	0x000118b0


	//   ....[132]....
        /*09b4*/ 	.word	0x00013d40


	//   ....[133]....
        /*09b8*/ 	.word	0x00013d70


	//   ....[134]....
        /*09bc*/ 	.word	0x00013e10


	//   ....[135]....
        /*09c0*/ 	.word	0x00013e20


	//   ....[136]....
        /*09c4*/ 	.word	0x00013e70


	//   ....[137]....
        /*09c8*/ 	.word	0x00013e80


	//   ....[138]....
        /*09cc*/ 	.word	0x00013ed0


	//   ....[139]....
        /*09d0*/ 	.word	0x00013ee0


	//   ....[140]....
        /*09d4*/ 	.word	0x00013f30


	//   ....[141]....
        /*09d8*/ 	.word	0x00013f40


	//   ....[142]....
        /*09dc*/ 	.word	0x00013f90


	//   ....[143]....
        /*09e0*/ 	.word	0x00013fa0


	//   ....[144]....
        /*09e4*/ 	.word	0x00013ff0


	//   ....[145]....
        /*09e8*/ 	.word	0x00014000


	//   ....[146]....
        /*09ec*/ 	.word	0x00014010


	//   ....[147]....
        /*09f0*/ 	.word	0x00014060


	//   ....[148]....
        /*09f4*/ 	.word	0x000140b0


	//   ....[149]....
        /*09f8*/ 	.word	0x000140c0


	//   ....[150]....
        /*09fc*/ 	.word	0x000140d0


	//   ....[151]....
        /*0a00*/ 	.word	0x00014130


	//   ....[152]....
        /*0a04*/ 	.word	0x000145c0


	//   ....[153]....
        /*0a08*/ 	.word	0x000145f0


	//   ....[154]....
        /*0a0c*/ 	.word	0x00014610


	//   ....[155]....
        /*0a10*/ 	.word	0x000146a0


	//   ....[156]....
        /*0a14*/ 	.word	0x000146b0


	//   ....[157]....
        /*0a18*/ 	.word	0x00014730


	//   ....[158]....
        /*0a1c*/ 	.word	0x00014740


	//   ....[159]....
        /*0a20*/ 	.word	0x000147c0


	//   ....[160]....
        /*0a24*/ 	.word	0x000147d0


	//   ....[161]....
        /*0a28*/ 	.word	0x00014850


	//   ....[162]....
        /*0a2c*/ 	.word	0x00014860


	//   ....[163]....
        /*0a30*/ 	.word	0x000148d0


	//   ....[164]....
        /*0a34*/ 	.word	0x000148e0


	//   ....[165]....
        /*0a38*/ 	.word	0x00014950


	//   ....[166]....
        /*0a3c*/ 	.word	0x00014960


	//   ....[167]....
        /*0a40*/ 	.word	0x00014970


	//   ....[168]....
        /*0a44*/ 	.word	0x00014980


	//   ....[169]....
        /*0a48*/ 	.word	0x00014a40


	//   ....[170]....
        /*0a4c*/ 	.word	0x00014a60


	//   ....[171]....
        /*0a50*/ 	.word	0x00014a70


	//   ....[172]....
        /*0a54*/ 	.word	0x00015140


	//   ....[173]....
        /*0a58*/ 	.word	0x00015170


	//   ....[174]....
        /*0a5c*/ 	.word	0x000151d0


	//   ....[175]....
        /*0a60*/ 	.word	0x00015210


	//   ....[176]....
        /*0a64*/ 	.word	0x00015250


	//   ....[177]....
        /*0a68*/ 	.word	0x00015290


	//   ....[178]....
        /*0a6c*/ 	.word	0x000152d0


	//   ....[179]....
        /*0a70*/ 	.word	0x00015310


	//   ....[180]....
        /*0a74*/ 	.word	0x00015350


	//   ....[181]....
        /*0a78*/ 	.word	0x00015390


	//   ....[182]....
        /*0a7c*/ 	.word	0x000153d0


	//   ....[183]....
        /*0a80*/ 	.word	0x00015410


	//   ....[184]....
        /*0a84*/ 	.word	0x00015450


	//   ....[185]....
        /*0a88*/ 	.word	0x00015480


	//   ....[186]....
        /*0a8c*/ 	.word	0x00015490


	//   ....[187]....
        /*0a90*/ 	.word	0x000154d0


	//   ....[188]....
        /*0a94*/ 	.word	0x00015e00


	//   ....[189]....
        /*0a98*/ 	.word	0x00015e20


	//   ....[190]....
        /*0a9c*/ 	.word	0x00015e30


	//   ....[191]....
        /*0aa0*/ 	.word	0x00015e40


	//   ....[192]....
        /*0aa4*/ 	.word	0x00015e50


	//   ....[193]....
        /*0aa8*/ 	.word	0x00015e60


	//   ....[194]....
        /*0aac*/ 	.word	0x00015ec0


	//   ....[195]....
        /*0ab0*/ 	.word	0x00015f00


	//   ....[196]....
        /*0ab4*/ 	.word	0x00015f20


	//   ....[197]....
        /*0ab8*/ 	.word	0x00015f30


	//   ....[198]....
        /*0abc*/ 	.word	0x00015f70


	//   ....[199]....
        /*0ac0*/ 	.word	0x00015f80


	//   ....[200]....
        /*0ac4*/ 	.word	0x00015fc0


	//   ....[201]....
        /*0ac8*/ 	.word	0x00015fd0


	//   ....[202]....
        /*0acc*/ 	.word	0x00016010


	//   ....[203]....
        /*0ad0*/ 	.word	0x00016020


	//   ....[204]....
        /*0ad4*/ 	.word	0x00016030


	//   ....[205]....
        /*0ad8*/ 	.word	0x00016040


	//   ....[206]....
        /*0adc*/ 	.word	0x00016050


	//   ....[207]....
        /*0ae0*/ 	.word	0x000160f0


	//   ....[208]....
        /*0ae4*/ 	.word	0x000164a0


	//   ....[209]....
        /*0ae8*/ 	.word	0x000164b0


	//   ....[210]....
        /*0aec*/ 	.word	0x000164c0


	//   ....[211]....
        /*0af0*/ 	.word	0x000164d0


	//   ....[212]....
        /*0af4*/ 	.word	0x000164e0


	//   ....[213]....
        /*0af8*/ 	.word	0x000164f0


	//   ....[214]....
        /*0afc*/ 	.word	0x00016510


	//   ....[215]....
        /*0b00*/ 	.word	0x00016560


	//   ....[216]....
        /*0b04*/ 	.word	0x000165a0


	//   ....[217]....
        /*0b08*/ 	.word	0x000165c0


	//   ....[218]....
        /*0b0c*/ 	.word	0x000165d0


	//   ....[219]....
        /*0b10*/ 	.word	0x00016610


	//   ....[220]....
        /*0b14*/ 	.word	0x00016620


	//   ....[221]....
        /*0b18*/ 	.word	0x00016660


	//   ....[222]....
        /*0b1c*/ 	.word	0x00016670


	//   ....[223]....
        /*0b20*/ 	.word	0x000166b0


	//   ....[224]....
        /*0b24*/ 	.word	0x000166c0


	//   ....[225]....
        /*0b28*/ 	.word	0x000166d0


	//   ....[226]....
        /*0b2c*/ 	.word	0x000166e0


	//   ....[227]....
        /*0b30*/ 	.word	0x000166f0


	//   ....[228]....
        /*0b34*/ 	.word	0x00017b80


	//   ....[229]....
        /*0b38*/ 	.word	0x00017ba0


	//   ....[230]....
        /*0b3c*/ 	.word	0x00017bd0


	//   ....[231]....
        /*0b40*/ 	.word	0x00017c00


	//   ....[232]....
        /*0b44*/ 	.word	0x00017c30


	//   ....[233]....
        /*0b48*/ 	.word	0x00017c40


	//   ....[234]....
        /*0b4c*/ 	.word	0x00017c70


	//   ....[235]....
        /*0b50*/ 	.word	0x00017cb0


	//   ....[236]....
        /*0b54*/ 	.word	0x00017e20


	//   ....[237]....
        /*0b58*/ 	.word	0x00017e50


	//   ....[238]....
        /*0b5c*/ 	.word	0x00017e90


	//   ....[239]....
        /*0b60*/ 	.word	0x00017ec0


	//   ....[240]....
        /*0b64*/ 	.word	0x00017ef0


	//   ....[241]....
        /*0b68*/ 	.word	0x00017f20


	//   ....[242]....
        /*0b6c*/ 	.word	0x00017fb0


	//   ....[243]....
        /*0b70*/ 	.word	0x00018000


	//   ....[244]....
        /*0b74*/ 	.word	0x00018010


	//   ....[245]....
        /*0b78*/ 	.word	0x00018050


	//   ....[246]....
        /*0b7c*/ 	.word	0x00018b50


	//   ....[247]....
        /*0b80*/ 	.word	0x00019160


	//   ....[248]....
        /*0b84*/ 	.word	0x00019240


	//   ....[249]....
        /*0b88*/ 	.word	0x00019330


	//   ....[250]....
        /*0b8c*/ 	.word	0x00019390


	//   ....[251]....
        /*0b90*/ 	.word	0x00019450


	//   ....[252]....
        /*0b94*/ 	.word	0x000194b0


	//   ....[253]....
        /*0b98*/ 	.word	0x00019570


	//   ....[254]....
        /*0b9c*/ 	.word	0x000195d0


	//   ....[255]....
        /*0ba0*/ 	.word	0x00019690


	//   ....[0]....
        /*0ba4*/ 	.word	0x000196f0


	//   ....[1]....
        /*0ba8*/ 	.word	0x000197b0


	//   ....[2]....
        /*0bac*/ 	.word	0x00019810


	//   ....[3]....
        /*0bb0*/ 	.word	0x000198d0


	//   ....[4]....
        /*0bb4*/ 	.word	0x00019930


	//   ....[5]....
        /*0bb8*/ 	.word	0x000199f0


	//   ....[6]....
        /*0bbc*/ 	.word	0x00019a50


	//   ....[7]....
        /*0bc0*/ 	.word	0x00019b10


	//   ....[8]....
        /*0bc4*/ 	.word	0x00019b70


	//   ....[9]....
        /*0bc8*/ 	.word	0x00019c30


	//   ....[10]....
        /*0bcc*/ 	.word	0x00019c90


	//   ....[11]....
        /*0bd0*/ 	.word	0x00019d60


	//   ....[12]....
        /*0bd4*/ 	.word	0x00019f20


	//   ....[13]....
        /*0bd8*/ 	.word	0x00019fb0


	//   ....[14]....
        /*0bdc*/ 	.word	0x0001a0b0


	//   ....[15]....
        /*0be0*/ 	.word	0x0001a100


	//   ....[16]....
        /*0be4*/ 	.word	0x0001a200


	//   ....[17]....
        /*0be8*/ 	.word	0x0001a250


	//   ....[18]....
        /*0bec*/ 	.word	0x0001a2b0


	//   ....[19]....
        /*0bf0*/ 	.word	0x0001a3a0


	//   ....[20]....
        /*0bf4*/ 	.word	0x0001a400


	//   ....[21]....
        /*0bf8*/ 	.word	0x0001a4f0


	//   ....[22]....
        /*0bfc*/ 	.word	0x0001a550


	//   ....[23]....
        /*0c00*/ 	.word	0x0001a640


	//   ....[24]....
        /*0c04*/ 	.word	0x0001a6a0


	//   ....[25]....
        /*0c08*/ 	.word	0x0001a780


	//   ....[26]....
        /*0c0c*/ 	.word	0x0001a7e0


	//   ....[27]....
        /*0c10*/ 	.word	0x0001a8c0


	//   ....[28]....
        /*0c14*/ 	.word	0x0001a920


	//   ....[29]....
        /*0c18*/ 	.word	0x0001a9f0


	//   ....[30]....
        /*0c1c*/ 	.word	0x0001aa50


	//   ....[31]....
        /*0c20*/ 	.word	0x0001ab10


	//   ....[32]....
        /*0c24*/ 	.word	0x0001abb0


	//   ....[33]....
        /*0c28*/ 	.word	0x0001ac20


	//   ....[34]....
        /*0c2c*/ 	.word	0x0001aca0


	//   ....[35]....
        /*0c30*/ 	.word	0x0001ad50


	//   ....[36]....
        /*0c34*/ 	.word	0x0001add0


	//   ....[37]....
        /*0c38*/ 	.word	0x0001ae80


	//   ....[38]....
        /*0c3c*/ 	.word	0x0001af00


	//   ....[39]....
        /*0c40*/ 	.word	0x0001afb0


	//   ....[40]....
        /*0c44*/ 	.word	0x0001b030


	//   ....[41]....
        /*0c48*/ 	.word	0x0001b0e0


	//   ....[42]....
        /*0c4c*/ 	.word	0x0001b160


	//   ....[43]....
        /*0c50*/ 	.word	0x0001b210


	//   ....[44]....
        /*0c54*/ 	.word	0x0001b290


	//   ....[45]....
        /*0c58*/ 	.word	0x0001b330


	//   ....[46]....
        /*0c5c*/ 	.word	0x0001b3b0


	//   ....[47]....
        /*0c60*/ 	.word	0x0001b440


	//   ....[48]....
        /*0c64*/ 	.word	0x0001b570


	//   ....[49]....
        /*0c68*/ 	.word	0x0001b610


	//   ....[50]....
        /*0c6c*/ 	.word	0x0001b670


	//   ....[51]....
        /*0c70*/ 	.word	0x0001b720


	//   ....[52]....
        /*0c74*/ 	.word	0x0001b7a0


	//   ....[53]....
        /*0c78*/ 	.word	0x0001b830


	//   ....[54]....
        /*0c7c*/ 	.word	0x0001b8c0


	//   ....[55]....
        /*0c80*/ 	.word	0x0001b950


	//   ....[56]....
        /*0c84*/ 	.word	0x0001b9b0


	//   ....[57]....
        /*0c88*/ 	.word	0x0001ba60


	//   ....[58]....
        /*0c8c*/ 	.word	0x0001bac0


	//   ....[59]....
        /*0c90*/ 	.word	0x0001bb70


	//   ....[60]....
        /*0c94*/ 	.word	0x0001bbd0


	//   ....[61]....
        /*0c98*/ 	.word	0x0001bc80


	//   ....[62]....
        /*0c9c*/ 	.word	0x0001bce0


	//   ....[63]....
        /*0ca0*/ 	.word	0x0001bd90


	//   ....[64]....
        /*0ca4*/ 	.word	0x0001bdf0


	//   ....[65]....
        /*0ca8*/ 	.word	0x0001bea0


	//   ....[66]....
        /*0cac*/ 	.word	0x0001bf00


	//   ....[67]....
        /*0cb0*/ 	.word	0x0001bfb0


	//   ....[68]....
        /*0cb4*/ 	.word	0x0001c0a0


	//   ....[69]....
        /*0cb8*/ 	.word	0x0001c130


	//   ....[70]....
        /*0cbc*/ 	.word	0x0001c190


	//   ....[71]....
        /*0cc0*/ 	.word	0x0001c240


	//   ....[72]....
        /*0cc4*/ 	.word	0x0001c2c0


	//   ....[73]....
        /*0cc8*/ 	.word	0x0001c350


	//   ....[74]....
        /*0ccc*/ 	.word	0x0001c3e0


	//   ....[75]....
        /*0cd0*/ 	.word	0x0001c470


	//   ....[76]....
        /*0cd4*/ 	.word	0x0001c4d0


	//   ....[77]....
        /*0cd8*/ 	.word	0x0001c580


	//   ....[78]....
        /*0cdc*/ 	.word	0x0001c5e0


	//   ....[79]....
        /*0ce0*/ 	.word	0x0001c690


	//   ....[80]....
        /*0ce4*/ 	.word	0x0001c6f0


	//   ....[81]....
        /*0ce8*/ 	.word	0x0001c7a0


	//   ....[82]....
        /*0cec*/ 	.word	0x0001c800


	//   ....[83]....
        /*0cf0*/ 	.word	0x0001c8b0


	//   ....[84]....
        /*0cf4*/ 	.word	0x0001c910


	//   ....[85]....
        /*0cf8*/ 	.word	0x0001c9c0


	//   ....[86]....
        /*0cfc*/ 	.word	0x0001ca20


	//   ....[87]....
        /*0d00*/ 	.word	0x0001cad0


	//   ....[88]....
        /*0d04*/ 	.word	0x0001cd20


	//----- nvinfo : EIATTR_REG_RECONFIG
	.align		4
.L_1072:
        /*0d08*/ 	.byte	0x01, 0x54
	.zero		2


	//----- nvinfo : EIATTR_SYSCALL_OFFSETS
	.align		4
        /*0d0c*/ 	.byte	0x04, 0x46
        /*0d0e*/ 	.short	(.L_1074 - .L_1073)


	//   ....[0]....
.L_1073:
        /*0d10*/ 	.word	0x00001c90


	//   ....[1]....
        /*0d14*/ 	.word	0x00013060


	//   ....[2]....
        /*0d18*/ 	.word	0x000131d0


	//   ....[3]....
        /*0d1c*/ 	.word	0x00013330


	//   ....[4]....
        /*0d20*/ 	.word	0x00013470


	//   ....[5]....
        /*0d24*/ 	.word	0x00014df0


	//----- nvinfo : EIATTR_MBARRIER_INSTR_OFFSETS
	.align		4
.L_1074:
        /*0d28*/ 	.byte	0x04, 0x39
        /*0d2a*/ 	.short	(.L_1076 - .L_1075)


	//   ....[0]....
.L_1075:
        /*0d2c*/ 	.word	0x00000180
        /*0d30*/ 	.word	0x000000ff
        /*0d34*/ 	.word	0x00022800
        /*0d38*/ 	.short	0x0100
        /*0d3a*/ 	.byte	0x08
	.zero		1


	//   ....[1]....
        /*0d3c*/ 	.word	0x00000190
        /*0d40*/ 	.word	0x000000ff
        /*0d44*/ 	.word	0x00022820
        /*0d48*/ 	.short	0x0100
        /*0d4a*/ 	.byte	0x08
	.zero		1


	//   ....[2]....
        /*0d4c*/ 	.word	0x00000280
        /*0d50*/ 	.word	0x000000ff
        /*0d54*/ 	.word	0x00022830
        /*0d58*/ 	.short	0x0100
        /*0d5a*/ 	.byte	0x08
	.zero		1


	//   ....[3]....
        /*0d5c*/ 	.word	0x00000290
        /*0d60*/ 	.word	0x000000ff
        /*0d64*/ 	.word	0x00022840
        /*0d68*/ 	.short	0x0100
        /*0d6a*/ 	.byte	0x08
	.zero		1


	//   ....[4]....
        /*0d6c*/ 	.word	0x000002a0
        /*0d70*/ 	.word	0x000000ff
        /*0d74*/ 	.word	0x00022838
        /*0d78*/ 	.short	0x0100
        /*0d7a*/ 	.byte	0x08
	.zero		1


	//   ....[5]....
        /*0d7c*/ 	.word	0x000002b0
        /*0d80*/ 	.word	0x000000ff
        /*0d84*/ 	.word	0x00022848
        /*0d88*/ 	.short	0x0100
        /*0d8a*/ 	.byte	0x08
	.zero		1


	//   ....[6]....
        /*0d8c*/ 	.word	0x000003e0
        /*0d90*/ 	.word	0x000000ff
        /*0d94*/ 	.word	0x00022850
        /*0d98*/ 	.short	0x0100
        /*0d9a*/ 	.byte	0x08
	.zero		1


	//   ....[7]....
        /*0d9c*/ 	.word	0x000003f0
        /*0da0*/ 	.word	0x000000ff
        /*0da4*/ 	.word	0x00022860
        /*0da8*/ 	.short	0x0100
        /*0daa*/ 	.byte	0x08
	.zero		1


	//   ....[8]....
        /*0dac*/ 	.word	0x00000400
        /*0db0*/ 	.word	0x000000ff
        /*0db4*/ 	.word	0x00022858
        /*0db8*/ 	.short	0x0100
        /*0dba*/ 	.byte	0x08
	.zero		1


	//   ....[9]....
        /*0dbc*/ 	.word	0x00000410
        /*0dc0*/ 	.word	0x000000ff
        /*0dc4*/ 	.word	0x00022868
        /*0dc8*/ 	.short	0x0100
        /*0dca*/ 	.byte	0x08
	.zero		1


	//   ....[10]....
        /*0dcc*/ 	.word	0x00000500
        /*0dd0*/ 	.word	0x000000ff
        /*0dd4*/ 	.word	0x00022870
        /*0dd8*/ 	.short	0x0100
        /*0dda*/ 	.byte	0x06
	.zero		1


	//   ....[11]....
        /*0ddc*/ 	.word	0x00000510
        /*0de0*/ 	.word	0x000000ff
        /*0de4*/ 	.word	0x00022880
        /*0de8*/ 	.short	0x0100
        /*0dea*/ 	.byte	0x06
	.zero		1


	//   ....[12]....
        /*0dec*/ 	.word	0x00000520
        /*0df0*/ 	.word	0x000000ff
        /*0df4*/ 	.word	0x00022878
        /*0df8*/ 	.short	0x0100
        /*0dfa*/ 	.byte	0x06
	.zero		1


	//   ....[13]....
        /*0dfc*/ 	.word	0x00000530
        /*0e00*/ 	.word	0x000000ff
        /*0e04*/ 	.word	0x00022888
        /*0e08*/ 	.short	0x0100
        /*0e0a*/ 	.byte	0x06
	.zero		1


	//   ....[14]....
        /*0e0c*/ 	.word	0x00000660
        /*0e10*/ 	.word	0x000000ff
        /*0e14*/ 	.word	0x00022890
        /*0e18*/ 	.short	0x0100
        /*0e1a*/ 	.byte	0x08
	.zero		1


	//   ....[15]....
        /*0e1c*/ 	.word	0x00000670
        /*0e20*/ 	.word	0x000000ff
        /*0e24*/ 	.word	0x000228a0
        /*0e28*/ 	.short	0x0100
        /*0e2a*/ 	.byte	0x08
	.zero		1


	//   ....[16]....
        /*0e2c*/ 	.word	0x00000680
        /*0e30*/ 	.word	0x000000ff
        /*0e34*/ 	.word	0x00022898
        /*0e38*/ 	.short	0x0100
        /*0e3a*/ 	.byte	0x08
	.zero		1


	//   ....[17]....
        /*0e3c*/ 	.word	0x00000690
        /*0e40*/ 	.word	0x000000ff
        /*0e44*/ 	.word	0x000228a8
        /*0e48*/ 	.short	0x0100
        /*0e4a*/ 	.byte	0x08
	.zero		1


	//   ....[18]....
        /*0e4c*/ 	.word	0x000007e0
        /*0e50*/ 	.word	0x000000ff
        /*0e54*/ 	.word	0x000228b0
        /*0e58*/ 	.short	0x0100
        /*0e5a*/ 	.byte	0x08
	.zero		1


	//   ....[19]....
        /*0e5c*/ 	.word	0x000007f0
        /*0e60*/ 	.word	0x000000ff
        /*0e64*/ 	.word	0x000228c0
        /*0e68*/ 	.short	0x0100
        /*0e6a*/ 	.byte	0x08
	.zero		1


	//   ....[20]....
        /*0e6c*/ 	.word	0x00000800
        /*0e70*/ 	.word	0x000000ff
        /*0e74*/ 	.word	0x000228b8
        /*0e78*/ 	.short	0x0100
        /*0e7a*/ 	.byte	0x08
	.zero		1


	//   ....[21]....
        /*0e7c*/ 	.word	0x00000810
        /*0e80*/ 	.word	0x000000ff
        /*0e84*/ 	.word	0x000228c8
        /*0e88*/ 	.short	0x0100
        /*0e8a*/ 	.byte	0x08
	.zero		1


	//   ....[22]....
        /*0e8c*/ 	.word	0x00001ee0
        /*0e90*/ 	.word	0x000000ff
        /*0e94*/ 	.word	0x00022800
        /*0e98*/ 	.short	0x010a
        /*0e9a*/ 	.byte	0x2b
	.zero		1


	//   ....[23]....
        /*0e9c*/ 	.word	0x00001fa0
        /*0ea0*/ 	.word	0x00000002
        /*0ea4*/ 	.word	0x00022830
        /*0ea8*/ 	.short	0x010a
        /*0eaa*/ 	.byte	0x3f
	.zero		1


	//   ....[24]....
        /*0eac*/ 	.word	0x00001fe0
        /*0eb0*/ 	.word	0x00000002
        /*0eb4*/ 	.word	0x00022830
        /*0eb8*/ 	.short	0x010a
        /*0eba*/ 	.byte	0x3f
	.zero		1


	//   ....[25]....
        /*0ebc*/ 	.word	0x00003850
        /*0ec0*/ 	.word	0x000000ff
        /*0ec4*/ 	.word	0x00000000
        /*0ec8*/ 	.short	0x0101
        /*0eca*/ 	.byte	0x06
	.zero		1


	//   ....[26]....
        /*0ecc*/ 	.word	0x00005b50
        /*0ed0*/ 	.word	0x000000ff
        /*0ed4*/ 	.word	0x00022830
        /*0ed8*/ 	.short	0x010a
        /*0eda*/ 	.byte	0x06
	.zero		1


	//   ....[27]....
        /*0edc*/ 	.word	0x00005b90
        /*0ee0*/ 	.word	0x000000ff
        /*0ee4*/ 	.word	0x00022830
        /*0ee8*/ 	.short	0x010a
        /*0eea*/ 	.byte	0x06
	.zero		1


	//   ....[28]....
        /*0eec*/ 	.word	0x00006420
        /*0ef0*/ 	.word	0x000000ff
        /*0ef4*/ 	.word	0x00022850
        /*0ef8*/ 	.short	0x010a
        /*0efa*/ 	.byte	0x06
	.zero		1


	//   ....[29]....
        /*0efc*/ 	.word	0x00006460
        /*0f00*/ 	.word	0x000000ff
        /*0f04*/ 	.word	0x00022850
        /*0f08*/ 	.short	0x010a
        /*0f0a*/ 	.byte	0x06
	.zero		1


	//   ....[30]....
        /*0f0c*/ 	.word	0x00006f50
        /*0f10*/ 	.word	0x000000ff
        /*0f14*/ 	.word	0x00000000
        /*0f18*/ 	.short	0x0101
        /*0f1a*/ 	.byte	0x06
	.zero		1


	//   ....[31]....
        /*0f1c*/ 	.word	0x000092f0
        /*0f20*/ 	.word	0x000000ff
        /*0f24*/ 	.word	0x00000000
        /*0f28*/ 	.short	0x0101
        /*0f2a*/ 	.byte	0x06
	.zero		1


	//   ....[32]....
        /*0f2c*/ 	.word	0x00009a30
        /*0f30*/ 	.word	0x000000ff
        /*0f34*/ 	.word	0x00022830
        /*0f38*/ 	.short	0x010a
        /*0f3a*/ 	.byte	0x06
	.zero		1


	//   ....[33]....
        /*0f3c*/ 	.word	0x00009a70
        /*0f40*/ 	.word	0x000000ff
        /*0f44*/ 	.word	0x00022830
        /*0f48*/ 	.short	0x010a
        /*0f4a*/ 	.byte	0x06
	.zero		1


	//   ....[34]....
        /*0f4c*/ 	.word	0x0000a2d0
        /*0f50*/ 	.word	0x000000ff
        /*0f54*/ 	.word	0x00022850
        /*0f58*/ 	.short	0x010a
        /*0f5a*/ 	.byte	0x06
	.zero		1


	//   ....[35]....
        /*0f5c*/ 	.word	0x0000a310
        /*0f60*/ 	.word	0x000000ff
        /*0f64*/ 	.word	0x00022850
        /*0f68*/ 	.short	0x010a
        /*0f6a*/ 	.byte	0x06
	.zero		1


	//   ....[36]....
        /*0f6c*/ 	.word	0x0000ac70
        /*0f70*/ 	.word	0x000000ff
        /*0f74*/ 	.word	0x00000000
        /*0f78*/ 	.short	0x0101
        /*0f7a*/ 	.byte	0x06
	.zero		1


	//   ....[37]....
        /*0f7c*/ 	.word	0x0000c630
        /*0f80*/ 	.word	0x000000ff
        /*0f84*/ 	.word	0x00000000
        /*0f88*/ 	.short	0x0101
        /*0f8a*/ 	.byte	0x06
	.zero		1


	//   ....[38]....
        /*0f8c*/ 	.word	0x0000cc90
        /*0f90*/ 	.word	0x000000ff
        /*0f94*/ 	.word	0x00022850
        /*0f98*/ 	.short	0x010a
        /*0f9a*/ 	.byte	0x05
	.zero		1


	//   ....[39]....
        /*0f9c*/ 	.word	0x0000ccd0
        /*0fa0*/ 	.word	0x000000ff
        /*0fa4*/ 	.word	0x00022850
        /*0fa8*/ 	.short	0x010a
        /*0faa*/ 	.byte	0x05
	.zero		1


	//   ....[40]....
        /*0fac*/ 	.word	0x0000d2b0
        /*0fb0*/ 	.word	0x000000ff
        /*0fb4*/ 	.word	0x00000000
        /*0fb8*/ 	.short	0x0101
        /*0fba*/ 	.byte	0x04
	.zero		1


	//   ....[41]....
        /*0fbc*/ 	.word	0x0000f5d0
        /*0fc0*/ 	.word	0x00000003
        /*0fc4*/ 	.word	0x00000000
        /*0fc8*/ 	.short	0x0101
        /*0fca*/ 	.byte	0x3f
	.zero		1


	//   ....[42]....
        /*0fcc*/ 	.word	0x0000fa70
        /*0fd0*/ 	.word	0x00000002
        /*0fd4*/ 	.word	0x00000000
        /*0fd8*/ 	.short	0x0101
        /*0fda*/ 	.byte	0x3f
	.zero		1


	//   ....[43]....
        /*0fdc*/ 	.word	0x00013a10
        /*0fe0*/ 	.word	0x00000000
        /*0fe4*/ 	.word	0x00022880
        /*0fe8*/ 	.short	0x010a
        /*0fea*/ 	.byte	0x3f
	.zero		1


	//   ....[44]....
        /*0fec*/ 	.word	0x00014290
        /*0ff0*/ 	.word	0x00000000
        /*0ff4*/ 	.word	0x00022870
        /*0ff8*/ 	.short	0x0107
        /*0ffa*/ 	.byte	0x3f
	.zero		1


	//   ....[45]....
        /*0ffc*/ 	.word	0x00014350
        /*1000*/ 	.word	0x00000000
        /*1004*/ 	.word	0x00022870
        /*1008*/ 	.short	0x0101
        /*100a*/ 	.byte	0x3f
	.zero		1


	//   ....[46]....
        /*100c*/ 	.word	0x00014380
        /*1010*/ 	.word	0x00000000
        /*1014*/ 	.word	0x00022840
        /*1018*/ 	.short	0x010a
        /*101a*/ 	.byte	0x3f
	.zero		1


	//   ....[47]....
        /*101c*/ 	.word	0x00014b40
        /*1020*/ 	.word	0x00000000
        /*1024*/ 	.word	0x00022830
        /*1028*/ 	.short	0x0107
        /*102a*/ 	.byte	0x3f
	.zero		1


	//   ....[48]....
        /*102c*/ 	.word	0x00014c00
        /*1030*/ 	.word	0x00000000
        /*1034*/ 	.word	0x00022830
        /*1038*/ 	.short	0x0101
        /*103a*/ 	.byte	0x3f
	.zero		1


	//   ....[49]....
        /*103c*/ 	.word	0x00015580
        /*1040*/ 	.word	0x00000010
        /*1044*/ 	.word	0x00022800
        /*1048*/ 	.short	0x0107
        /*104a*/ 	.byte	0x3f
	.zero		1


	//   ....[50]....
        /*104c*/ 	.word	0x00015670
        /*1050*/ 	.word	0x00000010
        /*1054*/ 	.word	0x00022800
        /*1058*/ 	.short	0x0101
        /*105a*/ 	.byte	0x3f
	.zero		1


	//   ....[51]....
        /*105c*/ 	.word	0x00015690
        /*1060*/ 	.word	0x00000010
        /*1064*/ 	.word	0x00022820
        /*1068*/ 	.short	0x010a
        /*106a*/ 	.byte	0x3f
	.zero		1


	//   ....[52]....
        /*106c*/ 	.word	0x00015b90
        /*1070*/ 	.word	0x00000000
        /*1074*/ 	.word	0x00022880
        /*1078*/ 	.short	0x010a
        /*107a*/ 	.byte	0x3f
	.zero		1


	//   ....[53]....
        /*107c*/ 	.word	0x00016170
        /*1080*/ 	.word	0x00000000
        /*1084*/ 	.word	0x00022870
        /*1088*/ 	.short	0x0107
        /*108a*/ 	.byte	0x3f
	.zero		1


	//   ....[54]....
        /*108c*/ 	.word	0x00016230
        /*1090*/ 	.word	0x00000000
        /*1094*/ 	.word	0x00022870
        /*1098*/ 	.short	0x0101
        /*109a*/ 	.byte	0x3f
	.zero		1


	//   ....[55]....
        /*109c*/ 	.word	0x00016260
        /*10a0*/ 	.word	0x00000000
        /*10a4*/ 	.word	0x00022840
        /*10a8*/ 	.short	0x010a
        /*10aa*/ 	.byte	0x3f
	.zero		1


	//   ....[56]....
        /*10ac*/ 	.word	0x00016800
        /*10b0*/ 	.word	0x00000000
        /*10b4*/ 	.word	0x00022830
        /*10b8*/ 	.short	0x0107
        /*10ba*/ 	.byte	0x3f
	.zero		1


	//   ....[57]....
        /*10bc*/ 	.word	0x000168c0
        /*10c0*/ 	.word	0x00000000
        /*10c4*/ 	.word	0x00022830
        /*10c8*/ 	.short	0x0101
        /*10ca*/ 	.byte	0x3f
	.zero		1


	//   ....[58]....
        /*10cc*/ 	.word	0x00016950
        /*10d0*/ 	.word	0x00000000
        /*10d4*/ 	.word	0x00022870
        /*10d8*/ 	.short	0x010a
        /*10da*/ 	.byte	0x3f
	.zero		1


	//   ....[59]....
        /*10dc*/ 	.word	0x000169e0
        /*10e0*/ 	.word	0x00000000
        /*10e4*/ 	.word	0x00022860
        /*10e8*/ 	.short	0x010a
        /*10ea*/ 	.byte	0x3f
	.zero		1


	//   ....[60]....
        /*10ec*/ 	.word	0x00016fa0
        /*10f0*/ 	.word	0x00000000
        /*10f4*/ 	.word	0x00022850
        /*10f8*/ 	.short	0x0101
        /*10fa*/ 	.byte	0x3f
	.zero		1


	//   ....[61]....
        /*10fc*/ 	.word	0x00017030
        /*1100*/ 	.word	0x00000000
        /*1104*/ 	.word	0x00000000
        /*1108*/ 	.short	0x0101
        /*110a*/ 	.byte	0x3f
	.zero		1


	//   ....[62]....
        /*110c*/ 	.word	0x00017200
        /*1110*/ 	.word	0x00000002
        /*1114*/ 	.word	0x00022870
        /*1118*/ 	.short	0x010a
        /*111a*/ 	.byte	0x3f
	.zero		1


	//   ....[63]....
        /*111c*/ 	.word	0x00017280
        /*1120*/ 	.word	0x00000002
        /*1124*/ 	.word	0x00022860
        /*1128*/ 	.short	0x010a
        /*112a*/ 	.byte	0x3f
	.zero		1


	//   ....[64]....
        /*112c*/ 	.word	0x00017850
        /*1130*/ 	.word	0x00000002
        /*1134*/ 	.word	0x00022850
        /*1138*/ 	.short	0x0101
        /*113a*/ 	.byte	0x3f
	.zero		1


	//   ....[65]....
        /*113c*/ 	.word	0x00017900
        /*1140*/ 	.word	0x00000002
        /*1144*/ 	.word	0x00000000
        /*1148*/ 	.short	0x0101
        /*114a*/ 	.byte	0x3f
	.zero		1


	//   ....[66]....
        /*114c*/ 	.word	0x00018ad0
        /*1150*/ 	.word	0x00000005
        /*1154*/ 	.word	0x00022820
        /*1158*/ 	.short	0x010a
        /*115a*/ 	.byte	0x3f
	.zero		1


	//   ....[67]....
        /*115c*/ 	.word	0x00018c50
        /*1160*/ 	.word	0x00000003
        /*1164*/ 	.word	0x00022840
        /*1168*/ 	.short	0x010a
        /*116a*/ 	.byte	0x3f
	.zero		1


	//   ....[68]....
        /*116c*/ 	.word	0x00018cf0
        /*1170*/ 	.word	0x0000001f
        /*1174*/ 	.word	0x00022840
        /*1178*/ 	.short	0x010a
        /*117a*/ 	.byte	0x3f
	.zero		1


	//   ....[69]....
        /*117c*/ 	.word	0x00018d30
        /*1180*/ 	.word	0x00000003
        /*1184*/ 	.word	0x00022860
        /*1188*/ 	.short	0x010a
        /*118a*/ 	.byte	0x3f
	.zero		1


	//   ....[70]....
        /*118c*/ 	.word	0x00018d70
        /*1190*/ 	.word	0x0000001f
        /*1194*/ 	.word	0x00022860
        /*1198*/ 	.short	0x010a
        /*119a*/ 	.byte	0x3f
	.zero		1


	//   ....[71]....
        /*119c*/ 	.word	0x00018db0
        /*11a0*/ 	.word	0x00000003
        /*11a4*/ 	.word	0x00022880
        /*11a8*/ 	.short	0x010a
        /*11aa*/ 	.byte	0x3f
	.zero		1


	//   ....[72]....
        /*11ac*/ 	.word	0x00018df0
        /*11b0*/ 	.word	0x0000001f
        /*11b4*/ 	.word	0x00022880
        /*11b8*/ 	.short	0x010a
        /*11ba*/ 	.byte	0x3f
	.zero		1


	//   ....[73]....
        /*11bc*/ 	.word	0x00018e60
        /*11c0*/ 	.word	0x00000003
        /*11c4*/ 	.word	0x00022800
        /*11c8*/ 	.short	0x010a
        /*11ca*/ 	.byte	0x3f
	.zero		1


	//   ....[74]....
        /*11cc*/ 	.word	0x00018eb0
        /*11d0*/ 	.word	0x00000002
        /*11d4*/ 	.word	0x00022830
        /*11d8*/ 	.short	0x010a
        /*11da*/ 	.byte	0x3f
	.zero		1


	//   ....[75]....
        /*11dc*/ 	.word	0x00018f10
        /*11e0*/ 	.word	0x00000008
        /*11e4*/ 	.word	0x00022830
        /*11e8*/ 	.short	0x010a
        /*11ea*/ 	.byte	0x3f
	.zero		1


	//   ....[76]....
        /*11ec*/ 	.word	0x00018f70
        /*11f0*/ 	.word	0x00000008
        /*11f4*/ 	.word	0x00022850
        /*11f8*/ 	.short	0x010a
        /*11fa*/ 	.byte	0x3f
	.zero		1


	//   ....[77]....
        /*11fc*/ 	.word	0x00018fd0
        /*1200*/ 	.word	0x00000008
        /*1204*/ 	.word	0x00022830
        /*1208*/ 	.short	0x010a
        /*120a*/ 	.byte	0x3f
	.zero		1


	//   ....[78]....
        /*120c*/ 	.word	0x00019030
        /*1210*/ 	.word	0x00000008
        /*1214*/ 	.word	0x00022850
        /*1218*/ 	.short	0x010a
        /*121a*/ 	.byte	0x3f
	.zero		1


	//   ....[79]....
        /*121c*/ 	.word	0x00019090
        /*1220*/ 	.word	0x00000005
        /*1224*/ 	.word	0x00022850
        /*1228*/ 	.short	0x010a
        /*122a*/ 	.byte	0x3f
	.zero		1


	//   ....[80]....
        /*122c*/ 	.word	0x00019190
        /*1230*/ 	.word	0x00000000
        /*1234*/ 	.word	0x00022880
        /*1238*/ 	.short	0x010a
        /*123a*/ 	.byte	0x3f
	.zero		1


	//   ....[81]....
        /*123c*/ 	.word	0x00019e70
        /*1240*/ 	.word	0x00000000
        /*1244*/ 	.word	0x00022840
        /*1248*/ 	.short	0x010a
        /*124a*/ 	.byte	0x3f
	.zero		1


	//   ....[82]....
        /*124c*/ 	.word	0x0001b470
        /*1250*/ 	.word	0x00000010
        /*1254*/ 	.word	0x00022820
        /*1258*/ 	.short	0x010a
        /*125a*/ 	.byte	0x3f
	.zero		1


	//   ....[83]....
        /*125c*/ 	.word	0x0001b4c0
        /*1260*/ 	.word	0x00000000
        /*1264*/ 	.word	0x00022880
        /*1268*/ 	.short	0x010a
        /*126a*/ 	.byte	0x3f
	.zero		1


	//   ....[84]....
        /*126c*/ 	.word	0x0001bff0
        /*1270*/ 	.word	0x00000000
        /*1274*/ 	.word	0x00022840
        /*1278*/ 	.short	0x010a
        /*127a*/ 	.byte	0x3f
	.zero		1


	//   ....[85]....
        /*127c*/ 	.word	0x0001cb00
        /*1280*/ 	.word	0x00000000
        /*1284*/ 	.word	0x00022870
        /*1288*/ 	.short	0x010a
        /*128a*/ 	.byte	0x3f
	.zero		1


	//   ....[86]....
        /*128c*/ 	.word	0x0001cb50
        /*1290*/ 	.word	0x00000000
        /*1294*/ 	.word	0x00022860
        /*1298*/ 	.short	0x010a
        /*129a*/ 	.byte	0x3f
	.zero		1


	//   ....[87]....
        /*129c*/ 	.word	0x0001cba0
        /*12a0*/ 	.word	0x00000002
        /*12a4*/ 	.word	0x00022870
        /*12a8*/ 	.short	0x010a
        /*12aa*/ 	.byte	0x3f
	.zero		1


	//   ....[88]....
        /*12ac*/ 	.word	0x0001cbf0
        /*12b0*/ 	.word	0x00000002
        /*12b4*/ 	.word	0x00022860
        /*12b8*/ 	.short	0x010a
        /*12ba*/ 	.byte	0x3f
	.zero		1


	//   ....[89]....
        /*12bc*/ 	.word	0x0001cc40
        /*12c0*/ 	.word	0x00000005
        /*12c4*/ 	.word	0x00022820
        /*12c8*/ 	.short	0x010a
        /*12ca*/ 	.byte	0x3f
	.zero		1


	//   ....[90]....
        /*12cc*/ 	.word	0x0001cde0
        /*12d0*/ 	.word	0x00000003
        /*12d4*/ 	.word	0x00022840
        /*12d8*/ 	.short	0x010a
        /*12da*/ 	.byte	0x3f
	.zero		1


	//   ....[91]....
        /*12dc*/ 	.word	0x0001ce30
        /*12e0*/ 	.word	0x0000001f
        /*12e4*/ 	.word	0x00022840
        /*12e8*/ 	.short	0x010a
        /*12ea*/ 	.byte	0x3f
	.zero		1


	//   ....[92]....
        /*12ec*/ 	.word	0x0001ce80
        /*12f0*/ 	.word	0x00000003
        /*12f4*/ 	.word	0x00022860
        /*12f8*/ 	.short	0x010a
        /*12fa*/ 	.byte	0x3f
	.zero		1


	//   ....[93]....
        /*12fc*/ 	.word	0x0001ced0
        /*1300*/ 	.word	0x0000001f
        /*1304*/ 	.word	0x00022860
        /*1308*/ 	.short	0x010a
        /*130a*/ 	.byte	0x3f
	.zero		1


	//   ....[94]....
        /*130c*/ 	.word	0x0001cf20
        /*1310*/ 	.word	0x00000003
        /*1314*/ 	.word	0x00022880
        /*1318*/ 	.short	0x010a
        /*131a*/ 	.byte	0x3f
	.zero		1


	//----- nvinfo : EIATTR_NUM_MBARRIERS
	.align		4
.L_1076:
        /*131c*/ 	.byte	0x03, 0x38
        /*131e*/ 	.short	0x0016


	//----- nvinfo : EIATTR_EXIT_INSTR_OFFSETS
	.align		4
        /*1320*/ 	.byte	0x04, 0x1c
        /*1322*/ 	.short	(.L_1078 - .L_1077)


	//   ....[0]....
.L_1077:
        /*1324*/ 	.word	0x000009c0


	//   ....[1]....
        /*1328*/ 	.word	0x00011180


	//   ....[2]....
        /*132c*/ 	.word	0x00018e40


	//----- nvinfo : EIATTR_MAX_THREADS
	.align		4
.L_1078:
        /*1330*/ 	.byte	0x04, 0x05
        /*1332*/ 	.short	(.L_1080 - .L_1079)
.L_1079:
        /*1334*/ 	.word	0x00000180
        /*1338*/ 	.word	0x00000001
        /*133c*/ 	.word	0x00000001


	//----- nvinfo : EIATTR_CRS_STACK_SIZE
	.align		4
.L_1080:
        /*1340*/ 	.byte	0x04, 0x1e
        /*1342*/ 	.short	(.L_1082 - .L_1081)
.L_1081:
        /*1344*/ 	.word	0x00000000


	//----- nvinfo : EIATTR_CBANK_PARAM_SIZE
	.align		4
.L_1082:
        /*1348*/ 	.byte	0x03, 0x19
        /*134a*/ 	.short	0x0af0


	//----- nvinfo : EIATTR_PARAM_CBANK
	.align		4
        /*134c*/ 	.byte	0x04, 0x0a
        /*134e*/ 	.short	(.L_1084 - .L_1083)
	.align		4
.L_1083:
        /*1350*/ 	.word	index@(.nv.constant0._ZN7cutlass13device_kernelIN5flash11enable_sm90INS1_16FlashAttnFwdSm90INS1_25CollectiveMainloopFwdSm90ILi2EN4cute5tupleIJNS5_1CILi1EEES8_S8_EEENS6_IJNS7_ILi128EEENS7_ILi160EEESA_EEELi128ENS_12float_e4m3_tEfNS_4arch4Sm90ELb1ELb0ELb1ELb1ELb1ELb0ELb0ELb1ELb1ELb1ELb1ELb0EEENS1_21CollectiveEpilogueFwdINS6_IJSA_SA_SB_EEES9_NS_10bfloat16_tESF_Li256ELb1ELb1ELb1ELb1EEENS1_36VarlenDynamicPersistentTileSchedulerILi128ELi160ELi256ELi128ELb1ELb1ELb1ELb1ELb1ELb1EEEEEEEEEvNT_6ParamsE)
        /*1354*/ 	.short	0x0210
        /*1356*/ 	.short	0x0af0


	//----- nvinfo : EIATTR_SW_WAR
	.align		4
.L_1084:
        /*1358*/ 	.byte	0x04, 0x36
        /*135a*/ 	.short	(.L_1086 - .L_1085)
.L_1085:
        /*135c*/ 	.word	0x00000008
.L_1086:


//--------------------- .nv.info._ZN7cutlass13device_kernelIN5flash11enable_sm90INS1_16FlashAttnFwdSm90INS1_25CollectiveMainloopFwdSm90ILi2EN4cute5tupleIJNS5_1CILi1EEES8_S8_EEENS6_IJNS7_ILi128EEENS7_ILi160EEESA_EEELi128ENS_12float_e4m3_tEfNS_4arch4Sm90ELb1ELb0ELb1ELb1ELb1ELb1ELb0ELb1ELb1ELb1ELb1ELb0EEENS1_21CollectiveEpilogueFwdINS6_IJSA_SA_SB_EEES9_NS_10bfloat16_tESF_Li256ELb1ELb1ELb1ELb1EEENS1_36VarlenDynamicPersistentTileSchedulerILi128ELi160ELi256ELi128ELb1ELb1ELb1ELb1ELb1ELb1EEEEEEEEEvNT_6ParamsE --------------------------
	.section	.nv.info._ZN7cutlass13device_kernelIN5flash11enable_sm90INS1_16FlashAttnFwdSm90INS1_25CollectiveMainloopFwdSm90ILi2EN4cute5tupleIJNS5_1CILi1EEES8_S8_EEENS6_IJNS7_ILi128EEENS7_ILi160EEESA_EEELi128ENS_12float_e4m3_tEfNS_4arch4Sm90ELb1ELb0ELb1ELb1ELb1ELb1ELb0ELb1ELb1ELb1ELb1ELb0EEENS1_21CollectiveEpilogueFwdINS6_IJSA_SA_SB_EEES9_NS_10bfloat16_tESF_Li256ELb1ELb1ELb1ELb1EEENS1_36VarlenDynamicPersistentTileSchedulerILi128ELi160ELi256ELi128ELb1ELb1ELb1ELb1ELb1ELb1EEEEEEEEEvNT_6ParamsE,"",@"SHT_CUDA_INFO"
	.sectionflags	@""
	.align	4


	//----- nvinfo : EIATTR_CUDA_API_VERSION
	.align		4
        /*0000*/ 	.byte	0x04, 0x37
        /*0002*/ 	.short	(.L_1088 - .L_1087)
.L_1087:
        /*0004*/ 	.word	0x00000082


	//----- nvinfo : EIATTR_KPARAM_INFO
	.align		4
.L_1088:
        /*0008*/ 	.byte	0x04, 0x17
        /*000a*/ 	.short	(.L_1090 - .L_1089)
.L_1089:
        /*000c*/ 	.word	0x00000000
        /*0010*/ 	.short	0x0000
        /*0012*/ 	.short	0x0070
        /*0014*/ 	.byte	0x00, 0xf0, 0x01, 0x2a


	//----- nvinfo : EIATTR_SPARSE_MMA_MASK
	.align		4
.L_1090:
        /*0018*/ 	.byte	0x03, 0x50
        /*001a*/ 	.short	0x0000


	//----- nvinfo : EIATTR_MAXREG_COUNT
	.align		4
        /*001c*/ 	.byte	0x03, 0x1b
        /*001e*/ 	.short	0x00a8


	//----- nvinfo : EIATTR_NUM_BARRIERS
	.align		4
        /*0020*/ 	.byte	0x02, 0x4c
        /*0022*/ 	.byte	0x10
	.zero		1


	//----- nvinfo : EIATTR_EXTERNS
	.align		4
        /*0024*/ 	.byte	0x04, 0x0f
        /*0026*/ 	.short	(.L_1092 - .L_1091)


	//   ....[0]....
	.align		4
.L_1091:
        /*0028*/ 	.word	index@(__assertfail)


	//----- nvinfo : EIATTR_ANNOTATIONS
	.align		4
.L_1092:
        /*002c*/ 	.byte	0x04, 0x55
        /*002e*/ 	.short	(.L_1094 - .L_1093)


	//   ....[0]....
.L_1093:
        /* <DEDUP_REMOVED lines=56> */


	//----- nvinfo : EIATTR_MERCURY_ISA_VERSION
	.align		4
.L_1094:
        /*0398*/ 	.byte	0x03, 0x5f
        /*039a*/ 	.short	0x0101


	//----- nvinfo : EIATTR_UNUSED_LOAD_BYTE_OFFSET
	.align		4
        /*039c*/ 	.byte	0x04, 0x44
        /*039e*/ 	.short	(.L_1096 - .L_1095)


	//   ....[0]....
.L_1095:
        /*03a0*/ 	.word	0x00000aa0
        /*03a4*/ 	.word	0x0000fff0


	//   ....[1]....
        /*03a8*/ 	.word	0x0001c0b0
        /*03ac*/ 	.word	0x0000fff0


	//----- nvinfo : EIATTR_INT_WARP_WIDE_INSTR_OFFSETS
	.align		4
.L_1096:
        /*03b0*/ 	.byte	0x04, 0x31
        /*03b2*/ 	.short	(.L_1098 - .L_1097)


	//   ....[0]....
.L_1097:
        /*03b4*/ 	.word	0x00000130


	//   ....[1]....
        /*03b8*/ 	.word	0x00000170


	//   ....[2]....
        /*03bc*/ 	.word	0x000001e0


	//   ....[3]....
        /*03c0*/ 	.word	0x00023350


	//   ....[4]....
        /*03c4*/ 	.word	0x000233f0


	//   ....[5]....
        /*03c8*/ 	.word	0x00027890


	//   ....[6]....
        /*03cc*/ 	.word	0x00027930


	//----- nvinfo : EIATTR_COOP_GROUP_MASK_REGIDS
	.align		4
.L_1098:
        /*03d0*/ 	.byte	0x04, 0x29
        /*03d2*/ 	.short	(.L_1100 - .L_1099)


	//   ....[0]....
.L_1099:
        /*03d4*/ 	.word	0xffffffff


	//   ....[1]....
        /*03d8*/ 	.word	0xffffffff


	//   ....[2]....
        /*03dc*/ 	.word	0xffffffff


	//   ....[3]....
        /*03e0*/ 	.word	0xffffffff


	//   ....[4]....
        /*03e4*/ 	.word	0xffffffff


	//   ....[5]....
        /*03e8*/ 	.word	0xffffffff


	//   ....[6]....
        /*03ec*/ 	.word	0xffffffff


	//   ....[7]....
        /*03f0*/ 	.word	0xffffffff


	//   ....[8]....
        /*03f4*/ 	.word	0xffffffff


	//   ....[9]....
        /*03f8*/ 	.word	0xffffffff


	//   ....[10]....
        /*03fc*/ 	.word	0xffffffff


	//   ....[11]....
        /*0400*/ 	.word	0xffffffff


	//   ....[12]....
        /*0404*/ 	.word	0xffffffff


	//   ....[13]....
        /*0408*/ 	.word	0xffffffff


	//   ....[14]....
        /*040c*/ 	.word	0xffffffff


	//   ....[15]....
        /*0410*/ 	.word	0xffffffff


	//   ....[16]....
        /*0414*/ 	.word	0xffffffff


	//   ....[17]....
        /*0418*/ 	.word	0xffffffff


	//   ....[18]....
        /*041c*/ 	.word	0xffffffff


	//   ....[19]....
        /*0420*/ 	.word	0xffffffff


	//   ....[20]....
        /*0424*/ 	.word	0xffffffff


	//   ....[21]....
        /*0428*/ 	.word	0xffffffff


	//   ....[22]....
        /*042c*/ 	.word	0xffffffff


	//   ....[23]....
        /*0430*/ 	.word	0xffffffff


	//   ....[24]....
        /*0434*/ 	.word	0xffffffff


	//   ....[25]....
        /*0438*/ 	.word	0xffffffff


	//   ....[26]....
        /*043c*/ 	.word	0xffffffff


	//   ....[27]....
        /*0440*/ 	.word	0xffffffff


	//   ....[28]....
        /*0444*/ 	.word	0xffffffff


	//   ....[29]....
        /*0448*/ 	.word	0xffffffff


	//   ....[30]....
        /*044c*/ 	.word	0xffffffff


	//   ....[31]....
        /*0450*/ 	.word	0xffffffff


	//   ....[32]....
        /*0454*/ 	.word	0xffffffff


	//   ....[33]....
        /*0458*/ 	.word	0xffffffff


	//   ....[34]....
        /*045c*/ 	.word	0xffffffff


	//   ....[35]....
        /*0460*/ 	.word	0xffffffff


	//   ....[36]....
        /*0464*/ 	.word	0xffffffff


	//   ....[37]....
        /*0468*/ 	.word	0xffffffff


	//   ....[38]....
        /*046c*/ 	.word	0xffffffff


	//   ....[39]....
        /*0470*/ 	.word	0xffffffff


	//   ....[40]....
        /*0474*/ 	.word	0xffffffff


	//   ....[41]....
        /*0478*/ 	.word	0xffffffff


	//   ....[42]....
        /*047c*/ 	.word	0xffffffff


	//   ....[43]....
        /*0480*/ 	.word	0xffffffff


	//   ....[44]....
        /*0484*/ 	.word	0xffffffff


	//   ....[45]....
        /*0488*/ 	.word	0xffffffff


	//   ....[46]....
        /*048c*/ 	.word	0xffffffff


	//   ....[47]....
        /*0490*/ 	.word	0xffffffff


	//   ....[48]....
        /*0494*/ 	.word	0xffffffff


	//   ....[49]....
        /*0498*/ 	.word	0xffffffff


	//   ....[50]....
        /*049c*/ 	.word	0xffffffff


	//   ....[51]....
        /*04a0*/ 	.word	0xffffffff


	//   ....[52]....
        /*04a4*/ 	.word	0xffffffff


	//   ....[53]....
        /*04a8*/ 	.word	0xffffffff


	//   ....[54]....
        /*04ac*/ 	.word	0xffffffff


	//   ....[55]....
        /*04b0*/ 	.word	0xffffffff


	//   ....[56]....
        /*04b4*/ 	.word	0xffffffff


	//   ....[57]....
        /*04b8*/ 	.word	0xffffffff


	//   ....[58]....
        /*04bc*/ 	.word	0xffffffff


	//   ....[59]....
        /*04c0*/ 	.word	0xffffffff


	//   ....[60]....
        /*04c4*/ 	.word	0xffffffff


	//   ....[61]....
        /*04c8*/ 	.word	0xffffffff


	//   ....[62]....
        /*04cc*/ 	.word	0xffffffff


	//   ....[63]....
        /*04d0*/ 	.word	0xffffffff


	//   ....[64]....
        /*04d4*/ 	.word	0xffffffff


	//   ....[65]....
        /*04d8*/ 	.word	0xffffffff


	//   ....[66]....
        /*04dc*/ 	.word	0xffffffff


	//   ....[67]....
        /*04e0*/ 	.word	0xffffffff


	//   ....[68]....
        /*04e4*/ 	.word	0xffffffff


	//   ....[69]....
        /*04e8*/ 	.word	0xffffffff


	//   ....[70]....
        /*04ec*/ 	.word	0xffffffff


	//   ....[71]....
        /*04f0*/ 	.word	0xffffffff


	//   ....[72]....
        /*04f4*/ 	.word	0xffffffff


	//   ....[73]....
        /*04f8*/ 	.word	0xffffffff


	//   ....[74]....
        /*04fc*/ 	.word	0xffffffff


	//   ....[75]....
        /*0500*/ 	.word	0xffffffff


	//   ....[76]....
        /*0504*/ 	.word	0xffffffff


	//   ....[77]....
        /*0508*/ 	.word	0xffffffff


	//   ....[78]....
        /*050c*/ 	.word	0xffffffff


	//   ....[79]....
        /*0510*/ 	.word	0xffffffff


	//   ....[80]....
        /*0514*/ 	.word	0xffffffff


	//   ....[81]....
        /*0518*/ 	.word	0xffffffff


	//   ....[82]....
        /*051c*/ 	.word	0xffffffff


	//   ....[83]....
        /*0520*/ 	.word	0xffffffff


	//   ....[84]....
        /*0524*/ 	.word	0xffffffff


	//   ....[85]....
        /*0528*/ 	.word	0xffffffff


	//   ....[86]....
        /*052c*/ 	.word	0xffffffff


	//   ....[87]....
        /*0530*/ 	.word	0xffffffff


	//   ....[88]....
        /*0534*/ 	.word	0xffffffff


	//   ....[89]....
        /*0538*/ 	.word	0xffffffff


	//   ....[90]....
        /*053c*/ 	.word	0xffffffff


	//   ....[91]....
        /*0540*/ 	.word	0xffffffff


	//   ....[92]....
        /*0544*/ 	.word	0xffffffff


	//   ....[93]....
        /*0548*/ 	.word	0xffffffff


	//   ....[94]....
        /*054c*/ 	.word	0xffffffff


	//   ....[95]....
        /*0550*/ 	.word	0xffffffff


	//   ....[96]....
        /*0554*/ 	.word	0xffffffff


	//   ....[97]....
        /*0558*/ 	.word	0xffffffff


	//   ....[98]....
        /*055c*/ 	.word	0xffffffff


	//   ....[99]....
        /*0560*/ 	.word	0xffffffff


	//   ....[100]....
        /*0564*/ 	.word	0xffffffff


	//   ....[101]....
        /*0568*/ 	.word	0xffffffff


	//   ....[102]....
        /*056c*/ 	.word	0xffffffff


	//   ....[103]....
        /*0570*/ 	.word	0xffffffff


	//   ....[104]....
        /*0574*/ 	.word	0xffffffff


	//   ....[105]....
        /*0578*/ 	.word	0xffffffff


	//   ....[106]....
        /*057c*/ 	.word	0xffffffff


	//   ....[107]....
        /*0580*/ 	.word	0xffffffff


	//   ....[108]....
        /*0584*/ 	.word	0xffffffff


	//   ....[109]....
        /*0588*/ 	.word	0xffffffff


	//   ....[110]....
        /*058c*/ 	.word	0xffffffff


	//   ....[111]....
        /*0590*/ 	.word	0xffffffff


	//   ....[112]....
        /*0594*/ 	.word	0xffffffff


	//   ....[113]....
        /*0598*/ 	.word	0xffffffff


	//   ....[114]....
        /*059c*/ 	.word	0xffffffff


	//   ....[115]....
        /*05a0*/ 	.word	0xffffffff


	//   ....[116]....
        /*05a4*/ 	.word	0xffffffff


	//   ....[117]....
        /*05a8*/ 	.word	0xffffffff


	//   ....[118]....
        /*05ac*/ 	.word	0xffffffff


	//   ....[119]....
        /*05b0*/ 	.word	0xffffffff


	//   ....[120]....
        /*05b4*/ 	.word	0xffffffff


	//   ....[121]....
        /*05b8*/ 	.word	0xffffffff


	//   ....[122]....
        /*05bc*/ 	.word	0xffffffff


	//   ....[123]....
        /*05c0*/ 	.word	0xffffffff


	//   ....[124]....
        /*05c4*/ 	.word	0xffffffff


	//   ....[125]....
        /*05c8*/ 	.word	0xffffffff


	//   ....[126]....
        /*05cc*/ 	.word	0xffffffff


	//   ....[127]....
        /*05d0*/ 	.word	0xffffffff


	//   ....[128]....
        /*05d4*/ 	.word	0xffffffff


	//   ....[129]....
        /*05d8*/ 	.word	0xffffffff


	//   ....[130]....
        /*05dc*/ 	.word	0xffffffff


	//   ....[131]....
        /*05e0*/ 	.word	0xffffffff


	//   ....[132]....
        /*05e4*/ 	.word	0xffffffff


	//   ....[133]....
        /*05e8*/ 	.word	0xffffffff


	//   ....[134]....
        /*05ec*/ 	.word	0xffffffff


	//   ....[135]....
        /*05f0*/ 	.word	0xffffffff


	//   ....[136]....
        /*05f4*/ 	.word	0xffffffff


	//   ....[137]....
        /*05f8*/ 	.word	0xffffffff


	//   ....[138]....
        /*05fc*/ 	.word	0xffffffff


	//   ....[139]....
        /*0600*/ 	.word	0xffffffff


	//   ....[140]....
        /*0604*/ 	.word	0xffffffff


	//   ....[141]....
        /*0608*/ 	.word	0xffffffff


	//   ....[142]....
        /*060c*/ 	.word	0xffffffff


	//   ....[143]....
        /*0610*/ 	.word	0xffffffff


	//   ....[144]....
        /*0614*/ 	.word	0xffffffff


	//   ....[145]....
        /*0618*/ 	.word	0xffffffff


	//   ....[146]....
        /*061c*/ 	.word	0xffffffff


	//   ....[147]....
        /*0620*/ 	.word	0xffffffff


	//   ....[148]....
        /*0624*/ 	.word	0xffffffff


	//   ....[149]....
        /*0628*/ 	.word	0xffffffff


	//   ....[150]....
        /*062c*/ 	.word	0xffffffff


	//   ....[151]....
        /*0630*/ 	.word	0xffffffff


	//   ....[152]....
        /*0634*/ 	.word	0xffffffff


	//   ....[153]....
        /*0638*/ 	.word	0xffffffff


	//   ....[154]....
        /*063c*/ 	.word	0xffffffff


	//   ....[155]....
        /*0640*/ 	.word	0xffffffff


	//   ....[156]....
        /*0644*/ 	.word	0xffffffff


	//   ....[157]....
        /*0648*/ 	.word	0xffffffff


	//   ....[158]....
        /*064c*/ 	.word	0xffffffff


	//   ....[159]....
        /*0650*/ 	.word	0xffffffff


	//   ....[160]....
        /*0654*/ 	.word	0xffffffff


	//   ....[161]....
        /*0658*/ 	.word	0xffffffff


	//   ....[162]....
        /*065c*/ 	.word	0xffffffff


	//   ....[163]....
        /*0660*/ 	.word	0xffffffff


	//   ....[164]....
        /*0664*/ 	.word	0xffffffff


	//   ....[165]....
        /*0668*/ 	.word	0xffffffff


	//   ....[166]....
        /*066c*/ 	.word	0xffffffff


	//   ....[167]....
        /*0670*/ 	.word	0xffffffff


	//   ....[168]....
        /*0674*/ 	.word	0xffffffff


	//   ....[169]....
        /*0678*/ 	.word	0xffffffff


	//   ....[170]....
        /*067c*/ 	.word	0xffffffff


	//   ....[171]....
        /*0680*/ 	.word	0xffffffff


	//   ....[172]....
        /*0684*/ 	.word	0xffffffff


	//   ....[173]....
        /*0688*/ 	.word	0xffffffff


	//   ....[174]....
        /*068c*/ 	.word	0xffffffff


	//   ....[175]....
        /*0690*/ 	.word	0xffffffff


	//   ....[176]....
        /*0694*/ 	.word	0xffffffff


	//   ....[177]....
        /*0698*/ 	.word	0xffffffff


	//   ....[178]....
        /*069c*/ 	.word	0xffffffff


	//   ....[179]....
        /*06a0*/ 	.word	0xffffffff


	//   ....[180]....
        /*06a4*/ 	.word	0xffffffff


	//   ....[181]....
        /*06a8*/ 	.word	0xffffffff


	//   ....[182]....
        /*06ac*/ 	.word	0xffffffff


	//   ....[183]....
        /*06b0*/ 	.word	0xffffffff


	//   ....[184]....
        /*06b4*/ 	.word	0xffffffff


	//   ....[185]....
        /*06b8*/ 	.word	0xffffffff


	//   ....[186]....
        /*06bc*/ 	.word	0xffffffff


	//   ....[187]....
        /*06c0*/ 	.word	0xffffffff


	//   ....[188]....
        /*06c4*/ 	.word	0xffffffff


	//   ....[189]....
        /*06c8*/ 	.word	0xffffffff


	//   ....[190]....
        /*06cc*/ 	.word	0xffffffff


	//   ....[191]....
        /*06d0*/ 	.word	0xffffffff


	//   ....[192]....
        /*06d4*/ 	.word	0xffffffff


	//   ....[193]....
        /*06d8*/ 	.word	0xffffffff


	//   ....[194]....
        /*06dc*/ 	.word	0xffffffff


	//   ....[195]....
        /*06e0*/ 	.word	0xffffffff


	//   ....[196]....
        /*06e4*/ 	.word	0xffffffff


	//   ....[197]....
        /*06e8*/ 	.word	0xffffffff


	//   ....[198]....
        /*06ec*/ 	.word	0xffffffff


	//   ....[199]....
        /*06f0*/ 	.word	0xffffffff


	//   ....[200]....
        /*06f4*/ 	.word	0xffffffff


	//   ....[201]....
        /*06f8*/ 	.word	0xffffffff


	//   ....[202]....
        /*06fc*/ 	.word	0xffffffff


	//   ....[203]....
        /*0700*/ 	.word	0xffffffff


	//   ....[204]....
        /*0704*/ 	.word	0xffffffff


	//   ....[205]....
        /*0708*/ 	.word	0xffffffff


	//   ....[206]....
        /*070c*/ 	.word	0xffffffff


	//   ....[207]....
        /*0710*/ 	.word	0xffffffff


	//   ....[208]....
        /*0714*/ 	.word	0xffffffff


	//   ....[209]....
        /*0718*/ 	.word	0xffffffff


	//   ....[210]....
        /*071c*/ 	.word	0xffffffff


	//   ....[211]....
        /*0720*/ 	.word	0xffffffff


	//   ....[212]....
        /*0724*/ 	.word	0xffffffff


	//   ....[213]....
        /*0728*/ 	.word	0xffffffff


	//   ....[214]....
        /*072c*/ 	.word	0xffffffff


	//   ....[215]....
        /*0730*/ 	.word	0xffffffff


	//   ....[216]....
        /*0734*/ 	.word	0xffffffff


	//   ....[217]....
        /*0738*/ 	.word	0xffffffff


	//   ....[218]....
        /*073c*/ 	.word	0xffffffff


	//   ....[219]....
        /*0740*/ 	.word	0xffffffff


	//   ....[220]....
        /*0744*/ 	.word	0xffffffff


	//   ....[221]....
        /*0748*/ 	.word	0xffffffff


	//   ....[222]....
        /*074c*/ 	.word	0xffffffff


	//   ....[223]....
        /*0750*/ 	.word	0xffffffff


	//   ....[224]....
        /*0754*/ 	.word	0xffffffff


	//   ....[225]....
        /*0758*/ 	.word	0xffffffff


	//   ....[226]....
        /*075c*/ 	.word	0xffffffff


	//   ....[227]....
        /*0760*/ 	.word	0xffffffff


	//   ....[228]....
        /*0764*/ 	.word	0xffffffff


	//   ....[229]....
        /*0768*/ 	.word	0xffffffff


	//   ....[230]....
        /*076c*/ 	.word	0xffffffff


	//   ....[231]....
        /*0770*/ 	.word	0xffffffff


	//   ....[232]....
        /*0774*/ 	.word	0xffffffff


	//   ....[233]....
        /*0778*/ 	.word	0xffffffff


	//   ....[234]....
        /*077c*/ 	.word	0xffffffff


	//   ....[235]....
        /*0780*/ 	.word	0xffffffff


	//   ....[236]....
        /*0784*/ 	.word	0xffffffff


	//   ....[237]....
        /*0788*/ 	.word	0xffffffff


	//   ....[238]....
        /*078c*/ 	.word	0xffffffff


	//   ....[239]....
        /*0790*/ 	.word	0xffffffff


	//   ....[240]....
        /*0794*/ 	.word	0xffffffff


	//   ....[241]....
        /*0798*/ 	.word	0xffffffff


	//   ....[242]....
        /*079c*/ 	.word	0xffffffff


	//   ....[243]....
        /*07a0*/ 	.word	0xffffffff


	//   ....[244]....
        /*07a4*/ 	.word	0xffffffff


	//   ....[245]....
        /*07a8*/ 	.word	0xffffffff


	//   ....[246]....
        /*07ac*/ 	.word	0xffffffff


	//   ....[247]....
        /*07b0*/ 	.word	0xffffffff


	//   ....[248]....
        /*07b4*/ 	.word	0xffffffff


	//   ....[249]....
        /*07b8*/ 	.word	0xffffffff


	//   ....[250]....
        /*07bc*/ 	.word	0xffffffff


	//   ....[251]....
        /*07c0*/ 	.word	0xffffffff


	//   ....[252]....
        /*07c4*/ 	.word	0xffffffff


	//   ....[253]....
        /*07c8*/ 	.word	0xffffffff


	//   ....[254]....
        /*07cc*/ 	.word	0xffffffff


	//   ....[255]....
        /*07d0*/ 	.word	0xffffffff


	//   ....[0]....
        /*07d4*/ 	.word	0xffffffff


	//   ....[1]....
        /*07d8*/ 	.word	0xffffffff


	//   ....[2]....
        /*07dc*/ 	.word	0xffffffff


	//   ....[3]....
        /*07e0*/ 	.word	0xffffffff


	//   ....[4]....
        /*07e4*/ 	.word	0xffffffff


	//   ....[5]....
        /*07e8*/ 	.word	0xffffffff


	//   ....[6]....
        /*07ec*/ 	.word	0xffffffff


	//   ....[7]....
        /*07f0*/ 	.word	0xffffffff


	//   ....[8]....
        /*07f4*/ 	.word	0xffffffff


	//   ....[9]....
        /*07f8*/ 	.word	0xffffffff


	//   ....[10]....
        /*07fc*/ 	.word	0xffffffff


	//   ....[11]....
        /*0800*/ 	.word	0xffffffff


	//   ....[12]....
        /*0804*/ 	.word	0xffffffff


	//   ....[13]....
        /*0808*/ 	.word	0xffffffff


	//   ....[14]....
        /*080c*/ 	.word	0xffffffff


	//   ....[15]....
        /*0810*/ 	.word	0xffffffff


	//   ....[16]....
        /*0814*/ 	.word	0xffffffff


	//   ....[17]....
        /*0818*/ 	.word	0xffffffff


	//   ....[18]....
        /*081c*/ 	.word	0xffffffff


	//   ....[19]....
        /*0820*/ 	.word	0xffffffff


	//   ....[20]....
        /*0824*/ 	.word	0xffffffff


	//   ....[21]....
        /*0828*/ 	.word	0xffffffff


	//   ....[22]....
        /*082c*/ 	.word	0xffffffff


	//   ....[23]....
        /*0830*/ 	.word	0xffffffff


	//   ....[24]....
        /*0834*/ 	.word	0xffffffff


	//   ....[25]....
        /*0838*/ 	.word	0xffffffff


	//   ....[26]....
        /*083c*/ 	.word	0xffffffff


	//   ....[27]....
        /*0840*/ 	.word	0xffffffff


	//   ....[28]....
        /*0844*/ 	.word	0xffffffff


	//   ....[29]....
        /*0848*/ 	.word	0xffffffff


	//   ....[30]....
        /*084c*/ 	.word	0xffffffff


	//   ....[31]....
        /*0850*/ 	.word	0xffffffff


	//   ....[32]....
        /*0854*/ 	.word	0xffffffff


	//   ....[33]....
        /*0858*/ 	.word	0x0500000f


	//   ....[34]....
        /*085c*/ 	.word	0x0500000f


	//   ....[35]....
        /*0860*/ 	.word	0x0500000f


	//   ....[36]....
        /*0864*/ 	.word	0x0500000f


	//   ....[37]....
        /*0868*/ 	.word	0x0500000f


	//   ....[38]....
        /*086c*/ 	.word	0x0500000f


	//   ....[39]....
        /*0870*/ 	.word	0x0500000f


	//   ....[40]....
        /*0874*/ 	.word	0x0500000f


	//   ....[41]....
        /*0878*/ 	.word	0x0500000f


	//   ....[42]....
        /*087c*/ 	.word	0x0500000f


	//   ....[43]....
        /*0880*/ 	.word	0x0500000f


	//   ....[44]....
        /*0884*/ 	.word	0x0500000f


	//   ....[45]....
        /*0888*/ 	.word	0x0500000f


	//   ....[46]....
        /*088c*/ 	.word	0x0500000f


	//   ....[47]....
        /*0890*/ 	.word	0x0500000f


	//   ....[48]....
        /*0894*/ 	.word	0x0500000f


	//   ....[49]....
        /*0898*/ 	.word	0x0500000f


	//   ....[50]....
        /*089c*/ 	.word	0x0500000f


	//   ....[51]....
        /*08a0*/ 	.word	0x0500000f


	//   ....[52]....
        /*08a4*/ 	.word	0x0500000f


	//   ....[53]....
        /*08a8*/ 	.word	0x0500000f


	//   ....[54]....
        /*08ac*/ 	.word	0x0500000f


	//   ....[55]....
        /*08b0*/ 	.word	0x0500000f


	//   ....[56]....
        /*08b4*/ 	.word	0x0500000f


	//   ....[57]....
        /*08b8*/ 	.word	0x0500000f


	//   ....[58]....
        /*08bc*/ 	.word	0x0500000f


	//   ....[59]....
        /*08c0*/ 	.word	0x0500000f


	//   ....[60]....
        /*08c4*/ 	.word	0x0500000f


	//   ....[61]....
        /*08c8*/ 	.word	0x0500000f


	//   ....[62]....
        /*08cc*/ 	.word	0x0500000f


	//   ....[63]....
        /*08d0*/ 	.word	0x0500000f


	//   ....[64]....
        /*08d4*/ 	.word	0x0500000f


	//   ....[65]....
        /*08d8*/ 	.word	0x0500000f


	//   ....[66]....
        /*08dc*/ 	.word	0x0500000f


	//   ....[67]....
        /*08e0*/ 	.word	0x0500000f


	//   ....[68]....
        /*08e4*/ 	.word	0x0500000f


	//   ....[69]....
        /*08e8*/ 	.word	0x0500000f


	//   ....[70]....
        /*08ec*/ 	.word	0x0500000f


	//   ....[71]....
        /*08f0*/ 	.word	0x0500000f


	//   ....[72]....
        /*08f4*/ 	.word	0x0500000f


	//   ....[73]....
        /*08f8*/ 	.word	0x0500000f


	//   ....[74]....
        /*08fc*/ 	.word	0x0500000f


	//   ....[75]....
        /*0900*/ 	.word	0x0500000f


	//   ....[76]....
        /*0904*/ 	.word	0x0500000f


	//   ....[77]....
        /*0908*/ 	.word	0x0500000f


	//   ....[78]....
        /*090c*/ 	.word	0x0500000f


	//   ....[79]....
        /*0910*/ 	.word	0x0500000f


	//   ....[80]....
        /*0914*/ 	.word	0x0500000f


	//   ....[81]....
        /*0918*/ 	.word	0x0500000f


	//   ....[82]....
        /*091c*/ 	.word	0x0500000f


	//   ....[83]....
        /*0920*/ 	.word	0x0500000f


	//   ....[84]....
        /*0924*/ 	.word	0x0500000f


	//   ....[85]....
        /*0928*/ 	.word	0x0500000f


	//   ....[86]....
        /*092c*/ 	.word	0x0500000f


	//   ....[87]....
        /*0930*/ 	.word	0x0500000f


	//   ....[88]....
        /*0934*/ 	.word	0x0500000f


	//   ....[89]....
        /*0938*/ 	.word	0x0500000f


	//   ....[90]....
        /*093c*/ 	.word	0x0500000f


	//   ....[91]....
        /*0940*/ 	.word	0x0500000f


	//   ....[92]....
        /*0944*/ 	.word	0x0500000f


	//   ....[93]....
        /*0948*/ 	.word	0x0500000f


	//   ....[94]....
        /*094c*/ 	.word	0x0500000f


	//   ....[95]....
        /*0950*/ 	.word	0x0500000f


	//   ....[96]....
        /*0954*/ 	.word	0x0500000f


	//   ....[97]....
        /*0958*/ 	.word	0x0500000f


	//   ....[98]....
        /*095c*/ 	.word	0x0500000f


	//   ....[99]....
        /*0960*/ 	.word	0x0500000f


	//   ....[100]....
        /*0964*/ 	.word	0x0500000f


	//   ....[101]....
        /*0968*/ 	.word	0x0500000f


	//   ....[102]....
        /*096c*/ 	.word	0x0500000f


	//   ....[103]....
        /*0970*/ 	.word	0x0500000f


	//   ....[104]....
        /*0974*/ 	.word	0x0500000f


	//   ....[105]....
        /*0978*/ 	.word	0x0500000f


	//   ....[106]....
        /*097c*/ 	.word	0x0500000f


	//   ....[107]....
        /*0980*/ 	.word	0x0500000f


	//   ....[108]....
        /*0984*/ 	.word	0x0500000f


	//   ....[109]....
        /*0988*/ 	.word	0x0500000f


	//   ....[110]....
        /*098c*/ 	.word	0x0500000f


	//   ....[111]....
        /*0990*/ 	.word	0x0500000f


	//   ....[112]....
        /*0994*/ 	.word	0x0500000f


	//   ....[113]....
        /*0998*/ 	.word	0x0500000f


	//   ....[114]....
        /*099c*/ 	.word	0x0500000f


	//   ....[115]....
        /*09a0*/ 	.word	0x0500000f


	//   ....[116]....
        /*09a4*/ 	.word	0x0500000f


	//   ....[117]....
        /*09a8*/ 	.word	0x0500000f


	//   ....[118]....
        /*09ac*/ 	.word	0x0500000f


	//   ....[119]....
        /*09b0*/ 	.word	0x0500000f


	//   ....[120]....
        /*09b4*/ 	.word	0x0500000f


	//   ....[121]....
        /*09b8*/ 	.word	0x0500000f


	//   ....[122]....
        /*09bc*/ 	.word	0x0500000f


	//   ....[123]....
        /*09c0*/ 	.word	0x0500000f


	//   ....[124]....
        /*09c4*/ 	.word	0x0500000f


	//   ....[125]....
        /*09c8*/ 	.word	0x0500000f


	//   ....[126]....
        /*09cc*/ 	.word	0x0500000f


	//   ....[127]....
        /*09d0*/ 	.word	0x0500000f


	//   ....[128]....
        /*09d4*/ 	.word	0x0500000f


	//   ....[129]....
        /*09d8*/ 	.word	0x0500000f


	//   ....[130]....
        /*09dc*/ 	.word	0x0500000f


	//   ....[131]....
        /*09e0*/ 	.word	0x0500000f


	//   ....[132]....
        /*09e4*/ 	.word	0x0500000f


	//   ....[133]....
        /*09e8*/ 	.word	0x0500000f


	//   ....[134]....
        /*09ec*/ 	.word	0x0500000f


	//   ....[135]....
        /*09f0*/ 	.word	0x0500000f


	//   ....[136]....
        /*09f4*/ 	.word	0x0500000f


	//   ....[137]....
        /*09f8*/ 	.word	0x0500000f


	//   ....[138]....
        /*09fc*/ 	.word	0x0500000f


	//   ....[139]....
        /*0a00*/ 	.word	0x0500000f


	//   ....[140]....
        /*0a04*/ 	.word	0x0500000f


	//   ....[141]....
        /*0a08*/ 	.word	0x0500000f


	//   ....[142]....
        /*0a0c*/ 	.word	0x0500000f


	//   ....[143]....
        /*0a10*/ 	.word	0x0500000f


	//   ....[144]....
        /*0a14*/ 	.word	0x0500000f


	//   ....[145]....
        /*0a18*/ 	.word	0x0500000f


	//   ....[146]....
        /*0a1c*/ 	.word	0x0500000f


	//   ....[147]....
        /*0a20*/ 	.word	0x0500000f


	//   ....[148]....
        /*0a24*/ 	.word	0x0500000f


	//   ....[149]....
        /*0a28*/ 	.word	0x0500000f


	//   ....[150]....
        /*0a2c*/ 	.word	0x0500000f


	//   ....[151]....
        /*0a30*/ 	.word	0x0500000f


	//   ....[152]....
        /*0a34*/ 	.word	0x0500000f


	//   ....[153]....
        /*0a38*/ 	.word	0x0500000f


	//   ....[154]....
        /*0a3c*/ 	.word	0x0500000f


	//   ....[155]....
        /*0a40*/ 	.word	0x0500000f


	//   ....[156]....
        /*0a44*/ 	.word	0x0500000f


	//   ....[157]....
        /*0a48*/ 	.word	0x0500000f


	//   ....[158]....
        /*0a4c*/ 	.word	0x0500000f


	//   ....[159]....
        /*0a50*/ 	.word	0x0500000f


	//   ....[160]....
        /*0a54*/ 	.word	0x0500000f


	//   ....[161]....
        /*0a58*/ 	.word	0x0500000f


	//   ....[162]....
        /*0a5c*/ 	.word	0x0500000f


	//   ....[163]....
        /*0a60*/ 	.word	0x0500000f


	//   ....[164]....
        /*0a64*/ 	.word	0x0500000f


	//   ....[165]....
        /*0a68*/ 	.word	0x0500000f


	//   ....[166]....
        /*0a6c*/ 	.word	0x0500000f


	//   ....[167]....
        /*0a70*/ 	.word	0x0500000f


	//   ....[168]....
        /*0a74*/ 	.word	0x0500000f


	//   ....[169]....
        /*0a78*/ 	.word	0x0500000f


	//   ....[170]....
        /*0a7c*/ 	.word	0x0500000f


	//   ....[171]....
        /*0a80*/ 	.word	0x0500000f


	//   ....[172]....
        /*0a84*/ 	.word	0x0500000f


	//   ....[173]....
        /*0a88*/ 	.word	0x0500000f


	//   ....[174]....
        /*0a8c*/ 	.word	0x0500000f


	//   ....[175]....
        /*0a90*/ 	.word	0x0500000f


	//   ....[176]....
        /*0a94*/ 	.word	0x0500000f


	//   ....[177]....
        /*0a98*/ 	.word	0x0500000f


	//   ....[178]....
        /*0a9c*/ 	.word	0x0500000f


	//   ....[179]....
        /*0aa0*/ 	.word	0x0500000f


	//   ....[180]....
        /*0aa4*/ 	.word	0x0500000f


	//   ....[181]....
        /*0aa8*/ 	.word	0x0500000f


	//   ....[182]....
        /*0aac*/ 	.word	0x0500000f


	//   ....[183]....
        /*0ab0*/ 	.word	0x0500000f


	//   ....[184]....
        /*0ab4*/ 	.word	0x0500000f


	//   ....[185]....
        /*0ab8*/ 	.word	0x0500000f


	//   ....[186]....
        /*0abc*/ 	.word	0x0500000f


	//   ....[187]....
        /*0ac0*/ 	.word	0x0500000f


	//   ....[188]....
        /*0ac4*/ 	.word	0x0500000f


	//   ....[189]....
        /*0ac8*/ 	.word	0x0500000f


	//   ....[190]....
        /*0acc*/ 	.word	0x0500000f


	//   ....[191]....
        /*0ad0*/ 	.word	0x0500000f


	//   ....[192]....
        /*0ad4*/ 	.word	0x0500000f


	//   ....[193]....
        /*0ad8*/ 	.word	0x0500000f


	//   ....[194]....
        /*0adc*/ 	.word	0x0500000f


	//   ....[195]....
        /*0ae0*/ 	.word	0x0500000f


	//   ....[196]....
        /*0ae4*/ 	.word	0x0500000f


	//   ....[197]....
        /*0ae8*/ 	.word	0x0500000f


	//   ....[198]....
        /*0aec*/ 	.word	0x0500000f


	//   ....[199]....
        /*0af0*/ 	.word	0x0500000f


	//   ....[200]....
        /*0af4*/ 	.word	0x0500000f


	//   ....[201]....
        /*0af8*/ 	.word	0x0500000f


	//   ....[202]....
        /*0afc*/ 	.word	0x0500000f


	//   ....[203]....
        /*0b00*/ 	.word	0x0500000f


	//   ....[204]....
        /*0b04*/ 	.word	0x0500000f


	//   ....[205]....
        /*0b08*/ 	.word	0x0500000f


	//   ....[206]....
        /*0b0c*/ 	.word	0x0500000f


	//   ....[207]....
        /*0b10*/ 	.word	0x0500000f


	//   ....[208]....
        /*0b14*/ 	.word	0x0500000f


	//   ....[209]....
        /*0b18*/ 	.word	0x0500000f


	//   ....[210]....
        /*0b1c*/ 	.word	0x0500000f


	//   ....[211]....
        /*0b20*/ 	.word	0x0500000f


	//   ....[212]....
        /*0b24*/ 	.word	0x0500000f


	//   ....[213]....
        /*0b28*/ 	.word	0x0500000f


	//   ....[214]....
        /*0b2c*/ 	.word	0x0500000f


	//   ....[215]....
        /*0b30*/ 	.word	0x0500000f


	//   ....[216]....
        /*0b34*/ 	.word	0x0500000f


	//   ....[217]....
        /*0b38*/ 	.word	0x0500000f


	//   ....[218]....
        /*0b3c*/ 	.word	0x0500000f


	//   ....[219]....
        /*0b40*/ 	.word	0x0500000f


	//   ....[220]....
        /*0b44*/ 	.word	0x0500000f


	//   ....[221]....
        /*0b48*/ 	.word	0x0500000f


	//   ....[222]....
        /*0b4c*/ 	.word	0x0500000f


	//   ....[223]....
        /*0b50*/ 	.word	0x0500000f


	//   ....[224]....
        /*0b54*/ 	.word	0x0500000f


	//   ....[225]....
        /*0b58*/ 	.word	0x0500000f


	//   ....[226]....
        /*0b5c*/ 	.word	0x0500000f


	//   ....[227]....
        /*0b60*/ 	.word	0x0500000f


	//   ....[228]....
        /*0b64*/ 	.word	0x0500000f


	//   ....[229]....
        /*0b68*/ 	.word	0x0500000f


	//   ....[230]....
        /*0b6c*/ 	.word	0x0500000f


	//   ....[231]....
        /*0b70*/ 	.word	0x0500000f


	//   ....[232]....
        /*0b74*/ 	.word	0x0500000f


	//   ....[233]....
        /*0b78*/ 	.word	0x0500000f


	//   ....[234]....
        /*0b7c*/ 	.word	0x0500000f


	//   ....[235]....
        /*0b80*/ 	.word	0x0500000f


	//   ....[236]....
        /*0b84*/ 	.word	0x0500000f


	//   ....[237]....
        /*0b88*/ 	.word	0x0500000f


	//   ....[238]....
        /*0b8c*/ 	.word	0x0500000f


	//   ....[239]....
        /*0b90*/ 	.word	0x0500000f


	//   ....[240]....
        /*0b94*/ 	.word	0x0500000f


	//   ....[241]....
        /*0b98*/ 	.word	0x0500000f


	//   ....[242]....
        /*0b9c*/ 	.word	0x0500000f


	//   ....[243]....
        /*0ba0*/ 	.word	0x0500000f


	//   ....[244]....
        /*0ba4*/ 	.word	0x0500000f


	//   ....[245]....
        /*0ba8*/ 	.word	0x0500000f


	//   ....[246]....
        /*0bac*/ 	.word	0x0500000f


	//   ....[247]....
        /*0bb0*/ 	.word	0x0500000f


	//   ....[248]....
        /*0bb4*/ 	.word	0x0500000f


	//   ....[249]....
        /*0bb8*/ 	.word	0x0500000f


	//   ....[250]....
        /*0bbc*/ 	.word	0x0500000f


	//   ....[251]....
        /*0bc0*/ 	.word	0x0500000f


	//   ....[252]....
        /*0bc4*/ 	.word	0x0500000f


	//   ....[253]....
        /*0bc8*/ 	.word	0x0500000f


	//   ....[254]....
        /*0bcc*/ 	.word	0x0500000f


	//   ....[255]....
        /*0bd0*/ 	.word	0x0500000f


	//   ....[0]....
        /*0bd4*/ 	.word	0x0500000f


	//   ....[1]....
        /*0bd8*/ 	.word	0x0500000f


	//   ....[2]....
        /*0bdc*/ 	.word	0x0500000f


	//   ....[3]....
        /*0be0*/ 	.word	0x0500000f


	//   ....[4]....
        /*0be4*/ 	.word	0x0500000f


	//   ....[5]....
        /*0be8*/ 	.word	0x0500000f


	//   ....[6]....
        /*0bec*/ 	.word	0x0500000f


	//   ....[7]....
        /*0bf0*/ 	.word	0x0500000f


	//   ....[8]....
        /*0bf4*/ 	.word	0x0500000f


	//   ....[9]....
        /*0bf8*/ 	.word	0x0500000f


	//   ....[10]....
        /*0bfc*/ 	.word	0x0500000f


	//   ....[11]....
        /*0c00*/ 	.word	0x0500000f


	//   ....[12]....
        /*0c04*/ 	.word	0x0500000f


	//----- nvinfo : EIATTR_COOP_GROUP_INSTR_OFFSETS
	.align		4
.L_1100:
        /*0c08*/ 	.byte	0x04, 0x28
        /*0c0a*/ 	.short	(.L_1102 - .L_1101)


	//   ....[0]....
.L_1101:
        /*0c0c*/ 	.word	0x00000070


	//   ....[1]....
        /*0c10*/ 	.word	0x00000140


	//   ....[2]....
        /*0c14*/ 	.word	0x00000190


	//   ....[3]....
        /*0c18*/ 	.word	0x000003c0


	//   ....[4]....
        /*0c1c*/ 	.word	0x00000520


	//   ....[5]....
        /*0c20*/ 	.word	0x00000640


	//   ....[6]....
        /*0c24*/ 	.word	0x000007a0


	//   ....[7]....
        /*0c28*/ 	.word	0x00003090


	//   ....[8]....
        /*0c2c*/ 	.word	0x000030a0


	//   ....[9]....
        /*0c30*/ 	.word	0x00003fd0


	//   ....[10]....
        /*0c34*/ 	.word	0x00003fe0


	//   ....[11]....
        /*0c38*/ 	.word	0x00004f10


	//   ....[12]....
        /*0c3c*/ 	.word	0x00004f20


	//   ....[13]....
        /*0c40*/ 	.word	0x00006340


	//   ....[14]....
        /*0c44*/ 	.word	0x00006350


	//   ....[15]....
        /*0c48*/ 	.word	0x000072b0


	//   ....[16]....
        /*0c4c*/ 	.word	0x000072c0


	//   ....[17]....
        /*0c50*/ 	.word	0x000082a0


	//   ....[18]....
        /*0c54*/ 	.word	0x000082b0


	//   ....[19]....
        /*0c58*/ 	.word	0x00009490


	//   ....[20]....
        /*0c5c*/ 	.word	0x000094a0


	//   ....[21]....
        /*0c60*/ 	.word	0x000095c0


	//   ....[22]....
        /*0c64*/ 	.word	0x000095d0


	//   ....[23]....
        /*0c68*/ 	.word	0x00009700


	//   ....[24]....
        /*0c6c*/ 	.word	0x00009710


	//   ....[25]....
        /*0c70*/ 	.word	0x00009a80


	//   ....[26]....
        /*0c74*/ 	.word	0x00009aa0


	//   ....[27]....
        /*0c78*/ 	.word	0x00009ba0


	//   ....[28]....
        /*0c7c*/ 	.word	0x00009bc0


	//   ....[29]....
        /*0c80*/ 	.word	0x00009cc0


	//   ....[30]....
        /*0c84*/ 	.word	0x00009ce0


	//   ....[31]....
        /*0c88*/ 	.word	0x0000a5c0


	//   ....[32]....
        /*0c8c*/ 	.word	0x0000af60


	//   ....[33]....
        /*0c90*/ 	.word	0x0000af70


	//   ....[34]....
        /*0c94*/ 	.word	0x0000af80


	//   ....[35]....
        /*0c98*/ 	.word	0x0000af90


	//   ....[36]....
        /*0c9c*/ 	.word	0x0000b1b0


	//   ....[37]....
        /*0ca0*/ 	.word	0x0000b1c0


	//   ....[38]....
        /*0ca4*/ 	.word	0x0000b1d0


	//   ....[39]....
        /*0ca8*/ 	.word	0x0000b1e0


	//   ....[40]....
        /*0cac*/ 	.word	0x0000d6b0


	//   ....[41]....
        /*0cb0*/ 	.word	0x0000d6e0


	//   ....[42]....
        /*0cb4*/ 	.word	0x0000d6f0


	//   ....[43]....
        /*0cb8*/ 	.word	0x0000d700


	//   ....[44]....
        /*0cbc*/ 	.word	0x0000d7f0


	//   ....[45]....
        /*0cc0*/ 	.word	0x0000d810


	//   ....[46]....
        /*0cc4*/ 	.word	0x0000d820


	//   ....[47]....
        /*0cc8*/ 	.word	0x0000d830


	//   ....[48]....
        /*0ccc*/ 	.word	0x00010c70


	//   ....[49]....
        /*0cd0*/ 	.word	0x00010cb0


	//   ....[50]....
        /*0cd4*/ 	.word	0x00011940


	//   ....[51]....
        /*0cd8*/ 	.word	0x000119b0


	//   ....[52]....
        /*0cdc*/ 	.word	0x00012580


	//   ....[53]....
        /*0ce0*/ 	.word	0x00012610


	//   ....[54]....
        /*0ce4*/ 	.word	0x00014f60


	//   ....[55]....
        /*0ce8*/ 	.word	0x00014fc0


	//   ....[56]....
        /*0cec*/ 	.word	0x000161e0


	//   ....[57]....
        /*0cf0*/ 	.word	0x00016260


	//   ....[58]....
        /*0cf4*/ 	.word	0x000168d0


	//   ....[59]....
        /*0cf8*/ 	.word	0x00016930


	//   ....[60]....
        /*0cfc*/ 	.word	0x00019880


	//   ....[61]....
        /*0d00*/ 	.word	0x000198e0


	//   ....[62]....
        /*0d04*/ 	.word	0x00019dd0


	//   ....[63]....
        /*0d08*/ 	.word	0x00019df0


	//   ....[64]....
        /*0d0c*/ 	.word	0x0001b880


	//   ....[65]....
        /*0d10*/ 	.word	0x0001b890


	//   ....[66]....
        /*0d14*/ 	.word	0x0001b910


	//   ....[67]....
        /*0d18*/ 	.word	0x0001b920


	//   ....[68]....
        /*0d1c*/ 	.word	0x0001c520


	//   ....[69]....
        /*0d20*/ 	.word	0x0001c560


	//   ....[70]....
        /*0d24*/ 	.word	0x0001c590


	//   ....[71]....
        /*0d28*/ 	.word	0x0001c5c0


	//   ....[72]....
        /*0d2c*/ 	.word	0x0001c5f0


	//   ....[73]....
        /*0d30*/ 	.word	0x0001c620


	//   ....[74]....
        /*0d34*/ 	.word	0x0001c650


	//   ....[75]....
        /*0d38*/ 	.word	0x0001c680


	//   ....[76]....
        /*0d3c*/ 	.word	0x0001c6b0


	//   ....[77]....
        /*0d40*/ 	.word	0x0001c6e0


	//   ....[78]....
        /*0d44*/ 	.word	0x0001c710


	//   ....[79]....
        /*0d48*/ 	.word	0x0001c740


	//   ....[80]....
        /*0d4c*/ 	.word	0x0001c770


	//   ....[81]....
        /*0d50*/ 	.word	0x0001c7a0


	//   ....[82]....
        /*0d54*/ 	.word	0x0001c7d0


	//   ....[83]....
        /*0d58*/ 	.word	0x0001c800


	//   ....[84]....
        /*0d5c*/ 	.word	0x0001c830


	//   ....[85]....
        /*0d60*/ 	.word	0x0001c860


	//   ....[86]....
        /*0d64*/ 	.word	0x0001c890


	//   ....[87]....
        /*0d68*/ 	.word	0x0001c8c0


	//   ....[88]....
        /*0d6c*/ 	.word	0x0001c8f0


	//   ....[89]....
        /*0d70*/ 	.word	0x0001c920


	//   ....[90]....
        /*0d74*/ 	.word	0x0001c950


	//   ....[91]....
        /*0d78*/ 	.word	0x0001c980


	//   ....[92]....
        /*0d7c*/ 	.word	0x0001c9b0


	//   ....[93]....
        /*0d80*/ 	.word	0x0001c9e0


	//   ....[94]....
        /*0d84*/ 	.word	0x0001ca10


	//   ....[95]....
        /*0d88*/ 	.word	0x0001ca40


	//   ....[96]....
        /*0d8c*/ 	.word	0x0001ca70


	//   ....[97]....
        /*0d90*/ 	.word	0x0001caa0


	//   ....[98]....
        /*0d94*/ 	.word	0x0001cad0


	//   ....[99]....
        /*0d98*/ 	.word	0x0001cb00


	//   ....[100]....
        /*0d9c*/ 	.word	0x0001cb30


	//   ....[101]....
        /*0da0*/ 	.word	0x0001cb60


	//   ....[102]....
        /*0da4*/ 	.word	0x0001cb90


	//   ....[103]....
        /*0da8*/ 	.word	0x0001cbc0


	//   ....[104]....
        /*0dac*/ 	.word	0x0001cbf0


	//   ....[105]....
        /*0db0*/ 	.word	0x0001cc00


	//   ....[106]....
        /*0db4*/ 	.word	0x0001cc10


	//   ....[107]....
        /*0db8*/ 	.word	0x0001cc40


	//   ....[108]....
        /*0dbc*/ 	.word	0x0001cc80


	//   ....[109]....
        /*0dc0*/ 	.word	0x0001cc90


	//   ....[110]....
        /*0dc4*/ 	.word	0x0001cca0


	//   ....[111]....
        /*0dc8*/ 	.word	0x0001ccb0


	//   ....[112]....
        /*0dcc*/ 	.word	0x0001ccc0


	//   ....[113]....
        /*0dd0*/ 	.word	0x0001ccd0


	//   ....[114]....
        /*0dd4*/ 	.word	0x0001cce0


	//   ....[115]....
        /*0dd8*/ 	.word	0x0001cd10


	//   ....[116]....
        /*0ddc*/ 	.word	0x0001cd40


	//   ....[117]....
        /*0de0*/ 	.word	0x0001cd70


	//   ....[118]....
        /*0de4*/ 	.word	0x0001cd80


	//   ....[119]....
        /*0de8*/ 	.word	0x0001cdb0


	//   ....[120]....
        /*0dec*/ 	.word	0x0001cde0


	//   ....[121]....
        /*0df0*/ 	.word	0x0001ce10


	//   ....[122]....
        /*0df4*/ 	.word	0x0001ce40


	//   ....[123]....
        /*0df8*/ 	.word	0x0001ce70


	//   ....[124]....
        /*0dfc*/ 	.word	0x0001cea0


	//   ....[125]....
        /*0e00*/ 	.word	0x0001ced0


	//   ....[126]....
        /*0e04*/ 	.word	0x0001cf00


	//   ....[127]....
        /*0e08*/ 	.word	0x0001cf30


	//   ....[128]....
        /*0e0c*/ 	.word	0x0001cf60


	//   ....[129]....
        /*0e10*/ 	.word	0x0001cf90


	//   ....[130]....
        /*0e14*/ 	.word	0x0001cfc0


	//   ....[131]....
        /*0e18*/ 	.word	0x0001cff0


	//   ....[132]....
        /*0e1c*/ 	.word	0x0001d870


	//   ....[133]....
        /*0e20*/ 	.word	0x0001d890


	//   ....[134]....
        /*0e24*/ 	.word	0x0001d8b0


	//   ....[135]....
        /*0e28*/ 	.word	0x0001d8c0


	//   ....[136]....
        /*0e2c*/ 	.word	0x0001dfb0


	//   ....[137]....
        /*0e30*/ 	.word	0x0001dfc0


	//   ....[138]....
        /*0e34*/ 	.word	0x0001e100


	//   ....[139]....
        /*0e38*/ 	.word	0x0001e110


	//   ....[140]....
        /*0e3c*/ 	.word	0x0001e250


	//   ....[141]....
        /*0e40*/ 	.word	0x0001e260


	//   ....[142]....
        /*0e44*/ 	.word	0x0001e3a0


	//   ....[143]....
        /*0e48*/ 	.word	0x0001e3b0


	//   ....[144]....
        /*0e4c*/ 	.word	0x0001e7f0


	//   ....[145]....
        /*0e50*/ 	.word	0x0001e800


	//   ....[146]....
        /*0e54*/ 	.word	0x0001f070


	//   ....[147]....
        /*0e58*/ 	.word	0x0001f080


	//   ....[148]....
        /*0e5c*/ 	.word	0x00020030


	//   ....[149]....
        /*0e60*/ 	.word	0x00020040


	//   ....[150]....
        /*0e64*/ 	.word	0x00020190


	//   ....[151]....
        /*0e68*/ 	.word	0x000201a0


	//   ....[152]....
        /*0e6c*/ 	.word	0x000202e0


	//   ....[153]....
        /*0e70*/ 	.word	0x000202f0


	//   ....[154]....
        /*0e74*/ 	.word	0x00020430


	//   ....[155]....
        /*0e78*/ 	.word	0x00020440


	//   ....[156]....
        /*0e7c*/ 	.word	0x000205d0


	//   ....[157]....
        /*0e80*/ 	.word	0x000207e0


	//   ....[158]....
        /*0e84*/ 	.word	0x00020810


	//   ....[159]....
        /*0e88*/ 	.word	0x00020840


	//   ....[160]....
        /*0e8c*/ 	.word	0x00020870


	//   ....[161]....
        /*0e90*/ 	.word	0x000208a0


	//   ....[162]....
        /*0e94*/ 	.word	0x000208d0


	//   ....[163]....
        /*0e98*/ 	.word	0x00020a60


	//   ....[164]....
        /*0e9c*/ 	.word	0x00020a90


	//   ....[165]....
        /*0ea0*/ 	.word	0x00020ac0


	//   ....[166]....
        /*0ea4*/ 	.word	0x00020af0


	//   ....[167]....
        /*0ea8*/ 	.word	0x00020b20


	//   ....[168]....
        /*0eac*/ 	.word	0x00020b50


	//   ....[169]....
        /*0eb0*/ 	.word	0x00020be0


	//   ....[170]....
        /*0eb4*/ 	.word	0x00020c10


	//   ....[171]....
        /*0eb8*/ 	.word	0x00020c20


	//   ....[172]....
        /*0ebc*/ 	.word	0x00020c60


	//   ....[173]....
        /*0ec0*/ 	.word	0x00022370


	//   ....[174]....
        /*0ec4*/ 	.word	0x000242f0


	//   ....[175]....
        /*0ec8*/ 	.word	0x00024320


	//   ....[176]....
        /*0ecc*/ 	.word	0x00024340


	//   ....[177]....
        /*0ed0*/ 	.word	0x00024390


	//   ....[178]....
        /*0ed4*/ 	.word	0x000243c0


	//   ....[179]....
        /*0ed8*/ 	.word	0x000243f0


	//   ....[180]....
        /*0edc*/ 	.word	0x00024420


	//   ....[181]....
        /*0ee0*/ 	.word	0x00024450


	//   ....[182]....
        /*0ee4*/ 	.word	0x00024480


	//   ....[183]....
        /*0ee8*/ 	.word	0x000244b0


	//   ....[184]....
        /*0eec*/ 	.word	0x000244e0


	//   ....[185]....
        /*0ef0*/ 	.word	0x00024510


	//   ....[186]....
        /*0ef4*/ 	.word	0x00024540


	//   ....[187]....
        /*0ef8*/ 	.word	0x00024570


	//   ....[188]....
        /*0efc*/ 	.word	0x00024580


	//   ....[189]....
        /*0f00*/ 	.word	0x00024590


	//   ....[190]....
        /*0f04*/ 	.word	0x00024600


	//   ....[191]....
        /*0f08*/ 	.word	0x00024640


	//   ....[192]....
        /*0f0c*/ 	.word	0x00024690


	//   ....[193]....
        /*0f10*/ 	.word	0x000246a0


	//   ....[194]....
        /*0f14*/ 	.word	0x00024ba0


	//   ....[195]....
        /*0f18*/ 	.word	0x00024bd0


	//   ....[196]....
        /*0f1c*/ 	.word	0x00024cb0


	//   ....[197]....
        /*0f20*/ 	.word	0x00024ce0


	//   ....[198]....
        /*0f24*/ 	.word	0x00024d20


	//   ....[199]....
        /*0f28*/ 	.word	0x00024d50


	//   ....[200]....
        /*0f2c*/ 	.word	0x00024d90


	//   ....[201]....
        /*0f30*/ 	.word	0x00024dc0


	//   ....[202]....
        /*0f34*/ 	.word	0x00024e00


	//   ....[203]....
        /*0f38*/ 	.word	0x00024e30


	//   ....[204]....
        /*0f3c*/ 	.word	0x00024e70


	//   ....[205]....
        /*0f40*/ 	.word	0x00024e90


	//   ....[206]....
        /*0f44*/ 	.word	0x00024ed0


	//   ....[207]....
        /*0f48*/ 	.word	0x00024ef0


	//   ....[208]....
        /*0f4c*/ 	.word	0x00024f00


	//   ....[209]....
        /*0f50*/ 	.word	0x00024f10


	//   ....[210]....
        /*0f54*/ 	.word	0x00024f60


	//   ....[211]....
        /*0f58*/ 	.word	0x00024fa0


	//   ....[212]....
        /*0f5c*/ 	.word	0x00024fb0


	//   ....[213]....
        /*0f60*/ 	.word	0x00024fc0


	//   ....[214]....
        /*0f64*/ 	.word	0x000256c0


	//   ....[215]....
        /*0f68*/ 	.word	0x00025700


	//   ....[216]....
        /*0f6c*/ 	.word	0x00025730


	//   ....[217]....
        /*0f70*/ 	.word	0x00025770


	//   ....[218]....
        /*0f74*/ 	.word	0x00025800


	//   ....[219]....
        /*0f78*/ 	.word	0x00025820


	//   ....[220]....
        /*0f7c*/ 	.word	0x000258a0


	//   ....[221]....
        /*0f80*/ 	.word	0x000258c0


	//   ....[222]....
        /*0f84*/ 	.word	0x00025940


	//   ....[223]....
        /*0f88*/ 	.word	0x00025960


	//   ....[224]....
        /*0f8c*/ 	.word	0x000259e0


	//   ....[225]....
        /*0f90*/ 	.word	0x00025a00


	//   ....[226]....
        /*0f94*/ 	.word	0x00025a80


	//   ....[227]....
        /*0f98*/ 	.word	0x00025aa0


	//   ....[228]....
        /*0f9c*/ 	.word	0x00025ab0


	//   ....[229]....
        /*0fa0*/ 	.word	0x00025b20


	//   ....[230]....
        /*0fa4*/ 	.word	0x00026470


	//   ....[231]....
        /*0fa8*/ 	.word	0x000264a0


	//   ....[232]....
        /*0fac*/ 	.word	0x000264b0


	//   ....[233]....
        /*0fb0*/ 	.word	0x000264c0


	//   ....[234]....
        /*0fb4*/ 	.word	0x00026510


	//   ....[235]....
        /*0fb8*/ 	.word	0x00026530


	//   ....[236]....
        /*0fbc*/ 	.word	0x00026550


	//   ....[237]....
        /*0fc0*/ 	.word	0x00026560


	//   ....[238]....
        /*0fc4*/ 	.word	0x000265a0


	//   ....[239]....
        /*0fc8*/ 	.word	0x000265b0


	//   ....[240]....
        /*0fcc*/ 	.word	0x000265f0


	//   ....[241]....
        /*0fd0*/ 	.word	0x00026600


	//   ....[242]....
        /*0fd4*/ 	.word	0x00026640


	//   ....[243]....
        /*0fd8*/ 	.word	0x00026650


	//   ....[244]....
        /*0fdc*/ 	.word	0x00026690


	//   ....[245]....
        /*0fe0*/ 	.word	0x000266a0


	//   ....[246]....
        /*0fe4*/ 	.word	0x000266b0


	//   ....[247]....
        /*0fe8*/ 	.word	0x000266f0


	//   ....[248]....
        /*0fec*/ 	.word	0x00026710


	//   ....[249]....
        /*0ff0*/ 	.word	0x00026770


	//   ....[250]....
        /*0ff4*/ 	.word	0x00026b30


	//   ....[251]....
        /*0ff8*/ 	.word	0x00026b50


	//   ....[252]....
        /*0ffc*/ 	.word	0x00026b60


	//   ....[253]....
        /*1000*/ 	.word	0x00026b70


	//   ....[254]....
        /*1004*/ 	.word	0x00026bc0


	//   ....[255]....
        /*1008*/ 	.word	0x00026be0


	//   ....[0]....
        /*100c*/ 	.word	0x00026c00


	//   ....[1]....
        /*1010*/ 	.word	0x00026c10


	//   ....[2]....
        /*1014*/ 	.word	0x00026c50


	//   ....[3]....
        /*1018*/ 	.word	0x00026c60


	//   ....[4]....
        /*101c*/ 	.word	0x00026ca0


	//   ....[5]....
        /*1020*/ 	.word	0x00026cb0


	//   ....[6]....
        /*1024*/ 	.word	0x00026cf0


	//   ....[7]....
        /*1028*/ 	.word	0x00026d00


	//   ....[8]....
        /*102c*/ 	.word	0x00026d40


	//   ....[9]....
        /*1030*/ 	.word	0x00026d50


	//   ....[10]....
        /*1034*/ 	.word	0x00026d60


	//   ....[11]....
        /*1038*/ 	.word	0x00026da0


	//   ....[12]....
        /*103c*/ 	.word	0x00026dc0


	//   ....[13]....
        /*1040*/ 	.word	0x00026e20


	//   ....[14]....
        /*1044*/ 	.word	0x00028430


	//   ....[15]....
        /*1048*/ 	.word	0x00028460


	//   ....[16]....
        /*104c*/ 	.word	0x000284c0


	//   ....[17]....
        /*1050*/ 	.word	0x000284f0


	//   ....[18]....
        /*1054*/ 	.word	0x00028520


	//   ....[19]....
        /*1058*/ 	.word	0x00028550


	//   ....[20]....
        /*105c*/ 	.word	0x00028580


	//   ....[21]....
        /*1060*/ 	.word	0x000285b0


	//   ....[22]....
        /*1064*/ 	.word	0x00028760


	//   ....[23]....
        /*1068*/ 	.word	0x00028790


	//   ....[24]....
        /*106c*/ 	.word	0x000287c0


	//   ....[25]....
        /*1070*/ 	.word	0x000287f0


	//   ....[26]....
        /*1074*/ 	.word	0x00028820


	//   ....[27]....
        /*1078*/ 	.word	0x00028850


	//   ....[28]....
        /*107c*/ 	.word	0x00028910


	//   ....[29]....
        /*1080*/ 	.word	0x00028930


	//   ....[30]....
        /*1084*/ 	.word	0x00028950


	//   ....[31]....
        /*1088*/ 	.word	0x000289b0


	//   ....[32]....
        /*108c*/ 	.word	0x00029400


	//   ....[33]....
        /*1090*/ 	.word	0x000297e0


	//   ....[34]....
        /*1094*/ 	.word	0x00029870


	//   ....[35]....
        /*1098*/ 	.word	0x00029900


	//   ....[36]....
        /*109c*/ 	.word	0x00029990


	//   ....[37]....
        /*10a0*/ 	.word	0x00029a20


	//   ....[38]....
        /*10a4*/ 	.word	0x00029ab0


	//   ....[39]....
        /*10a8*/ 	.word	0x00029b90


	//   ....[40]....
        /*10ac*/ 	.word	0x00029c20


	//   ....[41]....
        /*10b0*/ 	.word	0x00029cc0


	//   ....[42]....
        /*10b4*/ 	.word	0x00029d50


	//   ....[43]....
        /*10b8*/ 	.word	0x00029de0


	//   ....[44]....
        /*10bc*/ 	.word	0x00029e70


	//   ....[45]....
        /*10c0*/ 	.word	0x00029f50


	//   ....[46]....
        /*10c4*/ 	.word	0x00029fe0


	//   ....[47]....
        /*10c8*/ 	.word	0x0002a070


	//   ....[48]....
        /*10cc*/ 	.word	0x0002a100


	//   ....[49]....
        /*10d0*/ 	.word	0x0002a190


	//   ....[50]....
        /*10d4*/ 	.word	0x0002a220


	//   ....[51]....
        /*10d8*/ 	.word	0x0002a350


	//   ....[52]....
        /*10dc*/ 	.word	0x0002a400


	//   ....[53]....
        /*10e0*/ 	.word	0x0002a490


	//   ....[54]....
        /*10e4*/ 	.word	0x0002a4e0


	//   ....[55]....
        /*10e8*/ 	.word	0x0002a530


	//   ....[56]....
        /*10ec*/ 	.word	0x0002a5c0


	//   ....[57]....
        /*10f0*/ 	.word	0x0002a650


	//   ....[58]....
        /*10f4*/ 	.word	0x0002a6a0


	//   ....[59]....
        /*10f8*/ 	.word	0x0002a6f0


	//   ....[60]....
        /*10fc*/ 	.word	0x0002a7e0


	//   ....[61]....
        /*1100*/ 	.word	0x0002a890


	//   ....[62]....
        /*1104*/ 	.word	0x0002a8f0


	//   ....[63]....
        /*1108*/ 	.word	0x0002a970


	//   ....[64]....
        /*110c*/ 	.word	0x0002aa70


	//   ....[65]....
        /*1110*/ 	.word	0x0002aac0


	//   ....[66]....
        /*1114*/ 	.word	0x0002ab10


	//   ....[67]....
        /*1118*/ 	.word	0x0002ab60


	//   ....[68]....
        /*111c*/ 	.word	0x0002af30


	//   ....[69]....
        /*1120*/ 	.word	0x0002b040


	//   ....[70]....
        /*1124*/ 	.word	0x0002b170


	//   ....[71]....
        /*1128*/ 	.word	0x0002b290


	//   ....[72]....
        /*112c*/ 	.word	0x0002b3b0


	//   ....[73]....
        /*1130*/ 	.word	0x0002b450


	//   ....[74]....
        /*1134*/ 	.word	0x0002b4b0


	//   ....[75]....
        /*1138*/ 	.word	0x0002b500


	//   ....[76]....
        /*113c*/ 	.word	0x0002b560


	//   ....[77]....
        /*1140*/ 	.word	0x0002b5d0


	//   ....[78]....
        /*1144*/ 	.word	0x0002b630


	//   ....[79]....
        /*1148*/ 	.word	0x0002b6a0


	//   ....[80]....
        /*114c*/ 	.word	0x0002b720


	//   ....[81]....
        /*1150*/ 	.word	0x0002b790


	//   ....[82]....
        /*1154*/ 	.word	0x0002b7f0


	//   ....[83]....
        /*1158*/ 	.word	0x0002b840


	//   ....[84]....
        /*115c*/ 	.word	0x0002b8c0


	//   ....[85]....
        /*1160*/ 	.word	0x0002b930


	//   ....[86]....
        /*1164*/ 	.word	0x0002b990


	//   ....[87]....
        /*1168*/ 	.word	0x0002b9e0


	//   ....[88]....
        /*116c*/ 	.word	0x0002ba60


	//   ....[89]....
        /*1170*/ 	.word	0x0002bab0


	//   ....[90]....
        /*1174*/ 	.word	0x0002bb10


	//   ....[91]....
        /*1178*/ 	.word	0x0002bb60


	//   ....[92]....
        /*117c*/ 	.word	0x0002bbc0


	//   ....[93]....
        /*1180*/ 	.word	0x0002bc30


	//   ....[94]....
        /*1184*/ 	.word	0x0002bc90


	//   ....[95]....
        /*1188*/ 	.word	0x0002bce0


	//   ....[96]....
        /*118c*/ 	.word	0x0002bd60


	//   ....[97]....
        /*1190*/ 	.word	0x0002bde0


	//   ....[98]....
        /*1194*/ 	.word	0x0002be40


	//   ....[99]....
        /*1198*/ 	.word	0x0002be90


	//   ....[100]....
        /*119c*/ 	.word	0x0002bef0


	//   ....[101]....
        /*11a0*/ 	.word	0x0002bf60


	//   ....[102]....
        /*11a4*/ 	.word	0x0002bfe0


	//   ....[103]....
        /*11a8*/ 	.word	0x0002c050


	//   ....[104]....
        /*11ac*/ 	.word	0x0002c0d0


	//   ....[105]....
        /*11b0*/ 	.word	0x0002c120


	//   ....[106]....
        /*11b4*/ 	.word	0x0002c1a0


	//   ....[107]....
        /*11b8*/ 	.word	0x0002c1f0


	//   ....[108]....
        /*11bc*/ 	.word	0x0002c250


	//   ....[109]....
        /*11c0*/ 	.word	0x0002c2c0


	//   ....[110]....
        /*11c4*/ 	.word	0x0002c330


	//   ....[111]....
        /*11c8*/ 	.word	0x0002c3a0


	//   ....[112]....
        /*11cc*/ 	.word	0x0002c410


	//   ....[113]....
        /*11d0*/ 	.word	0x0002c460


	//   ....[114]....
        /*11d4*/ 	.word	0x0002c4c0


	//   ....[115]....
        /*11d8*/ 	.word	0x0002c510


	//   ....[116]....
        /*11dc*/ 	.word	0x0002c570


	//   ....[117]....
        /*11e0*/ 	.word	0x0002c5e0


	//   ....[118]....
        /*11e4*/ 	.word	0x0002c640


	//   ....[119]....
        /*11e8*/ 	.word	0x0002c690


	//   ....[120]....
        /*11ec*/ 	.word	0x0002c710


	//   ....[121]....
        /*11f0*/ 	.word	0x0002c780


	//   ....[122]....
        /*11f4*/ 	.word	0x0002c830


	//   ....[123]....
        /*11f8*/ 	.word	0x0002c880


	//   ....[124]....
        /*11fc*/ 	.word	0x0002c900


	//   ....[125]....
        /*1200*/ 	.word	0x0002c970


	//   ....[126]....
        /*1204*/ 	.word	0x0002c9e0


	//   ....[127]....
        /*1208*/ 	.word	0x0002ca30


	//   ....[128]....
        /*120c*/ 	.word	0x0002cab0


	//   ....[129]....
        /*1210*/ 	.word	0x0002cb20


	//   ....[130]....
        /*1214*/ 	.word	0x0002cb80


	//   ....[131]....
        /*1218*/ 	.word	0x0002cbd0


	//   ....[132]....
        /*121c*/ 	.word	0x0002cc50


	//   ....[133]....
        /*1220*/ 	.word	0x0002cca0


	//   ....[134]....
        /*1224*/ 	.word	0x0002cd30


	//   ....[135]....
        /*1228*/ 	.word	0x0002cdc0


	//   ....[136]....
        /*122c*/ 	.word	0x0002ce50


	//   ....[137]....
        /*1230*/ 	.word	0x0002cee0


	//   ....[138]....
        /*1234*/ 	.word	0x0002cf70


	//   ....[139]....
        /*1238*/ 	.word	0x0002d000


	//   ....[140]....
        /*123c*/ 	.word	0x0002d080


	//   ....[141]....
        /*1240*/ 	.word	0x0002d0d0


	//   ....[142]....
        /*1244*/ 	.word	0x0002d160


	//   ....[143]....
        /*1248*/ 	.word	0x0002d1f0


	//   ....[144]....
        /*124c*/ 	.word	0x0002d270


	//   ....[145]....
        /*1250*/ 	.word	0x0002d2c0


	//   ....[146]....
        /*1254*/ 	.word	0x0002d350


	//   ....[147]....
        /*1258*/ 	.word	0x0002d3e0


	//   ....[148]....
        /*125c*/ 	.word	0x0002d470


	//   ....[149]....
        /*1260*/ 	.word	0x0002d500


	//   ....[150]....
        /*1264*/ 	.word	0x0002d590


	//   ....[151]....
        /*1268*/ 	.word	0x0002d620


	//   ....[152]....
        /*126c*/ 	.word	0x0002d6e0


	//   ....[153]....
        /*1270*/ 	.word	0x0002d9b0


	//   ....[154]....
        /*1274*/ 	.word	0x0002dab0


	//   ....[155]....
        /*1278*/ 	.word	0x0002db40


	//   ....[156]....
        /*127c*/ 	.word	0x0002dc40


	//   ....[157]....
        /*1280*/ 	.word	0x0002dc90


	//   ....[158]....
        /*1284*/ 	.word	0x0002dd80


	//   ....[159]....
        /*1288*/ 	.word	0x0002ddd0


	//   ....[160]....
        /*128c*/ 	.word	0x0002dec0


	//   ....[161]....
        /*1290*/ 	.word	0x0002df10


	//   ....[162]....
        /*1294*/ 	.word	0x0002e000


	//   ....[163]....
        /*1298*/ 	.word	0x0002e050


	//   ....[164]....
        /*129c*/ 	.word	0x0002e140


	//   ....[165]....
        /*12a0*/ 	.word	0x0002e190


	//   ....[166]....
        /*12a4*/ 	.word	0x0002e280


	//   ....[167]....
        /*12a8*/ 	.word	0x0002e2d0


	//   ....[168]....
        /*12ac*/ 	.word	0x0002e3c0


	//   ....[169]....
        /*12b0*/ 	.word	0x0002e410


	//   ....[170]....
        /*12b4*/ 	.word	0x0002e4f0


	//   ....[171]....
        /*12b8*/ 	.word	0x0002e540


	//   ....[172]....
        /*12bc*/ 	.word	0x0002e680


	//   ....[173]....
        /*12c0*/ 	.word	0x0002e760


	//   ....[174]....
        /*12c4*/ 	.word	0x0002e8b0


	//   ....[175]....
        /*12c8*/ 	.word	0x0002e940


	//   ....[176]....
        /*12cc*/ 	.word	0x0002ea30


	//   ....[177]....
        /*12d0*/ 	.word	0x0002ea80


	//   ....[178]....
        /*12d4*/ 	.word	0x0002eb70


	//   ....[179]....
        /*12d8*/ 	.word	0x0002ebc0


	//   ....[180]....
        /*12dc*/ 	.word	0x0002ecb0


	//   ....[181]....
        /*12e0*/ 	.word	0x0002ed00


	//   ....[182]....
        /*12e4*/ 	.word	0x0002edf0


	//   ....[183]....
        /*12e8*/ 	.word	0x0002ee40


	//   ....[184]....
        /*12ec*/ 	.word	0x0002ef30


	//   ....[185]....
        /*12f0*/ 	.word	0x0002ef80


	//   ....[186]....
        /*12f4*/ 	.word	0x0002f060


	//   ....[187]....
        /*12f8*/ 	.word	0x0002f0b0


	//   ....[188]....
        /*12fc*/ 	.word	0x0002f190


	//   ....[189]....
        /*1300*/ 	.word	0x0002f1e0


	//   ....[190]....
        /*1304*/ 	.word	0x0002f2b0


	//   ....[191]....
        /*1308*/ 	.word	0x0002f300


	//   ....[192]....
        /*130c*/ 	.word	0x0002f3d0


	//   ....[193]....
        /*1310*/ 	.word	0x0002f420


	//   ....[194]....
        /*1314*/ 	.word	0x0002f4d0


	//   ....[195]....
        /*1318*/ 	.word	0x0002f530


	//   ....[196]....
        /*131c*/ 	.word	0x0002f620


	//   ....[197]....
        /*1320*/ 	.word	0x0002f690


	//   ....[198]....
        /*1324*/ 	.word	0x0002f790


	//   ....[199]....
        /*1328*/ 	.word	0x0002f800


	//   ....[200]....
        /*132c*/ 	.word	0x0002f900


	//   ....[201]....
        /*1330*/ 	.word	0x0002f970


	//   ....[202]....
        /*1334*/ 	.word	0x0002fa70


	//   ....[203]....
        /*1338*/ 	.word	0x0002fae0


	//   ....[204]....
        /*133c*/ 	.word	0x0002fbe0


	//   ....[205]....
        /*1340*/ 	.word	0x0002fc50


	//   ....[206]....
        /*1344*/ 	.word	0x0002fd60


	//   ....[207]....
        /*1348*/ 	.word	0x0002fdb0


	//   ....[208]....
        /*134c*/ 	.word	0x0002feb0


	//   ....[209]....
        /*1350*/ 	.word	0x0002ff00


	//   ....[210]....
        /*1354*/ 	.word	0x00030040


	//   ....[211]....
        /*1358*/ 	.word	0x000300e0


	//   ....[212]....
        /*135c*/ 	.word	0x000301b0


	//   ....[213]....
        /*1360*/ 	.word	0x00030200


	//   ....[214]....
        /*1364*/ 	.word	0x000302e0


	//   ....[215]....
        /*1368*/ 	.word	0x00030330


	//   ....[216]....
        /*136c*/ 	.word	0x00030400


	//   ....[217]....
        /*1370*/ 	.word	0x00030450


	//   ....[218]....
        /*1374*/ 	.word	0x00030520


	//   ....[219]....
        /*1378*/ 	.word	0x00030570


	//   ....[220]....
        /*137c*/ 	.word	0x00030640


	//   ....[221]....
        /*1380*/ 	.word	0x00030690


	//   ....[222]....
        /*1384*/ 	.word	0x00030760


	//   ....[223]....
        /*1388*/ 	.word	0x000307b0


	//   ....[224]....
        /*138c*/ 	.word	0x00030810


	//   ....[225]....
        /*1390*/ 	.word	0x00030880


	//   ....[226]....
        /*1394*/ 	.word	0x00030970


	//   ....[227]....
        /*1398*/ 	.word	0x000309c0


	//   ....[228]....
        /*139c*/ 	.word	0x00030a90


	//   ....[229]....
        /*13a0*/ 	.word	0x00030ae0


	//   ....[230]....
        /*13a4*/ 	.word	0x00030bd0


	//   ....[231]....
        /*13a8*/ 	.word	0x00030c60


	//   ....[232]....
        /*13ac*/ 	.word	0x00030d30


	//   ....[233]....
        /*13b0*/ 	.word	0x00030d80


	//   ....[234]....
        /*13b4*/ 	.word	0x00030e50


	//   ....[235]....
        /*13b8*/ 	.word	0x00030ea0


	//   ....[236]....
        /*13bc*/ 	.word	0x00030f70


	//   ....[237]....
        /*13c0*/ 	.word	0x00030fc0


	//   ....[238]....
        /*13c4*/ 	.word	0x00031090


	//   ....[239]....
        /*13c8*/ 	.word	0x000310e0


	//   ....[240]....
        /*13cc*/ 	.word	0x000311b0


	//   ....[241]....
        /*13d0*/ 	.word	0x00031200


	//   ....[242]....
        /*13d4*/ 	.word	0x000312d0


	//   ....[243]....
        /*13d8*/ 	.word	0x00031320


	//   ....[244]....
        /*13dc*/ 	.word	0x00031380


	//   ....[245]....
        /*13e0*/ 	.word	0x000313f0


	//   ....[246]....
        /*13e4*/ 	.word	0x000314d0


	//   ....[247]....
        /*13e8*/ 	.word	0x00031520


	//   ....[248]....
        /*13ec*/ 	.word	0x000315f0


	//   ....[249]....
        /*13f0*/ 	.word	0x00031640


	//   ....[250]....
        /*13f4*/ 	.word	0x00031820


	//   ....[251]....
        /*13f8*/ 	.word	0x000318c0


	//   ....[252]....
        /*13fc*/ 	.word	0x00031a40


	//   ....[253]....
        /*1400*/ 	.word	0x00031ab0


	//   ....[254]....
        /*1404*/ 	.word	0x00031b20


	//   ....[255]....
        /*1408*/ 	.word	0x00031b90


	//   ....[0]....
        /*140c*/ 	.word	0x00031c00


	//   ....[1]....
        /*1410*/ 	.word	0x00031c80


	//   ....[2]....
        /*1414*/ 	.word	0x00031d00


	//   ....[3]....
        /*1418*/ 	.word	0x00031d90


	//   ....[4]....
        /*141c*/ 	.word	0x00031e00


	//   ....[5]....
        /*1420*/ 	.word	0x00031e70


	//   ....[6]....
        /*1424*/ 	.word	0x00031ee0


	//   ....[7]....
        /*1428*/ 	.word	0x00031f60


	//   ....[8]....
        /*142c*/ 	.word	0x00031fd0


	//   ....[9]....
        /*1430*/ 	.word	0x00032080


	//   ....[10]....
        /*1434*/ 	.word	0x000320d0


	//   ....[11]....
        /*1438*/ 	.word	0x00032160


	//   ....[12]....
        /*143c*/ 	.word	0x00032290


	//----- nvinfo : EIATTR_REG_RECONFIG
	.align		4
.L_1102:
        /*1440*/ 	.byte	0x01, 0x54
	.zero		2


	//----- nvinfo : EIATTR_SYSCALL_OFFSETS
	.align		4
        /*1444*/ 	.byte	0x04, 0x46
        /*1446*/ 	.short	(.L_1104 - .L_1103)


	//   ....[0]....
.L_1103:
        /*1448*/ 	.word	0x00001dd0


	//   ....[1]....
        /*144c*/ 	.word	0x00001f20


	//   ....[2]....
        /*1450*/ 	.word	0x0000a760


	//   ....[3]....
        /*1454*/ 	.word	0x0000acc0


	//   ....[4]....
        /*1458*/ 	.word	0x00023550


	//   ....[5]....
        /*145c*/ 	.word	0x000236e0


	//   ....[6]....
        /*1460*/ 	.word	0x00023830


	//   ....[7]....
        /*1464*/ 	.word	0x00023970


	//   ....[8]....
        /*1468*/ 	.word	0x00025390


	//----- nvinfo : EIATTR_MBARRIER_INSTR_OFFSETS
	.align		4
.L_1104:
        /*146c*/ 	.byte	0x04, 0x39
        /*146e*/ 	.short	(.L_1106 - .L_1105)


	//   ....[0]....
.L_1105:
        /*1470*/ 	.word	0x00000270
        /*1474*/ 	.word	0x000000ff
        /*1478*/ 	.word	0x00022800
        /*147c*/ 	.short	0x0100
        /*147e*/ 	.byte	0x08
	.zero		1


	//   ....[1]....
        /*1480*/ 	.word	0x00000280
        /*1484*/ 	.word	0x000000ff
        /*1488*/ 	.word	0x00022820
        /*148c*/ 	.short	0x0100
        /*148e*/ 	.byte	0x08
	.zero		1


	//   ....[2]....
        /*1490*/ 	.word	0x00000370
        /*1494*/ 	.word	0x000000ff
        /*1498*/ 	.word	0x00022830
        /*149c*/ 	.short	0x0100
        /*149e*/ 	.byte	0x08
	.zero		1


	//   ....[3]....
        /*14a0*/ 	.word	0x00000380
        /*14a4*/ 	.word	0x000000ff
        /*14a8*/ 	.word	0x00022840
        /*14ac*/ 	.short	0x0100
        /*14ae*/ 	.byte	0x08
	.zero		1


	//   ....[4]....
        /*14b0*/ 	.word	0x00000390
        /*14b4*/ 	.word	0x000000ff
        /*14b8*/ 	.word	0x00022838
        /*14bc*/ 	.short	0x0100
        /*14be*/ 	.byte	0x08
	.zero		1


	//   ....[5]....
        /*14c0*/ 	.word	0x000003a0
        /*14c4*/ 	.word	0x000000ff
        /*14c8*/ 	.word	0x00022848
        /*14cc*/ 	.short	0x0100
        /*14ce*/ 	.byte	0x08
	.zero		1


	//   ....[6]....
        /*14d0*/ 	.word	0x000004d0
        /*14d4*/ 	.word	0x000000ff
        /*14d8*/ 	.word	0x00022850
        /*14dc*/ 	.short	0x0100
        /*14de*/ 	.byte	0x08
	.zero		1


	//   ....[7]....
        /*14e0*/ 	.word	0x000004e0
        /*14e4*/ 	.word	0x000000ff
        /*14e8*/ 	.word	0x00022860
        /*14ec*/ 	.short	0x0100
        /*14ee*/ 	.byte	0x08
	.zero		1


	//   ....[8]....
        /*14f0*/ 	.word	0x000004f0
        /*14f4*/ 	.word	0x000000ff
        /*14f8*/ 	.word	0x00022858
        /*14fc*/ 	.short	0x0100
        /*14fe*/ 	.byte	0x08
	.zero		1


	//   ....[9]....
        /*1500*/ 	.word	0x00000500
        /*1504*/ 	.word	0x000000ff
        /*1508*/ 	.word	0x00022868
        /*150c*/ 	.short	0x0100
        /*150e*/ 	.byte	0x08
	.zero		1


	//   ....[10]....
        /*1510*/ 	.word	0x000005f0
        /*1514*/ 	.word	0x000000ff
        /*1518*/ 	.word	0x00022870
        /*151c*/ 	.short	0x0100
        /*151e*/ 	.byte	0x06
	.zero		1


	//   ....[11]....
        /*1520*/ 	.word	0x00000600
        /*1524*/ 	.word	0x000000ff
        /*1528*/ 	.word	0x00022880
        /*152c*/ 	.short	0x0100
        /*152e*/ 	.byte	0x06
	.zero		1


	//   ....[12]....
        /*1530*/ 	.word	0x00000610
        /*1534*/ 	.word	0x000000ff
        /*1538*/ 	.word	0x00022878
        /*153c*/ 	.short	0x0100
        /*153e*/ 	.byte	0x06
	.zero		1


	//   ....[13]....
        /*1540*/ 	.word	0x00000620
        /*1544*/ 	.word	0x000000ff
        /*1548*/ 	.word	0x00022888
        /*154c*/ 	.short	0x0100
        /*154e*/ 	.byte	0x06
	.zero		1


	//   ....[14]....
        /*1550*/ 	.word	0x00000750
        /*1554*/ 	.word	0x000000ff
        /*1558*/ 	.word	0x00022890
        /*155c*/ 	.short	0x0100
        /*155e*/ 	.byte	0x08
	.zero		1


	//   ....[15]....
        /*1560*/ 	.word	0x00000760
        /*1564*/ 	.word	0x000000ff
        /*1568*/ 	.word	0x000228a0
        /*156c*/ 	.short	0x0100
        /*156e*/ 	.byte	0x08
	.zero		1


	//   ....[16]....
        /*1570*/ 	.word	0x00000770
        /*1574*/ 	.word	0x000000ff
        /*1578*/ 	.word	0x00022898
        /*157c*/ 	.short	0x0100
        /*157e*/ 	.byte	0x08
	.zero		1


	//   ....[17]....
        /*1580*/ 	.word	0x00000780
        /*1584*/ 	.word	0x000000ff
        /*1588*/ 	.word	0x000228a8
        /*158c*/ 	.short	0x0100
        /*158e*/ 	.byte	0x08
	.zero		1


	//   ....[18]....
        /*1590*/ 	.word	0x000008c0
        /*1594*/ 	.word	0x000000ff
        /*1598*/ 	.word	0x000228b0
        /*159c*/ 	.short	0x0100
        /*159e*/ 	.byte	0x08
	.zero		1


	//   ....[19]....
        /*15a0*/ 	.word	0x000008d0
        /*15a4*/ 	.word	0x000000ff
        /*15a8*/ 	.word	0x000228c0
        /*15ac*/ 	.short	0x0100
        /*15ae*/ 	.byte	0x08
	.zero		1


	//   ....[20]....
        /*15b0*/ 	.word	0x000008e0
        /*15b4*/ 	.word	0x000000ff
        /*15b8*/ 	.word	0x000228b8
        /*15bc*/ 	.short	0x0100
        /*15be*/ 	.byte	0x08
	.zero		1


	//   ....[21]....
        /*15c0*/ 	.word	0x000008f0
        /*15c4*/ 	.word	0x000000ff
        /*15c8*/ 	.word	0x000228c8
        /*15cc*/ 	.short	0x0100
        /*15ce*/ 	.byte	0x08
	.zero		1


	//   ....[22]....
        /*15d0*/ 	.word	0x00003040
        /*15d4*/ 	.word	0x00000056
        /*15d8*/ 	.word	0x00022890
        /*15dc*/ 	.short	0x010a
        /*15de*/ 	.byte	0x3f
	.zero		1


	//   ....[23]....
        /*15e0*/ 	.word	0x000062e0
        /*15e4*/ 	.word	0x00000056
        /*15e8*/ 	.word	0x00022890
        /*15ec*/ 	.short	0x010a
        /*15ee*/ 	.byte	0x3f
	.zero		1


	//   ....[24]....
        /*15f0*/ 	.word	0x000092f0
        /*15f4*/ 	.word	0x00000056
        /*15f8*/ 	.word	0x00022890
        /*15fc*/ 	.short	0x010a
        /*15fe*/ 	.byte	0x3f
	.zero		1


	//   ....[25]....
        /*1600*/ 	.word	0x000098e0
        /*1604*/ 	.word	0x00000004
        /*1608*/ 	.word	0x00000000
        /*160c*/ 	.short	0x0101
        /*160e*/ 	.byte	0x3f
	.zero		1


	//   ....[26]....
        /*1610*/ 	.word	0x00009920
        /*1614*/ 	.word	0x00000056
        /*1618*/ 	.word	0x000228b0
        /*161c*/ 	.short	0x010a
        /*161e*/ 	.byte	0x3f
	.zero		1


	//   ....[27]....
        /*1620*/ 	.word	0x00009e80
        /*1624*/ 	.word	0x00000056
        /*1628*/ 	.word	0x00000000
        /*162c*/ 	.short	0x0101
        /*162e*/ 	.byte	0x3f
	.zero		1


	//   ....[28]....
        /*1630*/ 	.word	0x0000aa40
        /*1634*/ 	.word	0x00000012
        /*1638*/ 	.word	0x00022800
        /*163c*/ 	.short	0x010a
        /*163e*/ 	.byte	0x3f
	.zero		1


	//   ....[29]....
        /*1640*/ 	.word	0x0000aa90
        /*1644*/ 	.word	0x00000012
        /*1648*/ 	.word	0x00022800
        /*164c*/ 	.short	0x010a
        /*164e*/ 	.byte	0x3f
	.zero		1


	//   ....[30]....
        /*1650*/ 	.word	0x0000b4f0
        /*1654*/ 	.word	0x00000012
        /*1658*/ 	.word	0x00022800
        /*165c*/ 	.short	0x010a
        /*165e*/ 	.byte	0x3f
	.zero		1


	//   ....[31]....
        /*1660*/ 	.word	0x0000dac0
        /*1664*/ 	.word	0x00000012
        /*1668*/ 	.word	0x00022800
        /*166c*/ 	.short	0x010a
        /*166e*/ 	.byte	0x3f
	.zero		1


	//   ....[32]....
        /*1670*/ 	.word	0x0000fb40
        /*1674*/ 	.word	0x00000000
        /*1678*/ 	.word	0x00022830
        /*167c*/ 	.short	0x010a
        /*167e*/ 	.byte	0x3f
	.zero		1


	//   ....[33]....
        /*1680*/ 	.word	0x0000fbd0
        /*1684*/ 	.word	0x00000000
        /*1688*/ 	.word	0x00022830
        /*168c*/ 	.short	0x010a
        /*168e*/ 	.byte	0x3f
	.zero		1


	//   ....[34]....
        /*1690*/ 	.word	0x000128c0
        /*1694*/ 	.word	0x00000032
        /*1698*/ 	.word	0x00000000
        /*169c*/ 	.short	0x0101
        /*169e*/ 	.byte	0x3f
	.zero		1


	//   ....[35]....
        /*16a0*/ 	.word	0x00013a70
        /*16a4*/ 	.word	0x0000000f
        /*16a8*/ 	.word	0x00022830
        /*16ac*/ 	.short	0x010a
        /*16ae*/ 	.byte	0x3f
	.zero		1


	//   ....[36]....
        /*16b0*/ 	.word	0x00013ac0
        /*16b4*/ 	.word	0x0000000f
        /*16b8*/ 	.word	0x00022830
        /*16bc*/ 	.short	0x010a
        /*16be*/ 	.byte	0x3f
	.zero		1


	//   ....[37]....
        /*16c0*/ 	.word	0x00014760
        /*16c4*/ 	.word	0x0000000f
        /*16c8*/ 	.word	0x00022850
        /*16cc*/ 	.short	0x010a
        /*16ce*/ 	.byte	0x3f
	.zero		1


	//   ....[38]....
        /*16d0*/ 	.word	0x000147a0
        /*16d4*/ 	.word	0x0000000f
        /*16d8*/ 	.word	0x00022850
        /*16dc*/ 	.short	0x010a
        /*16de*/ 	.byte	0x3f
	.zero		1


	//   ....[39]....
        /*16e0*/ 	.word	0x00016b10
        /*16e4*/ 	.word	0x000000a7
        /*16e8*/ 	.word	0x00000000
        /*16ec*/ 	.short	0x0101
        /*16ee*/ 	.byte	0x3f
	.zero		1


	//   ....[40]....
        /*16f0*/ 	.word	0x00017670
        /*16f4*/ 	.word	0x000000a7
        /*16f8*/ 	.word	0x00000000
        /*16fc*/ 	.short	0x0101
        /*16fe*/ 	.byte	0x3f
	.zero		1


	//   ....[41]....
        /*1700*/ 	.word	0x00017df0
        /*1704*/ 	.word	0x0000000e
        /*1708*/ 	.word	0x00022830
        /*170c*/ 	.short	0x010a
        /*170e*/ 	.byte	0x3f
	.zero		1


	//   ....[42]....
        /*1710*/ 	.word	0x00017e40
        /*1714*/ 	.word	0x0000000e
        /*1718*/ 	.word	0x00022830
        /*171c*/ 	.short	0x010a
        /*171e*/ 	.byte	0x3f
	.zero		1


	//   ....[43]....
        /*1720*/ 	.word	0x00018ab0
        /*1724*/ 	.word	0x0000000f
        /*1728*/ 	.word	0x00022850
        /*172c*/ 	.short	0x010a
        /*172e*/ 	.byte	0x3f
	.zero		1


	//   ....[44]....
        /*1730*/ 	.word	0x00018af0
        /*1734*/ 	.word	0x0000000f
        /*1738*/ 	.word	0x00022850
        /*173c*/ 	.short	0x010a
        /*173e*/ 	.byte	0x3f
	.zero		1


	//   ....[45]....
        /*1740*/ 	.word	0x00018f40
        /*1744*/ 	.word	0x0000000e
        /*1748*/ 	.word	0x00000000
        /*174c*/ 	.short	0x0101
        /*174e*/ 	.byte	0x3f
	.zero		1


	//   ....[46]....
        /*1750*/ 	.word	0x0001ae70
        /*1754*/ 	.word	0x000000a6
        /*1758*/ 	.word	0x00000000
        /*175c*/ 	.short	0x0101
        /*175e*/ 	.byte	0x3f
	.zero		1


	//   ....[47]....
        /*1760*/ 	.word	0x0001b530
        /*1764*/ 	.word	0x0000000b
        /*1768*/ 	.word	0x00022850
        /*176c*/ 	.short	0x010a
        /*176e*/ 	.byte	0x3f
	.zero		1


	//   ....[48]....
        /*1770*/ 	.word	0x0001b5b0
        /*1774*/ 	.word	0x0000000b
        /*1778*/ 	.word	0x00022850
        /*177c*/ 	.short	0x010a
        /*177e*/ 	.byte	0x3f
	.zero		1


	//   ....[49]....
        /*1780*/ 	.word	0x0001bfd0
        /*1784*/ 	.word	0x00000002
        /*1788*/ 	.word	0x00000000
        /*178c*/ 	.short	0x0101
        /*178e*/ 	.byte	0x3f
	.zero		1


	//   ....[50]....
        /*1790*/ 	.word	0x0001ded0
        /*1794*/ 	.word	0x00000000
        /*1798*/ 	.word	0x00000000
        /*179c*/ 	.short	0x0101
        /*179e*/ 	.byte	0x3f
	.zero		1


	//   ....[51]....
        /*17a0*/ 	.word	0x0001e6f0
        /*17a4*/ 	.word	0x0000000c
        /*17a8*/ 	.word	0x00000000
        /*17ac*/ 	.short	0x0101
        /*17ae*/ 	.byte	0x3f
	.zero		1


	//   ....[52]....
        /*17b0*/ 	.word	0x00022450
        /*17b4*/ 	.word	0x00000016
        /*17b8*/ 	.word	0x00022820
        /*17bc*/ 	.short	0x010a
        /*17be*/ 	.byte	0x3f
	.zero		1


	//   ....[53]....
        /*17c0*/ 	.word	0x00022510
        /*17c4*/ 	.word	0x00000006
        /*17c8*/ 	.word	0x000228a0
        /*17cc*/ 	.short	0x010a
        /*17ce*/ 	.byte	0x3f
	.zero		1


	//   ....[54]....
        /*17d0*/ 	.word	0x00022740
        /*17d4*/ 	.word	0x00000006
        /*17d8*/ 	.word	0x000228c0
        /*17dc*/ 	.short	0x010a
        /*17de*/ 	.byte	0x3f
	.zero		1


	//   ....[55]....
        /*17e0*/ 	.word	0x00022ac0
        /*17e4*/ 	.word	0x00000006
        /*17e8*/ 	.word	0x000228a0
        /*17ec*/ 	.short	0x010a
        /*17ee*/ 	.byte	0x3f
	.zero		1


	//   ....[56]....
        /*17f0*/ 	.word	0x00022ce0
        /*17f4*/ 	.word	0x00000006
        /*17f8*/ 	.word	0x000228c0
        /*17fc*/ 	.short	0x010a
        /*17fe*/ 	.byte	0x3f
	.zero		1


	//   ....[57]....
        /*1800*/ 	.word	0x00023f40
        /*1804*/ 	.word	0x00000006
        /*1808*/ 	.word	0x00022880
        /*180c*/ 	.short	0x010a
        /*180e*/ 	.byte	0x3f
	.zero		1


	//   ....[58]....
        /*1810*/ 	.word	0x00024840
        /*1814*/ 	.word	0x00000006
        /*1818*/ 	.word	0x00022870
        /*181c*/ 	.short	0x0107
        /*181e*/ 	.byte	0x3f
	.zero		1


	//   ....[59]....
        /*1820*/ 	.word	0x00024900
        /*1824*/ 	.word	0x00000006
        /*1828*/ 	.word	0x00022870
        /*182c*/ 	.short	0x0101
        /*182e*/ 	.byte	0x3f
	.zero		1


	//   ....[60]....
        /*1830*/ 	.word	0x00024950
        /*1834*/ 	.word	0x00000006
        /*1838*/ 	.word	0x00022840
        /*183c*/ 	.short	0x010a
        /*183e*/ 	.byte	0x3f
	.zero		1


	//   ....[61]....
        /*1840*/ 	.word	0x000250b0
        /*1844*/ 	.word	0x00000006
        /*1848*/ 	.word	0x00022830
        /*184c*/ 	.short	0x0107
        /*184e*/ 	.byte	0x3f
	.zero		1


	//   ....[62]....
        /*1850*/ 	.word	0x000251a0
        /*1854*/ 	.word	0x00000006
        /*1858*/ 	.word	0x00022830
        /*185c*/ 	.short	0x0101
        /*185e*/ 	.byte	0x3f
	.zero		1


	//   ....[63]....
        /*1860*/ 	.word	0x00025bd0
        /*1864*/ 	.word	0x00000016
        /*1868*/ 	.word	0x00022800
        /*186c*/ 	.short	0x0107
        /*186e*/ 	.byte	0x3f
	.zero		1


	//   ....[64]....
        /*1870*/ 	.word	0x00025cd0
        /*1874*/ 	.word	0x00000016
        /*1878*/ 	.word	0x00022800
        /*187c*/ 	.short	0x0101
        /*187e*/ 	.byte	0x3f
	.zero		1


	//   ....[65]....
        /*1880*/ 	.word	0x00025d00
        /*1884*/ 	.word	0x00000016
        /*1888*/ 	.word	0x00022820
        /*188c*/ 	.short	0x010a
        /*188e*/ 	.byte	0x3f
	.zero		1


	//   ....[66]....
        /*1890*/ 	.word	0x00026200
        /*1894*/ 	.word	0x00000000
        /*1898*/ 	.word	0x00022880
        /*189c*/ 	.short	0x010a
        /*189e*/ 	.byte	0x3f
	.zero		1


	//   ....[67]....
        /*18a0*/ 	.word	0x00026800
        /*18a4*/ 	.word	0x00000000
        /*18a8*/ 	.word	0x00022870
        /*18ac*/ 	.short	0x0107
        /*18ae*/ 	.byte	0x3f
	.zero		1


	//   ....[68]....
        /*18b0*/ 	.word	0x000268c0
        /*18b4*/ 	.word	0x00000000
        /*18b8*/ 	.word	0x00022870
        /*18bc*/ 	.short	0x0101
        /*18be*/ 	.byte	0x3f
	.zero		1


	//   ....[69]....
        /*18c0*/ 	.word	0x000268f0
        /*18c4*/ 	.word	0x00000000
        /*18c8*/ 	.word	0x00022840
        /*18cc*/ 	.short	0x010a
        /*18ce*/ 	.byte	0x3f
	.zero		1


	//   ....[70]....
        /*18d0*/ 	.word	0x00026eb0
        /*18d4*/ 	.word	0x00000000
        /*18d8*/ 	.word	0x00022830
        /*18dc*/ 	.short	0x0107
        /*18de*/ 	.byte	0x3f
	.zero		1


	//   ....[71]....
        /*18e0*/ 	.word	0x00026f70
        /*18e4*/ 	.word	0x00000000
        /*18e8*/ 	.word	0x00022830
        /*18ec*/ 	.short	0x0101
        /*18ee*/ 	.byte	0x3f
	.zero		1


	//   ....[72]....
        /*18f0*/ 	.word	0x00027000
        /*18f4*/ 	.word	0x00000002
        /*18f8*/ 	.word	0x00022870
        /*18fc*/ 	.short	0x010a
        /*18fe*/ 	.byte	0x3f
	.zero		1


	//   ....[73]....
        /*1900*/ 	.word	0x00027090
        /*1904*/ 	.word	0x00000002
        /*1908*/ 	.word	0x00022860
        /*190c*/ 	.short	0x010a
        /*190e*/ 	.byte	0x3f
	.zero		1


	//   ....[74]....
        /*1910*/ 	.word	0x00027760
        /*1914*/ 	.word	0x00000002
        /*1918*/ 	.word	0x00022850
        /*191c*/ 	.short	0x0101
        /*191e*/ 	.byte	0x3f
	.zero		1


	//   ....[75]....
        /*1920*/ 	.word	0x000277f0
        /*1924*/ 	.word	0x00000002
        /*1928*/ 	.word	0x00000000
        /*192c*/ 	.short	0x0101
        /*192e*/ 	.byte	0x3f
	.zero		1


	//   ....[76]....
        /*1930*/ 	.word	0x000279d0
        /*1934*/ 	.word	0x00000000
        /*1938*/ 	.word	0x00022870
        /*193c*/ 	.short	0x010a
        /*193e*/ 	.byte	0x3f
	.zero		1


	//   ....[77]....
        /*1940*/ 	.word	0x00027a60
        /*1944*/ 	.word	0x00000000
        /*1948*/ 	.word	0x00022860
        /*194c*/ 	.short	0x010a
        /*194e*/ 	.byte	0x3f
	.zero		1


	//   ....[78]....
        /*1950*/ 	.word	0x00028140
        /*1954*/ 	.word	0x00000000
        /*1958*/ 	.word	0x00022850
        /*195c*/ 	.short	0x0101
        /*195e*/ 	.byte	0x3f
	.zero		1


	//   ....[79]....
        /*1960*/ 	.word	0x000281f0
        /*1964*/ 	.word	0x00000000
        /*1968*/ 	.word	0x00000000
        /*196c*/ 	.short	0x0101
        /*196e*/ 	.byte	0x3f
	.zero		1


	//   ....[80]....
        /*1970*/ 	.word	0x00029380
        /*1974*/ 	.word	0x00000005
        /*1978*/ 	.word	0x00022820
        /*197c*/ 	.short	0x010a
        /*197e*/ 	.byte	0x3f
	.zero		1


	//   ....[81]....
        /*1980*/ 	.word	0x00029540
        /*1984*/ 	.word	0x00000003
        /*1988*/ 	.word	0x00022840
        /*198c*/ 	.short	0x010a
        /*198e*/ 	.byte	0x3f
	.zero		1


	//   ....[82]....
        /*1990*/ 	.word	0x000295d0
        /*1994*/ 	.word	0x00000021
        /*1998*/ 	.word	0x00022840
        /*199c*/ 	.short	0x010a
        /*199e*/ 	.byte	0x3f
	.zero		1


	//   ....[83]....
        /*19a0*/ 	.word	0x00029610
        /*19a4*/ 	.word	0x00000003
        /*19a8*/ 	.word	0x00022860
        /*19ac*/ 	.short	0x010a
        /*19ae*/ 	.byte	0x3f
	.zero		1


	//   ....[84]....
        /*19b0*/ 	.word	0x00029650
        /*19b4*/ 	.word	0x00000021
        /*19b8*/ 	.word	0x00022860
        /*19bc*/ 	.short	0x010a
        /*19be*/ 	.byte	0x3f
	.zero		1


	//   ....[85]....
        /*19c0*/ 	.word	0x00029690
        /*19c4*/ 	.word	0x00000003
        /*19c8*/ 	.word	0x00022880
        /*19cc*/ 	.short	0x010a
        /*19ce*/ 	.byte	0x3f
	.zero		1


	//   ....[86]....
        /*19d0*/ 	.word	0x000296d0
        /*19d4*/ 	.word	0x00000021
        /*19d8*/ 	.word	0x00022880
        /*19dc*/ 	.short	0x010a
        /*19de*/ 	.byte	0x3f
	.zero		1


	//   ....[87]....
        /*19e0*/ 	.word	0x00029730
        /*19e4*/ 	.word	0x00000056
        /*19e8*/ 	.word	0x00022890
        /*19ec*/ 	.short	0x010a
        /*19ee*/ 	.byte	0x3f
	.zero		1


	//   ....[88]....
        /*19f0*/ 	.word	0x00029ae0
        /*19f4*/ 	.word	0x00000056
        /*19f8*/ 	.word	0x00022890
        /*19fc*/ 	.short	0x010a
        /*19fe*/ 	.byte	0x3f
	.zero		1


	//   ....[89]....
        /*1a00*/ 	.word	0x00029ea0
        /*1a04*/ 	.word	0x00000056
        /*1a08*/ 	.word	0x00022890
        /*1a0c*/ 	.short	0x010a
        /*1a0e*/ 	.byte	0x3f
	.zero		1


	//   ....[90]....
        /*1a10*/ 	.word	0x0002a250
        /*1a14*/ 	.word	0x00000056
        /*1a18*/ 	.word	0x000228b0
        /*1a1c*/ 	.short	0x010a
        /*1a1e*/ 	.byte	0x3f
	.zero		1


	//   ....[91]....
        /*1a20*/ 	.word	0x0002a720
        /*1a24*/ 	.word	0x00000012
        /*1a28*/ 	.word	0x00022800
        /*1a2c*/ 	.short	0x010a
        /*1a2e*/ 	.byte	0x3f
	.zero		1


	//   ....[92]....
        /*1a30*/ 	.word	0x0002ac20
        /*1a34*/ 	.word	0x00000012
        /*1a38*/ 	.word	0x00022800
        /*1a3c*/ 	.short	0x010a
        /*1a3e*/ 	.byte	0x3f
	.zero		1


	//   ....[93]....
        /*1a40*/ 	.word	0x0002ac70
        /*1a44*/ 	.word	0x00000000
        /*1a48*/ 	.word	0x00022830
        /*1a4c*/ 	.short	0x010a
        /*1a4e*/ 	.byte	0x3f
	.zero		1


	//   ....[94]....
        /*1a50*/ 	.word	0x0002acc0
        /*1a54*/ 	.word	0x0000000f
        /*1a58*/ 	.word	0x00022830
        /*1a5c*/ 	.short	0x010a
        /*1a5e*/ 	.byte	0x3f
	.zero		1


	//   ....[95]....
        /*1a60*/ 	.word	0x0002ad10
        /*1a64*/ 	.word	0x0000000f
        /*1a68*/ 	.word	0x00022850
        /*1a6c*/ 	.short	0x010a
        /*1a6e*/ 	.byte	0x3f
	.zero		1


	//   ....[96]....
        /*1a70*/ 	.word	0x0002ad60
        /*1a74*/ 	.word	0x0000000e
        /*1a78*/ 	.word	0x00022830
        /*1a7c*/ 	.short	0x010a
        /*1a7e*/ 	.byte	0x3f
	.zero		1


	//   ....[97]....
        /*1a80*/ 	.word	0x0002adb0
        /*1a84*/ 	.word	0x0000000f
        /*1a88*/ 	.word	0x00022850
        /*1a8c*/ 	.short	0x010a
        /*1a8e*/ 	.byte	0x3f
	.zero		1


	//   ....[98]....
        /*1a90*/ 	.word	0x0002ae00
        /*1a94*/ 	.word	0x0000000b
        /*1a98*/ 	.word	0x00022850
        /*1a9c*/ 	.short	0x010a
        /*1a9e*/ 	.byte	0x3f
	.zero		1


	//   ....[99]....
        /*1aa0*/ 	.word	0x0002d7a0
        /*1aa4*/ 	.word	0x00000016
        /*1aa8*/ 	.word	0x00022820
        /*1aac*/ 	.short	0x010a
        /*1aae*/ 	.byte	0x3f
	.zero		1


	//   ....[100]....
        /*1ab0*/ 	.word	0x0002d7f0
        /*1ab4*/ 	.word	0x00000006
        /*1ab8*/ 	.word	0x000228a0
        /*1abc*/ 	.short	0x010a
        /*1abe*/ 	.byte	0x3f
	.zero		1


	//   ....[101]....
        /*1ac0*/ 	.word	0x0002d840
        /*1ac4*/ 	.word	0x00000006
        /*1ac8*/ 	.word	0x000228c0
        /*1acc*/ 	.short	0x010a
        /*1ace*/ 	.byte	0x3f
	.zero		1


	//   ....[102]....
        /*1ad0*/ 	.word	0x0002d890
        /*1ad4*/ 	.word	0x00000006
        /*1ad8*/ 	.word	0x000228a0
        /*1adc*/ 	.short	0x010a
        /*1ade*/ 	.byte	0x3f
	.zero		1


	//   ....[103]....
        /*1ae0*/ 	.word	0x0002d8e0
        /*1ae4*/ 	.word	0x00000006
        /*1ae8*/ 	.word	0x000228c0
        /*1aec*/ 	.short	0x010a
        /*1aee*/ 	.byte	0x3f
	.zero		1


	//   ....[104]....
        /*1af0*/ 	.word	0x0002da00
        /*1af4*/ 	.word	0x00000006
        /*1af8*/ 	.word	0x00022880
        /*1afc*/ 	.short	0x010a
        /*1afe*/ 	.byte	0x3f
	.zero		1


	//   ....[105]....
        /*1b00*/ 	.word	0x0002e800
        /*1b04*/ 	.word	0x00000006
        /*1b08*/ 	.word	0x00022840
        /*1b0c*/ 	.short	0x010a
        /*1b0e*/ 	.byte	0x3f
	.zero		1


	//   ....[106]....
        /*1b10*/ 	.word	0x0002ff40
        /*1b14*/ 	.word	0x00000016
        /*1b18*/ 	.word	0x00022820
        /*1b1c*/ 	.short	0x010a
        /*1b1e*/ 	.byte	0x3f
	.zero		1


	//   ....[107]....
        /*1b20*/ 	.word	0x0002ff90
        /*1b24*/ 	.word	0x00000000
        /*1b28*/ 	.word	0x00022880
        /*1b2c*/ 	.short	0x010a
        /*1b2e*/ 	.byte	0x3f
	.zero		1


	//   ....[108]....
        /*1b30*/ 	.word	0x00030b20
        /*1b34*/ 	.word	0x00000000
        /*1b38*/ 	.word	0x00022840
        /*1b3c*/ 	.short	0x010a
        /*1b3e*/ 	.byte	0x3f
	.zero		1


	//   ....[109]....
        /*1b40*/ 	.word	0x00031680
        /*1b44*/ 	.word	0x00000002
        /*1b48*/ 	.word	0x00022870
        /*1b4c*/ 	.short	0x010a
        /*1b4e*/ 	.byte	0x3f
	.zero		1


	//   ....[110]....
        /*1b50*/ 	.word	0x000316d0
        /*1b54*/ 	.word	0x00000002
        /*1b58*/ 	.word	0x00022860
        /*1b5c*/ 	.short	0x010a
        /*1b5e*/ 	.byte	0x3f
	.zero		1


	//   ....[111]....
        /*1b60*/ 	.word	0x00031720
        /*1b64*/ 	.word	0x00000000
        /*1b68*/ 	.word	0x00022870
        /*1b6c*/ 	.short	0x010a
        /*1b6e*/ 	.byte	0x3f
	.zero		1


	//   ....[112]....
        /*1b70*/ 	.word	0x00031770
        /*1b74*/ 	.word	0x00000000
        /*1b78*/ 	.word	0x00022860
        /*1b7c*/ 	.short	0x010a
        /*1b7e*/ 	.byte	0x3f
	.zero		1


	//   ....[113]....
        /*1b80*/ 	.word	0x000321b0
        /*1b84*/ 	.word	0x00000005
        /*1b88*/ 	.word	0x00022820
        /*1b8c*/ 	.short	0x010a
        /*1b8e*/ 	.byte	0x3f
	.zero		1


	//   ....[114]....
        /*1b90*/ 	.word	0x00032350
        /*1b94*/ 	.word	0x00000003
        /*1b98*/ 	.word	0x00022840
        /*1b9c*/ 	.short	0x010a
        /*1b9e*/ 	.byte	0x3f
	.zero		1


	//   ....[115]....
        /*1ba0*/ 	.word	0x000323a0
        /*1ba4*/ 	.word	0x00000021
        /*1ba8*/ 	.word	0x00022840
        /*1bac*/ 	.short	0x010a
        /*1bae*/ 	.byte	0x3f
	.zero		1


	//   ....[116]....
        /*1bb0*/ 	.word	0x000323f0
        /*1bb4*/ 	.word	0x00000003
        /*1bb8*/ 	.word	0x00022860
        /*1bbc*/ 	.short	0x010a
        /*1bbe*/ 	.byte	0x3f
	.zero		1


	//   ....[117]....
        /*1bc0*/ 	.word	0x00032440
        /*1bc4*/ 	.word	0x00000021
        /*1bc8*/ 	.word	0x00022860
        /*1bcc*/ 	.short	0x010a
        /*1bce*/ 	.byte	0x3f
	.zero		1


	//   ....[118]....
        /*1bd0*/ 	.word	0x00032490
        /*1bd4*/ 	.word	0x00000003
        /*1bd8*/ 	.word	0x00022880
        /*1bdc*/ 	.short	0x010a
        /*1bde*/ 	.byte	0x3f
	.zero		1


	//----- nvinfo : EIATTR_NUM_MBARRIERS
	.align		4
.L_1106:
        /*1be0*/ 	.byte	0x03, 0x38
        /*1be2*/ 	.short	0x0016


	//----- nvinfo : EIATTR_EXIT_INSTR_OFFSETS
	.align		4
        /*1be4*/ 	.byte	0x04, 0x1c
        /*1be6*/ 	.short	(.L_1108 - .L_1107)


	//   ....[0]....
.L_1107:
        /*1be8*/ 	.word	0x00029720


	//----- nvinfo : EIATTR_MAX_THREADS
	.align		4
.L_1108:
        /*1bec*/ 	.byte	0x04, 0x05
        /*1bee*/ 	.short	(.L_1110 - .L_1109)
.L_1109:
        /*1bf0*/ 	.word	0x00000180
        /*1bf4*/ 	.word	0x00000001
        /*1bf8*/ 	.word	0x00000001


	//----- nvinfo : EIATTR_CRS_STACK_SIZE
	.align		4
.L_1110:
        /*1bfc*/ 	.byte	0x04, 0x1e
        /*1bfe*/ 	.short	(.L_1112 - .L_1111)
.L_1111:
        /*1c00*/ 	.word	0x00000000


	//----- nvinfo : EIATTR_CBANK_PARAM_SIZE
	.align		4
.L_1112:
        /*1c04*/ 	.byte	0x03, 0x19
        /*1c06*/ 	.short	0x0af0


	//----- nvinfo : EIATTR_PARAM_CBANK
	.align		4
        /*1c08*/ 	.byte	0x04, 0x0a
        /*1c0a*/ 	.short	(.L_1114 - .L_1113)
	.align		4
.L_1113:
        /*1c0c*/ 	.word	index@(.nv.constant0._ZN7cutlass13device_kernelIN5flash11enable_sm90INS1_16FlashAttnFwdSm90INS1_25CollectiveMainloopFwdSm90ILi2EN4cute5tupleIJNS5_1CILi1EEES8_S8_EEENS6_IJNS7_ILi128EEENS7_ILi160EEESA_EEELi128ENS_12float_e4m3_tEfNS_4arch4Sm90ELb1ELb0ELb1ELb1ELb1ELb1ELb0ELb1ELb1ELb1ELb1ELb0EEENS1_21CollectiveEpilogueFwdINS6_IJSA_SA_SB_EEES9_NS_10bfloat16_tESF_Li256ELb1ELb1ELb1ELb1EEENS1_36VarlenDynamicPersistentTileSchedulerILi128ELi160ELi256ELi128ELb1ELb1ELb1ELb1ELb1ELb1EEEEEEEEEvNT_6ParamsE)
        /*1c10*/ 	.short	0x0210
        /*1c12*/ 	.short	0x0af0


	//----- nvinfo : EIATTR_SW_WAR
	.align		4
.L_1114:
        /*1c14*/ 	.byte	0x04, 0x36
        /*1c16*/ 	.short	(.L_1116 - .L_1115)
.L_1115:
        /*1c18*/ 	.word	0x00000008
.L_1116:


//--------------------- .nv.info._ZN7cutlass13device_kernelIN5flash11enable_sm90INS1_16FlashAttnFwdSm90INS1_25CollectiveMainloopFwdSm90ILi2EN4cute5tupleIJNS5_1CILi1EEES8_S8_EEENS6_IJNS7_ILi192EEENS7_ILi128EEENS7_ILi96EEEEEELi96ENS_12float_e4m3_tEfNS_4arch4Sm90ELb0ELb0ELb1ELb0ELb1ELb0ELb0ELb1ELb1ELb1ELb1ELb0EEENS1_21CollectiveEpilogueFwdINS6_IJSA_SC_SB_EEES9_NS_10bfloat16_tESG_Li384ELb0ELb1ELb1ELb1EEENS1_19SingleTileSchedulerILb0ELb1ELb1ELi192EEEEEEEEEvNT_6ParamsE --------------------------
	.section	.nv.info._ZN7cutlass13device_kernelIN5flash11enable_sm90INS1_16FlashAttnFwdSm90INS1_25CollectiveMainloopFwdSm90ILi2EN4cute5tupleIJNS5_1CILi1EEES8_S8_EEENS6_IJNS7_ILi192EEENS7_ILi128EEENS7_ILi96EEEEEELi96ENS_12float_e4m3_tEfNS_4arch4Sm90ELb0ELb0ELb1ELb0ELb1ELb0ELb0ELb1ELb1ELb1ELb1ELb0EEENS1_21CollectiveEpilogueFwdINS6_IJSA_SC_SB_EEES9_NS_10bfloat16_tESG_Li384ELb0ELb1ELb1ELb1EEENS1_19SingleTileSchedulerILb0ELb1ELb1ELi192EEEEEEEEEvNT_6ParamsE,"",@"SHT_CUDA_INFO"
	.sectionflags	@""
	.align	4


	//----- nvinfo : EIATTR_CUDA_API_VERSION
	.align		4
        /*0000*/ 	.byte	0x04, 0x37
        /*0002*/ 	.short	(.L_1118 - .L_1117)
.L_1117:
        /*0004*/ 	.word	0x00000082


	//----- nvinfo : EIATTR_KPARAM_INFO
	.align		4
.L_1118:
        /*0008*/ 	.byte	0x04, 0x17
        /*000a*/ 	.short	(.L_1120 - .L_1119)
.L_1119:
        /*000c*/ 	.word	0x00000000
        /*0010*/ 	.short	0x0000
        /*0012*/ 	.short	0x0070
        /*0014*/ 	.byte	0x00, 0xf0, 0x01, 0x28


	//----- nvinfo : EIATTR_SPARSE_MMA_MASK
	.align		4
.L_1120:
        /*0018*/ 	.byte	0x03, 0x50
        /*001a*/ 	.short	0x0000


	//----- nvinfo : EIATTR_MAXREG_COUNT
	.align		4
        /*001c*/ 	.byte	0x03, 0x1b
        /*001e*/ 	.short	0x0080


	//----- nvinfo : EIATTR_NUM_BARRIERS
	.align		4
        /*0020*/ 	.byte	0x02, 0x4c
        /*0022*/ 	.byte	0x09
	.zero		1


	//----- nvinfo : EIATTR_EXTERNS
	.align		4
        /*0024*/ 	.byte	0x04, 0x0f
        /*0026*/ 	.short	(.L_1122 - .L_1121)


	//   ....[0]....
	.align		4
.L_1121:
        /*0028*/ 	.word	index@(__assertfail)


	//----- nvinfo : EIATTR_ANNOTATIONS
	.align		4
.L_1122:
        /*002c*/ 	.byte	0x04, 0x55
        /*002e*/ 	.short	(.L_1124 - .L_1123)


	//   ....[0]....
.L_1123:
        /*0030*/ 	.word	0x00000001
        /*0034*/ 	.byte	0x20, 0x98, 0x00, 0x00, 0x01, 0x00, 0x00, 0x00, 0xc0, 0x9a, 0x00, 0x00, 0x01, 0x00, 0x00, 0x00
        /*0044*/ 	.byte	0x40, 0x9c, 0x00, 0x00, 0x01, 0x00, 0x00, 0x00, 0x20, 0x9e, 0x00, 0x00, 0x01, 0x00, 0x00, 0x00
        /*0054*/ 	.byte	0xc0, 0xad, 0x00, 0x00, 0x01, 0x00, 0x00, 0x00, 0xb0, 0xae, 0x00, 0x00, 0x01, 0x00, 0x00, 0x00
        /*0064*/ 	.byte	0xd0, 0xae, 0x00, 0x00, 0x01, 0x00, 0x00, 0x00, 0x60, 0xb7, 0x00, 0x00, 0x01, 0x00, 0x00, 0x00
        /*0074*/ 	.byte	0x80, 0xba, 0x00, 0x00, 0x01, 0x00, 0x00, 0x00, 0x90, 0xc0, 0x00, 0x00, 0x01, 0x00, 0x00, 0x00
        /*0084*/ 	.byte	0xe0, 0xcb, 0x00, 0x00, 0x01, 0x00, 0x00, 0x00, 0x90, 0xd8, 0x00, 0x00


	//----- nvinfo : EIATTR_MERCURY_ISA_VERSION
	.align		4
.L_1124:
        /*0090*/ 	.byte	0x03, 0x5f
        /*0092*/ 	.short	0x0101


	//----- nvinfo : EIATTR_INT_WARP_WIDE_INSTR_OFFSETS
	.align		4
        /*0094*/ 	.byte	0x04, 0x31
        /*0096*/ 	.short	(.L_1126 - .L_1125)


	//   ....[0]....
.L_1125:
        /*0098*/ 	.word	0x000000c0


	//   ....[1]....
        /*009c*/ 	.word	0x000000d0


	//   ....[2]....
        /*00a0*/ 	.word	0x00000170


	//----- nvinfo : EIATTR_COOP_GROUP_MASK_REGIDS
	.align		4
.L_1126:
        /*00a4*/ 	.byte	0x04, 0x29
        /*00a6*/ 	.short	(.L_1128 - .L_1127)


	//   ....[0]....
.L_1127:
        /*00a8*/ 	.word	0xffffffff


	//   ....[1]....
        /*00ac*/ 	.word	0xffffffff


	//   ....[2]....
        /*00b0*/ 	.word	0xffffffff


	//   ....[3]....
        /*00b4*/ 	.word	0xffffffff


	//   ....[4]....
        /*00b8*/ 	.word	0xffffffff


	//   ....[5]....
        /*00bc*/ 	.word	0xffffffff


	//   ....[6]....
        /*00c0*/ 	.word	0xffffffff


	//   ....[7]....
        /*00c4*/ 	.word	0xffffffff


	//   ....[8]....
        /*00c8*/ 	.word	0xffffffff


	//   ....[9]....
        /*00cc*/ 	.word	0xffffffff


	//   ....[10]....
        /*00d0*/ 	.word	0xffffffff


	//   ....[11]....
        /*00d4*/ 	.word	0xffffffff


	//   ....[12]....
        /*00d8*/ 	.word	0xffffffff


	//   ....[13]....
        /*00dc*/ 	.word	0xffffffff


	//   ....[14]....
        /*00e0*/ 	.word	0xffffffff


	//   ....[15]....
        /*00e4*/ 	.word	0xffffffff


	//   ....[16]....
        /*00e8*/ 	.word	0xffffffff


	//   ....[17]....
        /*00ec*/ 	.word	0xffffffff


	//   ....[18]....
        /*00f0*/ 	.word	0xffffffff


	//   ....[19]....
        /*00f4*/ 	.word	0xffffffff


	//   ....[20]....
        /*00f8*/ 	.word	0xffffffff


	//   ....[21]....
        /*00fc*/ 	.word	0xffffffff


	//   ....[22]....
        /*0100*/ 	.word	0xffffffff


	//   ....[23]....
        /*0104*/ 	.word	0xffffffff


	//   ....[24]....
        /*0108*/ 	.word	0xffffffff


	//   ....[25]....
        /*010c*/ 	.word	0xffffffff


	//   ....[26]....
        /*0110*/ 	.word	0xffffffff


	//   ....[27]....
        /*0114*/ 	.word	0xffffffff


	//   ....[28]....
        /*0118*/ 	.word	0xffffffff


	//   ....[29]....
        /*011c*/ 	.word	0xffffffff


	//   ....[30]....
        /*0120*/ 	.word	0xffffffff


	//   ....[31]....
        /*0124*/ 	.word	0xffffffff


	//   ....[32]....
        /*0128*/ 	.word	0xffffffff


	//   ....[33]....
        /*012c*/ 	.word	0xffffffff


	//   ....[34]....
        /*0130*/ 	.word	0xffffffff


	//   ....[35]....
        /*0134*/ 	.word	0xffffffff


	//   ....[36]....
        /*0138*/ 	.word	0xffffffff


	//   ....[37]....
        /*013c*/ 	.word	0xffffffff


	//   ....[38]....
        /*0140*/ 	.word	0xffffffff


	//   ....[39]....
        /*0144*/ 	.word	0xffffffff


	//   ....[40]....
        /*0148*/ 	.word	0xffffffff


	//   ....[41]....
        /*014c*/ 	.word	0xffffffff


	//   ....[42]....
        /*0150*/ 	.word	0xffffffff


	//   ....[43]....
        /*0154*/ 	.word	0xffffffff


	//   ....[44]....
        /*0158*/ 	.word	0xffffffff


	//   ....[45]....
        /*015c*/ 	.word	0xffffffff


	//   ....[46]....
        /*0160*/ 	.word	0xffffffff


	//   ....[47]....
        /*0164*/ 	.word	0xffffffff


	//   ....[48]....
        /*0168*/ 	.word	0xffffffff


	//   ....[49]....
        /*016c*/ 	.word	0xffffffff


	//   ....[50]....
        /*0170*/ 	.word	0xffffffff


	//   ....[51]....
        /*0174*/ 	.word	0xffffffff


	//   ....[52]....
        /*0178*/ 	.word	0xffffffff


	//   ....[53]....
        /*017c*/ 	.word	0xffffffff


	//   ....[54]....
        /*0180*/ 	.word	0xffffffff


	//   ....[55]....
        /*0184*/ 	.word	0xffffffff


	//   ....[56]....
        /*0188*/ 	.word	0xffffffff


	//   ....[57]....
        /*018c*/ 	.word	0xffffffff


	//   ....[58]....
        /*0190*/ 	.word	0xffffffff


	//   ....[59]....
        /*0194*/ 	.word	0xffffffff


	//   ....[60]....
        /*0198*/ 	.word	0xffffffff


	//   ....[61]....
        /*019c*/ 	.word	0xffffffff


	//   ....[62]....
        /*01a0*/ 	.word	0xffffffff


	//   ....[63]....
        /*01a4*/ 	.word	0xffffffff


	//   ....[64]....
        /*01a8*/ 	.word	0xffffffff


	//   ....[65]....
        /*01ac*/ 	.word	0xffffffff


	//   ....[66]....
        /*01b0*/ 	.word	0xffffffff


	//   ....[67]....
        /*01b4*/ 	.word	0xffffffff


	//   ....[68]....
        /*01b8*/ 	.word	0xffffffff


	//   ....[69]....
        /*01bc*/ 	.word	0xffffffff


	//   ....[70]....
        /*01c0*/ 	.word	0xffffffff


	//   ....[71]....
        /*01c4*/ 	.word	0xffffffff


	//   ....[72]....
        /*01c8*/ 	.word	0xffffffff


	//   ....[73]....
        /*01cc*/ 	.word	0xffffffff


	//   ....[74]....
        /*01d0*/ 	.word	0xffffffff


	//   ....[75]....
        /*01d4*/ 	.word	0xffffffff


	//   ....[76]....
        /*01d8*/ 	.word	0xffffffff


	//   ....[77]....
        /*01dc*/ 	.word	0xffffffff


	//   ....[78]....
        /*01e0*/ 	.word	0xffffffff


	//   ....[79]....
        /*01e4*/ 	.word	0xffffffff


	//   ....[80]....
        /*01e8*/ 	.word	0xffffffff


	//   ....[81]....
        /*01ec*/ 	.word	0xffffffff


	//   ....[82]....
        /*01f0*/ 	.word	0xffffffff


	//   ....[83]....
        /*01f4*/ 	.word	0xffffffff


	//   ....[84]....
        /*01f8*/ 	.word	0xffffffff


	//   ....[85]....
        /*01fc*/ 	.word	0xffffffff


	//   ....[86]....
        /*0200*/ 	.word	0xffffffff


	//   ....[87]....
        /*0204*/ 	.word	0xffffffff


	//   ....[88]....
        /*0208*/ 	.word	0xffffffff


	//   ....[89]....
        /*020c*/ 	.word	0xffffffff


	//   ....[90]....
        /*0210*/ 	.word	0xffffffff


	//   ....[91]....
        /*0214*/ 	.word	0xffffffff


	//   ....[92]....
        /*0218*/ 	.word	0xffffffff


	//   ....[93]....
        /*021c*/ 	.word	0xffffffff


	//   ....[94]....
        /*0220*/ 	.word	0xffffffff


	//   ....[95]....
        /*0224*/ 	.word	0xffffffff


	//   ....[96]....
        /*0228*/ 	.word	0xffffffff


	//   ....[97]....
        /*022c*/ 	.word	0xffffffff


	//   ....[98]....
        /*0230*/ 	.word	0xffffffff


	//   ....[99]....
        /*0234*/ 	.word	0x0500000f


	//   ....[100]....
        /*0238*/ 	.word	0x0500000f


	//   ....[101]....
        /*023c*/ 	.word	0x0500000f


	//   ....[102]....
        /*0240*/ 	.word	0x0500000f


	//   ....[103]....
        /*0244*/ 	.word	0x0500000f


	//   ....[104]....
        /*0248*/ 	.word	0x0500000f


	//   ....[105]....
        /*024c*/ 	.word	0x0500000f


	//   ....[106]....
        /*0250*/ 	.word	0x0500000f


	//   ....[107]....
        /*0254*/ 	.word	0x0500000f


	//   ....[108]....
        /*0258*/ 	.word	0x0500000f


	//   ....[109]....
        /*025c*/ 	.word	0x0500000f


	//   ....[110]....
        /*0260*/ 	.word	0x0500000f


	//   ....[111]....
        /*0264*/ 	.word	0x0500000f


	//   ....[112]....
        /*0268*/ 	.word	0x0500000f


	//   ....[113]....
        /*026c*/ 	.word	0x0500000f


	//   ....[114]....
        /*0270*/ 	.word	0x0500000f


	//   ....[115]....
        /*0274*/ 	.word	0x0500000f


	//   ....[116]....
        /*0278*/ 	.word	0x0500000f


	//   ....[117]....
        /*027c*/ 	.word	0x0500000f


	//   ....[118]....
        /*0280*/ 	.word	0x0500000f


	//   ....[119]....
        /*0284*/ 	.word	0x0500000f


	//   ....[120]....
        /*0288*/ 	.word	0x0500000f


	//   ....[121]....
        /*028c*/ 	.word	0x0500000f


	//----- nvinfo : EIATTR_COOP_GROUP_INSTR_OFFSETS
	.align		4
.L_1128:
        /*0290*/ 	.byte	0x04, 0x28
        /*0292*/ 	.short	(.L_1130 - .L_1129)


	//   ....[0]....
.L_1129:
        /*0294*/ 	.word	0x00000070


	//   ....[1]....
        /*0298*/ 	.word	0x000000b0


	//   ....[2]....
        /*029c*/ 	.word	0x000002d0


	//   ....[3]....
        /*02a0*/ 	.word	0x00000430


	//   ....[4]....
        /*02a4*/ 	.word	0x00000550


	//   ....[5]....
        /*02a8*/ 	.word	0x000006b0


	//   ....[6]....
        /*02ac*/ 	.word	0x00000ff0


	//   ....[7]....
        /*02b0*/ 	.word	0x00002b20


	//   ....[8]....
        /*02b4*/ 	.word	0x00002b90


	//   ....[9]....
        /*02b8*/ 	.word	0x00002f70


	//   ....[10]....
        /*02bc*/ 	.word	0x00003050


	//   ....[11]....
        /*02c0*/ 	.word	0x00004f30


	//   ....[12]....
        /*02c4*/ 	.word	0x00004f60


	//   ....[13]....
        /*02c8*/ 	.word	0x00004f90


	//   ....[14]....
        /*02cc*/ 	.word	0x00004fa0


	//   ....[15]....
        /*02d0*/ 	.word	0x00006570


	//   ....[16]....
        /*02d4*/ 	.word	0x00006590


	//   ....[17]....
        /*02d8*/ 	.word	0x00006610


	//   ....[18]....
        /*02dc*/ 	.word	0x00006620


	//   ....[19]....
        /*02e0*/ 	.word	0x000072d0


	//   ....[20]....
        /*02e4*/ 	.word	0x000072e0


	//   ....[21]....
        /*02e8*/ 	.word	0x000072f0


	//   ....[22]....
        /*02ec*/ 	.word	0x00007300


	//   ....[23]....
        /*02f0*/ 	.word	0x00007310


	//   ....[24]....
        /*02f4*/ 	.word	0x00007330


	//   ....[25]....
        /*02f8*/ 	.word	0x00007340


	//   ....[26]....
        /*02fc*/ 	.word	0x00007350


	//   ....[27]....
        /*0300*/ 	.word	0x00007370


	//   ....[28]....
        /*0304*/ 	.word	0x00007380


	//   ....[29]....
        /*0308*/ 	.word	0x00007390


	//   ....[30]....
        /*030c*/ 	.word	0x000073a0


	//   ....[31]....
        /*0310*/ 	.word	0x000073c0


	//   ....[32]....
        /*0314*/ 	.word	0x000073e0


	//   ....[33]....
        /*0318*/ 	.word	0x00007400


	//   ....[34]....
        /*031c*/ 	.word	0x00007410


	//   ....[35]....
        /*0320*/ 	.word	0x00007430


	//   ....[36]....
        /*0324*/ 	.word	0x00007450


	//   ....[37]....
        /*0328*/ 	.word	0x00007460


	//   ....[38]....
        /*032c*/ 	.word	0x00007480


	//   ....[39]....
        /*0330*/ 	.word	0x000074a0


	//   ....[40]....
        /*0334*/ 	.word	0x000074b0


	//   ....[41]....
        /*0338*/ 	.word	0x000074c0


	//   ....[42]....
        /*033c*/ 	.word	0x000074d0


	//   ....[43]....
        /*0340*/ 	.word	0x00007500


	//   ....[44]....
        /*0344*/ 	.word	0x00007510


	//   ....[45]....
        /*0348*/ 	.word	0x00007520


	//   ....[46]....
        /*034c*/ 	.word	0x00007530


	//   ....[47]....
        /*0350*/ 	.word	0x00007550


	//   ....[48]....
        /*0354*/ 	.word	0x00007560


	//   ....[49]....
        /*0358*/ 	.word	0x00007570


	//   ....[50]....
        /*035c*/ 	.word	0x00007580


	//   ....[51]....
        /*0360*/ 	.word	0x00007590


	//   ....[52]....
        /*0364*/ 	.word	0x000075a0


	//   ....[53]....
        /*0368*/ 	.word	0x000075b0


	//   ....[54]....
        /*036c*/ 	.word	0x000075c0


	//   ....[55]....
        /*0370*/ 	.word	0x000075d0


	//   ....[56]....
        /*0374*/ 	.word	0x000075e0


	//   ....[57]....
        /*0378*/ 	.word	0x000075f0


	//   ....[58]....
        /*037c*/ 	.word	0x00007600


	//   ....[59]....
        /*0380*/ 	.word	0x00007620


	//   ....[60]....
        /*0384*/ 	.word	0x00007640


	//   ....[61]....
        /*0388*/ 	.word	0x00007660


	//   ....[62]....
        /*038c*/ 	.word	0x00007670


	//   ....[63]....
        /*0390*/ 	.word	0x00007680


	//   ....[64]....
        /*0394*/ 	.word	0x00007690


	//   ....[65]....
        /*0398*/ 	.word	0x000076a0


	//   ....[66]....
        /*039c*/ 	.word	0x000076b0


	//   ....[67]....
        /*03a0*/ 	.word	0x00007a90


	//   ....[68]....
        /*03a4*/ 	.word	0x00007af0


	//   ....[69]....
        /*03a8*/ 	.word	0x00007b20


	//   ....[70]....
        /*03ac*/ 	.word	0x00007b60


	//   ....[71]....
        /*03b0*/ 	.word	0x00007b90


	//   ....[72]....
        /*03b4*/ 	.word	0x00007bd0


	//   ....[73]....
        /*03b8*/ 	.word	0x00008100


	//   ....[74]....
        /*03bc*/ 	.word	0x00008130


	//   ....[75]....
        /*03c0*/ 	.word	0x00008b00


	//   ....[76]....
        /*03c4*/ 	.word	0x00009e40


	//   ....[77]....
        /*03c8*/ 	.word	0x00009e50


	//   ....[78]....
        /*03cc*/ 	.word	0x00009e60


	//   ....[79]....
        /*03d0*/ 	.word	0x00009f40


	//   ....[80]....
        /*03d4*/ 	.word	0x0000a2b0


	//   ....[81]....
        /*03d8*/ 	.word	0x0000a2c0


	//   ....[82]....
        /*03dc*/ 	.word	0x0000a2d0


	//   ....[83]....
        /*03e0*/ 	.word	0x0000a310


	//   ....[84]....
        /*03e4*/ 	.word	0x0000aa80


	//   ....[85]....
        /*03e8*/ 	.word	0x0000aab0


	//   ....[86]....
        /*03ec*/ 	.word	0x0000aad0


	//   ....[87]....
        /*03f0*/ 	.word	0x0000aaf0


	//   ....[88]....
        /*03f4*/ 	.word	0x0000ab00


	//   ....[89]....
        /*03f8*/ 	.word	0x0000abc0


	//   ....[90]....
        /*03fc*/ 	.word	0x0000b340


	//   ....[91]....
        /*0400*/ 	.word	0x0000b350


	//   ....[92]....
        /*0404*/ 	.word	0x0000b360


	//   ....[93]....
        /*0408*/ 	.word	0x0000b3e0


	//   ....[94]....
        /*040c*/ 	.word	0x0000b770


	//   ....[95]....
        /*0410*/ 	.word	0x0000b780


	//   ....[96]....
        /*0414*/ 	.word	0x0000b790


	//   ....[97]....
        /*0418*/ 	.word	0x0000b7b0


	//   ....[98]....
        /*041c*/ 	.word	0x0000c5d0


	//   ....[99]....
        /*0420*/ 	.word	0x0000cad0


	//   ....[100]....
        /*0424*/ 	.word	0x0000cbb0


	//   ....[101]....
        /*0428*/ 	.word	0x0000cc60


	//   ....[102]....
        /*042c*/ 	.word	0x0000cce0


	//   ....[103]....
        /*0430*/ 	.word	0x0000cd60


	//   ....[104]....
        /*0434*/ 	.word	0x0000cf00


	//   ....[105]....
        /*0438*/ 	.word	0x0000cf90


	//   ....[106]....
        /*043c*/ 	.word	0x0000d010


	//   ....[107]....
        /*0440*/ 	.word	0x0000d0c0


	//   ....[108]....
        /*0444*/ 	.word	0x0000d150


	//   ....[109]....
        /*0448*/ 	.word	0x0000d1a0


	//   ....[110]....
        /*044c*/ 	.word	0x0000d230


	//   ....[111]....
        /*0450*/ 	.word	0x0000d310


	//   ....[112]....
        /*0454*/ 	.word	0x0000d3a0


	//   ....[113]....
        /*0458*/ 	.word	0x0000d470


	//   ....[114]....
        /*045c*/ 	.word	0x0000d5a0


	//   ....[115]....
        /*0460*/ 	.word	0x0000d630


	//   ....[116]....
        /*0464*/ 	.word	0x0000d690


	//   ....[117]....
        /*0468*/ 	.word	0x0000d770


	//   ....[118]....
        /*046c*/ 	.word	0x0000d860


	//   ....[119]....
        /*0470*/ 	.word	0x0000d900


	//   ....[120]....
        /*0474*/ 	.word	0x0000d960


	//   ....[121]....
        /*0478*/ 	.word	0x0000d9c0


	//----- nvinfo : EIATTR_REG_RECONFIG
	.align		4
.L_1130:
        /*047c*/ 	.byte	0x01, 0x54
	.zero		2


	//----- nvinfo : EIATTR_SYSCALL_OFFSETS
	.align		4
        /*0480*/ 	.byte	0x04, 0x46
        /*0482*/ 	.short	(.L_1132 - .L_1131)


	//   ....[0]....
.L_1131:
        /*0484*/ 	.word	0x000011b0


	//   ....[1]....
        /*0488*/ 	.word	0x00009240


	//   ....[2]....
        /*048c*/ 	.word	0x00009380


	//   ....[3]....
        /*0490*/ 	.word	0x000094c0


	//   ....[4]....
        /*0494*/ 	.word	0x000095e0


	//   ....[5]....
        /*0498*/ 	.word	0x0000a620


	//----- nvinfo : EIATTR_MBARRIER_INSTR_OFFSETS
	.align		4
.L_1132:
        /*049c*/ 	.byte	0x04, 0x39
        /*049e*/ 	.short	(.L_1134 - .L_1133)


	//   ....[0]....
.L_1133:
        /*04a0*/ 	.word	0x00000180
        /*04a4*/ 	.word	0x000000ff
        /*04a8*/ 	.word	0x00017000
        /*04ac*/ 	.short	0x0100
        /*04ae*/ 	.byte	0x08
	.zero		1


	//   ....[1]....
        /*04b0*/ 	.word	0x00000190
        /*04b4*/ 	.word	0x000000ff
        /*04b8*/ 	.word	0x00017020
        /*04bc*/ 	.short	0x0100
        /*04be*/ 	.byte	0x08
	.zero		1


	//   ....[2]....
        /*04c0*/ 	.word	0x00000280
        /*04c4*/ 	.word	0x000000ff
        /*04c8*/ 	.word	0x00017030
        /*04cc*/ 	.short	0x0100
        /*04ce*/ 	.byte	0x08
	.zero		1


	//   ....[3]....
        /*04d0*/ 	.word	0x00000290
        /*04d4*/ 	.word	0x000000ff
        /*04d8*/ 	.word	0x00017040
        /*04dc*/ 	.short	0x0100
        /*04de*/ 	.byte	0x08
	.zero		1


	//   ....[4]....
        /*04e0*/ 	.word	0x000002a0
        /*04e4*/ 	.word	0x000000ff
        /*04e8*/ 	.word	0x00017038
        /*04ec*/ 	.short	0x0100
        /*04ee*/ 	.byte	0x08
	.zero		1


	//   ....[5]....
        /*04f0*/ 	.word	0x000002b0
        /*04f4*/ 	.word	0x000000ff
        /*04f8*/ 	.word	0x00017048
        /*04fc*/ 	.short	0x0100
        /*04fe*/ 	.byte	0x08
	.zero		1


	//   ....[6]....
        /*0500*/ 	.word	0x000003e0
        /*0504*/ 	.word	0x000000ff
        /*0508*/ 	.word	0x00017050
        /*050c*/ 	.short	0x0100
        /*050e*/ 	.byte	0x08
	.zero		1


	//   ....[7]....
        /*0510*/ 	.word	0x000003f0
        /*0514*/ 	.word	0x000000ff
        /*0518*/ 	.word	0x00017060
        /*051c*/ 	.short	0x0100
        /*051e*/ 	.byte	0x08
	.zero		1


	//   ....[8]....
        /*0520*/ 	.word	0x00000400
        /*0524*/ 	.word	0x000000ff
        /*0528*/ 	.word	0x00017058
        /*052c*/ 	.short	0x0100
        /*052e*/ 	.byte	0x08
	.zero		1


	//   ....[9]....
        /*0530*/ 	.word	0x00000410
        /*0534*/ 	.word	0x000000ff
        /*0538*/ 	.word	0x00017068
        /*053c*/ 	.short	0x0100
        /*053e*/ 	.byte	0x08
	.zero		1


	//   ....[10]....
        /*0540*/ 	.word	0x00000500
        /*0544*/ 	.word	0x000000ff
        /*0548*/ 	.word	0x00017070
        /*054c*/ 	.short	0x0100
        /*054e*/ 	.byte	0x06
	.zero		1


	//   ....[11]....
        /*0550*/ 	.word	0x00000510
        /*0554*/ 	.word	0x000000ff
        /*0558*/ 	.word	0x00017080
        /*055c*/ 	.short	0x0100
        /*055e*/ 	.byte	0x06
	.zero		1


	//   ....[12]....
        /*0560*/ 	.word	0x00000520
        /*0564*/ 	.word	0x000000ff
        /*0568*/ 	.word	0x00017078
        /*056c*/ 	.short	0x0100
        /*056e*/ 	.byte	0x06
	.zero		1


	//   ....[13]....
        /*0570*/ 	.word	0x00000530
        /*0574*/ 	.word	0x000000ff
        /*0578*/ 	.word	0x00017088
        /*057c*/ 	.short	0x0100
        /*057e*/ 	.byte	0x06
	.zero		1


	//   ....[14]....
        /*0580*/ 	.word	0x00000660
        /*0584*/ 	.word	0x000000ff
        /*0588*/ 	.word	0x00017090
        /*058c*/ 	.short	0x0100
        /*058e*/ 	.byte	0x08
	.zero		1


	//   ....[15]....
        /*0590*/ 	.word	0x00000670
        /*0594*/ 	.word	0x000000ff
        /*0598*/ 	.word	0x000170a0
        /*059c*/ 	.short	0x0100
        /*059e*/ 	.byte	0x08
	.zero		1


	//   ....[16]....
        /*05a0*/ 	.word	0x00000680
        /*05a4*/ 	.word	0x000000ff
        /*05a8*/ 	.word	0x00017098
        /*05ac*/ 	.short	0x0100
        /*05ae*/ 	.byte	0x08
	.zero		1


	//   ....[17]....
        /*05b0*/ 	.word	0x00000690
        /*05b4*/ 	.word	0x000000ff
        /*05b8*/ 	.word	0x000170a8
        /*05bc*/ 	.short	0x0100
        /*05be*/ 	.byte	0x08
	.zero		1


	//   ....[18]....
        /*05c0*/ 	.word	0x000007d0
        /*05c4*/ 	.word	0x000000ff
        /*05c8*/ 	.word	0x000170b0
        /*05cc*/ 	.short	0x0100
        /*05ce*/ 	.byte	0x08
	.zero		1


	//   ....[19]....
        /*05d0*/ 	.word	0x000007e0
        /*05d4*/ 	.word	0x000000ff
        /*05d8*/ 	.word	0x000170c0
        /*05dc*/ 	.short	0x0100
        /*05de*/ 	.byte	0x08
	.zero		1


	//   ....[20]....
        /*05e0*/ 	.word	0x000007f0
        /*05e4*/ 	.word	0x000000ff
        /*05e8*/ 	.word	0x000170b8
        /*05ec*/ 	.short	0x0100
        /*05ee*/ 	.byte	0x08
	.zero		1


	//   ....[21]....
        /*05f0*/ 	.word	0x00000800
        /*05f4*/ 	.word	0x000000ff
        /*05f8*/ 	.word	0x000170c8
        /*05fc*/ 	.short	0x0100
        /*05fe*/ 	.byte	0x08
	.zero		1


	//   ....[22]....
        /*0600*/ 	.word	0x00001480
        /*0604*/ 	.word	0x000000ff
        /*0608*/ 	.word	0x00017000
        /*060c*/ 	.short	0x010a
        /*060e*/ 	.byte	0x28
	.zero		1


	//   ....[23]....
        /*0610*/ 	.word	0x00001510
        /*0614*/ 	.word	0x000000ff
        /*0618*/ 	.word	0x00017030
        /*061c*/ 	.short	0x010a
        /*061e*/ 	.byte	0x28
	.zero		1


	//   ....[24]....
        /*0620*/ 	.word	0x00001570
        /*0624*/ 	.word	0x000000ff
        /*0628*/ 	.word	0x00017030
        /*062c*/ 	.short	0x010a
        /*062e*/ 	.byte	0x28
	.zero		1


	//   ....[25]....
        /*0630*/ 	.word	0x00002510
        /*0634*/ 	.word	0x000000ff
        /*0638*/ 	.word	0x00000000
        /*063c*/ 	.short	0x0101
        /*063e*/ 	.byte	0x04
	.zero		1


	//   ....[26]....
        /*0640*/ 	.word	0x00003f20
        /*0644*/ 	.word	0x000000ff
        /*0648*/ 	.word	0x00017030
        /*064c*/ 	.short	0x010a
        /*064e*/ 	.byte	0x11
	.zero		1


	//   ....[27]....
        /*0650*/ 	.word	0x00003f60
        /*0654*/ 	.word	0x000000ff
        /*0658*/ 	.word	0x00017030
        /*065c*/ 	.short	0x010a
        /*065e*/ 	.byte	0x11
	.zero		1


	//   ....[28]....
        /*0660*/ 	.word	0x000040f0
        /*0664*/ 	.word	0x000000ff
        /*0668*/ 	.word	0x00017050
        /*066c*/ 	.short	0x010a
        /*066e*/ 	.byte	0x0e
	.zero		1


	//   ....[29]....
        /*0670*/ 	.word	0x00004130
        /*0674*/ 	.word	0x000000ff
        /*0678*/ 	.word	0x00017050
        /*067c*/ 	.short	0x010a
        /*067e*/ 	.byte	0x0e
	.zero		1


	//   ....[30]....
        /*0680*/ 	.word	0x00004890
        /*0684*/ 	.word	0x000000ff
        /*0688*/ 	.word	0x00000000
        /*068c*/ 	.short	0x0101
        /*068e*/ 	.byte	0x05
	.zero		1


	//   ....[31]....
        /*0690*/ 	.word	0x00005d70
        /*0694*/ 	.word	0x000000ff
        /*0698*/ 	.word	0x00000000
        /*069c*/ 	.short	0x0101
        /*069e*/ 	.byte	0x05
	.zero		1


	//   ....[32]....
        /*06a0*/ 	.word	0x00006290
        /*06a4*/ 	.word	0x000000ff
        /*06a8*/ 	.word	0x00017050
        /*06ac*/ 	.short	0x010a
        /*06ae*/ 	.byte	0x10
	.zero		1


	//   ....[33]....
        /*06b0*/ 	.word	0x000062d0
        /*06b4*/ 	.word	0x000000ff
        /*06b8*/ 	.word	0x00017050
        /*06bc*/ 	.short	0x010a
        /*06be*/ 	.byte	0x10
	.zero		1


	//   ....[34]....
        /*06c0*/ 	.word	0x000068e0
        /*06c4*/ 	.word	0x000000ff
        /*06c8*/ 	.word	0x00000000
        /*06cc*/ 	.short	0x0101
        /*06ce*/ 	.byte	0x04
	.zero		1


	//   ....[35]....
        /*06d0*/ 	.word	0x00007bb0
        /*06d4*/ 	.word	0x000000ff
        /*06d8*/ 	.word	0x00000000
        /*06dc*/ 	.short	0x0101
        /*06de*/ 	.byte	0x04
	.zero		1


	//   ....[36]....
        /*06e0*/ 	.word	0x00009c00
        /*06e4*/ 	.word	0x000000ff
        /*06e8*/ 	.word	0x00017080
        /*06ec*/ 	.short	0x010a
        /*06ee*/ 	.byte	0x2c
	.zero		1


	//   ....[37]....
        /*06f0*/ 	.word	0x0000a000
        /*06f4*/ 	.word	0x000000ff
        /*06f8*/ 	.word	0x00017070
        /*06fc*/ 	.short	0x0107
        /*06fe*/ 	.byte	0x2c
	.zero		1


	//   ....[38]....
        /*0700*/ 	.word	0x0000a090
        /*0704*/ 	.word	0x000000ff
        /*0708*/ 	.word	0x00017070
        /*070c*/ 	.short	0x0101
        /*070e*/ 	.byte	0x2c
	.zero		1


	//   ....[39]....
        /*0710*/ 	.word	0x0000a0c0
        /*0714*/ 	.word	0x000000ff
        /*0718*/ 	.word	0x00017040
        /*071c*/ 	.short	0x010a
        /*071e*/ 	.byte	0x2c
	.zero		1


	//   ....[40]....
        /*0720*/ 	.word	0x0000a3d0
        /*0724*/ 	.word	0x000000ff
        /*0728*/ 	.word	0x00017030
        /*072c*/ 	.short	0x0107
        /*072e*/ 	.byte	0x2c
	.zero		1


	//   ....[41]....
        /*0730*/ 	.word	0x0000a460
        /*0734*/ 	.word	0x000000ff
        /*0738*/ 	.word	0x00017030
        /*073c*/ 	.short	0x0101
        /*073e*/ 	.byte	0x2c
	.zero		1


	//   ....[42]....
        /*0740*/ 	.word	0x0000ace0
        /*0744*/ 	.word	0x000000ff
        /*0748*/ 	.word	0x00017000
        /*074c*/ 	.short	0x0107
        /*074e*/ 	.byte	0x2c
	.zero		1


	//   ....[43]....
        /*0750*/ 	.word	0x0000ad40
        /*0754*/ 	.word	0x000000ff
        /*0758*/ 	.word	0x00017000
        /*075c*/ 	.short	0x0101
        /*075e*/ 	.byte	0x2c
	.zero		1


	//   ....[44]....
        /*0760*/ 	.word	0x0000ad50
        /*0764*/ 	.word	0x000000ff
        /*0768*/ 	.word	0x00017020
        /*076c*/ 	.short	0x010a
        /*076e*/ 	.byte	0x2c
	.zero		1


	//   ....[45]....
        /*0770*/ 	.word	0x0000b0f0
        /*0774*/ 	.word	0x00000006
        /*0778*/ 	.word	0x00017080
        /*077c*/ 	.short	0x010a
        /*077e*/ 	.byte	0x3f
	.zero		1


	//   ....[46]....
        /*0780*/ 	.word	0x0000b4b0
        /*0784*/ 	.word	0x00000006
        /*0788*/ 	.word	0x00017070
        /*078c*/ 	.short	0x0107
        /*078e*/ 	.byte	0x3f
	.zero		1


	//   ....[47]....
        /*0790*/ 	.word	0x0000b540
        /*0794*/ 	.word	0x00000006
        /*0798*/ 	.word	0x00017070
        /*079c*/ 	.short	0x0101
        /*079e*/ 	.byte	0x3f
	.zero		1


	//   ....[48]....
        /*07a0*/ 	.word	0x0000b570
        /*07a4*/ 	.word	0x00000006
        /*07a8*/ 	.word	0x00017040
        /*07ac*/ 	.short	0x010a
        /*07ae*/ 	.byte	0x3f
	.zero		1


	//   ....[49]....
        /*07b0*/ 	.word	0x0000b8b0
        /*07b4*/ 	.word	0x00000006
        /*07b8*/ 	.word	0x00017030
        /*07bc*/ 	.short	0x0107
        /*07be*/ 	.byte	0x3f
	.zero		1


	//   ....[50]....
        /*07c0*/ 	.word	0x0000b950
        /*07c4*/ 	.word	0x00000006
        /*07c8*/ 	.word	0x00017030
        /*07cc*/ 	.short	0x0101
        /*07ce*/ 	.byte	0x3f
	.zero		1


	//   ....[51]....
        /*07d0*/ 	.word	0x0000b9d0
        /*07d4*/ 	.word	0x00000002
        /*07d8*/ 	.word	0x00017070
        /*07dc*/ 	.short	0x010a
        /*07de*/ 	.byte	0x3f
	.zero		1


	//   ....[52]....
        /*07e0*/ 	.word	0x0000ba60
        /*07e4*/ 	.word	0x00000002
        /*07e8*/ 	.word	0x00017060
        /*07ec*/ 	.short	0x010a
        /*07ee*/ 	.byte	0x3f
	.zero		1


	//   ....[53]....
        /*07f0*/ 	.word	0x0000be50
        /*07f4*/ 	.word	0x00000002
        /*07f8*/ 	.word	0x00017050
        /*07fc*/ 	.short	0x0101
        /*07fe*/ 	.byte	0x3f
	.zero		1


	//   ....[54]....
        /*0800*/ 	.word	0x0000bef0
        /*0804*/ 	.word	0x00000002
        /*0808*/ 	.word	0x00000000
        /*080c*/ 	.short	0x0101
        /*080e*/ 	.byte	0x3f
	.zero		1


	//   ....[55]....
        /*0810*/ 	.word	0x0000bfc0
        /*0814*/ 	.word	0x00000003
        /*0818*/ 	.word	0x00017070
        /*081c*/ 	.short	0x010a
        /*081e*/ 	.byte	0x3f
	.zero		1


	//   ....[56]....
        /*0820*/ 	.word	0x0000c060
        /*0824*/ 	.word	0x00000003
        /*0828*/ 	.word	0x00017060
        /*082c*/ 	.short	0x010a
        /*082e*/ 	.byte	0x3f
	.zero		1


	//   ....[57]....
        /*0830*/ 	.word	0x0000c460
        /*0834*/ 	.word	0x00000003
        /*0838*/ 	.word	0x00017050
        /*083c*/ 	.short	0x0101
        /*083e*/ 	.byte	0x3f
	.zero		1


	//   ....[58]....
        /*0840*/ 	.word	0x0000c510
        /*0844*/ 	.word	0x00000003
        /*0848*/ 	.word	0x00000000
        /*084c*/ 	.short	0x0101
        /*084e*/ 	.byte	0x3f
	.zero		1


	//   ....[59]....
        /*0850*/ 	.word	0x0000c580
        /*0854*/ 	.word	0x00000007
        /*0858*/ 	.word	0x00017020
        /*085c*/ 	.short	0x010a
        /*085e*/ 	.byte	0x3f
	.zero		1


	//   ....[60]....
        /*0860*/ 	.word	0x0000c6a0
        /*0864*/ 	.word	0x00000005
        /*0868*/ 	.word	0x00017040
        /*086c*/ 	.short	0x010a
        /*086e*/ 	.byte	0x3f
	.zero		1


	//   ....[61]....
        /*0870*/ 	.word	0x0000c740
        /*0874*/ 	.word	0x00000007
        /*0878*/ 	.word	0x00017040
        /*087c*/ 	.short	0x010a
        /*087e*/ 	.byte	0x3f
	.zero		1


	//   ....[62]....
        /*0880*/ 	.word	0x0000c780
        /*0884*/ 	.word	0x00000005
        /*0888*/ 	.word	0x00017060
        /*088c*/ 	.short	0x010a
        /*088e*/ 	.byte	0x3f
	.zero		1


	//   ....[63]....
        /*0890*/ 	.word	0x0000c7c0
        /*0894*/ 	.word	0x00000007
        /*0898*/ 	.word	0x00017060
        /*089c*/ 	.short	0x010a
        /*089e*/ 	.byte	0x3f
	.zero		1


	//   ....[64]....
        /*08a0*/ 	.word	0x0000c800
        /*08a4*/ 	.word	0x00000005
        /*08a8*/ 	.word	0x00017080
        /*08ac*/ 	.short	0x010a
        /*08ae*/ 	.byte	0x3f
	.zero		1


	//   ....[65]....
        /*08b0*/ 	.word	0x0000c840
        /*08b4*/ 	.word	0x00000007
        /*08b8*/ 	.word	0x00017080
        /*08bc*/ 	.short	0x010a
        /*08be*/ 	.byte	0x3f
	.zero		1


	//   ....[66]....
        /*08c0*/ 	.word	0x0000c8b0
        /*08c4*/ 	.word	0x00000003
        /*08c8*/ 	.word	0x00017000
        /*08cc*/ 	.short	0x010a
        /*08ce*/ 	.byte	0x3f
	.zero		1


	//   ....[67]....
        /*08d0*/ 	.word	0x0000c910
        /*08d4*/ 	.word	0x00000003
        /*08d8*/ 	.word	0x00017030
        /*08dc*/ 	.short	0x010a
        /*08de*/ 	.byte	0x3f
	.zero		1


	//   ....[68]....
        /*08e0*/ 	.word	0x0000c970
        /*08e4*/ 	.word	0x0000000a
        /*08e8*/ 	.word	0x00017030
        /*08ec*/ 	.short	0x010a
        /*08ee*/ 	.byte	0x3f
	.zero		1


	//   ....[69]....
        /*08f0*/ 	.word	0x0000c9d0
        /*08f4*/ 	.word	0x0000000a
        /*08f8*/ 	.word	0x00017050
        /*08fc*/ 	.short	0x010a
        /*08fe*/ 	.byte	0x3f
	.zero		1


	//   ....[70]....
        /*0900*/ 	.word	0x0000ca30
        /*0904*/ 	.word	0x00000003
        /*0908*/ 	.word	0x00017050
        /*090c*/ 	.short	0x010a
        /*090e*/ 	.byte	0x3f
	.zero		1


	//   ....[71]....
        /*0910*/ 	.word	0x0000cb00
        /*0914*/ 	.word	0x0000001a
        /*0918*/ 	.word	0x00017080
        /*091c*/ 	.short	0x010a
        /*091e*/ 	.byte	0x3f
	.zero		1


	//   ....[72]....
        /*0920*/ 	.word	0x0000ce50
        /*0924*/ 	.word	0x0000001a
        /*0928*/ 	.word	0x00017040
        /*092c*/ 	.short	0x010a
        /*092e*/ 	.byte	0x3f
	.zero		1


	//   ....[73]....
        /*0930*/ 	.word	0x0000d4a0
        /*0934*/ 	.word	0x0000001a
        /*0938*/ 	.word	0x00017020
        /*093c*/ 	.short	0x010a
        /*093e*/ 	.byte	0x3f
	.zero		1


	//   ....[74]....
        /*0940*/ 	.word	0x0000d4f0
        /*0944*/ 	.word	0x00000006
        /*0948*/ 	.word	0x00017080
        /*094c*/ 	.short	0x010a
        /*094e*/ 	.byte	0x3f
	.zero		1


	//   ....[75]....
        /*0950*/ 	.word	0x0000d7b0
        /*0954*/ 	.word	0x00000006
        /*0958*/ 	.word	0x00017040
        /*095c*/ 	.short	0x010a
        /*095e*/ 	.byte	0x3f
	.zero		1


	//   ....[76]....
        /*0960*/ 	.word	0x0000da70
        /*0964*/ 	.word	0x00000002
        /*0968*/ 	.word	0x00017070
        /*096c*/ 	.short	0x010a
        /*096e*/ 	.byte	0x3f
	.zero		1


	//   ....[77]....
        /*0970*/ 	.word	0x0000dac0
        /*0974*/ 	.word	0x00000002
        /*0978*/ 	.word	0x00017060
        /*097c*/ 	.short	0x010a
        /*097e*/ 	.byte	0x3f
	.zero		1


	//   ....[78]....
        /*0980*/ 	.word	0x0000db10
        /*0984*/ 	.word	0x00000003
        /*0988*/ 	.word	0x00017070
        /*098c*/ 	.short	0x010a
        /*098e*/ 	.byte	0x3f
	.zero		1


	//   ....[79]....
        /*0990*/ 	.word	0x0000db60
        /*0994*/ 	.word	0x00000003
        /*0998*/ 	.word	0x00017060
        /*099c*/ 	.short	0x010a
        /*099e*/ 	.byte	0x3f
	.zero		1


	//   ....[80]....
        /*09a0*/ 	.word	0x0000dbb0
        /*09a4*/ 	.word	0x00000007
        /*09a8*/ 	.word	0x00017020
        /*09ac*/ 	.short	0x010a
        /*09ae*/ 	.byte	0x3f
	.zero		1


	//   ....[81]....
        /*09b0*/ 	.word	0x0000dc00
        /*09b4*/ 	.word	0x00000005
        /*09b8*/ 	.word	0x00017040
        /*09bc*/ 	.short	0x010a
        /*09be*/ 	.byte	0x3f
	.zero		1


	//   ....[82]....
        /*09c0*/ 	.word	0x0000dc50
        /*09c4*/ 	.word	0x00000007
        /*09c8*/ 	.word	0x00017040
        /*09cc*/ 	.short	0x010a
        /*09ce*/ 	.byte	0x3f
	.zero		1


	//   ....[83]....
        /*09d0*/ 	.word	0x0000dca0
        /*09d4*/ 	.word	0x00000005
        /*09d8*/ 	.word	0x00017060
        /*09dc*/ 	.short	0x010a
        /*09de*/ 	.byte	0x3f
	.zero		1


	//   ....[84]....
        /*09e0*/ 	.word	0x0000dcf0
        /*09e4*/ 	.word	0x00000007
        /*09e8*/ 	.word	0x00017060
        /*09ec*/ 	.short	0x010a
        /*09ee*/ 	.byte	0x3f
	.zero		1


	//   ....[85]....
        /*09f0*/ 	.word	0x0000dd40
        /*09f4*/ 	.word	0x00000005
        /*09f8*/ 	.word	0x00017080
        /*09fc*/ 	.short	0x010a
        /*09fe*/ 	.byte	0x3f
	.zero		1


	//----- nvinfo : EIATTR_NUM_MBARRIERS
	.align		4
.L_1134:
        /*0a00*/ 	.byte	0x03, 0x38
        /*0a02*/ 	.short	0x0016


	//----- nvinfo : EIATTR_EXIT_INSTR_OFFSETS
	.align		4
        /*0a04*/ 	.byte	0x04, 0x1c
        /*0a06*/ 	.short	(.L_1136 - .L_1135)


	//   ....[0]....
.L_1135:
        /*0a08*/ 	.word	0x0000c890


	//----- nvinfo : EIATTR_MAX_THREADS
	.align		4
.L_1136:
        /*0a0c*/ 	.byte	0x04, 0x05
        /*0a0e*/ 	.short	(.L_1138 - .L_1137)
.L_1137:
        /*0a10*/ 	.word	0x00000200
        /*0a14*/ 	.word	0x00000001
        /*0a18*/ 	.word	0x00000001


	//----- nvinfo : EIATTR_CRS_STACK_SIZE
	.align		4
.L_1138:
        /*0a1c*/ 	.byte	0x04, 0x1e
        /*0a1e*/ 	.short	(.L_1140 - .L_1139)
.L_1139:
        /*0a20*/ 	.word	0x00000000


	//----- nvinfo : EIATTR_CBANK_PARAM_SIZE
	.align		4
.L_1140:
        /*0a24*/ 	.byte	0x03, 0x19
        /*0a26*/ 	.short	0x0a70


	//----- nvinfo : EIATTR_PARAM_CBANK
	.align		4
        /*0a28*/ 	.byte	0x04, 0x0a
        /*0a2a*/ 	.short	(.L_1142 - .L_1141)
	.align		4
.L_1141:
        /*0a2c*/ 	.word	index@(.nv.constant0._ZN7cutlass13device_kernelIN5flash11enable_sm90INS1_16FlashAttnFwdSm90INS1_25CollectiveMainloopFwdSm90ILi2EN4cute5tupleIJNS5_1CILi1EEES8_S8_EEENS6_IJNS7_ILi192EEENS7_ILi128EEENS7_ILi96EEEEEELi96ENS_12float_e4m3_tEfNS_4arch4Sm90ELb0ELb0ELb1ELb0ELb1ELb0ELb0ELb1ELb1ELb1ELb1ELb0EEENS1_21CollectiveEpilogueFwdINS6_IJSA_SC_SB_EEES9_NS_10bfloat16_tESG_Li384ELb0ELb1ELb1ELb1EEENS1_19SingleTileSchedulerILb0ELb1ELb1ELi192EEEEEEEEEvNT_6ParamsE)
        /*0a30*/ 	.short	0x0210
        /*0a32*/ 	.short	0x0a70


	//----- nvinfo : EIATTR_SW_WAR
	.align		4
.L_1142:
        /*0a34*/ 	.byte	0x04, 0x36
        /*0a36*/ 	.short	(.L_1144 - .L_1143)
.L_1143:
        /*0a38*/ 	.word	0x00000008
.L_1144:


//--------------------- .nv.info._ZN7cutlass13device_kernelIN5flash11enable_sm90INS1_16FlashAttnFwdSm90INS1_25CollectiveMainloopFwdSm90ILi2EN4cute5tupleIJNS5_1CILi1EEES8_S8_EEENS6_IJNS7_ILi192EEENS7_ILi128EEENS7_ILi96EEEEEELi96ENS_12float_e4m3_tEfNS_4arch4Sm90ELb0ELb0ELb1ELb1ELb1ELb0ELb0ELb1ELb1ELb1ELb1ELb0EEENS1_21CollectiveEpilogueFwdINS6_IJSA_SC_SB_EEES9_NS_10bfloat16_tESG_Li384ELb1ELb1ELb1ELb1EEENS1_36VarlenDynamicPersistentTileSchedulerILi192ELi128ELi384ELi128ELb1ELb1ELb1ELb0ELb1ELb1EEEEEEEEEvNT_6ParamsE --------------------------
	.section	.nv.info._ZN7cutlass13device_kernelIN5flash11enable_sm90INS1_16FlashAttnFwdSm90INS1_25CollectiveMainloopFwdSm90ILi2EN4cute5tupleIJNS5_1CILi1EEES8_S8_EEENS6_IJNS7_ILi192EEENS7_ILi128EEENS7_ILi96EEEEEELi96ENS_12float_e4m3_tEfNS_4arch4Sm90ELb0ELb0ELb1ELb1ELb1ELb0ELb0ELb1ELb1ELb1ELb1ELb0EEENS1_21CollectiveEpilogueFwdINS6_IJSA_SC_SB_EEES9_NS_10bfloat16_tESG_Li384ELb1ELb1ELb1ELb1EEENS1_36VarlenDynamicPersistentTileSchedulerILi192ELi128ELi384ELi128ELb1ELb1ELb1ELb0ELb1ELb1EEEEEEEEEvNT_6ParamsE,"",@"SHT_CUDA_INFO"
	.sectionflags	@""
	.align	4


	//----- nvinfo : EIATTR_CUDA_API_VERSION
	.align		4
        /*0000*/ 	.byte	0x04, 0x37
        /*0002*/ 	.short	(.L_1146 - .L_1145)
.L_1145:
        /*0004*/ 	.word	0x00000082


	//----- nvinfo : EIATTR_KPARAM_INFO
	.align		4
.L_1146:
        /*0008*/ 	.byte	0x04, 0x17
        /*000a*/ 	.short	(.L_1148 - .L_1147)
.L_1147:
        /*000c*/ 	.word	0x00000000
        /*0010*/ 	.short	0x0000
        /*0012*/ 	.short	0x0070
        /*0014*/ 	.byte	0x00, 0xf0, 0x01, 0x2a


	//----- nvinfo : EIATTR_SPARSE_MMA_MASK
	.align		4
.L_1148:
        /*0018*/ 	.byte	0x03, 0x50
        /*001a*/ 	.short	0x0000


	//----- nvinfo : EIATTR_MAXREG_COUNT
	.align		4
        /*001c*/ 	.byte	0x03, 0x1b
        /*001e*/ 	.short	0x0080


	//----- nvinfo : EIATTR_NUM_BARRIERS
	.align		4
        /*0020*/ 	.byte	0x02, 0x4c
        /*0022*/ 	.byte	0x09
	.zero		1


	//----- nvinfo : EIATTR_EXTERNS
	.align		4
        /*0024*/ 	.byte	0x04, 0x0f
        /*0026*/ 	.short	(.L_1150 - .L_1149)


	//   ....[0]....
	.align		4
.L_1149:
        /*0028*/ 	.word	index@(__assertfail)


	//----- nvinfo : EIATTR_ANNOTATIONS
	.align		4
.L_1150:
        /*002c*/ 	.byte	0x04, 0x55
        /*002e*/ 	.short	(.L_1152 - .L_1151)


	//   ....[0]....
.L_1151:
        /* <DEDUP_REMOVED lines=35> */


	//----- nvinfo : EIATTR_MERCURY_ISA_VERSION
	.align		4
.L_1152:
        /*0248*/ 	.byte	0x03, 0x5f
        /*024a*/ 	.short	0x0101


	//----- nvinfo : EIATTR_UNUSED_LOAD_BYTE_OFFSET
	.align		4
        /*024c*/ 	.byte	0x04, 0x44
        /*024e*/ 	.short	(.L_1154 - .L_1153)


	//   ....[0]....
.L_1153:
        /*0250*/ 	.word	0x00000940
        /*0254*/ 	.word	0x0000fff0


	//   ....[1]....
        /*0258*/ 	.word	0x000072e0
        /*025c*/ 	.word	0x0000fff0


	//----- nvinfo : EIATTR_INT_WARP_WIDE_INSTR_OFFSETS
	.align		4
.L_1154:
        /*0260*/ 	.byte	0x04, 0x31
        /*0262*/ 	.short	(.L_1156 - .L_1155)


	//   ....[0]....
.L_1155:
        /*0264*/ 	.word	0x000000c0


	//   ....[1]....
        /*0268*/ 	.word	0x000000d0


	//   ....[2]....
        /*026c*/ 	.word	0x00000170


	//   ....[3]....
        /*0270*/ 	.word	0x0000be80


	//   ....[4]....
        /*0274*/ 	.word	0x0000bf10


	//   ....[5]....
        /*0278*/ 	.word	0x0000ed80


	//   ....[6]....
        /*027c*/ 	.word	0x0000ee10


	//----- nvinfo : EIATTR_COOP_GROUP_MASK_REGIDS
	.align		4
.L_1156:
        /*0280*/ 	.byte	0x04, 0x29
        /*0282*/ 	.short	(.L_1158 - .L_1157)


	//   ....[0]....
.L_1157:
        /*0284*/ 	.word	0xffffffff


	//   ....[1]....
        /*0288*/ 	.word	0xffffffff


	//   ....[2]....
        /*028c*/ 	.word	0xffffffff


	//   ....[3]....
        /*0290*/ 	.word	0xffffffff


	//   ....[4]....
        /*0294*/ 	.word	0xffffffff


	//   ....[5]....
        /*0298*/ 	.word	0xffffffff


	//   ....[6]....
        /*029c*/ 	.word	0xffffffff


	//   ....[7]....
        /*02a0*/ 	.word	0xffffffff


	//   ....[8]....
        /*02a4*/ 	.word	0xffffffff


	//   ....[9]....
        /*02a8*/ 	.word	0xffffffff


	//   ....[10]....
        /*02ac*/ 	.word	0xffffffff


	//   ....[11]....
        /*02b0*/ 	.word	0xffffffff


	//   ....[12]....
        /*02b4*/ 	.word	0xffffffff


	//   ....[13]....
        /*02b8*/ 	.word	0xffffffff


	//   ....[14]....
        /*02bc*/ 	.word	0xffffffff


	//   ....[15]....
        /*02c0*/ 	.word	0xffffffff


	//   ....[16]....
        /*02c4*/ 	.word	0xffffffff


	//   ....[17]....
        /*02c8*/ 	.word	0xffffffff


	//   ....[18]....
        /*02cc*/ 	.word	0xffffffff


	//   ....[19]....
        /*02d0*/ 	.word	0xffffffff


	//   ....[20]....
        /*02d4*/ 	.word	0xffffffff


	//   ....[21]....
        /*02d8*/ 	.word	0xffffffff


	//   ....[22]....
        /*02dc*/ 	.word	0xffffffff


	//   ....[23]....
        /*02e0*/ 	.word	0xffffffff


	//   ....[24]....
        /*02e4*/ 	.word	0xffffffff


	//   ....[25]....
        /*02e8*/ 	.word	0xffffffff


	//   ....[26]....
        /*02ec*/ 	.word	0xffffffff


	//   ....[27]....
        /*02f0*/ 	.word	0xffffffff


	//   ....[28]....
        /*02f4*/ 	.word	0xffffffff


	//   ....[29]....
        /*02f8*/ 	.word	0xffffffff


	//   ....[30]....
        /*02fc*/ 	.word	0xffffffff


	//   ....[31]....
        /*0300*/ 	.word	0xffffffff


	//   ....[32]....
        /*0304*/ 	.word	0xffffffff


	//   ....[33]....
        /*0308*/ 	.word	0xffffffff


	//   ....[34]....
        /*030c*/ 	.word	0xffffffff


	//   ....[35]....
        /*0310*/ 	.word	0xffffffff


	//   ....[36]....
        /*0314*/ 	.word	0xffffffff


	//   ....[37]....
        /*0318*/ 	.word	0xffffffff


	//   ....[38]....
        /*031c*/ 	.word	0xffffffff


	//   ....[39]....
        /*0320*/ 	.word	0xffffffff


	//   ....[40]....
        /*0324*/ 	.word	0xffffffff


	//   ....[41]....
        /*0328*/ 	.word	0xffffffff


	//   ....[42]....
        /*032c*/ 	.word	0xffffffff


	//   ....[43]....
        /*0330*/ 	.word	0xffffffff


	//   ....[44]....
        /*0334*/ 	.word	0xffffffff


	//   ....[45]....
        /*0338*/ 	.word	0xffffffff


	//   ....[46]....
        /*033c*/ 	.word	0xffffffff


	//   ....[47]....
        /*0340*/ 	.word	0xffffffff


	//   ....[48]....
        /*0344*/ 	.word	0xffffffff


	//   ....[49]....
        /*0348*/ 	.word	0xffffffff


	//   ....[50]....
        /*034c*/ 	.word	0xffffffff


	//   ....[51]....
        /*0350*/ 	.word	0xffffffff


	//   ....[52]....
        /*0354*/ 	.word	0xffffffff


	//   ....[53]....
        /*0358*/ 	.word	0xffffffff


	//   ....[54]....
        /*035c*/ 	.word	0xffffffff


	//   ....[55]....
        /*0360*/ 	.word	0xffffffff


	//   ....[56]....
        /*0364*/ 	.word	0xffffffff


	//   ....[57]....
        /*0368*/ 	.word	0xffffffff


	//   ....[58]....
        /*036c*/ 	.word	0xffffffff


	//   ....[59]....
        /*0370*/ 	.word	0xffffffff


	//   ....[60]....
        /*0374*/ 	.word	0xffffffff


	//   ....[61]....
        /*0378*/ 	.word	0xffffffff


	//   ....[62]....
        /*037c*/ 	.word	0xffffffff


	//   ....[63]....
        /*0380*/ 	.word	0xffffffff


	//   ....[64]....
        /*0384*/ 	.word	0xffffffff


	//   ....[65]....
        /*0388*/ 	.word	0xffffffff


	//   ....[66]....
        /*038c*/ 	.word	0xffffffff


	//   ....[67]....
        /*0390*/ 	.word	0xffffffff


	//   ....[68]....
        /*0394*/ 	.word	0xffffffff


	//   ....[69]....
        /*0398*/ 	.word	0xffffffff


	//   ....[70]....
        /*039c*/ 	.word	0xffffffff


	//   ....[71]....
        /*03a0*/ 	.word	0xffffffff


	//   ....[72]....
        /*03a4*/ 	.word	0xffffffff


	//   ....[73]....
        /*03a8*/ 	.word	0xffffffff


	//   ....[74]....
        /*03ac*/ 	.word	0xffffffff


	//   ....[75]....
        /*03b0*/ 	.word	0xffffffff


	//   ....[76]....
        /*03b4*/ 	.word	0xffffffff


	//   ....[77]....
        /*03b8*/ 	.word	0xffffffff


	//   ....[78]....
        /*03bc*/ 	.word	0xffffffff


	//   ....[79]....
        /*03c0*/ 	.word	0xffffffff


	//   ....[80]....
        /*03c4*/ 	.word	0xffffffff


	//   ....[81]....
        /*03c8*/ 	.word	0xffffffff


	//   ....[82]....
        /*03cc*/ 	.word	0xffffffff


	//   ....[83]....
        /*03d0*/ 	.word	0xffffffff


	//   ....[84]....
        /*03d4*/ 	.word	0xffffffff


	//   ....[85]....
        /*03d8*/ 	.word	0xffffffff


	//   ....[86]....
        /*03dc*/ 	.word	0xffffffff


	//   ....[87]....
        /*03e0*/ 	.word	0xffffffff


	//   ....[88]....
        /*03e4*/ 	.word	0xffffffff


	//   ....[89]....
        /*03e8*/ 	.word	0xffffffff


	//   ....[90]....
        /*03ec*/ 	.word	0xffffffff


	//   ....[91]....
        /*03f0*/ 	.word	0xffffffff


	//   ....[92]....
        /*03f4*/ 	.word	0xffffffff


	//   ....[93]....
        /*03f8*/ 	.word	0xffffffff


	//   ....[94]....
        /*03fc*/ 	.word	0xffffffff


	//   ....[95]....
        /*0400*/ 	.word	0xffffffff


	//   ....[96]....
        /*0404*/ 	.word	0xffffffff


	//   ....[97]....
        /*0408*/ 	.word	0xffffffff


	//   ....[98]....
        /*040c*/ 	.word	0xffffffff


	//   ....[99]....
        /*0410*/ 	.word	0xffffffff


	//   ....[100]....
        /*0414*/ 	.word	0xffffffff


	//   ....[101]....
        /*0418*/ 	.word	0xffffffff


	//   ....[102]....
        /*041c*/ 	.word	0xffffffff


	//   ....[103]....
        /*0420*/ 	.word	0xffffffff


	//   ....[104]....
        /*0424*/ 	.word	0xffffffff


	//   ....[105]....
        /*0428*/ 	.word	0xffffffff


	//   ....[106]....
        /*042c*/ 	.word	0xffffffff


	//   ....[107]....
        /*0430*/ 	.word	0xffffffff


	//   ....[108]....
        /*0434*/ 	.word	0xffffffff


	//   ....[109]....
        /*0438*/ 	.word	0xffffffff


	//   ....[110]....
        /*043c*/ 	.word	0xffffffff


	//   ....[111]....
        /*0440*/ 	.word	0xffffffff


	//   ....[112]....
        /*0444*/ 	.word	0xffffffff


	//   ....[113]....
        /*0448*/ 	.word	0xffffffff


	//   ....[114]....
        /*044c*/ 	.word	0xffffffff


	//   ....[115]....
        /*0450*/ 	.word	0xffffffff


	//   ....[116]....
        /*0454*/ 	.word	0xffffffff


	//   ....[117]....
        /*0458*/ 	.word	0xffffffff


	//   ....[118]....
        /*045c*/ 	.word	0xffffffff


	//   ....[119]....
        /*0460*/ 	.word	0xffffffff


	//   ....[120]....
        /*0464*/ 	.word	0xffffffff


	//   ....[121]....
        /*0468*/ 	.word	0xffffffff


	//   ....[122]....
        /*046c*/ 	.word	0xffffffff


	//   ....[123]....
        /*0470*/ 	.word	0xffffffff


	//   ....[124]....
        /*0474*/ 	.word	0xffffffff


	//   ....[125]....
        /*0478*/ 	.word	0xffffffff


	//   ....[126]....
        /*047c*/ 	.word	0xffffffff


	//   ....[127]....
        /*0480*/ 	.word	0xffffffff


	//   ....[128]....
        /*0484*/ 	.word	0xffffffff


	//   ....[129]....
        /*0488*/ 	.word	0xffffffff


	//   ....[130]....
        /*048c*/ 	.word	0xffffffff


	//   ....[131]....
        /*0490*/ 	.word	0xffffffff


	//   ....[132]....
        /*0494*/ 	.word	0xffffffff


	//   ....[133]....
        /*0498*/ 	.word	0xffffffff


	//   ....[134]....
        /*049c*/ 	.word	0xffffffff


	//   ....[135]....
        /*04a0*/ 	.word	0xffffffff


	//   ....[136]....
        /*04a4*/ 	.word	0xffffffff


	//   ....[137]....
        /*04a8*/ 	.word	0xffffffff


	//   ....[138]....
        /*04ac*/ 	.word	0xffffffff


	//   ....[139]....
        /*04b0*/ 	.word	0xffffffff


	//   ....[140]....
        /*04b4*/ 	.word	0xffffffff


	//   ....[141]....
        /*04b8*/ 	.word	0x0500000f


	//   ....[142]....
        /*04bc*/ 	.word	0x0500000f


	//   ....[143]....
        /*04c0*/ 	.word	0x0500000f


	//   ....[144]....
        /*04c4*/ 	.word	0x0500000f


	//   ....[145]....
        /*04c8*/ 	.word	0x0500000f


	//   ....[146]....
        /*04cc*/ 	.word	0x0500000f


	//   ....[147]....
        /*04d0*/ 	.word	0x0500000f


	//   ....[148]....
        /*04d4*/ 	.word	0x0500000f


	//   ....[149]....
        /*04d8*/ 	.word	0x0500000f


	//   ....[150]....
        /*04dc*/ 	.word	0x0500000f


	//   ....[151]....
        /*04e0*/ 	.word	0x0500000f


	//   ....[152]....
        /*04e4*/ 	.word	0x0500000f


	//   ....[153]....
        /*04e8*/ 	.word	0x0500000f


	//   ....[154]....
        /*04ec*/ 	.word	0x0500000f


	//   ....[155]....
        /*04f0*/ 	.word	0x0500000f


	//   ....[156]....
        /*04f4*/ 	.word	0x0500000f


	//   ....[157]....
        /*04f8*/ 	.word	0x0500000f


	//   ....[158]....
        /*04fc*/ 	.word	0x0500000f


	//   ....[159]....
        /*0500*/ 	.word	0x0500000f


	//   ....[160]....
        /*0504*/ 	.word	0x0500000f


	//   ....[161]....
        /*0508*/ 	.word	0x0500000f


	//   ....[162]....
        /*050c*/ 	.word	0x0500000f


	//   ....[163]....
        /*0510*/ 	.word	0x0500000f


	//   ....[164]....
        /*0514*/ 	.word	0x0500000f


	//----- nvinfo : EIATTR_COOP_GROUP_INSTR_OFFSETS
	.align		4
.L_1158:
        /*0518*/ 	.byte	0x04, 0x28
        /*051a*/ 	.short	(.L_1160 - .L_1159)


	//   ....[0]....
.L_1159:
        /*051c*/ 	.word	0x00000070


	//   ....[1]....
        /*0520*/ 	.word	0x000000b0


	//   ....[2]....
        /*0524*/ 	.word	0x000002d0


	//   ....[3]....
        /*0528*/ 	.word	0x00000430


	//   ....[4]....
        /*052c*/ 	.word	0x00000550


	//   ....[5]....
        /*0530*/ 	.word	0x000006b0


	//   ....[6]....
        /*0534*/ 	.word	0x00001810


	//   ....[7]....
        /*0538*/ 	.word	0x00003230


	//   ....[8]....
        /*053c*/ 	.word	0x00003270


	//   ....[9]....
        /*0540*/ 	.word	0x000037f0


	//   ....[10]....
        /*0544*/ 	.word	0x00003860


	//   ....[11]....
        /*0548*/ 	.word	0x000051e0


	//   ....[12]....
        /*054c*/ 	.word	0x00005250


	//   ....[13]....
        /*0550*/ 	.word	0x000058e0


	//   ....[14]....
        /*0554*/ 	.word	0x00005960


	//   ....[15]....
        /*0558*/ 	.word	0x00006c10


	//   ....[16]....
        /*055c*/ 	.word	0x00006c30


	//   ....[17]....
        /*0560*/ 	.word	0x00006cb0


	//   ....[18]....
        /*0564*/ 	.word	0x00006cc0


	//   ....[19]....
        /*0568*/ 	.word	0x00007920


	//   ....[20]....
        /*056c*/ 	.word	0x00007950


	//   ....[21]....
        /*0570*/ 	.word	0x00007970


	//   ....[22]....
        /*0574*/ 	.word	0x00007990


	//   ....[23]....
        /*0578*/ 	.word	0x000079b0


	//   ....[24]....
        /*057c*/ 	.word	0x000079d0


	//   ....[25]....
        /*0580*/ 	.word	0x000079f0


	//   ....[26]....
        /*0584*/ 	.word	0x00007a00


	//   ....[27]....
        /*0588*/ 	.word	0x00007a10


	//   ....[28]....
        /*058c*/ 	.word	0x00007a20


	//   ....[29]....
        /*0590*/ 	.word	0x00007a30


	//   ....[30]....
        /*0594*/ 	.word	0x00007a40


	//   ....[31]....
        /*0598*/ 	.word	0x00007a50


	//   ....[32]....
        /*059c*/ 	.word	0x00007a60


	//   ....[33]....
        /*05a0*/ 	.word	0x00007a70


	//   ....[34]....
        /*05a4*/ 	.word	0x00007a80


	//   ....[35]....
        /*05a8*/ 	.word	0x00007a90


	//   ....[36]....
        /*05ac*/ 	.word	0x00007aa0


	//   ....[37]....
        /*05b0*/ 	.word	0x00007ab0


	//   ....[38]....
        /*05b4*/ 	.word	0x00007ac0


	//   ....[39]....
        /*05b8*/ 	.word	0x00007ad0


	//   ....[40]....
        /*05bc*/ 	.word	0x00007ae0


	//   ....[41]....
        /*05c0*/ 	.word	0x00007af0


	//   ....[42]....
        /*05c4*/ 	.word	0x00007b00


	//   ....[43]....
        /*05c8*/ 	.word	0x00007b10


	//   ....[44]....
        /*05cc*/ 	.word	0x00007b20


	//   ....[45]....
        /*05d0*/ 	.word	0x00007b30


	//   ....[46]....
        /*05d4*/ 	.word	0x00007b40


	//   ....[47]....
        /*05d8*/ 	.word	0x00007b50


	//   ....[48]....
        /*05dc*/ 	.word	0x00007b60


	//   ....[49]....
        /*05e0*/ 	.word	0x00007b70


	//   ....[50]....
        /*05e4*/ 	.word	0x00007b80


	//   ....[51]....
        /*05e8*/ 	.word	0x00007b90


	//   ....[52]....
        /*05ec*/ 	.word	0x00007ba0


	//   ....[53]....
        /*05f0*/ 	.word	0x00007bb0


	//   ....[54]....
        /*05f4*/ 	.word	0x00007bc0


	//   ....[55]....
        /*05f8*/ 	.word	0x00007bd0


	//   ....[56]....
        /*05fc*/ 	.word	0x00007be0


	//   ....[57]....
        /*0600*/ 	.word	0x00007bf0


	//   ....[58]....
        /*0604*/ 	.word	0x00007c00


	//   ....[59]....
        /*0608*/ 	.word	0x00007c10


	//   ....[60]....
        /*060c*/ 	.word	0x00007c20


	//   ....[61]....
        /*0610*/ 	.word	0x00007c30


	//   ....[62]....
        /*0614*/ 	.word	0x00007c40


	//   ....[63]....
        /*0618*/ 	.word	0x00007c50


	//   ....[64]....
        /*061c*/ 	.word	0x00007c60


	//   ....[65]....
        /*0620*/ 	.word	0x00007c70


	//   ....[66]....
        /*0624*/ 	.word	0x00007c80


	//   ....[67]....
        /*0628*/ 	.word	0x00008660


	//   ....[68]....
        /*062c*/ 	.word	0x00008670


	//   ....[69]....
        /*0630*/ 	.word	0x00008680


	//   ....[70]....
        /*0634*/ 	.word	0x000086d0


	//   ....[71]....
        /*0638*/ 	.word	0x00008dd0


	//   ....[72]....
        /*063c*/ 	.word	0x00008e00


	//   ....[73]....
        /*0640*/ 	.word	0x00008f20


	//   ....[74]....
        /*0644*/ 	.word	0x00008f40


	//   ....[75]....
        /*0648*/ 	.word	0x00009400


	//   ....[76]....
        /*064c*/ 	.word	0x00009410


	//   ....[77]....
        /*0650*/ 	.word	0x00009740


	//   ....[78]....
        /*0654*/ 	.word	0x00009750


	//   ....[79]....
        /*0658*/ 	.word	0x0000a3e0


	//   ....[80]....
        /*065c*/ 	.word	0x0000a3f0


	//   ....[81]....
        /*0660*/ 	.word	0x0000a4f0


	//   ....[82]....
        /*0664*/ 	.word	0x0000a510


	//   ....[83]....
        /*0668*/ 	.word	0x0000a680


	//   ....[84]....
        /*066c*/ 	.word	0x0000a890


	//   ....[85]....
        /*0670*/ 	.word	0x0000a8c0


	//   ....[86]....
        /*0674*/ 	.word	0x0000a8f0


	//   ....[87]....
        /*0678*/ 	.word	0x0000a920


	//   ....[88]....
        /*067c*/ 	.word	0x0000a950


	//   ....[89]....
        /*0680*/ 	.word	0x0000a9a0


	//   ....[90]....
        /*0684*/ 	.word	0x0000ab10


	//   ....[91]....
        /*0688*/ 	.word	0x0000ab40


	//   ....[92]....
        /*068c*/ 	.word	0x0000ab70


	//   ....[93]....
        /*0690*/ 	.word	0x0000aba0


	//   ....[94]....
        /*0694*/ 	.word	0x0000abd0


	//   ....[95]....
        /*0698*/ 	.word	0x0000ac10


	//   ....[96]....
        /*069c*/ 	.word	0x0000ac90


	//   ....[97]....
        /*06a0*/ 	.word	0x0000ace0


	//   ....[98]....
        /*06a4*/ 	.word	0x0000acf0


	//   ....[99]....
        /*06a8*/ 	.word	0x0000ada0


	//   ....[100]....
        /*06ac*/ 	.word	0x0000ca90


	//   ....[101]....
        /*06b0*/ 	.word	0x0000cac0


	//   ....[102]....
        /*06b4*/ 	.word	0x0000cae0


	//   ....[103]....
        /*06b8*/ 	.word	0x0000cbc0


	//   ....[104]....
        /*06bc*/ 	.word	0x0000cf50


	//   ....[105]....
        /*06c0*/ 	.word	0x0000cf60


	//   ....[106]....
        /*06c4*/ 	.word	0x0000cf70


	//   ....[107]....
        /*06c8*/ 	.word	0x0000cf80


	//   ....[108]....
        /*06cc*/ 	.word	0x0000d830


	//   ....[109]....
        /*06d0*/ 	.word	0x0000d860


	//   ....[110]....
        /*06d4*/ 	.word	0x0000d880


	//   ....[111]....
        /*06d8*/ 	.word	0x0000d890


	//   ....[112]....
        /*06dc*/ 	.word	0x0000d990


	//   ....[113]....
        /*06e0*/ 	.word	0x0000d9a0


	//   ....[114]....
        /*06e4*/ 	.word	0x0000e100


	//   ....[115]....
        /*06e8*/ 	.word	0x0000e120


	//   ....[116]....
        /*06ec*/ 	.word	0x0000e130


	//   ....[117]....
        /*06f0*/ 	.word	0x0000e190


	//   ....[118]....
        /*06f4*/ 	.word	0x0000e4e0


	//   ....[119]....
        /*06f8*/ 	.word	0x0000e4f0


	//   ....[120]....
        /*06fc*/ 	.word	0x0000e500


	//   ....[121]....
        /*0700*/ 	.word	0x0000e560


	//   ....[122]....
        /*0704*/ 	.word	0x0000f6f0


	//   ....[123]....
        /*0708*/ 	.word	0x0000f720


	//   ....[124]....
        /*070c*/ 	.word	0x0000f750


	//   ....[125]....
        /*0710*/ 	.word	0x0000f760


	//   ....[126]....
        /*0714*/ 	.word	0x0000f7a0


	//   ....[127]....
        /*0718*/ 	.word	0x0000f7e0


	//   ....[128]....
        /*071c*/ 	.word	0x0000f7f0


	//   ....[129]....
        /*0720*/ 	.word	0x0000f820


	//   ....[130]....
        /*0724*/ 	.word	0x0000f980


	//   ....[131]....
        /*0728*/ 	.word	0x0000f9b0


	//   ....[132]....
        /*072c*/ 	.word	0x0000f9e0


	//   ....[133]....
        /*0730*/ 	.word	0x0000fa10


	//   ....[134]....
        /*0734*/ 	.word	0x0000fa40


	//   ....[135]....
        /*0738*/ 	.word	0x0000fa80


	//   ....[136]....
        /*073c*/ 	.word	0x0000fb00


	//   ....[137]....
        /*0740*/ 	.word	0x0000fb40


	//   ....[138]....
        /*0744*/ 	.word	0x0000fb50


	//   ....[139]....
        /*0748*/ 	.word	0x0000fb90


	//   ....[140]....
        /*074c*/ 	.word	0x00010240


	//   ....[141]....
        /*0750*/ 	.word	0x00010790


	//   ....[142]....
        /*0754*/ 	.word	0x00010870


	//   ....[143]....
        /*0758*/ 	.word	0x00010900


	//   ....[144]....
        /*075c*/ 	.word	0x00010a90


	//   ....[145]....
        /*0760*/ 	.word	0x00010b30


	//   ....[146]....
        /*0764*/ 	.word	0x00010c20


	//   ....[147]....
        /*0768*/ 	.word	0x00010cb0


	//   ....[148]....
        /*076c*/ 	.word	0x00010d10


	//   ....[149]....
        /*0770*/ 	.word	0x00010db0


	//   ....[150]....
        /*0774*/ 	.word	0x00010ec0


	//   ....[151]....
        /*0778*/ 	.word	0x00010f20


	//   ....[152]....
        /*077c*/ 	.word	0x00010f80


	//   ....[153]....
        /*0780*/ 	.word	0x00011020


	//   ....[154]....
        /*0784*/ 	.word	0x000110f0


	//   ....[155]....
        /*0788*/ 	.word	0x000111d0


	//   ....[156]....
        /*078c*/ 	.word	0x00011310


	//   ....[157]....
        /*0790*/ 	.word	0x000113b0


	//   ....[158]....
        /*0794*/ 	.word	0x00011410


	//   ....[159]....
        /*0798*/ 	.word	0x000114e0


	//   ....[160]....
        /*079c*/ 	.word	0x000115d0


	//   ....[161]....
        /*07a0*/ 	.word	0x00011660


	//   ....[162]....
        /*07a4*/ 	.word	0x000116c0


	//   ....[163]....
        /*07a8*/ 	.word	0x00011790


	//   ....[164]....
        /*07ac*/ 	.word	0x000119f0


	//----- nvinfo : EIATTR_REG_RECONFIG
	.align		4
.L_1160:
        /*07b0*/ 	.byte	0x01, 0x54
	.zero		2


	//----- nvinfo : EIATTR_SYSCALL_OFFSETS
	.align		4
        /*07b4*/ 	.byte	0x04, 0x46
        /*07b6*/ 	.short	(.L_1162 - .L_1161)


	//   ....[0]....
.L_1161:
        /*07b8*/ 	.word	0x000019c0


	//   ....[1]....
        /*07bc*/ 	.word	0x0000c080


	//   ....[2]....
        /*07c0*/ 	.word	0x0000c1f0


	//   ....[3]....
        /*07c4*/ 	.word	0x0000c340


	//   ....[4]....
        /*07c8*/ 	.word	0x0000c480


	//   ....[5]....
        /*07cc*/ 	.word	0x0000d350


	//----- nvinfo : EIATTR_MBARRIER_INSTR_OFFSETS
	.align		4
.L_1162:
        /*07d0*/ 	.byte	0x04, 0x39
        /*07d2*/ 	.short	(.L_1164 - .L_1163)


	//   ....[0]....
.L_1163:
        /*07d4*/ 	.word	0x00000180
        /*07d8*/ 	.word	0x000000ff
        /*07dc*/ 	.word	0x00019c00
        /*07e0*/ 	.short	0x0100
        /*07e2*/ 	.byte	0x08
	.zero		1


	//   ....[1]....
        /*07e4*/ 	.word	0x00000190
        /*07e8*/ 	.word	0x000000ff
        /*07ec*/ 	.word	0x00019c20
        /*07f0*/ 	.short	0x0100
        /*07f2*/ 	.byte	0x08
	.zero		1


	//   ....[2]....
        /*07f4*/ 	.word	0x00000280
        /*07f8*/ 	.word	0x000000ff
        /*07fc*/ 	.word	0x00019c30
        /*0800*/ 	.short	0x0100
        /*0802*/ 	.byte	0x08
	.zero		1


	//   ....[3]....
        /*0804*/ 	.word	0x00000290
        /*0808*/ 	.word	0x000000ff
        /*080c*/ 	.word	0x00019c40
        /*0810*/ 	.short	0x0100
        /*0812*/ 	.byte	0x08
	.zero		1


	//   ....[4]....
        /*0814*/ 	.word	0x000002a0
        /*0818*/ 	.word	0x000000ff
        /*081c*/ 	.word	0x00019c38
        /*0820*/ 	.short	0x0100
        /*0822*/ 	.byte	0x08
	.zero		1


	//   ....[5]....
        /*0824*/ 	.word	0x000002b0
        /*0828*/ 	.word	0x000000ff
        /*082c*/ 	.word	0x00019c48
        /*0830*/ 	.short	0x0100
        /*0832*/ 	.byte	0x08
	.zero		1


	//   ....[6]....
        /*0834*/ 	.word	0x000003e0
        /*0838*/ 	.word	0x000000ff
        /*083c*/ 	.word	0x00019c50
        /*0840*/ 	.short	0x0100
        /*0842*/ 	.byte	0x08
	.zero		1


	//   ....[7]....
        /*0844*/ 	.word	0x000003f0
        /*0848*/ 	.word	0x000000ff
        /*084c*/ 	.word	0x00019c60
        /*0850*/ 	.short	0x0100
        /*0852*/ 	.byte	0x08
	.zero		1


	//   ....[8]....
        /*0854*/ 	.word	0x00000400
        /*0858*/ 	.word	0x000000ff
        /*085c*/ 	.word	0x00019c58
        /*0860*/ 	.short	0x0100
        /*0862*/ 	.byte	0x08
	.zero		1


	//   ....[9]....
        /*0864*/ 	.word	0x00000410
        /*0868*/ 	.word	0x000000ff
        /*086c*/ 	.word	0x00019c68
        /*0870*/ 	.short	0x0100
        /*0872*/ 	.byte	0x08
	.zero		1


	//   ....[10]....
        /*0874*/ 	.word	0x00000500
        /*0878*/ 	.word	0x000000ff
        /*087c*/ 	.word	0x00019c70
        /*0880*/ 	.short	0x0100
        /*0882*/ 	.byte	0x06
	.zero		1


	//   ....[11]....
        /*0884*/ 	.word	0x00000510
        /*0888*/ 	.word	0x000000ff
        /*088c*/ 	.word	0x00019c80
        /*0890*/ 	.short	0x0100
        /*0892*/ 	.byte	0x06
	.zero		1


	//   ....[12]....
        /*0894*/ 	.word	0x00000520
        /*0898*/ 	.word	0x000000ff
        /*089c*/ 	.word	0x00019c78
        /*08a0*/ 	.short	0x0100
        /*08a2*/ 	.byte	0x06
	.zero		1


	//   ....[13]....
        /*08a4*/ 	.word	0x00000530
        /*08a8*/ 	.word	0x000000ff
        /*08ac*/ 	.word	0x00019c88
        /*08b0*/ 	.short	0x0100
        /*08b2*/ 	.byte	0x06
	.zero		1


	//   ....[14]....
        /*08b4*/ 	.word	0x00000660
        /*08b8*/ 	.word	0x000000ff
        /*08bc*/ 	.word	0x00019c90
        /*08c0*/ 	.short	0x0100
        /*08c2*/ 	.byte	0x08
	.zero		1


	//   ....[15]....
        /*08c4*/ 	.word	0x00000670
        /*08c8*/ 	.word	0x000000ff
        /*08cc*/ 	.word	0x00019ca0
        /*08d0*/ 	.short	0x0100
        /*08d2*/ 	.byte	0x08
	.zero		1


	//   ....[16]....
        /*08d4*/ 	.word	0x00000680
        /*08d8*/ 	.word	0x000000ff
        /*08dc*/ 	.word	0x00019c98
        /*08e0*/ 	.short	0x0100
        /*08e2*/ 	.byte	0x08
	.zero		1


	//   ....[17]....
        /*08e4*/ 	.word	0x00000690
        /*08e8*/ 	.word	0x000000ff
        /*08ec*/ 	.word	0x00019ca8
        /*08f0*/ 	.short	0x0100
        /*08f2*/ 	.byte	0x08
	.zero		1


	//   ....[18]....
        /*08f4*/ 	.word	0x000007e0
        /*08f8*/ 	.word	0x000000ff
        /*08fc*/ 	.word	0x00019cb0
        /*0900*/ 	.short	0x0100
        /*0902*/ 	.byte	0x08
	.zero		1


	//   ....[19]....
        /*0904*/ 	.word	0x000007f0
        /*0908*/ 	.word	0x000000ff
        /*090c*/ 	.word	0x00019cc0
        /*0910*/ 	.short	0x0100
        /*0912*/ 	.byte	0x08
	.zero		1


	//   ....[20]....
        /*0914*/ 	.word	0x00000800
        /*0918*/ 	.word	0x000000ff
        /*091c*/ 	.word	0x00019cb8
        /*0920*/ 	.short	0x0100
        /*0922*/ 	.byte	0x08
	.zero		1


	//   ....[21]....
        /*0924*/ 	.word	0x00000810
        /*0928*/ 	.word	0x000000ff
        /*092c*/ 	.word	0x00019cc8
        /*0930*/ 	.short	0x0100
        /*0932*/ 	.byte	0x08
	.zero		1


	//   ....[22]....
        /*0934*/ 	.word	0x00001c10
        /*0938*/ 	.word	0x000000ff
        /*093c*/ 	.word	0x00019c00
        /*0940*/ 	.short	0x010a
        /*0942*/ 	.byte	0x33
	.zero		1


	//   ....[23]....
        /*0944*/ 	.word	0x00001cd0
        /*0948*/ 	.word	0x00000003
        /*094c*/ 	.word	0x00019c30
        /*0950*/ 	.short	0x010a
        /*0952*/ 	.byte	0x3f
	.zero		1


	//   ....[24]....
        /*0954*/ 	.word	0x00001d20
        /*0958*/ 	.word	0x00000003
        /*095c*/ 	.word	0x00019c30
        /*0960*/ 	.short	0x010a
        /*0962*/ 	.byte	0x3f
	.zero		1


	//   ....[25]....
        /*0964*/ 	.word	0x000024e0
        /*0968*/ 	.word	0x000000ff
        /*096c*/ 	.word	0x00000000
        /*0970*/ 	.short	0x0101
        /*0972*/ 	.byte	0x06
	.zero		1


	//   ....[26]....
        /*0974*/ 	.word	0x00004660
        /*0978*/ 	.word	0x000000ff
        /*097c*/ 	.word	0x00019c30
        /*0980*/ 	.short	0x010a
        /*0982*/ 	.byte	0x14
	.zero		1


	//   ....[27]....
        /*0984*/ 	.word	0x000046a0
        /*0988*/ 	.word	0x000000ff
        /*098c*/ 	.word	0x00019c30
        /*0990*/ 	.short	0x010a
        /*0992*/ 	.byte	0x14
	.zero		1


	//   ....[28]....
        /*0994*/ 	.word	0x00004800
        /*0998*/ 	.word	0x000000ff
        /*099c*/ 	.word	0x00019c50
        /*09a0*/ 	.short	0x010a
        /*09a2*/ 	.byte	0x0b
	.zero		1


	//   ....[29]....
        /*09a4*/ 	.word	0x00004840
        /*09a8*/ 	.word	0x000000ff
        /*09ac*/ 	.word	0x00019c50
        /*09b0*/ 	.short	0x010a
        /*09b2*/ 	.byte	0x0b
	.zero		1


	//   ....[30]....
        /*09b4*/ 	.word	0x00004dc0
        /*09b8*/ 	.word	0x000000ff
        /*09bc*/ 	.word	0x00000000
        /*09c0*/ 	.short	0x0101
        /*09c2*/ 	.byte	0x14
	.zero		1


	//   ....[31]....
        /*09c4*/ 	.word	0x00006480
        /*09c8*/ 	.word	0x000000ff
        /*09cc*/ 	.word	0x00000000
        /*09d0*/ 	.short	0x0101
        /*09d2*/ 	.byte	0x06
	.zero		1


	//   ....[32]....
        /*09d4*/ 	.word	0x000069c0
        /*09d8*/ 	.word	0x000000ff
        /*09dc*/ 	.word	0x00019c50
        /*09e0*/ 	.short	0x010a
        /*09e2*/ 	.byte	0x05
	.zero		1


	//   ....[33]....
        /*09e4*/ 	.word	0x00006a00
        /*09e8*/ 	.word	0x000000ff
        /*09ec*/ 	.word	0x00019c50
        /*09f0*/ 	.short	0x010a
        /*09f2*/ 	.byte	0x05
	.zero		1


	//   ....[34]....
        /*09f4*/ 	.word	0x00006fa0
        /*09f8*/ 	.word	0x000000ff
        /*09fc*/ 	.word	0x00000000
        /*0a00*/ 	.short	0x0101
        /*0a02*/ 	.byte	0x04
	.zero		1


	//   ....[35]....
        /*0a04*/ 	.word	0x00008df0
        /*0a08*/ 	.word	0x0000004e
        /*0a0c*/ 	.word	0x00000000
        /*0a10*/ 	.short	0x0101
        /*0a12*/ 	.byte	0x3f
	.zero		1


	//   ....[36]....
        /*0a14*/ 	.word	0x00009170
        /*0a18*/ 	.word	0x0000004e
        /*0a1c*/ 	.word	0x00000000
        /*0a20*/ 	.short	0x0101
        /*0a22*/ 	.byte	0x3f
	.zero		1


	//   ....[37]....
        /*0a24*/ 	.word	0x0000c8f0
        /*0a28*/ 	.word	0x00000004
        /*0a2c*/ 	.word	0x00019c80
        /*0a30*/ 	.short	0x010a
        /*0a32*/ 	.byte	0x3f
	.zero		1


	//   ....[38]....
        /*0a34*/ 	.word	0x0000cc90
        /*0a38*/ 	.word	0x00000004
        /*0a3c*/ 	.word	0x00019c70
        /*0a40*/ 	.short	0x0107
        /*0a42*/ 	.byte	0x3f
	.zero		1


	//   ....[39]....
        /*0a44*/ 	.word	0x0000cd50
        /*0a48*/ 	.word	0x00000004
        /*0a4c*/ 	.word	0x00019c70
        /*0a50*/ 	.short	0x0101
        /*0a52*/ 	.byte	0x3f
	.zero		1


	//   ....[40]....
        /*0a54*/ 	.word	0x0000cd80
        /*0a58*/ 	.word	0x00000004
        /*0a5c*/ 	.word	0x00019c40
        /*0a60*/ 	.short	0x010a
        /*0a62*/ 	.byte	0x3f
	.zero		1


	//   ....[41]....
        /*0a64*/ 	.word	0x0000d0a0
        /*0a68*/ 	.word	0x00000004
        /*0a6c*/ 	.word	0x00019c30
        /*0a70*/ 	.short	0x0107
        /*0a72*/ 	.byte	0x3f
	.zero		1


	//   ....[42]....
        /*0a74*/ 	.word	0x0000d160
        /*0a78*/ 	.word	0x00000004
        /*0a7c*/ 	.word	0x00019c30
        /*0a80*/ 	.short	0x0101
        /*0a82*/ 	.byte	0x3f
	.zero		1


	//   ....[43]....
        /*0a84*/ 	.word	0x0000da80
        /*0a88*/ 	.word	0x00000010
        /*0a8c*/ 	.word	0x00019c00
        /*0a90*/ 	.short	0x0107
        /*0a92*/ 	.byte	0x3f
	.zero		1


	//   ....[44]....
        /*0a94*/ 	.word	0x0000db80
        /*0a98*/ 	.word	0x00000010
        /*0a9c*/ 	.word	0x00019c00
        /*0aa0*/ 	.short	0x0101
        /*0aa2*/ 	.byte	0x3f
	.zero		1


	//   ....[45]....
        /*0aa4*/ 	.word	0x0000dba0
        /*0aa8*/ 	.word	0x00000010
        /*0aac*/ 	.word	0x00019c20
        /*0ab0*/ 	.short	0x010a
        /*0ab2*/ 	.byte	0x3f
	.zero		1


	//   ....[46]....
        /*0ab4*/ 	.word	0x0000df30
        /*0ab8*/ 	.word	0x00000005
        /*0abc*/ 	.word	0x00019c80
        /*0ac0*/ 	.short	0x010a
        /*0ac2*/ 	.byte	0x3f
	.zero		1


	//   ....[47]....
        /*0ac4*/ 	.word	0x0000e230
        /*0ac8*/ 	.word	0x00000005
        /*0acc*/ 	.word	0x00019c70
        /*0ad0*/ 	.short	0x0107
        /*0ad2*/ 	.byte	0x3f
	.zero		1


	//   ....[48]....
        /*0ad4*/ 	.word	0x0000e2f0
        /*0ad8*/ 	.word	0x00000005
        /*0adc*/ 	.word	0x00019c70
        /*0ae0*/ 	.short	0x0101
        /*0ae2*/ 	.byte	0x3f
	.zero		1


	//   ....[49]....
        /*0ae4*/ 	.word	0x0000e320
        /*0ae8*/ 	.word	0x00000005
        /*0aec*/ 	.word	0x00019c40
        /*0af0*/ 	.short	0x010a
        /*0af2*/ 	.byte	0x3f
	.zero		1


	//   ....[50]....
        /*0af4*/ 	.word	0x0000e600
        /*0af8*/ 	.word	0x00000005
        /*0afc*/ 	.word	0x00019c30
        /*0b00*/ 	.short	0x0107
        /*0b02*/ 	.byte	0x3f
	.zero		1


	//   ....[51]....
        /*0b04*/ 	.word	0x0000e6d0
        /*0b08*/ 	.word	0x00000005
        /*0b0c*/ 	.word	0x00019c30
        /*0b10*/ 	.short	0x0101
        /*0b12*/ 	.byte	0x3f
	.zero		1


	//   ....[52]....
        /*0b14*/ 	.word	0x0000e750
        /*0b18*/ 	.word	0x00000002
        /*0b1c*/ 	.word	0x00019c70
        /*0b20*/ 	.short	0x010a
        /*0b22*/ 	.byte	0x3f
	.zero		1


	//   ....[53]....
        /*0b24*/ 	.word	0x0000e7e0
        /*0b28*/ 	.word	0x00000002
        /*0b2c*/ 	.word	0x00019c60
        /*0b30*/ 	.short	0x010a
        /*0b32*/ 	.byte	0x3f
	.zero		1


	//   ....[54]....
        /*0b34*/ 	.word	0x0000ec50
        /*0b38*/ 	.word	0x00000002
        /*0b3c*/ 	.word	0x00019c50
        /*0b40*/ 	.short	0x0101
        /*0b42*/ 	.byte	0x3f
	.zero		1


	//   ....[55]....
        /*0b44*/ 	.word	0x0000ece0
        /*0b48*/ 	.word	0x00000002
        /*0b4c*/ 	.word	0x00000000
        /*0b50*/ 	.short	0x0101
        /*0b52*/ 	.byte	0x3f
	.zero		1


	//   ....[56]....
        /*0b54*/ 	.word	0x0000eeb0
        /*0b58*/ 	.word	0x00000000
        /*0b5c*/ 	.word	0x00019c70
        /*0b60*/ 	.short	0x010a
        /*0b62*/ 	.byte	0x3f
	.zero		1


	//   ....[57]....
        /*0b64*/ 	.word	0x0000ef30
        /*0b68*/ 	.word	0x00000000
        /*0b6c*/ 	.word	0x00019c60
        /*0b70*/ 	.short	0x010a
        /*0b72*/ 	.byte	0x3f
	.zero		1


	//   ....[58]....
        /*0b74*/ 	.word	0x0000f3b0
        /*0b78*/ 	.word	0x00000000
        /*0b7c*/ 	.word	0x00019c50
        /*0b80*/ 	.short	0x0101
        /*0b82*/ 	.byte	0x3f
	.zero		1


	//   ....[59]....
        /*0b84*/ 	.word	0x0000f470
        /*0b88*/ 	.word	0x00000000
        /*0b8c*/ 	.word	0x00000000
        /*0b90*/ 	.short	0x0101
        /*0b92*/ 	.byte	0x3f
	.zero		1


	//   ....[60]....
        /*0b94*/ 	.word	0x000101c0
        /*0b98*/ 	.word	0x00000004
        /*0b9c*/ 	.word	0x00019c20
        /*0ba0*/ 	.short	0x010a
        /*0ba2*/ 	.byte	0x3f
	.zero		1


	//   ....[61]....
        /*0ba4*/ 	.word	0x00010340
        /*0ba8*/ 	.word	0x00000005
        /*0bac*/ 	.word	0x00019c40
        /*0bb0*/ 	.short	0x010a
        /*0bb2*/ 	.byte	0x3f
	.zero		1


	//   ....[62]....
        /*0bb4*/ 	.word	0x000103e0
        /*0bb8*/ 	.word	0x00000013
        /*0bbc*/ 	.word	0x00019c40
        /*0bc0*/ 	.short	0x010a
        /*0bc2*/ 	.byte	0x3f
	.zero		1


	//   ....[63]....
        /*0bc4*/ 	.word	0x00010420
        /*0bc8*/ 	.word	0x00000005
        /*0bcc*/ 	.word	0x00019c60
        /*0bd0*/ 	.short	0x010a
        /*0bd2*/ 	.byte	0x3f
	.zero		1


	//   ....[64]....
        /*0bd4*/ 	.word	0x00010460
        /*0bd8*/ 	.word	0x00000013
        /*0bdc*/ 	.word	0x00019c60
        /*0be0*/ 	.short	0x010a
        /*0be2*/ 	.byte	0x3f
	.zero		1


	//   ....[65]....
        /*0be4*/ 	.word	0x000104a0
        /*0be8*/ 	.word	0x00000005
        /*0bec*/ 	.word	0x00019c80
        /*0bf0*/ 	.short	0x010a
        /*0bf2*/ 	.byte	0x3f
	.zero		1


	//   ....[66]....
        /*0bf4*/ 	.word	0x000104e0
        /*0bf8*/ 	.word	0x00000013
        /*0bfc*/ 	.word	0x00019c80
        /*0c00*/ 	.short	0x010a
        /*0c02*/ 	.byte	0x3f
	.zero		1


	//   ....[67]....
        /*0c04*/ 	.word	0x00010550
        /*0c08*/ 	.word	0x00000003
        /*0c0c*/ 	.word	0x00019c00
        /*0c10*/ 	.short	0x010a
        /*0c12*/ 	.byte	0x3f
	.zero		1


	//   ....[68]....
        /*0c14*/ 	.word	0x000105a0
        /*0c18*/ 	.word	0x00000003
        /*0c1c*/ 	.word	0x00019c30
        /*0c20*/ 	.short	0x010a
        /*0c22*/ 	.byte	0x3f
	.zero		1


	//   ....[69]....
        /*0c24*/ 	.word	0x00010600
        /*0c28*/ 	.word	0x00000008
        /*0c2c*/ 	.word	0x00019c30
        /*0c30*/ 	.short	0x010a
        /*0c32*/ 	.byte	0x3f
	.zero		1


	//   ....[70]....
        /*0c34*/ 	.word	0x00010660
        /*0c38*/ 	.word	0x00000008
        /*0c3c*/ 	.word	0x00019c50
        /*0c40*/ 	.short	0x010a
        /*0c42*/ 	.byte	0x3f
	.zero		1


	//   ....[71]....
        /*0c44*/ 	.word	0x000106c0
        /*0c48*/ 	.word	0x00000005
        /*0c4c*/ 	.word	0x00019c50
        /*0c50*/ 	.short	0x010a
        /*0c52*/ 	.byte	0x3f
	.zero		1


	//   ....[72]....
        /*0c54*/ 	.word	0x000107c0
        /*0c58*/ 	.word	0x00000004
        /*0c5c*/ 	.word	0x00019c80
        /*0c60*/ 	.short	0x010a
        /*0c62*/ 	.byte	0x3f
	.zero		1


	//   ....[73]....
        /*0c64*/ 	.word	0x00010b70
        /*0c68*/ 	.word	0x00000004
        /*0c6c*/ 	.word	0x00019c40
        /*0c70*/ 	.short	0x010a
        /*0c72*/ 	.byte	0x3f
	.zero		1


	//   ....[74]....
        /*0c74*/ 	.word	0x00011210
        /*0c78*/ 	.word	0x00000010
        /*0c7c*/ 	.word	0x00019c20
        /*0c80*/ 	.short	0x010a
        /*0c82*/ 	.byte	0x3f
	.zero		1


	//   ....[75]....
        /*0c84*/ 	.word	0x00011260
        /*0c88*/ 	.word	0x00000005
        /*0c8c*/ 	.word	0x00019c80
        /*0c90*/ 	.short	0x010a
        /*0c92*/ 	.byte	0x3f
	.zero		1


	//   ....[76]....
        /*0c94*/ 	.word	0x00011520
        /*0c98*/ 	.word	0x00000005
        /*0c9c*/ 	.word	0x00019c40
        /*0ca0*/ 	.short	0x010a
        /*0ca2*/ 	.byte	0x3f
	.zero		1


	//   ....[77]....
        /*0ca4*/ 	.word	0x000117d0
        /*0ca8*/ 	.word	0x00000002
        /*0cac*/ 	.word	0x00019c70
        /*0cb0*/ 	.short	0x010a
        /*0cb2*/ 	.byte	0x3f
	.zero		1


	//   ....[78]....
        /*0cb4*/ 	.word	0x00011820
        /*0cb8*/ 	.word	0x00000002
        /*0cbc*/ 	.word	0x00019c60
        /*0cc0*/ 	.short	0x010a
        /*0cc2*/ 	.byte	0x3f
	.zero		1


	//   ....[79]....
        /*0cc4*/ 	.word	0x00011870
        /*0cc8*/ 	.word	0x00000000
        /*0ccc*/ 	.word	0x00019c70
        /*0cd0*/ 	.short	0x010a
        /*0cd2*/ 	.byte	0x3f
	.zero		1


	//   ....[80]....
        /*0cd4*/ 	.word	0x000118c0
        /*0cd8*/ 	.word	0x00000000
        /*0cdc*/ 	.word	0x00019c60
        /*0ce0*/ 	.short	0x010a
        /*0ce2*/ 	.byte	0x3f
	.zero		1


	//   ....[81]....
        /*0ce4*/ 	.word	0x00011910
        /*0ce8*/ 	.word	0x00000004
        /*0cec*/ 	.word	0x00019c20
        /*0cf0*/ 	.short	0x010a
        /*0cf2*/ 	.byte	0x3f
	.zero		1


	//   ....[82]....
        /*0cf4*/ 	.word	0x00011ab0
        /*0cf8*/ 	.word	0x00000005
        /*0cfc*/ 	.word	0x00019c40
        /*0d00*/ 	.short	0x010a
        /*0d02*/ 	.byte	0x3f
	.zero		1


	//   ....[83]....
        /*0d04*/ 	.word	0x00011b00
        /*0d08*/ 	.word	0x00000013
        /*0d0c*/ 	.word	0x00019c40
        /*0d10*/ 	.short	0x010a
        /*0d12*/ 	.byte	0x3f
	.zero		1


	//   ....[84]....
        /*0d14*/ 	.word	0x00011b50
        /*0d18*/ 	.word	0x00000005
        /*0d1c*/ 	.word	0x00019c60
        /*0d20*/ 	.short	0x010a
        /*0d22*/ 	.byte	0x3f
	.zero		1


	//   ....[85]....
        /*0d24*/ 	.word	0x00011ba0
        /*0d28*/ 	.word	0x00000013
        /*0d2c*/ 	.word	0x00019c60
        /*0d30*/ 	.short	0x010a
        /*0d32*/ 	.byte	0x3f
	.zero		1


	//   ....[86]....
        /*0d34*/ 	.word	0x00011bf0
        /*0d38*/ 	.word	0x00000005
        /*0d3c*/ 	.word	0x00019c80
        /*0d40*/ 	.short	0x010a
        /*0d42*/ 	.byte	0x3f
	.zero		1


	//----- nvinfo : EIATTR_NUM_MBARRIERS
	.align		4
.L_1164:
        /*0d44*/ 	.byte	0x03, 0x38
        /*0d46*/ 	.short	0x0016


	//----- nvinfo : EIATTR_EXIT_INSTR_OFFSETS
	.align		4
        /*0d48*/ 	.byte	0x04, 0x1c
        /*0d4a*/ 	.short	(.L_1166 - .L_1165)


	//   ....[0]....
.L_1165:
        /*0d4c*/ 	.word	0x00000980


	//   ....[1]....
        /*0d50*/ 	.word	0x0000a630


	//   ....[2]....
        /*0d54*/ 	.word	0x00010530


	//----- nvinfo : EIATTR_MAX_THREADS
	.align		4
.L_1166:
        /*0d58*/ 	.byte	0x04, 0x05
        /*0d5a*/ 	.short	(.L_1168 - .L_1167)
.L_1167:
        /*0d5c*/ 	.word	0x00000200
        /*0d60*/ 	.word	0x00000001
        /*0d64*/ 	.word	0x00000001


	//----- nvinfo : EIATTR_CRS_STACK_SIZE
	.align		4
.L_1168:
        /*0d68*/ 	.byte	0x04, 0x1e
        /*0d6a*/ 	.short	(.L_1170 - .L_1169)
.L_1169:
        /*0d6c*/ 	.word	0x00000000


	//----- nvinfo : EIATTR_CBANK_PARAM_SIZE
	.align		4
.L_1170:
        /*0d70*/ 	.byte	0x03, 0x19
        /*0d72*/ 	.short	0x0af0


	//----- nvinfo : EIATTR_PARAM_CBANK
	.align		4
        /*0d74*/ 	.byte	0x04, 0x0a
        /*0d76*/ 	.short	(.L_1172 - .L_1171)
	.align		4
.L_1171:
        /*0d78*/ 	.word	index@(.nv.constant0._ZN7cutlass13device_kernelIN5flash11enable_sm90INS1_16FlashAttnFwdSm90INS1_25CollectiveMainloopFwdSm90ILi2EN4cute5tupleIJNS5_1CILi1EEES8_S8_EEENS6_IJNS7_ILi192EEENS7_ILi128EEENS7_ILi96EEEEEELi96ENS_12float_e4m3_tEfNS_4arch4Sm90ELb0ELb0ELb1ELb1ELb1ELb0ELb0ELb1ELb1ELb1ELb1ELb0EEENS1_21CollectiveEpilogueFwdINS6_IJSA_SC_SB_EEES9_NS_10bfloat16_tESG_Li384ELb1ELb1ELb1ELb1EEENS1_36VarlenDynamicPersistentTileSchedulerILi192ELi128ELi384ELi128ELb1ELb1ELb1ELb0ELb1ELb1EEEEEEEEEvNT_6ParamsE)
        /*0d7c*/ 	.short	0x0210
        /*0d7e*/ 	.short	0x0af0


	//----- nvinfo : EIATTR_SW_WAR
	.align		4
.L_1172:
        /*0d80*/ 	.byte	0x04, 0x36
        /*0d82*/ 	.short	(.L_1174 - .L_1173)
.L_1173:
        /*0d84*/ 	.word	0x00000008
.L_1174:


//--------------------- .nv.info._ZN7cutlass13device_kernelIN5flash11enable_sm90INS1_16FlashAttnFwdSm90INS1_25CollectiveMainloopFwdSm90ILi2EN4cute5tupleIJNS5_1CILi1EEES8_S8_EEENS6_IJNS7_ILi192EEENS7_ILi128EEENS7_ILi96EEEEEELi96ENS_12float_e4m3_tEfNS_4arch4Sm90ELb0ELb0ELb1ELb1ELb1ELb1ELb0ELb1ELb1ELb1ELb1ELb0EEENS1_21CollectiveEpilogueFwdINS6_IJSA_SC_SB_EEES9_NS_10bfloat16_tESG_Li384ELb1ELb1ELb1ELb1EEENS1_36VarlenDynamicPersistentTileSchedulerILi192ELi128ELi384ELi128ELb1ELb1ELb1ELb0ELb1ELb1EEEEEEEEEvNT_6ParamsE --------------------------
	.section	.nv.info._ZN7cutlass13device_kernelIN5flash11enable_sm90INS1_16FlashAttnFwdSm90INS1_25CollectiveMainloopFwdSm90ILi2EN4cute5tupleIJNS5_1CILi1EEES8_S8_EEENS6_IJNS7_ILi192EEENS7_ILi128EEENS7_ILi96EEEEEELi96ENS_12float_e4m3_tEfNS_4arch4Sm90ELb0ELb0ELb1ELb1ELb1ELb1ELb0ELb1ELb1ELb1ELb1ELb0EEENS1_21CollectiveEpilogueFwdINS6_IJSA_SC_SB_EEES9_NS_10bfloat16_tESG_Li384ELb1ELb1ELb1ELb1EEENS1_36VarlenDynamicPersistentTileSchedulerILi192ELi128ELi384ELi128ELb1ELb1ELb1ELb0ELb1ELb1EEEEEEEEEvNT_6ParamsE,"",@"SHT_CUDA_INFO"
	.sectionflags	@""
	.align	4


	//----- nvinfo : EIATTR_CUDA_API_VERSION
	.align		4
        /*0000*/ 	.byte	0x04, 0x37
        /*0002*/ 	.short	(.L_1176 - .L_1175)
.L_1175:
        /*0004*/ 	.word	0x00000082


	//----- nvinfo : EIATTR_KPARAM_INFO
	.align		4
.L_1176:
        /*0008*/ 	.byte	0x04, 0x17
        /*000a*/ 	.short	(.L_1178 - .L_1177)
.L_1177:
        /*000c*/ 	.word	0x00000000
        /*0010*/ 	.short	0x0000
        /*0012*/ 	.short	0x0070
        /*0014*/ 	.byte	0x00, 0xf0, 0x01, 0x2a


	//----- nvinfo : EIATTR_SPARSE_MMA_MASK
	.align		4
.L_1178:
        /*0018*/ 	.byte	0x03, 0x50
        /*001a*/ 	.short	0x0000


	//----- nvinfo : EIATTR_MAXREG_COUNT
	.align		4
        /*001c*/ 	.byte	0x03, 0x1b
        /*001e*/ 	.short	0x0080


	//----- nvinfo : EIATTR_NUM_BARRIERS
	.align		4
        /*0020*/ 	.byte	0x02, 0x4c
        /*0022*/ 	.byte	0x10
	.zero		1


	//----- nvinfo : EIATTR_EXTERNS
	.align		4
        /*0024*/ 	.byte	0x04, 0x0f
        /*0026*/ 	.short	(.L_1180 - .L_1179)


	//   ....[0]....
	.align		4
.L_1179:
        /*0028*/ 	.word	index@(__assertfail)


	//----- nvinfo : EIATTR_ANNOTATIONS
	.align		4
.L_1180:
        /*002c*/ 	.byte	0x04, 0x55
        /*002e*/ 	.short	(.L_1182 - .L_1181)


	//   ....[0]....
.L_1181:
        /* <DEDUP_REMOVED lines=110> */


	//----- nvinfo : EIATTR_MERCURY_ISA_VERSION
	.align		4
.L_1182:
        /*0700*/ 	.byte	0x03, 0x5f
        /*0702*/ 	.short	0x0101


	//----- nvinfo : EIATTR_UNUSED_LOAD_BYTE_OFFSET
	.align		4
        /*0704*/ 	.byte	0x04, 0x44
        /*0706*/ 	.short	(.L_1184 - .L_1183)


	//   ....[0]....
.L_1183:
        /*0708*/ 	.word	0x00000a50
        /*070c*/ 	.word	0x0000fff0


	//   ....[1]....
        /*0710*/ 	.word	0x000114c0
        /*0714*/ 	.word	0x0000fff0


	//----- nvinfo : EIATTR_INT_WARP_WIDE_INSTR_OFFSETS
	.align		4
.L_1184:
        /*0718*/ 	.byte	0x04, 0x31
        /*071a*/ 	.short	(.L_1186 - .L_1185)


	//   ....[0]....
.L_1185:
        /*071c*/ 	.word	0x00000130


	//   ....[1]....
        /*0720*/ 	.word	0x00000170


	//   ....[2]....
        /*0724*/ 	.word	0x000001e0


	//   ....[3]....
        /*0728*/ 	.word	0x000177b0


	//   ....[4]....
        /*072c*/ 	.word	0x00017840


	//   ....[5]....
        /*0730*/ 	.word	0x0001a9d0


	//   ....[6]....
        /*0734*/ 	.word	0x0001aa60


	//----- nvinfo : EIATTR_COOP_GROUP_MASK_REGIDS
	.align		4
.L_1186:
        /*0738*/ 	.byte	0x04, 0x29
        /*073a*/ 	.short	(.L_1188 - .L_1187)


	//   ....[0]....
.L_1187:
        /*073c*/ 	.word	0xffffffff


	//   ....[1]....
        /*0740*/ 	.word	0xffffffff


	//   ....[2]....
        /*0744*/ 	.word	0xffffffff


	//   ....[3]....
        /*0748*/ 	.word	0xffffffff


	//   ....[4]....
        /*074c*/ 	.word	0xffffffff


	//   ....[5]....
        /*0750*/ 	.word	0xffffffff


	//   ....[6]....
        /*0754*/ 	.word	0xffffffff


	//   ....[7]....
        /*0758*/ 	.word	0xffffffff


	//   ....[8]....
        /*075c*/ 	.word	0xffffffff


	//   ....[9]....
        /*0760*/ 	.word	0xffffffff


	//   ....[10]....
        /*0764*/ 	.word	0xffffffff


	//   ....[11]....
        /*0768*/ 	.word	0xffffffff


	//   ....[12]....
        /*076c*/ 	.word	0xffffffff


	//   ....[13]....
        /*0770*/ 	.word	0xffffffff


	//   ....[14]....
        /*0774*/ 	.word	0xffffffff


	//   ....[15]....
        /*0778*/ 	.word	0xffffffff


	//   ....[16]....
        /*077c*/ 	.word	0xffffffff


	//   ....[17]....
        /*0780*/ 	.word	0xffffffff


	//   ....[18]....
        /*0784*/ 	.word	0xffffffff


	//   ....[19]....
        /*0788*/ 	.word	0xffffffff


	//   ....[20]....
        /*078c*/ 	.word	0xffffffff


	//   ....[21]....
        /*0790*/ 	.word	0xffffffff


	//   ....[22]....
        /*0794*/ 	.word	0xffffffff


	//   ....[23]....
        /*0798*/ 	.word	0xffffffff


	//   ....[24]....
        /*079c*/ 	.word	0xffffffff


	//   ....[25]....
        /*07a0*/ 	.word	0xffffffff


	//   ....[26]....
        /*07a4*/ 	.word	0xffffffff


	//   ....[27]....
        /*07a8*/ 	.word	0xffffffff


	//   ....[28]....
        /*07ac*/ 	.word	0xffffffff


	//   ....[29]....
        /*07b0*/ 	.word	0xffffffff


	//   ....[30]....
        /*07b4*/ 	.word	0xffffffff


	//   ....[31]....
        /*07b8*/ 	.word	0xffffffff


	//   ....[32]....
        /*07bc*/ 	.word	0xffffffff


	//   ....[33]....
        /*07c0*/ 	.word	0xffffffff


	//   ....[34]....
        /*07c4*/ 	.word	0xffffffff


	//   ....[35]....
        /*07c8*/ 	.word	0xffffffff


	//   ....[36]....
        /*07cc*/ 	.word	0xffffffff


	//   ....[37]....
        /*07d0*/ 	.word	0xffffffff


	//   ....[38]....
        /*07d4*/ 	.word	0xffffffff


	//   ....[39]....
        /*07d8*/ 	.word	0xffffffff


	//   ....[40]....
        /*07dc*/ 	.word	0xffffffff


	//   ....[41]....
        /*07e0*/ 	.word	0xffffffff


	//   ....[42]....
        /*07e4*/ 	.word	0xffffffff


	//   ....[43]....
        /*07e8*/ 	.word	0xffffffff


	//   ....[44]....
        /*07ec*/ 	.word	0xffffffff


	//   ....[45]....
        /*07f0*/ 	.word	0xffffffff


	//   ....[46]....
        /*07f4*/ 	.word	0xffffffff


	//   ....[47]....
        /*07f8*/ 	.word	0xffffffff


	//   ....[48]....
        /*07fc*/ 	.word	0xffffffff


	//   ....[49]....
        /*0800*/ 	.word	0xffffffff


	//   ....[50]....
        /*0804*/ 	.word	0xffffffff


	//   ....[51]....
        /*0808*/ 	.word	0xffffffff


	//   ....[52]....
        /*080c*/ 	.word	0xffffffff


	//   ....[53]....
        /*0810*/ 	.word	0xffffffff


	//   ....[54]....
        /*0814*/ 	.word	0xffffffff


	//   ....[55]....
        /*0818*/ 	.word	0xffffffff


	//   ....[56]....
        /*081c*/ 	.word	0xffffffff


	//   ....[57]....
        /*0820*/ 	.word	0xffffffff


	//   ....[58]....
        /*0824*/ 	.word	0xffffffff


	//   ....[59]....
        /*0828*/ 	.word	0xffffffff


	//   ....[60]....
        /*082c*/ 	.word	0xffffffff


	//   ....[61]....
        /*0830*/ 	.word	0xffffffff


	//   ....[62]....
        /*0834*/ 	.word	0xffffffff


	//   ....[63]....
        /*0838*/ 	.word	0xffffffff


	//   ....[64]....
        /*083c*/ 	.word	0xffffffff


	//   ....[65]....
        /*0840*/ 	.word	0xffffffff


	//   ....[66]....
        /*0844*/ 	.word	0xffffffff


	//   ....[67]....
        /*0848*/ 	.word	0xffffffff


	//   ....[68]....
        /*084c*/ 	.word	0xffffffff


	//   ....[69]....
        /*0850*/ 	.word	0xffffffff


	//   ....[70]....
        /*0854*/ 	.word	0xffffffff


	//   ....[71]....
        /*0858*/ 	.word	0xffffffff


	//   ....[72]....
        /*085c*/ 	.word	0xffffffff


	//   ....[73]....
        /*0860*/ 	.word	0xffffffff


	//   ....[74]....
        /*0864*/ 	.word	0xffffffff


	//   ....[75]....
        /*0868*/ 	.word	0xffffffff


	//   ....[76]....
        /*086c*/ 	.word	0xffffffff


	//   ....[77]....
        /*0870*/ 	.word	0xffffffff


	//   ....[78]....
        /*0874*/ 	.word	0xffffffff


	//   ....[79]....
        /*0878*/ 	.word	0xffffffff


	//   ....[80]....
        /*087c*/ 	.word	0xffffffff


	//   ....[81]....
        /*0880*/ 	.word	0xffffffff


	//   ....[82]....
        /*0884*/ 	.word	0xffffffff


	//   ....[83]....
        /*0888*/ 	.word	0xffffffff


	//   ....[84]....
        /*088c*/ 	.word	0xffffffff


	//   ....[85]....
        /*0890*/ 	.word	0xffffffff


	//   ....[86]....
        /*0894*/ 	.word	0xffffffff


	//   ....[87]....
        /*0898*/ 	.word	0xffffffff


	//   ....[88]....
        /*089c*/ 	.word	0xffffffff


	//   ....[89]....
        /*08a0*/ 	.word	0xffffffff


	//   ....[90]....
        /*08a4*/ 	.word	0xffffffff


	//   ....[91]....
        /*08a8*/ 	.word	0xffffffff


	//   ....[92]....
        /*08ac*/ 	.word	0xffffffff


	//   ....[93]....
        /*08b0*/ 	.word	0xffffffff


	//   ....[94]....
        /*08b4*/ 	.word	0xffffffff


	//   ....[95]....
        /*08b8*/ 	.word	0xffffffff


	//   ....[96]....
        /*08bc*/ 	.word	0xffffffff


	//   ....[97]....
        /*08c0*/ 	.word	0xffffffff


	//   ....[98]....
        /*08c4*/ 	.word	0xffffffff


	//   ....[99]....
        /*08c8*/ 	.word	0xffffffff


	//   ....[100]....
        /*08cc*/ 	.word	0xffffffff


	//   ....[101]....
        /*08d0*/ 	.word	0xffffffff


	//   ....[102]....
        /*08d4*/ 	.word	0xffffffff


	//   ....[103]....
        /*08d8*/ 	.word	0xffffffff


	//   ....[104]....
        /*08dc*/ 	.word	0xffffffff


	//   ....[105]....
        /*08e0*/ 	.word	0xffffffff


	//   ....[106]....
        /*08e4*/ 	.word	0xffffffff


	//   ....[107]....
        /*08e8*/ 	.word	0xffffffff


	//   ....[108]....
        /*08ec*/ 	.word	0xffffffff


	//   ....[109]....
        /*08f0*/ 	.word	0xffffffff


	//   ....[110]....
        /*08f4*/ 	.word	0xffffffff


	//   ....[111]....
        /*08f8*/ 	.word	0xffffffff


	//   ....[112]....
        /*08fc*/ 	.word	0xffffffff


	//   ....[113]....
        /*0900*/ 	.word	0xffffffff


	//   ....[114]....
        /*0904*/ 	.word	0xffffffff


	//   ....[115]....
        /*0908*/ 	.word	0xffffffff


	//   ....[116]....
        /*090c*/ 	.word	0xffffffff


	//   ....[117]....
        /*0910*/ 	.word	0xffffffff


	//   ....[118]....
        /*0914*/ 	.word	0xffffffff


	//   ....[119]....
        /*0918*/ 	.word	0xffffffff


	//   ....[120]....
        /*091c*/ 	.word	0xffffffff


	//   ....[121]....
        /*0920*/ 	.word	0xffffffff


	//   ....[122]....
        /*0924*/ 	.word	0xffffffff


	//   ....[123]....
        /*0928*/ 	.word	0xffffffff


	//   ....[124]....
        /*092c*/ 	.word	0xffffffff


	//   ....[125]....
        /*0930*/ 	.word	0xffffffff


	//   ....[126]....
        /*0934*/ 	.word	0xffffffff


	//   ....[127]....
        /*0938*/ 	.word	0xffffffff


	//   ....[128]....
        /*093c*/ 	.word	0xffffffff


	//   ....[129]....
        /*0940*/ 	.word	0xffffffff


	//   ....[130]....
        /*0944*/ 	.word	0xffffffff


	//   ....[131]....
        /*0948*/ 	.word	0xffffffff


	//   ....[132]....
        /*094c*/ 	.word	0xffffffff


	//   ....[133]....
        /*0950*/ 	.word	0xffffffff


	//   ....[134]....
        /*0954*/ 	.word	0xffffffff


	//   ....[135]....
        /*0958*/ 	.word	0xffffffff


	//   ....[136]....
        /*095c*/ 	.word	0xffffffff


	//   ....[137]....
        /*0960*/ 	.word	0xffffffff


	//   ....[138]....
        /*0964*/ 	.word	0xffffffff


	//   ....[139]....
        /*0968*/ 	.word	0xffffffff


	//   ....[140]....
        /*096c*/ 	.word	0xffffffff


	//   ....[141]....
        /*0970*/ 	.word	0xffffffff


	//   ....[142]....
        /*0974*/ 	.word	0xffffffff


	//   ....[143]....
        /*0978*/ 	.word	0xffffffff


	//   ....[144]....
        /*097c*/ 	.word	0xffffffff


	//   ....[145]....
        /*0980*/ 	.word	0xffffffff


	//   ....[146]....
        /*0984*/ 	.word	0xffffffff


	//   ....[147]....
        /*0988*/ 	.word	0xffffffff


	//   ....[148]....
        /*098c*/ 	.word	0xffffffff


	//   ....[149]....
        /*0990*/ 	.word	0xffffffff


	//   ....[150]....
        /*0994*/ 	.word	0xffffffff


	//   ....[151]....
        /*0998*/ 	.word	0xffffffff


	//   ....[152]....
        /*099c*/ 	.word	0xffffffff


	//   ....[153]....
        /*09a0*/ 	.word	0xffffffff


	//   ....[154]....
        /*09a4*/ 	.word	0xffffffff


	//   ....[155]....
        /*09a8*/ 	.word	0xffffffff


	//   ....[156]....
        /*09ac*/ 	.word	0xffffffff


	//   ....[157]....
        /*09b0*/ 	.word	0xffffffff


	//   ....[158]....
        /*09b4*/ 	.word	0xffffffff


	//   ....[159]....
        /*09b8*/ 	.word	0x0500000f


	//   ....[160]....
        /*09bc*/ 	.word	0x0500000f


	//   ....[161]....
        /*09c0*/ 	.word	0x0500000f


	//   ....[162]....
        /*09c4*/ 	.word	0x0500000f


	//   ....[163]....
        /*09c8*/ 	.word	0x0500000f


	//   ....[164]....
        /*09cc*/ 	.word	0x0500000f


	//   ....[165]....
        /*09d0*/ 	.word	0x0500000f


	//   ....[166]....
        /*09d4*/ 	.word	0x0500000f


	//   ....[167]....
        /*09d8*/ 	.word	0x0500000f


	//   ....[168]....
        /*09dc*/ 	.word	0x0500000f


	//   ....[169]....
        /*09e0*/ 	.word	0x0500000f


	//   ....[170]....
        /*09e4*/ 	.word	0x0500000f


	//   ....[171]....
        /*09e8*/ 	.word	0x0500000f


	//   ....[172]....
        /*09ec*/ 	.word	0x0500000f


	//   ....[173]....
        /*09f0*/ 	.word	0x0500000f


	//   ....[174]....
        /*09f4*/ 	.word	0x0500000f


	//   ....[175]....
        /*09f8*/ 	.word	0x0500000f


	//   ....[176]....
        /*09fc*/ 	.word	0x0500000f


	//   ....[177]....
        /*0a00*/ 	.word	0x0500000f


	//   ....[178]....
        /*0a04*/ 	.word	0x0500000f


	//   ....[179]....
        /*0a08*/ 	.word	0x0500000f


	//   ....[180]....
        /*0a0c*/ 	.word	0x0500000f


	//   ....[181]....
        /*0a10*/ 	.word	0x0500000f


	//   ....[182]....
        /*0a14*/ 	.word	0x0500000f


	//   ....[183]....
        /*0a18*/ 	.word	0x0500000f


	//   ....[184]....
        /*0a1c*/ 	.word	0x0500000f


	//   ....[185]....
        /*0a20*/ 	.word	0x0500000f


	//   ....[186]....
        /*0a24*/ 	.word	0x0500000f


	//   ....[187]....
        /*0a28*/ 	.word	0x0500000f


	//   ....[188]....
        /*0a2c*/ 	.word	0x0500000f


	//   ....[189]....
        /*0a30*/ 	.word	0x0500000f


	//   ....[190]....
        /*0a34*/ 	.word	0x0500000f


	//   ....[191]....
        /*0a38*/ 	.word	0x0500000f


	//   ....[192]....
        /*0a3c*/ 	.word	0x0500000f


	//   ....[193]....
        /*0a40*/ 	.word	0x0500000f


	//   ....[194]....
        /*0a44*/ 	.word	0x0500000f


	//   ....[195]....
        /*0a48*/ 	.word	0x0500000f


	//   ....[196]....
        /*0a4c*/ 	.word	0x0500000f


	//   ....[197]....
        /*0a50*/ 	.word	0x0500000f


	//   ....[198]....
        /*0a54*/ 	.word	0x0500000f


	//   ....[199]....
        /*0a58*/ 	.word	0x0500000f


	//   ....[200]....
        /*0a5c*/ 	.word	0x0500000f


	//   ....[201]....
        /*0a60*/ 	.word	0x0500000f


	//   ....[202]....
        /*0a64*/ 	.word	0x0500000f


	//   ....[203]....
        /*0a68*/ 	.word	0x0500000f


	//   ....[204]....
        /*0a6c*/ 	.word	0x0500000f


	//   ....[205]....
        /*0a70*/ 	.word	0x0500000f


	//   ....[206]....
        /*0a74*/ 	.word	0x0500000f


	//   ....[207]....
        /*0a78*/ 	.word	0x0500000f


	//   ....[208]....
        /*0a7c*/ 	.word	0x0500000f


	//   ....[209]....
        /*0a80*/ 	.word	0x0500000f


	//   ....[210]....
        /*0a84*/ 	.word	0x0500000f


	//   ....[211]....
        /*0a88*/ 	.word	0x0500000f


	//   ....[212]....
        /*0a8c*/ 	.word	0x0500000f


	//   ....[213]....
        /*0a90*/ 	.word	0x0500000f


	//   ....[214]....
        /*0a94*/ 	.word	0x0500000f


	//   ....[215]....
        /*0a98*/ 	.word	0x0500000f


	//----- nvinfo : EIATTR_COOP_GROUP_INSTR_OFFSETS
	.align		4
.L_1188:
        /*0a9c*/ 	.byte	0x04, 0x28
        /*0a9e*/ 	.short	(.L_1190 - .L_1189)


	//   ....[0]....
.L_1189:
        /*0aa0*/ 	.word	0x00000070


	//   ....[1]....
        /*0aa4*/ 	.word	0x00000140


	//   ....[2]....
        /*0aa8*/ 	.word	0x00000190


	//   ....[3]....
        /*0aac*/ 	.word	0x000003c0


	//   ....[4]....
        /*0ab0*/ 	.word	0x00000520


	//   ....[5]....
        /*0ab4*/ 	.word	0x00000640


	//   ....[6]....
        /*0ab8*/ 	.word	0x000007a0


	//   ....[7]....
        /*0abc*/ 	.word	0x00002c70


	//   ....[8]....
        /*0ac0*/ 	.word	0x00002c80


	//   ....[9]....
        /*0ac4*/ 	.word	0x00004630


	//   ....[10]....
        /*0ac8*/ 	.word	0x00004640


	//   ....[11]....
        /*0acc*/ 	.word	0x00006820


	//   ....[12]....
        /*0ad0*/ 	.word	0x00006830


	//   ....[13]....
        /*0ad4*/ 	.word	0x00006bf0


	//   ....[14]....
        /*0ad8*/ 	.word	0x00006c00


	//   ....[15]....
        /*0adc*/ 	.word	0x00007380


	//   ....[16]....
        /*0ae0*/ 	.word	0x00007b10


	//   ....[17]....
        /*0ae4*/ 	.word	0x00007b20


	//   ....[18]....
        /*0ae8*/ 	.word	0x00007b30


	//   ....[19]....
        /*0aec*/ 	.word	0x00007b40


	//   ....[20]....
        /*0af0*/ 	.word	0x00009650


	//   ....[21]....
        /*0af4*/ 	.word	0x00009660


	//   ....[22]....
        /*0af8*/ 	.word	0x00009670


	//   ....[23]....
        /*0afc*/ 	.word	0x00009680


	//   ....[24]....
        /*0b00*/ 	.word	0x0000cdc0


	//   ....[25]....
        /*0b04*/ 	.word	0x0000ce50


	//   ....[26]....
        /*0b08*/ 	.word	0x0000d170


	//   ....[27]....
        /*0b0c*/ 	.word	0x0000d190


	//   ....[28]....
        /*0b10*/ 	.word	0x0000f3d0


	//   ....[29]....
        /*0b14*/ 	.word	0x0000f420


	//   ....[30]....
        /*0b18*/ 	.word	0x0000f6c0


	//   ....[31]....
        /*0b1c*/ 	.word	0x0000f6e0


	//   ....[32]....
        /*0b20*/ 	.word	0x00010d20


	//   ....[33]....
        /*0b24*/ 	.word	0x00010d30


	//   ....[34]....
        /*0b28*/ 	.word	0x00010e10


	//   ....[35]....
        /*0b2c*/ 	.word	0x00010f00


	//   ....[36]....
        /*0b30*/ 	.word	0x00011b80


	//   ....[37]....
        /*0b34*/ 	.word	0x00011bc0


	//   ....[38]....
        /*0b38*/ 	.word	0x00011c10


	//   ....[39]....
        /*0b3c*/ 	.word	0x00011c30


	//   ....[40]....
        /*0b40*/ 	.word	0x00011c50


	//   ....[41]....
        /*0b44*/ 	.word	0x00011c70


	//   ....[42]....
        /*0b48*/ 	.word	0x00011c90


	//   ....[43]....
        /*0b4c*/ 	.word	0x00011ca0


	//   ....[44]....
        /*0b50*/ 	.word	0x00011cb0


	//   ....[45]....
        /*0b54*/ 	.word	0x00011cc0


	//   ....[46]....
        /*0b58*/ 	.word	0x00011cd0


	//   ....[47]....
        /*0b5c*/ 	.word	0x00011ce0


	//   ....[48]....
        /*0b60*/ 	.word	0x00011cf0


	//   ....[49]....
        /*0b64*/ 	.word	0x00011d00


	//   ....[50]....
        /*0b68*/ 	.word	0x00011d10


	//   ....[51]....
        /*0b6c*/ 	.word	0x00011d20


	//   ....[52]....
        /*0b70*/ 	.word	0x00011d30


	//   ....[53]....
        /*0b74*/ 	.word	0x00011d40


	//   ....[54]....
        /*0b78*/ 	.word	0x00011d50


	//   ....[55]....
        /*0b7c*/ 	.word	0x00011d60


	//   ....[56]....
        /*0b80*/ 	.word	0x00011d70


	//   ....[57]....
        /*0b84*/ 	.word	0x00011d80


	//   ....[58]....
        /*0b88*/ 	.word	0x00011d90


	//   ....[59]....
        /*0b8c*/ 	.word	0x00011da0


	//   ....[60]....
        /*0b90*/ 	.word	0x00011db0


	//   ....[61]....
        /*0b94*/ 	.word	0x00011dc0


	//   ....[62]....
        /*0b98*/ 	.word	0x00011dd0


	//   ....[63]....
        /*0b9c*/ 	.word	0x00011de0


	//   ....[64]....
        /*0ba0*/ 	.word	0x00011df0


	//   ....[65]....
        /*0ba4*/ 	.word	0x00011e00


	//   ....[66]....
        /*0ba8*/ 	.word	0x00011e10


	//   ....[67]....
        /*0bac*/ 	.word	0x00011e20


	//   ....[68]....
        /*0bb0*/ 	.word	0x00011e30


	//   ....[69]....
        /*0bb4*/ 	.word	0x00011e40


	//   ....[70]....
        /*0bb8*/ 	.word	0x00011e50


	//   ....[71]....
        /*0bbc*/ 	.word	0x00011e60


	//   ....[72]....
        /*0bc0*/ 	.word	0x00011e70


	//   ....[73]....
        /*0bc4*/ 	.word	0x00011e80


	//   ....[74]....
        /*0bc8*/ 	.word	0x00011e90


	//   ....[75]....
        /*0bcc*/ 	.word	0x00011ea0


	//   ....[76]....
        /*0bd0*/ 	.word	0x00011eb0


	//   ....[77]....
        /*0bd4*/ 	.word	0x00011ec0


	//   ....[78]....
        /*0bd8*/ 	.word	0x00011ed0


	//   ....[79]....
        /*0bdc*/ 	.word	0x00011ee0


	//   ....[80]....
        /*0be0*/ 	.word	0x00011ef0


	//   ....[81]....
        /*0be4*/ 	.word	0x00011f00


	//   ....[82]....
        /*0be8*/ 	.word	0x00011f10


	//   ....[83]....
        /*0bec*/ 	.word	0x00011f20


	//   ....[84]....
        /*0bf0*/ 	.word	0x00012860


	//   ....[85]....
        /*0bf4*/ 	.word	0x00012870


	//   ....[86]....
        /*0bf8*/ 	.word	0x00012880


	//   ....[87]....
        /*0bfc*/ 	.word	0x000128c0


	//   ....[88]....
        /*0c00*/ 	.word	0x00012fb0


	//   ....[89]....
        /*0c04*/ 	.word	0x00012fc0


	//   ....[90]....
        /*0c08*/ 	.word	0x000130d0


	//   ....[91]....
        /*0c0c*/ 	.word	0x000130f0


	//   ....[92]....
        /*0c10*/ 	.word	0x000135b0


	//   ....[93]....
        /*0c14*/ 	.word	0x000135c0


	//   ....[94]....
        /*0c18*/ 	.word	0x00013970


	//   ....[95]....
        /*0c1c*/ 	.word	0x00013980


	//   ....[96]....
        /*0c20*/ 	.word	0x000145c0


	//   ....[97]....
        /*0c24*/ 	.word	0x000145d0


	//   ....[98]....
        /*0c28*/ 	.word	0x000146d0


	//   ....[99]....
        /*0c2c*/ 	.word	0x000146f0


	//   ....[100]....
        /*0c30*/ 	.word	0x00014860


	//   ....[101]....
        /*0c34*/ 	.word	0x00014a70


	//   ....[102]....
        /*0c38*/ 	.word	0x00014aa0


	//   ....[103]....
        /*0c3c*/ 	.word	0x00014ad0


	//   ....[104]....
        /*0c40*/ 	.word	0x00014b00


	//   ....[105]....
        /*0c44*/ 	.word	0x00014b30


	//   ....[106]....
        /*0c48*/ 	.word	0x00014b60


	//   ....[107]....
        /*0c4c*/ 	.word	0x00014cf0


	//   ....[108]....
        /*0c50*/ 	.word	0x00014d20


	//   ....[109]....
        /*0c54*/ 	.word	0x00014d50


	//   ....[110]....
        /*0c58*/ 	.word	0x00014d80


	//   ....[111]....
        /*0c5c*/ 	.word	0x00014db0


	//   ....[112]....
        /*0c60*/ 	.word	0x00014de0


	//   ....[113]....
        /*0c64*/ 	.word	0x00014e70


	//   ....[114]....
        /*0c68*/ 	.word	0x00014ea0


	//   ....[115]....
        /*0c6c*/ 	.word	0x00014eb0


	//   ....[116]....
        /*0c70*/ 	.word	0x00014f50


	//   ....[117]....
        /*0c74*/ 	.word	0x000160c0


	//   ....[118]....
        /*0c78*/ 	.word	0x00018450


	//   ....[119]....
        /*0c7c*/ 	.word	0x00018460


	//   ....[120]....
        /*0c80*/ 	.word	0x00018470


	//   ....[121]....
        /*0c84*/ 	.word	0x00018590


	//   ....[122]....
        /*0c88*/ 	.word	0x000189b0


	//   ....[123]....
        /*0c8c*/ 	.word	0x000189c0


	//   ....[124]....
        /*0c90*/ 	.word	0x000189d0


	//   ....[125]....
        /*0c94*/ 	.word	0x000189e0


	//   ....[126]....
        /*0c98*/ 	.word	0x00019370


	//   ....[127]....
        /*0c9c*/ 	.word	0x000193a0


	//   ....[128]....
        /*0ca0*/ 	.word	0x000193c0


	//   ....[129]....
        /*0ca4*/ 	.word	0x000193d0


	//   ....[130]....
        /*0ca8*/ 	.word	0x000194d0


	//   ....[131]....
        /*0cac*/ 	.word	0x000194e0


	//   ....[132]....
        /*0cb0*/ 	.word	0x00019cb0


	//   ....[133]....
        /*0cb4*/ 	.word	0x00019cd0


	//   ....[134]....
        /*0cb8*/ 	.word	0x00019cf0


	//   ....[135]....
        /*0cbc*/ 	.word	0x00019d50


	//   ....[136]....
        /*0cc0*/ 	.word	0x0001a120


	//   ....[137]....
        /*0cc4*/ 	.word	0x0001a130


	//   ....[138]....
        /*0cc8*/ 	.word	0x0001a140


	//   ....[139]....
        /*0ccc*/ 	.word	0x0001a1a0


	//   ....[140]....
        /*0cd0*/ 	.word	0x0001b2b0


	//   ....[141]....
        /*0cd4*/ 	.word	0x0001b2e0


	//   ....[142]....
        /*0cd8*/ 	.word	0x0001b340


	//   ....[143]....
        /*0cdc*/ 	.word	0x0001b370


	//   ....[144]....
        /*0ce0*/ 	.word	0x0001b3a0


	//   ....[145]....
        /*0ce4*/ 	.word	0x0001b3d0


	//   ....[146]....
        /*0ce8*/ 	.word	0x0001b400


	//   ....[147]....
        /*0cec*/ 	.word	0x0001b430


	//   ....[148]....
        /*0cf0*/ 	.word	0x0001b5d0


	//   ....[149]....
        /*0cf4*/ 	.word	0x0001b600


	//   ....[150]....
        /*0cf8*/ 	.word	0x0001b630


	//   ....[151]....
        /*0cfc*/ 	.word	0x0001b660


	//   ....[152]....
        /*0d00*/ 	.word	0x0001b690


	//   ....[153]....
        /*0d04*/ 	.word	0x0001b6c0


	//   ....[154]....
        /*0d08*/ 	.word	0x0001b780


	//   ....[155]....
        /*0d0c*/ 	.word	0x0001b7a0


	//   ....[156]....
        /*0d10*/ 	.word	0x0001b7b0


	//   ....[157]....
        /*0d14*/ 	.word	0x0001b810


	//   ....[158]....
        /*0d18*/ 	.word	0x0001be60


	//   ....[159]....
        /*0d1c*/ 	.word	0x0001c200


	//   ....[160]....
        /*0d20*/ 	.word	0x0001c290


	//   ....[161]....
        /*0d24*/ 	.word	0x0001c370


	//   ....[162]....
        /*0d28*/ 	.word	0x0001c400


	//   ....[163]....
        /*0d2c*/ 	.word	0x0001c4e0


	//   ....[164]....
        /*0d30*/ 	.word	0x0001c570


	//   ....[165]....
        /*0d34*/ 	.word	0x0001c650


	//   ....[166]....
        /*0d38*/ 	.word	0x0001c6e0


	//   ....[167]....
        /*0d3c*/ 	.word	0x0001c730


	//   ....[168]....
        /*0d40*/ 	.word	0x0001c780


	//   ....[169]....
        /*0d44*/ 	.word	0x0001c870


	//   ....[170]....
        /*0d48*/ 	.word	0x0001c900


	//   ....[171]....
        /*0d4c*/ 	.word	0x0001c950


	//   ....[172]....
        /*0d50*/ 	.word	0x0001c9a0


	//   ....[173]....
        /*0d54*/ 	.word	0x0001cc00


	//   ....[174]....
        /*0d58*/ 	.word	0x0001cee0


	//   ....[175]....
        /*0d5c*/ 	.word	0x0001cfe0


	//   ....[176]....
        /*0d60*/ 	.word	0x0001d080


	//   ....[177]....
        /*0d64*/ 	.word	0x0001d230


	//   ....[178]....
        /*0d68*/ 	.word	0x0001d2d0


	//   ....[179]....
        /*0d6c*/ 	.word	0x0001d3d0


	//   ....[180]....
        /*0d70*/ 	.word	0x0001d460


	//   ....[181]....
        /*0d74*/ 	.word	0x0001d4c0


	//   ....[182]....
        /*0d78*/ 	.word	0x0001d560


	//   ....[183]....
        /*0d7c*/ 	.word	0x0001d670


	//   ....[184]....
        /*0d80*/ 	.word	0x0001d6d0


	//   ....[185]....
        /*0d84*/ 	.word	0x0001d730


	//   ....[186]....
        /*0d88*/ 	.word	0x0001d7d0


	//   ....[187]....
        /*0d8c*/ 	.word	0x0001d8a0


	//   ....[188]....
        /*0d90*/ 	.word	0x0001d980


	//   ....[189]....
        /*0d94*/ 	.word	0x0001dac0


	//   ....[190]....
        /*0d98*/ 	.word	0x0001db70


	//   ....[191]....
        /*0d9c*/ 	.word	0x0001dc20


	//   ....[192]....
        /*0da0*/ 	.word	0x0001dcd0


	//   ....[193]....
        /*0da4*/ 	.word	0x0001ddc0


	//   ....[194]....
        /*0da8*/ 	.word	0x0001de50


	//   ....[195]....
        /*0dac*/ 	.word	0x0001deb0


	//   ....[196]....
        /*0db0*/ 	.word	0x0001df80


	//   ....[197]....
        /*0db4*/ 	.word	0x0001e160


	//   ....[198]....
        /*0db8*/ 	.word	0x0001e200


	//   ....[199]....
        /*0dbc*/ 	.word	0x0001e380


	//   ....[200]....
        /*0dc0*/ 	.word	0x0001e400


	//   ....[201]....
        /*0dc4*/ 	.word	0x0001e480


	//   ....[202]....
        /*0dc8*/ 	.word	0x0001e500


	//   ....[203]....
        /*0dcc*/ 	.word	0x0001e580


	//   ....[204]....
        /*0dd0*/ 	.word	0x0001e610


	//   ....[205]....
        /*0dd4*/ 	.word	0x0001e6b0


	//   ....[206]....
        /*0dd8*/ 	.word	0x0001e760


	//   ....[207]....
        /*0ddc*/ 	.word	0x0001e7e0


	//   ....[208]....
        /*0de0*/ 	.word	0x0001e860


	//   ....[209]....
        /*0de4*/ 	.word	0x0001e8e0


	//   ....[210]....
        /*0de8*/ 	.word	0x0001e970


	//   ....[211]....
        /*0dec*/ 	.word	0x0001e9f0


	//   ....[212]....
        /*0df0*/ 	.word	0x0001ea90


	//   ....[213]....
        /*0df4*/ 	.word	0x0001eae0


	//   ....[214]....
        /*0df8*/ 	.word	0x0001eb70


	//   ....[215]....
        /*0dfc*/ 	.word	0x0001eca0


	//----- nvinfo : EIATTR_REG_RECONFIG
	.align		4
.L_1190:
        /*0e00*/ 	.byte	0x01, 0x54
	.zero		2


	//----- nvinfo : EIATTR_SYSCALL_OFFSETS
	.align		4
        /*0e04*/ 	.byte	0x04, 0x46
        /*0e06*/ 	.short	(.L_1192 - .L_1191)


	//   ....[0]....
.L_1191:
        /*0e08*/ 	.word	0x00001d90


	//   ....[1]....
        /*0e0c*/ 	.word	0x00001ee0


	//   ....[2]....
        /*0e10*/ 	.word	0x000074f0


	//   ....[3]....
        /*0e14*/ 	.word	0x00007a60


	//   ....[4]....
        /*0e18*/ 	.word	0x000179a0


	//   ....[5]....
        /*0e1c*/ 	.word	0x00017b30


	//   ....[6]....
        /*0e20*/ 	.word	0x00017c80


	//   ....[7]....
        /*0e24*/ 	.word	0x00017dd0


	//   ....[8]....
        /*0e28*/ 	.word	0x00018e50


	//----- nvinfo : EIATTR_MBARRIER_INSTR_OFFSETS
	.align		4
.L_1192:
        /*0e2c*/ 	.byte	0x04, 0x39
        /*0e2e*/ 	.short	(.L_1194 - .L_1193)


	//   ....[0]....
.L_1193:
        /*0e30*/ 	.word	0x00000270
        /*0e34*/ 	.word	0x000000ff
        /*0e38*/ 	.word	0x00019c00
        /*0e3c*/ 	.short	0x0100
        /*0e3e*/ 	.byte	0x08
	.zero		1


	//   ....[1]....
        /*0e40*/ 	.word	0x00000280
        /*0e44*/ 	.word	0x000000ff
        /*0e48*/ 	.word	0x00019c20
        /*0e4c*/ 	.short	0x0100
        /*0e4e*/ 	.byte	0x08
	.zero		1


	//   ....[2]....
        /*0e50*/ 	.word	0x00000370
        /*0e54*/ 	.word	0x000000ff
        /*0e58*/ 	.word	0x00019c30
        /*0e5c*/ 	.short	0x0100
        /*0e5e*/ 	.byte	0x08
	.zero		1


	//   ....[3]....
        /*0e60*/ 	.word	0x00000380
        /*0e64*/ 	.word	0x000000ff
        /*0e68*/ 	.word	0x00019c40
        /*0e6c*/ 	.short	0x0100
        /*0e6e*/ 	.byte	0x08
	.zero		1


	//   ....[4]....
        /*0e70*/ 	.word	0x00000390
        /*0e74*/ 	.word	0x000000ff
        /*0e78*/ 	.word	0x00019c38
        /*0e7c*/ 	.short	0x0100
        /*0e7e*/ 	.byte	0x08
	.zero		1


	//   ....[5]....
        /*0e80*/ 	.word	0x000003a0
        /*0e84*/ 	.word	0x000000ff
        /*0e88*/ 	.word	0x00019c48
        /*0e8c*/ 	.short	0x0100
        /*0e8e*/ 	.byte	0x08
	.zero		1


	//   ....[6]....
        /*0e90*/ 	.word	0x000004d0
        /*0e94*/ 	.word	0x000000ff
        /*0e98*/ 	.word	0x00019c50
        /*0e9c*/ 	.short	0x0100
        /*0e9e*/ 	.byte	0x08
	.zero		1


	//   ....[7]....
        /*0ea0*/ 	.word	0x000004e0
        /*0ea4*/ 	.word	0x000000ff
        /*0ea8*/ 	.word	0x00019c60
        /*0eac*/ 	.short	0x0100
        /*0eae*/ 	.byte	0x08
	.zero		1


	//   ....[8]....
        /*0eb0*/ 	.word	0x000004f0
        /*0eb4*/ 	.word	0x000000ff
        /*0eb8*/ 	.word	0x00019c58
        /*0ebc*/ 	.short	0x0100
        /*0ebe*/ 	.byte	0x08
	.zero		1


	//   ....[9]....
        /*0ec0*/ 	.word	0x00000500
        /*0ec4*/ 	.word	0x000000ff
        /*0ec8*/ 	.word	0x00019c68
        /*0ecc*/ 	.short	0x0100
        /*0ece*/ 	.byte	0x08
	.zero		1


	//   ....[10]....
        /*0ed0*/ 	.word	0x000005f0
        /*0ed4*/ 	.word	0x000000ff
        /*0ed8*/ 	.word	0x00019c70
        /*0edc*/ 	.short	0x0100
        /*0ede*/ 	.byte	0x06
	.zero		1


	//   ....[11]....
        /*0ee0*/ 	.word	0x00000600
        /*0ee4*/ 	.word	0x000000ff
        /*0ee8*/ 	.word	0x00019c80
        /*0eec*/ 	.short	0x0100
        /*0eee*/ 	.byte	0x06
	.zero		1


	//   ....[12]....
        /*0ef0*/ 	.word	0x00000610
        /*0ef4*/ 	.word	0x000000ff
        /*0ef8*/ 	.word	0x00019c78
        /*0efc*/ 	.short	0x0100
        /*0efe*/ 	.byte	0x06
	.zero		1


	//   ....[13]....
        /*0f00*/ 	.word	0x00000620
        /*0f04*/ 	.word	0x000000ff
        /*0f08*/ 	.word	0x00019c88
        /*0f0c*/ 	.short	0x0100
        /*0f0e*/ 	.byte	0x06
	.zero		1


	//   ....[14]....
        /*0f10*/ 	.word	0x00000750
        /*0f14*/ 	.word	0x000000ff
        /*0f18*/ 	.word	0x00019c90
        /*0f1c*/ 	.short	0x0100
        /*0f1e*/ 	.byte	0x08
	.zero		1


	//   ....[15]....
        /*0f20*/ 	.word	0x00000760
        /*0f24*/ 	.word	0x000000ff
        /*0f28*/ 	.word	0x00019ca0
        /*0f2c*/ 	.short	0x0100
        /*0f2e*/ 	.byte	0x08
	.zero		1


	//   ....[16]....
        /*0f30*/ 	.word	0x00000770
        /*0f34*/ 	.word	0x000000ff
        /*0f38*/ 	.word	0x00019c98
        /*0f3c*/ 	.short	0x0100
        /*0f3e*/ 	.byte	0x08
	.zero		1


	//   ....[17]....
        /*0f40*/ 	.word	0x00000780
        /*0f44*/ 	.word	0x000000ff
        /*0f48*/ 	.word	0x00019ca8
        /*0f4c*/ 	.short	0x0100
        /*0f4e*/ 	.byte	0x08
	.zero		1


	//   ....[18]....
        /*0f50*/ 	.word	0x000008c0
        /*0f54*/ 	.word	0x000000ff
        /*0f58*/ 	.word	0x00019cb0
        /*0f5c*/ 	.short	0x0100
        /*0f5e*/ 	.byte	0x08
	.zero		1


	//   ....[19]....
        /*0f60*/ 	.word	0x000008d0
        /*0f64*/ 	.word	0x000000ff
        /*0f68*/ 	.word	0x00019cc0
        /*0f6c*/ 	.short	0x0100
        /*0f6e*/ 	.byte	0x08
	.zero		1


	//   ....[20]....
        /*0f70*/ 	.word	0x000008e0
        /*0f74*/ 	.word	0x000000ff
        /*0f78*/ 	.word	0x00019cb8
        /*0f7c*/ 	.short	0x0100
        /*0f7e*/ 	.byte	0x08
	.zero		1


	//   ....[21]....
        /*0f80*/ 	.word	0x000008f0
        /*0f84*/ 	.word	0x000000ff
        /*0f88*/ 	.word	0x00019cc8
        /*0f8c*/ 	.short	0x0100
        /*0f8e*/ 	.byte	0x08
	.zero		1


	//   ....[22]....
        /*0f90*/ 	.word	0x00002c20
        /*0f94*/ 	.word	0x00000046
        /*0f98*/ 	.word	0x00019c90
        /*0f9c*/ 	.short	0x010a
        /*0f9e*/ 	.byte	0x3f
	.zero		1


	//   ....[23]....
        /*0fa0*/ 	.word	0x000045e0
        /*0fa4*/ 	.word	0x00000046
        /*0fa8*/ 	.word	0x00019c90
        /*0fac*/ 	.short	0x010a
        /*0fae*/ 	.byte	0x3f
	.zero		1


	//   ....[24]....
        /*0fb0*/ 	.word	0x00006690
        /*0fb4*/ 	.word	0x00000046
        /*0fb8*/ 	.word	0x00019c90
        /*0fbc*/ 	.short	0x010a
        /*0fbe*/ 	.byte	0x3f
	.zero		1


	//   ....[25]....
        /*0fc0*/ 	.word	0x00006a50
        /*0fc4*/ 	.word	0x00000004
        /*0fc8*/ 	.word	0x00000000
        /*0fcc*/ 	.short	0x0101
        /*0fce*/ 	.byte	0x3f
	.zero		1


	//   ....[26]....
        /*0fd0*/ 	.word	0x00006a90
        /*0fd4*/ 	.word	0x00000046
        /*0fd8*/ 	.word	0x00019cb0
        /*0fdc*/ 	.short	0x010a
        /*0fde*/ 	.byte	0x3f
	.zero		1


	//   ....[27]....
        /*0fe0*/ 	.word	0x00006e00
        /*0fe4*/ 	.word	0x00000046
        /*0fe8*/ 	.word	0x00000000
        /*0fec*/ 	.short	0x0101
        /*0fee*/ 	.byte	0x3f
	.zero		1


	//   ....[28]....
        /*0ff0*/ 	.word	0x000077c0
        /*0ff4*/ 	.word	0x00000012
        /*0ff8*/ 	.word	0x00019c00
        /*0ffc*/ 	.short	0x010a
        /*0ffe*/ 	.byte	0x3f
	.zero		1


	//   ....[29]....
        /*1000*/ 	.word	0x00007810
        /*1004*/ 	.word	0x00000012
        /*1008*/ 	.word	0x00019c00
        /*100c*/ 	.short	0x010a
        /*100e*/ 	.byte	0x3f
	.zero		1


	//   ....[30]....
        /*1010*/ 	.word	0x00007e70
        /*1014*/ 	.word	0x00000012
        /*1018*/ 	.word	0x00019c00
        /*101c*/ 	.short	0x010a
        /*101e*/ 	.byte	0x3f
	.zero		1


	//   ....[31]....
        /*1020*/ 	.word	0x00009970
        /*1024*/ 	.word	0x00000012
        /*1028*/ 	.word	0x00019c00
        /*102c*/ 	.short	0x010a
        /*102e*/ 	.byte	0x3f
	.zero		1


	//   ....[32]....
        /*1030*/ 	.word	0x0000bb00
        /*1034*/ 	.word	0x00000000
        /*1038*/ 	.word	0x00019c30
        /*103c*/ 	.short	0x010a
        /*103e*/ 	.byte	0x3f
	.zero		1


	//   ....[33]....
        /*1040*/ 	.word	0x0000bba0
        /*1044*/ 	.word	0x00000000
        /*1048*/ 	.word	0x00019c30
        /*104c*/ 	.short	0x010a
        /*104e*/ 	.byte	0x3f
	.zero		1


	//   ....[34]....
        /*1050*/ 	.word	0x0000d9b0
        /*1054*/ 	.word	0x00000000
        /*1058*/ 	.word	0x00000000
        /*105c*/ 	.short	0x0101
        /*105e*/ 	.byte	0x3f
	.zero		1


	//   ....[35]....
        /*1060*/ 	.word	0x0000e510
        /*1064*/ 	.word	0x0000000b
        /*1068*/ 	.word	0x00019c30
        /*106c*/ 	.short	0x010a
        /*106e*/ 	.byte	0x3f
	.zero		1


	//   ....[36]....
        /*1070*/ 	.word	0x0000e580
        /*1074*/ 	.word	0x0000000b
        /*1078*/ 	.word	0x00019c30
        /*107c*/ 	.short	0x010a
        /*107e*/ 	.byte	0x3f
	.zero		1


	//   ....[37]....
        /*1080*/ 	.word	0x0000e790
        /*1084*/ 	.word	0x0000000c
        /*1088*/ 	.word	0x00019c50
        /*108c*/ 	.short	0x010a
        /*108e*/ 	.byte	0x3f
	.zero		1


	//   ....[38]....
        /*1090*/ 	.word	0x0000e7e0
        /*1094*/ 	.word	0x0000000c
        /*1098*/ 	.word	0x00019c50
        /*109c*/ 	.short	0x010a
        /*109e*/ 	.byte	0x3f
	.zero		1


	//   ....[39]....
        /*10a0*/ 	.word	0x0000f0f0
        /*10a4*/ 	.word	0x00000031
        /*10a8*/ 	.word	0x00000000
        /*10ac*/ 	.short	0x0101
        /*10ae*/ 	.byte	0x3f
	.zero		1


	//   ....[40]....
        /*10b0*/ 	.word	0x00010510
        /*10b4*/ 	.word	0x0000000c
        /*10b8*/ 	.word	0x00000000
        /*10bc*/ 	.short	0x0101
        /*10be*/ 	.byte	0x3f
	.zero		1


	//   ....[41]....
        /*10c0*/ 	.word	0x00010ac0
        /*10c4*/ 	.word	0x0000000a
        /*10c8*/ 	.word	0x00019c50
        /*10cc*/ 	.short	0x010a
        /*10ce*/ 	.byte	0x3f
	.zero		1


	//   ....[42]....
        /*10d0*/ 	.word	0x00010b10
        /*10d4*/ 	.word	0x0000000a
        /*10d8*/ 	.word	0x00019c50
        /*10dc*/ 	.short	0x010a
        /*10de*/ 	.byte	0x3f
	.zero		1


	//   ....[43]....
        /*10e0*/ 	.word	0x000113c0
        /*10e4*/ 	.word	0x00000005
        /*10e8*/ 	.word	0x00000000
        /*10ec*/ 	.short	0x0101
        /*10ee*/ 	.byte	0x3f
	.zero		1


	//   ....[44]....
        /*10f0*/ 	.word	0x00012fd0
        /*10f4*/ 	.word	0x00000000
        /*10f8*/ 	.word	0x00000000
        /*10fc*/ 	.short	0x0101
        /*10fe*/ 	.byte	0x3f
	.zero		1


	//   ....[45]....
        /*1100*/ 	.word	0x000135a0
        /*1104*/ 	.word	0x00000002
        /*1108*/ 	.word	0x00000000
        /*110c*/ 	.short	0x0101
        /*110e*/ 	.byte	0x3f
	.zero		1


	//   ....[46]....
        /*1110*/ 	.word	0x000161a0
        /*1114*/ 	.word	0x00000011
        /*1118*/ 	.word	0x00019c20
        /*111c*/ 	.short	0x010a
        /*111e*/ 	.byte	0x3f
	.zero		1


	//   ....[47]....
        /*1120*/ 	.word	0x00016260
        /*1124*/ 	.word	0x00000008
        /*1128*/ 	.word	0x00019ca0
        /*112c*/ 	.short	0x010a
        /*112e*/ 	.byte	0x3f
	.zero		1


	//   ....[48]....
        /*1130*/ 	.word	0x00016690
        /*1134*/ 	.word	0x00000008
        /*1138*/ 	.word	0x00019cc0
        /*113c*/ 	.short	0x010a
        /*113e*/ 	.byte	0x3f
	.zero		1


	//   ....[49]....
        /*1140*/ 	.word	0x00016bf0
        /*1144*/ 	.word	0x00000009
        /*1148*/ 	.word	0x00019ca0
        /*114c*/ 	.short	0x010a
        /*114e*/ 	.byte	0x3f
	.zero		1


	//   ....[50]....
        /*1150*/ 	.word	0x00017010
        /*1154*/ 	.word	0x00000009
        /*1158*/ 	.word	0x00019cc0
        /*115c*/ 	.short	0x010a
        /*115e*/ 	.byte	0x3f
	.zero		1


	//   ....[51]....
        /*1160*/ 	.word	0x00018280
        /*1164*/ 	.word	0x00000004
        /*1168*/ 	.word	0x00019c80
        /*116c*/ 	.short	0x010a
        /*116e*/ 	.byte	0x3f
	.zero		1


	//   ....[52]....
        /*1170*/ 	.word	0x00018690
        /*1174*/ 	.word	0x00000004
        /*1178*/ 	.word	0x00019c70
        /*117c*/ 	.short	0x0107
        /*117e*/ 	.byte	0x3f
	.zero		1


	//   ....[53]....
        /*1180*/ 	.word	0x00018750
        /*1184*/ 	.word	0x00000004
        /*1188*/ 	.word	0x00019c70
        /*118c*/ 	.short	0x0101
        /*118e*/ 	.byte	0x3f
	.zero		1


	//   ....[54]....
        /*1190*/ 	.word	0x000187a0
        /*1194*/ 	.word	0x00000004
        /*1198*/ 	.word	0x00019c40
        /*119c*/ 	.short	0x010a
        /*119e*/ 	.byte	0x3f
	.zero		1


	//   ....[55]....
        /*11a0*/ 	.word	0x00018b30
        /*11a4*/ 	.word	0x00000004
        /*11a8*/ 	.word	0x00019c30
        /*11ac*/ 	.short	0x0107
        /*11ae*/ 	.byte	0x3f
	.zero		1


	//   ....[56]....
        /*11b0*/ 	.word	0x00018c00
        /*11b4*/ 	.word	0x00000004
        /*11b8*/ 	.word	0x00019c30
        /*11bc*/ 	.short	0x0101
        /*11be*/ 	.byte	0x3f
	.zero		1


	//   ....[57]....
        /*11c0*/ 	.word	0x000195c0
        /*11c4*/ 	.word	0x00000011
        /*11c8*/ 	.word	0x00019c00
        /*11cc*/ 	.short	0x0107
        /*11ce*/ 	.byte	0x3f
	.zero		1


	//   ....[58]....
        /*11d0*/ 	.word	0x000196c0
        /*11d4*/ 	.word	0x00000011
        /*11d8*/ 	.word	0x00019c00
        /*11dc*/ 	.short	0x0101
        /*11de*/ 	.byte	0x3f
	.zero		1


	//   ....[59]....
        /*11e0*/ 	.word	0x000196e0
        /*11e4*/ 	.word	0x00000011
        /*11e8*/ 	.word	0x00019c20
        /*11ec*/ 	.short	0x010a
        /*11ee*/ 	.byte	0x3f
	.zero		1


	//   ....[60]....
        /*11f0*/ 	.word	0x00019a70
        /*11f4*/ 	.word	0x00000000
        /*11f8*/ 	.word	0x00019c80
        /*11fc*/ 	.short	0x010a
        /*11fe*/ 	.byte	0x3f
	.zero		1


	//   ....[61]....
        /*1200*/ 	.word	0x00019e20
        /*1204*/ 	.word	0x00000000
        /*1208*/ 	.word	0x00019c70
        /*120c*/ 	.short	0x0107
        /*120e*/ 	.byte	0x3f
	.zero		1


	//   ....[62]....
        /*1210*/ 	.word	0x00019ee0
        /*1214*/ 	.word	0x00000000
        /*1218*/ 	.word	0x00019c70
        /*121c*/ 	.short	0x0101
        /*121e*/ 	.byte	0x3f
	.zero		1


	//   ....[63]....
        /*1220*/ 	.word	0x00019f10
        /*1224*/ 	.word	0x00000000
        /*1228*/ 	.word	0x00019c40
        /*122c*/ 	.short	0x010a
        /*122e*/ 	.byte	0x3f
	.zero		1


	//   ....[64]....
        /*1230*/ 	.word	0x0001a240
        /*1234*/ 	.word	0x00000000
        /*1238*/ 	.word	0x00019c30
        /*123c*/ 	.short	0x0107
        /*123e*/ 	.byte	0x3f
	.zero		1


	//   ....[65]....
        /*1240*/ 	.word	0x0001a300
        /*1244*/ 	.word	0x00000000
        /*1248*/ 	.word	0x00019c30
        /*124c*/ 	.short	0x0101
        /*124e*/ 	.byte	0x3f
	.zero		1


	//   ....[66]....
        /*1250*/ 	.word	0x0001a390
        /*1254*/ 	.word	0x00000002
        /*1258*/ 	.word	0x00019c70
        /*125c*/ 	.short	0x010a
        /*125e*/ 	.byte	0x3f
	.zero		1


	//   ....[67]....
        /*1260*/ 	.word	0x0001a420
        /*1264*/ 	.word	0x00000002
        /*1268*/ 	.word	0x00019c60
        /*126c*/ 	.short	0x010a
        /*126e*/ 	.byte	0x3f
	.zero		1


	//   ....[68]....
        /*1270*/ 	.word	0x0001a8a0
        /*1274*/ 	.word	0x00000002
        /*1278*/ 	.word	0x00019c50
        /*127c*/ 	.short	0x0101
        /*127e*/ 	.byte	0x3f
	.zero		1


	//   ....[69]....
        /*1280*/ 	.word	0x0001a930
        /*1284*/ 	.word	0x00000002
        /*1288*/ 	.word	0x00000000
        /*128c*/ 	.short	0x0101
        /*128e*/ 	.byte	0x3f
	.zero		1


	//   ....[70]....
        /*1290*/ 	.word	0x0001aaf0
        /*1294*/ 	.word	0x00000000
        /*1298*/ 	.word	0x00019c70
        /*129c*/ 	.short	0x010a
        /*129e*/ 	.byte	0x3f
	.zero		1


	//   ....[71]....
        /*12a0*/ 	.word	0x0001ab70
        /*12a4*/ 	.word	0x00000000
        /*12a8*/ 	.word	0x00019c60
        /*12ac*/ 	.short	0x010a
        /*12ae*/ 	.byte	0x3f
	.zero		1


	//   ....[72]....
        /*12b0*/ 	.word	0x0001b000
        /*12b4*/ 	.word	0x00000000
        /*12b8*/ 	.word	0x00019c50
        /*12bc*/ 	.short	0x0101
        /*12be*/ 	.byte	0x3f
	.zero		1


	//   ....[73]....
        /*12c0*/ 	.word	0x0001b0a0
        /*12c4*/ 	.word	0x00000000
        /*12c8*/ 	.word	0x00000000
        /*12cc*/ 	.short	0x0101
        /*12ce*/ 	.byte	0x3f
	.zero		1


	//   ....[74]....
        /*12d0*/ 	.word	0x0001bde0
        /*12d4*/ 	.word	0x00000005
        /*12d8*/ 	.word	0x00019c20
        /*12dc*/ 	.short	0x010a
        /*12de*/ 	.byte	0x3f
	.zero		1


	//   ....[75]....
        /*12e0*/ 	.word	0x0001bf50
        /*12e4*/ 	.word	0x00000003
        /*12e8*/ 	.word	0x00019c40
        /*12ec*/ 	.short	0x010a
        /*12ee*/ 	.byte	0x3f
	.zero		1


	//   ....[76]....
        /*12f0*/ 	.word	0x0001bff0
        /*12f4*/ 	.word	0x00000013
        /*12f8*/ 	.word	0x00019c40
        /*12fc*/ 	.short	0x010a
        /*12fe*/ 	.byte	0x3f
	.zero		1


	//   ....[77]....
        /*1300*/ 	.word	0x0001c030
        /*1304*/ 	.word	0x00000003
        /*1308*/ 	.word	0x00019c60
        /*130c*/ 	.short	0x010a
        /*130e*/ 	.byte	0x3f
	.zero		1


	//   ....[78]....
        /*1310*/ 	.word	0x0001c070
        /*1314*/ 	.word	0x00000013
        /*1318*/ 	.word	0x00019c60
        /*131c*/ 	.short	0x010a
        /*131e*/ 	.byte	0x3f
	.zero		1


	//   ....[79]....
        /*1320*/ 	.word	0x0001c0b0
        /*1324*/ 	.word	0x00000003
        /*1328*/ 	.word	0x00019c80
        /*132c*/ 	.short	0x010a
        /*132e*/ 	.byte	0x3f
	.zero		1


	//   ....[80]....
        /*1330*/ 	.word	0x0001c0f0
        /*1334*/ 	.word	0x00000013
        /*1338*/ 	.word	0x00019c80
        /*133c*/ 	.short	0x010a
        /*133e*/ 	.byte	0x3f
	.zero		1


	//   ....[81]....
        /*1340*/ 	.word	0x0001c150
        /*1344*/ 	.word	0x00000046
        /*1348*/ 	.word	0x00019c90
        /*134c*/ 	.short	0x010a
        /*134e*/ 	.byte	0x3f
	.zero		1


	//   ....[82]....
        /*1350*/ 	.word	0x0001c2c0
        /*1354*/ 	.word	0x00000046
        /*1358*/ 	.word	0x00019c90
        /*135c*/ 	.short	0x010a
        /*135e*/ 	.byte	0x3f
	.zero		1


	//   ....[83]....
        /*1360*/ 	.word	0x0001c440
        /*1364*/ 	.word	0x00000046
        /*1368*/ 	.word	0x00019c90
        /*136c*/ 	.short	0x010a
        /*136e*/ 	.byte	0x3f
	.zero		1


	//   ....[84]....
        /*1370*/ 	.word	0x0001c5a0
        /*1374*/ 	.word	0x00000046
        /*1378*/ 	.word	0x00019cb0
        /*137c*/ 	.short	0x010a
        /*137e*/ 	.byte	0x3f
	.zero		1


	//   ....[85]....
        /*1380*/ 	.word	0x0001c7c0
        /*1384*/ 	.word	0x00000012
        /*1388*/ 	.word	0x00019c00
        /*138c*/ 	.short	0x010a
        /*138e*/ 	.byte	0x3f
	.zero		1


	//   ....[86]....
        /*1390*/ 	.word	0x0001c9e0
        /*1394*/ 	.word	0x00000012
        /*1398*/ 	.word	0x00019c00
        /*139c*/ 	.short	0x010a
        /*139e*/ 	.byte	0x3f
	.zero		1


	//   ....[87]....
        /*13a0*/ 	.word	0x0001ca30
        /*13a4*/ 	.word	0x00000000
        /*13a8*/ 	.word	0x00019c30
        /*13ac*/ 	.short	0x010a
        /*13ae*/ 	.byte	0x3f
	.zero		1


	//   ....[88]....
        /*13b0*/ 	.word	0x0001ca80
        /*13b4*/ 	.word	0x0000000b
        /*13b8*/ 	.word	0x00019c30
        /*13bc*/ 	.short	0x010a
        /*13be*/ 	.byte	0x3f
	.zero		1


	//   ....[89]....
        /*13c0*/ 	.word	0x0001cad0
        /*13c4*/ 	.word	0x0000000c
        /*13c8*/ 	.word	0x00019c50
        /*13cc*/ 	.short	0x010a
        /*13ce*/ 	.byte	0x3f
	.zero		1


	//   ....[90]....
        /*13d0*/ 	.word	0x0001cb20
        /*13d4*/ 	.word	0x0000000a
        /*13d8*/ 	.word	0x00019c50
        /*13dc*/ 	.short	0x010a
        /*13de*/ 	.byte	0x3f
	.zero		1


	//   ....[91]....
        /*13e0*/ 	.word	0x0001ccc0
        /*13e4*/ 	.word	0x00000011
        /*13e8*/ 	.word	0x00019c20
        /*13ec*/ 	.short	0x010a
        /*13ee*/ 	.byte	0x3f
	.zero		1


	//   ....[92]....
        /*13f0*/ 	.word	0x0001cd10
        /*13f4*/ 	.word	0x00000008
        /*13f8*/ 	.word	0x00019ca0
        /*13fc*/ 	.short	0x010a
        /*13fe*/ 	.byte	0x3f
	.zero		1


	//   ....[93]....
        /*1400*/ 	.word	0x0001cd60
        /*1404*/ 	.word	0x00000008
        /*1408*/ 	.word	0x00019cc0
        /*140c*/ 	.short	0x010a
        /*140e*/ 	.byte	0x3f
	.zero		1


	//   ....[94]....
        /*1410*/ 	.word	0x0001cdb0
        /*1414*/ 	.word	0x00000009
        /*1418*/ 	.word	0x00019ca0
        /*141c*/ 	.short	0x010a
        /*141e*/ 	.byte	0x3f
	.zero		1


	//   ....[95]....
        /*1420*/ 	.word	0x0001ce00
        /*1424*/ 	.word	0x00000009
        /*1428*/ 	.word	0x00019cc0
        /*142c*/ 	.short	0x010a
        /*142e*/ 	.byte	0x3f
	.zero		1


	//   ....[96]....
        /*1430*/ 	.word	0x0001cf30
        /*1434*/ 	.word	0x00000004
        /*1438*/ 	.word	0x00019c80
        /*143c*/ 	.short	0x010a
        /*143e*/ 	.byte	0x3f
	.zero		1


	//   ....[97]....
        /*1440*/ 	.word	0x0001d320
        /*1444*/ 	.word	0x00000004
        /*1448*/ 	.word	0x00019c40
        /*144c*/ 	.short	0x010a
        /*144e*/ 	.byte	0x3f
	.zero		1


	//   ....[98]....
        /*1450*/ 	.word	0x0001d9c0
        /*1454*/ 	.word	0x00000011
        /*1458*/ 	.word	0x00019c20
        /*145c*/ 	.short	0x010a
        /*145e*/ 	.byte	0x3f
	.zero		1


	//   ....[99]....
        /*1460*/ 	.word	0x0001da10
        /*1464*/ 	.word	0x00000000
        /*1468*/ 	.word	0x00019c80
        /*146c*/ 	.short	0x010a
        /*146e*/ 	.byte	0x3f
	.zero		1


	//   ....[100]....
        /*1470*/ 	.word	0x0001dd10
        /*1474*/ 	.word	0x00000000
        /*1478*/ 	.word	0x00019c40
        /*147c*/ 	.short	0x010a
        /*147e*/ 	.byte	0x3f
	.zero		1


	//   ....[101]....
        /*1480*/ 	.word	0x0001dfc0
        /*1484*/ 	.word	0x00000002
        /*1488*/ 	.word	0x00019c70
        /*148c*/ 	.short	0x010a
        /*148e*/ 	.byte	0x3f
	.zero		1


	//   ....[102]....
        /*1490*/ 	.word	0x0001e010
        /*1494*/ 	.word	0x00000002
        /*1498*/ 	.word	0x00019c60
        /*149c*/ 	.short	0x010a
        /*149e*/ 	.byte	0x3f
	.zero		1


	//   ....[103]....
        /*14a0*/ 	.word	0x0001e060
        /*14a4*/ 	.word	0x00000000
        /*14a8*/ 	.word	0x00019c70
        /*14ac*/ 	.short	0x010a
        /*14ae*/ 	.byte	0x3f
	.zero		1


	//   ....[104]....
        /*14b0*/ 	.word	0x0001e0b0
        /*14b4*/ 	.word	0x00000000
        /*14b8*/ 	.word	0x00019c60
        /*14bc*/ 	.short	0x010a
        /*14be*/ 	.byte	0x3f
	.zero		1


	//   ....[105]....
        /*14c0*/ 	.word	0x0001ebc0
        /*14c4*/ 	.word	0x00000005
        /*14c8*/ 	.word	0x00019c20
        /*14cc*/ 	.short	0x010a
        /*14ce*/ 	.byte	0x3f
	.zero		1


	//   ....[106]....
        /*14d0*/ 	.word	0x0001ed60
        /*14d4*/ 	.word	0x00000003
        /*14d8*/ 	.word	0x00019c40
        /*14dc*/ 	.short	0x010a
        /*14de*/ 	.byte	0x3f
	.zero		1


	//   ....[107]....
        /*14e0*/ 	.word	0x0001edb0
        /*14e4*/ 	.word	0x00000013
        /*14e8*/ 	.word	0x00019c40
        /*14ec*/ 	.short	0x010a
        /*14ee*/ 	.byte	0x3f
	.zero		1


	//   ....[108]....
        /*14f0*/ 	.word	0x0001ee00
        /*14f4*/ 	.word	0x00000003
        /*14f8*/ 	.word	0x00019c60
        /*14fc*/ 	.short	0x010a
        /*14fe*/ 	.byte	0x3f
	.zero		1


	//   ....[109]....
        /*1500*/ 	.word	0x0001ee50
        /*1504*/ 	.word	0x00000013
        /*1508*/ 	.word	0x00019c60
        /*150c*/ 	.short	0x010a
        /*150e*/ 	.byte	0x3f
	.zero		1


	//   ....[110]....
        /*1510*/ 	.word	0x0001eea0
        /*1514*/ 	.word	0x00000003
        /*1518*/ 	.word	0x00019c80
        /*151c*/ 	.short	0x010a
        /*151e*/ 	.byte	0x3f
	.zero		1


	//----- nvinfo : EIATTR_NUM_MBARRIERS
	.align		4
.L_1194:
        /*1520*/ 	.byte	0x03, 0x38
        /*1522*/ 	.short	0x0016


	//----- nvinfo : EIATTR_EXIT_INSTR_OFFSETS
	.align		4
        /*1524*/ 	.byte	0x04, 0x1c
        /*1526*/ 	.short	(.L_1196 - .L_1195)


	//   ....[0]....
.L_1195:
        /*1528*/ 	.word	0x0001c140


	//----- nvinfo : EIATTR_MAX_THREADS
	.align		4
.L_1196:
        /*152c*/ 	.byte	0x04, 0x05
        /*152e*/ 	.short	(.L_1198 - .L_1197)
.L_1197:
        /*1530*/ 	.word	0x00000200
        /*1534*/ 	.word	0x00000001
        /*1538*/ 	.word	0x00000001


	//----- nvinfo : EIATTR_CRS_STACK_SIZE
	.align		4
.L_1198:
        /*153c*/ 	.byte	0x04, 0x1e
        /*153e*/ 	.short	(.L_1200 - .L_1199)
.L_1199:
        /*1540*/ 	.word	0x00000000


	//----- nvinfo : EIATTR_CBANK_PARAM_SIZE
	.align		4
.L_1200:
        /*1544*/ 	.byte	0x03, 0x19
        /*1546*/ 	.short	0x0af0


	//----- nvinfo : EIATTR_PARAM_CBANK
	.align		4
        /*1548*/ 	.byte	0x04, 0x0a
        /*154a*/ 	.short	(.L_1202 - .L_1201)
	.align		4
.L_1201:
        /*154c*/ 	.word	index@(.nv.constant0._ZN7cutlass13device_kernelIN5flash11enable_sm90INS1_16FlashAttnFwdSm90INS1_25CollectiveMainloopFwdSm90ILi2EN4cute5tupleIJNS5_1CILi1EEES8_S8_EEENS6_IJNS7_ILi192EEENS7_ILi128EEENS7_ILi96EEEEEELi96ENS_12float_e4m3_tEfNS_4arch4Sm90ELb0ELb0ELb1ELb1ELb1ELb1ELb0ELb1ELb1ELb1ELb1ELb0EEENS1_21CollectiveEpilogueFwdINS6_IJSA_SC_SB_EEES9_NS_10bfloat16_tESG_Li384ELb1ELb1ELb1ELb1EEENS1_36VarlenDynamicPersistentTileSchedulerILi192ELi128ELi384ELi128ELb1ELb1ELb1ELb0ELb1ELb1EEEEEEEEEvNT_6ParamsE)
        /*1550*/ 	.short	0x0210
        /*1552*/ 	.short	0x0af0


	//----- nvinfo : EIATTR_SW_WAR
	.align		4
.L_1202:
        /*1554*/ 	.byte	0x04, 0x36
        /*1556*/ 	.short	(.L_1204 - .L_1203)
.L_1203:
        /*1558*/ 	.word	0x00000008
.L_1204:


//--------------------- .nv.info._ZN7cutlass13device_kernelIN5flash11enable_sm90INS1_16FlashAttnFwdSm90INS1_25CollectiveMainloopFwdSm90ILi2EN4cute5tupleIJNS5_1CILi1EEES8_S8_EEENS6_IJNS7_ILi192EEENS7_ILi128EEENS7_ILi96EEEEEELi96ENS_12float_e4m3_tEfNS_4arch4Sm90ELb0ELb1ELb1ELb0ELb1ELb0ELb0ELb1ELb1ELb1ELb1ELb0EEENS1_21CollectiveEpilogueFwdINS6_IJSA_SC_SB_EEES9_NS_10bfloat16_tESG_Li384ELb0ELb1ELb1ELb1EEENS1_19SingleTileSchedulerILb0ELb1ELb1ELi192EEEEEEEEEvNT_6ParamsE --------------------------
	.section	.nv.info._ZN7cutlass13device_kernelIN5flash11enable_sm90INS1_16FlashAttnFwdSm90INS1_25CollectiveMainloopFwdSm90ILi2EN4cute5tupleIJNS5_1CILi1EEES8_S8_EEENS6_IJNS7_ILi192EEENS7_ILi128EEENS7_ILi96EEEEEELi96ENS_12float_e4m3_tEfNS_4arch4Sm90ELb0ELb1ELb1ELb0ELb1ELb0ELb0ELb1ELb1ELb1ELb1ELb0EEENS1_21CollectiveEpilogueFwdINS6_IJSA_SC_SB_EEES9_NS_10bfloat16_tESG_Li384ELb0ELb1ELb1ELb1EEENS1_19SingleTileSchedulerILb0ELb1ELb1ELi192EEEEEEEEEvNT_6ParamsE,"",@"SHT_CUDA_INFO"
	.sectionflags	@""
	.align	4


	//----- nvinfo : EIATTR_CUDA_API_VERSION
	.align		4
        /*0000*/ 	.byte	0x04, 0x37
        /*0002*/ 	.short	(.L_1206 - .L_1205)
.L_1205:
        /*0004*/ 	.word	0x00000082


	//----- nvinfo : EIATTR_KPARAM_INFO
	.align		4
.L_1206:
        /*0008*/ 	.byte	0x04, 0x17
        /*000a*/ 	.short	(.L_1208 - .L_1207)
.L_1207:
        /*000c*/ 	.word	0x00000000
        /*0010*/ 	.short	0x0000
        /*0012*/ 	.short	0x0070
        /*0014*/ 	.byte	0x00, 0xf0, 0x01, 0x28


	//----- nvinfo : EIATTR_SPARSE_MMA_MASK
	.align		4
.L_1208:
        /*0018*/ 	.byte	0x03, 0x50
        /*001a*/ 	.short	0x0000


	//----- nvinfo : EIATTR_MAXREG_COUNT
	.align		4
        /*001c*/ 	.byte	0x03, 0x1b
        /*001e*/ 	.short	0x0080


	//----- nvinfo : EIATTR_NUM_BARRIERS
	.align		4
        /*0020*/ 	.byte	0x02, 0x4c
        /*0022*/ 	.byte	0x09
	.zero		1


	//----- nvinfo : EIATTR_EXTERNS
	.align		4
        /*0024*/ 	.byte	0x04, 0x0f
        /*0026*/ 	.short	(.L_1210 - .L_1209)


	//   ....[0]....
	.align		4
.L_1209:
        /*0028*/ 	.word	index@(__assertfail)


	//----- nvinfo : EIATTR_ANNOTATIONS
	.align		4
.L_1210:
        /*002c*/ 	.byte	0x04, 0x55
        /*002e*/ 	.short	(.L_1212 - .L_1211)


	//   ....[0]....
.L_1211:
        /*0030*/ 	.word	0x00000001
        /*0034*/ 	.byte	0xa0, 0x22, 0x01, 0x00, 0x01, 0x00, 0x00, 0x00, 0xa0, 0x26, 0x01, 0x00, 0x01, 0x00, 0x00, 0x00
        /*0044*/ 	.byte	0x80, 0x28, 0x01, 0x00, 0x01, 0x00, 0x00, 0x00, 0x80, 0x39, 0x01, 0x00, 0x01, 0x00, 0x00, 0x00
        /*0054*/ 	.byte	0x10, 0x42, 0x01, 0x00, 0x01, 0x00, 0x00, 0x00, 0x90, 0x58, 0x01, 0x00, 0x01, 0x00, 0x00, 0x00
        /*0064*/ 	.byte	0x60, 0x65, 0x01, 0x00


	//----- nvinfo : EIATTR_MERCURY_ISA_VERSION
	.align		4
.L_1212:
        /*0068*/ 	.byte	0x03, 0x5f
        /*006a*/ 	.short	0x0101


	//----- nvinfo : EIATTR_INT_WARP_WIDE_INSTR_OFFSETS
	.align		4
        /*006c*/ 	.byte	0x04, 0x31
        /*006e*/ 	.short	(.L_1214 - .L_1213)


	//   ....[0]....
.L_1213:
        /*0070*/ 	.word	0x000000c0


	//   ....[1]....
        /*0074*/ 	.word	0x000000d0


	//   ....[2]....
        /*0078*/ 	.word	0x00000170


	//----- nvinfo : EIATTR_COOP_GROUP_MASK_REGIDS
	.align		4
.L_1214:
        /*007c*/ 	.byte	0x04, 0x29
        /*007e*/ 	.short	(.L_1216 - .L_1215)


	//   ....[0]....
.L_1215:
        /*0080*/ 	.word	0xffffffff


	//   ....[1]....
        /*0084*/ 	.word	0xffffffff


	//   ....[2]....
        /*0088*/ 	.word	0xffffffff


	//   ....[3]....
        /*008c*/ 	.word	0xffffffff


	//   ....[4]....
        /*0090*/ 	.word	0xffffffff


	//   ....[5]....
        /*0094*/ 	.word	0xffffffff


	//   ....[6]....
        /*0098*/ 	.word	0xffffffff


	//   ....[7]....
        /*009c*/ 	.word	0xffffffff


	//   ....[8]....
        /*00a0*/ 	.word	0xffffffff


	//   ....[9]....
        /*00a4*/ 	.word	0xffffffff


	//   ....[10]....
        /*00a8*/ 	.word	0xffffffff


	//   ....[11]....
        /*00ac*/ 	.word	0xffffffff


	//   ....[12]....
        /*00b0*/ 	.word	0xffffffff


	//   ....[13]....
        /*00b4*/ 	.word	0xffffffff


	//   ....[14]....
        /*00b8*/ 	.word	0xffffffff


	//   ....[15]....
        /*00bc*/ 	.word	0xffffffff


	//   ....[16]....
        /*00c0*/ 	.word	0xffffffff


	//   ....[17]....
        /*00c4*/ 	.word	0xffffffff


	//   ....[18]....
        /*00c8*/ 	.word	0xffffffff


	//   ....[19]....
        /*00cc*/ 	.word	0xffffffff


	//   ....[20]....
        /*00d0*/ 	.word	0xffffffff


	//   ....[21]....
        /*00d4*/ 	.word	0xffffffff


	//   ....[22]....
        /*00d8*/ 	.word	0xffffffff


	//   ....[23]....
        /*00dc*/ 	.word	0xffffffff


	//   ....[24]....
        /*00e0*/ 	.word	0xffffffff


	//   ....[25]....
        /*00e4*/ 	.word	0xffffffff


	//   ....[26]....
        /*00e8*/ 	.word	0xffffffff


	//   ....[27]....
        /*00ec*/ 	.word	0xffffffff


	//   ....[28]....
        /*00f0*/ 	.word	0xffffffff


	//   ....[29]....
        /*00f4*/ 	.word	0xffffffff


	//   ....[30]....
        /*00f8*/ 	.word	0xffffffff


	//   ....[31]....
        /*00fc*/ 	.word	0xffffffff


	//   ....[32]....
        /*0100*/ 	.word	0xffffffff


	//   ....[33]....
        /*0104*/ 	.word	0xffffffff


	//   ....[34]....
        /*0108*/ 	.word	0xffffffff


	//   ....[35]....
        /*010c*/ 	.word	0xffffffff


	//   ....[36]....
        /*0110*/ 	.word	0xffffffff


	//   ....[37]....
        /*0114*/ 	.word	0xffffffff


	//   ....[38]....
        /*0118*/ 	.word	0xffffffff


	//   ....[39]....
        /*011c*/ 	.word	0xffffffff


	//   ....[40]....
        /*0120*/ 	.word	0xffffffff


	//   ....[41]....
        /*0124*/ 	.word	0xffffffff


	//   ....[42]....
        /*0128*/ 	.word	0xffffffff


	//   ....[43]....
        /*012c*/ 	.word	0xffffffff


	//   ....[44]....
        /*0130*/ 	.word	0xffffffff


	//   ....[45]....
        /*0134*/ 	.word	0xffffffff


	//   ....[46]....
        /*0138*/ 	.word	0xffffffff


	//   ....[47]....
        /*013c*/ 	.word	0xffffffff


	//   ....[48]....
        /*0140*/ 	.word	0xffffffff


	//   ....[49]....
        /*0144*/ 	.word	0xffffffff


	//   ....[50]....
        /*0148*/ 	.word	0xffffffff


	//   ....[51]....
        /*014c*/ 	.word	0xffffffff


	//   ....[52]....
        /*0150*/ 	.word	0xffffffff


	//   ....[53]....
        /*0154*/ 	.word	0xffffffff


	//   ....[54]....
        /*0158*/ 	.word	0xffffffff


	//   ....[55]....
        /*015c*/ 	.word	0xffffffff


	//   ....[56]....
        /*0160*/ 	.word	0xffffffff


	//   ....[57]....
        /*0164*/ 	.word	0xffffffff


	//   ....[58]....
        /*0168*/ 	.word	0xffffffff


	//   ....[59]....
        /*016c*/ 	.word	0xffffffff


	//   ....[60]....
        /*0170*/ 	.word	0xffffffff


	//   ....[61]....
        /*0174*/ 	.word	0xffffffff


	//   ....[62]....
        /*0178*/ 	.word	0xffffffff


	//   ....[63]....
        /*017c*/ 	.word	0xffffffff


	//   ....[64]....
        /*0180*/ 	.word	0xffffffff


	//   ....[65]....
        /*0184*/ 	.word	0xffffffff


	//   ....[66]....
        /*0188*/ 	.word	0xffffffff


	//   ....[67]....
        /*018c*/ 	.word	0xffffffff


	//   ....[68]....
        /*0190*/ 	.word	0xffffffff


	//   ....[69]....
        /*0194*/ 	.word	0xffffffff


	//   ....[70]....
        /*0198*/ 	.word	0xffffffff


	//   ....[71]....
        /*019c*/ 	.word	0xffffffff


	//   ....[72]....
        /*01a0*/ 	.word	0xffffffff


	//   ....[73]....
        /*01a4*/ 	.word	0xffffffff


	//   ....[74]....
        /*01a8*/ 	.word	0xffffffff


	//   ....[75]....
        /*01ac*/ 	.word	0xffffffff


	//   ....[76]....
        /*01b0*/ 	.word	0xffffffff


	//   ....[77]....
        /*01b4*/ 	.word	0xffffffff


	//   ....[78]....
        /*01b8*/ 	.word	0xffffffff


	//   ....[79]....
        /*01bc*/ 	.word	0xffffffff


	//   ....[80]....
        /*01c0*/ 	.word	0xffffffff


	//   ....[81]....
        /*01c4*/ 	.word	0xffffffff


	//   ....[82]....
        /*01c8*/ 	.word	0xffffffff


	//   ....[83]....
        /*01cc*/ 	.word	0xffffffff


	//   ....[84]....
        /*01d0*/ 	.word	0xffffffff


	//   ....[85]....
        /*01d4*/ 	.word	0xffffffff


	//   ....[86]....
        /*01d8*/ 	.word	0xffffffff


	//   ....[87]....
        /*01dc*/ 	.word	0xffffffff


	//   ....[88]....
        /*01e0*/ 	.word	0xffffffff


	//   ....[89]....
        /*01e4*/ 	.word	0xffffffff


	//   ....[90]....
        /*01e8*/ 	.word	0xffffffff


	//   ....[91]....
        /*01ec*/ 	.word	0xffffffff


	//   ....[92]....
        /*01f0*/ 	.word	0xffffffff


	//   ....[93]....
        /*01f4*/ 	.word	0xffffffff


	//   ....[94]....
        /*01f8*/ 	.word	0xffffffff


	//   ....[95]....
        /*01fc*/ 	.word	0xffffffff


	//   ....[96]....
        /*0200*/ 	.word	0xffffffff


	//   ....[97]....
        /*0204*/ 	.word	0xffffffff


	//   ....[98]....
        /*0208*/ 	.word	0xffffffff


	//   ....[99]....
        /*020c*/ 	.word	0xffffffff


	//   ....[100]....
        /*0210*/ 	.word	0xffffffff


	//   ....[101]....
        /*0214*/ 	.word	0xffffffff


	//   ....[102]....
        /*0218*/ 	.word	0xffffffff


	//   ....[103]....
        /*021c*/ 	.word	0xffffffff


	//   ....[104]....
        /*0220*/ 	.word	0xffffffff


	//   ....[105]....
        /*0224*/ 	.word	0xffffffff


	//   ....[106]....
        /*0228*/ 	.word	0xffffffff


	//   ....[107]....
        /*022c*/ 	.word	0xffffffff


	//   ....[108]....
        /*0230*/ 	.word	0xffffffff


	//   ....[109]....
        /*0234*/ 	.word	0xffffffff


	//   ....[110]....
        /*0238*/ 	.word	0xffffffff


	//   ....[111]....
        /*023c*/ 	.word	0xffffffff


	//   ....[112]....
        /*0240*/ 	.word	0xffffffff


	//   ....[113]....
        /*0244*/ 	.word	0x0500000f


	//   ....[114]....
        /*0248*/ 	.word	0x0500000f


	//   ....[115]....
        /*024c*/ 	.word	0x0500000f


	//   ....[116]....
        /*0250*/ 	.word	0x0500000f


	//   ....[117]....
        /*0254*/ 	.word	0x0500000f


	//   ....[118]....
        /*0258*/ 	.word	0x0500000f


	//   ....[119]....
        /*025c*/ 	.word	0x0500000f


	//   ....[120]....
        /*0260*/ 	.word	0x0500000f


	//   ....[121]....
        /*0264*/ 	.word	0x0500000f


	//   ....[122]....
        /*0268*/ 	.word	0x0500000f


	//   ....[123]....
        /*026c*/ 	.word	0x0500000f


	//   ....[124]....
        /*0270*/ 	.word	0x0500000f


	//   ....[125]....
        /*0274*/ 	.word	0x0500000f


	//   ....[126]....
        /*0278*/ 	.word	0x0500000f


	//   ....[127]....
        /*027c*/ 	.word	0x0500000f


	//   ....[128]....
        /*0280*/ 	.word	0x0500000f


	//   ....[129]....
        /*0284*/ 	.word	0x0500000f


	//   ....[130]....
        /*0288*/ 	.word	0x0500000f


	//   ....[131]....
        /*028c*/ 	.word	0x0500000f


	//   ....[132]....
        /*0290*/ 	.word	0x0500000f


	//   ....[133]....
        /*0294*/ 	.word	0x0500000f


	//   ....[134]....
        /*0298*/ 	.word	0x0500000f


	//   ....[135]....
        /*029c*/ 	.word	0x0500000f


	//----- nvinfo : EIATTR_COOP_GROUP_INSTR_OFFSETS
	.align		4
.L_1216:
        /*02a0*/ 	.byte	0x04, 0x28
        /*02a2*/ 	.short	(.L_1218 - .L_1217)


	//   ....[0]....
.L_1217:
        /*02a4*/ 	.word	0x00000070


	//   ....[1]....
        /*02a8*/ 	.word	0x000000b0


	//   ....[2]....
        /*02ac*/ 	.word	0x000002d0


	//   ....[3]....
        /*02b0*/ 	.word	0x00000430


	//   ....[4]....
        /*02b4*/ 	.word	0x00000550


	//   ....[5]....
        /*02b8*/ 	.word	0x000006b0


	//   ....[6]....
        /*02bc*/ 	.word	0x000014c0


	//   ....[7]....
        /*02c0*/ 	.word	0x00002020


	//   ....[8]....
        /*02c4*/ 	.word	0x00002ce0


	//   ....[9]....
        /*02c8*/ 	.word	0x00003d00


	//   ....[10]....
        /*02cc*/ 	.word	0x00003e20


	//   ....[11]....
        /*02d0*/ 	.word	0x000046d0


	//   ....[12]....
        /*02d4*/ 	.word	0x00004730


	//   ....[13]....
        /*02d8*/ 	.word	0x00005de0


	//   ....[14]....
        /*02dc*/ 	.word	0x000066f0


	//   ....[15]....
        /*02e0*/ 	.word	0x000072f0


	//   ....[16]....
        /*02e4*/ 	.word	0x000073f0


	//   ....[17]....
        /*02e8*/ 	.word	0x00007c40


	//   ....[18]....
        /*02ec*/ 	.word	0x00007ce0


	//   ....[19]....
        /*02f0*/ 	.word	0x00009fe0


	//   ....[20]....
        /*02f4*/ 	.word	0x0000a000


	//   ....[21]....
        /*02f8*/ 	.word	0x0000a030


	//   ....[22]....
        /*02fc*/ 	.word	0x0000a040


	//   ....[23]....
        /*0300*/ 	.word	0x0000b9c0


	//   ....[24]....
        /*0304*/ 	.word	0x0000c2e0


	//   ....[25]....
        /*0308*/ 	.word	0x0000ced0


	//   ....[26]....
        /*030c*/ 	.word	0x0000cf50


	//   ....[27]....
        /*0310*/ 	.word	0x0000d880


	//   ....[28]....
        /*0314*/ 	.word	0x0000d8f0


	//   ....[29]....
        /*0318*/ 	.word	0x0000eb40


	//   ....[30]....
        /*031c*/ 	.word	0x0000eb60


	//   ....[31]....
        /*0320*/ 	.word	0x0000ebe0


	//   ....[32]....
        /*0324*/ 	.word	0x0000ebf0


	//   ....[33]....
        /*0328*/ 	.word	0x0000f8c0


	//   ....[34]....
        /*032c*/ 	.word	0x0000f8d0


	//   ....[35]....
        /*0330*/ 	.word	0x0000f8e0


	//   ....[36]....
        /*0334*/ 	.word	0x0000f8f0


	//   ....[37]....
        /*0338*/ 	.word	0x0000f900


	//   ....[38]....
        /*033c*/ 	.word	0x0000f920


	//   ....[39]....
        /*0340*/ 	.word	0x0000f930


	//   ....[40]....
        /*0344*/ 	.word	0x0000f940


	//   ....[41]....
        /*0348*/ 	.word	0x0000f960


	//   ....[42]....
        /*034c*/ 	.word	0x0000f970


	//   ....[43]....
        /*0350*/ 	.word	0x0000f980


	//   ....[44]....
        /*0354*/ 	.word	0x0000f990


	//   ....[45]....
        /*0358*/ 	.word	0x0000f9b0


	//   ....[46]....
        /*035c*/ 	.word	0x0000f9d0


	//   ....[47]....
        /*0360*/ 	.word	0x0000f9e0


	//   ....[48]....
        /*0364*/ 	.word	0x0000f9f0


	//   ....[49]....
        /*0368*/ 	.word	0x0000fa10


	//   ....[50]....
        /*036c*/ 	.word	0x0000fa30


	//   ....[51]....
        /*0370*/ 	.word	0x0000fa40


	//   ....[52]....
        /*0374*/ 	.word	0x0000fa60


	//   ....[53]....
        /*0378*/ 	.word	0x0000fa80


	//   ....[54]....
        /*037c*/ 	.word	0x0000fa90


	//   ....[55]....
        /*0380*/ 	.word	0x0000faa0


	//   ....[56]....
        /*0384*/ 	.word	0x0000fab0


	//   ....[57]....
        /*0388*/ 	.word	0x0000fac0


	//   ....[58]....
        /*038c*/ 	.word	0x0000fae0


	//   ....[59]....
        /*0390*/ 	.word	0x0000faf0


	//   ....[60]....
        /*0394*/ 	.word	0x0000fb00


	//   ....[61]....
        /*0398*/ 	.word	0x0000fb10


	//   ....[62]....
        /*039c*/ 	.word	0x0000fb20


	//   ....[63]....
        /*03a0*/ 	.word	0x0000fb30


	//   ....[64]....
        /*03a4*/ 	.word	0x0000fb40


	//   ....[65]....
        /*03a8*/ 	.word	0x0000fb50


	//   ....[66]....
        /*03ac*/ 	.word	0x0000fb70


	//   ....[67]....
        /*03b0*/ 	.word	0x0000fba0


	//   ....[68]....
        /*03b4*/ 	.word	0x0000fbd0


	//   ....[69]....
        /*03b8*/ 	.word	0x0000fc00


	//   ....[70]....
        /*03bc*/ 	.word	0x0000fc40


	//   ....[71]....
        /*03c0*/ 	.word	0x0000fc80


	//   ....[72]....
        /*03c4*/ 	.word	0x0000fcb0


	//   ....[73]....
        /*03c8*/ 	.word	0x0000fcc0


	//   ....[74]....
        /*03cc*/ 	.word	0x0000fcd0


	//   ....[75]....
        /*03d0*/ 	.word	0x0000fce0


	//   ....[76]....
        /*03d4*/ 	.word	0x0000fcf0


	//   ....[77]....
        /*03d8*/ 	.word	0x0000fd00


	//   ....[78]....
        /*03dc*/ 	.word	0x0000fd10


	//   ....[79]....
        /*03e0*/ 	.word	0x0000fd20


	//   ....[80]....
        /*03e4*/ 	.word	0x0000fd30


	//   ....[81]....
        /*03e8*/ 	.word	0x00010080


	//   ....[82]....
        /*03ec*/ 	.word	0x000100e0


	//   ....[83]....
        /*03f0*/ 	.word	0x00010110


	//   ....[84]....
        /*03f4*/ 	.word	0x00010150


	//   ....[85]....
        /*03f8*/ 	.word	0x00010190


	//   ....[86]....
        /*03fc*/ 	.word	0x000101d0


	//   ....[87]....
        /*0400*/ 	.word	0x000106f0


	//   ....[88]....
        /*0404*/ 	.word	0x00010720


	//   ....[89]....
        /*0408*/ 	.word	0x000110f0


	//   ....[90]....
        /*040c*/ 	.word	0x000128a0


	//   ....[91]....
        /*0410*/ 	.word	0x000128b0


	//   ....[92]....
        /*0414*/ 	.word	0x000128c0


	//   ....[93]....
        /*0418*/ 	.word	0x000129a0


	//   ....[94]....
        /*041c*/ 	.word	0x00012d10


	//   ....[95]....
        /*0420*/ 	.word	0x00012d20


	//   ....[96]....
        /*0424*/ 	.word	0x00012d30


	//   ....[97]....
        /*0428*/ 	.word	0x00012d70


	//   ....[98]....
        /*042c*/ 	.word	0x00013500


	//   ....[99]....
        /*0430*/ 	.word	0x00013530


	//   ....[100]....
        /*0434*/ 	.word	0x00013560


	//   ....[101]....
        /*0438*/ 	.word	0x00013580


	//   ....[102]....
        /*043c*/ 	.word	0x00013590


	//   ....[103]....
        /*0440*/ 	.word	0x00013650


	//   ....[104]....
        /*0444*/ 	.word	0x00013df0


	//   ....[105]....
        /*0448*/ 	.word	0x00013e00


	//   ....[106]....
        /*044c*/ 	.word	0x00013e10


	//   ....[107]....
        /*0450*/ 	.word	0x00013e90


	//   ....[108]....
        /*0454*/ 	.word	0x00014220


	//   ....[109]....
        /*0458*/ 	.word	0x00014230


	//   ....[110]....
        /*045c*/ 	.word	0x00014240


	//   ....[111]....
        /*0460*/ 	.word	0x00014260


	//   ....[112]....
        /*0464*/ 	.word	0x000150f0


	//   ....[113]....
        /*0468*/ 	.word	0x00015770


	//   ....[114]....
        /*046c*/ 	.word	0x00015860


	//   ....[115]....
        /*0470*/ 	.word	0x00015910


	//   ....[116]....
        /*0474*/ 	.word	0x00015990


	//   ....[117]....
        /*0478*/ 	.word	0x00015a10


	//   ....[118]....
        /*047c*/ 	.word	0x00015bc0


	//   ....[119]....
        /*0480*/ 	.word	0x00015c50


	//   ....[120]....
        /*0484*/ 	.word	0x00015cd0


	//   ....[121]....
        /*0488*/ 	.word	0x00015d80


	//   ....[122]....
        /*048c*/ 	.word	0x00015e10


	//   ....[123]....
        /*0490*/ 	.word	0x00015e60


	//   ....[124]....
        /*0494*/ 	.word	0x00015ef0


	//   ....[125]....
        /*0498*/ 	.word	0x00015ff0


	//   ....[126]....
        /*049c*/ 	.word	0x00016060


	//   ....[127]....
        /*04a0*/ 	.word	0x00016130


	//   ....[128]....
        /*04a4*/ 	.word	0x00016270


	//   ....[129]....
        /*04a8*/ 	.word	0x00016300


	//   ....[130]....
        /*04ac*/ 	.word	0x00016360


	//   ....[131]....
        /*04b0*/ 	.word	0x00016440


	//   ....[132]....
        /*04b4*/ 	.word	0x00016530


	//   ....[133]....
        /*04b8*/ 	.word	0x000165d0


	//   ....[134]....
        /*04bc*/ 	.word	0x00016630


	//   ....[135]....
        /*04c0*/ 	.word	0x00016690


	//----- nvinfo : EIATTR_REG_RECONFIG
	.align		4
.L_1218:
        /*04c4*/ 	.byte	0x01, 0x54
	.zero		2


	//----- nvinfo : EIATTR_SYSCALL_OFFSETS
	.align		4
        /*04c8*/ 	.byte	0x04, 0x46
        /*04ca*/ 	.short	(.L_1220 - .L_1219)


	//   ....[0]....
.L_1219:
        /*04cc*/ 	.word	0x00001680


	//   ....[1]....
        /*04d0*/ 	.word	0x00011cc0


	//   ....[2]....
        /*04d4*/ 	.word	0x00011e00


	//   ....[3]....
        /*04d8*/ 	.word	0x00011f40


	//   ....[4]....
        /*04dc*/ 	.word	0x00012060


	//   ....[5]....
        /*04e0*/ 	.word	0x00013080


	//----- nvinfo : EIATTR_MBARRIER_INSTR_OFFSETS
	.align		4
.L_1220:
        /*04e4*/ 	.byte	0x04, 0x39
        /*04e6*/ 	.short	(.L_1222 - .L_1221)


	//   ....[0]....
.L_1221:
        /*04e8*/ 	.word	0x00000180
        /*04ec*/ 	.word	0x000000ff
        /*04f0*/ 	.word	0x00017000
        /*04f4*/ 	.short	0x0100
        /*04f6*/ 	.byte	0x08
	.zero		1


	//   ....[1]....
        /*04f8*/ 	.word	0x00000190
        /*04fc*/ 	.word	0x000000ff
        /*0500*/ 	.word	0x00017020
        /*0504*/ 	.short	0x0100
        /*0506*/ 	.byte	0x08
	.zero		1


	//   ....[2]....
        /*0508*/ 	.word	0x00000280
        /*050c*/ 	.word	0x000000ff
        /*0510*/ 	.word	0x00017030
        /*0514*/ 	.short	0x0100
        /*0516*/ 	.byte	0x08
	.zero		1


	//   ....[3]....
        /*0518*/ 	.word	0x00000290
        /*051c*/ 	.word	0x000000ff
        /*0520*/ 	.word	0x00017040
        /*0524*/ 	.short	0x0100
        /*0526*/ 	.byte	0x08
	.zero		1


	//   ....[4]....
        /*0528*/ 	.word	0x000002a0
        /*052c*/ 	.word	0x000000ff
        /*0530*/ 	.word	0x00017038
        /*0534*/ 	.short	0x0100
        /*0536*/ 	.byte	0x08
	.zero		1


	//   ....[5]....
        /*0538*/ 	.word	0x000002b0
        /*053c*/ 	.word	0x000000ff
        /*0540*/ 	.word	0x00017048
        /*0544*/ 	.short	0x0100
        /*0546*/ 	.byte	0x08
	.zero		1


	//   ....[6]....
        /*0548*/ 	.word	0x000003e0
        /*054c*/ 	.word	0x000000ff
        /*0550*/ 	.word	0x00017050
        /*0554*/ 	.short	0x0100
        /*0556*/ 	.byte	0x08
	.zero		1


	//   ....[7]....
        /*0558*/ 	.word	0x000003f0
        /*055c*/ 	.word	0x000000ff
        /*0560*/ 	.word	0x00017060
        /*0564*/ 	.short	0x0100
        /*0566*/ 	.byte	0x08
	.zero		1


	//   ....[8]....
        /*0568*/ 	.word	0x00000400
        /*056c*/ 	.word	0x000000ff
        /*0570*/ 	.word	0x00017058
        /*0574*/ 	.short	0x0100
        /*0576*/ 	.byte	0x08
	.zero		1


	//   ....[9]....
        /*0578*/ 	.word	0x00000410
        /*057c*/ 	.word	0x000000ff
        /*0580*/ 	.word	0x00017068
        /*0584*/ 	.short	0x0100
        /*0586*/ 	.byte	0x08
	.zero		1


	//   ....[10]....
        /*0588*/ 	.word	0x00000500
        /*058c*/ 	.word	0x000000ff
        /*0590*/ 	.word	0x00017070
        /*0594*/ 	.short	0x0100
        /*0596*/ 	.byte	0x06
	.zero		1


	//   ....[11]....
        /*0598*/ 	.word	0x00000510
        /*059c*/ 	.word	0x000000ff
        /*05a0*/ 	.word	0x00017080
        /*05a4*/ 	.short	0x0100
        /*05a6*/ 	.byte	0x06
	.zero		1


	//   ....[12]....
        /*05a8*/ 	.word	0x00000520
        /*05ac*/ 	.word	0x000000ff
        /*05b0*/ 	.word	0x00017078
        /*05b4*/ 	.short	0x0100
        /*05b6*/ 	.byte	0x06
	.zero		1


	//   ....[13]....
        /*05b8*/ 	.word	0x00000530
        /*05bc*/ 	.word	0x000000ff
        /*05c0*/ 	.word	0x00017088
        /*05c4*/ 	.short	0x0100
        /*05c6*/ 	.byte	0x06
	.zero		1


	//   ....[14]....
        /*05c8*/ 	.word	0x00000660
        /*05cc*/ 	.word	0x000000ff
        /*05d0*/ 	.word	0x00017090
        /*05d4*/ 	.short	0x0100
        /*05d6*/ 	.byte	0x08
	.zero		1


	//   ....[15]....
        /*05d8*/ 	.word	0x00000670
        /*05dc*/ 	.word	0x000000ff
        /*05e0*/ 	.word	0x000170a0
        /*05e4*/ 	.short	0x0100
        /*05e6*/ 	.byte	0x08
	.zero		1


	//   ....[16]....
        /*05e8*/ 	.word	0x00000680
        /*05ec*/ 	.word	0x000000ff
        /*05f0*/ 	.word	0x00017098
        /*05f4*/ 	.short	0x0100
        /*05f6*/ 	.byte	0x08
	.zero		1


	//   ....[17]....
        /*05f8*/ 	.word	0x00000690
        /*05fc*/ 	.word	0x000000ff
        /*0600*/ 	.word	0x000170a8
        /*0604*/ 	.short	0x0100
        /*0606*/ 	.byte	0x08
	.zero		1


	//   ....[18]....
        /*0608*/ 	.word	0x000007d0
        /*060c*/ 	.word	0x000000ff
        /*0610*/ 	.word	0x000170b0
        /*0614*/ 	.short	0x0100
        /*0616*/ 	.byte	0x08
	.zero		1


	//   ....[19]....
        /*0618*/ 	.word	0x000007e0
        /*061c*/ 	.word	0x000000ff
        /*0620*/ 	.word	0x000170c0
        /*0624*/ 	.short	0x0100
        /*0626*/ 	.byte	0x08
	.zero		1


	//   ....[20]....
        /*0628*/ 	.word	0x000007f0
        /*062c*/ 	.word	0x000000ff
        /*0630*/ 	.word	0x000170b8
        /*0634*/ 	.short	0x0100
        /*0636*/ 	.byte	0x08
	.zero		1


	//   ....[21]....
        /*0638*/ 	.word	0x00000800
        /*063c*/ 	.word	0x000000ff
        /*0640*/ 	.word	0x000170c8
        /*0644*/ 	.short	0x0100
        /*0646*/ 	.byte	0x08
	.zero		1


	//   ....[22]....
        /*0648*/ 	.word	0x00001950
        /*064c*/ 	.word	0x000000ff
        /*0650*/ 	.word	0x00017000
        /*0654*/ 	.short	0x010a
        /*0656*/ 	.byte	0x2c
	.zero		1


	//   ....[23]....
        /*0658*/ 	.word	0x000019e0
        /*065c*/ 	.word	0x000000ff
        /*0660*/ 	.word	0x00017030
        /*0664*/ 	.short	0x010a
        /*0666*/ 	.byte	0x2c
	.zero		1


	//   ....[24]....
        /*0668*/ 	.word	0x00001a40
        /*066c*/ 	.word	0x000000ff
        /*0670*/ 	.word	0x00017030
        /*0674*/ 	.short	0x010a
        /*0676*/ 	.byte	0x2c
	.zero		1


	//   ....[25]....
        /*0678*/ 	.word	0x000022d0
        /*067c*/ 	.word	0x000000ff
        /*0680*/ 	.word	0x00000000
        /*0684*/ 	.short	0x0101
        /*0686*/ 	.byte	0x04
	.zero		1


	//   ....[26]....
        /*0688*/ 	.word	0x00005810
        /*068c*/ 	.word	0x000000ff
        /*0690*/ 	.word	0x00017030
        /*0694*/ 	.short	0x010a
        /*0696*/ 	.byte	0x1c
	.zero		1


	//   ....[27]....
        /*0698*/ 	.word	0x00005850
        /*069c*/ 	.word	0x000000ff
        /*06a0*/ 	.word	0x00017030
        /*06a4*/ 	.short	0x010a
        /*06a6*/ 	.byte	0x1c
	.zero		1


	//   ....[28]....
        /*06a8*/ 	.word	0x000059d0
        /*06ac*/ 	.word	0x000000ff
        /*06b0*/ 	.word	0x00017050
        /*06b4*/ 	.short	0x010a
        /*06b6*/ 	.byte	0x0f
	.zero		1


	//   ....[29]....
        /*06b8*/ 	.word	0x00005a10
        /*06bc*/ 	.word	0x000000ff
        /*06c0*/ 	.word	0x00017050
        /*06c4*/ 	.short	0x010a
        /*06c6*/ 	.byte	0x0f
	.zero		1


	//   ....[30]....
        /*06c8*/ 	.word	0x00006140
        /*06cc*/ 	.word	0x000000ff
        /*06d0*/ 	.word	0x00000000
        /*06d4*/ 	.short	0x0101
        /*06d6*/ 	.byte	0x0a
	.zero		1


	//   ....[31]....
        /*06d8*/ 	.word	0x00008750
        /*06dc*/ 	.word	0x000000ff
        /*06e0*/ 	.word	0x00000000
        /*06e4*/ 	.short	0x0101
        /*06e6*/ 	.byte	0x0b
	.zero		1


	//   ....[32]....
        /*06e8*/ 	.word	0x00008fc0
        /*06ec*/ 	.word	0x000000ff
        /*06f0*/ 	.word	0x00017030
        /*06f4*/ 	.short	0x010a
        /*06f6*/ 	.byte	0x0a
	.zero		1


	//   ....[33]....
        /*06f8*/ 	.word	0x00009000
        /*06fc*/ 	.word	0x000000ff
        /*0700*/ 	.word	0x00017030
        /*0704*/ 	.short	0x010a
        /*0706*/ 	.byte	0x0a
	.zero		1


	//   ....[34]....
        /*0708*/ 	.word	0x00009180
        /*070c*/ 	.word	0x000000ff
        /*0710*/ 	.word	0x00017050
        /*0714*/ 	.short	0x010a
        /*0716*/ 	.byte	0x0f
	.zero		1


	//   ....[35]....
        /*0718*/ 	.word	0x000091c0
        /*071c*/ 	.word	0x000000ff
        /*0720*/ 	.word	0x00017050
        /*0724*/ 	.short	0x010a
        /*0726*/ 	.byte	0x0f
	.zero		1


	//   ....[36]....
        /*0728*/ 	.word	0x00009840
        /*072c*/ 	.word	0x000000ff
        /*0730*/ 	.word	0x00000000
        /*0734*/ 	.short	0x0101
        /*0736*/ 	.byte	0x0b
	.zero		1


	//   ....[37]....
        /*0738*/ 	.word	0x0000ae00
        /*073c*/ 	.word	0x000000ff
        /*0740*/ 	.word	0x00000000
        /*0744*/ 	.short	0x0101
        /*0746*/ 	.byte	0x0b
	.zero		1


	//   ....[38]....
        /*0748*/ 	.word	0x0000b410
        /*074c*/ 	.word	0x000000ff
        /*0750*/ 	.word	0x00017030
        /*0754*/ 	.short	0x010a
        /*0756*/ 	.byte	0x16
	.zero		1


	//   ....[39]....
        /*0758*/ 	.word	0x0000b450
        /*075c*/ 	.word	0x000000ff
        /*0760*/ 	.word	0x00017030
        /*0764*/ 	.short	0x010a
        /*0766*/ 	.byte	0x16
	.zero		1


	//   ....[40]....
        /*0768*/ 	.word	0x0000b5d0
        /*076c*/ 	.word	0x000000ff
        /*0770*/ 	.word	0x00017050
        /*0774*/ 	.short	0x010a
        /*0776*/ 	.byte	0x0f
	.zero		1


	//   ....[41]....
        /*0778*/ 	.word	0x0000b610
        /*077c*/ 	.word	0x000000ff
        /*0780*/ 	.word	0x00017050
        /*0784*/ 	.short	0x010a
        /*0786*/ 	.byte	0x0f
	.zero		1


	//   ....[42]....
        /*0788*/ 	.word	0x0000bd30
        /*078c*/ 	.word	0x000000ff
        /*0790*/ 	.word	0x00000000
        /*0794*/ 	.short	0x0101
        /*0796*/ 	.byte	0x16
	.zero		1


	//   ....[43]....
        /*0798*/ 	.word	0x0000e340
        /*079c*/ 	.word	0x000000ff
        /*07a0*/ 	.word	0x00000000
        /*07a4*/ 	.short	0x0101
        /*07a6*/ 	.byte	0x0b
	.zero		1


	//   ....[44]....
        /*07a8*/ 	.word	0x0000e860
        /*07ac*/ 	.word	0x000000ff
        /*07b0*/ 	.word	0x00017050
        /*07b4*/ 	.short	0x010a
        /*07b6*/ 	.byte	0x0b
	.zero		1


	//   ....[45]....
        /*07b8*/ 	.word	0x0000e8a0
        /*07bc*/ 	.word	0x000000ff
        /*07c0*/ 	.word	0x00017050
        /*07c4*/ 	.short	0x010a
        /*07c6*/ 	.byte	0x0b
	.zero		1


	//   ....[46]....
        /*07c8*/ 	.word	0x0000eed0
        /*07cc*/ 	.word	0x000000ff
        /*07d0*/ 	.word	0x00000000
        /*07d4*/ 	.short	0x0101
        /*07d6*/ 	.byte	0x04
	.zero		1


	//   ....[47]....
        /*07d8*/ 	.word	0x000101b0
        /*07dc*/ 	.word	0x000000ff
        /*07e0*/ 	.word	0x00000000
        /*07e4*/ 	.short	0x0101
        /*07e6*/ 	.byte	0x04
	.zero		1


	//   ....[48]....
        /*07e8*/ 	.word	0x00012660
        /*07ec*/ 	.word	0x000000ff
        /*07f0*/ 	.word	0x00017080
        /*07f4*/ 	.short	0x010a
        /*07f6*/ 	.byte	0x30
	.zero		1


	//   ....[49]....
        /*07f8*/ 	.word	0x00012a60
        /*07fc*/ 	.word	0x000000ff
        /*0800*/ 	.word	0x00017070
        /*0804*/ 	.short	0x0107
        /*0806*/ 	.byte	0x30
	.zero		1


	//   ....[50]....
        /*0808*/ 	.word	0x00012af0
        /*080c*/ 	.word	0x000000ff
        /*0810*/ 	.word	0x00017070
        /*0814*/ 	.short	0x0101
        /*0816*/ 	.byte	0x30
	.zero		1


	//   ....[51]....
        /*0818*/ 	.word	0x00012b20
        /*081c*/ 	.word	0x000000ff
        /*0820*/ 	.word	0x00017040
        /*0824*/ 	.short	0x010a
        /*0826*/ 	.byte	0x30
	.zero		1


	//   ....[52]....
        /*0828*/ 	.word	0x00012e30
        /*082c*/ 	.word	0x000000ff
        /*0830*/ 	.word	0x00017030
        /*0834*/ 	.short	0x0107
        /*0836*/ 	.byte	0x30
	.zero		1


	//   ....[53]....
        /*0838*/ 	.word	0x00012ec0
        /*083c*/ 	.word	0x000000ff
        /*0840*/ 	.word	0x00017030
        /*0844*/ 	.short	0x0101
        /*0846*/ 	.byte	0x30
	.zero		1


	//   ....[54]....
        /*0848*/ 	.word	0x00013760
        /*084c*/ 	.word	0x000000ff
        /*0850*/ 	.word	0x00017000
        /*0854*/ 	.short	0x0107
        /*0856*/ 	.byte	0x30
	.zero		1


	//   ....[55]....
        /*0858*/ 	.word	0x000137c0
        /*085c*/ 	.word	0x000000ff
        /*0860*/ 	.word	0x00017000
        /*0864*/ 	.short	0x0101
        /*0866*/ 	.byte	0x30
	.zero		1


	//   ....[56]....
        /*0868*/ 	.word	0x000137f0
        /*086c*/ 	.word	0x000000ff
        /*0870*/ 	.word	0x00017020
        /*0874*/ 	.short	0x010a
        /*0876*/ 	.byte	0x30
	.zero		1


	//   ....[57]....
        /*0878*/ 	.word	0x00013ba0
        /*087c*/ 	.word	0x00000005
        /*0880*/ 	.word	0x00017080
        /*0884*/ 	.short	0x010a
        /*0886*/ 	.byte	0x3f
	.zero		1


	//   ....[58]....
        /*0888*/ 	.word	0x00013f60
        /*088c*/ 	.word	0x00000005
        /*0890*/ 	.word	0x00017070
        /*0894*/ 	.short	0x0107
        /*0896*/ 	.byte	0x3f
	.zero		1


	//   ....[59]....
        /*0898*/ 	.word	0x00013ff0
        /*089c*/ 	.word	0x00000005
        /*08a0*/ 	.word	0x00017070
        /*08a4*/ 	.short	0x0101
        /*08a6*/ 	.byte	0x3f
	.zero		1


	//   ....[60]....
        /*08a8*/ 	.word	0x00014020
        /*08ac*/ 	.word	0x00000005
        /*08b0*/ 	.word	0x00017040
        /*08b4*/ 	.short	0x010a
        /*08b6*/ 	.byte	0x3f
	.zero		1


	//   ....[61]....
        /*08b8*/ 	.word	0x00014360
        /*08bc*/ 	.word	0x00000005
        /*08c0*/ 	.word	0x00017030
        /*08c4*/ 	.short	0x0107
        /*08c6*/ 	.byte	0x3f
	.zero		1


	//   ....[62]....
        /*08c8*/ 	.word	0x00014400
        /*08cc*/ 	.word	0x00000005
        /*08d0*/ 	.word	0x00017030
        /*08d4*/ 	.short	0x0101
        /*08d6*/ 	.byte	0x3f
	.zero		1


	//   ....[63]....
        /*08d8*/ 	.word	0x00014480
        /*08dc*/ 	.word	0x00000003
        /*08e0*/ 	.word	0x00017070
        /*08e4*/ 	.short	0x010a
        /*08e6*/ 	.byte	0x3f
	.zero		1


	//   ....[64]....
        /*08e8*/ 	.word	0x00014510
        /*08ec*/ 	.word	0x00000003
        /*08f0*/ 	.word	0x00017060
        /*08f4*/ 	.short	0x010a
        /*08f6*/ 	.byte	0x3f
	.zero		1


	//   ....[65]....
        /*08f8*/ 	.word	0x00014940
        /*08fc*/ 	.word	0x00000003
        /*0900*/ 	.word	0x00017050
        /*0904*/ 	.short	0x0101
        /*0906*/ 	.byte	0x3f
	.zero		1


	//   ....[66]....
        /*0908*/ 	.word	0x000149e0
        /*090c*/ 	.word	0x00000003
        /*0910*/ 	.word	0x00000000
        /*0914*/ 	.short	0x0101
        /*0916*/ 	.byte	0x3f
	.zero		1


	//   ....[67]....
        /*0918*/ 	.word	0x00014ab0
        /*091c*/ 	.word	0x00000003
        /*0920*/ 	.word	0x00017070
        /*0924*/ 	.short	0x010a
        /*0926*/ 	.byte	0x3f
	.zero		1


	//   ....[68]....
        /*0928*/ 	.word	0x00014b50
        /*092c*/ 	.word	0x00000003
        /*0930*/ 	.word	0x00017060
        /*0934*/ 	.short	0x010a
        /*0936*/ 	.byte	0x3f
	.zero		1


	//   ....[69]....
        /*0938*/ 	.word	0x00014f80
        /*093c*/ 	.word	0x00000003
        /*0940*/ 	.word	0x00017050
        /*0944*/ 	.short	0x0101
        /*0946*/ 	.byte	0x3f
	.zero		1


	//   ....[70]....
        /*0948*/ 	.word	0x00015030
        /*094c*/ 	.word	0x00000003
        /*0950*/ 	.word	0x00000000
        /*0954*/ 	.short	0x0101
        /*0956*/ 	.byte	0x3f
	.zero		1


	//   ....[71]....
        /*0958*/ 	.word	0x000150a0
        /*095c*/ 	.word	0x00000007
        /*0960*/ 	.word	0x00017020
        /*0964*/ 	.short	0x010a
        /*0966*/ 	.byte	0x3f
	.zero		1


	//   ....[72]....
        /*0968*/ 	.word	0x000151c0
        /*096c*/ 	.word	0x00000005
        /*0970*/ 	.word	0x00017040
        /*0974*/ 	.short	0x010a
        /*0976*/ 	.byte	0x3f
	.zero		1


	//   ....[73]....
        /*0978*/ 	.word	0x00015260
        /*097c*/ 	.word	0x00000007
        /*0980*/ 	.word	0x00017040
        /*0984*/ 	.short	0x010a
        /*0986*/ 	.byte	0x3f
	.zero		1


	//   ....[74]....
        /*0988*/ 	.word	0x000152a0
        /*098c*/ 	.word	0x00000005
        /*0990*/ 	.word	0x00017060
        /*0994*/ 	.short	0x010a
        /*0996*/ 	.byte	0x3f
	.zero		1


	//   ....[75]....
        /*0998*/ 	.word	0x000152e0
        /*099c*/ 	.word	0x00000007
        /*09a0*/ 	.word	0x00017060
        /*09a4*/ 	.short	0x010a
        /*09a6*/ 	.byte	0x3f
	.zero		1


	//   ....[76]....
        /*09a8*/ 	.word	0x00015320
        /*09ac*/ 	.word	0x00000005
        /*09b0*/ 	.word	0x00017080
        /*09b4*/ 	.short	0x010a
        /*09b6*/ 	.byte	0x3f
	.zero		1


	//   ....[77]....
        /*09b8*/ 	.word	0x00015360
        /*09bc*/ 	.word	0x00000007
        /*09c0*/ 	.word	0x00017080
        /*09c4*/ 	.short	0x010a
        /*09c6*/ 	.byte	0x3f
	.zero		1


	//   ....[78]....
        /*09c8*/ 	.word	0x000153d0
        /*09cc*/ 	.word	0x00000003
        /*09d0*/ 	.word	0x00017000
        /*09d4*/ 	.short	0x010a
        /*09d6*/ 	.byte	0x3f
	.zero		1


	//   ....[79]....
        /*09d8*/ 	.word	0x00015430
        /*09dc*/ 	.word	0x00000003
        /*09e0*/ 	.word	0x00017030
        /*09e4*/ 	.short	0x010a
        /*09e6*/ 	.byte	0x3f
	.zero		1


	//   ....[80]....
        /*09e8*/ 	.word	0x00015490
        /*09ec*/ 	.word	0x0000000c
        /*09f0*/ 	.word	0x00017030
        /*09f4*/ 	.short	0x010a
        /*09f6*/ 	.byte	0x3f
	.zero		1


	//   ....[81]....
        /*09f8*/ 	.word	0x000154f0
        /*09fc*/ 	.word	0x0000000c
        /*0a00*/ 	.word	0x00017050
        /*0a04*/ 	.short	0x010a
        /*0a06*/ 	.byte	0x3f
	.zero		1


	//   ....[82]....
        /*0a08*/ 	.word	0x00015550
        /*0a0c*/ 	.word	0x0000000c
        /*0a10*/ 	.word	0x00017030
        /*0a14*/ 	.short	0x010a
        /*0a16*/ 	.byte	0x3f
	.zero		1


	//   ....[83]....
        /*0a18*/ 	.word	0x000155b0
        /*0a1c*/ 	.word	0x0000000c
        /*0a20*/ 	.word	0x00017050
        /*0a24*/ 	.short	0x010a
        /*0a26*/ 	.byte	0x3f
	.zero		1


	//   ....[84]....
        /*0a28*/ 	.word	0x00015610
        /*0a2c*/ 	.word	0x0000000c
        /*0a30*/ 	.word	0x00017030
        /*0a34*/ 	.short	0x010a
        /*0a36*/ 	.byte	0x3f
	.zero		1


	//   ....[85]....
        /*0a38*/ 	.word	0x00015670
        /*0a3c*/ 	.word	0x0000000c
        /*0a40*/ 	.word	0x00017050
        /*0a44*/ 	.short	0x010a
        /*0a46*/ 	.byte	0x3f
	.zero		1


	//   ....[86]....
        /*0a48*/ 	.word	0x000156d0
        /*0a4c*/ 	.word	0x00000005
        /*0a50*/ 	.word	0x00017050
        /*0a54*/ 	.short	0x010a
        /*0a56*/ 	.byte	0x3f
	.zero		1


	//   ....[87]....
        /*0a58*/ 	.word	0x000157b0
        /*0a5c*/ 	.word	0x00000002
        /*0a60*/ 	.word	0x00017080
        /*0a64*/ 	.short	0x010a
        /*0a66*/ 	.byte	0x3f
	.zero		1


	//   ....[88]....
        /*0a68*/ 	.word	0x00015b10
        /*0a6c*/ 	.word	0x00000002
        /*0a70*/ 	.word	0x00017040
        /*0a74*/ 	.short	0x010a
        /*0a76*/ 	.byte	0x3f
	.zero		1


	//   ....[89]....
        /*0a78*/ 	.word	0x00016170
        /*0a7c*/ 	.word	0x00000002
        /*0a80*/ 	.word	0x00017020
        /*0a84*/ 	.short	0x010a
        /*0a86*/ 	.byte	0x3f
	.zero		1


	//   ....[90]....
        /*0a88*/ 	.word	0x000161c0
        /*0a8c*/ 	.word	0x00000005
        /*0a90*/ 	.word	0x00017080
        /*0a94*/ 	.short	0x010a
        /*0a96*/ 	.byte	0x3f
	.zero		1


	//   ....[91]....
        /*0a98*/ 	.word	0x00016480
        /*0a9c*/ 	.word	0x00000005
        /*0aa0*/ 	.word	0x00017040
        /*0aa4*/ 	.short	0x010a
        /*0aa6*/ 	.byte	0x3f
	.zero		1


	//   ....[92]....
        /*0aa8*/ 	.word	0x00016740
        /*0aac*/ 	.word	0x00000003
        /*0ab0*/ 	.word	0x00017070
        /*0ab4*/ 	.short	0x010a
        /*0ab6*/ 	.byte	0x3f
	.zero		1


	//   ....[93]....
        /*0ab8*/ 	.word	0x00016790
        /*0abc*/ 	.word	0x00000003
        /*0ac0*/ 	.word	0x00017060
        /*0ac4*/ 	.short	0x010a
        /*0ac6*/ 	.byte	0x3f
	.zero		1


	//   ....[94]....
        /*0ac8*/ 	.word	0x000167e0
        /*0acc*/ 	.word	0x00000003
        /*0ad0*/ 	.word	0x00017070
        /*0ad4*/ 	.short	0x010a
        /*0ad6*/ 	.byte	0x3f
	.zero		1


	//   ....[95]....
        /*0ad8*/ 	.word	0x00016830
        /*0adc*/ 	.word	0x00000003
        /*0ae0*/ 	.word	0x00017060
        /*0ae4*/ 	.short	0x010a
        /*0ae6*/ 	.byte	0x3f
	.zero		1


	//   ....[96]....
        /*0ae8*/ 	.word	0x00016880
        /*0aec*/ 	.word	0x00000007
        /*0af0*/ 	.word	0x00017020
        /*0af4*/ 	.short	0x010a
        /*0af6*/ 	.byte	0x3f
	.zero		1


	//   ....[97]....
        /*0af8*/ 	.word	0x000168d0
        /*0afc*/ 	.word	0x00000005
        /*0b00*/ 	.word	0x00017040
        /*0b04*/ 	.short	0x010a
        /*0b06*/ 	.byte	0x3f
	.zero		1


	//   ....[98]....
        /*0b08*/ 	.word	0x00016920
        /*0b0c*/ 	.word	0x00000007
        /*0b10*/ 	.word	0x00017040
        /*0b14*/ 	.short	0x010a
        /*0b16*/ 	.byte	0x3f
	.zero		1


	//   ....[99]....
        /*0b18*/ 	.word	0x00016970
        /*0b1c*/ 	.word	0x00000005
        /*0b20*/ 	.word	0x00017060
        /*0b24*/ 	.short	0x010a
        /*0b26*/ 	.byte	0x3f
	.zero		1


	//   ....[100]....
        /*0b28*/ 	.word	0x000169c0
        /*0b2c*/ 	.word	0x00000007
        /*0b30*/ 	.word	0x00017060
        /*0b34*/ 	.short	0x010a
        /*0b36*/ 	.byte	0x3f
	.zero		1


	//   ....[101]....
        /*0b38*/ 	.word	0x00016a10
        /*0b3c*/ 	.word	0x00000005
        /*0b40*/ 	.word	0x00017080
        /*0b44*/ 	.short	0x010a
        /*0b46*/ 	.byte	0x3f
	.zero		1


	//----- nvinfo : EIATTR_NUM_MBARRIERS
	.align		4
.L_1222:
        /*0b48*/ 	.byte	0x03, 0x38
        /*0b4a*/ 	.short	0x0016


	//----- nvinfo : EIATTR_EXIT_INSTR_OFFSETS
	.align		4
        /*0b4c*/ 	.byte	0x04, 0x1c
        /*0b4e*/ 	.short	(.L_1224 - .L_1223)


	//   ....[0]....
.L_1223:
        /*0b50*/ 	.word	0x000153b0


	//----- nvinfo : EIATTR_MAX_THREADS
	.align		4
.L_1224:
        /*0b54*/ 	.byte	0x04, 0x05
        /*0b56*/ 	.short	(.L_1226 - .L_1225)
.L_1225:
        /*0b58*/ 	.word	0x00000200
        /*0b5c*/ 	.word	0x00000001
        /*0b60*/ 	.word	0x00000001


	//----- nvinfo : EIATTR_CRS_STACK_SIZE
	.align		4
.L_1226:
        /*0b64*/ 	.byte	0x04, 0x1e
        /*0b66*/ 	.short	(.L_1228 - .L_1227)
.L_1227:
        /*0b68*/ 	.word	0x00000000


	//----- nvinfo : EIATTR_CBANK_PARAM_SIZE
	.align		4
.L_1228:
        /*0b6c*/ 	.byte	0x03, 0x19
        /*0b6e*/ 	.short	0x0a70


	//----- nvinfo : EIATTR_PARAM_CBANK
	.align		4
        /*0b70*/ 	.byte	0x04, 0x0a
        /*0b72*/ 	.short	(.L_1230 - .L_1229)
	.align		4
.L_1229:
        /*0b74*/ 	.word	index@(.nv.constant0._ZN7cutlass13device_kernelIN5flash11enable_sm90INS1_16FlashAttnFwdSm90INS1_25CollectiveMainloopFwdSm90ILi2EN4cute5tupleIJNS5_1CILi1EEES8_S8_EEENS6_IJNS7_ILi192EEENS7_ILi128EEENS7_ILi96EEEEEELi96ENS_12float_e4m3_tEfNS_4arch4Sm90ELb0ELb1ELb1ELb0ELb1ELb0ELb0ELb1ELb1ELb1ELb1ELb0EEENS1_21CollectiveEpilogueFwdINS6_IJSA_SC_SB_EEES9_NS_10bfloat16_tESG_Li384ELb0ELb1ELb1ELb1EEENS1_19SingleTileSchedulerILb0ELb1ELb1ELi192EEEEEEEEEvNT_6ParamsE)
        /*0b78*/ 	.short	0x0210
        /*0b7a*/ 	.short	0x0a70


	//----- nvinfo : EIATTR_SW_WAR
	.align		4
.L_1230:
        /*0b7c*/ 	.byte	0x04, 0x36
        /*0b7e*/ 	.short	(.L_1232 - .L_1231)
.L_1231:
        /*0b80*/ 	.word	0x00000008
.L_1232:


//--------------------- .nv.info._ZN7cutlass13device_kernelIN5flash11enable_sm90INS1_16FlashAttnFwdSm90INS1_25CollectiveMainloopFwdSm90ILi2EN4cute5tupleIJNS5_1CILi1EEES8_S8_EEENS6_IJNS7_ILi192EEENS7_ILi128EEENS7_ILi96EEEEEELi96ENS_12float_e4m3_tEfNS_4arch4Sm90ELb0ELb1ELb1ELb1ELb1ELb0ELb0ELb1ELb1ELb1ELb1ELb0EEENS1_21CollectiveEpilogueFwdINS6_IJSA_SC_SB_EEES9_NS_10bfloat16_tESG_Li384ELb1ELb1ELb1ELb1EEENS1_36VarlenDynamicPersistentTileSchedulerILi192ELi128ELi384ELi128ELb1ELb1ELb1ELb1ELb0ELb1EEEEEEEEEvNT_6ParamsE --------------------------
	.section	.nv.info._ZN7cutlass13device_kernelIN5flash11enable_sm90INS1_16FlashAttnFwdSm90INS1_25CollectiveMainloopFwdSm90ILi2EN4cute5tupleIJNS5_1CILi1EEES8_S8_EEENS6_IJNS7_ILi192EEENS7_ILi128EEENS7_ILi96EEEEEELi96ENS_12float_e4m3_tEfNS_4arch4Sm90ELb0ELb1ELb1ELb1ELb1ELb0ELb0ELb1ELb1ELb1ELb1ELb0EEENS1_21CollectiveEpilogueFwdINS6_IJSA_SC_SB_EEES9_NS_10bfloat16_tESG_Li384ELb1ELb1ELb1ELb1EEENS1_36VarlenDynamicPersistentTileSchedulerILi192ELi128ELi384ELi128ELb1ELb1ELb1ELb1ELb0ELb1EEEEEEEEEvNT_6ParamsE,"",@"SHT_CUDA_INFO"
	.sectionflags	@""
	.align	4


	//----- nvinfo : EIATTR_CUDA_API_VERSION
	.align		4
        /*0000*/ 	.byte	0x04, 0x37
        /*0002*/ 	.short	(.L_1234 - .L_1233)
.L_1233:
        /*0004*/ 	.word	0x00000082


	//----- nvinfo : EIATTR_KPARAM_INFO
	.align		4
.L_1234:
        /*0008*/ 	.byte	0x04, 0x17
        /*000a*/ 	.short	(.L_1236 - .L_1235)
.L_1235:
        /*000c*/ 	.word	0x00000000
        /*0010*/ 	.short	0x0000
        /*0012*/ 	.short	0x0070
        /*0014*/ 	.byte	0x00, 0xf0, 0x01, 0x2a


	//----- nvinfo : EIATTR_SPARSE_MMA_MASK
	.align		4
.L_1236:
        /*0018*/ 	.byte	0x03, 0x50
        /*001a*/ 	.short	0x0000


	//----- nvinfo : EIATTR_MAXREG_COUNT
	.align		4
        /*001c*/ 	.byte	0x03, 0x1b
        /*001e*/ 	.short	0x0080


	//----- nvinfo : EIATTR_NUM_BARRIERS
	.align		4
        /*0020*/ 	.byte	0x02, 0x4c
        /*0022*/ 	.byte	0x09
	.zero		1


	//----- nvinfo : EIATTR_EXTERNS
	.align		4
        /*0024*/ 	.byte	0x04, 0x0f
        /*0026*/ 	.short	(.L_1238 - .L_1237)


	//   ....[0]....
	.align		4
.L_1237:
        /*0028*/ 	.word	index@(__assertfail)


	//----- nvinfo : EIATTR_ANNOTATIONS
	.align		4
.L_1238:
        /*002c*/ 	.byte	0x04, 0x55
        /*002e*/ 	.short	(.L_1240 - .L_1239)


	//   ....[0]....
.L_1239:
        /* <DEDUP_REMOVED lines=28> */


	//----- nvinfo : EIATTR_MERCURY_ISA_VERSION
	.align		4
.L_1240:
        /*01e0*/ 	.byte	0x03, 0x5f
        /*01e2*/ 	.short	0x0101


	//----- nvinfo : EIATTR_UNUSED_LOAD_BYTE_OFFSET
	.align		4
        /*01e4*/ 	.byte	0x04, 0x44
        /*01e6*/ 	.short	(.L_1242 - .L_1241)


	//   ....[0]....
.L_1241:
        /*01e8*/ 	.word	0x00000940
        /*01ec*/ 	.word	0x0000fff0


	//   ....[1]....
        /*01f0*/ 	.word	0x0000fcc0
        /*01f4*/ 	.word	0x0000fff0


	//----- nvinfo : EIATTR_INT_WARP_WIDE_INSTR_OFFSETS
	.align		4
.L_1242:
        /*01f8*/ 	.byte	0x04, 0x31
        /*01fa*/ 	.short	(.L_1244 - .L_1243)


	//   ....[0]....
.L_1243:
        /*01fc*/ 	.word	0x000000c0


	//   ....[1]....
        /*0200*/ 	.word	0x000000d0


	//   ....[2]....
        /*0204*/ 	.word	0x00000170


	//   ....[3]....
        /*0208*/ 	.word	0x00015210


	//   ....[4]....
        /*020c*/ 	.word	0x000152a0


	//   ....[5]....
        /*0210*/ 	.word	0x00018190


	//   ....[6]....
        /*0214*/ 	.word	0x00018220


	//----- nvinfo : EIATTR_COOP_GROUP_MASK_REGIDS
	.align		4
.L_1244:
        /*0218*/ 	.byte	0x04, 0x29
        /*021a*/ 	.short	(.L_1246 - .L_1245)


	//   ....[0]....
.L_1245:
        /*021c*/ 	.word	0xffffffff


	//   ....[1]....
        /*0220*/ 	.word	0xffffffff


	//   ....[2]....
        /*0224*/ 	.word	0xffffffff


	//   ....[3]....
        /*0228*/ 	.word	0xffffffff


	//   ....[4]....
        /*022c*/ 	.word	0xffffffff


	//   ....[5]....
        /*0230*/ 	.word	0xffffffff


	//   ....[6]....
        /*0234*/ 	.word	0xffffffff


	//   ....[7]....
        /*0238*/ 	.word	0xffffffff


	//   ....[8]....
        /*023c*/ 	.word	0xffffffff


	//   ....[9]....
        /*0240*/ 	.word	0xffffffff


	//   ....[10]....
        /*0244*/ 	.word	0xffffffff


	//   ....[11]....
        /*0248*/ 	.word	0xffffffff


	//   ....[12]....
        /*024c*/ 	.word	0xffffffff


	//   ....[13]....
        /*0250*/ 	.word	0xffffffff


	//   ....[14]....
        /*0254*/ 	.word	0xffffffff


	//   ....[15]....
        /*0258*/ 	.word	0xffffffff


	//   ....[16]....
        /*025c*/ 	.word	0xffffffff


	//   ....[17]....
        /*0260*/ 	.word	0xffffffff


	//   ....[18]....
        /*0264*/ 	.word	0xffffffff


	//   ....[19]....
        /*0268*/ 	.word	0xffffffff


	//   ....[20]....
        /*026c*/ 	.word	0xffffffff


	//   ....[21]....
        /*0270*/ 	.word	0xffffffff


	//   ....[22]....
        /*0274*/ 	.word	0xffffffff


	//   ....[23]....
        /*0278*/ 	.word	0xffffffff


	//   ....[24]....
        /*027c*/ 	.word	0xffffffff


	//   ....[25]....
        /*0280*/ 	.word	0xffffffff


	//   ....[26]....
        /*0284*/ 	.word	0xffffffff


	//   ....[27]....
        /*0288*/ 	.word	0xffffffff


	//   ....[28]....
        /*028c*/ 	.word	0xffffffff


	//   ....[29]....
        /*0290*/ 	.word	0xffffffff


	//   ....[30]....
        /*0294*/ 	.word	0xffffffff


	//   ....[31]....
        /*0298*/ 	.word	0xffffffff


	//   ....[32]....
        /*029c*/ 	.word	0xffffffff


	//   ....[33]....
        /*02a0*/ 	.word	0xffffffff


	//   ....[34]....
        /*02a4*/ 	.word	0xffffffff


	//   ....[35]....
        /*02a8*/ 	.word	0xffffffff


	//   ....[36]....
        /*02ac*/ 	.word	0xffffffff


	//   ....[37]....
        /*02b0*/ 	.word	0xffffffff


	//   ....[38]....
        /*02b4*/ 	.word	0xffffffff


	//   ....[39]....
        /*02b8*/ 	.word	0xffffffff


	//   ....[40]....
        /*02bc*/ 	.word	0xffffffff


	//   ....[41]....
        /*02c0*/ 	.word	0xffffffff


	//   ....[42]....
        /*02c4*/ 	.word	0xffffffff


	//   ....[43]....
        /*02c8*/ 	.word	0xffffffff


	//   ....[44]....
        /*02cc*/ 	.word	0xffffffff


	//   ....[45]....
        /*02d0*/ 	.word	0xffffffff


	//   ....[46]....
        /*02d4*/ 	.word	0xffffffff


	//   ....[47]....
        /*02d8*/ 	.word	0xffffffff


	//   ....[48]....
        /*02dc*/ 	.word	0xffffffff


	//   ....[49]....
        /*02e0*/ 	.word	0xffffffff


	//   ....[50]....
        /*02e4*/ 	.word	0xffffffff


	//   ....[51]....
        /*02e8*/ 	.word	0xffffffff


	//   ....[52]....
        /*02ec*/ 	.word	0xffffffff


	//   ....[53]....
        /*02f0*/ 	.word	0xffffffff


	//   ....[54]....
        /*02f4*/ 	.word	0xffffffff


	//   ....[55]....
        /*02f8*/ 	.word	0xffffffff


	//   ....[56]....
        /*02fc*/ 	.word	0xffffffff


	//   ....[57]....
        /*0300*/ 	.word	0xffffffff


	//   ....[58]....
        /*0304*/ 	.word	0xffffffff


	//   ....[59]....
        /*0308*/ 	.word	0xffffffff


	//   ....[60]....
        /*030c*/ 	.word	0xffffffff


	//   ....[61]....
        /*0310*/ 	.word	0xffffffff


	//   ....[62]....
        /*0314*/ 	.word	0xffffffff


	//   ....[63]....
        /*0318*/ 	.word	0xffffffff


	//   ....[64]....
        /*031c*/ 	.word	0xffffffff


	//   ....[65]....
        /*0320*/ 	.word	0xffffffff


	//   ....[66]....
        /*0324*/ 	.word	0xffffffff


	//   ....[67]....
        /*0328*/ 	.word	0xffffffff


	//   ....[68]....
        /*032c*/ 	.word	0xffffffff


	//   ....[69]....
        /*0330*/ 	.word	0xffffffff


	//   ....[70]....
        /*0334*/ 	.word	0xffffffff


	//   ....[71]....
        /*0338*/ 	.word	0xffffffff


	//   ....[72]....
        /*033c*/ 	.word	0xffffffff


	//   ....[73]....
        /*0340*/ 	.word	0xffffffff


	//   ....[74]....
        /*0344*/ 	.word	0xffffffff


	//   ....[75]....
        /*0348*/ 	.word	0xffffffff


	//   ....[76]....
        /*034c*/ 	.word	0xffffffff


	//   ....[77]....
        /*0350*/ 	.word	0xffffffff


	//   ....[78]....
        /*0354*/ 	.word	0xffffffff


	//   ....[79]....
        /*0358*/ 	.word	0xffffffff


	//   ....[80]....
        /*035c*/ 	.word	0xffffffff


	//   ....[81]....
        /*0360*/ 	.word	0xffffffff


	//   ....[82]....
        /*0364*/ 	.word	0xffffffff


	//   ....[83]....
        /*0368*/ 	.word	0xffffffff


	//   ....[84]....
        /*036c*/ 	.word	0xffffffff


	//   ....[85]....
        /*0370*/ 	.word	0xffffffff


	//   ....[86]....
        /*0374*/ 	.word	0xffffffff


	//   ....[87]....
        /*0378*/ 	.word	0xffffffff


	//   ....[88]....
        /*037c*/ 	.word	0xffffffff


	//   ....[89]....
        /*0380*/ 	.word	0xffffffff


	//   ....[90]....
        /*0384*/ 	.word	0xffffffff


	//   ....[91]....
        /*0388*/ 	.word	0xffffffff


	//   ....[92]....
        /*038c*/ 	.word	0xffffffff


	//   ....[93]....
        /*0390*/ 	.word	0xffffffff


	//   ....[94]....
        /*0394*/ 	.word	0xffffffff


	//   ....[95]....
        /*0398*/ 	.word	0xffffffff


	//   ....[96]....
        /*039c*/ 	.word	0xffffffff


	//   ....[97]....
        /*03a0*/ 	.word	0xffffffff


	//   ....[98]....
        /*03a4*/ 	.word	0xffffffff


	//   ....[99]....
        /*03a8*/ 	.word	0xffffffff


	//   ....[100]....
        /*03ac*/ 	.word	0xffffffff


	//   ....[101]....
        /*03b0*/ 	.word	0xffffffff


	//   ....[102]....
        /*03b4*/ 	.word	0xffffffff


	//   ....[103]....
        /*03b8*/ 	.word	0xffffffff


	//   ....[104]....
        /*03bc*/ 	.word	0xffffffff


	//   ....[105]....
        /*03c0*/ 	.word	0xffffffff


	//   ....[106]....
        /*03c4*/ 	.word	0xffffffff


	//   ....[107]....
        /*03c8*/ 	.word	0xffffffff


	//   ....[108]....
        /*03cc*/ 	.word	0xffffffff


	//   ....[109]....
        /*03d0*/ 	.word	0xffffffff


	//   ....[110]....
        /*03d4*/ 	.word	0xffffffff


	//   ....[111]....
        /*03d8*/ 	.word	0xffffffff


	//   ....[112]....
        /*03dc*/ 	.word	0xffffffff


	//   ....[113]....
        /*03e0*/ 	.word	0xffffffff


	//   ....[114]....
        /*03e4*/ 	.word	0xffffffff


	//   ....[115]....
        /*03e8*/ 	.word	0xffffffff


	//   ....[116]....
        /*03ec*/ 	.word	0xffffffff


	//   ....[117]....
        /*03f0*/ 	.word	0xffffffff


	//   ....[118]....
        /*03f4*/ 	.word	0xffffffff


	//   ....[119]....
        /*03f8*/ 	.word	0xffffffff


	//   ....[120]....
        /*03fc*/ 	.word	0xffffffff


	//   ....[121]....
        /*0400*/ 	.word	0xffffffff


	//   ....[122]....
        /*0404*/ 	.word	0xffffffff


	//   ....[123]....
        /*0408*/ 	.word	0xffffffff


	//   ....[124]....
        /*040c*/ 	.word	0xffffffff


	//   ....[125]....
        /*0410*/ 	.word	0xffffffff


	//   ....[126]....
        /*0414*/ 	.word	0xffffffff


	//   ....[127]....
        /*0418*/ 	.word	0xffffffff


	//   ....[128]....
        /*041c*/ 	.word	0xffffffff


	//   ....[129]....
        /*0420*/ 	.word	0xffffffff


	//   ....[130]....
        /*0424*/ 	.word	0xffffffff


	//   ....[131]....
        /*0428*/ 	.word	0xffffffff


	//   ....[132]....
        /*042c*/ 	.word	0xffffffff


	//   ....[133]....
        /*0430*/ 	.word	0xffffffff


	//   ....[134]....
        /*0434*/ 	.word	0xffffffff


	//   ....[135]....
        /*0438*/ 	.word	0xffffffff


	//   ....[136]....
        /*043c*/ 	.word	0xffffffff


	//   ....[137]....
        /*0440*/ 	.word	0xffffffff


	//   ....[138]....
        /*0444*/ 	.word	0xffffffff


	//   ....[139]....
        /*0448*/ 	.word	0xffffffff


	//   ....[140]....
        /*044c*/ 	.word	0xffffffff


	//   ....[141]....
        /*0450*/ 	.word	0xffffffff


	//   ....[142]....
        /*0454*/ 	.word	0xffffffff


	//   ....[143]....
        /*0458*/ 	.word	0xffffffff


	//   ....[144]....
        /*045c*/ 	.word	0xffffffff


	//   ....[145]....
        /*0460*/ 	.word	0xffffffff


	//   ....[146]....
        /*0464*/ 	.word	0xffffffff


	//   ....[147]....
        /*0468*/ 	.word	0xffffffff


	//   ....[148]....
        /*046c*/ 	.word	0xffffffff


	//   ....[149]....
        /*0470*/ 	.word	0xffffffff


	//   ....[150]....
        /*0474*/ 	.word	0xffffffff


	//   ....[151]....
        /*0478*/ 	.word	0xffffffff


	//   ....[152]....
        /*047c*/ 	.word	0xffffffff


	//   ....[153]....
        /*0480*/ 	.word	0xffffffff


	//   ....[154]....
        /*0484*/ 	.word	0xffffffff


	//   ....[155]....
        /*0488*/ 	.word	0x0500000f


	//   ....[156]....
        /*048c*/ 	.word	0x0500000f


	//   ....[157]....
        /*0490*/ 	.word	0x0500000f


	//   ....[158]....
        /*0494*/ 	.word	0x0500000f


	//   ....[159]....
        /*0498*/ 	.word	0x0500000f


	//   ....[160]....
        /*049c*/ 	.word	0x0500000f


	//   ....[161]....
        /*04a0*/ 	.word	0x0500000f


	//   ....[162]....
        /*04a4*/ 	.word	0x0500000f


	//   ....[163]....
        /*04a8*/ 	.word	0x0500000f


	//   ....[164]....
        /*04ac*/ 	.word	0x0500000f


	//   ....[165]....
        /*04b0*/ 	.word	0x0500000f


	//   ....[166]....
        /*04b4*/ 	.word	0x0500000f


	//   ....[167]....
        /*04b8*/ 	.word	0x0500000f


	//   ....[168]....
        /*04bc*/ 	.word	0x0500000f


	//   ....[169]....
        /*04c0*/ 	.word	0x0500000f


	//   ....[170]....
        /*04c4*/ 	.word	0x0500000f


	//   ....[171]....
        /*04c8*/ 	.word	0x0500000f


	//   ....[172]....
        /*04cc*/ 	.word	0x0500000f


	//   ....[173]....
        /*04d0*/ 	.word	0x0500000f


	//   ....[174]....
        /*04d4*/ 	.word	0x0500000f


	//   ....[175]....
        /*04d8*/ 	.word	0x0500000f


	//   ....[176]....
        /*04dc*/ 	.word	0x0500000f


	//   ....[177]....
        /*04e0*/ 	.word	0x0500000f


	//   ....[178]....
        /*04e4*/ 	.word	0x0500000f


	//----- nvinfo : EIATTR_COOP_GROUP_INSTR_OFFSETS
	.align		4
.L_1246:
        /*04e8*/ 	.byte	0x04, 0x28
        /*04ea*/ 	.short	(.L_1248 - .L_1247)


	//   ....[0]....
.L_1247:
        /*04ec*/ 	.word	0x00000070


	//   ....[1]....
        /*04f0*/ 	.word	0x000000b0


	//   ....[2]....
        /*04f4*/ 	.word	0x000002d0


	//   ....[3]....
        /*04f8*/ 	.word	0x00000430


	//   ....[4]....
        /*04fc*/ 	.word	0x00000550


	//   ....[5]....
        /*0500*/ 	.word	0x000006b0


	//   ....[6]....
        /*0504*/ 	.word	0x00001dd0


	//   ....[7]....
        /*0508*/ 	.word	0x00002710


	//   ....[8]....
        /*050c*/ 	.word	0x000030b0


	//   ....[9]....
        /*0510*/ 	.word	0x000044c0


	//   ....[10]....
        /*0514*/ 	.word	0x000045e0


	//   ....[11]....
        /*0518*/ 	.word	0x00004dd0


	//   ....[12]....
        /*051c*/ 	.word	0x00004e50


	//   ....[13]....
        /*0520*/ 	.word	0x00006490


	//   ....[14]....
        /*0524*/ 	.word	0x00006dc0


	//   ....[15]....
        /*0528*/ 	.word	0x00007e50


	//   ....[16]....
        /*052c*/ 	.word	0x00007f50


	//   ....[17]....
        /*0530*/ 	.word	0x000084a0


	//   ....[18]....
        /*0534*/ 	.word	0x00008520


	//   ....[19]....
        /*0538*/ 	.word	0x0000a4c0


	//   ....[20]....
        /*053c*/ 	.word	0x0000a520


	//   ....[21]....
        /*0540*/ 	.word	0x0000a910


	//   ....[22]....
        /*0544*/ 	.word	0x0000a930


	//   ....[23]....
        /*0548*/ 	.word	0x0000c280


	//   ....[24]....
        /*054c*/ 	.word	0x0000cb90


	//   ....[25]....
        /*0550*/ 	.word	0x0000daf0


	//   ....[26]....
        /*0554*/ 	.word	0x0000dbe0


	//   ....[27]....
        /*0558*/ 	.word	0x0000e300


	//   ....[28]....
        /*055c*/ 	.word	0x0000e380


	//   ....[29]....
        /*0560*/ 	.word	0x0000f5f0


	//   ....[30]....
        /*0564*/ 	.word	0x0000f610


	//   ....[31]....
        /*0568*/ 	.word	0x0000f690


	//   ....[32]....
        /*056c*/ 	.word	0x0000f6a0


	//   ....[33]....
        /*0570*/ 	.word	0x00010130


	//   ....[34]....
        /*0574*/ 	.word	0x00010140


	//   ....[35]....
        /*0578*/ 	.word	0x00010150


	//   ....[36]....
        /*057c*/ 	.word	0x00010170


	//   ....[37]....
        /*0580*/ 	.word	0x00010190


	//   ....[38]....
        /*0584*/ 	.word	0x00010200


	//   ....[39]....
        /*0588*/ 	.word	0x00010240


	//   ....[40]....
        /*058c*/ 	.word	0x00010280


	//   ....[41]....
        /*0590*/ 	.word	0x000102b0


	//   ....[42]....
        /*0594*/ 	.word	0x000102e0


	//   ....[43]....
        /*0598*/ 	.word	0x00010310


	//   ....[44]....
        /*059c*/ 	.word	0x00010340


	//   ....[45]....
        /*05a0*/ 	.word	0x00010370


	//   ....[46]....
        /*05a4*/ 	.word	0x000103b0


	//   ....[47]....
        /*05a8*/ 	.word	0x000103f0


	//   ....[48]....
        /*05ac*/ 	.word	0x00010420


	//   ....[49]....
        /*05b0*/ 	.word	0x00010450


	//   ....[50]....
        /*05b4*/ 	.word	0x00010480


	//   ....[51]....
        /*05b8*/ 	.word	0x00010490


	//   ....[52]....
        /*05bc*/ 	.word	0x000104a0


	//   ....[53]....
        /*05c0*/ 	.word	0x000104c0


	//   ....[54]....
        /*05c4*/ 	.word	0x000104d0


	//   ....[55]....
        /*05c8*/ 	.word	0x000104e0


	//   ....[56]....
        /*05cc*/ 	.word	0x000104f0


	//   ....[57]....
        /*05d0*/ 	.word	0x00010500


	//   ....[58]....
        /*05d4*/ 	.word	0x00010520


	//   ....[59]....
        /*05d8*/ 	.word	0x00010530


	//   ....[60]....
        /*05dc*/ 	.word	0x00010560


	//   ....[61]....
        /*05e0*/ 	.word	0x00010580


	//   ....[62]....
        /*05e4*/ 	.word	0x00010590


	//   ....[63]....
        /*05e8*/ 	.word	0x000105c0


	//   ....[64]....
        /*05ec*/ 	.word	0x000105d0


	//   ....[65]....
        /*05f0*/ 	.word	0x000105e0


	//   ....[66]....
        /*05f4*/ 	.word	0x000105f0


	//   ....[67]....
        /*05f8*/ 	.word	0x00010600


	//   ....[68]....
        /*05fc*/ 	.word	0x00010620


	//   ....[69]....
        /*0600*/ 	.word	0x00010640


	//   ....[70]....
        /*0604*/ 	.word	0x00010650


	//   ....[71]....
        /*0608*/ 	.word	0x00010670


	//   ....[72]....
        /*060c*/ 	.word	0x000106a0


	//   ....[73]....
        /*0610*/ 	.word	0x000106d0


	//   ....[74]....
        /*0614*/ 	.word	0x00010700


	//   ....[75]....
        /*0618*/ 	.word	0x00010730


	//   ....[76]....
        /*061c*/ 	.word	0x00010760


	//   ....[77]....
        /*0620*/ 	.word	0x00010790


	//   ....[78]....
        /*0624*/ 	.word	0x000107c0


	//   ....[79]....
        /*0628*/ 	.word	0x000107f0


	//   ....[80]....
        /*062c*/ 	.word	0x00010820


	//   ....[81]....
        /*0630*/ 	.word	0x00011030


	//   ....[82]....
        /*0634*/ 	.word	0x00011040


	//   ....[83]....
        /*0638*/ 	.word	0x00011050


	//   ....[84]....
        /*063c*/ 	.word	0x000110a0


	//   ....[85]....
        /*0640*/ 	.word	0x000117c0


	//   ....[86]....
        /*0644*/ 	.word	0x000117d0


	//   ....[87]....
        /*0648*/ 	.word	0x000118d0


	//   ....[88]....
        /*064c*/ 	.word	0x000118f0


	//   ....[89]....
        /*0650*/ 	.word	0x00011e10


	//   ....[90]....
        /*0654*/ 	.word	0x00011e40


	//   ....[91]....
        /*0658*/ 	.word	0x00012180


	//   ....[92]....
        /*065c*/ 	.word	0x00012190


	//   ....[93]....
        /*0660*/ 	.word	0x00012e10


	//   ....[94]....
        /*0664*/ 	.word	0x00012e20


	//   ....[95]....
        /*0668*/ 	.word	0x00012f20


	//   ....[96]....
        /*066c*/ 	.word	0x00012f40


	//   ....[97]....
        /*0670*/ 	.word	0x000130c0


	//   ....[98]....
        /*0674*/ 	.word	0x000132d0


	//   ....[99]....
        /*0678*/ 	.word	0x00013300


	//   ....[100]....
        /*067c*/ 	.word	0x00013330


	//   ....[101]....
        /*0680*/ 	.word	0x00013360


	//   ....[102]....
        /*0684*/ 	.word	0x00013390


	//   ....[103]....
        /*0688*/ 	.word	0x000133e0


	//   ....[104]....
        /*068c*/ 	.word	0x00013560


	//   ....[105]....
        /*0690*/ 	.word	0x00013590


	//   ....[106]....
        /*0694*/ 	.word	0x000135c0


	//   ....[107]....
        /*0698*/ 	.word	0x000135f0


	//   ....[108]....
        /*069c*/ 	.word	0x00013620


	//   ....[109]....
        /*06a0*/ 	.word	0x00013650


	//   ....[110]....
        /*06a4*/ 	.word	0x000136e0


	//   ....[111]....
        /*06a8*/ 	.word	0x00013740


	//   ....[112]....
        /*06ac*/ 	.word	0x00013750


	//   ....[113]....
        /*06b0*/ 	.word	0x000137a0


	//   ....[114]....
        /*06b4*/ 	.word	0x00015e50


	//   ....[115]....
        /*06b8*/ 	.word	0x00015e90


	//   ....[116]....
        /*06bc*/ 	.word	0x00015eb0


	//   ....[117]....
        /*06c0*/ 	.word	0x00015f80


	//   ....[118]....
        /*06c4*/ 	.word	0x00016300


	//   ....[119]....
        /*06c8*/ 	.word	0x00016310


	//   ....[120]....
        /*06cc*/ 	.word	0x00016320


	//   ....[121]....
        /*06d0*/ 	.word	0x00016330


	//   ....[122]....
        /*06d4*/ 	.word	0x00016c70


	//   ....[123]....
        /*06d8*/ 	.word	0x00016ca0


	//   ....[124]....
        /*06dc*/ 	.word	0x00016cc0


	//   ....[125]....
        /*06e0*/ 	.word	0x00016cd0


	//   ....[126]....
        /*06e4*/ 	.word	0x00016ce0


	//   ....[127]....
        /*06e8*/ 	.word	0x00016de0


	//   ....[128]....
        /*06ec*/ 	.word	0x00017510


	//   ....[129]....
        /*06f0*/ 	.word	0x00017530


	//   ....[130]....
        /*06f4*/ 	.word	0x00017540


	//   ....[131]....
        /*06f8*/ 	.word	0x000175a0


	//   ....[132]....
        /*06fc*/ 	.word	0x000178f0


	//   ....[133]....
        /*0700*/ 	.word	0x00017900


	//   ....[134]....
        /*0704*/ 	.word	0x00017910


	//   ....[135]....
        /*0708*/ 	.word	0x00017970


	//   ....[136]....
        /*070c*/ 	.word	0x00018b00


	//   ....[137]....
        /*0710*/ 	.word	0x00018b30


	//   ....[138]....
        /*0714*/ 	.word	0x00018b60


	//   ....[139]....
        /*0718*/ 	.word	0x00018ba0


	//   ....[140]....
        /*071c*/ 	.word	0x00018bb0


	//   ....[141]....
        /*0720*/ 	.word	0x00018be0


	//   ....[142]....
        /*0724*/ 	.word	0x00018bf0


	//   ....[143]....
        /*0728*/ 	.word	0x00018c30


	//   ....[144]....
        /*072c*/ 	.word	0x00018d90


	//   ....[145]....
        /*0730*/ 	.word	0x00018dd0


	//   ....[146]....
        /*0734*/ 	.word	0x00018e00


	//   ....[147]....
        /*0738*/ 	.word	0x00018e30


	//   ....[148]....
        /*073c*/ 	.word	0x00018e60


	//   ....[149]....
        /*0740*/ 	.word	0x00018e90


	//   ....[150]....
        /*0744*/ 	.word	0x00018f10


	//   ....[151]....
        /*0748*/ 	.word	0x00018f50


	//   ....[152]....
        /*074c*/ 	.word	0x00018f60


	//   ....[153]....
        /*0750*/ 	.word	0x00018fa0


	//   ....[154]....
        /*0754*/ 	.word	0x00019ab0


	//   ....[155]....
        /*0758*/ 	.word	0x0001a180


	//   ....[156]....
        /*075c*/ 	.word	0x0001a260


	//   ....[157]....
        /*0760*/ 	.word	0x0001a300


	//   ....[158]....
        /*0764*/ 	.word	0x0001a480


	//   ....[159]....
        /*0768*/ 	.word	0x0001a520


	//   ....[160]....
        /*076c*/ 	.word	0x0001a610


	//   ....[161]....
        /*0770*/ 	.word	0x0001a6a0


	//   ....[162]....
        /*0774*/ 	.word	0x0001a700


	//   ....[163]....
        /*0778*/ 	.word	0x0001a7a0


	//   ....[164]....
        /*077c*/ 	.word	0x0001a8b0


	//   ....[165]....
        /*0780*/ 	.word	0x0001a910


	//   ....[166]....
        /*0784*/ 	.word	0x0001a970


	//   ....[167]....
        /*0788*/ 	.word	0x0001aa10


	//   ....[168]....
        /*078c*/ 	.word	0x0001aad0


	//   ....[169]....
        /*0790*/ 	.word	0x0001ab50


	//   ....[170]....
        /*0794*/ 	.word	0x0001ad00


	//   ....[171]....
        /*0798*/ 	.word	0x0001ada0


	//   ....[172]....
        /*079c*/ 	.word	0x0001ae00


	//   ....[173]....
        /*07a0*/ 	.word	0x0001aed0


	//   ....[174]....
        /*07a4*/ 	.word	0x0001afc0


	//   ....[175]....
        /*07a8*/ 	.word	0x0001b050


	//   ....[176]....
        /*07ac*/ 	.word	0x0001b0b0


	//   ....[177]....
        /*07b0*/ 	.word	0x0001b180


	//   ....[178]....
        /*07b4*/ 	.word	0x0001b3e0


	//----- nvinfo : EIATTR_REG_RECONFIG
	.align		4
.L_1248:
        /*07b8*/ 	.byte	0x01, 0x54
	.zero		2


	//----- nvinfo : EIATTR_SYSCALL_OFFSETS
	.align		4
        /*07bc*/ 	.byte	0x04, 0x46
        /*07be*/ 	.short	(.L_1250 - .L_1249)


	//   ....[0]....
.L_1249:
        /*07c0*/ 	.word	0x00001f80


	//   ....[1]....
        /*07c4*/ 	.word	0x00015410


	//   ....[2]....
        /*07c8*/ 	.word	0x00015580


	//   ....[3]....
        /*07cc*/ 	.word	0x000156d0


	//   ....[4]....
        /*07d0*/ 	.word	0x00015810


	//   ....[5]....
        /*07d4*/ 	.word	0x000166f0


	//----- nvinfo : EIATTR_MBARRIER_INSTR_OFFSETS
	.align		4
.L_1250:
        /*07d8*/ 	.byte	0x04, 0x39
        /*07da*/ 	.short	(.L_1252 - .L_1251)


	//   ....[0]....
.L_1251:
        /*07dc*/ 	.word	0x00000180
        /*07e0*/ 	.word	0x000000ff
        /*07e4*/ 	.word	0x00019c00
        /*07e8*/ 	.short	0x0100
        /*07ea*/ 	.byte	0x08
	.zero		1


	//   ....[1]....
        /*07ec*/ 	.word	0x00000190
        /*07f0*/ 	.word	0x000000ff
        /*07f4*/ 	.word	0x00019c20
        /*07f8*/ 	.short	0x0100
        /*07fa*/ 	.byte	0x08
	.zero		1


	//   ....[2]....
        /*07fc*/ 	.word	0x00000280
        /*0800*/ 	.word	0x000000ff
        /*0804*/ 	.word	0x00019c30
        /*0808*/ 	.short	0x0100
        /*080a*/ 	.byte	0x08
	.zero		1


	//   ....[3]....
        /*080c*/ 	.word	0x00000290
        /*0810*/ 	.word	0x000000ff
        /*0814*/ 	.word	0x00019c40
        /*0818*/ 	.short	0x0100
        /*081a*/ 	.byte	0x08
	.zero		1


	//   ....[4]....
        /*081c*/ 	.word	0x000002a0
        /*0820*/ 	.word	0x000000ff
        /*0824*/ 	.word	0x00019c38
        /*0828*/ 	.short	0x0100
        /*082a*/ 	.byte	0x08
	.zero		1


	//   ....[5]....
        /*082c*/ 	.word	0x000002b0
        /*0830*/ 	.word	0x000000ff
        /*0834*/ 	.word	0x00019c48
        /*0838*/ 	.short	0x0100
        /*083a*/ 	.byte	0x08
	.zero		1


	//   ....[6]....
        /*083c*/ 	.word	0x000003e0
        /*0840*/ 	.word	0x000000ff
        /*0844*/ 	.word	0x00019c50
        /*0848*/ 	.short	0x0100
        /*084a*/ 	.byte	0x08
	.zero		1


	//   ....[7]....
        /*084c*/ 	.word	0x000003f0
        /*0850*/ 	.word	0x000000ff
        /*0854*/ 	.word	0x00019c60
        /*0858*/ 	.short	0x0100
        /*085a*/ 	.byte	0x08
	.zero		1


	//   ....[8]....
        /*085c*/ 	.word	0x00000400
        /*0860*/ 	.word	0x000000ff
        /*0864*/ 	.word	0x00019c58
        /*0868*/ 	.short	0x0100
        /*086a*/ 	.byte	0x08
	.zero		1


	//   ....[9]....
        /*086c*/ 	.word	0x00000410
        /*0870*/ 	.word	0x000000ff
        /*0874*/ 	.word	0x00019c68
        /*0878*/ 	.short	0x0100
        /*087a*/ 	.byte	0x08
	.zero		1


	//   ....[10]....
        /*087c*/ 	.word	0x00000500
        /*0880*/ 	.word	0x000000ff
        /*0884*/ 	.word	0x00019c70
        /*0888*/ 	.short	0x0100
        /*088a*/ 	.byte	0x06
	.zero		1


	//   ....[11]....
        /*088c*/ 	.word	0x00000510
        /*0890*/ 	.word	0x000000ff
        /*0894*/ 	.word	0x00019c80
        /*0898*/ 	.short	0x0100
        /*089a*/ 	.byte	0x06
	.zero		1


	//   ....[12]....
        /*089c*/ 	.word	0x00000520
        /*08a0*/ 	.word	0x000000ff
        /*08a4*/ 	.word	0x00019c78
        /*08a8*/ 	.short	0x0100
        /*08aa*/ 	.byte	0x06
	.zero		1


	//   ....[13]....
        /*08ac*/ 	.word	0x00000530
        /*08b0*/ 	.word	0x000000ff
        /*08b4*/ 	.word	0x00019c88
        /*08b8*/ 	.short	0x0100
        /*08ba*/ 	.byte	0x06
	.zero		1


	//   ....[14]....
        /*08bc*/ 	.word	0x00000660
        /*08c0*/ 	.word	0x000000ff
        /*08c4*/ 	.word	0x00019c90
        /*08c8*/ 	.short	0x0100
        /*08ca*/ 	.byte	0x08
	.zero		1


	//   ....[15]....
        /*08cc*/ 	.word	0x00000670
        /*08d0*/ 	.word	0x000000ff
        /*08d4*/ 	.word	0x00019ca0
        /*08d8*/ 	.short	0x0100
        /*08da*/ 	.byte	0x08
	.zero		1


	//   ....[16]....
        /*08dc*/ 	.word	0x00000680
        /*08e0*/ 	.word	0x000000ff
        /*08e4*/ 	.word	0x00019c98
        /*08e8*/ 	.short	0x0100
        /*08ea*/ 	.byte	0x08
	.zero		1


	//   ....[17]....
        /*08ec*/ 	.word	0x00000690
        /*08f0*/ 	.word	0x000000ff
        /*08f4*/ 	.word	0x00019ca8
        /*08f8*/ 	.short	0x0100
        /*08fa*/ 	.byte	0x08
	.zero		1


	//   ....[18]....
        /*08fc*/ 	.word	0x000007e0
        /*0900*/ 	.word	0x000000ff
        /*0904*/ 	.word	0x00019cb0
        /*0908*/ 	.short	0x0100
        /*090a*/ 	.byte	0x08
	.zero		1


	//   ....[19]....
        /*090c*/ 	.word	0x000007f0
        /*0910*/ 	.word	0x000000ff
        /*0914*/ 	.word	0x00019cc0
        /*0918*/ 	.short	0x0100
        /*091a*/ 	.byte	0x08
	.zero		1


	//   ....[20]....
        /*091c*/ 	.word	0x00000800
        /*0920*/ 	.word	0x000000ff
        /*0924*/ 	.word	0x00019cb8
        /*0928*/ 	.short	0x0100
        /*092a*/ 	.byte	0x08
	.zero		1


	//   ....[21]....
        /*092c*/ 	.word	0x00000810
        /*0930*/ 	.word	0x000000ff
        /*0934*/ 	.word	0x00019cc8
        /*0938*/ 	.short	0x0100
        /*093a*/ 	.byte	0x08
	.zero		1


	//   ....[22]....
        /*093c*/ 	.word	0x00002270
        /*0940*/ 	.word	0x000000ff
        /*0944*/ 	.word	0x00019c00
        /*0948*/ 	.short	0x010a
        /*094a*/ 	.byte	0x2e
	.zero		1


	//   ....[23]....
        /*094c*/ 	.word	0x00002310
        /*0950*/ 	.word	0x00000002
        /*0954*/ 	.word	0x00019c30
        /*0958*/ 	.short	0x010a
        /*095a*/ 	.byte	0x3f
	.zero		1


	//   ....[24]....
        /*095c*/ 	.word	0x00002350
        /*0960*/ 	.word	0x00000002
        /*0964*/ 	.word	0x00019c30
        /*0968*/ 	.short	0x010a
        /*096a*/ 	.byte	0x3f
	.zero		1


	//   ....[25]....
        /*096c*/ 	.word	0x00002a70
        /*0970*/ 	.word	0x000000ff
        /*0974*/ 	.word	0x00000000
        /*0978*/ 	.short	0x0101
        /*097a*/ 	.byte	0x06
	.zero		1


	//   ....[26]....
        /*097c*/ 	.word	0x00005f00
        /*0980*/ 	.word	0x000000ff
        /*0984*/ 	.word	0x00019c30
        /*0988*/ 	.short	0x010a
        /*098a*/ 	.byte	0x14
	.zero		1


	//   ....[27]....
        /*098c*/ 	.word	0x00005f40
        /*0990*/ 	.word	0x000000ff
        /*0994*/ 	.word	0x00019c30
        /*0998*/ 	.short	0x010a
        /*099a*/ 	.byte	0x14
	.zero		1


	//   ....[28]....
        /*099c*/ 	.word	0x000060a0
        /*09a0*/ 	.word	0x000000ff
        /*09a4*/ 	.word	0x00019c50
        /*09a8*/ 	.short	0x010a
        /*09aa*/ 	.byte	0x0a
	.zero		1


	//   ....[29]....
        /*09ac*/ 	.word	0x000060e0
        /*09b0*/ 	.word	0x000000ff
        /*09b4*/ 	.word	0x00019c50
        /*09b8*/ 	.short	0x010a
        /*09ba*/ 	.byte	0x0a
	.zero		1


	//   ....[30]....
        /*09bc*/ 	.word	0x00006810
        /*09c0*/ 	.word	0x000000ff
        /*09c4*/ 	.word	0x00000000
        /*09c8*/ 	.short	0x0101
        /*09ca*/ 	.byte	0x14
	.zero		1


	//   ....[31]....
        /*09cc*/ 	.word	0x00009060
        /*09d0*/ 	.word	0x000000ff
        /*09d4*/ 	.word	0x00000000
        /*09d8*/ 	.short	0x0101
        /*09da*/ 	.byte	0x0a
	.zero		1


	//   ....[32]....
        /*09dc*/ 	.word	0x000098a0
        /*09e0*/ 	.word	0x000000ff
        /*09e4*/ 	.word	0x00019c30
        /*09e8*/ 	.short	0x010a
        /*09ea*/ 	.byte	0x06
	.zero		1


	//   ....[33]....
        /*09ec*/ 	.word	0x000098e0
        /*09f0*/ 	.word	0x000000ff
        /*09f4*/ 	.word	0x00019c30
        /*09f8*/ 	.short	0x010a
        /*09fa*/ 	.byte	0x06
	.zero		1


	//   ....[34]....
        /*09fc*/ 	.word	0x00009a40
        /*0a00*/ 	.word	0x000000ff
        /*0a04*/ 	.word	0x00019c50
        /*0a08*/ 	.short	0x010a
        /*0a0a*/ 	.byte	0x0b
	.zero		1


	//   ....[35]....
        /*0a0c*/ 	.word	0x00009a80
        /*0a10*/ 	.word	0x000000ff
        /*0a14*/ 	.word	0x00019c50
        /*0a18*/ 	.short	0x010a
        /*0a1a*/ 	.byte	0x0b
	.zero		1


	//   ....[36]....
        /*0a1c*/ 	.word	0x0000a1f0
        /*0a20*/ 	.word	0x000000ff
        /*0a24*/ 	.word	0x00000000
        /*0a28*/ 	.short	0x0101
        /*0a2a*/ 	.byte	0x07
	.zero		1


	//   ....[37]....
        /*0a2c*/ 	.word	0x0000b6c0
        /*0a30*/ 	.word	0x000000ff
        /*0a34*/ 	.word	0x00000000
        /*0a38*/ 	.short	0x0101
        /*0a3a*/ 	.byte	0x07
	.zero		1


	//   ....[38]....
        /*0a3c*/ 	.word	0x0000bcd0
        /*0a40*/ 	.word	0x000000ff
        /*0a44*/ 	.word	0x00019c30
        /*0a48*/ 	.short	0x010a
        /*0a4a*/ 	.byte	0x06
	.zero		1


	//   ....[39]....
        /*0a4c*/ 	.word	0x0000bd10
        /*0a50*/ 	.word	0x000000ff
        /*0a54*/ 	.word	0x00019c30
        /*0a58*/ 	.short	0x010a
        /*0a5a*/ 	.byte	0x06
	.zero		1


	//   ....[40]....
        /*0a5c*/ 	.word	0x0000be70
        /*0a60*/ 	.word	0x000000ff
        /*0a64*/ 	.word	0x00019c50
        /*0a68*/ 	.short	0x010a
        /*0a6a*/ 	.byte	0x0b
	.zero		1


	//   ....[41]....
        /*0a6c*/ 	.word	0x0000beb0
        /*0a70*/ 	.word	0x000000ff
        /*0a74*/ 	.word	0x00019c50
        /*0a78*/ 	.short	0x010a
        /*0a7a*/ 	.byte	0x0b
	.zero		1


	//   ....[42]....
        /*0a7c*/ 	.word	0x0000c5a0
        /*0a80*/ 	.word	0x000000ff
        /*0a84*/ 	.word	0x00000000
        /*0a88*/ 	.short	0x0101
        /*0a8a*/ 	.byte	0x06
	.zero		1


	//   ....[43]....
        /*0a8c*/ 	.word	0x0000ee30
        /*0a90*/ 	.word	0x000000ff
        /*0a94*/ 	.word	0x00000000
        /*0a98*/ 	.short	0x0101
        /*0a9a*/ 	.byte	0x07
	.zero		1


	//   ....[44]....
        /*0a9c*/ 	.word	0x0000f360
        /*0aa0*/ 	.word	0x000000ff
        /*0aa4*/ 	.word	0x00019c50
        /*0aa8*/ 	.short	0x010a
        /*0aaa*/ 	.byte	0x0e
	.zero		1


	//   ....[45]....
        /*0aac*/ 	.word	0x0000f3a0
        /*0ab0*/ 	.word	0x000000ff
        /*0ab4*/ 	.word	0x00019c50
        /*0ab8*/ 	.short	0x010a
        /*0aba*/ 	.byte	0x0e
	.zero		1


	//   ....[46]....
        /*0abc*/ 	.word	0x0000f980
        /*0ac0*/ 	.word	0x000000ff
        /*0ac4*/ 	.word	0x00000000
        /*0ac8*/ 	.short	0x0101
        /*0aca*/ 	.byte	0x04
	.zero		1


	//   ....[47]....
        /*0acc*/ 	.word	0x00011710
        /*0ad0*/ 	.word	0x00000003
        /*0ad4*/ 	.word	0x00000000
        /*0ad8*/ 	.short	0x0101
        /*0ada*/ 	.byte	0x3f
	.zero		1


	//   ....[48]....
        /*0adc*/ 	.word	0x00011e30
        /*0ae0*/ 	.word	0x00000002
        /*0ae4*/ 	.word	0x00000000
        /*0ae8*/ 	.short	0x0101
        /*0aea*/ 	.byte	0x3f
	.zero		1


	//   ....[49]....
        /*0aec*/ 	.word	0x00015c80
        /*0af0*/ 	.word	0x00000005
        /*0af4*/ 	.word	0x00019c80
        /*0af8*/ 	.short	0x010a
        /*0afa*/ 	.byte	0x3f
	.zero		1


	//   ....[50]....
        /*0afc*/ 	.word	0x00016050
        /*0b00*/ 	.word	0x00000005
        /*0b04*/ 	.word	0x00019c70
        /*0b08*/ 	.short	0x0107
        /*0b0a*/ 	.byte	0x3f
	.zero		1


	//   ....[51]....
        /*0b0c*/ 	.word	0x00016110
        /*0b10*/ 	.word	0x00000005
        /*0b14*/ 	.word	0x00019c70
        /*0b18*/ 	.short	0x0101
        /*0b1a*/ 	.byte	0x3f
	.zero		1


	//   ....[52]....
        /*0b1c*/ 	.word	0x00016140
        /*0b20*/ 	.word	0x00000005
        /*0b24*/ 	.word	0x00019c40
        /*0b28*/ 	.short	0x010a
        /*0b2a*/ 	.byte	0x3f
	.zero		1


	//   ....[53]....
        /*0b2c*/ 	.word	0x00016470
        /*0b30*/ 	.word	0x00000005
        /*0b34*/ 	.word	0x00019c30
        /*0b38*/ 	.short	0x0107
        /*0b3a*/ 	.byte	0x3f
	.zero		1


	//   ....[54]....
        /*0b3c*/ 	.word	0x00016530
        /*0b40*/ 	.word	0x00000005
        /*0b44*/ 	.word	0x00019c30
        /*0b48*/ 	.short	0x0101
        /*0b4a*/ 	.byte	0x3f
	.zero		1


	//   ....[55]....
        /*0b4c*/ 	.word	0x00016ec0
        /*0b50*/ 	.word	0x00000011
        /*0b54*/ 	.word	0x00019c00
        /*0b58*/ 	.short	0x0107
        /*0b5a*/ 	.byte	0x3f
	.zero		1


	//   ....[56]....
        /*0b5c*/ 	.word	0x00016fc0
        /*0b60*/ 	.word	0x00000011
        /*0b64*/ 	.word	0x00019c00
        /*0b68*/ 	.short	0x0101
        /*0b6a*/ 	.byte	0x3f
	.zero		1


	//   ....[57]....
        /*0b6c*/ 	.word	0x00016fe0
        /*0b70*/ 	.word	0x00000011
        /*0b74*/ 	.word	0x00019c20
        /*0b78*/ 	.short	0x010a
        /*0b7a*/ 	.byte	0x3f
	.zero		1


	//   ....[58]....
        /*0b7c*/ 	.word	0x00017340
        /*0b80*/ 	.word	0x00000004
        /*0b84*/ 	.word	0x00019c80
        /*0b88*/ 	.short	0x010a
        /*0b8a*/ 	.byte	0x3f
	.zero		1


	//   ....[59]....
        /*0b8c*/ 	.word	0x00017640
        /*0b90*/ 	.word	0x00000004
        /*0b94*/ 	.word	0x00019c70
        /*0b98*/ 	.short	0x0107
        /*0b9a*/ 	.byte	0x3f
	.zero		1


	//   ....[60]....
        /*0b9c*/ 	.word	0x00017700
        /*0ba0*/ 	.word	0x00000004
        /*0ba4*/ 	.word	0x00019c70
        /*0ba8*/ 	.short	0x0101
        /*0baa*/ 	.byte	0x3f
	.zero		1


	//   ....[61]....
        /*0bac*/ 	.word	0x00017730
        /*0bb0*/ 	.word	0x00000004
        /*0bb4*/ 	.word	0x00019c40
        /*0bb8*/ 	.short	0x010a
        /*0bba*/ 	.byte	0x3f
	.zero		1


	//   ....[62]....
        /*0bbc*/ 	.word	0x00017a10
        /*0bc0*/ 	.word	0x00000004
        /*0bc4*/ 	.word	0x00019c30
        /*0bc8*/ 	.short	0x0107
        /*0bca*/ 	.byte	0x3f
	.zero		1


	//   ....[63]....
        /*0bcc*/ 	.word	0x00017ae0
        /*0bd0*/ 	.word	0x00000004
        /*0bd4*/ 	.word	0x00019c30
        /*0bd8*/ 	.short	0x0101
        /*0bda*/ 	.byte	0x3f
	.zero		1


	//   ....[64]....
        /*0bdc*/ 	.word	0x00017b60
        /*0be0*/ 	.word	0x00000002
        /*0be4*/ 	.word	0x00019c70
        /*0be8*/ 	.short	0x010a
        /*0bea*/ 	.byte	0x3f
	.zero		1


	//   ....[65]....
        /*0bec*/ 	.word	0x00017bf0
        /*0bf0*/ 	.word	0x00000002
        /*0bf4*/ 	.word	0x00019c60
        /*0bf8*/ 	.short	0x010a
        /*0bfa*/ 	.byte	0x3f
	.zero		1


	//   ....[66]....
        /*0bfc*/ 	.word	0x00018060
        /*0c00*/ 	.word	0x00000002
        /*0c04*/ 	.word	0x00019c50
        /*0c08*/ 	.short	0x0101
        /*0c0a*/ 	.byte	0x3f
	.zero		1


	//   ....[67]....
        /*0c0c*/ 	.word	0x000180f0
        /*0c10*/ 	.word	0x00000002
        /*0c14*/ 	.word	0x00000000
        /*0c18*/ 	.short	0x0101
        /*0c1a*/ 	.byte	0x3f
	.zero		1


	//   ....[68]....
        /*0c1c*/ 	.word	0x000182c0
        /*0c20*/ 	.word	0x00000000
        /*0c24*/ 	.word	0x00019c70
        /*0c28*/ 	.short	0x010a
        /*0c2a*/ 	.byte	0x3f
	.zero		1


	//   ....[69]....
        /*0c2c*/ 	.word	0x00018340
        /*0c30*/ 	.word	0x00000000
        /*0c34*/ 	.word	0x00019c60
        /*0c38*/ 	.short	0x010a
        /*0c3a*/ 	.byte	0x3f
	.zero		1


	//   ....[70]....
        /*0c3c*/ 	.word	0x000187c0
        /*0c40*/ 	.word	0x00000000
        /*0c44*/ 	.word	0x00019c50
        /*0c48*/ 	.short	0x0101
        /*0c4a*/ 	.byte	0x3f
	.zero		1


	//   ....[71]....
        /*0c4c*/ 	.word	0x00018860
        /*0c50*/ 	.word	0x00000000
        /*0c54*/ 	.word	0x00000000
        /*0c58*/ 	.short	0x0101
        /*0c5a*/ 	.byte	0x3f
	.zero		1


	//   ....[72]....
        /*0c5c*/ 	.word	0x00019a30
        /*0c60*/ 	.word	0x00000005
        /*0c64*/ 	.word	0x00019c20
        /*0c68*/ 	.short	0x010a
        /*0c6a*/ 	.byte	0x3f
	.zero		1


	//   ....[73]....
        /*0c6c*/ 	.word	0x00019bb0
        /*0c70*/ 	.word	0x00000003
        /*0c74*/ 	.word	0x00019c40
        /*0c78*/ 	.short	0x010a
        /*0c7a*/ 	.byte	0x3f
	.zero		1


	//   ....[74]....
        /*0c7c*/ 	.word	0x00019c50
        /*0c80*/ 	.word	0x00000005
        /*0c84*/ 	.word	0x00019c40
        /*0c88*/ 	.short	0x010a
        /*0c8a*/ 	.byte	0x3f
	.zero		1


	//   ....[75]....
        /*0c8c*/ 	.word	0x00019c90
        /*0c90*/ 	.word	0x00000003
        /*0c94*/ 	.word	0x00019c60
        /*0c98*/ 	.short	0x010a
        /*0c9a*/ 	.byte	0x3f
	.zero		1


	//   ....[76]....
        /*0c9c*/ 	.word	0x00019cd0
        /*0ca0*/ 	.word	0x00000005
        /*0ca4*/ 	.word	0x00019c60
        /*0ca8*/ 	.short	0x010a
        /*0caa*/ 	.byte	0x3f
	.zero		1


	//   ....[77]....
        /*0cac*/ 	.word	0x00019d10
        /*0cb0*/ 	.word	0x00000003
        /*0cb4*/ 	.word	0x00019c80
        /*0cb8*/ 	.short	0x010a
        /*0cba*/ 	.byte	0x3f
	.zero		1


	//   ....[78]....
        /*0cbc*/ 	.word	0x00019d50
        /*0cc0*/ 	.word	0x00000005
        /*0cc4*/ 	.word	0x00019c80
        /*0cc8*/ 	.short	0x010a
        /*0cca*/ 	.byte	0x3f
	.zero		1


	//   ....[79]....
        /*0ccc*/ 	.word	0x00019dc0
        /*0cd0*/ 	.word	0x00000003
        /*0cd4*/ 	.word	0x00019c00
        /*0cd8*/ 	.short	0x010a
        /*0cda*/ 	.byte	0x3f
	.zero		1


	//   ....[80]....
        /*0cdc*/ 	.word	0x00019e10
        /*0ce0*/ 	.word	0x00000002
        /*0ce4*/ 	.word	0x00019c30
        /*0ce8*/ 	.short	0x010a
        /*0cea*/ 	.byte	0x3f
	.zero		1


	//   ....[81]....
        /*0cec*/ 	.word	0x00019e70
        /*0cf0*/ 	.word	0x00000008
        /*0cf4*/ 	.word	0x00019c30
        /*0cf8*/ 	.short	0x010a
        /*0cfa*/ 	.byte	0x3f
	.zero		1


	//   ....[82]....
        /*0cfc*/ 	.word	0x00019ed0
        /*0d00*/ 	.word	0x00000008
        /*0d04*/ 	.word	0x00019c50
        /*0d08*/ 	.short	0x010a
        /*0d0a*/ 	.byte	0x3f
	.zero		1


	//   ....[83]....
        /*0d0c*/ 	.word	0x00019f30
        /*0d10*/ 	.word	0x00000008
        /*0d14*/ 	.word	0x00019c30
        /*0d18*/ 	.short	0x010a
        /*0d1a*/ 	.byte	0x3f
	.zero		1


	//   ....[84]....
        /*0d1c*/ 	.word	0x00019f90
        /*0d20*/ 	.word	0x00000008
        /*0d24*/ 	.word	0x00019c50
        /*0d28*/ 	.short	0x010a
        /*0d2a*/ 	.byte	0x3f
	.zero		1


	//   ....[85]....
        /*0d2c*/ 	.word	0x00019ff0
        /*0d30*/ 	.word	0x00000008
        /*0d34*/ 	.word	0x00019c30
        /*0d38*/ 	.short	0x010a
        /*0d3a*/ 	.byte	0x3f
	.zero		1


	//   ....[86]....
        /*0d3c*/ 	.word	0x0001a050
        /*0d40*/ 	.word	0x00000008
        /*0d44*/ 	.word	0x00019c50
        /*0d48*/ 	.short	0x010a
        /*0d4a*/ 	.byte	0x3f
	.zero		1


	//   ....[87]....
        /*0d4c*/ 	.word	0x0001a0b0
        /*0d50*/ 	.word	0x00000005
        /*0d54*/ 	.word	0x00019c50
        /*0d58*/ 	.short	0x010a
        /*0d5a*/ 	.byte	0x3f
	.zero		1


	//   ....[88]....
        /*0d5c*/ 	.word	0x0001a1b0
        /*0d60*/ 	.word	0x00000005
        /*0d64*/ 	.word	0x00019c80
        /*0d68*/ 	.short	0x010a
        /*0d6a*/ 	.byte	0x3f
	.zero		1


	//   ....[89]....
        /*0d6c*/ 	.word	0x0001a560
        /*0d70*/ 	.word	0x00000005
        /*0d74*/ 	.word	0x00019c40
        /*0d78*/ 	.short	0x010a
        /*0d7a*/ 	.byte	0x3f
	.zero		1


	//   ....[90]....
        /*0d7c*/ 	.word	0x0001ac00
        /*0d80*/ 	.word	0x00000011
        /*0d84*/ 	.word	0x00019c20
        /*0d88*/ 	.short	0x010a
        /*0d8a*/ 	.byte	0x3f
	.zero		1


	//   ....[91]....
        /*0d8c*/ 	.word	0x0001ac50
        /*0d90*/ 	.word	0x00000004
        /*0d94*/ 	.word	0x00019c80
        /*0d98*/ 	.short	0x010a
        /*0d9a*/ 	.byte	0x3f
	.zero		1


	//   ....[92]....
        /*0d9c*/ 	.word	0x0001af10
        /*0da0*/ 	.word	0x00000004
        /*0da4*/ 	.word	0x00019c40
        /*0da8*/ 	.short	0x010a
        /*0daa*/ 	.byte	0x3f
	.zero		1


	//   ....[93]....
        /*0dac*/ 	.word	0x0001b1c0
        /*0db0*/ 	.word	0x00000002
        /*0db4*/ 	.word	0x00019c70
        /*0db8*/ 	.short	0x010a
        /*0dba*/ 	.byte	0x3f
	.zero		1


	//   ....[94]....
        /*0dbc*/ 	.word	0x0001b210
        /*0dc0*/ 	.word	0x00000002
        /*0dc4*/ 	.word	0x00019c60
        /*0dc8*/ 	.short	0x010a
        /*0dca*/ 	.byte	0x3f
	.zero		1


	//   ....[95]....
        /*0dcc*/ 	.word	0x0001b260
        /*0dd0*/ 	.word	0x00000000
        /*0dd4*/ 	.word	0x00019c70
        /*0dd8*/ 	.short	0x010a
        /*0dda*/ 	.byte	0x3f
	.zero		1


	//   ....[96]....
        /*0ddc*/ 	.word	0x0001b2b0
        /*0de0*/ 	.word	0x00000000
        /*0de4*/ 	.word	0x00019c60
        /*0de8*/ 	.short	0x010a
        /*0dea*/ 	.byte	0x3f
	.zero		1


	//   ....[97]....
        /*0dec*/ 	.word	0x0001b300
        /*0df0*/ 	.word	0x00000005
        /*0df4*/ 	.word	0x00019c20
        /*0df8*/ 	.short	0x010a
        /*0dfa*/ 	.byte	0x3f
	.zero		1


	//   ....[98]....
        /*0dfc*/ 	.word	0x0001b4a0
        /*0e00*/ 	.word	0x00000003
        /*0e04*/ 	.word	0x00019c40
        /*0e08*/ 	.short	0x010a
        /*0e0a*/ 	.byte	0x3f
	.zero		1


	//   ....[99]....
        /*0e0c*/ 	.word	0x0001b4f0
        /*0e10*/ 	.word	0x00000005
        /*0e14*/ 	.word	0x00019c40
        /*0e18*/ 	.short	0x010a
        /*0e1a*/ 	.byte	0x3f
	.zero		1


	//   ....[100]....
        /*0e1c*/ 	.word	0x0001b540
        /*0e20*/ 	.word	0x00000003
        /*0e24*/ 	.word	0x00019c60
        /*0e28*/ 	.short	0x010a
        /*0e2a*/ 	.byte	0x3f
	.zero		1


	//   ....[101]....
        /*0e2c*/ 	.word	0x0001b590
        /*0e30*/ 	.word	0x00000005
        /*0e34*/ 	.word	0x00019c60
        /*0e38*/ 	.short	0x010a
        /*0e3a*/ 	.byte	0x3f
	.zero		1


	//   ....[102]....
        /*0e3c*/ 	.word	0x0001b5e0
        /*0e40*/ 	.word	0x00000003
        /*0e44*/ 	.word	0x00019c80
        /*0e48*/ 	.short	0x010a
        /*0e4a*/ 	.byte	0x3f
	.zero		1


	//----- nvinfo : EIATTR_NUM_MBARRIERS
	.align		4
.L_1252:
        /*0e4c*/ 	.byte	0x03, 0x38
        /*0e4e*/ 	.short	0x0016


	//----- nvinfo : EIATTR_EXIT_INSTR_OFFSETS
	.align		4
        /*0e50*/ 	.byte	0x04, 0x1c
        /*0e52*/ 	.short	(.L_1254 - .L_1253)


	//   ....[0]....
.L_1253:
        /*0e54*/ 	.word	0x00000980


	//   ....[1]....
        /*0e58*/ 	.word	0x00013070


	//   ....[2]....
        /*0e5c*/ 	.word	0x00019da0


	//----- nvinfo : EIATTR_MAX_THREADS
	.align		4
.L_1254:
        /*0e60*/ 	.byte	0x04, 0x05
        /*0e62*/ 	.short	(.L_1256 - .L_1255)
.L_1255:
        /*0e64*/ 	.word	0x00000200
        /*0e68*/ 	.word	0x00000001
        /*0e6c*/ 	.word	0x00000001


	//----- nvinfo : EIATTR_CRS_STACK_SIZE
	.align		4
.L_1256:
        /*0e70*/ 	.byte	0x04, 0x1e
        /*0e72*/ 	.short	(.L_1258 - .L_1257)
.L_1257:
        /*0e74*/ 	.word	0x00000000


	//----- nvinfo : EIATTR_CBANK_PARAM_SIZE
	.align		4
.L_1258:
        /*0e78*/ 	.byte	0x03, 0x19
        /*0e7a*/ 	.short	0x0af0


	//----- nvinfo : EIATTR_PARAM_CBANK
	.align		4
        /*0e7c*/ 	.byte	0x04, 0x0a
        /*0e7e*/ 	.short	(.L_1260 - .L_1259)
	.align		4
.L_1259:
        /*0e80*/ 	.word	index@(.nv.constant0._ZN7cutlass13device_kernelIN5flash11enable_sm90INS1_16FlashAttnFwdSm90INS1_25CollectiveMainloopFwdSm90ILi2EN4cute5tupleIJNS5_1CILi1EEES8_S8_EEENS6_IJNS7_ILi192EEENS7_ILi128EEENS7_ILi96EEEEEELi96ENS_12float_e4m3_tEfNS_4arch4Sm90ELb0ELb1ELb1ELb1ELb1ELb0ELb0ELb1ELb1ELb1ELb1ELb0EEENS1_21CollectiveEpilogueFwdINS6_IJSA_SC_SB_EEES9_NS_10bfloat16_tESG_Li384ELb1ELb1ELb1ELb1EEENS1_36VarlenDynamicPersistentTileSchedulerILi192ELi128ELi384ELi128ELb1ELb1ELb1ELb1ELb0ELb1EEEEEEEEEvNT_6ParamsE)
        /*0e84*/ 	.short	0x0210
        /*0e86*/ 	.short	0x0af0


	//----- nvinfo : EIATTR_SW_WAR
	.align		4
.L_1260:
        /*0e88*/ 	.byte	0x04, 0x36
        /*0e8a*/ 	.short	(.L_1262 - .L_1261)
.L_1261:
        /*0e8c*/ 	.word	0x00000008
.L_1262:


//--------------------- .nv.info._ZN7cutlass13device_kernelIN5flash11enable_sm90INS1_16FlashAttnFwdSm90INS1_25CollectiveMainloopFwdSm90ILi2EN4cute5tupleIJNS5_1CILi1EEES8_S8_EEENS6_IJNS7_ILi192EEENS7_ILi128EEENS7_ILi96EEEEEELi96ENS_12float_e4m3_tEfNS_4arch4Sm90ELb0ELb1ELb1ELb1ELb1ELb1ELb0ELb1ELb1ELb1ELb1ELb0EEENS1_21CollectiveEpilogueFwdINS6_IJSA_SC_SB_EEES9_NS_10bfloat16_tESG_Li384ELb1ELb1ELb1ELb1EEENS1_36VarlenDynamicPersistentTileSchedulerILi192ELi128ELi384ELi128ELb1ELb1ELb1ELb1ELb0ELb1EEEEEEEEEvNT_6ParamsE --------------------------
	.section	.nv.info._ZN7cutlass13device_kernelIN5flash11enable_sm90INS1_16FlashAttnFwdSm90INS1_25CollectiveMainloopFwdSm90ILi2EN4cute5tupleIJNS5_1CILi1EEES8_S8_EEENS6_IJNS7_ILi192EEENS7_ILi128EEENS7_ILi96EEEEEELi96ENS_12float_e4m3_tEfNS_4arch4Sm90ELb0ELb1ELb1ELb1ELb1ELb1ELb0ELb1ELb1ELb1ELb1ELb0EEENS1_21CollectiveEpilogueFwdINS6_IJSA_SC_SB_EEES9_NS_10bfloat16_tESG_Li384ELb1ELb1ELb1ELb1EEENS1_36VarlenDynamicPersistentTileSchedulerILi192ELi128ELi384ELi128ELb1ELb1ELb1ELb1ELb0ELb1EEEEEEEEEvNT_6ParamsE,"",@"SHT_CUDA_INFO"
	.sectionflags	@""
	.align	4


	//----- nvinfo : EIATTR_CUDA_API_VERSION
	.align		4
        /*0000*/ 	.byte	0x04, 0x37
        /*0002*/ 	.short	(.L_1264 - .L_1263)
.L_1263:
        /*0004*/ 	.word	0x00000082


	//----- nvinfo : EIATTR_KPARAM_INFO
	.align		4
.L_1264:
        /*0008*/ 	.byte	0x04, 0x17
        /*000a*/ 	.short	(.L_1266 - .L_1265)
.L_1265:
        /*000c*/ 	.word	0x00000000
        /*0010*/ 	.short	0x0000
        /*0012*/ 	.short	0x0070
        /*0014*/ 	.byte	0x00, 0xf0, 0x01, 0x2a


	//----- nvinfo : EIATTR_SPARSE_MMA_MASK
	.align		4
.L_1266:
        /*0018*/ 	.byte	0x03, 0x50
        /*001a*/ 	.short	0x0000


	//----- nvinfo : EIATTR_MAXREG_COUNT
	.align		4
        /*001c*/ 	.byte	0x03, 0x1b
        /*001e*/ 	.short	0x0080


	//----- nvinfo : EIATTR_NUM_BARRIERS
	.align		4
        /*0020*/ 	.byte	0x02, 0x4c
        /*0022*/ 	.byte	0x10
	.zero		1


	//----- nvinfo : EIATTR_EXTERNS
	.align		4
        /*0024*/ 	.byte	0x04, 0x0f
        /*0026*/ 	.short	(.L_1268 - .L_1267)


	//   ....[0]....
	.align		4
.L_1267:
        /*0028*/ 	.word	index@(__assertfail)


	//----- nvinfo : EIATTR_ANNOTATIONS
	.align		4
.L_1268:
        /*002c*/ 	.byte	0x04, 0x55
        /*002e*/ 	.short	(.L_1270 - .L_1269)


	//   ....[0]....
.L_1269:
        /* <DEDUP_REMOVED lines=108> */


	//----- nvinfo : EIATTR_MERCURY_ISA_VERSION
	.align		4
.L_1270:
        /*06d8*/ 	.byte	0x03, 0x5f
        /*06da*/ 	.short	0x0101


	//----- nvinfo : EIATTR_UNUSED_LOAD_BYTE_OFFSET
	.align		4
        /*06dc*/ 	.byte	0x04, 0x44
        /*06de*/ 	.short	(.L_1272 - .L_1271)


	//   ....[0]....
.L_1271:
        /*06e0*/ 	.word	0x00000a50
        /*06e4*/ 	.word	0x0000fff0


	//   ....[1]....
        /*06e8*/ 	.word	0x0001a930
        /*06ec*/ 	.word	0x0000fff0


	//----- nvinfo : EIATTR_INT_WARP_WIDE_INSTR_OFFSETS
	.align		4
.L_1272:
        /*06f0*/ 	.byte	0x04, 0x31
        /*06f2*/ 	.short	(.L_1274 - .L_1273)


	//   ....[0]....
.L_1273:
        /*06f4*/ 	.word	0x00000130


	//   ....[1]....
        /*06f8*/ 	.word	0x00000170


	//   ....[2]....
        /*06fc*/ 	.word	0x000001e0


	//   ....[3]....
        /*0700*/ 	.word	0x00021810


	//   ....[4]....
        /*0704*/ 	.word	0x000218a0


	//   ....[5]....
        /*0708*/ 	.word	0x000249c0


	//   ....[6]....
        /*070c*/ 	.word	0x00024a50


	//----- nvinfo : EIATTR_COOP_GROUP_MASK_REGIDS
	.align		4
.L_1274:
        /*0710*/ 	.byte	0x04, 0x29
        /*0712*/ 	.short	(.L_1276 - .L_1275)


	//   ....[0]....
.L_1275:
        /*0714*/ 	.word	0xffffffff


	//   ....[1]....
        /*0718*/ 	.word	0xffffffff


	//   ....[2]....
        /*071c*/ 	.word	0xffffffff


	//   ....[3]....
        /*0720*/ 	.word	0xffffffff


	//   ....[4]....
        /*0724*/ 	.word	0xffffffff


	//   ....[5]....
        /*0728*/ 	.word	0xffffffff


	//   ....[6]....
        /*072c*/ 	.word	0xffffffff


	//   ....[7]....
        /*0730*/ 	.word	0xffffffff


	//   ....[8]....
        /*0734*/ 	.word	0xffffffff


	//   ....[9]....
        /*0738*/ 	.word	0xffffffff


	//   ....[10]....
        /*073c*/ 	.word	0xffffffff


	//   ....[11]....
        /*0740*/ 	.word	0xffffffff


	//   ....[12]....
        /*0744*/ 	.word	0xffffffff


	//   ....[13]....
        /*0748*/ 	.word	0xffffffff


	//   ....[14]....
        /*074c*/ 	.word	0xffffffff


	//   ....[15]....
        /*0750*/ 	.word	0xffffffff


	//   ....[16]....
        /*0754*/ 	.word	0xffffffff


	//   ....[17]....
        /*0758*/ 	.word	0xffffffff


	//   ....[18]....
        /*075c*/ 	.word	0xffffffff


	//   ....[19]....
        /*0760*/ 	.word	0xffffffff


	//   ....[20]....
        /*0764*/ 	.word	0xffffffff


	//   ....[21]....
        /*0768*/ 	.word	0xffffffff


	//   ....[22]....
        /*076c*/ 	.word	0xffffffff


	//   ....[23]....
        /*0770*/ 	.word	0xffffffff


	//   ....[24]....
        /*0774*/ 	.word	0xffffffff


	//   ....[25]....
        /*0778*/ 	.word	0xffffffff


	//   ....[26]....
        /*077c*/ 	.word	0xffffffff


	//   ....[27]....
        /*0780*/ 	.word	0xffffffff


	//   ....[28]....
        /*0784*/ 	.word	0xffffffff


	//   ....[29]....
        /*0788*/ 	.word	0xffffffff


	//   ....[30]....
        /*078c*/ 	.word	0xffffffff


	//   ....[31]....
        /*0790*/ 	.word	0xffffffff


	//   ....[32]....
        /*0794*/ 	.word	0xffffffff


	//   ....[33]....
        /*0798*/ 	.word	0xffffffff


	//   ....[34]....
        /*079c*/ 	.word	0xffffffff


	//   ....[35]....
        /*07a0*/ 	.word	0xffffffff


	//   ....[36]....
        /*07a4*/ 	.word	0xffffffff


	//   ....[37]....
        /*07a8*/ 	.word	0xffffffff


	//   ....[38]....
        /*07ac*/ 	.word	0xffffffff


	//   ....[39]....
        /*07b0*/ 	.word	0xffffffff


	//   ....[40]....
        /*07b4*/ 	.word	0xffffffff


	//   ....[41]....
        /*07b8*/ 	.word	0xffffffff


	//   ....[42]....
        /*07bc*/ 	.word	0xffffffff


	//   ....[43]....
        /*07c0*/ 	.word	0xffffffff


	//   ....[44]....
        /*07c4*/ 	.word	0xffffffff


	//   ....[45]....
        /*07c8*/ 	.word	0xffffffff


	//   ....[46]....
        /*07cc*/ 	.word	0xffffffff


	//   ....[47]....
        /*07d0*/ 	.word	0xffffffff


	//   ....[48]....
        /*07d4*/ 	.word	0xffffffff


	//   ....[49]....
        /*07d8*/ 	.word	0xffffffff


	//   ....[50]....
        /*07dc*/ 	.word	0xffffffff


	//   ....[51]....
        /*07e0*/ 	.word	0xffffffff


	//   ....[52]....
        /*07e4*/ 	.word	0xffffffff


	//   ....[53]....
        /*07e8*/ 	.word	0xffffffff


	//   ....[54]....
        /*07ec*/ 	.word	0xffffffff


	//   ....[55]....
        /*07f0*/ 	.word	0xffffffff


	//   ....[56]....
        /*07f4*/ 	.word	0xffffffff


	//   ....[57]....
        /*07f8*/ 	.word	0xffffffff


	//   ....[58]....
        /*07fc*/ 	.word	0xffffffff


	//   ....[59]....
        /*0800*/ 	.word	0xffffffff


	//   ....[60]....
        /*0804*/ 	.word	0xffffffff


	//   ....[61]....
        /*0808*/ 	.word	0xffffffff


	//   ....[62]....
        /*080c*/ 	.word	0xffffffff


	//   ....[63]....
        /*0810*/ 	.word	0xffffffff


	//   ....[64]....
        /*0814*/ 	.word	0xffffffff


	//   ....[65]....
        /*0818*/ 	.word	0xffffffff


	//   ....[66]....
        /*081c*/ 	.word	0xffffffff


	//   ....[67]....
        /*0820*/ 	.word	0xffffffff


	//   ....[68]....
        /*0824*/ 	.word	0xffffffff


	//   ....[69]....
        /*0828*/ 	.word	0xffffffff


	//   ....[70]....
        /*082c*/ 	.word	0xffffffff


	//   ....[71]....
        /*0830*/ 	.word	0xffffffff


	//   ....[72]....
        /*0834*/ 	.word	0xffffffff


	//   ....[73]....
        /*0838*/ 	.word	0xffffffff


	//   ....[74]....
        /*083c*/ 	.word	0xffffffff


	//   ....[75]....
        /*0840*/ 	.word	0xffffffff


	//   ....[76]....
        /*0844*/ 	.word	0xffffffff


	//   ....[77]....
        /*0848*/ 	.word	0xffffffff


	//   ....[78]....
        /*084c*/ 	.word	0xffffffff


	//   ....[79]....
        /*0850*/ 	.word	0xffffffff


	//   ....[80]....
        /*0854*/ 	.word	0xffffffff


	//   ....[81]....
        /*0858*/ 	.word	0xffffffff


	//   ....[82]....
        /*085c*/ 	.word	0xffffffff


	//   ....[83]....
        /*0860*/ 	.word	0xffffffff


	//   ....[84]....
        /*0864*/ 	.word	0xffffffff


	//   ....[85]....
        /*0868*/ 	.word	0xffffffff


	//   ....[86]....
        /*086c*/ 	.word	0xffffffff


	//   ....[87]....
        /*0870*/ 	.word	0xffffffff


	//   ....[88]....
        /*0874*/ 	.word	0xffffffff


	//   ....[89]....
        /*0878*/ 	.word	0xffffffff


	//   ....[90]....
        /*087c*/ 	.word	0xffffffff


	//   ....[91]....
        /*0880*/ 	.word	0xffffffff


	//   ....[92]....
        /*0884*/ 	.word	0xffffffff


	//   ....[93]....
        /*0888*/ 	.word	0xffffffff


	//   ....[94]....
        /*088c*/ 	.word	0xffffffff


	//   ....[95]....
        /*0890*/ 	.word	0xffffffff


	//   ....[96]....
        /*0894*/ 	.word	0xffffffff


	//   ....[97]....
        /*0898*/ 	.word	0xffffffff


	//   ....[98]....
        /*089c*/ 	.word	0xffffffff


	//   ....[99]....
        /*08a0*/ 	.word	0xffffffff


	//   ....[100]....
        /*08a4*/ 	.word	0xffffffff


	//   ....[101]....
        /*08a8*/ 	.word	0xffffffff


	//   ....[102]....
        /*08ac*/ 	.word	0xffffffff


	//   ....[103]....
        /*08b0*/ 	.word	0xffffffff


	//   ....[104]....
        /*08b4*/ 	.word	0xffffffff


	//   ....[105]....
        /*08b8*/ 	.word	0xffffffff


	//   ....[106]....
        /*08bc*/ 	.word	0xffffffff


	//   ....[107]....
        /*08c0*/ 	.word	0xffffffff


	//   ....[108]....
        /*08c4*/ 	.word	0xffffffff


	//   ....[109]....
        /*08c8*/ 	.word	0xffffffff


	//   ....[110]....
        /*08cc*/ 	.word	0xffffffff


	//   ....[111]....
        /*08d0*/ 	.word	0xffffffff


	//   ....[112]....
        /*08d4*/ 	.word	0xffffffff


	//   ....[113]....
        /*08d8*/ 	.word	0xffffffff


	//   ....[114]....
        /*08dc*/ 	.word	0xffffffff


	//   ....[115]....
        /*08e0*/ 	.word	0xffffffff


	//   ....[116]....
        /*08e4*/ 	.word	0xffffffff


	//   ....[117]....
        /*08e8*/ 	.word	0xffffffff


	//   ....[118]....
        /*08ec*/ 	.word	0xffffffff


	//   ....[119]....
        /*08f0*/ 	.word	0xffffffff


	//   ....[120]....
        /*08f4*/ 	.word	0xffffffff


	//   ....[121]....
        /*08f8*/ 	.word	0xffffffff


	//   ....[122]....
        /*08fc*/ 	.word	0xffffffff


	//   ....[123]....
        /*0900*/ 	.word	0xffffffff


	//   ....[124]....
        /*0904*/ 	.word	0xffffffff


	//   ....[125]....
        /*0908*/ 	.word	0xffffffff


	//   ....[126]....
        /*090c*/ 	.word	0xffffffff


	//   ....[127]....
        /*0910*/ 	.word	0xffffffff


	//   ....[128]....
        /*0914*/ 	.word	0xffffffff


	//   ....[129]....
        /*0918*/ 	.word	0xffffffff


	//   ....[130]....
        /*091c*/ 	.word	0xffffffff


	//   ....[131]....
        /*0920*/ 	.word	0xffffffff


	//   ....[132]....
        /*0924*/ 	.word	0xffffffff


	//   ....[133]....
        /*0928*/ 	.word	0xffffffff


	//   ....[134]....
        /*092c*/ 	.word	0xffffffff


	//   ....[135]....
        /*0930*/ 	.word	0xffffffff


	//   ....[136]....
        /*0934*/ 	.word	0xffffffff


	//   ....[137]....
        /*0938*/ 	.word	0xffffffff


	//   ....[138]....
        /*093c*/ 	.word	0xffffffff


	//   ....[139]....
        /*0940*/ 	.word	0xffffffff


	//   ....[140]....
        /*0944*/ 	.word	0xffffffff


	//   ....[141]....
        /*0948*/ 	.word	0xffffffff


	//   ....[142]....
        /*094c*/ 	.word	0xffffffff


	//   ....[143]....
        /*0950*/ 	.word	0xffffffff


	//   ....[144]....
        /*0954*/ 	.word	0xffffffff


	//   ....[145]....
        /*0958*/ 	.word	0xffffffff


	//   ....[146]....
        /*095c*/ 	.word	0xffffffff


	//   ....[147]....
        /*0960*/ 	.word	0xffffffff


	//   ....[148]....
        /*0964*/ 	.word	0xffffffff


	//   ....[149]....
        /*0968*/ 	.word	0xffffffff


	//   ....[150]....
        /*096c*/ 	.word	0xffffffff


	//   ....[151]....
        /*0970*/ 	.word	0xffffffff


	//   ....[152]....
        /*0974*/ 	.word	0xffffffff


	//   ....[153]....
        /*0978*/ 	.word	0xffffffff


	//   ....[154]....
        /*097c*/ 	.word	0xffffffff


	//   ....[155]....
        /*0980*/ 	.word	0xffffffff


	//   ....[156]....
        /*0984*/ 	.word	0xffffffff


	//   ....[157]....
        /*0988*/ 	.word	0xffffffff


	//   ....[158]....
        /*098c*/ 	.word	0xffffffff


	//   ....[159]....
        /*0990*/ 	.word	0xffffffff


	//   ....[160]....
        /*0994*/ 	.word	0xffffffff


	//   ....[161]....
        /*0998*/ 	.word	0xffffffff


	//   ....[162]....
        /*099c*/ 	.word	0xffffffff


	//   ....[163]....
        /*09a0*/ 	.word	0xffffffff


	//   ....[164]....
        /*09a4*/ 	.word	0xffffffff


	//   ....[165]....
        /*09a8*/ 	.word	0xffffffff


	//   ....[166]....
        /*09ac*/ 	.word	0xffffffff


	//   ....[167]....
        /*09b0*/ 	.word	0xffffffff


	//   ....[168]....
        /*09b4*/ 	.word	0xffffffff


	//   ....[169]....
        /*09b8*/ 	.word	0xffffffff


	//   ....[170]....
        /*09bc*/ 	.word	0xffffffff


	//   ....[171]....
        /*09c0*/ 	.word	0xffffffff


	//   ....[172]....
        /*09c4*/ 	.word	0xffffffff


	//   ....[173]....
        /*09c8*/ 	.word	0x0500000f


	//   ....[174]....
        /*09cc*/ 	.word	0x0500000f


	//   ....[175]....
        /*09d0*/ 	.word	0x0500000f


	//   ....[176]....
        /*09d4*/ 	.word	0x0500000f


	//   ....[177]....
        /*09d8*/ 	.word	0x0500000f


	//   ....[178]....
        /*09dc*/ 	.word	0x0500000f


	//   ....[179]....
        /*09e0*/ 	.word	0x0500000f


	//   ....[180]....
        /*09e4*/ 	.word	0x0500000f


	//   ....[181]....
        /*09e8*/ 	.word	0x0500000f


	//   ....[182]....
        /*09ec*/ 	.word	0x0500000f


	//   ....[183]....
        /*09f0*/ 	.word	0x0500000f


	//   ....[184]....
        /*09f4*/ 	.word	0x0500000f


	//   ....[185]....
        /*09f8*/ 	.word	0x0500000f


	//   ....[186]....
        /*09fc*/ 	.word	0x0500000f


	//   ....[187]....
        /*0a00*/ 	.word	0x0500000f


	//   ....[188]....
        /*0a04*/ 	.word	0x0500000f


	//   ....[189]....
        /*0a08*/ 	.word	0x0500000f


	//   ....[190]....
        /*0a0c*/ 	.word	0x0500000f


	//   ....[191]....
        /*0a10*/ 	.word	0x0500000f


	//   ....[192]....
        /*0a14*/ 	.word	0x0500000f


	//   ....[193]....
        /*0a18*/ 	.word	0x0500000f


	//   ....[194]....
        /*0a1c*/ 	.word	0x0500000f


	//   ....[195]....
        /*0a20*/ 	.word	0x0500000f


	//   ....[196]....
        /*0a24*/ 	.word	0x0500000f


	//   ....[197]....
        /*0a28*/ 	.word	0x0500000f


	//   ....[198]....
        /*0a2c*/ 	.word	0x0500000f


	//   ....[199]....
        /*0a30*/ 	.word	0x0500000f


	//   ....[200]....
        /*0a34*/ 	.word	0x0500000f


	//   ....[201]....
        /*0a38*/ 	.word	0x0500000f


	//   ....[202]....
        /*0a3c*/ 	.word	0x0500000f


	//   ....[203]....
        /*0a40*/ 	.word	0x0500000f


	//   ....[204]....
        /*0a44*/ 	.word	0x0500000f


	//   ....[205]....
        /*0a48*/ 	.word	0x0500000f


	//   ....[206]....
        /*0a4c*/ 	.word	0x0500000f


	//   ....[207]....
        /*0a50*/ 	.word	0x0500000f


	//   ....[208]....
        /*0a54*/ 	.word	0x0500000f


	//   ....[209]....
        /*0a58*/ 	.word	0x0500000f


	//   ....[210]....
        /*0a5c*/ 	.word	0x0500000f


	//   ....[211]....
        /*0a60*/ 	.word	0x0500000f


	//   ....[212]....
        /*0a64*/ 	.word	0x0500000f


	//   ....[213]....
        /*0a68*/ 	.word	0x0500000f


	//   ....[214]....
        /*0a6c*/ 	.word	0x0500000f


	//   ....[215]....
        /*0a70*/ 	.word	0x0500000f


	//   ....[216]....
        /*0a74*/ 	.word	0x0500000f


	//   ....[217]....
        /*0a78*/ 	.word	0x0500000f


	//   ....[218]....
        /*0a7c*/ 	.word	0x0500000f


	//   ....[219]....
        /*0a80*/ 	.word	0x0500000f


	//   ....[220]....
        /*0a84*/ 	.word	0x0500000f


	//   ....[221]....
        /*0a88*/ 	.word	0x0500000f


	//   ....[222]....
        /*0a8c*/ 	.word	0x0500000f


	//   ....[223]....
        /*0a90*/ 	.word	0x0500000f


	//   ....[224]....
        /*0a94*/ 	.word	0x0500000f


	//   ....[225]....
        /*0a98*/ 	.word	0x0500000f


	//   ....[226]....
        /*0a9c*/ 	.word	0x0500000f


	//   ....[227]....
        /*0aa0*/ 	.word	0x0500000f


	//   ....[228]....
        /*0aa4*/ 	.word	0x0500000f


	//   ....[229]....
        /*0aa8*/ 	.word	0x0500000f


	//----- nvinfo : EIATTR_COOP_GROUP_INSTR_OFFSETS
	.align		4
.L_1276:
        /*0aac*/ 	.byte	0x04, 0x28
        /*0aae*/ 	.short	(.L_1278 - .L_1277)


	//   ....[0]....
.L_1277:
        /*0ab0*/ 	.word	0x00000070


	//   ....[1]....
        /*0ab4*/ 	.word	0x00000140


	//   ....[2]....
        /*0ab8*/ 	.word	0x00000190


	//   ....[3]....
        /*0abc*/ 	.word	0x000003c0


	//   ....[4]....
        /*0ac0*/ 	.word	0x00000520


	//   ....[5]....
        /*0ac4*/ 	.word	0x00000640


	//   ....[6]....
        /*0ac8*/ 	.word	0x000007a0


	//   ....[7]....
        /*0acc*/ 	.word	0x00002ff0


	//   ....[8]....
        /*0ad0*/ 	.word	0x00003000


	//   ....[9]....
        /*0ad4*/ 	.word	0x00004a00


	//   ....[10]....
        /*0ad8*/ 	.word	0x00004a10


	//   ....[11]....
        /*0adc*/ 	.word	0x00006c10


	//   ....[12]....
        /*0ae0*/ 	.word	0x00006c20


	//   ....[13]....
        /*0ae4*/ 	.word	0x00007010


	//   ....[14]....
        /*0ae8*/ 	.word	0x00007030


	//   ....[15]....
        /*0aec*/ 	.word	0x00007c60


	//   ....[16]....
        /*0af0*/ 	.word	0x000085d0


	//   ....[17]....
        /*0af4*/ 	.word	0x000085e0


	//   ....[18]....
        /*0af8*/ 	.word	0x000085f0


	//   ....[19]....
        /*0afc*/ 	.word	0x00008600


	//   ....[20]....
        /*0b00*/ 	.word	0x0000a2d0


	//   ....[21]....
        /*0b04*/ 	.word	0x0000a2e0


	//   ....[22]....
        /*0b08*/ 	.word	0x0000a2f0


	//   ....[23]....
        /*0b0c*/ 	.word	0x0000a300


	//   ....[24]....
        /*0b10*/ 	.word	0x0000d190


	//   ....[25]....
        /*0b14*/ 	.word	0x0000d7b0


	//   ....[26]....
        /*0b18*/ 	.word	0x0000e8d0


	//   ....[27]....
        /*0b1c*/ 	.word	0x0000e9f0


	//   ....[28]....
        /*0b20*/ 	.word	0x0000f140


	//   ....[29]....
        /*0b24*/ 	.word	0x0000f220


	//   ....[30]....
        /*0b28*/ 	.word	0x00010f10


	//   ....[31]....
        /*0b2c*/ 	.word	0x000114d0


	//   ....[32]....
        /*0b30*/ 	.word	0x00012520


	//   ....[33]....
        /*0b34*/ 	.word	0x00012620


	//   ....[34]....
        /*0b38*/ 	.word	0x00012b30


	//   ....[35]....
        /*0b3c*/ 	.word	0x00012bb0


	//   ....[36]....
        /*0b40*/ 	.word	0x00014fe0


	//   ....[37]....
        /*0b44*/ 	.word	0x00015030


	//   ....[38]....
        /*0b48*/ 	.word	0x000152c0


	//   ....[39]....
        /*0b4c*/ 	.word	0x000152e0


	//   ....[40]....
        /*0b50*/ 	.word	0x00017200


	//   ....[41]....
        /*0b54*/ 	.word	0x000177c0


	//   ....[42]....
        /*0b58*/ 	.word	0x000184f0


	//   ....[43]....
        /*0b5c*/ 	.word	0x00018710


	//   ....[44]....
        /*0b60*/ 	.word	0x00018e10


	//   ....[45]....
        /*0b64*/ 	.word	0x00018e70


	//   ....[46]....
        /*0b68*/ 	.word	0x0001a1c0


	//   ....[47]....
        /*0b6c*/ 	.word	0x0001a260


	//   ....[48]....
        /*0b70*/ 	.word	0x0001a2a0


	//   ....[49]....
        /*0b74*/ 	.word	0x0001a3b0


	//   ....[50]....
        /*0b78*/ 	.word	0x0001aff0


	//   ....[51]....
        /*0b7c*/ 	.word	0x0001b010


	//   ....[52]....
        /*0b80*/ 	.word	0x0001b030


	//   ....[53]....
        /*0b84*/ 	.word	0x0001b050


	//   ....[54]....
        /*0b88*/ 	.word	0x0001b070


	//   ....[55]....
        /*0b8c*/ 	.word	0x0001b090


	//   ....[56]....
        /*0b90*/ 	.word	0x0001b0a0


	//   ....[57]....
        /*0b94*/ 	.word	0x0001b0b0


	//   ....[58]....
        /*0b98*/ 	.word	0x0001b0c0


	//   ....[59]....
        /*0b9c*/ 	.word	0x0001b0d0


	//   ....[60]....
        /*0ba0*/ 	.word	0x0001b0e0


	//   ....[61]....
        /*0ba4*/ 	.word	0x0001b0f0


	//   ....[62]....
        /*0ba8*/ 	.word	0x0001b100


	//   ....[63]....
        /*0bac*/ 	.word	0x0001b110


	//   ....[64]....
        /*0bb0*/ 	.word	0x0001b120


	//   ....[65]....
        /*0bb4*/ 	.word	0x0001b130


	//   ....[66]....
        /*0bb8*/ 	.word	0x0001b140


	//   ....[67]....
        /*0bbc*/ 	.word	0x0001b150


	//   ....[68]....
        /*0bc0*/ 	.word	0x0001b160


	//   ....[69]....
        /*0bc4*/ 	.word	0x0001b170


	//   ....[70]....
        /*0bc8*/ 	.word	0x0001b180


	//   ....[71]....
        /*0bcc*/ 	.word	0x0001b190


	//   ....[72]....
        /*0bd0*/ 	.word	0x0001b1a0


	//   ....[73]....
        /*0bd4*/ 	.word	0x0001b1b0


	//   ....[74]....
        /*0bd8*/ 	.word	0x0001b1c0


	//   ....[75]....
        /*0bdc*/ 	.word	0x0001b1d0


	//   ....[76]....
        /*0be0*/ 	.word	0x0001b1e0


	//   ....[77]....
        /*0be4*/ 	.word	0x0001b1f0


	//   ....[78]....
        /*0be8*/ 	.word	0x0001b200


	//   ....[79]....
        /*0bec*/ 	.word	0x0001b210


	//   ....[80]....
        /*0bf0*/ 	.word	0x0001b220


	//   ....[81]....
        /*0bf4*/ 	.word	0x0001b230


	//   ....[82]....
        /*0bf8*/ 	.word	0x0001b240


	//   ....[83]....
        /*0bfc*/ 	.word	0x0001b250


	//   ....[84]....
        /*0c00*/ 	.word	0x0001b260


	//   ....[85]....
        /*0c04*/ 	.word	0x0001b270


	//   ....[86]....
        /*0c08*/ 	.word	0x0001b280


	//   ....[87]....
        /*0c0c*/ 	.word	0x0001b290


	//   ....[88]....
        /*0c10*/ 	.word	0x0001b2a0


	//   ....[89]....
        /*0c14*/ 	.word	0x0001b2b0


	//   ....[90]....
        /*0c18*/ 	.word	0x0001b2c0


	//   ....[91]....
        /*0c1c*/ 	.word	0x0001b2d0


	//   ....[92]....
        /*0c20*/ 	.word	0x0001b2e0


	//   ....[93]....
        /*0c24*/ 	.word	0x0001b2f0


	//   ....[94]....
        /*0c28*/ 	.word	0x0001b300


	//   ....[95]....
        /*0c2c*/ 	.word	0x0001b310


	//   ....[96]....
        /*0c30*/ 	.word	0x0001b320


	//   ....[97]....
        /*0c34*/ 	.word	0x0001b330


	//   ....[98]....
        /*0c38*/ 	.word	0x0001bc70


	//   ....[99]....
        /*0c3c*/ 	.word	0x0001bc80


	//   ....[100]....
        /*0c40*/ 	.word	0x0001bc90


	//   ....[101]....
        /*0c44*/ 	.word	0x0001bcd0


	//   ....[102]....
        /*0c48*/ 	.word	0x0001c3c0


	//   ....[103]....
        /*0c4c*/ 	.word	0x0001c3e0


	//   ....[104]....
        /*0c50*/ 	.word	0x0001c4e0


	//   ....[105]....
        /*0c54*/ 	.word	0x0001c500


	//   ....[106]....
        /*0c58*/ 	.word	0x0001c920


	//   ....[107]....
        /*0c5c*/ 	.word	0x0001c960


	//   ....[108]....
        /*0c60*/ 	.word	0x0001cdf0


	//   ....[109]....
        /*0c64*/ 	.word	0x0001ce00


	//   ....[110]....
        /*0c68*/ 	.word	0x0001da20


	//   ....[111]....
        /*0c6c*/ 	.word	0x0001da30


	//   ....[112]....
        /*0c70*/ 	.word	0x0001db30


	//   ....[113]....
        /*0c74*/ 	.word	0x0001db50


	//   ....[114]....
        /*0c78*/ 	.word	0x0001dcd0


	//   ....[115]....
        /*0c7c*/ 	.word	0x0001dec0


	//   ....[116]....
        /*0c80*/ 	.word	0x0001def0


	//   ....[117]....
        /*0c84*/ 	.word	0x0001df20


	//   ....[118]....
        /*0c88*/ 	.word	0x0001df50


	//   ....[119]....
        /*0c8c*/ 	.word	0x0001df80


	//   ....[120]....
        /*0c90*/ 	.word	0x0001dfb0


	//   ....[121]....
        /*0c94*/ 	.word	0x0001e140


	//   ....[122]....
        /*0c98*/ 	.word	0x0001e170


	//   ....[123]....
        /*0c9c*/ 	.word	0x0001e1a0


	//   ....[124]....
        /*0ca0*/ 	.word	0x0001e1d0


	//   ....[125]....
        /*0ca4*/ 	.word	0x0001e200


	//   ....[126]....
        /*0ca8*/ 	.word	0x0001e230


	//   ....[127]....
        /*0cac*/ 	.word	0x0001e2c0


	//   ....[128]....
        /*0cb0*/ 	.word	0x0001e2f0


	//   ....[129]....
        /*0cb4*/ 	.word	0x0001e300


	//   ....[130]....
        /*0cb8*/ 	.word	0x0001e340


	//   ....[131]....
        /*0cbc*/ 	.word	0x0001fcf0


	//   ....[132]....
        /*0cc0*/ 	.word	0x00022440


	//   ....[133]....
        /*0cc4*/ 	.word	0x00022450


	//   ....[134]....
        /*0cc8*/ 	.word	0x00022460


	//   ....[135]....
        /*0ccc*/ 	.word	0x00022580


	//   ....[136]....
        /*0cd0*/ 	.word	0x00022990


	//   ....[137]....
        /*0cd4*/ 	.word	0x000229a0


	//   ....[138]....
        /*0cd8*/ 	.word	0x000229b0


	//   ....[139]....
        /*0cdc*/ 	.word	0x000229c0


	//   ....[140]....
        /*0ce0*/ 	.word	0x00023350


	//   ....[141]....
        /*0ce4*/ 	.word	0x00023380


	//   ....[142]....
        /*0ce8*/ 	.word	0x000233a0


	//   ....[143]....
        /*0cec*/ 	.word	0x000233b0


	//   ....[144]....
        /*0cf0*/ 	.word	0x000234b0


	//   ....[145]....
        /*0cf4*/ 	.word	0x000234c0


	//   ....[146]....
        /*0cf8*/ 	.word	0x00023ca0


	//   ....[147]....
        /*0cfc*/ 	.word	0x00023cc0


	//   ....[148]....
        /*0d00*/ 	.word	0x00023ce0


	//   ....[149]....
        /*0d04*/ 	.word	0x00023d40


	//   ....[150]....
        /*0d08*/ 	.word	0x00024110


	//   ....[151]....
        /*0d0c*/ 	.word	0x00024120


	//   ....[152]....
        /*0d10*/ 	.word	0x00024130


	//   ....[153]....
        /*0d14*/ 	.word	0x00024190


	//   ....[154]....
        /*0d18*/ 	.word	0x000252d0


	//   ....[155]....
        /*0d1c*/ 	.word	0x00025300


	//   ....[156]....
        /*0d20*/ 	.word	0x00025370


	//   ....[157]....
        /*0d24*/ 	.word	0x000253a0


	//   ....[158]....
        /*0d28*/ 	.word	0x000253d0


	//   ....[159]....
        /*0d2c*/ 	.word	0x00025400


	//   ....[160]....
        /*0d30*/ 	.word	0x00025430


	//   ....[161]....
        /*0d34*/ 	.word	0x00025460


	//   ....[162]....
        /*0d38*/ 	.word	0x00025600


	//   ....[163]....
        /*0d3c*/ 	.word	0x00025630


	//   ....[164]....
        /*0d40*/ 	.word	0x00025660


	//   ....[165]....
        /*0d44*/ 	.word	0x00025690


	//   ....[166]....
        /*0d48*/ 	.word	0x000256c0


	//   ....[167]....
        /*0d4c*/ 	.word	0x000256f0


	//   ....[168]....
        /*0d50*/ 	.word	0x000257b0


	//   ....[169]....
        /*0d54*/ 	.word	0x000257d0


	//   ....[170]....
        /*0d58*/ 	.word	0x000257f0


	//   ....[171]....
        /*0d5c*/ 	.word	0x00025850


	//   ....[172]....
        /*0d60*/ 	.word	0x000262c0


	//   ....[173]....
        /*0d64*/ 	.word	0x00026680


	//   ....[174]....
        /*0d68*/ 	.word	0x00026710


	//   ....[175]....
        /*0d6c*/ 	.word	0x000267f0


	//   ....[176]....
        /*0d70*/ 	.word	0x00026880


	//   ....[177]....
        /*0d74*/ 	.word	0x00026960


	//   ....[178]....
        /*0d78*/ 	.word	0x000269f0


	//   ....[179]....
        /*0d7c*/ 	.word	0x00026ac0


	//   ....[180]....
        /*0d80*/ 	.word	0x00026b50


	//   ....[181]....
        /*0d84*/ 	.word	0x00026ba0


	//   ....[182]....
        /*0d88*/ 	.word	0x00026bf0


	//   ....[183]....
        /*0d8c*/ 	.word	0x00026cc0


	//   ....[184]....
        /*0d90*/ 	.word	0x00026d50


	//   ....[185]....
        /*0d94*/ 	.word	0x00026da0


	//   ....[186]....
        /*0d98*/ 	.word	0x00026df0


	//   ....[187]....
        /*0d9c*/ 	.word	0x00027190


	//   ....[188]....
        /*0da0*/ 	.word	0x00027470


	//   ....[189]....
        /*0da4*/ 	.word	0x00027560


	//   ....[190]....
        /*0da8*/ 	.word	0x00027600


	//   ....[191]....
        /*0dac*/ 	.word	0x000277b0


	//   ....[192]....
        /*0db0*/ 	.word	0x00027850


	//   ....[193]....
        /*0db4*/ 	.word	0x00027940


	//   ....[194]....
        /*0db8*/ 	.word	0x000279d0


	//   ....[195]....
        /*0dbc*/ 	.word	0x00027a30


	//   ....[196]....
        /*0dc0*/ 	.word	0x00027ad0


	//   ....[197]....
        /*0dc4*/ 	.word	0x00027be0


	//   ....[198]....
        /*0dc8*/ 	.word	0x00027c40


	//   ....[199]....
        /*0dcc*/ 	.word	0x00027ca0


	//   ....[200]....
        /*0dd0*/ 	.word	0x00027d40


	//   ....[201]....
        /*0dd4*/ 	.word	0x00027e10


	//   ....[202]....
        /*0dd8*/ 	.word	0x00027ef0


	//   ....[203]....
        /*0ddc*/ 	.word	0x00028030


	//   ....[204]....
        /*0de0*/ 	.word	0x000280e0


	//   ....[205]....
        /*0de4*/ 	.word	0x00028190


	//   ....[206]....
        /*0de8*/ 	.word	0x00028240


	//   ....[207]....
        /*0dec*/ 	.word	0x00028330


	//   ....[208]....
        /*0df0*/ 	.word	0x000283c0


	//   ....[209]....
        /*0df4*/ 	.word	0x00028420


	//   ....[210]....
        /*0df8*/ 	.word	0x000284f0


	//   ....[211]....
        /*0dfc*/ 	.word	0x000286d0


	//   ....[212]....
        /*0e00*/ 	.word	0x00028770


	//   ....[213]....
        /*0e04*/ 	.word	0x00028900


	//   ....[214]....
        /*0e08*/ 	.word	0x00028980


	//   ....[215]....
        /*0e0c*/ 	.word	0x00028a00


	//   ....[216]....
        /*0e10*/ 	.word	0x00028a80


	//   ....[217]....
        /*0e14*/ 	.word	0x00028b00


	//   ....[218]....
        /*0e18*/ 	.word	0x00028b90


	//   ....[219]....
        /*0e1c*/ 	.word	0x00028c30


	//   ....[220]....
        /*0e20*/ 	.word	0x00028ce0


	//   ....[221]....
        /*0e24*/ 	.word	0x00028d60


	//   ....[222]....
        /*0e28*/ 	.word	0x00028de0


	//   ....[223]....
        /*0e2c*/ 	.word	0x00028e60


	//   ....[224]....
        /*0e30*/ 	.word	0x00028ef0


	//   ....[225]....
        /*0e34*/ 	.word	0x00028f70


	//   ....[226]....
        /*0e38*/ 	.word	0x00029020


	//   ....[227]....
        /*0e3c*/ 	.word	0x00029070


	//   ....[228]....
        /*0e40*/ 	.word	0x00029110


	//   ....[229]....
        /*0e44*/ 	.word	0x00029240


	//----- nvinfo : EIATTR_REG_RECONFIG
	.align		4
.L_1278:
        /*0e48*/ 	.byte	0x01, 0x54
	.zero		2


	//----- nvinfo : EIATTR_SYSCALL_OFFSETS
	.align		4
        /*0e4c*/ 	.byte	0x04, 0x46
        /*0e4e*/ 	.short	(.L_1280 - .L_1279)


	//   ....[0]....
.L_1279:
        /*0e50*/ 	.word	0x00002090


	//   ....[1]....
        /*0e54*/ 	.word	0x000021e0


	//   ....[2]....
        /*0e58*/ 	.word	0x00007dd0


	//   ....[3]....
        /*0e5c*/ 	.word	0x00008330


	//   ....[4]....
        /*0e60*/ 	.word	0x00021a00


	//   ....[5]....
        /*0e64*/ 	.word	0x00021b70


	//   ....[6]....
        /*0e68*/ 	.word	0x00021cc0


	//   ....[7]....
        /*0e6c*/ 	.word	0x00021e00


	//   ....[8]....
        /*0e70*/ 	.word	0x00022e30


	//----- nvinfo : EIATTR_MBARRIER_INSTR_OFFSETS
	.align		4
.L_1280:
        /*0e74*/ 	.byte	0x04, 0x39
        /*0e76*/ 	.short	(.L_1282 - .L_1281)


	//   ....[0]....
.L_1281:
        /*0e78*/ 	.word	0x00000270
        /*0e7c*/ 	.word	0x000000ff
        /*0e80*/ 	.word	0x00019c00
        /*0e84*/ 	.short	0x0100
        /*0e86*/ 	.byte	0x08
	.zero		1


	//   ....[1]....
        /*0e88*/ 	.word	0x00000280
        /*0e8c*/ 	.word	0x000000ff
        /*0e90*/ 	.word	0x00019c20
        /*0e94*/ 	.short	0x0100
        /*0e96*/ 	.byte	0x08
	.zero		1


	//   ....[2]....
        /*0e98*/ 	.word	0x00000370
        /*0e9c*/ 	.word	0x000000ff
        /*0ea0*/ 	.word	0x00019c30
        /*0ea4*/ 	.short	0x0100
        /*0ea6*/ 	.byte	0x08
	.zero		1


	//   ....[3]....
        /*0ea8*/ 	.word	0x00000380
        /*0eac*/ 	.word	0x000000ff
        /*0eb0*/ 	.word	0x00019c40
        /*0eb4*/ 	.short	0x0100
        /*0eb6*/ 	.byte	0x08
	.zero		1


	//   ....[4]....
        /*0eb8*/ 	.word	0x00000390
        /*0ebc*/ 	.word	0x000000ff
        /*0ec0*/ 	.word	0x00019c38
        /*0ec4*/ 	.short	0x0100
        /*0ec6*/ 	.byte	0x08
	.zero		1


	//   ....[5]....
        /*0ec8*/ 	.word	0x000003a0
        /*0ecc*/ 	.word	0x000000ff
        /*0ed0*/ 	.word	0x00019c48
        /*0ed4*/ 	.short	0x0100
        /*0ed6*/ 	.byte	0x08
	.zero		1


	//   ....[6]....
        /*0ed8*/ 	.word	0x000004d0
        /*0edc*/ 	.word	0x000000ff
        /*0ee0*/ 	.word	0x00019c50
        /*0ee4*/ 	.short	0x0100
        /*0ee6*/ 	.byte	0x08
	.zero		1


	//   ....[7]....
        /*0ee8*/ 	.word	0x000004e0
        /*0eec*/ 	.word	0x000000ff
        /*0ef0*/ 	.word	0x00019c60
        /*0ef4*/ 	.short	0x0100
        /*0ef6*/ 	.byte	0x08
	.zero		1


	//   ....[8]....
        /*0ef8*/ 	.word	0x000004f0
        /*0efc*/ 	.word	0x000000ff
        /*0f00*/ 	.word	0x00019c58
        /*0f04*/ 	.short	0x0100
        /*0f06*/ 	.byte	0x08
	.zero		1


	//   ....[9]....
        /*0f08*/ 	.word	0x00000500
        /*0f0c*/ 	.word	0x000000ff
        /*0f10*/ 	.word	0x00019c68
        /*0f14*/ 	.short	0x0100
        /*0f16*/ 	.byte	0x08
	.zero		1


	//   ....[10]....
        /*0f18*/ 	.word	0x000005f0
        /*0f1c*/ 	.word	0x000000ff
        /*0f20*/ 	.word	0x00019c70
        /*0f24*/ 	.short	0x0100
        /*0f26*/ 	.byte	0x06
	.zero		1


	//   ....[11]....
        /*0f28*/ 	.word	0x00000600
        /*0f2c*/ 	.word	0x000000ff
        /*0f30*/ 	.word	0x00019c80
        /*0f34*/ 	.short	0x0100
        /*0f36*/ 	.byte	0x06
	.zero		1


	//   ....[12]....
        /*0f38*/ 	.word	0x00000610
        /*0f3c*/ 	.word	0x000000ff
        /*0f40*/ 	.word	0x00019c78
        /*0f44*/ 	.short	0x0100
        /*0f46*/ 	.byte	0x06
	.zero		1


	//   ....[13]....
        /*0f48*/ 	.word	0x00000620
        /*0f4c*/ 	.word	0x000000ff
        /*0f50*/ 	.word	0x00019c88
        /*0f54*/ 	.short	0x0100
        /*0f56*/ 	.byte	0x06
	.zero		1


	//   ....[14]....
        /*0f58*/ 	.word	0x00000750
        /*0f5c*/ 	.word	0x000000ff
        /*0f60*/ 	.word	0x00019c90
        /*0f64*/ 	.short	0x0100
        /*0f66*/ 	.byte	0x08
	.zero		1


	//   ....[15]....
        /*0f68*/ 	.word	0x00000760
        /*0f6c*/ 	.word	0x000000ff
        /*0f70*/ 	.word	0x00019ca0
        /*0f74*/ 	.short	0x0100
        /*0f76*/ 	.byte	0x08
	.zero		1


	//   ....[16]....
        /*0f78*/ 	.word	0x00000770
        /*0f7c*/ 	.word	0x000000ff
        /*0f80*/ 	.word	0x00019c98
        /*0f84*/ 	.short	0x0100
        /*0f86*/ 	.byte	0x08
	.zero		1


	//   ....[17]....
        /*0f88*/ 	.word	0x00000780
        /*0f8c*/ 	.word	0x000000ff
        /*0f90*/ 	.word	0x00019ca8
        /*0f94*/ 	.short	0x0100
        /*0f96*/ 	.byte	0x08
	.zero		1


	//   ....[18]....
        /*0f98*/ 	.word	0x000008c0
        /*0f9c*/ 	.word	0x000000ff
        /*0fa0*/ 	.word	0x00019cb0
        /*0fa4*/ 	.short	0x0100
        /*0fa6*/ 	.byte	0x08
	.zero		1


	//   ....[19]....
        /*0fa8*/ 	.word	0x000008d0
        /*0fac*/ 	.word	0x000000ff
        /*0fb0*/ 	.word	0x00019cc0
        /*0fb4*/ 	.short	0x0100
        /*0fb6*/ 	.byte	0x08
	.zero		1


	//   ....[20]....
        /*0fb8*/ 	.word	0x000008e0
        /*0fbc*/ 	.word	0x000000ff
        /*0fc0*/ 	.word	0x00019cb8
        /*0fc4*/ 	.short	0x0100
        /*0fc6*/ 	.byte	0x08
	.zero		1


	//   ....[21]....
        /*0fc8*/ 	.word	0x000008f0
        /*0fcc*/ 	.word	0x000000ff
        /*0fd0*/ 	.word	0x00019cc8
        /*0fd4*/ 	.short	0x0100
        /*0fd6*/ 	.byte	0x08
	.zero		1


	//   ....[22]....
        /*0fd8*/ 	.word	0x00002fa0
        /*0fdc*/ 	.word	0x00000044
        /*0fe0*/ 	.word	0x00019c90
        /*0fe4*/ 	.short	0x010a
        /*0fe6*/ 	.byte	0x3f
	.zero		1


	//   ....[23]....
        /*0fe8*/ 	.word	0x000049b0
        /*0fec*/ 	.word	0x00000044
        /*0ff0*/ 	.word	0x00019c90
        /*0ff4*/ 	.short	0x010a
        /*0ff6*/ 	.byte	0x3f
	.zero		1


	//   ....[24]....
        /*0ff8*/ 	.word	0x00006a40
        /*0ffc*/ 	.word	0x00000044
        /*1000*/ 	.word	0x00019c90
        /*1004*/ 	.short	0x010a
        /*1006*/ 	.byte	0x3f
	.zero		1


	//   ....[25]....
        /*1008*/ 	.word	0x00006e60
        /*100c*/ 	.word	0x00000004
        /*1010*/ 	.word	0x00000000
        /*1014*/ 	.short	0x0101
        /*1016*/ 	.byte	0x3f
	.zero		1


	//   ....[26]....
        /*1018*/ 	.word	0x00006ea0
        /*101c*/ 	.word	0x00000044
        /*1020*/ 	.word	0x00019cb0
        /*1024*/ 	.short	0x010a
        /*1026*/ 	.byte	0x3f
	.zero		1


	//   ....[27]....
        /*1028*/ 	.word	0x00007280
        /*102c*/ 	.word	0x00000044
        /*1030*/ 	.word	0x00000000
        /*1034*/ 	.short	0x0101
        /*1036*/ 	.byte	0x3f
	.zero		1


	//   ....[28]....
        /*1038*/ 	.word	0x000080b0
        /*103c*/ 	.word	0x00000010
        /*1040*/ 	.word	0x00019c00
        /*1044*/ 	.short	0x010a
        /*1046*/ 	.byte	0x3f
	.zero		1


	//   ....[29]....
        /*1048*/ 	.word	0x00008100
        /*104c*/ 	.word	0x00000010
        /*1050*/ 	.word	0x00019c00
        /*1054*/ 	.short	0x010a
        /*1056*/ 	.byte	0x3f
	.zero		1


	//   ....[30]....
        /*1058*/ 	.word	0x00008940
        /*105c*/ 	.word	0x00000010
        /*1060*/ 	.word	0x00019c00
        /*1064*/ 	.short	0x010a
        /*1066*/ 	.byte	0x3f
	.zero		1


	//   ....[31]....
        /*1068*/ 	.word	0x0000a600
        /*106c*/ 	.word	0x00000010
        /*1070*/ 	.word	0x00019c00
        /*1074*/ 	.short	0x010a
        /*1076*/ 	.byte	0x3f
	.zero		1


	//   ....[32]....
        /*1078*/ 	.word	0x0000c7d0
        /*107c*/ 	.word	0x00000000
        /*1080*/ 	.word	0x00019c30
        /*1084*/ 	.short	0x010a
        /*1086*/ 	.byte	0x3f
	.zero		1


	//   ....[33]....
        /*1088*/ 	.word	0x0000c880
        /*108c*/ 	.word	0x00000000
        /*1090*/ 	.word	0x00019c30
        /*1094*/ 	.short	0x010a
        /*1096*/ 	.byte	0x3f
	.zero		1


	//   ....[34]....
        /*1098*/ 	.word	0x0000d1a0
        /*109c*/ 	.word	0x0000004c
        /*10a0*/ 	.word	0x00000000
        /*10a4*/ 	.short	0x0101
        /*10a6*/ 	.byte	0x3f
	.zero		1


	//   ....[35]....
        /*10a8*/ 	.word	0x000104b0
        /*10ac*/ 	.word	0x0000000f
        /*10b0*/ 	.word	0x00019c30
        /*10b4*/ 	.short	0x010a
        /*10b6*/ 	.byte	0x3f
	.zero		1


	//   ....[36]....
        /*10b8*/ 	.word	0x00010530
        /*10bc*/ 	.word	0x0000000f
        /*10c0*/ 	.word	0x00019c30
        /*10c4*/ 	.short	0x010a
        /*10c6*/ 	.byte	0x3f
	.zero		1


	//   ....[37]....
        /*10c8*/ 	.word	0x00010730
        /*10cc*/ 	.word	0x00000098
        /*10d0*/ 	.word	0x00019c50
        /*10d4*/ 	.short	0x010a
        /*10d6*/ 	.byte	0x3f
	.zero		1


	//   ....[38]....
        /*10d8*/ 	.word	0x00010780
        /*10dc*/ 	.word	0x00000098
        /*10e0*/ 	.word	0x00019c50
        /*10e4*/ 	.short	0x010a
        /*10e6*/ 	.byte	0x3f
	.zero		1


	//   ....[39]....
        /*10e8*/ 	.word	0x00010ff0
        /*10ec*/ 	.word	0x0000000f
        /*10f0*/ 	.word	0x00000000
        /*10f4*/ 	.short	0x0101
        /*10f6*/ 	.byte	0x3f
	.zero		1


	//   ....[40]....
        /*10f8*/ 	.word	0x00013750
        /*10fc*/ 	.word	0x00000098
        /*1100*/ 	.word	0x00000000
        /*1104*/ 	.short	0x0101
        /*1106*/ 	.byte	0x3f
	.zero		1


	//   ....[41]....
        /*1108*/ 	.word	0x00014100
        /*110c*/ 	.word	0x0000000c
        /*1110*/ 	.word	0x00019c30
        /*1114*/ 	.short	0x010a
        /*1116*/ 	.byte	0x3f
	.zero		1


	//   ....[42]....
        /*1118*/ 	.word	0x00014180
        /*111c*/ 	.word	0x0000000c
        /*1120*/ 	.word	0x00019c30
        /*1124*/ 	.short	0x010a
        /*1126*/ 	.byte	0x3f
	.zero		1


	//   ....[43]....
        /*1128*/ 	.word	0x00014380
        /*112c*/ 	.word	0x00000015
        /*1130*/ 	.word	0x00019c50
        /*1134*/ 	.short	0x010a
        /*1136*/ 	.byte	0x3f
	.zero		1


	//   ....[44]....
        /*1138*/ 	.word	0x000143d0
        /*113c*/ 	.word	0x00000015
        /*1140*/ 	.word	0x00019c50
        /*1144*/ 	.short	0x010a
        /*1146*/ 	.byte	0x3f
	.zero		1


	//   ....[45]....
        /*1148*/ 	.word	0x00014cc0
        /*114c*/ 	.word	0x00000005
        /*1150*/ 	.word	0x00000000
        /*1154*/ 	.short	0x0101
        /*1156*/ 	.byte	0x3f
	.zero		1


	//   ....[46]....
        /*1158*/ 	.word	0x000160f0
        /*115c*/ 	.word	0x00000015
        /*1160*/ 	.word	0x00000000
        /*1164*/ 	.short	0x0101
        /*1166*/ 	.byte	0x3f
	.zero		1


	//   ....[47]....
        /*1168*/ 	.word	0x00016790
        /*116c*/ 	.word	0x0000000c
        /*1170*/ 	.word	0x00019c30
        /*1174*/ 	.short	0x010a
        /*1176*/ 	.byte	0x3f
	.zero		1


	//   ....[48]....
        /*1178*/ 	.word	0x00016810
        /*117c*/ 	.word	0x0000000c
        /*1180*/ 	.word	0x00019c30
        /*1184*/ 	.short	0x010a
        /*1186*/ 	.byte	0x3f
	.zero		1


	//   ....[49]....
        /*1188*/ 	.word	0x00016a10
        /*118c*/ 	.word	0x00000015
        /*1190*/ 	.word	0x00019c50
        /*1194*/ 	.short	0x010a
        /*1196*/ 	.byte	0x3f
	.zero		1


	//   ....[50]....
        /*1198*/ 	.word	0x00016a60
        /*119c*/ 	.word	0x00000015
        /*11a0*/ 	.word	0x00019c50
        /*11a4*/ 	.short	0x010a
        /*11a6*/ 	.byte	0x3f
	.zero		1


	//   ....[51]....
        /*11a8*/ 	.word	0x000172e0
        /*11ac*/ 	.word	0x00000005
        /*11b0*/ 	.word	0x00000000
        /*11b4*/ 	.short	0x0101
        /*11b6*/ 	.byte	0x3f
	.zero		1


	//   ....[52]....
        /*11b8*/ 	.word	0x00019990
        /*11bc*/ 	.word	0x00000015
        /*11c0*/ 	.word	0x00000000
        /*11c4*/ 	.short	0x0101
        /*11c6*/ 	.byte	0x3f
	.zero		1


	//   ....[53]....
        /*11c8*/ 	.word	0x00019f50
        /*11cc*/ 	.word	0x0000000c
        /*11d0*/ 	.word	0x00019c50
        /*11d4*/ 	.short	0x010a
        /*11d6*/ 	.byte	0x3f
	.zero		1


	//   ....[54]....
        /*11d8*/ 	.word	0x00019fa0
        /*11dc*/ 	.word	0x0000000c
        /*11e0*/ 	.word	0x00019c50
        /*11e4*/ 	.short	0x010a
        /*11e6*/ 	.byte	0x3f
	.zero		1


	//   ....[55]....
        /*11e8*/ 	.word	0x0001a860
        /*11ec*/ 	.word	0x0000000c
        /*11f0*/ 	.word	0x00000000
        /*11f4*/ 	.short	0x0101
        /*11f6*/ 	.byte	0x3f
	.zero		1


	//   ....[56]....
        /*11f8*/ 	.word	0x0001c3d0
        /*11fc*/ 	.word	0x00000000
        /*1200*/ 	.word	0x00000000
        /*1204*/ 	.short	0x0101
        /*1206*/ 	.byte	0x3f
	.zero		1


	//   ....[57]....
        /*1208*/ 	.word	0x0001c7f0
        /*120c*/ 	.word	0x00000002
        /*1210*/ 	.word	0x00000000
        /*1214*/ 	.short	0x0101
        /*1216*/ 	.byte	0x3f
	.zero		1


	//   ....[58]....
        /*1218*/ 	.word	0x0001fdd0
        /*121c*/ 	.word	0x00000012
        /*1220*/ 	.word	0x00019c20
        /*1224*/ 	.short	0x010a
        /*1226*/ 	.byte	0x3f
	.zero		1


	//   ....[59]....
        /*1228*/ 	.word	0x0001fe90
        /*122c*/ 	.word	0x00000009
        /*1230*/ 	.word	0x00019ca0
        /*1234*/ 	.short	0x010a
        /*1236*/ 	.byte	0x3f
	.zero		1


	//   ....[60]....
        /*1238*/ 	.word	0x000202c0
        /*123c*/ 	.word	0x00000009
        /*1240*/ 	.word	0x00019cc0
        /*1244*/ 	.short	0x010a
        /*1246*/ 	.byte	0x3f
	.zero		1


	//   ....[61]....
        /*1248*/ 	.word	0x00020820
        /*124c*/ 	.word	0x00000009
        /*1250*/ 	.word	0x00019ca0
        /*1254*/ 	.short	0x010a
        /*1256*/ 	.byte	0x3f
	.zero		1


	//   ....[62]....
        /*1258*/ 	.word	0x00020c40
        /*125c*/ 	.word	0x00000009
        /*1260*/ 	.word	0x00019cc0
        /*1264*/ 	.short	0x010a
        /*1266*/ 	.byte	0x3f
	.zero		1


	//   ....[63]....
        /*1268*/ 	.word	0x00022290
        /*126c*/ 	.word	0x00000004
        /*1270*/ 	.word	0x00019c80
        /*1274*/ 	.short	0x010a
        /*1276*/ 	.byte	0x3f
	.zero		1


	//   ....[64]....
        /*1278*/ 	.word	0x00022680
        /*127c*/ 	.word	0x00000004
        /*1280*/ 	.word	0x00019c70
        /*1284*/ 	.short	0x0107
        /*1286*/ 	.byte	0x3f
	.zero		1


	//   ....[65]....
        /*1288*/ 	.word	0x00022740
        /*128c*/ 	.word	0x00000004
        /*1290*/ 	.word	0x00019c70
        /*1294*/ 	.short	0x0101
        /*1296*/ 	.byte	0x3f
	.zero		1


	//   ....[66]....
        /*1298*/ 	.word	0x00022770
        /*129c*/ 	.word	0x00000004
        /*12a0*/ 	.word	0x00019c40
        /*12a4*/ 	.short	0x010a
        /*12a6*/ 	.byte	0x3f
	.zero		1


	//   ....[67]....
        /*12a8*/ 	.word	0x00022b10
        /*12ac*/ 	.word	0x00000004
        /*12b0*/ 	.word	0x00019c30
        /*12b4*/ 	.short	0x0107
        /*12b6*/ 	.byte	0x3f
	.zero		1


	//   ....[68]....
        /*12b8*/ 	.word	0x00022be0
        /*12bc*/ 	.word	0x00000004
        /*12c0*/ 	.word	0x00019c30
        /*12c4*/ 	.short	0x0101
        /*12c6*/ 	.byte	0x3f
	.zero		1


	//   ....[69]....
        /*12c8*/ 	.word	0x000235a0
        /*12cc*/ 	.word	0x00000012
        /*12d0*/ 	.word	0x00019c00
        /*12d4*/ 	.short	0x0107
        /*12d6*/ 	.byte	0x3f
	.zero		1


	//   ....[70]....
        /*12d8*/ 	.word	0x000236a0
        /*12dc*/ 	.word	0x00000012
        /*12e0*/ 	.word	0x00019c00
        /*12e4*/ 	.short	0x0101
        /*12e6*/ 	.byte	0x3f
	.zero		1


	//   ....[71]....
        /*12e8*/ 	.word	0x000236c0
        /*12ec*/ 	.word	0x00000012
        /*12f0*/ 	.word	0x00019c20
        /*12f4*/ 	.short	0x010a
        /*12f6*/ 	.byte	0x3f
	.zero		1


	//   ....[72]....
        /*12f8*/ 	.word	0x00023a60
        /*12fc*/ 	.word	0x00000000
        /*1300*/ 	.word	0x00019c80
        /*1304*/ 	.short	0x010a
        /*1306*/ 	.byte	0x3f
	.zero		1


	//   ....[73]....
        /*1308*/ 	.word	0x00023e10
        /*130c*/ 	.word	0x00000000
        /*1310*/ 	.word	0x00019c70
        /*1314*/ 	.short	0x0107
        /*1316*/ 	.byte	0x3f
	.zero		1


	//   ....[74]....
        /*1318*/ 	.word	0x00023ed0
        /*131c*/ 	.word	0x00000000
        /*1320*/ 	.word	0x00019c70
        /*1324*/ 	.short	0x0101
        /*1326*/ 	.byte	0x3f
	.zero		1


	//   ....[75]....
        /*1328*/ 	.word	0x00023f00
        /*132c*/ 	.word	0x00000000
        /*1330*/ 	.word	0x00019c40
        /*1334*/ 	.short	0x010a
        /*1336*/ 	.byte	0x3f
	.zero		1


	//   ....[76]....
        /*1338*/ 	.word	0x00024230
        /*133c*/ 	.word	0x00000000
        /*1340*/ 	.word	0x00019c30
        /*1344*/ 	.short	0x0107
        /*1346*/ 	.byte	0x3f
	.zero		1


	//   ....[77]....
        /*1348*/ 	.word	0x000242f0
        /*134c*/ 	.word	0x00000000
        /*1350*/ 	.word	0x00019c30
        /*1354*/ 	.short	0x0101
        /*1356*/ 	.byte	0x3f
	.zero		1


	//   ....[78]....
        /*1358*/ 	.word	0x00024380
        /*135c*/ 	.word	0x00000002
        /*1360*/ 	.word	0x00019c70
        /*1364*/ 	.short	0x010a
        /*1366*/ 	.byte	0x3f
	.zero		1


	//   ....[79]....
        /*1368*/ 	.word	0x00024410
        /*136c*/ 	.word	0x00000002
        /*1370*/ 	.word	0x00019c60
        /*1374*/ 	.short	0x010a
        /*1376*/ 	.byte	0x3f
	.zero		1


	//   ....[80]....
        /*1378*/ 	.word	0x00024890
        /*137c*/ 	.word	0x00000002
        /*1380*/ 	.word	0x00019c50
        /*1384*/ 	.short	0x0101
        /*1386*/ 	.byte	0x3f
	.zero		1


	//   ....[81]....
        /*1388*/ 	.word	0x00024920
        /*138c*/ 	.word	0x00000002
        /*1390*/ 	.word	0x00000000
        /*1394*/ 	.short	0x0101
        /*1396*/ 	.byte	0x3f
	.zero		1


	//   ....[82]....
        /*1398*/ 	.word	0x00024af0
        /*139c*/ 	.word	0x00000000
        /*13a0*/ 	.word	0x00019c70
        /*13a4*/ 	.short	0x010a
        /*13a6*/ 	.byte	0x3f
	.zero		1


	//   ....[83]....
        /*13a8*/ 	.word	0x00024b80
        /*13ac*/ 	.word	0x00000000
        /*13b0*/ 	.word	0x00019c60
        /*13b4*/ 	.short	0x010a
        /*13b6*/ 	.byte	0x3f
	.zero		1


	//   ....[84]....
        /*13b8*/ 	.word	0x00025010
        /*13bc*/ 	.word	0x00000000
        /*13c0*/ 	.word	0x00019c50
        /*13c4*/ 	.short	0x0101
        /*13c6*/ 	.byte	0x3f
	.zero		1


	//   ....[85]....
        /*13c8*/ 	.word	0x000250c0
        /*13cc*/ 	.word	0x00000000
        /*13d0*/ 	.word	0x00000000
        /*13d4*/ 	.short	0x0101
        /*13d6*/ 	.byte	0x3f
	.zero		1


	//   ....[86]....
        /*13d8*/ 	.word	0x00026240
        /*13dc*/ 	.word	0x00000005
        /*13e0*/ 	.word	0x00019c20
        /*13e4*/ 	.short	0x010a
        /*13e6*/ 	.byte	0x3f
	.zero		1


	//   ....[87]....
        /*13e8*/ 	.word	0x000263e0
        /*13ec*/ 	.word	0x00000003
        /*13f0*/ 	.word	0x00019c40
        /*13f4*/ 	.short	0x010a
        /*13f6*/ 	.byte	0x3f
	.zero		1


	//   ....[88]....
        /*13f8*/ 	.word	0x00026470
        /*13fc*/ 	.word	0x00000005
        /*1400*/ 	.word	0x00019c40
        /*1404*/ 	.short	0x010a
        /*1406*/ 	.byte	0x3f
	.zero		1


	//   ....[89]....
        /*1408*/ 	.word	0x000264b0
        /*140c*/ 	.word	0x00000003
        /*1410*/ 	.word	0x00019c60
        /*1414*/ 	.short	0x010a
        /*1416*/ 	.byte	0x3f
	.zero		1


	//   ....[90]....
        /*1418*/ 	.word	0x000264f0
        /*141c*/ 	.word	0x00000005
        /*1420*/ 	.word	0x00019c60
        /*1424*/ 	.short	0x010a
        /*1426*/ 	.byte	0x3f
	.zero		1


	//   ....[91]....
        /*1428*/ 	.word	0x00026530
        /*142c*/ 	.word	0x00000003
        /*1430*/ 	.word	0x00019c80
        /*1434*/ 	.short	0x010a
        /*1436*/ 	.byte	0x3f
	.zero		1


	//   ....[92]....
        /*1438*/ 	.word	0x00026570
        /*143c*/ 	.word	0x00000005
        /*1440*/ 	.word	0x00019c80
        /*1444*/ 	.short	0x010a
        /*1446*/ 	.byte	0x3f
	.zero		1


	//   ....[93]....
        /*1448*/ 	.word	0x000265d0
        /*144c*/ 	.word	0x00000044
        /*1450*/ 	.word	0x00019c90
        /*1454*/ 	.short	0x010a
        /*1456*/ 	.byte	0x3f
	.zero		1


	//   ....[94]....
        /*1458*/ 	.word	0x00026740
        /*145c*/ 	.word	0x00000044
        /*1460*/ 	.word	0x00019c90
        /*1464*/ 	.short	0x010a
        /*1466*/ 	.byte	0x3f
	.zero		1


	//   ....[95]....
        /*1468*/ 	.word	0x000268c0
        /*146c*/ 	.word	0x00000044
        /*1470*/ 	.word	0x00019c90
        /*1474*/ 	.short	0x010a
        /*1476*/ 	.byte	0x3f
	.zero		1


	//   ....[96]....
        /*1478*/ 	.word	0x00026a20
        /*147c*/ 	.word	0x00000044
        /*1480*/ 	.word	0x00019cb0
        /*1484*/ 	.short	0x010a
        /*1486*/ 	.byte	0x3f
	.zero		1


	//   ....[97]....
        /*1488*/ 	.word	0x00026c20
        /*148c*/ 	.word	0x00000010
        /*1490*/ 	.word	0x00019c00
        /*1494*/ 	.short	0x010a
        /*1496*/ 	.byte	0x3f
	.zero		1


	//   ....[98]....
        /*1498*/ 	.word	0x00026e30
        /*149c*/ 	.word	0x00000010
        /*14a0*/ 	.word	0x00019c00
        /*14a4*/ 	.short	0x010a
        /*14a6*/ 	.byte	0x3f
	.zero		1


	//   ....[99]....
        /*14a8*/ 	.word	0x00026e80
        /*14ac*/ 	.word	0x00000000
        /*14b0*/ 	.word	0x00019c30
        /*14b4*/ 	.short	0x010a
        /*14b6*/ 	.byte	0x3f
	.zero		1


	//   ....[100]....
        /*14b8*/ 	.word	0x00026ed0
        /*14bc*/ 	.word	0x0000000f
        /*14c0*/ 	.word	0x00019c30
        /*14c4*/ 	.short	0x010a
        /*14c6*/ 	.byte	0x3f
	.zero		1


	//   ....[101]....
        /*14c8*/ 	.word	0x00026f20
        /*14cc*/ 	.word	0x00000098
        /*14d0*/ 	.word	0x00019c50
        /*14d4*/ 	.short	0x010a
        /*14d6*/ 	.byte	0x3f
	.zero		1


	//   ....[102]....
        /*14d8*/ 	.word	0x00026f70
        /*14dc*/ 	.word	0x0000000c
        /*14e0*/ 	.word	0x00019c30
        /*14e4*/ 	.short	0x010a
        /*14e6*/ 	.byte	0x3f
	.zero		1


	//   ....[103]....
        /*14e8*/ 	.word	0x00026fc0
        /*14ec*/ 	.word	0x00000015
        /*14f0*/ 	.word	0x00019c50
        /*14f4*/ 	.short	0x010a
        /*14f6*/ 	.byte	0x3f
	.zero		1


	//   ....[104]....
        /*14f8*/ 	.word	0x00027010
        /*14fc*/ 	.word	0x0000000c
        /*1500*/ 	.word	0x00019c30
        /*1504*/ 	.short	0x010a
        /*1506*/ 	.byte	0x3f
	.zero		1


	//   ....[105]....
        /*1508*/ 	.word	0x00027060
        /*150c*/ 	.word	0x00000015
        /*1510*/ 	.word	0x00019c50
        /*1514*/ 	.short	0x010a
        /*1516*/ 	.byte	0x3f
	.zero		1


	//   ....[106]....
        /*1518*/ 	.word	0x000270b0
        /*151c*/ 	.word	0x0000000c
        /*1520*/ 	.word	0x00019c50
        /*1524*/ 	.short	0x010a
        /*1526*/ 	.byte	0x3f
	.zero		1


	//   ....[107]....
        /*1528*/ 	.word	0x00027250
        /*152c*/ 	.word	0x00000012
        /*1530*/ 	.word	0x00019c20
        /*1534*/ 	.short	0x010a
        /*1536*/ 	.byte	0x3f
	.zero		1


	//   ....[108]....
        /*1538*/ 	.word	0x000272a0
        /*153c*/ 	.word	0x00000009
        /*1540*/ 	.word	0x00019ca0
        /*1544*/ 	.short	0x010a
        /*1546*/ 	.byte	0x3f
	.zero		1


	//   ....[109]....
        /*1548*/ 	.word	0x000272f0
        /*154c*/ 	.word	0x00000009
        /*1550*/ 	.word	0x00019cc0
        /*1554*/ 	.short	0x010a
        /*1556*/ 	.byte	0x3f
	.zero		1


	//   ....[110]....
        /*1558*/ 	.word	0x00027340
        /*155c*/ 	.word	0x00000009
        /*1560*/ 	.word	0x00019ca0
        /*1564*/ 	.short	0x010a
        /*1566*/ 	.byte	0x3f
	.zero		1


	//   ....[111]....
        /*1568*/ 	.word	0x00027390
        /*156c*/ 	.word	0x00000009
        /*1570*/ 	.word	0x00019cc0
        /*1574*/ 	.short	0x010a
        /*1576*/ 	.byte	0x3f
	.zero		1


	//   ....[112]....
        /*1578*/ 	.word	0x000274b0
        /*157c*/ 	.word	0x00000004
        /*1580*/ 	.word	0x00019c80
        /*1584*/ 	.short	0x010a
        /*1586*/ 	.byte	0x3f
	.zero		1


	//   ....[113]....
        /*1588*/ 	.word	0x00027890
        /*158c*/ 	.word	0x00000004
        /*1590*/ 	.word	0x00019c40
        /*1594*/ 	.short	0x010a
        /*1596*/ 	.byte	0x3f
	.zero		1


	//   ....[114]....
        /*1598*/ 	.word	0x00027f30
        /*159c*/ 	.word	0x00000012
        /*15a0*/ 	.word	0x00019c20
        /*15a4*/ 	.short	0x010a
        /*15a6*/ 	.byte	0x3f
	.zero		1


	//   ....[115]....
        /*15a8*/ 	.word	0x00027f80
        /*15ac*/ 	.word	0x00000000
        /*15b0*/ 	.word	0x00019c80
        /*15b4*/ 	.short	0x010a
        /*15b6*/ 	.byte	0x3f
	.zero		1


	//   ....[116]....
        /*15b8*/ 	.word	0x00028280
        /*15bc*/ 	.word	0x00000000
        /*15c0*/ 	.word	0x00019c40
        /*15c4*/ 	.short	0x010a
        /*15c6*/ 	.byte	0x3f
	.zero		1


	//   ....[117]....
        /*15c8*/ 	.word	0x00028530
        /*15cc*/ 	.word	0x00000002
        /*15d0*/ 	.word	0x00019c70
        /*15d4*/ 	.short	0x010a
        /*15d6*/ 	.byte	0x3f
	.zero		1


	//   ....[118]....
        /*15d8*/ 	.word	0x00028580
        /*15dc*/ 	.word	0x00000002
        /*15e0*/ 	.word	0x00019c60
        /*15e4*/ 	.short	0x010a
        /*15e6*/ 	.byte	0x3f
	.zero		1


	//   ....[119]....
        /*15e8*/ 	.word	0x000285d0
        /*15ec*/ 	.word	0x00000000
        /*15f0*/ 	.word	0x00019c70
        /*15f4*/ 	.short	0x010a
        /*15f6*/ 	.byte	0x3f
	.zero		1


	//   ....[120]....
        /*15f8*/ 	.word	0x00028620
        /*15fc*/ 	.word	0x00000000
        /*1600*/ 	.word	0x00019c60
        /*1604*/ 	.short	0x010a
        /*1606*/ 	.byte	0x3f
	.zero		1


	//   ....[121]....
        /*1608*/ 	.word	0x00029160
        /*160c*/ 	.word	0x00000005
        /*1610*/ 	.word	0x00019c20
        /*1614*/ 	.short	0x010a
        /*1616*/ 	.byte	0x3f
	.zero		1


	//   ....[122]....
        /*1618*/ 	.word	0x00029300
        /*161c*/ 	.word	0x00000003
        /*1620*/ 	.word	0x00019c40
        /*1624*/ 	.short	0x010a
        /*1626*/ 	.byte	0x3f
	.zero		1


	//   ....[123]....
        /*1628*/ 	.word	0x00029350
        /*162c*/ 	.word	0x00000005
        /*1630*/ 	.word	0x00019c40
        /*1634*/ 	.short	0x010a
        /*1636*/ 	.byte	0x3f
	.zero		1


	//   ....[124]....
        /*1638*/ 	.word	0x000293a0
        /*163c*/ 	.word	0x00000003
        /*1640*/ 	.word	0x00019c60
        /*1644*/ 	.short	0x010a
        /*1646*/ 	.byte	0x3f
	.zero		1


	//   ....[125]....
        /*1648*/ 	.word	0x000293f0
        /*164c*/ 	.word	0x00000005
        /*1650*/ 	.word	0x00019c60
        /*1654*/ 	.short	0x010a
        /*1656*/ 	.byte	0x3f
	.zero		1


	//   ....[126]....
        /*1658*/ 	.word	0x00029440
        /*165c*/ 	.word	0x00000003
        /*1660*/ 	.word	0x00019c80
        /*1664*/ 	.short	0x010a
        /*1666*/ 	.byte	0x3f
	.zero		1


	//----- nvinfo : EIATTR_NUM_MBARRIERS
	.align		4
.L_1282:
        /*1668*/ 	.byte	0x03, 0x38
        /*166a*/ 	.short	0x0016


	//----- nvinfo : EIATTR_EXIT_INSTR_OFFSETS
	.align		4
        /*166c*/ 	.byte	0x04, 0x1c
        /*166e*/ 	.short	(.L_1284 - .L_1283)


	//   ....[0]....
.L_1283:
        /*1670*/ 	.word	0x000265c0


	//----- nvinfo : EIATTR_MAX_THREADS
	.align		4
.L_1284:
        /*1674*/ 	.byte	0x04, 0x05
        /*1676*/ 	.short	(.L_1286 - .L_1285)
.L_1285:
        /*1678*/ 	.word	0x00000200
        /*167c*/ 	.word	0x00000001
        /*1680*/ 	.word	0x00000001


	//----- nvinfo : EIATTR_CRS_STACK_SIZE
	.align		4
.L_1286:
        /*1684*/ 	.byte	0x04, 0x1e
        /*1686*/ 	.short	(.L_1288 - .L_1287)
.L_1287:
        /*1688*/ 	.word	0x00000000


	//----- nvinfo : EIATTR_CBANK_PARAM_SIZE
	.align		4
.L_1288:
        /*168c*/ 	.byte	0x03, 0x19
        /*168e*/ 	.short	0x0af0


	//----- nvinfo : EIATTR_PARAM_CBANK
	.align		4
        /*1690*/ 	.byte	0x04, 0x0a
        /*1692*/ 	.short	(.L_1290 - .L_1289)
	.align		4
.L_1289:
        /*1694*/ 	.word	index@(.nv.constant0._ZN7cutlass13device_kernelIN5flash11enable_sm90INS1_16FlashAttnFwdSm90INS1_25CollectiveMainloopFwdSm90ILi2EN4cute5tupleIJNS5_1CILi1EEES8_S8_EEENS6_IJNS7_ILi192EEENS7_ILi128EEENS7_ILi96EEEEEELi96ENS_12float_e4m3_tEfNS_4arch4Sm90ELb0ELb1ELb1ELb1ELb1ELb1ELb0ELb1ELb1ELb1ELb1ELb0EEENS1_21CollectiveEpilogueFwdINS6_IJSA_SC_SB_EEES9_NS_10bfloat16_tESG_Li384ELb1ELb1ELb1ELb1EEENS1_36VarlenDynamicPersistentTileSchedulerILi192ELi128ELi384ELi128ELb1ELb1ELb1ELb1ELb0ELb1EEEEEEEEEvNT_6ParamsE)
        /*1698*/ 	.short	0x0210
        /*169a*/ 	.short	0x0af0


	//----- nvinfo : EIATTR_SW_WAR
	.align		4
.L_1290:
        /*169c*/ 	.byte	0x04, 0x36
        /*169e*/ 	.short	(.L_1292 - .L_1291)
.L_1291:
        /*16a0*/ 	.word	0x00000008
.L_1292:


//--------------------- .nv.info._ZN7cutlass13device_kernelIN5flash11enable_sm90INS1_16FlashAttnFwdSm90INS1_25CollectiveMainloopFwdSm90ILi2EN4cute5tupleIJNS5_1CILi1EEES8_S8_EEENS6_IJNS7_ILi192EEENS7_ILi128EEENS7_ILi96EEEEEELi96ENS_12float_e4m3_tEfNS_4arch4Sm90ELb1ELb0ELb1ELb0ELb1ELb0ELb0ELb1ELb1ELb1ELb1ELb0EEENS1_21CollectiveEpilogueFwdINS6_IJSA_SC_SB_EEES9_NS_10bfloat16_tESG_Li384ELb0ELb1ELb1ELb1EEENS1_19SingleTileSchedulerILb0ELb1ELb1ELi192EEEEEEEEEvNT_6ParamsE --------------------------
	.section	.nv.info._ZN7cutlass13device_kernelIN5flash11enable_sm90INS1_16FlashAttnFwdSm90INS1_25CollectiveMainloopFwdSm90ILi2EN4cute5tupleIJNS5_1CILi1EEES8_S8_EEENS6_IJNS7_ILi192EEENS7_ILi128EEENS7_ILi96EEEEEELi96ENS_12float_e4m3_tEfNS_4arch4Sm90ELb1ELb0ELb1ELb0ELb1ELb0ELb0ELb1ELb1ELb1ELb1ELb0EEENS1_21CollectiveEpilogueFwdINS6_IJSA_SC_SB_EEES9_NS_10bfloat16_tESG_Li384ELb0ELb1ELb1ELb1EEENS1_19SingleTileSchedulerILb0ELb1ELb1ELi192EEEEEEEEEvNT_6ParamsE,"",@"SHT_CUDA_INFO"
	.sectionflags	@""
	.align	4


	//----- nvinfo : EIATTR_CUDA_API_VERSION
	.align		4
        /*0000*/ 	.byte	0x04, 0x37
        /*0002*/ 	.short	(.L_1294 - .L_1293)
.L_1293:
        /*0004*/ 	.word	0x00000082


	//----- nvinfo : EIATTR_KPARAM_INFO
	.align		4
.L_1294:
        /*0008*/ 	.byte	0x04, 0x17
        /*000a*/ 	.short	(.L_1296 - .L_1295)
.L_1295:
        /*000c*/ 	.word	0x00000000
        /*0010*/ 	.short	0x0000
        /*0012*/ 	.short	0x0070
        /*0014*/ 	.byte	0x00, 0xf0, 0x01, 0x28


	//----- nvinfo : EIATTR_SPARSE_MMA_MASK
	.align		4
.L_1296:
        /*0018*/ 	.byte	0x03, 0x50
        /*001a*/ 	.short	0x0000


	//----- nvinfo : EIATTR_MAXREG_COUNT
	.align		4
        /*001c*/ 	.byte	0x03, 0x1b
        /*001e*/ 	.short	0x0080


	//----- nvinfo : EIATTR_NUM_BARRIERS
	.align		4
        /*0020*/ 	.byte	0x02, 0x4c
        /*0022*/ 	.byte	0x09
	.zero		1


	//----- nvinfo : EIATTR_EXTERNS
	.align		4
        /*0024*/ 	.byte	0x04, 0x0f
        /*0026*/ 	.short	(.L_1298 - .L_1297)


	//   ....[0]....
	.align		4
.L_1297:
        /*0028*/ 	.word	index@(__assertfail)


	//----- nvinfo : EIATTR_ANNOTATIONS
	.align		4
.L_1298:
        /*002c*/ 	.byte	0x04, 0x55
        /*002e*/ 	.short	(.L_1300 - .L_1299)


	//   ....[0]....
.L_1299:
        /*0030*/ 	.word	0x00000001
        /*0034*/ 	.byte	0xc0, 0xcb, 0x00, 0x00, 0x01, 0x00, 0x00, 0x00, 0xc0, 0xcf, 0x00, 0x00, 0x01, 0x00, 0x00, 0x00
        /*0044*/ 	.byte	0xd0, 0xd1, 0x00, 0x00, 0x01, 0x00, 0x00, 0x00, 0x50, 0xe3, 0x00, 0x00, 0x01, 0x00, 0x00, 0x00
        /*0054*/ 	.byte	0xe0, 0xeb, 0x00, 0x00, 0x01, 0x00, 0x00, 0x00, 0x90, 0x01, 0x01, 0x00, 0x01, 0x00, 0x00, 0x00
        /*0064*/ 	.byte	0x50, 0x0e, 0x01, 0x00


	//----- nvinfo : EIATTR_MERCURY_ISA_VERSION
	.align		4
.L_1300:
        /*0068*/ 	.byte	0x03, 0x5f
        /*006a*/ 	.short	0x0101


	//----- nvinfo : EIATTR_INT_WARP_WIDE_INSTR_OFFSETS
	.align		4
        /*006c*/ 	.byte	0x04, 0x31
        /*006e*/ 	.short	(.L_1302 - .L_1301)


	//   ....[0]....
.L_1301:
        /*0070*/ 	.word	0x000000c0


	//   ....[1]....
        /*0074*/ 	.word	0x000000d0


	//   ....[2]....
        /*0078*/ 	.word	0x00000170


	//----- nvinfo : EIATTR_COOP_GROUP_MASK_REGIDS
	.align		4
.L_1302:
        /*007c*/ 	.byte	0x04, 0x29
        /*007e*/ 	.short	(.L_1304 - .L_1303)


	//   ....[0]....
.L_1303:
        /*0080*/ 	.word	0xffffffff


	//   ....[1]....
        /*0084*/ 	.word	0xffffffff


	//   ....[2]....
        /*0088*/ 	.word	0xffffffff


	//   ....[3]....
        /*008c*/ 	.word	0xffffffff


	//   ....[4]....
        /*0090*/ 	.word	0xffffffff


	//   ....[5]....
        /*0094*/ 	.word	0xffffffff


	//   ....[6]....
        /*0098*/ 	.word	0xffffffff


	//   ....[7]....
        /*009c*/ 	.word	0xffffffff


	//   ....[8]....
        /*00a0*/ 	.word	0xffffffff


	//   ....[9]....
        /*00a4*/ 	.word	0xffffffff


	//   ....[10]....
        /*00a8*/ 	.word	0xffffffff


	//   ....[11]....
        /*00ac*/ 	.word	0xffffffff


	//   ....[12]....
        /*00b0*/ 	.word	0xffffffff


	//   ....[13]....
        /*00b4*/ 	.word	0xffffffff


	//   ....[14]....
        /*00b8*/ 	.word	0xffffffff


	//   ....[15]....
        /*00bc*/ 	.word	0xffffffff


	//   ....[16]....
        /*00c0*/ 	.word	0xffffffff


	//   ....[17]....
        /*00c4*/ 	.word	0xffffffff


	//   ....[18]....
        /*00c8*/ 	.word	0xffffffff


	//   ....[19]....
        /*00cc*/ 	.word	0xffffffff


	//   ....[20]....
        /*00d0*/ 	.word	0xffffffff


	//   ....[21]....
        /*00d4*/ 	.word	0xffffffff


	//   ....[22]....
        /*00d8*/ 	.word	0xffffffff


	//   ....[23]....
        /*00dc*/ 	.word	0xffffffff


	//   ....[24]....
        /*00e0*/ 	.word	0xffffffff


	//   ....[25]....
        /*00e4*/ 	.word	0xffffffff


	//   ....[26]....
        /*00e8*/ 	.word	0xffffffff


	//   ....[27]....
        /*00ec*/ 	.word	0xffffffff


	//   ....[28]....
        /*00f0*/ 	.word	0xffffffff


	//   ....[29]....
        /*00f4*/ 	.word	0xffffffff


	//   ....[30]....
        /*00f8*/ 	.word	0xffffffff


	//   ....[31]....
        /*00fc*/ 	.word	0xffffffff


	//   ....[32]....
        /*0100*/ 	.word	0xffffffff


	//   ....[33]....
        /*0104*/ 	.word	0xffffffff


	//   ....[34]....
        /*0108*/ 	.word	0xffffffff


	//   ....[35]....
        /*010c*/ 	.word	0xffffffff


	//   ....[36]....
        /*0110*/ 	.word	0xffffffff


	//   ....[37]....
        /*0114*/ 	.word	0xffffffff


	//   ....[38]....
        /*0118*/ 	.word	0xffffffff


	//   ....[39]....
        /*011c*/ 	.word	0xffffffff


	//   ....[40]....
        /*0120*/ 	.word	0xffffffff


	//   ....[41]....
        /*0124*/ 	.word	0xffffffff


	//   ....[42]....
        /*0128*/ 	.word	0xffffffff


	//   ....[43]....
        /*012c*/ 	.word	0xffffffff


	//   ....[44]....
        /*0130*/ 	.word	0xffffffff


	//   ....[45]....
        /*0134*/ 	.word	0xffffffff


	//   ....[46]....
        /*0138*/ 	.word	0xffffffff


	//   ....[47]....
        /*013c*/ 	.word	0xffffffff


	//   ....[48]....
        /*0140*/ 	.word	0xffffffff


	//   ....[49]....
        /*0144*/ 	.word	0xffffffff


	//   ....[50]....
        /*0148*/ 	.word	0xffffffff


	//   ....[51]....
        /*014c*/ 	.word	0xffffffff


	//   ....[52]....
        /*0150*/ 	.word	0xffffffff


	//   ....[53]....
        /*0154*/ 	.word	0xffffffff


	//   ....[54]....
        /*0158*/ 	.word	0xffffffff


	//   ....[55]....
        /*015c*/ 	.word	0xffffffff


	//   ....[56]....
        /*0160*/ 	.word	0xffffffff


	//   ....[57]....
        /*0164*/ 	.word	0xffffffff


	//   ....[58]....
        /*0168*/ 	.word	0xffffffff


	//   ....[59]....
        /*016c*/ 	.word	0xffffffff


	//   ....[60]....
        /*0170*/ 	.word	0xffffffff


	//   ....[61]....
        /*0174*/ 	.word	0xffffffff


	//   ....[62]....
        /*0178*/ 	.word	0xffffffff


	//   ....[63]....
        /*017c*/ 	.word	0xffffffff


	//   ....[64]....
        /*0180*/ 	.word	0xffffffff


	//   ....[65]....
        /*0184*/ 	.word	0xffffffff


	//   ....[66]....
        /*0188*/ 	.word	0xffffffff


	//   ....[67]....
        /*018c*/ 	.word	0xffffffff


	//   ....[68]....
        /*0190*/ 	.word	0xffffffff


	//   ....[69]....
        /*0194*/ 	.word	0xffffffff


	//   ....[70]....
        /*0198*/ 	.word	0xffffffff


	//   ....[71]....
        /*019c*/ 	.word	0xffffffff


	//   ....[72]....
        /*01a0*/ 	.word	0xffffffff


	//   ....[73]....
        /*01a4*/ 	.word	0xffffffff


	//   ....[74]....
        /*01a8*/ 	.word	0xffffffff


	//   ....[75]....
        /*01ac*/ 	.word	0xffffffff


	//   ....[76]....
        /*01b0*/ 	.word	0xffffffff


	//   ....[77]....
        /*01b4*/ 	.word	0xffffffff


	//   ....[78]....
        /*01b8*/ 	.word	0xffffffff


	//   ....[79]....
        /*01bc*/ 	.word	0xffffffff


	//   ....[80]....
        /*01c0*/ 	.word	0xffffffff


	//   ....[81]....
        /*01c4*/ 	.word	0xffffffff


	//   ....[82]....
        /*01c8*/ 	.word	0xffffffff


	//   ....[83]....
        /*01cc*/ 	.word	0xffffffff


	//   ....[84]....
        /*01d0*/ 	.word	0xffffffff


	//   ....[85]....
        /*01d4*/ 	.word	0xffffffff


	//   ....[86]....
        /*01d8*/ 	.word	0xffffffff


	//   ....[87]....
        /*01dc*/ 	.word	0xffffffff


	//   ....[88]....
        /*01e0*/ 	.word	0xffffffff


	//   ....[89]....
        /*01e4*/ 	.word	0xffffffff


	//   ....[90]....
        /*01e8*/ 	.word	0xffffffff


	//   ....[91]....
        /*01ec*/ 	.word	0xffffffff


	//   ....[92]....
        /*01f0*/ 	.word	0xffffffff


	//   ....[93]....
        /*01f4*/ 	.word	0xffffffff


	//   ....[94]....
        /*01f8*/ 	.word	0xffffffff


	//   ....[95]....
        /*01fc*/ 	.word	0xffffffff


	//   ....[96]....
        /*0200*/ 	.word	0xffffffff


	//   ....[97]....
        /*0204*/ 	.word	0xffffffff


	//   ....[98]....
        /*0208*/ 	.word	0xffffffff


	//   ....[99]....
        /*020c*/ 	.word	0xffffffff


	//   ....[100]....
        /*0210*/ 	.word	0xffffffff


	//   ....[101]....
        /*0214*/ 	.word	0xffffffff


	//   ....[102]....
        /*0218*/ 	.word	0xffffffff


	//   ....[103]....
        /*021c*/ 	.word	0xffffffff


	//   ....[104]....
        /*0220*/ 	.word	0xffffffff


	//   ....[105]....
        /*0224*/ 	.word	0xffffffff


	//   ....[106]....
        /*0228*/ 	.word	0xffffffff


	//   ....[107]....
        /*022c*/ 	.word	0x0500000f


	//   ....[108]....
        /*0230*/ 	.word	0x0500000f


	//   ....[109]....
        /*0234*/ 	.word	0x0500000f


	//   ....[110]....
        /*0238*/ 	.word	0x0500000f


	//   ....[111]....
        /*023c*/ 	.word	0x0500000f


	//   ....[112]....
        /*0240*/ 	.word	0x0500000f


	//   ....[113]....
        /*0244*/ 	.word	0x0500000f


	//   ....[114]....
        /*0248*/ 	.word	0x0500000f


	//   ....[115]....
        /*024c*/ 	.word	0x0500000f


	//   ....[116]....
        /*0250*/ 	.word	0x0500000f


	//   ....[117]....
        /*0254*/ 	.word	0x0500000f


	//   ....[118]....
        /*0258*/ 	.word	0x0500000f


	//   ....[119]....
        /*025c*/ 	.word	0x0500000f


	//   ....[120]....
        /*0260*/ 	.word	0x0500000f


	//   ....[121]....
        /*0264*/ 	.word	0x0500000f


	//   ....[122]....
        /*0268*/ 	.word	0x0500000f


	//   ....[123]....
        /*026c*/ 	.word	0x0500000f


	//   ....[124]....
        /*0270*/ 	.word	0x0500000f


	//   ....[125]....
        /*0274*/ 	.word	0x0500000f


	//   ....[126]....
        /*0278*/ 	.word	0x0500000f


	//   ....[127]....
        /*027c*/ 	.word	0x0500000f


	//   ....[128]....
        /*0280*/ 	.word	0x0500000f


	//   ....[129]....
        /*0284*/ 	.word	0x0500000f


	//----- nvinfo : EIATTR_COOP_GROUP_INSTR_OFFSETS
	.align		4
.L_1304:
        /*0288*/ 	.byte	0x04, 0x28
        /*028a*/ 	.short	(.L_1306 - .L_1305)


	//   ....[0]....
.L_1305:
        /*028c*/ 	.word	0x00000070


	//   ....[1]....
        /*0290*/ 	.word	0x000000b0


	//   ....[2]....
        /*0294*/ 	.word	0x000002d0


	//   ....[3]....
        /*0298*/ 	.word	0x00000430


	//   ....[4]....
        /*029c*/ 	.word	0x00000550


	//   ....[5]....
        /*02a0*/ 	.word	0x000006b0


	//   ....[6]....
        /*02a4*/ 	.word	0x00001140


	//   ....[7]....
        /*02a8*/ 	.word	0x00001c90


	//   ....[8]....
        /*02ac*/ 	.word	0x00002010


	//   ....[9]....
        /*02b0*/ 	.word	0x00002ae0


	//   ....[10]....
        /*02b4*/ 	.word	0x00002b50


	//   ....[11]....
        /*02b8*/ 	.word	0x00003550


	//   ....[12]....
        /*02bc*/ 	.word	0x000035a0


	//   ....[13]....
        /*02c0*/ 	.word	0x000049d0


	//   ....[14]....
        /*02c4*/ 	.word	0x000053a0


	//   ....[15]....
        /*02c8*/ 	.word	0x000055a0


	//   ....[16]....
        /*02cc*/ 	.word	0x000056b0


	//   ....[17]....
        /*02d0*/ 	.word	0x00005fd0


	//   ....[18]....
        /*02d4*/ 	.word	0x00006090


	//   ....[19]....
        /*02d8*/ 	.word	0x000081c0


	//   ....[20]....
        /*02dc*/ 	.word	0x000081e0


	//   ....[21]....
        /*02e0*/ 	.word	0x00008210


	//   ....[22]....
        /*02e4*/ 	.word	0x00008220


	//   ....[23]....
        /*02e8*/ 	.word	0x000097f0


	//   ....[24]....
        /*02ec*/ 	.word	0x00009810


	//   ....[25]....
        /*02f0*/ 	.word	0x00009890


	//   ....[26]....
        /*02f4*/ 	.word	0x000098a0


	//   ....[27]....
        /*02f8*/ 	.word	0x0000a570


	//   ....[28]....
        /*02fc*/ 	.word	0x0000a580


	//   ....[29]....
        /*0300*/ 	.word	0x0000a590


	//   ....[30]....
        /*0304*/ 	.word	0x0000a5a0


	//   ....[31]....
        /*0308*/ 	.word	0x0000a5b0


	//   ....[32]....
        /*030c*/ 	.word	0x0000a5d0


	//   ....[33]....
        /*0310*/ 	.word	0x0000a5e0


	//   ....[34]....
        /*0314*/ 	.word	0x0000a5f0


	//   ....[35]....
        /*0318*/ 	.word	0x0000a610


	//   ....[36]....
        /*031c*/ 	.word	0x0000a620


	//   ....[37]....
        /*0320*/ 	.word	0x0000a630


	//   ....[38]....
        /*0324*/ 	.word	0x0000a640


	//   ....[39]....
        /*0328*/ 	.word	0x0000a660


	//   ....[40]....
        /*032c*/ 	.word	0x0000a680


	//   ....[41]....
        /*0330*/ 	.word	0x0000a690


	//   ....[42]....
        /*0334*/ 	.word	0x0000a6a0


	//   ....[43]....
        /*0338*/ 	.word	0x0000a6c0


	//   ....[44]....
        /*033c*/ 	.word	0x0000a6e0


	//   ....[45]....
        /*0340*/ 	.word	0x0000a6f0


	//   ....[46]....
        /*0344*/ 	.word	0x0000a710


	//   ....[47]....
        /*0348*/ 	.word	0x0000a730


	//   ....[48]....
        /*034c*/ 	.word	0x0000a740


	//   ....[49]....
        /*0350*/ 	.word	0x0000a750


	//   ....[50]....
        /*0354*/ 	.word	0x0000a760


	//   ....[51]....
        /*0358*/ 	.word	0x0000a770


	//   ....[52]....
        /*035c*/ 	.word	0x0000a790


	//   ....[53]....
        /*0360*/ 	.word	0x0000a7a0


	//   ....[54]....
        /*0364*/ 	.word	0x0000a7b0


	//   ....[55]....
        /*0368*/ 	.word	0x0000a7c0


	//   ....[56]....
        /*036c*/ 	.word	0x0000a7d0


	//   ....[57]....
        /*0370*/ 	.word	0x0000a7e0


	//   ....[58]....
        /*0374*/ 	.word	0x0000a7f0


	//   ....[59]....
        /*0378*/ 	.word	0x0000a800


	//   ....[60]....
        /*037c*/ 	.word	0x0000a820


	//   ....[61]....
        /*0380*/ 	.word	0x0000a850


	//   ....[62]....
        /*0384*/ 	.word	0x0000a880


	//   ....[63]....
        /*0388*/ 	.word	0x0000a8b0


	//   ....[64]....
        /*038c*/ 	.word	0x0000a8f0


	//   ....[65]....
        /*0390*/ 	.word	0x0000a930


	//   ....[66]....
        /*0394*/ 	.word	0x0000a950


	//   ....[67]....
        /*0398*/ 	.word	0x0000a970


	//   ....[68]....
        /*039c*/ 	.word	0x0000a980


	//   ....[69]....
        /*03a0*/ 	.word	0x0000a990


	//   ....[70]....
        /*03a4*/ 	.word	0x0000a9a0


	//   ....[71]....
        /*03a8*/ 	.word	0x0000a9b0


	//   ....[72]....
        /*03ac*/ 	.word	0x0000a9c0


	//   ....[73]....
        /*03b0*/ 	.word	0x0000a9d0


	//   ....[74]....
        /*03b4*/ 	.word	0x0000a9e0


	//   ....[75]....
        /*03b8*/ 	.word	0x0000ad30


	//   ....[76]....
        /*03bc*/ 	.word	0x0000ad90


	//   ....[77]....
        /*03c0*/ 	.word	0x0000adc0


	//   ....[78]....
        /*03c4*/ 	.word	0x0000ae00


	//   ....[79]....
        /*03c8*/ 	.word	0x0000ae30


	//   ....[80]....
        /*03cc*/ 	.word	0x0000ae70


	//   ....[81]....
        /*03d0*/ 	.word	0x0000b3a0


	//   ....[82]....
        /*03d4*/ 	.word	0x0000b3d0


	//   ....[83]....
        /*03d8*/ 	.word	0x0000bda0


	//   ....[84]....
        /*03dc*/ 	.word	0x0000d1f0


	//   ....[85]....
        /*03e0*/ 	.word	0x0000d200


	//   ....[86]....
        /*03e4*/ 	.word	0x0000d210


	//   ....[87]....
        /*03e8*/ 	.word	0x0000d2f0


	//   ....[88]....
        /*03ec*/ 	.word	0x0000d660


	//   ....[89]....
        /*03f0*/ 	.word	0x0000d670


	//   ....[90]....
        /*03f4*/ 	.word	0x0000d680


	//   ....[91]....
        /*03f8*/ 	.word	0x0000d6c0


	//   ....[92]....
        /*03fc*/ 	.word	0x0000dea0


	//   ....[93]....
        /*0400*/ 	.word	0x0000ded0


	//   ....[94]....
        /*0404*/ 	.word	0x0000df00


	//   ....[95]....
        /*0408*/ 	.word	0x0000df20


	//   ....[96]....
        /*040c*/ 	.word	0x0000df30


	//   ....[97]....
        /*0410*/ 	.word	0x0000e000


	//   ....[98]....
        /*0414*/ 	.word	0x0000e7c0


	//   ....[99]....
        /*0418*/ 	.word	0x0000e7d0


	//   ....[100]....
        /*041c*/ 	.word	0x0000e7e0


	//   ....[101]....
        /*0420*/ 	.word	0x0000e860


	//   ....[102]....
        /*0424*/ 	.word	0x0000ebf0


	//   ....[103]....
        /*0428*/ 	.word	0x0000ec00


	//   ....[104]....
        /*042c*/ 	.word	0x0000ec10


	//   ....[105]....
        /*0430*/ 	.word	0x0000ec30


	//   ....[106]....
        /*0434*/ 	.word	0x0000fac0


	//   ....[107]....
        /*0438*/ 	.word	0x00010080


	//   ....[108]....
        /*043c*/ 	.word	0x00010160


	//   ....[109]....
        /*0440*/ 	.word	0x00010210


	//   ....[110]....
        /*0444*/ 	.word	0x00010290


	//   ....[111]....
        /*0448*/ 	.word	0x00010310


	//   ....[112]....
        /*044c*/ 	.word	0x000104b0


	//   ....[113]....
        /*0450*/ 	.word	0x00010540


	//   ....[114]....
        /*0454*/ 	.word	0x000105c0


	//   ....[115]....
        /*0458*/ 	.word	0x00010670


	//   ....[116]....
        /*045c*/ 	.word	0x00010700


	//   ....[117]....
        /*0460*/ 	.word	0x00010760


	//   ....[118]....
        /*0464*/ 	.word	0x000107f0


	//   ....[119]....
        /*0468*/ 	.word	0x000108d0


	//   ....[120]....
        /*046c*/ 	.word	0x00010960


	//   ....[121]....
        /*0470*/ 	.word	0x00010a30


	//   ....[122]....
        /*0474*/ 	.word	0x00010b60


	//   ....[123]....
        /*0478*/ 	.word	0x00010bf0


	//   ....[124]....
        /*047c*/ 	.word	0x00010c50


	//   ....[125]....
        /*0480*/ 	.word	0x00010d30


	//   ....[126]....
        /*0484*/ 	.word	0x00010e20


	//   ....[127]....
        /*0488*/ 	.word	0x00010ec0


	//   ....[128]....
        /*048c*/ 	.word	0x00010f20


	//   ....[129]....
        /*0490*/ 	.word	0x00010f80


	//----- nvinfo : EIATTR_REG_RECONFIG
	.align		4
.L_1306:
        /*0494*/ 	.byte	0x01, 0x54
	.zero		2


	//----- nvinfo : EIATTR_SYSCALL_OFFSETS
	.align		4
        /*0498*/ 	.byte	0x04, 0x46
        /*049a*/ 	.short	(.L_1308 - .L_1307)


	//   ....[0]....
.L_1307:
        /*049c*/ 	.word	0x00001300


	//   ....[1]....
        /*04a0*/ 	.word	0x0000c5e0


	//   ....[2]....
        /*04a4*/ 	.word	0x0000c720


	//   ....[3]....
        /*04a8*/ 	.word	0x0000c860


	//   ....[4]....
        /*04ac*/ 	.word	0x0000c980


	//   ....[5]....
        /*04b0*/ 	.word	0x0000d9d0


	//----- nvinfo : EIATTR_MBARRIER_INSTR_OFFSETS
	.align		4
.L_1308:
        /*04b4*/ 	.byte	0x04, 0x39
        /*04b6*/ 	.short	(.L_1310 - .L_1309)


	//   ....[0]....
.L_1309:
        /*04b8*/ 	.word	0x00000180
        /*04bc*/ 	.word	0x000000ff
        /*04c0*/ 	.word	0x00017000
        /*04c4*/ 	.short	0x0100
        /*04c6*/ 	.byte	0x08
	.zero		1


	//   ....[1]....
        /*04c8*/ 	.word	0x00000190
        /*04cc*/ 	.word	0x000000ff
        /*04d0*/ 	.word	0x00017020
        /*04d4*/ 	.short	0x0100
        /*04d6*/ 	.byte	0x08
	.zero		1


	//   ....[2]....
        /*04d8*/ 	.word	0x00000280
        /*04dc*/ 	.word	0x000000ff
        /*04e0*/ 	.word	0x00017030
        /*04e4*/ 	.short	0x0100
        /*04e6*/ 	.byte	0x08
	.zero		1


	//   ....[3]....
        /*04e8*/ 	.word	0x00000290
        /*04ec*/ 	.word	0x000000ff
        /*04f0*/ 	.word	0x00017040
        /*04f4*/ 	.short	0x0100
        /*04f6*/ 	.byte	0x08
	.zero		1


	//   ....[4]....
        /*04f8*/ 	.word	0x000002a0
        /*04fc*/ 	.word	0x000000ff
        /*0500*/ 	.word	0x00017038
        /*0504*/ 	.short	0x0100
        /*0506*/ 	.byte	0x08
	.zero		1


	//   ....[5]....
        /*0508*/ 	.word	0x000002b0
        /*050c*/ 	.word	0x000000ff
        /*0510*/ 	.word	0x00017048
        /*0514*/ 	.short	0x0100
        /*0516*/ 	.byte	0x08
	.zero		1


	//   ....[6]....
        /*0518*/ 	.word	0x000003e0
        /*051c*/ 	.word	0x000000ff
        /*0520*/ 	.word	0x00017050
        /*0524*/ 	.short	0x0100
        /*0526*/ 	.byte	0x08
	.zero		1


	//   ....[7]....
        /*0528*/ 	.word	0x000003f0
        /*052c*/ 	.word	0x000000ff
        /*0530*/ 	.word	0x00017060
        /*0534*/ 	.short	0x0100
        /*0536*/ 	.byte	0x08
	.zero		1


	//   ....[8]....
        /*0538*/ 	.word	0x00000400
        /*053c*/ 	.word	0x000000ff
        /*0540*/ 	.word	0x00017058
        /*0544*/ 	.short	0x0100
        /*0546*/ 	.byte	0x08
	.zero		1


	//   ....[9]....
        /*0548*/ 	.word	0x00000410
        /*054c*/ 	.word	0x000000ff
        /*0550*/ 	.word	0x00017068
        /*0554*/ 	.short	0x0100
        /*0556*/ 	.byte	0x08
	.zero		1


	//   ....[10]....
        /*0558*/ 	.word	0x00000500
        /*055c*/ 	.word	0x000000ff
        /*0560*/ 	.word	0x00017070
        /*0564*/ 	.short	0x0100
        /*0566*/ 	.byte	0x06
	.zero		1


	//   ....[11]....
        /*0568*/ 	.word	0x00000510
        /*056c*/ 	.word	0x000000ff
        /*0570*/ 	.word	0x00017080
        /*0574*/ 	.short	0x0100
        /*0576*/ 	.byte	0x06
	.zero		1


	//   ....[12]....
        /*0578*/ 	.word	0x00000520
        /*057c*/ 	.word	0x000000ff
        /*0580*/ 	.word	0x00017078
        /*0584*/ 	.short	0x0100
        /*0586*/ 	.byte	0x06
	.zero		1


	//   ....[13]....
        /*0588*/ 	.word	0x00000530
        /*058c*/ 	.word	0x000000ff
        /*0590*/ 	.word	0x00017088
        /*0594*/ 	.short	0x0100
        /*0596*/ 	.byte	0x06
	.zero		1


	//   ....[14]....
        /*0598*/ 	.word	0x00000660
        /*059c*/ 	.word	0x000000ff
        /*05a0*/ 	.word	0x00017090
        /*05a4*/ 	.short	0x0100
        /*05a6*/ 	.byte	0x08
	.zero		1


	//   ....[15]....
        /*05a8*/ 	.word	0x00000670
        /*05ac*/ 	.word	0x000000ff
        /*05b0*/ 	.word	0x000170a0
        /*05b4*/ 	.short	0x0100
        /*05b6*/ 	.byte	0x08
	.zero		1


	//   ....[16]....
        /*05b8*/ 	.word	0x00000680
        /*05bc*/ 	.word	0x000000ff
        /*05c0*/ 	.word	0x00017098
        /*05c4*/ 	.short	0x0100
        /*05c6*/ 	.byte	0x08
	.zero		1


	//   ....[17]....
        /*05c8*/ 	.word	0x00000690
        /*05cc*/ 	.word	0x000000ff
        /*05d0*/ 	.word	0x000170a8
        /*05d4*/ 	.short	0x0100
        /*05d6*/ 	.byte	0x08
	.zero		1


	//   ....[18]....
        /*05d8*/ 	.word	0x000007d0
        /*05dc*/ 	.word	0x000000ff
        /*05e0*/ 	.word	0x000170b0
        /*05e4*/ 	.short	0x0100
        /*05e6*/ 	.byte	0x08
	.zero		1


	//   ....[19]....
        /*05e8*/ 	.word	0x000007e0
        /*05ec*/ 	.word	0x000000ff
        /*05f0*/ 	.word	0x000170c0
        /*05f4*/ 	.short	0x0100
        /*05f6*/ 	.byte	0x08
	.zero		1


	//   ....[20]....
        /*05f8*/ 	.word	0x000007f0
        /*05fc*/ 	.word	0x000000ff
        /*0600*/ 	.word	0x000170b8
        /*0604*/ 	.short	0x0100
        /*0606*/ 	.byte	0x08
	.zero		1


	//   ....[21]....
        /*0608*/ 	.word	0x00000800
        /*060c*/ 	.word	0x000000ff
        /*0610*/ 	.word	0x000170c8
        /*0614*/ 	.short	0x0100
        /*0616*/ 	.byte	0x08
	.zero		1


	//   ....[22]....
        /*0618*/ 	.word	0x000015d0
        /*061c*/ 	.word	0x000000ff
        /*0620*/ 	.word	0x00017000
        /*0624*/ 	.short	0x010a
        /*0626*/ 	.byte	0x2c
	.zero		1


	//   ....[23]....
        /*0628*/ 	.word	0x00001660
        /*062c*/ 	.word	0x000000ff
        /*0630*/ 	.word	0x00017030
        /*0634*/ 	.short	0x010a
        /*0636*/ 	.byte	0x2c
	.zero		1


	//   ....[24]....
        /*0638*/ 	.word	0x000016c0
        /*063c*/ 	.word	0x000000ff
        /*0640*/ 	.word	0x00017030
        /*0644*/ 	.short	0x010a
        /*0646*/ 	.byte	0x2c
	.zero		1


	//   ....[25]....
        /*0648*/ 	.word	0x00002290
        /*064c*/ 	.word	0x000000ff
        /*0650*/ 	.word	0x00000000
        /*0654*/ 	.short	0x0101
        /*0656*/ 	.byte	0x06
	.zero		1


	//   ....[26]....
        /*0658*/ 	.word	0x00004430
        /*065c*/ 	.word	0x000000ff
        /*0660*/ 	.word	0x00017030
        /*0664*/ 	.short	0x010a
        /*0666*/ 	.byte	0x19
	.zero		1


	//   ....[27]....
        /*0668*/ 	.word	0x00004470
        /*066c*/ 	.word	0x000000ff
        /*0670*/ 	.word	0x00017030
        /*0674*/ 	.short	0x010a
        /*0676*/ 	.byte	0x19
	.zero		1


	//   ....[28]....
        /*0678*/ 	.word	0x000045f0
        /*067c*/ 	.word	0x000000ff
        /*0680*/ 	.word	0x00017050
        /*0684*/ 	.short	0x010a
        /*0686*/ 	.byte	0x0b
	.zero		1


	//   ....[29]....
        /*0688*/ 	.word	0x00004630
        /*068c*/ 	.word	0x000000ff
        /*0690*/ 	.word	0x00017050
        /*0694*/ 	.short	0x010a
        /*0696*/ 	.byte	0x0b
	.zero		1


	//   ....[30]....
        /*0698*/ 	.word	0x00005090
        /*069c*/ 	.word	0x000000ff
        /*06a0*/ 	.word	0x00000000
        /*06a4*/ 	.short	0x0101
        /*06a6*/ 	.byte	0x19
	.zero		1


	//   ....[31]....
        /*06a8*/ 	.word	0x00006bf0
        /*06ac*/ 	.word	0x000000ff
        /*06b0*/ 	.word	0x00000000
        /*06b4*/ 	.short	0x0101
        /*06b6*/ 	.byte	0x07
	.zero		1


	//   ....[32]....
        /*06b8*/ 	.word	0x000071c0
        /*06bc*/ 	.word	0x000000ff
        /*06c0*/ 	.word	0x00017030
        /*06c4*/ 	.short	0x010a
        /*06c6*/ 	.byte	0x16
	.zero		1


	//   ....[33]....
        /*06c8*/ 	.word	0x00007200
        /*06cc*/ 	.word	0x000000ff
        /*06d0*/ 	.word	0x00017030
        /*06d4*/ 	.short	0x010a
        /*06d6*/ 	.byte	0x16
	.zero		1


	//   ....[34]....
        /*06d8*/ 	.word	0x00007380
        /*06dc*/ 	.word	0x000000ff
        /*06e0*/ 	.word	0x00017050
        /*06e4*/ 	.short	0x010a
        /*06e6*/ 	.byte	0x0e
	.zero		1


	//   ....[35]....
        /*06e8*/ 	.word	0x000073c0
        /*06ec*/ 	.word	0x000000ff
        /*06f0*/ 	.word	0x00017050
        /*06f4*/ 	.short	0x010a
        /*06f6*/ 	.byte	0x0e
	.zero		1


	//   ....[36]....
        /*06f8*/ 	.word	0x00007a40
        /*06fc*/ 	.word	0x000000ff
        /*0700*/ 	.word	0x00000000
        /*0704*/ 	.short	0x0101
        /*0706*/ 	.byte	0x06
	.zero		1


	//   ....[37]....
        /*0708*/ 	.word	0x00009000
        /*070c*/ 	.word	0x000000ff
        /*0710*/ 	.word	0x00000000
        /*0714*/ 	.short	0x0101
        /*0716*/ 	.byte	0x07
	.zero		1


	//   ....[38]....
        /*0718*/ 	.word	0x00009510
        /*071c*/ 	.word	0x000000ff
        /*0720*/ 	.word	0x00017050
        /*0724*/ 	.short	0x010a
        /*0726*/ 	.byte	0x10
	.zero		1


	//   ....[39]....
        /*0728*/ 	.word	0x00009550
        /*072c*/ 	.word	0x000000ff
        /*0730*/ 	.word	0x00017050
        /*0734*/ 	.short	0x010a
        /*0736*/ 	.byte	0x10
	.zero		1


	//   ....[40]....
        /*0738*/ 	.word	0x00009b80
        /*073c*/ 	.word	0x000000ff
        /*0740*/ 	.word	0x00000000
        /*0744*/ 	.short	0x0101
        /*0746*/ 	.byte	0x04
	.zero		1


	//   ....[41]....
        /*0748*/ 	.word	0x0000ae50
        /*074c*/ 	.word	0x000000ff
        /*0750*/ 	.word	0x00000000
        /*0754*/ 	.short	0x0101
        /*0756*/ 	.byte	0x04
	.zero		1


	//   ....[42]....
        /*0758*/ 	.word	0x0000cf80
        /*075c*/ 	.word	0x000000ff
        /*0760*/ 	.word	0x00017080
        /*0764*/ 	.short	0x010a
        /*0766*/ 	.byte	0x2e
	.zero		1


	//   ....[43]....
        /*0768*/ 	.word	0x0000d3b0
        /*076c*/ 	.word	0x000000ff
        /*0770*/ 	.word	0x00017070
        /*0774*/ 	.short	0x0107
        /*0776*/ 	.byte	0x2e
	.zero		1


	//   ....[44]....
        /*0778*/ 	.word	0x0000d440
        /*077c*/ 	.word	0x000000ff
        /*0780*/ 	.word	0x00017070
        /*0784*/ 	.short	0x0101
        /*0786*/ 	.byte	0x2e
	.zero		1


	//   ....[45]....
        /*0788*/ 	.word	0x0000d470
        /*078c*/ 	.word	0x000000ff
        /*0790*/ 	.word	0x00017040
        /*0794*/ 	.short	0x010a
        /*0796*/ 	.byte	0x2e
	.zero		1


	//   ....[46]....
        /*0798*/ 	.word	0x0000d780
        /*079c*/ 	.word	0x000000ff
        /*07a0*/ 	.word	0x00017030
        /*07a4*/ 	.short	0x0107
        /*07a6*/ 	.byte	0x2e
	.zero		1


	//   ....[47]....
        /*07a8*/ 	.word	0x0000d810
        /*07ac*/ 	.word	0x000000ff
        /*07b0*/ 	.word	0x00017030
        /*07b4*/ 	.short	0x0101
        /*07b6*/ 	.byte	0x2e
	.zero		1


	//   ....[48]....
        /*07b8*/ 	.word	0x0000e110
        /*07bc*/ 	.word	0x000000ff
        /*07c0*/ 	.word	0x00017000
        /*07c4*/ 	.short	0x0107
        /*07c6*/ 	.byte	0x2e
	.zero		1


	//   ....[49]....
        /*07c8*/ 	.word	0x0000e170
        /*07cc*/ 	.word	0x000000ff
        /*07d0*/ 	.word	0x00017000
        /*07d4*/ 	.short	0x0101
        /*07d6*/ 	.byte	0x2e
	.zero		1


	//   ....[50]....
        /*07d8*/ 	.word	0x0000e1a0
        /*07dc*/ 	.word	0x000000ff
        /*07e0*/ 	.word	0x00017020
        /*07e4*/ 	.short	0x010a
        /*07e6*/ 	.byte	0x2e
	.zero		1


	//   ....[51]....
        /*07e8*/ 	.word	0x0000e570
        /*07ec*/ 	.word	0x00000006
        /*07f0*/ 	.word	0x00017080
        /*07f4*/ 	.short	0x010a
        /*07f6*/ 	.byte	0x3f
	.zero		1


	//   ....[52]....
        /*07f8*/ 	.word	0x0000e930
        /*07fc*/ 	.word	0x00000006
        /*0800*/ 	.word	0x00017070
        /*0804*/ 	.short	0x0107
        /*0806*/ 	.byte	0x3f
	.zero		1


	//   ....[53]....
        /*0808*/ 	.word	0x0000e9c0
        /*080c*/ 	.word	0x00000006
        /*0810*/ 	.word	0x00017070
        /*0814*/ 	.short	0x0101
        /*0816*/ 	.byte	0x3f
	.zero		1


	//   ....[54]....
        /*0818*/ 	.word	0x0000e9f0
        /*081c*/ 	.word	0x00000006
        /*0820*/ 	.word	0x00017040
        /*0824*/ 	.short	0x010a
        /*0826*/ 	.byte	0x3f
	.zero		1


	//   ....[55]....
        /*0828*/ 	.word	0x0000ed30
        /*082c*/ 	.word	0x00000006
        /*0830*/ 	.word	0x00017030
        /*0834*/ 	.short	0x0107
        /*0836*/ 	.byte	0x3f
	.zero		1


	//   ....[56]....
        /*0838*/ 	.word	0x0000edd0
        /*083c*/ 	.word	0x00000006
        /*0840*/ 	.word	0x00017030
        /*0844*/ 	.short	0x0101
        /*0846*/ 	.byte	0x3f
	.zero		1


	//   ....[57]....
        /*0848*/ 	.word	0x0000ee50
        /*084c*/ 	.word	0x00000002
        /*0850*/ 	.word	0x00017070
        /*0854*/ 	.short	0x010a
        /*0856*/ 	.byte	0x3f
	.zero		1


	//   ....[58]....
        /*0858*/ 	.word	0x0000eee0
        /*085c*/ 	.word	0x00000002
        /*0860*/ 	.word	0x00017060
        /*0864*/ 	.short	0x010a
        /*0866*/ 	.byte	0x3f
	.zero		1


	//   ....[59]....
        /*0868*/ 	.word	0x0000f310
        /*086c*/ 	.word	0x00000002
        /*0870*/ 	.word	0x00017050
        /*0874*/ 	.short	0x0101
        /*0876*/ 	.byte	0x3f
	.zero		1


	//   ....[60]....
        /*0878*/ 	.word	0x0000f3b0
        /*087c*/ 	.word	0x00000002
        /*0880*/ 	.word	0x00000000
        /*0884*/ 	.short	0x0101
        /*0886*/ 	.byte	0x3f
	.zero		1


	//   ....[61]....
        /*0888*/ 	.word	0x0000f480
        /*088c*/ 	.word	0x00000003
        /*0890*/ 	.word	0x00017070
        /*0894*/ 	.short	0x010a
        /*0896*/ 	.byte	0x3f
	.zero		1


	//   ....[62]....
        /*0898*/ 	.word	0x0000f520
        /*089c*/ 	.word	0x00000003
        /*08a0*/ 	.word	0x00017060
        /*08a4*/ 	.short	0x010a
        /*08a6*/ 	.byte	0x3f
	.zero		1


	//   ....[63]....
        /*08a8*/ 	.word	0x0000f950
        /*08ac*/ 	.word	0x00000003
        /*08b0*/ 	.word	0x00017050
        /*08b4*/ 	.short	0x0101
        /*08b6*/ 	.byte	0x3f
	.zero		1


	//   ....[64]....
        /*08b8*/ 	.word	0x0000fa00
        /*08bc*/ 	.word	0x00000003
        /*08c0*/ 	.word	0x00000000
        /*08c4*/ 	.short	0x0101
        /*08c6*/ 	.byte	0x3f
	.zero		1


	//   ....[65]....
        /*08c8*/ 	.word	0x0000fa70
        /*08cc*/ 	.word	0x00000007
        /*08d0*/ 	.word	0x00017020
        /*08d4*/ 	.short	0x010a
        /*08d6*/ 	.byte	0x3f
	.zero		1


	//   ....[66]....
        /*08d8*/ 	.word	0x0000fb90
        /*08dc*/ 	.word	0x00000005
        /*08e0*/ 	.word	0x00017040
        /*08e4*/ 	.short	0x010a
        /*08e6*/ 	.byte	0x3f
	.zero		1


	//   ....[67]....
        /*08e8*/ 	.word	0x0000fc30
        /*08ec*/ 	.word	0x00000007
        /*08f0*/ 	.word	0x00017040
        /*08f4*/ 	.short	0x010a
        /*08f6*/ 	.byte	0x3f
	.zero		1


	//   ....[68]....
        /*08f8*/ 	.word	0x0000fc70
        /*08fc*/ 	.word	0x00000005
        /*0900*/ 	.word	0x00017060
        /*0904*/ 	.short	0x010a
        /*0906*/ 	.byte	0x3f
	.zero		1


	//   ....[69]....
        /*0908*/ 	.word	0x0000fcb0
        /*090c*/ 	.word	0x00000007
        /*0910*/ 	.word	0x00017060
        /*0914*/ 	.short	0x010a
        /*0916*/ 	.byte	0x3f
	.zero		1


	//   ....[70]....
        /*0918*/ 	.word	0x0000fcf0
        /*091c*/ 	.word	0x00000005
        /*0920*/ 	.word	0x00017080
        /*0924*/ 	.short	0x010a
        /*0926*/ 	.byte	0x3f
	.zero		1


	//   ....[71]....
        /*0928*/ 	.word	0x0000fd30
        /*092c*/ 	.word	0x00000007
        /*0930*/ 	.word	0x00017080
        /*0934*/ 	.short	0x010a
        /*0936*/ 	.byte	0x3f
	.zero		1


	//   ....[72]....
        /*0938*/ 	.word	0x0000fda0
        /*093c*/ 	.word	0x00000003
        /*0940*/ 	.word	0x00017000
        /*0944*/ 	.short	0x010a
        /*0946*/ 	.byte	0x3f
	.zero		1


	//   ....[73]....
        /*0948*/ 	.word	0x0000fe00
        /*094c*/ 	.word	0x00000003
        /*0950*/ 	.word	0x00017030
        /*0954*/ 	.short	0x010a
        /*0956*/ 	.byte	0x3f
	.zero		1


	//   ....[74]....
        /*0958*/ 	.word	0x0000fe60
        /*095c*/ 	.word	0x0000000b
        /*0960*/ 	.word	0x00017030
        /*0964*/ 	.short	0x010a
        /*0966*/ 	.byte	0x3f
	.zero		1


	//   ....[75]....
        /*0968*/ 	.word	0x0000fec0
        /*096c*/ 	.word	0x0000000b
        /*0970*/ 	.word	0x00017050
        /*0974*/ 	.short	0x010a
        /*0976*/ 	.byte	0x3f
	.zero		1


	//   ....[76]....
        /*0978*/ 	.word	0x0000ff20
        /*097c*/ 	.word	0x00000009
        /*0980*/ 	.word	0x00017030
        /*0984*/ 	.short	0x010a
        /*0986*/ 	.byte	0x3f
	.zero		1


	//   ....[77]....
        /*0988*/ 	.word	0x0000ff80
        /*098c*/ 	.word	0x00000009
        /*0990*/ 	.word	0x00017050
        /*0994*/ 	.short	0x010a
        /*0996*/ 	.byte	0x3f
	.zero		1


	//   ....[78]....
        /*0998*/ 	.word	0x0000ffe0
        /*099c*/ 	.word	0x00000005
        /*09a0*/ 	.word	0x00017050
        /*09a4*/ 	.short	0x010a
        /*09a6*/ 	.byte	0x3f
	.zero		1


	//   ....[79]....
        /*09a8*/ 	.word	0x000100b0
        /*09ac*/ 	.word	0x0000001b
        /*09b0*/ 	.word	0x00017080
        /*09b4*/ 	.short	0x010a
        /*09b6*/ 	.byte	0x3f
	.zero		1


	//   ....[80]....
        /*09b8*/ 	.word	0x00010400
        /*09bc*/ 	.word	0x0000001b
        /*09c0*/ 	.word	0x00017040
        /*09c4*/ 	.short	0x010a
        /*09c6*/ 	.byte	0x3f
	.zero		1


	//   ....[81]....
        /*09c8*/ 	.word	0x00010a60
        /*09cc*/ 	.word	0x0000001b
        /*09d0*/ 	.word	0x00017020
        /*09d4*/ 	.short	0x010a
        /*09d6*/ 	.byte	0x3f
	.zero		1


	//   ....[82]....
        /*09d8*/ 	.word	0x00010ab0
        /*09dc*/ 	.word	0x00000006
        /*09e0*/ 	.word	0x00017080
        /*09e4*/ 	.short	0x010a
        /*09e6*/ 	.byte	0x3f
	.zero		1


	//   ....[83]....
        /*09e8*/ 	.word	0x00010d70
        /*09ec*/ 	.word	0x00000006
        /*09f0*/ 	.word	0x00017040
        /*09f4*/ 	.short	0x010a
        /*09f6*/ 	.byte	0x3f
	.zero		1


	//   ....[84]....
        /*09f8*/ 	.word	0x00011030
        /*09fc*/ 	.word	0x00000002
        /*0a00*/ 	.word	0x00017070
        /*0a04*/ 	.short	0x010a
        /*0a06*/ 	.byte	0x3f
	.zero		1


	//   ....[85]....
        /*0a08*/ 	.word	0x00011080
        /*0a0c*/ 	.word	0x00000002
        /*0a10*/ 	.word	0x00017060
        /*0a14*/ 	.short	0x010a
        /*0a16*/ 	.byte	0x3f
	.zero		1


	//   ....[86]....
        /*0a18*/ 	.word	0x000110d0
        /*0a1c*/ 	.word	0x00000003
        /*0a20*/ 	.word	0x00017070
        /*0a24*/ 	.short	0x010a
        /*0a26*/ 	.byte	0x3f
	.zero		1


	//   ....[87]....
        /*0a28*/ 	.word	0x00011120
        /*0a2c*/ 	.word	0x00000003
        /*0a30*/ 	.word	0x00017060
        /*0a34*/ 	.short	0x010a
        /*0a36*/ 	.byte	0x3f
	.zero		1


	//   ....[88]....
        /*0a38*/ 	.word	0x00011170
        /*0a3c*/ 	.word	0x00000007
        /*0a40*/ 	.word	0x00017020
        /*0a44*/ 	.short	0x010a
        /*0a46*/ 	.byte	0x3f
	.zero		1


	//   ....[89]....
        /*0a48*/ 	.word	0x000111c0
        /*0a4c*/ 	.word	0x00000005
        /*0a50*/ 	.word	0x00017040
        /*0a54*/ 	.short	0x010a
        /*0a56*/ 	.byte	0x3f
	.zero		1


	//   ....[90]....
        /*0a58*/ 	.word	0x00011210
        /*0a5c*/ 	.word	0x00000007
        /*0a60*/ 	.word	0x00017040
        /*0a64*/ 	.short	0x010a
        /*0a66*/ 	.byte	0x3f
	.zero		1


	//   ....[91]....
        /*0a68*/ 	.word	0x00011260
        /*0a6c*/ 	.word	0x00000005
        /*0a70*/ 	.word	0x00017060
        /*0a74*/ 	.short	0x010a
        /*0a76*/ 	.byte	0x3f
	.zero		1


	//   ....[92]....
        /*0a78*/ 	.word	0x000112b0
        /*0a7c*/ 	.word	0x00000007
        /*0a80*/ 	.word	0x00017060
        /*0a84*/ 	.short	0x010a
        /*0a86*/ 	.byte	0x3f
	.zero		1


	//   ....[93]....
        /*0a88*/ 	.word	0x00011300
        /*0a8c*/ 	.word	0x00000005
        /*0a90*/ 	.word	0x00017080
        /*0a94*/ 	.short	0x010a
        /*0a96*/ 	.byte	0x3f
	.zero		1


	//----- nvinfo : EIATTR_NUM_MBARRIERS
	.align		4
.L_1310:
        /*0a98*/ 	.byte	0x03, 0x38
        /*0a9a*/ 	.short	0x0016


	//----- nvinfo : EIATTR_EXIT_INSTR_OFFSETS
	.align		4
        /*0a9c*/ 	.byte	0x04, 0x1c
        /*0a9e*/ 	.short	(.L_1312 - .L_1311)


	//   ....[0]....
.L_1311:
        /*0aa0*/ 	.word	0x0000fd80


	//----- nvinfo : EIATTR_MAX_THREADS
	.align		4
.L_1312:
        /*0aa4*/ 	.byte	0x04, 0x05
        /*0aa6*/ 	.short	(.L_1314 - .L_1313)
.L_1313:
        /*0aa8*/ 	.word	0x00000200
        /*0aac*/ 	.word	0x00000001
        /*0ab0*/ 	.word	0x00000001


	//----- nvinfo : EIATTR_CRS_STACK_SIZE
	.align		4
.L_1314:
        /*0ab4*/ 	.byte	0x04, 0x1e
        /*0ab6*/ 	.short	(.L_1316 - .L_1315)
.L_1315:
        /*0ab8*/ 	.word	0x00000000


	//----- nvinfo : EIATTR_CBANK_PARAM_SIZE
	.align		4
.L_1316:
        /*0abc*/ 	.byte	0x03, 0x19
        /*0abe*/ 	.short	0x0a70


	//----- nvinfo : EIATTR_PARAM_CBANK
	.align		4
        /*0ac0*/ 	.byte	0x04, 0x0a
        /*0ac2*/ 	.short	(.L_1318 - .L_1317)
	.align		4
.L_1317:
        /*0ac4*/ 	.word	index@(.nv.constant0._ZN7cutlass13device_kernelIN5flash11enable_sm90INS1_16FlashAttnFwdSm90INS1_25CollectiveMainloopFwdSm90ILi2EN4cute5tupleIJNS5_1CILi1EEES8_S8_EEENS6_IJNS7_ILi192EEENS7_ILi128EEENS7_ILi96EEEEEELi96ENS_12float_e4m3_tEfNS_4arch4Sm90ELb1ELb0ELb1ELb0ELb1ELb0ELb0ELb1ELb1ELb1ELb1ELb0EEENS1_21CollectiveEpilogueFwdINS6_IJSA_SC_SB_EEES9_NS_10bfloat16_tESG_Li384ELb0ELb1ELb1ELb1EEENS1_19SingleTileSchedulerILb0ELb1ELb1ELi192EEEEEEEEEvNT_6ParamsE)
        /*0ac8*/ 	.short	0x0210
        /*0aca*/ 	.short	0x0a70


	//----- nvinfo : EIATTR_SW_WAR
	.align		4
.L_1318:
        /*0acc*/ 	.byte	0x04, 0x36
        /*0ace*/ 	.short	(.L_1320 - .L_1319)
.L_1319:
        /*0ad0*/ 	.word	0x00000008
.L_1320:


//--------------------- .nv.info._ZN7cutlass13device_kernelIN5flash11enable_sm90INS1_16FlashAttnFwdSm90INS1_25CollectiveMainloopFwdSm90ILi2EN4cute5tupleIJNS5_1CILi1EEES8_S8_EEENS6_IJNS7_ILi192EEENS7_ILi128EEENS7_ILi96EEEEEELi96ENS_12float_e4m3_tEfNS_4arch4Sm90ELb1ELb0ELb1ELb1ELb1ELb0ELb0ELb1ELb1ELb1ELb1ELb0EEENS1_21CollectiveEpilogueFwdINS6_IJSA_SC_SB_EEES9_NS_10bfloat16_tESG_Li384ELb1ELb1ELb1ELb1EEENS1_36VarlenDynamicPersistentTileSchedulerILi192ELi128ELi384ELi128ELb1ELb1ELb1ELb1ELb1ELb1EEEEEEEEEvNT_6ParamsE --------------------------
	.section	.nv.info._ZN7cutlass13device_kernelIN5flash11enable_sm90INS1_16FlashAttnFwdSm90INS1_25CollectiveMainloopFwdSm90ILi2EN4cute5tupleIJNS5_1CILi1EEES8_S8_EEENS6_IJNS7_ILi192EEENS7_ILi128EEENS7_ILi96EEEEEELi96ENS_12float_e4m3_tEfNS_4arch4Sm90ELb1ELb0ELb1ELb1ELb1ELb0ELb0ELb1ELb1ELb1ELb1ELb0EEENS1_21CollectiveEpilogueFwdINS6_IJSA_SC_SB_EEES9_NS_10bfloat16_tESG_Li384ELb1ELb1ELb1ELb1EEENS1_36VarlenDynamicPersistentTileSchedulerILi192ELi128ELi384ELi128ELb1ELb1ELb1ELb1ELb1ELb1EEEEEEEEEvNT_6ParamsE,"",@"SHT_CUDA_INFO"
	.sectionflags	@""
	.align	4


	//----- nvinfo : EIATTR_CUDA_API_VERSION
	.align		4
        /*0000*/ 	.byte	0x04, 0x37
        /*0002*/ 	.short	(.L_1322 - .L_1321)
.L_1321:
        /*0004*/ 	.word	0x00000082


	//----- nvinfo : EIATTR_KPARAM_INFO
	.align		4
.L_1322:
        /*0008*/ 	.byte	0x04, 0x17
        /*000a*/ 	.short	(.L_1324 - .L_1323)
.L_1323:
        /*000c*/ 	.word	0x00000000
        /*0010*/ 	.short	0x0000
        /*0012*/ 	.short	0x0070
        /*0014*/ 	.byte	0x00, 0xf0, 0x01, 0x2a


	//----- nvinfo : EIATTR_SPARSE_MMA_MASK
	.align		4
.L_1324:
        /*0018*/ 	.byte	0x03, 0x50
        /*001a*/ 	.short	0x0000


	//----- nvinfo : EIATTR_MAXREG_COUNT
	.align		4
        /*001c*/ 	.byte	0x03, 0x1b
        /*001e*/ 	.short	0x0080


	//----- nvinfo : EIATTR_NUM_BARRIERS
	.align		4
        /*0020*/ 	.byte	0x02, 0x4c
        /*0022*/ 	.byte	0x09
	.zero		1


	//----- nvinfo : EIATTR_EXTERNS
	.align		4
        /*0024*/ 	.byte	0x04, 0x0f
        /*0026*/ 	.short	(.L_1326 - .L_1325)


	//   ....[0]....
	.align		4
.L_1325:
        /*0028*/ 	.word	index@(__assertfail)


	//----- nvinfo : EIATTR_ANNOTATIONS
	.align		4
.L_1326:
        /*002c*/ 	.byte	0x04, 0x55
        /*002e*/ 	.short	(.L_1328 - .L_1327)


	//   ....[0]....
.L_1327:
        /* <DEDUP_REMOVED lines=33> */


	//----- nvinfo : EIATTR_MERCURY_ISA_VERSION
	.align		4
.L_1328:
        /*0230*/ 	.byte	0x03, 0x5f
        /*0232*/ 	.short	0x0101


	//----- nvinfo : EIATTR_UNUSED_LOAD_BYTE_OFFSET
	.align		4
        /*0234*/ 	.byte	0x04, 0x44
        /*0236*/ 	.short	(.L_1330 - .L_1329)


	//   ....[0]....
.L_1329:
        /*0238*/ 	.word	0x00000940
        /*023c*/ 	.word	0x0000fff0


	//   ....[1]....
        /*0240*/ 	.word	0x0000a430
        /*0244*/ 	.word	0x0000fff0


	//----- nvinfo : EIATTR_INT_WARP_WIDE_INSTR_OFFSETS
	.align		4
.L_1330:
        /*0248*/ 	.byte	0x04, 0x31
        /*024a*/ 	.short	(.L_1332 - .L_1331)


	//   ....[0]....
.L_1331:
        /*024c*/ 	.word	0x000000c0


	//   ....[1]....
        /*0250*/ 	.word	0x000000d0


	//   ....[2]....
        /*0254*/ 	.word	0x00000170


	//   ....[3]....
        /*0258*/ 	.word	0x0000f4e0


	//   ....[4]....
        /*025c*/ 	.word	0x0000f570


	//   ....[5]....
        /*0260*/ 	.word	0x00012400


	//   ....[6]....
        /*0264*/ 	.word	0x00012490


	//----- nvinfo : EIATTR_COOP_GROUP_MASK_REGIDS
	.align		4
.L_1332:
        /*0268*/ 	.byte	0x04, 0x29
        /*026a*/ 	.short	(.L_1334 - .L_1333)


	//   ....[0]....
.L_1333:
        /*026c*/ 	.word	0xffffffff


	//   ....[1]....
        /*0270*/ 	.word	0xffffffff


	//   ....[2]....
        /*0274*/ 	.word	0xffffffff


	//   ....[3]....
        /*0278*/ 	.word	0xffffffff


	//   ....[4]....
        /*027c*/ 	.word	0xffffffff


	//   ....[5]....
        /*0280*/ 	.word	0xffffffff


	//   ....[6]....
        /*0284*/ 	.word	0xffffffff


	//   ....[7]....
        /*0288*/ 	.word	0xffffffff


	//   ....[8]....
        /*028c*/ 	.word	0xffffffff


	//   ....[9]....
        /*0290*/ 	.word	0xffffffff


	//   ....[10]....
        /*0294*/ 	.word	0xffffffff


	//   ....[11]....
        /*0298*/ 	.word	0xffffffff


	//   ....[12]....
        /*029c*/ 	.word	0xffffffff


	//   ....[13]....
        /*02a0*/ 	.word	0xffffffff


	//   ....[14]....
        /*02a4*/ 	.word	0xffffffff


	//   ....[15]....
        /*02a8*/ 	.word	0xffffffff


	//   ....[16]....
        /*02ac*/ 	.word	0xffffffff


	//   ....[17]....
        /*02b0*/ 	.word	0xffffffff


	//   ....[18]....
        /*02b4*/ 	.word	0xffffffff


	//   ....[19]....
        /*02b8*/ 	.word	0xffffffff


	//   ....[20]....
        /*02bc*/ 	.word	0xffffffff


	//   ....[21]....
        /*02c0*/ 	.word	0xffffffff


	//   ....[22]....
        /*02c4*/ 	.word	0xffffffff


	//   ....[23]....
        /*02c8*/ 	.word	0xffffffff


	//   ....[24]....
        /*02cc*/ 	.word	0xffffffff


	//   ....[25]....
        /*02d0*/ 	.word	0xffffffff


	//   ....[26]....
        /*02d4*/ 	.word	0xffffffff


	//   ....[27]....
        /*02d8*/ 	.word	0xffffffff


	//   ....[28]....
        /*02dc*/ 	.word	0xffffffff


	//   ....[29]....
        /*02e0*/ 	.word	0xffffffff


	//   ....[30]....
        /*02e4*/ 	.word	0xffffffff


	//   ....[31]....
        /*02e8*/ 	.word	0xffffffff


	//   ....[32]....
        /*02ec*/ 	.word	0xffffffff


	//   ....[33]....
        /*02f0*/ 	.word	0xffffffff


	//   ....[34]....
        /*02f4*/ 	.word	0xffffffff


	//   ....[35]....
        /*02f8*/ 	.word	0xffffffff


	//   ....[36]....
        /*02fc*/ 	.word	0xffffffff


	//   ....[37]....
        /*0300*/ 	.word	0xffffffff


	//   ....[38]....
        /*0304*/ 	.word	0xffffffff


	//   ....[39]....
        /*0308*/ 	.word	0xffffffff


	//   ....[40]....
        /*030c*/ 	.word	0xffffffff


	//   ....[41]....
        /*0310*/ 	.word	0xffffffff


	//   ....[42]....
        /*0314*/ 	.word	0xffffffff


	//   ....[43]....
        /*0318*/ 	.word	0xffffffff


	//   ....[44]....
        /*031c*/ 	.word	0xffffffff


	//   ....[45]....
        /*0320*/ 	.word	0xffffffff


	//   ....[46]....
        /*0324*/ 	.word	0xffffffff


	//   ....[47]....
        /*0328*/ 	.word	0xffffffff


	//   ....[48]....
        /*032c*/ 	.word	0xffffffff


	//   ....[49]....
        /*0330*/ 	.word	0xffffffff


	//   ....[50]....
        /*0334*/ 	.word	0xffffffff


	//   ....[51]....
        /*0338*/ 	.word	0xffffffff


	//   ....[52]....
        /*033c*/ 	.word	0xffffffff


	//   ....[53]....
        /*0340*/ 	.word	0xffffffff


	//   ....[54]....
        /*0344*/ 	.word	0xffffffff


	//   ....[55]....
        /*0348*/ 	.word	0xffffffff


	//   ....[56]....
        /*034c*/ 	.word	0xffffffff


	//   ....[57]....
        /*0350*/ 	.word	0xffffffff


	//   ....[58]....
        /*0354*/ 	.word	0xffffffff


	//   ....[59]....
        /*0358*/ 	.word	0xffffffff


	//   ....[60]....
        /*035c*/ 	.word	0xffffffff


	//   ....[61]....
        /*0360*/ 	.word	0xffffffff


	//   ....[62]....
        /*0364*/ 	.word	0xffffffff


	//   ....[63]....
        /*0368*/ 	.word	0xffffffff


	//   ....[64]....
        /*036c*/ 	.word	0xffffffff


	//   ....[65]....
        /*0370*/ 	.word	0xffffffff


	//   ....[66]....
        /*0374*/ 	.word	0xffffffff


	//   ....[67]....
        /*0378*/ 	.word	0xffffffff


	//   ....[68]....
        /*037c*/ 	.word	0xffffffff


	//   ....[69]....
        /*0380*/ 	.word	0xffffffff


	//   ....[70]....
        /*0384*/ 	.word	0xffffffff


	//   ....[71]....
        /*0388*/ 	.word	0xffffffff


	//   ....[72]....
        /*038c*/ 	.word	0xffffffff


	//   ....[73]....
        /*0390*/ 	.word	0xffffffff


	//   ....[74]....
        /*0394*/ 	.word	0xffffffff


	//   ....[75]....
        /*0398*/ 	.word	0xffffffff


	//   ....[76]....
        /*039c*/ 	.word	0xffffffff


	//   ....[77]....
        /*03a0*/ 	.word	0xffffffff


	//   ....[78]....
        /*03a4*/ 	.word	0xffffffff


	//   ....[79]....
        /*03a8*/ 	.word	0xffffffff


	//   ....[80]....
        /*03ac*/ 	.word	0xffffffff


	//   ....[81]....
        /*03b0*/ 	.word	0xffffffff


	//   ....[82]....
        /*03b4*/ 	.word	0xffffffff


	//   ....[83]....
        /*03b8*/ 	.word	0xffffffff


	//   ....[84]....
        /*03bc*/ 	.word	0xffffffff


	//   ....[85]....
        /*03c0*/ 	.word	0xffffffff


	//   ....[86]....
        /*03c4*/ 	.word	0xffffffff


	//   ....[87]....
        /*03c8*/ 	.word	0xffffffff


	//   ....[88]....
        /*03cc*/ 	.word	0xffffffff


	//   ....[89]....
        /*03d0*/ 	.word	0xffffffff


	//   ....[90]....
        /*03d4*/ 	.word	0xffffffff


	//   ....[91]....
        /*03d8*/ 	.word	0xffffffff


	//   ....[92]....
        /*03dc*/ 	.word	0xffffffff


	//   ....[93]....
        /*03e0*/ 	.word	0xffffffff


	//   ....[94]....
        /*03e4*/ 	.word	0xffffffff


	//   ....[95]....
        /*03e8*/ 	.word	0xffffffff


	//   ....[96]....
        /*03ec*/ 	.word	0xffffffff


	//   ....[97]....
        /*03f0*/ 	.word	0xffffffff


	//   ....[98]....
        /*03f4*/ 	.word	0xffffffff


	//   ....[99]....
        /*03f8*/ 	.word	0xffffffff


	//   ....[100]....
        /*03fc*/ 	.word	0xffffffff


	//   ....[101]....
        /*0400*/ 	.word	0xffffffff


	//   ....[102]....
        /*0404*/ 	.word	0xffffffff


	//   ....[103]....
        /*0408*/ 	.word	0xffffffff


	//   ....[104]....
        /*040c*/ 	.word	0xffffffff


	//   ....[105]....
        /*0410*/ 	.word	0xffffffff


	//   ....[106]....
        /*0414*/ 	.word	0xffffffff


	//   ....[107]....
        /*0418*/ 	.word	0xffffffff


	//   ....[108]....
        /*041c*/ 	.word	0xffffffff


	//   ....[109]....
        /*0420*/ 	.word	0xffffffff


	//   ....[110]....
        /*0424*/ 	.word	0xffffffff


	//   ....[111]....
        /*0428*/ 	.word	0xffffffff


	//   ....[112]....
        /*042c*/ 	.word	0xffffffff


	//   ....[113]....
        /*0430*/ 	.word	0xffffffff


	//   ....[114]....
        /*0434*/ 	.word	0xffffffff


	//   ....[115]....
        /*0438*/ 	.word	0xffffffff


	//   ....[116]....
        /*043c*/ 	.word	0xffffffff


	//   ....[117]....
        /*0440*/ 	.word	0xffffffff


	//   ....[118]....
        /*0444*/ 	.word	0xffffffff


	//   ....[119]....
        /*0448*/ 	.word	0xffffffff


	//   ....[120]....
        /*044c*/ 	.word	0xffffffff


	//   ....[121]....
        /*0450*/ 	.word	0xffffffff


	//   ....[122]....
        /*0454*/ 	.word	0xffffffff


	//   ....[123]....
        /*0458*/ 	.word	0xffffffff


	//   ....[124]....
        /*045c*/ 	.word	0xffffffff


	//   ....[125]....
        /*0460*/ 	.word	0xffffffff


	//   ....[126]....
        /*0464*/ 	.word	0xffffffff


	//   ....[127]....
        /*0468*/ 	.word	0xffffffff


	//   ....[128]....
        /*046c*/ 	.word	0xffffffff


	//   ....[129]....
        /*0470*/ 	.word	0xffffffff


	//   ....[130]....
        /*0474*/ 	.word	0xffffffff


	//   ....[131]....
        /*0478*/ 	.word	0xffffffff


	//   ....[132]....
        /*047c*/ 	.word	0xffffffff


	//   ....[133]....
        /*0480*/ 	.word	0xffffffff


	//   ....[134]....
        /*0484*/ 	.word	0xffffffff


	//   ....[135]....
        /*0488*/ 	.word	0xffffffff


	//   ....[136]....
        /*048c*/ 	.word	0xffffffff


	//   ....[137]....
        /*0490*/ 	.word	0xffffffff


	//   ....[138]....
        /*0494*/ 	.word	0xffffffff


	//   ....[139]....
        /*0498*/ 	.word	0xffffffff


	//   ....[140]....
        /*049c*/ 	.word	0xffffffff


	//   ....[141]....
        /*04a0*/ 	.word	0xffffffff


	//   ....[142]....
        /*04a4*/ 	.word	0xffffffff


	//   ....[143]....
        /*04a8*/ 	.word	0xffffffff


	//   ....[144]....
        /*04ac*/ 	.word	0xffffffff


	//   ....[145]....
        /*04b0*/ 	.word	0xffffffff


	//   ....[146]....
        /*04b4*/ 	.word	0xffffffff


	//   ....[147]....
        /*04b8*/ 	.word	0xffffffff


	//   ....[148]....
        /*04bc*/ 	.word	0xffffffff


	//   ....[149]....
        /*04c0*/ 	.word	0x0500000f


	//   ....[150]....
        /*04c4*/ 	.word	0x0500000f


	//   ....[151]....
        /*04c8*/ 	.word	0x0500000f


	//   ....[152]....
        /*04cc*/ 	.word	0x0500000f


	//   ....[153]....
        /*04d0*/ 	.word	0x0500000f


	//   ....[154]....
        /*04d4*/ 	.word	0x0500000f


	//   ....[155]....
        /*04d8*/ 	.word	0x0500000f


	//   ....[156]....
        /*04dc*/ 	.word	0x0500000f


	//   ....[157]....
        /*04e0*/ 	.word	0x0500000f


	//   ....[158]....
        /*04e4*/ 	.word	0x0500000f


	//   ....[159]....
        /*04e8*/ 	.word	0x0500000f


	//   ....[160]....
        /*04ec*/ 	.word	0x0500000f


	//   ....[161]....
        /*04f0*/ 	.word	0x0500000f


	//   ....[162]....
        /*04f4*/ 	.word	0x0500000f


	//   ....[163]....
        /*04f8*/ 	.word	0x0500000f


	//   ....[164]....
        /*04fc*/ 	.word	0x0500000f


	//   ....[165]....
        /*0500*/ 	.word	0x0500000f


	//   ....[166]....
        /*0504*/ 	.word	0x0500000f


	//   ....[167]....
        /*0508*/ 	.word	0x0500000f


	//   ....[168]....
        /*050c*/ 	.word	0x0500000f


	//   ....[169]....
        /*0510*/ 	.word	0x0500000f


	//   ....[170]....
        /*0514*/ 	.word	0x0500000f


	//   ....[171]....
        /*0518*/ 	.word	0x0500000f


	//   ....[172]....
        /*051c*/ 	.word	0x0500000f


	//----- nvinfo : EIATTR_COOP_GROUP_INSTR_OFFSETS
	.align		4
.L_1334:
        /*0520*/ 	.byte	0x04, 0x28
        /*0522*/ 	.short	(.L_1336 - .L_1335)


	//   ....[0]....
.L_1335:
        /*0524*/ 	.word	0x00000070


	//   ....[1]....
        /*0528*/ 	.word	0x000000b0


	//   ....[2]....
        /*052c*/ 	.word	0x000002d0


	//   ....[3]....
        /*0530*/ 	.word	0x00000430


	//   ....[4]....
        /*0534*/ 	.word	0x00000550


	//   ....[5]....
        /*0538*/ 	.word	0x000006b0


	//   ....[6]....
        /*053c*/ 	.word	0x00001a70


	//   ....[7]....
        /*0540*/ 	.word	0x00002320


	//   ....[8]....
        /*0544*/ 	.word	0x00002ff0


	//   ....[9]....
        /*0548*/ 	.word	0x00003130


	//   ....[10]....
        /*054c*/ 	.word	0x000031b0


	//   ....[11]....
        /*0550*/ 	.word	0x00003be0


	//   ....[12]....
        /*0554*/ 	.word	0x00003c50


	//   ....[13]....
        /*0558*/ 	.word	0x00005000


	//   ....[14]....
        /*055c*/ 	.word	0x00005050


	//   ....[15]....
        /*0560*/ 	.word	0x00005c60


	//   ....[16]....
        /*0564*/ 	.word	0x00005d20


	//   ....[17]....
        /*0568*/ 	.word	0x00006650


	//   ....[18]....
        /*056c*/ 	.word	0x000066a0


	//   ....[19]....
        /*0570*/ 	.word	0x000083b0


	//   ....[20]....
        /*0574*/ 	.word	0x00008420


	//   ....[21]....
        /*0578*/ 	.word	0x00008830


	//   ....[22]....
        /*057c*/ 	.word	0x00008850


	//   ....[23]....
        /*0580*/ 	.word	0x00009d70


	//   ....[24]....
        /*0584*/ 	.word	0x00009d80


	//   ....[25]....
        /*0588*/ 	.word	0x00009e00


	//   ....[26]....
        /*058c*/ 	.word	0x00009e10


	//   ....[27]....
        /*0590*/ 	.word	0x0000a9f0


	//   ....[28]....
        /*0594*/ 	.word	0x0000aa50


	//   ....[29]....
        /*0598*/ 	.word	0x0000aa80


	//   ....[30]....
        /*059c*/ 	.word	0x0000aab0


	//   ....[31]....
        /*05a0*/ 	.word	0x0000aad0


	//   ....[32]....
        /*05a4*/ 	.word	0x0000aaf0


	//   ....[33]....
        /*05a8*/ 	.word	0x0000ab10


	//   ....[34]....
        /*05ac*/ 	.word	0x0000ab30


	//   ....[35]....
        /*05b0*/ 	.word	0x0000ab40


	//   ....[36]....
        /*05b4*/ 	.word	0x0000ab50


	//   ....[37]....
        /*05b8*/ 	.word	0x0000ab60


	//   ....[38]....
        /*05bc*/ 	.word	0x0000ab70


	//   ....[39]....
        /*05c0*/ 	.word	0x0000ab80


	//   ....[40]....
        /*05c4*/ 	.word	0x0000ab90


	//   ....[41]....
        /*05c8*/ 	.word	0x0000aba0


	//   ....[42]....
        /*05cc*/ 	.word	0x0000abb0


	//   ....[43]....
        /*05d0*/ 	.word	0x0000abc0


	//   ....[44]....
        /*05d4*/ 	.word	0x0000abd0


	//   ....[45]....
        /*05d8*/ 	.word	0x0000abe0


	//   ....[46]....
        /*05dc*/ 	.word	0x0000abf0


	//   ....[47]....
        /*05e0*/ 	.word	0x0000ac00


	//   ....[48]....
        /*05e4*/ 	.word	0x0000ac10


	//   ....[49]....
        /*05e8*/ 	.word	0x0000ac20


	//   ....[50]....
        /*05ec*/ 	.word	0x0000ac30


	//   ....[51]....
        /*05f0*/ 	.word	0x0000ac40


	//   ....[52]....
        /*05f4*/ 	.word	0x0000ac50


	//   ....[53]....
        /*05f8*/ 	.word	0x0000ac60


	//   ....[54]....
        /*05fc*/ 	.word	0x0000ac70


	//   ....[55]....
        /*0600*/ 	.word	0x0000ac80


	//   ....[56]....
        /*0604*/ 	.word	0x0000ac90


	//   ....[57]....
        /*0608*/ 	.word	0x0000aca0


	//   ....[58]....
        /*060c*/ 	.word	0x0000acb0


	//   ....[59]....
        /*0610*/ 	.word	0x0000acc0


	//   ....[60]....
        /*0614*/ 	.word	0x0000acd0


	//   ....[61]....
        /*0618*/ 	.word	0x0000ace0


	//   ....[62]....
        /*061c*/ 	.word	0x0000acf0


	//   ....[63]....
        /*0620*/ 	.word	0x0000ad00


	//   ....[64]....
        /*0624*/ 	.word	0x0000ad10


	//   ....[65]....
        /*0628*/ 	.word	0x0000ad30


	//   ....[66]....
        /*062c*/ 	.word	0x0000ad40


	//   ....[67]....
        /*0630*/ 	.word	0x0000ad50


	//   ....[68]....
        /*0634*/ 	.word	0x0000ad60


	//   ....[69]....
        /*0638*/ 	.word	0x0000ad70


	//   ....[70]....
        /*063c*/ 	.word	0x0000ad80


	//   ....[71]....
        /*0640*/ 	.word	0x0000ad90


	//   ....[72]....
        /*0644*/ 	.word	0x0000ada0


	//   ....[73]....
        /*0648*/ 	.word	0x0000adb0


	//   ....[74]....
        /*064c*/ 	.word	0x0000adc0


	//   ....[75]....
        /*0650*/ 	.word	0x0000b780


	//   ....[76]....
        /*0654*/ 	.word	0x0000b790


	//   ....[77]....
        /*0658*/ 	.word	0x0000b7a0


	//   ....[78]....
        /*065c*/ 	.word	0x0000b7e0


	//   ....[79]....
        /*0660*/ 	.word	0x0000bed0


	//   ....[80]....
        /*0664*/ 	.word	0x0000bf00


	//   ....[81]....
        /*0668*/ 	.word	0x0000c020


	//   ....[82]....
        /*066c*/ 	.word	0x0000c040


	//   ....[83]....
        /*0670*/ 	.word	0x0000c560


	//   ....[84]....
        /*0674*/ 	.word	0x0000c570


	//   ....[85]....
        /*0678*/ 	.word	0x0000c8a0


	//   ....[86]....
        /*067c*/ 	.word	0x0000c8b0


	//   ....[87]....
        /*0680*/ 	.word	0x0000d510


	//   ....[88]....
        /*0684*/ 	.word	0x0000d520


	//   ....[89]....
        /*0688*/ 	.word	0x0000d620


	//   ....[90]....
        /*068c*/ 	.word	0x0000d640


	//   ....[91]....
        /*0690*/ 	.word	0x0000d7b0


	//   ....[92]....
        /*0694*/ 	.word	0x0000d9c0


	//   ....[93]....
        /*0698*/ 	.word	0x0000d9f0


	//   ....[94]....
        /*069c*/ 	.word	0x0000da20


	//   ....[95]....
        /*06a0*/ 	.word	0x0000da50


	//   ....[96]....
        /*06a4*/ 	.word	0x0000da80


	//   ....[97]....
        /*06a8*/ 	.word	0x0000dad0


	//   ....[98]....
        /*06ac*/ 	.word	0x0000dc50


	//   ....[99]....
        /*06b0*/ 	.word	0x0000dc80


	//   ....[100]....
        /*06b4*/ 	.word	0x0000dcb0


	//   ....[101]....
        /*06b8*/ 	.word	0x0000dce0


	//   ....[102]....
        /*06bc*/ 	.word	0x0000dd10


	//   ....[103]....
        /*06c0*/ 	.word	0x0000dd40


	//   ....[104]....
        /*06c4*/ 	.word	0x0000ddd0


	//   ....[105]....
        /*06c8*/ 	.word	0x0000de30


	//   ....[106]....
        /*06cc*/ 	.word	0x0000de40


	//   ....[107]....
        /*06d0*/ 	.word	0x0000de90


	//   ....[108]....
        /*06d4*/ 	.word	0x00010100


	//   ....[109]....
        /*06d8*/ 	.word	0x00010130


	//   ....[110]....
        /*06dc*/ 	.word	0x00010150


	//   ....[111]....
        /*06e0*/ 	.word	0x00010230


	//   ....[112]....
        /*06e4*/ 	.word	0x000105c0


	//   ....[113]....
        /*06e8*/ 	.word	0x000105d0


	//   ....[114]....
        /*06ec*/ 	.word	0x000105e0


	//   ....[115]....
        /*06f0*/ 	.word	0x000105f0


	//   ....[116]....
        /*06f4*/ 	.word	0x00010ea0


	//   ....[117]....
        /*06f8*/ 	.word	0x00010ed0


	//   ....[118]....
        /*06fc*/ 	.word	0x00010ef0


	//   ....[119]....
        /*0700*/ 	.word	0x00010f00


	//   ....[120]....
        /*0704*/ 	.word	0x00011000


	//   ....[121]....
        /*0708*/ 	.word	0x00011010


	//   ....[122]....
        /*070c*/ 	.word	0x00011780


	//   ....[123]....
        /*0710*/ 	.word	0x000117a0


	//   ....[124]....
        /*0714*/ 	.word	0x000117b0


	//   ....[125]....
        /*0718*/ 	.word	0x00011810


	//   ....[126]....
        /*071c*/ 	.word	0x00011b60


	//   ....[127]....
        /*0720*/ 	.word	0x00011b70


	//   ....[128]....
        /*0724*/ 	.word	0x00011b80


	//   ....[129]....
        /*0728*/ 	.word	0x00011be0


	//   ....[130]....
        /*072c*/ 	.word	0x00012d70


	//   ....[131]....
        /*0730*/ 	.word	0x00012da0


	//   ....[132]....
        /*0734*/ 	.word	0x00012dd0


	//   ....[133]....
        /*0738*/ 	.word	0x00012e10


	//   ....[134]....
        /*073c*/ 	.word	0x00012e20


	//   ....[135]....
        /*0740*/ 	.word	0x00012e50


	//   ....[136]....
        /*0744*/ 	.word	0x00012e60


	//   ....[137]....
        /*0748*/ 	.word	0x00012ea0


	//   ....[138]....
        /*074c*/ 	.word	0x00013000


	//   ....[139]....
        /*0750*/ 	.word	0x00013040


	//   ....[140]....
        /*0754*/ 	.word	0x00013070


	//   ....[141]....
        /*0758*/ 	.word	0x000130a0


	//   ....[142]....
        /*075c*/ 	.word	0x000130d0


	//   ....[143]....
        /*0760*/ 	.word	0x00013100


	//   ....[144]....
        /*0764*/ 	.word	0x00013180


	//   ....[145]....
        /*0768*/ 	.word	0x000131c0


	//   ....[146]....
        /*076c*/ 	.word	0x000131d0


	//   ....[147]....
        /*0770*/ 	.word	0x00013210


	//   ....[148]....
        /*0774*/ 	.word	0x00013d20


	//   ....[149]....
        /*0778*/ 	.word	0x00014330


	//   ....[150]....
        /*077c*/ 	.word	0x00014410


	//   ....[151]....
        /*0780*/ 	.word	0x000144a0


	//   ....[152]....
        /*0784*/ 	.word	0x00014630


	//   ....[153]....
        /*0788*/ 	.word	0x000146d0


	//   ....[154]....
        /*078c*/ 	.word	0x000147c0


	//   ....[155]....
        /*0790*/ 	.word	0x00014850


	//   ....[156]....
        /*0794*/ 	.word	0x000148b0


	//   ....[157]....
        /*0798*/ 	.word	0x00014950


	//   ....[158]....
        /*079c*/ 	.word	0x00014a60


	//   ....[159]....
        /*07a0*/ 	.word	0x00014ac0


	//   ....[160]....
        /*07a4*/ 	.word	0x00014b20


	//   ....[161]....
        /*07a8*/ 	.word	0x00014bc0


	//   ....[162]....
        /*07ac*/ 	.word	0x00014c90


	//   ....[163]....
        /*07b0*/ 	.word	0x00014d70


	//   ....[164]....
        /*07b4*/ 	.word	0x00014eb0


	//   ....[165]....
        /*07b8*/ 	.word	0x00014f50


	//   ....[166]....
        /*07bc*/ 	.word	0x00014fb0


	//   ....[167]....
        /*07c0*/ 	.word	0x00015080


	//   ....[168]....
        /*07c4*/ 	.word	0x00015170


	//   ....[169]....
        /*07c8*/ 	.word	0x00015200


	//   ....[170]....
        /*07cc*/ 	.word	0x00015260


	//   ....[171]....
        /*07d0*/ 	.word	0x00015330


	//   ....[172]....
        /*07d4*/ 	.word	0x00015590


	//----- nvinfo : EIATTR_REG_RECONFIG
	.align		4
.L_1336:
        /*07d8*/ 	.byte	0x01, 0x54
	.zero		2


	//----- nvinfo : EIATTR_SYSCALL_OFFSETS
	.align		4
        /*07dc*/ 	.byte	0x04, 0x46
        /*07de*/ 	.short	(.L_1338 - .L_1337)


	//   ....[0]....
.L_1337:
        /*07e0*/ 	.word	0x00001c20


	//   ....[1]....
        /*07e4*/ 	.word	0x0000f6e0


	//   ....[2]....
        /*07e8*/ 	.word	0x0000f850


	//   ....[3]....
        /*07ec*/ 	.word	0x0000f9a0


	//   ....[4]....
        /*07f0*/ 	.word	0x0000fae0


	//   ....[5]....
        /*07f4*/ 	.word	0x000109c0


	//----- nvinfo : EIATTR_MBARRIER_INSTR_OFFSETS
	.align		4
.L_1338:
        /*07f8*/ 	.byte	0x04, 0x39
        /*07fa*/ 	.short	(.L_1340 - .L_1339)


	//   ....[0]....
.L_1339:
        /*07fc*/ 	.word	0x00000180
        /*0800*/ 	.word	0x000000ff
        /*0804*/ 	.word	0x00019c00
        /*0808*/ 	.short	0x0100
        /*080a*/ 	.byte	0x08
	.zero		1


	//   ....[1]....
        /*080c*/ 	.word	0x00000190
        /*0810*/ 	.word	0x000000ff
        /*0814*/ 	.word	0x00019c20
        /*0818*/ 	.short	0x0100
        /*081a*/ 	.byte	0x08
	.zero		1


	//   ....[2]....
        /*081c*/ 	.word	0x00000280
        /*0820*/ 	.word	0x000000ff
        /*0824*/ 	.word	0x00019c30
        /*0828*/ 	.short	0x0100
        /*082a*/ 	.byte	0x08
	.zero		1


	//   ....[3]....
        /*082c*/ 	.word	0x00000290
        /*0830*/ 	.word	0x000000ff
        /*0834*/ 	.word	0x00019c40
        /*0838*/ 	.short	0x0100
        /*083a*/ 	.byte	0x08
	.zero		1


	//   ....[4]....
        /*083c*/ 	.word	0x000002a0
        /*0840*/ 	.word	0x000000ff
        /*0844*/ 	.word	0x00019c38
        /*0848*/ 	.short	0x0100
        /*084a*/ 	.byte	0x08
	.zero		1


	//   ....[5]....
        /*084c*/ 	.word	0x000002b0
        /*0850*/ 	.word	0x000000ff
        /*0854*/ 	.word	0x00019c48
        /*0858*/ 	.short	0x0100
        /*085a*/ 	.byte	0x08
	.zero		1


	//   ....[6]....
        /*085c*/ 	.word	0x000003e0
        /*0860*/ 	.word	0x000000ff
        /*0864*/ 	.word	0x00019c50
        /*0868*/ 	.short	0x0100
        /*086a*/ 	.byte	0x08
	.zero		1


	//   ....[7]....
        /*086c*/ 	.word	0x000003f0
        /*0870*/ 	.word	0x000000ff
        /*0874*/ 	.word	0x00019c60
        /*0878*/ 	.short	0x0100
        /*087a*/ 	.byte	0x08
	.zero		1


	//   ....[8]....
        /*087c*/ 	.word	0x00000400
        /*0880*/ 	.word	0x000000ff
        /*0884*/ 	.word	0x00019c58
        /*0888*/ 	.short	0x0100
        /*088a*/ 	.byte	0x08
	.zero		1


	//   ....[9]....
        /*088c*/ 	.word	0x00000410
        /*0890*/ 	.word	0x000000ff
        /*0894*/ 	.word	0x00019c68
        /*0898*/ 	.short	0x0100
        /*089a*/ 	.byte	0x08
	.zero		1


	//   ....[10]....
        /*089c*/ 	.word	0x00000500
        /*08a0*/ 	.word	0x000000ff
        /*08a4*/ 	.word	0x00019c70
        /*08a8*/ 	.short	0x0100
        /*08aa*/ 	.byte	0x06
	.zero		1


	//   ....[11]....
        /*08ac*/ 	.word	0x00000510
        /*08b0*/ 	.word	0x000000ff
        /*08b4*/ 	.word	0x00019c80
        /*08b8*/ 	.short	0x0100
        /*08ba*/ 	.byte	0x06
	.zero		1


	//   ....[12]....
        /*08bc*/ 	.word	0x00000520
        /*08c0*/ 	.word	0x000000ff
        /*08c4*/ 	.word	0x00019c78
        /*08c8*/ 	.short	0x0100
        /*08ca*/ 	.byte	0x06
	.zero		1


	//   ....[13]....
        /*08cc*/ 	.word	0x00000530
        /*08d0*/ 	.word	0x000000ff
        /*08d4*/ 	.word	0x00019c88
        /*08d8*/ 	.short	0x0100
        /*08da*/ 	.byte	0x06
	.zero		1


	//   ....[14]....
        /*08dc*/ 	.word	0x00000660
        /*08e0*/ 	.word	0x000000ff
        /*08e4*/ 	.word	0x00019c90
        /*08e8*/ 	.short	0x0100
        /*08ea*/ 	.byte	0x08
	.zero		1


	//   ....[15]....
        /*08ec*/ 	.word	0x00000670
        /*08f0*/ 	.word	0x000000ff
        /*08f4*/ 	.word	0x00019ca0
        /*08f8*/ 	.short	0x0100
        /*08fa*/ 	.byte	0x08
	.zero		1


	//   ....[16]....
        /*08fc*/ 	.word	0x00000680
        /*0900*/ 	.word	0x000000ff
        /*0904*/ 	.word	0x00019c98
        /*0908*/ 	.short	0x0100
        /*090a*/ 	.byte	0x08
	.zero		1


	//   ....[17]....
        /*090c*/ 	.word	0x00000690
        /*0910*/ 	.word	0x000000ff
        /*0914*/ 	.word	0x00019ca8
        /*0918*/ 	.short	0x0100
        /*091a*/ 	.byte	0x08
	.zero		1


	//   ....[18]....
        /*091c*/ 	.word	0x000007e0
        /*0920*/ 	.word	0x000000ff
        /*0924*/ 	.word	0x00019cb0
        /*0928*/ 	.short	0x0100
        /*092a*/ 	.byte	0x08
	.zero		1


	//   ....[19]....
        /*092c*/ 	.word	0x000007f0
        /*0930*/ 	.word	0x000000ff
        /*0934*/ 	.word	0x00019cc0
        /*0938*/ 	.short	0x0100
        /*093a*/ 	.byte	0x08
	.zero		1


	//   ....[20]....
        /*093c*/ 	.word	0x00000800
        /*0940*/ 	.word	0x000000ff
        /*0944*/ 	.word	0x00019cb8
        /*0948*/ 	.short	0x0100
        /*094a*/ 	.byte	0x08
	.zero		1


	//   ....[21]....
        /*094c*/ 	.word	0x00000810
        /*0950*/ 	.word	0x000000ff
        /*0954*/ 	.word	0x00019cc8
        /*0958*/ 	.short	0x0100
        /*095a*/ 	.byte	0x08
	.zero		1


	//   ....[22]....
        /*095c*/ 	.word	0x00001e70
        /*0960*/ 	.word	0x000000ff
        /*0964*/ 	.word	0x00019c00
        /*0968*/ 	.short	0x010a
        /*096a*/ 	.byte	0x2e
	.zero		1


	//   ....[23]....
        /*096c*/ 	.word	0x00001f30
        /*0970*/ 	.word	0x00000002
        /*0974*/ 	.word	0x00019c30
        /*0978*/ 	.short	0x010a
        /*097a*/ 	.byte	0x3f
	.zero		1


	//   ....[24]....
        /*097c*/ 	.word	0x00001f70
        /*0980*/ 	.word	0x00000002
        /*0984*/ 	.word	0x00019c30
        /*0988*/ 	.short	0x010a
        /*098a*/ 	.byte	0x3f
	.zero		1


	//   ....[25]....
        /*098c*/ 	.word	0x00002c10
        /*0990*/ 	.word	0x000000ff
        /*0994*/ 	.word	0x00000000
        /*0998*/ 	.short	0x0101
        /*099a*/ 	.byte	0x06
	.zero		1


	//   ....[26]....
        /*099c*/ 	.word	0x00004a80
        /*09a0*/ 	.word	0x000000ff
        /*09a4*/ 	.word	0x00019c30
        /*09a8*/ 	.short	0x010a
        /*09aa*/ 	.byte	0x13
	.zero		1


	//   ....[27]....
        /*09ac*/ 	.word	0x00004ac0
        /*09b0*/ 	.word	0x000000ff
        /*09b4*/ 	.word	0x00019c30
        /*09b8*/ 	.short	0x010a
        /*09ba*/ 	.byte	0x13
	.zero		1


	//   ....[28]....
        /*09bc*/ 	.word	0x00004c20
        /*09c0*/ 	.word	0x000000ff
        /*09c4*/ 	.word	0x00019c50
        /*09c8*/ 	.short	0x010a
        /*09ca*/ 	.byte	0x0b
	.zero		1


	//   ....[29]....
        /*09cc*/ 	.word	0x00004c60
        /*09d0*/ 	.word	0x000000ff
        /*09d4*/ 	.word	0x00019c50
        /*09d8*/ 	.short	0x010a
        /*09da*/ 	.byte	0x0b
	.zero		1


	//   ....[30]....
        /*09dc*/ 	.word	0x00005660
        /*09e0*/ 	.word	0x000000ff
        /*09e4*/ 	.word	0x00000000
        /*09e8*/ 	.short	0x0101
        /*09ea*/ 	.byte	0x13
	.zero		1


	//   ....[31]....
        /*09ec*/ 	.word	0x00007210
        /*09f0*/ 	.word	0x000000ff
        /*09f4*/ 	.word	0x00000000
        /*09f8*/ 	.short	0x0101
        /*09fa*/ 	.byte	0x06
	.zero		1


	//   ....[32]....
        /*09fc*/ 	.word	0x000077e0
        /*0a00*/ 	.word	0x000000ff
        /*0a04*/ 	.word	0x00019c30
        /*0a08*/ 	.short	0x010a
        /*0a0a*/ 	.byte	0x06
	.zero		1


	//   ....[33]....
        /*0a0c*/ 	.word	0x00007820
        /*0a10*/ 	.word	0x000000ff
        /*0a14*/ 	.word	0x00019c30
        /*0a18*/ 	.short	0x010a
        /*0a1a*/ 	.byte	0x06
	.zero		1


	//   ....[34]....
        /*0a1c*/ 	.word	0x00007980
        /*0a20*/ 	.word	0x000000ff
        /*0a24*/ 	.word	0x00019c50
        /*0a28*/ 	.short	0x010a
        /*0a2a*/ 	.byte	0x0b
	.zero		1


	//   ....[35]....
        /*0a2c*/ 	.word	0x000079c0
        /*0a30*/ 	.word	0x000000ff
        /*0a34*/ 	.word	0x00019c50
        /*0a38*/ 	.short	0x010a
        /*0a3a*/ 	.byte	0x0b
	.zero		1


	//   ....[36]....
        /*0a3c*/ 	.word	0x00008080
        /*0a40*/ 	.word	0x000000ff
        /*0a44*/ 	.word	0x00000000
        /*0a48*/ 	.short	0x0101
        /*0a4a*/ 	.byte	0x06
	.zero		1


	//   ....[37]....
        /*0a4c*/ 	.word	0x00009610
        /*0a50*/ 	.word	0x000000ff
        /*0a54*/ 	.word	0x00000000
        /*0a58*/ 	.short	0x0101
        /*0a5a*/ 	.byte	0x06
	.zero		1


	//   ....[38]....
        /*0a5c*/ 	.word	0x00009b20
        /*0a60*/ 	.word	0x000000ff
        /*0a64*/ 	.word	0x00019c50
        /*0a68*/ 	.short	0x010a
        /*0a6a*/ 	.byte	0x05
	.zero		1


	//   ....[39]....
        /*0a6c*/ 	.word	0x00009b60
        /*0a70*/ 	.word	0x000000ff
        /*0a74*/ 	.word	0x00019c50
        /*0a78*/ 	.short	0x010a
        /*0a7a*/ 	.byte	0x05
	.zero		1


	//   ....[40]....
        /*0a7c*/ 	.word	0x0000a0f0
        /*0a80*/ 	.word	0x000000ff
        /*0a84*/ 	.word	0x00000000
        /*0a88*/ 	.short	0x0101
        /*0a8a*/ 	.byte	0x04
	.zero		1


	//   ....[41]....
        /*0a8c*/ 	.word	0x0000bef0
        /*0a90*/ 	.word	0x00000003
        /*0a94*/ 	.word	0x00000000
        /*0a98*/ 	.short	0x0101
        /*0a9a*/ 	.byte	0x3f
	.zero		1


	//   ....[42]....
        /*0a9c*/ 	.word	0x0000c270
        /*0aa0*/ 	.word	0x00000002
        /*0aa4*/ 	.word	0x00000000
        /*0aa8*/ 	.short	0x0101
        /*0aaa*/ 	.byte	0x3f
	.zero		1


	//   ....[43]....
        /*0aac*/ 	.word	0x0000ff60
        /*0ab0*/ 	.word	0x00000004
        /*0ab4*/ 	.word	0x00019c80
        /*0ab8*/ 	.short	0x010a
        /*0aba*/ 	.byte	0x3f
	.zero		1


	//   ....[44]....
        /*0abc*/ 	.word	0x00010300
        /*0ac0*/ 	.word	0x00000004
        /*0ac4*/ 	.word	0x00019c70
        /*0ac8*/ 	.short	0x0107
        /*0aca*/ 	.byte	0x3f
	.zero		1


	//   ....[45]....
        /*0acc*/ 	.word	0x000103c0
        /*0ad0*/ 	.word	0x00000004
        /*0ad4*/ 	.word	0x00019c70
        /*0ad8*/ 	.short	0x0101
        /*0ada*/ 	.byte	0x3f
	.zero		1


	//   ....[46]....
        /*0adc*/ 	.word	0x000103f0
        /*0ae0*/ 	.word	0x00000004
        /*0ae4*/ 	.word	0x00019c40
        /*0ae8*/ 	.short	0x010a
        /*0aea*/ 	.byte	0x3f
	.zero		1


	//   ....[47]....
        /*0aec*/ 	.word	0x00010710
        /*0af0*/ 	.word	0x00000004
        /*0af4*/ 	.word	0x00019c30
        /*0af8*/ 	.short	0x0107
        /*0afa*/ 	.byte	0x3f
	.zero		1


	//   ....[48]....
        /*0afc*/ 	.word	0x000107d0
        /*0b00*/ 	.word	0x00000004
        /*0b04*/ 	.word	0x00019c30
        /*0b08*/ 	.short	0x0101
        /*0b0a*/ 	.byte	0x3f
	.zero		1


	//   ....[49]....
        /*0b0c*/ 	.word	0x000110f0
        /*0b10*/ 	.word	0x00000010
        /*0b14*/ 	.word	0x00019c00
        /*0b18*/ 	.short	0x0107
        /*0b1a*/ 	.byte	0x3f
	.zero		1


	//   ....[50]....
        /*0b1c*/ 	.word	0x000111f0
        /*0b20*/ 	.word	0x00000010
        /*0b24*/ 	.word	0x00019c00
        /*0b28*/ 	.short	0x0101
        /*0b2a*/ 	.byte	0x3f
	.zero		1


	//   ....[51]....
        /*0b2c*/ 	.word	0x00011210
        /*0b30*/ 	.word	0x00000010
        /*0b34*/ 	.word	0x00019c20
        /*0b38*/ 	.short	0x010a
        /*0b3a*/ 	.byte	0x3f
	.zero		1


	//   ....[52]....
        /*0b3c*/ 	.word	0x000115b0
        /*0b40*/ 	.word	0x00000005
        /*0b44*/ 	.word	0x00019c80
        /*0b48*/ 	.short	0x010a
        /*0b4a*/ 	.byte	0x3f
	.zero		1


	//   ....[53]....
        /*0b4c*/ 	.word	0x000118b0
        /*0b50*/ 	.word	0x00000005
        /*0b54*/ 	.word	0x00019c70
        /*0b58*/ 	.short	0x0107
        /*0b5a*/ 	.byte	0x3f
	.zero		1


	//   ....[54]....
        /*0b5c*/ 	.word	0x00011970
        /*0b60*/ 	.word	0x00000005
        /*0b64*/ 	.word	0x00019c70
        /*0b68*/ 	.short	0x0101
        /*0b6a*/ 	.byte	0x3f
	.zero		1


	//   ....[55]....
        /*0b6c*/ 	.word	0x000119a0
        /*0b70*/ 	.word	0x00000005
        /*0b74*/ 	.word	0x00019c40
        /*0b78*/ 	.short	0x010a
        /*0b7a*/ 	.byte	0x3f
	.zero		1


	//   ....[56]....
        /*0b7c*/ 	.word	0x00011c80
        /*0b80*/ 	.word	0x00000005
        /*0b84*/ 	.word	0x00019c30
        /*0b88*/ 	.short	0x0107
        /*0b8a*/ 	.byte	0x3f
	.zero		1


	//   ....[57]....
        /*0b8c*/ 	.word	0x00011d50
        /*0b90*/ 	.word	0x00000005
        /*0b94*/ 	.word	0x00019c30
        /*0b98*/ 	.short	0x0101
        /*0b9a*/ 	.byte	0x3f
	.zero		1


	//   ....[58]....
        /*0b9c*/ 	.word	0x00011dd0
        /*0ba0*/ 	.word	0x00000002
        /*0ba4*/ 	.word	0x00019c70
        /*0ba8*/ 	.short	0x010a
        /*0baa*/ 	.byte	0x3f
	.zero		1


	//   ....[59]....
        /*0bac*/ 	.word	0x00011e60
        /*0bb0*/ 	.word	0x00000002
        /*0bb4*/ 	.word	0x00019c60
        /*0bb8*/ 	.short	0x010a
        /*0bba*/ 	.byte	0x3f
	.zero		1


	//   ....[60]....
        /*0bbc*/ 	.word	0x000122d0
        /*0bc0*/ 	.word	0x00000002
        /*0bc4*/ 	.word	0x00019c50
        /*0bc8*/ 	.short	0x0101
        /*0bca*/ 	.byte	0x3f
	.zero		1


	//   ....[61]....
        /*0bcc*/ 	.word	0x00012360
        /*0bd0*/ 	.word	0x00000002
        /*0bd4*/ 	.word	0x00000000
        /*0bd8*/ 	.short	0x0101
        /*0bda*/ 	.byte	0x3f
	.zero		1


	//   ....[62]....
        /*0bdc*/ 	.word	0x00012530
        /*0be0*/ 	.word	0x00000000
        /*0be4*/ 	.word	0x00019c70
        /*0be8*/ 	.short	0x010a
        /*0bea*/ 	.byte	0x3f
	.zero		1


	//   ....[63]....
        /*0bec*/ 	.word	0x000125b0
        /*0bf0*/ 	.word	0x00000000
        /*0bf4*/ 	.word	0x00019c60
        /*0bf8*/ 	.short	0x010a
        /*0bfa*/ 	.byte	0x3f
	.zero		1


	//   ....[64]....
        /*0bfc*/ 	.word	0x00012a30
        /*0c00*/ 	.word	0x00000000
        /*0c04*/ 	.word	0x00019c50
        /*0c08*/ 	.short	0x0101
        /*0c0a*/ 	.byte	0x3f
	.zero		1


	//   ....[65]....
        /*0c0c*/ 	.word	0x00012af0
        /*0c10*/ 	.word	0x00000000
        /*0c14*/ 	.word	0x00000000
        /*0c18*/ 	.short	0x0101
        /*0c1a*/ 	.byte	0x3f
	.zero		1


	//   ....[66]....
        /*0c1c*/ 	.word	0x00013ca0
        /*0c20*/ 	.word	0x00000004
        /*0c24*/ 	.word	0x00019c20
        /*0c28*/ 	.short	0x010a
        /*0c2a*/ 	.byte	0x3f
	.zero		1


	//   ....[67]....
        /*0c2c*/ 	.word	0x00013e20
        /*0c30*/ 	.word	0x00000005
        /*0c34*/ 	.word	0x00019c40
        /*0c38*/ 	.short	0x010a
        /*0c3a*/ 	.byte	0x3f
	.zero		1


	//   ....[68]....
        /*0c3c*/ 	.word	0x00013ec0
        /*0c40*/ 	.word	0x00000013
        /*0c44*/ 	.word	0x00019c40
        /*0c48*/ 	.short	0x010a
        /*0c4a*/ 	.byte	0x3f
	.zero		1


	//   ....[69]....
        /*0c4c*/ 	.word	0x00013f00
        /*0c50*/ 	.word	0x00000005
        /*0c54*/ 	.word	0x00019c60
        /*0c58*/ 	.short	0x010a
        /*0c5a*/ 	.byte	0x3f
	.zero		1


	//   ....[70]....
        /*0c5c*/ 	.word	0x00013f40
        /*0c60*/ 	.word	0x00000013
        /*0c64*/ 	.word	0x00019c60
        /*0c68*/ 	.short	0x010a
        /*0c6a*/ 	.byte	0x3f
	.zero		1


	//   ....[71]....
        /*0c6c*/ 	.word	0x00013f80
        /*0c70*/ 	.word	0x00000005
        /*0c74*/ 	.word	0x00019c80
        /*0c78*/ 	.short	0x010a
        /*0c7a*/ 	.byte	0x3f
	.zero		1


	//   ....[72]....
        /*0c7c*/ 	.word	0x00013fc0
        /*0c80*/ 	.word	0x00000013
        /*0c84*/ 	.word	0x00019c80
        /*0c88*/ 	.short	0x010a
        /*0c8a*/ 	.byte	0x3f
	.zero		1


	//   ....[73]....
        /*0c8c*/ 	.word	0x00014030
        /*0c90*/ 	.word	0x00000003
        /*0c94*/ 	.word	0x00019c00
        /*0c98*/ 	.short	0x010a
        /*0c9a*/ 	.byte	0x3f
	.zero		1


	//   ....[74]....
        /*0c9c*/ 	.word	0x00014080
        /*0ca0*/ 	.word	0x00000002
        /*0ca4*/ 	.word	0x00019c30
        /*0ca8*/ 	.short	0x010a
        /*0caa*/ 	.byte	0x3f
	.zero		1


	//   ....[75]....
        /*0cac*/ 	.word	0x000140e0
        /*0cb0*/ 	.word	0x00000007
        /*0cb4*/ 	.word	0x00019c30
        /*0cb8*/ 	.short	0x010a
        /*0cba*/ 	.byte	0x3f
	.zero		1


	//   ....[76]....
        /*0cbc*/ 	.word	0x00014140
        /*0cc0*/ 	.word	0x00000007
        /*0cc4*/ 	.word	0x00019c50
        /*0cc8*/ 	.short	0x010a
        /*0cca*/ 	.byte	0x3f
	.zero		1


	//   ....[77]....
        /*0ccc*/ 	.word	0x000141a0
        /*0cd0*/ 	.word	0x00000007
        /*0cd4*/ 	.word	0x00019c30
        /*0cd8*/ 	.short	0x010a
        /*0cda*/ 	.byte	0x3f
	.zero		1


	//   ....[78]....
        /*0cdc*/ 	.word	0x00014200
        /*0ce0*/ 	.word	0x00000007
        /*0ce4*/ 	.word	0x00019c50
        /*0ce8*/ 	.short	0x010a
        /*0cea*/ 	.byte	0x3f
	.zero		1


	//   ....[79]....
        /*0cec*/ 	.word	0x00014260
        /*0cf0*/ 	.word	0x00000005
        /*0cf4*/ 	.word	0x00019c50
        /*0cf8*/ 	.short	0x010a
        /*0cfa*/ 	.byte	0x3f
	.zero		1


	//   ....[80]....
        /*0cfc*/ 	.word	0x00014360
        /*0d00*/ 	.word	0x00000004
        /*0d04*/ 	.word	0x00019c80
        /*0d08*/ 	.short	0x010a
        /*0d0a*/ 	.byte	0x3f
	.zero		1


	//   ....[81]....
        /*0d0c*/ 	.word	0x00014710
        /*0d10*/ 	.word	0x00000004
        /*0d14*/ 	.word	0x00019c40
        /*0d18*/ 	.short	0x010a
        /*0d1a*/ 	.byte	0x3f
	.zero		1


	//   ....[82]....
        /*0d1c*/ 	.word	0x00014db0
        /*0d20*/ 	.word	0x00000010
        /*0d24*/ 	.word	0x00019c20
        /*0d28*/ 	.short	0x010a
        /*0d2a*/ 	.byte	0x3f
	.zero		1


	//   ....[83]....
        /*0d2c*/ 	.word	0x00014e00
        /*0d30*/ 	.word	0x00000005
        /*0d34*/ 	.word	0x00019c80
        /*0d38*/ 	.short	0x010a
        /*0d3a*/ 	.byte	0x3f
	.zero		1


	//   ....[84]....
        /*0d3c*/ 	.word	0x000150c0
        /*0d40*/ 	.word	0x00000005
        /*0d44*/ 	.word	0x00019c40
        /*0d48*/ 	.short	0x010a
        /*0d4a*/ 	.byte	0x3f
	.zero		1


	//   ....[85]....
        /*0d4c*/ 	.word	0x00015370
        /*0d50*/ 	.word	0x00000002
        /*0d54*/ 	.word	0x00019c70
        /*0d58*/ 	.short	0x010a
        /*0d5a*/ 	.byte	0x3f
	.zero		1


	//   ....[86]....
        /*0d5c*/ 	.word	0x000153c0
        /*0d60*/ 	.word	0x00000002
        /*0d64*/ 	.word	0x00019c60
        /*0d68*/ 	.short	0x010a
        /*0d6a*/ 	.byte	0x3f
	.zero		1


	//   ....[87]....
        /*0d6c*/ 	.word	0x00015410
        /*0d70*/ 	.word	0x00000000
        /*0d74*/ 	.word	0x00019c70
        /*0d78*/ 	.short	0x010a
        /*0d7a*/ 	.byte	0x3f
	.zero		1


	//   ....[88]....
        /*0d7c*/ 	.word	0x00015460
        /*0d80*/ 	.word	0x00000000
        /*0d84*/ 	.word	0x00019c60
        /*0d88*/ 	.short	0x010a
        /*0d8a*/ 	.byte	0x3f
	.zero		1


	//   ....[89]....
        /*0d8c*/ 	.word	0x000154b0
        /*0d90*/ 	.word	0x00000004
        /*0d94*/ 	.word	0x00019c20
        /*0d98*/ 	.short	0x010a
        /*0d9a*/ 	.byte	0x3f
	.zero		1


	//   ....[90]....
        /*0d9c*/ 	.word	0x00015650
        /*0da0*/ 	.word	0x00000005
        /*0da4*/ 	.word	0x00019c40
        /*0da8*/ 	.short	0x010a
        /*0daa*/ 	.byte	0x3f
	.zero		1


	//   ....[91]....
        /*0dac*/ 	.word	0x000156a0
        /*0db0*/ 	.word	0x00000013
        /*0db4*/ 	.word	0x00019c40
        /*0db8*/ 	.short	0x010a
        /*0dba*/ 	.byte	0x3f
	.zero		1


	//   ....[92]....
        /*0dbc*/ 	.word	0x000156f0
        /*0dc0*/ 	.word	0x00000005
        /*0dc4*/ 	.word	0x00019c60
        /*0dc8*/ 	.short	0x010a
        /*0dca*/ 	.byte	0x3f
	.zero		1


	//   ....[93]....
        /*0dcc*/ 	.word	0x00015740
        /*0dd0*/ 	.word	0x00000013
        /*0dd4*/ 	.word	0x00019c60
        /*0dd8*/ 	.short	0x010a
        /*0dda*/ 	.byte	0x3f
	.zero		1


	//   ....[94]....
        /*0ddc*/ 	.word	0x00015790
        /*0de0*/ 	.word	0x00000005
        /*0de4*/ 	.word	0x00019c80
        /*0de8*/ 	.short	0x010a
        /*0dea*/ 	.byte	0x3f
	.zero		1


	//----- nvinfo : EIATTR_NUM_MBARRIERS
	.align		4
.L_1340:
        /*0dec*/ 	.byte	0x03, 0x38
        /*0dee*/ 	.short	0x0016


	//----- nvinfo : EIATTR_EXIT_INSTR_OFFSETS
	.align		4
        /*0df0*/ 	.byte	0x04, 0x1c
        /*0df2*/ 	.short	(.L_1342 - .L_1341)


	//   ....[0]....
.L_1341:
        /*0df4*/ 	.word	0x00000980


	//   ....[1]....
        /*0df8*/ 	.word	0x0000d760


	//   ....[2]....
        /*0dfc*/ 	.word	0x00014010


	//----- nvinfo : EIATTR_MAX_THREADS
	.align		4
.L_1342:
        /*0e00*/ 	.byte	0x04, 0x05
        /*0e02*/ 	.short	(.L_1344 - .L_1343)
.L_1343:
        /*0e04*/ 	.word	0x00000200
        /*0e08*/ 	.word	0x00000001
        /*0e0c*/ 	.word	0x00000001


	//----- nvinfo : EIATTR_CRS_STACK_SIZE
	.align		4
.L_1344:
        /*0e10*/ 	.byte	0x04, 0x1e
        /*0e12*/ 	.short	(.L_1346 - .L_1345)
.L_1345:
        /*0e14*/ 	.word	0x00000000


	//----- nvinfo : EIATTR_CBANK_PARAM_SIZE
	.align		4
.L_1346:
        /*0e18*/ 	.byte	0x03, 0x19
        /*0e1a*/ 	.short	0x0af0


	//----- nvinfo : EIATTR_PARAM_CBANK
	.align		4
        /*0e1c*/ 	.byte	0x04, 0x0a
        /*0e1e*/ 	.short	(.L_1348 - .L_1347)
	.align		4
.L_1347:
        /*0e20*/ 	.word	index@(.nv.constant0._ZN7cutlass13device_kernelIN5flash11enable_sm90INS1_16FlashAttnFwdSm90INS1_25CollectiveMainloopFwdSm90ILi2EN4cute5tupleIJNS5_1CILi1EEES8_S8_EEENS6_IJNS7_ILi192EEENS7_ILi128EEENS7_ILi96EEEEEELi96ENS_12float_e4m3_tEfNS_4arch4Sm90ELb1ELb0ELb1ELb1ELb1ELb0ELb0ELb1ELb1ELb1ELb1ELb0EEENS1_21CollectiveEpilogueFwdINS6_IJSA_SC_SB_EEES9_NS_10bfloat16_tESG_Li384ELb1ELb1ELb1ELb1EEENS1_36VarlenDynamicPersistentTileSchedulerILi192ELi128ELi384ELi128ELb1ELb1ELb1ELb1ELb1ELb1EEEEEEEEEvNT_6ParamsE)
        /*0e24*/ 	.short	0x0210
        /*0e26*/ 	.short	0x0af0


	//----- nvinfo : EIATTR_SW_WAR
	.align		4
.L_1348:
        /*0e28*/ 	.byte	0x04, 0x36
        /*0e2a*/ 	.short	(.L_1350 - .L_1349)
.L_1349:
        /*0e2c*/ 	.word	0x00000008
.L_1350:


//--------------------- .nv.info._ZN7cutlass13device_kernelIN5flash11enable_sm90INS1_16FlashAttnFwdSm90INS1_25CollectiveMainloopFwdSm90ILi2EN4cute5tupleIJNS5_1CILi1EEES8_S8_EEENS6_IJNS7_ILi192EEENS7_ILi128EEENS7_ILi96EEEEEELi96ENS_12float_e4m3_tEfNS_4arch4Sm90ELb1ELb0ELb1ELb1ELb1ELb1ELb0ELb1ELb1ELb1ELb1ELb0EEENS1_21CollectiveEpilogueFwdINS6_IJSA_SC_SB_EEES9_NS_10bfloat16_tESG_Li384ELb1ELb1ELb1ELb1EEENS1_36VarlenDynamicPersistentTileSchedulerILi192ELi128ELi384ELi128ELb1ELb1ELb1ELb1ELb1ELb1EEEEEEEEEvNT_6ParamsE --------------------------
	.section	.nv.info._ZN7cutlass13device_kernelIN5flash11enable_sm90INS1_16FlashAttnFwdSm90INS1_25CollectiveMainloopFwdSm90ILi2EN4cute5tupleIJNS5_1CILi1EEES8_S8_EEENS6_IJNS7_ILi192EEENS7_ILi128EEENS7_ILi96EEEEEELi96ENS_12float_e4m3_tEfNS_4arch4Sm90ELb1ELb0ELb1ELb1ELb1ELb1ELb0ELb1ELb1ELb1ELb1ELb0EEENS1_21CollectiveEpilogueFwdINS6_IJSA_SC_SB_EEES9_NS_10bfloat16_tESG_Li384ELb1ELb1ELb1ELb1EEENS1_36VarlenDynamicPersistentTileSchedulerILi192ELi128ELi384ELi128ELb1ELb1ELb1ELb1ELb1ELb1EEEEEEEEEvNT_6ParamsE,"",@"SHT_CUDA_INFO"
	.sectionflags	@""
	.align	4


	//----- nvinfo : EIATTR_CUDA_API_VERSION
	.align		4
        /*0000*/ 	.byte	0x04, 0x37
        /*0002*/ 	.short	(.L_1352 - .L_1351)
.L_1351:
        /*0004*/ 	.word	0x00000082


	//----- nvinfo : EIATTR_KPARAM_INFO
	.align		4
.L_1352:
        /*0008*/ 	.byte	0x04, 0x17
        /*000a*/ 	.short	(.L_1354 - .L_1353)
.L_1353:
        /*000c*/ 	.word	0x00000000
        /*0010*/ 	.short	0x0000
        /*0012*/ 	.short	0x0070
        /*0014*/ 	.byte	0x00, 0xf0, 0x01, 0x2a


	//----- nvinfo : EIATTR_SPARSE_MMA_MASK
	.align		4
.L_1354:
        /*0018*/ 	.byte	0x03, 0x50
        /*001a*/ 	.short	0x0000


	//----- nvinfo : EIATTR_MAXREG_COUNT
	.align		4
        /*001c*/ 	.byte	0x03, 0x1b
        /*001e*/ 	.short	0x0080


	//----- nvinfo : EIATTR_NUM_BARRIERS
	.align		4
        /*0020*/ 	.byte	0x02, 0x4c
        /*0022*/ 	.byte	0x10
	.zero		1


	//----- nvinfo : EIATTR_EXTERNS
	.align		4
        /*0024*/ 	.byte	0x04, 0x0f
        /*0026*/ 	.short	(.L_1356 - .L_1355)


	//   ....[0]....
	.align		4
.L_1355:
        /*0028*/ 	.word	index@(__assertfail)


	//----- nvinfo : EIATTR_ANNOTATIONS
	.align		4
.L_1356:
        /*002c*/ 	.byte	0x04, 0x55
        /*002e*/ 	.short	(.L_1358 - .L_1357)


	//   ....[0]....
.L_1357:
        /* <DEDUP_REMOVED lines=123> */


	//----- nvinfo : EIATTR_MERCURY_ISA_VERSION
	.align		4
.L_1358:
        /*07c8*/ 	.byte	0x03, 0x5f
        /*07ca*/ 	.short	0x0101


	//----- nvinfo : EIATTR_UNUSED_LOAD_BYTE_OFFSET
	.align		4
        /*07cc*/ 	.byte	0x04, 0x44
        /*07ce*/ 	.short	(.L_1360 - .L_1359)


	//   ....[0]....
.L_1359:
        /*07d0*/ 	.word	0x00000a40
        /*07d4*/ 	.word	0x0000fff0


	//   ....[1]....
        /*07d8*/ 	.word	0x00014c80
        /*07dc*/ 	.word	0x0000fff0


	//----- nvinfo : EIATTR_INT_WARP_WIDE_INSTR_OFFSETS
	.align		4
.L_1360:
        /*07e0*/ 	.byte	0x04, 0x31
        /*07e2*/ 	.short	(.L_1362 - .L_1361)


	//   ....[0]....
.L_1361:
        /*07e4*/ 	.word	0x00000120


	//   ....[1]....
        /*07e8*/ 	.word	0x000001c0


	//   ....[2]....
        /*07ec*/ 	.word	0x00000230


	//   ....[3]....
        /*07f0*/ 	.word	0x0001b570


	//   ....[4]....
        /*07f4*/ 	.word	0x0001b5d0


	//   ....[5]....
        /*07f8*/ 	.word	0x0001e790


	//   ....[6]....
        /*07fc*/ 	.word	0x0001e7f0


	//----- nvinfo : EIATTR_COOP_GROUP_MASK_REGIDS
	.align		4
.L_1362:
        /*0800*/ 	.byte	0x04, 0x29
        /*0802*/ 	.short	(.L_1364 - .L_1363)


	//   ....[0]....
.L_1363:
        /*0804*/ 	.word	0xffffffff


	//   ....[1]....
        /*0808*/ 	.word	0xffffffff


	//   ....[2]....
        /*080c*/ 	.word	0xffffffff


	//   ....[3]....
        /*0810*/ 	.word	0xffffffff


	//   ....[4]....
        /*0814*/ 	.word	0xffffffff


	//   ....[5]....
        /*0818*/ 	.word	0xffffffff


	//   ....[6]....
        /*081c*/ 	.word	0xffffffff


	//   ....[7]....
        /*0820*/ 	.word	0xffffffff


	//   ....[8]....
        /*0824*/ 	.word	0xffffffff


	//   ....[9]....
        /*0828*/ 	.word	0xffffffff


	//   ....[10]....
        /*082c*/ 	.word	0xffffffff


	//   ....[11]....
        /*0830*/ 	.word	0xffffffff


	//   ....[12]....
        /*0834*/ 	.word	0xffffffff


	//   ....[13]....
        /*0838*/ 	.word	0xffffffff


	//   ....[14]....
        /*083c*/ 	.word	0xffffffff


	//   ....[15]....
        /*0840*/ 	.word	0xffffffff


	//   ....[16]....
        /*0844*/ 	.word	0xffffffff


	//   ....[17]....
        /*0848*/ 	.word	0xffffffff


	//   ....[18]....
        /*084c*/ 	.word	0xffffffff


	//   ....[19]....
        /*0850*/ 	.word	0xffffffff


	//   ....[20]....
        /*0854*/ 	.word	0xffffffff


	//   ....[21]....
        /*0858*/ 	.word	0xffffffff


	//   ....[22]....
        /*085c*/ 	.word	0xffffffff


	//   ....[23]....
        /*0860*/ 	.word	0xffffffff


	//   ....[24]....
        /*0864*/ 	.word	0xffffffff


	//   ....[25]....
        /*0868*/ 	.word	0xffffffff


	//   ....[26]....
        /*086c*/ 	.word	0xffffffff


	//   ....[27]....
        /*0870*/ 	.word	0xffffffff


	//   ....[28]....
        /*0874*/ 	.word	0xffffffff


	//   ....[29]....
        /*0878*/ 	.word	0xffffffff


	//   ....[30]....
        /*087c*/ 	.word	0xffffffff


	//   ....[31]....
        /*0880*/ 	.word	0xffffffff


	//   ....[32]....
        /*0884*/ 	.word	0xffffffff


	//   ....[33]....
        /*0888*/ 	.word	0xffffffff


	//   ....[34]....
        /*088c*/ 	.word	0xffffffff


	//   ....[35]....
        /*0890*/ 	.word	0xffffffff


	//   ....[36]....
        /*0894*/ 	.word	0xffffffff


	//   ....[37]....
        /*0898*/ 	.word	0xffffffff


	//   ....[38]....
        /*089c*/ 	.word	0xffffffff


	//   ....[39]....
        /*08a0*/ 	.word	0xffffffff


	//   ....[40]....
        /*08a4*/ 	.word	0xffffffff


	//   ....[41]....
        /*08a8*/ 	.word	0xffffffff


	//   ....[42]....
        /*08ac*/ 	.word	0xffffffff


	//   ....[43]....
        /*08b0*/ 	.word	0xffffffff


	//   ....[44]....
        /*08b4*/ 	.word	0xffffffff


	//   ....[45]....
        /*08b8*/ 	.word	0xffffffff


	//   ....[46]....
        /*08bc*/ 	.word	0xffffffff


	//   ....[47]....
        /*08c0*/ 	.word	0xffffffff


	//   ....[48]....
        /*08c4*/ 	.word	0xffffffff


	//   ....[49]....
        /*08c8*/ 	.word	0xffffffff


	//   ....[50]....
        /*08cc*/ 	.word	0xffffffff


	//   ....[51]....
        /*08d0*/ 	.word	0xffffffff


	//   ....[52]....
        /*08d4*/ 	.word	0xffffffff


	//   ....[53]....
        /*08d8*/ 	.word	0xffffffff


	//   ....[54]....
        /*08dc*/ 	.word	0xffffffff


	//   ....[55]....
        /*08e0*/ 	.word	0xffffffff


	//   ....[56]....
        /*08e4*/ 	.word	0xffffffff


	//   ....[57]....
        /*08e8*/ 	.word	0xffffffff


	//   ....[58]....
        /*08ec*/ 	.word	0xffffffff


	//   ....[59]....
        /*08f0*/ 	.word	0xffffffff


	//   ....[60]....
        /*08f4*/ 	.word	0xffffffff


	//   ....[61]....
        /*08f8*/ 	.word	0xffffffff


	//   ....[62]....
        /*08fc*/ 	.word	0xffffffff


	//   ....[63]....
        /*0900*/ 	.word	0xffffffff


	//   ....[64]....
        /*0904*/ 	.word	0xffffffff


	//   ....[65]....
        /*0908*/ 	.word	0xffffffff


	//   ....[66]....
        /*090c*/ 	.word	0xffffffff


	//   ....[67]....
        /*0910*/ 	.word	0xffffffff


	//   ....[68]....
        /*0914*/ 	.word	0xffffffff


	//   ....[69]....
        /*0918*/ 	.word	0xffffffff


	//   ....[70]....
        /*091c*/ 	.word	0xffffffff


	//   ....[71]....
        /*0920*/ 	.word	0xffffffff


	//   ....[72]....
        /*0924*/ 	.word	0xffffffff


	//   ....[73]....
        /*0928*/ 	.word	0xffffffff


	//   ....[74]....
        /*092c*/ 	.word	0xffffffff


	//   ....[75]....
        /*0930*/ 	.word	0xffffffff


	//   ....[76]....
        /*0934*/ 	.word	0xffffffff


	//   ....[77]....
        /*0938*/ 	.word	0xffffffff


	//   ....[78]....
        /*093c*/ 	.word	0xffffffff


	//   ....[79]....
        /*0940*/ 	.word	0xffffffff


	//   ....[80]....
        /*0944*/ 	.word	0xffffffff


	//   ....[81]....
        /*0948*/ 	.word	0xffffffff


	//   ....[82]....
        /*094c*/ 	.word	0xffffffff


	//   ....[83]....
        /*0950*/ 	.word	0xffffffff


	//   ....[84]....
        /*0954*/ 	.word	0xffffffff


	//   ....[85]....
        /*0958*/ 	.word	0xffffffff


	//   ....[86]....
        /*095c*/ 	.word	0xffffffff


	//   ....[87]....
        /*0960*/ 	.word	0xffffffff


	//   ....[88]....
        /*0964*/ 	.word	0xffffffff


	//   ....[89]....
        /*0968*/ 	.word	0xffffffff


	//   ....[90]....
        /*096c*/ 	.word	0xffffffff


	//   ....[91]....
        /*0970*/ 	.word	0xffffffff


	//   ....[92]....
        /*0974*/ 	.word	0xffffffff


	//   ....[93]....
        /*0978*/ 	.word	0xffffffff


	//   ....[94]....
        /*097c*/ 	.word	0xffffffff


	//   ....[95]....
        /*0980*/ 	.word	0xffffffff


	//   ....[96]....
        /*0984*/ 	.word	0xffffffff


	//   ....[97]....
        /*0988*/ 	.word	0xffffffff


	//   ....[98]....
        /*098c*/ 	.word	0xffffffff


	//   ....[99]....
        /*0990*/ 	.word	0xffffffff


	//   ....[100]....
        /*0994*/ 	.word	0xffffffff


	//   ....[101]....
        /*0998*/ 	.word	0xffffffff


	//   ....[102]....
        /*099c*/ 	.word	0xffffffff


	//   ....[103]....
        /*09a0*/ 	.word	0xffffffff


	//   ....[104]....
        /*09a4*/ 	.word	0xffffffff


	//   ....[105]....
        /*09a8*/ 	.word	0xffffffff


	//   ....[106]....
        /*09ac*/ 	.word	0xffffffff


	//   ....[107]....
        /*09b0*/ 	.word	0xffffffff


	//   ....[108]....
        /*09b4*/ 	.word	0xffffffff


	//   ....[109]....
        /*09b8*/ 	.word	0xffffffff


	//   ....[110]....
        /*09bc*/ 	.word	0xffffffff


	//   ....[111]....
        /*09c0*/ 	.word	0xffffffff


	//   ....[112]....
        /*09c4*/ 	.word	0xffffffff


	//   ....[113]....
        /*09c8*/ 	.word	0xffffffff


	//   ....[114]....
        /*09cc*/ 	.word	0xffffffff


	//   ....[115]....
        /*09d0*/ 	.word	0xffffffff


	//   ....[116]....
        /*09d4*/ 	.word	0xffffffff


	//   ....[117]....
        /*09d8*/ 	.word	0xffffffff


	//   ....[118]....
        /*09dc*/ 	.word	0xffffffff


	//   ....[119]....
        /*09e0*/ 	.word	0xffffffff


	//   ....[120]....
        /*09e4*/ 	.word	0xffffffff


	//   ....[121]....
        /*09e8*/ 	.word	0xffffffff


	//   ....[122]....
        /*09ec*/ 	.word	0xffffffff


	//   ....[123]....
        /*09f0*/ 	.word	0xffffffff


	//   ....[124]....
        /*09f4*/ 	.word	0xffffffff


	//   ....[125]....
        /*09f8*/ 	.word	0xffffffff


	//   ....[126]....
        /*09fc*/ 	.word	0xffffffff


	//   ....[127]....
        /*0a00*/ 	.word	0xffffffff


	//   ....[128]....
        /*0a04*/ 	.word	0xffffffff


	//   ....[129]....
        /*0a08*/ 	.word	0xffffffff


	//   ....[130]....
        /*0a0c*/ 	.word	0xffffffff


	//   ....[131]....
        /*0a10*/ 	.word	0xffffffff


	//   ....[132]....
        /*0a14*/ 	.word	0xffffffff


	//   ....[133]....
        /*0a18*/ 	.word	0xffffffff


	//   ....[134]....
        /*0a1c*/ 	.word	0xffffffff


	//   ....[135]....
        /*0a20*/ 	.word	0xffffffff


	//   ....[136]....
        /*0a24*/ 	.word	0xffffffff


	//   ....[137]....
        /*0a28*/ 	.word	0xffffffff


	//   ....[138]....
        /*0a2c*/ 	.word	0xffffffff


	//   ....[139]....
        /*0a30*/ 	.word	0xffffffff


	//   ....[140]....
        /*0a34*/ 	.word	0xffffffff


	//   ....[141]....
        /*0a38*/ 	.word	0xffffffff


	//   ....[142]....
        /*0a3c*/ 	.word	0xffffffff


	//   ....[143]....
        /*0a40*/ 	.word	0xffffffff


	//   ....[144]....
        /*0a44*/ 	.word	0xffffffff


	//   ....[145]....
        /*0a48*/ 	.word	0xffffffff


	//   ....[146]....
        /*0a4c*/ 	.word	0xffffffff


	//   ....[147]....
        /*0a50*/ 	.word	0xffffffff


	//   ....[148]....
        /*0a54*/ 	.word	0xffffffff


	//   ....[149]....
        /*0a58*/ 	.word	0xffffffff


	//   ....[150]....
        /*0a5c*/ 	.word	0xffffffff


	//   ....[151]....
        /*0a60*/ 	.word	0xffffffff


	//   ....[152]....
        /*0a64*/ 	.word	0xffffffff


	//   ....[153]....
        /*0a68*/ 	.word	0xffffffff


	//   ....[154]....
        /*0a6c*/ 	.word	0xffffffff


	//   ....[155]....
        /*0a70*/ 	.word	0xffffffff


	//   ....[156]....
        /*0a74*/ 	.word	0xffffffff


	//   ....[157]....
        /*0a78*/ 	.word	0xffffffff


	//   ....[158]....
        /*0a7c*/ 	.word	0xffffffff


	//   ....[159]....
        /*0a80*/ 	.word	0xffffffff


	//   ....[160]....
        /*0a84*/ 	.word	0xffffffff


	//   ....[161]....
        /*0a88*/ 	.word	0xffffffff


	//   ....[162]....
        /*0a8c*/ 	.word	0xffffffff


	//   ....[163]....
        /*0a90*/ 	.word	0xffffffff


	//   ....[164]....
        /*0a94*/ 	.word	0xffffffff


	//   ....[165]....
        /*0a98*/ 	.word	0xffffffff


	//   ....[166]....
        /*0a9c*/ 	.word	0xffffffff


	//   ....[167]....
        /*0aa0*/ 	.word	0x0500000f


	//   ....[168]....
        /*0aa4*/ 	.word	0x0500000f


	//   ....[169]....
        /*0aa8*/ 	.word	0x0500000f


	//   ....[170]....
        /*0aac*/ 	.word	0x0500000f


	//   ....[171]....
        /*0ab0*/ 	.word	0x0500000f


	//   ....[172]....
        /*0ab4*/ 	.word	0x0500000f


	//   ....[173]....
        /*0ab8*/ 	.word	0x0500000f


	//   ....[174]....
        /*0abc*/ 	.word	0x0500000f


	//   ....[175]....
        /*0ac0*/ 	.word	0x0500000f


	//   ....[176]....
        /*0ac4*/ 	.word	0x0500000f


	//   ....[177]....
        /*0ac8*/ 	.word	0x0500000f


	//   ....[178]....
        /*0acc*/ 	.word	0x0500000f


	//   ....[179]....
        /*0ad0*/ 	.word	0x0500000f


	//   ....[180]....
        /*0ad4*/ 	.word	0x0500000f


	//   ....[181]....
        /*0ad8*/ 	.word	0x0500000f


	//   ....[182]....
        /*0adc*/ 	.word	0x0500000f


	//   ....[183]....
        /*0ae0*/ 	.word	0x0500000f


	//   ....[184]....
        /*0ae4*/ 	.word	0x0500000f


	//   ....[185]....
        /*0ae8*/ 	.word	0x0500000f


	//   ....[186]....
        /*0aec*/ 	.word	0x0500000f


	//   ....[187]....
        /*0af0*/ 	.word	0x0500000f


	//   ....[188]....
        /*0af4*/ 	.word	0x0500000f


	//   ....[189]....
        /*0af8*/ 	.word	0x0500000f


	//   ....[190]....
        /*0afc*/ 	.word	0x0500000f


	//   ....[191]....
        /*0b00*/ 	.word	0x0500000f


	//   ....[192]....
        /*0b04*/ 	.word	0x0500000f


	//   ....[193]....
        /*0b08*/ 	.word	0x0500000f


	//   ....[194]....
        /*0b0c*/ 	.word	0x0500000f


	//   ....[195]....
        /*0b10*/ 	.word	0x0500000f


	//   ....[196]....
        /*0b14*/ 	.word	0x0500000f


	//   ....[197]....
        /*0b18*/ 	.word	0x0500000f


	//   ....[198]....
        /*0b1c*/ 	.word	0x0500000f


	//   ....[199]....
        /*0b20*/ 	.word	0x0500000f


	//   ....[200]....
        /*0b24*/ 	.word	0x0500000f


	//   ....[201]....
        /*0b28*/ 	.word	0x0500000f


	//   ....[202]....
        /*0b2c*/ 	.word	0x0500000f


	//   ....[203]....
        /*0b30*/ 	.word	0x0500000f


	//   ....[204]....
        /*0b34*/ 	.word	0x0500000f


	//   ....[205]....
        /*0b38*/ 	.word	0x0500000f


	//   ....[206]....
        /*0b3c*/ 	.word	0x0500000f


	//   ....[207]....
        /*0b40*/ 	.word	0x0500000f


	//   ....[208]....
        /*0b44*/ 	.word	0x0500000f


	//   ....[209]....
        /*0b48*/ 	.word	0x0500000f


	//   ....[210]....
        /*0b4c*/ 	.word	0x0500000f


	//   ....[211]....
        /*0b50*/ 	.word	0x0500000f


	//   ....[212]....
        /*0b54*/ 	.word	0x0500000f


	//   ....[213]....
        /*0b58*/ 	.word	0x0500000f


	//   ....[214]....
        /*0b5c*/ 	.word	0x0500000f


	//   ....[215]....
        /*0b60*/ 	.word	0x0500000f


	//   ....[216]....
        /*0b64*/ 	.word	0x0500000f


	//   ....[217]....
        /*0b68*/ 	.word	0x0500000f


	//   ....[218]....
        /*0b6c*/ 	.word	0x0500000f


	//   ....[219]....
        /*0b70*/ 	.word	0x0500000f


	//   ....[220]....
        /*0b74*/ 	.word	0x0500000f


	//   ....[221]....
        /*0b78*/ 	.word	0x0500000f


	//   ....[222]....
        /*0b7c*/ 	.word	0x0500000f


	//   ....[223]....
        /*0b80*/ 	.word	0x0500000f


	//----- nvinfo : EIATTR_COOP_GROUP_INSTR_OFFSETS
	.align		4
.L_1364:
        /*0b84*/ 	.byte	0x04, 0x28
        /*0b86*/ 	.short	(.L_1366 - .L_1365)


	//   ....[0]....
.L_1365:
        /*0b88*/ 	.word	0x00000060


	//   ....[1]....
        /*0b8c*/ 	.word	0x00000130


	//   ....[2]....
        /*0b90*/ 	.word	0x000001e0


	//   ....[3]....
        /*0b94*/ 	.word	0x000003a0


	//   ....[4]....
        /*0b98*/ 	.word	0x00000500


	//   ....[5]....
        /*0b9c*/ 	.word	0x00000620


	//   ....[6]....
        /*0ba0*/ 	.word	0x00000780


	//   ....[7]....
        /*0ba4*/ 	.word	0x00002ce0


	//   ....[8]....
        /*0ba8*/ 	.word	0x00002cf0


	//   ....[9]....
        /*0bac*/ 	.word	0x000046b0


	//   ....[10]....
        /*0bb0*/ 	.word	0x000046c0


	//   ....[11]....
        /*0bb4*/ 	.word	0x00006880


	//   ....[12]....
        /*0bb8*/ 	.word	0x00006890


	//   ....[13]....
        /*0bbc*/ 	.word	0x00006c70


	//   ....[14]....
        /*0bc0*/ 	.word	0x00006c90


	//   ....[15]....
        /*0bc4*/ 	.word	0x00007510


	//   ....[16]....
        /*0bc8*/ 	.word	0x00007e70


	//   ....[17]....
        /*0bcc*/ 	.word	0x00007e80


	//   ....[18]....
        /*0bd0*/ 	.word	0x00007e90


	//   ....[19]....
        /*0bd4*/ 	.word	0x00007ea0


	//   ....[20]....
        /*0bd8*/ 	.word	0x00009b50


	//   ....[21]....
        /*0bdc*/ 	.word	0x00009b60


	//   ....[22]....
        /*0be0*/ 	.word	0x00009b70


	//   ....[23]....
        /*0be4*/ 	.word	0x00009b80


	//   ....[24]....
        /*0be8*/ 	.word	0x0000c6f0


	//   ....[25]....
        /*0bec*/ 	.word	0x0000d0c0


	//   ....[26]....
        /*0bf0*/ 	.word	0x0000d0d0


	//   ....[27]....
        /*0bf4*/ 	.word	0x0000d0f0


	//   ....[28]....
        /*0bf8*/ 	.word	0x0000daa0


	//   ....[29]....
        /*0bfc*/ 	.word	0x0000dac0


	//   ....[30]....
        /*0c00*/ 	.word	0x0000f470


	//   ....[31]....
        /*0c04*/ 	.word	0x0000f4b0


	//   ....[32]....
        /*0c08*/ 	.word	0x0000ff70


	//   ....[33]....
        /*0c0c*/ 	.word	0x0000ffb0


	//   ....[34]....
        /*0c10*/ 	.word	0x00010a10


	//   ....[35]....
        /*0c14*/ 	.word	0x00010a40


	//   ....[36]....
        /*0c18*/ 	.word	0x00012bd0


	//   ....[37]....
        /*0c1c*/ 	.word	0x00012c20


	//   ....[38]....
        /*0c20*/ 	.word	0x00012eb0


	//   ....[39]....
        /*0c24*/ 	.word	0x00012ed0


	//   ....[40]....
        /*0c28*/ 	.word	0x00014500


	//   ....[41]....
        /*0c2c*/ 	.word	0x00014510


	//   ....[42]....
        /*0c30*/ 	.word	0x00014660


	//   ....[43]....
        /*0c34*/ 	.word	0x00014670


	//   ....[44]....
        /*0c38*/ 	.word	0x00015340


	//   ....[45]....
        /*0c3c*/ 	.word	0x00015390


	//   ....[46]....
        /*0c40*/ 	.word	0x000153c0


	//   ....[47]....
        /*0c44*/ 	.word	0x000153e0


	//   ....[48]....
        /*0c48*/ 	.word	0x00015400


	//   ....[49]....
        /*0c4c*/ 	.word	0x00015420


	//   ....[50]....
        /*0c50*/ 	.word	0x00015430


	//   ....[51]....
        /*0c54*/ 	.word	0x00015440


	//   ....[52]....
        /*0c58*/ 	.word	0x00015450


	//   ....[53]....
        /*0c5c*/ 	.word	0x00015460


	//   ....[54]....
        /*0c60*/ 	.word	0x00015470


	//   ....[55]....
        /*0c64*/ 	.word	0x00015480


	//   ....[56]....
        /*0c68*/ 	.word	0x00015490


	//   ....[57]....
        /*0c6c*/ 	.word	0x000154a0


	//   ....[58]....
        /*0c70*/ 	.word	0x000154b0


	//   ....[59]....
        /*0c74*/ 	.word	0x000154c0


	//   ....[60]....
        /*0c78*/ 	.word	0x000154d0


	//   ....[61]....
        /*0c7c*/ 	.word	0x000154e0


	//   ....[62]....
        /*0c80*/ 	.word	0x000154f0


	//   ....[63]....
        /*0c84*/ 	.word	0x00015500


	//   ....[64]....
        /*0c88*/ 	.word	0x00015510


	//   ....[65]....
        /*0c8c*/ 	.word	0x00015520


	//   ....[66]....
        /*0c90*/ 	.word	0x00015530


	//   ....[67]....
        /*0c94*/ 	.word	0x00015540


	//   ....[68]....
        /*0c98*/ 	.word	0x00015550


	//   ....[69]....
        /*0c9c*/ 	.word	0x00015560


	//   ....[70]....
        /*0ca0*/ 	.word	0x00015570


	//   ....[71]....
        /*0ca4*/ 	.word	0x00015580


	//   ....[72]....
        /*0ca8*/ 	.word	0x00015590


	//   ....[73]....
        /*0cac*/ 	.word	0x000155a0


	//   ....[74]....
        /*0cb0*/ 	.word	0x000155b0


	//   ....[75]....
        /*0cb4*/ 	.word	0x000155c0


	//   ....[76]....
        /*0cb8*/ 	.word	0x000155d0


	//   ....[77]....
        /*0cbc*/ 	.word	0x000155e0


	//   ....[78]....
        /*0cc0*/ 	.word	0x000155f0


	//   ....[79]....
        /*0cc4*/ 	.word	0x00015600


	//   ....[80]....
        /*0cc8*/ 	.word	0x00015610


	//   ....[81]....
        /*0ccc*/ 	.word	0x00015620


	//   ....[82]....
        /*0cd0*/ 	.word	0x00015630


	//   ....[83]....
        /*0cd4*/ 	.word	0x00015640


	//   ....[84]....
        /*0cd8*/ 	.word	0x00015650


	//   ....[85]....
        /*0cdc*/ 	.word	0x00015660


	//   ....[86]....
        /*0ce0*/ 	.word	0x00015670


	//   ....[87]....
        /*0ce4*/ 	.word	0x00015680


	//   ....[88]....
        /*0ce8*/ 	.word	0x00015690


	//   ....[89]....
        /*0cec*/ 	.word	0x000156a0


	//   ....[90]....
        /*0cf0*/ 	.word	0x000156b0


	//   ....[91]....
        /*0cf4*/ 	.word	0x000156c0


	//   ....[92]....
        /*0cf8*/ 	.word	0x00016000


	//   ....[93]....
        /*0cfc*/ 	.word	0x00016010


	//   ....[94]....
        /*0d00*/ 	.word	0x00016020


	//   ....[95]....
        /*0d04*/ 	.word	0x00016060


	//   ....[96]....
        /*0d08*/ 	.word	0x00016750


	//   ....[97]....
        /*0d0c*/ 	.word	0x00016760


	//   ....[98]....
        /*0d10*/ 	.word	0x00016870


	//   ....[99]....
        /*0d14*/ 	.word	0x00016890


	//   ....[100]....
        /*0d18*/ 	.word	0x00016d10


	//   ....[101]....
        /*0d1c*/ 	.word	0x00016d20


	//   ....[102]....
        /*0d20*/ 	.word	0x00017110


	//   ....[103]....
        /*0d24*/ 	.word	0x00017120


	//   ....[104]....
        /*0d28*/ 	.word	0x00017d50


	//   ....[105]....
        /*0d2c*/ 	.word	0x00017d60


	//   ....[106]....
        /*0d30*/ 	.word	0x00017e60


	//   ....[107]....
        /*0d34*/ 	.word	0x00017e80


	//   ....[108]....
        /*0d38*/ 	.word	0x00017ff0


	//   ....[109]....
        /*0d3c*/ 	.word	0x00018200


	//   ....[110]....
        /*0d40*/ 	.word	0x00018230


	//   ....[111]....
        /*0d44*/ 	.word	0x00018260


	//   ....[112]....
        /*0d48*/ 	.word	0x00018290


	//   ....[113]....
        /*0d4c*/ 	.word	0x000182c0


	//   ....[114]....
        /*0d50*/ 	.word	0x000182f0


	//   ....[115]....
        /*0d54*/ 	.word	0x00018480


	//   ....[116]....
        /*0d58*/ 	.word	0x000184b0


	//   ....[117]....
        /*0d5c*/ 	.word	0x000184e0


	//   ....[118]....
        /*0d60*/ 	.word	0x00018510


	//   ....[119]....
        /*0d64*/ 	.word	0x00018540


	//   ....[120]....
        /*0d68*/ 	.word	0x00018570


	//   ....[121]....
        /*0d6c*/ 	.word	0x00018600


	//   ....[122]....
        /*0d70*/ 	.word	0x00018630


	//   ....[123]....
        /*0d74*/ 	.word	0x00018640


	//   ....[124]....
        /*0d78*/ 	.word	0x00018680


	//   ....[125]....
        /*0d7c*/ 	.word	0x00019d90


	//   ....[126]....
        /*0d80*/ 	.word	0x0001c210


	//   ....[127]....
        /*0d84*/ 	.word	0x0001c220


	//   ....[128]....
        /*0d88*/ 	.word	0x0001c230


	//   ....[129]....
        /*0d8c*/ 	.word	0x0001c350


	//   ....[130]....
        /*0d90*/ 	.word	0x0001c770


	//   ....[131]....
        /*0d94*/ 	.word	0x0001c780


	//   ....[132]....
        /*0d98*/ 	.word	0x0001c790


	//   ....[133]....
        /*0d9c*/ 	.word	0x0001c7a0


	//   ....[134]....
        /*0da0*/ 	.word	0x0001d130


	//   ....[135]....
        /*0da4*/ 	.word	0x0001d160


	//   ....[136]....
        /*0da8*/ 	.word	0x0001d180


	//   ....[137]....
        /*0dac*/ 	.word	0x0001d190


	//   ....[138]....
        /*0db0*/ 	.word	0x0001d290


	//   ....[139]....
        /*0db4*/ 	.word	0x0001d2a0


	//   ....[140]....
        /*0db8*/ 	.word	0x0001da70


	//   ....[141]....
        /*0dbc*/ 	.word	0x0001da90


	//   ....[142]....
        /*0dc0*/ 	.word	0x0001dab0


	//   ....[143]....
        /*0dc4*/ 	.word	0x0001db10


	//   ....[144]....
        /*0dc8*/ 	.word	0x0001dee0


	//   ....[145]....
        /*0dcc*/ 	.word	0x0001def0


	//   ....[146]....
        /*0dd0*/ 	.word	0x0001df00


	//   ....[147]....
        /*0dd4*/ 	.word	0x0001df60


	//   ....[148]....
        /*0dd8*/ 	.word	0x0001f070


	//   ....[149]....
        /*0ddc*/ 	.word	0x0001f0a0


	//   ....[150]....
        /*0de0*/ 	.word	0x0001f110


	//   ....[151]....
        /*0de4*/ 	.word	0x0001f140


	//   ....[152]....
        /*0de8*/ 	.word	0x0001f170


	//   ....[153]....
        /*0dec*/ 	.word	0x0001f1a0


	//   ....[154]....
        /*0df0*/ 	.word	0x0001f1d0


	//   ....[155]....
        /*0df4*/ 	.word	0x0001f200


	//   ....[156]....
        /*0df8*/ 	.word	0x0001f3a0


	//   ....[157]....
        /*0dfc*/ 	.word	0x0001f3d0


	//   ....[158]....
        /*0e00*/ 	.word	0x0001f400


	//   ....[159]....
        /*0e04*/ 	.word	0x0001f430


	//   ....[160]....
        /*0e08*/ 	.word	0x0001f460


	//   ....[161]....
        /*0e0c*/ 	.word	0x0001f490


	//   ....[162]....
        /*0e10*/ 	.word	0x0001f550


	//   ....[163]....
        /*0e14*/ 	.word	0x0001f570


	//   ....[164]....
        /*0e18*/ 	.word	0x0001f590


	//   ....[165]....
        /*0e1c*/ 	.word	0x0001f5f0


	//   ....[166]....
        /*0e20*/ 	.word	0x00020060


	//   ....[167]....
        /*0e24*/ 	.word	0x00020400


	//   ....[168]....
        /*0e28*/ 	.word	0x00020490


	//   ....[169]....
        /*0e2c*/ 	.word	0x00020570


	//   ....[170]....
        /*0e30*/ 	.word	0x00020600


	//   ....[171]....
        /*0e34*/ 	.word	0x000206e0


	//   ....[172]....
        /*0e38*/ 	.word	0x00020770


	//   ....[173]....
        /*0e3c*/ 	.word	0x00020840


	//   ....[174]....
        /*0e40*/ 	.word	0x000208d0


	//   ....[175]....
        /*0e44*/ 	.word	0x00020920


	//   ....[176]....
        /*0e48*/ 	.word	0x00020970


	//   ....[177]....
        /*0e4c*/ 	.word	0x00020a50


	//   ....[178]....
        /*0e50*/ 	.word	0x00020ae0


	//   ....[179]....
        /*0e54*/ 	.word	0x00020b30


	//   ....[180]....
        /*0e58*/ 	.word	0x00020b80


	//   ....[181]....
        /*0e5c*/ 	.word	0x00020e80


	//   ....[182]....
        /*0e60*/ 	.word	0x00021160


	//   ....[183]....
        /*0e64*/ 	.word	0x00021260


	//   ....[184]....
        /*0e68*/ 	.word	0x00021300


	//   ....[185]....
        /*0e6c*/ 	.word	0x000214b0


	//   ....[186]....
        /*0e70*/ 	.word	0x00021550


	//   ....[187]....
        /*0e74*/ 	.word	0x00021650


	//   ....[188]....
        /*0e78*/ 	.word	0x000216e0


	//   ....[189]....
        /*0e7c*/ 	.word	0x00021740


	//   ....[190]....
        /*0e80*/ 	.word	0x000217e0


	//   ....[191]....
        /*0e84*/ 	.word	0x000218f0


	//   ....[192]....
        /*0e88*/ 	.word	0x00021950


	//   ....[193]....
        /*0e8c*/ 	.word	0x000219b0


	//   ....[194]....
        /*0e90*/ 	.word	0x00021a50


	//   ....[195]....
        /*0e94*/ 	.word	0x00021b20


	//   ....[196]....
        /*0e98*/ 	.word	0x00021c00


	//   ....[197]....
        /*0e9c*/ 	.word	0x00021d40


	//   ....[198]....
        /*0ea0*/ 	.word	0x00021df0


	//   ....[199]....
        /*0ea4*/ 	.word	0x00021ea0


	//   ....[200]....
        /*0ea8*/ 	.word	0x00021f50


	//   ....[201]....
        /*0eac*/ 	.word	0x00022040


	//   ....[202]....
        /*0eb0*/ 	.word	0x000220d0


	//   ....[203]....
        /*0eb4*/ 	.word	0x00022130


	//   ....[204]....
        /*0eb8*/ 	.word	0x00022200


	//   ....[205]....
        /*0ebc*/ 	.word	0x000223e0


	//   ....[206]....
        /*0ec0*/ 	.word	0x00022480


	//   ....[207]....
        /*0ec4*/ 	.word	0x00022610


	//   ....[208]....
        /*0ec8*/ 	.word	0x00022690


	//   ....[209]....
        /*0ecc*/ 	.word	0x00022710


	//   ....[210]....
        /*0ed0*/ 	.word	0x00022790


	//   ....[211]....
        /*0ed4*/ 	.word	0x00022810


	//   ....[212]....
        /*0ed8*/ 	.word	0x000228a0


	//   ....[213]....
        /*0edc*/ 	.word	0x00022940


	//   ....[214]....
        /*0ee0*/ 	.word	0x000229f0


	//   ....[215]....
        /*0ee4*/ 	.word	0x00022a70


	//   ....[216]....
        /*0ee8*/ 	.word	0x00022af0


	//   ....[217]....
        /*0eec*/ 	.word	0x00022b70


	//   ....[218]....
        /*0ef0*/ 	.word	0x00022c00


	//   ....[219]....
        /*0ef4*/ 	.word	0x00022c80


	//   ....[220]....
        /*0ef8*/ 	.word	0x00022d30


	//   ....[221]....
        /*0efc*/ 	.word	0x00022d80


	//   ....[222]....
        /*0f00*/ 	.word	0x00022e20


	//   ....[223]....
        /*0f04*/ 	.word	0x00022f50


	//----- nvinfo : EIATTR_REG_RECONFIG
	.align		4
.L_1366:
        /*0f08*/ 	.byte	0x01, 0x54
	.zero		2


	//----- nvinfo : EIATTR_SYSCALL_OFFSETS
	.align		4
        /*0f0c*/ 	.byte	0x04, 0x46
        /*0f0e*/ 	.short	(.L_1368 - .L_1367)


	//   ....[0]....
.L_1367:
        /*0f10*/ 	.word	0x00001e10


	//   ....[1]....
        /*0f14*/ 	.word	0x00001f60


	//   ....[2]....
        /*0f18*/ 	.word	0x00007680


	//   ....[3]....
        /*0f1c*/ 	.word	0x00007bd0


	//   ....[4]....
        /*0f20*/ 	.word	0x0001b760


	//   ....[5]....
        /*0f24*/ 	.word	0x0001b8f0


	//   ....[6]....
        /*0f28*/ 	.word	0x0001ba40


	//   ....[7]....
        /*0f2c*/ 	.word	0x0001bb90


	//   ....[8]....
        /*0f30*/ 	.word	0x0001cc10


	//----- nvinfo : EIATTR_MBARRIER_INSTR_OFFSETS
	.align		4
.L_1368:
        /*0f34*/ 	.byte	0x04, 0x39
        /*0f36*/ 	.short	(.L_1370 - .L_1369)


	//   ....[0]....
.L_1369:
        /*0f38*/ 	.word	0x00000250
        /*0f3c*/ 	.word	0x000000ff
        /*0f40*/ 	.word	0x00019c00
        /*0f44*/ 	.short	0x0100
        /*0f46*/ 	.byte	0x08
	.zero		1


	//   ....[1]....
        /*0f48*/ 	.word	0x00000260
        /*0f4c*/ 	.word	0x000000ff
        /*0f50*/ 	.word	0x00019c20
        /*0f54*/ 	.short	0x0100
        /*0f56*/ 	.byte	0x08
	.zero		1


	//   ....[2]....
        /*0f58*/ 	.word	0x00000350
        /*0f5c*/ 	.word	0x000000ff
        /*0f60*/ 	.word	0x00019c30
        /*0f64*/ 	.short	0x0100
        /*0f66*/ 	.byte	0x08
	.zero		1


	//   ....[3]....
        /*0f68*/ 	.word	0x00000360
        /*0f6c*/ 	.word	0x000000ff
        /*0f70*/ 	.word	0x00019c40
        /*0f74*/ 	.short	0x0100
        /*0f76*/ 	.byte	0x08
	.zero		1


	//   ....[4]....
        /*0f78*/ 	.word	0x00000370
        /*0f7c*/ 	.word	0x000000ff
        /*0f80*/ 	.word	0x00019c38
        /*0f84*/ 	.short	0x0100
        /*0f86*/ 	.byte	0x08
	.zero		1


	//   ....[5]....
        /*0f88*/ 	.word	0x00000380
        /*0f8c*/ 	.word	0x000000ff
        /*0f90*/ 	.word	0x00019c48
        /*0f94*/ 	.short	0x0100
        /*0f96*/ 	.byte	0x08
	.zero		1


	//   ....[6]....
        /*0f98*/ 	.word	0x000004b0
        /*0f9c*/ 	.word	0x000000ff
        /*0fa0*/ 	.word	0x00019c50
        /*0fa4*/ 	.short	0x0100
        /*0fa6*/ 	.byte	0x08
	.zero		1


	//   ....[7]....
        /*0fa8*/ 	.word	0x000004c0
        /*0fac*/ 	.word	0x000000ff
        /*0fb0*/ 	.word	0x00019c60
        /*0fb4*/ 	.short	0x0100
        /*0fb6*/ 	.byte	0x08
	.zero		1


	//   ....[8]....
        /*0fb8*/ 	.word	0x000004d0
        /*0fbc*/ 	.word	0x000000ff
        /*0fc0*/ 	.word	0x00019c58
        /*0fc4*/ 	.short	0x0100
        /*0fc6*/ 	.byte	0x08
	.zero		1


	//   ....[9]....
        /*0fc8*/ 	.word	0x000004e0
        /*0fcc*/ 	.word	0x000000ff
        /*0fd0*/ 	.word	0x00019c68
        /*0fd4*/ 	.short	0x0100
        /*0fd6*/ 	.byte	0x08
	.zero		1


	//   ....[10]....
        /*0fd8*/ 	.word	0x000005d0
        /*0fdc*/ 	.word	0x000000ff
        /*0fe0*/ 	.word	0x00019c70
        /*0fe4*/ 	.short	0x0100
        /*0fe6*/ 	.byte	0x06
	.zero		1


	//   ....[11]....
        /*0fe8*/ 	.word	0x000005e0
        /*0fec*/ 	.word	0x000000ff
        /*0ff0*/ 	.word	0x00019c80
        /*0ff4*/ 	.short	0x0100
        /*0ff6*/ 	.byte	0x06
	.zero		1


	//   ....[12]....
        /*0ff8*/ 	.word	0x000005f0
        /*0ffc*/ 	.word	0x000000ff
        /*1000*/ 	.word	0x00019c78
        /*1004*/ 	.short	0x0100
        /*1006*/ 	.byte	0x06
	.zero		1


	//   ....[13]....
        /*1008*/ 	.word	0x00000600
        /*100c*/ 	.word	0x000000ff
        /*1010*/ 	.word	0x00019c88
        /*1014*/ 	.short	0x0100
        /*1016*/ 	.byte	0x06
	.zero		1


	//   ....[14]....
        /*1018*/ 	.word	0x00000730
        /*101c*/ 	.word	0x000000ff
        /*1020*/ 	.word	0x00019c90
        /*1024*/ 	.short	0x0100
        /*1026*/ 	.byte	0x08
	.zero		1


	//   ....[15]....
        /*1028*/ 	.word	0x00000740
        /*102c*/ 	.word	0x000000ff
        /*1030*/ 	.word	0x00019ca0
        /*1034*/ 	.short	0x0100
        /*1036*/ 	.byte	0x08
	.zero		1


	//   ....[16]....
        /*1038*/ 	.word	0x00000750
        /*103c*/ 	.word	0x000000ff
        /*1040*/ 	.word	0x00019c98
        /*1044*/ 	.short	0x0100
        /*1046*/ 	.byte	0x08
	.zero		1


	//   ....[17]....
        /*1048*/ 	.word	0x00000760
        /*104c*/ 	.word	0x000000ff
        /*1050*/ 	.word	0x00019ca8
        /*1054*/ 	.short	0x0100
        /*1056*/ 	.byte	0x08
	.zero		1


	//   ....[18]....
        /*1058*/ 	.word	0x000008a0
        /*105c*/ 	.word	0x000000ff
        /*1060*/ 	.word	0x00019cb0
        /*1064*/ 	.short	0x0100
        /*1066*/ 	.byte	0x08
	.zero		1


	//   ....[19]....
        /*1068*/ 	.word	0x000008b0
        /*106c*/ 	.word	0x000000ff
        /*1070*/ 	.word	0x00019cc0
        /*1074*/ 	.short	0x0100
        /*1076*/ 	.byte	0x08
	.zero		1


	//   ....[20]....
        /*1078*/ 	.word	0x000008c0
        /*107c*/ 	.word	0x000000ff
        /*1080*/ 	.word	0x00019cb8
        /*1084*/ 	.short	0x0100
        /*1086*/ 	.byte	0x08
	.zero		1


	//   ....[21]....
        /*1088*/ 	.word	0x000008d0
        /*108c*/ 	.word	0x000000ff
        /*1090*/ 	.word	0x00019cc8
        /*1094*/ 	.short	0x0100
        /*1096*/ 	.byte	0x08
	.zero		1


	//   ....[22]....
        /*1098*/ 	.word	0x00002c90
        /*109c*/ 	.word	0x00000046
        /*10a0*/ 	.word	0x00019c90
        /*10a4*/ 	.short	0x010a
        /*10a6*/ 	.byte	0x3f
	.zero		1


	//   ....[23]....
        /*10a8*/ 	.word	0x00004660
        /*10ac*/ 	.word	0x00000046
        /*10b0*/ 	.word	0x00019c90
        /*10b4*/ 	.short	0x010a
        /*10b6*/ 	.byte	0x3f
	.zero		1


	//   ....[24]....
        /*10b8*/ 	.word	0x000066b0
        /*10bc*/ 	.word	0x00000046
        /*10c0*/ 	.word	0x00019c90
        /*10c4*/ 	.short	0x010a
        /*10c6*/ 	.byte	0x3f
	.zero		1


	//   ....[25]....
        /*10c8*/ 	.word	0x00006ac0
        /*10cc*/ 	.word	0x00000004
        /*10d0*/ 	.word	0x00000000
        /*10d4*/ 	.short	0x0101
        /*10d6*/ 	.byte	0x3f
	.zero		1


	//   ....[26]....
        /*10d8*/ 	.word	0x00006b00
        /*10dc*/ 	.word	0x00000046
        /*10e0*/ 	.word	0x00019cb0
        /*10e4*/ 	.short	0x010a
        /*10e6*/ 	.byte	0x3f
	.zero		1


	//   ....[27]....
        /*10e8*/ 	.word	0x00006ec0
        /*10ec*/ 	.word	0x00000046
        /*10f0*/ 	.word	0x00000000
        /*10f4*/ 	.short	0x0101
        /*10f6*/ 	.byte	0x3f
	.zero		1


	//   ....[28]....
        /*10f8*/ 	.word	0x00007950
        /*10fc*/ 	.word	0x00000012
        /*1100*/ 	.word	0x00019c00
        /*1104*/ 	.short	0x010a
        /*1106*/ 	.byte	0x3f
	.zero		1


	//   ....[29]....
        /*1108*/ 	.word	0x000079a0
        /*110c*/ 	.word	0x00000012
        /*1110*/ 	.word	0x00019c00
        /*1114*/ 	.short	0x010a
        /*1116*/ 	.byte	0x3f
	.zero		1


	//   ....[30]....
        /*1118*/ 	.word	0x000081d0
        /*111c*/ 	.word	0x00000012
        /*1120*/ 	.word	0x00019c00
        /*1124*/ 	.short	0x010a
        /*1126*/ 	.byte	0x3f
	.zero		1


	//   ....[31]....
        /*1128*/ 	.word	0x00009e90
        /*112c*/ 	.word	0x00000012
        /*1130*/ 	.word	0x00019c00
        /*1134*/ 	.short	0x010a
        /*1136*/ 	.byte	0x3f
	.zero		1


	//   ....[32]....
        /*1138*/ 	.word	0x0000c040
        /*113c*/ 	.word	0x00000000
        /*1140*/ 	.word	0x00019c30
        /*1144*/ 	.short	0x010a
        /*1146*/ 	.byte	0x3f
	.zero		1


	//   ....[33]....
        /*1148*/ 	.word	0x0000c0e0
        /*114c*/ 	.word	0x00000000
        /*1150*/ 	.word	0x00019c30
        /*1154*/ 	.short	0x010a
        /*1156*/ 	.byte	0x3f
	.zero		1


	//   ....[34]....
        /*1158*/ 	.word	0x0000e190
        /*115c*/ 	.word	0x00000027
        /*1160*/ 	.word	0x00000000
        /*1164*/ 	.short	0x0101
        /*1166*/ 	.byte	0x3f
	.zero		1


	//   ....[35]....
        /*1168*/ 	.word	0x0000ecd0
        /*116c*/ 	.word	0x0000000e
        /*1170*/ 	.word	0x00019c30
        /*1174*/ 	.short	0x010a
        /*1176*/ 	.byte	0x3f
	.zero		1


	//   ....[36]....
        /*1178*/ 	.word	0x0000ed40
        /*117c*/ 	.word	0x0000000e
        /*1180*/ 	.word	0x00019c30
        /*1184*/ 	.short	0x010a
        /*1186*/ 	.byte	0x3f
	.zero		1


	//   ....[37]....
        /*1188*/ 	.word	0x0000ef50
        /*118c*/ 	.word	0x0000000a
        /*1190*/ 	.word	0x00019c50
        /*1194*/ 	.short	0x010a
        /*1196*/ 	.byte	0x3f
	.zero		1


	//   ....[38]....
        /*1198*/ 	.word	0x0000efa0
        /*119c*/ 	.word	0x0000000a
        /*11a0*/ 	.word	0x00019c50
        /*11a4*/ 	.short	0x010a
        /*11a6*/ 	.byte	0x3f
	.zero		1


	//   ....[39]....
        /*11a8*/ 	.word	0x0000f5d0
        /*11ac*/ 	.word	0x0000000e
        /*11b0*/ 	.word	0x00000000
        /*11b4*/ 	.short	0x0101
        /*11b6*/ 	.byte	0x3f
	.zero		1


	//   ....[40]....
        /*11b8*/ 	.word	0x00011650
        /*11bc*/ 	.word	0x0000000a
        /*11c0*/ 	.word	0x00000000
        /*11c4*/ 	.short	0x0101
        /*11c6*/ 	.byte	0x3f
	.zero		1


	//   ....[41]....
        /*11c8*/ 	.word	0x00011cf0
        /*11cc*/ 	.word	0x00000008
        /*11d0*/ 	.word	0x00019c30
        /*11d4*/ 	.short	0x010a
        /*11d6*/ 	.byte	0x3f
	.zero		1


	//   ....[42]....
        /*11d8*/ 	.word	0x00011d60
        /*11dc*/ 	.word	0x00000008
        /*11e0*/ 	.word	0x00019c30
        /*11e4*/ 	.short	0x010a
        /*11e6*/ 	.byte	0x3f
	.zero		1


	//   ....[43]....
        /*11e8*/ 	.word	0x00011f70
        /*11ec*/ 	.word	0x0000000a
        /*11f0*/ 	.word	0x00019c50
        /*11f4*/ 	.short	0x010a
        /*11f6*/ 	.byte	0x3f
	.zero		1


	//   ....[44]....
        /*11f8*/ 	.word	0x00011fc0
        /*11fc*/ 	.word	0x0000000a
        /*1200*/ 	.word	0x00019c50
        /*1204*/ 	.short	0x010a
        /*1206*/ 	.byte	0x3f
	.zero		1


	//   ....[45]....
        /*1208*/ 	.word	0x000128b0
        /*120c*/ 	.word	0x00000008
        /*1210*/ 	.word	0x00000000
        /*1214*/ 	.short	0x0101
        /*1216*/ 	.byte	0x3f
	.zero		1


	//   ....[46]....
        /*1218*/ 	.word	0x00013ce0
        /*121c*/ 	.word	0x0000000a
        /*1220*/ 	.word	0x00000000
        /*1224*/ 	.short	0x0101
        /*1226*/ 	.byte	0x3f
	.zero		1


	//   ....[47]....
        /*1228*/ 	.word	0x000142a0
        /*122c*/ 	.word	0x0000000c
        /*1230*/ 	.word	0x00019c50
        /*1234*/ 	.short	0x010a
        /*1236*/ 	.byte	0x3f
	.zero		1


	//   ....[48]....
        /*1238*/ 	.word	0x000142f0
        /*123c*/ 	.word	0x0000000c
        /*1240*/ 	.word	0x00019c50
        /*1244*/ 	.short	0x010a
        /*1246*/ 	.byte	0x3f
	.zero		1


	//   ....[49]....
        /*1248*/ 	.word	0x000148a0
        /*124c*/ 	.word	0x0000000c
        /*1250*/ 	.word	0x00000000
        /*1254*/ 	.short	0x0101
        /*1256*/ 	.byte	0x3f
	.zero		1


	//   ....[50]....
        /*1258*/ 	.word	0x00016770
        /*125c*/ 	.word	0x00000000
        /*1260*/ 	.word	0x00000000
        /*1264*/ 	.short	0x0101
        /*1266*/ 	.byte	0x3f
	.zero		1


	//   ....[51]....
        /*1268*/ 	.word	0x00016d00
        /*126c*/ 	.word	0x00000002
        /*1270*/ 	.word	0x00000000
        /*1274*/ 	.short	0x0101
        /*1276*/ 	.byte	0x3f
	.zero		1


	//   ....[52]....
        /*1278*/ 	.word	0x00019e70
        /*127c*/ 	.word	0x00000011
        /*1280*/ 	.word	0x00019c20
        /*1284*/ 	.short	0x010a
        /*1286*/ 	.byte	0x3f
	.zero		1


	//   ....[53]....
        /*1288*/ 	.word	0x00019f30
        /*128c*/ 	.word	0x00000008
        /*1290*/ 	.word	0x00019ca0
        /*1294*/ 	.short	0x010a
        /*1296*/ 	.byte	0x3f
	.zero		1


	//   ....[54]....
        /*1298*/ 	.word	0x0001a360
        /*129c*/ 	.word	0x00000008
        /*12a0*/ 	.word	0x00019cc0
        /*12a4*/ 	.short	0x010a
        /*12a6*/ 	.byte	0x3f
	.zero		1


	//   ....[55]....
        /*12a8*/ 	.word	0x0001a8d0
        /*12ac*/ 	.word	0x00000009
        /*12b0*/ 	.word	0x00019ca0
        /*12b4*/ 	.short	0x010a
        /*12b6*/ 	.byte	0x3f
	.zero		1


	//   ....[56]....
        /*12b8*/ 	.word	0x0001acf0
        /*12bc*/ 	.word	0x00000009
        /*12c0*/ 	.word	0x00019cc0
        /*12c4*/ 	.short	0x010a
        /*12c6*/ 	.byte	0x3f
	.zero		1


	//   ....[57]....
        /*12c8*/ 	.word	0x0001c040
        /*12cc*/ 	.word	0x00000004
        /*12d0*/ 	.word	0x00019c80
        /*12d4*/ 	.short	0x010a
        /*12d6*/ 	.byte	0x3f
	.zero		1


	//   ....[58]....
        /*12d8*/ 	.word	0x0001c450
        /*12dc*/ 	.word	0x00000004
        /*12e0*/ 	.word	0x00019c70
        /*12e4*/ 	.short	0x0107
        /*12e6*/ 	.byte	0x3f
	.zero		1


	//   ....[59]....
        /*12e8*/ 	.word	0x0001c510
        /*12ec*/ 	.word	0x00000004
        /*12f0*/ 	.word	0x00019c70
        /*12f4*/ 	.short	0x0101
        /*12f6*/ 	.byte	0x3f
	.zero		1


	//   ....[60]....
        /*12f8*/ 	.word	0x0001c560
        /*12fc*/ 	.word	0x00000004
        /*1300*/ 	.word	0x00019c40
        /*1304*/ 	.short	0x010a
        /*1306*/ 	.byte	0x3f
	.zero		1


	//   ....[61]....
        /*1308*/ 	.word	0x0001c8f0
        /*130c*/ 	.word	0x00000004
        /*1310*/ 	.word	0x00019c30
        /*1314*/ 	.short	0x0107
        /*1316*/ 	.byte	0x3f
	.zero		1


	//   ....[62]....
        /*1318*/ 	.word	0x0001c9c0
        /*131c*/ 	.word	0x00000004
        /*1320*/ 	.word	0x00019c30
        /*1324*/ 	.short	0x0101
        /*1326*/ 	.byte	0x3f
	.zero		1


	//   ....[63]....
        /*1328*/ 	.word	0x0001d380
        /*132c*/ 	.word	0x00000011
        /*1330*/ 	.word	0x00019c00
        /*1334*/ 	.short	0x0107
        /*1336*/ 	.byte	0x3f
	.zero		1


	//   ....[64]....
        /*1338*/ 	.word	0x0001d480
        /*133c*/ 	.word	0x00000011
        /*1340*/ 	.word	0x00019c00
        /*1344*/ 	.short	0x0101
        /*1346*/ 	.byte	0x3f
	.zero		1


	//   ....[65]....
        /*1348*/ 	.word	0x0001d4a0
        /*134c*/ 	.word	0x00000011
        /*1350*/ 	.word	0x00019c20
        /*1354*/ 	.short	0x010a
        /*1356*/ 	.byte	0x3f
	.zero		1


	//   ....[66]....
        /*1358*/ 	.word	0x0001d830
        /*135c*/ 	.word	0x00000000
        /*1360*/ 	.word	0x00019c80
        /*1364*/ 	.short	0x010a
        /*1366*/ 	.byte	0x3f
	.zero		1


	//   ....[67]....
        /*1368*/ 	.word	0x0001dbe0
        /*136c*/ 	.word	0x00000000
        /*1370*/ 	.word	0x00019c70
        /*1374*/ 	.short	0x0107
        /*1376*/ 	.byte	0x3f
	.zero		1


	//   ....[68]....
        /*1378*/ 	.word	0x0001dca0
        /*137c*/ 	.word	0x00000000
        /*1380*/ 	.word	0x00019c70
        /*1384*/ 	.short	0x0101
        /*1386*/ 	.byte	0x3f
	.zero		1


	//   ....[69]....
        /*1388*/ 	.word	0x0001dcd0
        /*138c*/ 	.word	0x00000000
        /*1390*/ 	.word	0x00019c40
        /*1394*/ 	.short	0x010a
        /*1396*/ 	.byte	0x3f
	.zero		1


	//   ....[70]....
        /*1398*/ 	.word	0x0001e000
        /*139c*/ 	.word	0x00000000
        /*13a0*/ 	.word	0x00019c30
        /*13a4*/ 	.short	0x0107
        /*13a6*/ 	.byte	0x3f
	.zero		1


	//   ....[71]....
        /*13a8*/ 	.word	0x0001e0d0
        /*13ac*/ 	.word	0x00000000
        /*13b0*/ 	.word	0x00019c30
        /*13b4*/ 	.short	0x0101
        /*13b6*/ 	.byte	0x3f
	.zero		1


	//   ....[72]....
        /*13b8*/ 	.word	0x0001e150
        /*13bc*/ 	.word	0x00000002
        /*13c0*/ 	.word	0x00019c70
        /*13c4*/ 	.short	0x010a
        /*13c6*/ 	.byte	0x3f
	.zero		1


	//   ....[73]....
        /*13c8*/ 	.word	0x0001e1e0
        /*13cc*/ 	.word	0x00000002
        /*13d0*/ 	.word	0x00019c60
        /*13d4*/ 	.short	0x010a
        /*13d6*/ 	.byte	0x3f
	.zero		1


	//   ....[74]....
        /*13d8*/ 	.word	0x0001e660
        /*13dc*/ 	.word	0x00000002
        /*13e0*/ 	.word	0x00019c50
        /*13e4*/ 	.short	0x0101
        /*13e6*/ 	.byte	0x3f
	.zero		1


	//   ....[75]....
        /*13e8*/ 	.word	0x0001e6f0
        /*13ec*/ 	.word	0x00000002
        /*13f0*/ 	.word	0x00000000
        /*13f4*/ 	.short	0x0101
        /*13f6*/ 	.byte	0x3f
	.zero		1


	//   ....[76]....
        /*13f8*/ 	.word	0x0001e8b0
        /*13fc*/ 	.word	0x00000000
        /*1400*/ 	.word	0x00019c70
        /*1404*/ 	.short	0x010a
        /*1406*/ 	.byte	0x3f
	.zero		1


	//   ....[77]....
        /*1408*/ 	.word	0x0001e930
        /*140c*/ 	.word	0x00000000
        /*1410*/ 	.word	0x00019c60
        /*1414*/ 	.short	0x010a
        /*1416*/ 	.byte	0x3f
	.zero		1


	//   ....[78]....
        /*1418*/ 	.word	0x0001edc0
        /*141c*/ 	.word	0x00000000
        /*1420*/ 	.word	0x00019c50
        /*1424*/ 	.short	0x0101
        /*1426*/ 	.byte	0x3f
	.zero		1


	//   ....[79]....
        /*1428*/ 	.word	0x0001ee60
        /*142c*/ 	.word	0x00000000
        /*1430*/ 	.word	0x00000000
        /*1434*/ 	.short	0x0101
        /*1436*/ 	.byte	0x3f
	.zero		1


	//   ....[80]....
        /*1438*/ 	.word	0x0001ffe0
        /*143c*/ 	.word	0x00000005
        /*1440*/ 	.word	0x00019c20
        /*1444*/ 	.short	0x010a
        /*1446*/ 	.byte	0x3f
	.zero		1


	//   ....[81]....
        /*1448*/ 	.word	0x00020150
        /*144c*/ 	.word	0x00000003
        /*1450*/ 	.word	0x00019c40
        /*1454*/ 	.short	0x010a
        /*1456*/ 	.byte	0x3f
	.zero		1


	//   ....[82]....
        /*1458*/ 	.word	0x000201f0
        /*145c*/ 	.word	0x00000013
        /*1460*/ 	.word	0x00019c40
        /*1464*/ 	.short	0x010a
        /*1466*/ 	.byte	0x3f
	.zero		1


	//   ....[83]....
        /*1468*/ 	.word	0x00020230
        /*146c*/ 	.word	0x00000003
        /*1470*/ 	.word	0x00019c60
        /*1474*/ 	.short	0x010a
        /*1476*/ 	.byte	0x3f
	.zero		1


	//   ....[84]....
        /*1478*/ 	.word	0x00020270
        /*147c*/ 	.word	0x00000013
        /*1480*/ 	.word	0x00019c60
        /*1484*/ 	.short	0x010a
        /*1486*/ 	.byte	0x3f
	.zero		1


	//   ....[85]....
        /*1488*/ 	.word	0x000202b0
        /*148c*/ 	.word	0x00000003
        /*1490*/ 	.word	0x00019c80
        /*1494*/ 	.short	0x010a
        /*1496*/ 	.byte	0x3f
	.zero		1


	//   ....[86]....
        /*1498*/ 	.word	0x000202f0
        /*149c*/ 	.word	0x00000013
        /*14a0*/ 	.word	0x00019c80
        /*14a4*/ 	.short	0x010a
        /*14a6*/ 	.byte	0x3f
	.zero		1


	//   ....[87]....
        /*14a8*/ 	.word	0x00020350
        /*14ac*/ 	.word	0x00000046
        /*14b0*/ 	.word	0x00019c90
        /*14b4*/ 	.short	0x010a
        /*14b6*/ 	.byte	0x3f
	.zero		1


	//   ....[88]....
        /*14b8*/ 	.word	0x000204c0
        /*14bc*/ 	.word	0x00000046
        /*14c0*/ 	.word	0x00019c90
        /*14c4*/ 	.short	0x010a
        /*14c6*/ 	.byte	0x3f
	.zero		1


	//   ....[89]....
        /*14c8*/ 	.word	0x00020640
        /*14cc*/ 	.word	0x00000046
        /*14d0*/ 	.word	0x00019c90
        /*14d4*/ 	.short	0x010a
        /*14d6*/ 	.byte	0x3f
	.zero		1


	//   ....[90]....
        /*14d8*/ 	.word	0x000207a0
        /*14dc*/ 	.word	0x00000046
        /*14e0*/ 	.word	0x00019cb0
        /*14e4*/ 	.short	0x010a
        /*14e6*/ 	.byte	0x3f
	.zero		1


	//   ....[91]....
        /*14e8*/ 	.word	0x000209b0
        /*14ec*/ 	.word	0x00000012
        /*14f0*/ 	.word	0x00019c00
        /*14f4*/ 	.short	0x010a
        /*14f6*/ 	.byte	0x3f
	.zero		1


	//   ....[92]....
        /*14f8*/ 	.word	0x00020bc0
        /*14fc*/ 	.word	0x00000012
        /*1500*/ 	.word	0x00019c00
        /*1504*/ 	.short	0x010a
        /*1506*/ 	.byte	0x3f
	.zero		1


	//   ....[93]....
        /*1508*/ 	.word	0x00020c10
        /*150c*/ 	.word	0x00000000
        /*1510*/ 	.word	0x00019c30
        /*1514*/ 	.short	0x010a
        /*1516*/ 	.byte	0x3f
	.zero		1


	//   ....[94]....
        /*1518*/ 	.word	0x00020c60
        /*151c*/ 	.word	0x0000000e
        /*1520*/ 	.word	0x00019c30
        /*1524*/ 	.short	0x010a
        /*1526*/ 	.byte	0x3f
	.zero		1


	//   ....[95]....
        /*1528*/ 	.word	0x00020cb0
        /*152c*/ 	.word	0x0000000a
        /*1530*/ 	.word	0x00019c50
        /*1534*/ 	.short	0x010a
        /*1536*/ 	.byte	0x3f
	.zero		1


	//   ....[96]....
        /*1538*/ 	.word	0x00020d00
        /*153c*/ 	.word	0x00000008
        /*1540*/ 	.word	0x00019c30
        /*1544*/ 	.short	0x010a
        /*1546*/ 	.byte	0x3f
	.zero		1


	//   ....[97]....
        /*1548*/ 	.word	0x00020d50
        /*154c*/ 	.word	0x0000000a
        /*1550*/ 	.word	0x00019c50
        /*1554*/ 	.short	0x010a
        /*1556*/ 	.byte	0x3f
	.zero		1


	//   ....[98]....
        /*1558*/ 	.word	0x00020da0
        /*155c*/ 	.word	0x0000000c
        /*1560*/ 	.word	0x00019c50
        /*1564*/ 	.short	0x010a
        /*1566*/ 	.byte	0x3f
	.zero		1


	//   ....[99]....
        /*1568*/ 	.word	0x00020f40
        /*156c*/ 	.word	0x00000011
        /*1570*/ 	.word	0x00019c20
        /*1574*/ 	.short	0x010a
        /*1576*/ 	.byte	0x3f
	.zero		1


	//   ....[100]....
        /*1578*/ 	.word	0x00020f90
        /*157c*/ 	.word	0x00000008
        /*1580*/ 	.word	0x00019ca0
        /*1584*/ 	.short	0x010a
        /*1586*/ 	.byte	0x3f
	.zero		1


	//   ....[101]....
        /*1588*/ 	.word	0x00020fe0
        /*158c*/ 	.word	0x00000008
        /*1590*/ 	.word	0x00019cc0
        /*1594*/ 	.short	0x010a
        /*1596*/ 	.byte	0x3f
	.zero		1


	//   ....[102]....
        /*1598*/ 	.word	0x00021030
        /*159c*/ 	.word	0x00000009
        /*15a0*/ 	.word	0x00019ca0
        /*15a4*/ 	.short	0x010a
        /*15a6*/ 	.byte	0x3f
	.zero		1


	//   ....[103]....
        /*15a8*/ 	.word	0x00021080
        /*15ac*/ 	.word	0x00000009
        /*15b0*/ 	.word	0x00019cc0
        /*15b4*/ 	.short	0x010a
        /*15b6*/ 	.byte	0x3f
	.zero		1


	//   ....[104]....
        /*15b8*/ 	.word	0x000211b0
        /*15bc*/ 	.word	0x00000004
        /*15c0*/ 	.word	0x00019c80
        /*15c4*/ 	.short	0x010a
        /*15c6*/ 	.byte	0x3f
	.zero		1


	//   ....[105]....
        /*15c8*/ 	.word	0x000215a0
        /*15cc*/ 	.word	0x00000004
        /*15d0*/ 	.word	0x00019c40
        /*15d4*/ 	.short	0x010a
        /*15d6*/ 	.byte	0x3f
	.zero		1


	//   ....[106]....
        /*15d8*/ 	.word	0x00021c40
        /*15dc*/ 	.word	0x00000011
        /*15e0*/ 	.word	0x00019c20
        /*15e4*/ 	.short	0x010a
        /*15e6*/ 	.byte	0x3f
	.zero		1


	//   ....[107]....
        /*15e8*/ 	.word	0x00021c90
        /*15ec*/ 	.word	0x00000000
        /*15f0*/ 	.word	0x00019c80
        /*15f4*/ 	.short	0x010a
        /*15f6*/ 	.byte	0x3f
	.zero		1


	//   ....[108]....
        /*15f8*/ 	.word	0x00021f90
        /*15fc*/ 	.word	0x00000000
        /*1600*/ 	.word	0x00019c40
        /*1604*/ 	.short	0x010a
        /*1606*/ 	.byte	0x3f
	.zero		1


	//   ....[109]....
        /*1608*/ 	.word	0x00022240
        /*160c*/ 	.word	0x00000002
        /*1610*/ 	.word	0x00019c70
        /*1614*/ 	.short	0x010a
        /*1616*/ 	.byte	0x3f
	.zero		1


	//   ....[110]....
        /*1618*/ 	.word	0x00022290
        /*161c*/ 	.word	0x00000002
        /*1620*/ 	.word	0x00019c60
        /*1624*/ 	.short	0x010a
        /*1626*/ 	.byte	0x3f
	.zero		1


	//   ....[111]....
        /*1628*/ 	.word	0x000222e0
        /*162c*/ 	.word	0x00000000
        /*1630*/ 	.word	0x00019c70
        /*1634*/ 	.short	0x010a
        /*1636*/ 	.byte	0x3f
	.zero		1


	//   ....[112]....
        /*1638*/ 	.word	0x00022330
        /*163c*/ 	.word	0x00000000
        /*1640*/ 	.word	0x00019c60
        /*1644*/ 	.short	0x010a
        /*1646*/ 	.byte	0x3f
	.zero		1


	//   ....[113]....
        /*1648*/ 	.word	0x00022e70
        /*164c*/ 	.word	0x00000005
        /*1650*/ 	.word	0x00019c20
        /*1654*/ 	.short	0x010a
        /*1656*/ 	.byte	0x3f
	.zero		1


	//   ....[114]....
        /*1658*/ 	.word	0x00023010
        /*165c*/ 	.word	0x00000003
        /*1660*/ 	.word	0x00019c40
        /*1664*/ 	.short	0x010a
        /*1666*/ 	.byte	0x3f
	.zero		1


	//   ....[115]....
        /*1668*/ 	.word	0x00023060
        /*166c*/ 	.word	0x00000013
        /*1670*/ 	.word	0x00019c40
        /*1674*/ 	.short	0x010a
        /*1676*/ 	.byte	0x3f
	.zero		1


	//   ....[116]....
        /*1678*/ 	.word	0x000230b0
        /*167c*/ 	.word	0x00000003
        /*1680*/ 	.word	0x00019c60
        /*1684*/ 	.short	0x010a
        /*1686*/ 	.byte	0x3f
	.zero		1


	//   ....[117]....
        /*1688*/ 	.word	0x00023100
        /*168c*/ 	.word	0x00000013
        /*1690*/ 	.word	0x00019c60
        /*1694*/ 	.short	0x010a
        /*1696*/ 	.byte	0x3f
	.zero		1


	//   ....[118]....
        /*1698*/ 	.word	0x00023150
        /*169c*/ 	.word	0x00000003
        /*16a0*/ 	.word	0x00019c80
        /*16a4*/ 	.short	0x010a
        /*16a6*/ 	.byte	0x3f
	.zero		1


	//----- nvinfo : EIATTR_NUM_MBARRIERS
	.align		4
.L_1370:
        /*16a8*/ 	.byte	0x03, 0x38
        /*16aa*/ 	.short	0x0016


	//----- nvinfo : EIATTR_EXIT_INSTR_OFFSETS
	.align		4
        /*16ac*/ 	.byte	0x04, 0x1c
        /*16ae*/ 	.short	(.L_1372 - .L_1371)


	//   ....[0]....
.L_1371:
        /*16b0*/ 	.word	0x00020340


	//----- nvinfo : EIATTR_MAX_THREADS
	.align		4
.L_1372:
        /*16b4*/ 	.byte	0x04, 0x05
        /*16b6*/ 	.short	(.L_1374 - .L_1373)
.L_1373:
        /*16b8*/ 	.word	0x00000200
        /*16bc*/ 	.word	0x00000001
        /*16c0*/ 	.word	0x00000001


	//----- nvinfo : EIATTR_CRS_STACK_SIZE
	.align		4
.L_1374:
        /*16c4*/ 	.byte	0x04, 0x1e
        /*16c6*/ 	.short	(.L_1376 - .L_1375)
.L_1375:
        /*16c8*/ 	.word	0x00000000


	//----- nvinfo : EIATTR_CBANK_PARAM_SIZE
	.align		4
.L_1376:
        /*16cc*/ 	.byte	0x03, 0x19
        /*16ce*/ 	.short	0x0af0


	//----- nvinfo : EIATTR_PARAM_CBANK
	.align		4
        /*16d0*/ 	.byte	0x04, 0x0a
        /*16d2*/ 	.short	(.L_1378 - .L_1377)
	.align		4
.L_1377:
        /*16d4*/ 	.word	index@(.nv.constant0._ZN7cutlass13device_kernelIN5flash11enable_sm90INS1_16FlashAttnFwdSm90INS1_25CollectiveMainloopFwdSm90ILi2EN4cute5tupleIJNS5_1CILi1EEES8_S8_EEENS6_IJNS7_ILi192EEENS7_ILi128EEENS7_ILi96EEEEEELi96ENS_12float_e4m3_tEfNS_4arch4Sm90ELb1ELb0ELb1ELb1ELb1ELb1ELb0ELb1ELb1ELb1ELb1ELb0EEENS1_21CollectiveEpilogueFwdINS6_IJSA_SC_SB_EEES9_NS_10bfloat16_tESG_Li384ELb1ELb1ELb1ELb1EEENS1_36VarlenDynamicPersistentTileSchedulerILi192ELi128ELi384ELi128ELb1ELb1ELb1ELb1ELb1ELb1EEEEEEEEEvNT_6ParamsE)
        /*16d8*/ 	.short	0x0210
        /*16da*/ 	.short	0x0af0


	//----- nvinfo : EIATTR_SW_WAR
	.align		4
.L_1378:
        /*16dc*/ 	.byte	0x04, 0x36
        /*16de*/ 	.short	(.L_1380 - .L_1379)
.L_1379:
        /*16e0*/ 	.word	0x00000008
.L_1380:


//--------------------- .nv.info._ZN7cutlass13device_kernelIN5flash11enable_sm90INS1_16FlashAttnFwdSm90INS1_25CollectiveMainloopFwdSm90ILi2EN4cute5tupleIJNS5_1CILi1EEES8_S8_EEENS6_IJNS7_ILi192EEENS7_ILi160EEENS7_ILi64EEEEEELi64ENS_12float_e4m3_tEfNS_4arch4Sm90ELb0ELb0ELb1ELb0ELb1ELb0ELb0ELb1ELb1ELb1ELb1ELb0EEENS1_21CollectiveEpilogueFwdINS6_IJSA_SC_SB_EEES9_NS_10bfloat16_tESG_Li384ELb0ELb1ELb1ELb1EEENS1_19SingleTileSchedulerILb0ELb1ELb1ELi192EEEEEEEEEvNT_6ParamsE --------------------------
	.section	.nv.info._ZN7cutlass13device_kernelIN5flash11enable_sm90INS1_16FlashAttnFwdSm90INS1_25CollectiveMainloopFwdSm90ILi2EN4cute5tupleIJNS5_1CILi1EEES8_S8_EEENS6_IJNS7_ILi192EEENS7_ILi160EEENS7_ILi64EEEEEELi64ENS_12float_e4m3_tEfNS_4arch4Sm90ELb0ELb0ELb1ELb0ELb1ELb0ELb0ELb1ELb1ELb1ELb1ELb0EEENS1_21CollectiveEpilogueFwdINS6_IJSA_SC_SB_EEES9_NS_10bfloat16_tESG_Li384ELb0ELb1ELb1ELb1EEENS1_19SingleTileSchedulerILb0ELb1ELb1ELi192EEEEEEEEEvNT_6ParamsE,"",@"SHT_CUDA_INFO"
	.sectionflags	@""
	.align	4


	//----- nvinfo : EIATTR_CUDA_API_VERSION
	.align		4
        /*0000*/ 	.byte	0x04, 0x37
        /*0002*/ 	.short	(.L_1382 - .L_1381)
.L_1381:
        /*0004*/ 	.word	0x00000082


	//----- nvinfo : EIATTR_KPARAM_INFO
	.align		4
.L_1382:
        /*0008*/ 	.byte	0x04, 0x17
        /*000a*/ 	.short	(.L_1384 - .L_1383)
.L_1383:
        /*000c*/ 	.word	0x00000000
        /*0010*/ 	.short	0x0000
        /*0012*/ 	.short	0x0070
        /*0014*/ 	.byte	0x00, 0xf0, 0x01, 0x28


	//----- nvinfo : EIATTR_SPARSE_MMA_MASK
	.align		4
.L_1384:
        /*0018*/ 	.byte	0x03, 0x50
        /*001a*/ 	.short	0x0000


	//----- nvinfo : EIATTR_MAXREG_COUNT
	.align		4
        /*001c*/ 	.byte	0x03, 0x1b
        /*001e*/ 	.short	0x0080


	//----- nvinfo : EIATTR_NUM_BARRIERS
	.align		4
        /*0020*/ 	.byte	0x02, 0x4c
        /*0022*/ 	.byte	0x09
	.zero		1


	//----- nvinfo : EIATTR_EXTERNS
	.align		4
        /*0024*/ 	.byte	0x04, 0x0f
        /*0026*/ 	.short	(.L_1386 - .L_1385)


	//   ....[0]....
	.align		4
.L_1385:
        /*0028*/ 	.word	index@(__assertfail)


	//----- nvinfo : EIATTR_ANNOTATIONS
	.align		4
.L_1386:
        /*002c*/ 	.byte	0x04, 0x55
        /*002e*/ 	.short	(.L_1388 - .L_1387)


	//   ....[0]....
.L_1387:
        /* <DEDUP_REMOVED lines=17> */


	//----- nvinfo : EIATTR_MERCURY_ISA_VERSION
	.align		4
.L_1388:
        /*0128*/ 	.byte	0x03, 0x5f
        /*012a*/ 	.short	0x0101


	//----- nvinfo : EIATTR_INT_WARP_WIDE_INSTR_OFFSETS
	.align		4
        /*012c*/ 	.byte	0x04, 0x31
        /*012e*/ 	.short	(.L_1390 - .L_1389)


	//   ....[0]....
.L_1389:
        /*0130*/ 	.word	0x000000c0


	//   ....[1]....
        /*0134*/ 	.word	0x000000d0


	//   ....[2]....
        /*0138*/ 	.word	0x00000170


	//----- nvinfo : EIATTR_COOP_GROUP_MASK_REGIDS
	.align		4
.L_1390:
        /*013c*/ 	.byte	0x04, 0x29
        /*013e*/ 	.short	(.L_1392 - .L_1391)


	//   ....[0]....
.L_1391:
        /*0140*/ 	.word	0xffffffff


	//   ....[1]....
        /*0144*/ 	.word	0xffffffff


	//   ....[2]....
        /*0148*/ 	.word	0xffffffff


	//   ....[3]....
        /*014c*/ 	.word	0xffffffff


	//   ....[4]....
        /*0150*/ 	.word	0xffffffff


	//   ....[5]....
        /*0154*/ 	.word	0xffffffff


	//   ....[6]....
        /*0158*/ 	.word	0xffffffff


	//   ....[7]....
        /*015c*/ 	.word	0xffffffff


	//   ....[8]....
        /*0160*/ 	.word	0xffffffff


	//   ....[9]....
        /*0164*/ 	.word	0xffffffff


	//   ....[10]....
        /*0168*/ 	.word	0xffffffff


	//   ....[11]....
        /*016c*/ 	.word	0xffffffff


	//   ....[12]....
        /*0170*/ 	.word	0xffffffff


	//   ....[13]....
        /*0174*/ 	.word	0xffffffff


	//   ....[14]....
        /*0178*/ 	.word	0xffffffff


	//   ....[15]....
        /*017c*/ 	.word	0xffffffff


	//   ....[16]....
        /*0180*/ 	.word	0xffffffff


	//   ....[17]....
        /*0184*/ 	.word	0xffffffff


	//   ....[18]....
        /*0188*/ 	.word	0xffffffff


	//   ....[19]....
        /*018c*/ 	.word	0xffffffff


	//   ....[20]....
        /*0190*/ 	.word	0xffffffff


	//   ....[21]....
        /*0194*/ 	.word	0xffffffff


	//   ....[22]....
        /*0198*/ 	.word	0xffffffff


	//   ....[23]....
        /*019c*/ 	.word	0xffffffff


	//   ....[24]....
        /*01a0*/ 	.word	0xffffffff


	//   ....[25]....
        /*01a4*/ 	.word	0xffffffff


	//   ....[26]....
        /*01a8*/ 	.word	0xffffffff


	//   ....[27]....
        /*01ac*/ 	.word	0xffffffff


	//   ....[28]....
        /*01b0*/ 	.word	0xffffffff


	//   ....[29]....
        /*01b4*/ 	.word	0xffffffff


	//   ....[30]....
        /*01b8*/ 	.word	0xffffffff


	//   ....[31]....
        /*01bc*/ 	.word	0xffffffff


	//   ....[32]....
        /*01c0*/ 	.word	0xffffffff


	//   ....[33]....
        /*01c4*/ 	.word	0xffffffff


	//   ....[34]....
        /*01c8*/ 	.word	0xffffffff


	//   ....[35]....
        /*01cc*/ 	.word	0xffffffff


	//   ....[36]....
        /*01d0*/ 	.word	0xffffffff


	//   ....[37]....
        /*01d4*/ 	.word	0xffffffff


	//   ....[38]....
        /*01d8*/ 	.word	0xffffffff


	//   ....[39]....
        /*01dc*/ 	.word	0xffffffff


	//   ....[40]....
        /*01e0*/ 	.word	0xffffffff


	//   ....[41]....
        /*01e4*/ 	.word	0xffffffff


	//   ....[42]....
        /*01e8*/ 	.word	0xffffffff


	//   ....[43]....
        /*01ec*/ 	.word	0xffffffff


	//   ....[44]....
        /*01f0*/ 	.word	0xffffffff


	//   ....[45]....
        /*01f4*/ 	.word	0xffffffff


	//   ....[46]....
        /*01f8*/ 	.word	0xffffffff


	//   ....[47]....
        /*01fc*/ 	.word	0xffffffff


	//   ....[48]....
        /*0200*/ 	.word	0xffffffff


	//   ....[49]....
        /*0204*/ 	.word	0xffffffff


	//   ....[50]....
        /*0208*/ 	.word	0xffffffff


	//   ....[51]....
        /*020c*/ 	.word	0xffffffff


	//   ....[52]....
        /*0210*/ 	.word	0xffffffff


	//   ....[53]....
        /*0214*/ 	.word	0xffffffff


	//   ....[54]....
        /*0218*/ 	.word	0xffffffff


	//   ....[55]....
        /*021c*/ 	.word	0xffffffff


	//   ....[56]....
        /*0220*/ 	.word	0xffffffff


	//   ....[57]....
        /*0224*/ 	.word	0xffffffff


	//   ....[58]....
        /*0228*/ 	.word	0xffffffff


	//   ....[59]....
        /*022c*/ 	.word	0xffffffff


	//   ....[60]....
        /*0230*/ 	.word	0xffffffff


	//   ....[61]....
        /*0234*/ 	.word	0xffffffff


	//   ....[62]....
        /*0238*/ 	.word	0xffffffff


	//   ....[63]....
        /*023c*/ 	.word	0xffffffff


	//   ....[64]....
        /*0240*/ 	.word	0xffffffff


	//   ....[65]....
        /*0244*/ 	.word	0xffffffff


	//   ....[66]....
        /*0248*/ 	.word	0xffffffff


	//   ....[67]....
        /*024c*/ 	.word	0xffffffff


	//   ....[68]....
        /*0250*/ 	.word	0xffffffff


	//   ....[69]....
        /*0254*/ 	.word	0xffffffff


	//   ....[70]....
        /*0258*/ 	.word	0xffffffff


	//   ....[71]....
        /*025c*/ 	.word	0xffffffff


	//   ....[72]....
        /*0260*/ 	.word	0xffffffff


	//   ....[73]....
        /*0264*/ 	.word	0xffffffff


	//   ....[74]....
        /*0268*/ 	.word	0xffffffff


	//   ....[75]....
        /*026c*/ 	.word	0xffffffff


	//   ....[76]....
        /*0270*/ 	.word	0xffffffff


	//   ....[77]....
        /*0274*/ 	.word	0xffffffff


	//   ....[78]....
        /*0278*/ 	.word	0xffffffff


	//   ....[79]....
        /*027c*/ 	.word	0xffffffff


	//   ....[80]....
        /*0280*/ 	.word	0xffffffff


	//   ....[81]....
        /*0284*/ 	.word	0xffffffff


	//   ....[82]....
        /*0288*/ 	.word	0xffffffff


	//   ....[83]....
        /*028c*/ 	.word	0xffffffff


	//   ....[84]....
        /*0290*/ 	.word	0xffffffff


	//   ....[85]....
        /*0294*/ 	.word	0xffffffff


	//   ....[86]....
        /*0298*/ 	.word	0xffffffff


	//   ....[87]....
        /*029c*/ 	.word	0xffffffff


	//   ....[88]....
        /*02a0*/ 	.word	0xffffffff


	//   ....[89]....
        /*02a4*/ 	.word	0xffffffff


	//   ....[90]....
        /*02a8*/ 	.word	0xffffffff


	//   ....[91]....
        /*02ac*/ 	.word	0xffffffff


	//   ....[92]....
        /*02b0*/ 	.word	0xffffffff


	//   ....[93]....
        /*02b4*/ 	.word	0xffffffff


	//   ....[94]....
        /*02b8*/ 	.word	0xffffffff


	//   ....[95]....
        /*02bc*/ 	.word	0xffffffff


	//   ....[96]....
        /*02c0*/ 	.word	0xffffffff


	//   ....[97]....
        /*02c4*/ 	.word	0xffffffff


	//   ....[98]....
        /*02c8*/ 	.word	0xffffffff


	//   ....[99]....
        /*02cc*/ 	.word	0xffffffff


	//   ....[100]....
        /*02d0*/ 	.word	0xffffffff


	//   ....[101]....
        /*02d4*/ 	.word	0xffffffff


	//   ....[102]....
        /*02d8*/ 	.word	0xffffffff


	//   ....[103]....
        /*02dc*/ 	.word	0xffffffff


	//   ....[104]....
        /*02e0*/ 	.word	0xffffffff


	//   ....[105]....
        /*02e4*/ 	.word	0xffffffff


	//   ....[106]....
        /*02e8*/ 	.word	0xffffffff


	//   ....[107]....
        /*02ec*/ 	.word	0xffffffff


	//   ....[108]....
        /*02f0*/ 	.word	0xffffffff


	//   ....[109]....
        /*02f4*/ 	.word	0xffffffff


	//   ....[110]....
        /*02f8*/ 	.word	0xffffffff


	//   ....[111]....
        /*02fc*/ 	.word	0xffffffff


	//   ....[112]....
        /*0300*/ 	.word	0xffffffff


	//   ....[113]....
        /*0304*/ 	.word	0x0500000f


	//   ....[114]....
        /*0308*/ 	.word	0x0500000f


	//   ....[115]....
        /*030c*/ 	.word	0x0500000f


	//   ....[116]....
        /*0310*/ 	.word	0x0500000f


	//   ....[117]....
        /*0314*/ 	.word	0x0500000f


	//   ....[118]....
        /*0318*/ 	.word	0x0500000f


	//   ....[119]....
        /*031c*/ 	.word	0x0500000f


	//   ....[120]....
        /*0320*/ 	.word	0x0500000f


	//   ....[121]....
        /*0324*/ 	.word	0x0500000f


	//   ....[122]....
        /*0328*/ 	.word	0x0500000f


	//   ....[123]....
        /*032c*/ 	.word	0x0500000f


	//   ....[124]....
        /*0330*/ 	.word	0x0500000f


	//   ....[125]....
        /*0334*/ 	.word	0x0500000f


	//   ....[126]....
        /*0338*/ 	.word	0x0500000f


	//   ....[127]....
        /*033c*/ 	.word	0x0500000f


	//   ....[128]....
        /*0340*/ 	.word	0x0500000f


	//   ....[129]....
        /*0344*/ 	.word	0x0500000f


	//   ....[130]....
        /*0348*/ 	.word	0x0500000f


	//   ....[131]....
        /*034c*/ 	.word	0x0500000f


	//   ....[132]....
        /*0350*/ 	.word	0x0500000f


	//   ....[133]....
        /*0354*/ 	.word	0x0500000f


	//   ....[134]....
        /*0358*/ 	.word	0x0500000f


	//   ....[135]....
        /*035c*/ 	.word	0x0500000f


	//   ....[136]....
        /*0360*/ 	.word	0x0500000f


	//   ....[137]....
        /*0364*/ 	.word	0x0500000f


	//   ....[138]....
        /*0368*/ 	.word	0x0500000f


	//   ....[139]....
        /*036c*/ 	.word	0x0500000f


	//   ....[140]....
        /*0370*/ 	.word	0x0500000f


	//   ....[141]....
        /*0374*/ 	.word	0x0500000f


	//   ....[142]....
        /*0378*/ 	.word	0x0500000f


	//   ....[143]....
        /*037c*/ 	.word	0x0500000f


	//   ....[144]....
        /*0380*/ 	.word	0x0500000f


	//   ....[145]....
        /*0384*/ 	.word	0x0500000f


	//   ....[146]....
        /*0388*/ 	.word	0x0500000f


	//   ....[147]....
        /*038c*/ 	.word	0x0500000f


	//   ....[148]....
        /*0390*/ 	.word	0x0500000f


	//   ....[149]....
        /*0394*/ 	.word	0x0500000f


	//   ....[150]....
        /*0398*/ 	.word	0x0500000f


	//   ....[151]....
        /*039c*/ 	.word	0x0500000f


	//   ....[152]....
        /*03a0*/ 	.word	0x0500000f


	//   ....[153]....
        /*03a4*/ 	.word	0x0500000f


	//   ....[154]....
        /*03a8*/ 	.word	0x0500000f


	//   ....[155]....
        /*03ac*/ 	.word	0x0500000f


	//   ....[156]....
        /*03b0*/ 	.word	0x0500000f


	//   ....[157]....
        /*03b4*/ 	.word	0x0500000f


	//   ....[158]....
        /*03b8*/ 	.word	0x0500000f


	//   ....[159]....
        /*03bc*/ 	.word	0x0500000f


	//   ....[160]....
        /*03c0*/ 	.word	0x0500000f


	//   ....[161]....
        /*03c4*/ 	.word	0x0500000f


	//   ....[162]....
        /*03c8*/ 	.word	0x0500000f


	//   ....[163]....
        /*03cc*/ 	.word	0x0500000f


	//   ....[164]....
        /*03d0*/ 	.word	0x0500000f


	//   ....[165]....
        /*03d4*/ 	.word	0x0500000f


	//----- nvinfo : EIATTR_COOP_GROUP_INSTR_OFFSETS
	.align		4
.L_1392:
        /*03d8*/ 	.byte	0x04, 0x28
        /*03da*/ 	.short	(.L_1394 - .L_1393)


	//   ....[0]....
.L_1393:
        /*03dc*/ 	.word	0x00000070


	//   ....[1]....
        /*03e0*/ 	.word	0x000000b0


	//   ....[2]....
        /*03e4*/ 	.word	0x000002d0


	//   ....[3]....
        /*03e8*/ 	.word	0x00000430


	//   ....[4]....
        /*03ec*/ 	.word	0x00000550


	//   ....[5]....
        /*03f0*/ 	.word	0x000006b0


	//   ....[6]....
        /*03f4*/ 	.word	0x00000f60


	//   ....[7]....
        /*03f8*/ 	.word	0x00002f20


	//   ....[8]....
        /*03fc*/ 	.word	0x00002fe0


	//   ....[9]....
        /*0400*/ 	.word	0x00003430


	//   ....[10]....
        /*0404*/ 	.word	0x00003520


	//   ....[11]....
        /*0408*/ 	.word	0x00005dd0


	//   ....[12]....
        /*040c*/ 	.word	0x00005e00


	//   ....[13]....
        /*0410*/ 	.word	0x00005e20


	//   ....[14]....
        /*0414*/ 	.word	0x00005e40


	//   ....[15]....
        /*0418*/ 	.word	0x000076e0


	//   ....[16]....
        /*041c*/ 	.word	0x000076f0


	//   ....[17]....
        /*0420*/ 	.word	0x00007770


	//   ....[18]....
        /*0424*/ 	.word	0x00007790


	//   ....[19]....
        /*0428*/ 	.word	0x000082e0


	//   ....[20]....
        /*042c*/ 	.word	0x000082f0


	//   ....[21]....
        /*0430*/ 	.word	0x00008300


	//   ....[22]....
        /*0434*/ 	.word	0x00008310


	//   ....[23]....
        /*0438*/ 	.word	0x00008320


	//   ....[24]....
        /*043c*/ 	.word	0x00008330


	//   ....[25]....
        /*0440*/ 	.word	0x00008340


	//   ....[26]....
        /*0444*/ 	.word	0x00008360


	//   ....[27]....
        /*0448*/ 	.word	0x00008390


	//   ....[28]....
        /*044c*/ 	.word	0x000083b0


	//   ....[29]....
        /*0450*/ 	.word	0x000083c0


	//   ....[30]....
        /*0454*/ 	.word	0x000083f0


	//   ....[31]....
        /*0458*/ 	.word	0x00008410


	//   ....[32]....
        /*045c*/ 	.word	0x00008450


	//   ....[33]....
        /*0460*/ 	.word	0x00008460


	//   ....[34]....
        /*0464*/ 	.word	0x00008490


	//   ....[35]....
        /*0468*/ 	.word	0x000084b0


	//   ....[36]....
        /*046c*/ 	.word	0x000084f0


	//   ....[37]....
        /*0470*/ 	.word	0x00008500


	//   ....[38]....
        /*0474*/ 	.word	0x00008510


	//   ....[39]....
        /*0478*/ 	.word	0x00008520


	//   ....[40]....
        /*047c*/ 	.word	0x00008530


	//   ....[41]....
        /*0480*/ 	.word	0x00008540


	//   ....[42]....
        /*0484*/ 	.word	0x00008550


	//   ....[43]....
        /*0488*/ 	.word	0x00008560


	//   ....[44]....
        /*048c*/ 	.word	0x00008570


	//   ....[45]....
        /*0490*/ 	.word	0x00008580


	//   ....[46]....
        /*0494*/ 	.word	0x00008590


	//   ....[47]....
        /*0498*/ 	.word	0x000085a0


	//   ....[48]....
        /*049c*/ 	.word	0x000085b0


	//   ....[49]....
        /*04a0*/ 	.word	0x000085c0


	//   ....[50]....
        /*04a4*/ 	.word	0x000085e0


	//   ....[51]....
        /*04a8*/ 	.word	0x00008870


	//   ....[52]....
        /*04ac*/ 	.word	0x000088b0


	//   ....[53]....
        /*04b0*/ 	.word	0x000088e0


	//   ....[54]....
        /*04b4*/ 	.word	0x00008920


	//   ....[55]....
        /*04b8*/ 	.word	0x00008950


	//   ....[56]....
        /*04bc*/ 	.word	0x00008980


	//   ....[57]....
        /*04c0*/ 	.word	0x00008d50


	//   ....[58]....
        /*04c4*/ 	.word	0x00008d80


	//   ....[59]....
        /*04c8*/ 	.word	0x00009570


	//   ....[60]....
        /*04cc*/ 	.word	0x0000aaf0


	//   ....[61]....
        /*04d0*/ 	.word	0x0000ab00


	//   ....[62]....
        /*04d4*/ 	.word	0x0000ab10


	//   ....[63]....
        /*04d8*/ 	.word	0x0000abb0


	//   ....[64]....
        /*04dc*/ 	.word	0x0000abc0


	//   ....[65]....
        /*04e0*/ 	.word	0x0000ac10


	//   ....[66]....
        /*04e4*/ 	.word	0x0000ac20


	//   ....[67]....
        /*04e8*/ 	.word	0x0000ac30


	//   ....[68]....
        /*04ec*/ 	.word	0x0000ac80


	//   ....[69]....
        /*04f0*/ 	.word	0x0000ace0


	//   ....[70]....
        /*04f4*/ 	.word	0x0000b150


	//   ....[71]....
        /*04f8*/ 	.word	0x0000b160


	//   ....[72]....
        /*04fc*/ 	.word	0x0000b170


	//   ....[73]....
        /*0500*/ 	.word	0x0000b190


	//   ....[74]....
        /*0504*/ 	.word	0x0000b1d0


	//   ....[75]....
        /*0508*/ 	.word	0x0000b1f0


	//   ....[76]....
        /*050c*/ 	.word	0x0000b200


	//   ....[77]....
        /*0510*/ 	.word	0x0000b240


	//   ....[78]....
        /*0514*/ 	.word	0x0000b260


	//   ....[79]....
        /*0518*/ 	.word	0x0000b270


	//   ....[80]....
        /*051c*/ 	.word	0x0000b9c0


	//   ....[81]....
        /*0520*/ 	.word	0x0000b9f0


	//   ....[82]....
        /*0524*/ 	.word	0x0000ba20


	//   ....[83]....
        /*0528*/ 	.word	0x0000ba40


	//   ....[84]....
        /*052c*/ 	.word	0x0000ba50


	//   ....[85]....
        /*0530*/ 	.word	0x0000ba60


	//   ....[86]....
        /*0534*/ 	.word	0x0000ba80


	//   ....[87]....
        /*0538*/ 	.word	0x0000bab0


	//   ....[88]....
        /*053c*/ 	.word	0x0000bad0


	//   ....[89]....
        /*0540*/ 	.word	0x0000bbe0


	//   ....[90]....
        /*0544*/ 	.word	0x0000bc10


	//   ....[91]....
        /*0548*/ 	.word	0x0000bc30


	//   ....[92]....
        /*054c*/ 	.word	0x0000c570


	//   ....[93]....
        /*0550*/ 	.word	0x0000c580


	//   ....[94]....
        /*0554*/ 	.word	0x0000c590


	//   ....[95]....
        /*0558*/ 	.word	0x0000c600


	//   ....[96]....
        /*055c*/ 	.word	0x0000c610


	//   ....[97]....
        /*0560*/ 	.word	0x0000c650


	//   ....[98]....
        /*0564*/ 	.word	0x0000c660


	//   ....[99]....
        /*0568*/ 	.word	0x0000c670


	//   ....[100]....
        /*056c*/ 	.word	0x0000c6b0


	//   ....[101]....
        /*0570*/ 	.word	0x0000c6f0


	//   ....[102]....
        /*0574*/ 	.word	0x0000cb10


	//   ....[103]....
        /*0578*/ 	.word	0x0000cb20


	//   ....[104]....
        /*057c*/ 	.word	0x0000cb30


	//   ....[105]....
        /*0580*/ 	.word	0x0000cb50


	//   ....[106]....
        /*0584*/ 	.word	0x0000cba0


	//   ....[107]....
        /*0588*/ 	.word	0x0000cbb0


	//   ....[108]....
        /*058c*/ 	.word	0x0000cbf0


	//   ....[109]....
        /*0590*/ 	.word	0x0000cc00


	//   ....[110]....
        /*0594*/ 	.word	0x0000cc10


	//   ....[111]....
        /*0598*/ 	.word	0x0000cc20


	//   ....[112]....
        /*059c*/ 	.word	0x0000da60


	//   ....[113]....
        /*05a0*/ 	.word	0x0000df60


	//   ....[114]....
        /*05a4*/ 	.word	0x0000e060


	//   ....[115]....
        /*05a8*/ 	.word	0x0000e120


	//   ....[116]....
        /*05ac*/ 	.word	0x0000e210


	//   ....[117]....
        /*05b0*/ 	.word	0x0000e2d0


	//   ....[118]....
        /*05b4*/ 	.word	0x0000e390


	//   ....[119]....
        /*05b8*/ 	.word	0x0000e430


	//   ....[120]....
        /*05bc*/ 	.word	0x0000e4f0


	//   ....[121]....
        /*05c0*/ 	.word	0x0000e5a0


	//   ....[122]....
        /*05c4*/ 	.word	0x0000e610


	//   ....[123]....
        /*05c8*/ 	.word	0x0000e6f0


	//   ....[124]....
        /*05cc*/ 	.word	0x0000e810


	//   ....[125]....
        /*05d0*/ 	.word	0x0000e8a0


	//   ....[126]....
        /*05d4*/ 	.word	0x0000e900


	//   ....[127]....
        /*05d8*/ 	.word	0x0000e9b0


	//   ....[128]....
        /*05dc*/ 	.word	0x0000ea10


	//   ....[129]....
        /*05e0*/ 	.word	0x0000eac0


	//   ....[130]....
        /*05e4*/ 	.word	0x0000eb20


	//   ....[131]....
        /*05e8*/ 	.word	0x0000ebf0


	//   ....[132]....
        /*05ec*/ 	.word	0x0000ec50


	//   ....[133]....
        /*05f0*/ 	.word	0x0000ed20


	//   ....[134]....
        /*05f4*/ 	.word	0x0000edb0


	//   ....[135]....
        /*05f8*/ 	.word	0x0000ee00


	//   ....[136]....
        /*05fc*/ 	.word	0x0000eea0


	//   ....[137]....
        /*0600*/ 	.word	0x0000ef50


	//   ....[138]....
        /*0604*/ 	.word	0x0000f020


	//   ....[139]....
        /*0608*/ 	.word	0x0000f0e0


	//   ....[140]....
        /*060c*/ 	.word	0x0000f160


	//   ....[141]....
        /*0610*/ 	.word	0x0000f210


	//   ....[142]....
        /*0614*/ 	.word	0x0000f270


	//   ....[143]....
        /*0618*/ 	.word	0x0000f330


	//   ....[144]....
        /*061c*/ 	.word	0x0000f3b0


	//   ....[145]....
        /*0620*/ 	.word	0x0000f470


	//   ....[146]....
        /*0624*/ 	.word	0x0000f5a0


	//   ....[147]....
        /*0628*/ 	.word	0x0000f640


	//   ....[148]....
        /*062c*/ 	.word	0x0000f700


	//   ....[149]....
        /*0630*/ 	.word	0x0000f7a0


	//   ....[150]....
        /*0634*/ 	.word	0x0000f860


	//   ....[151]....
        /*0638*/ 	.word	0x0000f8f0


	//   ....[152]....
        /*063c*/ 	.word	0x0000f9b0


	//   ....[153]....
        /*0640*/ 	.word	0x0000fa50


	//   ....[154]....
        /*0644*/ 	.word	0x0000fac0


	//   ....[155]....
        /*0648*/ 	.word	0x0000fb80


	//   ....[156]....
        /*064c*/ 	.word	0x0000fc70


	//   ....[157]....
        /*0650*/ 	.word	0x0000fd10


	//   ....[158]....
        /*0654*/ 	.word	0x0000fd70


	//   ....[159]....
        /*0658*/ 	.word	0x0000fe30


	//   ....[160]....
        /*065c*/ 	.word	0x0000fe90


	//   ....[161]....
        /*0660*/ 	.word	0x0000ff40


	//   ....[162]....
        /*0664*/ 	.word	0x0000ffa0


	//   ....[163]....
        /*0668*/ 	.word	0x00010050


	//   ....[164]....
        /*066c*/ 	.word	0x000100b0


	//   ....[165]....
        /*0670*/ 	.word	0x00010160


	//----- nvinfo : EIATTR_REG_RECONFIG
	.align		4
.L_1394:
        /*0674*/ 	.byte	0x01, 0x54
	.zero		2


	//----- nvinfo : EIATTR_SYSCALL_OFFSETS
	.align		4
        /*0678*/ 	.byte	0x04, 0x46
        /*067a*/ 	.short	(.L_1396 - .L_1395)


	//   ....[0]....
.L_1395:
        /*067c*/ 	.word	0x00001130


	//   ....[1]....
        /*0680*/ 	.word	0x00009cc0


	//   ....[2]....
        /*0684*/ 	.word	0x00009e00


	//   ....[3]....
        /*0688*/ 	.word	0x00009f40


	//   ....[4]....
        /*068c*/ 	.word	0x0000a060


	//   ....[5]....
        /*0690*/ 	.word	0x0000b630


	//----- nvinfo : EIATTR_MBARRIER_INSTR_OFFSETS
	.align		4
.L_1396:
        /*0694*/ 	.byte	0x04, 0x39
        /*0696*/ 	.short	(.L_1398 - .L_1397)


	//   ....[0]....
.L_1397:
        /*0698*/ 	.word	0x00000180
        /*069c*/ 	.word	0x000000ff
        /*06a0*/ 	.word	0x00012400
        /*06a4*/ 	.short	0x0100
        /*06a6*/ 	.byte	0x08
	.zero		1


	//   ....[1]....
        /*06a8*/ 	.word	0x00000190
        /*06ac*/ 	.word	0x000000ff
        /*06b0*/ 	.word	0x00012420
        /*06b4*/ 	.short	0x0100
        /*06b6*/ 	.byte	0x08
	.zero		1


	//   ....[2]....
        /*06b8*/ 	.word	0x00000280
        /*06bc*/ 	.word	0x000000ff
        /*06c0*/ 	.word	0x00012430
        /*06c4*/ 	.short	0x0100
        /*06c6*/ 	.byte	0x08
	.zero		1


	//   ....[3]....
        /*06c8*/ 	.word	0x00000290
        /*06cc*/ 	.word	0x000000ff
        /*06d0*/ 	.word	0x00012440
        /*06d4*/ 	.short	0x0100
        /*06d6*/ 	.byte	0x08
	.zero		1


	//   ....[4]....
        /*06d8*/ 	.word	0x000002a0
        /*06dc*/ 	.word	0x000000ff
        /*06e0*/ 	.word	0x00012438
        /*06e4*/ 	.short	0x0100
        /*06e6*/ 	.byte	0x08
	.zero		1


	//   ....[5]....
        /*06e8*/ 	.word	0x000002b0
        /*06ec*/ 	.word	0x000000ff
        /*06f0*/ 	.word	0x00012448
        /*06f4*/ 	.short	0x0100
        /*06f6*/ 	.byte	0x08
	.zero		1


	//   ....[6]....
        /*06f8*/ 	.word	0x000003e0
        /*06fc*/ 	.word	0x000000ff
        /*0700*/ 	.word	0x00012450
        /*0704*/ 	.short	0x0100
        /*0706*/ 	.byte	0x08
	.zero		1


	//   ....[7]....
        /*0708*/ 	.word	0x000003f0
        /*070c*/ 	.word	0x000000ff
        /*0710*/ 	.word	0x00012460
        /*0714*/ 	.short	0x0100
        /*0716*/ 	.byte	0x08
	.zero		1


	//   ....[8]....
        /*0718*/ 	.word	0x00000400
        /*071c*/ 	.word	0x000000ff
        /*0720*/ 	.word	0x00012458
        /*0724*/ 	.short	0x0100
        /*0726*/ 	.byte	0x08
	.zero		1


	//   ....[9]....
        /*0728*/ 	.word	0x00000410
        /*072c*/ 	.word	0x000000ff
        /*0730*/ 	.word	0x00012468
        /*0734*/ 	.short	0x0100
        /*0736*/ 	.byte	0x08
	.zero		1


	//   ....[10]....
        /*0738*/ 	.word	0x00000500
        /*073c*/ 	.word	0x000000ff
        /*0740*/ 	.word	0x00012470
        /*0744*/ 	.short	0x0100
        /*0746*/ 	.byte	0x06
	.zero		1


	//   ....[11]....
        /*0748*/ 	.word	0x00000510
        /*074c*/ 	.word	0x000000ff
        /*0750*/ 	.word	0x00012480
        /*0754*/ 	.short	0x0100
        /*0756*/ 	.byte	0x06
	.zero		1


	//   ....[12]....
        /*0758*/ 	.word	0x00000520
        /*075c*/ 	.word	0x000000ff
        /*0760*/ 	.word	0x00012478
        /*0764*/ 	.short	0x0100
        /*0766*/ 	.byte	0x06
	.zero		1


	//   ....[13]....
        /*0768*/ 	.word	0x00000530
        /*076c*/ 	.word	0x000000ff
        /*0770*/ 	.word	0x00012488
        /*0774*/ 	.short	0x0100
        /*0776*/ 	.byte	0x06
	.zero		1


	//   ....[14]....
        /*0778*/ 	.word	0x00000660
        /*077c*/ 	.word	0x000000ff
        /*0780*/ 	.word	0x00012490
        /*0784*/ 	.short	0x0100
        /*0786*/ 	.byte	0x08
	.zero		1


	//   ....[15]....
        /*0788*/ 	.word	0x00000670
        /*078c*/ 	.word	0x000000ff
        /*0790*/ 	.word	0x000124a0
        /*0794*/ 	.short	0x0100
        /*0796*/ 	.byte	0x08
	.zero		1


	//   ....[16]....
        /*0798*/ 	.word	0x00000680
        /*079c*/ 	.word	0x000000ff
        /*07a0*/ 	.word	0x00012498
        /*07a4*/ 	.short	0x0100
        /*07a6*/ 	.byte	0x08
	.zero		1


	//   ....[17]....
        /*07a8*/ 	.word	0x00000690
        /*07ac*/ 	.word	0x000000ff
        /*07b0*/ 	.word	0x000124a8
        /*07b4*/ 	.short	0x0100
        /*07b6*/ 	.byte	0x08
	.zero		1


	//   ....[18]....
        /*07b8*/ 	.word	0x000007d0
        /*07bc*/ 	.word	0x000000ff
        /*07c0*/ 	.word	0x000124b0
        /*07c4*/ 	.short	0x0100
        /*07c6*/ 	.byte	0x08
	.zero		1


	//   ....[19]....
        /*07c8*/ 	.word	0x000007e0
        /*07cc*/ 	.word	0x000000ff
        /*07d0*/ 	.word	0x000124c0
        /*07d4*/ 	.short	0x0100
        /*07d6*/ 	.byte	0x08
	.zero		1


	//   ....[20]....
        /*07d8*/ 	.word	0x000007f0
        /*07dc*/ 	.word	0x000000ff
        /*07e0*/ 	.word	0x000124b8
        /*07e4*/ 	.short	0x0100
        /*07e6*/ 	.byte	0x08
	.zero		1


	//   ....[21]....
        /*07e8*/ 	.word	0x00000800
        /*07ec*/ 	.word	0x000000ff
        /*07f0*/ 	.word	0x000124c8
        /*07f4*/ 	.short	0x0100
        /*07f6*/ 	.byte	0x08
	.zero		1


	//   ....[22]....
        /*07f8*/ 	.word	0x00001400
        /*07fc*/ 	.word	0x000000ff
        /*0800*/ 	.word	0x00012400
        /*0804*/ 	.short	0x010a
        /*0806*/ 	.byte	0x2d
	.zero		1


	//   ....[23]....
        /*0808*/ 	.word	0x00001490
        /*080c*/ 	.word	0x000000ff
        /*0810*/ 	.word	0x00012430
        /*0814*/ 	.short	0x010a
        /*0816*/ 	.byte	0x2d
	.zero		1


	//   ....[24]....
        /*0818*/ 	.word	0x000014e0
        /*081c*/ 	.word	0x000000ff
        /*0820*/ 	.word	0x00012430
        /*0824*/ 	.short	0x010a
        /*0826*/ 	.byte	0x2d
	.zero		1


	//   ....[25]....
        /*0828*/ 	.word	0x00002b70
        /*082c*/ 	.word	0x000000ff
        /*0830*/ 	.word	0x00000000
        /*0834*/ 	.short	0x0101
        /*0836*/ 	.byte	0x05
	.zero		1


	//   ....[26]....
        /*0838*/ 	.word	0x000047c0
        /*083c*/ 	.word	0x000000ff
        /*0840*/ 	.word	0x00012430
        /*0844*/ 	.short	0x010a
        /*0846*/ 	.byte	0x13
	.zero		1


	//   ....[27]....
        /*0848*/ 	.word	0x00004800
        /*084c*/ 	.word	0x000000ff
        /*0850*/ 	.word	0x00012430
        /*0854*/ 	.short	0x010a
        /*0856*/ 	.byte	0x13
	.zero		1


	//   ....[28]....
        /*0858*/ 	.word	0x00004c50
        /*085c*/ 	.word	0x000000ff
        /*0860*/ 	.word	0x00012450
        /*0864*/ 	.short	0x010a
        /*0866*/ 	.byte	0x0c
	.zero		1


	//   ....[29]....
        /*0868*/ 	.word	0x00004c90
        /*086c*/ 	.word	0x000000ff
        /*0870*/ 	.word	0x00012450
        /*0874*/ 	.short	0x010a
        /*0876*/ 	.byte	0x0c
	.zero		1


	//   ....[30]....
        /*0878*/ 	.word	0x00005530
        /*087c*/ 	.word	0x000000ff
        /*0880*/ 	.word	0x00000000
        /*0884*/ 	.short	0x0101
        /*0886*/ 	.byte	0x13
	.zero		1


	//   ....[31]....
        /*0888*/ 	.word	0x00006f10
        /*088c*/ 	.word	0x000000ff
        /*0890*/ 	.word	0x00000000
        /*0894*/ 	.short	0x0101
        /*0896*/ 	.byte	0x07
	.zero		1


	//   ....[32]....
        /*0898*/ 	.word	0x000073a0
        /*089c*/ 	.word	0x000000ff
        /*08a0*/ 	.word	0x00012450
        /*08a4*/ 	.short	0x010a
        /*08a6*/ 	.byte	0x0e
	.zero		1


	//   ....[33]....
        /*08a8*/ 	.word	0x000073e0
        /*08ac*/ 	.word	0x000000ff
        /*08b0*/ 	.word	0x00012450
        /*08b4*/ 	.short	0x010a
        /*08b6*/ 	.byte	0x0e
	.zero		1


	//   ....[34]....
        /*08b8*/ 	.word	0x00007a50
        /*08bc*/ 	.word	0x000000ff
        /*08c0*/ 	.word	0x00000000
        /*08c4*/ 	.short	0x0101
        /*08c6*/ 	.byte	0x04
	.zero		1


	//   ....[35]....
        /*08c8*/ 	.word	0x00008970
        /*08cc*/ 	.word	0x000000ff
        /*08d0*/ 	.word	0x00000000
        /*08d4*/ 	.short	0x0101
        /*08d6*/ 	.byte	0x04
	.zero		1


	//   ....[36]....
        /*08d8*/ 	.word	0x0000a720
        /*08dc*/ 	.word	0x000000ff
        /*08e0*/ 	.word	0x00012480
        /*08e4*/ 	.short	0x010a
        /*08e6*/ 	.byte	0x2c
	.zero		1


	//   ....[37]....
        /*08e8*/ 	.word	0x0000ada0
        /*08ec*/ 	.word	0x000000ff
        /*08f0*/ 	.word	0x00012470
        /*08f4*/ 	.short	0x0107
        /*08f6*/ 	.byte	0x2c
	.zero		1


	//   ....[38]....
        /*08f8*/ 	.word	0x0000ae30
        /*08fc*/ 	.word	0x000000ff
        /*0900*/ 	.word	0x00012470
        /*0904*/ 	.short	0x0101
        /*0906*/ 	.byte	0x2c
	.zero		1


	//   ....[39]....
        /*0908*/ 	.word	0x0000ae80
        /*090c*/ 	.word	0x000000ff
        /*0910*/ 	.word	0x00012440
        /*0914*/ 	.short	0x010a
        /*0916*/ 	.byte	0x2c
	.zero		1


	//   ....[40]....
        /*0918*/ 	.word	0x0000b3c0
        /*091c*/ 	.word	0x000000ff
        /*0920*/ 	.word	0x00012430
        /*0924*/ 	.short	0x0107
        /*0926*/ 	.byte	0x2c
	.zero		1


	//   ....[41]....
        /*0928*/ 	.word	0x0000b450
        /*092c*/ 	.word	0x000000ff
        /*0930*/ 	.word	0x00012430
        /*0934*/ 	.short	0x0101
        /*0936*/ 	.byte	0x2c
	.zero		1


	//   ....[42]....
        /*0938*/ 	.word	0x0000bd40
        /*093c*/ 	.word	0x000000ff
        /*0940*/ 	.word	0x00012400
        /*0944*/ 	.short	0x0107
        /*0946*/ 	.byte	0x2c
	.zero		1


	//   ....[43]....
        /*0948*/ 	.word	0x0000bd80
        /*094c*/ 	.word	0x000000ff
        /*0950*/ 	.word	0x00012400
        /*0954*/ 	.short	0x0101
        /*0956*/ 	.byte	0x2c
	.zero		1


	//   ....[44]....
        /*0958*/ 	.word	0x0000bd90
        /*095c*/ 	.word	0x000000ff
        /*0960*/ 	.word	0x00012420
        /*0964*/ 	.short	0x010a
        /*0966*/ 	.byte	0x2c
	.zero		1


	//   ....[45]....
        /*0968*/ 	.word	0x0000c230
        /*096c*/ 	.word	0x00000005
        /*0970*/ 	.word	0x00012480
        /*0974*/ 	.short	0x010a
        /*0976*/ 	.byte	0x3f
	.zero		1


	//   ....[46]....
        /*0978*/ 	.word	0x0000c7a0
        /*097c*/ 	.word	0x00000005
        /*0980*/ 	.word	0x00012470
        /*0984*/ 	.short	0x0107
        /*0986*/ 	.byte	0x3f
	.zero		1


	//   ....[47]....
        /*0988*/ 	.word	0x0000c830
        /*098c*/ 	.word	0x00000005
        /*0990*/ 	.word	0x00012470
        /*0994*/ 	.short	0x0101
        /*0996*/ 	.byte	0x3f
	.zero		1


	//   ....[48]....
        /*0998*/ 	.word	0x0000c860
        /*099c*/ 	.word	0x00000005
        /*09a0*/ 	.word	0x00012440
        /*09a4*/ 	.short	0x010a
        /*09a6*/ 	.byte	0x3f
	.zero		1


	//   ....[49]....
        /*09a8*/ 	.word	0x0000cd00
        /*09ac*/ 	.word	0x00000005
        /*09b0*/ 	.word	0x00012430
        /*09b4*/ 	.short	0x0107
        /*09b6*/ 	.byte	0x3f
	.zero		1


	//   ....[50]....
        /*09b8*/ 	.word	0x0000cda0
        /*09bc*/ 	.word	0x00000005
        /*09c0*/ 	.word	0x00012430
        /*09c4*/ 	.short	0x0101
        /*09c6*/ 	.byte	0x3f
	.zero		1


	//   ....[51]....
        /*09c8*/ 	.word	0x0000ce20
        /*09cc*/ 	.word	0x00000003
        /*09d0*/ 	.word	0x00012470
        /*09d4*/ 	.short	0x010a
        /*09d6*/ 	.byte	0x3f
	.zero		1


	//   ....[52]....
        /*09d8*/ 	.word	0x0000ceb0
        /*09dc*/ 	.word	0x00000003
        /*09e0*/ 	.word	0x00012460
        /*09e4*/ 	.short	0x010a
        /*09e6*/ 	.byte	0x3f
	.zero		1


	//   ....[53]....
        /*09e8*/ 	.word	0x0000d2a0
        /*09ec*/ 	.word	0x00000003
        /*09f0*/ 	.word	0x00012450
        /*09f4*/ 	.short	0x0101
        /*09f6*/ 	.byte	0x3f
	.zero		1


	//   ....[54]....
        /*09f8*/ 	.word	0x0000d340
        /*09fc*/ 	.word	0x00000003
        /*0a00*/ 	.word	0x00000000
        /*0a04*/ 	.short	0x0101
        /*0a06*/ 	.byte	0x3f
	.zero		1


	//   ....[55]....
        /*0a08*/ 	.word	0x0000d440
        /*0a0c*/ 	.word	0x00000002
        /*0a10*/ 	.word	0x00012470
        /*0a14*/ 	.short	0x010a
        /*0a16*/ 	.byte	0x3f
	.zero		1


	//   ....[56]....
        /*0a18*/ 	.word	0x0000d4f0
        /*0a1c*/ 	.word	0x00000002
        /*0a20*/ 	.word	0x00012460
        /*0a24*/ 	.short	0x010a
        /*0a26*/ 	.byte	0x3f
	.zero		1


	//   ....[57]....
        /*0a28*/ 	.word	0x0000d8e0
        /*0a2c*/ 	.word	0x00000002
        /*0a30*/ 	.word	0x00012450
        /*0a34*/ 	.short	0x0101
        /*0a36*/ 	.byte	0x3f
	.zero		1


	//   ....[58]....
        /*0a38*/ 	.word	0x0000d970
        /*0a3c*/ 	.word	0x00000002
        /*0a40*/ 	.word	0x00000000
        /*0a44*/ 	.short	0x0101
        /*0a46*/ 	.byte	0x3f
	.zero		1


	//   ....[59]....
        /*0a48*/ 	.word	0x0000da10
        /*0a4c*/ 	.word	0x00000006
        /*0a50*/ 	.word	0x00012420
        /*0a54*/ 	.short	0x010a
        /*0a56*/ 	.byte	0x3f
	.zero		1


	//   ....[60]....
        /*0a58*/ 	.word	0x0000db30
        /*0a5c*/ 	.word	0x00000005
        /*0a60*/ 	.word	0x00012440
        /*0a64*/ 	.short	0x010a
        /*0a66*/ 	.byte	0x3f
	.zero		1


	//   ....[61]....
        /*0a68*/ 	.word	0x0000dbd0
        /*0a6c*/ 	.word	0x00000003
        /*0a70*/ 	.word	0x00012440
        /*0a74*/ 	.short	0x010a
        /*0a76*/ 	.byte	0x3f
	.zero		1


	//   ....[62]....
        /*0a78*/ 	.word	0x0000dc10
        /*0a7c*/ 	.word	0x00000005
        /*0a80*/ 	.word	0x00012460
        /*0a84*/ 	.short	0x010a
        /*0a86*/ 	.byte	0x3f
	.zero		1


	//   ....[63]....
        /*0a88*/ 	.word	0x0000dc50
        /*0a8c*/ 	.word	0x00000003
        /*0a90*/ 	.word	0x00012460
        /*0a94*/ 	.short	0x010a
        /*0a96*/ 	.byte	0x3f
	.zero		1


	//   ....[64]....
        /*0a98*/ 	.word	0x0000dc90
        /*0a9c*/ 	.word	0x00000005
        /*0aa0*/ 	.word	0x00012480
        /*0aa4*/ 	.short	0x010a
        /*0aa6*/ 	.byte	0x3f
	.zero		1


	//   ....[65]....
        /*0aa8*/ 	.word	0x0000dcd0
        /*0aac*/ 	.word	0x00000003
        /*0ab0*/ 	.word	0x00012480
        /*0ab4*/ 	.short	0x010a
        /*0ab6*/ 	.byte	0x3f
	.zero		1


	//   ....[66]....
        /*0ab8*/ 	.word	0x0000dd40
        /*0abc*/ 	.word	0x00000003
        /*0ac0*/ 	.word	0x00012400
        /*0ac4*/ 	.short	0x010a
        /*0ac6*/ 	.byte	0x3f
	.zero		1


	//   ....[67]....
        /*0ac8*/ 	.word	0x0000dda0
        /*0acc*/ 	.word	0x00000003
        /*0ad0*/ 	.word	0x00012430
        /*0ad4*/ 	.short	0x010a
        /*0ad6*/ 	.byte	0x3f
	.zero		1


	//   ....[68]....
        /*0ad8*/ 	.word	0x0000de00
        /*0adc*/ 	.word	0x00000007
        /*0ae0*/ 	.word	0x00012430
        /*0ae4*/ 	.short	0x010a
        /*0ae6*/ 	.byte	0x3f
	.zero		1


	//   ....[69]....
        /*0ae8*/ 	.word	0x0000de60
        /*0aec*/ 	.word	0x00000007
        /*0af0*/ 	.word	0x00012450
        /*0af4*/ 	.short	0x010a
        /*0af6*/ 	.byte	0x3f
	.zero		1


	//   ....[70]....
        /*0af8*/ 	.word	0x0000dec0
        /*0afc*/ 	.word	0x00000007
        /*0b00*/ 	.word	0x00012450
        /*0b04*/ 	.short	0x010a
        /*0b06*/ 	.byte	0x3f
	.zero		1


	//   ....[71]....
        /*0b08*/ 	.word	0x0000dfb0
        /*0b0c*/ 	.word	0x0000001c
        /*0b10*/ 	.word	0x00012480
        /*0b14*/ 	.short	0x010a
        /*0b16*/ 	.byte	0x3f
	.zero		1


	//   ....[72]....
        /*0b18*/ 	.word	0x0000e760
        /*0b1c*/ 	.word	0x0000001c
        /*0b20*/ 	.word	0x00012440
        /*0b24*/ 	.short	0x010a
        /*0b26*/ 	.byte	0x3f
	.zero		1


	//   ....[73]....
        /*0b28*/ 	.word	0x0000f4a0
        /*0b2c*/ 	.word	0x0000001c
        /*0b30*/ 	.word	0x00012420
        /*0b34*/ 	.short	0x010a
        /*0b36*/ 	.byte	0x3f
	.zero		1


	//   ....[74]....
        /*0b38*/ 	.word	0x0000f4f0
        /*0b3c*/ 	.word	0x00000005
        /*0b40*/ 	.word	0x00012480
        /*0b44*/ 	.short	0x010a
        /*0b46*/ 	.byte	0x3f
	.zero		1


	//   ....[75]....
        /*0b48*/ 	.word	0x0000fbc0
        /*0b4c*/ 	.word	0x00000005
        /*0b50*/ 	.word	0x00012440
        /*0b54*/ 	.short	0x010a
        /*0b56*/ 	.byte	0x3f
	.zero		1


	//   ....[76]....
        /*0b58*/ 	.word	0x00010190
        /*0b5c*/ 	.word	0x00000003
        /*0b60*/ 	.word	0x00012470
        /*0b64*/ 	.short	0x010a
        /*0b66*/ 	.byte	0x3f
	.zero		1


	//   ....[77]....
        /*0b68*/ 	.word	0x000101e0
        /*0b6c*/ 	.word	0x00000003
        /*0b70*/ 	.word	0x00012460
        /*0b74*/ 	.short	0x010a
        /*0b76*/ 	.byte	0x3f
	.zero		1


	//   ....[78]....
        /*0b78*/ 	.word	0x00010230
        /*0b7c*/ 	.word	0x00000002
        /*0b80*/ 	.word	0x00012470
        /*0b84*/ 	.short	0x010a
        /*0b86*/ 	.byte	0x3f
	.zero		1


	//   ....[79]....
        /*0b88*/ 	.word	0x00010280
        /*0b8c*/ 	.word	0x00000002
        /*0b90*/ 	.word	0x00012460
        /*0b94*/ 	.short	0x010a
        /*0b96*/ 	.byte	0x3f
	.zero		1


	//   ....[80]....
        /*0b98*/ 	.word	0x000102d0
        /*0b9c*/ 	.word	0x00000006
        /*0ba0*/ 	.word	0x00012420
        /*0ba4*/ 	.short	0x010a
        /*0ba6*/ 	.byte	0x3f
	.zero		1


	//   ....[81]....
        /*0ba8*/ 	.word	0x00010320
        /*0bac*/ 	.word	0x00000005
        /*0bb0*/ 	.word	0x00012440
        /*0bb4*/ 	.short	0x010a
        /*0bb6*/ 	.byte	0x3f
	.zero		1


	//   ....[82]....
        /*0bb8*/ 	.word	0x00010370
        /*0bbc*/ 	.word	0x00000003
        /*0bc0*/ 	.word	0x00012440
        /*0bc4*/ 	.short	0x010a
        /*0bc6*/ 	.byte	0x3f
	.zero		1


	//   ....[83]....
        /*0bc8*/ 	.word	0x000103c0
        /*0bcc*/ 	.word	0x00000005
        /*0bd0*/ 	.word	0x00012460
        /*0bd4*/ 	.short	0x010a
        /*0bd6*/ 	.byte	0x3f
	.zero		1


	//   ....[84]....
        /*0bd8*/ 	.word	0x00010410
        /*0bdc*/ 	.word	0x00000003
        /*0be0*/ 	.word	0x00012460
        /*0be4*/ 	.short	0x010a
        /*0be6*/ 	.byte	0x3f
	.zero		1


	//   ....[85]....
        /*0be8*/ 	.word	0x00010460
        /*0bec*/ 	.word	0x00000005
        /*0bf0*/ 	.word	0x00012480
        /*0bf4*/ 	.short	0x010a
        /*0bf6*/ 	.byte	0x3f
	.zero		1


	//----- nvinfo : EIATTR_NUM_MBARRIERS
	.align		4
.L_1398:
        /*0bf8*/ 	.byte	0x03, 0x38
        /*0bfa*/ 	.short	0x0016


	//----- nvinfo : EIATTR_EXIT_INSTR_OFFSETS
	.align		4
        /*0bfc*/ 	.byte	0x04, 0x1c
        /*0bfe*/ 	.short	(.L_1400 - .L_1399)


	//   ....[0]....
.L_1399:
        /*0c00*/ 	.word	0x0000dd20


	//----- nvinfo : EIATTR_MAX_THREADS
	.align		4
.L_1400:
        /*0c04*/ 	.byte	0x04, 0x05
        /*0c06*/ 	.short	(.L_1402 - .L_1401)
.L_1401:
        /*0c08*/ 	.word	0x00000200
        /*0c0c*/ 	.word	0x00000001
        /*0c10*/ 	.word	0x00000001


	//----- nvinfo : EIATTR_CRS_STACK_SIZE
	.align		4
.L_1402:
        /*0c14*/ 	.byte	0x04, 0x1e
        /*0c16*/ 	.short	(.L_1404 - .L_1403)
.L_1403:
        /*0c18*/ 	.word	0x00000000


	//----- nvinfo : EIATTR_CBANK_PARAM_SIZE
	.align		4
.L_1404:
        /*0c1c*/ 	.byte	0x03, 0x19
        /*0c1e*/ 	.short	0x0a70


	//----- nvinfo : EIATTR_PARAM_CBANK
	.align		4
        /*0c20*/ 	.byte	0x04, 0x0a
        /*0c22*/ 	.short	(.L_1406 - .L_1405)
	.align		4
.L_1405:
        /*0c24*/ 	.word	index@(.nv.constant0._ZN7cutlass13device_kernelIN5flash11enable_sm90INS1_16FlashAttnFwdSm90INS1_25CollectiveMainloopFwdSm90ILi2EN4cute5tupleIJNS5_1CILi1EEES8_S8_EEENS6_IJNS7_ILi192EEENS7_ILi160EEENS7_ILi64EEEEEELi64ENS_12float_e4m3_tEfNS_4arch4Sm90ELb0ELb0ELb1ELb0ELb1ELb0ELb0ELb1ELb1ELb1ELb1ELb0EEENS1_21CollectiveEpilogueFwdINS6_IJSA_SC_SB_EEES9_NS_10bfloat16_tESG_Li384ELb0ELb1ELb1ELb1EEENS1_19SingleTileSchedulerILb0ELb1ELb1ELi192EEEEEEEEEvNT_6ParamsE)
        /*0c28*/ 	.short	0x0210
        /*0c2a*/ 	.short	0x0a70


	//----- nvinfo : EIATTR_SW_WAR
	.align		4
.L_1406:
        /*0c2c*/ 	.byte	0x04, 0x36
        /*0c2e*/ 	.short	(.L_1408 - .L_1407)
.L_1407:
        /*0c30*/ 	.word	0x00000008
.L_1408:


//--------------------- .nv.info._ZN7cutlass13device_kernelIN5flash11enable_sm90INS1_16FlashAttnFwdSm90INS1_25CollectiveMainloopFwdSm90ILi2EN4cute5tupleIJNS5_1CILi1EEES8_S8_EEENS6_IJNS7_ILi192EEENS7_ILi160EEENS7_ILi64EEEEEELi64ENS_12float_e4m3_tEfNS_4arch4Sm90ELb0ELb0ELb1ELb1ELb1ELb0ELb0ELb1ELb1ELb1ELb1ELb0EEENS1_21CollectiveEpilogueFwdINS6_IJSA_SC_SB_EEES9_NS_10bfloat16_tESG_Li384ELb1ELb1ELb1ELb1EEENS1_36VarlenDynamicPersistentTileSchedulerILi192ELi160ELi384ELi128ELb1ELb1ELb1ELb0ELb1ELb1EEEEEEEEEvNT_6ParamsE --------------------------
	.section	.nv.info._ZN7cutlass13device_kernelIN5flash11enable_sm90INS1_16FlashAttnFwdSm90INS1_25CollectiveMainloopFwdSm90ILi2EN4cute5tupleIJNS5_1CILi1EEES8_S8_EEENS6_IJNS7_ILi192EEENS7_ILi160EEENS7_ILi64EEEEEELi64ENS_12float_e4m3_tEfNS_4arch4Sm90ELb0ELb0ELb1ELb1ELb1ELb0ELb0ELb1ELb1ELb1ELb1ELb0EEENS1_21CollectiveEpilogueFwdINS6_IJSA_SC_SB_EEES9_NS_10bfloat16_tESG_Li384ELb1ELb1ELb1ELb1EEENS1_36VarlenDynamicPersistentTileSchedulerILi192ELi160ELi384ELi128ELb1ELb1ELb1ELb0ELb1ELb1EEEEEEEEEvNT_6ParamsE,"",@"SHT_CUDA_INFO"
	.sectionflags	@""
	.align	4


	//----- nvinfo : EIATTR_CUDA_API_VERSION
	.align		4
        /*0000*/ 	.byte	0x04, 0x37
        /*0002*/ 	.short	(.L_1410 - .L_1409)
.L_1409:
        /*0004*/ 	.word	0x00000082


	//----- nvinfo : EIATTR_KPARAM_INFO
	.align		4
.L_1410:
        /*0008*/ 	.byte	0x04, 0x17
        /*000a*/ 	.short	(.L_1412 - .L_1411)
.L_1411:
        /*000c*/ 	.word	0x00000000
        /*0010*/ 	.short	0x0000
        /*0012*/ 	.short	0x0070
        /*0014*/ 	.byte	0x00, 0xf0, 0x01, 0x2a


	//----- nvinfo : EIATTR_SPARSE_MMA_MASK
	.align		4
.L_1412:
        /*0018*/ 	.byte	0x03, 0x50
        /*001a*/ 	.short	0x0000


	//----- nvinfo : EIATTR_MAXREG_COUNT
	.align		4
        /*001c*/ 	.byte	0x03, 0x1b
        /*001e*/ 	.short	0x0080


	//----- nvinfo : EIATTR_NUM_BARRIERS
	.align		4
        /*0020*/ 	.byte	0x02, 0x4c
        /*0022*/ 	.byte	0x09
	.zero		1


	//----- nvinfo : EIATTR_EXTERNS
	.align		4
        /*0024*/ 	.byte	0x04, 0x0f
        /*0026*/ 	.short	(.L_1414 - .L_1413)


	//   ....[0]....
	.align		4
.L_1413:
        /*0028*/ 	.word	index@(__assertfail)


	//----- nvinfo : EIATTR_ANNOTATIONS
	.align		4
.L_1414:
        /*002c*/ 	.byte	0x04, 0x55
        /*002e*/ 	.short	(.L_1416 - .L_1415)


	//   ....[0]....
.L_1415:
        /* <DEDUP_REMOVED lines=57> */


	//----- nvinfo : EIATTR_MERCURY_ISA_VERSION
	.align		4
.L_1416:
        /*03b0*/ 	.byte	0x03, 0x5f
        /*03b2*/ 	.short	0x0101


	//----- nvinfo : EIATTR_UNUSED_LOAD_BYTE_OFFSET
	.align		4
        /*03b4*/ 	.byte	0x04, 0x44
        /*03b6*/ 	.short	(.L_1418 - .L_1417)


	//   ....[0]....
.L_1417:
        /*03b8*/ 	.word	0x00000940
        /*03bc*/ 	.word	0x0000fff0


	//   ....[1]....
        /*03c0*/ 	.word	0x000082f0
        /*03c4*/ 	.word	0x0000fff0


	//----- nvinfo : EIATTR_INT_WARP_WIDE_INSTR_OFFSETS
	.align		4
.L_1418:
        /*03c8*/ 	.byte	0x04, 0x31
        /*03ca*/ 	.short	(.L_1420 - .L_1419)


	//   ....[0]....
.L_1419:
        /*03cc*/ 	.word	0x000000c0


	//   ....[1]....
        /*03d0*/ 	.word	0x000000d0


	//   ....[2]....
        /*03d4*/ 	.word	0x00000170


	//   ....[3]....
        /*03d8*/ 	.word	0x0000c570


	//   ....[4]....
        /*03dc*/ 	.word	0x0000c600


	//   ....[5]....
        /*03e0*/ 	.word	0x00010190


	//   ....[6]....
        /*03e4*/ 	.word	0x00010220


	//----- nvinfo : EIATTR_COOP_GROUP_MASK_REGIDS
	.align		4
.L_1420:
        /*03e8*/ 	.byte	0x04, 0x29
        /*03ea*/ 	.short	(.L_1422 - .L_1421)


	//   ....[0]....
.L_1421:
        /*03ec*/ 	.word	0xffffffff


	//   ....[1]....
        /*03f0*/ 	.word	0xffffffff


	//   ....[2]....
        /*03f4*/ 	.word	0xffffffff


	//   ....[3]....
        /*03f8*/ 	.word	0xffffffff


	//   ....[4]....
        /*03fc*/ 	.word	0xffffffff


	//   ....[5]....
        /*0400*/ 	.word	0xffffffff


	//   ....[6]....
        /*0404*/ 	.word	0xffffffff


	//   ....[7]....
        /*0408*/ 	.word	0xffffffff


	//   ....[8]....
        /*040c*/ 	.word	0xffffffff


	//   ....[9]....
        /*0410*/ 	.word	0xffffffff


	//   ....[10]....
        /*0414*/ 	.word	0xffffffff


	//   ....[11]....
        /*0418*/ 	.word	0xffffffff


	//   ....[12]....
        /*041c*/ 	.word	0xffffffff


	//   ....[13]....
        /*0420*/ 	.word	0xffffffff


	//   ....[14]....
        /*0424*/ 	.word	0xffffffff


	//   ....[15]....
        /*0428*/ 	.word	0xffffffff


	//   ....[16]....
        /*042c*/ 	.word	0xffffffff


	//   ....[17]....
        /*0430*/ 	.word	0xffffffff


	//   ....[18]....
        /*0434*/ 	.word	0xffffffff


	//   ....[19]....
        /*0438*/ 	.word	0xffffffff


	//   ....[20]....
        /*043c*/ 	.word	0xffffffff


	//   ....[21]....
        /*0440*/ 	.word	0xffffffff


	//   ....[22]....
        /*0444*/ 	.word	0xffffffff


	//   ....[23]....
        /*0448*/ 	.word	0xffffffff


	//   ....[24]....
        /*044c*/ 	.word	0xffffffff


	//   ....[25]....
        /*0450*/ 	.word	0xffffffff


	//   ....[26]....
        /*0454*/ 	.word	0xffffffff


	//   ....[27]....
        /*0458*/ 	.word	0xffffffff


	//   ....[28]....
        /*045c*/ 	.word	0xffffffff


	//   ....[29]....
        /*0460*/ 	.word	0xffffffff


	//   ....[30]....
        /*0464*/ 	.word	0xffffffff


	//   ....[31]....
        /*0468*/ 	.word	0xffffffff


	//   ....[32]....
        /*046c*/ 	.word	0xffffffff


	//   ....[33]....
        /*0470*/ 	.word	0xffffffff


	//   ....[34]....
        /*0474*/ 	.word	0xffffffff


	//   ....[35]....
        /*0478*/ 	.word	0xffffffff


	//   ....[36]....
        /*047c*/ 	.word	0xffffffff


	//   ....[37]....
        /*0480*/ 	.word	0xffffffff


	//   ....[38]....
        /*0484*/ 	.word	0xffffffff


	//   ....[39]....
        /*0488*/ 	.word	0xffffffff


	//   ....[40]....
        /*048c*/ 	.word	0xffffffff


	//   ....[41]....
        /*0490*/ 	.word	0xffffffff


	//   ....[42]....
        /*0494*/ 	.word	0xffffffff


	//   ....[43]....
        /*0498*/ 	.word	0xffffffff


	//   ....[44]....
        /*049c*/ 	.word	0xffffffff


	//   ....[45]....
        /*04a0*/ 	.word	0xffffffff


	//   ....[46]....
        /*04a4*/ 	.word	0xffffffff


	//   ....[47]....
        /*04a8*/ 	.word	0xffffffff


	//   ....[48]....
        /*04ac*/ 	.word	0xffffffff


	//   ....[49]....
        /*04b0*/ 	.word	0xffffffff


	//   ....[50]....
        /*04b4*/ 	.word	0xffffffff


	//   ....[51]....
        /*04b8*/ 	.word	0xffffffff


	//   ....[52]....
        /*04bc*/ 	.word	0xffffffff


	//   ....[53]....
        /*04c0*/ 	.word	0xffffffff


	//   ....[54]....
        /*04c4*/ 	.word	0xffffffff


	//   ....[55]....
        /*04c8*/ 	.word	0xffffffff


	//   ....[56]....
        /*04cc*/ 	.word	0xffffffff


	//   ....[57]....
        /*04d0*/ 	.word	0xffffffff


	//   ....[58]....
        /*04d4*/ 	.word	0xffffffff


	//   ....[59]....
        /*04d8*/ 	.word	0xffffffff


	//   ....[60]....
        /*04dc*/ 	.word	0xffffffff


	//   ....[61]....
        /*04e0*/ 	.word	0xffffffff


	//   ....[62]....
        /*04e4*/ 	.word	0xffffffff


	//   ....[63]....
        /*04e8*/ 	.word	0xffffffff


	//   ....[64]....
        /*04ec*/ 	.word	0xffffffff


	//   ....[65]....
        /*04f0*/ 	.word	0xffffffff


	//   ....[66]....
        /*04f4*/ 	.word	0xffffffff


	//   ....[67]....
        /*04f8*/ 	.word	0xffffffff


	//   ....[68]....
        /*04fc*/ 	.word	0xffffffff


	//   ....[69]....
        /*0500*/ 	.word	0xffffffff


	//   ....[70]....
        /*0504*/ 	.word	0xffffffff


	//   ....[71]....
        /*0508*/ 	.word	0xffffffff


	//   ....[72]....
        /*050c*/ 	.word	0xffffffff


	//   ....[73]....
        /*0510*/ 	.word	0xffffffff


	//   ....[74]....
        /*0514*/ 	.word	0xffffffff


	//   ....[75]....
        /*0518*/ 	.word	0xffffffff


	//   ....[76]....
        /*051c*/ 	.word	0xffffffff


	//   ....[77]....
        /*0520*/ 	.word	0xffffffff


	//   ....[78]....
        /*0524*/ 	.word	0xffffffff


	//   ....[79]....
        /*0528*/ 	.word	0xffffffff


	//   ....[80]....
        /*052c*/ 	.word	0xffffffff


	//   ....[81]....
        /*0530*/ 	.word	0xffffffff


	//   ....[82]....
        /*0534*/ 	.word	0xffffffff


	//   ....[83]....
        /*0538*/ 	.word	0xffffffff


	//   ....[84]....
        /*053c*/ 	.word	0xffffffff


	//   ....[85]....
        /*0540*/ 	.word	0xffffffff


	//   ....[86]....
        /*0544*/ 	.word	0xffffffff


	//   ....[87]....
        /*0548*/ 	.word	0xffffffff


	//   ....[88]....
        /*054c*/ 	.word	0xffffffff


	//   ....[89]....
        /*0550*/ 	.word	0xffffffff


	//   ....[90]....
        /*0554*/ 	.word	0xffffffff


	//   ....[91]....
        /*0558*/ 	.word	0xffffffff


	//   ....[92]....
        /*055c*/ 	.word	0xffffffff


	//   ....[93]....
        /*0560*/ 	.word	0xffffffff


	//   ....[94]....
        /*0564*/ 	.word	0xffffffff


	//   ....[95]....
        /*0568*/ 	.word	0xffffffff


	//   ....[96]....
        /*056c*/ 	.word	0xffffffff


	//   ....[97]....
        /*0570*/ 	.word	0xffffffff


	//   ....[98]....
        /*0574*/ 	.word	0xffffffff


	//   ....[99]....
        /*0578*/ 	.word	0xffffffff


	//   ....[100]....
        /*057c*/ 	.word	0xffffffff


	//   ....[101]....
        /*0580*/ 	.word	0xffffffff


	//   ....[102]....
        /*0584*/ 	.word	0xffffffff


	//   ....[103]....
        /*0588*/ 	.word	0xffffffff


	//   ....[104]....
        /*058c*/ 	.word	0xffffffff


	//   ....[105]....
        /*0590*/ 	.word	0xffffffff


	//   ....[106]....
        /*0594*/ 	.word	0xffffffff


	//   ....[107]....
        /*0598*/ 	.word	0xffffffff


	//   ....[108]....
        /*059c*/ 	.word	0xffffffff


	//   ....[109]....
        /*05a0*/ 	.word	0xffffffff


	//   ....[110]....
        /*05a4*/ 	.word	0xffffffff


	//   ....[111]....
        /*05a8*/ 	.word	0xffffffff


	//   ....[112]....
        /*05ac*/ 	.word	0xffffffff


	//   ....[113]....
        /*05b0*/ 	.word	0xffffffff


	//   ....[114]....
        /*05b4*/ 	.word	0xffffffff


	//   ....[115]....
        /*05b8*/ 	.word	0xffffffff


	//   ....[116]....
        /*05bc*/ 	.word	0xffffffff


	//   ....[117]....
        /*05c0*/ 	.word	0xffffffff


	//   ....[118]....
        /*05c4*/ 	.word	0xffffffff


	//   ....[119]....
        /*05c8*/ 	.word	0xffffffff


	//   ....[120]....
        /*05cc*/ 	.word	0xffffffff


	//   ....[121]....
        /*05d0*/ 	.word	0xffffffff


	//   ....[122]....
        /*05d4*/ 	.word	0xffffffff


	//   ....[123]....
        /*05d8*/ 	.word	0xffffffff


	//   ....[124]....
        /*05dc*/ 	.word	0xffffffff


	//   ....[125]....
        /*05e0*/ 	.word	0xffffffff


	//   ....[126]....
        /*05e4*/ 	.word	0xffffffff


	//   ....[127]....
        /*05e8*/ 	.word	0xffffffff


	//   ....[128]....
        /*05ec*/ 	.word	0xffffffff


	//   ....[129]....
        /*05f0*/ 	.word	0xffffffff


	//   ....[130]....
        /*05f4*/ 	.word	0xffffffff


	//   ....[131]....
        /*05f8*/ 	.word	0xffffffff


	//   ....[132]....
        /*05fc*/ 	.word	0xffffffff


	//   ....[133]....
        /*0600*/ 	.word	0xffffffff


	//   ....[134]....
        /*0604*/ 	.word	0xffffffff


	//   ....[135]....
        /*0608*/ 	.word	0xffffffff


	//   ....[136]....
        /*060c*/ 	.word	0xffffffff


	//   ....[137]....
        /*0610*/ 	.word	0xffffffff


	//   ....[138]....
        /*0614*/ 	.word	0xffffffff


	//   ....[139]....
        /*0618*/ 	.word	0xffffffff


	//   ....[140]....
        /*061c*/ 	.word	0xffffffff


	//   ....[141]....
        /*0620*/ 	.word	0xffffffff


	//   ....[142]....
        /*0624*/ 	.word	0xffffffff


	//   ....[143]....
        /*0628*/ 	.word	0xffffffff


	//   ....[144]....
        /*062c*/ 	.word	0xffffffff


	//   ....[145]....
        /*0630*/ 	.word	0xffffffff


	//   ....[146]....
        /*0634*/ 	.word	0xffffffff


	//   ....[147]....
        /*0638*/ 	.word	0xffffffff


	//   ....[148]....
        /*063c*/ 	.word	0xffffffff


	//   ....[149]....
        /*0640*/ 	.word	0xffffffff


	//   ....[150]....
        /*0644*/ 	.word	0xffffffff


	//   ....[151]....
        /*0648*/ 	.word	0xffffffff


	//   ....[152]....
        /*064c*/ 	.word	0xffffffff


	//   ....[153]....
        /*0650*/ 	.word	0xffffffff


	//   ....[154]....
        /*0654*/ 	.word	0xffffffff


	//   ....[155]....
        /*0658*/ 	.word	0xffffffff


	//   ....[156]....
        /*065c*/ 	.word	0xffffffff


	//   ....[157]....
        /*0660*/ 	.word	0xffffffff


	//   ....[158]....
        /*0664*/ 	.word	0xffffffff


	//   ....[159]....
        /*0668*/ 	.word	0xffffffff


	//   ....[160]....
        /*066c*/ 	.word	0xffffffff


	//   ....[161]....
        /*0670*/ 	.word	0xffffffff


	//   ....[162]....
        /*0674*/ 	.word	0xffffffff


	//   ....[163]....
        /*0678*/ 	.word	0x0500000f


	//   ....[164]....
        /*067c*/ 	.word	0x0500000f


	//   ....[165]....
        /*0680*/ 	.word	0x0500000f


	//   ....[166]....
        /*0684*/ 	.word	0x0500000f


	//   ....[167]....
        /*0688*/ 	.word	0x0500000f


	//   ....[168]....
        /*068c*/ 	.word	0x0500000f


	//   ....[169]....
        /*0690*/ 	.word	0x0500000f


	//   ....[170]....
        /*0694*/ 	.word	0x0500000f


	//   ....[171]....
        /*0698*/ 	.word	0x0500000f


	//   ....[172]....
        /*069c*/ 	.word	0x0500000f


	//   ....[173]....
        /*06a0*/ 	.word	0x0500000f


	//   ....[174]....
        /*06a4*/ 	.word	0x0500000f


	//   ....[175]....
        /*06a8*/ 	.word	0x0500000f


	//   ....[176]....
        /*06ac*/ 	.word	0x0500000f


	//   ....[177]....
        /*06b0*/ 	.word	0x0500000f


	//   ....[178]....
        /*06b4*/ 	.word	0x0500000f


	//   ....[179]....
        /*06b8*/ 	.word	0x0500000f


	//   ....[180]....
        /*06bc*/ 	.word	0x0500000f


	//   ....[181]....
        /*06c0*/ 	.word	0x0500000f


	//   ....[182]....
        /*06c4*/ 	.word	0x0500000f


	//   ....[183]....
        /*06c8*/ 	.word	0x0500000f


	//   ....[184]....
        /*06cc*/ 	.word	0x0500000f


	//   ....[185]....
        /*06d0*/ 	.word	0x0500000f


	//   ....[186]....
        /*06d4*/ 	.word	0x0500000f


	//   ....[187]....
        /*06d8*/ 	.word	0x0500000f


	//   ....[188]....
        /*06dc*/ 	.word	0x0500000f


	//   ....[189]....
        /*06e0*/ 	.word	0x0500000f


	//   ....[190]....
        /*06e4*/ 	.word	0x0500000f


	//   ....[191]....
        /*06e8*/ 	.word	0x0500000f


	//   ....[192]....
        /*06ec*/ 	.word	0x0500000f


	//   ....[193]....
        /*06f0*/ 	.word	0x0500000f


	//   ....[194]....
        /*06f4*/ 	.word	0x0500000f


	//   ....[195]....
        /*06f8*/ 	.word	0x0500000f


	//   ....[196]....
        /*06fc*/ 	.word	0x0500000f


	//   ....[197]....
        /*0700*/ 	.word	0x0500000f


	//   ....[198]....
        /*0704*/ 	.word	0x0500000f


	//   ....[199]....
        /*0708*/ 	.word	0x0500000f


	//   ....[200]....
        /*070c*/ 	.word	0x0500000f


	//   ....[201]....
        /*0710*/ 	.word	0x0500000f


	//   ....[202]....
        /*0714*/ 	.word	0x0500000f


	//   ....[203]....
        /*0718*/ 	.word	0x0500000f


	//   ....[204]....
        /*071c*/ 	.word	0x0500000f


	//   ....[205]....
        /*0720*/ 	.word	0x0500000f


	//   ....[206]....
        /*0724*/ 	.word	0x0500000f


	//   ....[207]....
        /*0728*/ 	.word	0x0500000f


	//   ....[208]....
        /*072c*/ 	.word	0x0500000f


	//   ....[209]....
        /*0730*/ 	.word	0x0500000f


	//   ....[210]....
        /*0734*/ 	.word	0x0500000f


	//   ....[211]....
        /*0738*/ 	.word	0x0500000f


	//   ....[212]....
        /*073c*/ 	.word	0x0500000f


	//   ....[213]....
        /*0740*/ 	.word	0x0500000f


	//   ....[214]....
        /*0744*/ 	.word	0x0500000f


	//   ....[215]....
        /*0748*/ 	.word	0x0500000f


	//   ....[216]....
        /*074c*/ 	.word	0x0500000f


	//----- nvinfo : EIATTR_COOP_GROUP_INSTR_OFFSETS
	.align		4
.L_1422:
        /*0750*/ 	.byte	0x04, 0x28
        /*0752*/ 	.short	(.L_1424 - .L_1423)


	//   ....[0]....
.L_1423:
        /*0754*/ 	.word	0x00000070


	//   ....[1]....
        /*0758*/ 	.word	0x000000b0


	//   ....[2]....
        /*075c*/ 	.word	0x000002d0


	//   ....[3]....
        /*0760*/ 	.word	0x00000430


	//   ....[4]....
        /*0764*/ 	.word	0x00000550


	//   ....[5]....
        /*0768*/ 	.word	0x000006b0


	//   ....[6]....
        /*076c*/ 	.word	0x000016d0


	//   ....[7]....
        /*0770*/ 	.word	0x00003490


	//   ....[8]....
        /*0774*/ 	.word	0x000034d0


	//   ....[9]....
        /*0778*/ 	.word	0x00003ba0


	//   ....[10]....
        /*077c*/ 	.word	0x00003c10


	//   ....[11]....
        /*0780*/ 	.word	0x00006470


	//   ....[12]....
        /*0784*/ 	.word	0x00006490


	//   ....[13]....
        /*0788*/ 	.word	0x000064b0


	//   ....[14]....
        /*078c*/ 	.word	0x000064e0


	//   ....[15]....
        /*0790*/ 	.word	0x00007d20


	//   ....[16]....
        /*0794*/ 	.word	0x00007d30


	//   ....[17]....
        /*0798*/ 	.word	0x00007db0


	//   ....[18]....
        /*079c*/ 	.word	0x00007dd0


	//   ....[19]....
        /*07a0*/ 	.word	0x000087b0


	//   ....[20]....
        /*07a4*/ 	.word	0x000087d0


	//   ....[21]....
        /*07a8*/ 	.word	0x000087f0


	//   ....[22]....
        /*07ac*/ 	.word	0x00008810


	//   ....[23]....
        /*07b0*/ 	.word	0x00008820


	//   ....[24]....
        /*07b4*/ 	.word	0x00008830


	//   ....[25]....
        /*07b8*/ 	.word	0x00008840


	//   ....[26]....
        /*07bc*/ 	.word	0x00008850


	//   ....[27]....
        /*07c0*/ 	.word	0x00008860


	//   ....[28]....
        /*07c4*/ 	.word	0x00008870


	//   ....[29]....
        /*07c8*/ 	.word	0x00008880


	//   ....[30]....
        /*07cc*/ 	.word	0x00008890


	//   ....[31]....
        /*07d0*/ 	.word	0x000088a0


	//   ....[32]....
        /*07d4*/ 	.word	0x000088b0


	//   ....[33]....
        /*07d8*/ 	.word	0x000088c0


	//   ....[34]....
        /*07dc*/ 	.word	0x000088d0


	//   ....[35]....
        /*07e0*/ 	.word	0x000088e0


	//   ....[36]....
        /*07e4*/ 	.word	0x000088f0


	//   ....[37]....
        /*07e8*/ 	.word	0x00008900


	//   ....[38]....
        /*07ec*/ 	.word	0x00008910


	//   ....[39]....
        /*07f0*/ 	.word	0x00008920


	//   ....[40]....
        /*07f4*/ 	.word	0x00008930


	//   ....[41]....
        /*07f8*/ 	.word	0x00008940


	//   ....[42]....
        /*07fc*/ 	.word	0x00008950


	//   ....[43]....
        /*0800*/ 	.word	0x00008960


	//   ....[44]....
        /*0804*/ 	.word	0x00008970


	//   ....[45]....
        /*0808*/ 	.word	0x00008980


	//   ....[46]....
        /*080c*/ 	.word	0x00008990


	//   ....[47]....
        /*0810*/ 	.word	0x000089a0


	//   ....[48]....
        /*0814*/ 	.word	0x000089b0


	//   ....[49]....
        /*0818*/ 	.word	0x000089c0


	//   ....[50]....
        /*081c*/ 	.word	0x000089d0


	//   ....[51]....
        /*0820*/ 	.word	0x00009210


	//   ....[52]....
        /*0824*/ 	.word	0x00009220


	//   ....[53]....
        /*0828*/ 	.word	0x00009230


	//   ....[54]....
        /*082c*/ 	.word	0x00009270


	//   ....[55]....
        /*0830*/ 	.word	0x000098b0


	//   ....[56]....
        /*0834*/ 	.word	0x000098f0


	//   ....[57]....
        /*0838*/ 	.word	0x00009910


	//   ....[58]....
        /*083c*/ 	.word	0x00009950


	//   ....[59]....
        /*0840*/ 	.word	0x00009970


	//   ....[60]....
        /*0844*/ 	.word	0x00009980


	//   ....[61]....
        /*0848*/ 	.word	0x000099a0


	//   ....[62]....
        /*084c*/ 	.word	0x000099c0


	//   ....[63]....
        /*0850*/ 	.word	0x00009e00


	//   ....[64]....
        /*0854*/ 	.word	0x00009e10


	//   ....[65]....
        /*0858*/ 	.word	0x0000a040


	//   ....[66]....
        /*085c*/ 	.word	0x0000a050


	//   ....[67]....
        /*0860*/ 	.word	0x0000ab90


	//   ....[68]....
        /*0864*/ 	.word	0x0000abc0


	//   ....[69]....
        /*0868*/ 	.word	0x0000ac00


	//   ....[70]....
        /*086c*/ 	.word	0x0000ac30


	//   ....[71]....
        /*0870*/ 	.word	0x0000ac40


	//   ....[72]....
        /*0874*/ 	.word	0x0000ac50


	//   ....[73]....
        /*0878*/ 	.word	0x0000ac60


	//   ....[74]....
        /*087c*/ 	.word	0x0000ac80


	//   ....[75]....
        /*0880*/ 	.word	0x0000add0


	//   ....[76]....
        /*0884*/ 	.word	0x0000b000


	//   ....[77]....
        /*0888*/ 	.word	0x0000b030


	//   ....[78]....
        /*088c*/ 	.word	0x0000b060


	//   ....[79]....
        /*0890*/ 	.word	0x0000b090


	//   ....[80]....
        /*0894*/ 	.word	0x0000b0c0


	//   ....[81]....
        /*0898*/ 	.word	0x0000b110


	//   ....[82]....
        /*089c*/ 	.word	0x0000b280


	//   ....[83]....
        /*08a0*/ 	.word	0x0000b2b0


	//   ....[84]....
        /*08a4*/ 	.word	0x0000b2e0


	//   ....[85]....
        /*08a8*/ 	.word	0x0000b310


	//   ....[86]....
        /*08ac*/ 	.word	0x0000b340


	//   ....[87]....
        /*08b0*/ 	.word	0x0000b380


	//   ....[88]....
        /*08b4*/ 	.word	0x0000b400


	//   ....[89]....
        /*08b8*/ 	.word	0x0000b450


	//   ....[90]....
        /*08bc*/ 	.word	0x0000b460


	//   ....[91]....
        /*08c0*/ 	.word	0x0000b510


	//   ....[92]....
        /*08c4*/ 	.word	0x0000d570


	//   ....[93]....
        /*08c8*/ 	.word	0x0000d580


	//   ....[94]....
        /*08cc*/ 	.word	0x0000d5f0


	//   ....[95]....
        /*08d0*/ 	.word	0x0000d610


	//   ....[96]....
        /*08d4*/ 	.word	0x0000d650


	//   ....[97]....
        /*08d8*/ 	.word	0x0000d670


	//   ....[98]....
        /*08dc*/ 	.word	0x0000d680


	//   ....[99]....
        /*08e0*/ 	.word	0x0000d690


	//   ....[100]....
        /*08e4*/ 	.word	0x0000d720


	//   ....[101]....
        /*08e8*/ 	.word	0x0000d740


	//   ....[102]....
        /*08ec*/ 	.word	0x0000db90


	//   ....[103]....
        /*08f0*/ 	.word	0x0000dba0


	//   ....[104]....
        /*08f4*/ 	.word	0x0000dbc0


	//   ....[105]....
        /*08f8*/ 	.word	0x0000dc50


	//   ....[106]....
        /*08fc*/ 	.word	0x0000dc60


	//   ....[107]....
        /*0900*/ 	.word	0x0000dcd0


	//   ....[108]....
        /*0904*/ 	.word	0x0000dce0


	//   ....[109]....
        /*0908*/ 	.word	0x0000dcf0


	//   ....[110]....
        /*090c*/ 	.word	0x0000dd00


	//   ....[111]....
        /*0910*/ 	.word	0x0000ddc0


	//   ....[112]....
        /*0914*/ 	.word	0x0000e630


	//   ....[113]....
        /*0918*/ 	.word	0x0000e660


	//   ....[114]....
        /*091c*/ 	.word	0x0000e6f0


	//   ....[115]....
        /*0920*/ 	.word	0x0000e700


	//   ....[116]....
        /*0924*/ 	.word	0x0000e770


	//   ....[117]....
        /*0928*/ 	.word	0x0000e780


	//   ....[118]....
        /*092c*/ 	.word	0x0000e790


	//   ....[119]....
        /*0930*/ 	.word	0x0000e7a0


	//   ....[120]....
        /*0934*/ 	.word	0x0000e880


	//   ....[121]....
        /*0938*/ 	.word	0x0000e890


	//   ....[122]....
        /*093c*/ 	.word	0x0000e8a0


	//   ....[123]....
        /*0940*/ 	.word	0x0000e8b0


	//   ....[124]....
        /*0944*/ 	.word	0x0000f2f0


	//   ....[125]....
        /*0948*/ 	.word	0x0000f300


	//   ....[126]....
        /*094c*/ 	.word	0x0000f370


	//   ....[127]....
        /*0950*/ 	.word	0x0000f380


	//   ....[128]....
        /*0954*/ 	.word	0x0000f3c0


	//   ....[129]....
        /*0958*/ 	.word	0x0000f3d0


	//   ....[130]....
        /*095c*/ 	.word	0x0000f410


	//   ....[131]....
        /*0960*/ 	.word	0x0000f420


	//   ....[132]....
        /*0964*/ 	.word	0x0000f460


	//   ....[133]....
        /*0968*/ 	.word	0x0000f470


	//   ....[134]....
        /*096c*/ 	.word	0x0000f880


	//   ....[135]....
        /*0970*/ 	.word	0x0000f890


	//   ....[136]....
        /*0974*/ 	.word	0x0000f8a0


	//   ....[137]....
        /*0978*/ 	.word	0x0000f8e0


	//   ....[138]....
        /*097c*/ 	.word	0x0000f8f0


	//   ....[139]....
        /*0980*/ 	.word	0x0000f930


	//   ....[140]....
        /*0984*/ 	.word	0x0000f940


	//   ....[141]....
        /*0988*/ 	.word	0x0000f950


	//   ....[142]....
        /*098c*/ 	.word	0x0000f990


	//   ....[143]....
        /*0990*/ 	.word	0x0000f9d0


	//   ....[144]....
        /*0994*/ 	.word	0x00010b40


	//   ....[145]....
        /*0998*/ 	.word	0x00010b70


	//   ....[146]....
        /*099c*/ 	.word	0x00010ba0


	//   ....[147]....
        /*09a0*/ 	.word	0x00010bb0


	//   ....[148]....
        /*09a4*/ 	.word	0x00010be0


	//   ....[149]....
        /*09a8*/ 	.word	0x00010bf0


	//   ....[150]....
        /*09ac*/ 	.word	0x00010c20


	//   ....[151]....
        /*09b0*/ 	.word	0x00010c70


	//   ....[152]....
        /*09b4*/ 	.word	0x00010dd0


	//   ....[153]....
        /*09b8*/ 	.word	0x00010e00


	//   ....[154]....
        /*09bc*/ 	.word	0x00010e30


	//   ....[155]....
        /*09c0*/ 	.word	0x00010e60


	//   ....[156]....
        /*09c4*/ 	.word	0x00010e90


	//   ....[157]....
        /*09c8*/ 	.word	0x00010ed0


	//   ....[158]....
        /*09cc*/ 	.word	0x00010f60


	//   ....[159]....
        /*09d0*/ 	.word	0x00010fb0


	//   ....[160]....
        /*09d4*/ 	.word	0x00010fc0


	//   ....[161]....
        /*09d8*/ 	.word	0x00011050


	//   ....[162]....
        /*09dc*/ 	.word	0x000116c0


	//   ....[163]....
        /*09e0*/ 	.word	0x00011c30


	//   ....[164]....
        /*09e4*/ 	.word	0x00011d20


	//   ....[165]....
        /*09e8*/ 	.word	0x00011db0


	//   ....[166]....
        /*09ec*/ 	.word	0x00011e70


	//   ....[167]....
        /*09f0*/ 	.word	0x00011f30


	//   ....[168]....
        /*09f4*/ 	.word	0x00011fe0


	//   ....[169]....
        /*09f8*/ 	.word	0x00012080


	//   ....[170]....
        /*09fc*/ 	.word	0x00012120


	//   ....[171]....
        /*0a00*/ 	.word	0x000121d0


	//   ....[172]....
        /*0a04*/ 	.word	0x00012250


	//   ....[173]....
        /*0a08*/ 	.word	0x00012320


	//   ....[174]....
        /*0a0c*/ 	.word	0x00012450


	//   ....[175]....
        /*0a10*/ 	.word	0x00012500


	//   ....[176]....
        /*0a14*/ 	.word	0x00012580


	//   ....[177]....
        /*0a18*/ 	.word	0x00012670


	//   ....[178]....
        /*0a1c*/ 	.word	0x000126d0


	//   ....[179]....
        /*0a20*/ 	.word	0x000127b0


	//   ....[180]....
        /*0a24*/ 	.word	0x00012810


	//   ....[181]....
        /*0a28*/ 	.word	0x000128f0


	//   ....[182]....
        /*0a2c*/ 	.word	0x00012950


	//   ....[183]....
        /*0a30*/ 	.word	0x00012a20


	//   ....[184]....
        /*0a34*/ 	.word	0x00012ad0


	//   ....[185]....
        /*0a38*/ 	.word	0x00012b40


	//   ....[186]....
        /*0a3c*/ 	.word	0x00012ba0


	//   ....[187]....
        /*0a40*/ 	.word	0x00012c70


	//   ....[188]....
        /*0a44*/ 	.word	0x00012cd0


	//   ....[189]....
        /*0a48*/ 	.word	0x00012db0


	//   ....[190]....
        /*0a4c*/ 	.word	0x00012e10


	//   ....[191]....
        /*0a50*/ 	.word	0x00012ef0


	//   ....[192]....
        /*0a54*/ 	.word	0x00012f50


	//   ....[193]....
        /*0a58*/ 	.word	0x00013040


	//   ....[194]....
        /*0a5c*/ 	.word	0x000130a0


	//   ....[195]....
        /*0a60*/ 	.word	0x00013160


	//   ....[196]....
        /*0a64*/ 	.word	0x000132a0


	//   ....[197]....
        /*0a68*/ 	.word	0x00013350


	//   ....[198]....
        /*0a6c*/ 	.word	0x00013400


	//   ....[199]....
        /*0a70*/ 	.word	0x000134a0


	//   ....[200]....
        /*0a74*/ 	.word	0x00013550


	//   ....[201]....
        /*0a78*/ 	.word	0x000135f0


	//   ....[202]....
        /*0a7c*/ 	.word	0x000136a0


	//   ....[203]....
        /*0a80*/ 	.word	0x00013740


	//   ....[204]....
        /*0a84*/ 	.word	0x000137b0


	//   ....[205]....
        /*0a88*/ 	.word	0x00013870


	//   ....[206]....
        /*0a8c*/ 	.word	0x00013960


	//   ....[207]....
        /*0a90*/ 	.word	0x000139f0


	//   ....[208]....
        /*0a94*/ 	.word	0x00013a50


	//   ....[209]....
        /*0a98*/ 	.word	0x00013b00


	//   ....[210]....
        /*0a9c*/ 	.word	0x00013b60


	//   ....[211]....
        /*0aa0*/ 	.word	0x00013c10


	//   ....[212]....
        /*0aa4*/ 	.word	0x00013c70


	//   ....[213]....
        /*0aa8*/ 	.word	0x00013d20


	//   ....[214]....
        /*0aac*/ 	.word	0x00013d80


	//   ....[215]....
        /*0ab0*/ 	.word	0x00013e30


	//   ....[216]....
        /*0ab4*/ 	.word	0x00014090


	//----- nvinfo : EIATTR_REG_RECONFIG
	.align		4
.L_1424:
        /*0ab8*/ 	.byte	0x01, 0x54
	.zero		2


	//----- nvinfo : EIATTR_SYSCALL_OFFSETS
	.align		4
        /*0abc*/ 	.byte	0x04, 0x46
        /*0abe*/ 	.short	(.L_1426 - .L_1425)


	//   ....[0]....
.L_1425:
        /*0ac0*/ 	.word	0x00001890


	//   ....[1]....
        /*0ac4*/ 	.word	0x0000c770


	//   ....[2]....
        /*0ac8*/ 	.word	0x0000c900


	//   ....[3]....
        /*0acc*/ 	.word	0x0000ca50


	//   ....[4]....
        /*0ad0*/ 	.word	0x0000cb90


	//   ....[5]....
        /*0ad4*/ 	.word	0x0000e190


	//----- nvinfo : EIATTR_MBARRIER_INSTR_OFFSETS
	.align		4
.L_1426:
        /*0ad8*/ 	.byte	0x04, 0x39
        /*0ada*/ 	.short	(.L_1428 - .L_1427)


	//   ....[0]....
.L_1427:
        /*0adc*/ 	.word	0x00000180
        /*0ae0*/ 	.word	0x000000ff
        /*0ae4*/ 	.word	0x00013200
        /*0ae8*/ 	.short	0x0100
        /*0aea*/ 	.byte	0x08
	.zero		1


	//   ....[1]....
        /*0aec*/ 	.word	0x00000190
        /*0af0*/ 	.word	0x000000ff
        /*0af4*/ 	.word	0x00013220
        /*0af8*/ 	.short	0x0100
        /*0afa*/ 	.byte	0x08
	.zero		1


	//   ....[2]....
        /*0afc*/ 	.word	0x00000280
        /*0b00*/ 	.word	0x000000ff
        /*0b04*/ 	.word	0x00013230
        /*0b08*/ 	.short	0x0100
        /*0b0a*/ 	.byte	0x08
	.zero		1


	//   ....[3]....
        /*0b0c*/ 	.word	0x00000290
        /*0b10*/ 	.word	0x000000ff
        /*0b14*/ 	.word	0x00013240
        /*0b18*/ 	.short	0x0100
        /*0b1a*/ 	.byte	0x08
	.zero		1


	//   ....[4]....
        /*0b1c*/ 	.word	0x000002a0
        /*0b20*/ 	.word	0x000000ff
        /*0b24*/ 	.word	0x00013238
        /*0b28*/ 	.short	0x0100
        /*0b2a*/ 	.byte	0x08
	.zero		1


	//   ....[5]....
        /*0b2c*/ 	.word	0x000002b0
        /*0b30*/ 	.word	0x000000ff
        /*0b34*/ 	.word	0x00013248
        /*0b38*/ 	.short	0x0100
        /*0b3a*/ 	.byte	0x08
	.zero		1


	//   ....[6]....
        /*0b3c*/ 	.word	0x000003e0
        /*0b40*/ 	.word	0x000000ff
        /*0b44*/ 	.word	0x00013250
        /*0b48*/ 	.short	0x0100
        /*0b4a*/ 	.byte	0x08
	.zero		1


	//   ....[7]....
        /*0b4c*/ 	.word	0x000003f0
        /*0b50*/ 	.word	0x000000ff
        /*0b54*/ 	.word	0x00013260
        /*0b58*/ 	.short	0x0100
        /*0b5a*/ 	.byte	0x08
	.zero		1


	//   ....[8]....
        /*0b5c*/ 	.word	0x00000400
        /*0b60*/ 	.word	0x000000ff
        /*0b64*/ 	.word	0x00013258
        /*0b68*/ 	.short	0x0100
        /*0b6a*/ 	.byte	0x08
	.zero		1


	//   ....[9]....
        /*0b6c*/ 	.word	0x00000410
        /*0b70*/ 	.word	0x000000ff
        /*0b74*/ 	.word	0x00013268
        /*0b78*/ 	.short	0x0100
        /*0b7a*/ 	.byte	0x08
	.zero		1


	//   ....[10]....
        /*0b7c*/ 	.word	0x00000500
        /*0b80*/ 	.word	0x000000ff
        /*0b84*/ 	.word	0x00013270
        /*0b88*/ 	.short	0x0100
        /*0b8a*/ 	.byte	0x06
	.zero		1


	//   ....[11]....
        /*0b8c*/ 	.word	0x00000510
        /*0b90*/ 	.word	0x000000ff
        /*0b94*/ 	.word	0x00013280
        /*0b98*/ 	.short	0x0100
        /*0b9a*/ 	.byte	0x06
	.zero		1


	//   ....[12]....
        /*0b9c*/ 	.word	0x00000520
        /*0ba0*/ 	.word	0x000000ff
        /*0ba4*/ 	.word	0x00013278
        /*0ba8*/ 	.short	0x0100
        /*0baa*/ 	.byte	0x06
	.zero		1


	//   ....[13]....
        /*0bac*/ 	.word	0x00000530
        /*0bb0*/ 	.word	0x000000ff
        /*0bb4*/ 	.word	0x00013288
        /*0bb8*/ 	.short	0x0100
        /*0bba*/ 	.byte	0x06
	.zero		1


	//   ....[14]....
        /*0bbc*/ 	.word	0x00000660
        /*0bc0*/ 	.word	0x000000ff
        /*0bc4*/ 	.word	0x00013290
        /*0bc8*/ 	.short	0x0100
        /*0bca*/ 	.byte	0x08
	.zero		1


	//   ....[15]....
        /*0bcc*/ 	.word	0x00000670
        /*0bd0*/ 	.word	0x000000ff
        /*0bd4*/ 	.word	0x000132a0
        /*0bd8*/ 	.short	0x0100
        /*0bda*/ 	.byte	0x08
	.zero		1


	//   ....[16]....
        /*0bdc*/ 	.word	0x00000680
        /*0be0*/ 	.word	0x000000ff
        /*0be4*/ 	.word	0x00013298
        /*0be8*/ 	.short	0x0100
        /*0bea*/ 	.byte	0x08
	.zero		1


	//   ....[17]....
        /*0bec*/ 	.word	0x00000690
        /*0bf0*/ 	.word	0x000000ff
        /*0bf4*/ 	.word	0x000132a8
        /*0bf8*/ 	.short	0x0100
        /*0bfa*/ 	.byte	0x08
	.zero		1


	//   ....[18]....
        /*0bfc*/ 	.word	0x000007e0
        /*0c00*/ 	.word	0x000000ff
        /*0c04*/ 	.word	0x000132b0
        /*0c08*/ 	.short	0x0100
        /*0c0a*/ 	.byte	0x08
	.zero		1


	//   ....[19]....
        /*0c0c*/ 	.word	0x000007f0
        /*0c10*/ 	.word	0x000000ff
        /*0c14*/ 	.word	0x000132c0
        /*0c18*/ 	.short	0x0100
        /*0c1a*/ 	.byte	0x08
	.zero		1


	//   ....[20]....
        /*0c1c*/ 	.word	0x00000800
        /*0c20*/ 	.word	0x000000ff
        /*0c24*/ 	.word	0x000132b8
        /*0c28*/ 	.short	0x0100
        /*0c2a*/ 	.byte	0x08
	.zero		1


	//   ....[21]....
        /*0c2c*/ 	.word	0x00000810
        /*0c30*/ 	.word	0x000000ff
        /*0c34*/ 	.word	0x000132c8
        /*0c38*/ 	.short	0x0100
        /*0c3a*/ 	.byte	0x08
	.zero		1


	//   ....[22]....
        /*0c3c*/ 	.word	0x00001ae0
        /*0c40*/ 	.word	0x00000019
        /*0c44*/ 	.word	0x00013200
        /*0c48*/ 	.short	0x010a
        /*0c4a*/ 	.byte	0x3f
	.zero		1


	//   ....[23]....
        /*0c4c*/ 	.word	0x00001ba0
        /*0c50*/ 	.word	0x00000003
        /*0c54*/ 	.word	0x00013230
        /*0c58*/ 	.short	0x010a
        /*0c5a*/ 	.byte	0x3f
	.zero		1


	//   ....[24]....
        /*0c5c*/ 	.word	0x00001c20
        /*0c60*/ 	.word	0x00000003
        /*0c64*/ 	.word	0x00013230
        /*0c68*/ 	.short	0x010a
        /*0c6a*/ 	.byte	0x3f
	.zero		1


	//   ....[25]....
        /*0c6c*/ 	.word	0x000026b0
        /*0c70*/ 	.word	0x00000018
        /*0c74*/ 	.word	0x00000000
        /*0c78*/ 	.short	0x0101
        /*0c7a*/ 	.byte	0x3f
	.zero		1


	//   ....[26]....
        /*0c7c*/ 	.word	0x00004e60
        /*0c80*/ 	.word	0x000000ff
        /*0c84*/ 	.word	0x00013230
        /*0c88*/ 	.short	0x010a
        /*0c8a*/ 	.byte	0x12
	.zero		1


	//   ....[27]....
        /*0c8c*/ 	.word	0x00004ea0
        /*0c90*/ 	.word	0x000000ff
        /*0c94*/ 	.word	0x00013230
        /*0c98*/ 	.short	0x010a
        /*0c9a*/ 	.byte	0x12
	.zero		1


	//   ....[28]....
        /*0c9c*/ 	.word	0x000052f0
        /*0ca0*/ 	.word	0x000000ff
        /*0ca4*/ 	.word	0x00013250
        /*0ca8*/ 	.short	0x010a
        /*0caa*/ 	.byte	0x09
	.zero		1


	//   ....[29]....
        /*0cac*/ 	.word	0x00005330
        /*0cb0*/ 	.word	0x000000ff
        /*0cb4*/ 	.word	0x00013250
        /*0cb8*/ 	.short	0x010a
        /*0cba*/ 	.byte	0x09
	.zero		1


	//   ....[30]....
        /*0cbc*/ 	.word	0x00005c10
        /*0cc0*/ 	.word	0x000000ff
        /*0cc4*/ 	.word	0x00000000
        /*0cc8*/ 	.short	0x0101
        /*0cca*/ 	.byte	0x12
	.zero		1


	//   ....[31]....
        /*0ccc*/ 	.word	0x000075c0
        /*0cd0*/ 	.word	0x000000ff
        /*0cd4*/ 	.word	0x00000000
        /*0cd8*/ 	.short	0x0101
        /*0cda*/ 	.byte	0x06
	.zero		1


	//   ....[32]....
        /*0cdc*/ 	.word	0x00007a80
        /*0ce0*/ 	.word	0x000000ff
        /*0ce4*/ 	.word	0x00013250
        /*0ce8*/ 	.short	0x010a
        /*0cea*/ 	.byte	0x05
	.zero		1


	//   ....[33]....
        /*0cec*/ 	.word	0x00007ac0
        /*0cf0*/ 	.word	0x000000ff
        /*0cf4*/ 	.word	0x00013250
        /*0cf8*/ 	.short	0x010a
        /*0cfa*/ 	.byte	0x05
	.zero		1


	//   ....[34]....
        /*0cfc*/ 	.word	0x000080b0
        /*0d00*/ 	.word	0x000000ff
        /*0d04*/ 	.word	0x00000000
        /*0d08*/ 	.short	0x0101
        /*0d0a*/ 	.byte	0x04
	.zero		1


	//   ....[35]....
        /*0d0c*/ 	.word	0x000097b0
        /*0d10*/ 	.word	0x00000000
        /*0d14*/ 	.word	0x00000000
        /*0d18*/ 	.short	0x0101
        /*0d1a*/ 	.byte	0x3f
	.zero		1


	//   ....[36]....
        /*0d1c*/ 	.word	0x00009df0
        /*0d20*/ 	.word	0x00000006
        /*0d24*/ 	.word	0x00000000
        /*0d28*/ 	.short	0x0101
        /*0d2a*/ 	.byte	0x3f
	.zero		1


	//   ....[37]....
        /*0d2c*/ 	.word	0x0000d1d0
        /*0d30*/ 	.word	0x00000006
        /*0d34*/ 	.word	0x00013280
        /*0d38*/ 	.short	0x010a
        /*0d3a*/ 	.byte	0x3f
	.zero		1


	//   ....[38]....
        /*0d3c*/ 	.word	0x0000d860
        /*0d40*/ 	.word	0x00000006
        /*0d44*/ 	.word	0x00013270
        /*0d48*/ 	.short	0x0107
        /*0d4a*/ 	.byte	0x3f
	.zero		1


	//   ....[39]....
        /*0d4c*/ 	.word	0x0000d920
        /*0d50*/ 	.word	0x00000006
        /*0d54*/ 	.word	0x00013270
        /*0d58*/ 	.short	0x0101
        /*0d5a*/ 	.byte	0x3f
	.zero		1


	//   ....[40]....
        /*0d5c*/ 	.word	0x0000d970
        /*0d60*/ 	.word	0x00000006
        /*0d64*/ 	.word	0x00013240
        /*0d68*/ 	.short	0x010a
        /*0d6a*/ 	.byte	0x3f
	.zero		1


	//   ....[41]....
        /*0d6c*/ 	.word	0x0000ded0
        /*0d70*/ 	.word	0x00000006
        /*0d74*/ 	.word	0x00013230
        /*0d78*/ 	.short	0x0107
        /*0d7a*/ 	.byte	0x3f
	.zero		1


	//   ....[42]....
        /*0d7c*/ 	.word	0x0000dfa0
        /*0d80*/ 	.word	0x00000006
        /*0d84*/ 	.word	0x00013230
        /*0d88*/ 	.short	0x0101
        /*0d8a*/ 	.byte	0x3f
	.zero		1


	//   ....[43]....
        /*0d8c*/ 	.word	0x0000e990
        /*0d90*/ 	.word	0x00000010
        /*0d94*/ 	.word	0x00013200
        /*0d98*/ 	.short	0x0107
        /*0d9a*/ 	.byte	0x3f
	.zero		1


	//   ....[44]....
        /*0d9c*/ 	.word	0x0000ea80
        /*0da0*/ 	.word	0x00000010
        /*0da4*/ 	.word	0x00013200
        /*0da8*/ 	.short	0x0101
        /*0daa*/ 	.byte	0x3f
	.zero		1


	//   ....[45]....
        /*0dac*/ 	.word	0x0000eaa0
        /*0db0*/ 	.word	0x00000010
        /*0db4*/ 	.word	0x00013220
        /*0db8*/ 	.short	0x010a
        /*0dba*/ 	.byte	0x3f
	.zero		1


	//   ....[46]....
        /*0dbc*/ 	.word	0x0000f020
        /*0dc0*/ 	.word	0x00000000
        /*0dc4*/ 	.word	0x00013280
        /*0dc8*/ 	.short	0x010a
        /*0dca*/ 	.byte	0x3f
	.zero		1


	//   ....[47]....
        /*0dcc*/ 	.word	0x0000f520
        /*0dd0*/ 	.word	0x00000000
        /*0dd4*/ 	.word	0x00013270
        /*0dd8*/ 	.short	0x0107
        /*0dda*/ 	.byte	0x3f
	.zero		1


	//   ....[48]....
        /*0ddc*/ 	.word	0x0000f5e0
        /*0de0*/ 	.word	0x00000000
        /*0de4*/ 	.word	0x00013270
        /*0de8*/ 	.short	0x0101
        /*0dea*/ 	.byte	0x3f
	.zero		1


	//   ....[49]....
        /*0dec*/ 	.word	0x0000f610
        /*0df0*/ 	.word	0x00000000
        /*0df4*/ 	.word	0x00013240
        /*0df8*/ 	.short	0x010a
        /*0dfa*/ 	.byte	0x3f
	.zero		1


	//   ....[50]....
        /*0dfc*/ 	.word	0x0000fa50
        /*0e00*/ 	.word	0x00000000
        /*0e04*/ 	.word	0x00013230
        /*0e08*/ 	.short	0x0107
        /*0e0a*/ 	.byte	0x3f
	.zero		1


	//   ....[51]....
        /*0e0c*/ 	.word	0x0000fb10
        /*0e10*/ 	.word	0x00000000
        /*0e14*/ 	.word	0x00013230
        /*0e18*/ 	.short	0x0101
        /*0e1a*/ 	.byte	0x3f
	.zero		1


	//   ....[52]....
        /*0e1c*/ 	.word	0x0000fba0
        /*0e20*/ 	.word	0x00000002
        /*0e24*/ 	.word	0x00013270
        /*0e28*/ 	.short	0x010a
        /*0e2a*/ 	.byte	0x3f
	.zero		1


	//   ....[53]....
        /*0e2c*/ 	.word	0x0000fc30
        /*0e30*/ 	.word	0x00000002
        /*0e34*/ 	.word	0x00013260
        /*0e38*/ 	.short	0x010a
        /*0e3a*/ 	.byte	0x3f
	.zero		1


	//   ....[54]....
        /*0e3c*/ 	.word	0x00010060
        /*0e40*/ 	.word	0x00000002
        /*0e44*/ 	.word	0x00013250
        /*0e48*/ 	.short	0x0101
        /*0e4a*/ 	.byte	0x3f
	.zero		1


	//   ....[55]....
        /*0e4c*/ 	.word	0x000100f0
        /*0e50*/ 	.word	0x00000002
        /*0e54*/ 	.word	0x00000000
        /*0e58*/ 	.short	0x0101
        /*0e5a*/ 	.byte	0x3f
	.zero		1


	//   ....[56]....
        /*0e5c*/ 	.word	0x000102e0
        /*0e60*/ 	.word	0x00000000
        /*0e64*/ 	.word	0x00013270
        /*0e68*/ 	.short	0x010a
        /*0e6a*/ 	.byte	0x3f
	.zero		1


	//   ....[57]....
        /*0e6c*/ 	.word	0x00010370
        /*0e70*/ 	.word	0x00000000
        /*0e74*/ 	.word	0x00013260
        /*0e78*/ 	.short	0x010a
        /*0e7a*/ 	.byte	0x3f
	.zero		1


	//   ....[58]....
        /*0e7c*/ 	.word	0x000107c0
        /*0e80*/ 	.word	0x00000000
        /*0e84*/ 	.word	0x00013250
        /*0e88*/ 	.short	0x0101
        /*0e8a*/ 	.byte	0x3f
	.zero		1


	//   ....[59]....
        /*0e8c*/ 	.word	0x00010840
        /*0e90*/ 	.word	0x00000000
        /*0e94*/ 	.word	0x00000000
        /*0e98*/ 	.short	0x0101
        /*0e9a*/ 	.byte	0x3f
	.zero		1


	//   ....[60]....
        /*0e9c*/ 	.word	0x00011640
        /*0ea0*/ 	.word	0x00000005
        /*0ea4*/ 	.word	0x00013220
        /*0ea8*/ 	.short	0x010a
        /*0eaa*/ 	.byte	0x3f
	.zero		1


	//   ....[61]....
        /*0eac*/ 	.word	0x000117e0
        /*0eb0*/ 	.word	0x00000004
        /*0eb4*/ 	.word	0x00013240
        /*0eb8*/ 	.short	0x010a
        /*0eba*/ 	.byte	0x3f
	.zero		1


	//   ....[62]....
        /*0ebc*/ 	.word	0x00011890
        /*0ec0*/ 	.word	0x00000005
        /*0ec4*/ 	.word	0x00013240
        /*0ec8*/ 	.short	0x010a
        /*0eca*/ 	.byte	0x3f
	.zero		1


	//   ....[63]....
        /*0ecc*/ 	.word	0x000118d0
        /*0ed0*/ 	.word	0x00000004
        /*0ed4*/ 	.word	0x00013260
        /*0ed8*/ 	.short	0x010a
        /*0eda*/ 	.byte	0x3f
	.zero		1


	//   ....[64]....
        /*0edc*/ 	.word	0x00011910
        /*0ee0*/ 	.word	0x00000005
        /*0ee4*/ 	.word	0x00013260
        /*0ee8*/ 	.short	0x010a
        /*0eea*/ 	.byte	0x3f
	.zero		1


	//   ....[65]....
        /*0eec*/ 	.word	0x00011950
        /*0ef0*/ 	.word	0x00000004
        /*0ef4*/ 	.word	0x00013280
        /*0ef8*/ 	.short	0x010a
        /*0efa*/ 	.byte	0x3f
	.zero		1


	//   ....[66]....
        /*0efc*/ 	.word	0x00011990
        /*0f00*/ 	.word	0x00000005
        /*0f04*/ 	.word	0x00013280
        /*0f08*/ 	.short	0x010a
        /*0f0a*/ 	.byte	0x3f
	.zero		1


	//   ....[67]....
        /*0f0c*/ 	.word	0x000119f0
        /*0f10*/ 	.word	0x00000019
        /*0f14*/ 	.word	0x00013200
        /*0f18*/ 	.short	0x010a
        /*0f1a*/ 	.byte	0x3f
	.zero		1


	//   ....[68]....
        /*0f1c*/ 	.word	0x00011a40
        /*0f20*/ 	.word	0x00000003
        /*0f24*/ 	.word	0x00013230
        /*0f28*/ 	.short	0x010a
        /*0f2a*/ 	.byte	0x3f
	.zero		1


	//   ....[69]....
        /*0f2c*/ 	.word	0x00011aa0
        /*0f30*/ 	.word	0x00000008
        /*0f34*/ 	.word	0x00013230
        /*0f38*/ 	.short	0x010a
        /*0f3a*/ 	.byte	0x3f
	.zero		1


	//   ....[70]....
        /*0f3c*/ 	.word	0x00011b00
        /*0f40*/ 	.word	0x00000008
        /*0f44*/ 	.word	0x00013250
        /*0f48*/ 	.short	0x010a
        /*0f4a*/ 	.byte	0x3f
	.zero		1


	//   ....[71]....
        /*0f4c*/ 	.word	0x00011b60
        /*0f50*/ 	.word	0x00000005
        /*0f54*/ 	.word	0x00013250
        /*0f58*/ 	.short	0x010a
        /*0f5a*/ 	.byte	0x3f
	.zero		1


	//   ....[72]....
        /*0f5c*/ 	.word	0x00011c70
        /*0f60*/ 	.word	0x00000006
        /*0f64*/ 	.word	0x00013280
        /*0f68*/ 	.short	0x010a
        /*0f6a*/ 	.byte	0x3f
	.zero		1


	//   ....[73]....
        /*0f6c*/ 	.word	0x000123a0
        /*0f70*/ 	.word	0x00000006
        /*0f74*/ 	.word	0x00013240
        /*0f78*/ 	.short	0x010a
        /*0f7a*/ 	.byte	0x3f
	.zero		1


	//   ....[74]....
        /*0f7c*/ 	.word	0x000131a0
        /*0f80*/ 	.word	0x00000010
        /*0f84*/ 	.word	0x00013220
        /*0f88*/ 	.short	0x010a
        /*0f8a*/ 	.byte	0x3f
	.zero		1


	//   ....[75]....
        /*0f8c*/ 	.word	0x000131f0
        /*0f90*/ 	.word	0x00000000
        /*0f94*/ 	.word	0x00013280
        /*0f98*/ 	.short	0x010a
        /*0f9a*/ 	.byte	0x3f
	.zero		1


	//   ....[76]....
        /*0f9c*/ 	.word	0x000138b0
        /*0fa0*/ 	.word	0x00000000
        /*0fa4*/ 	.word	0x00013240
        /*0fa8*/ 	.short	0x010a
        /*0faa*/ 	.byte	0x3f
	.zero		1


	//   ....[77]....
        /*0fac*/ 	.word	0x00013e70
        /*0fb0*/ 	.word	0x00000002
        /*0fb4*/ 	.word	0x00013270
        /*0fb8*/ 	.short	0x010a
        /*0fba*/ 	.byte	0x3f
	.zero		1


	//   ....[78]....
        /*0fbc*/ 	.word	0x00013ec0
        /*0fc0*/ 	.word	0x00000002
        /*0fc4*/ 	.word	0x00013260
        /*0fc8*/ 	.short	0x010a
        /*0fca*/ 	.byte	0x3f
	.zero		1


	//   ....[79]....
        /*0fcc*/ 	.word	0x00013f10
        /*0fd0*/ 	.word	0x00000000
        /*0fd4*/ 	.word	0x00013270
        /*0fd8*/ 	.short	0x010a
        /*0fda*/ 	.byte	0x3f
	.zero		1


	//   ....[80]....
        /*0fdc*/ 	.word	0x00013f60
        /*0fe0*/ 	.word	0x00000000
        /*0fe4*/ 	.word	0x00013260
        /*0fe8*/ 	.short	0x010a
        /*0fea*/ 	.byte	0x3f
	.zero		1


	//   ....[81]....
        /*0fec*/ 	.word	0x00013fb0
        /*0ff0*/ 	.word	0x00000005
        /*0ff4*/ 	.word	0x00013220
        /*0ff8*/ 	.short	0x010a
        /*0ffa*/ 	.byte	0x3f
	.zero		1


	//   ....[82]....
        /*0ffc*/ 	.word	0x00014150
        /*1000*/ 	.word	0x00000004
        /*1004*/ 	.word	0x00013240
        /*1008*/ 	.short	0x010a
        /*100a*/ 	.byte	0x3f
	.zero		1


	//   ....[83]....
        /*100c*/ 	.word	0x000141a0
        /*1010*/ 	.word	0x00000005
        /*1014*/ 	.word	0x00013240
        /*1018*/ 	.short	0x010a
        /*101a*/ 	.byte	0x3f
	.zero		1


	//   ....[84]....
        /*101c*/ 	.word	0x000141f0
        /*1020*/ 	.word	0x00000004
        /*1024*/ 	.word	0x00013260
        /*1028*/ 	.short	0x010a
        /*102a*/ 	.byte	0x3f
	.zero		1


	//   ....[85]....
        /*102c*/ 	.word	0x00014240
        /*1030*/ 	.word	0x00000005
        /*1034*/ 	.word	0x00013260
        /*1038*/ 	.short	0x010a
        /*103a*/ 	.byte	0x3f
	.zero		1


	//   ....[86]....
        /*103c*/ 	.word	0x00014290
        /*1040*/ 	.word	0x00000004
        /*1044*/ 	.word	0x00013280
        /*1048*/ 	.short	0x010a
        /*104a*/ 	.byte	0x3f
	.zero		1


	//----- nvinfo : EIATTR_NUM_MBARRIERS
	.align		4
.L_1428:
        /*104c*/ 	.byte	0x03, 0x38
        /*104e*/ 	.short	0x0016


	//----- nvinfo : EIATTR_EXIT_INSTR_OFFSETS
	.align		4
        /*1050*/ 	.byte	0x04, 0x1c
        /*1052*/ 	.short	(.L_1430 - .L_1429)


	//   ....[0]....
.L_1429:
        /*1054*/ 	.word	0x00000980


	//   ....[1]....
        /*1058*/ 	.word	0x0000ad80


	//   ....[2]....
        /*105c*/ 	.word	0x000119e0


	//----- nvinfo : EIATTR_MAX_THREADS
	.align		4
.L_1430:
        /*1060*/ 	.byte	0x04, 0x05
        /*1062*/ 	.short	(.L_1432 - .L_1431)
.L_1431:
        /*1064*/ 	.word	0x00000200
        /*1068*/ 	.word	0x00000001
        /*106c*/ 	.word	0x00000001


	//----- nvinfo : EIATTR_CRS_STACK_SIZE
	.align		4
.L_1432:
        /*1070*/ 	.byte	0x04, 0x1e
        /*1072*/ 	.short	(.L_1434 - .L_1433)
.L_1433:
        /*1074*/ 	.word	0x00000000


	//----- nvinfo : EIATTR_CBANK_PARAM_SIZE
	.align		4
.L_1434:
        /*1078*/ 	.byte	0x03, 0x19
        /*107a*/ 	.short	0x0af0


	//----- nvinfo : EIATTR_PARAM_CBANK
	.align		4
        /*107c*/ 	.byte	0x04, 0x0a
        /*107e*/ 	.short	(.L_1436 - .L_1435)
	.align		4
.L_1435:
        /*1080*/ 	.word	index@(.nv.constant0._ZN7cutlass13device_kernelIN5flash11enable_sm90INS1_16FlashAttnFwdSm90INS1_25CollectiveMainloopFwdSm90ILi2EN4cute5tupleIJNS5_1CILi1EEES8_S8_EEENS6_IJNS7_ILi192EEENS7_ILi160EEENS7_ILi64EEEEEELi64ENS_12float_e4m3_tEfNS_4arch4Sm90ELb0ELb0ELb1ELb1ELb1ELb0ELb0ELb1ELb1ELb1ELb1ELb0EEENS1_21CollectiveEpilogueFwdINS6_IJSA_SC_SB_EEES9_NS_10bfloat16_tESG_Li384ELb1ELb1ELb1ELb1EEENS1_36VarlenDynamicPersistentTileSchedulerILi192ELi160ELi384ELi128ELb1ELb1ELb1ELb0ELb1ELb1EEEEEEEEEvNT_6ParamsE)
        /*1084*/ 	.short	0x0210
        /*1086*/ 	.short	0x0af0


	//----- nvinfo : EIATTR_SW_WAR
	.align		4
.L_1436:
        /*1088*/ 	.byte	0x04, 0x36
        /*108a*/ 	.short	(.L_1438 - .L_1437)
.L_1437:
        /*108c*/ 	.word	0x00000008
.L_1438:


//--------------------- .nv.info._ZN7cutlass13device_kernelIN5flash11enable_sm90INS1_16FlashAttnFwdSm90INS1_25CollectiveMainloopFwdSm90ILi2EN4cute5tupleIJNS5_1CILi1EEES8_S8_EEENS6_IJNS7_ILi192EEENS7_ILi160EEENS7_ILi64EEEEEELi64ENS_12float_e4m3_tEfNS_4arch4Sm90ELb0ELb0ELb1ELb1ELb1ELb1ELb0ELb1ELb1ELb1ELb1ELb0EEENS1_21CollectiveEpilogueFwdINS6_IJSA_SC_SB_EEES9_NS_10bfloat16_tESG_Li384ELb1ELb1ELb1ELb1EEENS1_36VarlenDynamicPersistentTileSchedulerILi192ELi160ELi384ELi128ELb1ELb1ELb1ELb0ELb1ELb1EEEEEEEEEvNT_6ParamsE --------------------------
	.section	.nv.info._ZN7cutlass13device_kernelIN5flash11enable_sm90INS1_16FlashAttnFwdSm90INS1_25CollectiveMainloopFwdSm90ILi2EN4cute5tupleIJNS5_1CILi1EEES8_S8_EEENS6_IJNS7_ILi192EEENS7_ILi160EEENS7_ILi64EEEEEELi64ENS_12float_e4m3_tEfNS_4arch4Sm90ELb0ELb0ELb1ELb1ELb1ELb1ELb0ELb1ELb1ELb1ELb1ELb0EEENS1_21CollectiveEpilogueFwdINS6_IJSA_SC_SB_EEES9_NS_10bfloat16_tESG_Li384ELb1ELb1ELb1ELb1EEENS1_36VarlenDynamicPersistentTileSchedulerILi192ELi160ELi384ELi128ELb1ELb1ELb1ELb0ELb1ELb1EEEEEEEEEvNT_6ParamsE,"",@"SHT_CUDA_INFO"
	.sectionflags	@""
	.align	4


	//----- nvinfo : EIATTR_CUDA_API_VERSION
	.align		4
        /*0000*/ 	.byte	0x04, 0x37
        /*0002*/ 	.short	(.L_1440 - .L_1439)
.L_1439:
        /*0004*/ 	.word	0x00000082


	//----- nvinfo : EIATTR_KPARAM_INFO
	.align		4
.L_1440:
        /*0008*/ 	.byte	0x04, 0x17
        /*000a*/ 	.short	(.L_1442 - .L_1441)
.L_1441:
        /*000c*/ 	.word	0x00000000
        /*0010*/ 	.short	0x0000
        /*0012*/ 	.short	0x0070
        /*0014*/ 	.byte	0x00, 0xf0, 0x01, 0x2a


	//----- nvinfo : EIATTR_SPARSE_MMA_MASK
	.align		4
.L_1442:
        /*0018*/ 	.byte	0x03, 0x50
        /*001a*/ 	.short	0x0000


	//----- nvinfo : EIATTR_MAXREG_COUNT
	.align		4
        /*001c*/ 	.byte	0x03, 0x1b
        /*001e*/ 	.short	0x0080


	//----- nvinfo : EIATTR_NUM_BARRIERS
	.align		4
        /*0020*/ 	.byte	0x02, 0x4c
        /*0022*/ 	.byte	0x10
	.zero		1


	//----- nvinfo : EIATTR_EXTERNS
	.align		4
        /*0024*/ 	.byte	0x04, 0x0f
        /*0026*/ 	.short	(.L_1444 - .L_1443)


	//   ....[0]....
	.align		4
.L_1443:
        /*0028*/ 	.word	index@(__assertfail)


	//----- nvinfo : EIATTR_ANNOTATIONS
	.align		4
.L_1444:
        /*002c*/ 	.byte	0x04, 0x55
        /*002e*/ 	.short	(.L_1446 - .L_1445)


	//   ....[0]....
.L_1445:
        /* <DEDUP_REMOVED lines=138> */


	//----- nvinfo : EIATTR_MERCURY_ISA_VERSION
	.align		4
.L_1446:
        /*08c0*/ 	.byte	0x03, 0x5f
        /*08c2*/ 	.short	0x0101


	//----- nvinfo : EIATTR_UNUSED_LOAD_BYTE_OFFSET
	.align		4
        /*08c4*/ 	.byte	0x04, 0x44
        /*08c6*/ 	.short	(.L_1448 - .L_1447)


	//   ....[0]....
.L_1447:
        /*08c8*/ 	.word	0x00000a40
        /*08cc*/ 	.word	0x0000fff0


	//   ....[1]....
        /*08d0*/ 	.word	0x0000f450
        /*08d4*/ 	.word	0x0000fff0


	//----- nvinfo : EIATTR_INT_WARP_WIDE_INSTR_OFFSETS
	.align		4
.L_1448:
        /*08d8*/ 	.byte	0x04, 0x31
        /*08da*/ 	.short	(.L_1450 - .L_1449)


	//   ....[0]....
.L_1449:
        /*08dc*/ 	.word	0x00000120


	//   ....[1]....
        /*08e0*/ 	.word	0x000001c0


	//   ....[2]....
        /*08e4*/ 	.word	0x00000230


	//   ....[3]....
        /*08e8*/ 	.word	0x00014580


	//   ....[4]....
        /*08ec*/ 	.word	0x00014610


	//   ....[5]....
        /*08f0*/ 	.word	0x00018220


	//   ....[6]....
        /*08f4*/ 	.word	0x000182b0


	//----- nvinfo : EIATTR_COOP_GROUP_MASK_REGIDS
	.align		4
.L_1450:
        /*08f8*/ 	.byte	0x04, 0x29
        /*08fa*/ 	.short	(.L_1452 - .L_1451)


	//   ....[0]....
.L_1451:
        /*08fc*/ 	.word	0xffffffff


	//   ....[1]....
        /*0900*/ 	.word	0xffffffff


	//   ....[2]....
        /*0904*/ 	.word	0xffffffff


	//   ....[3]....
        /*0908*/ 	.word	0xffffffff


	//   ....[4]....
        /*090c*/ 	.word	0xffffffff


	//   ....[5]....
        /*0910*/ 	.word	0xffffffff


	//   ....[6]....
        /*0914*/ 	.word	0xffffffff


	//   ....[7]....
        /*0918*/ 	.word	0xffffffff


	//   ....[8]....
        /*091c*/ 	.word	0xffffffff


	//   ....[9]....
        /*0920*/ 	.word	0xffffffff


	//   ....[10]....
        /*0924*/ 	.word	0xffffffff


	//   ....[11]....
        /*0928*/ 	.word	0xffffffff


	//   ....[12]....
        /*092c*/ 	.word	0xffffffff


	//   ....[13]....
        /*0930*/ 	.word	0xffffffff


	//   ....[14]....
        /*0934*/ 	.word	0xffffffff


	//   ....[15]....
        /*0938*/ 	.word	0xffffffff


	//   ....[16]....
        /*093c*/ 	.word	0xffffffff


	//   ....[17]....
        /*0940*/ 	.word	0xffffffff


	//   ....[18]....
        /*0944*/ 	.word	0xffffffff


	//   ....[19]....
        /*0948*/ 	.word	0xffffffff


	//   ....[20]....
        /*094c*/ 	.word	0xffffffff


	//   ....[21]....
        /*0950*/ 	.word	0xffffffff


	//   ....[22]....
        /*0954*/ 	.word	0xffffffff


	//   ....[23]....
        /*0958*/ 	.word	0xffffffff


	//   ....[24]....
        /*095c*/ 	.word	0xffffffff


	//   ....[25]....
        /*0960*/ 	.word	0xffffffff


	//   ....[26]....
        /*0964*/ 	.word	0xffffffff


	//   ....[27]....
        /*0968*/ 	.word	0xffffffff


	//   ....[28]....
        /*096c*/ 	.word	0xffffffff


	//   ....[29]....
        /*0970*/ 	.word	0xffffffff


	//   ....[30]....
        /*0974*/ 	.word	0xffffffff


	//   ....[31]....
        /*0978*/ 	.word	0xffffffff


	//   ....[32]....
        /*097c*/ 	.word	0xffffffff


	//   ....[33]....
        /*0980*/ 	.word	0xffffffff


	//   ....[34]....
        /*0984*/ 	.word	0xffffffff


	//   ....[35]....
        /*0988*/ 	.word	0xffffffff


	//   ....[36]....
        /*098c*/ 	.word	0xffffffff


	//   ....[37]....
        /*0990*/ 	.word	0xffffffff


	//   ....[38]....
        /*0994*/ 	.word	0xffffffff


	//   ....[39]....
        /*0998*/ 	.word	0xffffffff


	//   ....[40]....
        /*099c*/ 	.word	0xffffffff


	//   ....[41]....
        /*09a0*/ 	.word	0xffffffff


	//   ....[42]....
        /*09a4*/ 	.word	0xffffffff


	//   ....[43]....
        /*09a8*/ 	.word	0xffffffff


	//   ....[44]....
        /*09ac*/ 	.word	0xffffffff


	//   ....[45]....
        /*09b0*/ 	.word	0xffffffff


	//   ....[46]....
        /*09b4*/ 	.word	0xffffffff


	//   ....[47]....
        /*09b8*/ 	.word	0xffffffff


	//   ....[48]....
        /*09bc*/ 	.word	0xffffffff


	//   ....[49]....
        /*09c0*/ 	.word	0xffffffff


	//   ....[50]....
        /*09c4*/ 	.word	0xffffffff


	//   ....[51]....
        /*09c8*/ 	.word	0xffffffff


	//   ....[52]....
        /*09cc*/ 	.word	0xffffffff


	//   ....[53]....
        /*09d0*/ 	.word	0xffffffff


	//   ....[54]....
        /*09d4*/ 	.word	0xffffffff


	//   ....[55]....
        /*09d8*/ 	.word	0xffffffff


	//   ....[56]....
        /*09dc*/ 	.word	0xffffffff


	//   ....[57]....
        /*09e0*/ 	.word	0xffffffff


	//   ....[58]....
        /*09e4*/ 	.word	0xffffffff


	//   ....[59]....
        /*09e8*/ 	.word	0xffffffff


	//   ....[60]....
        /*09ec*/ 	.word	0xffffffff


	//   ....[61]....
        /*09f0*/ 	.word	0xffffffff


	//   ....[62]....
        /*09f4*/ 	.word	0xffffffff


	//   ....[63]....
        /*09f8*/ 	.word	0xffffffff


	//   ....[64]....
        /*09fc*/ 	.word	0xffffffff


	//   ....[65]....
        /*0a00*/ 	.word	0xffffffff


	//   ....[66]....
        /*0a04*/ 	.word	0xffffffff


	//   ....[67]....
        /*0a08*/ 	.word	0xffffffff


	//   ....[68]....
        /*0a0c*/ 	.word	0xffffffff


	//   ....[69]....
        /*0a10*/ 	.word	0xffffffff


	//   ....[70]....
        /*0a14*/ 	.word	0xffffffff


	//   ....[71]....
        /*0a18*/ 	.word	0xffffffff


	//   ....[72]....
        /*0a1c*/ 	.word	0xffffffff


	//   ....[73]....
        /*0a20*/ 	.word	0xffffffff


	//   ....[74]....
        /*0a24*/ 	.word	0xffffffff


	//   ....[75]....
        /*0a28*/ 	.word	0xffffffff


	//   ....[76]....
        /*0a2c*/ 	.word	0xffffffff


	//   ....[77]....
        /*0a30*/ 	.word	0xffffffff


	//   ....[78]....
        /*0a34*/ 	.word	0xffffffff


	//   ....[79]....
        /*0a38*/ 	.word	0xffffffff


	//   ....[80]....
        /*0a3c*/ 	.word	0xffffffff


	//   ....[81]....
        /*0a40*/ 	.word	0xffffffff


	//   ....[82]....
        /*0a44*/ 	.word	0xffffffff


	//   ....[83]....
        /*0a48*/ 	.word	0xffffffff


	//   ....[84]....
        /*0a4c*/ 	.word	0xffffffff


	//   ....[85]....
        /*0a50*/ 	.word	0xffffffff


	//   ....[86]....
        /*0a54*/ 	.word	0xffffffff


	//   ....[87]....
        /*0a58*/ 	.word	0xffffffff


	//   ....[88]....
        /*0a5c*/ 	.word	0xffffffff


	//   ....[89]....
        /*0a60*/ 	.word	0xffffffff


	//   ....[90]....
        /*0a64*/ 	.word	0xffffffff


	//   ....[91]....
        /*0a68*/ 	.word	0xffffffff


	//   ....[92]....
        /*0a6c*/ 	.word	0xffffffff


	//   ....[93]....
        /*0a70*/ 	.word	0xffffffff


	//   ....[94]....
        /*0a74*/ 	.word	0xffffffff


	//   ....[95]....
        /*0a78*/ 	.word	0xffffffff


	//   ....[96]....
        /*0a7c*/ 	.word	0xffffffff


	//   ....[97]....
        /*0a80*/ 	.word	0xffffffff


	//   ....[98]....
        /*0a84*/ 	.word	0xffffffff


	//   ....[99]....
        /*0a88*/ 	.word	0xffffffff


	//   ....[100]....
        /*0a8c*/ 	.word	0xffffffff


	//   ....[101]....
        /*0a90*/ 	.word	0xffffffff


	//   ....[102]....
        /*0a94*/ 	.word	0xffffffff


	//   ....[103]....
        /*0a98*/ 	.word	0xffffffff


	//   ....[104]....
        /*0a9c*/ 	.word	0xffffffff


	//   ....[105]....
        /*0aa0*/ 	.word	0xffffffff


	//   ....[106]....
        /*0aa4*/ 	.word	0xffffffff


	//   ....[107]....
        /*0aa8*/ 	.word	0xffffffff


	//   ....[108]....
        /*0aac*/ 	.word	0xffffffff


	//   ....[109]....
        /*0ab0*/ 	.word	0xffffffff


	//   ....[110]....
        /*0ab4*/ 	.word	0xffffffff


	//   ....[111]....
        /*0ab8*/ 	.word	0xffffffff


	//   ....[112]....
        /*0abc*/ 	.word	0xffffffff


	//   ....[113]....
        /*0ac0*/ 	.word	0xffffffff


	//   ....[114]....
        /*0ac4*/ 	.word	0xffffffff


	//   ....[115]....
        /*0ac8*/ 	.word	0xffffffff


	//   ....[116]....
        /*0acc*/ 	.word	0xffffffff


	//   ....[117]....
        /*0ad0*/ 	.word	0xffffffff


	//   ....[118]....
        /*0ad4*/ 	.word	0xffffffff


	//   ....[119]....
        /*0ad8*/ 	.word	0xffffffff


	//   ....[120]....
        /*0adc*/ 	.word	0xffffffff


	//   ....[121]....
        /*0ae0*/ 	.word	0xffffffff


	//   ....[122]....
        /*0ae4*/ 	.word	0xffffffff


	//   ....[123]....
        /*0ae8*/ 	.word	0xffffffff


	//   ....[124]....
        /*0aec*/ 	.word	0xffffffff


	//   ....[125]....
        /*0af0*/ 	.word	0xffffffff


	//   ....[126]....
        /*0af4*/ 	.word	0xffffffff


	//   ....[127]....
        /*0af8*/ 	.word	0xffffffff


	//   ....[128]....
        /*0afc*/ 	.word	0xffffffff


	//   ....[129]....
        /*0b00*/ 	.word	0xffffffff


	//   ....[130]....
        /*0b04*/ 	.word	0xffffffff


	//   ....[131]....
        /*0b08*/ 	.word	0xffffffff


	//   ....[132]....
        /*0b0c*/ 	.word	0xffffffff


	//   ....[133]....
        /*0b10*/ 	.word	0xffffffff


	//   ....[134]....
        /*0b14*/ 	.word	0xffffffff


	//   ....[135]....
        /*0b18*/ 	.word	0xffffffff


	//   ....[136]....
        /*0b1c*/ 	.word	0xffffffff


	//   ....[137]....
        /*0b20*/ 	.word	0xffffffff


	//   ....[138]....
        /*0b24*/ 	.word	0xffffffff


	//   ....[139]....
        /*0b28*/ 	.word	0xffffffff


	//   ....[140]....
        /*0b2c*/ 	.word	0xffffffff


	//   ....[141]....
        /*0b30*/ 	.word	0xffffffff


	//   ....[142]....
        /*0b34*/ 	.word	0xffffffff


	//   ....[143]....
        /*0b38*/ 	.word	0xffffffff


	//   ....[144]....
        /*0b3c*/ 	.word	0xffffffff


	//   ....[145]....
        /*0b40*/ 	.word	0xffffffff


	//   ....[146]....
        /*0b44*/ 	.word	0xffffffff


	//   ....[147]....
        /*0b48*/ 	.word	0xffffffff


	//   ....[148]....
        /*0b4c*/ 	.word	0xffffffff


	//   ....[149]....
        /*0b50*/ 	.word	0xffffffff


	//   ....[150]....
        /*0b54*/ 	.word	0xffffffff


	//   ....[151]....
        /*0b58*/ 	.word	0xffffffff


	//   ....[152]....
        /*0b5c*/ 	.word	0xffffffff


	//   ....[153]....
        /*0b60*/ 	.word	0xffffffff


	//   ....[154]....
        /*0b64*/ 	.word	0xffffffff


	//   ....[155]....
        /*0b68*/ 	.word	0xffffffff


	//   ....[156]....
        /*0b6c*/ 	.word	0xffffffff


	//   ....[157]....
        /*0b70*/ 	.word	0xffffffff


	//   ....[158]....
        /*0b74*/ 	.word	0xffffffff


	//   ....[159]....
        /*0b78*/ 	.word	0xffffffff


	//   ....[160]....
        /*0b7c*/ 	.word	0xffffffff


	//   ....[161]....
        /*0b80*/ 	.word	0xffffffff


	//   ....[162]....
        /*0b84*/ 	.word	0xffffffff


	//   ....[163]....
        /*0b88*/ 	.word	0xffffffff


	//   ....[164]....
        /*0b8c*/ 	.word	0xffffffff


	//   ....[165]....
        /*0b90*/ 	.word	0xffffffff


	//   ....[166]....
        /*0b94*/ 	.word	0xffffffff


	//   ....[167]....
        /*0b98*/ 	.word	0xffffffff


	//   ....[168]....
        /*0b9c*/ 	.word	0xffffffff


	//   ....[169]....
        /*0ba0*/ 	.word	0xffffffff


	//   ....[170]....
        /*0ba4*/ 	.word	0xffffffff


	//   ....[171]....
        /*0ba8*/ 	.word	0xffffffff


	//   ....[172]....
        /*0bac*/ 	.word	0xffffffff


	//   ....[173]....
        /*0bb0*/ 	.word	0xffffffff


	//   ....[174]....
        /*0bb4*/ 	.word	0xffffffff


	//   ....[175]....
        /*0bb8*/ 	.word	0xffffffff


	//   ....[176]....
        /*0bbc*/ 	.word	0xffffffff


	//   ....[177]....
        /*0bc0*/ 	.word	0xffffffff


	//   ....[178]....
        /*0bc4*/ 	.word	0xffffffff


	//   ....[179]....
        /*0bc8*/ 	.word	0xffffffff


	//   ....[180]....
        /*0bcc*/ 	.word	0xffffffff


	//   ....[181]....
        /*0bd0*/ 	.word	0x0500000f


	//   ....[182]....
        /*0bd4*/ 	.word	0x0500000f


	//   ....[183]....
        /*0bd8*/ 	.word	0x0500000f


	//   ....[184]....
        /*0bdc*/ 	.word	0x0500000f


	//   ....[185]....
        /*0be0*/ 	.word	0x0500000f


	//   ....[186]....
        /*0be4*/ 	.word	0x0500000f


	//   ....[187]....
        /*0be8*/ 	.word	0x0500000f


	//   ....[188]....
        /*0bec*/ 	.word	0x0500000f


	//   ....[189]....
        /*0bf0*/ 	.word	0x0500000f


	//   ....[190]....
        /*0bf4*/ 	.word	0x0500000f


	//   ....[191]....
        /*0bf8*/ 	.word	0x0500000f


	//   ....[192]....
        /*0bfc*/ 	.word	0x0500000f


	//   ....[193]....
        /*0c00*/ 	.word	0x0500000f


	//   ....[194]....
        /*0c04*/ 	.word	0x0500000f


	//   ....[195]....
        /*0c08*/ 	.word	0x0500000f


	//   ....[196]....
        /*0c0c*/ 	.word	0x0500000f


	//   ....[197]....
        /*0c10*/ 	.word	0x0500000f


	//   ....[198]....
        /*0c14*/ 	.word	0x0500000f


	//   ....[199]....
        /*0c18*/ 	.word	0x0500000f


	//   ....[200]....
        /*0c1c*/ 	.word	0x0500000f


	//   ....[201]....
        /*0c20*/ 	.word	0x0500000f


	//   ....[202]....
        /*0c24*/ 	.word	0x0500000f


	//   ....[203]....
        /*0c28*/ 	.word	0x0500000f


	//   ....[204]....
        /*0c2c*/ 	.word	0x0500000f


	//   ....[205]....
        /*0c30*/ 	.word	0x0500000f


	//   ....[206]....
        /*0c34*/ 	.word	0x0500000f


	//   ....[207]....
        /*0c38*/ 	.word	0x0500000f


	//   ....[208]....
        /*0c3c*/ 	.word	0x0500000f


	//   ....[209]....
        /*0c40*/ 	.word	0x0500000f


	//   ....[210]....
        /*0c44*/ 	.word	0x0500000f


	//   ....[211]....
        /*0c48*/ 	.word	0x0500000f


	//   ....[212]....
        /*0c4c*/ 	.word	0x0500000f


	//   ....[213]....
        /*0c50*/ 	.word	0x0500000f


	//   ....[214]....
        /*0c54*/ 	.word	0x0500000f


	//   ....[215]....
        /*0c58*/ 	.word	0x0500000f


	//   ....[216]....
        /*0c5c*/ 	.word	0x0500000f


	//   ....[217]....
        /*0c60*/ 	.word	0x0500000f


	//   ....[218]....
        /*0c64*/ 	.word	0x0500000f


	//   ....[219]....
        /*0c68*/ 	.word	0x0500000f


	//   ....[220]....
        /*0c6c*/ 	.word	0x0500000f


	//   ....[221]....
        /*0c70*/ 	.word	0x0500000f


	//   ....[222]....
        /*0c74*/ 	.word	0x0500000f


	//   ....[223]....
        /*0c78*/ 	.word	0x0500000f


	//   ....[224]....
        /*0c7c*/ 	.word	0x0500000f


	//   ....[225]....
        /*0c80*/ 	.word	0x0500000f


	//   ....[226]....
        /*0c84*/ 	.word	0x0500000f


	//   ....[227]....
        /*0c88*/ 	.word	0x0500000f


	//   ....[228]....
        /*0c8c*/ 	.word	0x0500000f


	//   ....[229]....
        /*0c90*/ 	.word	0x0500000f


	//   ....[230]....
        /*0c94*/ 	.word	0x0500000f


	//   ....[231]....
        /*0c98*/ 	.word	0x0500000f


	//   ....[232]....
        /*0c9c*/ 	.word	0x0500000f


	//   ....[233]....
        /*0ca0*/ 	.word	0x0500000f


	//   ....[234]....
        /*0ca4*/ 	.word	0x0500000f


	//   ....[235]....
        /*0ca8*/ 	.word	0x0500000f


	//   ....[236]....
        /*0cac*/ 	.word	0x0500000f


	//   ....[237]....
        /*0cb0*/ 	.word	0x0500000f


	//   ....[238]....
        /*0cb4*/ 	.word	0x0500000f


	//   ....[239]....
        /*0cb8*/ 	.word	0x0500000f


	//   ....[240]....
        /*0cbc*/ 	.word	0x0500000f


	//   ....[241]....
        /*0cc0*/ 	.word	0x0500000f


	//   ....[242]....
        /*0cc4*/ 	.word	0x0500000f


	//   ....[243]....
        /*0cc8*/ 	.word	0x0500000f


	//   ....[244]....
        /*0ccc*/ 	.word	0x0500000f


	//   ....[245]....
        /*0cd0*/ 	.word	0x0500000f


	//   ....[246]....
        /*0cd4*/ 	.word	0x0500000f


	//   ....[247]....
        /*0cd8*/ 	.word	0x0500000f


	//   ....[248]....
        /*0cdc*/ 	.word	0x0500000f


	//   ....[249]....
        /*0ce0*/ 	.word	0x0500000f


	//   ....[250]....
        /*0ce4*/ 	.word	0x0500000f


	//   ....[251]....
        /*0ce8*/ 	.word	0x0500000f


	//   ....[252]....
        /*0cec*/ 	.word	0x0500000f


	//   ....[253]....
        /*0cf0*/ 	.word	0x0500000f


	//   ....[254]....
        /*0cf4*/ 	.word	0x0500000f


	//   ....[255]....
        /*0cf8*/ 	.word	0x0500000f


	//   ....[0]....
        /*0cfc*/ 	.word	0x0500000f


	//   ....[1]....
        /*0d00*/ 	.word	0x0500000f


	//   ....[2]....
        /*0d04*/ 	.word	0x0500000f


	//   ....[3]....
        /*0d08*/ 	.word	0x0500000f


	//   ....[4]....
        /*0d0c*/ 	.word	0x0500000f


	//   ....[5]....
        /*0d10*/ 	.word	0x0500000f


	//   ....[6]....
        /*0d14*/ 	.word	0x0500000f


	//   ....[7]....
        /*0d18*/ 	.word	0x0500000f


	//   ....[8]....
        /*0d1c*/ 	.word	0x0500000f


	//   ....[9]....
        /*0d20*/ 	.word	0x0500000f


	//   ....[10]....
        /*0d24*/ 	.word	0x0500000f


	//   ....[11]....
        /*0d28*/ 	.word	0x0500000f


	//----- nvinfo : EIATTR_COOP_GROUP_INSTR_OFFSETS
	.align		4
.L_1452:
        /*0d2c*/ 	.byte	0x04, 0x28
        /*0d2e*/ 	.short	(.L_1454 - .L_1453)


	//   ....[0]....
.L_1453:
        /*0d30*/ 	.word	0x00000060


	//   ....[1]....
        /*0d34*/ 	.word	0x00000130


	//   ....[2]....
        /*0d38*/ 	.word	0x000001e0


	//   ....[3]....
        /*0d3c*/ 	.word	0x000003a0


	//   ....[4]....
        /*0d40*/ 	.word	0x00000500


	//   ....[5]....
        /*0d44*/ 	.word	0x00000620


	//   ....[6]....
        /*0d48*/ 	.word	0x00000780


	//   ....[7]....
        /*0d4c*/ 	.word	0x00002a00


	//   ....[8]....
        /*0d50*/ 	.word	0x00002a10


	//   ....[9]....
        /*0d54*/ 	.word	0x00003c40


	//   ....[10]....
        /*0d58*/ 	.word	0x00003c50


	//   ....[11]....
        /*0d5c*/ 	.word	0x00004e20


	//   ....[12]....
        /*0d60*/ 	.word	0x00004e30


	//   ....[13]....
        /*0d64*/ 	.word	0x000051b0


	//   ....[14]....
        /*0d68*/ 	.word	0x000051d0


	//   ....[15]....
        /*0d6c*/ 	.word	0x000058c0


	//   ....[16]....
        /*0d70*/ 	.word	0x00006070


	//   ....[17]....
        /*0d74*/ 	.word	0x00006080


	//   ....[18]....
        /*0d78*/ 	.word	0x00006090


	//   ....[19]....
        /*0d7c*/ 	.word	0x000060a0


	//   ....[20]....
        /*0d80*/ 	.word	0x000073a0


	//   ....[21]....
        /*0d84*/ 	.word	0x000073b0


	//   ....[22]....
        /*0d88*/ 	.word	0x000073c0


	//   ....[23]....
        /*0d8c*/ 	.word	0x000073d0


	//   ....[24]....
        /*0d90*/ 	.word	0x0000a1d0


	//   ....[25]....
        /*0d94*/ 	.word	0x0000a260


	//   ....[26]....
        /*0d98*/ 	.word	0x0000a600


	//   ....[27]....
        /*0d9c*/ 	.word	0x0000a640


	//   ....[28]....
        /*0da0*/ 	.word	0x0000d030


	//   ....[29]....
        /*0da4*/ 	.word	0x0000d090


	//   ....[30]....
        /*0da8*/ 	.word	0x0000d460


	//   ....[31]....
        /*0dac*/ 	.word	0x0000d480


	//   ....[32]....
        /*0db0*/ 	.word	0x0000edc0


	//   ....[33]....
        /*0db4*/ 	.word	0x0000edd0


	//   ....[34]....
        /*0db8*/ 	.word	0x0000ee60


	//   ....[35]....
        /*0dbc*/ 	.word	0x0000ee80


	//   ....[36]....
        /*0dc0*/ 	.word	0x0000f9a0


	//   ....[37]....
        /*0dc4*/ 	.word	0x0000f9c0


	//   ....[38]....
        /*0dc8*/ 	.word	0x0000f9e0


	//   ....[39]....
        /*0dcc*/ 	.word	0x0000fa00


	//   ....[40]....
        /*0dd0*/ 	.word	0x0000fa10


	//   ....[41]....
        /*0dd4*/ 	.word	0x0000fa20


	//   ....[42]....
        /*0dd8*/ 	.word	0x0000fa30


	//   ....[43]....
        /*0ddc*/ 	.word	0x0000fa40


	//   ....[44]....
        /*0de0*/ 	.word	0x0000fa50


	//   ....[45]....
        /*0de4*/ 	.word	0x0000fa60


	//   ....[46]....
        /*0de8*/ 	.word	0x0000fa70


	//   ....[47]....
        /*0dec*/ 	.word	0x0000fa80


	//   ....[48]....
        /*0df0*/ 	.word	0x0000fa90


	//   ....[49]....
        /*0df4*/ 	.word	0x0000faa0


	//   ....[50]....
        /*0df8*/ 	.word	0x0000fab0


	//   ....[51]....
        /*0dfc*/ 	.word	0x0000fac0


	//   ....[52]....
        /*0e00*/ 	.word	0x0000fad0


	//   ....[53]....
        /*0e04*/ 	.word	0x0000fae0


	//   ....[54]....
        /*0e08*/ 	.word	0x0000faf0


	//   ....[55]....
        /*0e0c*/ 	.word	0x0000fb00


	//   ....[56]....
        /*0e10*/ 	.word	0x0000fb10


	//   ....[57]....
        /*0e14*/ 	.word	0x0000fb20


	//   ....[58]....
        /*0e18*/ 	.word	0x0000fb30


	//   ....[59]....
        /*0e1c*/ 	.word	0x0000fb40


	//   ....[60]....
        /*0e20*/ 	.word	0x0000fb50


	//   ....[61]....
        /*0e24*/ 	.word	0x0000fb60


	//   ....[62]....
        /*0e28*/ 	.word	0x0000fb70


	//   ....[63]....
        /*0e2c*/ 	.word	0x0000fb80


	//   ....[64]....
        /*0e30*/ 	.word	0x0000fb90


	//   ....[65]....
        /*0e34*/ 	.word	0x0000fba0


	//   ....[66]....
        /*0e38*/ 	.word	0x0000fbb0


	//   ....[67]....
        /*0e3c*/ 	.word	0x0000fbc0


	//   ....[68]....
        /*0e40*/ 	.word	0x00010360


	//   ....[69]....
        /*0e44*/ 	.word	0x00010370


	//   ....[70]....
        /*0e48*/ 	.word	0x00010380


	//   ....[71]....
        /*0e4c*/ 	.word	0x000103c0


	//   ....[72]....
        /*0e50*/ 	.word	0x00010930


	//   ....[73]....
        /*0e54*/ 	.word	0x00010970


	//   ....[74]....
        /*0e58*/ 	.word	0x000109a0


	//   ....[75]....
        /*0e5c*/ 	.word	0x000109e0


	//   ....[76]....
        /*0e60*/ 	.word	0x00010a00


	//   ....[77]....
        /*0e64*/ 	.word	0x00010a20


	//   ....[78]....
        /*0e68*/ 	.word	0x00010a40


	//   ....[79]....
        /*0e6c*/ 	.word	0x00010a60


	//   ....[80]....
        /*0e70*/ 	.word	0x00010ec0


	//   ....[81]....
        /*0e74*/ 	.word	0x00010ed0


	//   ....[82]....
        /*0e78*/ 	.word	0x00011130


	//   ....[83]....
        /*0e7c*/ 	.word	0x00011140


	//   ....[84]....
        /*0e80*/ 	.word	0x00011bc0


	//   ....[85]....
        /*0e84*/ 	.word	0x00011c00


	//   ....[86]....
        /*0e88*/ 	.word	0x00011c30


	//   ....[87]....
        /*0e8c*/ 	.word	0x00011c60


	//   ....[88]....
        /*0e90*/ 	.word	0x00011c80


	//   ....[89]....
        /*0e94*/ 	.word	0x00011c90


	//   ....[90]....
        /*0e98*/ 	.word	0x00011ca0


	//   ....[91]....
        /*0e9c*/ 	.word	0x00011cc0


	//   ....[92]....
        /*0ea0*/ 	.word	0x00011e10


	//   ....[93]....
        /*0ea4*/ 	.word	0x00012010


	//   ....[94]....
        /*0ea8*/ 	.word	0x00012040


	//   ....[95]....
        /*0eac*/ 	.word	0x00012070


	//   ....[96]....
        /*0eb0*/ 	.word	0x000120a0


	//   ....[97]....
        /*0eb4*/ 	.word	0x000120d0


	//   ....[98]....
        /*0eb8*/ 	.word	0x00012100


	//   ....[99]....
        /*0ebc*/ 	.word	0x00012280


	//   ....[100]....
        /*0ec0*/ 	.word	0x000122b0


	//   ....[101]....
        /*0ec4*/ 	.word	0x000122e0


	//   ....[102]....
        /*0ec8*/ 	.word	0x00012310


	//   ....[103]....
        /*0ecc*/ 	.word	0x00012340


	//   ....[104]....
        /*0ed0*/ 	.word	0x00012370


	//   ....[105]....
        /*0ed4*/ 	.word	0x00012400


	//   ....[106]....
        /*0ed8*/ 	.word	0x00012430


	//   ....[107]....
        /*0edc*/ 	.word	0x00012440


	//   ....[108]....
        /*0ee0*/ 	.word	0x000124e0


	//   ....[109]....
        /*0ee4*/ 	.word	0x000135d0


	//   ....[110]....
        /*0ee8*/ 	.word	0x00015590


	//   ....[111]....
        /*0eec*/ 	.word	0x000155a0


	//   ....[112]....
        /*0ef0*/ 	.word	0x000155f0


	//   ....[113]....
        /*0ef4*/ 	.word	0x00015610


	//   ....[114]....
        /*0ef8*/ 	.word	0x00015670


	//   ....[115]....
        /*0efc*/ 	.word	0x00015690


	//   ....[116]....
        /*0f00*/ 	.word	0x000156a0


	//   ....[117]....
        /*0f04*/ 	.word	0x000156b0


	//   ....[118]....
        /*0f08*/ 	.word	0x00015740


	//   ....[119]....
        /*0f0c*/ 	.word	0x00015760


	//   ....[120]....
        /*0f10*/ 	.word	0x00015bf0


	//   ....[121]....
        /*0f14*/ 	.word	0x00015c10


	//   ....[122]....
        /*0f18*/ 	.word	0x00015c70


	//   ....[123]....
        /*0f1c*/ 	.word	0x00015c90


	//   ....[124]....
        /*0f20*/ 	.word	0x00015cd0


	//   ....[125]....
        /*0f24*/ 	.word	0x00015cf0


	//   ....[126]....
        /*0f28*/ 	.word	0x00015d00


	//   ....[127]....
        /*0f2c*/ 	.word	0x00015d10


	//   ....[128]....
        /*0f30*/ 	.word	0x00015da0


	//   ....[129]....
        /*0f34*/ 	.word	0x00015dc0


	//   ....[130]....
        /*0f38*/ 	.word	0x00016660


	//   ....[131]....
        /*0f3c*/ 	.word	0x00016690


	//   ....[132]....
        /*0f40*/ 	.word	0x00016700


	//   ....[133]....
        /*0f44*/ 	.word	0x00016720


	//   ....[134]....
        /*0f48*/ 	.word	0x000167a0


	//   ....[135]....
        /*0f4c*/ 	.word	0x000167c0


	//   ....[136]....
        /*0f50*/ 	.word	0x000167d0


	//   ....[137]....
        /*0f54*/ 	.word	0x00016840


	//   ....[138]....
        /*0f58*/ 	.word	0x00016890


	//   ....[139]....
        /*0f5c*/ 	.word	0x000168a0


	//   ....[140]....
        /*0f60*/ 	.word	0x000168d0


	//   ....[141]....
        /*0f64*/ 	.word	0x000168f0


	//   ....[142]....
        /*0f68*/ 	.word	0x00017370


	//   ....[143]....
        /*0f6c*/ 	.word	0x00017380


	//   ....[144]....
        /*0f70*/ 	.word	0x000173a0


	//   ....[145]....
        /*0f74*/ 	.word	0x000173f0


	//   ....[146]....
        /*0f78*/ 	.word	0x00017400


	//   ....[147]....
        /*0f7c*/ 	.word	0x00017440


	//   ....[148]....
        /*0f80*/ 	.word	0x00017450


	//   ....[149]....
        /*0f84*/ 	.word	0x00017460


	//   ....[150]....
        /*0f88*/ 	.word	0x000174a0


	//   ....[151]....
        /*0f8c*/ 	.word	0x000174e0


	//   ....[152]....
        /*0f90*/ 	.word	0x00017910


	//   ....[153]....
        /*0f94*/ 	.word	0x00017920


	//   ....[154]....
        /*0f98*/ 	.word	0x00017930


	//   ....[155]....
        /*0f9c*/ 	.word	0x00017970


	//   ....[156]....
        /*0fa0*/ 	.word	0x00017980


	//   ....[157]....
        /*0fa4*/ 	.word	0x000179c0


	//   ....[158]....
        /*0fa8*/ 	.word	0x000179d0


	//   ....[159]....
        /*0fac*/ 	.word	0x000179e0


	//   ....[160]....
        /*0fb0*/ 	.word	0x00017a20


	//   ....[161]....
        /*0fb4*/ 	.word	0x00017a60


	//   ....[162]....
        /*0fb8*/ 	.word	0x00018b20


	//   ....[163]....
        /*0fbc*/ 	.word	0x00018b50


	//   ....[164]....
        /*0fc0*/ 	.word	0x00018bc0


	//   ....[165]....
        /*0fc4*/ 	.word	0x00018bf0


	//   ....[166]....
        /*0fc8*/ 	.word	0x00018c20


	//   ....[167]....
        /*0fcc*/ 	.word	0x00018c50


	//   ....[168]....
        /*0fd0*/ 	.word	0x00018c80


	//   ....[169]....
        /*0fd4*/ 	.word	0x00018cb0


	//   ....[170]....
        /*0fd8*/ 	.word	0x00018e50


	//   ....[171]....
        /*0fdc*/ 	.word	0x00018e80


	//   ....[172]....
        /*0fe0*/ 	.word	0x00018eb0


	//   ....[173]....
        /*0fe4*/ 	.word	0x00018ee0


	//   ....[174]....
        /*0fe8*/ 	.word	0x00018f10


	//   ....[175]....
        /*0fec*/ 	.word	0x00018f40


	//   ....[176]....
        /*0ff0*/ 	.word	0x00019000


	//   ....[177]....
        /*0ff4*/ 	.word	0x00019020


	//   ....[178]....
        /*0ff8*/ 	.word	0x00019030


	//   ....[179]....
        /*0ffc*/ 	.word	0x00019090


	//   ....[180]....
        /*1000*/ 	.word	0x000196e0


	//   ....[181]....
        /*1004*/ 	.word	0x00019aa0


	//   ....[182]....
        /*1008*/ 	.word	0x00019b30


	//   ....[183]....
        /*100c*/ 	.word	0x00019c00


	//   ....[184]....
        /*1010*/ 	.word	0x00019c90


	//   ....[185]....
        /*1014*/ 	.word	0x00019d70


	//   ....[186]....
        /*1018*/ 	.word	0x00019e00


	//   ....[187]....
        /*101c*/ 	.word	0x00019ee0


	//   ....[188]....
        /*1020*/ 	.word	0x00019f70


	//   ....[189]....
        /*1024*/ 	.word	0x00019fc0


	//   ....[190]....
        /*1028*/ 	.word	0x0001a010


	//   ....[191]....
        /*102c*/ 	.word	0x0001a0f0


	//   ....[192]....
        /*1030*/ 	.word	0x0001a180


	//   ....[193]....
        /*1034*/ 	.word	0x0001a1d0


	//   ....[194]....
        /*1038*/ 	.word	0x0001a220


	//   ....[195]....
        /*103c*/ 	.word	0x0001a470


	//   ....[196]....
        /*1040*/ 	.word	0x0001a750


	//   ....[197]....
        /*1044*/ 	.word	0x0001a850


	//   ....[198]....
        /*1048*/ 	.word	0x0001a8e0


	//   ....[199]....
        /*104c*/ 	.word	0x0001a940


	//   ....[200]....
        /*1050*/ 	.word	0x0001aa20


	//   ....[201]....
        /*1054*/ 	.word	0x0001aaa0


	//   ....[202]....
        /*1058*/ 	.word	0x0001ab70


	//   ....[203]....
        /*105c*/ 	.word	0x0001abf0


	//   ....[204]....
        /*1060*/ 	.word	0x0001ace0


	//   ....[205]....
        /*1064*/ 	.word	0x0001ad60


	//   ....[206]....
        /*1068*/ 	.word	0x0001adc0


	//   ....[207]....
        /*106c*/ 	.word	0x0001af80


	//   ....[208]....
        /*1070*/ 	.word	0x0001b030


	//   ....[209]....
        /*1074*/ 	.word	0x0001b0a0


	//   ....[210]....
        /*1078*/ 	.word	0x0001b180


	//   ....[211]....
        /*107c*/ 	.word	0x0001b1e0


	//   ....[212]....
        /*1080*/ 	.word	0x0001b2a0


	//   ....[213]....
        /*1084*/ 	.word	0x0001b300


	//   ....[214]....
        /*1088*/ 	.word	0x0001b3c0


	//   ....[215]....
        /*108c*/ 	.word	0x0001b420


	//   ....[216]....
        /*1090*/ 	.word	0x0001b4f0


	//   ....[217]....
        /*1094*/ 	.word	0x0001b5a0


	//   ....[218]....
        /*1098*/ 	.word	0x0001b610


	//   ....[219]....
        /*109c*/ 	.word	0x0001b670


	//   ....[220]....
        /*10a0*/ 	.word	0x0001b730


	//   ....[221]....
        /*10a4*/ 	.word	0x0001b790


	//   ....[222]....
        /*10a8*/ 	.word	0x0001b890


	//   ....[223]....
        /*10ac*/ 	.word	0x0001b8f0


	//   ....[224]....
        /*10b0*/ 	.word	0x0001b9f0


	//   ....[225]....
        /*10b4*/ 	.word	0x0001ba50


	//   ....[226]....
        /*10b8*/ 	.word	0x0001bb10


	//   ....[227]....
        /*10bc*/ 	.word	0x0001bb80


	//   ....[228]....
        /*10c0*/ 	.word	0x0001bc50


	//   ....[229]....
        /*10c4*/ 	.word	0x0001bda0


	//   ....[230]....
        /*10c8*/ 	.word	0x0001be50


	//   ....[231]....
        /*10cc*/ 	.word	0x0001bf00


	//   ....[232]....
        /*10d0*/ 	.word	0x0001bfa0


	//   ....[233]....
        /*10d4*/ 	.word	0x0001c050


	//   ....[234]....
        /*10d8*/ 	.word	0x0001c0f0


	//   ....[235]....
        /*10dc*/ 	.word	0x0001c1a0


	//   ....[236]....
        /*10e0*/ 	.word	0x0001c240


	//   ....[237]....
        /*10e4*/ 	.word	0x0001c2b0


	//   ....[238]....
        /*10e8*/ 	.word	0x0001c370


	//   ....[239]....
        /*10ec*/ 	.word	0x0001c470


	//   ....[240]....
        /*10f0*/ 	.word	0x0001c500


	//   ....[241]....
        /*10f4*/ 	.word	0x0001c560


	//   ....[242]....
        /*10f8*/ 	.word	0x0001c610


	//   ....[243]....
        /*10fc*/ 	.word	0x0001c670


	//   ....[244]....
        /*1100*/ 	.word	0x0001c720


	//   ....[245]....
        /*1104*/ 	.word	0x0001c780


	//   ....[246]....
        /*1108*/ 	.word	0x0001c830


	//   ....[247]....
        /*110c*/ 	.word	0x0001c890


	//   ....[248]....
        /*1110*/ 	.word	0x0001c940


	//   ....[249]....
        /*1114*/ 	.word	0x0001cb20


	//   ....[250]....
        /*1118*/ 	.word	0x0001cbc0


	//   ....[251]....
        /*111c*/ 	.word	0x0001cd50


	//   ....[252]....
        /*1120*/ 	.word	0x0001cdd0


	//   ....[253]....
        /*1124*/ 	.word	0x0001ce50


	//   ....[254]....
        /*1128*/ 	.word	0x0001ced0


	//   ....[255]....
        /*112c*/ 	.word	0x0001cf50


	//   ....[0]....
        /*1130*/ 	.word	0x0001cfe0


	//   ....[1]....
        /*1134*/ 	.word	0x0001d080


	//   ....[2]....
        /*1138*/ 	.word	0x0001d130


	//   ....[3]....
        /*113c*/ 	.word	0x0001d1b0


	//   ....[4]....
        /*1140*/ 	.word	0x0001d230


	//   ....[5]....
        /*1144*/ 	.word	0x0001d2b0


	//   ....[6]....
        /*1148*/ 	.word	0x0001d340


	//   ....[7]....
        /*114c*/ 	.word	0x0001d3c0


	//   ....[8]....
        /*1150*/ 	.word	0x0001d460


	//   ....[9]....
        /*1154*/ 	.word	0x0001d4b0


	//   ....[10]....
        /*1158*/ 	.word	0x0001d540


	//   ....[11]....
        /*115c*/ 	.word	0x0001d670


	//----- nvinfo : EIATTR_REG_RECONFIG
	.align		4
.L_1454:
        /*1160*/ 	.byte	0x01, 0x54
	.zero		2


	//----- nvinfo : EIATTR_SYSCALL_OFFSETS
	.align		4
        /*1164*/ 	.byte	0x04, 0x46
        /*1166*/ 	.short	(.L_1456 - .L_1455)


	//   ....[0]....
.L_1455:
        /*1168*/ 	.word	0x00001c90


	//   ....[1]....
        /*116c*/ 	.word	0x00001de0


	//   ....[2]....
        /*1170*/ 	.word	0x00005a30


	//   ....[3]....
        /*1174*/ 	.word	0x00005fa0


	//   ....[4]....
        /*1178*/ 	.word	0x00014770


	//   ....[5]....
        /*117c*/ 	.word	0x00014900


	//   ....[6]....
        /*1180*/ 	.word	0x00014a50


	//   ....[7]....
        /*1184*/ 	.word	0x00014ba0


	//   ....[8]....
        /*1188*/ 	.word	0x000161e0


	//----- nvinfo : EIATTR_MBARRIER_INSTR_OFFSETS
	.align		4
.L_1456:
        /*118c*/ 	.byte	0x04, 0x39
        /*118e*/ 	.short	(.L_1458 - .L_1457)


	//   ....[0]....
.L_1457:
        /*1190*/ 	.word	0x00000250
        /*1194*/ 	.word	0x000000ff
        /*1198*/ 	.word	0x00013200
        /*119c*/ 	.short	0x0100
        /*119e*/ 	.byte	0x08
	.zero		1


	//   ....[1]....
        /*11a0*/ 	.word	0x00000260
        /*11a4*/ 	.word	0x000000ff
        /*11a8*/ 	.word	0x00013220
        /*11ac*/ 	.short	0x0100
        /*11ae*/ 	.byte	0x08
	.zero		1


	//   ....[2]....
        /*11b0*/ 	.word	0x00000350
        /*11b4*/ 	.word	0x000000ff
        /*11b8*/ 	.word	0x00013230
        /*11bc*/ 	.short	0x0100
        /*11be*/ 	.byte	0x08
	.zero		1


	//   ....[3]....
        /*11c0*/ 	.word	0x00000360
        /*11c4*/ 	.word	0x000000ff
        /*11c8*/ 	.word	0x00013240
        /*11cc*/ 	.short	0x0100
        /*11ce*/ 	.byte	0x08
	.zero		1


	//   ....[4]....
        /*11d0*/ 	.word	0x00000370
        /*11d4*/ 	.word	0x000000ff
        /*11d8*/ 	.word	0x00013238
        /*11dc*/ 	.short	0x0100
        /*11de*/ 	.byte	0x08
	.zero		1


	//   ....[5]....
        /*11e0*/ 	.word	0x00000380
        /*11e4*/ 	.word	0x000000ff
        /*11e8*/ 	.word	0x00013248
        /*11ec*/ 	.short	0x0100
        /*11ee*/ 	.byte	0x08
	.zero		1


	//   ....[6]....
        /*11f0*/ 	.word	0x000004b0
        /*11f4*/ 	.word	0x000000ff
        /*11f8*/ 	.word	0x00013250
        /*11fc*/ 	.short	0x0100
        /*11fe*/ 	.byte	0x08
	.zero		1


	//   ....[7]....
        /*1200*/ 	.word	0x000004c0
        /*1204*/ 	.word	0x000000ff
        /*1208*/ 	.word	0x00013260
        /*120c*/ 	.short	0x0100
        /*120e*/ 	.byte	0x08
	.zero		1


	//   ....[8]....
        /*1210*/ 	.word	0x000004d0
        /*1214*/ 	.word	0x000000ff
        /*1218*/ 	.word	0x00013258
        /*121c*/ 	.short	0x0100
        /*121e*/ 	.byte	0x08
	.zero		1


	//   ....[9]....
        /*1220*/ 	.word	0x000004e0
        /*1224*/ 	.word	0x000000ff
        /*1228*/ 	.word	0x00013268
        /*122c*/ 	.short	0x0100
        /*122e*/ 	.byte	0x08
	.zero		1


	//   ....[10]....
        /*1230*/ 	.word	0x000005d0
        /*1234*/ 	.word	0x000000ff
        /*1238*/ 	.word	0x00013270
        /*123c*/ 	.short	0x0100
        /*123e*/ 	.byte	0x06
	.zero		1


	//   ....[11]....
        /*1240*/ 	.word	0x000005e0
        /*1244*/ 	.word	0x000000ff
        /*1248*/ 	.word	0x00013280
        /*124c*/ 	.short	0x0100
        /*124e*/ 	.byte	0x06
	.zero		1


	//   ....[12]....
        /*1250*/ 	.word	0x000005f0
        /*1254*/ 	.word	0x000000ff
        /*1258*/ 	.word	0x00013278
        /*125c*/ 	.short	0x0100
        /*125e*/ 	.byte	0x06
	.zero		1


	//   ....[13]....
        /*1260*/ 	.word	0x00000600
        /*1264*/ 	.word	0x000000ff
        /*1268*/ 	.word	0x00013288
        /*126c*/ 	.short	0x0100
        /*126e*/ 	.byte	0x06
	.zero		1


	//   ....[14]....
        /*1270*/ 	.word	0x00000730
        /*1274*/ 	.word	0x000000ff
        /*1278*/ 	.word	0x00013290
        /*127c*/ 	.short	0x0100
        /*127e*/ 	.byte	0x08
	.zero		1


	//   ....[15]....
        /*1280*/ 	.word	0x00000740
        /*1284*/ 	.word	0x000000ff
        /*1288*/ 	.word	0x000132a0
        /*128c*/ 	.short	0x0100
        /*128e*/ 	.byte	0x08
	.zero		1


	//   ....[16]....
        /*1290*/ 	.word	0x00000750
        /*1294*/ 	.word	0x000000ff
        /*1298*/ 	.word	0x00013298
        /*129c*/ 	.short	0x0100
        /*129e*/ 	.byte	0x08
	.zero		1


	//   ....[17]....
        /*12a0*/ 	.word	0x00000760
        /*12a4*/ 	.word	0x000000ff
        /*12a8*/ 	.word	0x000132a8
        /*12ac*/ 	.short	0x0100
        /*12ae*/ 	.byte	0x08
	.zero		1


	//   ....[18]....
        /*12b0*/ 	.word	0x000008a0
        /*12b4*/ 	.word	0x000000ff
        /*12b8*/ 	.word	0x000132b0
        /*12bc*/ 	.short	0x0100
        /*12be*/ 	.byte	0x08
	.zero		1


	//   ....[19]....
        /*12c0*/ 	.word	0x000008b0
        /*12c4*/ 	.word	0x000000ff
        /*12c8*/ 	.word	0x000132c0
        /*12cc*/ 	.short	0x0100
        /*12ce*/ 	.byte	0x08
	.zero		1


	//   ....[20]....
        /*12d0*/ 	.word	0x000008c0
        /*12d4*/ 	.word	0x000000ff
        /*12d8*/ 	.word	0x000132b8
        /*12dc*/ 	.short	0x0100
        /*12de*/ 	.byte	0x08
	.zero		1


	//   ....[21]....
        /*12e0*/ 	.word	0x000008d0
        /*12e4*/ 	.word	0x000000ff
        /*12e8*/ 	.word	0x000132c8
        /*12ec*/ 	.short	0x0100
        /*12ee*/ 	.byte	0x08
	.zero		1


	//   ....[22]....
        /*12f0*/ 	.word	0x000029b0
        /*12f4*/ 	.word	0x00000043
        /*12f8*/ 	.word	0x00013290
        /*12fc*/ 	.short	0x010a
        /*12fe*/ 	.byte	0x3f
	.zero		1


	//   ....[23]....
        /*1300*/ 	.word	0x00003bf0
        /*1304*/ 	.word	0x00000043
        /*1308*/ 	.word	0x00013290
        /*130c*/ 	.short	0x010a
        /*130e*/ 	.byte	0x3f
	.zero		1


	//   ....[24]....
        /*1310*/ 	.word	0x00004c50
        /*1314*/ 	.word	0x00000043
        /*1318*/ 	.word	0x00013290
        /*131c*/ 	.short	0x010a
        /*131e*/ 	.byte	0x3f
	.zero		1


	//   ....[25]....
        /*1320*/ 	.word	0x00004ff0
        /*1324*/ 	.word	0x00000004
        /*1328*/ 	.word	0x00000000
        /*132c*/ 	.short	0x0101
        /*132e*/ 	.byte	0x3f
	.zero		1


	//   ....[26]....
        /*1330*/ 	.word	0x00005030
        /*1334*/ 	.word	0x00000043
        /*1338*/ 	.word	0x000132b0
        /*133c*/ 	.short	0x010a
        /*133e*/ 	.byte	0x3f
	.zero		1


	//   ....[27]....
        /*1340*/ 	.word	0x00005380
        /*1344*/ 	.word	0x00000043
        /*1348*/ 	.word	0x00000000
        /*134c*/ 	.short	0x0101
        /*134e*/ 	.byte	0x3f
	.zero		1


	//   ....[28]....
        /*1350*/ 	.word	0x00005d00
        /*1354*/ 	.word	0x00000012
        /*1358*/ 	.word	0x00013200
        /*135c*/ 	.short	0x010a
        /*135e*/ 	.byte	0x3f
	.zero		1


	//   ....[29]....
        /*1360*/ 	.word	0x00005d50
        /*1364*/ 	.word	0x00000012
        /*1368*/ 	.word	0x00013200
        /*136c*/ 	.short	0x010a
        /*136e*/ 	.byte	0x3f
	.zero		1


	//   ....[30]....
        /*1370*/ 	.word	0x00006300
        /*1374*/ 	.word	0x00000012
        /*1378*/ 	.word	0x00013200
        /*137c*/ 	.short	0x010a
        /*137e*/ 	.byte	0x3f
	.zero		1


	//   ....[31]....
        /*1380*/ 	.word	0x00007590
        /*1384*/ 	.word	0x00000012
        /*1388*/ 	.word	0x00013200
        /*138c*/ 	.short	0x010a
        /*138e*/ 	.byte	0x3f
	.zero		1


	//   ....[32]....
        /*1390*/ 	.word	0x00008720
        /*1394*/ 	.word	0x00000000
        /*1398*/ 	.word	0x00013230
        /*139c*/ 	.short	0x010a
        /*139e*/ 	.byte	0x3f
	.zero		1


	//   ....[33]....
        /*13a0*/ 	.word	0x000087b0
        /*13a4*/ 	.word	0x00000000
        /*13a8*/ 	.word	0x00013230
        /*13ac*/ 	.short	0x010a
        /*13ae*/ 	.byte	0x3f
	.zero		1


	//   ....[34]....
        /*13b0*/ 	.word	0x0000af40
        /*13b4*/ 	.word	0x00000000
        /*13b8*/ 	.word	0x00000000
        /*13bc*/ 	.short	0x0101
        /*13be*/ 	.byte	0x3f
	.zero		1


	//   ....[35]....
        /*13c0*/ 	.word	0x0000bb80
        /*13c4*/ 	.word	0x0000000d
        /*13c8*/ 	.word	0x00013230
        /*13cc*/ 	.short	0x010a
        /*13ce*/ 	.byte	0x3f
	.zero		1


	//   ....[36]....
        /*13d0*/ 	.word	0x0000bc00
        /*13d4*/ 	.word	0x0000000d
        /*13d8*/ 	.word	0x00013230
        /*13dc*/ 	.short	0x010a
        /*13de*/ 	.byte	0x3f
	.zero		1


	//   ....[37]....
        /*13e0*/ 	.word	0x0000c1c0
        /*13e4*/ 	.word	0x0000000e
        /*13e8*/ 	.word	0x00013250
        /*13ec*/ 	.short	0x010a
        /*13ee*/ 	.byte	0x3f
	.zero		1


	//   ....[38]....
        /*13f0*/ 	.word	0x0000c210
        /*13f4*/ 	.word	0x0000000e
        /*13f8*/ 	.word	0x00013250
        /*13fc*/ 	.short	0x010a
        /*13fe*/ 	.byte	0x3f
	.zero		1


	//   ....[39]....
        /*1400*/ 	.word	0x0000cc60
        /*1404*/ 	.word	0x00000084
        /*1408*/ 	.word	0x00000000
        /*140c*/ 	.short	0x0101
        /*140e*/ 	.byte	0x3f
	.zero		1


	//   ....[40]....
        /*1410*/ 	.word	0x0000e530
        /*1414*/ 	.word	0x0000000e
        /*1418*/ 	.word	0x00000000
        /*141c*/ 	.short	0x0101
        /*141e*/ 	.byte	0x3f
	.zero		1


	//   ....[41]....
        /*1420*/ 	.word	0x0000ea60
        /*1424*/ 	.word	0x00000008
        /*1428*/ 	.word	0x00013250
        /*142c*/ 	.short	0x010a
        /*142e*/ 	.byte	0x3f
	.zero		1


	//   ....[42]....
        /*1430*/ 	.word	0x0000eab0
        /*1434*/ 	.word	0x00000008
        /*1438*/ 	.word	0x00013250
        /*143c*/ 	.short	0x010a
        /*143e*/ 	.byte	0x3f
	.zero		1


	//   ....[43]....
        /*1440*/ 	.word	0x0000f2c0
        /*1444*/ 	.word	0x00000002
        /*1448*/ 	.word	0x00000000
        /*144c*/ 	.short	0x0101
        /*144e*/ 	.byte	0x3f
	.zero		1


	//   ....[44]....
        /*1450*/ 	.word	0x000109c0
        /*1454*/ 	.word	0x00000000
        /*1458*/ 	.word	0x00000000
        /*145c*/ 	.short	0x0101
        /*145e*/ 	.byte	0x3f
	.zero		1


	//   ....[45]....
        /*1460*/ 	.word	0x00010eb0
        /*1464*/ 	.word	0x00000004
        /*1468*/ 	.word	0x00000000
        /*146c*/ 	.short	0x0101
        /*146e*/ 	.byte	0x3f
	.zero		1


	//   ....[46]....
        /*1470*/ 	.word	0x000136b0
        /*1474*/ 	.word	0x00000011
        /*1478*/ 	.word	0x00013220
        /*147c*/ 	.short	0x010a
        /*147e*/ 	.byte	0x3f
	.zero		1


	//   ....[47]....
        /*1480*/ 	.word	0x00013780
        /*1484*/ 	.word	0x00000006
        /*1488*/ 	.word	0x000132a0
        /*148c*/ 	.short	0x010a
        /*148e*/ 	.byte	0x3f
	.zero		1


	//   ....[48]....
        /*1490*/ 	.word	0x000139c0
        /*1494*/ 	.word	0x00000006
        /*1498*/ 	.word	0x000132c0
        /*149c*/ 	.short	0x010a
        /*149e*/ 	.byte	0x3f
	.zero		1


	//   ....[49]....
        /*14a0*/ 	.word	0x00013d70
        /*14a4*/ 	.word	0x00000006
        /*14a8*/ 	.word	0x000132a0
        /*14ac*/ 	.short	0x010a
        /*14ae*/ 	.byte	0x3f
	.zero		1


	//   ....[50]....
        /*14b0*/ 	.word	0x00013fa0
        /*14b4*/ 	.word	0x00000006
        /*14b8*/ 	.word	0x000132c0
        /*14bc*/ 	.short	0x010a
        /*14be*/ 	.byte	0x3f
	.zero		1


	//   ....[51]....
        /*14c0*/ 	.word	0x000151e0
        /*14c4*/ 	.word	0x00000004
        /*14c8*/ 	.word	0x00013280
        /*14cc*/ 	.short	0x010a
        /*14ce*/ 	.byte	0x3f
	.zero		1


	//   ....[52]....
        /*14d0*/ 	.word	0x00015880
        /*14d4*/ 	.word	0x00000004
        /*14d8*/ 	.word	0x00013270
        /*14dc*/ 	.short	0x0107
        /*14de*/ 	.byte	0x3f
	.zero		1


	//   ....[53]....
        /*14e0*/ 	.word	0x00015940
        /*14e4*/ 	.word	0x00000004
        /*14e8*/ 	.word	0x00013270
        /*14ec*/ 	.short	0x0101
        /*14ee*/ 	.byte	0x3f
	.zero		1


	//   ....[54]....
        /*14f0*/ 	.word	0x00015990
        /*14f4*/ 	.word	0x00000004
        /*14f8*/ 	.word	0x00013240
        /*14fc*/ 	.short	0x010a
        /*14fe*/ 	.byte	0x3f
	.zero		1


	//   ....[55]....
        /*1500*/ 	.word	0x00015ed0
        /*1504*/ 	.word	0x00000004
        /*1508*/ 	.word	0x00013230
        /*150c*/ 	.short	0x0107
        /*150e*/ 	.byte	0x3f
	.zero		1


	//   ....[56]....
        /*1510*/ 	.word	0x00015fb0
        /*1514*/ 	.word	0x00000004
        /*1518*/ 	.word	0x00013230
        /*151c*/ 	.short	0x0101
        /*151e*/ 	.byte	0x3f
	.zero		1


	//   ....[57]....
        /*1520*/ 	.word	0x000169e0
        /*1524*/ 	.word	0x00000011
        /*1528*/ 	.word	0x00013200
        /*152c*/ 	.short	0x0107
        /*152e*/ 	.byte	0x3f
	.zero		1


	//   ....[58]....
        /*1530*/ 	.word	0x00016ad0
        /*1534*/ 	.word	0x00000011
        /*1538*/ 	.word	0x00013200
        /*153c*/ 	.short	0x0101
        /*153e*/ 	.byte	0x3f
	.zero		1


	//   ....[59]....
        /*1540*/ 	.word	0x00016af0
        /*1544*/ 	.word	0x00000011
        /*1548*/ 	.word	0x00013220
        /*154c*/ 	.short	0x010a
        /*154e*/ 	.byte	0x3f
	.zero		1


	//   ....[60]....
        /*1550*/ 	.word	0x00017080
        /*1554*/ 	.word	0x00000006
        /*1558*/ 	.word	0x00013280
        /*155c*/ 	.short	0x010a
        /*155e*/ 	.byte	0x3f
	.zero		1


	//   ....[61]....
        /*1560*/ 	.word	0x00017590
        /*1564*/ 	.word	0x00000006
        /*1568*/ 	.word	0x00013270
        /*156c*/ 	.short	0x0107
        /*156e*/ 	.byte	0x3f
	.zero		1


	//   ....[62]....
        /*1570*/ 	.word	0x00017650
        /*1574*/ 	.word	0x00000006
        /*1578*/ 	.word	0x00013270
        /*157c*/ 	.short	0x0101
        /*157e*/ 	.byte	0x3f
	.zero		1


	//   ....[63]....
        /*1580*/ 	.word	0x000176a0
        /*1584*/ 	.word	0x00000006
        /*1588*/ 	.word	0x00013240
        /*158c*/ 	.short	0x010a
        /*158e*/ 	.byte	0x3f
	.zero		1


	//   ....[64]....
        /*1590*/ 	.word	0x00017ae0
        /*1594*/ 	.word	0x00000006
        /*1598*/ 	.word	0x00013230
        /*159c*/ 	.short	0x0107
        /*159e*/ 	.byte	0x3f
	.zero		1


	//   ....[65]....
        /*15a0*/ 	.word	0x00017bb0
        /*15a4*/ 	.word	0x00000006
        /*15a8*/ 	.word	0x00013230
        /*15ac*/ 	.short	0x0101
        /*15ae*/ 	.byte	0x3f
	.zero		1


	//   ....[66]....
        /*15b0*/ 	.word	0x00017c30
        /*15b4*/ 	.word	0x00000002
        /*15b8*/ 	.word	0x00013270
        /*15bc*/ 	.short	0x010a
        /*15be*/ 	.byte	0x3f
	.zero		1


	//   ....[67]....
        /*15c0*/ 	.word	0x00017cc0
        /*15c4*/ 	.word	0x00000002
        /*15c8*/ 	.word	0x00013260
        /*15cc*/ 	.short	0x010a
        /*15ce*/ 	.byte	0x3f
	.zero		1


	//   ....[68]....
        /*15d0*/ 	.word	0x000180f0
        /*15d4*/ 	.word	0x00000002
        /*15d8*/ 	.word	0x00013250
        /*15dc*/ 	.short	0x0101
        /*15de*/ 	.byte	0x3f
	.zero		1


	//   ....[69]....
        /*15e0*/ 	.word	0x00018180
        /*15e4*/ 	.word	0x00000002
        /*15e8*/ 	.word	0x00000000
        /*15ec*/ 	.short	0x0101
        /*15ee*/ 	.byte	0x3f
	.zero		1


	//   ....[70]....
        /*15f0*/ 	.word	0x00018360
        /*15f4*/ 	.word	0x00000000
        /*15f8*/ 	.word	0x00013270
        /*15fc*/ 	.short	0x010a
        /*15fe*/ 	.byte	0x3f
	.zero		1


	//   ....[71]....
        /*1600*/ 	.word	0x000183f0
        /*1604*/ 	.word	0x00000000
        /*1608*/ 	.word	0x00013260
        /*160c*/ 	.short	0x010a
        /*160e*/ 	.byte	0x3f
	.zero		1


	//   ....[72]....
        /*1610*/ 	.word	0x00018840
        /*1614*/ 	.word	0x00000000
        /*1618*/ 	.word	0x00013250
        /*161c*/ 	.short	0x0101
        /*161e*/ 	.byte	0x3f
	.zero		1


	//   ....[73]....
        /*1620*/ 	.word	0x000188c0
        /*1624*/ 	.word	0x00000000
        /*1628*/ 	.word	0x00000000
        /*162c*/ 	.short	0x0101
        /*162e*/ 	.byte	0x3f
	.zero		1


	//   ....[74]....
        /*1630*/ 	.word	0x00019660
        /*1634*/ 	.word	0x00000005
        /*1638*/ 	.word	0x00013220
        /*163c*/ 	.short	0x010a
        /*163e*/ 	.byte	0x3f
	.zero		1


	//   ....[75]....
        /*1640*/ 	.word	0x000197f0
        /*1644*/ 	.word	0x00000004
        /*1648*/ 	.word	0x00013240
        /*164c*/ 	.short	0x010a
        /*164e*/ 	.byte	0x3f
	.zero		1


	//   ....[76]....
        /*1650*/ 	.word	0x000198a0
        /*1654*/ 	.word	0x00000005
        /*1658*/ 	.word	0x00013240
        /*165c*/ 	.short	0x010a
        /*165e*/ 	.byte	0x3f
	.zero		1


	//   ....[77]....
        /*1660*/ 	.word	0x000198e0
        /*1664*/ 	.word	0x00000004
        /*1668*/ 	.word	0x00013260
        /*166c*/ 	.short	0x010a
        /*166e*/ 	.byte	0x3f
	.zero		1


	//   ....[78]....
        /*1670*/ 	.word	0x00019920
        /*1674*/ 	.word	0x00000005
        /*1678*/ 	.word	0x00013260
        /*167c*/ 	.short	0x010a
        /*167e*/ 	.byte	0x3f
	.zero		1


	//   ....[79]....
        /*1680*/ 	.word	0x00019960
        /*1684*/ 	.word	0x00000004
        /*1688*/ 	.word	0x00013280
        /*168c*/ 	.short	0x010a
        /*168e*/ 	.byte	0x3f
	.zero		1


	//   ....[80]....
        /*1690*/ 	.word	0x000199a0
        /*1694*/ 	.word	0x00000005
        /*1698*/ 	.word	0x00013280
        /*169c*/ 	.short	0x010a
        /*169e*/ 	.byte	0x3f
	.zero		1


	//   ....[81]....
        /*16a0*/ 	.word	0x00019a00
        /*16a4*/ 	.word	0x00000043
        /*16a8*/ 	.word	0x00013290
        /*16ac*/ 	.short	0x010a
        /*16ae*/ 	.byte	0x3f
	.zero		1


	//   ....[82]....
        /*16b0*/ 	.word	0x00019b60
        /*16b4*/ 	.word	0x00000043
        /*16b8*/ 	.word	0x00013290
        /*16bc*/ 	.short	0x010a
        /*16be*/ 	.byte	0x3f
	.zero		1


	//   ....[83]....
        /*16c0*/ 	.word	0x00019cd0
        /*16c4*/ 	.word	0x00000043
        /*16c8*/ 	.word	0x00013290
        /*16cc*/ 	.short	0x010a
        /*16ce*/ 	.byte	0x3f
	.zero		1


	//   ....[84]....
        /*16d0*/ 	.word	0x00019e30
        /*16d4*/ 	.word	0x00000043
        /*16d8*/ 	.word	0x000132b0
        /*16dc*/ 	.short	0x010a
        /*16de*/ 	.byte	0x3f
	.zero		1


	//   ....[85]....
        /*16e0*/ 	.word	0x0001a040
        /*16e4*/ 	.word	0x00000012
        /*16e8*/ 	.word	0x00013200
        /*16ec*/ 	.short	0x010a
        /*16ee*/ 	.byte	0x3f
	.zero		1


	//   ....[86]....
        /*16f0*/ 	.word	0x0001a250
        /*16f4*/ 	.word	0x00000012
        /*16f8*/ 	.word	0x00013200
        /*16fc*/ 	.short	0x010a
        /*16fe*/ 	.byte	0x3f
	.zero		1


	//   ....[87]....
        /*1700*/ 	.word	0x0001a2a0
        /*1704*/ 	.word	0x00000000
        /*1708*/ 	.word	0x00013230
        /*170c*/ 	.short	0x010a
        /*170e*/ 	.byte	0x3f
	.zero		1


	//   ....[88]....
        /*1710*/ 	.word	0x0001a2f0
        /*1714*/ 	.word	0x0000000d
        /*1718*/ 	.word	0x00013230
        /*171c*/ 	.short	0x010a
        /*171e*/ 	.byte	0x3f
	.zero		1


	//   ....[89]....
        /*1720*/ 	.word	0x0001a340
        /*1724*/ 	.word	0x0000000e
        /*1728*/ 	.word	0x00013250
        /*172c*/ 	.short	0x010a
        /*172e*/ 	.byte	0x3f
	.zero		1


	//   ....[90]....
        /*1730*/ 	.word	0x0001a390
        /*1734*/ 	.word	0x00000008
        /*1738*/ 	.word	0x00013250
        /*173c*/ 	.short	0x010a
        /*173e*/ 	.byte	0x3f
	.zero		1


	//   ....[91]....
        /*1740*/ 	.word	0x0001a530
        /*1744*/ 	.word	0x00000011
        /*1748*/ 	.word	0x00013220
        /*174c*/ 	.short	0x010a
        /*174e*/ 	.byte	0x3f
	.zero		1


	//   ....[92]....
        /*1750*/ 	.word	0x0001a580
        /*1754*/ 	.word	0x00000006
        /*1758*/ 	.word	0x000132a0
        /*175c*/ 	.short	0x010a
        /*175e*/ 	.byte	0x3f
	.zero		1


	//   ....[93]....
        /*1760*/ 	.word	0x0001a5d0
        /*1764*/ 	.word	0x00000006
        /*1768*/ 	.word	0x000132c0
        /*176c*/ 	.short	0x010a
        /*176e*/ 	.byte	0x3f
	.zero		1


	//   ....[94]....
        /*1770*/ 	.word	0x0001a620
        /*1774*/ 	.word	0x00000006
        /*1778*/ 	.word	0x000132a0
        /*177c*/ 	.short	0x010a
        /*177e*/ 	.byte	0x3f
	.zero		1


	//   ....[95]....
        /*1780*/ 	.word	0x0001a670
        /*1784*/ 	.word	0x00000006
        /*1788*/ 	.word	0x000132c0
        /*178c*/ 	.short	0x010a
        /*178e*/ 	.byte	0x3f
	.zero		1


	//   ....[96]....
        /*1790*/ 	.word	0x0001a7a0
        /*1794*/ 	.word	0x00000004
        /*1798*/ 	.word	0x00013280
        /*179c*/ 	.short	0x010a
        /*179e*/ 	.byte	0x3f
	.zero		1


	//   ....[97]....
        /*17a0*/ 	.word	0x0001aed0
        /*17a4*/ 	.word	0x00000004
        /*17a8*/ 	.word	0x00013240
        /*17ac*/ 	.short	0x010a
        /*17ae*/ 	.byte	0x3f
	.zero		1


	//   ....[98]....
        /*17b0*/ 	.word	0x0001bc90
        /*17b4*/ 	.word	0x00000011
        /*17b8*/ 	.word	0x00013220
        /*17bc*/ 	.short	0x010a
        /*17be*/ 	.byte	0x3f
	.zero		1


	//   ....[99]....
        /*17c0*/ 	.word	0x0001bcf0
        /*17c4*/ 	.word	0x00000006
        /*17c8*/ 	.word	0x00013280
        /*17cc*/ 	.short	0x010a
        /*17ce*/ 	.byte	0x3f
	.zero		1


	//   ....[100]....
        /*17d0*/ 	.word	0x0001c3c0
        /*17d4*/ 	.word	0x00000006
        /*17d8*/ 	.word	0x00013240
        /*17dc*/ 	.short	0x010a
        /*17de*/ 	.byte	0x3f
	.zero		1


	//   ....[101]....
        /*17e0*/ 	.word	0x0001c980
        /*17e4*/ 	.word	0x00000002
        /*17e8*/ 	.word	0x00013270
        /*17ec*/ 	.short	0x010a
        /*17ee*/ 	.byte	0x3f
	.zero		1


	//   ....[102]....
        /*17f0*/ 	.word	0x0001c9d0
        /*17f4*/ 	.word	0x00000002
        /*17f8*/ 	.word	0x00013260
        /*17fc*/ 	.short	0x010a
        /*17fe*/ 	.byte	0x3f
	.zero		1


	//   ....[103]....
        /*1800*/ 	.word	0x0001ca20
        /*1804*/ 	.word	0x00000000
        /*1808*/ 	.word	0x00013270
        /*180c*/ 	.short	0x010a
        /*180e*/ 	.byte	0x3f
	.zero		1


	//   ....[104]....
        /*1810*/ 	.word	0x0001ca70
        /*1814*/ 	.word	0x00000000
        /*1818*/ 	.word	0x00013260
        /*181c*/ 	.short	0x010a
        /*181e*/ 	.byte	0x3f
	.zero		1


	//   ....[105]....
        /*1820*/ 	.word	0x0001d590
        /*1824*/ 	.word	0x00000005
        /*1828*/ 	.word	0x00013220
        /*182c*/ 	.short	0x010a
        /*182e*/ 	.byte	0x3f
	.zero		1


	//   ....[106]....
        /*1830*/ 	.word	0x0001d730
        /*1834*/ 	.word	0x00000004
        /*1838*/ 	.word	0x00013240
        /*183c*/ 	.short	0x010a
        /*183e*/ 	.byte	0x3f
	.zero		1


	//   ....[107]....
        /*1840*/ 	.word	0x0001d780
        /*1844*/ 	.word	0x00000005
        /*1848*/ 	.word	0x00013240
        /*184c*/ 	.short	0x010a
        /*184e*/ 	.byte	0x3f
	.zero		1


	//   ....[108]....
        /*1850*/ 	.word	0x0001d7d0
        /*1854*/ 	.word	0x00000004
        /*1858*/ 	.word	0x00013260
        /*185c*/ 	.short	0x010a
        /*185e*/ 	.byte	0x3f
	.zero		1


	//   ....[109]....
        /*1860*/ 	.word	0x0001d820
        /*1864*/ 	.word	0x00000005
        /*1868*/ 	.word	0x00013260
        /*186c*/ 	.short	0x010a
        /*186e*/ 	.byte	0x3f
	.zero		1


	//   ....[110]....
        /*1870*/ 	.word	0x0001d870
        /*1874*/ 	.word	0x00000004
        /*1878*/ 	.word	0x00013280
        /*187c*/ 	.short	0x010a
        /*187e*/ 	.byte	0x3f
	.zero		1


	//----- nvinfo : EIATTR_NUM_MBARRIERS
	.align		4
.L_1458:
        /*1880*/ 	.byte	0x03, 0x38
        /*1882*/ 	.short	0x0016


	//----- nvinfo : EIATTR_EXIT_INSTR_OFFSETS
	.align		4
        /*1884*/ 	.byte	0x04, 0x1c
        /*1886*/ 	.short	(.L_1460 - .L_1459)


	//   ....[0]....
.L_1459:
        /*1888*/ 	.word	0x000199f0


	//----- nvinfo : EIATTR_MAX_THREADS
	.align		4
.L_1460:
        /*188c*/ 	.byte	0x04, 0x05
        /*188e*/ 	.short	(.L_1462 - .L_1461)
.L_1461:
        /*1890*/ 	.word	0x00000200
        /*1894*/ 	.word	0x00000001
        /*1898*/ 	.word	0x00000001


	//----- nvinfo : EIATTR_CRS_STACK_SIZE
	.align		4
.L_1462:
        /*189c*/ 	.byte	0x04, 0x1e
        /*189e*/ 	.short	(.L_1464 - .L_1463)
.L_1463:
        /*18a0*/ 	.word	0x00000000


	//----- nvinfo : EIATTR_CBANK_PARAM_SIZE
	.align		4
.L_1464:
        /*18a4*/ 	.byte	0x03, 0x19
        /*18a6*/ 	.short	0x0af0


	//----- nvinfo : EIATTR_PARAM_CBANK
	.align		4
        /*18a8*/ 	.byte	0x04, 0x0a
        /*18aa*/ 	.short	(.L_1466 - .L_1465)
	.align		4
.L_1465:
        /*18ac*/ 	.word	index@(.nv.constant0._ZN7cutlass13device_kernelIN5flash11enable_sm90INS1_16FlashAttnFwdSm90INS1_25CollectiveMainloopFwdSm90ILi2EN4cute5tupleIJNS5_1CILi1EEES8_S8_EEENS6_IJNS7_ILi192EEENS7_ILi160EEENS7_ILi64EEEEEELi64ENS_12float_e4m3_tEfNS_4arch4Sm90ELb0ELb0ELb1ELb1ELb1ELb1ELb0ELb1ELb1ELb1ELb1ELb0EEENS1_21CollectiveEpilogueFwdINS6_IJSA_SC_SB_EEES9_NS_10bfloat16_tESG_Li384ELb1ELb1ELb1ELb1EEENS1_36VarlenDynamicPersistentTileSchedulerILi192ELi160ELi384ELi128ELb1ELb1ELb1ELb0ELb1ELb1EEEEEEEEEvNT_6ParamsE)
        /*18b0*/ 	.short	0x0210
        /*18b2*/ 	.short	0x0af0


	//----- nvinfo : EIATTR_SW_WAR
	.align		4
.L_1466:
        /*18b4*/ 	.byte	0x04, 0x36
        /*18b6*/ 	.short	(.L_1468 - .L_1467)
.L_1467:
        /*18b8*/ 	.word	0x00000008
.L_1468:


//--------------------- .nv.info._ZN7cutlass13device_kernelIN5flash11enable_sm90INS1_16FlashAttnFwdSm90INS1_25CollectiveMainloopFwdSm90ILi2EN4cute5tupleIJNS5_1CILi1EEES8_S8_EEENS6_IJNS7_ILi192EEENS7_ILi160EEENS7_ILi64EEEEEELi64ENS_12float_e4m3_tEfNS_4arch4Sm90ELb0ELb1ELb1ELb0ELb1ELb0ELb0ELb1ELb1ELb1ELb1ELb0EEENS1_21CollectiveEpilogueFwdINS6_IJSA_SC_SB_EEES9_NS_10bfloat16_tESG_Li384ELb0ELb1ELb1ELb1EEENS1_19SingleTileSchedulerILb0ELb1ELb1ELi192EEEEEEEEEvNT_6ParamsE --------------------------
	.section	.nv.info._ZN7cutlass13device_kernelIN5flash11enable_sm90INS1_16FlashAttnFwdSm90INS1_25CollectiveMainloopFwdSm90ILi2EN4cute5tupleIJNS5_1CILi1EEES8_S8_EEENS6_IJNS7_ILi192EEENS7_ILi160EEENS7_ILi64EEEEEELi64ENS_12float_e4m3_tEfNS_4arch4Sm90ELb0ELb1ELb1ELb0ELb1ELb0ELb0ELb1ELb1ELb1ELb1ELb0EEENS1_21CollectiveEpilogueFwdINS6_IJSA_SC_SB_EEES9_NS_10bfloat16_tESG_Li384ELb0ELb1ELb1ELb1EEENS1_19SingleTileSchedulerILb0ELb1ELb1ELi192EEEEEEEEEvNT_6ParamsE,"",@"SHT_CUDA_INFO"
	.sectionflags	@""
	.align	4


	//----- nvinfo : EIATTR_CUDA_API_VERSION
	.align		4
        /*0000*/ 	.byte	0x04, 0x37
        /*0002*/ 	.short	(.L_1470 - .L_1469)
.L_1469:
        /*0004*/ 	.word	0x00000082


	//----- nvinfo : EIATTR_KPARAM_INFO
	.align		4
.L_1470:
        /*0008*/ 	.byte	0x04, 0x17
        /*000a*/ 	.short	(.L_1472 - .L_1471)
.L_1471:
        /*000c*/ 	.word	0x00000000
        /*0010*/ 	.short	0x0000
        /*0012*/ 	.short	0x0070
        /*0014*/ 	.byte	0x00, 0xf0, 0x01, 0x28


	//----- nvinfo : EIATTR_SPARSE_MMA_MASK
	.align		4
.L_1472:
        /*0018*/ 	.byte	0x03, 0x50
        /*001a*/ 	.short	0x0000


	//----- nvinfo : EIATTR_MAXREG_COUNT
	.align		4
        /*001c*/ 	.byte	0x03, 0x1b
        /*001e*/ 	.short	0x0080


	//----- nvinfo : EIATTR_NUM_BARRIERS
	.align		4
        /*0020*/ 	.byte	0x02, 0x4c
        /*0022*/ 	.byte	0x09
	.zero		1


	//----- nvinfo : EIATTR_EXTERNS
	.align		4
        /*0024*/ 	.byte	0x04, 0x0f
        /*0026*/ 	.short	(.L_1474 - .L_1473)


	//   ....[0]....
	.align		4
.L_1473:
        /*0028*/ 	.word	index@(__assertfail)


	//----- nvinfo : EIATTR_ANNOTATIONS
	.align		4
.L_1474:
        /*002c*/ 	.byte	0x04, 0x55
        /*002e*/ 	.short	(.L_1476 - .L_1475)


	//   ....[0]....
.L_1475:
        /* <DEDUP_REMOVED lines=18> */


	//----- nvinfo : EIATTR_MERCURY_ISA_VERSION
	.align		4
.L_1476:
        /*0138*/ 	.byte	0x03, 0x5f
        /*013a*/ 	.short	0x0101


	//----- nvinfo : EIATTR_INT_WARP_WIDE_INSTR_OFFSETS
	.align		4
        /*013c*/ 	.byte	0x04, 0x31
        /*013e*/ 	.short	(.L_1478 - .L_1477)


	//   ....[0]....
.L_1477:
        /*0140*/ 	.word	0x000000c0


	//   ....[1]....
        /*0144*/ 	.word	0x000000d0


	//   ....[2]....
        /*0148*/ 	.word	0x00000170


	//----- nvinfo : EIATTR_COOP_GROUP_MASK_REGIDS
	.align		4
.L_1478:
        /*014c*/ 	.byte	0x04, 0x29
        /*014e*/ 	.short	(.L_1480 - .L_1479)


	//   ....[0]....
.L_1479:
        /*0150*/ 	.word	0xffffffff


	//   ....[1]....
        /*0154*/ 	.word	0xffffffff


	//   ....[2]....
        /*0158*/ 	.word	0xffffffff


	//   ....[3]....
        /*015c*/ 	.word	0xffffffff


	//   ....[4]....
        /*0160*/ 	.word	0xffffffff


	//   ....[5]....
        /*0164*/ 	.word	0xffffffff


	//   ....[6]....
        /*0168*/ 	.word	0xffffffff


	//   ....[7]....
        /*016c*/ 	.word	0xffffffff


	//   ....[8]....
        /*0170*/ 	.word	0xffffffff


	//   ....[9]....
        /*0174*/ 	.word	0xffffffff


	//   ....[10]....
        /*0178*/ 	.word	0xffffffff


	//   ....[11]....
        /*017c*/ 	.word	0xffffffff


	//   ....[12]....
        /*0180*/ 	.word	0xffffffff


	//   ....[13]....
        /*0184*/ 	.word	0xffffffff


	//   ....[14]....
        /*0188*/ 	.word	0xffffffff


	//   ....[15]....
        /*018c*/ 	.word	0xffffffff


	//   ....[16]....
        /*0190*/ 	.word	0xffffffff


	//   ....[17]....
        /*0194*/ 	.word	0xffffffff


	//   ....[18]....
        /*0198*/ 	.word	0xffffffff


	//   ....[19]....
        /*019c*/ 	.word	0xffffffff


	//   ....[20]....
        /*01a0*/ 	.word	0xffffffff


	//   ....[21]....
        /*01a4*/ 	.word	0xffffffff


	//   ....[22]....
        /*01a8*/ 	.word	0xffffffff


	//   ....[23]....
        /*01ac*/ 	.word	0xffffffff


	//   ....[24]....
        /*01b0*/ 	.word	0xffffffff


	//   ....[25]....
        /*01b4*/ 	.word	0xffffffff


	//   ....[26]....
        /*01b8*/ 	.word	0xffffffff


	//   ....[27]....
        /*01bc*/ 	.word	0xffffffff


	//   ....[28]....
        /*01c0*/ 	.word	0xffffffff


	//   ....[29]....
        /*01c4*/ 	.word	0xffffffff


	//   ....[30]....
        /*01c8*/ 	.word	0xffffffff


	//   ....[31]....
        /*01cc*/ 	.word	0xffffffff


	//   ....[32]....
        /*01d0*/ 	.word	0xffffffff


	//   ....[33]....
        /*01d4*/ 	.word	0xffffffff


	//   ....[34]....
        /*01d8*/ 	.word	0xffffffff


	//   ....[35]....
        /*01dc*/ 	.word	0xffffffff


	//   ....[36]....
        /*01e0*/ 	.word	0xffffffff


	//   ....[37]....
        /*01e4*/ 	.word	0xffffffff


	//   ....[38]....
        /*01e8*/ 	.word	0xffffffff


	//   ....[39]....
        /*01ec*/ 	.word	0xffffffff


	//   ....[40]....
        /*01f0*/ 	.word	0xffffffff


	//   ....[41]....
        /*01f4*/ 	.word	0xffffffff


	//   ....[42]....
        /*01f8*/ 	.word	0xffffffff


	//   ....[43]....
        /*01fc*/ 	.word	0xffffffff


	//   ....[44]....
        /*0200*/ 	.word	0xffffffff


	//   ....[45]....
        /*0204*/ 	.word	0xffffffff


	//   ....[46]....
        /*0208*/ 	.word	0xffffffff


	//   ....[47]....
        /*020c*/ 	.word	0xffffffff


	//   ....[48]....
        /*0210*/ 	.word	0xffffffff


	//   ....[49]....
        /*0214*/ 	.word	0xffffffff


	//   ....[50]....
        /*0218*/ 	.word	0xffffffff


	//   ....[51]....
        /*021c*/ 	.word	0xffffffff


	//   ....[52]....
        /*0220*/ 	.word	0xffffffff


	//   ....[53]....
        /*0224*/ 	.word	0xffffffff


	//   ....[54]....
        /*0228*/ 	.word	0xffffffff


	//   ....[55]....
        /*022c*/ 	.word	0xffffffff


	//   ....[56]....
        /*0230*/ 	.word	0xffffffff


	//   ....[57]....
        /*0234*/ 	.word	0xffffffff


	//   ....[58]....
        /*0238*/ 	.word	0xffffffff


	//   ....[59]....
        /*023c*/ 	.word	0xffffffff


	//   ....[60]....
        /*0240*/ 	.word	0xffffffff


	//   ....[61]....
        /*0244*/ 	.word	0xffffffff


	//   ....[62]....
        /*0248*/ 	.word	0xffffffff


	//   ....[63]....
        /*024c*/ 	.word	0xffffffff


	//   ....[64]....
        /*0250*/ 	.word	0xffffffff


	//   ....[65]....
        /*0254*/ 	.word	0xffffffff


	//   ....[66]....
        /*0258*/ 	.word	0xffffffff


	//   ....[67]....
        /*025c*/ 	.word	0xffffffff


	//   ....[68]....
        /*0260*/ 	.word	0xffffffff


	//   ....[69]....
        /*0264*/ 	.word	0xffffffff


	//   ....[70]....
        /*0268*/ 	.word	0xffffffff


	//   ....[71]....
        /*026c*/ 	.word	0xffffffff


	//   ....[72]....
        /*0270*/ 	.word	0xffffffff


	//   ....[73]....
        /*0274*/ 	.word	0xffffffff


	//   ....[74]....
        /*0278*/ 	.word	0xffffffff


	//   ....[75]....
        /*027c*/ 	.word	0xffffffff


	//   ....[76]....
        /*0280*/ 	.word	0xffffffff


	//   ....[77]....
        /*0284*/ 	.word	0xffffffff


	//   ....[78]....
        /*0288*/ 	.word	0xffffffff


	//   ....[79]....
        /*028c*/ 	.word	0xffffffff


	//   ....[80]....
        /*0290*/ 	.word	0xffffffff


	//   ....[81]....
        /*0294*/ 	.word	0xffffffff


	//   ....[82]....
        /*0298*/ 	.word	0xffffffff


	//   ....[83]....
        /*029c*/ 	.word	0xffffffff


	//   ....[84]....
        /*02a0*/ 	.word	0xffffffff


	//   ....[85]....
        /*02a4*/ 	.word	0xffffffff


	//   ....[86]....
        /*02a8*/ 	.word	0xffffffff


	//   ....[87]....
        /*02ac*/ 	.word	0xffffffff


	//   ....[88]....
        /*02b0*/ 	.word	0xffffffff


	//   ....[89]....
        /*02b4*/ 	.word	0xffffffff


	//   ....[90]....
        /*02b8*/ 	.word	0xffffffff


	//   ....[91]....
        /*02bc*/ 	.word	0xffffffff


	//   ....[92]....
        /*02c0*/ 	.word	0xffffffff


	//   ....[93]....
        /*02c4*/ 	.word	0xffffffff


	//   ....[94]....
        /*02c8*/ 	.word	0xffffffff


	//   ....[95]....
        /*02cc*/ 	.word	0xffffffff


	//   ....[96]....
        /*02d0*/ 	.word	0xffffffff


	//   ....[97]....
        /*02d4*/ 	.word	0xffffffff


	//   ....[98]....
        /*02d8*/ 	.word	0xffffffff


	//   ....[99]....
        /*02dc*/ 	.word	0xffffffff


	//   ....[100]....
        /*02e0*/ 	.word	0xffffffff


	//   ....[101]....
        /*02e4*/ 	.word	0xffffffff


	//   ....[102]....
        /*02e8*/ 	.word	0xffffffff


	//   ....[103]....
        /*02ec*/ 	.word	0xffffffff


	//   ....[104]....
        /*02f0*/ 	.word	0xffffffff


	//   ....[105]....
        /*02f4*/ 	.word	0xffffffff


	//   ....[106]....
        /*02f8*/ 	.word	0xffffffff


	//   ....[107]....
        /*02fc*/ 	.word	0xffffffff


	//   ....[108]....
        /*0300*/ 	.word	0xffffffff


	//   ....[109]....
        /*0304*/ 	.word	0xffffffff


	//   ....[110]....
        /*0308*/ 	.word	0xffffffff


	//   ....[111]....
        /*030c*/ 	.word	0xffffffff


	//   ....[112]....
        /*0310*/ 	.word	0xffffffff


	//   ....[113]....
        /*0314*/ 	.word	0xffffffff


	//   ....[114]....
        /*0318*/ 	.word	0xffffffff


	//   ....[115]....
        /*031c*/ 	.word	0xffffffff


	//   ....[116]....
        /*0320*/ 	.word	0xffffffff


	//   ....[117]....
        /*0324*/ 	.word	0xffffffff


	//   ....[118]....
        /*0328*/ 	.word	0xffffffff


	//   ....[119]....
        /*032c*/ 	.word	0xffffffff


	//   ....[120]....
        /*0330*/ 	.word	0xffffffff


	//   ....[121]....
        /*0334*/ 	.word	0xffffffff


	//   ....[122]....
        /*0338*/ 	.word	0xffffffff


	//   ....[123]....
        /*033c*/ 	.word	0xffffffff


	//   ....[124]....
        /*0340*/ 	.word	0xffffffff


	//   ....[125]....
        /*0344*/ 	.word	0xffffffff


	//   ....[126]....
        /*0348*/ 	.word	0xffffffff


	//   ....[127]....
        /*034c*/ 	.word	0x0500000f


	//   ....[128]....
        /*0350*/ 	.word	0x0500000f


	//   ....[129]....
        /*0354*/ 	.word	0x0500000f


	//   ....[130]....
        /*0358*/ 	.word	0x0500000f


	//   ....[131]....
        /*035c*/ 	.word	0x0500000f


	//   ....[132]....
        /*0360*/ 	.word	0x0500000f


	//   ....[133]....
        /*0364*/ 	.word	0x0500000f


	//   ....[134]....
        /*0368*/ 	.word	0x0500000f


	//   ....[135]....
        /*036c*/ 	.word	0x0500000f


	//   ....[136]....
        /*0370*/ 	.word	0x0500000f


	//   ....[137]....
        /*0374*/ 	.word	0x0500000f


	//   ....[138]....
        /*0378*/ 	.word	0x0500000f


	//   ....[139]....
        /*037c*/ 	.word	0x0500000f


	//   ....[140]....
        /*0380*/ 	.word	0x0500000f


	//   ....[141]....
        /*0384*/ 	.word	0x0500000f


	//   ....[142]....
        /*0388*/ 	.word	0x0500000f


	//   ....[143]....
        /*038c*/ 	.word	0x0500000f


	//   ....[144]....
        /*0390*/ 	.word	0x0500000f


	//   ....[145]....
        /*0394*/ 	.word	0x0500000f


	//   ....[146]....
        /*0398*/ 	.word	0x0500000f


	//   ....[147]....
        /*039c*/ 	.word	0x0500000f


	//   ....[148]....
        /*03a0*/ 	.word	0x0500000f


	//   ....[149]....
        /*03a4*/ 	.word	0x0500000f


	//   ....[150]....
        /*03a8*/ 	.word	0x0500000f


	//   ....[151]....
        /*03ac*/ 	.word	0x0500000f


	//   ....[152]....
        /*03b0*/ 	.word	0x0500000f


	//   ....[153]....
        /*03b4*/ 	.word	0x0500000f


	//   ....[154]....
        /*03b8*/ 	.word	0x0500000f


	//   ....[155]....
        /*03bc*/ 	.word	0x0500000f


	//   ....[156]....
        /*03c0*/ 	.word	0x0500000f


	//   ....[157]....
        /*03c4*/ 	.word	0x0500000f


	//   ....[158]....
        /*03c8*/ 	.word	0x0500000f


	//   ....[159]....
        /*03cc*/ 	.word	0x0500000f


	//   ....[160]....
        /*03d0*/ 	.word	0x0500000f


	//   ....[161]....
        /*03d4*/ 	.word	0x0500000f


	//   ....[162]....
        /*03d8*/ 	.word	0x0500000f


	//   ....[163]....
        /*03dc*/ 	.word	0x0500000f


	//   ....[164]....
        /*03e0*/ 	.word	0x0500000f


	//   ....[165]....
        /*03e4*/ 	.word	0x0500000f


	//   ....[166]....
        /*03e8*/ 	.word	0x0500000f


	//   ....[167]....
        /*03ec*/ 	.word	0x0500000f


	//   ....[168]....
        /*03f0*/ 	.word	0x0500000f


	//   ....[169]....
        /*03f4*/ 	.word	0x0500000f


	//   ....[170]....
        /*03f8*/ 	.word	0x0500000f


	//   ....[171]....
        /*03fc*/ 	.word	0x0500000f


	//   ....[172]....
        /*0400*/ 	.word	0x0500000f


	//   ....[173]....
        /*0404*/ 	.word	0x0500000f


	//   ....[174]....
        /*0408*/ 	.word	0x0500000f


	//   ....[175]....
        /*040c*/ 	.word	0x0500000f


	//   ....[176]....
        /*0410*/ 	.word	0x0500000f


	//   ....[177]....
        /*0414*/ 	.word	0x0500000f


	//   ....[178]....
        /*0418*/ 	.word	0x0500000f


	//   ....[179]....
        /*041c*/ 	.word	0x0500000f


	//----- nvinfo : EIATTR_COOP_GROUP_INSTR_OFFSETS
	.align		4
.L_1480:
        /*0420*/ 	.byte	0x04, 0x28
        /*0422*/ 	.short	(.L_1482 - .L_1481)


	//   ....[0]....
.L_1481:
        /*0424*/ 	.word	0x00000070


	//   ....[1]....
        /*0428*/ 	.word	0x000000b0


	//   ....[2]....
        /*042c*/ 	.word	0x000002d0


	//   ....[3]....
        /*0430*/ 	.word	0x00000430


	//   ....[4]....
        /*0434*/ 	.word	0x00000550


	//   ....[5]....
        /*0438*/ 	.word	0x000006b0


	//   ....[6]....
        /*043c*/ 	.word	0x00001420


	//   ....[7]....
        /*0440*/ 	.word	0x000022a0


	//   ....[8]....
        /*0444*/ 	.word	0x00002d70


	//   ....[9]....
        /*0448*/ 	.word	0x00004870


	//   ....[10]....
        /*044c*/ 	.word	0x00004920


	//   ....[11]....
        /*0450*/ 	.word	0x00005110


	//   ....[12]....
        /*0454*/ 	.word	0x000051a0


	//   ....[13]....
        /*0458*/ 	.word	0x00006d50


	//   ....[14]....
        /*045c*/ 	.word	0x00008670


	//   ....[15]....
        /*0460*/ 	.word	0x00008eb0


	//   ....[16]....
        /*0464*/ 	.word	0x00008fc0


	//   ....[17]....
        /*0468*/ 	.word	0x00009ae0


	//   ....[18]....
        /*046c*/ 	.word	0x00009b70


	//   ....[19]....
        /*0470*/ 	.word	0x0000c6c0


	//   ....[20]....
        /*0474*/ 	.word	0x0000c6e0


	//   ....[21]....
        /*0478*/ 	.word	0x0000c700


	//   ....[22]....
        /*047c*/ 	.word	0x0000c720


	//   ....[23]....
        /*0480*/ 	.word	0x0000e650


	//   ....[24]....
        /*0484*/ 	.word	0x0000ff60


	//   ....[25]....
        /*0488*/ 	.word	0x000107b0


	//   ....[26]....
        /*048c*/ 	.word	0x000108c0


	//   ....[27]....
        /*0490*/ 	.word	0x00011400


	//   ....[28]....
        /*0494*/ 	.word	0x00011490


	//   ....[29]....
        /*0498*/ 	.word	0x00012940


	//   ....[30]....
        /*049c*/ 	.word	0x00012950


	//   ....[31]....
        /*04a0*/ 	.word	0x000129d0


	//   ....[32]....
        /*04a4*/ 	.word	0x000129f0


	//   ....[33]....
        /*04a8*/ 	.word	0x00013510


	//   ....[34]....
        /*04ac*/ 	.word	0x00013520


	//   ....[35]....
        /*04b0*/ 	.word	0x00013530


	//   ....[36]....
        /*04b4*/ 	.word	0x00013540


	//   ....[37]....
        /*04b8*/ 	.word	0x00013550


	//   ....[38]....
        /*04bc*/ 	.word	0x00013560


	//   ....[39]....
        /*04c0*/ 	.word	0x00013580


	//   ....[40]....
        /*04c4*/ 	.word	0x00013590


	//   ....[41]....
        /*04c8*/ 	.word	0x000135c0


	//   ....[42]....
        /*04cc*/ 	.word	0x000135d0


	//   ....[43]....
        /*04d0*/ 	.word	0x000135f0


	//   ....[44]....
        /*04d4*/ 	.word	0x00013620


	//   ....[45]....
        /*04d8*/ 	.word	0x00013630


	//   ....[46]....
        /*04dc*/ 	.word	0x00013640


	//   ....[47]....
        /*04e0*/ 	.word	0x00013660


	//   ....[48]....
        /*04e4*/ 	.word	0x00013680


	//   ....[49]....
        /*04e8*/ 	.word	0x000136a0


	//   ....[50]....
        /*04ec*/ 	.word	0x000136b0


	//   ....[51]....
        /*04f0*/ 	.word	0x000136c0


	//   ....[52]....
        /*04f4*/ 	.word	0x000136d0


	//   ....[53]....
        /*04f8*/ 	.word	0x00013700


	//   ....[54]....
        /*04fc*/ 	.word	0x00013760


	//   ....[55]....
        /*0500*/ 	.word	0x00013790


	//   ....[56]....
        /*0504*/ 	.word	0x000137b0


	//   ....[57]....
        /*0508*/ 	.word	0x000137e0


	//   ....[58]....
        /*050c*/ 	.word	0x000137f0


	//   ....[59]....
        /*0510*/ 	.word	0x00013800


	//   ....[60]....
        /*0514*/ 	.word	0x00013810


	//   ....[61]....
        /*0518*/ 	.word	0x00013820


	//   ....[62]....
        /*051c*/ 	.word	0x00013830


	//   ....[63]....
        /*0520*/ 	.word	0x00013850


	//   ....[64]....
        /*0524*/ 	.word	0x00013860


	//   ....[65]....
        /*0528*/ 	.word	0x00013b00


	//   ....[66]....
        /*052c*/ 	.word	0x00013b40


	//   ....[67]....
        /*0530*/ 	.word	0x00013b70


	//   ....[68]....
        /*0534*/ 	.word	0x00013bb0


	//   ....[69]....
        /*0538*/ 	.word	0x00013be0


	//   ....[70]....
        /*053c*/ 	.word	0x00013c10


	//   ....[71]....
        /*0540*/ 	.word	0x00013fd0


	//   ....[72]....
        /*0544*/ 	.word	0x00014000


	//   ....[73]....
        /*0548*/ 	.word	0x000147f0


	//   ....[74]....
        /*054c*/ 	.word	0x00016210


	//   ....[75]....
        /*0550*/ 	.word	0x00016220


	//   ....[76]....
        /*0554*/ 	.word	0x00016230


	//   ....[77]....
        /*0558*/ 	.word	0x000162d0


	//   ....[78]....
        /*055c*/ 	.word	0x000162e0


	//   ....[79]....
        /*0560*/ 	.word	0x00016330


	//   ....[80]....
        /*0564*/ 	.word	0x00016340


	//   ....[81]....
        /*0568*/ 	.word	0x00016350


	//   ....[82]....
        /*056c*/ 	.word	0x000163a0


	//   ....[83]....
        /*0570*/ 	.word	0x00016400


	//   ....[84]....
        /*0574*/ 	.word	0x00016860


	//   ....[85]....
        /*0578*/ 	.word	0x00016870


	//   ....[86]....
        /*057c*/ 	.word	0x00016880


	//   ....[87]....
        /*0580*/ 	.word	0x000168c0


	//   ....[88]....
        /*0584*/ 	.word	0x000168e0


	//   ....[89]....
        /*0588*/ 	.word	0x00016920


	//   ....[90]....
        /*058c*/ 	.word	0x00016940


	//   ....[91]....
        /*0590*/ 	.word	0x00016950


	//   ....[92]....
        /*0594*/ 	.word	0x00016960


	//   ....[93]....
        /*0598*/ 	.word	0x00016980


	//   ....[94]....
        /*059c*/ 	.word	0x00017100


	//   ....[95]....
        /*05a0*/ 	.word	0x00017130


	//   ....[96]....
        /*05a4*/ 	.word	0x00017160


	//   ....[97]....
        /*05a8*/ 	.word	0x00017180


	//   ....[98]....
        /*05ac*/ 	.word	0x00017190


	//   ....[99]....
        /*05b0*/ 	.word	0x000171a0


	//   ....[100]....
        /*05b4*/ 	.word	0x000171c0


	//   ....[101]....
        /*05b8*/ 	.word	0x000171f0


	//   ....[102]....
        /*05bc*/ 	.word	0x00017210


	//   ....[103]....
        /*05c0*/ 	.word	0x00017320


	//   ....[104]....
        /*05c4*/ 	.word	0x00017350


	//   ....[105]....
        /*05c8*/ 	.word	0x00017370


	//   ....[106]....
        /*05cc*/ 	.word	0x00017cd0


	//   ....[107]....
        /*05d0*/ 	.word	0x00017ce0


	//   ....[108]....
        /*05d4*/ 	.word	0x00017cf0


	//   ....[109]....
        /*05d8*/ 	.word	0x00017d60


	//   ....[110]....
        /*05dc*/ 	.word	0x00017d70


	//   ....[111]....
        /*05e0*/ 	.word	0x00017db0


	//   ....[112]....
        /*05e4*/ 	.word	0x00017dc0


	//   ....[113]....
        /*05e8*/ 	.word	0x00017dd0


	//   ....[114]....
        /*05ec*/ 	.word	0x00017e10


	//   ....[115]....
        /*05f0*/ 	.word	0x00017e50


	//   ....[116]....
        /*05f4*/ 	.word	0x00018270


	//   ....[117]....
        /*05f8*/ 	.word	0x00018280


	//   ....[118]....
        /*05fc*/ 	.word	0x00018290


	//   ....[119]....
        /*0600*/ 	.word	0x000182b0


	//   ....[120]....
        /*0604*/ 	.word	0x00018300


	//   ....[121]....
        /*0608*/ 	.word	0x00018310


	//   ....[122]....
        /*060c*/ 	.word	0x00018350


	//   ....[123]....
        /*0610*/ 	.word	0x00018360


	//   ....[124]....
        /*0614*/ 	.word	0x00018370


	//   ....[125]....
        /*0618*/ 	.word	0x00018380


	//   ....[126]....
        /*061c*/ 	.word	0x000191c0


	//   ....[127]....
        /*0620*/ 	.word	0x00019840


	//   ....[128]....
        /*0624*/ 	.word	0x00019940


	//   ....[129]....
        /*0628*/ 	.word	0x00019a00


	//   ....[130]....
        /*062c*/ 	.word	0x00019ac0


	//   ....[131]....
        /*0630*/ 	.word	0x00019b80


	//   ....[132]....
        /*0634*/ 	.word	0x00019c40


	//   ....[133]....
        /*0638*/ 	.word	0x00019ce0


	//   ....[134]....
        /*063c*/ 	.word	0x00019da0


	//   ....[135]....
        /*0640*/ 	.word	0x00019e50


	//   ....[136]....
        /*0644*/ 	.word	0x00019f70


	//   ....[137]....
        /*0648*/ 	.word	0x00019ff0


	//   ....[138]....
        /*064c*/ 	.word	0x0001a100


	//   ....[139]....
        /*0650*/ 	.word	0x0001a190


	//   ....[140]....
        /*0654*/ 	.word	0x0001a210


	//   ....[141]....
        /*0658*/ 	.word	0x0001a2a0


	//   ....[142]....
        /*065c*/ 	.word	0x0001a320


	//   ....[143]....
        /*0660*/ 	.word	0x0001a3b0


	//   ....[144]....
        /*0664*/ 	.word	0x0001a410


	//   ....[145]....
        /*0668*/ 	.word	0x0001a4e0


	//   ....[146]....
        /*066c*/ 	.word	0x0001a540


	//   ....[147]....
        /*0670*/ 	.word	0x0001a610


	//   ....[148]....
        /*0674*/ 	.word	0x0001a6a0


	//   ....[149]....
        /*0678*/ 	.word	0x0001a700


	//   ....[150]....
        /*067c*/ 	.word	0x0001a790


	//   ....[151]....
        /*0680*/ 	.word	0x0001a850


	//   ....[152]....
        /*0684*/ 	.word	0x0001a920


	//   ....[153]....
        /*0688*/ 	.word	0x0001a9d0


	//   ....[154]....
        /*068c*/ 	.word	0x0001aa50


	//   ....[155]....
        /*0690*/ 	.word	0x0001ab00


	//   ....[156]....
        /*0694*/ 	.word	0x0001ab60


	//   ....[157]....
        /*0698*/ 	.word	0x0001ac40


	//   ....[158]....
        /*069c*/ 	.word	0x0001aca0


	//   ....[159]....
        /*06a0*/ 	.word	0x0001ad60


	//   ....[160]....
        /*06a4*/ 	.word	0x0001ae90


	//   ....[161]....
        /*06a8*/ 	.word	0x0001af30


	//   ....[162]....
        /*06ac*/ 	.word	0x0001aff0


	//   ....[163]....
        /*06b0*/ 	.word	0x0001b090


	//   ....[164]....
        /*06b4*/ 	.word	0x0001b150


	//   ....[165]....
        /*06b8*/ 	.word	0x0001b1e0


	//   ....[166]....
        /*06bc*/ 	.word	0x0001b2a0


	//   ....[167]....
        /*06c0*/ 	.word	0x0001b340


	//   ....[168]....
        /*06c4*/ 	.word	0x0001b3b0


	//   ....[169]....
        /*06c8*/ 	.word	0x0001b470


	//   ....[170]....
        /*06cc*/ 	.word	0x0001b560


	//   ....[171]....
        /*06d0*/ 	.word	0x0001b600


	//   ....[172]....
        /*06d4*/ 	.word	0x0001b660


	//   ....[173]....
        /*06d8*/ 	.word	0x0001b720


	//   ....[174]....
        /*06dc*/ 	.word	0x0001b780


	//   ....[175]....
        /*06e0*/ 	.word	0x0001b830


	//   ....[176]....
        /*06e4*/ 	.word	0x0001b890


	//   ....[177]....
        /*06e8*/ 	.word	0x0001b940


	//   ....[178]....
        /*06ec*/ 	.word	0x0001b9a0


	//   ....[179]....
        /*06f0*/ 	.word	0x0001ba50


	//----- nvinfo : EIATTR_REG_RECONFIG
	.align		4
.L_1482:
        /*06f4*/ 	.byte	0x01, 0x54
	.zero		2


	//----- nvinfo : EIATTR_SYSCALL_OFFSETS
	.align		4
        /*06f8*/ 	.byte	0x04, 0x46
        /*06fa*/ 	.short	(.L_1484 - .L_1483)


	//   ....[0]....
.L_1483:
        /*06fc*/ 	.word	0x000015f0


	//   ....[1]....
        /*0700*/ 	.word	0x000153e0


	//   ....[2]....
        /*0704*/ 	.word	0x00015520


	//   ....[3]....
        /*0708*/ 	.word	0x00015660


	//   ....[4]....
        /*070c*/ 	.word	0x00015780


	//   ....[5]....
        /*0710*/ 	.word	0x00016d30


	//----- nvinfo : EIATTR_MBARRIER_INSTR_OFFSETS
	.align		4
.L_1484:
        /*0714*/ 	.byte	0x04, 0x39
        /*0716*/ 	.short	(.L_1486 - .L_1485)


	//   ....[0]....
.L_1485:
        /*0718*/ 	.word	0x00000180
        /*071c*/ 	.word	0x000000ff
        /*0720*/ 	.word	0x00012400
        /*0724*/ 	.short	0x0100
        /*0726*/ 	.byte	0x08
	.zero		1


	//   ....[1]....
        /*0728*/ 	.word	0x00000190
        /*072c*/ 	.word	0x000000ff
        /*0730*/ 	.word	0x00012420
        /*0734*/ 	.short	0x0100
        /*0736*/ 	.byte	0x08
	.zero		1


	//   ....[2]....
        /*0738*/ 	.word	0x00000280
        /*073c*/ 	.word	0x000000ff
        /*0740*/ 	.word	0x00012430
        /*0744*/ 	.short	0x0100
        /*0746*/ 	.byte	0x08
	.zero		1


	//   ....[3]....
        /*0748*/ 	.word	0x00000290
        /*074c*/ 	.word	0x000000ff
        /*0750*/ 	.word	0x00012440
        /*0754*/ 	.short	0x0100
        /*0756*/ 	.byte	0x08
	.zero		1


	//   ....[4]....
        /*0758*/ 	.word	0x000002a0
        /*075c*/ 	.word	0x000000ff
        /*0760*/ 	.word	0x00012438
        /*0764*/ 	.short	0x0100
        /*0766*/ 	.byte	0x08
	.zero		1


	//   ....[5]....
        /*0768*/ 	.word	0x000002b0
        /*076c*/ 	.word	0x000000ff
        /*0770*/ 	.word	0x00012448
        /*0774*/ 	.short	0x0100
        /*0776*/ 	.byte	0x08
	.zero		1


	//   ....[6]....
        /*0778*/ 	.word	0x000003e0
        /*077c*/ 	.word	0x000000ff
        /*0780*/ 	.word	0x00012450
        /*0784*/ 	.short	0x0100
        /*0786*/ 	.byte	0x08
	.zero		1


	//   ....[7]....
        /*0788*/ 	.word	0x000003f0
        /*078c*/ 	.word	0x000000ff
        /*0790*/ 	.word	0x00012460
        /*0794*/ 	.short	0x0100
        /*0796*/ 	.byte	0x08
	.zero		1


	//   ....[8]....
        /*0798*/ 	.word	0x00000400
        /*079c*/ 	.word	0x000000ff
        /*07a0*/ 	.word	0x00012458
        /*07a4*/ 	.short	0x0100
        /*07a6*/ 	.byte	0x08
	.zero		1


	//   ....[9]....
        /*07a8*/ 	.word	0x00000410
        /*07ac*/ 	.word	0x000000ff
        /*07b0*/ 	.word	0x00012468
        /*07b4*/ 	.short	0x0100
        /*07b6*/ 	.byte	0x08
	.zero		1


	//   ....[10]....
        /*07b8*/ 	.word	0x00000500
        /*07bc*/ 	.word	0x000000ff
        /*07c0*/ 	.word	0x00012470
        /*07c4*/ 	.short	0x0100
        /*07c6*/ 	.byte	0x06
	.zero		1


	//   ....[11]....
        /*07c8*/ 	.word	0x00000510
        /*07cc*/ 	.word	0x000000ff
        /*07d0*/ 	.word	0x00012480
        /*07d4*/ 	.short	0x0100
        /*07d6*/ 	.byte	0x06
	.zero		1


	//   ....[12]....
        /*07d8*/ 	.word	0x00000520
        /*07dc*/ 	.word	0x000000ff
        /*07e0*/ 	.word	0x00012478
        /*07e4*/ 	.short	0x0100
        /*07e6*/ 	.byte	0x06
	.zero		1


	//   ....[13]....
        /*07e8*/ 	.word	0x00000530
        /*07ec*/ 	.word	0x000000ff
        /*07f0*/ 	.word	0x00012488
        /*07f4*/ 	.short	0x0100
        /*07f6*/ 	.byte	0x06
	.zero		1


	//   ....[14]....
        /*07f8*/ 	.word	0x00000660
        /*07fc*/ 	.word	0x000000ff
        /*0800*/ 	.word	0x00012490
        /*0804*/ 	.short	0x0100
        /*0806*/ 	.byte	0x08
	.zero		1


	//   ....[15]....
        /*0808*/ 	.word	0x00000670
        /*080c*/ 	.word	0x000000ff
        /*0810*/ 	.word	0x000124a0
        /*0814*/ 	.short	0x0100
        /*0816*/ 	.byte	0x08
	.zero		1


	//   ....[16]....
        /*0818*/ 	.word	0x00000680
        /*081c*/ 	.word	0x000000ff
        /*0820*/ 	.word	0x00012498
        /*0824*/ 	.short	0x0100
        /*0826*/ 	.byte	0x08
	.zero		1


	//   ....[17]....
        /*0828*/ 	.word	0x00000690
        /*082c*/ 	.word	0x000000ff
        /*0830*/ 	.word	0x000124a8
        /*0834*/ 	.short	0x0100
        /*0836*/ 	.byte	0x08
	.zero		1


	//   ....[18]....
        /*0838*/ 	.word	0x000007d0
        /*083c*/ 	.word	0x000000ff
        /*0840*/ 	.word	0x000124b0
        /*0844*/ 	.short	0x0100
        /*0846*/ 	.byte	0x08
	.zero		1


	//   ....[19]....
        /*0848*/ 	.word	0x000007e0
        /*084c*/ 	.word	0x000000ff
        /*0850*/ 	.word	0x000124c0
        /*0854*/ 	.short	0x0100
        /*0856*/ 	.byte	0x08
	.zero		1


	//   ....[20]....
        /*0858*/ 	.word	0x000007f0
        /*085c*/ 	.word	0x000000ff
        /*0860*/ 	.word	0x000124b8
        /*0864*/ 	.short	0x0100
        /*0866*/ 	.byte	0x08
	.zero		1


	//   ....[21]....
        /*0868*/ 	.word	0x00000800
        /*086c*/ 	.word	0x000000ff
        /*0870*/ 	.word	0x000124c8
        /*0874*/ 	.short	0x0100
        /*0876*/ 	.byte	0x08
	.zero		1


	//   ....[22]....
        /*0878*/ 	.word	0x000018c0
        /*087c*/ 	.word	0x000000ff
        /*0880*/ 	.word	0x00012400
        /*0884*/ 	.short	0x010a
        /*0886*/ 	.byte	0x2e
	.zero		1


	//   ....[23]....
        /*0888*/ 	.word	0x00001950
        /*088c*/ 	.word	0x000000ff
        /*0890*/ 	.word	0x00012430
        /*0894*/ 	.short	0x010a
        /*0896*/ 	.byte	0x2e
	.zero		1


	//   ....[24]....
        /*0898*/ 	.word	0x00001990
        /*089c*/ 	.word	0x000000ff
        /*08a0*/ 	.word	0x00012430
        /*08a4*/ 	.short	0x010a
        /*08a6*/ 	.byte	0x2e
	.zero		1


	//   ....[25]....
        /*08a8*/ 	.word	0x00002670
        /*08ac*/ 	.word	0x000000ff
        /*08b0*/ 	.word	0x00000000
        /*08b4*/ 	.short	0x0101
        /*08b6*/ 	.byte	0x05
	.zero		1


	//   ....[26]....
        /*08b8*/ 	.word	0x00006460
        /*08bc*/ 	.word	0x000000ff
        /*08c0*/ 	.word	0x00012430
        /*08c4*/ 	.short	0x010a
        /*08c6*/ 	.byte	0x16
	.zero		1


	//   ....[27]....
        /*08c8*/ 	.word	0x000064a0
        /*08cc*/ 	.word	0x000000ff
        /*08d0*/ 	.word	0x00012430
        /*08d4*/ 	.short	0x010a
        /*08d6*/ 	.byte	0x16
	.zero		1


	//   ....[28]....
        /*08d8*/ 	.word	0x000068f0
        /*08dc*/ 	.word	0x000000ff
        /*08e0*/ 	.word	0x00012450
        /*08e4*/ 	.short	0x010a
        /*08e6*/ 	.byte	0x0d
	.zero		1


	//   ....[29]....
        /*08e8*/ 	.word	0x00006930
        /*08ec*/ 	.word	0x000000ff
        /*08f0*/ 	.word	0x00012450
        /*08f4*/ 	.short	0x010a
        /*08f6*/ 	.byte	0x0d
	.zero		1


	//   ....[30]....
        /*08f8*/ 	.word	0x000071b0
        /*08fc*/ 	.word	0x000000ff
        /*0900*/ 	.word	0x00000000
        /*0904*/ 	.short	0x0101
        /*0906*/ 	.byte	0x16
	.zero		1


	//   ....[31]....
        /*0908*/ 	.word	0x0000a890
        /*090c*/ 	.word	0x000000ff
        /*0910*/ 	.word	0x00000000
        /*0914*/ 	.short	0x0101
        /*0916*/ 	.byte	0x0a
	.zero		1


	//   ....[32]....
        /*0918*/ 	.word	0x0000b090
        /*091c*/ 	.word	0x000000ff
        /*0920*/ 	.word	0x00012430
        /*0924*/ 	.short	0x010a
        /*0926*/ 	.byte	0x0a
	.zero		1


	//   ....[33]....
        /*0928*/ 	.word	0x0000b0d0
        /*092c*/ 	.word	0x000000ff
        /*0930*/ 	.word	0x00012430
        /*0934*/ 	.short	0x010a
        /*0936*/ 	.byte	0x0a
	.zero		1


	//   ....[34]....
        /*0938*/ 	.word	0x0000b510
        /*093c*/ 	.word	0x000000ff
        /*0940*/ 	.word	0x00012450
        /*0944*/ 	.short	0x010a
        /*0946*/ 	.byte	0x0d
	.zero		1


	//   ....[35]....
        /*0948*/ 	.word	0x0000b550
        /*094c*/ 	.word	0x000000ff
        /*0950*/ 	.word	0x00012450
        /*0954*/ 	.short	0x010a
        /*0956*/ 	.byte	0x0d
	.zero		1


	//   ....[36]....
        /*0958*/ 	.word	0x0000be80
        /*095c*/ 	.word	0x000000ff
        /*0960*/ 	.word	0x00000000
        /*0964*/ 	.short	0x0101
        /*0966*/ 	.byte	0x0a
	.zero		1


	//   ....[37]....
        /*0968*/ 	.word	0x0000d7e0
        /*096c*/ 	.word	0x000000ff
        /*0970*/ 	.word	0x00000000
        /*0974*/ 	.short	0x0101
        /*0976*/ 	.byte	0x0a
	.zero		1


	//   ....[38]....
        /*0978*/ 	.word	0x0000dd70
        /*097c*/ 	.word	0x000000ff
        /*0980*/ 	.word	0x00012430
        /*0984*/ 	.short	0x010a
        /*0986*/ 	.byte	0x1a
	.zero		1


	//   ....[39]....
        /*0988*/ 	.word	0x0000ddb0
        /*098c*/ 	.word	0x000000ff
        /*0990*/ 	.word	0x00012430
        /*0994*/ 	.short	0x010a
        /*0996*/ 	.byte	0x1a
	.zero		1


	//   ....[40]....
        /*0998*/ 	.word	0x0000e1f0
        /*099c*/ 	.word	0x000000ff
        /*09a0*/ 	.word	0x00012450
        /*09a4*/ 	.short	0x010a
        /*09a6*/ 	.byte	0x0d
	.zero		1


	//   ....[41]....
        /*09a8*/ 	.word	0x0000e230
        /*09ac*/ 	.word	0x000000ff
        /*09b0*/ 	.word	0x00012450
        /*09b4*/ 	.short	0x010a
        /*09b6*/ 	.byte	0x0d
	.zero		1


	//   ....[42]....
        /*09b8*/ 	.word	0x0000eaa0
        /*09bc*/ 	.word	0x000000ff
        /*09c0*/ 	.word	0x00000000
        /*09c4*/ 	.short	0x0101
        /*09c6*/ 	.byte	0x1a
	.zero		1


	//   ....[43]....
        /*09c8*/ 	.word	0x00012190
        /*09cc*/ 	.word	0x000000ff
        /*09d0*/ 	.word	0x00000000
        /*09d4*/ 	.short	0x0101
        /*09d6*/ 	.byte	0x0a
	.zero		1


	//   ....[44]....
        /*09d8*/ 	.word	0x00012630
        /*09dc*/ 	.word	0x000000ff
        /*09e0*/ 	.word	0x00012450
        /*09e4*/ 	.short	0x010a
        /*09e6*/ 	.byte	0x11
	.zero		1


	//   ....[45]....
        /*09e8*/ 	.word	0x00012670
        /*09ec*/ 	.word	0x000000ff
        /*09f0*/ 	.word	0x00012450
        /*09f4*/ 	.short	0x010a
        /*09f6*/ 	.byte	0x11
	.zero		1


	//   ....[46]....
        /*09f8*/ 	.word	0x00012cd0
        /*09fc*/ 	.word	0x000000ff
        /*0a00*/ 	.word	0x00000000
        /*0a04*/ 	.short	0x0101
        /*0a06*/ 	.byte	0x04
	.zero		1


	//   ....[47]....
        /*0a08*/ 	.word	0x00013c00
        /*0a0c*/ 	.word	0x000000ff
        /*0a10*/ 	.word	0x00000000
        /*0a14*/ 	.short	0x0101
        /*0a16*/ 	.byte	0x04
	.zero		1


	//   ....[48]....
        /*0a18*/ 	.word	0x00015e20
        /*0a1c*/ 	.word	0x000000ff
        /*0a20*/ 	.word	0x00012480
        /*0a24*/ 	.short	0x010a
        /*0a26*/ 	.byte	0x2e
	.zero		1


	//   ....[49]....
        /*0a28*/ 	.word	0x000164c0
        /*0a2c*/ 	.word	0x000000ff
        /*0a30*/ 	.word	0x00012470
        /*0a34*/ 	.short	0x0107
        /*0a36*/ 	.byte	0x2e
	.zero		1


	//   ....[50]....
        /*0a38*/ 	.word	0x00016550
        /*0a3c*/ 	.word	0x000000ff
        /*0a40*/ 	.word	0x00012470
        /*0a44*/ 	.short	0x0101
        /*0a46*/ 	.byte	0x2e
	.zero		1


	//   ....[51]....
        /*0a48*/ 	.word	0x000165a0
        /*0a4c*/ 	.word	0x000000ff
        /*0a50*/ 	.word	0x00012440
        /*0a54*/ 	.short	0x010a
        /*0a56*/ 	.byte	0x2e
	.zero		1


	//   ....[52]....
        /*0a58*/ 	.word	0x00016ad0
        /*0a5c*/ 	.word	0x000000ff
        /*0a60*/ 	.word	0x00012430
        /*0a64*/ 	.short	0x0107
        /*0a66*/ 	.byte	0x2e
	.zero		1


	//   ....[53]....
        /*0a68*/ 	.word	0x00016b60
        /*0a6c*/ 	.word	0x000000ff
        /*0a70*/ 	.word	0x00012430
        /*0a74*/ 	.short	0x0101
        /*0a76*/ 	.byte	0x2e
	.zero		1


	//   ....[54]....
        /*0a78*/ 	.word	0x00017480
        /*0a7c*/ 	.word	0x000000ff
        /*0a80*/ 	.word	0x00012400
        /*0a84*/ 	.short	0x0107
        /*0a86*/ 	.byte	0x2e
	.zero		1


	//   ....[55]....
        /*0a88*/ 	.word	0x000174c0
        /*0a8c*/ 	.word	0x000000ff
        /*0a90*/ 	.word	0x00012400
        /*0a94*/ 	.short	0x0101
        /*0a96*/ 	.byte	0x2e
	.zero		1


	//   ....[56]....
        /*0a98*/ 	.word	0x000174d0
        /*0a9c*/ 	.word	0x000000ff
        /*0aa0*/ 	.word	0x00012420
        /*0aa4*/ 	.short	0x010a
        /*0aa6*/ 	.byte	0x2e
	.zero		1


	//   ....[57]....
        /*0aa8*/ 	.word	0x00017990
        /*0aac*/ 	.word	0x00000005
        /*0ab0*/ 	.word	0x00012480
        /*0ab4*/ 	.short	0x010a
        /*0ab6*/ 	.byte	0x3f
	.zero		1


	//   ....[58]....
        /*0ab8*/ 	.word	0x00017f00
        /*0abc*/ 	.word	0x00000005
        /*0ac0*/ 	.word	0x00012470
        /*0ac4*/ 	.short	0x0107
        /*0ac6*/ 	.byte	0x3f
	.zero		1


	//   ....[59]....
        /*0ac8*/ 	.word	0x00017f90
        /*0acc*/ 	.word	0x00000005
        /*0ad0*/ 	.word	0x00012470
        /*0ad4*/ 	.short	0x0101
        /*0ad6*/ 	.byte	0x3f
	.zero		1


	//   ....[60]....
        /*0ad8*/ 	.word	0x00017fc0
        /*0adc*/ 	.word	0x00000005
        /*0ae0*/ 	.word	0x00012440
        /*0ae4*/ 	.short	0x010a
        /*0ae6*/ 	.byte	0x3f
	.zero		1


	//   ....[61]....
        /*0ae8*/ 	.word	0x00018460
        /*0aec*/ 	.word	0x00000005
        /*0af0*/ 	.word	0x00012430
        /*0af4*/ 	.short	0x0107
        /*0af6*/ 	.byte	0x3f
	.zero		1


	//   ....[62]....
        /*0af8*/ 	.word	0x00018500
        /*0afc*/ 	.word	0x00000005
        /*0b00*/ 	.word	0x00012430
        /*0b04*/ 	.short	0x0101
        /*0b06*/ 	.byte	0x3f
	.zero		1


	//   ....[63]....
        /*0b08*/ 	.word	0x00018580
        /*0b0c*/ 	.word	0x00000003
        /*0b10*/ 	.word	0x00012470
        /*0b14*/ 	.short	0x010a
        /*0b16*/ 	.byte	0x3f
	.zero		1


	//   ....[64]....
        /*0b18*/ 	.word	0x00018610
        /*0b1c*/ 	.word	0x00000003
        /*0b20*/ 	.word	0x00012460
        /*0b24*/ 	.short	0x010a
        /*0b26*/ 	.byte	0x3f
	.zero		1


	//   ....[65]....
        /*0b28*/ 	.word	0x00018a00
        /*0b2c*/ 	.word	0x00000003
        /*0b30*/ 	.word	0x00012450
        /*0b34*/ 	.short	0x0101
        /*0b36*/ 	.byte	0x3f
	.zero		1


	//   ....[66]....
        /*0b38*/ 	.word	0x00018aa0
        /*0b3c*/ 	.word	0x00000003
        /*0b40*/ 	.word	0x00000000
        /*0b44*/ 	.short	0x0101
        /*0b46*/ 	.byte	0x3f
	.zero		1


	//   ....[67]....
        /*0b48*/ 	.word	0x00018ba0
        /*0b4c*/ 	.word	0x00000002
        /*0b50*/ 	.word	0x00012470
        /*0b54*/ 	.short	0x010a
        /*0b56*/ 	.byte	0x3f
	.zero		1


	//   ....[68]....
        /*0b58*/ 	.word	0x00018c50
        /*0b5c*/ 	.word	0x00000002
        /*0b60*/ 	.word	0x00012460
        /*0b64*/ 	.short	0x010a
        /*0b66*/ 	.byte	0x3f
	.zero		1


	//   ....[69]....
        /*0b68*/ 	.word	0x00019040
        /*0b6c*/ 	.word	0x00000002
        /*0b70*/ 	.word	0x00012450
        /*0b74*/ 	.short	0x0101
        /*0b76*/ 	.byte	0x3f
	.zero		1


	//   ....[70]....
        /*0b78*/ 	.word	0x000190d0
        /*0b7c*/ 	.word	0x00000002
        /*0b80*/ 	.word	0x00000000
        /*0b84*/ 	.short	0x0101
        /*0b86*/ 	.byte	0x3f
	.zero		1


	//   ....[71]....
        /*0b88*/ 	.word	0x00019170
        /*0b8c*/ 	.word	0x00000006
        /*0b90*/ 	.word	0x00012420
        /*0b94*/ 	.short	0x010a
        /*0b96*/ 	.byte	0x3f
	.zero		1


	//   ....[72]....
        /*0b98*/ 	.word	0x00019290
        /*0b9c*/ 	.word	0x00000005
        /*0ba0*/ 	.word	0x00012440
        /*0ba4*/ 	.short	0x010a
        /*0ba6*/ 	.byte	0x3f
	.zero		1


	//   ....[73]....
        /*0ba8*/ 	.word	0x00019330
        /*0bac*/ 	.word	0x00000003
        /*0bb0*/ 	.word	0x00012440
        /*0bb4*/ 	.short	0x010a
        /*0bb6*/ 	.byte	0x3f
	.zero		1


	//   ....[74]....
        /*0bb8*/ 	.word	0x00019370
        /*0bbc*/ 	.word	0x00000005
        /*0bc0*/ 	.word	0x00012460
        /*0bc4*/ 	.short	0x010a
        /*0bc6*/ 	.byte	0x3f
	.zero		1


	//   ....[75]....
        /*0bc8*/ 	.word	0x000193b0
        /*0bcc*/ 	.word	0x00000003
        /*0bd0*/ 	.word	0x00012460
        /*0bd4*/ 	.short	0x010a
        /*0bd6*/ 	.byte	0x3f
	.zero		1


	//   ....[76]....
        /*0bd8*/ 	.word	0x000193f0
        /*0bdc*/ 	.word	0x00000005
        /*0be0*/ 	.word	0x00012480
        /*0be4*/ 	.short	0x010a
        /*0be6*/ 	.byte	0x3f
	.zero		1


	//   ....[77]....
        /*0be8*/ 	.word	0x00019430
        /*0bec*/ 	.word	0x00000003
        /*0bf0*/ 	.word	0x00012480
        /*0bf4*/ 	.short	0x010a
        /*0bf6*/ 	.byte	0x3f
	.zero		1


	//   ....[78]....
        /*0bf8*/ 	.word	0x000194a0
        /*0bfc*/ 	.word	0x00000003
        /*0c00*/ 	.word	0x00012400
        /*0c04*/ 	.short	0x010a
        /*0c06*/ 	.byte	0x3f
	.zero		1


	//   ....[79]....
        /*0c08*/ 	.word	0x00019500
        /*0c0c*/ 	.word	0x00000003
        /*0c10*/ 	.word	0x00012430
        /*0c14*/ 	.short	0x010a
        /*0c16*/ 	.byte	0x3f
	.zero		1


	//   ....[80]....
        /*0c18*/ 	.word	0x00019560
        /*0c1c*/ 	.word	0x0000000c
        /*0c20*/ 	.word	0x00012430
        /*0c24*/ 	.short	0x010a
        /*0c26*/ 	.byte	0x3f
	.zero		1


	//   ....[81]....
        /*0c28*/ 	.word	0x000195c0
        /*0c2c*/ 	.word	0x0000000c
        /*0c30*/ 	.word	0x00012450
        /*0c34*/ 	.short	0x010a
        /*0c36*/ 	.byte	0x3f
	.zero		1


	//   ....[82]....
        /*0c38*/ 	.word	0x00019620
        /*0c3c*/ 	.word	0x0000000c
        /*0c40*/ 	.word	0x00012430
        /*0c44*/ 	.short	0x010a
        /*0c46*/ 	.byte	0x3f
	.zero		1


	//   ....[83]....
        /*0c48*/ 	.word	0x00019680
        /*0c4c*/ 	.word	0x0000000c
        /*0c50*/ 	.word	0x00012450
        /*0c54*/ 	.short	0x010a
        /*0c56*/ 	.byte	0x3f
	.zero		1


	//   ....[84]....
        /*0c58*/ 	.word	0x000196e0
        /*0c5c*/ 	.word	0x0000000c
        /*0c60*/ 	.word	0x00012430
        /*0c64*/ 	.short	0x010a
        /*0c66*/ 	.byte	0x3f
	.zero		1


	//   ....[85]....
        /*0c68*/ 	.word	0x00019740
        /*0c6c*/ 	.word	0x0000000c
        /*0c70*/ 	.word	0x00012450
        /*0c74*/ 	.short	0x010a
        /*0c76*/ 	.byte	0x3f
	.zero		1


	//   ....[86]....
        /*0c78*/ 	.word	0x000197a0
        /*0c7c*/ 	.word	0x00000003
        /*0c80*/ 	.word	0x00012450
        /*0c84*/ 	.short	0x010a
        /*0c86*/ 	.byte	0x3f
	.zero		1


	//   ....[87]....
        /*0c88*/ 	.word	0x00019890
        /*0c8c*/ 	.word	0x0000001b
        /*0c90*/ 	.word	0x00012480
        /*0c94*/ 	.short	0x010a
        /*0c96*/ 	.byte	0x3f
	.zero		1


	//   ....[88]....
        /*0c98*/ 	.word	0x0001a050
        /*0c9c*/ 	.word	0x0000001b
        /*0ca0*/ 	.word	0x00012440
        /*0ca4*/ 	.short	0x010a
        /*0ca6*/ 	.byte	0x3f
	.zero		1


	//   ....[89]....
        /*0ca8*/ 	.word	0x0001ad90
        /*0cac*/ 	.word	0x0000001b
        /*0cb0*/ 	.word	0x00012420
        /*0cb4*/ 	.short	0x010a
        /*0cb6*/ 	.byte	0x3f
	.zero		1


	//   ....[90]....
        /*0cb8*/ 	.word	0x0001ade0
        /*0cbc*/ 	.word	0x00000005
        /*0cc0*/ 	.word	0x00012480
        /*0cc4*/ 	.short	0x010a
        /*0cc6*/ 	.byte	0x3f
	.zero		1


	//   ....[91]....
        /*0cc8*/ 	.word	0x0001b4b0
        /*0ccc*/ 	.word	0x00000005
        /*0cd0*/ 	.word	0x00012440
        /*0cd4*/ 	.short	0x010a
        /*0cd6*/ 	.byte	0x3f
	.zero		1


	//   ....[92]....
        /*0cd8*/ 	.word	0x0001ba80
        /*0cdc*/ 	.word	0x00000003
        /*0ce0*/ 	.word	0x00012470
        /*0ce4*/ 	.short	0x010a
        /*0ce6*/ 	.byte	0x3f
	.zero		1


	//   ....[93]....
        /*0ce8*/ 	.word	0x0001bad0
        /*0cec*/ 	.word	0x00000003
        /*0cf0*/ 	.word	0x00012460
        /*0cf4*/ 	.short	0x010a
        /*0cf6*/ 	.byte	0x3f
	.zero		1


	//   ....[94]....
        /*0cf8*/ 	.word	0x0001bb20
        /*0cfc*/ 	.word	0x00000002
        /*0d00*/ 	.word	0x00012470
        /*0d04*/ 	.short	0x010a
        /*0d06*/ 	.byte	0x3f
	.zero		1


	//   ....[95]....
        /*0d08*/ 	.word	0x0001bb70
        /*0d0c*/ 	.word	0x00000002
        /*0d10*/ 	.word	0x00012460
        /*0d14*/ 	.short	0x010a
        /*0d16*/ 	.byte	0x3f
	.zero		1


	//   ....[96]....
        /*0d18*/ 	.word	0x0001bbc0
        /*0d1c*/ 	.word	0x00000006
        /*0d20*/ 	.word	0x00012420
        /*0d24*/ 	.short	0x010a
        /*0d26*/ 	.byte	0x3f
	.zero		1


	//   ....[97]....
        /*0d28*/ 	.word	0x0001bc10
        /*0d2c*/ 	.word	0x00000005
        /*0d30*/ 	.word	0x00012440
        /*0d34*/ 	.short	0x010a
        /*0d36*/ 	.byte	0x3f
	.zero		1


	//   ....[98]....
        /*0d38*/ 	.word	0x0001bc60
        /*0d3c*/ 	.word	0x00000003
        /*0d40*/ 	.word	0x00012440
        /*0d44*/ 	.short	0x010a
        /*0d46*/ 	.byte	0x3f
	.zero		1


	//   ....[99]....
        /*0d48*/ 	.word	0x0001bcb0
        /*0d4c*/ 	.word	0x00000005
        /*0d50*/ 	.word	0x00012460
        /*0d54*/ 	.short	0x010a
        /*0d56*/ 	.byte	0x3f
	.zero		1


	//   ....[100]....
        /*0d58*/ 	.word	0x0001bd00
        /*0d5c*/ 	.word	0x00000003
        /*0d60*/ 	.word	0x00012460
        /*0d64*/ 	.short	0x010a
        /*0d66*/ 	.byte	0x3f
	.zero		1


	//   ....[101]....
        /*0d68*/ 	.word	0x0001bd50
        /*0d6c*/ 	.word	0x00000005
        /*0d70*/ 	.word	0x00012480
        /*0d74*/ 	.short	0x010a
        /*0d76*/ 	.byte	0x3f
	.zero		1


	//----- nvinfo : EIATTR_NUM_MBARRIERS
	.align		4
.L_1486:
        /*0d78*/ 	.byte	0x03, 0x38
        /*0d7a*/ 	.short	0x0016


	//----- nvinfo : EIATTR_EXIT_INSTR_OFFSETS
	.align		4
        /*0d7c*/ 	.byte	0x04, 0x1c
        /*0d7e*/ 	.short	(.L_1488 - .L_1487)


	//   ....[0]....
.L_1487:
        /*0d80*/ 	.word	0x00019480


	//----- nvinfo : EIATTR_MAX_THREADS
	.align		4
.L_1488:
        /*0d84*/ 	.byte	0x04, 0x05
        /*0d86*/ 	.short	(.L_1490 - .L_1489)
.L_1489:
        /*0d88*/ 	.word	0x00000200
        /*0d8c*/ 	.word	0x00000001
        /*0d90*/ 	.word	0x00000001


	//----- nvinfo : EIATTR_CRS_STACK_SIZE
	.align		4
.L_1490:
        /*0d94*/ 	.byte	0x04, 0x1e
        /*0d96*/ 	.short	(.L_1492 - .L_1491)
.L_1491:
        /*0d98*/ 	.word	0x00000000


	//----- nvinfo : EIATTR_CBANK_PARAM_SIZE
	.align		4
.L_1492:
        /*0d9c*/ 	.byte	0x03, 0x19
        /*0d9e*/ 	.short	0x0a70


	//----- nvinfo : EIATTR_PARAM_CBANK
	.align		4
        /*0da0*/ 	.byte	0x04, 0x0a
        /*0da2*/ 	.short	(.L_1494 - .L_1493)
	.align		4
.L_1493:
        /*0da4*/ 	.word	index@(.nv.constant0._ZN7cutlass13device_kernelIN5flash11enable_sm90INS1_16FlashAttnFwdSm90INS1_25CollectiveMainloopFwdSm90ILi2EN4cute5tupleIJNS5_1CILi1EEES8_S8_EEENS6_IJNS7_ILi192EEENS7_ILi160EEENS7_ILi64EEEEEELi64ENS_12float_e4m3_tEfNS_4arch4Sm90ELb0ELb1ELb1ELb0ELb1ELb0ELb0ELb1ELb1ELb1ELb1ELb0EEENS1_21CollectiveEpilogueFwdINS6_IJSA_SC_SB_EEES9_NS_10bfloat16_tESG_Li384ELb0ELb1ELb1ELb1EEENS1_19SingleTileSchedulerILb0ELb1ELb1ELi192EEEEEEEEEvNT_6ParamsE)
        /*0da8*/ 	.short	0x0210
        /*0daa*/ 	.short	0x0a70


	//----- nvinfo : EIATTR_SW_WAR
	.align		4
.L_1494:
        /*0dac*/ 	.byte	0x04, 0x36
        /*0dae*/ 	.short	(.L_1496 - .L_1495)
.L_1495:
        /*0db0*/ 	.word	0x00000008
.L_1496:


//--------------------- .nv.info._ZN7cutlass13device_kernelIN5flash11enable_sm90INS1_16FlashAttnFwdSm90INS1_25CollectiveMainloopFwdSm90ILi2EN4cute5tupleIJNS5_1CILi1EEES8_S8_EEENS6_IJNS7_ILi192EEENS7_ILi160EEENS7_ILi64EEEEEELi64ENS_12float_e4m3_tEfNS_4arch4Sm90ELb0ELb1ELb1ELb1ELb1ELb0ELb0ELb1ELb1ELb1ELb1ELb0EEENS1_21CollectiveEpilogueFwdINS6_IJSA_SC_SB_EEES9_NS_10bfloat16_tESG_Li384ELb1ELb1ELb1ELb1EEENS1_36VarlenDynamicPersistentTileSchedulerILi192ELi160ELi384ELi128ELb1ELb1ELb1ELb1ELb0ELb1EEEEEEEEEvNT_6ParamsE --------------------------
	.section	.nv.info._ZN7cutlass13device_kernelIN5flash11enable_sm90INS1_16FlashAttnFwdSm90INS1_25CollectiveMainloopFwdSm90ILi2EN4cute5tupleIJNS5_1CILi1EEES8_S8_EEENS6_IJNS7_ILi192EEENS7_ILi160EEENS7_ILi64EEEEEELi64ENS_12float_e4m3_tEfNS_4arch4Sm90ELb0ELb1ELb1ELb1ELb1ELb0ELb0ELb1ELb1ELb1ELb1ELb0EEENS1_21CollectiveEpilogueFwdINS6_IJSA_SC_SB_EEES9_NS_10bfloat16_tESG_Li384ELb1ELb1ELb1ELb1EEENS1_36VarlenDynamicPersistentTileSchedulerILi192ELi160ELi384ELi128ELb1ELb1ELb1ELb1ELb0ELb1EEEEEEEEEvNT_6ParamsE,"",@"SHT_CUDA_INFO"
	.sectionflags	@""
	.align	4


	//----- nvinfo : EIATTR_CUDA_API_VERSION
	.align		4
        /*0000*/ 	.byte	0x04, 0x37
        /*0002*/ 	.short	(.L_1498 - .L_1497)
.L_1497:
        /*0004*/ 	.word	0x00000082


	//----- nvinfo : EIATTR_KPARAM_INFO
	.align		4
.L_1498:
        /*0008*/ 	.byte	0x04, 0x17
        /*000a*/ 	.short	(.L_1500 - .L_1499)
.L_1499:
        /*000c*/ 	.word	0x00000000
        /*0010*/ 	.short	0x0000
        /*0012*/ 	.short	0x0070
        /*0014*/ 	.byte	0x00, 0xf0, 0x01, 0x2a


	//----- nvinfo : EIATTR_SPARSE_MMA_MASK
	.align		4
.L_1500:
        /*0018*/ 	.byte	0x03, 0x50
        /*001a*/ 	.short	0x0000


	//----- nvinfo : EIATTR_MAXREG_COUNT
	.align		4
        /*001c*/ 	.byte	0x03, 0x1b
        /*001e*/ 	.short	0x0080


	//----- nvinfo : EIATTR_NUM_BARRIERS
	.align		4
        /*0020*/ 	.byte	0x02, 0x4c
        /*0022*/ 	.byte	0x09
	.zero		1


	//----- nvinfo : EIATTR_EXTERNS
	.align		4
        /*0024*/ 	.byte	0x04, 0x0f
        /*0026*/ 	.short	(.L_1502 - .L_1501)


	//   ....[0]....
	.align		4
.L_1501:
        /*0028*/ 	.word	index@(__assertfail)


	//----- nvinfo : EIATTR_ANNOTATIONS
	.align		4
.L_1502:
        /*002c*/ 	.byte	0x04, 0x55
        /*002e*/ 	.short	(.L_1504 - .L_1503)


	//   ....[0]....
.L_1503:
        /* <DEDUP_REMOVED lines=45> */


	//----- nvinfo : EIATTR_MERCURY_ISA_VERSION
	.align		4
.L_1504:
        /*02f0*/ 	.byte	0x03, 0x5f
        /*02f2*/ 	.short	0x0101


	//----- nvinfo : EIATTR_UNUSED_LOAD_BYTE_OFFSET
	.align		4
        /*02f4*/ 	.byte	0x04, 0x44
        /*02f6*/ 	.short	(.L_1506 - .L_1505)


	//   ....[0]....
.L_1505:
        /*02f8*/ 	.word	0x00000940
        /*02fc*/ 	.word	0x0000fff0


	//   ....[1]....
        /*0300*/ 	.word	0x00013210
        /*0304*/ 	.word	0x0000fff0


	//----- nvinfo : EIATTR_INT_WARP_WIDE_INSTR_OFFSETS
	.align		4
.L_1506:
        /*0308*/ 	.byte	0x04, 0x31
        /*030a*/ 	.short	(.L_1508 - .L_1507)


	//   ....[0]....
.L_1507:
        /*030c*/ 	.word	0x000000c0


	//   ....[1]....
        /*0310*/ 	.word	0x000000d0


	//   ....[2]....
        /*0314*/ 	.word	0x00000170


	//   ....[3]....
        /*0318*/ 	.word	0x00017d50


	//   ....[4]....
        /*031c*/ 	.word	0x00017de0


	//   ....[5]....
        /*0320*/ 	.word	0x0001b980


	//   ....[6]....
        /*0324*/ 	.word	0x0001ba10


	//----- nvinfo : EIATTR_COOP_GROUP_MASK_REGIDS
	.align		4
.L_1508:
        /*0328*/ 	.byte	0x04, 0x29
        /*032a*/ 	.short	(.L_1510 - .L_1509)


	//   ....[0]....
.L_1509:
        /*032c*/ 	.word	0xffffffff


	//   ....[1]....
        /*0330*/ 	.word	0xffffffff


	//   ....[2]....
        /*0334*/ 	.word	0xffffffff


	//   ....[3]....
        /*0338*/ 	.word	0xffffffff


	//   ....[4]....
        /*033c*/ 	.word	0xffffffff


	//   ....[5]....
        /*0340*/ 	.word	0xffffffff


	//   ....[6]....
        /*0344*/ 	.word	0xffffffff


	//   ....[7]....
        /*0348*/ 	.word	0xffffffff


	//   ....[8]....
        /*034c*/ 	.word	0xffffffff


	//   ....[9]....
        /*0350*/ 	.word	0xffffffff


	//   ....[10]....
        /*0354*/ 	.word	0xffffffff


	//   ....[11]....
        /*0358*/ 	.word	0xffffffff


	//   ....[12]....
        /*035c*/ 	.word	0xffffffff


	//   ....[13]....
        /*0360*/ 	.word	0xffffffff


	//   ....[14]....
        /*0364*/ 	.word	0xffffffff


	//   ....[15]....
        /*0368*/ 	.word	0xffffffff


	//   ....[16]....
        /*036c*/ 	.word	0xffffffff


	//   ....[17]....
        /*0370*/ 	.word	0xffffffff


	//   ....[18]....
        /*0374*/ 	.word	0xffffffff


	//   ....[19]....
        /*0378*/ 	.word	0xffffffff


	//   ....[20]....
        /*037c*/ 	.word	0xffffffff


	//   ....[21]....
        /*0380*/ 	.word	0xffffffff


	//   ....[22]....
        /*0384*/ 	.word	0xffffffff


	//   ....[23]....
        /*0388*/ 	.word	0xffffffff


	//   ....[24]....
        /*038c*/ 	.word	0xffffffff


	//   ....[25]....
        /*0390*/ 	.word	0xffffffff


	//   ....[26]....
        /*0394*/ 	.word	0xffffffff


	//   ....[27]....
        /*0398*/ 	.word	0xffffffff


	//   ....[28]....
        /*039c*/ 	.word	0xffffffff


	//   ....[29]....
        /*03a0*/ 	.word	0xffffffff


	//   ....[30]....
        /*03a4*/ 	.word	0xffffffff


	//   ....[31]....
        /*03a8*/ 	.word	0xffffffff


	//   ....[32]....
        /*03ac*/ 	.word	0xffffffff


	//   ....[33]....
        /*03b0*/ 	.word	0xffffffff


	//   ....[34]....
        /*03b4*/ 	.word	0xffffffff


	//   ....[35]....
        /*03b8*/ 	.word	0xffffffff


	//   ....[36]....
        /*03bc*/ 	.word	0xffffffff


	//   ....[37]....
        /*03c0*/ 	.word	0xffffffff


	//   ....[38]....
        /*03c4*/ 	.word	0xffffffff


	//   ....[39]....
        /*03c8*/ 	.word	0xffffffff


	//   ....[40]....
        /*03cc*/ 	.word	0xffffffff


	//   ....[41]....
        /*03d0*/ 	.word	0xffffffff


	//   ....[42]....
        /*03d4*/ 	.word	0xffffffff


	//   ....[43]....
        /*03d8*/ 	.word	0xffffffff


	//   ....[44]....
        /*03dc*/ 	.word	0xffffffff


	//   ....[45]....
        /*03e0*/ 	.word	0xffffffff


	//   ....[46]....
        /*03e4*/ 	.word	0xffffffff


	//   ....[47]....
        /*03e8*/ 	.word	0xffffffff


	//   ....[48]....
        /*03ec*/ 	.word	0xffffffff


	//   ....[49]....
        /*03f0*/ 	.word	0xffffffff


	//   ....[50]....
        /*03f4*/ 	.word	0xffffffff


	//   ....[51]....
        /*03f8*/ 	.word	0xffffffff


	//   ....[52]....
        /*03fc*/ 	.word	0xffffffff


	//   ....[53]....
        /*0400*/ 	.word	0xffffffff


	//   ....[54]....
        /*0404*/ 	.word	0xffffffff


	//   ....[55]....
        /*0408*/ 	.word	0xffffffff


	//   ....[56]....
        /*040c*/ 	.word	0xffffffff


	//   ....[57]....
        /*0410*/ 	.word	0xffffffff


	//   ....[58]....
        /*0414*/ 	.word	0xffffffff


	//   ....[59]....
        /*0418*/ 	.word	0xffffffff


	//   ....[60]....
        /*041c*/ 	.word	0xffffffff


	//   ....[61]....
        /*0420*/ 	.word	0xffffffff


	//   ....[62]....
        /*0424*/ 	.word	0xffffffff


	//   ....[63]....
        /*0428*/ 	.word	0xffffffff


	//   ....[64]....
        /*042c*/ 	.word	0xffffffff


	//   ....[65]....
        /*0430*/ 	.word	0xffffffff


	//   ....[66]....
        /*0434*/ 	.word	0xffffffff


	//   ....[67]....
        /*0438*/ 	.word	0xffffffff


	//   ....[68]....
        /*043c*/ 	.word	0xffffffff


	//   ....[69]....
        /*0440*/ 	.word	0xffffffff


	//   ....[70]....
        /*0444*/ 	.word	0xffffffff


	//   ....[71]....
        /*0448*/ 	.word	0xffffffff


	//   ....[72]....
        /*044c*/ 	.word	0xffffffff


	//   ....[73]....
        /*0450*/ 	.word	0xffffffff


	//   ....[74]....
        /*0454*/ 	.word	0xffffffff


	//   ....[75]....
        /*0458*/ 	.word	0xffffffff


	//   ....[76]....
        /*045c*/ 	.word	0xffffffff


	//   ....[77]....
        /*0460*/ 	.word	0xffffffff


	//   ....[78]....
        /*0464*/ 	.word	0xffffffff


	//   ....[79]....
        /*0468*/ 	.word	0xffffffff


	//   ....[80]....
        /*046c*/ 	.word	0xffffffff


	//   ....[81]....
        /*0470*/ 	.word	0xffffffff


	//   ....[82]....
        /*0474*/ 	.word	0xffffffff


	//   ....[83]....
        /*0478*/ 	.word	0xffffffff


	//   ....[84]....
        /*047c*/ 	.word	0xffffffff


	//   ....[85]....
        /*0480*/ 	.word	0xffffffff


	//   ....[86]....
        /*0484*/ 	.word	0xffffffff


	//   ....[87]....
        /*0488*/ 	.word	0xffffffff


	//   ....[88]....
        /*048c*/ 	.word	0xffffffff


	//   ....[89]....
        /*0490*/ 	.word	0xffffffff


	//   ....[90]....
        /*0494*/ 	.word	0xffffffff


	//   ....[91]....
        /*0498*/ 	.word	0xffffffff


	//   ....[92]....
        /*049c*/ 	.word	0xffffffff


	//   ....[93]....
        /*04a0*/ 	.word	0xffffffff


	//   ....[94]....
        /*04a4*/ 	.word	0xffffffff


	//   ....[95]....
        /*04a8*/ 	.word	0xffffffff


	//   ....[96]....
        /*04ac*/ 	.word	0xffffffff


	//   ....[97]....
        /*04b0*/ 	.word	0xffffffff


	//   ....[98]....
        /*04b4*/ 	.word	0xffffffff


	//   ....[99]....
        /*04b8*/ 	.word	0xffffffff


	//   ....[100]....
        /*04bc*/ 	.word	0xffffffff


	//   ....[101]....
        /*04c0*/ 	.word	0xffffffff


	//   ....[102]....
        /*04c4*/ 	.word	0xffffffff


	//   ....[103]....
        /*04c8*/ 	.word	0xffffffff


	//   ....[104]....
        /*04cc*/ 	.word	0xffffffff


	//   ....[105]....
        /*04d0*/ 	.word	0xffffffff


	//   ....[106]....
        /*04d4*/ 	.word	0xffffffff


	//   ....[107]....
        /*04d8*/ 	.word	0xffffffff


	//   ....[108]....
        /*04dc*/ 	.word	0xffffffff


	//   ....[109]....
        /*04e0*/ 	.word	0xffffffff


	//   ....[110]....
        /*04e4*/ 	.word	0xffffffff


	//   ....[111]....
        /*04e8*/ 	.word	0xffffffff


	//   ....[112]....
        /*04ec*/ 	.word	0xffffffff


	//   ....[113]....
        /*04f0*/ 	.word	0xffffffff


	//   ....[114]....
        /*04f4*/ 	.word	0xffffffff


	//   ....[115]....
        /*04f8*/ 	.word	0xffffffff


	//   ....[116]....
        /*04fc*/ 	.word	0xffffffff


	//   ....[117]....
        /*0500*/ 	.word	0xffffffff


	//   ....[118]....
        /*0504*/ 	.word	0xffffffff


	//   ....[119]....
        /*0508*/ 	.word	0xffffffff


	//   ....[120]....
        /*050c*/ 	.word	0xffffffff


	//   ....[121]....
        /*0510*/ 	.word	0xffffffff


	//   ....[122]....
        /*0514*/ 	.word	0xffffffff


	//   ....[123]....
        /*0518*/ 	.word	0xffffffff


	//   ....[124]....
        /*051c*/ 	.word	0xffffffff


	//   ....[125]....
        /*0520*/ 	.word	0xffffffff


	//   ....[126]....
        /*0524*/ 	.word	0xffffffff


	//   ....[127]....
        /*0528*/ 	.word	0xffffffff


	//   ....[128]....
        /*052c*/ 	.word	0xffffffff


	//   ....[129]....
        /*0530*/ 	.word	0xffffffff


	//   ....[130]....
        /*0534*/ 	.word	0xffffffff


	//   ....[131]....
        /*0538*/ 	.word	0xffffffff


	//   ....[132]....
        /*053c*/ 	.word	0xffffffff


	//   ....[133]....
        /*0540*/ 	.word	0xffffffff


	//   ....[134]....
        /*0544*/ 	.word	0xffffffff


	//   ....[135]....
        /*0548*/ 	.word	0xffffffff


	//   ....[136]....
        /*054c*/ 	.word	0xffffffff


	//   ....[137]....
        /*0550*/ 	.word	0xffffffff


	//   ....[138]....
        /*0554*/ 	.word	0xffffffff


	//   ....[139]....
        /*0558*/ 	.word	0xffffffff


	//   ....[140]....
        /*055c*/ 	.word	0xffffffff


	//   ....[141]....
        /*0560*/ 	.word	0xffffffff


	//   ....[142]....
        /*0564*/ 	.word	0xffffffff


	//   ....[143]....
        /*0568*/ 	.word	0xffffffff


	//   ....[144]....
        /*056c*/ 	.word	0xffffffff


	//   ....[145]....
        /*0570*/ 	.word	0xffffffff


	//   ....[146]....
        /*0574*/ 	.word	0xffffffff


	//   ....[147]....
        /*0578*/ 	.word	0xffffffff


	//   ....[148]....
        /*057c*/ 	.word	0xffffffff


	//   ....[149]....
        /*0580*/ 	.word	0xffffffff


	//   ....[150]....
        /*0584*/ 	.word	0xffffffff


	//   ....[151]....
        /*0588*/ 	.word	0xffffffff


	//   ....[152]....
        /*058c*/ 	.word	0xffffffff


	//   ....[153]....
        /*0590*/ 	.word	0xffffffff


	//   ....[154]....
        /*0594*/ 	.word	0xffffffff


	//   ....[155]....
        /*0598*/ 	.word	0xffffffff


	//   ....[156]....
        /*059c*/ 	.word	0xffffffff


	//   ....[157]....
        /*05a0*/ 	.word	0xffffffff


	//   ....[158]....
        /*05a4*/ 	.word	0xffffffff


	//   ....[159]....
        /*05a8*/ 	.word	0xffffffff


	//   ....[160]....
        /*05ac*/ 	.word	0xffffffff


	//   ....[161]....
        /*05b0*/ 	.word	0xffffffff


	//   ....[162]....
        /*05b4*/ 	.word	0xffffffff


	//   ....[163]....
        /*05b8*/ 	.word	0xffffffff


	//   ....[164]....
        /*05bc*/ 	.word	0xffffffff


	//   ....[165]....
        /*05c0*/ 	.word	0xffffffff


	//   ....[166]....
        /*05c4*/ 	.word	0xffffffff


	//   ....[167]....
        /*05c8*/ 	.word	0xffffffff


	//   ....[168]....
        /*05cc*/ 	.word	0xffffffff


	//   ....[169]....
        /*05d0*/ 	.word	0xffffffff


	//   ....[170]....
        /*05d4*/ 	.word	0xffffffff


	//   ....[171]....
        /*05d8*/ 	.word	0xffffffff


	//   ....[172]....
        /*05dc*/ 	.word	0xffffffff


	//   ....[173]....
        /*05e0*/ 	.word	0xffffffff


	//   ....[174]....
        /*05e4*/ 	.word	0xffffffff


	//   ....[175]....
        /*05e8*/ 	.word	0xffffffff


	//   ....[176]....
        /*05ec*/ 	.word	0xffffffff


	//   ....[177]....
        /*05f0*/ 	.word	0x0500000f


	//   ....[178]....
        /*05f4*/ 	.word	0x0500000f


	//   ....[179]....
        /*05f8*/ 	.word	0x0500000f


	//   ....[180]....
        /*05fc*/ 	.word	0x0500000f


	//   ....[181]....
        /*0600*/ 	.word	0x0500000f


	//   ....[182]....
        /*0604*/ 	.word	0x0500000f


	//   ....[183]....
        /*0608*/ 	.word	0x0500000f


	//   ....[184]....
        /*060c*/ 	.word	0x0500000f


	//   ....[185]....
        /*0610*/ 	.word	0x0500000f


	//   ....[186]....
        /*0614*/ 	.word	0x0500000f


	//   ....[187]....
        /*0618*/ 	.word	0x0500000f


	//   ....[188]....
        /*061c*/ 	.word	0x0500000f


	//   ....[189]....
        /*0620*/ 	.word	0x0500000f


	//   ....[190]....
        /*0624*/ 	.word	0x0500000f


	//   ....[191]....
        /*0628*/ 	.word	0x0500000f


	//   ....[192]....
        /*062c*/ 	.word	0x0500000f


	//   ....[193]....
        /*0630*/ 	.word	0x0500000f


	//   ....[194]....
        /*0634*/ 	.word	0x0500000f


	//   ....[195]....
        /*0638*/ 	.word	0x0500000f


	//   ....[196]....
        /*063c*/ 	.word	0x0500000f


	//   ....[197]....
        /*0640*/ 	.word	0x0500000f


	//   ....[198]....
        /*0644*/ 	.word	0x0500000f


	//   ....[199]....
        /*0648*/ 	.word	0x0500000f


	//   ....[200]....
        /*064c*/ 	.word	0x0500000f


	//   ....[201]....
        /*0650*/ 	.word	0x0500000f


	//   ....[202]....
        /*0654*/ 	.word	0x0500000f


	//   ....[203]....
        /*0658*/ 	.word	0x0500000f


	//   ....[204]....
        /*065c*/ 	.word	0x0500000f


	//   ....[205]....
        /*0660*/ 	.word	0x0500000f


	//   ....[206]....
        /*0664*/ 	.word	0x0500000f


	//   ....[207]....
        /*0668*/ 	.word	0x0500000f


	//   ....[208]....
        /*066c*/ 	.word	0x0500000f


	//   ....[209]....
        /*0670*/ 	.word	0x0500000f


	//   ....[210]....
        /*0674*/ 	.word	0x0500000f


	//   ....[211]....
        /*0678*/ 	.word	0x0500000f


	//   ....[212]....
        /*067c*/ 	.word	0x0500000f


	//   ....[213]....
        /*0680*/ 	.word	0x0500000f


	//   ....[214]....
        /*0684*/ 	.word	0x0500000f


	//   ....[215]....
        /*0688*/ 	.word	0x0500000f


	//   ....[216]....
        /*068c*/ 	.word	0x0500000f


	//   ....[217]....
        /*0690*/ 	.word	0x0500000f


	//   ....[218]....
        /*0694*/ 	.word	0x0500000f


	//   ....[219]....
        /*0698*/ 	.word	0x0500000f


	//   ....[220]....
        /*069c*/ 	.word	0x0500000f


	//   ....[221]....
        /*06a0*/ 	.word	0x0500000f


	//   ....[222]....
        /*06a4*/ 	.word	0x0500000f


	//   ....[223]....
        /*06a8*/ 	.word	0x0500000f


	//   ....[224]....
        /*06ac*/ 	.word	0x0500000f


	//   ....[225]....
        /*06b0*/ 	.word	0x0500000f


	//   ....[226]....
        /*06b4*/ 	.word	0x0500000f


	//   ....[227]....
        /*06b8*/ 	.word	0x0500000f


	//   ....[228]....
        /*06bc*/ 	.word	0x0500000f


	//   ....[229]....
        /*06c0*/ 	.word	0x0500000f


	//   ....[230]....
        /*06c4*/ 	.word	0x0500000f


	//----- nvinfo : EIATTR_COOP_GROUP_INSTR_OFFSETS
	.align		4
.L_1510:
        /*06c8*/ 	.byte	0x04, 0x28
        /*06ca*/ 	.short	(.L_1512 - .L_1511)


	//   ....[0]....
.L_1511:
        /*06cc*/ 	.word	0x00000070


	//   ....[1]....
        /*06d0*/ 	.word	0x000000b0


	//   ....[2]....
        /*06d4*/ 	.word	0x000002d0


	//   ....[3]....
        /*06d8*/ 	.word	0x00000430


	//   ....[4]....
        /*06dc*/ 	.word	0x00000550


	//   ....[5]....
        /*06e0*/ 	.word	0x000006b0


	//   ....[6]....
        /*06e4*/ 	.word	0x000019b0


	//   ....[7]....
        /*06e8*/ 	.word	0x00002600


	//   ....[8]....
        /*06ec*/ 	.word	0x00003560


	//   ....[9]....
        /*06f0*/ 	.word	0x00004c90


	//   ....[10]....
        /*06f4*/ 	.word	0x00004d40


	//   ....[11]....
        /*06f8*/ 	.word	0x00005590


	//   ....[12]....
        /*06fc*/ 	.word	0x00005600


	//   ....[13]....
        /*0700*/ 	.word	0x00007100


	//   ....[14]....
        /*0704*/ 	.word	0x00008a30


	//   ....[15]....
        /*0708*/ 	.word	0x00009260


	//   ....[16]....
        /*070c*/ 	.word	0x00009370


	//   ....[17]....
        /*0710*/ 	.word	0x00009ea0


	//   ....[18]....
        /*0714*/ 	.word	0x00009f30


	//   ....[19]....
        /*0718*/ 	.word	0x0000ca20


	//   ....[20]....
        /*071c*/ 	.word	0x0000ca40


	//   ....[21]....
        /*0720*/ 	.word	0x0000ca60


	//   ....[22]....
        /*0724*/ 	.word	0x0000ca80


	//   ....[23]....
        /*0728*/ 	.word	0x0000e980


	//   ....[24]....
        /*072c*/ 	.word	0x000102b0


	//   ....[25]....
        /*0730*/ 	.word	0x00010ae0


	//   ....[26]....
        /*0734*/ 	.word	0x00010bf0


	//   ....[27]....
        /*0738*/ 	.word	0x00011750


	//   ....[28]....
        /*073c*/ 	.word	0x000117c0


	//   ....[29]....
        /*0740*/ 	.word	0x00012c40


	//   ....[30]....
        /*0744*/ 	.word	0x00012c50


	//   ....[31]....
        /*0748*/ 	.word	0x00012cd0


	//   ....[32]....
        /*074c*/ 	.word	0x00012ce0


	//   ....[33]....
        /*0750*/ 	.word	0x000136e0


	//   ....[34]....
        /*0754*/ 	.word	0x00013710


	//   ....[35]....
        /*0758*/ 	.word	0x00013740


	//   ....[36]....
        /*075c*/ 	.word	0x00013770


	//   ....[37]....
        /*0760*/ 	.word	0x000137a0


	//   ....[38]....
        /*0764*/ 	.word	0x000137c0


	//   ....[39]....
        /*0768*/ 	.word	0x000137d0


	//   ....[40]....
        /*076c*/ 	.word	0x000137e0


	//   ....[41]....
        /*0770*/ 	.word	0x000137f0


	//   ....[42]....
        /*0774*/ 	.word	0x00013800


	//   ....[43]....
        /*0778*/ 	.word	0x00013820


	//   ....[44]....
        /*077c*/ 	.word	0x00013830


	//   ....[45]....
        /*0780*/ 	.word	0x00013840


	//   ....[46]....
        /*0784*/ 	.word	0x00013850


	//   ....[47]....
        /*0788*/ 	.word	0x00013860


	//   ....[48]....
        /*078c*/ 	.word	0x00013870


	//   ....[49]....
        /*0790*/ 	.word	0x00013880


	//   ....[50]....
        /*0794*/ 	.word	0x00013890


	//   ....[51]....
        /*0798*/ 	.word	0x000138a0


	//   ....[52]....
        /*079c*/ 	.word	0x000138b0


	//   ....[53]....
        /*07a0*/ 	.word	0x000138c0


	//   ....[54]....
        /*07a4*/ 	.word	0x000138e0


	//   ....[55]....
        /*07a8*/ 	.word	0x00013910


	//   ....[56]....
        /*07ac*/ 	.word	0x00013930


	//   ....[57]....
        /*07b0*/ 	.word	0x00013960


	//   ....[58]....
        /*07b4*/ 	.word	0x000139a0


	//   ....[59]....
        /*07b8*/ 	.word	0x000139d0


	//   ....[60]....
        /*07bc*/ 	.word	0x00013a00


	//   ....[61]....
        /*07c0*/ 	.word	0x00013a30


	//   ....[62]....
        /*07c4*/ 	.word	0x00013a60


	//   ....[63]....
        /*07c8*/ 	.word	0x00013aa0


	//   ....[64]....
        /*07cc*/ 	.word	0x00013ad0


	//   ....[65]....
        /*07d0*/ 	.word	0x00014190


	//   ....[66]....
        /*07d4*/ 	.word	0x000141d0


	//   ....[67]....
        /*07d8*/ 	.word	0x00014200


	//   ....[68]....
        /*07dc*/ 	.word	0x00014230


	//   ....[69]....
        /*07e0*/ 	.word	0x00014740


	//   ....[70]....
        /*07e4*/ 	.word	0x00014780


	//   ....[71]....
        /*07e8*/ 	.word	0x000147b0


	//   ....[72]....
        /*07ec*/ 	.word	0x000147f0


	//   ....[73]....
        /*07f0*/ 	.word	0x00014810


	//   ....[74]....
        /*07f4*/ 	.word	0x00014830


	//   ....[75]....
        /*07f8*/ 	.word	0x00014850


	//   ....[76]....
        /*07fc*/ 	.word	0x00014870


	//   ....[77]....
        /*0800*/ 	.word	0x00014cf0


	//   ....[78]....
        /*0804*/ 	.word	0x00014d10


	//   ....[79]....
        /*0808*/ 	.word	0x00014f40


	//   ....[80]....
        /*080c*/ 	.word	0x00014f50


	//   ....[81]....
        /*0810*/ 	.word	0x00015a80


	//   ....[82]....
        /*0814*/ 	.word	0x00015ab0


	//   ....[83]....
        /*0818*/ 	.word	0x00015af0


	//   ....[84]....
        /*081c*/ 	.word	0x00015b20


	//   ....[85]....
        /*0820*/ 	.word	0x00015b40


	//   ....[86]....
        /*0824*/ 	.word	0x00015b50


	//   ....[87]....
        /*0828*/ 	.word	0x00015b60


	//   ....[88]....
        /*082c*/ 	.word	0x00015b80


	//   ....[89]....
        /*0830*/ 	.word	0x00015ce0


	//   ....[90]....
        /*0834*/ 	.word	0x00015ee0


	//   ....[91]....
        /*0838*/ 	.word	0x00015f10


	//   ....[92]....
        /*083c*/ 	.word	0x00015f40


	//   ....[93]....
        /*0840*/ 	.word	0x00015f70


	//   ....[94]....
        /*0844*/ 	.word	0x00015fa0


	//   ....[95]....
        /*0848*/ 	.word	0x00015ff0


	//   ....[96]....
        /*084c*/ 	.word	0x00016160


	//   ....[97]....
        /*0850*/ 	.word	0x00016190


	//   ....[98]....
        /*0854*/ 	.word	0x000161c0


	//   ....[99]....
        /*0858*/ 	.word	0x000161f0


	//   ....[100]....
        /*085c*/ 	.word	0x00016220


	//   ....[101]....
        /*0860*/ 	.word	0x00016250


	//   ....[102]....
        /*0864*/ 	.word	0x000162e0


	//   ....[103]....
        /*0868*/ 	.word	0x00016340


	//   ....[104]....
        /*086c*/ 	.word	0x00016350


	//   ....[105]....
        /*0870*/ 	.word	0x000163a0


	//   ....[106]....
        /*0874*/ 	.word	0x00018ce0


	//   ....[107]....
        /*0878*/ 	.word	0x00018d10


	//   ....[108]....
        /*087c*/ 	.word	0x00018d90


	//   ....[109]....
        /*0880*/ 	.word	0x00018db0


	//   ....[110]....
        /*0884*/ 	.word	0x00018df0


	//   ....[111]....
        /*0888*/ 	.word	0x00018e00


	//   ....[112]....
        /*088c*/ 	.word	0x00018e20


	//   ....[113]....
        /*0890*/ 	.word	0x00018e30


	//   ....[114]....
        /*0894*/ 	.word	0x00018e70


	//   ....[115]....
        /*0898*/ 	.word	0x00018ee0


	//   ....[116]....
        /*089c*/ 	.word	0x000192f0


	//   ....[117]....
        /*08a0*/ 	.word	0x00019300


	//   ....[118]....
        /*08a4*/ 	.word	0x00019320


	//   ....[119]....
        /*08a8*/ 	.word	0x000193b0


	//   ....[120]....
        /*08ac*/ 	.word	0x000193c0


	//   ....[121]....
        /*08b0*/ 	.word	0x00019430


	//   ....[122]....
        /*08b4*/ 	.word	0x00019440


	//   ....[123]....
        /*08b8*/ 	.word	0x00019450


	//   ....[124]....
        /*08bc*/ 	.word	0x00019460


	//   ....[125]....
        /*08c0*/ 	.word	0x00019500


	//   ....[126]....
        /*08c4*/ 	.word	0x00019dd0


	//   ....[127]....
        /*08c8*/ 	.word	0x00019e00


	//   ....[128]....
        /*08cc*/ 	.word	0x00019e20


	//   ....[129]....
        /*08d0*/ 	.word	0x00019ea0


	//   ....[130]....
        /*08d4*/ 	.word	0x00019ec0


	//   ....[131]....
        /*08d8*/ 	.word	0x00019f40


	//   ....[132]....
        /*08dc*/ 	.word	0x00019f60


	//   ....[133]....
        /*08e0*/ 	.word	0x00019f70


	//   ....[134]....
        /*08e4*/ 	.word	0x00019f80


	//   ....[135]....
        /*08e8*/ 	.word	0x0001a080


	//   ....[136]....
        /*08ec*/ 	.word	0x0001a090


	//   ....[137]....
        /*08f0*/ 	.word	0x0001a0a0


	//   ....[138]....
        /*08f4*/ 	.word	0x0001aad0


	//   ....[139]....
        /*08f8*/ 	.word	0x0001aae0


	//   ....[140]....
        /*08fc*/ 	.word	0x0001ab50


	//   ....[141]....
        /*0900*/ 	.word	0x0001ab60


	//   ....[142]....
        /*0904*/ 	.word	0x0001aba0


	//   ....[143]....
        /*0908*/ 	.word	0x0001abb0


	//   ....[144]....
        /*090c*/ 	.word	0x0001abf0


	//   ....[145]....
        /*0910*/ 	.word	0x0001ac00


	//   ....[146]....
        /*0914*/ 	.word	0x0001ac40


	//   ....[147]....
        /*0918*/ 	.word	0x0001ac50


	//   ....[148]....
        /*091c*/ 	.word	0x0001b070


	//   ....[149]....
        /*0920*/ 	.word	0x0001b080


	//   ....[150]....
        /*0924*/ 	.word	0x0001b090


	//   ....[151]....
        /*0928*/ 	.word	0x0001b0d0


	//   ....[152]....
        /*092c*/ 	.word	0x0001b0e0


	//   ....[153]....
        /*0930*/ 	.word	0x0001b120


	//   ....[154]....
        /*0934*/ 	.word	0x0001b130


	//   ....[155]....
        /*0938*/ 	.word	0x0001b140


	//   ....[156]....
        /*093c*/ 	.word	0x0001b180


	//   ....[157]....
        /*0940*/ 	.word	0x0001b1c0


	//   ....[158]....
        /*0944*/ 	.word	0x0001c310


	//   ....[159]....
        /*0948*/ 	.word	0x0001c330


	//   ....[160]....
        /*094c*/ 	.word	0x0001c360


	//   ....[161]....
        /*0950*/ 	.word	0x0001c390


	//   ....[162]....
        /*0954*/ 	.word	0x0001c3d0


	//   ....[163]....
        /*0958*/ 	.word	0x0001c3e0


	//   ....[164]....
        /*095c*/ 	.word	0x0001c410


	//   ....[165]....
        /*0960*/ 	.word	0x0001c440


	//   ....[166]....
        /*0964*/ 	.word	0x0001c5b0


	//   ....[167]....
        /*0968*/ 	.word	0x0001c5e0


	//   ....[168]....
        /*096c*/ 	.word	0x0001c610


	//   ....[169]....
        /*0970*/ 	.word	0x0001c650


	//   ....[170]....
        /*0974*/ 	.word	0x0001c680


	//   ....[171]....
        /*0978*/ 	.word	0x0001c6b0


	//   ....[172]....
        /*097c*/ 	.word	0x0001c750


	//   ....[173]....
        /*0980*/ 	.word	0x0001c7a0


	//   ....[174]....
        /*0984*/ 	.word	0x0001c7b0


	//   ....[175]....
        /*0988*/ 	.word	0x0001c7f0


	//   ....[176]....
        /*098c*/ 	.word	0x0001d2f0


	//   ....[177]....
        /*0990*/ 	.word	0x0001d9f0


	//   ....[178]....
        /*0994*/ 	.word	0x0001dae0


	//   ....[179]....
        /*0998*/ 	.word	0x0001dbb0


	//   ....[180]....
        /*099c*/ 	.word	0x0001dc50


	//   ....[181]....
        /*09a0*/ 	.word	0x0001dd00


	//   ....[182]....
        /*09a4*/ 	.word	0x0001ddb0


	//   ....[183]....
        /*09a8*/ 	.word	0x0001de50


	//   ....[184]....
        /*09ac*/ 	.word	0x0001def0


	//   ....[185]....
        /*09b0*/ 	.word	0x0001dfa0


	//   ....[186]....
        /*09b4*/ 	.word	0x0001e020


	//   ....[187]....
        /*09b8*/ 	.word	0x0001e0f0


	//   ....[188]....
        /*09bc*/ 	.word	0x0001e1f0


	//   ....[189]....
        /*09c0*/ 	.word	0x0001e2a0


	//   ....[190]....
        /*09c4*/ 	.word	0x0001e320


	//   ....[191]....
        /*09c8*/ 	.word	0x0001e410


	//   ....[192]....
        /*09cc*/ 	.word	0x0001e470


	//   ....[193]....
        /*09d0*/ 	.word	0x0001e550


	//   ....[194]....
        /*09d4*/ 	.word	0x0001e5b0


	//   ....[195]....
        /*09d8*/ 	.word	0x0001e650


	//   ....[196]....
        /*09dc*/ 	.word	0x0001e6f0


	//   ....[197]....
        /*09e0*/ 	.word	0x0001e7a0


	//   ....[198]....
        /*09e4*/ 	.word	0x0001e850


	//   ....[199]....
        /*09e8*/ 	.word	0x0001e8c0


	//   ....[200]....
        /*09ec*/ 	.word	0x0001e920


	//   ....[201]....
        /*09f0*/ 	.word	0x0001ea10


	//   ....[202]....
        /*09f4*/ 	.word	0x0001ea70


	//   ....[203]....
        /*09f8*/ 	.word	0x0001eb70


	//   ....[204]....
        /*09fc*/ 	.word	0x0001ebd0


	//   ....[205]....
        /*0a00*/ 	.word	0x0001ec70


	//   ....[206]....
        /*0a04*/ 	.word	0x0001ed30


	//   ....[207]....
        /*0a08*/ 	.word	0x0001ee00


	//   ....[208]....
        /*0a0c*/ 	.word	0x0001ee80


	//   ....[209]....
        /*0a10*/ 	.word	0x0001ef40


	//   ....[210]....
        /*0a14*/ 	.word	0x0001f080


	//   ....[211]....
        /*0a18*/ 	.word	0x0001f130


	//   ....[212]....
        /*0a1c*/ 	.word	0x0001f1e0


	//   ....[213]....
        /*0a20*/ 	.word	0x0001f280


	//   ....[214]....
        /*0a24*/ 	.word	0x0001f330


	//   ....[215]....
        /*0a28*/ 	.word	0x0001f3d0


	//   ....[216]....
        /*0a2c*/ 	.word	0x0001f480


	//   ....[217]....
        /*0a30*/ 	.word	0x0001f520


	//   ....[218]....
        /*0a34*/ 	.word	0x0001f590


	//   ....[219]....
        /*0a38*/ 	.word	0x0001f650


	//   ....[220]....
        /*0a3c*/ 	.word	0x0001f750


	//   ....[221]....
        /*0a40*/ 	.word	0x0001f7e0


	//   ....[222]....
        /*0a44*/ 	.word	0x0001f840


	//   ....[223]....
        /*0a48*/ 	.word	0x0001f8f0


	//   ....[224]....
        /*0a4c*/ 	.word	0x0001f950


	//   ....[225]....
        /*0a50*/ 	.word	0x0001fa00


	//   ....[226]....
        /*0a54*/ 	.word	0x0001fa60


	//   ....[227]....
        /*0a58*/ 	.word	0x0001fb10


	//   ....[228]....
        /*0a5c*/ 	.word	0x0001fb70


	//   ....[229]....
        /*0a60*/ 	.word	0x0001fc20


	//   ....[230]....
        /*0a64*/ 	.word	0x0001fe80


	//----- nvinfo : EIATTR_REG_RECONFIG
	.align		4
.L_1512:
        /*0a68*/ 	.byte	0x01, 0x54
	.zero		2


	//----- nvinfo : EIATTR_SYSCALL_OFFSETS
	.align		4
        /*0a6c*/ 	.byte	0x04, 0x46
        /*0a6e*/ 	.short	(.L_1514 - .L_1513)


	//   ....[0]....
.L_1513:
        /*0a70*/ 	.word	0x00001b90


	//   ....[1]....
        /*0a74*/ 	.word	0x00017f50


	//   ....[2]....
        /*0a78*/ 	.word	0x000180c0


	//   ....[3]....
        /*0a7c*/ 	.word	0x00018210


	//   ....[4]....
        /*0a80*/ 	.word	0x00018350


	//   ....[5]....
        /*0a84*/ 	.word	0x00019890


	//----- nvinfo : EIATTR_MBARRIER_INSTR_OFFSETS
	.align		4
.L_1514:
        /*0a88*/ 	.byte	0x04, 0x39
        /*0a8a*/ 	.short	(.L_1516 - .L_1515)


	//   ....[0]....
.L_1515:
        /*0a8c*/ 	.word	0x00000180
        /*0a90*/ 	.word	0x000000ff
        /*0a94*/ 	.word	0x00013200
        /*0a98*/ 	.short	0x0100
        /*0a9a*/ 	.byte	0x08
	.zero		1


	//   ....[1]....
        /*0a9c*/ 	.word	0x00000190
        /*0aa0*/ 	.word	0x000000ff
        /*0aa4*/ 	.word	0x00013220
        /*0aa8*/ 	.short	0x0100
        /*0aaa*/ 	.byte	0x08
	.zero		1


	//   ....[2]....
        /*0aac*/ 	.word	0x00000280
        /*0ab0*/ 	.word	0x000000ff
        /*0ab4*/ 	.word	0x00013230
        /*0ab8*/ 	.short	0x0100
        /*0aba*/ 	.byte	0x08
	.zero		1


	//   ....[3]....
        /*0abc*/ 	.word	0x00000290
        /*0ac0*/ 	.word	0x000000ff
        /*0ac4*/ 	.word	0x00013240
        /*0ac8*/ 	.short	0x0100
        /*0aca*/ 	.byte	0x08
	.zero		1


	//   ....[4]....
        /*0acc*/ 	.word	0x000002a0
        /*0ad0*/ 	.word	0x000000ff
        /*0ad4*/ 	.word	0x00013238
        /*0ad8*/ 	.short	0x0100
        /*0ada*/ 	.byte	0x08
	.zero		1


	//   ....[5]....
        /*0adc*/ 	.word	0x000002b0
        /*0ae0*/ 	.word	0x000000ff
        /*0ae4*/ 	.word	0x00013248
        /*0ae8*/ 	.short	0x0100
        /*0aea*/ 	.byte	0x08
	.zero		1


	//   ....[6]....
        /*0aec*/ 	.word	0x000003e0
        /*0af0*/ 	.word	0x000000ff
        /*0af4*/ 	.word	0x00013250
        /*0af8*/ 	.short	0x0100
        /*0afa*/ 	.byte	0x08
	.zero		1


	//   ....[7]....
        /*0afc*/ 	.word	0x000003f0
        /*0b00*/ 	.word	0x000000ff
        /*0b04*/ 	.word	0x00013260
        /*0b08*/ 	.short	0x0100
        /*0b0a*/ 	.byte	0x08
	.zero		1


	//   ....[8]....
        /*0b0c*/ 	.word	0x00000400
        /*0b10*/ 	.word	0x000000ff
        /*0b14*/ 	.word	0x00013258
        /*0b18*/ 	.short	0x0100
        /*0b1a*/ 	.byte	0x08
	.zero		1


	//   ....[9]....
        /*0b1c*/ 	.word	0x00000410
        /*0b20*/ 	.word	0x000000ff
        /*0b24*/ 	.word	0x00013268
        /*0b28*/ 	.short	0x0100
        /*0b2a*/ 	.byte	0x08
	.zero		1


	//   ....[10]....
        /*0b2c*/ 	.word	0x00000500
        /*0b30*/ 	.word	0x000000ff
        /*0b34*/ 	.word	0x00013270
        /*0b38*/ 	.short	0x0100
        /*0b3a*/ 	.byte	0x06
	.zero		1


	//   ....[11]....
        /*0b3c*/ 	.word	0x00000510
        /*0b40*/ 	.word	0x000000ff
        /*0b44*/ 	.word	0x00013280
        /*0b48*/ 	.short	0x0100
        /*0b4a*/ 	.byte	0x06
	.zero		1


	//   ....[12]....
        /*0b4c*/ 	.word	0x00000520
        /*0b50*/ 	.word	0x000000ff
        /*0b54*/ 	.word	0x00013278
        /*0b58*/ 	.short	0x0100
        /*0b5a*/ 	.byte	0x06
	.zero		1


	//   ....[13]....
        /*0b5c*/ 	.word	0x00000530
        /*0b60*/ 	.word	0x000000ff
        /*0b64*/ 	.word	0x00013288
        /*0b68*/ 	.short	0x0100
        /*0b6a*/ 	.byte	0x06
	.zero		1


	//   ....[14]....
        /*0b6c*/ 	.word	0x00000660
        /*0b70*/ 	.word	0x000000ff
        /*0b74*/ 	.word	0x00013290
        /*0b78*/ 	.short	0x0100
        /*0b7a*/ 	.byte	0x08
	.zero		1


	//   ....[15]....
        /*0b7c*/ 	.word	0x00000670
        /*0b80*/ 	.word	0x000000ff
        /*0b84*/ 	.word	0x000132a0
        /*0b88*/ 	.short	0x0100
        /*0b8a*/ 	.byte	0x08
	.zero		1


	//   ....[16]....
        /*0b8c*/ 	.word	0x00000680
        /*0b90*/ 	.word	0x000000ff
        /*0b94*/ 	.word	0x00013298
        /*0b98*/ 	.short	0x0100
        /*0b9a*/ 	.byte	0x08
	.zero		1


	//   ....[17]....
        /*0b9c*/ 	.word	0x00000690
        /*0ba0*/ 	.word	0x000000ff
        /*0ba4*/ 	.word	0x000132a8
        /*0ba8*/ 	.short	0x0100
        /*0baa*/ 	.byte	0x08
	.zero		1


	//   ....[18]....
        /*0bac*/ 	.word	0x000007e0
        /*0bb0*/ 	.word	0x000000ff
        /*0bb4*/ 	.word	0x000132b0
        /*0bb8*/ 	.short	0x0100
        /*0bba*/ 	.byte	0x08
	.zero		1


	//   ....[19]....
        /*0bbc*/ 	.word	0x000007f0
        /*0bc0*/ 	.word	0x000000ff
        /*0bc4*/ 	.word	0x000132c0
        /*0bc8*/ 	.short	0x0100
        /*0bca*/ 	.byte	0x08
	.zero		1


	//   ....[20]....
        /*0bcc*/ 	.word	0x00000800
        /*0bd0*/ 	.word	0x000000ff
        /*0bd4*/ 	.word	0x000132b8
        /*0bd8*/ 	.short	0x0100
        /*0bda*/ 	.byte	0x08
	.zero		1


	//   ....[21]....
        /*0bdc*/ 	.word	0x00000810
        /*0be0*/ 	.word	0x000000ff
        /*0be4*/ 	.word	0x000132c8
        /*0be8*/ 	.short	0x0100
        /*0bea*/ 	.byte	0x08
	.zero		1


	//   ....[22]....
        /*0bec*/ 	.word	0x00001e60
        /*0bf0*/ 	.word	0x000000ff
        /*0bf4*/ 	.word	0x00013200
        /*0bf8*/ 	.short	0x010a
        /*0bfa*/ 	.byte	0x2d
	.zero		1


	//   ....[23]....
        /*0bfc*/ 	.word	0x00001f20
        /*0c00*/ 	.word	0x0000006a
        /*0c04*/ 	.word	0x00013230
        /*0c08*/ 	.short	0x010a
        /*0c0a*/ 	.byte	0x3f
	.zero		1


	//   ....[24]....
        /*0c0c*/ 	.word	0x00001f60
        /*0c10*/ 	.word	0x0000006a
        /*0c14*/ 	.word	0x00013230
        /*0c18*/ 	.short	0x010a
        /*0c1a*/ 	.byte	0x3f
	.zero		1


	//   ....[25]....
        /*0c1c*/ 	.word	0x00002a40
        /*0c20*/ 	.word	0x000000ff
        /*0c24*/ 	.word	0x00000000
        /*0c28*/ 	.short	0x0101
        /*0c2a*/ 	.byte	0x06
	.zero		1


	//   ....[26]....
        /*0c2c*/ 	.word	0x00006840
        /*0c30*/ 	.word	0x000000ff
        /*0c34*/ 	.word	0x00013230
        /*0c38*/ 	.short	0x010a
        /*0c3a*/ 	.byte	0x18
	.zero		1


	//   ....[27]....
        /*0c3c*/ 	.word	0x00006880
        /*0c40*/ 	.word	0x000000ff
        /*0c44*/ 	.word	0x00013230
        /*0c48*/ 	.short	0x010a
        /*0c4a*/ 	.byte	0x18
	.zero		1


	//   ....[28]....
        /*0c4c*/ 	.word	0x00006cd0
        /*0c50*/ 	.word	0x000000ff
        /*0c54*/ 	.word	0x00013250
        /*0c58*/ 	.short	0x010a
        /*0c5a*/ 	.byte	0x0b
	.zero		1


	//   ....[29]....
        /*0c5c*/ 	.word	0x00006d10
        /*0c60*/ 	.word	0x000000ff
        /*0c64*/ 	.word	0x00013250
        /*0c68*/ 	.short	0x010a
        /*0c6a*/ 	.byte	0x0b
	.zero		1


	//   ....[30]....
        /*0c6c*/ 	.word	0x00007580
        /*0c70*/ 	.word	0x000000ff
        /*0c74*/ 	.word	0x00000000
        /*0c78*/ 	.short	0x0101
        /*0c7a*/ 	.byte	0x18
	.zero		1


	//   ....[31]....
        /*0c7c*/ 	.word	0x0000ac40
        /*0c80*/ 	.word	0x000000ff
        /*0c84*/ 	.word	0x00000000
        /*0c88*/ 	.short	0x0101
        /*0c8a*/ 	.byte	0x06
	.zero		1


	//   ....[32]....
        /*0c8c*/ 	.word	0x0000b400
        /*0c90*/ 	.word	0x000000ff
        /*0c94*/ 	.word	0x00013230
        /*0c98*/ 	.short	0x010a
        /*0c9a*/ 	.byte	0x15
	.zero		1


	//   ....[33]....
        /*0c9c*/ 	.word	0x0000b440
        /*0ca0*/ 	.word	0x000000ff
        /*0ca4*/ 	.word	0x00013230
        /*0ca8*/ 	.short	0x010a
        /*0caa*/ 	.byte	0x15
	.zero		1


	//   ....[34]....
        /*0cac*/ 	.word	0x0000b890
        /*0cb0*/ 	.word	0x000000ff
        /*0cb4*/ 	.word	0x00013250
        /*0cb8*/ 	.short	0x010a
        /*0cba*/ 	.byte	0x0b
	.zero		1


	//   ....[35]....
        /*0cbc*/ 	.word	0x0000b8d0
        /*0cc0*/ 	.word	0x000000ff
        /*0cc4*/ 	.word	0x00013250
        /*0cc8*/ 	.short	0x010a
        /*0cca*/ 	.byte	0x0b
	.zero		1


	//   ....[36]....
        /*0ccc*/ 	.word	0x0000c1e0
        /*0cd0*/ 	.word	0x000000ff
        /*0cd4*/ 	.word	0x00000000
        /*0cd8*/ 	.short	0x0101
        /*0cda*/ 	.byte	0x15
	.zero		1


	//   ....[37]....
        /*0cdc*/ 	.word	0x0000db40
        /*0ce0*/ 	.word	0x000000ff
        /*0ce4*/ 	.word	0x00000000
        /*0ce8*/ 	.short	0x0101
        /*0cea*/ 	.byte	0x06
	.zero		1


	//   ....[38]....
        /*0cec*/ 	.word	0x0000e0c0
        /*0cf0*/ 	.word	0x000000ff
        /*0cf4*/ 	.word	0x00013230
        /*0cf8*/ 	.short	0x010a
        /*0cfa*/ 	.byte	0x18
	.zero		1


	//   ....[39]....
        /*0cfc*/ 	.word	0x0000e100
        /*0d00*/ 	.word	0x000000ff
        /*0d04*/ 	.word	0x00013230
        /*0d08*/ 	.short	0x010a
        /*0d0a*/ 	.byte	0x18
	.zero		1


	//   ....[40]....
        /*0d0c*/ 	.word	0x0000e550
        /*0d10*/ 	.word	0x000000ff
        /*0d14*/ 	.word	0x00013250
        /*0d18*/ 	.short	0x010a
        /*0d1a*/ 	.byte	0x0b
	.zero		1


	//   ....[41]....
        /*0d1c*/ 	.word	0x0000e590
        /*0d20*/ 	.word	0x000000ff
        /*0d24*/ 	.word	0x00013250
        /*0d28*/ 	.short	0x010a
        /*0d2a*/ 	.byte	0x0b
	.zero		1


	//   ....[42]....
        /*0d2c*/ 	.word	0x0000ee00
        /*0d30*/ 	.word	0x000000ff
        /*0d34*/ 	.word	0x00000000
        /*0d38*/ 	.short	0x0101
        /*0d3a*/ 	.byte	0x18
	.zero		1


	//   ....[43]....
        /*0d3c*/ 	.word	0x000124c0
        /*0d40*/ 	.word	0x000000ff
        /*0d44*/ 	.word	0x00000000
        /*0d48*/ 	.short	0x0101
        /*0d4a*/ 	.byte	0x06
	.zero		1


	//   ....[44]....
        /*0d4c*/ 	.word	0x00012960
        /*0d50*/ 	.word	0x000000ff
        /*0d54*/ 	.word	0x00013250
        /*0d58*/ 	.short	0x010a
        /*0d5a*/ 	.byte	0x0e
	.zero		1


	//   ....[45]....
        /*0d5c*/ 	.word	0x000129a0
        /*0d60*/ 	.word	0x000000ff
        /*0d64*/ 	.word	0x00013250
        /*0d68*/ 	.short	0x010a
        /*0d6a*/ 	.byte	0x0e
	.zero		1


	//   ....[46]....
        /*0d6c*/ 	.word	0x00012fc0
        /*0d70*/ 	.word	0x000000ff
        /*0d74*/ 	.word	0x00000000
        /*0d78*/ 	.short	0x0101
        /*0d7a*/ 	.byte	0x04
	.zero		1


	//   ....[47]....
        /*0d7c*/ 	.word	0x000147d0
        /*0d80*/ 	.word	0x00000012
        /*0d84*/ 	.word	0x00000000
        /*0d88*/ 	.short	0x0101
        /*0d8a*/ 	.byte	0x3f
	.zero		1


	//   ....[48]....
        /*0d8c*/ 	.word	0x00014a50
        /*0d90*/ 	.word	0x00000012
        /*0d94*/ 	.word	0x00000000
        /*0d98*/ 	.short	0x0101
        /*0d9a*/ 	.byte	0x3f
	.zero		1


	//   ....[49]....
        /*0d9c*/ 	.word	0x00018940
        /*0da0*/ 	.word	0x00000004
        /*0da4*/ 	.word	0x00013280
        /*0da8*/ 	.short	0x010a
        /*0daa*/ 	.byte	0x3f
	.zero		1


	//   ....[50]....
        /*0dac*/ 	.word	0x00018fa0
        /*0db0*/ 	.word	0x00000004
        /*0db4*/ 	.word	0x00013270
        /*0db8*/ 	.short	0x0107
        /*0dba*/ 	.byte	0x3f
	.zero		1


	//   ....[51]....
        /*0dbc*/ 	.word	0x00019060
        /*0dc0*/ 	.word	0x00000004
        /*0dc4*/ 	.word	0x00013270
        /*0dc8*/ 	.short	0x0101
        /*0dca*/ 	.byte	0x3f
	.zero		1


	//   ....[52]....
        /*0dcc*/ 	.word	0x000190b0
        /*0dd0*/ 	.word	0x00000004
        /*0dd4*/ 	.word	0x00013240
        /*0dd8*/ 	.short	0x010a
        /*0dda*/ 	.byte	0x3f
	.zero		1


	//   ....[53]....
        /*0ddc*/ 	.word	0x00019600
        /*0de0*/ 	.word	0x00000004
        /*0de4*/ 	.word	0x00013230
        /*0de8*/ 	.short	0x0107
        /*0dea*/ 	.byte	0x3f
	.zero		1


	//   ....[54]....
        /*0dec*/ 	.word	0x000196d0
        /*0df0*/ 	.word	0x00000004
        /*0df4*/ 	.word	0x00013230
        /*0df8*/ 	.short	0x0101
        /*0dfa*/ 	.byte	0x3f
	.zero		1


	//   ....[55]....
        /*0dfc*/ 	.word	0x0001a180
        /*0e00*/ 	.word	0x00000011
        /*0e04*/ 	.word	0x00013200
        /*0e08*/ 	.short	0x0107
        /*0e0a*/ 	.byte	0x3f
	.zero		1


	//   ....[56]....
        /*0e0c*/ 	.word	0x0001a270
        /*0e10*/ 	.word	0x00000011
        /*0e14*/ 	.word	0x00013200
        /*0e18*/ 	.short	0x0101
        /*0e1a*/ 	.byte	0x3f
	.zero		1


	//   ....[57]....
        /*0e1c*/ 	.word	0x0001a290
        /*0e20*/ 	.word	0x00000011
        /*0e24*/ 	.word	0x00013220
        /*0e28*/ 	.short	0x010a
        /*0e2a*/ 	.byte	0x3f
	.zero		1


	//   ....[58]....
        /*0e2c*/ 	.word	0x0001a7f0
        /*0e30*/ 	.word	0x00000000
        /*0e34*/ 	.word	0x00013280
        /*0e38*/ 	.short	0x010a
        /*0e3a*/ 	.byte	0x3f
	.zero		1


	//   ....[59]....
        /*0e3c*/ 	.word	0x0001ad00
        /*0e40*/ 	.word	0x00000000
        /*0e44*/ 	.word	0x00013270
        /*0e48*/ 	.short	0x0107
        /*0e4a*/ 	.byte	0x3f
	.zero		1


	//   ....[60]....
        /*0e4c*/ 	.word	0x0001adc0
        /*0e50*/ 	.word	0x00000000
        /*0e54*/ 	.word	0x00013270
        /*0e58*/ 	.short	0x0101
        /*0e5a*/ 	.byte	0x3f
	.zero		1


	//   ....[61]....
        /*0e5c*/ 	.word	0x0001ae10
        /*0e60*/ 	.word	0x00000000
        /*0e64*/ 	.word	0x00013240
        /*0e68*/ 	.short	0x010a
        /*0e6a*/ 	.byte	0x3f
	.zero		1


	//   ....[62]....
        /*0e6c*/ 	.word	0x0001b240
        /*0e70*/ 	.word	0x00000000
        /*0e74*/ 	.word	0x00013230
        /*0e78*/ 	.short	0x0107
        /*0e7a*/ 	.byte	0x3f
	.zero		1


	//   ....[63]....
        /*0e7c*/ 	.word	0x0001b300
        /*0e80*/ 	.word	0x00000000
        /*0e84*/ 	.word	0x00013230
        /*0e88*/ 	.short	0x0101
        /*0e8a*/ 	.byte	0x3f
	.zero		1


	//   ....[64]....
        /*0e8c*/ 	.word	0x0001b390
        /*0e90*/ 	.word	0x00000002
        /*0e94*/ 	.word	0x00013270
        /*0e98*/ 	.short	0x010a
        /*0e9a*/ 	.byte	0x3f
	.zero		1


	//   ....[65]....
        /*0e9c*/ 	.word	0x0001b420
        /*0ea0*/ 	.word	0x00000002
        /*0ea4*/ 	.word	0x00013260
        /*0ea8*/ 	.short	0x010a
        /*0eaa*/ 	.byte	0x3f
	.zero		1


	//   ....[66]....
        /*0eac*/ 	.word	0x0001b850
        /*0eb0*/ 	.word	0x00000002
        /*0eb4*/ 	.word	0x00013250
        /*0eb8*/ 	.short	0x0101
        /*0eba*/ 	.byte	0x3f
	.zero		1


	//   ....[67]....
        /*0ebc*/ 	.word	0x0001b8e0
        /*0ec0*/ 	.word	0x00000002
        /*0ec4*/ 	.word	0x00000000
        /*0ec8*/ 	.short	0x0101
        /*0eca*/ 	.byte	0x3f
	.zero		1


	//   ....[68]....
        /*0ecc*/ 	.word	0x0001bad0
        /*0ed0*/ 	.word	0x00000000
        /*0ed4*/ 	.word	0x00013270
        /*0ed8*/ 	.short	0x010a
        /*0eda*/ 	.byte	0x3f
	.zero		1


	//   ....[69]....
        /*0edc*/ 	.word	0x0001bb60
        /*0ee0*/ 	.word	0x00000000
        /*0ee4*/ 	.word	0x00013260
        /*0ee8*/ 	.short	0x010a
        /*0eea*/ 	.byte	0x3f
	.zero		1


	//   ....[70]....
        /*0eec*/ 	.word	0x0001bfb0
        /*0ef0*/ 	.word	0x00000000
        /*0ef4*/ 	.word	0x00013250
        /*0ef8*/ 	.short	0x0101
        /*0efa*/ 	.byte	0x3f
	.zero		1


	//   ....[71]....
        /*0efc*/ 	.word	0x0001c030
        /*0f00*/ 	.word	0x00000000
        /*0f04*/ 	.word	0x00000000
        /*0f08*/ 	.short	0x0101
        /*0f0a*/ 	.byte	0x3f
	.zero		1


	//   ....[72]....
        /*0f0c*/ 	.word	0x0001d270
        /*0f10*/ 	.word	0x00000005
        /*0f14*/ 	.word	0x00013220
        /*0f18*/ 	.short	0x010a
        /*0f1a*/ 	.byte	0x3f
	.zero		1


	//   ....[73]....
        /*0f1c*/ 	.word	0x0001d410
        /*0f20*/ 	.word	0x00000004
        /*0f24*/ 	.word	0x00013240
        /*0f28*/ 	.short	0x010a
        /*0f2a*/ 	.byte	0x3f
	.zero		1


	//   ....[74]....
        /*0f2c*/ 	.word	0x0001d4c0
        /*0f30*/ 	.word	0x00000005
        /*0f34*/ 	.word	0x00013240
        /*0f38*/ 	.short	0x010a
        /*0f3a*/ 	.byte	0x3f
	.zero		1


	//   ....[75]....
        /*0f3c*/ 	.word	0x0001d500
        /*0f40*/ 	.word	0x00000004
        /*0f44*/ 	.word	0x00013260
        /*0f48*/ 	.short	0x010a
        /*0f4a*/ 	.byte	0x3f
	.zero		1


	//   ....[76]....
        /*0f4c*/ 	.word	0x0001d540
        /*0f50*/ 	.word	0x00000005
        /*0f54*/ 	.word	0x00013260
        /*0f58*/ 	.short	0x010a
        /*0f5a*/ 	.byte	0x3f
	.zero		1


	//   ....[77]....
        /*0f5c*/ 	.word	0x0001d580
        /*0f60*/ 	.word	0x00000004
        /*0f64*/ 	.word	0x00013280
        /*0f68*/ 	.short	0x010a
        /*0f6a*/ 	.byte	0x3f
	.zero		1


	//   ....[78]....
        /*0f6c*/ 	.word	0x0001d5c0
        /*0f70*/ 	.word	0x00000005
        /*0f74*/ 	.word	0x00013280
        /*0f78*/ 	.short	0x010a
        /*0f7a*/ 	.byte	0x3f
	.zero		1


	//   ....[79]....
        /*0f7c*/ 	.word	0x0001d630
        /*0f80*/ 	.word	0x00000003
        /*0f84*/ 	.word	0x00013200
        /*0f88*/ 	.short	0x010a
        /*0f8a*/ 	.byte	0x3f
	.zero		1


	//   ....[80]....
        /*0f8c*/ 	.word	0x0001d680
        /*0f90*/ 	.word	0x0000006a
        /*0f94*/ 	.word	0x00013230
        /*0f98*/ 	.short	0x010a
        /*0f9a*/ 	.byte	0x3f
	.zero		1


	//   ....[81]....
        /*0f9c*/ 	.word	0x0001d6e0
        /*0fa0*/ 	.word	0x0000000a
        /*0fa4*/ 	.word	0x00013230
        /*0fa8*/ 	.short	0x010a
        /*0faa*/ 	.byte	0x3f
	.zero		1


	//   ....[82]....
        /*0fac*/ 	.word	0x0001d740
        /*0fb0*/ 	.word	0x0000000a
        /*0fb4*/ 	.word	0x00013250
        /*0fb8*/ 	.short	0x010a
        /*0fba*/ 	.byte	0x3f
	.zero		1


	//   ....[83]....
        /*0fbc*/ 	.word	0x0001d7a0
        /*0fc0*/ 	.word	0x0000000a
        /*0fc4*/ 	.word	0x00013230
        /*0fc8*/ 	.short	0x010a
        /*0fca*/ 	.byte	0x3f
	.zero		1


	//   ....[84]....
        /*0fcc*/ 	.word	0x0001d800
        /*0fd0*/ 	.word	0x0000000a
        /*0fd4*/ 	.word	0x00013250
        /*0fd8*/ 	.short	0x010a
        /*0fda*/ 	.byte	0x3f
	.zero		1


	//   ....[85]....
        /*0fdc*/ 	.word	0x0001d860
        /*0fe0*/ 	.word	0x0000000a
        /*0fe4*/ 	.word	0x00013230
        /*0fe8*/ 	.short	0x010a
        /*0fea*/ 	.byte	0x3f
	.zero		1


	//   ....[86]....
        /*0fec*/ 	.word	0x0001d8c0
        /*0ff0*/ 	.word	0x0000000a
        /*0ff4*/ 	.word	0x00013250
        /*0ff8*/ 	.short	0x010a
        /*0ffa*/ 	.byte	0x3f
	.zero		1


	//   ....[87]....
        /*0ffc*/ 	.word	0x0001d920
        /*1000*/ 	.word	0x00000005
        /*1004*/ 	.word	0x00013250
        /*1008*/ 	.short	0x010a
        /*100a*/ 	.byte	0x3f
	.zero		1


	//   ....[88]....
        /*100c*/ 	.word	0x0001da30
        /*1010*/ 	.word	0x00000004
        /*1014*/ 	.word	0x00013280
        /*1018*/ 	.short	0x010a
        /*101a*/ 	.byte	0x3f
	.zero		1


	//   ....[89]....
        /*101c*/ 	.word	0x0001e140
        /*1020*/ 	.word	0x00000004
        /*1024*/ 	.word	0x00013240
        /*1028*/ 	.short	0x010a
        /*102a*/ 	.byte	0x3f
	.zero		1


	//   ....[90]....
        /*102c*/ 	.word	0x0001ef70
        /*1030*/ 	.word	0x00000011
        /*1034*/ 	.word	0x00013220
        /*1038*/ 	.short	0x010a
        /*103a*/ 	.byte	0x3f
	.zero		1


	//   ....[91]....
        /*103c*/ 	.word	0x0001efd0
        /*1040*/ 	.word	0x00000000
        /*1044*/ 	.word	0x00013280
        /*1048*/ 	.short	0x010a
        /*104a*/ 	.byte	0x3f
	.zero		1


	//   ....[92]....
        /*104c*/ 	.word	0x0001f6a0
        /*1050*/ 	.word	0x00000000
        /*1054*/ 	.word	0x00013240
        /*1058*/ 	.short	0x010a
        /*105a*/ 	.byte	0x3f
	.zero		1


	//   ....[93]....
        /*105c*/ 	.word	0x0001fc60
        /*1060*/ 	.word	0x00000002
        /*1064*/ 	.word	0x00013270
        /*1068*/ 	.short	0x010a
        /*106a*/ 	.byte	0x3f
	.zero		1


	//   ....[94]....
        /*106c*/ 	.word	0x0001fcb0
        /*1070*/ 	.word	0x00000002
        /*1074*/ 	.word	0x00013260
        /*1078*/ 	.short	0x010a
        /*107a*/ 	.byte	0x3f
	.zero		1


	//   ....[95]....
        /*107c*/ 	.word	0x0001fd00
        /*1080*/ 	.word	0x00000000
        /*1084*/ 	.word	0x00013270
        /*1088*/ 	.short	0x010a
        /*108a*/ 	.byte	0x3f
	.zero		1


	//   ....[96]....
        /*108c*/ 	.word	0x0001fd50
        /*1090*/ 	.word	0x00000000
        /*1094*/ 	.word	0x00013260
        /*1098*/ 	.short	0x010a
        /*109a*/ 	.byte	0x3f
	.zero		1


	//   ....[97]....
        /*109c*/ 	.word	0x0001fda0
        /*10a0*/ 	.word	0x00000005
        /*10a4*/ 	.word	0x00013220
        /*10a8*/ 	.short	0x010a
        /*10aa*/ 	.byte	0x3f
	.zero		1


	//   ....[98]....
        /*10ac*/ 	.word	0x0001ff40
        /*10b0*/ 	.word	0x00000004
        /*10b4*/ 	.word	0x00013240
        /*10b8*/ 	.short	0x010a
        /*10ba*/ 	.byte	0x3f
	.zero		1


	//   ....[99]....
        /*10bc*/ 	.word	0x0001ff90
        /*10c0*/ 	.word	0x00000005
        /*10c4*/ 	.word	0x00013240
        /*10c8*/ 	.short	0x010a
        /*10ca*/ 	.byte	0x3f
	.zero		1


	//   ....[100]....
        /*10cc*/ 	.word	0x0001ffe0
        /*10d0*/ 	.word	0x00000004
        /*10d4*/ 	.word	0x00013260
        /*10d8*/ 	.short	0x010a
        /*10da*/ 	.byte	0x3f
	.zero		1


	//   ....[101]....
        /*10dc*/ 	.word	0x00020030
        /*10e0*/ 	.word	0x00000005
        /*10e4*/ 	.word	0x00013260
        /*10e8*/ 	.short	0x010a
        /*10ea*/ 	.byte	0x3f
	.zero		1


	//   ....[102]....
        /*10ec*/ 	.word	0x00020080
        /*10f0*/ 	.word	0x00000004
        /*10f4*/ 	.word	0x00013280
        /*10f8*/ 	.short	0x010a
        /*10fa*/ 	.byte	0x3f
	.zero		1


	//----- nvinfo : EIATTR_NUM_MBARRIERS
	.align		4
.L_1516:
        /*10fc*/ 	.byte	0x03, 0x38
        /*10fe*/ 	.short	0x0016


	//----- nvinfo : EIATTR_EXIT_INSTR_OFFSETS
	.align		4
        /*1100*/ 	.byte	0x04, 0x1c
        /*1102*/ 	.short	(.L_1518 - .L_1517)


	//   ....[0]....
.L_1517:
        /*1104*/ 	.word	0x00000980


	//   ....[1]....
        /*1108*/ 	.word	0x00015c90


	//   ....[2]....
        /*110c*/ 	.word	0x0001d610


	//----- nvinfo : EIATTR_MAX_THREADS
	.align		4
.L_1518:
        /*1110*/ 	.byte	0x04, 0x05
        /*1112*/ 	.short	(.L_1520 - .L_1519)
.L_1519:
        /*1114*/ 	.word	0x00000200
        /*1118*/ 	.word	0x00000001
        /*111c*/ 	.word	0x00000001


	//----- nvinfo : EIATTR_CRS_STACK_SIZE
	.align		4
.L_1520:
        /*1120*/ 	.byte	0x04, 0x1e
        /*1122*/ 	.short	(.L_1522 - .L_1521)
.L_1521:
        /*1124*/ 	.word	0x00000000


	//----- nvinfo : EIATTR_CBANK_PARAM_SIZE
	.align		4
.L_1522:
        /*1128*/ 	.byte	0x03, 0x19
        /*112a*/ 	.short	0x0af0


	//----- nvinfo : EIATTR_PARAM_CBANK
	.align		4
        /*112c*/ 	.byte	0x04, 0x0a
        /*112e*/ 	.short	(.L_1524 - .L_1523)
	.align		4
.L_1523:
        /*1130*/ 	.word	index@(.nv.constant0._ZN7cutlass13device_kernelIN5flash11enable_sm90INS1_16FlashAttnFwdSm90INS1_25CollectiveMainloopFwdSm90ILi2EN4cute5tupleIJNS5_1CILi1EEES8_S8_EEENS6_IJNS7_ILi192EEENS7_ILi160EEENS7_ILi64EEEEEELi64ENS_12float_e4m3_tEfNS_4arch4Sm90ELb0ELb1ELb1ELb1ELb1ELb0ELb0ELb1ELb1ELb1ELb1ELb0EEENS1_21CollectiveEpilogueFwdINS6_IJSA_SC_SB_EEES9_NS_10bfloat16_tESG_Li384ELb1ELb1ELb1ELb1EEENS1_36VarlenDynamicPersistentTileSchedulerILi192ELi160ELi384ELi128ELb1ELb1ELb1ELb1ELb0ELb1EEEEEEEEEvNT_6ParamsE)
        /*1134*/ 	.short	0x0210
        /*1136*/ 	.short	0x0af0


	//----- nvinfo : EIATTR_SW_WAR
	.align		4
.L_1524:
        /*1138*/ 	.byte	0x04, 0x36
        /*113a*/ 	.short	(.L_1526 - .L_1525)
.L_1525:
        /*113c*/ 	.word	0x00000008
.L_1526:


//--------------------- .nv.info._ZN7cutlass13device_kernelIN5flash11enable_sm90INS1_16FlashAttnFwdSm90INS1_25CollectiveMainloopFwdSm90ILi2EN4cute5tupleIJNS5_1CILi1EEES8_S8_EEENS6_IJNS7_ILi192EEENS7_ILi160EEENS7_ILi64EEEEEELi64ENS_12float_e4m3_tEfNS_4arch4Sm90ELb0ELb1ELb1ELb1ELb1ELb1ELb0ELb1ELb1ELb1ELb1ELb0EEENS1_21CollectiveEpilogueFwdINS6_IJSA_SC_SB_EEES9_NS_10bfloat16_tESG_Li384ELb1ELb1ELb1ELb1EEENS1_36VarlenDynamicPersistentTileSchedulerILi192ELi160ELi384ELi128ELb1ELb1ELb1ELb1ELb0ELb1EEEEEEEEEvNT_6ParamsE --------------------------
	.section	.nv.info._ZN7cutlass13device_kernelIN5flash11enable_sm90INS1_16FlashAttnFwdSm90INS1_25CollectiveMainloopFwdSm90ILi2EN4cute5tupleIJNS5_1CILi1EEES8_S8_EEENS6_IJNS7_ILi192EEENS7_ILi160EEENS7_ILi64EEEEEELi64ENS_12float_e4m3_tEfNS_4arch4Sm90ELb0ELb1ELb1ELb1ELb1ELb1ELb0ELb1ELb1ELb1ELb1ELb0EEENS1_21CollectiveEpilogueFwdINS6_IJSA_SC_SB_EEES9_NS_10bfloat16_tESG_Li384ELb1ELb1ELb1ELb1EEENS1_36VarlenDynamicPersistentTileSchedulerILi192ELi160ELi384ELi128ELb1ELb1ELb1ELb1ELb0ELb1EEEEEEEEEvNT_6ParamsE,"",@"SHT_CUDA_INFO"
	.sectionflags	@""
	.align	4


	//----- nvinfo : EIATTR_CUDA_API_VERSION
	.align		4
        /*0000*/ 	.byte	0x04, 0x37
        /*0002*/ 	.short	(.L_1528 - .L_1527)
.L_1527:
        /*0004*/ 	.word	0x00000082


	//----- nvinfo : EIATTR_KPARAM_INFO
	.align		4
.L_1528:
        /*0008*/ 	.byte	0x04, 0x17
        /*000a*/ 	.short	(.L_1530 - .L_1529)
.L_1529:
        /*000c*/ 	.word	0x00000000
        /*0010*/ 	.short	0x0000
        /*0012*/ 	.short	0x0070
        /*0014*/ 	.byte	0x00, 0xf0, 0x01, 0x2a


	//----- nvinfo : EIATTR_SPARSE_MMA_MASK
	.align		4
.L_1530:
        /*0018*/ 	.byte	0x03, 0x50
        /*001a*/ 	.short	0x0000


	//----- nvinfo : EIATTR_MAXREG_COUNT
	.align		4
        /*001c*/ 	.byte	0x03, 0x1b
        /*001e*/ 	.short	0x0080


	//----- nvinfo : EIATTR_NUM_BARRIERS
	.align		4
        /*0020*/ 	.byte	0x02, 0x4c
        /*0022*/ 	.byte	0x10
	.zero		1


	//----- nvinfo : EIATTR_EXTERNS
	.align		4
        /*0024*/ 	.byte	0x04, 0x0f
        /*0026*/ 	.short	(.L_1532 - .L_1531)


	//   ....[0]....
	.align		4
.L_1531:
        /*0028*/ 	.word	index@(__assertfail)


	//----- nvinfo : EIATTR_ANNOTATIONS
	.align		4
.L_1532:
        /*002c*/ 	.byte	0x04, 0x55
        /*002e*/ 	.short	(.L_1534 - .L_1533)


	//   ....[0]....
.L_1533:
        /* <DEDUP_REMOVED lines=126> */


	//----- nvinfo : EIATTR_MERCURY_ISA_VERSION
	.align		4
.L_1534:
        /*07f8*/ 	.byte	0x03, 0x5f
        /*07fa*/ 	.short	0x0101


	//----- nvinfo : EIATTR_UNUSED_LOAD_BYTE_OFFSET
	.align		4
        /*07fc*/ 	.byte	0x04, 0x44
        /*07fe*/ 	.short	(.L_1536 - .L_1535)


	//   ....[0]....
.L_1535:
        /*0800*/ 	.word	0x00000a40
        /*0804*/ 	.word	0x0000fff0


	//   ....[1]....
        /*0808*/ 	.word	0x0001b220
        /*080c*/ 	.word	0x0000fff0


	//----- nvinfo : EIATTR_INT_WARP_WIDE_INSTR_OFFSETS
	.align		4
.L_1536:
        /*0810*/ 	.byte	0x04, 0x31
        /*0812*/ 	.short	(.L_1538 - .L_1537)


	//   ....[0]....
.L_1537:
        /*0814*/ 	.word	0x00000120


	//   ....[1]....
        /*0818*/ 	.word	0x00000160


	//   ....[2]....
        /*081c*/ 	.word	0x00000220


	//   ....[3]....
        /*0820*/ 	.word	0x00021040


	//   ....[4]....
        /*0824*/ 	.word	0x000210d0


	//   ....[5]....
        /*0828*/ 	.word	0x00024c60


	//   ....[6]....
        /*082c*/ 	.word	0x00024cf0


	//----- nvinfo : EIATTR_COOP_GROUP_MASK_REGIDS
	.align		4
.L_1538:
        /*0830*/ 	.byte	0x04, 0x29
        /*0832*/ 	.short	(.L_1540 - .L_1539)


	//   ....[0]....
.L_1539:
        /*0834*/ 	.word	0xffffffff


	//   ....[1]....
        /*0838*/ 	.word	0xffffffff


	//   ....[2]....
        /*083c*/ 	.word	0xffffffff


	//   ....[3]....
        /*0840*/ 	.word	0xffffffff


	//   ....[4]....
        /*0844*/ 	.word	0xffffffff


	//   ....[5]....
        /*0848*/ 	.word	0xffffffff


	//   ....[6]....
        /*084c*/ 	.word	0xffffffff


	//   ....[7]....
        /*0850*/ 	.word	0xffffffff


	//   ....[8]....
        /*0854*/ 	.word	0xffffffff


	//   ....[9]....
        /*0858*/ 	.word	0xffffffff


	//   ....[10]....
        /*085c*/ 	.word	0xffffffff


	//   ....[11]....
        /*0860*/ 	.word	0xffffffff


	//   ....[12]....
        /*0864*/ 	.word	0xffffffff


	//   ....[13]....
        /*0868*/ 	.word	0xffffffff


	//   ....[14]....
        /*086c*/ 	.word	0xffffffff


	//   ....[15]....
        /*0870*/ 	.word	0xffffffff


	//   ....[16]....
        /*0874*/ 	.word	0xffffffff


	//   ....[17]....
        /*0878*/ 	.word	0xffffffff


	//   ....[18]....
        /*087c*/ 	.word	0xffffffff


	//   ....[19]....
        /*0880*/ 	.word	0xffffffff


	//   ....[20]....
        /*0884*/ 	.word	0xffffffff


	//   ....[21]....
        /*0888*/ 	.word	0xffffffff


	//   ....[22]....
        /*088c*/ 	.word	0xffffffff


	//   ....[23]....
        /*0890*/ 	.word	0xffffffff


	//   ....[24]....
        /*0894*/ 	.word	0xffffffff


	//   ....[25]....
        /*0898*/ 	.word	0xffffffff


	//   ....[26]....
        /*089c*/ 	.word	0xffffffff


	//   ....[27]....
        /*08a0*/ 	.word	0xffffffff


	//   ....[28]....
        /*08a4*/ 	.word	0xffffffff


	//   ....[29]....
        /*08a8*/ 	.word	0xffffffff


	//   ....[30]....
        /*08ac*/ 	.word	0xffffffff


	//   ....[31]....
        /*08b0*/ 	.word	0xffffffff


	//   ....[32]....
        /*08b4*/ 	.word	0xffffffff


	//   ....[33]....
        /*08b8*/ 	.word	0xffffffff


	//   ....[34]....
        /*08bc*/ 	.word	0xffffffff


	//   ....[35]....
        /*08c0*/ 	.word	0xffffffff


	//   ....[36]....
        /*08c4*/ 	.word	0xffffffff


	//   ....[37]....
        /*08c8*/ 	.word	0xffffffff


	//   ....[38]....
        /*08cc*/ 	.word	0xffffffff


	//   ....[39]....
        /*08d0*/ 	.word	0xffffffff


	//   ....[40]....
        /*08d4*/ 	.word	0xffffffff


	//   ....[41]....
        /*08d8*/ 	.word	0xffffffff


	//   ....[42]....
        /*08dc*/ 	.word	0xffffffff


	//   ....[43]....
        /*08e0*/ 	.word	0xffffffff


	//   ....[44]....
        /*08e4*/ 	.word	0xffffffff


	//   ....[45]....
        /*08e8*/ 	.word	0xffffffff


	//   ....[46]....
        /*08ec*/ 	.word	0xffffffff


	//   ....[47]....
        /*08f0*/ 	.word	0xffffffff


	//   ....[48]....
        /*08f4*/ 	.word	0xffffffff


	//   ....[49]....
        /*08f8*/ 	.word	0xffffffff


	//   ....[50]....
        /*08fc*/ 	.word	0xffffffff


	//   ....[51]....
        /*0900*/ 	.word	0xffffffff


	//   ....[52]....
        /*0904*/ 	.word	0xffffffff


	//   ....[53]....
        /*0908*/ 	.word	0xffffffff


	//   ....[54]....
        /*090c*/ 	.word	0xffffffff


	//   ....[55]....
        /*0910*/ 	.word	0xffffffff


	//   ....[56]....
        /*0914*/ 	.word	0xffffffff


	//   ....[57]....
        /*0918*/ 	.word	0xffffffff


	//   ....[58]....
        /*091c*/ 	.word	0xffffffff


	//   ....[59]....
        /*0920*/ 	.word	0xffffffff


	//   ....[60]....
        /*0924*/ 	.word	0xffffffff


	//   ....[61]....
        /*0928*/ 	.word	0xffffffff


	//   ....[62]....
        /*092c*/ 	.word	0xffffffff


	//   ....[63]....
        /*0930*/ 	.word	0xffffffff


	//   ....[64]....
        /*0934*/ 	.word	0xffffffff


	//   ....[65]....
        /*0938*/ 	.word	0xffffffff


	//   ....[66]....
        /*093c*/ 	.word	0xffffffff


	//   ....[67]....
        /*0940*/ 	.word	0xffffffff


	//   ....[68]....
        /*0944*/ 	.word	0xffffffff


	//   ....[69]....
        /*0948*/ 	.word	0xffffffff


	//   ....[70]....
        /*094c*/ 	.word	0xffffffff


	//   ....[71]....
        /*0950*/ 	.word	0xffffffff


	//   ....[72]....
        /*0954*/ 	.word	0xffffffff


	//   ....[73]....
        /*0958*/ 	.word	0xffffffff


	//   ....[74]....
        /*095c*/ 	.word	0xffffffff


	//   ....[75]....
        /*0960*/ 	.word	0xffffffff


	//   ....[76]....
        /*0964*/ 	.word	0xffffffff


	//   ....[77]....
        /*0968*/ 	.word	0xffffffff


	//   ....[78]....
        /*096c*/ 	.word	0xffffffff


	//   ....[79]....
        /*0970*/ 	.word	0xffffffff


	//   ....[80]....
        /*0974*/ 	.word	0xffffffff


	//   ....[81]....
        /*0978*/ 	.word	0xffffffff


	//   ....[82]....
        /*097c*/ 	.word	0xffffffff


	//   ....[83]....
        /*0980*/ 	.word	0xffffffff


	//   ....[84]....
        /*0984*/ 	.word	0xffffffff


	//   ....[85]....
        /*0988*/ 	.word	0xffffffff


	//   ....[86]....
        /*098c*/ 	.word	0xffffffff


	//   ....[87]....
        /*0990*/ 	.word	0xffffffff


	//   ....[88]....
        /*0994*/ 	.word	0xffffffff


	//   ....[89]....
        /*0998*/ 	.word	0xffffffff


	//   ....[90]....
        /*099c*/ 	.word	0xffffffff


	//   ....[91]....
        /*09a0*/ 	.word	0xffffffff


	//   ....[92]....
        /*09a4*/ 	.word	0xffffffff


	//   ....[93]....
        /*09a8*/ 	.word	0xffffffff


	//   ....[94]....
        /*09ac*/ 	.word	0xffffffff


	//   ....[95]....
        /*09b0*/ 	.word	0xffffffff


	//   ....[96]....
        /*09b4*/ 	.word	0xffffffff


	//   ....[97]....
        /*09b8*/ 	.word	0xffffffff


	//   ....[98]....
        /*09bc*/ 	.word	0xffffffff


	//   ....[99]....
        /*09c0*/ 	.word	0xffffffff


	//   ....[100]....
        /*09c4*/ 	.word	0xffffffff


	//   ....[101]....
        /*09c8*/ 	.word	0xffffffff


	//   ....[102]....
        /*09cc*/ 	.word	0xffffffff


	//   ....[103]....
        /*09d0*/ 	.word	0xffffffff


	//   ....[104]....
        /*09d4*/ 	.word	0xffffffff


	//   ....[105]....
        /*09d8*/ 	.word	0xffffffff


	//   ....[106]....
        /*09dc*/ 	.word	0xffffffff


	//   ....[107]....
        /*09e0*/ 	.word	0xffffffff


	//   ....[108]....
        /*09e4*/ 	.word	0xffffffff


	//   ....[109]....
        /*09e8*/ 	.word	0xffffffff


	//   ....[110]....
        /*09ec*/ 	.word	0xffffffff


	//   ....[111]....
        /*09f0*/ 	.word	0xffffffff


	//   ....[112]....
        /*09f4*/ 	.word	0xffffffff


	//   ....[113]....
        /*09f8*/ 	.word	0xffffffff


	//   ....[114]....
        /*09fc*/ 	.word	0xffffffff


	//   ....[115]....
        /*0a00*/ 	.word	0xffffffff


	//   ....[116]....
        /*0a04*/ 	.word	0xffffffff


	//   ....[117]....
        /*0a08*/ 	.word	0xffffffff


	//   ....[118]....
        /*0a0c*/ 	.word	0xffffffff


	//   ....[119]....
        /*0a10*/ 	.word	0xffffffff


	//   ....[120]....
        /*0a14*/ 	.word	0xffffffff


	//   ....[121]....
        /*0a18*/ 	.word	0xffffffff


	//   ....[122]....
        /*0a1c*/ 	.word	0xffffffff


	//   ....[123]....
        /*0a20*/ 	.word	0xffffffff


	//   ....[124]....
        /*0a24*/ 	.word	0xffffffff


	//   ....[125]....
        /*0a28*/ 	.word	0xffffffff


	//   ....[126]....
        /*0a2c*/ 	.word	0xffffffff


	//   ....[127]....
        /*0a30*/ 	.word	0xffffffff


	//   ....[128]....
        /*0a34*/ 	.word	0xffffffff


	//   ....[129]....
        /*0a38*/ 	.word	0xffffffff


	//   ....[130]....
        /*0a3c*/ 	.word	0xffffffff


	//   ....[131]....
        /*0a40*/ 	.word	0xffffffff


	//   ....[132]....
        /*0a44*/ 	.word	0xffffffff


	//   ....[133]....
        /*0a48*/ 	.word	0xffffffff


	//   ....[134]....
        /*0a4c*/ 	.word	0xffffffff


	//   ....[135]....
        /*0a50*/ 	.word	0xffffffff


	//   ....[136]....
        /*0a54*/ 	.word	0xffffffff


	//   ....[137]....
        /*0a58*/ 	.word	0xffffffff


	//   ....[138]....
        /*0a5c*/ 	.word	0xffffffff


	//   ....[139]....
        /*0a60*/ 	.word	0xffffffff


	//   ....[140]....
        /*0a64*/ 	.word	0xffffffff


	//   ....[141]....
        /*0a68*/ 	.word	0xffffffff


	//   ....[142]....
        /*0a6c*/ 	.word	0xffffffff


	//   ....[143]....
        /*0a70*/ 	.word	0xffffffff


	//   ....[144]....
        /*0a74*/ 	.word	0xffffffff


	//   ....[145]....
        /*0a78*/ 	.word	0xffffffff


	//   ....[146]....
        /*0a7c*/ 	.word	0xffffffff


	//   ....[147]....
        /*0a80*/ 	.word	0xffffffff


	//   ....[148]....
        /*0a84*/ 	.word	0xffffffff


	//   ....[149]....
        /*0a88*/ 	.word	0xffffffff


	//   ....[150]....
        /*0a8c*/ 	.word	0xffffffff


	//   ....[151]....
        /*0a90*/ 	.word	0xffffffff


	//   ....[152]....
        /*0a94*/ 	.word	0xffffffff


	//   ....[153]....
        /*0a98*/ 	.word	0xffffffff


	//   ....[154]....
        /*0a9c*/ 	.word	0xffffffff


	//   ....[155]....
        /*0aa0*/ 	.word	0xffffffff


	//   ....[156]....
        /*0aa4*/ 	.word	0xffffffff


	//   ....[157]....
        /*0aa8*/ 	.word	0xffffffff


	//   ....[158]....
        /*0aac*/ 	.word	0xffffffff


	//   ....[159]....
        /*0ab0*/ 	.word	0xffffffff


	//   ....[160]....
        /*0ab4*/ 	.word	0xffffffff


	//   ....[161]....
        /*0ab8*/ 	.word	0xffffffff


	//   ....[162]....
        /*0abc*/ 	.word	0xffffffff


	//   ....[163]....
        /*0ac0*/ 	.word	0xffffffff


	//   ....[164]....
        /*0ac4*/ 	.word	0xffffffff


	//   ....[165]....
        /*0ac8*/ 	.word	0xffffffff


	//   ....[166]....
        /*0acc*/ 	.word	0xffffffff


	//   ....[167]....
        /*0ad0*/ 	.word	0xffffffff


	//   ....[168]....
        /*0ad4*/ 	.word	0xffffffff


	//   ....[169]....
        /*0ad8*/ 	.word	0xffffffff


	//   ....[170]....
        /*0adc*/ 	.word	0xffffffff


	//   ....[171]....
        /*0ae0*/ 	.word	0xffffffff


	//   ....[172]....
        /*0ae4*/ 	.word	0xffffffff


	//   ....[173]....
        /*0ae8*/ 	.word	0xffffffff


	//   ....[174]....
        /*0aec*/ 	.word	0xffffffff


	//   ....[175]....
        /*0af0*/ 	.word	0xffffffff


	//   ....[176]....
        /*0af4*/ 	.word	0xffffffff


	//   ....[177]....
        /*0af8*/ 	.word	0xffffffff


	//   ....[178]....
        /*0afc*/ 	.word	0xffffffff


	//   ....[179]....
        /*0b00*/ 	.word	0xffffffff


	//   ....[180]....
        /*0b04*/ 	.word	0xffffffff


	//   ....[181]....
        /*0b08*/ 	.word	0xffffffff


	//   ....[182]....
        /*0b0c*/ 	.word	0xffffffff


	//   ....[183]....
        /*0b10*/ 	.word	0xffffffff


	//   ....[184]....
        /*0b14*/ 	.word	0xffffffff


	//   ....[185]....
        /*0b18*/ 	.word	0xffffffff


	//   ....[186]....
        /*0b1c*/ 	.word	0xffffffff


	//   ....[187]....
        /*0b20*/ 	.word	0xffffffff


	//   ....[188]....
        /*0b24*/ 	.word	0xffffffff


	//   ....[189]....
        /*0b28*/ 	.word	0xffffffff


	//   ....[190]....
        /*0b2c*/ 	.word	0xffffffff


	//   ....[191]....
        /*0b30*/ 	.word	0xffffffff


	//   ....[192]....
        /*0b34*/ 	.word	0xffffffff


	//   ....[193]....
        /*0b38*/ 	.word	0xffffffff


	//   ....[194]....
        /*0b3c*/ 	.word	0xffffffff


	//   ....[195]....
        /*0b40*/ 	.word	0x0500000f


	//   ....[196]....
        /*0b44*/ 	.word	0x0500000f


	//   ....[197]....
        /*0b48*/ 	.word	0x0500000f


	//   ....[198]....
        /*0b4c*/ 	.word	0x0500000f


	//   ....[199]....
        /*0b50*/ 	.word	0x0500000f


	//   ....[200]....
        /*0b54*/ 	.word	0x0500000f


	//   ....[201]....
        /*0b58*/ 	.word	0x0500000f


	//   ....[202]....
        /*0b5c*/ 	.word	0x0500000f


	//   ....[203]....
        /*0b60*/ 	.word	0x0500000f


	//   ....[204]....
        /*0b64*/ 	.word	0x0500000f


	//   ....[205]....
        /*0b68*/ 	.word	0x0500000f


	//   ....[206]....
        /*0b6c*/ 	.word	0x0500000f


	//   ....[207]....
        /*0b70*/ 	.word	0x0500000f


	//   ....[208]....
        /*0b74*/ 	.word	0x0500000f


	//   ....[209]....
        /*0b78*/ 	.word	0x0500000f


	//   ....[210]....
        /*0b7c*/ 	.word	0x0500000f


	//   ....[211]....
        /*0b80*/ 	.word	0x0500000f


	//   ....[212]....
        /*0b84*/ 	.word	0x0500000f


	//   ....[213]....
        /*0b88*/ 	.word	0x0500000f


	//   ....[214]....
        /*0b8c*/ 	.word	0x0500000f


	//   ....[215]....
        /*0b90*/ 	.word	0x0500000f


	//   ....[216]....
        /*0b94*/ 	.word	0x0500000f


	//   ....[217]....
        /*0b98*/ 	.word	0x0500000f


	//   ....[218]....
        /*0b9c*/ 	.word	0x0500000f


	//   ....[219]....
        /*0ba0*/ 	.word	0x0500000f


	//   ....[220]....
        /*0ba4*/ 	.word	0x0500000f


	//   ....[221]....
        /*0ba8*/ 	.word	0x0500000f


	//   ....[222]....
        /*0bac*/ 	.word	0x0500000f


	//   ....[223]....
        /*0bb0*/ 	.word	0x0500000f


	//   ....[224]....
        /*0bb4*/ 	.word	0x0500000f


	//   ....[225]....
        /*0bb8*/ 	.word	0x0500000f


	//   ....[226]....
        /*0bbc*/ 	.word	0x0500000f


	//   ....[227]....
        /*0bc0*/ 	.word	0x0500000f


	//   ....[228]....
        /*0bc4*/ 	.word	0x0500000f


	//   ....[229]....
        /*0bc8*/ 	.word	0x0500000f


	//   ....[230]....
        /*0bcc*/ 	.word	0x0500000f


	//   ....[231]....
        /*0bd0*/ 	.word	0x0500000f


	//   ....[232]....
        /*0bd4*/ 	.word	0x0500000f


	//   ....[233]....
        /*0bd8*/ 	.word	0x0500000f


	//   ....[234]....
        /*0bdc*/ 	.word	0x0500000f


	//   ....[235]....
        /*0be0*/ 	.word	0x0500000f


	//   ....[236]....
        /*0be4*/ 	.word	0x0500000f


	//   ....[237]....
        /*0be8*/ 	.word	0x0500000f


	//   ....[238]....
        /*0bec*/ 	.word	0x0500000f


	//   ....[239]....
        /*0bf0*/ 	.word	0x0500000f


	//   ....[240]....
        /*0bf4*/ 	.word	0x0500000f


	//   ....[241]....
        /*0bf8*/ 	.word	0x0500000f


	//   ....[242]....
        /*0bfc*/ 	.word	0x0500000f


	//   ....[243]....
        /*0c00*/ 	.word	0x0500000f


	//   ....[244]....
        /*0c04*/ 	.word	0x0500000f


	//   ....[245]....
        /*0c08*/ 	.word	0x0500000f


	//   ....[246]....
        /*0c0c*/ 	.word	0x0500000f


	//   ....[247]....
        /*0c10*/ 	.word	0x0500000f


	//   ....[248]....
        /*0c14*/ 	.word	0x0500000f


	//   ....[249]....
        /*0c18*/ 	.word	0x0500000f


	//   ....[250]....
        /*0c1c*/ 	.word	0x0500000f


	//   ....[251]....
        /*0c20*/ 	.word	0x0500000f


	//   ....[252]....
        /*0c24*/ 	.word	0x0500000f


	//   ....[253]....
        /*0c28*/ 	.word	0x0500000f


	//   ....[254]....
        /*0c2c*/ 	.word	0x0500000f


	//   ....[255]....
        /*0c30*/ 	.word	0x0500000f


	//   ....[0]....
        /*0c34*/ 	.word	0x0500000f


	//   ....[1]....
        /*0c38*/ 	.word	0x0500000f


	//   ....[2]....
        /*0c3c*/ 	.word	0x0500000f


	//   ....[3]....
        /*0c40*/ 	.word	0x0500000f


	//   ....[4]....
        /*0c44*/ 	.word	0x0500000f


	//   ....[5]....
        /*0c48*/ 	.word	0x0500000f


	//   ....[6]....
        /*0c4c*/ 	.word	0x0500000f


	//   ....[7]....
        /*0c50*/ 	.word	0x0500000f


	//   ....[8]....
        /*0c54*/ 	.word	0x0500000f


	//   ....[9]....
        /*0c58*/ 	.word	0x0500000f


	//   ....[10]....
        /*0c5c*/ 	.word	0x0500000f


	//   ....[11]....
        /*0c60*/ 	.word	0x0500000f


	//   ....[12]....
        /*0c64*/ 	.word	0x0500000f


	//   ....[13]....
        /*0c68*/ 	.word	0x0500000f


	//   ....[14]....
        /*0c6c*/ 	.word	0x0500000f


	//   ....[15]....
        /*0c70*/ 	.word	0x0500000f


	//   ....[16]....
        /*0c74*/ 	.word	0x0500000f


	//   ....[17]....
        /*0c78*/ 	.word	0x0500000f


	//   ....[18]....
        /*0c7c*/ 	.word	0x0500000f


	//   ....[19]....
        /*0c80*/ 	.word	0x0500000f


	//   ....[20]....
        /*0c84*/ 	.word	0x0500000f


	//   ....[21]....
        /*0c88*/ 	.word	0x0500000f


	//   ....[22]....
        /*0c8c*/ 	.word	0x0500000f


	//   ....[23]....
        /*0c90*/ 	.word	0x0500000f


	//   ....[24]....
        /*0c94*/ 	.word	0x0500000f


	//   ....[25]....
        /*0c98*/ 	.word	0x0500000f


	//----- nvinfo : EIATTR_COOP_GROUP_INSTR_OFFSETS
	.align		4
.L_1540:
        /*0c9c*/ 	.byte	0x04, 0x28
        /*0c9e*/ 	.short	(.L_1542 - .L_1541)


	//   ....[0]....
.L_1541:
        /*0ca0*/ 	.word	0x00000060


	//   ....[1]....
        /*0ca4*/ 	.word	0x00000130


	//   ....[2]....
        /*0ca8*/ 	.word	0x00000230


	//   ....[3]....
        /*0cac*/ 	.word	0x000003a0


	//   ....[4]....
        /*0cb0*/ 	.word	0x00000500


	//   ....[5]....
        /*0cb4*/ 	.word	0x00000620


	//   ....[6]....
        /*0cb8*/ 	.word	0x00000780


	//   ....[7]....
        /*0cbc*/ 	.word	0x00002c30


	//   ....[8]....
        /*0cc0*/ 	.word	0x00002c40


	//   ....[9]....
        /*0cc4*/ 	.word	0x00003e50


	//   ....[10]....
        /*0cc8*/ 	.word	0x00003e60


	//   ....[11]....
        /*0ccc*/ 	.word	0x00005030


	//   ....[12]....
        /*0cd0*/ 	.word	0x00005040


	//   ....[13]....
        /*0cd4*/ 	.word	0x000053e0


	//   ....[14]....
        /*0cd8*/ 	.word	0x00005400


	//   ....[15]....
        /*0cdc*/ 	.word	0x00005f50


	//   ....[16]....
        /*0ce0*/ 	.word	0x00006980


	//   ....[17]....
        /*0ce4*/ 	.word	0x00006990


	//   ....[18]....
        /*0ce8*/ 	.word	0x000069a0


	//   ....[19]....
        /*0cec*/ 	.word	0x000069b0


	//   ....[20]....
        /*0cf0*/ 	.word	0x00007e30


	//   ....[21]....
        /*0cf4*/ 	.word	0x00007e40


	//   ....[22]....
        /*0cf8*/ 	.word	0x00007e50


	//   ....[23]....
        /*0cfc*/ 	.word	0x00007e60


	//   ....[24]....
        /*0d00*/ 	.word	0x0000a010


	//   ....[25]....
        /*0d04*/ 	.word	0x0000a610


	//   ....[26]....
        /*0d08*/ 	.word	0x0000bdc0


	//   ....[27]....
        /*0d0c*/ 	.word	0x0000bec0


	//   ....[28]....
        /*0d10*/ 	.word	0x0000c8f0


	//   ....[29]....
        /*0d14*/ 	.word	0x0000c960


	//   ....[30]....
        /*0d18*/ 	.word	0x0000ec20


	//   ....[31]....
        /*0d1c*/ 	.word	0x0000f2c0


	//   ....[32]....
        /*0d20*/ 	.word	0x00010df0


	//   ....[33]....
        /*0d24*/ 	.word	0x00010fa0


	//   ....[34]....
        /*0d28*/ 	.word	0x000115d0


	//   ....[35]....
        /*0d2c*/ 	.word	0x00011630


	//   ....[36]....
        /*0d30*/ 	.word	0x00014180


	//   ....[37]....
        /*0d34*/ 	.word	0x000141d0


	//   ....[38]....
        /*0d38*/ 	.word	0x000145a0


	//   ....[39]....
        /*0d3c*/ 	.word	0x000145c0


	//   ....[40]....
        /*0d40*/ 	.word	0x00016bb0


	//   ....[41]....
        /*0d44*/ 	.word	0x00017260


	//   ....[42]....
        /*0d48*/ 	.word	0x00018d90


	//   ....[43]....
        /*0d4c*/ 	.word	0x00018f40


	//   ....[44]....
        /*0d50*/ 	.word	0x00019570


	//   ....[45]....
        /*0d54*/ 	.word	0x000195d0


	//   ....[46]....
        /*0d58*/ 	.word	0x0001ab40


	//   ....[47]....
        /*0d5c*/ 	.word	0x0001ab60


	//   ....[48]....
        /*0d60*/ 	.word	0x0001ac70


	//   ....[49]....
        /*0d64*/ 	.word	0x0001ad30


	//   ....[50]....
        /*0d68*/ 	.word	0x0001b870


	//   ....[51]....
        /*0d6c*/ 	.word	0x0001b880


	//   ....[52]....
        /*0d70*/ 	.word	0x0001b890


	//   ....[53]....
        /*0d74*/ 	.word	0x0001b8a0


	//   ....[54]....
        /*0d78*/ 	.word	0x0001b8b0


	//   ....[55]....
        /*0d7c*/ 	.word	0x0001b8c0


	//   ....[56]....
        /*0d80*/ 	.word	0x0001b8d0


	//   ....[57]....
        /*0d84*/ 	.word	0x0001b8e0


	//   ....[58]....
        /*0d88*/ 	.word	0x0001b8f0


	//   ....[59]....
        /*0d8c*/ 	.word	0x0001b900


	//   ....[60]....
        /*0d90*/ 	.word	0x0001b910


	//   ....[61]....
        /*0d94*/ 	.word	0x0001b920


	//   ....[62]....
        /*0d98*/ 	.word	0x0001b930


	//   ....[63]....
        /*0d9c*/ 	.word	0x0001b940


	//   ....[64]....
        /*0da0*/ 	.word	0x0001b950


	//   ....[65]....
        /*0da4*/ 	.word	0x0001b960


	//   ....[66]....
        /*0da8*/ 	.word	0x0001b970


	//   ....[67]....
        /*0dac*/ 	.word	0x0001b980


	//   ....[68]....
        /*0db0*/ 	.word	0x0001b990


	//   ....[69]....
        /*0db4*/ 	.word	0x0001b9a0


	//   ....[70]....
        /*0db8*/ 	.word	0x0001b9b0


	//   ....[71]....
        /*0dbc*/ 	.word	0x0001b9c0


	//   ....[72]....
        /*0dc0*/ 	.word	0x0001b9d0


	//   ....[73]....
        /*0dc4*/ 	.word	0x0001b9e0


	//   ....[74]....
        /*0dc8*/ 	.word	0x0001b9f0


	//   ....[75]....
        /*0dcc*/ 	.word	0x0001ba00


	//   ....[76]....
        /*0dd0*/ 	.word	0x0001ba10


	//   ....[77]....
        /*0dd4*/ 	.word	0x0001ba20


	//   ....[78]....
        /*0dd8*/ 	.word	0x0001ba30


	//   ....[79]....
        /*0ddc*/ 	.word	0x0001ba40


	//   ....[80]....
        /*0de0*/ 	.word	0x0001ba50


	//   ....[81]....
        /*0de4*/ 	.word	0x0001ba60


	//   ....[82]....
        /*0de8*/ 	.word	0x0001c300


	//   ....[83]....
        /*0dec*/ 	.word	0x0001c340


	//   ....[84]....
        /*0df0*/ 	.word	0x0001c360


	//   ....[85]....
        /*0df4*/ 	.word	0x0001c380


	//   ....[86]....
        /*0df8*/ 	.word	0x0001c840


	//   ....[87]....
        /*0dfc*/ 	.word	0x0001c880


	//   ....[88]....
        /*0e00*/ 	.word	0x0001c8a0


	//   ....[89]....
        /*0e04*/ 	.word	0x0001c8e0


	//   ....[90]....
        /*0e08*/ 	.word	0x0001c900


	//   ....[91]....
        /*0e0c*/ 	.word	0x0001c920


	//   ....[92]....
        /*0e10*/ 	.word	0x0001c950


	//   ....[93]....
        /*0e14*/ 	.word	0x0001c9b0


	//   ....[94]....
        /*0e18*/ 	.word	0x0001cd20


	//   ....[95]....
        /*0e1c*/ 	.word	0x0001cd30


	//   ....[96]....
        /*0e20*/ 	.word	0x0001d050


	//   ....[97]....
        /*0e24*/ 	.word	0x0001d060


	//   ....[98]....
        /*0e28*/ 	.word	0x0001da80


	//   ....[99]....
        /*0e2c*/ 	.word	0x0001dab0


	//   ....[100]....
        /*0e30*/ 	.word	0x0001daf0


	//   ....[101]....
        /*0e34*/ 	.word	0x0001db20


	//   ....[102]....
        /*0e38*/ 	.word	0x0001db40


	//   ....[103]....
        /*0e3c*/ 	.word	0x0001db50


	//   ....[104]....
        /*0e40*/ 	.word	0x0001db60


	//   ....[105]....
        /*0e44*/ 	.word	0x0001db80


	//   ....[106]....
        /*0e48*/ 	.word	0x0001dce0


	//   ....[107]....
        /*0e4c*/ 	.word	0x0001ded0


	//   ....[108]....
        /*0e50*/ 	.word	0x0001df00


	//   ....[109]....
        /*0e54*/ 	.word	0x0001df30


	//   ....[110]....
        /*0e58*/ 	.word	0x0001df60


	//   ....[111]....
        /*0e5c*/ 	.word	0x0001df90


	//   ....[112]....
        /*0e60*/ 	.word	0x0001dfc0


	//   ....[113]....
        /*0e64*/ 	.word	0x0001e150


	//   ....[114]....
        /*0e68*/ 	.word	0x0001e180


	//   ....[115]....
        /*0e6c*/ 	.word	0x0001e1b0


	//   ....[116]....
        /*0e70*/ 	.word	0x0001e1e0


	//   ....[117]....
        /*0e74*/ 	.word	0x0001e210


	//   ....[118]....
        /*0e78*/ 	.word	0x0001e240


	//   ....[119]....
        /*0e7c*/ 	.word	0x0001e2d0


	//   ....[120]....
        /*0e80*/ 	.word	0x0001e300


	//   ....[121]....
        /*0e84*/ 	.word	0x0001e310


	//   ....[122]....
        /*0e88*/ 	.word	0x0001e350


	//   ....[123]....
        /*0e8c*/ 	.word	0x0001fc70


	//   ....[124]....
        /*0e90*/ 	.word	0x00021ff0


	//   ....[125]....
        /*0e94*/ 	.word	0x00022020


	//   ....[126]....
        /*0e98*/ 	.word	0x00022080


	//   ....[127]....
        /*0e9c*/ 	.word	0x000220b0


	//   ....[128]....
        /*0ea0*/ 	.word	0x00022100


	//   ....[129]....
        /*0ea4*/ 	.word	0x00022110


	//   ....[130]....
        /*0ea8*/ 	.word	0x00022130


	//   ....[131]....
        /*0eac*/ 	.word	0x00022140


	//   ....[132]....
        /*0eb0*/ 	.word	0x000221a0


	//   ....[133]....
        /*0eb4*/ 	.word	0x000221f0


	//   ....[134]....
        /*0eb8*/ 	.word	0x00022620


	//   ....[135]....
        /*0ebc*/ 	.word	0x00022640


	//   ....[136]....
        /*0ec0*/ 	.word	0x000226a0


	//   ....[137]....
        /*0ec4*/ 	.word	0x000226c0


	//   ....[138]....
        /*0ec8*/ 	.word	0x00022700


	//   ....[139]....
        /*0ecc*/ 	.word	0x00022720


	//   ....[140]....
        /*0ed0*/ 	.word	0x00022730


	//   ....[141]....
        /*0ed4*/ 	.word	0x00022740


	//   ....[142]....
        /*0ed8*/ 	.word	0x000227d0


	//   ....[143]....
        /*0edc*/ 	.word	0x000227f0


	//   ....[144]....
        /*0ee0*/ 	.word	0x00023080


	//   ....[145]....
        /*0ee4*/ 	.word	0x000230b0


	//   ....[146]....
        /*0ee8*/ 	.word	0x00023120


	//   ....[147]....
        /*0eec*/ 	.word	0x00023140


	//   ....[148]....
        /*0ef0*/ 	.word	0x000231c0


	//   ....[149]....
        /*0ef4*/ 	.word	0x000231e0


	//   ....[150]....
        /*0ef8*/ 	.word	0x000231f0


	//   ....[151]....
        /*0efc*/ 	.word	0x00023260


	//   ....[152]....
        /*0f00*/ 	.word	0x000232b0


	//   ....[153]....
        /*0f04*/ 	.word	0x000232c0


	//   ....[154]....
        /*0f08*/ 	.word	0x000232f0


	//   ....[155]....
        /*0f0c*/ 	.word	0x00023310


	//   ....[156]....
        /*0f10*/ 	.word	0x00023da0


	//   ....[157]....
        /*0f14*/ 	.word	0x00023db0


	//   ....[158]....
        /*0f18*/ 	.word	0x00023dd0


	//   ....[159]....
        /*0f1c*/ 	.word	0x00023e20


	//   ....[160]....
        /*0f20*/ 	.word	0x00023e30


	//   ....[161]....
        /*0f24*/ 	.word	0x00023e70


	//   ....[162]....
        /*0f28*/ 	.word	0x00023e80


	//   ....[163]....
        /*0f2c*/ 	.word	0x00023e90


	//   ....[164]....
        /*0f30*/ 	.word	0x00023ed0


	//   ....[165]....
        /*0f34*/ 	.word	0x00023f10


	//   ....[166]....
        /*0f38*/ 	.word	0x00024350


	//   ....[167]....
        /*0f3c*/ 	.word	0x00024360


	//   ....[168]....
        /*0f40*/ 	.word	0x00024370


	//   ....[169]....
        /*0f44*/ 	.word	0x000243b0


	//   ....[170]....
        /*0f48*/ 	.word	0x000243c0


	//   ....[171]....
        /*0f4c*/ 	.word	0x00024400


	//   ....[172]....
        /*0f50*/ 	.word	0x00024410


	//   ....[173]....
        /*0f54*/ 	.word	0x00024420


	//   ....[174]....
        /*0f58*/ 	.word	0x00024460


	//   ....[175]....
        /*0f5c*/ 	.word	0x000244a0


	//   ....[176]....
        /*0f60*/ 	.word	0x00025560


	//   ....[177]....
        /*0f64*/ 	.word	0x00025590


	//   ....[178]....
        /*0f68*/ 	.word	0x000255f0


	//   ....[179]....
        /*0f6c*/ 	.word	0x00025620


	//   ....[180]....
        /*0f70*/ 	.word	0x00025650


	//   ....[181]....
        /*0f74*/ 	.word	0x00025680


	//   ....[182]....
        /*0f78*/ 	.word	0x000256b0


	//   ....[183]....
        /*0f7c*/ 	.word	0x000256e0


	//   ....[184]....
        /*0f80*/ 	.word	0x00025880


	//   ....[185]....
        /*0f84*/ 	.word	0x000258b0


	//   ....[186]....
        /*0f88*/ 	.word	0x000258e0


	//   ....[187]....
        /*0f8c*/ 	.word	0x00025910


	//   ....[188]....
        /*0f90*/ 	.word	0x00025940


	//   ....[189]....
        /*0f94*/ 	.word	0x00025970


	//   ....[190]....
        /*0f98*/ 	.word	0x00025a30


	//   ....[191]....
        /*0f9c*/ 	.word	0x00025a50


	//   ....[192]....
        /*0fa0*/ 	.word	0x00025a70


	//   ....[193]....
        /*0fa4*/ 	.word	0x00025ad0


	//   ....[194]....
        /*0fa8*/ 	.word	0x00026530


	//   ....[195]....
        /*0fac*/ 	.word	0x000268f0


	//   ....[196]....
        /*0fb0*/ 	.word	0x00026980


	//   ....[197]....
        /*0fb4*/ 	.word	0x00026a50


	//   ....[198]....
        /*0fb8*/ 	.word	0x00026ae0


	//   ....[199]....
        /*0fbc*/ 	.word	0x00026bb0


	//   ....[200]....
        /*0fc0*/ 	.word	0x00026c40


	//   ....[201]....
        /*0fc4*/ 	.word	0x00026d10


	//   ....[202]....
        /*0fc8*/ 	.word	0x00026da0


	//   ....[203]....
        /*0fcc*/ 	.word	0x00026df0


	//   ....[204]....
        /*0fd0*/ 	.word	0x00026e40


	//   ....[205]....
        /*0fd4*/ 	.word	0x00026f10


	//   ....[206]....
        /*0fd8*/ 	.word	0x00026fa0


	//   ....[207]....
        /*0fdc*/ 	.word	0x00026ff0


	//   ....[208]....
        /*0fe0*/ 	.word	0x00027040


	//   ....[209]....
        /*0fe4*/ 	.word	0x000273d0


	//   ....[210]....
        /*0fe8*/ 	.word	0x000276a0


	//   ....[211]....
        /*0fec*/ 	.word	0x000277a0


	//   ....[212]....
        /*0ff0*/ 	.word	0x00027870


	//   ....[213]....
        /*0ff4*/ 	.word	0x000278e0


	//   ....[214]....
        /*0ff8*/ 	.word	0x000279c0


	//   ....[215]....
        /*0ffc*/ 	.word	0x00027a40


	//   ....[216]....
        /*1000*/ 	.word	0x00027b10


	//   ....[217]....
        /*1004*/ 	.word	0x00027b90


	//   ....[218]....
        /*1008*/ 	.word	0x00027c60


	//   ....[219]....
        /*100c*/ 	.word	0x00027ce0


	//   ....[220]....
        /*1010*/ 	.word	0x00027db0


	//   ....[221]....
        /*1014*/ 	.word	0x00027eb0


	//   ....[222]....
        /*1018*/ 	.word	0x00027f60


	//   ....[223]....
        /*101c*/ 	.word	0x00027fd0


	//   ....[224]....
        /*1020*/ 	.word	0x000280b0


	//   ....[225]....
        /*1024*/ 	.word	0x00028110


	//   ....[226]....
        /*1028*/ 	.word	0x000281d0


	//   ....[227]....
        /*102c*/ 	.word	0x00028230


	//   ....[228]....
        /*1030*/ 	.word	0x000282f0


	//   ....[229]....
        /*1034*/ 	.word	0x00028350


	//   ....[230]....
        /*1038*/ 	.word	0x00028420


	//   ....[231]....
        /*103c*/ 	.word	0x000284d0


	//   ....[232]....
        /*1040*/ 	.word	0x00028540


	//   ....[233]....
        /*1044*/ 	.word	0x000285a0


	//   ....[234]....
        /*1048*/ 	.word	0x00028660


	//   ....[235]....
        /*104c*/ 	.word	0x000286c0


	//   ....[236]....
        /*1050*/ 	.word	0x000287c0


	//   ....[237]....
        /*1054*/ 	.word	0x00028820


	//   ....[238]....
        /*1058*/ 	.word	0x000288d0


	//   ....[239]....
        /*105c*/ 	.word	0x00028980


	//   ....[240]....
        /*1060*/ 	.word	0x00028a30


	//   ....[241]....
        /*1064*/ 	.word	0x00028ab0


	//   ....[242]....
        /*1068*/ 	.word	0x00028b80


	//   ....[243]....
        /*106c*/ 	.word	0x00028cd0


	//   ....[244]....
        /*1070*/ 	.word	0x00028d80


	//   ....[245]....
        /*1074*/ 	.word	0x00028e30


	//   ....[246]....
        /*1078*/ 	.word	0x00028ed0


	//   ....[247]....
        /*107c*/ 	.word	0x00028f80


	//   ....[248]....
        /*1080*/ 	.word	0x00029020


	//   ....[249]....
        /*1084*/ 	.word	0x000290d0


	//   ....[250]....
        /*1088*/ 	.word	0x00029170


	//   ....[251]....
        /*108c*/ 	.word	0x000291e0


	//   ....[252]....
        /*1090*/ 	.word	0x000292a0


	//   ....[253]....
        /*1094*/ 	.word	0x000293a0


	//   ....[254]....
        /*1098*/ 	.word	0x00029430


	//   ....[255]....
        /*109c*/ 	.word	0x00029490


	//   ....[0]....
        /*10a0*/ 	.word	0x00029540


	//   ....[1]....
        /*10a4*/ 	.word	0x000295a0


	//   ....[2]....
        /*10a8*/ 	.word	0x00029650


	//   ....[3]....
        /*10ac*/ 	.word	0x000296b0


	//   ....[4]....
        /*10b0*/ 	.word	0x00029760


	//   ....[5]....
        /*10b4*/ 	.word	0x000297c0


	//   ....[6]....
        /*10b8*/ 	.word	0x00029870


	//   ....[7]....
        /*10bc*/ 	.word	0x00029a50


	//   ....[8]....
        /*10c0*/ 	.word	0x00029af0


	//   ....[9]....
        /*10c4*/ 	.word	0x00029c70


	//   ....[10]....
        /*10c8*/ 	.word	0x00029cf0


	//   ....[11]....
        /*10cc*/ 	.word	0x00029d70


	//   ....[12]....
        /*10d0*/ 	.word	0x00029df0


	//   ....[13]....
        /*10d4*/ 	.word	0x00029e70


	//   ....[14]....
        /*10d8*/ 	.word	0x00029f00


	//   ....[15]....
        /*10dc*/ 	.word	0x00029fa0


	//   ....[16]....
        /*10e0*/ 	.word	0x0002a050


	//   ....[17]....
        /*10e4*/ 	.word	0x0002a0d0


	//   ....[18]....
        /*10e8*/ 	.word	0x0002a150


	//   ....[19]....
        /*10ec*/ 	.word	0x0002a1d0


	//   ....[20]....
        /*10f0*/ 	.word	0x0002a260


	//   ....[21]....
        /*10f4*/ 	.word	0x0002a2e0


	//   ....[22]....
        /*10f8*/ 	.word	0x0002a390


	//   ....[23]....
        /*10fc*/ 	.word	0x0002a3e0


	//   ....[24]....
        /*1100*/ 	.word	0x0002a480


	//   ....[25]....
        /*1104*/ 	.word	0x0002a5b0


	//----- nvinfo : EIATTR_REG_RECONFIG
	.align		4
.L_1542:
        /*1108*/ 	.byte	0x01, 0x54
	.zero		2


	//----- nvinfo : EIATTR_SYSCALL_OFFSETS
	.align		4
        /*110c*/ 	.byte	0x04, 0x46
        /*110e*/ 	.short	(.L_1544 - .L_1543)


	//   ....[0]....
.L_1543:
        /*1110*/ 	.word	0x00001df0


	//   ....[1]....
        /*1114*/ 	.word	0x00001f40


	//   ....[2]....
        /*1118*/ 	.word	0x000060c0


	//   ....[3]....
        /*111c*/ 	.word	0x00006640


	//   ....[4]....
        /*1120*/ 	.word	0x00021230


	//   ....[5]....
        /*1124*/ 	.word	0x000213a0


	//   ....[6]....
        /*1128*/ 	.word	0x000214f0


	//   ....[7]....
        /*112c*/ 	.word	0x00021630


	//   ....[8]....
        /*1130*/ 	.word	0x00022c00


	//----- nvinfo : EIATTR_MBARRIER_INSTR_OFFSETS
	.align		4
.L_1544:
        /*1134*/ 	.byte	0x04, 0x39
        /*1136*/ 	.short	(.L_1546 - .L_1545)


	//   ....[0]....
.L_1545:
        /*1138*/ 	.word	0x00000250
        /*113c*/ 	.word	0x000000ff
        /*1140*/ 	.word	0x00013200
        /*1144*/ 	.short	0x0100
        /*1146*/ 	.byte	0x08
	.zero		1


	//   ....[1]....
        /*1148*/ 	.word	0x00000260
        /*114c*/ 	.word	0x000000ff
        /*1150*/ 	.word	0x00013220
        /*1154*/ 	.short	0x0100
        /*1156*/ 	.byte	0x08
	.zero		1


	//   ....[2]....
        /*1158*/ 	.word	0x00000350
        /*115c*/ 	.word	0x000000ff
        /*1160*/ 	.word	0x00013230
        /*1164*/ 	.short	0x0100
        /*1166*/ 	.byte	0x08
	.zero		1


	//   ....[3]....
        /*1168*/ 	.word	0x00000360
        /*116c*/ 	.word	0x000000ff
        /*1170*/ 	.word	0x00013240
        /*1174*/ 	.short	0x0100
        /*1176*/ 	.byte	0x08
	.zero		1


	//   ....[4]....
        /*1178*/ 	.word	0x00000370
        /*117c*/ 	.word	0x000000ff
        /*1180*/ 	.word	0x00013238
        /*1184*/ 	.short	0x0100
        /*1186*/ 	.byte	0x08
	.zero		1


	//   ....[5]....
        /*1188*/ 	.word	0x00000380
        /*118c*/ 	.word	0x000000ff
        /*1190*/ 	.word	0x00013248
        /*1194*/ 	.short	0x0100
        /*1196*/ 	.byte	0x08
	.zero		1


	//   ....[6]....
        /*1198*/ 	.word	0x000004b0
        /*119c*/ 	.word	0x000000ff
        /*11a0*/ 	.word	0x00013250
        /*11a4*/ 	.short	0x0100
        /*11a6*/ 	.byte	0x08
	.zero		1


	//   ....[7]....
        /*11a8*/ 	.word	0x000004c0
        /*11ac*/ 	.word	0x000000ff
        /*11b0*/ 	.word	0x00013260
        /*11b4*/ 	.short	0x0100
        /*11b6*/ 	.byte	0x08
	.zero		1


	//   ....[8]....
        /*11b8*/ 	.word	0x000004d0
        /*11bc*/ 	.word	0x000000ff
        /*11c0*/ 	.word	0x00013258
        /*11c4*/ 	.short	0x0100
        /*11c6*/ 	.byte	0x08
	.zero		1


	//   ....[9]....
        /*11c8*/ 	.word	0x000004e0
        /*11cc*/ 	.word	0x000000ff
        /*11d0*/ 	.word	0x00013268
        /*11d4*/ 	.short	0x0100
        /*11d6*/ 	.byte	0x08
	.zero		1


	//   ....[10]....
        /*11d8*/ 	.word	0x000005d0
        /*11dc*/ 	.word	0x000000ff
        /*11e0*/ 	.word	0x00013270
        /*11e4*/ 	.short	0x0100
        /*11e6*/ 	.byte	0x06
	.zero		1


	//   ....[11]....
        /*11e8*/ 	.word	0x000005e0
        /*11ec*/ 	.word	0x000000ff
        /*11f0*/ 	.word	0x00013280
        /*11f4*/ 	.short	0x0100
        /*11f6*/ 	.byte	0x06
	.zero		1


	//   ....[12]....
        /*11f8*/ 	.word	0x000005f0
        /*11fc*/ 	.word	0x000000ff
        /*1200*/ 	.word	0x00013278
        /*1204*/ 	.short	0x0100
        /*1206*/ 	.byte	0x06
	.zero		1


	//   ....[13]....
        /*1208*/ 	.word	0x00000600
        /*120c*/ 	.word	0x000000ff
        /*1210*/ 	.word	0x00013288
        /*1214*/ 	.short	0x0100
        /*1216*/ 	.byte	0x06
	.zero		1


	//   ....[14]....
        /*1218*/ 	.word	0x00000730
        /*121c*/ 	.word	0x000000ff
        /*1220*/ 	.word	0x00013290
        /*1224*/ 	.short	0x0100
        /*1226*/ 	.byte	0x08
	.zero		1


	//   ....[15]....
        /*1228*/ 	.word	0x00000740
        /*122c*/ 	.word	0x000000ff
        /*1230*/ 	.word	0x000132a0
        /*1234*/ 	.short	0x0100
        /*1236*/ 	.byte	0x08
	.zero		1


	//   ....[16]....
        /*1238*/ 	.word	0x00000750
        /*123c*/ 	.word	0x000000ff
        /*1240*/ 	.word	0x00013298
        /*1244*/ 	.short	0x0100
        /*1246*/ 	.byte	0x08
	.zero		1


	//   ....[17]....
        /*1248*/ 	.word	0x00000760
        /*124c*/ 	.word	0x000000ff
        /*1250*/ 	.word	0x000132a8
        /*1254*/ 	.short	0x0100
        /*1256*/ 	.byte	0x08
	.zero		1


	//   ....[18]....
        /*1258*/ 	.word	0x000008a0
        /*125c*/ 	.word	0x000000ff
        /*1260*/ 	.word	0x000132b0
        /*1264*/ 	.short	0x0100
        /*1266*/ 	.byte	0x08
	.zero		1


	//   ....[19]....
        /*1268*/ 	.word	0x000008b0
        /*126c*/ 	.word	0x000000ff
        /*1270*/ 	.word	0x000132c0
        /*1274*/ 	.short	0x0100
        /*1276*/ 	.byte	0x08
	.zero		1


	//   ....[20]....
        /*1278*/ 	.word	0x000008c0
        /*127c*/ 	.word	0x000000ff
        /*1280*/ 	.word	0x000132b8
        /*1284*/ 	.short	0x0100
        /*1286*/ 	.byte	0x08
	.zero		1


	//   ....[21]....
        /*1288*/ 	.word	0x000008d0
        /*128c*/ 	.word	0x000000ff
        /*1290*/ 	.word	0x000132c8
        /*1294*/ 	.short	0x0100
        /*1296*/ 	.byte	0x08
	.zero		1


	//   ....[22]....
        /*1298*/ 	.word	0x00002be0
        /*129c*/ 	.word	0x00000032
        /*12a0*/ 	.word	0x00013290
        /*12a4*/ 	.short	0x010a
        /*12a6*/ 	.byte	0x3f
	.zero		1


	//   ....[23]....
        /*12a8*/ 	.word	0x00003e00
        /*12ac*/ 	.word	0x00000032
        /*12b0*/ 	.word	0x00013290
        /*12b4*/ 	.short	0x010a
        /*12b6*/ 	.byte	0x3f
	.zero		1


	//   ....[24]....
        /*12b8*/ 	.word	0x00004e40
        /*12bc*/ 	.word	0x00000032
        /*12c0*/ 	.word	0x00013290
        /*12c4*/ 	.short	0x010a
        /*12c6*/ 	.byte	0x3f
	.zero		1


	//   ....[25]....
        /*12c8*/ 	.word	0x00005210
        /*12cc*/ 	.word	0x00000000
        /*12d0*/ 	.word	0x00000000
        /*12d4*/ 	.short	0x0101
        /*12d6*/ 	.byte	0x3f
	.zero		1


	//   ....[26]....
        /*12d8*/ 	.word	0x00005250
        /*12dc*/ 	.word	0x00000032
        /*12e0*/ 	.word	0x000132b0
        /*12e4*/ 	.short	0x010a
        /*12e6*/ 	.byte	0x3f
	.zero		1


	//   ....[27]....
        /*12e8*/ 	.word	0x00005600
        /*12ec*/ 	.word	0x00000032
        /*12f0*/ 	.word	0x00000000
        /*12f4*/ 	.short	0x0101
        /*12f6*/ 	.byte	0x3f
	.zero		1


	//   ....[28]....
        /*12f8*/ 	.word	0x000063c0
        /*12fc*/ 	.word	0x00000016
        /*1300*/ 	.word	0x00013200
        /*1304*/ 	.short	0x010a
        /*1306*/ 	.byte	0x3f
	.zero		1


	//   ....[29]....
        /*1308*/ 	.word	0x00006410
        /*130c*/ 	.word	0x00000016
        /*1310*/ 	.word	0x00013200
        /*1314*/ 	.short	0x010a
        /*1316*/ 	.byte	0x3f
	.zero		1


	//   ....[30]....
        /*1318*/ 	.word	0x00006c10
        /*131c*/ 	.word	0x00000016
        /*1320*/ 	.word	0x00013200
        /*1324*/ 	.short	0x010a
        /*1326*/ 	.byte	0x3f
	.zero		1


	//   ....[31]....
        /*1328*/ 	.word	0x00008020
        /*132c*/ 	.word	0x00000016
        /*1330*/ 	.word	0x00013200
        /*1334*/ 	.short	0x010a
        /*1336*/ 	.byte	0x3f
	.zero		1


	//   ....[32]....
        /*1338*/ 	.word	0x000091c0
        /*133c*/ 	.word	0x0000000c
        /*1340*/ 	.word	0x00013230
        /*1344*/ 	.short	0x010a
        /*1346*/ 	.byte	0x3f
	.zero		1


	//   ....[33]....
        /*1348*/ 	.word	0x00009260
        /*134c*/ 	.word	0x0000000c
        /*1350*/ 	.word	0x00013230
        /*1354*/ 	.short	0x010a
        /*1356*/ 	.byte	0x3f
	.zero		1


	//   ....[34]....
        /*1358*/ 	.word	0x0000a040
        /*135c*/ 	.word	0x0000000c
        /*1360*/ 	.word	0x00000000
        /*1364*/ 	.short	0x0101
        /*1366*/ 	.byte	0x3f
	.zero		1


	//   ....[35]....
        /*1368*/ 	.word	0x0000dc50
        /*136c*/ 	.word	0x00000008
        /*1370*/ 	.word	0x00013230
        /*1374*/ 	.short	0x010a
        /*1376*/ 	.byte	0x3f
	.zero		1


	//   ....[36]....
        /*1378*/ 	.word	0x0000dce0
        /*137c*/ 	.word	0x00000008
        /*1380*/ 	.word	0x00013230
        /*1384*/ 	.short	0x010a
        /*1386*/ 	.byte	0x3f
	.zero		1


	//   ....[37]....
        /*1388*/ 	.word	0x0000e2a0
        /*138c*/ 	.word	0x00000014
        /*1390*/ 	.word	0x00013250
        /*1394*/ 	.short	0x010a
        /*1396*/ 	.byte	0x3f
	.zero		1


	//   ....[38]....
        /*1398*/ 	.word	0x0000e2f0
        /*139c*/ 	.word	0x00000014
        /*13a0*/ 	.word	0x00013250
        /*13a4*/ 	.short	0x010a
        /*13a6*/ 	.byte	0x3f
	.zero		1


	//   ....[39]....
        /*13a8*/ 	.word	0x0000ec10
        /*13ac*/ 	.word	0x00000008
        /*13b0*/ 	.word	0x00000000
        /*13b4*/ 	.short	0x0101
        /*13b6*/ 	.byte	0x3f
	.zero		1


	//   ....[40]....
        /*13b8*/ 	.word	0x00012390
        /*13bc*/ 	.word	0x00000014
        /*13c0*/ 	.word	0x00000000
        /*13c4*/ 	.short	0x0101
        /*13c6*/ 	.byte	0x3f
	.zero		1


	//   ....[41]....
        /*13c8*/ 	.word	0x00012ca0
        /*13cc*/ 	.word	0x00000000
        /*13d0*/ 	.word	0x00013230
        /*13d4*/ 	.short	0x010a
        /*13d6*/ 	.byte	0x3f
	.zero		1


	//   ....[42]....
        /*13d8*/ 	.word	0x00012d30
        /*13dc*/ 	.word	0x00000000
        /*13e0*/ 	.word	0x00013230
        /*13e4*/ 	.short	0x010a
        /*13e6*/ 	.byte	0x3f
	.zero		1


	//   ....[43]....
        /*13e8*/ 	.word	0x000132f0
        /*13ec*/ 	.word	0x0000000e
        /*13f0*/ 	.word	0x00013250
        /*13f4*/ 	.short	0x010a
        /*13f6*/ 	.byte	0x3f
	.zero		1


	//   ....[44]....
        /*13f8*/ 	.word	0x00013340
        /*13fc*/ 	.word	0x0000000e
        /*1400*/ 	.word	0x00013250
        /*1404*/ 	.short	0x010a
        /*1406*/ 	.byte	0x3f
	.zero		1


	//   ....[45]....
        /*1408*/ 	.word	0x00013da0
        /*140c*/ 	.word	0x00000000
        /*1410*/ 	.word	0x00000000
        /*1414*/ 	.short	0x0101
        /*1416*/ 	.byte	0x3f
	.zero		1


	//   ....[46]....
        /*1418*/ 	.word	0x00015640
        /*141c*/ 	.word	0x0000000e
        /*1420*/ 	.word	0x00000000
        /*1424*/ 	.short	0x0101
        /*1426*/ 	.byte	0x3f
	.zero		1


	//   ....[47]....
        /*1428*/ 	.word	0x00015be0
        /*142c*/ 	.word	0x00000000
        /*1430*/ 	.word	0x00013230
        /*1434*/ 	.short	0x010a
        /*1436*/ 	.byte	0x3f
	.zero		1


	//   ....[48]....
        /*1438*/ 	.word	0x00015c70
        /*143c*/ 	.word	0x00000000
        /*1440*/ 	.word	0x00013230
        /*1444*/ 	.short	0x010a
        /*1446*/ 	.byte	0x3f
	.zero		1


	//   ....[49]....
        /*1448*/ 	.word	0x00016230
        /*144c*/ 	.word	0x0000000e
        /*1450*/ 	.word	0x00013250
        /*1454*/ 	.short	0x010a
        /*1456*/ 	.byte	0x3f
	.zero		1


	//   ....[50]....
        /*1458*/ 	.word	0x00016280
        /*145c*/ 	.word	0x0000000e
        /*1460*/ 	.word	0x00013250
        /*1464*/ 	.short	0x010a
        /*1466*/ 	.byte	0x3f
	.zero		1


	//   ....[51]....
        /*1468*/ 	.word	0x00016d30
        /*146c*/ 	.word	0x00000000
        /*1470*/ 	.word	0x00000000
        /*1474*/ 	.short	0x0101
        /*1476*/ 	.byte	0x3f
	.zero		1


	//   ....[52]....
        /*1478*/ 	.word	0x0001a370
        /*147c*/ 	.word	0x0000000e
        /*1480*/ 	.word	0x00000000
        /*1484*/ 	.short	0x0101
        /*1486*/ 	.byte	0x3f
	.zero		1


	//   ....[53]....
        /*1488*/ 	.word	0x0001a870
        /*148c*/ 	.word	0x0000000b
        /*1490*/ 	.word	0x00013250
        /*1494*/ 	.short	0x010a
        /*1496*/ 	.byte	0x3f
	.zero		1


	//   ....[54]....
        /*1498*/ 	.word	0x0001a8c0
        /*149c*/ 	.word	0x0000000b
        /*14a0*/ 	.word	0x00013250
        /*14a4*/ 	.short	0x010a
        /*14a6*/ 	.byte	0x3f
	.zero		1


	//   ....[55]....
        /*14a8*/ 	.word	0x0001b130
        /*14ac*/ 	.word	0x00000000
        /*14b0*/ 	.word	0x00000000
        /*14b4*/ 	.short	0x0101
        /*14b6*/ 	.byte	0x3f
	.zero		1


	//   ....[56]....
        /*14b8*/ 	.word	0x0001c910
        /*14bc*/ 	.word	0x00000015
        /*14c0*/ 	.word	0x00000000
        /*14c4*/ 	.short	0x0101
        /*14c6*/ 	.byte	0x3f
	.zero		1


	//   ....[57]....
        /*14c8*/ 	.word	0x0001cd10
        /*14cc*/ 	.word	0x00000004
        /*14d0*/ 	.word	0x00000000
        /*14d4*/ 	.short	0x0101
        /*14d6*/ 	.byte	0x3f
	.zero		1


	//   ....[58]....
        /*14d8*/ 	.word	0x0001fd50
        /*14dc*/ 	.word	0x00000012
        /*14e0*/ 	.word	0x00013220
        /*14e4*/ 	.short	0x010a
        /*14e6*/ 	.byte	0x3f
	.zero		1


	//   ....[59]....
        /*14e8*/ 	.word	0x0001fe20
        /*14ec*/ 	.word	0x00000006
        /*14f0*/ 	.word	0x000132a0
        /*14f4*/ 	.short	0x010a
        /*14f6*/ 	.byte	0x3f
	.zero		1


	//   ....[60]....
        /*14f8*/ 	.word	0x00020060
        /*14fc*/ 	.word	0x00000006
        /*1500*/ 	.word	0x000132c0
        /*1504*/ 	.short	0x010a
        /*1506*/ 	.byte	0x3f
	.zero		1


	//   ....[61]....
        /*1508*/ 	.word	0x00020410
        /*150c*/ 	.word	0x00000006
        /*1510*/ 	.word	0x000132a0
        /*1514*/ 	.short	0x010a
        /*1516*/ 	.byte	0x3f
	.zero		1


	//   ....[62]....
        /*1518*/ 	.word	0x00020640
        /*151c*/ 	.word	0x00000006
        /*1520*/ 	.word	0x000132c0
        /*1524*/ 	.short	0x010a
        /*1526*/ 	.byte	0x3f
	.zero		1


	//   ....[63]....
        /*1528*/ 	.word	0x00021c30
        /*152c*/ 	.word	0x00000004
        /*1530*/ 	.word	0x00013280
        /*1534*/ 	.short	0x010a
        /*1536*/ 	.byte	0x3f
	.zero		1


	//   ....[64]....
        /*1538*/ 	.word	0x000222b0
        /*153c*/ 	.word	0x00000004
        /*1540*/ 	.word	0x00013270
        /*1544*/ 	.short	0x0107
        /*1546*/ 	.byte	0x3f
	.zero		1


	//   ....[65]....
        /*1548*/ 	.word	0x00022370
        /*154c*/ 	.word	0x00000004
        /*1550*/ 	.word	0x00013270
        /*1554*/ 	.short	0x0101
        /*1556*/ 	.byte	0x3f
	.zero		1


	//   ....[66]....
        /*1558*/ 	.word	0x000223c0
        /*155c*/ 	.word	0x00000004
        /*1560*/ 	.word	0x00013240
        /*1564*/ 	.short	0x010a
        /*1566*/ 	.byte	0x3f
	.zero		1


	//   ....[67]....
        /*1568*/ 	.word	0x000228f0
        /*156c*/ 	.word	0x00000004
        /*1570*/ 	.word	0x00013230
        /*1574*/ 	.short	0x0107
        /*1576*/ 	.byte	0x3f
	.zero		1


	//   ....[68]....
        /*1578*/ 	.word	0x000229d0
        /*157c*/ 	.word	0x00000004
        /*1580*/ 	.word	0x00013230
        /*1584*/ 	.short	0x0101
        /*1586*/ 	.byte	0x3f
	.zero		1


	//   ....[69]....
        /*1588*/ 	.word	0x00023400
        /*158c*/ 	.word	0x00000012
        /*1590*/ 	.word	0x00013200
        /*1594*/ 	.short	0x0107
        /*1596*/ 	.byte	0x3f
	.zero		1


	//   ....[70]....
        /*1598*/ 	.word	0x000234f0
        /*159c*/ 	.word	0x00000012
        /*15a0*/ 	.word	0x00013200
        /*15a4*/ 	.short	0x0101
        /*15a6*/ 	.byte	0x3f
	.zero		1


	//   ....[71]....
        /*15a8*/ 	.word	0x00023510
        /*15ac*/ 	.word	0x00000012
        /*15b0*/ 	.word	0x00013220
        /*15b4*/ 	.short	0x010a
        /*15b6*/ 	.byte	0x3f
	.zero		1


	//   ....[72]....
        /*15b8*/ 	.word	0x00023aa0
        /*15bc*/ 	.word	0x00000006
        /*15c0*/ 	.word	0x00013280
        /*15c4*/ 	.short	0x010a
        /*15c6*/ 	.byte	0x3f
	.zero		1


	//   ....[73]....
        /*15c8*/ 	.word	0x00023fc0
        /*15cc*/ 	.word	0x00000006
        /*15d0*/ 	.word	0x00013270
        /*15d4*/ 	.short	0x0107
        /*15d6*/ 	.byte	0x3f
	.zero		1


	//   ....[74]....
        /*15d8*/ 	.word	0x00024080
        /*15dc*/ 	.word	0x00000006
        /*15e0*/ 	.word	0x00013270
        /*15e4*/ 	.short	0x0101
        /*15e6*/ 	.byte	0x3f
	.zero		1


	//   ....[75]....
        /*15e8*/ 	.word	0x000240d0
        /*15ec*/ 	.word	0x00000006
        /*15f0*/ 	.word	0x00013240
        /*15f4*/ 	.short	0x010a
        /*15f6*/ 	.byte	0x3f
	.zero		1


	//   ....[76]....
        /*15f8*/ 	.word	0x00024520
        /*15fc*/ 	.word	0x00000006
        /*1600*/ 	.word	0x00013230
        /*1604*/ 	.short	0x0107
        /*1606*/ 	.byte	0x3f
	.zero		1


	//   ....[77]....
        /*1608*/ 	.word	0x000245f0
        /*160c*/ 	.word	0x00000006
        /*1610*/ 	.word	0x00013230
        /*1614*/ 	.short	0x0101
        /*1616*/ 	.byte	0x3f
	.zero		1


	//   ....[78]....
        /*1618*/ 	.word	0x00024670
        /*161c*/ 	.word	0x00000002
        /*1620*/ 	.word	0x00013270
        /*1624*/ 	.short	0x010a
        /*1626*/ 	.byte	0x3f
	.zero		1


	//   ....[79]....
        /*1628*/ 	.word	0x00024700
        /*162c*/ 	.word	0x00000002
        /*1630*/ 	.word	0x00013260
        /*1634*/ 	.short	0x010a
        /*1636*/ 	.byte	0x3f
	.zero		1


	//   ....[80]....
        /*1638*/ 	.word	0x00024b30
        /*163c*/ 	.word	0x00000002
        /*1640*/ 	.word	0x00013250
        /*1644*/ 	.short	0x0101
        /*1646*/ 	.byte	0x3f
	.zero		1


	//   ....[81]....
        /*1648*/ 	.word	0x00024bc0
        /*164c*/ 	.word	0x00000002
        /*1650*/ 	.word	0x00000000
        /*1654*/ 	.short	0x0101
        /*1656*/ 	.byte	0x3f
	.zero		1


	//   ....[82]....
        /*1658*/ 	.word	0x00024da0
        /*165c*/ 	.word	0x00000000
        /*1660*/ 	.word	0x00013270
        /*1664*/ 	.short	0x010a
        /*1666*/ 	.byte	0x3f
	.zero		1


	//   ....[83]....
        /*1668*/ 	.word	0x00024e30
        /*166c*/ 	.word	0x00000000
        /*1670*/ 	.word	0x00013260
        /*1674*/ 	.short	0x010a
        /*1676*/ 	.byte	0x3f
	.zero		1


	//   ....[84]....
        /*1678*/ 	.word	0x00025280
        /*167c*/ 	.word	0x00000000
        /*1680*/ 	.word	0x00013250
        /*1684*/ 	.short	0x0101
        /*1686*/ 	.byte	0x3f
	.zero		1


	//   ....[85]....
        /*1688*/ 	.word	0x00025300
        /*168c*/ 	.word	0x00000000
        /*1690*/ 	.word	0x00000000
        /*1694*/ 	.short	0x0101
        /*1696*/ 	.byte	0x3f
	.zero		1


	//   ....[86]....
        /*1698*/ 	.word	0x000264b0
        /*169c*/ 	.word	0x00000005
        /*16a0*/ 	.word	0x00013220
        /*16a4*/ 	.short	0x010a
        /*16a6*/ 	.byte	0x3f
	.zero		1


	//   ....[87]....
        /*16a8*/ 	.word	0x00026640
        /*16ac*/ 	.word	0x00000004
        /*16b0*/ 	.word	0x00013240
        /*16b4*/ 	.short	0x010a
        /*16b6*/ 	.byte	0x3f
	.zero		1


	//   ....[88]....
        /*16b8*/ 	.word	0x000266f0
        /*16bc*/ 	.word	0x00000005
        /*16c0*/ 	.word	0x00013240
        /*16c4*/ 	.short	0x010a
        /*16c6*/ 	.byte	0x3f
	.zero		1


	//   ....[89]....
        /*16c8*/ 	.word	0x00026730
        /*16cc*/ 	.word	0x00000004
        /*16d0*/ 	.word	0x00013260
        /*16d4*/ 	.short	0x010a
        /*16d6*/ 	.byte	0x3f
	.zero		1


	//   ....[90]....
        /*16d8*/ 	.word	0x00026770
        /*16dc*/ 	.word	0x00000005
        /*16e0*/ 	.word	0x00013260
        /*16e4*/ 	.short	0x010a
        /*16e6*/ 	.byte	0x3f
	.zero		1


	//   ....[91]....
        /*16e8*/ 	.word	0x000267b0
        /*16ec*/ 	.word	0x00000004
        /*16f0*/ 	.word	0x00013280
        /*16f4*/ 	.short	0x010a
        /*16f6*/ 	.byte	0x3f
	.zero		1


	//   ....[92]....
        /*16f8*/ 	.word	0x000267f0
        /*16fc*/ 	.word	0x00000005
        /*1700*/ 	.word	0x00013280
        /*1704*/ 	.short	0x010a
        /*1706*/ 	.byte	0x3f
	.zero		1


	//   ....[93]....
        /*1708*/ 	.word	0x00026850
        /*170c*/ 	.word	0x00000032
        /*1710*/ 	.word	0x00013290
        /*1714*/ 	.short	0x010a
        /*1716*/ 	.byte	0x3f
	.zero		1


	//   ....[94]....
        /*1718*/ 	.word	0x000269b0
        /*171c*/ 	.word	0x00000032
        /*1720*/ 	.word	0x00013290
        /*1724*/ 	.short	0x010a
        /*1726*/ 	.byte	0x3f
	.zero		1


	//   ....[95]....
        /*1728*/ 	.word	0x00026b10
        /*172c*/ 	.word	0x00000032
        /*1730*/ 	.word	0x00013290
        /*1734*/ 	.short	0x010a
        /*1736*/ 	.byte	0x3f
	.zero		1


	//   ....[96]....
        /*1738*/ 	.word	0x00026c70
        /*173c*/ 	.word	0x00000032
        /*1740*/ 	.word	0x000132b0
        /*1744*/ 	.short	0x010a
        /*1746*/ 	.byte	0x3f
	.zero		1


	//   ....[97]....
        /*1748*/ 	.word	0x00026e70
        /*174c*/ 	.word	0x00000016
        /*1750*/ 	.word	0x00013200
        /*1754*/ 	.short	0x010a
        /*1756*/ 	.byte	0x3f
	.zero		1


	//   ....[98]....
        /*1758*/ 	.word	0x00027070
        /*175c*/ 	.word	0x00000016
        /*1760*/ 	.word	0x00013200
        /*1764*/ 	.short	0x010a
        /*1766*/ 	.byte	0x3f
	.zero		1


	//   ....[99]....
        /*1768*/ 	.word	0x000270c0
        /*176c*/ 	.word	0x0000000c
        /*1770*/ 	.word	0x00013230
        /*1774*/ 	.short	0x010a
        /*1776*/ 	.byte	0x3f
	.zero		1


	//   ....[100]....
        /*1778*/ 	.word	0x00027110
        /*177c*/ 	.word	0x00000008
        /*1780*/ 	.word	0x00013230
        /*1784*/ 	.short	0x010a
        /*1786*/ 	.byte	0x3f
	.zero		1


	//   ....[101]....
        /*1788*/ 	.word	0x00027160
        /*178c*/ 	.word	0x00000014
        /*1790*/ 	.word	0x00013250
        /*1794*/ 	.short	0x010a
        /*1796*/ 	.byte	0x3f
	.zero		1


	//   ....[102]....
        /*1798*/ 	.word	0x000271b0
        /*179c*/ 	.word	0x00000000
        /*17a0*/ 	.word	0x00013230
        /*17a4*/ 	.short	0x010a
        /*17a6*/ 	.byte	0x3f
	.zero		1


	//   ....[103]....
        /*17a8*/ 	.word	0x00027200
        /*17ac*/ 	.word	0x0000000e
        /*17b0*/ 	.word	0x00013250
        /*17b4*/ 	.short	0x010a
        /*17b6*/ 	.byte	0x3f
	.zero		1


	//   ....[104]....
        /*17b8*/ 	.word	0x00027250
        /*17bc*/ 	.word	0x00000000
        /*17c0*/ 	.word	0x00013230
        /*17c4*/ 	.short	0x010a
        /*17c6*/ 	.byte	0x3f
	.zero		1


	//   ....[105]....
        /*17c8*/ 	.word	0x000272a0
        /*17cc*/ 	.word	0x0000000e
        /*17d0*/ 	.word	0x00013250
        /*17d4*/ 	.short	0x010a
        /*17d6*/ 	.byte	0x3f
	.zero		1


	//   ....[106]....
        /*17d8*/ 	.word	0x000272f0
        /*17dc*/ 	.word	0x0000000b
        /*17e0*/ 	.word	0x00013250
        /*17e4*/ 	.short	0x010a
        /*17e6*/ 	.byte	0x3f
	.zero		1


	//   ....[107]....
        /*17e8*/ 	.word	0x00027490
        /*17ec*/ 	.word	0x00000012
        /*17f0*/ 	.word	0x00013220
        /*17f4*/ 	.short	0x010a
        /*17f6*/ 	.byte	0x3f
	.zero		1


	//   ....[108]....
        /*17f8*/ 	.word	0x000274e0
        /*17fc*/ 	.word	0x00000006
        /*1800*/ 	.word	0x000132a0
        /*1804*/ 	.short	0x010a
        /*1806*/ 	.byte	0x3f
	.zero		1


	//   ....[109]....
        /*1808*/ 	.word	0x00027530
        /*180c*/ 	.word	0x00000006
        /*1810*/ 	.word	0x000132c0
        /*1814*/ 	.short	0x010a
        /*1816*/ 	.byte	0x3f
	.zero		1


	//   ....[110]....
        /*1818*/ 	.word	0x00027580
        /*181c*/ 	.word	0x00000006
        /*1820*/ 	.word	0x000132a0
        /*1824*/ 	.short	0x010a
        /*1826*/ 	.byte	0x3f
	.zero		1


	//   ....[111]....
        /*1828*/ 	.word	0x000275d0
        /*182c*/ 	.word	0x00000006
        /*1830*/ 	.word	0x000132c0
        /*1834*/ 	.short	0x010a
        /*1836*/ 	.byte	0x3f
	.zero		1


	//   ....[112]....
        /*1838*/ 	.word	0x000276f0
        /*183c*/ 	.word	0x00000004
        /*1840*/ 	.word	0x00013280
        /*1844*/ 	.short	0x010a
        /*1846*/ 	.byte	0x3f
	.zero		1


	//   ....[113]....
        /*1848*/ 	.word	0x00027e00
        /*184c*/ 	.word	0x00000004
        /*1850*/ 	.word	0x00013240
        /*1854*/ 	.short	0x010a
        /*1856*/ 	.byte	0x3f
	.zero		1


	//   ....[114]....
        /*1858*/ 	.word	0x00028bc0
        /*185c*/ 	.word	0x00000012
        /*1860*/ 	.word	0x00013220
        /*1864*/ 	.short	0x010a
        /*1866*/ 	.byte	0x3f
	.zero		1


	//   ....[115]....
        /*1868*/ 	.word	0x00028c20
        /*186c*/ 	.word	0x00000006
        /*1870*/ 	.word	0x00013280
        /*1874*/ 	.short	0x010a
        /*1876*/ 	.byte	0x3f
	.zero		1


	//   ....[116]....
        /*1878*/ 	.word	0x000292f0
        /*187c*/ 	.word	0x00000006
        /*1880*/ 	.word	0x00013240
        /*1884*/ 	.short	0x010a
        /*1886*/ 	.byte	0x3f
	.zero		1


	//   ....[117]....
        /*1888*/ 	.word	0x000298b0
        /*188c*/ 	.word	0x00000002
        /*1890*/ 	.word	0x00013270
        /*1894*/ 	.short	0x010a
        /*1896*/ 	.byte	0x3f
	.zero		1


	//   ....[118]....
        /*1898*/ 	.word	0x00029900
        /*189c*/ 	.word	0x00000002
        /*18a0*/ 	.word	0x00013260
        /*18a4*/ 	.short	0x010a
        /*18a6*/ 	.byte	0x3f
	.zero		1


	//   ....[119]....
        /*18a8*/ 	.word	0x00029950
        /*18ac*/ 	.word	0x00000000
        /*18b0*/ 	.word	0x00013270
        /*18b4*/ 	.short	0x010a
        /*18b6*/ 	.byte	0x3f
	.zero		1


	//   ....[120]....
        /*18b8*/ 	.word	0x000299a0
        /*18bc*/ 	.word	0x00000000
        /*18c0*/ 	.word	0x00013260
        /*18c4*/ 	.short	0x010a
        /*18c6*/ 	.byte	0x3f
	.zero		1


	//   ....[121]....
        /*18c8*/ 	.word	0x0002a4d0
        /*18cc*/ 	.word	0x00000005
        /*18d0*/ 	.word	0x00013220
        /*18d4*/ 	.short	0x010a
        /*18d6*/ 	.byte	0x3f
	.zero		1


	//   ....[122]....
        /*18d8*/ 	.word	0x0002a670
        /*18dc*/ 	.word	0x00000004
        /*18e0*/ 	.word	0x00013240
        /*18e4*/ 	.short	0x010a
        /*18e6*/ 	.byte	0x3f
	.zero		1


	//   ....[123]....
        /*18e8*/ 	.word	0x0002a6c0
        /*18ec*/ 	.word	0x00000005
        /*18f0*/ 	.word	0x00013240
        /*18f4*/ 	.short	0x010a
        /*18f6*/ 	.byte	0x3f
	.zero		1


	//   ....[124]....
        /*18f8*/ 	.word	0x0002a710
        /*18fc*/ 	.word	0x00000004
        /*1900*/ 	.word	0x00013260
        /*1904*/ 	.short	0x010a
        /*1906*/ 	.byte	0x3f
	.zero		1


	//   ....[125]....
        /*1908*/ 	.word	0x0002a760
        /*190c*/ 	.word	0x00000005
        /*1910*/ 	.word	0x00013260
        /*1914*/ 	.short	0x010a
        /*1916*/ 	.byte	0x3f
	.zero		1


	//   ....[126]....
        /*1918*/ 	.word	0x0002a7b0
        /*191c*/ 	.word	0x00000004
        /*1920*/ 	.word	0x00013280
        /*1924*/ 	.short	0x010a
        /*1926*/ 	.byte	0x3f
	.zero		1


	//----- nvinfo : EIATTR_NUM_MBARRIERS
	.align		4
.L_1546:
        /*1928*/ 	.byte	0x03, 0x38
        /*192a*/ 	.short	0x0016


	//----- nvinfo : EIATTR_EXIT_INSTR_OFFSETS
	.align		4
        /*192c*/ 	.byte	0x04, 0x1c
        /*192e*/ 	.short	(.L_1548 - .L_1547)


	//   ....[0]....
.L_1547:
        /*1930*/ 	.word	0x00026840


	//----- nvinfo : EIATTR_MAX_THREADS
	.align		4
.L_1548:
        /*1934*/ 	.byte	0x04, 0x05
        /*1936*/ 	.short	(.L_1550 - .L_1549)
.L_1549:
        /*1938*/ 	.word	0x00000200
        /*193c*/ 	.word	0x00000001
        /*1940*/ 	.word	0x00000001


	//----- nvinfo : EIATTR_CRS_STACK_SIZE
	.align		4
.L_1550:
        /*1944*/ 	.byte	0x04, 0x1e
        /*1946*/ 	.short	(.L_1552 - .L_1551)
.L_1551:
        /*1948*/ 	.word	0x00000000


	//----- nvinfo : EIATTR_CBANK_PARAM_SIZE
	.align		4
.L_1552:
        /*194c*/ 	.byte	0x03, 0x19
        /*194e*/ 	.short	0x0af0


	//----- nvinfo : EIATTR_PARAM_CBANK
	.align		4
        /*1950*/ 	.byte	0x04, 0x0a
        /*1952*/ 	.short	(.L_1554 - .L_1553)
	.align		4
.L_1553:
        /*1954*/ 	.word	index@(.nv.constant0._ZN7cutlass13device_kernelIN5flash11enable_sm90INS1_16FlashAttnFwdSm90INS1_25CollectiveMainloopFwdSm90ILi2EN4cute5tupleIJNS5_1CILi1EEES8_S8_EEENS6_IJNS7_ILi192EEENS7_ILi160EEENS7_ILi64EEEEEELi64ENS_12float_e4m3_tEfNS_4arch4Sm90ELb0ELb1ELb1ELb1ELb1ELb1ELb0ELb1ELb1ELb1ELb1ELb0EEENS1_21CollectiveEpilogueFwdINS6_IJSA_SC_SB_EEES9_NS_10bfloat16_tESG_Li384ELb1ELb1ELb1ELb1EEENS1_36VarlenDynamicPersistentTileSchedulerILi192ELi160ELi384ELi128ELb1ELb1ELb1ELb1ELb0ELb1EEEEEEEEEvNT_6ParamsE)
        /*1958*/ 	.short	0x0210
        /*195a*/ 	.short	0x0af0


	//----- nvinfo : EIATTR_SW_WAR
	.align		4
.L_1554:
        /*195c*/ 	.byte	0x04, 0x36
        /*195e*/ 	.short	(.L_1556 - .L_1555)
.L_1555:
        /*1960*/ 	.word	0x00000008
.L_1556:


//--------------------- .nv.info._ZN7cutlass13device_kernelIN5flash11enable_sm90INS1_16FlashAttnFwdSm90INS1_25CollectiveMainloopFwdSm90ILi2EN4cute5tupleIJNS5_1CILi1EEES8_S8_EEENS6_IJNS7_ILi192EEENS7_ILi160EEENS7_ILi64EEEEEELi64ENS_12float_e4m3_tEfNS_4arch4Sm90ELb1ELb0ELb1ELb0ELb1ELb0ELb0ELb1ELb1ELb1ELb1ELb0EEENS1_21CollectiveEpilogueFwdINS6_IJSA_SC_SB_EEES9_NS_10bfloat16_tESG_Li384ELb0ELb1ELb1ELb1EEENS1_19SingleTileSchedulerILb0ELb1ELb1ELi192EEEEEEEEEvNT_6ParamsE --------------------------
	.section	.nv.info._ZN7cutlass13device_kernelIN5flash11enable_sm90INS1_16FlashAttnFwdSm90INS1_25CollectiveMainloopFwdSm90ILi2EN4cute5tupleIJNS5_1CILi1EEES8_S8_EEENS6_IJNS7_ILi192EEENS7_ILi160EEENS7_ILi64EEEEEELi64ENS_12float_e4m3_tEfNS_4arch4Sm90ELb1ELb0ELb1ELb0ELb1ELb0ELb0ELb1ELb1ELb1ELb1ELb0EEENS1_21CollectiveEpilogueFwdINS6_IJSA_SC_SB_EEES9_NS_10bfloat16_tESG_Li384ELb0ELb1ELb1ELb1EEENS1_19SingleTileSchedulerILb0ELb1ELb1ELi192EEEEEEEEEvNT_6ParamsE,"",@"SHT_CUDA_INFO"
	.sectionflags	@""
	.align	4


	//----- nvinfo : EIATTR_CUDA_API_VERSION
	.align		4
        /*0000*/ 	.byte	0x04, 0x37
        /*0002*/ 	.short	(.L_1558 - .L_1557)
.L_1557:
        /*0004*/ 	.word	0x00000082


	//----- nvinfo : EIATTR_KPARAM_INFO
	.align		4
.L_1558:
        /*0008*/ 	.byte	0x04, 0x17
        /*000a*/ 	.short	(.L_1560 - .L_1559)
.L_1559:
        /*000c*/ 	.word	0x00000000
        /*0010*/ 	.short	0x0000
        /*0012*/ 	.short	0x0070
        /*0014*/ 	.byte	0x00, 0xf0, 0x01, 0x28


	//----- nvinfo : EIATTR_SPARSE_MMA_MASK
	.align		4
.L_1560:
        /*0018*/ 	.byte	0x03, 0x50
        /*001a*/ 	.short	0x0000


	//----- nvinfo : EIATTR_MAXREG_COUNT
	.align		4
        /*001c*/ 	.byte	0x03, 0x1b
        /*001e*/ 	.short	0x0080


	//----- nvinfo : EIATTR_NUM_BARRIERS
	.align		4
        /*0020*/ 	.byte	0x02, 0x4c
        /*0022*/ 	.byte	0x09
	.zero		1


	//----- nvinfo : EIATTR_EXTERNS
	.align		4
        /*0024*/ 	.byte	0x04, 0x0f
        /*0026*/ 	.short	(.L_1562 - .L_1561)


	//   ....[0]....
	.align		4
.L_1561:
        /*0028*/ 	.word	index@(__assertfail)


	//----- nvinfo : EIATTR_ANNOTATIONS
	.align		4
.L_1562:
        /*002c*/ 	.byte	0x04, 0x55
        /*002e*/ 	.short	(.L_1564 - .L_1563)


	//   ....[0]....
.L_1563:
        /* <DEDUP_REMOVED lines=18> */


	//----- nvinfo : EIATTR_MERCURY_ISA_VERSION
	.align		4
.L_1564:
        /*0138*/ 	.byte	0x03, 0x5f
        /*013a*/ 	.short	0x0101


	//----- nvinfo : EIATTR_INT_WARP_WIDE_INSTR_OFFSETS
	.align		4
        /*013c*/ 	.byte	0x04, 0x31
        /*013e*/ 	.short	(.L_1566 - .L_1565)


	//   ....[0]....
.L_1565:
        /*0140*/ 	.word	0x000000c0


	//   ....[1]....
        /*0144*/ 	.word	0x000000d0


	//   ....[2]....
        /*0148*/ 	.word	0x00000170


	//----- nvinfo : EIATTR_COOP_GROUP_MASK_REGIDS
	.align		4
.L_1566:
        /*014c*/ 	.byte	0x04, 0x29
        /*014e*/ 	.short	(.L_1568 - .L_1567)


	//   ....[0]....
.L_1567:
        /*0150*/ 	.word	0xffffffff


	//   ....[1]....
        /*0154*/ 	.word	0xffffffff


	//   ....[2]....
        /*0158*/ 	.word	0xffffffff


	//   ....[3]....
        /*015c*/ 	.word	0xffffffff


	//   ....[4]....
        /*0160*/ 	.word	0xffffffff


	//   ....[5]....
        /*0164*/ 	.word	0xffffffff


	//   ....[6]....
        /*0168*/ 	.word	0xffffffff


	//   ....[7]....
        /*016c*/ 	.word	0xffffffff


	//   ....[8]....
        /*0170*/ 	.word	0xffffffff


	//   ....[9]....
        /*0174*/ 	.word	0xffffffff


	//   ....[10]....
        /*0178*/ 	.word	0xffffffff


	//   ....[11]....
        /*017c*/ 	.word	0xffffffff


	//   ....[12]....
        /*0180*/ 	.word	0xffffffff


	//   ....[13]....
        /*0184*/ 	.word	0xffffffff


	//   ....[14]....
        /*0188*/ 	.word	0xffffffff


	//   ....[15]....
        /*018c*/ 	.word	0xffffffff


	//   ....[16]....
        /*0190*/ 	.word	0xffffffff


	//   ....[17]....
        /*0194*/ 	.word	0xffffffff


	//   ....[18]....
        /*0198*/ 	.word	0xffffffff


	//   ....[19]....
        /*019c*/ 	.word	0xffffffff


	//   ....[20]....
        /*01a0*/ 	.word	0xffffffff


	//   ....[21]....
        /*01a4*/ 	.word	0xffffffff


	//   ....[22]....
        /*01a8*/ 	.word	0xffffffff


	//   ....[23]....
        /*01ac*/ 	.word	0xffffffff


	//   ....[24]....
        /*01b0*/ 	.word	0xffffffff


	//   ....[25]....
        /*01b4*/ 	.word	0xffffffff


	//   ....[26]....
        /*01b8*/ 	.word	0xffffffff


	//   ....[27]....
        /*01bc*/ 	.word	0xffffffff


	//   ....[28]....
        /*01c0*/ 	.word	0xffffffff


	//   ....[29]....
        /*01c4*/ 	.word	0xffffffff


	//   ....[30]....
        /*01c8*/ 	.word	0xffffffff


	//   ....[31]....
        /*01cc*/ 	.word	0xffffffff


	//   ....[32]....
        /*01d0*/ 	.word	0xffffffff


	//   ....[33]....
        /*01d4*/ 	.word	0xffffffff


	//   ....[34]....
        /*01d8*/ 	.word	0xffffffff


	//   ....[35]....
        /*01dc*/ 	.word	0xffffffff


	//   ....[36]....
        /*01e0*/ 	.word	0xffffffff


	//   ....[37]....
        /*01e4*/ 	.word	0xffffffff


	//   ....[38]....
        /*01e8*/ 	.word	0xffffffff


	//   ....[39]....
        /*01ec*/ 	.word	0xffffffff


	//   ....[40]....
        /*01f0*/ 	.word	0xffffffff


	//   ....[41]....
        /*01f4*/ 	.word	0xffffffff


	//   ....[42]....
        /*01f8*/ 	.word	0xffffffff


	//   ....[43]....
        /*01fc*/ 	.word	0xffffffff


	//   ....[44]....
        /*0200*/ 	.word	0xffffffff


	//   ....[45]....
        /*0204*/ 	.word	0xffffffff


	//   ....[46]....
        /*0208*/ 	.word	0xffffffff


	//   ....[47]....
        /*020c*/ 	.word	0xffffffff


	//   ....[48]....
        /*0210*/ 	.word	0xffffffff


	//   ....[49]....
        /*0214*/ 	.word	0xffffffff


	//   ....[50]....
        /*0218*/ 	.word	0xffffffff


	//   ....[51]....
        /*021c*/ 	.word	0xffffffff


	//   ....[52]....
        /*0220*/ 	.word	0xffffffff


	//   ....[53]....
        /*0224*/ 	.word	0xffffffff


	//   ....[54]....
        /*0228*/ 	.word	0xffffffff


	//   ....[55]....
        /*022c*/ 	.word	0xffffffff


	//   ....[56]....
        /*0230*/ 	.word	0xffffffff


	//   ....[57]....
        /*0234*/ 	.word	0xffffffff


	//   ....[58]....
        /*0238*/ 	.word	0xffffffff


	//   ....[59]....
        /*023c*/ 	.word	0xffffffff


	//   ....[60]....
        /*0240*/ 	.word	0xffffffff


	//   ....[61]....
        /*0244*/ 	.word	0xffffffff


	//   ....[62]....
        /*0248*/ 	.word	0xffffffff


	//   ....[63]....
        /*024c*/ 	.word	0xffffffff


	//   ....[64]....
        /*0250*/ 	.word	0xffffffff


	//   ....[65]....
        /*0254*/ 	.word	0xffffffff


	//   ....[66]....
        /*0258*/ 	.word	0xffffffff


	//   ....[67]....
        /*025c*/ 	.word	0xffffffff


	//   ....[68]....
        /*0260*/ 	.word	0xffffffff


	//   ....[69]....
        /*0264*/ 	.word	0xffffffff


	//   ....[70]....
        /*0268*/ 	.word	0xffffffff


	//   ....[71]....
        /*026c*/ 	.word	0xffffffff


	//   ....[72]....
        /*0270*/ 	.word	0xffffffff


	//   ....[73]....
        /*0274*/ 	.word	0xffffffff


	//   ....[74]....
        /*0278*/ 	.word	0xffffffff


	//   ....[75]....
        /*027c*/ 	.word	0xffffffff


	//   ....[76]....
        /*0280*/ 	.word	0xffffffff


	//   ....[77]....
        /*0284*/ 	.word	0xffffffff


	//   ....[78]....
        /*0288*/ 	.word	0xffffffff


	//   ....[79]....
        /*028c*/ 	.word	0xffffffff


	//   ....[80]....
        /*0290*/ 	.word	0xffffffff


	//   ....[81]....
        /*0294*/ 	.word	0xffffffff


	//   ....[82]....
        /*0298*/ 	.word	0xffffffff


	//   ....[83]....
        /*029c*/ 	.word	0xffffffff


	//   ....[84]....
        /*02a0*/ 	.word	0xffffffff


	//   ....[85]....
        /*02a4*/ 	.word	0xffffffff


	//   ....[86]....
        /*02a8*/ 	.word	0xffffffff


	//   ....[87]....
        /*02ac*/ 	.word	0xffffffff


	//   ....[88]....
        /*02b0*/ 	.word	0xffffffff


	//   ....[89]....
        /*02b4*/ 	.word	0xffffffff


	//   ....[90]....
        /*02b8*/ 	.word	0xffffffff


	//   ....[91]....
        /*02bc*/ 	.word	0xffffffff


	//   ....[92]....
        /*02c0*/ 	.word	0xffffffff


	//   ....[93]....
        /*02c4*/ 	.word	0xffffffff


	//   ....[94]....
        /*02c8*/ 	.word	0xffffffff


	//   ....[95]....
        /*02cc*/ 	.word	0xffffffff


	//   ....[96]....
        /*02d0*/ 	.word	0xffffffff


	//   ....[97]....
        /*02d4*/ 	.word	0xffffffff


	//   ....[98]....
        /*02d8*/ 	.word	0xffffffff


	//   ....[99]....
        /*02dc*/ 	.word	0xffffffff


	//   ....[100]....
        /*02e0*/ 	.word	0xffffffff


	//   ....[101]....
        /*02e4*/ 	.word	0xffffffff


	//   ....[102]....
        /*02e8*/ 	.word	0xffffffff


	//   ....[103]....
        /*02ec*/ 	.word	0xffffffff


	//   ....[104]....
        /*02f0*/ 	.word	0xffffffff


	//   ....[105]....
        /*02f4*/ 	.word	0xffffffff


	//   ....[106]....
        /*02f8*/ 	.word	0xffffffff


	//   ....[107]....
        /*02fc*/ 	.word	0xffffffff


	//   ....[108]....
        /*0300*/ 	.word	0xffffffff


	//   ....[109]....
        /*0304*/ 	.word	0xffffffff


	//   ....[110]....
        /*0308*/ 	.word	0xffffffff


	//   ....[111]....
        /*030c*/ 	.word	0xffffffff


	//   ....[112]....
        /*0310*/ 	.word	0xffffffff


	//   ....[113]....
        /*0314*/ 	.word	0xffffffff


	//   ....[114]....
        /*0318*/ 	.word	0xffffffff


	//   ....[115]....
        /*031c*/ 	.word	0xffffffff


	//   ....[116]....
        /*0320*/ 	.word	0xffffffff


	//   ....[117]....
        /*0324*/ 	.word	0xffffffff


	//   ....[118]....
        /*0328*/ 	.word	0xffffffff


	//   ....[119]....
        /*032c*/ 	.word	0xffffffff


	//   ....[120]....
        /*0330*/ 	.word	0xffffffff


	//   ....[121]....
        /*0334*/ 	.word	0x0500000f


	//   ....[122]....
        /*0338*/ 	.word	0x0500000f


	//   ....[123]....
        /*033c*/ 	.word	0x0500000f


	//   ....[124]....
        /*0340*/ 	.word	0x0500000f


	//   ....[125]....
        /*0344*/ 	.word	0x0500000f


	//   ....[126]....
        /*0348*/ 	.word	0x0500000f


	//   ....[127]....
        /*034c*/ 	.word	0x0500000f


	//   ....[128]....
        /*0350*/ 	.word	0x0500000f


	//   ....[129]....
        /*0354*/ 	.word	0x0500000f


	//   ....[130]....
        /*0358*/ 	.word	0x0500000f


	//   ....[131]....
        /*035c*/ 	.word	0x0500000f


	//   ....[132]....
        /*0360*/ 	.word	0x0500000f


	//   ....[133]....
        /*0364*/ 	.word	0x0500000f


	//   ....[134]....
        /*0368*/ 	.word	0x0500000f


	//   ....[135]....
        /*036c*/ 	.word	0x0500000f


	//   ....[136]....
        /*0370*/ 	.word	0x0500000f


	//   ....[137]....
        /*0374*/ 	.word	0x0500000f


	//   ....[138]....
        /*0378*/ 	.word	0x0500000f


	//   ....[139]....
        /*037c*/ 	.word	0x0500000f


	//   ....[140]....
        /*0380*/ 	.word	0x0500000f


	//   ....[141]....
        /*0384*/ 	.word	0x0500000f


	//   ....[142]....
        /*0388*/ 	.word	0x0500000f


	//   ....[143]....
        /*038c*/ 	.word	0x0500000f


	//   ....[144]....
        /*0390*/ 	.word	0x0500000f


	//   ....[145]....
        /*0394*/ 	.word	0x0500000f


	//   ....[146]....
        /*0398*/ 	.word	0x0500000f


	//   ....[147]....
        /*039c*/ 	.word	0x0500000f


	//   ....[148]....
        /*03a0*/ 	.word	0x0500000f


	//   ....[149]....
        /*03a4*/ 	.word	0x0500000f


	//   ....[150]....
        /*03a8*/ 	.word	0x0500000f


	//   ....[151]....
        /*03ac*/ 	.word	0x0500000f


	//   ....[152]....
        /*03b0*/ 	.word	0x0500000f


	//   ....[153]....
        /*03b4*/ 	.word	0x0500000f


	//   ....[154]....
        /*03b8*/ 	.word	0x0500000f


	//   ....[155]....
        /*03bc*/ 	.word	0x0500000f


	//   ....[156]....
        /*03c0*/ 	.word	0x0500000f


	//   ....[157]....
        /*03c4*/ 	.word	0x0500000f


	//   ....[158]....
        /*03c8*/ 	.word	0x0500000f


	//   ....[159]....
        /*03cc*/ 	.word	0x0500000f


	//   ....[160]....
        /*03d0*/ 	.word	0x0500000f


	//   ....[161]....
        /*03d4*/ 	.word	0x0500000f


	//   ....[162]....
        /*03d8*/ 	.word	0x0500000f


	//   ....[163]....
        /*03dc*/ 	.word	0x0500000f


	//   ....[164]....
        /*03e0*/ 	.word	0x0500000f


	//   ....[165]....
        /*03e4*/ 	.word	0x0500000f


	//   ....[166]....
        /*03e8*/ 	.word	0x0500000f


	//   ....[167]....
        /*03ec*/ 	.word	0x0500000f


	//   ....[168]....
        /*03f0*/ 	.word	0x0500000f


	//   ....[169]....
        /*03f4*/ 	.word	0x0500000f


	//   ....[170]....
        /*03f8*/ 	.word	0x0500000f


	//   ....[171]....
        /*03fc*/ 	.word	0x0500000f


	//   ....[172]....
        /*0400*/ 	.word	0x0500000f


	//   ....[173]....
        /*0404*/ 	.word	0x0500000f


	//----- nvinfo : EIATTR_COOP_GROUP_INSTR_OFFSETS
	.align		4
.L_1568:
        /*0408*/ 	.byte	0x04, 0x28
        /*040a*/ 	.short	(.L_1570 - .L_1569)


	//   ....[0]....
.L_1569:
        /*040c*/ 	.word	0x00000070


	//   ....[1]....
        /*0410*/ 	.word	0x000000b0


	//   ....[2]....
        /*0414*/ 	.word	0x000002d0


	//   ....[3]....
        /*0418*/ 	.word	0x00000430


	//   ....[4]....
        /*041c*/ 	.word	0x00000550


	//   ....[5]....
        /*0420*/ 	.word	0x000006b0


	//   ....[6]....
        /*0424*/ 	.word	0x00001080


	//   ....[7]....
        /*0428*/ 	.word	0x00001eb0


	//   ....[8]....
        /*042c*/ 	.word	0x00002cf0


	//   ....[9]....
        /*0430*/ 	.word	0x00002e30


	//   ....[10]....
        /*0434*/ 	.word	0x00002e90


	//   ....[11]....
        /*0438*/ 	.word	0x00003b10


	//   ....[12]....
        /*043c*/ 	.word	0x00003b80


	//   ....[13]....
        /*0440*/ 	.word	0x00005640


	//   ....[14]....
        /*0444*/ 	.word	0x000064b0


	//   ....[15]....
        /*0448*/ 	.word	0x00006510


	//   ....[16]....
        /*044c*/ 	.word	0x000065e0


	//   ....[17]....
        /*0450*/ 	.word	0x00007250


	//   ....[18]....
        /*0454*/ 	.word	0x000072b0


	//   ....[19]....
        /*0458*/ 	.word	0x00009bf0


	//   ....[20]....
        /*045c*/ 	.word	0x00009c10


	//   ....[21]....
        /*0460*/ 	.word	0x00009c40


	//   ....[22]....
        /*0464*/ 	.word	0x00009c50


	//   ....[23]....
        /*0468*/ 	.word	0x0000b4f0


	//   ....[24]....
        /*046c*/ 	.word	0x0000b500


	//   ....[25]....
        /*0470*/ 	.word	0x0000b580


	//   ....[26]....
        /*0474*/ 	.word	0x0000b5a0


	//   ....[27]....
        /*0478*/ 	.word	0x0000c0c0


	//   ....[28]....
        /*047c*/ 	.word	0x0000c0d0


	//   ....[29]....
        /*0480*/ 	.word	0x0000c0e0


	//   ....[30]....
        /*0484*/ 	.word	0x0000c0f0


	//   ....[31]....
        /*0488*/ 	.word	0x0000c100


	//   ....[32]....
        /*048c*/ 	.word	0x0000c110


	//   ....[33]....
        /*0490*/ 	.word	0x0000c130


	//   ....[34]....
        /*0494*/ 	.word	0x0000c140


	//   ....[35]....
        /*0498*/ 	.word	0x0000c170


	//   ....[36]....
        /*049c*/ 	.word	0x0000c180


	//   ....[37]....
        /*04a0*/ 	.word	0x0000c1a0


	//   ....[38]....
        /*04a4*/ 	.word	0x0000c1d0


	//   ....[39]....
        /*04a8*/ 	.word	0x0000c1e0


	//   ....[40]....
        /*04ac*/ 	.word	0x0000c1f0


	//   ....[41]....
        /*04b0*/ 	.word	0x0000c210


	//   ....[42]....
        /*04b4*/ 	.word	0x0000c230


	//   ....[43]....
        /*04b8*/ 	.word	0x0000c250


	//   ....[44]....
        /*04bc*/ 	.word	0x0000c260


	//   ....[45]....
        /*04c0*/ 	.word	0x0000c270


	//   ....[46]....
        /*04c4*/ 	.word	0x0000c280


	//   ....[47]....
        /*04c8*/ 	.word	0x0000c2c0


	//   ....[48]....
        /*04cc*/ 	.word	0x0000c320


	//   ....[49]....
        /*04d0*/ 	.word	0x0000c340


	//   ....[50]....
        /*04d4*/ 	.word	0x0000c360


	//   ....[51]....
        /*04d8*/ 	.word	0x0000c390


	//   ....[52]....
        /*04dc*/ 	.word	0x0000c3a0


	//   ....[53]....
        /*04e0*/ 	.word	0x0000c3b0


	//   ....[54]....
        /*04e4*/ 	.word	0x0000c3c0


	//   ....[55]....
        /*04e8*/ 	.word	0x0000c3d0


	//   ....[56]....
        /*04ec*/ 	.word	0x0000c3e0


	//   ....[57]....
        /*04f0*/ 	.word	0x0000c400


	//   ....[58]....
        /*04f4*/ 	.word	0x0000c410


	//   ....[59]....
        /*04f8*/ 	.word	0x0000c6c0


	//   ....[60]....
        /*04fc*/ 	.word	0x0000c700


	//   ....[61]....
        /*0500*/ 	.word	0x0000c740


	//   ....[62]....
        /*0504*/ 	.word	0x0000c770


	//   ....[63]....
        /*0508*/ 	.word	0x0000c7a0


	//   ....[64]....
        /*050c*/ 	.word	0x0000c7d0


	//   ....[65]....
        /*0510*/ 	.word	0x0000cb80


	//   ....[66]....
        /*0514*/ 	.word	0x0000cbb0


	//   ....[67]....
        /*0518*/ 	.word	0x0000d3a0


	//   ....[68]....
        /*051c*/ 	.word	0x0000ea30


	//   ....[69]....
        /*0520*/ 	.word	0x0000ea40


	//   ....[70]....
        /*0524*/ 	.word	0x0000ea50


	//   ....[71]....
        /*0528*/ 	.word	0x0000eaf0


	//   ....[72]....
        /*052c*/ 	.word	0x0000eb00


	//   ....[73]....
        /*0530*/ 	.word	0x0000eb50


	//   ....[74]....
        /*0534*/ 	.word	0x0000eb60


	//   ....[75]....
        /*0538*/ 	.word	0x0000eb70


	//   ....[76]....
        /*053c*/ 	.word	0x0000ebc0


	//   ....[77]....
        /*0540*/ 	.word	0x0000ec20


	//   ....[78]....
        /*0544*/ 	.word	0x0000f080


	//   ....[79]....
        /*0548*/ 	.word	0x0000f090


	//   ....[80]....
        /*054c*/ 	.word	0x0000f0a0


	//   ....[81]....
        /*0550*/ 	.word	0x0000f0e0


	//   ....[82]....
        /*0554*/ 	.word	0x0000f100


	//   ....[83]....
        /*0558*/ 	.word	0x0000f140


	//   ....[84]....
        /*055c*/ 	.word	0x0000f160


	//   ....[85]....
        /*0560*/ 	.word	0x0000f170


	//   ....[86]....
        /*0564*/ 	.word	0x0000f180


	//   ....[87]....
        /*0568*/ 	.word	0x0000f1a0


	//   ....[88]....
        /*056c*/ 	.word	0x0000f930


	//   ....[89]....
        /*0570*/ 	.word	0x0000f960


	//   ....[90]....
        /*0574*/ 	.word	0x0000f990


	//   ....[91]....
        /*0578*/ 	.word	0x0000f9c0


	//   ....[92]....
        /*057c*/ 	.word	0x0000f9d0


	//   ....[93]....
        /*0580*/ 	.word	0x0000f9e0


	//   ....[94]....
        /*0584*/ 	.word	0x0000fa00


	//   ....[95]....
        /*0588*/ 	.word	0x0000fa30


	//   ....[96]....
        /*058c*/ 	.word	0x0000fa50


	//   ....[97]....
        /*0590*/ 	.word	0x0000fb60


	//   ....[98]....
        /*0594*/ 	.word	0x0000fb90


	//   ....[99]....
        /*0598*/ 	.word	0x0000fbb0


	//   ....[100]....
        /*059c*/ 	.word	0x00010500


	//   ....[101]....
        /*05a0*/ 	.word	0x00010510


	//   ....[102]....
        /*05a4*/ 	.word	0x00010520


	//   ....[103]....
        /*05a8*/ 	.word	0x00010590


	//   ....[104]....
        /*05ac*/ 	.word	0x000105a0


	//   ....[105]....
        /*05b0*/ 	.word	0x000105e0


	//   ....[106]....
        /*05b4*/ 	.word	0x000105f0


	//   ....[107]....
        /*05b8*/ 	.word	0x00010600


	//   ....[108]....
        /*05bc*/ 	.word	0x00010640


	//   ....[109]....
        /*05c0*/ 	.word	0x00010680


	//   ....[110]....
        /*05c4*/ 	.word	0x00010aa0


	//   ....[111]....
        /*05c8*/ 	.word	0x00010ab0


	//   ....[112]....
        /*05cc*/ 	.word	0x00010ac0


	//   ....[113]....
        /*05d0*/ 	.word	0x00010ae0


	//   ....[114]....
        /*05d4*/ 	.word	0x00010b30


	//   ....[115]....
        /*05d8*/ 	.word	0x00010b40


	//   ....[116]....
        /*05dc*/ 	.word	0x00010b80


	//   ....[117]....
        /*05e0*/ 	.word	0x00010b90


	//   ....[118]....
        /*05e4*/ 	.word	0x00010ba0


	//   ....[119]....
        /*05e8*/ 	.word	0x00010bb0


	//   ....[120]....
        /*05ec*/ 	.word	0x000119f0


	//   ....[121]....
        /*05f0*/ 	.word	0x00011fb0


	//   ....[122]....
        /*05f4*/ 	.word	0x000120b0


	//   ....[123]....
        /*05f8*/ 	.word	0x00012170


	//   ....[124]....
        /*05fc*/ 	.word	0x00012230


	//   ....[125]....
        /*0600*/ 	.word	0x000122f0


	//   ....[126]....
        /*0604*/ 	.word	0x000123b0


	//   ....[127]....
        /*0608*/ 	.word	0x00012450


	//   ....[128]....
        /*060c*/ 	.word	0x00012510


	//   ....[129]....
        /*0610*/ 	.word	0x000125c0


	//   ....[130]....
        /*0614*/ 	.word	0x000126e0


	//   ....[131]....
        /*0618*/ 	.word	0x00012760


	//   ....[132]....
        /*061c*/ 	.word	0x00012870


	//   ....[133]....
        /*0620*/ 	.word	0x00012900


	//   ....[134]....
        /*0624*/ 	.word	0x00012980


	//   ....[135]....
        /*0628*/ 	.word	0x00012a10


	//   ....[136]....
        /*062c*/ 	.word	0x00012a90


	//   ....[137]....
        /*0630*/ 	.word	0x00012b20


	//   ....[138]....
        /*0634*/ 	.word	0x00012b80


	//   ....[139]....
        /*0638*/ 	.word	0x00012c50


	//   ....[140]....
        /*063c*/ 	.word	0x00012cb0


	//   ....[141]....
        /*0640*/ 	.word	0x00012d80


	//   ....[142]....
        /*0644*/ 	.word	0x00012e10


	//   ....[143]....
        /*0648*/ 	.word	0x00012e80


	//   ....[144]....
        /*064c*/ 	.word	0x00012f10


	//   ....[145]....
        /*0650*/ 	.word	0x00013000


	//   ....[146]....
        /*0654*/ 	.word	0x00013090


	//   ....[147]....
        /*0658*/ 	.word	0x00013150


	//   ....[148]....
        /*065c*/ 	.word	0x000131d0


	//   ....[149]....
        /*0660*/ 	.word	0x00013280


	//   ....[150]....
        /*0664*/ 	.word	0x000132e0


	//   ....[151]....
        /*0668*/ 	.word	0x000133b0


	//   ....[152]....
        /*066c*/ 	.word	0x00013420


	//   ....[153]....
        /*0670*/ 	.word	0x000134e0


	//   ....[154]....
        /*0674*/ 	.word	0x00013610


	//   ....[155]....
        /*0678*/ 	.word	0x000136b0


	//   ....[156]....
        /*067c*/ 	.word	0x00013770


	//   ....[157]....
        /*0680*/ 	.word	0x00013810


	//   ....[158]....
        /*0684*/ 	.word	0x000138d0


	//   ....[159]....
        /*0688*/ 	.word	0x00013960


	//   ....[160]....
        /*068c*/ 	.word	0x00013a20


	//   ....[161]....
        /*0690*/ 	.word	0x00013ac0


	//   ....[162]....
        /*0694*/ 	.word	0x00013b30


	//   ....[163]....
        /*0698*/ 	.word	0x00013bf0


	//   ....[164]....
        /*069c*/ 	.word	0x00013ce0


	//   ....[165]....
        /*06a0*/ 	.word	0x00013d80


	//   ....[166]....
        /*06a4*/ 	.word	0x00013de0


	//   ....[167]....
        /*06a8*/ 	.word	0x00013ea0


	//   ....[168]....
        /*06ac*/ 	.word	0x00013f00


	//   ....[169]....
        /*06b0*/ 	.word	0x00013fb0


	//   ....[170]....
        /*06b4*/ 	.word	0x00014010


	//   ....[171]....
        /*06b8*/ 	.word	0x000140c0


	//   ....[172]....
        /*06bc*/ 	.word	0x00014120


	//   ....[173]....
        /*06c0*/ 	.word	0x000141d0


	//----- nvinfo : EIATTR_REG_RECONFIG
	.align		4
.L_1570:
        /*06c4*/ 	.byte	0x01, 0x54
	.zero		2


	//----- nvinfo : EIATTR_SYSCALL_OFFSETS
	.align		4
        /*06c8*/ 	.byte	0x04, 0x46
        /*06ca*/ 	.short	(.L_1572 - .L_1571)


	//   ....[0]....
.L_1571:
        /*06cc*/ 	.word	0x00001250


	//   ....[1]....
        /*06d0*/ 	.word	0x0000dc00


	//   ....[2]....
        /*06d4*/ 	.word	0x0000dd40


	//   ....[3]....
        /*06d8*/ 	.word	0x0000de80


	//   ....[4]....
        /*06dc*/ 	.word	0x0000dfa0


	//   ....[5]....
        /*06e0*/ 	.word	0x0000f550


	//----- nvinfo : EIATTR_MBARRIER_INSTR_OFFSETS
	.align		4
.L_1572:
        /*06e4*/ 	.byte	0x04, 0x39
        /*06e6*/ 	.short	(.L_1574 - .L_1573)


	//   ....[0]....
.L_1573:
        /*06e8*/ 	.word	0x00000180
        /*06ec*/ 	.word	0x000000ff
        /*06f0*/ 	.word	0x00012400
        /*06f4*/ 	.short	0x0100
        /*06f6*/ 	.byte	0x08
	.zero		1


	//   ....[1]....
        /*06f8*/ 	.word	0x00000190
        /*06fc*/ 	.word	0x000000ff
        /*0700*/ 	.word	0x00012420
        /*0704*/ 	.short	0x0100
        /*0706*/ 	.byte	0x08
	.zero		1


	//   ....[2]....
        /*0708*/ 	.word	0x00000280
        /*070c*/ 	.word	0x000000ff
        /*0710*/ 	.word	0x00012430
        /*0714*/ 	.short	0x0100
        /*0716*/ 	.byte	0x08
	.zero		1


	//   ....[3]....
        /*0718*/ 	.word	0x00000290
        /*071c*/ 	.word	0x000000ff
        /*0720*/ 	.word	0x00012440
        /*0724*/ 	.short	0x0100
        /*0726*/ 	.byte	0x08
	.zero		1


	//   ....[4]....
        /*0728*/ 	.word	0x000002a0
        /*072c*/ 	.word	0x000000ff
        /*0730*/ 	.word	0x00012438
        /*0734*/ 	.short	0x0100
        /*0736*/ 	.byte	0x08
	.zero		1


	//   ....[5]....
        /*0738*/ 	.word	0x000002b0
        /*073c*/ 	.word	0x000000ff
        /*0740*/ 	.word	0x00012448
        /*0744*/ 	.short	0x0100
        /*0746*/ 	.byte	0x08
	.zero		1


	//   ....[6]....
        /*0748*/ 	.word	0x000003e0
        /*074c*/ 	.word	0x000000ff
        /*0750*/ 	.word	0x00012450
        /*0754*/ 	.short	0x0100
        /*0756*/ 	.byte	0x08
	.zero		1


	//   ....[7]....
        /*0758*/ 	.word	0x000003f0
        /*075c*/ 	.word	0x000000ff
        /*0760*/ 	.word	0x00012460
        /*0764*/ 	.short	0x0100
        /*0766*/ 	.byte	0x08
	.zero		1


	//   ....[8]....
        /*0768*/ 	.word	0x00000400
        /*076c*/ 	.word	0x000000ff
        /*0770*/ 	.word	0x00012458
        /*0774*/ 	.short	0x0100
        /*0776*/ 	.byte	0x08
	.zero		1


	//   ....[9]....
        /*0778*/ 	.word	0x00000410
        /*077c*/ 	.word	0x000000ff
        /*0780*/ 	.word	0x00012468
        /*0784*/ 	.short	0x0100
        /*0786*/ 	.byte	0x08
	.zero		1


	//   ....[10]....
        /*0788*/ 	.word	0x00000500
        /*078c*/ 	.word	0x000000ff
        /*0790*/ 	.word	0x00012470
        /*0794*/ 	.short	0x0100
        /*0796*/ 	.byte	0x06
	.zero		1


	//   ....[11]....
        /*0798*/ 	.word	0x00000510
        /*079c*/ 	.word	0x000000ff
        /*07a0*/ 	.word	0x00012480
        /*07a4*/ 	.short	0x0100
        /*07a6*/ 	.byte	0x06
	.zero		1


	//   ....[12]....
        /*07a8*/ 	.word	0x00000520
        /*07ac*/ 	.word	0x000000ff
        /*07b0*/ 	.word	0x00012478
        /*07b4*/ 	.short	0x0100
        /*07b6*/ 	.byte	0x06
	.zero		1


	//   ....[13]....
        /*07b8*/ 	.word	0x00000530
        /*07bc*/ 	.word	0x000000ff
        /*07c0*/ 	.word	0x00012488
        /*07c4*/ 	.short	0x0100
        /*07c6*/ 	.byte	0x06
	.zero		1


	//   ....[14]....
        /*07c8*/ 	.word	0x00000660
        /*07cc*/ 	.word	0x000000ff
        /*07d0*/ 	.word	0x00012490
        /*07d4*/ 	.short	0x0100
        /*07d6*/ 	.byte	0x08
	.zero		1


	//   ....[15]....
        /*07d8*/ 	.word	0x00000670
        /*07dc*/ 	.word	0x000000ff
        /*07e0*/ 	.word	0x000124a0
        /*07e4*/ 	.short	0x0100
        /*07e6*/ 	.byte	0x08
	.zero		1


	//   ....[16]....
        /*07e8*/ 	.word	0x00000680
        /*07ec*/ 	.word	0x000000ff
        /*07f0*/ 	.word	0x00012498
        /*07f4*/ 	.short	0x0100
        /*07f6*/ 	.byte	0x08
	.zero		1


	//   ....[17]....
        /*07f8*/ 	.word	0x00000690
        /*07fc*/ 	.word	0x000000ff
        /*0800*/ 	.word	0x000124a8
        /*0804*/ 	.short	0x0100
        /*0806*/ 	.byte	0x08
	.zero		1


	//   ....[18]....
        /*0808*/ 	.word	0x000007d0
        /*080c*/ 	.word	0x000000ff
        /*0810*/ 	.word	0x000124b0
        /*0814*/ 	.short	0x0100
        /*0816*/ 	.byte	0x08
	.zero		1


	//   ....[19]....
        /*0818*/ 	.word	0x000007e0
        /*081c*/ 	.word	0x000000ff
        /*0820*/ 	.word	0x000124c0
        /*0824*/ 	.short	0x0100
        /*0826*/ 	.byte	0x08
	.zero		1


	//   ....[20]....
        /*0828*/ 	.word	0x000007f0
        /*082c*/ 	.word	0x000000ff
        /*0830*/ 	.word	0x000124b8
        /*0834*/ 	.short	0x0100
        /*0836*/ 	.byte	0x08
	.zero		1


	//   ....[21]....
        /*0838*/ 	.word	0x00000800
        /*083c*/ 	.word	0x000000ff
        /*0840*/ 	.word	0x000124c8
        /*0844*/ 	.short	0x0100
        /*0846*/ 	.byte	0x08
	.zero		1


	//   ....[22]....
        /*0848*/ 	.word	0x00001520
        /*084c*/ 	.word	0x000000ff
        /*0850*/ 	.word	0x00012400
        /*0854*/ 	.short	0x010a
        /*0856*/ 	.byte	0x2e
	.zero		1


	//   ....[23]....
        /*0858*/ 	.word	0x000015b0
        /*085c*/ 	.word	0x000000ff
        /*0860*/ 	.word	0x00012430
        /*0864*/ 	.short	0x010a
        /*0866*/ 	.byte	0x2e
	.zero		1


	//   ....[24]....
        /*0868*/ 	.word	0x000015f0
        /*086c*/ 	.word	0x000000ff
        /*0870*/ 	.word	0x00012430
        /*0874*/ 	.short	0x010a
        /*0876*/ 	.byte	0x2e
	.zero		1


	//   ....[25]....
        /*0878*/ 	.word	0x00002530
        /*087c*/ 	.word	0x000000ff
        /*0880*/ 	.word	0x00000000
        /*0884*/ 	.short	0x0101
        /*0886*/ 	.byte	0x07
	.zero		1


	//   ....[26]....
        /*0888*/ 	.word	0x00004d80
        /*088c*/ 	.word	0x000000ff
        /*0890*/ 	.word	0x00012430
        /*0894*/ 	.short	0x010a
        /*0896*/ 	.byte	0x13
	.zero		1


	//   ....[27]....
        /*0898*/ 	.word	0x00004dc0
        /*089c*/ 	.word	0x000000ff
        /*08a0*/ 	.word	0x00012430
        /*08a4*/ 	.short	0x010a
        /*08a6*/ 	.byte	0x13
	.zero		1


	//   ....[28]....
        /*08a8*/ 	.word	0x00005210
        /*08ac*/ 	.word	0x000000ff
        /*08b0*/ 	.word	0x00012450
        /*08b4*/ 	.short	0x010a
        /*08b6*/ 	.byte	0x0d
	.zero		1


	//   ....[29]....
        /*08b8*/ 	.word	0x00005250
        /*08bc*/ 	.word	0x000000ff
        /*08c0*/ 	.word	0x00012450
        /*08c4*/ 	.short	0x010a
        /*08c6*/ 	.byte	0x0d
	.zero		1


	//   ....[30]....
        /*08c8*/ 	.word	0x00005d80
        /*08cc*/ 	.word	0x000000ff
        /*08d0*/ 	.word	0x00000000
        /*08d4*/ 	.short	0x0101
        /*08d6*/ 	.byte	0x13
	.zero		1


	//   ....[31]....
        /*08d8*/ 	.word	0x00008070
        /*08dc*/ 	.word	0x000000ff
        /*08e0*/ 	.word	0x00000000
        /*08e4*/ 	.short	0x0101
        /*08e6*/ 	.byte	0x07
	.zero		1


	//   ....[32]....
        /*08e8*/ 	.word	0x000085d0
        /*08ec*/ 	.word	0x000000ff
        /*08f0*/ 	.word	0x00012430
        /*08f4*/ 	.short	0x010a
        /*08f6*/ 	.byte	0x12
	.zero		1


	//   ....[33]....
        /*08f8*/ 	.word	0x00008610
        /*08fc*/ 	.word	0x000000ff
        /*0900*/ 	.word	0x00012430
        /*0904*/ 	.short	0x010a
        /*0906*/ 	.byte	0x12
	.zero		1


	//   ....[34]....
        /*0908*/ 	.word	0x00008a50
        /*090c*/ 	.word	0x000000ff
        /*0910*/ 	.word	0x00012450
        /*0914*/ 	.short	0x010a
        /*0916*/ 	.byte	0x0d
	.zero		1


	//   ....[35]....
        /*0918*/ 	.word	0x00008a90
        /*091c*/ 	.word	0x000000ff
        /*0920*/ 	.word	0x00012450
        /*0924*/ 	.short	0x010a
        /*0926*/ 	.byte	0x0d
	.zero		1


	//   ....[36]....
        /*0928*/ 	.word	0x000093b0
        /*092c*/ 	.word	0x000000ff
        /*0930*/ 	.word	0x00000000
        /*0934*/ 	.short	0x0101
        /*0936*/ 	.byte	0x12
	.zero		1


	//   ....[37]....
        /*0938*/ 	.word	0x0000ad30
        /*093c*/ 	.word	0x000000ff
        /*0940*/ 	.word	0x00000000
        /*0944*/ 	.short	0x0101
        /*0946*/ 	.byte	0x07
	.zero		1


	//   ....[38]....
        /*0948*/ 	.word	0x0000b1c0
        /*094c*/ 	.word	0x000000ff
        /*0950*/ 	.word	0x00012450
        /*0954*/ 	.short	0x010a
        /*0956*/ 	.byte	0x10
	.zero		1


	//   ....[39]....
        /*0958*/ 	.word	0x0000b200
        /*095c*/ 	.word	0x000000ff
        /*0960*/ 	.word	0x00012450
        /*0964*/ 	.short	0x010a
        /*0966*/ 	.byte	0x10
	.zero		1


	//   ....[40]....
        /*0968*/ 	.word	0x0000b880
        /*096c*/ 	.word	0x000000ff
        /*0970*/ 	.word	0x00000000
        /*0974*/ 	.short	0x0101
        /*0976*/ 	.byte	0x04
	.zero		1


	//   ....[41]....
        /*0978*/ 	.word	0x0000c790
        /*097c*/ 	.word	0x000000ff
        /*0980*/ 	.word	0x00000000
        /*0984*/ 	.short	0x0101
        /*0986*/ 	.byte	0x04
	.zero		1


	//   ....[42]....
        /*0988*/ 	.word	0x0000e640
        /*098c*/ 	.word	0x000000ff
        /*0990*/ 	.word	0x00012480
        /*0994*/ 	.short	0x010a
        /*0996*/ 	.byte	0x2b
	.zero		1


	//   ....[43]....
        /*0998*/ 	.word	0x0000ece0
        /*099c*/ 	.word	0x000000ff
        /*09a0*/ 	.word	0x00012470
        /*09a4*/ 	.short	0x0107
        /*09a6*/ 	.byte	0x2b
	.zero		1


	//   ....[44]....
        /*09a8*/ 	.word	0x0000ed70
        /*09ac*/ 	.word	0x000000ff
        /*09b0*/ 	.word	0x00012470
        /*09b4*/ 	.short	0x0101
        /*09b6*/ 	.byte	0x2b
	.zero		1


	//   ....[45]....
        /*09b8*/ 	.word	0x0000edc0
        /*09bc*/ 	.word	0x000000ff
        /*09c0*/ 	.word	0x00012440
        /*09c4*/ 	.short	0x010a
        /*09c6*/ 	.byte	0x2b
	.zero		1


	//   ....[46]....
        /*09c8*/ 	.word	0x0000f2f0
        /*09cc*/ 	.word	0x000000ff
        /*09d0*/ 	.word	0x00012430
        /*09d4*/ 	.short	0x0107
        /*09d6*/ 	.byte	0x2b
	.zero		1


	//   ....[47]....
        /*09d8*/ 	.word	0x0000f380
        /*09dc*/ 	.word	0x000000ff
        /*09e0*/ 	.word	0x00012430
        /*09e4*/ 	.short	0x0101
        /*09e6*/ 	.byte	0x2b
	.zero		1


	//   ....[48]....
        /*09e8*/ 	.word	0x0000fcc0
        /*09ec*/ 	.word	0x000000ff
        /*09f0*/ 	.word	0x00012400
        /*09f4*/ 	.short	0x0107
        /*09f6*/ 	.byte	0x2b
	.zero		1


	//   ....[49]....
        /*09f8*/ 	.word	0x0000fd00
        /*09fc*/ 	.word	0x000000ff
        /*0a00*/ 	.word	0x00012400
        /*0a04*/ 	.short	0x0101
        /*0a06*/ 	.byte	0x2b
	.zero		1


	//   ....[50]....
        /*0a08*/ 	.word	0x0000fd10
        /*0a0c*/ 	.word	0x000000ff
        /*0a10*/ 	.word	0x00012420
        /*0a14*/ 	.short	0x010a
        /*0a16*/ 	.byte	0x2b
	.zero		1


	//   ....[51]....
        /*0a18*/ 	.word	0x000101c0
        /*0a1c*/ 	.word	0x00000005
        /*0a20*/ 	.word	0x00012480
        /*0a24*/ 	.short	0x010a
        /*0a26*/ 	.byte	0x3f
	.zero		1


	//   ....[52]....
        /*0a28*/ 	.word	0x00010730
        /*0a2c*/ 	.word	0x00000005
        /*0a30*/ 	.word	0x00012470
        /*0a34*/ 	.short	0x0107
        /*0a36*/ 	.byte	0x3f
	.zero		1


	//   ....[53]....
        /*0a38*/ 	.word	0x000107c0
        /*0a3c*/ 	.word	0x00000005
        /*0a40*/ 	.word	0x00012470
        /*0a44*/ 	.short	0x0101
        /*0a46*/ 	.byte	0x3f
	.zero		1


	//   ....[54]....
        /*0a48*/ 	.word	0x000107f0
        /*0a4c*/ 	.word	0x00000005
        /*0a50*/ 	.word	0x00012440
        /*0a54*/ 	.short	0x010a
        /*0a56*/ 	.byte	0x3f
	.zero		1


	//   ....[55]....
        /*0a58*/ 	.word	0x00010c90
        /*0a5c*/ 	.word	0x00000005
        /*0a60*/ 	.word	0x00012430
        /*0a64*/ 	.short	0x0107
        /*0a66*/ 	.byte	0x3f
	.zero		1


	//   ....[56]....
        /*0a68*/ 	.word	0x00010d30
        /*0a6c*/ 	.word	0x00000005
        /*0a70*/ 	.word	0x00012430
        /*0a74*/ 	.short	0x0101
        /*0a76*/ 	.byte	0x3f
	.zero		1


	//   ....[57]....
        /*0a78*/ 	.word	0x00010db0
        /*0a7c*/ 	.word	0x00000003
        /*0a80*/ 	.word	0x00012470
        /*0a84*/ 	.short	0x010a
        /*0a86*/ 	.byte	0x3f
	.zero		1


	//   ....[58]....
        /*0a88*/ 	.word	0x00010e40
        /*0a8c*/ 	.word	0x00000003
        /*0a90*/ 	.word	0x00012460
        /*0a94*/ 	.short	0x010a
        /*0a96*/ 	.byte	0x3f
	.zero		1


	//   ....[59]....
        /*0a98*/ 	.word	0x00011230
        /*0a9c*/ 	.word	0x00000003
        /*0aa0*/ 	.word	0x00012450
        /*0aa4*/ 	.short	0x0101
        /*0aa6*/ 	.byte	0x3f
	.zero		1


	//   ....[60]....
        /*0aa8*/ 	.word	0x000112d0
        /*0aac*/ 	.word	0x00000003
        /*0ab0*/ 	.word	0x00000000
        /*0ab4*/ 	.short	0x0101
        /*0ab6*/ 	.byte	0x3f
	.zero		1


	//   ....[61]....
        /*0ab8*/ 	.word	0x000113d0
        /*0abc*/ 	.word	0x00000002
        /*0ac0*/ 	.word	0x00012470
        /*0ac4*/ 	.short	0x010a
        /*0ac6*/ 	.byte	0x3f
	.zero		1


	//   ....[62]....
        /*0ac8*/ 	.word	0x00011480
        /*0acc*/ 	.word	0x00000002
        /*0ad0*/ 	.word	0x00012460
        /*0ad4*/ 	.short	0x010a
        /*0ad6*/ 	.byte	0x3f
	.zero		1


	//   ....[63]....
        /*0ad8*/ 	.word	0x00011870
        /*0adc*/ 	.word	0x00000002
        /*0ae0*/ 	.word	0x00012450
        /*0ae4*/ 	.short	0x0101
        /*0ae6*/ 	.byte	0x3f
	.zero		1


	//   ....[64]....
        /*0ae8*/ 	.word	0x00011900
        /*0aec*/ 	.word	0x00000002
        /*0af0*/ 	.word	0x00000000
        /*0af4*/ 	.short	0x0101
        /*0af6*/ 	.byte	0x3f
	.zero		1


	//   ....[65]....
        /*0af8*/ 	.word	0x000119a0
        /*0afc*/ 	.word	0x00000006
        /*0b00*/ 	.word	0x00012420
        /*0b04*/ 	.short	0x010a
        /*0b06*/ 	.byte	0x3f
	.zero		1


	//   ....[66]....
        /*0b08*/ 	.word	0x00011ac0
        /*0b0c*/ 	.word	0x00000005
        /*0b10*/ 	.word	0x00012440
        /*0b14*/ 	.short	0x010a
        /*0b16*/ 	.byte	0x3f
	.zero		1


	//   ....[67]....
        /*0b18*/ 	.word	0x00011b60
        /*0b1c*/ 	.word	0x00000003
        /*0b20*/ 	.word	0x00012440
        /*0b24*/ 	.short	0x010a
        /*0b26*/ 	.byte	0x3f
	.zero		1


	//   ....[68]....
        /*0b28*/ 	.word	0x00011ba0
        /*0b2c*/ 	.word	0x00000005
        /*0b30*/ 	.word	0x00012460
        /*0b34*/ 	.short	0x010a
        /*0b36*/ 	.byte	0x3f
	.zero		1


	//   ....[69]....
        /*0b38*/ 	.word	0x00011be0
        /*0b3c*/ 	.word	0x00000003
        /*0b40*/ 	.word	0x00012460
        /*0b44*/ 	.short	0x010a
        /*0b46*/ 	.byte	0x3f
	.zero		1


	//   ....[70]....
        /*0b48*/ 	.word	0x00011c20
        /*0b4c*/ 	.word	0x00000005
        /*0b50*/ 	.word	0x00012480
        /*0b54*/ 	.short	0x010a
        /*0b56*/ 	.byte	0x3f
	.zero		1


	//   ....[71]....
        /*0b58*/ 	.word	0x00011c60
        /*0b5c*/ 	.word	0x00000003
        /*0b60*/ 	.word	0x00012480
        /*0b64*/ 	.short	0x010a
        /*0b66*/ 	.byte	0x3f
	.zero		1


	//   ....[72]....
        /*0b68*/ 	.word	0x00011cd0
        /*0b6c*/ 	.word	0x00000003
        /*0b70*/ 	.word	0x00012400
        /*0b74*/ 	.short	0x010a
        /*0b76*/ 	.byte	0x3f
	.zero		1


	//   ....[73]....
        /*0b78*/ 	.word	0x00011d30
        /*0b7c*/ 	.word	0x00000003
        /*0b80*/ 	.word	0x00012430
        /*0b84*/ 	.short	0x010a
        /*0b86*/ 	.byte	0x3f
	.zero		1


	//   ....[74]....
        /*0b88*/ 	.word	0x00011d90
        /*0b8c*/ 	.word	0x00000009
        /*0b90*/ 	.word	0x00012430
        /*0b94*/ 	.short	0x010a
        /*0b96*/ 	.byte	0x3f
	.zero		1


	//   ....[75]....
        /*0b98*/ 	.word	0x00011df0
        /*0b9c*/ 	.word	0x00000009
        /*0ba0*/ 	.word	0x00012450
        /*0ba4*/ 	.short	0x010a
        /*0ba6*/ 	.byte	0x3f
	.zero		1


	//   ....[76]....
        /*0ba8*/ 	.word	0x00011e50
        /*0bac*/ 	.word	0x00000007
        /*0bb0*/ 	.word	0x00012430
        /*0bb4*/ 	.short	0x010a
        /*0bb6*/ 	.byte	0x3f
	.zero		1


	//   ....[77]....
        /*0bb8*/ 	.word	0x00011eb0
        /*0bbc*/ 	.word	0x00000007
        /*0bc0*/ 	.word	0x00012450
        /*0bc4*/ 	.short	0x010a
        /*0bc6*/ 	.byte	0x3f
	.zero		1


	//   ....[78]....
        /*0bc8*/ 	.word	0x00011f10
        /*0bcc*/ 	.word	0x00000005
        /*0bd0*/ 	.word	0x00012450
        /*0bd4*/ 	.short	0x010a
        /*0bd6*/ 	.byte	0x3f
	.zero		1


	//   ....[79]....
        /*0bd8*/ 	.word	0x00012000
        /*0bdc*/ 	.word	0x0000001b
        /*0be0*/ 	.word	0x00012480
        /*0be4*/ 	.short	0x010a
        /*0be6*/ 	.byte	0x3f
	.zero		1


	//   ....[80]....
        /*0be8*/ 	.word	0x000127c0
        /*0bec*/ 	.word	0x0000001b
        /*0bf0*/ 	.word	0x00012440
        /*0bf4*/ 	.short	0x010a
        /*0bf6*/ 	.byte	0x3f
	.zero		1


	//   ....[81]....
        /*0bf8*/ 	.word	0x00013510
        /*0bfc*/ 	.word	0x0000001b
        /*0c00*/ 	.word	0x00012420
        /*0c04*/ 	.short	0x010a
        /*0c06*/ 	.byte	0x3f
	.zero		1


	//   ....[82]....
        /*0c08*/ 	.word	0x00013560
        /*0c0c*/ 	.word	0x00000005
        /*0c10*/ 	.word	0x00012480
        /*0c14*/ 	.short	0x010a
        /*0c16*/ 	.byte	0x3f
	.zero		1


	//   ....[83]....
        /*0c18*/ 	.word	0x00013c30
        /*0c1c*/ 	.word	0x00000005
        /*0c20*/ 	.word	0x00012440
        /*0c24*/ 	.short	0x010a
        /*0c26*/ 	.byte	0x3f
	.zero		1


	//   ....[84]....
        /*0c28*/ 	.word	0x00014200
        /*0c2c*/ 	.word	0x00000003
        /*0c30*/ 	.word	0x00012470
        /*0c34*/ 	.short	0x010a
        /*0c36*/ 	.byte	0x3f
	.zero		1


	//   ....[85]....
        /*0c38*/ 	.word	0x00014250
        /*0c3c*/ 	.word	0x00000003
        /*0c40*/ 	.word	0x00012460
        /*0c44*/ 	.short	0x010a
        /*0c46*/ 	.byte	0x3f
	.zero		1


	//   ....[86]....
        /*0c48*/ 	.word	0x000142a0
        /*0c4c*/ 	.word	0x00000002
        /*0c50*/ 	.word	0x00012470
        /*0c54*/ 	.short	0x010a
        /*0c56*/ 	.byte	0x3f
	.zero		1


	//   ....[87]....
        /*0c58*/ 	.word	0x000142f0
        /*0c5c*/ 	.word	0x00000002
        /*0c60*/ 	.word	0x00012460
        /*0c64*/ 	.short	0x010a
        /*0c66*/ 	.byte	0x3f
	.zero		1


	//   ....[88]....
        /*0c68*/ 	.word	0x00014340
        /*0c6c*/ 	.word	0x00000006
        /*0c70*/ 	.word	0x00012420
        /*0c74*/ 	.short	0x010a
        /*0c76*/ 	.byte	0x3f
	.zero		1


	//   ....[89]....
        /*0c78*/ 	.word	0x00014390
        /*0c7c*/ 	.word	0x00000005
        /*0c80*/ 	.word	0x00012440
        /*0c84*/ 	.short	0x010a
        /*0c86*/ 	.byte	0x3f
	.zero		1


	//   ....[90]....
        /*0c88*/ 	.word	0x000143e0
        /*0c8c*/ 	.word	0x00000003
        /*0c90*/ 	.word	0x00012440
        /*0c94*/ 	.short	0x010a
        /*0c96*/ 	.byte	0x3f
	.zero		1


	//   ....[91]....
        /*0c98*/ 	.word	0x00014430
        /*0c9c*/ 	.word	0x00000005
        /*0ca0*/ 	.word	0x00012460
        /*0ca4*/ 	.short	0x010a
        /*0ca6*/ 	.byte	0x3f
	.zero		1


	//   ....[92]....
        /*0ca8*/ 	.word	0x00014480
        /*0cac*/ 	.word	0x00000003
        /*0cb0*/ 	.word	0x00012460
        /*0cb4*/ 	.short	0x010a
        /*0cb6*/ 	.byte	0x3f
	.zero		1


	//   ....[93]....
        /*0cb8*/ 	.word	0x000144d0
        /*0cbc*/ 	.word	0x00000005
        /*0cc0*/ 	.word	0x00012480
        /*0cc4*/ 	.short	0x010a
        /*0cc6*/ 	.byte	0x3f
	.zero		1


	//----- nvinfo : EIATTR_NUM_MBARRIERS
	.align		4
.L_1574:
        /*0cc8*/ 	.byte	0x03, 0x38
        /*0cca*/ 	.short	0x0016


	//----- nvinfo : EIATTR_EXIT_INSTR_OFFSETS
	.align		4
        /*0ccc*/ 	.byte	0x04, 0x1c
        /*0cce*/ 	.short	(.L_1576 - .L_1575)


	//   ....[0]....
.L_1575:
        /*0cd0*/ 	.word	0x00011cb0


	//----- nvinfo : EIATTR_MAX_THREADS
	.align		4
.L_1576:
        /*0cd4*/ 	.byte	0x04, 0x05
        /*0cd6*/ 	.short	(.L_1578 - .L_1577)
.L_1577:
        /*0cd8*/ 	.word	0x00000200
        /*0cdc*/ 	.word	0x00000001
        /*0ce0*/ 	.word	0x00000001


	//----- nvinfo : EIATTR_CRS_STACK_SIZE
	.align		4
.L_1578:
        /*0ce4*/ 	.byte	0x04, 0x1e
        /*0ce6*/ 	.short	(.L_1580 - .L_1579)
.L_1579:
        /*0ce8*/ 	.word	0x00000000


	//----- nvinfo : EIATTR_CBANK_PARAM_SIZE
	.align		4
.L_1580:
        /*0cec*/ 	.byte	0x03, 0x19
        /*0cee*/ 	.short	0x0a70


	//----- nvinfo : EIATTR_PARAM_CBANK
	.align		4
        /*0cf0*/ 	.byte	0x04, 0x0a
        /*0cf2*/ 	.short	(.L_1582 - .L_1581)
	.align		4
.L_1581:
        /*0cf4*/ 	.word	index@(.nv.constant0._ZN7cutlass13device_kernelIN5flash11enable_sm90INS1_16FlashAttnFwdSm90INS1_25CollectiveMainloopFwdSm90ILi2EN4cute5tupleIJNS5_1CILi1EEES8_S8_EEENS6_IJNS7_ILi192EEENS7_ILi160EEENS7_ILi64EEEEEELi64ENS_12float_e4m3_tEfNS_4arch4Sm90ELb1ELb0ELb1ELb0ELb1ELb0ELb0ELb1ELb1ELb1ELb1ELb0EEENS1_21CollectiveEpilogueFwdINS6_IJSA_SC_SB_EEES9_NS_10bfloat16_tESG_Li384ELb0ELb1ELb1ELb1EEENS1_19SingleTileSchedulerILb0ELb1ELb1ELi192EEEEEEEEEvNT_6ParamsE)
        /*0cf8*/ 	.short	0x0210
        /*0cfa*/ 	.short	0x0a70


	//----- nvinfo : EIATTR_SW_WAR
	.align		4
.L_1582:
        /*0cfc*/ 	.byte	0x04, 0x36
        /*0cfe*/ 	.short	(.L_1584 - .L_1583)
.L_1583:
        /*0d00*/ 	.word	0x00000008
.L_1584:


//--------------------- .nv.info._ZN7cutlass13device_kernelIN5flash11enable_sm90INS1_16FlashAttnFwdSm90INS1_25CollectiveMainloopFwdSm90ILi2EN4cute5tupleIJNS5_1CILi1EEES8_S8_EEENS6_IJNS7_ILi192EEENS7_ILi160EEENS7_ILi64EEEEEELi64ENS_12float_e4m3_tEfNS_4arch4Sm90ELb1ELb0ELb1ELb1ELb1ELb0ELb0ELb1ELb1ELb1ELb1ELb0EEENS1_21CollectiveEpilogueFwdINS6_IJSA_SC_SB_EEES9_NS_10bfloat16_tESG_Li384ELb1ELb1ELb1ELb1EEENS1_36VarlenDynamicPersistentTileSchedulerILi192ELi160ELi384ELi128ELb1ELb1ELb1ELb1ELb1ELb1EEEEEEEEEvNT_6ParamsE --------------------------
	.section	.nv.info._ZN7cutlass13device_kernelIN5flash11enable_sm90INS1_16FlashAttnFwdSm90INS1_25CollectiveMainloopFwdSm90ILi2EN4cute5tupleIJNS5_1CILi1EEES8_S8_EEENS6_IJNS7_ILi192EEENS7_ILi160EEENS7_ILi64EEEEEELi64ENS_12float_e4m3_tEfNS_4arch4Sm90ELb1ELb0ELb1ELb1ELb1ELb0ELb0ELb1ELb1ELb1ELb1ELb0EEENS1_21CollectiveEpilogueFwdINS6_IJSA_SC_SB_EEES9_NS_10bfloat16_tESG_Li384ELb1ELb1ELb1ELb1EEENS1_36VarlenDynamicPersistentTileSchedulerILi192ELi160ELi384ELi128ELb1ELb1ELb1ELb1ELb1ELb1EEEEEEEEEvNT_6ParamsE,"",@"SHT_CUDA_INFO"
	.sectionflags	@""
	.align	4


	//----- nvinfo : EIATTR_CUDA_API_VERSION
	.align		4
        /*0000*/ 	.byte	0x04, 0x37
        /*0002*/ 	.short	(.L_1586 - .L_1585)
.L_1585:
        /*0004*/ 	.word	0x00000082


	//----- nvinfo : EIATTR_KPARAM_INFO
	.align		4
.L_1586:
        /*0008*/ 	.byte	0x04, 0x17
        /*000a*/ 	.short	(.L_1588 - .L_1587)
.L_1587:
        /*000c*/ 	.word	0x00000000
        /*0010*/ 	.short	0x0000
        /*0012*/ 	.short	0x0070
        /*0014*/ 	.byte	0x00, 0xf0, 0x01, 0x2a


	//----- nvinfo : EIATTR_SPARSE_MMA_MASK
	.align		4
.L_1588:
        /*0018*/ 	.byte	0x03, 0x50
        /*001a*/ 	.short	0x0000


	//----- nvinfo : EIATTR_MAXREG_COUNT
	.align		4
        /*001c*/ 	.byte	0x03, 0x1b
        /*001e*/ 	.short	0x0080


	//----- nvinfo : EIATTR_NUM_BARRIERS
	.align		4
        /*0020*/ 	.byte	0x02, 0x4c
        /*0022*/ 	.byte	0x09
	.zero		1


	//----- nvinfo : EIATTR_EXTERNS
	.align		4
        /*0024*/ 	.byte	0x04, 0x0f
        /*0026*/ 	.short	(.L_1590 - .L_1589)


	//   ....[0]....
	.align		4
.L_1589:
        /*0028*/ 	.word	index@(__assertfail)


	//----- nvinfo : EIATTR_ANNOTATIONS
	.align		4
.L_1590:
        /*002c*/ 	.byte	0x04, 0x55
        /*002e*/ 	.short	(.L_1592 - .L_1591)


	//   ....[0]....
.L_1591:
        /* <DEDUP_REMOVED lines=56> */


	//----- nvinfo : EIATTR_MERCURY_ISA_VERSION
	.align		4
.L_1592:
        /*0398*/ 	.byte	0x03, 0x5f
        /*039a*/ 	.short	0x0101


	//----- nvinfo : EIATTR_UNUSED_LOAD_BYTE_OFFSET
	.align		4
        /*039c*/ 	.byte	0x04, 0x44
        /*039e*/ 	.short	(.L_1594 - .L_1593)


	//   ....[0]....
.L_1593:
        /*03a0*/ 	.word	0x00000940
        /*03a4*/ 	.word	0x0000fff0


	//   ....[1]....
        /*03a8*/ 	.word	0x0000bfe0
        /*03ac*/ 	.word	0x0000fff0


	//----- nvinfo : EIATTR_INT_WARP_WIDE_INSTR_OFFSETS
	.align		4
.L_1594:
        /*03b0*/ 	.byte	0x04, 0x31
        /*03b2*/ 	.short	(.L_1596 - .L_1595)


	//   ....[0]....
.L_1595:
        /*03b4*/ 	.word	0x000000c0


	//   ....[1]....
        /*03b8*/ 	.word	0x000000d0


	//   ....[2]....
        /*03bc*/ 	.word	0x00000170


	//   ....[3]....
        /*03c0*/ 	.word	0x00010720


	//   ....[4]....
        /*03c4*/ 	.word	0x000107b0


	//   ....[5]....
        /*03c8*/ 	.word	0x00014390


	//   ....[6]....
        /*03cc*/ 	.word	0x00014420


	//----- nvinfo : EIATTR_COOP_GROUP_MASK_REGIDS
	.align		4
.L_1596:
        /*03d0*/ 	.byte	0x04, 0x29
        /*03d2*/ 	.short	(.L_1598 - .L_1597)


	//   ....[0]....
.L_1597:
        /*03d4*/ 	.word	0xffffffff


	//   ....[1]....
        /*03d8*/ 	.word	0xffffffff


	//   ....[2]....
        /*03dc*/ 	.word	0xffffffff


	//   ....[3]....
        /*03e0*/ 	.word	0xffffffff


	//   ....[4]....
        /*03e4*/ 	.word	0xffffffff


	//   ....[5]....
        /*03e8*/ 	.word	0xffffffff


	//   ....[6]....
        /*03ec*/ 	.word	0xffffffff


	//   ....[7]....
        /*03f0*/ 	.word	0xffffffff


	//   ....[8]....
        /*03f4*/ 	.word	0xffffffff


	//   ....[9]....
        /*03f8*/ 	.word	0xffffffff


	//   ....[10]....
        /*03fc*/ 	.word	0xffffffff


	//   ....[11]....
        /*0400*/ 	.word	0xffffffff


	//   ....[12]....
        /*0404*/ 	.word	0xffffffff


	//   ....[13]....
        /*0408*/ 	.word	0xffffffff


	//   ....[14]....
        /*040c*/ 	.word	0xffffffff


	//   ....[15]....
        /*0410*/ 	.word	0xffffffff


	//   ....[16]....
        /*0414*/ 	.word	0xffffffff


	//   ....[17]....
        /*0418*/ 	.word	0xffffffff


	//   ....[18]....
        /*041c*/ 	.word	0xffffffff


	//   ....[19]....
        /*0420*/ 	.word	0xffffffff


	//   ....[20]....
        /*0424*/ 	.word	0xffffffff


	//   ....[21]....
        /*0428*/ 	.word	0xffffffff


	//   ....[22]....
        /*042c*/ 	.word	0xffffffff


	//   ....[23]....
        /*0430*/ 	.word	0xffffffff


	//   ....[24]....
        /*0434*/ 	.word	0xffffffff


	//   ....[25]....
        /*0438*/ 	.word	0xffffffff


	//   ....[26]....
        /*043c*/ 	.word	0xffffffff


	//   ....[27]....
        /*0440*/ 	.word	0xffffffff


	//   ....[28]....
        /*0444*/ 	.word	0xffffffff


	//   ....[29]....
        /*0448*/ 	.word	0xffffffff


	//   ....[30]....
        /*044c*/ 	.word	0xffffffff


	//   ....[31]....
        /*0450*/ 	.word	0xffffffff


	//   ....[32]....
        /*0454*/ 	.word	0xffffffff


	//   ....[33]....
        /*0458*/ 	.word	0xffffffff


	//   ....[34]....
        /*045c*/ 	.word	0xffffffff


	//   ....[35]....
        /*0460*/ 	.word	0xffffffff


	//   ....[36]....
        /*0464*/ 	.word	0xffffffff


	//   ....[37]....
        /*0468*/ 	.word	0xffffffff


	//   ....[38]....
        /*046c*/ 	.word	0xffffffff


	//   ....[39]....
        /*0470*/ 	.word	0xffffffff


	//   ....[40]....
        /*0474*/ 	.word	0xffffffff


	//   ....[41]....
        /*0478*/ 	.word	0xffffffff


	//   ....[42]....
        /*047c*/ 	.word	0xffffffff


	//   ....[43]....
        /*0480*/ 	.word	0xffffffff


	//   ....[44]....
        /*0484*/ 	.word	0xffffffff


	//   ....[45]....
        /*0488*/ 	.word	0xffffffff


	//   ....[46]....
        /*048c*/ 	.word	0xffffffff


	//   ....[47]....
        /*0490*/ 	.word	0xffffffff


	//   ....[48]....
        /*0494*/ 	.word	0xffffffff


	//   ....[49]....
        /*0498*/ 	.word	0xffffffff


	//   ....[50]....
        /*049c*/ 	.word	0xffffffff


	//   ....[51]....
        /*04a0*/ 	.word	0xffffffff


	//   ....[52]....
        /*04a4*/ 	.word	0xffffffff


	//   ....[53]....
        /*04a8*/ 	.word	0xffffffff


	//   ....[54]....
        /*04ac*/ 	.word	0xffffffff


	//   ....[55]....
        /*04b0*/ 	.word	0xffffffff


	//   ....[56]....
        /*04b4*/ 	.word	0xffffffff


	//   ....[57]....
        /*04b8*/ 	.word	0xffffffff


	//   ....[58]....
        /*04bc*/ 	.word	0xffffffff


	//   ....[59]....
        /*04c0*/ 	.word	0xffffffff


	//   ....[60]....
        /*04c4*/ 	.word	0xffffffff


	//   ....[61]....
        /*04c8*/ 	.word	0xffffffff


	//   ....[62]....
        /*04cc*/ 	.word	0xffffffff


	//   ....[63]....
        /*04d0*/ 	.word	0xffffffff


	//   ....[64]....
        /*04d4*/ 	.word	0xffffffff


	//   ....[65]....
        /*04d8*/ 	.word	0xffffffff


	//   ....[66]....
        /*04dc*/ 	.word	0xffffffff


	//   ....[67]....
        /*04e0*/ 	.word	0xffffffff


	//   ....[68]....
        /*04e4*/ 	.word	0xffffffff


	//   ....[69]....
        /*04e8*/ 	.word	0xffffffff


	//   ....[70]....
        /*04ec*/ 	.word	0xffffffff


	//   ....[71]....
        /*04f0*/ 	.word	0xffffffff


	//   ....[72]....
        /*04f4*/ 	.word	0xffffffff


	//   ....[73]....
        /*04f8*/ 	.word	0xffffffff


	//   ....[74]....
        /*04fc*/ 	.word	0xffffffff


	//   ....[75]....
        /*0500*/ 	.word	0xffffffff


	//   ....[76]....
        /*0504*/ 	.word	0xffffffff


	//   ....[77]....
        /*0508*/ 	.word	0xffffffff


	//   ....[78]....
        /*050c*/ 	.word	0xffffffff


	//   ....[79]....
        /*0510*/ 	.word	0xffffffff


	//   ....[80]....
        /*0514*/ 	.word	0xffffffff


	//   ....[81]....
        /*0518*/ 	.word	0xffffffff


	//   ....[82]....
        /*051c*/ 	.word	0xffffffff


	//   ....[83]....
        /*0520*/ 	.word	0xffffffff


	//   ....[84]....
        /*0524*/ 	.word	0xffffffff


	//   ....[85]....
        /*0528*/ 	.word	0xffffffff


	//   ....[86]....
        /*052c*/ 	.word	0xffffffff


	//   ....[87]....
        /*0530*/ 	.word	0xffffffff


	//   ....[88]....
        /*0534*/ 	.word	0xffffffff


	//   ....[89]....
        /*0538*/ 	.word	0xffffffff


	//   ....[90]....
        /*053c*/ 	.word	0xffffffff


	//   ....[91]....
        /*0540*/ 	.word	0xffffffff


	//   ....[92]....
        /*0544*/ 	.word	0xffffffff


	//   ....[93]....
        /*0548*/ 	.word	0xffffffff


	//   ....[94]....
        /*054c*/ 	.word	0xffffffff


	//   ....[95]....
        /*0550*/ 	.word	0xffffffff


	//   ....[96]....
        /*0554*/ 	.word	0xffffffff


	//   ....[97]....
        /*0558*/ 	.word	0xffffffff


	//   ....[98]....
        /*055c*/ 	.word	0xffffffff


	//   ....[99]....
        /*0560*/ 	.word	0xffffffff


	//   ....[100]....
        /*0564*/ 	.word	0xffffffff


	//   ....[101]....
        /*0568*/ 	.word	0xffffffff


	//   ....[102]....
        /*056c*/ 	.word	0xffffffff


	//   ....[103]....
        /*0570*/ 	.word	0xffffffff


	//   ....[104]....
        /*0574*/ 	.word	0xffffffff


	//   ....[105]....
        /*0578*/ 	.word	0xffffffff


	//   ....[106]....
        /*057c*/ 	.word	0xffffffff


	//   ....[107]....
        /*0580*/ 	.word	0xffffffff


	//   ....[108]....
        /*0584*/ 	.word	0xffffffff


	//   ....[109]....
        /*0588*/ 	.word	0xffffffff


	//   ....[110]....
        /*058c*/ 	.word	0xffffffff


	//   ....[111]....
        /*0590*/ 	.word	0xffffffff


	//   ....[112]....
        /*0594*/ 	.word	0xffffffff


	//   ....[113]....
        /*0598*/ 	.word	0xffffffff


	//   ....[114]....
        /*059c*/ 	.word	0xffffffff


	//   ....[115]....
        /*05a0*/ 	.word	0xffffffff


	//   ....[116]....
        /*05a4*/ 	.word	0xffffffff


	//   ....[117]....
        /*05a8*/ 	.word	0xffffffff


	//   ....[118]....
        /*05ac*/ 	.word	0xffffffff


	//   ....[119]....
        /*05b0*/ 	.word	0xffffffff


	//   ....[120]....
        /*05b4*/ 	.word	0xffffffff


	//   ....[121]....
        /*05b8*/ 	.word	0xffffffff


	//   ....[122]....
        /*05bc*/ 	.word	0xffffffff


	//   ....[123]....
        /*05c0*/ 	.word	0xffffffff


	//   ....[124]....
        /*05c4*/ 	.word	0xffffffff


	//   ....[125]....
        /*05c8*/ 	.word	0xffffffff


	//   ....[126]....
        /*05cc*/ 	.word	0xffffffff


	//   ....[127]....
        /*05d0*/ 	.word	0xffffffff


	//   ....[128]....
        /*05d4*/ 	.word	0xffffffff


	//   ....[129]....
        /*05d8*/ 	.word	0xffffffff


	//   ....[130]....
        /*05dc*/ 	.word	0xffffffff


	//   ....[131]....
        /*05e0*/ 	.word	0xffffffff


	//   ....[132]....
        /*05e4*/ 	.word	0xffffffff


	//   ....[133]....
        /*05e8*/ 	.word	0xffffffff


	//   ....[134]....
        /*05ec*/ 	.word	0xffffffff


	//   ....[135]....
        /*05f0*/ 	.word	0xffffffff


	//   ....[136]....
        /*05f4*/ 	.word	0xffffffff


	//   ....[137]....
        /*05f8*/ 	.word	0xffffffff


	//   ....[138]....
        /*05fc*/ 	.word	0xffffffff


	//   ....[139]....
        /*0600*/ 	.word	0xffffffff


	//   ....[140]....
        /*0604*/ 	.word	0xffffffff


	//   ....[141]....
        /*0608*/ 	.word	0xffffffff


	//   ....[142]....
        /*060c*/ 	.word	0xffffffff


	//   ....[143]....
        /*0610*/ 	.word	0xffffffff


	//   ....[144]....
        /*0614*/ 	.word	0xffffffff


	//   ....[145]....
        /*0618*/ 	.word	0xffffffff


	//   ....[146]....
        /*061c*/ 	.word	0xffffffff


	//   ....[147]....
        /*0620*/ 	.word	0xffffffff


	//   ....[148]....
        /*0624*/ 	.word	0xffffffff


	//   ....[149]....
        /*0628*/ 	.word	0xffffffff


	//   ....[150]....
        /*062c*/ 	.word	0xffffffff


	//   ....[151]....
        /*0630*/ 	.word	0xffffffff


	//   ....[152]....
        /*0634*/ 	.word	0xffffffff


	//   ....[153]....
        /*0638*/ 	.word	0xffffffff


	//   ....[154]....
        /*063c*/ 	.word	0xffffffff


	//   ....[155]....
        /*0640*/ 	.word	0xffffffff


	//   ....[156]....
        /*0644*/ 	.word	0xffffffff


	//   ....[157]....
        /*0648*/ 	.word	0xffffffff


	//   ....[158]....
        /*064c*/ 	.word	0xffffffff


	//   ....[159]....
        /*0650*/ 	.word	0xffffffff


	//   ....[160]....
        /*0654*/ 	.word	0xffffffff


	//   ....[161]....
        /*0658*/ 	.word	0xffffffff


	//   ....[162]....
        /*065c*/ 	.word	0xffffffff


	//   ....[163]....
        /*0660*/ 	.word	0xffffffff


	//   ....[164]....
        /*0664*/ 	.word	0xffffffff


	//   ....[165]....
        /*0668*/ 	.word	0xffffffff


	//   ....[166]....
        /*066c*/ 	.word	0xffffffff


	//   ....[167]....
        /*0670*/ 	.word	0xffffffff


	//   ....[168]....
        /*0674*/ 	.word	0xffffffff


	//   ....[169]....
        /*0678*/ 	.word	0xffffffff


	//   ....[170]....
        /*067c*/ 	.word	0xffffffff


	//   ....[171]....
        /*0680*/ 	.word	0x0500000f


	//   ....[172]....
        /*0684*/ 	.word	0x0500000f


	//   ....[173]....
        /*0688*/ 	.word	0x0500000f


	//   ....[174]....
        /*068c*/ 	.word	0x0500000f


	//   ....[175]....
        /*0690*/ 	.word	0x0500000f


	//   ....[176]....
        /*0694*/ 	.word	0x0500000f


	//   ....[177]....
        /*0698*/ 	.word	0x0500000f


	//   ....[178]....
        /*069c*/ 	.word	0x0500000f


	//   ....[179]....
        /*06a0*/ 	.word	0x0500000f


	//   ....[180]....
        /*06a4*/ 	.word	0x0500000f


	//   ....[181]....
        /*06a8*/ 	.word	0x0500000f


	//   ....[182]....
        /*06ac*/ 	.word	0x0500000f


	//   ....[183]....
        /*06b0*/ 	.word	0x0500000f


	//   ....[184]....
        /*06b4*/ 	.word	0x0500000f


	//   ....[185]....
        /*06b8*/ 	.word	0x0500000f


	//   ....[186]....
        /*06bc*/ 	.word	0x0500000f


	//   ....[187]....
        /*06c0*/ 	.word	0x0500000f


	//   ....[188]....
        /*06c4*/ 	.word	0x0500000f


	//   ....[189]....
        /*06c8*/ 	.word	0x0500000f


	//   ....[190]....
        /*06cc*/ 	.word	0x0500000f


	//   ....[191]....
        /*06d0*/ 	.word	0x0500000f


	//   ....[192]....
        /*06d4*/ 	.word	0x0500000f


	//   ....[193]....
        /*06d8*/ 	.word	0x0500000f


	//   ....[194]....
        /*06dc*/ 	.word	0x0500000f


	//   ....[195]....
        /*06e0*/ 	.word	0x0500000f


	//   ....[196]....
        /*06e4*/ 	.word	0x0500000f


	//   ....[197]....
        /*06e8*/ 	.word	0x0500000f


	//   ....[198]....
        /*06ec*/ 	.word	0x0500000f


	//   ....[199]....
        /*06f0*/ 	.word	0x0500000f


	//   ....[200]....
        /*06f4*/ 	.word	0x0500000f


	//   ....[201]....
        /*06f8*/ 	.word	0x0500000f


	//   ....[202]....
        /*06fc*/ 	.word	0x0500000f


	//   ....[203]....
        /*0700*/ 	.word	0x0500000f


	//   ....[204]....
        /*0704*/ 	.word	0x0500000f


	//   ....[205]....
        /*0708*/ 	.word	0x0500000f


	//   ....[206]....
        /*070c*/ 	.word	0x0500000f


	//   ....[207]....
        /*0710*/ 	.word	0x0500000f


	//   ....[208]....
        /*0714*/ 	.word	0x0500000f


	//   ....[209]....
        /*0718*/ 	.word	0x0500000f


	//   ....[210]....
        /*071c*/ 	.word	0x0500000f


	//   ....[211]....
        /*0720*/ 	.word	0x0500000f


	//   ....[212]....
        /*0724*/ 	.word	0x0500000f


	//   ....[213]....
        /*0728*/ 	.word	0x0500000f


	//   ....[214]....
        /*072c*/ 	.word	0x0500000f


	//   ....[215]....
        /*0730*/ 	.word	0x0500000f


	//   ....[216]....
        /*0734*/ 	.word	0x0500000f


	//   ....[217]....
        /*0738*/ 	.word	0x0500000f


	//   ....[218]....
        /*073c*/ 	.word	0x0500000f


	//   ....[219]....
        /*0740*/ 	.word	0x0500000f


	//   ....[220]....
        /*0744*/ 	.word	0x0500000f


	//   ....[221]....
        /*0748*/ 	.word	0x0500000f


	//   ....[222]....
        /*074c*/ 	.word	0x0500000f


	//   ....[223]....
        /*0750*/ 	.word	0x0500000f


	//   ....[224]....
        /*0754*/ 	.word	0x0500000f


	//----- nvinfo : EIATTR_COOP_GROUP_INSTR_OFFSETS
	.align		4
.L_1598:
        /*0758*/ 	.byte	0x04, 0x28
        /*075a*/ 	.short	(.L_1600 - .L_1599)


	//   ....[0]....
.L_1599:
        /*075c*/ 	.word	0x00000070


	//   ....[1]....
        /*0760*/ 	.word	0x000000b0


	//   ....[2]....
        /*0764*/ 	.word	0x000002d0


	//   ....[3]....
        /*0768*/ 	.word	0x00000430


	//   ....[4]....
        /*076c*/ 	.word	0x00000550


	//   ....[5]....
        /*0770*/ 	.word	0x000006b0


	//   ....[6]....
        /*0774*/ 	.word	0x000018e0


	//   ....[7]....
        /*0778*/ 	.word	0x00002460


	//   ....[8]....
        /*077c*/ 	.word	0x00002910


	//   ....[9]....
        /*0780*/ 	.word	0x00003460


	//   ....[10]....
        /*0784*/ 	.word	0x000034f0


	//   ....[11]....
        /*0788*/ 	.word	0x00004110


	//   ....[12]....
        /*078c*/ 	.word	0x000041a0


	//   ....[13]....
        /*0790*/ 	.word	0x00005c10


	//   ....[14]....
        /*0794*/ 	.word	0x00006b80


	//   ....[15]....
        /*0798*/ 	.word	0x00006bd0


	//   ....[16]....
        /*079c*/ 	.word	0x00006be0


	//   ....[17]....
        /*07a0*/ 	.word	0x000078e0


	//   ....[18]....
        /*07a4*/ 	.word	0x00007950


	//   ....[19]....
        /*07a8*/ 	.word	0x0000a1a0


	//   ....[20]....
        /*07ac*/ 	.word	0x0000a1c0


	//   ....[21]....
        /*07b0*/ 	.word	0x0000a1e0


	//   ....[22]....
        /*07b4*/ 	.word	0x0000a210


	//   ....[23]....
        /*07b8*/ 	.word	0x0000ba20


	//   ....[24]....
        /*07bc*/ 	.word	0x0000ba30


	//   ....[25]....
        /*07c0*/ 	.word	0x0000bab0


	//   ....[26]....
        /*07c4*/ 	.word	0x0000bac0


	//   ....[27]....
        /*07c8*/ 	.word	0x0000c4c0


	//   ....[28]....
        /*07cc*/ 	.word	0x0000c4d0


	//   ....[29]....
        /*07d0*/ 	.word	0x0000c4e0


	//   ....[30]....
        /*07d4*/ 	.word	0x0000c4f0


	//   ....[31]....
        /*07d8*/ 	.word	0x0000c500


	//   ....[32]....
        /*07dc*/ 	.word	0x0000c510


	//   ....[33]....
        /*07e0*/ 	.word	0x0000c520


	//   ....[34]....
        /*07e4*/ 	.word	0x0000c530


	//   ....[35]....
        /*07e8*/ 	.word	0x0000c540


	//   ....[36]....
        /*07ec*/ 	.word	0x0000c560


	//   ....[37]....
        /*07f0*/ 	.word	0x0000c580


	//   ....[38]....
        /*07f4*/ 	.word	0x0000c590


	//   ....[39]....
        /*07f8*/ 	.word	0x0000c5c0


	//   ....[40]....
        /*07fc*/ 	.word	0x0000c5d0


	//   ....[41]....
        /*0800*/ 	.word	0x0000c5e0


	//   ....[42]....
        /*0804*/ 	.word	0x0000c5f0


	//   ....[43]....
        /*0808*/ 	.word	0x0000c600


	//   ....[44]....
        /*080c*/ 	.word	0x0000c630


	//   ....[45]....
        /*0810*/ 	.word	0x0000c650


	//   ....[46]....
        /*0814*/ 	.word	0x0000c680


	//   ....[47]....
        /*0818*/ 	.word	0x0000c6a0


	//   ....[48]....
        /*081c*/ 	.word	0x0000c6c0


	//   ....[49]....
        /*0820*/ 	.word	0x0000c6d0


	//   ....[50]....
        /*0824*/ 	.word	0x0000c6e0


	//   ....[51]....
        /*0828*/ 	.word	0x0000c700


	//   ....[52]....
        /*082c*/ 	.word	0x0000c730


	//   ....[53]....
        /*0830*/ 	.word	0x0000c750


	//   ....[54]....
        /*0834*/ 	.word	0x0000c780


	//   ....[55]....
        /*0838*/ 	.word	0x0000c7b0


	//   ....[56]....
        /*083c*/ 	.word	0x0000c7e0


	//   ....[57]....
        /*0840*/ 	.word	0x0000c810


	//   ....[58]....
        /*0844*/ 	.word	0x0000c840


	//   ....[59]....
        /*0848*/ 	.word	0x0000ced0


	//   ....[60]....
        /*084c*/ 	.word	0x0000cee0


	//   ....[61]....
        /*0850*/ 	.word	0x0000cef0


	//   ....[62]....
        /*0854*/ 	.word	0x0000cf30


	//   ....[63]....
        /*0858*/ 	.word	0x0000d550


	//   ....[64]....
        /*085c*/ 	.word	0x0000d590


	//   ....[65]....
        /*0860*/ 	.word	0x0000d5b0


	//   ....[66]....
        /*0864*/ 	.word	0x0000d5f0


	//   ....[67]....
        /*0868*/ 	.word	0x0000d610


	//   ....[68]....
        /*086c*/ 	.word	0x0000d620


	//   ....[69]....
        /*0870*/ 	.word	0x0000d640


	//   ....[70]....
        /*0874*/ 	.word	0x0000d660


	//   ....[71]....
        /*0878*/ 	.word	0x0000dae0


	//   ....[72]....
        /*087c*/ 	.word	0x0000daf0


	//   ....[73]....
        /*0880*/ 	.word	0x0000dd20


	//   ....[74]....
        /*0884*/ 	.word	0x0000dd30


	//   ....[75]....
        /*0888*/ 	.word	0x0000e840


	//   ....[76]....
        /*088c*/ 	.word	0x0000e870


	//   ....[77]....
        /*0890*/ 	.word	0x0000e8b0


	//   ....[78]....
        /*0894*/ 	.word	0x0000e8e0


	//   ....[79]....
        /*0898*/ 	.word	0x0000e8f0


	//   ....[80]....
        /*089c*/ 	.word	0x0000e900


	//   ....[81]....
        /*08a0*/ 	.word	0x0000e910


	//   ....[82]....
        /*08a4*/ 	.word	0x0000e930


	//   ....[83]....
        /*08a8*/ 	.word	0x0000ea80


	//   ....[84]....
        /*08ac*/ 	.word	0x0000eca0


	//   ....[85]....
        /*08b0*/ 	.word	0x0000ecd0


	//   ....[86]....
        /*08b4*/ 	.word	0x0000ed00


	//   ....[87]....
        /*08b8*/ 	.word	0x0000ed30


	//   ....[88]....
        /*08bc*/ 	.word	0x0000ed60


	//   ....[89]....
        /*08c0*/ 	.word	0x0000edb0


	//   ....[90]....
        /*08c4*/ 	.word	0x0000ef20


	//   ....[91]....
        /*08c8*/ 	.word	0x0000ef50


	//   ....[92]....
        /*08cc*/ 	.word	0x0000ef80


	//   ....[93]....
        /*08d0*/ 	.word	0x0000efb0


	//   ....[94]....
        /*08d4*/ 	.word	0x0000efe0


	//   ....[95]....
        /*08d8*/ 	.word	0x0000f010


	//   ....[96]....
        /*08dc*/ 	.word	0x0000f0a0


	//   ....[97]....
        /*08e0*/ 	.word	0x0000f100


	//   ....[98]....
        /*08e4*/ 	.word	0x0000f110


	//   ....[99]....
        /*08e8*/ 	.word	0x0000f160


	//   ....[100]....
        /*08ec*/ 	.word	0x00011700


	//   ....[101]....
        /*08f0*/ 	.word	0x00011710


	//   ....[102]....
        /*08f4*/ 	.word	0x00011780


	//   ....[103]....
        /*08f8*/ 	.word	0x000117a0


	//   ....[104]....
        /*08fc*/ 	.word	0x000117e0


	//   ....[105]....
        /*0900*/ 	.word	0x00011800


	//   ....[106]....
        /*0904*/ 	.word	0x00011810


	//   ....[107]....
        /*0908*/ 	.word	0x00011820


	//   ....[108]....
        /*090c*/ 	.word	0x000118b0


	//   ....[109]....
        /*0910*/ 	.word	0x000118d0


	//   ....[110]....
        /*0914*/ 	.word	0x00011d30


	//   ....[111]....
        /*0918*/ 	.word	0x00011d40


	//   ....[112]....
        /*091c*/ 	.word	0x00011d60


	//   ....[113]....
        /*0920*/ 	.word	0x00011df0


	//   ....[114]....
        /*0924*/ 	.word	0x00011e00


	//   ....[115]....
        /*0928*/ 	.word	0x00011e70


	//   ....[116]....
        /*092c*/ 	.word	0x00011e80


	//   ....[117]....
        /*0930*/ 	.word	0x00011e90


	//   ....[118]....
        /*0934*/ 	.word	0x00011ea0


	//   ....[119]....
        /*0938*/ 	.word	0x00011f60


	//   ....[120]....
        /*093c*/ 	.word	0x000127d0


	//   ....[121]....
        /*0940*/ 	.word	0x00012800


	//   ....[122]....
        /*0944*/ 	.word	0x000128a0


	//   ....[123]....
        /*0948*/ 	.word	0x000128c0


	//   ....[124]....
        /*094c*/ 	.word	0x00012940


	//   ....[125]....
        /*0950*/ 	.word	0x00012960


	//   ....[126]....
        /*0954*/ 	.word	0x00012970


	//   ....[127]....
        /*0958*/ 	.word	0x00012980


	//   ....[128]....
        /*095c*/ 	.word	0x00012a80


	//   ....[129]....
        /*0960*/ 	.word	0x00012a90


	//   ....[130]....
        /*0964*/ 	.word	0x00012aa0


	//   ....[131]....
        /*0968*/ 	.word	0x00012ab0


	//   ....[132]....
        /*096c*/ 	.word	0x000134f0


	//   ....[133]....
        /*0970*/ 	.word	0x00013500


	//   ....[134]....
        /*0974*/ 	.word	0x00013570


	//   ....[135]....
        /*0978*/ 	.word	0x00013580


	//   ....[136]....
        /*097c*/ 	.word	0x000135c0


	//   ....[137]....
        /*0980*/ 	.word	0x000135d0


	//   ....[138]....
        /*0984*/ 	.word	0x00013610


	//   ....[139]....
        /*0988*/ 	.word	0x00013620


	//   ....[140]....
        /*098c*/ 	.word	0x00013660


	//   ....[141]....
        /*0990*/ 	.word	0x00013670


	//   ....[142]....
        /*0994*/ 	.word	0x00013a80


	//   ....[143]....
        /*0998*/ 	.word	0x00013a90


	//   ....[144]....
        /*099c*/ 	.word	0x00013aa0


	//   ....[145]....
        /*09a0*/ 	.word	0x00013ae0


	//   ....[146]....
        /*09a4*/ 	.word	0x00013af0


	//   ....[147]....
        /*09a8*/ 	.word	0x00013b30


	//   ....[148]....
        /*09ac*/ 	.word	0x00013b40


	//   ....[149]....
        /*09b0*/ 	.word	0x00013b50


	//   ....[150]....
        /*09b4*/ 	.word	0x00013b90


	//   ....[151]....
        /*09b8*/ 	.word	0x00013bd0


	//   ....[152]....
        /*09bc*/ 	.word	0x00014d30


	//   ....[153]....
        /*09c0*/ 	.word	0x00014d50


	//   ....[154]....
        /*09c4*/ 	.word	0x00014d80


	//   ....[155]....
        /*09c8*/ 	.word	0x00014db0


	//   ....[156]....
        /*09cc*/ 	.word	0x00014df0


	//   ....[157]....
        /*09d0*/ 	.word	0x00014e00


	//   ....[158]....
        /*09d4*/ 	.word	0x00014e30


	//   ....[159]....
        /*09d8*/ 	.word	0x00014e60


	//   ....[160]....
        /*09dc*/ 	.word	0x00014fd0


	//   ....[161]....
        /*09e0*/ 	.word	0x00015000


	//   ....[162]....
        /*09e4*/ 	.word	0x00015030


	//   ....[163]....
        /*09e8*/ 	.word	0x00015070


	//   ....[164]....
        /*09ec*/ 	.word	0x000150a0


	//   ....[165]....
        /*09f0*/ 	.word	0x000150d0


	//   ....[166]....
        /*09f4*/ 	.word	0x00015170


	//   ....[167]....
        /*09f8*/ 	.word	0x000151c0


	//   ....[168]....
        /*09fc*/ 	.word	0x000151d0


	//   ....[169]....
        /*0a00*/ 	.word	0x00015210


	//   ....[170]....
        /*0a04*/ 	.word	0x00015d10


	//   ....[171]....
        /*0a08*/ 	.word	0x00016350


	//   ....[172]....
        /*0a0c*/ 	.word	0x00016440


	//   ....[173]....
        /*0a10*/ 	.word	0x000164d0


	//   ....[174]....
        /*0a14*/ 	.word	0x000165a0


	//   ....[175]....
        /*0a18*/ 	.word	0x00016650


	//   ....[176]....
        /*0a1c*/ 	.word	0x00016700


	//   ....[177]....
        /*0a20*/ 	.word	0x000167a0


	//   ....[178]....
        /*0a24*/ 	.word	0x00016840


	//   ....[179]....
        /*0a28*/ 	.word	0x000168f0


	//   ....[180]....
        /*0a2c*/ 	.word	0x00016970


	//   ....[181]....
        /*0a30*/ 	.word	0x00016a40


	//   ....[182]....
        /*0a34*/ 	.word	0x00016b70


	//   ....[183]....
        /*0a38*/ 	.word	0x00016c20


	//   ....[184]....
        /*0a3c*/ 	.word	0x00016c90


	//   ....[185]....
        /*0a40*/ 	.word	0x00016d90


	//   ....[186]....
        /*0a44*/ 	.word	0x00016df0


	//   ....[187]....
        /*0a48*/ 	.word	0x00016ed0


	//   ....[188]....
        /*0a4c*/ 	.word	0x00016f30


	//   ....[189]....
        /*0a50*/ 	.word	0x00016fd0


	//   ....[190]....
        /*0a54*/ 	.word	0x00017070


	//   ....[191]....
        /*0a58*/ 	.word	0x00017140


	//   ....[192]....
        /*0a5c*/ 	.word	0x000171f0


	//   ....[193]....
        /*0a60*/ 	.word	0x00017260


	//   ....[194]....
        /*0a64*/ 	.word	0x000172c0


	//   ....[195]....
        /*0a68*/ 	.word	0x000173b0


	//   ....[196]....
        /*0a6c*/ 	.word	0x00017410


	//   ....[197]....
        /*0a70*/ 	.word	0x00017510


	//   ....[198]....
        /*0a74*/ 	.word	0x00017570


	//   ....[199]....
        /*0a78*/ 	.word	0x00017610


	//   ....[200]....
        /*0a7c*/ 	.word	0x000176d0


	//   ....[201]....
        /*0a80*/ 	.word	0x00017760


	//   ....[202]....
        /*0a84*/ 	.word	0x00017820


	//   ....[203]....
        /*0a88*/ 	.word	0x000178e0


	//   ....[204]....
        /*0a8c*/ 	.word	0x00017a20


	//   ....[205]....
        /*0a90*/ 	.word	0x00017ad0


	//   ....[206]....
        /*0a94*/ 	.word	0x00017b80


	//   ....[207]....
        /*0a98*/ 	.word	0x00017c20


	//   ....[208]....
        /*0a9c*/ 	.word	0x00017cd0


	//   ....[209]....
        /*0aa0*/ 	.word	0x00017d70


	//   ....[210]....
        /*0aa4*/ 	.word	0x00017e20


	//   ....[211]....
        /*0aa8*/ 	.word	0x00017ec0


	//   ....[212]....
        /*0aac*/ 	.word	0x00017f30


	//   ....[213]....
        /*0ab0*/ 	.word	0x00017ff0


	//   ....[214]....
        /*0ab4*/ 	.word	0x000180e0


	//   ....[215]....
        /*0ab8*/ 	.word	0x00018170


	//   ....[216]....
        /*0abc*/ 	.word	0x000181d0


	//   ....[217]....
        /*0ac0*/ 	.word	0x00018280


	//   ....[218]....
        /*0ac4*/ 	.word	0x000182e0


	//   ....[219]....
        /*0ac8*/ 	.word	0x00018390


	//   ....[220]....
        /*0acc*/ 	.word	0x000183f0


	//   ....[221]....
        /*0ad0*/ 	.word	0x000184a0


	//   ....[222]....
        /*0ad4*/ 	.word	0x00018500


	//   ....[223]....
        /*0ad8*/ 	.word	0x000185b0


	//   ....[224]....
        /*0adc*/ 	.word	0x00018810


	//----- nvinfo : EIATTR_REG_RECONFIG
	.align		4
.L_1600:
        /*0ae0*/ 	.byte	0x01, 0x54
	.zero		2


	//----- nvinfo : EIATTR_SYSCALL_OFFSETS
	.align		4
        /*0ae4*/ 	.byte	0x04, 0x46
        /*0ae6*/ 	.short	(.L_1602 - .L_1601)


	//   ....[0]....
.L_1601:
        /*0ae8*/ 	.word	0x00001a90


	//   ....[1]....
        /*0aec*/ 	.word	0x00010920


	//   ....[2]....
        /*0af0*/ 	.word	0x00010ab0


	//   ....[3]....
        /*0af4*/ 	.word	0x00010c00


	//   ....[4]....
        /*0af8*/ 	.word	0x00010d40


	//   ....[5]....
        /*0afc*/ 	.word	0x00012330


	//----- nvinfo : EIATTR_MBARRIER_INSTR_OFFSETS
	.align		4
.L_1602:
        /*0b00*/ 	.byte	0x04, 0x39
        /*0b02*/ 	.short	(.L_1604 - .L_1603)


	//   ....[0]....
.L_1603:
        /*0b04*/ 	.word	0x00000180
        /*0b08*/ 	.word	0x000000ff
        /*0b0c*/ 	.word	0x00013200
        /*0b10*/ 	.short	0x0100
        /*0b12*/ 	.byte	0x08
	.zero		1


	//   ....[1]....
        /*0b14*/ 	.word	0x00000190
        /*0b18*/ 	.word	0x000000ff
        /*0b1c*/ 	.word	0x00013220
        /*0b20*/ 	.short	0x0100
        /*0b22*/ 	.byte	0x08
	.zero		1


	//   ....[2]....
        /*0b24*/ 	.word	0x00000280
        /*0b28*/ 	.word	0x000000ff
        /*0b2c*/ 	.word	0x00013230
        /*0b30*/ 	.short	0x0100
        /*0b32*/ 	.byte	0x08
	.zero		1


	//   ....[3]....
        /*0b34*/ 	.word	0x00000290
        /*0b38*/ 	.word	0x000000ff
        /*0b3c*/ 	.word	0x00013240
        /*0b40*/ 	.short	0x0100
        /*0b42*/ 	.byte	0x08
	.zero		1


	//   ....[4]....
        /*0b44*/ 	.word	0x000002a0
        /*0b48*/ 	.word	0x000000ff
        /*0b4c*/ 	.word	0x00013238
        /*0b50*/ 	.short	0x0100
        /*0b52*/ 	.byte	0x08
	.zero		1


	//   ....[5]....
        /*0b54*/ 	.word	0x000002b0
        /*0b58*/ 	.word	0x000000ff
        /*0b5c*/ 	.word	0x00013248
        /*0b60*/ 	.short	0x0100
        /*0b62*/ 	.byte	0x08
	.zero		1


	//   ....[6]....
        /*0b64*/ 	.word	0x000003e0
        /*0b68*/ 	.word	0x000000ff
        /*0b6c*/ 	.word	0x00013250
        /*0b70*/ 	.short	0x0100
        /*0b72*/ 	.byte	0x08
	.zero		1


	//   ....[7]....
        /*0b74*/ 	.word	0x000003f0
        /*0b78*/ 	.word	0x000000ff
        /*0b7c*/ 	.word	0x00013260
        /*0b80*/ 	.short	0x0100
        /*0b82*/ 	.byte	0x08
	.zero		1


	//   ....[8]....
        /*0b84*/ 	.word	0x00000400
        /*0b88*/ 	.word	0x000000ff
        /*0b8c*/ 	.word	0x00013258
        /*0b90*/ 	.short	0x0100
        /*0b92*/ 	.byte	0x08
	.zero		1


	//   ....[9]....
        /*0b94*/ 	.word	0x00000410
        /*0b98*/ 	.word	0x000000ff
        /*0b9c*/ 	.word	0x00013268
        /*0ba0*/ 	.short	0x0100
        /*0ba2*/ 	.byte	0x08
	.zero		1


	//   ....[10]....
        /*0ba4*/ 	.word	0x00000500
        /*0ba8*/ 	.word	0x000000ff
        /*0bac*/ 	.word	0x00013270
        /*0bb0*/ 	.short	0x0100
        /*0bb2*/ 	.byte	0x06
	.zero		1


	//   ....[11]....
        /*0bb4*/ 	.word	0x00000510
        /*0bb8*/ 	.word	0x000000ff
        /*0bbc*/ 	.word	0x00013280
        /*0bc0*/ 	.short	0x0100
        /*0bc2*/ 	.byte	0x06
	.zero		1


	//   ....[12]....
        /*0bc4*/ 	.word	0x00000520
        /*0bc8*/ 	.word	0x000000ff
        /*0bcc*/ 	.word	0x00013278
        /*0bd0*/ 	.short	0x0100
        /*0bd2*/ 	.byte	0x06
	.zero		1


	//   ....[13]....
        /*0bd4*/ 	.word	0x00000530
        /*0bd8*/ 	.word	0x000000ff
        /*0bdc*/ 	.word	0x00013288
        /*0be0*/ 	.short	0x0100
        /*0be2*/ 	.byte	0x06
	.zero		1


	//   ....[14]....
        /*0be4*/ 	.word	0x00000660
        /*0be8*/ 	.word	0x000000ff
        /*0bec*/ 	.word	0x00013290
        /*0bf0*/ 	.short	0x0100
        /*0bf2*/ 	.byte	0x08
	.zero		1


	//   ....[15]....
        /*0bf4*/ 	.word	0x00000670
        /*0bf8*/ 	.word	0x000000ff
        /*0bfc*/ 	.word	0x000132a0
        /*0c00*/ 	.short	0x0100
        /*0c02*/ 	.byte	0x08
	.zero		1


	//   ....[16]....
        /*0c04*/ 	.word	0x00000680
        /*0c08*/ 	.word	0x000000ff
        /*0c0c*/ 	.word	0x00013298
        /*0c10*/ 	.short	0x0100
        /*0c12*/ 	.byte	0x08
	.zero		1


	//   ....[17]....
        /*0c14*/ 	.word	0x00000690
        /*0c18*/ 	.word	0x000000ff
        /*0c1c*/ 	.word	0x000132a8
        /*0c20*/ 	.short	0x0100
        /*0c22*/ 	.byte	0x08
	.zero		1


	//   ....[18]....
        /*0c24*/ 	.word	0x000007e0
        /*0c28*/ 	.word	0x000000ff
        /*0c2c*/ 	.word	0x000132b0
        /*0c30*/ 	.short	0x0100
        /*0c32*/ 	.byte	0x08
	.zero		1


	//   ....[19]....
        /*0c34*/ 	.word	0x000007f0
        /*0c38*/ 	.word	0x000000ff
        /*0c3c*/ 	.word	0x000132c0
        /*0c40*/ 	.short	0x0100
        /*0c42*/ 	.byte	0x08
	.zero		1


	//   ....[20]....
        /*0c44*/ 	.word	0x00000800
        /*0c48*/ 	.word	0x000000ff
        /*0c4c*/ 	.word	0x000132b8
        /*0c50*/ 	.short	0x0100
        /*0c52*/ 	.byte	0x08
	.zero		1


	//   ....[21]....
        /*0c54*/ 	.word	0x00000810
        /*0c58*/ 	.word	0x000000ff
        /*0c5c*/ 	.word	0x000132c8
        /*0c60*/ 	.short	0x0100
        /*0c62*/ 	.byte	0x08
	.zero		1


	//   ....[22]....
        /*0c64*/ 	.word	0x00001ce0
        /*0c68*/ 	.word	0x000000ff
        /*0c6c*/ 	.word	0x00013200
        /*0c70*/ 	.short	0x010a
        /*0c72*/ 	.byte	0x2d
	.zero		1


	//   ....[23]....
        /*0c74*/ 	.word	0x00001da0
        /*0c78*/ 	.word	0x00000002
        /*0c7c*/ 	.word	0x00013230
        /*0c80*/ 	.short	0x010a
        /*0c82*/ 	.byte	0x3f
	.zero		1


	//   ....[24]....
        /*0c84*/ 	.word	0x00001de0
        /*0c88*/ 	.word	0x00000002
        /*0c8c*/ 	.word	0x00013230
        /*0c90*/ 	.short	0x010a
        /*0c92*/ 	.byte	0x3f
	.zero		1


	//   ....[25]....
        /*0c94*/ 	.word	0x00002df0
        /*0c98*/ 	.word	0x000000ff
        /*0c9c*/ 	.word	0x00000000
        /*0ca0*/ 	.short	0x0101
        /*0ca2*/ 	.byte	0x06
	.zero		1


	//   ....[26]....
        /*0ca4*/ 	.word	0x00005350
        /*0ca8*/ 	.word	0x000000ff
        /*0cac*/ 	.word	0x00013230
        /*0cb0*/ 	.short	0x010a
        /*0cb2*/ 	.byte	0x15
	.zero		1


	//   ....[27]....
        /*0cb4*/ 	.word	0x00005390
        /*0cb8*/ 	.word	0x000000ff
        /*0cbc*/ 	.word	0x00013230
        /*0cc0*/ 	.short	0x010a
        /*0cc2*/ 	.byte	0x15
	.zero		1


	//   ....[28]....
        /*0cc4*/ 	.word	0x000057e0
        /*0cc8*/ 	.word	0x000000ff
        /*0ccc*/ 	.word	0x00013250
        /*0cd0*/ 	.short	0x010a
        /*0cd2*/ 	.byte	0x0b
	.zero		1


	//   ....[29]....
        /*0cd4*/ 	.word	0x00005820
        /*0cd8*/ 	.word	0x000000ff
        /*0cdc*/ 	.word	0x00013250
        /*0ce0*/ 	.short	0x010a
        /*0ce2*/ 	.byte	0x0b
	.zero		1


	//   ....[30]....
        /*0ce4*/ 	.word	0x00006340
        /*0ce8*/ 	.word	0x000000ff
        /*0cec*/ 	.word	0x00000000
        /*0cf0*/ 	.short	0x0101
        /*0cf2*/ 	.byte	0x15
	.zero		1


	//   ....[31]....
        /*0cf4*/ 	.word	0x00008630
        /*0cf8*/ 	.word	0x000000ff
        /*0cfc*/ 	.word	0x00000000
        /*0d00*/ 	.short	0x0101
        /*0d02*/ 	.byte	0x06
	.zero		1


	//   ....[32]....
        /*0d04*/ 	.word	0x00008b80
        /*0d08*/ 	.word	0x000000ff
        /*0d0c*/ 	.word	0x00013230
        /*0d10*/ 	.short	0x010a
        /*0d12*/ 	.byte	0x06
	.zero		1


	//   ....[33]....
        /*0d14*/ 	.word	0x00008bc0
        /*0d18*/ 	.word	0x000000ff
        /*0d1c*/ 	.word	0x00013230
        /*0d20*/ 	.short	0x010a
        /*0d22*/ 	.byte	0x06
	.zero		1


	//   ....[34]....
        /*0d24*/ 	.word	0x00009010
        /*0d28*/ 	.word	0x000000ff
        /*0d2c*/ 	.word	0x00013250
        /*0d30*/ 	.short	0x010a
        /*0d32*/ 	.byte	0x0b
	.zero		1


	//   ....[35]....
        /*0d34*/ 	.word	0x00009050
        /*0d38*/ 	.word	0x000000ff
        /*0d3c*/ 	.word	0x00013250
        /*0d40*/ 	.short	0x010a
        /*0d42*/ 	.byte	0x0b
	.zero		1


	//   ....[36]....
        /*0d44*/ 	.word	0x00009960
        /*0d48*/ 	.word	0x000000ff
        /*0d4c*/ 	.word	0x00000000
        /*0d50*/ 	.short	0x0101
        /*0d52*/ 	.byte	0x06
	.zero		1


	//   ....[37]....
        /*0d54*/ 	.word	0x0000b2f0
        /*0d58*/ 	.word	0x000000ff
        /*0d5c*/ 	.word	0x00000000
        /*0d60*/ 	.short	0x0101
        /*0d62*/ 	.byte	0x06
	.zero		1


	//   ....[38]....
        /*0d64*/ 	.word	0x0000b780
        /*0d68*/ 	.word	0x000000ff
        /*0d6c*/ 	.word	0x00013250
        /*0d70*/ 	.short	0x010a
        /*0d72*/ 	.byte	0x05
	.zero		1


	//   ....[39]....
        /*0d74*/ 	.word	0x0000b7c0
        /*0d78*/ 	.word	0x000000ff
        /*0d7c*/ 	.word	0x00013250
        /*0d80*/ 	.short	0x010a
        /*0d82*/ 	.byte	0x05
	.zero		1


	//   ....[40]....
        /*0d84*/ 	.word	0x0000bda0
        /*0d88*/ 	.word	0x000000ff
        /*0d8c*/ 	.word	0x00000000
        /*0d90*/ 	.short	0x0101
        /*0d92*/ 	.byte	0x04
	.zero		1


	//   ....[41]....
        /*0d94*/ 	.word	0x0000d420
        /*0d98*/ 	.word	0x00000000
        /*0d9c*/ 	.word	0x00000000
        /*0da0*/ 	.short	0x0101
        /*0da2*/ 	.byte	0x3f
	.zero		1


	//   ....[42]....
        /*0da4*/ 	.word	0x0000dad0
        /*0da8*/ 	.word	0x00000006
        /*0dac*/ 	.word	0x00000000
        /*0db0*/ 	.short	0x0101
        /*0db2*/ 	.byte	0x3f
	.zero		1


	//   ....[43]....
        /*0db4*/ 	.word	0x00011350
        /*0db8*/ 	.word	0x00000006
        /*0dbc*/ 	.word	0x00013280
        /*0dc0*/ 	.short	0x010a
        /*0dc2*/ 	.byte	0x3f
	.zero		1


	//   ....[44]....
        /*0dc4*/ 	.word	0x000119f0
        /*0dc8*/ 	.word	0x00000006
        /*0dcc*/ 	.word	0x00013270
        /*0dd0*/ 	.short	0x0107
        /*0dd2*/ 	.byte	0x3f
	.zero		1


	//   ....[45]....
        /*0dd4*/ 	.word	0x00011ab0
        /*0dd8*/ 	.word	0x00000006
        /*0ddc*/ 	.word	0x00013270
        /*0de0*/ 	.short	0x0101
        /*0de2*/ 	.byte	0x3f
	.zero		1


	//   ....[46]....
        /*0de4*/ 	.word	0x00011b00
        /*0de8*/ 	.word	0x00000006
        /*0dec*/ 	.word	0x00013240
        /*0df0*/ 	.short	0x010a
        /*0df2*/ 	.byte	0x3f
	.zero		1


	//   ....[47]....
        /*0df4*/ 	.word	0x00012070
        /*0df8*/ 	.word	0x00000006
        /*0dfc*/ 	.word	0x00013230
        /*0e00*/ 	.short	0x0107
        /*0e02*/ 	.byte	0x3f
	.zero		1


	//   ....[48]....
        /*0e04*/ 	.word	0x00012140
        /*0e08*/ 	.word	0x00000006
        /*0e0c*/ 	.word	0x00013230
        /*0e10*/ 	.short	0x0101
        /*0e12*/ 	.byte	0x3f
	.zero		1


	//   ....[49]....
        /*0e14*/ 	.word	0x00012b90
        /*0e18*/ 	.word	0x00000010
        /*0e1c*/ 	.word	0x00013200
        /*0e20*/ 	.short	0x0107
        /*0e22*/ 	.byte	0x3f
	.zero		1


	//   ....[50]....
        /*0e24*/ 	.word	0x00012c80
        /*0e28*/ 	.word	0x00000010
        /*0e2c*/ 	.word	0x00013200
        /*0e30*/ 	.short	0x0101
        /*0e32*/ 	.byte	0x3f
	.zero		1


	//   ....[51]....
        /*0e34*/ 	.word	0x00012ca0
        /*0e38*/ 	.word	0x00000010
        /*0e3c*/ 	.word	0x00013220
        /*0e40*/ 	.short	0x010a
        /*0e42*/ 	.byte	0x3f
	.zero		1


	//   ....[52]....
        /*0e44*/ 	.word	0x00013220
        /*0e48*/ 	.word	0x00000000
        /*0e4c*/ 	.word	0x00013280
        /*0e50*/ 	.short	0x010a
        /*0e52*/ 	.byte	0x3f
	.zero		1


	//   ....[53]....
        /*0e54*/ 	.word	0x00013720
        /*0e58*/ 	.word	0x00000000
        /*0e5c*/ 	.word	0x00013270
        /*0e60*/ 	.short	0x0107
        /*0e62*/ 	.byte	0x3f
	.zero		1


	//   ....[54]....
        /*0e64*/ 	.word	0x000137e0
        /*0e68*/ 	.word	0x00000000
        /*0e6c*/ 	.word	0x00013270
        /*0e70*/ 	.short	0x0101
        /*0e72*/ 	.byte	0x3f
	.zero		1


	//   ....[55]....
        /*0e74*/ 	.word	0x00013810
        /*0e78*/ 	.word	0x00000000
        /*0e7c*/ 	.word	0x00013240
        /*0e80*/ 	.short	0x010a
        /*0e82*/ 	.byte	0x3f
	.zero		1


	//   ....[56]....
        /*0e84*/ 	.word	0x00013c50
        /*0e88*/ 	.word	0x00000000
        /*0e8c*/ 	.word	0x00013230
        /*0e90*/ 	.short	0x0107
        /*0e92*/ 	.byte	0x3f
	.zero		1


	//   ....[57]....
        /*0e94*/ 	.word	0x00013d10
        /*0e98*/ 	.word	0x00000000
        /*0e9c*/ 	.word	0x00013230
        /*0ea0*/ 	.short	0x0101
        /*0ea2*/ 	.byte	0x3f
	.zero		1


	//   ....[58]....
        /*0ea4*/ 	.word	0x00013da0
        /*0ea8*/ 	.word	0x00000002
        /*0eac*/ 	.word	0x00013270
        /*0eb0*/ 	.short	0x010a
        /*0eb2*/ 	.byte	0x3f
	.zero		1


	//   ....[59]....
        /*0eb4*/ 	.word	0x00013e30
        /*0eb8*/ 	.word	0x00000002
        /*0ebc*/ 	.word	0x00013260
        /*0ec0*/ 	.short	0x010a
        /*0ec2*/ 	.byte	0x3f
	.zero		1


	//   ....[60]....
        /*0ec4*/ 	.word	0x00014260
        /*0ec8*/ 	.word	0x00000002
        /*0ecc*/ 	.word	0x00013250
        /*0ed0*/ 	.short	0x0101
        /*0ed2*/ 	.byte	0x3f
	.zero		1


	//   ....[61]....
        /*0ed4*/ 	.word	0x000142f0
        /*0ed8*/ 	.word	0x00000002
        /*0edc*/ 	.word	0x00000000
        /*0ee0*/ 	.short	0x0101
        /*0ee2*/ 	.byte	0x3f
	.zero		1


	//   ....[62]....
        /*0ee4*/ 	.word	0x000144e0
        /*0ee8*/ 	.word	0x00000000
        /*0eec*/ 	.word	0x00013270
        /*0ef0*/ 	.short	0x010a
        /*0ef2*/ 	.byte	0x3f
	.zero		1


	//   ....[63]....
        /*0ef4*/ 	.word	0x00014570
        /*0ef8*/ 	.word	0x00000000
        /*0efc*/ 	.word	0x00013260
        /*0f00*/ 	.short	0x010a
        /*0f02*/ 	.byte	0x3f
	.zero		1


	//   ....[64]....
        /*0f04*/ 	.word	0x000149c0
        /*0f08*/ 	.word	0x00000000
        /*0f0c*/ 	.word	0x00013250
        /*0f10*/ 	.short	0x0101
        /*0f12*/ 	.byte	0x3f
	.zero		1


	//   ....[65]....
        /*0f14*/ 	.word	0x00014a40
        /*0f18*/ 	.word	0x00000000
        /*0f1c*/ 	.word	0x00000000
        /*0f20*/ 	.short	0x0101
        /*0f22*/ 	.byte	0x3f
	.zero		1


	//   ....[66]....
        /*0f24*/ 	.word	0x00015c90
        /*0f28*/ 	.word	0x00000005
        /*0f2c*/ 	.word	0x00013220
        /*0f30*/ 	.short	0x010a
        /*0f32*/ 	.byte	0x3f
	.zero		1


	//   ....[67]....
        /*0f34*/ 	.word	0x00015e30
        /*0f38*/ 	.word	0x00000004
        /*0f3c*/ 	.word	0x00013240
        /*0f40*/ 	.short	0x010a
        /*0f42*/ 	.byte	0x3f
	.zero		1


	//   ....[68]....
        /*0f44*/ 	.word	0x00015ee0
        /*0f48*/ 	.word	0x00000005
        /*0f4c*/ 	.word	0x00013240
        /*0f50*/ 	.short	0x010a
        /*0f52*/ 	.byte	0x3f
	.zero		1


	//   ....[69]....
        /*0f54*/ 	.word	0x00015f20
        /*0f58*/ 	.word	0x00000004
        /*0f5c*/ 	.word	0x00013260
        /*0f60*/ 	.short	0x010a
        /*0f62*/ 	.byte	0x3f
	.zero		1


	//   ....[70]....
        /*0f64*/ 	.word	0x00015f60
        /*0f68*/ 	.word	0x00000005
        /*0f6c*/ 	.word	0x00013260
        /*0f70*/ 	.short	0x010a
        /*0f72*/ 	.byte	0x3f
	.zero		1


	//   ....[71]....
        /*0f74*/ 	.word	0x00015fa0
        /*0f78*/ 	.word	0x00000004
        /*0f7c*/ 	.word	0x00013280
        /*0f80*/ 	.short	0x010a
        /*0f82*/ 	.byte	0x3f
	.zero		1


	//   ....[72]....
        /*0f84*/ 	.word	0x00015fe0
        /*0f88*/ 	.word	0x00000005
        /*0f8c*/ 	.word	0x00013280
        /*0f90*/ 	.short	0x010a
        /*0f92*/ 	.byte	0x3f
	.zero		1


	//   ....[73]....
        /*0f94*/ 	.word	0x00016050
        /*0f98*/ 	.word	0x00000003
        /*0f9c*/ 	.word	0x00013200
        /*0fa0*/ 	.short	0x010a
        /*0fa2*/ 	.byte	0x3f
	.zero		1


	//   ....[74]....
        /*0fa4*/ 	.word	0x000160a0
        /*0fa8*/ 	.word	0x00000002
        /*0fac*/ 	.word	0x00013230
        /*0fb0*/ 	.short	0x010a
        /*0fb2*/ 	.byte	0x3f
	.zero		1


	//   ....[75]....
        /*0fb4*/ 	.word	0x00016100
        /*0fb8*/ 	.word	0x00000008
        /*0fbc*/ 	.word	0x00013230
        /*0fc0*/ 	.short	0x010a
        /*0fc2*/ 	.byte	0x3f
	.zero		1


	//   ....[76]....
        /*0fc4*/ 	.word	0x00016160
        /*0fc8*/ 	.word	0x00000008
        /*0fcc*/ 	.word	0x00013250
        /*0fd0*/ 	.short	0x010a
        /*0fd2*/ 	.byte	0x3f
	.zero		1


	//   ....[77]....
        /*0fd4*/ 	.word	0x000161c0
        /*0fd8*/ 	.word	0x00000008
        /*0fdc*/ 	.word	0x00013230
        /*0fe0*/ 	.short	0x010a
        /*0fe2*/ 	.byte	0x3f
	.zero		1


	//   ....[78]....
        /*0fe4*/ 	.word	0x00016220
        /*0fe8*/ 	.word	0x00000008
        /*0fec*/ 	.word	0x00013250
        /*0ff0*/ 	.short	0x010a
        /*0ff2*/ 	.byte	0x3f
	.zero		1


	//   ....[79]....
        /*0ff4*/ 	.word	0x00016280
        /*0ff8*/ 	.word	0x00000005
        /*0ffc*/ 	.word	0x00013250
        /*1000*/ 	.short	0x010a
        /*1002*/ 	.byte	0x3f
	.zero		1


	//   ....[80]....
        /*1004*/ 	.word	0x00016390
        /*1008*/ 	.word	0x00000006
        /*100c*/ 	.word	0x00013280
        /*1010*/ 	.short	0x010a
        /*1012*/ 	.byte	0x3f
	.zero		1


	//   ....[81]....
        /*1014*/ 	.word	0x00016ac0
        /*1018*/ 	.word	0x00000006
        /*101c*/ 	.word	0x00013240
        /*1020*/ 	.short	0x010a
        /*1022*/ 	.byte	0x3f
	.zero		1


	//   ....[82]....
        /*1024*/ 	.word	0x00017920
        /*1028*/ 	.word	0x00000010
        /*102c*/ 	.word	0x00013220
        /*1030*/ 	.short	0x010a
        /*1032*/ 	.byte	0x3f
	.zero		1


	//   ....[83]....
        /*1034*/ 	.word	0x00017970
        /*1038*/ 	.word	0x00000000
        /*103c*/ 	.word	0x00013280
        /*1040*/ 	.short	0x010a
        /*1042*/ 	.byte	0x3f
	.zero		1


	//   ....[84]....
        /*1044*/ 	.word	0x00018030
        /*1048*/ 	.word	0x00000000
        /*104c*/ 	.word	0x00013240
        /*1050*/ 	.short	0x010a
        /*1052*/ 	.byte	0x3f
	.zero		1


	//   ....[85]....
        /*1054*/ 	.word	0x000185f0
        /*1058*/ 	.word	0x00000002
        /*105c*/ 	.word	0x00013270
        /*1060*/ 	.short	0x010a
        /*1062*/ 	.byte	0x3f
	.zero		1


	//   ....[86]....
        /*1064*/ 	.word	0x00018640
        /*1068*/ 	.word	0x00000002
        /*106c*/ 	.word	0x00013260
        /*1070*/ 	.short	0x010a
        /*1072*/ 	.byte	0x3f
	.zero		1


	//   ....[87]....
        /*1074*/ 	.word	0x00018690
        /*1078*/ 	.word	0x00000000
        /*107c*/ 	.word	0x00013270
        /*1080*/ 	.short	0x010a
        /*1082*/ 	.byte	0x3f
	.zero		1


	//   ....[88]....
        /*1084*/ 	.word	0x000186e0
        /*1088*/ 	.word	0x00000000
        /*108c*/ 	.word	0x00013260
        /*1090*/ 	.short	0x010a
        /*1092*/ 	.byte	0x3f
	.zero		1


	//   ....[89]....
        /*1094*/ 	.word	0x00018730
        /*1098*/ 	.word	0x00000005
        /*109c*/ 	.word	0x00013220
        /*10a0*/ 	.short	0x010a
        /*10a2*/ 	.byte	0x3f
	.zero		1


	//   ....[90]....
        /*10a4*/ 	.word	0x000188d0
        /*10a8*/ 	.word	0x00000004
        /*10ac*/ 	.word	0x00013240
        /*10b0*/ 	.short	0x010a
        /*10b2*/ 	.byte	0x3f
	.zero		1


	//   ....[91]....
        /*10b4*/ 	.word	0x00018920
        /*10b8*/ 	.word	0x00000005
        /*10bc*/ 	.word	0x00013240
        /*10c0*/ 	.short	0x010a
        /*10c2*/ 	.byte	0x3f
	.zero		1


	//   ....[92]....
        /*10c4*/ 	.word	0x00018970
        /*10c8*/ 	.word	0x00000004
        /*10cc*/ 	.word	0x00013260
        /*10d0*/ 	.short	0x010a
        /*10d2*/ 	.byte	0x3f
	.zero		1


	//   ....[93]....
        /*10d4*/ 	.word	0x000189c0
        /*10d8*/ 	.word	0x00000005
        /*10dc*/ 	.word	0x00013260
        /*10e0*/ 	.short	0x010a
        /*10e2*/ 	.byte	0x3f
	.zero		1


	//   ....[94]....
        /*10e4*/ 	.word	0x00018a10
        /*10e8*/ 	.word	0x00000004
        /*10ec*/ 	.word	0x00013280
        /*10f0*/ 	.short	0x010a
        /*10f2*/ 	.byte	0x3f
	.zero		1


	//----- nvinfo : EIATTR_NUM_MBARRIERS
	.align		4
.L_1604:
        /*10f4*/ 	.byte	0x03, 0x38
        /*10f6*/ 	.short	0x0016


	//----- nvinfo : EIATTR_EXIT_INSTR_OFFSETS
	.align		4
        /*10f8*/ 	.byte	0x04, 0x1c
        /*10fa*/ 	.short	(.L_1606 - .L_1605)


	//   ....[0]....
.L_1605:
        /*10fc*/ 	.word	0x00000980


	//   ....[1]....
        /*1100*/ 	.word	0x0000ea30


	//   ....[2]....
        /*1104*/ 	.word	0x00016030


	//----- nvinfo : EIATTR_MAX_THREADS
	.align		4
.L_1606:
        /*1108*/ 	.byte	0x04, 0x05
        /*110a*/ 	.short	(.L_1608 - .L_1607)
.L_1607:
        /*110c*/ 	.word	0x00000200
        /*1110*/ 	.word	0x00000001
        /*1114*/ 	.word	0x00000001


	//----- nvinfo : EIATTR_CRS_STACK_SIZE
	.align		4
.L_1608:
        /*1118*/ 	.byte	0x04, 0x1e
        /*111a*/ 	.short	(.L_1610 - .L_1609)
.L_1609:
        /*111c*/ 	.word	0x00000000


	//----- nvinfo : EIATTR_CBANK_PARAM_SIZE
	.align		4
.L_1610:
        /*1120*/ 	.byte	0x03, 0x19
        /*1122*/ 	.short	0x0af0


	//----- nvinfo : EIATTR_PARAM_CBANK
	.align		4
        /*1124*/ 	.byte	0x04, 0x0a
        /*1126*/ 	.short	(.L_1612 - .L_1611)
	.align		4
.L_1611:
        /*1128*/ 	.word	index@(.nv.constant0._ZN7cutlass13device_kernelIN5flash11enable_sm90INS1_16FlashAttnFwdSm90INS1_25CollectiveMainloopFwdSm90ILi2EN4cute5tupleIJNS5_1CILi1EEES8_S8_EEENS6_IJNS7_ILi192EEENS7_ILi160EEENS7_ILi64EEEEEELi64ENS_12float_e4m3_tEfNS_4arch4Sm90ELb1ELb0ELb1ELb1ELb1ELb0ELb0ELb1ELb1ELb1ELb1ELb0EEENS1_21CollectiveEpilogueFwdINS6_IJSA_SC_SB_EEES9_NS_10bfloat16_tESG_Li384ELb1ELb1ELb1ELb1EEENS1_36VarlenDynamicPersistentTileSchedulerILi192ELi160ELi384ELi128ELb1ELb1ELb1ELb1ELb1ELb1EEEEEEEEEvNT_6ParamsE)
        /*112c*/ 	.short	0x0210
        /*112e*/ 	.short	0x0af0


	//----- nvinfo : EIATTR_SW_WAR
	.align		4
.L_1612:
        /*1130*/ 	.byte	0x04, 0x36
        /*1132*/ 	.short	(.L_1614 - .L_1613)
.L_1613:
        /*1134*/ 	.word	0x00000008
.L_1614:


//--------------------- .nv.info._ZN7cutlass13device_kernelIN5flash11enable_sm90INS1_16FlashAttnFwdSm90INS1_25CollectiveMainloopFwdSm90ILi2EN4cute5tupleIJNS5_1CILi1EEES8_S8_EEENS6_IJNS7_ILi192EEENS7_ILi160EEENS7_ILi64EEEEEELi64ENS_12float_e4m3_tEfNS_4arch4Sm90ELb1ELb0ELb1ELb1ELb1ELb1ELb0ELb1ELb1ELb1ELb1ELb0EEENS1_21CollectiveEpilogueFwdINS6_IJSA_SC_SB_EEES9_NS_10bfloat16_tESG_Li384ELb1ELb1ELb1ELb1EEENS1_36VarlenDynamicPersistentTileSchedulerILi192ELi160ELi384ELi128ELb1ELb1ELb1ELb1ELb1ELb1EEEEEEEEEvNT_6ParamsE --------------------------
	.section	.nv.info._ZN7cutlass13device_kernelIN5flash11enable_sm90INS1_16FlashAttnFwdSm90INS1_25CollectiveMainloopFwdSm90ILi2EN4cute5tupleIJNS5_1CILi1EEES8_S8_EEENS6_IJNS7_ILi192EEENS7_ILi160EEENS7_ILi64EEEEEELi64ENS_12float_e4m3_tEfNS_4arch4Sm90ELb1ELb0ELb1ELb1ELb1ELb1ELb0ELb1ELb1ELb1ELb1ELb0EEENS1_21CollectiveEpilogueFwdINS6_IJSA_SC_SB_EEES9_NS_10bfloat16_tESG_Li384ELb1ELb1ELb1ELb1EEENS1_36VarlenDynamicPersistentTileSchedulerILi192ELi160ELi384ELi128ELb1ELb1ELb1ELb1ELb1ELb1EEEEEEEEEvNT_6ParamsE,"",@"SHT_CUDA_INFO"
	.sectionflags	@""
	.align	4


	//----- nvinfo : EIATTR_CUDA_API_VERSION
	.align		4
        /*0000*/ 	.byte	0x04, 0x37
        /*0002*/ 	.short	(.L_1616 - .L_1615)
.L_1615:
        /*0004*/ 	.word	0x00000082


	//----- nvinfo : EIATTR_KPARAM_INFO
	.align		4
.L_1616:
        /*0008*/ 	.byte	0x04, 0x17
        /*000a*/ 	.short	(.L_1618 - .L_1617)
.L_1617:
        /*000c*/ 	.word	0x00000000
        /*0010*/ 	.short	0x0000
        /*0012*/ 	.short	0x0070
        /*0014*/ 	.byte	0x00, 0xf0, 0x01, 0x2a


	//----- nvinfo : EIATTR_SPARSE_MMA_MASK
	.align		4
.L_1618:
        /*0018*/ 	.byte	0x03, 0x50
        /*001a*/ 	.short	0x0000


	//----- nvinfo : EIATTR_MAXREG_COUNT
	.align		4
        /*001c*/ 	.byte	0x03, 0x1b
        /*001e*/ 	.short	0x0080


	//----- nvinfo : EIATTR_NUM_BARRIERS
	.align		4
        /*0020*/ 	.byte	0x02, 0x4c
        /*0022*/ 	.byte	0x10
	.zero		1


	//----- nvinfo : EIATTR_EXTERNS
	.align		4
        /*0024*/ 	.byte	0x04, 0x0f
        /*0026*/ 	.short	(.L_1620 - .L_1619)


	//   ....[0]....
	.align		4
.L_1619:
        /*0028*/ 	.word	index@(__assertfail)


	//----- nvinfo : EIATTR_ANNOTATIONS
	.align		4
.L_1620:
        /*002c*/ 	.byte	0x04, 0x55
        /*002e*/ 	.short	(.L_1622 - .L_1621)


	//   ....[0]....
.L_1621:
        /* <DEDUP_REMOVED lines=141> */


	//----- nvinfo : EIATTR_MERCURY_ISA_VERSION
	.align		4
.L_1622:
        /*08e8*/ 	.byte	0x03, 0x5f
        /*08ea*/ 	.short	0x0101


	//----- nvinfo : EIATTR_UNUSED_LOAD_BYTE_OFFSET
	.align		4
        /*08ec*/ 	.byte	0x04, 0x44
        /*08ee*/ 	.short	(.L_1624 - .L_1623)


	//   ....[0]....
.L_1623:
        /*08f0*/ 	.word	0x00000a40
        /*08f4*/ 	.word	0x0000fff0


	//   ....[1]....
        /*08f8*/ 	.word	0x00013750
        /*08fc*/ 	.word	0x0000fff0


	//----- nvinfo : EIATTR_INT_WARP_WIDE_INSTR_OFFSETS
	.align		4
.L_1624:
        /*0900*/ 	.byte	0x04, 0x31
        /*0902*/ 	.short	(.L_1626 - .L_1625)


	//   ....[0]....
.L_1625:
        /*0904*/ 	.word	0x00000120


	//   ....[1]....
        /*0908*/ 	.word	0x000001c0


	//   ....[2]....
        /*090c*/ 	.word	0x00000230


	//   ....[3]....
        /*0910*/ 	.word	0x00018e50


	//   ....[4]....
        /*0914*/ 	.word	0x00018ee0


	//   ....[5]....
        /*0918*/ 	.word	0x0001caf0


	//   ....[6]....
        /*091c*/ 	.word	0x0001cb80


	//----- nvinfo : EIATTR_COOP_GROUP_MASK_REGIDS
	.align		4
.L_1626:
        /*0920*/ 	.byte	0x04, 0x29
        /*0922*/ 	.short	(.L_1628 - .L_1627)


	//   ....[0]....
.L_1627:
        /*0924*/ 	.word	0xffffffff


	//   ....[1]....
        /*0928*/ 	.word	0xffffffff


	//   ....[2]....
        /*092c*/ 	.word	0xffffffff


	//   ....[3]....
        /*0930*/ 	.word	0xffffffff


	//   ....[4]....
        /*0934*/ 	.word	0xffffffff


	//   ....[5]....
        /*0938*/ 	.word	0xffffffff


	//   ....[6]....
        /*093c*/ 	.word	0xffffffff


	//   ....[7]....
        /*0940*/ 	.word	0xffffffff


	//   ....[8]....
        /*0944*/ 	.word	0xffffffff


	//   ....[9]....
        /*0948*/ 	.word	0xffffffff


	//   ....[10]....
        /*094c*/ 	.word	0xffffffff


	//   ....[11]....
        /*0950*/ 	.word	0xffffffff


	//   ....[12]....
        /*0954*/ 	.word	0xffffffff


	//   ....[13]....
        /*0958*/ 	.word	0xffffffff


	//   ....[14]....
        /*095c*/ 	.word	0xffffffff


	//   ....[15]....
        /*0960*/ 	.word	0xffffffff


	//   ....[16]....
        /*0964*/ 	.word	0xffffffff


	//   ....[17]....
        /*0968*/ 	.word	0xffffffff


	//   ....[18]....
        /*096c*/ 	.word	0xffffffff


	//   ....[19]....
        /*0970*/ 	.word	0xffffffff


	//   ....[20]....
        /*0974*/ 	.word	0xffffffff


	//   ....[21]....
        /*0978*/ 	.word	0xffffffff


	//   ....[22]....
        /*097c*/ 	.word	0xffffffff


	//   ....[23]....
        /*0980*/ 	.word	0xffffffff


	//   ....[24]....
        /*0984*/ 	.word	0xffffffff


	//   ....[25]....
        /*0988*/ 	.word	0xffffffff


	//   ....[26]....
        /*098c*/ 	.word	0xffffffff


	//   ....[27]....
        /*0990*/ 	.word	0xffffffff


	//   ....[28]....
        /*0994*/ 	.word	0xffffffff


	//   ....[29]....
        /*0998*/ 	.word	0xffffffff


	//   ....[30]....
        /*099c*/ 	.word	0xffffffff


	//   ....[31]....
        /*09a0*/ 	.word	0xffffffff


	//   ....[32]....
        /*09a4*/ 	.word	0xffffffff


	//   ....[33]....
        /*09a8*/ 	.word	0xffffffff


	//   ....[34]....
        /*09ac*/ 	.word	0xffffffff


	//   ....[35]....
        /*09b0*/ 	.word	0xffffffff


	//   ....[36]....
        /*09b4*/ 	.word	0xffffffff


	//   ....[37]....
        /*09b8*/ 	.word	0xffffffff


	//   ....[38]....
        /*09bc*/ 	.word	0xffffffff


	//   ....[39]....
        /*09c0*/ 	.word	0xffffffff


	//   ....[40]....
        /*09c4*/ 	.word	0xffffffff


	//   ....[41]....
        /*09c8*/ 	.word	0xffffffff


	//   ....[42]....
        /*09cc*/ 	.word	0xffffffff


	//   ....[43]....
        /*09d0*/ 	.word	0xffffffff


	//   ....[44]....
        /*09d4*/ 	.word	0xffffffff


	//   ....[45]....
        /*09d8*/ 	.word	0xffffffff


	//   ....[46]....
        /*09dc*/ 	.word	0xffffffff


	//   ....[47]....
        /*09e0*/ 	.word	0xffffffff


	//   ....[48]....
        /*09e4*/ 	.word	0xffffffff


	//   ....[49]....
        /*09e8*/ 	.word	0xffffffff


	//   ....[50]....
        /*09ec*/ 	.word	0xffffffff


	//   ....[51]....
        /*09f0*/ 	.word	0xffffffff


	//   ....[52]....
        /*09f4*/ 	.word	0xffffffff


	//   ....[53]....
        /*09f8*/ 	.word	0xffffffff


	//   ....[54]....
        /*09fc*/ 	.word	0xffffffff


	//   ....[55]....
        /*0a00*/ 	.word	0xffffffff


	//   ....[56]....
        /*0a04*/ 	.word	0xffffffff


	//   ....[57]....
        /*0a08*/ 	.word	0xffffffff


	//   ....[58]....
        /*0a0c*/ 	.word	0xffffffff


	//   ....[59]....
        /*0a10*/ 	.word	0xffffffff


	//   ....[60]....
        /*0a14*/ 	.word	0xffffffff


	//   ....[61]....
        /*0a18*/ 	.word	0xffffffff


	//   ....[62]....
        /*0a1c*/ 	.word	0xffffffff


	//   ....[63]....
        /*0a20*/ 	.word	0xffffffff


	//   ....[64]....
        /*0a24*/ 	.word	0xffffffff


	//   ....[65]....
        /*0a28*/ 	.word	0xffffffff


	//   ....[66]....
        /*0a2c*/ 	.word	0xffffffff


	//   ....[67]....
        /*0a30*/ 	.word	0xffffffff


	//   ....[68]....
        /*0a34*/ 	.word	0xffffffff


	//   ....[69]....
        /*0a38*/ 	.word	0xffffffff


	//   ....[70]....
        /*0a3c*/ 	.word	0xffffffff


	//   ....[71]....
        /*0a40*/ 	.word	0xffffffff


	//   ....[72]....
        /*0a44*/ 	.word	0xffffffff


	//   ....[73]....
        /*0a48*/ 	.word	0xffffffff


	//   ....[74]....
        /*0a4c*/ 	.word	0xffffffff


	//   ....[75]....
        /*0a50*/ 	.word	0xffffffff


	//   ....[76]....
        /*0a54*/ 	.word	0xffffffff


	//   ....[77]....
        /*0a58*/ 	.word	0xffffffff


	//   ....[78]....
        /*0a5c*/ 	.word	0xffffffff


	//   ....[79]....
        /*0a60*/ 	.word	0xffffffff


	//   ....[80]....
        /*0a64*/ 	.word	0xffffffff


	//   ....[81]....
        /*0a68*/ 	.word	0xffffffff


	//   ....[82]....
        /*0a6c*/ 	.word	0xffffffff


	//   ....[83]....
        /*0a70*/ 	.word	0xffffffff


	//   ....[84]....
        /*0a74*/ 	.word	0xffffffff


	//   ....[85]....
        /*0a78*/ 	.word	0xffffffff


	//   ....[86]....
        /*0a7c*/ 	.word	0xffffffff


	//   ....[87]....
        /*0a80*/ 	.word	0xffffffff


	//   ....[88]....
        /*0a84*/ 	.word	0xffffffff


	//   ....[89]....
        /*0a88*/ 	.word	0xffffffff


	//   ....[90]....
        /*0a8c*/ 	.word	0xffffffff


	//   ....[91]....
        /*0a90*/ 	.word	0xffffffff


	//   ....[92]....
        /*0a94*/ 	.word	0xffffffff


	//   ....[93]....
        /*0a98*/ 	.word	0xffffffff


	//   ....[94]....
        /*0a9c*/ 	.word	0xffffffff


	//   ....[95]....
        /*0aa0*/ 	.word	0xffffffff


	//   ....[96]....
        /*0aa4*/ 	.word	0xffffffff


	//   ....[97]....
        /*0aa8*/ 	.word	0xffffffff


	//   ....[98]....
        /*0aac*/ 	.word	0xffffffff


	//   ....[99]....
        /*0ab0*/ 	.word	0xffffffff


	//   ....[100]....
        /*0ab4*/ 	.word	0xffffffff


	//   ....[101]....
        /*0ab8*/ 	.word	0xffffffff


	//   ....[102]....
        /*0abc*/ 	.word	0xffffffff


	//   ....[103]....
        /*0ac0*/ 	.word	0xffffffff


	//   ....[104]....
        /*0ac4*/ 	.word	0xffffffff


	//   ....[105]....
        /*0ac8*/ 	.word	0xffffffff


	//   ....[106]....
        /*0acc*/ 	.word	0xffffffff


	//   ....[107]....
        /*0ad0*/ 	.word	0xffffffff


	//   ....[108]....
        /*0ad4*/ 	.word	0xffffffff


	//   ....[109]....
        /*0ad8*/ 	.word	0xffffffff


	//   ....[110]....
        /*0adc*/ 	.word	0xffffffff


	//   ....[111]....
        /*0ae0*/ 	.word	0xffffffff


	//   ....[112]....
        /*0ae4*/ 	.word	0xffffffff


	//   ....[113]....
        /*0ae8*/ 	.word	0xffffffff


	//   ....[114]....
        /*0aec*/ 	.word	0xffffffff


	//   ....[115]....
        /*0af0*/ 	.word	0xffffffff


	//   ....[116]....
        /*0af4*/ 	.word	0xffffffff


	//   ....[117]....
        /*0af8*/ 	.word	0xffffffff


	//   ....[118]....
        /*0afc*/ 	.word	0xffffffff


	//   ....[119]....
        /*0b00*/ 	.word	0xffffffff


	//   ....[120]....
        /*0b04*/ 	.word	0xffffffff


	//   ....[121]....
        /*0b08*/ 	.word	0xffffffff


	//   ....[122]....
        /*0b0c*/ 	.word	0xffffffff


	//   ....[123]....
        /*0b10*/ 	.word	0xffffffff


	//   ....[124]....
        /*0b14*/ 	.word	0xffffffff


	//   ....[125]....
        /*0b18*/ 	.word	0xffffffff


	//   ....[126]....
        /*0b1c*/ 	.word	0xffffffff


	//   ....[127]....
        /*0b20*/ 	.word	0xffffffff


	//   ....[128]....
        /*0b24*/ 	.word	0xffffffff


	//   ....[129]....
        /*0b28*/ 	.word	0xffffffff


	//   ....[130]....
        /*0b2c*/ 	.word	0xffffffff


	//   ....[131]....
        /*0b30*/ 	.word	0xffffffff


	//   ....[132]....
        /*0b34*/ 	.word	0xffffffff


	//   ....[133]....
        /*0b38*/ 	.word	0xffffffff


	//   ....[134]....
        /*0b3c*/ 	.word	0xffffffff


	//   ....[135]....
        /*0b40*/ 	.word	0xffffffff


	//   ....[136]....
        /*0b44*/ 	.word	0xffffffff


	//   ....[137]....
        /*0b48*/ 	.word	0xffffffff


	//   ....[138]....
        /*0b4c*/ 	.word	0xffffffff


	//   ....[139]....
        /*0b50*/ 	.word	0xffffffff


	//   ....[140]....
        /*0b54*/ 	.word	0xffffffff


	//   ....[141]....
        /*0b58*/ 	.word	0xffffffff


	//   ....[142]....
        /*0b5c*/ 	.word	0xffffffff


	//   ....[143]....
        /*0b60*/ 	.word	0xffffffff


	//   ....[144]....
        /*0b64*/ 	.word	0xffffffff


	//   ....[145]....
        /*0b68*/ 	.word	0xffffffff


	//   ....[146]....
        /*0b6c*/ 	.word	0xffffffff


	//   ....[147]....
        /*0b70*/ 	.word	0xffffffff


	//   ....[148]....
        /*0b74*/ 	.word	0xffffffff


	//   ....[149]....
        /*0b78*/ 	.word	0xffffffff


	//   ....[150]....
        /*0b7c*/ 	.word	0xffffffff


	//   ....[151]....
        /*0b80*/ 	.word	0xffffffff


	//   ....[152]....
        /*0b84*/ 	.word	0xffffffff


	//   ....[153]....
        /*0b88*/ 	.word	0xffffffff


	//   ....[154]....
        /*0b8c*/ 	.word	0xffffffff


	//   ....[155]....
        /*0b90*/ 	.word	0xffffffff


	//   ....[156]....
        /*0b94*/ 	.word	0xffffffff


	//   ....[157]....
        /*0b98*/ 	.word	0xffffffff


	//   ....[158]....
        /*0b9c*/ 	.word	0xffffffff


	//   ....[159]....
        /*0ba0*/ 	.word	0xffffffff


	//   ....[160]....
        /*0ba4*/ 	.word	0xffffffff


	//   ....[161]....
        /*0ba8*/ 	.word	0xffffffff


	//   ....[162]....
        /*0bac*/ 	.word	0xffffffff


	//   ....[163]....
        /*0bb0*/ 	.word	0xffffffff


	//   ....[164]....
        /*0bb4*/ 	.word	0xffffffff


	//   ....[165]....
        /*0bb8*/ 	.word	0xffffffff


	//   ....[166]....
        /*0bbc*/ 	.word	0xffffffff


	//   ....[167]....
        /*0bc0*/ 	.word	0xffffffff


	//   ....[168]....
        /*0bc4*/ 	.word	0xffffffff


	//   ....[169]....
        /*0bc8*/ 	.word	0xffffffff


	//   ....[170]....
        /*0bcc*/ 	.word	0xffffffff


	//   ....[171]....
        /*0bd0*/ 	.word	0xffffffff


	//   ....[172]....
        /*0bd4*/ 	.word	0xffffffff


	//   ....[173]....
        /*0bd8*/ 	.word	0xffffffff


	//   ....[174]....
        /*0bdc*/ 	.word	0xffffffff


	//   ....[175]....
        /*0be0*/ 	.word	0xffffffff


	//   ....[176]....
        /*0be4*/ 	.word	0xffffffff


	//   ....[177]....
        /*0be8*/ 	.word	0xffffffff


	//   ....[178]....
        /*0bec*/ 	.word	0xffffffff


	//   ....[179]....
        /*0bf0*/ 	.word	0xffffffff


	//   ....[180]....
        /*0bf4*/ 	.word	0xffffffff


	//   ....[181]....
        /*0bf8*/ 	.word	0xffffffff


	//   ....[182]....
        /*0bfc*/ 	.word	0xffffffff


	//   ....[183]....
        /*0c00*/ 	.word	0xffffffff


	//   ....[184]....
        /*0c04*/ 	.word	0xffffffff


	//   ....[185]....
        /*0c08*/ 	.word	0xffffffff


	//   ....[186]....
        /*0c0c*/ 	.word	0xffffffff


	//   ....[187]....
        /*0c10*/ 	.word	0xffffffff


	//   ....[188]....
        /*0c14*/ 	.word	0xffffffff


	//   ....[189]....
        /*0c18*/ 	.word	0x0500000f


	//   ....[190]....
        /*0c1c*/ 	.word	0x0500000f


	//   ....[191]....
        /*0c20*/ 	.word	0x0500000f


	//   ....[192]....
        /*0c24*/ 	.word	0x0500000f


	//   ....[193]....
        /*0c28*/ 	.word	0x0500000f


	//   ....[194]....
        /*0c2c*/ 	.word	0x0500000f


	//   ....[195]....
        /*0c30*/ 	.word	0x0500000f


	//   ....[196]....
        /*0c34*/ 	.word	0x0500000f


	//   ....[197]....
        /*0c38*/ 	.word	0x0500000f


	//   ....[198]....
        /*0c3c*/ 	.word	0x0500000f


	//   ....[199]....
        /*0c40*/ 	.word	0x0500000f


	//   ....[200]....
        /*0c44*/ 	.word	0x0500000f


	//   ....[201]....
        /*0c48*/ 	.word	0x0500000f


	//   ....[202]....
        /*0c4c*/ 	.word	0x0500000f


	//   ....[203]....
        /*0c50*/ 	.word	0x0500000f


	//   ....[204]....
        /*0c54*/ 	.word	0x0500000f


	//   ....[205]....
        /*0c58*/ 	.word	0x0500000f


	//   ....[206]....
        /*0c5c*/ 	.word	0x0500000f


	//   ....[207]....
        /*0c60*/ 	.word	0x0500000f


	//   ....[208]....
        /*0c64*/ 	.word	0x0500000f


	//   ....[209]....
        /*0c68*/ 	.word	0x0500000f


	//   ....[210]....
        /*0c6c*/ 	.word	0x0500000f


	//   ....[211]....
        /*0c70*/ 	.word	0x0500000f


	//   ....[212]....
        /*0c74*/ 	.word	0x0500000f


	//   ....[213]....
        /*0c78*/ 	.word	0x0500000f


	//   ....[214]....
        /*0c7c*/ 	.word	0x0500000f


	//   ....[215]....
        /*0c80*/ 	.word	0x0500000f


	//   ....[216]....
        /*0c84*/ 	.word	0x0500000f


	//   ....[217]....
        /*0c88*/ 	.word	0x0500000f


	//   ....[218]....
        /*0c8c*/ 	.word	0x0500000f


	//   ....[219]....
        /*0c90*/ 	.word	0x0500000f


	//   ....[220]....
        /*0c94*/ 	.word	0x0500000f


	//   ....[221]....
        /*0c98*/ 	.word	0x0500000f


	//   ....[222]....
        /*0c9c*/ 	.word	0x0500000f


	//   ....[223]....
        /*0ca0*/ 	.word	0x0500000f


	//   ....[224]....
        /*0ca4*/ 	.word	0x0500000f


	//   ....[225]....
        /*0ca8*/ 	.word	0x0500000f


	//   ....[226]....
        /*0cac*/ 	.word	0x0500000f


	//   ....[227]....
        /*0cb0*/ 	.word	0x0500000f


	//   ....[228]....
        /*0cb4*/ 	.word	0x0500000f


	//   ....[229]....
        /*0cb8*/ 	.word	0x0500000f


	//   ....[230]....
        /*0cbc*/ 	.word	0x0500000f


	//   ....[231]....
        /*0cc0*/ 	.word	0x0500000f


	//   ....[232]....
        /*0cc4*/ 	.word	0x0500000f


	//   ....[233]....
        /*0cc8*/ 	.word	0x0500000f


	//   ....[234]....
        /*0ccc*/ 	.word	0x0500000f


	//   ....[235]....
        /*0cd0*/ 	.word	0x0500000f


	//   ....[236]....
        /*0cd4*/ 	.word	0x0500000f


	//   ....[237]....
        /*0cd8*/ 	.word	0x0500000f


	//   ....[238]....
        /*0cdc*/ 	.word	0x0500000f


	//   ....[239]....
        /*0ce0*/ 	.word	0x0500000f


	//   ....[240]....
        /*0ce4*/ 	.word	0x0500000f


	//   ....[241]....
        /*0ce8*/ 	.word	0x0500000f


	//   ....[242]....
        /*0cec*/ 	.word	0x0500000f


	//   ....[243]....
        /*0cf0*/ 	.word	0x0500000f


	//   ....[244]....
        /*0cf4*/ 	.word	0x0500000f


	//   ....[245]....
        /*0cf8*/ 	.word	0x0500000f


	//   ....[246]....
        /*0cfc*/ 	.word	0x0500000f


	//   ....[247]....
        /*0d00*/ 	.word	0x0500000f


	//   ....[248]....
        /*0d04*/ 	.word	0x0500000f


	//   ....[249]....
        /*0d08*/ 	.word	0x0500000f


	//   ....[250]....
        /*0d0c*/ 	.word	0x0500000f


	//   ....[251]....
        /*0d10*/ 	.word	0x0500000f


	//   ....[252]....
        /*0d14*/ 	.word	0x0500000f


	//   ....[253]....
        /*0d18*/ 	.word	0x0500000f


	//   ....[254]....
        /*0d1c*/ 	.word	0x0500000f


	//   ....[255]....
        /*0d20*/ 	.word	0x0500000f


	//   ....[0]....
        /*0d24*/ 	.word	0x0500000f


	//   ....[1]....
        /*0d28*/ 	.word	0x0500000f


	//   ....[2]....
        /*0d2c*/ 	.word	0x0500000f


	//   ....[3]....
        /*0d30*/ 	.word	0x0500000f


	//   ....[4]....
        /*0d34*/ 	.word	0x0500000f


	//   ....[5]....
        /*0d38*/ 	.word	0x0500000f


	//   ....[6]....
        /*0d3c*/ 	.word	0x0500000f


	//   ....[7]....
        /*0d40*/ 	.word	0x0500000f


	//   ....[8]....
        /*0d44*/ 	.word	0x0500000f


	//   ....[9]....
        /*0d48*/ 	.word	0x0500000f


	//   ....[10]....
        /*0d4c*/ 	.word	0x0500000f


	//   ....[11]....
        /*0d50*/ 	.word	0x0500000f


	//   ....[12]....
        /*0d54*/ 	.word	0x0500000f


	//   ....[13]....
        /*0d58*/ 	.word	0x0500000f


	//   ....[14]....
        /*0d5c*/ 	.word	0x0500000f


	//   ....[15]....
        /*0d60*/ 	.word	0x0500000f


	//   ....[16]....
        /*0d64*/ 	.word	0x0500000f


	//   ....[17]....
        /*0d68*/ 	.word	0x0500000f


	//   ....[18]....
        /*0d6c*/ 	.word	0x0500000f


	//   ....[19]....
        /*0d70*/ 	.word	0x0500000f


	//----- nvinfo : EIATTR_COOP_GROUP_INSTR_OFFSETS
	.align		4
.L_1628:
        /*0d74*/ 	.byte	0x04, 0x28
        /*0d76*/ 	.short	(.L_1630 - .L_1629)


	//   ....[0]....
.L_1629:
        /*0d78*/ 	.word	0x00000060


	//   ....[1]....
        /*0d7c*/ 	.word	0x00000130


	//   ....[2]....
        /*0d80*/ 	.word	0x000001e0


	//   ....[3]....
        /*0d84*/ 	.word	0x000003a0


	//   ....[4]....
        /*0d88*/ 	.word	0x00000500


	//   ....[5]....
        /*0d8c*/ 	.word	0x00000620


	//   ....[6]....
        /*0d90*/ 	.word	0x00000780


	//   ....[7]....
        /*0d94*/ 	.word	0x00002ad0


	//   ....[8]....
        /*0d98*/ 	.word	0x00002ae0


	//   ....[9]....
        /*0d9c*/ 	.word	0x00003d00


	//   ....[10]....
        /*0da0*/ 	.word	0x00003d10


	//   ....[11]....
        /*0da4*/ 	.word	0x00004ed0


	//   ....[12]....
        /*0da8*/ 	.word	0x00004ee0


	//   ....[13]....
        /*0dac*/ 	.word	0x00005260


	//   ....[14]....
        /*0db0*/ 	.word	0x00005290


	//   ....[15]....
        /*0db4*/ 	.word	0x00005a70


	//   ....[16]....
        /*0db8*/ 	.word	0x000063b0


	//   ....[17]....
        /*0dbc*/ 	.word	0x000063c0


	//   ....[18]....
        /*0dc0*/ 	.word	0x000063d0


	//   ....[19]....
        /*0dc4*/ 	.word	0x000063e0


	//   ....[20]....
        /*0dc8*/ 	.word	0x000078a0


	//   ....[21]....
        /*0dcc*/ 	.word	0x000078b0


	//   ....[22]....
        /*0dd0*/ 	.word	0x000078c0


	//   ....[23]....
        /*0dd4*/ 	.word	0x000078d0


	//   ....[24]....
        /*0dd8*/ 	.word	0x000097f0


	//   ....[25]....
        /*0ddc*/ 	.word	0x0000a420


	//   ....[26]....
        /*0de0*/ 	.word	0x0000a430


	//   ....[27]....
        /*0de4*/ 	.word	0x0000a450


	//   ....[28]....
        /*0de8*/ 	.word	0x0000af50


	//   ....[29]....
        /*0dec*/ 	.word	0x0000afa0


	//   ....[30]....
        /*0df0*/ 	.word	0x0000d180


	//   ....[31]....
        /*0df4*/ 	.word	0x0000d320


	//   ....[32]....
        /*0df8*/ 	.word	0x0000dd50


	//   ....[33]....
        /*0dfc*/ 	.word	0x0000de00


	//   ....[34]....
        /*0e00*/ 	.word	0x0000e830


	//   ....[35]....
        /*0e04*/ 	.word	0x0000e850


	//   ....[36]....
        /*0e08*/ 	.word	0x000113d0


	//   ....[37]....
        /*0e0c*/ 	.word	0x00011420


	//   ....[38]....
        /*0e10*/ 	.word	0x000117f0


	//   ....[39]....
        /*0e14*/ 	.word	0x00011810


	//   ....[40]....
        /*0e18*/ 	.word	0x00013000


	//   ....[41]....
        /*0e1c*/ 	.word	0x00013060


	//   ....[42]....
        /*0e20*/ 	.word	0x000130f0


	//   ....[43]....
        /*0e24*/ 	.word	0x00013240


	//   ....[44]....
        /*0e28*/ 	.word	0x00013c70


	//   ....[45]....
        /*0e2c*/ 	.word	0x00013ca0


	//   ....[46]....
        /*0e30*/ 	.word	0x00013cd0


	//   ....[47]....
        /*0e34*/ 	.word	0x00013cf0


	//   ....[48]....
        /*0e38*/ 	.word	0x00013d00


	//   ....[49]....
        /*0e3c*/ 	.word	0x00013d10


	//   ....[50]....
        /*0e40*/ 	.word	0x00013d20


	//   ....[51]....
        /*0e44*/ 	.word	0x00013d30


	//   ....[52]....
        /*0e48*/ 	.word	0x00013d40


	//   ....[53]....
        /*0e4c*/ 	.word	0x00013d50


	//   ....[54]....
        /*0e50*/ 	.word	0x00013d60


	//   ....[55]....
        /*0e54*/ 	.word	0x00013d70


	//   ....[56]....
        /*0e58*/ 	.word	0x00013d80


	//   ....[57]....
        /*0e5c*/ 	.word	0x00013d90


	//   ....[58]....
        /*0e60*/ 	.word	0x00013da0


	//   ....[59]....
        /*0e64*/ 	.word	0x00013db0


	//   ....[60]....
        /*0e68*/ 	.word	0x00013dc0


	//   ....[61]....
        /*0e6c*/ 	.word	0x00013dd0


	//   ....[62]....
        /*0e70*/ 	.word	0x00013de0


	//   ....[63]....
        /*0e74*/ 	.word	0x00013df0


	//   ....[64]....
        /*0e78*/ 	.word	0x00013e00


	//   ....[65]....
        /*0e7c*/ 	.word	0x00013e10


	//   ....[66]....
        /*0e80*/ 	.word	0x00013e20


	//   ....[67]....
        /*0e84*/ 	.word	0x00013e30


	//   ....[68]....
        /*0e88*/ 	.word	0x00013e40


	//   ....[69]....
        /*0e8c*/ 	.word	0x00013e50


	//   ....[70]....
        /*0e90*/ 	.word	0x00013e60


	//   ....[71]....
        /*0e94*/ 	.word	0x00013e70


	//   ....[72]....
        /*0e98*/ 	.word	0x00013e80


	//   ....[73]....
        /*0e9c*/ 	.word	0x00013e90


	//   ....[74]....
        /*0ea0*/ 	.word	0x00013ea0


	//   ....[75]....
        /*0ea4*/ 	.word	0x00013eb0


	//   ....[76]....
        /*0ea8*/ 	.word	0x00014650


	//   ....[77]....
        /*0eac*/ 	.word	0x00014660


	//   ....[78]....
        /*0eb0*/ 	.word	0x00014670


	//   ....[79]....
        /*0eb4*/ 	.word	0x000146b0


	//   ....[80]....
        /*0eb8*/ 	.word	0x00014c30


	//   ....[81]....
        /*0ebc*/ 	.word	0x00014c70


	//   ....[82]....
        /*0ec0*/ 	.word	0x00014ca0


	//   ....[83]....
        /*0ec4*/ 	.word	0x00014cd0


	//   ....[84]....
        /*0ec8*/ 	.word	0x00014ce0


	//   ....[85]....
        /*0ecc*/ 	.word	0x00014cf0


	//   ....[86]....
        /*0ed0*/ 	.word	0x00014d10


	//   ....[87]....
        /*0ed4*/ 	.word	0x00014d30


	//   ....[88]....
        /*0ed8*/ 	.word	0x00015170


	//   ....[89]....
        /*0edc*/ 	.word	0x00015180


	//   ....[90]....
        /*0ee0*/ 	.word	0x00015420


	//   ....[91]....
        /*0ee4*/ 	.word	0x00015430


	//   ....[92]....
        /*0ee8*/ 	.word	0x00015eb0


	//   ....[93]....
        /*0eec*/ 	.word	0x00015ee0


	//   ....[94]....
        /*0ef0*/ 	.word	0x00015f20


	//   ....[95]....
        /*0ef4*/ 	.word	0x00015f50


	//   ....[96]....
        /*0ef8*/ 	.word	0x00015f60


	//   ....[97]....
        /*0efc*/ 	.word	0x00015f70


	//   ....[98]....
        /*0f00*/ 	.word	0x00015f80


	//   ....[99]....
        /*0f04*/ 	.word	0x00015fa0


	//   ....[100]....
        /*0f08*/ 	.word	0x000160f0


	//   ....[101]....
        /*0f0c*/ 	.word	0x00016300


	//   ....[102]....
        /*0f10*/ 	.word	0x00016330


	//   ....[103]....
        /*0f14*/ 	.word	0x00016360


	//   ....[104]....
        /*0f18*/ 	.word	0x00016390


	//   ....[105]....
        /*0f1c*/ 	.word	0x000163c0


	//   ....[106]....
        /*0f20*/ 	.word	0x000163f0


	//   ....[107]....
        /*0f24*/ 	.word	0x00016580


	//   ....[108]....
        /*0f28*/ 	.word	0x000165b0


	//   ....[109]....
        /*0f2c*/ 	.word	0x000165e0


	//   ....[110]....
        /*0f30*/ 	.word	0x00016610


	//   ....[111]....
        /*0f34*/ 	.word	0x00016640


	//   ....[112]....
        /*0f38*/ 	.word	0x00016670


	//   ....[113]....
        /*0f3c*/ 	.word	0x00016700


	//   ....[114]....
        /*0f40*/ 	.word	0x00016730


	//   ....[115]....
        /*0f44*/ 	.word	0x00016740


	//   ....[116]....
        /*0f48*/ 	.word	0x00016780


	//   ....[117]....
        /*0f4c*/ 	.word	0x00017dc0


	//   ....[118]....
        /*0f50*/ 	.word	0x00019e60


	//   ....[119]....
        /*0f54*/ 	.word	0x00019e70


	//   ....[120]....
        /*0f58*/ 	.word	0x00019ec0


	//   ....[121]....
        /*0f5c*/ 	.word	0x00019ee0


	//   ....[122]....
        /*0f60*/ 	.word	0x00019f40


	//   ....[123]....
        /*0f64*/ 	.word	0x00019f60


	//   ....[124]....
        /*0f68*/ 	.word	0x00019f70


	//   ....[125]....
        /*0f6c*/ 	.word	0x00019f80


	//   ....[126]....
        /*0f70*/ 	.word	0x0001a010


	//   ....[127]....
        /*0f74*/ 	.word	0x0001a030


	//   ....[128]....
        /*0f78*/ 	.word	0x0001a4c0


	//   ....[129]....
        /*0f7c*/ 	.word	0x0001a4e0


	//   ....[130]....
        /*0f80*/ 	.word	0x0001a540


	//   ....[131]....
        /*0f84*/ 	.word	0x0001a560


	//   ....[132]....
        /*0f88*/ 	.word	0x0001a5a0


	//   ....[133]....
        /*0f8c*/ 	.word	0x0001a5c0


	//   ....[134]....
        /*0f90*/ 	.word	0x0001a5d0


	//   ....[135]....
        /*0f94*/ 	.word	0x0001a5e0


	//   ....[136]....
        /*0f98*/ 	.word	0x0001a670


	//   ....[137]....
        /*0f9c*/ 	.word	0x0001a690


	//   ....[138]....
        /*0fa0*/ 	.word	0x0001af30


	//   ....[139]....
        /*0fa4*/ 	.word	0x0001af60


	//   ....[140]....
        /*0fa8*/ 	.word	0x0001afd0


	//   ....[141]....
        /*0fac*/ 	.word	0x0001aff0


	//   ....[142]....
        /*0fb0*/ 	.word	0x0001b070


	//   ....[143]....
        /*0fb4*/ 	.word	0x0001b090


	//   ....[144]....
        /*0fb8*/ 	.word	0x0001b0a0


	//   ....[145]....
        /*0fbc*/ 	.word	0x0001b110


	//   ....[146]....
        /*0fc0*/ 	.word	0x0001b160


	//   ....[147]....
        /*0fc4*/ 	.word	0x0001b170


	//   ....[148]....
        /*0fc8*/ 	.word	0x0001b1a0


	//   ....[149]....
        /*0fcc*/ 	.word	0x0001b1c0


	//   ....[150]....
        /*0fd0*/ 	.word	0x0001bc40


	//   ....[151]....
        /*0fd4*/ 	.word	0x0001bc50


	//   ....[152]....
        /*0fd8*/ 	.word	0x0001bc70


	//   ....[153]....
        /*0fdc*/ 	.word	0x0001bcc0


	//   ....[154]....
        /*0fe0*/ 	.word	0x0001bcd0


	//   ....[155]....
        /*0fe4*/ 	.word	0x0001bd10


	//   ....[156]....
        /*0fe8*/ 	.word	0x0001bd20


	//   ....[157]....
        /*0fec*/ 	.word	0x0001bd30


	//   ....[158]....
        /*0ff0*/ 	.word	0x0001bd70


	//   ....[159]....
        /*0ff4*/ 	.word	0x0001bdb0


	//   ....[160]....
        /*0ff8*/ 	.word	0x0001c1e0


	//   ....[161]....
        /*0ffc*/ 	.word	0x0001c1f0


	//   ....[162]....
        /*1000*/ 	.word	0x0001c200


	//   ....[163]....
        /*1004*/ 	.word	0x0001c240


	//   ....[164]....
        /*1008*/ 	.word	0x0001c250


	//   ....[165]....
        /*100c*/ 	.word	0x0001c290


	//   ....[166]....
        /*1010*/ 	.word	0x0001c2a0


	//   ....[167]....
        /*1014*/ 	.word	0x0001c2b0


	//   ....[168]....
        /*1018*/ 	.word	0x0001c2f0


	//   ....[169]....
        /*101c*/ 	.word	0x0001c330


	//   ....[170]....
        /*1020*/ 	.word	0x0001d3f0


	//   ....[171]....
        /*1024*/ 	.word	0x0001d420


	//   ....[172]....
        /*1028*/ 	.word	0x0001d490


	//   ....[173]....
        /*102c*/ 	.word	0x0001d4c0


	//   ....[174]....
        /*1030*/ 	.word	0x0001d4f0


	//   ....[175]....
        /*1034*/ 	.word	0x0001d520


	//   ....[176]....
        /*1038*/ 	.word	0x0001d550


	//   ....[177]....
        /*103c*/ 	.word	0x0001d580


	//   ....[178]....
        /*1040*/ 	.word	0x0001d720


	//   ....[179]....
        /*1044*/ 	.word	0x0001d750


	//   ....[180]....
        /*1048*/ 	.word	0x0001d780


	//   ....[181]....
        /*104c*/ 	.word	0x0001d7b0


	//   ....[182]....
        /*1050*/ 	.word	0x0001d7e0


	//   ....[183]....
        /*1054*/ 	.word	0x0001d810


	//   ....[184]....
        /*1058*/ 	.word	0x0001d8d0


	//   ....[185]....
        /*105c*/ 	.word	0x0001d8f0


	//   ....[186]....
        /*1060*/ 	.word	0x0001d910


	//   ....[187]....
        /*1064*/ 	.word	0x0001d970


	//   ....[188]....
        /*1068*/ 	.word	0x0001e3d0


	//   ....[189]....
        /*106c*/ 	.word	0x0001e790


	//   ....[190]....
        /*1070*/ 	.word	0x0001e820


	//   ....[191]....
        /*1074*/ 	.word	0x0001e8f0


	//   ....[192]....
        /*1078*/ 	.word	0x0001e980


	//   ....[193]....
        /*107c*/ 	.word	0x0001ea60


	//   ....[194]....
        /*1080*/ 	.word	0x0001eaf0


	//   ....[195]....
        /*1084*/ 	.word	0x0001ebc0


	//   ....[196]....
        /*1088*/ 	.word	0x0001ec50


	//   ....[197]....
        /*108c*/ 	.word	0x0001eca0


	//   ....[198]....
        /*1090*/ 	.word	0x0001ecf0


	//   ....[199]....
        /*1094*/ 	.word	0x0001edc0


	//   ....[200]....
        /*1098*/ 	.word	0x0001ee50


	//   ....[201]....
        /*109c*/ 	.word	0x0001eea0


	//   ....[202]....
        /*10a0*/ 	.word	0x0001eef0


	//   ....[203]....
        /*10a4*/ 	.word	0x0001f1e0


	//   ....[204]....
        /*10a8*/ 	.word	0x0001f4c0


	//   ....[205]....
        /*10ac*/ 	.word	0x0001f5c0


	//   ....[206]....
        /*10b0*/ 	.word	0x0001f650


	//   ....[207]....
        /*10b4*/ 	.word	0x0001f6b0


	//   ....[208]....
        /*10b8*/ 	.word	0x0001f790


	//   ....[209]....
        /*10bc*/ 	.word	0x0001f810


	//   ....[210]....
        /*10c0*/ 	.word	0x0001f8e0


	//   ....[211]....
        /*10c4*/ 	.word	0x0001f960


	//   ....[212]....
        /*10c8*/ 	.word	0x0001fa50


	//   ....[213]....
        /*10cc*/ 	.word	0x0001fad0


	//   ....[214]....
        /*10d0*/ 	.word	0x0001fb30


	//   ....[215]....
        /*10d4*/ 	.word	0x0001fcf0


	//   ....[216]....
        /*10d8*/ 	.word	0x0001fda0


	//   ....[217]....
        /*10dc*/ 	.word	0x0001fe10


	//   ....[218]....
        /*10e0*/ 	.word	0x0001fef0


	//   ....[219]....
        /*10e4*/ 	.word	0x0001ff50


	//   ....[220]....
        /*10e8*/ 	.word	0x00020010


	//   ....[221]....
        /*10ec*/ 	.word	0x00020070


	//   ....[222]....
        /*10f0*/ 	.word	0x00020130


	//   ....[223]....
        /*10f4*/ 	.word	0x00020190


	//   ....[224]....
        /*10f8*/ 	.word	0x00020260


	//   ....[225]....
        /*10fc*/ 	.word	0x00020310


	//   ....[226]....
        /*1100*/ 	.word	0x00020380


	//   ....[227]....
        /*1104*/ 	.word	0x000203e0


	//   ....[228]....
        /*1108*/ 	.word	0x000204a0


	//   ....[229]....
        /*110c*/ 	.word	0x00020500


	//   ....[230]....
        /*1110*/ 	.word	0x00020600


	//   ....[231]....
        /*1114*/ 	.word	0x00020660


	//   ....[232]....
        /*1118*/ 	.word	0x00020710


	//   ....[233]....
        /*111c*/ 	.word	0x000207c0


	//   ....[234]....
        /*1120*/ 	.word	0x00020880


	//   ....[235]....
        /*1124*/ 	.word	0x000208f0


	//   ....[236]....
        /*1128*/ 	.word	0x000209c0


	//   ....[237]....
        /*112c*/ 	.word	0x00020b10


	//   ....[238]....
        /*1130*/ 	.word	0x00020bc0


	//   ....[239]....
        /*1134*/ 	.word	0x00020c70


	//   ....[240]....
        /*1138*/ 	.word	0x00020d10


	//   ....[241]....
        /*113c*/ 	.word	0x00020dc0


	//   ....[242]....
        /*1140*/ 	.word	0x00020e60


	//   ....[243]....
        /*1144*/ 	.word	0x00020f10


	//   ....[244]....
        /*1148*/ 	.word	0x00020fb0


	//   ....[245]....
        /*114c*/ 	.word	0x00021020


	//   ....[246]....
        /*1150*/ 	.word	0x000210e0


	//   ....[247]....
        /*1154*/ 	.word	0x000211e0


	//   ....[248]....
        /*1158*/ 	.word	0x00021270


	//   ....[249]....
        /*115c*/ 	.word	0x000212d0


	//   ....[250]....
        /*1160*/ 	.word	0x00021380


	//   ....[251]....
        /*1164*/ 	.word	0x000213e0


	//   ....[252]....
        /*1168*/ 	.word	0x00021490


	//   ....[253]....
        /*116c*/ 	.word	0x000214f0


	//   ....[254]....
        /*1170*/ 	.word	0x000215a0


	//   ....[255]....
        /*1174*/ 	.word	0x00021600


	//   ....[0]....
        /*1178*/ 	.word	0x000216b0


	//   ....[1]....
        /*117c*/ 	.word	0x00021890


	//   ....[2]....
        /*1180*/ 	.word	0x00021930


	//   ....[3]....
        /*1184*/ 	.word	0x00021ab0


	//   ....[4]....
        /*1188*/ 	.word	0x00021b30


	//   ....[5]....
        /*118c*/ 	.word	0x00021bb0


	//   ....[6]....
        /*1190*/ 	.word	0x00021c30


	//   ....[7]....
        /*1194*/ 	.word	0x00021cb0


	//   ....[8]....
        /*1198*/ 	.word	0x00021d40


	//   ....[9]....
        /*119c*/ 	.word	0x00021de0


	//   ....[10]....
        /*11a0*/ 	.word	0x00021e90


	//   ....[11]....
        /*11a4*/ 	.word	0x00021f10


	//   ....[12]....
        /*11a8*/ 	.word	0x00021f90


	//   ....[13]....
        /*11ac*/ 	.word	0x00022010


	//   ....[14]....
        /*11b0*/ 	.word	0x000220a0


	//   ....[15]....
        /*11b4*/ 	.word	0x00022120


	//   ....[16]....
        /*11b8*/ 	.word	0x000221d0


	//   ....[17]....
        /*11bc*/ 	.word	0x00022220


	//   ....[18]....
        /*11c0*/ 	.word	0x000222c0


	//   ....[19]....
        /*11c4*/ 	.word	0x000223f0


	//----- nvinfo : EIATTR_REG_RECONFIG
	.align		4
.L_1630:
        /*11c8*/ 	.byte	0x01, 0x54
	.zero		2


	//----- nvinfo : EIATTR_SYSCALL_OFFSETS
	.align		4
        /*11cc*/ 	.byte	0x04, 0x46
        /*11ce*/ 	.short	(.L_1632 - .L_1631)


	//   ....[0]....
.L_1631:
        /*11d0*/ 	.word	0x00001d00


	//   ....[1]....
        /*11d4*/ 	.word	0x00001e50


	//   ....[2]....
        /*11d8*/ 	.word	0x00005be0


	//   ....[3]....
        /*11dc*/ 	.word	0x00006130


	//   ....[4]....
        /*11e0*/ 	.word	0x00019040


	//   ....[5]....
        /*11e4*/ 	.word	0x000191d0


	//   ....[6]....
        /*11e8*/ 	.word	0x00019320


	//   ....[7]....
        /*11ec*/ 	.word	0x00019470


	//   ....[8]....
        /*11f0*/ 	.word	0x0001aab0


	//----- nvinfo : EIATTR_MBARRIER_INSTR_OFFSETS
	.align		4
.L_1632:
        /*11f4*/ 	.byte	0x04, 0x39
        /*11f6*/ 	.short	(.L_1634 - .L_1633)


	//   ....[0]....
.L_1633:
        /*11f8*/ 	.word	0x00000250
        /*11fc*/ 	.word	0x000000ff
        /*1200*/ 	.word	0x00013200
        /*1204*/ 	.short	0x0100
        /*1206*/ 	.byte	0x08
	.zero		1


	//   ....[1]....
        /*1208*/ 	.word	0x00000260
        /*120c*/ 	.word	0x000000ff
        /*1210*/ 	.word	0x00013220
        /*1214*/ 	.short	0x0100
        /*1216*/ 	.byte	0x08
	.zero		1


	//   ....[2]....
        /*1218*/ 	.word	0x00000350
        /*121c*/ 	.word	0x000000ff
        /*1220*/ 	.word	0x00013230
        /*1224*/ 	.short	0x0100
        /*1226*/ 	.byte	0x08
	.zero		1


	//   ....[3]....
        /*1228*/ 	.word	0x00000360
        /*122c*/ 	.word	0x000000ff
        /*1230*/ 	.word	0x00013240
        /*1234*/ 	.short	0x0100
        /*1236*/ 	.byte	0x08
	.zero		1


	//   ....[4]....
        /*1238*/ 	.word	0x00000370
        /*123c*/ 	.word	0x000000ff
        /*1240*/ 	.word	0x00013238
        /*1244*/ 	.short	0x0100
        /*1246*/ 	.byte	0x08
	.zero		1


	//   ....[5]....
        /*1248*/ 	.word	0x00000380
        /*124c*/ 	.word	0x000000ff
        /*1250*/ 	.word	0x00013248
        /*1254*/ 	.short	0x0100
        /*1256*/ 	.byte	0x08
	.zero		1


	//   ....[6]....
        /*1258*/ 	.word	0x000004b0
        /*125c*/ 	.word	0x000000ff
        /*1260*/ 	.word	0x00013250
        /*1264*/ 	.short	0x0100
        /*1266*/ 	.byte	0x08
	.zero		1


	//   ....[7]....
        /*1268*/ 	.word	0x000004c0
        /*126c*/ 	.word	0x000000ff
        /*1270*/ 	.word	0x00013260
        /*1274*/ 	.short	0x0100
        /*1276*/ 	.byte	0x08
	.zero		1


	//   ....[8]....
        /*1278*/ 	.word	0x000004d0
        /*127c*/ 	.word	0x000000ff
        /*1280*/ 	.word	0x00013258
        /*1284*/ 	.short	0x0100
        /*1286*/ 	.byte	0x08
	.zero		1


	//   ....[9]....
        /*1288*/ 	.word	0x000004e0
        /*128c*/ 	.word	0x000000ff
        /*1290*/ 	.word	0x00013268
        /*1294*/ 	.short	0x0100
        /*1296*/ 	.byte	0x08
	.zero		1


	//   ....[10]....
        /*1298*/ 	.word	0x000005d0
        /*129c*/ 	.word	0x000000ff
        /*12a0*/ 	.word	0x00013270
        /*12a4*/ 	.short	0x0100
        /*12a6*/ 	.byte	0x06
	.zero		1


	//   ....[11]....
        /*12a8*/ 	.word	0x000005e0
        /*12ac*/ 	.word	0x000000ff
        /*12b0*/ 	.word	0x00013280
        /*12b4*/ 	.short	0x0100
        /*12b6*/ 	.byte	0x06
	.zero		1


	//   ....[12]....
        /*12b8*/ 	.word	0x000005f0
        /*12bc*/ 	.word	0x000000ff
        /*12c0*/ 	.word	0x00013278
        /*12c4*/ 	.short	0x0100
        /*12c6*/ 	.byte	0x06
	.zero		1


	//   ....[13]....
        /*12c8*/ 	.word	0x00000600
        /*12cc*/ 	.word	0x000000ff
        /*12d0*/ 	.word	0x00013288
        /*12d4*/ 	.short	0x0100
        /*12d6*/ 	.byte	0x06
	.zero		1


	//   ....[14]....
        /*12d8*/ 	.word	0x00000730
        /*12dc*/ 	.word	0x000000ff
        /*12e0*/ 	.word	0x00013290
        /*12e4*/ 	.short	0x0100
        /*12e6*/ 	.byte	0x08
	.zero		1


	//   ....[15]....
        /*12e8*/ 	.word	0x00000740
        /*12ec*/ 	.word	0x000000ff
        /*12f0*/ 	.word	0x000132a0
        /*12f4*/ 	.short	0x0100
        /*12f6*/ 	.byte	0x08
	.zero		1


	//   ....[16]....
        /*12f8*/ 	.word	0x00000750
        /*12fc*/ 	.word	0x000000ff
        /*1300*/ 	.word	0x00013298
        /*1304*/ 	.short	0x0100
        /*1306*/ 	.byte	0x08
	.zero		1


	//   ....[17]....
        /*1308*/ 	.word	0x00000760
        /*130c*/ 	.word	0x000000ff
        /*1310*/ 	.word	0x000132a8
        /*1314*/ 	.short	0x0100
        /*1316*/ 	.byte	0x08
	.zero		1


	//   ....[18]....
        /*1318*/ 	.word	0x000008a0
        /*131c*/ 	.word	0x000000ff
        /*1320*/ 	.word	0x000132b0
        /*1324*/ 	.short	0x0100
        /*1326*/ 	.byte	0x08
	.zero		1


	//   ....[19]....
        /*1328*/ 	.word	0x000008b0
        /*132c*/ 	.word	0x000000ff
        /*1330*/ 	.word	0x000132c0
        /*1334*/ 	.short	0x0100
        /*1336*/ 	.byte	0x08
	.zero		1


	//   ....[20]....
        /*1338*/ 	.word	0x000008c0
        /*133c*/ 	.word	0x000000ff
        /*1340*/ 	.word	0x000132b8
        /*1344*/ 	.short	0x0100
        /*1346*/ 	.byte	0x08
	.zero		1


	//   ....[21]....
        /*1348*/ 	.word	0x000008d0
        /*134c*/ 	.word	0x000000ff
        /*1350*/ 	.word	0x000132c8
        /*1354*/ 	.short	0x0100
        /*1356*/ 	.byte	0x08
	.zero		1


	//   ....[22]....
        /*1358*/ 	.word	0x00002a80
        /*135c*/ 	.word	0x00000042
        /*1360*/ 	.word	0x00013290
        /*1364*/ 	.short	0x010a
        /*1366*/ 	.byte	0x3f
	.zero		1


	//   ....[23]....
        /*1368*/ 	.word	0x00003cb0
        /*136c*/ 	.word	0x00000042
        /*1370*/ 	.word	0x00013290
        /*1374*/ 	.short	0x010a
        /*1376*/ 	.byte	0x3f
	.zero		1


	//   ....[24]....
        /*1378*/ 	.word	0x00004d00
        /*137c*/ 	.word	0x00000042
        /*1380*/ 	.word	0x00013290
        /*1384*/ 	.short	0x010a
        /*1386*/ 	.byte	0x3f
	.zero		1


	//   ....[25]....
        /*1388*/ 	.word	0x000050b0
        /*138c*/ 	.word	0x00000004
        /*1390*/ 	.word	0x00000000
        /*1394*/ 	.short	0x0101
        /*1396*/ 	.byte	0x3f
	.zero		1


	//   ....[26]....
        /*1398*/ 	.word	0x000050f0
        /*139c*/ 	.word	0x00000042
        /*13a0*/ 	.word	0x000132b0
        /*13a4*/ 	.short	0x010a
        /*13a6*/ 	.byte	0x3f
	.zero		1


	//   ....[27]....
        /*13a8*/ 	.word	0x00005480
        /*13ac*/ 	.word	0x00000042
        /*13b0*/ 	.word	0x00000000
        /*13b4*/ 	.short	0x0101
        /*13b6*/ 	.byte	0x3f
	.zero		1


	//   ....[28]....
        /*13b8*/ 	.word	0x00005eb0
        /*13bc*/ 	.word	0x00000012
        /*13c0*/ 	.word	0x00013200
        /*13c4*/ 	.short	0x010a
        /*13c6*/ 	.byte	0x3f
	.zero		1


	//   ....[29]....
        /*13c8*/ 	.word	0x00005f00
        /*13cc*/ 	.word	0x00000012
        /*13d0*/ 	.word	0x00013200
        /*13d4*/ 	.short	0x010a
        /*13d6*/ 	.byte	0x3f
	.zero		1


	//   ....[30]....
        /*13d8*/ 	.word	0x00006650
        /*13dc*/ 	.word	0x00000012
        /*13e0*/ 	.word	0x00013200
        /*13e4*/ 	.short	0x010a
        /*13e6*/ 	.byte	0x3f
	.zero		1


	//   ....[31]....
        /*13e8*/ 	.word	0x00007a90
        /*13ec*/ 	.word	0x00000012
        /*13f0*/ 	.word	0x00013200
        /*13f4*/ 	.short	0x010a
        /*13f6*/ 	.byte	0x3f
	.zero		1


	//   ....[32]....
        /*13f8*/ 	.word	0x00008bf0
        /*13fc*/ 	.word	0x00000000
        /*1400*/ 	.word	0x00013230
        /*1404*/ 	.short	0x010a
        /*1406*/ 	.byte	0x3f
	.zero		1


	//   ....[33]....
        /*1408*/ 	.word	0x00008c90
        /*140c*/ 	.word	0x00000000
        /*1410*/ 	.word	0x00013230
        /*1414*/ 	.short	0x010a
        /*1416*/ 	.byte	0x3f
	.zero		1


	//   ....[34]....
        /*1418*/ 	.word	0x0000b6d0
        /*141c*/ 	.word	0x0000004d
        /*1420*/ 	.word	0x00000000
        /*1424*/ 	.short	0x0101
        /*1426*/ 	.byte	0x3f
	.zero		1


	//   ....[35]....
        /*1428*/ 	.word	0x0000c3c0
        /*142c*/ 	.word	0x00000014
        /*1430*/ 	.word	0x00013230
        /*1434*/ 	.short	0x010a
        /*1436*/ 	.byte	0x3f
	.zero		1


	//   ....[36]....
        /*1438*/ 	.word	0x0000c450
        /*143c*/ 	.word	0x00000014
        /*1440*/ 	.word	0x00013230
        /*1444*/ 	.short	0x010a
        /*1446*/ 	.byte	0x3f
	.zero		1


	//   ....[37]....
        /*1448*/ 	.word	0x0000ca10
        /*144c*/ 	.word	0x0000000e
        /*1450*/ 	.word	0x00013250
        /*1454*/ 	.short	0x010a
        /*1456*/ 	.byte	0x3f
	.zero		1


	//   ....[38]....
        /*1458*/ 	.word	0x0000ca60
        /*145c*/ 	.word	0x0000000e
        /*1460*/ 	.word	0x00013250
        /*1464*/ 	.short	0x010a
        /*1466*/ 	.byte	0x3f
	.zero		1


	//   ....[39]....
        /*1468*/ 	.word	0x0000d400
        /*146c*/ 	.word	0x00000014
        /*1470*/ 	.word	0x00000000
        /*1474*/ 	.short	0x0101
        /*1476*/ 	.byte	0x3f
	.zero		1


	//   ....[40]....
        /*1478*/ 	.word	0x0000f970
        /*147c*/ 	.word	0x0000000e
        /*1480*/ 	.word	0x00000000
        /*1484*/ 	.short	0x0101
        /*1486*/ 	.byte	0x3f
	.zero		1


	//   ....[41]....
        /*1488*/ 	.word	0x0000fef0
        /*148c*/ 	.word	0x0000000a
        /*1490*/ 	.word	0x00013230
        /*1494*/ 	.short	0x010a
        /*1496*/ 	.byte	0x3f
	.zero		1


	//   ....[42]....
        /*1498*/ 	.word	0x0000ff80
        /*149c*/ 	.word	0x0000000a
        /*14a0*/ 	.word	0x00013230
        /*14a4*/ 	.short	0x010a
        /*14a6*/ 	.byte	0x3f
	.zero		1


	//   ....[43]....
        /*14a8*/ 	.word	0x00010540
        /*14ac*/ 	.word	0x0000000c
        /*14b0*/ 	.word	0x00013250
        /*14b4*/ 	.short	0x010a
        /*14b6*/ 	.byte	0x3f
	.zero		1


	//   ....[44]....
        /*14b8*/ 	.word	0x00010590
        /*14bc*/ 	.word	0x0000000c
        /*14c0*/ 	.word	0x00013250
        /*14c4*/ 	.short	0x010a
        /*14c6*/ 	.byte	0x3f
	.zero		1


	//   ....[45]....
        /*14c8*/ 	.word	0x00010ff0
        /*14cc*/ 	.word	0x00000014
        /*14d0*/ 	.word	0x00000000
        /*14d4*/ 	.short	0x0101
        /*14d6*/ 	.byte	0x3f
	.zero		1


	//   ....[46]....
        /*14d8*/ 	.word	0x00012850
        /*14dc*/ 	.word	0x0000000c
        /*14e0*/ 	.word	0x00000000
        /*14e4*/ 	.short	0x0101
        /*14e6*/ 	.byte	0x3f
	.zero		1


	//   ....[47]....
        /*14e8*/ 	.word	0x00012d90
        /*14ec*/ 	.word	0x00000002
        /*14f0*/ 	.word	0x00013250
        /*14f4*/ 	.short	0x010a
        /*14f6*/ 	.byte	0x3f
	.zero		1


	//   ....[48]....
        /*14f8*/ 	.word	0x00012de0
        /*14fc*/ 	.word	0x00000002
        /*1500*/ 	.word	0x00013250
        /*1504*/ 	.short	0x010a
        /*1506*/ 	.byte	0x3f
	.zero		1


	//   ....[49]....
        /*1508*/ 	.word	0x00013620
        /*150c*/ 	.word	0x00000002
        /*1510*/ 	.word	0x00000000
        /*1514*/ 	.short	0x0101
        /*1516*/ 	.byte	0x3f
	.zero		1


	//   ....[50]....
        /*1518*/ 	.word	0x00014c80
        /*151c*/ 	.word	0x00000000
        /*1520*/ 	.word	0x00000000
        /*1524*/ 	.short	0x0101
        /*1526*/ 	.byte	0x3f
	.zero		1


	//   ....[51]....
        /*1528*/ 	.word	0x00015160
        /*152c*/ 	.word	0x00000004
        /*1530*/ 	.word	0x00000000
        /*1534*/ 	.short	0x0101
        /*1536*/ 	.byte	0x3f
	.zero		1


	//   ....[52]....
        /*1538*/ 	.word	0x00017ea0
        /*153c*/ 	.word	0x00000011
        /*1540*/ 	.word	0x00013220
        /*1544*/ 	.short	0x010a
        /*1546*/ 	.byte	0x3f
	.zero		1


	//   ....[53]....
        /*1548*/ 	.word	0x00017f70
        /*154c*/ 	.word	0x00000006
        /*1550*/ 	.word	0x000132a0
        /*1554*/ 	.short	0x010a
        /*1556*/ 	.byte	0x3f
	.zero		1


	//   ....[54]....
        /*1558*/ 	.word	0x000181b0
        /*155c*/ 	.word	0x00000006
        /*1560*/ 	.word	0x000132c0
        /*1564*/ 	.short	0x010a
        /*1566*/ 	.byte	0x3f
	.zero		1


	//   ....[55]....
        /*1568*/ 	.word	0x00018560
        /*156c*/ 	.word	0x00000006
        /*1570*/ 	.word	0x000132a0
        /*1574*/ 	.short	0x010a
        /*1576*/ 	.byte	0x3f
	.zero		1


	//   ....[56]....
        /*1578*/ 	.word	0x00018790
        /*157c*/ 	.word	0x00000006
        /*1580*/ 	.word	0x000132c0
        /*1584*/ 	.short	0x010a
        /*1586*/ 	.byte	0x3f
	.zero		1


	//   ....[57]....
        /*1588*/ 	.word	0x00019ab0
        /*158c*/ 	.word	0x00000004
        /*1590*/ 	.word	0x00013280
        /*1594*/ 	.short	0x010a
        /*1596*/ 	.byte	0x3f
	.zero		1


	//   ....[58]....
        /*1598*/ 	.word	0x0001a150
        /*159c*/ 	.word	0x00000004
        /*15a0*/ 	.word	0x00013270
        /*15a4*/ 	.short	0x0107
        /*15a6*/ 	.byte	0x3f
	.zero		1


	//   ....[59]....
        /*15a8*/ 	.word	0x0001a210
        /*15ac*/ 	.word	0x00000004
        /*15b0*/ 	.word	0x00013270
        /*15b4*/ 	.short	0x0101
        /*15b6*/ 	.byte	0x3f
	.zero		1


	//   ....[60]....
        /*15b8*/ 	.word	0x0001a260
        /*15bc*/ 	.word	0x00000004
        /*15c0*/ 	.word	0x00013240
        /*15c4*/ 	.short	0x010a
        /*15c6*/ 	.byte	0x3f
	.zero		1


	//   ....[61]....
        /*15c8*/ 	.word	0x0001a7a0
        /*15cc*/ 	.word	0x00000004
        /*15d0*/ 	.word	0x00013230
        /*15d4*/ 	.short	0x0107
        /*15d6*/ 	.byte	0x3f
	.zero		1


	//   ....[62]....
        /*15d8*/ 	.word	0x0001a880
        /*15dc*/ 	.word	0x00000004
        /*15e0*/ 	.word	0x00013230
        /*15e4*/ 	.short	0x0101
        /*15e6*/ 	.byte	0x3f
	.zero		1


	//   ....[63]....
        /*15e8*/ 	.word	0x0001b2b0
        /*15ec*/ 	.word	0x00000011
        /*15f0*/ 	.word	0x00013200
        /*15f4*/ 	.short	0x0107
        /*15f6*/ 	.byte	0x3f
	.zero		1


	//   ....[64]....
        /*15f8*/ 	.word	0x0001b3a0
        /*15fc*/ 	.word	0x00000011
        /*1600*/ 	.word	0x00013200
        /*1604*/ 	.short	0x0101
        /*1606*/ 	.byte	0x3f
	.zero		1


	//   ....[65]....
        /*1608*/ 	.word	0x0001b3c0
        /*160c*/ 	.word	0x00000011
        /*1610*/ 	.word	0x00013220
        /*1614*/ 	.short	0x010a
        /*1616*/ 	.byte	0x3f
	.zero		1


	//   ....[66]....
        /*1618*/ 	.word	0x0001b950
        /*161c*/ 	.word	0x00000006
        /*1620*/ 	.word	0x00013280
        /*1624*/ 	.short	0x010a
        /*1626*/ 	.byte	0x3f
	.zero		1


	//   ....[67]....
        /*1628*/ 	.word	0x0001be60
        /*162c*/ 	.word	0x00000006
        /*1630*/ 	.word	0x00013270
        /*1634*/ 	.short	0x0107
        /*1636*/ 	.byte	0x3f
	.zero		1


	//   ....[68]....
        /*1638*/ 	.word	0x0001bf20
        /*163c*/ 	.word	0x00000006
        /*1640*/ 	.word	0x00013270
        /*1644*/ 	.short	0x0101
        /*1646*/ 	.byte	0x3f
	.zero		1


	//   ....[69]....
        /*1648*/ 	.word	0x0001bf70
        /*164c*/ 	.word	0x00000006
        /*1650*/ 	.word	0x00013240
        /*1654*/ 	.short	0x010a
        /*1656*/ 	.byte	0x3f
	.zero		1


	//   ....[70]....
        /*1658*/ 	.word	0x0001c3b0
        /*165c*/ 	.word	0x00000006
        /*1660*/ 	.word	0x00013230
        /*1664*/ 	.short	0x0107
        /*1666*/ 	.byte	0x3f
	.zero		1


	//   ....[71]....
        /*1668*/ 	.word	0x0001c480
        /*166c*/ 	.word	0x00000006
        /*1670*/ 	.word	0x00013230
        /*1674*/ 	.short	0x0101
        /*1676*/ 	.byte	0x3f
	.zero		1


	//   ....[72]....
        /*1678*/ 	.word	0x0001c500
        /*167c*/ 	.word	0x00000002
        /*1680*/ 	.word	0x00013270
        /*1684*/ 	.short	0x010a
        /*1686*/ 	.byte	0x3f
	.zero		1


	//   ....[73]....
        /*1688*/ 	.word	0x0001c590
        /*168c*/ 	.word	0x00000002
        /*1690*/ 	.word	0x00013260
        /*1694*/ 	.short	0x010a
        /*1696*/ 	.byte	0x3f
	.zero		1


	//   ....[74]....
        /*1698*/ 	.word	0x0001c9c0
        /*169c*/ 	.word	0x00000002
        /*16a0*/ 	.word	0x00013250
        /*16a4*/ 	.short	0x0101
        /*16a6*/ 	.byte	0x3f
	.zero		1


	//   ....[75]....
        /*16a8*/ 	.word	0x0001ca50
        /*16ac*/ 	.word	0x00000002
        /*16b0*/ 	.word	0x00000000
        /*16b4*/ 	.short	0x0101
        /*16b6*/ 	.byte	0x3f
	.zero		1


	//   ....[76]....
        /*16b8*/ 	.word	0x0001cc30
        /*16bc*/ 	.word	0x00000000
        /*16c0*/ 	.word	0x00013270
        /*16c4*/ 	.short	0x010a
        /*16c6*/ 	.byte	0x3f
	.zero		1


	//   ....[77]....
        /*16c8*/ 	.word	0x0001ccc0
        /*16cc*/ 	.word	0x00000000
        /*16d0*/ 	.word	0x00013260
        /*16d4*/ 	.short	0x010a
        /*16d6*/ 	.byte	0x3f
	.zero		1


	//   ....[78]....
        /*16d8*/ 	.word	0x0001d110
        /*16dc*/ 	.word	0x00000000
        /*16e0*/ 	.word	0x00013250
        /*16e4*/ 	.short	0x0101
        /*16e6*/ 	.byte	0x3f
	.zero		1


	//   ....[79]....
        /*16e8*/ 	.word	0x0001d190
        /*16ec*/ 	.word	0x00000000
        /*16f0*/ 	.word	0x00000000
        /*16f4*/ 	.short	0x0101
        /*16f6*/ 	.byte	0x3f
	.zero		1


	//   ....[80]....
        /*16f8*/ 	.word	0x0001e350
        /*16fc*/ 	.word	0x00000005
        /*1700*/ 	.word	0x00013220
        /*1704*/ 	.short	0x010a
        /*1706*/ 	.byte	0x3f
	.zero		1


	//   ....[81]....
        /*1708*/ 	.word	0x0001e4e0
        /*170c*/ 	.word	0x00000004
        /*1710*/ 	.word	0x00013240
        /*1714*/ 	.short	0x010a
        /*1716*/ 	.byte	0x3f
	.zero		1


	//   ....[82]....
        /*1718*/ 	.word	0x0001e590
        /*171c*/ 	.word	0x00000005
        /*1720*/ 	.word	0x00013240
        /*1724*/ 	.short	0x010a
        /*1726*/ 	.byte	0x3f
	.zero		1


	//   ....[83]....
        /*1728*/ 	.word	0x0001e5d0
        /*172c*/ 	.word	0x00000004
        /*1730*/ 	.word	0x00013260
        /*1734*/ 	.short	0x010a
        /*1736*/ 	.byte	0x3f
	.zero		1


	//   ....[84]....
        /*1738*/ 	.word	0x0001e610
        /*173c*/ 	.word	0x00000005
        /*1740*/ 	.word	0x00013260
        /*1744*/ 	.short	0x010a
        /*1746*/ 	.byte	0x3f
	.zero		1


	//   ....[85]....
        /*1748*/ 	.word	0x0001e650
        /*174c*/ 	.word	0x00000004
        /*1750*/ 	.word	0x00013280
        /*1754*/ 	.short	0x010a
        /*1756*/ 	.byte	0x3f
	.zero		1


	//   ....[86]....
        /*1758*/ 	.word	0x0001e690
        /*175c*/ 	.word	0x00000005
        /*1760*/ 	.word	0x00013280
        /*1764*/ 	.short	0x010a
        /*1766*/ 	.byte	0x3f
	.zero		1


	//   ....[87]....
        /*1768*/ 	.word	0x0001e6f0
        /*176c*/ 	.word	0x00000042
        /*1770*/ 	.word	0x00013290
        /*1774*/ 	.short	0x010a
        /*1776*/ 	.byte	0x3f
	.zero		1


	//   ....[88]....
        /*1778*/ 	.word	0x0001e850
        /*177c*/ 	.word	0x00000042
        /*1780*/ 	.word	0x00013290
        /*1784*/ 	.short	0x010a
        /*1786*/ 	.byte	0x3f
	.zero		1


	//   ....[89]....
        /*1788*/ 	.word	0x0001e9c0
        /*178c*/ 	.word	0x00000042
        /*1790*/ 	.word	0x00013290
        /*1794*/ 	.short	0x010a
        /*1796*/ 	.byte	0x3f
	.zero		1


	//   ....[90]....
        /*1798*/ 	.word	0x0001eb20
        /*179c*/ 	.word	0x00000042
        /*17a0*/ 	.word	0x000132b0
        /*17a4*/ 	.short	0x010a
        /*17a6*/ 	.byte	0x3f
	.zero		1


	//   ....[91]....
        /*17a8*/ 	.word	0x0001ed20
        /*17ac*/ 	.word	0x00000012
        /*17b0*/ 	.word	0x00013200
        /*17b4*/ 	.short	0x010a
        /*17b6*/ 	.byte	0x3f
	.zero		1


	//   ....[92]....
        /*17b8*/ 	.word	0x0001ef20
        /*17bc*/ 	.word	0x00000012
        /*17c0*/ 	.word	0x00013200
        /*17c4*/ 	.short	0x010a
        /*17c6*/ 	.byte	0x3f
	.zero		1


	//   ....[93]....
        /*17c8*/ 	.word	0x0001ef70
        /*17cc*/ 	.word	0x00000000
        /*17d0*/ 	.word	0x00013230
        /*17d4*/ 	.short	0x010a
        /*17d6*/ 	.byte	0x3f
	.zero		1


	//   ....[94]....
        /*17d8*/ 	.word	0x0001efc0
        /*17dc*/ 	.word	0x00000014
        /*17e0*/ 	.word	0x00013230
        /*17e4*/ 	.short	0x010a
        /*17e6*/ 	.byte	0x3f
	.zero		1


	//   ....[95]....
        /*17e8*/ 	.word	0x0001f010
        /*17ec*/ 	.word	0x0000000e
        /*17f0*/ 	.word	0x00013250
        /*17f4*/ 	.short	0x010a
        /*17f6*/ 	.byte	0x3f
	.zero		1


	//   ....[96]....
        /*17f8*/ 	.word	0x0001f060
        /*17fc*/ 	.word	0x0000000a
        /*1800*/ 	.word	0x00013230
        /*1804*/ 	.short	0x010a
        /*1806*/ 	.byte	0x3f
	.zero		1


	//   ....[97]....
        /*1808*/ 	.word	0x0001f0b0
        /*180c*/ 	.word	0x0000000c
        /*1810*/ 	.word	0x00013250
        /*1814*/ 	.short	0x010a
        /*1816*/ 	.byte	0x3f
	.zero		1


	//   ....[98]....
        /*1818*/ 	.word	0x0001f100
        /*181c*/ 	.word	0x00000002
        /*1820*/ 	.word	0x00013250
        /*1824*/ 	.short	0x010a
        /*1826*/ 	.byte	0x3f
	.zero		1


	//   ....[99]....
        /*1828*/ 	.word	0x0001f2a0
        /*182c*/ 	.word	0x00000011
        /*1830*/ 	.word	0x00013220
        /*1834*/ 	.short	0x010a
        /*1836*/ 	.byte	0x3f
	.zero		1


	//   ....[100]....
        /*1838*/ 	.word	0x0001f2f0
        /*183c*/ 	.word	0x00000006
        /*1840*/ 	.word	0x000132a0
        /*1844*/ 	.short	0x010a
        /*1846*/ 	.byte	0x3f
	.zero		1


	//   ....[101]....
        /*1848*/ 	.word	0x0001f340
        /*184c*/ 	.word	0x00000006
        /*1850*/ 	.word	0x000132c0
        /*1854*/ 	.short	0x010a
        /*1856*/ 	.byte	0x3f
	.zero		1


	//   ....[102]....
        /*1858*/ 	.word	0x0001f390
        /*185c*/ 	.word	0x00000006
        /*1860*/ 	.word	0x000132a0
        /*1864*/ 	.short	0x010a
        /*1866*/ 	.byte	0x3f
	.zero		1


	//   ....[103]....
        /*1868*/ 	.word	0x0001f3e0
        /*186c*/ 	.word	0x00000006
        /*1870*/ 	.word	0x000132c0
        /*1874*/ 	.short	0x010a
        /*1876*/ 	.byte	0x3f
	.zero		1


	//   ....[104]....
        /*1878*/ 	.word	0x0001f510
        /*187c*/ 	.word	0x00000004
        /*1880*/ 	.word	0x00013280
        /*1884*/ 	.short	0x010a
        /*1886*/ 	.byte	0x3f
	.zero		1


	//   ....[105]....
        /*1888*/ 	.word	0x0001fc40
        /*188c*/ 	.word	0x00000004
        /*1890*/ 	.word	0x00013240
        /*1894*/ 	.short	0x010a
        /*1896*/ 	.byte	0x3f
	.zero		1


	//   ....[106]....
        /*1898*/ 	.word	0x00020a00
        /*189c*/ 	.word	0x00000011
        /*18a0*/ 	.word	0x00013220
        /*18a4*/ 	.short	0x010a
        /*18a6*/ 	.byte	0x3f
	.zero		1


	//   ....[107]....
        /*18a8*/ 	.word	0x00020a60
        /*18ac*/ 	.word	0x00000006
        /*18b0*/ 	.word	0x00013280
        /*18b4*/ 	.short	0x010a
        /*18b6*/ 	.byte	0x3f
	.zero		1


	//   ....[108]....
        /*18b8*/ 	.word	0x00021130
        /*18bc*/ 	.word	0x00000006
        /*18c0*/ 	.word	0x00013240
        /*18c4*/ 	.short	0x010a
        /*18c6*/ 	.byte	0x3f
	.zero		1


	//   ....[109]....
        /*18c8*/ 	.word	0x000216f0
        /*18cc*/ 	.word	0x00000002
        /*18d0*/ 	.word	0x00013270
        /*18d4*/ 	.short	0x010a
        /*18d6*/ 	.byte	0x3f
	.zero		1


	//   ....[110]....
        /*18d8*/ 	.word	0x00021740
        /*18dc*/ 	.word	0x00000002
        /*18e0*/ 	.word	0x00013260
        /*18e4*/ 	.short	0x010a
        /*18e6*/ 	.byte	0x3f
	.zero		1


	//   ....[111]....
        /*18e8*/ 	.word	0x00021790
        /*18ec*/ 	.word	0x00000000
        /*18f0*/ 	.word	0x00013270
        /*18f4*/ 	.short	0x010a
        /*18f6*/ 	.byte	0x3f
	.zero		1


	//   ....[112]....
        /*18f8*/ 	.word	0x000217e0
        /*18fc*/ 	.word	0x00000000
        /*1900*/ 	.word	0x00013260
        /*1904*/ 	.short	0x010a
        /*1906*/ 	.byte	0x3f
	.zero		1


	//   ....[113]....
        /*1908*/ 	.word	0x00022310
        /*190c*/ 	.word	0x00000005
        /*1910*/ 	.word	0x00013220
        /*1914*/ 	.short	0x010a
        /*1916*/ 	.byte	0x3f
	.zero		1


	//   ....[114]....
        /*1918*/ 	.word	0x000224b0
        /*191c*/ 	.word	0x00000004
        /*1920*/ 	.word	0x00013240
        /*1924*/ 	.short	0x010a
        /*1926*/ 	.byte	0x3f
	.zero		1


	//   ....[115]....
        /*1928*/ 	.word	0x00022500
        /*192c*/ 	.word	0x00000005
        /*1930*/ 	.word	0x00013240
        /*1934*/ 	.short	0x010a
        /*1936*/ 	.byte	0x3f
	.zero		1


	//   ....[116]....
        /*1938*/ 	.word	0x00022550
        /*193c*/ 	.word	0x00000004
        /*1940*/ 	.word	0x00013260
        /*1944*/ 	.short	0x010a
        /*1946*/ 	.byte	0x3f
	.zero		1


	//   ....[117]....
        /*1948*/ 	.word	0x000225a0
        /*194c*/ 	.word	0x00000005
        /*1950*/ 	.word	0x00013260
        /*1954*/ 	.short	0x010a
        /*1956*/ 	.byte	0x3f
	.zero		1


	//   ....[118]....
        /*1958*/ 	.word	0x000225f0
        /*195c*/ 	.word	0x00000004
        /*1960*/ 	.word	0x00013280
        /*1964*/ 	.short	0x010a
        /*1966*/ 	.byte	0x3f
	.zero		1


	//----- nvinfo : EIATTR_NUM_MBARRIERS
	.align		4
.L_1634:
        /*1968*/ 	.byte	0x03, 0x38
        /*196a*/ 	.short	0x0016


	//----- nvinfo : EIATTR_EXIT_INSTR_OFFSETS
	.align		4
        /*196c*/ 	.byte	0x04, 0x1c
        /*196e*/ 	.short	(.L_1636 - .L_1635)


	//   ....[0]....
.L_1635:
        /*1970*/ 	.word	0x0001e6e0


	//----- nvinfo : EIATTR_MAX_THREADS
	.align		4
.L_1636:
        /*1974*/ 	.byte	0x04, 0x05
        /*1976*/ 	.short	(.L_1638 - .L_1637)
.L_1637:
        /*1978*/ 	.word	0x00000200
        /*197c*/ 	.word	0x00000001
        /*1980*/ 	.word	0x00000001


	//----- nvinfo : EIATTR_CRS_STACK_SIZE
	.align		4
.L_1638:
        /*1984*/ 	.byte	0x04, 0x1e
        /*1986*/ 	.short	(.L_1640 - .L_1639)
.L_1639:
        /*1988*/ 	.word	0x00000000


	//----- nvinfo : EIATTR_CBANK_PARAM_SIZE
	.align		4
.L_1640:
        /*198c*/ 	.byte	0x03, 0x19
        /*198e*/ 	.short	0x0af0


	//----- nvinfo : EIATTR_PARAM_CBANK
	.align		4
        /*1990*/ 	.byte	0x04, 0x0a
        /*1992*/ 	.short	(.L_1642 - .L_1641)
	.align		4
.L_1641:
        /*1994*/ 	.word	index@(.nv.constant0._ZN7cutlass13device_kernelIN5flash11enable_sm90INS1_16FlashAttnFwdSm90INS1_25CollectiveMainloopFwdSm90ILi2EN4cute5tupleIJNS5_1CILi1EEES8_S8_EEENS6_IJNS7_ILi192EEENS7_ILi160EEENS7_ILi64EEEEEELi64ENS_12float_e4m3_tEfNS_4arch4Sm90ELb1ELb0ELb1ELb1ELb1ELb1ELb0ELb1ELb1ELb1ELb1ELb0EEENS1_21CollectiveEpilogueFwdINS6_IJSA_SC_SB_EEES9_NS_10bfloat16_tESG_Li384ELb1ELb1ELb1ELb1EEENS1_36VarlenDynamicPersistentTileSchedulerILi192ELi160ELi384ELi128ELb1ELb1ELb1ELb1ELb1ELb1EEEEEEEEEvNT_6ParamsE)
        /*1998*/ 	.short	0x0210
        /*199a*/ 	.short	0x0af0


	//----- nvinfo : EIATTR_SW_WAR
	.align		4
.L_1642:
        /*199c*/ 	.byte	0x04, 0x36
        /*199e*/ 	.short	(.L_1644 - .L_1643)
.L_1643:
        /*19a0*/ 	.word	0x00000008
.L_1644:


//--------------------- .nv.callgraph             --------------------------
	.section	.nv.callgraph,"",@"SHT_CUDA_CALLGRAPH"
	.align	4
	.sectionentsize	8
	.align		4
        /*0000*/ 	.word	0x00000000
	.align		4
        /*0004*/ 	.word	0xffffffff
	.align		4
        /*0008*/ 	.word	index@(_ZN7cutlass13device_kernelIN5flash11enable_sm90INS1_16FlashAttnFwdSm90INS1_25CollectiveMainloopFwdSm90ILi2EN4cute5tupleIJNS5_1CILi1EEES8_S8_EEENS6_IJNS7_ILi128EEESA_NS7_ILi256EEEEEELi256ENS_12float_e4m3_tEfNS_4arch4Sm90ELb0ELb0ELb1ELb0ELb1ELb0ELb0ELb1ELb0ELb1ELb1ELb0EEENS1_21CollectiveEpilogueFwdINS6_IJSA_SB_SA_EEES9_NS_10bfloat16_tESF_Li256ELb0ELb1ELb1ELb1EEENS1_19SingleTileSchedulerILb0ELb1ELb1ELi128EEEEEEEEEvNT_6ParamsE)
	.align		4
        /*000c*/ 	.word	index@(__assertfail)
	.align		4
        /*0010*/ 	.word	index@(_ZN7cutlass13device_kernelIN5flash11enable_sm90INS1_16FlashAttnFwdSm90INS1_25CollectiveMainloopFwdSm90ILi2EN4cute5tupleIJNS5_1CILi1EEES8_S8_EEENS6_IJNS7_ILi128EEESA_NS7_ILi256EEEEEELi256ENS_12float_e4m3_tEfNS_4arch4Sm90ELb0ELb0ELb1ELb1ELb1ELb0ELb0ELb1ELb0ELb1ELb1ELb0EEENS1_21CollectiveEpilogueFwdINS6_IJSA_SB_SA_EEES9_NS_10bfloat16_tESF_Li256ELb1ELb1ELb1ELb1EEENS1_36VarlenDynamicPersistentTileSchedulerILi128ELi128ELi256ELi128ELb1ELb1ELb1ELb0ELb1ELb1EEEEEEEEEvNT_6ParamsE)
	.align		4
        /*0014*/ 	.word	index@(__assertfail)
	.align		4
        /*0018*/ 	.word	index@(_ZN7cutlass13device_kernelIN5flash11enable_sm90INS1_16FlashAttnFwdSm90INS1_25CollectiveMainloopFwdSm90ILi2EN4cute5tupleIJNS5_1CILi1EEES8_S8_EEENS6_IJNS7_ILi128EEESA_NS7_ILi256EEEEEELi256ENS_12float_e4m3_tEfNS_4arch4Sm90ELb0ELb0ELb1ELb1ELb1ELb1ELb0ELb1ELb0ELb1ELb1ELb0EEENS1_21CollectiveEpilogueFwdINS6_IJSA_SB_SA_EEES9_NS_10bfloat16_tESF_Li256ELb1ELb1ELb1ELb1EEENS1_36VarlenDynamicPersistentTileSchedulerILi128ELi128ELi256ELi128ELb1ELb1ELb1ELb0ELb1ELb1EEEEEEEEEvNT_6ParamsE)
	.align		4
        /*001c*/ 	.word	index@(__assertfail)
	.align		4
        /*0020*/ 	.word	index@(_ZN7cutlass13device_kernelIN5flash11enable_sm90INS1_16FlashAttnFwdSm90INS1_25CollectiveMainloopFwdSm90ILi2EN4cute5tupleIJNS5_1CILi1EEES8_S8_EEENS6_IJNS7_ILi128EEENS7_ILi64EEENS7_ILi256EEEEEELi256ENS_12float_e4m3_tEfNS_4arch4Sm90ELb0ELb1ELb1ELb0ELb1ELb0ELb0ELb1ELb0ELb1ELb1ELb0EEENS1_21CollectiveEpilogueFwdINS6_IJSA_SC_SB_EEES9_NS_10bfloat16_tESG_Li256ELb0ELb1ELb1ELb1EEENS1_19SingleTileSchedulerILb0ELb1ELb1ELi128EEEEEEEEEvNT_6ParamsE)
	.align		4
        /*0024*/ 	.word	index@(__assertfail)
	.align		4
        /*0028*/ 	.word	index@(_ZN7cutlass13device_kernelIN5flash11enable_sm90INS1_16FlashAttnFwdSm90INS1_25CollectiveMainloopFwdSm90ILi2EN4cute5tupleIJNS5_1CILi1EEES8_S8_EEENS6_IJNS7_ILi128EEENS7_ILi64EEENS7_ILi256EEEEEELi256ENS_12float_e4m3_tEfNS_4arch4Sm90ELb0ELb1ELb1ELb1ELb1ELb0ELb0ELb1ELb0ELb1ELb1ELb0EEENS1_21CollectiveEpilogueFwdINS6_IJSA_SC_SB_EEES9_NS_10bfloat16_tESG_Li256ELb1ELb1ELb1ELb1EEENS1_36VarlenDynamicPersistentTileSchedulerILi128ELi64ELi256ELi128ELb1ELb1ELb1ELb1ELb0ELb1EEEEEEEEEvNT_6ParamsE)
	.align		4
        /*002c*/ 	.word	index@(__assertfail)
	.align		4
        /*0030*/ 	.word	index@(_ZN7cutlass13device_kernelIN5flash11enable_sm90INS1_16FlashAttnFwdSm90INS1_25CollectiveMainloopFwdSm90ILi2EN4cute5tupleIJNS5_1CILi1EEES8_S8_EEENS6_IJNS7_ILi128EEENS7_ILi64EEENS7_ILi256EEEEEELi256ENS_12float_e4m3_tEfNS_4arch4Sm90ELb0ELb1ELb1ELb1ELb1ELb1ELb0ELb1ELb0ELb1ELb1ELb0EEENS1_21CollectiveEpilogueFwdINS6_IJSA_SC_SB_EEES9_NS_10bfloat16_tESG_Li256ELb1ELb1ELb1ELb1EEENS1_36VarlenDynamicPersistentTileSchedulerILi128ELi64ELi256ELi128ELb1ELb1ELb1ELb1ELb0ELb1EEEEEEEEEvNT_6ParamsE)
	.align		4
        /*0034*/ 	.word	index@(__assertfail)
	.align		4
        /*0038*/ 	.word	index@(_ZN7cutlass13device_kernelIN5flash11enable_sm90INS1_16FlashAttnFwdSm90INS1_25CollectiveMainloopFwdSm90ILi2EN4cute5tupleIJNS5_1CILi1EEES8_S8_EEENS6_IJNS7_ILi128EEESA_NS7_ILi256EEEEEELi256ENS_12float_e4m3_tEfNS_4arch4Sm90ELb1ELb0ELb1ELb0ELb1ELb0ELb0ELb1ELb0ELb1ELb1ELb0EEENS1_21CollectiveEpilogueFwdINS6_IJSA_SB_SA_EEES9_NS_10bfloat16_tESF_Li256ELb0ELb1ELb1ELb1EEENS1_19SingleTileSchedulerILb0ELb1ELb1ELi128EEEEEEEEEvNT_6ParamsE)
	.align		4
        /*003c*/ 	.word	index@(__assertfail)
	.align		4
        /*0040*/ 	.word	index@(_ZN7cutlass13device_kernelIN5flash11enable_sm90INS1_16FlashAttnFwdSm90INS1_25CollectiveMainloopFwdSm90ILi2EN4cute5tupleIJNS5_1CILi1EEES8_S8_EEENS6_IJNS7_ILi128EEESA_NS7_ILi256EEEEEELi256ENS_12float_e4m3_tEfNS_4arch4Sm90ELb1ELb0ELb1ELb1ELb1ELb0ELb0ELb1ELb0ELb1ELb1ELb0EEENS1_21CollectiveEpilogueFwdINS6_IJSA_SB_SA_EEES9_NS_10bfloat16_tESF_Li256ELb1ELb1ELb1ELb1EEENS1_36VarlenDynamicPersistentTileSchedulerILi128ELi128ELi256ELi128ELb1ELb1ELb1ELb1ELb1ELb1EEEEEEEEEvNT_6ParamsE)
	.align		4
        /*0044*/ 	.word	index@(__assertfail)
	.align		4
        /*0048*/ 	.word	index@(_ZN7cutlass13device_kernelIN5flash11enable_sm90INS1_16FlashAttnFwdSm90INS1_25CollectiveMainloopFwdSm90ILi2EN4cute5tupleIJNS5_1CILi1EEES8_S8_EEENS6_IJNS7_ILi128EEESA_NS7_ILi256EEEEEELi256ENS_12float_e4m3_tEfNS_4arch4Sm90ELb1ELb0ELb1ELb1ELb1ELb1ELb0ELb1ELb0ELb1ELb1ELb0EEENS1_21CollectiveEpilogueFwdINS6_IJSA_SB_SA_EEES9_NS_10bfloat16_tESF_Li256ELb1ELb1ELb1ELb1EEENS1_36VarlenDynamicPersistentTileSchedulerILi128ELi128ELi256ELi128ELb1ELb1ELb1ELb1ELb1ELb1EEEEEEEEEvNT_6ParamsE)
	.align		4
        /*004c*/ 	.word	index@(__assertfail)
	.align		4
        /*0050*/ 	.word	index@(_ZN7cutlass13device_kernelIN5flash11enable_sm90INS1_16FlashAttnFwdSm90INS1_25CollectiveMainloopFwdSm90ILi2EN4cute5tupleIJNS5_1CILi1EEES8_S8_EEENS6_IJNS7_ILi128EEENS7_ILi160EEENS7_ILi192EEEEEELi192ENS_12float_e4m3_tEfNS_4arch4Sm90ELb0ELb0ELb1ELb0ELb1ELb0ELb0ELb1ELb1ELb1ELb1ELb0EEENS1_21CollectiveEpilogueFwdINS6_IJSA_SC_SB_EEES9_NS_10bfloat16_tESG_Li256ELb0ELb1ELb1ELb1EEENS1_19SingleTileSchedulerILb0ELb1ELb1ELi128EEEEEEEEEvNT_6ParamsE)
	.align		4
        /*0054*/ 	.word	index@(__assertfail)
	.align		4
        /*0058*/ 	.word	index@(_ZN7cutlass13device_kernelIN5flash11enable_sm90INS1_16FlashAttnFwdSm90INS1_25CollectiveMainloopFwdSm90ILi2EN4cute5tupleIJNS5_1CILi1EEES8_S8_EEENS6_IJNS7_ILi128EEENS7_ILi160EEENS7_ILi192EEEEEELi192ENS_12float_e4m3_tEfNS_4arch4Sm90ELb0ELb0ELb1ELb1ELb1ELb0ELb0ELb1ELb1ELb1ELb1ELb0EEENS1_21CollectiveEpilogueFwdINS6_IJSA_SC_SB_EEES9_NS_10bfloat16_tESG_Li256ELb1ELb1ELb1ELb1EEENS1_36VarlenDynamicPersistentTileSchedulerILi128ELi160ELi256ELi128ELb1ELb1ELb1ELb0ELb1ELb1EEEEEEEEEvNT_6ParamsE)
	.align		4
        /*005c*/ 	.word	index@(__assertfail)
	.align		4
        /*0060*/ 	.word	index@(_ZN7cutlass13device_kernelIN5flash11enable_sm90INS1_16FlashAttnFwdSm90INS1_25CollectiveMainloopFwdSm90ILi2EN4cute5tupleIJNS5_1CILi1EEES8_S8_EEENS6_IJNS7_ILi128EEENS7_ILi160EEENS7_ILi192EEEEEELi192ENS_12float_e4m3_tEfNS_4arch4Sm90ELb0ELb0ELb1ELb1ELb1ELb1ELb0ELb1ELb1ELb1ELb1ELb0EEENS1_21CollectiveEpilogueFwdINS6_IJSA_SC_SB_EEES9_NS_10bfloat16_tESG_Li256ELb1ELb1ELb1ELb1EEENS1_36VarlenDynamicPersistentTileSchedulerILi128ELi160ELi256ELi128ELb1ELb1ELb1ELb0ELb1ELb1EEEEEEEEEvNT_6ParamsE)
	.align		4
        /*0064*/ 	.word	index@(__assertfail)
	.align		4
        /*0068*/ 	.word	index@(_ZN7cutlass13device_kernelIN5flash11enable_sm90INS1_16FlashAttnFwdSm90INS1_25CollectiveMainloopFwdSm90ILi2EN4cute5tupleIJNS5_1CILi1EEES8_S8_EEENS6_IJNS7_ILi128EEESA_NS7_ILi192EEEEEELi192ENS_12float_e4m3_tEfNS_4arch4Sm90ELb0ELb1ELb1ELb0ELb1ELb0ELb0ELb1ELb1ELb1ELb1ELb0EEENS1_21CollectiveEpilogueFwdINS6_IJSA_SB_SA_EEES9_NS_10bfloat16_tESF_Li256ELb0ELb1ELb1ELb1EEENS1_19SingleTileSchedulerILb0ELb1ELb1ELi128EEEEEEEEEvNT_6ParamsE)
	.align		4
        /*006c*/ 	.word	index@(__assertfail)
	.align		4
        /*0070*/ 	.word	index@(_ZN7cutlass13device_kernelIN5flash11enable_sm90INS1_16FlashAttnFwdSm90INS1_25CollectiveMainloopFwdSm90ILi2EN4cute5tupleIJNS5_1CILi1EEES8_S8_EEENS6_IJNS7_ILi128EEESA_NS7_ILi192EEEEEELi192ENS_12float_e4m3_tEfNS_4arch4Sm90ELb0ELb1ELb1ELb1ELb1ELb0ELb0ELb1ELb1ELb1ELb1ELb0EEENS1_21CollectiveEpilogueFwdINS6_IJSA_SB_SA_EEES9_NS_10bfloat16_tESF_Li256ELb1ELb1ELb1ELb1EEENS1_36VarlenDynamicPersistentTileSchedulerILi128ELi128ELi256ELi128ELb1ELb1ELb1ELb1ELb0ELb1EEEEEEEEEvNT_6ParamsE)
	.align		4
        /*0074*/ 	.word	index@(__assertfail)
	.align		4
        /*0078*/ 	.word	index@(_ZN7cutlass13device_kernelIN5flash11enable_sm90INS1_16FlashAttnFwdSm90INS1_25CollectiveMainloopFwdSm90ILi2EN4cute5tupleIJNS5_1CILi1EEES8_S8_EEENS6_IJNS7_ILi128EEESA_NS7_ILi192EEEEEELi192ENS_12float_e4m3_tEfNS_4arch4Sm90ELb0ELb1ELb1ELb1ELb1ELb1ELb0ELb1ELb1ELb1ELb1ELb0EEENS1_21CollectiveEpilogueFwdINS6_IJSA_SB_SA_EEES9_NS_10bfloat16_tESF_Li256ELb1ELb1ELb1ELb1EEENS1_36VarlenDynamicPersistentTileSchedulerILi128ELi128ELi256ELi128ELb1ELb1ELb1ELb1ELb0ELb1EEEEEEEEEvNT_6ParamsE)
	.align		4
        /*007c*/ 	.word	index@(__assertfail)
	.align		4
        /*0080*/ 	.word	index@(_ZN7cutlass13device_kernelIN5flash11enable_sm90INS1_16FlashAttnFwdSm90INS1_25CollectiveMainloopFwdSm90ILi2EN4cute5tupleIJNS5_1CILi1EEES8_S8_EEENS6_IJNS7_ILi128EEENS7_ILi160EEENS7_ILi192EEEEEELi192ENS_12float_e4m3_tEfNS_4arch4Sm90ELb1ELb0ELb1ELb0ELb1ELb0ELb0ELb1ELb1ELb1ELb1ELb0EEENS1_21CollectiveEpilogueFwdINS6_IJSA_SC_SB_EEES9_NS_10bfloat16_tESG_Li256ELb0ELb1ELb1ELb1EEENS1_19SingleTileSchedulerILb0ELb1ELb1ELi128EEEEEEEEEvNT_6ParamsE)
	.align		4
        /*0084*/ 	.word	index@(__assertfail)
	.align		4
        /*0088*/ 	.word	index@(_ZN7cutlass13device_kernelIN5flash11enable_sm90INS1_16FlashAttnFwdSm90INS1_25CollectiveMainloopFwdSm90ILi2EN4cute5tupleIJNS5_1CILi1EEES8_S8_EEENS6_IJNS7_ILi128EEENS7_ILi160EEENS7_ILi192EEEEEELi192ENS_12float_e4m3_tEfNS_4arch4Sm90ELb1ELb0ELb1ELb1ELb1ELb0ELb0ELb1ELb1ELb1ELb1ELb0EEENS1_21CollectiveEpilogueFwdINS6_IJSA_SC_SB_EEES9_NS_10bfloat16_tESG_Li256ELb1ELb1ELb1ELb1EEENS1_36VarlenDynamicPersistentTileSchedulerILi128ELi160ELi256ELi128ELb1ELb1ELb1ELb1ELb1ELb1EEEEEEEEEvNT_6ParamsE)
	.align		4
        /*008c*/ 	.word	index@(__assertfail)
	.align		4
        /*0090*/ 	.word	index@(_ZN7cutlass13device_kernelIN5flash11enable_sm90INS1_16FlashAttnFwdSm90INS1_25CollectiveMainloopFwdSm90ILi2EN4cute5tupleIJNS5_1CILi1EEES8_S8_EEENS6_IJNS7_ILi128EEENS7_ILi160EEENS7_ILi192EEEEEELi192ENS_12float_e4m3_tEfNS_4arch4Sm90ELb1ELb0ELb1ELb1ELb1ELb1ELb0ELb1ELb1ELb1ELb1ELb0EEENS1_21CollectiveEpilogueFwdINS6_IJSA_SC_SB_EEES9_NS_10bfloat16_tESG_Li256ELb1ELb1ELb1ELb1EEENS1_36VarlenDynamicPersistentTileSchedulerILi128ELi160ELi256ELi128ELb1ELb1ELb1ELb1ELb1ELb1EEEEEEEEEvNT_6ParamsE)
	.align		4
        /*0094*/ 	.word	index@(__assertfail)
	.align		4
        /*0098*/ 	.word	index@(_ZN7cutlass13device_kernelIN5flash11enable_sm90INS1_16FlashAttnFwdSm90INS1_25CollectiveMainloopFwdSm90ILi2EN4cute5tupleIJNS5_1CILi1EEES8_S8_EEENS6_IJNS7_ILi128EEENS7_ILi160EEESA_EEELi128ENS_12float_e4m3_tEfNS_4arch4Sm90ELb0ELb0ELb1ELb0ELb1ELb0ELb0ELb1ELb1ELb1ELb1ELb0EEENS1_21CollectiveEpilogueFwdINS6_IJSA_SA_SB_EEES9_NS_10bfloat16_tESF_Li256ELb0ELb1ELb1ELb1EEENS1_19SingleTileSchedulerILb0ELb1ELb1ELi128EEEEEEEEEvNT_6ParamsE)
	.align		4
        /*009c*/ 	.word	index@(__assertfail)
	.align		4
        /*00a0*/ 	.word	index@(_ZN7cutlass13device_kernelIN5flash11enable_sm90INS1_16FlashAttnFwdSm90INS1_25CollectiveMainloopFwdSm90ILi2EN4cute5tupleIJNS5_1CILi1EEES8_S8_EEENS6_IJNS7_ILi128EEENS7_ILi160EEESA_EEELi128ENS_12float_e4m3_tEfNS_4arch4Sm90ELb0ELb0ELb1ELb1ELb1ELb0ELb0ELb1ELb1ELb1ELb1ELb0EEENS1_21CollectiveEpilogueFwdINS6_IJSA_SA_SB_EEES9_NS_10bfloat16_tESF_Li256ELb1ELb1ELb1ELb1EEENS1_36VarlenDynamicPersistentTileSchedulerILi128ELi160ELi256ELi128ELb1ELb1ELb1ELb0ELb1ELb1EEEEEEEEEvNT_6ParamsE)
	.align		4
        /*00a4*/ 	.word	index@(__assertfail)
	.align		4
        /*00a8*/ 	.word	index@(_ZN7cutlass13device_kernelIN5flash11enable_sm90INS1_16FlashAttnFwdSm90INS1_25CollectiveMainloopFwdSm90ILi2EN4cute5tupleIJNS5_1CILi1EEES8_S8_EEENS6_IJNS7_ILi128EEENS7_ILi160EEESA_EEELi128ENS_12float_e4m3_tEfNS_4arch4Sm90ELb0ELb0ELb1ELb1ELb1ELb1ELb0ELb1ELb1ELb1ELb1ELb0EEENS1_21CollectiveEpilogueFwdINS6_IJSA_SA_SB_EEES9_NS_10bfloat16_tESF_Li256ELb1ELb1ELb1ELb1EEENS1_36VarlenDynamicPersistentTileSchedulerILi128ELi160ELi256ELi128ELb1ELb1ELb1ELb0ELb1ELb1EEEEEEEEEvNT_6ParamsE)
	.align		4
        /*00ac*/ 	.word	index@(__assertfail)
	.align		4
        /*00b0*/ 	.word	index@(_ZN7cutlass13device_kernelIN5flash11enable_sm90INS1_16FlashAttnFwdSm90INS1_25CollectiveMainloopFwdSm90ILi2EN4cute5tupleIJNS5_1CILi1EEES8_S8_EEENS6_IJNS7_ILi128EEENS7_ILi160EEESA_EEELi128ENS_12float_e4m3_tEfNS_4arch4Sm90ELb0ELb1ELb1ELb0ELb1ELb0ELb0ELb1ELb1ELb1ELb1ELb0EEENS1_21CollectiveEpilogueFwdINS6_IJSA_SA_SB_EEES9_NS_10bfloat16_tESF_Li256ELb0ELb1ELb1ELb1EEENS1_19SingleTileSchedulerILb0ELb1ELb1ELi128EEEEEEEEEvNT_6ParamsE)
	.align		4
        /*00b4*/ 	.word	index@(__assertfail)
	.align		4
        /*00b8*/ 	.word	index@(_ZN7cutlass13device_kernelIN5flash11enable_sm90INS1_16FlashAttnFwdSm90INS1_25CollectiveMainloopFwdSm90ILi2EN4cute5tupleIJNS5_1CILi1EEES8_S8_EEENS6_IJNS7_ILi128EEENS7_ILi160EEESA_EEELi128ENS_12float_e4m3_tEfNS_4arch4Sm90ELb0ELb1ELb1ELb1ELb1ELb0ELb0ELb1ELb1ELb1ELb1ELb0EEENS1_21CollectiveEpilogueFwdINS6_IJSA_SA_SB_EEES9_NS_10bfloat16_tESF_Li256ELb1ELb1ELb1ELb1EEENS1_36VarlenDynamicPersistentTileSchedulerILi128ELi160ELi256ELi128ELb1ELb1ELb1ELb1ELb0ELb1EEEEEEEEEvNT_6ParamsE)
	.align		4
        /*00bc*/ 	.word	index@(__assertfail)
	.align		4
        /*00c0*/ 	.word	index@(_ZN7cutlass13device_kernelIN5flash11enable_sm90INS1_16FlashAttnFwdSm90INS1_25CollectiveMainloopFwdSm90ILi2EN4cute5tupleIJNS5_1CILi1EEES8_S8_EEENS6_IJNS7_ILi128EEENS7_ILi160EEESA_EEELi128ENS_12float_e4m3_tEfNS_4arch4Sm90ELb0ELb1ELb1ELb1ELb1ELb1ELb0ELb1ELb1ELb1ELb1ELb0EEENS1_21CollectiveEpilogueFwdINS6_IJSA_SA_SB_EEES9_NS_10bfloat16_tESF_Li256ELb1ELb1ELb1ELb1EEENS1_36VarlenDynamicPersistentTileSchedulerILi128ELi160ELi256ELi128ELb1ELb1ELb1ELb1ELb0ELb1EEEEEEEEEvNT_6ParamsE)
	.align		4
        /*00c4*/ 	.word	index@(__assertfail)
	.align		4
        /*00c8*/ 	.word	index@(_ZN7cutlass13device_kernelIN5flash11enable_sm90INS1_16FlashAttnFwdSm90INS1_25CollectiveMainloopFwdSm90ILi2EN4cute5tupleIJNS5_1CILi1EEES8_S8_EEENS6_IJNS7_ILi128EEENS7_ILi160EEESA_EEELi128ENS_12float_e4m3_tEfNS_4arch4Sm90ELb1ELb0ELb1ELb0ELb1ELb0ELb0ELb1ELb1ELb1ELb1ELb0EEENS1_21CollectiveEpilogueFwdINS6_IJSA_SA_SB_EEES9_NS_10bfloat16_tESF_Li256ELb0ELb1ELb1ELb1EEENS1_19SingleTileSchedulerILb0ELb1ELb1ELi128EEEEEEEEEvNT_6ParamsE)
	.align		4
        /*00cc*/ 	.word	index@(__assertfail)
	.align		4
        /*00d0*/ 	.word	index@(_ZN7cutlass13device_kernelIN5flash11enable_sm90INS1_16FlashAttnFwdSm90INS1_25CollectiveMainloopFwdSm90ILi2EN4cute5tupleIJNS5_1CILi1EEES8_S8_EEENS6_IJNS7_ILi128EEENS7_ILi160EEESA_EEELi128ENS_12float_e4m3_tEfNS_4arch4Sm90ELb1ELb0ELb1ELb1ELb1ELb0ELb0ELb1ELb1ELb1ELb1ELb0EEENS1_21CollectiveEpilogueFwdINS6_IJSA_SA_SB_EEES9_NS_10bfloat16_tESF_Li256ELb1ELb1ELb1ELb1EEENS1_36VarlenDynamicPersistentTileSchedulerILi128ELi160ELi256ELi128ELb1ELb1ELb1ELb1ELb1ELb1EEEEEEEEEvNT_6ParamsE)
	.align		4
        /*00d4*/ 	.word	index@(__assertfail)
	.align		4
        /*00d8*/ 	.word	index@(_ZN7cutlass13device_kernelIN5flash11enable_sm90INS1_16FlashAttnFwdSm90INS1_25CollectiveMainloopFwdSm90ILi2EN4cute5tupleIJNS5_1CILi1EEES8_S8_EEENS6_IJNS7_ILi128EEENS7_ILi160EEESA_EEELi128ENS_12float_e4m3_tEfNS_4arch4Sm90ELb1ELb0ELb1ELb1ELb1ELb1ELb0ELb1ELb1ELb1ELb1ELb0EEENS1_21CollectiveEpilogueFwdINS6_IJSA_SA_SB_EEES9_NS_10bfloat16_tESF_Li256ELb1ELb1ELb1ELb1EEENS1_36VarlenDynamicPersistentTileSchedulerILi128ELi160ELi256ELi128ELb1ELb1ELb1ELb1ELb1ELb1EEEEEEEEEvNT_6ParamsE)
	.align		4
        /*00dc*/ 	.word	index@(__assertfail)
	.align		4
        /*00e0*/ 	.word	index@(_ZN7cutlass13device_kernelIN5flash11enable_sm90INS1_16FlashAttnFwdSm90INS1_25CollectiveMainloopFwdSm90ILi2EN4cute5tupleIJNS5_1CILi1EEES8_S8_EEENS6_IJNS7_ILi192EEENS7_ILi128EEENS7_ILi96EEEEEELi96ENS_12float_e4m3_tEfNS_4arch4Sm90ELb0ELb0ELb1ELb0ELb1ELb0ELb0ELb1ELb1ELb1ELb1ELb0EEENS1_21CollectiveEpilogueFwdINS6_IJSA_SC_SB_EEES9_NS_10bfloat16_tESG_Li384ELb0ELb1ELb1ELb1EEENS1_19SingleTileSchedulerILb0ELb1ELb1ELi192EEEEEEEEEvNT_6ParamsE)
	.align		4
        /*00e4*/ 	.word	index@(__assertfail)
	.align		4
        /*00e8*/ 	.word	index@(_ZN7cutlass13device_kernelIN5flash11enable_sm90INS1_16FlashAttnFwdSm90INS1_25CollectiveMainloopFwdSm90ILi2EN4cute5tupleIJNS5_1CILi1EEES8_S8_EEENS6_IJNS7_ILi192EEENS7_ILi128EEENS7_ILi96EEEEEELi96ENS_12float_e4m3_tEfNS_4arch4Sm90ELb0ELb0ELb1ELb1ELb1ELb0ELb0ELb1ELb1ELb1ELb1ELb0EEENS1_21CollectiveEpilogueFwdINS6_IJSA_SC_SB_EEES9_NS_10bfloat16_tESG_Li384ELb1ELb1ELb1ELb1EEENS1_36VarlenDynamicPersistentTileSchedulerILi192ELi128ELi384ELi128ELb1ELb1ELb1ELb0ELb1ELb1EEEEEEEEEvNT_6ParamsE)
	.align		4
        /*00ec*/ 	.word	index@(__assertfail)
	.align		4
        /*00f0*/ 	.word	index@(_ZN7cutlass13device_kernelIN5flash11enable_sm90INS1_16FlashAttnFwdSm90INS1_25CollectiveMainloopFwdSm90ILi2EN4cute5tupleIJNS5_1CILi1EEES8_S8_EEENS6_IJNS7_ILi192EEENS7_ILi128EEENS7_ILi96EEEEEELi96ENS_12float_e4m3_tEfNS_4arch4Sm90ELb0ELb0ELb1ELb1ELb1ELb1ELb0ELb1ELb1ELb1ELb1ELb0EEENS1_21CollectiveEpilogueFwdINS6_IJSA_SC_SB_EEES9_NS_10bfloat16_tESG_Li384ELb1ELb1ELb1ELb1EEENS1_36VarlenDynamicPersistentTileSchedulerILi192ELi128ELi384ELi128ELb1ELb1ELb1ELb0ELb1ELb1EEEEEEEEEvNT_6ParamsE)
	.align		4
        /*00f4*/ 	.word	index@(__assertfail)
	.align		4
        /*00f8*/ 	.word	index@(_ZN7cutlass13device_kernelIN5flash11enable_sm90INS1_16FlashAttnFwdSm90INS1_25CollectiveMainloopFwdSm90ILi2EN4cute5tupleIJNS5_1CILi1EEES8_S8_EEENS6_IJNS7_ILi192EEENS7_ILi128EEENS7_ILi96EEEEEELi96ENS_12float_e4m3_tEfNS_4arch4Sm90ELb0ELb1ELb1ELb0ELb1ELb0ELb0ELb1ELb1ELb1ELb1ELb0EEENS1_21CollectiveEpilogueFwdINS6_IJSA_SC_SB_EEES9_NS_10bfloat16_tESG_Li384ELb0ELb1ELb1ELb1EEENS1_19SingleTileSchedulerILb0ELb1ELb1ELi192EEEEEEEEEvNT_6ParamsE)
	.align		4
        /*00fc*/ 	.word	index@(__assertfail)
	.align		4
        /*0100*/ 	.word	index@(_ZN7cutlass13device_kernelIN5flash11enable_sm90INS1_16FlashAttnFwdSm90INS1_25CollectiveMainloopFwdSm90ILi2EN4cute5tupleIJNS5_1CILi1EEES8_S8_EEENS6_IJNS7_ILi192EEENS7_ILi128EEENS7_ILi96EEEEEELi96ENS_12float_e4m3_tEfNS_4arch4Sm90ELb0ELb1ELb1ELb1ELb1ELb0ELb0ELb1ELb1ELb1ELb1ELb0EEENS1_21CollectiveEpilogueFwdINS6_IJSA_SC_SB_EEES9_NS_10bfloat16_tESG_Li384ELb1ELb1ELb1ELb1EEENS1_36VarlenDynamicPersistentTileSchedulerILi192ELi128ELi384ELi128ELb1ELb1ELb1ELb1ELb0ELb1EEEEEEEEEvNT_6ParamsE)
	.align		4
        /*0104*/ 	.word	index@(__assertfail)
	.align		4
        /*0108*/ 	.word	index@(_ZN7cutlass13device_kernelIN5flash11enable_sm90INS1_16FlashAttnFwdSm90INS1_25CollectiveMainloopFwdSm90ILi2EN4cute5tupleIJNS5_1CILi1EEES8_S8_EEENS6_IJNS7_ILi192EEENS7_ILi128EEENS7_ILi96EEEEEELi96ENS_12float_e4m3_tEfNS_4arch4Sm90ELb0ELb1ELb1ELb1ELb1ELb1ELb0ELb1ELb1ELb1ELb1ELb0EEENS1_21CollectiveEpilogueFwdINS6_IJSA_SC_SB_EEES9_NS_10bfloat16_tESG_Li384ELb1ELb1ELb1ELb1EEENS1_36VarlenDynamicPersistentTileSchedulerILi192ELi128ELi384ELi128ELb1ELb1ELb1ELb1ELb0ELb1EEEEEEEEEvNT_6ParamsE)
	.align		4
        /*010c*/ 	.word	index@(__assertfail)
	.align		4
        /*0110*/ 	.word	index@(_ZN7cutlass13device_kernelIN5flash11enable_sm90INS1_16FlashAttnFwdSm90INS1_25CollectiveMainloopFwdSm90ILi2EN4cute5tupleIJNS5_1CILi1EEES8_S8_EEENS6_IJNS7_ILi192EEENS7_ILi128EEENS7_ILi96EEEEEELi96ENS_12float_e4m3_tEfNS_4arch4Sm90ELb1ELb0ELb1ELb0ELb1ELb0ELb0ELb1ELb1ELb1ELb1ELb0EEENS1_21CollectiveEpilogueFwdINS6_IJSA_SC_SB_EEES9_NS_10bfloat16_tESG_Li384ELb0ELb1ELb1ELb1EEENS1_19SingleTileSchedulerILb0ELb1ELb1ELi192EEEEEEEEEvNT_6ParamsE)
	.align		4
        /*0114*/ 	.word	index@(__assertfail)
	.align		4
        /*0118*/ 	.word	index@(_ZN7cutlass13device_kernelIN5flash11enable_sm90INS1_16FlashAttnFwdSm90INS1_25CollectiveMainloopFwdSm90ILi2EN4cute5tupleIJNS5_1CILi1EEES8_S8_EEENS6_IJNS7_ILi192EEENS7_ILi128EEENS7_ILi96EEEEEELi96ENS_12float_e4m3_tEfNS_4arch4Sm90ELb1ELb0ELb1ELb1ELb1ELb0ELb0ELb1ELb1ELb1ELb1ELb0EEENS1_21CollectiveEpilogueFwdINS6_IJSA_SC_SB_EEES9_NS_10bfloat16_tESG_Li384ELb1ELb1ELb1ELb1EEENS1_36VarlenDynamicPersistentTileSchedulerILi192ELi128ELi384ELi128ELb1ELb1ELb1ELb1ELb1ELb1EEEEEEEEEvNT_6ParamsE)
	.align		4
        /*011c*/ 	.word	index@(__assertfail)
	.align		4
        /*0120*/ 	.word	index@(_ZN7cutlass13device_kernelIN5flash11enable_sm90INS1_16FlashAttnFwdSm90INS1_25CollectiveMainloopFwdSm90ILi2EN4cute5tupleIJNS5_1CILi1EEES8_S8_EEENS6_IJNS7_ILi192EEENS7_ILi128EEENS7_ILi96EEEEEELi96ENS_12float_e4m3_tEfNS_4arch4Sm90ELb1ELb0ELb1ELb1ELb1ELb1ELb0ELb1ELb1ELb1ELb1ELb0EEENS1_21CollectiveEpilogueFwdINS6_IJSA_SC_SB_EEES9_NS_10bfloat16_tESG_Li384ELb1ELb1ELb1ELb1EEENS1_36VarlenDynamicPersistentTileSchedulerILi192ELi128ELi384ELi128ELb1ELb1ELb1ELb1ELb1ELb1EEEEEEEEEvNT_6ParamsE)
	.align		4
        /*0124*/ 	.word	index@(__assertfail)
	.align		4
        /*0128*/ 	.word	index@(_ZN7cutlass13device_kernelIN5flash11enable_sm90INS1_16FlashAttnFwdSm90INS1_25CollectiveMainloopFwdSm90ILi2EN4cute5tupleIJNS5_1CILi1EEES8_S8_EEENS6_IJNS7_ILi192EEENS7_ILi160EEENS7_ILi64EEEEEELi64ENS_12float_e4m3_tEfNS_4arch4Sm90ELb0ELb0ELb1ELb0ELb1ELb0ELb0ELb1ELb1ELb1ELb1ELb0EEENS1_21CollectiveEpilogueFwdINS6_IJSA_SC_SB_EEES9_NS_10bfloat16_tESG_Li384ELb0ELb1ELb1ELb1EEENS1_19SingleTileSchedulerILb0ELb1ELb1ELi192EEEEEEEEEvNT_6ParamsE)
	.align		4
        /*012c*/ 	.word	index@(__assertfail)
	.align		4
        /*0130*/ 	.word	index@(_ZN7cutlass13device_kernelIN5flash11enable_sm90INS1_16FlashAttnFwdSm90INS1_25CollectiveMainloopFwdSm90ILi2EN4cute5tupleIJNS5_1CILi1EEES8_S8_EEENS6_IJNS7_ILi192EEENS7_ILi160EEENS7_ILi64EEEEEELi64ENS_12float_e4m3_tEfNS_4arch4Sm90ELb0ELb0ELb1ELb1ELb1ELb0ELb0ELb1ELb1ELb1ELb1ELb0EEENS1_21CollectiveEpilogueFwdINS6_IJSA_SC_SB_EEES9_NS_10bfloat16_tESG_Li384ELb1ELb1ELb1ELb1EEENS1_36VarlenDynamicPersistentTileSchedulerILi192ELi160ELi384ELi128ELb1ELb1ELb1ELb0ELb1ELb1EEEEEEEEEvNT_6ParamsE)
	.align		4
        /*0134*/ 	.word	index@(__assertfail)
	.align		4
        /*0138*/ 	.word	index@(_ZN7cutlass13device_kernelIN5flash11enable_sm90INS1_16FlashAttnFwdSm90INS1_25CollectiveMainloopFwdSm90ILi2EN4cute5tupleIJNS5_1CILi1EEES8_S8_EEENS6_IJNS7_ILi192EEENS7_ILi160EEENS7_ILi64EEEEEELi64ENS_12float_e4m3_tEfNS_4arch4Sm90ELb0ELb0ELb1ELb1ELb1ELb1ELb0ELb1ELb1ELb1ELb1ELb0EEENS1_21CollectiveEpilogueFwdINS6_IJSA_SC_SB_EEES9_NS_10bfloat16_tESG_Li384ELb1ELb1ELb1ELb1EEENS1_36VarlenDynamicPersistentTileSchedulerILi192ELi160ELi384ELi128ELb1ELb1ELb1ELb0ELb1ELb1EEEEEEEEEvNT_6ParamsE)
	.align		4
        /*013c*/ 	.word	index@(__assertfail)
	.align		4
        /*0140*/ 	.word	index@(_ZN7cutlass13device_kernelIN5flash11enable_sm90INS1_16FlashAttnFwdSm90INS1_25CollectiveMainloopFwdSm90ILi2EN4cute5tupleIJNS5_1CILi1EEES8_S8_EEENS6_IJNS7_ILi192EEENS7_ILi160EEENS7_ILi64EEEEEELi64ENS_12float_e4m3_tEfNS_4arch4Sm90ELb0ELb1ELb1ELb0ELb1ELb0ELb0ELb1ELb1ELb1ELb1ELb0EEENS1_21CollectiveEpilogueFwdINS6_IJSA_SC_SB_EEES9_NS_10bfloat16_tESG_Li384ELb0ELb1ELb1ELb1EEENS1_19SingleTileSchedulerILb0ELb1ELb1ELi192EEEEEEEEEvNT_6ParamsE)
	.align		4
        /*0144*/ 	.word	index@(__assertfail)
	.align		4
        /*0148*/ 	.word	index@(_ZN7cutlass13device_kernelIN5flash11enable_sm90INS1_16FlashAttnFwdSm90INS1_25CollectiveMainloopFwdSm90ILi2EN4cute5tupleIJNS5_1CILi1EEES8_S8_EEENS6_IJNS7_ILi192EEENS7_ILi160EEENS7_ILi64EEEEEELi64ENS_12float_e4m3_tEfNS_4arch4Sm90ELb0ELb1ELb1ELb1ELb1ELb0ELb0ELb1ELb1ELb1ELb1ELb0EEENS1_21CollectiveEpilogueFwdINS6_IJSA_SC_SB_EEES9_NS_10bfloat16_tESG_Li384ELb1ELb1ELb1ELb1EEENS1_36VarlenDynamicPersistentTileSchedulerILi192ELi160ELi384ELi128ELb1ELb1ELb1ELb1ELb0ELb1EEEEEEEEEvNT_6ParamsE)
	.align		4
        /*014c*/ 	.word	index@(__assertfail)
	.align		4
        /*0150*/ 	.word	index@(_ZN7cutlass13device_kernelIN5flash11enable_sm90INS1_16FlashAttnFwdSm90INS1_25CollectiveMainloopFwdSm90ILi2EN4cute5tupleIJNS5_1CILi1EEES8_S8_EEENS6_IJNS7_ILi192EEENS7_ILi160EEENS7_ILi64EEEEEELi64ENS_12float_e4m3_tEfNS_4arch4Sm90ELb0ELb1ELb1ELb1ELb1ELb1ELb0ELb1ELb1ELb1ELb1ELb0EEENS1_21CollectiveEpilogueFwdINS6_IJSA_SC_SB_EEES9_NS_10bfloat16_tESG_Li384ELb1ELb1ELb1ELb1EEENS1_36VarlenDynamicPersistentTileSchedulerILi192ELi160ELi384ELi128ELb1ELb1ELb1ELb1ELb0ELb1EEEEEEEEEvNT_6ParamsE)
	.align		4
        /*0154*/ 	.word	index@(__assertfail)
	.align		4
        /*0158*/ 	.word	index@(_ZN7cutlass13device_kernelIN5flash11enable_sm90INS1_16FlashAttnFwdSm90INS1_25CollectiveMainloopFwdSm90ILi2EN4cute5tupleIJNS5_1CILi1EEES8_S8_EEENS6_IJNS7_ILi192EEENS7_ILi160EEENS7_ILi64EEEEEELi64ENS_12float_e4m3_tEfNS_4arch4Sm90ELb1ELb0ELb1ELb0ELb1ELb0ELb0ELb1ELb1ELb1ELb1ELb0EEENS1_21CollectiveEpilogueFwdINS6_IJSA_SC_SB_EEES9_NS_10bfloat16_tESG_Li384ELb0ELb1ELb1ELb1EEENS1_19SingleTileSchedulerILb0ELb1ELb1ELi192EEEEEEEEEvNT_6ParamsE)
	.align		4
        /*015c*/ 	.word	index@(__assertfail)
	.align		4
        /*0160*/ 	.word	index@(_ZN7cutlass13device_kernelIN5flash11enable_sm90INS1_16FlashAttnFwdSm90INS1_25CollectiveMainloopFwdSm90ILi2EN4cute5tupleIJNS5_1CILi1EEES8_S8_EEENS6_IJNS7_ILi192EEENS7_ILi160EEENS7_ILi64EEEEEELi64ENS_12float_e4m3_tEfNS_4arch4Sm90ELb1ELb0ELb1ELb1ELb1ELb0ELb0ELb1ELb1ELb1ELb1ELb0EEENS1_21CollectiveEpilogueFwdINS6_IJSA_SC_SB_EEES9_NS_10bfloat16_tESG_Li384ELb1ELb1ELb1ELb1EEENS1_36VarlenDynamicPersistentTileSchedulerILi192ELi160ELi384ELi128ELb1ELb1ELb1ELb1ELb1ELb1EEEEEEEEEvNT_6ParamsE)
	.align		4
        /*0164*/ 	.word	index@(__assertfail)
	.align		4
        /*0168*/ 	.word	index@(_ZN7cutlass13device_kernelIN5flash11enable_sm90INS1_16FlashAttnFwdSm90INS1_25CollectiveMainloopFwdSm90ILi2EN4cute5tupleIJNS5_1CILi1EEES8_S8_EEENS6_IJNS7_ILi192EEENS7_ILi160EEENS7_ILi64EEEEEELi64ENS_12float_e4m3_tEfNS_4arch4Sm90ELb1ELb0ELb1ELb1ELb1ELb1ELb0ELb1ELb1ELb1ELb1ELb0EEENS1_21CollectiveEpilogueFwdINS6_IJSA_SC_SB_EEES9_NS_10bfloat16_tESG_Li384ELb1ELb1ELb1ELb1EEENS1_36VarlenDynamicPersistentTileSchedulerILi192ELi160ELi384ELi128ELb1ELb1ELb1ELb1ELb1ELb1EEEEEEEEEvNT_6ParamsE)
	.align		4
        /*016c*/ 	.word	index@(__assertfail)
	.align		4
        /*0170*/ 	.word	0x00000000
	.align		4
        /*0174*/ 	.word	0xfffffffe
	.align		4
        /*0178*/ 	.word	0x00000000
	.align		4
        /*017c*/ 	.word	0xfffffffd
	.align		4
        /*0180*/ 	.word	0x00000000
	.align		4
        /*0184*/ 	.word	0xfffffffc


//--------------------- .nv.constant4             --------------------------
	.section	.nv.constant4,"a",@progbits
	.align	8
	.align		8
.nv.constant4:
        /*0000*/ 	.dword	__assertfail
	.align		8
        /*0008*/ 	.dword	__unnamed_1
	.align		8
        /*0010*/ 	.dword	__unnamed_2
	.align		8
        /*0018*/ 	.dword	__unnamed_3
	.align		8
        /*0020*/ 	.dword	__unnamed_4
	.align		8
        /*0028*/ 	.dword	__unnamed_5
	.align		8
        /*0030*/ 	.dword	__unnamed_6
	.align		8
        /*0038*/ 	.dword	_ZZN5flash28permute_output_fp8_VcolmajorIN4cute6TensorINS1_11ArrayEngineIfLm32EEENS1_6LayoutINS1_5tupleIJNS6_IJNS1_1CILi2EEES8_NS7_ILi8EEEEEENS7_ILi1EEESB_EEENS6_IJNS6_IJSB_S8_NS7_ILi4EEEEEENS7_ILi0EEESF_EEEEEEEEEvRT_E9upper_map
	.align		8
        /*0040*/ 	.dword	__unnamed_7
	.align		8
        /*0048*/ 	.dword	__unnamed_8
	.align		8
        /*0050*/ 	.dword	__unnamed_9
	.align		8
        /*0058*/ 	.dword	__unnamed_10
	.align		8
        /*0060*/ 	.dword	__unnamed_11
	.align		8
        /*0068*/ 	.dword	__unnamed_12
	.align		8
        /*0070*/ 	.dword	_ZZN5flash28permute_output_fp8_VcolmajorIN4cute6TensorINS1_11ArrayEngineIfLm48EEENS1_6LayoutINS1_5tupleIJNS6_IJNS1_1CILi2EEES8_NS7_ILi12EEEEEENS7_ILi1EEESB_EEENS6_IJNS6_IJSB_S8_NS7_ILi4EEEEEENS7_ILi0EEESF_EEEEEEEEEvRT_E9upper_map
	.align		8
        /*0078*/ 	.dword	__unnamed_13
	.align		8
        /*0080*/ 	.dword	__unnamed_14
	.align		8
        /*0088*/ 	.dword	__unnamed_15
	.align		8
        /*0090*/ 	.dword	__unnamed_16
	.align		8
        /*0098*/ 	.dword	__unnamed_17
	.align		8
        /*00a0*/ 	.dword	__unnamed_18
	.align		8
        /*00a8*/ 	.dword	_ZZN5flash28permute_output_fp8_VcolmajorIN4cute6TensorINS1_11ArrayEngineIfLm64EEENS1_6LayoutINS1_5tupleIJNS6_IJNS1_1CILi2EEES8_NS7_ILi16EEEEEENS7_ILi1EEESB_EEENS6_IJNS6_IJSB_S8_NS7_ILi4EEEEEENS7_ILi0EEESF_EEEEEEEEEvRT_E9upper_map
	.align		8
        /*00b0*/ 	.dword	__unnamed_19
	.align		8
        /*00b8*/ 	.dword	__unnamed_20
	.align		8
        /*00c0*/ 	.dword	__unnamed_21
	.align		8
        /*00c8*/ 	.dword	__unnamed_22
	.align		8
        /*00d0*/ 	.dword	__unnamed_23
	.align		8
        /*00d8*/ 	.dword	_ZZN5flash28permute_output_fp8_VcolmajorIN4cute6TensorINS1_11ArrayEngineIfLm96EEENS1_6LayoutINS1_5tupleIJNS6_IJNS1_1CILi2EEES8_NS7_ILi24EEEEEENS7_ILi1EEESB_EEENS6_IJNS6_IJSB_S8_NS7_ILi4EEEEEENS7_ILi0EEESF_EEEEEEEEEvRT_E9upper_map
	.align		8
        /*00e0*/ 	.dword	__unnamed_24
	.align		8
        /*00e8*/ 	.dword	__unnamed_25
	.align		8
        /*00f0*/ 	.dword	__unnamed_26
	.align		8
        /*00f8*/ 	.dword	__unnamed_27
	.align		8
        /*0100*/ 	.dword	__unnamed_28
	.align		8
        /*0108*/ 	.dword	__unnamed_29
	.align		8
        /*0110*/ 	.dword	__unnamed_30
	.align		8
        /*0118*/ 	.dword	__unnamed_31
	.align		8
        /*0120*/ 	.dword	__unnamed_32
	.align		8
        /*0128*/ 	.dword	_ZZN5flash28permute_output_fp8_VcolmajorIN4cute6TensorINS1_11ArrayEngineIfLm128EEENS1_6LayoutINS1_5tupleIJNS6_IJNS1_1CILi2EEES8_NS7_ILi32EEEEEENS7_ILi1EEESB_EEENS6_IJNS6_IJSB_S8_NS7_ILi4EEEEEENS7_ILi0EEESF_EEEEEEEEEvRT_E9upper_map
	.align		8
        /*0130*/ 	.dword	__unnamed_33
	.align		8
        /*0138*/ 	.dword	__unnamed_34
	.align		8
        /*0140*/ 	.dword	__unnamed_35
	.align		8
        /*0148*/ 	.dword	__unnamed_36
	.align		8
        /*0150*/ 	.dword	__unnamed_37
	.align		8
        /*0158*/ 	.dword	_ZN86_INTERNAL_df027bae_50_flash_fwd_hdimall_e4m3_paged_split_softcap_sm90_cu_0106449f_35434cuda3std3__45__cpo5beginE
	.align		8
        /*0160*/ 	.dword	_ZN86_INTERNAL_df027bae_50_flash_fwd_hdimall_e4m3_paged_split_softcap_sm90_cu_0106449f_35434cuda3std3__45__cpo3endE
	.align		8
        /*0168*/ 	.dword	_ZN86_INTERNAL_df027bae_50_flash_fwd_hdimall_e4m3_paged_split_softcap_sm90_cu_0106449f_35434cuda3std3__45__cpo6cbeginE
	.align		8
        /*0170*/ 	.dword	_ZN86_INTERNAL_df027bae_50_flash_fwd_hdimall_e4m3_paged_split_softcap_sm90_cu_0106449f_35434cuda3std3__45__cpo4cendE
	.align		8
        /*0178*/ 	.dword	_ZN86_INTERNAL_df027bae_50_flash_fwd_hdimall_e4m3_paged_split_softcap_sm90_cu_0106449f_35434cuda3std3__488_GLOBAL__N__df027bae_50_flash_fwd_hdimall_e4m3_paged_split_softcap_sm90_cu_0106449f_35436ignoreE
	.align		8
        /*0180*/ 	.dword	_ZN86_INTERNAL_df027bae_50_flash_fwd_hdimall_e4m3_paged_split_softcap_sm90_cu_0106449f_35434cuda3std3__419piecewise_constructE
	.align		8
        /*0188*/ 	.dword	_ZN86_INTERNAL_df027bae_50_flash_fwd_hdimall_e4m3_paged_split_softcap_sm90_cu_0106449f_35434cuda3std3__48in_placeE
	.align		8
        /*0190*/ 	.dword	_ZN86_INTERNAL_df027bae_50_flash_fwd_hdimall_e4m3_paged_split_softcap_sm90_cu_0106449f_35434cuda3std6ranges3__45__cpo4swapE
	.align		8
        /*0198*/ 	.dword	_ZN86_INTERNAL_df027bae_50_flash_fwd_hdimall_e4m3_paged_split_softcap_sm90_cu_0106449f_35434cuda3std6ranges3__45__cpo9iter_moveE
	.align		8
        /*01a0*/ 	.dword	_ZN86_INTERNAL_df027bae_50_flash_fwd_hdimall_e4m3_paged_split_softcap_sm90_cu_0106449f_35434cute7productE
	.align		8
        /*01a8*/ 	.dword	_ZN86_INTERNAL_df027bae_50_flash_fwd_hdimall_e4m3_paged_split_softcap_sm90_cu_0106449f_35434cute1_E
	.align		8
        /*01b0*/ 	.dword	$str$23
	.align		8
        /*01b8*/ 	.dword	$str$24


//--------------------- .text._ZN7cutlass13device_kernelIN5flash11enable_sm90INS1_16FlashAttnFwdSm90INS1_25CollectiveMainloopFwdSm90ILi2EN4cute5tupleIJNS5_1CILi1EEES8_S8_EEENS6_IJNS7_ILi128EEESA_NS7_ILi256EEEEEELi256ENS_12float_e4m3_tEfNS_4arch4Sm90ELb0ELb0ELb1ELb0ELb1ELb0ELb0ELb1ELb0ELb1ELb1ELb0EEENS1_21CollectiveEpilogueFwdINS6_IJSA_SB_SA_EEES9_NS_10bfloat16_tESF_Li256ELb0ELb1ELb1ELb1EEENS1_19SingleTileSchedulerILb0ELb1ELb1ELi128EEEEEEEEEvNT_6ParamsE --------------------------
	.section	.text._ZN7cutlass13device_kernelIN5flash11enable_sm90INS1_16FlashAttnFwdSm90INS1_25CollectiveMainloopFwdSm90ILi2EN4cute5tupleIJNS5_1CILi1EEES8_S8_EEENS6_IJNS7_ILi128EEESA_NS7_ILi256EEEEEELi256ENS_12float_e4m3_tEfNS_4arch4Sm90ELb0ELb0ELb1ELb0ELb1ELb0ELb0ELb1ELb0ELb1ELb1ELb0EEENS1_21CollectiveEpilogueFwdINS6_IJSA_SB_SA_EEES9_NS_10bfloat16_tESF_Li256ELb0ELb1ELb1ELb1EEENS1_19SingleTileSchedulerILb0ELb1ELb1ELi128EEEEEEEEEvNT_6ParamsE,"ax",@progbits
	.align	128
.text._ZN7cutlass13device_kernelIN5flash11enable_sm90INS1_16FlashAttnFwdSm90INS1_25CollectiveMainloopFwdSm90ILi2EN4cute5tupleIJNS5_1CILi1EEES8_S8_EEENS6_IJNS7_ILi128EEESA_NS7_ILi256EEEEEELi256ENS_12float_e4m3_tEfNS_4arch4Sm90ELb0ELb0ELb1ELb0ELb1ELb0ELb0ELb1ELb0ELb1ELb1ELb0EEENS1_21CollectiveEpilogueFwdINS6_IJSA_SB_SA_EEES9_NS_10bfloat16_tESF_Li256ELb0ELb1ELb1ELb1EEENS1_19SingleTileSchedulerILb0ELb1ELb1ELi128EEEEEEEEEvNT_6ParamsE:
        .type           _ZN7cutlass13device_kernelIN5flash11enable_sm90INS1_16FlashAttnFwdSm90INS1_25CollectiveMainloopFwdSm90ILi2EN4cute5tupleIJNS5_1CILi1EEES8_S8_EEENS6_IJNS7_ILi128EEESA_NS7_ILi256EEEEEELi256ENS_12float_e4m3_tEfNS_4arch4Sm90ELb0ELb0ELb1ELb0ELb1ELb0ELb0ELb1ELb0ELb1ELb1ELb0EEENS1_21CollectiveEpilogueFwdINS6_IJSA_SB_SA_EEES9_NS_10bfloat16_tESF_Li256ELb0ELb1ELb1ELb1EEENS1_19SingleTileSchedulerILb0ELb1ELb1ELi128EEEEEEEEEvNT_6ParamsE,@function
        .size           _ZN7cutlass13device_kernelIN5flash11enable_sm90INS1_16FlashAttnFwdSm90INS1_25CollectiveMainloopFwdSm90ILi2EN4cute5tupleIJNS5_1CILi1EEES8_S8_EEENS6_IJNS7_ILi128EEESA_NS7_ILi256EEEEEELi256ENS_12float_e4m3_tEfNS_4arch4Sm90ELb0ELb0ELb1ELb0ELb1ELb0ELb0ELb1ELb0ELb1ELb1ELb0EEENS1_21CollectiveEpilogueFwdINS6_IJSA_SB_SA_EEES9_NS_10bfloat16_tESF_Li256ELb0ELb1ELb1ELb1EEENS1_19SingleTileSchedulerILb0ELb1ELb1ELi128EEEEEEEEEvNT_6ParamsE,(.L_x_16266 - _ZN7cutlass13device_kernelIN5flash11enable_sm90INS1_16FlashAttnFwdSm90INS1_25CollectiveMainloopFwdSm90ILi2EN4cute5tupleIJNS5_1CILi1EEES8_S8_EEENS6_IJNS7_ILi128EEESA_NS7_ILi256EEEEEELi256ENS_12float_e4m3_tEfNS_4arch4Sm90ELb0ELb0ELb1ELb0ELb1ELb0ELb0ELb1ELb0ELb1ELb1ELb0EEENS1_21CollectiveEpilogueFwdINS6_IJSA_SB_SA_EEES9_NS_10bfloat16_tESF_Li256ELb0ELb1ELb1ELb1EEENS1_19SingleTileSchedulerILb0ELb1ELb1ELi128EEEEEEEEEvNT_6ParamsE)
        .other          _ZN7cutlass13device_kernelIN5flash11enable_sm90INS1_16FlashAttnFwdSm90INS1_25CollectiveMainloopFwdSm90ILi2EN4cute5tupleIJNS5_1CILi1EEES8_S8_EEENS6_IJNS7_ILi128EEESA_NS7_ILi256EEEEEELi256ENS_12float_e4m3_tEfNS_4arch4Sm90ELb0ELb0ELb1ELb0ELb1ELb0ELb0ELb1ELb0ELb1ELb1ELb0EEENS1_21CollectiveEpilogueFwdINS6_IJSA_SB_SA_EEES9_NS_10bfloat16_tESF_Li256ELb0ELb1ELb1ELb1EEENS1_19SingleTileSchedulerILb0ELb1ELb1ELi128EEEEEEEEEvNT_6ParamsE,@"STO_CUDA_ENTRY STV_DEFAULT"
_ZN7cutlass13device_kernelIN5flash11enable_sm90INS1_16FlashAttnFwdSm90INS1_25CollectiveMainloopFwdSm90ILi2EN4cute5tupleIJNS5_1CILi1EEES8_S8_EEENS6_IJNS7_ILi128EEESA_NS7_ILi256EEEEEELi256ENS_12float_e4m3_tEfNS_4arch4Sm90ELb0ELb0ELb1ELb0ELb1ELb0ELb0ELb1ELb0ELb1ELb1ELb0EEENS1_21CollectiveEpilogueFwdINS6_IJSA_SB_SA_EEES9_NS_10bfloat16_tESF_Li256ELb0ELb1ELb1ELb1EEENS1_19SingleTileSchedulerILb0ELb1ELb1ELi128EEEEEEEEEvNT_6ParamsE:
[----:B------:R-:W0:Y:S02]  /*0000*/  LDC R1, c[0x0][0x28] ;  /* 0x00000a00ff017b82 */ /* 0x000e240000000800 */
[----:B0-----:R-:W-:Y:S01]  /*0010*/  VIADD R1, R1, 0xffffffe8 ;  /* 0xffffffe801017836 */ /* 0x001fe20000000000 */
[----:B------:R-:W0:Y:S01]  /*0020*/  S2R R17, SR_TID.X ;  /* 0x0000000000117919 */ /* 0x000e220000002100 */
[----:B------:R-:W-:Y:S01]  /*0030*/  ELECT P0, URZ, PT ;  /* 0x00000000003f782f */ /* 0x000fe20003800000 */
[----:B------:R-:W-:Y:S01]  /*0040*/  UMOV UR4, 0x80 ;  /* 0x0000008000047882 */ /* 0x000fe20000000000 */
[----:B------:R-:W-:Y:S01]  /*0050*/  UMOV UR7, 0x100 ;  /* 0x0000010000077882 */ /* 0x000fe20000000000 */
[--C-:B0-----:R-:W-:Y:S02]  /*0060*/  SHF.R.U32.HI R0, RZ, 0x5, R17.reuse ;  /* 0x00000005ff007819 */ /* 0x101fe40000011611 */
[----:B------:R-:W-:-:S03]  /*0070*/  SHF.R.U32.HI R16, RZ, 0x7, R17 ;  /* 0x00000007ff107819 */ /* 0x000fc60000011611 */
[----:B------:R-:W0:Y:S04]  /*0080*/  SHFL.IDX PT, R2, R0, RZ, 0x1f ;  /* 0x00001fff00027589 */ /* 0x000e2800000e0000 */
[----:B------:R1:W2:Y:S01]  /*0090*/  SHFL.IDX PT, R3, R16, RZ, 0x1f ;  /* 0x00001fff10037589 */ /* 0x0002a200000e0000 */
[C---:B0-----:R-:W-:Y:S02]  /*00a0*/  ISETP.NE.OR P0, PT, R2.reuse, RZ, !P0 ;  /* 0x000000ff0200720c */ /* 0x041fe40004705670 */
[----:B------:R-:W-:-:S11]  /*00b0*/  ISETP.NE.AND P1, PT, R2, RZ, PT ;  /* 0x000000ff0200720c */ /* 0x000fd60003f25270 */
[----:B------:R-:W-:Y:S01]  /*00c0*/  VOTEU.ALL UP0, P0 ;  /* 0x00000000003f7886 */ /* 0x000fe20000000000 */
[----:B------:R-:W-:-:S04]  /*00d0*/  VOTEU.ALL UP1, P0 ;  /* 0x00000000003f7886 */ /* 0x000fc80000020000 */
[----:B------:R-:W0:Y:S01]  /*00e0*/  @!UP0 S2UR UR8, SR_CgaCtaId ;  /* 0x00000000000889c3 */ /* 0x000e220000008800 */
[----:B------:R-:W-:Y:S01]  /*00f0*/  @!UP0 UMOV UR6, 0x400 ;  /* 0x0000040000068882 */ /* 0x000fe20000000000 */
[----:B------:R-:W-:-:S04]  /*0100*/  @!UP0 UIADD3 UR4, -UR4, 0x100000, URZ ;  /* 0x0010000004048890 */ /* 0x000fc8000fffe13f */
[----:B------:R-:W-:Y:S02]  /*0110*/  @!UP0 USHF.L.U32 UR5, UR4, 0xb, URZ ;  /* 0x0000000b04058899 */ /* 0x000fe4000800063f */
[----:B------:R-:W-:Y:S02]  /*0120*/  @!UP0 USHF.L.U32 UR4, UR4, 0x1, URZ ;  /* 0x0000000104048899 */ /* 0x000fe4000800063f */
[----:B0-----:R-:W-:Y:S02]  /*0130*/  @!UP0 ULEA UR8, UR8, UR6, 0x18 ;  /* 0x0000000608088291 */ /* 0x001fe4000f8ec03f */
[----:B------:R-:W-:-:S04]  /*0140*/  @!UP0 UIADD3 UR6, -UR7, 0x100000, URZ ;  /* 0x0010000007068890 */ /* 0x000fc8000fffe13f */
[----:B------:R-:W-:Y:S02]  /*0150*/  @!UP0 USHF.L.U32 UR7, UR6, 0xb, URZ ;  /* 0x0000000b06078899 */ /* 0x000fe4000800063f */
[----:B------:R-:W-:Y:S01]  /*0160*/  @!UP0 USHF.L.U32 UR6, UR6, 0x1, URZ ;  /* 0x0000000106068899 */ /* 0x000fe2000800063f */
[----:B------:R-:W-:-:S05]  /*0170*/  VOTEU.ALL UP0, P0 ;  /* 0x00000000003f7886 */ /* 0x000fca0000000000 */
[----:B------:R1:W0:Y:S06]  /*0180*/  @!UP0 SYNCS.EXCH.64 URZ, [UR8+0x38800], UR4 ;  /* 0x03880004083f85b2 */ /* 0x00022c0008000100 */
[----:B------:R1:W3:Y:S02]  /*0190*/  @!UP1 SYNCS.EXCH.64 URZ, [UR8+0x38820], UR6 ;  /* 0x03882006083f95b2 */ /* 0x0002e40008000100 */
[----:B-12---:R-:W-:Y:S05]  /*01a0*/  @P1 BRA `(.L_x_0) ;  /* 0x0000000000481947 */ /* 0x006fea0003800000 */
[----:B------:R-:W1:Y:S01]  /*01b0*/  S2UR UR5, SR_CgaCtaId ;  /* 0x00000000000579c3 */ /* 0x000e620000008800 */
[----:B------:R-:W-:Y:S01]  /*01c0*/  UMOV UR4, 0x400 ;  /* 0x0000040000047882 */ /* 0x000fe20000000000 */
[----:B------:R-:W-:Y:S01]  /*01d0*/  UMOV UR6, 0x80 ;  /* 0x0000008000067882 */ /* 0x000fe20000000000 */
[----:B------:R-:W-:Y:S01]  /*01e0*/  UMOV UR7, 0x100 ;  /* 0x0000010000077882 */ /* 0x000fe20000000000 */
[----:B------:R-:W-:Y:S01]  /*01f0*/  ELECT P0, URZ, PT ;  /* 0x00000000003f782f */ /* 0x000fe20003800000 */
[----:B-1----:R-:W-:Y:S02]  /*0200*/  ULEA UR8, UR5, UR4, 0x18 ;  /* 0x0000000405087291 */ /* 0x002fe4000f8ec03f */
[----:B------:R-:W-:-:S04]  /*0210*/  UIADD3 UR4, -UR6, 0x100000, URZ ;  /* 0x0010000006047890 */ /* 0x000fc8000fffe13f */
[----:B------:R-:W-:Y:S02]  /*0220*/  USHF.L.U32 UR5, UR4, 0xb, URZ ;  /* 0x0000000b04057899 */ /* 0x000fe4000800063f */
[----:B------:R-:W-:Y:S02]  /*0230*/  USHF.L.U32 UR4, UR4, 0x1, URZ ;  /* 0x0000000104047899 */ /* 0x000fe4000800063f */
[----:B------:R-:W-:-:S04]  /*0240*/  UIADD3 UR6, -UR7, 0x100000, URZ ;  /* 0x0010000007067890 */ /* 0x000fc8000fffe13f */
[----:B------:R-:W-:Y:S02]  /*0250*/  USHF.L.U32 UR7, UR6, 0xb, URZ ;  /* 0x0000000b06077899 */ /* 0x000fe4000800063f */
[----:B------:R-:W-:Y:S01]  /*0260*/  USHF.L.U32 UR6, UR6, 0x1, URZ ;  /* 0x0000000106067899 */ /* 0x000fe2000800063f */
[----:B------:R-:W1:Y:S03]  /*0270*/  FENCE.VIEW.ASYNC.S ;  /* 0x00000000000073c6 */ /* 0x000e660000000000 */
[----:B-1----:R1:W2:Y:S08]  /*0280*/  SYNCS.EXCH.64 URZ, [UR8+0x38830], UR4 ;  /* 0x03883004083f75b2 */ /* 0x0022b00008000100 */
[----:B------:R1:W4:Y:S01]  /*0290*/  SYNCS.EXCH.64 URZ, [UR8+0x38840], UR6 ;  /* 0x03884006083f75b2 */ /* 0x0003220008000100 */
[----:B------:R1:W0:Y:S01]  /*02a0*/  SYNCS.EXCH.64 URZ, [UR8+0x38838], UR4 ;  /* 0x03883804083f75b2 */ /* 0x0002220008000100 */
[----:B------:R1:W0:Y:S01]  /*02b0*/  SYNCS.EXCH.64 URZ, [UR8+0x38848], UR6 ;  /* 0x03884806083f75b2 */ /* 0x0002220008000100 */
[----:B------:R-:W-:Y:S01]  /*02c0*/  NOP ;  /* 0x0000000000007918 */ /* 0x000fe20000000000 */
.L_x_0:
[----:B------:R-:W5:Y:S01]  /*02d0*/  SHFL.IDX PT, R2, R0, RZ, 0x1f ;  /* 0x00001fff00027589 */ /* 0x000f6200000e0000 */
[----:B------:R-:W-:Y:S01]  /*02e0*/  NOP ;  /* 0x0000000000007918 */ /* 0x000fe20000000000 */
[----:B-----5:R-:W-:-:S13]  /*02f0*/  ISETP.NE.AND P0, PT, R2, RZ, PT ;  /* 0x000000ff0200720c */ /* 0x020fda0003f05270 */
[----:B------:R-:W-:Y:S05]  /*0300*/  @P0 BRA `(.L_x_1) ;  /* 0x0000000000480947 */ /* 0x000fea0003800000 */
[----:B-1----:R-:W1:Y:S01]  /*0310*/  S2UR UR5, SR_CgaCtaId ;  /* 0x00000000000579c3 */ /* 0x002e620000008800 */
        /* <DEDUP_REMOVED lines=12> */
[----:B-1----:R1:W0:Y:S08]  /*03e0*/  SYNCS.EXCH.64 URZ, [UR8+0x38850], UR4 ;  /* 0x03885004083f75b2 */ /* 0x0022300008000100 */
[----:B------:R1:W0:Y:S01]  /*03f0*/  SYNCS.EXCH.64 URZ, [UR8+0x38860], UR6 ;  /* 0x03886006083f75b2 */ /* 0x0002220008000100 */
[----:B------:R1:W0:Y:S01]  /*0400*/  SYNCS.EXCH.64 URZ, [UR8+0x38858], UR4 ;  /* 0x03885804083f75b2 */ /* 0x0002220008000100 */
[----:B------:R1:W0:Y:S01]  /*0410*/  SYNCS.EXCH.64 URZ, [UR8+0x38868], UR6 ;  /* 0x03886806083f75b2 */ /* 0x0002220008000100 */
[----:B------:R-:W-:Y:S01]  /*0420*/  NOP ;  /* 0x0000000000007918 */ /* 0x000fe20000000000 */
.L_x_1:
[----:B------:R-:W5:Y:S01]  /*0430*/  SHFL.IDX PT, R2, R0, RZ, 0x1f ;  /* 0x00001fff00027589 */ /* 0x000f6200000e0000 */
[----:B------:R-:W-:Y:S01]  /*0440*/  NOP ;  /* 0x0000000000007918 */ /* 0x000fe20000000000 */
[----:B-----5:R-:W-:-:S13]  /*0450*/  ISETP.NE.AND P0, PT, R2, RZ, PT ;  /* 0x000000ff0200720c */ /* 0x020fda0003f05270 */
[----:B------:R-:W-:Y:S05]  /*0460*/  @P0 BRA `(.L_x_2) ;  /* 0x0000000000380947 */ /* 0x000fea0003800000 */
[----:B-1----:R-:W1:Y:S01]  /*0470*/  S2UR UR5, SR_CgaCtaId ;  /* 0x00000000000579c3 */ /* 0x002e620000008800 */
[----:B------:R-:W-:Y:S01]  /*0480*/  UMOV UR4, 0x400 ;  /* 0x0000040000047882 */ /* 0x000fe20000000000 */
[----:B------:R-:W-:Y:S01]  /*0490*/  UMOV UR7, 0x80 ;  /* 0x0000008000077882 */ /* 0x000fe20000000000 */
[----:B------:R-:W-:Y:S01]  /*04a0*/  ELECT P0, URZ, PT ;  /* 0x00000000003f782f */ /* 0x000fe20003800000 */
[----:B-1----:R-:W-:Y:S02]  /*04b0*/  ULEA UR6, UR5, UR4, 0x18 ;  /* 0x0000000405067291 */ /* 0x002fe4000f8ec03f */
[----:B------:R-:W-:-:S04]  /*04c0*/  UIADD3 UR4, -UR7, 0x100000, URZ ;  /* 0x0010000007047890 */ /* 0x000fc8000fffe13f */
[----:B------:R-:W-:Y:S02]  /*04d0*/  USHF.L.U32 UR5, UR4, 0xb, URZ ;  /* 0x0000000b04057899 */ /* 0x000fe4000800063f */
[----:B------:R-:W-:Y:S01]  /*04e0*/  USHF.L.U32 UR4, UR4, 0x1, URZ ;  /* 0x0000000104047899 */ /* 0x000fe2000800063f */
[----:B------:R-:W1:Y:S11]  /*04f0*/  FENCE.VIEW.ASYNC.S ;  /* 0x00000000000073c6 */ /* 0x000e760000000000 */
[----:B-1----:R1:W0:Y:S01]  /*0500*/  SYNCS.EXCH.64 URZ, [UR6+0x38870], UR4 ;  /* 0x03887004063f75b2 */ /* 0x0022220008000100 */
[----:B------:R1:W0:Y:S01]  /*0510*/  SYNCS.EXCH.64 URZ, [UR6+0x38880], UR4 ;  /* 0x03888004063f75b2 */ /* 0x0002220008000100 */
[----:B------:R1:W0:Y:S01]  /*0520*/  SYNCS.EXCH.64 URZ, [UR6+0x38878], UR4 ;  /* 0x03887804063f75b2 */ /* 0x0002220008000100 */
[----:B------:R1:W0:Y:S01]  /*0530*/  SYNCS.EXCH.64 URZ, [UR6+0x38888], UR4 ;  /* 0x03888804063f75b2 */ /* 0x0002220008000100 */
[----:B------:R-:W-:Y:S01]  /*0540*/  NOP ;  /* 0x0000000000007918 */ /* 0x000fe20000000000 */
.L_x_2:
        /* <DEDUP_REMOVED lines=22> */
.L_x_3:
[----:B------:R-:W5:Y:S01]  /*06b0*/  SHFL.IDX PT, R2, R0, RZ, 0x1f ;  /* 0x00001fff00027589 */ /* 0x000f6200000e0000 */
[----:B------:R-:W-:Y:S01]  /*06c0*/  R2UR UR9, R3 ;  /* 0x00000000030972ca */ /* 0x000fe200000e0000 */
        /* <DEDUP_REMOVED lines=21> */
.L_x_4:
[----:B------:R-:W-:Y:S01]  /*0820*/  UISETP.NE.AND UP0, UPT, UR9, URZ, UPT ;  /* 0x0000003f0900728c */ /* 0x000fe2000bf05270 */
[----:B------:R-:W-:Y:S01]  /*0830*/  NOP ;  /* 0x0000000000007918 */ /* 0x000fe20000000000 */
[----:B------:R-:W-:Y:S01]  /*0840*/  UMOV UR36, 0x1 ;  /* 0x0000000100247882 */ /* 0x000fe20000000000 */
[----:B------:R-:W-:Y:S01]  /*0850*/  ULDC.64 UR46, c[0x0][0x208] ;  /* 0x00008200002e7ab9 */ /* 0x000fe20000000a00 */
[----:B------:R-:W-:Y:S01]  /*0860*/  USEL UR36, UR36, 0x2, !UP0 ;  /* 0x0000000224247887 */ /* 0x000fe2000c000000 */
[----:B------:R-:W-:Y:S01]  /*0870*/  BSSY B6, `(.L_x_5) ;  /* 0x0000fd5000067945 */ /* 0x000fe20003800000 */
[----:B0-234-:R-:W-:Y:S01]  /*0880*/  BAR.SYNC.DEFER_BLOCKING 0x0 ;  /* 0x0000000000007b1d */ /* 0x01dfe20000010000 */
[----:B------:R-:W-:-:S13]  /*0890*/  PLOP3.LUT P0, PT, PT, PT, UP0, 0x80, 0x0 ;  /* 0x000000000000781c */ /* 0x000fda0003f0f008 */
[----:B------:R-:W-:Y:S05]  /*08a0*/  @!P0 BRA `(.L_x_6) ;  /* 0x000000a800f88947 */ /* 0x000fea0003800000 */
.L_x_7:
[----:B------:R-:W-:-:S08]  /*08b0*/  NOP ;  /* 0x0000000000007918 */ /* 0x000fd00000000000 */
[----:B------:R-:W0:Y:S02]  /*08c0*/  USETMAXREG.TRY_ALLOC.CTAPOOL UP0, 0xe8 ;  /* 0x000000e8000079c8 */ /* 0x000e240008000600 */
[----:B0-----:R-:W-:-:S13]  /*08d0*/  PLOP3.LUT P0, PT, PT, PT, UP0, 0x80, 0x0 ;  /* 0x000000000000781c */ /* 0x001fda0003f0f008 */
[----:B------:R-:W-:Y:S05]  /*08e0*/  @!P0 BRA `(.L_x_7) ;  /* 0xfffffffc00f08947 */ /* 0x000fea000383ffff */
[----:B-1----:R-:W0:Y:S01]  /*08f0*/  S2UR UR6, SR_CTAID.Y ;  /* 0x00000000000679c3 */ /* 0x002e220000002600 */
[----:B------:R-:W-:-:S07]  /*0900*/  ULDC UR7, c[0x0][0xc50] ;  /* 0x0003140000077ab9 */ /* 0x000fce0000000800 */
[----:B------:R-:W-:Y:S08]  /*0910*/  BAR.ARV 0x8, 0x180 ;  /* 0x0206000000007b1d */ /* 0x000ff00000002000 */
[----:B------:R-:W1:Y:S01]  /*0920*/  S2UR UR37, SR_CTAID.Z ;  /* 0x00000000002579c3 */ /* 0x000e620000002700 */
[----:B------:R-:W-:Y:S01]  /*0930*/  ISETP.NE.AND P0, PT, R16, 0x1, PT ;  /* 0x000000011000780c */ /* 0x000fe20003f05270 */
[----:B------:R-:W-:-:S11]  /*0940*/  UISETP.NE.AND UP0, UPT, UR7, 0x1, UPT ;  /* 0x000000010700788c */ /* 0x000fd6000bf05270 */
[----:B------:R-:W-:Y:S01]  /*0950*/  @UP0 ULDC UR4, c[0x0][0xc54] ;  /* 0x0003150000040ab9 */ /* 0x000fe20000000800 */
[----:B------:R-:W-:Y:S06]  /*0960*/  @!P0 BAR.ARV 0x9, 0x100 ;  /* 0x0244000000008b1d */ /* 0x000fec0000002000 */
[----:B0-----:R-:W-:Y:S01]  /*0970*/  UIMAD.WIDE.U32 UR4, UR6, UR4, URZ ;  /* 0x00000004060472a5 */ /* 0x001fe2000f8e003f */
[----:B------:R-:W-:Y:S01]  /*0980*/  @UP0 ULDC UR8, c[0x0][0xc58] ;  /* 0x0003160000080ab9 */ /* 0x000fe20000000800 */
[----:B------:R-:W-:Y:S01]  /*0990*/  UMOV UR38, UR6 ;  /* 0x0000000600267c82 */ /* 0x000fe20008000000 */
[----:B-1----:R-:W-:Y:S01]  /*09a0*/  ISETP.LE.AND P0, PT, RZ, UR37, PT ;  /* 0x00000025ff007c0c */ /* 0x002fe2000bf03270 */
[----:B------:R-:W-:-:S04]  /*09b0*/  @UP0 USHF.R.U32.HI UR38, URZ, UR8, UR5 ;  /* 0x000000083f260299 */ /* 0x000fc80008011605 */
[----:B------:R-:W-:-:S04]  /*09c0*/  UIADD3 UR4, -UR38, URZ, URZ ;  /* 0x0000003f26047290 */ /* 0x000fc8000fffe13f */
[----:B------:R-:W-:-:S04]  /*09d0*/  UIMAD UR7, UR7, UR4, UR6 ;  /* 0x00000004070772a4 */ /* 0x000fc8000f8e0206 */
[----:B------:R-:W-:Y:S08]  /*09e0*/  @!P0 BRA `(.L_x_8) ;  /* 0x000000f800f48947 */ /* 0x000ff00003800000 */
[----:B------:R-:W-:Y:S01]  /*09f0*/  ULDC.64 UR4, c[0x0][0x418] ;  /* 0x0001060000047ab9 */ /* 0x000fe20000000a00 */
[----:B------:R-:W-:Y:S01]  /*0a00*/  ULDC UR44, c[0x0][0x424] ;  /* 0x00010900002c7ab9 */ /* 0x000fe20000000800 */
[----:B------:R-:W-:Y:S02]  /*0a10*/  UISETP.NE.U32.AND UP0, UPT, UR4, URZ, UPT ;  /* 0x0000003f0400728c */ /* 0x000fe4000bf05070 */
[----:B------:R-:W-:Y:S02]  /*0a20*/  ULOP3.LUT UR39, UR7, 0xffff, URZ, 0xc0, !UPT ;  /* 0x0000ffff07277892 */ /* 0x000fe4000f8ec03f */
[----:B------:R-:W-:Y:S01]  /*0a30*/  UISETP.NE.AND.EX UP0, UPT, UR5, URZ, UPT, UP0 ;  /* 0x0000003f0500728c */ /* 0x000fe2000bf05300 */
[----:B------:R-:W-:-:S03]  /*0a40*/  ULDC UR4, c[0x0][0x2f0] ;  /* 0x0000bc0000047ab9 */ /* 0x000fc60000000800 */
[----:B------:R-:W-:-:S04]  /*0a50*/  USEL UR44, UR44, 0x1, UP0 ;  /* 0x000000012c2c7887 */ /* 0x000fc80008000000 */
[----:B------:R-:W-:-:S04]  /*0a60*/  UIMAD UR44, UR44, UR4, URZ ;  /* 0x000000042c2c72a4 */ /* 0x000fc8000f8e023f */
[----:B------:R-:W-:Y:S02]  /*0a70*/  UISETP.GE.AND UP0, UPT, UR44, 0x1, UPT ;  /* 0x000000012c00788c */ /* 0x000fe4000bf06270 */
[----:B------:R-:W-:-:S04]  /*0a80*/  UIADD3 UR4, UR44, 0x7f, URZ ;  /* 0x0000007f2c047890 */ /* 0x000fc8000fffe03f */
[----:B------:R-:W-:Y:S01]  /*0a90*/  PLOP3.LUT P0, PT, PT, PT, UP0, 0x80, 0x0 ;  /* 0x000000000000781c */ /* 0x000fe20003f0f008 */
[----:B------:R-:W-:-:S04]  /*0aa0*/  USHF.R.S32.HI UR5, URZ, 0x1f, UR4 ;  /* 0x0000001f3f057899 */ /* 0x000fc80008011404 */
[----:B------:R-:W-:-:S03]  /*0ab0*/  ULEA.HI UR5, UR5, UR4, URZ, 0x7 ;  /* 0x0000000405057291 */ /* 0x000fc6000f8f383f */
[----:B------:R-:W-:Y:S01]  /*0ac0*/  UMOV UR4, URZ ;  /* 0x0000003f00047c82 */ /* 0x000fe20008000000 */
[----:B------:R-:W-:-:S04]  /*0ad0*/  USHF.R.S32.HI UR6, URZ, 0x7, UR5 ;  /* 0x000000073f067899 */ /* 0x000fc80008011405 */
[----:B------:R-:W-:Y:S08]  /*0ae0*/  @!P0 BRA `(.L_x_9) ;  /* 0x0000000000908947 */ /* 0x000ff00003800000 */
[----:B------:R-:W-:Y:S01]  /*0af0*/  USHF.R.U32.HI UR7, URZ, 0x10, UR7 ;  /* 0x000000103f077899 */ /* 0x000fe20008011607 */
[----:B------:R-:W-:-:S03]  /*0b00*/  UMOV UR4, URZ ;  /* 0x0000003f00047c82 */ /* 0x000fc60008000000 */
[----:B------:R-:W-:-:S11]  /*0b10*/  UISETP.NE.AND UP0, UPT, UR7, URZ, UPT ;  /* 0x0000003f0700728c */ /* 0x000fd6000bf05270 */
[----:B------:R-:W-:Y:S02]  /*0b20*/  @!UP0 ULDC UR7, c[0x0][0x9f0] ;  /* 0x00027c0000078ab9 */ /* 0x000fe40000000800 */
[----:B------:R-:W-:Y:S01]  /*0b30*/  IMAD.U32 R3, RZ, RZ, UR7 ;  /* 0x00000007ff037e24 */ /* 0x000fe2000f8e00ff */
[----:B------:R-:W-:-:S04]  /*0b40*/  UIADD3 UR8, UR6, -0x1, UR7 ;  /* 0xffffffff06087890 */ /* 0x000fc8000fffe007 */
[-C--:B------:R-:W-:Y:S02]  /*0b50*/  IABS R0, R3.reuse ;  /* 0x0000000300007213 */ /* 0x080fe40000000000 */
[----:B------:R-:W-:Y:S01]  /*0b60*/  IMAD.U32 R4, RZ, RZ, UR8 ;  /* 0x00000008ff047e24 */ /* 0x000fe2000f8e00ff */
[----:B------:R-:W-:Y:S01]  /*0b70*/  IABS R5, R3 ;  /* 0x0000000300057213 */ /* 0x000fe20000000000 */
[----:B------:R-:W-:Y:S01]  /*0b80*/  ULOP3.LUT UR8, UR8, UR7, URZ, 0x3c, !UPT ;  /* 0x0000000708087292 */ /* 0x000fe2000f8e3c3f */
[----:B------:R-:W-:Y:S02]  /*0b90*/  R2UR UR11, R0 ;  /* 0x00000000000b72ca */ /* 0x000fe400000e0000 */
[----:B------:R-:W-:-:S05]  /*0ba0*/  IABS R4, R4 ;  /* 0x0000000400047213 */ /* 0x000fca0000000000 */
[----:B------:R-:W-:-:S05]  /*0bb0*/  IMAD.MOV.U32 R3, RZ, RZ, R4 ;  /* 0x000000ffff037224 */ /* 0x000fca00078e0004 */
[----:B------:R-:W-:Y:S01]  /*0bc0*/  R2UR UR10, R3 ;  /* 0x00000000030a72ca */ /* 0x000fe200000e0000 */
[----:B------:R-:W0:Y:S08]  /*0bd0*/  I2F.RP R0, UR11 ;  /* 0x0000000b00007d06 */ /* 0x000e300008209400 */
[----:B0-----:R-:W0:Y:S02]  /*0be0*/  MUFU.RCP R0, R0 ;  /* 0x0000000000007308 */ /* 0x001e240000001000 */
[----:B0-----:R-:W-:-:S02]  /*0bf0*/  VIADD R2, R0, 0xffffffe ;  /* 0x0ffffffe00027836 */ /* 0x001fc40000000000 */
[----:B------:R-:W-:-:S04]  /*0c00*/  IMAD.MOV R0, RZ, RZ, -R5 ;  /* 0x000000ffff007224 */ /* 0x000fc800078e0a05 */
[----:B------:R-:W0:Y:S02]  /*0c10*/  F2I.FTZ.U32.TRUNC.NTZ R2, R2 ;  /* 0x0000000200027305 */ /* 0x000e24000021f000 */
[----:B0-----:R-:W-:-:S13]  /*0c20*/  R2UR UR5, R2 ;  /* 0x00000000020572ca */ /* 0x001fda00000e0000 */
[----:B------:R-:W-:-:S04]  /*0c30*/  UIADD3 UR9, URZ, -UR5, URZ ;  /* 0x800000053f097290 */ /* 0x000fc8000fffe03f */
[----:B------:R-:W-:-:S04]  /*0c40*/  UIMAD UR9, UR9, UR11, URZ ;  /* 0x0000000b090972a4 */ /* 0x000fc8000f8e023f */
[----:B------:R-:W-:-:S03]  /*0c50*/  UIMAD.WIDE.U32 UR4, UR5, UR9, UR4 ;  /* 0x00000009050472a5 */ /* 0x000fc6000f8e0004 */
[----:B------:R-:W-:Y:S01]  /*0c60*/  R2UR UR9, R0 ;  /* 0x00000000000972ca */ /* 0x000fe200000e0000 */
[----:B------:R-:W-:-:S12]  /*0c70*/  UIMAD.WIDE.U32 UR4, UR5, UR10, URZ ;  /* 0x0000000a050472a5 */ /* 0x000fd8000f8e003f */
[----:B------:R-:W-:-:S04]  /*0c80*/  UIMAD UR4, UR5, UR9, UR10 ;  /* 0x00000009050472a4 */ /* 0x000fc8000f8e020a */
[----:B------:R-:W-:-:S11]  /*0c90*/  UISETP.GT.U32.AND UP1, UPT, UR11, UR4, UPT ;  /* 0x000000040b00728c */ /* 0x000fd6000bf24070 */
[----:B------:R-:W-:Y:S02]  /*0ca0*/  @!UP1 UIADD3 UR4, UR4, -UR11, URZ ;  /* 0x8000000b04049290 */ /* 0x000fe4000fffe03f */
[----:B------:R-:W-:Y:S02]  /*0cb0*/  @!UP1 UIADD3 UR5, UR5, 0x1, URZ ;  /* 0x0000000105059890 */ /* 0x000fe4000fffe03f */
[----:B------:R-:W-:Y:S02]  /*0cc0*/  UISETP.GE.U32.AND UP0, UPT, UR4, UR11, UPT ;  /* 0x0000000b0400728c */ /* 0x000fe4000bf06070 */
[----:B------:R-:W-:-:S09]  /*0cd0*/  UISETP.GE.AND UP1, UPT, UR8, URZ, UPT ;  /* 0x0000003f0800728c */ /* 0x000fd2000bf26270 */
[----:B------:R-:W-:Y:S02]  /*0ce0*/  @UP0 UIADD3 UR5, UR5, 0x1, URZ ;  /* 0x0000000105050890 */ /* 0x000fe4000fffe03f */
[----:B------:R-:W-:-:S05]  /*0cf0*/  UISETP.NE.AND UP0, UPT, UR7, URZ, UPT ;  /* 0x0000003f0700728c */ /* 0x000fca000bf05270 */
[----:B------:R-:W-:Y:S02]  /*0d00*/  UMOV UR4, UR5 ;  /* 0x0000000500047c82 */ /* 0x000fe40008000000 */
[----:B------:R-:W-:-:S04]  /*0d10*/  @!UP1 UIADD3 UR4, -UR4, URZ, URZ ;  /* 0x0000003f04049290 */ /* 0x000fc8000fffe13f */
[----:B------:R-:W-:-:S12]  /*0d20*/  @!UP0 ULOP3.LUT UR4, URZ, UR7, URZ, 0x33, !UPT ;  /* 0x000000073f048292 */ /* 0x000fd8000f8e333f */
.L_x_9:
[----:B------:R-:W-:Y:S01]  /*0d30*/  UIMAD UR39, UR39, UR4, URZ ;  /* 0x00000004272772a4 */ /* 0x000fe2000f8e023f */
[----:B------:R-:W-:Y:S01]  /*0d40*/  IMAD.U32 R0, RZ, RZ, UR6 ;  /* 0x00000006ff007e24 */ /* 0x000fe2000f8e00ff */
[----:B------:R-:W-:Y:S01]  /*0d50*/  USHF.R.S32.HI UR40, URZ, 0x1f, UR37 ;  /* 0x0000001f3f287899 */ /* 0x000fe20008011425 */
[----:B------:R-:W-:Y:S01]  /*0d60*/  IMAD.U32 R3, RZ, RZ, UR4 ;  /* 0x00000004ff037e24 */ /* 0x000fe2000f8e00ff */
[----:B------:R-:W-:Y:S01]  /*0d70*/  PLOP3.LUT P0, PT, PT, PT, PT, 0x80, 0x0 ;  /* 0x000000000000781c */ /* 0x000fe20003f0f070 */
[----:B------:R-:W-:Y:S01]  /*0d80*/  VIADD R17, R17, 0xffffff80 ;  /* 0xffffff8011117836 */ /* 0x000fe20000000000 */
[----:B------:R-:W-:Y:S01]  /*0d90*/  CS2R R28, SRZ ;  /* 0x00000000001c7805 */ /* 0x000fe2000001ff00 */
[----:B------:R-:W-:Y:S01]  /*0da0*/  IMAD.MOV.U32 R2, RZ, RZ, RZ ;  /* 0x000000ffff027224 */ /* 0x000fe200078e00ff */
[----:B------:R-:W-:Y:S02]  /*0db0*/  VIADDMNMX R0, R3, UR39, R0, PT ;  /* 0x0000002703007c46 */ /* 0x000fe4000b800100 */
[----:B------:R-:W-:Y:S01]  /*0dc0*/  CS2R R24, SRZ ;  /* 0x0000000000187805 */ /* 0x000fe2000001ff00 */
[----:B------:R-:W-:Y:S01]  /*0dd0*/  IMAD.MOV.U32 R6, RZ, RZ, RZ ;  /* 0x000000ffff067224 */ /* 0x000fe200078e00ff */
[----:B------:R-:W-:-:S02]  /*0de0*/  CS2R R26, SRZ ;  /* 0x00000000001a7805 */ /* 0x000fc4000001ff00 */
[----:B------:R-:W-:Y:S01]  /*0df0*/  R2UR UR43, R0 ;  /* 0x00000000002b72ca */ /* 0x000fe200000e0000 */
[----:B------:R-:W-:Y:S01]  /*0e00*/  IMAD.MOV.U32 R0, RZ, RZ, RZ ;  /* 0x000000ffff007224 */ /* 0x000fe200078e00ff */
[----:B------:R-:W-:Y:S01]  /*0e10*/  CS2R R36, SRZ ;  /* 0x0000000000247805 */ /* 0x000fe2000001ff00 */
[----:B------:R-:W-:Y:S01]  /*0e20*/  IMAD.MOV.U32 R31, RZ, RZ, RZ ;  /* 0x000000ffff1f7224 */ /* 0x000fe200078e00ff */
[----:B------:R-:W-:Y:S01]  /*0e30*/  CS2R R32, SRZ ;  /* 0x0000000000207805 */ /* 0x000fe2000001ff00 */
[----:B------:R-:W-:Y:S01]  /*0e40*/  IMAD.MOV.U32 R10, RZ, RZ, RZ ;  /* 0x000000ffff0a7224 */ /* 0x000fe200078e00ff */
[----:B------:R-:W-:Y:S01]  /*0e50*/  CS2R R34, SRZ ;  /* 0x0000000000227805 */ /* 0x000fe2000001ff00 */
[----:B------:R-:W-:Y:S01]  /*0e60*/  IMAD.MOV.U32 R39, RZ, RZ, RZ ;  /* 0x000000ffff277224 */ /* 0x000fe200078e00ff */
[----:B------:R-:W-:Y:S02]  /*0e70*/  CS2R R44, SRZ ;  /* 0x00000000002c7805 */ /* 0x000fe4000001ff00 */
[----:B------:R-:W-:-:S02]  /*0e80*/  CS2R R40, SRZ ;  /* 0x0000000000287805 */ /* 0x000fc4000001ff00 */
[----:B------:R-:W-:Y:S02]  /*0e90*/  CS2R R46, SRZ ;  /* 0x00000000002e7805 */ /* 0x000fe4000001ff00 */
[----:B------:R-:W-:Y:S02]  /*0ea0*/  CS2R R42, SRZ ;  /* 0x00000000002a7805 */ /* 0x000fe4000001ff00 */
[----:B------:R-:W-:Y:S01]  /*0eb0*/  CS2R R52, SRZ ;  /* 0x0000000000347805 */ /* 0x000fe2000001ff00 */
[----:B------:R-:W-:Y:S01]  /*0ec0*/  UISETP.GT.AND UP0, UPT, UR43, UR39, UPT ;  /* 0x000000272b00728c */ /* 0x000fe2000bf04270 */
[----:B------:R-:W-:Y:S02]  /*0ed0*/  CS2R R48, SRZ ;  /* 0x0000000000307805 */ /* 0x000fe4000001ff00 */
[----:B------:R-:W-:Y:S02]  /*0ee0*/  CS2R R54, SRZ ;  /* 0x0000000000367805 */ /* 0x000fe4000001ff00 */
[----:B------:R-:W-:-:S02]  /*0ef0*/  CS2R R50, SRZ ;  /* 0x0000000000327805 */ /* 0x000fc4000001ff00 */
[----:B------:R-:W-:Y:S02]  /*0f00*/  CS2R R60, SRZ ;  /* 0x00000000003c7805 */ /* 0x000fe4000001ff00 */
[----:B------:R-:W-:Y:S02]  /*0f10*/  CS2R R56, SRZ ;  /* 0x0000000000387805 */ /* 0x000fe4000001ff00 */
[----:B------:R-:W-:Y:S02]  /*0f20*/  PLOP3.LUT P1, PT, PT, PT, UP0, 0x80, 0x0 ;  /* 0x000000000000781c */ /* 0x000fe40003f2f008 */
[----:B------:R-:W-:Y:S02]  /*0f30*/  CS2R R62, SRZ ;  /* 0x00000000003e7805 */ /* 0x000fe4000001ff00 */
[----:B------:R-:W-:Y:S02]  /*0f40*/  CS2R R58, SRZ ;  /* 0x00000000003a7805 */ /* 0x000fe4000001ff00 */
[----:B------:R-:W-:-:S02]  /*0f50*/  CS2R R68, SRZ ;  /* 0x0000000000447805 */ /* 0x000fc4000001ff00 */
[----:B------:R-:W-:Y:S02]  /*0f60*/  CS2R R64, SRZ ;  /* 0x0000000000407805 */ /* 0x000fe4000001ff00 */
[----:B------:R-:W-:Y:S02]  /*0f70*/  CS2R R70, SRZ ;  /* 0x0000000000467805 */ /* 0x000fe4000001ff00 */
[----:B------:R-:W-:Y:S02]  /*0f80*/  CS2R R66, SRZ ;  /* 0x0000000000427805 */ /* 0x000fe4000001ff00 */
        /* <DEDUP_REMOVED lines=39> */
[----:B------:R-:W-:Y:S01]  /*1200*/  MOV R8, RZ ;  /* 0x000000ff00087202 */ /* 0x000fe20000000f00 */
[----:B------:R-:W-:Y:S01]  /*1210*/  IMAD.MOV.U32 R147, RZ, RZ, RZ ;  /* 0x000000ffff937224 */ /* 0x000fe200078e00ff */
[----:B------:R-:W-:Y:S06]  /*1220*/  @!P1 BRA `(.L_x_10) ;  /* 0x0000006400409947 */ /* 0x000fec0003800000 */
[----:B------:R-:W-:Y:S01]  /*1230*/  SHF.R.S32.HI R0, RZ, 0x1f, R17 ;  /* 0x0000001fff007819 */ /* 0x000fe20000011411 */
[----:B------:R-:W0:Y:S01]  /*1240*/  S2UR UR42, SR_CgaCtaId ;  /* 0x00000000002a79c3 */ /* 0x000e220000008800 */
[----:B------:R-:W-:Y:S02]  /*1250*/  UMOV UR41, 0x400 ;  /* 0x0000040000297882 */ /* 0x000fe40000000000 */
[----:B------:R-:W-:-:S04]  /*1260*/  LEA.HI R18, R0, R17, RZ, 0x7 ;  /* 0x0000001100127211 */ /* 0x000fc800078f38ff */
[----:B------:R-:W-:-:S06]  /*1270*/  SHF.R.S32.HI R0, RZ, 0x7, R18 ;  /* 0x00000007ff007819 */ /* 0x000fcc0000011412 */
[----:B------:R-:W1:Y:S01]  /*1280*/  SHFL.IDX PT, R0, R0, RZ, 0x1f ;  /* 0x00001fff00007589 */ /* 0x000e6200000e0000 */
[----:B0-----:R-:W-:-:S04]  /*1290*/  ULEA UR41, UR42, UR41, 0x18 ;  /* 0x000000292a297291 */ /* 0x001fc8000f8ec03f */
[----:B------:R-:W-:-:S04]  /*12a0*/  UIADD3 UR6, UR41, 0x20400, URZ ;  /* 0x0002040029067890 */ /* 0x000fc8000fffe03f */
[----:B------:R-:W-:Y:S01]  /*12b0*/  ULOP3.LUT UP0, URZ, UR6, 0x3ff, URZ, 0xc0, !UPT ;  /* 0x000003ff063f7892 */ /* 0x000fe2000f80c03f */
[----:B-1----:R-:W-:-:S05]  /*12c0*/  R2UR UR4, R0 ;  /* 0x00000000000472ca */ /* 0x002fca00000e0000 */
[----:B------:R-:W-:-:S08]  /*12d0*/  PLOP3.LUT P0, PT, PT, PT, UP0, 0x80, 0x0 ;  /* 0x000000000000781c */ /* 0x000fd00003f0f008 */
[----:B------:R-:W-:-:S04]  /*12e0*/  ULEA.HI UR5, UR4, UR4, URZ, 0x1 ;  /* 0x0000000404057291 */ /* 0x000fc8000f8f083f */
[----:B------:R-:W-:-:S04]  /*12f0*/  ULOP3.LUT UR5, UR5, 0x1e, URZ, 0xc0, !UPT ;  /* 0x0000001e05057892 */ /* 0x000fc8000f8ec03f */
[----:B------:R-:W-:-:S04]  /*1300*/  UIADD3 UR5, UR4, -UR5, URZ ;  /* 0x8000000504057290 */ /* 0x000fc8000fffe03f */
[----:B------:R-:W-:-:S04]  /*1310*/  ULEA UR5, UR5, UR6, 0xd ;  /* 0x0000000605057291 */ /* 0x000fc8000f8e683f */
[----:B------:R-:W-:-:S04]  /*1320*/  USHF.R.U32.HI UR5, URZ, 0x4, UR5 ;  /* 0x000000043f057899 */ /* 0x000fc80008011605 */
[----:B------:R-:W-:Y:S01]  /*1330*/  ULOP3.LUT UR45, UR5, 0x3fff, URZ, 0xc0, !UPT ;  /* 0x00003fff052d7892 */ /* 0x000fe2000f8ec03f */
[----:B------:R-:W-:Y:S11]  /*1340*/  @!P0 BRA `(.L_x_11) ;  /* 0x0000000000408947 */ /* 0x000ff60003800000 */
[----:B------:R-:W-:Y:S01]  /*1350*/  MOV R0, 0x0 ;  /* 0x0000000000007802 */ /* 0x000fe20000000f00 */
[----:B------:R-:W-:Y:S01]  /*1360*/  ULDC.64 UR4, c[0x4][0x1b0] ;  /* 0x01006c0000047ab9 */ /* 0x000fe20000000a00 */
[----:B------:R-:W-:Y:S01]  /*1370*/  ULDC.64 UR6, c[0x4][0x98] ;  /* 0x0100260000067ab9 */ /* 0x000fe20000000a00 */
[----:B------:R-:W-:Y:S01]  /*1380*/  IMAD.U32 R4, RZ, RZ, UR4 ;  /* 0x00000004ff047e24 */ /* 0x000fe2000f8e00ff */
[----:B------:R0:W1:Y:S01]  /*1390*/  LDC.64 R2, c[0x4][R0] ;  /* 0x0100000000027b82 */ /* 0x0000620000000a00 */
[----:B------:R-:W-:Y:S01]  /*13a0*/  IMAD.U32 R5, RZ, RZ, UR5 ;  /* 0x00000005ff057e24 */ /* 0x000fe2000f8e00ff */
[----:B------:R-:W-:Y:S01]  /*13b0*/  ULDC.64 UR4, c[0x4][0x1b8] ;  /* 0x01006e0000047ab9 */ /* 0x000fe20000000a00 */
[----:B------:R-:W-:Y:S02]  /*13c0*/  IMAD.U32 R10, RZ, RZ, UR6 ;  /* 0x00000006ff0a7e24 */ /* 0x000fe4000f8e00ff */
[----:B------:R-:W-:Y:S02]  /*13d0*/  IMAD.U32 R6, RZ, RZ, UR4 ;  /* 0x00000004ff067e24 */ /* 0x000fe4000f8e00ff */
[----:B------:R-:W-:-:S02]  /*13e0*/  IMAD.U32 R7, RZ, RZ, UR5 ;  /* 0x00000005ff077e24 */ /* 0x000fc4000f8e00ff */
[----:B------:R-:W-:Y:S02]  /*13f0*/  IMAD.U32 R11, RZ, RZ, UR7 ;  /* 0x00000007ff0b7e24 */ /* 0x000fe4000f8e00ff */
[----:B------:R-:W-:Y:S02]  /*1400*/  IMAD.MOV.U32 R8, RZ, RZ, 0x70 ;  /* 0x00000070ff087424 */ /* 0x000fe400078e00ff */
[----:B------:R-:W-:Y:S02]  /*1410*/  IMAD.MOV.U32 R12, RZ, RZ, 0x1 ;  /* 0x00000001ff0c7424 */ /* 0x000fe400078e00ff */
[----:B0-----:R-:W-:-:S07]  /*1420*/  IMAD.MOV.U32 R13, RZ, RZ, RZ ;  /* 0x000000ffff0d7224 */ /* 0x001fce00078e00ff */
[----:B------:R-:W-:-:S07]  /*1430*/  LEPC R20, `(.L_x_11) ;  /* 0x000000001014794e */ /* 0x000fce0000000000 */
[----:B-1----:R-:W-:Y:S05]  /*1440*/  CALL.ABS.NOINC R2 ;  /* 0x0000000002007343 */ /* 0x002fea0003c00000 */
.L_x_11:
[----:B------:R-:W-:Y:S01]  /*1450*/  ULDC.64 UR6, c[0x0][0x990] ;  /* 0x0002640000067ab9 */ /* 0x000fe20000000a00 */
[----:B------:R-:W-:Y:S01]  /*1460*/  ULDC.64 UR4, c[0x0][0x998] ;  /* 0x0002660000047ab9 */ /* 0x000fe20000000a00 */
[----:B------:R-:W-:Y:S01]  /*1470*/  UISETP.NE.U32.AND UP0, UPT, UR6, URZ, UPT ;  /* 0x0000003f0600728c */ /* 0x000fe2000bf05070 */
[----:B------:R-:W-:Y:S01]  /*1480*/  IMAD.MOV.U32 R3, RZ, RZ, 0x3f800000 ;  /* 0x3f800000ff037424 */ /* 0x000fe200078e00ff */
[----:B------:R-:W-:Y:S01]  /*1490*/  UISETP.NE.U32.AND UP1, UPT, UR4, URZ, UPT ;  /* 0x0000003f0400728c */ /* 0x000fe2000bf25070 */
[----:B------:R-:W-:Y:S01]  /*14a0*/  IMAD.MOV.U32 R0, RZ, RZ, 0x3f800000 ;  /* 0x3f800000ff007424 */ /* 0x000fe200078e00ff */
[----:B------:R-:W-:Y:S02]  /*14b0*/  UISETP.NE.AND.EX UP0, UPT, UR7, URZ, UPT, UP0 ;  /* 0x0000003f0700728c */ /* 0x000fe4000bf05300 */
[----:B------:R-:W-:-:S04]  /*14c0*/  UISETP.NE.AND.EX UP1, UPT, UR5, URZ, UPT, UP1 ;  /* 0x0000003f0500728c */ /* 0x000fc8000bf25310 */
[----:B------:R-:W-:Y:S02]  /*14d0*/  PLOP3.LUT P0, PT, PT, PT, UP0, 0x80, 0x0 ;  /* 0x000000000000781c */ /* 0x000fe40003f0f008 */
[----:B------:R-:W-:-:S03]  /*14e0*/  PLOP3.LUT P1, PT, PT, PT, UP1, 0x80, 0x0 ;  /* 0x000000000000781c */ /* 0x000fc60003f2f018 */
[----:B------:R-:W-:Y:S01]  /*14f0*/  @UP0 ULDC.64 UR12, c[0x0][0x9a8] ;  /* 0x00026a00000c0ab9 */ /* 0x000fe20000000a00 */
[----:B------:R-:W-:Y:S01]  /*1500*/  @UP0 ULDC.64 UR16, c[0x0][0x9b0] ;  /* 0x00026c0000100ab9 */ /* 0x000fe20000000a00 */
[----:B------:R-:W-:Y:S01]  /*1510*/  @UP1 ULDC.64 UR14, c[0x0][0x9b8] ;  /* 0x00026e00000e1ab9 */ /* 0x000fe20000000a00 */
[----:B------:R-:W-:Y:S02]  /*1520*/  @UP0 UIMAD UR10, UR40, UR12, URZ ;  /* 0x0000000c280a02a4 */ /* 0x000fe4000f8e023f */
[----:B------:R-:W-:Y:S02]  /*1530*/  @UP0 UIMAD.WIDE.U32 UR8, UR37, UR12, URZ ;  /* 0x0000000c250802a5 */ /* 0x000fe4000f8e003f */
[----:B------:R-:W-:Y:S02]  /*1540*/  @UP1 UIMAD UR12, UR40, UR14, URZ ;  /* 0x0000000e280c12a4 */ /* 0x000fe4000f8e023f */
[----:B------:R-:W-:Y:S02]  /*1550*/  @UP0 UIMAD UR13, UR37, UR13, UR10 ;  /* 0x0000000d250d02a4 */ /* 0x000fe4000f8e020a */
[----:B------:R-:W-:-:S02]  /*1560*/  @UP1 UIMAD.WIDE.U32 UR10, UR37, UR14, URZ ;  /* 0x0000000e250a12a5 */ /* 0x000fc4000f8e003f */
[----:B------:R-:W-:Y:S02]  /*1570*/  @UP1 UIMAD UR14, UR37, UR15, UR12 ;  /* 0x0000000f250e12a4 */ /* 0x000fe4000f8e020c */
[----:B------:R-:W-:Y:S02]  /*1580*/  @UP0 USHF.R.S32.HI UR12, URZ, 0x1f, UR38 ;  /* 0x0000001f3f0c0899 */ /* 0x000fe40008011426 */
[----:B------:R-:W-:Y:S01]  /*1590*/  @UP1 USHF.R.S32.HI UR15, URZ, 0x1f, UR38 ;  /* 0x0000001f3f0f1899 */ /* 0x000fe20008011426 */
[----:B------:R-:W-:Y:S01]  /*15a0*/  @UP1 ULDC.64 UR18, c[0x0][0x9c0] ;  /* 0x0002700000121ab9 */ /* 0x000fe20000000a00 */
[----:B------:R-:W-:Y:S02]  /*15b0*/  @UP0 UIMAD UR12, UR12, UR16, URZ ;  /* 0x000000100c0c02a4 */ /* 0x000fe4000f8e023f */
[----:B------:R-:W-:Y:S02]  /*15c0*/  @UP0 UIADD3 UR9, UR9, UR13, URZ ;  /* 0x0000000d09090290 */ /* 0x000fe4000fffe03f */
[----:B------:R-:W-:-:S02]  /*15d0*/  @UP1 UIMAD UR13, UR15, UR18, URZ ;  /* 0x000000120f0d12a4 */ /* 0x000fc4000f8e023f */
[----:B------:R-:W-:Y:S02]  /*15e0*/  @UP1 UIADD3 UR11, UR11, UR14, URZ ;  /* 0x0000000e0b0b1290 */ /* 0x000fe4000fffe03f */
[----:B------:R-:W-:Y:S02]  /*15f0*/  @UP0 UIMAD UR12, UR38, UR17, UR12 ;  /* 0x00000011260c02a4 */ /* 0x000fe4000f8e020c */
[----:B------:R-:W-:Y:S02]  /*1600*/  @UP0 UIMAD.WIDE.U32 UR8, UR38, UR16, UR8 ;  /* 0x00000010260802a5 */ /* 0x000fe4000f8e0008 */
[----:B------:R-:W-:Y:S02]  /*1610*/  @UP1 UIMAD UR13, UR38, UR19, UR13 ;  /* 0x00000013260d12a4 */ /* 0x000fe4000f8e020d */
[----:B------:R-:W-:Y:S02]  /*1620*/  @UP1 UIMAD.WIDE.U32 UR10, UR38, UR18, UR10 ;  /* 0x00000012260a12a5 */ /* 0x000fe4000f8e000a */
[----:B------:R-:W-:-:S02]  /*1630*/  @UP0 UIADD3 UR12, UR9, UR12, URZ ;  /* 0x0000000c090c0290 */ /* 0x000fc4000fffe03f */
[----:B------:R-:W-:Y:S02]  /*1640*/  @UP0 ULEA UR6, UP2, UR8, UR6, 0x2 ;  /* 0x0000000608060291 */ /* 0x000fe4000f84103f */
[----:B------:R-:W-:Y:S02]  /*1650*/  @UP1 UIADD3 UR9, UR11, UR13, URZ ;  /* 0x0000000d0b091290 */ /* 0x000fe4000fffe03f */
[----:B------:R-:W-:Y:S02]  /*1660*/  @UP1 ULEA UR4, UP3, UR10, UR4, 0x2 ;  /* 0x000000040a041291 */ /* 0x000fe4000f86103f */
[----:B------:R-:W-:Y:S01]  /*1670*/  @UP0 ULEA.HI.X UR7, UR8, UR7, UR12, 0x2, UP2 ;  /* 0x0000000708070291 */ /* 0x000fe200090f140c */
[----:B------:R-:W-:Y:S01]  /*1680*/  IMAD.U32 R6, RZ, RZ, UR6 ;  /* 0x00000006ff067e24 */ /* 0x000fe2000f8e00ff */
[----:B------:R-:W-:Y:S02]  /*1690*/  @UP1 ULEA.HI.X UR5, UR10, UR5, UR9, 0x2, UP3 ;  /* 0x000000050a051291 */ /* 0x000fe400098f1409 */
[----:B------:R-:W-:Y:S01]  /*16a0*/  IMAD.U32 R8, RZ, RZ, UR4 ;  /* 0x00000004ff087e24 */ /* 0x000fe2000f8e00ff */
[----:B------:R-:W-:Y:S01]  /*16b0*/  SHF.L.U32 R4, RZ, 0x1f, RZ ;  /* 0x0000001fff047819 */ /* 0x000fe200000006ff */
[----:B------:R-:W-:Y:S01]  /*16c0*/  IMAD.U32 R7, RZ, RZ, UR7 ;  /* 0x00000007ff077e24 */ /* 0x000fe2000f8e00ff */
[----:B------:R-:W-:Y:S01]  /*16d0*/  ULDC UR4, c[0x0][0x9d8] ;  /* 0x0002760000047ab9 */ /* 0x000fe20000000800 */
[----:B------:R-:W-:-:S03]  /*16e0*/  MOV R9, UR5 ;  /* 0x0000000500097c02 */ /* 0x000fc60008000f00 */
[----:B------:R-:W2:Y:S04]  /*16f0*/  @P0 LDG.E R3, desc[UR46][R6.64] ;  /* 0x0000002e06030981 */ /* 0x000ea8000c1e1900 */
[----:B------:R-:W2:Y:S01]  /*1700*/  @P1 LDG.E R0, desc[UR46][R8.64] ;  /* 0x0000002e08001981 */ /* 0x000ea2000c1e1900 */
[----:B------:R-:W0:Y:S01]  /*1710*/  SYNCS.PHASECHK.TRANS64.TRYWAIT P0, [UR41+0x38800], R4 ;  /* 0x03880004ff0075a7 */ /* 0x000e220008000169 */
[----:B--2---:R-:W-:Y:S01]  /*1720*/  FMUL.FTZ R0, R3, R0 ;  /* 0x0000000003007220 */ /* 0x004fe20000410000 */
[----:B------:R-:W-:-:S03]  /*1730*/  VIADD R3, R16, 0x8 ;  /* 0x0000000810037836 */ /* 0x000fc60000000000 */
[----:B------:R-:W-:Y:S01]  /*1740*/  FMUL.FTZ R0, R0, UR4 ;  /* 0x0000000400007c20 */ /* 0x000fe20008410000 */
[----:B0-----:R-:W-:Y:S06]  /*1750*/  @!P0 BRA `(.L_x_12) ;  /* 0x000000ec00a08947 */ /* 0x001fec0003800000 */
.L_x_96:
[----:B------:R-:W-:Y:S05]  /*1760*/  WARPSYNC.ALL ;  /* 0x0000000000007948 */ /* 0x000fea0003800000 */
[----:B------:R-:W-:Y:S01]  /*1770*/  ULOP3.LUT UR4, UR36, 0x1, URZ, 0xfc, !UPT ;  /* 0x0000000124047892 */ /* 0x000fe2000f8efc3f */
[----:B------:R1:W-:Y:S03]  /*1780*/  BAR.SYNC.DEFER_BLOCKING R3, 0x100 ;  /* 0x000400030000751d */ /* 0x0003e60000010000 */
[----:B------:R-:W-:-:S06]  /*1790*/  UISETP.NE.AND UP0, UPT, UR4, 0x3, UPT ;  /* 0x000000030400788c */ /* 0x000fcc000bf05270 */
[----:B------:R-:W-:-:S13]  /*17a0*/  PLOP3.LUT P0, PT, PT, PT, UP0, 0x80, 0x0 ;  /* 0x000000000000781c */ /* 0x000fda0003f0f008 */
[----:B-1----:R-:W-:Y:S05]  /*17b0*/  @!P0 BRA `(.L_x_13) ;  /* 0x0000000000048947 */ /* 0x002fea0003800000 */
[----:B------:R-:W-:Y:S01]  /*17c0*/  BPT.TRAP 0x1 ;  /* 0x000000040000795c */ /* 0x000fe20000300000 */
.L_x_13:
[----:B------:R1:W2:Y:S01]  /*17d0*/  SYNCS.PHASECHK.TRANS64.TRYWAIT P1, [UR41+0x38830], R4 ;  /* 0x03883004ff0075a7 */ /* 0x0002a20008020169 */
[----:B------:R-:W-:Y:S05]  /*17e0*/  @!P0 BRA `(.L_x_14) ;  /* 0x0000000000048947 */ /* 0x000fea0003800000 */
[----:B------:R-:W-:Y:S01]  /*17f0*/  BPT.TRAP 0x1 ;  /* 0x000000040000795c */ /* 0x000fe20000300000 */
.L_x_14:
[----:B--2---:R-:W-:Y:S05]  /*1800*/  @P1 BRA `(.L_x_15) ;  /* 0x0000000000081947 */ /* 0x004fea0003800000 */
[----:B------:R-:W2:Y:S02]  /*1810*/  SYNCS.PHASECHK.TRANS64.TRYWAIT P1, [UR41+0x38830], R4 ;  /* 0x03883004ff0075a7 */ /* 0x000ea40008020169 */
[----:B--2---:R-:W-:Y:S05]  /*1820*/  @!P1 BRA `(.L_x_16) ;  /* 0x000000ec00849947 */ /* 0x004fea0003800000 */
.L_x_15:
[----:B------:R-:W-:Y:S01]  /*1830*/  UIADD3 UR4, UR41, 0x28400, URZ ;  /* 0x0002840029047890 */ /* 0x000fe2000fffe03f */
[----:B------:R-:W-:Y:S01]  /*1840*/  WARPGROUP.ARRIVE ;  /* 0x00000000000079c5 */ /* 0x000fe20000000000 */
[----:B------:R-:W-:Y:S01]  /*1850*/  UMOV UR5, 0x40000040 ;  /* 0x4000004000057882 */ /* 0x000fe20000000000 */
[----:B------:R-:W-:Y:S01]  /*1860*/  UMOV UR11, 0x40000040 ;  /* 0x40000040000b7882 */ /* 0x000fe20000000000 */
[----:B------:R-:W-:Y:S01]  /*1870*/  USHF.R.U32.HI UR4, URZ, 0x4, UR4 ;  /* 0x000000043f047899 */ /* 0x000fe20008011604 */
[----:B------:R-:W-:Y:S01]  /*1880*/  IADD3 R2, -R16, 0xb, RZ ;  /* 0x0000000b10027810 */ /* 0x000fe20007ffe1ff */
[----:B------:R-:W-:Y:S01]  /*1890*/  UMOV UR9, UR5 ;  /* 0x0000000500097c82 */ /* 0x000fe20008000000 */
[----:B------:R-:W-:Y:S01]  /*18a0*/  UMOV UR13, 0x40000040 ;  /* 0x40000040000d7882 */ /* 0x000fe20000000000 */
[----:B------:R-:W-:Y:S02]  /*18b0*/  ULOP3.LUT UR48, UR4, 0x3fff, URZ, 0xc0, !UPT ;  /* 0x00003fff04307892 */ /* 0x000fe4000f8ec03f */
[----:B------:R-:W-:-:S02]  /*18c0*/  ULOP3.LUT UR4, UR45, 0x10000, URZ, 0xfc, !UPT ;  /* 0x000100002d047892 */ /* 0x000fc4000f8efc3f */
[----:B------:R-:W-:Y:S02]  /*18d0*/  ULOP3.LUT UR48, UR48, 0x10000, URZ, 0xfc, !UPT ;  /* 0x0001000030307892 */ /* 0x000fe4000f8efc3f */
[----:B------:R-:W-:Y:S02]  /*18e0*/  UIADD3 UR12, UR4, 0x4, URZ ;  /* 0x00000004040c7890 */ /* 0x000fe4000fffe03f */
[----:B------:R-:W-:Y:S01]  /*18f0*/  UIADD3 UR14, UR48, 0x4, URZ ;  /* 0x00000004300e7890 */ /* 0x000fe2000fffe03f */
[----:B------:R-:W-:Y:S02]  /*1900*/  UMOV UR8, UR4 ;  /* 0x0000000400087c82 */ /* 0x000fe40008000000 */
[----:B------:R-:W-:Y:S01]  /*1910*/  UMOV UR10, UR48 ;  /* 0x00000030000a7c82 */ /* 0x000fe20008000000 */
[----:B------:R-:W-:Y:S01]  /*1920*/  UMOV UR15, 0x40000040 ;  /* 0x40000040000f7882 */ /* 0x000fe20000000000 */
[----:B------:R-:W-:Y:S01]  /*1930*/  QGMMA.64x128x32.F32.E4M3.E4M3 R24, gdesc[UR8], RZ, !UPT, gsb0 ;  /* 0x01e00000081879f3 */ /* 0x000fe2000c0008ff */
[----:B------:R-:W-:-:S02]  /*1940*/  UIADD3 UR8, UR4, 0x2, URZ ;  /* 0x0000000204087890 */ /* 0x000fc4000fffe03f */
[----:B------:R-:W-:Y:S01]  /*1950*/  UIADD3 UR10, UR48, 0x2, URZ ;  /* 0x00000002300a7890 */ /* 0x000fe2000fffe03f */
[----:B------:R-:W-:Y:S01]  /*1960*/  UMOV UR9, 0x40000040 ;  /* 0x4000004000097882 */ /* 0x000fe20000000000 */
[----:B------:R-:W-:Y:S01]  /*1970*/  UMOV UR11, 0x40000040 ;  /* 0x40000040000b7882 */ /* 0x000fe20000000000 */
[----:B------:R-:W-:Y:S02]  /*1980*/  UIADD3 UR16, UR4, 0x6, URZ ;  /* 0x0000000604107890 */ /* 0x000fe4000fffe03f */
[----:B------:R-:W-:Y:S01]  /*1990*/  UIADD3 UR18, UR48, 0x6, URZ ;  /* 0x0000000630127890 */ /* 0x000fe2000fffe03f */
[----:B------:R-:W-:Y:S01]  /*19a0*/  UMOV UR17, 0x40000040 ;  /* 0x4000004000117882 */ /* 0x000fe20000000000 */
[----:B------:R-:W-:Y:S01]  /*19b0*/  UMOV UR19, 0x40000040 ;  /* 0x4000004000137882 */ /* 0x000fe20000000000 */
[----:B------:R-:W-:Y:S02]  /*19c0*/  UIADD3 UR20, UR4, 0x400, URZ ;  /* 0x0000040004147890 */ /* 0x000fe4000fffe03f */
[----:B------:R-:W-:Y:S01]  /*19d0*/  UIADD3 UR22, UR48, 0x400, URZ ;  /* 0x0000040030167890 */ /* 0x000fe2000fffe03f */
[----:B------:R-:W-:Y:S01]  /*19e0*/  UMOV UR21, 0x40000040 ;  /* 0x4000004000157882 */ /* 0x000fe20000000000 */
[----:B------:R-:W-:Y:S01]  /*19f0*/  UMOV UR23, 0x40000040 ;  /* 0x4000004000177882 */ /* 0x000fe20000000000 */
        /* <DEDUP_REMOVED lines=12> */
[----:B------:R-:W-:-:S02]  /*1ac0*/  WARPGROUP.DEPBAR.LE gsb0, 0x0 ;  /* 0x00008000000079c5 */ /* 0x000fc40000010000 */
[----:B------:R-:W-:-:S06]  /*1ad0*/  WARPGROUP.ARRIVE ;  /* 0x00000000000079c5 */ /* 0x000fcc0000000000 */
[----:B------:R-:W-:Y:S03]  /*1ae0*/  QGMMA.64x128x32.F32.E4M3.E4M3 R24, gdesc[UR8], R24, gsb0 ;  /* 0x01e00000081879f3 */ /* 0x000fe60008000818 */
[----:B------:R-:W-:Y:S02]  /*1af0*/  WARPGROUP.DEPBAR.LE gsb0, 0x0 ;  /* 0x00008000000079c5 */ /* 0x000fe40000010000 */
[----:B------:R-:W-:-:S07]  /*1b00*/  WARPGROUP.ARRIVE ;  /* 0x00000000000079c5 */ /* 0x000fce0000000000 */
        /* <DEDUP_REMOVED lines=17> */
[----:B------:R2:W-:Y:S06]  /*1c20*/  BAR.ARV R2, 0x100 ;  /* 0x000400020000751d */ /* 0x0005ec0000002000 */
[----:B------:R-:W-:Y:S05]  /*1c30*/  @!P0 BRA `(.L_x_17) ;  /* 0x0000000000048947 */ /* 0x000fea0003800000 */
[----:B------:R-:W-:Y:S01]  /*1c40*/  BPT.TRAP 0x1 ;  /* 0x000000040000795c */ /* 0x000fe20000300000 */
.L_x_17:
[----:B------:R-:W-:Y:S01]  /*1c50*/  LOP3.LUT R18, R18, 0xffffff80, RZ, 0xc0, !PT ;  /* 0xffffff8012127812 */ /* 0x000fe200078ec0ff */
[C---:B------:R-:W-:Y:S01]  /*1c60*/  FMUL.FTZ R24, R0.reuse, R24 ;  /* 0x0000001800187220 */ /* 0x040fe20000410000 */
[C---:B------:R-:W-:Y:S01]  /*1c70*/  FMUL.FTZ R25, R0.reuse, R25 ;  /* 0x0000001900197220 */ /* 0x040fe20000410000 */
[----:B------:R-:W-:Y:S01]  /*1c80*/  UIMAD UR44, UR43, -0x80, UR44 ;  /* 0xffffff802b2c78a4 */ /* 0x000fe2000f8e022c */
[C---:B------:R-:W-:Y:S01]  /*1c90*/  FMUL.FTZ R28, R0.reuse, R28 ;  /* 0x0000001c001c7220 */ /* 0x040fe20000410000 */
[----:B------:R-:W-:Y:S02]  /*1ca0*/  IMAD.IADD R18, R17, 0x1, -R18 ;  /* 0x0000000111127824 */ /* 0x000fe400078e0a12 */
[C---:B------:R-:W-:Y:S01]  /*1cb0*/  FMUL.FTZ R34, R0.reuse, R34 ;  /* 0x0000002200227220 */ /* 0x040fe20000410000 */
[----:B------:R-:W-:Y:S01]  /*1cc0*/  UIADD3 UR44, UR44, 0x80, URZ ;  /* 0x000000802c2c7890 */ /* 0x000fe2000fffe03f */
[----:B------:R-:W-:Y:S01]  /*1cd0*/  MUFU.TANH R24, R24 ;  /* 0x0000001800187308 */ /* 0x000fe20000002400 */
[C---:B------:R-:W-:Y:S01]  /*1ce0*/  FMUL.FTZ R29, R0.reuse, R29 ;  /* 0x0000001d001d7220 */ /* 0x040fe20000410000 */
[----:B------:R-:W-:Y:S01]  /*1cf0*/  SHF.R.S32.HI R17, RZ, 0x1f, R18 ;  /* 0x0000001fff117819 */ /* 0x000fe20000011412 */
[C---:B------:R-:W-:Y:S01]  /*1d00*/  FMUL.FTZ R32, R0.reuse, R32 ;  /* 0x0000002000207220 */ /* 0x040fe20000410000 */
[C---:B------:R-:W-:Y:S01]  /*1d10*/  FMUL.FTZ R33, R0.reuse, R33 ;  /* 0x0000002100217220 */ /* 0x040fe20000410000 */
[C---:B------:R-:W-:Y:S01]  /*1d20*/  FMUL.FTZ R26, R0.reuse, R26 ;  /* 0x0000001a001a7220 */ /* 0x040fe20000410000 */
[----:B------:R-:W-:Y:S01]  /*1d30*/  LEA.HI R17, R17, R18, RZ, 0x2 ;  /* 0x0000001211117211 */ /* 0x000fe200078f10ff */
[C---:B------:R-:W-:Y:S01]  /*1d40*/  FMUL.FTZ R35, R0.reuse, R35 ;  /* 0x0000002300237220 */ /* 0x040fe20000410000 */
[----:B------:R-:W-:Y:S01]  /*1d50*/  MUFU.TANH R25, R25 ;  /* 0x0000001900197308 */ /* 0x000fe20000002400 */
[C---:B------:R-:W-:Y:S01]  /*1d60*/  FMUL.FTZ R38, R0.reuse, R38 ;  /* 0x0000002600267220 */ /* 0x040fe20000410000 */
[----:B------:R-:W-:Y:S01]  /*1d70*/  LOP3.LUT R17, R17, 0x7ffffffc, RZ, 0xc0, !PT ;  /* 0x7ffffffc11117812 */ /* 0x000fe200078ec0ff */
[C---:B------:R-:W-:Y:S01]  /*1d80*/  FMUL.FTZ R36, R0.reuse, R36 ;  /* 0x0000002400247220 */ /* 0x040fe20000410000 */
[C---:B------:R-:W-:Y:S01]  /*1d90*/  FMUL.FTZ R27, R0.reuse, R27 ;  /* 0x0000001b001b7220 */ /* 0x040fe20000410000 */
[C---:B------:R-:W-:Y:S01]  /*1da0*/  FMUL.FTZ R39, R0.reuse, R39 ;  /* 0x0000002700277220 */ /* 0x040fe20000410000 */
[----:B------:R-:W-:Y:S01]  /*1db0*/  FMUL.FTZ R37, R0, R37 ;  /* 0x0000002500257220 */ /* 0x000fe20000410000 */
[----:B------:R-:W-:Y:S01]  /*1dc0*/  IMAD.IADD R17, R18, 0x1, -R17 ;  /* 0x0000000112117824 */ /* 0x000fe200078e0a11 */
[----:B------:R3:W4:Y:S01]  /*1dd0*/  MUFU.TANH R9, R34 ;  /* 0x0000002200097308 */ /* 0x0007220000002400 */
[C---:B------:R-:W-:Y:S01]  /*1de0*/  FMUL.FTZ R30, R0.reuse, R30 ;  /* 0x0000001e001e7220 */ /* 0x040fe20000410000 */
[C---:B------:R-:W-:Y:S01]  /*1df0*/  FMUL.FTZ R42, R0.reuse, R42 ;  /* 0x0000002a002a7220 */ /* 0x040fe20000410000 */
[C---:B------:R-:W-:Y:S01]  /*1e00*/  FMUL.FTZ R40, R0.reuse, R40 ;  /* 0x0000002800287220 */ /* 0x040fe20000410000 */
[C---:B------:R-:W-:Y:S01]  /*1e10*/  FMUL.FTZ R31, R0.reuse, R31 ;  /* 0x0000001f001f7220 */ /* 0x040fe20000410000 */
[C---:B------:R-:W-:Y:S01]  /*1e20*/  FMUL.FTZ R43, R0.reuse, R43 ;  /* 0x0000002b002b7220 */ /* 0x040fe20000410000 */
[C---:B------:R-:W-:Y:S01]  /*1e30*/  FMUL.FTZ R41, R0.reuse, R41 ;  /* 0x0000002900297220 */ /* 0x040fe20000410000 */
[----:B------:R-:W-:Y:S01]  /*1e40*/  FMUL.FTZ R46, R0, R46 ;  /* 0x0000002e002e7220 */ /* 0x000fe20000410000 */
[----:B------:R-:W-:Y:S01]  /*1e50*/  MUFU.TANH R28, R28 ;  /* 0x0000001c001c7308 */ /* 0x000fe20000002400 */
[----:B---3--:R-:W-:-:S02]  /*1e60*/  IMAD.U32 R34, RZ, RZ, UR44 ;  /* 0x0000002cff227e24 */ /* 0x008fc4000f8e00ff */
[C---:B------:R-:W-:Y:S01]  /*1e70*/  FMUL.FTZ R44, R0.reuse, R44 ;  /* 0x0000002c002c7220 */ /* 0x040fe20000410000 */
[C---:B------:R-:W-:Y:S01]  /*1e80*/  FMUL.FTZ R45, R0.reuse, R45 ;  /* 0x0000002d002d7220 */ /* 0x040fe20000410000 */
[C---:B------:R-:W-:Y:S01]  /*1e90*/  FMUL.FTZ R51, R0.reuse, R51 ;  /* 0x0000003300337220 */ /* 0x040fe20000410000 */
[----:B------:R-:W-:Y:S02]  /*1ea0*/  IMAD R34, R17, -0x2, R34 ;  /* 0xfffffffe11227824 */ /* 0x000fe400078e0222 */
[C---:B------:R-:W-:Y:S01]  /*1eb0*/  FMUL.FTZ R48, R0.reuse, R48 ;  /* 0x0000003000307220 */ /* 0x040fe20000410000 */
[C---:B------:R-:W-:Y:S01]  /*1ec0*/  FMUL.FTZ R49, R0.reuse, R49 ;  /* 0x0000003100317220 */ /* 0x040fe20000410000 */
[----:B------:R-:W-:Y:S01]  /*1ed0*/  MUFU.TANH R29, R29 ;  /* 0x0000001d001d7308 */ /* 0x000fe20000002400 */
[----:B------:R-:W-:Y:S01]  /*1ee0*/  FMUL.FTZ R52, R0, R52 ;  /* 0x0000003400347220 */ /* 0x000fe20000410000 */
[----:B------:R-:W-:Y:S01]  /*1ef0*/  ISETP.GT.AND P2, PT, R34, RZ, PT ;  /* 0x000000ff2200720c */ /* 0x000fe20003f44270 */
[----:B------:R-:W-:Y:S01]  /*1f00*/  FMUL.FTZ R53, R0, R53 ;  /* 0x0000003500357220 */ /* 0x000fe20000410000 */
[----:B------:R-:W-:Y:S01]  /*1f10*/  ISETP.GT.AND P1, PT, R34, 0x1, PT ;  /* 0x000000012200780c */ /* 0x000fe20003f24270 */
[----:B------:R-:W-:Y:S01]  /*1f20*/  FMUL.FTZ R47, R0, R47 ;  /* 0x0000002f002f7220 */ /* 0x000fe20000410000 */
[----:B------:R-:W-:Y:S01]  /*1f30*/  ISETP.GT.AND P6, PT, R34, 0x8, PT ;  /* 0x000000082200780c */ /* 0x000fe20003fc4270 */
[----:B------:R-:W-:Y:S01]  /*1f40*/  FMUL.FTZ R56, R0, R56 ;  /* 0x0000003800387220 */ /* 0x000fe20000410000 */
[----:B------:R-:W-:Y:S01]  /*1f50*/  MUFU.TANH R32, R32 ;  /* 0x0000002000207308 */ /* 0x000fe20000002400 */
[----:B------:R-:W-:Y:S01]  /*1f60*/  ISETP.GT.AND P5, PT, R34, 0x9, PT ;  /* 0x000000092200780c */ /* 0x000fe20003fa4270 */
[----:B------:R-:W-:Y:S01]  /*1f70*/  FMUL.FTZ R50, R0, R50 ;  /* 0x0000003200327220 */ /* 0x000fe20000410000 */
[----:B------:R-:W-:Y:S01]  /*1f80*/  ISETP.GT.AND P4, PT, R34, 0x10, PT ;  /* 0x000000102200780c */ /* 0x000fe20003f84270 */
[----:B------:R-:W-:Y:S01]  /*1f90*/  FMUL.FTZ R57, R0, R57 ;  /* 0x0000003900397220 */ /* 0x000fe20000410000 */
[----:B------:R-:W-:Y:S01]  /*1fa0*/  ISETP.GT.AND P3, PT, R34, 0x11, PT ;  /* 0x000000112200780c */ /* 0x000fe20003f64270 */
[C---:B------:R-:W-:Y:S01]  /*1fb0*/  FMUL.FTZ R60, R0.reuse, R60 ;  /* 0x0000003c003c7220 */ /* 0x040fe20000410000 */
[----:B----4-:R-:W-:Y:S01]  /*1fc0*/  FSEL R9, R9, -INF , P4 ;  /* 0xff80000009097808 */ /* 0x010fe20002000000 */
[----:B0-----:R-:W0:Y:S01]  /*1fd0*/  MUFU.TANH R5, R26 ;  /* 0x0000001a00057308 */ /* 0x001e220000002400 */
[C---:B------:R-:W-:Y:S01]  /*1fe0*/  FMUL.FTZ R61, R0.reuse, R61 ;  /* 0x0000003d003d7220 */ /* 0x040fe20000410000 */
[C---:B------:R-:W-:Y:S01]  /*1ff0*/  FMUL.FTZ R54, R0.reuse, R54 ;  /* 0x0000003600367220 */ /* 0x040fe20000410000 */
[C---:B------:R-:W-:Y:S01]  /*2000*/  FMUL.FTZ R64, R0.reuse, R64 ;  /* 0x0000004000407220 */ /* 0x040fe20000410000 */
[C---:B------:R-:W-:Y:S01]  /*2010*/  FMUL.FTZ R55, R0.reuse, R55 ;  /* 0x0000003700377220 */ /* 0x040fe20000410000 */
[C---:B------:R-:W-:Y:S01]  /*2020*/  FMUL.FTZ R65, R0.reuse, R65 ;  /* 0x0000004100417220 */ /* 0x040fe20000410000 */
[C---:B------:R-:W-:Y:S01]  /*2030*/  FMUL.FTZ R58, R0.reuse, R58 ;  /* 0x0000003a003a7220 */ /* 0x040fe20000410000 */
[C---:B------:R-:W-:Y:S01]  /*2040*/  FMUL.FTZ R68, R0.reuse, R68 ;  /* 0x0000004400447220 */ /* 0x040fe20000410000 */
[----:B------:R-:W-:Y:S01]  /*2050*/  MUFU.TANH R33, R33 ;  /* 0x0000002100217308 */ /* 0x000fe20000002400 */
[C---:B------:R-:W-:Y:S01]  /*2060*/  FMUL.FTZ R59, R0.reuse, R59 ;  /* 0x0000003b003b7220 */ /* 0x040fe20000410000 */
[C---:B------:R-:W-:Y:S01]  /*2070*/  FMUL.FTZ R62, R0.reuse, R62 ;  /* 0x0000003e003e7220 */ /* 0x040fe20000410000 */
[C---:B------:R-:W-:Y:S01]  /*2080*/  FMUL.FTZ R69, R0.reuse, R69 ;  /* 0x0000004500457220 */ /* 0x040fe20000410000 */
[C---:B------:R-:W-:Y:S01]  /*2090*/  FMUL.FTZ R63, R0.reuse, R63 ;  /* 0x0000003f003f7220 */ /* 0x040fe20000410000 */
[C---:B------:R-:W-:Y:S01]  /*20a0*/  FMUL.FTZ R72, R0.reuse, R72 ;  /* 0x0000004800487220 */ /* 0x040fe20000410000 */
[C---:B------:R-:W-:Y:S01]  /*20b0*/  FMUL.FTZ R73, R0.reuse, R73 ;  /* 0x0000004900497220 */ /* 0x040fe20000410000 */
[C---:B------:R-:W-:Y:S01]  /*20c0*/  FMUL.FTZ R66, R0.reuse, R66 ;  /* 0x0000004200427220 */ /* 0x040fe20000410000 */
[----:B------:R3:W4:Y:S01]  /*20d0*/  MUFU.TANH R10, R35 ;  /* 0x00000023000a7308 */ /* 0x0007220000002400 */
[----:B0-----:R-:W-:Y:S01]  /*20e0*/  FSEL R5, R5, -INF , P2 ;  /* 0xff80000005057808 */ /* 0x001fe20001000000 */
[C---:B------:R-:W-:Y:S01]  /*20f0*/  FMUL.FTZ R76, R0.reuse, R76 ;  /* 0x0000004c004c7220 */ /* 0x040fe20000410000 */
[C---:B------:R-:W-:Y:S01]  /*2100*/  FMUL.FTZ R67, R0.reuse, R67 ;  /* 0x0000004300437220 */ /* 0x040fe20000410000 */
[C---:B------:R-:W-:Y:S01]  /*2110*/  FMUL.FTZ R70, R0.reuse, R70 ;  /* 0x0000004600467220 */ /* 0x040fe20000410000 */
[C---:B------:R-:W-:Y:S01]  /*2120*/  FMUL.FTZ R77, R0.reuse, R77 ;  /* 0x0000004d004d7220 */ /* 0x040fe20000410000 */
[C---:B------:R-:W-:Y:S01]  /*2130*/  FMUL.FTZ R71, R0.reuse, R71 ;  /* 0x0000004700477220 */ /* 0x040fe20000410000 */
[----:B------:R-:W-:Y:S01]  /*2140*/  FMUL.FTZ R80, R0, R80 ;  /* 0x0000005000507220 */ /* 0x000fe20000410000 */
[----:B------:R0:W5:Y:S01]  /*2150*/  MUFU.TANH R11, R38 ;  /* 0x00000026000b7308 */ /* 0x0001620000002400 */
[----:B---3--:R-:W-:Y:S01]  /*2160*/  FSEL R35, R24, -INF , P2 ;  /* 0xff80000018237808 */ /* 0x008fe20001000000 */
[----:B------:R-:W-:Y:S01]  /*2170*/  FMUL.FTZ R81, R0, R81 ;  /* 0x0000005100517220 */ /* 0x000fe20000410000 */
[----:B------:R-:W-:Y:S01]  /*2180*/  ISETP.GT.AND P2, PT, R34, 0x18, PT ;  /* 0x000000182200780c */ /* 0x000fe20003f44270 */
[C---:B------:R-:W-:Y:S01]  /*2190*/  FMUL.FTZ R74, R0.reuse, R74 ;  /* 0x0000004a004a7220 */ /* 0x040fe20000410000 */
[C---:B------:R-:W-:Y:S01]  /*21a0*/  FMUL.FTZ R84, R0.reuse, R84 ;  /* 0x0000005400547220 */ /* 0x040fe20000410000 */
[C---:B------:R-:W-:Y:S01]  /*21b0*/  FMUL.FTZ R75, R0.reuse, R75 ;  /* 0x0000004b004b7220 */ /* 0x040fe20000410000 */
[----:B------:R-:W-:Y:S01]  /*21c0*/  FMUL.FTZ R85, R0, R85 ;  /* 0x0000005500557220 */ /* 0x000fe20000410000 */
[----:B------:R-:W3:Y:S01]  /*21d0*/  MUFU.TANH R6, R27 ;  /* 0x0000001b00067308 */ /* 0x000ee20000002400 */
[----:B0-----:R-:W-:Y:S01]  /*21e0*/  FSEL R38, R25, -INF , P1 ;  /* 0xff80000019267808 */ /* 0x001fe20000800000 */
[----:B------:R-:W-:Y:S01]  /*21f0*/  ULDC UR7, c[0x0][0x988] ;  /* 0x0002620000077ab9 */ /* 0x000fe20000000800 */
[----:B----4-:R-:W-:Y:S01]  /*2200*/  FSEL R10, R10, -INF , P3 ;  /* 0xff8000000a0a7808 */ /* 0x010fe20001800000 */
[C---:B------:R-:W-:Y:S01]  /*2210*/  FMUL.FTZ R78, R0.reuse, R78 ;  /* 0x0000004e004e7220 */ /* 0x040fe20000410000 */
[----:B------:R-:W-:Y:S01]  /*2220*/  FMNMX.FTZ R18, R35, R38, !PT ;  /* 0x0000002623127209 */ /* 0x000fe20007810000 */
[C---:B------:R-:W-:Y:S01]  /*2230*/  FMUL.FTZ R79, R0.reuse, R79 ;  /* 0x0000004f004f7220 */ /* 0x040fe20000410000 */
[----:B------:R-:W-:Y:S01]  /*2240*/  P2R R88, PR, RZ, 0x1 ;  /* 0x00000001ff587803 */ /* 0x000fe20000000000 */
[----:B------:R-:W0:Y:S01]  /*2250*/  MUFU.TANH R36, R36 ;  /* 0x0000002400247308 */ /* 0x000e220000002400 */
[----:B-----5:R-:W-:Y:S01]  /*2260*/  FSEL R11, R11, -INF , P2 ;  /* 0xff8000000b0b7808 */ /* 0x020fe20001000000 */
[C---:B------:R-:W-:Y:S01]  /*2270*/  FMUL.FTZ R82, R0.reuse, R82 ;  /* 0x0000005200527220 */ /* 0x040fe20000410000 */
[C---:B------:R-:W-:Y:S01]  /*2280*/  FMUL.FTZ R83, R0.reuse, R83 ;  /* 0x0000005300537220 */ /* 0x040fe20000410000 */
[C---:B------:R-:W-:Y:S01]  /*2290*/  FMUL.FTZ R86, R0.reuse, R86 ;  /* 0x0000005600567220 */ /* 0x040fe20000410000 */
[----:B------:R-:W-:Y:S01]  /*22a0*/  FMUL.FTZ R87, R0, R87 ;  /* 0x0000005700577220 */ /* 0x000fe20000410000 */
[----:B------:R-:W-:-:S02]  /*22b0*/  UIADD3 UR6, UR41, 0x38840, URZ ;  /* 0x0003884029067890 */ /* 0x000fc4000fffe03f */
[----:B------:R4:W5:Y:S01]  /*22c0*/  MUFU.TANH R12, R39 ;  /* 0x00000027000c7308 */ /* 0x0009620000002400 */
[----:B---3--:R-:W-:Y:S01]  /*22d0*/  FSEL R6, R6, -INF , P1 ;  /* 0xff80000006067808 */ /* 0x008fe20000800000 */
[----:B------:R-:W-:Y:S01]  /*22e0*/  UPRMT UR6, UR42, 0x654, UR6 ;  /* 0x000006542a067896 */ /* 0x000fe20008000006 */
[----:B------:R-:W-:-:S05]  /*22f0*/  ISETP.GT.AND P1, PT, R34, 0x19, PT ;  /* 0x000000192200780c */ /* 0x000fca0003f24270 */
[----:B------:R-:W3:Y:S01]  /*2300*/  MUFU.TANH R7, R30 ;  /* 0x0000001e00077308 */ /* 0x000ee20000002400 */
[----:B----4-:R-:W-:Y:S02]  /*2310*/  FSEL R39, R28, -INF , P6 ;  /* 0xff8000001c277808 */ /* 0x010fe40003000000 */
[----:B0-----:R-:W-:Y:S01]  /*2320*/  FSEL R36, R36, -INF , P2 ;  /* 0xff80000024247808 */ /* 0x001fe20001000000 */
[----:B------:R-:W-:Y:S01]  /*2330*/  SYNCS.ARRIVE.TRANS64.RED.A1T0 RZ, [UR6], RZ ;  /* 0x000000ffffff79a7 */ /* 0x000fe20008100406 */
[----:B------:R-:W-:Y:S02]  /*2340*/  FMNMX.FTZ R17, R39, R18, !PT ;  /* 0x0000001227117209 */ /* 0x000fe40007810000 */
[----:B------:R-:W-:Y:S01]  /*2350*/  ISETP.GT.AND P2, PT, R34, 0x30, PT ;  /* 0x000000302200780c */ /* 0x000fe20003f44270 */
[----:B------:R-:W-:Y:S01]  /*2360*/  MUFU.TANH R37, R37 ;  /* 0x0000002500257308 */ /* 0x000fe20000002400 */
[----:B-----5:R-:W-:-:S07]  /*2370*/  FSEL R12, R12, -INF , P1 ;  /* 0xff8000000c0c7808 */ /* 0x020fce0000800000 */
[----:B------:R0:W4:Y:S01]  /*2380*/  MUFU.TANH R13, R42 ;  /* 0x0000002a000d7308 */ /* 0x0001220000002400 */
[----:B---3--:R-:W-:Y:S02]  /*2390*/  FSEL R7, R7, -INF , P6 ;  /* 0xff80000007077808 */ /* 0x008fe40003000000 */
[----:B------:R-:W-:-:S05]  /*23a0*/  ISETP.GT.AND P6, PT, R34, 0x20, PT ;  /* 0x000000202200780c */ /* 0x000fca0003fc4270 */
[----:B------:R-:W3:Y:S01]  /*23b0*/  MUFU.TANH R8, R31 ;  /* 0x0000001f00087308 */ /* 0x000ee20000002400 */
[----:B0-----:R-:W-:-:S04]  /*23c0*/  FSEL R42, R29, -INF , P5 ;  /* 0xff8000001d2a7808 */ /* 0x001fc80002800000 */
[----:B------:R-:W-:-:S03]  /*23d0*/  FMNMX.FTZ R18, R42, R17, !PT ;  /* 0x000000112a127209 */ /* 0x000fc60007810000 */
[----:B------:R-:W0:Y:S01]  /*23e0*/  MUFU.TANH R40, R40 ;  /* 0x0000002800287308 */ /* 0x000e220000002400 */
[----:B----4-:R-:W-:-:S07]  /*23f0*/  FSEL R13, R13, -INF , P6 ;  /* 0xff8000000d0d7808 */ /* 0x010fce0003000000 */
[----:B------:R4:W5:Y:S01]  /*2400*/  MUFU.TANH R14, R43 ;  /* 0x0000002b000e7308 */ /* 0x0009620000002400 */
[----:B---3--:R-:W-:Y:S02]  /*2410*/  FSEL R8, R8, -INF , P5 ;  /* 0xff80000008087808 */ /* 0x008fe40002800000 */
[----:B------:R-:W-:-:S05]  /*2420*/  ISETP.GT.AND P5, PT, R34, 0x21, PT ;  /* 0x000000212200780c */ /* 0x000fca0003fa4270 */
[----:B------:R-:W3:Y:S01]  /*2430*/  MUFU.TANH R41, R41 ;  /* 0x0000002900297308 */ /* 0x000ee20000002400 */
[----:B----4-:R-:W-:Y:S02]  /*2440*/  FSEL R43, R32, -INF , P4 ;  /* 0xff800000202b7808 */ /* 0x010fe40002000000 */
[----:B0-----:R-:W-:Y:S02]  /*2450*/  FSEL R40, R40, -INF , P6 ;  /* 0xff80000028287808 */ /* 0x001fe40003000000 */
[----:B------:R-:W-:Y:S02]  /*2460*/  FMNMX.FTZ R17, R43, R18, !PT ;  /* 0x000000122b117209 */ /* 0x000fe40007810000 */
[C---:B------:R-:W-:Y:S01]  /*2470*/  ISETP.GT.AND P4, PT, R34.reuse, 0x28, PT ;  /* 0x000000282200780c */ /* 0x040fe20003f84270 */
[----:B------:R0:W4:Y:S01]  /*2480*/  MUFU.TANH R15, R46 ;  /* 0x0000002e000f7308 */ /* 0x0001220000002400 */
[----:B------:R-:W-:Y:S02]  /*2490*/  ISETP.GT.AND P6, PT, R34, 0x38, PT ;  /* 0x000000382200780c */ /* 0x000fe40003fc4270 */
[----:B-----5:R-:W-:-:S05]  /*24a0*/  FSEL R14, R14, -INF , P5 ;  /* 0xff8000000e0e7808 */ /* 0x020fca0002800000 */
[----:B------:R-:W5:Y:S01]  /*24b0*/  MUFU.TANH R44, R44 ;  /* 0x0000002c002c7308 */ /* 0x000f620000002400 */
[----:B0-----:R-:W-:Y:S02]  /*24c0*/  FSEL R46, R33, -INF , P3 ;  /* 0xff800000212e7808 */ /* 0x001fe40001800000 */
[----:B---3--:R-:W-:Y:S02]  /*24d0*/  FSEL R41, R41, -INF , P5 ;  /* 0xff80000029297808 */ /* 0x008fe40002800000 */
[----:B------:R-:W-:Y:S02]  /*24e0*/  FMNMX.FTZ R17, R46, R17, !PT ;  /* 0x000000112e117209 */ /* 0x000fe40007810000 */
[----:B------:R-:W-:Y:S01]  /*24f0*/  ISETP.GT.AND P3, PT, R34, 0x29, PT ;  /* 0x000000292200780c */ /* 0x000fe20003f64270 */
[----:B------:R-:W0:Y:S01]  /*2500*/  MUFU.TANH R45, R45 ;  /* 0x0000002d002d7308 */ /* 0x000e220000002400 */
[----:B------:R-:W-:Y:S02]  /*2510*/  FMNMX.FTZ R18, R36, R17, !PT ;  /* 0x0000001124127209 */ /* 0x000fe40007810000 */
[----:B------:R-:W-:-:S02]  /*2520*/  ISETP.GT.AND P5, PT, R34, 0x39, PT ;  /* 0x000000392200780c */ /* 0x000fc40003fa4270 */
[----:B----4-:R-:W-:-:S03]  /*2530*/  FSEL R15, R15, -INF , P4 ;  /* 0xff8000000f0f7808 */ /* 0x010fc60002000000 */
[----:B------:R3:W4:Y:S01]  /*2540*/  MUFU.TANH R19, R51 ;  /* 0x0000003300137308 */ /* 0x0007220000002400 */
[----:B-----5:R-:W-:Y:S02]  /*2550*/  FSEL R44, R44, -INF , P4 ;  /* 0xff8000002c2c7808 */ /* 0x020fe40002000000 */
[----:B------:R-:W-:-:S05]  /*2560*/  ISETP.GT.AND P4, PT, R34, 0x40, PT ;  /* 0x000000402200780c */ /* 0x000fca0003f84270 */
[----:B------:R-:W5:Y:S01]  /*2570*/  MUFU.TANH R48, R48 ;  /* 0x0000003000307308 */ /* 0x000f620000002400 */
[----:B---3--:R-:W-:Y:S02]  /*2580*/  FSEL R51, R37, -INF , P1 ;  /* 0xff80000025337808 */ /* 0x008fe40000800000 */
[----:B0-----:R-:W-:Y:S02]  /*2590*/  FSEL R45, R45, -INF , P3 ;  /* 0xff8000002d2d7808 */ /* 0x001fe40001800000 */
[----:B------:R-:W-:Y:S02]  /*25a0*/  FMNMX.FTZ R17, R51, R18, !PT ;  /* 0x0000001233117209 */ /* 0x000fe40007810000 */
[----:B------:R-:W-:Y:S01]  /*25b0*/  ISETP.GT.AND P1, PT, R34, 0x31, PT ;  /* 0x000000312200780c */ /* 0x000fe20003f24270 */
[----:B------:R-:W0:Y:S01]  /*25c0*/  MUFU.TANH R49, R49 ;  /* 0x0000003100317308 */ /* 0x000e220000002400 */
[----:B------:R-:W-:Y:S02]  /*25d0*/  FMNMX.FTZ R18, R40, R17, !PT ;  /* 0x0000001128127209 */ /* 0x000fe40007810000 */
[----:B----4-:R-:W-:-:S02]  /*25e0*/  FSEL R19, R19, -INF , P1 ;  /* 0xff80000013137808 */ /* 0x010fc40000800000 */
[----:B------:R-:W-:-:S03]  /*25f0*/  FMNMX.FTZ R17, R41, R18, !PT ;  /* 0x0000001229117209 */ /* 0x000fc60007810000 */
[----:B------:R-:W3:Y:S01]  /*2600*/  MUFU.TANH R52, R52 ;  /* 0x0000003400347308 */ /* 0x000ee20000002400 */
[----:B------:R-:W-:Y:S02]  /*2610*/  FMNMX.FTZ R18, R44, R17, !PT ;  /* 0x000000112c127209 */ /* 0x000fe40007810000 */
[----:B-----5:R-:W-:Y:S02]  /*2620*/  FSEL R48, R48, -INF , P2 ;  /* 0xff80000030307808 */ /* 0x020fe40001000000 */
[----:B------:R-:W-:-:S03]  /*2630*/  FMNMX.FTZ R17, R45, R18, !PT ;  /* 0x000000122d117209 */ /* 0x000fc60007810000 */
[----:B------:R-:W4:Y:S01]  /*2640*/  MUFU.TANH R53, R53 ;  /* 0x0000003500357308 */ /* 0x000f220000002400 */
[----:B0-----:R-:W-:Y:S02]  /*2650*/  FSEL R49, R49, -INF , P1 ;  /* 0xff80000031317808 */ /* 0x001fe40000800000 */
[----:B------:R-:W-:Y:S02]  /*2660*/  FMNMX.FTZ R18, R48, R17, !PT ;  /* 0x0000001130127209 */ /* 0x000fe40007810000 */
[----:B------:R-:W-:Y:S02]  /*2670*/  ISETP.GT.AND P1, PT, R34, 0x49, PT ;  /* 0x000000492200780c */ /* 0x000fe40003f24270 */
[----:B------:R-:W-:Y:S01]  /*2680*/  FMNMX.FTZ R17, R49, R18, !PT ;  /* 0x0000001231117209 */ /* 0x000fe20007810000 */
[----:B------:R-:W0:Y:S01]  /*2690*/  MUFU.TANH R47, R47 ;  /* 0x0000002f002f7308 */ /* 0x000e220000002400 */
[----:B---3--:R-:W-:-:S04]  /*26a0*/  FSEL R52, R52, -INF , P6 ;  /* 0xff80000034347808 */ /* 0x008fc80003000000 */
[----:B------:R-:W-:-:S03]  /*26b0*/  FMNMX.FTZ R18, R52, R17, !PT ;  /* 0x0000001134127209 */ /* 0x000fc60007810000 */
[----:B------:R-:W3:Y:S01]  /*26c0*/  MUFU.TANH R56, R56 ;  /* 0x0000003800387308 */ /* 0x000ee20000002400 */
[----:B----4-:R-:W-:-:S04]  /*26d0*/  FSEL R53, R53, -INF , P5 ;  /* 0xff80000035357808 */ /* 0x010fc80002800000 */
[----:B------:R-:W-:-:S03]  /*26e0*/  FMNMX.FTZ R25, R53, R18, !PT ;  /* 0x0000001235197209 */ /* 0x000fc60007810000 */
[----:B------:R-:W4:Y:S01]  /*26f0*/  MUFU.TANH R50, R50 ;  /* 0x0000003200327308 */ /* 0x000f220000002400 */
[----:B0-----:R-:W-:Y:S02]  /*2700*/  FSEL R17, R47, -INF , P3 ;  /* 0xff8000002f117808 */ /* 0x001fe40001800000 */
[----:B------:R-:W-:-:S05]  /*2710*/  ISETP.GT.AND P3, PT, R34, 0x41, PT ;  /* 0x000000412200780c */ /* 0x000fca0003f64270 */
[----:B------:R-:W0:Y:S01]  /*2720*/  MUFU.TANH R57, R57 ;  /* 0x0000003900397308 */ /* 0x000e220000002400 */
[----:B---3--:R-:W-:-:S04]  /*2730*/  FSEL R56, R56, -INF , P4 ;  /* 0xff80000038387808 */ /* 0x008fc80002000000 */
[----:B------:R-:W-:-:S03]  /*2740*/  FMNMX.FTZ R24, R56, R25, !PT ;  /* 0x0000001938187209 */ /* 0x000fc60007810000 */
[----:B------:R-:W3:Y:S01]  /*2750*/  MUFU.TANH R60, R60 ;  /* 0x0000003c003c7308 */ /* 0x000ee20000002400 */
[----:B----4-:R-:W-:Y:S02]  /*2760*/  FSEL R18, R50, -INF , P2 ;  /* 0xff80000032127808 */ /* 0x010fe40001000000 */
[----:B------:R-:W-:-:S05]  /*2770*/  ISETP.GT.AND P2, PT, R34, 0x48, PT ;  /* 0x000000482200780c */ /* 0x000fca0003f44270 */
[----:B------:R-:W4:Y:S01]  /*2780*/  MUFU.TANH R20, R54 ;  /* 0x0000003600147308 */ /* 0x000f220000002400 */
[----:B0-----:R-:W-:-:S04]  /*2790*/  FSEL R57, R57, -INF , P3 ;  /* 0xff80000039397808 */ /* 0x001fc80001800000 */
[----:B------:R-:W-:-:S03]  /*27a0*/  FMNMX.FTZ R25, R57, R24, !PT ;  /* 0x0000001839197209 */ /* 0x000fc60007810000 */
        /* <DEDUP_REMOVED lines=10> */
[----:B---3--:R-:W-:Y:S02]  /*2850*/  FSEL R21, R21, -INF , P5 ;  /* 0xff80000015157808 */ /* 0x008fe40002800000 */
[----:B------:R-:W-:-:S05]  /*2860*/  ISETP.GT.AND P5, PT, R34, 0x51, PT ;  /* 0x000000512200780c */ /* 0x000fca0003fa4270 */
        /* <DEDUP_REMOVED lines=64> */
[----:B----4-:R-:W-:-:S04]  /*2c70*/  FSEL R85, R85, -INF , P1 ;  /* 0xff80000055557808 */ /* 0x010fc80000800000 */
[----:B------:R-:W-:-:S03]  /*2c80*/  FMNMX.FTZ R32, R85, R32, !PT ;  /* 0x0000002055207209 */ /* 0x000fc60007810000 */
[----:B------:R-:W4:Y:S01]  /*2c90*/  MUFU.TANH R82, R82 ;  /* 0x0000005200527308 */ /* 0x000f220000002400 */
[----:B0-----:R-:W-:Y:S01]  /*2ca0*/  FSEL R78, R78, -INF , P6 ;  /* 0xff8000004e4e7808 */ /* 0x001fe20003000000 */
[----:B------:R-:W0:Y:S06]  /*2cb0*/  SHFL.BFLY PT, R33, R32, 0x2, 0x1f ;  /* 0x0c401f0020217f89 */ /* 0x000e2c00000e0000 */
[----:B------:R-:W5:Y:S01]  /*2cc0*/  MUFU.TANH R83, R83 ;  /* 0x0000005300537308 */ /* 0x000f620000002400 */
[----:B---3--:R-:W-:-:S07]  /*2cd0*/  FSEL R79, R79, -INF , P5 ;  /* 0xff8000004f4f7808 */ /* 0x008fce0002800000 */
[----:B------:R-:W3:Y:S01]  /*2ce0*/  MUFU.TANH R86, R86 ;  /* 0x0000005600567308 */ /* 0x000ee20000002400 */
[----:B----4-:R-:W-:-:S07]  /*2cf0*/  FSEL R82, R82, -INF , P4 ;  /* 0xff80000052527808 */ /* 0x010fce0002000000 */
[----:B------:R-:W4:Y:S01]  /*2d00*/  MUFU.TANH R87, R87 ;  /* 0x0000005700577308 */ /* 0x000f220000002400 */
[----:B-----5:R-:W-:Y:S02]  /*2d10*/  FSEL R83, R83, -INF , P3 ;  /* 0xff80000053537808 */ /* 0x020fe40001800000 */
[----:B0-----:R-:W-:-:S05]  /*2d20*/  FMNMX.FTZ R33, R32, R33, !PT ;  /* 0x0000002120217209 */ /* 0x001fca0007810000 */
[----:B------:R-:W0:Y:S01]  /*2d30*/  SHFL.BFLY PT, R34, R33, 0x1, 0x1f ;  /* 0x0c201f0021227f89 */ /* 0x000e2200000e0000 */
[----:B---3--:R-:W-:Y:S02]  /*2d40*/  FSEL R86, R86, -INF , P2 ;  /* 0xff80000056567808 */ /* 0x008fe40001000000 */
[----:B----4-:R-:W-:Y:S02]  /*2d50*/  FSEL R87, R87, -INF , P1 ;  /* 0xff80000057577808 */ /* 0x010fe40000800000 */
[----:B0-----:R-:W-:Y:S01]  /*2d60*/  FMNMX.FTZ R185, R33, R34, !PT ;  /* 0x0000002221b97209 */ /* 0x001fe20007810000 */
[----:B------:R-:W-:-:S03]  /*2d70*/  IMAD.U32 R34, RZ, RZ, UR7 ;  /* 0x00000007ff227e24 */ /* 0x000fc6000f8e00ff */
[C---:B------:R-:W-:Y:S01]  /*2d80*/  FSETP.NEU.FTZ.AND P0, PT, R185.reuse, -INF , PT ;  /* 0xff800000b900780b */ /* 0x040fe20003f1d000 */
[----:B------:R-:W-:-:S05]  /*2d90*/  FFMA.FTZ R34, R185, R34, -8 ;  /* 0xc1000000b9227423 */ /* 0x000fca0000010022 */
[----:B------:R-:W-:Y:S02]  /*2da0*/  FSEL R50, R34, RZ, P0 ;  /* 0x000000ff22327208 */ /* 0x000fe40000000000 */
[----:B------:R-:W-:Y:S02]  /*2db0*/  FMNMX.FTZ R34, R5, R6, !PT ;  /* 0x0000000605227209 */ /* 0x000fe40007810000 */
[----:B------:R-:W-:Y:S01]  /*2dc0*/  ISETP.NE.AND P0, PT, R88, RZ, PT ;  /* 0x000000ff5800720c */ /* 0x000fe20003f05270 */
[--C-:B------:R-:W-:Y:S01]  /*2dd0*/  FFMA.FTZ R32, R39, UR7, -R50.reuse ;  /* 0x0000000727207c23 */ /* 0x100fe20008010832 */
[----:B------:R-:W-:Y:S01]  /*2de0*/  FMNMX.FTZ R37, R7, R34, !PT ;  /* 0x0000002207257209 */ /* 0x000fe20007810000 */
[--C-:B------:R-:W-:Y:S01]  /*2df0*/  FFMA.FTZ R33, R38, UR7, -R50.reuse ;  /* 0x0000000726217c23 */ /* 0x100fe20008010832 */
[--C-:B------:R-:W-:Y:S01]  /*2e00*/  FFMA.FTZ R38, R36, UR7, -R50.reuse ;  /* 0x0000000724267c23 */ /* 0x100fe20008010832 */
[--C-:B------:R-:W-:Y:S01]  /*2e10*/  FFMA.FTZ R154, R43, UR7, -R50.reuse ;  /* 0x000000072b9a7c23 */ /* 0x100fe20008010832 */
[----:B------:R-:W-:Y:S01]  /*2e20*/  FMNMX.FTZ R34, R8, R37, !PT ;  /* 0x0000002508227209 */ /* 0x000fe20007810000 */
[--C-:B------:R-:W-:Y:S01]  /*2e30*/  FFMA.FTZ R156, R40, UR7, -R50.reuse ;  /* 0x00000007289c7c23 */ /* 0x100fe20008010832 */
[--C-:B------:R-:W-:Y:S01]  /*2e40*/  FFMA.FTZ R152, R35, UR7, -R50.reuse ;  /* 0x0000000723987c23 */ /* 0x100fe20008010832 */
[--C-:B------:R-:W-:Y:S01]  /*2e50*/  FFMA.FTZ R35, R42, UR7, -R50.reuse ;  /* 0x000000072a237c23 */ /* 0x100fe20008010832 */
[----:B------:R-:W-:Y:S01]  /*2e60*/  FMNMX.FTZ R37, R9, R34, !PT ;  /* 0x0000002209257209 */ /* 0x000fe20007810000 */
[--C-:B------:R-:W-:Y:S01]  /*2e70*/  FFMA.FTZ R53, R53, UR7, -R50.reuse ;  /* 0x0000000735357c23 */ /* 0x100fe20008010832 */
[----:B------:R-:W-:Y:S01]  /*2e80*/  MUFU.EX2 R33, R33 ;  /* 0x0000002100217308 */ /* 0x000fe20000000800 */
        /* <DEDUP_REMOVED lines=15> */
[----:B------:R0:W-:Y:S01]  /*2f80*/  MUFU.EX2 R34, R38 ;  /* 0x0000002600227308 */ /* 0x0001e20000000800 */
[--C-:B------:R-:W-:Y:S01]  /*2f90*/  FFMA.FTZ R68, R68, UR7, -R50.reuse ;  /* 0x0000000744447c23 */ /* 0x100fe20008010832 */
[----:B------:R-:W-:Y:S01]  /*2fa0*/  FMNMX.FTZ R36, R14, R39, !PT ;  /* 0x000000270e247209 */ /* 0x000fe20007810000 */
[--C-:B------:R-:W-:Y:S01]  /*2fb0*/  FFMA.FTZ R39, R51, UR7, -R50.reuse ;  /* 0x0000000733277c23 */ /* 0x100fe20008010832 */
[--C-:B------:R-:W-:Y:S01]  /*2fc0*/  FFMA.FTZ R69, R69, UR7, -R50.reuse ;  /* 0x0000000745457c23 */ /* 0x100fe20008010832 */
[--C-:B------:R-:W-:Y:S01]  /*2fd0*/  FFMA.FTZ R160, R72, UR7, -R50.reuse ;  /* 0x0000000748a07c23 */ /* 0x100fe20008010832 */
[----:B------:R-:W-:Y:S01]  /*2fe0*/  FMNMX.FTZ R36, R15, R36, !PT ;  /* 0x000000240f247209 */ /* 0x000fe20007810000 */
[--C-:B------:R-:W-:Y:S01]  /*2ff0*/  FFMA.FTZ R76, R76, UR7, -R50.reuse ;  /* 0x000000074c4c7c23 */ /* 0x100fe20008010832 */
[----:B------:R-:W3:Y:S01]  /*3000*/  MUFU.EX2 R152, R152 ;  /* 0x0000009800987308 */ /* 0x000ee20000000800 */
[--C-:B------:R-:W-:Y:S01]  /*3010*/  FFMA.FTZ R77, R77, UR7, -R50.reuse ;  /* 0x000000074d4d7c23 */ /* 0x100fe20008010832 */
[----:B------:R-:W-:Y:S01]  /*3020*/  FMNMX.FTZ R43, R17, R36, !PT ;  /* 0x00000024112b7209 */ /* 0x000fe20007810000 */
[--C-:B------:R-:W-:Y:S01]  /*3030*/  FFMA.FTZ R162, R80, UR7, -R50.reuse ;  /* 0x0000000750a27c23 */ /* 0x100fe20008010832 */
[--C-:B------:R-:W-:Y:S01]  /*3040*/  FFMA.FTZ R81, R81, UR7, -R50.reuse ;  /* 0x0000000751517c23 */ /* 0x100fe20008010832 */
[----:B------:R-:W-:Y:S01]  /*3050*/  FFMA.FTZ R84, R84, UR7, -R50 ;  /* 0x0000000754547c23 */ /* 0x000fe20008010832 */
[----:B------:R-:W-:-:S02]  /*3060*/  FMNMX.FTZ R36, R18, R43, !PT ;  /* 0x0000002b12247209 */ /* 0x000fc40007810000 */
[----:B------:R-:W4:Y:S02]  /*3070*/  MUFU.EX2 R32, R32 ;  /* 0x0000002000207308 */ /* 0x000f240000000800 */
[----:B------:R-:W-:-:S04]  /*3080*/  FMNMX.FTZ R43, R19, R36, !PT ;  /* 0x00000024132b7209 */ /* 0x000fc80007810000 */
[----:B------:R-:W-:Y:S02]  /*3090*/  FMNMX.FTZ R36, R20, R43, !PT ;  /* 0x0000002b14247209 */ /* 0x000fe40007810000 */
[----:B------:R-:W-:Y:S02]  /*30a0*/  MUFU.EX2 R35, R35 ;  /* 0x0000002300237308 */ /* 0x000fe40000000800 */
[----:B------:R-:W-:Y:S01]  /*30b0*/  FMNMX.FTZ R43, R21, R36, !PT ;  /* 0x00000024152b7209 */ /* 0x000fe20007810000 */
[----:B------:R-:W-:-:S03]  /*30c0*/  FFMA.FTZ R36, R44, UR7, -R50 ;  /* 0x000000072c247c23 */ /* 0x000fc60008010832 */
[----:B0-----:R-:W-:Y:S02]  /*30d0*/  FMNMX.FTZ R38, R22, R43, !PT ;  /* 0x0000002b16267209 */ /* 0x001fe40007810000 */
[----:B------:R-:W-:Y:S02]  /*30e0*/  MUFU.EX2 R154, R154 ;  /* 0x0000009a009a7308 */ /* 0x000fe40000000800 */
[----:B------:R-:W-:-:S04]  /*30f0*/  FMNMX.FTZ R43, R23, R38, !PT ;  /* 0x00000026172b7209 */ /* 0x000fc80007810000 */
[----:B------:R-:W-:Y:S02]  /*3100*/  FMNMX.FTZ R38, R24, R43, !PT ;  /* 0x0000002b18267209 */ /* 0x000fe40007810000 */
[----:B------:R-:W-:Y:S02]  /*3110*/  MUFU.EX2 R37, R37 ;  /* 0x0000002500257308 */ /* 0x000fe40000000800 */
[----:B------:R-:W-:-:S04]  /*3120*/  FMNMX.FTZ R43, R25, R38, !PT ;  /* 0x00000026192b7209 */ /* 0x000fc80007810000 */
[----:B------:R-:W-:Y:S02]  /*3130*/  FMNMX.FTZ R38, R26, R43, !PT ;  /* 0x0000002b1a267209 */ /* 0x000fe40007810000 */
[----:B------:R-:W-:Y:S02]  /*3140*/  MUFU.EX2 R39, R39 ;  /* 0x0000002700277308 */ /* 0x000fe40000000800 */
[----:B------:R-:W-:-:S04]  /*3150*/  FMNMX.FTZ R43, R27, R38, !PT ;  /* 0x000000261b2b7209 */ /* 0x000fc80007810000 */
[----:B------:R-:W-:Y:S02]  /*3160*/  FMNMX.FTZ R38, R28, R43, !PT ;  /* 0x0000002b1c267209 */ /* 0x000fe40007810000 */
[----:B------:R-:W-:Y:S02]  /*3170*/  MUFU.EX2 R156, R156 ;  /* 0x0000009c009c7308 */ /* 0x000fe40000000800 */
[----:B------:R-:W-:Y:S01]  /*3180*/  FMNMX.FTZ R47, R29, R38, !PT ;  /* 0x000000261d2f7209 */ /* 0x000fe20007810000 */
[----:B------:R-:W-:-:S03]  /*3190*/  FFMA.FTZ R38, R52, UR7, -R50 ;  /* 0x0000000734267c23 */ /* 0x000fc60008010832 */
        /* <DEDUP_REMOVED lines=11> */
[----:B------:R-:W-:-:S05]  /*3250*/  FMNMX.FTZ R40, R87, R40, !PT ;  /* 0x0000002857287209 */ /* 0x000fca0007810000 */
[----:B------:R-:W0:Y:S01]  /*3260*/  SHFL.BFLY PT, R51, R40, 0x2, 0x1f ;  /* 0x0c401f0028337f89 */ /* 0x000e2200000e0000 */
[----:B------:R5:W-:Y:S08]  /*3270*/  MUFU.EX2 R43, R49 ;  /* 0x00000031002b7308 */ /* 0x000bf00000000800 */
[----:B------:R-:W-:Y:S01]  /*3280*/  MUFU.EX2 R38, R38 ;  /* 0x0000002600267308 */ /* 0x000fe20000000800 */
[----:B-----5:R-:W-:-:S07]  /*3290*/  FFMA.FTZ R49, R65, UR7, -R50 ;  /* 0x0000000741317c23 */ /* 0x020fce0008010832 */
[----:B------:R-:W-:Y:S01]  /*32a0*/  MUFU.EX2 R164, R164 ;  /* 0x000000a400a47308 */ /* 0x000fe20000000800 */
[----:B0-----:R-:W-:-:S07]  /*32b0*/  FMNMX.FTZ R42, R40, R51, !PT ;  /* 0x00000033282a7209 */ /* 0x001fce0007810000 */
[----:B------:R-:W-:Y:S01]  /*32c0*/  MUFU.EX2 R47, R57 ;  /* 0x00000039002f7308 */ /* 0x000fe20000000800 */
[--C-:B------:R-:W-:Y:S01]  /*32d0*/  FFMA.FTZ R51, R73, UR7, -R50.reuse ;  /* 0x0000000749337c23 */ /* 0x100fe20008010832 */
[----:B------:R-:W-:Y:S01]  /*32e0*/  FFMA.FTZ R50, R85, UR7, -R50 ;  /* 0x0000000755327c23 */ /* 0x000fe20008010832 */
[----:B------:R-:W0:Y:S05]  /*32f0*/  SHFL.BFLY PT, R53, R42, 0x1, 0x1f ;  /* 0x0c201f002a357f89 */ /* 0x000e2a00000e0000 */
[----:B------:R-:W-:Y:S08]  /*3300*/  MUFU.EX2 R60, R60 ;  /* 0x0000003c003c7308 */ /* 0x000ff00000000800 */
[----:B------:R-:W-:Y:S08]  /*3310*/  MUFU.EX2 R61, R61 ;  /* 0x0000003d003d7308 */ /* 0x000ff00000000800 */
[----:B------:R-:W-:Y:S01]  /*3320*/  MUFU.EX2 R166, R166 ;  /* 0x000000a600a67308 */ /* 0x000fe20000000800 */
[----:B0-----:R-:W-:Y:S01]  /*3330*/  FMNMX.FTZ R170, R42, R53, !PT ;  /* 0x000000352aaa7209 */ /* 0x001fe20007810000 */
[----:B------:R-:W-:-:S03]  /*3340*/  IMAD.U32 R53, RZ, RZ, UR7 ;  /* 0x00000007ff357e24 */ /* 0x000fc6000f8e00ff */
[C---:B------:R-:W-:Y:S01]  /*3350*/  FSETP.NEU.FTZ.AND P1, PT, R170.reuse, -INF , PT ;  /* 0xff800000aa00780b */ /* 0x040fe20003f3d000 */
[----:B------:R-:W-:Y:S02]  /*3360*/  FFMA.FTZ R40, R170, R53, -8 ;  /* 0xc1000000aa287423 */ /* 0x000fe40000010035 */
[----:B------:R-:W-:Y:S03]  /*3370*/  MUFU.EX2 R49, R49 ;  /* 0x0000003100317308 */ /* 0x000fe60000000800 */
[----:B------:R-:W-:-:S05]  /*3380*/  FSEL R40, R40, RZ, P1 ;  /* 0x000000ff28287208 */ /* 0x000fca0000800000 */
[----:B------:R-:W-:Y:S01]  /*3390*/  MUFU.EX2 R68, R68 ;  /* 0x0000004400447308 */ /* 0x000fe20000000800 */
[--C-:B------:R-:W-:Y:S01]  /*33a0*/  FFMA.FTZ R5, R5, UR7, -R40.reuse ;  /* 0x0000000705057c23 */ /* 0x100fe20008010828 */
[--C-:B------:R-:W-:Y:S01]  /*33b0*/  FFMA.FTZ R6, R6, UR7, -R40.reuse ;  /* 0x0000000706067c23 */ /* 0x100fe20008010828 */
[--C-:B------:R-:W-:Y:S01]  /*33c0*/  FFMA.FTZ R7, R7, UR7, -R40.reuse ;  /* 0x0000000707077c23 */ /* 0x100fe20008010828 */
[--C-:B------:R-:W-:Y:S01]  /*33d0*/  FFMA.FTZ R8, R8, UR7, -R40.reuse ;  /* 0x0000000708087c23 */ /* 0x100fe20008010828 */
[--C-:B------:R-:W-:Y:S01]  /*33e0*/  FFMA.FTZ R9, R9, UR7, -R40.reuse ;  /* 0x0000000709097c23 */ /* 0x100fe20008010828 */
[--C-:B------:R-:W-:Y:S01]  /*33f0*/  FFMA.FTZ R10, R10, UR7, -R40.reuse ;  /* 0x000000070a0a7c23 */ /* 0x100fe20008010828 */
[--C-:B------:R-:W-:Y:S01]  /*3400*/  FFMA.FTZ R11, R11, UR7, -R40.reuse ;  /* 0x000000070b0b7c23 */ /* 0x100fe20008010828 */
[----:B------:R3:W-:Y:S01]  /*3410*/  MUFU.EX2 R153, R5 ;  /* 0x0000000500997308 */ /* 0x0007e20000000800 */
[--C-:B------:R-:W-:Y:S01]  /*3420*/  FFMA.FTZ R12, R12, UR7, -R40.reuse ;  /* 0x000000070c0c7c23 */ /* 0x100fe20008010828 */
[--C-:B------:R-:W-:Y:S01]  /*3430*/  FFMA.FTZ R13, R13, UR7, -R40.reuse ;  /* 0x000000070d0d7c23 */ /* 0x100fe20008010828 */
[--C-:B------:R-:W-:Y:S01]  /*3440*/  FFMA.FTZ R17, R17, UR7, -R40.reuse ;  /* 0x0000000711117c23 */ /* 0x100fe20008010828 */
[--C-:B------:R-:W-:Y:S01]  /*3450*/  FFMA.FTZ R14, R14, UR7, -R40.reuse ;  /* 0x000000070e0e7c23 */ /* 0x100fe20008010828 */
[--C-:B------:R-:W-:Y:S01]  /*3460*/  FFMA.FTZ R15, R15, UR7, -R40.reuse ;  /* 0x000000070f0f7c23 */ /* 0x100fe20008010828 */
[--C-:B------:R-:W-:Y:S01]  /*3470*/  FFMA.FTZ R18, R18, UR7, -R40.reuse ;  /* 0x0000000712127c23 */ /* 0x100fe20008010828 */
[--C-:B------:R-:W-:Y:S01]  /*3480*/  FFMA.FTZ R19, R19, UR7, -R40.reuse ;  /* 0x0000000713137c23 */ /* 0x100fe20008010828 */
[----:B------:R-:W0:Y:S01]  /*3490*/  MUFU.EX2 R42, R6 ;  /* 0x00000006002a7308 */ /* 0x000e220000000800 */
[----:B---3--:R-:W-:Y:S01]  /*34a0*/  FADD.FTZ R5, R152, R33 ;  /* 0x0000002198057221 */ /* 0x008fe20000010000 */
[--C-:B------:R-:W-:Y:S01]  /*34b0*/  FFMA.FTZ R20, R20, UR7, -R40.reuse ;  /* 0x0000000714147c23 */ /* 0x100fe20008010828 */
[--C-:B------:R-:W-:Y:S01]  /*34c0*/  FFMA.FTZ R21, R21, UR7, -R40.reuse ;  /* 0x0000000715157c23 */ /* 0x100fe20008010828 */
[--C-:B------:R-:W-:Y:S01]  /*34d0*/  FFMA.FTZ R22, R22, UR7, -R40.reuse ;  /* 0x0000000716167c23 */ /* 0x100fe20008010828 */
[----:B----4-:R-:W-:Y:S01]  /*34e0*/  FADD.FTZ R46, R32, R5 ;  /* 0x00000005202e7221 */ /* 0x010fe20000010000 */
[--C-:B------:R-:W-:Y:S01]  /*34f0*/  FFMA.FTZ R23, R23, UR7, -R40.reuse ;  /* 0x0000000717177c23 */ /* 0x100fe20008010828 */
[--C-:B------:R-:W-:Y:S01]  /*3500*/  FFMA.FTZ R24, R24, UR7, -R40.reuse ;  /* 0x0000000718187c23 */ /* 0x100fe20008010828 */
[----:B------:R-:W3:Y:S01]  /*3510*/  MUFU.EX2 R7, R7 ;  /* 0x0000000700077308 */ /* 0x000ee20000000800 */
[--C-:B------:R-:W-:Y:S01]  /*3520*/  FFMA.FTZ R25, R25, UR7, -R40.reuse ;  /* 0x0000000719197c23 */ /* 0x100fe20008010828 */
[--C-:B------:R-:W-:Y:S01]  /*3530*/  FFMA.FTZ R26, R26, UR7, -R40.reuse ;  /* 0x000000071a1a7c23 */ /* 0x100fe20008010828 */
[--C-:B------:R-:W-:Y:S01]  /*3540*/  FFMA.FTZ R27, R27, UR7, -R40.reuse ;  /* 0x000000071b1b7c23 */ /* 0x100fe20008010828 */
[--C-:B------:R-:W-:Y:S01]  /*3550*/  FFMA.FTZ R28, R28, UR7, -R40.reuse ;  /* 0x000000071c1c7c23 */ /* 0x100fe20008010828 */
[--C-:B------:R-:W-:Y:S01]  /*3560*/  FFMA.FTZ R29, R29, UR7, -R40.reuse ;  /* 0x000000071d1d7c23 */ /* 0x100fe20008010828 */
[--C-:B------:R-:W-:Y:S01]  /*3570*/  FFMA.FTZ R30, R30, UR7, -R40.reuse ;  /* 0x000000071e1e7c23 */ /* 0x100fe20008010828 */
[----:B------:R-:W-:Y:S01]  /*3580*/  FFMA.FTZ R31, R31, UR7, -R40 ;  /* 0x000000071f1f7c23 */ /* 0x000fe20008010828 */
[----:B------:R-:W4:Y:S01]  /*3590*/  MUFU.EX2 R8, R8 ;  /* 0x0000000800087308 */ /* 0x000f220000000800 */
[----:B0-----:R-:W-:Y:S01]  /*35a0*/  FADD.FTZ R44, R153, R42 ;  /* 0x0000002a992c7221 */ /* 0x001fe20000010000 */
[--C-:B------:R-:W-:Y:S01]  /*35b0*/  FFMA.FTZ R78, R78, UR7, -R40.reuse ;  /* 0x000000074e4e7c23 */ /* 0x100fe20008010828 */
[--C-:B------:R-:W-:Y:S01]  /*35c0*/  FFMA.FTZ R79, R79, UR7, -R40.reuse ;  /* 0x000000074f4f7c23 */ /* 0x100fe20008010828 */
[--C-:B------:R-:W-:Y:S01]  /*35d0*/  FFMA.FTZ R82, R82, UR7, -R40.reuse ;  /* 0x0000000752527c23 */ /* 0x100fe20008010828 */
[--C-:B------:R-:W-:Y:S01]  /*35e0*/  FFMA.FTZ R83, R83, UR7, -R40.reuse ;  /* 0x0000000753537c23 */ /* 0x100fe20008010828 */
[--C-:B------:R-:W-:Y:S01]  /*35f0*/  FFMA.FTZ R86, R86, UR7, -R40.reuse ;  /* 0x0000000756567c23 */ /* 0x100fe20008010828 */
[----:B------:R-:W-:Y:S01]  /*3600*/  FFMA.FTZ R40, R87, UR7, -R40 ;  /* 0x0000000757287c23 */ /* 0x000fe20008010828 */
[----:B------:R-:W0:Y:S01]  /*3610*/  MUFU.EX2 R9, R9 ;  /* 0x0000000900097308 */ /* 0x000e220000000800 */
[----:B---3--:R-:W-:-:S07]  /*3620*/  FADD.FTZ R5, R7, R44 ;  /* 0x0000002c07057221 */ /* 0x008fce0000010000 */
[----:B------:R-:W3:Y:S01]  /*3630*/  MUFU.EX2 R10, R10 ;  /* 0x0000000a000a7308 */ /* 0x000ee20000000800 */
[----:B----4-:R-:W-:-:S07]  /*3640*/  FADD.FTZ R44, R8, R5 ;  /* 0x00000005082c7221 */ /* 0x010fce0000010000 */
[----:B------:R-:W4:Y:S01]  /*3650*/  MUFU.EX2 R11, R11 ;  /* 0x0000000b000b7308 */ /* 0x000f220000000800 */
[----:B0-----:R-:W-:-:S07]  /*3660*/  FADD.FTZ R5, R9, R44 ;  /* 0x0000002c09057221 */ /* 0x001fce0000010000 */
[----:B------:R-:W0:Y:S01]  /*3670*/  MUFU.EX2 R12, R12 ;  /* 0x0000000c000c7308 */ /* 0x000e220000000800 */
[----:B---3--:R-:W-:-:S07]  /*3680*/  FADD.FTZ R44, R10, R5 ;  /* 0x000000050a2c7221 */ /* 0x008fce0000010000 */
[----:B------:R3:W-:Y:S01]  /*3690*/  MUFU.EX2 R6, R17 ;  /* 0x0000001100067308 */ /* 0x0007e20000000800 */
[----:B----4-:R-:W-:-:S07]  /*36a0*/  FADD.FTZ R5, R11, R44 ;  /* 0x0000002c0b057221 */ /* 0x010fce0000010000 */
[----:B------:R-:W4:Y:S01]  /*36b0*/  MUFU.EX2 R13, R13 ;  /* 0x0000000d000d7308 */ /* 0x000f220000000800 */
[C---:B---3--:R-:W-:Y:S01]  /*36c0*/  FADD.FTZ R17, R35.reuse, R46 ;  /* 0x0000002e23117221 */ /* 0x048fe20000010000 */
[----:B0-----:R-:W-:Y:S01]  /*36d0*/  FADD.FTZ R44, R12, R5 ;  /* 0x000000050c2c7221 */ /* 0x001fe20000010000 */
[----:B------:R-:W-:Y:S02]  /*36e0*/  F2FP.SATFINITE.E4M3.F32.PACK_AB_MERGE_C R35, R35, R32, RZ ;  /* 0x000000202323723e */ /* 0x000fe400048070ff */
[----:B------:R-:W-:Y:S01]  /*36f0*/  FADD.FTZ R46, R154, R17 ;  /* 0x000000119a2e7221 */ /* 0x000fe20000010000 */
[----:B------:R-:W-:Y:S02]  /*3700*/  F2FP.SATFINITE.E4M3.F32.PACK_AB_MERGE_C R12, R12, R11, RZ ;  /* 0x0000000b0c0c723e */ /* 0x000fe400048070ff */
[----:B------:R-:W0:Y:S01]  /*3710*/  MUFU.EX2 R14, R14 ;  /* 0x0000000e000e7308 */ /* 0x000e220000000800 */
[----:B------:R-:W-:Y:S01]  /*3720*/  FADD.FTZ R17, R37, R46 ;  /* 0x0000002e25117221 */ /* 0x000fe20000010000 */
[----:B------:R-:W-:-:S02]  /*3730*/  F2FP.SATFINITE.E4M3.F32.PACK_AB_MERGE_C R152, R33, R152, R35 ;  /* 0x000000982198723e */ /* 0x000fc40004807023 */
[----:B------:R-:W-:Y:S01]  /*3740*/  F2FP.SATFINITE.E4M3.F32.PACK_AB_MERGE_C R155, R10, R9, R12 ;  /* 0x000000090a9b723e */ /* 0x000fe2000480700c */
[----:B------:R-:W-:-:S03]  /*3750*/  FADD.FTZ R46, R34, R17 ;  /* 0x00000011222e7221 */ /* 0x000fc60000010000 */
[----:B------:R-:W3:Y:S01]  /*3760*/  MUFU.EX2 R15, R15 ;  /* 0x0000000f000f7308 */ /* 0x000ee20000000800 */
[----:B------:R-:W-:Y:S01]  /*3770*/  FADD.FTZ R17, R39, R46 ;  /* 0x0000002e27117221 */ /* 0x000fe20000010000 */
[----:B----4-:R-:W-:Y:S01]  /*3780*/  FADD.FTZ R5, R13, R44 ;  /* 0x0000002c0d057221 */ /* 0x010fe20000010000 */
[----:B------:R-:W-:Y:S02]  /*3790*/  F2FP.SATFINITE.E4M3.F32.PACK_AB_MERGE_C R39, R39, R34, RZ ;  /* 0x000000222727723e */ /* 0x000fe400048070ff */
[----:B------:R-:W-:Y:S02]  /*37a0*/  FADD.FTZ R46, R156, R17 ;  /* 0x000000119c2e7221 */ /* 0x000fe40000010000 */
[----:B------:R-:W-:Y:S01]  /*37b0*/  F2FP.SATFINITE.E4M3.F32.PACK_AB_MERGE_C R154, R37, R154, R39 ;  /* 0x0000009a259a723e */ /* 0x000fe20004807027 */
[----:B------:R-:W4:Y:S01]  /*37c0*/  MUFU.EX2 R18, R18 ;  /* 0x0000001200127308 */ /* 0x000f220000000800 */
[----:B0-----:R-:W-:Y:S01]  /*37d0*/  FADD.FTZ R44, R14, R5 ;  /* 0x000000050e2c7221 */ /* 0x001fe20000010000 */
[----:B------:R-:W-:-:S04]  /*37e0*/  FADD.FTZ R17, R41, R46 ;  /* 0x0000002e29117221 */ /* 0x000fc80000010000 */
[----:B------:R-:W-:Y:S01]  /*37f0*/  FADD.FTZ R46, R36, R17 ;  /* 0x00000011242e7221 */ /* 0x000fe20000010000 */
[----:B------:R-:W-:Y:S01]  /*3800*/  F2FP.SATFINITE.E4M3.F32.PACK_AB_MERGE_C R36, R45, R36, RZ ;  /* 0x000000242d24723e */ /* 0x000fe200048070ff */
[----:B------:R-:W0:Y:S01]  /*3810*/  MUFU.EX2 R19, R19 ;  /* 0x0000001300137308 */ /* 0x000e220000000800 */
[----:B---3--:R-:W-:Y:S01]  /*3820*/  FADD.FTZ R5, R15, R44 ;  /* 0x0000002c0f057221 */ /* 0x008fe20000010000 */
[----:B------:R-:W-:Y:S01]  /*3830*/  FADD.FTZ R17, R45, R46 ;  /* 0x0000002e2d117221 */ /* 0x000fe20000010000 */
[C---:B------:R-:W-:Y:S02]  /*3840*/  F2FP.SATFINITE.E4M3.F32.PACK_AB_MERGE_C R15, R6.reuse, R15, RZ ;  /* 0x0000000f060f723e */ /* 0x040fe400048070ff */
[----:B------:R-:W-:Y:S01]  /*3850*/  FADD.FTZ R5, R6, R5 ;  /* 0x0000000506057221 */ /* 0x000fe20000010000 */
[----:B------:R-:W-:Y:S01]  /*3860*/  FADD.FTZ R44, R158, R17 ;  /* 0x000000119e2c7221 */ /* 0x000fe20000010000 */
[----:B------:R-:W-:Y:S01]  /*3870*/  F2FP.SATFINITE.E4M3.F32.PACK_AB_MERGE_C R156, R41, R156, R36 ;  /* 0x0000009c299c723e */ /* 0x000fe20004807024 */
[----:B------:R-:W3:Y:S01]  /*3880*/  MUFU.EX2 R20, R20 ;  /* 0x0000001400147308 */ /* 0x000ee20000000800 */
[----:B----4-:R-:W-:Y:S01]  /*3890*/  FADD.FTZ R46, R18, R5 ;  /* 0x00000005122e7221 */ /* 0x010fe20000010000 */
[----:B------:R-:W-:Y:S01]  /*38a0*/  FADD.FTZ R5, R43, R44 ;  /* 0x0000002c2b057221 */ /* 0x000fe20000010000 */
[----:B------:R-:W-:-:S03]  /*38b0*/  F2FP.SATFINITE.E4M3.F32.PACK_AB_MERGE_C R157, R14, R13, R15 ;  /* 0x0000000d0e9d723e */ /* 0x000fc6000480700f */
[----:B------:R-:W-:Y:S01]  /*38c0*/  FADD.FTZ R44, R38, R5 ;  /* 0x00000005262c7221 */ /* 0x000fe20000010000 */
[----:B------:R-:W-:Y:S01]  /*38d0*/  F2FP.SATFINITE.E4M3.F32.PACK_AB_MERGE_C R38, R55, R38, RZ ;  /* 0x000000263726723e */ /* 0x000fe200048070ff */
[----:B------:R-:W4:Y:S01]  /*38e0*/  MUFU.EX2 R21, R21 ;  /* 0x0000001500157308 */ /* 0x000f220000000800 */
[----:B0-----:R-:W-:Y:S01]  /*38f0*/  FADD.FTZ R17, R19, R46 ;  /* 0x0000002e13117221 */ /* 0x001fe20000010000 */
[----:B------:R-:W-:Y:S01]  /*3900*/  FADD.FTZ R5, R55, R44 ;  /* 0x0000002c37057221 */ /* 0x000fe20000010000 */
[----:B------:R-:W-:-:S03]  /*3910*/  F2FP.SATFINITE.E4M3.F32.PACK_AB_MERGE_C R158, R43, R158, R38 ;  /* 0x0000009e2b9e723e */ /* 0x000fc60004807026 */
[----:B------:R-:W-:Y:S02]  /*3920*/  FADD.FTZ R44, R164, R5 ;  /* 0x00000005a42c7221 */ /* 0x000fe40000010000 */
[----:B------:R-:W0:Y:S01]  /*3930*/  MUFU.EX2 R22, R22 ;  /* 0x0000001600167308 */ /* 0x000e220000000800 */
[----:B---3--:R-:W-:Y:S01]  /*3940*/  FADD.FTZ R46, R20, R17 ;  /* 0x00000011142e7221 */ /* 0x008fe20000010000 */
[----:B------:R-:W-:-:S04]  /*3950*/  FADD.FTZ R5, R47, R44 ;  /* 0x0000002c2f057221 */ /* 0x000fc80000010000 */
[----:B------:R-:W-:Y:S01]  /*3960*/  FADD.FTZ R44, R60, R5 ;  /* 0x000000053c2c7221 */ /* 0x000fe20000010000 */
[----:B------:R-:W-:Y:S01]  /*3970*/  F2FP.SATFINITE.E4M3.F32.PACK_AB_MERGE_C R60, R61, R60, RZ ;  /* 0x0000003c3d3c723e */ /* 0x000fe200048070ff */
[----:B------:R-:W3:Y:S01]  /*3980*/  MUFU.EX2 R23, R23 ;  /* 0x0000001700177308 */ /* 0x000ee20000000800 */
[----:B----4-:R-:W-:Y:S01]  /*3990*/  FADD.FTZ R17, R21, R46 ;  /* 0x0000002e15117221 */ /* 0x010fe20000010000 */
[----:B------:R-:W-:Y:S01]  /*39a0*/  FADD.FTZ R5, R61, R44 ;  /* 0x0000002c3d057221 */ /* 0x000fe20000010000 */
[----:B------:R-:W-:Y:S02]  /*39b0*/  F2FP.SATFINITE.E4M3.F32.PACK_AB_MERGE_C R20, R21, R20, RZ ;  /* 0x000000141514723e */ /* 0x000fe400048070ff */
[----:B------:R-:W-:Y:S01]  /*39c0*/  F2FP.SATFINITE.E4M3.F32.PACK_AB_MERGE_C R164, R47, R164, R60 ;  /* 0x000000a42fa4723e */ /* 0x000fe2000480703c */
[----:B------:R-:W-:Y:S01]  /*39d0*/  FADD.FTZ R44, R166, R5 ;  /* 0x00000005a62c7221 */ /* 0x000fe20000010000 */
[----:B------:R-:W-:Y:S01]  /*39e0*/  F2FP.SATFINITE.E4M3.F32.PACK_AB_MERGE_C R159, R19, R18, R20 ;  /* 0x00000012139f723e */ /* 0x000fe20004807014 */
[----:B------:R-:W4:Y:S01]  /*39f0*/  MUFU.EX2 R24, R24 ;  /* 0x0000001800187308 */ /* 0x000f220000000800 */
[----:B0-----:R-:W-:Y:S01]  /*3a00*/  FADD.FTZ R46, R22, R17 ;  /* 0x00000011162e7221 */ /* 0x001fe20000010000 */
[----:B------:R-:W-:-:S06]  /*3a10*/  FADD.FTZ R5, R49, R44 ;  /* 0x0000002c31057221 */ /* 0x000fcc0000010000 */
[----:B------:R-:W0:Y:S01]  /*3a20*/  MUFU.EX2 R25, R25 ;  /* 0x0000001900197308 */ /* 0x000e220000000800 */
[----:B---3--:R-:W-:-:S07]  /*3a30*/  FADD.FTZ R17, R23, R46 ;  /* 0x0000002e17117221 */ /* 0x008fce0000010000 */
[----:B------:R-:W3:Y:S01]  /*3a40*/  MUFU.EX2 R26, R26 ;  /* 0x0000001a001a7308 */ /* 0x000ee20000000800 */
[----:B----4-:R-:W-:-:S07]  /*3a50*/  FADD.FTZ R46, R24, R17 ;  /* 0x00000011182e7221 */ /* 0x010fce0000010000 */
[----:B------:R-:W4:Y:S01]  /*3a60*/  MUFU.EX2 R27, R27 ;  /* 0x0000001b001b7308 */ /* 0x000f220000000800 */
[C---:B0-----:R-:W-:Y:S01]  /*3a70*/  FADD.FTZ R17, R25.reuse, R46 ;  /* 0x0000002e19117221 */ /* 0x041fe20000010000 */
[----:B------:R-:W-:-:S04]  /*3a80*/  F2FP.SATFINITE.E4M3.F32.PACK_AB_MERGE_C R24, R25, R24, RZ ;  /* 0x000000181918723e */ /* 0x000fc800048070ff */
[----:B------:R-:W-:Y:S02]  /*3a90*/  F2FP.SATFINITE.E4M3.F32.PACK_AB_MERGE_C R165, R23, R22, R24 ;  /* 0x0000001617a5723e */ /* 0x000fe40004807018 */
[----:B------:R-:W0:Y:S01]  /*3aa0*/  MUFU.EX2 R28, R28 ;  /* 0x0000001c001c7308 */ /* 0x000e220000000800 */
[----:B---3--:R-:W-:-:S07]  /*3ab0*/  FADD.FTZ R32, R26, R17 ;  /* 0x000000111a207221 */ /* 0x008fce0000010000 */
[----:B------:R-:W3:Y:S01]  /*3ac0*/  MUFU.EX2 R29, R29 ;  /* 0x0000001d001d7308 */ /* 0x000ee20000000800 */
[----:B----4-:R-:W-:Y:S01]  /*3ad0*/  FADD.FTZ R17, R27, R32 ;  /* 0x000000201b117221 */ /* 0x010fe20000010000 */
[----:B------:R-:W-:-:S06]  /*3ae0*/  FADD.FTZ R32, R68, R5 ;  /* 0x0000000544207221 */ /* 0x000fcc0000010000 */
[----:B------:R-:W4:Y:S01]  /*3af0*/  MUFU.EX2 R69, R69 ;  /* 0x0000004500457308 */ /* 0x000f220000000800 */
[----:B0-----:R-:W-:-:S07]  /*3b00*/  FADD.FTZ R34, R28, R17 ;  /* 0x000000111c227221 */ /* 0x001fce0000010000 */
[----:B------:R-:W0:Y:S01]  /*3b10*/  MUFU.EX2 R30, R30 ;  /* 0x0000001e001e7308 */ /* 0x000e220000000800 */
[C---:B---3--:R-:W-:Y:S01]  /*3b20*/  FADD.FTZ R17, R29.reuse, R34 ;  /* 0x000000221d117221 */ /* 0x048fe20000010000 */
[----:B------:R-:W-:Y:S02]  /*3b30*/  F2FP.SATFINITE.E4M3.F32.PACK_AB_MERGE_C R34, R8, R7, RZ ;  /* 0x000000070822723e */ /* 0x000fe400048070ff */
[----:B------:R-:W-:Y:S02]  /*3b40*/  F2FP.SATFINITE.E4M3.F32.PACK_AB_MERGE_C R28, R29, R28, RZ ;  /* 0x0000001c1d1c723e */ /* 0x000fe400048070ff */
[----:B------:R-:W-:Y:S02]  /*3b50*/  F2FP.SATFINITE.E4M3.F32.PACK_AB_MERGE_C R153, R42, R153, R34 ;  /* 0x000000992a99723e */ /* 0x000fe40004807022 */
[----:B------:R-:W3:Y:S01]  /*3b60*/  MUFU.EX2 R160, R160 ;  /* 0x000000a000a07308 */ /* 0x000ee20000000800 */
[C---:B----4-:R-:W-:Y:S01]  /*3b70*/  FADD.FTZ R5, R69.reuse, R32 ;  /* 0x0000002045057221 */ /* 0x050fe20000010000 */
[----:B------:R-:W-:-:S02]  /*3b80*/  F2FP.SATFINITE.E4M3.F32.PACK_AB_MERGE_C R68, R69, R68, RZ ;  /* 0x000000444544723e */ /* 0x000fc400048070ff */
[----:B------:R-:W-:Y:S02]  /*3b90*/  F2FP.SATFINITE.E4M3.F32.PACK_AB_MERGE_C R167, R27, R26, R28 ;  /* 0x0000001a1ba7723e */ /* 0x000fe4000480701c */
[----:B------:R-:W-:Y:S02]  /*3ba0*/  F2FP.SATFINITE.E4M3.F32.PACK_AB_MERGE_C R166, R49, R166, R68 ;  /* 0x000000a631a6723e */ /* 0x000fe40004807044 */
[----:B------:R-:W4:Y:S01]  /*3bb0*/  MUFU.EX2 R31, R31 ;  /* 0x0000001f001f7308 */ /* 0x000f220000000800 */
[----:B0-----:R-:W-:-:S07]  /*3bc0*/  FADD.FTZ R8, R30, R17 ;  /* 0x000000111e087221 */ /* 0x001fce0000010000 */
        /* <DEDUP_REMOVED lines=8> */
[----:B------:R-:W3:Y:S01]  /*3c50*/  MUFU.EX2 R79, R79 ;  /* 0x0000004f004f7308 */ /* 0x000ee20000000800 */
[----:B----4-:R-:W-:-:S07]  /*3c60*/  FADD.FTZ R8, R76, R5 ;  /* 0x000000054c087221 */ /* 0x010fce0000010000 */
[----:B------:R-:W4:Y:S01]  /*3c70*/  MUFU.EX2 R162, R162 ;  /* 0x000000a200a27308 */ /* 0x000f220000000800 */
[C---:B0-----:R-:W-:Y:S01]  /*3c80*/  F2FP.SATFINITE.E4M3.F32.PACK_AB_MERGE_C R76, R77.reuse, R76, RZ ;  /* 0x0000004c4d4c723e */ /* 0x041fe200048070ff */
[----:B------:R-:W-:-:S03]  /*3c90*/  FADD.FTZ R77, R77, R8 ;  /* 0x000000084d4d7221 */ /* 0x000fc60000010000 */
[----:B------:R-:W-:-:S03]  /*3ca0*/  F2FP.SATFINITE.E4M3.F32.PACK_AB_MERGE_C R160, R51, R160, R76 ;  /* 0x000000a033a0723e */ /* 0x000fc6000480704c */
[----:B------:R-:W0:Y:S01]  /*3cb0*/  MUFU.EX2 R82, R82 ;  /* 0x0000005200527308 */ /* 0x000e220000000800 */
[C---:B---3--:R-:W-:Y:S01]  /*3cc0*/  FADD.FTZ R5, R79.reuse, R6 ;  /* 0x000000064f057221 */ /* 0x048fe20000010000 */
[----:B------:R-:W-:-:S04]  /*3cd0*/  F2FP.SATFINITE.E4M3.F32.PACK_AB_MERGE_C R78, R79, R78, RZ ;  /* 0x0000004e4f4e723e */ /* 0x000fc800048070ff */
[----:B------:R-:W-:Y:S02]  /*3ce0*/  F2FP.SATFINITE.E4M3.F32.PACK_AB_MERGE_C R161, R31, R30, R78 ;  /* 0x0000001e1fa1723e */ /* 0x000fe4000480704e */
        /* <DEDUP_REMOVED lines=11> */
[----:B---3--:R-:W-:Y:S01]  /*3da0*/  FADD.FTZ R8, R86, R11 ;  /* 0x0000000b56087221 */ /* 0x008fe20000010000 */
[C---:B----4-:R-:W-:Y:S01]  /*3db0*/  F2FP.SATFINITE.E4M3.F32.PACK_AB_MERGE_C R84, R53.reuse, R84, RZ ;  /* 0x000000543554723e */ /* 0x050fe200048070ff */
[----:B------:R-:W-:-:S03]  /*3dc0*/  FADD.FTZ R5, R53, R6 ;  /* 0x0000000635057221 */ /* 0x000fc60000010000 */
[----:B------:R-:W-:Y:S02]  /*3dd0*/  F2FP.SATFINITE.E4M3.F32.PACK_AB_MERGE_C R162, R81, R162, R84 ;  /* 0x000000a251a2723e */ /* 0x000fe40004807054 */
[C---:B0-----:R-:W-:Y:S01]  /*3de0*/  F2FP.SATFINITE.E4M3.F32.PACK_AB_MERGE_C R86, R7.reuse, R86, RZ ;  /* 0x000000560756723e */ /* 0x041fe200048070ff */
[----:B------:R-:W-:-:S03]  /*3df0*/  FADD.FTZ R6, R7, R8 ;  /* 0x0000000807067221 */ /* 0x000fc60000010000 */
[----:B------:R-:W-:Y:S01]  /*3e00*/  F2FP.SATFINITE.E4M3.F32.PACK_AB_MERGE_C R163, R83, R82, R86 ;  /* 0x0000005253a3723e */ /* 0x000fe20004807056 */
[----:B------:R-:W-:Y:S06]  /*3e10*/  @!P0 BRA `(.L_x_18) ;  /* 0x0000000000048947 */ /* 0x000fec0003800000 */
[----:B------:R-:W-:Y:S01]  /*3e20*/  BPT.TRAP 0x1 ;  /* 0x000000040000795c */ /* 0x000fe20000300000 */
.L_x_18:
[----:B------:R0:W3:Y:S01]  /*3e30*/  SYNCS.PHASECHK.TRANS64.TRYWAIT P1, [UR41+0x38850], R4 ;  /* 0x03885004ff0075a7 */ /* 0x0000e20008020169 */
[----:B------:R-:W-:Y:S05]  /*3e40*/  @!P0 BRA `(.L_x_19) ;  /* 0x0000000000048947 */ /* 0x000fea0003800000 */
[----:B------:R-:W-:Y:S01]  /*3e50*/  BPT.TRAP 0x1 ;  /* 0x000000040000795c */ /* 0x000fe20000300000 */
.L_x_19:
[----:B---3--:R-:W-:Y:S05]  /*3e60*/  @P1 BRA `(.L_x_20) ;  /* 0x0000000000081947 */ /* 0x008fea0003800000 */
[----:B------:R-:W3:Y:S02]  /*3e70*/  SYNCS.PHASECHK.TRANS64.TRYWAIT P1, [UR41+0x38850], R4 ;  /* 0x03885004ff0075a7 */ /* 0x000ee40008020169 */
[----:B---3--:R-:W-:Y:S05]  /*3e80*/  @!P1 BRA `(.L_x_21) ;  /* 0x000000c800049947 */ /* 0x008fea0003800000 */
.L_x_20:
[----:B------:R4:W-:Y:S01]  /*3e90*/  BAR.SYNC.DEFER_BLOCKING R3, 0x100 ;  /* 0x000400030000751d */ /* 0x0009e20000010000 */
[----:B------:R-:W-:-:S04]  /*3ea0*/  UIADD3 UR6, UR41, 0x400, URZ ;  /* 0x0000040029067890 */ /* 0x000fc8000fffe03f */
[----:B------:R-:W-:-:S03]  /*3eb0*/  USHF.R.U32.HI UR6, URZ, 0x4, UR6 ;  /* 0x000000043f067899 */ /* 0x000fc60008011606 */
[----:B------:R-:W0:Y:S01]  /*3ec0*/  S2UR UR50, SR_CgaCtaId ;  /* 0x00000000003279c3 */ /* 0x000e220000008800 */
[----:B------:R-:W-:Y:S01]  /*3ed0*/  UMOV UR11, 0x40000040 ;  /* 0x40000040000b7882 */ /* 0x000fe20000000000 */
[----:B------:R-:W-:-:S04]  /*3ee0*/  ULOP3.LUT UR6, UR6, 0x3fff, URZ, 0xc0, !UPT ;  /* 0x00003fff06067892 */ /* 0x000fc8000f8ec03f */
[----:B------:R-:W-:-:S04]  /*3ef0*/  ULOP3.LUT UR44, UR6, 0x10000, URZ, 0xfc, !UPT ;  /* 0x00010000062c7892 */ /* 0x000fc8000f8efc3f */
[----:B------:R-:W-:-:S03]  /*3f00*/  UIADD3 UR6, UR44, 0x2, URZ ;  /* 0x000000022c067890 */ /* 0x000fc6000fffe03f */
[----:B------:R-:W-:Y:S01]  /*3f10*/  UMOV UR10, UR44 ;  /* 0x0000002c000a7c82 */ /* 0x000fe20008000000 */
[----:B------:R-:W-:-:S06]  /*3f20*/  WARPGROUP.ARRIVE ;  /* 0x00000000000079c5 */ /* 0x000fcc0000000000 */
[----:B------:R-:W-:Y:S01]  /*3f30*/  QGMMA.64x256x32.F32.E4M3.E4M3 R24, R152, gdesc[UR8], RZ, !UPT, gsb0 ;  /* 0x03e0000898187df3 */ /* 0x000fe2000c0008ff */
[----:B------:R-:W-:Y:S01]  /*3f40*/  UMOV UR10, UR6 ;  /* 0x00000006000a7c82 */ /* 0x000fe20008000000 */
[----:B------:R-:W-:Y:S01]  /*3f50*/  UMOV UR11, 0x40000040 ;  /* 0x40000040000b7882 */ /* 0x000fe20000000000 */
[----:B------:R-:W-:Y:S01]  /*3f60*/  UIADD3 UR6, UR44, 0x4, URZ ;  /* 0x000000042c067890 */ /* 0x000fe2000fffe03f */
[----:B------:R-:W-:Y:S02]  /*3f70*/  WARPGROUP.DEPBAR.LE gsb0, 0x0 ;  /* 0x00008000000079c5 */ /* 0x000fe40000010000 */
[----:B------:R-:W-:-:S15]  /*3f80*/  WARPGROUP.ARRIVE ;  /* 0x00000000000079c5 */ /* 0x000fde0000000000 */
[----:B------:R-:W-:-:S07]  /*3f90*/  NOP ;  /* 0x0000000000007918 */ /* 0x000fce0000000000 */
[----:B------:R-:W-:Y:S01]  /*3fa0*/  QGMMA.64x256x32.F32.E4M3.E4M3 R24, R156, gdesc[UR8], R24, gsb0 ;  /* 0x03e000089c187df3 */ /* 0x000fe20008000818 */
        /* <DEDUP_REMOVED lines=9> */
[----:B------:R-:W-:Y:S02]  /*4040*/  WARPGROUP.DEPBAR.LE gsb0, 0x0 ;  /* 0x00008000000079c5 */ /* 0x000fe40000010000 */
[----:B------:R-:W-:-:S15]  /*4050*/  WARPGROUP.ARRIVE ;  /* 0x00000000000079c5 */ /* 0x000fde0000000000 */
[----:B------:R-:W-:-:S08]  /*4060*/  NOP ;  /* 0x0000000000007918 */ /* 0x000fd00000000000 */
[----:B------:R-:W-:Y:S03]  /*4070*/  QGMMA.64x256x32.F32.E4M3.E4M3 R24, R160, gdesc[UR8], R24, gsb0 ;  /* 0x03e00008a0187df3 */ /* 0x000fe60008000818 */
[----:B------:R-:W-:Y:S02]  /*4080*/  WARPGROUP.DEPBAR.LE gsb0, 0x0 ;  /* 0x00008000000079c5 */ /* 0x000fe40000010000 */
[----:B0---4-:R-:W-:Y:S05]  /*4090*/  @!P0 BRA `(.L_x_22) ;  /* 0x0000000000048947 */ /* 0x011fea0003800000 */
[----:B------:R-:W-:Y:S01]  /*40a0*/  BPT.TRAP 0x1 ;  /* 0x000000040000795c */ /* 0x000fe20000300000 */
.L_x_22:
[----:B------:R-:W-:Y:S02]  /*40b0*/  UIADD3 UR43, UR43, -0x2, URZ ;  /* 0xfffffffe2b2b7890 */ /* 0x000fe4000fffe03f */
[----:B------:R-:W-:Y:S02]  /*40c0*/  UIADD3 UR6, UR41, 0x38860, URZ ;  /* 0x0003886029067890 */ /* 0x000fe4000fffe03f */
[----:B------:R-:W-:Y:S02]  /*40d0*/  UISETP.GE.AND UP0, UPT, UR43, UR39, UPT ;  /* 0x000000272b00728c */ /* 0x000fe4000bf06270 */
[----:B------:R-:W-:-:S04]  /*40e0*/  UPRMT UR6, UR50, 0x654, UR6 ;  /* 0x0000065432067896 */ /* 0x000fc80008000006 */
[----:B------:R-:W-:-:S05]  /*40f0*/  PLOP3.LUT P1, PT, PT, PT, UP0, 0x80, 0x0 ;  /* 0x000000000000781c */ /* 0x000fca0003f2f008 */
[----:B------:R-:W-:Y:S08]  /*4100*/  SYNCS.ARRIVE.TRANS64.RED.A1T0 RZ, [UR6], RZ ;  /* 0x000000ffffff79a7 */ /* 0x000ff00008100406 */
[----:B------:R-:W-:Y:S05]  /*4110*/  @!P1 BRA `(.L_x_23) ;  /* 0x0000002800a49947 */ /* 0x000fea0003800000 */
[----:B---3--:R-:W-:Y:S01]  /*4120*/  IMAD.MOV.U32 R7, RZ, RZ, R170 ;  /* 0x000000ffff077224 */ /* 0x008fe200078e00aa */
[----:B------:R-:W-:Y:S01]  /*4130*/  UMOV UR42, URZ ;  /* 0x0000003f002a7c82 */ /* 0x000fe20008000000 */
[----:B-1----:R-:W-:Y:S01]  /*4140*/  IMAD.MOV.U32 R4, RZ, RZ, R185 ;  /* 0x000000ffff047224 */ /* 0x002fe200078e00b9 */
[----:B------:R-:W-:Y:S01]  /*4150*/  UMOV UR6, URZ ;  /* 0x0000003f00067c82 */ /* 0x000fe20008000000 */
[----:B------:R-:W-:-:S05]  /*4160*/  ULDC UR45, c[0x0][0x988] ;  /* 0x00026200002d7ab9 */ /* 0x000fca0000000800 */
.L_x_34:
[----:B------:R-:W-:Y:S01]  /*4170*/  UIADD3 UR6, UR6, 0x1, URZ ;  /* 0x0000000106067890 */ /* 0x000fe2000fffe03f */
[----:B--2---:R-:W-:Y:S01]  /*4180*/  IMAD.U32 R2, RZ, RZ, UR43 ;  /* 0x0000002bff027e24 */ /* 0x004fe2000f8e00ff */
[----:B------:R-:W-:Y:S02]  /*4190*/  UIADD3 UR43, UR43, -0x1, URZ ;  /* 0xffffffff2b2b7890 */ /* 0x000fe4000fffe03f */
[----:B------:R-:W-:Y:S02]  /*41a0*/  UISETP.NE.AND UP0, UPT, UR6, 0x2, UPT ;  /* 0x000000020600788c */ /* 0x000fe4000bf05270 */
[----:B------:R-:W-:Y:S02]  /*41b0*/  ISETP.GT.AND P1, PT, R2, UR39, PT ;  /* 0x0000002702007c0c */ /* 0x000fe4000bf24270 */
[----:B------:R-:W-:Y:S02]  /*41c0*/  USEL UR7, URZ, 0x1, UP0 ;  /* 0x000000013f077887 */ /* 0x000fe40008000000 */
[----:B------:R-:W-:-:S02]  /*41d0*/  USEL UR49, UR6, URZ, UP0 ;  /* 0x0000003f06317287 */ /* 0x000fc40008000000 */
[----:B------:R-:W-:Y:S01]  /*41e0*/  ULOP3.LUT UR42, UR42, UR7, URZ, 0x3c, !UPT ;  /* 0x000000072a2a7292 */ /* 0x000fe2000f8e3c3f */
[----:B------:R-:W-:Y:S11]  /*41f0*/  @!P0 BRA `(.L_x_24) ;  /* 0x0000000000048947 */ /* 0x000ff60003800000 */
[----:B------:R-:W-:Y:S01]  /*4200*/  BPT.TRAP 0x1 ;  /* 0x000000040000795c */ /* 0x000fe20000300000 */
.L_x_24:
[----:B------:R-:W-:Y:S01]  /*4210*/  IMAD.U32 R2, RZ, RZ, UR42 ;  /* 0x0000002aff027e24 */ /* 0x000fe2000f8e00ff */
[----:B------:R-:W-:-:S04]  /*4220*/  ULEA UR51, UR49, UR41, 0x3 ;  /* 0x0000002931337291 */ /* 0x000fc8000f8e183f */
[----:B------:R-:W-:-:S04]  /*4230*/  SHF.L.U32 R2, R2, 0x1f, RZ ;  /* 0x0000001f02027819 */ /* 0x000fc800000006ff */
[----:B------:R-:W-:-:S13]  /*4240*/  R2UR UR52, R2 ;  /* 0x00000000023472ca */ /* 0x000fda00000e0000 */
[----:B------:R-:W-:-:S04]  /*4250*/  IMAD.U32 R2, RZ, RZ, UR52 ;  /* 0x00000034ff027e24 */ /* 0x000fc8000f8e00ff */
[----:B------:R0:W1:Y:S01]  /*4260*/  SYNCS.PHASECHK.TRANS64.TRYWAIT P2, [UR51+0x38830], R2 ;  /* 0x03883002ff0075a7 */ /* 0x0000620008040173 */
[----:B------:R-:W-:Y:S05]  /*4270*/  @!P0 BRA `(.L_x_25) ;  /* 0x0000000000048947 */ /* 0x000fea0003800000 */
[----:B------:R-:W-:Y:S01]  /*4280*/  BPT.TRAP 0x1 ;  /* 0x000000040000795c */ /* 0x000fe20000300000 */
.L_x_25:
[----:B-1----:R-:W-:Y:S05]  /*4290*/  @P2 BRA `(.L_x_26) ;  /* 0x00000000000c2947 */ /* 0x002fea0003800000 */
[----:B0-----:R-:W-:-:S04]  /*42a0*/  IMAD.U32 R2, RZ, RZ, UR52 ;  /* 0x00000034ff027e24 */ /* 0x001fc8000f8e00ff */
[----:B------:R-:W0:Y:S02]  /*42b0*/  SYNCS.PHASECHK.TRANS64.TRYWAIT P2, [UR51+0x38830], R2 ;  /* 0x03883002ff0075a7 */ /* 0x000e240008040173 */
[----:B0-----:R-:W-:Y:S05]  /*42c0*/  @!P2 BRA `(.L_x_27) ;  /* 0x000000c4000ca947 */ /* 0x001fea0003800000 */
.L_x_26:
[----:B------:R-:W-:Y:S01]  /*42d0*/  ULEA UR6, UR49, UR48, 0xb ;  /* 0x0000003031067291 */ /* 0x000fe2000f8e583f */
[----:B------:R-:W-:Y:S01]  /*42e0*/  WARPGROUP.ARRIVE ;  /* 0x00000000000079c5 */ /* 0x000fe20000000000 */
[----:B------:R-:W-:Y:S01]  /*42f0*/  UMOV UR7, 0x40000040 ;  /* 0x4000004000077882 */ /* 0x000fe20000000000 */
[----:B------:R-:W-:Y:S01]  /*4300*/  UMOV UR11, 0x40000040 ;  /* 0x40000040000b7882 */ /* 0x000fe20000000000 */
[----:B------:R-:W-:Y:S01]  /*4310*/  UIADD3 UR10, UR6, 0x2, URZ ;  /* 0x00000002060a7890 */ /* 0x000fe2000fffe03f */
[----:B0-----:R-:W-:Y:S01]  /*4320*/  IADD3 R2, -R16, 0xb, RZ ;  /* 0x0000000b10027810 */ /* 0x001fe20007ffe1ff */
[----:B------:R-:W-:Y:S01]  /*4330*/  UIADD3 UR14, UR6, 0x4, URZ ;  /* 0x00000004060e7890 */ /* 0x000fe2000fffe03f */
[----:B------:R-:W-:Y:S02]  /*4340*/  UMOV UR15, 0x40000040 ;  /* 0x40000040000f7882 */ /* 0x000fe40000000000 */
[----:B------:R-:W-:Y:S01]  /*4350*/  QGMMA.64x128x32.F32.E4M3.E4M3 R152, gdesc[UR4], RZ, !UPT, gsb0 ;  /* 0x01e00000049879f3 */ /* 0x000fe2000c0008ff */
[----:B------:R-:W-:Y:S01]  /*4360*/  UIADD3 UR18, UR6, 0x6, URZ ;  /* 0x0000000606127890 */ /* 0x000fe2000fffe03f */
[----:B------:R-:W-:Y:S01]  /*4370*/  UMOV UR19, 0x40000040 ;  /* 0x4000004000137882 */ /* 0x000fe20000000000 */
        /* <DEDUP_REMOVED lines=33> */
.L_x_28:
[C---:B------:R-:W-:Y:S01]  /*4590*/  FMUL.FTZ R9, R0.reuse, R152 ;  /* 0x0000009800097220 */ /* 0x040fe20000410000 */
[C---:B------:R-:W-:Y:S01]  /*45a0*/  FMUL.FTZ R8, R0.reuse, R153 ;  /* 0x0000009900087220 */ /* 0x040fe20000410000 */
[C---:B------:R-:W-:Y:S01]  /*45b0*/  FMUL.FTZ R12, R0.reuse, R156 ;  /* 0x0000009c000c7220 */ /* 0x040fe20000410000 */
[C---:B------:R-:W-:Y:S01]  /*45c0*/  FMUL.FTZ R13, R0.reuse, R157 ;  /* 0x0000009d000d7220 */ /* 0x040fe20000410000 */
[C---:B------:R-:W-:Y:S01]  /*45d0*/  FMUL.FTZ R17, R0.reuse, R160 ;  /* 0x000000a000117220 */ /* 0x040fe20000410000 */
[C---:B------:R-:W-:Y:S01]  /*45e0*/  FMUL.FTZ R18, R0.reuse, R161 ;  /* 0x000000a100127220 */ /* 0x040fe20000410000 */
[----:B------:R-:W1:Y:S01]  /*45f0*/  MUFU.TANH R9, R9 ;  /* 0x0000000900097308 */ /* 0x000e620000002400 */
[C---:B------:R-:W-:Y:S01]  /*4600*/  FMUL.FTZ R19, R0.reuse, R162 ;  /* 0x000000a200137220 */ /* 0x040fe20000410000 */
[C---:B------:R-:W-:Y:S01]  /*4610*/  FMUL.FTZ R162, R0.reuse, R177 ;  /* 0x000000b100a27220 */ /* 0x040fe20000410000 */
[C---:B------:R-:W-:Y:S01]  /*4620*/  FMUL.FTZ R21, R0.reuse, R164 ;  /* 0x000000a400157220 */ /* 0x040fe20000410000 */
[C---:B------:R-:W-:Y:S01]  /*4630*/  FMUL.FTZ R22, R0.reuse, R165 ;  /* 0x000000a500167220 */ /* 0x040fe20000410000 */
[C---:B------:R-:W-:Y:S01]  /*4640*/  FMUL.FTZ R20, R0.reuse, R163 ;  /* 0x000000a300147220 */ /* 0x040fe20000410000 */
[C---:B------:R-:W-:Y:S01]  /*4650*/  FMUL.FTZ R163, R0.reuse, R178 ;  /* 0x000000b200a37220 */ /* 0x040fe20000410000 */
[C---:B------:R-:W-:Y:S01]  /*4660*/  FMUL.FTZ R153, R0.reuse, R168 ;  /* 0x000000a800997220 */ /* 0x040fe20000410000 */
[----:B------:R-:W2:Y:S01]  /*4670*/  MUFU.TANH R8, R8 ;  /* 0x0000000800087308 */ /* 0x000ea20000002400 */
[C---:B------:R-:W-:Y:S01]  /*4680*/  FMUL.FTZ R10, R0.reuse, R154 ;  /* 0x0000009a000a7220 */ /* 0x040fe20000410000 */
[C---:B------:R-:W-:Y:S01]  /*4690*/  FMUL.FTZ R154, R0.reuse, R169 ;  /* 0x000000a9009a7220 */ /* 0x040fe20000410000 */
[C---:B------:R-:W-:Y:S01]  /*46a0*/  FMUL.FTZ R164, R0.reuse, R179 ;  /* 0x000000b300a47220 */ /* 0x040fe20000410000 */
[C---:B------:R-:W-:Y:S01]  /*46b0*/  FMUL.FTZ R157, R0.reuse, R172 ;  /* 0x000000ac009d7220 */ /* 0x040fe20000410000 */
[C---:B------:R-:W-:Y:S01]  /*46c0*/  FMUL.FTZ R14, R0.reuse, R158 ;  /* 0x0000009e000e7220 */ /* 0x040fe20000410000 */
[C---:B------:R-:W-:Y:S01]  /*46d0*/  FMUL.FTZ R158, R0.reuse, R173 ;  /* 0x000000ad009e7220 */ /* 0x040fe20000410000 */
[C---:B------:R-:W-:Y:S01]  /*46e0*/  FMUL.FTZ R161, R0.reuse, R176 ;  /* 0x000000b000a17220 */ /* 0x040fe20000410000 */
[----:B------:R-:W3:Y:S01]  /*46f0*/  MUFU.TANH R12, R12 ;  /* 0x0000000c000c7308 */ /* 0x000ee20000002400 */
[----:B-1----:R-:W-:Y:S01]  /*4700*/  FMNMX.FTZ R177, R9, R4, !PT ;  /* 0x0000000409b17209 */ /* 0x002fe20007810000 */
[C---:B------:R-:W-:Y:S01]  /*4710*/  FMUL.FTZ R165, R0.reuse, R180 ;  /* 0x000000b400a57220 */ /* 0x040fe20000410000 */
[C---:B------:R-:W-:Y:S01]  /*4720*/  FMUL.FTZ R23, R0.reuse, R166 ;  /* 0x000000a600177220 */ /* 0x040fe20000410000 */
[C---:B------:R-:W-:Y:S01]  /*4730*/  FMUL.FTZ R166, R0.reuse, R181 ;  /* 0x000000b500a67220 */ /* 0x040fe20000410000 */
[C---:B------:R-:W-:Y:S01]  /*4740*/  FMUL.FTZ R169, R0.reuse, R184 ;  /* 0x000000b800a97220 */ /* 0x040fe20000410000 */
[C---:B------:R-:W-:Y:S01]  /*4750*/  FMUL.FTZ R152, R0.reuse, R167 ;  /* 0x000000a700987220 */ /* 0x040fe20000410000 */
[----:B------:R-:W-:Y:S01]  /*4760*/  FMUL.FTZ R11, R0, R155 ;  /* 0x0000009b000b7220 */ /* 0x000fe20000410000 */
[----:B------:R-:W1:Y:S01]  /*4770*/  MUFU.TANH R13, R13 ;  /* 0x0000000d000d7308 */ /* 0x000e620000002400 */
[----:B--2---:R-:W-:Y:S01]  /*4780*/  FMNMX.FTZ R177, R8, R177, !PT ;  /* 0x000000b108b17209 */ /* 0x004fe20007810000 */
[C---:B------:R-:W-:Y:S01]  /*4790*/  FMUL.FTZ R167, R0.reuse, R182 ;  /* 0x000000b600a77220 */ /* 0x040fe20000410000 */
[C---:B------:R-:W-:Y:S01]  /*47a0*/  FMUL.FTZ R155, R0.reuse, R170 ;  /* 0x000000aa009b7220 */ /* 0x040fe20000410000 */
[C---:B------:R-:W-:Y:S01]  /*47b0*/  FMUL.FTZ R170, R0.reuse, R185 ;  /* 0x000000b900aa7220 */ /* 0x040fe20000410000 */
[C---:B------:R-:W-:Y:S01]  /*47c0*/  FMUL.FTZ R168, R0.reuse, R183 ;  /* 0x000000b700a87220 */ /* 0x040fe20000410000 */
[C---:B------:R-:W-:Y:S01]  /*47d0*/  FMUL.FTZ R173, R0.reuse, R188 ;  /* 0x000000bc00ad7220 */ /* 0x040fe20000410000 */
[----:B------:R-:W-:Y:S01]  /*47e0*/  FMUL.FTZ R15, R0, R159 ;  /* 0x0000009f000f7220 */ /* 0x000fe20000410000 */
[----:B------:R-:W2:Y:S01]  /*47f0*/  MUFU.TANH R17, R17 ;  /* 0x0000001100117308 */ /* 0x000ea20000002400 */
[----:B---3--:R-:W-:Y:S01]  /*4800*/  FMNMX.FTZ R178, R12, R177, !PT ;  /* 0x000000b10cb27209 */ /* 0x008fe20007810000 */
        /* <DEDUP_REMOVED lines=13> */
[----:B------:R-:W-:Y:S01]  /*48e0*/  UMOV UR7, UR45 ;  /* 0x0000002d00077c82 */ /* 0x000fe20008000000 */
[----:B------:R-:W1:Y:S01]  /*48f0*/  MUFU.TANH R21, R21 ;  /* 0x0000001500157308 */ /* 0x000e620000002400 */
[----:B--2---:R-:W-:Y:S01]  /*4900*/  FMNMX.FTZ R179, R17, R178, !PT ;  /* 0x000000b211b37209 */ /* 0x004fe20007810000 */
[C---:B------:R-:W-:Y:S01]  /*4910*/  FMUL.FTZ R189, R0.reuse, R191 ;  /* 0x000000bf00bd7220 */ /* 0x040fe20000410000 */
[C---:B------:R-:W-:Y:S01]  /*4920*/  FMUL.FTZ R191, R0.reuse, R195 ;  /* 0x000000c300bf7220 */ /* 0x040fe20000410000 */
[C---:B------:R-:W-:Y:S01]  /*4930*/  FMUL.FTZ R195, R0.reuse, R203 ;  /* 0x000000cb00c37220 */ /* 0x040fe20000410000 */
[C---:B------:R-:W-:Y:S01]  /*4940*/  FMUL.FTZ R193, R0.reuse, R199 ;  /* 0x000000c700c17220 */ /* 0x040fe20000410000 */
[----:B------:R-:W-:Y:S01]  /*4950*/  FMUL.FTZ R199, R0, R211 ;  /* 0x000000d300c77220 */ /* 0x000fe20000410000 */
[----:B------:R-:W-:Y:S01]  /*4960*/  UIADD3 UR6, UR51, 0x38840, URZ ;  /* 0x0003884033067890 */ /* 0x000fe2000fffe03f */
[----:B------:R-:W2:Y:S01]  /*4970*/  MUFU.TANH R22, R22 ;  /* 0x0000001600167308 */ /* 0x000ea20000002400 */
[----:B---3--:R-:W-:-:S02]  /*4980*/  FMNMX.FTZ R178, R18, R179, !PT ;  /* 0x000000b312b27209 */ /* 0x008fc40007810000 */
[----:B------:R-:W-:-:S05]  /*4990*/  UPRMT UR6, UR50, 0x654, UR6 ;  /* 0x0000065432067896 */ /* 0x000fca0008000006 */
[----:B------:R-:W3:Y:S01]  /*49a0*/  MUFU.TANH R153, R153 ;  /* 0x0000009900997308 */ /* 0x000ee20000002400 */
[----:B-1----:R-:W-:Y:S01]  /*49b0*/  FMNMX.FTZ R179, R21, R178, !PT ;  /* 0x000000b215b37209 */ /* 0x002fe20007810000 */
[----:B------:R-:W-:Y:S02]  /*49c0*/  FMUL.FTZ R178, R0, R196 ;  /* 0x000000c400b27220 */ /* 0x000fe40000410000 */
[----:B------:R-:W-:Y:S04]  /*49d0*/  SYNCS.ARRIVE.TRANS64.RED.A1T0 RZ, [UR6], RZ ;  /* 0x000000ffffff79a7 */ /* 0x000fe80008100406 */
[----:B------:R-:W1:Y:S01]  /*49e0*/  MUFU.TANH R154, R154 ;  /* 0x0000009a009a7308 */ /* 0x000e620000002400 */
[----:B--2---:R-:W-:Y:S01]  /*49f0*/  FMNMX.FTZ R180, R22, R179, !PT ;  /* 0x000000b316b47209 */ /* 0x004fe20007810000 */
[C---:B------:R-:W-:Y:S01]  /*4a00*/  FMUL.FTZ R179, R0.reuse, R197 ;  /* 0x000000c500b37220 */ /* 0x040fe20000410000 */
[----:B------:R-:W-:-:S05]  /*4a10*/  FMUL.FTZ R197, R0, R207 ;  /* 0x000000cf00c57220 */ /* 0x000fca0000410000 */
[----:B------:R-:W2:Y:S01]  /*4a20*/  MUFU.TANH R157, R157 ;  /* 0x0000009d009d7308 */ /* 0x000ea20000002400 */
[----:B---3--:R-:W-:-:S07]  /*4a30*/  FMNMX.FTZ R181, R153, R180, !PT ;  /* 0x000000b499b57209 */ /* 0x008fce0007810000 */
[----:B------:R-:W3:Y:S01]  /*4a40*/  MUFU.TANH R158, R158 ;  /* 0x0000009e009e7308 */ /* 0x000ee20000002400 */
[----:B-1----:R-:W-:-:S07]  /*4a50*/  FMNMX.FTZ R180, R154, R181, !PT ;  /* 0x000000b59ab47209 */ /* 0x002fce0007810000 */
[----:B------:R-:W1:Y:S01]  /*4a60*/  MUFU.TANH R161, R161 ;  /* 0x000000a100a17308 */ /* 0x000e620000002400 */
[----:B--2---:R-:W-:Y:S01]  /*4a70*/  FMNMX.FTZ R181, R157, R180, !PT ;  /* 0x000000b49db57209 */ /* 0x004fe20007810000 */
[C---:B------:R-:W-:Y:S01]  /*4a80*/  FMUL.FTZ R180, R0.reuse, R200 ;  /* 0x000000c800b47220 */ /* 0x040fe20000410000 */
[----:B------:R-:W-:-:S05]  /*4a90*/  FMUL.FTZ R200, R0, R214 ;  /* 0x000000d600c87220 */ /* 0x000fca0000410000 */
[----:B------:R-:W2:Y:S01]  /*4aa0*/  MUFU.TANH R162, R162 ;  /* 0x000000a200a27308 */ /* 0x000ea20000002400 */
[----:B---3--:R-:W-:Y:S01]  /*4ab0*/  FMNMX.FTZ R182, R158, R181, !PT ;  /* 0x000000b59eb67209 */ /* 0x008fe20007810000 */
[C---:B------:R-:W-:Y:S01]  /*4ac0*/  FMUL.FTZ R181, R0.reuse, R201 ;  /* 0x000000c900b57220 */ /* 0x040fe20000410000 */
[----:B------:R-:W-:-:S05]  /*4ad0*/  FMUL.FTZ R201, R0, R215 ;  /* 0x000000d700c97220 */ /* 0x000fca0000410000 */
[----:B------:R-:W3:Y:S01]  /*4ae0*/  MUFU.TANH R165, R165 ;  /* 0x000000a500a57308 */ /* 0x000ee20000002400 */
[----:B-1----:R-:W-:-:S07]  /*4af0*/  FMNMX.FTZ R183, R161, R182, !PT ;  /* 0x000000b6a1b77209 */ /* 0x002fce0007810000 */
[----:B------:R-:W1:Y:S01]  /*4b00*/  MUFU.TANH R166, R166 ;  /* 0x000000a600a67308 */ /* 0x000e620000002400 */
[----:B--2---:R-:W-:-:S07]  /*4b10*/  FMNMX.FTZ R182, R162, R183, !PT ;  /* 0x000000b7a2b67209 */ /* 0x004fce0007810000 */
[----:B------:R-:W2:Y:S01]  /*4b20*/  MUFU.TANH R169, R169 ;  /* 0x000000a900a97308 */ /* 0x000ea20000002400 */
[----:B---3--:R-:W-:Y:S01]  /*4b30*/  FMNMX.FTZ R183, R165, R182, !PT ;  /* 0x000000b6a5b77209 */ /* 0x008fe20007810000 */
[----:B------:R-:W-:-:S06]  /*4b40*/  FMUL.FTZ R182, R0, R204 ;  /* 0x000000cc00b67220 */ /* 0x000fcc0000410000 */
[----:B------:R-:W3:Y:S01]  /*4b50*/  MUFU.TANH R170, R170 ;  /* 0x000000aa00aa7308 */ /* 0x000ee20000002400 */
[----:B-1----:R-:W-:Y:S01]  /*4b60*/  FMNMX.FTZ R184, R166, R183, !PT ;  /* 0x000000b7a6b87209 */ /* 0x002fe20007810000 */
[----:B------:R-:W-:-:S06]  /*4b70*/  FMUL.FTZ R183, R0, R205 ;  /* 0x000000cd00b77220 */ /* 0x000fcc0000410000 */
[----:B------:R-:W1:Y:S01]  /*4b80*/  MUFU.TANH R173, R173 ;  /* 0x000000ad00ad7308 */ /* 0x000e620000002400 */
[----:B--2---:R-:W-:-:S07]  /*4b90*/  FMNMX.FTZ R185, R169, R184, !PT ;  /* 0x000000b8a9b97209 */ /* 0x004fce0007810000 */
[----:B------:R-:W2:Y:S01]  /*4ba0*/  MUFU.TANH R174, R174 ;  /* 0x000000ae00ae7308 */ /* 0x000ea20000002400 */
[----:B---3--:R-:W-:-:S07]  /*4bb0*/  FMNMX.FTZ R184, R170, R185, !PT ;  /* 0x000000b9aab87209 */ /* 0x008fce0007810000 */
        /* <DEDUP_REMOVED lines=15> */
[----:B-1----:R-:W-:-:S07]  /*4cb0*/  FMNMX.FTZ R190, R180, R185, !PT ;  /* 0x000000b9b4be7209 */ /* 0x002fce0007810000 */
[----:B------:R-:W1:Y:S01]  /*4cc0*/  MUFU.TANH R183, R183 ;  /* 0x000000b700b77308 */ /* 0x000e620000002400 */
[----:B--2---:R-:W-:-:S07]  /*4cd0*/  FMNMX.FTZ R185, R181, R190, !PT ;  /* 0x000000beb5b97209 */ /* 0x004fce0007810000 */
[----:B------:R-:W2:Y:S01]  /*4ce0*/  MUFU.TANH R184, R184 ;  /* 0x000000b800b87308 */ /* 0x000ea20000002400 */
[----:B---3--:R-:W-:-:S07]  /*4cf0*/  FMNMX.FTZ R190, R182, R185, !PT ;  /* 0x000000b9b6be7209 */ /* 0x008fce0007810000 */
[----:B------:R-:W3:Y:S01]  /*4d00*/  MUFU.TANH R186, R186 ;  /* 0x000000ba00ba7308 */ /* 0x000ee20000002400 */
[----:B-1----:R-:W-:Y:S01]  /*4d10*/  FMNMX.FTZ R185, R183, R190, !PT ;  /* 0x000000beb7b97209 */ /* 0x002fe20007810000 */
[C---:B------:R-:W-:Y:S01]  /*4d20*/  FMUL.FTZ R190, R0.reuse, R194 ;  /* 0x000000c200be7220 */ /* 0x040fe20000410000 */
[----:B------:R-:W-:-:S05]  /*4d30*/  FMUL.FTZ R194, R0, R202 ;  /* 0x000000ca00c27220 */ /* 0x000fca0000410000 */
        /* <DEDUP_REMOVED lines=9> */
[----:B--2---:R-:W-:-:S05]  /*4dd0*/  FMNMX.FTZ R185, R188, R185, !PT ;  /* 0x000000b9bcb97209 */ /* 0x004fca0007810000 */
[----:B------:R-:W2:Y:S02]  /*4de0*/  SHFL.BFLY PT, R196, R185, 0x2, 0x1f ;  /* 0x0c401f00b9c47f89 */ /* 0x000ea400000e0000 */
[----:B------:R-:W4:Y:S08]  /*4df0*/  MUFU.TANH R14, R14 ;  /* 0x0000000e000e7308 */ /* 0x000f300000002400 */
[----:B------:R-:W5:Y:S08]  /*4e00*/  MUFU.TANH R15, R15 ;  /* 0x0000000f000f7308 */ /* 0x000f700000002400 */
[----:B------:R-:W0:Y:S01]  /*4e10*/  MUFU.TANH R19, R19 ;  /* 0x0000001300137308 */ /* 0x000e220000002400 */
[----:B--2---:R-:W-:Y:S01]  /*4e20*/  FMNMX.FTZ R202, R185, R196, !PT ;  /* 0x000000c4b9ca7209 */ /* 0x004fe20007810000 */
[----:B------:R-:W-:-:S06]  /*4e30*/  FMUL.FTZ R196, R0, R206 ;  /* 0x000000ce00c47220 */ /* 0x000fcc0000410000 */
[----:B------:R-:W2:Y:S01]  /*4e40*/  MUFU.TANH R20, R20 ;  /* 0x0000001400147308 */ /* 0x000ea20000002400 */
[----:B------:R-:W3:Y:S07]  /*4e50*/  SHFL.BFLY PT, R185, R202, 0x1, 0x1f ;  /* 0x0c201f00cab97f89 */ /* 0x000eee00000e0000 */
[----:B------:R-:W2:Y:S08]  /*4e60*/  MUFU.TANH R23, R23 ;  /* 0x0000001700177308 */ /* 0x000eb00000002400 */
[----:B------:R-:W2:Y:S08]  /*4e70*/  MUFU.TANH R152, R152 ;  /* 0x0000009800987308 */ /* 0x000eb00000002400 */
[----:B------:R-:W2:Y:S01]  /*4e80*/  MUFU.TANH R155, R155 ;  /* 0x0000009b009b7308 */ /* 0x000ea20000002400 */
[----:B---3--:R-:W-:Y:S01]  /*4e90*/  FMNMX.FTZ R185, R202, R185, !PT ;  /* 0x000000b9cab97209 */ /* 0x008fe20007810000 */
[----:B------:R-:W-:-:S04]  /*4ea0*/  IMAD.U32 R202, RZ, RZ, UR7 ;  /* 0x00000007ffca7e24 */ /* 0x000fc8000f8e00ff */
[C---:B------:R-:W-:Y:S01]  /*4eb0*/  FFMA.FTZ R203, R185.reuse, R202, -8 ;  /* 0xc1000000b9cb7423 */ /* 0x040fe200000100ca */
[----:B------:R-:W-:Y:S01]  /*4ec0*/  FMNMX.FTZ R202, R10, R7, !PT ;  /* 0x000000070aca7209 */ /* 0x000fe20007810000 */
[----:B------:R-:W3:Y:S01]  /*4ed0*/  MUFU.TANH R156, R156 ;  /* 0x0000009c009c7308 */ /* 0x000ee20000002400 */
[----:B------:R-:W-:-:S01]  /*4ee0*/  FADD.FTZ R4, -R185, R4 ;  /* 0x00000004b9047221 */ /* 0x000fc20000010100 */
[--C-:B------:R-:W-:Y:S01]  /*4ef0*/  FFMA.FTZ R205, R13, UR7, -R203.reuse ;  /* 0x000000070dcd7c23 */ /* 0x100fe200080108cb */
[----:B------:R-:W-:-:S01]  /*4f00*/  FFMA.FTZ R13, R17, UR7, -R203 ;  /* 0x00000007110d7c23 */ /* 0x000fc200080108cb */
[----:B-1----:R-:W-:Y:S01]  /*4f10*/  FMNMX.FTZ R17, R11, R202, !PT ;  /* 0x000000ca0b117209 */ /* 0x002fe20007810000 */
[----:B------:R-:W-:-:S01]  /*4f20*/  FFMA.FTZ R204, R153, UR7, -R203 ;  /* 0x0000000799cc7c23 */ /* 0x000fc200080108cb */
[--C-:B------:R-:W-:Y:S01]  /*4f30*/  FFMA.FTZ R206, R157, UR7, -R203.reuse ;  /* 0x000000079dce7c23 */ /* 0x100fe200080108cb */
[----:B------:R-:W-:-:S01]  /*4f40*/  FFMA.FTZ R207, R169, UR7, -R203 ;  /* 0x00000007a9cf7c23 */ /* 0x000fc200080108cb */
[----:B----4-:R-:W-:Y:S01]  /*4f50*/  FMNMX.FTZ R202, R14, R17, !PT ;  /* 0x000000110eca7209 */ /* 0x010fe20007810000 */
[----:B------:R-:W1:Y:S01]  /*4f60*/  MUFU.TANH R159, R159 ;  /* 0x0000009f009f7308 */ /* 0x000e620000002400 */
[----:B------:R-:W-:Y:S01]  /*4f70*/  FMUL.FTZ R4, R4, UR7 ;  /* 0x0000000704047c20 */ /* 0x000fe20008410000 */
[--C-:B------:R-:W-:Y:S01]  /*4f80*/  FFMA.FTZ R9, R9, UR7, -R203.reuse ;  /* 0x0000000709097c23 */ /* 0x100fe200080108cb */
[----:B-----5:R-:W-:Y:S01]  /*4f90*/  FMNMX.FTZ R202, R15, R202, !PT ;  /* 0x000000ca0fca7209 */ /* 0x020fe20007810000 */
[--C-:B------:R-:W-:Y:S01]  /*4fa0*/  FFMA.FTZ R8, R8, UR7, -R203.reuse ;  /* 0x0000000708087c23 */ /* 0x100fe200080108cb */
[----:B------:R-:W-:-:S01]  /*4fb0*/  FFMA.FTZ R12, R12, UR7, -R203 ;  /* 0x000000070c0c7c23 */ /* 0x000fc200080108cb */
[--C-:B------:R-:W-:Y:S01]  /*4fc0*/  FFMA.FTZ R18, R18, UR7, -R203.reuse ;  /* 0x0000000712127c23 */ /* 0x100fe200080108cb */
[----:B0-----:R-:W-:Y:S01]  /*4fd0*/  FMNMX.FTZ R17, R19, R202, !PT ;  /* 0x000000ca13117209 */ /* 0x001fe20007810000 */
[----:B------:R-:W0:Y:S01]  /*4fe0*/  MUFU.TANH R160, R160 ;  /* 0x000000a000a07308 */ /* 0x000e220000002400 */
[----:B------:R-:W-:-:S01]  /*4ff0*/  FFMA.FTZ R174, R174, UR7, -R203 ;  /* 0x00000007aeae7c23 */ /* 0x000fc200080108cb */
[--C-:B------:R-:W-:Y:S01]  /*5000*/  FFMA.FTZ R21, R21, UR7, -R203.reuse ;  /* 0x0000000715157c23 */ /* 0x100fe200080108cb */
[----:B--2---:R-:W-:Y:S01]  /*5010*/  FMNMX.FTZ R202, R20, R17, !PT ;  /* 0x0000001114ca7209 */ /* 0x004fe20007810000 */
[--C-:B------:R-:W-:Y:S01]  /*5020*/  FFMA.FTZ R178, R178, UR7, -R203.reuse ;  /* 0x00000007b2b27c23 */ /* 0x100fe200080108cb */
[----:B------:R-:W-:-:S02]  /*5030*/  FFMA.FTZ R179, R179, UR7, -R203 ;  /* 0x00000007b3b37c23 */ /* 0x000fc400080108cb */
[----:B------:R-:W-:Y:S01]  /*5040*/  FMNMX.FTZ R17, R23, R202, !PT ;  /* 0x000000ca17117209 */ /* 0x000fe20007810000 */
[----:B------:R-:W-:-:S01]  /*5050*/  FFMA.FTZ R202, R22, UR7, -R203 ;  /* 0x0000000716ca7c23 */ /* 0x000fc200080108cb */
[----:B------:R-:W2:Y:S02]  /*5060*/  MUFU.TANH R163, R163 ;  /* 0x000000a300a37308 */ /* 0x000ea40000002400 */
[----:B------:R-:W-:-:S04]  /*5070*/  FMNMX.FTZ R22, R152, R17, !PT ;  /* 0x0000001198167209 */ /* 0x000fc80007810000 */
[----:B------:R-:W-:Y:S02]  /*5080*/  FMNMX.FTZ R17, R155, R22, !PT ;  /* 0x000000169b117209 */ /* 0x000fe40007810000 */
[----:B------:R-:W4:Y:S02]  /*5090*/  MUFU.TANH R164, R164 ;  /* 0x000000a400a47308 */ /* 0x000f240000002400 */
[----:B---3--:R-:W-:-:S04]  /*50a0*/  FMNMX.FTZ R22, R156, R17, !PT ;  /* 0x000000119c167209 */ /* 0x008fc80007810000 */
[----:B-1----:R-:W-:Y:S01]  /*50b0*/  FMNMX.FTZ R153, R159, R22, !PT ;  /* 0x000000169f997209 */ /* 0x002fe20007810000 */
[----:B------:R-:W-:-:S01]  /*50c0*/  FFMA.FTZ R22, R154, UR7, -R203 ;  /* 0x000000079a167c23 */ /* 0x000fc200080108cb */
[----:B------:R-:W1:Y:S02]  /*50d0*/  MUFU.TANH R167, R167 ;  /* 0x000000a700a77308 */ /* 0x000e640000002400 */
[----:B0-----:R-:W-:-:S04]  /*50e0*/  FMNMX.FTZ R154, R160, R153, !PT ;  /* 0x00000099a09a7209 */ /* 0x001fc80007810000 */
[----:B--2---:R-:W-:Y:S02]  /*50f0*/  FMNMX.FTZ R153, R163, R154, !PT ;  /* 0x0000009aa3997209 */ /* 0x004fe40007810000 */
[----:B------:R-:W0:Y:S02]  /*5100*/  MUFU.TANH R168, R168 ;  /* 0x000000a800a87308 */ /* 0x000e240000002400 */
[----:B----4-:R-:W-:-:S06]  /*5110*/  FMNMX.FTZ R154, R164, R153, !PT ;  /* 0x00000099a49a7209 */ /* 0x010fcc0007810000 */
[----:B------:R-:W2:Y:S01]  /*5120*/  MUFU.TANH R171, R171 ;  /* 0x000000ab00ab7308 */ /* 0x000ea20000002400 */
[----:B-1----:R-:W-:Y:S01]  /*5130*/  FMNMX.FTZ R157, R167, R154, !PT ;  /* 0x0000009aa79d7209 */ /* 0x002fe20007810000 */
[----:B------:R-:W-:-:S06]  /*5140*/  FFMA.FTZ R154, R158, UR7, -R203 ;  /* 0x000000079e9a7c23 */ /* 0x000fcc00080108cb */
[----:B------:R-:W1:Y:S01]  /*5150*/  MUFU.TANH R172, R172 ;  /* 0x000000ac00ac7308 */ /* 0x000e620000002400 */
[----:B0-----:R-:W-:-:S07]  /*5160*/  FMNMX.FTZ R158, R168, R157, !PT ;  /* 0x0000009da89e7209 */ /* 0x001fce0007810000 */
[----:B------:R-:W0:Y:S01]  /*5170*/  MUFU.TANH R175, R175 ;  /* 0x000000af00af7308 */ /* 0x000e220000002400 */
[----:B--2---:R-:W-:Y:S01]  /*5180*/  FMNMX.FTZ R157, R171, R158, !PT ;  /* 0x0000009eab9d7209 */ /* 0x004fe20007810000 */
[--C-:B------:R-:W-:Y:S01]  /*5190*/  FFMA.FTZ R158, R161, UR7, -R203.reuse ;  /* 0x00000007a19e7c23 */ /* 0x100fe200080108cb */
[----:B------:R-:W-:-:S05]  /*51a0*/  FFMA.FTZ R161, R162, UR7, -R203 ;  /* 0x00000007a2a17c23 */ /* 0x000fca00080108cb */
[----:B------:R-:W2:Y:S08]  /*51b0*/  MUFU.TANH R189, R189 ;  /* 0x000000bd00bd7308 */ /* 0x000eb00000002400 */
[----:B------:R-:W3:Y:S08]  /*51c0*/  MUFU.TANH R190, R190 ;  /* 0x000000be00be7308 */ /* 0x000ef00000002400 */
[----:B------:R-:W4:Y:S08]  /*51d0*/  MUFU.TANH R191, R191 ;  /* 0x000000bf00bf7308 */ /* 0x000f300000002400 */
[----:B------:R1:W-:Y:S08]  /*51e0*/  MUFU.EX2 R17, R204 ;  /* 0x000000cc00117308 */ /* 0x0003f00000000800 */
[----:B------:R-:W5:Y:S01]  /*51f0*/  MUFU.TANH R192, R192 ;  /* 0x000000c000c07308 */ /* 0x000f620000002400 */
[----:B-1----:R-:W-:-:S04]  /*5200*/  FMNMX.FTZ R204, R172, R157, !PT ;  /* 0x0000009daccc7209 */ /* 0x002fc80007810000 */
[----:B0-----:R-:W-:-:S03]  /*5210*/  FMNMX.FTZ R204, R175, R204, !PT ;  /* 0x000000ccafcc7209 */ /* 0x001fc60007810000 */
[----:B------:R-:W0:Y:S01]  /*5220*/  MUFU.TANH R193, R193 ;  /* 0x000000c100c17308 */ /* 0x000e220000002400 */
[----:B--2---:R-:W-:Y:S01]  /*5230*/  FMNMX.FTZ R157, R189, R204, !PT ;  /* 0x000000ccbd9d7209 */ /* 0x004fe20007810000 */
[----:B------:R-:W-:-:S03]  /*5240*/  FFMA.FTZ R204, R166, UR7, -R203 ;  /* 0x00000007a6cc7c23 */ /* 0x000fc600080108cb */
[----:B---3--:R-:W-:Y:S01]  /*5250*/  FMNMX.FTZ R162, R190, R157, !PT ;  /* 0x0000009dbea27209 */ /* 0x008fe20007810000 */
[----:B------:R-:W-:-:S02]  /*5260*/  FFMA.FTZ R157, R165, UR7, -R203 ;  /* 0x00000007a59d7c23 */ /* 0x000fc400080108cb */
[----:B------:R-:W1:Y:S01]  /*5270*/  MUFU.TANH R194, R194 ;  /* 0x000000c200c27308 */ /* 0x000e620000002400 */
[----:B----4-:R-:W-:-:S04]  /*5280*/  FMNMX.FTZ R165, R191, R162, !PT ;  /* 0x000000a2bfa57209 */ /* 0x010fc80007810000 */
[----:B-----5:R-:W-:-:S03]  /*5290*/  FMNMX.FTZ R162, R192, R165, !PT ;  /* 0x000000a5c0a27209 */ /* 0x020fc60007810000 */
[----:B------:R-:W2:Y:S01]  /*52a0*/  MUFU.TANH R195, R195 ;  /* 0x000000c300c37308 */ /* 0x000ea20000002400 */
[----:B0-----:R-:W-:-:S07]  /*52b0*/  FMNMX.FTZ R165, R193, R162, !PT ;  /* 0x000000a2c1a57209 */ /* 0x001fce0007810000 */
[----:B------:R-:W0:Y:S01]  /*52c0*/  MUFU.TANH R196, R196 ;  /* 0x000000c400c47308 */ /* 0x000e220000002400 */
[----:B-1----:R-:W-:-:S07]  /*52d0*/  FMNMX.FTZ R162, R194, R165, !PT ;  /* 0x000000a5c2a27209 */ /* 0x002fce0007810000 */
[----:B------:R-:W1:Y:S01]  /*52e0*/  MUFU.TANH R197, R197 ;  /* 0x000000c500c57308 */ /* 0x000e620000002400 */
[----:B--2---:R-:W-:-:S07]  /*52f0*/  FMNMX.FTZ R165, R195, R162, !PT ;  /* 0x000000a2c3a57209 */ /* 0x004fce0007810000 */
[----:B------:R-:W2:Y:S01]  /*5300*/  MUFU.TANH R198, R198 ;  /* 0x000000c600c67308 */ /* 0x000ea20000002400 */
[----:B0-----:R-:W-:Y:S01]  /*5310*/  FMNMX.FTZ R166, R196, R165, !PT ;  /* 0x000000a5c4a67209 */ /* 0x001fe20007810000 */
[----:B------:R-:W-:-:S06]  /*5320*/  FFMA.FTZ R165, R170, UR7, -R203 ;  /* 0x00000007aaa57c23 */ /* 0x000fcc00080108cb */
[----:B------:R-:W0:Y:S01]  /*5330*/  MUFU.TANH R199, R199 ;  /* 0x000000c700c77308 */ /* 0x000e220000002400 */
[----:B-1----:R-:W-:-:S07]  /*5340*/  FMNMX.FTZ R169, R197, R166, !PT ;  /* 0x000000a6c5a97209 */ /* 0x002fce0007810000 */
[----:B------:R-:W1:Y:S01]  /*5350*/  MUFU.TANH R200, R200 ;  /* 0x000000c800c87308 */ /* 0x000e620000002400 */
[----:B--2---:R-:W-:-:S07]  /*5360*/  FMNMX.FTZ R166, R198, R169, !PT ;  /* 0x000000a9c6a67209 */ /* 0x004fce0007810000 */
[----:B------:R-:W2:Y:S01]  /*5370*/  MUFU.TANH R201, R201 ;  /* 0x000000c900c97308 */ /* 0x000ea20000002400 */
[----:B0-----:R-:W-:-:S07]  /*5380*/  FMNMX.FTZ R169, R199, R166, !PT ;  /* 0x000000a6c7a97209 */ /* 0x001fce0007810000 */
[----:B------:R0:W-:Y:S01]  /*5390*/  MUFU.EX2 R153, R206 ;  /* 0x000000ce00997308 */ /* 0x0001e20000000800 */
[----:B-1----:R-:W-:Y:S01]  /*53a0*/  FMNMX.FTZ R166, R200, R169, !PT ;  /* 0x000000a9c8a67209 */ /* 0x002fe20007810000 */
[--C-:B------:R-:W-:Y:S01]  /*53b0*/  FFMA.FTZ R169, R177, UR7, -R203.reuse ;  /* 0x00000007b1a97c23 */ /* 0x100fe200080108cb */
[----:B------:R-:W-:-:S05]  /*53c0*/  FFMA.FTZ R177, R186, UR7, -R203 ;  /* 0x00000007bab17c23 */ /* 0x000fca00080108cb */
[----:B------:R-:W1:Y:S01]  /*53d0*/  MUFU.EX2 R4, R4 ;  /* 0x0000000400047308 */ /* 0x000e620000000800 */
[----:B--2---:R-:W-:Y:S01]  /*53e0*/  FMNMX.FTZ R170, R201, R166, !PT ;  /* 0x000000a6c9aa7209 */ /* 0x004fe20007810000 */
[--C-:B0-----:R-:W-:Y:S01]  /*53f0*/  FFMA.FTZ R206, R173, UR7, -R203.reuse ;  /* 0x00000007adce7c23 */ /* 0x101fe200080108cb */
[----:B------:R-:W-:-:S01]  /*5400*/  FFMA.FTZ R173, R180, UR7, -R203 ;  /* 0x00000007b4ad7c23 */ /* 0x000fc200080108cb */
[--C-:B------:R-:W-:Y:S01]  /*5410*/  FFMA.FTZ R180, R182, UR7, -R203.reuse ;  /* 0x00000007b6b47c23 */ /* 0x100fe200080108cb */
[----:B------:R-:W-:-:S01]  /*5420*/  FFMA.FTZ R182, R187, UR7, -R203 ;  /* 0x00000007bbb67c23 */ /* 0x000fc200080108cb */
[----:B------:R-:W0:Y:S01]  /*5430*/  SHFL.BFLY PT, R209, R170, 0x2, 0x1f ;  /* 0x0c401f00aad17f89 */ /* 0x000e2200000e0000 */
[----:B------:R-:W-:Y:S02]  /*5440*/  IMAD.U32 R187, RZ, RZ, UR7 ;  /* 0x00000007ffbb7e24 */ /* 0x000fe4000f8e00ff */
[--C-:B------:R-:W-:Y:S01]  /*5450*/  FFMA.FTZ R166, R176, UR7, -R203.reuse ;  /* 0x00000007b0a67c23 */ /* 0x100fe200080108cb */
[----:B------:R-:W-:-:S01]  /*5460*/  FFMA.FTZ R176, R184, UR7, -R203 ;  /* 0x00000007b8b07c23 */ /* 0x000fc200080108cb */
[----:B------:R-:W2:Y:S01]  /*5470*/  MUFU.EX2 R9, R9 ;  /* 0x0000000900097308 */ /* 0x000ea20000000800 */
[----:B-1----:R-:W-:-:S07]  /*5480*/  FMUL.FTZ R24, R24, R4 ;  /* 0x0000000418187220 */ /* 0x002fce0000410000 */
[----:B------:R-:W1:Y:S01]  /*5490*/  MUFU.EX2 R8, R8 ;  /* 0x0000000800087308 */ /* 0x000e620000000800 */
[-C--:B------:R-:W-:Y:S01]  /*54a0*/  FMUL.FTZ R25, R25, R4.reuse ;  /* 0x0000000419197220 */ /* 0x080fe20000410000 */
[-C--:B------:R-:W-:Y:S01]  /*54b0*/  FMUL.FTZ R28, R28, R4.reuse ;  /* 0x000000041c1c7220 */ /* 0x080fe20000410000 */
[-C--:B------:R-:W-:Y:S01]  /*54c0*/  FMUL.FTZ R29, R29, R4.reuse ;  /* 0x000000041d1d7220 */ /* 0x080fe20000410000 */
[-C--:B------:R-:W-:Y:S01]  /*54d0*/  FMUL.FTZ R32, R32, R4.reuse ;  /* 0x0000000420207220 */ /* 0x080fe20000410000 */
[-C--:B------:R-:W-:Y:S01]  /*54e0*/  FMUL.FTZ R33, R33, R4.reuse ;  /* 0x0000000421217220 */ /* 0x080fe20000410000 */
[-C--:B------:R-:W-:Y:S01]  /*54f0*/  FMUL.FTZ R36, R36, R4.reuse ;  /* 0x0000000424247220 */ /* 0x080fe20000410000 */
[-C--:B------:R-:W-:Y:S01]  /*5500*/  FMUL.FTZ R37, R37, R4.reuse ;  /* 0x0000000425257220 */ /* 0x080fe20000410000 */
[----:B------:R-:W3:Y:S01]  /*5510*/  MUFU.EX2 R12, R12 ;  /* 0x0000000c000c7308 */ /* 0x000ee20000000800 */
[-C--:B------:R-:W-:Y:S01]  /*5520*/  FMUL.FTZ R40, R40, R4.reuse ;  /* 0x0000000428287220 */ /* 0x080fe20000410000 */
[-C--:B------:R-:W-:Y:S01]  /*5530*/  FMUL.FTZ R41, R41, R4.reuse ;  /* 0x0000000429297220 */ /* 0x080fe20000410000 */
[-C--:B------:R-:W-:Y:S01]  /*5540*/  FMUL.FTZ R44, R44, R4.reuse ;  /* 0x000000042c2c7220 */ /* 0x080fe20000410000 */
[----:B0-----:R-:W-:Y:S01]  /*5550*/  FMNMX.FTZ R209, R170, R209, !PT ;  /* 0x000000d1aad17209 */ /* 0x001fe20007810000 */
[-C--:B------:R-:W-:Y:S01]  /*5560*/  FMUL.FTZ R45, R45, R4.reuse ;  /* 0x000000042d2d7220 */ /* 0x080fe20000410000 */
[-C--:B------:R-:W-:Y:S01]  /*5570*/  FMUL.FTZ R48, R48, R4.reuse ;  /* 0x0000000430307220 */ /* 0x080fe20000410000 */
[-C--:B------:R-:W-:Y:S01]  /*5580*/  FMUL.FTZ R49, R49, R4.reuse ;  /* 0x0000000431317220 */ /* 0x080fe20000410000 */
[----:B------:R-:W-:Y:S01]  /*5590*/  MUFU.EX2 R205, R205 ;  /* 0x000000cd00cd7308 */ /* 0x000fe20000000800 */
[----:B------:R-:W0:Y:S01]  /*55a0*/  SHFL.BFLY PT, R170, R209, 0x1, 0x1f ;  /* 0x0c201f00d1aa7f89 */ /* 0x000e2200000e0000 */
[-C--:B------:R-:W-:Y:S01]  /*55b0*/  FMUL.FTZ R52, R52, R4.reuse ;  /* 0x0000000434347220 */ /* 0x080fe20000410000 */
[-C--:B------:R-:W-:Y:S01]  /*55c0*/  FMUL.FTZ R53, R53, R4.reuse ;  /* 0x0000000435357220 */ /* 0x080fe20000410000 */
[-C--:B------:R-:W-:Y:S01]  /*55d0*/  FMUL.FTZ R56, R56, R4.reuse ;  /* 0x0000000438387220 */ /* 0x080fe20000410000 */
[-C--:B------:R-:W-:Y:S01]  /*55e0*/  FMUL.FTZ R57, R57, R4.reuse ;  /* 0x0000000439397220 */ /* 0x080fe20000410000 */
[-C--:B------:R-:W-:Y:S01]  /*55f0*/  FMUL.FTZ R60, R60, R4.reuse ;  /* 0x000000043c3c7220 */ /* 0x080fe20000410000 */
[-C--:B------:R-:W-:Y:S01]  /*5600*/  FMUL.FTZ R61, R61, R4.reuse ;  /* 0x000000043d3d7220 */ /* 0x080fe20000410000 */
[----:B------:R-:W-:Y:S01]  /*5610*/  MUFU.EX2 R13, R13 ;  /* 0x0000000d000d7308 */ /* 0x000fe20000000800 */
[-C--:B------:R-:W-:Y:S01]  /*5620*/  FMUL.FTZ R64, R64, R4.reuse ;  /* 0x0000000440407220 */ /* 0x080fe20000410000 */
        /* <DEDUP_REMOVED lines=13> */
[----:B------:R-:W-:Y:S01]  /*5700*/  FMUL.FTZ R89, R89, R4 ;  /* 0x0000000459597220 */ /* 0x000fe20000410000 */
[----:B------:R4:W-:Y:S01]  /*5710*/  MUFU.EX2 R207, R174 ;  /* 0x000000ae00cf7308 */ /* 0x0009e20000000800 */
[----:B0-----:R-:W-:Y:S01]  /*5720*/  FMNMX.FTZ R170, R209, R170, !PT ;  /* 0x000000aad1aa7209 */ /* 0x001fe20007810000 */
[-C--:B------:R-:W-:Y:S01]  /*5730*/  FMUL.FTZ R92, R92, R4.reuse ;  /* 0x000000045c5c7220 */ /* 0x080fe20000410000 */
[-C--:B------:R-:W-:Y:S01]  /*5740*/  FMUL.FTZ R93, R93, R4.reuse ;  /* 0x000000045d5d7220 */ /* 0x080fe20000410000 */
[-C--:B------:R-:W-:Y:S01]  /*5750*/  FMUL.FTZ R96, R96, R4.reuse ;  /* 0x0000000460607220 */ /* 0x080fe20000410000 */
[----:B------:R-:W-:Y:S01]  /*5760*/  FMUL.FTZ R97, R97, R4 ;  /* 0x0000000461617220 */ /* 0x000fe20000410000 */
[C---:B------:R-:W-:Y:S01]  /*5770*/  FADD.FTZ R7, -R170.reuse, R7 ;  /* 0x00000007aa077221 */ /* 0x040fe20000010100 */
[----:B------:R-:W-:-:S01]  /*5780*/  FFMA.FTZ R184, R170, R187, -8 ;  /* 0xc1000000aab87423 */ /* 0x000fc200000100bb */
[----:B------:R-:W-:Y:S01]  /*5790*/  MUFU.EX2 R18, R18 ;  /* 0x0000001200127308 */ /* 0x000fe20000000800 */
[----:B----4-:R-:W-:-:S01]  /*57a0*/  FFMA.FTZ R174, R181, UR7, -R203 ;  /* 0x00000007b5ae7c23 */ /* 0x010fc200080108cb */
[----:B------:R-:W-:Y:S01]  /*57b0*/  FMUL.FTZ R7, R7, UR7 ;  /* 0x0000000707077c20 */ /* 0x000fe20008410000 */
[----:B------:R-:W-:-:S01]  /*57c0*/  FFMA.FTZ R10, R10, UR7, -R184 ;  /* 0x000000070a0a7c23 */ /* 0x000fc200080108b8 */
[--C-:B------:R-:W-:Y:S01]  /*57d0*/  FFMA.FTZ R11, R11, UR7, -R184.reuse ;  /* 0x000000070b0b7c23 */ /* 0x100fe200080108b8 */
[----:B------:R-:W-:-:S01]  /*57e0*/  FFMA.FTZ R186, R14, UR7, -R184 ;  /* 0x000000070eba7c23 */ /* 0x000fc200080108b8 */
[--C-:B------:R-:W-:Y:S01]  /*57f0*/  FFMA.FTZ R187, R15, UR7, -R184.reuse ;  /* 0x000000070fbb7c23 */ /* 0x100fe200080108b8 */
[----:B------:R-:W-:-:S01]  /*5800*/  FFMA.FTZ R14, R19, UR7, -R184 ;  /* 0x00000007130e7c23 */ /* 0x000fc200080108b8 */
[----:B------:R-:W-:Y:S01]  /*5810*/  MUFU.EX2 R7, R7 ;  /* 0x0000000700077308 */ /* 0x000fe20000000800 */
[----:B------:R-:W-:-:S01]  /*5820*/  FFMA.FTZ R15, R20, UR7, -R184 ;  /* 0x00000007140f7c23 */ /* 0x000fc200080108b8 */
[--C-:B------:R-:W-:Y:S01]  /*5830*/  FFMA.FTZ R20, R156, UR7, -R184.reuse ;  /* 0x000000079c147c23 */ /* 0x100fe200080108b8 */
[----:B------:R-:W-:-:S01]  /*5840*/  FFMA.FTZ R156, R160, UR7, -R184 ;  /* 0x00000007a09c7c23 */ /* 0x000fc200080108b8 */
[--C-:B------:R-:W-:Y:S01]  /*5850*/  FFMA.FTZ R160, R164, UR7, -R184.reuse ;  /* 0x00000007a4a07c23 */ /* 0x100fe200080108b8 */
[----:B------:R-:W-:-:S01]  /*5860*/  FFMA.FTZ R164, R167, UR7, -R184 ;  /* 0x00000007a7a47c23 */ /* 0x000fc200080108b8 */
[----:B--2---:R-:W-:Y:S01]  /*5870*/  FFMA.FTZ R167, R4, R5, R9 ;  /* 0x0000000504a77223 */ /* 0x004fe20000010009 */
[----:B------:R-:W-:-:S01]  /*5880*/  FFMA.FTZ R19, R155, UR7, -R184 ;  /* 0x000000079b137c23 */ /* 0x000fc200080108b8 */
[----:B------:R-:W0:Y:S01]  /*5890*/  MUFU.EX2 R10, R10 ;  /* 0x0000000a000a7308 */ /* 0x000e220000000800 */
[----:B------:R-:W-:-:S01]  /*58a0*/  FFMA.FTZ R23, R23, UR7, -R184 ;  /* 0x0000000717177c23 */ /* 0x000fc200080108b8 */
[--C-:B------:R-:W-:Y:S01]  /*58b0*/  FFMA.FTZ R155, R159, UR7, -R184.reuse ;  /* 0x000000079f9b7c23 */ /* 0x100fe200080108b8 */
[----:B------:R-:W-:-:S01]  /*58c0*/  FFMA.FTZ R159, R163, UR7, -R184 ;  /* 0x00000007a39f7c23 */ /* 0x000fc200080108b8 */
[----:B------:R-:W-:Y:S01]  /*58d0*/  FFMA.FTZ R181, R183, UR7, -R203 ;  /* 0x00000007b7b57c23 */ /* 0x000fe200080108cb */
[----:B------:R-:W-:-:S01]  /*58e0*/  FFMA.FTZ R163, R171, UR7, -R184 ;  /* 0x00000007aba37c23 */ /* 0x000fc200080108b8 */
[----:B-1----:R-:W-:Y:S01]  /*58f0*/  FADD.FTZ R167, R8, R167 ;  /* 0x000000a708a77221 */ /* 0x002fe20000010000 */
[----:B------:R-:W-:-:S01]  /*5900*/  FFMA.FTZ R183, R188, UR7, -R203 ;  /* 0x00000007bcb77c23 */ /* 0x000fc200080108cb */
[----:B------:R-:W1:Y:S01]  /*5910*/  MUFU.EX2 R11, R11 ;  /* 0x0000000b000b7308 */ /* 0x000e620000000800 */
[----:B------:R-:W-:-:S01]  /*5920*/  FFMA.FTZ R152, R152, UR7, -R184 ;  /* 0x0000000798987c23 */ /* 0x000fc200080108b8 */
[--C-:B------:R-:W-:Y:S01]  /*5930*/  FFMA.FTZ R203, R168, UR7, -R184.reuse ;  /* 0x00000007a8cb7c23 */ /* 0x100fe200080108b8 */
[----:B------:R-:W-:-:S01]  /*5940*/  FFMA.FTZ R168, R172, UR7, -R184 ;  /* 0x00000007aca87c23 */ /* 0x000fc200080108b8 */
[----:B---3--:R-:W-:Y:S01]  /*5950*/  FADD.FTZ R172, R12, R167 ;  /* 0x000000a70cac7221 */ /* 0x008fe20000010000 */
[----:B------:R-:W-:-:S01]  /*5960*/  FFMA.FTZ R175, R175, UR7, -R184 ;  /* 0x00000007afaf7c23 */ /* 0x000fc200080108b8 */
[--C-:B------:R-:W-:Y:S01]  /*5970*/  FFMA.FTZ R167, R190, UR7, -R184.reuse ;  /* 0x00000007bea77c23 */ /* 0x100fe200080108b8 */
[----:B------:R-:W-:-:S01]  /*5980*/  FFMA.FTZ R199, R199, UR7, -R184 ;  /* 0x00000007c7c77c23 */ /* 0x000fc200080108b8 */
[----:B------:R-:W2:Y:S01]  /*5990*/  MUFU.EX2 R186, R186 ;  /* 0x000000ba00ba7308 */ /* 0x000ea20000000800 */
[----:B0-----:R-:W-:-:S01]  /*59a0*/  FFMA.FTZ R6, R7, R6, R10 ;  /* 0x0000000607067223 */ /* 0x001fc2000001000a */
[----:B------:R-:W-:Y:S01]  /*59b0*/  FADD.FTZ R172, R205, R172 ;  /* 0x000000accdac7221 */ /* 0x000fe20000010000 */
[----:B------:R-:W-:-:S01]  /*59c0*/  FFMA.FTZ R200, R200, UR7, -R184 ;  /* 0x00000007c8c87c23 */ /* 0x000fc200080108b8 */
[----:B------:R-:W-:Y:S01]  /*59d0*/  F2FP.SATFINITE.E4M3.F32.PACK_AB_MERGE_C R205, R205, R12, RZ ;  /* 0x0000000ccdcd723e */ /* 0x000fe200048070ff */
[-C--:B------:R-:W-:Y:S01]  /*59e0*/  FMUL.FTZ R100, R100, R4.reuse ;  /* 0x0000000464647220 */ /* 0x080fe20000410000 */
[-C--:B------:R-:W-:Y:S01]  /*59f0*/  FMUL.FTZ R101, R101, R4.reuse ;  /* 0x0000000465657220 */ /* 0x080fe20000410000 */
[----:B------:R-:W-:Y:S01]  /*5a00*/  FMUL.FTZ R104, R104, R4 ;  /* 0x0000000468687220 */ /* 0x000fe20000410000 */
[----:B------:R-:W0:Y:S01]  /*5a10*/  MUFU.EX2 R187, R187 ;  /* 0x000000bb00bb7308 */ /* 0x000e220000000800 */
[----:B-1----:R-:W-:-:S01]  /*5a20*/  FADD.FTZ R171, R11, R6 ;  /* 0x000000060bab7221 */ /* 0x002fc20000010000 */
[----:B------:R-:W-:Y:S01]  /*5a30*/  FFMA.FTZ R6, R189, UR7, -R184 ;  /* 0x00000007bd067c23 */ /* 0x000fe200080108b8 */
[----:B------:R-:W-:-:S01]  /*5a40*/  FADD.FTZ R189, R13, R172 ;  /* 0x000000ac0dbd7221 */ /* 0x000fc20000010000 */
[-C--:B------:R-:W-:Y:S01]  /*5a50*/  FMUL.FTZ R105, R105, R4.reuse ;  /* 0x0000000469697220 */ /* 0x080fe20000410000 */
[-C--:B------:R-:W-:Y:S01]  /*5a60*/  FMUL.FTZ R108, R108, R4.reuse ;  /* 0x000000046c6c7220 */ /* 0x080fe20000410000 */
[-C--:B------:R-:W-:Y:S01]  /*5a70*/  FMUL.FTZ R109, R109, R4.reuse ;  /* 0x000000046d6d7220 */ /* 0x080fe20000410000 */
[----:B------:R-:W-:Y:S01]  /*5a80*/  FMUL.FTZ R112, R112, R4 ;  /* 0x0000000470707220 */ /* 0x000fe20000410000 */
[----:B------:R-:W1:Y:S01]  /*5a90*/  MUFU.EX2 R14, R14 ;  /* 0x0000000e000e7308 */ /* 0x000e620000000800 */
[----:B--2---:R-:W-:-:S01]  /*5aa0*/  FADD.FTZ R188, R186, R171 ;  /* 0x000000abbabc7221 */ /* 0x004fc20000010000 */
[-C--:B------:R-:W-:Y:S01]  /*5ab0*/  FMUL.FTZ R113, R113, R4.reuse ;  /* 0x0000000471717220 */ /* 0x080fe20000410000 */
[-C--:B------:R-:W-:Y:S01]  /*5ac0*/  FMUL.FTZ R116, R116, R4.reuse ;  /* 0x0000000474747220 */ /* 0x080fe20000410000 */
[-C--:B------:R-:W-:Y:S01]  /*5ad0*/  FMUL.FTZ R117, R117, R4.reuse ;  /* 0x0000000475757220 */ /* 0x080fe20000410000 */
[-C--:B------:R-:W-:Y:S01]  /*5ae0*/  FMUL.FTZ R120, R120, R4.reuse ;  /* 0x0000000478787220 */ /* 0x080fe20000410000 */
[-C--:B------:R-:W-:Y:S01]  /*5af0*/  FMUL.FTZ R121, R121, R4.reuse ;  /* 0x0000000479797220 */ /* 0x080fe20000410000 */
[----:B------:R-:W-:Y:S01]  /*5b00*/  FMUL.FTZ R124, R124, R4 ;  /* 0x000000047c7c7220 */ /* 0x000fe20000410000 */
[----:B------:R-:W2:Y:S01]  /*5b10*/  MUFU.EX2 R15, R15 ;  /* 0x0000000f000f7308 */ /* 0x000ea20000000800 */
[----:B0-----:R-:W-:-:S01]  /*5b20*/  FADD.FTZ R171, R187, R188 ;  /* 0x000000bcbbab7221 */ /* 0x001fc20000010000 */
[----:B------:R-:W-:Y:S01]  /*5b30*/  FADD.FTZ R188, R18, R189 ;  /* 0x000000bd12bc7221 */ /* 0x000fe20000010000 */
[----:B------:R-:W-:Y:S01]  /*5b40*/  F2FP.SATFINITE.E4M3.F32.PACK_AB_MERGE_C R186, R187, R186, RZ ;  /* 0x000000babbba723e */ /* 0x000fe200048070ff */
[-C--:B------:R-:W-:Y:S01]  /*5b50*/  FMUL.FTZ R125, R125, R4.reuse ;  /* 0x000000047d7d7220 */ /* 0x080fe20000410000 */
[-C--:B------:R-:W-:Y:S01]  /*5b60*/  FMUL.FTZ R128, R128, R4.reuse ;  /* 0x0000000480807220 */ /* 0x080fe20000410000 */
[-C--:B------:R-:W-:Y:S01]  /*5b70*/  FMUL.FTZ R129, R129, R4.reuse ;  /* 0x0000000481817220 */ /* 0x080fe20000410000 */
[----:B------:R-:W-:Y:S01]  /*5b80*/  FMUL.FTZ R132, R132, R4 ;  /* 0x0000000484847220 */ /* 0x000fe20000410000 */
[----:B------:R-:W0:Y:S01]  /*5b90*/  MUFU.EX2 R21, R21 ;  /* 0x0000001500157308 */ /* 0x000e220000000800 */
[----:B-1----:R-:W-:-:S01]  /*5ba0*/  FADD.FTZ R172, R14, R171 ;  /* 0x000000ab0eac7221 */ /* 0x002fc20000010000 */
[-C--:B------:R-:W-:Y:S01]  /*5bb0*/  FMUL.FTZ R133, R133, R4.reuse ;  /* 0x0000000485857220 */ /* 0x080fe20000410000 */
[-C--:B------:R-:W-:Y:S01]  /*5bc0*/  FMUL.FTZ R136, R136, R4.reuse ;  /* 0x0000000488887220 */ /* 0x080fe20000410000 */
[-C--:B------:R-:W-:Y:S01]  /*5bd0*/  FMUL.FTZ R137, R137, R4.reuse ;  /* 0x0000000489897220 */ /* 0x080fe20000410000 */
[-C--:B------:R-:W-:Y:S01]  /*5be0*/  FMUL.FTZ R140, R140, R4.reuse ;  /* 0x000000048c8c7220 */ /* 0x080fe20000410000 */
[-C--:B------:R-:W-:Y:S01]  /*5bf0*/  FMUL.FTZ R141, R141, R4.reuse ;  /* 0x000000048d8d7220 */ /* 0x080fe20000410000 */
[----:B------:R-:W-:Y:S01]  /*5c00*/  FMUL.FTZ R144, R144, R4 ;  /* 0x0000000490907220 */ /* 0x000fe20000410000 */
[----:B------:R-:W-:Y:S01]  /*5c10*/  MUFU.EX2 R23, R23 ;  /* 0x0000001700177308 */ /* 0x000fe20000000800 */
[----:B--2---:R-:W-:-:S01]  /*5c20*/  FADD.FTZ R190, R15, R172 ;  /* 0x000000ac0fbe7221 */ /* 0x004fc20000010000 */
[----:B------:R-:W-:Y:S01]  /*5c30*/  FFMA.FTZ R172, R191, UR7, -R184 ;  /* 0x00000007bfac7c23 */ /* 0x000fe200080108b8 */
[-C--:B------:R-:W-:Y:S01]  /*5c40*/  FMUL.FTZ R145, R145, R4.reuse ;  /* 0x0000000491917220 */ /* 0x080fe20000410000 */
[-C--:B------:R-:W-:Y:S01]  /*5c50*/  FMUL.FTZ R148, R148, R4.reuse ;  /* 0x0000000494947220 */ /* 0x080fe20000410000 */
[----:B------:R-:W-:Y:S01]  /*5c60*/  FMUL.FTZ R149, R149, R4 ;  /* 0x0000000495957220 */ /* 0x000fe20000410000 */
[-C--:B------:R-:W-:Y:S01]  /*5c70*/  FMUL.FTZ R26, R26, R7.reuse ;  /* 0x000000071a1a7220 */ /* 0x080fe20000410000 */
[----:B------:R-:W-:Y:S01]  /*5c80*/  FMUL.FTZ R27, R27, R7 ;  /* 0x000000071b1b7220 */ /* 0x000fe20000410000 */
[----:B------:R-:W1:Y:S01]  /*5c90*/  MUFU.EX2 R202, R202 ;  /* 0x000000ca00ca7308 */ /* 0x000e620000000800 */
[----:B0-----:R-:W-:-:S01]  /*5ca0*/  FADD.FTZ R171, R21, R188 ;  /* 0x000000bc15ab7221 */ /* 0x001fc20000010000 */
        /* <DEDUP_REMOVED lines=14> */
[----:B------:R-:W-:Y:S01]  /*5d90*/  MUFU.EX2 R19, R19 ;  /* 0x0000001300137308 */ /* 0x000fe20000000800 */
[----:B-1----:R-:W-:-:S01]  /*5da0*/  FADD.FTZ R188, R202, R171 ;  /* 0x000000abcabc7221 */ /* 0x002fc20000010000 */
[----:B------:R-:W-:Y:S01]  /*5db0*/  F2FP.SATFINITE.E4M3.F32.PACK_AB_MERGE_C R21, R202, R21, RZ ;  /* 0x00000015ca15723e */ /* 0x000fe200048070ff */
[-C--:B------:R-:W-:Y:S01]  /*5dc0*/  FMUL.FTZ R55, R55, R7.reuse ;  /* 0x0000000737377220 */ /* 0x080fe20000410000 */
[----:B------:R-:W-:Y:S01]  /*5dd0*/  FMUL.FTZ R58, R58, R7 ;  /* 0x000000073a3a7220 */ /* 0x000fe20000410000 */
[----:B------:R-:W-:-:S01]  /*5de0*/  FADD.FTZ R171, R17, R188 ;  /* 0x000000bc11ab7221 */ /* 0x000fc20000010000 */
[-C--:B------:R-:W-:Y:S01]  /*5df0*/  FMUL.FTZ R59, R59, R7.reuse ;  /* 0x000000073b3b7220 */ /* 0x080fe20000410000 */
[-C--:B------:R-:W-:Y:S01]  /*5e00*/  FMUL.FTZ R62, R62, R7.reuse ;  /* 0x000000073e3e7220 */ /* 0x080fe20000410000 */
[----:B------:R-:W0:Y:S01]  /*5e10*/  MUFU.EX2 R22, R22 ;  /* 0x0000001600167308 */ /* 0x000e220000000800 */
[-C--:B------:R-:W-:Y:S01]  /*5e20*/  FMUL.FTZ R63, R63, R7.reuse ;  /* 0x000000073f3f7220 */ /* 0x080fe20000410000 */
[-C--:B------:R-:W-:Y:S01]  /*5e30*/  FMUL.FTZ R66, R66, R7.reuse ;  /* 0x0000000742427220 */ /* 0x080fe20000410000 */
[-C--:B------:R-:W-:Y:S01]  /*5e40*/  FMUL.FTZ R67, R67, R7.reuse ;  /* 0x0000000743437220 */ /* 0x080fe20000410000 */
[-C--:B------:R-:W-:Y:S01]  /*5e50*/  FMUL.FTZ R70, R70, R7.reuse ;  /* 0x0000000746467220 */ /* 0x080fe20000410000 */
[-C--:B------:R-:W-:Y:S01]  /*5e60*/  FMUL.FTZ R71, R71, R7.reuse ;  /* 0x0000000747477220 */ /* 0x080fe20000410000 */
[-C--:B------:R-:W-:Y:S01]  /*5e70*/  FMUL.FTZ R74, R74, R7.reuse ;  /* 0x000000074a4a7220 */ /* 0x080fe20000410000 */
[-C--:B------:R-:W-:Y:S01]  /*5e80*/  FMUL.FTZ R75, R75, R7.reuse ;  /* 0x000000074b4b7220 */ /* 0x080fe20000410000 */
[----:B------:R-:W1:Y:S01]  /*5e90*/  MUFU.EX2 R20, R20 ;  /* 0x0000001400147308 */ /* 0x000e620000000800 */
[-C--:B------:R-:W-:Y:S01]  /*5ea0*/  FMUL.FTZ R78, R78, R7.reuse ;  /* 0x000000074e4e7220 */ /* 0x080fe20000410000 */
        /* <DEDUP_REMOVED lines=8> */
[-C--:B------:R-:W-:Y:S01]  /*5f30*/  FMUL.FTZ R91, R91, R7.reuse ;  /* 0x000000075b5b7220 */ /* 0x080fe20000410000 */
[-C--:B------:R-:W-:Y:S01]  /*5f40*/  FMUL.FTZ R94, R94, R7.reuse ;  /* 0x000000075e5e7220 */ /* 0x080fe20000410000 */
[----:B------:R-:W-:Y:S01]  /*5f50*/  FMUL.FTZ R95, R95, R7 ;  /* 0x000000075f5f7220 */ /* 0x000fe20000410000 */
[----:B------:R-:W-:-:S01]  /*5f60*/  FADD.FTZ R171, R153, R188 ;  /* 0x000000bc99ab7221 */ /* 0x000fc20000010000 */
[-C--:B------:R-:W-:Y:S01]  /*5f70*/  FMUL.FTZ R98, R98, R7.reuse ;  /* 0x0000000762627220 */ /* 0x080fe20000410000 */
[-C--:B------:R-:W-:Y:S01]  /*5f80*/  FMUL.FTZ R99, R99, R7.reuse ;  /* 0x0000000763637220 */ /* 0x080fe20000410000 */
[----:B------:R0:W-:Y:S01]  /*5f90*/  MUFU.EX2 R5, R175 ;  /* 0x000000af00057308 */ /* 0x0001e20000000800 */
[-C--:B------:R-:W-:Y:S01]  /*5fa0*/  FMUL.FTZ R102, R102, R7.reuse ;  /* 0x0000000766667220 */ /* 0x080fe20000410000 */
[-C--:B------:R-:W-:Y:S01]  /*5fb0*/  FMUL.FTZ R103, R103, R7.reuse ;  /* 0x0000000767677220 */ /* 0x080fe20000410000 */
[-C--:B------:R-:W-:Y:S01]  /*5fc0*/  FMUL.FTZ R106, R106, R7.reuse ;  /* 0x000000076a6a7220 */ /* 0x080fe20000410000 */
[-C--:B------:R-:W-:Y:S01]  /*5fd0*/  FMUL.FTZ R107, R107, R7.reuse ;  /* 0x000000076b6b7220 */ /* 0x080fe20000410000 */
[-C--:B------:R-:W-:Y:S01]  /*5fe0*/  FMUL.FTZ R110, R110, R7.reuse ;  /* 0x000000076e6e7220 */ /* 0x080fe20000410000 */
[-C--:B------:R-:W-:Y:S01]  /*5ff0*/  FMUL.FTZ R111, R111, R7.reuse ;  /* 0x000000076f6f7220 */ /* 0x080fe20000410000 */
[----:B------:R-:W-:Y:S01]  /*6000*/  FMUL.FTZ R114, R114, R7 ;  /* 0x0000000772727220 */ /* 0x000fe20000410000 */
[----:B------:R-:W3:Y:S01]  /*6010*/  MUFU.EX2 R154, R154 ;  /* 0x0000009a009a7308 */ /* 0x000ee20000000800 */
[----:B0-----:R-:W-:-:S01]  /*6020*/  FADD.FTZ R175, R23, R190 ;  /* 0x000000be17af7221 */ /* 0x001fc20000010000 */
[----:B------:R-:W-:Y:S01]  /*6030*/  F2FP.SATFINITE.E4M3.F32.PACK_AB_MERGE_C R23, R152, R23, RZ ;  /* 0x000000179817723e */ /* 0x000fe200048070ff */
[-C--:B------:R-:W-:Y:S01]  /*6040*/  FMUL.FTZ R115, R115, R7.reuse ;  /* 0x0000000773737220 */ /* 0x080fe20000410000 */
[----:B------:R-:W-:Y:S01]  /*6050*/  FMUL.FTZ R118, R118, R7 ;  /* 0x0000000776767220 */ /* 0x000fe20000410000 */
[----:B------:R-:W-:-:S01]  /*6060*/  FADD.FTZ R190, R152, R175 ;  /* 0x000000af98be7221 */ /* 0x000fc20000010000 */
[----:B------:R-:W-:Y:S01]  /*6070*/  FFMA.FTZ R175, R192, UR7, -R184 ;  /* 0x00000007c0af7c23 */ /* 0x000fe200080108b8 */
[----:B------:R-:W-:Y:S01]  /*6080*/  FMUL.FTZ R119, R119, R7 ;  /* 0x0000000777777220 */ /* 0x000fe20000410000 */
[----:B------:R-:W0:Y:S01]  /*6090*/  MUFU.EX2 R156, R156 ;  /* 0x0000009c009c7308 */ /* 0x000e220000000800 */
[----:B------:R-:W-:-:S01]  /*60a0*/  FADD.FTZ R189, R19, R190 ;  /* 0x000000be13bd7221 */ /* 0x000fc20000010000 */
[----:B------:R-:W-:Y:S01]  /*60b0*/  FFMA.FTZ R190, R193, UR7, -R184 ;  /* 0x00000007c1be7c23 */ /* 0x000fe200080108b8 */
[-C--:B------:R-:W-:Y:S01]  /*60c0*/  FMUL.FTZ R122, R122, R7.reuse ;  /* 0x000000077a7a7220 */ /* 0x080fe20000410000 */
[----:B------:R-:W-:Y:S01]  /*60d0*/  FMUL.FTZ R123, R123, R7 ;  /* 0x000000077b7b7220 */ /* 0x000fe20000410000 */
[----:B-1----:R-:W-:-:S01]  /*60e0*/  FADD.FTZ R192, R20, R189 ;  /* 0x000000bd14c07221 */ /* 0x002fc20000010000 */
[-C--:B------:R-:W-:Y:S01]  /*60f0*/  FMUL.FTZ R126, R126, R7.reuse ;  /* 0x000000077e7e7220 */ /* 0x080fe20000410000 */
[----:B------:R-:W-:Y:S01]  /*6100*/  FMUL.FTZ R127, R127, R7 ;  /* 0x000000077f7f7220 */ /* 0x000fe20000410000 */
[----:B------:R-:W1:Y:S01]  /*6110*/  MUFU.EX2 R158, R158 ;  /* 0x0000009e009e7308 */ /* 0x000e620000000800 */
[----:B--2---:R-:W-:-:S01]  /*6120*/  FADD.FTZ R189, R155, R192 ;  /* 0x000000c09bbd7221 */ /* 0x004fc20000010000 */
[----:B---3--:R-:W-:Y:S01]  /*6130*/  FADD.FTZ R191, R154, R171 ;  /* 0x000000ab9abf7221 */ /* 0x008fe20000010000 */
[----:B------:R-:W-:-:S01]  /*6140*/  FFMA.FTZ R171, R194, UR7, -R184 ;  /* 0x00000007c2ab7c23 */ /* 0x000fc200080108b8 */
        /* <DEDUP_REMOVED lines=8> */
[-C--:B------:R-:W-:Y:S01]  /*61d0*/  FMUL.FTZ R142, R142, R7.reuse ;  /* 0x000000078e8e7220 */ /* 0x080fe20000410000 */
[-C--:B------:R-:W-:Y:S01]  /*61e0*/  FMUL.FTZ R143, R143, R7.reuse ;  /* 0x000000078f8f7220 */ /* 0x080fe20000410000 */
[-C--:B------:R-:W-:Y:S01]  /*61f0*/  FMUL.FTZ R146, R146, R7.reuse ;  /* 0x0000000792927220 */ /* 0x080fe20000410000 */
[----:B------:R-:W-:Y:S01]  /*6200*/  FMUL.FTZ R147, R147, R7 ;  /* 0x0000000793937220 */ /* 0x000fe20000410000 */
[----:B------:R-:W0:Y:S01]  /*6210*/  MUFU.EX2 R161, R161 ;  /* 0x000000a100a17308 */ /* 0x000e220000000800 */
[----:B-1----:R-:W-:-:S01]  /*6220*/  FADD.FTZ R192, R158, R191 ;  /* 0x000000bf9ec07221 */ /* 0x002fc20000010000 */
[-C--:B------:R-:W-:Y:S01]  /*6230*/  FMUL.FTZ R150, R150, R7.reuse ;  /* 0x0000000796967220 */ /* 0x080fe20000410000 */
[----:B------:R-:W-:-:S05]  /*6240*/  FMUL.FTZ R151, R151, R7 ;  /* 0x0000000797977220 */ /* 0x000fca0000410000 */
[----:B------:R-:W1:Y:S01]  /*6250*/  MUFU.EX2 R160, R160 ;  /* 0x000000a000a07308 */ /* 0x000e620000000800 */
[----:B--2---:R-:W-:-:S01]  /*6260*/  FADD.FTZ R189, R159, R188 ;  /* 0x000000bc9fbd7221 */ /* 0x004fc20000010000 */
[----:B------:R-:W-:-:S06]  /*6270*/  FFMA.FTZ R188, R195, UR7, -R184 ;  /* 0x00000007c3bc7c23 */ /* 0x000fcc00080108b8 */
[----:B------:R-:W2:Y:S01]  /*6280*/  MUFU.EX2 R157, R157 ;  /* 0x0000009d009d7308 */ /* 0x000ea20000000800 */
[----:B0-----:R-:W-:-:S07]  /*6290*/  FADD.FTZ R192, R161, R192 ;  /* 0x000000c0a1c07221 */ /* 0x001fce0000010000 */
[----:B------:R-:W0:Y:S01]  /*62a0*/  MUFU.EX2 R164, R164 ;  /* 0x000000a400a47308 */ /* 0x000e220000000800 */
[----:B-1----:R-:W-:-:S07]  /*62b0*/  FADD.FTZ R189, R160, R189 ;  /* 0x000000bda0bd7221 */ /* 0x002fce0000010000 */
[----:B------:R-:W1:Y:S01]  /*62c0*/  MUFU.EX2 R204, R204 ;  /* 0x000000cc00cc7308 */ /* 0x000e620000000800 */
[----:B--2---:R-:W-:-:S07]  /*62d0*/  FADD.FTZ R191, R157, R192 ;  /* 0x000000c09dbf7221 */ /* 0x004fce0000010000 */
[----:B------:R-:W2:Y:S01]  /*62e0*/  MUFU.EX2 R203, R203 ;  /* 0x000000cb00cb7308 */ /* 0x000ea20000000800 */
[----:B0-----:R-:W-:-:S07]  /*62f0*/  FADD.FTZ R192, R164, R189 ;  /* 0x000000bda4c07221 */ /* 0x001fce0000010000 */
[----:B------:R-:W0:Y:S01]  /*6300*/  MUFU.EX2 R163, R163 ;  /* 0x000000a300a37308 */ /* 0x000e220000000800 */
[----:B-1----:R-:W-:-:S01]  /*6310*/  FADD.FTZ R189, R204, R191 ;  /* 0x000000bfccbd7221 */ /* 0x002fc20000010000 */
[----:B------:R-:W-:Y:S01]  /*6320*/  FFMA.FTZ R191, R196, UR7, -R184 ;  /* 0x00000007c4bf7c23 */ /* 0x000fe200080108b8 */
[----:B------:R-:W-:Y:S02]  /*6330*/  F2FP.SATFINITE.E4M3.F32.PACK_AB_MERGE_C R204, R204, R157, RZ ;  /* 0x0000009dcccc723e */ /* 0x000fe400048070ff */
[----:B------:R-:W-:Y:S02]  /*6340*/  FADD.FTZ R194, R162, R189 ;  /* 0x000000bda2c27221 */ /* 0x000fe40000010000 */
[----:B------:R-:W-:Y:S01]  /*6350*/  F2FP.SATFINITE.E4M3.F32.PACK_AB_MERGE_C R158, R161, R158, R204 ;  /* 0x0000009ea19e723e */ /* 0x000fe200048070cc */
[----:B------:R-:W1:Y:S01]  /*6360*/  MUFU.EX2 R165, R165 ;  /* 0x000000a500a57308 */ /* 0x000e620000000800 */
[----:B--2---:R-:W-:-:S01]  /*6370*/  FADD.FTZ R192, R203, R192 ;  /* 0x000000c0cbc07221 */ /* 0x004fc20000010000 */
[----:B------:R-:W-:-:S04]  /*6380*/  F2FP.SATFINITE.E4M3.F32.PACK_AB_MERGE_C R164, R203, R164, RZ ;  /* 0x000000a4cba4723e */ /* 0x000fc800048070ff */
[----:B------:R-:W-:Y:S02]  /*6390*/  F2FP.SATFINITE.E4M3.F32.PACK_AB_MERGE_C R159, R160, R159, R164 ;  /* 0x0000009fa09f723e */ /* 0x000fe400048070a4 */
[----:B------:R-:W2:Y:S01]  /*63a0*/  MUFU.EX2 R168, R168 ;  /* 0x000000a800a87308 */ /* 0x000ea20000000800 */
[----:B0-----:R-:W-:-:S01]  /*63b0*/  FADD.FTZ R189, R163, R192 ;  /* 0x000000c0a3bd7221 */ /* 0x001fc20000010000 */
[----:B------:R-:W-:-:S06]  /*63c0*/  FFMA.FTZ R192, R197, UR7, -R184 ;  /* 0x00000007c5c07c23 */ /* 0x000fcc00080108b8 */
[----:B------:R-:W0:Y:S01]  /*63d0*/  MUFU.EX2 R206, R206 ;  /* 0x000000ce00ce7308 */ /* 0x000e220000000800 */
[----:B-1----:R-:W-:-:S07]  /*63e0*/  FADD.FTZ R193, R165, R194 ;  /* 0x000000c2a5c17221 */ /* 0x002fce0000010000 */
[----:B------:R-:W1:Y:S01]  /*63f0*/  MUFU.EX2 R6, R6 ;  /* 0x0000000600067308 */ /* 0x000e620000000800 */
[----:B--2---:R-:W-:-:S01]  /*6400*/  FADD.FTZ R194, R168, R189 ;  /* 0x000000bda8c27221 */ /* 0x004fc20000010000 */
[--C-:B------:R-:W-:Y:S01]  /*6410*/  FFMA.FTZ R189, R198, UR7, -R184.reuse ;  /* 0x00000007c6bd7c23 */ /* 0x100fe200080108b8 */
[----:B------:R-:W-:-:S05]  /*6420*/  FFMA.FTZ R184, R201, UR7, -R184 ;  /* 0x00000007c9b87c23 */ /* 0x000fca00080108b8 */
[----:B------:R-:W2:Y:S01]  /*6430*/  MUFU.EX2 R166, R166 ;  /* 0x000000a600a67308 */ /* 0x000ea20000000800 */
[----:B0-----:R-:W-:-:S01]  /*6440*/  FADD.FTZ R196, R206, R193 ;  /* 0x000000c1cec47221 */ /* 0x001fc20000010000 */
[----:B------:R-:W-:Y:S01]  /*6450*/  FADD.FTZ R193, R5, R194 ;  /* 0x000000c205c17221 */ /* 0x000fe20000010000 */
[C---:B------:R-:W-:Y:S02]  /*6460*/  F2FP.SATFINITE.E4M3.F32.PACK_AB_MERGE_C R206, R207.reuse, R206, RZ ;  /* 0x000000cecfce723e */ /* 0x040fe400048070ff */
[----:B------:R-:W-:Y:S02]  /*6470*/  FADD.FTZ R195, R207, R196 ;  /* 0x000000c4cfc37221 */ /* 0x000fe40000010000 */
[----:B------:R-:W-:Y:S01]  /*6480*/  F2FP.SATFINITE.E4M3.F32.PACK_AB_MERGE_C R164, R165, R162, R206 ;  /* 0x000000a2a5a4723e */ /* 0x000fe200048070ce */
[----:B------:R-:W0:Y:S01]  /*6490*/  MUFU.EX2 R167, R167 ;  /* 0x000000a700a77308 */ /* 0x000e220000000800 */
[----:B-1----:R-:W-:-:S07]  /*64a0*/  FADD.FTZ R194, R6, R193 ;  /* 0x000000c106c27221 */ /* 0x002fce0000010000 */
[----:B------:R-:W1:Y:S01]  /*64b0*/  MUFU.EX2 R169, R169 ;  /* 0x000000a900a97308 */ /* 0x000e620000000800 */
[----:B--2---:R-:W-:-:S07]  /*64c0*/  FADD.FTZ R196, R166, R195 ;  /* 0x000000c3a6c47221 */ /* 0x004fce0000010000 */
[----:B------:R-:W2:Y:S01]  /*64d0*/  MUFU.EX2 R172, R172 ;  /* 0x000000ac00ac7308 */ /* 0x000ea20000000800 */
[----:B0-----:R-:W-:-:S07]  /*64e0*/  FADD.FTZ R193, R167, R194 ;  /* 0x000000c2a7c17221 */ /* 0x001fce0000010000 */
[----:B------:R-:W0:Y:S01]  /*64f0*/  MUFU.EX2 R178, R178 ;  /* 0x000000b200b27308 */ /* 0x000e220000000800 */
[----:B-1----:R-:W-:-:S07]  /*6500*/  FADD.FTZ R195, R169, R196 ;  /* 0x000000c4a9c37221 */ /* 0x002fce0000010000 */
[----:B------:R-:W1:Y:S01]  /*6510*/  MUFU.EX2 R175, R175 ;  /* 0x000000af00af7308 */ /* 0x000e620000000800 */
[----:B--2---:R-:W-:-:S01]  /*6520*/  FADD.FTZ R194, R172, R193 ;  /* 0x000000c1acc27221 */ /* 0x004fc20000010000 */
[----:B------:R-:W-:-:S06]  /*6530*/  F2FP.SATFINITE.E4M3.F32.PACK_AB_MERGE_C R193, R154, R153, RZ ;  /* 0x000000999ac1723e */ /* 0x000fcc00048070ff */
[----:B------:R-:W2:Y:S01]  /*6540*/  MUFU.EX2 R179, R179 ;  /* 0x000000b300b37308 */ /* 0x000ea20000000800 */
[----:B0-----:R-:W-:-:S07]  /*6550*/  FADD.FTZ R196, R178, R195 ;  /* 0x000000c3b2c47221 */ /* 0x001fce0000010000 */
[----:B------:R-:W0:Y:S01]  /*6560*/  MUFU.EX2 R190, R190 ;  /* 0x000000be00be7308 */ /* 0x000e220000000800 */
[----:B-1----:R-:W-:-:S07]  /*6570*/  FADD.FTZ R187, R175, R194 ;  /* 0x000000c2afbb7221 */ /* 0x002fce0000010000 */
[----:B------:R-:W1:Y:S01]  /*6580*/  MUFU.EX2 R173, R173 ;  /* 0x000000ad00ad7308 */ /* 0x000e620000000800 */
[----:B--2---:R-:W-:-:S01]  /*6590*/  FADD.FTZ R196, R179, R196 ;  /* 0x000000c4b3c47221 */ /* 0x004fc20000010000 */
[----:B------:R-:W-:-:S04]  /*65a0*/  F2FP.SATFINITE.E4M3.F32.PACK_AB_MERGE_C R178, R179, R178, RZ ;  /* 0x000000b2b3b2723e */ /* 0x000fc800048070ff */
[----:B------:R-:W-:Y:S02]  /*65b0*/  F2FP.SATFINITE.E4M3.F32.PACK_AB_MERGE_C R166, R169, R166, R178 ;  /* 0x000000a6a9a6723e */ /* 0x000fe400048070b2 */
[----:B------:R-:W2:Y:S01]  /*65c0*/  MUFU.EX2 R171, R171 ;  /* 0x000000ab00ab7308 */ /* 0x000ea20000000800 */
[----:B0-----:R-:W-:-:S01]  /*65d0*/  FADD.FTZ R194, R190, R187 ;  /* 0x000000bbbec27221 */ /* 0x001fc20000010000 */
[----:B------:R-:W-:-:S04]  /*65e0*/  F2FP.SATFINITE.E4M3.F32.PACK_AB_MERGE_C R175, R190, R175, RZ ;  /* 0x000000afbeaf723e */ /* 0x000fc800048070ff */
[----:B------:R-:W-:Y:S02]  /*65f0*/  F2FP.SATFINITE.E4M3.F32.PACK_AB_MERGE_C R167, R172, R167, R175 ;  /* 0x000000a7aca7723e */ /* 0x000fe400048070af */
[----:B------:R-:W0:Y:S01]  /*6600*/  MUFU.EX2 R174, R174 ;  /* 0x000000ae00ae7308 */ /* 0x000e220000000800 */
[----:B-1----:R-:W-:-:S07]  /*6610*/  FADD.FTZ R187, R173, R196 ;  /* 0x000000c4adbb7221 */ /* 0x002fce0000010000 */
[----:B------:R-:W1:Y:S01]  /*6620*/  MUFU.EX2 R188, R188 ;  /* 0x000000bc00bc7308 */ /* 0x000e620000000800 */
[----:B--2---:R-:W-:-:S01]  /*6630*/  FADD.FTZ R153, R171, R194 ;  /* 0x000000c2ab997221 */ /* 0x004fc20000010000 */
[----:B------:R-:W-:Y:S02]  /*6640*/  F2FP.SATFINITE.E4M3.F32.PACK_AB_MERGE_C R194, R156, R155, RZ ;  /* 0x0000009b9cc2723e */ /* 0x000fe400048070ff */
[----:B------:R-:W-:-:S04]  /*6650*/  F2FP.SATFINITE.E4M3.F32.PACK_AB_MERGE_C R156, R22, R17, R193 ;  /* 0x00000011169c723e */ /* 0x000fc800048070c1 */
        /* <DEDUP_REMOVED lines=9> */
[----:B0-----:R-:W-:-:S07]  /*66f0*/  FADD.FTZ R155, R191, R152 ;  /* 0x00000098bf9b7221 */ /* 0x001fce0000010000 */
[----:B------:R-:W0:Y:S01]  /*6700*/  MUFU.EX2 R176, R176 ;  /* 0x000000b000b07308 */ /* 0x000e220000000800 */
[----:B-1----:R-:W-:-:S01]  /*6710*/  FADD.FTZ R157, R181, R154 ;  /* 0x0000009ab59d7221 */ /* 0x002fc20000010000 */
[----:B------:R-:W-:Y:S02]  /*6720*/  F2FP.SATFINITE.E4M3.F32.PACK_AB_MERGE_C R180, R181, R180, RZ ;  /* 0x000000b4b5b4723e */ /* 0x000fe400048070ff */
[----:B------:R-:W-:Y:S02]  /*6730*/  F2FP.SATFINITE.E4M3.F32.PACK_AB_MERGE_C R154, R18, R13, R21 ;  /* 0x0000000d129a723e */ /* 0x000fe40004807015 */
[----:B------:R-:W-:Y:S02]  /*6740*/  F2FP.SATFINITE.E4M3.F32.PACK_AB_MERGE_C R160, R174, R173, R180 ;  /* 0x000000adaea0723e */ /* 0x000fe400048070b4 */
[----:B------:R-:W1:Y:S01]  /*6750*/  MUFU.EX2 R189, R189 ;  /* 0x000000bd00bd7308 */ /* 0x000e620000000800 */
[----:B--2---:R-:W-:-:S01]  /*6760*/  FADD.FTZ R152, R192, R155 ;  /* 0x0000009bc0987221 */ /* 0x004fc20000010000 */
[----:B------:R-:W-:-:S04]  /*6770*/  F2FP.SATFINITE.E4M3.F32.PACK_AB_MERGE_C R191, R192, R191, RZ ;  /* 0x000000bfc0bf723e */ /* 0x000fc800048070ff */
[----:B------:R-:W-:Y:S02]  /*6780*/  F2FP.SATFINITE.E4M3.F32.PACK_AB_MERGE_C R161, R188, R171, R191 ;  /* 0x000000abbca1723e */ /* 0x000fe400048070bf */
[----:B------:R-:W2:Y:S01]  /*6790*/  MUFU.EX2 R177, R177 ;  /* 0x000000b100b17308 */ /* 0x000ea20000000800 */
[----:B0-----:R-:W-:-:S01]  /*67a0*/  FADD.FTZ R6, R176, R157 ;  /* 0x0000009db0067221 */ /* 0x001fc20000010000 */
[----:B------:R-:W-:-:S06]  /*67b0*/  F2FP.SATFINITE.E4M3.F32.PACK_AB_MERGE_C R157, R20, R19, R194 ;  /* 0x00000013149d723e */ /* 0x000fcc00048070c2 */
        /* <DEDUP_REMOVED lines=8> */
[----:B------:R-:W-:-:S06]  /*6840*/  F2FP.SATFINITE.E4M3.F32.PACK_AB_MERGE_C R155, R15, R14, R23 ;  /* 0x0000000e0f9b723e */ /* 0x000fcc0004807017 */
[----:B------:R-:W1:Y:S01]  /*6850*/  MUFU.EX2 R153, R184 ;  /* 0x000000b800997308 */ /* 0x000e620000000800 */
[----:B--2---:R-:W-:-:S01]  /*6860*/  FADD.FTZ R152, R200, R5 ;  /* 0x00000005c8987221 */ /* 0x004fc20000010000 */
[C---:B0-----:R-:W-:Y:S01]  /*6870*/  F2FP.SATFINITE.E4M3.F32.PACK_AB_MERGE_C R182, R183.reuse, R182, RZ ;  /* 0x000000b6b7b6723e */ /* 0x041fe200048070ff */
[----:B------:R-:W-:-:S03]  /*6880*/  FADD.FTZ R5, R183, R6 ;  /* 0x00000006b7057221 */ /* 0x000fc60000010000 */
[----:B------:R-:W-:Y:S02]  /*6890*/  F2FP.SATFINITE.E4M3.F32.PACK_AB_MERGE_C R162, R177, R176, R182 ;  /* 0x000000b0b1a2723e */ /* 0x000fe400048070b6 */
[C---:B-1----:R-:W-:Y:S01]  /*68a0*/  F2FP.SATFINITE.E4M3.F32.PACK_AB_MERGE_C R200, R153.reuse, R200, RZ ;  /* 0x000000c899c8723e */ /* 0x042fe200048070ff */
[----:B------:R-:W-:Y:S01]  /*68b0*/  FADD.FTZ R6, R153, R152 ;  /* 0x0000009899067221 */ /* 0x000fe20000010000 */
[----:B------:R-:W-:Y:S02]  /*68c0*/  F2FP.SATFINITE.E4M3.F32.PACK_AB_MERGE_C R152, R8, R9, R205 ;  /* 0x000000090898723e */ /* 0x000fe400048070cd */
[----:B------:R-:W-:Y:S02]  /*68d0*/  F2FP.SATFINITE.E4M3.F32.PACK_AB_MERGE_C R153, R11, R10, R186 ;  /* 0x0000000a0b99723e */ /* 0x000fe400048070ba */
[----:B------:R-:W-:Y:S01]  /*68e0*/  F2FP.SATFINITE.E4M3.F32.PACK_AB_MERGE_C R163, R12, R189, R200 ;  /* 0x000000bd0ca3723e */ /* 0x000fe200048070c8 */
[----:B------:R-:W-:Y:S06]  /*68f0*/  @!P0 BRA `(.L_x_29) ;  /* 0x0000000000048947 */ /* 0x000fec0003800000 */
[----:B------:R-:W-:Y:S01]  /*6900*/  BPT.TRAP 0x1 ;  /* 0x000000040000795c */ /* 0x000fe20000300000 */
.L_x_29:
[----:B------:R-:W-:-:S04]  /*6910*/  IMAD.U32 R4, RZ, RZ, UR52 ;  /* 0x00000034ff047e24 */ /* 0x000fc8000f8e00ff */
[----:B------:R0:W1:Y:S01]  /*6920*/  SYNCS.PHASECHK.TRANS64.TRYWAIT P2, [UR51+0x38850], R4 ;  /* 0x03885004ff0075a7 */ /* 0x0000620008040173 */
[----:B------:R-:W-:Y:S05]  /*6930*/  @!P0 BRA `(.L_x_30) ;  /* 0x0000000000048947 */ /* 0x000fea0003800000 */
[----:B------:R-:W-:Y:S01]  /*6940*/  BPT.TRAP 0x1 ;  /* 0x000000040000795c */ /* 0x000fe20000300000 */
.L_x_30:
[----:B-1----:R-:W-:Y:S05]  /*6950*/  @P2 BRA `(.L_x_31) ;  /* 0x00000000000c2947 */ /* 0x002fea0003800000 */
[----:B0-----:R-:W-:-:S04]  /*6960*/  MOV R4, UR52 ;  /* 0x0000003400047c02 */ /* 0x001fc80008000f00 */
[----:B------:R-:W0:Y:S02]  /*6970*/  SYNCS.PHASECHK.TRANS64.TRYWAIT P2, [UR51+0x38850], R4 ;  /* 0x03885004ff0075a7 */ /* 0x000e240008040173 */
[----:B0-----:R-:W-:Y:S05]  /*6980*/  @!P2 BRA `(.L_x_32) ;  /* 0x0000009c0078a947 */ /* 0x001fea0003800000 */
.L_x_31:
[----:B------:R1:W-:Y:S01]  /*6990*/  BAR.SYNC.DEFER_BLOCKING R3, 0x100 ;  /* 0x000400030000751d */ /* 0x0003e20000010000 */
[----:B------:R-:W-:-:S05]  /*69a0*/  ULEA UR6, UR49, UR44, 0xb ;  /* 0x0000002c31067291 */ /* 0x000fca000f8e583f */
[----:B------:R-:W-:Y:S02]  /*69b0*/  UMOV UR11, 0x40000040 ;  /* 0x40000040000b7882 */ /* 0x000fe40000000000 */
[----:B------:R-:W-:Y:S01]  /*69c0*/  UMOV UR10, UR6 ;  /* 0x00000006000a7c82 */ /* 0x000fe20008000000 */
[----:B------:R-:W-:-:S06]  /*69d0*/  WARPGROUP.ARRIVE ;  /* 0x00000000000079c5 */ /* 0x000fcc0000000000 */
[----:B------:R-:W-:Y:S01]  /*69e0*/  QGMMA.64x256x32.F32.E4M3.E4M3 R24, R152, gdesc[UR8], R24, gsb0 ;  /* 0x03e0000898187df3 */ /* 0x000fe20008000818 */
[----:B------:R-:W-:Y:S01]  /*69f0*/  UIADD3 UR10, UR6, 0x2, URZ ;  /* 0x00000002060a7890 */ /* 0x000fe2000fffe03f */
[----:B------:R-:W-:Y:S01]  /*6a00*/  UMOV UR11, 0x40000040 ;  /* 0x40000040000b7882 */ /* 0x000fe20000000000 */
[----:B------:R-:W-:Y:S02]  /*6a10*/  WARPGROUP.DEPBAR.LE gsb0, 0x0 ;  /* 0x00008000000079c5 */ /* 0x000fe40000010000 */
[----:B------:R-:W-:-:S15]  /*6a20*/  WARPGROUP.ARRIVE ;  /* 0x00000000000079c5 */ /* 0x000fde0000000000 */
[----:B------:R-:W-:-:S08]  /*6a30*/  NOP ;  /* 0x0000000000007918 */ /* 0x000fd00000000000 */
        /* <DEDUP_REMOVED lines=12> */
[----:B------:R-:W-:Y:S03]  /*6b00*/  QGMMA.64x256x32.F32.E4M3.E4M3 R24, R160, gdesc[UR8], R24, gsb0 ;  /* 0x03e00008a0187df3 */ /* 0x000fe60008000818 */
[----:B------:R-:W-:Y:S02]  /*6b10*/  WARPGROUP.DEPBAR.LE gsb0, 0x0 ;  /* 0x00008000000079c5 */ /* 0x000fe40000010000 */
[----:B-1----:R-:W-:Y:S05]  /*6b20*/  @!P0 BRA `(.L_x_33) ;  /* 0x0000000000048947 */ /* 0x002fea0003800000 */
[----:B------:R-:W-:Y:S01]  /*6b30*/  BPT.TRAP 0x1 ;  /* 0x000000040000795c */ /* 0x000fe20000300000 */
.L_x_33:
[----:B------:R-:W-:Y:S01]  /*6b40*/  UIADD3 UR51, UR51, 0x38860, URZ ;  /* 0x0003886033337890 */ /* 0x000fe2000fffe03f */
[----:B0-----:R-:W-:Y:S01]  /*6b50*/  IMAD.MOV.U32 R7, RZ, RZ, R170 ;  /* 0x000000ffff077224 */ /* 0x001fe200078e00aa */
[----:B------:R-:W-:Y:S01]  /*6b60*/  UMOV UR6, UR49 ;  /* 0x0000003100067c82 */ /* 0x000fe20008000000 */
[----:B------:R-:W-:Y:S01]  /*6b70*/  IMAD.MOV.U32 R4, RZ, RZ, R185 ;  /* 0x000000ffff047224 */ /* 0x000fe200078e00b9 */
[----:B------:R-:W-:-:S09]  /*6b80*/  UPRMT UR51, UR50, 0x654, UR51 ;  /* 0x0000065432337896 */ /* 0x000fd20008000033 */
[----:B------:R-:W-:Y:S01]  /*6b90*/  SYNCS.ARRIVE.TRANS64.RED.A1T0 RZ, [UR51], RZ ;  /* 0x000000ffffff79a7 */ /* 0x000fe20008100433 */
[----:B------:R-:W-:Y:S05]  /*6ba0*/  @P1 BRA `(.L_x_34) ;  /* 0xffffffd400701947 */ /* 0x000fea000383ffff */
.L_x_23:
[----:B------:R-:W-:Y:S01]  /*6bb0*/  ULDC.64 UR8, c[0x0][0x9a0] ;  /* 0x0002680000087ab9 */ /* 0x000fe20000000a00 */
[----:B------:R-:W-:Y:S01]  /*6bc0*/  IMAD.MOV.U32 R3, RZ, RZ, 0x3f800000 ;  /* 0x3f800000ff037424 */ /* 0x000fe200078e00ff */
[----:B------:R-:W-:Y:S01]  /*6bd0*/  UISETP.NE.U32.AND UP0, UPT, UR8, URZ, UPT ;  /* 0x0000003f0800728c */ /* 0x000fe2000bf05070 */
[----:B------:R2:W-:Y:S06]  /*6be0*/  BAR.ARV R2, 0x100 ;  /* 0x000400020000751d */ /* 0x0005ec0000002000 */
[----:B------:R-:W-:Y:S02]  /*6bf0*/  UISETP.NE.AND.EX UP0, UPT, UR9, URZ, UPT, UP0 ;  /* 0x0000003f0900728c */ /* 0x000fe4000bf05300 */
[----:B------:R-:W-:Y:S06]  /*6c00*/  BAR.ARV 0x8, 0x180 ;  /* 0x0206000000007b1d */ /* 0x000fec0000002000 */
[----:B------:R-:W-:-:S03]  /*6c10*/  PLOP3.LUT P0, PT, PT, PT, UP0, 0x80, 0x0 ;  /* 0x000000000000781c */ /* 0x000fc60003f0f008 */
[----:B------:R-:W-:Y:S01]  /*6c20*/  @UP0 ULDC.64 UR10, c[0x0][0x9c8] ;  /* 0x00027200000a0ab9 */ /* 0x000fe20000000a00 */
[----:B------:R-:W-:Y:S02]  /*6c30*/  @UP0 USHF.R.S32.HI UR12, URZ, 0x1f, UR38 ;  /* 0x0000001f3f0c0899 */ /* 0x000fe40008011426 */
[----:B------:R-:W-:Y:S02]  /*6c40*/  @UP0 UIMAD UR6, UR40, UR10, URZ ;  /* 0x0000000a280602a4 */ /* 0x000fe4000f8e023f */
[----:B------:R-:W-:Y:S02]  /*6c50*/  @UP0 UIMAD.WIDE.U32 UR4, UR37, UR10, URZ ;  /* 0x0000000a250402a5 */ /* 0x000fe4000f8e003f */
[----:B------:R-:W-:-:S03]  /*6c60*/  @UP0 UIMAD UR6, UR37, UR11, UR6 ;  /* 0x0000000b250602a4 */ /* 0x000fc6000f8e0206 */
[----:B------:R-:W-:Y:S01]  /*6c70*/  @UP0 ULDC.64 UR10, c[0x0][0x9d0] ;  /* 0x00027400000a0ab9 */ /* 0x000fe20000000a00 */
[----:B------:R-:W-:Y:S02]  /*6c80*/  @UP0 UIADD3 UR5, UR5, UR6, URZ ;  /* 0x0000000605050290 */ /* 0x000fe4000fffe03f */
[----:B------:R-:W-:Y:S02]  /*6c90*/  @UP0 UIMAD UR6, UR12, UR10, URZ ;  /* 0x0000000a0c0602a4 */ /* 0x000fe4000f8e023f */
[----:B------:R-:W-:Y:S02]  /*6ca0*/  @UP0 UIMAD.WIDE.U32 UR4, UR38, UR10, UR4 ;  /* 0x0000000a260402a5 */ /* 0x000fe4000f8e0004 */
[----:B------:R-:W-:Y:S02]  /*6cb0*/  @UP0 UIMAD UR6, UR38, UR11, UR6 ;  /* 0x0000000b260602a4 */ /* 0x000fe4000f8e0206 */
[----:B------:R-:W-:Y:S02]  /*6cc0*/  @UP0 ULEA UR8, UP1, UR4, UR8, 0x2 ;  /* 0x0000000804080291 */ /* 0x000fe4000f82103f */
[----:B------:R-:W-:-:S04]  /*6cd0*/  @UP0 UIADD3 UR5, UR5, UR6, URZ ;  /* 0x0000000605050290 */ /* 0x000fc8000fffe03f */
[----:B------:R-:W-:Y:S01]  /*6ce0*/  @UP0 ULEA.HI.X UR9, UR4, UR9, UR5, 0x2, UP1 ;  /* 0x0000000904090291 */ /* 0x000fe200088f1405 */
[----:B------:R-:W-:-:S05]  /*6cf0*/  IMAD.U32 R8, RZ, RZ, UR8 ;  /* 0x00000008ff087e24 */ /* 0x000fca000f8e00ff */
[----:B------:R-:W-:-:S05]  /*6d00*/  IMAD.U32 R9, RZ, RZ, UR9 ;  /* 0x00000009ff097e24 */ /* 0x000fca000f8e00ff */
[----:B------:R0:W4:Y:S01]  /*6d10*/  @P0 LDG.E R3, desc[UR46][R8.64] ;  /* 0x0000002e08030981 */ /* 0x000122000c1e1900 */
[----:B------:R-:W-:Y:S02]  /*6d20*/  IMAD.U32 R13, RZ, RZ, UR7 ;  /* 0x00000007ff0d7e24 */ /* 0x000fe4000f8e00ff */
[----:B--2---:R-:W-:Y:S01]  /*6d30*/  IMAD.MOV.U32 R2, RZ, RZ, -0x800000 ;  /* 0xff800000ff027424 */ /* 0x004fe200078e00ff */
[----:B------:R-:W2:Y:S04]  /*6d40*/  SHFL.BFLY PT, R0, R5, 0x2, 0x1f ;  /* 0x0c401f0005007f89 */ /* 0x000ea800000e0000 */
[----:B---3--:R-:W1:Y:S01]  /*6d50*/  SHFL.BFLY PT, R7, R6, 0x2, 0x1f ;  /* 0x0c401f0006077f89 */ /* 0x008e6200000e0000 */
[----:B0-----:R-:W-:Y:S02]  /*6d60*/  IMAD.MOV.U32 R8, RZ, RZ, RZ ;  /* 0x000000ffff087224 */ /* 0x001fe400078e00ff */
[----:B--2---:R-:W-:Y:S01]  /*6d70*/  FADD.FTZ R0, R0, R5 ;  /* 0x0000000500007221 */ /* 0x004fe20000010000 */
[----:B-1----:R-:W-:Y:S01]  /*6d80*/  FADD.FTZ R4, R7, R6 ;  /* 0x0000000607047221 */ /* 0x002fe20000010000 */
[----:B------:R-:W-:-:S03]  /*6d90*/  IMAD.MOV.U32 R6, RZ, RZ, RZ ;  /* 0x000000ffff067224 */ /* 0x000fc600078e00ff */
[----:B------:R-:W0:Y:S04]  /*6da0*/  SHFL.BFLY PT, R7, R0, 0x1, 0x1f ;  /* 0x0c201f0000077f89 */ /* 0x000e2800000e0000 */
[----:B------:R-:W1:Y:S01]  /*6db0*/  SHFL.BFLY PT, R11, R4, 0x1, 0x1f ;  /* 0x0c201f00040b7f89 */ /* 0x000e6200000e0000 */
[----:B0-----:R-:W-:Y:S01]  /*6dc0*/  FADD.FTZ R10, R0, R7 ;  /* 0x00000007000a7221 */ /* 0x001fe20000010000 */
[----:B------:R-:W-:Y:S02]  /*6dd0*/  IMAD.MOV.U32 R0, RZ, RZ, -0x800000 ;  /* 0xff800000ff007424 */ /* 0x000fe400078e00ff */
[----:B-1----:R-:W-:Y:S02]  /*6de0*/  FADD.FTZ R11, R4, R11 ;  /* 0x0000000b040b7221 */ /* 0x002fe40000010000 */
[C---:B------:R-:W-:Y:S01]  /*6df0*/  FSETP.NE.FTZ.AND P0, PT, R10.reuse, RZ, PT ;  /* 0x000000ff0a00720b */ /* 0x040fe20003f15000 */
[----:B------:R-:W-:Y:S01]  /*6e00*/  FMUL.FTZ R12, R10, 0.00390625 ;  /* 0x3b8000000a0c7820 */ /* 0x000fe20000410000 */
[----:B------:R-:W-:-:S02]  /*6e10*/  IMAD.U32 R4, RZ, RZ, UR7 ;  /* 0x00000007ff047e24 */ /* 0x000fc4000f8e00ff */
[----:B------:R-:W-:Y:S02]  /*6e20*/  FMUL.FTZ R9, R11, 0.00390625 ;  /* 0x3b8000000b097820 */ /* 0x000fe40000410000 */
[----:B------:R-:W-:-:S03]  /*6e30*/  FSETP.NE.FTZ.AND P1, PT, R12, RZ, PT ;  /* 0x000000ff0c00720b */ /* 0x000fc60003f35000 */
[----:B------:R-:W-:-:S04]  /*6e40*/  FSETP.NE.FTZ.AND P2, PT, R9, RZ, PT ;  /* 0x000000ff0900720b */ /* 0x000fc80003f55000 */
[----:B------:R0:W-:Y:S01]  /*6e50*/  @P0 MUFU.RCP R8, R10 ;  /* 0x0000000a00080308 */ /* 0x0001e20000001000 */
[----:B------:R-:W-:-:S05]  /*6e60*/  FSETP.NE.FTZ.AND P0, PT, R11, RZ, PT ;  /* 0x000000ff0b00720b */ /* 0x000fca0003f15000 */
[----:B------:R-:W-:-:S03]  /*6e70*/  @P1 FMUL.FTZ R4, R4, 0.69314718246459960938 ;  /* 0x3f31721804041820 */ /* 0x000fc60000410000 */
[----:B------:R-:W1:Y:S01]  /*6e80*/  @P2 MUFU.LG2 R7, R9 ;  /* 0x0000000900072308 */ /* 0x000e620000000c00 */
[----:B0-----:R-:W-:-:S07]  /*6e90*/  @P2 FMUL.FTZ R10, R13, 0.69314718246459960938 ;  /* 0x3f3172180d0a2820 */ /* 0x001fce0000410000 */
[----:B------:R-:W0:Y:S08]  /*6ea0*/  @P1 MUFU.LG2 R5, R12 ;  /* 0x0000000c00051308 */ /* 0x000e300000000c00 */
[----:B------:R-:W2:Y:S01]  /*6eb0*/  @P0 MUFU.RCP R6, R11 ;  /* 0x0000000b00060308 */ /* 0x000ea20000001000 */
[----:B-1----:R-:W-:Y:S01]  /*6ec0*/  @P2 FMUL.FTZ R7, R7, 0.69314718246459960938 ;  /* 0x3f31721807072820 */ /* 0x002fe20000410000 */
[----:B------:R-:W-:-:S03]  /*6ed0*/  PLOP3.LUT P0, PT, PT, PT, PT, 0x8, 0x0 ;  /* 0x000000000000781c */ /* 0x000fc60003f0e170 */
[----:B------:R-:W-:Y:S01]  /*6ee0*/  @P2 FFMA.FTZ R0, R10, R170, R7 ;  /* 0x000000aa0a002223 */ /* 0x000fe20000010007 */
[----:B0-----:R-:W-:-:S04]  /*6ef0*/  @P1 FMUL.FTZ R5, R5, 0.69314718246459960938 ;  /* 0x3f31721805051820 */ /* 0x001fc80000410000 */
[----:B------:R-:W-:Y:S01]  /*6f00*/  @P1 FFMA.FTZ R2, R4, R185, R5 ;  /* 0x000000b904021223 */ /* 0x000fe20000010005 */
[-C--:B----4-:R-:W-:Y:S01]  /*6f10*/  FMUL.FTZ R8, R8, R3.reuse ;  /* 0x0000000308087220 */ /* 0x090fe20000410000 */
[----:B--2---:R-:W-:-:S03]  /*6f20*/  FMUL.FTZ R3, R6, R3 ;  /* 0x0000000306037220 */ /* 0x004fc60000410000 */
[-C--:B------:R-:W-:Y:S01]  /*6f30*/  FMUL.FTZ R24, R24, R8.reuse ;  /* 0x0000000818187220 */ /* 0x080fe20000410000 */
        /* <DEDUP_REMOVED lines=62> */
[----:B------:R-:W-:Y:S01]  /*7320*/  FMUL.FTZ R145, R145, R8 ;  /* 0x0000000891917220 */ /* 0x000fe20000410000 */
        /* <DEDUP_REMOVED lines=63> */
[----:B------:R-:W-:-:S07]  /*7720*/  FMUL.FTZ R147, R147, R3 ;  /* 0x0000000393937220 */ /* 0x000fce0000410000 */
.L_x_10:
[----:B------:R-:W-:Y:S05]  /*7730*/  @P0 BRA `(.L_x_35) ;  /* 0x00000038006c0947 */ /* 0x000fea0003800000 */
[----:B------:R-:W0:Y:S01]  /*7740*/  S2R R7, SR_TID.X ;  /* 0x0000000000077919 */ /* 0x000e220000002100 */
[----:B------:R-:W-:Y:S01]  /*7750*/  ULDC.64 UR4, c[0x4][0x128] ;  /* 0x01004a0000047ab9 */ /* 0x000fe20000000a00 */
[----:B------:R-:W-:Y:S01]  /*7760*/  ULDC.64 UR8, c[0x0][0xbd0] ;  /* 0x0002f40000087ab9 */ /* 0x000fe20000000a00 */
[----:B------:R-:W-:Y:S01]  /*7770*/  USHF.R.S32.HI UR7, URZ, 0x1f, UR38 ;  /* 0x0000001f3f077899 */ /* 0x000fe20008011426 */
[----:B------:R-:W-:Y:S01]  /*7780*/  ULDC.64 UR10, c[0x0][0xb38] ;  /* 0x0002ce00000a7ab9 */ /* 0x000fe20000000a00 */
[----:B0-----:R-:W-:-:S05]  /*7790*/  IMAD.SHL.U32 R3, R7, 0x4, RZ ;  /* 0x0000000407037824 */ /* 0x001fca00078e00ff */
[----:B------:R-:W-:Y:S01]  /*77a0*/  LOP3.LUT R3, R3, 0xc, RZ, 0xc0, !PT ;  /* 0x0000000c03037812 */ /* 0x000fe200078ec0ff */
[----:B------:R-:W-:Y:S03]  /*77b0*/  BAR.SYNC.DEFER_BLOCKING 0x1, 0x100 ;  /* 0x0044000000007b1d */ /* 0x000fe60000010000 */
[----:B------:R-:W-:-:S05]  /*77c0*/  IADD3 R4, P0, R3, UR4, RZ ;  /* 0x0000000403047c10 */ /* 0x000fca000ff1e0ff */
[----:B------:R-:W-:-:S05]  /*77d0*/  IMAD.X R5, RZ, RZ, UR5, P0 ;  /* 0x00000005ff057e24 */ /* 0x000fca00080e06ff */
[----:B------:R0:W2:Y:S01]  /*77e0*/  LDG.E.CONSTANT R3, desc[UR46][R4.64] ;  /* 0x0000002e04037981 */ /* 0x0000a2000c1e9900 */
[----:B------:R-:W-:Y:S01]  /*77f0*/  LOP3.LUT P0, R9, R7, 0x3, RZ, 0xc0, !PT ;  /* 0x0000000307097812 */ /* 0x000fe2000780c0ff */
[----:B------:R-:W-:Y:S01]  /*7800*/  UIMAD.WIDE.U32 UR4, UR38, UR8, URZ ;  /* 0x00000008260472a5 */ /* 0x000fe2000f8e003f */
[----:B------:R-:W-:Y:S01]  /*7810*/  BSSY B0, `(.L_x_36) ;  /* 0x00002b3000007945 */ /* 0x000fe20003800000 */
[----:B------:R-:W-:Y:S01]  /*7820*/  UIMAD UR6, UR7, UR8, URZ ;  /* 0x00000008070672a4 */ /* 0x000fe2000f8e023f */
[----:B------:R-:W-:Y:S01]  /*7830*/  ISETP.EQ.OR P0, PT, R9, 0x3, !P0 ;  /* 0x000000030900780c */ /* 0x000fe20004702670 */
[----:B------:R-:W-:Y:S02]  /*7840*/  UIMAD UR8, UR7, UR10, URZ ;  /* 0x0000000a070872a4 */ /* 0x000fe4000f8e023f */
[----:B------:R-:W-:Y:S01]  /*7850*/  UIMAD UR9, UR38, UR9, UR6 ;  /* 0x00000009260972a4 */ /* 0x000fe2000f8e0206 */
[----:B------:R-:W-:Y:S01]  /*7860*/  SEL R206, R10, R39, P0 ;  /* 0x000000270ace7207 */ /* 0x000fe20000000000 */
[----:B------:R-:W-:Y:S01]  /*7870*/  UIMAD.WIDE.U32 UR6, UR38, UR10, URZ ;  /* 0x0000000a260672a5 */ /* 0x000fe2000f8e003f */
[----:B------:R-:W-:Y:S01]  /*7880*/  SEL R15, R39, R10, P0 ;  /* 0x0000000a270f7207 */ /* 0x000fe20000000000 */
[----:B------:R-:W-:Y:S01]  /*7890*/  VIADD R10, R7, 0xffffff80 ;  /* 0xffffff80070a7836 */ /* 0x000fe20000000000 */
[----:B------:R-:W-:Y:S01]  /*78a0*/  SEL R30, R44, R45, P0 ;  /* 0x0000002d2c1e7207 */ /* 0x000fe20000000000 */
[----:B------:R-:W-:Y:S01]  /*78b0*/  UIADD3 UR9, UR5, UR9, URZ ;  /* 0x0000000905097290 */ /* 0x000fe2000fffe03f */
[----:B------:R-:W-:Y:S01]  /*78c0*/  SEL R44, R45, R44, P0 ;  /* 0x0000002c2d2c7207 */ /* 0x000fe20000000000 */
[----:B------:R-:W-:Y:S01]  /*78d0*/  UIMAD UR8, UR38, UR11, UR8 ;  /* 0x0000000b260872a4 */ /* 0x000fe2000f8e0208 */
[----:B0-----:R-:W-:-:S02]  /*78e0*/  SHF.R.S32.HI R5, RZ, 0x1f, R10 ;  /* 0x0000001fff057819 */ /* 0x001fc4000001140a */
[----:B------:R-:W-:Y:S01]  /*78f0*/  SEL R204, R34, R35, P0 ;  /* 0x0000002322cc7207 */ /* 0x000fe20000000000 */
[----:B------:R-:W-:Y:S01]  /*7900*/  UIADD3 UR8, UR7, UR8, URZ ;  /* 0x0000000807087290 */ /* 0x000fe2000fffe03f */
[----:B------:R-:W-:Y:S02]  /*7910*/  LEA.HI R4, R5, R10, RZ, 0x7 ;  /* 0x0000000a05047211 */ /* 0x000fe400078f38ff */
[----:B------:R-:W-:Y:S02]  /*7920*/  SEL R34, R35, R34, P0 ;  /* 0x0000002223227207 */ /* 0x000fe40000000000 */
[----:B------:R-:W-:Y:S02]  /*7930*/  LOP3.LUT R7, R4, 0xffffff80, RZ, 0xc0, !PT ;  /* 0xffffff8004077812 */ /* 0x000fe400078ec0ff */
[----:B------:R-:W-:Y:S02]  /*7940*/  SEL R220, R86, R87, P0 ;  /* 0x0000005756dc7207 */ /* 0x000fe40000000000 */
[----:B------:R-:W-:Y:S01]  /*7950*/  SEL R35, R87, R86, P0 ;  /* 0x0000005657237207 */ /* 0x000fe20000000000 */
[----:B------:R-:W-:Y:S01]  /*7960*/  IMAD.IADD R45, R10, 0x1, -R7 ;  /* 0x000000010a2d7824 */ /* 0x000fe200078e0a07 */
[----:B------:R-:W-:-:S02]  /*7970*/  SEL R208, R42, R43, P0 ;  /* 0x0000002b2ad07207 */ /* 0x000fc40000000000 */
[----:B------:R-:W-:Y:S02]  /*7980*/  SEL R17, R43, R42, P0 ;  /* 0x0000002a2b117207 */ /* 0x000fe40000000000 */
[----:B------:R-:W-:Y:S02]  /*7990*/  SHF.R.S32.HI R86, RZ, 0x1f, R45 ;  /* 0x0000001fff567819 */ /* 0x000fe4000001142d */
[----:B------:R-:W-:Y:S02]  /*79a0*/  SEL R42, R46, R47, P0 ;  /* 0x0000002f2e2a7207 */ /* 0x000fe40000000000 */
[----:B------:R-:W-:Y:S02]  /*79b0*/  SEL R19, R47, R46, P0 ;  /* 0x0000002e2f137207 */ /* 0x000fe40000000000 */
[----:B------:R-:W-:Y:S02]  /*79c0*/  LEA.HI R5, R5, R10, RZ, 0x2 ;  /* 0x0000000a05057211 */ /* 0x000fe400078f10ff */
[----:B------:R-:W-:-:S02]  /*79d0*/  LEA.HI R47, R86, R45, RZ, 0x2 ;  /* 0x0000002d562f7211 */ /* 0x000fc400078f10ff */
[----:B------:R-:W-:Y:S02]  /*79e0*/  SEL R202, R6, R31, P0 ;  /* 0x0000001f06ca7207 */ /* 0x000fe40000000000 */
[----:B------:R-:W-:Y:S02]  /*79f0*/  SEL R31, R31, R6, P0 ;  /* 0x000000061f1f7207 */ /* 0x000fe40000000000 */
[----:B------:R-:W-:Y:S02]  /*7a00*/  LOP3.LUT R7, R5, 0xfffffffc, RZ, 0xc0, !PT ;  /* 0xfffffffc05077812 */ /* 0x000fe400078ec0ff */
[----:B------:R-:W-:Y:S02]  /*7a10*/  SHF.R.S32.HI R9, RZ, 0x7, R4 ;  /* 0x00000007ff097819 */ /* 0x000fe40000011404 */
[--C-:B------:R-:W-:Y:S02]  /*7a20*/  SHF.R.S32.HI R5, RZ, 0x2, R47.reuse ;  /* 0x00000002ff057819 */ /* 0x100fe4000001142f */
[----:B------:R-:W-:-:S02]  /*7a30*/  SHF.R.S32.HI R6, RZ, 0x1f, R47 ;  /* 0x0000001fff067819 */ /* 0x000fc4000001142f */
[----:B------:R-:W-:Y:S02]  /*7a40*/  SEL R20, R36, R37, P0 ;  /* 0x0000002524147207 */ /* 0x000fe40000000000 */
[----:B------:R-:W-:Y:S02]  /*7a50*/  SEL R36, R37, R36, P0 ;  /* 0x0000002425247207 */ /* 0x000fe40000000000 */
[----:B------:R-:W0:Y:S01]  /*7a60*/  S2R R37, SR_CTAID.X ;  /* 0x0000000000257919 */ /* 0x000e220000002500 */
[----:B------:R-:W-:Y:S02]  /*7a70*/  LEA.HI R4, R4, R9, RZ, 0x1 ;  /* 0x0000000904047211 */ /* 0x000fe400078f08ff */
[----:B------:R-:W-:Y:S02]  /*7a80*/  LEA.HI R6, R6, R5, RZ, 0x3 ;  /* 0x0000000506067211 */ /* 0x000fe400078f18ff */
[----:B------:R-:W-:Y:S02]  /*7a90*/  LOP3.LUT R4, R4, 0x3fffffe, RZ, 0xc0, !PT ;  /* 0x03fffffe04047812 */ /* 0x000fe400078ec0ff */
[----:B------:R-:W-:-:S02]  /*7aa0*/  LOP3.LUT R6, R6, 0xfffffff8, RZ, 0xc0, !PT ;  /* 0xfffffff806067812 */ /* 0x000fc400078ec0ff */
[----:B------:R-:W-:Y:S01]  /*7ab0*/  IADD3 R11, R10, -R7, RZ ;  /* 0x800000070a0b7210 */ /* 0x000fe20007ffe0ff */
[----:B------:R-:W-:Y:S01]  /*7ac0*/  IMAD.IADD R9, R9, 0x1, -R4 ;  /* 0x0000000109097824 */ /* 0x000fe200078e0a04 */
[----:B------:R-:W-:Y:S01]  /*7ad0*/  LEA.HI R4, R86, R45, RZ, 0x5 ;  /* 0x0000002d56047211 */ /* 0x000fe200078f28ff */
[----:B------:R-:W-:Y:S01]  /*7ae0*/  IMAD.IADD R5, R5, 0x1, -R6 ;  /* 0x0000000105057824 */ /* 0x000fe200078e0a06 */
[----:B------:R-:W-:Y:S01]  /*7af0*/  LEA.HI R6, R11, R11, RZ, 0x1 ;  /* 0x0000000b0b067211 */ /* 0x000fe200078f08ff */
[----:B------:R-:W-:Y:S01]  /*7b00*/  IMAD.U32 R7, RZ, RZ, UR7 ;  /* 0x00000007ff077e24 */ /* 0x000fe2000f8e00ff */
[----:B------:R-:W-:Y:S01]  /*7b10*/  SEL R14, R24, R25, P0 ;  /* 0x00000019180e7207 */ /* 0x000fe20000000000 */
[----:B------:R-:W-:Y:S01]  /*7b20*/  IMAD.U32 R7, RZ, RZ, UR8 ;  /* 0x00000008ff077e24 */ /* 0x000fe2000f8e00ff */
[----:B------:R-:W-:Y:S02]  /*7b30*/  SEL R24, R25, R24, P0 ;  /* 0x0000001819187207 */ /* 0x000fe40000000000 */
[----:B------:R-:W-:-:S02]  /*7b40*/  SEL R168, R88, R89, P0 ;  /* 0x0000005958a87207 */ /* 0x000fc40000000000 */
[----:B------:R-:W-:Y:S02]  /*7b50*/  SEL R200, R26, R27, P0 ;  /* 0x0000001b1ac87207 */ /* 0x000fe40000000000 */
[----:B------:R-:W-:Y:S02]  /*7b60*/  SEL R46, R50, R51, P0 ;  /* 0x00000033322e7207 */ /* 0x000fe40000000000 */
[----:B------:R-:W-:Y:S02]  /*7b70*/  SEL R21, R51, R50, P0 ;  /* 0x0000003233157207 */ /* 0x000fe40000000000 */
[----:B------:R-:W-:Y:S02]  /*7b80*/  SEL R88, R89, R88, P0 ;  /* 0x0000005859587207 */ /* 0x000fe40000000000 */
        /* <DEDUP_REMOVED lines=9> */
[----:B------:R-:W-:Y:S02]  /*7c20*/  SHF.R.S32.HI R4, RZ, 0x5, R4 ;  /* 0x00000005ff047819 */ /* 0x000fe40000011404 */
[----:B------:R-:W-:Y:S01]  /*7c30*/  LOP3.LUT R86, R6, 0x1ffffffe, RZ, 0xc0, !PT ;  /* 0x1ffffffe06567812 */ /* 0x000fe200078ec0ff */
[----:B------:R-:W-:Y:S01]  /*7c40*/  IMAD.U32 R6, RZ, RZ, UR6 ;  /* 0x00000006ff067e24 */ /* 0x000fe2000f8e00ff */
[----:B------:R-:W-:Y:S01]  /*7c50*/  SEL R176, R104, R105, P0 ;  /* 0x0000006968b07207 */ /* 0x000fe20000000000 */
[----:B------:R-:W-:Y:S01]  /*7c60*/  IMAD R10, R4, 0x10, R5 ;  /* 0x00000010040a7824 */ /* 0x000fe200078e0205 */
[----:B------:R-:W-:Y:S01]  /*7c70*/  SEL R66, R102, R103, P0 ;  /* 0x0000006766427207 */ /* 0x000fe20000000000 */
[----:B------:R-:W-:Y:S01]  /*7c80*/  IMAD.IADD R11, R11, 0x1, -R86 ;  /* 0x000000010b0b7824 */ /* 0x000fe200078e0a56 */
[----:B------:R-:W-:Y:S01]  /*7c90*/  SEL R125, R103, R102, P0 ;  /* 0x00000066677d7207 */ /* 0x000fe20000000000 */
[----:B------:R-:W-:Y:S01]  /*7ca0*/  IMAD R10, R9, 0x40, R10 ;  /* 0x00000040090a7824 */ /* 0x000fe200078e020a */
[----:B------:R-:W-:Y:S01]  /*7cb0*/  SEL R104, R105, R104, P0 ;  /* 0x0000006869687207 */ /* 0x000fe20000000000 */
[----:B------:R-:W-:Y:S01]  /*7cc0*/  IMAD.U32 R4, RZ, RZ, UR4 ;  /* 0x00000004ff047e24 */ /* 0x000fe2000f8e00ff */
[----:B------:R-:W-:Y:S01]  /*7cd0*/  SEL R180, R112, R113, P0 ;  /* 0x0000007170b47207 */ /* 0x000fe20000000000 */
[--C-:B------:R-:W-:Y:S01]  /*7ce0*/  IMAD R11, R11, 0x8, R10.reuse ;  /* 0x000000080b0b7824 */ /* 0x100fe200078e020a */
[----:B------:R-:W-:Y:S01]  /*7cf0*/  SEL R102, R106, R107, P0 ;  /* 0x0000006b6a667207 */ /* 0x000fe20000000000 */
[----:B0-----:R-:W-:Y:S01]  /*7d00*/  IMAD R10, R37, 0x80, R10 ;  /* 0x00000080250a7824 */ /* 0x001fe200078e020a */
[----:B------:R-:W-:Y:S01]  /*7d10*/  SEL R112, R113, R112, P0 ;  /* 0x0000007071707207 */ /* 0x000fe20000000000 */
[----:B------:R-:W-:Y:S01]  /*7d20*/  IMAD R11, R37, 0x80, R11 ;  /* 0x00000080250b7824 */ /* 0x000fe200078e020b */
[----:B------:R-:W-:Y:S01]  /*7d30*/  SEL R182, R116, R117, P0 ;  /* 0x0000007574b67207 */ /* 0x000fe20000000000 */
[----:B------:R-:W0:Y:S01]  /*7d40*/  S2UR UR4, SR_CTAID.Y ;  /* 0x00000000000479c3 */ /* 0x000e220000002600 */
[----:B------:R-:W-:Y:S01]  /*7d50*/  SEL R222, R94, R95, P0 ;  /* 0x0000005f5ede7207 */ /* 0x000fe20000000000 */
[----:B------:R-:W-:Y:S01]  /*7d60*/  IMAD.U32 R5, RZ, RZ, UR5 ;  /* 0x00000005ff057e24 */ /* 0x000fe2000f8e00ff */
[----:B------:R-:W-:Y:S01]  /*7d70*/  SEL R172, R96, R97, P0 ;  /* 0x0000006160ac7207 */ /* 0x000fe20000000000 */
[----:B------:R-:W-:Y:S01]  /*7d80*/  IMAD.U32 R5, RZ, RZ, UR9 ;  /* 0x00000009ff057e24 */ /* 0x000fe2000f8e00ff */
[----:B------:R-:W-:Y:S01]  /*7d90*/  SEL R116, R117, R116, P0 ;  /* 0x0000007475747207 */ /* 0x000fe20000000000 */
[----:B------:R-:W-:Y:S01]  /*7da0*/  ULDC.64 UR6, c[0x0][0xb48] ;  /* 0x0002d20000067ab9 */ /* 0x000fe20000000a00 */
[----:B------:R-:W-:Y:S01]  /*7db0*/  SEL R94, R95, R94, P0 ;  /* 0x0000005e5f5e7207 */ /* 0x000fe20000000000 */
[----:B------:R-:W-:Y:S01]  /*7dc0*/  ULDC.64 UR8, c[0x0][0xb28] ;  /* 0x0002ca0000087ab9 */ /* 0x000fe20000000a00 */
[----:B------:R-:W-:-:S02]  /*7dd0*/  SEL R96, R97, R96, P0 ;  /* 0x0000006061607207 */ /* 0x000fc40000000000 */
[----:B------:R-:W-:Y:S02]  /*7de0*/  SEL R192, R136, R137, P0 ;  /* 0x0000008988c07207 */ /* 0x000fe40000000000 */
[----:B------:R-:W-:Y:S02]  /*7df0*/  SEL R146, R52, R53, P0 ;  /* 0x0000003534927207 */ /* 0x000fe40000000000 */
[----:B------:R-:W-:Y:S02]  /*7e00*/  SEL R136, R137, R136, P0 ;  /* 0x0000008889887207 */ /* 0x000fe40000000000 */
[----:B------:R-:W-:Y:S02]  /*7e10*/  SEL R214, R70, R71, P0 ;  /* 0x0000004746d67207 */ /* 0x000fe40000000000 */
[----:B------:R-:W-:Y:S02]  /*7e20*/  SEL R224, R98, R99, P0 ;  /* 0x0000006362e07207 */ /* 0x000fe40000000000 */
[----:B------:R-:W-:-:S02]  /*7e30*/  LOP3.LUT R86, R47, 0x7ffffffc, RZ, 0xc0, !PT ;  /* 0x7ffffffc2f567812 */ /* 0x000fc400078ec0ff */
[----:B------:R-:W-:Y:S02]  /*7e40*/  SEL R52, R53, R52, P0 ;  /* 0x0000003435347207 */ /* 0x000fe40000000000 */
[----:B------:R-:W-:Y:S01]  /*7e50*/  SEL R70, R71, R70, P0 ;  /* 0x0000004647467207 */ /* 0x000fe20000000000 */
[----:B------:R-:W-:Y:S01]  /*7e60*/  IMAD.IADD R9, R45, 0x1, -R86 ;  /* 0x000000012d097824 */ /* 0x000fe200078e0a56 */
[----:B------:R-:W-:Y:S02]  /*7e70*/  SEL R98, R99, R98, P0 ;  /* 0x0000006263627207 */ /* 0x000fe40000000000 */
[----:B------:R-:W-:Y:S01]  /*7e80*/  SEL R16, R28, R29, P0 ;  /* 0x0000001d1c107207 */ /* 0x000fe20000000000 */
[----:B------:R-:W-:Y:S01]  /*7e90*/  IMAD.SHL.U32 R9, R9, 0x2, RZ ;  /* 0x0000000209097824 */ /* 0x000fe200078e00ff */
        /* <DEDUP_REMOVED lines=67> */
[----:B------:R-:W-:-:S02]  /*82d0*/  LOP3.LUT P1, RZ, R45, 0x3, RZ, 0xc0, !PT ;  /* 0x000000032dff7812 */ /* 0x000fc4000782c0ff */
[----:B------:R-:W-:Y:S02]  /*82e0*/  SEL R122, R123, R122, P0 ;  /* 0x0000007a7b7a7207 */ /* 0x000fe40000000000 */
[----:B------:R-:W-:Y:S02]  /*82f0*/  SEL R92, R93, R92, P0 ;  /* 0x0000005c5d5c7207 */ /* 0x000fe40000000000 */
[----:B------:R-:W-:Y:S02]  /*8300*/  SEL R140, R141, R140, P0 ;  /* 0x0000008c8d8c7207 */ /* 0x000fe40000000000 */
[----:B--2---:R-:W-:Y:S01]  /*8310*/  LOP3.LUT R89, R3, 0x2, RZ, 0x3c, !PT ;  /* 0x0000000203597812 */ /* 0x004fe200078e3cff */
[----:B------:R-:W-:Y:S01]  /*8320*/  SHFL.IDX PT, R14, R14, R3, 0x1c1f ;  /* 0x001c1f030e0e7589 */ /* 0x000fe200000e0000 */
[----:B------:R-:W-:Y:S02]  /*8330*/  SEL R142, R143, R142, P0 ;  /* 0x0000008e8f8e7207 */ /* 0x000fe40000000000 */
[----:B------:R-:W-:Y:S01]  /*8340*/  SEL R128, R129, R128, P0 ;  /* 0x0000008081807207 */ /* 0x000fe20000000000 */
[----:B------:R-:W1:Y:S01]  /*8350*/  SHFL.IDX PT, R95, R24, R89, 0x1c1f ;  /* 0x001c1f59185f7589 */ /* 0x000e6200000e0000 */
[----:B------:R-:W-:-:S02]  /*8360*/  SEL R130, R131, R130, P0 ;  /* 0x0000008283827207 */ /* 0x000fc40000000000 */
[----:B------:R-:W-:Y:S01]  /*8370*/  SEL R126, R127, R126, P0 ;  /* 0x0000007e7f7e7207 */ /* 0x000fe20000000000 */
[----:B------:R-:W-:Y:S04]  /*8380*/  SHFL.IDX PT, R97, R174, R3, 0x1c1f ;  /* 0x001c1f03ae617589 */ /* 0x000fe800000e0000 */
[----:B------:R-:W-:Y:S04]  /*8390*/  SHFL.IDX PT, R100, R100, R89, 0x1c1f ;  /* 0x001c1f5964647589 */ /* 0x000fe800000e0000 */
[----:B------:R-:W-:Y:S04]  /*83a0*/  SHFL.IDX PT, R47, R102, R3, 0x1c1f ;  /* 0x001c1f03662f7589 */ /* 0x000fe800000e0000 */
[----:B------:R1:W-:Y:S04]  /*83b0*/  SHFL.IDX PT, R71, R30, R3, 0x1c1f ;  /* 0x001c1f031e477589 */ /* 0x0003e800000e0000 */
[----:B------:R-:W-:Y:S04]  /*83c0*/  SHFL.IDX PT, R99, R176, R3, 0x1c1f ;  /* 0x001c1f03b0637589 */ /* 0x000fe800000e0000 */
[----:B------:R-:W-:Y:S01]  /*83d0*/  SHFL.IDX PT, R102, R44, R89, 0x1c1f ;  /* 0x001c1f592c667589 */ /* 0x000fe200000e0000 */
[----:B-1----:R-:W-:-:S03]  /*83e0*/  SEL R30, R14, R95, P0 ;  /* 0x0000005f0e1e7207 */ /* 0x002fc60000000000 */
[----:B------:R-:W-:Y:S04]  /*83f0*/  SHFL.IDX PT, R104, R104, R89, 0x1c1f ;  /* 0x001c1f5968687589 */ /* 0x000fe800000e0000 */
        /* <DEDUP_REMOVED lines=65> */
[----:B------:R1:W-:Y:S04]  /*8810*/  SHFL.IDX PT, R139, R8, R89, 0x1c1f ;  /* 0x001c1f59088b7589 */ /* 0x0003e800000e0000 */
[----:B------:R-:W-:Y:S04]  /*8820*/  SHFL.IDX PT, R155, R80, R89, 0x1c1f ;  /* 0x001c1f59509b7589 */ /* 0x000fe800000e0000 */
[----:B------:R-:W-:Y:S01]  /*8830*/  SHFL.IDX PT, R108, R108, R89, 0x1c1f ;  /* 0x001c1f596c6c7589 */ /* 0x000fe200000e0000 */
[----:B-1----:R-:W1:Y:S03]  /*8840*/  LDC R8, c[0x0][0xbe8] ;  /* 0x0002fa00ff087b82 */ /* 0x002e660000000800 */
[----:B------:R-:W-:Y:S04]  /*8850*/  SHFL.IDX PT, R3, R150, R89, 0x1c1f ;  /* 0x001c1f5996037589 */ /* 0x000fe800000e0000 */
[----:B------:R-:W-:Y:S04]  /*8860*/  SHFL.IDX PT, R149, R76, R89, 0x1c1f ;  /* 0x001c1f594c957589 */ /* 0x000fe800000e0000 */
[----:B------:R-:W-:Y:S04]  /*8870*/  SHFL.IDX PT, R80, R26, R89, 0x1c1f ;  /* 0x001c1f591a507589 */ /* 0x000fe800000e0000 */
[----:B------:R-:W2:Y:S04]  /*8880*/  SHFL.IDX PT, R79, R32, R89, 0x1c1f ;  /* 0x001c1f59204f7589 */ /* 0x000ea800000e0000 */
[----:B------:R-:W-:Y:S04]  /*8890*/  SHFL.IDX PT, R186, R40, R89, 0x1c1f ;  /* 0x001c1f5928ba7589 */ /* 0x000fe800000e0000 */
[----:B------:R-:W3:Y:S01]  /*88a0*/  SHFL.IDX PT, R83, R60, R89, 0x1c1f ;  /* 0x001c1f593c537589 */ /* 0x000ee200000e0000 */
[----:B-1----:R-:W-:-:S03]  /*88b0*/  ISETP.NE.AND P2, PT, R8, 0x1, PT ;  /* 0x000000010800780c */ /* 0x002fc60003f45270 */
[----:B------:R-:W-:Y:S04]  /*88c0*/  SHFL.IDX PT, R120, R120, R89, 0x1c1f ;  /* 0x001c1f5978787589 */ /* 0x000fe800000e0000 */
[----:B------:R-:W-:Y:S04]  /*88d0*/  SHFL.IDX PT, R76, R34, R89, 0x1c1f ;  /* 0x001c1f59224c7589 */ /* 0x000fe800000e0000 */
[----:B------:R-:W-:Y:S04]  /*88e0*/  SHFL.IDX PT, R151, R72, R89, 0x1c1f ;  /* 0x001c1f5948977589 */ /* 0x000fe800000e0000 */
[----:B------:R-:W-:Y:S01]  /*88f0*/  SHFL.IDX PT, R178, R144, R89, 0x1c1f ;  /* 0x001c1f5990b27589 */ /* 0x000fe200000e0000 */
[----:B--2---:R-:W-:-:S02]  /*8900*/  SEL R26, R18, R79, P0 ;  /* 0x0000004f121a7207 */ /* 0x004fc40000000000 */
[----:B------:R-:W-:Y:S01]  /*8910*/  SEL R24, R79, R18, P0 ;  /* 0x000000124f187207 */ /* 0x000fe20000000000 */
[----:B------:R-:W-:Y:S01]  /*8920*/  SHFL.IDX PT, R123, R31, R89, 0x1c1f ;  /* 0x001c1f591f7b7589 */ /* 0x000fe200000e0000 */
[----:B------:R-:W-:-:S03]  /*8930*/  SEL R79, R149, R162, P0 ;  /* 0x000000a2954f7207 */ /* 0x000fc60000000000 */
[----:B------:R3:W-:Y:S04]  /*8940*/  SHFL.IDX PT, R72, R15, R89, 0x1c1f ;  /* 0x001c1f590f487589 */ /* 0x0007e800000e0000 */
[----:B------:R-:W1:Y:S04]  /*8950*/  SHFL.IDX PT, R188, R48, R89, 0x1c1f ;  /* 0x001c1f5930bc7589 */ /* 0x000e6800000e0000 */
[----:B------:R2:W4:Y:S01]  /*8960*/  SHFL.IDX PT, R174, R17, R89, 0x1c1f ;  /* 0x001c1f5911ae7589 */ /* 0x00052200000e0000 */
[----:B---3--:R-:W-:-:S03]  /*8970*/  SEL R15, R154, R83, P0 ;  /* 0x000000539a0f7207 */ /* 0x008fc60000000000 */
[----:B------:R3:W5:Y:S04]  /*8980*/  SHFL.IDX PT, R48, R19, R89, 0x1c1f ;  /* 0x001c1f5913307589 */ /* 0x00076800000e0000 */
[----:B------:R0:W5:Y:S01]  /*8990*/  SHFL.IDX PT, R134, R21, R89, 0x1c1f ;  /* 0x001c1f5915867589 */ /* 0x00016200000e0000 */
[----:B--2---:R-:W-:-:S03]  /*89a0*/  SEL R17, R137, R146, P0 ;  /* 0x0000009289117207 */ /* 0x004fc60000000000 */
[----:B------:R2:W-:Y:S01]  /*89b0*/  SHFL.IDX PT, R93, R28, R89, 0x1c1f ;  /* 0x001c1f591c5d7589 */ /* 0x0005e200000e0000 */
[----:B---3--:R-:W-:-:S03]  /*89c0*/  SEL R19, R146, R137, P0 ;  /* 0x0000008992137207 */ /* 0x008fc60000000000 */
[----:B------:R-:W3:Y:S01]  /*89d0*/  SHFL.IDX PT, R135, R25, R89, 0x1c1f ;  /* 0x001c1f5919877589 */ /* 0x000ee200000e0000 */
[----:B0-----:R-:W-:-:S03]  /*89e0*/  SEL R21, R102, R71, P0 ;  /* 0x0000004766157207 */ /* 0x001fc60000000000 */
[----:B------:R0:W3:Y:S01]  /*89f0*/  SHFL.IDX PT, R144, R23, R89, 0x1c1f ;  /* 0x001c1f5917907589 */ /* 0x0000e200000e0000 */
[----:B-1----:R-:W-:Y:S02]  /*8a00*/  SEL R18, R69, R188, P0 ;  /* 0x000000bc45127207 */ /* 0x002fe40000000000 */
[----:B--2---:R-:W-:Y:S01]  /*8a10*/  SEL R28, R95, R14, P0 ;  /* 0x0000000e5f1c7207 */ /* 0x004fe20000000000 */
[----:B------:R1:W-:Y:S01]  /*8a20*/  SHFL.IDX PT, R44, R98, R89, 0x1c1f ;  /* 0x001c1f59622c7589 */ /* 0x0003e200000e0000 */
[----:B------:R-:W-:Y:S02]  /*8a30*/  SEL R95, R97, R100, P0 ;  /* 0x00000064615f7207 */ /* 0x000fe40000000000 */
[----:B------:R-:W-:Y:S01]  /*8a40*/  SEL R97, R100, R97, P0 ;  /* 0x0000006164617207 */ /* 0x000fe20000000000 */
[----:B------:R-:W2:Y:S01]  /*8a50*/  SHFL.IDX PT, R145, R56, R89, 0x1c1f ;  /* 0x001c1f5938917589 */ /* 0x000ea200000e0000 */
[----:B------:R-:W-:Y:S02]  /*8a60*/  SEL R100, R104, R99, P0 ;  /* 0x0000006368647207 */ /* 0x000fe40000000000 */
[----:B0-----:R-:W-:Y:S01]  /*8a70*/  SEL R23, R71, R102, P0 ;  /* 0x0000006647177207 */ /* 0x001fe20000000000 */
[----:B------:R-:W-:Y:S01]  /*8a80*/  SHFL.IDX PT, R176, R140, R89, 0x1c1f ;  /* 0x001c1f598cb07589 */ /* 0x000fe200000e0000 */
[----:B------:R-:W-:-:S02]  /*8a90*/  SEL R102, R103, R112, P0 ;  /* 0x0000007067667207 */ /* 0x000fc40000000000 */
[----:B-1----:R-:W-:Y:S01]  /*8aa0*/  SEL R98, R99, R104, P0 ;  /* 0x0000006863627207 */ /* 0x002fe20000000000 */
[----:B------:R-:W0:Y:S01]  /*8ab0*/  SHFL.IDX PT, R140, R29, R89, 0x1c1f ;  /* 0x001c1f591d8c7589 */ /* 0x000e2200000e0000 */
[----:B------:R-:W-:Y:S02]  /*8ac0*/  SEL R104, R112, R103, P0 ;  /* 0x0000006770687207 */ /* 0x000fe40000000000 */
[----:B------:R-:W-:Y:S01]  /*8ad0*/  SEL R103, R105, R116, P0 ;  /* 0x0000007469677207 */ /* 0x000fe20000000000 */
[----:B------:R1:W-:Y:S01]  /*8ae0*/  SHFL.IDX PT, R52, R114, R89, 0x1c1f ;  /* 0x001c1f5972347589 */ /* 0x0003e200000e0000 */
[----:B------:R-:W-:Y:S02]  /*8af0*/  SEL R105, R116, R105, P0 ;  /* 0x0000006974697207 */ /* 0x000fe40000000000 */
[----:B------:R-:W-:Y:S01]  /*8b00*/  SEL R116, R136, R115, P0 ;  /* 0x0000007388747207 */ /* 0x000fe20000000000 */
[----:B------:R4:W0:Y:S01]  /*8b10*/  SHFL.IDX PT, R143, R27, R89, 0x1c1f ;  /* 0x001c1f591b8f7589 */ /* 0x00082200000e0000 */
[----:B------:R-:W-:-:S02]  /*8b20*/  SEL R25, R119, R20, P0 ;  /* 0x0000001477197207 */ /* 0x000fc40000000000 */
[----:B------:R-:W-:Y:S01]  /*8b30*/  SEL R99, R101, R108, P0 ;  /* 0x0000006c65637207 */ /* 0x000fe20000000000 */
[----:B------:R5:W-:Y:S01]  /*8b40*/  SHFL.IDX PT, R129, R33, R89, 0x1c1f ;  /* 0x001c1f5921817589 */ /* 0x000be200000e0000 */
[----:B------:R-:W-:Y:S02]  /*8b50*/  SEL R101, R108, R101, P0 ;  /* 0x000000656c657207 */ /* 0x000fe40000000000 */
[----:B-1----:R-:W-:Y:S01]  /*8b60*/  SEL R114, R115, R136, P0 ;  /* 0x0000008873727207 */ /* 0x002fe20000000000 */
[----:B------:R1:W-:Y:S01]  /*8b70*/  SHFL.IDX PT, R131, R122, R89, 0x1c1f ;  /* 0x001c1f597a837589 */ /* 0x0003e200000e0000 */
[----:B------:R-:W3:Y:S01]  /*8b80*/  LDC.64 R136, c[0x0][0xbd8] ;  /* 0x0002f600ff887b82 */ /* 0x000ee20000000a00 */
[----:B----4-:R-:W-:Y:S02]  /*8b90*/  SEL R27, R20, R119, P0 ;  /* 0x00000077141b7207 */ /* 0x010fe40000000000 */
[----:B------:R-:W-:Y:S01]  /*8ba0*/  SEL R119, R90, R121, P0 ;  /* 0x000000795a777207 */ /* 0x000fe20000000000 */
[----:B------:R4:W-:Y:S01]  /*8bb0*/  SHFL.IDX PT, R60, R35, R89, 0x1c1f ;  /* 0x001c1f59233c7589 */ /* 0x0009e200000e0000 */
[----:B-----5:R-:W-:-:S02]  /*8bc0*/  SEL R33, R22, R3, P0 ;  /* 0x0000000316217207 */ /* 0x020fc40000000000 */
[----:B------:R-:W-:Y:S01]  /*8bd0*/  SEL R121, R121, R90, P0 ;  /* 0x0000005a79797207 */ /* 0x000fe20000000000 */
[----:B------:R5:W-:Y:S01]  /*8be0*/  SHFL.IDX PT, R32, R106, R89, 0x1c1f ;  /* 0x001c1f596a207589 */ /* 0x000be200000e0000 */
[----:B------:R-:W-:Y:S02]  /*8bf0*/  SEL R3, R3, R22, P0 ;  /* 0x0000001603037207 */ /* 0x000fe40000000000 */
[----:B------:R-:W-:Y:S01]  /*8c00*/  SEL R90, R87, R80, P0 ;  /* 0x00000050575a7207 */ /* 0x000fe20000000000 */
[----:B------:R2:W-:Y:S01]  /*8c10*/  SHFL.IDX PT, R40, R118, R89, 0x1c1f ;  /* 0x001c1f5976287589 */ /* 0x0005e200000e0000 */
[----:B-1----:R-:W-:Y:S02]  /*8c20*/  SEL R122, R80, R87, P0 ;  /* 0x00000057507a7207 */ /* 0x002fe40000000000 */
[----:B------:R-:W-:Y:S01]  /*8c30*/  SEL R22, R75, R186, P0 ;  /* 0x000000ba4b167207 */ /* 0x000fe20000000000 */
[----:B------:R-:W1:Y:S01]  /*8c40*/  SHFL.IDX PT, R141, R78, R89, 0x1c1f ;  /* 0x001c1f594e8d7589 */ /* 0x000e6200000e0000 */
[----:B------:R-:W-:-:S02]  /*8c50*/  SEL R20, R186, R75, P0 ;  /* 0x0000004bba147207 */ /* 0x000fc40000000000 */
[----:B----4-:R-:W-:Y:S01]  /*8c60*/  SEL R35, R83, R154, P0 ;  /* 0x0000009a53237207 */ /* 0x010fe20000000000 */
[----:B------:R-:W-:Y:S01]  /*8c70*/  SHFL.IDX PT, R147, R64, R89, 0x1c1f ;  /* 0x001c1f5940937589 */ /* 0x000fe200000e0000 */
[----:B-----5:R-:W-:Y:S01]  /*8c80*/  SEL R106, R107, R120, P0 ;  /* 0x000000786b6a7207 */ /* 0x020fe20000000000 */
[----:B------:R-:W4:Y:S01]  /*8c90*/  LDC R154, c[0x0][0xc50] ;  /* 0x00031400ff9a7b82 */ /* 0x000f220000000800 */
[----:B------:R-:W-:Y:S01]  /*8ca0*/  SEL R108, R120, R107, P0 ;  /* 0x0000006b786c7207 */ /* 0x000fe20000000000 */
[----:B------:R-:W-:Y:S01]  /*8cb0*/  SHFL.IDX PT, R184, R128, R89, 0x1c1f ;  /* 0x001c1f5980b87589 */ /* 0x000fe200000e0000 */
[----:B------:R-:W-:Y:S02]  /*8cc0*/  SEL R80, R81, R76, P0 ;  /* 0x0000004c51507207 */ /* 0x000fe40000000000 */
[----:B------:R-:W-:Y:S01]  /*8cd0*/  SEL R75, R162, R149, P0 ;  /* 0x00000095a24b7207 */ /* 0x000fe20000000000 */
[----:B------:R-:W5:Y:S01]  /*8ce0*/  SHFL.IDX PT, R128, R74, R89, 0x1c1f ;  /* 0x001c1f594a807589 */ /* 0x000f6200000e0000 */
[----:B--2---:R-:W-:Y:S01]  /*8cf0*/  SEL R118, R91, R178, P0 ;  /* 0x000000b25b767207 */ /* 0x004fe20000000000 */
[----:B------:R-:W2:Y:S01]  /*8d00*/  LDC.64 R148, c[0x0][0xb40] ;  /* 0x0002d000ff947b82 */ /* 0x000ea20000000a00 */
[----:B------:R-:W-:Y:S01]  /*8d10*/  SEL R120, R178, R91, P0 ;  /* 0x0000005bb2787207 */ /* 0x000fe20000000000 */
[----:B------:R0:W-:Y:S01]  /*8d20*/  SHFL.IDX PT, R64, R130, R89, 0x1c1f ;  /* 0x001c1f5982407589 */ /* 0x0001e200000e0000 */
[----:B------:R-:W-:-:S02]  /*8d30*/  SEL R76, R76, R81, P0 ;  /* 0x000000514c4c7207 */ /* 0x000fc40000000000 */
[----:B------:R-:W-:Y:S01]  /*8d40*/  SEL R91, R86, R123, P0 ;  /* 0x0000007b565b7207 */ /* 0x000fe20000000000 */
[----:B------:R3:W-:Y:S01]  /*8d50*/  SHFL.IDX PT, R56, R126, R89, 0x1c1f ;  /* 0x001c1f597e387589 */ /* 0x0007e200000e0000 */
[----:B------:R-:W-:Y:S02]  /*8d60*/  SEL R81, R77, R72, P0 ;  /* 0x000000484d517207 */ /* 0x000fe40000000000 */
[----:B------:R-:W-:Y:S01]  /*8d70*/  SEL R123, R123, R86, P0 ;  /* 0x000000567b7b7207 */ /* 0x000fe20000000000 */
[----:B------:R-:W-:Y:S01]  /*8d80*/  SHFL.IDX PT, R182, R124, R89, 0x1c1f ;  /* 0x001c1f597cb67589 */ /* 0x000fe200000e0000 */
[----:B------:R-:W-:Y:S01]  /*8d90*/  SEL R77, R72, R77, P0 ;  /* 0x0000004d484d7207 */ /* 0x000fe20000000000 */
[----:B0-----:R-:W0:Y:S01]  /*8da0*/  @P2 LDC R130, c[0x0][0xbec] ;  /* 0x0002fb00ff822b82 */ /* 0x001e220000000800 */
[----:B------:R-:W-:Y:S01]  /*8db0*/  SEL R72, R73, R174, P0 ;  /* 0x000000ae49487207 */ /* 0x000fe20000000000 */
[----:B------:R-:W-:Y:S01]  /*8dc0*/  SHFL.IDX PT, R124, R82, R89, 0x1c1f ;  /* 0x001c1f59527c7589 */ /* 0x000fe200000e0000 */
[----:B------:R-:W-:Y:S01]  /*8dd0*/  SEL R86, R174, R73, P0 ;  /* 0x00000049ae567207 */ /* 0x000fe20000000000 */
[----:B---3--:R-:W-:Y:S01]  /*8de0*/  IMAD R126, R136, UR40, RZ ;  /* 0x00000028887e7c24 */ /* 0x008fe2000f8e02ff */
[----:B------:R-:W-:Y:S01]  /*8df0*/  SEL R73, R67, R48, P0 ;  /* 0x0000003043497207 */ /* 0x000fe20000000000 */
[----:B------:R-:W-:Y:S01]  /*8e00*/  SHFL.IDX PT, R180, R132, R89, 0x1c1f ;  /* 0x001c1f5984b47589 */ /* 0x000fe200000e0000 */
[----:B------:R-:W-:Y:S01]  /*8e10*/  SEL R87, R48, R67, P0 ;  /* 0x0000004330577207 */ /* 0x000fe20000000000 */
[----:B------:R-:W-:Y:S01]  /*8e20*/  IMAD R137, R137, UR37, R126 ;  /* 0x0000002589897c24 */ /* 0x000fe2000f8e027e */
[----:B------:R-:W-:Y:S01]  /*8e30*/  SEL R48, R49, R134, P0 ;  /* 0x0000008631307207 */ /* 0x000fe20000000000 */
[----:B------:R3:W3:Y:S01]  /*8e40*/  SHFL.IDX PT, R85, R68, R89, 0x1c1f ;  /* 0x001c1f5944557589 */ /* 0x0006e200000e0000 */
[----:B------:R-:W-:Y:S01]  /*8e50*/  SEL R134, R134, R49, P0 ;  /* 0x0000003186867207 */ /* 0x000fe20000000000 */
[----:B--2---:R-:W-:Y:S01]  /*8e60*/  IMAD.WIDE.U32 R6, R148, UR37, R6 ;  /* 0x0000002594067c25 */ /* 0x004fe2000f8e0006 */
[----:B------:R-:W-:Y:S01]  /*8e70*/  SEL R49, R50, R135, P0 ;  /* 0x0000008732317207 */ /* 0x000fe20000000000 */
[----:B------:R2:W2:Y:S01]  /*8e80*/  SHFL.IDX PT, R132, R70, R89, 0x1c1f ;  /* 0x001c1f5946847589 */ /* 0x0004a200000e0000 */
[----:B------:R-:W-:-:S02]  /*8e90*/  SEL R135, R135, R50, P0 ;  /* 0x0000003287877207 */ /* 0x000fc40000000000 */
[----:B------:R-:W-:Y:S01]  /*8ea0*/  SEL R50, R51, R144, P0 ;  /* 0x0000009033327207 */ /* 0x000fe20000000000 */
[----:B------:R-:W2:Y:S01]  /*8eb0*/  SHFL.IDX PT, R36, R94, R89, 0x1c1f ;  /* 0x001c1f595e247589 */ /* 0x000ea200000e0000 */
[----:B------:R-:W-:Y:S02]  /*8ec0*/  SEL R14, R152, R145, P0 ;  /* 0x00000091980e7207 */ /* 0x000fe40000000000 */
[----:B------:R-:W-:Y:S01]  /*8ed0*/  SEL R34, R145, R152, P0 ;  /* 0x0000009891227207 */ /* 0x000fe20000000000 */
[----:B------:R-:W2:Y:S01]  /*8ee0*/  SHFL.IDX PT, R125, R125, R89, 0x1c1f ;  /* 0x001c1f597d7d7589 */ /* 0x000ea200000e0000 */
[----:B------:R-:W-:Y:S01]  /*8ef0*/  SEL R144, R144, R51, P0 ;  /* 0x0000003390907207 */ /* 0x000fe20000000000 */
[----:B------:R-:W3:Y:S01]  /*8f00*/  @P2 LDC R152, c[0x0][0xbf0] ;  /* 0x0002fc00ff982b82 */ /* 0x000ee20000000800 */
[----:B------:R-:W-:Y:S01]  /*8f10*/  SEL R51, R53, R140, P0 ;  /* 0x0000008c35337207 */ /* 0x000fe20000000000 */
[----:B------:R-:W2:Y:S01]  /*8f20*/  SHFL.IDX PT, R153, R84, R89, 0x1c1f ;  /* 0x001c1f5954997589 */ /* 0x000ea200000e0000 */
[----:B------:R-:W-:Y:S01]  /*8f30*/  SEL R145, R140, R53, P0 ;  /* 0x000000358c917207 */ /* 0x000fe20000000000 */
[----:B------:R-:W-:Y:S01]  /*8f40*/  IMAD.MOV.U32 R53, RZ, RZ, R11 ;  /* 0x000000ffff357224 */ /* 0x000fe200078e000b */
[----:B------:R-:W-:Y:S01]  /*8f50*/  SEL R146, R54, R143, P0 ;  /* 0x0000008f36927207 */ /* 0x000fe20000000000 */
[----:B------:R-:W-:Y:S01]  /*8f60*/  SHFL.IDX PT, R157, R92, R89, 0x1c1f ;  /* 0x001c1f595c9d7589 */ /* 0x000fe200000e0000 */
[----:B------:R-:W-:Y:S01]  /*8f70*/  SEL R54, R143, R54, P0 ;  /* 0x000000368f367207 */ /* 0x000fe20000000000 */
[----:B------:R-:W2:Y:S01]  /*8f80*/  @P2 LDC R140, c[0x0][0xbec] ;  /* 0x0002fb00ff8c2b82 */ /* 0x000ea20000000800 */
[----:B------:R-:W-:Y:S01]  /*8f90*/  SEL R74, R160, R151, P0 ;  /* 0x00000097a04a7207 */ /* 0x000fe20000000000 */
[----:B------:R-:W-:Y:S01]  /*8fa0*/  SHFL.IDX PT, R159, R88, R89, 0x1c1f ;  /* 0x001c1f59589f7589 */ /* 0x000fe200000e0000 */
[----:B------:R-:W-:Y:S01]  /*8fb0*/  SEL R78, R151, R160, P0 ;  /* 0x000000a0974e7207 */ /* 0x000fe20000000000 */
[----:B------:R-:W-:Y:S01]  /*8fc0*/  IMAD.WIDE.U32 R150, R136, UR37, R4 ;  /* 0x0000002588967c25 */ /* 0x000fe2000f8e0004 */
[----:B------:R-:W-:Y:S01]  /*8fd0*/  IADD3 R67, RZ, -UR38, RZ ;  /* 0x80000026ff437c10 */ /* 0x000fe2000fffe0ff */
[----:B------:R-:W-:Y:S01]  /*8fe0*/  SHFL.IDX PT, R161, R96, R89, 0x1c1f ;  /* 0x001c1f5960a17589 */ /* 0x000fe200000e0000 */
[----:B-1----:R-:W-:Y:S01]  /*8ff0*/  SEL R5, R58, R141, P0 ;  /* 0x0000008d3a057207 */ /* 0x002fe20000000000 */
[----:B------:R-:W1:Y:S01]  /*9000*/  @P2 LDC R143, c[0x0][0xbf0] ;  /* 0x0002fc00ff8f2b82 */ /* 0x000e620000000800 */
[----:B------:R-:W-:Y:S01]  /*9010*/  IMAD.IADD R151, R151, 0x1, R137 ;  /* 0x0000000197977824 */ /* 0x000fe200078e0289 */
[----:B------:R-:W-:Y:S01]  /*9020*/  SEL R137, R141, R58, P0 ;  /* 0x0000003a8d897207 */ /* 0x000fe20000000000 */
[----:B----4-:R-:W-:Y:S01]  /*9030*/  IMAD R154, R154, R67, UR4 ;  /* 0x000000049a9a7e24 */ /* 0x010fe2000f8e0243 */
[----:B------:R-:W-:Y:S01]  /*9040*/  ULDC.64 UR4, c[0x0][0xbe0] ;  /* 0x0002f80000047ab9 */ /* 0x000fe20000000a00 */
[----:B------:R-:W-:Y:S01]  /*9050*/  IMAD R58, R148, UR40, RZ ;  /* 0x00000028943a7c24 */ /* 0x000fe2000f8e02ff */
[----:B-----5:R-:W-:Y:S01]  /*9060*/  SEL R4, R57, R128, P0 ;  /* 0x0000008039047207 */ /* 0x020fe20000000000 */
[----:B------:R-:W-:Y:S01]  /*9070*/  IMAD.MOV.U32 R148, RZ, RZ, R6 ;  /* 0x000000ffff947224 */ /* 0x000fe200078e0006 */
[----:B------:R-:W-:Y:S01]  /*9080*/  SHF.R.S32.HI R67, RZ, 0x1f, R154 ;  /* 0x0000001fff437819 */ /* 0x000fe2000001149a */
[----:B------:R-:W-:Y:S01]  /*9090*/  IMAD R149, R149, UR37, R58 ;  /* 0x0000002595957c24 */ /* 0x000fe2000f8e023a */
[----:B------:R-:W-:Y:S01]  /*90a0*/  SEL R136, R128, R57, P0 ;  /* 0x0000003980887207 */ /* 0x000fe20000000000 */
[----:B0-----:R-:W-:Y:S01]  /*90b0*/  @P2 IMAD.HI.U32 R57, R11, R130, RZ ;  /* 0x000000820b392227 */ /* 0x001fe200078e00ff */
[----:B------:R0:W-:Y:S01]  /*90c0*/  SHFL.IDX PT, R127, R110, R89, 0x1c1f ;  /* 0x001c1f596e7f7589 */ /* 0x0001e200000e0000 */
[----:B------:R-:W-:-:S02]  /*90d0*/  SEL R31, R16, R93, P0 ;  /* 0x0000005d101f7207 */ /* 0x000fc40000000000 */
[----:B------:R-:W-:Y:S01]  /*90e0*/  IMAD.IADD R149, R7, 0x1, R149 ;  /* 0x0000000107957824 */ /* 0x000fe200078e0295 */
[----:B---3--:R-:W-:Y:S01]  /*90f0*/  @P2 SHF.R.U32.HI R53, RZ, R152, R57 ;  /* 0x00000098ff352219 */ /* 0x008fe20000011639 */
[----:B------:R-:W-:Y:S01]  /*9100*/  IMAD R7, R67, UR4, RZ ;  /* 0x0000000443077c24 */ /* 0x000fe2000f8e02ff */
[----:B------:R-:W-:Y:S01]  /*9110*/  SHFL.IDX PT, R133, R133, R89, 0x1c1f ;  /* 0x001c1f5985857589 */ /* 0x000fe200000e0000 */
[----:B--2---:R-:W-:Y:S01]  /*9120*/  @P2 IMAD.HI.U32 R140, R11, R140, RZ ;  /* 0x0000008c0b8c2227 */ /* 0x004fe200078e00ff */
[----:B------:R-:W-:Y:S02]  /*9130*/  SEL R29, R93, R16, P0 ;  /* 0x000000105d1d7207 */ /* 0x000fe40000000000 */
[----:B------:R-:W-:Y:S01]  /*9140*/  SHFL.IDX PT, R142, R142, R89, 0x1c1f ;  /* 0x001c1f598e8e7589 */ /* 0x000fe200000e0000 */
[----:B------:R-:W-:Y:S01]  /*9150*/  IMAD R58, R154, UR5, R7 ;  /* 0x000000059a3a7c24 */ /* 0x000fe2000f8e0207 */
[----:B------:R-:W-:Y:S01]  /*9160*/  SEL R16, R188, R69, P0 ;  /* 0x00000045bc107207 */ /* 0x000fe20000000000 */
[----:B------:R-:W-:Y:S01]  /*9170*/  IMAD.WIDE.U32 R6, R154, UR4, R150 ;  /* 0x000000049a067c25 */ /* 0x000fe2000f8e0096 */
[----:B------:R-:W-:Y:S01]  /*9180*/  ULDC.64 UR4, c[0x0][0xb30] ;  /* 0x0002cc0000047ab9 */ /* 0x000fe20000000a00 */
[----:B------:R-:W-:Y:S01]  /*9190*/  SHFL.IDX PT, R138, R138, R89, 0x1c1f ;  /* 0x001c1f598a8a7589 */ /* 0x000fe200000e0000 */
[----:B------:R-:W-:Y:S01]  /*91a0*/  SEL R68, R156, R147, P0 ;  /* 0x000000939c447207 */ /* 0x000fe20000000000 */
[----:B------:R-:W-:Y:S01]  /*91b0*/  IMAD.MOV.U32 R57, RZ, RZ, R11 ;  /* 0x000000ffff397224 */ /* 0x000fe200078e000b */
[----:B-1----:R-:W-:Y:S01]  /*91c0*/  @P2 SHF.R.U32.HI R57, RZ, R143, R140 ;  /* 0x0000008fff392219 */ /* 0x002fe2000001168c */
[----:B------:R-:W-:Y:S01]  /*91d0*/  IMAD R67, R67, UR6, RZ ;  /* 0x0000000643437c24 */ /* 0x000fe2000f8e02ff */
[----:B------:R-:W-:Y:S01]  /*91e0*/  IADD3 R140, P2, R53, R6, RZ ;  /* 0x00000006358c7210 */ /* 0x000fe20007f5e0ff */
[----:B------:R-:W-:Y:S01]  /*91f0*/  IMAD.WIDE.U32 R148, R154, UR6, R148 ;  /* 0x000000069a947c25 */ /* 0x000fe2000f8e0094 */
[----:B------:R-:W-:-:S02]  /*9200*/  SHF.R.S32.HI R6, RZ, 0x1f, R57 ;  /* 0x0000001fff067819 */ /* 0x000fc40000011439 */
[----:B------:R-:W-:Y:S01]  /*9210*/  SEL R70, R147, R156, P0 ;  /* 0x0000009c93467207 */ /* 0x000fe20000000000 */
[----:B------:R-:W-:Y:S01]  /*9220*/  IMAD R141, R154, UR7, R67 ;  /* 0x000000079a8d7c24 */ /* 0x000fe2000f8e0243 */
[--C-:B------:R-:W-:Y:S01]  /*9230*/  SHF.R.S32.HI R67, RZ, 0x1f, R53.reuse ;  /* 0x0000001fff437819 */ /* 0x100fe20000011435 */
[----:B------:R-:W-:Y:S01]  /*9240*/  IMAD.MOV R53, RZ, RZ, -R53 ;  /* 0x000000ffff357224 */ /* 0x000fe200078e0a35 */
[----:B------:R-:W-:Y:S01]  /*9250*/  ULDC.64 UR6, c[0x0][0xbc8] ;  /* 0x0002f20000067ab9 */ /* 0x000fe20000000a00 */
[----:B------:R-:W-:Y:S01]  /*9260*/  IMAD R6, R6, UR4, RZ ;  /* 0x0000000406067c24 */ /* 0x000fe2000f8e02ff */
[----:B0-----:R-:W-:Y:S01]  /*9270*/  SEL R110, R111, R184, P0 ;  /* 0x000000b86f6e7207 */ /* 0x001fe20000000000 */
[----:B------:R-:W-:Y:S01]  /*9280*/  IMAD.MOV R126, RZ, RZ, -R57 ;  /* 0x000000ffff7e7224 */ /* 0x000fe200078e0a39 */
[----:B------:R-:W-:Y:S01]  /*9290*/  SEL R112, R184, R111, P0 ;  /* 0x0000006fb8707207 */ /* 0x000fe20000000000 */
[----:B------:R-:W-:Y:S01]  /*92a0*/  IMAD.IADD R149, R149, 0x1, R141 ;  /* 0x0000000195957824 */ /* 0x000fe200078e028d */
[----:B------:R-:W-:Y:S01]  /*92b0*/  IADD3.X R141, R67, R7, R58, P2, !PT ;  /* 0x00000007438d7210 */ /* 0x000fe200017fe43a */
[--C-:B------:R-:W-:Y:S01]  /*92c0*/  IMAD R53, R8, R53, R11.reuse ;  /* 0x0000003508357224 */ /* 0x100fe200078e020b */
[----:B------:R-:W-:Y:S01]  /*92d0*/  SEL R69, R158, R85, P0 ;  /* 0x000000559e457207 */ /* 0x000fe20000000000 */
[----:B------:R-:W-:Y:S01]  /*92e0*/  IMAD R67, R57, UR5, R6 ;  /* 0x0000000539437c24 */ /* 0x000fe2000f8e0206 */
[----:B------:R-:W0:Y:S01]  /*92f0*/  S2UR UR5, SR_CgaCtaId ;  /* 0x00000000000579c3 */ /* 0x000e220000008800 */
[----:B------:R-:W-:Y:S01]  /*9300*/  IMAD R11, R8, R126, R11 ;  /* 0x0000007e080b7224 */ /* 0x000fe200078e020b */
[----:B------:R-:W-:Y:S01]  /*9310*/  SEL R71, R85, R158, P0 ;  /* 0x0000009e55477207 */ /* 0x000fe20000000000 */
[----:B------:R-:W-:Y:S01]  /*9320*/  IMAD.WIDE.U32 R6, R57, UR4, R148 ;  /* 0x0000000439067c25 */ /* 0x000fe2000f8e0094 */
[----:B------:R-:W-:Y:S01]  /*9330*/  SHF.R.S32.HI R57, RZ, 0x1f, R53 ;  /* 0x0000001fff397819 */ /* 0x000fe20000011435 */
[----:B------:R-:W-:Y:S01]  /*9340*/  UMOV UR4, 0x400 ;  /* 0x0000040000047882 */ /* 0x000fe20000000000 */
[----:B------:R-:W-:Y:S01]  /*9350*/  SHF.R.S32.HI R58, RZ, 0x1f, R11 ;  /* 0x0000001fff3a7819 */ /* 0x000fe2000001140b */
[----:B------:R-:W-:Y:S01]  /*9360*/  IMAD.IADD R7, R7, 0x1, R67 ;  /* 0x0000000107077824 */ /* 0x000fe200078e0243 */
[----:B------:R-:W-:Y:S01]  /*9370*/  SEL R107, R109, R182, P0 ;  /* 0x000000b66d6b7207 */ /* 0x000fe20000000000 */
[----:B------:R-:W-:Y:S01]  /*9380*/  IMAD R126, R57, UR6, RZ ;  /* 0x00000006397e7c24 */ /* 0x000fe2000f8e02ff */
[----:B------:R-:W-:Y:S01]  /*9390*/  SEL R111, R113, R180, P0 ;  /* 0x000000b4716f7207 */ /* 0x000fe20000000000 */
[----:B------:R-:W-:Y:S01]  /*93a0*/  IMAD R58, R58, UR8, RZ ;  /* 0x000000083a3a7c24 */ /* 0x000fe2000f8e02ff */
[----:B------:R-:W-:Y:S01]  /*93b0*/  SEL R115, R117, R176, P0 ;  /* 0x000000b075737207 */ /* 0x000fe20000000000 */
[----:B------:R-:W-:Y:S01]  /*93c0*/  IMAD R57, R53, UR7, R126 ;  /* 0x0000000735397c24 */ /* 0x000fe2000f8e027e */
[----:B------:R-:W-:Y:S01]  /*93d0*/  SEL R147, R55, R132, P0 ;  /* 0x0000008437937207 */ /* 0x000fe20000000000 */
[----:B------:R-:W-:Y:S01]  /*93e0*/  IMAD.WIDE.U32 R140, R53, UR6, R140 ;  /* 0x00000006358c7c25 */ /* 0x000fe2000f8e008c */
[----:B------:R-:W-:Y:S01]  /*93f0*/  ULDC.64 UR6, c[0x0][0xba8] ;  /* 0x0002ea0000067ab9 */ /* 0x000fe20000000a00 */
[----:B------:R-:W-:-:S02]  /*9400*/  SEL R82, R164, R155, P0 ;  /* 0x0000009ba4527207 */ /* 0x000fc40000000000 */
[----:B------:R-:W-:Y:S01]  /*9410*/  IMAD.WIDE.U32 R148, R11, UR8, R6 ;  /* 0x000000080b947c25 */ /* 0x000fe2000f8e0006 */
[----:B------:R-:W-:Y:S01]  /*9420*/  LEA R67, P2, R140, UR6, 0x2 ;  /* 0x000000068c437c11 */ /* 0x000fe2000f8410ff */
[----:B------:R-:W-:Y:S01]  /*9430*/  ULDC UR6, c[0x0][0xa88] ;  /* 0x0002a20000067ab9 */ /* 0x000fe20000000800 */
[----:B------:R-:W-:Y:S01]  /*9440*/  SEL R6, R59, R124, P0 ;  /* 0x0000007c3b067207 */ /* 0x000fe20000000000 */
[----:B------:R-:W-:Y:S01]  /*9450*/  IMAD R53, R11, UR9, R58 ;  /* 0x000000090b357c24 */ /* 0x000fe2000f8e023a */
[----:B------:R-:W-:Y:S01]  /*9460*/  ULDC.64 UR8, c[0x0][0xb00] ;  /* 0x0002c00000087ab9 */ /* 0x000fe20000000a00 */
[----:B------:R-:W-:Y:S01]  /*9470*/  IMAD.IADD R7, R141, 0x1, R57 ;  /* 0x000000018d077824 */ /* 0x000fe200078e0239 */
[----:B------:R-:W-:Y:S01]  /*9480*/  SEL R58, R124, R59, P0 ;  /* 0x0000003b7c3a7207 */ /* 0x000fe20000000000 */
[----:B------:R-:W-:Y:S01]  /*9490*/  IMAD.IADD R57, R149, 0x1, R53 ;  /* 0x0000000195397824 */ /* 0x000fe200078e0235 */
[----:B------:R-:W-:Y:S01]  /*94a0*/  LEA R53, P3, R148, UR8, 0x2 ;  /* 0x0000000894357c11 */ /* 0x000fe2000f8610ff */
[----:B------:R-:W-:Y:S01]  /*94b0*/  SHFL.IDX PT, R150, R67, 0x1, 0x1c1f ;  /* 0x003c1f0043967f89 */ /* 0x000fe200000e0000 */
[----:B------:R-:W-:Y:S01]  /*94c0*/  LEA.HI.X R124, R140, UR7, R7, 0x2, P2 ;  /* 0x000000078c7c7c11 */ /* 0x000fe200090f1407 */
[----:B0-----:R-:W-:Y:S01]  /*94d0*/  ULEA UR4, UR5, UR4, 0x18 ;  /* 0x0000000405047291 */ /* 0x001fe2000f8ec03f */
[----:B------:R-:W-:Y:S01]  /*94e0*/  LEA.HI.X R57, R148, UR9, R57, 0x2, P3 ;  /* 0x0000000994397c11 */ /* 0x000fe200098f1439 */
[----:B------:R-:W-:Y:S01]  /*94f0*/  IMAD R11, R8, UR6, RZ ;  /* 0x00000006080b7c24 */ /* 0x000fe2000f8e02ff */
[----:B------:R-:W-:Y:S01]  /*9500*/  SHFL.IDX PT, R148, R67, RZ, 0x1c1f ;  /* 0x001c1fff43947589 */ /* 0x000fe200000e0000 */
[C---:B------:R-:W-:Y:S01]  /*9510*/  VIADD R8, R10.reuse, 0x8 ;  /* 0x000000080a087836 */ /* 0x040fe20000000000 */
[----:B------:R-:W-:Y:S01]  /*9520*/  UIADD3 UR4, UR4, 0x38820, URZ ;  /* 0x0003882004047890 */ /* 0x000fe2000fffe03f */
[----:B------:R-:W-:Y:S01]  /*9530*/  SEL R7, R61, R60, P0 ;  /* 0x0000003c3d077207 */ /* 0x000fe20000000000 */
[----:B------:R-:W0:Y:S01]  /*9540*/  SHFL.IDX PT, R149, R124, RZ, 0x1c1f ;  /* 0x001c1fff7c957589 */ /* 0x000e2200000e0000 */
[-C--:B------:R-:W-:Y:S01]  /*9550*/  ISETP.GE.OR P2, PT, R10, R11.reuse, P1 ;  /* 0x0000000b0a00720c */ /* 0x080fe20000f46670 */
[----:B------:R-:W-:Y:S01]  /*9560*/  UPRMT UR4, URZ, 0x654, UR4 ;  /* 0x000006543f047896 */ /* 0x000fe20008000004 */
[-C--:B------:R-:W-:Y:S01]  /*9570*/  ISETP.GE.OR P1, PT, R8, R11.reuse, P1 ;  /* 0x0000000b0800720c */ /* 0x080fe20000f26670 */
[----:B------:R-:W1:Y:S01]  /*9580*/  SHFL.IDX PT, R151, R124, 0x1, 0x1c1f ;  /* 0x003c1f007c977f89 */ /* 0x000e6200000e0000 */
[----:B------:R-:W-:-:S02]  /*9590*/  ISETP.GE.AND P3, PT, R10, R11, PT ;  /* 0x0000000b0a00720c */ /* 0x000fc40003f66270 */
[----:B------:R-:W-:Y:S01]  /*95a0*/  SEL R59, R60, R61, P0 ;  /* 0x0000003d3c3b7207 */ /* 0x000fe20000000000 */
[----:B------:R2:W3:Y:S01]  /*95b0*/  SHFL.IDX PT, R140, R53, RZ, 0x1c1f ;  /* 0x001c1fff358c7589 */ /* 0x0004e200000e0000 */
[----:B------:R-:W-:Y:S02]  /*95c0*/  SEL R60, R62, R129, P0 ;  /* 0x000000813e3c7207 */ /* 0x000fe40000000000 */
[----:B------:R-:W-:Y:S01]  /*95d0*/  SYNCS.ARRIVE.TRANS64.RED.A1T0 RZ, [UR4], RZ ;  /* 0x000000ffffff79a7 */ /* 0x000fe20008100404 */
[----:B------:R2:W4:Y:S01]  /*95e0*/  SHFL.IDX PT, R141, R57, RZ, 0x1c1f ;  /* 0x001c1fff398d7589 */ /* 0x00052200000e0000 */
[----:B------:R-:W-:Y:S02]  /*95f0*/  SEL R62, R129, R62, P0 ;  /* 0x0000003e813e7207 */ /* 0x000fe40000000000 */
[----:B------:R-:W-:Y:S02]  /*9600*/  SEL R61, R63, R36, P0 ;  /* 0x000000243f3d7207 */ /* 0x000fe40000000000 */
[----:B------:R-:W-:-:S02]  /*9610*/  SEL R129, R66, R125, P0 ;  /* 0x0000007d42817207 */ /* 0x000fc40000000000 */
[----:B------:R-:W-:Y:S02]  /*9620*/  SEL R84, R155, R164, P0 ;  /* 0x000000a49b547207 */ /* 0x000fe40000000000 */
[----:B------:R-:W-:Y:S02]  /*9630*/  SEL R83, R166, R153, P0 ;  /* 0x00000099a6537207 */ /* 0x000fe40000000000 */
[----:B------:R-:W-:Y:S01]  /*9640*/  SEL R85, R153, R166, P0 ;  /* 0x000000a699557207 */ /* 0x000fe20000000000 */
[----:B0-----:R2:W-:Y:S01]  /*9650*/  @!P2 ST.E desc[UR46][R148.64], R2 ;  /* 0x000000029400a985 */ /* 0x0015e2000c10192e */
[----:B------:R-:W-:Y:S02]  /*9660*/  SEL R88, R168, R159, P0 ;  /* 0x0000009fa8587207 */ /* 0x000fe40000000000 */
[----:B------:R-:W-:Y:S01]  /*9670*/  SEL R92, R159, R168, P0 ;  /* 0x000000a89f5c7207 */ /* 0x000fe20000000000 */
[----:B-1----:R2:W-:Y:S01]  /*9680*/  @!P1 ST.E desc[UR46][R150.64], R0 ;  /* 0x0000000096009985 */ /* 0x0025e2000c10192e */
        /* <DEDUP_REMOVED lines=11> */
[----:B------:R-:W-:Y:S01]  /*9740*/  SEL R125, R125, R66, P0 ;  /* 0x000000427d7d7207 */ /* 0x000fe20000000000 */
[----:B--234-:R-:W-:Y:S06]  /*9750*/  @P3 BRA `(.L_x_37) ;  /* 0x0000000800f83947 */ /* 0x01cfec0003800000 */
[----:B------:R-:W-:Y:S01]  /*9760*/  ULDC UR4, c[0x0][0xac8] ;  /* 0x0002b20000047ab9 */ /* 0x000fe20000000800 */
[C---:B------:R-:W-:Y:S01]  /*9770*/  VIADD R0, R9.reuse, 0x8 ;  /* 0x0000000809007836 */ /* 0x040fe20000000000 */
[C---:B------:R-:W-:Y:S01]  /*9780*/  ISETP.GE.AND P1, PT, R9.reuse, UR4, PT ;  /* 0x0000000409007c0c */ /* 0x040fe2000bf26270 */
[C---:B------:R-:W-:Y:S01]  /*9790*/  VIADD R10, R9.reuse, 0x10 ;  /* 0x00000010090a7836 */ /* 0x040fe20000000000 */
[C---:B------:R-:W-:Y:S01]  /*97a0*/  IADD3 R36, R9.reuse, 0x18, RZ ;  /* 0x0000001809247810 */ /* 0x040fe20007ffe0ff */
[C---:B------:R-:W-:Y:S01]  /*97b0*/  VIADD R44, R9.reuse, 0x20 ;  /* 0x00000020092c7836 */ /* 0x040fe20000000000 */
[----:B------:R-:W-:Y:S01]  /*97c0*/  ISETP.GE.AND P4, PT, R0, UR4, PT ;  /* 0x0000000400007c0c */ /* 0x000fe2000bf86270 */
[C---:B------:R-:W-:Y:S01]  /*97d0*/  VIADD R126, R9.reuse, 0x28 ;  /* 0x00000028097e7836 */ /* 0x040fe20000000000 */
[----:B------:R-:W-:Y:S01]  /*97e0*/  ISETP.GE.AND P5, PT, R10, UR4, PT ;  /* 0x000000040a007c0c */ /* 0x000fe2000bfa6270 */
[----:B------:R-:W-:Y:S01]  /*97f0*/  VIADD R130, R9, 0x30 ;  /* 0x0000003009827836 */ /* 0x000fe20000000000 */
[----:B------:R-:W-:-:S02]  /*9800*/  ISETP.GE.AND P6, PT, R36, UR4, PT ;  /* 0x0000000424007c0c */ /* 0x000fc4000bfc6270 */
[----:B------:R-:W-:Y:S02]  /*9810*/  ISETP.GE.AND P2, PT, R126, UR4, PT ;  /* 0x000000047e007c0c */ /* 0x000fe4000bf46270 */
[----:B------:R-:W-:Y:S01]  /*9820*/  ISETP.GE.AND P3, PT, R130, UR4, PT ;  /* 0x0000000482007c0c */ /* 0x000fe2000bf66270 */
[----:B------:R-:W-:-:S04]  /*9830*/  @!P1 IMAD.WIDE R66, R9, 0x4, R140 ;  /* 0x0000000409429825 */ /* 0x000fc800078e028c */
[----:B------:R-:W-:Y:S01]  /*9840*/  @!P4 LEA.HI R0, R0, R0, RZ, 0x1 ;  /* 0x000000000000c211 */ /* 0x000fe200078f08ff */
[----:B------:R0:W-:Y:S01]  /*9850*/  @!P1 ST.E.64 desc[UR46][R66.64], R30 ;  /* 0x0000001e42009985 */ /* 0x0001e2000c101b2e */
[----:B------:R-:W-:Y:S02]  /*9860*/  ISETP.GE.AND P1, PT, R44, UR4, PT ;  /* 0x000000042c007c0c */ /* 0x000fe4000bf26270 */
[----:B------:R-:W-:Y:S02]  /*9870*/  @!P5 LEA.HI R10, R10, R10, RZ, 0x1 ;  /* 0x0000000a0a0ad211 */ /* 0x000fe400078f08ff */
[----:B------:R-:W-:Y:S02]  /*9880*/  @!P6 LEA.HI R36, R36, R36, RZ, 0x1 ;  /* 0x000000242424e211 */ /* 0x000fe400078f08ff */
[----:B------:R-:W-:Y:S01]  /*9890*/  @!P4 LOP3.LUT R65, R0, 0xfffffffe, RZ, 0xc0, !PT ;  /* 0xfffffffe0041c812 */ /* 0x000fe200078ec0ff */
[C---:B------:R-:W-:Y:S01]  /*98a0*/  VIADD R0, R9.reuse, 0x38 ;  /* 0x0000003809007836 */ /* 0x040fe20000000000 */
[----:B------:R-:W-:Y:S01]  /*98b0*/  @!P5 LOP3.LUT R143, R10, 0xfffffffe, RZ, 0xc0, !PT ;  /* 0xfffffffe0a8fd812 */ /* 0x000fe200078ec0ff */
[C---:B------:R-:W-:Y:S01]  /*98c0*/  VIADD R10, R9.reuse, 0x40 ;  /* 0x00000040090a7836 */ /* 0x040fe20000000000 */
[----:B------:R-:W-:Y:S01]  /*98d0*/  @!P6 LOP3.LUT R149, R36, 0xfffffffe, RZ, 0xc0, !PT ;  /* 0xfffffffe2495e812 */ /* 0x000fe200078ec0ff */
[----:B------:R-:W-:Y:S01]  /*98e0*/  VIADD R36, R9, 0x48 ;  /* 0x0000004809247836 */ /* 0x000fe20000000000 */
[----:B------:R-:W-:Y:S01]  /*98f0*/  @!P2 LEA.HI R126, R126, R126, RZ, 0x1 ;  /* 0x0000007e7e7ea211 */ /* 0x000fe200078f08ff */
[----:B0-----:R-:W-:Y:S01]  /*9900*/  @!P4 IMAD.WIDE R30, R65, 0x4, R140 ;  /* 0x00000004411ec825 */ /* 0x001fe200078e028c */
[----:B------:R-:W-:-:S02]  /*9910*/  @!P1 LEA.HI R44, R44, R44, RZ, 0x1 ;  /* 0x0000002c2c2c9211 */ /* 0x000fc400078f08ff */
[----:B------:R-:W-:Y:S01]  /*9920*/  @!P3 LEA.HI R130, R130, R130, RZ, 0x1 ;  /* 0x000000828282b211 */ /* 0x000fe200078f08ff */
[--C-:B------:R-:W-:Y:S01]  /*9930*/  @!P5 IMAD.WIDE R66, R143, 0x4, R140.reuse ;  /* 0x000000048f42d825 */ /* 0x100fe200078e028c */
[----:B------:R0:W-:Y:S01]  /*9940*/  @!P4 ST.E.64 desc[UR46][R30.64], R28 ;  /* 0x0000001c1e00c985 */ /* 0x0001e2000c101b2e */
[----:B------:R-:W-:Y:S02]  /*9950*/  @!P1 LOP3.LUT R65, R44, 0xfffffffe, RZ, 0xc0, !PT ;  /* 0xfffffffe2c419812 */ /* 0x000fe400078ec0ff */
[----:B------:R-:W-:Y:S01]  /*9960*/  @!P6 IMAD.WIDE R148, R149, 0x4, R140 ;  /* 0x000000049594e825 */ /* 0x000fe200078e028c */
[----:B------:R1:W-:Y:S01]  /*9970*/  @!P5 ST.E.64 desc[UR46][R66.64], R26 ;  /* 0x0000001a4200d985 */ /* 0x0003e2000c101b2e */
[----:B------:R-:W-:Y:S02]  /*9980*/  ISETP.GE.AND P4, PT, R0, UR4, PT ;  /* 0x0000000400007c0c */ /* 0x000fe4000bf86270 */
[----:B------:R-:W-:Y:S01]  /*9990*/  ISETP.GE.AND P5, PT, R10, UR4, PT ;  /* 0x000000040a007c0c */ /* 0x000fe2000bfa6270 */
[----:B------:R2:W-:Y:S01]  /*99a0*/  @!P6 ST.E.64 desc[UR46][R148.64], R24 ;  /* 0x000000189400e985 */ /* 0x0005e2000c101b2e */
[----:B------:R-:W-:Y:S01]  /*99b0*/  ISETP.GE.AND P6, PT, R36, UR4, PT ;  /* 0x0000000424007c0c */ /* 0x000fe2000bfc6270 */
[C---:B------:R-:W-:Y:S01]  /*99c0*/  VIADD R44, R9.reuse, 0x58 ;  /* 0x00000058092c7836 */ /* 0x040fe20000000000 */
[----:B0-----:R-:W-:Y:S01]  /*99d0*/  @!P2 LOP3.LUT R29, R126, 0xfffffffe, RZ, 0xc0, !PT ;  /* 0xfffffffe7e1da812 */ /* 0x001fe200078ec0ff */
[----:B------:R-:W-:Y:S01]  /*99e0*/  VIADD R30, R9, 0x50 ;  /* 0x00000050091e7836 */ /* 0x000fe20000000000 */
[----:B------:R-:W-:-:S05]  /*99f0*/  @!P3 LOP3.LUT R31, R130, 0xfffffffe, RZ, 0xc0, !PT ;  /* 0xfffffffe821fb812 */ /* 0x000fca00078ec0ff */
[----:B------:R-:W-:Y:S01]  /*9a00*/  @!P4 LEA.HI R0, R0, R0, RZ, 0x1 ;  /* 0x000000000000c211 */ /* 0x000fe200078f08ff */
[--C-:B-1----:R-:W-:Y:S01]  /*9a10*/  @!P2 IMAD.WIDE R26, R29, 0x4, R140.reuse ;  /* 0x000000041d1aa825 */ /* 0x102fe200078e028c */
[----:B------:R-:W-:Y:S02]  /*9a20*/  @!P5 LEA.HI R10, R10, R10, RZ, 0x1 ;  /* 0x0000000a0a0ad211 */ /* 0x000fe400078f08ff */
[----:B------:R-:W-:Y:S01]  /*9a30*/  @!P6 LEA.HI R36, R36, R36, RZ, 0x1 ;  /* 0x000000242424e211 */ /* 0x000fe200078f08ff */
[----:B--2---:R-:W-:-:S04]  /*9a40*/  @!P1 IMAD.WIDE R24, R65, 0x4, R140 ;  /* 0x0000000441189825 */ /* 0x004fc800078e028c */
[----:B------:R-:W-:Y:S01]  /*9a50*/  @!P3 IMAD.WIDE R28, R31, 0x4, R140 ;  /* 0x000000041f1cb825 */ /* 0x000fe200078e028c */
[----:B------:R0:W-:Y:S01]  /*9a60*/  @!P1 ST.E.64 desc[UR46][R24.64], R22 ;  /* 0x0000001618009985 */ /* 0x0001e2000c101b2e */
[----:B------:R-:W-:Y:S02]  /*9a70*/  @!P4 LOP3.LUT R31, R0, 0xfffffffe, RZ, 0xc0, !PT ;  /* 0xfffffffe001fc812 */ /* 0x000fe400078ec0ff */
[C---:B------:R-:W-:Y:S01]  /*9a80*/  VIADD R65, R9.reuse, 0x60 ;  /* 0x0000006009417836 */ /* 0x040fe20000000000 */
[----:B------:R1:W-:Y:S01]  /*9a90*/  @!P2 ST.E.64 desc[UR46][R26.64], R20 ;  /* 0x000000141a00a985 */ /* 0x0003e2000c101b2e */
[----:B------:R-:W-:Y:S01]  /*9aa0*/  ISETP.GE.AND P1, PT, R44, UR4, PT ;  /* 0x000000042c007c0c */ /* 0x000fe2000bf26270 */
[----:B------:R-:W-:Y:S02]  /*9ab0*/  VIADD R0, R9, 0x68 ;  /* 0x0000006809007836 */ /* 0x000fe40000000000 */
[----:B------:R2:W-:Y:S01]  /*9ac0*/  @!P3 ST.E.64 desc[UR46][R28.64], R18 ;  /* 0x000000121c00b985 */ /* 0x0005e2000c101b2e */
[----:B------:R-:W-:-:S02]  /*9ad0*/  ISETP.GE.AND P3, PT, R30, UR4, PT ;  /* 0x000000041e007c0c */ /* 0x000fc4000bf66270 */
[----:B------:R-:W-:Y:S02]  /*9ae0*/  ISETP.GE.AND P2, PT, R65, UR4, PT ;  /* 0x0000000441007c0c */ /* 0x000fe4000bf46270 */
[----:B0-----:R-:W-:Y:S01]  /*9af0*/  @!P5 LOP3.LUT R23, R10, 0xfffffffe, RZ, 0xc0, !PT ;  /* 0xfffffffe0a17d812 */ /* 0x001fe200078ec0ff */
[C---:B------:R-:W-:Y:S01]  /*9b00*/  VIADD R10, R9.reuse, 0x70 ;  /* 0x00000070090a7836 */ /* 0x040fe20000000000 */
[----:B------:R-:W-:Y:S01]  /*9b10*/  @!P6 LOP3.LUT R25, R36, 0xfffffffe, RZ, 0xc0, !PT ;  /* 0xfffffffe2419e812 */ /* 0x000fe200078ec0ff */
[----:B------:R-:W-:Y:S02]  /*9b20*/  VIADD R24, R9, 0x78 ;  /* 0x0000007809187836 */ /* 0x000fe40000000000 */
[----:B------:R-:W-:Y:S01]  /*9b30*/  @!P1 LEA.HI R44, R44, R44, RZ, 0x1 ;  /* 0x0000002c2c2c9211 */ /* 0x000fe200078f08ff */
[----:B-1----:R-:W-:-:S03]  /*9b40*/  @!P5 IMAD.WIDE R20, R23, 0x4, R140 ;  /* 0x000000041714d825 */ /* 0x002fc600078e028c */
[----:B------:R-:W-:Y:S01]  /*9b50*/  @!P3 LEA.HI R30, R30, R30, RZ, 0x1 ;  /* 0x0000001e1e1eb211 */ /* 0x000fe200078f08ff */
[----:B--2---:R-:W-:Y:S01]  /*9b60*/  @!P4 IMAD.WIDE R18, R31, 0x4, R140 ;  /* 0x000000041f12c825 */ /* 0x004fe200078e028c */
[----:B------:R-:W-:-:S03]  /*9b70*/  @!P2 LEA.HI R65, R65, R65, RZ, 0x1 ;  /* 0x000000414141a211 */ /* 0x000fc600078f08ff */
[----:B------:R-:W-:Y:S01]  /*9b80*/  @!P6 IMAD.WIDE R22, R25, 0x4, R140 ;  /* 0x000000041916e825 */ /* 0x000fe200078e028c */
[----:B------:R-:W-:Y:S01]  /*9b90*/  @!P3 LOP3.LUT R25, R30, 0xfffffffe, RZ, 0xc0, !PT ;  /* 0xfffffffe1e19b812 */ /* 0x000fe200078ec0ff */
[----:B------:R0:W-:Y:S01]  /*9ba0*/  @!P4 ST.E.64 desc[UR46][R18.64], R16 ;  /* 0x000000101200c985 */ /* 0x0001e2000c101b2e */
[----:B------:R-:W-:-:S03]  /*9bb0*/  ISETP.GE.AND P4, PT, R0, UR4, PT ;  /* 0x0000000400007c0c */ /* 0x000fc6000bf86270 */
[----:B------:R1:W-:Y:S01]  /*9bc0*/  @!P5 ST.E.64 desc[UR46][R20.64], R14 ;  /* 0x0000000e1400d985 */ /* 0x0003e2000c101b2e */
[----:B------:R-:W-:-:S03]  /*9bd0*/  ISETP.GE.AND P5, PT, R10, UR4, PT ;  /* 0x000000040a007c0c */ /* 0x000fc6000bfa6270 */
[----:B------:R2:W-:Y:S01]  /*9be0*/  @!P6 ST.E.64 desc[UR46][R22.64], R34 ;  /* 0x000000221600e985 */ /* 0x0005e2000c101b2e */
[----:B0-----:R-:W-:Y:S02]  /*9bf0*/  @!P1 LOP3.LUT R17, R44, 0xfffffffe, RZ, 0xc0, !PT ;  /* 0xfffffffe2c119812 */ /* 0x001fe400078ec0ff */
[----:B------:R-:W-:Y:S01]  /*9c00*/  @!P2 LOP3.LUT R19, R65, 0xfffffffe, RZ, 0xc0, !PT ;  /* 0xfffffffe4113a812 */ /* 0x000fe200078ec0ff */
[----:B-1----:R-:W-:Y:S02]  /*9c10*/  @!P3 IMAD.WIDE R14, R25, 0x4, R140 ;  /* 0x00000004190eb825 */ /* 0x002fe400078e028c */
[----:B------:R-:W-:-:S04]  /*9c20*/  @!P4 LEA.HI R0, R0, R0, RZ, 0x1 ;  /* 0x000000000000c211 */ /* 0x000fc800078f08ff */
[----:B------:R-:W-:Y:S01]  /*9c30*/  @!P5 LEA.HI R10, R10, R10, RZ, 0x1 ;  /* 0x0000000a0a0ad211 */ /* 0x000fe200078f08ff */
[--C-:B------:R-:W-:Y:S01]  /*9c40*/  @!P1 IMAD.WIDE R16, R17, 0x4, R140.reuse ;  /* 0x0000000411109825 */ /* 0x100fe200078e028c */
[----:B------:R0:W-:Y:S01]  /*9c50*/  @!P3 ST.E.64 desc[UR46][R14.64], R68 ;  /* 0x000000440e00b985 */ /* 0x0001e2000c101b2e */
[----:B------:R-:W-:Y:S02]  /*9c60*/  ISETP.GE.AND P3, PT, R24, UR4, PT ;  /* 0x0000000418007c0c */ /* 0x000fe4000bf66270 */
[----:B------:R-:W-:Y:S01]  /*9c70*/  VIADD R20, R9, 0x80 ;  /* 0x0000008009147836 */ /* 0x000fe20000000000 */
[----:B------:R1:W-:Y:S01]  /*9c80*/  @!P1 ST.E.64 desc[UR46][R16.64], R70 ;  /* 0x0000004610009985 */ /* 0x0003e2000c101b2e */
[----:B------:R-:W-:Y:S01]  /*9c90*/  @!P2 IMAD.WIDE R18, R19, 0x4, R140 ;  /* 0x000000041312a825 */ /* 0x000fe200078e028c */
[----:B------:R-:W-:Y:S02]  /*9ca0*/  @!P4 LOP3.LUT R21, R0, 0xfffffffe, RZ, 0xc0, !PT ;  /* 0xfffffffe0015c812 */ /* 0x000fe400078ec0ff */
[----:B------:R-:W-:Y:S01]  /*9cb0*/  ISETP.GE.AND P6, PT, R20, UR4, PT ;  /* 0x0000000414007c0c */ /* 0x000fe2000bfc6270 */
[C---:B--2---:R-:W-:Y:S01]  /*9cc0*/  VIADD R22, R9.reuse, 0x88 ;  /* 0x0000008809167836 */ /* 0x044fe20000000000 */
[----:B------:R2:W-:Y:S01]  /*9cd0*/  @!P2 ST.E.64 desc[UR46][R18.64], R74 ;  /* 0x0000004a1200a985 */ /* 0x0005e2000c101b2e */
[----:B------:R-:W-:-:S03]  /*9ce0*/  VIADD R0, R9, 0x90 ;  /* 0x0000009009007836 */ /* 0x000fc60000000000 */
[----:B------:R-:W-:Y:S01]  /*9cf0*/  @!P3 LEA.HI R24, R24, R24, RZ, 0x1 ;  /* 0x000000181818b211 */ /* 0x000fe200078f08ff */
[--C-:B0-----:R-:W-:Y:S01]  /*9d00*/  @!P4 IMAD.WIDE R14, R21, 0x4, R140.reuse ;  /* 0x00000004150ec825 */ /* 0x101fe200078e028c */
[----:B------:R-:W-:Y:S02]  /*9d10*/  ISETP.GE.AND P1, PT, R22, UR4, PT ;  /* 0x0000000416007c0c */ /* 0x000fe4000bf26270 */
[----:B-1----:R-:W-:Y:S02]  /*9d20*/  @!P5 LOP3.LUT R17, R10, 0xfffffffe, RZ, 0xc0, !PT ;  /* 0xfffffffe0a11d812 */ /* 0x002fe400078ec0ff */
[----:B------:R-:W-:Y:S01]  /*9d30*/  ISETP.GE.AND P2, PT, R0, UR4, PT ;  /* 0x0000000400007c0c */ /* 0x000fe2000bf46270 */
[----:B------:R0:W-:Y:S01]  /*9d40*/  @!P4 ST.E.64 desc[UR46][R14.64], R78 ;  /* 0x0000004e0e00c985 */ /* 0x0001e2000c101b2e */
[----:B------:R-:W-:Y:S01]  /*9d50*/  IADD3 R10, R9, 0x98, RZ ;  /* 0x00000098090a7810 */ /* 0x000fe20007ffe0ff */
[----:B------:R-:W-:Y:S01]  /*9d60*/  @!P5 IMAD.WIDE R16, R17, 0x4, R140 ;  /* 0x000000041110d825 */ /* 0x000fe200078e028c */
[----:B--2---:R-:W-:-:S02]  /*9d70*/  @!P3 LOP3.LUT R19, R24, 0xfffffffe, RZ, 0xc0, !PT ;  /* 0xfffffffe1813b812 */ /* 0x004fc400078ec0ff */
[----:B------:R-:W-:Y:S01]  /*9d80*/  @!P6 LEA.HI R20, R20, R20, RZ, 0x1 ;  /* 0x000000141414e211 */ /* 0x000fe200078f08ff */
[----:B------:R-:W-:Y:S01]  /*9d90*/  VIADD R24, R9, 0xa0 ;  /* 0x000000a009187836 */ /* 0x000fe20000000000 */
[----:B------:R-:W-:Y:S01]  /*9da0*/  @!P5 ST.E.64 desc[UR46][R16.64], R82 ;  /* 0x000000521000d985 */ /* 0x000fe2000c101b2e */
[--C-:B------:R-:W-:Y:S01]  /*9db0*/  @!P3 IMAD.WIDE R18, R19, 0x4, R140.reuse ;  /* 0x000000041312b825 */ /* 0x100fe200078e028c */
[----:B------:R-:W-:Y:S02]  /*9dc0*/  @!P1 LEA.HI R22, R22, R22, RZ, 0x1 ;  /* 0x0000001616169211 */ /* 0x000fe400078f08ff */
[----:B------:R-:W-:Y:S02]  /*9dd0*/  @!P6 LOP3.LUT R21, R20, 0xfffffffe, RZ, 0xc0, !PT ;  /* 0xfffffffe1415e812 */ /* 0x000fe400078ec0ff */
[----:B------:R1:W-:Y:S01]  /*9de0*/  @!P3 ST.E.64 desc[UR46][R18.64], R84 ;  /* 0x000000541200b985 */ /* 0x0003e2000c101b2e */
[----:B------:R-:W-:Y:S02]  /*9df0*/  ISETP.GE.AND P3, PT, R10, UR4, PT ;  /* 0x000000040a007c0c */ /* 0x000fe4000bf66270 */
[----:B0-----:R-:W-:Y:S01]  /*9e00*/  @!P1 LOP3.LUT R15, R22, 0xfffffffe, RZ, 0xc0, !PT ;  /* 0xfffffffe160f9812 */ /* 0x001fe200078ec0ff */
[----:B------:R-:W-:Y:S01]  /*9e10*/  @!P6 IMAD.WIDE R20, R21, 0x4, R140 ;  /* 0x000000041514e825 */ /* 0x000fe200078e028c */
[----:B------:R-:W-:-:S02]  /*9e20*/  @!P2 LEA.HI R0, R0, R0, RZ, 0x1 ;  /* 0x000000000000a211 */ /* 0x000fc400078f08ff */
[----:B------:R-:W-:Y:S01]  /*9e30*/  ISETP.GE.AND P4, PT, R24, UR4, PT ;  /* 0x0000000418007c0c */ /* 0x000fe2000bf86270 */
[--C-:B------:R-:W-:Y:S01]  /*9e40*/  @!P1 IMAD.WIDE R14, R15, 0x4, R140.reuse ;  /* 0x000000040f0e9825 */ /* 0x100fe200078e028c */
[----:B------:R-:W-:Y:S01]  /*9e50*/  @!P2 LOP3.LUT R23, R0, 0xfffffffe, RZ, 0xc0, !PT ;  /* 0xfffffffe0017a812 */ /* 0x000fe200078ec0ff */
[----:B------:R0:W-:Y:S02]  /*9e60*/  @!P6 ST.E.64 desc[UR46][R20.64], R88 ;  /* 0x000000581400e985 */ /* 0x0001e4000c101b2e */
[C---:B------:R-:W-:Y:S02]  /*9e70*/  VIADD R0, R9.reuse, 0xa8 ;  /* 0x000000a809007836 */ /* 0x040fe40000000000 */
[----:B------:R-:W-:Y:S01]  /*9e80*/  @!P3 LEA.HI R10, R10, R10, RZ, 0x1 ;  /* 0x0000000a0a0ab211 */ /* 0x000fe200078f08ff */
[----:B------:R2:W-:Y:S01]  /*9e90*/  @!P1 ST.E.64 desc[UR46][R14.64], R92 ;  /* 0x0000005c0e009985 */ /* 0x0005e2000c101b2e */
[C---:B-1----:R-:W-:Y:S01]  /*9ea0*/  VIADD R18, R9.reuse, 0xb0 ;  /* 0x000000b009127836 */ /* 0x042fe20000000000 */
[----:B------:R-:W-:Y:S01]  /*9eb0*/  ISETP.GE.AND P1, PT, R0, UR4, PT ;  /* 0x0000000400007c0c */ /* 0x000fe2000bf26270 */
[----:B------:R-:W-:Y:S01]  /*9ec0*/  VIADD R22, R9, 0xb8 ;  /* 0x000000b809167836 */ /* 0x000fe20000000000 */
[----:B------:R-:W-:Y:S01]  /*9ed0*/  @!P3 LOP3.LUT R19, R10, 0xfffffffe, RZ, 0xc0, !PT ;  /* 0xfffffffe0a13b812 */ /* 0x000fe200078ec0ff */
[----:B------:R-:W-:Y:S01]  /*9ee0*/  @!P2 IMAD.WIDE R16, R23, 0x4, R140 ;  /* 0x000000041710a825 */ /* 0x000fe200078e028c */
[----:B------:R-:W-:-:S02]  /*9ef0*/  ISETP.GE.AND P6, PT, R18, UR4, PT ;  /* 0x0000000412007c0c */ /* 0x000fc4000bfc6270 */
[----:B------:R-:W-:Y:S01]  /*9f00*/  ISETP.GE.AND P5, PT, R22, UR4, PT ;  /* 0x0000000416007c0c */ /* 0x000fe2000bfa6270 */
[C---:B0-----:R-:W-:Y:S01]  /*9f10*/  VIADD R20, R9.reuse, 0xc0 ;  /* 0x000000c009147836 */ /* 0x041fe20000000000 */
[----:B------:R0:W-:Y:S01]  /*9f20*/  @!P2 ST.E.64 desc[UR46][R16.64], R94 ;  /* 0x0000005e1000a985 */ /* 0x0001e2000c101b2e */
[----:B------:R-:W-:Y:S01]  /*9f30*/  VIADD R10, R9, 0xc8 ;  /* 0x000000c8090a7836 */ /* 0x000fe20000000000 */
[----:B------:R-:W-:Y:S01]  /*9f40*/  @!P4 LEA.HI R24, R24, R24, RZ, 0x1 ;  /* 0x000000181818c211 */ /* 0x000fe200078f08ff */
[----:B--2---:R-:W-:Y:S01]  /*9f50*/  @!P3 IMAD.WIDE R14, R19, 0x4, R140 ;  /* 0x00000004130eb825 */ /* 0x004fe200078e028c */
[----:B------:R-:W-:Y:S02]  /*9f60*/  ISETP.GE.AND P2, PT, R20, UR4, PT ;  /* 0x0000000414007c0c */ /* 0x000fe4000bf46270 */
[----:B------:R-:W-:Y:S02]  /*9f70*/  @!P1 LEA.HI R0, R0, R0, RZ, 0x1 ;  /* 0x0000000000009211 */ /* 0x000fe400078f08ff */
[----:B------:R1:W-:Y:S01]  /*9f80*/  @!P3 ST.E.64 desc[UR46][R14.64], R96 ;  /* 0x000000600e00b985 */ /* 0x0003e2000c101b2e */
[----:B------:R-:W-:-:S02]  /*9f90*/  ISETP.GE.AND P3, PT, R10, UR4, PT ;  /* 0x000000040a007c0c */ /* 0x000fc4000bf66270 */
[----:B------:R-:W-:Y:S02]  /*9fa0*/  @!P1 LOP3.LUT R19, R0, 0xfffffffe, RZ, 0xc0, !PT ;  /* 0xfffffffe00139812 */ /* 0x000fe400078ec0ff */
[----:B------:R-:W-:Y:S02]  /*9fb0*/  @!P6 LEA.HI R0, R18, R18, RZ, 0x1 ;  /* 0x000000121200e211 */ /* 0x000fe400078f08ff */
[----:B------:R-:W-:Y:S01]  /*9fc0*/  @!P5 LEA.HI R22, R22, R22, RZ, 0x1 ;  /* 0x000000161616d211 */ /* 0x000fe200078f08ff */
[--C-:B------:R-:W-:Y:S01]  /*9fd0*/  @!P1 IMAD.WIDE R18, R19, 0x4, R140.reuse ;  /* 0x0000000413129825 */ /* 0x100fe200078e028c */
[----:B0-----:R-:W-:Y:S02]  /*9fe0*/  @!P4 LOP3.LUT R17, R24, 0xfffffffe, RZ, 0xc0, !PT ;  /* 0xfffffffe1811c812 */ /* 0x001fe400078ec0ff */
[----:B------:R-:W-:Y:S01]  /*9ff0*/  @!P6 LOP3.LUT R21, R0, 0xfffffffe, RZ, 0xc0, !PT ;  /* 0xfffffffe0015e812 */ /* 0x000fe200078ec0ff */
[----:B------:R-:W-:Y:S01]  /*a000*/  VIADD R0, R9, 0xd0 ;  /* 0x000000d009007836 */ /* 0x000fe20000000000 */
[----:B------:R-:W-:Y:S01]  /*a010*/  @!P2 LEA.HI R20, R20, R20, RZ, 0x1 ;  /* 0x000000141414a211 */ /* 0x000fe200078f08ff */
[----:B------:R-:W-:Y:S01]  /*a020*/  @!P4 IMAD.WIDE R16, R17, 0x4, R140 ;  /* 0x000000041110c825 */ /* 0x000fe200078e028c */
[----:B------:R-:W-:-:S02]  /*a030*/  @!P5 LOP3.LUT R23, R22, 0xfffffffe, RZ, 0xc0, !PT ;  /* 0xfffffffe1617d812 */ /* 0x000fc400078ec0ff */
[----:B------:R-:W-:Y:S01]  /*a040*/  @!P3 LEA.HI R10, R10, R10, RZ, 0x1 ;  /* 0x0000000a0a0ab211 */ /* 0x000fe200078f08ff */
[--C-:B-1----:R-:W-:Y:S01]  /*a050*/  @!P6 IMAD.WIDE R14, R21, 0x4, R140.reuse ;  /* 0x00000004150ee825 */ /* 0x102fe200078e028c */
[----:B------:R-:W-:Y:S01]  /*a060*/  @!P2 LOP3.LUT R25, R20, 0xfffffffe, RZ, 0xc0, !PT ;  /* 0xfffffffe1419a812 */ /* 0x000fe200078ec0ff */
[----:B------:R0:W-:Y:S02]  /*a070*/  @!P4 ST.E.64 desc[UR46][R16.64], R98 ;  /* 0x000000621000c985 */ /* 0x0001e4000c101b2e */
[----:B------:R-:W-:Y:S01]  /*a080*/  @!P5 IMAD.WIDE R20, R23, 0x4, R140 ;  /* 0x000000041714d825 */ /* 0x000fe200078e028c */
[----:B------:R-:W-:Y:S01]  /*a090*/  @!P3 LOP3.LUT R23, R10, 0xfffffffe, RZ, 0xc0, !PT ;  /* 0xfffffffe0a17b812 */ /* 0x000fe200078ec0ff */
[----:B------:R1:W-:Y:S01]  /*a0a0*/  @!P1 ST.E.64 desc[UR46][R18.64], R100 ;  /* 0x0000006412009985 */ /* 0x0003e2000c101b2e */
[----:B------:R-:W-:Y:S01]  /*a0b0*/  ISETP.GE.AND P1, PT, R0, UR4, PT ;  /* 0x0000000400007c0c */ /* 0x000fe2000bf26270 */
[C---:B------:R-:W-:Y:S02]  /*a0c0*/  VIADD R10, R9.reuse, 0xd8 ;  /* 0x000000d8090a7836 */ /* 0x040fe40000000000 */
[----:B------:R2:W-:Y:S01]  /*a0d0*/  @!P6 ST.E.64 desc[UR46][R14.64], R102 ;  /* 0x000000660e00e985 */ /* 0x0005e2000c101b2e */
[----:B------:R-:W-:-:S03]  /*a0e0*/  VIADD R22, R9, 0xe0 ;  /* 0x000000e009167836 */ /* 0x000fc60000000000 */
[----:B------:R-:W-:Y:S01]  /*a0f0*/  @!P5 ST.E.64 desc[UR46][R20.64], R104 ;  /* 0x000000681400d985 */ /* 0x000fe2000c101b2e */
[----:B0-----:R-:W-:-:S04]  /*a100*/  @!P2 IMAD.WIDE R16, R25, 0x4, R140 ;  /* 0x000000041910a825 */ /* 0x001fc800078e028c */
[----:B-1----:R-:W-:Y:S01]  /*a110*/  @!P3 IMAD.WIDE R18, R23, 0x4, R140 ;  /* 0x000000041712b825 */ /* 0x002fe200078e028c */
[----:B------:R0:W-:Y:S01]  /*a120*/  @!P2 ST.E.64 desc[UR46][R16.64], R106 ;  /* 0x0000006a1000a985 */ /* 0x0001e2000c101b2e */
[----:B------:R-:W-:Y:S02]  /*a130*/  ISETP.GE.AND P2, PT, R10, UR4, PT ;  /* 0x000000040a007c0c */ /* 0x000fe4000bf46270 */
[C---:B------:R-:W-:Y:S01]  /*a140*/  VIADD R23, R9.reuse, 0xe8 ;  /* 0x000000e809177836 */ /* 0x040fe20000000000 */
[----:B------:R1:W-:Y:S01]  /*a150*/  @!P3 ST.E.64 desc[UR46][R18.64], R108 ;  /* 0x0000006c1200b985 */ /* 0x0003e2000c101b2e */
[C---:B--2---:R-:W-:Y:S01]  /*a160*/  VIADD R15, R9.reuse, 0xf8 ;  /* 0x000000f8090f7836 */ /* 0x044fe20000000000 */
[----:B------:R-:W-:Y:S01]  /*a170*/  ISETP.GE.AND P3, PT, R22, UR4, PT ;  /* 0x0000000416007c0c */ /* 0x000fe2000bf66270 */
[----:B------:R-:W-:Y:S01]  /*a180*/  VIADD R14, R9, 0xf0 ;  /* 0x000000f0090e7836 */ /* 0x000fe20000000000 */
[----:B------:R-:W-:Y:S02]  /*a190*/  ISETP.GE.AND P4, PT, R23, UR4, PT ;  /* 0x0000000417007c0c */ /* 0x000fe4000bf86270 */
[----:B------:R-:W-:-:S02]  /*a1a0*/  ISETP.GE.AND P6, PT, R15, UR4, PT ;  /* 0x000000040f007c0c */ /* 0x000fc4000bfc6270 */
[----:B------:R-:W-:Y:S02]  /*a1b0*/  ISETP.GE.AND P5, PT, R14, UR4, PT ;  /* 0x000000040e007c0c */ /* 0x000fe4000bfa6270 */
[----:B------:R-:W-:Y:S02]  /*a1c0*/  @!P1 LEA.HI R0, R0, R0, RZ, 0x1 ;  /* 0x0000000000009211 */ /* 0x000fe400078f08ff */
[----:B------:R-:W-:-:S03]  /*a1d0*/  @!P2 LEA.HI R10, R10, R10, RZ, 0x1 ;  /* 0x0000000a0a0aa211 */ /* 0x000fc600078f08ff */
[----:B------:R-:W-:Y:S02]  /*a1e0*/  @!P3 LEA.HI R22, R22, R22, RZ, 0x1 ;  /* 0x000000161616b211 */ /* 0x000fe400078f08ff */
[----:B------:R-:W-:Y:S02]  /*a1f0*/  @!P4 LEA.HI R23, R23, R23, RZ, 0x1 ;  /* 0x000000171717c211 */ /* 0x000fe400078f08ff */
[----:B0-----:R-:W-:Y:S02]  /*a200*/  @!P6 LEA.HI R16, R15, R15, RZ, 0x1 ;  /* 0x0000000f0f10e211 */ /* 0x001fe400078f08ff */
[----:B------:R-:W-:Y:S02]  /*a210*/  @!P5 LEA.HI R14, R14, R14, RZ, 0x1 ;  /* 0x0000000e0e0ed211 */ /* 0x000fe400078f08ff */
[----:B------:R-:W-:Y:S02]  /*a220*/  @!P1 LOP3.LUT R15, R0, 0xfffffffe, RZ, 0xc0, !PT ;  /* 0xfffffffe000f9812 */ /* 0x000fe400078ec0ff */
[----:B------:R-:W-:-:S02]  /*a230*/  @!P2 LOP3.LUT R17, R10, 0xfffffffe, RZ, 0xc0, !PT ;  /* 0xfffffffe0a11a812 */ /* 0x000fc400078ec0ff */
[----:B-1----:R-:W-:Y:S02]  /*a240*/  @!P3 LOP3.LUT R19, R22, 0xfffffffe, RZ, 0xc0, !PT ;  /* 0xfffffffe1613b812 */ /* 0x002fe400078ec0ff */
[----:B------:R-:W-:Y:S02]  /*a250*/  @!P4 LOP3.LUT R21, R23, 0xfffffffe, RZ, 0xc0, !PT ;  /* 0xfffffffe1715c812 */ /* 0x000fe400078ec0ff */
[----:B------:R-:W-:Y:S01]  /*a260*/  @!P5 LOP3.LUT R23, R14, 0xfffffffe, RZ, 0xc0, !PT ;  /* 0xfffffffe0e17d812 */ /* 0x000fe200078ec0ff */
[----:B------:R-:W-:Y:S01]  /*a270*/  @!P1 IMAD.WIDE R14, R15, 0x4, R140 ;  /* 0x000000040f0e9825 */ /* 0x000fe200078e028c */
[----:B------:R-:W-:-:S03]  /*a280*/  @!P6 LOP3.LUT R25, R16, 0xfffffffe, RZ, 0xc0, !PT ;  /* 0xfffffffe1019e812 */ /* 0x000fc600078ec0ff */
[--C-:B------:R-:W-:Y:S01]  /*a290*/  @!P2 IMAD.WIDE R16, R17, 0x4, R140.reuse ;  /* 0x000000041110a825 */ /* 0x100fe200078e028c */
[----:B------:R0:W-:Y:S03]  /*a2a0*/  @!P1 ST.E.64 desc[UR46][R14.64], R110 ;  /* 0x0000006e0e009985 */ /* 0x0001e6000c101b2e */
[--C-:B------:R-:W-:Y:S01]  /*a2b0*/  @!P3 IMAD.WIDE R18, R19, 0x4, R140.reuse ;  /* 0x000000041312b825 */ /* 0x100fe200078e028c */
[----:B------:R0:W-:Y:S03]  /*a2c0*/  @!P2 ST.E.64 desc[UR46][R16.64], R112 ;  /* 0x000000701000a985 */ /* 0x0001e6000c101b2e */
[--C-:B------:R-:W-:Y:S01]  /*a2d0*/  @!P4 IMAD.WIDE R20, R21, 0x4, R140.reuse ;  /* 0x000000041514c825 */ /* 0x100fe200078e028c */
[----:B------:R0:W-:Y:S03]  /*a2e0*/  @!P3 ST.E.64 desc[UR46][R18.64], R114 ;  /* 0x000000721200b985 */ /* 0x0001e6000c101b2e */
[--C-:B------:R-:W-:Y:S01]  /*a2f0*/  @!P5 IMAD.WIDE R22, R23, 0x4, R140.reuse ;  /* 0x000000041716d825 */ /* 0x100fe200078e028c */
[----:B------:R0:W-:Y:S03]  /*a300*/  @!P4 ST.E.64 desc[UR46][R20.64], R116 ;  /* 0x000000741400c985 */ /* 0x0001e6000c101b2e */
[----:B------:R-:W-:Y:S01]  /*a310*/  @!P6 IMAD.WIDE R140, R25, 0x4, R140 ;  /* 0x00000004198ce825 */ /* 0x000fe200078e028c */
[----:B------:R0:W-:Y:S04]  /*a320*/  @!P5 ST.E.64 desc[UR46][R22.64], R118 ;  /* 0x000000761600d985 */ /* 0x0001e8000c101b2e */
[----:B------:R0:W-:Y:S02]  /*a330*/  @!P6 ST.E.64 desc[UR46][R140.64], R120 ;  /* 0x000000788c00e985 */ /* 0x0001e4000c101b2e */
.L_x_37:
[----:B------:R-:W-:Y:S05]  /*a340*/  BSYNC B0 ;  /* 0x0000000000007941 */ /* 0x000fea0003800000 */
.L_x_36:
[----:B------:R-:W-:Y:S01]  /*a350*/  ISETP.GE.AND P1, PT, R8, R11, PT ;  /* 0x0000000b0800720c */ /* 0x000fe20003f26270 */
[----:B0-----:R0:W1:Y:S01]  /*a360*/  SHFL.IDX PT, R15, R57, 0x1, 0x1c1f ;  /* 0x003c1f00390f7f89 */ /* 0x00106200000e0000 */
[----:B------:R-:W-:Y:S02]  /*a370*/  SEL R16, R47, R32, P0 ;  /* 0x000000202f107207 */ /* 0x000fe40000000000 */
[----:B------:R-:W-:Y:S01]  /*a380*/  SEL R18, R32, R47, P0 ;  /* 0x0000002f20127207 */ /* 0x000fe20000000000 */
[----:B------:R0:W2:Y:S01]  /*a390*/  SHFL.IDX PT, R14, R53, 0x1, 0x1c1f ;  /* 0x003c1f00350e7f89 */ /* 0x0000a200000e0000 */
        /* <DEDUP_REMOVED lines=20> */
[----:B012---:R-:W-:Y:S06]  /*a4e0*/  @P1 BRA `(.L_x_8) ;  /* 0x0000006000341947 */ /* 0x007fec0003800000 */
[C---:B------:R-:W-:Y:S01]  /*a4f0*/  VIADD R0, R9.reuse, 0x8 ;  /* 0x0000000809007836 */ /* 0x040fe20000000000 */
[----:B------:R-:W-:Y:S01]  /*a500*/  ULDC UR4, c[0x0][0xac8] ;  /* 0x0002b20000047ab9 */ /* 0x000fe20000000800 */
[C---:B------:R-:W-:Y:S01]  /*a510*/  VIADD R8, R9.reuse, 0x10 ;  /* 0x0000001009087836 */ /* 0x040fe20000000000 */
[C---:B------:R-:W-:Y:S01]  /*a520*/  IADD3 R37, R9.reuse, 0x20, RZ ;  /* 0x0000002009257810 */ /* 0x040fe20007ffe0ff */
[C---:B------:R-:W-:Y:S01]  /*a530*/  VIADD R36, R9.reuse, 0x18 ;  /* 0x0000001809247836 */ /* 0x040fe20000000000 */
[----:B------:R-:W-:Y:S01]  /*a540*/  ISETP.GE.AND P4, PT, R0, UR4, PT ;  /* 0x0000000400007c0c */ /* 0x000fe2000bf86270 */
[C---:B------:R-:W-:Y:S01]  /*a550*/  VIADD R38, R9.reuse, 0x28 ;  /* 0x0000002809267836 */ /* 0x040fe20000000000 */
[----:B------:R-:W-:Y:S01]  /*a560*/  ISETP.GE.AND P5, PT, R8, UR4, PT ;  /* 0x0000000408007c0c */ /* 0x000fe2000bfa6270 */
[C---:B------:R-:W-:Y:S01]  /*a570*/  VIADD R40, R9.reuse, 0x38 ;  /* 0x0000003809287836 */ /* 0x040fe20000000000 */
[C---:B------:R-:W-:Y:S01]  /*a580*/  ISETP.GE.AND P3, PT, R9.reuse, UR4, PT ;  /* 0x0000000409007c0c */ /* 0x040fe2000bf66270 */
[----:B------:R-:W-:Y:S01]  /*a590*/  VIADD R41, R9, 0x40 ;  /* 0x0000004009297836 */ /* 0x000fe20000000000 */
[----:B------:R-:W-:-:S02]  /*a5a0*/  ISETP.GE.AND P0, PT, R36, UR4, PT ;  /* 0x0000000424007c0c */ /* 0x000fc4000bf06270 */
[----:B------:R-:W-:Y:S02]  /*a5b0*/  ISETP.GE.AND P1, PT, R37, UR4, PT ;  /* 0x0000000425007c0c */ /* 0x000fe4000bf26270 */
[----:B------:R-:W-:-:S03]  /*a5c0*/  ISETP.GE.AND P2, PT, R38, UR4, PT ;  /* 0x0000000426007c0c */ /* 0x000fc6000bf46270 */
[----:B------:R-:W-:Y:S02]  /*a5d0*/  @!P4 LEA.HI R0, R0, R0, RZ, 0x1 ;  /* 0x000000000000c211 */ /* 0x000fe400078f08ff */
[----:B------:R-:W-:Y:S02]  /*a5e0*/  @!P5 LEA.HI R8, R8, R8, RZ, 0x1 ;  /* 0x000000080808d211 */ /* 0x000fe400078f08ff */
[----:B------:R-:W-:Y:S01]  /*a5f0*/  @!P4 LOP3.LUT R31, R0, 0xfffffffe, RZ, 0xc0, !PT ;  /* 0xfffffffe001fc812 */ /* 0x000fe200078ec0ff */
[C-C-:B------:R-:W-:Y:S01]  /*a600*/  @!P3 IMAD.WIDE R12, R9.reuse, 0x4, R14.reuse ;  /* 0x00000004090cb825 */ /* 0x140fe200078e020e */
[----:B------:R-:W-:Y:S02]  /*a610*/  @!P5 LOP3.LUT R35, R8, 0xfffffffe, RZ, 0xc0, !PT ;  /* 0xfffffffe0823d812 */ /* 0x000fe400078ec0ff */
[----:B------:R-:W-:Y:S01]  /*a620*/  @!P0 LEA.HI R36, R36, R36, RZ, 0x1 ;  /* 0x0000002424248211 */ /* 0x000fe200078f08ff */
[----:B------:R-:W-:Y:S01]  /*a630*/  VIADD R8, R9, 0x30 ;  /* 0x0000003009087836 */ /* 0x000fe20000000000 */
[----:B------:R-:W-:Y:S01]  /*a640*/  @!P1 LEA.HI R0, R37, R37, RZ, 0x1 ;  /* 0x0000002525009211 */ /* 0x000fe200078f08ff */
[----:B------:R-:W-:Y:S01]  /*a650*/  @!P4 IMAD.WIDE R30, R31, 0x4, R14 ;  /* 0x000000041f1ec825 */ /* 0x000fe200078e020e */
[----:B------:R0:W-:Y:S01]  /*a660*/  @!P3 ST.E.64 desc[UR46][R12.64], R90 ;  /* 0x0000005a0c00b985 */ /* 0x0001e2000c101b2e */
[----:B------:R-:W-:-:S02]  /*a670*/  @!P0 LOP3.LUT R37, R36, 0xfffffffe, RZ, 0xc0, !PT ;  /* 0xfffffffe24258812 */ /* 0x000fc400078ec0ff */
[--C-:B------:R-:W-:Y:S01]  /*a680*/  @!P5 IMAD.WIDE R34, R35, 0x4, R14.reuse ;  /* 0x000000042322d825 */ /* 0x100fe200078e020e */
[----:B------:R-:W-:Y:S01]  /*a690*/  ISETP.GE.AND P3, PT, R8, UR4, PT ;  /* 0x0000000408007c0c */ /* 0x000fe2000bf66270 */
[----:B------:R1:W-:Y:S01]  /*a6a0*/  @!P4 ST.E.64 desc[UR46][R30.64], R122 ;  /* 0x0000007a1e00c985 */ /* 0x0003e2000c101b2e */
[----:B------:R-:W-:Y:S01]  /*a6b0*/  @!P1 LOP3.LUT R39, R0, 0xfffffffe, RZ, 0xc0, !PT ;  /* 0xfffffffe00279812 */ /* 0x000fe200078ec0ff */
[----:B------:R-:W-:Y:S01]  /*a6c0*/  VIADD R0, R9, 0x48 ;  /* 0x0000004809007836 */ /* 0x000fe20000000000 */
[----:B------:R-:W-:Y:S01]  /*a6d0*/  ISETP.GE.AND P4, PT, R40, UR4, PT ;  /* 0x0000000428007c0c */ /* 0x000fe2000bf86270 */
[----:B------:R2:W-:Y:S01]  /*a6e0*/  @!P5 ST.E.64 desc[UR46][R34.64], R80 ;  /* 0x000000502200d985 */ /* 0x0005e2000c101b2e */
[----:B------:R-:W-:Y:S01]  /*a6f0*/  ISETP.GE.AND P5, PT, R41, UR4, PT ;  /* 0x0000000429007c0c */ /* 0x000fe2000bfa6270 */
[----:B------:R-:W-:Y:S01]  /*a700*/  VIADD R36, R9, 0x50 ;  /* 0x0000005009247836 */ /* 0x000fe20000000000 */
[----:B------:R-:W-:Y:S01]  /*a710*/  @!P2 LEA.HI R38, R38, R38, RZ, 0x1 ;  /* 0x000000262626a211 */ /* 0x000fe200078f08ff */
[----:B0-----:R-:W-:-:S04]  /*a720*/  @!P0 IMAD.WIDE R12, R37, 0x4, R14 ;  /* 0x00000004250c8825 */ /* 0x001fc800078e020e */
[----:B------:R-:W-:Y:S01]  /*a730*/  @!P3 LEA.HI R8, R8, R8, RZ, 0x1 ;  /* 0x000000080808b211 */ /* 0x000fe200078f08ff */
[--C-:B-1----:R-:W-:Y:S01]  /*a740*/  @!P1 IMAD.WIDE R30, R39, 0x4, R14.reuse ;  /* 0x00000004271e9825 */ /* 0x102fe200078e020e */
[----:B------:R0:W-:Y:S01]  /*a750*/  @!P0 ST.E.64 desc[UR46][R12.64], R76 ;  /* 0x0000004c0c008985 */ /* 0x0001e2000c101b2e */
[----:B------:R-:W-:Y:S02]  /*a760*/  ISETP.GE.AND P0, PT, R0, UR4, PT ;  /* 0x0000000400007c0c */ /* 0x000fe4000bf06270 */
[----:B--2---:R-:W-:Y:S01]  /*a770*/  @!P2 LOP3.LUT R35, R38, 0xfffffffe, RZ, 0xc0, !PT ;  /* 0xfffffffe2623a812 */ /* 0x004fe200078ec0ff */
[----:B------:R1:W-:Y:S01]  /*a780*/  @!P1 ST.E.64 desc[UR46][R30.64], R72 ;  /* 0x000000481e009985 */ /* 0x0003e2000c101b2e */
[----:B------:R-:W-:Y:S01]  /*a790*/  ISETP.GE.AND P1, PT, R36, UR4, PT ;  /* 0x0000000424007c0c */ /* 0x000fe2000bf26270 */
[----:B------:R-:W-:Y:S01]  /*a7a0*/  VIADD R38, R9, 0x58 ;  /* 0x0000005809267836 */ /* 0x000fe20000000000 */
[----:B------:R-:W-:Y:S01]  /*a7b0*/  @!P4 LEA.HI R40, R40, R40, RZ, 0x1 ;  /* 0x000000282828c211 */ /* 0x000fe200078f08ff */
[----:B------:R-:W-:Y:S01]  /*a7c0*/  @!P2 IMAD.WIDE R34, R35, 0x4, R14 ;  /* 0x000000042322a825 */ /* 0x000fe200078e020e */
[----:B------:R-:W-:-:S02]  /*a7d0*/  @!P5 LEA.HI R41, R41, R41, RZ, 0x1 ;  /* 0x000000292929d211 */ /* 0x000fc400078f08ff */
[----:B------:R-:W-:Y:S01]  /*a7e0*/  @!P3 LOP3.LUT R37, R8, 0xfffffffe, RZ, 0xc0, !PT ;  /* 0xfffffffe0825b812 */ /* 0x000fe200078ec0ff */
[C---:B------:R-:W-:Y:S01]  /*a7f0*/  VIADD R8, R9.reuse, 0x60 ;  /* 0x0000006009087836 */ /* 0x040fe20000000000 */
[----:B------:R2:W-:Y:S01]  /*a800*/  @!P2 ST.E.64 desc[UR46][R34.64], R86 ;  /* 0x000000562200a985 */ /* 0x0005e2000c101b2e */
[----:B------:R-:W-:Y:S01]  /*a810*/  @!P4 LOP3.LUT R39, R40, 0xfffffffe, RZ, 0xc0, !PT ;  /* 0xfffffffe2827c812 */ /* 0x000fe200078ec0ff */
[----:B------:R-:W-:Y:S01]  /*a820*/  VIADD R40, R9, 0x68 ;  /* 0x0000006809287836 */ /* 0x000fe20000000000 */
[----:B------:R-:W-:Y:S01]  /*a830*/  ISETP.GE.AND P2, PT, R38, UR4, PT ;  /* 0x0000000426007c0c */ /* 0x000fe2000bf46270 */
[--C-:B0-----:R-:W-:Y:S01]  /*a840*/  @!P3 IMAD.WIDE R12, R37, 0x4, R14.reuse ;  /* 0x00000004250cb825 */ /* 0x101fe200078e020e */
[----:B------:R-:W-:Y:S02]  /*a850*/  @!P0 LEA.HI R0, R0, R0, RZ, 0x1 ;  /* 0x0000000000008211 */ /* 0x000fe400078f08ff */
[----:B------:R-:W-:Y:S01]  /*a860*/  @!P1 LEA.HI R36, R36, R36, RZ, 0x1 ;  /* 0x0000002424249211 */ /* 0x000fe200078f08ff */
[----:B-1----:R-:W-:Y:S01]  /*a870*/  @!P4 IMAD.WIDE R30, R39, 0x4, R14 ;  /* 0x00000004271ec825 */ /* 0x002fe200078e020e */
[----:B------:R0:W-:Y:S01]  /*a880*/  @!P3 ST.E.64 desc[UR46][R12.64], R48 ;  /* 0x000000300c00b985 */ /* 0x0001e2000c101b2e */
[----:B------:R-:W-:-:S02]  /*a890*/  @!P0 LOP3.LUT R37, R0, 0xfffffffe, RZ, 0xc0, !PT ;  /* 0xfffffffe00258812 */ /* 0x000fc400078ec0ff */
[----:B------:R-:W-:Y:S01]  /*a8a0*/  ISETP.GE.AND P3, PT, R8, UR4, PT ;  /* 0x0000000408007c0c */ /* 0x000fe2000bf66270 */
[----:B------:R1:W-:Y:S01]  /*a8b0*/  @!P4 ST.E.64 desc[UR46][R30.64], R134 ;  /* 0x000000861e00c985 */ /* 0x0003e2000c101b2e */
[----:B--2---:R-:W-:Y:S01]  /*a8c0*/  @!P5 LOP3.LUT R35, R41, 0xfffffffe, RZ, 0xc0, !PT ;  /* 0xfffffffe2923d812 */ /* 0x004fe200078ec0ff */
[C---:B------:R-:W-:Y:S01]  /*a8d0*/  VIADD R41, R9.reuse, 0x70 ;  /* 0x0000007009297836 */ /* 0x040fe20000000000 */
[----:B------:R-:W-:Y:S01]  /*a8e0*/  @!P1 LOP3.LUT R39, R36, 0xfffffffe, RZ, 0xc0, !PT ;  /* 0xfffffffe24279812 */ /* 0x000fe200078ec0ff */
[----:B------:R-:W-:Y:S01]  /*a8f0*/  VIADD R0, R9, 0x78 ;  /* 0x0000007809007836 */ /* 0x000fe20000000000 */
[----:B------:R-:W-:Y:S01]  /*a900*/  @!P2 LEA.HI R38, R38, R38, RZ, 0x1 ;  /* 0x000000262626a211 */ /* 0x000fe200078f08ff */
[--C-:B------:R-:W-:Y:S01]  /*a910*/  @!P5 IMAD.WIDE R34, R35, 0x4, R14.reuse ;  /* 0x000000042322d825 */ /* 0x100fe200078e020e */
[----:B------:R-:W-:Y:S02]  /*a920*/  ISETP.GE.AND P4, PT, R41, UR4, PT ;  /* 0x0000000429007c0c */ /* 0x000fe4000bf86270 */
[----:B------:R-:W-:Y:S01]  /*a930*/  ISETP.GE.AND P6, PT, R0, UR4, PT ;  /* 0x0000000400007c0c */ /* 0x000fe2000bfc6270 */
[----:B0-----:R-:W-:Y:S01]  /*a940*/  @!P0 IMAD.WIDE R12, R37, 0x4, R14 ;  /* 0x00000004250c8825 */ /* 0x001fe200078e020e */
[----:B------:R0:W-:Y:S01]  /*a950*/  @!P5 ST.E.64 desc[UR46][R34.64], R50 ;  /* 0x000000322200d985 */ /* 0x0001e2000c101b2e */
[----:B------:R-:W-:-:S02]  /*a960*/  ISETP.GE.AND P5, PT, R40, UR4, PT ;  /* 0x0000000428007c0c */ /* 0x000fc4000bfa6270 */
[----:B-1----:R-:W-:Y:S01]  /*a970*/  @!P1 IMAD.WIDE R30, R39, 0x4, R14 ;  /* 0x00000004271e9825 */ /* 0x002fe200078e020e */
[----:B------:R1:W-:Y:S01]  /*a980*/  @!P0 ST.E.64 desc[UR46][R12.64], R144 ;  /* 0x000000900c008985 */ /* 0x0003e2000c101b2e */
[----:B------:R-:W-:Y:S02]  /*a990*/  @!P3 LEA.HI R8, R8, R8, RZ, 0x1 ;  /* 0x000000080808b211 */ /* 0x000fe400078f08ff */
[C---:B------:R-:W-:Y:S01]  /*a9a0*/  VIADD R36, R9.reuse, 0x80 ;  /* 0x0000008009247836 */ /* 0x040fe20000000000 */
[----:B------:R2:W-:Y:S01]  /*a9b0*/  @!P1 ST.E.64 desc[UR46][R30.64], R146 ;  /* 0x000000921e009985 */ /* 0x0005e2000c101b2e */
[----:B------:R-:W-:Y:S01]  /*a9c0*/  @!P3 LOP3.LUT R37, R8, 0xfffffffe, RZ, 0xc0, !PT ;  /* 0xfffffffe0825b812 */ /* 0x000fe200078ec0ff */
[----:B------:R-:W-:Y:S01]  /*a9d0*/  VIADD R8, R9, 0x90 ;  /* 0x0000009009087836 */ /* 0x000fe20000000000 */
[----:B------:R-:W-:Y:S02]  /*a9e0*/  @!P4 LEA.HI R41, R41, R41, RZ, 0x1 ;  /* 0x000000292929c211 */ /* 0x000fe400078f08ff */
[----:B------:R-:W-:-:S02]  /*a9f0*/  ISETP.GE.AND P1, PT, R36, UR4, PT ;  /* 0x0000000424007c0c */ /* 0x000fc4000bf26270 */
[----:B0-----:R-:W-:Y:S01]  /*aa00*/  @!P2 LOP3.LUT R35, R38, 0xfffffffe, RZ, 0xc0, !PT ;  /* 0xfffffffe2623a812 */ /* 0x001fe200078ec0ff */
[----:B------:R-:W-:Y:S01]  /*aa10*/  VIADD R38, R9, 0x88 ;  /* 0x0000008809267836 */ /* 0x000fe20000000000 */
[----:B------:R-:W-:Y:S01]  /*aa20*/  @!P5 LEA.HI R40, R40, R40, RZ, 0x1 ;  /* 0x000000282828d211 */ /* 0x000fe200078f08ff */
[--C-:B-1----:R-:W-:Y:S01]  /*aa30*/  @!P3 IMAD.WIDE R12, R37, 0x4, R14.reuse ;  /* 0x00000004250cb825 */ /* 0x102fe200078e020e */
[----:B------:R-:W-:Y:S02]  /*aa40*/  @!P6 LEA.HI R0, R0, R0, RZ, 0x1 ;  /* 0x000000000000e211 */ /* 0x000fe400078f08ff */
[----:B------:R-:W-:Y:S01]  /*aa50*/  ISETP.GE.AND P0, PT, R38, UR4, PT ;  /* 0x0000000426007c0c */ /* 0x000fe2000bf06270 */
[--C-:B------:R-:W-:Y:S01]  /*aa60*/  @!P2 IMAD.WIDE R34, R35, 0x4, R14.reuse ;  /* 0x000000042322a825 */ /* 0x100fe200078e020e */
[----:B------:R-:W-:Y:S02]  /*aa70*/  @!P5 LOP3.LUT R39, R40, 0xfffffffe, RZ, 0xc0, !PT ;  /* 0xfffffffe2827d812 */ /* 0x000fe400078ec0ff */
[----:B------:R-:W-:Y:S01]  /*aa80*/  @!P6 LOP3.LUT R37, R0, 0xfffffffe, RZ, 0xc0, !PT ;  /* 0xfffffffe0025e812 */ /* 0x000fe200078ec0ff */
[----:B------:R-:W-:Y:S01]  /*aa90*/  VIADD R0, R9, 0x98 ;  /* 0x0000009809007836 */ /* 0x000fe20000000000 */
[----:B------:R0:W-:Y:S01]  /*aaa0*/  @!P2 ST.E.64 desc[UR46][R34.64], R54 ;  /* 0x000000362200a985 */ /* 0x0001e2000c101b2e */
[----:B------:R-:W-:Y:S01]  /*aab0*/  @!P1 LEA.HI R36, R36, R36, RZ, 0x1 ;  /* 0x0000002424249211 */ /* 0x000fe200078f08ff */
[----:B--2---:R-:W-:Y:S01]  /*aac0*/  @!P5 IMAD.WIDE R30, R39, 0x4, R14 ;  /* 0x00000004271ed825 */ /* 0x004fe200078e020e */
[----:B------:R-:W-:Y:S01]  /*aad0*/  IADD3 R39, R9, 0xa0, RZ ;  /* 0x000000a009277810 */ /* 0x000fe20007ffe0ff */
[----:B------:R1:W-:Y:S01]  /*aae0*/  @!P3 ST.E.64 desc[UR46][R12.64], R4 ;  /* 0x000000040c00b985 */ /* 0x0003e2000c101b2e */
[----:B------:R-:W-:-:S02]  /*aaf0*/  ISETP.GE.AND P2, PT, R8, UR4, PT ;  /* 0x0000000408007c0c */ /* 0x000fc4000bf46270 */
[----:B------:R-:W-:Y:S01]  /*ab00*/  @!P0 LEA.HI R38, R38, R38, RZ, 0x1 ;  /* 0x0000002626268211 */ /* 0x000fe200078f08ff */
[----:B------:R2:W-:Y:S01]  /*ab10*/  @!P5 ST.E.64 desc[UR46][R30.64], R136 ;  /* 0x000000881e00d985 */ /* 0x0005e2000c101b2e */
[----:B------:R-:W-:Y:S02]  /*ab20*/  ISETP.GE.AND P3, PT, R0, UR4, PT ;  /* 0x0000000400007c0c */ /* 0x000fe4000bf66270 */
[----:B0-----:R-:W-:Y:S02]  /*ab30*/  @!P4 LOP3.LUT R35, R41, 0xfffffffe, RZ, 0xc0, !PT ;  /* 0xfffffffe2923c812 */ /* 0x001fe400078ec0ff */
[----:B-1----:R-:W-:-:S03]  /*ab40*/  @!P1 LOP3.LUT R13, R36, 0xfffffffe, RZ, 0xc0, !PT ;  /* 0xfffffffe240d9812 */ /* 0x002fc600078ec0ff */
[--C-:B------:R-:W-:Y:S02]  /*ab50*/  @!P4 IMAD.WIDE R34, R35, 0x4, R14.reuse ;  /* 0x000000042322c825 */ /* 0x100fe400078e020e */
[----:B------:R-:W-:Y:S02]  /*ab60*/  @!P2 LEA.HI R8, R8, R8, RZ, 0x1 ;  /* 0x000000080808a211 */ /* 0x000fe400078f08ff */
[----:B--2---:R-:W-:Y:S01]  /*ab70*/  @!P0 LOP3.LUT R31, R38, 0xfffffffe, RZ, 0xc0, !PT ;  /* 0xfffffffe261f8812 */ /* 0x004fe200078ec0ff */
[----:B------:R-:W-:Y:S01]  /*ab80*/  @!P6 IMAD.WIDE R4, R37, 0x4, R14 ;  /* 0x000000042504e825 */ /* 0x000fe200078e020e */
[----:B------:R0:W-:Y:S01]  /*ab90*/  @!P4 ST.E.64 desc[UR46][R34.64], R6 ;  /* 0x000000062200c985 */ /* 0x0001e2000c101b2e */
[----:B------:R-:W-:Y:S02]  /*aba0*/  ISETP.GE.AND P4, PT, R39, UR4, PT ;  /* 0x0000000427007c0c */ /* 0x000fe4000bf86270 */
[----:B------:R-:W-:Y:S01]  /*abb0*/  VIADD R30, R9, 0xa8 ;  /* 0x000000a8091e7836 */ /* 0x000fe20000000000 */
[----:B------:R1:W-:Y:S01]  /*abc0*/  @!P6 ST.E.64 desc[UR46][R4.64], R58 ;  /* 0x0000003a0400e985 */ /* 0x0003e2000c101b2e */
[----:B------:R-:W-:-:S03]  /*abd0*/  @!P3 LEA.HI R0, R0, R0, RZ, 0x1 ;  /* 0x000000000000b211 */ /* 0x000fc600078f08ff */
[----:B------:R-:W-:Y:S01]  /*abe0*/  ISETP.GE.AND P5, PT, R30, UR4, PT ;  /* 0x000000041e007c0c */ /* 0x000fe2000bfa6270 */
[----:B0-----:R-:W-:-:S05]  /*abf0*/  @!P1 IMAD.WIDE R6, R13, 0x4, R14 ;  /* 0x000000040d069825 */ /* 0x001fca00078e020e */
[----:B------:R-:W-:Y:S01]  /*ac00*/  @!P4 LEA.HI R39, R39, R39, RZ, 0x1 ;  /* 0x000000272727c211 */ /* 0x000fe200078f08ff */
[----:B------:R-:W-:Y:S01]  /*ac10*/  VIADD R34, R9, 0xb0 ;  /* 0x000000b009227836 */ /* 0x000fe20000000000 */
[----:B------:R0:W-:Y:S01]  /*ac20*/  @!P1 ST.E.64 desc[UR46][R6.64], R60 ;  /* 0x0000003c06009985 */ /* 0x0001e2000c101b2e */
[--C-:B------:R-:W-:Y:S01]  /*ac30*/  @!P0 IMAD.WIDE R12, R31, 0x4, R14.reuse ;  /* 0x000000041f0c8825 */ /* 0x100fe200078e020e */
[----:B-1----:R-:W-:Y:S02]  /*ac40*/  @!P2 LOP3.LUT R5, R8, 0xfffffffe, RZ, 0xc0, !PT ;  /* 0xfffffffe0805a812 */ /* 0x002fe400078ec0ff */
[----:B------:R-:W-:Y:S01]  /*ac50*/  ISETP.GE.AND P1, PT, R34, UR4, PT ;  /* 0x0000000422007c0c */ /* 0x000fe2000bf26270 */
[----:B------:R-:W-:Y:S01]  /*ac60*/  VIADD R35, R9, 0xb8 ;  /* 0x000000b809237836 */ /* 0x000fe20000000000 */
[----:B------:R1:W-:Y:S01]  /*ac70*/  @!P0 ST.E.64 desc[UR46][R12.64], R62 ;  /* 0x0000003e0c008985 */ /* 0x0003e2000c101b2e */
[----:B------:R-:W-:Y:S01]  /*ac80*/  @!P5 LEA.HI R30, R30, R30, RZ, 0x1 ;  /* 0x0000001e1e1ed211 */ /* 0x000fe200078f08ff */
[----:B------:R-:W-:-:S02]  /*ac90*/  @!P2 IMAD.WIDE R4, R5, 0x4, R14 ;  /* 0x000000040504a825 */ /* 0x000fc400078e020e */
[----:B------:R-:W-:Y:S02]  /*aca0*/  ISETP.GE.AND P0, PT, R35, UR4, PT ;  /* 0x0000000423007c0c */ /* 0x000fe4000bf06270 */
[----:B------:R-:W-:Y:S01]  /*acb0*/  @!P5 LOP3.LUT R31, R30, 0xfffffffe, RZ, 0xc0, !PT ;  /* 0xfffffffe1e1fd812 */ /* 0x000fe200078ec0ff */
[----:B------:R-:W-:Y:S01]  /*acc0*/  VIADD R8, R9, 0xc0 ;  /* 0x000000c009087836 */ /* 0x000fe20000000000 */
[----:B0-----:R-:W-:Y:S01]  /*acd0*/  @!P3 LOP3.LUT R7, R0, 0xfffffffe, RZ, 0xc0, !PT ;  /* 0xfffffffe0007b812 */ /* 0x001fe200078ec0ff */
[----:B------:R0:W-:Y:S02]  /*ace0*/  @!P2 ST.E.64 desc[UR46][R4.64], R128 ;  /* 0x000000800400a985 */ /* 0x0001e4000c101b2e */
[----:B------:R-:W-:Y:S01]  /*acf0*/  @!P1 LEA.HI R34, R34, R34, RZ, 0x1 ;  /* 0x0000002222229211 */ /* 0x000fe200078f08ff */
[--C-:B------:R-:W-:Y:S01]  /*ad00*/  @!P5 IMAD.WIDE R30, R31, 0x4, R14.reuse ;  /* 0x000000041f1ed825 */ /* 0x100fe200078e020e */
[----:B------:R-:W-:Y:S02]  /*ad10*/  ISETP.GE.AND P2, PT, R8, UR4, PT ;  /* 0x0000000408007c0c */ /* 0x000fe4000bf46270 */
[----:B-1----:R-:W-:Y:S01]  /*ad20*/  @!P4 LOP3.LUT R13, R39, 0xfffffffe, RZ, 0xc0, !PT ;  /* 0xfffffffe270dc812 */ /* 0x002fe200078ec0ff */
[----:B------:R-:W-:Y:S01]  /*ad30*/  @!P3 IMAD.WIDE R6, R7, 0x4, R14 ;  /* 0x000000040706b825 */ /* 0x000fe200078e020e */
[----:B------:R-:W-:-:S02]  /*ad40*/  @!P0 LEA.HI R0, R35, R35, RZ, 0x1 ;  /* 0x0000002323008211 */ /* 0x000fc400078f08ff */
[----:B------:R-:W-:Y:S01]  /*ad50*/  @!P1 LOP3.LUT R35, R34, 0xfffffffe, RZ, 0xc0, !PT ;  /* 0xfffffffe22239812 */ /* 0x000fe200078ec0ff */
[--C-:B------:R-:W-:Y:S01]  /*ad60*/  @!P4 IMAD.WIDE R12, R13, 0x4, R14.reuse ;  /* 0x000000040d0cc825 */ /* 0x100fe200078e020e */
[----:B------:R-:W-:Y:S01]  /*ad70*/  @!P0 LOP3.LUT R37, R0, 0xfffffffe, RZ, 0xc0, !PT ;  /* 0xfffffffe00258812 */ /* 0x000fe200078ec0ff */
[----:B------:R1:W-:Y:S02]  /*ad80*/  @!P3 ST.E.64 desc[UR46][R6.64], R124 ;  /* 0x0000007c0600b985 */ /* 0x0003e4000c101b2e */
[----:B0-----:R-:W-:Y:S02]  /*ad90*/  @!P1 IMAD.WIDE R4, R35, 0x4, R14 ;  /* 0x0000000423049825 */ /* 0x001fe400078e020e */
[----:B------:R0:W-:Y:S01]  /*ada0*/  @!P4 ST.E.64 desc[UR46][R12.64], R16 ;  /* 0x000000100c00c985 */ /* 0x0001e2000c101b2e */
[----:B------:R-:W-:Y:S01]  /*adb0*/  @!P2 LEA.HI R8, R8, R8, RZ, 0x1 ;  /* 0x000000080808a211 */ /* 0x000fe200078f08ff */
[C---:B------:R-:W-:Y:S02]  /*adc0*/  VIADD R0, R9.reuse, 0xd0 ;  /* 0x000000d009007836 */ /* 0x040fe40000000000 */
[----:B------:R2:W-:Y:S01]  /*add0*/  @!P5 ST.E.64 desc[UR46][R30.64], R18 ;  /* 0x000000121e00d985 */ /* 0x0005e2000c101b2e */
[----:B------:R-:W-:-:S03]  /*ade0*/  VIADD R34, R9, 0xc8 ;  /* 0x000000c809227836 */ /* 0x000fc60000000000 */
[----:B------:R3:W-:Y:S01]  /*adf0*/  @!P1 ST.E.64 desc[UR46][R4.64], R20 ;  /* 0x0000001404009985 */ /* 0x0007e2000c101b2e */
[----:B------:R-:W-:Y:S01]  /*ae00*/  ISETP.GE.AND P1, PT, R0, UR4, PT ;  /* 0x0000000400007c0c */ /* 0x000fe2000bf26270 */
[----:B-1----:R-:W-:Y:S01]  /*ae10*/  @!P0 IMAD.WIDE R6, R37, 0x4, R14 ;  /* 0x0000000425068825 */ /* 0x002fe200078e020e */
[----:B------:R-:W-:-:S03]  /*ae20*/  ISETP.GE.AND P3, PT, R34, UR4, PT ;  /* 0x0000000422007c0c */ /* 0x000fc6000bf66270 */
[C---:B0-----:R-:W-:Y:S01]  /*ae30*/  VIADD R12, R9.reuse, 0xd8 ;  /* 0x000000d8090c7836 */ /* 0x041fe20000000000 */
[----:B------:R0:W-:Y:S01]  /*ae40*/  @!P0 ST.E.64 desc[UR46][R6.64], R24 ;  /* 0x0000001806008985 */ /* 0x0001e2000c101b2e */
[C---:B------:R-:W-:Y:S01]  /*ae50*/  VIADD R16, R9.reuse, 0xe0 ;  /* 0x000000e009107836 */ /* 0x040fe20000000000 */
[----:B------:R-:W-:Y:S01]  /*ae60*/  @!P2 LOP3.LUT R13, R8, 0xfffffffe, RZ, 0xc0, !PT ;  /* 0xfffffffe080da812 */ /* 0x000fe200078ec0ff */
[C---:B--2---:R-:W-:Y:S01]  /*ae70*/  VIADD R18, R9.reuse, 0xe8 ;  /* 0x000000e809127836 */ /* 0x044fe20000000000 */
[----:B------:R-:W-:Y:S01]  /*ae80*/  ISETP.GE.AND P0, PT, R12, UR4, PT ;  /* 0x000000040c007c0c */ /* 0x000fe2000bf06270 */
[----:B------:R-:W-:Y:S01]  /*ae90*/  VIADD R19, R9, 0xf0 ;  /* 0x000000f009137836 */ /* 0x000fe20000000000 */
[----:B------:R-:W-:Y:S01]  /*aea0*/  ISETP.GE.AND P4, PT, R16, UR4, PT ;  /* 0x0000000410007c0c */ /* 0x000fe2000bf86270 */
[----:B---3--:R-:W-:Y:S01]  /*aeb0*/  @!P2 IMAD.WIDE R4, R13, 0x4, R14 ;  /* 0x000000040d04a825 */ /* 0x008fe200078e020e */
[----:B------:R-:W-:Y:S02]  /*aec0*/  ISETP.GE.AND P5, PT, R18, UR4, PT ;  /* 0x0000000412007c0c */ /* 0x000fe4000bfa6270 */
[----:B------:R-:W-:Y:S01]  /*aed0*/  ISETP.GE.AND P6, PT, R19, UR4, PT ;  /* 0x0000000413007c0c */ /* 0x000fe2000bfc6270 */
[----:B------:R-:W-:Y:S01]  /*aee0*/  VIADD R9, R9, 0xf8 ;  /* 0x000000f809097836 */ /* 0x000fe20000000000 */
[----:B------:R-:W-:Y:S01]  /*aef0*/  @!P1 LEA.HI R0, R0, R0, RZ, 0x1 ;  /* 0x0000000000009211 */ /* 0x000fe200078f08ff */
[----:B------:R1:W-:Y:S01]  /*af00*/  @!P2 ST.E.64 desc[UR46][R4.64], R22 ;  /* 0x000000160400a985 */ /* 0x0003e2000c101b2e */
[----:B------:R-:W-:-:S02]  /*af10*/  @!P3 LEA.HI R34, R34, R34, RZ, 0x1 ;  /* 0x000000222222b211 */ /* 0x000fc400078f08ff */
[----:B------:R-:W-:Y:S02]  /*af20*/  @!P1 LOP3.LUT R13, R0, 0xfffffffe, RZ, 0xc0, !PT ;  /* 0xfffffffe000d9812 */ /* 0x000fe400078ec0ff */
[----:B------:R-:W-:Y:S02]  /*af30*/  @!P0 LEA.HI R0, R12, R12, RZ, 0x1 ;  /* 0x0000000c0c008211 */ /* 0x000fe400078f08ff */
[----:B0-----:R-:W-:Y:S01]  /*af40*/  @!P3 LOP3.LUT R7, R34, 0xfffffffe, RZ, 0xc0, !PT ;  /* 0xfffffffe2207b812 */ /* 0x001fe200078ec0ff */
[--C-:B------:R-:W-:Y:S01]  /*af50*/  @!P1 IMAD.WIDE R12, R13, 0x4, R14.reuse ;  /* 0x000000040d0c9825 */ /* 0x100fe200078e020e */
[----:B------:R-:W-:Y:S02]  /*af60*/  @!P4 LEA.HI R16, R16, R16, RZ, 0x1 ;  /* 0x000000101010c211 */ /* 0x000fe400078f08ff */
[----:B------:R-:W-:Y:S01]  /*af70*/  @!P0 LOP3.LUT R17, R0, 0xfffffffe, RZ, 0xc0, !PT ;  /* 0xfffffffe00118812 */ /* 0x000fe200078ec0ff */
[----:B------:R-:W-:Y:S01]  /*af80*/  @!P3 IMAD.WIDE R6, R7, 0x4, R14 ;  /* 0x000000040706b825 */ /* 0x000fe200078e020e */
[----:B------:R-:W-:-:S02]  /*af90*/  @!P5 LEA.HI R18, R18, R18, RZ, 0x1 ;  /* 0x000000121212d211 */ /* 0x000fc400078f08ff */
[----:B------:R-:W-:Y:S02]  /*afa0*/  @!P6 LEA.HI R0, R19, R19, RZ, 0x1 ;  /* 0x000000131300e211 */ /* 0x000fe400078f08ff */
[----:B------:R-:W-:Y:S01]  /*afb0*/  @!P4 LOP3.LUT R19, R16, 0xfffffffe, RZ, 0xc0, !PT ;  /* 0xfffffffe1013c812 */ /* 0x000fe200078ec0ff */
[--C-:B------:R-:W-:Y:S01]  /*afc0*/  @!P0 IMAD.WIDE R16, R17, 0x4, R14.reuse ;  /* 0x0000000411108825 */ /* 0x100fe200078e020e */
[----:B------:R-:W-:Y:S01]  /*afd0*/  @!P5 LOP3.LUT R21, R18, 0xfffffffe, RZ, 0xc0, !PT ;  /* 0xfffffffe1215d812 */ /* 0x000fe200078ec0ff */
[----:B------:R0:W-:Y:S01]  /*afe0*/  @!P3 ST.E.64 desc[UR46][R6.64], R42 ;  /* 0x0000002a0600b985 */ /* 0x0001e2000c101b2e */
[----:B-1----:R-:W-:Y:S01]  /*aff0*/  @!P6 LOP3.LUT R23, R0, 0xfffffffe, RZ, 0xc0, !PT ;  /* 0xfffffffe0017e812 */ /* 0x002fe200078ec0ff */
[--C-:B------:R-:W-:Y:S02]  /*b000*/  @!P4 IMAD.WIDE R4, R19, 0x4, R14.reuse ;  /* 0x000000041304c825 */ /* 0x100fe400078e020e */
[----:B------:R1:W-:Y:S02]  /*b010*/  @!P1 ST.E.64 desc[UR46][R12.64], R26 ;  /* 0x0000001a0c009985 */ /* 0x0003e4000c101b2e */
[----:B------:R-:W-:-:S02]  /*b020*/  @!P6 IMAD.WIDE R18, R23, 0x4, R14 ;  /* 0x000000041712e825 */ /* 0x000fc400078e020e */
[----:B------:R1:W-:Y:S01]  /*b030*/  @!P0 ST.E.64 desc[UR46][R16.64], R64 ;  /* 0x0000004010008985 */ /* 0x0003e2000c101b2e */
[----:B------:R-:W-:-:S03]  /*b040*/  ISETP.GE.AND P0, PT, R9, UR4, PT ;  /* 0x0000000409007c0c */ /* 0x000fc6000bf06270 */
[----:B------:R1:W-:Y:S01]  /*b050*/  @!P4 ST.E.64 desc[UR46][R4.64], R10 ;  /* 0x0000000a0400c985 */ /* 0x0003e2000c101b2e */
[----:B0-----:R-:W-:-:S05]  /*b060*/  @!P5 IMAD.WIDE R6, R21, 0x4, R14 ;  /* 0x000000041506d825 */ /* 0x001fca00078e020e */
[----:B------:R1:W-:Y:S04]  /*b070*/  @!P5 ST.E.64 desc[UR46][R6.64], R28 ;  /* 0x0000001c0600d985 */ /* 0x0003e8000c101b2e */
[----:B------:R1:W-:Y:S01]  /*b080*/  @!P6 ST.E.64 desc[UR46][R18.64], R32 ;  /* 0x000000201200e985 */ /* 0x0003e2000c101b2e */
[----:B------:R-:W-:Y:S05]  /*b090*/  @P0 BRA `(.L_x_8) ;  /* 0x0000005400480947 */ /* 0x000fea0003800000 */
[----:B------:R-:W-:-:S04]  /*b0a0*/  LEA.HI R9, R9, R9, RZ, 0x1 ;  /* 0x0000000909097211 */ /* 0x000fc800078f08ff */
[----:B------:R-:W-:-:S05]  /*b0b0*/  LOP3.LUT R9, R9, 0xfffffffe, RZ, 0xc0, !PT ;  /* 0xfffffffe09097812 */ /* 0x000fca00078ec0ff */
[----:B------:R-:W-:-:S05]  /*b0c0*/  IMAD.WIDE R14, R9, 0x4, R14 ;  /* 0x00000004090e7825 */ /* 0x000fca00078e020e */
[----:B------:R0:W-:Y:S01]  /*b0d0*/  ST.E.64 desc[UR46][R14.64], R2 ;  /* 0x000000020e007985 */ /* 0x0001e2000c101b2e */
[----:B------:R-:W-:Y:S05]  /*b0e0*/  BRA `(.L_x_8) ;  /* 0x0000005400347947 */ /* 0x000fea0003800000 */
.L_x_35:
[----:B------:R-:W0:Y:S02]  /*b0f0*/  S2R R0, SR_TID.X ;  /* 0x0000000000007919 */ /* 0x000e240000002100 */
[----:B0-----:R-:W-:-:S05]  /*b100*/  VIADD R2, R0, 0xffffff80 ;  /* 0xffffff8000027836 */ /* 0x001fca0000000000 */
[----:B------:R-:W-:-:S13]  /*b110*/  ISETP.GT.AND P0, PT, R2, 0x7f, PT ;  /* 0x0000007f0200780c */ /* 0x000fda0003f04270 */
[----:B------:R-:W-:Y:S05]  /*b120*/  @P0 BRA `(.L_x_8) ;  /* 0x0000005400240947 */ /* 0x000fea0003800000 */
[----:B------:R-:W0:Y:S01]  /*b130*/  S2R R3, SR_CTAID.X ;  /* 0x0000000000037919 */ /* 0x000e220000002500 */
[----:B------:R-:W1:Y:S01]  /*b140*/  LDC R6, c[0x0][0xbe8] ;  /* 0x0002fa00ff067b82 */ /* 0x000e620000000800 */
[----:B------:R-:W-:Y:S01]  /*b150*/  ULDC UR4, c[0x0][0xa88] ;  /* 0x0002a20000047ab9 */ /* 0x000fe20000000800 */
[----:B0-----:R-:W-:Y:S02]  /*b160*/  IMAD R0, R3, 0x80, R0 ;  /* 0x0000008003007824 */ /* 0x001fe400078e0200 */
[----:B-1----:R-:W-:Y:S02]  /*b170*/  IMAD R3, R6, UR4, RZ ;  /* 0x0000000406037c24 */ /* 0x002fe4000f8e02ff */
[----:B------:R-:W-:-:S05]  /*b180*/  VIADD R0, R0, 0xffffff80 ;  /* 0xffffff8000007836 */ /* 0x000fca0000000000 */
[----:B------:R-:W-:-:S13]  /*b190*/  ISETP.GE.AND P0, PT, R0, R3, PT ;  /* 0x000000030000720c */ /* 0x000fda0003f06270 */
[----:B------:R-:W-:Y:S05]  /*b1a0*/  @P0 BRA `(.L_x_8) ;  /* 0x0000005400040947 */ /* 0x000fea0003800000 */
[----:B------:R-:W-:Y:S01]  /*b1b0*/  ISETP.NE.AND P0, PT, R6, 0x1, PT ;  /* 0x000000010600780c */ /* 0x000fe20003f05270 */
[----:B------:R-:W0:Y:S01]  /*b1c0*/  LDC.64 R10, c[0x0][0xbd8] ;  /* 0x0002f600ff0a7b82 */ /* 0x000e220000000a00 */
[----:B------:R-:W-:Y:S01]  /*b1d0*/  USHF.R.S32.HI UR6, URZ, 0x1f, UR38 ;  /* 0x0000001f3f067899 */ /* 0x000fe20008011426 */
[----:B------:R-:W-:Y:S01]  /*b1e0*/  IMAD.MOV.U32 R5, RZ, RZ, R0 ;  /* 0x000000ffff057224 */ /* 0x000fe200078e0000 */
[----:B------:R-:W-:Y:S02]  /*b1f0*/  ULDC.64 UR8, c[0x0][0xbd0] ;  /* 0x0002f40000087ab9 */ /* 0x000fe40000000a00 */
[----:B------:R-:W-:Y:S02]  /*b200*/  UIMAD UR6, UR6, UR8, URZ ;  /* 0x00000008060672a4 */ /* 0x000fe4000f8e023f */
[----:B------:R-:W-:Y:S01]  /*b210*/  UIMAD.WIDE.U32 UR4, UR38, UR8, URZ ;  /* 0x00000008260472a5 */ /* 0x000fe2000f8e003f */
[----:B------:R-:W1:Y:S01]  /*b220*/  S2UR UR7, SR_CTAID.Y ;  /* 0x00000000000779c3 */ /* 0x000e620000002600 */
[----:B------:R-:W-:-:S04]  /*b230*/  UIMAD UR6, UR38, UR9, UR6 ;  /* 0x00000009260672a4 */ /* 0x000fc8000f8e0206 */
[----:B------:R-:W-:Y:S01]  /*b240*/  UIADD3 UR6, UR5, UR6, URZ ;  /* 0x0000000605067290 */ /* 0x000fe2000fffe03f */
[----:B------:R-:W-:Y:S01]  /*b250*/  MOV R2, UR4 ;  /* 0x0000000400027c02 */ /* 0x000fe20008000f00 */
[----:B------:R-:W-:Y:S01]  /*b260*/  IMAD.U32 R3, RZ, RZ, UR5 ;  /* 0x00000005ff037e24 */ /* 0x000fe2000f8e00ff */
[----:B------:R-:W2:Y:S01]  /*b270*/  @P0 LDC R7, c[0x0][0xbec] ;  /* 0x0002fb00ff070b82 */ /* 0x000ea20000000800 */
[----:B------:R-:W-:Y:S02]  /*b280*/  ULDC.64 UR4, c[0x0][0xbe0] ;  /* 0x0002f80000047ab9 */ /* 0x000fe40000000a00 */
[----:B------:R-:W-:-:S05]  /*b290*/  IMAD.U32 R3, RZ, RZ, UR6 ;  /* 0x00000006ff037e24 */ /* 0x000fca000f8e00ff */
[----:B------:R-:W3:Y:S01]  /*b2a0*/  @P0 LDC R9, c[0x0][0xbf0] ;  /* 0x0002fc00ff090b82 */ /* 0x000ee20000000800 */
[C---:B0-----:R-:W-:Y:S02]  /*b2b0*/  IMAD R12, R10.reuse, UR40, RZ ;  /* 0x000000280a0c7c24 */ /* 0x041fe4000f8e02ff */
[----:B------:R-:W-:-:S04]  /*b2c0*/  IMAD.WIDE.U32 R2, R10, UR37, R2 ;  /* 0x000000250a027c25 */ /* 0x000fc8000f8e0002 */
[----:B------:R-:W-:Y:S01]  /*b2d0*/  IMAD R11, R11, UR37, R12 ;  /* 0x000000250b0b7c24 */ /* 0x000fe2000f8e020c */
[----:B------:R-:W1:Y:S03]  /*b2e0*/  LDC R8, c[0x0][0xc50] ;  /* 0x00031400ff087b82 */ /* 0x000e660000000800 */
[----:B------:R-:W-:Y:S02]  /*b2f0*/  IMAD.IADD R3, R11, 0x1, R3 ;  /* 0x000000010b037824 */ /* 0x000fe400078e0203 */
[----:B--2---:R-:W-:-:S04]  /*b300*/  @P0 IMAD.HI.U32 R4, R0, R7, RZ ;  /* 0x0000000700040227 */ /* 0x004fc800078e00ff */
[----:B------:R-:W-:Y:S01]  /*b310*/  IMAD R7, RZ, RZ, -UR38 ;  /* 0x80000026ff077e24 */ /* 0x000fe2000f8e02ff */
[----:B---3--:R-:W-:-:S03]  /*b320*/  @P0 SHF.R.U32.HI R5, RZ, R9, R4 ;  /* 0x00000009ff050219 */ /* 0x008fc60000011604 */
[----:B-1----:R-:W-:Y:S02]  /*b330*/  IMAD R9, R8, R7, UR7 ;  /* 0x0000000708097e24 */ /* 0x002fe4000f8e0207 */
[----:B------:R-:W-:Y:S02]  /*b340*/  IMAD.MOV R7, RZ, RZ, -R5 ;  /* 0x000000ffff077224 */ /* 0x000fe400078e0a05 */
[----:B------:R-:W-:Y:S01]  /*b350*/  IMAD.WIDE.U32 R2, R9, UR4, R2 ;  /* 0x0000000409027c25 */ /* 0x000fe2000f8e0002 */
[----:B------:R-:W-:-:S03]  /*b360*/  SHF.R.S32.HI R4, RZ, 0x1f, R9 ;  /* 0x0000001fff047819 */ /* 0x000fc60000011409 */
[----:B------:R-:W-:Y:S01]  /*b370*/  IMAD R7, R6, R7, R0 ;  /* 0x0000000706077224 */ /* 0x000fe200078e0200 */
[----:B------:R-:W-:Y:S01]  /*b380*/  IADD3 R2, P0, R5, R2, RZ ;  /* 0x0000000205027210 */ /* 0x000fe20007f1e0ff */
[----:B------:R-:W-:-:S03]  /*b390*/  IMAD R4, R4, UR4, RZ ;  /* 0x0000000404047c24 */ /* 0x000fc6000f8e02ff */
[----:B------:R-:W-:Y:S01]  /*b3a0*/  SHF.R.S32.HI R0, RZ, 0x1f, R7 ;  /* 0x0000001fff007819 */ /* 0x000fe20000011407 */
[----:B------:R-:W-:Y:S01]  /*b3b0*/  IMAD R4, R9, UR5, R4 ;  /* 0x0000000509047c24 */ /* 0x000fe2000f8e0204 */
[----:B------:R-:W-:Y:S01]  /*b3c0*/  SHF.R.S32.HI R9, RZ, 0x1f, R5 ;  /* 0x0000001fff097819 */ /* 0x000fe20000011405 */
[----:B------:R-:W-:Y:S02]  /*b3d0*/  ULDC.64 UR4, c[0x0][0xbc8] ;  /* 0x0002f20000047ab9 */ /* 0x000fe40000000a00 */
[----:B------:R-:W-:Y:S01]  /*b3e0*/  IMAD R0, R0, UR4, RZ ;  /* 0x0000000400007c24 */ /* 0x000fe2000f8e02ff */
[----:B------:R-:W-:-:S03]  /*b3f0*/  IADD3.X R3, R9, R3, R4, P0, !PT ;  /* 0x0000000309037210 */ /* 0x000fc600007fe404 */
[C---:B------:R-:W-:Y:S02]  /*b400*/  IMAD R5, R7.reuse, UR5, R0 ;  /* 0x0000000507057c24 */ /* 0x040fe4000f8e0200 */
[----:B------:R-:W-:Y:S01]  /*b410*/  IMAD.WIDE.U32 R2, R7, UR4, R2 ;  /* 0x0000000407027c25 */ /* 0x000fe2000f8e0002 */
[----:B------:R-:W-:-:S03]  /*b420*/  ULDC.64 UR4, c[0x0][0xba8] ;  /* 0x0002ea0000047ab9 */ /* 0x000fc60000000a00 */
[----:B------:R-:W-:Y:S01]  /*b430*/  IMAD.IADD R3, R3, 0x1, R5 ;  /* 0x0000000103037824 */ /* 0x000fe200078e0205 */
[----:B------:R-:W-:-:S04]  /*b440*/  LEA R4, P0, R2, UR4, 0x2 ;  /* 0x0000000402047c11 */ /* 0x000fc8000f8010ff */
[----:B------:R-:W-:Y:S01]  /*b450*/  LEA.HI.X R5, R2, UR5, R3, 0x2, P0 ;  /* 0x0000000502057c11 */ /* 0x000fe200080f1403 */
[----:B------:R-:W-:-:S05]  /*b460*/  IMAD.MOV.U32 R3, RZ, RZ, -0x800000 ;  /* 0xff800000ff037424 */ /* 0x000fca00078e00ff */
[----:B------:R0:W-:Y:S01]  /*b470*/  STG.E desc[UR46][R4.64], R3 ;  /* 0x0000000304007986 */ /* 0x0001e2000c10192e */
[----:B------:R-:W-:Y:S05]  /*b480*/  BRA `(.L_x_8) ;  /* 0x00000050004c7947 */ /* 0x000fea0003800000 */
.L_x_6:
[----:B------:R-:W-:-:S08]  /*b490*/  NOP ;  /* 0x0000000000007918 */ /* 0x000fd00000000000 */
[----:B------:R-:W0:-:S00]  /*b4a0*/  USETMAXREG.DEALLOC.CTAPOOL 0x28 ;  /* 0x00000028000079c8 */ /* 0x000e0000080e0500 */
[----:B0-----:R-:W-:Y:S01]  /*b4b0*/  LOP3.LUT R19, R0, 0x3, RZ, 0xc0, !PT ;  /* 0x0000000300137812 */ /* 0x001fe200078ec0ff */
[----:B------:R-:W0:Y:S05]  /*b4c0*/  S2R R24, SR_CTAID.Z ;  /* 0x0000000000187919 */ /* 0x000e2a0000002700 */
[----:B-1----:R-:W1:Y:S01]  /*b4d0*/  S2UR UR6, SR_CTAID.Y ;  /* 0x00000000000679c3 */ /* 0x002e620000002600 */
[----:B------:R-:W2:Y:S02]  /*b4e0*/  SHFL.IDX PT, R0, R19, RZ, 0x1f ;  /* 0x00001fff13007589 */ /* 0x000ea400000e0000 */
[----:B--2---:R-:W-:-:S13]  /*b4f0*/  ISETP.NE.AND P0, PT, R0, RZ, PT ;  /* 0x000000ff0000720c */ /* 0x004fda0003f05270 */
[----:B01----:R-:W-:Y:S05]  /*b500*/  @!P0 BRA `(.L_x_38) ;  /* 0x0000000000288947 */ /* 0x003fea0003800000 */
[----:B------:R-:W-:Y:S01]  /*b510*/  ULDC UR7, c[0x0][0xc50] ;  /* 0x0003140000077ab9 */ /* 0x000fe20000000800 */
[----:B------:R-:W-:Y:S01]  /*b520*/  UMOV UR40, UR6 ;  /* 0x0000000600287c82 */ /* 0x000fe20008000000 */
[----:B------:R-:W-:-:S06]  /*b530*/  UISETP.NE.AND UP0, UPT, UR7, 0x1, UPT ;  /* 0x000000010700788c */ /* 0x000fcc000bf05270 */
[----:B------:R-:W-:-:S13]  /*b540*/  PLOP3.LUT P0, PT, PT, PT, UP0, 0x80, 0x0 ;  /* 0x000000000000781c */ /* 0x000fda0003f0f008 */
[----:B------:R-:W-:Y:S05]  /*b550*/  @!P0 BRA `(.L_x_39) ;  /* 0x0000000000308947 */ /* 0x000fea0003800000 */
[----:B------:R-:W-:Y:S01]  /*b560*/  ULDC UR4, c[0x0][0xc54] ;  /* 0x0003150000047ab9 */ /* 0x000fe20000000800 */
[----:B------:R-:W-:Y:S01]  /*b570*/  ULDC UR40, c[0x0][0xc58] ;  /* 0x0003160000287ab9 */ /* 0x000fe20000000800 */
[----:B------:R-:W-:-:S04]  /*b580*/  UIMAD.WIDE.U32 UR4, UR6, UR4, URZ ;  /* 0x00000004060472a5 */ /* 0x000fc8000f8e003f */
[----:B------:R-:W-:Y:S01]  /*b590*/  USHF.R.U32.HI UR40, URZ, UR40, UR5 ;  /* 0x000000283f287299 */ /* 0x000fe20008011605 */
[----:B------:R-:W-:Y:S11]  /*b5a0*/  BRA `(.L_x_39) ;  /* 0x00000000001c7947 */ /* 0x000ff60003800000 */
.L_x_38:
[----:B------:R-:W-:Y:S01]  /*b5b0*/  ULDC UR7, c[0x0][0xc50] ;  /* 0x0003140000077ab9 */ /* 0x000fe20000000800 */
[----:B------:R-:W-:Y:S01]  /*b5c0*/  UMOV UR40, UR6 ;  /* 0x0000000600287c82 */ /* 0x000fe20008000000 */
[----:B------:R-:W-:-:S11]  /*b5d0*/  UISETP.NE.AND UP0, UPT, UR7, 0x1, UPT ;  /* 0x000000010700788c */ /* 0x000fd6000bf05270 */
[----:B------:R-:W-:Y:S01]  /*b5e0*/  @UP0 ULDC UR4, c[0x0][0xc54] ;  /* 0x0003150000040ab9 */ /* 0x000fe20000000800 */
[----:B------:R-:W-:Y:S01]  /*b5f0*/  @UP0 ULDC UR8, c[0x0][0xc58] ;  /* 0x0003160000080ab9 */ /* 0x000fe20000000800 */
[----:B------:R-:W-:-:S04]  /*b600*/  UIMAD.WIDE.U32 UR4, UR6, UR4, URZ ;  /* 0x00000004060472a5 */ /* 0x000fc8000f8e003f */
[----:B------:R-:W-:-:S12]  /*b610*/  @UP0 USHF.R.U32.HI UR40, URZ, UR8, UR5 ;  /* 0x000000083f280299 */ /* 0x000fd80008011605 */
.L_x_39:
[----:B------:R-:W-:Y:S01]  /*b620*/  ISETP.GE.AND P0, PT, R24, RZ, PT ;  /* 0x000000ff1800720c */ /* 0x000fe20003f06270 */
[----:B------:R-:W-:Y:S01]  /*b630*/  UIADD3 UR4, -UR40, URZ, URZ ;  /* 0x0000003f28047290 */ /* 0x000fe2000fffe13f */
[----:B------:R-:W-:Y:S02]  /*b640*/  IMAD.MOV.U32 R33, RZ, RZ, 0x1 ;  /* 0x00000001ff217424 */ /* 0x000fe400078e00ff */
[----:B------:R-:W-:Y:S01]  /*b650*/  IMAD.MOV.U32 R0, RZ, RZ, RZ ;  /* 0x000000ffff007224 */ /* 0x000fe200078e00ff */
[----:B------:R-:W-:Y:S01]  /*b660*/  UIMAD UR4, UR7, UR4, UR6 ;  /* 0x00000004070472a4 */ /* 0x000fe2000f8e0206 */
[----:B------:R-:W-:-:S07]  /*b670*/  IMAD.MOV.U32 R2, RZ, RZ, 0x1 ;  /* 0x00000001ff027424 */ /* 0x000fce00078e00ff */
[----:B------:R-:W-:Y:S05]  /*b680*/  @!P0 BRA `(.L_x_40) ;  /* 0x0000004800fc8947 */ /* 0x000fea0003800000 */
[----:B------:R-:W0:Y:S01]  /*b690*/  LDC.64 R2, c[0x0][0xa28] ;  /* 0x00028a00ff027b82 */ /* 0x000e220000000a00 */
[----:B------:R-:W-:Y:S01]  /*b6a0*/  ULDC.64 UR6, c[0x0][0x418] ;  /* 0x0001060000067ab9 */ /* 0x000fe20000000a00 */
[----:B------:R-:W-:Y:S01]  /*b6b0*/  ULDC UR5, c[0x0][0x424] ;  /* 0x0001090000057ab9 */ /* 0x000fe20000000800 */
[----:B------:R-:W-:Y:S01]  /*b6c0*/  ULDC UR38, c[0x0][0x2f0] ;  /* 0x0000bc0000267ab9 */ /* 0x000fe20000000800 */
[----:B------:R-:W-:Y:S01]  /*b6d0*/  IMAD.MOV.U32 R18, RZ, RZ, RZ ;  /* 0x000000ffff127224 */ /* 0x000fe200078e00ff */
[----:B0-----:R-:W-:-:S04]  /*b6e0*/  ISETP.NE.U32.AND P0, PT, R2, RZ, PT ;  /* 0x000000ff0200720c */ /* 0x001fc80003f05070 */
[----:B------:R-:W-:Y:S01]  /*b6f0*/  ISETP.NE.AND.EX P0, PT, R3, RZ, PT, P0 ;  /* 0x000000ff0300720c */ /* 0x000fe20003f05300 */
[----:B------:R-:W-:-:S12]  /*b700*/  UISETP.NE.U32.AND UP0, UPT, UR6, URZ, UPT ;  /* 0x0000003f0600728c */ /* 0x000fd8000bf05070 */
[----:B------:R-:W0:Y:S01]  /*b710*/  @P0 LDC.64 R2, c[0x0][0xa28] ;  /* 0x00028a00ff020b82 */ /* 0x000e220000000a00 */
[----:B------:R-:W-:-:S04]  /*b720*/  UISETP.NE.AND.EX UP0, UPT, UR7, URZ, UPT, UP0 ;  /* 0x0000003f0700728c */ /* 0x000fc8000bf05300 */
[----:B------:R-:W-:-:S04]  /*b730*/  USEL UR5, UR5, 0x1, UP0 ;  /* 0x0000000105057887 */ /* 0x000fc80008000000 */
[----:B------:R-:W-:Y:S01]  /*b740*/  UIMAD UR38, UR5, UR38, URZ ;  /* 0x00000026052672a4 */ /* 0x000fe2000f8e023f */
[----:B------:R-:W1:Y:S03]  /*b750*/  S2R R26, SR_CTAID.X ;  /* 0x00000000001a7919 */ /* 0x000e660000002500 */
[----:B------:R-:W-:Y:S02]  /*b760*/  UISETP.GE.AND UP0, UPT, UR38, 0x1, UPT ;  /* 0x000000012600788c */ /* 0x000fe4000bf06270 */
[----:B------:R-:W-:Y:S01]  /*b770*/  UIADD3 UR5, UR38, 0x7f, URZ ;  /* 0x0000007f26057890 */ /* 0x000fe2000fffe03f */
[----:B0-----:R-:W-:-:S05]  /*b780*/  @P0 IMAD.WIDE R2, R24, 0x4, R2 ;  /* 0x0000000418020825 */ /* 0x001fca00078e0202 */
[----:B------:R0:W5:Y:S01]  /*b790*/  @P0 LDG.E R18, desc[UR46][R2.64] ;  /* 0x0000002e02120981 */ /* 0x000162000c1e1900 */
[----:B------:R-:W-:Y:S01]  /*b7a0*/  PLOP3.LUT P0, PT, PT, PT, UP0, 0x80, 0x0 ;  /* 0x000000000000781c */ /* 0x000fe20003f0f008 */
[----:B------:R-:W-:Y:S02]  /*b7b0*/  USHF.R.S32.HI UR6, URZ, 0x1f, UR5 ;  /* 0x0000001f3f067899 */ /* 0x000fe40008011405 */
[----:B------:R-:W-:Y:S02]  /*b7c0*/  ULOP3.LUT UR44, UR4, 0xffff, URZ, 0xc0, !UPT ;  /* 0x0000ffff042c7892 */ /* 0x000fe4000f8ec03f */
[----:B------:R-:W-:Y:S01]  /*b7d0*/  ULEA.HI UR6, UR6, UR5, URZ, 0x7 ;  /* 0x0000000506067291 */ /* 0x000fe2000f8f383f */
[----:B------:R-:W-:-:S03]  /*b7e0*/  UMOV UR37, URZ ;  /* 0x0000003f00257c82 */ /* 0x000fc60008000000 */
[----:B------:R-:W-:-:S04]  /*b7f0*/  USHF.R.S32.HI UR41, URZ, 0x7, UR6 ;  /* 0x000000073f297899 */ /* 0x000fc80008011406 */
[----:B01----:R-:W-:Y:S08]  /*b800*/  @!P0 BRA `(.L_x_41) ;  /* 0x0000000000848947 */ /* 0x003ff00003800000 */
[----:B------:R-:W-:-:S03]  /*b810*/  USHF.R.U32.HI UR6, URZ, 0x10, UR4 ;  /* 0x000000103f067899 */ /* 0x000fc60008011604 */
[----:B------:R-:W-:Y:S01]  /*b820*/  UMOV UR4, URZ ;  /* 0x0000003f00047c82 */ /* 0x000fe20008000000 */
[----:B------:R-:W-:-:S11]  /*b830*/  UISETP.NE.AND UP0, UPT, UR6, URZ, UPT ;  /* 0x0000003f0600728c */ /* 0x000fd6000bf05270 */
[----:B------:R-:W-:Y:S02]  /*b840*/  @!UP0 ULDC UR6, c[0x0][0x9f0] ;  /* 0x00027c0000068ab9 */ /* 0x000fe40000000800 */
[----:B------:R-:W-:Y:S01]  /*b850*/  IABS R0, UR6 ;  /* 0x0000000600007c13 */ /* 0x000fe20008000000 */
[----:B------:R-:W-:Y:S02]  /*b860*/  UIADD3 UR7, UR41, -0x1, UR6 ;  /* 0xffffffff29077890 */ /* 0x000fe4000fffe006 */
[----:B------:R-:W-:Y:S02]  /*b870*/  IABS R4, UR6 ;  /* 0x0000000600047c13 */ /* 0x000fe40008000000 */
[----:B------:R-:W-:Y:S02]  /*b880*/  R2UR UR10, R0 ;  /* 0x00000000000a72ca */ /* 0x000fe400000e0000 */
[----:B------:R-:W-:Y:S01]  /*b890*/  IABS R3, UR7 ;  /* 0x0000000700037c13 */ /* 0x000fe20008000000 */
[----:B------:R-:W-:-:S03]  /*b8a0*/  ULOP3.LUT UR7, UR7, UR6, URZ, 0x3c, !UPT ;  /* 0x0000000607077292 */ /* 0x000fc6000f8e3c3f */
[----:B------:R-:W-:-:S07]  /*b8b0*/  R2UR UR9, R3 ;  /* 0x00000000030972ca */ /* 0x000fce00000e0000 */
        /* <DEDUP_REMOVED lines=18> */
[----:B------:R-:W-:Y:S02]  /*b9e0*/  UISETP.NE.AND UP0, UPT, UR6, URZ, UPT ;  /* 0x0000003f0600728c */ /* 0x000fe4000bf05270 */
[----:B------:R-:W-:-:S09]  /*b9f0*/  @!UP1 UIADD3 UR5, -UR5, URZ, URZ ;  /* 0x0000003f05059290 */ /* 0x000fd2000fffe13f */
[----:B------:R-:W-:-:S07]  /*ba00*/  @!UP0 ULOP3.LUT UR5, URZ, UR6, URZ, 0x33, !UPT ;  /* 0x000000063f058292 */ /* 0x000fce000f8e333f */
[----:B------:R-:W-:-:S05]  /*ba10*/  UMOV UR37, UR5 ;  /* 0x0000000500257c82 */ /* 0x000fca0008000000 */
.L_x_41:
[----:B------:R-:W-:Y:S02]  /*ba20*/  UIMAD UR45, UR44, UR37, URZ ;  /* 0x000000252c2d72a4 */ /* 0x000fe4000f8e023f */
[----:B------:R-:W-:Y:S02]  /*ba30*/  IMAD.U32 R3, RZ, RZ, UR37 ;  /* 0x00000025ff037e24 */ /* 0x000fe4000f8e00ff */
[----:B------:R-:W-:Y:S02]  /*ba40*/  IMAD.MOV.U32 R2, RZ, RZ, 0x1 ;  /* 0x00000001ff027424 */ /* 0x000fe400078e00ff */
[----:B------:R-:W-:-:S05]  /*ba50*/  IMAD.U32 R0, RZ, RZ, UR45 ;  /* 0x0000002dff007e24 */ /* 0x000fca000f8e00ff */
[----:B------:R-:W-:-:S04]  /*ba60*/  VIADDMNMX R0, R0, R3, UR41, PT ;  /* 0x0000002900007e46 */ /* 0x000fc8000b800103 */
[----:B------:R-:W-:Y:S02]  /*ba70*/  R2UR UR48, R0 ;  /* 0x00000000003072ca */ /* 0x000fe400000e0000 */
[----:B------:R-:W-:-:S11]  /*ba80*/  MOV R0, RZ ;  /* 0x000000ff00007202 */ /* 0x000fd60000000f00 */
[----:B------:R-:W-:-:S06]  /*ba90*/  UISETP.GT.AND UP0, UPT, UR48, UR45, UPT ;  /* 0x0000002d3000728c */ /* 0x000fcc000bf04270 */
[----:B------:R-:W-:-:S13]  /*baa0*/  PLOP3.LUT P0, PT, PT, PT, UP0, 0x80, 0x0 ;  /* 0x000000000000781c */ /* 0x000fda0003f0f008 */
[----:B------:R-:W-:Y:S05]  /*bab0*/  @!P0 BRA `(.L_x_40) ;  /* 0x0000004400f08947 */ /* 0x000fea0003800000 */
[----:B------:R-:W0:Y:S01]  /*bac0*/  S2UR UR4, SR_CgaCtaId ;  /* 0x00000000000479c3 */ /* 0x000e220000008800 */
[----:B------:R-:W-:-:S04]  /*bad0*/  MOV R0, 0x400 ;  /* 0x0000040000007802 */ /* 0x000fc80000000f00 */
[----:B------:R-:W-:-:S13]  /*bae0*/  R2UR UR42, R0 ;  /* 0x00000000002a72ca */ /* 0x000fda00000e0000 */
[----:B0-----:R-:W-:-:S04]  /*baf0*/  ULEA UR42, UR4, UR42, 0x18 ;  /* 0x0000002a042a7291 */ /* 0x001fc8000f8ec03f */
[----:B------:R-:W-:-:S04]  /*bb00*/  UIADD3 UR4, UR42, 0x28400, URZ ;  /* 0x000284002a047890 */ /* 0x000fc8000fffe03f */
[----:B------:R-:W-:-:S06]  /*bb10*/  ULOP3.LUT UP0, URZ, UR4, 0x3ff, URZ, 0xc0, !UPT ;  /* 0x000003ff043f7892 */ /* 0x000fcc000f80c03f */
[----:B------:R-:W-:-:S13]  /*bb20*/  PLOP3.LUT P0, PT, PT, PT, UP0, 0x80, 0x0 ;  /* 0x000000000000781c */ /* 0x000fda0003f0f008 */
[----:B------:R-:W-:Y:S05]  /*bb30*/  @!P0 BRA `(.L_x_42) ;  /* 0x0000000000408947 */ /* 0x000fea0003800000 */
[----:B------:R-:W-:Y:S01]  /*bb40*/  MOV R2, 0x0 ;  /* 0x0000000000027802 */ /* 0x000fe20000000f00 */
[----:B------:R-:W-:Y:S01]  /*bb50*/  ULDC.64 UR4, c[0x4][0x1b0] ;  /* 0x01006c0000047ab9 */ /* 0x000fe20000000a00 */
[----:B------:R-:W-:Y:S01]  /*bb60*/  ULDC.64 UR6, c[0x4][0x1b8] ;  /* 0x01006e0000067ab9 */ /* 0x000fe20000000a00 */
[----:B------:R-:W-:Y:S02]  /*bb70*/  IMAD.U32 R4, RZ, RZ, UR4 ;  /* 0x00000004ff047e24 */ /* 0x000fe4000f8e00ff */
[----:B------:R-:W-:Y:S01]  /*bb80*/  IMAD.U32 R5, RZ, RZ, UR5 ;  /* 0x00000005ff057e24 */ /* 0x000fe2000f8e00ff */
[----:B------:R-:W0:Y:S01]  /*bb90*/  LDC.64 R2, c[0x4][R2] ;  /* 0x0100000002027b82 */ /* 0x000e220000000a00 */
[----:B------:R-:W-:Y:S01]  /*bba0*/  ULDC.64 UR4, c[0x4][0x100] ;  /* 0x0100400000047ab9 */ /* 0x000fe20000000a00 */
[----:B------:R-:W-:Y:S02]  /*bbb0*/  IMAD.U32 R6, RZ, RZ, UR6 ;  /* 0x00000006ff067e24 */ /* 0x000fe4000f8e00ff */
[----:B------:R-:W-:-:S02]  /*bbc0*/  IMAD.U32 R7, RZ, RZ, UR7 ;  /* 0x00000007ff077e24 */ /* 0x000fc4000f8e00ff */
[----:B------:R-:W-:Y:S02]  /*bbd0*/  IMAD.U32 R10, RZ, RZ, UR4 ;  /* 0x00000004ff0a7e24 */ /* 0x000fe4000f8e00ff */
[----:B------:R-:W-:Y:S02]  /*bbe0*/  IMAD.U32 R11, RZ, RZ, UR5 ;  /* 0x00000005ff0b7e24 */ /* 0x000fe4000f8e00ff */
[----:B------:R-:W-:Y:S02]  /*bbf0*/  IMAD.MOV.U32 R8, RZ, RZ, 0x70 ;  /* 0x00000070ff087424 */ /* 0x000fe400078e00ff */
[----:B------:R-:W-:Y:S02]  /*bc00*/  IMAD.MOV.U32 R12, RZ, RZ, 0x1 ;  /* 0x00000001ff0c7424 */ /* 0x000fe400078e00ff */
[----:B------:R-:W-:-:S07]  /*bc10*/  IMAD.MOV.U32 R13, RZ, RZ, RZ ;  /* 0x000000ffff0d7224 */ /* 0x000fce00078e00ff */
[----:B------:R-:W-:-:S07]  /*bc20*/  LEPC R20, `(.L_x_42) ;  /* 0x000000001014794e */ /* 0x000fce0000000000 */
[----:B0----5:R-:W-:Y:S05]  /*bc30*/  CALL.ABS.NOINC R2 ;  /* 0x0000000002007343 */ /* 0x021fea0003c00000 */
.L_x_42:
[----:B------:R-:W-:-:S06]  /*bc40*/  UIADD3 UR4, UR42, 0x10400, URZ ;  /* 0x000104002a047890 */ /* 0x000fcc000fffe03f */
[----:B------:R-:W-:-:S05]  /*bc50*/  IMAD.U32 R16, RZ, RZ, UR4 ;  /* 0x00000004ff107e24 */ /* 0x000fca000f8e00ff */
[----:B------:R-:W-:-:S13]  /*bc60*/  LOP3.LUT P0, RZ, R16, 0x3ff, RZ, 0xc0, !PT ;  /* 0x000003ff10ff7812 */ /* 0x000fda000780c0ff */
        /* <DEDUP_REMOVED lines=8> */
[----:B------:R-:W-:Y:S01]  /*bcf0*/  IMAD.U32 R6, RZ, RZ, UR6 ;  /* 0x00000006ff067e24 */ /* 0x000fe2000f8e00ff */
[----:B------:R-:W-:Y:S01]  /*bd00*/  MOV R10, UR4 ;  /* 0x00000004000a7c02 */ /* 0x000fe20008000f00 */
[----:B------:R-:W-:-:S02]  /*bd10*/  IMAD.U32 R7, RZ, RZ, UR7 ;  /* 0x00000007ff077e24 */ /* 0x000fc4000f8e00ff */
[----:B------:R-:W-:Y:S02]  /*bd20*/  IMAD.U32 R11, RZ, RZ, UR5 ;  /* 0x00000005ff0b7e24 */ /* 0x000fe4000f8e00ff */
[----:B------:R-:W-:Y:S02]  /*bd30*/  IMAD.MOV.U32 R8, RZ, RZ, 0x70 ;  /* 0x00000070ff087424 */ /* 0x000fe400078e00ff */
[----:B------:R-:W-:Y:S02]  /*bd40*/  IMAD.MOV.U32 R12, RZ, RZ, 0x1 ;  /* 0x00000001ff0c7424 */ /* 0x000fe400078e00ff */
[----:B------:R-:W-:-:S07]  /*bd50*/  IMAD.MOV.U32 R13, RZ, RZ, RZ ;  /* 0x000000ffff0d7224 */ /* 0x000fce00078e00ff */
[----:B------:R-:W-:-:S07]  /*bd60*/  LEPC R20, `(.L_x_43) ;  /* 0x000000001014794e */ /* 0x000fce0000000000 */
[----:B0----5:R-:W-:Y:S05]  /*bd70*/  CALL.ABS.NOINC R2 ;  /* 0x0000000002007343 */ /* 0x021fea0003c00000 */
.L_x_43:
[----:B------:R-:W-:-:S04]  /*bd80*/  IMAD.U32 R22, RZ, RZ, UR42 ;  /* 0x0000002aff167e24 */ /* 0x000fc8000f8e00ff */
[----:B------:R-:W-:-:S05]  /*bd90*/  VIADD R30, R22, 0x400 ;  /* 0x00000400161e7836 */ /* 0x000fca0000000000 */
        /* <DEDUP_REMOVED lines=18> */
.L_x_44:
[----:B------:R-:W-:-:S13]  /*bec0*/  LOP3.LUT P6, RZ, R16, 0x3ff, RZ, 0xc0, !PT ;  /* 0x000003ff10ff7812 */ /* 0x000fda00078cc0ff */
[----:B------:R-:W-:Y:S05]  /*bed0*/  @!P6 BRA `(.L_x_45) ;  /* 0x000000000040e947 */ /* 0x000fea0003800000 */
[----:B------:R-:W-:Y:S01]  /*bee0*/  MOV R2, 0x0 ;  /* 0x0000000000027802 */ /* 0x000fe20000000f00 */
[----:B------:R-:W-:Y:S01]  /*bef0*/  ULDC.64 UR4, c[0x4][0x1b0] ;  /* 0x01006c0000047ab9 */ /* 0x000fe20000000a00 */
[----:B------:R-:W-:Y:S01]  /*bf00*/  ULDC.64 UR6, c[0x4][0x1b8] ;  /* 0x01006e0000067ab9 */ /* 0x000fe20000000a00 */
[----:B------:R-:W-:Y:S01]  /*bf10*/  MOV R4, UR4 ;  /* 0x0000000400047c02 */ /* 0x000fe20008000f00 */
[----:B------:R-:W-:Y:S01]  /*bf20*/  IMAD.U32 R5, RZ, RZ, UR5 ;  /* 0x00000005ff057e24 */ /* 0x000fe2000f8e00ff */
[----:B------:R-:W-:Y:S01]  /*bf30*/  ULDC.64 UR4, c[0x4][0x118] ;  /* 0x0100460000047ab9 */ /* 0x000fe20000000a00 */
[----:B------:R-:W0:Y:S01]  /*bf40*/  LDC.64 R2, c[0x4][R2] ;  /* 0x0100000002027b82 */ /* 0x000e220000000a00 */
[----:B------:R-:W-:Y:S02]  /*bf50*/  IMAD.U32 R6, RZ, RZ, UR6 ;  /* 0x00000006ff067e24 */ /* 0x000fe4000f8e00ff */
[----:B------:R-:W-:Y:S02]  /*bf60*/  IMAD.U32 R7, RZ, RZ, UR7 ;  /* 0x00000007ff077e24 */ /* 0x000fe4000f8e00ff */
[----:B------:R-:W-:-:S02]  /*bf70*/  IMAD.U32 R10, RZ, RZ, UR4 ;  /* 0x00000004ff0a7e24 */ /* 0x000fc4000f8e00ff */
[----:B------:R-:W-:Y:S02]  /*bf80*/  IMAD.U32 R11, RZ, RZ, UR5 ;  /* 0x00000005ff0b7e24 */ /* 0x000fe4000f8e00ff */
[----:B------:R-:W-:Y:S02]  /*bf90*/  IMAD.MOV.U32 R8, RZ, RZ, 0x70 ;  /* 0x00000070ff087424 */ /* 0x000fe400078e00ff */
[----:B------:R-:W-:Y:S02]  /*bfa0*/  IMAD.MOV.U32 R12, RZ, RZ, 0x1 ;  /* 0x00000001ff0c7424 */ /* 0x000fe400078e00ff */
[----:B------:R-:W-:-:S07]  /*bfb0*/  IMAD.MOV.U32 R13, RZ, RZ, RZ ;  /* 0x000000ffff0d7224 */ /* 0x000fce00078e00ff */
[----:B------:R-:W-:-:S07]  /*bfc0*/  LEPC R20, `(.L_x_45) ;  /* 0x000000001014794e */ /* 0x000fce0000000000 */
[----:B0----5:R-:W-:Y:S05]  /*bfd0*/  CALL.ABS.NOINC R2 ;  /* 0x0000000002007343 */ /* 0x021fea0003c00000 */
.L_x_45:
[----:B------:R-:W0:Y:S01]  /*bfe0*/  LDC.64 R2, c[0x0][0x9f8] ;  /* 0x00027e00ff027b82 */ /* 0x000e220000000a00 */
[----:B------:R-:W-:-:S07]  /*bff0*/  IMAD.MOV.U32 R36, RZ, RZ, R24 ;  /* 0x000000ffff247224 */ /* 0x000fce00078e0018 */
[----:B------:R-:W1:Y:S01]  /*c000*/  LDC R12, c[0x0][0x430] ;  /* 0x00010c00ff0c7b82 */ /* 0x000e620000000800 */
[C---:B------:R-:W-:Y:S01]  /*c010*/  IMAD.SHL.U32 R32, R17.reuse, 0x10, RZ ;  /* 0x0000001011207824 */ /* 0x040fe200078e00ff */
[----:B------:R-:W-:Y:S01]  /*c020*/  LOP3.LUT R10, R17, 0x7f, RZ, 0xc0, !PT ;  /* 0x0000007f110a7812 */ /* 0x000fe200078ec0ff */
[----:B------:R-:W-:Y:S01]  /*c030*/  IMAD.U32 R6, RZ, RZ, UR48 ;  /* 0x00000030ff067e24 */ /* 0x000fe2000f8e00ff */
[----:B------:R-:W-:-:S04]  /*c040*/  LOP3.LUT R29, R29, 0xfffffff7, RZ, 0xc0, !PT ;  /* 0xfffffff71d1d7812 */ /* 0x000fc800078ec0ff */
[----:B------:R-:W2:Y:S01]  /*c050*/  LDC R20, c[0x0][0x2f4] ;  /* 0x0000bd00ff147b82 */ /* 0x000ea20000000800 */
[----:B0-----:R-:W-:-:S04]  /*c060*/  ISETP.NE.U32.AND P0, PT, R2, RZ, PT ;  /* 0x000000ff0200720c */ /* 0x001fc80003f05070 */
[----:B------:R-:W-:-:S13]  /*c070*/  ISETP.NE.AND.EX P0, PT, R3, RZ, PT, P0 ;  /* 0x000000ff0300720c */ /* 0x000fda0003f05300 */
[----:B------:R-:W0:Y:S02]  /*c080*/  @P0 LDC.64 R2, c[0x0][0x9f8] ;  /* 0x00027e00ff020b82 */ /* 0x000e240000000a00 */
[----:B0-----:R-:W-:-:S05]  /*c090*/  @P0 IMAD.WIDE R2, R24, 0x4, R2 ;  /* 0x0000000418020825 */ /* 0x001fca00078e0202 */
[----:B------:R0:W3:Y:S01]  /*c0a0*/  @P0 LDG.E R36, desc[UR46][R2.64] ;  /* 0x0000002e02240981 */ /* 0x0000e2000c1e1900 */
[----:B-1----:R-:W-:Y:S02]  /*c0b0*/  ISETP.NE.AND P1, PT, R12, 0x1, PT ;  /* 0x000000010c00780c */ /* 0x002fe40003f25270 */
[----:B------:R-:W-:Y:S02]  /*c0c0*/  LOP3.LUT R32, R32, 0x70, RZ, 0xc0, !PT ;  /* 0x0000007020207812 */ /* 0x000fe400078ec0ff */
[----:B------:R-:W-:Y:S02]  /*c0d0*/  LEA R6, R6, 0xffffff80, 0x7 ;  /* 0xffffff8006067811 */ /* 0x000fe400078e38ff */
[----:B------:R-:W-:-:S04]  /*c0e0*/  SHF.R.U32.HI R23, RZ, 0x3, R10 ;  /* 0x00000003ff177819 */ /* 0x000fc8000001160a */
[----:B------:R-:W-:-:S03]  /*c0f0*/  IADD3 R5, R32, R23, R6 ;  /* 0x0000001720057210 */ /* 0x000fc60007ffe006 */
[----:B------:R-:W1:Y:S01]  /*c100*/  @P1 LDC R0, c[0x0][0x434] ;  /* 0x00010d00ff001b82 */ /* 0x000e620000000800 */
[C---:B------:R-:W-:Y:S01]  /*c110*/  ISETP.GE.AND P0, PT, R5.reuse, UR38, PT ;  /* 0x0000002605007c0c */ /* 0x040fe2000bf06270 */
[----:B-----5:R-:W-:Y:S01]  /*c120*/  IMAD.IADD R11, R5, 0x1, R18 ;  /* 0x00000001050b7824 */ /* 0x020fe200078e0212 */
[----:B------:R-:W-:-:S03]  /*c130*/  @P1 LOP3.LUT R29, R29, 0x8, RZ, 0xfc, !PT ;  /* 0x000000081d1d1812 */ /* 0x000fc600078efcff */
[----:B------:R-:W-:Y:S02]  /*c140*/  IMAD.MOV.U32 R7, RZ, RZ, R11 ;  /* 0x000000ffff077224 */ /* 0x000fe400078e000b */
[----:B0-----:R-:W0:Y:S08]  /*c150*/  @P1 LDC R3, c[0x0][0x438] ;  /* 0x00010e00ff031b82 */ /* 0x001e300000000800 */
[----:B------:R-:W4:Y:S08]  /*c160*/  @!P0 LDC.64 R8, c[0x0][0x428] ;  /* 0x00010a00ff088b82 */ /* 0x000f300000000a00 */
[----:B------:R-:W2:Y:S01]  /*c170*/  @!P0 LDC.64 R4, c[0x0][0x418] ;  /* 0x00010600ff048b82 */ /* 0x000ea20000000a00 */
[----:B-1----:R-:W-:-:S05]  /*c180*/  @P1 IMAD.HI.U32 R0, R11, R0, RZ ;  /* 0x000000000b001227 */ /* 0x002fca00078e00ff */
[----:B0-----:R-:W-:-:S04]  /*c190*/  @P1 SHF.R.U32.HI R7, RZ, R3, R0 ;  /* 0x00000003ff071219 */ /* 0x001fc80000011600 */
[--C-:B------:R-:W-:Y:S01]  /*c1a0*/  @!P0 SHF.R.S32.HI R3, RZ, 0x1f, R7.reuse ;  /* 0x0000001fff038819 */ /* 0x100fe20000011407 */
[----:B------:R-:W-:Y:S02]  /*c1b0*/  @!P0 IMAD.MOV.U32 R2, RZ, RZ, R7 ;  /* 0x000000ffff028224 */ /* 0x000fe400078e0007 */
[----:B------:R-:W-:Y:S01]  /*c1c0*/  IMAD.SHL.U32 R16, R17, 0x80, RZ ;  /* 0x0000008011107824 */ /* 0x000fe200078e00ff */
[----:B------:R-:W-:Y:S01]  /*c1d0*/  UMOV UR4, 0xffffffff ;  /* 0xffffffff00047882 */ /* 0x000fe20000000000 */
[----:B---3--:R-:W-:Y:S01]  /*c1e0*/  SHF.R.S32.HI R13, RZ, 0x1f, R36 ;  /* 0x0000001fff0d7819 */ /* 0x008fe20000011424 */
[----:B----4-:R-:W-:-:S04]  /*c1f0*/  @!P0 IMAD.WIDE.U32 R2, R36, R8, R2 ;  /* 0x0000000824028225 */ /* 0x010fc800078e0002 */
[----:B------:R-:W-:Y:S01]  /*c200*/  @!P0 IMAD R0, R13, R8, RZ ;  /* 0x000000080d008224 */ /* 0x000fe200078e02ff */
[----:B--2---:R-:W-:Y:S01]  /*c210*/  @!P0 LEA R4, P1, R2, R4, 0x2 ;  /* 0x0000000402048211 */ /* 0x004fe200078210ff */
[----:B------:R-:W-:Y:S02]  /*c220*/  STL [R1], R13 ;  /* 0x0000000d01007387 */ /* 0x000fe40000100800 */
[----:B------:R-:W-:-:S04]  /*c230*/  @!P0 IMAD R9, R36, R9, R0 ;  /* 0x0000000924098224 */ /* 0x000fc800078e0200 */
[----:B------:R-:W-:-:S05]  /*c240*/  @!P0 IMAD.IADD R0, R3, 0x1, R9 ;  /* 0x0000000103008824 */ /* 0x000fca00078e0209 */
[----:B------:R-:W-:Y:S01]  /*c250*/  @!P0 LEA.HI.X R5, R2, R5, R0, 0x2, P1 ;  /* 0x0000000502058211 */ /* 0x000fe200008f1400 */
[----:B------:R-:W-:Y:S01]  /*c260*/  IMAD.MOV R2, RZ, RZ, -R7 ;  /* 0x000000ffff027224 */ /* 0x000fe200078e0a07 */
[----:B------:R-:W-:Y:S01]  /*c270*/  MOV R0, RZ ;  /* 0x000000ff00007202 */ /* 0x000fe20000000f00 */
[----:B------:R-:W-:Y:S01]  /*c280*/  IMAD.MOV.U32 R7, RZ, RZ, 0x40 ;  /* 0x00000040ff077424 */ /* 0x000fe200078e00ff */
[----:B------:R-:W-:Y:S02]  /*c290*/  R2P PR, R17, 0x6 ;  /* 0x0000000611007804 */ /* 0x000fe40000000000 */
[----:B------:R-:W-:Y:S02]  /*c2a0*/  SHF.R.U32.HI R3, RZ, 0x5, R10 ;  /* 0x00000005ff037819 */ /* 0x000fe4000001160a */
[----:B------:R0:W5:Y:S01]  /*c2b0*/  @!P0 LDG.E R0, desc[UR46][R4.64] ;  /* 0x0000002e04008981 */ /* 0x000162000c1e1900 */
[----:B------:R-:W-:-:S05]  /*c2c0*/  LOP3.LUT R8, R16, 0x400, RZ, 0xc0, !PT ;  /* 0x0000040010087812 */ /* 0x000fca00078ec0ff */
[----:B------:R-:W-:Y:S02]  /*c2d0*/  IMAD R8, R3, 0x800, R8 ;  /* 0x0000080003087824 */ /* 0x000fe400078e0208 */
[----:B0-----:R-:W-:Y:S01]  /*c2e0*/  IMAD R4, R12, R2, R11 ;  /* 0x000000020c047224 */ /* 0x001fe200078e020b */
[----:B------:R-:W-:Y:S01]  /*c2f0*/  SEL R5, R7, 0xffffffc0, !P2 ;  /* 0xffffffc007057807 */ /* 0x000fe20005000000 */
[----:B------:R-:W-:Y:S01]  /*c300*/  IMAD.MOV.U32 R7, RZ, RZ, 0x20 ;  /* 0x00000020ff077424 */ /* 0x000fe200078e00ff */
[----:B------:R-:W-:-:S03]  /*c310*/  LOP3.LUT R2, R16, 0x380, RZ, 0xc0, !PT ;  /* 0x0000038010027812 */ /* 0x000fc600078ec0ff */
[----:B------:R0:W-:Y:S02]  /*c320*/  STL [R1+0x4], R5 ;  /* 0x0000040501007387 */ /* 0x0001e40000100800 */
[----:B------:R-:W-:-:S05]  /*c330*/  IMAD R3, R3, 0x10, R2 ;  /* 0x0000001003037824 */ /* 0x000fca00078e0202 */
[----:B------:R-:W-:Y:S02]  /*c340*/  LOP3.LUT R3, R3, R32, RZ, 0x3c, !PT ;  /* 0x0000002003037212 */ /* 0x000fe400078e3cff */
[----:B0-----:R-:W-:Y:S02]  /*c350*/  LOP3.LUT R5, R2, 0x10, R17, 0xf8, !PT ;  /* 0x0000001002057812 */ /* 0x001fe400078ef811 */
[----:B------:R-:W-:-:S05]  /*c360*/  SEL R2, R7, 0xffffffe0, !P1 ;  /* 0xffffffe007027807 */ /* 0x000fca0004800000 */
[----:B------:R0:W-:Y:S01]  /*c370*/  STL [R1+0x10], R2 ;  /* 0x0000100201007387 */ /* 0x0001e20000100800 */
[----:B------:R-:W-:Y:S05]  /*c380*/  BRA.DIV UR4, `(.L_x_46) ;  /* 0x0000004604147947 */ /* 0x000fea000b800000 */
.L_x_98:
[----:B------:R-:W-:Y:S01]  /*c390*/  ULOP3.LUT UR4, UR36, 0x2, URZ, 0xfc, !UPT ;  /* 0x0000000224047892 */ /* 0x000fe2000f8efc3f */
[CC--:B------:R-:W-:Y:S01]  /*c3a0*/  ISETP.GE.AND P2, PT, R32.reuse, R20.reuse, PT ;  /* 0x000000142000720c */ /* 0x0c0fe20003f46270 */
[----:B------:R-:W-:Y:S01]  /*c3b0*/  IMAD.U32 R35, RZ, RZ, UR40 ;  /* 0x00000028ff237e24 */ /* 0x000fe2000f8e00ff */
[----:B------:R-:W-:Y:S02]  /*c3c0*/  LOP3.LUT R29, R29, 0xfffffffb, RZ, 0xc0, !PT ;  /* 0xfffffffb1d1d7812 */ /* 0x000fe400078ec0ff */
[----:B------:R-:W-:Y:S01]  /*c3d0*/  LOP3.LUT R19, R32, 0x80, RZ, 0xfc, !PT ;  /* 0x0000008020137812 */ /* 0x000fe200078efcff */
[----:B0-----:R-:W-:Y:S01]  /*c3e0*/  IMAD.U32 R2, RZ, RZ, UR4 ;  /* 0x00000004ff027e24 */ /* 0x001fe2000f8e00ff */
[----:B------:R-:W-:Y:S02]  /*c3f0*/  LOP3.LUT R29, R29, 0xfffffffd, RZ, 0xc0, !PT ;  /* 0xfffffffd1d1d7812 */ /* 0x000fe400078ec0ff */
[----:B------:R-:W-:Y:S02]  /*c400*/  ISETP.GE.AND P1, PT, R19, R20, PT ;  /* 0x000000141300720c */ /* 0x000fe40003f26270 */
[----:B------:R-:W-:-:S02]  /*c410*/  ISETP.NE.AND P0, PT, R2, 0x3, PT ;  /* 0x000000030200780c */ /* 0x000fc40003f05270 */
[----:B------:R-:W-:Y:S02]  /*c420*/  LOP3.LUT R5, R5, R32, RZ, 0x3c, !PT ;  /* 0x0000002005057212 */ /* 0x000fe400078e3cff */
[----:B------:R-:W-:Y:S02]  /*c430*/  @P2 LOP3.LUT R29, R29, 0x2, RZ, 0xfc, !PT ;  /* 0x000000021d1d2812 */ /* 0x000fe400078efcff */
[----:B------:R-:W-:Y:S01]  /*c440*/  LOP3.LUT R16, R3, 0xc00, R16, 0xf8, !PT ;  /* 0x00000c0003107812 */ /* 0x000fe200078ef810 */
[----:B------:R-:W-:Y:S01]  /*c450*/  IMAD.IADD R31, R8, 0x1, R5 ;  /* 0x00000001081f7824 */ /* 0x000fe200078e0205 */
[----:B------:R-:W-:Y:S02]  /*c460*/  SHF.R.U32.HI R17, RZ, 0x3, R17 ;  /* 0x00000003ff117819 */ /* 0x000fe40000011611 */
[----:B------:R-:W-:-:S03]  /*c470*/  SHF.R.S32.HI R35, RZ, 0x1f, R35 ;  /* 0x0000001fff237819 */ /* 0x000fc60000011423 */
[----:B------:R-:W-:-:S04]  /*c480*/  @P0 LOP3.LUT R29, R29, 0x4, RZ, 0xfc, !PT ;  /* 0x000000041d1d0812 */ /* 0x000fc800078efcff */
[----:B------:R-:W-:-:S04]  /*c490*/  LOP3.LUT R29, R29, 0xfffffffe, RZ, 0xc0, !PT ;  /* 0xfffffffe1d1d7812 */ /* 0x000fc800078ec0ff */
[----:B------:R-:W-:Y:S01]  /*c4a0*/  @P1 LOP3.LUT R29, R29, 0x1, RZ, 0xfc, !PT ;  /* 0x000000011d1d1812 */ /* 0x000fe200078efcff */
[----:B------:R-:W-:Y:S06]  /*c4b0*/  @!P0 BRA `(.L_x_47) ;  /* 0x0000000000048947 */ /* 0x000fec0003800000 */
[----:B------:R-:W-:Y:S01]  /*c4c0*/  BPT.TRAP 0x1 ;  /* 0x000000040000795c */ /* 0x000fe20000300000 */
.L_x_47:
[----:B------:R-:W-:Y:S01]  /*c4d0*/  IMAD.MOV.U32 R20, RZ, RZ, 0x1 ;  /* 0x00000001ff147424 */ /* 0x000fe200078e00ff */
[----:B------:R-:W-:-:S04]  /*c4e0*/  SHF.R.S32.HI R8, RZ, 0x1f, R4 ;  /* 0x0000001fff087819 */ /* 0x000fc80000011404 */
[----:B------:R-:W-:-:S04]  /*c4f0*/  SHF.L.U32 R20, R20, 0x1f, RZ ;  /* 0x0000001f14147819 */ /* 0x000fc800000006ff */
[----:B------:R-:W0:Y:S02]  /*c500*/  SYNCS.PHASECHK.TRANS64.TRYWAIT P0, [UR42+0x38880], R20 ;  /* 0x03888014ff0075a7 */ /* 0x000e24000800016a */
[----:B0-----:R-:W-:Y:S05]  /*c510*/  @!P0 BRA `(.L_x_48) ;  /* 0x0000004000d08947 */ /* 0x001fea0003800000 */
.L_x_99:
[----:B------:R-:W-:Y:S01]  /*c520*/  ULDC.64 UR4, c[0x0][0x328] ;  /* 0x0000ca0000047ab9 */ /* 0x000fe20000000a00 */
[----:B-----5:R-:W-:Y:S01]  /*c530*/  SHF.R.S32.HI R9, RZ, 0x1f, R0 ;  /* 0x0000001fff097819 */ /* 0x020fe20000011400 */
[----:B------:R-:W-:Y:S01]  /*c540*/  IMAD R3, R8, UR4, RZ ;  /* 0x0000000408037c24 */ /* 0x000fe2000f8e02ff */
[----:B------:R-:W-:Y:S01]  /*c550*/  R2UR UR6, R35 ;  /* 0x00000000230672ca */ /* 0x000fe200000e0000 */
[----:B------:R-:W-:Y:S01]  /*c560*/  IMAD.SHL.U32 R37, R10, 0x10, RZ ;  /* 0x000000100a257824 */ /* 0x000fe200078e00ff */
[----:B------:R-:W-:Y:S01]  /*c570*/  IADD3 R6, -R23, UR38, -R6 ;  /* 0x0000002617067c10 */ /* 0x000fe2000fffe906 */
[C---:B------:R-:W-:Y:S01]  /*c580*/  IMAD R5, R4.reuse, UR5, R3 ;  /* 0x0000000504057c24 */ /* 0x040fe2000f8e0203 */
[----:B------:R-:W-:Y:S01]  /*c590*/  LOP3.LUT R29, R29, 0xffffff7f, RZ, 0xc0, !PT ;  /* 0xffffff7f1d1d7812 */ /* 0x000fe200078ec0ff */
[----:B------:R-:W-:Y:S01]  /*c5a0*/  IMAD.WIDE.U32 R2, R4, UR4, RZ ;  /* 0x0000000404027c25 */ /* 0x000fe2000f8e00ff */
[----:B------:R-:W-:-:S03]  /*c5b0*/  ULDC.64 UR4, c[0x0][0x338] ;  /* 0x0000ce0000047ab9 */ /* 0x000fc60000000a00 */
[----:B------:R-:W-:Y:S02]  /*c5c0*/  IMAD.IADD R3, R3, 0x1, R5 ;  /* 0x0000000103037824 */ /* 0x000fe400078e0205 */
[----:B------:R-:W-:Y:S02]  /*c5d0*/  IMAD R5, R9, UR4, RZ ;  /* 0x0000000409057c24 */ /* 0x000fe4000f8e02ff */
[----:B------:R-:W-:-:S04]  /*c5e0*/  IMAD.WIDE.U32 R2, R0, UR4, R2 ;  /* 0x0000000400027c25 */ /* 0x000fc8000f8e0002 */
[----:B------:R-:W-:Y:S01]  /*c5f0*/  IMAD R5, R0, UR5, R5 ;  /* 0x0000000500057c24 */ /* 0x000fe2000f8e0205 */
[----:B------:R-:W-:-:S03]  /*c600*/  ULDC.64 UR4, c[0x0][0x330] ;  /* 0x0000cc0000047ab9 */ /* 0x000fc60000000a00 */
[----:B------:R-:W-:Y:S02]  /*c610*/  IMAD.IADD R3, R3, 0x1, R5 ;  /* 0x0000000103037824 */ /* 0x000fe400078e0205 */
[----:B------:R-:W-:Y:S01]  /*c620*/  IMAD.U32 R5, RZ, RZ, UR4 ;  /* 0x00000004ff057e24 */ /* 0x000fe2000f8e00ff */
[----:B------:R-:W-:-:S03]  /*c630*/  UIMAD UR4, UR6, UR4, URZ ;  /* 0x00000004060472a4 */ /* 0x000fc6000f8e023f */
[----:B------:R-:W-:Y:S01]  /*c640*/  IMAD.WIDE.U32 R2, R5, UR40, R2 ;  /* 0x0000002805027c25 */ /* 0x000fe2000f8e0002 */
[----:B------:R-:W-:Y:S01]  /*c650*/  ULDC.64 UR6, c[0x0][0x318] ;  /* 0x0000c60000067ab9 */ /* 0x000fe20000000a00 */
[----:B------:R-:W-:Y:S02]  /*c660*/  UIMAD UR4, UR40, UR5, UR4 ;  /* 0x00000005280472a4 */ /* 0x000fe4000f8e0204 */
[----:B------:R-:W-:Y:S01]  /*c670*/  IMAD.U32 R7, RZ, RZ, UR7 ;  /* 0x00000007ff077e24 */ /* 0x000fe2000f8e00ff */
[----:B------:R-:W-:Y:S02]  /*c680*/  IADD3 R5, P0, R2, UR6, RZ ;  /* 0x0000000602057c10 */ /* 0x000fe4000ff1e0ff */
[----:B------:R-:W-:Y:S02]  /*c690*/  SHF.L.U32 R2, R17, 0x4, RZ ;  /* 0x0000000411027819 */ /* 0x000fe400000006ff */
[----:B------:R-:W-:Y:S01]  /*c6a0*/  IADD3.X R7, R7, UR4, R3, P0, !PT ;  /* 0x0000000407077c10 */ /* 0x000fe200087fe403 */
[----:B------:R-:W-:Y:S01]  /*c6b0*/  IMAD.SHL.U32 R3, R17, 0x80, RZ ;  /* 0x0000008011037824 */ /* 0x000fe200078e00ff */
[----:B------:R-:W-:Y:S01]  /*c6c0*/  ISETP.GE.AND P0, PT, R6, 0x1, PT ;  /* 0x000000010600780c */ /* 0x000fe20003f06270 */
[----:B------:R-:W-:-:S03]  /*c6d0*/  UMOV UR4, 0xffffffff ;  /* 0xffffffff00047882 */ /* 0x000fc60000000000 */
[----:B------:R-:W-:-:S04]  /*c6e0*/  LOP3.LUT R3, R32, 0x380, R3, 0xf8, !PT ;  /* 0x0000038020037812 */ /* 0x000fc800078ef803 */
[----:B------:R-:W-:-:S04]  /*c6f0*/  LOP3.LUT R2, R3, 0x70, R2, 0x78, !PT ;  /* 0x0000007003027812 */ /* 0x000fc800078e7802 */
[----:B------:R-:W-:Y:S02]  /*c700*/  LOP3.LUT R37, R2, 0x400, R37, 0xf8, !PT ;  /* 0x0000040002257812 */ /* 0x000fe400078ef825 */
[----:B------:R-:W-:Y:S01]  /*c710*/  @P0 LOP3.LUT R29, R29, 0x80, RZ, 0xfc, !PT ;  /* 0x000000801d1d0812 */ /* 0x000fe200078efcff */
[----:B------:R-:W-:Y:S06]  /*c720*/  BRA.DIV UR4, `(.L_x_49) ;  /* 0x0000004204607947 */ /* 0x000fec000b800000 */
[----:B------:R-:W1:Y:S01]  /*c730*/  SHFL.IDX PT, R14, R5, RZ, 0x181f ;  /* 0x00181fff050e7589 */ /* 0x000e6200000e0000 */
[----:B------:R-:W2:Y:S01]  /*c740*/  LDC R10, c[0x0][0x2f4] ;  /* 0x0000bd00ff0a7b82 */ /* 0x000ea20000000800 */
[----:B------:R-:W-:Y:S01]  /*c750*/  VIADD R17, R37, UR42 ;  /* 0x0000002a25117c36 */ /* 0x000fe20008000000 */
[C---:B------:R-:W-:Y:S01]  /*c760*/  ISETP.GE.AND P3, PT, R6.reuse, 0x11, PT ;  /* 0x000000110600780c */ /* 0x040fe20003f66270 */
[----:B------:R-:W3:Y:S01]  /*c770*/  SHFL.IDX PT, R3, R7, RZ, 0x181f ;  /* 0x00181fff07037589 */ /* 0x000ee200000e0000 */
[----:B------:R-:W-:Y:S02]  /*c780*/  LOP3.LUT R29, R29, 0xffffffdf, RZ, 0xc0, !PT ;  /* 0xffffffdf1d1d7812 */ /* 0x000fe400078ec0ff */
[C---:B------:R-:W-:Y:S02]  /*c790*/  ISETP.GE.AND P6, PT, R6.reuse, 0x71, PT ;  /* 0x000000710600780c */ /* 0x040fe40003fc6270 */
[C---:B------:R-:W-:Y:S02]  /*c7a0*/  ISETP.GE.AND P5, PT, R6.reuse, 0x31, PT ;  /* 0x000000310600780c */ /* 0x040fe40003fa6270 */
[----:B------:R-:W-:-:S05]  /*c7b0*/  ISETP.GE.AND P4, PT, R6, 0x41, PT ;  /* 0x000000410600780c */ /* 0x000fca0003f86270 */
[----:B------:R-:W-:Y:S02]  /*c7c0*/  @P3 LOP3.LUT R29, R29, 0x20, RZ, 0xfc, !PT ;  /* 0x000000201d1d3812 */ /* 0x000fe400078efcff */
[----:B------:R-:W-:Y:S02]  /*c7d0*/  ISETP.GE.AND P3, PT, R6, 0x51, PT ;  /* 0x000000510600780c */ /* 0x000fe40003f66270 */
[----:B------:R-:W-:Y:S02]  /*c7e0*/  LOP3.LUT R29, R29, 0xffffffef, RZ, 0xc0, !PT ;  /* 0xffffffef1d1d7812 */ /* 0x000fe400078ec0ff */
[C---:B-1----:R-:W-:Y:S02]  /*c7f0*/  IADD3 R2, P0, R32.reuse, R14, RZ ;  /* 0x0000000e20027210 */ /* 0x042fe40007f1e0ff */
[----:B--2---:R-:W-:Y:S01]  /*c800*/  ISETP.GE.AND P1, PT, R32, R10, PT ;  /* 0x0000000a2000720c */ /* 0x004fe20003f26270 */
[----:B------:R-:W1:Y:S02]  /*c810*/  SHFL.IDX PT, R14, R5, 0x1, 0x181f ;  /* 0x00381f00050e7f89 */ /* 0x000e6400000e0000 */
[----:B---3--:R-:W-:Y:S01]  /*c820*/  IMAD.X R3, RZ, RZ, R3, P0 ;  /* 0x000000ffff037224 */ /* 0x008fe200000e0603 */
[----:B------:R-:W-:-:S13]  /*c830*/  ISETP.LT.OR P0, PT, R6, 0x1, P1 ;  /* 0x000000010600780c */ /* 0x000fda0000f01670 */
[----:B------:R-:W-:Y:S01]  /*c840*/  LDGSTS.E.BYPASS.LTC128B.128 [R17+0x10400], desc[UR46][R2.64], !P0 ;  /* 0x1040000002117fae */ /* 0x000fe2000c101d6e */
[----:B------:R-:W-:-:S04]  /*c850*/  ISETP.GE.AND P0, PT, R19, R10, PT ;  /* 0x0000000a1300720c */ /* 0x000fc80003f06270 */
[----:B------:R-:W-:-:S13]  /*c860*/  ISETP.LT.OR P2, PT, R6, 0x1, P0 ;  /* 0x000000010600780c */ /* 0x000fda0000741670 */
[----:B------:R2:W-:Y:S04]  /*c870*/  LDGSTS.E.BYPASS.LTC128B.128 [R17+0x14400], desc[UR46][R2.64+0x80], !P2 ;  /* 0x1440008002117fae */ /* 0x0005e8000d101d6e */
[----:B--2---:R-:W2:Y:S01]  /*c880*/  SHFL.IDX PT, R3, R7, 0x1, 0x181f ;  /* 0x00381f0007037f89 */ /* 0x004ea200000e0000 */
[----:B-1----:R-:W-:-:S03]  /*c890*/  IADD3 R2, P2, R32, R14, RZ ;  /* 0x0000000e20027210 */ /* 0x002fc60007f5e0ff */
[----:B------:R-:W1:Y:S02]  /*c8a0*/  SHFL.IDX PT, R14, R5, 0x2, 0x181f ;  /* 0x00581f00050e7f89 */ /* 0x000e6400000e0000 */
[----:B--2---:R-:W-:Y:S01]  /*c8b0*/  IMAD.X R3, RZ, RZ, R3, P2 ;  /* 0x000000ffff037224 */ /* 0x004fe200010e0603 */
[----:B------:R-:W-:-:S13]  /*c8c0*/  ISETP.LT.OR P2, PT, R6, 0x11, P1 ;  /* 0x000000110600780c */ /* 0x000fda0000f41670 */
[----:B------:R-:W-:Y:S01]  /*c8d0*/  LDGSTS.E.BYPASS.LTC128B.128 [R17+0x10c00], desc[UR46][R2.64], !P2 ;  /* 0x10c0000002117fae */ /* 0x000fe2000d101d6e */
        /* <DEDUP_REMOVED lines=36> */
[----:B------:R-:W1:Y:S04]  /*cb20*/  SHFL.IDX PT, R7, R7, 0x7, 0x181f ;  /* 0x00f81f0007077f89 */ /* 0x000e6800000e0000 */
[----:B------:R3:W4:Y:S01]  /*cb30*/  SHFL.IDX PT, R14, R5, 0x7, 0x181f ;  /* 0x00f81f00050e7f89 */ /* 0x00072200000e0000 */
[----:B--2---:R-:W-:Y:S01]  /*cb40*/  IMAD.X R3, RZ, RZ, R3, P2 ;  /* 0x000000ffff037224 */ /* 0x004fe200010e0603 */
[----:B------:R-:W-:-:S13]  /*cb50*/  ISETP.LT.OR P2, PT, R6, 0x61, P1 ;  /* 0x000000610600780c */ /* 0x000fda0000f41670 */
[----:B------:R3:W-:Y:S01]  /*cb60*/  LDGSTS.E.BYPASS.LTC128B.128 [R17+0x13400], desc[UR46][R2.64], !P2 ;  /* 0x1340000002117fae */ /* 0x0007e2000d101d6e */
[----:B------:R-:W-:-:S13]  /*cb70*/  ISETP.LT.OR P2, PT, R6, 0x61, P0 ;  /* 0x000000610600780c */ /* 0x000fda0000741670 */
[----:B------:R3:W-:Y:S01]  /*cb80*/  LDGSTS.E.BYPASS.LTC128B.128 [R17+0x17400], desc[UR46][R2.64+0x80], !P2 ;  /* 0x1740008002117fae */ /* 0x0007e2000d101d6e */
[----:B------:R-:W-:-:S13]  /*cb90*/  ISETP.GE.AND P2, PT, R6, 0x21, PT ;  /* 0x000000210600780c */ /* 0x000fda0003f46270 */
[----:B------:R-:W-:Y:S02]  /*cba0*/  @P2 LOP3.LUT R29, R29, 0x10, RZ, 0xfc, !PT ;  /* 0x000000101d1d2812 */ /* 0x000fe400078efcff */
[----:B------:R-:W-:Y:S02]  /*cbb0*/  ISETP.GE.AND P2, PT, R6, 0x61, PT ;  /* 0x000000610600780c */ /* 0x000fe40003f46270 */
[----:B------:R-:W-:-:S04]  /*cbc0*/  LOP3.LUT R29, R29, 0xffffffbf, RZ, 0xc0, !PT ;  /* 0xffffffbf1d1d7812 */ /* 0x000fc800078ec0ff */
[----:B-1-34-:R-:W-:-:S07]  /*cbd0*/  @P6 LOP3.LUT R29, R29, 0x40, RZ, 0xfc, !PT ;  /* 0x000000401d1d6812 */ /* 0x01afce00078efcff */
.L_x_117:
[C---:B------:R-:W-:Y:S02]  /*cbe0*/  ISETP.LT.OR P1, PT, R6.reuse, 0x71, P1 ;  /* 0x000000710600780c */ /* 0x040fe40000f21670 */
[----:B------:R-:W-:Y:S02]  /*cbf0*/  ISETP.LT.OR P0, PT, R6, 0x71, P0 ;  /* 0x000000710600780c */ /* 0x000fe40000701670 */
[----:B------:R-:W-:-:S05]  /*cc00*/  IADD3 R2, P6, R32, R14, RZ ;  /* 0x0000000e20027210 */ /* 0x000fca0007fde0ff */
[----:B------:R-:W-:-:S05]  /*cc10*/  IMAD.X R3, RZ, RZ, R7, P6 ;  /* 0x000000ffff037224 */ /* 0x000fca00030e0607 */
[----:B------:R-:W-:Y:S01]  /*cc20*/  @!PT LDS RZ, [RZ] ;  /* 0x00000000fffff984 */ /* 0x000fe20000000800 */
[----:B------:R-:W-:Y:S01]  /*cc30*/  @!PT LDS RZ, [RZ] ;  /* 0x00000000fffff984 */ /* 0x000fe20000000800 */
[----:B------:R-:W-:Y:S01]  /*cc40*/  @!PT LDS RZ, [RZ] ;  /* 0x00000000fffff984 */ /* 0x000fe20000000800 */
[----:B------:R1:W-:Y:S04]  /*cc50*/  LDGSTS.E.BYPASS.LTC128B.128 [R17+0x13c00], desc[UR46][R2.64], !P1 ;  /* 0x13c0000002117fae */ /* 0x0003e8000c901d6e */
[----:B------:R1:W-:Y:S01]  /*cc60*/  LDGSTS.E.BYPASS.LTC128B.128 [R17+0x17c00], desc[UR46][R2.64+0x80], !P0 ;  /* 0x17c0008002117fae */ /* 0x0003e2000c101d6e */
[----:B------:R-:W-:Y:S01]  /*cc70*/  NOP ;  /* 0x0000000000007918 */ /* 0x000fe20000000000 */
[----:B------:R-:W-:Y:S02]  /*cc80*/  SYNCS.ARRIVE.TRANS64.RED.A0T1 RZ, [UR42+0x38870], RZ ;  /* 0x038870ffffff79a7 */ /* 0x000fe4000820042a */
[----:B------:R-:W-:Y:S01]  /*cc90*/  ARRIVES.LDGSTSBAR.64.TRANSCNT [UR42+0x38870] ;  /* 0x03887000ff0079b0 */ /* 0x000fe20008000aaa */
[----:B------:R-:W-:Y:S01]  /*cca0*/  NOP ;  /* 0x0000000000007918 */ /* 0x000fe20000000000 */
[----:B------:R-:W-:-:S06]  /*ccb0*/  ULOP3.LUT UR4, UR36, 0x2, URZ, 0xfc, !UPT ;  /* 0x0000000224047892 */ /* 0x000fcc000f8efc3f */
[----:B------:R-:W-:-:S05]  /*ccc0*/  IMAD.U32 R10, RZ, RZ, UR4 ;  /* 0x00000004ff0a7e24 */ /* 0x000fca000f8e00ff */
[----:B------:R-:W-:-:S13]  /*ccd0*/  ISETP.NE.AND P6, PT, R10, 0x3, PT ;  /* 0x000000030a00780c */ /* 0x000fda0003fc5270 */
[----:B-1----:R-:W-:Y:S05]  /*cce0*/  @!P6 BRA `(.L_x_50) ;  /* 0x000000000004e947 */ /* 0x002fea0003800000 */
[----:B------:R-:W-:Y:S01]  /*ccf0*/  BPT.TRAP 0x1 ;  /* 0x000000040000795c */ /* 0x000fe20000300000 */
.L_x_50:
[----:B------:R-:W-:Y:S01]  /*cd00*/  SYNCS.ARRIVE.TRANS64.A1T0 RZ, [UR42+0x38870], RZ ;  /* 0x038870ffffff79a7 */ /* 0x000fe2000810002a */
[----:B------:R-:W-:Y:S05]  /*cd10*/  @!P6 BRA `(.L_x_51) ;  /* 0x000000000004e947 */ /* 0x000fea0003800000 */
[----:B------:R-:W-:Y:S01]  /*cd20*/  BPT.TRAP 0x1 ;  /* 0x000000040000795c */ /* 0x000fe20000300000 */
.L_x_51:
[----:B------:R-:W1:Y:S02]  /*cd30*/  SYNCS.PHASECHK.TRANS64.TRYWAIT P0, [UR42+0x38840], R20 ;  /* 0x03884014ff0075a7 */ /* 0x000e64000800016a */
[----:B-1----:R-:W-:Y:S05]  /*cd40*/  @!P0 BRA `(.L_x_52) ;  /* 0x0000004400848947 */ /* 0x002fea0003800000 */
.L_x_118:
[----:B------:R-:W-:Y:S01]  /*cd50*/  ULDC.64 UR4, c[0x0][0x300] ;  /* 0x0000c00000047ab9 */ /* 0x000fe20000000a00 */
[----:B------:R-:W-:Y:S01]  /*cd60*/  R2UR UR6, R35 ;  /* 0x00000000230672ca */ /* 0x000fe200000e0000 */
[----:B------:R-:W-:Y:S01]  /*cd70*/  IMAD R3, R8, UR4, RZ ;  /* 0x0000000408037c24 */ /* 0x000fe2000f8e02ff */
[----:B------:R-:W2:Y:S03]  /*cd80*/  LDC R10, c[0x0][0x2f4] ;  /* 0x0000bd00ff0a7b82 */ /* 0x000ea60000000800 */
[C---:B------:R-:W-:Y:S02]  /*cd90*/  IMAD R5, R4.reuse, UR5, R3 ;  /* 0x0000000504057c24 */ /* 0x040fe4000f8e0203 */
[----:B------:R-:W-:Y:S01]  /*cda0*/  IMAD.WIDE.U32 R2, R4, UR4, RZ ;  /* 0x0000000404027c25 */ /* 0x000fe2000f8e00ff */
[----:B------:R-:W-:-:S03]  /*cdb0*/  ULDC.64 UR4, c[0x0][0x310] ;  /* 0x0000c40000047ab9 */ /* 0x000fc60000000a00 */
[----:B------:R-:W-:Y:S02]  /*cdc0*/  IMAD.IADD R3, R3, 0x1, R5 ;  /* 0x0000000103037824 */ /* 0x000fe400078e0205 */
[----:B------:R-:W-:Y:S02]  /*cdd0*/  IMAD R9, R9, UR4, RZ ;  /* 0x0000000409097c24 */ /* 0x000fe4000f8e02ff */
[----:B------:R-:W-:-:S04]  /*cde0*/  IMAD.WIDE.U32 R2, R0, UR4, R2 ;  /* 0x0000000400027c25 */ /* 0x000fc8000f8e0002 */
[----:B------:R-:W-:Y:S01]  /*cdf0*/  IMAD R9, R0, UR5, R9 ;  /* 0x0000000500097c24 */ /* 0x000fe2000f8e0209 */
[----:B------:R-:W-:Y:S02]  /*ce00*/  ULDC.64 UR4, c[0x0][0x308] ;  /* 0x0000c20000047ab9 */ /* 0x000fe40000000a00 */
[----:B------:R-:W-:Y:S01]  /*ce10*/  IMAD.U32 R5, RZ, RZ, UR4 ;  /* 0x00000004ff057e24 */ /* 0x000fe2000f8e00ff */
[----:B------:R-:W-:Y:S01]  /*ce20*/  UIMAD UR4, UR6, UR4, URZ ;  /* 0x00000004060472a4 */ /* 0x000fe2000f8e023f */
[----:B------:R-:W-:Y:S02]  /*ce30*/  IMAD.IADD R3, R3, 0x1, R9 ;  /* 0x0000000103037824 */ /* 0x000fe400078e0209 */
[----:B------:R-:W-:Y:S01]  /*ce40*/  ULDC.64 UR6, c[0x0][0x2e8] ;  /* 0x0000ba0000067ab9 */ /* 0x000fe20000000a00 */
[----:B------:R-:W-:Y:S02]  /*ce50*/  UIMAD UR4, UR40, UR5, UR4 ;  /* 0x00000005280472a4 */ /* 0x000fe4000f8e0204 */
[----:B------:R-:W-:Y:S01]  /*ce60*/  IMAD.WIDE.U32 R2, R5, UR40, R2 ;  /* 0x0000002805027c25 */ /* 0x000fe2000f8e0002 */
[----:B--2---:R-:W-:-:S03]  /*ce70*/  ISETP.GE.AND P1, PT, R19, R10, PT ;  /* 0x0000000a1300720c */ /* 0x004fc60003f26270 */
[----:B------:R-:W-:Y:S01]  /*ce80*/  IMAD.U32 R5, RZ, RZ, UR7 ;  /* 0x00000007ff057e24 */ /* 0x000fe2000f8e00ff */
[----:B------:R-:W-:-:S04]  /*ce90*/  IADD3 R0, P0, R2, UR6, RZ ;  /* 0x0000000602007c10 */ /* 0x000fc8000ff1e0ff */
[----:B------:R-:W-:Y:S01]  /*cea0*/  IADD3.X R4, R5, UR4, R3, P0, !PT ;  /* 0x0000000405047c10 */ /* 0x000fe200087fe403 */
[----:B------:R-:W-:-:S03]  /*ceb0*/  UMOV UR4, 0xffffffff ;  /* 0xffffffff00047882 */ /* 0x000fc60000000000 */
[----:B------:R-:W-:Y:S05]  /*cec0*/  BRA.DIV UR4, `(.L_x_53) ;  /* 0x0000004604387947 */ /* 0x000fea000b800000 */
[----:B------:R-:W2:Y:S01]  /*ced0*/  SHFL.IDX PT, R14, R0, RZ, 0x181f ;  /* 0x00181fff000e7589 */ /* 0x000ea200000e0000 */
[----:B------:R-:W-:Y:S02]  /*cee0*/  P2R R5, PR, RZ, 0x10 ;  /* 0x00000010ff057803 */ /* 0x000fe40000000000 */
[C---:B------:R-:W-:Y:S01]  /*cef0*/  LOP3.LUT P4, RZ, R29.reuse, 0x80, RZ, 0xc0, !PT ;  /* 0x000000801dff7812 */ /* 0x040fe2000788c0ff */
[----:B------:R-:W3:Y:S01]  /*cf00*/  SHFL.IDX PT, R2, R4, RZ, 0x181f ;  /* 0x00181fff04027589 */ /* 0x000ee200000e0000 */
[----:B------:R-:W-:Y:S02]  /*cf10*/  ISETP.GE.AND P6, PT, R32, R10, PT ;  /* 0x0000000a2000720c */ /* 0x000fe40003fc6270 */
[----:B------:R-:W-:Y:S02]  /*cf20*/  P2R R7, PR, RZ, 0x8 ;  /* 0x00000008ff077803 */ /* 0x000fe40000000000 */
[----:B------:R-:W-:Y:S02]  /*cf30*/  LOP3.LUT P3, RZ, R29, 0x20, RZ, 0xc0, !PT ;  /* 0x000000201dff7812 */ /* 0x000fe4000786c0ff */
[----:B------:R-:W-:-:S02]  /*cf40*/  P2R R6, PR, RZ, 0x4 ;  /* 0x00000004ff067803 */ /* 0x000fc40000000000 */
[----:B------:R-:W-:-:S03]  /*cf50*/  LOP3.LUT P2, RZ, R29, 0x10, RZ, 0xc0, !PT ;  /* 0x000000101dff7812 */ /* 0x000fc6000784c0ff */
[----:B--2---:R-:W-:-:S04]  /*cf60*/  @P4 IADD3 R14, P0, R32, R14, RZ ;  /* 0x0000000e200e4210 */ /* 0x004fc80007f1e0ff */
[----:B---3--:R-:W-:Y:S01]  /*cf70*/  @P4 IADD3.X R3, RZ, R2, RZ, P0, !PT ;  /* 0x00000002ff034210 */ /* 0x008fe200007fe4ff */
[----:B------:R-:W-:Y:S02]  /*cf80*/  @P4 IMAD.MOV.U32 R2, RZ, RZ, R14 ;  /* 0x000000ffff024224 */ /* 0x000fe400078e000e */
[----:B------:R-:W2:Y:S04]  /*cf90*/  SHFL.IDX PT, R14, R0, 0x1, 0x181f ;  /* 0x00381f00000e7f89 */ /* 0x000ea800000e0000 */
[----:B------:R-:W-:Y:S04]  /*cfa0*/  @P4 LDGSTS.E.BYPASS.LTC128B.128 [R17+0x28400], desc[UR46][R2.64], !P6 ;  /* 0x2840000002114fae */ /* 0x000fe8000f101d6e */
[----:B------:R3:W-:Y:S01]  /*cfb0*/  @P4 LDGSTS.E.BYPASS.LTC128B.128 [R17+0x2c400], desc[UR46][R2.64+0x80], !P1 ;  /* 0x2c40008002114fae */ /* 0x0007e2000c901d6e */
[----:B------:R-:W-:-:S03]  /*cfc0*/  ISETP.NE.AND P4, PT, R5, RZ, PT ;  /* 0x000000ff0500720c */ /* 0x000fc60003f85270 */
[----:B------:R-:W4:Y:S01]  /*cfd0*/  SHFL.IDX PT, R5, R4, 0x1, 0x181f ;  /* 0x00381f0004057f89 */ /* 0x000f2200000e0000 */
[----:B--2---:R-:W-:-:S05]  /*cfe0*/  @P3 IADD3 R14, P0, R32, R14, RZ ;  /* 0x0000000e200e3210 */ /* 0x004fca0007f1e0ff */
[----:B---3--:R-:W-:Y:S02]  /*cff0*/  @P3 IMAD.MOV.U32 R2, RZ, RZ, R14 ;  /* 0x000000ffff023224 */ /* 0x008fe400078e000e */
[----:B------:R-:W2:Y:S01]  /*d000*/  SHFL.IDX PT, R14, R0, 0x2, 0x181f ;  /* 0x00581f00000e7f89 */ /* 0x000ea200000e0000 */
[----:B----4-:R-:W-:-:S04]  /*d010*/  @P3 IMAD.X R5, RZ, RZ, R5, P0 ;  /* 0x000000ffff053224 */ /* 0x010fc800000e0605 */
[----:B------:R-:W-:Y:S02]  /*d020*/  @P3 IMAD.MOV.U32 R3, RZ, RZ, R5 ;  /* 0x000000ffff033224 */ /* 0x000fe400078e0005 */
[----:B------:R-:W3:Y:S04]  /*d030*/  SHFL.IDX PT, R5, R4, 0x2, 0x181f ;  /* 0x00581f0004057f89 */ /* 0x000ee800000e0000 */
[----:B------:R-:W-:Y:S04]  /*d040*/  @P3 LDGSTS.E.BYPASS.LTC128B.128 [R17+0x28c00], desc[UR46][R2.64], !P6 ;  /* 0x28c0000002113fae */ /* 0x000fe8000f101d6e */
[----:B------:R4:W-:Y:S01]  /*d050*/  @P3 LDGSTS.E.BYPASS.LTC128B.128 [R17+0x2cc00], desc[UR46][R2.64+0x80], !P1 ;  /* 0x2cc0008002113fae */ /* 0x0009e2000c901d6e */
[----:B------:R-:W-:-:S02]  /*d060*/  ISETP.NE.AND P3, PT, R7, RZ, PT ;  /* 0x000000ff0700720c */ /* 0x000fc40003f65270 */
[----:B--2---:R-:W-:-:S05]  /*d070*/  @P2 IADD3 R14, P0, R32, R14, RZ ;  /* 0x0000000e200e2210 */ /* 0x004fca0007f1e0ff */
[----:B----4-:R-:W-:Y:S02]  /*d080*/  @P2 IMAD.MOV.U32 R2, RZ, RZ, R14 ;  /* 0x000000ffff022224 */ /* 0x010fe400078e000e */
[----:B------:R-:W2:Y:S01]  /*d090*/  SHFL.IDX PT, R14, R0, 0x3, 0x181f ;  /* 0x00781f00000e7f89 */ /* 0x000ea200000e0000 */
[----:B---3--:R-:W-:-:S04]  /*d0a0*/  @P2 IMAD.X R5, RZ, RZ, R5, P0 ;  /* 0x000000ffff052224 */ /* 0x008fc800000e0605 */
        /* <DEDUP_REMOVED lines=13> */
[----:B--2---:R-:W-:-:S05]  /*d180*/  @P4 IADD3 R14, P0, R32, R14, RZ ;  /* 0x0000000e200e4210 */ /* 0x004fca0007f1e0ff */
[----:B----4-:R-:W-:Y:S02]  /*d190*/  @P4 IMAD.MOV.U32 R2, RZ, RZ, R14 ;  /* 0x000000ffff024224 */ /* 0x010fe400078e000e */
[----:B---3--:R-:W-:Y:S01]  /*d1a0*/  @P4 IMAD.X R5, RZ, RZ, R5, P0 ;  /* 0x000000ffff054224 */ /* 0x008fe200000e0605 */
[----:B------:R-:W2:Y:S03]  /*d1b0*/  SHFL.IDX PT, R14, R0, 0x5, 0x181f ;  /* 0x00b81f00000e7f89 */ /* 0x000ea600000e0000 */
[----:B------:R-:W-:Y:S02]  /*d1c0*/  @P4 IMAD.MOV.U32 R3, RZ, RZ, R5 ;  /* 0x000000ffff034224 */ /* 0x000fe400078e0005 */
[----:B------:R-:W3:Y:S04]  /*d1d0*/  SHFL.IDX PT, R5, R4, 0x5, 0x181f ;  /* 0x00b81f0004057f89 */ /* 0x000ee800000e0000 */
[----:B------:R-:W-:Y:S04]  /*d1e0*/  @P4 LDGSTS.E.BYPASS.LTC128B.128 [R17+0x2a400], desc[UR46][R2.64], !P6 ;  /* 0x2a40000002114fae */ /* 0x000fe8000f101d6e */
[----:B------:R4:W-:Y:S01]  /*d1f0*/  @P4 LDGSTS.E.BYPASS.LTC128B.128 [R17+0x2e400], desc[UR46][R2.64+0x80], !P1 ;  /* 0x2e40008002114fae */ /* 0x0009e2000c901d6e */
[----:B--2---:R-:W-:-:S03]  /*d200*/  @P3 IADD3 R6, P0, R32, R14, RZ ;  /* 0x0000000e20063210 */ /* 0x004fc60007f1e0ff */
[----:B------:R-:W2:Y:S02]  /*d210*/  SHFL.IDX PT, R14, R0, 0x6, 0x181f ;  /* 0x00d81f00000e7f89 */ /* 0x000ea400000e0000 */
[----:B---3--:R-:W-:Y:S02]  /*d220*/  @P3 IMAD.X R7, RZ, RZ, R5, P0 ;  /* 0x000000ffff073224 */ /* 0x008fe400000e0605 */
[----:B------:R-:W3:Y:S01]  /*d230*/  SHFL.IDX PT, R5, R4, 0x6, 0x181f ;  /* 0x00d81f0004057f89 */ /* 0x000ee200000e0000 */
[----:B----4-:R-:W-:Y:S02]  /*d240*/  @P3 IMAD.MOV.U32 R2, RZ, RZ, R6 ;  /* 0x000000ffff023224 */ /* 0x010fe400078e0006 */
[----:B------:R-:W-:-:S05]  /*d250*/  @P3 MOV R3, R7 ;  /* 0x0000000700033202 */ /* 0x000fca0000000f00 */
[----:B------:R-:W-:Y:S04]  /*d260*/  @P3 LDGSTS.E.BYPASS.LTC128B.128 [R17+0x2ac00], desc[UR46][R2.64], !P6 ;  /* 0x2ac0000002113fae */ /* 0x000fe8000f101d6e */
[----:B------:R4:W-:Y:S01]  /*d270*/  @P3 LDGSTS.E.BYPASS.LTC128B.128 [R17+0x2ec00], desc[UR46][R2.64+0x80], !P1 ;  /* 0x2ec0008002113fae */ /* 0x0009e2000c901d6e */
[----:B--2---:R-:W-:-:S05]  /*d280*/  @P2 IADD3 R14, P0, R32, R14, RZ ;  /* 0x0000000e200e2210 */ /* 0x004fca0007f1e0ff */
[----:B---3--:R-:W-:Y:S02]  /*d290*/  @P2 IMAD.X R5, RZ, RZ, R5, P0 ;  /* 0x000000ffff052224 */ /* 0x008fe400000e0605 */
[----:B----4-:R-:W-:Y:S02]  /*d2a0*/  @P2 IMAD.MOV.U32 R2, RZ, RZ, R14 ;  /* 0x000000ffff022224 */ /* 0x010fe400078e000e */
[----:B------:R-:W-:Y:S01]  /*d2b0*/  @P2 IMAD.MOV.U32 R3, RZ, RZ, R5 ;  /* 0x000000ffff032224 */ /* 0x000fe200078e0005 */
[----:B------:R2:W3:Y:S04]  /*d2c0*/  SHFL.IDX PT, R14, R0, 0x7, 0x181f ;  /* 0x00f81f00000e7f89 */ /* 0x0004e800000e0000 */
[----:B------:R2:W-:Y:S04]  /*d2d0*/  @P2 LDGSTS.E.BYPASS.LTC128B.128 [R17+0x2b400], desc[UR46][R2.64], !P6 ;  /* 0x2b40000002112fae */ /* 0x0005e8000f101d6e */
[----:B------:R2:W-:Y:S04]  /*d2e0*/  @P2 LDGSTS.E.BYPASS.LTC128B.128 [R17+0x2f400], desc[UR46][R2.64+0x80], !P1 ;  /* 0x2f40008002112fae */ /* 0x0005e8000c901d6e */
[----:B------:R2:W4:Y:S02]  /*d2f0*/  SHFL.IDX PT, R5, R4, 0x7, 0x181f ;  /* 0x00f81f0004057f89 */ /* 0x00052400000e0000 */
.L_x_136:
[----:B------:R-:W-:Y:S02]  /*d300*/  LOP3.LUT P2, RZ, R29, 0x40, RZ, 0xc0, !PT ;  /* 0x000000401dff7812 */ /* 0x000fe4000784c0ff */
[----:B------:R-:W-:-:S11]  /*d310*/  ISETP.GE.AND P3, PT, R32, R10, PT ;  /* 0x0000000a2000720c */ /* 0x000fd60003f66270 */
[----:B--23--:R-:W-:-:S05]  /*d320*/  @P2 IADD3 R2, P0, R32, R14, RZ ;  /* 0x0000000e20022210 */ /* 0x00cfca0007f1e0ff */
[----:B----4-:R-:W-:-:S05]  /*d330*/  @P2 IMAD.X R3, RZ, RZ, R5, P0 ;  /* 0x000000ffff032224 */ /* 0x010fca00000e0605 */
[----:B------:R-:W-:Y:S01]  /*d340*/  @!PT LDS RZ, [RZ] ;  /* 0x00000000fffff984 */ /* 0x000fe20000000800 */
[----:B------:R-:W-:Y:S01]  /*d350*/  @!PT LDS RZ, [RZ] ;  /* 0x00000000fffff984 */ /* 0x000fe20000000800 */
[----:B------:R-:W-:Y:S01]  /*d360*/  @!PT LDS RZ, [RZ] ;  /* 0x00000000fffff984 */ /* 0x000fe20000000800 */
[----:B------:R2:W-:Y:S04]  /*d370*/  @P2 LDGSTS.E.BYPASS.LTC128B.128 [R17+0x2bc00], desc[UR46][R2.64], !P3 ;  /* 0x2bc0000002112fae */ /* 0x0005e8000d901d6e */
[----:B------:R2:W-:Y:S01]  /*d380*/  @P2 LDGSTS.E.BYPASS.LTC128B.128 [R17+0x2fc00], desc[UR46][R2.64+0x80], !P1 ;  /* 0x2fc0008002112fae */ /* 0x0005e2000c901d6e */
[----:B------:R-:W-:Y:S01]  /*d390*/  NOP ;  /* 0x0000000000007918 */ /* 0x000fe20000000000 */
[----:B------:R-:W-:Y:S02]  /*d3a0*/  SYNCS.ARRIVE.TRANS64.RED.A0T1 RZ, [UR42+0x38830], RZ ;  /* 0x038830ffffff79a7 */ /* 0x000fe4000820042a */
[----:B------:R-:W-:Y:S01]  /*d3b0*/  ARRIVES.LDGSTSBAR.64.TRANSCNT [UR42+0x38830] ;  /* 0x03883000ff0079b0 */ /* 0x000fe20008000aaa */
[----:B------:R-:W-:Y:S01]  /*d3c0*/  NOP ;  /* 0x0000000000007918 */ /* 0x000fe20000000000 */
[----:B------:R-:W-:-:S06]  /*d3d0*/  ULOP3.LUT UR4, UR36, 0x2, URZ, 0xfc, !UPT ;  /* 0x0000000224047892 */ /* 0x000fcc000f8efc3f */
[----:B------:R-:W-:-:S05]  /*d3e0*/  IMAD.U32 R4, RZ, RZ, UR4 ;  /* 0x00000004ff047e24 */ /* 0x000fca000f8e00ff */
[----:B------:R-:W-:-:S13]  /*d3f0*/  ISETP.NE.AND P1, PT, R4, 0x3, PT ;  /* 0x000000030400780c */ /* 0x000fda0003f25270 */
[----:B--2---:R-:W-:Y:S05]  /*d400*/  @!P1 BRA `(.L_x_54) ;  /* 0x0000000000049947 */ /* 0x004fea0003800000 */
[----:B------:R-:W-:Y:S01]  /*d410*/  BPT.TRAP 0x1 ;  /* 0x000000040000795c */ /* 0x000fe20000300000 */
.L_x_54:
[----:B------:R-:W-:Y:S01]  /*d420*/  SYNCS.ARRIVE.TRANS64.A1T0 RZ, [UR42+0x38830], RZ ;  /* 0x038830ffffff79a7 */ /* 0x000fe2000810002a */
[----:B------:R-:W-:Y:S05]  /*d430*/  WARPSYNC.ALL ;  /* 0x0000000000007948 */ /* 0x000fea0003800000 */
[----:B------:R-:W-:Y:S01]  /*d440*/  UIADD3 UR5, UR42, 0x20400, URZ ;  /* 0x000204002a057890 */ /* 0x000fe2000fffe03f */
[----:B------:R-:W-:Y:S01]  /*d450*/  R2UR UR4, R35 ;  /* 0x00000000230472ca */ /* 0x000fe200000e0000 */
[----:B------:R-:W-:Y:S01]  /*d460*/  ULDC.64 UR6, c[0x0][0x2d8] ;  /* 0x0000b60000067ab9 */ /* 0x000fe20000000a00 */
[----:B------:R-:W-:Y:S01]  /*d470*/  SHF.R.S32.HI R25, RZ, 0x1f, R24 ;  /* 0x0000001fff197819 */ /* 0x000fe20000011418 */
[----:B------:R-:W-:Y:S02]  /*d480*/  ULOP3.LUT UP0, URZ, UR5, 0x3ff, URZ, 0xc0, !UPT ;  /* 0x000003ff053f7892 */ /* 0x000fe4000f80c03f */
[----:B------:R-:W-:Y:S01]  /*d490*/  UIMAD.WIDE.U32 UR38, UR40, UR6, URZ ;  /* 0x00000006282672a5 */ /* 0x000fe2000f8e003f */
[----:B------:R-:W-:Y:S03]  /*d4a0*/  BAR.SYNC.DEFER_BLOCKING 0x8, 0x180 ;  /* 0x0206000000007b1d */ /* 0x000fe60000010000 */
[----:B------:R-:W-:-:S04]  /*d4b0*/  PLOP3.LUT P0, PT, PT, PT, UP0, 0x80, 0x0 ;  /* 0x000000000000781c */ /* 0x000fc80003f0f008 */
[----:B------:R-:W-:-:S04]  /*d4c0*/  UIMAD UR4, UR4, UR6, URZ ;  /* 0x00000006040472a4 */ /* 0x000fc8000f8e023f */
[----:B------:R-:W-:-:S04]  /*d4d0*/  UIMAD UR4, UR40, UR7, UR4 ;  /* 0x00000007280472a4 */ /* 0x000fc8000f8e0204 */
[----:B------:R-:W-:Y:S01]  /*d4e0*/  UIADD3 UR43, UR39, UR4, URZ ;  /* 0x00000004272b7290 */ /* 0x000fe2000fffe03f */
[----:B------:R-:W-:Y:S11]  /*d4f0*/  @!P0 BRA `(.L_x_55) ;  /* 0x0000000000408947 */ /* 0x000ff60003800000 */
[----:B------:R-:W-:Y:S01]  /*d500*/  MOV R2, 0x0 ;  /* 0x0000000000027802 */ /* 0x000fe20000000f00 */
[----:B------:R-:W-:Y:S01]  /*d510*/  ULDC.64 UR6, c[0x4][0x1b0] ;  /* 0x01006c0000067ab9 */ /* 0x000fe20000000a00 */
[----:B------:R-:W-:Y:S01]  /*d520*/  ULDC.64 UR8, c[0x4][0x1b8] ;  /* 0x01006e0000087ab9 */ /* 0x000fe20000000a00 */
[----:B------:R-:W-:Y:S01]  /*d530*/  ULDC.64 UR4, c[0x4][0x120] ;  /* 0x0100480000047ab9 */ /* 0x000fe20000000a00 */
[----:B------:R-:W-:Y:S02]  /*d540*/  IMAD.U32 R4, RZ, RZ, UR6 ;  /* 0x00000006ff047e24 */ /* 0x000fe4000f8e00ff */
[----:B------:R-:W2:Y:S01]  /*d550*/  LDC.64 R2, c[0x4][R2] ;  /* 0x0100000002027b82 */ /* 0x000ea20000000a00 */
[----:B------:R-:W-:Y:S02]  /*d560*/  IMAD.U32 R5, RZ, RZ, UR7 ;  /* 0x00000007ff057e24 */ /* 0x000fe4000f8e00ff */
[----:B------:R-:W-:Y:S02]  /*d570*/  IMAD.U32 R6, RZ, RZ, UR8 ;  /* 0x00000008ff067e24 */ /* 0x000fe4000f8e00ff */
[----:B------:R-:W-:-:S02]  /*d580*/  IMAD.U32 R7, RZ, RZ, UR9 ;  /* 0x00000009ff077e24 */ /* 0x000fc4000f8e00ff */
[----:B------:R-:W-:Y:S02]  /*d590*/  IMAD.U32 R10, RZ, RZ, UR4 ;  /* 0x00000004ff0a7e24 */ /* 0x000fe4000f8e00ff */
[----:B------:R-:W-:Y:S02]  /*d5a0*/  IMAD.U32 R11, RZ, RZ, UR5 ;  /* 0x00000005ff0b7e24 */ /* 0x000fe4000f8e00ff */
[----:B------:R-:W-:Y:S02]  /*d5b0*/  IMAD.MOV.U32 R8, RZ, RZ, 0x70 ;  /* 0x00000070ff087424 */ /* 0x000fe400078e00ff */
[----:B------:R-:W-:Y:S02]  /*d5c0*/  IMAD.MOV.U32 R12, RZ, RZ, 0x1 ;  /* 0x00000001ff0c7424 */ /* 0x000fe400078e00ff */
[----:B------:R-:W-:-:S07]  /*d5d0*/  IMAD.MOV.U32 R13, RZ, RZ, RZ ;  /* 0x000000ffff0d7224 */ /* 0x000fce00078e00ff */
[----:B01----:R-:W-:-:S07]  /*d5e0*/  LEPC R20, `(.L_x_55) ;  /* 0x000000001014794e */ /* 0x003fce0000000000 */
[----:B--2---:R-:W-:Y:S05]  /*d5f0*/  CALL.ABS.NOINC R2 ;  /* 0x0000000002007343 */ /* 0x004fea0003c00000 */
.L_x_55:
[----:B------:R-:W2:Y:S01]  /*d600*/  LDC R6, c[0x0][0x448] ;  /* 0x00011200ff067b82 */ /* 0x000ea20000000800 */
[----:B------:R-:W-:Y:S01]  /*d610*/  IMAD.IADD R7, R32, 0x1, R23 ;  /* 0x0000000120077824 */ /* 0x000fe200078e0217 */
[----:B------:R-:W-:Y:S01]  /*d620*/  ULDC.64 UR4, c[0x0][0x2e0] ;  /* 0x0000b80000047ab9 */ /* 0x000fe20000000a00 */
[----:B------:R-:W-:Y:S01]  /*d630*/  IMAD.U32 R4, RZ, RZ, UR38 ;  /* 0x00000026ff047e24 */ /* 0x000fe2000f8e00ff */
[----:B------:R-:W-:Y:S01]  /*d640*/  ULDC.64 UR6, c[0x0][0x2c8] ;  /* 0x0000b20000067ab9 */ /* 0x000fe20000000a00 */
[----:B------:R-:W-:Y:S01]  /*d650*/  IMAD.U32 R5, RZ, RZ, UR39 ;  /* 0x00000027ff057e24 */ /* 0x000fe2000f8e00ff */
[----:B------:R-:W-:Y:S01]  /*d660*/  LEA R7, R26, R7, 0x7 ;  /* 0x000000071a077211 */ /* 0x000fe200078e38ff */
[----:B------:R-:W-:Y:S02]  /*d670*/  IMAD R25, R25, UR4, RZ ;  /* 0x0000000419197c24 */ /* 0x000fe4000f8e02ff */
[----:B------:R-:W-:Y:S02]  /*d680*/  IMAD.U32 R3, RZ, RZ, UR43 ;  /* 0x0000002bff037e24 */ /* 0x000fe4000f8e00ff */
[----:B------:R-:W-:-:S02]  /*d690*/  IMAD.MOV.U32 R5, RZ, RZ, R7 ;  /* 0x000000ffff057224 */ /* 0x000fc400078e0007 */
[----:B------:R-:W-:Y:S02]  /*d6a0*/  IMAD.MOV.U32 R2, RZ, RZ, R4 ;  /* 0x000000ffff027224 */ /* 0x000fe400078e0004 */
[C---:B------:R-:W-:Y:S02]  /*d6b0*/  IMAD R25, R24.reuse, UR5, R25 ;  /* 0x0000000518197c24 */ /* 0x040fe4000f8e0219 */
[----:B------:R-:W-:Y:S01]  /*d6c0*/  IMAD.WIDE.U32 R2, R24, UR4, R2 ;  /* 0x0000000418027c25 */ /* 0x000fe2000f8e0002 */
[----:B------:R-:W-:-:S03]  /*d6d0*/  ULDC.64 UR4, c[0x0][0x2d0] ;  /* 0x0000b40000047ab9 */ /* 0x000fc60000000a00 */
[----:B------:R-:W-:Y:S01]  /*d6e0*/  IMAD.IADD R3, R3, 0x1, R25 ;  /* 0x0000000103037824 */ /* 0x000fe200078e0219 */
[----:B--2---:R-:W-:-:S13]  /*d6f0*/  ISETP.NE.AND P0, PT, R6, 0x1, PT ;  /* 0x000000010600780c */ /* 0x004fda0003f05270 */
[----:B------:R-:W2:Y:S08]  /*d700*/  @P0 LDC R8, c[0x0][0x44c] ;  /* 0x00011300ff080b82 */ /* 0x000eb00000000800 */
[----:B------:R-:W3:Y:S01]  /*d710*/  @P0 LDC R0, c[0x0][0x450] ;  /* 0x00011400ff000b82 */ /* 0x000ee20000000800 */
[----:B--2---:R-:W-:-:S05]  /*d720*/  @P0 IMAD.HI.U32 R9, R7, R8, RZ ;  /* 0x0000000807090227 */ /* 0x004fca00078e00ff */
[----:B---3--:R-:W-:-:S04]  /*d730*/  @P0 SHF.R.U32.HI R5, RZ, R0, R9 ;  /* 0x00000000ff050219 */ /* 0x008fc80000011609 */
[----:B------:R-:W-:Y:S01]  /*d740*/  SHF.R.S32.HI R0, RZ, 0x1f, R5 ;  /* 0x0000001fff007819 */ /* 0x000fe20000011405 */
[----:B------:R-:W-:-:S04]  /*d750*/  IMAD.WIDE.U32 R2, R5, UR4, R2 ;  /* 0x0000000405027c25 */ /* 0x000fc8000f8e0002 */
[----:B------:R-:W-:Y:S01]  /*d760*/  IMAD R0, R0, UR4, RZ ;  /* 0x0000000400007c24 */ /* 0x000fe2000f8e02ff */
[----:B------:R-:W-:Y:S02]  /*d770*/  ULDC UR4, c[0x0][0x2b8] ;  /* 0x0000ae0000047ab9 */ /* 0x000fe40000000800 */
[----:B------:R-:W-:Y:S01]  /*d780*/  ISETP.GE.AND P0, PT, R19, UR4, PT ;  /* 0x0000000413007c0c */ /* 0x000fe2000bf06270 */
[----:B------:R-:W-:Y:S01]  /*d790*/  IMAD R9, R5, UR5, R0 ;  /* 0x0000000505097c24 */ /* 0x000fe2000f8e0200 */
[----:B------:R-:W-:Y:S01]  /*d7a0*/  ISETP.GE.AND P1, PT, R32, UR4, PT ;  /* 0x0000000420007c0c */ /* 0x000fe2000bf26270 */
[----:B------:R-:W-:Y:S01]  /*d7b0*/  IMAD.MOV R0, RZ, RZ, -R5 ;  /* 0x000000ffff007224 */ /* 0x000fe200078e0a05 */
[----:B------:R-:W-:Y:S01]  /*d7c0*/  UMOV UR4, 0xffffffff ;  /* 0xffffffff00047882 */ /* 0x000fe20000000000 */
[----:B------:R-:W-:Y:S02]  /*d7d0*/  IMAD.IADD R3, R3, 0x1, R9 ;  /* 0x0000000103037824 */ /* 0x000fe400078e0209 */
[----:B------:R-:W-:-:S04]  /*d7e0*/  IMAD R7, R6, R0, R7 ;  /* 0x0000000006077224 */ /* 0x000fc800078e0207 */
[----:B------:R-:W-:Y:S01]  /*d7f0*/  IMAD.WIDE.U32 R2, R7, UR6, R2 ;  /* 0x0000000607027c25 */ /* 0x000fe2000f8e0002 */
[----:B------:R-:W-:-:S05]  /*d800*/  SHF.R.S32.HI R0, RZ, 0x1f, R7 ;  /* 0x0000001fff007819 */ /* 0x000fca0000011407 */
[----:B------:R-:W-:-:S04]  /*d810*/  IMAD R0, R0, UR6, RZ ;  /* 0x0000000600007c24 */ /* 0x000fc8000f8e02ff */
[----:B------:R-:W-:Y:S01]  /*d820*/  IMAD R7, R7, UR7, R0 ;  /* 0x0000000707077c24 */ /* 0x000fe2000f8e0200 */
[----:B------:R-:W-:Y:S02]  /*d830*/  ULDC.64 UR6, c[0x0][0x280] ;  /* 0x0000a00000067ab9 */ /* 0x000fe40000000a00 */
[----:B------:R-:W-:-:S04]  /*d840*/  IADD3 R0, P2, R2, UR6, RZ ;  /* 0x0000000602007c10 */ /* 0x000fc8000ff5e0ff */
[----:B------:R-:W-:Y:S01]  /*d850*/  IADD3.X R4, R3, UR7, R7, P2, !PT ;  /* 0x0000000703047c10 */ /* 0x000fe200097fe407 */
[----:B------:R-:W-:Y:S08]  /*d860*/  BRA.DIV UR4, `(.L_x_56) ;  /* 0x0000004604547947 */ /* 0x000ff0000b800000 */
[----:B------:R-:W2:Y:S01]  /*d870*/  SHFL.IDX PT, R14, R0, RZ, 0x181f ;  /* 0x00181fff000e7589 */ /* 0x000ea200000e0000 */
[----:B------:R-:W-:Y:S02]  /*d880*/  ULDC UR4, c[0x0][0x288] ;  /* 0x0000a20000047ab9 */ /* 0x000fe40000000800 */
[----:B------:R-:W-:Y:S01]  /*d890*/  IMAD R5, R6, UR4, RZ ;  /* 0x0000000406057c24 */ /* 0x000fe2000f8e02ff */
[----:B------:R-:W3:Y:S01]  /*d8a0*/  SHFL.IDX PT, R2, R4, RZ, 0x181f ;  /* 0x00181fff04027589 */ /* 0x000ee200000e0000 */
[----:B------:R-:W-:-:S03]  /*d8b0*/  IMAD R6, R26, 0x80, R23 ;  /* 0x000000801a067824 */ /* 0x000fc600078e0217 */
[----:B------:R-:W-:Y:S01]  /*d8c0*/  SHFL.IDX PT, R7, R4, 0x1, 0x181f ;  /* 0x00381f0004077f89 */ /* 0x000fe200000e0000 */
[C---:B------:R-:W-:Y:S01]  /*d8d0*/  VIADD R8, R6.reuse, 0x10 ;  /* 0x0000001006087836 */ /* 0x040fe20000000000 */
[----:B------:R-:W-:-:S13]  /*d8e0*/  ISETP.GE.AND P2, PT, R6, R5, PT ;  /* 0x000000050600720c */ /* 0x000fda0003f46270 */
[----:B--2---:R-:W-:-:S05]  /*d8f0*/  @!P2 IADD3 R14, P3, R32, R14, RZ ;  /* 0x0000000e200ea210 */ /* 0x004fca0007f7e0ff */
[----:B---3--:R-:W-:Y:S02]  /*d900*/  @!P2 IMAD.X R3, RZ, RZ, R2, P3 ;  /* 0x000000ffff03a224 */ /* 0x008fe400018e0602 */
[----:B------:R-:W-:Y:S02]  /*d910*/  @!P2 IMAD.MOV.U32 R2, RZ, RZ, R14 ;  /* 0x000000ffff02a224 */ /* 0x000fe400078e000e */
[----:B------:R-:W2:Y:S04]  /*d920*/  SHFL.IDX PT, R14, R0, 0x1, 0x181f ;  /* 0x00381f00000e7f89 */ /* 0x000ea800000e0000 */
[----:B------:R-:W-:Y:S04]  /*d930*/  @!P2 LDGSTS.E.BYPASS.LTC128B.128 [R17+0x20400], desc[UR46][R2.64], !P1 ;  /* 0x204000000211afae */ /* 0x000fe8000c901d6e */
[----:B------:R3:W-:Y:S01]  /*d940*/  @!P2 LDGSTS.E.BYPASS.LTC128B.128 [R17+0x24400], desc[UR46][R2.64+0x80], !P0 ;  /* 0x244000800211afae */ /* 0x0007e2000c101d6e */
[----:B------:R-:W-:-:S02]  /*d950*/  ISETP.GE.AND P2, PT, R8, R5, PT ;  /* 0x000000050800720c */ /* 0x000fc40003f46270 */
[----:B------:R-:W-:-:S11]  /*d960*/  IADD3 R8, R6, 0x20, RZ ;  /* 0x0000002006087810 */ /* 0x000fd60007ffe0ff */
[----:B--2---:R-:W-:-:S05]  /*d970*/  @!P2 IADD3 R14, P3, R32, R14, RZ ;  /* 0x0000000e200ea210 */ /* 0x004fca0007f7e0ff */
[----:B------:R-:W-:Y:S02]  /*d980*/  @!P2 IMAD.X R7, RZ, RZ, R7, P3 ;  /* 0x000000ffff07a224 */ /* 0x000fe400018e0607 */
[----:B---3--:R-:W-:Y:S02]  /*d990*/  @!P2 IMAD.MOV.U32 R2, RZ, RZ, R14 ;  /* 0x000000ffff02a224 */ /* 0x008fe400078e000e */
[----:B------:R-:W2:Y:S01]  /*d9a0*/  SHFL.IDX PT, R14, R0, 0x2, 0x181f ;  /* 0x00581f00000e7f89 */ /* 0x000ea200000e0000 */
[----:B------:R-:W-:-:S03]  /*d9b0*/  @!P2 IMAD.MOV.U32 R3, RZ, RZ, R7 ;  /* 0x000000ffff03a224 */ /* 0x000fc600078e0007 */
[----:B------:R-:W3:Y:S04]  /*d9c0*/  SHFL.IDX PT, R7, R4, 0x2, 0x181f ;  /* 0x00581f0004077f89 */ /* 0x000ee800000e0000 */
[----:B------:R-:W-:Y:S04]  /*d9d0*/  @!P2 LDGSTS.E.BYPASS.LTC128B.128 [R17+0x20c00], desc[UR46][R2.64], !P1 ;  /* 0x20c000000211afae */ /* 0x000fe8000c901d6e */
[----:B------:R4:W-:Y:S01]  /*d9e0*/  @!P2 LDGSTS.E.BYPASS.LTC128B.128 [R17+0x24c00], desc[UR46][R2.64+0x80], !P0 ;  /* 0x24c000800211afae */ /* 0x0009e2000c101d6e */
[----:B------:R-:W-:Y:S01]  /*d9f0*/  ISETP.GE.AND P2, PT, R8, R5, PT ;  /* 0x000000050800720c */ /* 0x000fe20003f46270 */
[----:B------:R-:W-:-:S12]  /*da00*/  VIADD R8, R6, 0x30 ;  /* 0x0000003006087836 */ /* 0x000fd80000000000 */
[----:B--2---:R-:W-:-:S05]  /*da10*/  @!P2 IADD3 R14, P3, R32, R14, RZ ;  /* 0x0000000e200ea210 */ /* 0x004fca0007f7e0ff */
[----:B---3--:R-:W-:Y:S02]  /*da20*/  @!P2 IMAD.X R7, RZ, RZ, R7, P3 ;  /* 0x000000ffff07a224 */ /* 0x008fe400018e0607 */
[----:B----4-:R-:W-:Y:S02]  /*da30*/  @!P2 IMAD.MOV.U32 R2, RZ, RZ, R14 ;  /* 0x000000ffff02a224 */ /* 0x010fe400078e000e */
        /* <DEDUP_REMOVED lines=31> */
[----:B------:R-:W-:-:S03]  /*dc30*/  @!P2 MOV R3, R7 ;  /* 0x000000070003a202 */ /* 0x000fc60000000f00 */
[----:B------:R-:W3:Y:S04]  /*dc40*/  SHFL.IDX PT, R7, R4, 0x6, 0x181f ;  /* 0x00d81f0004077f89 */ /* 0x000ee800000e0000 */
[----:B------:R-:W-:Y:S04]  /*dc50*/  @!P2 LDGSTS.E.BYPASS.LTC128B.128 [R17+0x22c00], desc[UR46][R2.64], !P1 ;  /* 0x22c000000211afae */ /* 0x000fe8000c901d6e */
[----:B------:R4:W-:Y:S01]  /*dc60*/  @!P2 LDGSTS.E.BYPASS.LTC128B.128 [R17+0x26c00], desc[UR46][R2.64+0x80], !P0 ;  /* 0x26c000800211afae */ /* 0x0009e2000c101d6e */
[----:B------:R-:W-:-:S13]  /*dc70*/  ISETP.GE.AND P2, PT, R8, R5, PT ;  /* 0x000000050800720c */ /* 0x000fda0003f46270 */
[----:B--2---:R-:W-:-:S05]  /*dc80*/  @!P2 IADD3 R14, P3, R32, R14, RZ ;  /* 0x0000000e200ea210 */ /* 0x004fca0007f7e0ff */
[----:B---3--:R-:W-:Y:S02]  /*dc90*/  @!P2 IMAD.X R7, RZ, RZ, R7, P3 ;  /* 0x000000ffff07a224 */ /* 0x008fe400018e0607 */
[----:B----4-:R-:W-:Y:S02]  /*dca0*/  @!P2 IMAD.MOV.U32 R2, RZ, RZ, R14 ;  /* 0x000000ffff02a224 */ /* 0x010fe400078e000e */
[----:B------:R-:W-:Y:S01]  /*dcb0*/  @!P2 IMAD.MOV.U32 R3, RZ, RZ, R7 ;  /* 0x000000ffff03a224 */ /* 0x000fe200078e0007 */
[----:B------:R2:W3:Y:S04]  /*dcc0*/  SHFL.IDX PT, R14, R0, 0x7, 0x181f ;  /* 0x00f81f00000e7f89 */ /* 0x0004e800000e0000 */
[----:B------:R2:W-:Y:S04]  /*dcd0*/  @!P2 LDGSTS.E.BYPASS.LTC128B.128 [R17+0x23400], desc[UR46][R2.64], !P1 ;  /* 0x234000000211afae */ /* 0x0005e8000c901d6e */
[----:B------:R2:W-:Y:S04]  /*dce0*/  @!P2 LDGSTS.E.BYPASS.LTC128B.128 [R17+0x27400], desc[UR46][R2.64+0x80], !P0 ;  /* 0x274000800211afae */ /* 0x0005e8000c101d6e */
[----:B------:R2:W4:Y:S02]  /*dcf0*/  SHFL.IDX PT, R7, R4, 0x7, 0x181f ;  /* 0x00f81f0004077f89 */ /* 0x00052400000e0000 */
.L_x_153:
[----:B------:R-:W-:Y:S01]  /*dd00*/  VIADD R6, R6, 0x70 ;  /* 0x0000007006067836 */ /* 0x000fe20000000000 */
[----:B------:R-:W-:Y:S04]  /*dd10*/  BSSY B0, `(.L_x_57) ;  /* 0x000000c000007945 */ /* 0x000fe80003800000 */
[----:B------:R-:W-:Y:S01]  /*dd20*/  ISETP.GE.AND P2, PT, R6, R5, PT ;  /* 0x000000050600720c */ /* 0x000fe20003f46270 */
[----:B------:R-:W-:-:S05]  /*dd30*/  IMAD.MOV.U32 R5, RZ, RZ, 0x1 ;  /* 0x00000001ff057424 */ /* 0x000fca00078e00ff */
[----:B------:R-:W-:-:S07]  /*dd40*/  SHF.L.U32 R5, R5, 0x1f, RZ ;  /* 0x0000001f05057819 */ /* 0x000fce00000006ff */
[----:B------:R-:W-:Y:S05]  /*dd50*/  @P2 BRA `(.L_x_58) ;  /* 0x00000000001c2947 */ /* 0x000fea0003800000 */
[----:B--23--:R-:W-:-:S05]  /*dd60*/  IADD3 R2, P2, R32, R14, RZ ;  /* 0x0000000e20027210 */ /* 0x00cfca0007f5e0ff */
[----:B----4-:R-:W-:-:S05]  /*dd70*/  IMAD.X R3, RZ, RZ, R7, P2 ;  /* 0x000000ffff037224 */ /* 0x010fca00010e0607 */
[----:B------:R-:W-:Y:S01]  /*dd80*/  @!PT LDS RZ, [RZ] ;  /* 0x00000000fffff984 */ /* 0x000fe20000000800 */
[----:B------:R-:W-:Y:S01]  /*dd90*/  @!PT LDS RZ, [RZ] ;  /* 0x00000000fffff984 */ /* 0x000fe20000000800 */
[----:B------:R-:W-:Y:S01]  /*dda0*/  @!PT LDS RZ, [RZ] ;  /* 0x00000000fffff984 */ /* 0x000fe20000000800 */
[----:B------:R2:W-:Y:S04]  /*ddb0*/  LDGSTS.E.BYPASS.LTC128B.128 [R17+0x23c00], desc[UR46][R2.64], !P1 ;  /* 0x23c0000002117fae */ /* 0x0005e8000c901d6e */
[----:B------:R2:W-:Y:S02]  /*ddc0*/  LDGSTS.E.BYPASS.LTC128B.128 [R17+0x27c00], desc[UR46][R2.64+0x80], !P0 ;  /* 0x27c0008002117fae */ /* 0x0005e4000c101d6e */
.L_x_58:
[----:B------:R-:W-:Y:S05]  /*ddd0*/  BSYNC B0 ;  /* 0x0000000000007941 */ /* 0x000fea0003800000 */
.L_x_57:
[----:B------:R-:W-:Y:S01]  /*dde0*/  NOP ;  /* 0x0000000000007918 */ /* 0x000fe20000000000 */
[----:B------:R-:W-:Y:S01]  /*ddf0*/  SYNCS.ARRIVE.TRANS64.RED.A0T1 RZ, [UR42+0x38800], RZ ;  /* 0x038800ffffff79a7 */ /* 0x000fe2000820042a */
[----:B------:R-:W-:Y:S01]  /*de00*/  ARRIVES.LDGSTSBAR.64.TRANSCNT [UR42+0x38800] ;  /* 0x03880000ff0079b0 */ /* 0x000fe20008000aaa */
[----:B------:R-:W-:Y:S01]  /*de10*/  NOP ;  /* 0x0000000000007918 */ /* 0x000fe20000000000 */
[----:B------:R-:W-:Y:S01]  /*de20*/  SYNCS.ARRIVE.TRANS64.A1T0 RZ, [UR42+0x38800], RZ ;  /* 0x038800ffffff79a7 */ /* 0x000fe2000810002a */
[----:B------:R-:W5:Y:S02]  /*de30*/  SYNCS.PHASECHK.TRANS64.TRYWAIT P0, [UR42+0x38820], R5 ;  /* 0x03882005ff0075a7 */ /* 0x000f64000800016a */
[----:B-----5:R-:W-:Y:S05]  /*de40*/  @!P0 BRA `(.L_x_59) ;  /* 0x0000004800608947 */ /* 0x020fea0003800000 */
.L_x_154:
[----:B------:R-:W-:Y:S01]  /*de50*/  UIADD3 UR4, UR48, -0x2, URZ ;  /* 0xfffffffe30047890 */ /* 0x000fe2000fffe03f */
[----:B------:R-:W-:-:S03]  /*de60*/  IMAD.MOV.U32 R33, RZ, RZ, 0x1 ;  /* 0x00000001ff217424 */ /* 0x000fc600078e00ff */
[----:B------:R-:W-:-:S06]  /*de70*/  UISETP.GE.AND UP0, UPT, UR4, UR45, UPT ;  /* 0x0000002d0400728c */ /* 0x000fcc000bf06270 */
[----:B------:R-:W-:-:S13]  /*de80*/  PLOP3.LUT P0, PT, PT, PT, UP0, 0x80, 0x0 ;  /* 0x000000000000781c */ /* 0x000fda0003f0f008 */
[----:B------:R-:W-:Y:S05]  /*de90*/  @!P0 BRA `(.L_x_60) ;  /* 0x0000001800548947 */ /* 0x000fea0003800000 */
[----:B--2---:R-:W2:Y:S04]  /*dea0*/  LDL R4, [R1+0x4] ;  /* 0x0000040001047983 */ /* 0x004ea80000100800 */
[----:B------:R-:W5:Y:S01]  /*deb0*/  LDL R6, [R1+0x10] ;  /* 0x0000100001067983 */ /* 0x000f620000100800 */
[----:B------:R-:W-:-:S04]  /*dec0*/  UIADD3 UR4, UR44, 0x1, URZ ;  /* 0x000000012c047890 */ /* 0x000fc8000fffe03f */
[----:B------:R-:W-:Y:S01]  /*ded0*/  UIMAD UR4, UR4, UR37, URZ ;  /* 0x00000025040472a4 */ /* 0x000fe2000f8e023f */
[----:B------:R-:W-:-:S05]  /*dee0*/  LOP3.LUT R3, RZ, UR41, RZ, 0x33, !PT ;  /* 0x00000029ff037c12 */ /* 0x000fca000f8e33ff */
[----:B------:R-:W-:-:S04]  /*def0*/  LOP3.LUT R0, RZ, UR4, RZ, 0x33, !PT ;  /* 0x00000004ff007c12 */ /* 0x000fc8000f8e33ff */
[----:B------:R-:W-:Y:S02]  /*df00*/  VIMNMX R0, R0, R3, !PT ;  /* 0x0000000300007248 */ /* 0x000fe40007fe0100 */
[----:B------:R-:W-:Y:S01]  /*df10*/  IADD3 R18, R32, R18, R23 ;  /* 0x0000001220127210 */ /* 0x000fe20007ffe017 */
[----:B------:R-:W-:-:S04]  /*df20*/  IMAD.MOV.U32 R19, RZ, RZ, 0x1 ;  /* 0x00000001ff137424 */ /* 0x000fc800078e00ff */
[----:B------:R-:W-:Y:S01]  /*df30*/  VIADD R5, R18, 0xfffffe80 ;  /* 0xfffffe8012057836 */ /* 0x000fe20000000000 */
[C---:B------:R-:W-:Y:S01]  /*df40*/  IADD3 R34, -R0.reuse, -0x2, RZ ;  /* 0xfffffffe00227810 */ /* 0x040fe20007ffe1ff */
[----:B------:R-:W-:Y:S02]  /*df50*/  IMAD.MOV.U32 R10, RZ, RZ, RZ ;  /* 0x000000ffff0a7224 */ /* 0x000fe400078e00ff */
[----:B------:R-:W-:Y:S02]  /*df60*/  IMAD R28, R0, -0x80, R5 ;  /* 0xffffff80001c7824 */ /* 0x000fe400078e0205 */
[C---:B--2---:R-:W-:Y:S02]  /*df70*/  IMAD.IADD R3, R4.reuse, 0x1, R16 ;  /* 0x0000000104037824 */ /* 0x044fe400078e0210 */
[----:B-----5:R-:W-:-:S03]  /*df80*/  IMAD.IADD R2, R4, 0x1, R6 ;  /* 0x0000000104027824 */ /* 0x020fc600078e0206 */
[----:B------:R2:W-:Y:S04]  /*df90*/  STL [R1+0xc], R3 ;  /* 0x00000c0301007387 */ /* 0x0005e80000100800 */
[----:B------:R2:W-:Y:S02]  /*dfa0*/  STL [R1+0x8], R2 ;  /* 0x0000080201007387 */ /* 0x0005e40000100800 */
.L_x_75:
[----:B------:R-:W5:Y:S01]  /*dfb0*/  LDL R4, [R1] ;  /* 0x0000000001047983 */ /* 0x000f620000100800 */
[----:B0-----:R-:W0:Y:S01]  /*dfc0*/  LDC R0, c[0x0][0x430] ;  /* 0x00010c00ff007b82 */ /* 0x001e220000000800 */
[----:B----4-:R-:W-:Y:S01]  /*dfd0*/  IMAD.MOV.U32 R7, RZ, RZ, R28 ;  /* 0x000000ffff077224 */ /* 0x010fe200078e001c */
[----:B------:R-:W-:Y:S01]  /*dfe0*/  ULDC.64 UR4, c[0x0][0x428] ;  /* 0x00010a0000047ab9 */ /* 0x000fe20000000a00 */
[----:B0-----:R-:W-:-:S13]  /*dff0*/  ISETP.NE.AND P0, PT, R0, 0x1, PT ;  /* 0x000000010000780c */ /* 0x001fda0003f05270 */
[----:B--2---:R-:W0:Y:S08]  /*e000*/  @P0 LDC R3, c[0x0][0x434] ;  /* 0x00010d00ff030b82 */ /* 0x004e300000000800 */
[----:B------:R-:W2:Y:S01]  /*e010*/  @P0 LDC R5, c[0x0][0x438] ;  /* 0x00010e00ff050b82 */ /* 0x000ea20000000800 */
[----:B0-----:R-:W-:-:S05]  /*e020*/  @P0 IMAD.HI.U32 R0, R28, R3, RZ ;  /* 0x000000031c000227 */ /* 0x001fca00078e00ff */
[----:B--2---:R-:W-:-:S04]  /*e030*/  @P0 SHF.R.U32.HI R7, RZ, R5, R0 ;  /* 0x00000005ff070219 */ /* 0x004fc80000011600 */
[----:B------:R-:W-:Y:S02]  /*e040*/  SHF.R.S32.HI R3, RZ, 0x1f, R7 ;  /* 0x0000001fff037819 */ /* 0x000fe40000011407 */
[----:B------:R-:W-:-:S05]  /*e050*/  MOV R2, R7 ;  /* 0x0000000700027202 */ /* 0x000fca0000000f00 */
[----:B------:R-:W-:-:S04]  /*e060*/  IMAD.WIDE.U32 R2, R36, UR4, R2 ;  /* 0x0000000424027c25 */ /* 0x000fc8000f8e0002 */
[----:B-----5:R-:W-:-:S04]  /*e070*/  IMAD R5, R4, UR4, RZ ;  /* 0x0000000404057c24 */ /* 0x020fc8000f8e02ff */
[----:B------:R-:W-:Y:S01]  /*e080*/  IMAD R5, R36, UR5, R5 ;  /* 0x0000000524057c24 */ /* 0x000fe2000f8e0205 */
[----:B------:R-:W-:Y:S02]  /*e090*/  ULDC.64 UR4, c[0x0][0x418] ;  /* 0x0001060000047ab9 */ /* 0x000fe40000000a00 */
[----:B------:R-:W-:Y:S01]  /*e0a0*/  LEA R4, P0, R2, UR4, 0x2 ;  /* 0x0000000402047c11 */ /* 0x000fe2000f8010ff */
[----:B------:R-:W-:-:S05]  /*e0b0*/  IMAD.IADD R3, R5, 0x1, R3 ;  /* 0x0000000105037824 */ /* 0x000fca00078e0203 */
[----:B------:R-:W-:-:S06]  /*e0c0*/  LEA.HI.X R5, R2, UR5, R3, 0x2, P0 ;  /* 0x0000000502057c11 */ /* 0x000fcc00080f1403 */
[----:B------:R-:W1:Y:S01]  /*e0d0*/  LDG.E R5, desc[UR46][R4.64] ;  /* 0x0000002e04057981 */ /* 0x000e62000c1e1900 */
[----:B------:R-:W-:-:S06]  /*e0e0*/  ULOP3.LUT UR6, UR36, 0x2, URZ, 0xfc, !UPT ;  /* 0x0000000224067892 */ /* 0x000fcc000f8efc3f */
[----:B------:R-:W-:Y:S02]  /*e0f0*/  IMAD.U32 R6, RZ, RZ, UR6 ;  /* 0x00000006ff067e24 */ /* 0x000fe4000f8e00ff */
[----:B------:R-:W-:-:S03]  /*e100*/  VIADD R0, R10, 0x1 ;  /* 0x000000010a007836 */ /* 0x000fc60000000000 */
[----:B------:R-:W-:Y:S02]  /*e110*/  ISETP.NE.AND P2, PT, R6, 0x3, PT ;  /* 0x000000030600780c */ /* 0x000fe40003f45270 */
[----:B------:R-:W-:Y:S01]  /*e120*/  ISETP.NE.AND P1, PT, R0, 0x2, PT ;  /* 0x000000020000780c */ /* 0x000fe20003f25270 */
[----:B------:R-:W-:-:S03]  /*e130*/  VIADD R34, R34, 0xffffffff ;  /* 0xffffffff22227836 */ /* 0x000fc60000000000 */
[----:B------:R-:W-:Y:S02]  /*e140*/  SEL R2, RZ, 0x1, P1 ;  /* 0x00000001ff027807 */ /* 0x000fe40000800000 */
[----:B------:R-:W-:Y:S02]  /*e150*/  ISETP.GT.AND P0, PT, R34, UR45, PT ;  /* 0x0000002d22007c0c */ /* 0x000fe4000bf04270 */
[----:B------:R-:W-:Y:S02]  /*e160*/  SEL R0, R0, RZ, P1 ;  /* 0x000000ff00007207 */ /* 0x000fe40000800000 */
[----:B------:R-:W-:Y:S02]  /*e170*/  LOP3.LUT R33, R19, R2, RZ, 0x3c, !PT ;  /* 0x0000000213217212 */ /* 0x000fe400078e3cff */
[----:B-1----:R-:W-:Y:S01]  /*e180*/  SHF.R.S32.HI R20, RZ, 0x1f, R5 ;  /* 0x0000001fff147819 */ /* 0x002fe20000011405 */
[----:B------:R-:W-:Y:S06]  /*e190*/  @!P2 BRA `(.L_x_61) ;  /* 0x000000000004a947 */ /* 0x000fec0003800000 */
[----:B------:R-:W-:Y:S01]  /*e1a0*/  BPT.TRAP 0x1 ;  /* 0x000000040000795c */ /* 0x000fe20000300000 */
.L_x_61:
[----:B------:R-:W-:Y:S02]  /*e1b0*/  LEA R4, R0, UR42, 0x3 ;  /* 0x0000002a00047c11 */ /* 0x000fe4000f8e18ff */
[----:B------:R-:W-:-:S04]  /*e1c0*/  SHF.L.U32 R21, R33, 0x1f, RZ ;  /* 0x0000001f21157819 */ /* 0x000fc800000006ff */
[----:B------:R-:W0:Y:S02]  /*e1d0*/  SYNCS.PHASECHK.TRANS64.TRYWAIT P1, [R4+URZ+0x38880], R21 ;  /* 0x03888015040075a7 */ /* 0x000e24000802017f */
[----:B0-----:R-:W-:Y:S05]  /*e1e0*/  @!P1 BRA `(.L_x_62) ;  /* 0x00000044008c9947 */ /* 0x001fea0003800000 */
.L_x_155:
[----:B------:R-:W-:Y:S01]  /*e1f0*/  ULDC UR4, c[0x0][0x430] ;  /* 0x00010c0000047ab9 */ /* 0x000fe20000000800 */
[----:B------:R-:W-:Y:S01]  /*e200*/  R2UR UR6, R35 ;  /* 0x00000000230672ca */ /* 0x000fe200000e0000 */
[----:B------:R-:W-:Y:S01]  /*e210*/  UIADD3 UR4, -UR4, URZ, URZ ;  /* 0x0000003f04047290 */ /* 0x000fe2000fffe13f */
[----:B------:R-:W1:Y:S01]  /*e220*/  LDC R11, c[0x0][0x2f4] ;  /* 0x0000bd00ff0b7b82 */ /* 0x000e620000000800 */
[----:B------:R-:W-:-:S04]  /*e230*/  LOP3.LUT P2, RZ, R29, 0x1, RZ, 0xc0, !PT ;  /* 0x000000011dff7812 */ /* 0x000fc8000784c0ff */
[----:B------:R-:W-:Y:S01]  /*e240*/  IMAD R6, R7, UR4, R28 ;  /* 0x0000000407067c24 */ /* 0x000fe2000f8e021c */
[----:B------:R-:W-:-:S04]  /*e250*/  ULDC.64 UR4, c[0x0][0x328] ;  /* 0x0000ca0000047ab9 */ /* 0x000fc80000000a00 */
[----:B------:R-:W-:-:S05]  /*e260*/  SHF.R.S32.HI R18, RZ, 0x1f, R6 ;  /* 0x0000001fff127819 */ /* 0x000fca0000011406 */
[----:B------:R-:W-:-:S04]  /*e270*/  IMAD R3, R18, UR4, RZ ;  /* 0x0000000412037c24 */ /* 0x000fc8000f8e02ff */
[C---:B------:R-:W-:Y:S02]  /*e280*/  IMAD R7, R6.reuse, UR5, R3 ;  /* 0x0000000506077c24 */ /* 0x040fe4000f8e0203 */
[----:B------:R-:W-:Y:S01]  /*e290*/  IMAD.WIDE.U32 R2, R6, UR4, RZ ;  /* 0x0000000406027c25 */ /* 0x000fe2000f8e00ff */
[----:B------:R-:W-:Y:S01]  /*e2a0*/  ULDC.64 UR4, c[0x0][0x338] ;  /* 0x0000ce0000047ab9 */ /* 0x000fe20000000a00 */
[----:B-1----:R-:W-:Y:S02]  /*e2b0*/  ISETP.GE.AND P3, PT, R32, R11, PT ;  /* 0x0000000b2000720c */ /* 0x002fe40003f66270 */
        /* <DEDUP_REMOVED lines=12> */
[----:B------:R-:W-:-:S04]  /*e380*/  IADD3 R9, P1, R2, UR6, RZ ;  /* 0x0000000602097c10 */ /* 0x000fc8000ff3e0ff */
[----:B------:R-:W-:Y:S01]  /*e390*/  IADD3.X R8, R7, UR4, R3, P1, !PT ;  /* 0x0000000407087c10 */ /* 0x000fe20008ffe403 */
[----:B------:R-:W-:-:S03]  /*e3a0*/  UMOV UR4, 0xffffffff ;  /* 0xffffffff00047882 */ /* 0x000fc60000000000 */
[----:B------:R-:W-:Y:S05]  /*e3b0*/  BRA.DIV UR4, `(.L_x_63) ;  /* 0x00000046042c7947 */ /* 0x000fea000b800000 */
[----:B---3--:R-:W1:Y:S01]  /*e3c0*/  SHFL.IDX PT, R14, R9, RZ, 0x181f ;  /* 0x00181fff090e7589 */ /* 0x008e6200000e0000 */
[----:B------:R-:W-:-:S03]  /*e3d0*/  IMAD R7, R0, 0x8000, R17 ;  /* 0x0000800000077824 */ /* 0x000fc600078e0211 */
[----:B------:R-:W2:Y:S01]  /*e3e0*/  SHFL.IDX PT, R3, R8, RZ, 0x181f ;  /* 0x00181fff08037589 */ /* 0x000ea200000e0000 */
[----:B-1----:R-:W-:-:S03]  /*e3f0*/  IADD3 R2, P1, R32, R14, RZ ;  /* 0x0000000e20027210 */ /* 0x002fc60007f3e0ff */
[----:B------:R-:W1:Y:S02]  /*e400*/  SHFL.IDX PT, R14, R9, 0x1, 0x181f ;  /* 0x00381f00090e7f89 */ /* 0x000e6400000e0000 */
[----:B--2---:R-:W-:-:S05]  /*e410*/  IMAD.X R3, RZ, RZ, R3, P1 ;  /* 0x000000ffff037224 */ /* 0x004fca00008e0603 */
[----:B------:R-:W-:Y:S04]  /*e420*/  LDGSTS.E.BYPASS.LTC128B.128 [R7+0x10400], desc[UR46][R2.64], !P3 ;  /* 0x1040000002077fae */ /* 0x000fe8000d901d6e */
[----:B------:R2:W-:Y:S04]  /*e430*/  LDGSTS.E.BYPASS.LTC128B.128 [R7+0x14400], desc[UR46][R2.64+0x80], !P2 ;  /* 0x1440008002077fae */ /* 0x0005e8000d101d6e */
[----:B--2---:R-:W2:Y:S01]  /*e440*/  SHFL.IDX PT, R3, R8, 0x1, 0x181f ;  /* 0x00381f0008037f89 */ /* 0x004ea200000e0000 */
        /* <DEDUP_REMOVED lines=25> */
[----:B------:R-:W1:Y:S01]  /*e5e0*/  SHFL.IDX PT, R14, R9, 0x6, 0x181f ;  /* 0x00d81f00090e7f89 */ /* 0x000e6200000e0000 */
[----:B--2---:R-:W-:-:S05]  /*e5f0*/  IADD3.X R3, RZ, R3, RZ, P1, !PT ;  /* 0x00000003ff037210 */ /* 0x004fca0000ffe4ff */
[----:B------:R-:W-:Y:S04]  /*e600*/  LDGSTS.E.BYPASS.LTC128B.128 [R7+0x12c00], desc[UR46][R2.64], !P3 ;  /* 0x12c0000002077fae */ /* 0x000fe8000d901d6e */
[----:B------:R2:W-:Y:S04]  /*e610*/  LDGSTS.E.BYPASS.LTC128B.128 [R7+0x16c00], desc[UR46][R2.64+0x80], !P2 ;  /* 0x16c0008002077fae */ /* 0x0005e8000d101d6e */
[----:B--2---:R-:W2:Y:S01]  /*e620*/  SHFL.IDX PT, R3, R8, 0x6, 0x181f ;  /* 0x00d81f0008037f89 */ /* 0x004ea200000e0000 */
[----:B-1----:R-:W-:-:S03]  /*e630*/  IADD3 R2, P1, R32, R14, RZ ;  /* 0x0000000e20027210 */ /* 0x002fc60007f3e0ff */
[----:B------:R1:W3:Y:S04]  /*e640*/  SHFL.IDX PT, R14, R9, 0x7, 0x181f ;  /* 0x00f81f00090e7f89 */ /* 0x0002e800000e0000 */
[----:B------:R-:W4:Y:S01]  /*e650*/  SHFL.IDX PT, R8, R8, 0x7, 0x181f ;  /* 0x00f81f0008087f89 */ /* 0x000f2200000e0000 */
[----:B--2---:R-:W-:-:S05]  /*e660*/  IMAD.X R3, RZ, RZ, R3, P1 ;  /* 0x000000ffff037224 */ /* 0x004fca00008e0603 */
[----:B------:R1:W-:Y:S04]  /*e670*/  LDGSTS.E.BYPASS.LTC128B.128 [R7+0x13400], desc[UR46][R2.64], !P3 ;  /* 0x1340000002077fae */ /* 0x0003e8000d901d6e */
[----:B---34-:R1:W-:Y:S02]  /*e680*/  LDGSTS.E.BYPASS.LTC128B.128 [R7+0x17400], desc[UR46][R2.64+0x80], !P2 ;  /* 0x1740008002077fae */ /* 0x0183e4000d101d6e */
.L_x_173:
[----:B-1----:R-:W-:Y:S02]  /*e690*/  IADD3 R2, P1, R32, R14, RZ ;  /* 0x0000000e20027210 */ /* 0x002fe40007f3e0ff */
[----:B------:R-:W-:-:S03]  /*e6a0*/  R2UR UR4, R4 ;  /* 0x00000000040472ca */ /* 0x000fc600000e0000 */
        /* <DEDUP_REMOVED lines=15> */
.L_x_64:
[----:B------:R1:W-:Y:S01]  /*e7a0*/  SYNCS.ARRIVE.TRANS64.A1T0 RZ, [R4+URZ+0x38870], RZ ;  /* 0x038870ff04ff79a7 */ /* 0x0003e2000810003f */
[----:B------:R-:W-:Y:S05]  /*e7b0*/  @!P2 BRA `(.L_x_65) ;  /* 0x000000000004a947 */ /* 0x000fea0003800000 */
[----:B------:R-:W-:Y:S01]  /*e7c0*/  BPT.TRAP 0x1 ;  /* 0x000000040000795c */ /* 0x000fe20000300000 */
.L_x_65:
[----:B------:R-:W2:Y:S02]  /*e7d0*/  SYNCS.PHASECHK.TRANS64.TRYWAIT P1, [R4+URZ+0x38840], R21 ;  /* 0x03884015040075a7 */ /* 0x000ea4000802017f */
[----:B--2---:R-:W-:Y:S05]  /*e7e0*/  @!P1 BRA `(.L_x_66) ;  /* 0x0000004800489947 */ /* 0x004fea0003800000 */
.L_x_174:
[----:B------:R-:W-:Y:S01]  /*e7f0*/  ULDC.64 UR4, c[0x0][0x300] ;  /* 0x0000c00000047ab9 */ /* 0x000fe20000000a00 */
[----:B------:R-:W-:Y:S01]  /*e800*/  R2UR UR6, R35 ;  /* 0x00000000230672ca */ /* 0x000fe200000e0000 */
[----:B------:R-:W-:Y:S01]  /*e810*/  IMAD R3, R18, UR4, RZ ;  /* 0x0000000412037c24 */ /* 0x000fe2000f8e02ff */
[----:B------:R-:W3:Y:S01]  /*e820*/  LDC R8, c[0x0][0x2f4] ;  /* 0x0000bd00ff087b82 */ /* 0x000ee20000000800 */
[----:B------:R-:W-:Y:S02]  /*e830*/  LOP3.LUT P2, RZ, R29, 0x1, RZ, 0xc0, !PT ;  /* 0x000000011dff7812 */ /* 0x000fe4000784c0ff */
        /* <DEDUP_REMOVED lines=14> */
[----:B---3--:R-:W-:-:S03]  /*e920*/  ISETP.GE.AND P3, PT, R32, R8, PT ;  /* 0x000000082000720c */ /* 0x008fc60003f66270 */
[----:B------:R-:W-:Y:S01]  /*e930*/  IMAD.U32 R5, RZ, RZ, UR7 ;  /* 0x00000007ff057e24 */ /* 0x000fe2000f8e00ff */
[----:B------:R-:W-:-:S04]  /*e940*/  IADD3 R7, P1, R2, UR6, RZ ;  /* 0x0000000602077c10 */ /* 0x000fc8000ff3e0ff */
[----:B------:R-:W-:Y:S01]  /*e950*/  IADD3.X R6, R5, UR4, R3, P1, !PT ;  /* 0x0000000405067c10 */ /* 0x000fe20008ffe403 */
[----:B------:R-:W-:-:S03]  /*e960*/  UMOV UR4, 0xffffffff ;  /* 0xffffffff00047882 */ /* 0x000fc60000000000 */
[----:B------:R-:W-:Y:S05]  /*e970*/  BRA.DIV UR4, `(.L_x_67) ;  /* 0x0000004604f87947 */ /* 0x000fea000b800000 */
[----:B------:R-:W3:Y:S01]  /*e980*/  SHFL.IDX PT, R14, R7, RZ, 0x181f ;  /* 0x00181fff070e7589 */ /* 0x000ee200000e0000 */
[----:B------:R-:W-:-:S03]  /*e990*/  IMAD R5, R0, 0x8000, R37 ;  /* 0x0000800000057824 */ /* 0x000fc600078e0225 */
[----:B------:R-:W4:Y:S01]  /*e9a0*/  SHFL.IDX PT, R3, R6, RZ, 0x181f ;  /* 0x00181fff06037589 */ /* 0x000f2200000e0000 */
[----:B------:R-:W-:-:S03]  /*e9b0*/  VIADD R5, R5, UR42 ;  /* 0x0000002a05057c36 */ /* 0x000fc60008000000 */
[----:B0-2---:R-:W0:Y:S04]  /*e9c0*/  SHFL.IDX PT, R21, R7, 0x1, 0x181f ;  /* 0x00381f0007157f89 */ /* 0x005e2800000e0000 */
[----:B------:R-:W2:Y:S04]  /*e9d0*/  SHFL.IDX PT, R8, R6, 0x1, 0x181f ;  /* 0x00381f0006087f89 */ /* 0x000ea800000e0000 */
[----:B------:R-:W-:Y:S04]  /*e9e0*/  SHFL.IDX PT, R9, R6, 0x2, 0x181f ;  /* 0x00581f0006097f89 */ /* 0x000fe800000e0000 */
[----:B------:R-:W-:Y:S01]  /*e9f0*/  SHFL.IDX PT, R11, R7, 0x3, 0x181f ;  /* 0x00781f00070b7f89 */ /* 0x000fe200000e0000 */
[----:B---3--:R-:W-:-:S03]  /*ea00*/  IADD3 R2, P1, R32, R14, RZ ;  /* 0x0000000e20027210 */ /* 0x008fc60007f3e0ff */
[----:B------:R-:W3:Y:S02]  /*ea10*/  SHFL.IDX PT, R14, R7, 0x2, 0x181f ;  /* 0x00581f00070e7f89 */ /* 0x000ee400000e0000 */
[----:B----4-:R-:W-:-:S05]  /*ea20*/  IMAD.X R3, RZ, RZ, R3, P1 ;  /* 0x000000ffff037224 */ /* 0x010fca00008e0603 */
[----:B------:R-:W-:Y:S04]  /*ea30*/  LDGSTS.E.BYPASS.LTC128B.128 [R5+0x28400], desc[UR46][R2.64], !P3 ;  /* 0x2840000002057fae */ /* 0x000fe8000d901d6e */
[----:B------:R0:W-:Y:S02]  /*ea40*/  LDGSTS.E.BYPASS.LTC128B.128 [R5+0x2c400], desc[UR46][R2.64+0x80], !P2 ;  /* 0x2c40008002057fae */ /* 0x0001e4000d101d6e */
[----:B0-----:R-:W-:Y:S02]  /*ea50*/  IADD3 R2, P1, R32, R21, RZ ;  /* 0x0000001520027210 */ /* 0x001fe40007f3e0ff */
[----:B------:R-:W-:Y:S03]  /*ea60*/  SHFL.IDX PT, R21, R7, 0x4, 0x181f ;  /* 0x00981f0007157f89 */ /* 0x000fe600000e0000 */
[----:B--2---:R-:W-:-:S02]  /*ea70*/  IMAD.X R3, RZ, RZ, R8, P1 ;  /* 0x000000ffff037224 */ /* 0x004fc400008e0608 */
[----:B------:R-:W0:Y:S04]  /*ea80*/  SHFL.IDX PT, R8, R6, 0x3, 0x181f ;  /* 0x00781f0006087f89 */ /* 0x000e2800000e0000 */
[----:B------:R-:W-:Y:S04]  /*ea90*/  LDGSTS.E.BYPASS.LTC128B.128 [R5+0x28c00], desc[UR46][R2.64], !P3 ;  /* 0x28c0000002057fae */ /* 0x000fe8000d901d6e */
[----:B------:R3:W-:Y:S02]  /*eaa0*/  LDGSTS.E.BYPASS.LTC128B.128 [R5+0x2cc00], desc[UR46][R2.64+0x80], !P2 ;  /* 0x2cc0008002057fae */ /* 0x0007e4000d101d6e */
[----:B---3--:R-:W-:-:S02]  /*eab0*/  IADD3 R2, P1, R32, R14, RZ ;  /* 0x0000000e20027210 */ /* 0x008fc40007f3e0ff */
[----:B------:R-:W-:Y:S03]  /*eac0*/  SHFL.IDX PT, R14, R7, 0x5, 0x181f ;  /* 0x00b81f00070e7f89 */ /* 0x000fe600000e0000 */
[----:B------:R-:W-:Y:S02]  /*ead0*/  IMAD.X R3, RZ, RZ, R9, P1 ;  /* 0x000000ffff037224 */ /* 0x000fe400008e0609 */
[----:B------:R-:W-:Y:S04]  /*eae0*/  SHFL.IDX PT, R9, R6, 0x5, 0x181f ;  /* 0x00b81f0006097f89 */ /* 0x000fe800000e0000 */
[----:B------:R-:W-:Y:S04]  /*eaf0*/  LDGSTS.E.BYPASS.LTC128B.128 [R5+0x29400], desc[UR46][R2.64], !P3 ;  /* 0x2940000002057fae */ /* 0x000fe8000d901d6e */
[----:B------:R2:W-:Y:S02]  /*eb00*/  LDGSTS.E.BYPASS.LTC128B.128 [R5+0x2d400], desc[UR46][R2.64+0x80], !P2 ;  /* 0x2d40008002057fae */ /* 0x0005e4000d101d6e */
[----:B--2---:R-:W-:-:S02]  /*eb10*/  IADD3 R2, P1, R32, R11, RZ ;  /* 0x0000000b20027210 */ /* 0x004fc40007f3e0ff */
[----:B------:R-:W-:Y:S03]  /*eb20*/  SHFL.IDX PT, R11, R7, 0x6, 0x181f ;  /* 0x00d81f00070b7f89 */ /* 0x000fe600000e0000 */
[----:B0-----:R-:W-:Y:S02]  /*eb30*/  IMAD.X R3, RZ, RZ, R8, P1 ;  /* 0x000000ffff037224 */ /* 0x001fe400008e0608 */
[----:B------:R-:W0:Y:S04]  /*eb40*/  SHFL.IDX PT, R8, R6, 0x4, 0x181f ;  /* 0x00981f0006087f89 */ /* 0x000e2800000e0000 */
[----:B------:R-:W-:Y:S04]  /*eb50*/  LDGSTS.E.BYPASS.LTC128B.128 [R5+0x29c00], desc[UR46][R2.64], !P3 ;  /* 0x29c0000002057fae */ /* 0x000fe8000d901d6e */
[----:B------:R2:W-:Y:S02]  /*eb60*/  LDGSTS.E.BYPASS.LTC128B.128 [R5+0x2dc00], desc[UR46][R2.64+0x80], !P2 ;  /* 0x2dc0008002057fae */ /* 0x0005e4000d101d6e */
[----:B--2---:R-:W-:-:S05]  /*eb70*/  IADD3 R2, P1, R32, R21, RZ ;  /* 0x0000001520027210 */ /* 0x004fca0007f3e0ff */
[----:B0-----:R-:W-:Y:S02]  /*eb80*/  IMAD.X R3, RZ, RZ, R8, P1 ;  /* 0x000000ffff037224 */ /* 0x001fe400008e0608 */
[----:B------:R-:W0:Y:S04]  /*eb90*/  SHFL.IDX PT, R8, R6, 0x6, 0x181f ;  /* 0x00d81f0006087f89 */ /* 0x000e2800000e0000 */
[----:B------:R-:W-:Y:S04]  /*eba0*/  LDGSTS.E.BYPASS.LTC128B.128 [R5+0x2a400], desc[UR46][R2.64], !P3 ;  /* 0x2a40000002057fae */ /* 0x000fe8000d901d6e */
[----:B------:R2:W-:Y:S04]  /*ebb0*/  LDGSTS.E.BYPASS.LTC128B.128 [R5+0x2e400], desc[UR46][R2.64+0x80], !P2 ;  /* 0x2e40008002057fae */ /* 0x0005e8000d101d6e */
[----:B------:R-:W3:Y:S01]  /*ebc0*/  SHFL.IDX PT, R6, R6, 0x7, 0x181f ;  /* 0x00f81f0006067f89 */ /* 0x000ee200000e0000 */
[----:B--2---:R-:W-:-:S03]  /*ebd0*/  IADD3 R2, P1, R32, R14, RZ ;  /* 0x0000000e20027210 */ /* 0x004fc60007f3e0ff */
[----:B------:R2:W4:Y:S01]  /*ebe0*/  SHFL.IDX PT, R14, R7, 0x7, 0x181f ;  /* 0x00f81f00070e7f89 */ /* 0x00052200000e0000 */
[----:B------:R-:W-:-:S05]  /*ebf0*/  IADD3.X R3, RZ, R9, RZ, P1, !PT ;  /* 0x00000009ff037210 */ /* 0x000fca0000ffe4ff */
[----:B------:R-:W-:Y:S04]  /*ec00*/  LDGSTS.E.BYPASS.LTC128B.128 [R5+0x2ac00], desc[UR46][R2.64], !P3 ;  /* 0x2ac0000002057fae */ /* 0x000fe8000d901d6e */
[----:B------:R5:W-:Y:S02]  /*ec10*/  LDGSTS.E.BYPASS.LTC128B.128 [R5+0x2ec00], desc[UR46][R2.64+0x80], !P2 ;  /* 0x2ec0008002057fae */ /* 0x000be4000d101d6e */
[----:B-----5:R-:W-:-:S05]  /*ec20*/  IADD3 R2, P1, R32, R11, RZ ;  /* 0x0000000b20027210 */ /* 0x020fca0007f3e0ff */
[----:B0-----:R-:W-:-:S05]  /*ec30*/  IMAD.X R3, RZ, RZ, R8, P1 ;  /* 0x000000ffff037224 */ /* 0x001fca00008e0608 */
[----:B------:R2:W-:Y:S04]  /*ec40*/  LDGSTS.E.BYPASS.LTC128B.128 [R5+0x2b400], desc[UR46][R2.64], !P3 ;  /* 0x2b40000002057fae */ /* 0x0005e8000d901d6e */
[----:B---34-:R2:W-:Y:S02]  /*ec50*/  LDGSTS.E.BYPASS.LTC128B.128 [R5+0x2f400], desc[UR46][R2.64+0x80], !P2 ;  /* 0x2f40008002057fae */ /* 0x0185e4000d101d6e */
.L_x_192:
[----:B--2---:R-:W-:Y:S02]  /*ec60*/  IADD3 R2, P1, R32, R14, RZ ;  /* 0x0000000e20027210 */ /* 0x004fe40007f3e0ff */
        /* <DEDUP_REMOVED lines=14> */
[----:B0-----:R-:W-:Y:S05]  /*ed50*/  @!P2 BRA `(.L_x_68) ;  /* 0x000000000004a947 */ /* 0x001fea0003800000 */
[----:B------:R-:W-:Y:S01]  /*ed60*/  BPT.TRAP 0x1 ;  /* 0x000000040000795c */ /* 0x000fe20000300000 */
.L_x_68:
[----:B------:R-:W-:Y:S01]  /*ed70*/  IMAD.U32 R2, RZ, RZ, UR36 ;  /* 0x00000024ff027e24 */ /* 0x000fe2000f8e00ff */
[----:B------:R0:W-:Y:S04]  /*ed80*/  SYNCS.ARRIVE.TRANS64.A1T0 RZ, [R4+URZ+0x38830], RZ ;  /* 0x038830ff04ff79a7 */ /* 0x0001e8000810003f */
[----:B------:R-:W-:-:S04]  /*ed90*/  LOP3.LUT R2, R2, 0x1, RZ, 0xfc, !PT ;  /* 0x0000000102027812 */ /* 0x000fc800078efcff */
[----:B------:R-:W-:-:S13]  /*eda0*/  ISETP.NE.AND P1, PT, R2, 0x3, PT ;  /* 0x000000030200780c */ /* 0x000fda0003f25270 */
[----:B0-----:R-:W-:Y:S05]  /*edb0*/  @!P1 BRA `(.L_x_69) ;  /* 0x0000000000049947 */ /* 0x001fea0003800000 */
[----:B------:R-:W-:Y:S01]  /*edc0*/  BPT.TRAP 0x1 ;  /* 0x000000040000795c */ /* 0x000fe20000300000 */
.L_x_69:
[----:B------:R-:W-:Y:S02]  /*edd0*/  LOP3.LUT R3, R19, 0x1, RZ, 0x3c, !PT ;  /* 0x0000000113037812 */ /* 0x000fe400078e3cff */
[----:B------:R-:W-:Y:S02]  /*ede0*/  LEA R18, R10, UR42, 0x3 ;  /* 0x0000002a0a127c11 */ /* 0x000fe4000f8e18ff */
[----:B------:R-:W-:-:S04]  /*edf0*/  SHF.L.U32 R3, R3, 0x1f, RZ ;  /* 0x0000001f03037819 */ /* 0x000fc800000006ff */
[----:B------:R-:W0:Y:S02]  /*ee00*/  SYNCS.PHASECHK.TRANS64.TRYWAIT P2, [R18+URZ+0x38870], R3 ;  /* 0x03887003120075a7 */ /* 0x000e24000804017f */
[----:B0-----:R-:W-:Y:S05]  /*ee10*/  @!P2 BRA `(.L_x_70) ;  /* 0x0000004c0014a947 */ /* 0x001fea0003800000 */
.L_x_193:
[----:B------:R-:W-:-:S06]  /*ee20*/  ULOP3.LUT UR4, UR36, 0x2, URZ, 0xfc, !UPT ;  /* 0x0000000224047892 */ /* 0x000fcc000f8efc3f */
[----:B------:R-:W-:-:S05]  /*ee30*/  IMAD.U32 R2, RZ, RZ, UR4 ;  /* 0x00000004ff027e24 */ /* 0x000fca000f8e00ff */
[----:B------:R-:W-:-:S13]  /*ee40*/  ISETP.NE.AND P2, PT, R2, 0x3, PT ;  /* 0x000000030200780c */ /* 0x000fda0003f45270 */
[----:B------:R-:W-:Y:S05]  /*ee50*/  @!P2 BRA `(.L_x_71) ;  /* 0x000000000004a947 */ /* 0x000fea0003800000 */
[----:B------:R-:W-:Y:S01]  /*ee60*/  BPT.TRAP 0x1 ;  /* 0x000000040000795c */ /* 0x000fe20000300000 */
.L_x_71:
[----:B------:R-:W-:Y:S01]  /*ee70*/  SHF.L.U32 R5, R19, 0x1f, RZ ;  /* 0x0000001f13057819 */ /* 0x000fe200000006ff */
[----:B0-----:R-:W-:-:S03]  /*ee80*/  IMAD.SHL.U32 R3, R10, 0x8000, RZ ;  /* 0x000080000a037824 */ /* 0x001fc600078e00ff */
[----:B------:R-:W0:Y:S02]  /*ee90*/  SYNCS.PHASECHK.TRANS64.TRYWAIT P2, [R18+URZ+0x38860], R5 ;  /* 0x03886005120075a7 */ /* 0x000e24000804017f */
[----:B0-----:R-:W-:Y:S05]  /*eea0*/  @!P2 BRA `(.L_x_72) ;  /* 0x0000004c0004a947 */ /* 0x001fea0003800000 */
.L_x_194:
[----:B------:R-:W2:Y:S01]  /*eeb0*/  LDL R2, [R1+0xc] ;  /* 0x00000c0001027983 */ /* 0x000ea20000100800 */
[----:B-1----:R-:W-:Y:S01]  /*eec0*/  LOP3.LUT R4, R3, R16, RZ, 0xfc, !PT ;  /* 0x0000001003047212 */ /* 0x002fe200078efcff */
[----:B------:R-:W-:Y:S05]  /*eed0*/  WARPSYNC.ALL ;  /* 0x0000000000007948 */ /* 0x000fea0003800000 */
[----:B0-----:R-:W0:Y:S01]  /*eee0*/  LDSM.16.MT88.4 R4, [R4+UR42+0x10400] ;  /* 0x0104002a0404783b */ /* 0x001e220008004200 */
[----:B------:R-:W-:Y:S02]  /*eef0*/  IADD3 R19, R30, R3, R31 ;  /* 0x000000031e137210 */ /* 0x000fe40007ffe01f */
[----:B0-----:R-:W-:-:S02]  /*ef00*/  PRMT R12, R4, 0x6420, R5 ;  /* 0x00006420040c7816 */ /* 0x001fc40000000005 */
[----:B------:R-:W-:Y:S02]  /*ef10*/  PRMT R13, R4, 0x7531, R5 ;  /* 0x00007531040d7816 */ /* 0x000fe40000000005 */
[C-C-:B------:R-:W-:Y:S02]  /*ef20*/  PRMT R14, R6.reuse, 0x6420, R7.reuse ;  /* 0x00006420060e7816 */ /* 0x140fe40000000007 */
[----:B------:R-:W-:Y:S02]  /*ef30*/  PRMT R15, R6, 0x7531, R7 ;  /* 0x00007531060f7816 */ /* 0x000fe40000000007 */
[----:B--2---:R-:W-:-:S05]  /*ef40*/  IADD3 R2, R2, UR42, R3 ;  /* 0x0000002a02027c10 */ /* 0x004fca000fffe003 */
[----:B------:R-:W0:Y:S04]  /*ef50*/  LDSM.16.MT88.4 R8, [R2+0x10400] ;  /* 0x010400000208783b */ /* 0x000e280000004200 */
[----:B------:R-:W-:Y:S01]  /*ef60*/  STSM.16.M88.4 [R19], R12 ;  /* 0x0000000c13007844 */ /* 0x000fe20000000200 */
[C-C-:B0-----:R-:W-:Y:S02]  /*ef70*/  PRMT R20, R8.reuse, 0x6420, R9.reuse ;  /* 0x0000642008147816 */ /* 0x141fe40000000009 */
[----:B------:R-:W-:Y:S02]  /*ef80*/  PRMT R21, R8, 0x7531, R9 ;  /* 0x0000753108157816 */ /* 0x000fe40000000009 */
[C-C-:B------:R-:W-:Y:S02]  /*ef90*/  PRMT R22, R10.reuse, 0x6420, R11.reuse ;  /* 0x000064200a167816 */ /* 0x140fe4000000000b */
[----:B------:R-:W-:-:S05]  /*efa0*/  PRMT R23, R10, 0x7531, R11 ;  /* 0x000075310a177816 */ /* 0x000fca000000000b */
[----:B------:R0:W-:Y:S01]  /*efb0*/  STSM.16.M88.4 [R19+0x2000], R20 ;  /* 0x0020001413007844 */ /* 0x0001e20000000200 */
[----:B------:R-:W-:-:S03]  /*efc0*/  VIADD R5, R3, 0x4000 ;  /* 0x0000400003057836 */ /* 0x000fc60000000000 */
[----:B------:R-:W1:Y:S04]  /*efd0*/  LDSM.16.MT88.4 R8, [R2+0x14400] ;  /* 0x014400000208783b */ /* 0x000e680000004200 */
[----:B0-----:R-:W2:Y:S01]  /*efe0*/  LDL R23, [R1+0x10] ;  /* 0x0000100001177983 */ /* 0x001ea20000100800 */
[----:B------:R-:W-:-:S06]  /*eff0*/  LOP3.LUT R5, R5, R16, RZ, 0xfc, !PT ;  /* 0x0000001005057212 */ /* 0x000fcc00078efcff */
[----:B------:R-:W0:Y:S01]  /*f000*/  LDSM.16.MT88.4 R4, [R5+UR42+0x10400] ;  /* 0x0104002a0504783b */ /* 0x000e220008004200 */
[C-C-:B-1----:R-:W-:Y:S02]  /*f010*/  PRMT R24, R8.reuse, 0x6420, R9.reuse ;  /* 0x0000642008187816 */ /* 0x142fe40000000009 */
[----:B------:R-:W-:Y:S02]  /*f020*/  PRMT R25, R8, 0x7531, R9 ;  /* 0x0000753108197816 */ /* 0x000fe40000000009 */
[C-C-:B------:R-:W-:Y:S02]  /*f030*/  PRMT R26, R10.reuse, 0x6420, R11.reuse ;  /* 0x000064200a1a7816 */ /* 0x140fe4000000000b */
[----:B------:R-:W-:Y:S02]  /*f040*/  PRMT R27, R10, 0x7531, R11 ;  /* 0x000075310a1b7816 */ /* 0x000fe4000000000b */
[C-C-:B0-----:R-:W-:Y:S02]  /*f050*/  PRMT R12, R4.reuse, 0x6420, R5.reuse ;  /* 0x00006420040c7816 */ /* 0x141fe40000000005 */
[----:B------:R-:W-:Y:S01]  /*f060*/  PRMT R13, R4, 0x7531, R5 ;  /* 0x00007531040d7816 */ /* 0x000fe20000000005 */
[----:B------:R-:W-:Y:S01]  /*f070*/  VIADD R5, R3, 0x1000 ;  /* 0x0000100003057836 */ /* 0x000fe20000000000 */
[----:B------:R-:W-:-:S02]  /*f080*/  PRMT R14, R6, 0x6420, R7 ;  /* 0x00006420060e7816 */ /* 0x000fc40000000007 */
[----:B------:R-:W-:Y:S02]  /*f090*/  PRMT R15, R6, 0x7531, R7 ;  /* 0x00007531060f7816 */ /* 0x000fe40000000007 */
[----:B------:R-:W-:-:S03]  /*f0a0*/  LOP3.LUT R5, R5, R16, RZ, 0xfc, !PT ;  /* 0x0000001005057212 */ /* 0x000fc600078efcff */
[----:B------:R-:W-:Y:S04]  /*f0b0*/  STSM.16.M88.4 [R19+0x4000], R12 ;  /* 0x0040000c13007844 */ /* 0x000fe80000000200 */
[----:B------:R-:W-:Y:S04]  /*f0c0*/  STSM.16.M88.4 [R19+0x6000], R24 ;  /* 0x0060001813007844 */ /* 0x000fe80000000200 */
[----:B------:R-:W0:Y:S04]  /*f0d0*/  LDSM.16.MT88.4 R4, [R5+UR42+0x10400] ;  /* 0x0104002a0504783b */ /* 0x000e280008004200 */
[----:B------:R-:W1:Y:S01]  /*f0e0*/  LDSM.16.MT88.4 R8, [R2+0x11400] ;  /* 0x011400000208783b */ /* 0x000e620000004200 */
[----:B0-----:R-:W-:-:S02]  /*f0f0*/  PRMT R14, R6, 0x6420, R7 ;  /* 0x00006420060e7816 */ /* 0x001fc40000000007 */
[----:B------:R-:W-:Y:S02]  /*f100*/  PRMT R15, R6, 0x7531, R7 ;  /* 0x00007531060f7816 */ /* 0x000fe40000000007 */
[C-C-:B------:R-:W-:Y:S02]  /*f110*/  PRMT R12, R4.reuse, 0x6420, R5.reuse ;  /* 0x00006420040c7816 */ /* 0x140fe40000000005 */
[----:B------:R-:W-:Y:S02]  /*f120*/  PRMT R13, R4, 0x7531, R5 ;  /* 0x00007531040d7816 */ /* 0x000fe40000000005 */
[C-C-:B-1----:R-:W-:Y:S02]  /*f130*/  PRMT R20, R8.reuse, 0x6420, R9.reuse ;  /* 0x0000642008147816 */ /* 0x142fe40000000009 */
[----:B------:R-:W-:Y:S02]  /*f140*/  PRMT R21, R8, 0x7531, R9 ;  /* 0x0000753108157816 */ /* 0x000fe40000000009 */
[----:B------:R-:W-:-:S02]  /*f150*/  PRMT R22, R10, 0x6420, R11 ;  /* 0x000064200a167816 */ /* 0x000fc4000000000b */
[----:B--2---:R-:W-:Y:S02]  /*f160*/  IADD3 R7, R31, R3, R23 ;  /* 0x000000031f077210 */ /* 0x004fe40007ffe017 */
[----:B------:R-:W-:-:S03]  /*f170*/  PRMT R23, R10, 0x7531, R11 ;  /* 0x000075310a177816 */ /* 0x000fc6000000000b */
[----:B------:R-:W-:-:S05]  /*f180*/  IMAD.IADD R19, R30, 0x1, R7 ;  /* 0x000000011e137824 */ /* 0x000fca00078e0207 */
[----:B------:R-:W-:Y:S04]  /*f190*/  STSM.16.M88.4 [R19], R12 ;  /* 0x0000000c13007844 */ /* 0x000fe80000000200 */
        /* <DEDUP_REMOVED lines=35> */
[----:B------:R-:W-:Y:S01]  /*f3d0*/  LOP3.LUT R5, R5, R16, RZ, 0xfc, !PT ;  /* 0x0000001005057212 */ /* 0x000fe200078efcff */
[----:B------:R-:W-:-:S05]  /*f3e0*/  ULOP3.LUT UR4, UR36, 0x2, URZ, 0xfc, !UPT ;  /* 0x0000000224047892 */ /* 0x000fca000f8efc3f */
        /* <DEDUP_REMOVED lines=19> */
[----:B-1----:R-:W-:Y:S02]  /*f520*/  PRMT R4, R8, 0x6420, R9 ;  /* 0x0000642008047816 */ /* 0x002fe40000000009 */
[C-C-:B------:R-:W-:Y:S02]  /*f530*/  PRMT R6, R10.reuse, 0x6420, R11.reuse ;  /* 0x000064200a067816 */ /* 0x140fe4000000000b */
[----:B------:R-:W-:-:S02]  /*f540*/  PRMT R7, R10, 0x7531, R11 ;  /* 0x000075310a077816 */ /* 0x000fc4000000000b */
[----:B--2---:R-:W-:Y:S01]  /*f550*/  IADD3 R5, R31, R23, R3 ;  /* 0x000000171f057210 */ /* 0x004fe20007ffe003 */
[----:B------:R-:W-:Y:S02]  /*f560*/  VIADD R3, R3, 0x7000 ;  /* 0x0000700003037836 */ /* 0x000fe40000000000 */
[----:B------:R-:W-:Y:S01]  /*f570*/  IMAD.U32 R23, RZ, RZ, UR4 ;  /* 0x00000004ff177e24 */ /* 0x000fe2000f8e00ff */
[----:B------:R-:W-:Y:S02]  /*f580*/  IADD3 R19, R30, R5, RZ ;  /* 0x000000051e137210 */ /* 0x000fe40007ffe0ff */
[----:B------:R-:W-:Y:S02]  /*f590*/  PRMT R5, R8, 0x7531, R9 ;  /* 0x0000753108057816 */ /* 0x000fe40000000009 */
[----:B------:R-:W-:Y:S01]  /*f5a0*/  LOP3.LUT R3, R3, R16, RZ, 0xfc, !PT ;  /* 0x0000001003037212 */ /* 0x000fe200078efcff */
[----:B------:R-:W-:Y:S01]  /*f5b0*/  STSM.16.M88.4 [R19], R12 ;  /* 0x0000000c13007844 */ /* 0x000fe20000000200 */
[----:B------:R-:W-:-:S03]  /*f5c0*/  ISETP.NE.AND P2, PT, R23, 0x3, PT ;  /* 0x000000031700780c */ /* 0x000fc60003f45270 */
[----:B------:R-:W-:Y:S04]  /*f5d0*/  STSM.16.M88.4 [R19+0x2000], R4 ;  /* 0x0020000413007844 */ /* 0x000fe80000000200 */
[----:B------:R-:W0:Y:S04]  /*f5e0*/  LDSM.16.MT88.4 R4, [R3+UR42+0x10400] ;  /* 0x0104002a0304783b */ /* 0x000e280008004200 */
[----:B------:R-:W1:Y:S01]  /*f5f0*/  LDSM.16.MT88.4 R8, [R2+0x17400] ;  /* 0x017400000208783b */ /* 0x000e620000004200 */
[C-C-:B0-----:R-:W-:Y:S02]  /*f600*/  PRMT R12, R4.reuse, 0x6420, R5.reuse ;  /* 0x00006420040c7816 */ /* 0x141fe40000000005 */
[----:B------:R-:W-:-:S02]  /*f610*/  PRMT R13, R4, 0x7531, R5 ;  /* 0x00007531040d7816 */ /* 0x000fc40000000005 */
[C-C-:B------:R-:W-:Y:S02]  /*f620*/  PRMT R14, R6.reuse, 0x6420, R7.reuse ;  /* 0x00006420060e7816 */ /* 0x140fe40000000007 */
[----:B------:R-:W-:Y:S02]  /*f630*/  PRMT R15, R6, 0x7531, R7 ;  /* 0x00007531060f7816 */ /* 0x000fe40000000007 */
[C-C-:B-1----:R-:W-:Y:S02]  /*f640*/  PRMT R4, R8.reuse, 0x6420, R9.reuse ;  /* 0x0000642008047816 */ /* 0x142fe40000000009 */
[----:B------:R-:W-:Y:S01]  /*f650*/  PRMT R5, R8, 0x7531, R9 ;  /* 0x0000753108057816 */ /* 0x000fe20000000009 */
[----:B------:R0:W-:Y:S01]  /*f660*/  STSM.16.M88.4 [R19+0x4000], R12 ;  /* 0x0040000c13007844 */ /* 0x0001e20000000200 */
[C-C-:B------:R-:W-:Y:S02]  /*f670*/  PRMT R6, R10.reuse, 0x6420, R11.reuse ;  /* 0x000064200a067816 */ /* 0x140fe4000000000b */
[----:B------:R-:W-:-:S05]  /*f680*/  PRMT R7, R10, 0x7531, R11 ;  /* 0x000075310a077816 */ /* 0x000fca000000000b */
[----:B------:R0:W-:Y:S01]  /*f690*/  STSM.16.M88.4 [R19+0x6000], R4 ;  /* 0x0060000413007844 */ /* 0x0001e20000000200 */
[----:B------:R-:W-:Y:S01]  /*f6a0*/  @!PT LDS RZ, [RZ] ;  /* 0x00000000fffff984 */ /* 0x000fe20000000800 */
[----:B------:R-:W-:Y:S01]  /*f6b0*/  @!PT LDS RZ, [RZ] ;  /* 0x00000000fffff984 */ /* 0x000fe20000000800 */
[----:B------:R-:W-:Y:S01]  /*f6c0*/  @!PT LDS RZ, [RZ] ;  /* 0x00000000fffff984 */ /* 0x000fe20000000800 */
[----:B------:R-:W-:Y:S01]  /*f6d0*/  @!PT LDS RZ, [RZ] ;  /* 0x00000000fffff984 */ /* 0x000fe20000000800 */
[----:B------:R1:W-:Y:S06]  /*f6e0*/  MEMBAR.ALL.CTA ;  /* 0x0000000000007992 */ /* 0x0003ec0000008000 */
[----:B-1----:R-:W1:Y:S01]  /*f6f0*/  FENCE.VIEW.ASYNC.S ;  /* 0x00000000000073c6 */ /* 0x002e620000000000 */
[----:B------:R-:W-:Y:S05]  /*f700*/  @!P2 BRA `(.L_x_73) ;  /* 0x000000000004a947 */ /* 0x000fea0003800000 */
[----:B------:R-:W-:Y:S01]  /*f710*/  BPT.TRAP 0x1 ;  /* 0x000000040000795c */ /* 0x000fe20000300000 */
.L_x_73:
[----:B-1----:R1:W-:Y:S01]  /*f720*/  SYNCS.ARRIVE.TRANS64.A1T0 RZ, [R18+URZ+0x38850], RZ ;  /* 0x038850ff12ff79a7 */ /* 0x0023e2000810003f */
[----:B------:R-:W-:Y:S06]  /*f730*/  BAR.SYNC.DEFER_BLOCKING 0x2, 0x80 ;  /* 0x0082000000007b1d */ /* 0x000fec0000010000 */
[----:B------:R-:W-:Y:S05]  /*f740*/  @!P1 BRA `(.L_x_74) ;  /* 0x0000000000049947 */ /* 0x000fea0003800000 */
[----:B------:R-:W-:Y:S01]  /*f750*/  BPT.TRAP 0x1 ;  /* 0x000000040000795c */ /* 0x000fe20000300000 */
.L_x_74:
[----:B------:R-:W2:Y:S01]  /*f760*/  S2R R2, SR_CgaCtaId ;  /* 0x0000000000027919 */ /* 0x000ea20000008800 */
[----:B-1----:R-:W-:Y:S02]  /*f770*/  VIADD R18, R18, 0x38880 ;  /* 0x0003888012127836 */ /* 0x002fe40000000000 */
[----:B------:R-:W-:Y:S02]  /*f780*/  VIADD R28, R28, 0xffffff80 ;  /* 0xffffff801c1c7836 */ /* 0x000fe40000000000 */
[----:B0-----:R-:W-:Y:S02]  /*f790*/  IMAD.MOV.U32 R19, RZ, RZ, R33 ;  /* 0x000000ffff137224 */ /* 0x001fe400078e0021 */
[----:B------:R-:W-:Y:S01]  /*f7a0*/  IMAD.MOV.U32 R10, RZ, RZ, R0 ;  /* 0x000000ffff0a7224 */ /* 0x000fe200078e0000 */
[----:B--2---:R-:W-:-:S04]  /*f7b0*/  PRMT R18, R2, 0x654, R18 ;  /* 0x0000065402127816 */ /* 0x004fc80000000012 */
[----:B------:R0:W-:Y:S01]  /*f7c0*/  SYNCS.ARRIVE.TRANS64.RED.A1T0 RZ, [R18+URZ], RZ ;  /* 0x000000ff12ff79a7 */ /* 0x0001e2000810043f */
[----:B------:R-:W-:Y:S05]  /*f7d0*/  @P0 BRA `(.L_x_75) ;  /* 0xffffffe400f40947 */ /* 0x000fea000383ffff */
[----:B------:R-:W-:Y:S05]  /*f7e0*/  BRA `(.L_x_76) ;  /* 0x0000000000047947 */ /* 0x000fea0003800000 */
.L_x_60:
[----:B--2---:R-:W-:-:S07]  /*f7f0*/  IMAD.MOV.U32 R0, RZ, RZ, RZ ;  /* 0x000000ffff007224 */ /* 0x004fce00078e00ff */
.L_x_76:
[----:B------:R-:W-:-:S06]  /*f800*/  ULOP3.LUT UR4, UR36, 0x1, URZ, 0xfc, !UPT ;  /* 0x0000000124047892 */ /* 0x000fcc000f8efc3f */
[----:B------:R-:W-:-:S05]  /*f810*/  IMAD.U32 R2, RZ, RZ, UR4 ;  /* 0x00000004ff027e24 */ /* 0x000fca000f8e00ff */
[----:B------:R-:W-:-:S13]  /*f820*/  ISETP.NE.AND P1, PT, R2, 0x3, PT ;  /* 0x000000030200780c */ /* 0x000fda0003f25270 */
[----:B------:R-:W-:Y:S05]  /*f830*/  @!P1 BRA `(.L_x_77) ;  /* 0x0000000000049947 */ /* 0x000fea0003800000 */
[----:B------:R-:W-:Y:S01]  /*f840*/  BPT.TRAP 0x1 ;  /* 0x000000040000795c */ /* 0x000fe20000300000 */
.L_x_77:
[----:B------:R-:W-:Y:S01]  /*f850*/  LOP3.LUT R3, R33, 0x1, RZ, 0x3c, !PT ;  /* 0x0000000121037812 */ /* 0x000fe200078e3cff */
[----:B------:R-:W-:Y:S01]  /*f860*/  BSSY B0, `(.L_x_78) ;  /* 0x0000005000007945 */ /* 0x000fe20003800000 */
[----:B0-----:R-:W-:Y:S02]  /*f870*/  LEA R18, R0, UR42, 0x3 ;  /* 0x0000002a00127c11 */ /* 0x001fe4000f8e18ff */
[----:B------:R-:W-:-:S04]  /*f880*/  SHF.L.U32 R3, R3, 0x1f, RZ ;  /* 0x0000001f03037819 */ /* 0x000fc800000006ff */
[----:B------:R-:W0:Y:S02]  /*f890*/  SYNCS.PHASECHK.TRANS64.TRYWAIT P0, [R18+URZ+0x38870], R3 ;  /* 0x03887003120075a7 */ /* 0x000e24000800017f */
[----:B0-----:R-:W-:Y:S05]  /*f8a0*/  @!P0 BRA `(.L_x_79) ;  /* 0x0000004000988947 */ /* 0x001fea0003800000 */
.L_x_195:
[----:B------:R-:W-:Y:S05]  /*f8b0*/  BSYNC B0 ;  /* 0x0000000000007941 */ /* 0x000fea0003800000 */
.L_x_78:
[----:B------:R-:W-:-:S06]  /*f8c0*/  ULOP3.LUT UR4, UR36, 0x2, URZ, 0xfc, !UPT ;  /* 0x0000000224047892 */ /* 0x000fcc000f8efc3f */
[----:B------:R-:W-:-:S05]  /*f8d0*/  IMAD.U32 R2, RZ, RZ, UR4 ;  /* 0x00000004ff027e24 */ /* 0x000fca000f8e00ff */
[----:B------:R-:W-:-:S13]  /*f8e0*/  ISETP.NE.AND P0, PT, R2, 0x3, PT ;  /* 0x000000030200780c */ /* 0x000fda0003f05270 */
[----:B------:R-:W-:Y:S05]  /*f8f0*/  @!P0 BRA `(.L_x_80) ;  /* 0x0000000000048947 */ /* 0x000fea0003800000 */
[----:B------:R-:W-:Y:S01]  /*f900*/  BPT.TRAP 0x1 ;  /* 0x000000040000795c */ /* 0x000fe20000300000 */
.L_x_80:
[----:B0-----:R-:W-:Y:S01]  /*f910*/  SHF.L.U32 R3, R33, 0x1f, RZ ;  /* 0x0000001f21037819 */ /* 0x001fe200000006ff */
[----:B------:R-:W-:-:S03]  /*f920*/  IMAD.SHL.U32 R2, R0, 0x8000, RZ ;  /* 0x0000800000027824 */ /* 0x000fc600078e00ff */
[----:B------:R-:W0:Y:S02]  /*f930*/  SYNCS.PHASECHK.TRANS64.TRYWAIT P0, [R18+URZ+0x38860], R3 ;  /* 0x03886003120075a7 */ /* 0x000e24000800017f */
[----:B------:R-:W-:Y:S01]  /*f940*/  LOP3.LUT R5, R2, R16, RZ, 0xfc, !PT ;  /* 0x0000001002057212 */ /* 0x000fe200078efcff */
[----:B0-----:R-:W-:Y:S06]  /*f950*/  @!P0 BRA `(.L_x_81) ;  /* 0x0000004000808947 */ /* 0x001fec0003800000 */
.L_x_196:
[----:B------:R-:W2:Y:S04]  /*f960*/  LDL.LU R23, [R1+0x10] ;  /* 0x0000100001177983 */ /* 0x000ea80000300800 */
[----:B-1----:R-:W0:Y:S01]  /*f970*/  LDL.LU R22, [R1+0x4] ;  /* 0x0000040001167983 */ /* 0x002e220000300800 */
[----:B------:R-:W-:Y:S05]  /*f980*/  WARPSYNC.ALL ;  /* 0x0000000000007948 */ /* 0x000fea0003800000 */
[----:B----4-:R-:W1:Y:S01]  /*f990*/  LDSM.16.MT88.4 R4, [R5+UR42+0x10400] ;  /* 0x0104002a0504783b */ /* 0x010e620008004200 */
[----:B------:R-:W-:Y:S01]  /*f9a0*/  VIADD R19, R2, 0x4000 ;  /* 0x0000400002137836 */ /* 0x000fe20000000000 */
[----:B------:R-:W-:Y:S01]  /*f9b0*/  IADD3 R17, R30, R2, R31 ;  /* 0x000000021e117210 */ /* 0x000fe20007ffe01f */
[----:B------:R-:W-:Y:S01]  /*f9c0*/  VIADD R21, R2, 0x1000 ;  /* 0x0000100002157836 */ /* 0x000fe20000000000 */
[----:B------:R-:W-:-:S02]  /*f9d0*/  ULOP3.LUT UR4, UR36, 0x2, URZ, 0xfc, !UPT ;  /* 0x0000000224047892 */ /* 0x000fc4000f8efc3f */
[-C--:B------:R-:W-:Y:S02]  /*f9e0*/  LOP3.LUT R19, R19, R16.reuse, RZ, 0xfc, !PT ;  /* 0x0000001013137212 */ /* 0x080fe400078efcff */
[----:B------:R-:W-:Y:S02]  /*f9f0*/  LOP3.LUT R21, R21, R16, RZ, 0xfc, !PT ;  /* 0x0000001015157212 */ /* 0x000fe400078efcff */
[C-C-:B-1----:R-:W-:Y:S02]  /*fa00*/  PRMT R12, R4.reuse, 0x6420, R5.reuse ;  /* 0x00006420040c7816 */ /* 0x142fe40000000005 */
[----:B------:R-:W-:Y:S02]  /*fa10*/  PRMT R13, R4, 0x7531, R5 ;  /* 0x00007531040d7816 */ /* 0x000fe40000000005 */
[C-C-:B---3--:R-:W-:Y:S02]  /*fa20*/  PRMT R14, R6.reuse, 0x6420, R7.reuse ;  /* 0x00006420060e7816 */ /* 0x148fe40000000007 */
[----:B------:R-:W-:-:S02]  /*fa30*/  PRMT R15, R6, 0x7531, R7 ;  /* 0x00007531060f7816 */ /* 0x000fc40000000007 */
[----:B0-----:R-:W-:-:S05]  /*fa40*/  IADD3 R3, R2, R16, R22 ;  /* 0x0000001002037210 */ /* 0x001fca0007ffe016 */
[----:B------:R-:W0:Y:S04]  /*fa50*/  LDSM.16.MT88.4 R8, [R3+UR42+0x10400] ;  /* 0x0104002a0308783b */ /* 0x000e280008004200 */
[----:B------:R-:W-:Y:S01]  /*fa60*/  STSM.16.M88.4 [R17], R12 ;  /* 0x0000000c11007844 */ /* 0x000fe20000000200 */
[C-C-:B0-----:R-:W-:Y:S02]  /*fa70*/  PRMT R4, R8.reuse, 0x6420, R9.reuse ;  /* 0x0000642008047816 */ /* 0x141fe40000000009 */
[----:B------:R-:W-:Y:S02]  /*fa80*/  PRMT R5, R8, 0x7531, R9 ;  /* 0x0000753108057816 */ /* 0x000fe40000000009 */
[C-C-:B------:R-:W-:Y:S02]  /*fa90*/  PRMT R6, R10.reuse, 0x6420, R11.reuse ;  /* 0x000064200a067816 */ /* 0x140fe4000000000b */
[----:B------:R-:W-:-:S05]  /*faa0*/  PRMT R7, R10, 0x7531, R11 ;  /* 0x000075310a077816 */ /* 0x000fca000000000b */
[----:B------:R-:W-:Y:S04]  /*fab0*/  STSM.16.M88.4 [R17+0x2000], R4 ;  /* 0x0020000411007844 */ /* 0x000fe80000000200 */
[----:B------:R2:W0:Y:S04]  /*fac0*/  LDSM.16.MT88.4 R4, [R19+UR42+0x10400] ;  /* 0x0104002a1304783b */ /* 0x0004280008004200 */
[----:B------:R-:W1:Y:S01]  /*fad0*/  LDSM.16.MT88.4 R8, [R3+UR42+0x14400] ;  /* 0x0144002a0308783b */ /* 0x000e620008004200 */
[----:B--2---:R-:W-:Y:S02]  /*fae0*/  IADD3 R19, R31, R2, R23 ;  /* 0x000000021f137210 */ /* 0x004fe40007ffe017 */
[----:B0-----:R-:W-:-:S02]  /*faf0*/  PRMT R12, R4, 0x6420, R5 ;  /* 0x00006420040c7816 */ /* 0x001fc40000000005 */
[----:B------:R-:W-:Y:S02]  /*fb00*/  PRMT R13, R4, 0x7531, R5 ;  /* 0x00007531040d7816 */ /* 0x000fe40000000005 */
[C-C-:B------:R-:W-:Y:S02]  /*fb10*/  PRMT R14, R6.reuse, 0x6420, R7.reuse ;  /* 0x00006420060e7816 */ /* 0x140fe40000000007 */
[----:B------:R-:W-:Y:S02]  /*fb20*/  PRMT R15, R6, 0x7531, R7 ;  /* 0x00007531060f7816 */ /* 0x000fe40000000007 */
[C-C-:B-1----:R-:W-:Y:S02]  /*fb30*/  PRMT R4, R8.reuse, 0x6420, R9.reuse ;  /* 0x0000642008047816 */ /* 0x142fe40000000009 */
[----:B------:R-:W-:Y:S01]  /*fb40*/  PRMT R5, R8, 0x7531, R9 ;  /* 0x0000753108057816 */ /* 0x000fe20000000009 */
[----:B------:R-:W-:Y:S01]  /*fb50*/  STSM.16.M88.4 [R17+0x4000], R12 ;  /* 0x0040000c11007844 */ /* 0x000fe20000000200 */
[----:B------:R-:W-:-:S02]  /*fb60*/  PRMT R6, R10, 0x6420, R11 ;  /* 0x000064200a067816 */ /* 0x000fc4000000000b */
[----:B------:R-:W-:-:S05]  /*fb70*/  PRMT R7, R10, 0x7531, R11 ;  /* 0x000075310a077816 */ /* 0x000fca000000000b */
[----:B------:R-:W-:Y:S04]  /*fb80*/  STSM.16.M88.4 [R17+0x6000], R4 ;  /* 0x0060000411007844 */ /* 0x000fe80000000200 */
[----:B------:R0:W1:Y:S04]  /*fb90*/  LDSM.16.MT88.4 R4, [R21+UR42+0x10400] ;  /* 0x0104002a1504783b */ /* 0x0000680008004200 */
[----:B------:R-:W2:Y:S01]  /*fba0*/  LDSM.16.MT88.4 R8, [R3+UR42+0x11400] ;  /* 0x0114002a0308783b */ /* 0x000ea20008004200 */
[----:B0-----:R-:W-:Y:S02]  /*fbb0*/  VIADD R21, R2, 0x3000 ;  /* 0x0000300002157836 */ /* 0x001fe40000000000 */
[----:B------:R-:W-:-:S03]  /*fbc0*/  IMAD.IADD R17, R30, 0x1, R19 ;  /* 0x000000011e117824 */ /* 0x000fc600078e0213 */
[----:B------:R-:W-:Y:S01]  /*fbd0*/  LOP3.LUT R21, R21, R16, RZ, 0xfc, !PT ;  /* 0x0000001015157212 */ /* 0x000fe200078efcff */
[----:B------:R-:W-:-:S05]  /*fbe0*/  VIADD R19, R2, 0x5000 ;  /* 0x0000500002137836 */ /* 0x000fca0000000000 */
[----:B------:R-:W-:Y:S02]  /*fbf0*/  LOP3.LUT R20, R19, R16, RZ, 0xfc, !PT ;  /* 0x0000001013147212 */ /* 0x000fe400078efcff */
[----:B------:R-:W-:Y:S02]  /*fc00*/  IADD3 R19, R2, 0x2000, RZ ;  /* 0x0000200002137810 */ /* 0x000fe40007ffe0ff */
[C-C-:B-1----:R-:W-:Y:S02]  /*fc10*/  PRMT R12, R4.reuse, 0x6420, R5.reuse ;  /* 0x00006420040c7816 */ /* 0x142fe40000000005 */
[----:B------:R-:W-:Y:S02]  /*fc20*/  PRMT R13, R4, 0x7531, R5 ;  /* 0x00007531040d7816 */ /* 0x000fe40000000005 */
[C-C-:B------:R-:W-:Y:S02]  /*fc30*/  PRMT R14, R6.reuse, 0x6420, R7.reuse ;  /* 0x00006420060e7816 */ /* 0x140fe40000000007 */
[----:B------:R-:W-:-:S02]  /*fc40*/  PRMT R15, R6, 0x7531, R7 ;  /* 0x00007531060f7816 */ /* 0x000fc40000000007 */
[C-C-:B--2---:R-:W-:Y:S02]  /*fc50*/  PRMT R4, R8.reuse, 0x6420, R9.reuse ;  /* 0x0000642008047816 */ /* 0x144fe40000000009 */
[----:B------:R-:W-:Y:S01]  /*fc60*/  PRMT R5, R8, 0x7531, R9 ;  /* 0x0000753108057816 */ /* 0x000fe20000000009 */
[----:B------:R-:W-:Y:S01]  /*fc70*/  STSM.16.M88.4 [R17], R12 ;  /* 0x0000000c11007844 */ /* 0x000fe20000000200 */
[C-C-:B------:R-:W-:Y:S02]  /*fc80*/  PRMT R6, R10.reuse, 0x6420, R11.reuse ;  /* 0x000064200a067816 */ /* 0x140fe4000000000b */
[----:B------:R-:W-:-:S05]  /*fc90*/  PRMT R7, R10, 0x7531, R11 ;  /* 0x000075310a077816 */ /* 0x000fca000000000b */
[----:B------:R-:W-:Y:S04]  /*fca0*/  STSM.16.M88.4 [R17+0x2000], R4 ;  /* 0x0020000411007844 */ /* 0x000fe80000000200 */
[----:B------:R0:W1:Y:S04]  /*fcb0*/  LDSM.16.MT88.4 R4, [R20+UR42+0x10400] ;  /* 0x0104002a1404783b */ /* 0x0000680008004200 */
[----:B------:R-:W2:Y:S01]  /*fcc0*/  LDSM.16.MT88.4 R8, [R3+UR42+0x15400] ;  /* 0x0154002a0308783b */ /* 0x000ea20008004200 */
[----:B0-----:R-:W-:Y:S02]  /*fcd0*/  LOP3.LUT R20, R19, R16, RZ, 0xfc, !PT ;  /* 0x0000001013147212 */ /* 0x001fe400078efcff */
[----:B------:R-:W-:-:S02]  /*fce0*/  IADD3 R19, R31, R2, R22 ;  /* 0x000000021f137210 */ /* 0x000fc40007ffe016 */
[C-C-:B-1----:R-:W-:Y:S02]  /*fcf0*/  PRMT R12, R4.reuse, 0x6420, R5.reuse ;  /* 0x00006420040c7816 */ /* 0x142fe40000000005 */
[----:B------:R-:W-:Y:S02]  /*fd00*/  PRMT R13, R4, 0x7531, R5 ;  /* 0x00007531040d7816 */ /* 0x000fe40000000005 */
[C-C-:B------:R-:W-:Y:S02]  /*fd10*/  PRMT R14, R6.reuse, 0x6420, R7.reuse ;  /* 0x00006420060e7816 */ /* 0x140fe40000000007 */
[----:B------:R-:W-:Y:S02]  /*fd20*/  PRMT R15, R6, 0x7531, R7 ;  /* 0x00007531060f7816 */ /* 0x000fe40000000007 */
[C-C-:B--2---:R-:W-:Y:S02]  /*fd30*/  PRMT R4, R8.reuse, 0x6420, R9.reuse ;  /* 0x0000642008047816 */ /* 0x144fe40000000009 */
[----:B------:R-:W-:Y:S01]  /*fd40*/  PRMT R5, R8, 0x7531, R9 ;  /* 0x0000753108057816 */ /* 0x000fe20000000009 */
[----:B------:R-:W-:Y:S01]  /*fd50*/  STSM.16.M88.4 [R17+0x4000], R12 ;  /* 0x0040000c11007844 */ /* 0x000fe20000000200 */
[----:B------:R-:W-:-:S02]  /*fd60*/  PRMT R6, R10, 0x6420, R11 ;  /* 0x000064200a067816 */ /* 0x000fc4000000000b */
[----:B------:R-:W-:-:S05]  /*fd70*/  PRMT R7, R10, 0x7531, R11 ;  /* 0x000075310a077816 */ /* 0x000fca000000000b */
[----:B------:R0:W-:Y:S04]  /*fd80*/  STSM.16.M88.4 [R17+0x6000], R4 ;  /* 0x0060000411007844 */ /* 0x0001e80000000200 */
[----:B------:R-:W1:Y:S04]  /*fd90*/  LDSM.16.MT88.4 R4, [R20+UR42+0x10400] ;  /* 0x0104002a1404783b */ /* 0x000e680008004200 */
[----:B------:R-:W2:Y:S01]  /*fda0*/  LDSM.16.MT88.4 R8, [R3+UR42+0x12400] ;  /* 0x0124002a0308783b */ /* 0x000ea20008004200 */
[----:B0-----:R-:W-:Y:S02]  /*fdb0*/  IMAD.IADD R17, R30, 0x1, R19 ;  /* 0x000000011e117824 */ /* 0x001fe400078e0213 */
[----:B------:R-:W-:-:S05]  /*fdc0*/  VIADD R19, R2, 0x6000 ;  /* 0x0000600002137836 */ /* 0x000fca0000000000 */
[----:B------:R-:W-:Y:S02]  /*fdd0*/  LOP3.LUT R19, R19, R16, RZ, 0xfc, !PT ;  /* 0x0000001013137212 */ /* 0x000fe400078efcff */
[C-C-:B-1----:R-:W-:Y:S02]  /*fde0*/  PRMT R12, R4.reuse, 0x6420, R5.reuse ;  /* 0x00006420040c7816 */ /* 0x142fe40000000005 */
[----:B------:R-:W-:Y:S02]  /*fdf0*/  PRMT R13, R4, 0x7531, R5 ;  /* 0x00007531040d7816 */ /* 0x000fe40000000005 */
[C-C-:B------:R-:W-:Y:S02]  /*fe00*/  PRMT R14, R6.reuse, 0x6420, R7.reuse ;  /* 0x00006420060e7816 */ /* 0x140fe40000000007 */
[----:B------:R-:W-:Y:S02]  /*fe10*/  PRMT R15, R6, 0x7531, R7 ;  /* 0x00007531060f7816 */ /* 0x000fe40000000007 */
[----:B--2---:R-:W-:-:S02]  /*fe20*/  PRMT R4, R8, 0x6420, R9 ;  /* 0x0000642008047816 */ /* 0x004fc40000000009 */
[----:B------:R-:W-:Y:S01]  /*fe30*/  PRMT R5, R8, 0x7531, R9 ;  /* 0x0000753108057816 */ /* 0x000fe20000000009 */
[----:B------:R-:W-:Y:S01]  /*fe40*/  STSM.16.M88.4 [R17], R12 ;  /* 0x0000000c11007844 */ /* 0x000fe20000000200 */
[C-C-:B------:R-:W-:Y:S02]  /*fe50*/  PRMT R6, R10.reuse, 0x6420, R11.reuse ;  /* 0x000064200a067816 */ /* 0x140fe4000000000b */
[----:B------:R-:W-:-:S05]  /*fe60*/  PRMT R7, R10, 0x7531, R11 ;  /* 0x000075310a077816 */ /* 0x000fca000000000b */
[----:B------:R-:W-:Y:S04]  /*fe70*/  STSM.16.M88.4 [R17+0x2000], R4 ;  /* 0x0020000411007844 */ /* 0x000fe80000000200 */
[----:B------:R0:W1:Y:S04]  /*fe80*/  LDSM.16.MT88.4 R4, [R19+UR42+0x10400] ;  /* 0x0104002a1304783b */ /* 0x0000680008004200 */
[----:B------:R-:W2:Y:S01]  /*fe90*/  LDSM.16.MT88.4 R8, [R3+UR42+0x16400] ;  /* 0x0164002a0308783b */ /* 0x000ea20008004200 */
[----:B0-----:R-:W-:Y:S01]  /*fea0*/  IADD3 R19, R2, R22, R23 ;  /* 0x0000001602137210 */ /* 0x001fe20007ffe017 */
[----:B------:R-:W-:-:S03]  /*feb0*/  IMAD.U32 R22, RZ, RZ, UR4 ;  /* 0x00000004ff167e24 */ /* 0x000fc6000f8e00ff */
[----:B------:R-:W-:Y:S01]  /*fec0*/  IADD3 R30, R30, R19, R31 ;  /* 0x000000131e1e7210 */ /* 0x000fe20007ffe01f */
[----:B------:R-:W-:Y:S01]  /*fed0*/  VIADD R19, R2, 0x7000 ;  /* 0x0000700002137836 */ /* 0x000fe20000000000 */
[----:B------:R-:W-:-:S04]  /*fee0*/  ISETP.NE.AND P0, PT, R22, 0x3, PT ;  /* 0x000000031600780c */ /* 0x000fc80003f05270 */
[----:B------:R-:W-:Y:S02]  /*fef0*/  LOP3.LUT R19, R19, R16, RZ, 0xfc, !PT ;  /* 0x0000001013137212 */ /* 0x000fe400078efcff */
[C-C-:B-1----:R-:W-:Y:S02]  /*ff00*/  PRMT R12, R4.reuse, 0x6420, R5.reuse ;  /* 0x00006420040c7816 */ /* 0x142fe40000000005 */
[----:B------:R-:W-:Y:S02]  /*ff10*/  PRMT R13, R4, 0x7531, R5 ;  /* 0x00007531040d7816 */ /* 0x000fe40000000005 */
[C-C-:B------:R-:W-:Y:S02]  /*ff20*/  PRMT R14, R6.reuse, 0x6420, R7.reuse ;  /* 0x00006420060e7816 */ /* 0x140fe40000000007 */
[----:B------:R-:W-:Y:S02]  /*ff30*/  PRMT R15, R6, 0x7531, R7 ;  /* 0x00007531060f7816 */ /* 0x000fe40000000007 */
[----:B--2---:R-:W-:-:S02]  /*ff40*/  PRMT R4, R8, 0x6420, R9 ;  /* 0x0000642008047816 */ /* 0x004fc40000000009 */
[----:B------:R-:W-:Y:S01]  /*ff50*/  PRMT R5, R8, 0x7531, R9 ;  /* 0x0000753108057816 */ /* 0x000fe20000000009 */
[----:B------:R-:W-:Y:S01]  /*ff60*/  STSM.16.M88.4 [R17+0x4000], R12 ;  /* 0x0040000c11007844 */ /* 0x000fe20000000200 */
[C-C-:B------:R-:W-:Y:S02]  /*ff70*/  PRMT R6, R10.reuse, 0x6420, R11.reuse ;  /* 0x000064200a067816 */ /* 0x140fe4000000000b */
[----:B------:R-:W-:-:S05]  /*ff80*/  PRMT R7, R10, 0x7531, R11 ;  /* 0x000075310a077816 */ /* 0x000fca000000000b */
[----:B------:R-:W-:Y:S04]  /*ff90*/  STSM.16.M88.4 [R17+0x6000], R4 ;  /* 0x0060000411007844 */ /* 0x000fe80000000200 */
[----:B------:R-:W0:Y:S04]  /*ffa0*/  LDSM.16.MT88.4 R4, [R21+UR42+0x10400] ;  /* 0x0104002a1504783b */ /* 0x000e280008004200 */
[----:B------:R-:W1:Y:S01]  /*ffb0*/  LDSM.16.MT88.4 R8, [R3+UR42+0x13400] ;  /* 0x0134002a0308783b */ /* 0x000e620008004200 */
[C-C-:B0-----:R-:W-:Y:S02]  /*ffc0*/  PRMT R12, R4.reuse, 0x6420, R5.reuse ;  /* 0x00006420040c7816 */ /* 0x141fe40000000005 */
[----:B------:R-:W-:-:S02]  /*ffd0*/  PRMT R13, R4, 0x7531, R5 ;  /* 0x00007531040d7816 */ /* 0x000fc40000000005 */
[C-C-:B------:R-:W-:Y:S02]  /*ffe0*/  PRMT R14, R6.reuse, 0x6420, R7.reuse ;  /* 0x00006420060e7816 */ /* 0x140fe40000000007 */
[----:B------:R-:W-:Y:S02]  /*fff0*/  PRMT R15, R6, 0x7531, R7 ;  /* 0x00007531060f7816 */ /* 0x000fe40000000007 */
[C-C-:B-1----:R-:W-:Y:S02]  /*10000*/  PRMT R4, R8.reuse, 0x6420, R9.reuse ;  /* 0x0000642008047816 */ /* 0x142fe40000000009 */
[----:B------:R-:W-:Y:S01]  /*10010*/  PRMT R5, R8, 0x7531, R9 ;  /* 0x0000753108057816 */ /* 0x000fe20000000009 */
[----:B------:R-:W-:Y:S01]  /*10020*/  STSM.16.M88.4 [R30], R12 ;  /* 0x0000000c1e007844 */ /* 0x000fe20000000200 */
        /* <DEDUP_REMOVED lines=23> */
.L_x_82:
[----:B-1----:R1:W-:Y:S01]  /*101a0*/  SYNCS.ARRIVE.TRANS64.A1T0 RZ, [R18+URZ+0x38850], RZ ;  /* 0x038850ff12ff79a7 */ /* 0x0023e2000810003f */
[----:B------:R-:W-:Y:S06]  /*101b0*/  BAR.SYNC.DEFER_BLOCKING 0x2, 0x80 ;  /* 0x0082000000007b1d */ /* 0x000fec0000010000 */
[----:B------:R-:W-:Y:S05]  /*101c0*/  @!P1 BRA `(.L_x_83) ;  /* 0x0000000000049947 */ /* 0x000fea0003800000 */
[----:B------:R-:W-:Y:S01]  /*101d0*/  BPT.TRAP 0x1 ;  /* 0x000000040000795c */ /* 0x000fe20000300000 */
.L_x_83:
[----:B------:R-:W2:Y:S01]  /*101e0*/  S2R R2, SR_CgaCtaId ;  /* 0x0000000000027919 */ /* 0x000ea20000008800 */
[----:B-1----:R-:W-:Y:S02]  /*101f0*/  VIADD R18, R18, 0x38880 ;  /* 0x0003888012127836 */ /* 0x002fe40000000000 */
[----:B------:R-:W-:-:S05]  /*10200*/  VIADD R0, R0, 0x1 ;  /* 0x0000000100007836 */ /* 0x000fca0000000000 */
[----:B------:R-:W-:-:S04]  /*10210*/  ISETP.NE.AND P0, PT, R0, 0x2, PT ;  /* 0x000000020000780c */ /* 0x000fc80003f05270 */
[----:B0-----:R-:W-:Y:S02]  /*10220*/  SEL R4, RZ, 0x1, P0 ;  /* 0x00000001ff047807 */ /* 0x001fe40000000000 */
[----:B------:R-:W-:Y:S02]  /*10230*/  SEL R0, R0, RZ, P0 ;  /* 0x000000ff00007207 */ /* 0x000fe40000000000 */
[----:B------:R-:W-:Y:S02]  /*10240*/  LOP3.LUT R33, R33, R4, RZ, 0x3c, !PT ;  /* 0x0000000421217212 */ /* 0x000fe400078e3cff */
[----:B--2---:R-:W-:Y:S01]  /*10250*/  PRMT R18, R2, 0x654, R18 ;  /* 0x0000065402127816 */ /* 0x004fe20000000012 */
[----:B------:R-:W-:-:S03]  /*10260*/  IMAD.MOV.U32 R2, RZ, RZ, RZ ;  /* 0x000000ffff027224 */ /* 0x000fc600078e00ff */
[----:B------:R0:W-:Y:S04]  /*10270*/  SYNCS.ARRIVE.TRANS64.RED.A1T0 RZ, [R18+URZ], RZ ;  /* 0x000000ff12ff79a7 */ /* 0x0001e8000810043f */
.L_x_40:
[----:B------:R-:W1:Y:S01]  /*10280*/  S2R R4, SR_CgaCtaId ;  /* 0x0000000000047919 */ /* 0x000e620000008800 */
[----:B------:R-:W-:Y:S02]  /*10290*/  MOV R3, 0x400 ;  /* 0x0000040000037802 */ /* 0x000fe40000000f00 */
[----:B------:R-:W-:Y:S02]  /*102a0*/  SHF.L.U32 R2, R2, 0x1f, RZ ;  /* 0x0000001f02027819 */ /* 0x000fe400000006ff */
[----:B-1----:R-:W-:-:S04]  /*102b0*/  LEA R5, R4, R3, 0x18 ;  /* 0x0000000304057211 */ /* 0x002fc800078ec0ff */
[----:B------:R-:W1:Y:S02]  /*102c0*/  SYNCS.PHASECHK.TRANS64.TRYWAIT P0, [R5+URZ+0x38820], R2 ;  /* 0x03882002050075a7 */ /* 0x000e64000800017f */
[----:B-1----:R-:W-:Y:S05]  /*102d0*/  @!P0 BRA `(.L_x_84) ;  /* 0x0000003800348947 */ /* 0x002fea0003800000 */
.L_x_197:
[----:B------:R-:W2:Y:S02]  /*102e0*/  S2R R3, SR_TID.X ;  /* 0x0000000000037919 */ /* 0x000ea40000002100 */
[----:B--2---:R-:W-:-:S04]  /*102f0*/  SHF.R.U32.HI R3, RZ, 0x5, R3 ;  /* 0x00000005ff037819 */ /* 0x004fc80000011603 */
[----:B------:R-:W-:-:S05]  /*10300*/  LOP3.LUT R3, R3, 0x3, RZ, 0xc0, !PT ;  /* 0x0000000303037812 */ /* 0x000fca00078ec0ff */
[----:B-1----:R-:W1:Y:S02]  /*10310*/  SHFL.IDX PT, R2, R3, RZ, 0x1f ;  /* 0x00001fff03027589 */ /* 0x002e6400000e0000 */
[----:B-1----:R-:W-:-:S13]  /*10320*/  ISETP.NE.AND P0, PT, R2, RZ, PT ;  /* 0x000000ff0200720c */ /* 0x002fda0003f05270 */
[----:B------:R-:W-:Y:S05]  /*10330*/  @P0 BRA `(.L_x_8) ;  /* 0x0000000000a00947 */ /* 0x000fea0003800000 */
[----:B------:R-:W-:-:S13]  /*10340*/  ELECT P0, URZ, PT ;  /* 0x00000000003f782f */ /* 0x000fda0003800000 */
[----:B------:R-:W-:Y:S05]  /*10350*/  @!P0 BRA `(.L_x_8) ;  /* 0x0000000000988947 */ /* 0x000fea0003800000 */
[----:B------:R-:W-:-:S06]  /*10360*/  ULOP3.LUT UR4, UR36, 0x2, URZ, 0xfc, !UPT ;  /* 0x0000000224047892 */ /* 0x000fcc000f8efc3f */
[----:B------:R-:W-:-:S05]  /*10370*/  IMAD.U32 R2, RZ, RZ, UR4 ;  /* 0x00000004ff027e24 */ /* 0x000fca000f8e00ff */
[----:B------:R-:W-:-:S13]  /*10380*/  ISETP.NE.AND P0, PT, R2, 0x3, PT ;  /* 0x000000030200780c */ /* 0x000fda0003f05270 */
[----:B------:R-:W-:Y:S05]  /*10390*/  @!P0 BRA `(.L_x_85) ;  /* 0x0000000000048947 */ /* 0x000fea0003800000 */
[----:B------:R-:W-:Y:S01]  /*103a0*/  BPT.TRAP 0x1 ;  /* 0x000000040000795c */ /* 0x000fe20000300000 */
.L_x_85:
[C---:B------:R-:W-:Y:S01]  /*103b0*/  IMAD R4, R0.reuse, 0x8, R5 ;  /* 0x0000000800047824 */ /* 0x040fe200078e0205 */
[----:B------:R-:W-:Y:S01]  /*103c0*/  SHF.L.U32 R3, R33, 0x1f, RZ ;  /* 0x0000001f21037819 */ /* 0x000fe200000006ff */
[----:B------:R-:W-:-:S03]  /*103d0*/  VIADD R0, R0, 0x1 ;  /* 0x0000000100007836 */ /* 0x000fc60000000000 */
[----:B------:R-:W1:Y:S02]  /*103e0*/  SYNCS.PHASECHK.TRANS64.TRYWAIT P1, [R4+URZ+0x38840], R3 ;  /* 0x03884003040075a7 */ /* 0x000e64000802017f */
[----:B------:R-:W-:-:S04]  /*103f0*/  ISETP.NE.AND P2, PT, R0, 0x2, PT ;  /* 0x000000020000780c */ /* 0x000fc80003f45270 */
[----:B------:R-:W-:Y:S01]  /*10400*/  SEL R2, RZ, 0x1, P2 ;  /* 0x00000001ff027807 */ /* 0x000fe20001000000 */
[----:B-1----:R-:W-:Y:S08]  /*10410*/  @!P1 BRA `(.L_x_86) ;  /* 0x0000003400f89947 */ /* 0x002ff00003800000 */
.L_x_198:
[----:B------:R-:W-:Y:S02]  /*10420*/  SEL R0, R0, RZ, P2 ;  /* 0x000000ff00007207 */ /* 0x000fe40001000000 */
[----:B------:R-:W-:Y:S01]  /*10430*/  LOP3.LUT R2, R33, R2, RZ, 0x3c, !PT ;  /* 0x0000000221027212 */ /* 0x000fe200078e3cff */
[----:B------:R-:W-:Y:S06]  /*10440*/  @!P0 BRA `(.L_x_87) ;  /* 0x0000000000048947 */ /* 0x000fec0003800000 */
[----:B------:R-:W-:Y:S01]  /*10450*/  BPT.TRAP 0x1 ;  /* 0x000000040000795c */ /* 0x000fe20000300000 */
.L_x_87:
[----:B------:R-:W-:Y:S01]  /*10460*/  IMAD R5, R0, 0x8, R5 ;  /* 0x0000000800057824 */ /* 0x000fe200078e0205 */
[----:B------:R-:W-:-:S04]  /*10470*/  SHF.L.U32 R0, R2, 0x1f, RZ ;  /* 0x0000001f02007819 */ /* 0x000fc800000006ff */
[----:B------:R-:W2:Y:S02]  /*10480*/  SYNCS.PHASECHK.TRANS64.TRYWAIT P1, [R5+URZ+0x38840], R0 ;  /* 0x03884000050075a7 */ /* 0x000ea4000802017f */
[----:B--2---:R-:W-:Y:S05]  /*10490*/  @!P1 BRA `(.L_x_88) ;  /* 0x0000003400ec9947 */ /* 0x004fea0003800000 */
.L_x_199:
[----:B------:R-:W-:Y:S05]  /*104a0*/  @!P0 BRA `(.L_x_89) ;  /* 0x0000000000048947 */ /* 0x000fea0003800000 */
[----:B------:R-:W-:Y:S01]  /*104b0*/  BPT.TRAP 0x1 ;  /* 0x000000040000795c */ /* 0x000fe20000300000 */
.L_x_89:
[----:B------:R-:W3:Y:S02]  /*104c0*/  SYNCS.PHASECHK.TRANS64.TRYWAIT P1, [R4+URZ+0x38860], R3 ;  /* 0x03886003040075a7 */ /* 0x000ee4000802017f */
[----:B---3--:R-:W-:Y:S05]  /*104d0*/  @!P1 BRA `(.L_x_90) ;  /* 0x0000003400f09947 */ /* 0x008fea0003800000 */
.L_x_200:
[----:B------:R-:W-:Y:S05]  /*104e0*/  @!P0 BRA `(.L_x_91) ;  /* 0x0000000000048947 */ /* 0x000fea0003800000 */
[----:B------:R-:W-:Y:S01]  /*104f0*/  BPT.TRAP 0x1 ;  /* 0x000000040000795c */ /* 0x000fe20000300000 */
.L_x_91:
[----:B------:R-:W4:Y:S02]  /*10500*/  SYNCS.PHASECHK.TRANS64.TRYWAIT P1, [R5+URZ+0x38860], R0 ;  /* 0x03886000050075a7 */ /* 0x000f24000802017f */
[----:B----4-:R-:W-:Y:S05]  /*10510*/  @!P1 BRA `(.L_x_92) ;  /* 0x0000003400f49947 */ /* 0x010fea0003800000 */
.L_x_201:
[----:B------:R-:W-:Y:S05]  /*10520*/  @!P0 BRA `(.L_x_93) ;  /* 0x0000000000048947 */ /* 0x000fea0003800000 */
[----:B------:R-:W-:Y:S01]  /*10530*/  BPT.TRAP 0x1 ;  /* 0x000000040000795c */ /* 0x000fe20000300000 */
.L_x_93:
[----:B------:R-:W0:Y:S02]  /*10540*/  SYNCS.PHASECHK.TRANS64.TRYWAIT P1, [R4+URZ+0x38880], R3 ;  /* 0x03888003040075a7 */ /* 0x000e24000802017f */
[----:B0-----:R-:W-:Y:S05]  /*10550*/  @!P1 BRA `(.L_x_94) ;  /* 0x0000003400f89947 */ /* 0x001fea0003800000 */
.L_x_202:
[----:B------:R-:W-:Y:S05]  /*10560*/  @!P0 BRA `(.L_x_95) ;  /* 0x0000000000048947 */ /* 0x000fea0003800000 */
[----:B------:R-:W-:Y:S01]  /*10570*/  BPT.TRAP 0x1 ;  /* 0x000000040000795c */ /* 0x000fe20000300000 */
.L_x_95:
[----:B------:R0:W0:Y:S02]  /*10580*/  SYNCS.PHASECHK.TRANS64.TRYWAIT P0, [R5+URZ+0x38880], R0 ;  /* 0x03888000050075a7 */ /* 0x000024000800017f */
[----:B0-----:R-:W-:Y:S05]  /*10590*/  @!P0 NANOSLEEP.SYNCS 0x989680 ;  /* 0x009896800000895d */ /* 0x001fea0003900000 */
[----:B------:R-:W0:Y:S02]  /*105a0*/  @!P0 SYNCS.PHASECHK.TRANS64 P0, [R5+URZ+0x38880], R0 ;  /* 0x03888000050085a7 */ /* 0x000e24000800007f */
[----:B0-----:R-:W-:Y:S05]  /*105b0*/  @!P0 BRA `(.L_x_95) ;  /* 0xfffffffc00f08947 */ /* 0x001fea000383ffff */
.L_x_8:
[----:B------:R-:W-:Y:S05]  /*105c0*/  BSYNC B6 ;  /* 0x0000000000067941 */ /* 0x000fea0003800000 */
.L_x_5:
[----:B------:R-:W-:Y:S05]  /*105d0*/  EXIT ;  /* 0x000000000000794d */ /* 0x000fea0003800000 */
.L_x_12:
[----:B0-----:R-:W-:-:S04]  /*105e0*/  IMAD.U32 R5, RZ, RZ, UR41 ;  /* 0x00000029ff057e24 */ /* 0x001fc8000f8e00ff */
[----:B------:R0:W1:Y:S03]  /*105f0*/  SYNCS.PHASECHK.TRANS64.TRYWAIT P0, [R5+URZ+0x38800], R4 ;  /* 0x03880004050075a7 */ /* 0x000066000800017f */
[----:B-1----:R-:W-:Y:S05]  /*10600*/  @!P0 NANOSLEEP.SYNCS 0x989680 ;  /* 0x009896800000895d */ /* 0x002fea0003900000 */
[----:B------:R-:W1:Y:S02]  /*10610*/  @!P0 SYNCS.PHASECHK.TRANS64 P0, [R5+URZ+0x38800], R4 ;  /* 0x03880004050085a7 */ /* 0x000e64000800007f */
[----:B-1----:R-:W-:Y:S05]  /*10620*/  @!P0 BRA `(.L_x_12) ;  /* 0xfffffffc00ec8947 */ /* 0x002fea000383ffff */
[----:B------:R-:W-:Y:S05]  /*10630*/  BRA `(.L_x_96) ;  /* 0xffffff1000487947 */ /* 0x000fea000383ffff */
.L_x_16:
[----:B0-----:R-:W-:-:S04]  /*10640*/  IMAD.U32 R5, RZ, RZ, UR41 ;  /* 0x00000029ff057e24 */ /* 0x001fc8000f8e00ff */
[----:B------:R0:W2:Y:S03]  /*10650*/  SYNCS.PHASECHK.TRANS64.TRYWAIT P1, [R5+URZ+0x38830], R4 ;  /* 0x03883004050075a7 */ /* 0x0000a6000802017f */
[----:B--2---:R-:W-:Y:S05]  /*10660*/  @!P1 NANOSLEEP.SYNCS 0x989680 ;  /* 0x009896800000995d */ /* 0x004fea0003900000 */
[----:B------:R-:W2:Y:S02]  /*10670*/  @!P1 SYNCS.PHASECHK.TRANS64 P1, [R5+URZ+0x38830], R4 ;  /* 0x03883004050095a7 */ /* 0x000ea4000802007f */
[----:B--2---:R-:W-:Y:S05]  /*10680*/  @!P1 BRA `(.L_x_16) ;  /* 0xfffffffc00ec9947 */ /* 0x004fea000383ffff */
[----:B------:R-:W-:Y:S05]  /*10690*/  BRA `(.L_x_15) ;  /* 0xffffff1000647947 */ /* 0x000fea000383ffff */
.L_x_21:
[----:B---3--:R-:W-:-:S04]  /*106a0*/  MOV R7, UR41 ;  /* 0x0000002900077c02 */ /* 0x008fc80008000f00 */
[----:B------:R3:W4:Y:S03]  /*106b0*/  SYNCS.PHASECHK.TRANS64.TRYWAIT P1, [R7+URZ+0x38850], R4 ;  /* 0x03885004070075a7 */ /* 0x000726000802017f */
[----:B----4-:R-:W-:Y:S05]  /*106c0*/  @!P1 NANOSLEEP.SYNCS 0x989680 ;  /* 0x009896800000995d */ /* 0x010fea0003900000 */
[----:B------:R-:W4:Y:S02]  /*106d0*/  @!P1 SYNCS.PHASECHK.TRANS64 P1, [R7+URZ+0x38850], R4 ;  /* 0x03885004070095a7 */ /* 0x000f24000802007f */
[----:B----4-:R-:W-:Y:S05]  /*106e0*/  @!P1 BRA `(.L_x_21) ;  /* 0xfffffffc00ec9947 */ /* 0x010fea000383ffff */
[----:B------:R-:W-:Y:S05]  /*106f0*/  BRA `(.L_x_20) ;  /* 0xffffff3400e47947 */ /* 0x000fea000383ffff */
.L_x_27:
[----:B0-----:R-:W-:Y:S02]  /*10700*/  IMAD.U32 R2, RZ, RZ, UR51 ;  /* 0x00000033ff027e24 */ /* 0x001fe4000f8e00ff */
[----:B------:R-:W-:-:S04]  /*10710*/  IMAD.U32 R9, RZ, RZ, UR52 ;  /* 0x00000034ff097e24 */ /* 0x000fc8000f8e00ff */
[----:B------:R0:W1:Y:S03]  /*10720*/  SYNCS.PHASECHK.TRANS64.TRYWAIT P2, [R2+URZ+0x38830], R9 ;  /* 0x03883009020075a7 */ /* 0x000066000804017f */
[----:B-1----:R-:W-:Y:S05]  /*10730*/  @!P2 NANOSLEEP.SYNCS 0x989680 ;  /* 0x009896800000a95d */ /* 0x002fea0003900000 */
[----:B------:R-:W1:Y:S02]  /*10740*/  @!P2 SYNCS.PHASECHK.TRANS64 P2, [R2+URZ+0x38830], R9 ;  /* 0x038830090200a5a7 */ /* 0x000e64000804007f */
[----:B-1----:R-:W-:Y:S05]  /*10750*/  @!P2 BRA `(.L_x_27) ;  /* 0xfffffffc00e8a947 */ /* 0x002fea000383ffff */
[----:B------:R-:W-:Y:S05]  /*10760*/  BRA `(.L_x_26) ;  /* 0xffffff3800d87947 */ /* 0x000fea000383ffff */
.L_x_32:
[----:B0-----:R-:W-:Y:S02]  /*10770*/  IMAD.U32 R4, RZ, RZ, UR51 ;  /* 0x00000033ff047e24 */ /* 0x001fe4000f8e00ff */
[----:B------:R-:W-:-:S04]  /*10780*/  IMAD.U32 R7, RZ, RZ, UR52 ;  /* 0x00000034ff077e24 */ /* 0x000fc8000f8e00ff */
[----:B------:R0:W1:Y:S03]  /*10790*/  SYNCS.PHASECHK.TRANS64.TRYWAIT P2, [R4+URZ+0x38850], R7 ;  /* 0x03885007040075a7 */ /* 0x000066000804017f */
[----:B-1----:R-:W-:Y:S05]  /*107a0*/  @!P2 NANOSLEEP.SYNCS 0x989680 ;  /* 0x009896800000a95d */ /* 0x002fea0003900000 */
[----:B------:R-:W1:Y:S02]  /*107b0*/  @!P2 SYNCS.PHASECHK.TRANS64 P2, [R4+URZ+0x38850], R7 ;  /* 0x038850070400a5a7 */ /* 0x000e64000804007f */
[----:B-1----:R-:W-:Y:S05]  /*107c0*/  @!P2 BRA `(.L_x_32) ;  /* 0xfffffffc00e8a947 */ /* 0x002fea000383ffff */
[----:B------:R-:W-:Y:S05]  /*107d0*/  BRA `(.L_x_31) ;  /* 0xffffff60006c7947 */ /* 0x000fea000383ffff */
.L_x_46:
[----:B------:R-:W-:Y:S02]  /*107e0*/  IMAD.MOV.U32 R13, RZ, RZ, R19 ;  /* 0x000000ffff0d7224 */ /* 0x000fe400078e0013 */
[----:B------:R-:W-:Y:S02]  /*107f0*/  IMAD.MOV.U32 R12, RZ, RZ, RZ ;  /* 0x000000ffff0c7224 */ /* 0x000fe400078e00ff */
[----:B------:R-:W-:Y:S02]  /*10800*/  IMAD.MOV.U32 R11, RZ, RZ, 0x1f ;  /* 0x0000001fff0b7424 */ /* 0x000fe400078e00ff */
[----:B------:R-:W-:-:S07]  /*10810*/  IMAD.MOV.U32 R15, RZ, RZ, -0x1 ;  /* 0xffffffffff0f7424 */ /* 0x000fce00078e00ff */
[----:B0----5:R-:W-:Y:S05]  /*10820*/  WARPSYNC.COLLECTIVE R15, `(.L_x_97) ;  /* 0x000000000f087348 */ /* 0x021fea0003c00000 */
[----:B------:R1:W2:Y:S02]  /*10830*/  SHFL.IDX P6, R14, R13, R12, R11 ;  /* 0x0000000c0d0e7389 */ /* 0x0002a400000c000b */
[----:B012--5:R-:W-:Y:S01]  /*10840*/  ENDCOLLECTIVE ;  /* 0x000000000000791b */ /* 0x027fe20003800000 */
.L_x_97:
[----:B------:R-:W-:Y:S05]  /*10850*/  BRA `(.L_x_98) ;  /* 0xffffffb800cc7947 */ /* 0x000fea000383ffff */
.L_x_48:
[----:B0-----:R0:W1:Y:S02]  /*10860*/  SYNCS.PHASECHK.TRANS64.TRYWAIT P0, [R22+URZ+0x38880], R20 ;  /* 0x03888014160075a7 */ /* 0x001064000800017f */
[----:B-1----:R-:W-:Y:S05]  /*10870*/  @!P0 NANOSLEEP.SYNCS 0x989680 ;  /* 0x009896800000895d */ /* 0x002fea0003900000 */
[----:B------:R-:W1:Y:S02]  /*10880*/  @!P0 SYNCS.PHASECHK.TRANS64 P0, [R22+URZ+0x38880], R20 ;  /* 0x03888014160085a7 */ /* 0x000e64000800007f */
[----:B-1----:R-:W-:Y:S05]  /*10890*/  @!P0 BRA `(.L_x_48) ;  /* 0xfffffffc00f08947 */ /* 0x002fea000383ffff */
[----:B------:R-:W-:Y:S05]  /*108a0*/  BRA `(.L_x_99) ;  /* 0xffffffbc001c7947 */ /* 0x000fea000383ffff */
.L_x_49:
[----:B------:R-:W-:Y:S01]  /*108b0*/  BSSY B0, `(.L_x_100) ;  /* 0x0000008000007945 */ /* 0x000fe20003800000 */
[----:B------:R-:W-:Y:S02]  /*108c0*/  IMAD.MOV.U32 R13, RZ, RZ, R7 ;  /* 0x000000ffff0d7224 */ /* 0x000fe400078e0007 */
[----:B------:R-:W-:Y:S02]  /*108d0*/  IMAD.MOV.U32 R12, RZ, RZ, RZ ;  /* 0x000000ffff0c7224 */ /* 0x000fe400078e00ff */
[----:B------:R-:W-:Y:S02]  /*108e0*/  IMAD.MOV.U32 R11, RZ, RZ, 0x181f ;  /* 0x0000181fff0b7424 */ /* 0x000fe400078e00ff */
[----:B------:R-:W-:-:S07]  /*108f0*/  IMAD.MOV.U32 R15, RZ, RZ, -0x1 ;  /* 0xffffffffff0f7424 */ /* 0x000fce00078e00ff */
[----:B0-----:R-:W-:Y:S05]  /*10900*/  WARPSYNC.COLLECTIVE R15, `(.L_x_101) ;  /* 0x000000000f087348 */ /* 0x001fea0003c00000 */
[----:B------:R1:W2:Y:S02]  /*10910*/  SHFL.IDX P6, R14, R13, R12, R11 ;  /* 0x0000000c0d0e7389 */ /* 0x0002a400000c000b */
[----:B012---:R-:W-:Y:S01]  /*10920*/  ENDCOLLECTIVE ;  /* 0x000000000000791b */ /* 0x007fe20003800000 */
.L_x_101:
[----:B------:R-:W-:Y:S05]  /*10930*/  BSYNC B0 ;  /* 0x0000000000007941 */ /* 0x000fea0003800000 */
.L_x_100:
[----:B------:R-:W0:Y:S01]  /*10940*/  LDC R21, c[0x0][0x2f4] ;  /* 0x0000bd00ff157b82 */ /* 0x000e220000000800 */
[----:B------:R-:W-:Y:S01]  /*10950*/  IMAD.MOV.U32 R13, RZ, RZ, R5 ;  /* 0x000000ffff0d7224 */ /* 0x000fe200078e0005 */
[----:B------:R-:W-:Y:S01]  /*10960*/  MOV R12, RZ ;  /* 0x000000ff000c7202 */ /* 0x000fe20000000f00 */
[----:B------:R-:W-:Y:S01]  /*10970*/  IMAD.MOV.U32 R11, RZ, RZ, 0x181f ;  /* 0x0000181fff0b7424 */ /* 0x000fe200078e00ff */
[C---:B------:R-:W-:Y:S01]  /*10980*/  ISETP.GE.AND P3, PT, R6.reuse, 0x11, PT ;  /* 0x000000110600780c */ /* 0x040fe20003f66270 */
[----:B------:R-:W-:Y:S01]  /*10990*/  IMAD.MOV.U32 R15, RZ, RZ, -0x1 ;  /* 0xffffffffff0f7424 */ /* 0x000fe200078e00ff */
[----:B------:R-:W-:Y:S01]  /*109a0*/  LOP3.LUT R29, R29, 0xffffffdf, RZ, 0xc0, !PT ;  /* 0xffffffdf1d1d7812 */ /* 0x000fe200078ec0ff */
[----:B------:R-:W-:Y:S01]  /*109b0*/  IMAD.MOV.U32 R3, RZ, RZ, R14 ;  /* 0x000000ffff037224 */ /* 0x000fe200078e000e */
[----:B------:R-:W-:Y:S01]  /*109c0*/  ISETP.GE.AND P5, PT, R6, 0x31, PT ;  /* 0x000000310600780c */ /* 0x000fe20003fa6270 */
[----:B------:R-:W-:-:S12]  /*109d0*/  VIADD R17, R37, UR42 ;  /* 0x0000002a25117c36 */ /* 0x000fd80008000000 */
[----:B0-----:R-:W-:Y:S05]  /*109e0*/  WARPSYNC.COLLECTIVE R15, `(.L_x_102) ;  /* 0x000000000f087348 */ /* 0x001fea0003c00000 */
[----:B------:R1:W2:Y:S02]  /*109f0*/  SHFL.IDX P6, R14, R13, R12, R11 ;  /* 0x0000000c0d0e7389 */ /* 0x0002a400000c000b */
[----:B012---:R-:W-:Y:S01]  /*10a00*/  ENDCOLLECTIVE ;  /* 0x000000000000791b */ /* 0x007fe20003800000 */
.L_x_102:
[C---:B------:R-:W-:Y:S02]  /*10a10*/  ISETP.GE.AND P4, PT, R6.reuse, 0x41, PT ;  /* 0x000000410600780c */ /* 0x040fe40003f86270 */
[----:B------:R-:W-:Y:S02]  /*10a20*/  @P3 LOP3.LUT R29, R29, 0x20, RZ, 0xfc, !PT ;  /* 0x000000201d1d3812 */ /* 0x000fe400078efcff */
[----:B------:R-:W-:Y:S02]  /*10a30*/  ISETP.GE.AND P3, PT, R6, 0x51, PT ;  /* 0x000000510600780c */ /* 0x000fe40003f66270 */
[----:B------:R-:W-:Y:S02]  /*10a40*/  LOP3.LUT R29, R29, 0xffffffef, RZ, 0xc0, !PT ;  /* 0xffffffef1d1d7812 */ /* 0x000fe400078ec0ff */
[----:B------:R-:W-:Y:S01]  /*10a50*/  ISETP.GE.AND P1, PT, R32, R21, PT ;  /* 0x000000152000720c */ /* 0x000fe20003f26270 */
[----:B------:R-:W-:Y:S02]  /*10a60*/  IMAD.MOV.U32 R13, RZ, RZ, R7 ;  /* 0x000000ffff0d7224 */ /* 0x000fe400078e0007 */
[----:B------:R-:W-:Y:S01]  /*10a70*/  IMAD.MOV.U32 R12, RZ, RZ, 0x1 ;  /* 0x00000001ff0c7424 */ /* 0x000fe200078e00ff */
[----:B------:R-:W-:-:S02]  /*10a80*/  ISETP.LT.OR P2, PT, R6, 0x1, P1 ;  /* 0x000000010600780c */ /* 0x000fc40000f41670 */
[----:B------:R-:W-:-:S13]  /*10a90*/  IADD3 R2, P0, R32, R14, RZ ;  /* 0x0000000e20027210 */ /* 0x000fda0007f1e0ff */
[----:B------:R-:W-:Y:S05]  /*10aa0*/  WARPSYNC.COLLECTIVE R15, `(.L_x_103) ;  /* 0x000000000f087348 */ /* 0x000fea0003c00000 */
[----:B------:R0:W1:Y:S02]  /*10ab0*/  SHFL.IDX P6, R14, R13, R12, R11 ;  /* 0x0000000c0d0e7389 */ /* 0x00006400000c000b */
[----:B01----:R-:W-:Y:S01]  /*10ac0*/  ENDCOLLECTIVE ;  /* 0x000000000000791b */ /* 0x003fe20003800000 */
.L_x_103:
[----:B------:R-:W-:Y:S01]  /*10ad0*/  IMAD.X R3, RZ, RZ, R3, P0 ;  /* 0x000000ffff037224 */ /* 0x000fe200000e0603 */
[----:B------:R-:W-:-:S04]  /*10ae0*/  ISETP.GE.AND P0, PT, R19, R21, PT ;  /* 0x000000151300720c */ /* 0x000fc80003f06270 */
[----:B------:R-:W-:Y:S01]  /*10af0*/  @!PT LDS RZ, [RZ] ;  /* 0x00000000fffff984 */ /* 0x000fe20000000800 */
[----:B------:R-:W-:Y:S01]  /*10b00*/  @!PT LDS RZ, [RZ] ;  /* 0x00000000fffff984 */ /* 0x000fe20000000800 */
[----:B------:R-:W-:Y:S01]  /*10b10*/  @!PT LDS RZ, [RZ] ;  /* 0x00000000fffff984 */ /* 0x000fe20000000800 */
[----:B------:R-:W-:Y:S01]  /*10b20*/  LDGSTS.E.BYPASS.LTC128B.128 [R17+0x10400], desc[UR46][R2.64], !P2 ;  /* 0x1040000002117fae */ /* 0x000fe2000d101d6e */
[----:B------:R-:W-:Y:S01]  /*10b30*/  ISETP.LT.OR P2, PT, R6, 0x1, P0 ;  /* 0x000000010600780c */ /* 0x000fe20000741670 */
[----:B------:R-:W-:-:S12]  /*10b40*/  IMAD.MOV.U32 R13, RZ, RZ, R5 ;  /* 0x000000ffff0d7224 */ /* 0x000fd800078e0005 */
[----:B------:R0:W-:Y:S02]  /*10b50*/  LDGSTS.E.BYPASS.LTC128B.128 [R17+0x14400], desc[UR46][R2.64+0x80], !P2 ;  /* 0x1440008002117fae */ /* 0x0001e4000d101d6e */
[----:B0-----:R-:W-:-:S07]  /*10b60*/  IMAD.MOV.U32 R3, RZ, RZ, R14 ;  /* 0x000000ffff037224 */ /* 0x001fce00078e000e */
[----:B------:R-:W-:Y:S05]  /*10b70*/  WARPSYNC.COLLECTIVE R15, `(.L_x_104) ;  /* 0x000000000f087348 */ /* 0x000fea0003c00000 */
[----:B------:R0:W1:Y:S02]  /*10b80*/  SHFL.IDX P6, R14, R13, R12, R11 ;  /* 0x0000000c0d0e7389 */ /* 0x00006400000c000b */
[----:B01----:R-:W-:Y:S01]  /*10b90*/  ENDCOLLECTIVE ;  /* 0x000000000000791b */ /* 0x003fe20003800000 */
.L_x_104:
[----:B------:R-:W-:Y:S02]  /*10ba0*/  IMAD.MOV.U32 R13, RZ, RZ, R7 ;  /* 0x000000ffff0d7224 */ /* 0x000fe400078e0007 */
[----:B------:R-:W-:Y:S01]  /*10bb0*/  IMAD.MOV.U32 R12, RZ, RZ, 0x2 ;  /* 0x00000002ff0c7424 */ /* 0x000fe200078e00ff */
[----:B------:R-:W-:-:S13]  /*10bc0*/  IADD3 R2, P2, R32, R14, RZ ;  /* 0x0000000e20027210 */ /* 0x000fda0007f5e0ff */
[----:B------:R-:W-:Y:S05]  /*10bd0*/  WARPSYNC.COLLECTIVE R15, `(.L_x_105) ;  /* 0x000000000f087348 */ /* 0x000fea0003c00000 */
[----:B------:R0:W1:Y:S02]  /*10be0*/  SHFL.IDX P6, R14, R13, R12, R11 ;  /* 0x0000000c0d0e7389 */ /* 0x00006400000c000b */
[----:B01----:R-:W-:Y:S01]  /*10bf0*/  ENDCOLLECTIVE ;  /* 0x000000000000791b */ /* 0x003fe20003800000 */
.L_x_105:
[----:B------:R-:W-:Y:S01]  /*10c00*/  IMAD.X R3, RZ, RZ, R3, P2 ;  /* 0x000000ffff037224 */ /* 0x000fe200010e0603 */
[----:B------:R-:W-:Y:S01]  /*10c10*/  ISETP.LT.OR P2, PT, R6, 0x11, P1 ;  /* 0x000000110600780c */ /* 0x000fe20000f41670 */
[----:B------:R-:W-:-:S12]  /*10c20*/  IMAD.MOV.U32 R13, RZ, RZ, R5 ;  /* 0x000000ffff0d7224 */ /* 0x000fd800078e0005 */
[----:B------:R-:W-:Y:S01]  /*10c30*/  @!PT LDS RZ, [RZ] ;  /* 0x00000000fffff984 */ /* 0x000fe20000000800 */
[----:B------:R-:W-:Y:S01]  /*10c40*/  @!PT LDS RZ, [RZ] ;  /* 0x00000000fffff984 */ /* 0x000fe20000000800 */
[----:B------:R-:W-:Y:S01]  /*10c50*/  @!PT LDS RZ, [RZ] ;  /* 0x00000000fffff984 */ /* 0x000fe20000000800 */
[----:B------:R-:W-:Y:S01]  /*10c60*/  LDGSTS.E.BYPASS.LTC128B.128 [R17+0x10c00], desc[UR46][R2.64], !P2 ;  /* 0x10c0000002117fae */ /* 0x000fe2000d101d6e */
[----:B------:R-:W-:-:S13]  /*10c70*/  ISETP.LT.OR P2, PT, R6, 0x11, P0 ;  /* 0x000000110600780c */ /* 0x000fda0000741670 */
[----:B------:R0:W-:Y:S02]  /*10c80*/  LDGSTS.E.BYPASS.LTC128B.128 [R17+0x14c00], desc[UR46][R2.64+0x80], !P2 ;  /* 0x14c0008002117fae */ /* 0x0001e4000d101d6e */
[----:B0-----:R-:W-:-:S07]  /*10c90*/  IMAD.MOV.U32 R3, RZ, RZ, R14 ;  /* 0x000000ffff037224 */ /* 0x001fce00078e000e */
[----:B------:R-:W-:Y:S05]  /*10ca0*/  WARPSYNC.COLLECTIVE R15, `(.L_x_106) ;  /* 0x000000000f087348 */ /* 0x000fea0003c00000 */
[----:B------:R0:W1:Y:S02]  /*10cb0*/  SHFL.IDX P6, R14, R13, R12, R11 ;  /* 0x0000000c0d0e7389 */ /* 0x00006400000c000b */
[----:B01----:R-:W-:Y:S01]  /*10cc0*/  ENDCOLLECTIVE ;  /* 0x000000000000791b */ /* 0x003fe20003800000 */
.L_x_106:
[----:B------:R-:W-:Y:S01]  /*10cd0*/  MOV R13, R7 ;  /* 0x00000007000d7202 */ /* 0x000fe20000000f00 */
[----:B------:R-:W-:Y:S01]  /*10ce0*/  IMAD.MOV.U32 R12, RZ, RZ, 0x3 ;  /* 0x00000003ff0c7424 */ /* 0x000fe200078e00ff */
[----:B------:R-:W-:-:S13]  /*10cf0*/  IADD3 R2, P2, R32, R14, RZ ;  /* 0x0000000e20027210 */ /* 0x000fda0007f5e0ff */
[----:B------:R-:W-:Y:S05]  /*10d00*/  WARPSYNC.COLLECTIVE R15, `(.L_x_107) ;  /* 0x000000000f087348 */ /* 0x000fea0003c00000 */
[----:B------:R0:W1:Y:S02]  /*10d10*/  SHFL.IDX P6, R14, R13, R12, R11 ;  /* 0x0000000c0d0e7389 */ /* 0x00006400000c000b */
[----:B01----:R-:W-:Y:S01]  /*10d20*/  ENDCOLLECTIVE ;  /* 0x000000000000791b */ /* 0x003fe20003800000 */
.L_x_107:
        /* <DEDUP_REMOVED lines=13> */
.L_x_108:
[----:B------:R-:W-:Y:S02]  /*10e00*/  IMAD.MOV.U32 R13, RZ, RZ, R7 ;  /* 0x000000ffff0d7224 */ /* 0x000fe400078e0007 */
[----:B------:R-:W-:Y:S01]  /*10e10*/  IMAD.MOV.U32 R12, RZ, RZ, 0x4 ;  /* 0x00000004ff0c7424 */ /* 0x000fe200078e00ff */
[----:B------:R-:W-:-:S13]  /*10e20*/  IADD3 R2, P2, R32, R14, RZ ;  /* 0x0000000e20027210 */ /* 0x000fda0007f5e0ff */
[----:B------:R-:W-:Y:S05]  /*10e30*/  WARPSYNC.COLLECTIVE R15, `(.L_x_109) ;  /* 0x000000000f087348 */ /* 0x000fea0003c00000 */
[----:B------:R0:W1:Y:S02]  /*10e40*/  SHFL.IDX P6, R14, R13, R12, R11 ;  /* 0x0000000c0d0e7389 */ /* 0x00006400000c000b */
[----:B01----:R-:W-:Y:S01]  /*10e50*/  ENDCOLLECTIVE ;  /* 0x000000000000791b */ /* 0x003fe20003800000 */
.L_x_109:
        /* <DEDUP_REMOVED lines=13> */
.L_x_110:
[----:B------:R-:W-:Y:S02]  /*10f30*/  IMAD.MOV.U32 R13, RZ, RZ, R7 ;  /* 0x000000ffff0d7224 */ /* 0x000fe400078e0007 */
[----:B------:R-:W-:Y:S01]  /*10f40*/  IMAD.MOV.U32 R12, RZ, RZ, 0x5 ;  /* 0x00000005ff0c7424 */ /* 0x000fe200078e00ff */
[----:B------:R-:W-:-:S13]  /*10f50*/  IADD3 R2, P2, R32, R14, RZ ;  /* 0x0000000e20027210 */ /* 0x000fda0007f5e0ff */
[----:B------:R-:W-:Y:S05]  /*10f60*/  WARPSYNC.COLLECTIVE R15, `(.L_x_111) ;  /* 0x000000000f087348 */ /* 0x000fea0003c00000 */
[----:B------:R0:W1:Y:S02]  /*10f70*/  SHFL.IDX P6, R14, R13, R12, R11 ;  /* 0x0000000c0d0e7389 */ /* 0x00006400000c000b */
[----:B01----:R-:W-:Y:S01]  /*10f80*/  ENDCOLLECTIVE ;  /* 0x000000000000791b */ /* 0x003fe20003800000 */
.L_x_111:
        /* <DEDUP_REMOVED lines=13> */
.L_x_112:
[----:B------:R-:W-:Y:S01]  /*11060*/  MOV R13, R7 ;  /* 0x00000007000d7202 */ /* 0x000fe20000000f00 */
[----:B------:R-:W-:Y:S01]  /*11070*/  IMAD.MOV.U32 R12, RZ, RZ, 0x6 ;  /* 0x00000006ff0c7424 */ /* 0x000fe200078e00ff */
[----:B------:R-:W-:-:S13]  /*11080*/  IADD3 R2, P2, R32, R14, RZ ;  /* 0x0000000e20027210 */ /* 0x000fda0007f5e0ff */
[----:B------:R-:W-:Y:S05]  /*11090*/  WARPSYNC.COLLECTIVE R15, `(.L_x_113) ;  /* 0x000000000f087348 */ /* 0x000fea0003c00000 */
[----:B------:R0:W1:Y:S02]  /*110a0*/  SHFL.IDX P6, R14, R13, R12, R11 ;  /* 0x0000000c0d0e7389 */ /* 0x00006400000c000b */
[----:B01----:R-:W-:Y:S01]  /*110b0*/  ENDCOLLECTIVE ;  /* 0x000000000000791b */ /* 0x003fe20003800000 */
.L_x_113:
        /* <DEDUP_REMOVED lines=13> */
.L_x_114:
[----:B------:R-:W-:Y:S02]  /*11190*/  IMAD.MOV.U32 R13, RZ, RZ, R7 ;  /* 0x000000ffff0d7224 */ /* 0x000fe400078e0007 */
[----:B------:R-:W-:Y:S01]  /*111a0*/  IMAD.MOV.U32 R12, RZ, RZ, 0x7 ;  /* 0x00000007ff0c7424 */ /* 0x000fe200078e00ff */
[----:B------:R-:W-:-:S13]  /*111b0*/  IADD3 R2, P2, R32, R14, RZ ;  /* 0x0000000e20027210 */ /* 0x000fda0007f5e0ff */
[----:B------:R-:W-:Y:S05]  /*111c0*/  WARPSYNC.COLLECTIVE R15, `(.L_x_115) ;  /* 0x000000000f087348 */ /* 0x000fea0003c00000 */
[----:B------:R0:W1:Y:S02]  /*111d0*/  SHFL.IDX P6, R14, R13, R12, R11 ;  /* 0x0000000c0d0e7389 */ /* 0x00006400000c000b */
[----:B01----:R-:W-:Y:S01]  /*111e0*/  ENDCOLLECTIVE ;  /* 0x000000000000791b */ /* 0x003fe20003800000 */
.L_x_115:
[----:B------:R-:W-:Y:S01]  /*111f0*/  IMAD.X R3, RZ, RZ, R3, P2 ;  /* 0x000000ffff037224 */ /* 0x000fe200010e0603 */
[----:B------:R-:W-:Y:S01]  /*11200*/  ISETP.LT.OR P2, PT, R6, 0x61, P1 ;  /* 0x000000610600780c */ /* 0x000fe20000f41670 */
[----:B------:R-:W-:-:S12]  /*11210*/  IMAD.MOV.U32 R13, RZ, RZ, R5 ;  /* 0x000000ffff0d7224 */ /* 0x000fd800078e0005 */
[----:B------:R-:W-:Y:S01]  /*11220*/  @!PT LDS RZ, [RZ] ;  /* 0x00000000fffff984 */ /* 0x000fe20000000800 */
[----:B------:R-:W-:Y:S01]  /*11230*/  @!PT LDS RZ, [RZ] ;  /* 0x00000000fffff984 */ /* 0x000fe20000000800 */
[----:B------:R-:W-:Y:S01]  /*11240*/  @!PT LDS RZ, [RZ] ;  /* 0x00000000fffff984 */ /* 0x000fe20000000800 */
[----:B------:R0:W-:Y:S01]  /*11250*/  LDGSTS.E.BYPASS.LTC128B.128 [R17+0x13400], desc[UR46][R2.64], !P2 ;  /* 0x1340000002117fae */ /* 0x0001e2000d101d6e */
[----:B------:R-:W-:Y:S01]  /*11260*/  ISETP.LT.OR P2, PT, R6, 0x61, P0 ;  /* 0x000000610600780c */ /* 0x000fe20000741670 */
[----:B------:R-:W-:-:S12]  /*11270*/  IMAD.MOV.U32 R7, RZ, RZ, R14 ;  /* 0x000000ffff077224 */ /* 0x000fd800078e000e */
[----:B0-----:R-:W-:Y:S05]  /*11280*/  WARPSYNC.COLLECTIVE R15, `(.L_x_116) ;  /* 0x000000000f087348 */ /* 0x001fea0003c00000 */
[----:B------:R1:W2:Y:S02]  /*11290*/  SHFL.IDX P6, R14, R13, R12, R11 ;  /* 0x0000000c0d0e7389 */ /* 0x0002a400000c000b */
[----:B012---:R-:W-:Y:S01]  /*112a0*/  ENDCOLLECTIVE ;  /* 0x000000000000791b */ /* 0x007fe20003800000 */
.L_x_116:
[----:B------:R-:W-:Y:S01]  /*112b0*/  @!PT LDS RZ, [RZ] ;  /* 0x00000000fffff984 */ /* 0x000fe20000000800 */
[----:B------:R-:W-:Y:S01]  /*112c0*/  @!PT LDS RZ, [RZ] ;  /* 0x00000000fffff984 */ /* 0x000fe20000000800 */
[----:B------:R-:W-:Y:S01]  /*112d0*/  @!PT LDS RZ, [RZ] ;  /* 0x00000000fffff984 */ /* 0x000fe20000000800 */
[----:B------:R0:W-:Y:S01]  /*112e0*/  LDGSTS.E.BYPASS.LTC128B.128 [R17+0x17400], desc[UR46][R2.64+0x80], !P2 ;  /* 0x1740008002117fae */ /* 0x0001e2000d101d6e */
[----:B------:R-:W-:-:S13]  /*112f0*/  ISETP.GE.AND P2, PT, R6, 0x21, PT ;  /* 0x000000210600780c */ /* 0x000fda0003f46270 */
[----:B------:R-:W-:Y:S02]  /*11300*/  @P2 LOP3.LUT R29, R29, 0x10, RZ, 0xfc, !PT ;  /* 0x000000101d1d2812 */ /* 0x000fe400078efcff */
[C---:B------:R-:W-:Y:S02]  /*11310*/  ISETP.GE.AND P2, PT, R6.reuse, 0x61, PT ;  /* 0x000000610600780c */ /* 0x040fe40003f46270 */
[----:B------:R-:W-:Y:S02]  /*11320*/  LOP3.LUT R29, R29, 0xffffffbf, RZ, 0xc0, !PT ;  /* 0xffffffbf1d1d7812 */ /* 0x000fe400078ec0ff */
[----:B------:R-:W-:-:S13]  /*11330*/  ISETP.GE.AND P6, PT, R6, 0x71, PT ;  /* 0x000000710600780c */ /* 0x000fda0003fc6270 */
[----:B------:R-:W-:Y:S01]  /*11340*/  @P6 LOP3.LUT R29, R29, 0x40, RZ, 0xfc, !PT ;  /* 0x000000401d1d6812 */ /* 0x000fe200078efcff */
[----:B0-----:R-:W-:Y:S06]  /*11350*/  BRA `(.L_x_117) ;  /* 0xffffffb800207947 */ /* 0x001fec000383ffff */
.L_x_52:
[----:B-1----:R1:W2:Y:S02]  /*11360*/  SYNCS.PHASECHK.TRANS64.TRYWAIT P0, [R22+URZ+0x38840], R20 ;  /* 0x03884014160075a7 */ /* 0x0022a4000800017f */
[----:B--2---:R-:W-:Y:S05]  /*11370*/  @!P0 NANOSLEEP.SYNCS 0x989680 ;  /* 0x009896800000895d */ /* 0x004fea0003900000 */
[----:B------:R-:W2:Y:S02]  /*11380*/  @!P0 SYNCS.PHASECHK.TRANS64 P0, [R22+URZ+0x38840], R20 ;  /* 0x03884014160085a7 */ /* 0x000ea4000800007f */
[----:B--2---:R-:W-:Y:S05]  /*11390*/  @!P0 BRA `(.L_x_52) ;  /* 0xfffffffc00f08947 */ /* 0x004fea000383ffff */
[----:B------:R-:W-:Y:S05]  /*113a0*/  BRA `(.L_x_118) ;  /* 0xffffffb800687947 */ /* 0x000fea000383ffff */
.L_x_53:
[----:B------:R-:W-:Y:S01]  /*113b0*/  BSSY B0, `(.L_x_119) ;  /* 0x0000008000007945 */ /* 0x000fe20003800000 */
[----:B------:R-:W-:Y:S02]  /*113c0*/  IMAD.MOV.U32 R13, RZ, RZ, R4 ;  /* 0x000000ffff0d7224 */ /* 0x000fe400078e0004 */
[----:B------:R-:W-:Y:S02]  /*113d0*/  IMAD.MOV.U32 R12, RZ, RZ, RZ ;  /* 0x000000ffff0c7224 */ /* 0x000fe400078e00ff */
[----:B------:R-:W-:Y:S02]  /*113e0*/  IMAD.MOV.U32 R11, RZ, RZ, 0x181f ;  /* 0x0000181fff0b7424 */ /* 0x000fe400078e00ff */
[----:B------:R-:W-:-:S07]  /*113f0*/  IMAD.MOV.U32 R15, RZ, RZ, -0x1 ;  /* 0xffffffffff0f7424 */ /* 0x000fce00078e00ff */
[----:B01----:R-:W-:Y:S05]  /*11400*/  WARPSYNC.COLLECTIVE R15, `(.L_x_120) ;  /* 0x000000000f087348 */ /* 0x003fea0003c00000 */
[----:B------:R2:W3:Y:S02]  /*11410*/  SHFL.IDX P6, R14, R13, R12, R11 ;  /* 0x0000000c0d0e7389 */ /* 0x0004e400000c000b */
[----:B0123--:R-:W-:Y:S01]  /*11420*/  ENDCOLLECTIVE ;  /* 0x000000000000791b */ /* 0x00ffe20003800000 */
.L_x_120:
[----:B------:R-:W-:Y:S05]  /*11430*/  BSYNC B0 ;  /* 0x0000000000007941 */ /* 0x000fea0003800000 */
.L_x_119:
[----:B------:R-:W-:Y:S01]  /*11440*/  IMAD.MOV.U32 R13, RZ, RZ, R0 ;  /* 0x000000ffff0d7224 */ /* 0x000fe200078e0000 */
[----:B------:R-:W-:Y:S01]  /*11450*/  MOV R12, RZ ;  /* 0x000000ff000c7202 */ /* 0x000fe20000000f00 */
[----:B------:R-:W-:Y:S02]  /*11460*/  IMAD.MOV.U32 R11, RZ, RZ, 0x181f ;  /* 0x0000181fff0b7424 */ /* 0x000fe400078e00ff */
[----:B------:R-:W-:Y:S02]  /*11470*/  IMAD.MOV.U32 R15, RZ, RZ, -0x1 ;  /* 0xffffffffff0f7424 */ /* 0x000fe400078e00ff */
[----:B------:R-:W-:-:S07]  /*11480*/  IMAD.MOV.U32 R2, RZ, RZ, R14 ;  /* 0x000000ffff027224 */ /* 0x000fce00078e000e */
[----:B------:R-:W-:Y:S05]  /*11490*/  WARPSYNC.COLLECTIVE R15, `(.L_x_121) ;  /* 0x000000000f087348 */ /* 0x000fea0003c00000 */
[----:B------:R0:W1:Y:S02]  /*114a0*/  SHFL.IDX P6, R14, R13, R12, R11 ;  /* 0x0000000c0d0e7389 */ /* 0x00006400000c000b */
[----:B01----:R-:W-:Y:S01]  /*114b0*/  ENDCOLLECTIVE ;  /* 0x000000000000791b */ /* 0x003fe20003800000 */
.L_x_121:
[----:B------:R-:W-:Y:S02]  /*114c0*/  IMAD.MOV.U32 R13, RZ, RZ, R4 ;  /* 0x000000ffff0d7224 */ /* 0x000fe400078e0004 */
[----:B------:R-:W-:Y:S01]  /*114d0*/  IMAD.MOV.U32 R12, RZ, RZ, 0x1 ;  /* 0x00000001ff0c7424 */ /* 0x000fe200078e00ff */
[----:B------:R-:W-:-:S13]  /*114e0*/  LOP3.LUT P6, RZ, R29, 0x80, RZ, 0xc0, !PT ;  /* 0x000000801dff7812 */ /* 0x000fda00078cc0ff */
[----:B------:R-:W-:-:S05]  /*114f0*/  @P6 IADD3 R14, P0, R32, R14, RZ ;  /* 0x0000000e200e6210 */ /* 0x000fca0007f1e0ff */
[----:B------:R-:W-:Y:S01]  /*11500*/  @P6 IMAD.X R3, RZ, RZ, R2, P0 ;  /* 0x000000ffff036224 */ /* 0x000fe200000e0602 */
[----:B------:R-:W-:Y:S01]  /*11510*/  ISETP.GE.AND P0, PT, R32, R10, PT ;  /* 0x0000000a2000720c */ /* 0x000fe20003f06270 */
[----:B------:R-:W-:-:S12]  /*11520*/  @P6 IMAD.MOV.U32 R2, RZ, RZ, R14 ;  /* 0x000000ffff026224 */ /* 0x000fd800078e000e */
[----:B------:R-:W-:Y:S01]  /*11530*/  @!PT LDS RZ, [RZ] ;  /* 0x00000000fffff984 */ /* 0x000fe20000000800 */
[----:B------:R-:W-:Y:S01]  /*11540*/  @!PT LDS RZ, [RZ] ;  /* 0x00000000fffff984 */ /* 0x000fe20000000800 */
[----:B------:R-:W-:Y:S01]  /*11550*/  @!PT LDS RZ, [RZ] ;  /* 0x00000000fffff984 */ /* 0x000fe20000000800 */
[----:B------:R0:W-:Y:S04]  /*11560*/  @P6 LDGSTS.E.BYPASS.LTC128B.128 [R17+0x28400], desc[UR46][R2.64], !P0 ;  /* 0x2840000002116fae */ /* 0x0001e8000c101d6e */
[----:B------:R0:W-:Y:S02]  /*11570*/  @P6 LDGSTS.E.BYPASS.LTC128B.128 [R17+0x2c400], desc[UR46][R2.64+0x80], !P1 ;  /* 0x2c40008002116fae */ /* 0x0001e4000c901d6e */
[----:B0-----:R-:W-:Y:S05]  /*11580*/  WARPSYNC.COLLECTIVE R15, `(.L_x_122) ;  /* 0x000000000f087348 */ /* 0x001fea0003c00000 */
[----:B------:R1:W2:Y:S02]  /*11590*/  SHFL.IDX P6, R14, R13, R12, R11 ;  /* 0x0000000c0d0e7389 */ /* 0x0002a400000c000b */
[----:B012---:R-:W-:Y:S01]  /*115a0*/  ENDCOLLECTIVE ;  /* 0x000000000000791b */ /* 0x007fe20003800000 */
.L_x_122:
[----:B------:R-:W-:Y:S02]  /*115b0*/  IMAD.MOV.U32 R13, RZ, RZ, R0 ;  /* 0x000000ffff0d7224 */ /* 0x000fe400078e0000 */
[----:B------:R-:W-:-:S07]  /*115c0*/  IMAD.MOV.U32 R5, RZ, RZ, R14 ;  /* 0x000000ffff057224 */ /* 0x000fce00078e000e */
[----:B------:R-:W-:Y:S05]  /*115d0*/  WARPSYNC.COLLECTIVE R15, `(.L_x_123) ;  /* 0x000000000f087348 */ /* 0x000fea0003c00000 */
[----:B------:R0:W1:Y:S02]  /*115e0*/  SHFL.IDX P6, R14, R13, R12, R11 ;  /* 0x0000000c0d0e7389 */ /* 0x00006400000c000b */
[----:B01----:R-:W-:Y:S01]  /*115f0*/  ENDCOLLECTIVE ;  /* 0x000000000000791b */ /* 0x003fe20003800000 */
.L_x_123:
[----:B------:R-:W-:Y:S02]  /*11600*/  IMAD.MOV.U32 R13, RZ, RZ, R4 ;  /* 0x000000ffff0d7224 */ /* 0x000fe400078e0004 */
[----:B------:R-:W-:Y:S01]  /*11610*/  IMAD.MOV.U32 R12, RZ, RZ, 0x2 ;  /* 0x00000002ff0c7424 */ /* 0x000fe200078e00ff */
[----:B------:R-:W-:-:S13]  /*11620*/  LOP3.LUT P6, RZ, R29, 0x20, RZ, 0xc0, !PT ;  /* 0x000000201dff7812 */ /* 0x000fda00078cc0ff */
[----:B------:R-:W-:-:S05]  /*11630*/  @P6 IADD3 R14, P0, R32, R14, RZ ;  /* 0x0000000e200e6210 */ /* 0x000fca0007f1e0ff */
[----:B------:R-:W-:Y:S01]  /*11640*/  @P6 IMAD.X R5, RZ, RZ, R5, P0 ;  /* 0x000000ffff056224 */ /* 0x000fe200000e0605 */
[----:B------:R-:W-:Y:S01]  /*11650*/  ISETP.GE.AND P0, PT, R32, R10, PT ;  /* 0x0000000a2000720c */ /* 0x000fe20003f06270 */
[----:B------:R-:W-:Y:S02]  /*11660*/  @P6 IMAD.MOV.U32 R2, RZ, RZ, R14 ;  /* 0x000000ffff026224 */ /* 0x000fe400078e000e */
[----:B------:R-:W-:-:S10]  /*11670*/  @P6 IMAD.MOV.U32 R3, RZ, RZ, R5 ;  /* 0x000000ffff036224 */ /* 0x000fd400078e0005 */
        /* <DEDUP_REMOVED lines=8> */
.L_x_124:
[----:B------:R-:W-:Y:S01]  /*11700*/  MOV R13, R0 ;  /* 0x00000000000d7202 */ /* 0x000fe20000000f00 */
[----:B------:R-:W-:-:S07]  /*11710*/  IMAD.MOV.U32 R5, RZ, RZ, R14 ;  /* 0x000000ffff057224 */ /* 0x000fce00078e000e */
[----:B------:R-:W-:Y:S05]  /*11720*/  WARPSYNC.COLLECTIVE R15, `(.L_x_125) ;  /* 0x000000000f087348 */ /* 0x000fea0003c00000 */
[----:B------:R0:W1:Y:S02]  /*11730*/  SHFL.IDX P6, R14, R13, R12, R11 ;  /* 0x0000000c0d0e7389 */ /* 0x00006400000c000b */
[----:B01----:R-:W-:Y:S01]  /*11740*/  ENDCOLLECTIVE ;  /* 0x000000000000791b */ /* 0x003fe20003800000 */
.L_x_125:
        /* <DEDUP_REMOVED lines=16> */
.L_x_126:
[----:B------:R-:W-:Y:S02]  /*11850*/  IMAD.MOV.U32 R13, RZ, RZ, R0 ;  /* 0x000000ffff0d7224 */ /* 0x000fe400078e0000 */
[----:B------:R-:W-:-:S07]  /*11860*/  IMAD.MOV.U32 R5, RZ, RZ, R14 ;  /* 0x000000ffff057224 */ /* 0x000fce00078e000e */
[----:B------:R-:W-:Y:S05]  /*11870*/  WARPSYNC.COLLECTIVE R15, `(.L_x_127) ;  /* 0x000000000f087348 */ /* 0x000fea0003c00000 */
[----:B------:R0:W1:Y:S02]  /*11880*/  SHFL.IDX P6, R14, R13, R12, R11 ;  /* 0x0000000c0d0e7389 */ /* 0x00006400000c000b */
[----:B01----:R-:W-:Y:S01]  /*11890*/  ENDCOLLECTIVE ;  /* 0x000000000000791b */ /* 0x003fe20003800000 */
.L_x_127:
[----:B------:R-:W-:Y:S02]  /*118a0*/  IMAD.MOV.U32 R13, RZ, RZ, R4 ;  /* 0x000000ffff0d7224 */ /* 0x000fe400078e0004 */
[----:B------:R-:W-:Y:S01]  /*118b0*/  IMAD.MOV.U32 R12, RZ, RZ, 0x4 ;  /* 0x00000004ff0c7424 */ /* 0x000fe200078e00ff */
[C---:B------:R-:W-:Y:S02]  /*118c0*/  @P5 IADD3 R14, P0, R32.reuse, R14, RZ ;  /* 0x0000000e200e5210 */ /* 0x040fe40007f1e0ff */
[----:B------:R-:W-:-:S03]  /*118d0*/  ISETP.GE.AND P6, PT, R32, R10, PT ;  /* 0x0000000a2000720c */ /* 0x000fc60003fc6270 */
[----:B------:R-:W-:Y:S02]  /*118e0*/  @P5 IMAD.X R5, RZ, RZ, R5, P0 ;  /* 0x000000ffff055224 */ /* 0x000fe400000e0605 */
[----:B------:R-:W-:Y:S02]  /*118f0*/  @P5 IMAD.MOV.U32 R2, RZ, RZ, R14 ;  /* 0x000000ffff025224 */ /* 0x000fe400078e000e */
[----:B------:R-:W-:-:S06]  /*11900*/  @P5 IMAD.MOV.U32 R3, RZ, RZ, R5 ;  /* 0x000000ffff035224 */ /* 0x000fcc00078e0005 */
[----:B------:R-:W-:Y:S01]  /*11910*/  @!PT LDS RZ, [RZ] ;  /* 0x00000000fffff984 */ /* 0x000fe20000000800 */
[----:B------:R-:W-:Y:S01]  /*11920*/  @!PT LDS RZ, [RZ] ;  /* 0x00000000fffff984 */ /* 0x000fe20000000800 */
[----:B------:R-:W-:Y:S01]  /*11930*/  @!PT LDS RZ, [RZ] ;  /* 0x00000000fffff984 */ /* 0x000fe20000000800 */
[----:B------:R0:W-:Y:S02]  /*11940*/  @P5 LDGSTS.E.BYPASS.LTC128B.128 [R17+0x29c00], desc[UR46][R2.64], !P6 ;  /* 0x29c0000002115fae */ /* 0x0001e4000f101d6e */
[----:B0-----:R-:W-:Y:S05]  /*11950*/  WARPSYNC.COLLECTIVE R15, `(.L_x_128) ;  /* 0x000000000f087348 */ /* 0x001fea0003c00000 */
[----:B------:R1:W2:Y:S02]  /*11960*/  SHFL.IDX P6, R14, R13, R12, R11 ;  /* 0x0000000c0d0e7389 */ /* 0x0002a400000c000b */
[----:B012---:R-:W-:Y:S01]  /*11970*/  ENDCOLLECTIVE ;  /* 0x000000000000791b */ /* 0x007fe20003800000 */
.L_x_128:
[----:B------:R-:W-:Y:S01]  /*11980*/  @!PT LDS RZ, [RZ] ;  /* 0x00000000fffff984 */ /* 0x000fe20000000800 */
[----:B------:R-:W-:Y:S01]  /*11990*/  @!PT LDS RZ, [RZ] ;  /* 0x00000000fffff984 */ /* 0x000fe20000000800 */
[----:B------:R-:W-:Y:S01]  /*119a0*/  @!PT LDS RZ, [RZ] ;  /* 0x00000000fffff984 */ /* 0x000fe20000000800 */
[----:B------:R0:W-:Y:S01]  /*119b0*/  @P5 LDGSTS.E.BYPASS.LTC128B.128 [R17+0x2dc00], desc[UR46][R2.64+0x80], !P1 ;  /* 0x2dc0008002115fae */ /* 0x0001e2000c901d6e */
[----:B------:R-:W-:Y:S01]  /*119c0*/  ISETP.GE.AND P5, PT, R32, R10, PT ;  /* 0x0000000a2000720c */ /* 0x000fe20003fa6270 */
[----:B------:R-:W-:Y:S02]  /*119d0*/  IMAD.MOV.U32 R13, RZ, RZ, R0 ;  /* 0x000000ffff0d7224 */ /* 0x000fe400078e0000 */
[----:B------:R-:W-:-:S10]  /*119e0*/  IMAD.MOV.U32 R5, RZ, RZ, R14 ;  /* 0x000000ffff057224 */ /* 0x000fd400078e000e */
[----:B0-----:R-:W-:Y:S05]  /*119f0*/  WARPSYNC.COLLECTIVE R15, `(.L_x_129) ;  /* 0x000000000f087348 */ /* 0x001fea0003c00000 */
[----:B------:R1:W2:Y:S02]  /*11a00*/  SHFL.IDX P6, R14, R13, R12, R11 ;  /* 0x0000000c0d0e7389 */ /* 0x0002a400000c000b */
[----:B012---:R-:W-:Y:S01]  /*11a10*/  ENDCOLLECTIVE ;  /* 0x000000000000791b */ /* 0x007fe20003800000 */
.L_x_129:
[----:B------:R-:W-:Y:S02]  /*11a20*/  IMAD.MOV.U32 R13, RZ, RZ, R4 ;  /* 0x000000ffff0d7224 */ /* 0x000fe400078e0004 */
[----:B------:R-:W-:Y:S01]  /*11a30*/  IMAD.MOV.U32 R12, RZ, RZ, 0x5 ;  /* 0x00000005ff0c7424 */ /* 0x000fe200078e00ff */
[----:B------:R-:W-:-:S04]  /*11a40*/  @P4 IADD3 R14, P0, R32, R14, RZ ;  /* 0x0000000e200e4210 */ /* 0x000fc80007f1e0ff */
[----:B------:R-:W-:Y:S01]  /*11a50*/  @P4 IADD3.X R5, RZ, R5, RZ, P0, !PT ;  /* 0x00000005ff054210 */ /* 0x000fe200007fe4ff */
[----:B------:R-:W-:-:S08]  /*11a60*/  @P4 IMAD.MOV.U32 R2, RZ, RZ, R14 ;  /* 0x000000ffff024224 */ /* 0x000fd000078e000e */
[----:B------:R-:W-:Y:S05]  /*11a70*/  WARPSYNC.COLLECTIVE R15, `(.L_x_130) ;  /* 0x000000000f087348 */ /* 0x000fea0003c00000 */
[----:B------:R0:W1:Y:S02]  /*11a80*/  SHFL.IDX P6, R14, R13, R12, R11 ;  /* 0x0000000c0d0e7389 */ /* 0x00006400000c000b */
[----:B01----:R-:W-:Y:S01]  /*11a90*/  ENDCOLLECTIVE ;  /* 0x000000000000791b */ /* 0x003fe20003800000 */
.L_x_130:
[----:B------:R-:W-:-:S05]  /*11aa0*/  @P4 IMAD.MOV.U32 R3, RZ, RZ, R5 ;  /* 0x000000ffff034224 */ /* 0x000fca00078e0005 */
[----:B------:R-:W-:Y:S01]  /*11ab0*/  @!PT LDS RZ, [RZ] ;  /* 0x00000000fffff984 */ /* 0x000fe20000000800 */
[----:B------:R-:W-:Y:S01]  /*11ac0*/  @!PT LDS RZ, [RZ] ;  /* 0x00000000fffff984 */ /* 0x000fe20000000800 */
[----:B------:R-:W-:Y:S01]  /*11ad0*/  @!PT LDS RZ, [RZ] ;  /* 0x00000000fffff984 */ /* 0x000fe20000000800 */
[----:B------:R0:W-:Y:S04]  /*11ae0*/  @P4 LDGSTS.E.BYPASS.LTC128B.128 [R17+0x2a400], desc[UR46][R2.64], !P5 ;  /* 0x2a40000002114fae */ /* 0x0001e8000e901d6e */
[----:B------:R0:W-:Y:S01]  /*11af0*/  @P4 LDGSTS.E.BYPASS.LTC128B.128 [R17+0x2e400], desc[UR46][R2.64+0x80], !P1 ;  /* 0x2e40008002114fae */ /* 0x0001e2000c901d6e */
[----:B------:R-:W-:Y:S02]  /*11b00*/  IMAD.MOV.U32 R13, RZ, RZ, R0 ;  /* 0x000000ffff0d7224 */ /* 0x000fe400078e0000 */
[----:B------:R-:W-:-:S07]  /*11b10*/  IMAD.MOV.U32 R5, RZ, RZ, R14 ;  /* 0x000000ffff057224 */ /* 0x000fce00078e000e */
[----:B0-----:R-:W-:Y:S05]  /*11b20*/  WARPSYNC.COLLECTIVE R15, `(.L_x_131) ;  /* 0x000000000f087348 */ /* 0x001fea0003c00000 */
[----:B------:R1:W2:Y:S02]  /*11b30*/  SHFL.IDX P6, R14, R13, R12, R11 ;  /* 0x0000000c0d0e7389 */ /* 0x0002a400000c000b */
[----:B012---:R-:W-:Y:S01]  /*11b40*/  ENDCOLLECTIVE ;  /* 0x000000000000791b */ /* 0x007fe20003800000 */
.L_x_131:
[----:B------:R-:W-:Y:S02]  /*11b50*/  IMAD.MOV.U32 R13, RZ, RZ, R4 ;  /* 0x000000ffff0d7224 */ /* 0x000fe400078e0004 */
[----:B------:R-:W-:Y:S01]  /*11b60*/  IMAD.MOV.U32 R12, RZ, RZ, 0x6 ;  /* 0x00000006ff0c7424 */ /* 0x000fe200078e00ff */
[----:B------:R-:W-:-:S13]  /*11b70*/  @P3 IADD3 R6, P0, R32, R14, RZ ;  /* 0x0000000e20063210 */ /* 0x000fda0007f1e0ff */
[----:B------:R-:W-:Y:S05]  /*11b80*/  WARPSYNC.COLLECTIVE R15, `(.L_x_132) ;  /* 0x000000000f087348 */ /* 0x000fea0003c00000 */
[----:B------:R0:W1:Y:S02]  /*11b90*/  SHFL.IDX P6, R14, R13, R12, R11 ;  /* 0x0000000c0d0e7389 */ /* 0x00006400000c000b */
[----:B01----:R-:W-:Y:S01]  /*11ba0*/  ENDCOLLECTIVE ;  /* 0x000000000000791b */ /* 0x003fe20003800000 */
.L_x_132:
[----:B------:R-:W-:Y:S02]  /*11bb0*/  @P3 IMAD.X R7, RZ, RZ, R5, P0 ;  /* 0x000000ffff073224 */ /* 0x000fe400000e0605 */
[----:B------:R-:W-:Y:S02]  /*11bc0*/  @P3 IMAD.MOV.U32 R2, RZ, RZ, R6 ;  /* 0x000000ffff023224 */ /* 0x000fe400078e0006 */
[----:B------:R-:W-:-:S05]  /*11bd0*/  @P3 IMAD.MOV.U32 R3, RZ, RZ, R7 ;  /* 0x000000ffff033224 */ /* 0x000fca00078e0007 */
[----:B------:R-:W-:Y:S01]  /*11be0*/  @!PT LDS RZ, [RZ] ;  /* 0x00000000fffff984 */ /* 0x000fe20000000800 */
[----:B------:R-:W-:Y:S01]  /*11bf0*/  @!PT LDS RZ, [RZ] ;  /* 0x00000000fffff984 */ /* 0x000fe20000000800 */
[----:B------:R-:W-:Y:S01]  /*11c00*/  @!PT LDS RZ, [RZ] ;  /* 0x00000000fffff984 */ /* 0x000fe20000000800 */
[----:B------:R0:W-:Y:S01]  /*11c10*/  @P3 LDGSTS.E.BYPASS.LTC128B.128 [R17+0x2ac00], desc[UR46][R2.64], !P5 ;  /* 0x2ac0000002113fae */ /* 0x0001e2000e901d6e */
[----:B------:R-:W-:-:S03]  /*11c20*/  IMAD.MOV.U32 R13, RZ, RZ, R0 ;  /* 0x000000ffff0d7224 */ /* 0x000fc600078e0000 */
[----:B------:R0:W-:Y:S01]  /*11c30*/  @P3 LDGSTS.E.BYPASS.LTC128B.128 [R17+0x2ec00], desc[UR46][R2.64+0x80], !P1 ;  /* 0x2ec0008002113fae */ /* 0x0001e2000c901d6e */
[----:B------:R-:W-:-:S07]  /*11c40*/  IMAD.MOV.U32 R5, RZ, RZ, R14 ;  /* 0x000000ffff057224 */ /* 0x000fce00078e000e */
[----:B0-----:R-:W-:Y:S05]  /*11c50*/  WARPSYNC.COLLECTIVE R15, `(.L_x_133) ;  /* 0x000000000f087348 */ /* 0x001fea0003c00000 */
[----:B------:R1:W2:Y:S02]  /*11c60*/  SHFL.IDX P6, R14, R13, R12, R11 ;  /* 0x0000000c0d0e7389 */ /* 0x0002a400000c000b */
[----:B012---:R-:W-:Y:S01]  /*11c70*/  ENDCOLLECTIVE ;  /* 0x000000000000791b */ /* 0x007fe20003800000 */
.L_x_133:
[----:B------:R-:W-:Y:S02]  /*11c80*/  IMAD.MOV.U32 R13, RZ, RZ, R4 ;  /* 0x000000ffff0d7224 */ /* 0x000fe400078e0004 */
[----:B------:R-:W-:Y:S01]  /*11c90*/  IMAD.MOV.U32 R12, RZ, RZ, 0x7 ;  /* 0x00000007ff0c7424 */ /* 0x000fe200078e00ff */
[----:B------:R-:W-:-:S04]  /*11ca0*/  @P2 IADD3 R14, P0, R32, R14, RZ ;  /* 0x0000000e200e2210 */ /* 0x000fc80007f1e0ff */
[----:B------:R-:W-:Y:S01]  /*11cb0*/  @P2 MOV R2, R14 ;  /* 0x0000000e00022202 */ /* 0x000fe20000000f00 */
[----:B------:R-:W-:-:S08]  /*11cc0*/  @P2 IMAD.X R5, RZ, RZ, R5, P0 ;  /* 0x000000ffff052224 */ /* 0x000fd000000e0605 */
[----:B------:R-:W-:Y:S05]  /*11cd0*/  WARPSYNC.COLLECTIVE R15, `(.L_x_134) ;  /* 0x000000000f087348 */ /* 0x000fea0003c00000 */
[----:B------:R0:W1:Y:S02]  /*11ce0*/  SHFL.IDX P6, R14, R13, R12, R11 ;  /* 0x0000000c0d0e7389 */ /* 0x00006400000c000b */
[----:B01----:R-:W-:Y:S01]  /*11cf0*/  ENDCOLLECTIVE ;  /* 0x000000000000791b */ /* 0x003fe20003800000 */
.L_x_134:
        /* <DEDUP_REMOVED lines=11> */
.L_x_135:
[----:B------:R-:W-:Y:S05]  /*11db0*/  BRA `(.L_x_136) ;  /* 0xffffffb400507947 */ /* 0x000fea000383ffff */
.L_x_56:
[----:B------:R-:W-:Y:S02]  /*11dc0*/  IMAD.MOV.U32 R13, RZ, RZ, R4 ;  /* 0x000000ffff0d7224 */ /* 0x000fe400078e0004 */
[----:B------:R-:W-:Y:S02]  /*11dd0*/  IMAD.MOV.U32 R12, RZ, RZ, RZ ;  /* 0x000000ffff0c7224 */ /* 0x000fe400078e00ff */
[----:B------:R-:W-:Y:S02]  /*11de0*/  IMAD.MOV.U32 R11, RZ, RZ, 0x181f ;  /* 0x0000181fff0b7424 */ /* 0x000fe400078e00ff */
[----:B------:R-:W-:-:S07]  /*11df0*/  IMAD.MOV.U32 R15, RZ, RZ, -0x1 ;  /* 0xffffffffff0f7424 */ /* 0x000fce00078e00ff */
[----:B01----:R-:W-:Y:S05]  /*11e00*/  WARPSYNC.COLLECTIVE R15, `(.L_x_137) ;  /* 0x000000000f087348 */ /* 0x003fea0003c00000 */
[----:B------:R2:W3:Y:S02]  /*11e10*/  SHFL.IDX P6, R14, R13, R12, R11 ;  /* 0x0000000c0d0e7389 */ /* 0x0004e400000c000b */
[----:B0123--:R-:W-:Y:S01]  /*11e20*/  ENDCOLLECTIVE ;  /* 0x000000000000791b */ /* 0x00ffe20003800000 */
.L_x_137:
[----:B------:R-:W-:Y:S02]  /*11e30*/  IMAD.MOV.U32 R13, RZ, RZ, R0 ;  /* 0x000000ffff0d7224 */ /* 0x000fe400078e0000 */
[----:B------:R-:W-:-:S07]  /*11e40*/  IMAD.MOV.U32 R2, RZ, RZ, R14 ;  /* 0x000000ffff027224 */ /* 0x000fce00078e000e */
[----:B------:R-:W-:Y:S05]  /*11e50*/  WARPSYNC.COLLECTIVE R15, `(.L_x_138) ;  /* 0x000000000f087348 */ /* 0x000fea0003c00000 */
[----:B------:R0:W1:Y:S02]  /*11e60*/  SHFL.IDX P6, R14, R13, R12, R11 ;  /* 0x0000000c0d0e7389 */ /* 0x00006400000c000b */
[----:B01----:R-:W-:Y:S01]  /*11e70*/  ENDCOLLECTIVE ;  /* 0x000000000000791b */ /* 0x003fe20003800000 */
.L_x_138:
[----:B------:R-:W-:Y:S02]  /*11e80*/  ULDC UR4, c[0x0][0x288] ;  /* 0x0000a20000047ab9 */ /* 0x000fe40000000800 */
[----:B------:R-:W-:Y:S02]  /*11e90*/  IMAD R5, R6, UR4, RZ ;  /* 0x0000000406057c24 */ /* 0x000fe4000f8e02ff */
[----:B------:R-:W-:-:S05]  /*11ea0*/  IMAD R6, R26, 0x80, R23 ;  /* 0x000000801a067824 */ /* 0x000fca00078e0217 */
[C---:B------:R-:W-:Y:S02]  /*11eb0*/  ISETP.GE.AND P2, PT, R6.reuse, R5, PT ;  /* 0x000000050600720c */ /* 0x040fe40003f46270 */
[----:B------:R-:W-:Y:S01]  /*11ec0*/  IADD3 R8, R6, 0x10, RZ ;  /* 0x0000001006087810 */ /* 0x000fe20007ffe0ff */
[----:B------:R-:W-:Y:S02]  /*11ed0*/  IMAD.MOV.U32 R13, RZ, RZ, R4 ;  /* 0x000000ffff0d7224 */ /* 0x000fe400078e0004 */
[----:B------:R-:W-:-:S08]  /*11ee0*/  IMAD.MOV.U32 R12, RZ, RZ, 0x1 ;  /* 0x00000001ff0c7424 */ /* 0x000fd000078e00ff */
[----:B------:R-:W-:-:S05]  /*11ef0*/  @!P2 IADD3 R14, P3, R32, R14, RZ ;  /* 0x0000000e200ea210 */ /* 0x000fca0007f7e0ff */
[----:B------:R-:W-:Y:S02]  /*11f00*/  @!P2 IMAD.X R3, RZ, RZ, R2, P3 ;  /* 0x000000ffff03a224 */ /* 0x000fe400018e0602 */
[----:B------:R-:W-:-:S07]  /*11f10*/  @!P2 IMAD.MOV.U32 R2, RZ, RZ, R14 ;  /* 0x000000ffff02a224 */ /* 0x000fce00078e000e */
[----:B------:R-:W-:Y:S05]  /*11f20*/  WARPSYNC.COLLECTIVE R15, `(.L_x_139) ;  /* 0x000000000f087348 */ /* 0x000fea0003c00000 */
[----:B------:R0:W1:Y:S02]  /*11f30*/  SHFL.IDX P6, R14, R13, R12, R11 ;  /* 0x0000000c0d0e7389 */ /* 0x00006400000c000b */
[----:B01----:R-:W-:Y:S01]  /*11f40*/  ENDCOLLECTIVE ;  /* 0x000000000000791b */ /* 0x003fe20003800000 */
.L_x_139:
[----:B------:R-:W-:Y:S01]  /*11f50*/  @!PT LDS RZ, [RZ] ;  /* 0x00000000fffff984 */ /* 0x000fe20000000800 */
[----:B------:R-:W-:Y:S01]  /*11f60*/  @!PT LDS RZ, [RZ] ;  /* 0x00000000fffff984 */ /* 0x000fe20000000800 */
[----:B------:R-:W-:Y:S01]  /*11f70*/  @!PT LDS RZ, [RZ] ;  /* 0x00000000fffff984 */ /* 0x000fe20000000800 */
[----:B------:R0:W-:Y:S04]  /*11f80*/  @!P2 LDGSTS.E.BYPASS.LTC128B.128 [R17+0x20400], desc[UR46][R2.64], !P1 ;  /* 0x204000000211afae */ /* 0x0001e8000c901d6e */
[----:B------:R0:W-:Y:S01]  /*11f90*/  @!P2 LDGSTS.E.BYPASS.LTC128B.128 [R17+0x24400], desc[UR46][R2.64+0x80], !P0 ;  /* 0x244000800211afae */ /* 0x0001e2000c101d6e */
[----:B------:R-:W-:Y:S01]  /*11fa0*/  ISETP.GE.AND P2, PT, R8, R5, PT ;  /* 0x000000050800720c */ /* 0x000fe20003f46270 */
[----:B------:R-:W-:Y:S02]  /*11fb0*/  VIADD R8, R6, 0x20 ;  /* 0x0000002006087836 */ /* 0x000fe40000000000 */
[----:B------:R-:W-:Y:S02]  /*11fc0*/  IMAD.MOV.U32 R13, RZ, RZ, R0 ;  /* 0x000000ffff0d7224 */ /* 0x000fe400078e0000 */
[----:B------:R-:W-:-:S08]  /*11fd0*/  IMAD.MOV.U32 R7, RZ, RZ, R14 ;  /* 0x000000ffff077224 */ /* 0x000fd000078e000e */
[----:B0-----:R-:W-:Y:S05]  /*11fe0*/  WARPSYNC.COLLECTIVE R15, `(.L_x_140) ;  /* 0x000000000f087348 */ /* 0x001fea0003c00000 */
[----:B------:R1:W2:Y:S02]  /*11ff0*/  SHFL.IDX P6, R14, R13, R12, R11 ;  /* 0x0000000c0d0e7389 */ /* 0x0002a400000c000b */
[----:B012---:R-:W-:Y:S01]  /*12000*/  ENDCOLLECTIVE ;  /* 0x000000000000791b */ /* 0x007fe20003800000 */
.L_x_140:
[----:B------:R-:W-:Y:S02]  /*12010*/  IMAD.MOV.U32 R13, RZ, RZ, R4 ;  /* 0x000000ffff0d7224 */ /* 0x000fe400078e0004 */
[----:B------:R-:W-:Y:S01]  /*12020*/  IMAD.MOV.U32 R12, RZ, RZ, 0x2 ;  /* 0x00000002ff0c7424 */ /* 0x000fe200078e00ff */
[----:B------:R-:W-:-:S05]  /*12030*/  @!P2 IADD3 R14, P3, R32, R14, RZ ;  /* 0x0000000e200ea210 */ /* 0x000fca0007f7e0ff */
[----:B------:R-:W-:-:S08]  /*12040*/  @!P2 IMAD.MOV.U32 R2, RZ, RZ, R14 ;  /* 0x000000ffff02a224 */ /* 0x000fd000078e000e */
[----:B------:R-:W-:Y:S05]  /*12050*/  WARPSYNC.COLLECTIVE R15, `(.L_x_141) ;  /* 0x000000000f087348 */ /* 0x000fea0003c00000 */
[----:B------:R0:W1:Y:S02]  /*12060*/  SHFL.IDX P6, R14, R13, R12, R11 ;  /* 0x0000000c0d0e7389 */ /* 0x00006400000c000b */
[----:B01----:R-:W-:Y:S01]  /*12070*/  ENDCOLLECTIVE ;  /* 0x000000000000791b */ /* 0x003fe20003800000 */
.L_x_141:
[----:B------:R-:W-:-:S04]  /*12080*/  @!P2 IMAD.X R7, RZ, RZ, R7, P3 ;  /* 0x000000ffff07a224 */ /* 0x000fc800018e0607 */
[----:B------:R-:W-:-:S05]  /*12090*/  @!P2 IMAD.MOV.U32 R3, RZ, RZ, R7 ;  /* 0x000000ffff03a224 */ /* 0x000fca00078e0007 */
[----:B------:R-:W-:Y:S01]  /*120a0*/  @!PT LDS RZ, [RZ] ;  /* 0x00000000fffff984 */ /* 0x000fe20000000800 */
[----:B------:R-:W-:Y:S01]  /*120b0*/  @!PT LDS RZ, [RZ] ;  /* 0x00000000fffff984 */ /* 0x000fe20000000800 */
[----:B------:R-:W-:Y:S01]  /*120c0*/  @!PT LDS RZ, [RZ] ;  /* 0x00000000fffff984 */ /* 0x000fe20000000800 */
[----:B------:R0:W-:Y:S01]  /*120d0*/  @!P2 LDGSTS.E.BYPASS.LTC128B.128 [R17+0x20c00], desc[UR46][R2.64], !P1 ;  /* 0x20c000000211afae */ /* 0x0001e2000c901d6e */
[----:B------:R-:W-:-:S03]  /*120e0*/  IMAD.MOV.U32 R13, RZ, RZ, R0 ;  /* 0x000000ffff0d7224 */ /* 0x000fc600078e0000 */
[----:B------:R0:W-:Y:S01]  /*120f0*/  @!P2 LDGSTS.E.BYPASS.LTC128B.128 [R17+0x24c00], desc[UR46][R2.64+0x80], !P0 ;  /* 0x24c000800211afae */ /* 0x0001e2000c101d6e */
[----:B------:R-:W-:Y:S01]  /*12100*/  ISETP.GE.AND P2, PT, R8, R5, PT ;  /* 0x000000050800720c */ /* 0x000fe20003f46270 */
[----:B------:R-:W-:Y:S02]  /*12110*/  VIADD R8, R6, 0x30 ;  /* 0x0000003006087836 */ /* 0x000fe40000000000 */
[----:B------:R-:W-:-:S10]  /*12120*/  IMAD.MOV.U32 R7, RZ, RZ, R14 ;  /* 0x000000ffff077224 */ /* 0x000fd400078e000e */
[----:B0-----:R-:W-:Y:S05]  /*12130*/  WARPSYNC.COLLECTIVE R15, `(.L_x_142) ;  /* 0x000000000f087348 */ /* 0x001fea0003c00000 */
[----:B------:R1:W2:Y:S02]  /*12140*/  SHFL.IDX P6, R14, R13, R12, R11 ;  /* 0x0000000c0d0e7389 */ /* 0x0002a400000c000b */
[----:B012---:R-:W-:Y:S01]  /*12150*/  ENDCOLLECTIVE ;  /* 0x000000000000791b */ /* 0x007fe20003800000 */
.L_x_142:
[----:B------:R-:W-:Y:S02]  /*12160*/  IMAD.MOV.U32 R13, RZ, RZ, R4 ;  /* 0x000000ffff0d7224 */ /* 0x000fe400078e0004 */
[----:B------:R-:W-:Y:S01]  /*12170*/  IMAD.MOV.U32 R12, RZ, RZ, 0x3 ;  /* 0x00000003ff0c7424 */ /* 0x000fe200078e00ff */
[----:B------:R-:W-:-:S05]  /*12180*/  @!P2 IADD3 R14, P3, R32, R14, RZ ;  /* 0x0000000e200ea210 */ /* 0x000fca0007f7e0ff */
[----:B------:R-:W-:-:S08]  /*12190*/  @!P2 IMAD.MOV.U32 R2, RZ, RZ, R14 ;  /* 0x000000ffff02a224 */ /* 0x000fd000078e000e */
[----:B------:R-:W-:Y:S05]  /*121a0*/  WARPSYNC.COLLECTIVE R15, `(.L_x_143) ;  /* 0x000000000f087348 */ /* 0x000fea0003c00000 */
[----:B------:R0:W1:Y:S02]  /*121b0*/  SHFL.IDX P6, R14, R13, R12, R11 ;  /* 0x0000000c0d0e7389 */ /* 0x00006400000c000b */
[----:B01----:R-:W-:Y:S01]  /*121c0*/  ENDCOLLECTIVE ;  /* 0x000000000000791b */ /* 0x003fe20003800000 */
.L_x_143:
[----:B------:R-:W-:-:S05]  /*121d0*/  @!P2 IMAD.X R7, RZ, RZ, R7, P3 ;  /* 0x000000ffff07a224 */ /* 0x000fca00018e0607 */
[----:B------:R-:W-:-:S05]  /*121e0*/  @!P2 MOV R3, R7 ;  /* 0x000000070003a202 */ /* 0x000fca0000000f00 */
        /* <DEDUP_REMOVED lines=12> */
.L_x_144:
[----:B------:R-:W-:Y:S02]  /*122b0*/  IMAD.MOV.U32 R13, RZ, RZ, R4 ;  /* 0x000000ffff0d7224 */ /* 0x000fe400078e0004 */
[----:B------:R-:W-:Y:S01]  /*122c0*/  IMAD.MOV.U32 R12, RZ, RZ, 0x4 ;  /* 0x00000004ff0c7424 */ /* 0x000fe200078e00ff */
[----:B------:R-:W-:-:S05]  /*122d0*/  @!P2 IADD3 R14, P3, R32, R14, RZ ;  /* 0x0000000e200ea210 */ /* 0x000fca0007f7e0ff */
[----:B------:R-:W-:-:S08]  /*122e0*/  @!P2 IMAD.MOV.U32 R2, RZ, RZ, R14 ;  /* 0x000000ffff02a224 */ /* 0x000fd000078e000e */
[----:B------:R-:W-:Y:S05]  /*122f0*/  WARPSYNC.COLLECTIVE R15, `(.L_x_145) ;  /* 0x000000000f087348 */ /* 0x000fea0003c00000 */
[----:B------:R0:W1:Y:S02]  /*12300*/  SHFL.IDX P6, R14, R13, R12, R11 ;  /* 0x0000000c0d0e7389 */ /* 0x00006400000c000b */
[----:B01----:R-:W-:Y:S01]  /*12310*/  ENDCOLLECTIVE ;  /* 0x000000000000791b */ /* 0x003fe20003800000 */
.L_x_145:
        /* <DEDUP_REMOVED lines=14> */
.L_x_146:
[----:B------:R-:W-:Y:S02]  /*12400*/  IMAD.MOV.U32 R13, RZ, RZ, R4 ;  /* 0x000000ffff0d7224 */ /* 0x000fe400078e0004 */
[----:B------:R-:W-:Y:S01]  /*12410*/  IMAD.MOV.U32 R12, RZ, RZ, 0x5 ;  /* 0x00000005ff0c7424 */ /* 0x000fe200078e00ff */
[----:B------:R-:W-:-:S04]  /*12420*/  @!P2 IADD3 R14, P3, R32, R14, RZ ;  /* 0x0000000e200ea210 */ /* 0x000fc80007f7e0ff */
[----:B------:R-:W-:Y:S01]  /*12430*/  @!P2 MOV R2, R14 ;  /* 0x0000000e0002a202 */ /* 0x000fe20000000f00 */
[----:B------:R-:W-:-:S08]  /*12440*/  @!P2 IMAD.X R7, RZ, RZ, R7, P3 ;  /* 0x000000ffff07a224 */ /* 0x000fd000018e0607 */
[----:B------:R-:W-:Y:S05]  /*12450*/  WARPSYNC.COLLECTIVE R15, `(.L_x_147) ;  /* 0x000000000f087348 */ /* 0x000fea0003c00000 */
[----:B------:R0:W1:Y:S02]  /*12460*/  SHFL.IDX P6, R14, R13, R12, R11 ;  /* 0x0000000c0d0e7389 */ /* 0x00006400000c000b */
[----:B01----:R-:W-:Y:S01]  /*12470*/  ENDCOLLECTIVE ;  /* 0x000000000000791b */ /* 0x003fe20003800000 */
.L_x_147:
[----:B------:R-:W-:-:S05]  /*12480*/  @!P2 IMAD.MOV.U32 R3, RZ, RZ, R7 ;  /* 0x000000ffff03a224 */ /* 0x000fca00078e0007 */
[----:B------:R-:W-:Y:S01]  /*12490*/  @!PT LDS RZ, [RZ] ;  /* 0x00000000fffff984 */ /* 0x000fe20000000800 */
[----:B------:R-:W-:Y:S01]  /*124a0*/  @!PT LDS RZ, [RZ] ;  /* 0x00000000fffff984 */ /* 0x000fe20000000800 */
[----:B------:R-:W-:Y:S01]  /*124b0*/  @!PT LDS RZ, [RZ] ;  /* 0x00000000fffff984 */ /* 0x000fe20000000800 */
[----:B------:R0:W-:Y:S04]  /*124c0*/  @!P2 LDGSTS.E.BYPASS.LTC128B.128 [R17+0x22400], desc[UR46][R2.64], !P1 ;  /* 0x224000000211afae */ /* 0x0001e8000c901d6e */
[----:B------:R0:W-:Y:S01]  /*124d0*/  @!P2 LDGSTS.E.BYPASS.LTC128B.128 [R17+0x26400], desc[UR46][R2.64+0x80], !P0 ;  /* 0x264000800211afae */ /* 0x0001e2000c101d6e */
[----:B------:R-:W-:Y:S01]  /*124e0*/  ISETP.GE.AND P2, PT, R8, R5, PT ;  /* 0x000000050800720c */ /* 0x000fe20003f46270 */
[----:B------:R-:W-:Y:S02]  /*124f0*/  IMAD.MOV.U32 R13, RZ, RZ, R0 ;  /* 0x000000ffff0d7224 */ /* 0x000fe400078e0000 */
[----:B------:R-:W-:Y:S02]  /*12500*/  VIADD R8, R6, 0x60 ;  /* 0x0000006006087836 */ /* 0x000fe40000000000 */
[----:B------:R-:W-:-:S08]  /*12510*/  IMAD.MOV.U32 R7, RZ, RZ, R14 ;  /* 0x000000ffff077224 */ /* 0x000fd000078e000e */
[----:B0-----:R-:W-:Y:S05]  /*12520*/  WARPSYNC.COLLECTIVE R15, `(.L_x_148) ;  /* 0x000000000f087348 */ /* 0x001fea0003c00000 */
[----:B------:R1:W2:Y:S02]  /*12530*/  SHFL.IDX P6, R14, R13, R12, R11 ;  /* 0x0000000c0d0e7389 */ /* 0x0002a400000c000b */
[----:B012---:R-:W-:Y:S01]  /*12540*/  ENDCOLLECTIVE ;  /* 0x000000000000791b */ /* 0x007fe20003800000 */
.L_x_148:
[----:B------:R-:W-:Y:S02]  /*12550*/  IMAD.MOV.U32 R13, RZ, RZ, R4 ;  /* 0x000000ffff0d7224 */ /* 0x000fe400078e0004 */
[----:B------:R-:W-:Y:S01]  /*12560*/  IMAD.MOV.U32 R12, RZ, RZ, 0x6 ;  /* 0x00000006ff0c7424 */ /* 0x000fe200078e00ff */
[----:B------:R-:W-:-:S05]  /*12570*/  @!P2 IADD3 R14, P3, R32, R14, RZ ;  /* 0x0000000e200ea210 */ /* 0x000fca0007f7e0ff */
[----:B------:R-:W-:-:S08]  /*12580*/  @!P2 IMAD.MOV.U32 R2, RZ, RZ, R14 ;  /* 0x000000ffff02a224 */ /* 0x000fd000078e000e */
[----:B------:R-:W-:Y:S05]  /*12590*/  WARPSYNC.COLLECTIVE R15, `(.L_x_149) ;  /* 0x000000000f087348 */ /* 0x000fea0003c00000 */
[----:B------:R0:W1:Y:S02]  /*125a0*/  SHFL.IDX P6, R14, R13, R12, R11 ;  /* 0x0000000c0d0e7389 */ /* 0x00006400000c000b */
[----:B01----:R-:W-:Y:S01]  /*125b0*/  ENDCOLLECTIVE ;  /* 0x000000000000791b */ /* 0x003fe20003800000 */
.L_x_149:
        /* <DEDUP_REMOVED lines=9> */
[----:B------:R-:W-:-:S12]  /*12650*/  IMAD.MOV.U32 R7, RZ, RZ, R14 ;  /* 0x000000ffff077224 */ /* 0x000fd800078e000e */
[----:B0-----:R-:W-:Y:S05]  /*12660*/  WARPSYNC.COLLECTIVE R15, `(.L_x_150) ;  /* 0x000000000f087348 */ /* 0x001fea0003c00000 */
[----:B------:R1:W2:Y:S02]  /*12670*/  SHFL.IDX P6, R14, R13, R12, R11 ;  /* 0x0000000c0d0e7389 */ /* 0x0002a400000c000b */
[----:B012---:R-:W-:Y:S01]  /*12680*/  ENDCOLLECTIVE ;  /* 0x000000000000791b */ /* 0x007fe20003800000 */
.L_x_150:
[----:B------:R-:W-:Y:S02]  /*12690*/  IMAD.MOV.U32 R13, RZ, RZ, R4 ;  /* 0x000000ffff0d7224 */ /* 0x000fe400078e0004 */
[----:B------:R-:W-:Y:S01]  /*126a0*/  IMAD.MOV.U32 R12, RZ, RZ, 0x7 ;  /* 0x00000007ff0c7424 */ /* 0x000fe200078e00ff */
[----:B------:R-:W-:-:S04]  /*126b0*/  @!P2 IADD3 R14, P3, R32, R14, RZ ;  /* 0x0000000e200ea210 */ /* 0x000fc80007f7e0ff */
[----:B------:R-:W-:Y:S01]  /*126c0*/  @!P2 IADD3.X R7, RZ, R7, RZ, P3, !PT ;  /* 0x00000007ff07a210 */ /* 0x000fe20001ffe4ff */
[----:B------:R-:W-:-:S08]  /*126d0*/  @!P2 IMAD.MOV.U32 R2, RZ, RZ, R14 ;  /* 0x000000ffff02a224 */ /* 0x000fd000078e000e */
[----:B------:R-:W-:Y:S05]  /*126e0*/  WARPSYNC.COLLECTIVE R15, `(.L_x_151) ;  /* 0x000000000f087348 */ /* 0x000fea0003c00000 */
[----:B------:R0:W1:Y:S02]  /*126f0*/  SHFL.IDX P6, R14, R13, R12, R11 ;  /* 0x0000000c0d0e7389 */ /* 0x00006400000c000b */
[----:B01----:R-:W-:Y:S01]  /*12700*/  ENDCOLLECTIVE ;  /* 0x000000000000791b */ /* 0x003fe20003800000 */
.L_x_151:
[----:B------:R-:W-:-:S05]  /*12710*/  @!P2 IMAD.MOV.U32 R3, RZ, RZ, R7 ;  /* 0x000000ffff03a224 */ /* 0x000fca00078e0007 */
[----:B------:R-:W-:Y:S01]  /*12720*/  @!PT LDS RZ, [RZ] ;  /* 0x00000000fffff984 */ /* 0x000fe20000000800 */
[----:B------:R-:W-:Y:S01]  /*12730*/  @!PT LDS RZ, [RZ] ;  /* 0x00000000fffff984 */ /* 0x000fe20000000800 */
[----:B------:R-:W-:Y:S01]  /*12740*/  @!PT LDS RZ, [RZ] ;  /* 0x00000000fffff984 */ /* 0x000fe20000000800 */
[----:B------:R0:W-:Y:S04]  /*12750*/  @!P2 LDGSTS.E.BYPASS.LTC128B.128 [R17+0x23400], desc[UR46][R2.64], !P1 ;  /* 0x234000000211afae */ /* 0x0001e8000c901d6e */
[----:B------:R0:W-:Y:S01]  /*12760*/  @!P2 LDGSTS.E.BYPASS.LTC128B.128 [R17+0x27400], desc[UR46][R2.64+0x80], !P0 ;  /* 0x274000800211afae */ /* 0x0001e2000c101d6e */
[----:B------:R-:W-:Y:S02]  /*12770*/  IMAD.MOV.U32 R13, RZ, RZ, R0 ;  /* 0x000000ffff0d7224 */ /* 0x000fe400078e0000 */
[----:B------:R-:W-:-:S07]  /*12780*/  IMAD.MOV.U32 R7, RZ, RZ, R14 ;  /* 0x000000ffff077224 */ /* 0x000fce00078e000e */
[----:B0-----:R-:W-:Y:S05]  /*12790*/  WARPSYNC.COLLECTIVE R15, `(.L_x_152) ;  /* 0x000000000f087348 */ /* 0x001fea0003c00000 */
[----:B------:R1:W2:Y:S02]  /*127a0*/  SHFL.IDX P6, R14, R13, R12, R11 ;  /* 0x0000000c0d0e7389 */ /* 0x0002a400000c000b */
[----:B012---:R-:W-:Y:S01]  /*127b0*/  ENDCOLLECTIVE ;  /* 0x000000000000791b */ /* 0x007fe20003800000 */
.L_x_152:
[----:B------:R-:W-:Y:S05]  /*127c0*/  BRA `(.L_x_153) ;  /* 0xffffffb4004c7947 */ /* 0x000fea000383ffff */
.L_x_59:
[----:B------:R0:W0:Y:S02]  /*127d0*/  SYNCS.PHASECHK.TRANS64.TRYWAIT P0, [R22+URZ+0x38820], R5 ;  /* 0x03882005160075a7 */ /* 0x000024000800017f */
[----:B0-----:R-:W-:Y:S05]  /*127e0*/  @!P0 NANOSLEEP.SYNCS 0x989680 ;  /* 0x009896800000895d */ /* 0x001fea0003900000 */
[----:B------:R-:W0:Y:S02]  /*127f0*/  @!P0 SYNCS.PHASECHK.TRANS64 P0, [R22+URZ+0x38820], R5 ;  /* 0x03882005160085a7 */ /* 0x000e24000800007f */
[----:B0-----:R-:W-:Y:S05]  /*12800*/  @!P0 BRA `(.L_x_59) ;  /* 0xfffffffc00f08947 */ /* 0x001fea000383ffff */
[----:B------:R-:W-:Y:S05]  /*12810*/  BRA `(.L_x_154) ;  /* 0xffffffb4008c7947 */ /* 0x000fea000383ffff */
.L_x_62:
[----:B0-----:R0:W1:Y:S02]  /*12820*/  SYNCS.PHASECHK.TRANS64.TRYWAIT P1, [R4+URZ+0x38880], R21 ;  /* 0x03888015040075a7 */ /* 0x001064000802017f */
[----:B-1----:R-:W-:Y:S05]  /*12830*/  @!P1 NANOSLEEP.SYNCS 0x989680 ;  /* 0x009896800000995d */ /* 0x002fea0003900000 */
[----:B------:R-:W1:Y:S02]  /*12840*/  @!P1 SYNCS.PHASECHK.TRANS64 P1, [R4+URZ+0x38880], R21 ;  /* 0x03888015040095a7 */ /* 0x000e64000802007f */
[----:B-1----:R-:W-:Y:S05]  /*12850*/  @!P1 BRA `(.L_x_62) ;  /* 0xfffffffc00f09947 */ /* 0x002fea000383ffff */
[----:B------:R-:W-:Y:S05]  /*12860*/  BRA `(.L_x_155) ;  /* 0xffffffb800607947 */ /* 0x000fea000383ffff */
.L_x_63:
[----:B------:R-:W-:Y:S01]  /*12870*/  BSSY B0, `(.L_x_156) ;  /* 0x0000008000007945 */ /* 0x000fe20003800000 */
[----:B------:R-:W-:Y:S02]  /*12880*/  IMAD.MOV.U32 R13, RZ, RZ, R8 ;  /* 0x000000ffff0d7224 */ /* 0x000fe400078e0008 */
[----:B------:R-:W-:Y:S02]  /*12890*/  IMAD.MOV.U32 R12, RZ, RZ, RZ ;  /* 0x000000ffff0c7224 */ /* 0x000fe400078e00ff */
[----:B------:R-:W-:Y:S02]  /*128a0*/  IMAD.MOV.U32 R11, RZ, RZ, 0x181f ;  /* 0x0000181fff0b7424 */ /* 0x000fe400078e00ff */
[----:B------:R-:W-:-:S07]  /*128b0*/  IMAD.MOV.U32 R15, RZ, RZ, -0x1 ;  /* 0xffffffffff0f7424 */ /* 0x000fce00078e00ff */
[----:B0--3--:R-:W-:Y:S05]  /*128c0*/  WARPSYNC.COLLECTIVE R15, `(.L_x_157) ;  /* 0x000000000f087348 */ /* 0x009fea0003c00000 */
[----:B---3--:R1:W2:Y:S02]  /*128d0*/  SHFL.IDX P6, R14, R13, R12, R11 ;  /* 0x0000000c0d0e7389 */ /* 0x0082a400000c000b */
[----:B012---:R-:W-:Y:S01]  /*128e0*/  ENDCOLLECTIVE ;  /* 0x000000000000791b */ /* 0x007fe20003800000 */
.L_x_157:
[----:B------:R-:W-:Y:S05]  /*128f0*/  BSYNC B0 ;  /* 0x0000000000007941 */ /* 0x000fea0003800000 */
.L_x_156:
[----:B------:R-:W-:Y:S01]  /*12900*/  IMAD.MOV.U32 R13, RZ, RZ, R9 ;  /* 0x000000ffff0d7224 */ /* 0x000fe200078e0009 */
[----:B------:R-:W-:Y:S01]  /*12910*/  MOV R15, 0xffffffff ;  /* 0xffffffff000f7802 */ /* 0x000fe20000000f00 */
[----:B------:R-:W-:Y:S02]  /*12920*/  IMAD.MOV.U32 R12, RZ, RZ, RZ ;  /* 0x000000ffff0c7224 */ /* 0x000fe400078e00ff */
[----:B------:R-:W-:Y:S02]  /*12930*/  IMAD.MOV.U32 R11, RZ, RZ, 0x181f ;  /* 0x0000181fff0b7424 */ /* 0x000fe400078e00ff */
[----:B------:R-:W-:Y:S02]  /*12940*/  IMAD.MOV.U32 R3, RZ, RZ, R14 ;  /* 0x000000ffff037224 */ /* 0x000fe400078e000e */
[----:B------:R-:W-:-:S07]  /*12950*/  IMAD R7, R0, 0x8000, R17 ;  /* 0x0000800000077824 */ /* 0x000fce00078e0211 */
[----:B------:R-:W-:Y:S05]  /*12960*/  WARPSYNC.COLLECTIVE R15, `(.L_x_158) ;  /* 0x000000000f087348 */ /* 0x000fea0003c00000 */
[----:B------:R0:W1:Y:S02]  /*12970*/  SHFL.IDX P6, R14, R13, R12, R11 ;  /* 0x0000000c0d0e7389 */ /* 0x00006400000c000b */
[----:B01----:R-:W-:Y:S01]  /*12980*/  ENDCOLLECTIVE ;  /* 0x000000000000791b */ /* 0x003fe20003800000 */
.L_x_158:
[----:B------:R-:W-:Y:S02]  /*12990*/  IMAD.MOV.U32 R13, RZ, RZ, R8 ;  /* 0x000000ffff0d7224 */ /* 0x000fe400078e0008 */
[----:B------:R-:W-:Y:S01]  /*129a0*/  IMAD.MOV.U32 R12, RZ, RZ, 0x1 ;  /* 0x00000001ff0c7424 */ /* 0x000fe200078e00ff */
[----:B------:R-:W-:-:S13]  /*129b0*/  IADD3 R2, P1, R32, R14, RZ ;  /* 0x0000000e20027210 */ /* 0x000fda0007f3e0ff */
[----:B------:R-:W-:Y:S05]  /*129c0*/  WARPSYNC.COLLECTIVE R15, `(.L_x_159) ;  /* 0x000000000f087348 */ /* 0x000fea0003c00000 */
[----:B------:R0:W1:Y:S02]  /*129d0*/  SHFL.IDX P6, R14, R13, R12, R11 ;  /* 0x0000000c0d0e7389 */ /* 0x00006400000c000b */
[----:B01----:R-:W-:Y:S01]  /*129e0*/  ENDCOLLECTIVE ;  /* 0x000000000000791b */ /* 0x003fe20003800000 */
.L_x_159:
[----:B------:R-:W-:-:S05]  /*129f0*/  IMAD.X R3, RZ, RZ, R3, P1 ;  /* 0x000000ffff037224 */ /* 0x000fca00008e0603 */
[----:B------:R-:W-:Y:S01]  /*12a00*/  @!PT LDS RZ, [RZ] ;  /* 0x00000000fffff984 */ /* 0x000fe20000000800 */
[----:B------:R-:W-:Y:S01]  /*12a10*/  @!PT LDS RZ, [RZ] ;  /* 0x00000000fffff984 */ /* 0x000fe20000000800 */
[----:B------:R-:W-:Y:S01]  /*12a20*/  @!PT LDS RZ, [RZ] ;  /* 0x00000000fffff984 */ /* 0x000fe20000000800 */
[----:B------:R-:W-:Y:S04]  /*12a30*/  LDGSTS.E.BYPASS.LTC128B.128 [R7+0x10400], desc[UR46][R2.64], !P3 ;  /* 0x1040000002077fae */ /* 0x000fe8000d901d6e */
[----:B------:R0:W-:Y:S01]  /*12a40*/  LDGSTS.E.BYPASS.LTC128B.128 [R7+0x14400], desc[UR46][R2.64+0x80], !P2 ;  /* 0x1440008002077fae */ /* 0x0001e2000d101d6e */
[----:B------:R-:W-:Y:S02]  /*12a50*/  IMAD.MOV.U32 R13, RZ, RZ, R9 ;  /* 0x000000ffff0d7224 */ /* 0x000fe400078e0009 */
[----:B0-----:R-:W-:-:S07]  /*12a60*/  IMAD.MOV.U32 R3, RZ, RZ, R14 ;  /* 0x000000ffff037224 */ /* 0x001fce00078e000e */
[----:B------:R-:W-:Y:S05]  /*12a70*/  WARPSYNC.COLLECTIVE R15, `(.L_x_160) ;  /* 0x000000000f087348 */ /* 0x000fea0003c00000 */
[----:B------:R0:W1:Y:S02]  /*12a80*/  SHFL.IDX P6, R14, R13, R12, R11 ;  /* 0x0000000c0d0e7389 */ /* 0x00006400000c000b */
[----:B01----:R-:W-:Y:S01]  /*12a90*/  ENDCOLLECTIVE ;  /* 0x000000000000791b */ /* 0x003fe20003800000 */
.L_x_160:
[----:B------:R-:W-:Y:S02]  /*12aa0*/  IMAD.MOV.U32 R13, RZ, RZ, R8 ;  /* 0x000000ffff0d7224 */ /* 0x000fe400078e0008 */
[----:B------:R-:W-:Y:S01]  /*12ab0*/  IMAD.MOV.U32 R12, RZ, RZ, 0x2 ;  /* 0x00000002ff0c7424 */ /* 0x000fe200078e00ff */
[----:B------:R-:W-:-:S13]  /*12ac0*/  IADD3 R2, P1, R32, R14, RZ ;  /* 0x0000000e20027210 */ /* 0x000fda0007f3e0ff */
[----:B------:R-:W-:Y:S05]  /*12ad0*/  WARPSYNC.COLLECTIVE R15, `(.L_x_161) ;  /* 0x000000000f087348 */ /* 0x000fea0003c00000 */
[----:B------:R0:W1:Y:S02]  /*12ae0*/  SHFL.IDX P6, R14, R13, R12, R11 ;  /* 0x0000000c0d0e7389 */ /* 0x00006400000c000b */
[----:B01----:R-:W-:Y:S01]  /*12af0*/  ENDCOLLECTIVE ;  /* 0x000000000000791b */ /* 0x003fe20003800000 */
.L_x_161:
        /* <DEDUP_REMOVED lines=11> */
.L_x_162:
[----:B------:R-:W-:Y:S02]  /*12bb0*/  IMAD.MOV.U32 R13, RZ, RZ, R8 ;  /* 0x000000ffff0d7224 */ /* 0x000fe400078e0008 */
[----:B------:R-:W-:Y:S01]  /*12bc0*/  IMAD.MOV.U32 R12, RZ, RZ, 0x3 ;  /* 0x00000003ff0c7424 */ /* 0x000fe200078e00ff */
[----:B------:R-:W-:-:S13]  /*12bd0*/  IADD3 R2, P1, R32, R14, RZ ;  /* 0x0000000e20027210 */ /* 0x000fda0007f3e0ff */
[----:B------:R-:W-:Y:S05]  /*12be0*/  WARPSYNC.COLLECTIVE R15, `(.L_x_163) ;  /* 0x000000000f087348 */ /* 0x000fea0003c00000 */
[----:B------:R0:W1:Y:S02]  /*12bf0*/  SHFL.IDX P6, R14, R13, R12, R11 ;  /* 0x0000000c0d0e7389 */ /* 0x00006400000c000b */
[----:B01----:R-:W-:Y:S01]  /*12c00*/  ENDCOLLECTIVE ;  /* 0x000000000000791b */ /* 0x003fe20003800000 */
.L_x_163:
[----:B------:R-:W-:-:S05]  /*12c10*/  IMAD.X R3, RZ, RZ, R3, P1 ;  /* 0x000000ffff037224 */ /* 0x000fca00008e0603 */
[----:B------:R-:W-:Y:S01]  /*12c20*/  @!PT LDS RZ, [RZ] ;  /* 0x00000000fffff984 */ /* 0x000fe20000000800 */
[----:B------:R-:W-:Y:S01]  /*12c30*/  @!PT LDS RZ, [RZ] ;  /* 0x00000000fffff984 */ /* 0x000fe20000000800 */
[----:B------:R-:W-:Y:S01]  /*12c40*/  @!PT LDS RZ, [RZ] ;  /* 0x00000000fffff984 */ /* 0x000fe20000000800 */
[----:B------:R-:W-:Y:S04]  /*12c50*/  LDGSTS.E.BYPASS.LTC128B.128 [R7+0x11400], desc[UR46][R2.64], !P3 ;  /* 0x1140000002077fae */ /* 0x000fe8000d901d6e */
[----:B------:R0:W-:Y:S01]  /*12c60*/  LDGSTS.E.BYPASS.LTC128B.128 [R7+0x15400], desc[UR46][R2.64+0x80], !P2 ;  /* 0x1540008002077fae */ /* 0x0001e2000d101d6e */
[----:B------:R-:W-:Y:S01]  /*12c70*/  IMAD.MOV.U32 R13, RZ, RZ, R9 ;  /* 0x000000ffff0d7224 */ /* 0x000fe200078e0009 */
[----:B0-----:R-:W-:-:S07]  /*12c80*/  MOV R3, R14 ;  /* 0x0000000e00037202 */ /* 0x001fce0000000f00 */
[----:B------:R-:W-:Y:S05]  /*12c90*/  WARPSYNC.COLLECTIVE R15, `(.L_x_164) ;  /* 0x000000000f087348 */ /* 0x000fea0003c00000 */
[----:B------:R0:W1:Y:S02]  /*12ca0*/  SHFL.IDX P6, R14, R13, R12, R11 ;  /* 0x0000000c0d0e7389 */ /* 0x00006400000c000b */
[----:B01----:R-:W-:Y:S01]  /*12cb0*/  ENDCOLLECTIVE ;  /* 0x000000000000791b */ /* 0x003fe20003800000 */
.L_x_164:
[----:B------:R-:W-:Y:S02]  /*12cc0*/  IMAD.MOV.U32 R13, RZ, RZ, R8 ;  /* 0x000000ffff0d7224 */ /* 0x000fe400078e0008 */
[----:B------:R-:W-:Y:S01]  /*12cd0*/  IMAD.MOV.U32 R12, RZ, RZ, 0x4 ;  /* 0x00000004ff0c7424 */ /* 0x000fe200078e00ff */
[----:B------:R-:W-:-:S13]  /*12ce0*/  IADD3 R2, P1, R32, R14, RZ ;  /* 0x0000000e20027210 */ /* 0x000fda0007f3e0ff */
[----:B------:R-:W-:Y:S05]  /*12cf0*/  WARPSYNC.COLLECTIVE R15, `(.L_x_165) ;  /* 0x000000000f087348 */ /* 0x000fea0003c00000 */
[----:B------:R0:W1:Y:S02]  /*12d00*/  SHFL.IDX P6, R14, R13, R12, R11 ;  /* 0x0000000c0d0e7389 */ /* 0x00006400000c000b */
[----:B01----:R-:W-:Y:S01]  /*12d10*/  ENDCOLLECTIVE ;  /* 0x000000000000791b */ /* 0x003fe20003800000 */
.L_x_165:
        /* <DEDUP_REMOVED lines=11> */
.L_x_166:
[----:B------:R-:W-:Y:S02]  /*12dd0*/  IMAD.MOV.U32 R13, RZ, RZ, R8 ;  /* 0x000000ffff0d7224 */ /* 0x000fe400078e0008 */
[----:B------:R-:W-:Y:S01]  /*12de0*/  IMAD.MOV.U32 R12, RZ, RZ, 0x5 ;  /* 0x00000005ff0c7424 */ /* 0x000fe200078e00ff */
[----:B------:R-:W-:-:S13]  /*12df0*/  IADD3 R2, P1, R32, R14, RZ ;  /* 0x0000000e20027210 */ /* 0x000fda0007f3e0ff */
[----:B------:R-:W-:Y:S05]  /*12e00*/  WARPSYNC.COLLECTIVE R15, `(.L_x_167) ;  /* 0x000000000f087348 */ /* 0x000fea0003c00000 */
[----:B------:R0:W1:Y:S02]  /*12e10*/  SHFL.IDX P6, R14, R13, R12, R11 ;  /* 0x0000000c0d0e7389 */ /* 0x00006400000c000b */
[----:B01----:R-:W-:Y:S01]  /*12e20*/  ENDCOLLECTIVE ;  /* 0x000000000000791b */ /* 0x003fe20003800000 */
.L_x_167:
        /* <DEDUP_REMOVED lines=11> */
.L_x_168:
[----:B------:R-:W-:Y:S02]  /*12ee0*/  IMAD.MOV.U32 R13, RZ, RZ, R8 ;  /* 0x000000ffff0d7224 */ /* 0x000fe400078e0008 */
[----:B------:R-:W-:Y:S01]  /*12ef0*/  IMAD.MOV.U32 R12, RZ, RZ, 0x6 ;  /* 0x00000006ff0c7424 */ /* 0x000fe200078e00ff */
[----:B------:R-:W-:-:S13]  /*12f00*/  IADD3 R2, P1, R32, R14, RZ ;  /* 0x0000000e20027210 */ /* 0x000fda0007f3e0ff */
[----:B------:R-:W-:Y:S05]  /*12f10*/  WARPSYNC.COLLECTIVE R15, `(.L_x_169) ;  /* 0x000000000f087348 */ /* 0x000fea0003c00000 */
[----:B------:R0:W1:Y:S02]  /*12f20*/  SHFL.IDX P6, R14, R13, R12, R11 ;  /* 0x0000000c0d0e7389 */ /* 0x00006400000c000b */
[----:B01----:R-:W-:Y:S01]  /*12f30*/  ENDCOLLECTIVE ;  /* 0x000000000000791b */ /* 0x003fe20003800000 */
.L_x_169:
        /* <DEDUP_REMOVED lines=11> */
.L_x_170:
[----:B------:R-:W-:Y:S02]  /*12ff0*/  IMAD.MOV.U32 R13, RZ, RZ, R8 ;  /* 0x000000ffff0d7224 */ /* 0x000fe400078e0008 */
[----:B------:R-:W-:Y:S01]  /*13000*/  IMAD.MOV.U32 R12, RZ, RZ, 0x7 ;  /* 0x00000007ff0c7424 */ /* 0x000fe200078e00ff */
[----:B------:R-:W-:-:S13]  /*13010*/  IADD3 R2, P1, R32, R14, RZ ;  /* 0x0000000e20027210 */ /* 0x000fda0007f3e0ff */
[----:B------:R-:W-:Y:S05]  /*13020*/  WARPSYNC.COLLECTIVE R15, `(.L_x_171) ;  /* 0x000000000f087348 */ /* 0x000fea0003c00000 */
[----:B------:R0:W1:Y:S02]  /*13030*/  SHFL.IDX P6, R14, R13, R12, R11 ;  /* 0x0000000c0d0e7389 */ /* 0x00006400000c000b */
[----:B01----:R-:W-:Y:S01]  /*13040*/  ENDCOLLECTIVE ;  /* 0x000000000000791b */ /* 0x003fe20003800000 */
.L_x_171:
[----:B------:R-:W-:-:S05]  /*13050*/  IMAD.X R3, RZ, RZ, R3, P1 ;  /* 0x000000ffff037224 */ /* 0x000fca00008e0603 */
[----:B------:R-:W-:Y:S01]  /*13060*/  @!PT LDS RZ, [RZ] ;  /* 0x00000000fffff984 */ /* 0x000fe20000000800 */
[----:B------:R-:W-:Y:S01]  /*13070*/  @!PT LDS RZ, [RZ] ;  /* 0x00000000fffff984 */ /* 0x000fe20000000800 */
[----:B------:R-:W-:Y:S01]  /*13080*/  @!PT LDS RZ, [RZ] ;  /* 0x00000000fffff984 */ /* 0x000fe20000000800 */
[----:B------:R0:W-:Y:S04]  /*13090*/  LDGSTS.E.BYPASS.LTC128B.128 [R7+0x13400], desc[UR46][R2.64], !P3 ;  /* 0x1340000002077fae */ /* 0x0001e8000d901d6e */
[----:B------:R0:W-:Y:S01]  /*130a0*/  LDGSTS.E.BYPASS.LTC128B.128 [R7+0x17400], desc[UR46][R2.64+0x80], !P2 ;  /* 0x1740008002077fae */ /* 0x0001e2000d101d6e */
[----:B------:R-:W-:Y:S02]  /*130b0*/  IMAD.MOV.U32 R13, RZ, RZ, R9 ;  /* 0x000000ffff0d7224 */ /* 0x000fe400078e0009 */
[----:B------:R-:W-:-:S07]  /*130c0*/  IMAD.MOV.U32 R8, RZ, RZ, R14 ;  /* 0x000000ffff087224 */ /* 0x000fce00078e000e */
[----:B0-----:R-:W-:Y:S05]  /*130d0*/  WARPSYNC.COLLECTIVE R15, `(.L_x_172) ;  /* 0x000000000f087348 */ /* 0x001fea0003c00000 */
[----:B------:R1:W2:Y:S02]  /*130e0*/  SHFL.IDX P6, R14, R13, R12, R11 ;  /* 0x0000000c0d0e7389 */ /* 0x0002a400000c000b */
[----:B012---:R-:W-:Y:S01]  /*130f0*/  ENDCOLLECTIVE ;  /* 0x000000000000791b */ /* 0x007fe20003800000 */
.L_x_172:
[----:B------:R-:W-:Y:S05]  /*13100*/  BRA `(.L_x_173) ;  /* 0xffffffb400607947 */ /* 0x000fea000383ffff */
.L_x_66:
[----:B--2---:R2:W3:Y:S02]  /*13110*/  SYNCS.PHASECHK.TRANS64.TRYWAIT P1, [R4+URZ+0x38840], R21 ;  /* 0x03884015040075a7 */ /* 0x0044e4000802017f */
[----:B---3--:R-:W-:Y:S05]  /*13120*/  @!P1 NANOSLEEP.SYNCS 0x989680 ;  /* 0x009896800000995d */ /* 0x008fea0003900000 */
[----:B------:R-:W3:Y:S02]  /*13130*/  @!P1 SYNCS.PHASECHK.TRANS64 P1, [R4+URZ+0x38840], R21 ;  /* 0x03884015040095a7 */ /* 0x000ee4000802007f */
[----:B---3--:R-:W-:Y:S05]  /*13140*/  @!P1 BRA `(.L_x_66) ;  /* 0xfffffffc00f09947 */ /* 0x008fea000383ffff */
[----:B------:R-:W-:Y:S05]  /*13150*/  BRA `(.L_x_174) ;  /* 0xffffffb400a47947 */ /* 0x000fea000383ffff */
.L_x_67:
[----:B------:R-:W-:Y:S01]  /*13160*/  BSSY B0, `(.L_x_175) ;  /* 0x0000008000007945 */ /* 0x000fe20003800000 */
[----:B------:R-:W-:Y:S02]  /*13170*/  IMAD.MOV.U32 R13, RZ, RZ, R6 ;  /* 0x000000ffff0d7224 */ /* 0x000fe400078e0006 */
[----:B------:R-:W-:Y:S02]  /*13180*/  IMAD.MOV.U32 R12, RZ, RZ, RZ ;  /* 0x000000ffff0c7224 */ /* 0x000fe400078e00ff */
[----:B------:R-:W-:Y:S02]  /*13190*/  IMAD.MOV.U32 R11, RZ, RZ, 0x181f ;  /* 0x0000181fff0b7424 */ /* 0x000fe400078e00ff */
[----:B------:R-:W-:-:S07]  /*131a0*/  IMAD.MOV.U32 R15, RZ, RZ, -0x1 ;  /* 0xffffffffff0f7424 */ /* 0x000fce00078e00ff */
[----:B012---:R-:W-:Y:S05]  /*131b0*/  WARPSYNC.COLLECTIVE R15, `(.L_x_176) ;  /* 0x000000000f087348 */ /* 0x007fea0003c00000 */
[----:B------:R3:W4:Y:S02]  /*131c0*/  SHFL.IDX P6, R14, R13, R12, R11 ;  /* 0x0000000c0d0e7389 */ /* 0x00072400000c000b */
[----:B01234-:R-:W-:Y:S01]  /*131d0*/  ENDCOLLECTIVE ;  /* 0x000000000000791b */ /* 0x01ffe20003800000 */
.L_x_176:
[----:B------:R-:W-:Y:S05]  /*131e0*/  BSYNC B0 ;  /* 0x0000000000007941 */ /* 0x000fea0003800000 */
.L_x_175:
        /* <DEDUP_REMOVED lines=9> */
.L_x_177:
[----:B------:R-:W-:Y:S02]  /*13280*/  VIADD R5, R5, UR42 ;  /* 0x0000002a05057c36 */ /* 0x000fe40008000000 */
[----:B------:R-:W-:Y:S02]  /*13290*/  IMAD.MOV.U32 R13, RZ, RZ, R6 ;  /* 0x000000ffff0d7224 */ /* 0x000fe400078e0006 */
[----:B------:R-:W-:Y:S01]  /*132a0*/  IMAD.MOV.U32 R12, RZ, RZ, 0x1 ;  /* 0x00000001ff0c7424 */ /* 0x000fe200078e00ff */
[----:B------:R-:W-:-:S13]  /*132b0*/  IADD3 R2, P1, R32, R14, RZ ;  /* 0x0000000e20027210 */ /* 0x000fda0007f3e0ff */
[----:B------:R-:W-:Y:S05]  /*132c0*/  WARPSYNC.COLLECTIVE R15, `(.L_x_178) ;  /* 0x000000000f087348 */ /* 0x000fea0003c00000 */
[----:B------:R0:W1:Y:S02]  /*132d0*/  SHFL.IDX P6, R14, R13, R12, R11 ;  /* 0x0000000c0d0e7389 */ /* 0x00006400000c000b */
[----:B01----:R-:W-:Y:S01]  /*132e0*/  ENDCOLLECTIVE ;  /* 0x000000000000791b */ /* 0x003fe20003800000 */
.L_x_178:
        /* <DEDUP_REMOVED lines=11> */
.L_x_179:
[----:B------:R-:W-:Y:S02]  /*133a0*/  IMAD.MOV.U32 R13, RZ, RZ, R6 ;  /* 0x000000ffff0d7224 */ /* 0x000fe400078e0006 */
[----:B------:R-:W-:Y:S02]  /*133b0*/  IMAD.MOV.U32 R12, RZ, RZ, 0x2 ;  /* 0x00000002ff0c7424 */ /* 0x000fe400078e00ff */
[----:B------:R-:W-:-:S07]  /*133c0*/  IMAD.MOV.U32 R21, RZ, RZ, R14 ;  /* 0x000000ffff157224 */ /* 0x000fce00078e000e */
[----:B------:R-:W-:Y:S05]  /*133d0*/  WARPSYNC.COLLECTIVE R15, `(.L_x_180) ;  /* 0x000000000f087348 */ /* 0x000fea0003c00000 */
[----:B------:R0:W1:Y:S02]  /*133e0*/  SHFL.IDX P6, R14, R13, R12, R11 ;  /* 0x0000000c0d0e7389 */ /* 0x00006400000c000b */
[----:B01----:R-:W-:Y:S01]  /*133f0*/  ENDCOLLECTIVE ;  /* 0x000000000000791b */ /* 0x003fe20003800000 */
.L_x_180:
[----:B------:R-:W-:-:S05]  /*13400*/  IADD3 R2, P1, R32, R21, RZ ;  /* 0x0000001520027210 */ /* 0x000fca0007f3e0ff */
[----:B------:R-:W-:-:S05]  /*13410*/  IMAD.X R3, RZ, RZ, R8, P1 ;  /* 0x000000ffff037224 */ /* 0x000fca00008e0608 */
[----:B------:R-:W-:Y:S01]  /*13420*/  @!PT LDS RZ, [RZ] ;  /* 0x00000000fffff984 */ /* 0x000fe20000000800 */
[----:B------:R-:W-:Y:S01]  /*13430*/  @!PT LDS RZ, [RZ] ;  /* 0x00000000fffff984 */ /* 0x000fe20000000800 */
[----:B------:R-:W-:Y:S01]  /*13440*/  @!PT LDS RZ, [RZ] ;  /* 0x00000000fffff984 */ /* 0x000fe20000000800 */
[----:B------:R0:W-:Y:S01]  /*13450*/  LDGSTS.E.BYPASS.LTC128B.128 [R5+0x28c00], desc[UR46][R2.64], !P3 ;  /* 0x28c0000002057fae */ /* 0x0001e2000d901d6e */
[----:B------:R-:W-:-:S03]  /*13460*/  IMAD.MOV.U32 R13, RZ, RZ, R7 ;  /* 0x000000ffff0d7224 */ /* 0x000fc600078e0007 */
[----:B------:R0:W-:Y:S01]  /*13470*/  LDGSTS.E.BYPASS.LTC128B.128 [R5+0x2cc00], desc[UR46][R2.64+0x80], !P2 ;  /* 0x2cc0008002057fae */ /* 0x0001e2000d101d6e */
[----:B------:R-:W-:-:S07]  /*13480*/  IMAD.MOV.U32 R9, RZ, RZ, R14 ;  /* 0x000000ffff097224 */ /* 0x000fce00078e000e */
[----:B0-----:R-:W-:Y:S05]  /*13490*/  WARPSYNC.COLLECTIVE R15, `(.L_x_181) ;  /* 0x000000000f087348 */ /* 0x001fea0003c00000 */
[----:B------:R1:W2:Y:S02]  /*134a0*/  SHFL.IDX P6, R14, R13, R12, R11 ;  /* 0x0000000c0d0e7389 */ /* 0x0002a400000c000b */
[----:B012---:R-:W-:Y:S01]  /*134b0*/  ENDCOLLECTIVE ;  /* 0x000000000000791b */ /* 0x007fe20003800000 */
.L_x_181:
[----:B------:R-:W-:Y:S01]  /*134c0*/  MOV R13, R6 ;  /* 0x00000006000d7202 */ /* 0x000fe20000000f00 */
[----:B------:R-:W-:Y:S01]  /*134d0*/  IMAD.MOV.U32 R12, RZ, RZ, 0x3 ;  /* 0x00000003ff0c7424 */ /* 0x000fe200078e00ff */
[----:B------:R-:W-:-:S13]  /*134e0*/  IADD3 R2, P1, R32, R14, RZ ;  /* 0x0000000e20027210 */ /* 0x000fda0007f3e0ff */
[----:B------:R-:W-:Y:S05]  /*134f0*/  WARPSYNC.COLLECTIVE R15, `(.L_x_182) ;  /* 0x000000000f087348 */ /* 0x000fea0003c00000 */
[----:B------:R0:W1:Y:S02]  /*13500*/  SHFL.IDX P6, R14, R13, R12, R11 ;  /* 0x0000000c0d0e7389 */ /* 0x00006400000c000b */
[----:B01----:R-:W-:Y:S01]  /*13510*/  ENDCOLLECTIVE ;  /* 0x000000000000791b */ /* 0x003fe20003800000 */
.L_x_182:
        /* <DEDUP_REMOVED lines=11> */
.L_x_183:
[----:B------:R-:W-:Y:S02]  /*135d0*/  IMAD.MOV.U32 R13, RZ, RZ, R6 ;  /* 0x000000ffff0d7224 */ /* 0x000fe400078e0006 */
[----:B------:R-:W-:Y:S02]  /*135e0*/  IMAD.MOV.U32 R12, RZ, RZ, 0x4 ;  /* 0x00000004ff0c7424 */ /* 0x000fe400078e00ff */
[----:B------:R-:W-:-:S05]  /*135f0*/  IMAD.MOV.U32 R11, RZ, RZ, R14 ;  /* 0x000000ffff0b7224 */ /* 0x000fca00078e000e */
[----:B------:R-:W-:Y:S01]  /*13600*/  IADD3 R2, P1, R32, R11, RZ ;  /* 0x0000000b20027210 */ /* 0x000fe20007f3e0ff */
[----:B------:R-:W-:-:S04]  /*13610*/  IMAD.MOV.U32 R11, RZ, RZ, 0x181f ;  /* 0x0000181fff0b7424 */ /* 0x000fc800078e00ff */
[----:B------:R-:W-:-:S08]  /*13620*/  IMAD.X R3, RZ, RZ, R8, P1 ;  /* 0x000000ffff037224 */ /* 0x000fd000008e0608 */
[----:B------:R-:W-:Y:S05]  /*13630*/  WARPSYNC.COLLECTIVE R15, `(.L_x_184) ;  /* 0x000000000f087348 */ /* 0x000fea0003c00000 */
[----:B------:R0:W1:Y:S02]  /*13640*/  SHFL.IDX P6, R14, R13, R12, R11 ;  /* 0x0000000c0d0e7389 */ /* 0x00006400000c000b */
[----:B01----:R-:W-:Y:S01]  /*13650*/  ENDCOLLECTIVE ;  /* 0x000000000000791b */ /* 0x003fe20003800000 */
.L_x_184:
        /* <DEDUP_REMOVED lines=10> */
.L_x_185:
[----:B------:R-:W-:Y:S02]  /*13700*/  IMAD.MOV.U32 R13, RZ, RZ, R6 ;  /* 0x000000ffff0d7224 */ /* 0x000fe400078e0006 */
[----:B------:R-:W-:Y:S02]  /*13710*/  IMAD.MOV.U32 R12, RZ, RZ, 0x5 ;  /* 0x00000005ff0c7424 */ /* 0x000fe400078e00ff */
[----:B------:R-:W-:-:S07]  /*13720*/  IMAD.MOV.U32 R21, RZ, RZ, R14 ;  /* 0x000000ffff157224 */ /* 0x000fce00078e000e */
[----:B------:R-:W-:Y:S05]  /*13730*/  WARPSYNC.COLLECTIVE R15, `(.L_x_186) ;  /* 0x000000000f087348 */ /* 0x000fea0003c00000 */
[----:B------:R0:W1:Y:S02]  /*13740*/  SHFL.IDX P6, R14, R13, R12, R11 ;  /* 0x0000000c0d0e7389 */ /* 0x00006400000c000b */
[----:B01----:R-:W-:Y:S01]  /*13750*/  ENDCOLLECTIVE ;  /* 0x000000000000791b */ /* 0x003fe20003800000 */
.L_x_186:
        /* <DEDUP_REMOVED lines=8> */
[----:B------:R-:W-:-:S07]  /*137e0*/  MOV R9, R14 ;  /* 0x0000000e00097202 */ /* 0x000fce0000000f00 */
[----:B0-----:R-:W-:Y:S05]  /*137f0*/  WARPSYNC.COLLECTIVE R15, `(.L_x_187) ;  /* 0x000000000f087348 */ /* 0x001fea0003c00000 */
[----:B------:R1:W2:Y:S02]  /*13800*/  SHFL.IDX P6, R14, R13, R12, R11 ;  /* 0x0000000c0d0e7389 */ /* 0x0002a400000c000b */
[----:B012---:R-:W-:Y:S01]  /*13810*/  ENDCOLLECTIVE ;  /* 0x000000000000791b */ /* 0x007fe20003800000 */
.L_x_187:
[----:B------:R-:W-:Y:S02]  /*13820*/  IMAD.MOV.U32 R13, RZ, RZ, R6 ;  /* 0x000000ffff0d7224 */ /* 0x000fe400078e0006 */
[----:B------:R-:W-:Y:S01]  /*13830*/  IMAD.MOV.U32 R12, RZ, RZ, 0x6 ;  /* 0x00000006ff0c7424 */ /* 0x000fe200078e00ff */
[----:B------:R-:W-:-:S13]  /*13840*/  IADD3 R2, P1, R32, R14, RZ ;  /* 0x0000000e20027210 */ /* 0x000fda0007f3e0ff */
[----:B------:R-:W-:Y:S05]  /*13850*/  WARPSYNC.COLLECTIVE R15, `(.L_x_188) ;  /* 0x000000000f087348 */ /* 0x000fea0003c00000 */
[----:B------:R0:W1:Y:S02]  /*13860*/  SHFL.IDX P6, R14, R13, R12, R11 ;  /* 0x0000000c0d0e7389 */ /* 0x00006400000c000b */
[----:B01----:R-:W-:Y:S01]  /*13870*/  ENDCOLLECTIVE ;  /* 0x000000000000791b */ /* 0x003fe20003800000 */
.L_x_188:
        /* <DEDUP_REMOVED lines=11> */
.L_x_189:
        /* <DEDUP_REMOVED lines=9> */
.L_x_190:
        /* <DEDUP_REMOVED lines=10> */
.L_x_191:
[----:B------:R-:W-:Y:S05]  /*13a60*/  BRA `(.L_x_192) ;  /* 0xffffffb0007c7947 */ /* 0x000fea000383ffff */
.L_x_70:
[----:B0-----:R0:W2:Y:S02]  /*13a70*/  SYNCS.PHASECHK.TRANS64.TRYWAIT P2, [R18+URZ+0x38870], R3 ;  /* 0x03887003120075a7 */ /* 0x0010a4000804017f */
[----:B--2---:R-:W-:Y:S05]  /*13a80*/  @!P2 NANOSLEEP.SYNCS 0x989680 ;  /* 0x009896800000a95d */ /* 0x004fea0003900000 */
[----:B------:R-:W2:Y:S02]  /*13a90*/  @!P2 SYNCS.PHASECHK.TRANS64 P2, [R18+URZ+0x38870], R3 ;  /* 0x038870031200a5a7 */ /* 0x000ea4000804007f */
[----:B--2---:R-:W-:Y:S05]  /*13aa0*/  @!P2 BRA `(.L_x_70) ;  /* 0xfffffffc00f0a947 */ /* 0x004fea000383ffff */
[----:B------:R-:W-:Y:S05]  /*13ab0*/  BRA `(.L_x_193) ;  /* 0xffffffb000d87947 */ /* 0x000fea000383ffff */
.L_x_72:
[----:B0-----:R0:W2:Y:S02]  /*13ac0*/  SYNCS.PHASECHK.TRANS64.TRYWAIT P2, [R18+URZ+0x38860], R5 ;  /* 0x03886005120075a7 */ /* 0x0010a4000804017f */
[----:B--2---:R-:W-:Y:S05]  /*13ad0*/  @!P2 NANOSLEEP.SYNCS 0x989680 ;  /* 0x009896800000a95d */ /* 0x004fea0003900000 */
[----:B------:R-:W2:Y:S02]  /*13ae0*/  @!P2 SYNCS.PHASECHK.TRANS64 P2, [R18+URZ+0x38860], R5 ;  /* 0x038860051200a5a7 */ /* 0x000ea4000804007f */
[----:B--2---:R-:W-:Y:S05]  /*13af0*/  @!P2 BRA `(.L_x_72) ;  /* 0xfffffffc00f0a947 */ /* 0x004fea000383ffff */
[----:B------:R-:W-:Y:S05]  /*13b00*/  BRA `(.L_x_194) ;  /* 0xffffffb000e87947 */ /* 0x000fea000383ffff */
.L_x_79:
[----:B0-----:R0:W2:Y:S02]  /*13b10*/  SYNCS.PHASECHK.TRANS64.TRYWAIT P0, [R18+URZ+0x38870], R3 ;  /* 0x03887003120075a7 */ /* 0x0010a4000800017f */
[----:B--2---:R-:W-:Y:S05]  /*13b20*/  @!P0 NANOSLEEP.SYNCS 0x989680 ;  /* 0x009896800000895d */ /* 0x004fea0003900000 */
[----:B------:R-:W2:Y:S02]  /*13b30*/  @!P0 SYNCS.PHASECHK.TRANS64 P0, [R18+URZ+0x38870], R3 ;  /* 0x03887003120085a7 */ /* 0x000ea4000800007f */
[----:B--2---:R-:W-:Y:S05]  /*13b40*/  @!P0 BRA `(.L_x_79) ;  /* 0xfffffffc00f08947 */ /* 0x004fea000383ffff */
[----:B------:R-:W-:Y:S05]  /*13b50*/  BRA `(.L_x_195) ;  /* 0xffffffbc00547947 */ /* 0x000fea000383ffff */
.L_x_81:
[----:B0-----:R0:W2:Y:S02]  /*13b60*/  SYNCS.PHASECHK.TRANS64.TRYWAIT P0, [R18+URZ+0x38860], R3 ;  /* 0x03886003120075a7 */ /* 0x0010a4000800017f */
[----:B--2---:R-:W-:Y:S05]  /*13b70*/  @!P0 NANOSLEEP.SYNCS 0x989680 ;  /* 0x009896800000895d */ /* 0x004fea0003900000 */
[----:B------:R-:W2:Y:S02]  /*13b80*/  @!P0 SYNCS.PHASECHK.TRANS64 P0, [R18+URZ+0x38860], R3 ;  /* 0x03886003120085a7 */ /* 0x000ea4000800007f */
[----:B--2---:R-:W-:Y:S05]  /*13b90*/  @!P0 BRA `(.L_x_81) ;  /* 0xfffffffc00f08947 */ /* 0x004fea000383ffff */
[----:B------:R-:W-:Y:S05]  /*13ba0*/  BRA `(.L_x_196) ;  /* 0xffffffbc006c7947 */ /* 0x000fea000383ffff */
.L_x_84:
[----:B-1----:R1:W2:Y:S02]  /*13bb0*/  SYNCS.PHASECHK.TRANS64.TRYWAIT P0, [R5+URZ+0x38820], R2 ;  /* 0x03882002050075a7 */ /* 0x0022a4000800017f */
[----:B--2---:R-:W-:Y:S05]  /*13bc0*/  @!P0 NANOSLEEP.SYNCS 0x989680 ;  /* 0x009896800000895d */ /* 0x004fea0003900000 */
[----:B------:R-:W2:Y:S02]  /*13bd0*/  @!P0 SYNCS.PHASECHK.TRANS64 P0, [R5+URZ+0x38820], R2 ;  /* 0x03882002050085a7 */ /* 0x000ea4000800007f */
[----:B--2---:R-:W-:Y:S05]  /*13be0*/  @!P0 BRA `(.L_x_84) ;  /* 0xfffffffc00f08947 */ /* 0x004fea000383ffff */
[----:B------:R-:W-:Y:S05]  /*13bf0*/  BRA `(.L_x_197) ;  /* 0xffffffc400b87947 */ /* 0x000fea000383ffff */
.L_x_86:
[----:B-1----:R1:W2:Y:S02]  /*13c00*/  SYNCS.PHASECHK.TRANS64.TRYWAIT P1, [R4+URZ+0x38840], R3 ;  /* 0x03884003040075a7 */ /* 0x0022a4000802017f */
[----:B--2---:R-:W-:Y:S05]  /*13c10*/  @!P1 NANOSLEEP.SYNCS 0x989680 ;  /* 0x009896800000995d */ /* 0x004fea0003900000 */
[----:B------:R-:W2:Y:S02]  /*13c20*/  @!P1 SYNCS.PHASECHK.TRANS64 P1, [R4+URZ+0x38840], R3 ;  /* 0x03884003040095a7 */ /* 0x000ea4000802007f */
[----:B--2---:R-:W-:Y:S05]  /*13c30*/  @!P1 BRA `(.L_x_86) ;  /* 0xfffffffc00f09947 */ /* 0x004fea000383ffff */
[----:B------:R-:W-:Y:S05]  /*13c40*/  BRA `(.L_x_198) ;  /* 0xffffffc400f47947 */ /* 0x000fea000383ffff */
.L_x_88:
[----:B--2---:R2:W3:Y:S02]  /*13c50*/  SYNCS.PHASECHK.TRANS64.TRYWAIT P1, [R5+URZ+0x38840], R0 ;  /* 0x03884000050075a7 */ /* 0x0044e4000802017f */
[----:B---3--:R-:W-:Y:S05]  /*13c60*/  @!P1 NANOSLEEP.SYNCS 0x989680 ;  /* 0x009896800000995d */ /* 0x008fea0003900000 */
[----:B------:R-:W3:Y:S02]  /*13c70*/  @!P1 SYNCS.PHASECHK.TRANS64 P1, [R5+URZ+0x38840], R0 ;  /* 0x03884000050095a7 */ /* 0x000ee4000802007f */
[----:B---3--:R-:W-:Y:S05]  /*13c80*/  @!P1 BRA `(.L_x_88) ;  /* 0xfffffffc00f09947 */ /* 0x008fea000383ffff */
[----:B------:R-:W-:Y:S05]  /*13c90*/  BRA `(.L_x_199) ;  /* 0xffffffc800007947 */ /* 0x000fea000383ffff */
.L_x_90:
[----:B---3--:R3:W4:Y:S02]  /*13ca0*/  SYNCS.PHASECHK.TRANS64.TRYWAIT P1, [R4+URZ+0x38860], R3 ;  /* 0x03886003040075a7 */ /* 0x008724000802017f */
[----:B----4-:R-:W-:Y:S05]  /*13cb0*/  @!P1 NANOSLEEP.SYNCS 0x989680 ;  /* 0x009896800000995d */ /* 0x010fea0003900000 */
[----:B------:R-:W4:Y:S02]  /*13cc0*/  @!P1 SYNCS.PHASECHK.TRANS64 P1, [R4+URZ+0x38860], R3 ;  /* 0x03886003040095a7 */ /* 0x000f24000802007f */
[----:B----4-:R-:W-:Y:S05]  /*13cd0*/  @!P1 BRA `(.L_x_90) ;  /* 0xfffffffc00f09947 */ /* 0x010fea000383ffff */
[----:B------:R-:W-:Y:S05]  /*13ce0*/  BRA `(.L_x_200) ;  /* 0xffffffc400fc7947 */ /* 0x000fea000383ffff */
.L_x_92:
[----:B----4-:R4:W0:Y:S02]  /*13cf0*/  SYNCS.PHASECHK.TRANS64.TRYWAIT P1, [R5+URZ+0x38860], R0 ;  /* 0x03886000050075a7 */ /* 0x010824000802017f */
[----:B0-----:R-:W-:Y:S05]  /*13d00*/  @!P1 NANOSLEEP.SYNCS 0x989680 ;  /* 0x009896800000995d */ /* 0x001fea0003900000 */
[----:B------:R-:W0:Y:S02]  /*13d10*/  @!P1 SYNCS.PHASECHK.TRANS64 P1, [R5+URZ+0x38860], R0 ;  /* 0x03886000050095a7 */ /* 0x000e24000802007f */
[----:B0-----:R-:W-:Y:S05]  /*13d20*/  @!P1 BRA `(.L_x_92) ;  /* 0xfffffffc00f09947 */ /* 0x001fea000383ffff */
[----:B------:R-:W-:Y:S05]  /*13d30*/  BRA `(.L_x_201) ;  /* 0xffffffc400f87947 */ /* 0x000fea000383ffff */
.L_x_94:
[----:B------:R0:W0:Y:S02]  /*13d40*/  SYNCS.PHASECHK.TRANS64.TRYWAIT P1, [R4+URZ+0x38880], R3 ;  /* 0x03888003040075a7 */ /* 0x000024000802017f */
[----:B0-----:R-:W-:Y:S05]  /*13d50*/  @!P1 NANOSLEEP.SYNCS 0x989680 ;  /* 0x009896800000995d */ /* 0x001fea0003900000 */
[----:B------:R-:W0:Y:S02]  /*13d60*/  @!P1 SYNCS.PHASECHK.TRANS64 P1, [R4+URZ+0x38880], R3 ;  /* 0x03888003040095a7 */ /* 0x000e24000802007f */
[----:B0-----:R-:W-:Y:S05]  /*13d70*/  @!P1 BRA `(.L_x_94) ;  /* 0xfffffffc00f09947 */ /* 0x001fea000383ffff */
[----:B------:R-:W-:Y:S05]  /*13d80*/  BRA `(.L_x_202) ;  /* 0xffffffc400f47947 */ /* 0x000fea000383ffff */
.L_x_203:
[----:B------:R-:W-:-:S00]  /*13d90*/  BRA `(.L_x_203) ;  /* 0xfffffffc00fc7947 */ /* 0x000fc0000383ffff */
[----:B------:R-:W-:-:S00]  /*13da0*/  NOP ;  /* 0x0000000000007918 */ /* 0x000fc00000000000 */
        /* <DEDUP_REMOVED lines=13> */
.L_x_16266:


//--------------------- .text._ZN7cutlass13device_kernelIN5flash11enable_sm90INS1_16FlashAttnFwdSm90INS1_25CollectiveMainloopFwdSm90ILi2EN4cute5tupleIJNS5_1CILi1EEES8_S8_EEENS6_IJNS7_ILi128EEESA_NS7_ILi256EEEEEELi256ENS_12float_e4m3_tEfNS_4arch4Sm90ELb0ELb0ELb1ELb1ELb1ELb0ELb0ELb1ELb0ELb1ELb1ELb0EEENS1_21CollectiveEpilogueFwdINS6_IJSA_SB_SA_EEES9_NS_10bfloat16_tESF_Li256ELb1ELb1ELb1ELb1EEENS1_36VarlenDynamicPersistentTileSchedulerILi128ELi128ELi256ELi128ELb1ELb1ELb1ELb0ELb1ELb1EEEEEEEEEvNT_6ParamsE --------------------------
	.section	.text._ZN7cutlass13device_kernelIN5flash11enable_sm90INS1_16FlashAttnFwdSm90INS1_25CollectiveMainloopFwdSm90ILi2EN4cute5tupleIJNS5_1CILi1EEES8_S8_EEENS6_IJNS7_ILi128EEESA_NS7_ILi256EEEEEELi256ENS_12float_e4m3_tEfNS_4arch4Sm90ELb0ELb0ELb1ELb1ELb1ELb0ELb0ELb1ELb0ELb1ELb1ELb0EEENS1_21CollectiveEpilogueFwdINS6_IJSA_SB_SA_EEES9_NS_10bfloat16_tESF_Li256ELb1ELb1ELb1ELb1EEENS1_36VarlenDynamicPersistentTileSchedulerILi128ELi128ELi256ELi128ELb1ELb1ELb1ELb0ELb1ELb1EEEEEEEEEvNT_6ParamsE,"ax",@progbits
	.align	128
.text._ZN7cutlass13device_kernelIN5flash11enable_sm90INS1_16FlashAttnFwdSm90INS1_25CollectiveMainloopFwdSm90ILi2EN4cute5tupleIJNS5_1CILi1EEES8_S8_EEENS6_IJNS7_ILi128EEESA_NS7_ILi256EEEEEELi256ENS_12float_e4m3_tEfNS_4arch4Sm90ELb0ELb0ELb1ELb1ELb1ELb0ELb0ELb1ELb0ELb1ELb1ELb0EEENS1_21CollectiveEpilogueFwdINS6_IJSA_SB_SA_EEES9_NS_10bfloat16_tESF_Li256ELb1ELb1ELb1ELb1EEENS1_36VarlenDynamicPersistentTileSchedulerILi128ELi128ELi256ELi128ELb1ELb1ELb1ELb0ELb1ELb1EEEEEEEEEvNT_6ParamsE:
        .type           _ZN7cutlass13device_kernelIN5flash11enable_sm90INS1_16FlashAttnFwdSm90INS1_25CollectiveMainloopFwdSm90ILi2EN4cute5tupleIJNS5_1CILi1EEES8_S8_EEENS6_IJNS7_ILi128EEESA_NS7_ILi256EEEEEELi256ENS_12float_e4m3_tEfNS_4arch4Sm90ELb0ELb0ELb1ELb1ELb1ELb0ELb0ELb1ELb0ELb1ELb1ELb0EEENS1_21CollectiveEpilogueFwdINS6_IJSA_SB_SA_EEES9_NS_10bfloat16_tESF_Li256ELb1ELb1ELb1ELb1EEENS1_36VarlenDynamicPersistentTileSchedulerILi128ELi128ELi256ELi128ELb1ELb1ELb1ELb0ELb1ELb1EEEEEEEEEvNT_6ParamsE,@function
        .size           _ZN7cutlass13device_kernelIN5flash11enable_sm90INS1_16FlashAttnFwdSm90INS1_25CollectiveMainloopFwdSm90ILi2EN4cute5tupleIJNS5_1CILi1EEES8_S8_EEENS6_IJNS7_ILi128EEESA_NS7_ILi256EEEEEELi256ENS_12float_e4m3_tEfNS_4arch4Sm90ELb0ELb0ELb1ELb1ELb1ELb0ELb0ELb1ELb0ELb1ELb1ELb0EEENS1_21CollectiveEpilogueFwdINS6_IJSA_SB_SA_EEES9_NS_10bfloat16_tESF_Li256ELb1ELb1ELb1ELb1EEENS1_36VarlenDynamicPersistentTileSchedulerILi128ELi128ELi256ELi128ELb1ELb1ELb1ELb0ELb1ELb1EEEEEEEEEvNT_6ParamsE,(.L_x_16267 - _ZN7cutlass13device_kernelIN5flash11enable_sm90INS1_16FlashAttnFwdSm90INS1_25CollectiveMainloopFwdSm90ILi2EN4cute5tupleIJNS5_1CILi1EEES8_S8_EEENS6_IJNS7_ILi128EEESA_NS7_ILi256EEEEEELi256ENS_12float_e4m3_tEfNS_4arch4Sm90ELb0ELb0ELb1ELb1ELb1ELb0ELb0ELb1ELb0ELb1ELb1ELb0EEENS1_21CollectiveEpilogueFwdINS6_IJSA_SB_SA_EEES9_NS_10bfloat16_tESF_Li256ELb1ELb1ELb1ELb1EEENS1_36VarlenDynamicPersistentTileSchedulerILi128ELi128ELi256ELi128ELb1ELb1ELb1ELb0ELb1ELb1EEEEEEEEEvNT_6ParamsE)
        .other          _ZN7cutlass13device_kernelIN5flash11enable_sm90INS1_16FlashAttnFwdSm90INS1_25CollectiveMainloopFwdSm90ILi2EN4cute5tupleIJNS5_1CILi1EEES8_S8_EEENS6_IJNS7_ILi128EEESA_NS7_ILi256EEEEEELi256ENS_12float_e4m3_tEfNS_4arch4Sm90ELb0ELb0ELb1ELb1ELb1ELb0ELb0ELb1ELb0ELb1ELb1ELb0EEENS1_21CollectiveEpilogueFwdINS6_IJSA_SB_SA_EEES9_NS_10bfloat16_tESF_Li256ELb1ELb1ELb1ELb1EEENS1_36VarlenDynamicPersistentTileSchedulerILi128ELi128ELi256ELi128ELb1ELb1ELb1ELb0ELb1ELb1EEEEEEEEEvNT_6ParamsE,@"STO_CUDA_ENTRY STV_DEFAULT"
_ZN7cutlass13device_kernelIN5flash11enable_sm90INS1_16FlashAttnFwdSm90INS1_25CollectiveMainloopFwdSm90ILi2EN4cute5tupleIJNS5_1CILi1EEES8_S8_EEENS6_IJNS7_ILi128EEESA_NS7_ILi256EEEEEELi256ENS_12float_e4m3_tEfNS_4arch4Sm90ELb0ELb0ELb1ELb1ELb1ELb0ELb0ELb1ELb0ELb1ELb1ELb0EEENS1_21CollectiveEpilogueFwdINS6_IJSA_SB_SA_EEES9_NS_10bfloat16_tESF_Li256ELb1ELb1ELb1ELb1EEENS1_36VarlenDynamicPersistentTileSchedulerILi128ELi128ELi256ELi128ELb1ELb1ELb1ELb0ELb1ELb1EEEEEEEEEvNT_6ParamsE:
        /* <DEDUP_REMOVED lines=45> */
.L_x_204:
        /* <DEDUP_REMOVED lines=22> */
.L_x_205:
        /* <DEDUP_REMOVED lines=18> */
.L_x_206:
        /* <DEDUP_REMOVED lines=22> */
.L_x_207:
[----:B------:R-:W5:Y:S01]  /*06b0*/  SHFL.IDX PT, R3, R0, RZ, 0x1f ;  /* 0x00001fff00037589 */ /* 0x000f6200000e0000 */
[----:B------:R-:W-:Y:S01]  /*06c0*/  R2UR UR9, R4 ;  /* 0x00000000040972ca */ /* 0x000fe200000e0000 */
[----:B------:R-:W-:Y:S01]  /*06d0*/  NOP ;  /* 0x0000000000007918 */ /* 0x000fe20000000000 */
[----:B------:R-:W0:Y:S01]  /*06e0*/  S2R R2, SR_CgaCtaId ;  /* 0x0000000000027919 */ /* 0x000e220000008800 */
[----:B-----5:R-:W-:-:S13]  /*06f0*/  ISETP.NE.AND P0, PT, R3, RZ, PT ;  /* 0x000000ff0300720c */ /* 0x020fda0003f05270 */
[----:B0-----:R-:W-:Y:S05]  /*0700*/  @P0 BRA `(.L_x_208) ;  /* 0x0000000000480947 */ /* 0x001fea0003800000 */
[----:B-1----:R-:W0:Y:S01]  /*0710*/  S2UR UR5, SR_CgaCtaId ;  /* 0x00000000000579c3 */ /* 0x002e220000008800 */
[----:B------:R-:W-:Y:S01]  /*0720*/  UMOV UR4, 0x400 ;  /* 0x0000040000047882 */ /* 0x000fe20000000000 */
[----:B------:R-:W-:Y:S01]  /*0730*/  UMOV UR6, 0x1 ;  /* 0x0000000100067882 */ /* 0x000fe20000000000 */
[----:B------:R-:W-:Y:S01]  /*0740*/  UMOV UR7, 0x2 ;  /* 0x0000000200077882 */ /* 0x000fe20000000000 */
[----:B------:R-:W-:Y:S01]  /*0750*/  ELECT P0, URZ, PT ;  /* 0x00000000003f782f */ /* 0x000fe20003800000 */
[----:B0-----:R-:W-:Y:S02]  /*0760*/  ULEA UR8, UR5, UR4, 0x18 ;  /* 0x0000000405087291 */ /* 0x001fe4000f8ec03f */
[----:B------:R-:W-:-:S04]  /*0770*/  UIADD3 UR4, -UR6, 0x100000, URZ ;  /* 0x0010000006047890 */ /* 0x000fc8000fffe13f */
[----:B------:R-:W-:Y:S02]  /*0780*/  USHF.L.U32 UR5, UR4, 0xb, URZ ;  /* 0x0000000b04057899 */ /* 0x000fe4000800063f */
[----:B------:R-:W-:Y:S02]  /*0790*/  USHF.L.U32 UR4, UR4, 0x1, URZ ;  /* 0x0000000104047899 */ /* 0x000fe4000800063f */
[----:B------:R-:W-:-:S04]  /*07a0*/  UIADD3 UR6, -UR7, 0x100000, URZ ;  /* 0x0010000007067890 */ /* 0x000fc8000fffe13f */
[----:B------:R-:W-:Y:S02]  /*07b0*/  USHF.L.U32 UR7, UR6, 0xb, URZ ;  /* 0x0000000b06077899 */ /* 0x000fe4000800063f */
[----:B------:R-:W-:Y:S01]  /*07c0*/  USHF.L.U32 UR6, UR6, 0x1, URZ ;  /* 0x0000000106067899 */ /* 0x000fe2000800063f */
[----:B------:R-:W0:Y:S03]  /*07d0*/  FENCE.VIEW.ASYNC.S ;  /* 0x00000000000073c6 */ /* 0x000e260000000000 */
[----:B0-----:R0:W1:Y:S08]  /*07e0*/  SYNCS.EXCH.64 URZ, [UR8+0x388b0], UR4 ;  /* 0x0388b004083f75b2 */ /* 0x0010700008000100 */
[----:B------:R0:W0:Y:S01]  /*07f0*/  SYNCS.EXCH.64 URZ, [UR8+0x388c0], UR6 ;  /* 0x0388c006083f75b2 */ /* 0x0000220008000100 */
[----:B------:R0:W0:Y:S01]  /*0800*/  SYNCS.EXCH.64 URZ, [UR8+0x388b8], UR4 ;  /* 0x0388b804083f75b2 */ /* 0x0000220008000100 */
[----:B------:R0:W0:Y:S01]  /*0810*/  SYNCS.EXCH.64 URZ, [UR8+0x388c8], UR6 ;  /* 0x0388c806083f75b2 */ /* 0x0000220008000100 */
[----:B------:R-:W-:Y:S01]  /*0820*/  NOP ;  /* 0x0000000000007918 */ /* 0x000fe20000000000 */
.L_x_208:
[----:B------:R-:W-:Y:S01]  /*0830*/  UISETP.NE.AND UP0, UPT, UR9, URZ, UPT ;  /* 0x0000003f0900728c */ /* 0x000fe2000bf05270 */
[----:B------:R-:W-:Y:S01]  /*0840*/  NOP ;  /* 0x0000000000007918 */ /* 0x000fe20000000000 */
[----:B------:R-:W-:Y:S01]  /*0850*/  UMOV UR42, 0x1 ;  /* 0x00000001002a7882 */ /* 0x000fe20000000000 */
[----:B------:R-:W-:Y:S01]  /*0860*/  ULDC.64 UR52, c[0x0][0x208] ;  /* 0x0000820000347ab9 */ /* 0x000fe20000000a00 */
[----:B------:R-:W-:Y:S01]  /*0870*/  USEL UR42, UR42, 0x2, !UP0 ;  /* 0x000000022a2a7887 */ /* 0x000fe2000c000000 */
[----:B01234-:R-:W-:Y:S01]  /*0880*/  BAR.SYNC.DEFER_BLOCKING 0x0 ;  /* 0x0000000000007b1d */ /* 0x01ffe20000010000 */
[----:B------:R-:W-:-:S13]  /*0890*/  PLOP3.LUT P0, PT, PT, PT, UP0, 0x80, 0x0 ;  /* 0x000000000000781c */ /* 0x000fda0003f0f008 */
[----:B------:R-:W-:Y:S05]  /*08a0*/  @!P0 BRA `(.L_x_209) ;  /* 0x000000d8007c8947 */ /* 0x000fea0003800000 */
.L_x_210:
[----:B------:R-:W-:-:S08]  /*08b0*/  NOP ;  /* 0x0000000000007918 */ /* 0x000fd00000000000 */
[----:B------:R-:W0:Y:S02]  /*08c0*/  USETMAXREG.TRY_ALLOC.CTAPOOL UP0, 0xe8 ;  /* 0x000000e8000079c8 */ /* 0x000e240008000600 */
[----:B0-----:R-:W-:-:S13]  /*08d0*/  PLOP3.LUT P0, PT, PT, PT, UP0, 0x80, 0x0 ;  /* 0x000000000000781c */ /* 0x001fda0003f0f008 */
[----:B------:R-:W-:Y:S05]  /*08e0*/  @!P0 BRA `(.L_x_210) ;  /* 0xfffffffc00f08947 */ /* 0x000fea000383ffff */
[----:B------:R-:W0:Y:S01]  /*08f0*/  S2R R0, SR_TID.X ;  /* 0x0000000000007919 */ /* 0x000e220000002100 */
[----:B------:R-:W1:Y:S01]  /*0900*/  S2UR UR5, SR_CgaCtaId ;  /* 0x00000000000579c3 */ /* 0x000e620000008800 */
[----:B------:R-:W-:-:S07]  /*0910*/  UMOV UR4, 0x400 ;  /* 0x0000040000047882 */ /* 0x000fce0000000000 */
[----:B------:R-:W-:Y:S06]  /*0920*/  BAR.ARV 0x8, 0x180 ;  /* 0x0206000000007b1d */ /* 0x000fec0000002000 */
[----:B-1----:R-:W-:Y:S01]  /*0930*/  ULEA UR4, UR5, UR4, 0x18 ;  /* 0x0000000405047291 */ /* 0x002fe2000f8ec03f */
[----:B0-----:R-:W-:-:S04]  /*0940*/  SHF.R.U32.HI R0, RZ, 0x7, R0 ;  /* 0x00000007ff007819 */ /* 0x001fc80000011600 */
[----:B------:R-:W-:-:S13]  /*0950*/  ISETP.NE.AND P0, PT, R0, 0x1, PT ;  /* 0x000000010000780c */ /* 0x000fda0003f05270 */
[----:B------:R-:W-:Y:S08]  /*0960*/  @!P0 BAR.ARV 0x9, 0x100 ;  /* 0x0244000000008b1d */ /* 0x000ff00000002000 */
[----:B------:R-:W-:Y:S06]  /*0970*/  BAR.SYNC.DEFER_BLOCKING 0x5, 0x180 ;  /* 0x0146000000007b1d */ /* 0x000fec0000010000 */
[----:B------:R-:W0:Y:S01]  /*0980*/  LDS.128 R8, [UR4+0x388d0] ;  /* 0x0388d004ff087984 */ /* 0x000e220008000c00 */
[----:B------:R-:W-:Y:S01]  /*0990*/  ULDC UR4, c[0x0][0xc3c] ;  /* 0x00030f0000047ab9 */ /* 0x000fe20000000800 */
[----:B------:R-:W-:Y:S06]  /*09a0*/  BAR.ARV 0x4, 0x180 ;  /* 0x0106000000007b1d */ /* 0x000fec0000002000 */
[----:B0-----:R-:W-:-:S13]  /*09b0*/  ISETP.GE.AND P0, PT, R11, UR4, PT ;  /* 0x000000040b007c0c */ /* 0x001fda000bf06270 */
[----:B------:R-:W-:Y:S05]  /*09c0*/  @P0 EXIT ;  /* 0x000000000000094d */ /* 0x000fea0003800000 */
[----:B------:R-:W0:Y:S01]  /*09d0*/  S2R R0, SR_TID.X ;  /* 0x0000000000007919 */ /* 0x000e220000002100 */
[----:B------:R-:W-:Y:S01]  /*09e0*/  R2UR UR7, R11 ;  /* 0x000000000b0772ca */ /* 0x000fe200000e0000 */
[----:B------:R-:W-:Y:S01]  /*09f0*/  ULOP3.LUT UR47, UR42, 0x1, URZ, 0xfc, !UPT ;  /* 0x000000012a2f7892 */ /* 0x000fe2000f8efc3f */
[----:B------:R-:W-:Y:S01]  /*0a00*/  R2UR UR6, R9 ;  /* 0x00000000090672ca */ /* 0x000fe200000e0000 */
[----:B------:R-:W-:Y:S01]  /*0a10*/  UMOV UR46, URZ ;  /* 0x0000003f002e7c82 */ /* 0x000fe20008000000 */
[----:B------:R-:W-:Y:S01]  /*0a20*/  R2UR UR5, R10 ;  /* 0x000000000a0572ca */ /* 0x000fe200000e0000 */
[----:B------:R-:W-:Y:S01]  /*0a30*/  UMOV UR45, URZ ;  /* 0x0000003f002d7c82 */ /* 0x000fe20008000000 */
[----:B------:R-:W-:Y:S01]  /*0a40*/  UMOV UR44, URZ ;  /* 0x0000003f002c7c82 */ /* 0x000fe20008000000 */
[----:B0-----:R-:W-:-:S05]  /*0a50*/  VIADD R0, R0, 0xffffff80 ;  /* 0xffffff8000007836 */ /* 0x001fca0000000000 */
[----:B------:R-:W-:-:S04]  /*0a60*/  SHF.R.S32.HI R3, RZ, 0x1f, R0 ;  /* 0x0000001fff037819 */ /* 0x000fc80000011400 */
[CC--:B------:R-:W-:Y:S02]  /*0a70*/  LEA.HI R2, R3.reuse, R0.reuse, RZ, 0x7 ;  /* 0x0000000003027211 */ /* 0x0c0fe400078f38ff */
[----:B------:R-:W-:Y:S02]  /*0a80*/  LEA.HI R4, R3, R0, RZ, 0x5 ;  /* 0x0000000003047211 */ /* 0x000fe400078f28ff */
[----:B------:R-:W-:-:S03]  /*0a90*/  LOP3.LUT R5, R2, 0xffffff80, RZ, 0xc0, !PT ;  /* 0xffffff8002057812 */ /* 0x000fc600078ec0ff */
[----:B------:R-:W-:Y:S02]  /*0aa0*/  IMAD.SHL.U32 R6, R4, 0x20, RZ ;  /* 0x0000002004067824 */ /* 0x000fe400078e00ff */
[----:B------:R-:W-:Y:S01]  /*0ab0*/  IMAD.IADD R13, R0, 0x1, -R5 ;  /* 0x00000001000d7824 */ /* 0x000fe200078e0a05 */
[CC--:B------:R-:W-:Y:S02]  /*0ac0*/  LEA.HI R5, R3.reuse, R0.reuse, RZ, 0x2 ;  /* 0x0000000003057211 */ /* 0x0c0fe400078f10ff */
[----:B------:R-:W-:Y:S02]  /*0ad0*/  LEA.HI R3, R3, R0, RZ, 0x4 ;  /* 0x0000000003037211 */ /* 0x000fe400078f20ff */
[----:B------:R-:W-:Y:S01]  /*0ae0*/  SHF.R.S32.HI R8, RZ, 0x1f, R13 ;  /* 0x0000001fff087819 */ /* 0x000fe2000001140d */
[----:B------:R-:W-:Y:S01]  /*0af0*/  STL [R1+0x1c], R13 ;  /* 0x00001c0d01007387 */ /* 0x000fe20000100800 */
[----:B------:R-:W-:Y:S02]  /*0b00*/  LOP3.LUT R11, R5, 0xfffffffc, RZ, 0xc0, !PT ;  /* 0xfffffffc050b7812 */ /* 0x000fe400078ec0ff */
[----:B------:R-:W-:-:S02]  /*0b10*/  LOP3.LUT R5, R3, 0x3fffff0, RZ, 0xc0, !PT ;  /* 0x03fffff003057812 */ /* 0x000fc400078ec0ff */
[----:B------:R-:W-:Y:S01]  /*0b20*/  SHF.R.S32.HI R4, RZ, 0x4, R3 ;  /* 0x00000004ff047819 */ /* 0x000fe20000011403 */
[----:B------:R-:W-:Y:S01]  /*0b30*/  IMAD.IADD R12, R0, 0x1, -R11 ;  /* 0x00000001000c7824 */ /* 0x000fe200078e0a0b */
[----:B------:R-:W-:Y:S01]  /*0b40*/  LEA.HI R9, R8, R13, RZ, 0x2 ;  /* 0x0000000d08097211 */ /* 0x000fe200078f10ff */
[----:B------:R-:W-:Y:S01]  /*0b50*/  IMAD.IADD R5, R0, 0x1, -R5 ;  /* 0x0000000100057824 */ /* 0x000fe200078e0a05 */
[----:B------:R-:W-:Y:S02]  /*0b60*/  LEA.HI R0, R3, R4, RZ, 0x1 ;  /* 0x0000000403007211 */ /* 0x000fe400078f08ff */
[--C-:B------:R-:W-:Y:S02]  /*0b70*/  SHF.R.S32.HI R10, RZ, 0x2, R9.reuse ;  /* 0x00000002ff0a7819 */ /* 0x100fe40000011409 */
[----:B------:R-:W-:Y:S02]  /*0b80*/  SHF.R.S32.HI R7, RZ, 0x1f, R9 ;  /* 0x0000001fff077819 */ /* 0x000fe40000011409 */
[----:B------:R-:W-:-:S02]  /*0b90*/  SHF.R.S32.HI R3, RZ, 0x7, R2 ;  /* 0x00000007ff037819 */ /* 0x000fc40000011402 */
[----:B------:R-:W-:Y:S02]  /*0ba0*/  LEA.HI R11, R7, R10, RZ, 0x3 ;  /* 0x0000000a070b7211 */ /* 0x000fe400078f18ff */
[----:B------:R-:W-:Y:S02]  /*0bb0*/  LEA.HI R2, R2, R3, RZ, 0x1 ;  /* 0x0000000302027211 */ /* 0x000fe400078f08ff */
[----:B------:R-:W-:Y:S02]  /*0bc0*/  LOP3.LUT R6, R6, 0xfffffc00, RZ, 0xc0, !PT ;  /* 0xfffffc0006067812 */ /* 0x000fe400078ec0ff */
[----:B------:R-:W-:Y:S02]  /*0bd0*/  LOP3.LUT R7, R0, 0x1ffffffe, RZ, 0xc0, !PT ;  /* 0x1ffffffe00077812 */ /* 0x000fe400078ec0ff */
[----:B------:R-:W-:Y:S01]  /*0be0*/  LOP3.LUT R11, R11, 0xfffffff8, RZ, 0xc0, !PT ;  /* 0xfffffff80b0b7812 */ /* 0x000fe200078ec0ff */
[----:B------:R-:W-:Y:S01]  /*0bf0*/  IMAD R6, R5, 0x40, R6 ;  /* 0x0000004005067824 */ /* 0x000fe200078e0206 */
[----:B------:R-:W-:Y:S01]  /*0c00*/  LEA.HI R8, R8, R13, RZ, 0x5 ;  /* 0x0000000d08087211 */ /* 0x000fe200078f28ff */
[----:B------:R-:W-:Y:S01]  /*0c10*/  IMAD.IADD R7, R4, 0x1, -R7 ;  /* 0x0000000104077824 */ /* 0x000fe200078e0a07 */
[----:B------:R-:W-:Y:S01]  /*0c20*/  LOP3.LUT R2, R2, 0x3fffffe, RZ, 0xc0, !PT ;  /* 0x03fffffe02027812 */ /* 0x000fe200078ec0ff */
[----:B------:R-:W-:Y:S01]  /*0c30*/  IMAD.IADD R11, R10, 0x1, -R11 ;  /* 0x000000010a0b7824 */ /* 0x000fe200078e0a0b */
[----:B------:R-:W-:-:S02]  /*0c40*/  LEA.HI R0, R12, R12, RZ, 0x1 ;  /* 0x0000000c0c007211 */ /* 0x000fc400078f08ff */
[----:B------:R-:W-:Y:S01]  /*0c50*/  SHF.R.S32.HI R8, RZ, 0x5, R8 ;  /* 0x00000005ff087819 */ /* 0x000fe20000011408 */
[----:B------:R-:W-:Y:S01]  /*0c60*/  IMAD.IADD R2, R3, 0x1, -R2 ;  /* 0x0000000103027824 */ /* 0x000fe200078e0a02 */
[----:B------:R-:W-:Y:S01]  /*0c70*/  LOP3.LUT R3, R0, 0x1ffffffe, RZ, 0xc0, !PT ;  /* 0x1ffffffe00037812 */ /* 0x000fe200078ec0ff */
[----:B------:R-:W-:Y:S01]  /*0c80*/  IMAD R0, R7, 0x8, R6 ;  /* 0x0000000807007824 */ /* 0x000fe200078e0206 */
[----:B------:R-:W-:Y:S01]  /*0c90*/  LOP3.LUT R9, R9, 0x7ffffffc, RZ, 0xc0, !PT ;  /* 0x7ffffffc09097812 */ /* 0x000fe200078ec0ff */
[----:B------:R-:W-:Y:S02]  /*0ca0*/  IMAD R11, R8, 0x10, R11 ;  /* 0x00000010080b7824 */ /* 0x000fe400078e020b */
[----:B------:R-:W-:Y:S01]  /*0cb0*/  IMAD.IADD R3, R12, 0x1, -R3 ;  /* 0x000000010c037824 */ /* 0x000fe200078e0a03 */
[----:B------:R0:W-:Y:S01]  /*0cc0*/  STL [R1+0x28], R0 ;  /* 0x0000280001007387 */ /* 0x0001e20000100800 */
[----:B------:R-:W-:-:S04]  /*0cd0*/  IMAD.IADD R9, R13, 0x1, -R9 ;  /* 0x000000010d097824 */ /* 0x000fc800078e0a09 */
[----:B------:R-:W-:-:S04]  /*0ce0*/  IMAD.SHL.U32 R16, R9, 0x2, RZ ;  /* 0x0000000209107824 */ /* 0x000fc800078e00ff */
[----:B------:R-:W-:Y:S02]  /*0cf0*/  VIADD R20, R16, 0x10 ;  /* 0x0000001010147836 */ /* 0x000fe40000000000 */
[----:B0-----:R-:W-:Y:S02]  /*0d00*/  IMAD R0, R2, 0x40, R11 ;  /* 0x0000004002007824 */ /* 0x001fe400078e020b */
[C---:B------:R-:W-:Y:S01]  /*0d10*/  VIADD R13, R16.reuse, 0x28 ;  /* 0x00000028100d7836 */ /* 0x040fe20000000000 */
[----:B------:R-:W-:Y:S01]  /*0d20*/  SHF.R.S32.HI R2, RZ, 0x1f, R20 ;  /* 0x0000001fff027819 */ /* 0x000fe20000011414 */
[C---:B------:R-:W-:Y:S01]  /*0d30*/  VIADD R5, R16.reuse, 0x40 ;  /* 0x0000004010057836 */ /* 0x040fe20000000000 */
[----:B------:R0:W-:Y:S01]  /*0d40*/  STL [R1+0x20], R0 ;  /* 0x0000200001007387 */ /* 0x0001e20000100800 */
[C---:B------:R-:W-:Y:S01]  /*0d50*/  VIADD R4, R16.reuse, 0x48 ;  /* 0x0000004810047836 */ /* 0x040fe20000000000 */
[----:B------:R-:W-:Y:S01]  /*0d60*/  SHF.R.S32.HI R2, RZ, 0x1f, R13 ;  /* 0x0000001fff027819 */ /* 0x000fe2000001140d */
        /* <DEDUP_REMOVED lines=8> */
[----:B0-----:R-:W-:Y:S01]  /*0df0*/  IMAD R0, R3, 0x8, R0 ;  /* 0x0000000803007824 */ /* 0x001fe200078e0200 */
[----:B------:R-:W-:Y:S01]  /*0e00*/  SHF.R.S32.HI R5, RZ, 0x1f, R227 ;  /* 0x0000001fff057819 */ /* 0x000fe200000114e3 */
        /* <DEDUP_REMOVED lines=38> */
[----:B------:R-:W-:Y:S01]  /*1070*/  VIADD R17, R16, 0xe0 ;  /* 0x000000e010117836 */ /* 0x000fe20000000000 */
[----:B0-----:R-:W-:-:S07]  /*1080*/  SHF.R.S32.HI R2, RZ, 0x1f, R19 ;  /* 0x0000001fff027819 */ /* 0x001fce0000011413 */
.L_x_260:
[----:B------:R-:W-:Y:S01]  /*1090*/  ULDC.64 UR8, c[0x0][0xc88] ;  /* 0x0003220000087ab9 */ /* 0x000fe20000000a00 */
[----:B------:R-:W-:Y:S01]  /*10a0*/  ULDC.64 UR10, c[0x0][0xa20] ;  /* 0x00028800000a7ab9 */ /* 0x000fe20000000a00 */
[----:B------:R-:W-:Y:S02]  /*10b0*/  UIMAD.WIDE UR8, UR7, 0x4, UR8 ;  /* 0x00000004070878a5 */ /* 0x000fe4000f8e0208 */
[----:B------:R-:W-:Y:S01]  /*10c0*/  UISETP.NE.U32.AND UP1, UPT, UR10, URZ, UPT ;  /* 0x0000003f0a00728c */ /* 0x000fe2000bf25070 */
[----:B------:R-:W-:Y:S01]  /*10d0*/  ULDC UR4, c[0x0][0x424] ;  /* 0x0001090000047ab9 */ /* 0x000fe20000000800 */
[----:B------:R-:W-:Y:S02]  /*10e0*/  ULDC UR7, c[0x0][0x2f0] ;  /* 0x0000bc0000077ab9 */ /* 0x000fe40000000800 */
[----:B0-23--:R-:W-:Y:S02]  /*10f0*/  IMAD.U32 R2, RZ, RZ, UR8 ;  /* 0x00000008ff027e24 */ /* 0x00dfe4000f8e00ff */
[----:B------:R-:W-:Y:S01]  /*1100*/  IMAD.U32 R3, RZ, RZ, UR9 ;  /* 0x00000009ff037e24 */ /* 0x000fe2000f8e00ff */
[----:B------:R-:W-:-:S04]  /*1110*/  ULDC.64 UR8, c[0x0][0xa28] ;  /* 0x00028a0000087ab9 */ /* 0x000fc80000000a00 */
[----:B------:R-:W2:Y:S01]  /*1120*/  LDG.E R2, desc[UR52][R2.64] ;  /* 0x0000003402027981 */ /* 0x000ea2000c1e1900 */
[----:B------:R-:W-:Y:S02]  /*1130*/  UISETP.NE.U32.AND UP0, UPT, UR8, URZ, UPT ;  /* 0x0000003f0800728c */ /* 0x000fe4000bf05070 */
[----:B------:R-:W-:Y:S02]  /*1140*/  UISETP.NE.AND.EX UP1, UPT, UR11, URZ, UPT, UP1 ;  /* 0x0000003f0b00728c */ /* 0x000fe4000bf25310 */
[----:B------:R-:W-:-:S04]  /*1150*/  UISETP.NE.AND.EX UP0, UPT, UR9, URZ, UPT, UP0 ;  /* 0x0000003f0900728c */ /* 0x000fc8000bf05300 */
[----:B------:R-:W-:Y:S02]  /*1160*/  PLOP3.LUT P1, PT, PT, PT, UP1, 0x80, 0x0 ;  /* 0x000000000000781c */ /* 0x000fe40003f2f018 */
[----:B------:R-:W-:Y:S02]  /*1170*/  PLOP3.LUT P0, PT, PT, PT, UP0, 0x80, 0x0 ;  /* 0x000000000000781c */ /* 0x000fe40003f0f008 */
[----:B--2---:R-:W-:-:S13]  /*1180*/  R2UR UR36, R2 ;  /* 0x00000000022472ca */ /* 0x004fda00000e0000 */
[----:B------:R-:W-:Y:S02]  /*1190*/  USHF.R.S32.HI UR37, URZ, 0x1f, UR36 ;  /* 0x0000001f3f257899 */ /* 0x000fe40008011424 */
[----:B------:R-:W-:-:S04]  /*11a0*/  @UP0 ULEA UR8, UP2, UR36, UR8, 0x2 ;  /* 0x0000000824080291 */ /* 0x000fc8000f84103f */
[----:B------:R-:W-:Y:S02]  /*11b0*/  @UP0 ULEA.HI.X UR9, UR36, UR9, UR37, 0x2, UP2 ;  /* 0x0000000924090291 */ /* 0x000fe400090f1425 */
[----:B------:R-:W-:Y:S01]  /*11c0*/  @UP1 ULEA UR10, UP0, UR36, UR10, 0x2 ;  /* 0x0000000a240a1291 */ /* 0x000fe2000f80103f */
[----:B------:R-:W-:-:S03]  /*11d0*/  IMAD.U32 R2, RZ, RZ, UR8 ;  /* 0x00000008ff027e24 */ /* 0x000fc6000f8e00ff */
[----:B------:R-:W-:Y:S01]  /*11e0*/  @UP1 ULEA.HI.X UR11, UR36, UR11, UR37, 0x2, UP0 ;  /* 0x0000000b240b1291 */ /* 0x000fe200080f1425 */
[----:B------:R-:W-:Y:S01]  /*11f0*/  IMAD.U32 R3, RZ, RZ, UR9 ;  /* 0x00000009ff037e24 */ /* 0x000fe2000f8e00ff */
[----:B------:R-:W-:Y:S01]  /*1200*/  ULDC.64 UR8, c[0x0][0x418] ;  /* 0x0001060000087ab9 */ /* 0x000fe20000000a00 */
[----:B------:R-:W-:-:S03]  /*1210*/  IMAD.U32 R4, RZ, RZ, UR10 ;  /* 0x0000000aff047e24 */ /* 0x000fc6000f8e00ff */
[----:B------:R-:W-:Y:S01]  /*1220*/  IMAD.U32 R5, RZ, RZ, UR11 ;  /* 0x0000000bff057e24 */ /* 0x000fe2000f8e00ff */
[----:B------:R-:W2:Y:S04]  /*1230*/  @P0 LDG.E R2, desc[UR52][R2.64] ;  /* 0x0000003402020981 */ /* 0x000ea8000c1e1900 */
[----:B------:R-:W3:Y:S01]  /*1240*/  @P1 LDG.E R4, desc[UR52][R4.64] ;  /* 0x0000003404041981 */ /* 0x000ee2000c1e1900 */
[----:B------:R-:W-:Y:S01]  /*1250*/  UISETP.NE.U32.AND UP0, UPT, UR8, URZ, UPT ;  /* 0x0000003f0800728c */ /* 0x000fe2000bf05070 */
[----:B------:R-:W-:Y:S01]  /*1260*/  UMOV UR54, URZ ;  /* 0x0000003f00367c82 */ /* 0x000fe20008000000 */
[----:B------:R-:W-:Y:S02]  /*1270*/  ULOP3.LUT UR8, UR5, 0xff000000, URZ, 0xc0, !UPT ;  /* 0xff00000005087892 */ /* 0x000fe4000f8ec03f */
[----:B------:R-:W-:Y:S01]  /*1280*/  UISETP.NE.AND.EX UP0, UPT, UR9, URZ, UPT, UP0 ;  /* 0x0000003f0900728c */ /* 0x000fe2000bf05300 */
[----:B------:R-:W-:-:S03]  /*1290*/  UMOV UR38, UR6 ;  /* 0x0000000600267c82 */ /* 0x000fc60008000000 */
[----:B------:R-:W-:-:S04]  /*12a0*/  USEL UR4, UR4, 0x1, UP0 ;  /* 0x0000000104047887 */ /* 0x000fc80008000000 */
[----:B------:R-:W-:Y:S01]  /*12b0*/  UIMAD UR4, UR4, UR7, URZ ;  /* 0x00000007040472a4 */ /* 0x000fe2000f8e023f */
[----:B--2---:R-:W-:-:S06]  /*12c0*/  @P0 R2UR UR54, R2 ;  /* 0x00000000023602ca */ /* 0x004fcc00000e0000 */
[----:B---3--:R-:W-:Y:S01]  /*12d0*/  @P1 R2UR UR4, R4 ;  /* 0x00000000040412ca */ /* 0x008fe200000e0000 */
[----:B-1--45:R-:W-:-:S14]  /*12e0*/  @P1 BRA `(.L_x_211) ;  /* 0x0000000000341947 */ /* 0x032fdc0003800000 */
[----:B------:R-:W-:Y:S02]  /*12f0*/  ULDC.64 UR6, c[0x0][0xa08] ;  /* 0x0002820000067ab9 */ /* 0x000fe40000000a00 */
[----:B------:R-:W-:-:S04]  /*1300*/  ISETP.NE.U32.AND P0, PT, RZ, UR6, PT ;  /* 0x00000006ff007c0c */ /* 0x000fc8000bf05070 */
[----:B------:R-:W-:-:S13]  /*1310*/  ISETP.NE.AND.EX P0, PT, RZ, UR7, PT, P0 ;  /* 0x00000007ff007c0c */ /* 0x000fda000bf05300 */
[----:B------:R-:W-:Y:S05]  /*1320*/  @!P0 BRA `(.L_x_211) ;  /* 0x0000000000248947 */ /* 0x000fea0003800000 */
[----:B------:R-:W-:Y:S02]  /*1330*/  ULDC.64 UR6, c[0x0][0xa08] ;  /* 0x0002820000067ab9 */ /* 0x000fe40000000a00 */
[----:B------:R-:W-:-:S06]  /*1340*/  UIMAD.WIDE UR6, UR36, 0x4, UR6 ;  /* 0x00000004240678a5 */ /* 0x000fcc000f8e0206 */
[----:B------:R-:W-:Y:S02]  /*1350*/  IMAD.U32 R2, RZ, RZ, UR6 ;  /* 0x00000006ff027e24 */ /* 0x000fe4000f8e00ff */
[----:B------:R-:W-:-:S05]  /*1360*/  IMAD.U32 R3, RZ, RZ, UR7 ;  /* 0x00000007ff037e24 */ /* 0x000fca000f8e00ff */
[----:B------:R-:W2:Y:S04]  /*1370*/  LDG.E R4, desc[UR52][R2.64] ;  /* 0x0000003402047981 */ /* 0x000ea8000c1e1900 */
[----:B------:R-:W3:Y:S01]  /*1380*/  LDG.E R0, desc[UR52][R2.64+0x4] ;  /* 0x0000043402007981 */ /* 0x000ee2000c1e1900 */
[----:B--2---:R-:W-:Y:S02]  /*1390*/  R2UR UR4, R4 ;  /* 0x00000000040472ca */ /* 0x004fe400000e0000 */
[----:B---3--:R-:W-:-:S13]  /*13a0*/  R2UR UR6, R0 ;  /* 0x00000000000672ca */ /* 0x008fda00000e0000 */
[----:B------:R-:W-:-:S12]  /*13b0*/  UIADD3 UR4, -UR4, UR6, URZ ;  /* 0x0000000604047290 */ /* 0x000fd8000fffe13f */
.L_x_211:
[----:B------:R-:W-:Y:S02]  /*13c0*/  UIADD3 UR54, -UR54, UR4, URZ ;  /* 0x0000000436367290 */ /* 0x000fe4000fffe13f */
[----:B------:R-:W-:Y:S02]  /*13d0*/  ULOP3.LUT UR4, UR5, 0xff0000, URZ, 0xc0, !UPT ;  /* 0x00ff000005047892 */ /* 0x000fe4000f8ec03f */
[----:B------:R-:W-:Y:S02]  /*13e0*/  UISETP.GE.AND UP0, UPT, UR54, 0x1, UPT ;  /* 0x000000013600788c */ /* 0x000fe4000bf06270 */
[----:B------:R-:W-:Y:S02]  /*13f0*/  USHF.R.U32.HI UR8, URZ, 0x8, UR8 ;  /* 0x000000083f087899 */ /* 0x000fe40008011608 */
[----:B------:R-:W-:Y:S02]  /*1400*/  UIADD3 UR6, UR54, 0x7f, URZ ;  /* 0x0000007f36067890 */ /* 0x000fe4000fffe03f */
[----:B------:R-:W-:Y:S01]  /*1410*/  PLOP3.LUT P0, PT, PT, PT, UP0, 0x80, 0x0 ;  /* 0x000000000000781c */ /* 0x000fe20003f0f008 */
[----:B------:R-:W-:-:S02]  /*1420*/  ULEA.HI UR8, UR4, UR8, URZ, 0x10 ;  /* 0x0000000804087291 */ /* 0x000fc4000f8f803f */
[----:B------:R-:W-:Y:S02]  /*1430*/  USHF.R.S32.HI UR4, URZ, 0x1f, UR6 ;  /* 0x0000001f3f047899 */ /* 0x000fe40008011406 */
[----:B------:R-:W-:Y:S02]  /*1440*/  ULOP3.LUT UR39, UR8, 0xff, URZ, 0xc0, !UPT ;  /* 0x000000ff08277892 */ /* 0x000fe4000f8ec03f */
[----:B------:R-:W-:Y:S02]  /*1450*/  ULEA.HI UR6, UR4, UR6, URZ, 0x7 ;  /* 0x0000000604067291 */ /* 0x000fe4000f8f383f */
[----:B------:R-:W-:Y:S01]  /*1460*/  ULOP3.LUT UR40, UR5, 0xffff, URZ, 0xc0, !UPT ;  /* 0x0000ffff05287892 */ /* 0x000fe2000f8ec03f */
[----:B------:R-:W-:Y:S01]  /*1470*/  UMOV UR4, URZ ;  /* 0x0000003f00047c82 */ /* 0x000fe20008000000 */
[----:B------:R-:W-:Y:S02]  /*1480*/  USHF.R.U32.HI UR43, URZ, 0x10, UR8 ;  /* 0x000000103f2b7899 */ /* 0x000fe40008011608 */
[----:B------:R-:W-:Y:S01]  /*1490*/  USHF.R.S32.HI UR9, URZ, 0x7, UR6 ;  /* 0x000000073f097899 */ /* 0x000fe20008011406 */
[----:B------:R-:W-:Y:S11]  /*14a0*/  @!P0 BRA `(.L_x_212) ;  /* 0x0000000000908947 */ /* 0x000ff60003800000 */
[----:B------:R-:W-:Y:S01]  /*14b0*/  UISETP.NE.AND UP0, UPT, UR43, URZ, UPT ;  /* 0x0000003f2b00728c */ /* 0x000fe2000bf05270 */
[----:B------:R-:W-:-:S03]  /*14c0*/  ULDC UR4, c[0x0][0x9f0] ;  /* 0x00027c0000047ab9 */ /* 0x000fc60000000800 */
[----:B------:R-:W-:-:S03]  /*14d0*/  USEL UR10, UR43, UR4, UP0 ;  /* 0x000000042b0a7287 */ /* 0x000fc60008000000 */
[----:B------:R-:W-:Y:S01]  /*14e0*/  UMOV UR4, URZ ;  /* 0x0000003f00047c82 */ /* 0x000fe20008000000 */
[----:B------:R-:W-:Y:S02]  /*14f0*/  UIADD3 UR6, UR9, -0x1, UR10 ;  /* 0xffffffff09067890 */ /* 0x000fe4000fffe00a */
[----:B------:R-:W-:-:S04]  /*1500*/  IMAD.U32 R3, RZ, RZ, UR10 ;  /* 0x0000000aff037e24 */ /* 0x000fc8000f8e00ff */
[----:B------:R-:W-:Y:S01]  /*1510*/  IMAD.U32 R4, RZ, RZ, UR6 ;  /* 0x00000006ff047e24 */ /* 0x000fe2000f8e00ff */
[-C--:B------:R-:W-:Y:S01]  /*1520*/  IABS R0, R3.reuse ;  /* 0x0000000300007213 */ /* 0x080fe20000000000 */
[----:B------:R-:W-:Y:S01]  /*1530*/  ULOP3.LUT UR6, UR6, UR10, URZ, 0x3c, !UPT ;  /* 0x0000000a06067292 */ /* 0x000fe2000f8e3c3f */
[----:B------:R-:W-:Y:S02]  /*1540*/  IABS R5, R3 ;  /* 0x0000000300057213 */ /* 0x000fe40000000000 */
        /* <DEDUP_REMOVED lines=26> */
.L_x_212:
[----:B------:R-:W-:Y:S01]  /*16f0*/  UIMAD UR41, UR39, UR4, URZ ;  /* 0x00000004272972a4 */ /* 0x000fe2000f8e023f */
[----:B------:R-:W-:Y:S01]  /*1700*/  IMAD.U32 R0, RZ, RZ, UR9 ;  /* 0x00000009ff007e24 */ /* 0x000fe2000f8e00ff */
[----:B------:R-:W-:Y:S01]  /*1710*/  PLOP3.LUT P0, PT, PT, PT, PT, 0x80, 0x0 ;  /* 0x000000000000781c */ /* 0x000fe20003f0f070 */
[----:B------:R-:W-:Y:S01]  /*1720*/  IMAD.U32 R3, RZ, RZ, UR4 ;  /* 0x00000004ff037e24 */ /* 0x000fe2000f8e00ff */
[----:B------:R-:W-:Y:S01]  /*1730*/  CS2R R28, SRZ ;  /* 0x00000000001c7805 */ /* 0x000fe2000001ff00 */
[----:B------:R-:W-:Y:S01]  /*1740*/  IMAD.MOV.U32 R172, RZ, RZ, RZ ;  /* 0x000000ffffac7224 */ /* 0x000fe200078e00ff */
[----:B------:R-:W-:Y:S02]  /*1750*/  CS2R R24, SRZ ;  /* 0x0000000000187805 */ /* 0x000fe4000001ff00 */
[----:B------:R-:W-:Y:S02]  /*1760*/  CS2R R30, SRZ ;  /* 0x00000000001e7805 */ /* 0x000fe4000001ff00 */
[----:B------:R-:W-:-:S02]  /*1770*/  VIADDMNMX R0, R3, UR41, R0, PT ;  /* 0x0000002903007c46 */ /* 0x000fc4000b800100 */
[----:B------:R-:W-:Y:S02]  /*1780*/  CS2R R26, SRZ ;  /* 0x00000000001a7805 */ /* 0x000fe4000001ff00 */
[----:B------:R-:W-:Y:S02]  /*1790*/  CS2R R36, SRZ ;  /* 0x0000000000247805 */ /* 0x000fe4000001ff00 */
[----:B------:R-:W-:Y:S02]  /*17a0*/  CS2R R32, SRZ ;  /* 0x0000000000207805 */ /* 0x000fe4000001ff00 */
[----:B------:R-:W-:Y:S01]  /*17b0*/  R2UR UR49, R0 ;  /* 0x00000000003172ca */ /* 0x000fe200000e0000 */
[----:B------:R-:W-:Y:S01]  /*17c0*/  IMAD.MOV.U32 R0, RZ, RZ, RZ ;  /* 0x000000ffff007224 */ /* 0x000fe200078e00ff */
        /* <DEDUP_REMOVED lines=60> */
[----:B------:R-:W-:Y:S06]  /*1b90*/  @!P1 BRA `(.L_x_213) ;  /* 0x0000006400289947 */ /* 0x000fec0003800000 */
[----:B------:R-:W0:Y:S01]  /*1ba0*/  S2R R152, SR_TID.X ;  /* 0x0000000000987919 */ /* 0x000e220000002100 */
[----:B------:R-:W1:Y:S01]  /*1bb0*/  S2UR UR48, SR_CgaCtaId ;  /* 0x00000000003079c3 */ /* 0x000e620000008800 */
[----:B------:R-:W-:Y:S02]  /*1bc0*/  UMOV UR51, 0x400 ;  /* 0x0000040000337882 */ /* 0x000fe40000000000 */
[----:B-1----:R-:W-:-:S04]  /*1bd0*/  ULEA UR51, UR48, UR51, 0x18 ;  /* 0x0000003330337291 */ /* 0x002fc8000f8ec03f */
[----:B------:R-:W-:Y:S01]  /*1be0*/  UIADD3 UR6, UR51, 0x20400, URZ ;  /* 0x0002040033067890 */ /* 0x000fe2000fffe03f */
[----:B0-----:R-:W-:-:S03]  /*1bf0*/  VIADD R0, R152, 0xffffff80 ;  /* 0xffffff8098007836 */ /* 0x001fc60000000000 */
[----:B------:R-:W-:Y:S02]  /*1c00*/  ULOP3.LUT UP0, URZ, UR6, 0x3ff, URZ, 0xc0, !UPT ;  /* 0x000003ff063f7892 */ /* 0x000fe4000f80c03f */
[----:B------:R-:W-:-:S04]  /*1c10*/  SHF.R.S32.HI R3, RZ, 0x1f, R0 ;  /* 0x0000001fff037819 */ /* 0x000fc80000011400 */
[----:B------:R-:W-:Y:S02]  /*1c20*/  PLOP3.LUT P0, PT, PT, PT, UP0, 0x80, 0x0 ;  /* 0x000000000000781c */ /* 0x000fe40003f0f008 */
[----:B------:R-:W-:-:S04]  /*1c30*/  LEA.HI R3, R3, R0, RZ, 0x7 ;  /* 0x0000000003037211 */ /* 0x000fc800078f38ff */
[----:B------:R-:W-:-:S06]  /*1c40*/  SHF.R.S32.HI R3, RZ, 0x7, R3 ;  /* 0x00000007ff037819 */ /* 0x000fcc0000011403 */
[----:B------:R-:W0:Y:S02]  /*1c50*/  SHFL.IDX PT, R3, R3, RZ, 0x1f ;  /* 0x00001fff03037589 */ /* 0x000e2400000e0000 */
[----:B0-----:R-:W-:-:S13]  /*1c60*/  R2UR UR4, R3 ;  /* 0x00000000030472ca */ /* 0x001fda00000e0000 */
        /* <DEDUP_REMOVED lines=23> */
.L_x_214:
[----:B------:R-:W-:Y:S01]  /*1de0*/  ULDC.64 UR6, c[0x0][0x998] ;  /* 0x0002660000067ab9 */ /* 0x000fe20000000a00 */
[----:B------:R-:W-:Y:S01]  /*1df0*/  ULDC.64 UR4, c[0x0][0x990] ;  /* 0x0002640000047ab9 */ /* 0x000fe20000000a00 */
[----:B------:R-:W-:Y:S02]  /*1e00*/  ISETP.NE.U32.AND P1, PT, RZ, UR6, PT ;  /* 0x00000006ff007c0c */ /* 0x000fe4000bf25070 */
[----:B------:R-:W-:Y:S02]  /*1e10*/  ISETP.NE.U32.AND P0, PT, RZ, UR4, PT ;  /* 0x00000004ff007c0c */ /* 0x000fe4000bf05070 */
[----:B------:R-:W-:Y:S02]  /*1e20*/  ISETP.NE.AND.EX P1, PT, RZ, UR7, PT, P1 ;  /* 0x00000007ff007c0c */ /* 0x000fe4000bf25310 */
[----:B------:R-:W-:-:S11]  /*1e30*/  ISETP.NE.AND.EX P0, PT, RZ, UR5, PT, P0 ;  /* 0x00000005ff007c0c */ /* 0x000fd6000bf05300 */
[----:B------:R-:W0:Y:S08]  /*1e40*/  @P1 LDC.64 R8, c[0x0][0x9b8] ;  /* 0x00026e00ff081b82 */ /* 0x000e300000000a00 */
[----:B------:R-:W1:Y:S08]  /*1e50*/  @P0 LDC.64 R6, c[0x0][0x9a8] ;  /* 0x00026a00ff060b82 */ /* 0x000e700000000a00 */
[----:B------:R-:W2:Y:S08]  /*1e60*/  @P0 LDC.64 R10, c[0x0][0x9b0] ;  /* 0x00026c00ff0a0b82 */ /* 0x000eb00000000a00 */
[----:B------:R-:W3:Y:S01]  /*1e70*/  @P1 LDC.64 R12, c[0x0][0x9c0] ;  /* 0x00027000ff0c1b82 */ /* 0x000ee20000000a00 */
[----:B0-----:R-:W-:-:S02]  /*1e80*/  @P1 IMAD R2, R8, UR37, RZ ;  /* 0x0000002508021c24 */ /* 0x001fc4000f8e02ff */
[----:B------:R-:W-:-:S04]  /*1e90*/  @P1 IMAD.WIDE.U32 R4, R8, UR36, RZ ;  /* 0x0000002408041c25 */ /* 0x000fc8000f8e00ff */
[----:B------:R-:W-:Y:S02]  /*1ea0*/  @P1 IMAD R9, R9, UR36, R2 ;  /* 0x0000002409091c24 */ /* 0x000fe4000f8e0202 */
[C---:B-1----:R-:W-:Y:S02]  /*1eb0*/  @P0 IMAD R0, R6.reuse, UR37, RZ ;  /* 0x0000002506000c24 */ /* 0x042fe4000f8e02ff */
[----:B------:R-:W-:-:S04]  /*1ec0*/  @P0 IMAD.WIDE.U32 R2, R6, UR36, RZ ;  /* 0x0000002406020c25 */ /* 0x000fc8000f8e00ff */
[----:B------:R-:W-:Y:S02]  /*1ed0*/  @P0 IMAD R7, R7, UR36, R0 ;  /* 0x0000002407070c24 */ /* 0x000fe4000f8e0200 */
[----:B------:R-:W-:Y:S02]  /*1ee0*/  @P1 IMAD.IADD R5, R5, 0x1, R9 ;  /* 0x0000000105051824 */ /* 0x000fe400078e0209 */
[----:B------:R-:W-:Y:S02]  /*1ef0*/  @P0 IMAD.IADD R3, R3, 0x1, R7 ;  /* 0x0000000103030824 */ /* 0x000fe400078e0207 */
[----:B------:R-:W-:Y:S02]  /*1f00*/  IMAD.MOV.U32 R0, RZ, RZ, 0x3f800000 ;  /* 0x3f800000ff007424 */ /* 0x000fe400078e00ff */
[----:B--2---:R-:W-:-:S04]  /*1f10*/  @P0 IMAD.WIDE.U32 R2, R10, UR40, R2 ;  /* 0x000000280a020c25 */ /* 0x004fc8000f8e0002 */
[----:B---3--:R-:W-:Y:S01]  /*1f20*/  @P1 IMAD.WIDE.U32 R4, R12, UR40, R4 ;  /* 0x000000280c041c25 */ /* 0x008fe2000f8e0004 */
[----:B------:R-:W-:-:S03]  /*1f30*/  @P0 LEA R6, P2, R2, UR4, 0x2 ;  /* 0x0000000402060c11 */ /* 0x000fc6000f8410ff */
[----:B------:R-:W-:Y:S01]  /*1f40*/  @P0 IMAD R7, R11, UR40, R3 ;  /* 0x000000280b070c24 */ /* 0x000fe2000f8e0203 */
[----:B------:R-:W-:Y:S01]  /*1f50*/  @P1 LEA R8, P3, R4, UR6, 0x2 ;  /* 0x0000000604081c11 */ /* 0x000fe2000f8610ff */
[----:B------:R-:W-:-:S03]  /*1f60*/  @P1 IMAD R3, R13, UR40, R5 ;  /* 0x000000280d031c24 */ /* 0x000fc6000f8e0205 */
[----:B------:R-:W-:Y:S02]  /*1f70*/  @P0 LEA.HI.X R7, R2, UR5, R7, 0x2, P2 ;  /* 0x0000000502070c11 */ /* 0x000fe400090f1407 */
[----:B------:R-:W-:Y:S01]  /*1f80*/  @P1 LEA.HI.X R9, R4, UR7, R3, 0x2, P3 ;  /* 0x0000000704091c11 */ /* 0x000fe200098f1403 */
[----:B------:R-:W-:-:S04]  /*1f90*/  IMAD.MOV.U32 R3, RZ, RZ, 0x3f800000 ;  /* 0x3f800000ff037424 */ /* 0x000fc800078e00ff */
[----:B------:R-:W2:Y:S04]  /*1fa0*/  @P1 LDG.E R0, desc[UR52][R8.64] ;  /* 0x0000003408001981 */ /* 0x000ea8000c1e1900 */
[----:B------:R-:W2:Y:S01]  /*1fb0*/  @P0 LDG.E R3, desc[UR52][R6.64] ;  /* 0x0000003406030981 */ /* 0x000ea2000c1e1900 */
[----:B------:R-:W-:-:S04]  /*1fc0*/  ULEA.HI UR4, UR46, UR46, URZ, 0x1 ;  /* 0x0000002e2e047291 */ /* 0x000fc8000f8f083f */
[----:B------:R-:W-:-:S04]  /*1fd0*/  ULOP3.LUT UR4, UR4, 0xfffffffe, URZ, 0xc0, !UPT ;  /* 0xfffffffe04047892 */ /* 0x000fc8000f8ec03f */
[----:B------:R-:W-:-:S06]  /*1fe0*/  UIADD3 UR4, UR46, -UR4, URZ ;  /* 0x800000042e047290 */ /* 0x000fcc000fffe03f */
[----:B------:R-:W-:Y:S01]  /*1ff0*/  IMAD.U32 R2, RZ, RZ, UR4 ;  /* 0x00000004ff027e24 */ /* 0x000fe2000f8e00ff */
[----:B------:R-:W-:Y:S01]  /*2000*/  SHF.R.U32.HI R20, RZ, 0x7, R152 ;  /* 0x00000007ff147819 */ /* 0x000fe20000011698 */
[----:B------:R-:W-:-:S03]  /*2010*/  ULDC UR4, c[0x0][0x9d8] ;  /* 0x0002760000047ab9 */ /* 0x000fc60000000800 */
[----:B------:R-:W-:-:S04]  /*2020*/  SHF.L.U32 R2, R2, 0x1f, RZ ;  /* 0x0000001f02027819 */ /* 0x000fc800000006ff */
[----:B------:R-:W0:Y:S01]  /*2030*/  SYNCS.PHASECHK.TRANS64.TRYWAIT P0, [UR51+0x38800], R2 ;  /* 0x03880002ff0075a7 */ /* 0x000e220008000173 */
[----:B------:R-:W-:Y:S02]  /*2040*/  VIADD R5, R20, 0x8 ;  /* 0x0000000814057836 */ /* 0x000fe40000000000 */
[----:B--2---:R-:W-:-:S04]  /*2050*/  FMUL.FTZ R0, R3, R0 ;  /* 0x0000000003007220 */ /* 0x004fc80000410000 */
[----:B------:R-:W-:Y:S01]  /*2060*/  FMUL.FTZ R0, R0, UR4 ;  /* 0x0000000400007c20 */ /* 0x000fe20008410000 */
[----:B0-----:R-:W-:Y:S06]  /*2070*/  @!P0 BRA `(.L_x_215) ;  /* 0x0000013400348947 */ /* 0x001fec0003800000 */
.L_x_359:
[----:B------:R-:W-:Y:S05]  /*2080*/  WARPSYNC.ALL ;  /* 0x0000000000007948 */ /* 0x000fea0003800000 */
[----:B------:R-:W-:Y:S01]  /*2090*/  UISETP.NE.AND UP0, UPT, UR47, 0x3, UPT ;  /* 0x000000032f00788c */ /* 0x000fe2000bf05270 */
[----:B------:R1:W-:Y:S05]  /*20a0*/  BAR.SYNC.DEFER_BLOCKING R5, 0x100 ;  /* 0x000400050000751d */ /* 0x0003ea0000010000 */
[----:B------:R-:W-:-:S13]  /*20b0*/  PLOP3.LUT P0, PT, PT, PT, UP0, 0x80, 0x0 ;  /* 0x000000000000781c */ /* 0x000fda0003f0f008 */
[----:B-1----:R-:W-:Y:S05]  /*20c0*/  @!P0 BRA `(.L_x_216) ;  /* 0x0000000000048947 */ /* 0x002fea0003800000 */
[----:B------:R-:W-:Y:S01]  /*20d0*/  BPT.TRAP 0x1 ;  /* 0x000000040000795c */ /* 0x000fe20000300000 */
.L_x_216:
[----:B------:R-:W-:Y:S01]  /*20e0*/  ULEA UR55, UR44, UR51, 0x3 ;  /* 0x000000332c377291 */ /* 0x000fe2000f8e183f */
[----:B------:R-:W-:-:S05]  /*20f0*/  IMAD.U32 R6, RZ, RZ, UR45 ;  /* 0x0000002dff067e24 */ /* 0x000fca000f8e00ff */
[----:B------:R-:W-:-:S04]  /*2100*/  SHF.L.U32 R6, R6, 0x1f, RZ ;  /* 0x0000001f06067819 */ /* 0x000fc800000006ff */
[----:B------:R1:W2:Y:S01]  /*2110*/  SYNCS.PHASECHK.TRANS64.TRYWAIT P1, [UR55+0x38830], R6 ;  /* 0x03883006ff0075a7 */ /* 0x0002a20008020177 */
[----:B------:R-:W-:Y:S05]  /*2120*/  @!P0 BRA `(.L_x_217) ;  /* 0x0000000000048947 */ /* 0x000fea0003800000 */
[----:B------:R-:W-:Y:S01]  /*2130*/  BPT.TRAP 0x1 ;  /* 0x000000040000795c */ /* 0x000fe20000300000 */
.L_x_217:
[----:B--2---:R-:W-:Y:S05]  /*2140*/  @P1 BRA `(.L_x_218) ;  /* 0x0000000000081947 */ /* 0x004fea0003800000 */
[----:B------:R-:W2:Y:S02]  /*2150*/  SYNCS.PHASECHK.TRANS64.TRYWAIT P1, [UR55+0x38830], R6 ;  /* 0x03883006ff0075a7 */ /* 0x000ea40008020177 */
[----:B--2---:R-:W-:Y:S05]  /*2160*/  @!P1 BRA `(.L_x_219) ;  /* 0x0000013400109947 */ /* 0x004fea0003800000 */
.L_x_218:
[----:B------:R-:W-:Y:S01]  /*2170*/  UIADD3 UR4, UR51, 0x28400, URZ ;  /* 0x0002840033047890 */ /* 0x000fe2000fffe03f */
[----:B------:R-:W-:Y:S01]  /*2180*/  WARPGROUP.ARRIVE ;  /* 0x00000000000079c5 */ /* 0x000fe20000000000 */
[----:B------:R-:W-:-:S05]  /*2190*/  ULOP3.LUT UR32, UR56, 0x10000, URZ, 0xfc, !UPT ;  /* 0x0001000038207892 */ /* 0x000fca000f8efc3f */
[----:B0-----:R-:W0:Y:S01]  /*21a0*/  S2R R2, SR_TID.X ;  /* 0x0000000000027919 */ /* 0x001e220000002100 */
[----:B------:R-:W-:Y:S01]  /*21b0*/  USHF.R.U32.HI UR4, URZ, 0x4, UR4 ;  /* 0x000000043f047899 */ /* 0x000fe20008011604 */
[----:B------:R-:W-:Y:S01]  /*21c0*/  UMOV UR33, 0x40000040 ;  /* 0x4000004000217882 */ /* 0x000fe20000000000 */
[----:B------:R-:W-:Y:S02]  /*21d0*/  UMOV UR35, 0x40000040 ;  /* 0x4000004000237882 */ /* 0x000fe40000000000 */
[----:B------:R-:W-:Y:S01]  /*21e0*/  ULOP3.LUT UR4, UR4, 0x3fff, URZ, 0xc0, !UPT ;  /* 0x00003fff04047892 */ /* 0x000fe2000f8ec03f */
[----:B------:R-:W-:Y:S01]  /*21f0*/  UMOV UR5, 0x40000040 ;  /* 0x4000004000057882 */ /* 0x000fe20000000000 */
[----:B------:R-:W-:Y:S02]  /*2200*/  UMOV UR7, 0x40000040 ;  /* 0x4000004000077882 */ /* 0x000fe40000000000 */
[----:B------:R-:W-:Y:S02]  /*2210*/  ULOP3.LUT UR50, UR4, 0x10000, URZ, 0xfc, !UPT ;  /* 0x0001000004327892 */ /* 0x000fe4000f8efc3f */
[----:B------:R-:W-:-:S02]  /*2220*/  UIADD3 UR4, UR32, 0x2, URZ ;  /* 0x0000000220047890 */ /* 0x000fc4000fffe03f */
[----:B------:R-:W-:Y:S02]  /*2230*/  ULEA UR34, UR44, UR50, 0xb ;  /* 0x000000322c227291 */ /* 0x000fe4000f8e583f */
[----:B------:R-:W-:Y:S02]  /*2240*/  UIADD3 UR8, UR32, 0x4, URZ ;  /* 0x0000000420087890 */ /* 0x000fe4000fffe03f */
[----:B------:R-:W-:Y:S02]  /*2250*/  UIADD3 UR6, UR34, 0x2, URZ ;  /* 0x0000000222067890 */ /* 0x000fe4000fffe03f */
[----:B------:R-:W-:Y:S01]  /*2260*/  UIADD3 UR10, UR34, 0x4, URZ ;  /* 0x00000004220a7890 */ /* 0x000fe2000fffe03f */
[----:B------:R-:W-:Y:S02]  /*2270*/  UMOV UR9, 0x40000040 ;  /* 0x4000004000097882 */ /* 0x000fe40000000000 */
[----:B------:R-:W-:Y:S01]  /*2280*/  QGMMA.64x128x32.F32.E4M3.E4M3 R24, gdesc[UR32], RZ, !UPT, gsb0 ;  /* 0x01e00000201879f3 */ /* 0x000fe2000c0008ff */
[----:B------:R-:W-:Y:S01]  /*2290*/  UMOV UR11, 0x40000040 ;  /* 0x40000040000b7882 */ /* 0x000fe20000000000 */
[----:B------:R-:W-:-:S02]  /*22a0*/  UIADD3 UR12, UR32, 0x6, URZ ;  /* 0x00000006200c7890 */ /* 0x000fc4000fffe03f */
[----:B------:R-:W-:Y:S01]  /*22b0*/  UIADD3 UR14, UR34, 0x6, URZ ;  /* 0x00000006220e7890 */ /* 0x000fe2000fffe03f */
[----:B------:R-:W-:Y:S01]  /*22c0*/  UMOV UR13, 0x40000040 ;  /* 0x40000040000d7882 */ /* 0x000fe20000000000 */
[----:B------:R-:W-:Y:S01]  /*22d0*/  UMOV UR15, 0x40000040 ;  /* 0x40000040000f7882 */ /* 0x000fe20000000000 */
[----:B------:R-:W-:Y:S02]  /*22e0*/  UIADD3 UR16, UR32, 0x400, URZ ;  /* 0x0000040020107890 */ /* 0x000fe4000fffe03f */
[----:B------:R-:W-:Y:S01]  /*22f0*/  UIADD3 UR18, UR34, 0x400, URZ ;  /* 0x0000040022127890 */ /* 0x000fe2000fffe03f */
[----:B0-----:R-:W-:Y:S01]  /*2300*/  SHF.R.U32.HI R2, RZ, 0x7, R2 ;  /* 0x00000007ff027819 */ /* 0x001fe20000011602 */
[----:B------:R-:W-:Y:S01]  /*2310*/  UMOV UR17, 0x40000040 ;  /* 0x4000004000117882 */ /* 0x000fe20000000000 */
[----:B------:R-:W-:Y:S01]  /*2320*/  UMOV UR19, 0x40000040 ;  /* 0x4000004000137882 */ /* 0x000fe20000000000 */
[----:B------:R-:W-:Y:S01]  /*2330*/  UIADD3 UR20, UR32, 0x402, URZ ;  /* 0x0000040220147890 */ /* 0x000fe2000fffe03f */
[----:B------:R-:W-:Y:S01]  /*2340*/  IADD3 R2, -R2, 0xb, RZ ;  /* 0x0000000b02027810 */ /* 0x000fe20007ffe1ff */
        /* <DEDUP_REMOVED lines=11> */
[----:B------:R-:W-:Y:S02]  /*2400*/  WARPGROUP.DEPBAR.LE gsb0, 0x0 ;  /* 0x00008000000079c5 */ /* 0x000fe40000010000 */
        /* <DEDUP_REMOVED lines=24> */
.L_x_220:
[C---:B------:R-:W-:Y:S01]  /*2590*/  FMUL.FTZ R7, R0.reuse, R24 ;  /* 0x0000001800077220 */ /* 0x040fe20000410000 */
[C---:B------:R-:W-:Y:S01]  /*25a0*/  FMUL.FTZ R8, R0.reuse, R25 ;  /* 0x0000001900087220 */ /* 0x040fe20000410000 */
[C---:B------:R-:W-:Y:S01]  /*25b0*/  FMUL.FTZ R11, R0.reuse, R28 ;  /* 0x0000001c000b7220 */ /* 0x040fe20000410000 */
[----:B------:R-:W-:Y:S01]  /*25c0*/  UIMAD UR54, UR49, -0x80, UR54 ;  /* 0xffffff80313678a4 */ /* 0x000fe2000f8e0236 */
[C---:B------:R-:W-:Y:S01]  /*25d0*/  FMUL.FTZ R14, R0.reuse, R29 ;  /* 0x0000001d000e7220 */ /* 0x040fe20000410000 */
[C---:B------:R-:W-:Y:S01]  /*25e0*/  FMUL.FTZ R21, R0.reuse, R32 ;  /* 0x0000002000157220 */ /* 0x040fe20000410000 */
[----:B------:R-:W-:Y:S01]  /*25f0*/  MUFU.TANH R7, R7 ;  /* 0x0000000700077308 */ /* 0x000fe20000002400 */
[C---:B------:R-:W-:Y:S01]  /*2600*/  FMUL.FTZ R4, R0.reuse, R26 ;  /* 0x0000001a00047220 */ /* 0x040fe20000410000 */
[C---:B------:R-:W-:Y:S01]  /*2610*/  FMUL.FTZ R9, R0.reuse, R30 ;  /* 0x0000001e00097220 */ /* 0x040fe20000410000 */
[----:B------:R-:W-:Y:S02]  /*2620*/  IMAD.U32 R93, RZ, RZ, UR54 ;  /* 0x00000036ff5d7e24 */ /* 0x000fe4000f8e00ff */
[C---:B------:R-:W-:Y:S01]  /*2630*/  FMUL.FTZ R24, R0.reuse, R33 ;  /* 0x0000002100187220 */ /* 0x040fe20000410000 */
[C---:B------:R-:W-:Y:S01]  /*2640*/  FMUL.FTZ R30, R0.reuse, R46 ;  /* 0x0000002e001e7220 */ /* 0x040fe20000410000 */
[C---:B------:R-:W-:Y:S01]  /*2650*/  FMUL.FTZ R46, R0.reuse, R64 ;  /* 0x00000040002e7220 */ /* 0x040fe20000410000 */
[----:B------:R-:W-:Y:S01]  /*2660*/  FMUL.FTZ R3, R0, R27 ;  /* 0x0000001b00037220 */ /* 0x000fe20000410000 */
[----:B------:R-:W2:Y:S01]  /*2670*/  MUFU.TANH R8, R8 ;  /* 0x0000000800087308 */ /* 0x000ea20000002400 */
[----:B------:R-:W-:Y:S01]  /*2680*/  IADD3 R93, -R16, 0x80, R93 ;  /* 0x00000080105d7810 */ /* 0x000fe20007ffe15d */
[C---:B------:R-:W-:Y:S01]  /*2690*/  FMUL.FTZ R28, R0.reuse, R36 ;  /* 0x00000024001c7220 */ /* 0x040fe20000410000 */
[C---:B------:R-:W-:Y:S01]  /*26a0*/  FMUL.FTZ R32, R0.reuse, R41 ;  /* 0x0000002900207220 */ /* 0x040fe20000410000 */
[C---:B------:R-:W-:Y:S01]  /*26b0*/  FMUL.FTZ R41, R0.reuse, R63 ;  /* 0x0000003f00297220 */ /* 0x040fe20000410000 */
[C---:B------:R-:W-:Y:S01]  /*26c0*/  ISETP.GT.AND P2, PT, R93.reuse, RZ, PT ;  /* 0x000000ff5d00720c */ /* 0x040fe20003f44270 */
[C---:B------:R-:W-:Y:S01]  /*26d0*/  FMUL.FTZ R29, R0.reuse, R47 ;  /* 0x0000002f001d7220 */ /* 0x040fe20000410000 */
[C---:B------:R-:W-:Y:S01]  /*26e0*/  ISETP.GT.AND P1, PT, R93.reuse, 0x1, PT ;  /* 0x000000015d00780c */ /* 0x040fe20003f24270 */
[----:B------:R-:W-:Y:S01]  /*26f0*/  MUFU.TANH R11, R11 ;  /* 0x0000000b000b7308 */ /* 0x000fe20000002400 */
[C---:B------:R-:W-:Y:S01]  /*2700*/  FMUL.FTZ R60, R0.reuse, R60 ;  /* 0x0000003c003c7220 */ /* 0x040fe20000410000 */
[C---:B------:R-:W-:Y:S01]  /*2710*/  ISETP.GT.AND P6, PT, R93.reuse, 0x8, PT ;  /* 0x000000085d00780c */ /* 0x040fe20003fc4270 */
[C---:B------:R-:W-:Y:S01]  /*2720*/  FMUL.FTZ R27, R0.reuse, R37 ;  /* 0x00000025001b7220 */ /* 0x040fe20000410000 */
[C---:B------:R-:W-:Y:S01]  /*2730*/  FMUL.FTZ R10, R0.reuse, R31 ;  /* 0x0000001f000a7220 */ /* 0x040fe20000410000 */
[C---:B------:R-:W-:Y:S01]  /*2740*/  ISETP.GT.AND P5, PT, R93.reuse, 0x9, PT ;  /* 0x000000095d00780c */ /* 0x040fe20003fa4270 */
[C---:B------:R-:W-:Y:S01]  /*2750*/  FMUL.FTZ R31, R0.reuse, R40 ;  /* 0x00000028001f7220 */ /* 0x040fe20000410000 */
[----:B------:R-:W-:Y:S01]  /*2760*/  FMUL.FTZ R33, R0, R50 ;  /* 0x0000003200217220 */ /* 0x000fe20000410000 */
[----:B------:R-:W3:Y:S01]  /*2770*/  MUFU.TANH R14, R14 ;  /* 0x0000000e000e7308 */ /* 0x000ee20000002400 */
[----:B--2---:R-:W-:Y:S01]  /*2780*/  FSEL R47, R8, -INF , P1 ;  /* 0xff800000082f7808 */ /* 0x004fe20000800000 */
[C---:B------:R-:W-:Y:S01]  /*2790*/  FMUL.FTZ R13, R0.reuse, R34 ;  /* 0x00000022000d7220 */ /* 0x040fe20000410000 */
[C---:B------:R-:W-:Y:S01]  /*27a0*/  ISETP.GT.AND P4, PT, R93.reuse, 0x10, PT ;  /* 0x000000105d00780c */ /* 0x040fe20003f84270 */
[C---:B------:R-:W-:Y:S01]  /*27b0*/  FMUL.FTZ R20, R0.reuse, R38 ;  /* 0x0000002600147220 */ /* 0x040fe20000410000 */
[C---:B------:R-:W-:Y:S01]  /*27c0*/  FMUL.FTZ R38, R0.reuse, R59 ;  /* 0x0000003b00267220 */ /* 0x040fe20000410000 */
[C---:B------:R-:W-:Y:S01]  /*27d0*/  FMUL.FTZ R12, R0.reuse, R35 ;  /* 0x00000023000c7220 */ /* 0x040fe20000410000 */
[C---:B------:R-:W-:Y:S01]  /*27e0*/  FMUL.FTZ R25, R0.reuse, R43 ;  /* 0x0000002b00197220 */ /* 0x040fe20000410000 */
[----:B------:R-:W2:Y:S01]  /*27f0*/  MUFU.TANH R21, R21 ;  /* 0x0000001500157308 */ /* 0x000ea20000002400 */
[----:B------:R-:W-:Y:S01]  /*2800*/  ISETP.GT.AND P3, PT, R93, 0x11, PT ;  /* 0x000000115d00780c */ /* 0x000fe20003f64270 */
[C---:B------:R-:W-:Y:S01]  /*2810*/  FMUL.FTZ R43, R0.reuse, R44 ;  /* 0x0000002c002b7220 */ /* 0x040fe20000410000 */
[C---:B------:R-:W-:Y:S01]  /*2820*/  FMUL.FTZ R15, R0.reuse, R39 ;  /* 0x00000027000f7220 */ /* 0x040fe20000410000 */
[C---:B------:R-:W-:Y:S01]  /*2830*/  FMUL.FTZ R53, R0.reuse, R53 ;  /* 0x0000003500357220 */ /* 0x040fe20000410000 */
[C---:B------:R-:W-:Y:S01]  /*2840*/  FMUL.FTZ R39, R0.reuse, R58 ;  /* 0x0000003a00277220 */ /* 0x040fe20000410000 */
[C---:B------:R-:W-:Y:S01]  /*2850*/  FMUL.FTZ R35, R0.reuse, R45 ;  /* 0x0000002d00237220 */ /* 0x040fe20000410000 */
[----:B------:R-:W-:Y:S01]  /*2860*/  FMUL.FTZ R48, R0, R48 ;  /* 0x0000003000307220 */ /* 0x000fe20000410000 */
[----:B------:R-:W4:Y:S01]  /*2870*/  MUFU.TANH R4, R4 ;  /* 0x0000000400047308 */ /* 0x000f220000002400 */
[----:B---3--:R-:W-:Y:S01]  /*2880*/  FSEL R50, R14, -INF , P5 ;  /* 0xff8000000e327808 */ /* 0x008fe20002800000 */
[C---:B------:R-:W-:Y:S01]  /*2890*/  FMUL.FTZ R34, R0.reuse, R51 ;  /* 0x0000003300227220 */ /* 0x040fe20000410000 */
[C---:B------:R-:W-:Y:S01]  /*28a0*/  FMUL.FTZ R57, R0.reuse, R57 ;  /* 0x0000003900397220 */ /* 0x040fe20000410000 */
[C---:B------:R-:W-:Y:S01]  /*28b0*/  FMUL.FTZ R26, R0.reuse, R42 ;  /* 0x0000002a001a7220 */ /* 0x040fe20000410000 */
[C---:B------:R-:W-:Y:S01]  /*28c0*/  FMUL.FTZ R49, R0.reuse, R49 ;  /* 0x0000003100317220 */ /* 0x040fe20000410000 */
[C---:B------:R-:W-:Y:S01]  /*28d0*/  FMUL.FTZ R56, R0.reuse, R56 ;  /* 0x0000003800387220 */ /* 0x040fe20000410000 */
[C---:B------:R-:W-:Y:S01]  /*28e0*/  FMUL.FTZ R52, R0.reuse, R52 ;  /* 0x0000003400347220 */ /* 0x040fe20000410000 */
[----:B------:R-:W3:Y:S01]  /*28f0*/  MUFU.TANH R24, R24 ;  /* 0x0000001800187308 */ /* 0x000ee20000002400 */
[----:B--2---:R-:W-:Y:S01]  /*2900*/  FSEL R59, R21, -INF , P4 ;  /* 0xff800000153b7808 */ /* 0x004fe20002000000 */
[C---:B------:R-:W-:Y:S01]  /*2910*/  FMUL.FTZ R61, R0.reuse, R61 ;  /* 0x0000003d003d7220 */ /* 0x040fe20000410000 */
[C---:B------:R-:W-:Y:S01]  /*2920*/  FMUL.FTZ R37, R0.reuse, R55 ;  /* 0x0000003700257220 */ /* 0x040fe20000410000 */
[C---:B------:R-:W-:Y:S01]  /*2930*/  FMUL.FTZ R36, R0.reuse, R54 ;  /* 0x0000003600247220 */ /* 0x040fe20000410000 */
[C---:B------:R-:W-:Y:S01]  /*2940*/  FMUL.FTZ R65, R0.reuse, R65 ;  /* 0x0000004100417220 */ /* 0x040fe20000410000 */
[C---:B------:R-:W-:Y:S01]  /*2950*/  FMUL.FTZ R68, R0.reuse, R68 ;  /* 0x0000004400447220 */ /* 0x040fe20000410000 */
[----:B------:R-:W-:Y:S01]  /*2960*/  FMUL.FTZ R40, R0, R62 ;  /* 0x0000003e00287220 */ /* 0x000fe20000410000 */
[----:B------:R2:W-:Y:S01]  /*2970*/  MUFU.TANH R63, R46 ;  /* 0x0000002e003f7308 */ /* 0x0005e20000002400 */
[----:B----4-:R-:W-:Y:S01]  /*2980*/  FSEL R4, R4, -INF , P2 ;  /* 0xff80000004047808 */ /* 0x010fe20001000000 */
[C---:B------:R-:W-:Y:S01]  /*2990*/  FMUL.FTZ R69, R0.reuse, R69 ;  /* 0x0000004500457220 */ /* 0x040fe20000410000 */
[C---:B------:R-:W-:Y:S01]  /*29a0*/  FMUL.FTZ R72, R0.reuse, R72 ;  /* 0x0000004800487220 */ /* 0x040fe20000410000 */
[C---:B------:R-:W-:Y:S01]  /*29b0*/  FMUL.FTZ R64, R0.reuse, R66 ;  /* 0x0000004200407220 */ /* 0x040fe20000410000 */
[C---:B------:R-:W-:Y:S01]  /*29c0*/  FMUL.FTZ R73, R0.reuse, R73 ;  /* 0x0000004900497220 */ /* 0x040fe20000410000 */
[C---:B------:R-:W-:Y:S01]  /*29d0*/  FMUL.FTZ R42, R0.reuse, R67 ;  /* 0x00000043002a7220 */ /* 0x040fe20000410000 */
[C---:B------:R-:W-:Y:S01]  /*29e0*/  FMUL.FTZ R76, R0.reuse, R76 ;  /* 0x0000004c004c7220 */ /* 0x040fe20000410000 */
[----:B------:R-:W4:Y:S01]  /*29f0*/  MUFU.TANH R3, R3 ;  /* 0x0000000300037308 */ /* 0x000f220000002400 */
[----:B--2---:R-:W-:Y:S01]  /*2a00*/  FSEL R46, R7, -INF , P2 ;  /* 0xff800000072e7808 */ /* 0x004fe20001000000 */
[C---:B------:R-:W-:Y:S01]  /*2a10*/  FMUL.FTZ R70, R0.reuse, R70 ;  /* 0x0000004600467220 */ /* 0x040fe20000410000 */
[----:B------:R-:W-:Y:S01]  /*2a20*/  ISETP.GT.AND P2, PT, R93, 0x18, PT ;  /* 0x000000185d00780c */ /* 0x000fe20003f44270 */
[----:B------:R-:W-:Y:S01]  /*2a30*/  FMUL.FTZ R77, R0, R77 ;  /* 0x0000004d004d7220 */ /* 0x000fe20000410000 */
[----:B------:R-:W-:Y:S01]  /*2a40*/  FMNMX.FTZ R7, R46, R47, !PT ;  /* 0x0000002f2e077209 */ /* 0x000fe20007810000 */
[----:B------:R-:W-:Y:S01]  /*2a50*/  FMUL.FTZ R71, R0, R71 ;  /* 0x0000004700477220 */ /* 0x000fe20000410000 */
[----:B---3--:R-:W-:Y:S01]  /*2a60*/  FSEL R58, R24, -INF , P3 ;  /* 0xff800000183a7808 */ /* 0x008fe20001800000 */
[----:B------:R-:W-:Y:S01]  /*2a70*/  MUFU.TANH R28, R28 ;  /* 0x0000001c001c7308 */ /* 0x000fe20000002400 */
[C---:B------:R-:W-:Y:S01]  /*2a80*/  FMUL.FTZ R80, R0.reuse, R80 ;  /* 0x0000005000507220 */ /* 0x040fe20000410000 */
[C---:B------:R-:W-:Y:S01]  /*2a90*/  FMUL.FTZ R74, R0.reuse, R74 ;  /* 0x0000004a004a7220 */ /* 0x040fe20000410000 */
[C---:B------:R-:W-:Y:S01]  /*2aa0*/  FMUL.FTZ R81, R0.reuse, R81 ;  /* 0x0000005100517220 */ /* 0x040fe20000410000 */
[C---:B------:R-:W-:Y:S01]  /*2ab0*/  FMUL.FTZ R75, R0.reuse, R75 ;  /* 0x0000004b004b7220 */ /* 0x040fe20000410000 */
[C---:B------:R-:W-:Y:S01]  /*2ac0*/  FMUL.FTZ R84, R0.reuse, R84 ;  /* 0x0000005400547220 */ /* 0x040fe20000410000 */
[C---:B------:R-:W-:Y:S01]  /*2ad0*/  FMUL.FTZ R85, R0.reuse, R85 ;  /* 0x0000005500557220 */ /* 0x040fe20000410000 */
[----:B------:R-:W-:Y:S01]  /*2ae0*/  ULDC UR10, c[0x0][0x988] ;  /* 0x00026200000a7ab9 */ /* 0x000fe20000000800 */
[----:B------:R2:W-:Y:S01]  /*2af0*/  MUFU.TANH R91, R60 ;  /* 0x0000003c005b7308 */ /* 0x0005e20000002400 */
[----:B----4-:R-:W-:Y:S01]  /*2b00*/  FSEL R3, R3, -INF , P1 ;  /* 0xff80000003037808 */ /* 0x010fe20000800000 */
[C---:B------:R-:W-:Y:S01]  /*2b10*/  FMUL.FTZ R78, R0.reuse, R78 ;  /* 0x0000004e004e7220 */ /* 0x040fe20000410000 */
[----:B------:R-:W-:Y:S01]  /*2b20*/  ISETP.GT.AND P1, PT, R93, 0x19, PT ;  /* 0x000000195d00780c */ /* 0x000fe20003f24270 */
[C---:B------:R-:W-:Y:S01]  /*2b30*/  FMUL.FTZ R79, R0.reuse, R79 ;  /* 0x0000004f004f7220 */ /* 0x040fe20000410000 */
[----:B------:R-:W-:Y:S01]  /*2b40*/  P2R R88, PR, RZ, 0x1 ;  /* 0x00000001ff587803 */ /* 0x000fe20000000000 */
[C---:B------:R-:W-:Y:S01]  /*2b50*/  FMUL.FTZ R82, R0.reuse, R82 ;  /* 0x0000005200527220 */ /* 0x040fe20000410000 */
[C---:B------:R-:W-:Y:S01]  /*2b60*/  FMUL.FTZ R83, R0.reuse, R83 ;  /* 0x0000005300537220 */ /* 0x040fe20000410000 */
[----:B------:R-:W3:Y:S01]  /*2b70*/  MUFU.TANH R9, R9 ;  /* 0x0000000900097308 */ /* 0x000ee20000002400 */
[----:B--2---:R-:W-:Y:S01]  /*2b80*/  FSEL R60, R11, -INF , P6 ;  /* 0xff8000000b3c7808 */ /* 0x004fe20003000000 */
[C---:B------:R-:W-:Y:S01]  /*2b90*/  FMUL.FTZ R86, R0.reuse, R86 ;  /* 0x0000005600567220 */ /* 0x040fe20000410000 */
[----:B------:R-:W-:Y:S01]  /*2ba0*/  FMUL.FTZ R87, R0, R87 ;  /* 0x0000005700577220 */ /* 0x000fe20000410000 */
[----:B------:R-:W-:Y:S01]  /*2bb0*/  UIADD3 UR6, UR55, 0x38840, URZ ;  /* 0x0003884037067890 */ /* 0x000fe2000fffe03f */
[----:B------:R-:W-:-:S03]  /*2bc0*/  FMNMX.FTZ R7, R60, R7, !PT ;  /* 0x000000073c077209 */ /* 0x000fc60007810000 */
[----:B------:R-:W2:Y:S01]  /*2bd0*/  MUFU.TANH R27, R27 ;  /* 0x0000001b001b7308 */ /* 0x000ea20000002400 */
[----:B------:R-:W-:Y:S01]  /*2be0*/  FMNMX.FTZ R8, R50, R7, !PT ;  /* 0x0000000732087209 */ /* 0x000fe20007810000 */
[----:B------:R-:W-:-:S03]  /*2bf0*/  UPRMT UR6, UR48, 0x654, UR6 ;  /* 0x0000065430067896 */ /* 0x000fc60008000006 */
[----:B------:R-:W-:-:S03]  /*2c00*/  FMNMX.FTZ R7, R59, R8, !PT ;  /* 0x000000083b077209 */ /* 0x000fc60007810000 */
[----:B------:R-:W4:Y:S01]  /*2c10*/  MUFU.TANH R10, R10 ;  /* 0x0000000a000a7308 */ /* 0x000f220000002400 */
[----:B------:R-:W-:Y:S02]  /*2c20*/  FMNMX.FTZ R8, R58, R7, !PT ;  /* 0x000000073a087209 */ /* 0x000fe40007810000 */
[----:B---3--:R-:W-:Y:S01]  /*2c30*/  FSEL R9, R9, -INF , P6 ;  /* 0xff80000009097808 */ /* 0x008fe20003000000 */
[----:B------:R-:W-:Y:S01]  /*2c40*/  SYNCS.ARRIVE.TRANS64.RED.A1T0 RZ, [UR6], RZ ;  /* 0x000000ffffff79a7 */ /* 0x000fe20008100406 */
[----:B------:R-:W-:-:S03]  /*2c50*/  ISETP.GT.AND P6, PT, R93, 0x20, PT ;  /* 0x000000205d00780c */ /* 0x000fc60003fc4270 */
[----:B------:R-:W-:Y:S01]  /*2c60*/  MUFU.TANH R31, R31 ;  /* 0x0000001f001f7308 */ /* 0x000fe20000002400 */
[----:B--2---:R-:W-:-:S07]  /*2c70*/  FSEL R51, R27, -INF , P1 ;  /* 0xff8000001b337808 */ /* 0x004fce0000800000 */
[----:B------:R-:W2:Y:S01]  /*2c80*/  MUFU.TANH R13, R13 ;  /* 0x0000000d000d7308 */ /* 0x000ea20000002400 */
[----:B----4-:R-:W-:Y:S02]  /*2c90*/  FSEL R10, R10, -INF , P5 ;  /* 0xff8000000a0a7808 */ /* 0x010fe40002800000 */
[----:B------:R-:W-:-:S05]  /*2ca0*/  ISETP.GT.AND P5, PT, R93, 0x21, PT ;  /* 0x000000215d00780c */ /* 0x000fca0003fa4270 */
[----:B------:R-:W-:Y:S08]  /*2cb0*/  MUFU.TANH R32, R32 ;  /* 0x0000002000207308 */ /* 0x000ff00000002400 */
[----:B------:R-:W3:Y:S01]  /*2cc0*/  MUFU.TANH R12, R12 ;  /* 0x0000000c000c7308 */ /* 0x000ee20000002400 */
[----:B--2---:R-:W-:Y:S02]  /*2cd0*/  FSEL R13, R13, -INF , P4 ;  /* 0xff8000000d0d7808 */ /* 0x004fe40002000000 */
[----:B------:R-:W-:-:S05]  /*2ce0*/  ISETP.GT.AND P4, PT, R93, 0x28, PT ;  /* 0x000000285d00780c */ /* 0x000fca0003f84270 */
[----:B------:R-:W-:Y:S08]  /*2cf0*/  MUFU.TANH R43, R43 ;  /* 0x0000002b002b7308 */ /* 0x000ff00000002400 */
[----:B------:R2:W-:Y:S01]  /*2d00*/  MUFU.TANH R45, R53 ;  /* 0x00000035002d7308 */ /* 0x0005e20000002400 */
[----:B---3--:R-:W-:Y:S02]  /*2d10*/  FSEL R12, R12, -INF , P3 ;  /* 0xff8000000c0c7808 */ /* 0x008fe40001800000 */
[----:B------:R-:W-:-:S05]  /*2d20*/  ISETP.GT.AND P3, PT, R93, 0x29, PT ;  /* 0x000000295d00780c */ /* 0x000fca0003f64270 */
[----:B------:R-:W-:Y:S01]  /*2d30*/  MUFU.TANH R20, R20 ;  /* 0x0000001400147308 */ /* 0x000fe20000002400 */
[----:B--2---:R-:W-:-:S04]  /*2d40*/  FSEL R53, R28, -INF , P2 ;  /* 0xff8000001c357808 */ /* 0x004fc80001000000 */
[----:B------:R-:W-:-:S03]  /*2d50*/  FMNMX.FTZ R8, R53, R8, !PT ;  /* 0x0000000835087209 */ /* 0x000fc60007810000 */
[----:B------:R-:W-:Y:S01]  /*2d60*/  MUFU.TANH R35, R35 ;  /* 0x0000002300237308 */ /* 0x000fe20000002400 */
[----:B------:R-:W-:-:S07]  /*2d70*/  FMNMX.FTZ R8, R51, R8, !PT ;  /* 0x0000000833087209 */ /* 0x000fce0007810000 */
[----:B------:R-:W2:Y:S08]  /*2d80*/  MUFU.TANH R15, R15 ;  /* 0x0000000f000f7308 */ /* 0x000eb00000002400 */
[----:B------:R-:W-:Y:S08]  /*2d90*/  MUFU.TANH R48, R48 ;  /* 0x0000003000307308 */ /* 0x000ff00000002400 */
[----:B------:R3:W-:Y:S01]  /*2da0*/  MUFU.TANH R90, R57 ;  /* 0x00000039005a7308 */ /* 0x0007e20000002400 */
[----:B--2---:R-:W-:-:S02]  /*2db0*/  FSEL R15, R15, -INF , P1 ;  /* 0xff8000000f0f7808 */ /* 0x004fc40000800000 */
[----:B------:R-:W-:-:S05]  /*2dc0*/  ISETP.GT.AND P1, PT, R93, 0x31, PT ;  /* 0x000000315d00780c */ /* 0x000fca0003f24270 */
[----:B------:R-:W2:Y:S01]  /*2dd0*/  MUFU.TANH R26, R26 ;  /* 0x0000001a001a7308 */ /* 0x000ea20000002400 */
[----:B---3--:R-:W-:-:S04]  /*2de0*/  FSEL R57, R31, -INF , P6 ;  /* 0xff8000001f397808 */ /* 0x008fc80003000000 */
[----:B------:R-:W-:-:S03]  /*2df0*/  FMNMX.FTZ R7, R57, R8, !PT ;  /* 0x0000000839077209 */ /* 0x000fc60007810000 */
[----:B------:R3:W4:Y:S08]  /*2e00*/  MUFU.TANH R44, R49 ;  /* 0x00000031002c7308 */ /* 0x0007300000002400 */
[----:B------:R5:W-:Y:S01]  /*2e10*/  MUFU.TANH R89, R56 ;  /* 0x0000003800597308 */ /* 0x000be20000002400 */
[----:B---3--:R-:W-:Y:S02]  /*2e20*/  FSEL R49, R43, -INF , P4 ;  /* 0xff8000002b317808 */ /* 0x008fe40002000000 */
[----:B--2---:R-:W-:-:S02]  /*2e30*/  FSEL R26, R26, -INF , P6 ;  /* 0xff8000001a1a7808 */ /* 0x004fc40003000000 */
[----:B------:R-:W-:-:S03]  /*2e40*/  ISETP.GT.AND P6, PT, R93, 0x38, PT ;  /* 0x000000385d00780c */ /* 0x000fc60003fc4270 */
[----:B------:R-:W2:Y:S01]  /*2e50*/  MUFU.TANH R25, R25 ;  /* 0x0000001900197308 */ /* 0x000ea20000002400 */
[----:B-----5:R-:W-:Y:S02]  /*2e60*/  FSEL R56, R32, -INF , P5 ;  /* 0xff80000020387808 */ /* 0x020fe40002800000 */
[----:B----4-:R-:W-:Y:S02]  /*2e70*/  FSEL R54, R44, -INF , P1 ;  /* 0xff8000002c367808 */ /* 0x010fe40000800000 */
[----:B------:R-:W-:Y:S02]  /*2e80*/  FMNMX.FTZ R8, R56, R7, !PT ;  /* 0x0000000738087209 */ /* 0x000fe40007810000 */
[----:B------:R-:W-:Y:S01]  /*2e90*/  FSEL R7, R20, -INF , P2 ;  /* 0xff80000014077808 */ /* 0x000fe20001000000 */
[----:B------:R-:W3:Y:S01]  /*2ea0*/  MUFU.TANH R52, R52 ;  /* 0x0000003400347308 */ /* 0x000ee20000002400 */
[----:B------:R-:W-:Y:S02]  /*2eb0*/  ISETP.GT.AND P2, PT, R93, 0x30, PT ;  /* 0x000000305d00780c */ /* 0x000fe40003f44270 */
[----:B------:R-:W-:-:S02]  /*2ec0*/  FMNMX.FTZ R8, R49, R8, !PT ;  /* 0x0000000831087209 */ /* 0x000fc40007810000 */
[----:B------:R-:W-:-:S03]  /*2ed0*/  FSEL R55, R48, -INF , P2 ;  /* 0xff80000030377808 */ /* 0x000fc60001000000 */
[----:B------:R-:W4:Y:S01]  /*2ee0*/  MUFU.TANH R30, R30 ;  /* 0x0000001e001e7308 */ /* 0x000f220000002400 */
[----:B--2---:R-:W-:Y:S02]  /*2ef0*/  FSEL R25, R25, -INF , P5 ;  /* 0xff80000019197808 */ /* 0x004fe40002800000 */
[----:B------:R-:W-:-:S04]  /*2f00*/  ISETP.GT.AND P5, PT, R93, 0x39, PT ;  /* 0x000000395d00780c */ /* 0x000fc80003fa4270 */
[----:B------:R-:W-:Y:S01]  /*2f10*/  FSEL R45, R45, -INF , P5 ;  /* 0xff8000002d2d7808 */ /* 0x000fe20002800000 */
[----:B------:R2:W-:Y:S01]  /*2f20*/  MUFU.TANH R92, R61 ;  /* 0x0000003d005c7308 */ /* 0x0005e20000002400 */
[----:B---3--:R-:W-:-:S07]  /*2f30*/  FSEL R48, R52, -INF , P6 ;  /* 0xff80000034307808 */ /* 0x008fce0003000000 */
[----:B------:R-:W3:Y:S01]  /*2f40*/  MUFU.TANH R29, R29 ;  /* 0x0000001d001d7308 */ /* 0x000ee20000002400 */
[----:B--2---:R-:W-:-:S04]  /*2f50*/  FSEL R61, R35, -INF , P3 ;  /* 0xff800000233d7808 */ /* 0x004fc80001800000 */
[----:B------:R-:W-:-:S03]  /*2f60*/  FMNMX.FTZ R8, R61, R8, !PT ;  /* 0x000000083d087209 */ /* 0x000fc60007810000 */
[----:B------:R-:W2:Y:S01]  /*2f70*/  MUFU.TANH R33, R33 ;  /* 0x0000002100217308 */ /* 0x000ea20000002400 */
[----:B------:R-:W-:Y:S02]  /*2f80*/  FMNMX.FTZ R11, R55, R8, !PT ;  /* 0x00000008370b7209 */ /* 0x000fe40007810000 */
[----:B----4-:R-:W-:Y:S02]  /*2f90*/  FSEL R8, R30, -INF , P4 ;  /* 0xff8000001e087808 */ /* 0x010fe40002000000 */
[----:B------:R-:W-:Y:S02]  /*2fa0*/  FMNMX.FTZ R11, R54, R11, !PT ;  /* 0x0000000b360b7209 */ /* 0x000fe40007810000 */
[----:B------:R-:W-:Y:S01]  /*2fb0*/  ISETP.GT.AND P4, PT, R93, 0x40, PT ;  /* 0x000000405d00780c */ /* 0x000fe20003f84270 */
[----:B------:R-:W4:Y:S01]  /*2fc0*/  MUFU.TANH R34, R34 ;  /* 0x0000002200227308 */ /* 0x000f220000002400 */
[----:B------:R-:W-:Y:S02]  /*2fd0*/  FMNMX.FTZ R14, R48, R11, !PT ;  /* 0x0000000b300e7209 */ /* 0x000fe40007810000 */
[----:B---3--:R-:W-:-:S02]  /*2fe0*/  FSEL R29, R29, -INF , P3 ;  /* 0xff8000001d1d7808 */ /* 0x008fc40001800000 */
[----:B------:R-:W-:Y:S02]  /*2ff0*/  ISETP.GT.AND P3, PT, R93, 0x41, PT ;  /* 0x000000415d00780c */ /* 0x000fe40003f64270 */
[----:B------:R-:W-:Y:S01]  /*3000*/  FSEL R43, R89, -INF , P4 ;  /* 0xff800000592b7808 */ /* 0x000fe20002000000 */
[----:B------:R-:W3:Y:S01]  /*3010*/  MUFU.TANH R36, R36 ;  /* 0x0000002400247308 */ /* 0x000ee20000002400 */
[----:B------:R-:W-:Y:S02]  /*3020*/  FMNMX.FTZ R14, R45, R14, !PT ;  /* 0x0000000e2d0e7209 */ /* 0x000fe40007810000 */
[----:B--2---:R-:W-:Y:S02]  /*3030*/  FSEL R11, R33, -INF , P2 ;  /* 0xff800000210b7808 */ /* 0x004fe40001000000 */
[----:B------:R-:W-:Y:S02]  /*3040*/  ISETP.GT.AND P2, PT, R93, 0x48, PT ;  /* 0x000000485d00780c */ /* 0x000fe40003f44270 */
[----:B------:R-:W-:Y:S01]  /*3050*/  FSEL R44, R90, -INF , P3 ;  /* 0xff8000005a2c7808 */ /* 0x000fe20001800000 */
[----:B------:R-:W2:Y:S01]  /*3060*/  MUFU.TANH R37, R37 ;  /* 0x0000002500257308 */ /* 0x000ea20000002400 */
[----:B------:R-:W-:-:S02]  /*3070*/  FMNMX.FTZ R21, R43, R14, !PT ;  /* 0x0000000e2b157209 */ /* 0x000fc40007810000 */
[----:B----4-:R-:W-:Y:S02]  /*3080*/  FSEL R14, R34, -INF , P1 ;  /* 0xff800000220e7808 */ /* 0x010fe40000800000 */
[----:B------:R-:W-:Y:S02]  /*3090*/  ISETP.GT.AND P1, PT, R93, 0x49, PT ;  /* 0x000000495d00780c */ /* 0x000fe40003f24270 */
[----:B------:R-:W-:Y:S01]  /*30a0*/  FSEL R52, R91, -INF , P2 ;  /* 0xff8000005b347808 */ /* 0x000fe20001000000 */
[----:B------:R-:W4:Y:S01]  /*30b0*/  MUFU.TANH R39, R39 ;  /* 0x0000002700277308 */ /* 0x000f220000002400 */
[----:B------:R-:W-:Y:S02]  /*30c0*/  FMNMX.FTZ R27, R44, R21, !PT ;  /* 0x000000152c1b7209 */ /* 0x000fe40007810000 */
[----:B---3--:R-:W-:Y:S02]  /*30d0*/  FSEL R21, R36, -INF , P6 ;  /* 0xff80000024157808 */ /* 0x008fe40003000000 */
[----:B------:R-:W-:-:S02]  /*30e0*/  ISETP.GT.AND P6, PT, R93, 0x50, PT ;  /* 0x000000505d00780c */ /* 0x000fc40003fc4270 */
        /* <DEDUP_REMOVED lines=10> */
[----:B------:R-:W-:Y:S01]  /*3190*/  FMNMX.FTZ R20, R63, R20, !PT ;  /* 0x000000143f147209 */ /* 0x000fe20007810000 */
[----:B------:R-:W4:Y:S01]  /*31a0*/  MUFU.TANH R68, R68 ;  /* 0x0000004400447308 */ /* 0x000f220000002400 */
[----:B---3--:R-:W-:-:S04]  /*31b0*/  FSEL R39, R65, -INF , P5 ;  /* 0xff80000041277808 */ /* 0x008fc80002800000 */
[----:B------:R-:W-:-:S03]  /*31c0*/  FMNMX.FTZ R31, R39, R20, !PT ;  /* 0x00000014271f7209 */ /* 0x000fc60007810000 */
[----:B------:R-:W3:Y:S01]  /*31d0*/  MUFU.TANH R40, R40 ;  /* 0x0000002800287308 */ /* 0x000ee20000002400 */
[----:B--2---:R-:W-:Y:S02]  /*31e0*/  FSEL R28, R38, -INF , P3 ;  /* 0xff800000261c7808 */ /* 0x004fe40001800000 */
[----:B------:R-:W-:-:S05]  /*31f0*/  ISETP.GT.AND P3, PT, R93, 0x59, PT ;  /* 0x000000595d00780c */ /* 0x000fca0003f64270 */
[----:B------:R-:W2:Y:S01]  /*3200*/  MUFU.TANH R69, R69 ;  /* 0x0000004500457308 */ /* 0x000ea20000002400 */
[----:B----4-:R-:W-:-:S04]  /*3210*/  FSEL R38, R68, -INF , P4 ;  /* 0xff80000044267808 */ /* 0x010fc80002000000 */
[----:B------:R-:W-:-:S03]  /*3220*/  FMNMX.FTZ R33, R38, R31, !PT ;  /* 0x0000001f26217209 */ /* 0x000fc60007810000 */
[----:B------:R-:W4:Y:S01]  /*3230*/  MUFU.TANH R41, R41 ;  /* 0x0000002900297308 */ /* 0x000f220000002400 */
[----:B---3--:R-:W-:Y:S02]  /*3240*/  FSEL R30, R40, -INF , P2 ;  /* 0xff800000281e7808 */ /* 0x008fe40001000000 */
[----:B------:R-:W-:-:S05]  /*3250*/  ISETP.GT.AND P2, PT, R93, 0x60, PT ;  /* 0x000000605d00780c */ /* 0x000fca0003f44270 */
[----:B------:R-:W3:Y:S01]  /*3260*/  MUFU.TANH R72, R72 ;  /* 0x0000004800487308 */ /* 0x000ee20000002400 */
[----:B--2---:R-:W-:-:S04]  /*3270*/  FSEL R40, R69, -INF , P3 ;  /* 0xff80000045287808 */ /* 0x004fc80001800000 */
[----:B------:R-:W-:-:S03]  /*3280*/  FMNMX.FTZ R20, R40, R33, !PT ;  /* 0x0000002128147209 */ /* 0x000fc60007810000 */
[----:B------:R-:W2:Y:S01]  /*3290*/  MUFU.TANH R64, R64 ;  /* 0x0000004000407308 */ /* 0x000ea20000002400 */
[----:B----4-:R-:W-:Y:S02]  /*32a0*/  FSEL R31, R41, -INF , P1 ;  /* 0xff800000291f7808 */ /* 0x010fe40000800000 */
[----:B------:R-:W-:-:S05]  /*32b0*/  ISETP.GT.AND P1, PT, R93, 0x61, PT ;  /* 0x000000615d00780c */ /* 0x000fca0003f24270 */
        /* <DEDUP_REMOVED lines=36> */
[----:B------:R-:W-:Y:S01]  /*3500*/  MUFU.TANH R78, R78 ;  /* 0x0000004e004e7308 */ /* 0x000fe20000002400 */
[----:B---3--:R-:W-:-:S04]  /*3510*/  FSEL R68, R84, -INF , P2 ;  /* 0xff80000054447808 */ /* 0x008fc80001000000 */
[----:B------:R-:W-:-:S03]  /*3520*/  FMNMX.FTZ R20, R68, R71, !PT ;  /* 0x0000004744147209 */ /* 0x000fc60007810000 */
[----:B------:R-:W-:Y:S01]  /*3530*/  MUFU.TANH R79, R79 ;  /* 0x0000004f004f7308 */ /* 0x000fe20000002400 */
[----:B--2---:R-:W-:-:S04]  /*3540*/  FSEL R69, R85, -INF , P1 ;  /* 0xff80000055457808 */ /* 0x004fc80000800000 */
[----:B------:R-:W-:-:S03]  /*3550*/  FMNMX.FTZ R71, R69, R20, !PT ;  /* 0x0000001445477209 */ /* 0x000fc60007810000 */
[----:B------:R-:W2:Y:S02]  /*3560*/  MUFU.TANH R82, R82 ;  /* 0x0000005200527308 */ /* 0x000ea40000002400 */
[----:B------:R-:W3:Y:S06]  /*3570*/  SHFL.BFLY PT, R20, R71, 0x2, 0x1f ;  /* 0x0c401f0047147f89 */ /* 0x000eec00000e0000 */
[----:B------:R-:W-:Y:S08]  /*3580*/  MUFU.TANH R83, R83 ;  /* 0x0000005300537308 */ /* 0x000ff00000002400 */
[----:B------:R-:W-:Y:S01]  /*3590*/  MUFU.TANH R86, R86 ;  /* 0x0000005600567308 */ /* 0x000fe20000002400 */
[----:B---3--:R-:W-:-:S05]  /*35a0*/  FMNMX.FTZ R72, R71, R20, !PT ;  /* 0x0000001447487209 */ /* 0x008fca0007810000 */
[----:B------:R-:W3:Y:S02]  /*35b0*/  SHFL.BFLY PT, R73, R72, 0x1, 0x1f ;  /* 0x0c201f0048497f89 */ /* 0x000ee400000e0000 */
[----:B---3--:R-:W-:Y:S01]  /*35c0*/  FMNMX.FTZ R20, R72, R73, !PT ;  /* 0x0000004948147209 */ /* 0x008fe20007810000 */
[----:B------:R-:W-:Y:S01]  /*35d0*/  IMAD.U32 R73, RZ, RZ, UR10 ;  /* 0x0000000aff497e24 */ /* 0x000fe2000f8e00ff */
[----:B------:R-:W3:Y:S02]  /*35e0*/  MUFU.TANH R72, R87 ;  /* 0x0000005700487308 */ /* 0x000ee40000002400 */
[C---:B------:R-:W-:Y:S01]  /*35f0*/  FSETP.NEU.FTZ.AND P0, PT, R20.reuse, -INF , PT ;  /* 0xff8000001400780b */ /* 0x040fe20003f1d000 */
[----:B------:R-:W-:-:S05]  /*3600*/  FFMA.FTZ R70, R20, R73, -8 ;  /* 0xc100000014467423 */ /* 0x000fca0000010049 */
[----:B------:R-:W-:Y:S02]  /*3610*/  FSEL R70, R70, RZ, P0 ;  /* 0x000000ff46467208 */ /* 0x000fe40000000000 */
[----:B------:R-:W-:-:S03]  /*3620*/  ISETP.NE.AND P0, PT, R88, RZ, PT ;  /* 0x000000ff5800720c */ /* 0x000fc60003f05270 */
[--C-:B------:R-:W-:Y:S01]  /*3630*/  FFMA.FTZ R152, R46, UR10, -R70.reuse ;  /* 0x0000000a2e987c23 */ /* 0x100fe20008010846 */
[----:B------:R-:W-:-:S01]  /*3640*/  FFMA.FTZ R46, R60, UR10, -R70 ;  /* 0x0000000a3c2e7c23 */ /* 0x000fc20008010846 */
[----:B------:R-:W-:Y:S01]  /*3650*/  FMNMX.FTZ R60, R4, R3, !PT ;  /* 0x00000003043c7209 */ /* 0x000fe20007810000 */
[----:B------:R-:W-:-:S01]  /*3660*/  FFMA.FTZ R71, R50, UR10, -R70 ;  /* 0x0000000a32477c23 */ /* 0x000fc20008010846 */
        /* <DEDUP_REMOVED lines=8> */
[----:B--2---:R-:W-:Y:S01]  /*36f0*/  FSEL R45, R82, -INF , P4 ;  /* 0xff800000522d7808 */ /* 0x004fe20002000000 */
[----:B------:R-:W-:-:S01]  /*3700*/  FFMA.FTZ R76, R44, UR10, -R70 ;  /* 0x0000000a2c4c7c23 */ /* 0x000fc20008010846 */
[----:B------:R-:W-:Y:S01]  /*3710*/  FMNMX.FTZ R59, R13, R50, !PT ;  /* 0x000000320d3b7209 */ /* 0x000fe20007810000 */
[----:B------:R-:W-:-:S01]  /*3720*/  FFMA.FTZ R44, R52, UR10, -R70 ;  /* 0x0000000a342c7c23 */ /* 0x000fc20008010846 */
[----:B---3--:R-:W-:Y:S01]  /*3730*/  FSEL R72, R72, -INF , P1 ;  /* 0xff80000048487808 */ /* 0x008fe20000800000 */
[----:B------:R-:W-:-:S01]  /*3740*/  FFMA.FTZ R162, R63, UR10, -R70 ;  /* 0x0000000a3fa27c23 */ /* 0x000fc20008010846 */
[----:B------:R-:W-:Y:S01]  /*3750*/  FMNMX.FTZ R50, R12, R59, !PT ;  /* 0x0000003b0c327209 */ /* 0x000fe20007810000 */
[----:B------:R-:W-:-:S01]  /*3760*/  FFMA.FTZ R59, R58, UR10, -R70 ;  /* 0x0000000a3a3b7c23 */ /* 0x000fc20008010846 */
[--C-:B------:R-:W-:Y:S01]  /*3770*/  FFMA.FTZ R47, R47, UR10, -R70.reuse ;  /* 0x0000000a2f2f7c23 */ /* 0x100fe20008010846 */
[----:B------:R-:W-:-:S01]  /*3780*/  FFMA.FTZ R63, R40, UR10, -R70 ;  /* 0x0000000a283f7c23 */ /* 0x000fc20008010846 */
[----:B------:R-:W-:Y:S01]  /*3790*/  FMNMX.FTZ R50, R7, R50, !PT ;  /* 0x0000003207327209 */ /* 0x000fe20007810000 */
[----:B------:R-:W-:-:S01]  /*37a0*/  FFMA.FTZ R40, R42, UR10, -R70 ;  /* 0x0000000a2a287c23 */ /* 0x000fc20008010846 */
[----:B------:R-:W-:Y:S01]  /*37b0*/  MUFU.EX2 R152, R152 ;  /* 0x0000009800987308 */ /* 0x000fe20000000800 */
[----:B------:R-:W-:-:S01]  /*37c0*/  FFMA.FTZ R51, R51, UR10, -R70 ;  /* 0x0000000a33337c23 */ /* 0x000fc20008010846 */
[----:B------:R-:W-:Y:S01]  /*37d0*/  FMNMX.FTZ R73, R15, R50, !PT ;  /* 0x000000320f497209 */ /* 0x000fe20007810000 */
[----:B------:R-:W-:-:S01]  /*37e0*/  FFMA.FTZ R50, R53, UR10, -R70 ;  /* 0x0000000a35327c23 */ /* 0x000fc20008010846 */
[--C-:B------:R-:W-:Y:S01]  /*37f0*/  FFMA.FTZ R164, R41, UR10, -R70.reuse ;  /* 0x0000000a29a47c23 */ /* 0x100fe20008010846 */
[----:B------:R-:W-:-:S01]  /*3800*/  FFMA.FTZ R41, R64, UR10, -R70 ;  /* 0x0000000a40297c23 */ /* 0x000fc20008010846 */
[----:B------:R-:W-:Y:S01]  /*3810*/  FMNMX.FTZ R58, R26, R73, !PT ;  /* 0x000000491a3a7209 */ /* 0x000fe20007810000 */
[----:B------:R-:W-:-:S01]  /*3820*/  FFMA.FTZ R166, R66, UR10, -R70 ;  /* 0x0000000a42a67c23 */ /* 0x000fc20008010846 */
[----:B------:R-:W2:Y:S01]  /*3830*/  MUFU.EX2 R47, R47 ;  /* 0x0000002f002f7308 */ /* 0x000ea20000000800 */
[----:B------:R-:W-:-:S01]  /*3840*/  FFMA.FTZ R49, R49, UR10, -R70 ;  /* 0x0000000a31317c23 */ /* 0x000fc20008010846 */
[----:B------:R-:W-:Y:S01]  /*3850*/  FMNMX.FTZ R53, R25, R58, !PT ;  /* 0x0000003a19357209 */ /* 0x000fe20007810000 */
[----:B------:R-:W-:-:S01]  /*3860*/  FFMA.FTZ R39, R39, UR10, -R70 ;  /* 0x0000000a27277c23 */ /* 0x000fc20008010846 */
[----:B------:R-:W-:-:S02]  /*3870*/  FFMA.FTZ R38, R38, UR10, -R70 ;  /* 0x0000000a26267c23 */ /* 0x000fc40008010846 */
[----:B------:R-:W-:Y:S02]  /*3880*/  FMNMX.FTZ R58, R8, R53, !PT ;  /* 0x00000035083a7209 */ /* 0x000fe40007810000 */
[----:B------:R-:W3:Y:S02]  /*3890*/  MUFU.EX2 R46, R46 ;  /* 0x0000002e002e7308 */ /* 0x000ee40000000800 */
[----:B------:R-:W-:-:S04]  /*38a0*/  FMNMX.FTZ R58, R29, R58, !PT ;  /* 0x0000003a1d3a7209 */ /* 0x000fc80007810000 */
[----:B------:R-:W-:Y:S02]  /*38b0*/  FMNMX.FTZ R53, R11, R58, !PT ;  /* 0x0000003a0b357209 */ /* 0x000fe40007810000 */
[----:B------:R-:W4:Y:S02]  /*38c0*/  MUFU.EX2 R71, R71 ;  /* 0x0000004700477308 */ /* 0x000f240000000800 */
[----:B------:R-:W-:Y:S01]  /*38d0*/  FMNMX.FTZ R58, R14, R53, !PT ;  /* 0x000000350e3a7209 */ /* 0x000fe20007810000 */
[----:B------:R-:W-:-:S03]  /*38e0*/  FFMA.FTZ R53, R56, UR10, -R70 ;  /* 0x0000000a38357c23 */ /* 0x000fc60008010846 */
[----:B------:R-:W-:Y:S02]  /*38f0*/  FMNMX.FTZ R57, R21, R58, !PT ;  /* 0x0000003a15397209 */ /* 0x000fe40007810000 */
[----:B------:R-:W-:Y:S02]  /*3900*/  MUFU.EX2 R154, R154 ;  /* 0x0000009a009a7308 */ /* 0x000fe40000000800 */
[----:B------:R-:W-:-:S04]  /*3910*/  FMNMX.FTZ R56, R24, R57, !PT ;  /* 0x0000003918387209 */ /* 0x000fc80007810000 */
[----:B------:R-:W-:Y:S01]  /*3920*/  FMNMX.FTZ R57, R27, R56, !PT ;  /* 0x000000381b397209 */ /* 0x000fe20007810000 */
[----:B------:R-:W-:-:S01]  /*3930*/  FFMA.FTZ R56, R61, UR10, -R70 ;  /* 0x0000000a3d387c23 */ /* 0x000fc20008010846 */
        /* <DEDUP_REMOVED lines=9> */
[----:B------:R5:W-:Y:S02]  /*39d0*/  MUFU.EX2 R55, R60 ;  /* 0x0000003c00377308 */ /* 0x000be40000000800 */
[----:B------:R-:W-:Y:S01]  /*39e0*/  FMNMX.FTZ R57, R35, R54, !PT ;  /* 0x0000003623397209 */ /* 0x000fe20007810000 */
[----:B------:R-:W-:Y:S01]  /*39f0*/  FFMA.FTZ R54, R48, UR10, -R70 ;  /* 0x0000000a30367c23 */ /* 0x000fe20008010846 */
[----:B------:R-:W-:Y:S02]  /*3a00*/  FSEL R48, R78, -INF , P6 ;  /* 0xff8000004e307808 */ /* 0x000fe40003000000 */
[----:B------:R-:W-:Y:S02]  /*3a10*/  FMNMX.FTZ R58, R36, R57, !PT ;  /* 0x00000039243a7209 */ /* 0x000fe40007810000 */
[----:B------:R-:W-:Y:S01]  /*3a20*/  FSEL R57, R79, -INF , P5 ;  /* 0xff8000004f397808 */ /* 0x000fe20002800000 */
[----:B------:R-:W-:Y:S01]  /*3a30*/  MUFU.EX2 R156, R156 ;  /* 0x0000009c009c7308 */ /* 0x000fe20000000800 */
[----:B------:R-:W-:-:S04]  /*3a40*/  FMNMX.FTZ R61, R37, R58, !PT ;  /* 0x0000003a253d7209 */ /* 0x000fc80007810000 */
[----:B------:R-:W-:-:S03]  /*3a50*/  FMNMX.FTZ R58, R48, R61, !PT ;  /* 0x0000003d303a7209 */ /* 0x000fc60007810000 */
[----:B------:R0:W-:Y:S01]  /*3a60*/  MUFU.EX2 R61, R74 ;  /* 0x0000004a003d7308 */ /* 0x0001e20000000800 */
[----:B-----5:R-:W-:Y:S02]  /*3a70*/  FMNMX.FTZ R60, R57, R58, !PT ;  /* 0x0000003a393c7209 */ /* 0x020fe40007810000 */
[----:B------:R-:W-:Y:S02]  /*3a80*/  FSEL R58, R83, -INF , P3 ;  /* 0xff800000533a7808 */ /* 0x000fe40001800000 */
[----:B------:R-:W-:Y:S02]  /*3a90*/  FMNMX.FTZ R43, R45, R60, !PT ;  /* 0x0000003c2d2b7209 */ /* 0x000fe40007810000 */
[----:B------:R-:W-:Y:S01]  /*3aa0*/  FSEL R60, R86, -INF , P2 ;  /* 0xff800000563c7808 */ /* 0x000fe20001000000 */
[----:B------:R-:W-:Y:S01]  /*3ab0*/  MUFU.EX2 R53, R53 ;  /* 0x0000003500357308 */ /* 0x000fe20000000800 */
[----:B------:R-:W-:-:S04]  /*3ac0*/  FMNMX.FTZ R43, R58, R43, !PT ;  /* 0x0000002b3a2b7209 */ /* 0x000fc80007810000 */
[----:B------:R-:W-:-:S03]  /*3ad0*/  FMNMX.FTZ R73, R60, R43, !PT ;  /* 0x0000002b3c497209 */ /* 0x000fc60007810000 */
[----:B------:R-:W-:Y:S01]  /*3ae0*/  MUFU.EX2 R49, R49 ;  /* 0x0000003100317308 */ /* 0x000fe20000000800 */
[----:B0-----:R-:W-:Y:S01]  /*3af0*/  FMNMX.FTZ R74, R72, R73, !PT ;  /* 0x00000049484a7209 */ /* 0x001fe20007810000 */
[----:B------:R-:W-:-:S04]  /*3b00*/  FFMA.FTZ R73, R62, UR10, -R70 ;  /* 0x0000000a3e497c23 */ /* 0x000fc80008010846 */
[----:B------:R-:W0:Y:S02]  /*3b10*/  SHFL.BFLY PT, R75, R74, 0x2, 0x1f ;  /* 0x0c401f004a4b7f89 */ /* 0x000e2400000e0000 */
[----:B------:R-:W-:Y:S08]  /*3b20*/  MUFU.EX2 R56, R56 ;  /* 0x0000003800387308 */ /* 0x000ff00000000800 */
[----:B------:R-:W-:Y:S08]  /*3b30*/  MUFU.EX2 R158, R158 ;  /* 0x0000009e009e7308 */ /* 0x000ff00000000800 */
[----:B------:R-:W-:Y:S01]  /*3b40*/  MUFU.EX2 R54, R54 ;  /* 0x0000003600367308 */ /* 0x000fe20000000800 */
[----:B0-----:R-:W-:Y:S01]  /*3b50*/  FMNMX.FTZ R52, R74, R75, !PT ;  /* 0x0000004b4a347209 */ /* 0x001fe20007810000 */
[--C-:B------:R-:W-:Y:S01]  /*3b60*/  FFMA.FTZ R75, R65, UR10, -R70.reuse ;  /* 0x0000000a414b7c23 */ /* 0x100fe20008010846 */
[----:B------:R-:W-:-:S01]  /*3b70*/  FFMA.FTZ R65, R67, UR10, -R70 ;  /* 0x0000000a43417c23 */ /* 0x000fc20008010846 */
[----:B------:R-:W-:-:S04]  /*3b80*/  IMAD.U32 R67, RZ, RZ, UR10 ;  /* 0x0000000aff437e24 */ /* 0x000fc8000f8e00ff */
[----:B------:R-:W-:Y:S01]  /*3b90*/  MUFU.EX2 R160, R160 ;  /* 0x000000a000a07308 */ /* 0x000fe20000000800 */
[----:B------:R-:W0:Y:S07]  /*3ba0*/  SHFL.BFLY PT, R77, R52, 0x1, 0x1f ;  /* 0x0c201f00344d7f89 */ /* 0x000e2e00000e0000 */
[----:B------:R-:W-:Y:S08]  /*3bb0*/  MUFU.EX2 R43, R76 ;  /* 0x0000004c002b7308 */ /* 0x000ff00000000800 */
[----:B------:R-:W-:Y:S08]  /*3bc0*/  MUFU.EX2 R44, R44 ;  /* 0x0000002c002c7308 */ /* 0x000ff00000000800 */
[----:B------:R-:W-:Y:S01]  /*3bd0*/  MUFU.EX2 R73, R73 ;  /* 0x0000004900497308 */ /* 0x000fe20000000800 */
[----:B0-----:R-:W-:Y:S01]  /*3be0*/  FMNMX.FTZ R168, R52, R77, !PT ;  /* 0x0000004d34a87209 */ /* 0x001fe20007810000 */
[----:B------:R-:W-:-:S03]  /*3bf0*/  FFMA.FTZ R52, R68, UR10, -R70 ;  /* 0x0000000a44347c23 */ /* 0x000fc60008010846 */
[C---:B------:R-:W-:Y:S01]  /*3c00*/  FSETP.NEU.FTZ.AND P1, PT, R168.reuse, -INF , PT ;  /* 0xff800000a800780b */ /* 0x040fe20003f3d000 */
[----:B------:R-:W-:-:S01]  /*3c10*/  FFMA.FTZ R62, R168, R67, -8 ;  /* 0xc1000000a83e7423 */ /* 0x000fc20000010043 */
[----:B------:R-:W-:Y:S01]  /*3c20*/  FFMA.FTZ R67, R69, UR10, -R70 ;  /* 0x0000000a45437c23 */ /* 0x000fe20008010846 */
[----:B------:R-:W-:Y:S03]  /*3c30*/  MUFU.EX2 R162, R162 ;  /* 0x000000a200a27308 */ /* 0x000fe60000000800 */
[----:B------:R-:W-:-:S05]  /*3c40*/  FSEL R62, R62, RZ, P1 ;  /* 0x000000ff3e3e7208 */ /* 0x000fca0000800000 */
[--C-:B------:R-:W-:Y:S01]  /*3c50*/  FFMA.FTZ R153, R4, UR10, -R62.reuse ;  /* 0x0000000a04997c23 */ /* 0x100fe2000801083e */
        /* <DEDUP_REMOVED lines=9> */
[----:B--2---:R-:W-:Y:S01]  /*3cf0*/  FADD.FTZ R13, R152, R47 ;  /* 0x0000002f980d7221 */ /* 0x004fe20000010000 */
[----:B------:R-:W-:-:S01]  /*3d00*/  FFMA.FTZ R14, R28, UR10, -R62 ;  /* 0x0000000a1c0e7c23 */ /* 0x000fc2000801083e */
[--C-:B------:R-:W-:Y:S01]  /*3d10*/  FFMA.FTZ R64, R15, UR10, -R62.reuse ;  /* 0x0000000a0f407c23 */ /* 0x100fe2000801083e */
[----:B------:R-:W-:-:S01]  /*3d20*/  FFMA.FTZ R24, R24, UR10, -R62 ;  /* 0x0000000a18187c23 */ /* 0x000fc2000801083e */
[----:B------:R-:W0:Y:S01]  /*3d30*/  MUFU.EX2 R42, R42 ;  /* 0x0000002a002a7308 */ /* 0x000e220000000800 */
[----:B---3--:R-:W-:-:S01]  /*3d40*/  FADD.FTZ R68, R46, R13 ;  /* 0x0000000d2e447221 */ /* 0x008fc20000010000 */
[--C-:B------:R-:W-:Y:S01]  /*3d50*/  FFMA.FTZ R157, R26, UR10, -R62.reuse ;  /* 0x0000000a1a9d7c23 */ /* 0x100fe2000801083e */
[----:B------:R-:W-:-:S01]  /*3d60*/  FFMA.FTZ R12, R25, UR10, -R62 ;  /* 0x0000000a190c7c23 */ /* 0x000fc2000801083e */
[----:B------:R-:W-:Y:S01]  /*3d70*/  FFMA.FTZ R26, R29, UR10, -R62 ;  /* 0x0000000a1d1a7c23 */ /* 0x000fe2000801083e */
[----:B----4-:R-:W-:-:S01]  /*3d80*/  FADD.FTZ R15, R71, R68 ;  /* 0x00000044470f7221 */ /* 0x010fc20000010000 */
[--C-:B------:R-:W-:Y:S01]  /*3d90*/  FFMA.FTZ R163, R32, UR10, -R62.reuse ;  /* 0x0000000a20a37c23 */ /* 0x100fe2000801083e */
[----:B------:R-:W-:-:S01]  /*3da0*/  FFMA.FTZ R159, R11, UR10, -R62 ;  /* 0x0000000a0b9f7c23 */ /* 0x000fc2000801083e */
[----:B------:R-:W2:Y:S01]  /*3db0*/  MUFU.EX2 R3, R3 ;  /* 0x0000000300037308 */ /* 0x000ea20000000800 */
[----:B------:R-:W-:-:S01]  /*3dc0*/  FFMA.FTZ R11, R21, UR10, -R62 ;  /* 0x0000000a150b7c23 */ /* 0x000fc2000801083e */
[--C-:B------:R-:W-:Y:S01]  /*3dd0*/  FFMA.FTZ R161, R27, UR10, -R62.reuse ;  /* 0x0000000a1ba17c23 */ /* 0x100fe2000801083e */
[----:B------:R-:W-:-:S01]  /*3de0*/  FFMA.FTZ R30, R30, UR10, -R62 ;  /* 0x0000000a1e1e7c23 */ /* 0x000fc2000801083e */
[--C-:B------:R-:W-:Y:S01]  /*3df0*/  FFMA.FTZ R31, R31, UR10, -R62.reuse ;  /* 0x0000000a1f1f7c23 */ /* 0x100fe2000801083e */
[----:B------:R-:W-:-:S01]  /*3e00*/  FFMA.FTZ R34, R34, UR10, -R62 ;  /* 0x0000000a22227c23 */ /* 0x000fc2000801083e */
[--C-:B------:R-:W-:Y:S01]  /*3e10*/  FFMA.FTZ R35, R35, UR10, -R62.reuse ;  /* 0x0000000a23237c23 */ /* 0x100fe2000801083e */
[----:B------:R-:W-:-:S01]  /*3e20*/  FFMA.FTZ R36, R36, UR10, -R62 ;  /* 0x0000000a24247c23 */ /* 0x000fc2000801083e */
[----:B------:R-:W3:Y:S01]  /*3e30*/  MUFU.EX2 R4, R4 ;  /* 0x0000000400047308 */ /* 0x000ee20000000800 */
[----:B0-----:R-:W-:-:S01]  /*3e40*/  FADD.FTZ R28, R153, R42 ;  /* 0x0000002a991c7221 */ /* 0x001fc20000010000 */
[--C-:B------:R-:W-:Y:S01]  /*3e50*/  FFMA.FTZ R37, R37, UR10, -R62.reuse ;  /* 0x0000000a25257c23 */ /* 0x100fe2000801083e */
[----:B------:R-:W-:-:S01]  /*3e60*/  FFMA.FTZ R48, R48, UR10, -R62 ;  /* 0x0000000a30307c23 */ /* 0x000fc2000801083e */
[--C-:B------:R-:W-:Y:S01]  /*3e70*/  FFMA.FTZ R57, R57, UR10, -R62.reuse ;  /* 0x0000000a39397c23 */ /* 0x100fe2000801083e */
[----:B------:R-:W-:-:S01]  /*3e80*/  FFMA.FTZ R45, R45, UR10, -R62 ;  /* 0x0000000a2d2d7c23 */ /* 0x000fc2000801083e */
[--C-:B------:R-:W-:Y:S01]  /*3e90*/  FFMA.FTZ R58, R58, UR10, -R62.reuse ;  /* 0x0000000a3a3a7c23 */ /* 0x100fe2000801083e */
[----:B------:R-:W-:-:S01]  /*3ea0*/  FFMA.FTZ R60, R60, UR10, -R62 ;  /* 0x0000000a3c3c7c23 */ /* 0x000fc2000801083e */
[----:B------:R-:W0:Y:S01]  /*3eb0*/  MUFU.EX2 R155, R155 ;  /* 0x0000009b009b7308 */ /* 0x000e220000000800 */
[----:B--2---:R-:W-:-:S01]  /*3ec0*/  FADD.FTZ R13, R3, R28 ;  /* 0x0000001c030d7221 */ /* 0x004fc20000010000 */
[----:B------:R-:W-:Y:S01]  /*3ed0*/  FADD.FTZ R28, R154, R15 ;  /* 0x0000000f9a1c7221 */ /* 0x000fe20000010000 */
[----:B------:R-:W-:-:S03]  /*3ee0*/  F2FP.SATFINITE.E4M3.F32.PACK_AB_MERGE_C R46, R71, R46, RZ ;  /* 0x0000002e472e723e */ /* 0x000fc600048070ff */
[----:B------:R-:W-:Y:S01]  /*3ef0*/  FADD.FTZ R15, R59, R28 ;  /* 0x0000001c3b0f7221 */ /* 0x000fe20000010000 */
[----:B------:R-:W-:Y:S01]  /*3f00*/  F2FP.SATFINITE.E4M3.F32.PACK_AB_MERGE_C R152, R47, R152, R46 ;  /* 0x000000982f98723e */ /* 0x000fe2000480702e */
[----:B------:R-:W2:Y:S02]  /*3f10*/  MUFU.EX2 R10, R10 ;  /* 0x0000000a000a7308 */ /* 0x000ea40000000800 */
[----:B------:R-:W-:-:S01]  /*3f20*/  FADD.FTZ R32, R50, R15 ;  /* 0x0000000f32207221 */ /* 0x000fc20000010000 */
[----:B------:R-:W-:-:S03]  /*3f30*/  F2FP.SATFINITE.E4M3.F32.PACK_AB_MERGE_C R50, R51, R50, RZ ;  /* 0x000000323332723e */ /* 0x000fc600048070ff */
[----:B------:R-:W-:Y:S01]  /*3f40*/  FADD.FTZ R15, R51, R32 ;  /* 0x00000020330f7221 */ /* 0x000fe20000010000 */
[----:B------:R-:W-:Y:S01]  /*3f50*/  F2FP.SATFINITE.E4M3.F32.PACK_AB_MERGE_C R154, R59, R154, R50 ;  /* 0x0000009a3b9a723e */ /* 0x000fe20004807032 */
[----:B------:R-:W4:Y:S02]  /*3f60*/  MUFU.EX2 R7, R7 ;  /* 0x0000000700077308 */ /* 0x000f240000000800 */
[----:B------:R-:W-:-:S04]  /*3f70*/  FADD.FTZ R32, R156, R15 ;  /* 0x0000000f9c207221 */ /* 0x000fc80000010000 */
[----:B------:R-:W-:Y:S02]  /*3f80*/  FADD.FTZ R32, R53, R32 ;  /* 0x0000002035207221 */ /* 0x000fe40000010000 */
[----:B------:R-:W5:Y:S08]  /*3f90*/  MUFU.EX2 R64, R64 ;  /* 0x0000004000407308 */ /* 0x000f700000000800 */
[----:B------:R3:W-:Y:S08]  /*3fa0*/  MUFU.EX2 R66, R24 ;  /* 0x0000001800427308 */ /* 0x0007f00000000800 */
[----:B------:R-:W1:Y:S01]  /*3fb0*/  MUFU.EX2 R157, R157 ;  /* 0x0000009d009d7308 */ /* 0x000e620000000800 */
[----:B---3--:R-:W-:-:S04]  /*3fc0*/  FADD.FTZ R24, R4, R13 ;  /* 0x0000000d04187221 */ /* 0x008fc80000010000 */
[----:B0-----:R-:W-:Y:S01]  /*3fd0*/  FADD.FTZ R13, R155, R24 ;  /* 0x000000189b0d7221 */ /* 0x001fe20000010000 */
[----:B------:R-:W-:-:S01]  /*3fe0*/  FFMA.FTZ R24, R33, UR10, -R62 ;  /* 0x0000000a21187c23 */ /* 0x000fc2000801083e */
[----:B------:R-:W-:Y:S01]  /*3ff0*/  FFMA.FTZ R62, R72, UR10, -R62 ;  /* 0x0000000a483e7c23 */ /* 0x000fe2000801083e */
[----:B------:R-:W0:Y:S01]  /*4000*/  MUFU.EX2 R12, R12 ;  /* 0x0000000c000c7308 */ /* 0x000e220000000800 */
[----:B--2---:R-:W-:-:S04]  /*4010*/  FADD.FTZ R28, R10, R13 ;  /* 0x0000000d0a1c7221 */ /* 0x004fc80000010000 */
[----:B----4-:R-:W-:-:S03]  /*4020*/  FADD.FTZ R13, R7, R28 ;  /* 0x0000001c070d7221 */ /* 0x010fc60000010000 */
[----:B------:R-:W2:Y:S01]  /*4030*/  MUFU.EX2 R9, R9 ;  /* 0x0000000900097308 */ /* 0x000ea20000000800 */
[----:B-----5:R-:W-:-:S01]  /*4040*/  FADD.FTZ R28, R64, R13 ;  /* 0x0000000d401c7221 */ /* 0x020fc20000010000 */
[----:B------:R-:W-:-:S03]  /*4050*/  F2FP.SATFINITE.E4M3.F32.PACK_AB_MERGE_C R64, R64, R7, RZ ;  /* 0x000000074040723e */ /* 0x000fc600048070ff */
[----:B-1----:R-:W-:Y:S01]  /*4060*/  FADD.FTZ R13, R157, R28 ;  /* 0x0000001c9d0d7221 */ /* 0x002fe20000010000 */
[----:B------:R-:W-:Y:S02]  /*4070*/  F2FP.SATFINITE.E4M3.F32.PACK_AB_MERGE_C R155, R10, R155, R64 ;  /* 0x0000009b0a9b723e */ /* 0x000fe40004807040 */
[----:B------:R-:W1:Y:S01]  /*4080*/  MUFU.EX2 R26, R26 ;  /* 0x0000001a001a7308 */ /* 0x000e620000000800 */
[----:B0-----:R-:W-:-:S01]  /*4090*/  FADD.FTZ R28, R12, R13 ;  /* 0x0000000d0c1c7221 */ /* 0x001fc20000010000 */
[----:B------:R-:W-:Y:S01]  /*40a0*/  FADD.FTZ R13, R49, R32 ;  /* 0x00000020310d7221 */ /* 0x000fe20000010000 */
[----:B------:R-:W-:-:S03]  /*40b0*/  F2FP.SATFINITE.E4M3.F32.PACK_AB_MERGE_C R49, R56, R49, RZ ;  /* 0x000000313831723e */ /* 0x000fc600048070ff */
[----:B------:R-:W-:Y:S01]  /*40c0*/  FADD.FTZ R13, R56, R13 ;  /* 0x0000000d380d7221 */ /* 0x000fe20000010000 */
[----:B------:R-:W-:Y:S01]  /*40d0*/  F2FP.SATFINITE.E4M3.F32.PACK_AB_MERGE_C R156, R53, R156, R49 ;  /* 0x0000009c359c723e */ /* 0x000fe20004807031 */
[----:B------:R-:W0:Y:S01]  /*40e0*/  MUFU.EX2 R159, R159 ;  /* 0x0000009f009f7308 */ /* 0x000e220000000800 */
[----:B--2---:R-:W-:-:S01]  /*40f0*/  FADD.FTZ R15, R9, R28 ;  /* 0x0000001c090f7221 */ /* 0x004fc20000010000 */
[----:B------:R-:W-:-:S06]  /*4100*/  FADD.FTZ R32, R158, R13 ;  /* 0x0000000d9e207221 */ /* 0x000fcc0000010000 */
[----:B------:R-:W2:Y:S01]  /*4110*/  MUFU.EX2 R8, R8 ;  /* 0x0000000800087308 */ /* 0x000ea20000000800 */
[----:B-1----:R-:W-:-:S01]  /*4120*/  FADD.FTZ R28, R26, R15 ;  /* 0x0000000f1a1c7221 */ /* 0x002fc20000010000 */
[----:B------:R-:W-:-:S04]  /*4130*/  FADD.FTZ R15, R55, R32 ;  /* 0x00000020370f7221 */ /* 0x000fc80000010000 */
[----:B------:R-:W-:Y:S01]  /*4140*/  FADD.FTZ R32, R54, R15 ;  /* 0x0000000f36207221 */ /* 0x000fe20000010000 */
[----:B------:R-:W-:Y:S01]  /*4150*/  F2FP.SATFINITE.E4M3.F32.PACK_AB_MERGE_C R54, R61, R54, RZ ;  /* 0x000000363d36723e */ /* 0x000fe200048070ff */
[----:B------:R-:W1:Y:S01]  /*4160*/  MUFU.EX2 R11, R11 ;  /* 0x0000000b000b7308 */ /* 0x000e620000000800 */
[----:B0-----:R-:W-:-:S01]  /*4170*/  FADD.FTZ R13, R159, R28 ;  /* 0x0000001c9f0d7221 */ /* 0x001fc20000010000 */
[----:B------:R-:W-:Y:S01]  /*4180*/  FADD.FTZ R15, R61, R32 ;  /* 0x000000203d0f7221 */ /* 0x000fe20000010000 */
[----:B------:R-:W-:-:S03]  /*4190*/  F2FP.SATFINITE.E4M3.F32.PACK_AB_MERGE_C R158, R55, R158, R54 ;  /* 0x0000009e379e723e */ /* 0x000fc60004807036 */
[----:B------:R-:W-:Y:S02]  /*41a0*/  FADD.FTZ R32, R160, R15 ;  /* 0x0000000fa0207221 */ /* 0x000fe40000010000 */
[----:B------:R-:W0:Y:S01]  /*41b0*/  MUFU.EX2 R161, R161 ;  /* 0x000000a100a17308 */ /* 0x000e220000000800 */
[----:B--2---:R-:W-:-:S01]  /*41c0*/  FADD.FTZ R28, R8, R13 ;  /* 0x0000000d081c7221 */ /* 0x004fc20000010000 */
[----:B------:R-:W-:-:S06]  /*41d0*/  FADD.FTZ R15, R43, R32 ;  /* 0x000000202b0f7221 */ /* 0x000fcc0000010000 */
[----:B------:R-:W2:Y:S01]  /*41e0*/  MUFU.EX2 R14, R14 ;  /* 0x0000000e000e7308 */ /* 0x000ea20000000800 */
[----:B-1----:R-:W-:-:S01]  /*41f0*/  FADD.FTZ R13, R11, R28 ;  /* 0x0000001c0b0d7221 */ /* 0x002fc20000010000 */
[----:B------:R-:W-:-:S03]  /*4200*/  F2FP.SATFINITE.E4M3.F32.PACK_AB_MERGE_C R11, R66, R11, RZ ;  /* 0x0000000b420b723e */ /* 0x000fc600048070ff */
[----:B------:R-:W-:Y:S01]  /*4210*/  FADD.FTZ R28, R66, R13 ;  /* 0x0000000d421c7221 */ /* 0x000fe20000010000 */
[----:B------:R-:W-:Y:S02]  /*4220*/  F2FP.SATFINITE.E4M3.F32.PACK_AB_MERGE_C R159, R8, R159, R11 ;  /* 0x0000009f089f723e */ /* 0x000fe4000480700b */
[----:B------:R-:W1:Y:S01]  /*4230*/  MUFU.EX2 R30, R30 ;  /* 0x0000001e001e7308 */ /* 0x000e620000000800 */
[----:B0-----:R-:W-:-:S01]  /*4240*/  FADD.FTZ R13, R161, R28 ;  /* 0x0000001ca10d7221 */ /* 0x001fc20000010000 */
[----:B------:R-:W-:Y:S01]  /*4250*/  FADD.FTZ R28, R44, R15 ;  /* 0x0000000f2c1c7221 */ /* 0x000fe20000010000 */
[----:B------:R-:W-:-:S04]  /*4260*/  F2FP.SATFINITE.E4M3.F32.PACK_AB_MERGE_C R44, R73, R44, RZ ;  /* 0x0000002c492c723e */ /* 0x000fc800048070ff */
[----:B------:R-:W-:Y:S01]  /*4270*/  F2FP.SATFINITE.E4M3.F32.PACK_AB_MERGE_C R160, R43, R160, R44 ;  /* 0x000000a02ba0723e */ /* 0x000fe2000480702c */
[----:B------:R-:W0:Y:S01]  /*4280*/  MUFU.EX2 R31, R31 ;  /* 0x0000001f001f7308 */ /* 0x000e220000000800 */
[----:B--2---:R-:W-:-:S07]  /*4290*/  FADD.FTZ R13, R14, R13 ;  /* 0x0000000d0e0d7221 */ /* 0x004fce0000010000 */
[----:B------:R-:W2:Y:S01]  /*42a0*/  MUFU.EX2 R163, R163 ;  /* 0x000000a300a37308 */ /* 0x000ea20000000800 */
[----:B-1----:R-:W-:-:S01]  /*42b0*/  FADD.FTZ R32, R30, R13 ;  /* 0x0000000d1e207221 */ /* 0x002fc20000010000 */
[----:B------:R-:W-:-:S04]  /*42c0*/  FADD.FTZ R13, R73, R28 ;  /* 0x0000001c490d7221 */ /* 0x000fc80000010000 */
[----:B------:R-:W-:Y:S02]  /*42d0*/  FADD.FTZ R28, R162, R13 ;  /* 0x0000000da21c7221 */ /* 0x000fe40000010000 */
[----:B------:R-:W1:Y:S01]  /*42e0*/  MUFU.EX2 R39, R39 ;  /* 0x0000002700277308 */ /* 0x000e620000000800 */
[----:B0-----:R-:W-:-:S01]  /*42f0*/  FADD.FTZ R32, R31, R32 ;  /* 0x000000201f207221 */ /* 0x001fc20000010000 */
[----:B------:R-:W-:-:S04]  /*4300*/  F2FP.SATFINITE.E4M3.F32.PACK_AB_MERGE_C R30, R31, R30, RZ ;  /* 0x0000001e1f1e723e */ /* 0x000fc800048070ff */
[----:B------:R-:W-:Y:S02]  /*4310*/  F2FP.SATFINITE.E4M3.F32.PACK_AB_MERGE_C R161, R14, R161, R30 ;  /* 0x000000a10ea1723e */ /* 0x000fe4000480701e */
[----:B------:R-:W0:Y:S01]  /*4320*/  MUFU.EX2 R24, R24 ;  /* 0x0000001800187308 */ /* 0x000e220000000800 */
[----:B--2---:R-:W-:-:S07]  /*4330*/  FADD.FTZ R13, R163, R32 ;  /* 0x00000020a30d7221 */ /* 0x004fce0000010000 */
[----:B------:R-:W2:Y:S01]  /*4340*/  MUFU.EX2 R38, R38 ;  /* 0x0000002600267308 */ /* 0x000ea20000000800 */
[----:B-1----:R-:W-:-:S07]  /*4350*/  FADD.FTZ R15, R39, R28 ;  /* 0x0000001c270f7221 */ /* 0x002fce0000010000 */
[----:B------:R-:W1:Y:S01]  /*4360*/  MUFU.EX2 R34, R34 ;  /* 0x0000002200227308 */ /* 0x000e620000000800 */
[----:B0-----:R-:W-:-:S07]  /*4370*/  FADD.FTZ R13, R24, R13 ;  /* 0x0000000d180d7221 */ /* 0x001fce0000010000 */
[----:B------:R-:W0:Y:S01]  /*4380*/  MUFU.EX2 R63, R63 ;  /* 0x0000003f003f7308 */ /* 0x000e220000000800 */
[----:B--2---:R-:W-:-:S07]  /*4390*/  FADD.FTZ R28, R38, R15 ;  /* 0x0000000f261c7221 */ /* 0x004fce0000010000 */
[----:B------:R-:W2:Y:S01]  /*43a0*/  MUFU.EX2 R35, R35 ;  /* 0x0000002300237308 */ /* 0x000ea20000000800 */
[----:B-1----:R-:W-:-:S07]  /*43b0*/  FADD.FTZ R32, R34, R13 ;  /* 0x0000000d22207221 */ /* 0x002fce0000010000 */
[----:B------:R-:W1:Y:S01]  /*43c0*/  MUFU.EX2 R164, R164 ;  /* 0x000000a400a47308 */ /* 0x000e620000000800 */
[----:B0-----:R-:W-:-:S01]  /*43d0*/  FADD.FTZ R13, R63, R28 ;  /* 0x0000001c3f0d7221 */ /* 0x001fc20000010000 */
[----:B------:R-:W-:-:S04]  /*43e0*/  F2FP.SATFINITE.E4M3.F32.PACK_AB_MERGE_C R38, R63, R38, RZ ;  /* 0x000000263f26723e */ /* 0x000fc800048070ff */
[----:B------:R-:W-:Y:S02]  /*43f0*/  F2FP.SATFINITE.E4M3.F32.PACK_AB_MERGE_C R162, R39, R162, R38 ;  /* 0x000000a227a2723e */ /* 0x000fe40004807026 */
[----:B------:R-:W0:Y:S01]  /*4400*/  MUFU.EX2 R36, R36 ;  /* 0x0000002400247308 */ /* 0x000e220000000800 */
[----:B--2---:R-:W-:-:S01]  /*4410*/  FADD.FTZ R15, R35, R32 ;  /* 0x00000020230f7221 */ /* 0x004fc20000010000 */
[----:B------:R-:W-:-:S04]  /*4420*/  F2FP.SATFINITE.E4M3.F32.PACK_AB_MERGE_C R34, R35, R34, RZ ;  /* 0x000000222322723e */ /* 0x000fc800048070ff */
[----:B------:R-:W-:Y:S02]  /*4430*/  F2FP.SATFINITE.E4M3.F32.PACK_AB_MERGE_C R163, R24, R163, R34 ;  /* 0x000000a318a3723e */ /* 0x000fe40004807022 */
[----:B------:R-:W2:Y:S01]  /*4440*/  MUFU.EX2 R37, R37 ;  /* 0x0000002500257308 */ /* 0x000ea20000000800 */
[----:B-1----:R-:W-:-:S01]  /*4450*/  FADD.FTZ R28, R164, R13 ;  /* 0x0000000da41c7221 */ /* 0x002fc20000010000 */
[----:B------:R-:W-:-:S04]  /*4460*/  F2FP.SATFINITE.E4M3.F32.PACK_AB_MERGE_C R13, R4, R3, RZ ;  /* 0x00000003040d723e */ /* 0x000fc800048070ff */
[----:B------:R-:W-:Y:S02]  /*4470*/  F2FP.SATFINITE.E4M3.F32.PACK_AB_MERGE_C R153, R42, R153, R13 ;  /* 0x000000992a99723e */ /* 0x000fe4000480700d */
        /* <DEDUP_REMOVED lines=13> */
[C---:B-1----:R-:W-:Y:S01]  /*4550*/  F2FP.SATFINITE.E4M3.F32.PACK_AB_MERGE_C R40, R75.reuse, R40, RZ ;  /* 0x000000284b28723e */ /* 0x042fe200048070ff */
[----:B------:R-:W-:-:S03]  /*4560*/  FADD.FTZ R75, R75, R4 ;  /* 0x000000044b4b7221 */ /* 0x000fc60000010000 */
[----:B------:R-:W-:-:S03]  /*4570*/  F2FP.SATFINITE.E4M3.F32.PACK_AB_MERGE_C R164, R41, R164, R40 ;  /* 0x000000a429a4723e */ /* 0x000fc60004807028 */
        /* <DEDUP_REMOVED lines=16> */
[C---:B--2---:R-:W-:Y:S01]  /*4680*/  F2FP.SATFINITE.E4M3.F32.PACK_AB_MERGE_C R52, R67.reuse, R52, RZ ;  /* 0x000000344334723e */ /* 0x044fe200048070ff */
[----:B------:R-:W-:-:S03]  /*4690*/  FADD.FTZ R3, R67, R4 ;  /* 0x0000000443037221 */ /* 0x000fc60000010000 */
[----:B------:R-:W-:Y:S02]  /*46a0*/  F2FP.SATFINITE.E4M3.F32.PACK_AB_MERGE_C R166, R65, R166, R52 ;  /* 0x000000a641a6723e */ /* 0x000fe40004807034 */
[C---:B-1----:R-:W-:Y:S01]  /*46b0*/  F2FP.SATFINITE.E4M3.F32.PACK_AB_MERGE_C R60, R7.reuse, R60, RZ ;  /* 0x0000003c073c723e */ /* 0x042fe200048070ff */
[----:B------:R-:W-:-:S03]  /*46c0*/  FADD.FTZ R4, R7, R26 ;  /* 0x0000001a07047221 */ /* 0x000fc60000010000 */
[----:B------:R-:W-:Y:S01]  /*46d0*/  F2FP.SATFINITE.E4M3.F32.PACK_AB_MERGE_C R167, R58, R45, R60 ;  /* 0x0000002d3aa7723e */ /* 0x000fe2000480703c */
[----:B------:R-:W-:Y:S06]  /*46e0*/  @!P0 BRA `(.L_x_221) ;  /* 0x0000000000048947 */ /* 0x000fec0003800000 */
[----:B------:R-:W-:Y:S01]  /*46f0*/  BPT.TRAP 0x1 ;  /* 0x000000040000795c */ /* 0x000fe20000300000 */
.L_x_221:
[----:B------:R0:W1:Y:S01]  /*4700*/  SYNCS.PHASECHK.TRANS64.TRYWAIT P1, [UR55+0x38850], R6 ;  /* 0x03885006ff0075a7 */ /* 0x0000620008020177 */
[----:B------:R-:W-:Y:S05]  /*4710*/  @!P0 BRA `(.L_x_222) ;  /* 0x0000000000048947 */ /* 0x000fea0003800000 */
[----:B------:R-:W-:Y:S01]  /*4720*/  BPT.TRAP 0x1 ;  /* 0x000000040000795c */ /* 0x000fe20000300000 */
.L_x_222:
[----:B-1----:R-:W-:Y:S05]  /*4730*/  @P1 BRA `(.L_x_223) ;  /* 0x0000000000081947 */ /* 0x002fea0003800000 */
[----:B------:R-:W1:Y:S02]  /*4740*/  SYNCS.PHASECHK.TRANS64.TRYWAIT P1, [UR55+0x38850], R6 ;  /* 0x03885006ff0075a7 */ /* 0x000e640008020177 */
[----:B-1----:R-:W-:Y:S05]  /*4750*/  @!P1 BRA `(.L_x_224) ;  /* 0x0000010c00ac9947 */ /* 0x002fea0003800000 */
.L_x_223:
[----:B------:R2:W-:Y:S01]  /*4760*/  BAR.SYNC.DEFER_BLOCKING R5, 0x100 ;  /* 0x000400050000751d */ /* 0x0005e20000010000 */
[----:B------:R-:W-:-:S04]  /*4770*/  UIADD3 UR51, UR51, 0x400, URZ ;  /* 0x0000040033337890 */ /* 0x000fc8000fffe03f */
[----:B------:R-:W-:Y:S01]  /*4780*/  USHF.R.U32.HI UR51, URZ, 0x4, UR51 ;  /* 0x000000043f337899 */ /* 0x000fe20008011633 */
[----:B------:R-:W-:-:S03]  /*4790*/  UMOV UR7, 0x40000040 ;  /* 0x4000004000077882 */ /* 0x000fc60000000000 */
[----:B------:R-:W-:-:S04]  /*47a0*/  ULOP3.LUT UR51, UR51, 0x3fff, URZ, 0xc0, !UPT ;  /* 0x00003fff33337892 */ /* 0x000fc8000f8ec03f */
[----:B------:R-:W-:-:S04]  /*47b0*/  ULOP3.LUT UR51, UR51, 0x10000, URZ, 0xfc, !UPT ;  /* 0x0001000033337892 */ /* 0x000fc8000f8efc3f */
[----:B------:R-:W-:Y:S01]  /*47c0*/  ULEA UR11, UR44, UR51, 0xb ;  /* 0x000000332c0b7291 */ /* 0x000fe2000f8e583f */
[----:B------:R-:W-:-:S06]  /*47d0*/  WARPGROUP.ARRIVE ;  /* 0x00000000000079c5 */ /* 0x000fcc0000000000 */
[----:B------:R-:W-:Y:S02]  /*47e0*/  UMOV UR6, UR11 ;  /* 0x0000000b00067c82 */ /* 0x000fe40008000000 */
[----:B------:R-:W-:Y:S01]  /*47f0*/  QGMMA.64x256x32.F32.E4M3.E4M3 R24, R152, gdesc[UR4], RZ, !UPT, gsb0 ;  /* 0x03e0000498187df3 */ /* 0x000fe2000c0008ff */
        /* <DEDUP_REMOVED lines=19> */
[----:B--2---:R-:W-:Y:S05]  /*4930*/  @!P0 BRA `(.L_x_225) ;  /* 0x0000000000048947 */ /* 0x004fea0003800000 */
[----:B------:R-:W-:Y:S01]  /*4940*/  BPT.TRAP 0x1 ;  /* 0x000000040000795c */ /* 0x000fe20000300000 */
.L_x_225:
[----:B------:R-:W-:-:S04]  /*4950*/  UIADD3 UR55, UR55, 0x38860, URZ ;  /* 0x0003886037377890 */ /* 0x000fc8000fffe03f */
[----:B------:R-:W-:-:S09]  /*4960*/  UPRMT UR55, UR48, 0x654, UR55 ;  /* 0x0000065430377896 */ /* 0x000fd20008000037 */
[----:B------:R-:W-:Y:S01]  /*4970*/  SYNCS.ARRIVE.TRANS64.RED.A1T0 RZ, [UR55], RZ ;  /* 0x000000ffffff79a7 */ /* 0x000fe20008100437 */
[----:B------:R-:W-:-:S04]  /*4980*/  UIADD3 UR55, UR49, -0x2, URZ ;  /* 0xfffffffe31377890 */ /* 0x000fc8000fffe03f */
[----:B------:R-:W-:-:S06]  /*4990*/  UISETP.GE.AND UP0, UPT, UR55, UR41, UPT ;  /* 0x000000293700728c */ /* 0x000fcc000bf06270 */
[----:B------:R-:W-:-:S13]  /*49a0*/  PLOP3.LUT P1, PT, PT, PT, UP0, 0x80, 0x0 ;  /* 0x000000000000781c */ /* 0x000fda0003f2f008 */
[----:B------:R-:W-:Y:S05]  /*49b0*/  @!P1 BRA `(.L_x_226) ;  /* 0x0000002800bc9947 */ /* 0x000fea0003800000 */
[----:B------:R-:W-:Y:S01]  /*49c0*/  IMAD.MOV.U32 R5, RZ, RZ, R168 ;  /* 0x000000ffff057224 */ /* 0x000fe200078e00a8 */
[----:B------:R-:W-:Y:S01]  /*49d0*/  ULDC UR48, c[0x0][0x988] ;  /* 0x0002620000307ab9 */ /* 0x000fe20000000800 */
[----:B01----:R-:W-:-:S07]  /*49e0*/  IMAD.MOV.U32 R6, RZ, RZ, R20 ;  /* 0x000000ffff067224 */ /* 0x003fce00078e0014 */
.L_x_237:
[----:B------:R-:W-:Y:S01]  /*49f0*/  UIADD3 UR44, UR44, 0x1, URZ ;  /* 0x000000012c2c7890 */ /* 0x000fe2000fffe03f */
[----:B------:R-:W-:Y:S01]  /*4a00*/  UMOV UR6, UR55 ;  /* 0x0000003700067c82 */ /* 0x000fe20008000000 */
[----:B------:R-:W-:Y:S02]  /*4a10*/  UIADD3 UR55, UR55, -0x1, URZ ;  /* 0xffffffff37377890 */ /* 0x000fe4000fffe03f */
[----:B------:R-:W-:-:S04]  /*4a20*/  UISETP.NE.AND UP0, UPT, UR44, 0x2, UPT ;  /* 0x000000022c00788c */ /* 0x000fc8000bf05270 */
[----:B------:R-:W-:Y:S02]  /*4a30*/  USEL UR7, URZ, 0x1, UP0 ;  /* 0x000000013f077887 */ /* 0x000fe40008000000 */
[----:B------:R-:W-:Y:S02]  /*4a40*/  USEL UR44, UR44, URZ, UP0 ;  /* 0x0000003f2c2c7287 */ /* 0x000fe40008000000 */
[----:B------:R-:W-:Y:S02]  /*4a50*/  ULOP3.LUT UR45, UR45, UR7, URZ, 0x3c, !UPT ;  /* 0x000000072d2d7292 */ /* 0x000fe4000f8e3c3f */
[----:B------:R-:W-:Y:S01]  /*4a60*/  UISETP.GT.AND UP0, UPT, UR6, UR41, UPT ;  /* 0x000000290600728c */ /* 0x000fe2000bf04270 */
[----:B------:R-:W-:Y:S10]  /*4a70*/  @!P0 BRA `(.L_x_227) ;  /* 0x0000000000048947 */ /* 0x000ff40003800000 */
[----:B------:R-:W-:Y:S01]  /*4a80*/  BPT.TRAP 0x1 ;  /* 0x000000040000795c */ /* 0x000fe20000300000 */
.L_x_227:
[----:B------:R-:W0:Y:S01]  /*4a90*/  S2UR UR54, SR_CgaCtaId ;  /* 0x00000000003679c3 */ /* 0x000e220000008800 */
[----:B------:R-:W-:Y:S01]  /*4aa0*/  IMAD.U32 R2, RZ, RZ, UR45 ;  /* 0x0000002dff027e24 */ /* 0x000fe2000f8e00ff */
[----:B------:R-:W-:-:S04]  /*4ab0*/  UMOV UR6, 0x400 ;  /* 0x0000040000067882 */ /* 0x000fc80000000000 */
[----:B------:R-:W-:-:S04]  /*4ac0*/  SHF.L.U32 R2, R2, 0x1f, RZ ;  /* 0x0000001f02027819 */ /* 0x000fc800000006ff */
[----:B------:R-:W-:-:S13]  /*4ad0*/  R2UR UR56, R2 ;  /* 0x00000000023872ca */ /* 0x000fda00000e0000 */
[----:B------:R-:W-:Y:S01]  /*4ae0*/  IMAD.U32 R2, RZ, RZ, UR56 ;  /* 0x00000038ff027e24 */ /* 0x000fe2000f8e00ff */
[----:B0-----:R-:W-:-:S04]  /*4af0*/  ULEA UR6, UR54, UR6, 0x18 ;  /* 0x0000000636067291 */ /* 0x001fc8000f8ec03f */
[----:B------:R-:W-:-:S09]  /*4b00*/  ULEA UR49, UR44, UR6, 0x3 ;  /* 0x000000062c317291 */ /* 0x000fd2000f8e183f */
[----:B------:R0:W1:Y:S01]  /*4b10*/  SYNCS.PHASECHK.TRANS64.TRYWAIT P1, [UR49+0x38830], R2 ;  /* 0x03883002ff0075a7 */ /* 0x0000620008020171 */
[----:B------:R-:W-:Y:S05]  /*4b20*/  @!P0 BRA `(.L_x_228) ;  /* 0x0000000000048947 */ /* 0x000fea0003800000 */
[----:B------:R-:W-:Y:S01]  /*4b30*/  BPT.TRAP 0x1 ;  /* 0x000000040000795c */ /* 0x000fe20000300000 */
.L_x_228:
[----:B-1----:R-:W-:Y:S05]  /*4b40*/  @P1 BRA `(.L_x_229) ;  /* 0x00000000000c1947 */ /* 0x002fea0003800000 */
[----:B0-----:R-:W-:-:S04]  /*4b50*/  IMAD.U32 R2, RZ, RZ, UR56 ;  /* 0x00000038ff027e24 */ /* 0x001fc8000f8e00ff */
[----:B------:R-:W0:Y:S02]  /*4b60*/  SYNCS.PHASECHK.TRANS64.TRYWAIT P1, [UR49+0x38830], R2 ;  /* 0x03883002ff0075a7 */ /* 0x000e240008020171 */
[----:B0-----:R-:W-:Y:S05]  /*4b70*/  @!P1 BRA `(.L_x_230) ;  /* 0x0000010800bc9947 */ /* 0x001fea0003800000 */
.L_x_229:
[----:B------:R-:W-:Y:S01]  /*4b80*/  ULEA UR34, UR44, UR50, 0xb ;  /* 0x000000322c227291 */ /* 0x000fe2000f8e583f */
[----:B------:R-:W-:Y:S01]  /*4b90*/  WARPGROUP.ARRIVE ;  /* 0x00000000000079c5 */ /* 0x000fe20000000000 */
[----:B------:R-:W-:Y:S01]  /*4ba0*/  UMOV UR35, 0x40000040 ;  /* 0x4000004000237882 */ /* 0x000fe20000000000 */
[----:B------:R-:W-:Y:S01]  /*4bb0*/  UMOV UR7, 0x40000040 ;  /* 0x4000004000077882 */ /* 0x000fe20000000000 */
[----:B------:R-:W-:-:S03]  /*4bc0*/  UIADD3 UR6, UR34, 0x2, URZ ;  /* 0x0000000222067890 */ /* 0x000fc6000fffe03f */
[----:B0-----:R-:W0:Y:S01]  /*4bd0*/  S2R R2, SR_TID.X ;  /* 0x0000000000027919 */ /* 0x001e220000002100 */
[----:B------:R-:W-:Y:S01]  /*4be0*/  UIADD3 UR10, UR34, 0x4, URZ ;  /* 0x00000004220a7890 */ /* 0x000fe2000fffe03f */
[----:B------:R-:W-:Y:S01]  /*4bf0*/  UMOV UR11, 0x40000040 ;  /* 0x40000040000b7882 */ /* 0x000fe20000000000 */
        /* <DEDUP_REMOVED lines=11> */
[----:B0-----:R-:W-:-:S04]  /*4cb0*/  SHF.R.U32.HI R2, RZ, 0x7, R2 ;  /* 0x00000007ff027819 */ /* 0x001fc80000011602 */
[----:B------:R-:W-:Y:S01]  /*4cc0*/  IADD3 R2, -R2, 0xb, RZ ;  /* 0x0000000b02027810 */ /* 0x000fe20007ffe1ff */
        /* <DEDUP_REMOVED lines=25> */
.L_x_231:
        /* <DEDUP_REMOVED lines=37> */
[C---:B------:R-:W-:Y:S01]  /*50b0*/  FMUL.FTZ R193, R0.reuse, R213 ;  /* 0x000000d500c17220 */ /* 0x040fe20000410000 */
[----:B------:R-:W2:Y:S01]  /*50c0*/  MUFU.TANH R11, R11 ;  /* 0x0000000b000b7308 */ /* 0x000ea20000002400 */
[----:B---3--:R-:W-:Y:S01]  /*50d0*/  FMNMX.FTZ R20, R9, R20, !PT ;  /* 0x0000001409147209 */ /* 0x008fe20007810000 */
[----:B------:R-:W-:Y:S01]  /*50e0*/  UMOV UR10, UR48 ;  /* 0x00000030000a7c82 */ /* 0x000fe20008000000 */
[C---:B------:R-:W-:Y:S01]  /*50f0*/  FMUL.FTZ R191, R0.reuse, R191 ;  /* 0x000000bf00bf7220 */ /* 0x040fe20000410000 */
[C---:B------:R-:W-:Y:S01]  /*5100*/  FMUL.FTZ R194, R0.reuse, R194 ;  /* 0x000000c200c27220 */ /* 0x040fe20000410000 */
[C---:B------:R-:W-:Y:S01]  /*5110*/  FMUL.FTZ R195, R0.reuse, R195 ;  /* 0x000000c300c37220 */ /* 0x040fe20000410000 */
[C---:B------:R-:W-:Y:S01]  /*5120*/  FMUL.FTZ R198, R0.reuse, R198 ;  /* 0x000000c600c67220 */ /* 0x040fe20000410000 */
[----:B------:R-:W-:Y:S01]  /*5130*/  FMUL.FTZ R199, R0, R199 ;  /* 0x000000c700c77220 */ /* 0x000fe20000410000 */
[----:B------:R-:W3:Y:S01]  /*5140*/  MUFU.TANH R12, R12 ;  /* 0x0000000c000c7308 */ /* 0x000ee20000002400 */
[----:B-1----:R-:W-:Y:S01]  /*5150*/  FMNMX.FTZ R20, R10, R20, !PT ;  /* 0x000000140a147209 */ /* 0x002fe20007810000 */
[C---:B------:R-:W-:Y:S01]  /*5160*/  FMUL.FTZ R202, R0.reuse, R202 ;  /* 0x000000ca00ca7220 */ /* 0x040fe20000410000 */
[C---:B------:R-:W-:Y:S01]  /*5170*/  FMUL.FTZ R203, R0.reuse, R203 ;  /* 0x000000cb00cb7220 */ /* 0x040fe20000410000 */
[C---:B------:R-:W-:Y:S01]  /*5180*/  FMUL.FTZ R206, R0.reuse, R206 ;  /* 0x000000ce00ce7220 */ /* 0x040fe20000410000 */
[C---:B------:R-:W-:Y:S01]  /*5190*/  FMUL.FTZ R207, R0.reuse, R207 ;  /* 0x000000cf00cf7220 */ /* 0x040fe20000410000 */
[C---:B------:R-:W-:Y:S01]  /*51a0*/  FMUL.FTZ R210, R0.reuse, R210 ;  /* 0x000000d200d27220 */ /* 0x040fe20000410000 */
[C---:B------:R-:W-:Y:S01]  /*51b0*/  FMUL.FTZ R211, R0.reuse, R211 ;  /* 0x000000d300d37220 */ /* 0x040fe20000410000 */
[----:B------:R-:W1:Y:S01]  /*51c0*/  MUFU.TANH R13, R13 ;  /* 0x0000000d000d7308 */ /* 0x000e620000002400 */
[----:B--2---:R-:W-:Y:S01]  /*51d0*/  FMNMX.FTZ R20, R11, R20, !PT ;  /* 0x000000140b147209 */ /* 0x004fe20007810000 */
[C---:B------:R-:W-:Y:S01]  /*51e0*/  FMUL.FTZ R214, R0.reuse, R214 ;  /* 0x000000d600d67220 */ /* 0x040fe20000410000 */
[----:B------:R-:W-:Y:S01]  /*51f0*/  FMUL.FTZ R215, R0, R215 ;  /* 0x000000d700d77220 */ /* 0x000fe20000410000 */
[----:B------:R-:W-:-:S04]  /*5200*/  UIADD3 UR6, UR49, 0x38840, URZ ;  /* 0x0003884031067890 */ /* 0x000fc8000fffe03f */
[----:B------:R-:W2:Y:S01]  /*5210*/  MUFU.TANH R14, R14 ;  /* 0x0000000e000e7308 */ /* 0x000ea20000002400 */
[----:B---3--:R-:W-:Y:S01]  /*5220*/  FMNMX.FTZ R20, R12, R20, !PT ;  /* 0x000000140c147209 */ /* 0x008fe20007810000 */
[----:B------:R-:W-:-:S06]  /*5230*/  UPRMT UR6, UR54, 0x654, UR6 ;  /* 0x0000065436067896 */ /* 0x000fcc0008000006 */
[----:B------:R-:W3:Y:S01]  /*5240*/  MUFU.TANH R15, R15 ;  /* 0x0000000f000f7308 */ /* 0x000ee20000002400 */
[----:B-1----:R-:W-:Y:S02]  /*5250*/  FMNMX.FTZ R20, R13, R20, !PT ;  /* 0x000000140d147209 */ /* 0x002fe40007810000 */
[----:B------:R-:W-:Y:S05]  /*5260*/  SYNCS.ARRIVE.TRANS64.RED.A1T0 RZ, [UR6], RZ ;  /* 0x000000ffffff79a7 */ /* 0x000fea0008100406 */
        /* <DEDUP_REMOVED lines=45> */
[----:B---3--:R-:W-:-:S04]  /*5540*/  FMNMX.FTZ R20, R189, R20, !PT ;  /* 0x00000014bd147209 */ /* 0x008fc80007810000 */
[----:B-1----:R-:W-:-:S04]  /*5550*/  FMNMX.FTZ R20, R192, R20, !PT ;  /* 0x00000014c0147209 */ /* 0x002fc80007810000 */
[----:B--2---:R-:W-:-:S05]  /*5560*/  FMNMX.FTZ R20, R193, R20, !PT ;  /* 0x00000014c1147209 */ /* 0x004fca0007810000 */
[----:B------:R-:W1:Y:S02]  /*5570*/  SHFL.BFLY PT, R196, R20, 0x2, 0x1f ;  /* 0x0c401f0014c47f89 */ /* 0x000e6400000e0000 */
[----:B-1----:R-:W-:-:S05]  /*5580*/  FMNMX.FTZ R20, R20, R196, !PT ;  /* 0x000000c414147209 */ /* 0x002fca0007810000 */
[----:B------:R-:W1:Y:S02]  /*5590*/  SHFL.BFLY PT, R196, R20, 0x1, 0x1f ;  /* 0x0c201f0014c47f89 */ /* 0x000e6400000e0000 */
[----:B-1----:R-:W-:Y:S01]  /*55a0*/  FMNMX.FTZ R20, R20, R196, !PT ;  /* 0x000000c414147209 */ /* 0x002fe20007810000 */
[----:B------:R-:W-:-:S04]  /*55b0*/  IMAD.U32 R196, RZ, RZ, UR10 ;  /* 0x0000000affc47e24 */ /* 0x000fc8000f8e00ff */
[C---:B------:R-:W-:Y:S01]  /*55c0*/  FADD.FTZ R197, -R20.reuse, R6 ;  /* 0x0000000614c57221 */ /* 0x040fe20000010100 */
[----:B------:R-:W-:-:S03]  /*55d0*/  FFMA.FTZ R6, R20, R196, -8 ;  /* 0xc100000014067423 */ /* 0x000fc600000100c4 */
        /* <DEDUP_REMOVED lines=12> */
[--C-:B------:R-:W-:Y:S01]  /*56a0*/  FFMA.FTZ R21, R21, UR10, -R6.reuse ;  /* 0x0000000a15157c23 */ /* 0x100fe20008010806 */
[----:B------:R-:W-:-:S01]  /*56b0*/  FFMA.FTZ R153, R153, UR10, -R6 ;  /* 0x0000000a99997c23 */ /* 0x000fc20008010806 */
[----:B------:R-:W1:Y:S01]  /*56c0*/  MUFU.EX2 R7, R7 ;  /* 0x0000000700077308 */ /* 0x000e620000000800 */
[----:B------:R-:W-:-:S01]  /*56d0*/  FFMA.FTZ R156, R156, UR10, -R6 ;  /* 0x0000000a9c9c7c23 */ /* 0x000fc20008010806 */
[--C-:B------:R-:W-:Y:S01]  /*56e0*/  FFMA.FTZ R157, R157, UR10, -R6.reuse ;  /* 0x0000000a9d9d7c23 */ /* 0x100fe20008010806 */
[----:B------:R-:W-:-:S01]  /*56f0*/  FFMA.FTZ R160, R160, UR10, -R6 ;  /* 0x0000000aa0a07c23 */ /* 0x000fc20008010806 */
[--C-:B------:R-:W-:Y:S01]  /*5700*/  FFMA.FTZ R161, R161, UR10, -R6.reuse ;  /* 0x0000000aa1a17c23 */ /* 0x100fe20008010806 */
[----:B------:R-:W-:-:S01]  /*5710*/  FFMA.FTZ R164, R164, UR10, -R6 ;  /* 0x0000000aa4a47c23 */ /* 0x000fc20008010806 */
        /* <DEDUP_REMOVED lines=11> */
[----:B-1----:R-:W-:-:S01]  /*57d0*/  FFMA.FTZ R3, R196, R3, R7 ;  /* 0x00000003c4037223 */ /* 0x002fc20000010007 */
[--C-:B------:R-:W-:Y:S01]  /*57e0*/  FFMA.FTZ R184, R184, UR10, -R6.reuse ;  /* 0x0000000ab8b87c23 */ /* 0x100fe20008010806 */
[----:B------:R-:W-:-:S01]  /*57f0*/  FFMA.FTZ R185, R185, UR10, -R6 ;  /* 0x0000000ab9b97c23 */ /* 0x000fc20008010806 */
[--C-:B------:R-:W-:Y:S01]  /*5800*/  FFMA.FTZ R188, R188, UR10, -R6.reuse ;  /* 0x0000000abcbc7c23 */ /* 0x100fe20008010806 */
[----:B------:R-:W-:-:S01]  /*5810*/  FFMA.FTZ R189, R189, UR10, -R6 ;  /* 0x0000000abdbd7c23 */ /* 0x000fc20008010806 */
[--C-:B------:R-:W-:Y:S01]  /*5820*/  FFMA.FTZ R192, R192, UR10, -R6.reuse ;  /* 0x0000000ac0c07c23 */ /* 0x100fe20008010806 */
[----:B------:R-:W-:-:S01]  /*5830*/  FFMA.FTZ R6, R193, UR10, -R6 ;  /* 0x0000000ac1067c23 */ /* 0x000fc20008010806 */
        /* <DEDUP_REMOVED lines=8> */
[----:B------:R-:W-:Y:S01]  /*58c0*/  MUFU.EX2 R204, R197 ;  /* 0x000000c500cc7308 */ /* 0x000fe20000000800 */
[----:B---3--:R-:W-:-:S01]  /*58d0*/  FADD.FTZ R3, R9, R3 ;  /* 0x0000000309037221 */ /* 0x008fc20000010000 */
[-C--:B------:R-:W-:Y:S01]  /*58e0*/  FMUL.FTZ R36, R36, R196.reuse ;  /* 0x000000c424247220 */ /* 0x080fe20000410000 */
[-C--:B------:R-:W-:Y:S01]  /*58f0*/  FMUL.FTZ R37, R37, R196.reuse ;  /* 0x000000c425257220 */ /* 0x080fe20000410000 */
[-C--:B------:R-:W-:Y:S01]  /*5900*/  FMUL.FTZ R40, R40, R196.reuse ;  /* 0x000000c428287220 */ /* 0x080fe20000410000 */
[-C--:B------:R-:W-:Y:S01]  /*5910*/  FMUL.FTZ R41, R41, R196.reuse ;  /* 0x000000c429297220 */ /* 0x080fe20000410000 */
[-C--:B------:R-:W-:Y:S01]  /*5920*/  FMUL.FTZ R44, R44, R196.reuse ;  /* 0x000000c42c2c7220 */ /* 0x080fe20000410000 */
[----:B------:R-:W-:Y:S01]  /*5930*/  FMUL.FTZ R45, R45, R196 ;  /* 0x000000c42d2d7220 */ /* 0x000fe20000410000 */
[----:B------:R-:W-:Y:S01]  /*5940*/  MUFU.EX2 R197, R157 ;  /* 0x0000009d00c57308 */ /* 0x000fe20000000800 */
[C---:B-1----:R-:W-:Y:S01]  /*5950*/  F2FP.SATFINITE.E4M3.F32.PACK_AB_MERGE_C R9, R10.reuse, R9, RZ ;  /* 0x000000090a09723e */ /* 0x042fe200048070ff */
[----:B------:R-:W-:Y:S01]  /*5960*/  FADD.FTZ R3, R10, R3 ;  /* 0x000000030a037221 */ /* 0x000fe20000010000 */
[C---:B------:R-:W-:Y:S01]  /*5970*/  FMUL.FTZ R10, R0.reuse, R159 ;  /* 0x0000009f000a7220 */ /* 0x040fe20000410000 */
[----:B------:R-:W-:Y:S01]  /*5980*/  FMUL.FTZ R159, R0, R167 ;  /* 0x000000a7009f7220 */ /* 0x000fe20000410000 */
[----:B------:R-:W-:Y:S01]  /*5990*/  F2FP.SATFINITE.E4M3.F32.PACK_AB_MERGE_C R152, R8, R7, R9 ;  /* 0x000000070898723e */ /* 0x000fe20004807009 */
        /* <DEDUP_REMOVED lines=18> */
[----:B------:R-:W-:Y:S01]  /*5ac0*/  FMUL.FTZ R182, R0, R190 ;  /* 0x000000be00b67220 */ /* 0x000fe20000410000 */
[-C--:B------:R-:W-:Y:S01]  /*5ad0*/  FMUL.FTZ R48, R48, R196.reuse ;  /* 0x000000c430307220 */ /* 0x080fe20000410000 */
[----:B------:R-:W2:Y:S01]  /*5ae0*/  MUFU.TANH R8, R8 ;  /* 0x0000000800087308 */ /* 0x000ea20000002400 */
[-C--:B------:R-:W-:Y:S01]  /*5af0*/  FMUL.FTZ R49, R49, R196.reuse ;  /* 0x000000c431317220 */ /* 0x080fe20000410000 */
[-C--:B------:R-:W-:Y:S01]  /*5b00*/  FMUL.FTZ R52, R52, R196.reuse ;  /* 0x000000c434347220 */ /* 0x080fe20000410000 */
[-C--:B------:R-:W-:Y:S01]  /*5b10*/  FMUL.FTZ R53, R53, R196.reuse ;  /* 0x000000c435357220 */ /* 0x080fe20000410000 */
[-C--:B------:R-:W-:Y:S01]  /*5b20*/  FMUL.FTZ R56, R56, R196.reuse ;  /* 0x000000c438387220 */ /* 0x080fe20000410000 */
[-C--:B------:R-:W-:Y:S01]  /*5b30*/  FMUL.FTZ R57, R57, R196.reuse ;  /* 0x000000c439397220 */ /* 0x080fe20000410000 */
[-C--:B------:R-:W-:Y:S01]  /*5b40*/  FMUL.FTZ R60, R60, R196.reuse ;  /* 0x000000c43c3c7220 */ /* 0x080fe20000410000 */
[-C--:B------:R-:W-:Y:S01]  /*5b50*/  FMUL.FTZ R61, R61, R196.reuse ;  /* 0x000000c43d3d7220 */ /* 0x080fe20000410000 */
[----:B------:R-:W3:Y:S01]  /*5b60*/  MUFU.TANH R9, R9 ;  /* 0x0000000900097308 */ /* 0x000ee20000002400 */
[----:B-1----:R-:W-:Y:S01]  /*5b70*/  FMNMX.FTZ R183, R7, R5, !PT ;  /* 0x0000000507b77209 */ /* 0x002fe20007810000 */
[-C--:B------:R-:W-:Y:S01]  /*5b80*/  FMUL.FTZ R64, R64, R196.reuse ;  /* 0x000000c440407220 */ /* 0x080fe20000410000 */
[-C--:B------:R-:W-:Y:S01]  /*5b90*/  FMUL.FTZ R65, R65, R196.reuse ;  /* 0x000000c441417220 */ /* 0x080fe20000410000 */
[-C--:B------:R-:W-:Y:S01]  /*5ba0*/  FMUL.FTZ R68, R68, R196.reuse ;  /* 0x000000c444447220 */ /* 0x080fe20000410000 */
[-C--:B------:R-:W-:Y:S01]  /*5bb0*/  FMUL.FTZ R69, R69, R196.reuse ;  /* 0x000000c445457220 */ /* 0x080fe20000410000 */
[-C--:B------:R-:W-:Y:S01]  /*5bc0*/  FMUL.FTZ R72, R72, R196.reuse ;  /* 0x000000c448487220 */ /* 0x080fe20000410000 */
[-C--:B------:R-:W-:Y:S01]  /*5bd0*/  FMUL.FTZ R73, R73, R196.reuse ;  /* 0x000000c449497220 */ /* 0x080fe20000410000 */
[----:B------:R-:W1:Y:S01]  /*5be0*/  MUFU.TANH R154, R154 ;  /* 0x0000009a009a7308 */ /* 0x000e620000002400 */
[----:B--2---:R-:W-:Y:S01]  /*5bf0*/  FMNMX.FTZ R183, R8, R183, !PT ;  /* 0x000000b708b77209 */ /* 0x004fe20007810000 */
[-C--:B------:R-:W-:Y:S01]  /*5c00*/  FMUL.FTZ R76, R76, R196.reuse ;  /* 0x000000c44c4c7220 */ /* 0x080fe20000410000 */
[-C--:B------:R-:W-:Y:S01]  /*5c10*/  FMUL.FTZ R77, R77, R196.reuse ;  /* 0x000000c44d4d7220 */ /* 0x080fe20000410000 */
[-C--:B------:R-:W-:Y:S01]  /*5c20*/  FMUL.FTZ R80, R80, R196.reuse ;  /* 0x000000c450507220 */ /* 0x080fe20000410000 */
[-C--:B------:R-:W-:Y:S01]  /*5c30*/  FMUL.FTZ R81, R81, R196.reuse ;  /* 0x000000c451517220 */ /* 0x080fe20000410000 */
[-C--:B------:R-:W-:Y:S01]  /*5c40*/  FMUL.FTZ R84, R84, R196.reuse ;  /* 0x000000c454547220 */ /* 0x080fe20000410000 */
[-C--:B------:R-:W-:Y:S01]  /*5c50*/  FMUL.FTZ R85, R85, R196.reuse ;  /* 0x000000c455557220 */ /* 0x080fe20000410000 */
[----:B------:R-:W2:Y:S01]  /*5c60*/  MUFU.TANH R155, R155 ;  /* 0x0000009b009b7308 */ /* 0x000ea20000002400 */
[----:B---3--:R-:W-:Y:S01]  /*5c70*/  FMNMX.FTZ R186, R9, R183, !PT ;  /* 0x000000b709ba7209 */ /* 0x008fe20007810000 */
[-C--:B------:R-:W-:Y:S01]  /*5c80*/  FMUL.FTZ R88, R88, R196.reuse ;  /* 0x000000c458587220 */ /* 0x080fe20000410000 */
[-C--:B------:R-:W-:Y:S01]  /*5c90*/  FMUL.FTZ R89, R89, R196.reuse ;  /* 0x000000c459597220 */ /* 0x080fe20000410000 */
[----:B------:R-:W-:Y:S01]  /*5ca0*/  FMUL.FTZ R92, R92, R196 ;  /* 0x000000c45c5c7220 */ /* 0x000fe20000410000 */
[----:B------:R-:W-:Y:S01]  /*5cb0*/  FMNMX.FTZ R186, R10, R186, !PT ;  /* 0x000000ba0aba7209 */ /* 0x000fe20007810000 */
[-C--:B------:R-:W-:Y:S01]  /*5cc0*/  FMUL.FTZ R93, R93, R196.reuse ;  /* 0x000000c45d5d7220 */ /* 0x080fe20000410000 */
[----:B------:R-:W-:Y:S01]  /*5cd0*/  FMUL.FTZ R96, R96, R196 ;  /* 0x000000c460607220 */ /* 0x000fe20000410000 */
        /* <DEDUP_REMOVED lines=20> */
[-C--:B------:R-:W-:Y:S01]  /*5e20*/  FMUL.FTZ R125, R125, R196.reuse ;  /* 0x000000c47d7d7220 */ /* 0x080fe20000410000 */
[-C--:B------:R-:W-:Y:S01]  /*5e30*/  FMUL.FTZ R128, R128, R196.reuse ;  /* 0x000000c480807220 */ /* 0x080fe20000410000 */
        /* <DEDUP_REMOVED lines=11> */
[-C--:B------:R-:W-:Y:S01]  /*5ef0*/  FMUL.FTZ R145, R145, R196.reuse ;  /* 0x000000c491917220 */ /* 0x080fe20000410000 */
[-C--:B------:R-:W-:Y:S01]  /*5f00*/  FMUL.FTZ R148, R148, R196.reuse ;  /* 0x000000c494947220 */ /* 0x080fe20000410000 */
[----:B------:R-:W-:-:S05]  /*5f10*/  FMUL.FTZ R149, R149, R196 ;  /* 0x000000c495957220 */ /* 0x000fca0000410000 */
[----:B------:R-:W4:Y:S08]  /*5f20*/  MUFU.TANH R167, R167 ;  /* 0x000000a700a77308 */ /* 0x000f300000002400 */
[----:B------:R-:W5:Y:S08]  /*5f30*/  MUFU.TANH R170, R170 ;  /* 0x000000aa00aa7308 */ /* 0x000f700000002400 */
[----:B------:R2:W-:Y:S08]  /*5f40*/  MUFU.TANH R183, R191 ;  /* 0x000000bf00b77308 */ /* 0x0005f00000002400 */
[----:B------:R-:W0:Y:S01]  /*5f50*/  MUFU.TANH R171, R171 ;  /* 0x000000ab00ab7308 */ /* 0x000e220000002400 */
[----:B--2---:R-:W-:-:S04]  /*5f60*/  FMNMX.FTZ R191, R162, R190, !PT ;  /* 0x000000bea2bf7209 */ /* 0x004fc80007810000 */
[----:B---3--:R-:W-:-:S03]  /*5f70*/  FMNMX.FTZ R191, R163, R191, !PT ;  /* 0x000000bfa3bf7209 */ /* 0x008fc60007810000 */
[----:B------:R-:W2:Y:S01]  /*5f80*/  MUFU.TANH R174, R174 ;  /* 0x000000ae00ae7308 */ /* 0x000ea20000002400 */
[----:B-1----:R-:W-:-:S04]  /*5f90*/  FMNMX.FTZ R193, R166, R191, !PT ;  /* 0x000000bfa6c17209 */ /* 0x002fc80007810000 */
[----:B----4-:R-:W-:-:S03]  /*5fa0*/  FMNMX.FTZ R193, R167, R193, !PT ;  /* 0x000000c1a7c17209 */ /* 0x010fc60007810000 */
[----:B------:R-:W1:Y:S08]  /*5fb0*/  MUFU.TANH R175, R175 ;  /* 0x000000af00af7308 */ /* 0x000e700000002400 */
[----:B------:R-:W3:Y:S08]  /*5fc0*/  MUFU.TANH R178, R178 ;  /* 0x000000b200b27308 */ /* 0x000ef00000002400 */
[----:B------:R5:W-:Y:S08]  /*5fd0*/  MUFU.TANH R186, R194 ;  /* 0x000000c200ba7308 */ /* 0x000bf00000002400 */
[----:B------:R-:W4:Y:S01]  /*5fe0*/  MUFU.TANH R179, R179 ;  /* 0x000000b300b37308 */ /* 0x000f220000002400 */
[----:B-----5:R-:W-:-:S04]  /*5ff0*/  FMNMX.FTZ R194, R170, R193, !PT ;  /* 0x000000c1aac27209 */ /* 0x020fc80007810000 */
[----:B0-----:R-:W-:-:S03]  /*6000*/  FMNMX.FTZ R194, R171, R194, !PT ;  /* 0x000000c2abc27209 */ /* 0x001fc60007810000 */
[----:B------:R-:W0:Y:S08]  /*6010*/  MUFU.TANH R182, R182 ;  /* 0x000000b600b67308 */ /* 0x000e300000002400 */
[----:B------:R2:W5:Y:S08]  /*6020*/  MUFU.TANH R187, R195 ;  /* 0x000000c300bb7308 */ /* 0x0005700000002400 */
[----:B------:R3:W5:Y:S01]  /*6030*/  MUFU.TANH R190, R198 ;  /* 0x000000c600be7308 */ /* 0x0007620000002400 */
[----:B--2---:R-:W-:-:S04]  /*6040*/  FMNMX.FTZ R195, R174, R194, !PT ;  /* 0x000000c2aec37209 */ /* 0x004fc80007810000 */
[----:B-1----:R-:W-:-:S03]  /*6050*/  FMNMX.FTZ R195, R175, R195, !PT ;  /* 0x000000c3afc37209 */ /* 0x002fc60007810000 */
[----:B------:R0:W1:Y:S01]  /*6060*/  MUFU.TANH R191, R199 ;  /* 0x000000c700bf7308 */ /* 0x0000620000002400 */
[----:B---3--:R-:W-:-:S04]  /*6070*/  FMNMX.FTZ R198, R178, R195, !PT ;  /* 0x000000c3b2c67209 */ /* 0x008fc80007810000 */
[----:B----4-:R-:W-:-:S03]  /*6080*/  FMNMX.FTZ R198, R179, R198, !PT ;  /* 0x000000c6b3c67209 */ /* 0x010fc60007810000 */
[----:B------:R-:W2:Y:S01]  /*6090*/  MUFU.TANH R193, R202 ;  /* 0x000000ca00c17308 */ /* 0x000ea20000002400 */
[----:B0-----:R-:W-:-:S04]  /*60a0*/  FMNMX.FTZ R199, R182, R198, !PT ;  /* 0x000000c6b6c77209 */ /* 0x001fc80007810000 */
[----:B------:R-:W-:-:S03]  /*60b0*/  FMNMX.FTZ R199, R183, R199, !PT ;  /* 0x000000c7b7c77209 */ /* 0x000fc60007810000 */
[----:B------:R-:W0:Y:S01]  /*60c0*/  MUFU.TANH R194, R203 ;  /* 0x000000cb00c27308 */ /* 0x000e220000002400 */
[----:B------:R-:W-:-:S04]  /*60d0*/  FMNMX.FTZ R200, R186, R199, !PT ;  /* 0x000000c7bac87209 */ /* 0x000fc80007810000 */
[----:B-----5:R-:W-:-:S03]  /*60e0*/  FMNMX.FTZ R200, R187, R200, !PT ;  /* 0x000000c8bbc87209 */ /* 0x020fc60007810000 */
[----:B------:R-:W3:Y:S01]  /*60f0*/  MUFU.TANH R195, R206 ;  /* 0x000000ce00c37308 */ /* 0x000ee20000002400 */
[----:B------:R-:W-:-:S04]  /*6100*/  FMNMX.FTZ R201, R190, R200, !PT ;  /* 0x000000c8bec97209 */ /* 0x000fc80007810000 */
[----:B-1----:R-:W-:-:S03]  /*6110*/  FMNMX.FTZ R201, R191, R201, !PT ;  /* 0x000000c9bfc97209 */ /* 0x002fc60007810000 */
[----:B------:R-:W1:Y:S01]  /*6120*/  MUFU.TANH R198, R207 ;  /* 0x000000cf00c67308 */ /* 0x000e620000002400 */
[----:B--2---:R-:W-:-:S04]  /*6130*/  FMNMX.FTZ R202, R193, R201, !PT ;  /* 0x000000c9c1ca7209 */ /* 0x004fc80007810000 */
[----:B0-----:R-:W-:-:S03]  /*6140*/  FMNMX.FTZ R202, R194, R202, !PT ;  /* 0x000000cac2ca7209 */ /* 0x001fc60007810000 */
[----:B------:R-:W0:Y:S01]  /*6150*/  MUFU.TANH R199, R210 ;  /* 0x000000d200c77308 */ /* 0x000e220000002400 */
[----:B---3--:R-:W-:-:S07]  /*6160*/  FMNMX.FTZ R203, R195, R202, !PT ;  /* 0x000000cac3cb7209 */ /* 0x008fce0007810000 */
[----:B------:R-:W2:Y:S01]  /*6170*/  MUFU.TANH R200, R211 ;  /* 0x000000d300c87308 */ /* 0x000ea20000002400 */
[----:B-1----:R-:W-:-:S07]  /*6180*/  FMNMX.FTZ R203, R198, R203, !PT ;  /* 0x000000cbc6cb7209 */ /* 0x002fce0007810000 */
[----:B------:R-:W1:Y:S01]  /*6190*/  MUFU.TANH R201, R214 ;  /* 0x000000d600c97308 */ /* 0x000e620000002400 */
[----:B0-----:R-:W-:-:S07]  /*61a0*/  FMNMX.FTZ R203, R199, R203, !PT ;  /* 0x000000cbc7cb7209 */ /* 0x001fce0007810000 */
[----:B------:R-:W0:Y:S01]  /*61b0*/  MUFU.TANH R202, R215 ;  /* 0x000000d700ca7308 */ /* 0x000e220000002400 */
[----:B--2---:R-:W-:-:S07]  /*61c0*/  FMNMX.FTZ R203, R200, R203, !PT ;  /* 0x000000cbc8cb7209 */ /* 0x004fce0007810000 */
[----:B------:R-:W2:Y:S01]  /*61d0*/  MUFU.EX2 R11, R11 ;  /* 0x0000000b000b7308 */ /* 0x000ea20000000800 */
[----:B-1----:R-:W-:-:S07]  /*61e0*/  FMNMX.FTZ R203, R201, R203, !PT ;  /* 0x000000cbc9cb7209 */ /* 0x002fce0007810000 */
[----:B------:R-:W1:Y:S01]  /*61f0*/  MUFU.EX2 R12, R12 ;  /* 0x0000000c000c7308 */ /* 0x000e620000000800 */
[----:B0-----:R-:W-:-:S05]  /*6200*/  FMNMX.FTZ R205, R202, R203, !PT ;  /* 0x000000cbcacd7209 */ /* 0x001fca0007810000 */
[----:B------:R-:W0:Y:S02]  /*6210*/  SHFL.BFLY PT, R206, R205, 0x2, 0x1f ;  /* 0x0c401f00cdce7f89 */ /* 0x000e2400000e0000 */
[----:B------:R-:W-:Y:S01]  /*6220*/  MUFU.EX2 R203, R14 ;  /* 0x0000000e00cb7308 */ /* 0x000fe20000000800 */
[----:B--2---:R-:W-:-:S07]  /*6230*/  FADD.FTZ R3, R11, R3 ;  /* 0x000000030b037221 */ /* 0x004fce0000010000 */
[----:B------:R-:W-:Y:S01]  /*6240*/  MUFU.EX2 R14, R156 ;  /* 0x0000009c000e7308 */ /* 0x000fe20000000800 */
[----:B-1----:R-:W-:-:S07]  /*6250*/  FADD.FTZ R3, R12, R3 ;  /* 0x000000030c037221 */ /* 0x002fce0000010000 */
[----:B------:R-:W-:Y:S01]  /*6260*/  MUFU.EX2 R156, R168 ;  /* 0x000000a8009c7308 */ /* 0x000fe20000000800 */
[----:B0-----:R-:W-:-:S07]  /*6270*/  FMNMX.FTZ R205, R205, R206, !PT ;  /* 0x000000cecdcd7209 */ /* 0x001fce0007810000 */
[----:B------:R-:W0:Y:S01]  /*6280*/  MUFU.EX2 R13, R13 ;  /* 0x0000000d000d7308 */ /* 0x000e220000000800 */
[----:B------:R-:W1:Y:S07]  /*6290*/  SHFL.BFLY PT, R206, R205, 0x1, 0x1f ;  /* 0x0c201f00cdce7f89 */ /* 0x000e6e00000e0000 */
[----:B------:R-:W2:Y:S08]  /*62a0*/  MUFU.EX2 R15, R15 ;  /* 0x0000000f000f7308 */ /* 0x000eb00000000800 */
[----:B------:R-:W3:Y:S01]  /*62b0*/  MUFU.EX2 R21, R21 ;  /* 0x0000001500157308 */ /* 0x000ee20000000800 */
[----:B0-----:R-:W-:-:S01]  /*62c0*/  FADD.FTZ R3, R13, R3 ;  /* 0x000000030d037221 */ /* 0x001fc20000010000 */
[----:B------:R-:W-:-:S03]  /*62d0*/  F2FP.SATFINITE.E4M3.F32.PACK_AB_MERGE_C R13, R203, R13, RZ ;  /* 0x0000000dcb0d723e */ /* 0x000fc600048070ff */
[----:B------:R-:W-:-:S03]  /*62e0*/  FADD.FTZ R3, R203, R3 ;  /* 0x00000003cb037221 */ /* 0x000fc60000010000 */
[----:B------:R-:W-:Y:S01]  /*62f0*/  MUFU.EX2 R153, R153 ;  /* 0x0000009900997308 */ /* 0x000fe20000000800 */
[----:B--2---:R-:W-:-:S01]  /*6300*/  FADD.FTZ R3, R15, R3 ;  /* 0x000000030f037221 */ /* 0x004fc20000010000 */
[----:B-1----:R-:W-:Y:S01]  /*6310*/  FMNMX.FTZ R168, R205, R206, !PT ;  /* 0x000000cecda87209 */ /* 0x002fe20007810000 */
[----:B------:R-:W-:-:S04]  /*6320*/  IMAD.U32 R205, RZ, RZ, UR10 ;  /* 0x0000000affcd7e24 */ /* 0x000fc8000f8e00ff */
[C---:B------:R-:W-:Y:S01]  /*6330*/  FADD.FTZ R157, -R168.reuse, R5 ;  /* 0x00000005a89d7221 */ /* 0x040fe20000010100 */
[----:B------:R-:W-:-:S01]  /*6340*/  FFMA.FTZ R5, R168, R205, -8 ;  /* 0xc1000000a8057423 */ /* 0x000fc200000100cd */
[----:B---3--:R-:W-:Y:S01]  /*6350*/  FADD.FTZ R3, R21, R3 ;  /* 0x0000000315037221 */ /* 0x008fe20000010000 */
[----:B------:R-:W-:Y:S01]  /*6360*/  MUFU.EX2 R160, R160 ;  /* 0x000000a000a07308 */ /* 0x000fe20000000800 */
[----:B------:R-:W-:Y:S01]  /*6370*/  FMUL.FTZ R157, R157, UR10 ;  /* 0x0000000a9d9d7c20 */ /* 0x000fe20008410000 */
        /* <DEDUP_REMOVED lines=14> */
[----:B------:R-:W0:Y:S01]  /*6460*/  MUFU.EX2 R7, R7 ;  /* 0x0000000700077308 */ /* 0x000e220000000800 */
        /* <DEDUP_REMOVED lines=19> */
[----:B------:R-:W-:Y:S01]  /*65a0*/  FFMA.FTZ R5, R202, UR10, -R5 ;  /* 0x0000000aca057c23 */ /* 0x000fe20008010805 */
[----:B------:R-:W-:Y:S01]  /*65b0*/  MUFU.EX2 R10, R10 ;  /* 0x0000000a000a7308 */ /* 0x000fe20000000800 */
[----:B0-----:R-:W-:-:S01]  /*65c0*/  FFMA.FTZ R4, R157, R4, R7 ;  /* 0x000000049d047223 */ /* 0x001fc20000010007 */
[----:B------:R-:W-:Y:S01]  /*65d0*/  FADD.FTZ R3, R204, R3 ;  /* 0x00000003cc037221 */ /* 0x000fe20000010000 */
[----:B------:R-:W-:Y:S01]  /*65e0*/  F2FP.SATFINITE.E4M3.F32.PACK_AB_MERGE_C R204, R153, R204, RZ ;  /* 0x000000cc99cc723e */ /* 0x000fe200048070ff */
[----:B------:R-:W-:Y:S01]  /*65f0*/  FMUL.FTZ R26, R26, R157 ;  /* 0x0000009d1a1a7220 */ /* 0x000fe20000410000 */
[----:B-1----:R-:W-:-:S01]  /*6600*/  FADD.FTZ R4, R8, R4 ;  /* 0x0000000408047221 */ /* 0x002fc20000010000 */
[----:B------:R-:W-:Y:S01]  /*6610*/  FADD.FTZ R3, R153, R3 ;  /* 0x0000000399037221 */ /* 0x000fe20000010000 */
[-C--:B------:R-:W-:Y:S01]  /*6620*/  FMUL.FTZ R27, R27, R157.reuse ;  /* 0x0000009d1b1b7220 */ /* 0x080fe20000410000 */
[----:B------:R-:W0:Y:S01]  /*6630*/  MUFU.EX2 R202, R9 ;  /* 0x0000000900ca7308 */ /* 0x000e220000000800 */
[-C--:B------:R-:W-:Y:S01]  /*6640*/  FMUL.FTZ R30, R30, R157.reuse ;  /* 0x0000009d1e1e7220 */ /* 0x080fe20000410000 */
[----:B------:R-:W-:Y:S01]  /*6650*/  FADD.FTZ R3, R14, R3 ;  /* 0x000000030e037221 */ /* 0x000fe20000010000 */
[-C--:B------:R-:W-:Y:S01]  /*6660*/  FMUL.FTZ R31, R31, R157.reuse ;  /* 0x0000009d1f1f7220 */ /* 0x080fe20000410000 */
[-C--:B------:R-:W-:Y:S01]  /*6670*/  FMUL.FTZ R34, R34, R157.reuse ;  /* 0x0000009d22227220 */ /* 0x080fe20000410000 */
[-C--:B------:R-:W-:Y:S01]  /*6680*/  FMUL.FTZ R35, R35, R157.reuse ;  /* 0x0000009d23237220 */ /* 0x080fe20000410000 */
[----:B------:R-:W-:Y:S01]  /*6690*/  FADD.FTZ R3, R197, R3 ;  /* 0x00000003c5037221 */ /* 0x000fe20000010000 */
[-C--:B------:R-:W-:Y:S01]  /*66a0*/  FMUL.FTZ R38, R38, R157.reuse ;  /* 0x0000009d26267220 */ /* 0x080fe20000410000 */
[----:B------:R-:W1:Y:S01]  /*66b0*/  MUFU.EX2 R9, R154 ;  /* 0x0000009a00097308 */ /* 0x000e620000000800 */
[-C--:B------:R-:W-:Y:S01]  /*66c0*/  FMUL.FTZ R39, R39, R157.reuse ;  /* 0x0000009d27277220 */ /* 0x080fe20000410000 */
[----:B------:R-:W-:Y:S01]  /*66d0*/  FADD.FTZ R3, R160, R3 ;  /* 0x00000003a0037221 */ /* 0x000fe20000010000 */
        /* <DEDUP_REMOVED lines=11> */
[----:B------:R-:W-:Y:S01]  /*6790*/  F2FP.SATFINITE.E4M3.F32.PACK_AB_MERGE_C R10, R10, R202, RZ ;  /* 0x000000ca0a0a723e */ /* 0x000fe200048070ff */
        /* <DEDUP_REMOVED lines=27> */
[----:B------:R-:W-:Y:S01]  /*6950*/  F2FP.SATFINITE.E4M3.F32.PACK_AB_MERGE_C R158, R159, R158, RZ ;  /* 0x0000009e9f9e723e */ /* 0x000fe200048070ff */
[-C--:B------:R-:W-:Y:S01]  /*6960*/  FMUL.FTZ R95, R95, R157.reuse ;  /* 0x0000009d5f5f7220 */ /* 0x080fe20000410000 */
[-C--:B------:R-:W-:Y:S01]  /*6970*/  FMUL.FTZ R98, R98, R157.reuse ;  /* 0x0000009d62627220 */ /* 0x080fe20000410000 */
[----:B------:R-:W-:Y:S01]  /*6980*/  FMUL.FTZ R99, R99, R157 ;  /* 0x0000009d63637220 */ /* 0x000fe20000410000 */
[----:B------:R-:W-:Y:S01]  /*6990*/  F2FP.SATFINITE.E4M3.F32.PACK_AB_MERGE_C R155, R155, R9, R158 ;  /* 0x000000099b9b723e */ /* 0x000fe2000480709e */
        /* <DEDUP_REMOVED lines=27> */
[----:B------:R-:W-:Y:S01]  /*6b50*/  F2FP.SATFINITE.E4M3.F32.PACK_AB_MERGE_C R166, R167, R166, RZ ;  /* 0x000000a6a7a6723e */ /* 0x000fe200048070ff */
        /* <DEDUP_REMOVED lines=8> */
[----:B------:R-:W-:Y:S01]  /*6be0*/  FMUL.FTZ R151, R151, R157 ;  /* 0x0000009d97977220 */ /* 0x000fe20000410000 */
[----:B------:R-:W-:-:S02]  /*6bf0*/  F2FP.SATFINITE.E4M3.F32.PACK_AB_MERGE_C R157, R163, R162, R166 ;  /* 0x000000a2a39d723e */ /* 0x000fc400048070a6 */
[----:B------:R-:W-:Y:S02]  /*6c00*/  F2FP.SATFINITE.E4M3.F32.PACK_AB_MERGE_C R154, R12, R11, R13 ;  /* 0x0000000b0c9a723e */ /* 0x000fe4000480700d */
[----:B------:R-:W0:Y:S01]  /*6c10*/  MUFU.EX2 R161, R161 ;  /* 0x000000a100a17308 */ /* 0x000e220000000800 */
[----:B-1----:R-:W-:-:S07]  /*6c20*/  FADD.FTZ R4, R171, R4 ;  /* 0x00000004ab047221 */ /* 0x002fce0000010000 */
[----:B------:R-:W1:Y:S01]  /*6c30*/  MUFU.EX2 R175, R175 ;  /* 0x000000af00af7308 */ /* 0x000e620000000800 */
[----:B--2---:R-:W-:-:S07]  /*6c40*/  FADD.FTZ R4, R174, R4 ;  /* 0x00000004ae047221 */ /* 0x004fce0000010000 */
[----:B------:R-:W2:Y:S01]  /*6c50*/  MUFU.EX2 R164, R164 ;  /* 0x000000a400a47308 */ /* 0x000ea20000000800 */
[----:B0-----:R-:W-:-:S01]  /*6c60*/  FADD.FTZ R3, R161, R3 ;  /* 0x00000003a1037221 */ /* 0x001fc20000010000 */
[----:B------:R-:W-:-:S04]  /*6c70*/  F2FP.SATFINITE.E4M3.F32.PACK_AB_MERGE_C R160, R161, R160, RZ ;  /* 0x000000a0a1a0723e */ /* 0x000fc800048070ff */
[----:B------:R-:W-:Y:S02]  /*6c80*/  F2FP.SATFINITE.E4M3.F32.PACK_AB_MERGE_C R158, R197, R14, R160 ;  /* 0x0000000ec59e723e */ /* 0x000fe400048070a0 */
[----:B------:R-:W0:Y:S01]  /*6c90*/  MUFU.EX2 R178, R178 ;  /* 0x000000b200b27308 */ /* 0x000e220000000800 */
[----:B-1----:R-:W-:-:S01]  /*6ca0*/  FADD.FTZ R4, R175, R4 ;  /* 0x00000004af047221 */ /* 0x002fc20000010000 */
[----:B------:R-:W-:-:S04]  /*6cb0*/  F2FP.SATFINITE.E4M3.F32.PACK_AB_MERGE_C R159, R175, R174, RZ ;  /* 0x000000aeaf9f723e */ /* 0x000fc800048070ff */
[----:B------:R-:W-:Y:S02]  /*6cc0*/  F2FP.SATFINITE.E4M3.F32.PACK_AB_MERGE_C R159, R171, R170, R159 ;  /* 0x000000aaab9f723e */ /* 0x000fe4000480709f */
[----:B------:R-:W1:Y:S01]  /*6cd0*/  MUFU.EX2 R165, R165 ;  /* 0x000000a500a57308 */ /* 0x000e620000000800 */
[----:B--2---:R-:W-:-:S07]  /*6ce0*/  FADD.FTZ R3, R164, R3 ;  /* 0x00000003a4037221 */ /* 0x004fce0000010000 */
[----:B------:R-:W2:Y:S01]  /*6cf0*/  MUFU.EX2 R179, R179 ;  /* 0x000000b300b37308 */ /* 0x000ea20000000800 */
[----:B0-----:R-:W-:-:S07]  /*6d00*/  FADD.FTZ R4, R178, R4 ;  /* 0x00000004b2047221 */ /* 0x001fce0000010000 */
[----:B------:R-:W0:Y:S01]  /*6d10*/  MUFU.EX2 R182, R182 ;  /* 0x000000b600b67308 */ /* 0x000e220000000800 */
[----:B-1----:R-:W-:-:S04]  /*6d20*/  FADD.FTZ R3, R165, R3 ;  /* 0x00000003a5037221 */ /* 0x002fc80000010000 */
[----:B------:R-:W-:-:S03]  /*6d30*/  FADD.FTZ R3, R156, R3 ;  /* 0x000000039c037221 */ /* 0x000fc60000010000 */
[----:B------:R-:W1:Y:S01]  /*6d40*/  MUFU.EX2 R169, R169 ;  /* 0x000000a900a97308 */ /* 0x000e620000000800 */
[----:B--2---:R-:W-:-:S07]  /*6d50*/  FADD.FTZ R4, R179, R4 ;  /* 0x00000004b3047221 */ /* 0x004fce0000010000 */
        /* <DEDUP_REMOVED lines=59> */
[----:B------:R2:W3:Y:S01]  /*7110*/  MUFU.EX2 R4, R5 ;  /* 0x0000000500047308 */ /* 0x0004e20000000800 */
[----:B0-----:R-:W-:-:S01]  /*7120*/  FADD.FTZ R3, R6, R3 ;  /* 0x0000000306037221 */ /* 0x001fc20000010000 */
[----:B------:R-:W-:-:S04]  /*7130*/  F2FP.SATFINITE.E4M3.F32.PACK_AB_MERGE_C R6, R6, R192, RZ ;  /* 0x000000c00606723e */ /* 0x000fc800048070ff */
[----:B------:R-:W-:Y:S01]  /*7140*/  F2FP.SATFINITE.E4M3.F32.PACK_AB_MERGE_C R166, R189, R188, R6 ;  /* 0x000000bcbda6723e */ /* 0x000fe20004807006 */
[----:B-1----:R-:W-:-:S01]  /*7150*/  FADD.FTZ R153, R201, R153 ;  /* 0x00000099c9997221 */ /* 0x002fc20000010000 */
[----:B--2---:R-:W-:-:S04]  /*7160*/  F2FP.SATFINITE.E4M3.F32.PACK_AB_MERGE_C R5, R198, R195, RZ ;  /* 0x000000c3c605723e */ /* 0x004fc800048070ff */
[----:B------:R-:W-:Y:S02]  /*7170*/  F2FP.SATFINITE.E4M3.F32.PACK_AB_MERGE_C R165, R194, R193, R5 ;  /* 0x000000c1c2a5723e */ /* 0x000fe40004807005 */
[C---:B---3--:R-:W-:Y:S01]  /*7180*/  F2FP.SATFINITE.E4M3.F32.PACK_AB_MERGE_C R167, R4.reuse, R201, RZ ;  /* 0x000000c904a7723e */ /* 0x048fe200048070ff */
[----:B------:R-:W-:Y:S01]  /*7190*/  FADD.FTZ R4, R4, R153 ;  /* 0x0000009904047221 */ /* 0x000fe20000010000 */
[----:B------:R-:W-:Y:S02]  /*71a0*/  F2FP.SATFINITE.E4M3.F32.PACK_AB_MERGE_C R153, R8, R7, R10 ;  /* 0x000000070899723e */ /* 0x000fe4000480700a */
[----:B------:R-:W-:Y:S01]  /*71b0*/  F2FP.SATFINITE.E4M3.F32.PACK_AB_MERGE_C R167, R200, R199, R167 ;  /* 0x000000c7c8a7723e */ /* 0x000fe200048070a7 */
[----:B------:R-:W-:Y:S06]  /*71c0*/  @!P0 BRA `(.L_x_232) ;  /* 0x0000000000048947 */ /* 0x000fec0003800000 */
[----:B------:R-:W-:Y:S01]  /*71d0*/  BPT.TRAP 0x1 ;  /* 0x000000040000795c */ /* 0x000fe20000300000 */
.L_x_232:
[----:B------:R-:W-:-:S04]  /*71e0*/  IMAD.U32 R5, RZ, RZ, UR56 ;  /* 0x00000038ff057e24 */ /* 0x000fc8000f8e00ff */
[----:B------:R0:W1:Y:S01]  /*71f0*/  SYNCS.PHASECHK.TRANS64.TRYWAIT P1, [UR49+0x38850], R5 ;  /* 0x03885005ff0075a7 */ /* 0x0000620008020171 */
[----:B------:R-:W-:Y:S05]  /*7200*/  @!P0 BRA `(.L_x_233) ;  /* 0x0000000000048947 */ /* 0x000fea0003800000 */
[----:B------:R-:W-:Y:S01]  /*7210*/  BPT.TRAP 0x1 ;  /* 0x000000040000795c */ /* 0x000fe20000300000 */
.L_x_233:
[----:B-1----:R-:W-:Y:S05]  /*7220*/  @P1 BRA `(.L_x_234) ;  /* 0x00000000000c1947 */ /* 0x002fea0003800000 */
[----:B0-----:R-:W-:-:S04]  /*7230*/  IMAD.U32 R5, RZ, RZ, UR56 ;  /* 0x00000038ff057e24 */ /* 0x001fc8000f8e00ff */
[----:B------:R-:W0:Y:S02]  /*7240*/  SYNCS.PHASECHK.TRANS64.TRYWAIT P1, [UR49+0x38850], R5 ;  /* 0x03885005ff0075a7 */ /* 0x000e240008020171 */
[----:B0-----:R-:W-:Y:S05]  /*7250*/  @!P1 BRA `(.L_x_235) ;  /* 0x000000e400209947 */ /* 0x001fea0003800000 */
.L_x_234:
[----:B0-----:R-:W0:Y:S01]  /*7260*/  S2R R5, SR_TID.X ;  /* 0x0000000000057919 */ /* 0x001e220000002100 */
[----:B------:R-:W-:Y:S01]  /*7270*/  ULEA UR11, UR44, UR51, 0xb ;  /* 0x000000332c0b7291 */ /* 0x000fe2000f8e583f */
[----:B------:R-:W-:-:S06]  /*7280*/  UMOV UR7, 0x40000040 ;  /* 0x4000004000077882 */ /* 0x000fcc0000000000 */
[----:B------:R-:W-:Y:S01]  /*7290*/  UMOV UR6, UR11 ;  /* 0x0000000b00067c82 */ /* 0x000fe20008000000 */
[----:B0-----:R-:W-:-:S05]  /*72a0*/  SHF.R.U32.HI R5, RZ, 0x7, R5 ;  /* 0x00000007ff057819 */ /* 0x001fca0000011605 */
[----:B------:R-:W-:-:S05]  /*72b0*/  VIADD R5, R5, 0x8 ;  /* 0x0000000805057836 */ /* 0x000fca0000000000 */
[----:B------:R0:W-:Y:S06]  /*72c0*/  BAR.SYNC.DEFER_BLOCKING R5, 0x100 ;  /* 0x000400050000751d */ /* 0x0001ec0000010000 */
        /* <DEDUP_REMOVED lines=21> */
[----:B0-----:R-:W-:Y:S05]  /*7420*/  @!P0 BRA `(.L_x_236) ;  /* 0x0000000000048947 */ /* 0x001fea0003800000 */
[----:B------:R-:W-:Y:S01]  /*7430*/  BPT.TRAP 0x1 ;  /* 0x000000040000795c */ /* 0x000fe20000300000 */
.L_x_236:
[----:B------:R-:W-:Y:S01]  /*7440*/  UIADD3 UR49, UR49, 0x38860, URZ ;  /* 0x0003886031317890 */ /* 0x000fe2000fffe03f */
[----:B------:R-:W-:Y:S01]  /*7450*/  PLOP3.LUT P1, PT, PT, PT, UP0, 0x80, 0x0 ;  /* 0x000000000000781c */ /* 0x000fe20003f2f008 */
[----:B------:R-:W-:Y:S02]  /*7460*/  IMAD.MOV.U32 R5, RZ, RZ, R168 ;  /* 0x000000ffff057224 */ /* 0x000fe400078e00a8 */
[----:B------:R-:W-:Y:S01]  /*7470*/  UPRMT UR49, UR54, 0x654, UR49 ;  /* 0x0000065436317896 */ /* 0x000fe20008000031 */
[----:B------:R-:W-:-:S08]  /*7480*/  IMAD.MOV.U32 R6, RZ, RZ, R20 ;  /* 0x000000ffff067224 */ /* 0x000fd000078e0014 */
[----:B------:R-:W-:Y:S01]  /*7490*/  SYNCS.ARRIVE.TRANS64.RED.A1T0 RZ, [UR49], RZ ;  /* 0x000000ffffff79a7 */ /* 0x000fe20008100431 */
[----:B------:R-:W-:Y:S05]  /*74a0*/  @P1 BRA `(.L_x_237) ;  /* 0xffffffd400501947 */ /* 0x000fea000383ffff */
.L_x_226:
[----:B------:R-:W-:Y:S01]  /*74b0*/  ULDC.64 UR4, c[0x0][0x9a0] ;  /* 0x0002680000047ab9 */ /* 0x000fe20000000a00 */
[----:B------:R-:W-:Y:S01]  /*74c0*/  IMAD.MOV.U32 R5, RZ, RZ, 0x3f800000 ;  /* 0x3f800000ff057424 */ /* 0x000fe200078e00ff */
[----:B------:R2:W-:Y:S08]  /*74d0*/  BAR.ARV R2, 0x100 ;  /* 0x000400020000751d */ /* 0x0005f00000002000 */
[----:B------:R-:W-:Y:S06]  /*74e0*/  BAR.ARV 0x8, 0x180 ;  /* 0x0206000000007b1d */ /* 0x000fec0000002000 */
[----:B------:R-:W-:-:S04]  /*74f0*/  ISETP.NE.U32.AND P0, PT, RZ, UR4, PT ;  /* 0x00000004ff007c0c */ /* 0x000fc8000bf05070 */
[----:B------:R-:W-:-:S13]  /*7500*/  ISETP.NE.AND.EX P0, PT, RZ, UR5, PT, P0 ;  /* 0x00000005ff007c0c */ /* 0x000fda000bf05300 */
[----:B01----:R-:W0:Y:S08]  /*7510*/  @P0 LDC.64 R6, c[0x0][0x9c8] ;  /* 0x00027200ff060b82 */ /* 0x003e300000000a00 */
[----:B------:R-:W1:Y:S01]  /*7520*/  @P0 LDC.64 R8, c[0x0][0x9d0] ;  /* 0x00027400ff080b82 */ /* 0x000e620000000a00 */
[C---:B0-----:R-:W-:Y:S02]  /*7530*/  @P0 IMAD R0, R6.reuse, UR37, RZ ;  /* 0x0000002506000c24 */ /* 0x041fe4000f8e02ff */
[----:B------:R-:W-:-:S04]  /*7540*/  @P0 IMAD.WIDE.U32 R10, R6, UR36, RZ ;  /* 0x00000024060a0c25 */ /* 0x000fc8000f8e00ff */
[----:B------:R-:W-:Y:S02]  /*7550*/  @P0 IMAD R7, R7, UR36, R0 ;  /* 0x0000002407070c24 */ /* 0x000fe4000f8e0200 */
[----:B------:R-:W-:Y:S02]  /*7560*/  @P0 IMAD.MOV.U32 R6, RZ, RZ, R10 ;  /* 0x000000ffff060224 */ /* 0x000fe400078e000a */
[----:B------:R-:W-:Y:S02]  /*7570*/  @P0 IMAD.IADD R7, R11, 0x1, R7 ;  /* 0x000000010b070824 */ /* 0x000fe400078e0207 */
[----:B-1----:R-:W-:-:S04]  /*7580*/  @P0 IMAD.WIDE.U32 R6, R8, UR40, R6 ;  /* 0x0000002808060c25 */ /* 0x002fc8000f8e0006 */
[----:B------:R-:W-:Y:S01]  /*7590*/  @P0 IMAD R9, R9, UR40, R7 ;  /* 0x0000002809090c24 */ /* 0x000fe2000f8e0207 */
[----:B------:R-:W-:-:S04]  /*75a0*/  @P0 LEA R8, P1, R6, UR4, 0x2 ;  /* 0x0000000406080c11 */ /* 0x000fc8000f8210ff */
[----:B------:R-:W-:-:S05]  /*75b0*/  @P0 LEA.HI.X R9, R6, UR5, R9, 0x2, P1 ;  /* 0x0000000506090c11 */ /* 0x000fca00088f1409 */
[----:B------:R0:W3:Y:S01]  /*75c0*/  @P0 LDG.E R5, desc[UR52][R8.64] ;  /* 0x0000003408050981 */ /* 0x0000e2000c1e1900 */
[----:B--2---:R-:W-:Y:S01]  /*75d0*/  IMAD.MOV.U32 R2, RZ, RZ, RZ ;  /* 0x000000ffff027224 */ /* 0x004fe200078e00ff */
[----:B------:R-:W-:Y:S01]  /*75e0*/  UIADD3 UR44, UR44, 0x1, URZ ;  /* 0x000000012c2c7890 */ /* 0x000fe2000fffe03f */
[----:B------:R-:W-:Y:S01]  /*75f0*/  IMAD.MOV.U32 R172, RZ, RZ, -0x800000 ;  /* 0xff800000ffac7424 */ /* 0x000fe200078e00ff */
[----:B------:R-:W1:Y:S01]  /*7600*/  SHFL.BFLY PT, R0, R3, 0x2, 0x1f ;  /* 0x0c401f0003007f89 */ /* 0x000e6200000e0000 */
[----:B------:R-:W-:Y:S02]  /*7610*/  UIADD3 UR46, UR46, 0x1, URZ ;  /* 0x000000012e2e7890 */ /* 0x000fe4000fffe03f */
[----:B------:R-:W-:Y:S01]  /*7620*/  UISETP.NE.AND UP0, UPT, UR44, 0x2, UPT ;  /* 0x000000022c00788c */ /* 0x000fe2000bf05270 */
[----:B------:R-:W2:Y:S01]  /*7630*/  SHFL.BFLY PT, R11, R4, 0x2, 0x1f ;  /* 0x0c401f00040b7f89 */ /* 0x000ea200000e0000 */
[----:B0-----:R-:W-:Y:S02]  /*7640*/  IMAD.U32 R9, RZ, RZ, UR10 ;  /* 0x0000000aff097e24 */ /* 0x001fe4000f8e00ff */
[----:B------:R-:W-:-:S02]  /*7650*/  USEL UR4, URZ, 0x1, UP0 ;  /* 0x000000013f047887 */ /* 0x000fc40008000000 */
[----:B------:R-:W-:Y:S02]  /*7660*/  USEL UR44, UR44, URZ, UP0 ;  /* 0x0000003f2c2c7287 */ /* 0x000fe40008000000 */
[----:B------:R-:W-:Y:S01]  /*7670*/  ULOP3.LUT UR45, UR45, UR4, URZ, 0x3c, !UPT ;  /* 0x000000042d2d7292 */ /* 0x000fe2000f8e3c3f */
[----:B-1----:R-:W-:Y:S01]  /*7680*/  FADD.FTZ R0, R0, R3 ;  /* 0x0000000300007221 */ /* 0x002fe20000010000 */
[----:B------:R-:W-:Y:S02]  /*7690*/  IMAD.U32 R3, RZ, RZ, UR10 ;  /* 0x0000000aff037e24 */ /* 0x000fe4000f8e00ff */
[----:B--2---:R-:W-:Y:S02]  /*76a0*/  FADD.FTZ R11, R11, R4 ;  /* 0x000000040b0b7221 */ /* 0x004fe40000010000 */
[----:B------:R-:W0:Y:S04]  /*76b0*/  SHFL.BFLY PT, R7, R0, 0x1, 0x1f ;  /* 0x0c201f0000077f89 */ /* 0x000e2800000e0000 */
[----:B------:R-:W1:Y:S01]  /*76c0*/  SHFL.BFLY PT, R6, R11, 0x1, 0x1f ;  /* 0x0c201f000b067f89 */ /* 0x000e6200000e0000 */
[----:B0-----:R-:W-:Y:S01]  /*76d0*/  FADD.FTZ R10, R0, R7 ;  /* 0x00000007000a7221 */ /* 0x001fe20000010000 */
[----:B------:R-:W-:-:S03]  /*76e0*/  IMAD.MOV.U32 R0, RZ, RZ, -0x800000 ;  /* 0xff800000ff007424 */ /* 0x000fc600078e00ff */
[C---:B------:R-:W-:Y:S01]  /*76f0*/  FMUL.FTZ R13, R10.reuse, 0.00390625 ;  /* 0x3b8000000a0d7820 */ /* 0x040fe20000410000 */
[----:B------:R-:W-:Y:S01]  /*7700*/  FSETP.NE.FTZ.AND P0, PT, R10, RZ, PT ;  /* 0x000000ff0a00720b */ /* 0x000fe20003f15000 */
[----:B-1----:R-:W-:Y:S01]  /*7710*/  FADD.FTZ R12, R11, R6 ;  /* 0x000000060b0c7221 */ /* 0x002fe20000010000 */
[----:B------:R-:W-:Y:S02]  /*7720*/  IMAD.MOV.U32 R6, RZ, RZ, RZ ;  /* 0x000000ffff067224 */ /* 0x000fe400078e00ff */
[----:B------:R-:W-:Y:S01]  /*7730*/  FSETP.NE.FTZ.AND P1, PT, R13, RZ, PT ;  /* 0x000000ff0d00720b */ /* 0x000fe20003f35000 */
[----:B------:R-:W-:-:S05]  /*7740*/  FMUL.FTZ R8, R12, 0.00390625 ;  /* 0x3b8000000c087820 */ /* 0x000fca0000410000 */
[----:B------:R-:W-:-:S03]  /*7750*/  FSETP.NE.FTZ.AND P2, PT, R8, RZ, PT ;  /* 0x000000ff0800720b */ /* 0x000fc60003f55000 */
[----:B------:R0:W-:Y:S01]  /*7760*/  @P0 MUFU.RCP R2, R10 ;  /* 0x0000000a00020308 */ /* 0x0001e20000001000 */
[----:B------:R-:W-:-:S03]  /*7770*/  FSETP.NE.FTZ.AND P0, PT, R12, RZ, PT ;  /* 0x000000ff0c00720b */ /* 0x000fc60003f15000 */
[----:B------:R-:W-:-:S04]  /*7780*/  @P1 FMUL.FTZ R3, R3, 0.69314718246459960938 ;  /* 0x3f31721803031820 */ /* 0x000fc80000410000 */
[----:B------:R-:W1:Y:S02]  /*7790*/  @P1 MUFU.LG2 R4, R13 ;  /* 0x0000000d00041308 */ /* 0x000e640000000c00 */
[----:B0-----:R-:W-:-:S06]  /*77a0*/  @P2 FMUL.FTZ R10, R9, 0.69314718246459960938 ;  /* 0x3f317218090a2820 */ /* 0x001fcc0000410000 */
[----:B------:R-:W0:Y:S08]  /*77b0*/  @P2 MUFU.LG2 R7, R8 ;  /* 0x0000000800072308 */ /* 0x000e300000000c00 */
[----:B------:R-:W2:Y:S01]  /*77c0*/  @P0 MUFU.RCP R6, R12 ;  /* 0x0000000c00060308 */ /* 0x000ea20000001000 */
[----:B-1----:R-:W-:Y:S01]  /*77d0*/  @P1 FMUL.FTZ R4, R4, 0.69314718246459960938 ;  /* 0x3f31721804041820 */ /* 0x002fe20000410000 */
[----:B------:R-:W-:-:S03]  /*77e0*/  PLOP3.LUT P0, PT, PT, PT, PT, 0x8, 0x0 ;  /* 0x000000000000781c */ /* 0x000fc60003f0e170 */
[----:B------:R-:W-:Y:S01]  /*77f0*/  @P1 FFMA.FTZ R0, R3, R20, R4 ;  /* 0x0000001403001223 */ /* 0x000fe20000010004 */
[----:B0-----:R-:W-:-:S04]  /*7800*/  @P2 FMUL.FTZ R7, R7, 0.69314718246459960938 ;  /* 0x3f31721807072820 */ /* 0x001fc80000410000 */
[----:B------:R-:W-:Y:S01]  /*7810*/  @P2 FFMA.FTZ R172, R10, R168, R7 ;  /* 0x000000a80aac2223 */ /* 0x000fe20000010007 */
[-C--:B---3--:R-:W-:Y:S01]  /*7820*/  FMUL.FTZ R3, R2, R5.reuse ;  /* 0x0000000502037220 */ /* 0x088fe20000410000 */
        /* <DEDUP_REMOVED lines=129> */
.L_x_213:
[----:B------:R-:W0:Y:S08]  /*8040*/  S2UR UR4, SR_CgaCtaId ;  /* 0x00000000000479c3 */ /* 0x000e300000008800 */
[----:B------:R-:W-:Y:S01]  /*8050*/  BAR.SYNC.DEFER_BLOCKING 0x5, 0x180 ;  /* 0x0146000000007b1d */ /* 0x000fe20000010000 */
[----:B------:R-:W-:-:S05]  /*8060*/  UISETP.NE.AND UP0, UPT, UR43, URZ, UPT ;  /* 0x0000003f2b00728c */ /* 0x000fca000bf05270 */
[----:B------:R-:W-:Y:S01]  /*8070*/  UMOV UR8, 0x400 ;  /* 0x0000040000087882 */ /* 0x000fe20000000000 */
[----:B------:R-:W-:Y:S05]  /*8080*/  BSSY B0, `(.L_x_238) ;  /* 0x000061c000007945 */ /* 0x000fea0003800000 */
[----:B------:R-:W-:Y:S01]  /*8090*/  @!UP0 ULDC UR43, c[0x0][0xad4] ;  /* 0x0002b500002b8ab9 */ /* 0x000fe20000000800 */
[----:B0-----:R-:W-:-:S09]  /*80a0*/  ULEA UR8, UR4, UR8, 0x18 ;  /* 0x0000000804087291 */ /* 0x001fd2000f8ec03f */
[----:B------:R-:W0:Y:S02]  /*80b0*/  LDS.128 R4, [UR8+0x388d0] ;  /* 0x0388d008ff047984 */ /* 0x000e240008000c00 */
[----:B0-----:R-:W-:Y:S02]  /*80c0*/  R2UR UR6, R5 ;  /* 0x00000000050672ca */ /* 0x001fe400000e0000 */
[----:B------:R-:W-:Y:S02]  /*80d0*/  R2UR UR5, R6 ;  /* 0x00000000060572ca */ /* 0x000fe400000e0000 */
[----:B------:R-:W-:Y:S01]  /*80e0*/  R2UR UR7, R7 ;  /* 0x00000000070772ca */ /* 0x000fe200000e0000 */
[----:B------:R-:W-:Y:S06]  /*80f0*/  BAR.ARV 0x4, 0x180 ;  /* 0x0106000000007b1d */ /* 0x000fec0000002000 */
[----:B------:R-:W-:Y:S08]  /*8100*/  @P0 BRA `(.L_x_239) ;  /* 0x00000050007c0947 */ /* 0x000ff00003800000 */
[----:B------:R-:W2:Y:S01]  /*8110*/  LDL R171, [R1+0x28] ;  /* 0x0000280001ab7983 */ /* 0x000ea20000100800 */
[----:B------:R-:W-:Y:S01]  /*8120*/  ULDC.64 UR10, c[0x4][0x128] ;  /* 0x01004a00000a7ab9 */ /* 0x000fe20000000a00 */
[----:B------:R-:W0:Y:S01]  /*8130*/  S2R R192, SR_TID.X ;  /* 0x0000000000c07919 */ /* 0x000e220000002100 */
[----:B------:R-:W1:Y:S01]  /*8140*/  S2UR UR4, SR_SWINHI ;  /* 0x00000000000479c3 */ /* 0x000e620000002f00 */
[----:B------:R-:W-:Y:S01]  /*8150*/  ULDC.64 UR16, c[0x0][0xc00] ;  /* 0x0003000000107ab9 */ /* 0x000fe20000000a00 */
[----:B------:R-:W-:Y:S01]  /*8160*/  ULDC.64 UR12, c[0x0][0xc00] ;  /* 0x00030000000c7ab9 */ /* 0x000fe20000000a00 */
[----:B------:R-:W3:Y:S01]  /*8170*/  LDL R193, [R1+0x24] ;  /* 0x0000240001c17983 */ /* 0x000ee20000100800 */
[----:B------:R-:W-:Y:S01]  /*8180*/  ULDC.64 UR14, c[0x0][0xc08] ;  /* 0x00030200000e7ab9 */ /* 0x000fe20000000a00 */
[----:B------:R-:W-:Y:S01]  /*8190*/  ULDC UR9, c[0x0][0xbe8] ;  /* 0x0002fa0000097ab9 */ /* 0x000fe20000000800 */
[----:B0-----:R-:W-:-:S05]  /*81a0*/  IMAD.SHL.U32 R2, R192, 0x4, RZ ;  /* 0x00000004c0027824 */ /* 0x001fca00078e00ff */
[----:B------:R-:W-:Y:S01]  /*81b0*/  LOP3.LUT R2, R2, 0xc, RZ, 0xc0, !PT ;  /* 0x0000000c02027812 */ /* 0x000fe200078ec0ff */
[----:B------:R-:W-:Y:S03]  /*81c0*/  BAR.SYNC.DEFER_BLOCKING 0x1, 0x100 ;  /* 0x0044000000007b1d */ /* 0x000fe60000010000 */
[----:B------:R-:W-:-:S05]  /*81d0*/  IADD3 R2, P0, R2, UR10, RZ ;  /* 0x0000000a02027c10 */ /* 0x000fca000ff1e0ff */
[----:B------:R-:W-:-:S05]  /*81e0*/  IMAD.X R3, RZ, RZ, UR11, P0 ;  /* 0x0000000bff037e24 */ /* 0x000fca00080e06ff */
[----:B------:R0:W4:Y:S01]  /*81f0*/  LDG.E.CONSTANT R2, desc[UR52][R2.64] ;  /* 0x0000003402027981 */ /* 0x000122000c1e9900 */
[----:B------:R-:W-:Y:S01]  /*8200*/  LOP3.LUT P0, R4, R192, 0x3, RZ, 0xc0, !PT ;  /* 0x00000003c0047812 */ /* 0x000fe2000780c0ff */
[----:B------:R-:W-:Y:S01]  /*8210*/  UMOV UR10, UR8 ;  /* 0x00000008000a7c82 */ /* 0x000fe20008000000 */
[----:B-1----:R-:W-:Y:S02]  /*8220*/  UMOV UR11, UR4 ;  /* 0x00000004000b7c82 */ /* 0x002fe40008000000 */
[----:B------:R-:W-:-:S04]  /*8230*/  ISETP.EQ.OR P0, PT, R4, 0x3, !P0 ;  /* 0x000000030400780c */ /* 0x000fc80004702670 */
        /* <DEDUP_REMOVED lines=13> */
[----:B------:R-:W-:Y:S01]  /*8310*/  SEL R31, R43, R42, P0 ;  /* 0x0000002a2b1f7207 */ /* 0x000fe20000000000 */
[----:B------:R-:W-:Y:S01]  /*8320*/  IMAD.MOV.U32 R42, RZ, RZ, 0x2 ;  /* 0x00000002ff2a7424 */ /* 0x000fe200078e00ff */
        /* <DEDUP_REMOVED lines=10> */
[----:B0-----:R-:W-:Y:S02]  /*83d0*/  SEL R3, R24, R25, P0 ;  /* 0x0000001918037207 */ /* 0x001fe40000000000 */
        /* <DEDUP_REMOVED lines=82> */
[----:B--2---:R-:W-:Y:S01]  /*8900*/  IMAD.WIDE R42, R171, R42, UR10 ;  /* 0x0000000aab2a7e25 */ /* 0x004fe2000f8e022a */
[----:B------:R-:W-:-:S02]  /*8910*/  SEL R122, R123, R122, P0 ;  /* 0x0000007a7b7a7207 */ /* 0x000fc40000000000 */
[----:B------:R-:W-:Y:S02]  /*8920*/  SEL R69, R69, R68, P0 ;  /* 0x0000004445457207 */ /* 0x000fe40000000000 */
[C---:B------:R-:W-:Y:S02]  /*8930*/  IADD3 R59, P4, R42.reuse, 0xc060, RZ ;  /* 0x0000c0602a3b7810 */ /* 0x040fe40007f9e0ff */
[C---:B------:R-:W-:Y:S02]  /*8940*/  IADD3 R67, P2, R42.reuse, 0xc020, RZ ;  /* 0x0000c0202a437810 */ /* 0x040fe40007f5e0ff */
[----:B------:R-:W-:Y:S02]  /*8950*/  LOP3.LUT R58, R59, 0x380, RZ, 0xc0, !PT ;  /* 0x000003803b3a7812 */ /* 0x000fe400078ec0ff */
[----:B------:R-:W-:Y:S02]  /*8960*/  IADD3 R63, P3, R42, 0xc040, RZ ;  /* 0x0000c0402a3f7810 */ /* 0x000fe40007f7e0ff */
[----:B------:R-:W-:-:S02]  /*8970*/  SHF.R.U64 R58, R58, 0x3, RZ ;  /* 0x000000033a3a7819 */ /* 0x000fc400000012ff */
[----:B------:R-:W-:Y:S02]  /*8980*/  LOP3.LUT R66, R67, 0x380, RZ, 0xc0, !PT ;  /* 0x0000038043427812 */ /* 0x000fe400078ec0ff */
[----:B------:R-:W-:Y:S01]  /*8990*/  LOP3.LUT R58, R58, R59, RZ, 0x3c, !PT ;  /* 0x0000003b3a3a7212 */ /* 0x000fe200078e3cff */
[----:B------:R-:W-:Y:S01]  /*89a0*/  IMAD.X R59, RZ, RZ, R43, P4 ;  /* 0x000000ffff3b7224 */ /* 0x000fe200020e062b */
[----:B------:R-:W-:Y:S02]  /*89b0*/  LOP3.LUT R62, R63, 0x380, RZ, 0xc0, !PT ;  /* 0x000003803f3e7812 */ /* 0x000fe400078ec0ff */
[----:B------:R-:W-:Y:S02]  /*89c0*/  IADD3 R83, P4, R42, 0x8020, RZ ;  /* 0x000080202a537810 */ /* 0x000fe40007f9e0ff */
[----:B------:R-:W-:Y:S02]  /*89d0*/  SHF.R.U64 R66, R66, 0x3, RZ ;  /* 0x0000000342427819 */ /* 0x000fe400000012ff */
[----:B------:R-:W-:-:S02]  /*89e0*/  SHF.R.U64 R62, R62, 0x3, RZ ;  /* 0x000000033e3e7819 */ /* 0x000fc400000012ff */
[----:B------:R-:W-:Y:S02]  /*89f0*/  LOP3.LUT R82, R83, 0x380, RZ, 0xc0, !PT ;  /* 0x0000038053527812 */ /* 0x000fe400078ec0ff */
[----:B------:R-:W-:Y:S01]  /*8a00*/  LOP3.LUT R66, R66, R67, RZ, 0x3c, !PT ;  /* 0x0000004342427212 */ /* 0x000fe200078e3cff */
[--C-:B------:R-:W-:Y:S01]  /*8a10*/  IMAD.X R67, RZ, RZ, R43.reuse, P2 ;  /* 0x000000ffff437224 */ /* 0x100fe200010e062b */
[----:B------:R-:W-:Y:S01]  /*8a20*/  LOP3.LUT R62, R62, R63, RZ, 0x3c, !PT ;  /* 0x0000003f3e3e7212 */ /* 0x000fe200078e3cff */
[----:B------:R-:W-:Y:S01]  /*8a30*/  IMAD.X R63, RZ, RZ, R43, P3 ;  /* 0x000000ffff3f7224 */ /* 0x000fe200018e062b */
[----:B------:R-:W-:Y:S02]  /*8a40*/  SHF.R.U64 R82, R82, 0x3, RZ ;  /* 0x0000000352527819 */ /* 0x000fe400000012ff */
[C---:B------:R-:W-:Y:S02]  /*8a50*/  IADD3 R91, P2, R42.reuse, 0x4060, RZ ;  /* 0x000040602a5b7810 */ /* 0x040fe40007f5e0ff */
[----:B------:R-:W-:-:S02]  /*8a60*/  IADD3 R87, P3, R42, 0x8000, RZ ;  /* 0x000080002a577810 */ /* 0x000fc40007f7e0ff */
[----:B------:R-:W-:Y:S01]  /*8a70*/  LOP3.LUT R82, R82, R83, RZ, 0x3c, !PT ;  /* 0x0000005352527212 */ /* 0x000fe200078e3cff */
[----:B------:R-:W-:Y:S01]  /*8a80*/  IMAD.X R83, RZ, RZ, R43, P4 ;  /* 0x000000ffff537224 */ /* 0x000fe200020e062b */
[----:B------:R-:W-:Y:S02]  /*8a90*/  LOP3.LUT R90, R91, 0x380, RZ, 0xc0, !PT ;  /* 0x000003805b5a7812 */ /* 0x000fe400078ec0ff */
[----:B------:R-:W-:Y:S02]  /*8aa0*/  LOP3.LUT R86, R87, 0x380, RZ, 0xc0, !PT ;  /* 0x0000038057567812 */ /* 0x000fe400078ec0ff */
[C---:B------:R-:W-:Y:S02]  /*8ab0*/  IADD3 R47, P4, R42.reuse, 0x40, RZ ;  /* 0x000000402a2f7810 */ /* 0x040fe40007f9e0ff */
[C---:B------:R-:W-:Y:S02]  /*8ac0*/  IADD3 R71, P1, R42.reuse, 0xc000, RZ ;  /* 0x0000c0002a477810 */ /* 0x040fe40007f3e0ff */
[----:B------:R-:W-:-:S02]  /*8ad0*/  IADD3 R75, P6, R42, 0x8060, RZ ;  /* 0x000080602a4b7810 */ /* 0x000fc40007fde0ff */
[----:B------:R-:W-:Y:S02]  /*8ae0*/  IADD3 R79, P5, R42, 0x8040, RZ ;  /* 0x000080402a4f7810 */ /* 0x000fe40007fbe0ff */
[----:B------:R-:W-:Y:S02]  /*8af0*/  SHF.R.U64 R90, R90, 0x3, RZ ;  /* 0x000000035a5a7819 */ /* 0x000fe400000012ff */
[----:B------:R-:W-:Y:S02]  /*8b00*/  SHF.R.U64 R86, R86, 0x3, RZ ;  /* 0x0000000356567819 */ /* 0x000fe400000012ff */
[----:B------:R-:W-:Y:S02]  /*8b10*/  LOP3.LUT R46, R47, 0x380, RZ, 0xc0, !PT ;  /* 0x000003802f2e7812 */ /* 0x000fe400078ec0ff */
[----:B------:R-:W-:Y:S02]  /*8b20*/  LOP3.LUT R70, R71, 0x380, RZ, 0xc0, !PT ;  /* 0x0000038047467812 */ /* 0x000fe400078ec0ff */
[----:B------:R-:W-:-:S02]  /*8b30*/  LOP3.LUT R74, R75, 0x380, RZ, 0xc0, !PT ;  /* 0x000003804b4a7812 */ /* 0x000fc400078ec0ff */
[----:B------:R-:W-:Y:S02]  /*8b40*/  LOP3.LUT R78, R79, 0x380, RZ, 0xc0, !PT ;  /* 0x000003804f4e7812 */ /* 0x000fe400078ec0ff */
[----:B------:R-:W-:Y:S01]  /*8b50*/  LOP3.LUT R90, R90, R91, RZ, 0x3c, !PT ;  /* 0x0000005b5a5a7212 */ /* 0x000fe200078e3cff */
[--C-:B------:R-:W-:Y:S01]  /*8b60*/  IMAD.X R91, RZ, RZ, R43.reuse, P2 ;  /* 0x000000ffff5b7224 */ /* 0x100fe200010e062b */
[----:B------:R-:W-:Y:S01]  /*8b70*/  LOP3.LUT R86, R86, R87, RZ, 0x3c, !PT ;  /* 0x0000005756567212 */ /* 0x000fe200078e3cff */
[----:B------:R-:W-:Y:S01]  /*8b80*/  IMAD.X R87, RZ, RZ, R43, P3 ;  /* 0x000000ffff577224 */ /* 0x000fe200018e062b */
[----:B------:R-:W-:Y:S02]  /*8b90*/  SHF.R.U64 R46, R46, 0x3, RZ ;  /* 0x000000032e2e7819 */ /* 0x000fe400000012ff */
[----:B------:R-:W-:Y:S02]  /*8ba0*/  IADD3 R55, P2, R42, 0x60, RZ ;  /* 0x000000602a377810 */ /* 0x000fe40007f5e0ff */
[----:B------:R-:W-:-:S02]  /*8bb0*/  SHF.R.U64 R70, R70, 0x3, RZ ;  /* 0x0000000346467819 */ /* 0x000fc400000012ff */
[----:B------:R-:W-:Y:S02]  /*8bc0*/  SHF.R.U64 R74, R74, 0x3, RZ ;  /* 0x000000034a4a7819 */ /* 0x000fe400000012ff */
[----:B------:R-:W-:Y:S02]  /*8bd0*/  SHF.R.U64 R78, R78, 0x3, RZ ;  /* 0x000000034e4e7819 */ /* 0x000fe400000012ff */
[----:B------:R-:W-:Y:S02]  /*8be0*/  IADD3 R51, P3, R42, 0x4000, RZ ;  /* 0x000040002a337810 */ /* 0x000fe40007f7e0ff */
[----:B------:R-:W-:Y:S02]  /*8bf0*/  LOP3.LUT R46, R46, R47, RZ, 0x3c, !PT ;  /* 0x0000002f2e2e7212 */ /* 0x000fe400078e3cff */
[----:B------:R-:W-:Y:S02]  /*8c00*/  LOP3.LUT R54, R55, 0x380, RZ, 0xc0, !PT ;  /* 0x0000038037367812 */ /* 0x000fe400078ec0ff */
[----:B------:R-:W-:Y:S01]  /*8c10*/  LOP3.LUT R70, R70, R71, RZ, 0x3c, !PT ;  /* 0x0000004746467212 */ /* 0x000fe200078e3cff */
[--C-:B------:R-:W-:Y:S01]  /*8c20*/  IMAD.X R71, RZ, RZ, R43.reuse, P1 ;  /* 0x000000ffff477224 */ /* 0x100fe200008e062b */
[----:B------:R-:W-:Y:S01]  /*8c30*/  LOP3.LUT R74, R74, R75, RZ, 0x3c, !PT ;  /* 0x0000004b4a4a7212 */ /* 0x000fe200078e3cff */
[--C-:B------:R-:W-:Y:S01]  /*8c40*/  IMAD.X R75, RZ, RZ, R43.reuse, P6 ;  /* 0x000000ffff4b7224 */ /* 0x100fe200030e062b */
[----:B------:R-:W-:Y:S01]  /*8c50*/  LOP3.LUT R78, R78, R79, RZ, 0x3c, !PT ;  /* 0x0000004f4e4e7212 */ /* 0x000fe200078e3cff */
[----:B------:R-:W-:Y:S01]  /*8c60*/  IMAD.X R79, RZ, RZ, R43, P5 ;  /* 0x000000ffff4f7224 */ /* 0x000fe200028e062b */
[----:B------:R-:W-:-:S02]  /*8c70*/  LOP3.LUT R47, R42, 0x380, RZ, 0xc0, !PT ;  /* 0x000003802a2f7812 */ /* 0x000fc400078ec0ff */
[----:B------:R-:W-:Y:S02]  /*8c80*/  LOP3.LUT R50, R51, 0x380, RZ, 0xc0, !PT ;  /* 0x0000038033327812 */ /* 0x000fe400078ec0ff */
[C---:B------:R-:W-:Y:S02]  /*8c90*/  IADD3 R95, P1, R42.reuse, 0x4040, RZ ;  /* 0x000040402a5f7810 */ /* 0x040fe40007f3e0ff */
[C---:B------:R-:W-:Y:S02]  /*8ca0*/  IADD3 R99, P6, R42.reuse, 0x4020, RZ ;  /* 0x000040202a637810 */ /* 0x040fe40007fde0ff */
[----:B------:R-:W-:Y:S02]  /*8cb0*/  IADD3 R103, P5, R42, 0x20, RZ ;  /* 0x000000202a677810 */ /* 0x000fe40007fbe0ff */
[----:B------:R-:W-:Y:S02]  /*8cc0*/  SHF.R.U64 R54, R54, 0x3, RZ ;  /* 0x0000000336367819 */ /* 0x000fe400000012ff */
[----:B------:R-:W-:-:S02]  /*8cd0*/  SHF.R.U64 R47, R47, 0x3, RZ ;  /* 0x000000032f2f7819 */ /* 0x000fc400000012ff */
[----:B------:R-:W-:Y:S02]  /*8ce0*/  SHF.R.U64 R50, R50, 0x3, RZ ;  /* 0x0000000332327819 */ /* 0x000fe400000012ff */
[----:B------:R-:W-:Y:S02]  /*8cf0*/  LOP3.LUT R94, R95, 0x380, RZ, 0xc0, !PT ;  /* 0x000003805f5e7812 */ /* 0x000fe400078ec0ff */
[----:B------:R-:W-:Y:S02]  /*8d00*/  LOP3.LUT R98, R99, 0x380, RZ, 0xc0, !PT ;  /* 0x0000038063627812 */ /* 0x000fe400078ec0ff */
[----:B------:R-:W-:Y:S02]  /*8d10*/  LOP3.LUT R102, R103, 0x380, RZ, 0xc0, !PT ;  /* 0x0000038067667812 */ /* 0x000fe400078ec0ff */
[----:B------:R-:W-:Y:S02]  /*8d20*/  MOV R184, R86 ;  /* 0x0000005600b87202 */ /* 0x000fe40000000f00 */
[----:B------:R-:W-:Y:S01]  /*8d30*/  LOP3.LUT R54, R54, R55, RZ, 0x3c, !PT ;  /* 0x0000003736367212 */ /* 0x000fe200078e3cff */
[----:B------:R-:W-:Y:S01]  /*8d40*/  IMAD.X R55, RZ, RZ, R43, P2 ;  /* 0x000000ffff377224 */ /* 0x000fe200010e062b */
[----:B----4-:R-:W-:-:S02]  /*8d50*/  LOP3.LUT R87, R2, 0x2, RZ, 0x3c, !PT ;  /* 0x0000000202577812 */ /* 0x010fc400078e3cff */
[----:B------:R-:W-:Y:S02]  /*8d60*/  SEL R171, R134, R135, P0 ;  /* 0x0000008786ab7207 */ /* 0x000fe40000000000 */
[----:B------:R-:W-:Y:S01]  /*8d70*/  LOP3.LUT R42, R47, R42, RZ, 0x3c, !PT ;  /* 0x0000002a2f2a7212 */ /* 0x000fe200078e3cff */
[--C-:B------:R-:W-:Y:S01]  /*8d80*/  IMAD.X R47, RZ, RZ, R43.reuse, P4 ;  /* 0x000000ffff2f7224 */ /* 0x100fe200020e062b */
[----:B------:R-:W-:Y:S02]  /*8d90*/  SEL R134, R135, R134, P0 ;  /* 0x0000008687867207 */ /* 0x000fe40000000000 */
[----:B------:R-:W-:Y:S01]  /*8da0*/  LOP3.LUT R50, R50, R51, RZ, 0x3c, !PT ;  /* 0x0000003332327212 */ /* 0x000fe200078e3cff */
[----:B------:R-:W-:Y:S01]  /*8db0*/  IMAD.X R51, RZ, RZ, R43, P3 ;  /* 0x000000ffff337224 */ /* 0x000fe200018e062b */
[----:B------:R-:W-:Y:S02]  /*8dc0*/  SEL R135, R138, R139, P0 ;  /* 0x0000008b8a877207 */ /* 0x000fe40000000000 */
[----:B------:R-:W-:-:S02]  /*8dd0*/  SHF.R.U64 R94, R94, 0x3, RZ ;  /* 0x000000035e5e7819 */ /* 0x000fc400000012ff */
[----:B------:R-:W-:Y:S02]  /*8de0*/  SHF.R.U64 R98, R98, 0x3, RZ ;  /* 0x0000000362627819 */ /* 0x000fe400000012ff */
[----:B------:R-:W-:Y:S02]  /*8df0*/  SHF.R.U64 R102, R102, 0x3, RZ ;  /* 0x0000000366667819 */ /* 0x000fe400000012ff */
[----:B------:R-:W-:Y:S02]  /*8e00*/  SEL R123, R126, R127, P0 ;  /* 0x0000007f7e7b7207 */ /* 0x000fe40000000000 */
[----:B------:R-:W-:Y:S02]  /*8e10*/  SEL R138, R139, R138, P0 ;  /* 0x0000008a8b8a7207 */ /* 0x000fe40000000000 */
[----:B------:R-:W-:Y:S02]  /*8e20*/  MOV R191, R58 ;  /* 0x0000003a00bf7202 */ /* 0x000fe40000000f00 */
[----:B------:R-:W-:Y:S01]  /*8e30*/  MOV R186, R78 ;  /* 0x0000004e00ba7202 */ /* 0x000fe20000000f00 */
[----:B------:R-:W-:Y:S01]  /*8e40*/  SHFL.IDX PT, R58, R112, R87, 0x1c1f ;  /* 0x001c1f57703a7589 */ /* 0x000fe200000e0000 */
[----:B------:R-:W-:-:S02]  /*8e50*/  SEL R65, R128, R129, P0 ;  /* 0x0000008180417207 */ /* 0x000fc40000000000 */
[----:B------:R-:W-:Y:S01]  /*8e60*/  SEL R77, R140, R141, P0 ;  /* 0x0000008d8c4d7207 */ /* 0x000fe20000000000 */
[----:B------:R-:W-:Y:S01]  /*8e70*/  SHFL.IDX PT, R78, R61, R87, 0x1c1f ;  /* 0x001c1f573d4e7589 */ /* 0x000fe200000e0000 */
[----:B------:R-:W-:Y:S02]  /*8e80*/  SEL R53, R141, R140, P0 ;  /* 0x0000008c8d357207 */ /* 0x000fe40000000000 */
[----:B------:R-:W-:Y:S01]  /*8e90*/  SEL R126, R127, R126, P0 ;  /* 0x0000007e7f7e7207 */ /* 0x000fe20000000000 */
[----:B------:R-:W-:Y:S01]  /*8ea0*/  SHFL.IDX PT, R140, R73, R2, 0x1c1f ;  /* 0x001c1f02498c7589 */ /* 0x000fe200000e0000 */
[----:B------:R-:W-:Y:S02]  /*8eb0*/  SEL R139, R142, R143, P0 ;  /* 0x0000008f8e8b7207 */ /* 0x000fe40000000000 */
[----:B------:R-:W-:Y:S01]  /*8ec0*/  SEL R68, R132, R133, P0 ;  /* 0x0000008584447207 */ /* 0x000fe20000000000 */
[----:B------:R-:W-:Y:S01]  /*8ed0*/  SHFL.IDX PT, R93, R93, R2, 0x1c1f ;  /* 0x001c1f025d5d7589 */ /* 0x000fe200000e0000 */
[----:B------:R-:W-:-:S02]  /*8ee0*/  SEL R127, R130, R131, P0 ;  /* 0x00000083827f7207 */ /* 0x000fc40000000000 */
[----:B------:R-:W-:Y:S01]  /*8ef0*/  SEL R142, R143, R142, P0 ;  /* 0x0000008e8f8e7207 */ /* 0x000fe20000000000 */
[----:B------:R-:W-:Y:S01]  /*8f00*/  SHFL.IDX PT, R61, R104, R87, 0x1c1f ;  /* 0x001c1f57683d7589 */ /* 0x000fe200000e0000 */
[----:B------:R-:W-:Y:S02]  /*8f10*/  MOV R188, R70 ;  /* 0x0000004600bc7202 */ /* 0x000fe40000000f00 */
[----:B------:R-:W-:Y:S01]  /*8f20*/  MOV R60, R42 ;  /* 0x0000002a003c7202 */ /* 0x000fe20000000f00 */
[----:B------:R-:W-:Y:S01]  /*8f30*/  SHFL.IDX PT, R112, R34, R87, 0x1c1f ;  /* 0x001c1f5722707589 */ /* 0x000fe200000e0000 */
[----:B------:R-:W-:Y:S02]  /*8f40*/  MOV R178, R54 ;  /* 0x0000003600b27202 */ /* 0x000fe40000000f00 */
[----:B------:R-:W-:Y:S01]  /*8f50*/  SEL R149, R149, R148, P0 ;  /* 0x0000009495957207 */ /* 0x000fe20000000000 */
[----:B------:R-:W-:Y:S01]  /*8f60*/  SHFL.IDX PT, R54, R6, R2, 0x1c1f ;  /* 0x001c1f0206367589 */ /* 0x000fe200000e0000 */
[----:B------:R-:W-:-:S02]  /*8f70*/  SEL R131, R131, R130, P0 ;  /* 0x0000008283837207 */ /* 0x000fc40000000000 */
[----:B------:R-:W-:Y:S01]  /*8f80*/  SEL R143, R150, R151, P0 ;  /* 0x00000097968f7207 */ /* 0x000fe20000000000 */
[----:B------:R-:W-:Y:S01]  /*8f90*/  SHFL.IDX PT, R42, R13, R2, 0x1c1f ;  /* 0x001c1f020d2a7589 */ /* 0x000fe200000e0000 */
[----:B------:R-:W-:Y:S01]  /*8fa0*/  LOP3.LUT R94, R94, R95, RZ, 0x3c, !PT ;  /* 0x0000005f5e5e7212 */ /* 0x000fe200078e3cff */
[--C-:B------:R-:W-:Y:S01]  /*8fb0*/  IMAD.X R95, RZ, RZ, R43.reuse, P1 ;  /* 0x000000ffff5f7224 */ /* 0x100fe200008e062b */
[----:B------:R-:W-:Y:S01]  /*8fc0*/  LOP3.LUT R98, R98, R99, RZ, 0x3c, !PT ;  /* 0x0000006362627212 */ /* 0x000fe200078e3cff */
[----:B------:R-:W-:Y:S01]  /*8fd0*/  SHFL.IDX PT, R101, R101, R2, 0x1c1f ;  /* 0x001c1f0265657589 */ /* 0x000fe200000e0000 */
[----:B------:R-:W-:Y:S01]  /*8fe0*/  LOP3.LUT R102, R102, R103, RZ, 0x3c, !PT ;  /* 0x0000006766667212 */ /* 0x000fe200078e3cff */
[--C-:B------:R-:W-:Y:S01]  /*8ff0*/  IMAD.X R99, RZ, RZ, R43.reuse, P6 ;  /* 0x000000ffff637224 */ /* 0x100fe200030e062b */
[----:B------:R-:W-:Y:S01]  /*9000*/  MOV R187, R74 ;  /* 0x0000004a00bb7202 */ /* 0x000fe20000000f00 */
[----:B------:R-:W-:Y:S01]  /*9010*/  SHFL.IDX PT, R79, R56, R87, 0x1c1f ;  /* 0x001c1f57384f7589 */ /* 0x000fe200000e0000 */
[----:B------:R-:W-:Y:S01]  /*9020*/  MOV R185, R82 ;  /* 0x0000005200b97202 */ /* 0x000fe20000000f00 */
[----:B------:R-:W-:Y:S01]  /*9030*/  IMAD.X R103, RZ, RZ, R43, P5 ;  /* 0x000000ffff677224 */ /* 0x000fe200028e062b */
[----:B------:R-:W-:Y:S01]  /*9040*/  MOV R70, R46 ;  /* 0x0000002e00467202 */ /* 0x000fe20000000f00 */
[----:B------:R-:W-:Y:S01]  /*9050*/  SHFL.IDX PT, R73, R76, R87, 0x1c1f ;  /* 0x001c1f574c497589 */ /* 0x000fe200000e0000 */
[----:B------:R-:W-:-:S02]  /*9060*/  MOV R190, R62 ;  /* 0x0000003e00be7202 */ /* 0x000fc40000000f00 */
[----:B------:R-:W-:Y:S01]  /*9070*/  MOV R179, R50 ;  /* 0x0000003200b37202 */ /* 0x000fe20000000f00 */
[----:B------:R-:W-:Y:S01]  /*9080*/  SHFL.IDX PT, R104, R31, R87, 0x1c1f ;  /* 0x001c1f571f687589 */ /* 0x000fe200000e0000 */
[----:B------:R-:W-:Y:S02]  /*9090*/  SEL R129, R129, R128, P0 ;  /* 0x0000008081817207 */ /* 0x000fe40000000000 */
[----:B------:R-:W-:Y:S01]  /*90a0*/  SEL R133, R133, R132, P0 ;  /* 0x0000008485857207 */ /* 0x000fe20000000000 */
[----:B------:R-:W-:Y:S01]  /*90b0*/  SHFL.IDX PT, R47, R9, R2, 0x1c1f ;  /* 0x001c1f02092f7589 */ /* 0x000fe200000e0000 */
[----:B------:R-:W-:-:S03]  /*90c0*/  MOV R183, R90 ;  /* 0x0000005a00b77202 */ /* 0x000fc60000000f00 */
        /* <DEDUP_REMOVED lines=8> */
[----:B------:R-:W0:Y:S04]  /*9150*/  SHFL.IDX PT, R76, R30, R87, 0x1c1f ;  /* 0x001c1f571e4c7589 */ /* 0x000e2800000e0000 */
        /* <DEDUP_REMOVED lines=13> */
[----:B------:R-:W1:Y:S04]  /*9230*/  SHFL.IDX PT, R120, R26, R87, 0x1c1f ;  /* 0x001c1f571a787589 */ /* 0x000e6800000e0000 */
        /* <DEDUP_REMOVED lines=12> */
[----:B------:R-:W2:Y:S04]  /*9300*/  SHFL.IDX PT, R177, R177, R87, 0x1c1f ;  /* 0x001c1f57b1b17589 */ /* 0x000ea800000e0000 */
[----:B------:R-:W4:Y:S04]  /*9310*/  SHFL.IDX PT, R83, R48, R87, 0x1c1f ;  /* 0x001c1f5730537589 */ /* 0x000f2800000e0000 */
[----:B------:R-:W-:Y:S04]  /*9320*/  SHFL.IDX PT, R11, R116, R87, 0x1c1f ;  /* 0x001c1f57740b7589 */ /* 0x000fe800000e0000 */
[----:B------:R-:W-:Y:S04]  /*9330*/  SHFL.IDX PT, R154, R53, R87, 0x1c1f ;  /* 0x001c1f57359a7589 */ /* 0x000fe800000e0000 */
[----:B------:R-:W5:Y:S04]  /*9340*/  SHFL.IDX PT, R39, R39, R87, 0x1c1f ;  /* 0x001c1f5727277589 */ /* 0x000f6800000e0000 */
[----:B------:R-:W3:Y:S04]  /*9350*/  SHFL.IDX PT, R80, R145, R87, 0x1c1f ;  /* 0x001c1f5791507589 */ /* 0x000ee800000e0000 */
        /* <DEDUP_REMOVED lines=10> */
[----:B------:R-:W3:Y:S04]  /*9400*/  SHFL.IDX PT, R53, R38, R87, 0x1c1f ;  /* 0x001c1f5726357589 */ /* 0x000ee800000e0000 */
[----:B------:R-:W3:Y:S01]  /*9410*/  SHFL.IDX PT, R139, R118, R87, 0x1c1f ;  /* 0x001c1f57768b7589 */ /* 0x000ee200000e0000 */
[----:B------:R-:W-:-:S03]  /*9420*/  SEL R150, R151, R150, P0 ;  /* 0x0000009697967207 */ /* 0x000fc60000000000 */
        /* <DEDUP_REMOVED lines=22> */
[----:B------:R-:W-:Y:S04]  /*9590*/  SHFL.IDX PT, R68, R171, R2, 0x1c1f ;  /* 0x001c1f02ab447589 */ /* 0x000fe800000e0000 */
[----:B------:R-:W-:Y:S04]  /*95a0*/  SHFL.IDX PT, R146, R135, R2, 0x1c1f ;  /* 0x001c1f0287927589 */ /* 0x000fe800000e0000 */
[----:B------:R-:W-:Y:S04]  /*95b0*/  SHFL.IDX PT, R90, R143, R2, 0x1c1f ;  /* 0x001c1f028f5a7589 */ /* 0x000fe800000e0000 */
[----:B------:R-:W-:Y:S04]  /*95c0*/  SHFL.IDX PT, R48, R84, R87, 0x1c1f ;  /* 0x001c1f5754307589 */ /* 0x000fe800000e0000 */
[----:B------:R-:W3:Y:S04]  /*95d0*/  SHFL.IDX PT, R31, R152, R87, 0x1c1f ;  /* 0x001c1f57981f7589 */ /* 0x000ee800000e0000 */
[----:B------:R-:W3:Y:S04]  /*95e0*/  SHFL.IDX PT, R59, R108, R87, 0x1c1f ;  /* 0x001c1f576c3b7589 */ /* 0x000ee800000e0000 */
[----:B------:R-:W3:Y:S01]  /*95f0*/  SHFL.IDX PT, R2, R124, R87, 0x1c1f ;  /* 0x001c1f577c027589 */ /* 0x000ee200000e0000 */
[----:B------:R-:W-:-:S03]  /*9600*/  MOV R189, R66 ;  /* 0x0000004200bd7202 */ /* 0x000fc60000000f00 */
[----:B------:R-:W-:Y:S04]  /*9610*/  SHFL.IDX PT, R174, R174, R87, 0x1c1f ;  /* 0x001c1f57aeae7589 */ /* 0x000fe800000e0000 */
[----:B------:R-:W3:Y:S04]  /*9620*/  SHFL.IDX PT, R175, R175, R87, 0x1c1f ;  /* 0x001c1f57afaf7589 */ /* 0x000ee800000e0000 */
[----:B------:R-:W3:Y:S04]  /*9630*/  SHFL.IDX PT, R30, R153, R87, 0x1c1f ;  /* 0x001c1f57991e7589 */ /* 0x000ee800000e0000 */
[----:B------:R-:W3:Y:S04]  /*9640*/  SHFL.IDX PT, R135, R122, R87, 0x1c1f ;  /* 0x001c1f577a877589 */ /* 0x000ee800000e0000 */
[----:B------:R-:W-:Y:S04]  /*9650*/  SHFL.IDX PT, R66, R129, R87, 0x1c1f ;  /* 0x001c1f5781427589 */ /* 0x000fe800000e0000 */
[----:B------:R-:W3:Y:S04]  /*9660*/  SHFL.IDX PT, R71, R126, R87, 0x1c1f ;  /* 0x001c1f577e477589 */ /* 0x000ee800000e0000 */
[----:B------:R-:W3:Y:S04]  /*9670*/  SHFL.IDX PT, R129, R150, R87, 0x1c1f ;  /* 0x001c1f5796817589 */ /* 0x000ee800000e0000 */
[----:B------:R-:W3:Y:S04]  /*9680*/  SHFL.IDX PT, R173, R173, R87, 0x1c1f ;  /* 0x001c1f57adad7589 */ /* 0x000ee800000e0000 */
[----:B------:R-:W3:Y:S04]  /*9690*/  SHFL.IDX PT, R38, R35, R87, 0x1c1f ;  /* 0x001c1f5723267589 */ /* 0x000ee800000e0000 */
[----:B------:R-:W3:Y:S04]  /*96a0*/  SHFL.IDX PT, R88, R113, R87, 0x1c1f ;  /* 0x001c1f5771587589 */ /* 0x000ee800000e0000 */
[----:B------:R-:W-:Y:S04]  /*96b0*/  SHFL.IDX PT, R133, R133, R87, 0x1c1f ;  /* 0x001c1f5785857589 */ /* 0x000fe800000e0000 */
[----:B------:R1:W3:Y:S04]  /*96c0*/  SHFL.IDX PT, R34, R121, R87, 0x1c1f ;  /* 0x001c1f5779227589 */ /* 0x0002e800000e0000 */
[----:B------:R-:W3:Y:S01]  /*96d0*/  SHFL.IDX PT, R67, R96, R87, 0x1c1f ;  /* 0x001c1f5760437589 */ /* 0x000ee200000e0000 */
[----:B------:R-:W-:-:S03]  /*96e0*/  MOV R182, R94 ;  /* 0x0000005e00b67202 */ /* 0x000fc60000000f00 */
[----:B------:R-:W-:Y:S04]  /*96f0*/  SHFL.IDX PT, R143, R137, R87, 0x1c1f ;  /* 0x001c1f57898f7589 */ /* 0x000fe800000e0000 */
[----:B------:R-:W-:Y:S04]  /*9700*/  SHFL.IDX PT, R151, R144, R87, 0x1c1f ;  /* 0x001c1f5790977589 */ /* 0x000fe800000e0000 */
[----:B------:R-:W3:Y:S01]  /*9710*/  SHFL.IDX PT, R35, R105, R87, 0x1c1f ;  /* 0x001c1f5769237589 */ /* 0x000ee200000e0000 */
[----:B------:R-:W-:-:S03]  /*9720*/  MOV R64, R102 ;  /* 0x0000006600407202 */ /* 0x000fc60000000f00 */
[----:B------:R-:W-:Y:S01]  /*9730*/  SHFL.IDX PT, R26, R155, R87, 0x1c1f ;  /* 0x001c1f579b1a7589 */ /* 0x000fe200000e0000 */
[----:B0-----:R-:W-:-:S03]  /*9740*/  SEL R123, R74, R76, P0 ;  /* 0x0000004c4a7b7207 */ /* 0x001fc60000000000 */
[----:B------:R0:W-:Y:S01]  /*9750*/  SHFL.IDX PT, R144, R114, R87, 0x1c1f ;  /* 0x001c1f5772907589 */ /* 0x0001e200000e0000 */
[----:B-1----:R-:W-:-:S03]  /*9760*/  SEL R121, R76, R74, P0 ;  /* 0x0000004a4c797207 */ /* 0x002fc60000000000 */
[----:B------:R-:W1:Y:S01]  /*9770*/  SHFL.IDX PT, R137, R131, R87, 0x1c1f ;  /* 0x001c1f5783897589 */ /* 0x000e6200000e0000 */
[----:B------:R-:W-:-:S03]  /*9780*/  SEL R111, R47, R86, P0 ;  /* 0x000000562f6f7207 */ /* 0x000fc60000000000 */
[----:B------:R2:W-:Y:S01]  /*9790*/  SHFL.IDX PT, R155, R106, R87, 0x1c1f ;  /* 0x001c1f576a9b7589 */ /* 0x0005e200000e0000 */
[----:B0-----:R-:W-:-:S03]  /*97a0*/  SEL R114, R93, R112, P0 ;  /* 0x000000705d727207 */ /* 0x001fc60000000000 */
[----:B------:R-:W0:Y:S01]  /*97b0*/  SHFL.IDX PT, R69, R134, R87, 0x1c1f ;  /* 0x001c1f5786457589 */ /* 0x000e2200000e0000 */
[----:B------:R-:W-:Y:S02]  /*97c0*/  SEL R112, R112, R93, P0 ;  /* 0x0000005d70707207 */ /* 0x000fe40000000000 */
[----:B------:R-:W-:Y:S02]  /*97d0*/  SEL R109, R86, R47, P0 ;  /* 0x0000002f566d7207 */ /* 0x000fe40000000000 */
[----:B------:R-:W-:Y:S02]  /*97e0*/  SEL R95, R13, R78, P0 ;  /* 0x0000004e0d5f7207 */ /* 0x000fe40000000000 */
[----:B--2---:R-:W-:Y:S02]  /*97f0*/  SEL R106, R101, R104, P0 ;  /* 0x00000068656a7207 */ /* 0x004fe40000000000 */
[----:B------:R-:W-:Y:S02]  /*9800*/  SEL R104, R104, R101, P0 ;  /* 0x0000006568687207 */ /* 0x000fe40000000000 */
[----:B------:R-:W-:Y:S01]  /*9810*/  SEL R93, R78, R13, P0 ;  /* 0x0000000d4e5d7207 */ /* 0x000fe20000000000 */
[----:B------:R-:W-:Y:S01]  /*9820*/  SHFL.IDX PT, R41, R92, R87, 0x1c1f ;  /* 0x001c1f575c297589 */ /* 0x000fe200000e0000 */
[----:B------:R-:W-:-:S02]  /*9830*/  MOV R181, R98 ;  /* 0x0000006200b57202 */ /* 0x000fc40000000f00 */
[----:B------:R-:W-:Y:S01]  /*9840*/  SEL R122, R75, R120, P0 ;  /* 0x000000784b7a7207 */ /* 0x000fe20000000000 */
[----:B------:R-:W-:Y:S01]  /*9850*/  SHFL.IDX PT, R149, R149, R87, 0x1c1f ;  /* 0x001c1f5795957589 */ /* 0x000fe200000e0000 */
[----:B------:R-:W-:Y:S02]  /*9860*/  SEL R103, R43, R82, P0 ;  /* 0x000000522b677207 */ /* 0x000fe40000000000 */
[----:B------:R-:W-:Y:S01]  /*9870*/  SEL R101, R82, R43, P0 ;  /* 0x0000002b52657207 */ /* 0x000fe20000000000 */
[----:B------:R-:W-:Y:S01]  /*9880*/  SHFL.IDX PT, R157, R157, R87, 0x1c1f ;  /* 0x001c1f579d9d7589 */ /* 0x000fe200000e0000 */
[----:B------:R-:W-:Y:S02]  /*9890*/  SEL R86, R15, R85, P0 ;  /* 0x000000550f567207 */ /* 0x000fe40000000000 */
[----:B------:R-:W-:Y:S01]  /*98a0*/  SEL R84, R85, R15, P0 ;  /* 0x0000000f55547207 */ /* 0x000fe20000000000 */
[----:B------:R-:W2:Y:S01]  /*98b0*/  SHFL.IDX PT, R156, R156, R87, 0x1c1f ;  /* 0x001c1f579c9c7589 */ /* 0x000ea200000e0000 */
        /* <DEDUP_REMOVED lines=10> */
[----:B----4-:R-:W-:Y:S01]  /*9960*/  SEL R102, R46, R83, P0 ;  /* 0x000000532e667207 */ /* 0x010fe20000000000 */
[----:B------:R-:W-:Y:S01]  /*9970*/  SHFL.IDX PT, R162, R162, R87, 0x1c1f ;  /* 0x001c1f57a2a27589 */ /* 0x000fe200000e0000 */
[----:B------:R-:W-:Y:S02]  /*9980*/  SEL R100, R83, R46, P0 ;  /* 0x0000002e53647207 */ /* 0x000fe40000000000 */
[----:B-----5:R-:W-:Y:S01]  /*9990*/  SEL R98, R97, R39, P0 ;  /* 0x0000002761627207 */ /* 0x020fe20000000000 */
[----:B------:R-:W4:Y:S01]  /*99a0*/  SHFL.IDX PT, R153, R110, R87, 0x1c1f ;  /* 0x001c1f576e997589 */ /* 0x000f2200000e0000 */
[----:B------:R-:W-:Y:S02]  /*99b0*/  SEL R96, R39, R97, P0 ;  /* 0x0000006127607207 */ /* 0x000fe40000000000 */
[----:B---3--:R-:W-:Y:S01]  /*99c0*/  SEL R82, R81, R80, P0 ;  /* 0x0000005051527207 */ /* 0x008fe20000000000 */
[----:B------:R-:W-:Y:S01]  /*99d0*/  SHFL.IDX PT, R150, R142, R87, 0x1c1f ;  /* 0x001c1f578e967589 */ /* 0x000fe200000e0000 */
[----:B------:R-:W-:-:S02]  /*99e0*/  SEL R21, R3, R11, P0 ;  /* 0x0000000b03157207 */ /* 0x000fc40000000000 */
[----:B------:R-:W-:Y:S01]  /*99f0*/  SEL R15, R11, R3, P0 ;  /* 0x000000030b0f7207 */ /* 0x000fe20000000000 */
[----:B------:R-:W3:Y:S01]  /*9a00*/  SHFL.IDX PT, R145, R138, R87, 0x1c1f ;  /* 0x001c1f578a917589 */ /* 0x000ee200000e0000 */
[----:B------:R-:W-:Y:S02]  /*9a10*/  SEL R115, R49, R53, P0 ;  /* 0x0000003531737207 */ /* 0x000fe40000000000 */
[----:B------:R-:W-:Y:S01]  /*9a20*/  SEL R113, R53, R49, P0 ;  /* 0x0000003135717207 */ /* 0x000fe20000000000 */
[----:B------:R5:W3:Y:S01]  /*9a30*/  SHFL.IDX PT, R152, R180, R87, 0x1c1f ;  /* 0x001c1f57b4987589 */ /* 0x000ae200000e0000 */
[----:B------:R-:W-:Y:S02]  /*9a40*/  SEL R85, R77, R20, P0 ;  /* 0x000000144d557207 */ /* 0x000fe40000000000 */
[----:B------:R-:W-:Y:S02]  /*9a50*/  SEL R80, R80, R81, P0 ;  /* 0x0000005150507207 */ /* 0x000fe40000000000 */
[----:B------:R-:W-:-:S02]  /*9a60*/  SEL R46, R29, R44, P0 ;  /* 0x0000002c1d2e7207 */ /* 0x000fc40000000000 */
[----:B------:R-:W-:Y:S02]  /*9a70*/  SEL R39, R7, R37, P0 ;  /* 0x0000002507277207 */ /* 0x000fe40000000000 */
[----:B------:R-:W-:Y:S02]  /*9a80*/  SEL R13, R8, R139, P0 ;  /* 0x0000008b080d7207 */ /* 0x000fe40000000000 */
[----:B-----5:R-:W-:Y:S02]  /*9a90*/  SEL R87, R20, R77, P0 ;  /* 0x0000004d14577207 */ /* 0x020fe40000000000 */
        /* <DEDUP_REMOVED lines=15> */
[----:B------:R-:W-:Y:S02]  /*9b90*/  F2FP.BF16.F32.PACK_AB R56, R127, R126 ;  /* 0x0000007e7f38723e */ /* 0x000fe400000010ff */
[----:B------:R-:W-:Y:S02]  /*9ba0*/  F2FP.BF16.F32.PACK_AB R57, R123, R122 ;  /* 0x0000007a7b39723e */ /* 0x000fe400000010ff */
[----:B------:R-:W-:Y:S02]  /*9bb0*/  F2FP.BF16.F32.PACK_AB R58, R125, R124 ;  /* 0x0000007c7d3a723e */ /* 0x000fe400000010ff */
[----:B------:R-:W-:Y:S02]  /*9bc0*/  F2FP.BF16.F32.PACK_AB R59, R121, R120 ;  /* 0x00000078793b723e */ /* 0x000fe400000010ff */
[----:B------:R-:W-:Y:S02]  /*9bd0*/  SEL R118, R54, R175, P0 ;  /* 0x000000af36767207 */ /* 0x000fe40000000000 */
[----:B------:R-:W-:-:S02]  /*9be0*/  SEL R116, R175, R54, P0 ;  /* 0x00000036af747207 */ /* 0x000fc40000000000 */
[----:B------:R-:W-:Y:S02]  /*9bf0*/  SEL R119, R51, R174, P0 ;  /* 0x000000ae33777207 */ /* 0x000fe40000000000 */
[----:B------:R-:W-:Y:S02]  /*9c00*/  SEL R117, R174, R51, P0 ;  /* 0x00000033ae757207 */ /* 0x000fe40000000000 */
[----:B------:R-:W-:Y:S02]  /*9c10*/  SEL R74, R158, R30, P0 ;  /* 0x0000001e9e4a7207 */ /* 0x000fe40000000000 */
[----:B------:R-:W-:Y:S01]  /*9c20*/  SEL R72, R30, R158, P0 ;  /* 0x0000009e1e487207 */ /* 0x000fe20000000000 */
[----:B------:R5:W-:Y:S01]  /*9c30*/  STSM.16.M88.4 [R60], R56 ;  /* 0x000000383c007844 */ /* 0x000be20000000200 */
[----:B------:R-:W-:Y:S02]  /*9c40*/  SEL R30, R28, R61, P0 ;  /* 0x0000003d1c1e7207 */ /* 0x000fe40000000000 */
[----:B------:R-:W-:-:S02]  /*9c50*/  SEL R4, R5, R135, P0 ;  /* 0x0000008705047207 */ /* 0x000fc40000000000 */
[----:B------:R-:W-:Y:S02]  /*9c60*/  SEL R2, R135, R5, P0 ;  /* 0x0000000587027207 */ /* 0x000fe40000000000 */
[----:B------:R-:W-:Y:S02]  /*9c70*/  SEL R28, R61, R28, P0 ;  /* 0x0000001c3d1c7207 */ /* 0x000fe40000000000 */
[----:B------:R-:W-:Y:S02]  /*9c80*/  SEL R5, R62, R71, P0 ;  /* 0x000000473e057207 */ /* 0x000fe40000000000 */
[----:B------:R-:W-:Y:S02]  /*9c90*/  SEL R3, R71, R62, P0 ;  /* 0x0000003e47037207 */ /* 0x000fe40000000000 */
[----:B------:R-:W-:Y:S02]  /*9ca0*/  SEL R131, R90, R129, P0 ;  /* 0x000000815a837207 */ /* 0x000fe40000000000 */
[----:B------:R-:W-:-:S02]  /*9cb0*/  F2FP.BF16.F32.PACK_AB R61, R115, R114 ;  /* 0x00000072733d723e */ /* 0x000fc400000010ff */
[----:B-----5:R-:W-:Y:S02]  /*9cc0*/  F2FP.BF16.F32.PACK_AB R60, R119, R118 ;  /* 0x00000076773c723e */ /* 0x020fe400000010ff */
[----:B------:R-:W-:Y:S02]  /*9cd0*/  F2FP.BF16.F32.PACK_AB R62, R117, R116 ;  /* 0x00000074753e723e */ /* 0x000fe400000010ff */
[----:B------:R-:W-:Y:S02]  /*9ce0*/  F2FP.BF16.F32.PACK_AB R63, R113, R112 ;  /* 0x00000070713f723e */ /* 0x000fe400000010ff */
[----:B------:R-:W-:Y:S02]  /*9cf0*/  SEL R129, R129, R90, P0 ;  /* 0x0000005a81817207 */ /* 0x000fe40000000000 */
        /* <DEDUP_REMOVED lines=15> */
[----:B-----5:R-:W-:Y:S02]  /*9df0*/  F2FP.BF16.F32.PACK_AB R64, R111, R110 ;  /* 0x0000006e6f40723e */ /* 0x020fe400000010ff */
[----:B------:R-:W-:Y:S02]  /*9e00*/  F2FP.BF16.F32.PACK_AB R65, R107, R106 ;  /* 0x0000006a6b41723e */ /* 0x000fe400000010ff */
[----:B------:R-:W-:Y:S02]  /*9e10*/  F2FP.BF16.F32.PACK_AB R66, R109, R108 ;  /* 0x0000006c6d42723e */ /* 0x000fe400000010ff */
[----:B------:R-:W-:Y:S02]  /*9e20*/  F2FP.BF16.F32.PACK_AB R67, R105, R104 ;  /* 0x000000686943723e */ /* 0x000fe400000010ff */
[----:B------:R-:W-:Y:S02]  /*9e30*/  SEL R99, R40, R35, P0 ;  /* 0x0000002328637207 */ /* 0x000fe40000000000 */
[----:B------:R-:W-:-:S02]  /*9e40*/  SEL R97, R35, R40, P0 ;  /* 0x0000002823617207 */ /* 0x000fc40000000000 */
[----:B-1----:R-:W-:Y:S01]  /*9e50*/  SEL R138, R136, R137, P0 ;  /* 0x00000089888a7207 */ /* 0x002fe20000000000 */
[----:B------:R1:W-:Y:S01]  /*9e60*/  STSM.16.M88.4 [R70], R64 ;  /* 0x0000004046007844 */ /* 0x0003e20000000200 */
[----:B------:R-:W-:Y:S02]  /*9e70*/  SEL R136, R137, R136, P0 ;  /* 0x0000008889887207 */ /* 0x000fe40000000000 */
[----:B------:R-:W-:Y:S02]  /*9e80*/  SEL R94, R42, R79, P0 ;  /* 0x0000004f2a5e7207 */ /* 0x000fe40000000000 */
[----:B------:R-:W-:Y:S02]  /*9e90*/  SEL R92, R79, R42, P0 ;  /* 0x0000002a4f5c7207 */ /* 0x000fe40000000000 */
[----:B0-----:R-:W-:Y:S02]  /*9ea0*/  SEL R139, R68, R69, P0 ;  /* 0x00000045448b7207 */ /* 0x001fe40000000000 */
[----:B------:R-:W-:-:S02]  /*9eb0*/  SEL R137, R69, R68, P0 ;  /* 0x0000004445897207 */ /* 0x000fc40000000000 */
[----:B------:R-:W-:Y:S02]  /*9ec0*/  SEL R79, R24, R73, P0 ;  /* 0x00000049184f7207 */ /* 0x000fe40000000000 */
[----:B------:R-:W-:Y:S02]  /*9ed0*/  SEL R77, R73, R24, P0 ;  /* 0x00000018494d7207 */ /* 0x000fe40000000000 */
[----:B------:R-:W-:Y:S02]  /*9ee0*/  SEL R54, R25, R52, P0 ;  /* 0x0000003419367207 */ /* 0x000fe40000000000 */
[----:B------:R-:W-:Y:S02]  /*9ef0*/  F2FP.BF16.F32.PACK_AB R68, R103, R102 ;  /* 0x000000666744723e */ /* 0x000fe400000010ff */
[----:B-1----:R-:W-:Y:S02]  /*9f00*/  F2FP.BF16.F32.PACK_AB R70, R101, R100 ;  /* 0x000000646546723e */ /* 0x002fe400000010ff */
[----:B------:R-:W-:-:S02]  /*9f10*/  F2FP.BF16.F32.PACK_AB R71, R97, R96 ;  /* 0x000000606147723e */ /* 0x000fc400000010ff */
[----:B------:R-:W-:Y:S02]  /*9f20*/  F2FP.BF16.F32.PACK_AB R69, R99, R98 ;  /* 0x000000626345723e */ /* 0x000fe400000010ff */
[----:B------:R-:W-:Y:S02]  /*9f30*/  SEL R75, R161, R26, P0 ;  /* 0x0000001aa14b7207 */ /* 0x000fe40000000000 */
[----:B------:R-:W-:Y:S02]  /*9f40*/  SEL R73, R26, R161, P0 ;  /* 0x000000a11a497207 */ /* 0x000fe40000000000 */
[----:B------:R-:W-:Y:S02]  /*9f50*/  SEL R52, R52, R25, P0 ;  /* 0x0000001934347207 */ /* 0x000fe40000000000 */
[----:B--2---:R-:W-:Y:S02]  /*9f60*/  SEL R50, R163, R156, P0 ;  /* 0x0000009ca3327207 */ /* 0x004fe40000000000 */
[----:B------:R-:W-:-:S02]  /*9f70*/  SEL R48, R156, R163, P0 ;  /* 0x000000a39c307207 */ /* 0x000fc40000000000 */
[----:B------:R-:W-:Y:S02]  /*9f80*/  SEL R51, R165, R157, P0 ;  /* 0x0000009da5337207 */ /* 0x000fe40000000000 */
[----:B------:R-:W-:Y:S02]  /*9f90*/  SEL R49, R157, R165, P0 ;  /* 0x000000a59d317207 */ /* 0x000fe40000000000 */
[----:B----4-:R-:W-:Y:S02]  /*9fa0*/  SEL R27, R12, R153, P0 ;  /* 0x000000990c1b7207 */ /* 0x010fe40000000000 */
[----:B------:R-:W-:Y:S02]  /*9fb0*/  SEL R25, R153, R12, P0 ;  /* 0x0000000c99197207 */ /* 0x000fe40000000000 */
[----:B------:R-:W-:Y:S02]  /*9fc0*/  SEL R12, R10, R144, P0 ;  /* 0x000000900a0c7207 */ /* 0x000fe40000000000 */
[----:B------:R-:W-:-:S02]  /*9fd0*/  F2FP.BF16.F32.PACK_AB R56, R95, R94 ;  /* 0x0000005e5f38723e */ /* 0x000fc400000010ff */
[----:B------:R-:W-:Y:S02]  /*9fe0*/  F2FP.BF16.F32.PACK_AB R58, R93, R92 ;  /* 0x0000005c5d3a723e */ /* 0x000fe400000010ff */
[----:B------:R-:W-:Y:S02]  /*9ff0*/  F2FP.BF16.F32.PACK_AB R59, R89, R88 ;  /* 0x00000058593b723e */ /* 0x000fe400000010ff */
[----:B------:R-:W-:Y:S01]  /*a000*/  F2FP.BF16.F32.PACK_AB R57, R91, R90 ;  /* 0x0000005a5b39723e */ /* 0x000fe200000010ff */
[----:B------:R0:W-:Y:S01]  /*a010*/  STSM.16.M88.4 [R178], R68 ;  /* 0x00000044b2007844 */ /* 0x0001e20000000200 */
        /* <DEDUP_REMOVED lines=11> */
[----:B---3--:R-:W-:Y:S02]  /*a0d0*/  SEL R144, R146, R145, P0 ;  /* 0x0000009192907207 */ /* 0x008fe40000000000 */
[----:B------:R-:W-:Y:S02]  /*a0e0*/  F2FP.BF16.F32.PACK_AB R64, R79, R78 ;  /* 0x0000004e4f40723e */ /* 0x000fe400000010ff */
[----:B------:R-:W-:Y:S02]  /*a0f0*/  F2FP.BF16.F32.PACK_AB R66, R77, R76 ;  /* 0x0000004c4d42723e */ /* 0x000fe400000010ff */
[----:B------:R-:W-:-:S02]  /*a100*/  F2FP.BF16.F32.PACK_AB R67, R73, R72 ;  /* 0x000000484943723e */ /* 0x000fc400000010ff */
[----:B------:R-:W-:Y:S02]  /*a110*/  F2FP.BF16.F32.PACK_AB R65, R75, R74 ;  /* 0x0000004a4b41723e */ /* 0x000fe400000010ff */
[----:B------:R-:W-:Y:S02]  /*a120*/  SEL R34, R168, R162, P0 ;  /* 0x000000a2a8227207 */ /* 0x000fe40000000000 */
[----:B------:R-:W-:Y:S02]  /*a130*/  SEL R32, R162, R168, P0 ;  /* 0x000000a8a2207207 */ /* 0x000fe40000000000 */
[----:B------:R-:W-:Y:S02]  /*a140*/  SEL R35, R169, R164, P0 ;  /* 0x000000a4a9237207 */ /* 0x000fe40000000000 */
[----:B------:R-:W-:Y:S02]  /*a150*/  SEL R33, R164, R169, P0 ;  /* 0x000000a9a4217207 */ /* 0x000fe40000000000 */
[----:B------:R-:W-:-:S02]  /*a160*/  SEL R146, R145, R146, P0 ;  /* 0x0000009291927207 */ /* 0x000fc40000000000 */
[----:B0-----:R-:W-:Y:S02]  /*a170*/  F2FP.BF16.F32.PACK_AB R68, R55, R54 ;  /* 0x000000363744723e */ /* 0x001fe400000010ff */
[----:B------:R-:W-:Y:S02]  /*a180*/  F2FP.BF16.F32.PACK_AB R70, R53, R52 ;  /* 0x000000343546723e */ /* 0x000fe400000010ff */
[----:B------:R-:W-:Y:S02]  /*a190*/  F2FP.BF16.F32.PACK_AB R71, R49, R48 ;  /* 0x000000303147723e */ /* 0x000fe400000010ff */
[----:B------:R-:W-:Y:S01]  /*a1a0*/  F2FP.BF16.F32.PACK_AB R69, R51, R50 ;  /* 0x000000323345723e */ /* 0x000fe200000010ff */
[----:B------:R0:W-:Y:S01]  /*a1b0*/  STSM.16.M88.4 [R179], R56 ;  /* 0x00000038b3007844 */ /* 0x0001e20000000200 */
[----:B------:R-:W-:Y:S02]  /*a1c0*/  SEL R26, R170, R155, P0 ;  /* 0x0000009baa1a7207 */ /* 0x000fe40000000000 */
[----:B------:R-:W-:-:S02]  /*a1d0*/  SEL R24, R155, R170, P0 ;  /* 0x000000aa9b187207 */ /* 0x000fc40000000000 */
[----:B------:R-:W-:Y:S01]  /*a1e0*/  SEL R145, R147, R150, P0 ;  /* 0x0000009693917207 */ /* 0x000fe20000000000 */
[----:B------:R1:W-:Y:S01]  /*a1f0*/  STSM.16.M88.4 [R181], R60 ;  /* 0x0000003cb5007844 */ /* 0x0003e20000000200 */
[----:B------:R-:W-:Y:S02]  /*a200*/  SEL R147, R150, R147, P0 ;  /* 0x0000009396937207 */ /* 0x000fe40000000000 */
[----:B------:R-:W-:Y:S01]  /*a210*/  SEL R150, R148, R151, P0 ;  /* 0x0000009794967207 */ /* 0x000fe20000000000 */
[----:B------:R2:W-:Y:S01]  /*a220*/  STSM.16.M88.4 [R182], R64 ;  /* 0x00000040b6007844 */ /* 0x0005e20000000200 */
[----:B------:R-:W-:Y:S02]  /*a230*/  SEL R142, R140, R143, P0 ;  /* 0x0000008f8c8e7207 */ /* 0x000fe40000000000 */
[----:B------:R-:W-:Y:S01]  /*a240*/  SEL R148, R151, R148, P0 ;  /* 0x0000009497947207 */ /* 0x000fe20000000000 */
[----:B------:R3:W-:Y:S01]  /*a250*/  STSM.16.M88.4 [R183], R68 ;  /* 0x00000044b7007844 */ /* 0x0007e20000000200 */
[----:B0-----:R-:W-:-:S02]  /*a260*/  F2FP.BF16.F32.PACK_AB R56, R47, R46 ;  /* 0x0000002e2f38723e */ /* 0x001fc400000010ff */
[----:B------:R-:W-:Y:S02]  /*a270*/  F2FP.BF16.F32.PACK_AB R58, R45, R44 ;  /* 0x0000002c2d3a723e */ /* 0x000fe400000010ff */
[----:B------:R-:W-:Y:S02]  /*a280*/  F2FP.BF16.F32.PACK_AB R59, R41, R40 ;  /* 0x00000028293b723e */ /* 0x000fe400000010ff */
[----:B------:R-:W-:Y:S02]  /*a290*/  F2FP.BF16.F32.PACK_AB R57, R43, R42 ;  /* 0x0000002a2b39723e */ /* 0x000fe400000010ff */
[----:B-1----:R-:W-:Y:S02]  /*a2a0*/  F2FP.BF16.F32.PACK_AB R60, R39, R38 ;  /* 0x00000026273c723e */ /* 0x002fe400000010ff */
[----:B------:R-:W-:Y:S02]  /*a2b0*/  F2FP.BF16.F32.PACK_AB R62, R37, R36 ;  /* 0x00000024253e723e */ /* 0x000fe400000010ff */
[----:B------:R-:W-:-:S02]  /*a2c0*/  F2FP.BF16.F32.PACK_AB R63, R33, R32 ;  /* 0x00000020213f723e */ /* 0x000fc400000010ff */
[----:B------:R-:W-:Y:S02]  /*a2d0*/  F2FP.BF16.F32.PACK_AB R61, R35, R34 ;  /* 0x00000022233d723e */ /* 0x000fe400000010ff */
[----:B------:R-:W-:Y:S02]  /*a2e0*/  SEL R140, R143, R140, P0 ;  /* 0x0000008c8f8c7207 */ /* 0x000fe40000000000 */
[----:B------:R-:W-:Y:S02]  /*a2f0*/  SEL R151, R130, R149, P0 ;  /* 0x0000009582977207 */ /* 0x000fe40000000000 */
[----:B--2---:R-:W-:Y:S02]  /*a300*/  F2FP.BF16.F32.PACK_AB R64, R31, R30 ;  /* 0x0000001e1f40723e */ /* 0x004fe400000010ff */
[----:B------:R-:W-:Y:S02]  /*a310*/  F2FP.BF16.F32.PACK_AB R66, R29, R28 ;  /* 0x0000001c1d42723e */ /* 0x000fe400000010ff */
[----:B------:R-:W-:-:S02]  /*a320*/  F2FP.BF16.F32.PACK_AB R67, R25, R24 ;  /* 0x000000181943723e */ /* 0x000fc400000010ff */
[----:B------:R-:W-:Y:S02]  /*a330*/  F2FP.BF16.F32.PACK_AB R65, R27, R26 ;  /* 0x0000001a1b41723e */ /* 0x000fe400000010ff */
[----:B------:R-:W-:Y:S02]  /*a340*/  SEL R143, R141, R154, P0 ;  /* 0x0000009a8d8f7207 */ /* 0x000fe40000000000 */
[----:B------:R-:W-:Y:S02]  /*a350*/  SEL R149, R149, R130, P0 ;  /* 0x0000008295957207 */ /* 0x000fe40000000000 */
[----:B---3--:R-:W-:Y:S02]  /*a360*/  F2FP.BF16.F32.PACK_AB R68, R21, R20 ;  /* 0x000000141544723e */ /* 0x008fe400000010ff */
[----:B------:R-:W-:Y:S02]  /*a370*/  F2FP.BF16.F32.PACK_AB R70, R15, R14 ;  /* 0x0000000e0f46723e */ /* 0x000fe400000010ff */
[----:B------:R-:W-:-:S02]  /*a380*/  F2FP.BF16.F32.PACK_AB R71, R11, R10 ;  /* 0x0000000a0b47723e */ /* 0x000fc400000010ff */
[----:B------:R-:W-:Y:S01]  /*a390*/  F2FP.BF16.F32.PACK_AB R69, R13, R12 ;  /* 0x0000000c0d45723e */ /* 0x000fe200000010ff */
[----:B------:R0:W-:Y:S01]  /*a3a0*/  STSM.16.M88.4 [R184], R56 ;  /* 0x00000038b8007844 */ /* 0x0001e20000000200 */
[----:B------:R-:W-:Y:S02]  /*a3b0*/  SEL R141, R154, R141, P0 ;  /* 0x0000008d9a8d7207 */ /* 0x000fe40000000000 */
[----:B------:R-:W-:Y:S01]  /*a3c0*/  SEL R130, R128, R152, P0 ;  /* 0x0000009880827207 */ /* 0x000fe20000000000 */
[----:B------:R1:W-:Y:S01]  /*a3d0*/  STSM.16.M88.4 [R185], R60 ;  /* 0x0000003cb9007844 */ /* 0x0003e20000000200 */
[----:B------:R-:W-:-:S03]  /*a3e0*/  SEL R128, R152, R128, P0 ;  /* 0x0000008098807207 */ /* 0x000fc60000000000 */
[----:B------:R2:W-:Y:S04]  /*a3f0*/  STSM.16.M88.4 [R186], R64 ;  /* 0x00000040ba007844 */ /* 0x0005e80000000200 */
[----:B------:R3:W-:Y:S01]  /*a400*/  STSM.16.M88.4 [R187], R68 ;  /* 0x00000044bb007844 */ /* 0x0007e20000000200 */
[----:B0-----:R-:W-:Y:S02]  /*a410*/  F2FP.BF16.F32.PACK_AB R56, R9, R8 ;  /* 0x000000080938723e */ /* 0x001fe400000010ff */
[----:B------:R-:W-:Y:S02]  /*a420*/  F2FP.BF16.F32.PACK_AB R58, R7, R6 ;  /* 0x00000006073a723e */ /* 0x000fe400000010ff */
[----:B------:R-:W-:Y:S02]  /*a430*/  F2FP.BF16.F32.PACK_AB R59, R3, R2 ;  /* 0x00000002033b723e */ /* 0x000fe400000010ff */
[----:B------:R-:W-:-:S02]  /*a440*/  F2FP.BF16.F32.PACK_AB R57, R5, R4 ;  /* 0x000000040539723e */ /* 0x000fc400000010ff */
[----:B-1----:R-:W-:Y:S02]  /*a450*/  F2FP.BF16.F32.PACK_AB R60, R135, R134 ;  /* 0x00000086873c723e */ /* 0x002fe400000010ff */
[----:B------:R-:W-:Y:S02]  /*a460*/  F2FP.BF16.F32.PACK_AB R62, R133, R132 ;  /* 0x00000084853e723e */ /* 0x000fe400000010ff */
[----:B------:R-:W-:Y:S02]  /*a470*/  F2FP.BF16.F32.PACK_AB R63, R137, R136 ;  /* 0x00000088893f723e */ /* 0x000fe400000010ff */
[----:B------:R-:W-:Y:S02]  /*a480*/  F2FP.BF16.F32.PACK_AB R61, R139, R138 ;  /* 0x0000008a8b3d723e */ /* 0x000fe400000010ff */
[----:B--2---:R-:W-:Y:S02]  /*a490*/  F2FP.BF16.F32.PACK_AB R64, R143, R142 ;  /* 0x0000008e8f40723e */ /* 0x004fe400000010ff */
[----:B------:R-:W-:-:S02]  /*a4a0*/  F2FP.BF16.F32.PACK_AB R66, R141, R140 ;  /* 0x0000008c8d42723e */ /* 0x000fc400000010ff */
[----:B------:R-:W-:Y:S02]  /*a4b0*/  F2FP.BF16.F32.PACK_AB R67, R147, R146 ;  /* 0x000000929343723e */ /* 0x000fe400000010ff */
[----:B------:R-:W-:Y:S02]  /*a4c0*/  F2FP.BF16.F32.PACK_AB R65, R145, R144 ;  /* 0x000000909141723e */ /* 0x000fe400000010ff */
[----:B---3--:R-:W-:Y:S02]  /*a4d0*/  F2FP.BF16.F32.PACK_AB R69, R131, R130 ;  /* 0x000000828345723e */ /* 0x008fe400000010ff */
[----:B------:R-:W-:Y:S02]  /*a4e0*/  F2FP.BF16.F32.PACK_AB R70, R149, R148 ;  /* 0x000000949546723e */ /* 0x000fe400000010ff */
[----:B------:R-:W-:Y:S02]  /*a4f0*/  F2FP.BF16.F32.PACK_AB R71, R129, R128 ;  /* 0x000000808147723e */ /* 0x000fe400000010ff */
[----:B------:R-:W-:Y:S01]  /*a500*/  F2FP.BF16.F32.PACK_AB R68, R151, R150 ;  /* 0x000000969744723e */ /* 0x000fe200000010ff */
[----:B------:R0:W-:Y:S04]  /*a510*/  STSM.16.M88.4 [R188], R56 ;  /* 0x00000038bc007844 */ /* 0x0001e80000000200 */
[----:B------:R1:W-:Y:S04]  /*a520*/  STSM.16.M88.4 [R189], R60 ;  /* 0x0000003cbd007844 */ /* 0x0003e80000000200 */
[----:B------:R2:W-:Y:S04]  /*a530*/  STSM.16.M88.4 [R190], R64 ;  /* 0x00000040be007844 */ /* 0x0005e80000000200 */
[----:B------:R3:W-:Y:S01]  /*a540*/  STSM.16.M88.4 [R191], R68 ;  /* 0x00000044bf007844 */ /* 0x0007e20000000200 */
[----:B------:R-:W-:Y:S01]  /*a550*/  BAR.SYNC.DEFER_BLOCKING 0x1, 0x100 ;  /* 0x0044000000007b1d */ /* 0x000fe20000010000 */
[----:B------:R-:W-:Y:S01]  /*a560*/  ISETP.NE.U32.AND P0, PT, RZ, UR16, PT ;  /* 0x00000010ff007c0c */ /* 0x000fe2000bf05070 */
[----:B------:R-:W-:-:S03]  /*a570*/  UIMAD.WIDE UR12, UR36, 0x4, UR12 ;  /* 0x00000004240c78a5 */ /* 0x000fc6000f8e020c */
[----:B------:R-:W-:-:S03]  /*a580*/  ISETP.NE.AND.EX P0, PT, RZ, UR17, PT, P0 ;  /* 0x00000011ff007c0c */ /* 0x000fc6000bf05300 */
[----:B0-----:R-:W-:Y:S02]  /*a590*/  IMAD.U32 R56, RZ, RZ, UR12 ;  /* 0x0000000cff387e24 */ /* 0x001fe4000f8e00ff */
[----:B------:R-:W-:Y:S01]  /*a5a0*/  IMAD.U32 R57, RZ, RZ, UR13 ;  /* 0x0000000dff397e24 */ /* 0x000fe2000f8e00ff */
[----:B------:R-:W-:-:S07]  /*a5b0*/  UISETP.NE.U32.AND UP0, UPT, UR14, URZ, UPT ;  /* 0x0000003f0e00728c */ /* 0x000fce000bf05070 */
[----:B------:R0:W4:Y:S01]  /*a5c0*/  @P0 LDG.E R152, desc[UR52][R56.64] ;  /* 0x0000003438980981 */ /* 0x000122000c1e1900 */
[----:B------:R-:W-:-:S06]  /*a5d0*/  UISETP.NE.AND.EX UP0, UPT, UR15, URZ, UPT, UP0 ;  /* 0x0000003f0f00728c */ /* 0x000fcc000bf05300 */
[----:B------:R-:W-:-:S05]  /*a5e0*/  PLOP3.LUT P4, PT, PT, PT, UP0, 0x80, 0x0 ;  /* 0x000000000000781c */ /* 0x000fca0003f8f008 */
[----:B------:R-:W-:-:S04]  /*a5f0*/  @UP0 ULEA UR14, UP1, UR36, UR14, 0x2 ;  /* 0x0000000e240e0291 */ /* 0x000fc8000f82103f */
[----:B------:R-:W-:Y:S02]  /*a600*/  @UP0 ULEA.HI.X UR15, UR36, UR15, UR37, 0x2, UP1 ;  /* 0x0000000f240f0291 */ /* 0x000fe400088f1425 */
[----:B0-----:R-:W-:-:S04]  /*a610*/  IMAD.U32 R56, RZ, RZ, UR14 ;  /* 0x0000000eff387e24 */ /* 0x001fc8000f8e00ff */
[----:B------:R-:W-:-:S05]  /*a620*/  IMAD.U32 R57, RZ, RZ, UR15 ;  /* 0x0000000fff397e24 */ /* 0x000fca000f8e00ff */
[----:B------:R0:W5:Y:S01]  /*a630*/  @P4 LDG.E R58, desc[UR52][R56.64] ;  /* 0x00000034383a4981 */ /* 0x000162000c1e1900 */
[----:B------:R-:W-:Y:S02]  /*a640*/  UISETP.NE.AND UP2, UPT, UR9, 0x1, UPT ;  /* 0x000000010900788c */ /* 0x000fe4000bf45270 */
[----:B------:R-:W-:Y:S01]  /*a650*/  UISETP.GT.AND UP1, UPT, UR43, 0x1, UPT ;  /* 0x000000012b00788c */ /* 0x000fe2000bf24270 */
[----:B------:R-:W-:-:S03]  /*a660*/  UMOV UR23, 0x9b8 ;  /* 0x000009b800177882 */ /* 0x000fc60000000000 */
[----:B------:R-:W-:Y:S01]  /*a670*/  USEL UR23, UR23, 0x978, UP1 ;  /* 0x0000097817177887 */ /* 0x000fe20008800000 */
[----:B------:R-:W-:Y:S01]  /*a680*/  PLOP3.LUT P1, PT, PT, PT, UP2, 0x80, 0x0 ;  /* 0x000000000000781c */ /* 0x000fe20003f2f028 */
[----:B------:R-:W-:Y:S01]  /*a690*/  UISETP.NE.U32.AND UP0, UPT, UR16, URZ, UPT ;  /* 0x0000003f1000728c */ /* 0x000fe2000bf05070 */
[----:B-1----:R-:W-:Y:S01]  /*a6a0*/  IMAD.U32 R62, RZ, RZ, UR38 ;  /* 0x00000026ff3e7e24 */ /* 0x002fe2000f8e00ff */
[----:B------:R-:W-:Y:S01]  /*a6b0*/  UMOV UR4, URZ ;  /* 0x0000003f00047c82 */ /* 0x000fe20008000000 */
[----:B------:R-:W-:Y:S01]  /*a6c0*/  @UP2 ULDC UR26, c[0x0][0xbec] ;  /* 0x0002fb00001a2ab9 */ /* 0x000fe20000000800 */
[----:B------:R-:W-:Y:S01]  /*a6d0*/  UISETP.NE.AND.EX UP0, UPT, UR17, URZ, UPT, UP0 ;  /* 0x0000003f1100728c */ /* 0x000fe2000bf05300 */
[----:B------:R-:W-:Y:S01]  /*a6e0*/  IMAD R62, R62, 0x80, R193 ;  /* 0x000000803e3e7824 */ /* 0x000fe200078e02c1 */
[----:B------:R-:W-:Y:S02]  /*a6f0*/  USEL UR22, UR39, URZ, UP1 ;  /* 0x0000003f27167287 */ /* 0x000fe40008800000 */
[----:B------:R-:W-:-:S02]  /*a700*/  USEL UR36, UR36, URZ, !UP0 ;  /* 0x0000003f24247287 */ /* 0x000fc4000c000000 */
[----:B------:R-:W-:Y:S01]  /*a710*/  ULDC.64 UR16, c[0x0][UR23+0x220] ;  /* 0x0000880017107abb */ /* 0x000fe20008000a00 */
[----:B------:R-:W-:Y:S01]  /*a720*/  ULDC.64 UR20, c[0x0][UR23+0x218] ;  /* 0x0000860017147abb */ /* 0x000fe20008000a00 */
[----:B------:R-:W-:Y:S01]  /*a730*/  ULDC.64 UR18, c[0x0][UR23+0x228] ;  /* 0x00008a0017127abb */ /* 0x000fe20008000a00 */
[----:B------:R-:W-:Y:S01]  /*a740*/  USEL UR37, UR37, URZ, !UP0 ;  /* 0x0000003f25257287 */ /* 0x000fe2000c000000 */
[----:B0-----:R-:W-:Y:S01]  /*a750*/  @P1 IMAD.HI.U32 R56, R62, UR26, RZ ;  /* 0x0000001a3e381c27 */ /* 0x001fe2000f8e00ff */
[----:B------:R-:W-:Y:S02]  /*a760*/  UIMAD UR17, UR17, UR36, URZ ;  /* 0x00000024111172a4 */ /* 0x000fe4000f8e023f */
[----:B------:R-:W-:Y:S02]  /*a770*/  UIMAD.WIDE.U32 UR14, UR20, UR40, URZ ;  /* 0x00000028140e72a5 */ /* 0x000fe4000f8e003f */
[----:B------:R-:W-:Y:S01]  /*a780*/  UIMAD.WIDE.U32 UR24, UR18, UR22, URZ ;  /* 0x00000016121872a5 */ /* 0x000fe2000f8e003f */
[----:B------:R-:W-:Y:S01]  /*a790*/  IMAD.MOV.U32 R57, RZ, RZ, R62 ;  /* 0x000000ffff397224 */ /* 0x000fe200078e003e */
[----:B------:R-:W-:Y:S01]  /*a7a0*/  @UP2 ULDC UR27, c[0x0][0xbf0] ;  /* 0x0002fc00001b2ab9 */ /* 0x000fe20000000800 */
[----:B------:R-:W-:-:S02]  /*a7b0*/  UIMAD UR20, UR21, UR40, URZ ;  /* 0x00000028151472a4 */ /* 0x000fc4000f8e023f */
[----:B------:R-:W-:Y:S01]  /*a7c0*/  UIMAD UR22, UR19, UR22, URZ ;  /* 0x00000016131672a4 */ /* 0x000fe2000f8e023f */
[----:B------:R-:W-:Y:S01]  /*a7d0*/  @P1 SHF.R.U32.HI R57, RZ, UR27, R56 ;  /* 0x0000001bff391c19 */ /* 0x000fe20008011638 */
[----:B------:R-:W-:Y:S02]  /*a7e0*/  UIMAD.WIDE.U32 UR18, UR16, UR36, URZ ;  /* 0x00000024101272a5 */ /* 0x000fe4000f8e003f */
[----:B------:R-:W-:Y:S02]  /*a7f0*/  UIMAD UR17, UR16, UR37, UR17 ;  /* 0x00000025101172a4 */ /* 0x000fe4000f8e0211 */
[----:B------:R-:W-:Y:S01]  /*a800*/  UIADD3 UR16, UR15, UR20, URZ ;  /* 0x000000140f107290 */ /* 0x000fe2000fffe03f */
[----:B------:R-:W-:Y:S01]  /*a810*/  IMAD.U32 R56, RZ, RZ, UR24 ;  /* 0x00000018ff387e24 */ /* 0x000fe2000f8e00ff */
[----:B------:R-:W-:Y:S02]  /*a820*/  UIADD3 UR22, UR25, UR22, URZ ;  /* 0x0000001619167290 */ /* 0x000fe4000fffe03f */
[----:B------:R-:W-:Y:S01]  /*a830*/  UIADD3 UR15, UR19, UR17, URZ ;  /* 0x00000011130f7290 */ /* 0x000fe2000fffe03f */
[----:B------:R-:W-:-:S03]  /*a840*/  IMAD.MOV R59, RZ, RZ, -R57 ;  /* 0x000000ffff3b7224 */ /* 0x000fc600078e0a39 */
[----:B--2---:R-:W-:Y:S02]  /*a850*/  IMAD.U32 R64, RZ, RZ, UR22 ;  /* 0x00000016ff407e24 */ /* 0x004fe4000f8e00ff */
[----:B------:R-:W-:-:S05]  /*a860*/  IMAD R59, R59, UR9, R62 ;  /* 0x000000093b3b7c24 */ /* 0x000fca000f8e023e */
[----:B------:R-:W-:Y:S02]  /*a870*/  SHF.R.S32.HI R60, RZ, 0x1f, R59 ;  /* 0x0000001fff3c7819 */ /* 0x000fe4000001143b */
[----:B----4-:R-:W-:-:S13]  /*a880*/  @P0 R2UR UR4, R152 ;  /* 0x00000000980402ca */ /* 0x010fda00000e0000 */
[----:B------:R-:W-:Y:S02]  /*a890*/  UIADD3 UR14, UP0, UP3, UR18, UR14, UR4 ;  /* 0x0000000e120e7290 */ /* 0x000fe4000fb1e004 */
[----:B------:R-:W-:Y:S01]  /*a8a0*/  USHF.R.S32.HI UR17, URZ, 0x1f, UR4 ;  /* 0x0000001f3f117899 */ /* 0x000fe20008011404 */
[----:B------:R-:W-:Y:S01]  /*a8b0*/  ULDC.64 UR18, c[0x0][0xba8] ;  /* 0x0002ea0000127ab9 */ /* 0x000fe20000000a00 */
[----:B------:R-:W-:Y:S02]  /*a8c0*/  @!UP1 ULDC UR18, c[0x0][0xb50] ;  /* 0x0002d40000129ab9 */ /* 0x000fe40000000800 */
[----:B------:R-:W-:Y:S01]  /*a8d0*/  UIADD3.X UR16, UR15, UR16, UR17, UP0, UP3 ;  /* 0x000000100f107290 */ /* 0x000fe200087e6411 */
[----:B------:R-:W-:Y:S01]  /*a8e0*/  IADD3 R56, P2, P3, R57, UR14, R56 ;  /* 0x0000000e39387c10 */ /* 0x000fe2000fb5e038 */
[----:B------:R-:W-:Y:S01]  /*a8f0*/  @!UP1 ULDC UR19, c[0x0][0xb54] ;  /* 0x0002d50000139ab9 */ /* 0x000fe20000000800 */
[----:B------:R-:W-:Y:S01]  /*a900*/  SHF.R.S32.HI R57, RZ, 0x1f, R57 ;  /* 0x0000001fff397819 */ /* 0x000fe20000011439 */
[----:B------:R-:W-:-:S02]  /*a910*/  ULDC.64 UR14, c[0x0][UR23+0x210] ;  /* 0x00008400170e7abb */ /* 0x000fc40008000a00 */
[----:B------:R-:W-:Y:S01]  /*a920*/  IMAD R61, R59, UR15, RZ ;  /* 0x0000000f3b3d7c24 */ /* 0x000fe2000f8e02ff */
[----:B------:R-:W-:-:S03]  /*a930*/  IADD3.X R57, R57, UR16, R64, P2, P3 ;  /* 0x0000001039397c10 */ /* 0x000fc600097e6440 */
[----:B------:R-:W-:Y:S02]  /*a940*/  IMAD R61, R60, UR14, R61 ;  /* 0x0000000e3c3d7c24 */ /* 0x000fe4000f8e023d */
[----:B------:R-:W-:-:S04]  /*a950*/  IMAD.WIDE.U32 R56, R59, UR14, R56 ;  /* 0x0000000e3b387c25 */ /* 0x000fc8000f8e0038 */
[----:B------:R-:W-:Y:S01]  /*a960*/  IMAD.IADD R57, R57, 0x1, R61 ;  /* 0x0000000139397824 */ /* 0x000fe200078e023d */
[----:B------:R-:W-:Y:S01]  /*a970*/  LEA R61, P2, R56, UR18, 0x2 ;  /* 0x00000012383d7c11 */ /* 0x000fe2000f8410ff */
[----:B------:R-:W-:Y:S01]  /*a980*/  ULDC UR14, c[0x0][0xa88] ;  /* 0x0002a200000e7ab9 */ /* 0x000fe20000000800 */
[----:B-----5:R-:W-:Y:S02]  /*a990*/  @P4 R2UR UR14, R58 ;  /* 0x000000003a0e42ca */ /* 0x020fe400000e0000 */
[----:B------:R-:W-:Y:S01]  /*a9a0*/  LEA.HI.X R63, R56, UR19, R57, 0x2, P2 ;  /* 0x00000013383f7c11 */ /* 0x000fe200090f1439 */
[----:B---3--:R-:W-:-:S12]  /*a9b0*/  @P4 BRA `(.L_x_240) ;  /* 0x0000000000284947 */ /* 0x008fd80003800000 */
[----:B------:R-:W-:Y:S05]  /*a9c0*/  @!P0 BRA `(.L_x_240) ;  /* 0x0000000000248947 */ /* 0x000fea0003800000 */
[----:B------:R-:W-:Y:S02]  /*a9d0*/  IMAD.U32 R56, RZ, RZ, UR12 ;  /* 0x0000000cff387e24 */ /* 0x000fe4000f8e00ff */
[----:B------:R-:W-:Y:S02]  /*a9e0*/  IMAD.U32 R58, RZ, RZ, UR12 ;  /* 0x0000000cff3a7e24 */ /* 0x000fe4000f8e00ff */
[----:B------:R-:W-:Y:S02]  /*a9f0*/  IMAD.U32 R57, RZ, RZ, UR13 ;  /* 0x0000000dff397e24 */ /* 0x000fe4000f8e00ff */
[----:B------:R-:W-:-:S03]  /*aa00*/  IMAD.U32 R59, RZ, RZ, UR13 ;  /* 0x0000000dff3b7e24 */ /* 0x000fc6000f8e00ff */
[----:B------:R-:W2:Y:S04]  /*aa10*/  LDG.E R56, desc[UR52][R56.64] ;  /* 0x0000003438387981 */ /* 0x000ea8000c1e1900 */
[----:B------:R-:W3:Y:S01]  /*aa20*/  LDG.E R58, desc[UR52][R58.64+0x4] ;  /* 0x000004343a3a7981 */ /* 0x000ee2000c1e1900 */
[----:B--2---:R-:W-:Y:S02]  /*aa30*/  R2UR UR12, R56 ;  /* 0x00000000380c72ca */ /* 0x004fe400000e0000 */
[----:B---3--:R-:W-:-:S13]  /*aa40*/  R2UR UR14, R58 ;  /* 0x000000003a0e72ca */ /* 0x008fda00000e0000 */
[----:B------:R-:W-:-:S12]  /*aa50*/  UIADD3 UR14, -UR12, UR14, URZ ;  /* 0x0000000e0c0e7290 */ /* 0x000fd8000fffe13f */
.L_x_240:
[----:B------:R-:W2:Y:S04]  /*aa60*/  LDL R65, [R1+0x20] ;  /* 0x0000200001417983 */ /* 0x000ea80000100800 */
[----:B------:R-:W3:Y:S01]  /*aa70*/  LDL R60, [R1+0x1c] ;  /* 0x00001c00013c7983 */ /* 0x000ee20000100800 */
[----:B------:R-:W-:Y:S01]  /*aa80*/  IMAD.U32 R64, RZ, RZ, UR38 ;  /* 0x00000026ff407e24 */ /* 0x000fe2000f8e00ff */
[----:B------:R-:W-:Y:S01]  /*aa90*/  UIMAD UR16, UR14, UR9, URZ ;  /* 0x000000090e1072a4 */ /* 0x000fe2000f8e023f */
[----:B------:R-:W-:Y:S01]  /*aaa0*/  PLOP3.LUT P3, PT, PT, PT, UP1, 0x80, 0x0 ;  /* 0x000000000000781c */ /* 0x000fe20003f6f018 */
[----:B------:R-:W-:Y:S04]  /*aab0*/  SHFL.IDX PT, R56, R61, RZ, 0x1c1f ;  /* 0x001c1fff3d387589 */ /* 0x000fe800000e0000 */
[----:B------:R-:W0:Y:S04]  /*aac0*/  SHFL.IDX PT, R57, R63, RZ, 0x1c1f ;  /* 0x001c1fff3f397589 */ /* 0x000e2800000e0000 */
[----:B------:R-:W-:Y:S04]  /*aad0*/  SHFL.IDX PT, R58, R61, 0x1, 0x1c1f ;  /* 0x003c1f003d3a7f89 */ /* 0x000fe800000e0000 */
[----:B------:R-:W1:Y:S01]  /*aae0*/  SHFL.IDX PT, R59, R63, 0x1, 0x1c1f ;  /* 0x003c1f003f3b7f89 */ /* 0x000e6200000e0000 */
[----:B--2---:R-:W-:Y:S01]  /*aaf0*/  IMAD R64, R64, 0x80, R65 ;  /* 0x0000008040407824 */ /* 0x004fe200078e0241 */
[----:B---3--:R-:W-:-:S03]  /*ab00*/  LOP3.LUT P0, RZ, R60, 0x3, RZ, 0xc0, !PT ;  /* 0x000000033cff7812 */ /* 0x008fc6000780c0ff */
[C---:B------:R-:W-:Y:S01]  /*ab10*/  VIADD R60, R64.reuse, 0x8 ;  /* 0x00000008403c7836 */ /* 0x040fe20000000000 */
[----:B------:R-:W-:-:S04]  /*ab20*/  ISETP.GE.OR P2, PT, R64, UR16, P0 ;  /* 0x0000001040007c0c */ /* 0x000fc80008746670 */
[----:B------:R-:W-:-:S09]  /*ab30*/  ISETP.GE.OR P0, PT, R60, UR16, P0 ;  /* 0x000000103c007c0c */ /* 0x000fd20008706670 */
[----:B0-----:R0:W-:Y:S01]  /*ab40*/  @!P2 ST.E desc[UR52][R56.64], R0 ;  /* 0x000000003800a985 */ /* 0x0011e2000c101934 */
[----:B------:R-:W-:-:S03]  /*ab50*/  ISETP.GE.AND P2, PT, R64, UR16, PT ;  /* 0x0000001040007c0c */ /* 0x000fc6000bf46270 */
[----:B-1----:R0:W-:Y:S01]  /*ab60*/  @!P0 ST.E desc[UR52][R58.64], R172 ;  /* 0x000000ac3a008985 */ /* 0x0021e2000c101934 */
[----:B------:R-:W-:Y:S01]  /*ab70*/  ISETP.GE.AND P0, PT, R60, UR16, PT ;  /* 0x000000103c007c0c */ /* 0x000fe2000bf06270 */
[----:B------:R-:W-:-:S12]  /*ab80*/  @P3 BRA `(.L_x_241) ;  /* 0x00000010000c3947 */ /* 0x000fd80003800000 */
[----:B0-----:R-:W-:Y:S01]  /*ab90*/  VIADD R0, R192, 0xffffff80 ;  /* 0xffffff80c0007836 */ /* 0x001fe20000000000 */
[----:B------:R-:W-:-:S04]  /*aba0*/  ULDC.64 UR14, c[0x0][0xaa0] ;  /* 0x0002a800000e7ab9 */ /* 0x000fc80000000a00 */
[----:B------:R-:W-:-:S04]  /*abb0*/  SHF.R.S32.HI R3, RZ, 0x1f, R0 ;  /* 0x0000001fff037819 */ /* 0x000fc80000011400 */
[----:B------:R-:W-:-:S04]  /*abc0*/  LEA.HI R3, R3, R0, RZ, 0x3 ;  /* 0x0000000003037211 */ /* 0x000fc800078f18ff */
[----:B------:R-:W-:Y:S02]  /*abd0*/  LOP3.LUT R5, R3, 0xfffffff8, RZ, 0xc0, !PT ;  /* 0xfffffff803057812 */ /* 0x000fe400078ec0ff */
[----:B------:R-:W-:Y:S01]  /*abe0*/  SHF.R.S32.HI R21, RZ, 0x3, R3 ;  /* 0x00000003ff157819 */ /* 0x000fe20000011403 */
[----:B------:R-:W-:Y:S02]  /*abf0*/  IMAD.MOV.U32 R3, RZ, RZ, 0x2 ;  /* 0x00000002ff037424 */ /* 0x000fe400078e00ff */
[----:B------:R-:W-:-:S04]  /*ac00*/  IMAD.IADD R20, R0, 0x1, -R5 ;  /* 0x0000000100147824 */ /* 0x000fc800078e0a05 */
[----:B------:R-:W-:-:S04]  /*ac10*/  IMAD.SHL.U32 R0, R20, 0x8, RZ ;  /* 0x0000000814007824 */ /* 0x000fc800078e00ff */
[----:B------:R-:W-:-:S04]  /*ac20*/  IMAD R2, R21, 0x40, R0 ;  /* 0x0000004015027824 */ /* 0x000fc800078e0200 */
[----:B------:R-:W-:-:S03]  /*ac30*/  IMAD.WIDE R2, R2, R3, UR10 ;  /* 0x0000000a02027e25 */ /* 0x000fc6000f8e0203 */
[C---:B------:R-:W-:Y:S02]  /*ac40*/  IADD3 R25, P2, R2.reuse, 0x3000, RZ ;  /* 0x0000300002197810 */ /* 0x040fe40007f5e0ff */
[C---:B------:R-:W-:Y:S02]  /*ac50*/  IADD3 R9, P4, R2.reuse, 0x1000, RZ ;  /* 0x0000100002097810 */ /* 0x040fe40007f9e0ff */
[----:B------:R-:W-:Y:S02]  /*ac60*/  IADD3 R13, P3, R2, 0x2000, RZ ;  /* 0x00002000020d7810 */ /* 0x000fe40007f7e0ff */
[----:B------:R-:W-:Y:S02]  /*ac70*/  LOP3.LUT R24, R25, 0x380, RZ, 0xc0, !PT ;  /* 0x0000038019187812 */ /* 0x000fe400078ec0ff */
[----:B------:R-:W-:Y:S02]  /*ac80*/  LOP3.LUT R8, R9, 0x380, RZ, 0xc0, !PT ;  /* 0x0000038009087812 */ /* 0x000fe400078ec0ff */
[----:B------:R-:W-:-:S02]  /*ac90*/  LOP3.LUT R12, R13, 0x380, RZ, 0xc0, !PT ;  /* 0x000003800d0c7812 */ /* 0x000fc400078ec0ff */
[----:B------:R-:W-:Y:S02]  /*aca0*/  SHF.R.U64 R24, R24, 0x3, RZ ;  /* 0x0000000318187819 */ /* 0x000fe400000012ff */
[----:B------:R-:W-:Y:S02]  /*acb0*/  SHF.R.U64 R8, R8, 0x3, RZ ;  /* 0x0000000308087819 */ /* 0x000fe400000012ff */
[----:B------:R-:W-:Y:S02]  /*acc0*/  SHF.R.U64 R12, R12, 0x3, RZ ;  /* 0x000000030c0c7819 */ /* 0x000fe400000012ff */
[----:B------:R-:W-:Y:S01]  /*acd0*/  LOP3.LUT R24, R24, R25, RZ, 0x3c, !PT ;  /* 0x0000001918187212 */ /* 0x000fe200078e3cff */
[--C-:B------:R-:W-:Y:S01]  /*ace0*/  IMAD.X R25, RZ, RZ, R3.reuse, P2 ;  /* 0x000000ffff197224 */ /* 0x100fe200010e0603 */
[----:B------:R-:W-:Y:S01]  /*acf0*/  LOP3.LUT R8, R8, R9, RZ, 0x3c, !PT ;  /* 0x0000000908087212 */ /* 0x000fe200078e3cff */
[--C-:B------:R-:W-:Y:S01]  /*ad00*/  IMAD.X R9, RZ, RZ, R3.reuse, P4 ;  /* 0x000000ffff097224 */ /* 0x100fe200020e0603 */
[----:B------:R-:W-:Y:S01]  /*ad10*/  LOP3.LUT R12, R12, R13, RZ, 0x3c, !PT ;  /* 0x0000000d0c0c7212 */ /* 0x000fe200078e3cff */
[----:B------:R-:W-:Y:S01]  /*ad20*/  IMAD.X R13, RZ, RZ, R3, P3 ;  /* 0x000000ffff0d7224 */ /* 0x000fe200018e0603 */
[C---:B------:R-:W-:Y:S01]  /*ad30*/  IADD3 R49, P2, R2.reuse, 0x9000, RZ ;  /* 0x0000900002317810 */ /* 0x040fe20007f5e0ff */
[----:B------:R-:W-:Y:S01]  /*ad40*/  UIMAD UR12, UR17, UR14, URZ ;  /* 0x0000000e110c72a4 */ /* 0x000fe2000f8e023f */
[C---:B------:R-:W-:Y:S01]  /*ad50*/  IADD3 R29, P0, R2.reuse, 0x4000, RZ ;  /* 0x00004000021d7810 */ /* 0x040fe20007f1e0ff */
[----:B------:R-:W-:Y:S01]  /*ad60*/  UIMAD.WIDE.U32 UR10, UR4, UR14, URZ ;  /* 0x0000000e040a72a5 */ /* 0x000fe2000f8e003f */
[C---:B------:R-:W-:Y:S01]  /*ad70*/  IADD3 R33, P6, R2.reuse, 0x5000, RZ ;  /* 0x0000500002217810 */ /* 0x040fe20007fde0ff */
[----:B------:R-:W-:Y:S01]  /*ad80*/  IMAD.U32 R82, RZ, RZ, UR38 ;  /* 0x00000026ff527e24 */ /* 0x000fe2000f8e00ff */
[C---:B------:R-:W-:Y:S01]  /*ad90*/  IADD3 R37, P5, R2.reuse, 0x6000, RZ ;  /* 0x0000600002257810 */ /* 0x040fe20007fbe0ff */
[----:B------:R-:W5:Y:S01]  /*ada0*/  LD.E.128 R8, desc[UR52][R8.64] ;  /* 0x0000003408087980 */ /* 0x000f62000c101d00 */
[----:B------:R-:W-:-:S02]  /*adb0*/  IADD3 R41, P4, R2, 0x7000, RZ ;  /* 0x0000700002297810 */ /* 0x000fc40007f9e0ff */
[C---:B------:R-:W-:Y:S01]  /*adc0*/  IADD3 R45, P3, R2.reuse, 0x8000, RZ ;  /* 0x00008000022d7810 */ /* 0x040fe20007f7e0ff */
[----:B------:R-:W5:Y:S01]  /*add0*/  LD.E.128 R12, desc[UR52][R12.64] ;  /* 0x000000340c0c7980 */ /* 0x000f62000c101d00 */
[----:B------:R-:W-:Y:S02]  /*ade0*/  LOP3.LUT R48, R49, 0x380, RZ, 0xc0, !PT ;  /* 0x0000038031307812 */ /* 0x000fe400078ec0ff */
[----:B------:R-:W-:Y:S01]  /*adf0*/  LOP3.LUT R7, R2, 0x380, RZ, 0xc0, !PT ;  /* 0x0000038002077812 */ /* 0x000fe200078ec0ff */
[----:B------:R-:W-:Y:S01]  /*ae00*/  UIMAD UR12, UR4, UR15, UR12 ;  /* 0x0000000f040c72a4 */ /* 0x000fe2000f8e020c */
[----:B------:R-:W-:Y:S01]  /*ae10*/  LOP3.LUT R28, R29, 0x380, RZ, 0xc0, !PT ;  /* 0x000003801d1c7812 */ /* 0x000fe200078ec0ff */
[----:B------:R-:W-:Y:S01]  /*ae20*/  @UP2 ULDC UR14, c[0x0][0xbec] ;  /* 0x0002fb00000e2ab9 */ /* 0x000fe20000000800 */
[----:B------:R-:W-:Y:S01]  /*ae30*/  LOP3.LUT R32, R33, 0x380, RZ, 0xc0, !PT ;  /* 0x0000038021207812 */ /* 0x000fe200078ec0ff */
[----:B------:R-:W5:Y:S01]  /*ae40*/  LD.E.128 R24, desc[UR52][R24.64] ;  /* 0x0000003418187980 */ /* 0x000f62000c101d00 */
[----:B------:R-:W-:-:S02]  /*ae50*/  LOP3.LUT R36, R37, 0x380, RZ, 0xc0, !PT ;  /* 0x0000038025247812 */ /* 0x000fc400078ec0ff */
[----:B------:R-:W-:Y:S02]  /*ae60*/  LOP3.LUT R40, R41, 0x380, RZ, 0xc0, !PT ;  /* 0x0000038029287812 */ /* 0x000fe400078ec0ff */
[----:B------:R-:W-:Y:S02]  /*ae70*/  LOP3.LUT R44, R45, 0x380, RZ, 0xc0, !PT ;  /* 0x000003802d2c7812 */ /* 0x000fe400078ec0ff */
[----:B------:R-:W-:Y:S02]  /*ae80*/  SHF.R.U64 R48, R48, 0x3, RZ ;  /* 0x0000000330307819 */ /* 0x000fe400000012ff */
[----:B------:R-:W-:Y:S02]  /*ae90*/  SHF.R.U64 R28, R28, 0x3, RZ ;  /* 0x000000031c1c7819 */ /* 0x000fe400000012ff */
[----:B------:R-:W-:Y:S02]  /*aea0*/  SHF.R.U64 R32, R32, 0x3, RZ ;  /* 0x0000000320207819 */ /* 0x000fe400000012ff */
[----:B------:R-:W-:-:S02]  /*aeb0*/  SHF.R.U64 R36, R36, 0x3, RZ ;  /* 0x0000000324247819 */ /* 0x000fc400000012ff */
[----:B------:R-:W-:Y:S02]  /*aec0*/  SHF.R.U64 R40, R40, 0x3, RZ ;  /* 0x0000000328287819 */ /* 0x000fe400000012ff */
[----:B------:R-:W-:Y:S02]  /*aed0*/  SHF.R.U64 R44, R44, 0x3, RZ ;  /* 0x000000032c2c7819 */ /* 0x000fe400000012ff */
[----:B------:R-:W-:Y:S01]  /*aee0*/  LOP3.LUT R48, R48, R49, RZ, 0x3c, !PT ;  /* 0x0000003130307212 */ /* 0x000fe200078e3cff */
[--C-:B------:R-:W-:Y:S01]  /*aef0*/  IMAD.X R49, RZ, RZ, R3.reuse, P2 ;  /* 0x000000ffff317224 */ /* 0x100fe200010e0603 */
        /* <DEDUP_REMOVED lines=9> */
[----:B------:R-:W-:Y:S01]  /*af90*/  IMAD.X R45, RZ, RZ, R3, P3 ;  /* 0x000000ffff2d7224 */ /* 0x000fe200018e0603 */
[----:B------:R-:W-:-:S02]  /*afa0*/  IADD3 R5, P2, R2, 0xf000, RZ ;  /* 0x0000f00002057810 */ /* 0x000fc40007f5e0ff */
[----:B------:R-:W-:Y:S01]  /*afb0*/  SHF.R.U64 R7, R7, 0x3, RZ ;  /* 0x0000000307077819 */ /* 0x000fe200000012ff */
[----:B------:R-:W-:Y:S01]  /*afc0*/  UIADD3 UR11, UR11, UR12, URZ ;  /* 0x0000000c0b0b7290 */ /* 0x000fe2000fffe03f */
[C---:B------:R-:W-:Y:S01]  /*afd0*/  IADD3 R53, P0, R2.reuse, 0xa000, RZ ;  /* 0x0000a00002357810 */ /* 0x040fe20007f1e0ff */
[----:B------:R-:W-:Y:S01]  /*afe0*/  IMAD.X R73, RZ, RZ, R3, P2 ;  /* 0x000000ffff497224 */ /* 0x000fe200010e0603 */
[C---:B------:R-:W-:Y:S01]  /*aff0*/  IADD3 R57, P6, R2.reuse, 0xb000, RZ ;  /* 0x0000b00002397810 */ /* 0x040fe20007fde0ff */
[----:B------:R-:W-:Y:S01]  /*b000*/  ULDC.64 UR12, c[0x0][0xae8] ;  /* 0x0002ba00000c7ab9 */ /* 0x000fe20000000a00 */
[C---:B------:R-:W-:Y:S01]  /*b010*/  IADD3 R61, P5, R2.reuse, 0xc000, RZ ;  /* 0x0000c000023d7810 */ /* 0x040fe20007fbe0ff */
[----:B------:R-:W-:Y:S01]  /*b020*/  USHF.R.S32.HI UR4, URZ, 0x1f, UR36 ;  /* 0x0000001f3f047899 */ /* 0x000fe20008011424 */
[C---:B------:R-:W-:Y:S01]  /*b030*/  IADD3 R65, P4, R2.reuse, 0xd000, RZ ;  /* 0x0000d00002417810 */ /* 0x040fe20007f9e0ff */
[----:B------:R-:W5:Y:S01]  /*b040*/  LD.E.128 R28, desc[UR52][R28.64] ;  /* 0x000000341c1c7980 */ /* 0x000f62000c101d00 */
[----:B------:R-:W-:-:S02]  /*b050*/  IADD3 R69, P3, R2, 0xe000, RZ ;  /* 0x0000e00002457810 */ /* 0x000fc40007f7e0ff */
[----:B------:R-:W-:Y:S01]  /*b060*/  LOP3.LUT R4, R5, 0x380, RZ, 0xc0, !PT ;  /* 0x0000038005047812 */ /* 0x000fe200078ec0ff */
[----:B------:R-:W5:Y:S01]  /*b070*/  LD.E.128 R32, desc[UR52][R32.64] ;  /* 0x0000003420207980 */ /* 0x000f62000c101d00 */
[----:B------:R-:W-:Y:S02]  /*b080*/  LOP3.LUT R52, R53, 0x380, RZ, 0xc0, !PT ;  /* 0x0000038035347812 */ /* 0x000fe400078ec0ff */
[----:B------:R-:W-:Y:S01]  /*b090*/  LOP3.LUT R56, R57, 0x380, RZ, 0xc0, !PT ;  /* 0x0000038039387812 */ /* 0x000fe200078ec0ff */
[----:B------:R-:W5:Y:S01]  /*b0a0*/  LD.E.128 R36, desc[UR52][R36.64] ;  /* 0x0000003424247980 */ /* 0x000f62000c101d00 */
[----:B------:R-:W-:Y:S02]  /*b0b0*/  LOP3.LUT R60, R61, 0x380, RZ, 0xc0, !PT ;  /* 0x000003803d3c7812 */ /* 0x000fe400078ec0ff */
[----:B------:R-:W-:Y:S01]  /*b0c0*/  LOP3.LUT R64, R65, 0x380, RZ, 0xc0, !PT ;  /* 0x0000038041407812 */ /* 0x000fe200078ec0ff */
[----:B------:R-:W5:Y:S01]  /*b0d0*/  LD.E.128 R40, desc[UR52][R40.64] ;  /* 0x0000003428287980 */ /* 0x000f62000c101d00 */
[----:B------:R-:W-:-:S02]  /*b0e0*/  LOP3.LUT R68, R69, 0x380, RZ, 0xc0, !PT ;  /* 0x0000038045447812 */ /* 0x000fc400078ec0ff */
[----:B------:R-:W-:Y:S01]  /*b0f0*/  SHF.R.U64 R4, R4, 0x3, RZ ;  /* 0x0000000304047819 */ /* 0x000fe200000012ff */
[----:B------:R-:W5:Y:S01]  /*b100*/  LD.E.128 R44, desc[UR52][R44.64] ;  /* 0x000000342c2c7980 */ /* 0x000f62000c101d00 */
[----:B------:R-:W-:Y:S02]  /*b110*/  SHF.R.U64 R52, R52, 0x3, RZ ;  /* 0x0000000334347819 */ /* 0x000fe400000012ff */
[----:B------:R-:W-:Y:S01]  /*b120*/  SHF.R.U64 R56, R56, 0x3, RZ ;  /* 0x0000000338387819 */ /* 0x000fe200000012ff */
[----:B------:R-:W5:Y:S01]  /*b130*/  LD.E.128 R48, desc[UR52][R48.64] ;  /* 0x0000003430307980 */ /* 0x000f62000c101d00 */
[----:B------:R-:W-:Y:S02]  /*b140*/  SHF.R.U64 R60, R60, 0x3, RZ ;  /* 0x000000033c3c7819 */ /* 0x000fe400000012ff */
[----:B------:R-:W-:Y:S02]  /*b150*/  SHF.R.U64 R64, R64, 0x3, RZ ;  /* 0x0000000340407819 */ /* 0x000fe400000012ff */
[----:B------:R-:W-:-:S02]  /*b160*/  SHF.R.U64 R68, R68, 0x3, RZ ;  /* 0x0000000344447819 */ /* 0x000fc400000012ff */
[----:B------:R-:W-:Y:S01]  /*b170*/  LOP3.LUT R2, R7, R2, RZ, 0x3c, !PT ;  /* 0x0000000207027212 */ /* 0x000fe200078e3cff */
[----:B------:R-:W-:Y:S01]  /*b180*/  UIMAD.WIDE.U32 UR10, UR40, UR12, UR10 ;  /* 0x0000000c280a72a5 */ /* 0x000fe2000f8e000a */
        /* <DEDUP_REMOVED lines=10> */
[----:B------:R-:W-:Y:S01]  /*b230*/  LOP3.LUT R72, R4, R5, RZ, 0x3c, !PT ;  /* 0x0000000504487212 */ /* 0x000fe200078e3cff */
[----:B------:R-:W-:Y:S01]  /*b240*/  UIMAD UR11, UR40, UR13, UR11 ;  /* 0x0000000d280b72a4 */ /* 0x000fe2000f8e020b */
[----:B------:R0:W5:Y:S02]  /*b250*/  LD.E.128 R4, desc[UR52][R2.64] ;  /* 0x0000003402047980 */ /* 0x000164000c101d00 */
[----:B------:R-:W-:-:S02]  /*b260*/  ULDC.64 UR12, c[0x0][0xaf0] ;  /* 0x0002bc00000c7ab9 */ /* 0x000fc40000000a00 */
[----:B------:R-:W-:Y:S01]  /*b270*/  UIMAD UR4, UR4, UR12, URZ ;  /* 0x0000000c040472a4 */ /* 0x000fe2000f8e023f */
[----:B------:R-:W5:Y:S01]  /*b280*/  LD.E.128 R52, desc[UR52][R52.64] ;  /* 0x0000003434347980 */ /* 0x000f62000c101d00 */
[----:B------:R-:W-:-:S03]  /*b290*/  IMAD R82, R82, 0x80, R21 ;  /* 0x0000008052527824 */ /* 0x000fc600078e0215 */
[----:B------:R-:W5:Y:S01]  /*b2a0*/  LD.E.128 R56, desc[UR52][R56.64] ;  /* 0x0000003438387980 */ /* 0x000f62000c101d00 */
[----:B0-----:R-:W-:Y:S02]  /*b2b0*/  IMAD.U32 R3, RZ, RZ, UR38 ;  /* 0x00000026ff037e24 */ /* 0x001fe4000f8e00ff */
[----:B------:R-:W-:Y:S01]  /*b2c0*/  IMAD R2, R20, 0x20, R21 ;  /* 0x0000002014027824 */ /* 0x000fe200078e0215 */
[----:B------:R-:W5:Y:S03]  /*b2d0*/  LD.E.128 R60, desc[UR52][R60.64] ;  /* 0x000000343c3c7980 */ /* 0x000f66000c101d00 */
[----:B------:R-:W-:Y:S01]  /*b2e0*/  IMAD R76, R3, 0x80, R2 ;  /* 0x00000080034c7824 */ /* 0x000fe200078e0202 */
[----:B------:R-:W-:Y:S01]  /*b2f0*/  UIMAD UR4, UR36, UR13, UR4 ;  /* 0x0000000d240472a4 */ /* 0x000fe2000f8e0204 */
[----:B------:R-:W5:Y:S02]  /*b300*/  LD.E.128 R64, desc[UR52][R64.64] ;  /* 0x0000003440407980 */ /* 0x000f64000c101d00 */
[----:B------:R-:W-:Y:S01]  /*b310*/  @P1 IMAD.HI.U32 R2, R76, UR14, RZ ;  /* 0x0000000e4c021c27 */ /* 0x000fe2000f8e00ff */
[----:B------:R-:W-:Y:S01]  /*b320*/  UIMAD.WIDE.U32 UR36, UR36, UR12, UR10 ;  /* 0x0000000c242472a5 */ /* 0x000fe2000f8e000a */
[----:B------:R-:W5:Y:S02]  /*b330*/  LD.E.128 R68, desc[UR52][R68.64] ;  /* 0x0000003444447980 */ /* 0x000f64000c101d00 */
[----:B------:R-:W-:Y:S01]  /*b340*/  @UP2 ULDC UR10, c[0x0][0xbf0] ;  /* 0x0002fc00000a2ab9 */ /* 0x000fe20000000800 */
[----:B------:R-:W-:Y:S01]  /*b350*/  IMAD.MOV.U32 R77, RZ, RZ, R76 ;  /* 0x000000ffff4d7224 */ /* 0x000fe200078e004c */
[----:B------:R-:W-:Y:S01]  /*b360*/  @P1 SHF.R.U32.HI R77, RZ, UR10, R2 ;  /* 0x0000000aff4d1c19 */ /* 0x000fe20008011602 */
[----:B------:R-:W-:Y:S01]  /*b370*/  UIADD3 UR4, UR37, UR4, URZ ;  /* 0x0000000425047290 */ /* 0x000fe2000fffe03f */
[----:B------:R-:W5:Y:S01]  /*b380*/  LD.E.128 R72, desc[UR52][R72.64] ;  /* 0x0000003448487980 */ /* 0x000f62000c101d00 */
[----:B------:R-:W-:Y:S01]  /*b390*/  ULDC.64 UR10, c[0x0][0xae0] ;  /* 0x0002b800000a7ab9 */ /* 0x000fe20000000a00 */
[--C-:B------:R-:W-:Y:S01]  /*b3a0*/  SHF.R.S32.HI R20, RZ, 0x1f, R77.reuse ;  /* 0x0000001fff147819 */ /* 0x100fe2000001144d */
[----:B------:R-:W-:Y:S01]  /*b3b0*/  IMAD.MOV R79, RZ, RZ, -R77 ;  /* 0x000000ffff4f7224 */ /* 0x000fe200078e0a4d */
[----:B------:R-:W-:Y:S01]  /*b3c0*/  @!PT LDS RZ, [RZ] ;  /* 0x00000000fffff984 */ /* 0x000fe20000000800 */
[----:B------:R-:W-:Y:S01]  /*b3d0*/  @!PT LDS RZ, [RZ] ;  /* 0x00000000fffff984 */ /* 0x000fe20000000800 */
[----:B------:R-:W-:Y:S01]  /*b3e0*/  @!PT LDS RZ, [RZ] ;  /* 0x00000000fffff984 */ /* 0x000fe20000000800 */
[----:B------:R-:W-:Y:S01]  /*b3f0*/  @!PT LDS RZ, [RZ] ;  /* 0x00000000fffff984 */ /* 0x000fe20000000800 */
[----:B------:R0:W-:Y:S06]  /*b400*/  MEMBAR.ALL.CTA ;  /* 0x0000000000007992 */ /* 0x0001ec0000008000 */
[----:B0-----:R-:W0:Y:S01]  /*b410*/  FENCE.VIEW.ASYNC.S ;  /* 0x00000000000073c6 */ /* 0x001e220000000000 */
[----:B------:R-:W-:-:S02]  /*b420*/  IMAD.U32 R3, RZ, RZ, UR37 ;  /* 0x00000025ff037e24 */ /* 0x000fc4000f8e00ff */
[----:B------:R-:W-:Y:S02]  /*b430*/  IMAD R20, R20, UR10, RZ ;  /* 0x0000000a14147c24 */ /* 0x000fe4000f8e02ff */
[----:B------:R-:W-:Y:S02]  /*b440*/  IMAD R79, R79, UR9, R76 ;  /* 0x000000094f4f7c24 */ /* 0x000fe4000f8e024c */
[----:B------:R-:W-:Y:S02]  /*b450*/  IMAD.U32 R2, RZ, RZ, UR36 ;  /* 0x00000024ff027e24 */ /* 0x000fe4000f8e00ff */
[----:B------:R-:W-:Y:S02]  /*b460*/  IMAD.U32 R3, RZ, RZ, UR4 ;  /* 0x00000004ff037e24 */ /* 0x000fe4000f8e00ff */
[C---:B------:R-:W-:Y:S01]  /*b470*/  IMAD R81, R77.reuse, UR11, R20 ;  /* 0x0000000b4d517c24 */ /* 0x040fe2000f8e0214 */
[----:B------:R-:W-:Y:S01]  /*b480*/  SHF.R.S32.HI R20, RZ, 0x1f, R79 ;  /* 0x0000001fff147819 */ /* 0x000fe2000001144f */
[----:B------:R-:W-:Y:S01]  /*b490*/  IMAD.WIDE.U32 R2, R77, UR10, R2 ;  /* 0x0000000a4d027c25 */ /* 0x000fe2000f8e0002 */
[----:B------:R-:W-:-:S03]  /*b4a0*/  ULDC.64 UR10, c[0x0][0xad8] ;  /* 0x0002b600000a7ab9 */ /* 0x000fc60000000a00 */
[----:B------:R-:W-:Y:S02]  /*b4b0*/  IMAD.IADD R3, R3, 0x1, R81 ;  /* 0x0000000103037824 */ /* 0x000fe400078e0251 */
[----:B------:R-:W-:Y:S02]  /*b4c0*/  IMAD R20, R20, UR10, RZ ;  /* 0x0000000a14147c24 */ /* 0x000fe4000f8e02ff */
[----:B------:R-:W-:-:S04]  /*b4d0*/  IMAD.WIDE.U32 R2, R79, UR10, R2 ;  /* 0x0000000a4f027c25 */ /* 0x000fc8000f8e0002 */
[----:B------:R-:W-:Y:S01]  /*b4e0*/  IMAD R21, R79, UR11, R20 ;  /* 0x0000000b4f157c24 */ /* 0x000fe2000f8e0214 */
[----:B------:R-:W-:Y:S02]  /*b4f0*/  ULDC.64 UR10, c[0x0][0xa80] ;  /* 0x0002a000000a7ab9 */ /* 0x000fe40000000a00 */
[----:B------:R-:W-:Y:S01]  /*b500*/  LEA R80, P2, R2, UR10, 0x1 ;  /* 0x0000000a02507c11 */ /* 0x000fe2000f8408ff */
[----:B------:R-:W-:Y:S01]  /*b510*/  IMAD.IADD R3, R3, 0x1, R21 ;  /* 0x0000000103037824 */ /* 0x000fe200078e0215 */
[----:B------:R-:W-:-:S04]  /*b520*/  UIADD3 UR8, UR8, 0x38820, URZ ;  /* 0x0003882008087890 */ /* 0x000fc8000fffe03f */
[----:B------:R-:W-:Y:S02]  /*b530*/  LEA.HI.X R81, R2, UR11, R3, 0x1, P2 ;  /* 0x0000000b02517c11 */ /* 0x000fe400090f0c03 */
[C---:B------:R-:W-:Y:S01]  /*b540*/  ISETP.GE.AND P2, PT, R82.reuse, UR16, PT ;  /* 0x0000001052007c0c */ /* 0x040fe2000bf46270 */
[----:B------:R-:W-:Y:S01]  /*b550*/  UPRMT UR8, URZ, 0x654, UR8 ;  /* 0x000006543f087896 */ /* 0x000fe20008000008 */
[C---:B------:R-:W-:Y:S02]  /*b560*/  VIADD R20, R82.reuse, 0x20 ;  /* 0x0000002052147836 */ /* 0x040fe40000000000 */
[----:B------:R-:W-:Y:S02]  /*b570*/  VIADD R76, R82, 0x40 ;  /* 0x00000040524c7836 */ /* 0x000fe40000000000 */
[C---:B------:R-:W-:Y:S02]  /*b580*/  VIADD R86, R0.reuse, 0x80 ;  /* 0x0000008000567836 */ /* 0x040fe40000000000 */
[----:B------:R-:W-:-:S02]  /*b590*/  VIADD R88, R0, 0xc0 ;  /* 0x000000c000587836 */ /* 0x000fc40000000000 */
[----:B------:R-:W-:Y:S01]  /*b5a0*/  VIADD R84, R0, 0x40 ;  /* 0x0000004000547836 */ /* 0x000fe20000000000 */
[----:B0-----:R-:W-:Y:S01]  /*b5b0*/  SYNCS.ARRIVE.TRANS64.RED.A1T0 RZ, [UR8], RZ ;  /* 0x000000ffffff79a7 */ /* 0x001fe20008100408 */
[----:B------:R0:W1:Y:S01]  /*b5c0*/  SHFL.IDX PT, R83, R80, RZ, 0x181f ;  /* 0x00181fff50537589 */ /* 0x00006200000e0000 */
[----:B------:R-:W-:Y:S03]  /*b5d0*/  BSSY B1, `(.L_x_242) ;  /* 0x000001a000017945 */ /* 0x000fe60003800000 */
[----:B------:R0:W2:Y:S01]  /*b5e0*/  SHFL.IDX PT, R79, R81, RZ, 0x181f ;  /* 0x00181fff514f7589 */ /* 0x0000a200000e0000 */
[----:B------:R-:W-:Y:S02]  /*b5f0*/  ISETP.GE.AND P1, PT, R20, UR16, PT ;  /* 0x0000001014007c0c */ /* 0x000fe4000bf26270 */
[----:B------:R-:W-:Y:S02]  /*b600*/  ISETP.GE.AND P0, PT, R76, UR16, PT ;  /* 0x000000104c007c0c */ /* 0x000fe4000bf06270 */
[----:B------:R-:W-:-:S02]  /*b610*/  SHF.R.S32.HI R90, RZ, 0x1f, R0 ;  /* 0x0000001fff5a7819 */ /* 0x000fc40000011400 */
[----:B------:R-:W-:Y:S02]  /*b620*/  SHF.R.S32.HI R85, RZ, 0x1f, R86 ;  /* 0x0000001fff557819 */ /* 0x000fe40000011456 */
[----:B------:R-:W-:Y:S02]  /*b630*/  SHF.R.S32.HI R87, RZ, 0x1f, R88 ;  /* 0x0000001fff577819 */ /* 0x000fe40000011458 */
[----:B------:R-:W-:Y:S01]  /*b640*/  SHF.R.S32.HI R89, RZ, 0x1f, R84 ;  /* 0x0000001fff597819 */ /* 0x000fe20000011454 */
[----:B0-----:R-:W-:Y:S06]  /*b650*/  @P2 BRA `(.L_x_243) ;  /* 0x0000000000442947 */ /* 0x001fec0003800000 */
[----:B------:R-:W-:Y:S02]  /*b660*/  ULDC UR4, c[0x0][0xac8] ;  /* 0x0002b20000047ab9 */ /* 0x000fe40000000800 */
[----:B------:R-:W-:Y:S02]  /*b670*/  ISETP.GE.AND P5, PT, R0, UR4, PT ;  /* 0x0000000400007c0c */ /* 0x000fe4000bfa6270 */
[----:B------:R-:W-:Y:S02]  /*b680*/  ISETP.GE.AND P4, PT, R84, UR4, PT ;  /* 0x0000000454007c0c */ /* 0x000fe4000bf86270 */
[----:B------:R-:W-:Y:S02]  /*b690*/  ISETP.GE.AND P3, PT, R86, UR4, PT ;  /* 0x0000000456007c0c */ /* 0x000fe4000bf66270 */
[----:B------:R-:W-:-:S07]  /*b6a0*/  ISETP.GE.AND P2, PT, R88, UR4, PT ;  /* 0x0000000458007c0c */ /* 0x000fce000bf46270 */
[----:B-1----:R-:W-:-:S04]  /*b6b0*/  @!P5 LEA R2, P6, R0, R83, 0x1 ;  /* 0x000000530002d211 */ /* 0x002fc800078c08ff */
[----:B--2---:R-:W-:Y:S02]  /*b6c0*/  @!P5 LEA.HI.X R3, R0, R79, R90, 0x1, P6 ;  /* 0x0000004f0003d211 */ /* 0x004fe400030f0c5a */
[----:B------:R-:W-:-:S03]  /*b6d0*/  @!P4 LEA R20, P6, R84, R83, 0x1 ;  /* 0x000000535414c211 */ /* 0x000fc600078c08ff */
[----:B-----5:R0:W-:Y:S01]  /*b6e0*/  @!P5 ST.E.128 desc[UR52][R2.64], R4 ;  /* 0x000000040200d985 */ /* 0x0201e2000c101d34 */
[----:B------:R-:W-:Y:S02]  /*b6f0*/  @!P4 LEA.HI.X R21, R84, R79, R89, 0x1, P6 ;  /* 0x0000004f5415c211 */ /* 0x000fe400030f0c59 */
[----:B------:R-:W-:-:S03]  /*b700*/  @!P3 LEA R76, P6, R86, R83, 0x1 ;  /* 0x00000053564cb211 */ /* 0x000fc600078c08ff */
[----:B------:R0:W-:Y:S01]  /*b710*/  @!P4 ST.E.128 desc[UR52][R20.64], R28 ;  /* 0x0000001c1400c985 */ /* 0x0001e2000c101d34 */
[----:B------:R-:W-:Y:S02]  /*b720*/  @!P3 LEA.HI.X R77, R86, R79, R85, 0x1, P6 ;  /* 0x0000004f564db211 */ /* 0x000fe400030f0c55 */
[----:B------:R-:W-:-:S03]  /*b730*/  @!P2 LEA R78, P6, R88, R83, 0x1 ;  /* 0x00000053584ea211 */ /* 0x000fc600078c08ff */
[----:B------:R0:W-:Y:S01]  /*b740*/  @!P3 ST.E.128 desc[UR52][R76.64], R44 ;  /* 0x0000002c4c00b985 */ /* 0x0001e2000c101d34 */
[----:B------:R-:W-:-:S05]  /*b750*/  @!P2 LEA.HI.X R79, R88, R79, R87, 0x1, P6 ;  /* 0x0000004f584fa211 */ /* 0x000fca00030f0c57 */
[----:B------:R0:W-:Y:S04]  /*b760*/  @!P2 ST.E.128 desc[UR52][R78.64], R60 ;  /* 0x0000003c4e00a985 */ /* 0x0001e8000c101d34 */
.L_x_243:
[----:B------:R-:W-:Y:S05]  /*b770*/  BSYNC B1 ;  /* 0x0000000000017941 */ /* 0x000fea0003800000 */
.L_x_242:
[----:B0-----:R0:W3:Y:S01]  /*b780*/  SHFL.IDX PT, R21, R81, 0x1, 0x181f ;  /* 0x00381f0051157f89 */ /* 0x0010e200000e0000 */
[----:B------:R-:W-:Y:S03]  /*b790*/  BSSY B1, `(.L_x_244) ;  /* 0x0000014000017945 */ /* 0x000fe60003800000 */
[----:B-----5:R0:W4:Y:S01]  /*b7a0*/  SHFL.IDX PT, R7, R80, 0x1, 0x181f ;  /* 0x00381f0050077f89 */ /* 0x02012200000e0000 */
[----:B------:R-:W-:Y:S05]  /*b7b0*/  @P1 BRA `(.L_x_245) ;  /* 0x0000000000441947 */ /* 0x000fea0003800000 */
[----:B------:R-:W-:Y:S02]  /*b7c0*/  ULDC UR4, c[0x0][0xac8] ;  /* 0x0002b20000047ab9 */ /* 0x000fe40000000800 */
[----:B------:R-:W-:Y:S02]  /*b7d0*/  ISETP.GE.AND P4, PT, R0, UR4, PT ;  /* 0x0000000400007c0c */ /* 0x000fe4000bf86270 */
[----:B------:R-:W-:Y:S02]  /*b7e0*/  ISETP.GE.AND P3, PT, R84, UR4, PT ;  /* 0x0000000454007c0c */ /* 0x000fe4000bf66270 */
[----:B------:R-:W-:Y:S02]  /*b7f0*/  ISETP.GE.AND P2, PT, R86, UR4, PT ;  /* 0x0000000456007c0c */ /* 0x000fe4000bf46270 */
[----:B------:R-:W-:-:S07]  /*b800*/  ISETP.GE.AND P1, PT, R88, UR4, PT ;  /* 0x0000000458007c0c */ /* 0x000fce000bf26270 */
[-C--:B----4-:R-:W-:Y:S02]  /*b810*/  @!P4 LEA R2, P6, R0, R7.reuse, 0x1 ;  /* 0x000000070002c211 */ /* 0x090fe400078c08ff */
[----:B------:R-:W-:Y:S02]  /*b820*/  @!P3 LEA R4, P5, R84, R7, 0x1 ;  /* 0x000000075404b211 */ /* 0x000fe400078a08ff */
[----:B---3--:R-:W-:Y:S02]  /*b830*/  @!P4 LEA.HI.X R3, R0, R21, R90, 0x1, P6 ;  /* 0x000000150003c211 */ /* 0x008fe400030f0c5a */
[----:B------:R-:W-:Y:S02]  /*b840*/  @!P2 LEA R6, P6, R86, R7, 0x1 ;  /* 0x000000075606a211 */ /* 0x000fe400078c08ff */
[----:B------:R-:W-:Y:S01]  /*b850*/  @!P3 LEA.HI.X R5, R84, R21, R89, 0x1, P5 ;  /* 0x000000155405b211 */ /* 0x000fe200028f0c59 */
[----:B------:R3:W-:Y:S01]  /*b860*/  @!P4 ST.E.128 desc[UR52][R2.64], R8 ;  /* 0x000000080200c985 */ /* 0x0007e2000c101d34 */
[----:B------:R-:W-:-:S02]  /*b870*/  @!P1 LEA R20, P5, R88, R7, 0x1 ;  /* 0x0000000758149211 */ /* 0x000fc400078a08ff */
[-C--:B------:R-:W-:Y:S01]  /*b880*/  @!P2 LEA.HI.X R7, R86, R21.reuse, R85, 0x1, P6 ;  /* 0x000000155607a211 */ /* 0x080fe200030f0c55 */
[----:B------:R3:W-:Y:S01]  /*b890*/  @!P3 ST.E.128 desc[UR52][R4.64], R32 ;  /* 0x000000200400b985 */ /* 0x0007e2000c101d34 */
[----:B------:R-:W-:-:S03]  /*b8a0*/  @!P1 LEA.HI.X R21, R88, R21, R87, 0x1, P5 ;  /* 0x0000001558159211 */ /* 0x000fc600028f0c57 */
[----:B------:R3:W-:Y:S04]  /*b8b0*/  @!P2 ST.E.128 desc[UR52][R6.64], R48 ;  /* 0x000000300600a985 */ /* 0x0007e8000c101d34 */
[----:B------:R3:W-:Y:S02]  /*b8c0*/  @!P1 ST.E.128 desc[UR52][R20.64], R64 ;  /* 0x0000004014009985 */ /* 0x0007e4000c101d34 */
.L_x_245:
[----:B------:R-:W-:Y:S05]  /*b8d0*/  BSYNC B1 ;  /* 0x0000000000017941 */ /* 0x000fea0003800000 */
.L_x_244:
[----:B---3--:R3:W0:Y:S01]  /*b8e0*/  SHFL.IDX PT, R9, R81, 0x2, 0x181f ;  /* 0x00581f0051097f89 */ /* 0x00862200000e0000 */
[----:B------:R-:W-:Y:S03]  /*b8f0*/  BSSY B1, `(.L_x_246) ;  /* 0x0000014000017945 */ /* 0x000fe60003800000 */
[----:B------:R3:W0:Y:S01]  /*b900*/  SHFL.IDX PT, R5, R80, 0x2, 0x181f ;  /* 0x00581f0050057f89 */ /* 0x00062200000e0000 */
[----:B------:R-:W-:Y:S05]  /*b910*/  @P0 BRA `(.L_x_247) ;  /* 0x0000000000440947 */ /* 0x000fea0003800000 */
[----:B------:R-:W-:Y:S02]  /*b920*/  ULDC UR4, c[0x0][0xac8] ;  /* 0x0002b20000047ab9 */ /* 0x000fe40000000800 */
[----:B------:R-:W-:Y:S02]  /*b930*/  ISETP.GE.AND P3, PT, R0, UR4, PT ;  /* 0x0000000400007c0c */ /* 0x000fe4000bf66270 */
[----:B------:R-:W-:Y:S02]  /*b940*/  ISETP.GE.AND P2, PT, R84, UR4, PT ;  /* 0x0000000454007c0c */ /* 0x000fe4000bf46270 */
[----:B------:R-:W-:Y:S02]  /*b950*/  ISETP.GE.AND P1, PT, R86, UR4, PT ;  /* 0x0000000456007c0c */ /* 0x000fe4000bf26270 */
[----:B------:R-:W-:-:S07]  /*b960*/  ISETP.GE.AND P0, PT, R88, UR4, PT ;  /* 0x0000000458007c0c */ /* 0x000fce000bf06270 */
[-C--:B0-----:R-:W-:Y:S02]  /*b970*/  @!P3 LEA R2, P6, R0, R5.reuse, 0x1 ;  /* 0x000000050002b211 */ /* 0x081fe400078c08ff */
[-C--:B------:R-:W-:Y:S02]  /*b980*/  @!P2 LEA R4, P5, R84, R5.reuse, 0x1 ;  /* 0x000000055404a211 */ /* 0x080fe400078a08ff */
[----:B------:R-:W-:Y:S02]  /*b990*/  @!P1 LEA R6, P4, R86, R5, 0x1 ;  /* 0x0000000556069211 */ /* 0x000fe400078808ff */
[----:B------:R-:W-:Y:S02]  /*b9a0*/  @!P3 LEA.HI.X R3, R0, R9, R90, 0x1, P6 ;  /* 0x000000090003b211 */ /* 0x000fe400030f0c5a */
[----:B------:R-:W-:Y:S02]  /*b9b0*/  @!P0 LEA R8, P6, R88, R5, 0x1 ;  /* 0x0000000558088211 */ /* 0x000fe400078c08ff */
[-C--:B------:R-:W-:Y:S01]  /*b9c0*/  @!P2 LEA.HI.X R5, R84, R9.reuse, R89, 0x1, P5 ;  /* 0x000000095405a211 */ /* 0x080fe200028f0c59 */
[----:B------:R0:W-:Y:S01]  /*b9d0*/  @!P3 ST.E.128 desc[UR52][R2.64], R12 ;  /* 0x0000000c0200b985 */ /* 0x0001e2000c101d34 */
[----:B----4-:R-:W-:-:S02]  /*b9e0*/  @!P1 LEA.HI.X R7, R86, R9, R85, 0x1, P4 ;  /* 0x0000000956079211 */ /* 0x010fc400020f0c55 */
[----:B------:R-:W-:Y:S01]  /*b9f0*/  @!P0 LEA.HI.X R9, R88, R9, R87, 0x1, P6 ;  /* 0x0000000958098211 */ /* 0x000fe200030f0c57 */
[----:B------:R0:W-:Y:S04]  /*ba00*/  @!P2 ST.E.128 desc[UR52][R4.64], R36 ;  /* 0x000000240400a985 */ /* 0x0001e8000c101d34 */
[----:B------:R0:W-:Y:S04]  /*ba10*/  @!P1 ST.E.128 desc[UR52][R6.64], R52 ;  /* 0x0000003406009985 */ /* 0x0001e8000c101d34 */
[----:B------:R0:W-:Y:S02]  /*ba20*/  @!P0 ST.E.128 desc[UR52][R8.64], R68 ;  /* 0x0000004408008985 */ /* 0x0001e4000c101d34 */
.L_x_247:
[----:B------:R-:W-:Y:S05]  /*ba30*/  BSYNC B1 ;  /* 0x0000000000017941 */ /* 0x000fea0003800000 */
.L_x_246:
[----:B0-----:R-:W-:Y:S01]  /*ba40*/  VIADD R2, R82, 0x60 ;  /* 0x0000006052027836 */ /* 0x001fe20000000000 */
[----:B---3--:R-:W0:Y:S04]  /*ba50*/  SHFL.IDX PT, R81, R81, 0x3, 0x181f ;  /* 0x00781f0051517f89 */ /* 0x008e2800000e0000 */
[----:B------:R-:W-:Y:S01]  /*ba60*/  ISETP.GE.AND P0, PT, R2, UR16, PT ;  /* 0x0000001002007c0c */ /* 0x000fe2000bf06270 */
[----:B------:R3:W0:-:S12]  /*ba70*/  SHFL.IDX PT, R9, R80, 0x3, 0x181f ;  /* 0x00781f0050097f89 */ /* 0x00061800000e0000 */
[----:B---3--:R-:W-:Y:S05]  /*ba80*/  @P0 BRA `(.L_x_248) ;  /* 0x0000002400ec0947 */ /* 0x008fea0003800000 */
[----:B------:R-:W-:Y:S02]  /*ba90*/  ULDC UR4, c[0x0][0xac8] ;  /* 0x0002b20000047ab9 */ /* 0x000fe40000000800 */
[----:B------:R-:W-:Y:S02]  /*baa0*/  ISETP.GE.AND P3, PT, R0, UR4, PT ;  /* 0x0000000400007c0c */ /* 0x000fe4000bf66270 */
[----:B------:R-:W-:Y:S02]  /*bab0*/  ISETP.GE.AND P4, PT, R84, UR4, PT ;  /* 0x0000000454007c0c */ /* 0x000fe4000bf86270 */
[----:B------:R-:W-:-:S09]  /*bac0*/  ISETP.GE.AND P5, PT, R86, UR4, PT ;  /* 0x0000000456007c0c */ /* 0x000fd2000bfa6270 */
[-C--:B0-----:R-:W-:Y:S02]  /*bad0*/  @!P3 LEA R2, P0, R0, R9.reuse, 0x1 ;  /* 0x000000090002b211 */ /* 0x081fe400078008ff */
[-C--:B------:R-:W-:Y:S02]  /*bae0*/  @!P4 LEA R4, P1, R84, R9.reuse, 0x1 ;  /* 0x000000095404c211 */ /* 0x080fe400078208ff */
[----:B------:R-:W-:Y:S02]  /*baf0*/  @!P5 LEA R6, P2, R86, R9, 0x1 ;  /* 0x000000095606d211 */ /* 0x000fe400078408ff */
[-C--:B------:R-:W-:Y:S02]  /*bb00*/  @!P3 LEA.HI.X R3, R0, R81.reuse, R90, 0x1, P0 ;  /* 0x000000510003b211 */ /* 0x080fe400000f0c5a */
[-C--:B------:R-:W-:Y:S02]  /*bb10*/  @!P4 LEA.HI.X R5, R84, R81.reuse, R89, 0x1, P1 ;  /* 0x000000515405c211 */ /* 0x080fe400008f0c59 */
[----:B----4-:R-:W-:Y:S01]  /*bb20*/  @!P5 LEA.HI.X R7, R86, R81, R85, 0x1, P2 ;  /* 0x000000515607d211 */ /* 0x010fe200010f0c55 */
[----:B------:R3:W-:Y:S01]  /*bb30*/  @!P3 ST.E.128 desc[UR52][R2.64], R24 ;  /* 0x000000180200b985 */ /* 0x0007e2000c101d34 */
[----:B------:R-:W-:-:S03]  /*bb40*/  ISETP.GE.AND P0, PT, R88, UR4, PT ;  /* 0x0000000458007c0c */ /* 0x000fc6000bf06270 */
[----:B------:R3:W-:Y:S04]  /*bb50*/  @!P4 ST.E.128 desc[UR52][R4.64], R40 ;  /* 0x000000280400c985 */ /* 0x0007e8000c101d34 */
[----:B------:R3:W-:Y:S06]  /*bb60*/  @!P5 ST.E.128 desc[UR52][R6.64], R56 ;  /* 0x000000380600d985 */ /* 0x0007ec000c101d34 */
[----:B------:R-:W-:Y:S05]  /*bb70*/  @P0 BRA `(.L_x_248) ;  /* 0x0000002400b00947 */ /* 0x000fea0003800000 */
[----:B---3--:R-:W-:-:S04]  /*bb80*/  LEA R2, P0, R88, R9, 0x1 ;  /* 0x0000000958027211 */ /* 0x008fc800078008ff */
[----:B------:R-:W-:-:S05]  /*bb90*/  LEA.HI.X R3, R88, R81, R87, 0x1, P0 ;  /* 0x0000005158037211 */ /* 0x000fca00000f0c57 */
[----:B------:R0:W-:Y:S01]  /*bba0*/  ST.E.128 desc[UR52][R2.64], R72 ;  /* 0x0000004802007985 */ /* 0x0001e2000c101d34 */
[----:B------:R-:W-:Y:S05]  /*bbb0*/  BRA `(.L_x_248) ;  /* 0x0000002400a07947 */ /* 0x000fea0003800000 */
.L_x_241:
[----:B------:R-:W-:Y:S01]  /*bbc0*/  ULDC.64 UR14, c[0x0][0xb08] ;  /* 0x0002c200000e7ab9 */ /* 0x000fe20000000a00 */
[----:B0-----:R-:W-:Y:S01]  /*bbd0*/  IMAD.MOV.U32 R59, RZ, RZ, R62 ;  /* 0x000000ffff3b7224 */ /* 0x001fe200078e003e */
[----:B------:R-:W-:Y:S01]  /*bbe0*/  UIMAD UR12, UR17, UR14, URZ ;  /* 0x0000000e110c72a4 */ /* 0x000fe2000f8e023f */
[C---:B------:R-:W-:Y:S01]  /*bbf0*/  VIADD R167, R16.reuse, 0x48 ;  /* 0x0000004810a77836 */ /* 0x040fe20000000000 */
[----:B------:R-:W-:Y:S01]  /*bc00*/  UIMAD.WIDE.U32 UR10, UR4, UR14, URZ ;  /* 0x0000000e040a72a5 */ /* 0x000fe2000f8e003f */
[C---:B------:R-:W-:Y:S01]  /*bc10*/  VIADD R169, R16.reuse, 0x40 ;  /* 0x0000004010a97836 */ /* 0x040fe20000000000 */
[----:B------:R-:W-:Y:S01]  /*bc20*/  UIMAD UR12, UR4, UR15, UR12 ;  /* 0x0000000f040c72a4 */ /* 0x000fe2000f8e020c */
[C---:B------:R-:W-:Y:S01]  /*bc30*/  VIADD R171, R16.reuse, 0x38 ;  /* 0x0000003810ab7836 */ /* 0x040fe20000000000 */
[----:B------:R-:W-:Y:S01]  /*bc40*/  USHF.R.S32.HI UR4, URZ, 0x1f, UR36 ;  /* 0x0000001f3f047899 */ /* 0x000fe20008011424 */
[C---:B------:R-:W-:Y:S01]  /*bc50*/  VIADD R173, R16.reuse, 0x30 ;  /* 0x0000003010ad7836 */ /* 0x040fe20000000000 */
[----:B------:R-:W-:Y:S01]  /*bc60*/  UIADD3 UR11, UR11, UR12, URZ ;  /* 0x0000000c0b0b7290 */ /* 0x000fe2000fffe03f */
[C---:B------:R-:W-:Y:S01]  /*bc70*/  VIADD R175, R16.reuse, 0x28 ;  /* 0x0000002810af7836 */ /* 0x040fe20000000000 */
[----:B------:R-:W-:Y:S01]  /*bc80*/  ULDC.64 UR14, c[0x0][0xb40] ;  /* 0x0002d000000e7ab9 */ /* 0x000fe20000000a00 */
[----:B------:R-:W-:Y:S01]  /*bc90*/  ULDC.64 UR12, c[0x0][0xb38] ;  /* 0x0002ce00000c7ab9 */ /* 0x000fe20000000a00 */
[----:B------:R-:W-:Y:S01]  /*bca0*/  UIMAD UR4, UR4, UR14, URZ ;  /* 0x0000000e040472a4 */ /* 0x000fe2000f8e023f */
[C---:B------:R-:W-:Y:S01]  /*bcb0*/  VIADD R177, R16.reuse, 0x20 ;  /* 0x0000002010b17836 */ /* 0x040fe20000000000 */
[----:B------:R-:W-:Y:S01]  /*bcc0*/  UIMAD.WIDE.U32 UR10, UR40, UR12, UR10 ;  /* 0x0000000c280a72a5 */ /* 0x000fe2000f8e000a */
[C---:B------:R-:W-:Y:S01]  /*bcd0*/  VIADD R179, R16.reuse, 0x18 ;  /* 0x0000001810b37836 */ /* 0x040fe20000000000 */
[----:B------:R-:W-:Y:S01]  /*bce0*/  UIMAD UR4, UR36, UR15, UR4 ;  /* 0x0000000f240472a4 */ /* 0x000fe2000f8e0204 */
[C---:B------:R-:W-:Y:S01]  /*bcf0*/  VIADD R181, R16.reuse, 0x10 ;  /* 0x0000001010b57836 */ /* 0x040fe20000000000 */
[----:B------:R-:W-:Y:S01]  /*bd00*/  UIMAD UR11, UR40, UR13, UR11 ;  /* 0x0000000d280b72a4 */ /* 0x000fe2000f8e020b */
[----:B------:R-:W-:Y:S01]  /*bd10*/  VIADD R183, R16, 0x8 ;  /* 0x0000000810b77836 */ /* 0x000fe20000000000 */
[----:B------:R-:W-:Y:S01]  /*bd20*/  UIADD3 UR8, UR8, 0x38820, URZ ;  /* 0x0003882008087890 */ /* 0x000fe2000fffe03f */
[----:B------:R-:W-:Y:S01]  /*bd30*/  BSSY B1, `(.L_x_249) ;  /* 0x00000cf000017945 */ /* 0x000fe20003800000 */
[----:B------:R-:W-:Y:S01]  /*bd40*/  UIMAD.WIDE.U32 UR36, UR36, UR14, UR10 ;  /* 0x0000000e242472a5 */ /* 0x000fe2000f8e000a */
[----:B------:R-:W-:Y:S01]  /*bd50*/  SHF.R.S32.HI R67, RZ, 0x1f, R19 ;  /* 0x0000001fff437819 */ /* 0x000fe20000011413 */
[----:B------:R-:W-:Y:S01]  /*bd60*/  ULDC.64 UR12, c[0x0][0xb48] ;  /* 0x0002d200000c7ab9 */ /* 0x000fe20000000a00 */
[----:B------:R-:W-:Y:S01]  /*bd70*/  @UP2 ULDC UR10, c[0x0][0xbec] ;  /* 0x0002fb00000a2ab9 */ /* 0x000fe20000000800 */
[----:B------:R-:W-:Y:S01]  /*bd80*/  UIADD3 UR11, UR37, UR4, URZ ;  /* 0x00000004250b7290 */ /* 0x000fe2000fffe03f */
[----:B------:R-:W-:Y:S01]  /*bd90*/  @P1 IMAD.HI.U32 R0, R62, UR10, RZ ;  /* 0x0000000a3e001c27 */ /* 0x000fe2000f8e00ff */
[----:B------:R-:W-:Y:S01]  /*bda0*/  UPRMT UR8, URZ, 0x654, UR8 ;  /* 0x000006543f087896 */ /* 0x000fe20008000008 */
[----:B------:R-:W-:Y:S01]  /*bdb0*/  SHF.R.S32.HI R70, RZ, 0x1f, R22 ;  /* 0x0000001fff467819 */ /* 0x000fe20000011416 */
[----:B------:R-:W-:Y:S01]  /*bdc0*/  @UP2 ULDC UR4, c[0x0][0xbf0] ;  /* 0x0002fc0000042ab9 */ /* 0x000fe20000000800 */
[----:B------:R-:W-:Y:S01]  /*bdd0*/  UMOV UR10, UR36 ;  /* 0x00000024000a7c82 */ /* 0x000fe20008000000 */
[----:B------:R-:W-:Y:S01]  /*bde0*/  @P1 SHF.R.U32.HI R59, RZ, UR4, R0 ;  /* 0x00000004ff3b1c19 */ /* 0x000fe20008011600 */
[----:B------:R-:W-:Y:S01]  /*bdf0*/  UIMAD.WIDE.U32 UR10, UR39, UR12, UR10 ;  /* 0x0000000c270a72a5 */ /* 0x000fe2000f8e000a */
[----:B------:R-:W-:Y:S01]  /*be00*/  SHF.R.S32.HI R71, RZ, 0x1f, R23 ;  /* 0x0000001fff477819 */ /* 0x000fe20000011417 */
[----:B------:R-:W-:Y:S01]  /*be10*/  VIADD R166, R16, 0x48 ;  /* 0x0000004810a67836 */ /* 0x000fe20000000000 */
[--C-:B------:R-:W-:Y:S01]  /*be20*/  SHF.R.S32.HI R0, RZ, 0x1f, R59.reuse ;  /* 0x0000001fff007819 */ /* 0x100fe2000001143b */
[----:B------:R-:W-:Y:S01]  /*be30*/  IMAD.MOV R61, RZ, RZ, -R59 ;  /* 0x000000ffff3d7224 */ /* 0x000fe200078e0a3b */
[----:B------:R-:W-:-:S02]  /*be40*/  UIMAD UR39, UR39, UR13, UR11 ;  /* 0x0000000d272772a4 */ /* 0x000fc4000f8e020b */
[----:B------:R-:W-:Y:S01]  /*be50*/  IMAD.U32 R57, RZ, RZ, UR11 ;  /* 0x0000000bff397e24 */ /* 0x000fe2000f8e00ff */
[----:B------:R-:W-:Y:S01]  /*be60*/  SYNCS.ARRIVE.TRANS64.RED.A1T0 RZ, [UR8], RZ ;  /* 0x000000ffffff79a7 */ /* 0x000fe20008100408 */
[----:B------:R-:W-:Y:S01]  /*be70*/  ULDC.64 UR12, c[0x0][0xb30] ;  /* 0x0002cc00000c7ab9 */ /* 0x000fe20000000a00 */
[----:B------:R-:W-:Y:S01]  /*be80*/  IMAD R61, R61, UR9, R62 ;  /* 0x000000093d3d7c24 */ /* 0x000fe2000f8e023e */
[----:B------:R-:W-:Y:S01]  /*be90*/  SHF.R.S32.HI R152, RZ, 0x1f, R216 ;  /* 0x0000001fff987819 */ /* 0x000fe200000114d8 */
[----:B------:R-:W-:Y:S01]  /*bea0*/  IMAD R0, R0, UR12, RZ ;  /* 0x0000000c00007c24 */ /* 0x000fe2000f8e02ff */
[----:B------:R-:W-:Y:S01]  /*beb0*/  SHF.R.S32.HI R153, RZ, 0x1f, R217 ;  /* 0x0000001fff997819 */ /* 0x000fe200000114d9 */
[----:B------:R-:W-:Y:S01]  /*bec0*/  IMAD.U32 R56, RZ, RZ, UR10 ;  /* 0x0000000aff387e24 */ /* 0x000fe2000f8e00ff */
[----:B------:R-:W-:Y:S01]  /*bed0*/  ULDC.64 UR10, c[0x0][0xb28] ;  /* 0x0002ca00000a7ab9 */ /* 0x000fe20000000a00 */
[----:B------:R-:W-:Y:S01]  /*bee0*/  IMAD.U32 R57, RZ, RZ, UR39 ;  /* 0x00000027ff397e24 */ /* 0x000fe2000f8e00ff */
[----:B------:R-:W-:Y:S01]  /*bef0*/  SHF.R.S32.HI R154, RZ, 0x1f, R218 ;  /* 0x0000001fff9a7819 */ /* 0x000fe200000114da */
[C---:B------:R-:W-:Y:S01]  /*bf00*/  IMAD R63, R59.reuse, UR13, R0 ;  /* 0x0000000d3b3f7c24 */ /* 0x040fe2000f8e0200 */
[----:B------:R-:W-:Y:S01]  /*bf10*/  SHF.R.S32.HI R0, RZ, 0x1f, R61 ;  /* 0x0000001fff007819 */ /* 0x000fe2000001143d */
[----:B------:R-:W-:Y:S01]  /*bf20*/  IMAD.WIDE.U32 R56, R59, UR12, R56 ;  /* 0x0000000c3b387c25 */ /* 0x000fe2000f8e0038 */
[----:B------:R-:W-:-:S02]  /*bf30*/  SHF.R.S32.HI R155, RZ, 0x1f, R219 ;  /* 0x0000001fff9b7819 */ /* 0x000fc400000114db */
[----:B------:R-:W-:Y:S01]  /*bf40*/  SHF.R.S32.HI R156, RZ, 0x1f, R220 ;  /* 0x0000001fff9c7819 */ /* 0x000fe200000114dc */
[----:B------:R-:W-:Y:S01]  /*bf50*/  IMAD R0, R0, UR10, RZ ;  /* 0x0000000a00007c24 */ /* 0x000fe2000f8e02ff */
[----:B------:R-:W-:Y:S01]  /*bf60*/  SHF.R.S32.HI R157, RZ, 0x1f, R221 ;  /* 0x0000001fff9d7819 */ /* 0x000fe200000114dd */
[----:B------:R-:W-:Y:S01]  /*bf70*/  IMAD.IADD R57, R57, 0x1, R63 ;  /* 0x0000000139397824 */ /* 0x000fe200078e023f */
[----:B------:R-:W-:Y:S01]  /*bf80*/  SHF.R.S32.HI R158, RZ, 0x1f, R222 ;  /* 0x0000001fff9e7819 */ /* 0x000fe200000114de */
[C---:B------:R-:W-:Y:S01]  /*bf90*/  IMAD R59, R61.reuse, UR11, R0 ;  /* 0x0000000b3d3b7c24 */ /* 0x040fe2000f8e0200 */
[----:B------:R-:W-:Y:S01]  /*bfa0*/  SHF.R.S32.HI R159, RZ, 0x1f, R223 ;  /* 0x0000001fff9f7819 */ /* 0x000fe200000114df */
[----:B------:R-:W-:Y:S01]  /*bfb0*/  IMAD.WIDE.U32 R56, R61, UR10, R56 ;  /* 0x0000000a3d387c25 */ /* 0x000fe2000f8e0038 */
[----:B------:R-:W-:Y:S01]  /*bfc0*/  ULDC.64 UR10, c[0x0][0xb00] ;  /* 0x0002c000000a7ab9 */ /* 0x000fe20000000a00 */
[----:B------:R-:W-:Y:S02]  /*bfd0*/  SHF.R.S32.HI R160, RZ, 0x1f, R224 ;  /* 0x0000001fffa07819 */ /* 0x000fe400000114e0 */
[----:B------:R-:W-:Y:S01]  /*bfe0*/  IMAD.IADD R57, R57, 0x1, R59 ;  /* 0x0000000139397824 */ /* 0x000fe200078e023b */
[----:B------:R-:W-:Y:S01]  /*bff0*/  LEA R0, P1, R56, UR10, 0x2 ;  /* 0x0000000a38007c11 */ /* 0x000fe2000f8210ff */
[C---:B------:R-:W-:Y:S01]  /*c000*/  VIADD R168, R16.reuse, 0x40 ;  /* 0x0000004010a87836 */ /* 0x040fe20000000000 */
[----:B------:R-:W-:Y:S01]  /*c010*/  SHF.R.S32.HI R161, RZ, 0x1f, R225 ;  /* 0x0000001fffa17819 */ /* 0x000fe200000114e1 */
[----:B------:R-:W-:Y:S01]  /*c020*/  VIADD R170, R16, 0x38 ;  /* 0x0000003810aa7836 */ /* 0x000fe20000000000 */
[----:B------:R-:W-:Y:S01]  /*c030*/  LEA.HI.X R66, R56, UR11, R57, 0x2, P1 ;  /* 0x0000000b38427c11 */ /* 0x000fe200088f1439 */
[C---:B------:R-:W-:Y:S01]  /*c040*/  VIADD R172, R16.reuse, 0x30 ;  /* 0x0000003010ac7836 */ /* 0x040fe20000000000 */
[----:B------:R0:W1:Y:S01]  /*c050*/  SHFL.IDX PT, R56, R0, RZ, 0x1c1f ;  /* 0x001c1fff00387589 */ /* 0x00006200000e0000 */
[----:B------:R-:W-:Y:S01]  /*c060*/  SHF.R.S32.HI R162, RZ, 0x1f, R226 ;  /* 0x0000001fffa27819 */ /* 0x000fe200000114e2 */
[C---:B------:R-:W-:Y:S01]  /*c070*/  VIADD R174, R16.reuse, 0x28 ;  /* 0x0000002810ae7836 */ /* 0x040fe20000000000 */
[----:B------:R-:W-:Y:S01]  /*c080*/  SHF.R.S32.HI R163, RZ, 0x1f, R227 ;  /* 0x0000001fffa37819 */ /* 0x000fe200000114e3 */
[----:B------:R0:W2:Y:S01]  /*c090*/  SHFL.IDX PT, R57, R66, RZ, 0x1c1f ;  /* 0x001c1fff42397589 */ /* 0x0000a200000e0000 */
        /* <DEDUP_REMOVED lines=8> */
[----:B------:R-:W-:-:S02]  /*c120*/  SHF.R.S32.HI R171, RZ, 0x1f, R171 ;  /* 0x0000001fffab7819 */ /* 0x000fc400000114ab */
[----:B------:R-:W-:Y:S02]  /*c130*/  SHF.R.S32.HI R173, RZ, 0x1f, R173 ;  /* 0x0000001fffad7819 */ /* 0x000fe400000114ad */
[----:B------:R-:W-:Y:S02]  /*c140*/  SHF.R.S32.HI R175, RZ, 0x1f, R175 ;  /* 0x0000001fffaf7819 */ /* 0x000fe400000114af */
[----:B------:R-:W-:Y:S02]  /*c150*/  SHF.R.S32.HI R177, RZ, 0x1f, R177 ;  /* 0x0000001fffb17819 */ /* 0x000fe400000114b1 */
[----:B------:R-:W-:Y:S02]  /*c160*/  SHF.R.S32.HI R179, RZ, 0x1f, R179 ;  /* 0x0000001fffb37819 */ /* 0x000fe400000114b3 */
[----:B------:R-:W-:Y:S02]  /*c170*/  SHF.R.S32.HI R181, RZ, 0x1f, R181 ;  /* 0x0000001fffb57819 */ /* 0x000fe400000114b5 */
[----:B------:R-:W-:Y:S01]  /*c180*/  SHF.R.S32.HI R183, RZ, 0x1f, R183 ;  /* 0x0000001fffb77819 */ /* 0x000fe200000114b7 */
[----:B01----:R-:W-:Y:S06]  /*c190*/  @P2 BRA `(.L_x_250) ;  /* 0x0000000800202947 */ /* 0x003fec0003800000 */
[----:B------:R-:W-:Y:S02]  /*c1a0*/  ULDC UR4, c[0x0][0xac8] ;  /* 0x0002b20000047ab9 */ /* 0x000fe40000000800 */
[----:B------:R-:W-:Y:S02]  /*c1b0*/  ISETP.GE.AND P3, PT, R16, UR4, PT ;  /* 0x0000000410007c0c */ /* 0x000fe4000bf66270 */
[----:B------:R-:W-:Y:S02]  /*c1c0*/  ISETP.GE.AND P2, PT, R182, UR4, PT ;  /* 0x00000004b6007c0c */ /* 0x000fe4000bf46270 */
[----:B------:R-:W-:Y:S02]  /*c1d0*/  ISETP.GE.AND P1, PT, R180, UR4, PT ;  /* 0x00000004b4007c0c */ /* 0x000fe4000bf26270 */
[----:B------:R-:W-:-:S07]  /*c1e0*/  ISETP.GE.AND P4, PT, R178, UR4, PT ;  /* 0x00000004b2007c0c */ /* 0x000fce000bf86270 */
[----:B--2---:R-:W-:Y:S02]  /*c1f0*/  @!P3 IMAD.WIDE R58, R16, 0x4, R56 ;  /* 0x00000004103ab825 */ /* 0x004fe400078e0238 */
[----:B------:R-:W-:-:S03]  /*c200*/  @!P2 LEA R60, P5, R182, R56, 0x2 ;  /* 0x00000038b63ca211 */ /* 0x000fc600078a10ff */
[----:B------:R0:W-:Y:S01]  /*c210*/  @!P3 ST.E.64 desc[UR52][R58.64], R126 ;  /* 0x0000007e3a00b985 */ /* 0x0001e2000c101b34 */
[----:B------:R-:W-:Y:S02]  /*c220*/  ISETP.GE.AND P3, PT, R176, UR4, PT ;  /* 0x00000004b0007c0c */ /* 0x000fe4000bf66270 */
[----:B------:R-:W-:-:S05]  /*c230*/  @!P2 LEA.HI.X R61, R182, R57, R183, 0x2, P5 ;  /* 0x00000039b63da211 */ /* 0x000fca00028f14b7 */
[----:B------:R1:W-:Y:S01]  /*c240*/  @!P2 ST.E.64 desc[UR52][R60.64], R124 ;  /* 0x0000007c3c00a985 */ /* 0x0003e2000c101b34 */
[----:B------:R-:W-:Y:S02]  /*c250*/  ISETP.GE.AND P2, PT, R174, UR4, PT ;  /* 0x00000004ae007c0c */ /* 0x000fe4000bf46270 */
[----:B0-----:R-:W-:-:S04]  /*c260*/  @!P1 LEA R58, P6, R180, R56, 0x2 ;  /* 0x00000038b43a9211 */ /* 0x001fc800078c10ff */
[----:B------:R-:W-:Y:S02]  /*c270*/  @!P1 LEA.HI.X R59, R180, R57, R181, 0x2, P6 ;  /* 0x00000039b43b9211 */ /* 0x000fe400030f14b5 */
[----:B-1----:R-:W-:-:S03]  /*c280*/  @!P4 LEA R60, P5, R178, R56, 0x2 ;  /* 0x00000038b23cc211 */ /* 0x002fc600078a10ff */
        /* <DEDUP_REMOVED lines=42> */
[----:B------:R-:W-:Y:S02]  /*c530*/  @!P2 LEA.HI.X R61, R226, R57, R162, 0x2, P5 ;  /* 0x00000039e23da211 */ /* 0x000fe400028f14a2 */
[----:B------:R-:W-:-:S03]  /*c540*/  ISETP.GE.AND P5, PT, R221, UR4, PT ;  /* 0x00000004dd007c0c */ /* 0x000fc6000bfa6270 */
[----:B------:R1:W-:Y:S01]  /*c550*/  @!P2 ST.E.64 desc[UR52][R60.64], R76 ;  /* 0x0000004c3c00a985 */ /* 0x0003e2000c101b34 */
[----:B------:R-:W-:Y:S02]  /*c560*/  ISETP.GE.AND P2, PT, R222, UR4, PT ;  /* 0x00000004de007c0c */ /* 0x000fe4000bf46270 */
[----:B0-----:R-:W-:-:S04]  /*c570*/  @!P1 LEA R58, P6, R225, R56, 0x2 ;  /* 0x00000038e13a9211 */ /* 0x001fc800078c10ff */
[----:B------:R-:W-:Y:S02]  /*c580*/  @!P1 LEA.HI.X R59, R225, R57, R161, 0x2, P6 ;  /* 0x00000039e13b9211 */ /* 0x000fe400030f14a1 */
[----:B------:R-:W-:-:S03]  /*c590*/  @!P4 LEA R62, P6, R224, R56, 0x2 ;  /* 0x00000038e03ec211 */ /* 0x000fc600078c10ff */
[----:B------:R0:W-:Y:S01]  /*c5a0*/  @!P1 ST.E.64 desc[UR52][R58.64], R54 ;  /* 0x000000363a009985 */ /* 0x0001e2000c101b34 */
[-C--:B------:R-:W-:Y:S02]  /*c5b0*/  @!P4 LEA.HI.X R63, R224, R57.reuse, R160, 0x2, P6 ;  /* 0x00000039e03fc211 */ /* 0x080fe400030f14a0 */
[CC--:B------:R-:W-:Y:S02]  /*c5c0*/  @!P3 LEA R64, P1, R223.reuse, R56.reuse, 0x2 ;  /* 0x00000038df40b211 */ /* 0x0c0fe400078210ff */
[-C--:B------:R-:W-:Y:S01]  /*c5d0*/  @!P2 LEA R68, P6, R222, R56.reuse, 0x2 ;  /* 0x00000038de44a211 */ /* 0x080fe200078c10ff */
[----:B------:R2:W-:Y:S01]  /*c5e0*/  @!P4 ST.E.64 desc[UR52][R62.64], R52 ;  /* 0x000000343e00c985 */ /* 0x0005e2000c101b34 */
[----:B------:R-:W-:Y:S02]  /*c5f0*/  @!P3 LEA.HI.X R65, R223, R57, R159, 0x2, P1 ;  /* 0x00000039df41b211 */ /* 0x000fe400008f149f */
[----:B------:R-:W-:Y:S02]  /*c600*/  ISETP.GE.AND P4, PT, R220, UR4, PT ;  /* 0x00000004dc007c0c */ /* 0x000fe4000bf86270 */
[----:B------:R-:W-:Y:S01]  /*c610*/  ISETP.GE.AND P1, PT, R219, UR4, PT ;  /* 0x00000004db007c0c */ /* 0x000fe2000bf26270 */
[----:B------:R3:W-:Y:S01]  /*c620*/  @!P3 ST.E.64 desc[UR52][R64.64], R46 ;  /* 0x0000002e4000b985 */ /* 0x0007e2000c101b34 */
[----:B-1----:R-:W-:-:S02]  /*c630*/  @!P5 LEA R60, P3, R221, R56, 0x2 ;  /* 0x00000038dd3cd211 */ /* 0x002fc400078610ff */
[-C--:B------:R-:W-:Y:S02]  /*c640*/  @!P2 LEA.HI.X R69, R222, R57.reuse, R158, 0x2, P6 ;  /* 0x00000039de45a211 */ /* 0x080fe400030f149e */
[----:B------:R-:W-:Y:S02]  /*c650*/  @!P5 LEA.HI.X R61, R221, R57, R157, 0x2, P3 ;  /* 0x00000039dd3dd211 */ /* 0x000fe400018f149d */
[----:B------:R-:W-:Y:S01]  /*c660*/  ISETP.GE.AND P6, PT, R218, UR4, PT ;  /* 0x00000004da007c0c */ /* 0x000fe2000bfc6270 */
[----:B------:R1:W-:Y:S01]  /*c670*/  @!P2 ST.E.64 desc[UR52][R68.64], R44 ;  /* 0x0000002c4400a985 */ /* 0x0003e2000c101b34 */
[----:B------:R-:W-:Y:S02]  /*c680*/  ISETP.GE.AND P3, PT, R217, UR4, PT ;  /* 0x00000004d9007c0c */ /* 0x000fe4000bf66270 */
[-C--:B0-----:R-:W-:Y:S01]  /*c690*/  @!P4 LEA R54, P2, R220, R56.reuse, 0x2 ;  /* 0x00000038dc36c211 */ /* 0x081fe200078410ff */
[----:B------:R0:W-:Y:S01]  /*c6a0*/  @!P5 ST.E.64 desc[UR52][R60.64], R38 ;  /* 0x000000263c00d985 */ /* 0x0001e2000c101b34 */
[----:B--2---:R-:W-:-:S02]  /*c6b0*/  @!P1 LEA R52, P5, R219, R56, 0x2 ;  /* 0x00000038db349211 */ /* 0x004fc400078a10ff */
[-C--:B------:R-:W-:Y:S02]  /*c6c0*/  @!P4 LEA.HI.X R55, R220, R57.reuse, R156, 0x2, P2 ;  /* 0x00000039dc37c211 */ /* 0x080fe400010f149c */
[----:B------:R-:W-:Y:S02]  /*c6d0*/  @!P1 LEA.HI.X R53, R219, R57, R155, 0x2, P5 ;  /* 0x00000039db359211 */ /* 0x000fe400028f149b */
[----:B------:R-:W-:Y:S01]  /*c6e0*/  ISETP.GE.AND P2, PT, R216, UR4, PT ;  /* 0x00000004d8007c0c */ /* 0x000fe2000bf46270 */
[----:B------:R2:W-:Y:S01]  /*c6f0*/  @!P4 ST.E.64 desc[UR52][R54.64], R36 ;  /* 0x000000243600c985 */ /* 0x0005e2000c101b34 */
[----:B------:R-:W-:Y:S02]  /*c700*/  ISETP.GE.AND P4, PT, R23, UR4, PT ;  /* 0x0000000417007c0c */ /* 0x000fe4000bf86270 */
[-C--:B---3--:R-:W-:Y:S01]  /*c710*/  @!P6 LEA R46, P5, R218, R56.reuse, 0x2 ;  /* 0x00000038da2ee211 */ /* 0x088fe200078a10ff */
[----:B------:R3:W-:Y:S01]  /*c720*/  @!P1 ST.E.64 desc[UR52][R52.64], R30 ;  /* 0x0000001e34009985 */ /* 0x0007e2000c101b34 */
[----:B-1----:R-:W-:-:S02]  /*c730*/  @!P3 LEA R44, P1, R217, R56, 0x2 ;  /* 0x00000038d92cb211 */ /* 0x002fc400078210ff */
[-C--:B------:R-:W-:Y:S02]  /*c740*/  @!P6 LEA.HI.X R47, R218, R57.reuse, R154, 0x2, P5 ;  /* 0x00000039da2fe211 */ /* 0x080fe400028f149a */
[----:B------:R-:W-:Y:S02]  /*c750*/  @!P3 LEA.HI.X R45, R217, R57, R153, 0x2, P1 ;  /* 0x00000039d92db211 */ /* 0x000fe400008f1499 */
[----:B------:R-:W-:Y:S01]  /*c760*/  ISETP.GE.AND P1, PT, R22, UR4, PT ;  /* 0x0000000416007c0c */ /* 0x000fe2000bf26270 */
[----:B------:R1:W-:Y:S01]  /*c770*/  @!P6 ST.E.64 desc[UR52][R46.64], R28 ;  /* 0x0000001c2e00e985 */ /* 0x0003e2000c101b34 */
[-C--:B0-----:R-:W-:Y:S02]  /*c780*/  @!P2 LEA R38, P5, R216, R56.reuse, 0x2 ;  /* 0x00000038d826a211 */ /* 0x081fe400078a10ff */
[----:B--2---:R-:W-:Y:S01]  /*c790*/  @!P4 LEA R36, P6, R23, R56, 0x2 ;  /* 0x000000381724c211 */ /* 0x004fe200078c10ff */
[----:B------:R0:W-:Y:S01]  /*c7a0*/  @!P3 ST.E.64 desc[UR52][R44.64], R20 ;  /* 0x000000142c00b985 */ /* 0x0001e2000c101b34 */
[----:B------:R-:W-:-:S02]  /*c7b0*/  ISETP.GE.AND P3, PT, R19, UR4, PT ;  /* 0x0000000413007c0c */ /* 0x000fc4000bf66270 */
[-C--:B------:R-:W-:Y:S02]  /*c7c0*/  @!P2 LEA.HI.X R39, R216, R57.reuse, R152, 0x2, P5 ;  /* 0x00000039d827a211 */ /* 0x080fe400028f1498 */
[----:B------:R-:W-:-:S03]  /*c7d0*/  @!P4 LEA.HI.X R37, R23, R57, R71, 0x2, P6 ;  /* 0x000000391725c211 */ /* 0x000fc600030f1447 */
[----:B------:R2:W-:Y:S01]  /*c7e0*/  @!P2 ST.E.64 desc[UR52][R38.64], R14 ;  /* 0x0000000e2600a985 */ /* 0x0005e2000c101b34 */
[-C--:B---3--:R-:W-:Y:S01]  /*c7f0*/  @!P1 LEA R30, P2, R22, R56.reuse, 0x2 ;  /* 0x00000038161e9211 */ /* 0x088fe200078410ff */
[----:B-1----:R-:W-:Y:S02]  /*c800*/  VIADD R47, R16, 0xe8 ;  /* 0x000000e8102f7836 */ /* 0x002fe40000000000 */
[----:B------:R1:W-:Y:S01]  /*c810*/  @!P4 ST.E.64 desc[UR52][R36.64], R8 ;  /* 0x000000082400c985 */ /* 0x0003e2000c101b34 */
[----:B------:R-:W-:Y:S01]  /*c820*/  ISETP.GE.AND P4, PT, R18, UR4, PT ;  /* 0x0000000412007c0c */ /* 0x000fe2000bf86270 */
[----:B0-----:R-:W-:Y:S01]  /*c830*/  VIADD R21, R16, 0xf0 ;  /* 0x000000f010157836 */ /* 0x001fe20000000000 */
[-C--:B------:R-:W-:Y:S02]  /*c840*/  @!P1 LEA.HI.X R31, R22, R57.reuse, R70, 0x2, P2 ;  /* 0x00000039161f9211 */ /* 0x080fe400010f1446 */
[----:B------:R-:W-:Y:S02]  /*c850*/  @!P3 LEA R28, P5, R19, R56, 0x2 ;  /* 0x00000038131cb211 */ /* 0x000fe400078a10ff */
[----:B------:R-:W-:Y:S01]  /*c860*/  ISETP.GE.AND P2, PT, R17, UR4, PT ;  /* 0x0000000411007c0c */ /* 0x000fe2000bf46270 */
[----:B------:R0:W-:Y:S01]  /*c870*/  @!P1 ST.E.64 desc[UR52][R30.64], R6 ;  /* 0x000000061e009985 */ /* 0x0001e2000c101b34 */
[----:B------:R-:W-:-:S02]  /*c880*/  @!P3 LEA.HI.X R29, R19, R57, R67, 0x2, P5 ;  /* 0x00000039131db211 */ /* 0x000fc400028f1443 */
[----:B------:R-:W-:Y:S02]  /*c890*/  ISETP.GE.AND P1, PT, R47, UR4, PT ;  /* 0x000000042f007c0c */ /* 0x000fe4000bf26270 */
[----:B--2---:R-:W-:Y:S01]  /*c8a0*/  SHF.R.S32.HI R15, RZ, 0x1f, R17 ;  /* 0x0000001fff0f7819 */ /* 0x004fe20000011411 */
[----:B------:R2:W-:Y:S01]  /*c8b0*/  @!P3 ST.E.64 desc[UR52][R28.64], R134 ;  /* 0x000000861c00b985 */ /* 0x0005e2000c101b34 */
[----:B-1----:R-:W-:Y:S01]  /*c8c0*/  SHF.R.S32.HI R9, RZ, 0x1f, R18 ;  /* 0x0000001fff097819 */ /* 0x002fe20000011412 */
[----:B------:R-:W-:Y:S01]  /*c8d0*/  VIADD R37, R16, 0xf8 ;  /* 0x000000f810257836 */ /* 0x000fe20000000000 */
[-C--:B------:R-:W-:Y:S02]  /*c8e0*/  @!P4 LEA R8, P6, R18, R56.reuse, 0x2 ;  /* 0x000000381208c211 */ /* 0x080fe400078c10ff */
[----:B------:R-:W-:Y:S02]  /*c8f0*/  ISETP.GE.AND P3, PT, R21, UR4, PT ;  /* 0x0000000415007c0c */ /* 0x000fe4000bf66270 */
[----:B------:R-:W-:-:S02]  /*c900*/  @!P2 LEA R14, P5, R17, R56, 0x2 ;  /* 0x00000038110ea211 */ /* 0x000fc400078a10ff */
[-C--:B------:R-:W-:Y:S02]  /*c910*/  @!P4 LEA.HI.X R9, R18, R57.reuse, R9, 0x2, P6 ;  /* 0x000000391209c211 */ /* 0x080fe400030f1409 */
[----:B------:R-:W-:Y:S02]  /*c920*/  ISETP.GE.AND P6, PT, R37, UR4, PT ;  /* 0x0000000425007c0c */ /* 0x000fe4000bfc6270 */
[----:B------:R-:W-:Y:S01]  /*c930*/  @!P2 LEA.HI.X R15, R17, R57, R15, 0x2, P5 ;  /* 0x00000039110fa211 */ /* 0x000fe200028f140f */
[----:B------:R1:W-:Y:S01]  /*c940*/  @!P4 ST.E.64 desc[UR52][R8.64], R132 ;  /* 0x000000840800c985 */ /* 0x0003e2000c101b34 */
[----:B0-----:R-:W-:Y:S02]  /*c950*/  SHF.R.S32.HI R7, RZ, 0x1f, R47 ;  /* 0x0000001fff077819 */ /* 0x001fe4000001142f */
[----:B------:R-:W-:Y:S01]  /*c960*/  @!P1 LEA R6, P5, R47, R56, 0x2 ;  /* 0x000000382f069211 */ /* 0x000fe200078a10ff */
[----:B------:R1:W-:Y:S01]  /*c970*/  @!P2 ST.E.64 desc[UR52][R14.64], R142 ;  /* 0x0000008e0e00a985 */ /* 0x0003e2000c101b34 */
[----:B--2---:R-:W-:-:S02]  /*c980*/  SHF.R.S32.HI R28, RZ, 0x1f, R21 ;  /* 0x0000001fff1c7819 */ /* 0x004fc40000011415 */
[-C--:B------:R-:W-:Y:S02]  /*c990*/  @!P1 LEA.HI.X R7, R47, R57.reuse, R7, 0x2, P5 ;  /* 0x000000392f079211 */ /* 0x080fe400028f1407 */
[CC--:B------:R-:W-:Y:S02]  /*c9a0*/  @!P3 LEA R20, P5, R21.reuse, R56.reuse, 0x2 ;  /* 0x000000381514b211 */ /* 0x0c0fe400078a10ff */
[----:B------:R-:W-:Y:S01]  /*c9b0*/  SHF.R.S32.HI R29, RZ, 0x1f, R37 ;  /* 0x0000001fff1d7819 */ /* 0x000fe20000011425 */
[----:B------:R1:W-:Y:S01]  /*c9c0*/  @!P1 ST.E.64 desc[UR52][R6.64], R140 ;  /* 0x0000008c06009985 */ /* 0x0003e2000c101b34 */
[----:B------:R-:W-:Y:S02]  /*c9d0*/  @!P3 LEA.HI.X R21, R21, R57, R28, 0x2, P5 ;  /* 0x000000391515b211 */ /* 0x000fe400028f141c */
[----:B------:R-:W-:-:S03]  /*c9e0*/  @!P6 LEA R28, P5, R37, R56, 0x2 ;  /* 0x00000038251ce211 */ /* 0x000fc600078a10ff */
[----:B------:R1:W-:Y:S01]  /*c9f0*/  @!P3 ST.E.64 desc[UR52][R20.64], R150 ;  /* 0x000000961400b985 */ /* 0x0003e2000c101b34 */
[----:B------:R-:W-:-:S05]  /*ca00*/  @!P6 LEA.HI.X R29, R37, R57, R29, 0x2, P5 ;  /* 0x00000039251de211 */ /* 0x000fca00028f141d */
[----:B------:R1:W-:Y:S04]  /*ca10*/  @!P6 ST.E.64 desc[UR52][R28.64], R148 ;  /* 0x000000941c00e985 */ /* 0x0003e8000c101b34 */
.L_x_250:
[----:B------:R-:W-:Y:S05]  /*ca20*/  BSYNC B1 ;  /* 0x0000000000017941 */ /* 0x000fea0003800000 */
.L_x_249:
[----:B-1----:R0:W1:Y:S04]  /*ca30*/  SHFL.IDX PT, R7, R66, 0x1, 0x1c1f ;  /* 0x003c1f0042077f89 */ /* 0x00206800000e0000 */
[----:B------:R0:W3:Y:S01]  /*ca40*/  SHFL.IDX PT, R6, R0, 0x1, 0x1c1f ;  /* 0x003c1f0000067f89 */ /* 0x0000e200000e0000 */
[----:B------:R-:W-:Y:S05]  /*ca50*/  @P0 BRA `(.L_x_248) ;  /* 0x0000001400f80947 */ /* 0x000fea0003800000 */
[----:B------:R-:W-:Y:S02]  /*ca60*/  ULDC UR4, c[0x0][0xac8] ;  /* 0x0002b20000047ab9 */ /* 0x000fe40000000800 */
[----:B------:R-:W-:Y:S02]  /*ca70*/  ISETP.GE.AND P4, PT, R182, UR4, PT ;  /* 0x00000004b6007c0c */ /* 0x000fe4000bf86270 */
[----:B------:R-:W-:Y:S02]  /*ca80*/  ISETP.GE.AND P6, PT, R16, UR4, PT ;  /* 0x0000000410007c0c */ /* 0x000fe4000bfc6270 */
[----:B------:R-:W-:Y:S02]  /*ca90*/  ISETP.GE.AND P0, PT, R180, UR4, PT ;  /* 0x00000004b4007c0c */ /* 0x000fe4000bf06270 */
[----:B------:R-:W-:Y:S02]  /*caa0*/  ISETP.GE.AND P2, PT, R178, UR4, PT ;  /* 0x00000004b2007c0c */ /* 0x000fe4000bf46270 */
[----:B------:R-:W-:-:S05]  /*cab0*/  ISETP.GE.AND P1, PT, R176, UR4, PT ;  /* 0x00000004b0007c0c */ /* 0x000fca000bf26270 */
[-C--:B---3--:R-:W-:Y:S02]  /*cac0*/  @!P4 LEA R14, P3, R182, R6.reuse, 0x2 ;  /* 0x00000006b60ec211 */ /* 0x088fe400078610ff */
[----:B-1----:R-:W-:Y:S02]  /*cad0*/  @!P6 IMAD.WIDE R8, R16, 0x4, R6 ;  /* 0x000000041008e825 */ /* 0x002fe400078e0206 */
[----:B------:R-:W-:Y:S02]  /*cae0*/  @!P4 LEA.HI.X R15, R182, R7, R183, 0x2, P3 ;  /* 0x00000007b60fc211 */ /* 0x000fe400018f14b7 */
[----:B------:R-:W-:Y:S01]  /*caf0*/  ISETP.GE.AND P3, PT, R174, UR4, PT ;  /* 0x00000004ae007c0c */ /* 0x000fe2000bf66270 */
[----:B------:R1:W-:Y:S01]  /*cb00*/  @!P6 ST.E.64 desc[UR52][R8.64], R122 ;  /* 0x0000007a0800e985 */ /* 0x0003e2000c101b34 */
[-C--:B------:R-:W-:Y:S02]  /*cb10*/  @!P0 LEA R20, P5, R180, R6.reuse, 0x2 ;  /* 0x00000006b4148211 */ /* 0x080fe400078a10ff */
[----:B------:R-:W-:Y:S01]  /*cb20*/  @!P1 LEA R30, P6, R176, R6, 0x2 ;  /* 0x00000006b01e9211 */ /* 0x000fe200078c10ff */
[----:B------:R3:W-:Y:S01]  /*cb30*/  @!P4 ST.E.64 desc[UR52][R14.64], R120 ;  /* 0x000000780e00c985 */ /* 0x0007e2000c101b34 */
[----:B------:R-:W-:-:S02]  /*cb40*/  ISETP.GE.AND P4, PT, R172, UR4, PT ;  /* 0x00000004ac007c0c */ /* 0x000fc4000bf86270 */
[-C--:B------:R-:W-:Y:S02]  /*cb50*/  @!P0 LEA.HI.X R21, R180, R7.reuse, R181, 0x2, P5 ;  /* 0x00000007b4158211 */ /* 0x080fe400028f14b5 */
[-C--:B------:R-:W-:Y:S02]  /*cb60*/  @!P2 LEA R28, P5, R178, R6.reuse, 0x2 ;  /* 0x00000006b21ca211 */ /* 0x080fe400078a10ff */
[-C--:B------:R-:W-:Y:S01]  /*cb70*/  @!P1 LEA.HI.X R31, R176, R7.reuse, R177, 0x2, P6 ;  /* 0x00000007b01f9211 */ /* 0x080fe200030f14b1 */
[----:B------:R4:W-:Y:S01]  /*cb80*/  @!P0 ST.E.64 desc[UR52][R20.64], R114 ;  /* 0x0000007214008985 */ /* 0x0009e2000c101b34 */
[----:B------:R-:W-:Y:S02]  /*cb90*/  @!P2 LEA.HI.X R29, R178, R7, R179, 0x2, P5 ;  /* 0x00000007b21da211 */ /* 0x000fe400028f14b3 */
[----:B------:R-:W-:Y:S02]  /*cba0*/  ISETP.GE.AND P0, PT, R170, UR4, PT ;  /* 0x00000004aa007c0c */ /* 0x000fe4000bf06270 */
[----:B------:R-:W-:Y:S01]  /*cbb0*/  @!P3 LEA R36, P5, R174, R6, 0x2 ;  /* 0x00000006ae24b211 */ /* 0x000fe200078a10ff */
[----:B------:R5:W-:Y:S01]  /*cbc0*/  @!P2 ST.E.64 desc[UR52][R28.64], R112 ;  /* 0x000000701c00a985 */ /* 0x000be2000c101b34 */
[----:B------:R-:W-:-:S02]  /*cbd0*/  ISETP.GE.AND P2, PT, R168, UR4, PT ;  /* 0x00000004a8007c0c */ /* 0x000fc4000bf46270 */
[-C--:B------:R-:W-:Y:S01]  /*cbe0*/  @!P3 LEA.HI.X R37, R174, R7.reuse, R175, 0x2, P5 ;  /* 0x00000007ae25b211 */ /* 0x080fe200028f14af */
[----:B------:R2:W-:Y:S01]  /*cbf0*/  @!P1 ST.E.64 desc[UR52][R30.64], R106 ;  /* 0x0000006a1e009985 */ /* 0x0005e2000c101b34 */
[-C--:B-1----:R-:W-:Y:S02]  /*cc00*/  @!P4 LEA R8, P5, R172, R6.reuse, 0x2 ;  /* 0x00000006ac08c211 */ /* 0x082fe400078a10ff */
[----:B------:R-:W-:Y:S01]  /*cc10*/  ISETP.GE.AND P1, PT, R166, UR4, PT ;  /* 0x00000004a6007c0c */ /* 0x000fe2000bf26270 */
[----:B------:R1:W-:Y:S01]  /*cc20*/  @!P3 ST.E.64 desc[UR52][R36.64], R104 ;  /* 0x000000682400b985 */ /* 0x0003e2000c101b34 */
[----:B------:R-:W-:Y:S02]  /*cc30*/  @!P4 LEA.HI.X R9, R172, R7, R173, 0x2, P5 ;  /* 0x00000007ac09c211 */ /* 0x000fe400028f14ad */
[----:B---3--:R-:W-:Y:S02]  /*cc40*/  @!P0 LEA R14, P6, R170, R6, 0x2 ;  /* 0x00000006aa0e8211 */ /* 0x008fe400078c10ff */
[----:B------:R-:W-:Y:S01]  /*cc50*/  ISETP.GE.AND P3, PT, R229, UR4, PT ;  /* 0x00000004e5007c0c */ /* 0x000fe2000bf66270 */
[----:B------:R3:W-:Y:S01]  /*cc60*/  @!P4 ST.E.64 desc[UR52][R8.64], R98 ;  /* 0x000000620800c985 */ /* 0x0007e2000c101b34 */
[----:B------:R-:W-:-:S02]  /*cc70*/  ISETP.GE.AND P4, PT, R228, UR4, PT ;  /* 0x00000004e4007c0c */ /* 0x000fc4000bf86270 */
[----:B------:R-:W-:Y:S02]  /*cc80*/  @!P0 LEA.HI.X R15, R170, R7, R171, 0x2, P6 ;  /* 0x00000007aa0f8211 */ /* 0x000fe400030f14ab */
[----:B----4-:R-:W-:-:S03]  /*cc90*/  @!P2 LEA R20, P5, R168, R6, 0x2 ;  /* 0x00000006a814a211 */ /* 0x010fc600078a10ff */
[----:B------:R4:W-:Y:S01]  /*cca0*/  @!P0 ST.E.64 desc[UR52][R14.64], R96 ;  /* 0x000000600e008985 */ /* 0x0009e2000c101b34 */
[-C--:B------:R-:W-:Y:S02]  /*ccb0*/  @!P2 LEA.HI.X R21, R168, R7.reuse, R169, 0x2, P5 ;  /* 0x00000007a815a211 */ /* 0x080fe400028f14a9 */
[CC--:B-----5:R-:W-:Y:S02]  /*ccc0*/  @!P1 LEA R28, P0, R166.reuse, R6.reuse, 0x2 ;  /* 0x00000006a61c9211 */ /* 0x0e0fe400078010ff */
[-C--:B--2---:R-:W-:Y:S01]  /*ccd0*/  @!P3 LEA R30, P6, R229, R6.reuse, 0x2 ;  /* 0x00000006e51eb211 */ /* 0x084fe200078c10ff */
[----:B------:R2:W-:Y:S01]  /*cce0*/  @!P2 ST.E.64 desc[UR52][R20.64], R90 ;  /* 0x0000005a1400a985 */ /* 0x0005e2000c101b34 */
[-C--:B------:R-:W-:Y:S02]  /*ccf0*/  @!P1 LEA.HI.X R29, R166, R7.reuse, R167, 0x2, P0 ;  /* 0x00000007a61d9211 */ /* 0x080fe400000f14a7 */
[----:B------:R-:W-:Y:S02]  /*cd00*/  ISETP.GE.AND P2, PT, R227, UR4, PT ;  /* 0x00000004e3007c0c */ /* 0x000fe4000bf46270 */
[----:B-1----:R-:W-:Y:S01]  /*cd10*/  @!P4 LEA R36, P5, R228, R6, 0x2 ;  /* 0x00000006e424c211 */ /* 0x002fe200078a10ff */
[----:B------:R1:W-:Y:S01]  /*cd20*/  @!P1 ST.E.64 desc[UR52][R28.64], R88 ;  /* 0x000000581c009985 */ /* 0x0003e2000c101b34 */
[----:B------:R-:W-:-:S02]  /*cd30*/  @!P3 LEA.HI.X R31, R229, R7, R165, 0x2, P6 ;  /* 0x00000007e51fb211 */ /* 0x000fc400030f14a5 */
[----:B------:R-:W-:Y:S02]  /*cd40*/  @!P4 LEA.HI.X R37, R228, R7, R164, 0x2, P5 ;  /* 0x00000007e425c211 */ /* 0x000fe400028f14a4 */
[----:B------:R-:W-:Y:S01]  /*cd50*/  ISETP.GE.AND P0, PT, R226, UR4, PT ;  /* 0x00000004e2007c0c */ /* 0x000fe2000bf06270 */
[----:B------:R5:W-:Y:S01]  /*cd60*/  @!P3 ST.E.64 desc[UR52][R30.64], R82 ;  /* 0x000000521e00b985 */ /* 0x000be2000c101b34 */
[----:B------:R-:W-:-:S03]  /*cd70*/  ISETP.GE.AND P1, PT, R225, UR4, PT ;  /* 0x00000004e1007c0c */ /* 0x000fc6000bf26270 */
[----:B------:R0:W-:Y:S01]  /*cd80*/  @!P4 ST.E.64 desc[UR52][R36.64], R80 ;  /* 0x000000502400c985 */ /* 0x0001e2000c101b34 */
[----:B------:R-:W-:Y:S02]  /*cd90*/  ISETP.GE.AND P4, PT, R224, UR4, PT ;  /* 0x00000004e0007c0c */ /* 0x000fe4000bf86270 */
[----:B---3--:R-:W-:-:S04]  /*cda0*/  @!P2 LEA R8, P3, R227, R6, 0x2 ;  /* 0x00000006e308a211 */ /* 0x008fc800078610ff */
[-C--:B------:R-:W-:Y:S02]  /*cdb0*/  @!P2 LEA.HI.X R9, R227, R7.reuse, R163, 0x2, P3 ;  /* 0x00000007e309a211 */ /* 0x080fe400018f14a3 */
[CC--:B----4-:R-:W-:Y:S02]  /*cdc0*/  @!P0 LEA R14, P6, R226.reuse, R6.reuse, 0x2 ;  /* 0x00000006e20e8211 */ /* 0x0d0fe400078c10ff */
[----:B--2---:R-:W-:Y:S01]  /*cdd0*/  @!P1 LEA R20, P5, R225, R6, 0x2 ;  /* 0x00000006e1149211 */ /* 0x004fe200078a10ff */
[----:B------:R2:W-:Y:S01]  /*cde0*/  @!P2 ST.E.64 desc[UR52][R8.64], R74 ;  /* 0x0000004a0800a985 */ /* 0x0005e2000c101b34 */
[----:B------:R-:W-:Y:S02]  /*cdf0*/  ISETP.GE.AND P3, PT, R223, UR4, PT ;  /* 0x00000004df007c0c */ /* 0x000fe4000bf66270 */
[-C--:B------:R-:W-:Y:S02]  /*ce00*/  @!P0 LEA.HI.X R15, R226, R7.reuse, R162, 0x2, P6 ;  /* 0x00000007e20f8211 */ /* 0x080fe400030f14a2 */
[----:B------:R-:W-:-:S02]  /*ce10*/  @!P1 LEA.HI.X R21, R225, R7, R161, 0x2, P5 ;  /* 0x00000007e1159211 */ /* 0x000fc400028f14a1 */
[----:B------:R-:W-:Y:S01]  /*ce20*/  ISETP.GE.AND P2, PT, R222, UR4, PT ;  /* 0x00000004de007c0c */ /* 0x000fe2000bf46270 */
[----:B------:R3:W-:Y:S01]  /*ce30*/  @!P0 ST.E.64 desc[UR52][R14.64], R72 ;  /* 0x000000480e008985 */ /* 0x0007e2000c101b34 */
[CC--:B-1----:R-:W-:Y:S02]  /*ce40*/  @!P4 LEA R28, P5, R224.reuse, R6.reuse, 0x2 ;  /* 0x00000006e01cc211 */ /* 0x0c2fe400078a10ff */
[----:B------:R-:W-:Y:S01]  /*ce50*/  ISETP.GE.AND P0, PT, R221, UR4, PT ;  /* 0x00000004dd007c0c */ /* 0x000fe2000bf06270 */
[----:B------:R1:W-:Y:S01]  /*ce60*/  @!P1 ST.E.64 desc[UR52][R20.64], R50 ;  /* 0x0000003214009985 */ /* 0x0003e2000c101b34 */
[----:B------:R-:W-:Y:S02]  /*ce70*/  @!P4 LEA.HI.X R29, R224, R7, R160, 0x2, P5 ;  /* 0x00000007e01dc211 */ /* 0x000fe400028f14a0 */
[----:B------:R-:W-:Y:S02]  /*ce80*/  ISETP.GE.AND P1, PT, R220, UR4, PT ;  /* 0x00000004dc007c0c */ /* 0x000fe4000bf26270 */
[----:B-----5:R-:W-:Y:S01]  /*ce90*/  @!P3 LEA R30, P6, R223, R6, 0x2 ;  /* 0x00000006df1eb211 */ /* 0x020fe200078c10ff */
[----:B------:R4:W-:Y:S01]  /*cea0*/  @!P4 ST.E.64 desc[UR52][R28.64], R48 ;  /* 0x000000301c00c985 */ /* 0x0009e2000c101b34 */
[----:B------:R-:W-:-:S02]  /*ceb0*/  ISETP.GE.AND P4, PT, R219, UR4, PT ;  /* 0x00000004db007c0c */ /* 0x000fc4000bf86270 */
[CC--:B0-----:R-:W-:Y:S02]  /*cec0*/  @!P2 LEA R36, P5, R222.reuse, R6.reuse, 0x2 ;  /* 0x00000006de24a211 */ /* 0x0c1fe400078a10ff */
[-C--:B------:R-:W-:Y:S02]  /*ced0*/  @!P3 LEA.HI.X R31, R223, R7.reuse, R159, 0x2, P6 ;  /* 0x00000007df1fb211 */ /* 0x080fe400030f149f */
[-C--:B------:R-:W-:Y:S02]  /*cee0*/  @!P2 LEA.HI.X R37, R222, R7.reuse, R158, 0x2, P5 ;  /* 0x00000007de25a211 */ /* 0x080fe400028f149e */
[CC--:B--2---:R-:W-:Y:S01]  /*cef0*/  @!P0 LEA R8, P5, R221.reuse, R6.reuse, 0x2 ;  /* 0x00000006dd088211 */ /* 0x0c4fe200078a10ff */
[----:B------:R0:W-:Y:S01]  /*cf00*/  @!P3 ST.E.64 desc[UR52][R30.64], R42 ;  /* 0x0000002a1e00b985 */ /* 0x0001e2000c101b34 */
[----:B------:R-:W-:Y:S02]  /*cf10*/  ISETP.GE.AND P3, PT, R218, UR4, PT ;  /* 0x00000004da007c0c */ /* 0x000fe4000bf66270 */
[----:B---3--:R-:W-:Y:S01]  /*cf20*/  @!P1 LEA R14, P6, R220, R6, 0x2 ;  /* 0x00000006dc0e9211 */ /* 0x008fe200078c10ff */
[----:B------:R2:W-:Y:S01]  /*cf30*/  @!P2 ST.E.64 desc[UR52][R36.64], R40 ;  /* 0x000000282400a985 */ /* 0x0005e2000c101b34 */
[----:B------:R-:W-:-:S02]  /*cf40*/  @!P0 LEA.HI.X R9, R221, R7, R157, 0x2, P5 ;  /* 0x00000007dd098211 */ /* 0x000fc400028f149d */
[----:B------:R-:W-:Y:S02]  /*cf50*/  ISETP.GE.AND P2, PT, R217, UR4, PT ;  /* 0x00000004d9007c0c */ /* 0x000fe4000bf46270 */
[CC--:B-1----:R-:W-:Y:S01]  /*cf60*/  @!P4 LEA R20, P5, R219.reuse, R6.reuse, 0x2 ;  /* 0x00000006db14c211 */ /* 0x0c2fe200078a10ff */
[----:B------:R-:W-:Y:S01]  /*cf70*/  @!P0 ST.E.64 desc[UR52][R8.64], R34 ;  /* 0x0000002208008985 */ /* 0x000fe2000c101b34 */
[-C--:B------:R-:W-:Y:S02]  /*cf80*/  @!P1 LEA.HI.X R15, R220, R7.reuse, R156, 0x2, P6 ;  /* 0x00000007dc0f9211 */ /* 0x080fe400030f149c */
[----:B------:R-:W-:Y:S02]  /*cf90*/  @!P4 LEA.HI.X R21, R219, R7, R155, 0x2, P5 ;  /* 0x00000007db15c211 */ /* 0x000fe400028f149b */
[----:B------:R-:W-:Y:S01]  /*cfa0*/  ISETP.GE.AND P0, PT, R216, UR4, PT ;  /* 0x00000004d8007c0c */ /* 0x000fe2000bf06270 */
[----:B------:R1:W-:Y:S01]  /*cfb0*/  @!P1 ST.E.64 desc[UR52][R14.64], R32 ;  /* 0x000000200e009985 */ /* 0x0003e2000c101b34 */
[----:B----4-:R-:W-:-:S03]  /*cfc0*/  @!P3 LEA R28, P1, R218, R6, 0x2 ;  /* 0x00000006da1cb211 */ /* 0x010fc600078210ff */
[----:B------:R3:W-:Y:S01]  /*cfd0*/  @!P4 ST.E.64 desc[UR52][R20.64], R26 ;  /* 0x0000001a1400c985 */ /* 0x0007e2000c101b34 */
[----:B------:R-:W-:Y:S02]  /*cfe0*/  ISETP.GE.AND P4, PT, R23, UR4, PT ;  /* 0x0000000417007c0c */ /* 0x000fe4000bf86270 */
[CC--:B0-----:R-:W-:Y:S02]  /*cff0*/  @!P2 LEA R30, P5, R217.reuse, R6.reuse, 0x2 ;  /* 0x00000006d91ea211 */ /* 0x0c1fe400078a10ff */
[-C--:B------:R-:W-:Y:S02]  /*d000*/  @!P3 LEA.HI.X R29, R218, R7.reuse, R154, 0x2, P1 ;  /* 0x00000007da1db211 */ /* 0x080fe400008f149a */
[----:B------:R-:W-:Y:S02]  /*d010*/  ISETP.GE.AND P1, PT, R22, UR4, PT ;  /* 0x0000000416007c0c */ /* 0x000fe4000bf26270 */
[----:B------:R-:W-:Y:S01]  /*d020*/  @!P2 LEA.HI.X R31, R217, R7, R153, 0x2, P5 ;  /* 0x00000007d91fa211 */ /* 0x000fe200028f1499 */
[----:B------:R-:W-:Y:S01]  /*d030*/  @!P3 ST.E.64 desc[UR52][R28.64], R24 ;  /* 0x000000181c00b985 */ /* 0x000fe2000c101b34 */
[----:B--2---:R-:W-:Y:S01]  /*d040*/  @!P0 LEA R36, P6, R216, R6, 0x2 ;  /* 0x00000006d8248211 */ /* 0x004fe200078c10ff */
[----:B-1----:R-:W-:-:S02]  /*d050*/  VIADD R33, R16, 0xe8 ;  /* 0x000000e810217836 */ /* 0x002fc40000000000 */
[----:B------:R0:W-:Y:S01]  /*d060*/  @!P2 ST.E.64 desc[UR52][R30.64], R12 ;  /* 0x0000000c1e00a985 */ /* 0x0001e2000c101b34 */
[-C--:B------:R-:W-:Y:S01]  /*d070*/  @!P0 LEA.HI.X R37, R216, R7.reuse, R152, 0x2, P6 ;  /* 0x00000007d8258211 */ /* 0x080fe200030f1498 */
[----:B---3--:R-:W-:Y:S01]  /*d080*/  VIADD R21, R16, 0xf0 ;  /* 0x000000f010157836 */ /* 0x008fe20000000000 */
[CC--:B------:R-:W-:Y:S02]  /*d090*/  @!P4 LEA R8, P2, R23.reuse, R6.reuse, 0x2 ;  /* 0x000000061708c211 */ /* 0x0c0fe400078410ff */
[----:B------:R-:W-:Y:S01]  /*d0a0*/  SHF.R.S32.HI R0, RZ, 0x1f, R33 ;  /* 0x0000001fff007819 */ /* 0x000fe20000011421 */
[----:B------:R1:W-:Y:S01]  /*d0b0*/  @!P0 ST.E.64 desc[UR52][R36.64], R10 ;  /* 0x0000000a24008985 */ /* 0x0003e2000c101b34 */
[----:B------:R-:W-:Y:S02]  /*d0c0*/  @!P4 LEA.HI.X R9, R23, R7, R71, 0x2, P2 ;  /* 0x000000071709c211 */ /* 0x000fe400010f1447 */
[----:B------:R-:W-:Y:S02]  /*d0d0*/  ISETP.GE.AND P0, PT, R33, UR4, PT ;  /* 0x0000000421007c0c */ /* 0x000fe4000bf06270 */
[----:B------:R-:W-:Y:S01]  /*d0e0*/  @!P1 LEA R14, P3, R22, R6, 0x2 ;  /* 0x00000006160e9211 */ /* 0x000fe200078610ff */
[----:B------:R2:W-:Y:S01]  /*d0f0*/  @!P4 ST.E.64 desc[UR52][R8.64], R4 ;  /* 0x000000040800c985 */ /* 0x0005e2000c101b34 */
[----:B------:R-:W-:-:S02]  /*d100*/  ISETP.GE.AND P2, PT, R19, UR4, PT ;  /* 0x0000000413007c0c */ /* 0x000fc4000bf46270 */
[----:B------:R-:W-:Y:S02]  /*d110*/  @!P1 LEA.HI.X R15, R22, R7, R70, 0x2, P3 ;  /* 0x00000007160f9211 */ /* 0x000fe400018f1446 */
[----:B------:R-:W-:Y:S02]  /*d120*/  ISETP.GE.AND P3, PT, R21, UR4, PT ;  /* 0x0000000415007c0c */ /* 0x000fe4000bf66270 */
[----:B------:R-:W-:Y:S01]  /*d130*/  ISETP.GE.AND P4, PT, R18, UR4, PT ;  /* 0x0000000412007c0c */ /* 0x000fe2000bf86270 */
[----:B------:R3:W-:Y:S01]  /*d140*/  @!P1 ST.E.64 desc[UR52][R14.64], R2 ;  /* 0x000000020e009985 */ /* 0x0007e2000c101b34 */
[----:B------:R-:W-:Y:S02]  /*d150*/  ISETP.GE.AND P1, PT, R17, UR4, PT ;  /* 0x0000000411007c0c */ /* 0x000fe4000bf26270 */
[----:B0-----:R-:W-:-:S03]  /*d160*/  @!P0 LEA R12, P6, R33, R6, 0x2 ;  /* 0x00000006210c8211 */ /* 0x001fc600078c10ff */
[-C--:B-1----:R-:W-:Y:S02]  /*d170*/  @!P2 LEA R10, P5, R19, R6.reuse, 0x2 ;  /* 0x00000006130aa211 */ /* 0x082fe400078a10ff */
[-C--:B------:R-:W-:Y:S02]  /*d180*/  @!P0 LEA.HI.X R13, R33, R7.reuse, R0, 0x2, P6 ;  /* 0x00000007210d8211 */ /* 0x080fe400030f1400 */
[----:B------:R-:W-:Y:S02]  /*d190*/  @!P2 LEA.HI.X R11, R19, R7, R67, 0x2, P5 ;  /* 0x00000007130ba211 */ /* 0x000fe400028f1443 */
[----:B------:R-:W-:Y:S02]  /*d1a0*/  SHF.R.S32.HI R0, RZ, 0x1f, R21 ;  /* 0x0000001fff007819 */ /* 0x000fe40000011415 */
[-C--:B--2---:R-:W-:Y:S01]  /*d1b0*/  @!P3 LEA R8, P6, R21, R6.reuse, 0x2 ;  /* 0x000000061508b211 */ /* 0x084fe200078c10ff */
[----:B------:R0:W-:Y:S01]  /*d1c0*/  @!P2 ST.E.64 desc[UR52][R10.64], R138 ;  /* 0x0000008a0a00a985 */ /* 0x0001e2000c101b34 */
[----:B------:R-:W-:Y:S01]  /*d1d0*/  SHF.R.S32.HI R5, RZ, 0x1f, R18 ;  /* 0x0000001fff057819 */ /* 0x000fe20000011412 */
[----:B---3--:R-:W-:Y:S01]  /*d1e0*/  VIADD R15, R16, 0xf8 ;  /* 0x000000f8100f7836 */ /* 0x008fe20000000000 */
[----:B------:R-:W-:-:S02]  /*d1f0*/  @!P4 LEA R4, P5, R18, R6, 0x2 ;  /* 0x000000061204c211 */ /* 0x000fc400078a10ff */
[-C--:B------:R-:W-:Y:S02]  /*d200*/  @!P3 LEA.HI.X R9, R21, R7.reuse, R0, 0x2, P6 ;  /* 0x000000071509b211 */ /* 0x080fe400030f1400 */
[-C--:B------:R-:W-:Y:S02]  /*d210*/  @!P4 LEA.HI.X R5, R18, R7.reuse, R5, 0x2, P5 ;  /* 0x000000071205c211 */ /* 0x080fe400028f1405 */
[----:B------:R-:W-:Y:S02]  /*d220*/  SHF.R.S32.HI R0, RZ, 0x1f, R17 ;  /* 0x0000001fff007819 */ /* 0x000fe40000011411 */
[C---:B------:R-:W-:Y:S01]  /*d230*/  @!P1 LEA R2, P5, R17.reuse, R6, 0x2 ;  /* 0x0000000611029211 */ /* 0x040fe200078a10ff */
[----:B------:R0:W-:Y:S03]  /*d240*/  @!P4 ST.E.64 desc[UR52][R4.64], R136 ;  /* 0x000000880400c985 */ /* 0x0001e6000c101b34 */
[----:B------:R-:W-:-:S05]  /*d250*/  @!P1 LEA.HI.X R3, R17, R7, R0, 0x2, P5 ;  /* 0x0000000711039211 */ /* 0x000fca00028f1400 */
[----:B------:R0:W-:Y:S04]  /*d260*/  @!P1 ST.E.64 desc[UR52][R2.64], R144 ;  /* 0x0000009002009985 */ /* 0x0001e8000c101b34 */
[----:B------:R0:W-:Y:S01]  /*d270*/  @!P0 ST.E.64 desc[UR52][R12.64], R146 ;  /* 0x000000920c008985 */ /* 0x0001e2000c101b34 */
[----:B------:R-:W-:-:S03]  /*d280*/  ISETP.GE.AND P0, PT, R15, UR4, PT ;  /* 0x000000040f007c0c */ /* 0x000fc6000bf06270 */
[----:B------:R0:W-:Y:S10]  /*d290*/  @!P3 ST.E.64 desc[UR52][R8.64], R130 ;  /* 0x000000820800b985 */ /* 0x0001f4000c101b34 */
[----:B------:R-:W-:Y:S05]  /*d2a0*/  @P0 BRA `(.L_x_248) ;  /* 0x0000000c00e40947 */ /* 0x000fea0003800000 */
[----:B0-----:R-:W-:Y:S02]  /*d2b0*/  LEA R2, P0, R15, R6, 0x2 ;  /* 0x000000060f027211 */ /* 0x001fe400078010ff */
[----:B------:R-:W-:-:S04]  /*d2c0*/  SHF.R.S32.HI R6, RZ, 0x1f, R15 ;  /* 0x0000001fff067819 */ /* 0x000fc8000001140f */
[----:B------:R-:W-:-:S05]  /*d2d0*/  LEA.HI.X R3, R15, R7, R6, 0x2, P0 ;  /* 0x000000070f037211 */ /* 0x000fca00000f1406 */
[----:B------:R0:W-:Y:S01]  /*d2e0*/  ST.E.64 desc[UR52][R2.64], R128 ;  /* 0x0000008002007985 */ /* 0x0001e2000c101b34 */
[----:B------:R-:W-:Y:S05]  /*d2f0*/  BRA `(.L_x_248) ;  /* 0x0000000c00d07947 */ /* 0x000fea0003800000 */
.L_x_239:
[----:B------:R-:W-:Y:S02]  /*d300*/  ULDC.64 UR8, c[0x0][0xc00] ;  /* 0x0003000000087ab9 */ /* 0x000fe40000000a00 */
[----:B------:R-:W-:-:S04]  /*d310*/  UISETP.NE.U32.AND UP0, UPT, UR8, URZ, UPT ;  /* 0x0000003f0800728c */ /* 0x000fc8000bf05070 */
[----:B------:R-:W-:-:S03]  /*d320*/  UISETP.NE.AND.EX UP0, UPT, UR9, URZ, UPT, UP0 ;  /* 0x0000003f0900728c */ /* 0x000fc6000bf05300 */
[----:B------:R-:W-:Y:S02]  /*d330*/  ULDC.64 UR8, c[0x0][0xc00] ;  /* 0x0003000000087ab9 */ /* 0x000fe40000000a00 */
[----:B------:R-:W-:Y:S01]  /*d340*/  UIMAD.WIDE UR8, UR36, 0x4, UR8 ;  /* 0x00000004240878a5 */ /* 0x000fe2000f8e0208 */
[----:B------:R-:W-:-:S05]  /*d350*/  PLOP3.LUT P1, PT, PT, PT, UP0, 0x80, 0x0 ;  /* 0x000000000000781c */ /* 0x000fca0003f2f008 */
[----:B------:R-:W-:Y:S02]  /*d360*/  IMAD.U32 R2, RZ, RZ, UR8 ;  /* 0x00000008ff027e24 */ /* 0x000fe4000f8e00ff */
[----:B------:R-:W-:Y:S01]  /*d370*/  IMAD.U32 R3, RZ, RZ, UR9 ;  /* 0x00000009ff037e24 */ /* 0x000fe2000f8e00ff */
[----:B------:R-:W-:Y:S02]  /*d380*/  ULDC.64 UR8, c[0x0][0xc08] ;  /* 0x0003020000087ab9 */ /* 0x000fe40000000a00 */
[----:B------:R-:W-:-:S03]  /*d390*/  UISETP.NE.U32.AND UP1, UPT, UR8, URZ, UPT ;  /* 0x0000003f0800728c */ /* 0x000fc6000bf25070 */
[----:B------:R-:W2:Y:S01]  /*d3a0*/  @P1 LDG.E R6, desc[UR52][R2.64] ;  /* 0x0000003402061981 */ /* 0x000ea2000c1e1900 */
[----:B------:R-:W-:Y:S01]  /*d3b0*/  UISETP.NE.AND.EX UP1, UPT, UR9, URZ, UPT, UP1 ;  /* 0x0000003f0900728c */ /* 0x000fe2000bf25310 */
[----:B------:R-:W-:Y:S01]  /*d3c0*/  ULDC UR4, c[0x0][0xa88] ;  /* 0x0002a20000047ab9 */ /* 0x000fe20000000800 */
[----:B------:R-:W0:Y:S01]  /*d3d0*/  S2R R7, SR_TID.X ;  /* 0x0000000000077919 */ /* 0x000e220000002100 */
[----:B------:R-:W-:-:S03]  /*d3e0*/  IMAD.U32 R0, RZ, RZ, UR4 ;  /* 0x00000004ff007e24 */ /* 0x000fc6000f8e00ff */
[----:B------:R-:W-:-:S05]  /*d3f0*/  PLOP3.LUT P2, PT, PT, PT, UP1, 0x80, 0x0 ;  /* 0x000000000000781c */ /* 0x000fca0003f4f018 */
[----:B------:R-:W-:-:S04]  /*d400*/  @UP1 ULEA UR8, UP2, UR36, UR8, 0x2 ;  /* 0x0000000824081291 */ /* 0x000fc8000f84103f */
[----:B------:R-:W-:Y:S02]  /*d410*/  @UP1 ULEA.HI.X UR9, UR36, UR9, UR37, 0x2, UP2 ;  /* 0x0000000924091291 */ /* 0x000fe400090f1425 */
[----:B------:R-:W-:-:S04]  /*d420*/  IMAD.U32 R4, RZ, RZ, UR8 ;  /* 0x00000008ff047e24 */ /* 0x000fc8000f8e00ff */
[----:B------:R-:W-:-:S05]  /*d430*/  IMAD.U32 R5, RZ, RZ, UR9 ;  /* 0x00000009ff057e24 */ /* 0x000fca000f8e00ff */
[----:B------:R1:W5:Y:S01]  /*d440*/  @P2 LDG.E R0, desc[UR52][R4.64] ;  /* 0x0000003404002981 */ /* 0x000362000c1e1900 */
[----:B------:R-:W-:Y:S01]  /*d450*/  UMOV UR4, URZ ;  /* 0x0000003f00047c82 */ /* 0x000fe20008000000 */
[----:B--2---:R-:W-:Y:S01]  /*d460*/  @P1 R2UR UR4, R6 ;  /* 0x00000000060412ca */ /* 0x004fe200000e0000 */
[----:B0-----:R-:W-:-:S05]  /*d470*/  VIADD R6, R7, 0xffffff80 ;  /* 0xffffff8007067836 */ /* 0x001fca0000000000 */
[----:B------:R-:W-:-:S07]  /*d480*/  ISETP.GT.AND P0, PT, R6, 0x7f, PT ;  /* 0x0000007f0600780c */ /* 0x000fce0003f04270 */
[----:B------:R-:W-:Y:S01]  /*d490*/  USHF.R.S32.HI UR16, URZ, 0x1f, UR4 ;  /* 0x0000001f3f107899 */ /* 0x000fe20008011404 */
[----:B-1----:R-:W-:Y:S11]  /*d4a0*/  @P2 BRA `(.L_x_251) ;  /* 0x0000000000102947 */ /* 0x002ff60003800000 */
[----:B------:R-:W-:Y:S05]  /*d4b0*/  @!P1 BRA `(.L_x_251) ;  /* 0x00000000000c9947 */ /* 0x000fea0003800000 */
[----:B------:R-:W2:Y:S04]  /*d4c0*/  LDG.E R5, desc[UR52][R2.64] ;  /* 0x0000003402057981 */ /* 0x000ea8000c1e1900 */
[----:B-----5:R-:W2:Y:S02]  /*d4d0*/  LDG.E R0, desc[UR52][R2.64+0x4] ;  /* 0x0000043402007981 */ /* 0x020ea4000c1e1900 */
[----:B--2---:R-:W-:-:S07]  /*d4e0*/  IMAD.IADD R0, R0, 0x1, -R5 ;  /* 0x0000000100007824 */ /* 0x004fce00078e0a05 */
.L_x_251:
[----:B------:R-:W-:Y:S01]  /*d4f0*/  USEL UR36, UR36, URZ, !UP0 ;  /* 0x0000003f24247287 */ /* 0x000fe2000c000000 */
[----:B------:R-:W-:Y:S01]  /*d500*/  BSSY B1, `(.L_x_252) ;  /* 0x0000038000017945 */ /* 0x000fe20003800000 */
[----:B------:R-:W-:-:S03]  /*d510*/  USEL UR37, UR37, URZ, !UP0 ;  /* 0x0000003f25257287 */ /* 0x000fc6000c000000 */
[----:B------:R-:W-:Y:S09]  /*d520*/  @P0 BRA `(.L_x_253) ;  /* 0x0000000000d40947 */ /* 0x000ff20003800000 */
[----:B------:R-:W0:Y:S01]  /*d530*/  LDC R9, c[0x0][0xbe8] ;  /* 0x0002fa00ff097b82 */ /* 0x000e220000000800 */
[----:B------:R-:W-:-:S04]  /*d540*/  IMAD.U32 R2, RZ, RZ, UR38 ;  /* 0x00000026ff027e24 */ /* 0x000fc8000f8e00ff */
[----:B------:R-:W-:-:S04]  /*d550*/  IMAD R2, R2, 0x80, R7 ;  /* 0x0000008002027824 */ /* 0x000fc800078e0207 */
[----:B------:R-:W-:Y:S02]  /*d560*/  VIADD R4, R2, 0xffffff80 ;  /* 0xffffff8002047836 */ /* 0x000fe40000000000 */
[----:B0----5:R-:W-:-:S05]  /*d570*/  IMAD R3, R0, R9, RZ ;  /* 0x0000000900037224 */ /* 0x021fca00078e02ff */
[----:B------:R-:W-:-:S13]  /*d580*/  ISETP.GE.AND P0, PT, R4, R3, PT ;  /* 0x000000030400720c */ /* 0x000fda0003f06270 */
[----:B------:R-:W-:Y:S05]  /*d590*/  @P0 BRA `(.L_x_253) ;  /* 0x0000000000b80947 */ /* 0x000fea0003800000 */
[----:B------:R-:W-:Y:S01]  /*d5a0*/  ISETP.NE.AND P0, PT, R9, 0x1, PT ;  /* 0x000000010900780c */ /* 0x000fe20003f05270 */
[----:B------:R-:W-:Y:S01]  /*d5b0*/  UISETP.GT.AND UP2, UPT, UR43, 0x1, UPT ;  /* 0x000000012b00788c */ /* 0x000fe2000bf44270 */
[----:B------:R-:W-:Y:S01]  /*d5c0*/  IMAD.MOV.U32 R5, RZ, RZ, R4 ;  /* 0x000000ffff057224 */ /* 0x000fe200078e0004 */
[----:B------:R-:W-:Y:S02]  /*d5d0*/  UMOV UR8, 0x9b8 ;  /* 0x000009b800087882 */ /* 0x000fe40000000000 */
[----:B------:R-:W-:Y:S02]  /*d5e0*/  USEL UR17, UR8, 0x978, UP2 ;  /* 0x0000097808117887 */ /* 0x000fe40009000000 */
[----:B------:R-:W-:-:S06]  /*d5f0*/  USEL UR19, UR39, URZ, UP2 ;  /* 0x0000003f27137287 */ /* 0x000fcc0009000000 */
[----:B------:R-:W0:Y:S04]  /*d600*/  @P0 LDC R3, c[0x0][0xbec] ;  /* 0x0002fb00ff030b82 */ /* 0x000e280000000800 */
[----:B------:R-:W-:Y:S01]  /*d610*/  ULDC.64 UR8, c[0x0][UR17+0x218] ;  /* 0x0000860011087abb */ /* 0x000fe20008000a00 */
[----:B------:R-:W-:Y:S01]  /*d620*/  ULDC.64 UR12, c[0x0][UR17+0x220] ;  /* 0x00008800110c7abb */ /* 0x000fe20008000a00 */
[----:B------:R-:W-:Y:S01]  /*d630*/  ULDC.64 UR14, c[0x0][UR17+0x228] ;  /* 0x00008a00110e7abb */ /* 0x000fe20008000a00 */
[----:B------:R-:W-:Y:S01]  /*d640*/  UIMAD.WIDE.U32 UR10, UR8, UR40, URZ ;  /* 0x00000028080a72a5 */ /* 0x000fe2000f8e003f */
[----:B------:R-:W1:Y:S01]  /*d650*/  @P0 LDC R7, c[0x0][0xbf0] ;  /* 0x0002fc00ff070b82 */ /* 0x000e620000000800 */
[----:B------:R-:W-:Y:S02]  /*d660*/  UIMAD UR18, UR9, UR40, URZ ;  /* 0x00000028091272a4 */ /* 0x000fe4000f8e023f */
[----:B------:R-:W-:-:S02]  /*d670*/  UIMAD UR13, UR13, UR36, URZ ;  /* 0x000000240d0d72a4 */ /* 0x000fc4000f8e023f */
[----:B------:R-:W-:Y:S02]  /*d680*/  UIMAD.WIDE.U32 UR20, UR14, UR19, URZ ;  /* 0x000000130e1472a5 */ /* 0x000fe4000f8e003f */
[----:B------:R-:W-:Y:S02]  /*d690*/  UIMAD.WIDE.U32 UR8, UR12, UR36, URZ ;  /* 0x000000240c0872a5 */ /* 0x000fe4000f8e003f */
[----:B------:R-:W-:Y:S02]  /*d6a0*/  UIMAD UR14, UR15, UR19, URZ ;  /* 0x000000130f0e72a4 */ /* 0x000fe4000f8e023f */
[----:B------:R-:W-:Y:S02]  /*d6b0*/  UIMAD UR13, UR12, UR37, UR13 ;  /* 0x000000250c0d72a4 */ /* 0x000fe4000f8e020d */
[----:B------:R-:W-:Y:S02]  /*d6c0*/  UIADD3 UR10, UP0, UP1, UR8, UR10, UR4 ;  /* 0x0000000a080a7290 */ /* 0x000fe4000f91e004 */
[----:B------:R-:W-:Y:S01]  /*d6d0*/  UIADD3 UR8, UR14, UR21, URZ ;  /* 0x000000150e087290 */ /* 0x000fe2000fffe03f */
[----:B0-----:R-:W-:Y:S01]  /*d6e0*/  @P0 IMAD.HI.U32 R2, R4, R3, RZ ;  /* 0x0000000304020227 */ /* 0x001fe200078e00ff */
[----:B------:R-:W-:-:S02]  /*d6f0*/  UIADD3 UR11, UR18, UR11, URZ ;  /* 0x0000000b120b7290 */ /* 0x000fc4000fffe03f */
[----:B------:R-:W-:Y:S01]  /*d700*/  UIADD3 UR13, UR9, UR13, URZ ;  /* 0x0000000d090d7290 */ /* 0x000fe2000fffe03f */
[----:B------:R-:W-:Y:S02]  /*d710*/  IMAD.U32 R3, RZ, RZ, UR21 ;  /* 0x00000015ff037e24 */ /* 0x000fe4000f8e00ff */
[----:B------:R-:W-:Y:S01]  /*d720*/  IMAD.U32 R8, RZ, RZ, UR8 ;  /* 0x00000008ff087e24 */ /* 0x000fe2000f8e00ff */
[----:B------:R-:W-:Y:S01]  /*d730*/  ULDC.64 UR8, c[0x0][UR17+0x210] ;  /* 0x0000840011087abb */ /* 0x000fe20008000a00 */
[----:B-1----:R-:W-:Y:S01]  /*d740*/  @P0 SHF.R.U32.HI R5, RZ, R7, R2 ;  /* 0x00000007ff050219 */ /* 0x002fe20000011602 */
[----:B------:R-:W-:-:S04]  /*d750*/  IMAD.U32 R2, RZ, RZ, UR20 ;  /* 0x00000014ff027e24 */ /* 0x000fc8000f8e00ff */
[--C-:B------:R-:W-:Y:S01]  /*d760*/  IMAD.MOV R7, RZ, RZ, -R5.reuse ;  /* 0x000000ffff077224 */ /* 0x100fe200078e0a05 */
[----:B------:R-:W-:Y:S01]  /*d770*/  IADD3 R2, P0, P1, R5, UR10, R2 ;  /* 0x0000000a05027c10 */ /* 0x000fe2000f91e002 */
[----:B------:R-:W-:Y:S01]  /*d780*/  UIADD3.X UR10, UR13, UR11, UR16, UP0, UP1 ;  /* 0x0000000b0d0a7290 */ /* 0x000fe200087e2410 */
[----:B------:R-:W-:Y:S01]  /*d790*/  SHF.R.S32.HI R5, RZ, 0x1f, R5 ;  /* 0x0000001fff057819 */ /* 0x000fe20000011405 */
[----:B------:R-:W-:-:S04]  /*d7a0*/  IMAD R7, R9, R7, R4 ;  /* 0x0000000709077224 */ /* 0x000fc800078e0204 */
[----:B------:R-:W-:Y:S01]  /*d7b0*/  IADD3.X R3, R5, UR10, R8, P0, P1 ;  /* 0x0000000a05037c10 */ /* 0x000fe200087e2408 */
[C---:B------:R-:W-:Y:S01]  /*d7c0*/  IMAD R9, R7.reuse, UR9, RZ ;  /* 0x0000000907097c24 */ /* 0x040fe2000f8e02ff */
[----:B------:R-:W-:Y:S01]  /*d7d0*/  SHF.R.S32.HI R4, RZ, 0x1f, R7 ;  /* 0x0000001fff047819 */ /* 0x000fe20000011407 */
[----:B------:R-:W-:Y:S01]  /*d7e0*/  ULDC.64 UR10, c[0x0][0xba8] ;  /* 0x0002ea00000a7ab9 */ /* 0x000fe20000000a00 */
[----:B------:R-:W-:Y:S01]  /*d7f0*/  @!UP2 ULDC UR10, c[0x0][0xb50] ;  /* 0x0002d400000aaab9 */ /* 0x000fe20000000800 */
[----:B------:R-:W-:Y:S01]  /*d800*/  IMAD.WIDE.U32 R2, R7, UR8, R2 ;  /* 0x0000000807027c25 */ /* 0x000fe2000f8e0002 */
[----:B------:R-:W-:-:S03]  /*d810*/  @!UP2 ULDC UR11, c[0x0][0xb54] ;  /* 0x0002d500000baab9 */ /* 0x000fc60000000800 */
[----:B------:R-:W-:Y:S01]  /*d820*/  IMAD R9, R4, UR8, R9 ;  /* 0x0000000804097c24 */ /* 0x000fe2000f8e0209 */
[----:B------:R-:W-:-:S03]  /*d830*/  LEA R4, P0, R2, UR10, 0x2 ;  /* 0x0000000a02047c11 */ /* 0x000fc6000f8010ff */
[----:B------:R-:W-:-:S05]  /*d840*/  IMAD.IADD R3, R3, 0x1, R9 ;  /* 0x0000000103037824 */ /* 0x000fca00078e0209 */
[----:B------:R-:W-:Y:S01]  /*d850*/  LEA.HI.X R5, R2, UR11, R3, 0x2, P0 ;  /* 0x0000000b02057c11 */ /* 0x000fe200080f1403 */
[----:B------:R-:W-:-:S05]  /*d860*/  IMAD.MOV.U32 R3, RZ, RZ, -0x800000 ;  /* 0xff800000ff037424 */ /* 0x000fca00078e00ff */
[----:B------:R0:W-:Y:S02]  /*d870*/  STG.E desc[UR52][R4.64], R3 ;  /* 0x0000000304007986 */ /* 0x0001e4000c101934 */
.L_x_253:
[----:B------:R-:W-:Y:S05]  /*d880*/  BSYNC B1 ;  /* 0x0000000000017941 */ /* 0x000fea0003800000 */
.L_x_252:
[----:B------:R-:W-:-:S06]  /*d890*/  UISETP.GT.AND UP0, UPT, UR43, 0x1, UPT ;  /* 0x000000012b00788c */ /* 0x000fcc000bf04270 */
[----:B------:R-:W-:-:S13]  /*d8a0*/  PLOP3.LUT P0, PT, PT, PT, UP0, 0x80, 0x0 ;  /* 0x000000000000781c */ /* 0x000fda0003f0f008 */
[----:B------:R-:W-:Y:S05]  /*d8b0*/  @P0 BRA `(.L_x_248) ;  /* 0x0000000800600947 */ /* 0x000fea0003800000 */
[----:B------:R-:W1:Y:S01]  /*d8c0*/  LDC R11, c[0x0][0xbe8] ;  /* 0x0002fa00ff0b7b82 */ /* 0x000e620000000800 */
[----:B0-----:R-:W-:Y:S01]  /*d8d0*/  SHF.R.S32.HI R3, RZ, 0x1f, R6 ;  /* 0x0000001fff037819 */ /* 0x001fe20000011406 */
[----:B------:R-:W-:Y:S01]  /*d8e0*/  ULDC.64 UR10, c[0x0][0xaa0] ;  /* 0x0002a800000a7ab9 */ /* 0x000fe20000000a00 */
[----:B------:R-:W-:Y:S01]  /*d8f0*/  BSSY B1, `(.L_x_254) ;  /* 0x0000052000017945 */ /* 0x000fe20003800000 */
[----:B------:R-:W-:Y:S01]  /*d900*/  UIMAD.WIDE.U32 UR8, UR4, UR10, URZ ;  /* 0x0000000a040872a5 */ /* 0x000fe2000f8e003f */
[----:B------:R-:W-:Y:S01]  /*d910*/  LEA.HI R2, R3, R6, RZ, 0x3 ;  /* 0x0000000603027211 */ /* 0x000fe200078f18ff */
[----:B------:R-:W-:-:S03]  /*d920*/  UIMAD UR10, UR16, UR10, URZ ;  /* 0x0000000a100a72a4 */ /* 0x000fc6000f8e023f */
[----:B------:R-:W-:Y:S01]  /*d930*/  LOP3.LUT R5, R2, 0xfffffff8, RZ, 0xc0, !PT ;  /* 0xfffffff802057812 */ /* 0x000fe200078ec0ff */
[----:B------:R-:W-:Y:S01]  /*d940*/  UIMAD UR10, UR4, UR11, UR10 ;  /* 0x0000000b040a72a4 */ /* 0x000fe2000f8e020a */
[----:B------:R-:W-:-:S03]  /*d950*/  SHF.R.S32.HI R13, RZ, 0x3, R2 ;  /* 0x00000003ff0d7819 */ /* 0x000fc60000011402 */
[----:B------:R-:W-:Y:S01]  /*d960*/  IMAD.IADD R8, R6, 0x1, -R5 ;  /* 0x0000000106087824 */ /* 0x000fe200078e0a05 */
[----:B------:R-:W-:Y:S01]  /*d970*/  UIADD3 UR9, UR9, UR10, URZ ;  /* 0x0000000a09097290 */ /* 0x000fe2000fffe03f */
[----:B------:R-:W-:Y:S02]  /*d980*/  IMAD.U32 R5, RZ, RZ, UR38 ;  /* 0x00000026ff057e24 */ /* 0x000fe4000f8e00ff */
[----:B------:R-:W-:Y:S01]  /*d990*/  IMAD R2, R8, 0x20, R13 ;  /* 0x0000002008027824 */ /* 0x000fe200078e020d */
[----:B------:R-:W-:Y:S02]  /*d9a0*/  ULDC.64 UR10, c[0x0][0xae8] ;  /* 0x0002ba00000a7ab9 */ /* 0x000fe40000000a00 */
[----:B------:R-:W-:Y:S01]  /*d9b0*/  UIMAD.WIDE.U32 UR8, UR40, UR10, UR8 ;  /* 0x0000000a280872a5 */ /* 0x000fe2000f8e0008 */
[----:B------:R-:W-:Y:S01]  /*d9c0*/  IMAD R6, R5, 0x80, R2 ;  /* 0x0000008005067824 */ /* 0x000fe200078e0202 */
[----:B-1----:R-:W-:Y:S02]  /*d9d0*/  ISETP.NE.AND P0, PT, R11, 0x1, PT ;  /* 0x000000010b00780c */ /* 0x002fe40003f05270 */
[----:B------:R-:W-:Y:S01]  /*d9e0*/  UIMAD UR9, UR40, UR11, UR9 ;  /* 0x0000000b280972a4 */ /* 0x000fe2000f8e0209 */
[----:B------:R-:W-:-:S02]  /*d9f0*/  IMAD.MOV.U32 R5, RZ, RZ, R6 ;  /* 0x000000ffff057224 */ /* 0x000fc400078e0006 */
[----:B------:R-:W-:Y:S02]  /*da00*/  ULDC.64 UR10, c[0x0][0xaf0] ;  /* 0x0002bc00000a7ab9 */ /* 0x000fe40000000a00 */
[----:B------:R-:W-:-:S04]  /*da10*/  UIMAD UR37, UR37, UR10, URZ ;  /* 0x0000000a252572a4 */ /* 0x000fc8000f8e023f */
[----:B------:R-:W-:Y:S02]  /*da20*/  UIMAD UR4, UR36, UR11, UR37 ;  /* 0x0000000b240472a4 */ /* 0x000fe4000f8e0225 */
[----:B------:R-:W-:Y:S01]  /*da30*/  UIMAD.WIDE.U32 UR36, UR36, UR10, UR8 ;  /* 0x0000000a242472a5 */ /* 0x000fe2000f8e0008 */
[----:B------:R-:W0:Y:S02]  /*da40*/  @P0 LDC R3, c[0x0][0xbec] ;  /* 0x0002fb00ff030b82 */ /* 0x000e240000000800 */
[----:B------:R-:W-:Y:S01]  /*da50*/  ULDC.64 UR8, c[0x0][0xae0] ;  /* 0x0002b80000087ab9 */ /* 0x000fe20000000a00 */
[----:B------:R-:W-:-:S05]  /*da60*/  UIADD3 UR4, UR37, UR4, URZ ;  /* 0x0000000425047290 */ /* 0x000fca000fffe03f */
[----:B------:R-:W1:Y:S01]  /*da70*/  @P0 LDC R7, c[0x0][0xbf0] ;  /* 0x0002fc00ff070b82 */ /* 0x000e620000000800 */
[----:B0-----:R-:W-:-:S04]  /*da80*/  @P0 IMAD.HI.U32 R2, R6, R3, RZ ;  /* 0x0000000306020227 */ /* 0x001fc800078e00ff */
[----:B------:R-:W-:Y:S02]  /*da90*/  IMAD.U32 R3, RZ, RZ, UR37 ;  /* 0x00000025ff037e24 */ /* 0x000fe4000f8e00ff */
[----:B------:R-:W-:Y:S01]  /*daa0*/  IMAD.U32 R3, RZ, RZ, UR4 ;  /* 0x00000004ff037e24 */ /* 0x000fe2000f8e00ff */
[----:B-1----:R-:W-:Y:S01]  /*dab0*/  @P0 SHF.R.U32.HI R5, RZ, R7, R2 ;  /* 0x00000007ff050219 */ /* 0x002fe20000011602 */
[----:B------:R-:W-:-:S03]  /*dac0*/  IMAD.U32 R2, RZ, RZ, UR36 ;  /* 0x00000024ff027e24 */ /* 0x000fc6000f8e00ff */
[--C-:B------:R-:W-:Y:S01]  /*dad0*/  SHF.R.S32.HI R4, RZ, 0x1f, R5.reuse ;  /* 0x0000001fff047819 */ /* 0x100fe20000011405 */
[----:B------:R-:W-:Y:S02]  /*dae0*/  IMAD.MOV R7, RZ, RZ, -R5 ;  /* 0x000000ffff077224 */ /* 0x000fe400078e0a05 */
[----:B------:R-:W-:-:S04]  /*daf0*/  IMAD.WIDE.U32 R2, R5, UR8, R2 ;  /* 0x0000000805027c25 */ /* 0x000fc8000f8e0002 */
[----:B------:R-:W-:Y:S02]  /*db00*/  IMAD R7, R11, R7, R6 ;  /* 0x000000070b077224 */ /* 0x000fe400078e0206 */
[----:B------:R-:W-:Y:S02]  /*db10*/  IMAD R4, R4, UR8, RZ ;  /* 0x0000000804047c24 */ /* 0x000fe4000f8e02ff */
[----:B------:R-:W-:Y:S02]  /*db20*/  IMAD.U32 R6, RZ, RZ, UR38 ;  /* 0x00000026ff067e24 */ /* 0x000fe4000f8e00ff */
[----:B------:R-:W-:Y:S01]  /*db30*/  IMAD R9, R5, UR9, R4 ;  /* 0x0000000905097c24 */ /* 0x000fe2000f8e0204 */
[----:B------:R-:W-:Y:S01]  /*db40*/  SHF.R.S32.HI R4, RZ, 0x1f, R7 ;  /* 0x0000001fff047819 */ /* 0x000fe20000011407 */
[----:B------:R-:W-:Y:S01]  /*db50*/  ULDC.64 UR8, c[0x0][0xad8] ;  /* 0x0002b60000087ab9 */ /* 0x000fe20000000a00 */
[----:B------:R-:W-:Y:S02]  /*db60*/  IMAD R6, R6, 0x80, R13 ;  /* 0x0000008006067824 */ /* 0x000fe400078e020d */
[----:B------:R-:W-:-:S02]  /*db70*/  IMAD.IADD R3, R3, 0x1, R9 ;  /* 0x0000000103037824 */ /* 0x000fc400078e0209 */
[----:B------:R-:W-:Y:S02]  /*db80*/  IMAD R4, R4, UR8, RZ ;  /* 0x0000000804047c24 */ /* 0x000fe4000f8e02ff */
[----:B------:R-:W-:-:S04]  /*db90*/  IMAD.WIDE.U32 R2, R7, UR8, R2 ;  /* 0x0000000807027c25 */ /* 0x000fc8000f8e0002 */
[----:B------:R-:W-:Y:S01]  /*dba0*/  IMAD R5, R7, UR9, R4 ;  /* 0x0000000907057c24 */ /* 0x000fe2000f8e0204 */
[----:B------:R-:W-:Y:S01]  /*dbb0*/  ULDC.64 UR8, c[0x0][0xa80] ;  /* 0x0002a00000087ab9 */ /* 0x000fe20000000a00 */
[----:B-----5:R-:W-:Y:S02]  /*dbc0*/  IMAD R11, R0, R11, RZ ;  /* 0x0000000b000b7224 */ /* 0x020fe400078e02ff */
[----:B------:R-:W-:Y:S02]  /*dbd0*/  VIADD R4, R6, 0x40 ;  /* 0x0000004006047836 */ /* 0x000fe40000000000 */
[----:B------:R-:W-:Y:S01]  /*dbe0*/  IMAD.IADD R3, R3, 0x1, R5 ;  /* 0x0000000103037824 */ /* 0x000fe200078e0205 */
[----:B------:R-:W-:Y:S01]  /*dbf0*/  LEA R5, P2, R2, UR8, 0x1 ;  /* 0x0000000802057c11 */ /* 0x000fe2000f8408ff */
[----:B------:R-:W-:Y:S01]  /*dc00*/  VIADD R0, R6, 0x20 ;  /* 0x0000002006007836 */ /* 0x000fe20000000000 */
[----:B------:R-:W-:Y:S01]  /*dc10*/  ISETP.GE.AND P0, PT, R4, R11, PT ;  /* 0x0000000b0400720c */ /* 0x000fe20003f06270 */
[----:B------:R-:W-:Y:S01]  /*dc20*/  IMAD.SHL.U32 R7, R8, 0x8, RZ ;  /* 0x0000000808077824 */ /* 0x000fe200078e00ff */
[----:B------:R-:W-:-:S02]  /*dc30*/  LEA.HI.X R4, R2, UR9, R3, 0x1, P2 ;  /* 0x0000000902047c11 */ /* 0x000fc400090f0c03 */
[-C--:B------:R-:W-:Y:S01]  /*dc40*/  ISETP.GE.AND P2, PT, R6, R11.reuse, PT ;  /* 0x0000000b0600720c */ /* 0x080fe20003f46270 */
[C---:B------:R-:W-:Y:S01]  /*dc50*/  VIADD R15, R7.reuse, 0xc0 ;  /* 0x000000c0070f7836 */ /* 0x040fe20000000000 */
[----:B------:R-:W-:Y:S01]  /*dc60*/  ISETP.GE.AND P1, PT, R0, R11, PT ;  /* 0x0000000b0000720c */ /* 0x000fe20003f26270 */
[C---:B------:R-:W-:Y:S01]  /*dc70*/  VIADD R13, R7.reuse, 0x40 ;  /* 0x00000040070d7836 */ /* 0x040fe20000000000 */
[----:B------:R0:W1:Y:S01]  /*dc80*/  SHFL.IDX PT, R2, R5, RZ, 0x181f ;  /* 0x00181fff05027589 */ /* 0x00006200000e0000 */
[----:B------:R-:W-:Y:S01]  /*dc90*/  VIADD R9, R7, 0x80 ;  /* 0x0000008007097836 */ /* 0x000fe20000000000 */
[----:B------:R-:W-:Y:S02]  /*dca0*/  SHF.R.S32.HI R8, RZ, 0x1f, R7 ;  /* 0x0000001fff087819 */ /* 0x000fe40000011407 */
[----:B------:R0:W2:Y:S01]  /*dcb0*/  SHFL.IDX PT, R0, R4, RZ, 0x181f ;  /* 0x00181fff04007589 */ /* 0x0000a200000e0000 */
[----:B------:R-:W-:Y:S02]  /*dcc0*/  SHF.R.S32.HI R10, RZ, 0x1f, R15 ;  /* 0x0000001fff0a7819 */ /* 0x000fe4000001140f */
[----:B------:R-:W-:-:S02]  /*dcd0*/  SHF.R.S32.HI R12, RZ, 0x1f, R13 ;  /* 0x0000001fff0c7819 */ /* 0x000fc4000001140d */
[----:B------:R-:W-:Y:S01]  /*dce0*/  SHF.R.S32.HI R14, RZ, 0x1f, R9 ;  /* 0x0000001fff0e7819 */ /* 0x000fe20000011409 */
[----:B------:R-:W-:Y:S06]  /*dcf0*/  @P2 BRA `(.L_x_255) ;  /* 0x0000000000442947 */ /* 0x000fec0003800000 */
        /* <DEDUP_REMOVED lines=8> */
[----:B------:R3:W-:Y:S01]  /*dd80*/  @!P5 ST.E.128 desc[UR52][R20.64], RZ ;  /* 0x000000ff1400d985 */ /* 0x0007e2000c101d34 */
[----:B------:R-:W-:Y:S02]  /*dd90*/  @!P4 LEA.HI.X R25, R13, R0, R12, 0x1, P6 ;  /* 0x000000000d19c211 */ /* 0x000fe400030f0c0c */
[----:B------:R-:W-:-:S03]  /*dda0*/  @!P3 LEA R26, P6, R9, R2, 0x1 ;  /* 0x00000002091ab211 */ /* 0x000fc600078c08ff */
[----:B------:R3:W-:Y:S01]  /*ddb0*/  @!P4 ST.E.128 desc[UR52][R24.64], RZ ;  /* 0x000000ff1800c985 */ /* 0x0007e2000c101d34 */
[----:B------:R-:W-:Y:S02]  /*ddc0*/  @!P3 LEA.HI.X R27, R9, R0, R14, 0x1, P6 ;  /* 0x00000000091bb211 */ /* 0x000fe400030f0c0e */
[----:B------:R-:W-:-:S03]  /*ddd0*/  @!P2 LEA R2, P6, R15, R2, 0x1 ;  /* 0x000000020f02a211 */ /* 0x000fc600078c08ff */
[----:B------:R3:W-:Y:S01]  /*dde0*/  @!P3 ST.E.128 desc[UR52][R26.64], RZ ;  /* 0x000000ff1a00b985 */ /* 0x0007e2000c101d34 */
[----:B------:R-:W-:-:S05]  /*ddf0*/  @!P2 LEA.HI.X R3, R15, R0, R10, 0x1, P6 ;  /* 0x000000000f03a211 */ /* 0x000fca00030f0c0a */
[----:B------:R3:W-:Y:S04]  /*de00*/  @!P2 ST.E.128 desc[UR52][R2.64], RZ ;  /* 0x000000ff0200a985 */ /* 0x0007e8000c101d34 */
.L_x_255:
[----:B------:R-:W-:Y:S05]  /*de10*/  BSYNC B1 ;  /* 0x0000000000017941 */ /* 0x000fea0003800000 */
.L_x_254:
[----:B--2---:R2:W4:Y:S01]  /*de20*/  SHFL.IDX PT, R0, R4, 0x1, 0x181f ;  /* 0x00381f0004007f89 */ /* 0x00452200000e0000 */
[----:B------:R-:W-:Y:S03]  /*de30*/  BSSY B1, `(.L_x_256) ;  /* 0x0000014000017945 */ /* 0x000fe60003800000 */
[----:B-1-3--:R2:W1:Y:S01]  /*de40*/  SHFL.IDX PT, R2, R5, 0x1, 0x181f ;  /* 0x00381f0005027f89 */ /* 0x00a46200000e0000 */
[----:B------:R-:W-:Y:S05]  /*de50*/  @P1 BRA `(.L_x_257) ;  /* 0x0000000000441947 */ /* 0x000fea0003800000 */
[----:B------:R-:W-:Y:S02]  /*de60*/  ULDC UR4, c[0x0][0xac8] ;  /* 0x0002b20000047ab9 */ /* 0x000fe40000000800 */
[----:B------:R-:W-:Y:S02]  /*de70*/  ISETP.GE.AND P4, PT, R7, UR4, PT ;  /* 0x0000000407007c0c */ /* 0x000fe4000bf86270 */
[----:B------:R-:W-:Y:S02]  /*de80*/  ISETP.GE.AND P3, PT, R13, UR4, PT ;  /* 0x000000040d007c0c */ /* 0x000fe4000bf66270 */
[----:B------:R-:W-:Y:S02]  /*de90*/  ISETP.GE.AND P2, PT, R9, UR4, PT ;  /* 0x0000000409007c0c */ /* 0x000fe4000bf46270 */
[----:B------:R-:W-:-:S07]  /*dea0*/  ISETP.GE.AND P1, PT, R15, UR4, PT ;  /* 0x000000040f007c0c */ /* 0x000fce000bf26270 */
[-C--:B-1----:R-:W-:Y:S02]  /*deb0*/  @!P4 LEA R20, P6, R7, R2.reuse, 0x1 ;  /* 0x000000020714c211 */ /* 0x082fe400078c08ff */
[----:B------:R-:W-:Y:S02]  /*dec0*/  @!P3 LEA R24, P5, R13, R2, 0x1 ;  /* 0x000000020d18b211 */ /* 0x000fe400078a08ff */
[----:B----4-:R-:W-:Y:S02]  /*ded0*/  @!P4 LEA.HI.X R21, R7, R0, R8, 0x1, P6 ;  /* 0x000000000715c211 */ /* 0x010fe400030f0c08 */
[----:B------:R-:W-:Y:S02]  /*dee0*/  @!P2 LEA R26, P6, R9, R2, 0x1 ;  /* 0x00000002091aa211 */ /* 0x000fe400078c08ff */
[----:B------:R-:W-:Y:S01]  /*def0*/  @!P3 LEA.HI.X R25, R13, R0, R12, 0x1, P5 ;  /* 0x000000000d19b211 */ /* 0x000fe200028f0c0c */
[----:B------:R3:W-:Y:S01]  /*df00*/  @!P4 ST.E.128 desc[UR52][R20.64], RZ ;  /* 0x000000ff1400c985 */ /* 0x0007e2000c101d34 */
[----:B------:R-:W-:-:S02]  /*df10*/  @!P1 LEA R2, P5, R15, R2, 0x1 ;  /* 0x000000020f029211 */ /* 0x000fc400078a08ff */
[-C--:B------:R-:W-:Y:S01]  /*df20*/  @!P2 LEA.HI.X R27, R9, R0.reuse, R14, 0x1, P6 ;  /* 0x00000000091ba211 */ /* 0x080fe200030f0c0e */
[----:B------:R3:W-:Y:S01]  /*df30*/  @!P3 ST.E.128 desc[UR52][R24.64], RZ ;  /* 0x000000ff1800b985 */ /* 0x0007e2000c101d34 */
[----:B------:R-:W-:-:S03]  /*df40*/  @!P1 LEA.HI.X R3, R15, R0, R10, 0x1, P5 ;  /* 0x000000000f039211 */ /* 0x000fc600028f0c0a */
[----:B------:R3:W-:Y:S04]  /*df50*/  @!P2 ST.E.128 desc[UR52][R26.64], RZ ;  /* 0x000000ff1a00a985 */ /* 0x0007e8000c101d34 */
[----:B------:R3:W-:Y:S02]  /*df60*/  @!P1 ST.E.128 desc[UR52][R2.64], RZ ;  /* 0x000000ff02009985 */ /* 0x0007e4000c101d34 */
.L_x_257:
[----:B------:R-:W-:Y:S05]  /*df70*/  BSYNC B1 ;  /* 0x0000000000017941 */ /* 0x000fea0003800000 */
.L_x_256:
[----:B----4-:R4:W0:Y:S01]  /*df80*/  SHFL.IDX PT, R0, R4, 0x2, 0x181f ;  /* 0x00581f0004007f89 */ /* 0x01082200000e0000 */
        /* <DEDUP_REMOVED lines=9> */
[-C--:B------:R-:W-:Y:S02]  /*e020*/  @!P2 LEA R24, P5, R13, R2.reuse, 0x1 ;  /* 0x000000020d18a211 */ /* 0x080fe400078a08ff */
[----:B------:R-:W-:Y:S02]  /*e030*/  @!P1 LEA R26, P4, R9, R2, 0x1 ;  /* 0x00000002091a9211 */ /* 0x000fe400078808ff */
[----:B0-----:R-:W-:Y:S02]  /*e040*/  @!P3 LEA.HI.X R21, R7, R0, R8, 0x1, P6 ;  /* 0x000000000715b211 */ /* 0x001fe400030f0c08 */
[----:B------:R-:W-:Y:S02]  /*e050*/  @!P0 LEA R2, P6, R15, R2, 0x1 ;  /* 0x000000020f028211 */ /* 0x000fe400078c08ff */
[-C--:B------:R-:W-:Y:S01]  /*e060*/  @!P2 LEA.HI.X R25, R13, R0.reuse, R12, 0x1, P5 ;  /* 0x000000000d19a211 */ /* 0x080fe200028f0c0c */
[----:B------:R3:W-:Y:S01]  /*e070*/  @!P3 ST.E.128 desc[UR52][R20.64], RZ ;  /* 0x000000ff1400b985 */ /* 0x0007e2000c101d34 */
[----:B------:R-:W-:-:S02]  /*e080*/  @!P1 LEA.HI.X R27, R9, R0, R14, 0x1, P4 ;  /* 0x00000000091b9211 */ /* 0x000fc400020f0c0e */
[----:B------:R-:W-:Y:S01]  /*e090*/  @!P0 LEA.HI.X R3, R15, R0, R10, 0x1, P6 ;  /* 0x000000000f038211 */ /* 0x000fe200030f0c0a */
[----:B------:R3:W-:Y:S04]  /*e0a0*/  @!P2 ST.E.128 desc[UR52][R24.64], RZ ;  /* 0x000000ff1800a985 */ /* 0x0007e8000c101d34 */
[----:B------:R3:W-:Y:S04]  /*e0b0*/  @!P1 ST.E.128 desc[UR52][R26.64], RZ ;  /* 0x000000ff1a009985 */ /* 0x0007e8000c101d34 */
[----:B------:R3:W-:Y:S02]  /*e0c0*/  @!P0 ST.E.128 desc[UR52][R2.64], RZ ;  /* 0x000000ff02008985 */ /* 0x0007e4000c101d34 */
.L_x_259:
[----:B------:R-:W-:Y:S05]  /*e0d0*/  BSYNC B1 ;  /* 0x0000000000017941 */ /* 0x000fea0003800000 */
.L_x_258:
[----:B0-----:R-:W-:Y:S01]  /*e0e0*/  VIADD R0, R6, 0x60 ;  /* 0x0000006006007836 */ /* 0x001fe20000000000 */
[----:B--2-4-:R-:W0:Y:S04]  /*e0f0*/  SHFL.IDX PT, R4, R4, 0x3, 0x181f ;  /* 0x00781f0004047f89 */ /* 0x014e2800000e0000 */
[----:B------:R-:W-:Y:S01]  /*e100*/  ISETP.GE.AND P0, PT, R0, R11, PT ;  /* 0x0000000b0000720c */ /* 0x000fe20003f06270 */
[----:B-1-3--:R1:W2:-:S12]  /*e110*/  SHFL.IDX PT, R2, R5, 0x3, 0x181f ;  /* 0x00781f0005027f89 */ /* 0x00a29800000e0000 */
[----:B-1----:R-:W-:Y:S05]  /*e120*/  @P0 BRA `(.L_x_248) ;  /* 0x0000000000440947 */ /* 0x002fea0003800000 */
[----:B------:R-:W-:Y:S02]  /*e130*/  ULDC UR4, c[0x0][0xac8] ;  /* 0x0002b20000047ab9 */ /* 0x000fe40000000800 */
[----:B------:R-:W-:Y:S02]  /*e140*/  ISETP.GE.AND P3, PT, R7, UR4, PT ;  /* 0x0000000407007c0c */ /* 0x000fe4000bf66270 */
[----:B------:R-:W-:Y:S02]  /*e150*/  ISETP.GE.AND P2, PT, R13, UR4, PT ;  /* 0x000000040d007c0c */ /* 0x000fe4000bf46270 */
[----:B------:R-:W-:Y:S02]  /*e160*/  ISETP.GE.AND P1, PT, R9, UR4, PT ;  /* 0x0000000409007c0c */ /* 0x000fe4000bf26270 */
[----:B------:R-:W-:-:S07]  /*e170*/  ISETP.GE.AND P0, PT, R15, UR4, PT ;  /* 0x000000040f007c0c */ /* 0x000fce000bf06270 */
[----:B--2---:R-:W-:-:S04]  /*e180*/  @!P3 LEA R6, P4, R7, R2, 0x1 ;  /* 0x000000020706b211 */ /* 0x004fc800078808ff */
[----:B0-----:R-:W-:Y:S02]  /*e190*/  @!P3 LEA.HI.X R7, R7, R4, R8, 0x1, P4 ;  /* 0x000000040707b211 */ /* 0x001fe400020f0c08 */
[-C--:B------:R-:W-:Y:S02]  /*e1a0*/  @!P2 LEA R20, P4, R13, R2.reuse, 0x1 ;  /* 0x000000020d14a211 */ /* 0x080fe400078808ff */
[-C--:B------:R-:W-:Y:S01]  /*e1b0*/  @!P1 LEA R8, P5, R9, R2.reuse, 0x1 ;  /* 0x0000000209089211 */ /* 0x080fe200078a08ff */
[----:B------:R0:W-:Y:S01]  /*e1c0*/  @!P3 ST.E.128 desc[UR52][R6.64], RZ ;  /* 0x000000ff0600b985 */ /* 0x0001e2000c101d34 */
[----:B------:R-:W-:Y:S02]  /*e1d0*/  @!P0 LEA R2, P6, R15, R2, 0x1 ;  /* 0x000000020f028211 */ /* 0x000fe400078c08ff */
[-C--:B------:R-:W-:Y:S02]  /*e1e0*/  @!P2 LEA.HI.X R21, R13, R4.reuse, R12, 0x1, P4 ;  /* 0x000000040d15a211 */ /* 0x080fe400020f0c0c */
[----:B------:R-:W-:-:S02]  /*e1f0*/  @!P1 LEA.HI.X R9, R9, R4, R14, 0x1, P5 ;  /* 0x0000000409099211 */ /* 0x000fc400028f0c0e */
[----:B------:R-:W-:Y:S01]  /*e200*/  @!P0 LEA.HI.X R3, R15, R4, R10, 0x1, P6 ;  /* 0x000000040f038211 */ /* 0x000fe200030f0c0a */
[----:B------:R0:W-:Y:S04]  /*e210*/  @!P2 ST.E.128 desc[UR52][R20.64], RZ ;  /* 0x000000ff1400a985 */ /* 0x0001e8000c101d34 */
[----:B------:R0:W-:Y:S04]  /*e220*/  @!P1 ST.E.128 desc[UR52][R8.64], RZ ;  /* 0x000000ff08009985 */ /* 0x0001e8000c101d34 */
[----:B------:R0:W-:Y:S02]  /*e230*/  @!P0 ST.E.128 desc[UR52][R2.64], RZ ;  /* 0x000000ff02008985 */ /* 0x0001e4000c101d34 */
.L_x_248:
[----:B------:R-:W-:Y:S05]  /*e240*/  BSYNC B0 ;  /* 0x0000000000007941 */ /* 0x000fea0003800000 */
.L_x_238:
[----:B------:R-:W-:Y:S02]  /*e250*/  ULDC UR4, c[0x0][0xc3c] ;  /* 0x00030f0000047ab9 */ /* 0x000fe40000000800 */
[----:B------:R-:W-:-:S06]  /*e260*/  UISETP.GE.AND UP0, UPT, UR7, UR4, UPT ;  /* 0x000000040700728c */ /* 0x000fcc000bf06270 */
[----:B------:R-:W-:-:S13]  /*e270*/  PLOP3.LUT P0, PT, PT, PT, UP0, 0x80, 0x0 ;  /* 0x000000000000781c */ /* 0x000fda0003f0f008 */
[----:B------:R-:W-:Y:S05]  /*e280*/  @!P0 BRA `(.L_x_260) ;  /* 0xffffff2c00808947 */ /* 0x000fea000383ffff */
[----:B------:R-:W-:Y:S05]  /*e290*/  EXIT ;  /* 0x000000000000794d */ /* 0x000fea0003800000 */
.L_x_209:
[----:B------:R-:W-:-:S08]  /*e2a0*/  NOP ;  /* 0x0000000000007918 */ /* 0x000fd00000000000 */
[----:B------:R-:W0:-:S00]  /*e2b0*/  USETMAXREG.DEALLOC.CTAPOOL 0x28 ;  /* 0x00000028000079c8 */ /* 0x000e0000080e0500 */
[----:B0-----:R-:W-:Y:S02]  /*e2c0*/  LOP3.LUT R0, R0, 0x3, RZ, 0xc0, !PT ;  /* 0x0000000300007812 */ /* 0x001fe400078ec0ff */
[----:B------:R-:W-:-:S04]  /*e2d0*/  LOP3.LUT R25, R25, 0xfffffeff, RZ, 0xc0, !PT ;  /* 0xfffffeff19197812 */ /* 0x000fc800078ec0ff */
[----:B------:R-:W0:Y:S02]  /*e2e0*/  SHFL.IDX PT, R0, R0, RZ, 0x1f ;  /* 0x00001fff00007589 */ /* 0x000e2400000e0000 */
[----:B0-----:R-:W-:-:S13]  /*e2f0*/  ISETP.NE.AND P0, PT, R0, RZ, PT ;  /* 0x000000ff0000720c */ /* 0x001fda0003f05270 */
[----:B------:R-:W-:Y:S01]  /*e300*/  @P0 BAR.SYNC.DEFER_BLOCKING 0x5, 0x180 ;  /* 0x0146000000000b1d */ /* 0x000fe20000010000 */
[----:B------:R-:W-:Y:S02]  /*e310*/  @P0 MOV R3, 0x400 ;  /* 0x0000040000030802 */ /* 0x000fe40000000f00 */
[----:B------:R-:W-:Y:S02]  /*e320*/  @P0 LOP3.LUT R25, R25, 0x100, RZ, 0xfc, !PT ;  /* 0x0000010019190812 */ /* 0x000fe400078efcff */
[----:B------:R-:W-:-:S05]  /*e330*/  @P0 LEA R2, R2, R3, 0x18 ;  /* 0x0000000302020211 */ /* 0x000fca00078ec0ff */
[----:B------:R-:W0:Y:S02]  /*e340*/  @P0 LDS.128 R32, [R2+0x388d0] ;  /* 0x0388d00002200984 */ /* 0x000e240000000c00 */
[----:B0-----:R-:W-:Y:S01]  /*e350*/  @P0 R2UR UR39, R35 ;  /* 0x00000000232702ca */ /* 0x001fe200000e0000 */
[----:B------:R-:W-:Y:S06]  /*e360*/  @P0 BAR.ARV 0x4, 0x180 ;  /* 0x0106000000000b1d */ /* 0x000fec0000002000 */
[----:B------:R-:W-:Y:S08]  /*e370*/  @P0 BRA `(.L_x_261) ;  /* 0x0000000800b00947 */ /* 0x000ff00003800000 */
[----:B------:R-:W0:Y:S01]  /*e380*/  S2R R4, SR_TID.X ;  /* 0x0000000000047919 */ /* 0x000e220000002100 */
[----:B------:R-:W-:Y:S01]  /*e390*/  ULDC UR4, c[0x0][0xc3c] ;  /* 0x00030f0000047ab9 */ /* 0x000fe20000000800 */
[----:B------:R-:W-:Y:S01]  /*e3a0*/  IMAD.MOV.U32 R0, RZ, RZ, RZ ;  /* 0x000000ffff007224 */ /* 0x000fe200078e00ff */
[----:B------:R-:W1:Y:S01]  /*e3b0*/  LDC R15, c[0x0][0xc38] ;  /* 0x00030e00ff0f7b82 */ /* 0x000e620000000800 */
[----:B------:R-:W-:Y:S01]  /*e3c0*/  IMAD.MOV.U32 R9, RZ, RZ, RZ ;  /* 0x000000ffff097224 */ /* 0x000fe200078e00ff */
[----:B0-----:R-:W-:-:S04]  /*e3d0*/  LOP3.LUT R7, R4, 0x1f, RZ, 0xc0, !PT ;  /* 0x0000001f04077812 */ /* 0x001fc800078ec0ff */
[----:B------:R-:W-:-:S04]  /*e3e0*/  ISETP.NE.AND P0, PT, R7, 0x1f, PT ;  /* 0x0000001f0700780c */ /* 0x000fc80003f05270 */
[----:B------:R-:W-:-:S13]  /*e3f0*/  ISETP.GE.OR P1, PT, R7, UR4, !P0 ;  /* 0x0000000407007c0c */ /* 0x000fda000c726670 */
[----:B------:R-:W0:Y:S08]  /*e400*/  @!P1 LDC.64 R4, c[0x0][0xc80] ;  /* 0x00032000ff049b82 */ /* 0x000e300000000a00 */
[----:B------:R-:W2:Y:S01]  /*e410*/  @!P1 LDC.64 R2, c[0x0][0xc78] ;  /* 0x00031e00ff029b82 */ /* 0x000ea20000000a00 */
[----:B0-----:R-:W-:-:S05]  /*e420*/  @!P1 IMAD.WIDE.U32 R4, R7, 0x4, R4 ;  /* 0x0000000407049825 */ /* 0x001fca00078e0004 */
[----:B------:R-:W3:Y:S01]  /*e430*/  @!P1 LDG.E R0, desc[UR52][R4.64] ;  /* 0x0000003404009981 */ /* 0x000ee2000c1e1900 */
[----:B--2---:R-:W-:-:S05]  /*e440*/  @!P1 IMAD.WIDE.U32 R2, R7, 0x4, R2 ;  /* 0x0000000407029825 */ /* 0x004fca00078e0002 */
[----:B------:R-:W3:Y:S01]  /*e450*/  @!P1 LDG.E R9, desc[UR52][R2.64] ;  /* 0x0000003402099981 */ /* 0x000ee2000c1e1900 */
[C---:B------:R-:W-:Y:S02]  /*e460*/  ISETP.NE.AND P1, PT, R7.reuse, RZ, PT ;  /* 0x000000ff0700720c */ /* 0x040fe40003f25270 */
[C---:B------:R-:W-:Y:S02]  /*e470*/  ISETP.GE.U32.AND P2, PT, R7.reuse, 0x2, PT ;  /* 0x000000020700780c */ /* 0x040fe40003f46070 */
[C---:B------:R-:W-:Y:S02]  /*e480*/  ISETP.GE.U32.AND P3, PT, R7.reuse, 0x4, PT ;  /* 0x000000040700780c */ /* 0x040fe40003f66070 */
[C---:B------:R-:W-:Y:S02]  /*e490*/  ISETP.GE.U32.AND P4, PT, R7.reuse, 0x8, PT ;  /* 0x000000080700780c */ /* 0x040fe40003f86070 */
[----:B------:R-:W-:Y:S01]  /*e4a0*/  ISETP.GE.U32.AND P5, PT, R7, 0x10, PT ;  /* 0x000000100700780c */ /* 0x000fe20003fa6070 */
[----:B------:R-:W-:Y:S01]  /*e4b0*/  UMOV UR4, URZ ;  /* 0x0000003f00047c82 */ /* 0x000fe20008000000 */
[----:B---3--:R-:W-:-:S05]  /*e4c0*/  IMAD R6, R0, R9, RZ ;  /* 0x0000000900067224 */ /* 0x008fca00078e02ff */
[----:B------:R-:W0:Y:S02]  /*e4d0*/  SHFL.UP PT, R8, R6, 0x1, RZ ;  /* 0x0420000006087989 */ /* 0x000e2400000e00ff */
[----:B0-----:R-:W-:-:S05]  /*e4e0*/  SEL R11, R8, RZ, P1 ;  /* 0x000000ff080b7207 */ /* 0x001fca0000800000 */
[----:B------:R-:W-:-:S05]  /*e4f0*/  IMAD.IADD R11, R6, 0x1, R11 ;  /* 0x00000001060b7824 */ /* 0x000fca00078e020b */
        /* <DEDUP_REMOVED lines=9> */
[----:B------:R-:W0:Y:S01]  /*e590*/  SHFL.UP PT, R4, R2, 0x10, RZ ;  /* 0x0600000002047989 */ /* 0x000e2200000e00ff */
[----:B------:R-:W2:Y:S01]  /*e5a0*/  S2R R11, SR_CTAID.X ;  /* 0x00000000000b7919 */ /* 0x000ea20000002500 */
[----:B0-----:R-:W-:-:S05]  /*e5b0*/  SEL R5, R4, RZ, P5 ;  /* 0x000000ff04057207 */ /* 0x001fca0002800000 */
[----:B------:R-:W-:-:S05]  /*e5c0*/  IMAD.IADD R5, R2, 0x1, R5 ;  /* 0x0000000102057824 */ /* 0x000fca00078e0205 */
[----:B------:R-:W1:Y:S02]  /*e5d0*/  SHFL.IDX PT, R6, R5, 0x1f, 0x1f ;  /* 0x03e01f0005067f89 */ /* 0x000e6400000e0000 */
[----:B-1----:R-:W-:-:S05]  /*e5e0*/  IMAD R6, R6, R15, RZ ;  /* 0x0000000f06067224 */ /* 0x002fca00078e02ff */
[----:B--2---:R-:W-:Y:S01]  /*e5f0*/  ISETP.GT.AND P6, PT, R6, R11, PT ;  /* 0x0000000b0600720c */ /* 0x004fe20003fc4270 */
[----:B------:R-:W-:-:S12]  /*e600*/  IMAD.MOV.U32 R3, RZ, RZ, R6 ;  /* 0x000000ffff037224 */ /* 0x000fd800078e0006 */
[----:B------:R-:W-:Y:S05]  /*e610*/  @P6 BRA `(.L_x_262) ;  /* 0x00000000009c6947 */ /* 0x000fea0003800000 */
[----:B------:R-:W-:Y:S01]  /*e620*/  IMAD.MOV.U32 R6, RZ, RZ, R3 ;  /* 0x000000ffff067224 */ /* 0x000fe200078e0003 */
[----:B------:R-:W-:Y:S01]  /*e630*/  UMOV UR4, URZ ;  /* 0x0000003f00047c82 */ /* 0x000fe20008000000 */
[----:B------:R-:W-:-:S05]  /*e640*/  ULDC UR5, c[0x0][0xc3c] ;  /* 0x00030f0000057ab9 */ /* 0x000fca0000000800 */
.L_x_264:
[----:B------:R-:W-:-:S04]  /*e650*/  UIADD3 UR4, UR4, 0x1f, URZ ;  /* 0x0000001f04047890 */ /* 0x000fc8000fffe03f */
[----:B------:R-:W-:-:S06]  /*e660*/  UISETP.GE.AND UP0, UPT, UR4, UR5, UPT ;  /* 0x000000050400728c */ /* 0x000fcc000bf06270 */
[----:B------:R-:W-:-:S13]  /*e670*/  PLOP3.LUT P6, PT, PT, PT, UP0, 0x40, 0x0 ;  /* 0x000000000000781c */ /* 0x000fda0003fce808 */
[----:B------:R-:W-:Y:S05]  /*e680*/  @!P6 BRA `(.L_x_263) ;  /* 0x0000000400c0e947 */ /* 0x000fea0003800000 */
[----:B------:R-:W-:Y:S02]  /*e690*/  VIADD R9, R7, UR4 ;  /* 0x0000000407097c36 */ /* 0x000fe40008000000 */
[----:B------:R-:W-:-:S03]  /*e6a0*/  IMAD.MOV.U32 R0, RZ, RZ, RZ ;  /* 0x000000ffff007224 */ /* 0x000fc600078e00ff */
[----:B------:R-:W-:-:S13]  /*e6b0*/  ISETP.GE.OR P6, PT, R9, UR5, !P0 ;  /* 0x0000000509007c0c */ /* 0x000fda000c7c6670 */
[----:B------:R-:W0:Y:S08]  /*e6c0*/  @!P6 LDC.64 R4, c[0x0][0xc80] ;  /* 0x00032000ff04eb82 */ /* 0x000e300000000a00 */
[----:B------:R-:W1:Y:S01]  /*e6d0*/  @!P6 LDC.64 R2, c[0x0][0xc78] ;  /* 0x00031e00ff02eb82 */ /* 0x000e620000000a00 */
[----:B0-----:R-:W-:-:S05]  /*e6e0*/  @!P6 IMAD.WIDE R4, R9, 0x4, R4 ;  /* 0x000000040904e825 */ /* 0x001fca00078e0204 */
[----:B------:R-:W2:Y:S01]  /*e6f0*/  @!P6 LDG.E R0, desc[UR52][R4.64] ;  /* 0x000000340400e981 */ /* 0x000ea2000c1e1900 */
[----:B-1----:R-:W-:-:S04]  /*e700*/  @!P6 IMAD.WIDE R2, R9, 0x4, R2 ;  /* 0x000000040902e825 */ /* 0x002fc800078e0202 */
[----:B------:R-:W-:-:S06]  /*e710*/  IMAD.MOV.U32 R9, RZ, RZ, RZ ;  /* 0x000000ffff097224 */ /* 0x000fcc00078e00ff */
[----:B------:R-:W2:Y:S02]  /*e720*/  @!P6 LDG.E R9, desc[UR52][R2.64] ;  /* 0x000000340209e981 */ /* 0x000ea4000c1e1900 */
[----:B--2---:R-:W-:-:S05]  /*e730*/  IMAD R15, R0, R9, RZ ;  /* 0x00000009000f7224 */ /* 0x004fca00078e02ff */
[----:B------:R-:W0:Y:S02]  /*e740*/  SHFL.UP PT, R8, R15, 0x1, RZ ;  /* 0x042000000f087989 */ /* 0x000e2400000e00ff */
[----:B0-----:R-:W-:-:S05]  /*e750*/  SEL R8, R8, RZ, P1 ;  /* 0x000000ff08087207 */ /* 0x001fca0000800000 */
[----:B------:R-:W-:Y:S02]  /*e760*/  IMAD.IADD R8, R15, 0x1, R8 ;  /* 0x000000010f087824 */ /* 0x000fe400078e0208 */
[----:B------:R-:W0:Y:S03]  /*e770*/  LDC R15, c[0x0][0xc38] ;  /* 0x00030e00ff0f7b82 */ /* 0x000e260000000800 */
[----:B------:R-:W1:Y:S02]  /*e780*/  SHFL.UP PT, R10, R8, 0x2, RZ ;  /* 0x04400000080a7989 */ /* 0x000e6400000e00ff */
[----:B-1----:R-:W-:-:S05]  /*e790*/  SEL R13, R10, RZ, P2 ;  /* 0x000000ff0a0d7207 */ /* 0x002fca0001000000 */
[----:B------:R-:W-:-:S05]  /*e7a0*/  IMAD.IADD R13, R8, 0x1, R13 ;  /* 0x00000001080d7824 */ /* 0x000fca00078e020d */
        /* <DEDUP_REMOVED lines=9> */
[----:B------:R-:W0:Y:S02]  /*e840*/  SHFL.IDX PT, R2, R5, 0x1f, 0x1f ;  /* 0x03e01f0005027f89 */ /* 0x000e2400000e0000 */
[----:B0-----:R-:W-:-:S04]  /*e850*/  IMAD R3, R2, R15, RZ ;  /* 0x0000000f02037224 */ /* 0x001fc800078e02ff */
[----:B------:R-:W-:-:S05]  /*e860*/  IMAD.IADD R6, R3, 0x1, R6 ;  /* 0x0000000103067824 */ /* 0x000fca00078e0206 */
[----:B------:R-:W-:-:S13]  /*e870*/  ISETP.GT.AND P6, PT, R6, R11, PT ;  /* 0x0000000b0600720c */ /* 0x000fda0003fc4270 */
[----:B------:R-:W-:Y:S05]  /*e880*/  @!P6 BRA `(.L_x_264) ;  /* 0xfffffffc0070e947 */ /* 0x000fea000383ffff */
.L_x_262:
[----:B------:R-:W-:Y:S02]  /*e890*/  IMAD.IADD R8, R6, 0x1, -R3 ;  /* 0x0000000106087824 */ /* 0x000fe400078e0a03 */
[----:B------:R-:W-:Y:S02]  /*e8a0*/  IMAD.MOV.U32 R32, RZ, RZ, RZ ;  /* 0x000000ffff207224 */ /* 0x000fe400078e00ff */
[----:B------:R-:W-:-:S05]  /*e8b0*/  IMAD R2, R5, R15, R8 ;  /* 0x0000000f05027224 */ /* 0x000fca00078e0208 */
[----:B------:R-:W-:-:S13]  /*e8c0*/  ISETP.GT.AND P0, PT, R2, R11, PT ;  /* 0x0000000b0200720c */ /* 0x000fda0003f04270 */
[----:B------:R-:W-:Y:S02]  /*e8d0*/  VOTEU.ANY UR5, UPT, !P0 ;  /* 0x0000000000057886 */ /* 0x000fe400040e0100 */
[----:B------:R-:W-:Y:S02]  /*e8e0*/  UPOPC UR39, UR5 ;  /* 0x00000005002772bf */ /* 0x000fe40008000000 */
[----:B------:R-:W-:-:S04]  /*e8f0*/  ISETP.NE.AND P0, PT, RZ, UR5, PT ;  /* 0x00000005ff007c0c */ /* 0x000fc8000bf05270 */
[----:B------:R-:W-:Y:S02]  /*e900*/  IMAD.U32 R13, RZ, RZ, UR39 ;  /* 0x00000027ff0d7e24 */ /* 0x000fe4000f8e00ff */
[----:B------:R-:W-:-:S03]  /*e910*/  IMAD.U32 R10, RZ, RZ, UR39 ;  /* 0x00000027ff0a7e24 */ /* 0x000fc6000f8e00ff */
[----:B------:R-:W0:Y:S04]  /*e920*/  SHFL.IDX PT, R0, R0, R13, 0x1f ;  /* 0x00001f0d00007589 */ /* 0x000e2800000e0000 */
[----:B------:R1:W2:Y:S01]  /*e930*/  SHFL.IDX PT, R9, R9, R10, 0x1f ;  /* 0x00001f0a09097589 */ /* 0x0002a200000e0000 */
[----:B0-----:R-:W-:-:S04]  /*e940*/  IABS R4, R0 ;  /* 0x0000000000047213 */ /* 0x001fc80000000000 */
[----:B------:R-:W0:Y:S08]  /*e950*/  I2F.RP R6, R4 ;  /* 0x0000000400067306 */ /* 0x000e300000209400 */
[----:B0-----:R-:W0:Y:S02]  /*e960*/  MUFU.RCP R6, R6 ;  /* 0x0000000600067308 */ /* 0x001e240000001000 */
[----:B0-----:R-:W-:-:S06]  /*e970*/  VIADD R2, R6, 0xffffffe ;  /* 0x0ffffffe06027836 */ /* 0x001fcc0000000000 */
[----:B------:R-:W0:Y:S02]  /*e980*/  F2I.FTZ.U32.TRUNC.NTZ R3, R2 ;  /* 0x0000000200037305 */ /* 0x000e24000021f000 */
[----:B0-----:R-:W-:Y:S01]  /*e990*/  IMAD.MOV R12, RZ, RZ, -R3 ;  /* 0x000000ffff0c7224 */ /* 0x001fe200078e0a03 */
[----:B-12---:R-:W-:Y:S06]  /*e9a0*/  @!P0 BRA `(.L_x_265) ;  /* 0x00000000000c8947 */ /* 0x006fec0003800000 */
[----:B------:R-:W-:-:S06]  /*e9b0*/  UIADD3 UR5, UR39, -0x1, URZ ;  /* 0xffffffff27057890 */ /* 0x000fcc000fffe03f */
[----:B------:R-:W-:-:S06]  /*e9c0*/  IMAD.U32 R32, RZ, RZ, UR5 ;  /* 0x00000005ff207e24 */ /* 0x000fcc000f8e00ff */
[----:B------:R0:W1:Y:S02]  /*e9d0*/  SHFL.IDX PT, R32, R5, R32, 0x1f ;  /* 0x00001f2005207589 */ /* 0x00006400000e0000 */
.L_x_265:
[----:B-1----:R-:W-:Y:S01]  /*e9e0*/  IMAD R32, R32, R15, R8 ;  /* 0x0000000f20207224 */ /* 0x002fe200078e0208 */
[----:B------:R-:W-:Y:S01]  /*e9f0*/  IABS R2, R9 ;  /* 0x0000000900027213 */ /* 0x000fe20000000000 */
[----:B0-----:R-:W-:Y:S01]  /*ea00*/  IMAD.MOV.U32 R5, RZ, RZ, R12 ;  /* 0x000000ffff057224 */ /* 0x001fe200078e000c */
[----:B------:R-:W-:Y:S01]  /*ea10*/  IABS R10, R0 ;  /* 0x00000000000a7213 */ /* 0x000fe20000000000 */
[----:B------:R-:W-:Y:S01]  /*ea20*/  IMAD.IADD R33, R11, 0x1, -R32 ;  /* 0x000000010b217824 */ /* 0x000fe200078e0a20 */
[----:B------:R-:W-:Y:S01]  /*ea30*/  UIADD3 UR39, UR39, UR4, URZ ;  /* 0x0000000427277290 */ /* 0x000fe2000fffe03f */
[----:B------:R-:W-:Y:S02]  /*ea40*/  IMAD R11, R5, R4, RZ ;  /* 0x00000004050b7224 */ /* 0x000fe400078e02ff */
[----:B------:R-:W-:Y:S01]  /*ea50*/  IMAD.MOV.U32 R5, RZ, RZ, R2 ;  /* 0x000000ffff057224 */ /* 0x000fe200078e0002 */
[----:B------:R-:W-:Y:S01]  /*ea60*/  IABS R8, R33 ;  /* 0x0000002100087213 */ /* 0x000fe20000000000 */
[----:B------:R-:W-:-:S02]  /*ea70*/  IMAD.MOV.U32 R2, RZ, RZ, RZ ;  /* 0x000000ffff027224 */ /* 0x000fc400078e00ff */
[----:B------:R-:W0:Y:S01]  /*ea80*/  I2F.RP R6, R5 ;  /* 0x0000000500067306 */ /* 0x000e220000209400 */
[----:B------:R-:W-:Y:S02]  /*ea90*/  IMAD.MOV R10, RZ, RZ, -R10 ;  /* 0x000000ffff0a7224 */ /* 0x000fe400078e0a0a */
[----:B------:R-:W-:-:S04]  /*eaa0*/  IMAD.HI.U32 R2, R3, R11, R2 ;  /* 0x0000000b03027227 */ /* 0x000fc800078e0002 */
[----:B------:R-:W-:Y:S02]  /*eab0*/  IMAD.MOV.U32 R3, RZ, RZ, R8 ;  /* 0x000000ffff037224 */ /* 0x000fe400078e0008 */
[----:B------:R-:W-:Y:S02]  /*eac0*/  IMAD.MOV.U32 R8, RZ, RZ, R10 ;  /* 0x000000ffff087224 */ /* 0x000fe400078e000a */
[----:B------:R-:W-:-:S04]  /*ead0*/  IMAD.HI.U32 R2, R2, R3, RZ ;  /* 0x0000000302027227 */ /* 0x000fc800078e00ff */
[----:B------:R-:W-:Y:S01]  /*eae0*/  IMAD R3, R2, R8, R3 ;  /* 0x0000000802037224 */ /* 0x000fe200078e0203 */
[----:B0-----:R-:W0:Y:S04]  /*eaf0*/  MUFU.RCP R6, R6 ;  /* 0x0000000600067308 */ /* 0x001e280000001000 */
[----:B------:R-:W-:-:S13]  /*eb00*/  ISETP.GT.U32.AND P1, PT, R4, R3, PT ;  /* 0x000000030400720c */ /* 0x000fda0003f24070 */
[----:B------:R-:W-:Y:S02]  /*eb10*/  @!P1 IMAD.IADD R3, R3, 0x1, -R4 ;  /* 0x0000000103039824 */ /* 0x000fe400078e0a04 */
[----:B0-----:R-:W-:Y:S02]  /*eb20*/  VIADD R8, R6, 0xffffffe ;  /* 0x0ffffffe06087836 */ /* 0x001fe40000000000 */
[----:B------:R-:W-:Y:S01]  /*eb30*/  @!P1 VIADD R2, R2, 0x1 ;  /* 0x0000000102029836 */ /* 0x000fe20000000000 */
[----:B------:R-:W-:Y:S02]  /*eb40*/  ISETP.GE.U32.AND P0, PT, R3, R4, PT ;  /* 0x000000040300720c */ /* 0x000fe40003f06070 */
[----:B------:R-:W-:Y:S01]  /*eb50*/  LOP3.LUT R4, R33, R0, RZ, 0x3c, !PT ;  /* 0x0000000021047212 */ /* 0x000fe200078e3cff */
[----:B------:R0:W1:Y:S01]  /*eb60*/  F2I.FTZ.U32.TRUNC.NTZ R3, R8 ;  /* 0x0000000800037305 */ /* 0x000062000021f000 */
[----:B------:R-:W-:Y:S02]  /*eb70*/  ISETP.NE.AND P1, PT, R0, RZ, PT ;  /* 0x000000ff0000720c */ /* 0x000fe40003f25270 */
[----:B------:R-:W-:-:S02]  /*eb80*/  ISETP.GE.AND P2, PT, R4, RZ, PT ;  /* 0x000000ff0400720c */ /* 0x000fc40003f46270 */
[----:B0-----:R-:W-:-:S05]  /*eb90*/  IABS R8, R9 ;  /* 0x0000000900087213 */ /* 0x001fca0000000000 */
[----:B------:R-:W-:-:S04]  /*eba0*/  @P0 VIADD R2, R2, 0x1 ;  /* 0x0000000102020836 */ /* 0x000fc80000000000 */
[----:B------:R-:W-:Y:S02]  /*ebb0*/  IMAD.MOV.U32 R6, RZ, RZ, R2 ;  /* 0x000000ffff067224 */ /* 0x000fe400078e0002 */
[----:B-1----:R-:W-:Y:S02]  /*ebc0*/  IMAD.MOV R2, RZ, RZ, -R3 ;  /* 0x000000ffff027224 */ /* 0x002fe400078e0a03 */
[----:B------:R-:W-:Y:S01]  /*ebd0*/  @!P2 IMAD.MOV R6, RZ, RZ, -R6 ;  /* 0x000000ffff06a224 */ /* 0x000fe200078e0a06 */
[----:B------:R-:W-:Y:S01]  /*ebe0*/  @!P1 LOP3.LUT R6, RZ, R0, RZ, 0x33, !PT ;  /* 0x00000000ff069212 */ /* 0x000fe200078e33ff */
[----:B------:R-:W-:Y:S02]  /*ebf0*/  IMAD R11, R2, R5, RZ ;  /* 0x00000005020b7224 */ /* 0x000fe400078e02ff */
[----:B------:R-:W-:Y:S01]  /*ec00*/  IMAD.MOV.U32 R2, RZ, RZ, RZ ;  /* 0x000000ffff027224 */ /* 0x000fe200078e00ff */
[----:B------:R-:W-:Y:S01]  /*ec10*/  IABS R4, R6 ;  /* 0x0000000600047213 */ /* 0x000fe20000000000 */
[----:B------:R-:W-:-:S02]  /*ec20*/  IMAD.MOV R8, RZ, RZ, -R8 ;  /* 0x000000ffff087224 */ /* 0x000fc400078e0a08 */
[----:B------:R-:W-:-:S04]  /*ec30*/  IMAD.HI.U32 R2, R3, R11, R2 ;  /* 0x0000000b03027227 */ /* 0x000fc800078e0002 */
[----:B------:R-:W-:Y:S02]  /*ec40*/  IMAD.MOV.U32 R3, RZ, RZ, R4 ;  /* 0x000000ffff037224 */ /* 0x000fe400078e0004 */
[----:B------:R-:W-:Y:S02]  /*ec50*/  IMAD.MOV.U32 R4, RZ, RZ, R8 ;  /* 0x000000ffff047224 */ /* 0x000fe400078e0008 */
[----:B------:R-:W-:-:S04]  /*ec60*/  IMAD.HI.U32 R2, R2, R3, RZ ;  /* 0x0000000302027227 */ /* 0x000fc800078e00ff */
[----:B------:R-:W-:Y:S01]  /*ec70*/  IMAD R4, R2, R4, R3 ;  /* 0x0000000402047224 */ /* 0x000fe200078e0203 */
[----:B------:R-:W-:Y:S01]  /*ec80*/  LOP3.LUT R3, R6, R9, RZ, 0x3c, !PT ;  /* 0x0000000906037212 */ /* 0x000fe200078e3cff */
[----:B------:R-:W-:-:S03]  /*ec90*/  IMAD R0, R0, R6, RZ ;  /* 0x0000000600007224 */ /* 0x000fc600078e02ff */
[----:B------:R-:W-:Y:S01]  /*eca0*/  ISETP.GT.U32.AND P1, PT, R5, R4, PT ;  /* 0x000000040500720c */ /* 0x000fe20003f24070 */
[----:B------:R-:W-:Y:S01]  /*ecb0*/  IMAD.IADD R33, R33, 0x1, -R0 ;  /* 0x0000000121217824 */ /* 0x000fe200078e0a00 */
[----:B------:R-:W-:-:S11]  /*ecc0*/  ISETP.GE.AND P2, PT, R3, RZ, PT ;  /* 0x000000ff0300720c */ /* 0x000fd60003f46270 */
[----:B------:R-:W-:Y:S02]  /*ecd0*/  @!P1 IMAD.IADD R4, R4, 0x1, -R5 ;  /* 0x0000000104049824 */ /* 0x000fe400078e0a05 */
[----:B------:R-:W-:Y:S01]  /*ece0*/  @!P1 VIADD R2, R2, 0x1 ;  /* 0x0000000102029836 */ /* 0x000fe20000000000 */
[----:B------:R-:W-:Y:S02]  /*ecf0*/  ISETP.NE.AND P1, PT, R9, RZ, PT ;  /* 0x000000ff0900720c */ /* 0x000fe40003f25270 */
[----:B------:R-:W-:-:S13]  /*ed00*/  ISETP.GE.U32.AND P0, PT, R4, R5, PT ;  /* 0x000000050400720c */ /* 0x000fda0003f06070 */
[----:B------:R-:W-:-:S04]  /*ed10*/  @P0 VIADD R2, R2, 0x1 ;  /* 0x0000000102020836 */ /* 0x000fc80000000000 */
[----:B------:R-:W-:Y:S01]  /*ed20*/  @!P2 IMAD.MOV R2, RZ, RZ, -R2 ;  /* 0x000000ffff02a224 */ /* 0x000fe200078e0a02 */
[----:B------:R-:W-:-:S05]  /*ed30*/  @!P1 LOP3.LUT R2, RZ, R9, RZ, 0x33, !PT ;  /* 0x00000009ff029212 */ /* 0x000fca00078e33ff */
[----:B------:R-:W-:-:S04]  /*ed40*/  IMAD.MOV R34, RZ, RZ, -R2 ;  /* 0x000000ffff227224 */ /* 0x000fc800078e0a02 */
[C---:B------:R-:W-:Y:S02]  /*ed50*/  IMAD R34, R9.reuse, R34, R6 ;  /* 0x0000002209227224 */ /* 0x040fe400078e0206 */
[----:B------:R-:W-:-:S04]  /*ed60*/  IMAD R9, R9, 0x1000000, R2 ;  /* 0x0100000009097824 */ /* 0x000fc800078e0202 */
[----:B------:R-:W-:Y:S01]  /*ed70*/  IMAD R34, R34, 0x10000, R9 ;  /* 0x0001000022227824 */ /* 0x000fe200078e0209 */
[----:B------:R-:W-:Y:S06]  /*ed80*/  BRA `(.L_x_266) ;  /* 0x0000000000107947 */ /* 0x000fec0003800000 */
.L_x_263:
[----:B------:R-:W-:Y:S01]  /*ed90*/  IMAD.MOV.U32 R32, RZ, RZ, R11 ;  /* 0x000000ffff207224 */ /* 0x000fe200078e000b */
[----:B------:R-:W-:Y:S01]  /*eda0*/  ULDC UR39, c[0x0][0xc3c] ;  /* 0x00030f0000277ab9 */ /* 0x000fe20000000800 */
[----:B------:R-:W-:Y:S02]  /*edb0*/  IMAD.MOV.U32 R33, RZ, RZ, RZ ;  /* 0x000000ffff217224 */ /* 0x000fe400078e00ff */
[----:B------:R-:W-:-:S07]  /*edc0*/  IMAD.MOV.U32 R34, RZ, RZ, RZ ;  /* 0x000000ffff227224 */ /* 0x000fce00078e00ff */
.L_x_266:
[----:B------:R-:W-:Y:S01]  /*edd0*/  ISETP.NE.AND P0, PT, R7, RZ, PT ;  /* 0x000000ff0700720c */ /* 0x000fe20003f05270 */
[----:B------:R-:W-:-:S12]  /*ede0*/  IMAD.U32 R35, RZ, RZ, UR39 ;  /* 0x00000027ff237e24 */ /* 0x000fd8000f8e00ff */
[----:B------:R-:W0:Y:S01]  /*edf0*/  @!P0 S2R R3, SR_CgaCtaId ;  /* 0x0000000000038919 */ /* 0x000e220000008800 */
[----:B------:R-:W-:-:S04]  /*ee00*/  @!P0 MOV R0, 0x400 ;  /* 0x0000040000008802 */ /* 0x000fc80000000f00 */
[----:B0-----:R-:W-:-:S05]  /*ee10*/  @!P0 LEA R0, R3, R0, 0x18 ;  /* 0x0000000003008211 */ /* 0x001fca00078ec0ff */
[----:B------:R0:W-:Y:S01]  /*ee20*/  @!P0 STS.128 [R0+0x388d0], R32 ;  /* 0x0388d02000008388 */ /* 0x0001e20000000c00 */
[----:B------:R-:W-:Y:S06]  /*ee30*/  BAR.ARV 0x5, 0x180 ;  /* 0x0146000000007b1d */ /* 0x000fec0000002000 */
.L_x_261:
[----:B------:R-:W-:Y:S01]  /*ee40*/  ULDC UR4, c[0x0][0xc3c] ;  /* 0x00030f0000047ab9 */ /* 0x000fe20000000800 */
[----:B------:R1:W-:Y:S01]  /*ee50*/  STL [R1+0x18], RZ ;  /* 0x000018ff01007387 */ /* 0x0003e20000100800 */
[----:B------:R-:W-:Y:S01]  /*ee60*/  UISETP.GE.AND UP0, UPT, UR39, UR4, UPT ;  /* 0x000000042700728c */ /* 0x000fe2000bf06270 */
[----:B------:R-:W-:Y:S02]  /*ee70*/  IMAD.MOV.U32 R28, RZ, RZ, 0x1 ;  /* 0x00000001ff1c7424 */ /* 0x000fe400078e00ff */
[----:B------:R-:W-:-:S03]  /*ee80*/  IMAD.MOV.U32 R24, RZ, RZ, RZ ;  /* 0x000000ffff187224 */ /* 0x000fc600078e00ff */
[----:B------:R-:W-:-:S13]  /*ee90*/  PLOP3.LUT P0, PT, PT, PT, UP0, 0x80, 0x0 ;  /* 0x000000000000781c */ /* 0x000fda0003f0f008 */
[----:B-1----:R-:W-:Y:S05]  /*eea0*/  @P0 BRA `(.L_x_267) ;  /* 0x0000006000a00947 */ /* 0x002fea0003800000 */
[----:B------:R-:W1:Y:S01]  /*eeb0*/  S2R R8, SR_TID.X ;  /* 0x0000000000087919 */ /* 0x000e620000002100 */
[----:B------:R-:W2:Y:S01]  /*eec0*/  S2UR UR4, SR_CgaCtaId ;  /* 0x00000000000479c3 */ /* 0x000ea20000008800 */
[----:B------:R-:W-:Y:S01]  /*eed0*/  IMAD.MOV.U32 R37, RZ, RZ, 0x40 ;  /* 0x00000040ff257424 */ /* 0x000fe200078e00ff */
[----:B------:R-:W-:Y:S01]  /*eee0*/  MOV R17, 0x400 ;  /* 0x0000040000117802 */ /* 0x000fe20000000f00 */
[----:B------:R-:W-:Y:S01]  /*eef0*/  STL [R1+0x18], RZ ;  /* 0x000018ff01007387 */ /* 0x000fe20000100800 */
[----:B------:R-:W-:Y:S01]  /*ef00*/  IMAD.MOV.U32 R28, RZ, RZ, 0x1 ;  /* 0x00000001ff1c7424 */ /* 0x000fe200078e00ff */
[----:B------:R-:W-:Y:S01]  /*ef10*/  ULOP3.LUT UR44, UR42, 0x2, URZ, 0xfc, !UPT ;  /* 0x000000022a2c7892 */ /* 0x000fe2000f8efc3f */
[----:B------:R-:W-:Y:S01]  /*ef20*/  IMAD.MOV.U32 R24, RZ, RZ, RZ ;  /* 0x000000ffff187224 */ /* 0x000fe200078e00ff */
[----:B------:R-:W-:Y:S01]  /*ef30*/  ULOP3.LUT UR45, UR42, 0x1, URZ, 0xfc, !UPT ;  /* 0x000000012a2d7892 */ /* 0x000fe2000f8efc3f */
[----:B------:R-:W-:Y:S01]  /*ef40*/  ULDC UR46, c[0x0][0xc] ;  /* 0x00000300002e7ab9 */ /* 0x000fe20000000800 */
[----:B--2---:R-:W-:-:S05]  /*ef50*/  IMAD.U32 R36, RZ, RZ, UR4 ;  /* 0x00000004ff247e24 */ /* 0x004fca000f8e00ff */
[----:B------:R-:W-:Y:S01]  /*ef60*/  LEA R17, R36, R17, 0x18 ;  /* 0x0000001124117211 */ /* 0x000fe200078ec0ff */
[C---:B-1----:R-:W-:Y:S01]  /*ef70*/  IMAD.SHL.U32 R16, R8.reuse, 0x80, RZ ;  /* 0x0000008008107824 */ /* 0x042fe200078e00ff */
[C---:B------:R-:W-:Y:S01]  /*ef80*/  LOP3.LUT R6, R8.reuse, 0x7f, RZ, 0xc0, !PT ;  /* 0x0000007f08067812 */ /* 0x040fe200078ec0ff */
[C---:B------:R-:W-:Y:S01]  /*ef90*/  IMAD.SHL.U32 R5, R8.reuse, 0x10, RZ ;  /* 0x0000001008057824 */ /* 0x040fe200078e00ff */
[C---:B------:R-:W-:Y:S01]  /*efa0*/  R2P PR, R8.reuse, 0x6 ;  /* 0x0000000608007804 */ /* 0x040fe20000000000 */
[----:B------:R-:W-:Y:S01]  /*efb0*/  IMAD.SHL.U32 R9, R8, 0x2, RZ ;  /* 0x0000000208097824 */ /* 0x000fe200078e00ff */
[----:B0-----:R-:W-:Y:S02]  /*efc0*/  SHF.R.U32.HI R0, RZ, 0x5, R6 ;  /* 0x00000005ff007819 */ /* 0x001fe40000011606 */
[C---:B------:R-:W-:Y:S02]  /*efd0*/  LOP3.LUT R7, R16.reuse, 0x400, RZ, 0xc0, !PT ;  /* 0x0000040010077812 */ /* 0x040fe400078ec0ff */
[----:B------:R-:W-:-:S02]  /*efe0*/  LOP3.LUT R3, R16, 0x380, RZ, 0xc0, !PT ;  /* 0x0000038010037812 */ /* 0x000fc400078ec0ff */
[----:B------:R-:W-:Y:S01]  /*eff0*/  LOP3.LUT R4, R5, 0x3f0, RZ, 0xc0, !PT ;  /* 0x000003f005047812 */ /* 0x000fe200078ec0ff */
[C---:B------:R-:W-:Y:S01]  /*f000*/  IMAD R7, R0.reuse, 0x800, R7 ;  /* 0x0000080000077824 */ /* 0x040fe200078e0207 */
[----:B------:R-:W-:Y:S01]  /*f010*/  LOP3.LUT R2, R3, 0x10, R8, 0xf8, !PT ;  /* 0x0000001003027812 */ /* 0x000fe200078ef808 */
[----:B------:R-:W-:Y:S01]  /*f020*/  IMAD R0, R0, 0x10, R3 ;  /* 0x0000001000007824 */ /* 0x000fe200078e0203 */
[----:B------:R-:W-:Y:S02]  /*f030*/  LOP3.LUT R4, R4, 0x70, R9, 0x78, !PT ;  /* 0x0000007004047812 */ /* 0x000fe400078e7809 */
[--C-:B------:R-:W-:Y:S02]  /*f040*/  LOP3.LUT R2, R2, 0x70, R5.reuse, 0x78, !PT ;  /* 0x0000007002027812 */ /* 0x100fe400078e7805 */
[----:B------:R-:W-:Y:S01]  /*f050*/  LOP3.LUT R3, R0, 0x70, R5, 0x78, !PT ;  /* 0x0000007000037812 */ /* 0x000fe200078e7805 */
[----:B------:R-:W-:Y:S01]  /*f060*/  IMAD.MOV.U32 R0, RZ, RZ, 0x20 ;  /* 0x00000020ff007424 */ /* 0x000fe200078e00ff */
[----:B------:R-:W-:Y:S01]  /*f070*/  SEL R37, R37, 0xffffffc0, !P2 ;  /* 0xffffffc025257807 */ /* 0x000fe20005000000 */
[----:B------:R-:W-:Y:S01]  /*f080*/  IMAD.IADD R26, R7, 0x1, R2 ;  /* 0x00000001071a7824 */ /* 0x000fe200078e0202 */
[----:B------:R-:W-:-:S02]  /*f090*/  LOP3.LUT R16, R3, 0xc00, R16, 0xf8, !PT ;  /* 0x00000c0003107812 */ /* 0x000fc400078ef810 */
[----:B------:R-:W-:Y:S02]  /*f0a0*/  SEL R2, R0, 0xffffffe0, !P1 ;  /* 0xffffffe000027807 */ /* 0x000fe40004800000 */
[--C-:B------:R-:W-:Y:S02]  /*f0b0*/  LOP3.LUT R0, R4, 0x400, R5.reuse, 0xf8, !PT ;  /* 0x0000040004007812 */ /* 0x100fe400078ef805 */
[----:B------:R-:W-:Y:S01]  /*f0c0*/  SHF.R.U32.HI R3, RZ, 0x3, R6 ;  /* 0x00000003ff037819 */ /* 0x000fe20000011606 */
[----:B------:R0:W-:Y:S01]  /*f0d0*/  STL [R1], R2 ;  /* 0x0000000201007387 */ /* 0x0001e20000100800 */
[----:B------:R-:W-:Y:S02]  /*f0e0*/  LOP3.LUT R27, R5, 0x70, RZ, 0xc0, !PT ;  /* 0x00000070051b7812 */ /* 0x000fe400078ec0ff */
[----:B------:R-:W-:Y:S01]  /*f0f0*/  LOP3.LUT R4, R3, 0x70, R5, 0xf8, !PT ;  /* 0x0000007003047812 */ /* 0x000fe200078ef805 */
[----:B------:R-:W-:Y:S01]  /*f100*/  STL [R1+0x8], R0 ;  /* 0x0000080001007387 */ /* 0x000fe20000100800 */
[----:B------:R-:W-:Y:S01]  /*f110*/  LOP3.LUT R3, R27, 0x80, RZ, 0xfc, !PT ;  /* 0x000000801b037812 */ /* 0x000fe200078efcff */
[----:B0-----:R-:W-:-:S05]  /*f120*/  IMAD.IADD R2, R37, 0x1, R2 ;  /* 0x0000000125027824 */ /* 0x001fca00078e0202 */
[----:B------:R0:W-:Y:S02]  /*f130*/  STL [R1+0x4], R2 ;  /* 0x0000040201007387 */ /* 0x0001e40000100800 */
[----:B0-----:R-:W-:Y:S02]  /*f140*/  IMAD.IADD R2, R17, 0x1, R0 ;  /* 0x0000000111027824 */ /* 0x001fe400078e0200 */
[----:B------:R-:W-:-:S03]  /*f150*/  IMAD.IADD R0, R37, 0x1, R16 ;  /* 0x0000000125007824 */ /* 0x000fc600078e0210 */
[----:B------:R0:W-:Y:S04]  /*f160*/  STL [R1+0x10], R2 ;  /* 0x0000100201007387 */ /* 0x0001e80000100800 */
[----:B------:R0:W-:Y:S02]  /*f170*/  STL [R1+0xc], R0 ;  /* 0x00000c0001007387 */ /* 0x0001e40000100800 */
.L_x_341:
[----:B------:R-:W-:Y:S01]  /*f180*/  ULDC.64 UR4, c[0x0][0xc88] ;  /* 0x0003220000047ab9 */ /* 0x000fe20000000a00 */
[----:B------:R-:W-:Y:S01]  /*f190*/  ULDC.64 UR6, c[0x0][0xa18] ;  /* 0x0002860000067ab9 */ /* 0x000fe20000000a00 */
[----:B------:R-:W-:Y:S01]  /*f1a0*/  UIMAD.WIDE UR4, UR39, 0x4, UR4 ;  /* 0x00000004270478a5 */ /* 0x000fe2000f8e0204 */
[----:B------:R-:W-:Y:S01]  /*f1b0*/  IMAD.MOV.U32 R31, RZ, RZ, RZ ;  /* 0x000000ffff1f7224 */ /* 0x000fe200078e00ff */
[----:B0-----:R-:W0:Y:S04]  /*f1c0*/  LDC R0, c[0x0][0x424] ;  /* 0x00010900ff007b82 */ /* 0x001e280000000800 */
[----:B-1----:R-:W-:Y:S02]  /*f1d0*/  IMAD.U32 R2, RZ, RZ, UR4 ;  /* 0x00000004ff027e24 */ /* 0x002fe4000f8e00ff */
[----:B------:R-:W-:Y:S01]  /*f1e0*/  IMAD.U32 R3, RZ, RZ, UR5 ;  /* 0x00000005ff037e24 */ /* 0x000fe2000f8e00ff */
[----:B------:R-:W-:Y:S01]  /*f1f0*/  ULDC.64 UR4, c[0x0][0xa28] ;  /* 0x00028a0000047ab9 */ /* 0x000fe20000000a00 */
[----:B------:R-:W1:Y:S03]  /*f200*/  LDC R7, c[0x0][0x2f0] ;  /* 0x0000bc00ff077b82 */ /* 0x000e660000000800 */
[----:B------:R-:W2:Y:S01]  /*f210*/  LDG.E R2, desc[UR52][R2.64] ;  /* 0x0000003402027981 */ /* 0x000ea2000c1e1900 */
[----:B------:R-:W-:-:S04]  /*f220*/  UISETP.NE.U32.AND UP0, UPT, UR4, URZ, UPT ;  /* 0x0000003f0400728c */ /* 0x000fc8000bf05070 */
[----:B------:R-:W-:-:S06]  /*f230*/  UISETP.NE.AND.EX UP0, UPT, UR5, URZ, UPT, UP0 ;  /* 0x0000003f0500728c */ /* 0x000fcc000bf05300 */
[----:B------:R-:W-:Y:S02]  /*f240*/  PLOP3.LUT P0, PT, PT, PT, UP0, 0x80, 0x0 ;  /* 0x000000000000781c */ /* 0x000fe40003f0f008 */
[----:B--2---:R-:W-:-:S13]  /*f250*/  R2UR UR41, R2 ;  /* 0x00000000022972ca */ /* 0x004fda00000e0000 */
[----:B------:R-:W-:Y:S02]  /*f260*/  USHF.R.S32.HI UR40, URZ, 0x1f, UR41 ;  /* 0x0000001f3f287899 */ /* 0x000fe40008011429 */
[----:B------:R-:W-:-:S04]  /*f270*/  @UP0 ULEA UR4, UP1, UR41, UR4, 0x2 ;  /* 0x0000000429040291 */ /* 0x000fc8000f82103f */
[----:B------:R-:W-:Y:S02]  /*f280*/  @UP0 ULEA.HI.X UR5, UR41, UR5, UR40, 0x2, UP1 ;  /* 0x0000000529050291 */ /* 0x000fe400088f1428 */
[----:B------:R-:W-:-:S04]  /*f290*/  IMAD.U32 R2, RZ, RZ, UR4 ;  /* 0x00000004ff027e24 */ /* 0x000fc8000f8e00ff */
[----:B------:R-:W-:Y:S01]  /*f2a0*/  IMAD.U32 R3, RZ, RZ, UR5 ;  /* 0x00000005ff037e24 */ /* 0x000fe2000f8e00ff */
[----:B------:R-:W-:Y:S01]  /*f2b0*/  ULDC.64 UR4, c[0x0][0xa00] ;  /* 0x0002800000047ab9 */ /* 0x000fe20000000a00 */
[----:B------:R-:W-:Y:S02]  /*f2c0*/  USHF.L.U32 UR37, UR41, 0x2, URZ ;  /* 0x0000000229257899 */ /* 0x000fe4000800063f */
[----:B------:R-:W-:Y:S01]  /*f2d0*/  UISETP.NE.U32.AND UP0, UPT, UR4, URZ, UPT ;  /* 0x0000003f0400728c */ /* 0x000fe2000bf05070 */
[----:B------:R2:W5:Y:S01]  /*f2e0*/  @P0 LDG.E R31, desc[UR52][R2.64] ;  /* 0x00000034021f0981 */ /* 0x000562000c1e1900 */
[----:B------:R-:W-:Y:S02]  /*f2f0*/  USHF.L.U64.HI UR36, UR41, 0x2, UR40 ;  /* 0x0000000229247899 */ /* 0x000fe40008010228 */
[----:B------:R-:W-:Y:S02]  /*f300*/  UISETP.NE.AND.EX UP2, UPT, UR5, URZ, UPT, UP0 ;  /* 0x0000003f0500728c */ /* 0x000fe4000bf45300 */
[----:B------:R-:W-:-:S02]  /*f310*/  UIADD3 UR4, UP0, UR37, UR4, URZ ;  /* 0x0000000425047290 */ /* 0x000fc4000ff1e03f */
[----:B------:R-:W-:Y:S02]  /*f320*/  UP2UR UR43, UPR, URZ, 0x4 ;  /* 0x000000043f2b7883 */ /* 0x000fe40008000000 */
[----:B------:R-:W-:Y:S01]  /*f330*/  UIADD3.X UR5, UR36, UR5, URZ, UP0, !UPT ;  /* 0x0000000524057290 */ /* 0x000fe200087fe43f */
[----:B------:R-:W-:Y:S01]  /*f340*/  PLOP3.LUT P0, PT, PT, PT, UP2, 0x80, 0x0 ;  /* 0x000000000000781c */ /* 0x000fe20003f0f028 */
[----:B------:R-:W-:Y:S01]  /*f350*/  UISETP.NE.U32.AND UP0, UPT, UR6, URZ, UPT ;  /* 0x0000003f0600728c */ /* 0x000fe2000bf05070 */
[----:B------:R-:W-:-:S03]  /*f360*/  IMAD.U32 R4, RZ, RZ, UR4 ;  /* 0x00000004ff047e24 */ /* 0x000fc6000f8e00ff */
[----:B------:R-:W-:Y:S01]  /*f370*/  UISETP.NE.AND.EX UP0, UPT, UR7, URZ, UPT, UP0 ;  /* 0x0000003f0700728c */ /* 0x000fe2000bf05300 */
[----:B------:R-:W-:-:S05]  /*f380*/  IMAD.U32 R5, RZ, RZ, UR5 ;  /* 0x00000005ff057e24 */ /* 0x000fca000f8e00ff */
[----:B------:R-:W-:Y:S02]  /*f390*/  PLOP3.LUT P1, PT, PT, PT, UP0, 0x80, 0x0 ;  /* 0x000000000000781c */ /* 0x000fe40003f2f008 */
[----:B------:R-:W-:Y:S01]  /*f3a0*/  PLOP3.LUT P2, PT, PT, PT, UP2, 0x80, 0x0 ;  /* 0x000000000000781c */ /* 0x000fe20003f4f028 */
[----:B------:R-:W5:Y:S02]  /*f3b0*/  @P0 LDG.E R6, desc[UR52][R4.64] ;  /* 0x0000003404060981 */ /* 0x000f64000c1e1900 */
[----:B------:R-:W-:-:S04]  /*f3c0*/  @UP0 UIADD3 UR4, UP1, UR37, UR6, URZ ;  /* 0x0000000625040290 */ /* 0x000fc8000ff3e03f */
[----:B------:R-:W-:Y:S02]  /*f3d0*/  @UP0 UIADD3.X UR5, UR36, UR7, URZ, UP1, !UPT ;  /* 0x0000000724050290 */ /* 0x000fe40008ffe43f */
[----:B--2---:R-:W-:-:S04]  /*f3e0*/  IMAD.U32 R2, RZ, RZ, UR4 ;  /* 0x00000004ff027e24 */ /* 0x004fc8000f8e00ff */
[----:B------:R-:W-:-:S05]  /*f3f0*/  IMAD.U32 R3, RZ, RZ, UR5 ;  /* 0x00000005ff037e24 */ /* 0x000fca000f8e00ff */
[----:B------:R2:W5:Y:S02]  /*f400*/  @P1 LDG.E R19, desc[UR52][R2.64] ;  /* 0x0000003402131981 */ /* 0x000564000c1e1900 */
[----:B--2---:R-:W2:Y:S02]  /*f410*/  LDC.64 R2, c[0x0][0x418] ;  /* 0x00010600ff027b82 */ /* 0x004ea40000000a00 */
[----:B--2---:R-:W-:Y:S01]  /*f420*/  ISETP.NE.U32.AND P0, PT, R2, RZ, PT ;  /* 0x000000ff0200720c */ /* 0x004fe20003f05070 */
[----:B01----:R-:W-:-:S12]  /*f430*/  @P1 BRA `(.L_x_268) ;  /* 0x00000000001c1947 */ /* 0x003fd80003800000 */
[----:B------:R-:W-:Y:S01]  /*f440*/  UISETP.NE.AND UP0, UPT, UR43, URZ, UPT ;  /* 0x0000003f2b00728c */ /* 0x000fe2000bf05270 */
[----:B-----5:R-:W0:Y:S05]  /*f450*/  LDC R19, c[0x0][0x288] ;  /* 0x0000a200ff137b82 */ /* 0x020e2a0000000800 */
[----:B------:R-:W-:-:S13]  /*f460*/  PLOP3.LUT P1, PT, PT, PT, UP0, 0x40, 0x0 ;  /* 0x000000000000781c */ /* 0x000fda0003f2e808 */
[----:B------:R-:W-:Y:S05]  /*f470*/  @P1 BRA `(.L_x_268) ;  /* 0x00000000000c1947 */ /* 0x000fea0003800000 */
[----:B------:R-:W2:Y:S04]  /*f480*/  LDG.E R2, desc[UR52][R4.64] ;  /* 0x0000003404027981 */ /* 0x000ea8000c1e1900 */
[----:B0-----:R-:W2:Y:S02]  /*f490*/  LDG.E R19, desc[UR52][R4.64+0x4] ;  /* 0x0000043404137981 */ /* 0x001ea4000c1e1900 */
[----:B--2---:R-:W-:-:S07]  /*f4a0*/  IMAD.IADD R19, R19, 0x1, -R2 ;  /* 0x0000000113137824 */ /* 0x004fce00078e0a02 */
.L_x_268:
[----:B------:R-:W-:Y:S01]  /*f4b0*/  ULDC.64 UR4, c[0x0][0xa20] ;  /* 0x0002880000047ab9 */ /* 0x000fe20000000a00 */
[----:B------:R-:W-:Y:S01]  /*f4c0*/  ISETP.NE.AND.EX P0, PT, R3, RZ, PT, P0 ;  /* 0x000000ff0300720c */ /* 0x000fe20003f05300 */
[----:B------:R-:W-:Y:S01]  /*f4d0*/  UMOV UR38, URZ ;  /* 0x0000003f00267c82 */ /* 0x000fe20008000000 */
[----:B------:R-:W-:Y:S01]  /*f4e0*/  ISETP.NE.U32.AND P1, PT, RZ, UR4, PT ;  /* 0x00000004ff007c0c */ /* 0x000fe2000bf25070 */
[----:B------:R-:W-:Y:S01]  /*f4f0*/  IMAD.U32 R29, RZ, RZ, UR41 ;  /* 0x00000029ff1d7e24 */ /* 0x000fe2000f8e00ff */
[----:B------:R-:W-:Y:S02]  /*f500*/  SEL R0, R0, 0x1, P0 ;  /* 0x0000000100007807 */ /* 0x000fe40000000000 */
[----:B------:R-:W-:Y:S02]  /*f510*/  ISETP.NE.AND.EX P1, PT, RZ, UR5, PT, P1 ;  /* 0x00000005ff007c0c */ /* 0x000fe4000bf25310 */
[----:B-----5:R-:W-:Y:S01]  /*f520*/  @P2 R2UR UR38, R6 ;  /* 0x00000000062622ca */ /* 0x020fe200000e0000 */
[----:B------:R-:W-:-:S10]  /*f530*/  IMAD R18, R0, R7, RZ ;  /* 0x0000000700127224 */ /* 0x000fd400078e02ff */
[----:B------:R-:W-:Y:S05]  /*f540*/  @!P1 BRA `(.L_x_269) ;  /* 0x0000000000189947 */ /* 0x000fea0003800000 */
[----:B------:R-:W-:-:S04]  /*f550*/  UIADD3 UR4, UP0, UR37, UR4, URZ ;  /* 0x0000000425047290 */ /* 0x000fc8000ff1e03f */
[----:B------:R-:W-:Y:S02]  /*f560*/  UIADD3.X UR5, UR36, UR5, URZ, UP0, !UPT ;  /* 0x0000000524057290 */ /* 0x000fe400087fe43f */
[----:B------:R-:W-:-:S04]  /*f570*/  IMAD.U32 R2, RZ, RZ, UR4 ;  /* 0x00000004ff027e24 */ /* 0x000fc8000f8e00ff */
[----:B------:R-:W-:-:S05]  /*f580*/  IMAD.U32 R3, RZ, RZ, UR5 ;  /* 0x00000005ff037e24 */ /* 0x000fca000f8e00ff */
[----:B------:R1:W5:Y:S01]  /*f590*/  LDG.E R18, desc[UR52][R2.64] ;  /* 0x0000003402127981 */ /* 0x000362000c1e1900 */
[----:B------:R-:W-:Y:S05]  /*f5a0*/  BRA `(.L_x_270) ;  /* 0x0000000000247947 */ /* 0x000fea0003800000 */
.L_x_269:
[----:B------:R-:W-:Y:S02]  /*f5b0*/  ULDC.64 UR4, c[0x0][0xa08] ;  /* 0x0002820000047ab9 */ /* 0x000fe40000000a00 */
[----:B------:R-:W-:-:S04]  /*f5c0*/  ISETP.NE.U32.AND P0, PT, RZ, UR4, PT ;  /* 0x00000004ff007c0c */ /* 0x000fc8000bf05070 */
[----:B------:R-:W-:-:S13]  /*f5d0*/  ISETP.NE.AND.EX P0, PT, RZ, UR5, PT, P0 ;  /* 0x00000005ff007c0c */ /* 0x000fda000bf05300 */
[----:B------:R-:W-:Y:S05]  /*f5e0*/  @!P0 BRA `(.L_x_270) ;  /* 0x0000000000148947 */ /* 0x000fea0003800000 */
[----:B------:R-:W1:Y:S02]  /*f5f0*/  LDC.64 R2, c[0x0][0xa08] ;  /* 0x00028200ff027b82 */ /* 0x000e640000000a00 */
[----:B-1----:R-:W-:-:S05]  /*f600*/  IMAD.WIDE R2, R29, 0x4, R2 ;  /* 0x000000041d027825 */ /* 0x002fca00078e0202 */
[----:B------:R-:W2:Y:S04]  /*f610*/  LDG.E R18, desc[UR52][R2.64] ;  /* 0x0000003402127981 */ /* 0x000ea8000c1e1900 */
[----:B------:R-:W2:Y:S02]  /*f620*/  LDG.E R5, desc[UR52][R2.64+0x4] ;  /* 0x0000043402057981 */ /* 0x000ea4000c1e1900 */
[----:B--2---:R-:W-:-:S07]  /*f630*/  IMAD.IADD R18, R5, 0x1, -R18 ;  /* 0x0000000105127824 */ /* 0x004fce00078e0a12 */
.L_x_270:
[----:B-----5:R-:W-:-:S04]  /*f640*/  IMAD.IADD R18, R18, 0x1, -R31 ;  /* 0x0000000112127824 */ /* 0x020fc800078e0a1f */
[C---:B------:R-:W-:Y:S01]  /*f650*/  VIADD R0, R18.reuse, 0x7f ;  /* 0x0000007f12007836 */ /* 0x040fe20000000000 */
[----:B------:R-:W-:-:S04]  /*f660*/  ISETP.GE.AND P0, PT, R18, 0x1, PT ;  /* 0x000000011200780c */ /* 0x000fc80003f06270 */
[----:B-1----:R-:W-:-:S04]  /*f670*/  SHF.R.S32.HI R3, RZ, 0x1f, R0 ;  /* 0x0000001fff037819 */ /* 0x002fc80000011400 */
[----:B------:R-:W-:Y:S02]  /*f680*/  LEA.HI R5, R3, R0, RZ, 0x7 ;  /* 0x0000000003057211 */ /* 0x000fe400078f38ff */
[C---:B------:R-:W-:Y:S02]  /*f690*/  LOP3.LUT R0, R34.reuse, 0xff000000, RZ, 0xc0, !PT ;  /* 0xff00000022007812 */ /* 0x040fe400078ec0ff */
[----:B------:R-:W-:Y:S02]  /*f6a0*/  SHF.R.S32.HI R5, RZ, 0x7, R5 ;  /* 0x00000007ff057819 */ /* 0x000fe40000011405 */
[----:B------:R-:W-:Y:S02]  /*f6b0*/  SHF.R.U32.HI R3, RZ, 0x8, R0 ;  /* 0x00000008ff037819 */ /* 0x000fe40000011600 */
[----:B------:R-:W-:-:S04]  /*f6c0*/  LOP3.LUT R0, R34, 0xff0000, RZ, 0xc0, !PT ;  /* 0x00ff000022007812 */ /* 0x000fc800078ec0ff */
[----:B------:R-:W-:Y:S01]  /*f6d0*/  LEA.HI R0, R0, R3, RZ, 0x10 ;  /* 0x0000000300007211 */ /* 0x000fe200078f80ff */
[----:B------:R-:W-:-:S03]  /*f6e0*/  IMAD.MOV.U32 R3, RZ, RZ, RZ ;  /* 0x000000ffff037224 */ /* 0x000fc600078e00ff */
[----:B------:R-:W-:Y:S01]  /*f6f0*/  LOP3.LUT R30, R0, 0xff, RZ, 0xc0, !PT ;  /* 0x000000ff001e7812 */ /* 0x000fe200078ec0ff */
[----:B------:R-:W-:Y:S06]  /*f700*/  @!P0 BRA `(.L_x_271) ;  /* 0x0000000000748947 */ /* 0x000fec0003800000 */
[----:B------:R-:W-:-:S04]  /*f710*/  SHF.R.U32.HI R0, RZ, 0x10, R0 ;  /* 0x00000010ff007819 */ /* 0x000fc80000011600 */
[----:B------:R-:W-:-:S13]  /*f720*/  ISETP.NE.AND P0, PT, R0, RZ, PT ;  /* 0x000000ff0000720c */ /* 0x000fda0003f05270 */
[----:B------:R-:W1:Y:S02]  /*f730*/  @!P0 LDC R0, c[0x0][0x9f0] ;  /* 0x00027c00ff008b82 */ /* 0x000e640000000800 */
[-C--:B-1----:R-:W-:Y:S02]  /*f740*/  IABS R4, R0.reuse ;  /* 0x0000000000047213 */ /* 0x082fe40000000000 */
[----:B------:R-:W-:Y:S02]  /*f750*/  IADD3 R7, R0, -0x1, R5 ;  /* 0xffffffff00077810 */ /* 0x000fe40007ffe005 */
[----:B------:R-:W1:Y:S02]  /*f760*/  I2F.RP R6, R4 ;  /* 0x0000000400067306 */ /* 0x000e640000209400 */
[----:B------:R-:W-:-:S04]  /*f770*/  LOP3.LUT R2, R7, R0, RZ, 0x3c, !PT ;  /* 0x0000000007027212 */ /* 0x000fc800078e3cff */
[----:B------:R-:W-:Y:S01]  /*f780*/  ISETP.GE.AND P2, PT, R2, RZ, PT ;  /* 0x000000ff0200720c */ /* 0x000fe20003f46270 */
[----:B------:R-:W-:Y:S01]  /*f790*/  IMAD.MOV.U32 R2, RZ, RZ, RZ ;  /* 0x000000ffff027224 */ /* 0x000fe200078e00ff */
[----:B-1----:R-:W1:Y:S02]  /*f7a0*/  MUFU.RCP R6, R6 ;  /* 0x0000000600067308 */ /* 0x002e640000001000 */
[----:B-1----:R-:W-:Y:S01]  /*f7b0*/  VIADD R3, R6, 0xffffffe ;  /* 0x0ffffffe06037836 */ /* 0x002fe20000000000 */
[----:B------:R-:W-:-:S05]  /*f7c0*/  IABS R6, R0 ;  /* 0x0000000000067213 */ /* 0x000fca0000000000 */
[----:B------:R-:W1:Y:S01]  /*f7d0*/  F2I.FTZ.U32.TRUNC.NTZ R3, R3 ;  /* 0x0000000300037305 */ /* 0x000e62000021f000 */
[----:B------:R-:W-:Y:S02]  /*f7e0*/  IMAD.MOV R6, RZ, RZ, -R6 ;  /* 0x000000ffff067224 */ /* 0x000fe400078e0a06 */
[----:B-1----:R-:W-:-:S04]  /*f7f0*/  IMAD.MOV R9, RZ, RZ, -R3 ;  /* 0x000000ffff097224 */ /* 0x002fc800078e0a03 */
[----:B------:R-:W-:-:S04]  /*f800*/  IMAD R9, R9, R4, RZ ;  /* 0x0000000409097224 */ /* 0x000fc800078e02ff */
[----:B------:R-:W-:Y:S01]  /*f810*/  IMAD.HI.U32 R2, R3, R9, R2 ;  /* 0x0000000903027227 */ /* 0x000fe200078e0002 */
[----:B------:R-:W-:-:S05]  /*f820*/  IABS R3, R7 ;  /* 0x0000000700037213 */ /* 0x000fca0000000000 */
[----:B------:R-:W-:-:S04]  /*f830*/  IMAD.HI.U32 R2, R2, R3, RZ ;  /* 0x0000000302027227 */ /* 0x000fc800078e00ff */
[----:B------:R-:W-:-:S05]  /*f840*/  IMAD R3, R2, R6, R3 ;  /* 0x0000000602037224 */ /* 0x000fca00078e0203 */
[----:B------:R-:W-:-:S13]  /*f850*/  ISETP.GT.U32.AND P1, PT, R4, R3, PT ;  /* 0x000000030400720c */ /* 0x000fda0003f24070 */
[----:B------:R-:W-:Y:S02]  /*f860*/  @!P1 IMAD.IADD R3, R3, 0x1, -R4 ;  /* 0x0000000103039824 */ /* 0x000fe400078e0a04 */
[----:B------:R-:W-:Y:S01]  /*f870*/  @!P1 VIADD R2, R2, 0x1 ;  /* 0x0000000102029836 */ /* 0x000fe20000000000 */
[----:B------:R-:W-:Y:S02]  /*f880*/  ISETP.NE.AND P1, PT, R0, RZ, PT ;  /* 0x000000ff0000720c */ /* 0x000fe40003f25270 */
[----:B------:R-:W-:-:S13]  /*f890*/  ISETP.GE.U32.AND P0, PT, R3, R4, PT ;  /* 0x000000040300720c */ /* 0x000fda0003f06070 */
[----:B------:R-:W-:-:S04]  /*f8a0*/  @P0 VIADD R2, R2, 0x1 ;  /* 0x0000000102020836 */ /* 0x000fc80000000000 */
[----:B------:R-:W-:Y:S01]  /*f8b0*/  @!P2 IMAD.MOV R2, RZ, RZ, -R2 ;  /* 0x000000ffff02a224 */ /* 0x000fe200078e0a02 */
[----:B------:R-:W-:-:S05]  /*f8c0*/  @!P1 LOP3.LUT R2, RZ, R0, RZ, 0x33, !PT ;  /* 0x00000000ff029212 */ /* 0x000fca00078e33ff */
[----:B------:R-:W-:-:S07]  /*f8d0*/  IMAD.MOV.U32 R3, RZ, RZ, R2 ;  /* 0x000000ffff037224 */ /* 0x000fce00078e0002 */
.L_x_271:
[-C--:B------:R-:W-:Y:S01]  /*f8e0*/  IMAD R30, R30, R3.reuse, RZ ;  /* 0x000000031e1e7224 */ /* 0x080fe200078e02ff */
[----:B------:R-:W-:Y:S04]  /*f8f0*/  BSSY B7, `(.L_x_272) ;  /* 0x00004ca000077945 */ /* 0x000fe80003800000 */
[----:B------:R-:W-:-:S04]  /*f900*/  VIADDMNMX R23, R30, R3, R5, PT ;  /* 0x000000031e177246 */ /* 0x000fc80003800105 */
[----:B------:R-:W-:Y:S01]  /*f910*/  ISETP.GT.AND P0, PT, R23, R30, PT ;  /* 0x0000001e1700720c */ /* 0x000fe20003f04270 */
[----:B------:R1:W-:-:S12]  /*f920*/  STL [R1+0x14], R23 ;  /* 0x0000141701007387 */ /* 0x0003d80000100800 */
[----:B-1----:R-:W-:Y:S05]  /*f930*/  @P0 BRA `(.L_x_273) ;  /* 0x0000000000440947 */ /* 0x002fea0003800000 */
[----:B------:R-:W1:Y:S02]  /*f940*/  S2R R0, SR_TID.X ;  /* 0x0000000000007919 */ /* 0x000e640000002100 */
[----:B-1----:R-:W-:-:S04]  /*f950*/  LOP3.LUT R0, R0, 0x7f, RZ, 0xc0, !PT ;  /* 0x0000007f00007812 */ /* 0x002fc800078ec0ff */
[----:B------:R-:W-:-:S13]  /*f960*/  ISETP.NE.AND P0, PT, R0, RZ, PT ;  /* 0x000000ff0000720c */ /* 0x000fda0003f05270 */
[----:B------:R-:W-:Y:S05]  /*f970*/  @P0 BRA `(.L_x_274) ;  /* 0x0000004c00040947 */ /* 0x000fea0003800000 */
[----:B------:R-:W1:Y:S01]  /*f980*/  S2R R5, SR_LANEID ;  /* 0x0000000000057919 */ /* 0x000e620000000000 */
[----:B------:R-:W-:Y:S01]  /*f990*/  VOTEU.ANY UR4, UPT, PT ;  /* 0x0000000000047886 */ /* 0x000fe200038e0100 */
[----:B------:R-:W2:Y:S01]  /*f9a0*/  LDC.64 R2, c[0x0][0xc60] ;  /* 0x00031800ff027b82 */ /* 0x000ea20000000a00 */
[----:B------:R-:W1:Y:S02]  /*f9b0*/  FLO.U32 R0, UR4 ;  /* 0x0000000400007d00 */ /* 0x000e6400080e0000 */
[----:B-1----:R-:W-:-:S06]  /*f9c0*/  ISETP.EQ.U32.AND P0, PT, R0, R5, PT ;  /* 0x000000050000720c */ /* 0x002fcc0003f02070 */
[----:B------:R-:W2:Y:S07]  /*f9d0*/  POPC R5, UR4 ;  /* 0x0000000400057d09 */ /* 0x000eae0008000000 */
[----:B--2---:R-:W2:Y:S01]  /*f9e0*/  @P0 ATOMG.E.ADD.STRONG.GPU PT, R3, desc[UR52][R2.64], R5 ;  /* 0x00000005020309a8 */ /* 0x004ea200081ee1f4 */
[----:B------:R-:W1:Y:S02]  /*f9f0*/  S2R R4, SR_LTMASK ;  /* 0x0000000000047919 */ /* 0x000e640000003900 */
[----:B-1----:R-:W-:-:S04]  /*fa00*/  LOP3.LUT R4, R4, UR4, RZ, 0xc0, !PT ;  /* 0x0000000404047c12 */ /* 0x002fc8000f8ec0ff */
[----:B------:R-:W1:Y:S01]  /*fa10*/  POPC R7, R4 ;  /* 0x0000000400077309 */ /* 0x000e620000000000 */
[----:B--2---:R-:W1:Y:S02]  /*fa20*/  SHFL.IDX PT, R0, R3, R0, 0x1f ;  /* 0x00001f0003007589 */ /* 0x004e6400000e0000 */
[----:B-1----:R-:W-:Y:S01]  /*fa30*/  IADD3 R32, R0, UR46, R7 ;  /* 0x0000002e00207c10 */ /* 0x002fe2000fffe007 */
[----:B------:R-:W-:Y:S06]  /*fa40*/  BRA `(.L_x_274) ;  /* 0x0000004800d07947 */ /* 0x000fec0003800000 */
.L_x_273:
[----:B------:R-:W-:Y:S01]  /*fa50*/  VIADD R0, R17, 0x28400 ;  /* 0x0002840011007836 */ /* 0x000fe20000000000 */
[----:B------:R-:W-:Y:S04]  /*fa60*/  BSSY B6, `(.L_x_275) ;  /* 0x0000013000067945 */ /* 0x000fe80003800000 */
[----:B------:R-:W-:-:S13]  /*fa70*/  LOP3.LUT P0, RZ, R0, 0x3ff, RZ, 0xc0, !PT ;  /* 0x000003ff00ff7812 */ /* 0x000fda000780c0ff */
[----:B------:R-:W-:Y:S05]  /*fa80*/  @!P0 BRA `(.L_x_276) ;  /* 0x0000000000408947 */ /* 0x000fea0003800000 */
[----:B------:R-:W-:Y:S01]  /*fa90*/  MOV R2, 0x0 ;  /* 0x0000000000027802 */ /* 0x000fe20000000f00 */
[----:B------:R-:W-:Y:S01]  /*faa0*/  ULDC.64 UR6, c[0x4][0x1b0] ;  /* 0x01006c0000067ab9 */ /* 0x000fe20000000a00 */
[----:B------:R-:W-:Y:S01]  /*fab0*/  ULDC.64 UR8, c[0x4][0x1b8] ;  /* 0x01006e0000087ab9 */ /* 0x000fe20000000a00 */
[----:B------:R-:W-:Y:S01]  /*fac0*/  ULDC.64 UR4, c[0x4][0x100] ;  /* 0x0100400000047ab9 */ /* 0x000fe20000000a00 */
[----:B------:R-:W-:Y:S02]  /*fad0*/  IMAD.U32 R4, RZ, RZ, UR6 ;  /* 0x00000006ff047e24 */ /* 0x000fe4000f8e00ff */
[----:B------:R-:W1:Y:S01]  /*fae0*/  LDC.64 R2, c[0x4][R2] ;  /* 0x0100000002027b82 */ /* 0x000e620000000a00 */
        /* <DEDUP_REMOVED lines=9> */
[----:B01----:R-:W-:Y:S05]  /*fb80*/  CALL.ABS.NOINC R2 ;  /* 0x0000000002007343 */ /* 0x003fea0003c00000 */
.L_x_276:
[----:B------:R-:W-:Y:S05]  /*fb90*/  BSYNC B6 ;  /* 0x0000000000067941 */ /* 0x000fea0003800000 */
.L_x_275:
[----:B------:R-:W-:Y:S01]  /*fba0*/  VIADD R0, R17, 0x10400 ;  /* 0x0001040011007836 */ /* 0x000fe20000000000 */
[----:B------:R-:W-:Y:S01]  /*fbb0*/  LOP3.LUT R25, R25, 0xfffffffe, RZ, 0xc0, !PT ;  /* 0xfffffffe19197812 */ /* 0x000fe200078ec0ff */
[----:B------:R-:W-:Y:S03]  /*fbc0*/  BSSY B6, `(.L_x_277) ;  /* 0x0000014000067945 */ /* 0x000fe60003800000 */
[----:B------:R-:W-:-:S13]  /*fbd0*/  LOP3.LUT P0, RZ, R0, 0x3ff, RZ, 0xc0, !PT ;  /* 0x000003ff00ff7812 */ /* 0x000fda000780c0ff */
[----:B------:R-:W-:Y:S01]  /*fbe0*/  @P0 LOP3.LUT R25, R25, 0x1, RZ, 0xfc, !PT ;  /* 0x0000000119190812 */ /* 0x000fe200078efcff */
[----:B------:R-:W-:Y:S06]  /*fbf0*/  @!P0 BRA `(.L_x_278) ;  /* 0x0000000000408947 */ /* 0x000fec0003800000 */
        /* <DEDUP_REMOVED lines=16> */
.L_x_278:
[----:B------:R-:W-:Y:S05]  /*fd00*/  BSYNC B6 ;  /* 0x0000000000067941 */ /* 0x000fea0003800000 */
.L_x_277:
        /* <DEDUP_REMOVED lines=20> */
.L_x_280:
[----:B------:R-:W-:Y:S05]  /*fe50*/  BSYNC B6 ;  /* 0x0000000000067941 */ /* 0x000fea0003800000 */
.L_x_279:
[----:B------:R-:W-:Y:S01]  /*fe60*/  LOP3.LUT P6, RZ, R25, 0x1, RZ, 0xc0, !PT ;  /* 0x0000000119ff7812 */ /* 0x000fe200078cc0ff */
[----:B------:R-:W-:-:S12]  /*fe70*/  BSSY B6, `(.L_x_281) ;  /* 0x0000012000067945 */ /* 0x000fd80003800000 */
        /* <DEDUP_REMOVED lines=17> */
.L_x_282:
[----:B------:R-:W-:Y:S05]  /*ff90*/  BSYNC B6 ;  /* 0x0000000000067941 */ /* 0x000fea0003800000 */
.L_x_281:
[----:B------:R-:W-:Y:S01]  /*ffa0*/  ULDC.64 UR4, c[0x0][0x9f8] ;  /* 0x00027e0000047ab9 */ /* 0x000fe20000000a00 */
[----:B------:R-:W1:Y:S01]  /*ffb0*/  S2R R20, SR_TID.X ;  /* 0x0000000000147919 */ /* 0x000e620000002100 */
[----:B------:R-:W-:Y:S01]  /*ffc0*/  UISETP.NE.U32.AND UP0, UPT, UR4, URZ, UPT ;  /* 0x0000003f0400728c */ /* 0x000fe2000bf05070 */
[----:B------:R-:W2:Y:S03]  /*ffd0*/  LDC R8, c[0x0][0x430] ;  /* 0x00010c00ff087b82 */ /* 0x000ea60000000800 */
[----:B------:R-:W-:-:S06]  /*ffe0*/  UISETP.NE.AND.EX UP0, UPT, UR5, URZ, UPT, UP0 ;  /* 0x0000003f0500728c */ /* 0x000fcc000bf05300 */
[----:B------:R-:W-:-:S05]  /*fff0*/  PLOP3.LUT P0, PT, PT, PT, UP0, 0x80, 0x0 ;  /* 0x000000000000781c */ /* 0x000fca0003f0f008 */
[----:B------:R-:W-:-:S04]  /*10000*/  @UP0 UIADD3 UR4, UP1, UR37, UR4, URZ ;  /* 0x0000000425040290 */ /* 0x000fc8000ff3e03f */
[----:B------:R-:W-:Y:S02]  /*10010*/  @UP0 UIADD3.X UR5, UR36, UR5, URZ, UP1, !UPT ;  /* 0x0000000524050290 */ /* 0x000fe40008ffe43f */
[----:B------:R-:W-:-:S04]  /*10020*/  IMAD.U32 R2, RZ, RZ, UR4 ;  /* 0x00000004ff027e24 */ /* 0x000fc8000f8e00ff */
[----:B------:R-:W-:-:S05]  /*10030*/  IMAD.U32 R3, RZ, RZ, UR5 ;  /* 0x00000005ff037e24 */ /* 0x000fca000f8e00ff */
[----:B------:R3:W4:Y:S01]  /*10040*/  @P0 LDG.E R29, desc[UR52][R2.64] ;  /* 0x00000034021d0981 */ /* 0x000722000c1e1900 */
[----:B-1----:R-:W-:Y:S02]  /*10050*/  LOP3.LUT R21, R20, 0x7f, RZ, 0xc0, !PT ;  /* 0x0000007f14157812 */ /* 0x002fe400078ec0ff */
[----:B--2---:R-:W-:Y:S01]  /*10060*/  ISETP.NE.AND P1, PT, R8, 0x1, PT ;  /* 0x000000010800780c */ /* 0x004fe20003f25270 */
[----:B------:R-:W-:Y:S01]  /*10070*/  IMAD.SHL.U32 R20, R20, 0x10, RZ ;  /* 0x0000001014147824 */ /* 0x000fe200078e00ff */
[----:B------:R-:W-:Y:S02]  /*10080*/  SHF.R.U32.HI R21, RZ, 0x3, R21 ;  /* 0x00000003ff157819 */ /* 0x000fe40000011615 */
[----:B------:R-:W-:Y:S02]  /*10090*/  LEA R7, R23, 0xffffff80, 0x7 ;  /* 0xffffff8017077811 */ /* 0x000fe400078e38ff */
[----:B------:R-:W-:-:S04]  /*100a0*/  LOP3.LUT R20, R21, 0x70, R20, 0xf8, !PT ;  /* 0x0000007015147812 */ /* 0x000fc800078ef814 */
[----:B------:R-:W-:-:S03]  /*100b0*/  LOP3.LUT R5, R20, R7, RZ, 0xfc, !PT ;  /* 0x0000000714057212 */ /* 0x000fc600078efcff */
[----:B------:R-:W1:Y:S01]  /*100c0*/  @P1 LDC R6, c[0x0][0x434] ;  /* 0x00010d00ff061b82 */ /* 0x000e620000000800 */
[----:B------:R-:W-:-:S07]  /*100d0*/  ISETP.GE.AND P0, PT, R5, R18, PT ;  /* 0x000000120500720c */ /* 0x000fce0003f06270 */
[----:B------:R-:W2:Y:S01]  /*100e0*/  @P1 LDC R0, c[0x0][0x438] ;  /* 0x00010e00ff001b82 */ /* 0x000ea20000000800 */
[----:B------:R-:W-:-:S07]  /*100f0*/  IMAD.IADD R5, R5, 0x1, R31 ;  /* 0x0000000105057824 */ /* 0x000fce00078e021f */
[----:B---3--:R-:W3:Y:S01]  /*10100*/  @!P0 LDC.64 R2, c[0x0][0x428] ;  /* 0x00010a00ff028b82 */ /* 0x008ee20000000a00 */
[----:B------:R-:W-:Y:S02]  /*10110*/  IMAD.MOV.U32 R4, RZ, RZ, R5 ;  /* 0x000000ffff047224 */ /* 0x000fe400078e0005 */
[----:B-1----:R-:W-:-:S05]  /*10120*/  @P1 IMAD.HI.U32 R6, R5, R6, RZ ;  /* 0x0000000605061227 */ /* 0x002fca00078e00ff */
[----:B--2---:R-:W-:-:S05]  /*10130*/  @P1 SHF.R.U32.HI R4, RZ, R0, R6 ;  /* 0x00000000ff041219 */ /* 0x004fca0000011606 */
[----:B------:R-:W-:-:S04]  /*10140*/  IMAD.MOV R0, RZ, RZ, -R4 ;  /* 0x000000ffff007224 */ /* 0x000fc800078e0a04 */
[----:B------:R-:W-:Y:S01]  /*10150*/  IMAD R0, R8, R0, R5 ;  /* 0x0000000008007224 */ /* 0x000fe200078e0205 */
[----:B------:R-:W-:Y:S01]  /*10160*/  @!P0 SHF.R.S32.HI R5, RZ, 0x1f, R4 ;  /* 0x0000001fff058819 */ /* 0x000fe20000011404 */
[----:B------:R-:W1:Y:S01]  /*10170*/  LDC R8, c[0x0][0x2f4] ;  /* 0x0000bd00ff087b82 */ /* 0x000e620000000800 */
[----:B------:R-:W-:-:S04]  /*10180*/  LOP3.LUT R25, R25, 0xfffffff7, RZ, 0xc0, !PT ;  /* 0xfffffff719197812 */ /* 0x000fc800078ec0ff */
[----:B------:R-:W-:Y:S02]  /*10190*/  @P1 LOP3.LUT R25, R25, 0x8, RZ, 0xfc, !PT ;  /* 0x0000000819191812 */ /* 0x000fe400078efcff */
[----:B------:R-:W-:Y:S02]  /*101a0*/  LOP3.LUT R20, R27, 0x80, RZ, 0xfc, !PT ;  /* 0x000000801b147812 */ /* 0x000fe400078efcff */
[----:B------:R-:W-:Y:S01]  /*101b0*/  LOP3.LUT R25, R25, 0xfffffffd, RZ, 0xc0, !PT ;  /* 0xfffffffd19197812 */ /* 0x000fe200078ec0ff */
[----:B------:R-:W-:-:S05]  /*101c0*/  IMAD.U32 R9, RZ, RZ, UR44 ;  /* 0x0000002cff097e24 */ /* 0x000fca000f8e00ff */
[----:B------:R-:W-:Y:S01]  /*101d0*/  ISETP.NE.AND P2, PT, R9, 0x3, PT ;  /* 0x000000030900780c */ /* 0x000fe20003f45270 */
[----:B------:R-:W-:Y:S01]  /*101e0*/  UMOV UR4, 0xffffffff ;  /* 0xffffffff00047882 */ /* 0x000fe20000000000 */
[----:B----4-:R-:W-:Y:S01]  /*101f0*/  SHF.R.S32.HI R35, RZ, 0x1f, R29 ;  /* 0x0000001fff237819 */ /* 0x010fe2000001141d */
[----:B---3--:R-:W-:-:S04]  /*10200*/  @!P0 IMAD.WIDE.U32 R4, R29, R2, R4 ;  /* 0x000000021d048225 */ /* 0x008fc800078e0004 */
[----:B------:R-:W-:-:S04]  /*10210*/  @!P0 IMAD R6, R35, R2, RZ ;  /* 0x0000000223068224 */ /* 0x000fc800078e02ff */
[----:B------:R-:W-:Y:S02]  /*10220*/  @!P0 IMAD R6, R29, R3, R6 ;  /* 0x000000031d068224 */ /* 0x000fe400078e0206 */
[----:B------:R-:W2:Y:S02]  /*10230*/  @!P0 LDC.64 R2, c[0x0][0x418] ;  /* 0x00010600ff028b82 */ /* 0x000ea40000000a00 */
[----:B------:R-:W-:Y:S01]  /*10240*/  @!P0 IMAD.IADD R6, R5, 0x1, R6 ;  /* 0x0000000105068824 */ /* 0x000fe200078e0206 */
[----:B--2---:R-:W-:-:S04]  /*10250*/  @!P0 LEA R2, P1, R4, R2, 0x2 ;  /* 0x0000000204028211 */ /* 0x004fc800078210ff */
[----:B------:R-:W-:Y:S02]  /*10260*/  @!P0 LEA.HI.X R3, R4, R3, R6, 0x2, P1 ;  /* 0x0000000304038211 */ /* 0x000fe400008f1406 */
[----:B-1----:R-:W-:Y:S01]  /*10270*/  ISETP.GE.AND P1, PT, R27, R8, PT ;  /* 0x000000081b00720c */ /* 0x002fe20003f26270 */
[----:B------:R-:W-:-:S06]  /*10280*/  IMAD.MOV.U32 R4, RZ, RZ, RZ ;  /* 0x000000ffff047224 */ /* 0x000fcc00078e00ff */
[----:B------:R1:W5:Y:S01]  /*10290*/  @!P0 LDG.E R4, desc[UR52][R2.64] ;  /* 0x0000003402048981 */ /* 0x000362000c1e1900 */
[----:B------:R-:W-:-:S05]  /*102a0*/  ISETP.GE.AND P0, PT, R20, R8, PT ;  /* 0x000000081400720c */ /* 0x000fca0003f06270 */
[----:B------:R-:W-:-:S04]  /*102b0*/  @P1 LOP3.LUT R25, R25, 0x2, RZ, 0xfc, !PT ;  /* 0x0000000219191812 */ /* 0x000fc800078efcff */
[----:B------:R-:W-:-:S04]  /*102c0*/  LOP3.LUT R25, R25, 0xfffffffb, RZ, 0xc0, !PT ;  /* 0xfffffffb19197812 */ /* 0x000fc800078ec0ff */
[----:B------:R-:W-:-:S04]  /*102d0*/  LOP3.LUT R25, R25, 0xfffffffe, RZ, 0xc0, !PT ;  /* 0xfffffffe19197812 */ /* 0x000fc800078ec0ff */
[----:B------:R-:W-:-:S04]  /*102e0*/  @P0 LOP3.LUT R25, R25, 0x1, RZ, 0xfc, !PT ;  /* 0x0000000119190812 */ /* 0x000fc800078efcff */
[----:B------:R-:W-:Y:S01]  /*102f0*/  @P2 LOP3.LUT R25, R25, 0x4, RZ, 0xfc, !PT ;  /* 0x0000000419192812 */ /* 0x000fe200078efcff */
[----:B-1----:R-:W-:Y:S06]  /*10300*/  BRA.DIV UR4, `(.L_x_283) ;  /* 0x0000005604107947 */ /* 0x002fec000b800000 */
.L_x_361:
[----:B------:R-:W-:Y:S01]  /*10310*/  LOP3.LUT R23, R34, 0xffff, RZ, 0xc0, !PT ;  /* 0x0000ffff22177812 */ /* 0x000fe200078ec0ff */
[----:B------:R-:W-:Y:S06]  /*10320*/  @!P2 BRA `(.L_x_284) ;  /* 0x000000000004a947 */ /* 0x000fec0003800000 */
[----:B------:R-:W-:Y:S01]  /*10330*/  BPT.TRAP 0x1 ;  /* 0x000000040000795c */ /* 0x000fe20000300000 */
.L_x_284:
[----:B------:R-:W-:Y:S01]  /*10340*/  IMAD R6, R24, 0x8, R17 ;  /* 0x0000000818067824 */ /* 0x000fe200078e0211 */
[----:B------:R-:W-:Y:S01]  /*10350*/  SHF.L.U32 R20, R28, 0x1f, RZ ;  /* 0x0000001f1c147819 */ /* 0x000fe200000006ff */
[----:B------:R-:W1:Y:S01]  /*10360*/  S2R R2, SR_TID.X ;  /* 0x0000000000027919 */ /* 0x000e620000002100 */
[----:B------:R-:W-:Y:S01]  /*10370*/  BSSY B0, `(.L_x_285) ;  /* 0x0000007000007945 */ /* 0x000fe20003800000 */
[----:B------:R-:W-:Y:S01]  /*10380*/  SHF.R.S32.HI R9, RZ, 0x1f, R0 ;  /* 0x0000001fff097819 */ /* 0x000fe20000011400 */
[----:B------:R-:W2:Y:S01]  /*10390*/  SYNCS.PHASECHK.TRANS64.TRYWAIT P0, [R6+URZ+0x38880], R20 ;  /* 0x03888014060075a7 */ /* 0x000ea2000800017f */
[----:B-1----:R-:W-:-:S04]  /*103a0*/  LOP3.LUT R2, R2, 0x7f, RZ, 0xc0, !PT ;  /* 0x0000007f02027812 */ /* 0x002fc800078ec0ff */
[----:B------:R-:W-:-:S04]  /*103b0*/  SHF.R.U32.HI R2, RZ, 0x3, R2 ;  /* 0x00000003ff027819 */ /* 0x000fc80000011602 */
[----:B------:R-:W-:Y:S01]  /*103c0*/  IADD3 R18, -R2, R18, -R7 ;  /* 0x0000001202127210 */ /* 0x000fe20007ffe907 */
[----:B--2---:R-:W-:Y:S06]  /*103d0*/  @!P0 BRA `(.L_x_286) ;  /* 0x0000005400088947 */ /* 0x004fec0003800000 */
.L_x_362:
[----:B------:R-:W-:Y:S05]  /*103e0*/  BSYNC B0 ;  /* 0x0000000000007941 */ /* 0x000fea0003800000 */
.L_x_285:
[----:B------:R-:W2:Y:S01]  /*103f0*/  LDL R11, [R1+0x8] ;  /* 0x00000800010b7983 */ /* 0x000ea20000100800 */
[----:B------:R-:W-:Y:S01]  /*10400*/  ULDC.64 UR4, c[0x0][0x328] ;  /* 0x0000ca0000047ab9 */ /* 0x000fe20000000a00 */
[----:B-----5:R-:W-:Y:S01]  /*10410*/  SHF.R.S32.HI R10, RZ, 0x1f, R4 ;  /* 0x0000001fff0a7819 */ /* 0x020fe20000011404 */
[----:B------:R-:W-:Y:S01]  /*10420*/  IMAD R5, R9, UR4, RZ ;  /* 0x0000000409057c24 */ /* 0x000fe2000f8e02ff */
[----:B------:R-:W-:Y:S01]  /*10430*/  ISETP.GE.AND P1, PT, R18, 0x1, PT ;  /* 0x000000011200780c */ /* 0x000fe20003f26270 */
[C---:B------:R-:W-:Y:S01]  /*10440*/  IMAD.WIDE.U32 R2, R0.reuse, UR4, RZ ;  /* 0x0000000400027c25 */ /* 0x040fe2000f8e00ff */
[----:B------:R-:W-:Y:S01]  /*10450*/  ULDC.64 UR6, c[0x0][0x318] ;  /* 0x0000c60000067ab9 */ /* 0x000fe20000000a00 */
[----:B------:R-:W-:Y:S02]  /*10460*/  LOP3.LUT R25, R25, 0xffffff7f, RZ, 0xc0, !PT ;  /* 0xffffff7f19197812 */ /* 0x000fe400078ec0ff */
[----:B------:R-:W-:Y:S01]  /*10470*/  IMAD R5, R0, UR5, R5 ;  /* 0x0000000500057c24 */ /* 0x000fe2000f8e0205 */
[----:B------:R-:W-:-:S03]  /*10480*/  ULDC.64 UR4, c[0x0][0x338] ;  /* 0x0000ce0000047ab9 */ /* 0x000fc60000000a00 */
[----:B------:R-:W-:Y:S02]  /*10490*/  IMAD.IADD R3, R3, 0x1, R5 ;  /* 0x0000000103037824 */ /* 0x000fe400078e0205 */
[----:B------:R-:W-:Y:S02]  /*104a0*/  IMAD R5, R10, UR4, RZ ;  /* 0x000000040a057c24 */ /* 0x000fe4000f8e02ff */
[----:B------:R-:W-:Y:S01]  /*104b0*/  IMAD.WIDE.U32 R2, R4, UR4, R2 ;  /* 0x0000000404027c25 */ /* 0x000fe2000f8e0002 */
[----:B------:R-:W-:-:S03]  /*104c0*/  @P1 LOP3.LUT R25, R25, 0x80, RZ, 0xfc, !PT ;  /* 0x0000008019191812 */ /* 0x000fc600078efcff */
[----:B------:R-:W-:Y:S01]  /*104d0*/  IMAD R5, R4, UR5, R5 ;  /* 0x0000000504057c24 */ /* 0x000fe2000f8e0205 */
[----:B------:R-:W-:-:S03]  /*104e0*/  ULDC.64 UR4, c[0x0][0x330] ;  /* 0x0000cc0000047ab9 */ /* 0x000fc60000000a00 */
[----:B------:R-:W-:Y:S02]  /*104f0*/  IMAD.IADD R3, R3, 0x1, R5 ;  /* 0x0000000103037824 */ /* 0x000fe400078e0205 */
[----:B------:R-:W-:Y:S01]  /*10500*/  IMAD.WIDE.U32 R2, R23, UR4, R2 ;  /* 0x0000000417027c25 */ /* 0x000fe2000f8e0002 */
[----:B------:R-:W-:-:S03]  /*10510*/  UMOV UR4, 0xffffffff ;  /* 0xffffffff00047882 */ /* 0x000fc60000000000 */
[----:B------:R-:W-:Y:S01]  /*10520*/  IMAD R8, R23, UR5, R3 ;  /* 0x0000000517087c24 */ /* 0x000fe2000f8e0203 */
[----:B------:R-:W-:-:S04]  /*10530*/  IADD3 R7, P0, R2, UR6, RZ ;  /* 0x0000000602077c10 */ /* 0x000fc8000ff1e0ff */
[----:B------:R-:W-:Y:S01]  /*10540*/  IADD3.X R8, R8, UR7, RZ, P0, !PT ;  /* 0x0000000708087c10 */ /* 0x000fe200087fe4ff */
[----:B--2---:R-:W-:Y:S01]  /*10550*/  IMAD R5, R24, 0x8000, R11 ;  /* 0x0000800018057824 */ /* 0x004fe200078e020b */
[----:B------:R-:W-:Y:S07]  /*10560*/  BRA.DIV UR4, `(.L_x_287) ;  /* 0x0000005204b87947 */ /* 0x000fee000b800000 */
[----:B------:R-:W2:Y:S01]  /*10570*/  LDC R12, c[0x0][0x2f4] ;  /* 0x0000bd00ff0c7b82 */ /* 0x000ea20000000800 */
[----:B------:R-:W3:Y:S01]  /*10580*/  SHFL.IDX PT, R2, R7, RZ, 0x181f ;  /* 0x00181fff07027589 */ /* 0x000ee200000e0000 */
[----:B------:R-:W-:Y:S01]  /*10590*/  LOP3.LUT R11, R27, 0x80, RZ, 0xfc, !PT ;  /* 0x000000801b0b7812 */ /* 0x000fe200078efcff */
[----:B------:R-:W-:Y:S01]  /*105a0*/  IMAD.IADD R5, R17, 0x1, R5 ;  /* 0x0000000111057824 */ /* 0x000fe200078e0205 */
[C---:B------:R-:W-:Y:S01]  /*105b0*/  ISETP.GE.AND P3, PT, R18.reuse, 0x11, PT ;  /* 0x000000111200780c */ /* 0x040fe20003f66270 */
[----:B------:R-:W4:Y:S01]  /*105c0*/  SHFL.IDX PT, R3, R8, RZ, 0x181f ;  /* 0x00181fff08037589 */ /* 0x000f2200000e0000 */
[----:B------:R-:W-:Y:S02]  /*105d0*/  LOP3.LUT R25, R25, 0xffffffdf, RZ, 0xc0, !PT ;  /* 0xffffffdf19197812 */ /* 0x000fe400078ec0ff */
[C---:B------:R-:W-:Y:S02]  /*105e0*/  ISETP.GE.AND P6, PT, R18.reuse, 0x71, PT ;  /* 0x000000711200780c */ /* 0x040fe40003fc6270 */
[----:B------:R-:W-:-:S02]  /*105f0*/  ISETP.GE.AND P5, PT, R18, 0x31, PT ;  /* 0x000000311200780c */ /* 0x000fc40003fa6270 */
[----:B------:R-:W-:-:S05]  /*10600*/  ISETP.GE.AND P4, PT, R18, 0x41, PT ;  /* 0x000000411200780c */ /* 0x000fca0003f86270 */
[----:B------:R-:W-:Y:S02]  /*10610*/  @P3 LOP3.LUT R25, R25, 0x20, RZ, 0xfc, !PT ;  /* 0x0000002019193812 */ /* 0x000fe400078efcff */
[C---:B------:R-:W-:Y:S02]  /*10620*/  ISETP.GE.AND P3, PT, R18.reuse, 0x51, PT ;  /* 0x000000511200780c */ /* 0x040fe40003f66270 */
[----:B------:R-:W-:Y:S02]  /*10630*/  LOP3.LUT R25, R25, 0xffffffef, RZ, 0xc0, !PT ;  /* 0xffffffef19197812 */ /* 0x000fe400078ec0ff */
[C---:B--2---:R-:W-:Y:S02]  /*10640*/  ISETP.GE.AND P1, PT, R27.reuse, R12, PT ;  /* 0x0000000c1b00720c */ /* 0x044fe40003f26270 */
[----:B---3--:R-:W-:Y:S02]  /*10650*/  IADD3 R2, P0, R27, R2, RZ ;  /* 0x000000021b027210 */ /* 0x008fe40007f1e0ff */
[----:B------:R-:W-:-:S03]  /*10660*/  ISETP.LT.OR P2, PT, R18, 0x1, P1 ;  /* 0x000000011200780c */ /* 0x000fc60000f41670 */
[----:B----4-:R-:W-:Y:S01]  /*10670*/  IMAD.X R3, RZ, RZ, R3, P0 ;  /* 0x000000ffff037224 */ /* 0x010fe200000e0603 */
[----:B------:R-:W-:-:S09]  /*10680*/  ISETP.GE.AND P0, PT, R11, R12, PT ;  /* 0x0000000c0b00720c */ /* 0x000fd20003f06270 */
[----:B------:R-:W-:Y:S01]  /*10690*/  @!PT LDS RZ, [RZ] ;  /* 0x00000000fffff984 */ /* 0x000fe20000000800 */
[----:B------:R-:W-:Y:S01]  /*106a0*/  LDGSTS.E.BYPASS.LTC128B.128 [R5+0x10400], desc[UR52][R2.64], !P2 ;  /* 0x1040000002057fae */ /* 0x000fe2000d101d74 */
[----:B------:R-:W-:-:S13]  /*106b0*/  ISETP.LT.OR P2, PT, R18, 0x1, P0 ;  /* 0x000000011200780c */ /* 0x000fda0000741670 */
[----:B------:R2:W-:Y:S04]  /*106c0*/  LDGSTS.E.BYPASS.LTC128B.128 [R5+0x14400], desc[UR52][R2.64+0x80], !P2 ;  /* 0x1440008002057fae */ /* 0x0005e8000d101d74 */
[----:B--2---:R-:W2:Y:S04]  /*106d0*/  SHFL.IDX PT, R2, R7, 0x1, 0x181f ;  /* 0x00381f0007027f89 */ /* 0x004ea800000e0000 */
[----:B------:R-:W3:Y:S01]  /*106e0*/  SHFL.IDX PT, R3, R8, 0x1, 0x181f ;  /* 0x00381f0008037f89 */ /* 0x000ee200000e0000 */
[----:B--2---:R-:W-:-:S05]  /*106f0*/  IADD3 R2, P2, R27, R2, RZ ;  /* 0x000000021b027210 */ /* 0x004fca0007f5e0ff */
[----:B---3--:R-:W-:Y:S01]  /*10700*/  IMAD.X R3, RZ, RZ, R3, P2 ;  /* 0x000000ffff037224 */ /* 0x008fe200010e0603 */
[----:B------:R-:W-:-:S13]  /*10710*/  ISETP.LT.OR P2, PT, R18, 0x11, P1 ;  /* 0x000000111200780c */ /* 0x000fda0000f41670 */
        /* <DEDUP_REMOVED lines=36> */
[----:B------:R-:W3:Y:S04]  /*10960*/  SHFL.IDX PT, R3, R8, 0x6, 0x181f ;  /* 0x00d81f0008037f89 */ /* 0x000ee800000e0000 */
[----:B------:R-:W4:Y:S01]  /*10970*/  SHFL.IDX PT, R8, R8, 0x7, 0x181f ;  /* 0x00f81f0008087f89 */ /* 0x000f2200000e0000 */
[----:B--2---:R-:W-:-:S05]  /*10980*/  IADD3 R2, P2, R27, R2, RZ ;  /* 0x000000021b027210 */ /* 0x004fca0007f5e0ff */
[----:B---3--:R-:W-:Y:S01]  /*10990*/  IMAD.X R3, RZ, RZ, R3, P2 ;  /* 0x000000ffff037224 */ /* 0x008fe200010e0603 */
[----:B------:R-:W-:-:S13]  /*109a0*/  ISETP.LT.OR P2, PT, R18, 0x61, P1 ;  /* 0x000000611200780c */ /* 0x000fda0000f41670 */
[----:B------:R-:W-:Y:S01]  /*109b0*/  LDGSTS.E.BYPASS.LTC128B.128 [R5+0x13400], desc[UR52][R2.64], !P2 ;  /* 0x1340000002057fae */ /* 0x000fe2000d101d74 */
[----:B------:R-:W-:-:S13]  /*109c0*/  ISETP.LT.OR P2, PT, R18, 0x61, P0 ;  /* 0x000000611200780c */ /* 0x000fda0000741670 */
[----:B------:R2:W-:Y:S01]  /*109d0*/  LDGSTS.E.BYPASS.LTC128B.128 [R5+0x17400], desc[UR52][R2.64+0x80], !P2 ;  /* 0x1740008002057fae */ /* 0x0005e2000d101d74 */
[----:B------:R-:W-:-:S03]  /*109e0*/  ISETP.GE.AND P2, PT, R18, 0x21, PT ;  /* 0x000000211200780c */ /* 0x000fc60003f46270 */
[----:B--2---:R2:W3:Y:S10]  /*109f0*/  SHFL.IDX PT, R2, R7, 0x7, 0x181f ;  /* 0x00f81f0007027f89 */ /* 0x0044f400000e0000 */
[----:B------:R-:W-:-:S02]  /*10a00*/  @P2 LOP3.LUT R25, R25, 0x10, RZ, 0xfc, !PT ;  /* 0x0000001019192812 */ /* 0x000fc400078efcff */
[----:B------:R-:W-:Y:S02]  /*10a10*/  ISETP.GE.AND P2, PT, R18, 0x61, PT ;  /* 0x000000611200780c */ /* 0x000fe40003f46270 */
[----:B------:R-:W-:-:S04]  /*10a20*/  LOP3.LUT R25, R25, 0xffffffbf, RZ, 0xc0, !PT ;  /* 0xffffffbf19197812 */ /* 0x000fc800078ec0ff */
[----:B--2-4-:R-:W-:-:S07]  /*10a30*/  @P6 LOP3.LUT R25, R25, 0x40, RZ, 0xfc, !PT ;  /* 0x0000004019196812 */ /* 0x014fce00078efcff */
.L_x_380:
[C---:B------:R-:W-:Y:S02]  /*10a40*/  ISETP.LT.OR P1, PT, R18.reuse, 0x71, P1 ;  /* 0x000000711200780c */ /* 0x040fe40000f21670 */
[----:B------:R-:W-:Y:S02]  /*10a50*/  ISETP.LT.OR P0, PT, R18, 0x71, P0 ;  /* 0x000000711200780c */ /* 0x000fe40000701670 */
[----:B---3--:R-:W-:-:S05]  /*10a60*/  IADD3 R2, P6, R27, R2, RZ ;  /* 0x000000021b027210 */ /* 0x008fca0007fde0ff */
[----:B------:R-:W-:-:S05]  /*10a70*/  IMAD.X R3, RZ, RZ, R8, P6 ;  /* 0x000000ffff037224 */ /* 0x000fca00030e0608 */
[----:B------:R-:W-:Y:S01]  /*10a80*/  @!PT LDS RZ, [RZ] ;  /* 0x00000000fffff984 */ /* 0x000fe20000000800 */
[----:B------:R-:W-:Y:S01]  /*10a90*/  @!PT LDS RZ, [RZ] ;  /* 0x00000000fffff984 */ /* 0x000fe20000000800 */
[----:B------:R-:W-:Y:S01]  /*10aa0*/  @!PT LDS RZ, [RZ] ;  /* 0x00000000fffff984 */ /* 0x000fe20000000800 */
[----:B------:R2:W-:Y:S04]  /*10ab0*/  LDGSTS.E.BYPASS.LTC128B.128 [R5+0x13c00], desc[UR52][R2.64], !P1 ;  /* 0x13c0000002057fae */ /* 0x0005e8000c901d74 */
[----:B------:R2:W-:Y:S01]  /*10ac0*/  LDGSTS.E.BYPASS.LTC128B.128 [R5+0x17c00], desc[UR52][R2.64+0x80], !P0 ;  /* 0x17c0008002057fae */ /* 0x0005e2000c101d74 */
[----:B------:R-:W-:Y:S01]  /*10ad0*/  PLOP3.LUT P0, PT, PT, PT, PT, 0x80, 0x0 ;  /* 0x000000000000781c */ /* 0x000fe20003f0f070 */
[----:B------:R-:W-:-:S12]  /*10ae0*/  NOP ;  /* 0x0000000000007918 */ /* 0x000fd80000000000 */
.L_x_288:
[----:B------:R-:W-:Y:S02]  /*10af0*/  PLOP3.LUT P1, PT, P1, P0, PT, 0xa2, 0x0 ;  /* 0x000000000000781c */ /* 0x000fe40000f21472 */
[----:B------:R-:W-:-:S08]  /*10b00*/  @P0 R2UR P1, UR4, R6 ;  /* 0x00000000060402ca */ /* 0x000fd00000020000 */
[----:B------:R-:W-:-:S05]  /*10b10*/  @P0 PLOP3.LUT P0, PT, P1, PT, PT, 0x80, 0x0 ;  /* 0x000000000000081c */ /* 0x000fca0000f0f070 */
[----:B------:R-:W-:Y:S01]  /*10b20*/  @!P1 SYNCS.ARRIVE.TRANS64.RED.A0T1 RZ, [UR4+0x38870], RZ ;  /* 0x038870ffffff99a7 */ /* 0x000fe20008200404 */
[----:B------:R-:W-:Y:S07]  /*10b30*/  @!P1 ARRIVES.LDGSTSBAR.64.TRANSCNT [UR4+0x38870] ;  /* 0x03887000ff0099b0 */ /* 0x000fee0008000a84 */
[----:B------:R-:W-:Y:S05]  /*10b40*/  @P0 BRA.U.ANY `(.L_x_288) ;  /* 0xfffffffd00e80947 */ /* 0x000fea000393ffff */
[----:B------:R-:W-:Y:S01]  /*10b50*/  NOP ;  /* 0x0000000000007918 */ /* 0x000fe20000000000 */
[----:B--2---:R-:W-:-:S05]  /*10b60*/  IMAD.U32 R2, RZ, RZ, UR44 ;  /* 0x0000002cff027e24 */ /* 0x004fca000f8e00ff */
[----:B------:R-:W-:-:S13]  /*10b70*/  ISETP.NE.AND P6, PT, R2, 0x3, PT ;  /* 0x000000030200780c */ /* 0x000fda0003fc5270 */
[----:B------:R-:W-:Y:S05]  /*10b80*/  @!P6 BRA `(.L_x_289) ;  /* 0x000000000004e947 */ /* 0x000fea0003800000 */
[----:B------:R-:W-:Y:S01]  /*10b90*/  BPT.TRAP 0x1 ;  /* 0x000000040000795c */ /* 0x000fe20000300000 */
.L_x_289:
[----:B------:R2:W-:Y:S01]  /*10ba0*/  SYNCS.ARRIVE.TRANS64.A1T0 RZ, [R6+URZ+0x38870], RZ ;  /* 0x038870ff06ff79a7 */ /* 0x0005e2000810003f */
[----:B------:R-:W-:Y:S05]  /*10bb0*/  @!P6 BRA `(.L_x_290) ;  /* 0x000000000004e947 */ /* 0x000fea0003800000 */
[----:B------:R-:W-:Y:S01]  /*10bc0*/  BPT.TRAP 0x1 ;  /* 0x000000040000795c */ /* 0x000fe20000300000 */
.L_x_290:
[----:B------:R-:W3:Y:S01]  /*10bd0*/  SYNCS.PHASECHK.TRANS64.TRYWAIT P0, [R6+URZ+0x38840], R20 ;  /* 0x03884014060075a7 */ /* 0x000ee2000800017f */
[----:B------:R-:W-:Y:S04]  /*10be0*/  BSSY B0, `(.L_x_291) ;  /* 0x0000002000007945 */ /* 0x000fe80003800000 */
[----:B---3--:R-:W-:Y:S05]  /*10bf0*/  @!P0 BRA `(.L_x_292) ;  /* 0x0000005400e48947 */ /* 0x008fea0003800000 */
.L_x_381:
[----:B------:R-:W-:Y:S05]  /*10c00*/  BSYNC B0 ;  /* 0x0000000000007941 */ /* 0x000fea0003800000 */
.L_x_291:
[----:B------:R-:W-:Y:S01]  /*10c10*/  ULDC.64 UR4, c[0x0][0x300] ;  /* 0x0000c00000047ab9 */ /* 0x000fe20000000a00 */
[----:B------:R-:W4:Y:S01]  /*10c20*/  LDC R8, c[0x0][0x2f4] ;  /* 0x0000bd00ff087b82 */ /* 0x000f220000000800 */
[----:B------:R-:W-:Y:S01]  /*10c30*/  IMAD R7, R9, UR4, RZ ;  /* 0x0000000409077c24 */ /* 0x000fe2000f8e02ff */
[----:B------:R-:W-:Y:S01]  /*10c40*/  ULDC.64 UR6, c[0x0][0x2e8] ;  /* 0x0000ba0000067ab9 */ /* 0x000fe20000000a00 */
[----:B------:R-:W-:Y:S01]  /*10c50*/  IMAD.WIDE.U32 R2, R0, UR4, RZ ;  /* 0x0000000400027c25 */ /* 0x000fe2000f8e00ff */
[----:B------:R-:W-:-:S03]  /*10c60*/  LOP3.LUT R11, R27, 0x80, RZ, 0xfc, !PT ;  /* 0x000000801b0b7812 */ /* 0x000fc600078efcff */
[----:B------:R-:W-:Y:S01]  /*10c70*/  IMAD R7, R0, UR5, R7 ;  /* 0x0000000500077c24 */ /* 0x000fe2000f8e0207 */
[----:B------:R-:W-:Y:S02]  /*10c80*/  ULDC.64 UR4, c[0x0][0x310] ;  /* 0x0000c40000047ab9 */ /* 0x000fe40000000a00 */
[----:B------:R-:W-:Y:S02]  /*10c90*/  IMAD R10, R10, UR4, RZ ;  /* 0x000000040a0a7c24 */ /* 0x000fe4000f8e02ff */
[----:B------:R-:W-:Y:S02]  /*10ca0*/  IMAD.IADD R3, R3, 0x1, R7 ;  /* 0x0000000103037824 */ /* 0x000fe400078e0207 */
[C---:B------:R-:W-:Y:S02]  /*10cb0*/  IMAD R10, R4.reuse, UR5, R10 ;  /* 0x00000005040a7c24 */ /* 0x040fe4000f8e020a */
[----:B------:R-:W-:Y:S01]  /*10cc0*/  IMAD.WIDE.U32 R2, R4, UR4, R2 ;  /* 0x0000000404027c25 */ /* 0x000fe2000f8e0002 */
[----:B------:R-:W-:-:S03]  /*10cd0*/  ULDC.64 UR4, c[0x0][0x308] ;  /* 0x0000c20000047ab9 */ /* 0x000fc60000000a00 */
[----:B------:R-:W-:Y:S02]  /*10ce0*/  IMAD.IADD R3, R3, 0x1, R10 ;  /* 0x0000000103037824 */ /* 0x000fe400078e020a */
[----:B------:R-:W-:Y:S01]  /*10cf0*/  IMAD.WIDE.U32 R2, R23, UR4, R2 ;  /* 0x0000000417027c25 */ /* 0x000fe2000f8e0002 */
[----:B------:R-:W-:Y:S01]  /*10d00*/  UMOV UR4, 0xffffffff ;  /* 0xffffffff00047882 */ /* 0x000fe20000000000 */
[----:B----4-:R-:W-:Y:S02]  /*10d10*/  ISETP.GE.AND P1, PT, R11, R8, PT ;  /* 0x000000080b00720c */ /* 0x010fe40003f26270 */
[----:B------:R-:W-:Y:S01]  /*10d20*/  IMAD R0, R23, UR5, R3 ;  /* 0x0000000517007c24 */ /* 0x000fe2000f8e0203 */
[----:B------:R-:W-:-:S04]  /*10d30*/  IADD3 R4, P0, R2, UR6, RZ ;  /* 0x0000000602047c10 */ /* 0x000fc8000ff1e0ff */
[----:B------:R-:W-:Y:S01]  /*10d40*/  IADD3.X R0, R0, UR7, RZ, P0, !PT ;  /* 0x0000000700007c10 */ /* 0x000fe200087fe4ff */
[----:B------:R-:W-:Y:S08]  /*10d50*/  BRA.DIV UR4, `(.L_x_293) ;  /* 0x0000005604a07947 */ /* 0x000ff0000b800000 */
[----:B------:R-:W4:Y:S01]  /*10d60*/  SHFL.IDX PT, R3, R4, RZ, 0x181f ;  /* 0x00181fff04037589 */ /* 0x000f2200000e0000 */
[----:B------:R-:W-:Y:S02]  /*10d70*/  LOP3.LUT R25, R25, 0xfffff7ff, RZ, 0xc0, !PT ;  /* 0xfffff7ff19197812 */ /* 0x000fe400078ec0ff */
[----:B------:R-:W-:Y:S01]  /*10d80*/  ISETP.GE.AND P6, PT, R27, R8, PT ;  /* 0x000000081b00720c */ /* 0x000fe20003fc6270 */
[----:B------:R-:W5:Y:S01]  /*10d90*/  SHFL.IDX PT, R2, R0, RZ, 0x181f ;  /* 0x00181fff00027589 */ /* 0x000f6200000e0000 */
[----:B------:R-:W-:-:S04]  /*10da0*/  @P4 LOP3.LUT R25, R25, 0x800, RZ, 0xfc, !PT ;  /* 0x0000080019194812 */ /* 0x000fc800078efcff */
[C---:B------:R-:W-:Y:S02]  /*10db0*/  LOP3.LUT P4, RZ, R25.reuse, 0x80, RZ, 0xc0, !PT ;  /* 0x0000008019ff7812 */ /* 0x040fe4000788c0ff */
[----:B------:R-:W-:-:S04]  /*10dc0*/  LOP3.LUT R25, R25, 0xfffffbff, RZ, 0xc0, !PT ;  /* 0xfffffbff19197812 */ /* 0x000fc800078ec0ff */
[----:B------:R-:W-:-:S04]  /*10dd0*/  @P3 LOP3.LUT R25, R25, 0x400, RZ, 0xfc, !PT ;  /* 0x0000040019193812 */ /* 0x000fc800078efcff */
[C---:B------:R-:W-:Y:S02]  /*10de0*/  LOP3.LUT P3, RZ, R25.reuse, 0x20, RZ, 0xc0, !PT ;  /* 0x0000002019ff7812 */ /* 0x040fe4000786c0ff */
[----:B------:R-:W-:Y:S02]  /*10df0*/  LOP3.LUT R25, R25, 0xfffffdff, RZ, 0xc0, !PT ;  /* 0xfffffdff19197812 */ /* 0x000fe400078ec0ff */
[----:B----4-:R-:W-:Y:S02]  /*10e00*/  @P4 IADD3 R3, P0, R27, R3, RZ ;  /* 0x000000031b034210 */ /* 0x010fe40007f1e0ff */
[----:B------:R-:W-:-:S03]  /*10e10*/  @P2 LOP3.LUT R25, R25, 0x200, RZ, 0xfc, !PT ;  /* 0x0000020019192812 */ /* 0x000fc600078efcff */
[----:B-----5:R-:W-:Y:S01]  /*10e20*/  @P4 IMAD.X R2, RZ, RZ, R2, P0 ;  /* 0x000000ffff024224 */ /* 0x020fe200000e0602 */
[----:B------:R-:W-:-:S04]  /*10e30*/  LOP3.LUT P2, RZ, R25, 0x10, RZ, 0xc0, !PT ;  /* 0x0000001019ff7812 */ /* 0x000fc8000784c0ff */
[----:B------:R-:W-:-:S04]  /*10e40*/  @P4 LOP3.LUT R3, R3, R2, RZ, 0x3c, !PT ;  /* 0x0000000203034212 */ /* 0x000fc800078e3cff */
[----:B------:R-:W-:-:S04]  /*10e50*/  @P4 LOP3.LUT R2, R3, R2, RZ, 0x3c, !PT ;  /* 0x0000000203024212 */ /* 0x000fc800078e3cff */
[----:B------:R-:W-:-:S05]  /*10e60*/  @P4 LOP3.LUT R3, R3, R2, RZ, 0x3c, !PT ;  /* 0x0000000203034212 */ /* 0x000fca00078e3cff */
[----:B------:R-:W-:Y:S01]  /*10e70*/  @!PT LDS RZ, [RZ] ;  /* 0x00000000fffff984 */ /* 0x000fe20000000800 */
[----:B------:R-:W-:Y:S04]  /*10e80*/  @P4 LDGSTS.E.BYPASS.LTC128B.128 [R5+0x28400], desc[UR52][R2.64], !P6 ;  /* 0x2840000002054fae */ /* 0x000fe8000f101d74 */
[----:B------:R4:W-:Y:S01]  /*10e90*/  @P4 LDGSTS.E.BYPASS.LTC128B.128 [R5+0x2c400], desc[UR52][R2.64+0x80], !P1 ;  /* 0x2c40008002054fae */ /* 0x0009e2000c901d74 */
[----:B------:R-:W-:-:S03]  /*10ea0*/  LOP3.LUT P4, RZ, R25, 0x800, RZ, 0xc0, !PT ;  /* 0x0000080019ff7812 */ /* 0x000fc6000788c0ff */
[----:B----4-:R-:W4:Y:S04]  /*10eb0*/  SHFL.IDX PT, R3, R4, 0x1, 0x181f ;  /* 0x00381f0004037f89 */ /* 0x010f2800000e0000 */
[----:B------:R-:W5:Y:S01]  /*10ec0*/  SHFL.IDX PT, R2, R0, 0x1, 0x181f ;  /* 0x00381f0000027f89 */ /* 0x000f6200000e0000 */
[----:B----4-:R-:W-:-:S05]  /*10ed0*/  @P3 IADD3 R3, P0, R27, R3, RZ ;  /* 0x000000031b033210 */ /* 0x010fca0007f1e0ff */
[----:B-----5:R-:W-:-:S05]  /*10ee0*/  @P3 IMAD.X R2, RZ, RZ, R2, P0 ;  /* 0x000000ffff023224 */ /* 0x020fca00000e0602 */
[----:B------:R-:W-:-:S04]  /*10ef0*/  @P3 LOP3.LUT R3, R3, R2, RZ, 0x3c, !PT ;  /* 0x0000000203033212 */ /* 0x000fc800078e3cff */
[----:B------:R-:W-:-:S04]  /*10f00*/  @P3 LOP3.LUT R2, R3, R2, RZ, 0x3c, !PT ;  /* 0x0000000203023212 */ /* 0x000fc800078e3cff */
[----:B------:R-:W-:-:S05]  /*10f10*/  @P3 LOP3.LUT R3, R3, R2, RZ, 0x3c, !PT ;  /* 0x0000000203033212 */ /* 0x000fca00078e3cff */
        /* <DEDUP_REMOVED lines=21> */
[----:B------:R4:W-:Y:S04]  /*11070*/  @P5 LDGSTS.E.BYPASS.LTC128B.128 [R5+0x2dc00], desc[UR52][R2.64+0x80], !P1 ;  /* 0x2dc0008002055fae */ /* 0x0009e8000c901d74 */
        /* <DEDUP_REMOVED lines=19> */
[----:B------:R-:W5:Y:S04]  /*111b0*/  SHFL.IDX PT, R2, R0, 0x6, 0x181f ;  /* 0x00d81f0000027f89 */ /* 0x000f6800000e0000 */
[----:B------:R-:W0:Y:S04]  /*111c0*/  SHFL.IDX PT, R4, R4, 0x7, 0x181f ;  /* 0x00f81f0004047f89 */ /* 0x000e2800000e0000 */
[----:B------:R-:W0:Y:S01]  /*111d0*/  SHFL.IDX PT, R0, R0, 0x7, 0x181f ;  /* 0x00f81f0000007f89 */ /* 0x000e2200000e0000 */
[----:B----4-:R-:W-:-:S05]  /*111e0*/  @P2 IADD3 R3, P0, R27, R3, RZ ;  /* 0x000000031b032210 */ /* 0x010fca0007f1e0ff */
[----:B-----5:R-:W-:-:S05]  /*111f0*/  @P2 IMAD.X R2, RZ, RZ, R2, P0 ;  /* 0x000000ffff022224 */ /* 0x020fca00000e0602 */
[----:B------:R-:W-:-:S04]  /*11200*/  @P2 LOP3.LUT R3, R3, R2, RZ, 0x3c, !PT ;  /* 0x0000000203032212 */ /* 0x000fc800078e3cff */
[----:B------:R-:W-:-:S04]  /*11210*/  @P2 LOP3.LUT R2, R3, R2, RZ, 0x3c, !PT ;  /* 0x0000000203022212 */ /* 0x000fc800078e3cff */
[----:B------:R-:W-:-:S05]  /*11220*/  @P2 LOP3.LUT R3, R3, R2, RZ, 0x3c, !PT ;  /* 0x0000000203032212 */ /* 0x000fca00078e3cff */
[----:B------:R4:W-:Y:S04]  /*11230*/  @P2 LDGSTS.E.BYPASS.LTC128B.128 [R5+0x2b400], desc[UR52][R2.64], !P6 ;  /* 0x2b40000002052fae */ /* 0x0009e8000f101d74 */
[----:B0-----:R4:W-:Y:S02]  /*11240*/  @P2 LDGSTS.E.BYPASS.LTC128B.128 [R5+0x2f400], desc[UR52][R2.64+0x80], !P1 ;  /* 0x2f40008002052fae */ /* 0x0019e4000c901d74 */
.L_x_399:
[----:B------:R-:W-:Y:S02]  /*11250*/  LOP3.LUT P2, RZ, R25, 0x40, RZ, 0xc0, !PT ;  /* 0x0000004019ff7812 */ /* 0x000fe4000784c0ff */
[----:B------:R-:W-:-:S11]  /*11260*/  ISETP.GE.AND P3, PT, R27, R8, PT ;  /* 0x000000081b00720c */ /* 0x000fd60003f66270 */
[----:B0---4-:R-:W-:-:S05]  /*11270*/  @P2 IADD3 R2, P0, R27, R4, RZ ;  /* 0x000000041b022210 */ /* 0x011fca0007f1e0ff */
[----:B------:R-:W-:Y:S01]  /*11280*/  @P2 IMAD.X R0, RZ, RZ, R0, P0 ;  /* 0x000000ffff002224 */ /* 0x000fe200000e0600 */
[----:B------:R-:W-:-:S03]  /*11290*/  PLOP3.LUT P0, PT, PT, PT, PT, 0x80, 0x0 ;  /* 0x000000000000781c */ /* 0x000fc60003f0f070 */
[----:B------:R-:W-:-:S05]  /*112a0*/  @P2 IMAD.MOV.U32 R3, RZ, RZ, R0 ;  /* 0x000000ffff032224 */ /* 0x000fca00078e0000 */
[----:B------:R-:W-:Y:S01]  /*112b0*/  @!PT LDS RZ, [RZ] ;  /* 0x00000000fffff984 */ /* 0x000fe20000000800 */
[----:B------:R-:W-:Y:S01]  /*112c0*/  @!PT LDS RZ, [RZ] ;  /* 0x00000000fffff984 */ /* 0x000fe20000000800 */
[----:B------:R-:W-:Y:S01]  /*112d0*/  @!PT LDS RZ, [RZ] ;  /* 0x00000000fffff984 */ /* 0x000fe20000000800 */
[----:B------:R0:W-:Y:S04]  /*112e0*/  @P2 LDGSTS.E.BYPASS.LTC128B.128 [R5+0x2bc00], desc[UR52][R2.64], !P3 ;  /* 0x2bc0000002052fae */ /* 0x0001e8000d901d74 */
[----:B------:R0:W-:Y:S01]  /*112f0*/  @P2 LDGSTS.E.BYPASS.LTC128B.128 [R5+0x2fc00], desc[UR52][R2.64+0x80], !P1 ;  /* 0x2fc0008002052fae */ /* 0x0001e2000c901d74 */
[----:B------:R-:W-:Y:S01]  /*11300*/  NOP ;  /* 0x0000000000007918 */ /* 0x000fe20000000000 */
.L_x_294:
[----:B------:R-:W-:Y:S02]  /*11310*/  PLOP3.LUT P1, PT, P1, P0, PT, 0xa2, 0x0 ;  /* 0x000000000000781c */ /* 0x000fe40000f21472 */
[----:B------:R-:W-:-:S08]  /*11320*/  @P0 R2UR P1, UR4, R6 ;  /* 0x00000000060402ca */ /* 0x000fd00000020000 */
[----:B------:R-:W-:-:S05]  /*11330*/  @P0 PLOP3.LUT P0, PT, P1, PT, PT, 0x80, 0x0 ;  /* 0x000000000000081c */ /* 0x000fca0000f0f070 */
[----:B------:R-:W-:Y:S01]  /*11340*/  @!P1 SYNCS.ARRIVE.TRANS64.RED.A0T1 RZ, [UR4+0x38830], RZ ;  /* 0x038830ffffff99a7 */ /* 0x000fe20008200404 */
[----:B------:R-:W-:Y:S07]  /*11350*/  @!P1 ARRIVES.LDGSTSBAR.64.TRANSCNT [UR4+0x38830] ;  /* 0x03883000ff0099b0 */ /* 0x000fee0008000a84 */
[----:B------:R-:W-:Y:S05]  /*11360*/  @P0 BRA.U.ANY `(.L_x_294) ;  /* 0xfffffffd00e80947 */ /* 0x000fea000393ffff */
[----:B------:R-:W-:Y:S01]  /*11370*/  NOP ;  /* 0x0000000000007918 */ /* 0x000fe20000000000 */
[----:B------:R-:W-:-:S05]  /*11380*/  IMAD.U32 R0, RZ, RZ, UR44 ;  /* 0x0000002cff007e24 */ /* 0x000fca000f8e00ff */
[----:B------:R-:W-:-:S13]  /*11390*/  ISETP.NE.AND P2, PT, R0, 0x3, PT ;  /* 0x000000030000780c */ /* 0x000fda0003f45270 */
[----:B------:R-:W-:Y:S05]  /*113a0*/  @!P2 BRA `(.L_x_295) ;  /* 0x000000000004a947 */ /* 0x000fea0003800000 */
[----:B------:R-:W-:Y:S01]  /*113b0*/  BPT.TRAP 0x1 ;  /* 0x000000040000795c */ /* 0x000fe20000300000 */
.L_x_295:
[----:B------:R4:W-:Y:S02]  /*113c0*/  SYNCS.ARRIVE.TRANS64.A1T0 RZ, [R6+URZ+0x38830], RZ ;  /* 0x038830ff06ff79a7 */ /* 0x0009e4000810003f */
[----:B------:R-:W-:Y:S05]  /*113d0*/  WARPSYNC.ALL ;  /* 0x0000000000007948 */ /* 0x000fea0003800000 */
[----:B------:R-:W-:Y:S01]  /*113e0*/  VIADD R0, R17, 0x20400 ;  /* 0x0002040011007836 */ /* 0x000fe20000000000 */
[----:B------:R-:W-:Y:S01]  /*113f0*/  USHF.R.S32.HI UR4, URZ, 0x1f, UR38 ;  /* 0x0000001f3f047899 */ /* 0x000fe20008011426 */
[----:B------:R-:W-:Y:S01]  /*11400*/  BAR.SYNC.DEFER_BLOCKING 0x8, 0x180 ;  /* 0x0206000000007b1d */ /* 0x000fe20000010000 */
[----:B------:R-:W-:Y:S02]  /*11410*/  UISETP.NE.AND UP0, UPT, UR43, URZ, UPT ;  /* 0x0000003f2b00728c */ /* 0x000fe4000bf05270 */
[----:B------:R-:W-:-:S02]  /*11420*/  LOP3.LUT P0, RZ, R0, 0x3ff, RZ, 0xc0, !PT ;  /* 0x000003ff00ff7812 */ /* 0x000fc4000780c0ff */
[----:B------:R-:W-:Y:S01]  /*11430*/  USEL UR41, UR41, URZ, !UP0 ;  /* 0x0000003f29297287 */ /* 0x000fe2000c000000 */
[----:B------:R-:W-:Y:S01]  /*11440*/  BSSY B6, `(.L_x_296) ;  /* 0x0000018000067945 */ /* 0x000fe20003800000 */
[----:B------:R-:W-:Y:S01]  /*11450*/  ULDC.64 UR6, c[0x0][0x298] ;  /* 0x0000a60000067ab9 */ /* 0x000fe20000000a00 */
[----:B------:R-:W-:Y:S02]  /*11460*/  USEL UR40, UR40, URZ, !UP0 ;  /* 0x0000003f28287287 */ /* 0x000fe4000c000000 */
[----:B------:R-:W-:Y:S02]  /*11470*/  UIMAD UR4, UR4, UR6, URZ ;  /* 0x00000006040472a4 */ /* 0x000fe4000f8e023f */
[----:B------:R-:W-:Y:S02]  /*11480*/  UIMAD.WIDE.U32 UR36, UR38, UR6, URZ ;  /* 0x00000006262472a5 */ /* 0x000fe4000f8e003f */
[----:B------:R-:W-:-:S04]  /*11490*/  UIMAD UR4, UR38, UR7, UR4 ;  /* 0x00000007260472a4 */ /* 0x000fc8000f8e0204 */
[----:B------:R-:W-:Y:S01]  /*114a0*/  UIADD3 UR43, UR37, UR4, URZ ;  /* 0x00000004252b7290 */ /* 0x000fe2000fffe03f */
[----:B------:R-:W-:Y:S11]  /*114b0*/  @!P0 BRA `(.L_x_297) ;  /* 0x0000000000408947 */ /* 0x000ff60003800000 */
[----:B0-----:R-:W-:Y:S01]  /*114c0*/  MOV R2, 0x0 ;  /* 0x0000000000027802 */ /* 0x001fe20000000f00 */
[----:B------:R-:W-:Y:S01]  /*114d0*/  ULDC.64 UR6, c[0x4][0x1b0] ;  /* 0x01006c0000067ab9 */ /* 0x000fe20000000a00 */
[----:B------:R-:W-:Y:S01]  /*114e0*/  ULDC.64 UR8, c[0x4][0x1b8] ;  /* 0x01006e0000087ab9 */ /* 0x000fe20000000a00 */
[----:B------:R-:W-:Y:S01]  /*114f0*/  ULDC.64 UR4, c[0x4][0x120] ;  /* 0x0100480000047ab9 */ /* 0x000fe20000000a00 */
[----:B------:R-:W-:Y:S02]  /*11500*/  IMAD.U32 R4, RZ, RZ, UR6 ;  /* 0x00000006ff047e24 */ /* 0x000fe4000f8e00ff */
[----:B------:R-:W0:Y:S01]  /*11510*/  LDC.64 R2, c[0x4][R2] ;  /* 0x0100000002027b82 */ /* 0x000e220000000a00 */
[----:B------:R-:W-:Y:S02]  /*11520*/  IMAD.U32 R5, RZ, RZ, UR7 ;  /* 0x00000007ff057e24 */ /* 0x000fe4000f8e00ff */
[----:B-1234-:R-:W-:Y:S02]  /*11530*/  IMAD.U32 R6, RZ, RZ, UR8 ;  /* 0x00000008ff067e24 */ /* 0x01efe4000f8e00ff */
[----:B------:R-:W-:-:S02]  /*11540*/  IMAD.U32 R7, RZ, RZ, UR9 ;  /* 0x00000009ff077e24 */ /* 0x000fc4000f8e00ff */
[----:B------:R-:W-:Y:S02]  /*11550*/  IMAD.U32 R10, RZ, RZ, UR4 ;  /* 0x00000004ff0a7e24 */ /* 0x000fe4000f8e00ff */
[----:B------:R-:W-:Y:S02]  /*11560*/  IMAD.U32 R11, RZ, RZ, UR5 ;  /* 0x00000005ff0b7e24 */ /* 0x000fe4000f8e00ff */
[----:B------:R-:W-:Y:S02]  /*11570*/  IMAD.MOV.U32 R8, RZ, RZ, 0x70 ;  /* 0x00000070ff087424 */ /* 0x000fe400078e00ff */
[----:B------:R-:W-:Y:S02]  /*11580*/  IMAD.MOV.U32 R12, RZ, RZ, 0x1 ;  /* 0x00000001ff0c7424 */ /* 0x000fe400078e00ff */
[----:B------:R-:W-:-:S07]  /*11590*/  IMAD.MOV.U32 R13, RZ, RZ, RZ ;  /* 0x000000ffff0d7224 */ /* 0x000fce00078e00ff */
[----:B------:R-:W-:-:S07]  /*115a0*/  LEPC R20, `(.L_x_297) ;  /* 0x000000001014794e */ /* 0x000fce0000000000 */
[----:B0-----:R-:W-:Y:S05]  /*115b0*/  CALL.ABS.NOINC R2 ;  /* 0x0000000002007343 */ /* 0x001fea0003c00000 */
.L_x_297:
[----:B------:R-:W-:Y:S05]  /*115c0*/  BSYNC B6 ;  /* 0x0000000000067941 */ /* 0x000fea0003800000 */
.L_x_296:
[----:B------:R0:W5:Y:S01]  /*115d0*/  LDL R8, [R1+0x10] ;  /* 0x0000100001087983 */ /* 0x0001620000100800 */
[----:B-1234-:R-:W1:Y:S01]  /*115e0*/  LDC R6, c[0x0][0x448] ;  /* 0x00011200ff067b82 */ /* 0x01ee620000000800 */
[----:B------:R-:W-:Y:S01]  /*115f0*/  R2UR UR8, R23 ;  /* 0x00000000170872ca */ /* 0x000fe200000e0000 */
[----:B------:R-:W-:Y:S01]  /*11600*/  IMAD.SHL.U32 R4, R33, 0x80, RZ ;  /* 0x0000008021047824 */ /* 0x000fe200078e00ff */
[----:B0-----:R-:W0:Y:S01]  /*11610*/  S2R R2, SR_TID.X ;  /* 0x0000000000027919 */ /* 0x001e220000002100 */
[----:B------:R-:W2:Y:S01]  /*11620*/  S2R R18, SR_TID.X ;  /* 0x0000000000127919 */ /* 0x000ea20000002100 */
[----:B------:R-:W-:Y:S01]  /*11630*/  R2UR UR10, R23 ;  /* 0x00000000170a72ca */ /* 0x000fe200000e0000 */
[----:B------:R-:W-:Y:S01]  /*11640*/  ULDC.64 UR6, c[0x0][0x2d8] ;  /* 0x0000b60000067ab9 */ /* 0x000fe20000000a00 */
[----:B-1----:R-:W-:Y:S02]  /*11650*/  ISETP.NE.AND P0, PT, R6, 0x1, PT ;  /* 0x000000010600780c */ /* 0x002fe40003f05270 */
[----:B0-----:R-:W-:-:S11]  /*11660*/  LOP3.LUT R2, R2, 0x7f, RZ, 0xc0, !PT ;  /* 0x0000007f02027812 */ /* 0x001fd600078ec0ff */
[----:B------:R-:W0:Y:S01]  /*11670*/  @P0 LDC R0, c[0x0][0x450] ;  /* 0x00011400ff000b82 */ /* 0x000e220000000800 */
[----:B------:R-:W-:Y:S01]  /*11680*/  SHF.R.U32.HI R20, RZ, 0x3, R2 ;  /* 0x00000003ff147819 */ /* 0x000fe20000011602 */
[----:B--2---:R-:W-:-:S06]  /*11690*/  IMAD.SHL.U32 R18, R18, 0x10, RZ ;  /* 0x0000001012127824 */ /* 0x004fcc00078e00ff */
[----:B------:R-:W1:Y:S01]  /*116a0*/  @P0 LDC R2, c[0x0][0x44c] ;  /* 0x00011300ff020b82 */ /* 0x000e620000000800 */
[----:B------:R-:W-:-:S04]  /*116b0*/  LOP3.LUT R18, R20, 0x70, R18, 0xf8, !PT ;  /* 0x0000007014127812 */ /* 0x000fc800078ef812 */
[----:B------:R-:W-:Y:S01]  /*116c0*/  LOP3.LUT R3, R18, R4, RZ, 0xfc, !PT ;  /* 0x0000000412037212 */ /* 0x000fe200078efcff */
[----:B------:R-:W-:Y:S01]  /*116d0*/  UMOV UR4, UR36 ;  /* 0x0000002400047c82 */ /* 0x000fe20008000000 */
[----:B------:R-:W-:Y:S02]  /*116e0*/  UMOV UR5, UR43 ;  /* 0x0000002b00057c82 */ /* 0x000fe40008000000 */
[----:B------:R-:W-:-:S03]  /*116f0*/  UIMAD.WIDE.U32 UR4, UR8, UR6, UR4 ;  /* 0x00000006080472a5 */ /* 0x000fc6000f8e0004 */
[----:B------:R-:W-:Y:S01]  /*11700*/  ULDC.64 UR8, c[0x0][0x2e0] ;  /* 0x0000b80000087ab9 */ /* 0x000fe20000000a00 */
[----:B------:R-:W-:Y:S02]  /*11710*/  UIMAD UR5, UR10, UR7, UR5 ;  /* 0x000000070a0572a4 */ /* 0x000fe4000f8e0205 */
[----:B------:R-:W-:Y:S01]  /*11720*/  UIMAD UR6, UR40, UR8, URZ ;  /* 0x00000008280672a4 */ /* 0x000fe2000f8e023f */
[----:B-1----:R-:W-:-:S04]  /*11730*/  @P0 IMAD.HI.U32 R5, R3, R2, RZ ;  /* 0x0000000203050227 */ /* 0x002fc800078e00ff */
[----:B------:R-:W-:Y:S01]  /*11740*/  IMAD.MOV.U32 R2, RZ, RZ, R3 ;  /* 0x000000ffff027224 */ /* 0x000fe200078e0003 */
[----:B0-----:R-:W-:Y:S01]  /*11750*/  @P0 SHF.R.U32.HI R2, RZ, R0, R5 ;  /* 0x00000000ff020219 */ /* 0x001fe20000011605 */
[----:B------:R-:W-:Y:S02]  /*11760*/  UIMAD UR6, UR41, UR9, UR6 ;  /* 0x00000009290672a4 */ /* 0x000fe4000f8e0206 */
[----:B------:R-:W-:Y:S01]  /*11770*/  UIMAD.WIDE.U32 UR4, UR41, UR8, UR4 ;  /* 0x00000008290472a5 */ /* 0x000fe2000f8e0004 */
[--C-:B------:R-:W-:Y:S01]  /*11780*/  SHF.R.S32.HI R5, RZ, 0x1f, R2.reuse ;  /* 0x0000001fff057819 */ /* 0x100fe20000011402 */
[----:B------:R-:W-:Y:S01]  /*11790*/  IMAD.MOV R0, RZ, RZ, -R2 ;  /* 0x000000ffff007224 */ /* 0x000fe200078e0a02 */
[----:B------:R-:W0:Y:S01]  /*117a0*/  S2R R7, SR_TID.X ;  /* 0x0000000000077919 */ /* 0x000e220000002100 */
[----:B------:R-:W-:Y:S01]  /*117b0*/  ULDC.64 UR8, c[0x0][0x2d0] ;  /* 0x0000b40000087ab9 */ /* 0x000fe20000000a00 */
[----:B------:R-:W-:Y:S01]  /*117c0*/  UIADD3 UR5, UR5, UR6, URZ ;  /* 0x0000000605057290 */ /* 0x000fe2000fffe03f */
[----:B------:R-:W-:-:S02]  /*117d0*/  IMAD R0, R6, R0, R3 ;  /* 0x0000000006007224 */ /* 0x000fc400078e0203 */
[----:B------:R-:W-:Y:S02]  /*117e0*/  IMAD R5, R5, UR8, RZ ;  /* 0x0000000805057c24 */ /* 0x000fe4000f8e02ff */
[----:B------:R-:W-:Y:S02]  /*117f0*/  IMAD.U32 R3, RZ, RZ, UR8 ;  /* 0x00000008ff037e24 */ /* 0x000fe4000f8e00ff */
[C---:B------:R-:W-:Y:S02]  /*11800*/  IMAD R5, R2.reuse, UR9, R5 ;  /* 0x0000000902057c24 */ /* 0x040fe4000f8e0205 */
[----:B------:R-:W-:Y:S01]  /*11810*/  IMAD.WIDE.U32 R2, R2, R3, UR4 ;  /* 0x0000000402027e25 */ /* 0x000fe2000f8e0003 */
[----:B------:R-:W-:-:S03]  /*11820*/  ULDC.64 UR4, c[0x0][0x2c8] ;  /* 0x0000b20000047ab9 */ /* 0x000fc60000000a00 */
[----:B------:R-:W-:Y:S01]  /*11830*/  IMAD.IADD R3, R3, 0x1, R5 ;  /* 0x0000000103037824 */ /* 0x000fe200078e0205 */
[----:B------:R-:W-:Y:S01]  /*11840*/  SHF.R.S32.HI R5, RZ, 0x1f, R0 ;  /* 0x0000001fff057819 */ /* 0x000fe20000011400 */
[----:B------:R-:W-:-:S04]  /*11850*/  IMAD.WIDE.U32 R2, R0, UR4, R2 ;  /* 0x0000000400027c25 */ /* 0x000fc8000f8e0002 */
[----:B------:R-:W-:-:S04]  /*11860*/  IMAD R5, R5, UR4, RZ ;  /* 0x0000000405057c24 */ /* 0x000fc8000f8e02ff */
[----:B------:R-:W-:Y:S01]  /*11870*/  IMAD R5, R0, UR5, R5 ;  /* 0x0000000500057c24 */ /* 0x000fe2000f8e0205 */
[----:B------:R-:W-:Y:S01]  /*11880*/  ULDC.64 UR4, c[0x0][0x280] ;  /* 0x0000a00000047ab9 */ /* 0x000fe20000000a00 */
[----:B------:R-:W-:Y:S02]  /*11890*/  LOP3.LUT R9, R27, 0x80, RZ, 0xfc, !PT ;  /* 0x000000801b097812 */ /* 0x000fe400078efcff */
[----:B------:R-:W-:Y:S01]  /*118a0*/  IADD3 R0, P0, R2, UR4, RZ ;  /* 0x0000000402007c10 */ /* 0x000fe2000ff1e0ff */
[----:B------:R-:W-:Y:S02]  /*118b0*/  ULDC UR4, c[0x0][0x2b8] ;  /* 0x0000ae0000047ab9 */ /* 0x000fe40000000800 */
[----:B------:R-:W-:Y:S02]  /*118c0*/  ISETP.GE.AND P1, PT, R9, UR4, PT ;  /* 0x0000000409007c0c */ /* 0x000fe4000bf26270 */
[----:B------:R-:W-:Y:S02]  /*118d0*/  IADD3.X R5, R3, UR5, R5, P0, !PT ;  /* 0x0000000503057c10 */ /* 0x000fe400087fe405 */
[----:B------:R-:W-:Y:S01]  /*118e0*/  ISETP.GE.AND P0, PT, R27, UR4, PT ;  /* 0x000000041b007c0c */ /* 0x000fe2000bf06270 */
[----:B------:R-:W-:Y:S01]  /*118f0*/  UMOV UR4, 0xffffffff ;  /* 0xffffffff00047882 */ /* 0x000fe20000000000 */
[----:B0-----:R-:W-:-:S04]  /*11900*/  LOP3.LUT R18, R7, 0x7f, RZ, 0xc0, !PT ;  /* 0x0000007f07127812 */ /* 0x001fc800078ec0ff */
[----:B------:R-:W-:Y:S01]  /*11910*/  SHF.R.U32.HI R9, RZ, 0x3, R18 ;  /* 0x00000003ff097819 */ /* 0x000fe20000011612 */
[----:B------:R-:W-:Y:S06]  /*11920*/  BRA.DIV UR4, `(.L_x_298) ;  /* 0x0000005604707947 */ /* 0x000fec000b800000 */
[----:B------:R-:W0:Y:S01]  /*11930*/  SHFL.IDX PT, R3, R0, RZ, 0x181f ;  /* 0x00181fff00037589 */ /* 0x000e2200000e0000 */
[----:B------:R-:W-:Y:S02]  /*11940*/  IMAD R6, R19, R6, RZ ;  /* 0x0000000613067224 */ /* 0x000fe400078e02ff */
[----:B------:R-:W-:Y:S01]  /*11950*/  IMAD.IADD R4, R9, 0x1, R4 ;  /* 0x0000000109047824 */ /* 0x000fe200078e0204 */
[----:B------:R-:W1:Y:S04]  /*11960*/  SHFL.IDX PT, R2, R5, RZ, 0x181f ;  /* 0x00181fff05027589 */ /* 0x000e6800000e0000 */
[----:B------:R-:W-:Y:S01]  /*11970*/  ISETP.GE.AND P2, PT, R4, R6, PT ;  /* 0x000000060400720c */ /* 0x000fe20003f46270 */
[----:B------:R-:W-:-:S12]  /*11980*/  SHFL.IDX PT, R14, R0, 0x7, 0x181f ;  /* 0x00f81f00000e7f89 */ /* 0x000fd800000e0000 */
[----:B0-----:R-:W-:-:S05]  /*11990*/  @!P2 IADD3 R3, P3, R27, R3, RZ ;  /* 0x000000031b03a210 */ /* 0x001fca0007f7e0ff */
[----:B-1----:R-:W-:-:S05]  /*119a0*/  @!P2 IMAD.X R2, RZ, RZ, R2, P3 ;  /* 0x000000ffff02a224 */ /* 0x002fca00018e0602 */
[----:B------:R-:W-:-:S04]  /*119b0*/  @!P2 LOP3.LUT R3, R3, R2, RZ, 0x3c, !PT ;  /* 0x000000020303a212 */ /* 0x000fc800078e3cff */
[----:B------:R-:W-:-:S04]  /*119c0*/  @!P2 LOP3.LUT R2, R3, R2, RZ, 0x3c, !PT ;  /* 0x000000020302a212 */ /* 0x000fc800078e3cff */
[----:B------:R-:W-:-:S05]  /*119d0*/  @!P2 LOP3.LUT R3, R3, R2, RZ, 0x3c, !PT ;  /* 0x000000020303a212 */ /* 0x000fca00078e3cff */
[----:B-----5:R-:W-:Y:S04]  /*119e0*/  @!P2 LDGSTS.E.BYPASS.LTC128B.128 [R8+0x20400], desc[UR52][R2.64], !P0 ;  /* 0x204000000208afae */ /* 0x020fe8000c101d74 */
[----:B------:R0:W-:Y:S02]  /*119f0*/  @!P2 LDGSTS.E.BYPASS.LTC128B.128 [R8+0x24400], desc[UR52][R2.64+0x80], !P1 ;  /* 0x244000800208afae */ /* 0x0001e4000c901d74 */
[----:B0-----:R-:W-:Y:S02]  /*11a00*/  VIADD R2, R4, 0x10 ;  /* 0x0000001004027836 */ /* 0x001fe40000000000 */
[----:B------:R-:W0:Y:S03]  /*11a10*/  SHFL.IDX PT, R3, R0, 0x1, 0x181f ;  /* 0x00381f0000037f89 */ /* 0x000e2600000e0000 */
[----:B------:R-:W-:-:S02]  /*11a20*/  ISETP.GE.AND P2, PT, R2, R6, PT ;  /* 0x000000060200720c */ /* 0x000fc40003f46270 */
[----:B------:R-:W1:Y:S11]  /*11a30*/  SHFL.IDX PT, R2, R5, 0x1, 0x181f ;  /* 0x00381f0005027f89 */ /* 0x000e7600000e0000 */
[----:B0-----:R-:W-:-:S05]  /*11a40*/  @!P2 IADD3 R3, P3, R27, R3, RZ ;  /* 0x000000031b03a210 */ /* 0x001fca0007f7e0ff */
[----:B-1----:R-:W-:-:S05]  /*11a50*/  @!P2 IMAD.X R2, RZ, RZ, R2, P3 ;  /* 0x000000ffff02a224 */ /* 0x002fca00018e0602 */
[----:B------:R-:W-:-:S04]  /*11a60*/  @!P2 LOP3.LUT R3, R3, R2, RZ, 0x3c, !PT ;  /* 0x000000020303a212 */ /* 0x000fc800078e3cff */
[----:B------:R-:W-:-:S04]  /*11a70*/  @!P2 LOP3.LUT R2, R3, R2, RZ, 0x3c, !PT ;  /* 0x000000020302a212 */ /* 0x000fc800078e3cff */
[----:B------:R-:W-:-:S05]  /*11a80*/  @!P2 LOP3.LUT R3, R3, R2, RZ, 0x3c, !PT ;  /* 0x000000020303a212 */ /* 0x000fca00078e3cff */
[----:B------:R-:W-:Y:S04]  /*11a90*/  @!P2 LDGSTS.E.BYPASS.LTC128B.128 [R8+0x20c00], desc[UR52][R2.64], !P0 ;  /* 0x20c000000208afae */ /* 0x000fe8000c101d74 */
        /* <DEDUP_REMOVED lines=48> */
[----:B------:R-:W1:Y:S04]  /*11da0*/  SHFL.IDX PT, R2, R5, 0x6, 0x181f ;  /* 0x00d81f0005027f89 */ /* 0x000e6800000e0000 */
[----:B------:R-:W2:Y:S07]  /*11db0*/  SHFL.IDX PT, R5, R5, 0x7, 0x181f ;  /* 0x00f81f0005057f89 */ /* 0x000eae00000e0000 */
[----:B0-----:R-:W-:-:S05]  /*11dc0*/  @!P2 IADD3 R3, P3, R27, R3, RZ ;  /* 0x000000031b03a210 */ /* 0x001fca0007f7e0ff */
[----:B-1----:R-:W-:-:S05]  /*11dd0*/  @!P2 IMAD.X R2, RZ, RZ, R2, P3 ;  /* 0x000000ffff02a224 */ /* 0x002fca00018e0602 */
[----:B------:R-:W-:-:S04]  /*11de0*/  @!P2 LOP3.LUT R3, R3, R2, RZ, 0x3c, !PT ;  /* 0x000000020303a212 */ /* 0x000fc800078e3cff */
[----:B------:R-:W-:-:S04]  /*11df0*/  @!P2 LOP3.LUT R2, R3, R2, RZ, 0x3c, !PT ;  /* 0x000000020302a212 */ /* 0x000fc800078e3cff */
[----:B------:R-:W-:-:S05]  /*11e00*/  @!P2 LOP3.LUT R3, R3, R2, RZ, 0x3c, !PT ;  /* 0x000000020303a212 */ /* 0x000fca00078e3cff */
[----:B------:R0:W-:Y:S04]  /*11e10*/  @!P2 LDGSTS.E.BYPASS.LTC128B.128 [R8+0x23400], desc[UR52][R2.64], !P0 ;  /* 0x234000000208afae */ /* 0x0001e8000c101d74 */
[----:B--2---:R0:W-:Y:S02]  /*11e20*/  @!P2 LDGSTS.E.BYPASS.LTC128B.128 [R8+0x27400], desc[UR52][R2.64+0x80], !P1 ;  /* 0x274000800208afae */ /* 0x0041e4000c901d74 */
.L_x_416:
[----:B0-----:R-:W-:Y:S01]  /*11e30*/  VIADD R3, R4, 0x70 ;  /* 0x0000007004037836 */ /* 0x001fe20000000000 */
[----:B------:R-:W-:Y:S04]  /*11e40*/  BSSY B0, `(.L_x_299) ;  /* 0x000000a000007945 */ /* 0x000fe80003800000 */
[----:B------:R-:W-:-:S13]  /*11e50*/  ISETP.GE.AND P2, PT, R3, R6, PT ;  /* 0x000000060300720c */ /* 0x000fda0003f46270 */
[----:B------:R-:W-:Y:S05]  /*11e60*/  @P2 BRA `(.L_x_300) ;  /* 0x00000000001c2947 */ /* 0x000fea0003800000 */
[----:B------:R-:W-:-:S05]  /*11e70*/  IADD3 R2, P2, R27, R14, RZ ;  /* 0x0000000e1b027210 */ /* 0x000fca0007f5e0ff */
[----:B------:R-:W-:-:S05]  /*11e80*/  IMAD.X R3, RZ, RZ, R5, P2 ;  /* 0x000000ffff037224 */ /* 0x000fca00010e0605 */
[----:B------:R-:W-:Y:S01]  /*11e90*/  @!PT LDS RZ, [RZ] ;  /* 0x00000000fffff984 */ /* 0x000fe20000000800 */
[----:B------:R-:W-:Y:S01]  /*11ea0*/  @!PT LDS RZ, [RZ] ;  /* 0x00000000fffff984 */ /* 0x000fe20000000800 */
[----:B------:R-:W-:Y:S01]  /*11eb0*/  @!PT LDS RZ, [RZ] ;  /* 0x00000000fffff984 */ /* 0x000fe20000000800 */
[----:B------:R0:W-:Y:S04]  /*11ec0*/  LDGSTS.E.BYPASS.LTC128B.128 [R8+0x23c00], desc[UR52][R2.64], !P0 ;  /* 0x23c0000002087fae */ /* 0x0001e8000c101d74 */
[----:B------:R0:W-:Y:S02]  /*11ed0*/  LDGSTS.E.BYPASS.LTC128B.128 [R8+0x27c00], desc[UR52][R2.64+0x80], !P1 ;  /* 0x27c0008002087fae */ /* 0x0001e4000c901d74 */
.L_x_300:
[----:B------:R-:W-:Y:S05]  /*11ee0*/  BSYNC B0 ;  /* 0x0000000000007941 */ /* 0x000fea0003800000 */
.L_x_299:
[----:B------:R-:W-:Y:S01]  /*11ef0*/  NOP ;  /* 0x0000000000007918 */ /* 0x000fe20000000000 */
[----:B------:R-:W-:-:S13]  /*11f00*/  PLOP3.LUT P0, PT, PT, PT, PT, 0x80, 0x0 ;  /* 0x000000000000781c */ /* 0x000fda0003f0f070 */
.L_x_301:
[----:B------:R-:W-:Y:S02]  /*11f10*/  PLOP3.LUT P1, PT, P1, P0, PT, 0xa2, 0x0 ;  /* 0x000000000000781c */ /* 0x000fe40000f21472 */
[----:B------:R-:W-:-:S08]  /*11f20*/  @P0 R2UR P1, UR4, R17 ;  /* 0x00000000110402ca */ /* 0x000fd00000020000 */
[----:B------:R-:W-:-:S05]  /*11f30*/  @P0 PLOP3.LUT P0, PT, P1, PT, PT, 0x80, 0x0 ;  /* 0x000000000000081c */ /* 0x000fca0000f0f070 */
[----:B------:R-:W-:Y:S01]  /*11f40*/  @!P1 SYNCS.ARRIVE.TRANS64.RED.A0T1 RZ, [UR4+0x38800], RZ ;  /* 0x038800ffffff99a7 */ /* 0x000fe20008200404 */
[----:B------:R-:W-:Y:S07]  /*11f50*/  @!P1 ARRIVES.LDGSTSBAR.64.TRANSCNT [UR4+0x38800] ;  /* 0x03880000ff0099b0 */ /* 0x000fee0008000a84 */
[----:B------:R-:W-:Y:S05]  /*11f60*/  @P0 BRA.U.ANY `(.L_x_301) ;  /* 0xfffffffd00e80947 */ /* 0x000fea000393ffff */
[----:B0-----:R-:W2:Y:S02]  /*11f70*/  LDL.LU R2, [R1+0x18] ;  /* 0x0000180001027983 */ /* 0x001ea40000300800 */
[----:B--2---:R-:W-:-:S05]  /*11f80*/  VIADD R2, R2, 0x1 ;  /* 0x0000000102027836 */ /* 0x004fca0000000000 */
[----:B------:R0:W-:Y:S01]  /*11f90*/  STL [R1+0x18], R2 ;  /* 0x0000180201007387 */ /* 0x0001e20000100800 */
[----:B------:R-:W-:-:S04]  /*11fa0*/  LEA.HI R0, R2, R2, RZ, 0x1 ;  /* 0x0000000202007211 */ /* 0x000fc800078f08ff */
[----:B------:R-:W-:-:S05]  /*11fb0*/  LOP3.LUT R0, R0, 0xfffffffe, RZ, 0xc0, !PT ;  /* 0xfffffffe00007812 */ /* 0x000fca00078ec0ff */
[----:B------:R-:W-:-:S05]  /*11fc0*/  IMAD.IADD R0, R2, 0x1, -R0 ;  /* 0x0000000102007824 */ /* 0x000fca00078e0a00 */
[----:B------:R-:W-:Y:S01]  /*11fd0*/  SHF.L.U32 R0, R0, 0x1f, RZ ;  /* 0x0000001f00007819 */ /* 0x000fe200000006ff */
[----:B------:R-:W-:Y:S01]  /*11fe0*/  NOP ;  /* 0x0000000000007918 */ /* 0x000fe20000000000 */
[----:B0-----:R-:W2:Y:S01]  /*11ff0*/  LDL.LU R2, [R1+0x14] ;  /* 0x0000140001027983 */ /* 0x001ea20000300800 */
[----:B------:R0:W-:Y:S01]  /*12000*/  SYNCS.ARRIVE.TRANS64.A1T0 RZ, [R17+URZ+0x38800], RZ ;  /* 0x038800ff11ff79a7 */ /* 0x0001e2000810003f */
[----:B------:R-:W-:Y:S01]  /*12010*/  BSSY B0, `(.L_x_302) ;  /* 0x0000005000007945 */ /* 0x000fe20003800000 */
[----:B------:R-:W1:Y:S01]  /*12020*/  SYNCS.PHASECHK.TRANS64.TRYWAIT P1, [R17+URZ+0x38820], R0 ;  /* 0x03882000110075a7 */ /* 0x000e62000802017f */
[----:B--2---:R-:W-:-:S05]  /*12030*/  VIADD R21, R2, 0xfffffffe ;  /* 0xfffffffe02157836 */ /* 0x004fca0000000000 */
[----:B------:R-:W-:Y:S01]  /*12040*/  ISETP.GE.AND P0, PT, R21, R30, PT ;  /* 0x0000001e1500720c */ /* 0x000fe20003f06270 */
[----:B01----:R-:W-:-:S12]  /*12050*/  @!P1 BRA `(.L_x_303) ;  /* 0x0000005800609947 */ /* 0x003fd80003800000 */
.L_x_417:
[----:B------:R-:W-:Y:S05]  /*12060*/  BSYNC B0 ;  /* 0x0000000000007941 */ /* 0x000fea0003800000 */
.L_x_302:
[----:B------:R-:W-:Y:S05]  /*12070*/  @!P0 BRA `(.L_x_304) ;  /* 0x00000018004c8947 */ /* 0x000fea0003800000 */
[----:B------:R-:W-:Y:S02]  /*12080*/  IMAD.MOV.U32 R9, RZ, RZ, R24 ;  /* 0x000000ffff097224 */ /* 0x000fe400078e0018 */
[----:B------:R-:W-:-:S07]  /*12090*/  IMAD.MOV.U32 R10, RZ, RZ, R28 ;  /* 0x000000ffff0a7224 */ /* 0x000fce00078e001c */
.L_x_324:
[----:B-1----:R-:W1:Y:S01]  /*120a0*/  LDC R2, c[0x0][0x430] ;  /* 0x00010c00ff027b82 */ /* 0x002e620000000800 */
[----:B0-----:R-:W0:Y:S01]  /*120b0*/  S2R R0, SR_TID.X ;  /* 0x0000000000007919 */ /* 0x001e220000002100 */
[----:B------:R-:W-:Y:S05]  /*120c0*/  YIELD ;  /* 0x0000000000007946 */ /* 0x000fea0003800000 */
[----:B------:R-:W-:Y:S02]  /*120d0*/  ULDC.64 UR4, c[0x0][0x428] ;  /* 0x00010a0000047ab9 */ /* 0x000fe40000000a00 */
[----:B------:R-:W-:-:S04]  /*120e0*/  IMAD R4, R35, UR4, RZ ;  /* 0x0000000423047c24 */ /* 0x000fc8000f8e02ff */
[----:B------:R-:W-:Y:S01]  /*120f0*/  IMAD R4, R29, UR5, R4 ;  /* 0x000000051d047c24 */ /* 0x000fe2000f8e0204 */
[----:B-1----:R-:W-:Y:S02]  /*12100*/  ISETP.NE.AND P0, PT, R2, 0x1, PT ;  /* 0x000000010200780c */ /* 0x002fe40003f05270 */
[----:B0-----:R-:W-:-:S11]  /*12110*/  LOP3.LUT R0, R0, 0x7f, RZ, 0xc0, !PT ;  /* 0x0000007f00007812 */ /* 0x001fd600078ec0ff */
[----:B--2---:R-:W0:Y:S01]  /*12120*/  @P0 LDC R3, c[0x0][0x434] ;  /* 0x00010d00ff030b82 */ /* 0x004e220000000800 */
[----:B------:R-:W-:-:S05]  /*12130*/  SHF.R.U32.HI R0, RZ, 0x3, R0 ;  /* 0x00000003ff007819 */ /* 0x000fca0000011600 */
[----:B------:R-:W-:Y:S02]  /*12140*/  IMAD R6, R21, 0x80, R0 ;  /* 0x0000008015067824 */ /* 0x000fe400078e0200 */
[----:B------:R-:W1:Y:S03]  /*12150*/  @P0 LDC R2, c[0x0][0x438] ;  /* 0x00010e00ff020b82 */ /* 0x000e660000000800 */
[----:B------:R-:W-:-:S05]  /*12160*/  IADD3 R6, R27, R6, R31 ;  /* 0x000000061b067210 */ /* 0x000fca0007ffe01f */
[----:B------:R-:W-:Y:S02]  /*12170*/  IMAD.MOV.U32 R0, RZ, RZ, R6 ;  /* 0x000000ffff007224 */ /* 0x000fe400078e0006 */
[----:B0-----:R-:W-:-:S05]  /*12180*/  @P0 IMAD.HI.U32 R3, R6, R3, RZ ;  /* 0x0000000306030227 */ /* 0x001fca00078e00ff */
[----:B-1----:R-:W-:-:S04]  /*12190*/  @P0 SHF.R.U32.HI R0, RZ, R2, R3 ;  /* 0x00000002ff000219 */ /* 0x002fc80000011603 */
[--C-:B------:R-:W-:Y:S01]  /*121a0*/  SHF.R.S32.HI R3, RZ, 0x1f, R0.reuse ;  /* 0x0000001fff037819 */ /* 0x100fe20000011400 */
[----:B------:R-:W-:-:S04]  /*121b0*/  IMAD.MOV.U32 R2, RZ, RZ, R0 ;  /* 0x000000ffff027224 */ /* 0x000fc800078e0000 */
[----:B------:R-:W-:Y:S01]  /*121c0*/  IMAD.WIDE.U32 R2, R29, UR4, R2 ;  /* 0x000000041d027c25 */ /* 0x000fe2000f8e0002 */
[----:B------:R-:W-:-:S03]  /*121d0*/  ULDC.64 UR4, c[0x0][0x418] ;  /* 0x0001060000047ab9 */ /* 0x000fc60000000a00 */
[----:B------:R-:W-:Y:S01]  /*121e0*/  IMAD.IADD R3, R4, 0x1, R3 ;  /* 0x0000000104037824 */ /* 0x000fe200078e0203 */
[C---:B------:R-:W-:Y:S01]  /*121f0*/  LEA R4, P0, R2.reuse, UR4, 0x2 ;  /* 0x0000000402047c11 */ /* 0x040fe2000f8010ff */
[----:B------:R-:W-:Y:S01]  /*12200*/  IMAD.U32 R7, RZ, RZ, UR44 ;  /* 0x0000002cff077e24 */ /* 0x000fe2000f8e00ff */
[----:B------:R-:W-:Y:S02]  /*12210*/  ULDC UR4, c[0x0][0x430] ;  /* 0x00010c0000047ab9 */ /* 0x000fe40000000800 */
[----:B------:R-:W-:-:S06]  /*12220*/  LEA.HI.X R5, R2, UR5, R3, 0x2, P0 ;  /* 0x0000000502057c11 */ /* 0x000fcc00080f1403 */
[----:B------:R-:W2:Y:S01]  /*12230*/  LDG.E R5, desc[UR52][R4.64] ;  /* 0x0000003404057981 */ /* 0x000ea2000c1e1900 */
[----:B------:R-:W-:Y:S01]  /*12240*/  ISETP.NE.AND P2, PT, R7, 0x3, PT ;  /* 0x000000030700780c */ /* 0x000fe20003f45270 */
[----:B------:R-:W-:Y:S01]  /*12250*/  VIADD R24, R9, 0x1 ;  /* 0x0000000109187836 */ /* 0x000fe20000000000 */
[C---:B------:R-:W-:Y:S01]  /*12260*/  ISETP.GT.AND P1, PT, R21.reuse, R30, PT ;  /* 0x0000001e1500720c */ /* 0x040fe20003f24270 */
[----:B------:R-:W-:Y:S02]  /*12270*/  IMAD.MOV R3, RZ, RZ, -R0 ;  /* 0x000000ffff037224 */ /* 0x000fe400078e0a00 */
[----:B------:R-:W-:Y:S01]  /*12280*/  VIADD R21, R21, 0xffffffff ;  /* 0xffffffff15157836 */ /* 0x000fe20000000000 */
[----:B------:R-:W-:Y:S01]  /*12290*/  ISETP.NE.AND P0, PT, R24, 0x2, PT ;  /* 0x000000021800780c */ /* 0x000fe20003f05270 */
[----:B------:R-:W-:-:S03]  /*122a0*/  IMAD R6, R3, UR4, R6 ;  /* 0x0000000403067c24 */ /* 0x000fc6000f8e0206 */
[----:B------:R-:W-:Y:S02]  /*122b0*/  SEL R3, RZ, 0x1, P0 ;  /* 0x00000001ff037807 */ /* 0x000fe40000000000 */
[----:B------:R-:W-:Y:S02]  /*122c0*/  SEL R24, R24, RZ, P0 ;  /* 0x000000ff18187207 */ /* 0x000fe40000000000 */
[----:B------:R-:W-:Y:S02]  /*122d0*/  LOP3.LUT R28, R10, R3, RZ, 0x3c, !PT ;  /* 0x000000030a1c7212 */ /* 0x000fe400078e3cff */
[----:B--2---:R-:W-:Y:S01]  /*122e0*/  SHF.R.S32.HI R19, RZ, 0x1f, R5 ;  /* 0x0000001fff137819 */ /* 0x004fe20000011405 */
[----:B------:R-:W-:Y:S06]  /*122f0*/  @!P2 BRA `(.L_x_305) ;  /* 0x000000000004a947 */ /* 0x000fec0003800000 */
[----:B------:R-:W-:Y:S01]  /*12300*/  BPT.TRAP 0x1 ;  /* 0x000000040000795c */ /* 0x000fe20000300000 */
.L_x_305:
[----:B------:R-:W-:Y:S01]  /*12310*/  IMAD R0, R24, 0x8, R17 ;  /* 0x0000000818007824 */ /* 0x000fe200078e0211 */
[----:B------:R-:W-:Y:S01]  /*12320*/  SHF.L.U32 R20, R28, 0x1f, RZ ;  /* 0x0000001f1c147819 */ /* 0x000fe200000006ff */
[----:B------:R-:W-:Y:S01]  /*12330*/  BSSY B0, `(.L_x_306) ;  /* 0x0000004000007945 */ /* 0x000fe20003800000 */
[----:B------:R-:W-:Y:S02]  /*12340*/  SHF.R.S32.HI R18, RZ, 0x1f, R6 ;  /* 0x0000001fff127819 */ /* 0x000fe40000011406 */
[----:B------:R-:W0:Y:S02]  /*12350*/  SYNCS.PHASECHK.TRANS64.TRYWAIT P0, [R0+URZ+0x38880], R20 ;  /* 0x03888014000075a7 */ /* 0x000e24000800017f */
[----:B0-----:R-:W-:Y:S05]  /*12360*/  @!P0 BRA `(.L_x_307) ;  /* 0x0000005400b08947 */ /* 0x001fea0003800000 */
.L_x_418:
[----:B------:R-:W-:Y:S05]  /*12370*/  BSYNC B0 ;  /* 0x0000000000007941 */ /* 0x000fea0003800000 */
.L_x_306:
[----:B------:R-:W2:Y:S01]  /*12380*/  LDL R13, [R1+0x8] ;  /* 0x00000800010d7983 */ /* 0x000ea20000100800 */
[----:B------:R-:W-:Y:S01]  /*12390*/  ULDC.64 UR4, c[0x0][0x328] ;  /* 0x0000ca0000047ab9 */ /* 0x000fe20000000a00 */
[----:B------:R-:W1:Y:S01]  /*123a0*/  LDC R11, c[0x0][0x2f4] ;  /* 0x0000bd00ff0b7b82 */ /* 0x000e620000000800 */
[----:B------:R-:W-:Y:S01]  /*123b0*/  IMAD R4, R18, UR4, RZ ;  /* 0x0000000412047c24 */ /* 0x000fe2000f8e02ff */
[----:B------:R-:W-:Y:S01]  /*123c0*/  ULDC.64 UR6, c[0x0][0x318] ;  /* 0x0000c60000067ab9 */ /* 0x000fe20000000a00 */
[----:B------:R-:W-:Y:S01]  /*123d0*/  IMAD.WIDE.U32 R2, R6, UR4, RZ ;  /* 0x0000000406027c25 */ /* 0x000fe2000f8e00ff */
[----:B------:R-:W-:-:S03]  /*123e0*/  LOP3.LUT R12, R27, 0x80, RZ, 0xfc, !PT ;  /* 0x000000801b0c7812 */ /* 0x000fc600078efcff */
[----:B------:R-:W-:Y:S01]  /*123f0*/  IMAD R4, R6, UR5, R4 ;  /* 0x0000000506047c24 */ /* 0x000fe2000f8e0204 */
[----:B------:R-:W-:-:S03]  /*12400*/  ULDC.64 UR4, c[0x0][0x338] ;  /* 0x0000ce0000047ab9 */ /* 0x000fc60000000a00 */
[----:B------:R-:W-:Y:S02]  /*12410*/  IMAD.IADD R3, R3, 0x1, R4 ;  /* 0x0000000103037824 */ /* 0x000fe400078e0204 */
[----:B------:R-:W-:Y:S02]  /*12420*/  IMAD R4, R19, UR4, RZ ;  /* 0x0000000413047c24 */ /* 0x000fe4000f8e02ff */
[----:B------:R-:W-:-:S04]  /*12430*/  IMAD.WIDE.U32 R2, R5, UR4, R2 ;  /* 0x0000000405027c25 */ /* 0x000fc8000f8e0002 */
[----:B------:R-:W-:Y:S01]  /*12440*/  IMAD R4, R5, UR5, R4 ;  /* 0x0000000505047c24 */ /* 0x000fe2000f8e0204 */
[----:B------:R-:W-:-:S03]  /*12450*/  ULDC.64 UR4, c[0x0][0x330] ;  /* 0x0000cc0000047ab9 */ /* 0x000fc60000000a00 */
[----:B------:R-:W-:Y:S01]  /*12460*/  IMAD.IADD R3, R3, 0x1, R4 ;  /* 0x0000000103037824 */ /* 0x000fe200078e0204 */
[-C--:B-1----:R-:W-:Y:S02]  /*12470*/  ISETP.GE.AND P2, PT, R12, R11.reuse, PT ;  /* 0x0000000b0c00720c */ /* 0x082fe40003f46270 */
[----:B------:R-:W-:Y:S01]  /*12480*/  ISETP.GE.AND P3, PT, R27, R11, PT ;  /* 0x0000000b1b00720c */ /* 0x000fe20003f66270 */
[----:B------:R-:W-:Y:S01]  /*12490*/  IMAD.WIDE.U32 R2, R23, UR4, R2 ;  /* 0x0000000417027c25 */ /* 0x000fe2000f8e0002 */
[----:B------:R-:W-:-:S03]  /*124a0*/  UMOV UR4, 0xffffffff ;  /* 0xffffffff00047882 */ /* 0x000fc60000000000 */
[----:B------:R-:W-:Y:S01]  /*124b0*/  IMAD R7, R23, UR5, R3 ;  /* 0x0000000517077c24 */ /* 0x000fe2000f8e0203 */
[----:B------:R-:W-:-:S04]  /*124c0*/  IADD3 R8, P0, R2, UR6, RZ ;  /* 0x0000000602087c10 */ /* 0x000fc8000ff1e0ff */
[----:B------:R-:W-:Y:S01]  /*124d0*/  IADD3.X R7, R7, UR7, RZ, P0, !PT ;  /* 0x0000000707077c10 */ /* 0x000fe200087fe4ff */
[----:B--2---:R-:W-:Y:S01]  /*124e0*/  IMAD R4, R24, 0x8000, R13 ;  /* 0x0000800018047824 */ /* 0x004fe200078e020d */
[----:B------:R-:W-:Y:S07]  /*124f0*/  BRA.DIV UR4, `(.L_x_308) ;  /* 0x0000005604607947 */ /* 0x000fee000b800000 */
[----:B------:R-:W1:Y:S01]  /*12500*/  SHFL.IDX PT, R2, R8, RZ, 0x181f ;  /* 0x00181fff08027589 */ /* 0x000e6200000e0000 */
[----:B------:R-:W-:-:S03]  /*12510*/  IMAD.IADD R4, R17, 0x1, R4 ;  /* 0x0000000111047824 */ /* 0x000fc600078e0204 */
[----:B------:R-:W2:Y:S01]  /*12520*/  SHFL.IDX PT, R3, R7, RZ, 0x181f ;  /* 0x00181fff07037589 */ /* 0x000ea200000e0000 */
[----:B-1----:R-:W-:-:S05]  /*12530*/  IADD3 R2, P0, R27, R2, RZ ;  /* 0x000000021b027210 */ /* 0x002fca0007f1e0ff */
[----:B--2---:R-:W-:-:S05]  /*12540*/  IMAD.X R3, RZ, RZ, R3, P0 ;  /* 0x000000ffff037224 */ /* 0x004fca00000e0603 */
[----:B------:R-:W-:Y:S01]  /*12550*/  @!PT LDS RZ, [RZ] ;  /* 0x00000000fffff984 */ /* 0x000fe20000000800 */
[----:B------:R-:W-:Y:S04]  /*12560*/  LDGSTS.E.BYPASS.LTC128B.128 [R4+0x10400], desc[UR52][R2.64], !P3 ;  /* 0x1040000002047fae */ /* 0x000fe8000d901d74 */
[----:B------:R1:W-:Y:S04]  /*12570*/  LDGSTS.E.BYPASS.LTC128B.128 [R4+0x14400], desc[UR52][R2.64+0x80], !P2 ;  /* 0x1440008002047fae */ /* 0x0003e8000d101d74 */
[----:B-1----:R-:W1:Y:S04]  /*12580*/  SHFL.IDX PT, R2, R8, 0x1, 0x181f ;  /* 0x00381f0008027f89 */ /* 0x002e6800000e0000 */
[----:B------:R-:W2:Y:S01]  /*12590*/  SHFL.IDX PT, R3, R7, 0x1, 0x181f ;  /* 0x00381f0007037f89 */ /* 0x000ea200000e0000 */
[----:B-1----:R-:W-:-:S05]  /*125a0*/  IADD3 R2, P0, R27, R2, RZ ;  /* 0x000000021b027210 */ /* 0x002fca0007f1e0ff */
[----:B--2---:R-:W-:-:S05]  /*125b0*/  IMAD.X R3, RZ, RZ, R3, P0 ;  /* 0x000000ffff037224 */ /* 0x004fca00000e0603 */
        /* <DEDUP_REMOVED lines=27> */
[----:B------:R-:W2:Y:S04]  /*12770*/  SHFL.IDX PT, R3, R7, 0x6, 0x181f ;  /* 0x00d81f0007037f89 */ /* 0x000ea800000e0000 */
[----:B------:R-:W3:Y:S01]  /*12780*/  SHFL.IDX PT, R7, R7, 0x7, 0x181f ;  /* 0x00f81f0007077f89 */ /* 0x000ee200000e0000 */
[----:B-1----:R-:W-:-:S05]  /*12790*/  IADD3 R2, P0, R27, R2, RZ ;  /* 0x000000021b027210 */ /* 0x002fca0007f1e0ff */
[----:B--2---:R-:W-:-:S05]  /*127a0*/  IMAD.X R3, RZ, RZ, R3, P0 ;  /* 0x000000ffff037224 */ /* 0x004fca00000e0603 */
[----:B------:R-:W-:Y:S04]  /*127b0*/  LDGSTS.E.BYPASS.LTC128B.128 [R4+0x13400], desc[UR52][R2.64], !P3 ;  /* 0x1340000002047fae */ /* 0x000fe8000d901d74 */
[----:B------:R1:W-:Y:S04]  /*127c0*/  LDGSTS.E.BYPASS.LTC128B.128 [R4+0x17400], desc[UR52][R2.64+0x80], !P2 ;  /* 0x1740008002047fae */ /* 0x0003e8000d101d74 */
[----:B-1-3--:R1:W2:Y:S02]  /*127d0*/  SHFL.IDX PT, R2, R8, 0x7, 0x181f ;  /* 0x00f81f0008027f89 */ /* 0x00a2a400000e0000 */
.L_x_436:
[----:B--2---:R-:W-:-:S05]  /*127e0*/  IADD3 R2, P0, R27, R2, RZ ;  /* 0x000000021b027210 */ /* 0x004fca0007f1e0ff */
[----:B------:R-:W-:Y:S01]  /*127f0*/  IMAD.X R3, RZ, RZ, R7, P0 ;  /* 0x000000ffff037224 */ /* 0x000fe200000e0607 */
[----:B------:R-:W-:-:S04]  /*12800*/  PLOP3.LUT P0, PT, PT, PT, PT, 0x80, 0x0 ;  /* 0x000000000000781c */ /* 0x000fc80003f0f070 */
[----:B------:R-:W-:Y:S01]  /*12810*/  @!PT LDS RZ, [RZ] ;  /* 0x00000000fffff984 */ /* 0x000fe20000000800 */
[----:B------:R-:W-:Y:S01]  /*12820*/  @!PT LDS RZ, [RZ] ;  /* 0x00000000fffff984 */ /* 0x000fe20000000800 */
[----:B------:R-:W-:Y:S01]  /*12830*/  @!PT LDS RZ, [RZ] ;  /* 0x00000000fffff984 */ /* 0x000fe20000000800 */
[----:B------:R2:W-:Y:S04]  /*12840*/  LDGSTS.E.BYPASS.LTC128B.128 [R4+0x13c00], desc[UR52][R2.64], !P3 ;  /* 0x13c0000002047fae */ /* 0x0005e8000d901d74 */
[----:B------:R2:W-:Y:S01]  /*12850*/  LDGSTS.E.BYPASS.LTC128B.128 [R4+0x17c00], desc[UR52][R2.64+0x80], !P2 ;  /* 0x17c0008002047fae */ /* 0x0005e2000d101d74 */
[----:B------:R-:W-:-:S04]  /*12860*/  NOP ;  /* 0x0000000000007918 */ /* 0x000fc80000000000 */
.L_x_309:
        /* <DEDUP_REMOVED lines=11> */
.L_x_310:
[----:B------:R2:W-:Y:S01]  /*12920*/  SYNCS.ARRIVE.TRANS64.A1T0 RZ, [R0+URZ+0x38870], RZ ;  /* 0x038870ff00ff79a7 */ /* 0x0005e2000810003f */
[----:B------:R-:W-:Y:S05]  /*12930*/  @!P3 BRA `(.L_x_311) ;  /* 0x000000000004b947 */ /* 0x000fea0003800000 */
[----:B------:R-:W-:Y:S01]  /*12940*/  BPT.TRAP 0x1 ;  /* 0x000000040000795c */ /* 0x000fe20000300000 */
.L_x_311:
[----:B------:R-:W3:Y:S01]  /*12950*/  SYNCS.PHASECHK.TRANS64.TRYWAIT P0, [R0+URZ+0x38840], R20 ;  /* 0x03884014000075a7 */ /* 0x000ee2000800017f */
[----:B------:R-:W-:Y:S04]  /*12960*/  BSSY B0, `(.L_x_312) ;  /* 0x0000002000007945 */ /* 0x000fe80003800000 */
[----:B---3--:R-:W-:Y:S05]  /*12970*/  @!P0 BRA `(.L_x_313) ;  /* 0x0000005800888947 */ /* 0x008fea0003800000 */
.L_x_437:
[----:B------:R-:W-:Y:S05]  /*12980*/  BSYNC B0 ;  /* 0x0000000000007941 */ /* 0x000fea0003800000 */
.L_x_312:
[----:B------:R-:W-:Y:S01]  /*12990*/  ULDC.64 UR4, c[0x0][0x300] ;  /* 0x0000c00000047ab9 */ /* 0x000fe20000000a00 */
[----:B-1----:R-:W1:Y:S01]  /*129a0*/  LDC R8, c[0x0][0x2f4] ;  /* 0x0000bd00ff087b82 */ /* 0x002e620000000800 */
        /* <DEDUP_REMOVED lines=14> */
[-C--:B-1----:R-:W-:Y:S02]  /*12a90*/  ISETP.GE.AND P2, PT, R11, R8.reuse, PT ;  /* 0x000000080b00720c */ /* 0x082fe40003f46270 */
[----:B------:R-:W-:Y:S01]  /*12aa0*/  IMAD R5, R23, UR5, R3 ;  /* 0x0000000517057c24 */ /* 0x000fe2000f8e0203 */
[----:B------:R-:W-:Y:S02]  /*12ab0*/  IADD3 R6, P0, R2, UR6, RZ ;  /* 0x0000000602067c10 */ /* 0x000fe4000ff1e0ff */
[----:B------:R-:W-:Y:S02]  /*12ac0*/  ISETP.GE.AND P3, PT, R27, R8, PT ;  /* 0x000000081b00720c */ /* 0x000fe40003f66270 */
[----:B------:R-:W-:Y:S01]  /*12ad0*/  IADD3.X R5, R5, UR7, RZ, P0, !PT ;  /* 0x0000000705057c10 */ /* 0x000fe200087fe4ff */
[----:B------:R-:W-:Y:S10]  /*12ae0*/  BRA.DIV UR4, `(.L_x_314) ;  /* 0x0000005a04407947 */ /* 0x000ff4000b800000 */
[----:B------:R-:W1:Y:S04]  /*12af0*/  SHFL.IDX PT, R2, R6, RZ, 0x181f ;  /* 0x00181fff06027589 */ /* 0x000e6800000e0000 */
[----:B------:R-:W4:Y:S01]  /*12b00*/  SHFL.IDX PT, R3, R5, RZ, 0x181f ;  /* 0x00181fff05037589 */ /* 0x000f2200000e0000 */
[----:B-1----:R-:W-:-:S05]  /*12b10*/  IADD3 R2, P0, R27, R2, RZ ;  /* 0x000000021b027210 */ /* 0x002fca0007f1e0ff */
[----:B----4-:R-:W-:-:S05]  /*12b20*/  IMAD.X R3, RZ, RZ, R3, P0 ;  /* 0x000000ffff037224 */ /* 0x010fca00000e0603 */
[----:B------:R-:W-:Y:S01]  /*12b30*/  @!PT LDS RZ, [RZ] ;  /* 0x00000000fffff984 */ /* 0x000fe20000000800 */
[----:B------:R-:W-:Y:S04]  /*12b40*/  LDGSTS.E.BYPASS.LTC128B.128 [R4+0x28400], desc[UR52][R2.64], !P3 ;  /* 0x2840000002047fae */ /* 0x000fe8000d901d74 */
[----:B------:R1:W-:Y:S04]  /*12b50*/  LDGSTS.E.BYPASS.LTC128B.128 [R4+0x2c400], desc[UR52][R2.64+0x80], !P2 ;  /* 0x2c40008002047fae */ /* 0x0003e8000d101d74 */
[----:B-1----:R-:W1:Y:S04]  /*12b60*/  SHFL.IDX PT, R2, R6, 0x1, 0x181f ;  /* 0x00381f0006027f89 */ /* 0x002e6800000e0000 */
[----:B------:R-:W4:Y:S01]  /*12b70*/  SHFL.IDX PT, R3, R5, 0x1, 0x181f ;  /* 0x00381f0005037f89 */ /* 0x000f2200000e0000 */
[----:B-1----:R-:W-:-:S05]  /*12b80*/  IADD3 R2, P0, R27, R2, RZ ;  /* 0x000000021b027210 */ /* 0x002fca0007f1e0ff */
[----:B----4-:R-:W-:-:S05]  /*12b90*/  IMAD.X R3, RZ, RZ, R3, P0 ;  /* 0x000000ffff037224 */ /* 0x010fca00000e0603 */
        /* <DEDUP_REMOVED lines=27> */
[----:B------:R-:W4:Y:S04]  /*12d50*/  SHFL.IDX PT, R3, R5, 0x6, 0x181f ;  /* 0x00d81f0005037f89 */ /* 0x000f2800000e0000 */
[----:B------:R-:W0:Y:S01]  /*12d60*/  SHFL.IDX PT, R5, R5, 0x7, 0x181f ;  /* 0x00f81f0005057f89 */ /* 0x000e2200000e0000 */
[----:B-1----:R-:W-:-:S05]  /*12d70*/  IADD3 R2, P0, R27, R2, RZ ;  /* 0x000000021b027210 */ /* 0x002fca0007f1e0ff */
[----:B----4-:R-:W-:-:S05]  /*12d80*/  IMAD.X R3, RZ, RZ, R3, P0 ;  /* 0x000000ffff037224 */ /* 0x010fca00000e0603 */
[----:B------:R-:W-:Y:S04]  /*12d90*/  LDGSTS.E.BYPASS.LTC128B.128 [R4+0x2b400], desc[UR52][R2.64], !P3 ;  /* 0x2b40000002047fae */ /* 0x000fe8000d901d74 */
[----:B------:R1:W-:Y:S04]  /*12da0*/  LDGSTS.E.BYPASS.LTC128B.128 [R4+0x2f400], desc[UR52][R2.64+0x80], !P2 ;  /* 0x2f40008002047fae */ /* 0x0003e8000d101d74 */
[----:B01----:R1:W4:Y:S02]  /*12db0*/  SHFL.IDX PT, R2, R6, 0x7, 0x181f ;  /* 0x00f81f0006027f89 */ /* 0x00332400000e0000 */
.L_x_455:
[----:B----4-:R-:W-:-:S05]  /*12dc0*/  IADD3 R2, P0, R27, R2, RZ ;  /* 0x000000021b027210 */ /* 0x010fca0007f1e0ff */
        /* <DEDUP_REMOVED lines=8> */
.L_x_315:
[----:B------:R-:W-:Y:S02]  /*12e50*/  PLOP3.LUT P2, PT, P2, P0, PT, 0xa2, 0x0 ;  /* 0x000000000000781c */ /* 0x000fe40001741472 */
[----:B------:R-:W-:-:S08]  /*12e60*/  @P0 R2UR P2, UR4, R0 ;  /* 0x00000000000402ca */ /* 0x000fd00000040000 */
[----:B------:R-:W-:-:S05]  /*12e70*/  @P0 PLOP3.LUT P0, PT, P2, PT, PT, 0x80, 0x0 ;  /* 0x000000000000081c */ /* 0x000fca000170f070 */
[----:B------:R-:W-:Y:S01]  /*12e80*/  @!P2 SYNCS.ARRIVE.TRANS64.RED.A0T1 RZ, [UR4+0x38830], RZ ;  /* 0x038830ffffffa9a7 */ /* 0x000fe20008200404 */
[----:B------:R-:W-:Y:S07]  /*12e90*/  @!P2 ARRIVES.LDGSTSBAR.64.TRANSCNT [UR4+0x38830] ;  /* 0x03883000ff00a9b0 */ /* 0x000fee0008000a84 */
[----:B------:R-:W-:Y:S05]  /*12ea0*/  @P0 BRA.U.ANY `(.L_x_315) ;  /* 0xfffffffd00e80947 */ /* 0x000fea000393ffff */
[----:B------:R-:W-:Y:S01]  /*12eb0*/  NOP ;  /* 0x0000000000007918 */ /* 0x000fe20000000000 */
[----:B0-----:R-:W-:-:S05]  /*12ec0*/  IMAD.U32 R2, RZ, RZ, UR44 ;  /* 0x0000002cff027e24 */ /* 0x001fca000f8e00ff */
[----:B------:R-:W-:-:S13]  /*12ed0*/  ISETP.NE.AND P3, PT, R2, 0x3, PT ;  /* 0x000000030200780c */ /* 0x000fda0003f65270 */
[----:B------:R-:W-:Y:S05]  /*12ee0*/  @!P3 BRA `(.L_x_316) ;  /* 0x000000000004b947 */ /* 0x000fea0003800000 */
[----:B------:R-:W-:Y:S01]  /*12ef0*/  BPT.TRAP 0x1 ;  /* 0x000000040000795c */ /* 0x000fe20000300000 */
.L_x_316:
[----:B------:R2:W-:Y:S02]  /*12f00*/  SYNCS.ARRIVE.TRANS64.A1T0 RZ, [R0+URZ+0x38830], RZ ;  /* 0x038830ff00ff79a7 */ /* 0x0005e4000810003f */
[----:B--23--:R-:W-:-:S05]  /*12f10*/  IMAD.U32 R0, RZ, RZ, UR45 ;  /* 0x0000002dff007e24 */ /* 0x00cfca000f8e00ff */
[----:B------:R-:W-:-:S13]  /*12f20*/  ISETP.NE.AND P0, PT, R0, 0x3, PT ;  /* 0x000000030000780c */ /* 0x000fda0003f05270 */
[----:B------:R-:W-:Y:S05]  /*12f30*/  @!P0 BRA `(.L_x_317) ;  /* 0x0000000000048947 */ /* 0x000fea0003800000 */
[----:B------:R-:W-:Y:S01]  /*12f40*/  BPT.TRAP 0x1 ;  /* 0x000000040000795c */ /* 0x000fe20000300000 */
.L_x_317:
[----:B------:R-:W-:Y:S01]  /*12f50*/  LOP3.LUT R3, R10, 0x1, RZ, 0x3c, !PT ;  /* 0x000000010a037812 */ /* 0x000fe200078e3cff */
[----:B------:R-:W-:Y:S01]  /*12f60*/  IMAD R0, R9, 0x8, R17 ;  /* 0x0000000809007824 */ /* 0x000fe200078e0211 */
[----:B------:R-:W-:Y:S02]  /*12f70*/  BSSY B0, `(.L_x_318) ;  /* 0x0000004000007945 */ /* 0x000fe40003800000 */
[----:B------:R-:W-:-:S04]  /*12f80*/  SHF.L.U32 R3, R3, 0x1f, RZ ;  /* 0x0000001f03037819 */ /* 0x000fc800000006ff */
[----:B------:R-:W0:Y:S02]  /*12f90*/  SYNCS.PHASECHK.TRANS64.TRYWAIT P2, [R0+URZ+0x38870], R3 ;  /* 0x03887003000075a7 */ /* 0x000e24000804017f */
[----:B0-----:R-:W-:Y:S05]  /*12fa0*/  @!P2 BRA `(.L_x_319) ;  /* 0x0000005c0054a947 */ /* 0x001fea0003800000 */
.L_x_456:
[----:B------:R-:W-:Y:S05]  /*12fb0*/  BSYNC B0 ;  /* 0x0000000000007941 */ /* 0x000fea0003800000 */
.L_x_318:
[----:B------:R-:W-:-:S05]  /*12fc0*/  IMAD.U32 R2, RZ, RZ, UR44 ;  /* 0x0000002cff027e24 */ /* 0x000fca000f8e00ff */
[----:B------:R-:W-:-:S13]  /*12fd0*/  ISETP.NE.AND P2, PT, R2, 0x3, PT ;  /* 0x000000030200780c */ /* 0x000fda0003f45270 */
[----:B------:R-:W-:Y:S05]  /*12fe0*/  @!P2 BRA `(.L_x_320) ;  /* 0x000000000004a947 */ /* 0x000fea0003800000 */
[----:B------:R-:W-:Y:S01]  /*12ff0*/  BPT.TRAP 0x1 ;  /* 0x000000040000795c */ /* 0x000fe20000300000 */
.L_x_320:
[----:B------:R-:W-:Y:S01]  /*13000*/  SHF.L.U32 R5, R10, 0x1f, RZ ;  /* 0x0000001f0a057819 */ /* 0x000fe200000006ff */
[----:B0-----:R-:W-:-:S03]  /*13010*/  IMAD.SHL.U32 R3, R9, 0x8000, RZ ;  /* 0x0000800009037824 */ /* 0x001fc600078e00ff */
[----:B------:R-:W0:Y:S02]  /*13020*/  SYNCS.PHASECHK.TRANS64.TRYWAIT P2, [R0+URZ+0x38860], R5 ;  /* 0x03886005000075a7 */ /* 0x000e24000804017f */
[----:B0-----:R-:W-:Y:S05]  /*13030*/  @!P2 BRA `(.L_x_321) ;  /* 0x0000005c0044a947 */ /* 0x001fea0003800000 */
.L_x_457:
[----:B------:R-:W2:Y:S01]  /*13040*/  LDL R12, [R1+0xc] ;  /* 0x00000c00010c7983 */ /* 0x000ea20000100800 */
[----:B------:R-:W-:Y:S01]  /*13050*/  LOP3.LUT R2, R3, R16, RZ, 0xfc, !PT ;  /* 0x0000001003027212 */ /* 0x000fe200078efcff */
[----:B------:R-:W-:Y:S05]  /*13060*/  WARPSYNC.ALL ;  /* 0x0000000000007948 */ /* 0x000fea0003800000 */
[----:B------:R-:W3:Y:S01]  /*13070*/  LDL R20, [R1] ;  /* 0x0000000001147983 */ /* 0x000ee20000100800 */
[----:B------:R-:W-:-:S05]  /*13080*/  IMAD.IADD R14, R17, 0x1, R2 ;  /* 0x00000001110e7824 */ /* 0x000fca00078e0202 */
[----:B01----:R-:W0:Y:S02]  /*13090*/  LDSM.16.MT88.4 R4, [R14+0x10400] ;  /* 0x010400000e04783b */ /* 0x003e240000004200 */
[C-C-:B0-----:R-:W-:Y:S02]  /*130a0*/  PRMT R8, R4.reuse, 0x6420, R5.reuse ;  /* 0x0000642004087816 */ /* 0x141fe40000000005 */
[----:B------:R-:W-:Y:S02]  /*130b0*/  PRMT R9, R4, 0x7531, R5 ;  /* 0x0000753104097816 */ /* 0x000fe40000000005 */
[C-C-:B------:R-:W-:Y:S02]  /*130c0*/  PRMT R10, R6.reuse, 0x6420, R7.reuse ;  /* 0x00006420060a7816 */ /* 0x140fe40000000007 */
[----:B------:R-:W-:Y:S02]  /*130d0*/  PRMT R11, R6, 0x7531, R7 ;  /* 0x00007531060b7816 */ /* 0x000fe40000000007 */
[----:B------:R-:W-:-:S02]  /*130e0*/  IADD3 R18, R22, R3, R26 ;  /* 0x0000000316127210 */ /* 0x000fc40007ffe01a */
[----:B--2---:R-:W-:-:S05]  /*130f0*/  IADD3 R2, R17, R12, R3 ;  /* 0x0000000c11027210 */ /* 0x004fca0007ffe003 */
[----:B------:R-:W0:Y:S04]  /*13100*/  LDSM.16.MT88.4 R4, [R2+0x10400] ;  /* 0x010400000204783b */ /* 0x000e280000004200 */
[----:B------:R-:W-:Y:S01]  /*13110*/  STSM.16.M88.4 [R18], R8 ;  /* 0x0000000812007844 */ /* 0x000fe20000000200 */
[C-C-:B0-----:R-:W-:Y:S02]  /*13120*/  PRMT R12, R4.reuse, 0x6420, R5.reuse ;  /* 0x00006420040c7816 */ /* 0x141fe40000000005 */
[----:B------:R-:W-:Y:S01]  /*13130*/  PRMT R13, R4, 0x7531, R5 ;  /* 0x00007531040d7816 */ /* 0x000fe20000000005 */
[----:B------:R-:W-:Y:S01]  /*13140*/  VIADD R5, R3, 0x4000 ;  /* 0x0000400003057836 */ /* 0x000fe20000000000 */
[----:B------:R-:W-:-:S04]  /*13150*/  PRMT R14, R6, 0x6420, R7 ;  /* 0x00006420060e7816 */ /* 0x000fc80000000007 */
[----:B------:R-:W-:Y:S02]  /*13160*/  LOP3.LUT R4, R5, R16, RZ, 0xfc, !PT ;  /* 0x0000001005047212 */ /* 0x000fe400078efcff */
[----:B------:R-:W-:-:S03]  /*13170*/  PRMT R15, R6, 0x7531, R7 ;  /* 0x00007531060f7816 */ /* 0x000fc60000000007 */
[----:B------:R-:W-:Y:S02]  /*13180*/  IMAD.IADD R19, R17, 0x1, R4 ;  /* 0x0000000111137824 */ /* 0x000fe400078e0204 */
[----:B------:R-:W-:Y:S04]  /*13190*/  STSM.16.M88.4 [R18+0x2000], R12 ;  /* 0x0020000c12007844 */ /* 0x000fe80000000200 */
[----:B------:R-:W0:Y:S02]  /*131a0*/  LDSM.16.MT88.4 R8, [R19+0x10400] ;  /* 0x010400001308783b */ /* 0x000e240000004200 */
[C-C-:B0-----:R-:W-:Y:S02]  /*131b0*/  PRMT R4, R8.reuse, 0x6420, R9.reuse ;  /* 0x0000642008047816 */ /* 0x141fe40000000009 */
[----:B------:R-:W-:-:S02]  /*131c0*/  PRMT R5, R8, 0x7531, R9 ;  /* 0x0000753108057816 */ /* 0x000fc40000000009 */
[C-C-:B------:R-:W-:Y:S02]  /*131d0*/  PRMT R6, R10.reuse, 0x6420, R11.reuse ;  /* 0x000064200a067816 */ /* 0x140fe4000000000b */
[----:B------:R-:W-:Y:S02]  /*131e0*/  PRMT R7, R10, 0x7531, R11 ;  /* 0x000075310a077816 */ /* 0x000fe4000000000b */
[----:B------:R-:W0:Y:S04]  /*131f0*/  LDSM.16.MT88.4 R8, [R2+0x14400] ;  /* 0x014400000208783b */ /* 0x000e280000004200 */
[----:B------:R-:W-:Y:S01]  /*13200*/  STSM.16.M88.4 [R18+0x4000], R4 ;  /* 0x0040000412007844 */ /* 0x000fe20000000200 */
        /* <DEDUP_REMOVED lines=13> */
[----:B------:R-:W0:Y:S01]  /*132e0*/  LDSM.16.MT88.4 R8, [R2+0x11400] ;  /* 0x011400000208783b */ /* 0x000e220000004200 */
[----:B---3--:R-:W-:-:S03]  /*132f0*/  IADD3 R18, R26, R3, R20 ;  /* 0x000000031a127210 */ /* 0x008fc60007ffe014 */
[----:B------:R-:W2:Y:S02]  /*13300*/  LDL R20, [R1+0x4] ;  /* 0x0000040001147983 */ /* 0x000ea40000100800 */
[----:B------:R-:W-:-:S05]  /*13310*/  IMAD.IADD R18, R22, 0x1, R18 ;  /* 0x0000000116127824 */ /* 0x000fca00078e0212 */
        /* <DEDUP_REMOVED lines=30> */
[----:B------:R-:W-:-:S05]  /*13500*/  IADD3 R18, R26, R3, R37 ;  /* 0x000000031a127210 */ /* 0x000fca0007ffe025 */
        /* <DEDUP_REMOVED lines=31> */
[----:B--2---:R-:W-:Y:S01]  /*13700*/  IADD3 R12, R26, R20, R3 ;  /* 0x000000141a0c7210 */ /* 0x004fe20007ffe003 */
[----:B------:R-:W-:-:S04]  /*13710*/  VIADD R3, R3, 0x7000 ;  /* 0x0000700003037836 */ /* 0x000fc80000000000 */
[----:B------:R-:W-:-:S05]  /*13720*/  IMAD.IADD R12, R22, 0x1, R12 ;  /* 0x00000001160c7824 */ /* 0x000fca00078e020c */
[----:B------:R0:W-:Y:S02]  /*13730*/  STSM.16.M88.4 [R12], R4 ;  /* 0x000000040c007844 */ /* 0x0001e40000000200 */
[C-C-:B0-----:R-:W-:Y:S02]  /*13740*/  PRMT R4, R8.reuse, 0x6420, R9.reuse ;  /* 0x0000642008047816 */ /* 0x141fe40000000009 */
[----:B------:R-:W-:Y:S02]  /*13750*/  PRMT R5, R8, 0x7531, R9 ;  /* 0x0000753108057816 */ /* 0x000fe40000000009 */
[----:B------:R-:W-:Y:S02]  /*13760*/  LOP3.LUT R8, R3, R16, RZ, 0xfc, !PT ;  /* 0x0000001003087212 */ /* 0x000fe400078efcff */
[C-C-:B------:R-:W-:Y:S02]  /*13770*/  PRMT R6, R10.reuse, 0x6420, R11.reuse ;  /* 0x000064200a067816 */ /* 0x140fe4000000000b */
[----:B------:R-:W-:Y:S01]  /*13780*/  PRMT R7, R10, 0x7531, R11 ;  /* 0x000075310a077816 */ /* 0x000fe2000000000b */
[----:B------:R-:W-:-:S04]  /*13790*/  IMAD.IADD R3, R17, 0x1, R8 ;  /* 0x0000000111037824 */ /* 0x000fc800078e0208 */
[----:B------:R-:W-:Y:S04]  /*137a0*/  STSM.16.M88.4 [R12+0x2000], R4 ;  /* 0x002000040c007844 */ /* 0x000fe80000000200 */
[----:B------:R-:W0:Y:S01]  /*137b0*/  LDSM.16.MT88.4 R8, [R3+0x10400] ;  /* 0x010400000308783b */ /* 0x000e220000004200 */
[----:B------:R-:W-:Y:S01]  /*137c0*/  IMAD.U32 R20, RZ, RZ, UR44 ;  /* 0x0000002cff147e24 */ /* 0x000fe2000f8e00ff */
[C-C-:B0-----:R-:W-:Y:S02]  /*137d0*/  PRMT R4, R8.reuse, 0x6420, R9.reuse ;  /* 0x0000642008047816 */ /* 0x141fe40000000009 */
[----:B------:R-:W-:Y:S02]  /*137e0*/  PRMT R5, R8, 0x7531, R9 ;  /* 0x0000753108057816 */ /* 0x000fe40000000009 */
[----:B------:R-:W-:-:S02]  /*137f0*/  PRMT R6, R10, 0x6420, R11 ;  /* 0x000064200a067816 */ /* 0x000fc4000000000b */
[----:B------:R-:W-:Y:S02]  /*13800*/  PRMT R7, R10, 0x7531, R11 ;  /* 0x000075310a077816 */ /* 0x000fe4000000000b */
[----:B------:R-:W0:Y:S01]  /*13810*/  LDSM.16.MT88.4 R8, [R2+0x17400] ;  /* 0x017400000208783b */ /* 0x000e220000004200 */
[----:B------:R-:W-:-:S03]  /*13820*/  ISETP.NE.AND P2, PT, R20, 0x3, PT ;  /* 0x000000031400780c */ /* 0x000fc60003f45270 */
[----:B------:R0:W-:Y:S02]  /*13830*/  STSM.16.M88.4 [R12+0x4000], R4 ;  /* 0x004000040c007844 */ /* 0x0001e40000000200 */
[C-C-:B0-----:R-:W-:Y:S02]  /*13840*/  PRMT R4, R8.reuse, 0x6420, R9.reuse ;  /* 0x0000642008047816 */ /* 0x141fe40000000009 */
[----:B------:R-:W-:Y:S02]  /*13850*/  PRMT R5, R8, 0x7531, R9 ;  /* 0x0000753108057816 */ /* 0x000fe40000000009 */
        /* <DEDUP_REMOVED lines=11> */
.L_x_322:
[----:B-1----:R1:W-:Y:S01]  /*13910*/  SYNCS.ARRIVE.TRANS64.A1T0 RZ, [R0+URZ+0x38850], RZ ;  /* 0x038850ff00ff79a7 */ /* 0x0023e2000810003f */
[----:B------:R-:W-:Y:S06]  /*13920*/  BAR.SYNC.DEFER_BLOCKING 0x2, 0x80 ;  /* 0x0082000000007b1d */ /* 0x000fec0000010000 */
[----:B------:R-:W-:Y:S05]  /*13930*/  @!P0 BRA `(.L_x_323) ;  /* 0x0000000000048947 */ /* 0x000fea0003800000 */
[----:B------:R-:W-:Y:S01]  /*13940*/  BPT.TRAP 0x1 ;  /* 0x000000040000795c */ /* 0x000fe20000300000 */
.L_x_323:
[----:B------:R-:W-:Y:S02]  /*13950*/  VIADD R3, R0, 0x38880 ;  /* 0x0003888000037836 */ /* 0x000fe40000000000 */
[----:B------:R-:W-:Y:S02]  /*13960*/  IMAD.MOV.U32 R9, RZ, RZ, R24 ;  /* 0x000000ffff097224 */ /* 0x000fe400078e0018 */
[----:B------:R-:W-:Y:S01]  /*13970*/  IMAD.MOV.U32 R10, RZ, RZ, R28 ;  /* 0x000000ffff0a7224 */ /* 0x000fe200078e001c */
[----:B------:R-:W-:-:S04]  /*13980*/  PRMT R3, R36, 0x654, R3 ;  /* 0x0000065424037816 */ /* 0x000fc80000000003 */
[----:B------:R2:W-:Y:S01]  /*13990*/  SYNCS.ARRIVE.TRANS64.RED.A1T0 RZ, [R3+URZ], RZ ;  /* 0x000000ff03ff79a7 */ /* 0x0005e2000810043f */
[----:B------:R-:W-:Y:S05]  /*139a0*/  @P1 BRA `(.L_x_324) ;  /* 0xffffffe400bc1947 */ /* 0x000fea000383ffff */
.L_x_304:
[----:B01----:R-:W0:Y:S01]  /*139b0*/  S2R R0, SR_TID.X ;  /* 0x0000000000007919 */ /* 0x003e220000002100 */
[----:B------:R-:W-:Y:S01]  /*139c0*/  BSSY B0, `(.L_x_325) ;  /* 0x0000012000007945 */ /* 0x000fe20003800000 */
[----:B0-----:R-:W-:Y:S01]  /*139d0*/  LOP3.LUT R2, R0, 0x7f, RZ, 0xc0, !PT ;  /* 0x0000007f00027812 */ /* 0x001fe200078ec0ff */
[----:B------:R-:W-:-:S03]  /*139e0*/  IMAD.U32 R0, RZ, RZ, UR45 ;  /* 0x0000002dff007e24 */ /* 0x000fc6000f8e00ff */
[----:B------:R-:W-:Y:S02]  /*139f0*/  ISETP.NE.AND P1, PT, R2, RZ, PT ;  /* 0x000000ff0200720c */ /* 0x000fe40003f25270 */
[----:B------:R-:W-:-:S11]  /*13a00*/  ISETP.NE.AND P0, PT, R0, 0x3, PT ;  /* 0x000000030000780c */ /* 0x000fd60003f05270 */
[----:B------:R-:W-:Y:S05]  /*13a10*/  @P1 BRA `(.L_x_326) ;  /* 0x0000000000301947 */ /* 0x000fea0003800000 */
[----:B------:R-:W0:Y:S01]  /*13a20*/  S2R R5, SR_LANEID ;  /* 0x0000000000057919 */ /* 0x000e220000000000 */
[----:B------:R-:W-:Y:S01]  /*13a30*/  VOTEU.ANY UR4, UPT, PT ;  /* 0x0000000000047886 */ /* 0x000fe200038e0100 */
[----:B--2---:R-:W1:Y:S01]  /*13a40*/  LDC.64 R2, c[0x0][0xc60] ;  /* 0x00031800ff027b82 */ /* 0x004e620000000a00 */
[----:B------:R-:W0:Y:S02]  /*13a50*/  FLO.U32 R0, UR4 ;  /* 0x0000000400007d00 */ /* 0x000e2400080e0000 */
[----:B0-----:R-:W-:-:S06]  /*13a60*/  ISETP.EQ.U32.AND P1, PT, R0, R5, PT ;  /* 0x000000050000720c */ /* 0x001fcc0003f22070 */
[----:B------:R-:W1:Y:S07]  /*13a70*/  POPC R5, UR4 ;  /* 0x0000000400057d09 */ /* 0x000e6e0008000000 */
[----:B-1----:R-:W2:Y:S01]  /*13a80*/  @P1 ATOMG.E.ADD.STRONG.GPU PT, R3, desc[UR52][R2.64], R5 ;  /* 0x00000005020319a8 */ /* 0x002ea200081ee1f4 */
[----:B------:R-:W0:Y:S02]  /*13a90*/  S2R R4, SR_LTMASK ;  /* 0x0000000000047919 */ /* 0x000e240000003900 */
[----:B0-----:R-:W-:-:S04]  /*13aa0*/  LOP3.LUT R4, R4, UR4, RZ, 0xc0, !PT ;  /* 0x0000000404047c12 */ /* 0x001fc8000f8ec0ff */
[----:B------:R-:W0:Y:S01]  /*13ab0*/  POPC R7, R4 ;  /* 0x0000000400077309 */ /* 0x000e220000000000 */
[----:B--2---:R-:W0:Y:S02]  /*13ac0*/  SHFL.IDX PT, R0, R3, R0, 0x1f ;  /* 0x00001f0003007589 */ /* 0x004e2400000e0000 */
[----:B0-----:R-:W-:-:S07]  /*13ad0*/  IADD3 R32, R0, UR46, R7 ;  /* 0x0000002e00207c10 */ /* 0x001fce000fffe007 */
.L_x_326:
[----:B------:R-:W-:Y:S05]  /*13ae0*/  BSYNC B0 ;  /* 0x0000000000007941 */ /* 0x000fea0003800000 */
.L_x_325:
[----:B------:R-:W-:Y:S05]  /*13af0*/  @!P0 BRA `(.L_x_327) ;  /* 0x0000000000048947 */ /* 0x000fea0003800000 */
[----:B------:R-:W-:Y:S01]  /*13b00*/  BPT.TRAP 0x1 ;  /* 0x000000040000795c */ /* 0x000fe20000300000 */
.L_x_327:
[----:B--2---:R-:W-:Y:S01]  /*13b10*/  LOP3.LUT R3, R28, 0x1, RZ, 0x3c, !PT ;  /* 0x000000011c037812 */ /* 0x004fe200078e3cff */
[----:B------:R-:W-:Y:S01]  /*13b20*/  IMAD R2, R24, 0x8, R17 ;  /* 0x0000000818027824 */ /* 0x000fe200078e0211 */
[----:B------:R-:W-:Y:S02]  /*13b30*/  BSSY B0, `(.L_x_328) ;  /* 0x0000004000007945 */ /* 0x000fe40003800000 */
[----:B------:R-:W-:-:S04]  /*13b40*/  SHF.L.U32 R3, R3, 0x1f, RZ ;  /* 0x0000001f03037819 */ /* 0x000fc800000006ff */
[----:B------:R-:W0:Y:S02]  /*13b50*/  SYNCS.PHASECHK.TRANS64.TRYWAIT P1, [R2+URZ+0x38870], R3 ;  /* 0x03887003020075a7 */ /* 0x000e24000802017f */
[----:B0-----:R-:W-:Y:S05]  /*13b60*/  @!P1 BRA `(.L_x_329) ;  /* 0x00000050008c9947 */ /* 0x001fea0003800000 */
.L_x_458:
[----:B------:R-:W-:Y:S05]  /*13b70*/  BSYNC B0 ;  /* 0x0000000000007941 */ /* 0x000fea0003800000 */
.L_x_328:
[----:B------:R-:W-:-:S05]  /*13b80*/  IMAD.U32 R0, RZ, RZ, UR44 ;  /* 0x0000002cff007e24 */ /* 0x000fca000f8e00ff */
[----:B------:R-:W-:-:S13]  /*13b90*/  ISETP.NE.AND P1, PT, R0, 0x3, PT ;  /* 0x000000030000780c */ /* 0x000fda0003f25270 */
[----:B------:R-:W-:Y:S05]  /*13ba0*/  @!P1 BRA `(.L_x_330) ;  /* 0x0000000000049947 */ /* 0x000fea0003800000 */
[----:B------:R-:W-:Y:S01]  /*13bb0*/  BPT.TRAP 0x1 ;  /* 0x000000040000795c */ /* 0x000fe20000300000 */
.L_x_330:
[----:B0-----:R-:W-:-:S04]  /*13bc0*/  SHF.L.U32 R3, R28, 0x1f, RZ ;  /* 0x0000001f1c037819 */ /* 0x001fc800000006ff */
[----:B------:R-:W0:Y:S02]  /*13bd0*/  SYNCS.PHASECHK.TRANS64.TRYWAIT P1, [R2+URZ+0x38860], R3 ;  /* 0x03886003020075a7 */ /* 0x000e24000802017f */
[----:B0-----:R-:W-:Y:S05]  /*13be0*/  @!P1 BRA `(.L_x_331) ;  /* 0x0000005000809947 */ /* 0x001fea0003800000 */
.L_x_459:
[----:B------:R-:W0:Y:S01]  /*13bf0*/  LDL R4, [R1+0xc] ;  /* 0x00000c0001047983 */ /* 0x000e220000100800 */
[----:B------:R-:W-:Y:S01]  /*13c00*/  IMAD.SHL.U32 R18, R24, 0x8000, RZ ;  /* 0x0000800018127824 */ /* 0x000fe200078e00ff */
[----:B------:R-:W-:Y:S05]  /*13c10*/  WARPSYNC.ALL ;  /* 0x0000000000007948 */ /* 0x000fea0003800000 */
[----:B------:R-:W2:Y:S01]  /*13c20*/  LDL R21, [R1] ;  /* 0x0000000001157983 */ /* 0x000ea20000100800 */
[----:B------:R-:W-:-:S05]  /*13c30*/  LOP3.LUT R0, R18, R16, RZ, 0xfc, !PT ;  /* 0x0000001012007212 */ /* 0x000fca00078efcff */
[----:B------:R-:W-:-:S06]  /*13c40*/  IMAD.IADD R10, R17, 0x1, R0 ;  /* 0x00000001110a7824 */ /* 0x000fcc00078e0200 */
[----:B------:R-:W1:Y:S01]  /*13c50*/  LDSM.16.MT88.4 R8, [R10+0x10400] ;  /* 0x010400000a08783b */ /* 0x000e620000004200 */
[----:B------:R-:W-:Y:S02]  /*13c60*/  IADD3 R0, R22, R18, R26 ;  /* 0x0000001216007210 */ /* 0x000fe40007ffe01a */
[C-C-:B-1----:R-:W-:Y:S02]  /*13c70*/  PRMT R12, R8.reuse, 0x6420, R9.reuse ;  /* 0x00006420080c7816 */ /* 0x142fe40000000009 */
[----:B------:R-:W-:Y:S02]  /*13c80*/  PRMT R13, R8, 0x7531, R9 ;  /* 0x00007531080d7816 */ /* 0x000fe40000000009 */
[C-C-:B------:R-:W-:Y:S02]  /*13c90*/  PRMT R14, R10.reuse, 0x6420, R11.reuse ;  /* 0x000064200a0e7816 */ /* 0x140fe4000000000b */
[----:B------:R-:W-:Y:S02]  /*13ca0*/  PRMT R15, R10, 0x7531, R11 ;  /* 0x000075310a0f7816 */ /* 0x000fe4000000000b */
[----:B0-----:R-:W-:-:S05]  /*13cb0*/  IADD3 R3, R17, R4, R18 ;  /* 0x0000000411037210 */ /* 0x001fca0007ffe012 */
        /* <DEDUP_REMOVED lines=24> */
[----:B------:R0:W-:Y:S04]  /*13e40*/  STSM.16.M88.4 [R0+0x6000], R8 ;  /* 0x0060000800007844 */ /* 0x0001e80000000200 */
[----:B------:R-:W1:Y:S04]  /*13e50*/  LDSM.16.MT88.4 R8, [R20+0x10400] ;  /* 0x010400001408783b */ /* 0x000e680000004200 */
[----:B------:R-:W3:Y:S01]  /*13e60*/  LDSM.16.MT88.4 R4, [R3+0x11400] ;  /* 0x011400000304783b */ /* 0x000ee20000004200 */
[----:B--2---:R-:W-:-:S03]  /*13e70*/  IADD3 R19, R26, R18, R21 ;  /* 0x000000121a137210 */ /* 0x004fc60007ffe015 */
[----:B------:R-:W2:Y:S02]  /*13e80*/  LDL R21, [R1+0x4] ;  /* 0x0000040001157983 */ /* 0x000ea40000100800 */
[----:B0-----:R-:W-:Y:S01]  /*13e90*/  IMAD.IADD R0, R22, 0x1, R19 ;  /* 0x0000000116007824 */ /* 0x001fe200078e0213 */
[C-C-:B-1----:R-:W-:Y:S02]  /*13ea0*/  PRMT R12, R8.reuse, 0x6420, R9.reuse ;  /* 0x00006420080c7816 */ /* 0x142fe40000000009 */
[----:B------:R-:W-:Y:S02]  /*13eb0*/  PRMT R13, R8, 0x7531, R9 ;  /* 0x00007531080d7816 */ /* 0x000fe40000000009 */
[C-C-:B---3--:R-:W-:Y:S02]  /*13ec0*/  PRMT R8, R4.reuse, 0x6420, R5.reuse ;  /* 0x0000642004087816 */ /* 0x148fe40000000005 */
[----:B------:R-:W-:Y:S01]  /*13ed0*/  PRMT R9, R4, 0x7531, R5 ;  /* 0x0000753104097816 */ /* 0x000fe20000000005 */
[----:B------:R-:W-:Y:S01]  /*13ee0*/  VIADD R5, R18, 0x5000 ;  /* 0x0000500012057836 */ /* 0x000fe20000000000 */
[----:B------:R-:W-:-:S04]  /*13ef0*/  PRMT R14, R10, 0x6420, R11 ;  /* 0x000064200a0e7816 */ /* 0x000fc8000000000b */
[----:B------:R-:W-:Y:S02]  /*13f00*/  LOP3.LUT R4, R5, R16, RZ, 0xfc, !PT ;  /* 0x0000001005047212 */ /* 0x000fe400078efcff */
[----:B------:R-:W-:Y:S02]  /*13f10*/  PRMT R15, R10, 0x7531, R11 ;  /* 0x000075310a0f7816 */ /* 0x000fe4000000000b */
[C-C-:B------:R-:W-:Y:S01]  /*13f20*/  PRMT R10, R6.reuse, 0x6420, R7.reuse ;  /* 0x00006420060a7816 */ /* 0x140fe20000000007 */
[----:B------:R-:W-:Y:S01]  /*13f30*/  IMAD.IADD R19, R17, 0x1, R4 ;  /* 0x0000000111137824 */ /* 0x000fe200078e0204 */
[----:B------:R-:W-:Y:S01]  /*13f40*/  PRMT R11, R6, 0x7531, R7 ;  /* 0x00007531060b7816 */ /* 0x000fe20000000007 */
[----:B------:R-:W-:Y:S04]  /*13f50*/  STSM.16.M88.4 [R0], R12 ;  /* 0x0000000c00007844 */ /* 0x000fe80000000200 */
[----:B------:R-:W-:Y:S04]  /*13f60*/  STSM.16.M88.4 [R0+0x2000], R8 ;  /* 0x0020000800007844 */ /* 0x000fe80000000200 */
[----:B------:R-:W0:Y:S02]  /*13f70*/  LDSM.16.MT88.4 R4, [R19+0x10400] ;  /* 0x010400001304783b */ /* 0x000e240000004200 */
[----:B0-----:R-:W-:-:S02]  /*13f80*/  PRMT R12, R4, 0x6420, R5 ;  /* 0x00006420040c7816 */ /* 0x001fc40000000005 */
[----:B------:R-:W-:Y:S02]  /*13f90*/  PRMT R13, R4, 0x7531, R5 ;  /* 0x00007531040d7816 */ /* 0x000fe40000000005 */
[C-C-:B------:R-:W-:Y:S02]  /*13fa0*/  PRMT R14, R6.reuse, 0x6420, R7.reuse ;  /* 0x00006420060e7816 */ /* 0x140fe40000000007 */
[----:B------:R-:W-:Y:S02]  /*13fb0*/  PRMT R15, R6, 0x7531, R7 ;  /* 0x00007531060f7816 */ /* 0x000fe40000000007 */
[----:B------:R-:W0:Y:S04]  /*13fc0*/  LDSM.16.MT88.4 R4, [R3+0x15400] ;  /* 0x015400000304783b */ /* 0x000e280000004200 */
[----:B------:R-:W-:Y:S01]  /*13fd0*/  STSM.16.M88.4 [R0+0x4000], R12 ;  /* 0x0040000c00007844 */ /* 0x000fe20000000200 */
[----:B0-----:R-:W-:-:S02]  /*13fe0*/  PRMT R8, R4, 0x6420, R5 ;  /* 0x0000642004087816 */ /* 0x001fc40000000005 */
        /* <DEDUP_REMOVED lines=9> */
[----:B------:R-:W-:-:S05]  /*14080*/  IADD3 R19, R26, R18, R37 ;  /* 0x000000121a137210 */ /* 0x000fca0007ffe025 */
        /* <DEDUP_REMOVED lines=28> */
[----:B------:R-:W-:Y:S04]  /*14250*/  STSM.16.M88.4 [R0+0x6000], R8 ;  /* 0x0060000800007844 */ /* 0x000fe80000000200 */
[----:B------:R-:W0:Y:S04]  /*14260*/  LDSM.16.MT88.4 R8, [R20+0x10400] ;  /* 0x010400001408783b */ /* 0x000e280000004200 */
[----:B------:R-:W1:Y:S01]  /*14270*/  LDSM.16.MT88.4 R4, [R3+0x13400] ;  /* 0x013400000304783b */ /* 0x000e620000004200 */
[----:B--2---:R-:W-:-:S05]  /*14280*/  IADD3 R19, R26, R21, R18 ;  /* 0x000000151a137210 */ /* 0x004fca0007ffe012 */
[----:B------:R-:W-:Y:S01]  /*14290*/  IMAD.IADD R22, R22, 0x1, R19 ;  /* 0x0000000116167824 */ /* 0x000fe200078e0213 */
[C-C-:B0-----:R-:W-:Y:S02]  /*142a0*/  PRMT R12, R8.reuse, 0x6420, R9.reuse ;  /* 0x00006420080c7816 */ /* 0x141fe40000000009 */
[----:B------:R-:W-:Y:S02]  /*142b0*/  PRMT R13, R8, 0x7531, R9 ;  /* 0x00007531080d7816 */ /* 0x000fe40000000009 */
[C-C-:B-1----:R-:W-:Y:S02]  /*142c0*/  PRMT R8, R4.reuse, 0x6420, R5.reuse ;  /* 0x0000642004087816 */ /* 0x142fe40000000005 */
        /* <DEDUP_REMOVED lines=10> */
[----:B------:R-:W0:Y:S04]  /*14370*/  LDSM.16.MT88.4 R8, [R0+0x10400] ;  /* 0x010400000008783b */ /* 0x000e280000004200 */
[----:B------:R-:W1:Y:S01]  /*14380*/  LDSM.16.MT88.4 R4, [R3+0x17400] ;  /* 0x017400000304783b */ /* 0x000e620000004200 */
[----:B------:R-:W-:-:S05]  /*14390*/  IMAD.U32 R21, RZ, RZ, UR44 ;  /* 0x0000002cff157e24 */ /* 0x000fca000f8e00ff */
[----:B------:R-:W-:Y:S02]  /*143a0*/  ISETP.NE.AND P1, PT, R21, 0x3, PT ;  /* 0x000000031500780c */ /* 0x000fe40003f25270 */
[C-C-:B0-----:R-:W-:Y:S02]  /*143b0*/  PRMT R12, R8.reuse, 0x6420, R9.reuse ;  /* 0x00006420080c7816 */ /* 0x141fe40000000009 */
[----:B------:R-:W-:Y:S02]  /*143c0*/  PRMT R13, R8, 0x7531, R9 ;  /* 0x00007531080d7816 */ /* 0x000fe40000000009 */
[C-C-:B------:R-:W-:Y:S02]  /*143d0*/  PRMT R14, R10.reuse, 0x6420, R11.reuse ;  /* 0x000064200a0e7816 */ /* 0x140fe4000000000b */
[----:B------:R-:W-:Y:S02]  /*143e0*/  PRMT R15, R10, 0x7531, R11 ;  /* 0x000075310a0f7816 */ /* 0x000fe4000000000b */
[----:B-1----:R-:W-:-:S02]  /*143f0*/  PRMT R8, R4, 0x6420, R5 ;  /* 0x0000642004087816 */ /* 0x002fc40000000005 */
[----:B------:R-:W-:Y:S02]  /*14400*/  PRMT R9, R4, 0x7531, R5 ;  /* 0x0000753104097816 */ /* 0x000fe40000000005 */
[C-C-:B------:R-:W-:Y:S02]  /*14410*/  PRMT R10, R6.reuse, 0x6420, R7.reuse ;  /* 0x00006420060a7816 */ /* 0x140fe40000000007 */
[----:B------:R-:W-:Y:S01]  /*14420*/  PRMT R11, R6, 0x7531, R7 ;  /* 0x00007531060b7816 */ /* 0x000fe20000000007 */
[----:B------:R0:W-:Y:S04]  /*14430*/  STSM.16.M88.4 [R22+0x4000], R12 ;  /* 0x0040000c16007844 */ /* 0x0001e80000000200 */
        /* <DEDUP_REMOVED lines=9> */
.L_x_332:
[----:B-1----:R1:W-:Y:S01]  /*144d0*/  SYNCS.ARRIVE.TRANS64.A1T0 RZ, [R2+URZ+0x38850], RZ ;  /* 0x038850ff02ff79a7 */ /* 0x0023e2000810003f */
[----:B------:R-:W-:Y:S06]  /*144e0*/  BAR.SYNC.DEFER_BLOCKING 0x2, 0x80 ;  /* 0x0082000000007b1d */ /* 0x000fec0000010000 */
[----:B------:R-:W-:Y:S05]  /*144f0*/  @!P0 BRA `(.L_x_333) ;  /* 0x0000000000048947 */ /* 0x000fea0003800000 */
[----:B------:R-:W-:Y:S01]  /*14500*/  BPT.TRAP 0x1 ;  /* 0x000000040000795c */ /* 0x000fe20000300000 */
.L_x_333:
[----:B------:R-:W-:Y:S02]  /*14510*/  VIADD R3, R2, 0x38880 ;  /* 0x0003888002037836 */ /* 0x000fe40000000000 */
[----:B------:R-:W-:-:S03]  /*14520*/  VIADD R24, R24, 0x1 ;  /* 0x0000000118187836 */ /* 0x000fc60000000000 */
[----:B------:R-:W-:Y:S02]  /*14530*/  PRMT R3, R36, 0x654, R3 ;  /* 0x0000065424037816 */ /* 0x000fe40000000003 */
[C---:B------:R-:W-:Y:S02]  /*14540*/  ISETP.NE.AND P0, PT, R24.reuse, 0x2, PT ;  /* 0x000000021800780c */ /* 0x040fe40003f05270 */
[----:B------:R2:W-:Y:S02]  /*14550*/  SYNCS.ARRIVE.TRANS64.RED.A1T0 RZ, [R3+URZ], RZ ;  /* 0x000000ff03ff79a7 */ /* 0x0005e4000810043f */
[----:B------:R-:W-:Y:S02]  /*14560*/  SEL R24, R24, RZ, P0 ;  /* 0x000000ff18187207 */ /* 0x000fe40000000000 */
[----:B--2---:R-:W-:-:S04]  /*14570*/  SEL R3, RZ, 0x1, P0 ;  /* 0x00000001ff037807 */ /* 0x004fc80000000000 */
[----:B------:R-:W-:-:S07]  /*14580*/  LOP3.LUT R28, R28, R3, RZ, 0x3c, !PT ;  /* 0x000000031c1c7212 */ /* 0x000fce00078e3cff */
.L_x_274:
[----:B------:R-:W-:Y:S05]  /*14590*/  BSYNC B7 ;  /* 0x0000000000077941 */ /* 0x000fea0003800000 */
.L_x_272:
[----:B------:R-:W-:-:S13]  /*145a0*/  LOP3.LUT P0, RZ, R25, 0x100, RZ, 0xc0, !PT ;  /* 0x0000010019ff7812 */ /* 0x000fda000780c0ff */
[----:B------:R-:W-:Y:S05]  /*145b0*/  @!P0 BRA `(.L_x_334) ;  /* 0x0000000000248947 */ /* 0x000fea0003800000 */
[----:B------:R-:W2:Y:S08]  /*145c0*/  S2UR UR4, SR_CgaCtaId ;  /* 0x00000000000479c3 */ /* 0x000eb00000008800 */
[----:B------:R-:W-:Y:S01]  /*145d0*/  BAR.SYNC.DEFER_BLOCKING 0x5, 0x180 ;  /* 0x0146000000007b1d */ /* 0x000fe20000010000 */
[----:B------:R-:W-:Y:S01]  /*145e0*/  MOV R17, 0x400 ;  /* 0x0000040000117802 */ /* 0x000fe20000000f00 */
[----:B--2---:R-:W-:-:S05]  /*145f0*/  IMAD.U32 R36, RZ, RZ, UR4 ;  /* 0x00000004ff247e24 */ /* 0x004fca000f8e00ff */
[----:B------:R-:W-:-:S05]  /*14600*/  LEA R17, R36, R17, 0x18 ;  /* 0x0000001124117211 */ /* 0x000fca00078ec0ff */
[----:B------:R-:W2:Y:S02]  /*14610*/  LDS.128 R32, [R17+0x388d0] ;  /* 0x0388d00011207984 */ /* 0x000ea40000000c00 */
[----:B--2---:R-:W-:Y:S01]  /*14620*/  R2UR UR39, R35 ;  /* 0x00000000232772ca */ /* 0x004fe200000e0000 */
[----:B------:R-:W-:Y:S06]  /*14630*/  BAR.ARV 0x4, 0x180 ;  /* 0x0106000000007b1d */ /* 0x000fec0000002000 */
[----:B------:R-:W-:Y:S08]  /*14640*/  BRA `(.L_x_335) ;  /* 0x0000000800a87947 */ /* 0x000ff00003800000 */
.L_x_334:
[----:B------:R-:W0:Y:S01]  /*14650*/  S2R R0, SR_TID.X ;  /* 0x0000000000007919 */ /* 0x000e220000002100 */
[----:B------:R-:W-:Y:S01]  /*14660*/  ULDC UR4, c[0x0][0xc3c] ;  /* 0x00030f0000047ab9 */ /* 0x000fe20000000800 */
[----:B0-----:R-:W-:Y:S01]  /*14670*/  LOP3.LUT R10, R0, 0x1f, RZ, 0xc0, !PT ;  /* 0x0000001f000a7812 */ /* 0x001fe200078ec0ff */
[----:B------:R-:W-:-:S03]  /*14680*/  IMAD.MOV.U32 R0, RZ, RZ, RZ ;  /* 0x000000ffff007224 */ /* 0x000fc600078e00ff */
[C---:B------:R-:W-:Y:S01]  /*14690*/  ISETP.NE.AND P0, PT, R10.reuse, 0x1f, PT ;  /* 0x0000001f0a00780c */ /* 0x040fe20003f05270 */
[----:B------:R-:W-:-:S05]  /*146a0*/  VIADD R7, R10, UR39 ;  /* 0x000000270a077c36 */ /* 0x000fca0008000000 */
[----:B------:R-:W-:Y:S01]  /*146b0*/  ISETP.GE.OR P1, PT, R7, UR4, !P0 ;  /* 0x0000000407007c0c */ /* 0x000fe2000c726670 */
[----:B------:R-:W-:-:S12]  /*146c0*/  ULDC UR4, c[0x0][0xc3c] ;  /* 0x00030f0000047ab9 */ /* 0x000fd80000000800 */
[----:B-1----:R-:W0:Y:S08]  /*146d0*/  @!P1 LDC.64 R2, c[0x0][0xc80] ;  /* 0x00032000ff029b82 */ /* 0x002e300000000a00 */
[----:B------:R-:W1:Y:S01]  /*146e0*/  @!P1 LDC.64 R4, c[0x0][0xc78] ;  /* 0x00031e00ff049b82 */ /* 0x000e620000000a00 */
[----:B0-----:R-:W-:-:S05]  /*146f0*/  @!P1 IMAD.WIDE R2, R7, 0x4, R2 ;  /* 0x0000000407029825 */ /* 0x001fca00078e0202 */
[----:B------:R1:W2:Y:S02]  /*14700*/  @!P1 LDG.E R0, desc[UR52][R2.64] ;  /* 0x0000003402009981 */ /* 0x0002a4000c1e1900 */
[----:B-1----:R-:W-:-:S04]  /*14710*/  @!P1 IMAD.WIDE R2, R7, 0x4, R4 ;  /* 0x0000000407029825 */ /* 0x002fc800078e0204 */
[----:B------:R-:W-:-:S06]  /*14720*/  IMAD.MOV.U32 R5, RZ, RZ, RZ ;  /* 0x000000ffff057224 */ /* 0x000fcc00078e00ff */
[----:B------:R-:W2:Y:S01]  /*14730*/  @!P1 LDG.E R5, desc[UR52][R2.64] ;  /* 0x0000003402059981 */ /* 0x000ea2000c1e1900 */
[C---:B------:R-:W-:Y:S02]  /*14740*/  ISETP.NE.AND P1, PT, R10.reuse, RZ, PT ;  /* 0x000000ff0a00720c */ /* 0x040fe40003f25270 */
[C---:B------:R-:W-:Y:S02]  /*14750*/  ISETP.GE.U32.AND P2, PT, R10.reuse, 0x2, PT ;  /* 0x000000020a00780c */ /* 0x040fe40003f46070 */
[C---:B------:R-:W-:Y:S02]  /*14760*/  ISETP.GE.U32.AND P3, PT, R10.reuse, 0x4, PT ;  /* 0x000000040a00780c */ /* 0x040fe40003f66070 */
[C---:B------:R-:W-:Y:S02]  /*14770*/  ISETP.GE.U32.AND P4, PT, R10.reuse, 0x8, PT ;  /* 0x000000080a00780c */ /* 0x040fe40003f86070 */
[----:B------:R-:W-:Y:S01]  /*14780*/  ISETP.GE.U32.AND P5, PT, R10, 0x10, PT ;  /* 0x000000100a00780c */ /* 0x000fe20003fa6070 */
[----:B--2---:R-:W-:-:S05]  /*14790*/  IMAD R4, R5, R0, RZ ;  /* 0x0000000005047224 */ /* 0x004fca00078e02ff */
[----:B------:R-:W0:Y:S02]  /*147a0*/  SHFL.UP PT, R6, R4, 0x1, RZ ;  /* 0x0420000004067989 */ /* 0x000e2400000e00ff */
[----:B0-----:R-:W-:-:S05]  /*147b0*/  SEL R7, R6, RZ, P1 ;  /* 0x000000ff06077207 */ /* 0x001fca0000800000 */
[----:B------:R-:W-:-:S05]  /*147c0*/  IMAD.IADD R7, R4, 0x1, R7 ;  /* 0x0000000104077824 */ /* 0x000fca00078e0207 */
[----:B------:R-:W0:Y:S02]  /*147d0*/  SHFL.UP PT, R6, R7, 0x2, RZ ;  /* 0x0440000007067989 */ /* 0x000e2400000e00ff */
[----:B0-----:R-:W-:-:S05]  /*147e0*/  SEL R6, R6, RZ, P2 ;  /* 0x000000ff06067207 */ /* 0x001fca0001000000 */
[----:B------:R-:W-:Y:S02]  /*147f0*/  IMAD.IADD R6, R7, 0x1, R6 ;  /* 0x0000000107067824 */ /* 0x000fe400078e0206 */
[----:B------:R-:W-:Y:S04]  /*14800*/  SHFL.IDX PT, R7, R32, RZ, 0x1f ;  /* 0x00001fff20077589 */ /* 0x000fe800000e0000 */
[----:B------:R-:W0:Y:S02]  /*14810*/  SHFL.UP PT, R8, R6, 0x4, RZ ;  /* 0x0480000006087989 */ /* 0x000e2400000e00ff */
[----:B0-----:R-:W-:Y:S02]  /*14820*/  SEL R3, R8, RZ, P3 ;  /* 0x000000ff08037207 */ /* 0x001fe40001800000 */
[----:B------:R-:W-:Y:S03]  /*14830*/  SHFL.IDX PT, R8, R32, 0x1, 0x1f ;  /* 0x00201f0020087f89 */ /* 0x000fe600000e0000 */
[----:B------:R-:W-:-:S05]  /*14840*/  IMAD.IADD R4, R6, 0x1, R3 ;  /* 0x0000000106047824 */ /* 0x000fca00078e0203 */
[----:B------:R-:W0:Y:S02]  /*14850*/  SHFL.UP PT, R2, R4, 0x8, RZ ;  /* 0x0500000004027989 */ /* 0x000e2400000e00ff */
[----:B0-----:R-:W-:-:S05]  /*14860*/  SEL R3, R2, RZ, P4 ;  /* 0x000000ff02037207 */ /* 0x001fca0002000000 */
[----:B------:R-:W-:Y:S02]  /*14870*/  IMAD.IADD R9, R4, 0x1, R3 ;  /* 0x0000000104097824 */ /* 0x000fe400078e0203 */
[----:B------:R-:W0:Y:S03]  /*14880*/  LDC R3, c[0x0][0xc38] ;  /* 0x00030e00ff037b82 */ /* 0x000e260000000800 */
[----:B------:R-:W1:Y:S02]  /*14890*/  SHFL.UP PT, R2, R9, 0x10, RZ ;  /* 0x0600000009027989 */ /* 0x000e6400000e00ff */
[----:B-1----:R-:W-:-:S05]  /*148a0*/  SEL R2, R2, RZ, P5 ;  /* 0x000000ff02027207 */ /* 0x002fca0002800000 */
[----:B------:R-:W-:-:S05]  /*148b0*/  IMAD.IADD R2, R9, 0x1, R2 ;  /* 0x0000000109027824 */ /* 0x000fca00078e0202 */
[----:B------:R-:W0:Y:S02]  /*148c0*/  SHFL.IDX PT, R6, R2, 0x1f, 0x1f ;  /* 0x03e01f0002067f89 */ /* 0x000e2400000e0000 */
[----:B0-----:R-:W-:Y:S02]  /*148d0*/  IMAD R11, R6, R3, RZ ;  /* 0x00000003060b7224 */ /* 0x001fe400078e02ff */
[----:B------:R-:W-:Y:S02]  /*148e0*/  IMAD.MOV.U32 R6, RZ, RZ, RZ ;  /* 0x000000ffff067224 */ /* 0x000fe400078e00ff */
[----:B------:R-:W-:-:S05]  /*148f0*/  IMAD.IADD R8, R8, 0x1, R11 ;  /* 0x0000000108087824 */ /* 0x000fca00078e020b */
[----:B------:R-:W-:-:S13]  /*14900*/  ISETP.GT.AND P6, PT, R8, R7, PT ;  /* 0x000000070800720c */ /* 0x000fda0003fc4270 */
[----:B------:R-:W-:Y:S05]  /*14910*/  @P6 BRA `(.L_x_336) ;  /* 0x0000000000986947 */ /* 0x000fea0003800000 */
.L_x_338:
[----:B------:R-:W-:-:S04]  /*14920*/  UIADD3 UR39, UR39, 0x1f, URZ ;  /* 0x0000001f27277890 */ /* 0x000fc8000fffe03f */
[----:B------:R-:W-:-:S06]  /*14930*/  UISETP.GE.AND UP0, UPT, UR39, UR4, UPT ;  /* 0x000000042700728c */ /* 0x000fcc000bf06270 */
[----:B------:R-:W-:-:S13]  /*14940*/  PLOP3.LUT P6, PT, PT, PT, UP0, 0x40, 0x0 ;  /* 0x000000000000781c */ /* 0x000fda0003fce808 */
[----:B------:R-:W-:Y:S05]  /*14950*/  @!P6 BRA `(.L_x_337) ;  /* 0x0000000400ace947 */ /* 0x000fea0003800000 */
[----:B------:R-:W0:Y:S02]  /*14960*/  S2R R0, SR_TID.X ;  /* 0x0000000000007919 */ /* 0x000e240000002100 */
[----:B0-----:R-:W-:-:S05]  /*14970*/  LOP3.LUT R0, R0, 0x1f, RZ, 0xc0, !PT ;  /* 0x0000001f00007812 */ /* 0x001fca00078ec0ff */
[----:B------:R-:W-:Y:S02]  /*14980*/  VIADD R9, R0, UR39 ;  /* 0x0000002700097c36 */ /* 0x000fe40008000000 */
[----:B------:R-:W-:-:S03]  /*14990*/  IMAD.MOV.U32 R0, RZ, RZ, RZ ;  /* 0x000000ffff007224 */ /* 0x000fc600078e00ff */
[----:B------:R-:W-:-:S13]  /*149a0*/  ISETP.GE.OR P6, PT, R9, UR4, !P0 ;  /* 0x0000000409007c0c */ /* 0x000fda000c7c6670 */
[----:B------:R-:W0:Y:S08]  /*149b0*/  @!P6 LDC.64 R2, c[0x0][0xc80] ;  /* 0x00032000ff02eb82 */ /* 0x000e300000000a00 */
[----:B------:R-:W1:Y:S01]  /*149c0*/  @!P6 LDC.64 R4, c[0x0][0xc78] ;  /* 0x00031e00ff04eb82 */ /* 0x000e620000000a00 */
[----:B0-----:R-:W-:-:S05]  /*149d0*/  @!P6 IMAD.WIDE R2, R9, 0x4, R2 ;  /* 0x000000040902e825 */ /* 0x001fca00078e0202 */
[----:B------:R1:W2:Y:S02]  /*149e0*/  @!P6 LDG.E R0, desc[UR52][R2.64] ;  /* 0x000000340200e981 */ /* 0x0002a4000c1e1900 */
[----:B-1----:R-:W-:-:S04]  /*149f0*/  @!P6 IMAD.WIDE R2, R9, 0x4, R4 ;  /* 0x000000040902e825 */ /* 0x002fc800078e0204 */
[----:B------:R-:W-:-:S06]  /*14a00*/  IMAD.MOV.U32 R5, RZ, RZ, RZ ;  /* 0x000000ffff057224 */ /* 0x000fcc00078e00ff */
[----:B------:R-:W2:Y:S02]  /*14a10*/  @!P6 LDG.E R5, desc[UR52][R2.64] ;  /* 0x000000340205e981 */ /* 0x000ea4000c1e1900 */
[----:B--2---:R-:W-:-:S05]  /*14a20*/  IMAD R11, R5, R0, RZ ;  /* 0x00000000050b7224 */ /* 0x004fca00078e02ff */
        /* <DEDUP_REMOVED lines=14> */
[----:B------:R-:W-:Y:S02]  /*14b10*/  IMAD.IADD R2, R2, 0x1, R3 ;  /* 0x0000000102027824 */ /* 0x000fe400078e0203 */
[----:B------:R-:W0:Y:S03]  /*14b20*/  LDC R3, c[0x0][0xc38] ;  /* 0x00030e00ff037b82 */ /* 0x000e260000000800 */
[----:B------:R-:W0:Y:S02]  /*14b30*/  SHFL.IDX PT, R4, R2, 0x1f, 0x1f ;  /* 0x03e01f0002047f89 */ /* 0x000e2400000e0000 */
[----:B0-----:R-:W-:-:S04]  /*14b40*/  IMAD R11, R4, R3, RZ ;  /* 0x00000003040b7224 */ /* 0x001fc800078e02ff */
[----:B------:R-:W-:-:S05]  /*14b50*/  IMAD.IADD R8, R11, 0x1, R8 ;  /* 0x000000010b087824 */ /* 0x000fca00078e0208 */
[----:B------:R-:W-:-:S13]  /*14b60*/  ISETP.GT.AND P6, PT, R8, R7, PT ;  /* 0x000000070800720c */ /* 0x000fda0003fc4270 */
[----:B------:R-:W-:Y:S05]  /*14b70*/  @!P6 BRA `(.L_x_338) ;  /* 0xfffffffc0068e947 */ /* 0x000fea000383ffff */
.L_x_336:
[----:B------:R-:W-:-:S04]  /*14b80*/  IMAD.IADD R8, R8, 0x1, -R11 ;  /* 0x0000000108087824 */ /* 0x000fc800078e0a0b */
        /* <DEDUP_REMOVED lines=13> */
[----:B------:R-:W0:Y:S01]  /*14c60*/  F2I.FTZ.U32.TRUNC.NTZ R9, R9 ;  /* 0x0000000900097305 */ /* 0x000e22000021f000 */
[----:B-12---:R-:W-:Y:S05]  /*14c70*/  @!P0 BRA `(.L_x_339) ;  /* 0x00000000000c8947 */ /* 0x006fea0003800000 */
[----:B------:R-:W-:-:S06]  /*14c80*/  UIADD3 UR5, UR4, -0x1, URZ ;  /* 0xffffffff04057890 */ /* 0x000fcc000fffe03f */
[----:B------:R-:W-:-:S05]  /*14c90*/  IMAD.U32 R11, RZ, RZ, UR5 ;  /* 0x00000005ff0b7e24 */ /* 0x000fca000f8e00ff */
[----:B------:R1:W2:Y:S02]  /*14ca0*/  SHFL.IDX PT, R6, R2, R11, 0x1f ;  /* 0x00001f0b02067589 */ /* 0x0002a400000e0000 */
.L_x_339:
[----:B--2---:R-:W-:Y:S01]  /*14cb0*/  IMAD R32, R6, R3, R8 ;  /* 0x0000000306207224 */ /* 0x004fe200078e0208 */
[----:B------:R-:W-:Y:S01]  /*14cc0*/  IABS R6, R5 ;  /* 0x0000000500067213 */ /* 0x000fe20000000000 */
[--C-:B0-----:R-:W-:Y:S01]  /*14cd0*/  IMAD.MOV R3, RZ, RZ, -R9.reuse ;  /* 0x000000ffff037224 */ /* 0x101fe200078e0a09 */
[----:B------:R-:W-:Y:S01]  /*14ce0*/  UIADD3 UR39, UR4, UR39, URZ ;  /* 0x0000002704277290 */ /* 0x000fe2000fffe03f */
[----:B-1----:R-:W-:Y:S01]  /*14cf0*/  IMAD.MOV.U32 R2, RZ, RZ, RZ ;  /* 0x000000ffff027224 */ /* 0x002fe200078e00ff */
[----:B------:R-:W0:Y:S01]  /*14d00*/  I2F.RP R8, R6 ;  /* 0x0000000600087306 */ /* 0x000e220000209400 */
[----:B------:R-:W-:Y:S02]  /*14d10*/  IMAD R10, R3, R4, RZ ;  /* 0x00000004030a7224 */ /* 0x000fe400078e02ff */
[----:B------:R-:W-:Y:S02]  /*14d20*/  IMAD.MOV.U32 R3, RZ, RZ, R9 ;  /* 0x000000ffff037224 */ /* 0x000fe400078e0009 */
[----:B------:R-:W-:-:S02]  /*14d30*/  IMAD.IADD R33, R7, 0x1, -R32 ;  /* 0x0000000107217824 */ /* 0x000fc400078e0a20 */
[----:B------:R-:W-:Y:S01]  /*14d40*/  IMAD.HI.U32 R9, R9, R10, R2 ;  /* 0x0000000a09097227 */ /* 0x000fe200078e0002 */
[----:B------:R-:W-:Y:S02]  /*14d50*/  IABS R3, R0 ;  /* 0x0000000000037213 */ /* 0x000fe40000000000 */
[----:B------:R-:W-:-:S03]  /*14d60*/  IABS R2, R33 ;  /* 0x0000002100027213 */ /* 0x000fc60000000000 */
[----:B------:R-:W-:Y:S01]  /*14d70*/  IMAD.MOV R3, RZ, RZ, -R3 ;  /* 0x000000ffff037224 */ /* 0x000fe200078e0a03 */
[----:B0-----:R-:W0:Y:S01]  /*14d80*/  MUFU.RCP R8, R8 ;  /* 0x0000000800087308 */ /* 0x001e220000001000 */
[----:B------:R-:W-:-:S04]  /*14d90*/  IMAD.HI.U32 R7, R9, R2, RZ ;  /* 0x0000000209077227 */ /* 0x000fc800078e00ff */
[----:B------:R-:W-:Y:S02]  /*14da0*/  IMAD R9, R7, R3, R2 ;  /* 0x0000000307097224 */ /* 0x000fe400078e0202 */
[----:B------:R-:W-:-:S03]  /*14db0*/  IMAD.MOV.U32 R2, RZ, RZ, RZ ;  /* 0x000000ffff027224 */ /* 0x000fc600078e00ff */
[----:B------:R-:W-:Y:S01]  /*14dc0*/  ISETP.GT.U32.AND P1, PT, R4, R9, PT ;  /* 0x000000090400720c */ /* 0x000fe20003f24070 */
[----:B0-----:R-:W-:-:S06]  /*14dd0*/  VIADD R3, R8, 0xffffffe ;  /* 0x0ffffffe08037836 */ /* 0x001fcc0000000000 */
[----:B------:R-:W0:Y:S06]  /*14de0*/  F2I.FTZ.U32.TRUNC.NTZ R3, R3 ;  /* 0x0000000300037305 */ /* 0x000e2c000021f000 */
[----:B------:R-:W-:Y:S02]  /*14df0*/  @!P1 IMAD.IADD R9, R9, 0x1, -R4 ;  /* 0x0000000109099824 */ /* 0x000fe400078e0a04 */
[----:B------:R-:W-:Y:S01]  /*14e00*/  @!P1 VIADD R7, R7, 0x1 ;  /* 0x0000000107079836 */ /* 0x000fe20000000000 */
[----:B------:R-:W-:Y:S02]  /*14e10*/  ISETP.NE.AND P1, PT, R0, RZ, PT ;  /* 0x000000ff0000720c */ /* 0x000fe40003f25270 */
[----:B------:R-:W-:Y:S01]  /*14e20*/  ISETP.GE.U32.AND P0, PT, R9, R4, PT ;  /* 0x000000040900720c */ /* 0x000fe20003f06070 */
[----:B0-----:R-:W-:-:S04]  /*14e30*/  IMAD.MOV R9, RZ, RZ, -R3 ;  /* 0x000000ffff097224 */ /* 0x001fc800078e0a03 */
[----:B------:R-:W-:-:S08]  /*14e40*/  IMAD R9, R9, R6, RZ ;  /* 0x0000000609097224 */ /* 0x000fd000078e02ff */
[----:B------:R-:W-:Y:S02]  /*14e50*/  @P0 VIADD R7, R7, 0x1 ;  /* 0x0000000107070836 */ /* 0x000fe40000000000 */
[----:B------:R-:W-:Y:S01]  /*14e60*/  IMAD.HI.U32 R4, R3, R9, R2 ;  /* 0x0000000903047227 */ /* 0x000fe200078e0002 */
[----:B------:R-:W-:-:S04]  /*14e70*/  LOP3.LUT R2, R33, R0, RZ, 0x3c, !PT ;  /* 0x0000000021027212 */ /* 0x000fc800078e3cff */
[----:B------:R-:W-:Y:S02]  /*14e80*/  ISETP.GE.AND P2, PT, R2, RZ, PT ;  /* 0x000000ff0200720c */ /* 0x000fe40003f46270 */
[----:B------:R-:W-:-:S05]  /*14e90*/  IABS R2, R5 ;  /* 0x0000000500027213 */ /* 0x000fca0000000000 */
[----:B------:R-:W-:-:S06]  /*14ea0*/  IMAD.MOV R2, RZ, RZ, -R2 ;  /* 0x000000ffff027224 */ /* 0x000fcc00078e0a02 */
[----:B------:R-:W-:Y:S01]  /*14eb0*/  @!P2 IMAD.MOV R7, RZ, RZ, -R7 ;  /* 0x000000ffff07a224 */ /* 0x000fe200078e0a07 */
[----:B------:R-:W-:-:S04]  /*14ec0*/  @!P1 LOP3.LUT R7, RZ, R0, RZ, 0x33, !PT ;  /* 0x00000000ff079212 */ /* 0x000fc800078e33ff */
[-C--:B------:R-:W-:Y:S01]  /*14ed0*/  IABS R3, R7.reuse ;  /* 0x0000000700037213 */ /* 0x080fe20000000000 */
[----:B------:R-:W-:-:S04]  /*14ee0*/  IMAD R0, R0, R7, RZ ;  /* 0x0000000700007224 */ /* 0x000fc800078e02ff */
[----:B------:R-:W-:-:S04]  /*14ef0*/  IMAD.HI.U32 R4, R4, R3, RZ ;  /* 0x0000000304047227 */ /* 0x000fc800078e00ff */
[----:B------:R-:W-:Y:S01]  /*14f00*/  IMAD R3, R4, R2, R3 ;  /* 0x0000000204037224 */ /* 0x000fe200078e0203 */
[----:B------:R-:W-:Y:S01]  /*14f10*/  LOP3.LUT R2, R7, R5, RZ, 0x3c, !PT ;  /* 0x0000000507027212 */ /* 0x000fe200078e3cff */
[----:B------:R-:W-:-:S03]  /*14f20*/  IMAD.IADD R33, R33, 0x1, -R0 ;  /* 0x0000000121217824 */ /* 0x000fc600078e0a00 */
[----:B------:R-:W-:Y:S02]  /*14f30*/  ISETP.GT.U32.AND P1, PT, R6, R3, PT ;  /* 0x000000030600720c */ /* 0x000fe40003f24070 */
        /* <DEDUP_REMOVED lines=8> */
[--C-:B------:R-:W-:Y:S02]  /*14fc0*/  IMAD.MOV R2, RZ, RZ, -R4.reuse ;  /* 0x000000ffff027224 */ /* 0x100fe400078e0a04 */
[C---:B------:R-:W-:Y:S02]  /*14fd0*/  IMAD R4, R5.reuse, 0x1000000, R4 ;  /* 0x0100000005047824 */ /* 0x040fe400078e0204 */
[----:B------:R-:W-:-:S04]  /*14fe0*/  IMAD R7, R5, R2, R7 ;  /* 0x0000000205077224 */ /* 0x000fc800078e0207 */
[----:B------:R-:W-:Y:S01]  /*14ff0*/  IMAD R34, R7, 0x10000, R4 ;  /* 0x0001000007227824 */ /* 0x000fe200078e0204 */
[----:B------:R-:W-:Y:S06]  /*15000*/  BRA `(.L_x_340) ;  /* 0x0000000000107947 */ /* 0x000fec0003800000 */
.L_x_337:
[----:B------:R-:W-:Y:S01]  /*15010*/  IMAD.MOV.U32 R32, RZ, RZ, R7 ;  /* 0x000000ffff207224 */ /* 0x000fe200078e0007 */
[----:B------:R-:W-:Y:S01]  /*15020*/  ULDC UR39, c[0x0][0xc3c] ;  /* 0x00030f0000277ab9 */ /* 0x000fe20000000800 */
[----:B------:R-:W-:Y:S02]  /*15030*/  IMAD.MOV.U32 R33, RZ, RZ, RZ ;  /* 0x000000ffff217224 */ /* 0x000fe400078e00ff */
[----:B------:R-:W-:-:S07]  /*15040*/  IMAD.MOV.U32 R34, RZ, RZ, RZ ;  /* 0x000000ffff227224 */ /* 0x000fce00078e00ff */
.L_x_340:
[----:B------:R-:W0:Y:S01]  /*15050*/  S2R R0, SR_TID.X ;  /* 0x0000000000007919 */ /* 0x000e220000002100 */
[----:B------:R-:W-:Y:S01]  /*15060*/  IMAD.U32 R35, RZ, RZ, UR39 ;  /* 0x00000027ff237e24 */ /* 0x000fe2000f8e00ff */
[----:B------:R-:W-:Y:S01]  /*15070*/  BAR.SYNC.DEFER_BLOCKING 0x4, 0x180 ;  /* 0x0106000000007b1d */ /* 0x000fe20000010000 */
[----:B0-----:R-:W-:-:S04]  /*15080*/  LOP3.LUT R0, R0, 0x1f, RZ, 0xc0, !PT ;  /* 0x0000001f00007812 */ /* 0x001fc800078ec0ff */
[----:B------:R-:W-:-:S13]  /*15090*/  ISETP.NE.AND P0, PT, R0, RZ, PT ;  /* 0x000000ff0000720c */ /* 0x000fda0003f05270 */
[----:B------:R-:W0:Y:S01]  /*150a0*/  @!P0 S2R R36, SR_CgaCtaId ;  /* 0x0000000000248919 */ /* 0x000e220000008800 */
[----:B------:R-:W-:-:S04]  /*150b0*/  @!P0 MOV R3, 0x400 ;  /* 0x0000040000038802 */ /* 0x000fc80000000f00 */
[----:B0-----:R-:W-:-:S05]  /*150c0*/  @!P0 LEA R17, R36, R3, 0x18 ;  /* 0x0000000324118211 */ /* 0x001fca00078ec0ff */
[----:B------:R0:W-:Y:S01]  /*150d0*/  @!P0 STS.128 [R17+0x388d0], R32 ;  /* 0x0388d02011008388 */ /* 0x0001e20000000c00 */
[----:B------:R-:W-:Y:S06]  /*150e0*/  BAR.ARV 0x5, 0x180 ;  /* 0x0146000000007b1d */ /* 0x000fec0000002000 */
.L_x_335:
[----:B------:R-:W-:Y:S02]  /*150f0*/  ULDC UR4, c[0x0][0xc3c] ;  /* 0x00030f0000047ab9 */ /* 0x000fe40000000800 */
[----:B------:R-:W-:-:S06]  /*15100*/  UISETP.GE.AND UP0, UPT, UR39, UR4, UPT ;  /* 0x000000042700728c */ /* 0x000fcc000bf06270 */
[----:B------:R-:W-:-:S13]  /*15110*/  PLOP3.LUT P0, PT, PT, PT, UP0, 0x80, 0x0 ;  /* 0x000000000000781c */ /* 0x000fda0003f0f008 */
[----:B------:R-:W-:Y:S05]  /*15120*/  @!P0 BRA `(.L_x_341) ;  /* 0xffffffa000148947 */ /* 0x000fea000383ffff */
.L_x_267:
[----:B0-----:R-:W2:Y:S01]  /*15130*/  LDL.LU R0, [R1+0x18] ;  /* 0x0000180001007983 */ /* 0x001ea20000300800 */
[----:B------:R-:W-:Y:S01]  /*15140*/  BSSY B0, `(.L_x_342) ;  /* 0x000000b000007945 */ /* 0x000fe20003800000 */
[----:B------:R-:W0:Y:S01]  /*15150*/  S2R R5, SR_CgaCtaId ;  /* 0x0000000000057919 */ /* 0x000e220000008800 */
[----:B--2---:R-:W-:-:S05]  /*15160*/  VIADD R0, R0, 0x1 ;  /* 0x0000000100007836 */ /* 0x004fca0000000000 */
[----:B-1----:R-:W-:-:S04]  /*15170*/  LEA.HI R2, R0, R0, RZ, 0x1 ;  /* 0x0000000000027211 */ /* 0x002fc800078f08ff */
[----:B------:R-:W-:Y:S02]  /*15180*/  LOP3.LUT R3, R2, 0xfffffffe, RZ, 0xc0, !PT ;  /* 0xfffffffe02037812 */ /* 0x000fe400078ec0ff */
[----:B------:R-:W-:-:S03]  /*15190*/  MOV R2, 0x400 ;  /* 0x0000040000027802 */ /* 0x000fc60000000f00 */
[----:B------:R-:W-:Y:S01]  /*151a0*/  IMAD.IADD R0, R0, 0x1, -R3 ;  /* 0x0000000100007824 */ /* 0x000fe200078e0a03 */
[----:B0-----:R-:W-:-:S04]  /*151b0*/  LEA R7, R5, R2, 0x18 ;  /* 0x0000000205077211 */ /* 0x001fc800078ec0ff */
[----:B------:R-:W-:-:S04]  /*151c0*/  SHF.L.U32 R0, R0, 0x1f, RZ ;  /* 0x0000001f00007819 */ /* 0x000fc800000006ff */
[----:B------:R-:W0:Y:S02]  /*151d0*/  SYNCS.PHASECHK.TRANS64.TRYWAIT P0, [R7+URZ+0x38820], R0 ;  /* 0x03882000070075a7 */ /* 0x000e24000800017f */
[----:B0-----:R-:W-:Y:S05]  /*151e0*/  @!P0 BRA `(.L_x_343) ;  /* 0x0000003c00148947 */ /* 0x001fea0003800000 */
.L_x_460:
[----:B------:R-:W-:Y:S05]  /*151f0*/  BSYNC B0 ;  /* 0x0000000000007941 */ /* 0x000fea0003800000 */
.L_x_342:
[----:B------:R-:W-:-:S03]  /*15200*/  UMOV UR4, 0xffffffff ;  /* 0xffffffff00047882 */ /* 0x000fc60000000000 */
[----:B------:R-:W-:Y:S05]  /*15210*/  BRA.DIV UR4, `(.L_x_344) ;  /* 0x0000003e041c7947 */ /* 0x000fea000b800000 */
[----:B0-----:R-:W0:Y:S02]  /*15220*/  S2R R0, SR_TID.X ;  /* 0x0000000000007919 */ /* 0x001e240000002100 */
[----:B0-----:R-:W-:-:S04]  /*15230*/  SHF.R.U32.HI R0, RZ, 0x5, R0 ;  /* 0x00000005ff007819 */ /* 0x001fc80000011600 */
[----:B------:R-:W-:-:S05]  /*15240*/  LOP3.LUT R0, R0, 0x3, RZ, 0xc0, !PT ;  /* 0x0000000300007812 */ /* 0x000fca00078ec0ff */
[----:B------:R0:W1:Y:S02]  /*15250*/  SHFL.IDX PT, R14, R0, RZ, 0x1f ;  /* 0x00001fff000e7589 */ /* 0x00006400000e0000 */
.L_x_463:
[----:B-1----:R-:W-:Y:S01]  /*15260*/  ISETP.NE.AND P0, PT, R14, RZ, PT ;  /* 0x000000ff0e00720c */ /* 0x002fe20003f05270 */
[----:B------:R-:W-:-:S12]  /*15270*/  BSSY B0, `(.L_x_345) ;  /* 0x000002c000007945 */ /* 0x000fd80003800000 */
[----:B------:R-:W-:Y:S05]  /*15280*/  @P0 BRA `(.L_x_346) ;  /* 0x0000000000a80947 */ /* 0x000fea0003800000 */
[----:B------:R-:W-:-:S03]  /*15290*/  UMOV UR4, 0xffffffff ;  /* 0xffffffff00047882 */ /* 0x000fc60000000000 */
[----:B------:R-:W-:Y:S05]  /*152a0*/  BRA.DIV UR4, `(.L_x_347) ;  /* 0x0000003e042c7947 */ /* 0x000fea000b800000 */
[----:B------:R-:W-:-:S13]  /*152b0*/  ELECT P6, URZ, PT ;  /* 0x00000000003f782f */ /* 0x000fda00038c0000 */
.L_x_466:
[----:B------:R-:W-:Y:S05]  /*152c0*/  @!P6 BRA `(.L_x_346) ;  /* 0x000000000098e947 */ /* 0x000fea0003800000 */
[----:B------:R-:W-:-:S06]  /*152d0*/  ULOP3.LUT UR4, UR42, 0x2, URZ, 0xfc, !UPT ;  /* 0x000000022a047892 */ /* 0x000fcc000f8efc3f */
[----:B0-----:R-:W-:-:S05]  /*152e0*/  IMAD.U32 R0, RZ, RZ, UR4 ;  /* 0x00000004ff007e24 */ /* 0x001fca000f8e00ff */
[----:B------:R-:W-:-:S13]  /*152f0*/  ISETP.NE.AND P0, PT, R0, 0x3, PT ;  /* 0x000000030000780c */ /* 0x000fda0003f05270 */
[----:B------:R-:W-:Y:S05]  /*15300*/  @!P0 BRA `(.L_x_348) ;  /* 0x0000000000048947 */ /* 0x000fea0003800000 */
[----:B------:R-:W-:Y:S01]  /*15310*/  BPT.TRAP 0x1 ;  /* 0x000000040000795c */ /* 0x000fe20000300000 */
.L_x_348:
[----:B------:R-:W-:Y:S01]  /*15320*/  IMAD R5, R24, 0x8, R7 ;  /* 0x0000000818057824 */ /* 0x000fe200078e0207 */
[----:B------:R-:W-:Y:S01]  /*15330*/  SHF.L.U32 R0, R28, 0x1f, RZ ;  /* 0x0000001f1c007819 */ /* 0x000fe200000006ff */
[----:B------:R-:W-:-:S03]  /*15340*/  VIADD R24, R24, 0x1 ;  /* 0x0000000118187836 */ /* 0x000fc60000000000 */
[----:B------:R-:W0:Y:S02]  /*15350*/  SYNCS.PHASECHK.TRANS64.TRYWAIT P1, [R5+URZ+0x38840], R0 ;  /* 0x03884000050075a7 */ /* 0x000e24000802017f */
[----:B------:R-:W-:-:S04]  /*15360*/  ISETP.NE.AND P2, PT, R24, 0x2, PT ;  /* 0x000000021800780c */ /* 0x000fc80003f45270 */
[----:B------:R-:W-:Y:S01]  /*15370*/  SEL R3, RZ, 0x1, P2 ;  /* 0x00000001ff037807 */ /* 0x000fe20001000000 */
[----:B0-----:R-:W-:Y:S08]  /*15380*/  @!P1 BRA `(.L_x_349) ;  /* 0x0000003c00149947 */ /* 0x001ff00003800000 */
.L_x_467:
[----:B------:R-:W-:Y:S02]  /*15390*/  SEL R24, R24, RZ, P2 ;  /* 0x000000ff18187207 */ /* 0x000fe40001000000 */
[----:B------:R-:W-:Y:S01]  /*153a0*/  LOP3.LUT R2, R28, R3, RZ, 0x3c, !PT ;  /* 0x000000031c027212 */ /* 0x000fe200078e3cff */
[----:B------:R-:W-:Y:S06]  /*153b0*/  @!P0 BRA `(.L_x_350) ;  /* 0x0000000000048947 */ /* 0x000fec0003800000 */
[----:B------:R-:W-:Y:S01]  /*153c0*/  BPT.TRAP 0x1 ;  /* 0x000000040000795c */ /* 0x000fe20000300000 */
.L_x_350:
[----:B------:R-:W-:Y:S01]  /*153d0*/  IMAD R3, R24, 0x8, R7 ;  /* 0x0000000818037824 */ /* 0x000fe200078e0207 */
[----:B------:R-:W-:-:S04]  /*153e0*/  SHF.L.U32 R2, R2, 0x1f, RZ ;  /* 0x0000001f02027819 */ /* 0x000fc800000006ff */
[----:B------:R-:W1:Y:S02]  /*153f0*/  SYNCS.PHASECHK.TRANS64.TRYWAIT P1, [R3+URZ+0x38840], R2 ;  /* 0x03884002030075a7 */ /* 0x000e64000802017f */
[----:B-1----:R-:W-:Y:S05]  /*15400*/  @!P1 BRA `(.L_x_351) ;  /* 0x0000003c00089947 */ /* 0x002fea0003800000 */
.L_x_468:
[----:B------:R-:W-:Y:S05]  /*15410*/  @!P0 BRA `(.L_x_352) ;  /* 0x0000000000048947 */ /* 0x000fea0003800000 */
[----:B------:R-:W-:Y:S01]  /*15420*/  BPT.TRAP 0x1 ;  /* 0x000000040000795c */ /* 0x000fe20000300000 */
.L_x_352:
[----:B------:R-:W2:Y:S02]  /*15430*/  SYNCS.PHASECHK.TRANS64.TRYWAIT P1, [R5+URZ+0x38860], R0 ;  /* 0x03886000050075a7 */ /* 0x000ea4000802017f */
[----:B--2---:R-:W-:Y:S05]  /*15440*/  @!P1 BRA `(.L_x_353) ;  /* 0x0000003c000c9947 */ /* 0x004fea0003800000 */
.L_x_469:
[----:B------:R-:W-:Y:S05]  /*15450*/  @!P0 BRA `(.L_x_354) ;  /* 0x0000000000048947 */ /* 0x000fea0003800000 */
[----:B------:R-:W-:Y:S01]  /*15460*/  BPT.TRAP 0x1 ;  /* 0x000000040000795c */ /* 0x000fe20000300000 */
.L_x_354:
[----:B------:R-:W3:Y:S02]  /*15470*/  SYNCS.PHASECHK.TRANS64.TRYWAIT P1, [R3+URZ+0x38860], R2 ;  /* 0x03886002030075a7 */ /* 0x000ee4000802017f */
[----:B---3--:R-:W-:Y:S05]  /*15480*/  @!P1 BRA `(.L_x_355) ;  /* 0x0000003c00109947 */ /* 0x008fea0003800000 */
.L_x_470:
[----:B------:R-:W-:Y:S05]  /*15490*/  @!P0 BRA `(.L_x_356) ;  /* 0x0000000000048947 */ /* 0x000fea0003800000 */
[----:B------:R-:W-:Y:S01]  /*154a0*/  BPT.TRAP 0x1 ;  /* 0x000000040000795c */ /* 0x000fe20000300000 */
.L_x_356:
[----:B------:R-:W4:Y:S02]  /*154b0*/  SYNCS.PHASECHK.TRANS64.TRYWAIT P1, [R5+URZ+0x38880], R0 ;  /* 0x03888000050075a7 */ /* 0x000f24000802017f */
[----:B----4-:R-:W-:Y:S05]  /*154c0*/  @!P1 BRA `(.L_x_357) ;  /* 0x0000003c00149947 */ /* 0x010fea0003800000 */
.L_x_471:
[----:B------:R-:W-:Y:S05]  /*154d0*/  @!P0 BRA `(.L_x_358) ;  /* 0x0000000000048947 */ /* 0x000fea0003800000 */
[----:B------:R-:W-:Y:S01]  /*154e0*/  BPT.TRAP 0x1 ;  /* 0x000000040000795c */ /* 0x000fe20000300000 */
.L_x_358:
[----:B------:R0:W0:Y:S02]  /*154f0*/  SYNCS.PHASECHK.TRANS64.TRYWAIT P0, [R3+URZ+0x38880], R2 ;  /* 0x03888002030075a7 */ /* 0x000024000800017f */
[----:B0-----:R-:W-:Y:S05]  /*15500*/  @!P0 NANOSLEEP.SYNCS 0x989680 ;  /* 0x009896800000895d */ /* 0x001fea0003900000 */
[----:B------:R-:W0:Y:S02]  /*15510*/  @!P0 SYNCS.PHASECHK.TRANS64 P0, [R3+URZ+0x38880], R2 ;  /* 0x03888002030085a7 */ /* 0x000e24000800007f */
[----:B0-----:R-:W-:Y:S05]  /*15520*/  @!P0 BRA `(.L_x_358) ;  /* 0xfffffffc00f08947 */ /* 0x001fea000383ffff */
.L_x_346:
[----:B------:R-:W-:Y:S05]  /*15530*/  BSYNC B0 ;  /* 0x0000000000007941 */ /* 0x000fea0003800000 */
.L_x_345:
[----:B------:R-:W-:Y:S05]  /*15540*/  EXIT ;  /* 0x000000000000794d */ /* 0x000fea0003800000 */
.L_x_215:
[----:B0-----:R-:W-:-:S04]  /*15550*/  IMAD.U32 R3, RZ, RZ, UR51 ;  /* 0x00000033ff037e24 */ /* 0x001fc8000f8e00ff */
[----:B------:R0:W1:Y:S03]  /*15560*/  SYNCS.PHASECHK.TRANS64.TRYWAIT P0, [R3+URZ+0x38800], R2 ;  /* 0x03880002030075a7 */ /* 0x000066000800017f */
[----:B-1----:R-:W-:Y:S05]  /*15570*/  @!P0 NANOSLEEP.SYNCS 0x989680 ;  /* 0x009896800000895d */ /* 0x002fea0003900000 */
[----:B------:R-:W1:Y:S02]  /*15580*/  @!P0 SYNCS.PHASECHK.TRANS64 P0, [R3+URZ+0x38800], R2 ;  /* 0x03880002030085a7 */ /* 0x000e64000800007f */
[----:B-1----:R-:W-:Y:S05]  /*15590*/  @!P0 BRA `(.L_x_215) ;  /* 0xfffffffc00ec8947 */ /* 0x002fea000383ffff */
[----:B------:R-:W-:Y:S05]  /*155a0*/  BRA `(.L_x_359) ;  /* 0xfffffec800b47947 */ /* 0x000fea000383ffff */
.L_x_219:
[----:B0-----:R-:W-:-:S04]  /*155b0*/  IMAD.U32 R3, RZ, RZ, UR55 ;  /* 0x00000037ff037e24 */ /* 0x001fc8000f8e00ff */
[----:B------:R0:W2:Y:S03]  /*155c0*/  SYNCS.PHASECHK.TRANS64.TRYWAIT P1, [R3+URZ+0x38830], R6 ;  /* 0x03883006030075a7 */ /* 0x0000a6000802017f */
[----:B--2---:R-:W-:Y:S05]  /*155d0*/  @!P1 NANOSLEEP.SYNCS 0x989680 ;  /* 0x009896800000995d */ /* 0x004fea0003900000 */
[----:B------:R-:W2:Y:S02]  /*155e0*/  @!P1 SYNCS.PHASECHK.TRANS64 P1, [R3+URZ+0x38830], R6 ;  /* 0x03883006030095a7 */ /* 0x000ea4000802007f */
[----:B--2---:R-:W-:Y:S05]  /*155f0*/  @!P1 BRA `(.L_x_219) ;  /* 0xfffffffc00ec9947 */ /* 0x004fea000383ffff */
[----:B------:R-:W-:Y:S05]  /*15600*/  BRA `(.L_x_218) ;  /* 0xfffffec800d87947 */ /* 0x000fea000383ffff */
.L_x_224:
[----:B-1----:R-:W-:-:S04]  /*15610*/  IMAD.U32 R7, RZ, RZ, UR55 ;  /* 0x00000037ff077e24 */ /* 0x002fc8000f8e00ff */
[----:B------:R1:W2:Y:S03]  /*15620*/  SYNCS.PHASECHK.TRANS64.TRYWAIT P1, [R7+URZ+0x38850], R6 ;  /* 0x03885006070075a7 */ /* 0x0002a6000802017f */
[----:B--2---:R-:W-:Y:S05]  /*15630*/  @!P1 NANOSLEEP.SYNCS 0x989680 ;  /* 0x009896800000995d */ /* 0x004fea0003900000 */
[----:B------:R-:W2:Y:S02]  /*15640*/  @!P1 SYNCS.PHASECHK.TRANS64 P1, [R7+URZ+0x38850], R6 ;  /* 0x03885006070095a7 */ /* 0x000ea4000802007f */
[----:B--2---:R-:W-:Y:S05]  /*15650*/  @!P1 BRA `(.L_x_224) ;  /* 0xfffffffc00ec9947 */ /* 0x004fea000383ffff */
[----:B------:R-:W-:Y:S05]  /*15660*/  BRA `(.L_x_223) ;  /* 0xfffffef0003c7947 */ /* 0x000fea000383ffff */
.L_x_230:
[----:B0-----:R-:W-:Y:S02]  /*15670*/  IMAD.U32 R2, RZ, RZ, UR49 ;  /* 0x00000031ff027e24 */ /* 0x001fe4000f8e00ff */
[----:B------:R-:W-:-:S04]  /*15680*/  IMAD.U32 R7, RZ, RZ, UR56 ;  /* 0x00000038ff077e24 */ /* 0x000fc8000f8e00ff */
[----:B------:R0:W1:Y:S03]  /*15690*/  SYNCS.PHASECHK.TRANS64.TRYWAIT P1, [R2+URZ+0x38830], R7 ;  /* 0x03883007020075a7 */ /* 0x000066000802017f */
[----:B-1----:R-:W-:Y:S05]  /*156a0*/  @!P1 NANOSLEEP.SYNCS 0x989680 ;  /* 0x009896800000995d */ /* 0x002fea0003900000 */
[----:B------:R-:W1:Y:S02]  /*156b0*/  @!P1 SYNCS.PHASECHK.TRANS64 P1, [R2+URZ+0x38830], R7 ;  /* 0x03883007020095a7 */ /* 0x000e64000802007f */
[----:B-1----:R-:W-:Y:S05]  /*156c0*/  @!P1 BRA `(.L_x_230) ;  /* 0xfffffffc00e89947 */ /* 0x002fea000383ffff */
[----:B------:R-:W-:Y:S05]  /*156d0*/  BRA `(.L_x_229) ;  /* 0xfffffef400287947 */ /* 0x000fea000383ffff */
.L_x_235:
[----:B0-----:R-:W-:Y:S02]  /*156e0*/  IMAD.U32 R5, RZ, RZ, UR49 ;  /* 0x00000031ff057e24 */ /* 0x001fe4000f8e00ff */
[----:B------:R-:W-:-:S04]  /*156f0*/  IMAD.U32 R6, RZ, RZ, UR56 ;  /* 0x00000038ff067e24 */ /* 0x000fc8000f8e00ff */
[----:B------:R0:W1:Y:S03]  /*15700*/  SYNCS.PHASECHK.TRANS64.TRYWAIT P1, [R5+URZ+0x38850], R6 ;  /* 0x03885006050075a7 */ /* 0x000066000802017f */
[----:B-1----:R-:W-:Y:S05]  /*15710*/  @!P1 NANOSLEEP.SYNCS 0x989680 ;  /* 0x009896800000995d */ /* 0x002fea0003900000 */
[----:B------:R-:W1:Y:S02]  /*15720*/  @!P1 SYNCS.PHASECHK.TRANS64 P1, [R5+URZ+0x38850], R6 ;  /* 0x03885006050095a7 */ /* 0x000e64000802007f */
[----:B-1----:R-:W-:Y:S05]  /*15730*/  @!P1 BRA `(.L_x_235) ;  /* 0xfffffffc00e89947 */ /* 0x002fea000383ffff */
[----:B------:R-:W-:Y:S05]  /*15740*/  BRA `(.L_x_234) ;  /* 0xffffff1800c47947 */ /* 0x000fea000383ffff */
.L_x_283:
[----:B------:R-:W1:Y:S01]  /*15750*/  S2R R20, SR_TID.X ;  /* 0x0000000000147919 */ /* 0x000e620000002100 */
[----:B------:R-:W-:Y:S02]  /*15760*/  IMAD.MOV.U32 R12, RZ, RZ, RZ ;  /* 0x000000ffff0c7224 */ /* 0x000fe400078e00ff */
[----:B------:R-:W-:Y:S02]  /*15770*/  IMAD.MOV.U32 R11, RZ, RZ, 0x1f ;  /* 0x0000001fff0b7424 */ /* 0x000fe400078e00ff */
[----:B------:R-:W-:Y:S01]  /*15780*/  IMAD.MOV.U32 R15, RZ, RZ, -0x1 ;  /* 0xffffffffff0f7424 */ /* 0x000fe200078e00ff */
[----:B-1----:R-:W-:-:S04]  /*15790*/  SHF.R.U32.HI R8, RZ, 0x5, R20 ;  /* 0x00000005ff087819 */ /* 0x002fc80000011614 */
[----:B------:R-:W-:-:S05]  /*157a0*/  LOP3.LUT R8, R8, 0x3, RZ, 0xc0, !PT ;  /* 0x0000000308087812 */ /* 0x000fca00078ec0ff */
[----:B------:R-:W-:-:S07]  /*157b0*/  IMAD.MOV.U32 R13, RZ, RZ, R8 ;  /* 0x000000ffff0d7224 */ /* 0x000fce00078e0008 */
[----:B0----5:R-:W-:Y:S05]  /*157c0*/  WARPSYNC.COLLECTIVE R15, `(.L_x_360) ;  /* 0x000000000f087348 */ /* 0x021fea0003c00000 */
[----:B------:R1:W2:Y:S02]  /*157d0*/  SHFL.IDX P6, R14, R13, R12, R11 ;  /* 0x0000000c0d0e7389 */ /* 0x0002a400000c000b */
[----:B012--5:R-:W-:Y:S01]  /*157e0*/  ENDCOLLECTIVE ;  /* 0x000000000000791b */ /* 0x027fe20003800000 */
.L_x_360:
[----:B------:R-:W-:Y:S05]  /*157f0*/  BRA `(.L_x_361) ;  /* 0xffffffa800c47947 */ /* 0x000fea000383ffff */
.L_x_286:
[----:B-1----:R1:W2:Y:S02]  /*15800*/  SYNCS.PHASECHK.TRANS64.TRYWAIT P0, [R6+URZ+0x38880], R20 ;  /* 0x03888014060075a7 */ /* 0x0022a4000800017f */
[----:B--2---:R-:W-:Y:S05]  /*15810*/  @!P0 NANOSLEEP.SYNCS 0x989680 ;  /* 0x009896800000895d */ /* 0x004fea0003900000 */
[----:B------:R-:W2:Y:S02]  /*15820*/  @!P0 SYNCS.PHASECHK.TRANS64 P0, [R6+URZ+0x38880], R20 ;  /* 0x03888014060085a7 */ /* 0x000ea4000800007f */
[----:B--2---:R-:W-:Y:S05]  /*15830*/  @!P0 BRA `(.L_x_286) ;  /* 0xfffffffc00f08947 */ /* 0x004fea000383ffff */
[----:B------:R-:W-:Y:S05]  /*15840*/  BRA `(.L_x_362) ;  /* 0xffffffa800e47947 */ /* 0x000fea000383ffff */
.L_x_287:
        /* <DEDUP_REMOVED lines=8> */
.L_x_364:
[----:B------:R-:W-:Y:S05]  /*158d0*/  BSYNC B0 ;  /* 0x0000000000007941 */ /* 0x000fea0003800000 */
.L_x_363:
[----:B------:R-:W-:Y:S01]  /*158e0*/  IMAD.MOV.U32 R13, RZ, RZ, R7 ;  /* 0x000000ffff0d7224 */ /* 0x000fe200078e0007 */
[----:B------:R-:W0:Y:S01]  /*158f0*/  LDC R34, c[0x0][0x2f4] ;  /* 0x0000bd00ff227b82 */ /* 0x000e220000000800 */
[----:B------:R-:W-:Y:S01]  /*15900*/  IMAD.MOV.U32 R12, RZ, RZ, RZ ;  /* 0x000000ffff0c7224 */ /* 0x000fe200078e00ff */
[----:B------:R-:W-:Y:S01]  /*15910*/  LOP3.LUT R21, R27, 0x80, RZ, 0xfc, !PT ;  /* 0x000000801b157812 */ /* 0x000fe200078efcff */
[----:B------:R-:W-:Y:S01]  /*15920*/  IMAD.MOV.U32 R11, RZ, RZ, 0x181f ;  /* 0x0000181fff0b7424 */ /* 0x000fe200078e00ff */
[C---:B------:R-:W-:Y:S01]  /*15930*/  ISETP.GE.AND P3, PT, R18.reuse, 0x11, PT ;  /* 0x000000111200780c */ /* 0x040fe20003f66270 */
[----:B------:R-:W-:Y:S01]  /*15940*/  IMAD.MOV.U32 R15, RZ, RZ, -0x1 ;  /* 0xffffffffff0f7424 */ /* 0x000fe200078e00ff */
[----:B------:R-:W-:Y:S01]  /*15950*/  LOP3.LUT R25, R25, 0xffffffdf, RZ, 0xc0, !PT ;  /* 0xffffffdf19197812 */ /* 0x000fe200078ec0ff */
[----:B------:R-:W-:Y:S01]  /*15960*/  IMAD.MOV.U32 R3, RZ, RZ, R14 ;  /* 0x000000ffff037224 */ /* 0x000fe200078e000e */
[----:B------:R-:W-:Y:S01]  /*15970*/  ISETP.GE.AND P5, PT, R18, 0x31, PT ;  /* 0x000000311200780c */ /* 0x000fe20003fa6270 */
[----:B------:R-:W-:-:S12]  /*15980*/  IMAD.IADD R5, R17, 0x1, R5 ;  /* 0x0000000111057824 */ /* 0x000fd800078e0205 */
[----:B0-----:R-:W-:Y:S05]  /*15990*/  WARPSYNC.COLLECTIVE R15, `(.L_x_365) ;  /* 0x000000000f087348 */ /* 0x001fea0003c00000 */
[----:B------:R1:W2:Y:S02]  /*159a0*/  SHFL.IDX P6, R14, R13, R12, R11 ;  /* 0x0000000c0d0e7389 */ /* 0x0002a400000c000b */
[----:B012---:R-:W-:Y:S01]  /*159b0*/  ENDCOLLECTIVE ;  /* 0x000000000000791b */ /* 0x007fe20003800000 */
.L_x_365:
[C---:B------:R-:W-:Y:S02]  /*159c0*/  ISETP.GE.AND P4, PT, R18.reuse, 0x41, PT ;  /* 0x000000411200780c */ /* 0x040fe40003f86270 */
[----:B------:R-:W-:Y:S02]  /*159d0*/  @P3 LOP3.LUT R25, R25, 0x20, RZ, 0xfc, !PT ;  /* 0x0000002019193812 */ /* 0x000fe400078efcff */
[C---:B------:R-:W-:Y:S02]  /*159e0*/  ISETP.GE.AND P3, PT, R18.reuse, 0x51, PT ;  /* 0x000000511200780c */ /* 0x040fe40003f66270 */
[----:B------:R-:W-:Y:S02]  /*159f0*/  LOP3.LUT R25, R25, 0xffffffef, RZ, 0xc0, !PT ;  /* 0xffffffef19197812 */ /* 0x000fe400078ec0ff */
[----:B------:R-:W-:Y:S01]  /*15a00*/  ISETP.GE.AND P1, PT, R27, R34, PT ;  /* 0x000000221b00720c */ /* 0x000fe20003f26270 */
[----:B------:R-:W-:Y:S02]  /*15a10*/  IMAD.MOV.U32 R13, RZ, RZ, R8 ;  /* 0x000000ffff0d7224 */ /* 0x000fe400078e0008 */
[----:B------:R-:W-:Y:S01]  /*15a20*/  IMAD.MOV.U32 R12, RZ, RZ, 0x1 ;  /* 0x00000001ff0c7424 */ /* 0x000fe200078e00ff */
[----:B------:R-:W-:Y:S01]  /*15a30*/  ISETP.LT.OR P2, PT, R18, 0x1, P1 ;  /* 0x000000011200780c */ /* 0x000fe20000f41670 */
[----:B------:R-:W-:-:S12]  /*15a40*/  IMAD.MOV.U32 R2, RZ, RZ, R14 ;  /* 0x000000ffff027224 */ /* 0x000fd800078e000e */
[----:B------:R-:W-:Y:S05]  /*15a50*/  WARPSYNC.COLLECTIVE R15, `(.L_x_366) ;  /* 0x000000000f087348 */ /* 0x000fea0003c00000 */
[----:B------:R0:W1:Y:S02]  /*15a60*/  SHFL.IDX P6, R14, R13, R12, R11 ;  /* 0x0000000c0d0e7389 */ /* 0x00006400000c000b */
[----:B01----:R-:W-:Y:S01]  /*15a70*/  ENDCOLLECTIVE ;  /* 0x000000000000791b */ /* 0x003fe20003800000 */
.L_x_366:
[----:B------:R-:W-:-:S05]  /*15a80*/  IADD3 R2, P0, R27, R2, RZ ;  /* 0x000000021b027210 */ /* 0x000fca0007f1e0ff */
        /* <DEDUP_REMOVED lines=13> */
.L_x_367:
[----:B------:R-:W-:Y:S02]  /*15b60*/  IMAD.MOV.U32 R13, RZ, RZ, R8 ;  /* 0x000000ffff0d7224 */ /* 0x000fe400078e0008 */
[----:B------:R-:W-:Y:S02]  /*15b70*/  IMAD.MOV.U32 R12, RZ, RZ, 0x2 ;  /* 0x00000002ff0c7424 */ /* 0x000fe400078e00ff */
[----:B------:R-:W-:-:S07]  /*15b80*/  IMAD.MOV.U32 R2, RZ, RZ, R14 ;  /* 0x000000ffff027224 */ /* 0x000fce00078e000e */
[----:B------:R-:W-:Y:S05]  /*15b90*/  WARPSYNC.COLLECTIVE R15, `(.L_x_368) ;  /* 0x000000000f087348 */ /* 0x000fea0003c00000 */
[----:B------:R0:W1:Y:S02]  /*15ba0*/  SHFL.IDX P6, R14, R13, R12, R11 ;  /* 0x0000000c0d0e7389 */ /* 0x00006400000c000b */
[----:B01----:R-:W-:Y:S01]  /*15bb0*/  ENDCOLLECTIVE ;  /* 0x000000000000791b */ /* 0x003fe20003800000 */
.L_x_368:
[----:B------:R-:W-:-:S05]  /*15bc0*/  IADD3 R2, P2, R27, R2, RZ ;  /* 0x000000021b027210 */ /* 0x000fca0007f5e0ff */
        /* <DEDUP_REMOVED lines=13> */
.L_x_369:
[----:B------:R-:W-:Y:S02]  /*15ca0*/  IMAD.MOV.U32 R13, RZ, RZ, R8 ;  /* 0x000000ffff0d7224 */ /* 0x000fe400078e0008 */
[----:B------:R-:W-:Y:S02]  /*15cb0*/  IMAD.MOV.U32 R12, RZ, RZ, 0x3 ;  /* 0x00000003ff0c7424 */ /* 0x000fe400078e00ff */
[----:B------:R-:W-:-:S07]  /*15cc0*/  IMAD.MOV.U32 R2, RZ, RZ, R14 ;  /* 0x000000ffff027224 */ /* 0x000fce00078e000e */
[----:B------:R-:W-:Y:S05]  /*15cd0*/  WARPSYNC.COLLECTIVE R15, `(.L_x_370) ;  /* 0x000000000f087348 */ /* 0x000fea0003c00000 */
[----:B------:R0:W1:Y:S02]  /*15ce0*/  SHFL.IDX P6, R14, R13, R12, R11 ;  /* 0x0000000c0d0e7389 */ /* 0x00006400000c000b */
[----:B01----:R-:W-:Y:S01]  /*15cf0*/  ENDCOLLECTIVE ;  /* 0x000000000000791b */ /* 0x003fe20003800000 */
.L_x_370:
        /* <DEDUP_REMOVED lines=14> */
.L_x_371:
[----:B------:R-:W-:Y:S02]  /*15de0*/  IMAD.MOV.U32 R13, RZ, RZ, R8 ;  /* 0x000000ffff0d7224 */ /* 0x000fe400078e0008 */
[----:B------:R-:W-:Y:S02]  /*15df0*/  IMAD.MOV.U32 R12, RZ, RZ, 0x4 ;  /* 0x00000004ff0c7424 */ /* 0x000fe400078e00ff */
[----:B------:R-:W-:-:S07]  /*15e00*/  IMAD.MOV.U32 R2, RZ, RZ, R14 ;  /* 0x000000ffff027224 */ /* 0x000fce00078e000e */
[----:B------:R-:W-:Y:S05]  /*15e10*/  WARPSYNC.COLLECTIVE R15, `(.L_x_372) ;  /* 0x000000000f087348 */ /* 0x000fea0003c00000 */
[----:B------:R0:W1:Y:S02]  /*15e20*/  SHFL.IDX P6, R14, R13, R12, R11 ;  /* 0x0000000c0d0e7389 */ /* 0x00006400000c000b */
[----:B01----:R-:W-:Y:S01]  /*15e30*/  ENDCOLLECTIVE ;  /* 0x000000000000791b */ /* 0x003fe20003800000 */
.L_x_372:
        /* <DEDUP_REMOVED lines=14> */
.L_x_373:
[----:B------:R-:W-:Y:S02]  /*15f20*/  IMAD.MOV.U32 R13, RZ, RZ, R8 ;  /* 0x000000ffff0d7224 */ /* 0x000fe400078e0008 */
[----:B------:R-:W-:Y:S02]  /*15f30*/  IMAD.MOV.U32 R12, RZ, RZ, 0x5 ;  /* 0x00000005ff0c7424 */ /* 0x000fe400078e00ff */
[----:B------:R-:W-:-:S07]  /*15f40*/  IMAD.MOV.U32 R2, RZ, RZ, R14 ;  /* 0x000000ffff027224 */ /* 0x000fce00078e000e */
[----:B------:R-:W-:Y:S05]  /*15f50*/  WARPSYNC.COLLECTIVE R15, `(.L_x_374) ;  /* 0x000000000f087348 */ /* 0x000fea0003c00000 */
[----:B------:R0:W1:Y:S02]  /*15f60*/  SHFL.IDX P6, R14, R13, R12, R11 ;  /* 0x0000000c0d0e7389 */ /* 0x00006400000c000b */
[----:B01----:R-:W-:Y:S01]  /*15f70*/  ENDCOLLECTIVE ;  /* 0x000000000000791b */ /* 0x003fe20003800000 */
.L_x_374:
        /* <DEDUP_REMOVED lines=14> */
.L_x_375:
[----:B------:R-:W-:Y:S02]  /*16060*/  IMAD.MOV.U32 R13, RZ, RZ, R8 ;  /* 0x000000ffff0d7224 */ /* 0x000fe400078e0008 */
[----:B------:R-:W-:Y:S02]  /*16070*/  IMAD.MOV.U32 R12, RZ, RZ, 0x6 ;  /* 0x00000006ff0c7424 */ /* 0x000fe400078e00ff */
[----:B------:R-:W-:-:S07]  /*16080*/  IMAD.MOV.U32 R2, RZ, RZ, R14 ;  /* 0x000000ffff027224 */ /* 0x000fce00078e000e */
[----:B------:R-:W-:Y:S05]  /*16090*/  WARPSYNC.COLLECTIVE R15, `(.L_x_376) ;  /* 0x000000000f087348 */ /* 0x000fea0003c00000 */
[----:B------:R0:W1:Y:S02]  /*160a0*/  SHFL.IDX P6, R14, R13, R12, R11 ;  /* 0x0000000c0d0e7389 */ /* 0x00006400000c000b */
[----:B01----:R-:W-:Y:S01]  /*160b0*/  ENDCOLLECTIVE ;  /* 0x000000000000791b */ /* 0x003fe20003800000 */
.L_x_376:
        /* <DEDUP_REMOVED lines=14> */
.L_x_377:
[----:B------:R-:W-:Y:S02]  /*161a0*/  IMAD.MOV.U32 R13, RZ, RZ, R8 ;  /* 0x000000ffff0d7224 */ /* 0x000fe400078e0008 */
[----:B------:R-:W-:Y:S02]  /*161b0*/  IMAD.MOV.U32 R12, RZ, RZ, 0x7 ;  /* 0x00000007ff0c7424 */ /* 0x000fe400078e00ff */
[----:B------:R-:W-:-:S07]  /*161c0*/  IMAD.MOV.U32 R2, RZ, RZ, R14 ;  /* 0x000000ffff027224 */ /* 0x000fce00078e000e */
[----:B------:R-:W-:Y:S05]  /*161d0*/  WARPSYNC.COLLECTIVE R15, `(.L_x_378) ;  /* 0x000000000f087348 */ /* 0x000fea0003c00000 */
[----:B------:R0:W1:Y:S02]  /*161e0*/  SHFL.IDX P6, R14, R13, R12, R11 ;  /* 0x0000000c0d0e7389 */ /* 0x00006400000c000b */
[----:B01----:R-:W-:Y:S01]  /*161f0*/  ENDCOLLECTIVE ;  /* 0x000000000000791b */ /* 0x003fe20003800000 */
.L_x_378:
[----:B------:R-:W-:-:S05]  /*16200*/  IADD3 R2, P2, R27, R2, RZ ;  /* 0x000000021b027210 */ /* 0x000fca0007f5e0ff */
        /* <DEDUP_REMOVED lines=12> */
.L_x_379:
[----:B------:R-:W-:Y:S01]  /*162d0*/  @!PT LDS RZ, [RZ] ;  /* 0x00000000fffff984 */ /* 0x000fe20000000800 */
[----:B------:R-:W-:Y:S01]  /*162e0*/  @!PT LDS RZ, [RZ] ;  /* 0x00000000fffff984 */ /* 0x000fe20000000800 */
[----:B------:R-:W-:Y:S01]  /*162f0*/  @!PT LDS RZ, [RZ] ;  /* 0x00000000fffff984 */ /* 0x000fe20000000800 */
[----:B------:R0:W-:Y:S01]  /*16300*/  LDGSTS.E.BYPASS.LTC128B.128 [R5+0x17400], desc[UR52][R2.64+0x80], !P2 ;  /* 0x1740008002057fae */ /* 0x0001e2000d101d74 */
[C---:B------:R-:W-:Y:S02]  /*16310*/  ISETP.GE.AND P2, PT, R18.reuse, 0x21, PT ;  /* 0x000000211200780c */ /* 0x040fe40003f46270 */
[----:B------:R-:W-:Y:S01]  /*16320*/  ISETP.GE.AND P6, PT, R18, 0x71, PT ;  /* 0x000000711200780c */ /* 0x000fe20003fc6270 */
[----:B0-----:R-:W-:-:S10]  /*16330*/  IMAD.MOV.U32 R2, RZ, RZ, R14 ;  /* 0x000000ffff027224 */ /* 0x001fd400078e000e */
[----:B------:R-:W-:Y:S02]  /*16340*/  @P2 LOP3.LUT R25, R25, 0x10, RZ, 0xfc, !PT ;  /* 0x0000001019192812 */ /* 0x000fe400078efcff */
[----:B------:R-:W-:Y:S02]  /*16350*/  ISETP.GE.AND P2, PT, R18, 0x61, PT ;  /* 0x000000611200780c */ /* 0x000fe40003f46270 */
[----:B------:R-:W-:-:S04]  /*16360*/  LOP3.LUT R25, R25, 0xffffffbf, RZ, 0xc0, !PT ;  /* 0xffffffbf19197812 */ /* 0x000fc800078ec0ff */
[----:B------:R-:W-:Y:S01]  /*16370*/  @P6 LOP3.LUT R25, R25, 0x40, RZ, 0xfc, !PT ;  /* 0x0000004019196812 */ /* 0x000fe200078efcff */
[----:B------:R-:W-:Y:S06]  /*16380*/  BRA `(.L_x_380) ;  /* 0xffffffa400ac7947 */ /* 0x000fec000383ffff */
.L_x_292:
[----:B---3--:R3:W4:Y:S02]  /*16390*/  SYNCS.PHASECHK.TRANS64.TRYWAIT P0, [R6+URZ+0x38840], R20 ;  /* 0x03884014060075a7 */ /* 0x008724000800017f */
[----:B----4-:R-:W-:Y:S05]  /*163a0*/  @!P0 NANOSLEEP.SYNCS 0x989680 ;  /* 0x009896800000895d */ /* 0x010fea0003900000 */
[----:B------:R-:W4:Y:S02]  /*163b0*/  @!P0 SYNCS.PHASECHK.TRANS64 P0, [R6+URZ+0x38840], R20 ;  /* 0x03884014060085a7 */ /* 0x000f24000800007f */
[----:B----4-:R-:W-:Y:S05]  /*163c0*/  @!P0 BRA `(.L_x_292) ;  /* 0xfffffffc00f08947 */ /* 0x010fea000383ffff */
[----:B------:R-:W-:Y:S05]  /*163d0*/  BRA `(.L_x_381) ;  /* 0xffffffa800087947 */ /* 0x000fea000383ffff */
.L_x_293:
[----:B------:R-:W-:Y:S01]  /*163e0*/  BSSY B0, `(.L_x_382) ;  /* 0x0000008000007945 */ /* 0x000fe20003800000 */
[----:B------:R-:W-:Y:S02]  /*163f0*/  IMAD.MOV.U32 R13, RZ, RZ, R0 ;  /* 0x000000ffff0d7224 */ /* 0x000fe400078e0000 */
[----:B------:R-:W-:Y:S02]  /*16400*/  IMAD.MOV.U32 R12, RZ, RZ, RZ ;  /* 0x000000ffff0c7224 */ /* 0x000fe400078e00ff */
[----:B------:R-:W-:Y:S02]  /*16410*/  IMAD.MOV.U32 R11, RZ, RZ, 0x181f ;  /* 0x0000181fff0b7424 */ /* 0x000fe400078e00ff */
[----:B------:R-:W-:-:S07]  /*16420*/  IMAD.MOV.U32 R15, RZ, RZ, -0x1 ;  /* 0xffffffffff0f7424 */ /* 0x000fce00078e00ff */
[----:B0123--:R-:W-:Y:S05]  /*16430*/  WARPSYNC.COLLECTIVE R15, `(.L_x_383) ;  /* 0x000000000f087348 */ /* 0x00ffea0003c00000 */
[----:B------:R4:W0:Y:S02]  /*16440*/  SHFL.IDX P6, R14, R13, R12, R11 ;  /* 0x0000000c0d0e7389 */ /* 0x00082400000c000b */
[----:B01234-:R-:W-:Y:S01]  /*16450*/  ENDCOLLECTIVE ;  /* 0x000000000000791b */ /* 0x01ffe20003800000 */
.L_x_383:
[----:B------:R-:W-:Y:S05]  /*16460*/  BSYNC B0 ;  /* 0x0000000000007941 */ /* 0x000fea0003800000 */
.L_x_382:
[----:B------:R-:W-:Y:S02]  /*16470*/  IMAD.MOV.U32 R13, RZ, RZ, R4 ;  /* 0x000000ffff0d7224 */ /* 0x000fe400078e0004 */
[----:B------:R-:W-:Y:S02]  /*16480*/  IMAD.MOV.U32 R12, RZ, RZ, RZ ;  /* 0x000000ffff0c7224 */ /* 0x000fe400078e00ff */
[----:B------:R-:W-:Y:S02]  /*16490*/  IMAD.MOV.U32 R11, RZ, RZ, 0x181f ;  /* 0x0000181fff0b7424 */ /* 0x000fe400078e00ff */
[----:B------:R-:W-:Y:S02]  /*164a0*/  IMAD.MOV.U32 R15, RZ, RZ, -0x1 ;  /* 0xffffffffff0f7424 */ /* 0x000fe400078e00ff */
[----:B------:R-:W-:-:S07]  /*164b0*/  IMAD.MOV.U32 R2, RZ, RZ, R14 ;  /* 0x000000ffff027224 */ /* 0x000fce00078e000e */
[----:B------:R-:W-:Y:S05]  /*164c0*/  WARPSYNC.COLLECTIVE R15, `(.L_x_384) ;  /* 0x000000000f087348 */ /* 0x000fea0003c00000 */
[----:B------:R0:W1:Y:S02]  /*164d0*/  SHFL.IDX P6, R14, R13, R12, R11 ;  /* 0x0000000c0d0e7389 */ /* 0x00006400000c000b */
[----:B01----:R-:W-:Y:S01]  /*164e0*/  ENDCOLLECTIVE ;  /* 0x000000000000791b */ /* 0x003fe20003800000 */
.L_x_384:
[----:B------:R-:W-:Y:S02]  /*164f0*/  IMAD.MOV.U32 R13, RZ, RZ, R0 ;  /* 0x000000ffff0d7224 */ /* 0x000fe400078e0000 */
[----:B------:R-:W-:Y:S01]  /*16500*/  IMAD.MOV.U32 R12, RZ, RZ, 0x1 ;  /* 0x00000001ff0c7424 */ /* 0x000fe200078e00ff */
[----:B------:R-:W-:Y:S01]  /*16510*/  LOP3.LUT P6, RZ, R25, 0x80, RZ, 0xc0, !PT ;  /* 0x0000008019ff7812 */ /* 0x000fe200078cc0ff */
[----:B------:R-:W-:-:S12]  /*16520*/  IMAD.MOV.U32 R3, RZ, RZ, R14 ;  /* 0x000000ffff037224 */ /* 0x000fd800078e000e */
[----:B------:R-:W-:-:S05]  /*16530*/  @P6 IADD3 R3, P0, R27, R3, RZ ;  /* 0x000000031b036210 */ /* 0x000fca0007f1e0ff */
[----:B------:R-:W-:Y:S01]  /*16540*/  @P6 IMAD.X R2, RZ, RZ, R2, P0 ;  /* 0x000000ffff026224 */ /* 0x000fe200000e0602 */
[----:B------:R-:W-:-:S04]  /*16550*/  ISETP.GE.AND P0, PT, R27, R8, PT ;  /* 0x000000081b00720c */ /* 0x000fc80003f06270 */
[----:B------:R-:W-:-:S04]  /*16560*/  @P6 LOP3.LUT R3, R3, R2, RZ, 0x3c, !PT ;  /* 0x0000000203036212 */ /* 0x000fc800078e3cff */
[----:B------:R-:W-:-:S04]  /*16570*/  @P6 LOP3.LUT R2, R3, R2, RZ, 0x3c, !PT ;  /* 0x0000000203026212 */ /* 0x000fc800078e3cff */
[----:B------:R-:W-:-:S05]  /*16580*/  @P6 LOP3.LUT R3, R3, R2, RZ, 0x3c, !PT ;  /* 0x0000000203036212 */ /* 0x000fca00078e3cff */
        /* <DEDUP_REMOVED lines=8> */
.L_x_385:
[----:B------:R-:W-:Y:S02]  /*16610*/  IMAD.MOV.U32 R13, RZ, RZ, R4 ;  /* 0x000000ffff0d7224 */ /* 0x000fe400078e0004 */
[----:B------:R-:W-:-:S07]  /*16620*/  IMAD.MOV.U32 R2, RZ, RZ, R14 ;  /* 0x000000ffff027224 */ /* 0x000fce00078e000e */
[----:B------:R-:W-:Y:S05]  /*16630*/  WARPSYNC.COLLECTIVE R15, `(.L_x_386) ;  /* 0x000000000f087348 */ /* 0x000fea0003c00000 */
[----:B------:R0:W1:Y:S02]  /*16640*/  SHFL.IDX P6, R14, R13, R12, R11 ;  /* 0x0000000c0d0e7389 */ /* 0x00006400000c000b */
[----:B01----:R-:W-:Y:S01]  /*16650*/  ENDCOLLECTIVE ;  /* 0x000000000000791b */ /* 0x003fe20003800000 */
.L_x_386:
        /* <DEDUP_REMOVED lines=18> */
.L_x_387:
[----:B------:R-:W-:Y:S02]  /*16780*/  IMAD.MOV.U32 R13, RZ, RZ, R4 ;  /* 0x000000ffff0d7224 */ /* 0x000fe400078e0004 */
[----:B------:R-:W-:-:S07]  /*16790*/  IMAD.MOV.U32 R2, RZ, RZ, R14 ;  /* 0x000000ffff027224 */ /* 0x000fce00078e000e */
[----:B------:R-:W-:Y:S05]  /*167a0*/  WARPSYNC.COLLECTIVE R15, `(.L_x_388) ;  /* 0x000000000f087348 */ /* 0x000fea0003c00000 */
[----:B------:R0:W1:Y:S02]  /*167b0*/  SHFL.IDX P6, R14, R13, R12, R11 ;  /* 0x0000000c0d0e7389 */ /* 0x00006400000c000b */
[----:B01----:R-:W-:Y:S01]  /*167c0*/  ENDCOLLECTIVE ;  /* 0x000000000000791b */ /* 0x003fe20003800000 */
.L_x_388:
        /* <DEDUP_REMOVED lines=18> */
.L_x_389:
[----:B------:R-:W-:Y:S02]  /*168f0*/  IMAD.MOV.U32 R13, RZ, RZ, R4 ;  /* 0x000000ffff0d7224 */ /* 0x000fe400078e0004 */
[----:B------:R-:W-:-:S07]  /*16900*/  IMAD.MOV.U32 R2, RZ, RZ, R14 ;  /* 0x000000ffff027224 */ /* 0x000fce00078e000e */
[----:B------:R-:W-:Y:S05]  /*16910*/  WARPSYNC.COLLECTIVE R15, `(.L_x_390) ;  /* 0x000000000f087348 */ /* 0x000fea0003c00000 */
[----:B------:R0:W1:Y:S02]  /*16920*/  SHFL.IDX P6, R14, R13, R12, R11 ;  /* 0x0000000c0d0e7389 */ /* 0x00006400000c000b */
[----:B01----:R-:W-:Y:S01]  /*16930*/  ENDCOLLECTIVE ;  /* 0x000000000000791b */ /* 0x003fe20003800000 */
.L_x_390:
[----:B------:R-:W-:Y:S02]  /*16940*/  IMAD.MOV.U32 R13, RZ, RZ, R0 ;  /* 0x000000ffff0d7224 */ /* 0x000fe400078e0000 */
[----:B------:R-:W-:Y:S02]  /*16950*/  IMAD.MOV.U32 R12, RZ, RZ, 0x4 ;  /* 0x00000004ff0c7424 */ /* 0x000fe400078e00ff */
[----:B------:R-:W-:Y:S01]  /*16960*/  IMAD.MOV.U32 R3, RZ, RZ, R14 ;  /* 0x000000ffff037224 */ /* 0x000fe200078e000e */
[----:B------:R-:W-:-:S04]  /*16970*/  ISETP.GE.AND P6, PT, R27, R8, PT ;  /* 0x000000081b00720c */ /* 0x000fc80003fc6270 */
[----:B------:R-:W-:-:S05]  /*16980*/  @P5 IADD3 R3, P0, R27, R3, RZ ;  /* 0x000000031b035210 */ /* 0x000fca0007f1e0ff */
[----:B------:R-:W-:-:S05]  /*16990*/  @P5 IMAD.X R2, RZ, RZ, R2, P0 ;  /* 0x000000ffff025224 */ /* 0x000fca00000e0602 */
[----:B------:R-:W-:-:S04]  /*169a0*/  @P5 LOP3.LUT R3, R3, R2, RZ, 0x3c, !PT ;  /* 0x0000000203035212 */ /* 0x000fc800078e3cff */
[----:B------:R-:W-:-:S04]  /*169b0*/  @P5 LOP3.LUT R2, R3, R2, RZ, 0x3c, !PT ;  /* 0x0000000203025212 */ /* 0x000fc800078e3cff */
[----:B------:R-:W-:-:S05]  /*169c0*/  @P5 LOP3.LUT R3, R3, R2, RZ, 0x3c, !PT ;  /* 0x0000000203035212 */ /* 0x000fca00078e3cff */
[----:B------:R-:W-:Y:S01]  /*169d0*/  @!PT LDS RZ, [RZ] ;  /* 0x00000000fffff984 */ /* 0x000fe20000000800 */
[----:B------:R-:W-:Y:S01]  /*169e0*/  @!PT LDS RZ, [RZ] ;  /* 0x00000000fffff984 */ /* 0x000fe20000000800 */
[----:B------:R-:W-:Y:S01]  /*169f0*/  @!PT LDS RZ, [RZ] ;  /* 0x00000000fffff984 */ /* 0x000fe20000000800 */
[----:B------:R0:W-:Y:S02]  /*16a00*/  @P5 LDGSTS.E.BYPASS.LTC128B.128 [R5+0x29c00], desc[UR52][R2.64], !P6 ;  /* 0x29c0000002055fae */ /* 0x0001e4000f101d74 */
[----:B0-----:R-:W-:Y:S05]  /*16a10*/  WARPSYNC.COLLECTIVE R15, `(.L_x_391) ;  /* 0x000000000f087348 */ /* 0x001fea0003c00000 */
[----:B------:R1:W2:Y:S02]  /*16a20*/  SHFL.IDX P6, R14, R13, R12, R11 ;  /* 0x0000000c0d0e7389 */ /* 0x0002a400000c000b */
[----:B012---:R-:W-:Y:S01]  /*16a30*/  ENDCOLLECTIVE ;  /* 0x000000000000791b */ /* 0x007fe20003800000 */
.L_x_391:
[----:B------:R-:W-:Y:S01]  /*16a40*/  @!PT LDS RZ, [RZ] ;  /* 0x00000000fffff984 */ /* 0x000fe20000000800 */
[----:B------:R-:W-:Y:S01]  /*16a50*/  @!PT LDS RZ, [RZ] ;  /* 0x00000000fffff984 */ /* 0x000fe20000000800 */
[----:B------:R-:W-:Y:S01]  /*16a60*/  @!PT LDS RZ, [RZ] ;  /* 0x00000000fffff984 */ /* 0x000fe20000000800 */
[----:B------:R0:W-:Y:S01]  /*16a70*/  @P5 LDGSTS.E.BYPASS.LTC128B.128 [R5+0x2dc00], desc[UR52][R2.64+0x80], !P1 ;  /* 0x2dc0008002055fae */ /* 0x0001e2000c901d74 */
[----:B------:R-:W-:Y:S01]  /*16a80*/  ISETP.GE.AND P5, PT, R27, R8, PT ;  /* 0x000000081b00720c */ /* 0x000fe20003fa6270 */
[----:B------:R-:W-:Y:S02]  /*16a90*/  IMAD.MOV.U32 R13, RZ, RZ, R4 ;  /* 0x000000ffff0d7224 */ /* 0x000fe400078e0004 */
[----:B0-----:R-:W-:-:S10]  /*16aa0*/  IMAD.MOV.U32 R2, RZ, RZ, R14 ;  /* 0x000000ffff027224 */ /* 0x001fd400078e000e */
[----:B------:R-:W-:Y:S05]  /*16ab0*/  WARPSYNC.COLLECTIVE R15, `(.L_x_392) ;  /* 0x000000000f087348 */ /* 0x000fea0003c00000 */
[----:B------:R0:W1:Y:S02]  /*16ac0*/  SHFL.IDX P6, R14, R13, R12, R11 ;  /* 0x0000000c0d0e7389 */ /* 0x00006400000c000b */
[----:B01----:R-:W-:Y:S01]  /*16ad0*/  ENDCOLLECTIVE ;  /* 0x000000000000791b */ /* 0x003fe20003800000 */
.L_x_392:
[----:B------:R-:W-:Y:S02]  /*16ae0*/  IMAD.MOV.U32 R13, RZ, RZ, R0 ;  /* 0x000000ffff0d7224 */ /* 0x000fe400078e0000 */
[----:B------:R-:W-:Y:S02]  /*16af0*/  IMAD.MOV.U32 R12, RZ, RZ, 0x5 ;  /* 0x00000005ff0c7424 */ /* 0x000fe400078e00ff */
[----:B------:R-:W-:-:S07]  /*16b00*/  IMAD.MOV.U32 R3, RZ, RZ, R14 ;  /* 0x000000ffff037224 */ /* 0x000fce00078e000e */
[----:B------:R-:W-:Y:S05]  /*16b10*/  WARPSYNC.COLLECTIVE R15, `(.L_x_393) ;  /* 0x000000000f087348 */ /* 0x000fea0003c00000 */
[----:B------:R0:W1:Y:S02]  /*16b20*/  SHFL.IDX P6, R14, R13, R12, R11 ;  /* 0x0000000c0d0e7389 */ /* 0x00006400000c000b */
[----:B01----:R-:W-:Y:S01]  /*16b30*/  ENDCOLLECTIVE ;  /* 0x000000000000791b */ /* 0x003fe20003800000 */
.L_x_393:
[----:B------:R-:W-:-:S05]  /*16b40*/  @P4 IADD3 R3, P0, R27, R3, RZ ;  /* 0x000000031b034210 */ /* 0x000fca0007f1e0ff */
[----:B------:R-:W-:-:S05]  /*16b50*/  @P4 IMAD.X R2, RZ, RZ, R2, P0 ;  /* 0x000000ffff024224 */ /* 0x000fca00000e0602 */
[----:B------:R-:W-:Y:S01]  /*16b60*/  @P4 LOP3.LUT R3, R3, R2, RZ, 0x3c, !PT ;  /* 0x0000000203034212 */ /* 0x000fe200078e3cff */
[----:B------:R-:W-:-:S03]  /*16b70*/  IMAD.MOV.U32 R13, RZ, RZ, R4 ;  /* 0x000000ffff0d7224 */ /* 0x000fc600078e0004 */
[----:B------:R-:W-:-:S04]  /*16b80*/  @P4 LOP3.LUT R2, R3, R2, RZ, 0x3c, !PT ;  /* 0x0000000203024212 */ /* 0x000fc800078e3cff */
[----:B------:R-:W-:-:S05]  /*16b90*/  @P4 LOP3.LUT R3, R3, R2, RZ, 0x3c, !PT ;  /* 0x0000000203034212 */ /* 0x000fca00078e3cff */
[----:B------:R-:W-:Y:S01]  /*16ba0*/  @!PT LDS RZ, [RZ] ;  /* 0x00000000fffff984 */ /* 0x000fe20000000800 */
[----:B------:R-:W-:Y:S01]  /*16bb0*/  @!PT LDS RZ, [RZ] ;  /* 0x00000000fffff984 */ /* 0x000fe20000000800 */
[----:B------:R-:W-:Y:S01]  /*16bc0*/  @!PT LDS RZ, [RZ] ;  /* 0x00000000fffff984 */ /* 0x000fe20000000800 */
[----:B------:R-:W-:Y:S04]  /*16bd0*/  @P4 LDGSTS.E.BYPASS.LTC128B.128 [R5+0x2a400], desc[UR52][R2.64], !P5 ;  /* 0x2a40000002054fae */ /* 0x000fe8000e901d74 */
[----:B------:R0:W-:Y:S02]  /*16be0*/  @P4 LDGSTS.E.BYPASS.LTC128B.128 [R5+0x2e400], desc[UR52][R2.64+0x80], !P1 ;  /* 0x2e40008002054fae */ /* 0x0001e4000c901d74 */
[----:B0-----:R-:W-:-:S07]  /*16bf0*/  IMAD.MOV.U32 R2, RZ, RZ, R14 ;  /* 0x000000ffff027224 */ /* 0x001fce00078e000e */
[----:B------:R-:W-:Y:S05]  /*16c00*/  WARPSYNC.COLLECTIVE R15, `(.L_x_394) ;  /* 0x000000000f087348 */ /* 0x000fea0003c00000 */
[----:B------:R0:W1:Y:S02]  /*16c10*/  SHFL.IDX P6, R14, R13, R12, R11 ;  /* 0x0000000c0d0e7389 */ /* 0x00006400000c000b */
[----:B01----:R-:W-:Y:S01]  /*16c20*/  ENDCOLLECTIVE ;  /* 0x000000000000791b */ /* 0x003fe20003800000 */
.L_x_394:
[----:B------:R-:W-:Y:S02]  /*16c30*/  IMAD.MOV.U32 R13, RZ, RZ, R0 ;  /* 0x000000ffff0d7224 */ /* 0x000fe400078e0000 */
[----:B------:R-:W-:Y:S02]  /*16c40*/  IMAD.MOV.U32 R12, RZ, RZ, 0x6 ;  /* 0x00000006ff0c7424 */ /* 0x000fe400078e00ff */
[----:B------:R-:W-:-:S07]  /*16c50*/  IMAD.MOV.U32 R3, RZ, RZ, R14 ;  /* 0x000000ffff037224 */ /* 0x000fce00078e000e */
[----:B------:R-:W-:Y:S05]  /*16c60*/  WARPSYNC.COLLECTIVE R15, `(.L_x_395) ;  /* 0x000000000f087348 */ /* 0x000fea0003c00000 */
[----:B------:R0:W1:Y:S02]  /*16c70*/  SHFL.IDX P6, R14, R13, R12, R11 ;  /* 0x0000000c0d0e7389 */ /* 0x00006400000c000b */
[----:B01----:R-:W-:Y:S01]  /*16c80*/  ENDCOLLECTIVE ;  /* 0x000000000000791b */ /* 0x003fe20003800000 */
.L_x_395:
        /* <DEDUP_REMOVED lines=15> */
.L_x_396:
[----:B------:R-:W-:Y:S02]  /*16d80*/  IMAD.MOV.U32 R13, RZ, RZ, R0 ;  /* 0x000000ffff0d7224 */ /* 0x000fe400078e0000 */
[----:B------:R-:W-:Y:S02]  /*16d90*/  IMAD.MOV.U32 R12, RZ, RZ, 0x7 ;  /* 0x00000007ff0c7424 */ /* 0x000fe400078e00ff */
[----:B------:R-:W-:-:S07]  /*16da0*/  IMAD.MOV.U32 R3, RZ, RZ, R14 ;  /* 0x000000ffff037224 */ /* 0x000fce00078e000e */
[----:B------:R-:W-:Y:S05]  /*16db0*/  WARPSYNC.COLLECTIVE R15, `(.L_x_397) ;  /* 0x000000000f087348 */ /* 0x000fea0003c00000 */
[----:B------:R0:W1:Y:S02]  /*16dc0*/  SHFL.IDX P6, R14, R13, R12, R11 ;  /* 0x0000000c0d0e7389 */ /* 0x00006400000c000b */
[----:B01----:R-:W-:Y:S01]  /*16dd0*/  ENDCOLLECTIVE ;  /* 0x000000000000791b */ /* 0x003fe20003800000 */
.L_x_397:
[----:B------:R-:W-:-:S05]  /*16de0*/  @P2 IADD3 R3, P0, R27, R3, RZ ;  /* 0x000000031b032210 */ /* 0x000fca0007f1e0ff */
[----:B------:R-:W-:-:S05]  /*16df0*/  @P2 IMAD.X R2, RZ, RZ, R2, P0 ;  /* 0x000000ffff022224 */ /* 0x000fca00000e0602 */
[----:B------:R-:W-:Y:S01]  /*16e00*/  @P2 LOP3.LUT R3, R3, R2, RZ, 0x3c, !PT ;  /* 0x0000000203032212 */ /* 0x000fe200078e3cff */
[----:B------:R-:W-:-:S03]  /*16e10*/  IMAD.MOV.U32 R13, RZ, RZ, R4 ;  /* 0x000000ffff0d7224 */ /* 0x000fc600078e0004 */
[----:B------:R-:W-:-:S04]  /*16e20*/  @P2 LOP3.LUT R2, R3, R2, RZ, 0x3c, !PT ;  /* 0x0000000203022212 */ /* 0x000fc800078e3cff */
[----:B------:R-:W-:Y:S01]  /*16e30*/  @P2 LOP3.LUT R3, R3, R2, RZ, 0x3c, !PT ;  /* 0x0000000203032212 */ /* 0x000fe200078e3cff */
[----:B------:R-:W-:-:S07]  /*16e40*/  IMAD.MOV.U32 R0, RZ, RZ, R14 ;  /* 0x000000ffff007224 */ /* 0x000fce00078e000e */
[----:B------:R-:W-:Y:S05]  /*16e50*/  WARPSYNC.COLLECTIVE R15, `(.L_x_398) ;  /* 0x000000000f087348 */ /* 0x000fea0003c00000 */
[----:B------:R0:W1:Y:S02]  /*16e60*/  SHFL.IDX P6, R14, R13, R12, R11 ;  /* 0x0000000c0d0e7389 */ /* 0x00006400000c000b */
[----:B01----:R-:W-:Y:S01]  /*16e70*/  ENDCOLLECTIVE ;  /* 0x000000000000791b */ /* 0x003fe20003800000 */
.L_x_398:
[----:B------:R-:W-:Y:S01]  /*16e80*/  @!PT LDS RZ, [RZ] ;  /* 0x00000000fffff984 */ /* 0x000fe20000000800 */
[----:B------:R-:W-:Y:S01]  /*16e90*/  @!PT LDS RZ, [RZ] ;  /* 0x00000000fffff984 */ /* 0x000fe20000000800 */
[----:B------:R-:W-:Y:S01]  /*16ea0*/  @!PT LDS RZ, [RZ] ;  /* 0x00000000fffff984 */ /* 0x000fe20000000800 */
[----:B------:R0:W-:Y:S04]  /*16eb0*/  @P2 LDGSTS.E.BYPASS.LTC128B.128 [R5+0x2b400], desc[UR52][R2.64], !P5 ;  /* 0x2b40000002052fae */ /* 0x0001e8000e901d74 */
[----:B------:R0:W-:Y:S01]  /*16ec0*/  @P2 LDGSTS.E.BYPASS.LTC128B.128 [R5+0x2f400], desc[UR52][R2.64+0x80], !P1 ;  /* 0x2f40008002052fae */ /* 0x0001e2000c901d74 */
[----:B------:R-:W-:Y:S01]  /*16ed0*/  IMAD.MOV.U32 R4, RZ, RZ, R14 ;  /* 0x000000ffff047224 */ /* 0x000fe200078e000e */
[----:B------:R-:W-:Y:S06]  /*16ee0*/  BRA `(.L_x_399) ;  /* 0xffffffa000d87947 */ /* 0x000fec000383ffff */
.L_x_298:
[----:B------:R-:W-:Y:S02]  /*16ef0*/  IMAD.MOV.U32 R13, RZ, RZ, R5 ;  /* 0x000000ffff0d7224 */ /* 0x000fe400078e0005 */
[----:B------:R-:W-:Y:S02]  /*16f00*/  IMAD.MOV.U32 R12, RZ, RZ, RZ ;  /* 0x000000ffff0c7224 */ /* 0x000fe400078e00ff */
[----:B------:R-:W-:Y:S02]  /*16f10*/  IMAD.MOV.U32 R11, RZ, RZ, 0x181f ;  /* 0x0000181fff0b7424 */ /* 0x000fe400078e00ff */
[----:B------:R-:W-:Y:S02]  /*16f20*/  IMAD.MOV.U32 R15, RZ, RZ, -0x1 ;  /* 0xffffffffff0f7424 */ /* 0x000fe400078e00ff */
[----:B------:R-:W-:Y:S02]  /*16f30*/  IMAD R6, R19, R6, RZ ;  /* 0x0000000613067224 */ /* 0x000fe400078e02ff */
[----:B------:R-:W-:-:S07]  /*16f40*/  IMAD.IADD R4, R9, 0x1, R4 ;  /* 0x0000000109047824 */ /* 0x000fce00078e0204 */
[----:B-----5:R-:W-:Y:S05]  /*16f50*/  WARPSYNC.COLLECTIVE R15, `(.L_x_400) ;  /* 0x000000000f087348 */ /* 0x020fea0003c00000 */
[----:B------:R0:W1:Y:S02]  /*16f60*/  SHFL.IDX P6, R14, R13, R12, R11 ;  /* 0x0000000c0d0e7389 */ /* 0x00006400000c000b */
[----:B01---5:R-:W-:Y:S01]  /*16f70*/  ENDCOLLECTIVE ;  /* 0x000000000000791b */ /* 0x023fe20003800000 */
.L_x_400:
[C---:B------:R-:W-:Y:S01]  /*16f80*/  VIADD R7, R4.reuse, 0x10 ;  /* 0x0000001004077836 */ /* 0x040fe20000000000 */
[----:B------:R-:W-:Y:S01]  /*16f90*/  ISETP.GE.AND P2, PT, R4, R6, PT ;  /* 0x000000060400720c */ /* 0x000fe20003f46270 */
[----:B------:R-:W-:Y:S02]  /*16fa0*/  IMAD.MOV.U32 R13, RZ, RZ, R0 ;  /* 0x000000ffff0d7224 */ /* 0x000fe400078e0000 */
[----:B------:R-:W-:-:S10]  /*16fb0*/  IMAD.MOV.U32 R2, RZ, RZ, R14 ;  /* 0x000000ffff027224 */ /* 0x000fd400078e000e */
[----:B------:R-:W-:Y:S05]  /*16fc0*/  WARPSYNC.COLLECTIVE R15, `(.L_x_401) ;  /* 0x000000000f087348 */ /* 0x000fea0003c00000 */
[----:B------:R0:W1:Y:S02]  /*16fd0*/  SHFL.IDX P6, R14, R13, R12, R11 ;  /* 0x0000000c0d0e7389 */ /* 0x00006400000c000b */
[----:B01----:R-:W-:Y:S01]  /*16fe0*/  ENDCOLLECTIVE ;  /* 0x000000000000791b */ /* 0x003fe20003800000 */
.L_x_401:
[----:B------:R-:W-:Y:S02]  /*16ff0*/  IMAD.MOV.U32 R13, RZ, RZ, R5 ;  /* 0x000000ffff0d7224 */ /* 0x000fe400078e0005 */
[----:B------:R-:W-:Y:S02]  /*17000*/  IMAD.MOV.U32 R12, RZ, RZ, 0x1 ;  /* 0x00000001ff0c7424 */ /* 0x000fe400078e00ff */
[----:B------:R-:W-:-:S07]  /*17010*/  IMAD.MOV.U32 R3, RZ, RZ, R14 ;  /* 0x000000ffff037224 */ /* 0x000fce00078e000e */
[----:B------:R-:W-:Y:S05]  /*17020*/  WARPSYNC.COLLECTIVE R15, `(.L_x_402) ;  /* 0x000000000f087348 */ /* 0x000fea0003c00000 */
[----:B------:R0:W1:Y:S02]  /*17030*/  SHFL.IDX P6, R14, R13, R12, R11 ;  /* 0x0000000c0d0e7389 */ /* 0x00006400000c000b */
[----:B01----:R-:W-:Y:S01]  /*17040*/  ENDCOLLECTIVE ;  /* 0x000000000000791b */ /* 0x003fe20003800000 */
.L_x_402:
[----:B------:R-:W-:-:S05]  /*17050*/  @!P2 IADD3 R3, P3, R27, R3, RZ ;  /* 0x000000031b03a210 */ /* 0x000fca0007f7e0ff */
[----:B------:R-:W-:-:S05]  /*17060*/  @!P2 IMAD.X R2, RZ, RZ, R2, P3 ;  /* 0x000000ffff02a224 */ /* 0x000fca00018e0602 */
[----:B------:R-:W-:Y:S01]  /*17070*/  @!P2 LOP3.LUT R3, R3, R2, RZ, 0x3c, !PT ;  /* 0x000000020303a212 */ /* 0x000fe200078e3cff */
[----:B------:R-:W-:-:S03]  /*17080*/  IMAD.MOV.U32 R13, RZ, RZ, R0 ;  /* 0x000000ffff0d7224 */ /* 0x000fc600078e0000 */
[----:B------:R-:W-:-:S04]  /*17090*/  @!P2 LOP3.LUT R2, R3, R2, RZ, 0x3c, !PT ;  /* 0x000000020302a212 */ /* 0x000fc800078e3cff */
[----:B------:R-:W-:-:S05]  /*170a0*/  @!P2 LOP3.LUT R3, R3, R2, RZ, 0x3c, !PT ;  /* 0x000000020303a212 */ /* 0x000fca00078e3cff */
[----:B------:R-:W-:Y:S01]  /*170b0*/  @!PT LDS RZ, [RZ] ;  /* 0x00000000fffff984 */ /* 0x000fe20000000800 */
[----:B------:R-:W-:Y:S01]  /*170c0*/  @!PT LDS RZ, [RZ] ;  /* 0x00000000fffff984 */ /* 0x000fe20000000800 */
[----:B------:R-:W-:Y:S01]  /*170d0*/  @!PT LDS RZ, [RZ] ;  /* 0x00000000fffff984 */ /* 0x000fe20000000800 */
[----:B------:R-:W-:Y:S04]  /*170e0*/  @!P2 LDGSTS.E.BYPASS.LTC128B.128 [R8+0x20400], desc[UR52][R2.64], !P0 ;  /* 0x204000000208afae */ /* 0x000fe8000c101d74 */
[----:B------:R0:W-:Y:S01]  /*170f0*/  @!P2 LDGSTS.E.BYPASS.LTC128B.128 [R8+0x24400], desc[UR52][R2.64+0x80], !P1 ;  /* 0x244000800208afae */ /* 0x0001e2000c901d74 */
[----:B------:R-:W-:Y:S01]  /*17100*/  ISETP.GE.AND P2, PT, R7, R6, PT ;  /* 0x000000060700720c */ /* 0x000fe20003f46270 */
[----:B------:R-:W-:Y:S02]  /*17110*/  VIADD R7, R4, 0x20 ;  /* 0x0000002004077836 */ /* 0x000fe40000000000 */
[----:B0-----:R-:W-:-:S10]  /*17120*/  IMAD.MOV.U32 R2, RZ, RZ, R14 ;  /* 0x000000ffff027224 */ /* 0x001fd400078e000e */
[----:B------:R-:W-:Y:S05]  /*17130*/  WARPSYNC.COLLECTIVE R15, `(.L_x_403) ;  /* 0x000000000f087348 */ /* 0x000fea0003c00000 */
[----:B------:R0:W1:Y:S02]  /*17140*/  SHFL.IDX P6, R14, R13, R12, R11 ;  /* 0x0000000c0d0e7389 */ /* 0x00006400000c000b */
[----:B01----:R-:W-:Y:S01]  /*17150*/  ENDCOLLECTIVE ;  /* 0x000000000000791b */ /* 0x003fe20003800000 */
.L_x_403:
[----:B------:R-:W-:Y:S02]  /*17160*/  IMAD.MOV.U32 R13, RZ, RZ, R5 ;  /* 0x000000ffff0d7224 */ /* 0x000fe400078e0005 */
[----:B------:R-:W-:Y:S02]  /*17170*/  IMAD.MOV.U32 R12, RZ, RZ, 0x2 ;  /* 0x00000002ff0c7424 */ /* 0x000fe400078e00ff */
[----:B------:R-:W-:-:S07]  /*17180*/  IMAD.MOV.U32 R3, RZ, RZ, R14 ;  /* 0x000000ffff037224 */ /* 0x000fce00078e000e */
[----:B------:R-:W-:Y:S05]  /*17190*/  WARPSYNC.COLLECTIVE R15, `(.L_x_404) ;  /* 0x000000000f087348 */ /* 0x000fea0003c00000 */
[----:B------:R0:W1:Y:S02]  /*171a0*/  SHFL.IDX P6, R14, R13, R12, R11 ;  /* 0x0000000c0d0e7389 */ /* 0x00006400000c000b */
[----:B01----:R-:W-:Y:S01]  /*171b0*/  ENDCOLLECTIVE ;  /* 0x000000000000791b */ /* 0x003fe20003800000 */
.L_x_404:
        /* <DEDUP_REMOVED lines=17> */
.L_x_405:
[----:B------:R-:W-:Y:S02]  /*172d0*/  IMAD.MOV.U32 R13, RZ, RZ, R5 ;  /* 0x000000ffff0d7224 */ /* 0x000fe400078e0005 */
[----:B------:R-:W-:Y:S02]  /*172e0*/  IMAD.MOV.U32 R12, RZ, RZ, 0x3 ;  /* 0x00000003ff0c7424 */ /* 0x000fe400078e00ff */
[----:B------:R-:W-:-:S07]  /*172f0*/  IMAD.MOV.U32 R3, RZ, RZ, R14 ;  /* 0x000000ffff037224 */ /* 0x000fce00078e000e */
[----:B------:R-:W-:Y:S05]  /*17300*/  WARPSYNC.COLLECTIVE R15, `(.L_x_406) ;  /* 0x000000000f087348 */ /* 0x000fea0003c00000 */
[----:B------:R0:W1:Y:S02]  /*17310*/  SHFL.IDX P6, R14, R13, R12, R11 ;  /* 0x0000000c0d0e7389 */ /* 0x00006400000c000b */
[----:B01----:R-:W-:Y:S01]  /*17320*/  ENDCOLLECTIVE ;  /* 0x000000000000791b */ /* 0x003fe20003800000 */
.L_x_406:
        /* <DEDUP_REMOVED lines=17> */
.L_x_407:
[----:B------:R-:W-:Y:S02]  /*17440*/  IMAD.MOV.U32 R13, RZ, RZ, R5 ;  /* 0x000000ffff0d7224 */ /* 0x000fe400078e0005 */
[----:B------:R-:W-:Y:S02]  /*17450*/  IMAD.MOV.U32 R12, RZ, RZ, 0x4 ;  /* 0x00000004ff0c7424 */ /* 0x000fe400078e00ff */
[----:B------:R-:W-:-:S07]  /*17460*/  IMAD.MOV.U32 R3, RZ, RZ, R14 ;  /* 0x000000ffff037224 */ /* 0x000fce00078e000e */
[----:B------:R-:W-:Y:S05]  /*17470*/  WARPSYNC.COLLECTIVE R15, `(.L_x_408) ;  /* 0x000000000f087348 */ /* 0x000fea0003c00000 */
[----:B------:R0:W1:Y:S02]  /*17480*/  SHFL.IDX P6, R14, R13, R12, R11 ;  /* 0x0000000c0d0e7389 */ /* 0x00006400000c000b */
[----:B01----:R-:W-:Y:S01]  /*17490*/  ENDCOLLECTIVE ;  /* 0x000000000000791b */ /* 0x003fe20003800000 */
.L_x_408:
        /* <DEDUP_REMOVED lines=17> */
.L_x_409:
[----:B------:R-:W-:Y:S02]  /*175b0*/  IMAD.MOV.U32 R13, RZ, RZ, R5 ;  /* 0x000000ffff0d7224 */ /* 0x000fe400078e0005 */
[----:B------:R-:W-:Y:S02]  /*175c0*/  IMAD.MOV.U32 R12, RZ, RZ, 0x5 ;  /* 0x00000005ff0c7424 */ /* 0x000fe400078e00ff */
[----:B------:R-:W-:-:S07]  /*175d0*/  IMAD.MOV.U32 R3, RZ, RZ, R14 ;  /* 0x000000ffff037224 */ /* 0x000fce00078e000e */
[----:B------:R-:W-:Y:S05]  /*175e0*/  WARPSYNC.COLLECTIVE R15, `(.L_x_410) ;  /* 0x000000000f087348 */ /* 0x000fea0003c00000 */
[----:B------:R0:W1:Y:S02]  /*175f0*/  SHFL.IDX P6, R14, R13, R12, R11 ;  /* 0x0000000c0d0e7389 */ /* 0x00006400000c000b */
[----:B01----:R-:W-:Y:S01]  /*17600*/  ENDCOLLECTIVE ;  /* 0x000000000000791b */ /* 0x003fe20003800000 */
.L_x_410:
        /* <DEDUP_REMOVED lines=17> */
.L_x_411:
[----:B------:R-:W-:Y:S02]  /*17720*/  IMAD.MOV.U32 R13, RZ, RZ, R5 ;  /* 0x000000ffff0d7224 */ /* 0x000fe400078e0005 */
[----:B------:R-:W-:Y:S02]  /*17730*/  IMAD.MOV.U32 R12, RZ, RZ, 0x6 ;  /* 0x00000006ff0c7424 */ /* 0x000fe400078e00ff */
[----:B------:R-:W-:-:S07]  /*17740*/  IMAD.MOV.U32 R3, RZ, RZ, R14 ;  /* 0x000000ffff037224 */ /* 0x000fce00078e000e */
[----:B------:R-:W-:Y:S05]  /*17750*/  WARPSYNC.COLLECTIVE R15, `(.L_x_412) ;  /* 0x000000000f087348 */ /* 0x000fea0003c00000 */
[----:B------:R0:W1:Y:S02]  /*17760*/  SHFL.IDX P6, R14, R13, R12, R11 ;  /* 0x0000000c0d0e7389 */ /* 0x00006400000c000b */
[----:B01----:R-:W-:Y:S01]  /*17770*/  ENDCOLLECTIVE ;  /* 0x000000000000791b */ /* 0x003fe20003800000 */
.L_x_412:
        /* <DEDUP_REMOVED lines=12> */
[----:B0-----:R-:W-:-:S12]  /*17840*/  IMAD.MOV.U32 R2, RZ, RZ, R14 ;  /* 0x000000ffff027224 */ /* 0x001fd800078e000e */
[----:B------:R-:W-:Y:S05]  /*17850*/  WARPSYNC.COLLECTIVE R15, `(.L_x_413) ;  /* 0x000000000f087348 */ /* 0x000fea0003c00000 */
[----:B------:R0:W1:Y:S02]  /*17860*/  SHFL.IDX P6, R14, R13, R12, R11 ;  /* 0x0000000c0d0e7389 */ /* 0x00006400000c000b */
[----:B01----:R-:W-:Y:S01]  /*17870*/  ENDCOLLECTIVE ;  /* 0x000000000000791b */ /* 0x003fe20003800000 */
.L_x_413:
[----:B------:R-:W-:Y:S02]  /*17880*/  IMAD.MOV.U32 R13, RZ, RZ, R5 ;  /* 0x000000ffff0d7224 */ /* 0x000fe400078e0005 */
[----:B------:R-:W-:Y:S02]  /*17890*/  IMAD.MOV.U32 R12, RZ, RZ, 0x7 ;  /* 0x00000007ff0c7424 */ /* 0x000fe400078e00ff */
[----:B------:R-:W-:-:S07]  /*178a0*/  IMAD.MOV.U32 R3, RZ, RZ, R14 ;  /* 0x000000ffff037224 */ /* 0x000fce00078e000e */
[----:B------:R-:W-:Y:S05]  /*178b0*/  WARPSYNC.COLLECTIVE R15, `(.L_x_414) ;  /* 0x000000000f087348 */ /* 0x000fea0003c00000 */
[----:B------:R0:W1:Y:S02]  /*178c0*/  SHFL.IDX P6, R14, R13, R12, R11 ;  /* 0x0000000c0d0e7389 */ /* 0x00006400000c000b */
[----:B01----:R-:W-:Y:S01]  /*178d0*/  ENDCOLLECTIVE ;  /* 0x000000000000791b */ /* 0x003fe20003800000 */
.L_x_414:
[----:B------:R-:W-:-:S05]  /*178e0*/  @!P2 IADD3 R3, P3, R27, R3, RZ ;  /* 0x000000031b03a210 */ /* 0x000fca0007f7e0ff */
[----:B------:R-:W-:-:S05]  /*178f0*/  @!P2 IMAD.X R2, RZ, RZ, R2, P3 ;  /* 0x000000ffff02a224 */ /* 0x000fca00018e0602 */
[----:B------:R-:W-:Y:S01]  /*17900*/  @!P2 LOP3.LUT R3, R3, R2, RZ, 0x3c, !PT ;  /* 0x000000020303a212 */ /* 0x000fe200078e3cff */
[----:B------:R-:W-:-:S03]  /*17910*/  IMAD.MOV.U32 R13, RZ, RZ, R0 ;  /* 0x000000ffff0d7224 */ /* 0x000fc600078e0000 */
[----:B------:R-:W-:-:S04]  /*17920*/  @!P2 LOP3.LUT R2, R3, R2, RZ, 0x3c, !PT ;  /* 0x000000020302a212 */ /* 0x000fc800078e3cff */
[----:B------:R-:W-:Y:S01]  /*17930*/  @!P2 LOP3.LUT R3, R3, R2, RZ, 0x3c, !PT ;  /* 0x000000020303a212 */ /* 0x000fe200078e3cff */
[----:B------:R-:W-:-:S04]  /*17940*/  IMAD.MOV.U32 R5, RZ, RZ, R14 ;  /* 0x000000ffff057224 */ /* 0x000fc800078e000e */
[----:B------:R-:W-:Y:S01]  /*17950*/  @!PT LDS RZ, [RZ] ;  /* 0x00000000fffff984 */ /* 0x000fe20000000800 */
[----:B------:R-:W-:Y:S01]  /*17960*/  @!PT LDS RZ, [RZ] ;  /* 0x00000000fffff984 */ /* 0x000fe20000000800 */
[----:B------:R-:W-:Y:S01]  /*17970*/  @!PT LDS RZ, [RZ] ;  /* 0x00000000fffff984 */ /* 0x000fe20000000800 */
[----:B------:R0:W-:Y:S04]  /*17980*/  @!P2 LDGSTS.E.BYPASS.LTC128B.128 [R8+0x23400], desc[UR52][R2.64], !P0 ;  /* 0x234000000208afae */ /* 0x0001e8000c101d74 */
[----:B------:R0:W-:Y:S02]  /*17990*/  @!P2 LDGSTS.E.BYPASS.LTC128B.128 [R8+0x27400], desc[UR52][R2.64+0x80], !P1 ;  /* 0x274000800208afae */ /* 0x0001e4000c901d74 */
[----:B0-----:R-:W-:Y:S05]  /*179a0*/  WARPSYNC.COLLECTIVE R15, `(.L_x_415) ;  /* 0x000000000f087348 */ /* 0x001fea0003c00000 */
[----:B------:R1:W2:Y:S02]  /*179b0*/  SHFL.IDX P6, R14, R13, R12, R11 ;  /* 0x0000000c0d0e7389 */ /* 0x0002a400000c000b */
[----:B012---:R-:W-:Y:S01]  /*179c0*/  ENDCOLLECTIVE ;  /* 0x000000000000791b */ /* 0x007fe20003800000 */
.L_x_415:
[----:B------:R-:W-:Y:S05]  /*179d0*/  BRA `(.L_x_416) ;  /* 0xffffffa400147947 */ /* 0x000fea000383ffff */
.L_x_303:
[----:B0-----:R0:W1:Y:S02]  /*179e0*/  SYNCS.PHASECHK.TRANS64.TRYWAIT P1, [R17+URZ+0x38820], R0 ;  /* 0x03882000110075a7 */ /* 0x001064000802017f */
[----:B-1----:R-:W-:Y:S05]  /*179f0*/  @!P1 NANOSLEEP.SYNCS 0x989680 ;  /* 0x009896800000995d */ /* 0x002fea0003900000 */
[----:B------:R-:W1:Y:S02]  /*17a00*/  @!P1 SYNCS.PHASECHK.TRANS64 P1, [R17+URZ+0x38820], R0 ;  /* 0x03882000110095a7 */ /* 0x000e64000802007f */
[----:B-1----:R-:W-:Y:S05]  /*17a10*/  @!P1 BRA `(.L_x_303) ;  /* 0xfffffffc00f09947 */ /* 0x002fea000383ffff */
[----:B------:R-:W-:Y:S05]  /*17a20*/  BRA `(.L_x_417) ;  /* 0xffffffa4008c7947 */ /* 0x000fea000383ffff */
.L_x_307:
[----:B0-----:R0:W1:Y:S02]  /*17a30*/  SYNCS.PHASECHK.TRANS64.TRYWAIT P0, [R0+URZ+0x38880], R20 ;  /* 0x03888014000075a7 */ /* 0x001064000800017f */
[----:B-1----:R-:W-:Y:S05]  /*17a40*/  @!P0 NANOSLEEP.SYNCS 0x989680 ;  /* 0x009896800000895d */ /* 0x002fea0003900000 */
[----:B------:R-:W1:Y:S02]  /*17a50*/  @!P0 SYNCS.PHASECHK.TRANS64 P0, [R0+URZ+0x38880], R20 ;  /* 0x03888014000085a7 */ /* 0x000e64000800007f */
[----:B-1----:R-:W-:Y:S05]  /*17a60*/  @!P0 BRA `(.L_x_307) ;  /* 0xfffffffc00f08947 */ /* 0x002fea000383ffff */
[----:B------:R-:W-:Y:S05]  /*17a70*/  BRA `(.L_x_418) ;  /* 0xffffffa8003c7947 */ /* 0x000fea000383ffff */
.L_x_308:
        /* <DEDUP_REMOVED lines=8> */
.L_x_420:
[----:B------:R-:W-:Y:S05]  /*17b00*/  BSYNC B0 ;  /* 0x0000000000007941 */ /* 0x000fea0003800000 */
.L_x_419:
[----:B------:R-:W-:Y:S02]  /*17b10*/  IMAD.MOV.U32 R13, RZ, RZ, R8 ;  /* 0x000000ffff0d7224 */ /* 0x000fe400078e0008 */
[----:B------:R-:W-:Y:S02]  /*17b20*/  IMAD.MOV.U32 R12, RZ, RZ, RZ ;  /* 0x000000ffff0c7224 */ /* 0x000fe400078e00ff */
[----:B------:R-:W-:Y:S02]  /*17b30*/  IMAD.MOV.U32 R11, RZ, RZ, 0x181f ;  /* 0x0000181fff0b7424 */ /* 0x000fe400078e00ff */
[----:B------:R-:W-:Y:S02]  /*17b40*/  IMAD.MOV.U32 R15, RZ, RZ, -0x1 ;  /* 0xffffffffff0f7424 */ /* 0x000fe400078e00ff */
[----:B------:R-:W-:Y:S02]  /*17b50*/  IMAD.MOV.U32 R3, RZ, RZ, R14 ;  /* 0x000000ffff037224 */ /* 0x000fe400078e000e */
[----:B------:R-:W-:-:S07]  /*17b60*/  IMAD.IADD R4, R17, 0x1, R4 ;  /* 0x0000000111047824 */ /* 0x000fce00078e0204 */
[----:B------:R-:W-:Y:S05]  /*17b70*/  WARPSYNC.COLLECTIVE R15, `(.L_x_421) ;  /* 0x000000000f087348 */ /* 0x000fea0003c00000 */
[----:B------:R0:W1:Y:S02]  /*17b80*/  SHFL.IDX P6, R14, R13, R12, R11 ;  /* 0x0000000c0d0e7389 */ /* 0x00006400000c000b */
[----:B01----:R-:W-:Y:S01]  /*17b90*/  ENDCOLLECTIVE ;  /* 0x000000000000791b */ /* 0x003fe20003800000 */
.L_x_421:
[----:B------:R-:W-:Y:S02]  /*17ba0*/  IMAD.MOV.U32 R13, RZ, RZ, R7 ;  /* 0x000000ffff0d7224 */ /* 0x000fe400078e0007 */
[----:B------:R-:W-:Y:S02]  /*17bb0*/  IMAD.MOV.U32 R12, RZ, RZ, 0x1 ;  /* 0x00000001ff0c7424 */ /* 0x000fe400078e00ff */
[----:B------:R-:W-:-:S07]  /*17bc0*/  IMAD.MOV.U32 R2, RZ, RZ, R14 ;  /* 0x000000ffff027224 */ /* 0x000fce00078e000e */
[----:B------:R-:W-:Y:S05]  /*17bd0*/  WARPSYNC.COLLECTIVE R15, `(.L_x_422) ;  /* 0x000000000f087348 */ /* 0x000fea0003c00000 */
[----:B------:R0:W1:Y:S02]  /*17be0*/  SHFL.IDX P6, R14, R13, R12, R11 ;  /* 0x0000000c0d0e7389 */ /* 0x00006400000c000b */
[----:B01----:R-:W-:Y:S01]  /*17bf0*/  ENDCOLLECTIVE ;  /* 0x000000000000791b */ /* 0x003fe20003800000 */
.L_x_422:
[----:B------:R-:W-:-:S05]  /*17c00*/  IADD3 R2, P0, R27, R2, RZ ;  /* 0x000000021b027210 */ /* 0x000fca0007f1e0ff */
[----:B------:R-:W-:-:S05]  /*17c10*/  IMAD.X R3, RZ, RZ, R3, P0 ;  /* 0x000000ffff037224 */ /* 0x000fca00000e0603 */
[----:B------:R-:W-:Y:S01]  /*17c20*/  @!PT LDS RZ, [RZ] ;  /* 0x00000000fffff984 */ /* 0x000fe20000000800 */
[----:B------:R-:W-:Y:S01]  /*17c30*/  @!PT LDS RZ, [RZ] ;  /* 0x00000000fffff984 */ /* 0x000fe20000000800 */
[----:B------:R-:W-:Y:S01]  /*17c40*/  @!PT LDS RZ, [RZ] ;  /* 0x00000000fffff984 */ /* 0x000fe20000000800 */
[----:B------:R-:W-:Y:S01]  /*17c50*/  LDGSTS.E.BYPASS.LTC128B.128 [R4+0x10400], desc[UR52][R2.64], !P3 ;  /* 0x1040000002047fae */ /* 0x000fe2000d901d74 */
[----:B------:R-:W-:-:S03]  /*17c60*/  IMAD.MOV.U32 R13, RZ, RZ, R8 ;  /* 0x000000ffff0d7224 */ /* 0x000fc600078e0008 */
[----:B------:R0:W-:Y:S02]  /*17c70*/  LDGSTS.E.BYPASS.LTC128B.128 [R4+0x14400], desc[UR52][R2.64+0x80], !P2 ;  /* 0x1440008002047fae */ /* 0x0001e4000d101d74 */
[----:B0-----:R-:W-:-:S07]  /*17c80*/  IMAD.MOV.U32 R3, RZ, RZ, R14 ;  /* 0x000000ffff037224 */ /* 0x001fce00078e000e */
[----:B------:R-:W-:Y:S05]  /*17c90*/  WARPSYNC.COLLECTIVE R15, `(.L_x_423) ;  /* 0x000000000f087348 */ /* 0x000fea0003c00000 */
[----:B------:R0:W1:Y:S02]  /*17ca0*/  SHFL.IDX P6, R14, R13, R12, R11 ;  /* 0x0000000c0d0e7389 */ /* 0x00006400000c000b */
[----:B01----:R-:W-:Y:S01]  /*17cb0*/  ENDCOLLECTIVE ;  /* 0x000000000000791b */ /* 0x003fe20003800000 */
.L_x_423:
[----:B------:R-:W-:Y:S02]  /*17cc0*/  IMAD.MOV.U32 R13, RZ, RZ, R7 ;  /* 0x000000ffff0d7224 */ /* 0x000fe400078e0007 */
[----:B------:R-:W-:Y:S02]  /*17cd0*/  IMAD.MOV.U32 R12, RZ, RZ, 0x2 ;  /* 0x00000002ff0c7424 */ /* 0x000fe400078e00ff */
[----:B------:R-:W-:-:S07]  /*17ce0*/  IMAD.MOV.U32 R2, RZ, RZ, R14 ;  /* 0x000000ffff027224 */ /* 0x000fce00078e000e */
[----:B------:R-:W-:Y:S05]  /*17cf0*/  WARPSYNC.COLLECTIVE R15, `(.L_x_424) ;  /* 0x000000000f087348 */ /* 0x000fea0003c00000 */
[----:B------:R0:W1:Y:S02]  /*17d00*/  SHFL.IDX P6, R14, R13, R12, R11 ;  /* 0x0000000c0d0e7389 */ /* 0x00006400000c000b */
[----:B01----:R-:W-:Y:S01]  /*17d10*/  ENDCOLLECTIVE ;  /* 0x000000000000791b */ /* 0x003fe20003800000 */
.L_x_424:
        /* <DEDUP_REMOVED lines=12> */
.L_x_425:
[----:B------:R-:W-:Y:S02]  /*17de0*/  IMAD.MOV.U32 R13, RZ, RZ, R7 ;  /* 0x000000ffff0d7224 */ /* 0x000fe400078e0007 */
[----:B------:R-:W-:Y:S02]  /*17df0*/  IMAD.MOV.U32 R12, RZ, RZ, 0x3 ;  /* 0x00000003ff0c7424 */ /* 0x000fe400078e00ff */
[----:B------:R-:W-:-:S07]  /*17e00*/  IMAD.MOV.U32 R2, RZ, RZ, R14 ;  /* 0x000000ffff027224 */ /* 0x000fce00078e000e */
[----:B------:R-:W-:Y:S05]  /*17e10*/  WARPSYNC.COLLECTIVE R15, `(.L_x_426) ;  /* 0x000000000f087348 */ /* 0x000fea0003c00000 */
[----:B------:R0:W1:Y:S02]  /*17e20*/  SHFL.IDX P6, R14, R13, R12, R11 ;  /* 0x0000000c0d0e7389 */ /* 0x00006400000c000b */
[----:B01----:R-:W-:Y:S01]  /*17e30*/  ENDCOLLECTIVE ;  /* 0x000000000000791b */ /* 0x003fe20003800000 */
.L_x_426:
        /* <DEDUP_REMOVED lines=12> */
.L_x_427:
[----:B------:R-:W-:Y:S02]  /*17f00*/  IMAD.MOV.U32 R13, RZ, RZ, R7 ;  /* 0x000000ffff0d7224 */ /* 0x000fe400078e0007 */
[----:B------:R-:W-:Y:S02]  /*17f10*/  IMAD.MOV.U32 R12, RZ, RZ, 0x4 ;  /* 0x00000004ff0c7424 */ /* 0x000fe400078e00ff */
[----:B------:R-:W-:-:S07]  /*17f20*/  IMAD.MOV.U32 R2, RZ, RZ, R14 ;  /* 0x000000ffff027224 */ /* 0x000fce00078e000e */
[----:B------:R-:W-:Y:S05]  /*17f30*/  WARPSYNC.COLLECTIVE R15, `(.L_x_428) ;  /* 0x000000000f087348 */ /* 0x000fea0003c00000 */
[----:B------:R0:W1:Y:S02]  /*17f40*/  SHFL.IDX P6, R14, R13, R12, R11 ;  /* 0x0000000c0d0e7389 */ /* 0x00006400000c000b */
[----:B01----:R-:W-:Y:S01]  /*17f50*/  ENDCOLLECTIVE ;  /* 0x000000000000791b */ /* 0x003fe20003800000 */
.L_x_428:
        /* <DEDUP_REMOVED lines=12> */
.L_x_429:
[----:B------:R-:W-:Y:S02]  /*18020*/  IMAD.MOV.U32 R13, RZ, RZ, R7 ;  /* 0x000000ffff0d7224 */ /* 0x000fe400078e0007 */
[----:B------:R-:W-:Y:S02]  /*18030*/  IMAD.MOV.U32 R12, RZ, RZ, 0x5 ;  /* 0x00000005ff0c7424 */ /* 0x000fe400078e00ff */
[----:B------:R-:W-:-:S07]  /*18040*/  IMAD.MOV.U32 R2, RZ, RZ, R14 ;  /* 0x000000ffff027224 */ /* 0x000fce00078e000e */
[----:B------:R-:W-:Y:S05]  /*18050*/  WARPSYNC.COLLECTIVE R15, `(.L_x_430) ;  /* 0x000000000f087348 */ /* 0x000fea0003c00000 */
[----:B------:R0:W1:Y:S02]  /*18060*/  SHFL.IDX P6, R14, R13, R12, R11 ;  /* 0x0000000c0d0e7389 */ /* 0x00006400000c000b */
[----:B01----:R-:W-:Y:S01]  /*18070*/  ENDCOLLECTIVE ;  /* 0x000000000000791b */ /* 0x003fe20003800000 */
.L_x_430:
        /* <DEDUP_REMOVED lines=12> */
.L_x_431:
[----:B------:R-:W-:Y:S02]  /*18140*/  IMAD.MOV.U32 R13, RZ, RZ, R7 ;  /* 0x000000ffff0d7224 */ /* 0x000fe400078e0007 */
[----:B------:R-:W-:Y:S02]  /*18150*/  IMAD.MOV.U32 R12, RZ, RZ, 0x6 ;  /* 0x00000006ff0c7424 */ /* 0x000fe400078e00ff */
[----:B------:R-:W-:-:S07]  /*18160*/  IMAD.MOV.U32 R2, RZ, RZ, R14 ;  /* 0x000000ffff027224 */ /* 0x000fce00078e000e */
[----:B------:R-:W-:Y:S05]  /*18170*/  WARPSYNC.COLLECTIVE R15, `(.L_x_432) ;  /* 0x000000000f087348 */ /* 0x000fea0003c00000 */
[----:B------:R0:W1:Y:S02]  /*18180*/  SHFL.IDX P6, R14, R13, R12, R11 ;  /* 0x0000000c0d0e7389 */ /* 0x00006400000c000b */
[----:B01----:R-:W-:Y:S01]  /*18190*/  ENDCOLLECTIVE ;  /* 0x000000000000791b */ /* 0x003fe20003800000 */
.L_x_432:
        /* <DEDUP_REMOVED lines=12> */
.L_x_433:
[----:B------:R-:W-:Y:S02]  /*18260*/  IMAD.MOV.U32 R13, RZ, RZ, R7 ;  /* 0x000000ffff0d7224 */ /* 0x000fe400078e0007 */
[----:B------:R-:W-:Y:S02]  /*18270*/  IMAD.MOV.U32 R12, RZ, RZ, 0x7 ;  /* 0x00000007ff0c7424 */ /* 0x000fe400078e00ff */
[----:B------:R-:W-:-:S07]  /*18280*/  IMAD.MOV.U32 R2, RZ, RZ, R14 ;  /* 0x000000ffff027224 */ /* 0x000fce00078e000e */
[----:B------:R-:W-:Y:S05]  /*18290*/  WARPSYNC.COLLECTIVE R15, `(.L_x_434) ;  /* 0x000000000f087348 */ /* 0x000fea0003c00000 */
[----:B------:R0:W1:Y:S02]  /*182a0*/  SHFL.IDX P6, R14, R13, R12, R11 ;  /* 0x0000000c0d0e7389 */ /* 0x00006400000c000b */
[----:B01----:R-:W-:Y:S01]  /*182b0*/  ENDCOLLECTIVE ;  /* 0x000000000000791b */ /* 0x003fe20003800000 */
.L_x_434:
        /* <DEDUP_REMOVED lines=12> */
.L_x_435:
[----:B------:R-:W-:Y:S01]  /*18380*/  IMAD.MOV.U32 R2, RZ, RZ, R14 ;  /* 0x000000ffff027224 */ /* 0x000fe200078e000e */
[----:B------:R-:W-:Y:S06]  /*18390*/  BRA `(.L_x_436) ;  /* 0xffffffa400107947 */ /* 0x000fec000383ffff */
.L_x_313:
[----:B---3--:R3:W4:Y:S02]  /*183a0*/  SYNCS.PHASECHK.TRANS64.TRYWAIT P0, [R0+URZ+0x38840], R20 ;  /* 0x03884014000075a7 */ /* 0x008724000800017f */
[----:B----4-:R-:W-:Y:S05]  /*183b0*/  @!P0 NANOSLEEP.SYNCS 0x989680 ;  /* 0x009896800000895d */ /* 0x010fea0003900000 */
[----:B------:R-:W4:Y:S02]  /*183c0*/  @!P0 SYNCS.PHASECHK.TRANS64 P0, [R0+URZ+0x38840], R20 ;  /* 0x03884014000085a7 */ /* 0x000f24000800007f */
[----:B----4-:R-:W-:Y:S05]  /*183d0*/  @!P0 BRA `(.L_x_313) ;  /* 0xfffffffc00f08947 */ /* 0x010fea000383ffff */
[----:B------:R-:W-:Y:S05]  /*183e0*/  BRA `(.L_x_437) ;  /* 0xffffffa400647947 */ /* 0x000fea000383ffff */
.L_x_314:
[----:B------:R-:W-:Y:S01]  /*183f0*/  BSSY B0, `(.L_x_438) ;  /* 0x0000008000007945 */ /* 0x000fe20003800000 */
[----:B------:R-:W-:Y:S02]  /*18400*/  IMAD.MOV.U32 R13, RZ, RZ, R5 ;  /* 0x000000ffff0d7224 */ /* 0x000fe400078e0005 */
[----:B------:R-:W-:Y:S02]  /*18410*/  IMAD.MOV.U32 R12, RZ, RZ, RZ ;  /* 0x000000ffff0c7224 */ /* 0x000fe400078e00ff */
[----:B------:R-:W-:Y:S02]  /*18420*/  IMAD.MOV.U32 R11, RZ, RZ, 0x181f ;  /* 0x0000181fff0b7424 */ /* 0x000fe400078e00ff */
[----:B------:R-:W-:-:S07]  /*18430*/  IMAD.MOV.U32 R15, RZ, RZ, -0x1 ;  /* 0xffffffffff0f7424 */ /* 0x000fce00078e00ff */
[----:B0-23--:R-:W-:Y:S05]  /*18440*/  WARPSYNC.COLLECTIVE R15, `(.L_x_439) ;  /* 0x000000000f087348 */ /* 0x00dfea0003c00000 */
[----:B------:R1:W4:Y:S02]  /*18450*/  SHFL.IDX P6, R14, R13, R12, R11 ;  /* 0x0000000c0d0e7389 */ /* 0x00032400000c000b */
[----:B01234-:R-:W-:Y:S01]  /*18460*/  ENDCOLLECTIVE ;  /* 0x000000000000791b */ /* 0x01ffe20003800000 */
.L_x_439:
[----:B------:R-:W-:Y:S05]  /*18470*/  BSYNC B0 ;  /* 0x0000000000007941 */ /* 0x000fea0003800000 */
.L_x_438:
        /* <DEDUP_REMOVED lines=8> */
.L_x_440:
[----:B------:R-:W-:Y:S02]  /*18500*/  IMAD.MOV.U32 R13, RZ, RZ, R5 ;  /* 0x000000ffff0d7224 */ /* 0x000fe400078e0005 */
[----:B------:R-:W-:Y:S02]  /*18510*/  IMAD.MOV.U32 R12, RZ, RZ, 0x1 ;  /* 0x00000001ff0c7424 */ /* 0x000fe400078e00ff */
[----:B------:R-:W-:-:S07]  /*18520*/  IMAD.MOV.U32 R2, RZ, RZ, R14 ;  /* 0x000000ffff027224 */ /* 0x000fce00078e000e */
[----:B------:R-:W-:Y:S05]  /*18530*/  WARPSYNC.COLLECTIVE R15, `(.L_x_441) ;  /* 0x000000000f087348 */ /* 0x000fea0003c00000 */
[----:B------:R0:W1:Y:S02]  /*18540*/  SHFL.IDX P6, R14, R13, R12, R11 ;  /* 0x0000000c0d0e7389 */ /* 0x00006400000c000b */
[----:B01----:R-:W-:Y:S01]  /*18550*/  ENDCOLLECTIVE ;  /* 0x000000000000791b */ /* 0x003fe20003800000 */
.L_x_441:
        /* <DEDUP_REMOVED lines=12> */
.L_x_442:
[----:B------:R-:W-:Y:S02]  /*18620*/  IMAD.MOV.U32 R13, RZ, RZ, R5 ;  /* 0x000000ffff0d7224 */ /* 0x000fe400078e0005 */
[----:B------:R-:W-:Y:S02]  /*18630*/  IMAD.MOV.U32 R12, RZ, RZ, 0x2 ;  /* 0x00000002ff0c7424 */ /* 0x000fe400078e00ff */
[----:B------:R-:W-:-:S07]  /*18640*/  IMAD.MOV.U32 R2, RZ, RZ, R14 ;  /* 0x000000ffff027224 */ /* 0x000fce00078e000e */
[----:B------:R-:W-:Y:S05]  /*18650*/  WARPSYNC.COLLECTIVE R15, `(.L_x_443) ;  /* 0x000000000f087348 */ /* 0x000fea0003c00000 */
[----:B------:R0:W1:Y:S02]  /*18660*/  SHFL.IDX P6, R14, R13, R12, R11 ;  /* 0x0000000c0d0e7389 */ /* 0x00006400000c000b */
[----:B01----:R-:W-:Y:S01]  /*18670*/  ENDCOLLECTIVE ;  /* 0x000000000000791b */ /* 0x003fe20003800000 */
.L_x_443:
        /* <DEDUP_REMOVED lines=12> */
.L_x_444:
[----:B------:R-:W-:Y:S02]  /*18740*/  IMAD.MOV.U32 R13, RZ, RZ, R5 ;  /* 0x000000ffff0d7224 */ /* 0x000fe400078e0005 */
[----:B------:R-:W-:Y:S02]  /*18750*/  IMAD.MOV.U32 R12, RZ, RZ, 0x3 ;  /* 0x00000003ff0c7424 */ /* 0x000fe400078e00ff */
[----:B------:R-:W-:-:S07]  /*18760*/  IMAD.MOV.U32 R2, RZ, RZ, R14 ;  /* 0x000000ffff027224 */ /* 0x000fce00078e000e */
[----:B------:R-:W-:Y:S05]  /*18770*/  WARPSYNC.COLLECTIVE R15, `(.L_x_445) ;  /* 0x000000000f087348 */ /* 0x000fea0003c00000 */
[----:B------:R0:W1:Y:S02]  /*18780*/  SHFL.IDX P6, R14, R13, R12, R11 ;  /* 0x0000000c0d0e7389 */ /* 0x00006400000c000b */
[----:B01----:R-:W-:Y:S01]  /*18790*/  ENDCOLLECTIVE ;  /* 0x000000000000791b */ /* 0x003fe20003800000 */
.L_x_445:
        /* <DEDUP_REMOVED lines=12> */
.L_x_446:
[----:B------:R-:W-:Y:S02]  /*18860*/  IMAD.MOV.U32 R13, RZ, RZ, R5 ;  /* 0x000000ffff0d7224 */ /* 0x000fe400078e0005 */
[----:B------:R-:W-:Y:S02]  /*18870*/  IMAD.MOV.U32 R12, RZ, RZ, 0x4 ;  /* 0x00000004ff0c7424 */ /* 0x000fe400078e00ff */
[----:B------:R-:W-:-:S07]  /*18880*/  IMAD.MOV.U32 R2, RZ, RZ, R14 ;  /* 0x000000ffff027224 */ /* 0x000fce00078e000e */
[----:B------:R-:W-:Y:S05]  /*18890*/  WARPSYNC.COLLECTIVE R15, `(.L_x_447) ;  /* 0x000000000f087348 */ /* 0x000fea0003c00000 */
[----:B------:R0:W1:Y:S02]  /*188a0*/  SHFL.IDX P6, R14, R13, R12, R11 ;  /* 0x0000000c0d0e7389 */ /* 0x00006400000c000b */
[----:B01----:R-:W-:Y:S01]  /*188b0*/  ENDCOLLECTIVE ;  /* 0x000000000000791b */ /* 0x003fe20003800000 */
.L_x_447:
        /* <DEDUP_REMOVED lines=12> */
.L_x_448:
[----:B------:R-:W-:Y:S02]  /*18980*/  IMAD.MOV.U32 R13, RZ, RZ, R5 ;  /* 0x000000ffff0d7224 */ /* 0x000fe400078e0005 */
[----:B------:R-:W-:Y:S02]  /*18990*/  IMAD.MOV.U32 R12, RZ, RZ, 0x5 ;  /* 0x00000005ff0c7424 */ /* 0x000fe400078e00ff */
[----:B------:R-:W-:-:S07]  /*189a0*/  IMAD.MOV.U32 R2, RZ, RZ, R14 ;  /* 0x000000ffff027224 */ /* 0x000fce00078e000e */
[----:B------:R-:W-:Y:S05]  /*189b0*/  WARPSYNC.COLLECTIVE R15, `(.L_x_449) ;  /* 0x000000000f087348 */ /* 0x000fea0003c00000 */
[----:B------:R0:W1:Y:S02]  /*189c0*/  SHFL.IDX P6, R14, R13, R12, R11 ;  /* 0x0000000c0d0e7389 */ /* 0x00006400000c000b */
[----:B01----:R-:W-:Y:S01]  /*189d0*/  ENDCOLLECTIVE ;  /* 0x000000000000791b */ /* 0x003fe20003800000 */
.L_x_449:
        /* <DEDUP_REMOVED lines=12> */
.L_x_450:
[----:B------:R-:W-:Y:S02]  /*18aa0*/  IMAD.MOV.U32 R13, RZ, RZ, R5 ;  /* 0x000000ffff0d7224 */ /* 0x000fe400078e0005 */
[----:B------:R-:W-:Y:S02]  /*18ab0*/  IMAD.MOV.U32 R12, RZ, RZ, 0x6 ;  /* 0x00000006ff0c7424 */ /* 0x000fe400078e00ff */
[----:B------:R-:W-:-:S07]  /*18ac0*/  IMAD.MOV.U32 R2, RZ, RZ, R14 ;  /* 0x000000ffff027224 */ /* 0x000fce00078e000e */
[----:B------:R-:W-:Y:S05]  /*18ad0*/  WARPSYNC.COLLECTIVE R15, `(.L_x_451) ;  /* 0x000000000f087348 */ /* 0x000fea0003c00000 */
[----:B------:R0:W1:Y:S02]  /*18ae0*/  SHFL.IDX P6, R14, R13, R12, R11 ;  /* 0x0000000c0d0e7389 */ /* 0x00006400000c000b */
[----:B01----:R-:W-:Y:S01]  /*18af0*/  ENDCOLLECTIVE ;  /* 0x000000000000791b */ /* 0x003fe20003800000 */
.L_x_451:
        /* <DEDUP_REMOVED lines=12> */
.L_x_452:
[----:B------:R-:W-:Y:S02]  /*18bc0*/  IMAD.MOV.U32 R13, RZ, RZ, R5 ;  /* 0x000000ffff0d7224 */ /* 0x000fe400078e0005 */
[----:B------:R-:W-:Y:S02]  /*18bd0*/  IMAD.MOV.U32 R12, RZ, RZ, 0x7 ;  /* 0x00000007ff0c7424 */ /* 0x000fe400078e00ff */
[----:B------:R-:W-:-:S07]  /*18be0*/  IMAD.MOV.U32 R2, RZ, RZ, R14 ;  /* 0x000000ffff027224 */ /* 0x000fce00078e000e */
[----:B------:R-:W-:Y:S05]  /*18bf0*/  WARPSYNC.COLLECTIVE R15, `(.L_x_453) ;  /* 0x000000000f087348 */ /* 0x000fea0003c00000 */
[----:B------:R0:W1:Y:S02]  /*18c00*/  SHFL.IDX P6, R14, R13, R12, R11 ;  /* 0x0000000c0d0e7389 */ /* 0x00006400000c000b */
[----:B01----:R-:W-:Y:S01]  /*18c10*/  ENDCOLLECTIVE ;  /* 0x000000000000791b */ /* 0x003fe20003800000 */
.L_x_453:
        /* <DEDUP_REMOVED lines=12> */
.L_x_454:
[----:B------:R-:W-:Y:S01]  /*18ce0*/  IMAD.MOV.U32 R2, RZ, RZ, R14 ;  /* 0x000000ffff027224 */ /* 0x000fe200078e000e */
[----:B------:R-:W-:Y:S06]  /*18cf0*/  BRA `(.L_x_455) ;  /* 0xffffffa000307947 */ /* 0x000fec000383ffff */
.L_x_319:
[----:B0-----:R0:W2:Y:S02]  /*18d00*/  SYNCS.PHASECHK.TRANS64.TRYWAIT P2, [R0+URZ+0x38870], R3 ;  /* 0x03887003000075a7 */ /* 0x0010a4000804017f */
[----:B--2---:R-:W-:Y:S05]  /*18d10*/  @!P2 NANOSLEEP.SYNCS 0x989680 ;  /* 0x009896800000a95d */ /* 0x004fea0003900000 */
[----:B------:R-:W2:Y:S02]  /*18d20*/  @!P2 SYNCS.PHASECHK.TRANS64 P2, [R0+URZ+0x38870], R3 ;  /* 0x038870030000a5a7 */ /* 0x000ea4000804007f */
[----:B--2---:R-:W-:Y:S05]  /*18d30*/  @!P2 BRA `(.L_x_319) ;  /* 0xfffffffc00f0a947 */ /* 0x004fea000383ffff */
[----:B------:R-:W-:Y:S05]  /*18d40*/  BRA `(.L_x_456) ;  /* 0xffffffa000987947 */ /* 0x000fea000383ffff */
.L_x_321:
[----:B0-----:R0:W2:Y:S02]  /*18d50*/  SYNCS.PHASECHK.TRANS64.TRYWAIT P2, [R0+URZ+0x38860], R5 ;  /* 0x03886005000075a7 */ /* 0x0010a4000804017f */
[----:B--2---:R-:W-:Y:S05]  /*18d60*/  @!P2 NANOSLEEP.SYNCS 0x989680 ;  /* 0x009896800000a95d */ /* 0x004fea0003900000 */
[----:B------:R-:W2:Y:S02]  /*18d70*/  @!P2 SYNCS.PHASECHK.TRANS64 P2, [R0+URZ+0x38860], R5 ;  /* 0x038860050000a5a7 */ /* 0x000ea4000804007f */
[----:B--2---:R-:W-:Y:S05]  /*18d80*/  @!P2 BRA `(.L_x_321) ;  /* 0xfffffffc00f0a947 */ /* 0x004fea000383ffff */
[----:B------:R-:W-:Y:S05]  /*18d90*/  BRA `(.L_x_457) ;  /* 0xffffffa000a87947 */ /* 0x000fea000383ffff */
.L_x_329:
[----:B0-----:R0:W1:Y:S02]  /*18da0*/  SYNCS.PHASECHK.TRANS64.TRYWAIT P1, [R2+URZ+0x38870], R3 ;  /* 0x03887003020075a7 */ /* 0x001064000802017f */
[----:B-1----:R-:W-:Y:S05]  /*18db0*/  @!P1 NANOSLEEP.SYNCS 0x989680 ;  /* 0x009896800000995d */ /* 0x002fea0003900000 */
[----:B------:R-:W1:Y:S02]  /*18dc0*/  @!P1 SYNCS.PHASECHK.TRANS64 P1, [R2+URZ+0x38870], R3 ;  /* 0x03887003020095a7 */ /* 0x000e64000802007f */
[----:B-1----:R-:W-:Y:S05]  /*18dd0*/  @!P1 BRA `(.L_x_329) ;  /* 0xfffffffc00f09947 */ /* 0x002fea000383ffff */
[----:B------:R-:W-:Y:S05]  /*18de0*/  BRA `(.L_x_458) ;  /* 0xffffffac00607947 */ /* 0x000fea000383ffff */
.L_x_331:
[----:B0-----:R0:W1:Y:S02]  /*18df0*/  SYNCS.PHASECHK.TRANS64.TRYWAIT P1, [R2+URZ+0x38860], R3 ;  /* 0x03886003020075a7 */ /* 0x001064000802017f */
[----:B-1----:R-:W-:Y:S05]  /*18e00*/  @!P1 NANOSLEEP.SYNCS 0x989680 ;  /* 0x009896800000995d */ /* 0x002fea0003900000 */
[----:B------:R-:W1:Y:S02]  /*18e10*/  @!P1 SYNCS.PHASECHK.TRANS64 P1, [R2+URZ+0x38860], R3 ;  /* 0x03886003020095a7 */ /* 0x000e64000802007f */
[----:B-1----:R-:W-:Y:S05]  /*18e20*/  @!P1 BRA `(.L_x_331) ;  /* 0xfffffffc00f09947 */ /* 0x002fea000383ffff */
[----:B------:R-:W-:Y:S05]  /*18e30*/  BRA `(.L_x_459) ;  /* 0xffffffac006c7947 */ /* 0x000fea000383ffff */
.L_x_343:
[----:B0-----:R0:W1:Y:S02]  /*18e40*/  SYNCS.PHASECHK.TRANS64.TRYWAIT P0, [R7+URZ+0x38820], R0 ;  /* 0x03882000070075a7 */ /* 0x001064000800017f */
[----:B-1----:R-:W-:Y:S05]  /*18e50*/  @!P0 NANOSLEEP.SYNCS 0x989680 ;  /* 0x009896800000895d */ /* 0x002fea0003900000 */
[----:B------:R-:W1:Y:S02]  /*18e60*/  @!P0 SYNCS.PHASECHK.TRANS64 P0, [R7+URZ+0x38820], R0 ;  /* 0x03882000070085a7 */ /* 0x000e64000800007f */
[----:B-1----:R-:W-:Y:S05]  /*18e70*/  @!P0 BRA `(.L_x_343) ;  /* 0xfffffffc00f08947 */ /* 0x002fea000383ffff */
[----:B------:R-:W-:Y:S05]  /*18e80*/  BRA `(.L_x_460) ;  /* 0xffffffc000d87947 */ /* 0x000fea000383ffff */
.L_x_344:
[----:B------:R-:W1:Y:S01]  /*18e90*/  S2R R2, SR_TID.X ;  /* 0x0000000000027919 */ /* 0x000e620000002100 */
[----:B------:R-:W-:Y:S01]  /*18ea0*/  BSSY B0, `(.L_x_461) ;  /* 0x000000a000007945 */ /* 0x000fe20003800000 */
[----:B------:R-:W-:Y:S02]  /*18eb0*/  IMAD.MOV.U32 R12, RZ, RZ, RZ ;  /* 0x000000ffff0c7224 */ /* 0x000fe400078e00ff */
[----:B------:R-:W-:Y:S02]  /*18ec0*/  IMAD.MOV.U32 R11, RZ, RZ, 0x1f ;  /* 0x0000001fff0b7424 */ /* 0x000fe400078e00ff */
[----:B------:R-:W-:Y:S01]  /*18ed0*/  IMAD.MOV.U32 R15, RZ, RZ, -0x1 ;  /* 0xffffffffff0f7424 */ /* 0x000fe200078e00ff */
[----:B-1----:R-:W-:-:S04]  /*18ee0*/  SHF.R.U32.HI R2, RZ, 0x5, R2 ;  /* 0x00000005ff027819 */ /* 0x002fc80000011602 */
[----:B------:R-:W-:-:S05]  /*18ef0*/  LOP3.LUT R2, R2, 0x3, RZ, 0xc0, !PT ;  /* 0x0000000302027812 */ /* 0x000fca00078ec0ff */
[----:B------:R-:W-:-:S07]  /*18f00*/  IMAD.MOV.U32 R13, RZ, RZ, R2 ;  /* 0x000000ffff0d7224 */ /* 0x000fce00078e0002 */
[----:B0-----:R-:W-:Y:S05]  /*18f10*/  WARPSYNC.COLLECTIVE R15, `(.L_x_462) ;  /* 0x000000000f087348 */ /* 0x001fea0003c00000 */
[----:B------:R1:W2:Y:S02]  /*18f20*/  SHFL.IDX P6, R14, R13, R12, R11 ;  /* 0x0000000c0d0e7389 */ /* 0x0002a400000c000b */
[----:B012---:R-:W-:Y:S01]  /*18f30*/  ENDCOLLECTIVE ;  /* 0x000000000000791b */ /* 0x007fe20003800000 */
.L_x_462:
[----:B------:R-:W-:Y:S05]  /*18f40*/  BSYNC B0 ;  /* 0x0000000000007941 */ /* 0x000fea0003800000 */
.L_x_461:
[----:B------:R-:W-:Y:S05]  /*18f50*/  BRA `(.L_x_463) ;  /* 0xffffffc000c07947 */ /* 0x000fea000383ffff */
.L_x_347:
[----:B------:R-:W-:Y:S01]  /*18f60*/  BSSY B1, `(.L_x_464) ;  /* 0x0000006000017945 */ /* 0x000fe20003800000 */
[----:B------:R-:W-:-:S07]  /*18f70*/  IMAD.MOV.U32 R15, RZ, RZ, -0x1 ;  /* 0xffffffffff0f7424 */ /* 0x000fce00078e00ff */
[----:B0-----:R-:W-:Y:S05]  /*18f80*/  WARPSYNC.COLLECTIVE R15, `(.L_x_465) ;  /* 0x000000000f0c7348 */ /* 0x001fea0003c00000 */
[----:B------:R-:W-:Y:S02]  /*18f90*/  ELECT P6, UR62, PT ;  /* 0x00000000003e782f */ /* 0x000fe400038c0000 */
[----:B------:R-:W-:Y:S01]  /*18fa0*/  MOV R14, UR62 ;  /* 0x0000003e000e7c02 */ /* 0x000fe20008000f00 */
[----:B0-----:R-:W-:Y:S10]  /*18fb0*/  ENDCOLLECTIVE ;  /* 0x000000000000791b */ /* 0x001ff40003800000 */
.L_x_465:
[----:B------:R-:W-:Y:S05]  /*18fc0*/  BSYNC B1 ;  /* 0x0000000000017941 */ /* 0x000fea0003800000 */
.L_x_464:
[----:B------:R-:W-:Y:S05]  /*18fd0*/  BRA `(.L_x_466) ;  /* 0xffffffc000b87947 */ /* 0x000fea000383ffff */
.L_x_349:
[----:B0-----:R0:W1:Y:S02]  /*18fe0*/  SYNCS.PHASECHK.TRANS64.TRYWAIT P1, [R5+URZ+0x38840], R0 ;  /* 0x03884000050075a7 */ /* 0x001064000802017f */
[----:B-1----:R-:W-:Y:S05]  /*18ff0*/  @!P1 NANOSLEEP.SYNCS 0x989680 ;  /* 0x009896800000995d */ /* 0x002fea0003900000 */
[----:B------:R-:W1:Y:S02]  /*19000*/  @!P1 SYNCS.PHASECHK.TRANS64 P1, [R5+URZ+0x38840], R0 ;  /* 0x03884000050095a7 */ /* 0x000e64000802007f */
[----:B-1----:R-:W-:Y:S05]  /*19010*/  @!P1 BRA `(.L_x_349) ;  /* 0xfffffffc00f09947 */ /* 0x002fea000383ffff */
[----:B------:R-:W-:Y:S05]  /*19020*/  BRA `(.L_x_467) ;  /* 0xffffffc000d87947 */ /* 0x000fea000383ffff */
.L_x_351:
[----:B-1----:R1:W2:Y:S02]  /*19030*/  SYNCS.PHASECHK.TRANS64.TRYWAIT P1, [R3+URZ+0x38840], R2 ;  /* 0x03884002030075a7 */ /* 0x0022a4000802017f */
[----:B--2---:R-:W-:Y:S05]  /*19040*/  @!P1 NANOSLEEP.SYNCS 0x989680 ;  /* 0x009896800000995d */ /* 0x004fea0003900000 */
[----:B------:R-:W2:Y:S02]  /*19050*/  @!P1 SYNCS.PHASECHK.TRANS64 P1, [R3+URZ+0x38840], R2 ;  /* 0x03884002030095a7 */ /* 0x000ea4000802007f */
[----:B--2---:R-:W-:Y:S05]  /*19060*/  @!P1 BRA `(.L_x_351) ;  /* 0xfffffffc00f09947 */ /* 0x004fea000383ffff */
[----:B------:R-:W-:Y:S05]  /*19070*/  BRA `(.L_x_468) ;  /* 0xffffffc000e47947 */ /* 0x000fea000383ffff */
.L_x_353:
[----:B--2---:R2:W3:Y:S02]  /*19080*/  SYNCS.PHASECHK.TRANS64.TRYWAIT P1, [R5+URZ+0x38860], R0 ;  /* 0x03886000050075a7 */ /* 0x0044e4000802017f */
[----:B---3--:R-:W-:Y:S05]  /*19090*/  @!P1 NANOSLEEP.SYNCS 0x989680 ;  /* 0x009896800000995d */ /* 0x008fea0003900000 */
[----:B------:R-:W3:Y:S02]  /*190a0*/  @!P1 SYNCS.PHASECHK.TRANS64 P1, [R5+URZ+0x38860], R0 ;  /* 0x03886000050095a7 */ /* 0x000ee4000802007f */
[----:B---3--:R-:W-:Y:S05]  /*190b0*/  @!P1 BRA `(.L_x_353) ;  /* 0xfffffffc00f09947 */ /* 0x008fea000383ffff */
[----:B------:R-:W-:Y:S05]  /*190c0*/  BRA `(.L_x_469) ;  /* 0xffffffc000e07947 */ /* 0x000fea000383ffff */
.L_x_355:
[----:B---3--:R3:W4:Y:S02]  /*190d0*/  SYNCS.PHASECHK.TRANS64.TRYWAIT P1, [R3+URZ+0x38860], R2 ;  /* 0x03886002030075a7 */ /* 0x008724000802017f */
[----:B----4-:R-:W-:Y:S05]  /*190e0*/  @!P1 NANOSLEEP.SYNCS 0x989680 ;  /* 0x009896800000995d */ /* 0x010fea0003900000 */
[----:B------:R-:W4:Y:S02]  /*190f0*/  @!P1 SYNCS.PHASECHK.TRANS64 P1, [R3+URZ+0x38860], R2 ;  /* 0x03886002030095a7 */ /* 0x000f24000802007f */
[----:B----4-:R-:W-:Y:S05]  /*19100*/  @!P1 BRA `(.L_x_355) ;  /* 0xfffffffc00f09947 */ /* 0x010fea000383ffff */
[----:B------:R-:W-:Y:S05]  /*19110*/  BRA `(.L_x_470) ;  /* 0xffffffc000dc7947 */ /* 0x000fea000383ffff */
.L_x_357:
[----:B----4-:R4:W0:Y:S02]  /*19120*/  SYNCS.PHASECHK.TRANS64.TRYWAIT P1, [R5+URZ+0x38880], R0 ;  /* 0x03888000050075a7 */ /* 0x010824000802017f */
[----:B0-----:R-:W-:Y:S05]  /*19130*/  @!P1 NANOSLEEP.SYNCS 0x989680 ;  /* 0x009896800000995d */ /* 0x001fea0003900000 */
[----:B------:R-:W0:Y:S02]  /*19140*/  @!P1 SYNCS.PHASECHK.TRANS64 P1, [R5+URZ+0x38880], R0 ;  /* 0x03888000050095a7 */ /* 0x000e24000802007f */
[----:B0-----:R-:W-:Y:S05]  /*19150*/  @!P1 BRA `(.L_x_357) ;  /* 0xfffffffc00f09947 */ /* 0x001fea000383ffff */
[----:B------:R-:W-:Y:S05]  /*19160*/  BRA `(.L_x_471) ;  /* 0xffffffc000d87947 */ /* 0x000fea000383ffff */
.L_x_472:
        /* <DEDUP_REMOVED lines=9> */
.L_x_16267:


//--------------------- .text._ZN7cutlass13device_kernelIN5flash11enable_sm90INS1_16FlashAttnFwdSm90INS1_25CollectiveMainloopFwdSm90ILi2EN4cute5tupleIJNS5_1CILi1EEES8_S8_EEENS6_IJNS7_ILi128EEESA_NS7_ILi256EEEEEELi256ENS_12float_e4m3_tEfNS_4arch4Sm90ELb0ELb0ELb1ELb1ELb1ELb1ELb0ELb1ELb0ELb1ELb1ELb0EEENS1_21CollectiveEpilogueFwdINS6_IJSA_SB_SA_EEES9_NS_10bfloat16_tESF_Li256ELb1ELb1ELb1ELb1EEENS1_36VarlenDynamicPersistentTileSchedulerILi128ELi128ELi256ELi128ELb1ELb1ELb1ELb0ELb1ELb1EEEEEEEEEvNT_6ParamsE --------------------------
	.section	.text._ZN7cutlass13device_kernelIN5flash11enable_sm90INS1_16FlashAttnFwdSm90INS1_25CollectiveMainloopFwdSm90ILi2EN4cute5tupleIJNS5_1CILi1EEES8_S8_EEENS6_IJNS7_ILi128EEESA_NS7_ILi256EEEEEELi256ENS_12float_e4m3_tEfNS_4arch4Sm90ELb0ELb0ELb1ELb1ELb1ELb1ELb0ELb1ELb0ELb1ELb1ELb0EEENS1_21CollectiveEpilogueFwdINS6_IJSA_SB_SA_EEES9_NS_10bfloat16_tESF_Li256ELb1ELb1ELb1ELb1EEENS1_36VarlenDynamicPersistentTileSchedulerILi128ELi128ELi256ELi128ELb1ELb1ELb1ELb0ELb1ELb1EEEEEEEEEvNT_6ParamsE,"ax",@progbits
	.align	128
.text._ZN7cutlass13device_kernelIN5flash11enable_sm90INS1_16FlashAttnFwdSm90INS1_25CollectiveMainloopFwdSm90ILi2EN4cute5tupleIJNS5_1CILi1EEES8_S8_EEENS6_IJNS7_ILi128EEESA_NS7_ILi256EEEEEELi256ENS_12float_e4m3_tEfNS_4arch4Sm90ELb0ELb0ELb1ELb1ELb1ELb1ELb0ELb1ELb0ELb1ELb1ELb0EEENS1_21CollectiveEpilogueFwdINS6_IJSA_SB_SA_EEES9_NS_10bfloat16_tESF_Li256ELb1ELb1ELb1ELb1EEENS1_36VarlenDynamicPersistentTileSchedulerILi128ELi128ELi256ELi128ELb1ELb1ELb1ELb0ELb1ELb1EEEEEEEEEvNT_6ParamsE:
        .type           _ZN7cutlass13device_kernelIN5flash11enable_sm90INS1_16FlashAttnFwdSm90INS1_25CollectiveMainloopFwdSm90ILi2EN4cute5tupleIJNS5_1CILi1EEES8_S8_EEENS6_IJNS7_ILi128EEESA_NS7_ILi256EEEEEELi256ENS_12float_e4m3_tEfNS_4arch4Sm90ELb0ELb0ELb1ELb1ELb1ELb1ELb0ELb1ELb0ELb1ELb1ELb0EEENS1_21CollectiveEpilogueFwdINS6_IJSA_SB_SA_EEES9_NS_10bfloat16_tESF_Li256ELb1ELb1ELb1ELb1EEENS1_36VarlenDynamicPersistentTileSchedulerILi128ELi128ELi256ELi128ELb1ELb1ELb1ELb0ELb1ELb1EEEEEEEEEvNT_6ParamsE,@function
        .size           _ZN7cutlass13device_kernelIN5flash11enable_sm90INS1_16FlashAttnFwdSm90INS1_25CollectiveMainloopFwdSm90ILi2EN4cute5tupleIJNS5_1CILi1EEES8_S8_EEENS6_IJNS7_ILi128EEESA_NS7_ILi256EEEEEELi256ENS_12float_e4m3_tEfNS_4arch4Sm90ELb0ELb0ELb1ELb1ELb1ELb1ELb0ELb1ELb0ELb1ELb1ELb0EEENS1_21CollectiveEpilogueFwdINS6_IJSA_SB_SA_EEES9_NS_10bfloat16_tESF_Li256ELb1ELb1ELb1ELb1EEENS1_36VarlenDynamicPersistentTileSchedulerILi128ELi128ELi256ELi128ELb1ELb1ELb1ELb0ELb1ELb1EEEEEEEEEvNT_6ParamsE,(.L_x_16268 - _ZN7cutlass13device_kernelIN5flash11enable_sm90INS1_16FlashAttnFwdSm90INS1_25CollectiveMainloopFwdSm90ILi2EN4cute5tupleIJNS5_1CILi1EEES8_S8_EEENS6_IJNS7_ILi128EEESA_NS7_ILi256EEEEEELi256ENS_12float_e4m3_tEfNS_4arch4Sm90ELb0ELb0ELb1ELb1ELb1ELb1ELb0ELb1ELb0ELb1ELb1ELb0EEENS1_21CollectiveEpilogueFwdINS6_IJSA_SB_SA_EEES9_NS_10bfloat16_tESF_Li256ELb1ELb1ELb1ELb1EEENS1_36VarlenDynamicPersistentTileSchedulerILi128ELi128ELi256ELi128ELb1ELb1ELb1ELb0ELb1ELb1EEEEEEEEEvNT_6ParamsE)
        .other          _ZN7cutlass13device_kernelIN5flash11enable_sm90INS1_16FlashAttnFwdSm90INS1_25CollectiveMainloopFwdSm90ILi2EN4cute5tupleIJNS5_1CILi1EEES8_S8_EEENS6_IJNS7_ILi128EEESA_NS7_ILi256EEEEEELi256ENS_12float_e4m3_tEfNS_4arch4Sm90ELb0ELb0ELb1ELb1ELb1ELb1ELb0ELb1ELb0ELb1ELb1ELb0EEENS1_21CollectiveEpilogueFwdINS6_IJSA_SB_SA_EEES9_NS_10bfloat16_tESF_Li256ELb1ELb1ELb1ELb1EEENS1_36VarlenDynamicPersistentTileSchedulerILi128ELi128ELi256ELi128ELb1ELb1ELb1ELb0ELb1ELb1EEEEEEEEEvNT_6ParamsE,@"STO_CUDA_ENTRY STV_DEFAULT"
_ZN7cutlass13device_kernelIN5flash11enable_sm90INS1_16FlashAttnFwdSm90INS1_25CollectiveMainloopFwdSm90ILi2EN4cute5tupleIJNS5_1CILi1EEES8_S8_EEENS6_IJNS7_ILi128EEESA_NS7_ILi256EEEEEELi256ENS_12float_e4m3_tEfNS_4arch4Sm90ELb0ELb0ELb1ELb1ELb1ELb1ELb0ELb1ELb0ELb1ELb1ELb0EEENS1_21CollectiveEpilogueFwdINS6_IJSA_SB_SA_EEES9_NS_10bfloat16_tESF_Li256ELb1ELb1ELb1ELb1EEENS1_36VarlenDynamicPersistentTileSchedulerILi128ELi128ELi256ELi128ELb1ELb1ELb1ELb0ELb1ELb1EEEEEEEEEvNT_6ParamsE:
[----:B------:R-:W0:Y:S02]  /*0000*/  LDC R1, c[0x0][0x28] ;  /* 0x00000a00ff017b82 */ /* 0x000e240000000800 */
[----:B0-----:R-:W-:Y:S01]  /*0010*/  VIADD R1, R1, 0xfffffe58 ;  /* 0xfffffe5801017836 */ /* 0x001fe20000000000 */
[----:B------:R-:W0:Y:S01]  /*0020*/  S2R R3, SR_TID.X ;  /* 0x0000000000037919 */ /* 0x000e220000002100 */
[----:B------:R-:W-:Y:S01]  /*0030*/  ELECT P0, URZ, PT ;  /* 0x00000000003f782f */ /* 0x000fe20003800000 */
[----:B------:R-:W-:Y:S01]  /*0040*/  BSSY B0, `(.L_x_473) ;  /* 0x000000e000007945 */ /* 0x000fe20003800000 */
[--C-:B0-----:R-:W-:Y:S02]  /*0050*/  SHF.R.U32.HI R0, RZ, 0x5, R3.reuse ;  /* 0x00000005ff007819 */ /* 0x101fe40000011603 */
[----:B------:R-:W-:-:S03]  /*0060*/  SHF.R.U32.HI R3, RZ, 0x7, R3 ;  /* 0x00000007ff037819 */ /* 0x000fc60000011603 */
[----:B------:R-:W0:Y:S02]  /*0070*/  SHFL.IDX PT, R2, R0, RZ, 0x1f ;  /* 0x00001fff00027589 */ /* 0x000e2400000e0000 */
[----:B0-----:R-:W-:-:S13]  /*0080*/  ISETP.EQ.AND P0, PT, R2, RZ, P0 ;  /* 0x000000ff0200720c */ /* 0x001fda0000702270 */
[----:B------:R-:W-:Y:S05]  /*0090*/  @!P0 BRA `(.L_x_474) ;  /* 0x0000000000208947 */ /* 0x000fea0003800000 */
[----:B------:R-:W-:Y:S02]  /*00a0*/  ULDC.64 UR4, c[0x0][0x198] ;  /* 0x0000660000047ab9 */ /* 0x000fe40000000a00 */
[----:B------:R-:W-:Y:S02]  /*00b0*/  UIADD3 UR6, UP0, UR4, 0x570, URZ ;  /* 0x0000057004067890 */ /* 0x000fe4000ff1e03f */
[----:B------:R-:W-:Y:S02]  /*00c0*/  UIADD3 UR4, UP1, UR4, 0x670, URZ ;  /* 0x0000067004047890 */ /* 0x000fe4000ff3e03f */
[----:B------:R-:W-:Y:S02]  /*00d0*/  UIADD3.X UR7, URZ, UR5, URZ, UP0, !UPT ;  /* 0x000000053f077290 */ /* 0x000fe400087fe43f */
[----:B------:R-:W-:-:S07]  /*00e0*/  UIADD3.X UR5, URZ, UR5, URZ, UP1, !UPT ;  /* 0x000000053f057290 */ /* 0x000fce0008ffe43f */
[----:B------:R0:W-:Y:S02]  /*00f0*/  UTMACCTL.PF [UR6] ;  /* 0x00000000060079b9 */ /* 0x0001e40008040000 */
[----:B------:R0:W-:Y:S02]  /*0100*/  UTMACCTL.PF [UR4] ;  /* 0x00000000040079b9 */ /* 0x0001e40008040000 */
[----:B0-----:R-:W-:Y:S01]  /*0110*/  NOP ;  /* 0x0000000000007918 */ /* 0x001fe20000000000 */
.L_x_474:
[----:B------:R-:W-:Y:S05]  /*0120*/  BSYNC B0 ;  /* 0x0000000000007941 */ /* 0x000fea0003800000 */
.L_x_473:
[----:B------:R-:W-:Y:S01]  /*0130*/  VOTEU.ANY UP0, P0 ;  /* 0x00000000003f7886 */ /* 0x000fe20000000100 */
[----:B------:R-:W0:Y:S01]  /*0140*/  SHFL.IDX PT, R3, R3, RZ, 0x1f ;  /* 0x00001fff03037589 */ /* 0x000e2200000e0000 */
[----:B------:R-:W-:Y:S01]  /*0150*/  UMOV UR4, 0x80 ;  /* 0x0000008000047882 */ /* 0x000fe20000000000 */
[----:B------:R-:W-:Y:S01]  /*0160*/  UMOV UR7, 0x100 ;  /* 0x0000010000077882 */ /* 0x000fe20000000000 */
[----:B------:R-:W-:Y:S01]  /*0170*/  VOTEU.ANY UP1, P0 ;  /* 0x00000000003f7886 */ /* 0x000fe20000020100 */
[----:B------:R-:W1:Y:S01]  /*0180*/  @UP0 S2UR UR8, SR_CgaCtaId ;  /* 0x00000000000809c3 */ /* 0x000e620000008800 */
[----:B------:R-:W2:Y:S01]  /*0190*/  SHFL.IDX PT, R2, R0, RZ, 0x1f ;  /* 0x00001fff00027589 */ /* 0x000ea200000e0000 */
[----:B------:R-:W-:Y:S01]  /*01a0*/  @UP0 UMOV UR6, 0x400 ;  /* 0x0000040000060882 */ /* 0x000fe20000000000 */
[----:B------:R-:W-:-:S04]  /*01b0*/  @UP0 UIADD3 UR4, -UR4, 0x100000, URZ ;  /* 0x0010000004040890 */ /* 0x000fc8000fffe13f */
[----:B------:R-:W-:Y:S02]  /*01c0*/  @UP0 USHF.L.U32 UR5, UR4, 0xb, URZ ;  /* 0x0000000b04050899 */ /* 0x000fe4000800063f */
[----:B------:R-:W-:Y:S01]  /*01d0*/  @UP0 USHF.L.U32 UR4, UR4, 0x1, URZ ;  /* 0x0000000104040899 */ /* 0x000fe2000800063f */
[----:B------:R-:W-:Y:S01]  /*01e0*/  VOTEU.ANY UP2, P0 ;  /* 0x00000000003f7886 */ /* 0x000fe20000040100 */
[----:B0-----:R-:W-:Y:S01]  /*01f0*/  R2UR UR9, R3 ;  /* 0x00000000030972ca */ /* 0x001fe200000e0000 */
[----:B-1----:R-:W-:Y:S01]  /*0200*/  @UP0 ULEA UR8, UR8, UR6, 0x18 ;  /* 0x0000000608080291 */ /* 0x002fe2000f8ec03f */
[----:B--2---:R-:W-:Y:S01]  /*0210*/  ISETP.NE.AND P1, PT, R2, RZ, PT ;  /* 0x000000ff0200720c */ /* 0x004fe20003f25270 */
[----:B------:R-:W-:-:S04]  /*0220*/  @UP0 UIADD3 UR6, -UR7, 0x100000, URZ ;  /* 0x0010000007060890 */ /* 0x000fc8000fffe13f */
[----:B------:R-:W-:Y:S02]  /*0230*/  @UP0 USHF.L.U32 UR7, UR6, 0xb, URZ ;  /* 0x0000000b06070899 */ /* 0x000fe4000800063f */
[----:B------:R-:W-:-:S04]  /*0240*/  @UP0 USHF.L.U32 UR6, UR6, 0x1, URZ ;  /* 0x0000000106060899 */ /* 0x000fc8000800063f */
[----:B------:R-:W-:Y:S01]  /*0250*/  UISETP.NE.AND UP0, UPT, UR9, URZ, UPT ;  /* 0x0000003f0900728c */ /* 0x000fe2000bf05270 */
[----:B------:R-:W0:Y:S02]  /*0260*/  FENCE.VIEW.ASYNC.S ;  /* 0x00000000000073c6 */ /* 0x000e240000000000 */
[----:B0-----:R0:W1:Y:S05]  /*0270*/  @UP1 SYNCS.EXCH.64 URZ, [UR8+0x38800], UR4 ;  /* 0x03880004083f15b2 */ /* 0x00106a0008000100 */
[----:B------:R0:W2:Y:S01]  /*0280*/  @UP2 SYNCS.EXCH.64 URZ, [UR8+0x38820], UR6 ;  /* 0x03882006083f25b2 */ /* 0x0000a20008000100 */
[----:B------:R-:W-:Y:S05]  /*0290*/  @P1 BRA `(.L_x_475) ;  /* 0x0000000000481947 */ /* 0x000fea0003800000 */
[----:B0-----:R-:W0:Y:S01]  /*02a0*/  S2UR UR5, SR_CgaCtaId ;  /* 0x00000000000579c3 */ /* 0x001e220000008800 */
        /* <DEDUP_REMOVED lines=12> */
[----:B0-----:R3:W4:Y:S08]  /*0370*/  SYNCS.EXCH.64 URZ, [UR8+0x38830], UR4 ;  /* 0x03883004083f75b2 */ /* 0x0017300008000100 */
[----:B------:R3:W0:Y:S01]  /*0380*/  SYNCS.EXCH.64 URZ, [UR8+0x38840], UR6 ;  /* 0x03884006083f75b2 */ /* 0x0006220008000100 */
[----:B------:R3:W0:Y:S01]  /*0390*/  SYNCS.EXCH.64 URZ, [UR8+0x38838], UR4 ;  /* 0x03883804083f75b2 */ /* 0x0006220008000100 */
[----:B------:R3:W0:Y:S02]  /*03a0*/  SYNCS.EXCH.64 URZ, [UR8+0x38848], UR6 ;  /* 0x03884806083f75b2 */ /* 0x0006240008000100 */
[----:B---3--:R-:W-:Y:S01]  /*03b0*/  NOP ;  /* 0x0000000000007918 */ /* 0x008fe20000000000 */
.L_x_475:
[----:B------:R-:W3:Y:S01]  /*03c0*/  SHFL.IDX PT, R2, R0, RZ, 0x1f ;  /* 0x00001fff00027589 */ /* 0x000ee200000e0000 */
[----:B------:R-:W-:Y:S01]  /*03d0*/  NOP ;  /* 0x0000000000007918 */ /* 0x000fe20000000000 */
[----:B---3--:R-:W-:-:S13]  /*03e0*/  ISETP.NE.AND P0, PT, R2, RZ, PT ;  /* 0x000000ff0200720c */ /* 0x008fda0003f05270 */
        /* <DEDUP_REMOVED lines=14> */
[----:B0-----:R3:W0:Y:S08]  /*04d0*/  SYNCS.EXCH.64 URZ, [UR8+0x38850], UR4 ;  /* 0x03885004083f75b2 */ /* 0x0016300008000100 */
[----:B------:R3:W0:Y:S01]  /*04e0*/  SYNCS.EXCH.64 URZ, [UR8+0x38860], UR6 ;  /* 0x03886006083f75b2 */ /* 0x0006220008000100 */
[----:B------:R3:W0:Y:S01]  /*04f0*/  SYNCS.EXCH.64 URZ, [UR8+0x38858], UR4 ;  /* 0x03885804083f75b2 */ /* 0x0006220008000100 */
[----:B------:R3:W0:Y:S02]  /*0500*/  SYNCS.EXCH.64 URZ, [UR8+0x38868], UR6 ;  /* 0x03886806083f75b2 */ /* 0x0006240008000100 */
[----:B---3--:R-:W-:Y:S01]  /*0510*/  NOP ;  /* 0x0000000000007918 */ /* 0x008fe20000000000 */
.L_x_476:
[----:B------:R-:W3:Y:S01]  /*0520*/  SHFL.IDX PT, R2, R0, RZ, 0x1f ;  /* 0x00001fff00027589 */ /* 0x000ee200000e0000 */
[----:B------:R-:W-:Y:S01]  /*0530*/  NOP ;  /* 0x0000000000007918 */ /* 0x000fe20000000000 */
[----:B---3--:R-:W-:-:S13]  /*0540*/  ISETP.NE.AND P0, PT, R2, RZ, PT ;  /* 0x000000ff0200720c */ /* 0x008fda0003f05270 */
[----:B------:R-:W-:Y:S05]  /*0550*/  @P0 BRA `(.L_x_477) ;  /* 0x0000000000380947 */ /* 0x000fea0003800000 */
[----:B0-----:R-:W0:Y:S01]  /*0560*/  S2UR UR5, SR_CgaCtaId ;  /* 0x00000000000579c3 */ /* 0x001e220000008800 */
[----:B------:R-:W-:Y:S01]  /*0570*/  UMOV UR4, 0x400 ;  /* 0x0000040000047882 */ /* 0x000fe20000000000 */
[----:B------:R-:W-:Y:S01]  /*0580*/  UMOV UR7, 0x80 ;  /* 0x0000008000077882 */ /* 0x000fe20000000000 */
[----:B------:R-:W-:Y:S01]  /*0590*/  ELECT P0, URZ, PT ;  /* 0x00000000003f782f */ /* 0x000fe20003800000 */
[----:B0-----:R-:W-:Y:S02]  /*05a0*/  ULEA UR6, UR5, UR4, 0x18 ;  /* 0x0000000405067291 */ /* 0x001fe4000f8ec03f */
[----:B------:R-:W-:-:S04]  /*05b0*/  UIADD3 UR4, -UR7, 0x100000, URZ ;  /* 0x0010000007047890 */ /* 0x000fc8000fffe13f */
[----:B------:R-:W-:Y:S02]  /*05c0*/  USHF.L.U32 UR5, UR4, 0xb, URZ ;  /* 0x0000000b04057899 */ /* 0x000fe4000800063f */
[----:B------:R-:W-:Y:S01]  /*05d0*/  USHF.L.U32 UR4, UR4, 0x1, URZ ;  /* 0x0000000104047899 */ /* 0x000fe2000800063f */
[----:B------:R-:W0:Y:S11]  /*05e0*/  FENCE.VIEW.ASYNC.S ;  /* 0x00000000000073c6 */ /* 0x000e360000000000 */
[----:B0-----:R3:W0:Y:S01]  /*05f0*/  SYNCS.EXCH.64 URZ, [UR6+0x38870], UR4 ;  /* 0x03887004063f75b2 */ /* 0x0016220008000100 */
[----:B------:R3:W0:Y:S01]  /*0600*/  SYNCS.EXCH.64 URZ, [UR6+0x38880], UR4 ;  /* 0x03888004063f75b2 */ /* 0x0006220008000100 */
[----:B------:R3:W0:Y:S01]  /*0610*/  SYNCS.EXCH.64 URZ, [UR6+0x38878], UR4 ;  /* 0x03887804063f75b2 */ /* 0x0006220008000100 */
[----:B------:R3:W0:Y:S02]  /*0620*/  SYNCS.EXCH.64 URZ, [UR6+0x38888], UR4 ;  /* 0x03888804063f75b2 */ /* 0x0006240008000100 */
[----:B---3--:R-:W-:Y:S01]  /*0630*/  NOP ;  /* 0x0000000000007918 */ /* 0x008fe20000000000 */
.L_x_477:
        /* <DEDUP_REMOVED lines=22> */
.L_x_478:
[----:B------:R-:W3:Y:S01]  /*07a0*/  SHFL.IDX PT, R3, R0, RZ, 0x1f ;  /* 0x00001fff00037589 */ /* 0x000ee200000e0000 */
[----:B------:R-:W-:Y:S01]  /*07b0*/  NOP ;  /* 0x0000000000007918 */ /* 0x000fe20000000000 */
[----:B------:R-:W0:Y:S01]  /*07c0*/  S2R R2, SR_CgaCtaId ;  /* 0x0000000000027919 */ /* 0x000e220000008800 */
[----:B---3--:R-:W-:-:S13]  /*07d0*/  ISETP.NE.AND P0, PT, R3, RZ, PT ;  /* 0x000000ff0300720c */ /* 0x008fda0003f05270 */
[----:B0-----:R-:W-:Y:S05]  /*07e0*/  @P0 BRA `(.L_x_479) ;  /* 0x0000000000480947 */ /* 0x001fea0003800000 */
[----:B------:R-:W0:Y:S01]  /*07f0*/  S2UR UR5, SR_CgaCtaId ;  /* 0x00000000000579c3 */ /* 0x000e220000008800 */
        /* <DEDUP_REMOVED lines=12> */
[----:B0-----:R0:W3:Y:S08]  /*08c0*/  SYNCS.EXCH.64 URZ, [UR8+0x388b0], UR4 ;  /* 0x0388b004083f75b2 */ /* 0x0010f00008000100 */
[----:B------:R0:W0:Y:S01]  /*08d0*/  SYNCS.EXCH.64 URZ, [UR8+0x388c0], UR6 ;  /* 0x0388c006083f75b2 */ /* 0x0000220008000100 */
[----:B------:R0:W0:Y:S01]  /*08e0*/  SYNCS.EXCH.64 URZ, [UR8+0x388b8], UR4 ;  /* 0x0388b804083f75b2 */ /* 0x0000220008000100 */
[----:B------:R0:W0:Y:S01]  /*08f0*/  SYNCS.EXCH.64 URZ, [UR8+0x388c8], UR6 ;  /* 0x0388c806083f75b2 */ /* 0x0000220008000100 */
[----:B------:R-:W-:Y:S01]  /*0900*/  NOP ;  /* 0x0000000000007918 */ /* 0x000fe20000000000 */
.L_x_479:
[----:B0-----:R-:W-:Y:S01]  /*0910*/  UMOV UR4, 0x1 ;  /* 0x0000000100047882 */ /* 0x001fe20000000000 */
[----:B------:R-:W-:Y:S01]  /*0920*/  PLOP3.LUT P0, PT, PT, PT, UP0, 0x80, 0x0 ;  /* 0x000000000000781c */ /* 0x000fe20003f0f008 */
[----:B------:R-:W-:Y:S01]  /*0930*/  USEL UR4, UR4, 0x2, !UP0 ;  /* 0x0000000204047887 */ /* 0x000fe2000c000000 */
[----:B------:R-:W-:Y:S01]  /*0940*/  NOP ;  /* 0x0000000000007918 */ /* 0x000fe20000000000 */
[----:B------:R-:W-:Y:S01]  /*0950*/  ULDC.64 UR36, c[0x0][0x208] ;  /* 0x0000820000247ab9 */ /* 0x000fe20000000a00 */
[----:B------:R-:W-:Y:S03]  /*0960*/  BSSY B8, `(.L_x_480) ;  /* 0x0002a81000087945 */ /* 0x000fe60003800000 */
[----:B------:R-:W-:-:S05]  /*0970*/  IMAD.U32 R3, RZ, RZ, UR4 ;  /* 0x00000004ff037e24 */ /* 0x000fca000f8e00ff */
[----:B------:R0:W-:Y:S01]  /*0980*/  STL [R1+0x1a4], R3 ;  /* 0x0001a40301007387 */ /* 0x0001e20000100800 */
[----:B-1234-:R-:W-:Y:S06]  /*0990*/  BAR.SYNC.DEFER_BLOCKING 0x0 ;  /* 0x0000000000007b1d */ /* 0x01efec0000010000 */
[----:B------:R-:W-:Y:S05]  /*09a0*/  @!P0 BRA `(.L_x_481) ;  /* 0x0000021c00808947 */ /* 0x000fea0003800000 */
.L_x_482:
[----:B------:R-:W-:-:S08]  /*09b0*/  NOP ;  /* 0x0000000000007918 */ /* 0x000fd00000000000 */
[----:B------:R-:W1:Y:S02]  /*09c0*/  USETMAXREG.TRY_ALLOC.CTAPOOL UP0, 0xe8 ;  /* 0x000000e8000079c8 */ /* 0x000e640008000600 */
[----:B-1----:R-:W-:-:S13]  /*09d0*/  PLOP3.LUT P0, PT, PT, PT, UP0, 0x80, 0x0 ;  /* 0x000000000000781c */ /* 0x002fda0003f0f008 */
[----:B------:R-:W-:Y:S05]  /*09e0*/  @!P0 BRA `(.L_x_482) ;  /* 0xfffffffc00f08947 */ /* 0x000fea000383ffff */
[----:B------:R-:W2:Y:S01]  /*09f0*/  LDL.LU R0, [R1] ;  /* 0x0000000001007983 */ /* 0x000ea20000300800 */
[----:B------:R-:W1:Y:S01]  /*0a00*/  S2R R2, SR_TID.X ;  /* 0x0000000000027919 */ /* 0x000e620000002100 */
[----:B------:R-:W3:Y:S01]  /*0a10*/  S2UR UR61, SR_CgaCtaId ;  /* 0x00000000003d79c3 */ /* 0x000ee20000008800 */
[----:B------:R-:W-:Y:S01]  /*0a20*/  UMOV UR4, 0x400 ;  /* 0x0000040000047882 */ /* 0x000fe20000000000 */
[----:B-1----:R-:W-:-:S06]  /*0a30*/  SHF.R.U32.HI R2, RZ, 0x7, R2 ;  /* 0x00000007ff027819 */ /* 0x002fcc0000011602 */
[----:B------:R-:W-:Y:S06]  /*0a40*/  BAR.ARV 0x8, 0x180 ;  /* 0x0206000000007b1d */ /* 0x000fec0000002000 */
[----:B------:R-:W-:-:S13]  /*0a50*/  ISETP.NE.AND P0, PT, R2, 0x1, PT ;  /* 0x000000010200780c */ /* 0x000fda0003f05270 */
[----:B------:R-:W-:Y:S08]  /*0a60*/  @!P0 BAR.ARV 0x9, 0x100 ;  /* 0x0244000000008b1d */ /* 0x000ff00000002000 */
[----:B------:R-:W-:Y:S01]  /*0a70*/  BAR.SYNC.DEFER_BLOCKING 0x5, 0x180 ;  /* 0x0146000000007b1d */ /* 0x000fe20000010000 */
[----:B---3--:R-:W-:-:S06]  /*0a80*/  ULEA UR4, UR61, UR4, 0x18 ;  /* 0x000000043d047291 */ /* 0x008fcc000f8ec03f */
[----:B------:R-:W-:Y:S01]  /*0a90*/  IMAD.U32 R19, RZ, RZ, UR4 ;  /* 0x00000004ff137e24 */ /* 0x000fe2000f8e00ff */
[----:B------:R-:W-:-:S04]  /*0aa0*/  ULDC UR4, c[0x0][0xc3c] ;  /* 0x00030f0000047ab9 */ /* 0x000fc80000000800 */
[----:B------:R-:W1:Y:S01]  /*0ab0*/  LDS.128 R40, [R19+0x388d0] ;  /* 0x0388d00013287984 */ /* 0x000e620000000c00 */
[----:B------:R-:W-:Y:S06]  /*0ac0*/  BAR.ARV 0x4, 0x180 ;  /* 0x0106000000007b1d */ /* 0x000fec0000002000 */
[----:B--2---:R-:W-:-:S04]  /*0ad0*/  LOP3.LUT R0, R0, 0xfffffff7, RZ, 0xc0, !PT ;  /* 0xfffffff700007812 */ /* 0x004fc800078ec0ff */
[----:B------:R-:W-:-:S05]  /*0ae0*/  @P0 LOP3.LUT R0, R0, 0x8, RZ, 0xfc, !PT ;  /* 0x0000000800000812 */ /* 0x000fca00078efcff */
[----:B------:R2:W-:Y:S01]  /*0af0*/  STL [R1], R0 ;  /* 0x0000000001007387 */ /* 0x0005e20000100800 */
[----:B-1----:R-:W-:-:S13]  /*0b00*/  ISETP.GE.AND P0, PT, R43, UR4, PT ;  /* 0x000000042b007c0c */ /* 0x002fda000bf06270 */
[----:B--2---:R-:W-:Y:S05]  /*0b10*/  @P0 BRA `(.L_x_483) ;  /* 0x000002a400940947 */ /* 0x004fea0003800000 */
[----:B------:R-:W2:Y:S01]  /*0b20*/  LDL R2, [R1+0x1a4] ;  /* 0x0001a40001027983 */ /* 0x000ea20000100800 */
[----:B------:R-:W-:Y:S01]  /*0b30*/  R2UR UR4, R19 ;  /* 0x00000000130472ca */ /* 0x000fe200000e0000 */
[----:B------:R-:W-:Y:S01]  /*0b40*/  IMAD.MOV.U32 R216, RZ, RZ, RZ ;  /* 0x000000ffffd87224 */ /* 0x000fe200078e00ff */
[----:B------:R-:W-:Y:S01]  /*0b50*/  CS2R R222, SRZ ;  /* 0x0000000000de7805 */ /* 0x000fe2000001ff00 */
[----:B------:R-:W1:Y:S01]  /*0b60*/  S2R R0, SR_TID.X ;  /* 0x0000000000007919 */ /* 0x000e620000002100 */
[----:B------:R-:W-:-:S09]  /*0b70*/  IMAD.MOV.U32 R221, RZ, RZ, RZ ;  /* 0x000000ffffdd7224 */ /* 0x000fd200078e00ff */
[----:B------:R-:W-:Y:S01]  /*0b80*/  UIADD3 UR4, UR4, 0x20400, URZ ;  /* 0x0002040004047890 */ /* 0x000fe2000fffe03f */
[----:B-1----:R-:W-:-:S05]  /*0b90*/  VIADD R0, R0, 0xffffff80 ;  /* 0xffffff8000007836 */ /* 0x002fca0000000000 */
[----:B0-----:R-:W-:-:S04]  /*0ba0*/  SHF.R.S32.HI R3, RZ, 0x1f, R0 ;  /* 0x0000001fff037819 */ /* 0x001fc80000011400 */
[CC--:B------:R-:W-:Y:S02]  /*0bb0*/  LEA.HI R219, R3.reuse, R0.reuse, RZ, 0x3 ;  /* 0x0000000003db7211 */ /* 0x0c0fe400078f18ff */
[CC--:B------:R-:W-:Y:S02]  /*0bc0*/  LEA.HI R12, R3.reuse, R0.reuse, RZ, 0x2 ;  /* 0x00000000030c7211 */ /* 0x0c0fe400078f10ff */
[CC--:B------:R-:W-:Y:S02]  /*0bd0*/  LEA.HI R6, R3.reuse, R0.reuse, RZ, 0x5 ;  /* 0x0000000003067211 */ /* 0x0c0fe400078f28ff */
[----:B------:R-:W-:Y:S02]  /*0be0*/  LEA.HI R4, R3, R0, RZ, 0x6 ;  /* 0x0000000003047211 */ /* 0x000fe400078f30ff */
[----:B------:R-:W-:Y:S01]  /*0bf0*/  LOP3.LUT R13, R12, 0xfffffffc, RZ, 0xc0, !PT ;  /* 0xfffffffc0c0d7812 */ /* 0x000fe200078ec0ff */
[----:B------:R-:W-:Y:S01]  /*0c00*/  IMAD.SHL.U32 R6, R6, 0x20, RZ ;  /* 0x0000002006067824 */ /* 0x000fe200078e00ff */
[----:B------:R-:W-:-:S03]  /*0c10*/  SHF.L.U32 R4, R4, 0x4, RZ ;  /* 0x0000000404047819 */ /* 0x000fc600000006ff */
[----:B------:R-:W-:Y:S01]  /*0c20*/  IMAD.IADD R13, R0, 0x1, -R13 ;  /* 0x00000001000d7824 */ /* 0x000fe200078e0a0d */
[----:B------:R-:W-:Y:S02]  /*0c30*/  LOP3.LUT R6, R6, 0xfffffc00, RZ, 0xc0, !PT ;  /* 0xfffffc0006067812 */ /* 0x000fe400078ec0ff */
[----:B--2---:R-:W-:Y:S02]  /*0c40*/  R2UR UR5, R2 ;  /* 0x00000000020572ca */ /* 0x004fe400000e0000 */
[----:B------:R-:W-:-:S04]  /*0c50*/  LEA.HI R2, R3, R0, RZ, 0x7 ;  /* 0x0000000003027211 */ /* 0x000fc800078f38ff */
[----:B------:R-:W-:-:S04]  /*0c60*/  LOP3.LUT R5, R2, 0xffffff80, RZ, 0xc0, !PT ;  /* 0xffffff8002057812 */ /* 0x000fc800078ec0ff */
[----:B------:R-:W-:Y:S02]  /*0c70*/  IADD3 R14, R0, -R5, RZ ;  /* 0x80000005000e7210 */ /* 0x000fe40007ffe0ff */
[----:B------:R-:W-:Y:S01]  /*0c80*/  LEA.HI R5, R3, R0, RZ, 0x4 ;  /* 0x0000000003057211 */ /* 0x000fe200078f20ff */
[----:B------:R-:W-:Y:S01]  /*0c90*/  ULOP3.LUT UR60, UR5, 0x1, URZ, 0xfc, !UPT ;  /* 0x00000001053c7892 */ /* 0x000fe2000f8efc3f */
[----:B------:R-:W-:Y:S01]  /*0ca0*/  SHF.R.S32.HI R8, RZ, 0x1f, R14 ;  /* 0x0000001fff087819 */ /* 0x000fe2000001140e */
[----:B------:R-:W-:Y:S01]  /*0cb0*/  STL [R1+0x108], R14 ;  /* 0x0001080e01007387 */ /* 0x000fe20000100800 */
[----:B------:R-:W-:Y:S02]  /*0cc0*/  LOP3.LUT R7, R5, 0x3fffff0, RZ, 0xc0, !PT ;  /* 0x03fffff005077812 */ /* 0x000fe400078ec0ff */
[----:B------:R-:W-:Y:S02]  /*0cd0*/  LEA.HI R9, R8, R14, RZ, 0x2 ;  /* 0x0000000e08097211 */ /* 0x000fe400078f10ff */
[----:B------:R-:W-:Y:S01]  /*0ce0*/  LOP3.LUT R3, R219, 0xfffffff8, RZ, 0xc0, !PT ;  /* 0xfffffff8db037812 */ /* 0x000fe200078ec0ff */
[----:B------:R-:W-:Y:S01]  /*0cf0*/  IMAD.IADD R7, R0, 0x1, -R7 ;  /* 0x0000000100077824 */ /* 0x000fe200078e0a07 */
[----:B------:R-:W-:-:S02]  /*0d00*/  SHF.R.S32.HI R10, RZ, 0x2, R9 ;  /* 0x00000002ff0a7819 */ /* 0x000fc40000011409 */
[----:B------:R-:W-:Y:S01]  /*0d10*/  SHF.R.S32.HI R11, RZ, 0x1f, R9 ;  /* 0x0000001fff0b7819 */ /* 0x000fe20000011409 */
[----:B------:R-:W-:Y:S01]  /*0d20*/  IMAD.IADD R22, R0, 0x1, -R3 ;  /* 0x0000000100167824 */ /* 0x000fe200078e0a03 */
[----:B------:R-:W-:Y:S02]  /*0d30*/  SHF.R.S32.HI R0, RZ, 0x4, R5 ;  /* 0x00000004ff007819 */ /* 0x000fe40000011405 */
[----:B------:R-:W-:Y:S01]  /*0d40*/  LEA.HI R11, R11, R10, RZ, 0x3 ;  /* 0x0000000a0b0b7211 */ /* 0x000fe200078f18ff */
[C---:B------:R-:W-:Y:S01]  /*0d50*/  IMAD.SHL.U32 R16, R22.reuse, 0x10, RZ ;  /* 0x0000001016107824 */ /* 0x040fe200078e00ff */
[----:B------:R-:W-:Y:S01]  /*0d60*/  SHF.R.S32.HI R3, RZ, 0x7, R2 ;  /* 0x00000007ff037819 */ /* 0x000fe20000011402 */
[----:B------:R-:W-:Y:S01]  /*0d70*/  IMAD.SHL.U32 R22, R22, 0x8, RZ ;  /* 0x0000000816167824 */ /* 0x000fe200078e00ff */
[----:B------:R-:W-:Y:S01]  /*0d80*/  LEA.HI R5, R5, R0, RZ, 0x1 ;  /* 0x0000000005057211 */ /* 0x000fe200078f08ff */
[----:B------:R-:W-:Y:S01]  /*0d90*/  VIADD R18, R16, 0x80 ;  /* 0x0000008010127836 */ /* 0x000fe20000000000 */
[----:B------:R-:W-:Y:S01]  /*0da0*/  LOP3.LUT R11, R11, 0xfffffff8, RZ, 0xc0, !PT ;  /* 0xfffffff80b0b7812 */ /* 0x000fe200078ec0ff */
[----:B------:R-:W-:Y:S01]  /*0db0*/  VIADD R218, R22, 0x40 ;  /* 0x0000004016da7836 */ /* 0x000fe20000000000 */
[----:B------:R-:W-:Y:S01]  /*0dc0*/  LEA.HI R2, R2, R3, RZ, 0x1 ;  /* 0x0000000302027211 */ /* 0x000fe200078f08ff */
[----:B------:R-:W-:Y:S01]  /*0dd0*/  VIADD R20, R22, 0x80 ;  /* 0x0000008016147836 */ /* 0x000fe20000000000 */
[----:B------:R-:W-:Y:S01]  /*0de0*/  LEA.HI R8, R8, R14, RZ, 0x5 ;  /* 0x0000000e08087211 */ /* 0x000fe200078f28ff */
[----:B------:R-:W-:Y:S01]  /*0df0*/  IMAD.IADD R11, R10, 0x1, -R11 ;  /* 0x000000010a0b7824 */ /* 0x000fe200078e0a0b */
[----:B------:R-:W-:-:S02]  /*0e00*/  LOP3.LUT R5, R5, 0x1ffffffe, RZ, 0xc0, !PT ;  /* 0x1ffffffe05057812 */ /* 0x000fc400078ec0ff */
[----:B------:R-:W-:Y:S02]  /*0e10*/  LOP3.LUT R2, R2, 0x3fffffe, RZ, 0xc0, !PT ;  /* 0x03fffffe02027812 */ /* 0x000fe400078ec0ff */
[----:B------:R-:W-:Y:S01]  /*0e20*/  SHF.R.S32.HI R8, RZ, 0x5, R8 ;  /* 0x00000005ff087819 */ /* 0x000fe20000011408 */
[----:B------:R-:W-:Y:S01]  /*0e30*/  IMAD.IADD R5, R0, 0x1, -R5 ;  /* 0x0000000100057824 */ /* 0x000fe200078e0a05 */
[----:B------:R-:W-:Y:S01]  /*0e40*/  LEA R6, R7, R6, 0x6 ;  /* 0x0000000607067211 */ /* 0x000fe200078e30ff */
[----:B------:R-:W-:Y:S01]  /*0e50*/  IMAD.IADD R2, R3, 0x1, -R2 ;  /* 0x0000000103027824 */ /* 0x000fe200078e0a02 */
[----:B------:R-:W-:Y:S01]  /*0e60*/  LEA.HI R7, R13, R13, RZ, 0x1 ;  /* 0x0000000d0d077211 */ /* 0x000fe200078f08ff */
[----:B------:R-:W-:Y:S01]  /*0e70*/  IMAD R11, R8, 0x10, R11 ;  /* 0x00000010080b7824 */ /* 0x000fe200078e020b */
[----:B------:R-:W-:Y:S02]  /*0e80*/  LEA R3, R5, R6, 0x3 ;  /* 0x0000000605037211 */ /* 0x000fe400078e18ff */
[----:B------:R-:W-:Y:S01]  /*0e90*/  LOP3.LUT R0, R7, 0x1ffffffe, RZ, 0xc0, !PT ;  /* 0x1ffffffe07007812 */ /* 0x000fe200078ec0ff */
[----:B------:R-:W-:Y:S01]  /*0ea0*/  IMAD R7, R2, 0x40, R11 ;  /* 0x0000004002077824 */ /* 0x000fe200078e020b */
[----:B------:R-:W-:Y:S01]  /*0eb0*/  LOP3.LUT R10, R4, 0xfffffc00, RZ, 0xc0, !PT ;  /* 0xfffffc00040a7812 */ /* 0x000fe200078ec0ff */
[----:B------:R0:W-:Y:S01]  /*0ec0*/  STL [R1+0x1a0], R3 ;  /* 0x0001a00301007387 */ /* 0x0001e20000100800 */
[----:B------:R-:W-:Y:S01]  /*0ed0*/  SHF.R.S32.HI R219, RZ, 0x3, R219 ;  /* 0x00000003ffdb7819 */ /* 0x000fe200000114db */
[----:B------:R-:W-:Y:S01]  /*0ee0*/  IMAD.IADD R13, R13, 0x1, -R0 ;  /* 0x000000010d0d7824 */ /* 0x000fe200078e0a00 */
[----:B------:R-:W-:Y:S01]  /*0ef0*/  SHF.R.S32.HI R21, RZ, 0x1f, R218 ;  /* 0x0000001fff157819 */ /* 0x000fe200000114da */
[----:B------:R-:W-:Y:S01]  /*0f00*/  IMAD.U32 R0, RZ, RZ, UR4 ;  /* 0x00000004ff007e24 */ /* 0x000fe2000f8e00ff */
[----:B------:R-:W-:Y:S01]  /*0f10*/  STL [R1+0x194], R7 ;  /* 0x0001940701007387 */ /* 0x000fe20000100800 */
[C---:B------:R-:W-:Y:S01]  /*0f20*/  VIADD R15, R219.reuse, 0x20 ;  /* 0x00000020db0f7836 */ /* 0x040fe20000000000 */
[C---:B------:R-:W-:Y:S01]  /*0f30*/  IADD3 R8, R219.reuse, 0x60, RZ ;  /* 0x00000060db087810 */ /* 0x040fe20007ffe0ff */
[----:B------:R-:W-:Y:S01]  /*0f40*/  VIADD R12, R219, 0x40 ;  /* 0x00000040db0c7836 */ /* 0x000fe20000000000 */
[----:B------:R-:W-:Y:S01]  /*0f50*/  STL [R1+0x58], RZ ;  /* 0x000058ff01007387 */ /* 0x000fe20000100800 */
[----:B------:R-:W-:-:S02]  /*0f60*/  LOP3.LUT R9, R9, 0x7ffffffc, RZ, 0xc0, !PT ;  /* 0x7ffffffc09097812 */ /* 0x000fc400078ec0ff */
[----:B------:R-:W-:Y:S01]  /*0f70*/  SHF.R.S32.HI R6, RZ, 0x1f, R8 ;  /* 0x0000001fff067819 */ /* 0x000fe20000011408 */
[----:B------:R-:W-:Y:S01]  /*0f80*/  STL [R1+0x2c], R10 ;  /* 0x00002c0a01007387 */ /* 0x000fe20000100800 */
[----:B------:R-:W-:Y:S01]  /*0f90*/  SHF.R.S32.HI R2, RZ, 0x1f, R15 ;  /* 0x0000001fff027819 */ /* 0x000fe2000001140f */
[----:B0-----:R-:W-:Y:S01]  /*0fa0*/  IMAD.SHL.U32 R3, R12, 0x80, RZ ;  /* 0x000000800c037824 */ /* 0x001fe200078e00ff */
[----:B------:R-:W-:Y:S01]  /*0fb0*/  SHF.R.S32.HI R4, RZ, 0x1f, R12 ;  /* 0x0000001fff047819 */ /* 0x000fe2000001140c */
[----:B------:R0:W-:Y:S01]  /*0fc0*/  STL [R1+0x198], R0 ;  /* 0x0001980001007387 */ /* 0x0001e20000100800 */
[----:B------:R-:W-:Y:S01]  /*0fd0*/  SHF.L.U32 R5, R8, 0x7, RZ ;  /* 0x0000000708057819 */ /* 0x000fe200000006ff */
[----:B------:R-:W-:Y:S01]  /*0fe0*/  IMAD.IADD R9, R14, 0x1, -R9 ;  /* 0x000000010e097824 */ /* 0x000fe200078e0a09 */
[----:B------:R-:W-:Y:S01]  /*0ff0*/  LEA.HI R6, R6, R8, RZ, 0x3 ;  /* 0x0000000806067211 */ /* 0x000fe200078f18ff */
[----:B------:R1:W-:Y:S01]  /*1000*/  STL [R1+0x14], R20 ;  /* 0x0000141401007387 */ /* 0x0003e20000100800 */
[----:B------:R-:W-:-:S02]  /*1010*/  LEA.HI R2, R2, R15, RZ, 0x3 ;  /* 0x0000000f02027211 */ /* 0x000fc400078f18ff */
[----:B------:R-:W-:Y:S01]  /*1020*/  LEA.HI R4, R4, R12, RZ, 0x3 ;  /* 0x0000000c04047211 */ /* 0x000fe200078f18ff */
[----:B------:R-:W-:Y:S01]  /*1030*/  IMAD.SHL.U32 R6, R6, 0x80, RZ ;  /* 0x0000008006067824 */ /* 0x000fe200078e00ff */
[----:B------:R-:W-:Y:S01]  /*1040*/  SHF.L.U32 R2, R2, 0x7, RZ ;  /* 0x0000000702027819 */ /* 0x000fe200000006ff */
[----:B0-----:R-:W-:Y:S01]  /*1050*/  IMAD.SHL.U32 R0, R219, 0x80, RZ ;  /* 0x00000080db007824 */ /* 0x001fe200078e00ff */
[----:B------:R-:W-:Y:S01]  /*1060*/  LOP3.LUT R3, R3, 0x380, RZ, 0xc0, !PT ;  /* 0x0000038003037812 */ /* 0x000fe200078ec0ff */
[----:B------:R-:W-:Y:S01]  /*1070*/  IMAD.SHL.U32 R4, R4, 0x80, RZ ;  /* 0x0000008004047824 */ /* 0x000fe200078e00ff */
[----:B------:R-:W-:Y:S02]  /*1080*/  LOP3.LUT R5, R5, 0x380, RZ, 0xc0, !PT ;  /* 0x0000038005057812 */ /* 0x000fe400078ec0ff */
[----:B------:R-:W-:Y:S01]  /*1090*/  LOP3.LUT R11, R0, 0x380, RZ, 0xc0, !PT ;  /* 0x00000380000b7812 */ /* 0x000fe200078ec0ff */
[----:B------:R-:W-:Y:S01]  /*10a0*/  IMAD.SHL.U32 R0, R15, 0x80, RZ ;  /* 0x000000800f007824 */ /* 0x000fe200078e00ff */
[----:B-1----:R-:W-:Y:S01]  /*10b0*/  SHF.R.S32.HI R20, RZ, 0x1f, R20 ;  /* 0x0000001fff147819 */ /* 0x002fe20000011414 */
[----:B------:R-:W-:Y:S01]  /*10c0*/  VIADD R15, R22, 0xc0 ;  /* 0x000000c0160f7836 */ /* 0x000fe20000000000 */
[----:B------:R-:W-:-:S02]  /*10d0*/  LOP3.LUT R2, R2, 0xfffffc00, RZ, 0xc0, !PT ;  /* 0xfffffc0002027812 */ /* 0x000fc400078ec0ff */
[----:B------:R-:W-:Y:S02]  /*10e0*/  LOP3.LUT R8, R0, 0x380, RZ, 0xc0, !PT ;  /* 0x0000038000087812 */ /* 0x000fe400078ec0ff */
[----:B------:R-:W-:Y:S01]  /*10f0*/  LOP3.LUT R0, R11, 0x70, R16, 0xf8, !PT ;  /* 0x000000700b007812 */ /* 0x000fe200078ef810 */
[----:B------:R0:W-:Y:S01]  /*1100*/  STL [R1+0x1c], R15 ;  /* 0x00001c0f01007387 */ /* 0x0001e20000100800 */
[----:B------:R-:W-:Y:S02]  /*1110*/  SHF.R.U32.HI R11, RZ, 0x3, R11 ;  /* 0x00000003ff0b7819 */ /* 0x000fe4000001160b */
[----:B------:R-:W-:Y:S02]  /*1120*/  LOP3.LUT R4, R4, 0xfffffc00, RZ, 0xc0, !PT ;  /* 0xfffffc0004047812 */ /* 0x000fe400078ec0ff */
[----:B------:R-:W-:Y:S02]  /*1130*/  LOP3.LUT R12, R10, R0, R11, 0xf6, !PT ;  /* 0x000000000a0c7212 */ /* 0x000fe400078ef60b */
[----:B------:R-:W-:-:S02]  /*1140*/  SHF.R.U32.HI R11, RZ, 0x3, R8 ;  /* 0x00000003ff0b7819 */ /* 0x000fc40000011608 */
[--C-:B------:R-:W-:Y:S01]  /*1150*/  LOP3.LUT R0, R8, 0x70, R16.reuse, 0xf8, !PT ;  /* 0x0000007008007812 */ /* 0x100fe200078ef810 */
[----:B------:R1:W-:Y:S01]  /*1160*/  STL [R1+0x38], R12 ;  /* 0x0000380c01007387 */ /* 0x0003e20000100800 */
[----:B0-----:R-:W-:Y:S02]  /*1170*/  SHF.R.S32.HI R15, RZ, 0x1f, R15 ;  /* 0x0000001fff0f7819 */ /* 0x001fe4000001140f */
[----:B------:R-:W-:Y:S01]  /*1180*/  SHF.R.U32.HI R10, RZ, 0x3, R3 ;  /* 0x00000003ff0a7819 */ /* 0x000fe20000011603 */
[----:B------:R-:W-:Y:S01]  /*1190*/  STL [R1+0x44], R21 ;  /* 0x0000441501007387 */ /* 0x000fe20000100800 */
[--C-:B------:R-:W-:Y:S02]  /*11a0*/  LOP3.LUT R3, R3, 0x70, R16.reuse, 0xf8, !PT ;  /* 0x0000007003037812 */ /* 0x100fe400078ef810 */
[----:B------:R-:W-:Y:S01]  /*11b0*/  SHF.R.U32.HI R8, RZ, 0x3, R5 ;  /* 0x00000003ff087819 */ /* 0x000fe20000011605 */
[----:B------:R-:W-:Y:S01]  /*11c0*/  STL [R1+0x60], R20 ;  /* 0x0000601401007387 */ /* 0x000fe20000100800 */
[----:B------:R-:W-:Y:S01]  /*11d0*/  LOP3.LUT R5, R5, 0x70, R16, 0xf8, !PT ;  /* 0x0000007005057812 */ /* 0x000fe200078ef810 */
[----:B-1----:R-:W-:Y:S01]  /*11e0*/  IMAD.IADD R12, R19, 0x1, R12 ;  /* 0x00000001130c7824 */ /* 0x002fe200078e020c */
[----:B------:R-:W-:Y:S01]  /*11f0*/  LOP3.LUT R6, R6, 0xfffffc00, RZ, 0xc0, !PT ;  /* 0xfffffc0006067812 */ /* 0x000fe200078ec0ff */
[----:B------:R-:W-:Y:S01]  /*1200*/  STL [R1+0x5c], R15 ;  /* 0x00005c0f01007387 */ /* 0x000fe20000100800 */
[----:B------:R-:W-:-:S02]  /*1210*/  LOP3.LUT R0, R2, R0, R11, 0xf6, !PT ;  /* 0x0000000002007212 */ /* 0x000fc400078ef60b */
[----:B------:R-:W-:Y:S01]  /*1220*/  SHF.L.U32 R44, R9, 0x1, RZ ;  /* 0x00000001092c7819 */ /* 0x000fe200000006ff */
[----:B------:R0:W-:Y:S01]  /*1230*/  STL [R1+0x28], R2 ;  /* 0x0000280201007387 */ /* 0x0001e20000100800 */
[----:B------:R-:W-:Y:S02]  /*1240*/  SHF.R.S32.HI R23, RZ, 0x1f, R22 ;  /* 0x0000001fff177819 */ /* 0x000fe40000011416 */
[C---:B------:R-:W-:Y:S01]  /*1250*/  IADD3 R39, R44.reuse, 0x10, RZ ;  /* 0x000000102c277810 */ /* 0x040fe20007ffe0ff */
[----:B------:R-:W-:Y:S01]  /*1260*/  STL [R1+0x30], R12 ;  /* 0x0000300c01007387 */ /* 0x000fe20000100800 */
[C---:B------:R-:W-:Y:S01]  /*1270*/  VIADD R40, R44.reuse, 0x8 ;  /* 0x000000082c287836 */ /* 0x040fe20000000000 */
[C---:B------:R-:W-:Y:S01]  /*1280*/  IADD3 R34, R44.reuse, 0x38, RZ ;  /* 0x000000382c227810 */ /* 0x040fe20007ffe0ff */
[C---:B------:R-:W-:Y:S01]  /*1290*/  VIADD R38, R44.reuse, 0x18 ;  /* 0x000000182c267836 */ /* 0x040fe20000000000 */
[----:B------:R1:W-:Y:S01]  /*12a0*/  STL [R1+0x24], R4 ;  /* 0x0000240401007387 */ /* 0x0003e20000100800 */
[----:B------:R-:W-:Y:S01]  /*12b0*/  VIADD R37, R44, 0x20 ;  /* 0x000000202c257836 */ /* 0x000fe20000000000 */
[----:B0-----:R-:W-:Y:S01]  /*12c0*/  LOP3.LUT R2, R4, R3, R10, 0xf6, !PT ;  /* 0x0000000304027212 */ /* 0x001fe200078ef60a */
[C---:B------:R-:W-:Y:S01]  /*12d0*/  IMAD.IADD R3, R19.reuse, 0x1, R0 ;  /* 0x0000000113037824 */ /* 0x040fe200078e0200 */
[----:B------:R0:W-:Y:S01]  /*12e0*/  STL [R1+0x20], R6 ;  /* 0x0000200601007387 */ /* 0x0001e20000100800 */
[C---:B------:R-:W-:Y:S01]  /*12f0*/  VIADD R36, R44.reuse, 0x28 ;  /* 0x000000282c247836 */ /* 0x040fe20000000000 */
[C---:B------:R-:W-:Y:S01]  /*1300*/  IADD3 R29, R44.reuse, 0x60, RZ ;  /* 0x000000602c1d7810 */ /* 0x040fe20007ffe0ff */
[C---:B------:R-:W-:Y:S01]  /*1310*/  IMAD.IADD R2, R19.reuse, 0x1, R2 ;  /* 0x0000000113027824 */ /* 0x040fe200078e0202 */
[----:B------:R-:W-:Y:S01]  /*1320*/  STL [R1+0x190], R3 ;  /* 0x0001900301007387 */ /* 0x000fe20000100800 */
[----:B------:R-:W-:Y:S01]  /*1330*/  VIADD R35, R44, 0x30 ;  /* 0x000000302c237836 */ /* 0x000fe20000000000 */
[----:B-1----:R-:W-:Y:S01]  /*1340*/  LOP3.LUT R4, R6, R5, R8, 0xf6, !PT ;  /* 0x0000000506047212 */ /* 0x002fe200078ef608 */
[C---:B------:R-:W-:Y:S01]  /*1350*/  VIADD R33, R44.reuse, 0x40 ;  /* 0x000000402c217836 */ /* 0x040fe20000000000 */
[----:B------:R-:W-:Y:S01]  /*1360*/  STL [R1+0x68], R44 ;  /* 0x0000682c01007387 */ /* 0x000fe20000100800 */
[C---:B------:R-:W-:Y:S01]  /*1370*/  VIADD R32, R44.reuse, 0x48 ;  /* 0x000000482c207836 */ /* 0x040fe20000000000 */
[C---:B------:R-:W-:Y:S01]  /*1380*/  IADD3 R24, R44.reuse, 0x88, RZ ;  /* 0x000000882c187810 */ /* 0x040fe20007ffe0ff */
[----:B------:R-:W-:Y:S01]  /*1390*/  IMAD.IADD R0, R19, 0x1, R4 ;  /* 0x0000000113007824 */ /* 0x000fe200078e0204 */
[----:B------:R-:W-:Y:S01]  /*13a0*/  STL [R1+0x18c], R2 ;  /* 0x00018c0201007387 */ /* 0x000fe20000100800 */
[C---:B------:R-:W-:Y:S01]  /*13b0*/  VIADD R31, R44.reuse, 0x50 ;  /* 0x000000502c1f7836 */ /* 0x040fe20000000000 */
[C---:B------:R-:W-:Y:S01]  /*13c0*/  IADD3 R12, R44.reuse, 0xb0, RZ ;  /* 0x000000b02c0c7810 */ /* 0x040fe20007ffe0ff */
[C---:B------:R-:W-:Y:S01]  /*13d0*/  VIADD R30, R44.reuse, 0x58 ;  /* 0x000000582c1e7836 */ /* 0x040fe20000000000 */
[----:B------:R-:W-:Y:S01]  /*13e0*/  STL [R1+0x188], R0 ;  /* 0x0001880001007387 */ /* 0x000fe20000100800 */
[C---:B------:R-:W-:Y:S01]  /*13f0*/  VIADD R28, R44.reuse, 0x68 ;  /* 0x000000682c1c7836 */ /* 0x040fe20000000000 */
[C---:B0-----:R-:W-:Y:S01]  /*1400*/  IADD3 R6, R44.reuse, 0xd8, RZ ;  /* 0x000000d82c067810 */ /* 0x041fe20007ffe0ff */
[C---:B------:R-:W-:Y:S01]  /*1410*/  VIADD R27, R44.reuse, 0x70 ;  /* 0x000000702c1b7836 */ /* 0x040fe20000000000 */
[----:B------:R-:W-:Y:S01]  /*1420*/  STL [R1+0x104], R40 ;  /* 0x0001042801007387 */ /* 0x000fe20000100800 */
[C---:B------:R-:W-:Y:S01]  /*1430*/  VIADD R26, R44.reuse, 0x78 ;  /* 0x000000782c1a7836 */ /* 0x040fe20000000000 */
[----:B------:R-:W-:Y:S01]  /*1440*/  SHF.R.S32.HI R4, RZ, 0x1f, R40 ;  /* 0x0000001fff047819 */ /* 0x000fe20000011428 */
[C---:B------:R-:W-:Y:S01]  /*1450*/  VIADD R25, R44.reuse, 0x80 ;  /* 0x000000802c197836 */ /* 0x040fe20000000000 */
[----:B------:R0:W-:Y:S01]  /*1460*/  STL [R1+0x100], R39 ;  /* 0x0001002701007387 */ /* 0x0001e20000100800 */
[C---:B------:R-:W-:Y:S01]  /*1470*/  VIADD R21, R44.reuse, 0x90 ;  /* 0x000000902c157836 */ /* 0x040fe20000000000 */
[----:B------:R-:W-:Y:S01]  /*1480*/  SHF.R.S32.HI R17, RZ, 0x1f, R16 ;  /* 0x0000001fff117819 */ /* 0x000fe20000011410 */
[C---:B------:R-:W-:Y:S01]  /*1490*/  VIADD R20, R44.reuse, 0x98 ;  /* 0x000000982c147836 */ /* 0x040fe20000000000 */
[----:B------:R-:W-:Y:S01]  /*14a0*/  STL [R1+0xfc], R38 ;  /* 0x0000fc2601007387 */ /* 0x000fe20000100800 */
[C---:B------:R-:W-:Y:S01]  /*14b0*/  VIADD R15, R44.reuse, 0xa0 ;  /* 0x000000a02c0f7836 */ /* 0x040fe20000000000 */
[----:B------:R-:W-:Y:S01]  /*14c0*/  SHF.R.S32.HI R217, RZ, 0x1f, R18 ;  /* 0x0000001fffd97819 */ /* 0x000fe20000011412 */
[C---:B------:R-:W-:Y:S01]  /*14d0*/  VIADD R14, R44.reuse, 0xa8 ;  /* 0x000000a82c0e7836 */ /* 0x040fe20000000000 */
[----:B------:R1:W-:Y:S01]  /*14e0*/  STL [R1+0xf8], R37 ;  /* 0x0000f82501007387 */ /* 0x0003e20000100800 */
[C---:B------:R-:W-:Y:S01]  /*14f0*/  VIADD R11, R44.reuse, 0xb8 ;  /* 0x000000b82c0b7836 */ /* 0x040fe20000000000 */
[----:B0-----:R-:W-:Y:S01]  /*1500*/  SHF.R.S32.HI R39, RZ, 0x1f, R39 ;  /* 0x0000001fff277819 */ /* 0x001fe20000011427 */
[C---:B------:R-:W-:Y:S01]  /*1510*/  VIADD R10, R44.reuse, 0xc0 ;  /* 0x000000c02c0a7836 */ /* 0x040fe20000000000 */
[----:B------:R-:W-:Y:S01]  /*1520*/  STL [R1+0xf4], R36 ;  /* 0x0000f42401007387 */ /* 0x000fe20000100800 */
[----:B------:R-:W-:-:S02]  /*1530*/  VIADD R9, R44, 0xc8 ;  /* 0x000000c82c097836 */ /* 0x000fc40000000000 */
[C---:B------:R-:W-:Y:S01]  /*1540*/  VIADD R8, R44.reuse, 0xd0 ;  /* 0x000000d02c087836 */ /* 0x040fe20000000000 */
[----:B------:R0:W-:Y:S01]  /*1550*/  STL [R1+0xf0], R35 ;  /* 0x0000f02301007387 */ /* 0x0001e20000100800 */
[C---:B------:R-:W-:Y:S01]  /*1560*/  VIADD R5, R44.reuse, 0xe0 ;  /* 0x000000e02c057836 */ /* 0x040fe20000000000 */
[----:B-1----:R-:W-:Y:S01]  /*1570*/  SHF.R.S32.HI R37, RZ, 0x1f, R37 ;  /* 0x0000001fff257819 */ /* 0x002fe20000011425 */
[C---:B------:R-:W-:Y:S01]  /*1580*/  VIADD R3, R44.reuse, 0xe8 ;  /* 0x000000e82c037836 */ /* 0x040fe20000000000 */
[----:B------:R1:W-:Y:S01]  /*1590*/  STL [R1+0xec], R34 ;  /* 0x0000ec2201007387 */ /* 0x0003e20000100800 */
[C---:B------:R-:W-:Y:S02]  /*15a0*/  VIADD R2, R44.reuse, 0xf0 ;  /* 0x000000f02c027836 */ /* 0x040fe40000000000 */
[----:B------:R-:W-:Y:S01]  /*15b0*/  VIADD R0, R44, 0xf8 ;  /* 0x000000f82c007836 */ /* 0x000fe20000000000 */
[----:B------:R-:W-:Y:S01]  /*15c0*/  STL [R1+0xe8], R33 ;  /* 0x0000e82101007387 */ /* 0x000fe20000100800 */
[----:B0-----:R-:W-:-:S03]  /*15d0*/  SHF.R.S32.HI R35, RZ, 0x1f, R35 ;  /* 0x0000001fff237819 */ /* 0x001fc60000011423 */
[----:B------:R0:W-:Y:S01]  /*15e0*/  STL [R1+0xe4], R32 ;  /* 0x0000e42001007387 */ /* 0x0001e20000100800 */
[----:B-1----:R-:W-:-:S03]  /*15f0*/  SHF.R.S32.HI R34, RZ, 0x1f, R34 ;  /* 0x0000001fff227819 */ /* 0x002fc60000011422 */
[----:B------:R1:W-:Y:S04]  /*1600*/  STL [R1+0xe0], R31 ;  /* 0x0000e01f01007387 */ /* 0x0003e80000100800 */
        /* <DEDUP_REMOVED lines=34> */
[----:B------:R-:W-:Y:S04]  /*1830*/  STL [R1+0x70], R2 ;  /* 0x0000700201007387 */ /* 0x000fe80000100800 */
[----:B------:R-:W-:Y:S01]  /*1840*/  STL [R1+0x180], R39 ;  /* 0x0001802701007387 */ /* 0x000fe20000100800 */
[----:B0-----:R-:W-:-:S03]  /*1850*/  SHF.R.S32.HI R4, RZ, 0x1f, R38 ;  /* 0x0000001fff047819 */ /* 0x001fc60000011426 */
[----:B------:R-:W-:Y:S04]  /*1860*/  STL [R1+0x6c], R0 ;  /* 0x00006c0001007387 */ /* 0x000fe80000100800 */
[----:B------:R0:W-:Y:S04]  /*1870*/  STL [R1+0x17c], R4 ;  /* 0x00017c0401007387 */ /* 0x0001e80000100800 */
[----:B------:R-:W-:Y:S01]  /*1880*/  STL [R1+0x178], R37 ;  /* 0x0001782501007387 */ /* 0x000fe20000100800 */
[----:B0-----:R-:W-:-:S05]  /*1890*/  SHF.R.S32.HI R4, RZ, 0x1f, R36 ;  /* 0x0000001fff047819 */ /* 0x001fca0000011424 */
[----:B------:R0:W-:Y:S04]  /*18a0*/  STL [R1+0x174], R4 ;  /* 0x0001740401007387 */ /* 0x0001e80000100800 */
[----:B------:R-:W-:Y:S04]  /*18b0*/  STL [R1+0x170], R35 ;  /* 0x0001702301007387 */ /* 0x000fe80000100800 */
        /* <DEDUP_REMOVED lines=27> */
[----:B------:R1:W-:Y:S04]  /*1a70*/  STL [R1+0x11c], R6 ;  /* 0x00011c0601007387 */ /* 0x0003e80000100800 */
[----:B------:R1:W-:Y:S01]  /*1a80*/  STL [R1+0x118], R5 ;  /* 0x0001180501007387 */ /* 0x0003e20000100800 */
[----:B0-----:R-:W-:Y:S02]  /*1a90*/  SHF.R.S32.HI R4, RZ, 0x1f, R3 ;  /* 0x0000001fff047819 */ /* 0x001fe40000011403 */
[----:B------:R-:W-:-:S02]  /*1aa0*/  SHF.R.S32.HI R3, RZ, 0x1f, R2 ;  /* 0x0000001fff037819 */ /* 0x000fc40000011402 */
[----:B------:R-:W-:Y:S01]  /*1ab0*/  SHF.R.S32.HI R2, RZ, 0x1f, R0 ;  /* 0x0000001fff027819 */ /* 0x000fe20000011400 */
[----:B------:R1:W-:Y:S01]  /*1ac0*/  STL [R1+0x114], R4 ;  /* 0x0001140401007387 */ /* 0x0003e20000100800 */
[----:B------:R-:W-:-:S03]  /*1ad0*/  LEA R0, R13, R7, 0x3 ;  /* 0x000000070d007211 */ /* 0x000fc600078e18ff */
[----:B------:R1:W-:Y:S04]  /*1ae0*/  STL [R1+0x110], R3 ;  /* 0x0001100301007387 */ /* 0x0003e80000100800 */
[----:B------:R1:W-:Y:S04]  /*1af0*/  STL [R1+0x19c], R0 ;  /* 0x00019c0001007387 */ /* 0x0003e80000100800 */
[----:B------:R1:W-:Y:S02]  /*1b00*/  STL [R1+0x10c], R2 ;  /* 0x00010c0201007387 */ /* 0x0003e40000100800 */
.L_x_692:
[----:B01-3--:R-:W0:Y:S02]  /*1b10*/  LDC.64 R2, c[0x0][0xc88] ;  /* 0x00032200ff027b82 */ /* 0x00be240000000a00 */
[----:B0-----:R-:W-:-:S05]  /*1b20*/  IMAD.WIDE R2, R43, 0x4, R2 ;  /* 0x000000042b027825 */ /* 0x001fca00078e0202 */
[----:B--2--5:R-:W2:Y:S01]  /*1b30*/  LDG.E R29, desc[UR36][R2.64] ;  /* 0x00000024021d7981 */ /* 0x024ea2000c1e1900 */
[----:B------:R-:W-:Y:S05]  /*1b40*/  YIELD ;  /* 0x0000000000007946 */ /* 0x000fea0003800000 */
[----:B------:R-:W-:Y:S01]  /*1b50*/  ULDC.64 UR6, c[0x0][0xa08] ;  /* 0x0002820000067ab9 */ /* 0x000fe20000000a00 */
[----:B------:R-:W-:Y:S01]  /*1b60*/  IMAD.MOV.U32 R27, RZ, RZ, RZ ;  /* 0x000000ffff1b7224 */ /* 0x000fe200078e00ff */
[----:B------:R-:W-:Y:S01]  /*1b70*/  ISETP.NE.U32.AND P0, PT, RZ, UR6, PT ;  /* 0x00000006ff007c0c */ /* 0x000fe2000bf05070 */
[----:B------:R-:W-:Y:S01]  /*1b80*/  ULDC.64 UR4, c[0x0][0xa28] ;  /* 0x00028a0000047ab9 */ /* 0x000fe20000000a00 */
[----:B------:R-:W-:Y:S01]  /*1b90*/  ULDC.64 UR8, c[0x0][0xa18] ;  /* 0x0002860000087ab9 */ /* 0x000fe20000000a00 */
[----:B------:R-:W-:Y:S01]  /*1ba0*/  ISETP.NE.U32.AND P1, PT, RZ, UR4, PT ;  /* 0x00000004ff007c0c */ /* 0x000fe2000bf25070 */
[----:B------:R-:W-:Y:S01]  /*1bb0*/  IMAD.MOV.U32 R9, RZ, RZ, RZ ;  /* 0x000000ffff097224 */ /* 0x000fe200078e00ff */
[----:B------:R-:W-:-:S02]  /*1bc0*/  ISETP.NE.AND.EX P0, PT, RZ, UR7, PT, P0 ;  /* 0x00000007ff007c0c */ /* 0x000fc4000bf05300 */
[----:B------:R-:W-:Y:S01]  /*1bd0*/  ISETP.NE.AND.EX P1, PT, RZ, UR5, PT, P1 ;  /* 0x00000005ff007c0c */ /* 0x000fe2000bf25310 */
[C---:B--2---:R-:W-:Y:S01]  /*1be0*/  IMAD.SHL.U32 R32, R29.reuse, 0x4, RZ ;  /* 0x000000041d207824 */ /* 0x044fe200078e00ff */
[----:B------:R-:W-:Y:S01]  /*1bf0*/  SHF.R.S32.HI R0, RZ, 0x1f, R29 ;  /* 0x0000001fff007819 */ /* 0x000fe2000001141d */
[----:B------:R0:W-:Y:S10]  /*1c00*/  STL [R1+0x3c], R29 ;  /* 0x00003c1d01007387 */ /* 0x0001f40000100800 */
[----:B------:R-:W-:-:S02]  /*1c10*/  @P1 LEA R2, P2, R29, UR4, 0x2 ;  /* 0x000000041d021c11 */ /* 0x000fc4000f8410ff */
[C-C-:B------:R-:W-:Y:S01]  /*1c20*/  SHF.L.U64.HI R31, R29.reuse, 0x2, R0.reuse ;  /* 0x000000021d1f7819 */ /* 0x140fe20000010200 */
[----:B------:R0:W-:Y:S01]  /*1c30*/  STL [R1+0x50], R0 ;  /* 0x0000500001007387 */ /* 0x0001e20000100800 */
[----:B------:R-:W-:Y:S02]  /*1c40*/  IADD3 R4, P3, R32, UR6, RZ ;  /* 0x0000000620047c10 */ /* 0x000fe4000ff7e0ff */
[----:B------:R-:W-:Y:S01]  /*1c50*/  @P1 LEA.HI.X R3, R29, UR5, R0, 0x2, P2 ;  /* 0x000000051d031c11 */ /* 0x000fe200090f1400 */
[----:B------:R-:W-:Y:S01]  /*1c60*/  ULDC UR4, c[0x0][0x288] ;  /* 0x0000a20000047ab9 */ /* 0x000fe20000000800 */
[----:B------:R-:W-:Y:S01]  /*1c70*/  IADD3.X R5, R31, UR7, RZ, P3, !PT ;  /* 0x000000071f057c10 */ /* 0x000fe20009ffe4ff */
[----:B------:R0:W-:Y:S01]  /*1c80*/  STL [R1+0x48], R32 ;  /* 0x0000482001007387 */ /* 0x0001e20000100800 */
[----:B------:R-:W-:-:S03]  /*1c90*/  ISETP.NE.U32.AND P2, PT, RZ, UR8, PT ;  /* 0x00000008ff007c0c */ /* 0x000fc6000bf45070 */
[----:B------:R-:W5:Y:S01]  /*1ca0*/  @P0 LDG.E R27, desc[UR36][R4.64] ;  /* 0x00000024041b0981 */ /* 0x000f62000c1e1900 */
[----:B------:R-:W-:Y:S01]  /*1cb0*/  ISETP.NE.AND.EX P2, PT, RZ, UR9, PT, P2 ;  /* 0x00000009ff007c0c */ /* 0x000fe2000bf45320 */
[----:B------:R-:W-:Y:S01]  /*1cc0*/  IMAD.U32 R92, RZ, RZ, UR4 ;  /* 0x00000004ff5c7e24 */ /* 0x000fe2000f8e00ff */
[----:B------:R-:W-:Y:S01]  /*1cd0*/  ULDC.64 UR4, c[0x0][0x418] ;  /* 0x0001060000047ab9 */ /* 0x000fe20000000a00 */
[----:B------:R0:W-:Y:S01]  /*1ce0*/  STL [R1+0x4c], R31 ;  /* 0x00004c1f01007387 */ /* 0x0001e20000100800 */
[----:B------:R-:W-:-:S03]  /*1cf0*/  UISETP.NE.U32.AND UP0, UPT, UR4, URZ, UPT ;  /* 0x0000003f0400728c */ /* 0x000fc6000bf05070 */
[----:B------:R-:W-:Y:S01]  /*1d00*/  ULDC UR4, c[0x0][0x424] ;  /* 0x0001090000047ab9 */ /* 0x000fe20000000800 */
[----:B------:R-:W-:Y:S01]  /*1d10*/  UISETP.NE.AND.EX UP0, UPT, UR5, URZ, UPT, UP0 ;  /* 0x0000003f0500728c */ /* 0x000fe2000bf05300 */
[----:B------:R1:W5:Y:S02]  /*1d20*/  @P1 LDG.E R9, desc[UR36][R2.64] ;  /* 0x0000002402091981 */ /* 0x000364000c1e1900 */
[----:B------:R-:W-:Y:S01]  /*1d30*/  ULDC UR5, c[0x0][0x2f0] ;  /* 0x0000bc0000057ab9 */ /* 0x000fe20000000800 */
[----:B------:R-:W-:Y:S01]  /*1d40*/  USEL UR4, UR4, 0x1, UP0 ;  /* 0x0000000104047887 */ /* 0x000fe20008000000 */
[----:B-1----:R-:W-:-:S03]  /*1d50*/  @P2 IADD3 R2, P1, R32, UR8, RZ ;  /* 0x0000000820022c10 */ /* 0x002fc6000ff3e0ff */
[----:B------:R-:W-:Y:S01]  /*1d60*/  UIMAD UR4, UR4, UR5, URZ ;  /* 0x00000005040472a4 */ /* 0x000fe2000f8e023f */
[----:B------:R-:W-:Y:S02]  /*1d70*/  @P2 IADD3.X R3, R31, UR9, RZ, P1, !PT ;  /* 0x000000091f032c10 */ /* 0x000fe40008ffe4ff */
[----:B------:R-:W-:-:S03]  /*1d80*/  ULDC UR5, c[0x0][0x348] ;  /* 0x0000d20000057ab9 */ /* 0x000fc60000000800 */
[----:B------:R-:W-:Y:S01]  /*1d90*/  IMAD.U32 R28, RZ, RZ, UR4 ;  /* 0x00000004ff1c7e24 */ /* 0x000fe2000f8e00ff */
[----:B------:R1:W5:Y:S02]  /*1da0*/  @P2 LDG.E R92, desc[UR36][R2.64] ;  /* 0x00000024025c2981 */ /* 0x000364000c1e1900 */
[----:B-1----:R-:W-:Y:S01]  /*1db0*/  MOV R2, UR5 ;  /* 0x0000000500027c02 */ /* 0x002fe20008000f00 */
[----:B0---4-:R-:W-:Y:S06]  /*1dc0*/  @P2 BRA `(.L_x_484) ;  /* 0x0000000000242947 */ /* 0x011fec0003800000 */
[----:B------:R-:W-:Y:S02]  /*1dd0*/  ULDC.64 UR4, c[0x0][0xa00] ;  /* 0x0002800000047ab9 */ /* 0x000fe40000000a00 */
[----:B------:R-:W-:-:S04]  /*1de0*/  ISETP.NE.U32.AND P1, PT, RZ, UR4, PT ;  /* 0x00000004ff007c0c */ /* 0x000fc8000bf25070 */
[----:B------:R-:W-:-:S13]  /*1df0*/  ISETP.NE.AND.EX P1, PT, RZ, UR5, PT, P1 ;  /* 0x00000005ff007c0c */ /* 0x000fda000bf25310 */
[----:B------:R-:W-:Y:S05]  /*1e00*/  @!P1 BRA `(.L_x_484) ;  /* 0x0000000000149947 */ /* 0x000fea0003800000 */
[----:B------:R-:W0:Y:S02]  /*1e10*/  LDC.64 R6, c[0x0][0xa00] ;  /* 0x00028000ff067b82 */ /* 0x000e240000000a00 */
[----:B0-----:R-:W-:-:S05]  /*1e20*/  IMAD.WIDE R6, R29, 0x4, R6 ;  /* 0x000000041d067825 */ /* 0x001fca00078e0206 */
[----:B-----5:R-:W2:Y:S04]  /*1e30*/  LDG.E R92, desc[UR36][R6.64] ;  /* 0x00000024065c7981 */ /* 0x020ea8000c1e1900 */
[----:B------:R-:W2:Y:S02]  /*1e40*/  LDG.E R3, desc[UR36][R6.64+0x4] ;  /* 0x0000042406037981 */ /* 0x000ea4000c1e1900 */
[----:B--2---:R-:W-:-:S07]  /*1e50*/  IMAD.IADD R92, R3, 0x1, -R92 ;  /* 0x00000001035c7824 */ /* 0x004fce00078e0a5c */
.L_x_484:
[----:B------:R-:W-:Y:S01]  /*1e60*/  ULDC.64 UR4, c[0x0][0xa20] ;  /* 0x0002880000047ab9 */ /* 0x000fe20000000a00 */
[----:B------:R0:W-:Y:S01]  /*1e70*/  STL [R1+0x54], R41 ;  /* 0x0000542901007387 */ /* 0x0001e20000100800 */
[----:B------:R-:W-:Y:S02]  /*1e80*/  ISETP.NE.U32.AND P1, PT, RZ, UR4, PT ;  /* 0x00000004ff007c0c */ /* 0x000fe4000bf25070 */
[C---:B------:R-:W-:Y:S02]  /*1e90*/  LOP3.LUT R3, R42.reuse, 0xff000000, RZ, 0xc0, !PT ;  /* 0xff0000002a037812 */ /* 0x040fe400078ec0ff */
[----:B------:R-:W-:Y:S02]  /*1ea0*/  ISETP.NE.AND.EX P1, PT, RZ, UR5, PT, P1 ;  /* 0x00000005ff007c0c */ /* 0x000fe4000bf25310 */
[----:B------:R-:W-:Y:S02]  /*1eb0*/  LOP3.LUT R0, R42, 0xff0000, RZ, 0xc0, !PT ;  /* 0x00ff00002a007812 */ /* 0x000fe400078ec0ff */
[----:B------:R-:W-:-:S02]  /*1ec0*/  SHF.R.U32.HI R3, RZ, 0x8, R3 ;  /* 0x00000008ff037819 */ /* 0x000fc40000011603 */
[----:B------:R-:W-:Y:S02]  /*1ed0*/  LOP3.LUT R220, R42, 0xffff, RZ, 0xc0, !PT ;  /* 0x0000ffff2adc7812 */ /* 0x000fe400078ec0ff */
[----:B------:R-:W-:-:S05]  /*1ee0*/  LEA.HI R6, R0, R3, RZ, 0x10 ;  /* 0x0000000300067211 */ /* 0x000fca00078f80ff */
[----:B0-----:R-:W-:Y:S05]  /*1ef0*/  @!P1 BRA `(.L_x_485) ;  /* 0x0000000000109947 */ /* 0x001fea0003800000 */
[----:B------:R-:W-:-:S04]  /*1f00*/  IADD3 R4, P0, R32, UR4, RZ ;  /* 0x0000000420047c10 */ /* 0x000fc8000ff1e0ff */
[----:B------:R-:W-:-:S05]  /*1f10*/  IADD3.X R5, R31, UR5, RZ, P0, !PT ;  /* 0x000000051f057c10 */ /* 0x000fca00087fe4ff */
[----:B------:R0:W5:Y:S01]  /*1f20*/  LDG.E R28, desc[UR36][R4.64] ;  /* 0x00000024041c7981 */ /* 0x000162000c1e1900 */
[----:B------:R-:W-:Y:S05]  /*1f30*/  BRA `(.L_x_486) ;  /* 0x0000000000107947 */ /* 0x000fea0003800000 */
.L_x_485:
[----:B------:R-:W-:Y:S05]  /*1f40*/  @!P0 BRA `(.L_x_486) ;  /* 0x00000000000c8947 */ /* 0x000fea0003800000 */
[----:B------:R-:W2:Y:S04]  /*1f50*/  LDG.E R3, desc[UR36][R4.64] ;  /* 0x0000002404037981 */ /* 0x000ea8000c1e1900 */
[----:B------:R-:W2:Y:S02]  /*1f60*/  LDG.E R28, desc[UR36][R4.64+0x4] ;  /* 0x00000424041c7981 */ /* 0x000ea4000c1e1900 */
[----:B--2---:R-:W-:-:S07]  /*1f70*/  IMAD.IADD R28, R28, 0x1, -R3 ;  /* 0x000000011c1c7824 */ /* 0x004fce00078e0a03 */
.L_x_486:
[----:B------:R-:W-:Y:S01]  /*1f80*/  ULDC.64 UR4, c[0x0][0xa10] ;  /* 0x0002840000047ab9 */ /* 0x000fe20000000a00 */
[----:B------:R-:W2:Y:S01]  /*1f90*/  LDL.LU R30, [R1] ;  /* 0x00000000011e7983 */ /* 0x000ea20000300800 */
[----:B------:R-:W-:-:S04]  /*1fa0*/  ISETP.NE.U32.AND P0, PT, RZ, UR4, PT ;  /* 0x00000004ff007c0c */ /* 0x000fc8000bf05070 */
[----:B------:R-:W-:Y:S01]  /*1fb0*/  ISETP.NE.AND.EX P0, PT, RZ, UR5, PT, P0 ;  /* 0x00000005ff007c0c */ /* 0x000fe2000bf05300 */
[----:B------:R-:W-:Y:S02]  /*1fc0*/  ULDC.64 UR4, c[0x0][0xa30] ;  /* 0x00028c0000047ab9 */ /* 0x000fe40000000a00 */
[----:B------:R-:W-:-:S10]  /*1fd0*/  ISETP.NE.U32.AND P1, PT, RZ, UR4, PT ;  /* 0x00000004ff007c0c */ /* 0x000fd4000bf25070 */
[----:B0-----:R-:W0:Y:S02]  /*1fe0*/  @P0 LDC.64 R4, c[0x0][0xa10] ;  /* 0x00028400ff040b82 */ /* 0x001e240000000a00 */
[----:B0-----:R-:W-:-:S05]  /*1ff0*/  @P0 IMAD.WIDE R4, R29, 0x4, R4 ;  /* 0x000000041d040825 */ /* 0x001fca00078e0204 */
[----:B------:R-:W3:Y:S04]  /*2000*/  @P0 LDG.E R0, desc[UR36][R4.64] ;  /* 0x0000002404000981 */ /* 0x000ee8000c1e1900 */
[----:B------:R0:W3:Y:S01]  /*2010*/  @P0 LDG.E R3, desc[UR36][R4.64+0x4] ;  /* 0x0000042404030981 */ /* 0x0000e2000c1e1900 */
[----:B------:R-:W-:Y:S01]  /*2020*/  ISETP.NE.AND.EX P1, PT, RZ, UR5, PT, P1 ;  /* 0x00000005ff007c0c */ /* 0x000fe2000bf25310 */
[----:B-----5:R-:W-:-:S12]  /*2030*/  IMAD.MOV.U32 R24, RZ, RZ, R28 ;  /* 0x000000ffff187224 */ /* 0x020fd800078e001c */
[----:B0-----:R-:W-:-:S04]  /*2040*/  @P1 IADD3 R4, P2, R32, UR4, RZ ;  /* 0x0000000420041c10 */ /* 0x001fc8000ff5e0ff */
[----:B------:R-:W-:-:S05]  /*2050*/  @P1 IADD3.X R5, R31, UR5, RZ, P2, !PT ;  /* 0x000000051f051c10 */ /* 0x000fca00097fe4ff */
[----:B------:R0:W5:Y:S01]  /*2060*/  @P1 LDG.E R24, desc[UR36][R4.64] ;  /* 0x0000002404181981 */ /* 0x000162000c1e1900 */
[----:B------:R-:W-:Y:S01]  /*2070*/  IADD3 R9, -R9, R28, RZ ;  /* 0x0000001c09097210 */ /* 0x000fe20007ffe1ff */
[----:B------:R-:W-:Y:S01]  /*2080*/  BSSY B0, `(.L_x_487) ;  /* 0x000002e000007945 */ /* 0x000fe20003800000 */
[----:B------:R-:W-:Y:S02]  /*2090*/  LOP3.LUT R12, R6, 0xff, RZ, 0xc0, !PT ;  /* 0x000000ff060c7812 */ /* 0x000fe400078ec0ff */
[----:B------:R-:W-:-:S03]  /*20a0*/  SHF.R.U32.HI R7, RZ, 0x10, R6 ;  /* 0x00000010ff077819 */ /* 0x000fc60000011606 */
[----:B------:R0:W-:Y:S04]  /*20b0*/  STL [R1+0x64], R12 ;  /* 0x0000640c01007387 */ /* 0x0001e80000100800 */
[----:B------:R0:W-:Y:S01]  /*20c0*/  STL [R1+0x40], R7 ;  /* 0x0000400701007387 */ /* 0x0001e20000100800 */
[----:B--2---:R-:W-:Y:S01]  /*20d0*/  LOP3.LUT R30, R30, 0xffffffef, RZ, 0xc0, !PT ;  /* 0xffffffef1e1e7812 */ /* 0x004fe200078ec0ff */
[----:B---3--:R-:W-:-:S04]  /*20e0*/  @P0 IMAD.IADD R2, R3, 0x1, -R0 ;  /* 0x0000000103020824 */ /* 0x008fc800078e0a00 */
[----:B------:R-:W-:-:S04]  /*20f0*/  IMAD.IADD R94, R9, 0x1, R2 ;  /* 0x00000001095e7824 */ /* 0x000fc800078e0202 */
[C---:B------:R-:W-:Y:S01]  /*2100*/  VIADD R0, R94.reuse, 0x7f ;  /* 0x0000007f5e007836 */ /* 0x040fe20000000000 */
[----:B------:R-:W-:-:S04]  /*2110*/  ISETP.GE.AND P3, PT, R94, 0x1, PT ;  /* 0x000000015e00780c */ /* 0x000fc80003f66270 */
[----:B------:R-:W-:-:S04]  /*2120*/  SHF.R.S32.HI R3, RZ, 0x1f, R0 ;  /* 0x0000001fff037819 */ /* 0x000fc80000011400 */
[----:B------:R-:W-:Y:S01]  /*2130*/  LEA.HI R3, R3, R0, RZ, 0x7 ;  /* 0x0000000003037211 */ /* 0x000fe200078f38ff */
[----:B------:R-:W-:-:S03]  /*2140*/  IMAD.MOV.U32 R0, RZ, RZ, RZ ;  /* 0x000000ffff007224 */ /* 0x000fc600078e00ff */
[----:B------:R-:W-:Y:S02]  /*2150*/  SHF.R.S32.HI R91, RZ, 0x7, R3 ;  /* 0x00000007ff5b7819 */ /* 0x000fe40000011403 */
[----:B------:R-:W-:-:S05]  /*2160*/  @P3 LOP3.LUT R30, R30, 0x10, RZ, 0xfc, !PT ;  /* 0x000000101e1e3812 */ /* 0x000fca00078efcff */
[----:B------:R0:W-:Y:S01]  /*2170*/  STL [R1], R30 ;  /* 0x0000001e01007387 */ /* 0x0001e20000100800 */
[----:B------:R-:W-:Y:S05]  /*2180*/  @!P3 BRA `(.L_x_488) ;  /* 0x000000000074b947 */ /* 0x000fea0003800000 */
[----:B------:R-:W-:Y:S01]  /*2190*/  ISETP.NE.AND P0, PT, R7, RZ, PT ;  /* 0x000000ff0700720c */ /* 0x000fe20003f05270 */
[----:B------:R-:W-:-:S03]  /*21a0*/  ULDC UR4, c[0x0][0x9f0] ;  /* 0x00027c0000047ab9 */ /* 0x000fc60000000800 */
[----:B------:R-:W-:-:S04]  /*21b0*/  SEL R10, R7, UR4, P0 ;  /* 0x00000004070a7c07 */ /* 0x000fc80008000000 */
[-C--:B------:R-:W-:Y:S02]  /*21c0*/  IABS R6, R10.reuse ;  /* 0x0000000a00067213 */ /* 0x080fe40000000000 */
[----:B------:R-:W-:Y:S02]  /*21d0*/  IADD3 R0, R91, -0x1, R10 ;  /* 0xffffffff5b007810 */ /* 0x000fe40007ffe00a */
[----:B------:R-:W1:Y:S01]  /*21e0*/  I2F.RP R3, R6 ;  /* 0x0000000600037306 */ /* 0x000e620000209400 */
[----:B------:R-:W-:Y:S02]  /*21f0*/  IABS R11, R10 ;  /* 0x0000000a000b7213 */ /* 0x000fe40000000000 */
[----:B------:R-:W-:Y:S02]  /*2200*/  IABS R8, R0 ;  /* 0x0000000000087213 */ /* 0x000fe40000000000 */
[----:B------:R-:W-:-:S04]  /*2210*/  LOP3.LUT R0, R0, R10, RZ, 0x3c, !PT ;  /* 0x0000000a00007212 */ /* 0x000fc800078e3cff */
[----:B------:R-:W-:Y:S01]  /*2220*/  ISETP.GE.AND P2, PT, R0, RZ, PT ;  /* 0x000000ff0000720c */ /* 0x000fe20003f46270 */
[----:B-1----:R-:W0:Y:S02]  /*2230*/  MUFU.RCP R3, R3 ;  /* 0x0000000300037308 */ /* 0x002e240000001000 */
[----:B0-----:R-:W-:Y:S01]  /*2240*/  IADD3 R4, R3, 0xffffffe, RZ ;  /* 0x0ffffffe03047810 */ /* 0x001fe20007ffe0ff */
[----:B------:R-:W-:-:S05]  /*2250*/  IMAD.MOV R3, RZ, RZ, -R11 ;  /* 0x000000ffff037224 */ /* 0x000fca00078e0a0b */
[----:B------:R0:W1:Y:S02]  /*2260*/  F2I.FTZ.U32.TRUNC.NTZ R5, R4 ;  /* 0x0000000400057305 */ /* 0x000064000021f000 */
[----:B0-----:R-:W-:Y:S02]  /*2270*/  IMAD.MOV.U32 R4, RZ, RZ, RZ ;  /* 0x000000ffff047224 */ /* 0x001fe400078e00ff */
[----:B-1----:R-:W-:-:S04]  /*2280*/  IMAD.MOV R7, RZ, RZ, -R5 ;  /* 0x000000ffff077224 */ /* 0x002fc800078e0a05 */
[----:B------:R-:W-:-:S04]  /*2290*/  IMAD R7, R7, R6, RZ ;  /* 0x0000000607077224 */ /* 0x000fc800078e02ff */
[----:B------:R-:W-:-:S06]  /*22a0*/  IMAD.HI.U32 R5, R5, R7, R4 ;  /* 0x0000000705057227 */ /* 0x000fcc00078e0004 */
[----:B------:R-:W-:-:S04]  /*22b0*/  IMAD.HI.U32 R5, R5, R8, RZ ;  /* 0x0000000805057227 */ /* 0x000fc800078e00ff */
[----:B------:R-:W-:-:S05]  /*22c0*/  IMAD R3, R5, R3, R8 ;  /* 0x0000000305037224 */ /* 0x000fca00078e0208 */
[----:B------:R-:W-:-:S13]  /*22d0*/  ISETP.GT.U32.AND P1, PT, R6, R3, PT ;  /* 0x000000030600720c */ /* 0x000fda0003f24070 */
[----:B------:R-:W-:Y:S01]  /*22e0*/  @!P1 IMAD.IADD R3, R3, 0x1, -R6 ;  /* 0x0000000103039824 */ /* 0x000fe200078e0a06 */
[----:B------:R-:W-:Y:S02]  /*22f0*/  @!P1 IADD3 R5, R5, 0x1, RZ ;  /* 0x0000000105059810 */ /* 0x000fe40007ffe0ff */
[----:B------:R-:W-:Y:S02]  /*2300*/  ISETP.NE.AND P1, PT, R10, RZ, PT ;  /* 0x000000ff0a00720c */ /* 0x000fe40003f25270 */
[----:B------:R-:W-:-:S13]  /*2310*/  ISETP.GE.U32.AND P0, PT, R3, R6, PT ;  /* 0x000000060300720c */ /* 0x000fda0003f06070 */
[----:B------:R-:W-:-:S04]  /*2320*/  @P0 VIADD R5, R5, 0x1 ;  /* 0x0000000105050836 */ /* 0x000fc80000000000 */
[----:B------:R-:W-:-:S04]  /*2330*/  IMAD.MOV.U32 R0, RZ, RZ, R5 ;  /* 0x000000ffff007224 */ /* 0x000fc800078e0005 */
[----:B------:R-:W-:Y:S01]  /*2340*/  @!P2 IMAD.MOV R0, RZ, RZ, -R0 ;  /* 0x000000ffff00a224 */ /* 0x000fe200078e0a00 */
[----:B------:R-:W-:-:S07]  /*2350*/  @!P1 LOP3.LUT R0, RZ, R10, RZ, 0x33, !PT ;  /* 0x0000000aff009212 */ /* 0x000fce00078e33ff */
.L_x_488:
[----:B------:R-:W-:Y:S05]  /*2360*/  BSYNC B0 ;  /* 0x0000000000007941 */ /* 0x000fea0003800000 */
.L_x_487:
[----:B------:R-:W-:-:S05]  /*2370*/  IMAD R3, R12, R0, RZ ;  /* 0x000000000c037224 */ /* 0x000fca00078e02ff */
[C---:B------:R-:W-:Y:S01]  /*2380*/  VIADDMNMX R0, R3.reuse, R0, R91, PT ;  /* 0x0000000003007246 */ /* 0x040fe2000380015b */
[----:B------:R-:W-:-:S03]  /*2390*/  IMAD R3, R3, 0x80, -R9 ;  /* 0x0000008003037824 */ /* 0x000fc600078e0a09 */
[----:B0-----:R-:W-:Y:S02]  /*23a0*/  LEA R5, R0, -R9, 0x7 ;  /* 0x8000000900057211 */ /* 0x001fe400078e38ff */
[----:B------:R-:W-:Y:S02]  /*23b0*/  VIMNMX R3, RZ, R3, !PT ;  /* 0x00000003ff037248 */ /* 0x000fe40007fe0100 */
[----:B------:R-:W-:Y:S02]  /*23c0*/  VIMNMX R0, R5, R2, PT ;  /* 0x0000000205007248 */ /* 0x000fe40003fe0100 */
[----:B------:R-:W-:Y:S02]  /*23d0*/  SHF.R.U32.HI R25, RZ, 0x7, R3 ;  /* 0x00000007ff197819 */ /* 0x000fe40000011603 */
[----:B------:R-:W-:-:S03]  /*23e0*/  ISETP.GT.AND P0, PT, R0, R3, PT ;  /* 0x000000030000720c */ /* 0x000fc60003f04270 */
[----:B------:R-:W-:-:S10]  /*23f0*/  IMAD.MOV.U32 R26, RZ, RZ, R25 ;  /* 0x000000ffff1a7224 */ /* 0x000fd400078e0019 */
[----:B------:R-:W-:-:S05]  /*2400*/  @P0 VIADD R0, R0, 0x7f ;  /* 0x0000007f00000836 */ /* 0x000fca0000000000 */
[----:B------:R-:W-:-:S04]  /*2410*/  @P0 SHF.R.S32.HI R3, RZ, 0x1f, R0 ;  /* 0x0000001fff030819 */ /* 0x000fc80000011400 */
[----:B------:R-:W-:-:S04]  /*2420*/  @P0 LEA.HI R3, R3, R0, RZ, 0x7 ;  /* 0x0000000003030211 */ /* 0x000fc800078f38ff */
[----:B------:R-:W-:Y:S02]  /*2430*/  @P0 SHF.R.S32.HI R26, RZ, 0x7, R3 ;  /* 0x00000007ff1a0819 */ /* 0x000fe40000011403 */
[----:B------:R-:W-:Y:S02]  /*2440*/  PLOP3.LUT P0, PT, PT, PT, PT, 0x80, 0x0 ;  /* 0x000000000000781c */ /* 0x000fe40003f0f070 */
[----:B------:R-:W-:-:S13]  /*2450*/  ISETP.GT.AND P1, PT, R26, R25, PT ;  /* 0x000000191a00720c */ /* 0x000fda0003f24270 */
[----:B------:R-:W-:Y:S05]  /*2460*/  @!P1 BRA `(.L_x_489) ;  /* 0x000000ac00049947 */ /* 0x000fea0003800000 */
[----:B------:R-:W-:Y:S01]  /*2470*/  VIADD R0, R19, 0x28400 ;  /* 0x0002840013007836 */ /* 0x000fe20000000000 */
[----:B------:R-:W-:Y:S04]  /*2480*/  BSSY B6, `(.L_x_490) ;  /* 0x0000013000067945 */ /* 0x000fe80003800000 */
[----:B------:R-:W-:-:S13]  /*2490*/  LOP3.LUT P0, RZ, R0, 0x3ff, RZ, 0xc0, !PT ;  /* 0x000003ff00ff7812 */ /* 0x000fda000780c0ff */
[----:B------:R-:W-:Y:S05]  /*24a0*/  @!P0 BRA `(.L_x_491) ;  /* 0x0000000000408947 */ /* 0x000fea0003800000 */
[----:B------:R-:W-:Y:S01]  /*24b0*/  MOV R14, 0x0 ;  /* 0x00000000000e7802 */ /* 0x000fe20000000f00 */
[----:B------:R-:W-:Y:S01]  /*24c0*/  ULDC.64 UR4, c[0x4][0x1b0] ;  /* 0x01006c0000047ab9 */ /* 0x000fe20000000a00 */
[----:B------:R-:W-:Y:S01]  /*24d0*/  ULDC.64 UR6, c[0x4][0x118] ;  /* 0x0100460000067ab9 */ /* 0x000fe20000000a00 */
[----:B------:R-:W-:Y:S01]  /*24e0*/  IMAD.U32 R4, RZ, RZ, UR4 ;  /* 0x00000004ff047e24 */ /* 0x000fe2000f8e00ff */
[----:B------:R-:W-:Y:S01]  /*24f0*/  MOV R5, UR5 ;  /* 0x0000000500057c02 */ /* 0x000fe20008000f00 */
[----:B------:R-:W-:Y:S01]  /*2500*/  ULDC.64 UR4, c[0x4][0x1b8] ;  /* 0x01006e0000047ab9 */ /* 0x000fe20000000a00 */
[----:B------:R-:W0:Y:S01]  /*2510*/  LDC.64 R14, c[0x4][R14] ;  /* 0x010000000e0e7b82 */ /* 0x000e220000000a00 */
[----:B------:R-:W-:Y:S01]  /*2520*/  IMAD.U32 R6, RZ, RZ, UR4 ;  /* 0x00000004ff067e24 */ /* 0x000fe2000f8e00ff */
[----:B------:R-:W-:Y:S01]  /*2530*/  MOV R8, 0x70 ;  /* 0x0000007000087802 */ /* 0x000fe20000000f00 */
[----:B------:R-:W-:Y:S02]  /*2540*/  IMAD.U32 R7, RZ, RZ, UR5 ;  /* 0x00000005ff077e24 */ /* 0x000fe4000f8e00ff */
[----:B------:R-:W-:-:S02]  /*2550*/  IMAD.U32 R10, RZ, RZ, UR6 ;  /* 0x00000006ff0a7e24 */ /* 0x000fc4000f8e00ff */
[----:B------:R-:W-:Y:S02]  /*2560*/  IMAD.U32 R11, RZ, RZ, UR7 ;  /* 0x00000007ff0b7e24 */ /* 0x000fe4000f8e00ff */
[----:B------:R-:W-:Y:S02]  /*2570*/  IMAD.MOV.U32 R12, RZ, RZ, 0x1 ;  /* 0x00000001ff0c7424 */ /* 0x000fe400078e00ff */
[----:B------:R-:W-:-:S07]  /*2580*/  IMAD.MOV.U32 R13, RZ, RZ, RZ ;  /* 0x000000ffff0d7224 */ /* 0x000fce00078e00ff */
[----:B------:R-:W-:-:S07]  /*2590*/  LEPC R20, `(.L_x_491) ;  /* 0x000000001014794e */ /* 0x000fce0000000000 */
[----:B0----5:R-:W-:Y:S05]  /*25a0*/  CALL.ABS.NOINC R14 ;  /* 0x000000000e007343 */ /* 0x021fea0003c00000 */
.L_x_491:
[----:B------:R-:W-:Y:S05]  /*25b0*/  BSYNC B6 ;  /* 0x0000000000067941 */ /* 0x000fea0003800000 */
.L_x_490:
        /* <DEDUP_REMOVED lines=20> */
.L_x_493:
[----:B------:R-:W-:Y:S05]  /*2700*/  BSYNC B6 ;  /* 0x0000000000067941 */ /* 0x000fea0003800000 */
.L_x_492:
[----:B------:R-:W-:Y:S01]  /*2710*/  ULDC.64 UR4, c[0x0][0x9f8] ;  /* 0x00027e0000047ab9 */ /* 0x000fe20000000a00 */
[----:B------:R-:W-:Y:S01]  /*2720*/  IMAD.MOV.U32 R0, RZ, RZ, R29 ;  /* 0x000000ffff007224 */ /* 0x000fe200078e001d */
[----:B------:R-:W-:Y:S01]  /*2730*/  ISETP.NE.U32.AND P0, PT, RZ, UR4, PT ;  /* 0x00000004ff007c0c */ /* 0x000fe2000bf05070 */
[----:B------:R-:W2:Y:S01]  /*2740*/  LDL R33, [R1+0x2c] ;  /* 0x00002c0001217983 */ /* 0x000ea20000100800 */
[----:B------:R-:W0:Y:S02]  /*2750*/  LDC R35, c[0x0][0x3f4] ;  /* 0x0000fd00ff237b82 */ /* 0x000e240000000800 */
[----:B------:R-:W-:Y:S01]  /*2760*/  ISETP.NE.AND.EX P0, PT, RZ, UR5, PT, P0 ;  /* 0x00000005ff007c0c */ /* 0x000fe2000bf05300 */
[----:B------:R-:W3:Y:S05]  /*2770*/  LDL R21, [R1+0x20] ;  /* 0x0000200001157983 */ /* 0x000eea0000100800 */
[----:B------:R-:W1:Y:S07]  /*2780*/  LDC.64 R14, c[0x0][0x3f8] ;  /* 0x0000fe00ff0e7b82 */ /* 0x000e6e0000000a00 */
[----:B------:R-:W-:Y:S01]  /*2790*/  @P0 IADD3 R4, P1, R32, UR4, RZ ;  /* 0x0000000420040c10 */ /* 0x000fe2000ff3e0ff */
[----:B------:R-:W4:Y:S01]  /*27a0*/  LDC.64 R12, c[0x0][0x408] ;  /* 0x00010200ff0c7b82 */ /* 0x000f220000000a00 */
[----:B------:R-:W3:Y:S02]  /*27b0*/  LDL R32, [R1+0x28] ;  /* 0x0000280001207983 */ /* 0x000ee40000100800 */
[----:B------:R-:W-:-:S02]  /*27c0*/  @P0 IADD3.X R5, R31, UR5, RZ, P1, !PT ;  /* 0x000000051f050c10 */ /* 0x000fc40008ffe4ff */
[----:B------:R-:W3:Y:S04]  /*27d0*/  LDL R31, [R1+0x24] ;  /* 0x00002400011f7983 */ /* 0x000ee80000100800 */
[----:B------:R1:W3:Y:S01]  /*27e0*/  @P0 LDG.E R0, desc[UR36][R4.64] ;  /* 0x0000002404000981 */ /* 0x0002e2000c1e1900 */
[----:B------:R-:W4:Y:S01]  /*27f0*/  S2R R29, SR_TID.X ;  /* 0x00000000001d7919 */ /* 0x000f220000002100 */
[----:B------:R-:W-:Y:S02]  /*2800*/  SHF.R.S32.HI R9, RZ, 0x1f, R219 ;  /* 0x0000001fff097819 */ /* 0x000fe400000114db */
[----:B0-----:R-:W-:-:S03]  /*2810*/  ISETP.GE.AND P0, PT, R16, R35, PT ;  /* 0x000000231000720c */ /* 0x001fc60003f06270 */
[----:B-1----:R-:W-:Y:S01]  /*2820*/  IMAD R4, R9, R14, RZ ;  /* 0x0000000e09047224 */ /* 0x002fe200078e02ff */
[----:B------:R-:W-:Y:S01]  /*2830*/  SEL R5, R35, RZ, P0 ;  /* 0x000000ff23057207 */ /* 0x000fe20000000000 */
[----:B------:R-:W-:-:S04]  /*2840*/  VIADD R34, R219, 0x20 ;  /* 0x00000020db227836 */ /* 0x000fc80000000000 */
[----:B------:R-:W-:Y:S02]  /*2850*/  IMAD.IADD R5, R16, 0x1, R5 ;  /* 0x0000000110057824 */ /* 0x000fe400078e0205 */
[----:B----4-:R-:W-:-:S05]  /*2860*/  VIADD R6, R29, 0xffffff80 ;  /* 0xffffff801d067836 */ /* 0x010fca0000000000 */
[----:B------:R-:W-:-:S04]  /*2870*/  SHF.R.S32.HI R3, RZ, 0x1f, R6 ;  /* 0x0000001fff037819 */ /* 0x000fc80000011406 */
[----:B------:R-:W-:-:S04]  /*2880*/  LEA.HI R3, R3, R6, RZ, 0x3 ;  /* 0x0000000603037211 */ /* 0x000fc800078f18ff */
[----:B------:R-:W-:-:S05]  /*2890*/  LOP3.LUT R7, R3, 0xfffffff8, RZ, 0xc0, !PT ;  /* 0xfffffff803077812 */ /* 0x000fca00078ec0ff */
[----:B------:R-:W-:Y:S02]  /*28a0*/  IMAD.IADD R36, R6, 0x1, -R7 ;  /* 0x0000000106247824 */ /* 0x000fe400078e0a07 */
[----:B------:R-:W-:Y:S02]  /*28b0*/  IMAD R7, R219, R15, R4 ;  /* 0x0000000fdb077224 */ /* 0x000fe400078e0204 */
[----:B------:R-:W-:Y:S02]  /*28c0*/  IMAD R4, R9, R12, RZ ;  /* 0x0000000c09047224 */ /* 0x000fe400078e02ff */
[----:B------:R-:W-:Y:S02]  /*28d0*/  IMAD.SHL.U32 R34, R34, 0x80, RZ ;  /* 0x0000008022227824 */ /* 0x000fe400078e00ff */
[----:B------:R-:W-:Y:S01]  /*28e0*/  IMAD R9, R219, R13, R4 ;  /* 0x0000000ddb097224 */ /* 0x000fe200078e0204 */
[----:B------:R-:W-:Y:S02]  /*28f0*/  SHF.R.S32.HI R4, RZ, 0x1f, R5 ;  /* 0x0000001fff047819 */ /* 0x000fe40000011405 */
[----:B------:R-:W-:-:S02]  /*2900*/  LOP3.LUT R34, R34, 0x380, RZ, 0xc0, !PT ;  /* 0x0000038022227812 */ /* 0x000fc400078ec0ff */
[CC--:B------:R-:W-:Y:S02]  /*2910*/  LEA.HI R42, R4.reuse, R5.reuse, RZ, 0x4 ;  /* 0x00000005042a7211 */ /* 0x0c0fe400078f20ff */
[----:B------:R-:W-:Y:S02]  /*2920*/  LEA.HI R6, R4, R5, RZ, 0x7 ;  /* 0x0000000504067211 */ /* 0x000fe400078f38ff */
[C---:B------:R-:W-:Y:S02]  /*2930*/  IADD3 R8, R219.reuse, 0x40, RZ ;  /* 0x00000040db087810 */ /* 0x040fe40007ffe0ff */
[----:B------:R-:W-:Y:S01]  /*2940*/  LOP3.LUT R5, R34, 0x70, R42, 0xf8, !PT ;  /* 0x0000007022057812 */ /* 0x000fe200078ef82a */
[----:B------:R-:W-:Y:S02]  /*2950*/  VIADD R34, R219, 0x40 ;  /* 0x00000040db227836 */ /* 0x000fe40000000000 */
[----:B------:R-:W-:Y:S02]  /*2960*/  IMAD.SHL.U32 R8, R8, 0x80, RZ ;  /* 0x0000008008087824 */ /* 0x000fe400078e00ff */
[----:B------:R-:W-:-:S03]  /*2970*/  IMAD.SHL.U32 R34, R34, 0x80, RZ ;  /* 0x0000008022227824 */ /* 0x000fc600078e00ff */
[----:B------:R-:W-:Y:S02]  /*2980*/  LOP3.LUT R8, R8, 0x380, RZ, 0xc0, !PT ;  /* 0x0000038008087812 */ /* 0x000fe400078ec0ff */
[----:B------:R-:W-:Y:S02]  /*2990*/  LOP3.LUT R34, R34, 0x380, RZ, 0xc0, !PT ;  /* 0x0000038022227812 */ /* 0x000fe400078ec0ff */
[----:B------:R-:W-:Y:S02]  /*29a0*/  LOP3.LUT R8, R8, 0x70, R42, 0xf8, !PT ;  /* 0x0000007008087812 */ /* 0x000fe400078ef82a */
[----:B------:R-:W-:Y:S01]  /*29b0*/  SHF.R.U32.HI R34, RZ, 0x3, R34 ;  /* 0x00000003ff227819 */ /* 0x000fe20000011622 */
[----:B------:R-:W-:-:S03]  /*29c0*/  VIADD R10, R219, 0x60 ;  /* 0x00000060db0a7836 */ /* 0x000fc60000000000 */
[----:B------:R-:W-:Y:S02]  /*29d0*/  LOP3.LUT R8, R8, R34, RZ, 0x3c, !PT ;  /* 0x0000002208087212 */ /* 0x000fe400078e3cff */
[----:B------:R-:W-:Y:S01]  /*29e0*/  SHF.R.U32.HI R34, RZ, 0x7, R29 ;  /* 0x00000007ff227819 */ /* 0x000fe2000001161d */
[----:B------:R-:W-:-:S03]  /*29f0*/  IMAD.SHL.U32 R37, R219, 0x80, RZ ;  /* 0x00000080db257824 */ /* 0x000fc600078e00ff */
[----:B------:R-:W-:Y:S01]  /*2a00*/  ISETP.NE.AND P6, PT, R34, 0x1, PT ;  /* 0x000000012200780c */ /* 0x000fe20003fc5270 */
[----:B------:R-:W-:Y:S01]  /*2a10*/  IMAD.SHL.U32 R10, R10, 0x80, RZ ;  /* 0x000000800a0a7824 */ /* 0x000fe200078e00ff */
[----:B------:R-:W-:Y:S01]  /*2a20*/  LOP3.LUT R37, R37, 0x380, RZ, 0xc0, !PT ;  /* 0x0000038025257812 */ /* 0x000fe200078ec0ff */
[----:B------:R-:W-:-:S03]  /*2a30*/  IMAD.WIDE.U32 R86, R219, R12, R22 ;  /* 0x0000000cdb567225 */ /* 0x000fc600078e0016 */
[----:B------:R-:W-:Y:S01]  /*2a40*/  LOP3.LUT R10, R10, 0x380, RZ, 0xc0, !PT ;  /* 0x000003800a0a7812 */ /* 0x000fe200078ec0ff */
[----:B------:R-:W-:Y:S01]  /*2a50*/  IMAD.WIDE.U32 R88, R219, R12, R16 ;  /* 0x0000000cdb587225 */ /* 0x000fe200078e0010 */
[----:B------:R-:W-:Y:S02]  /*2a60*/  IADD3 R87, R87, R9, RZ ;  /* 0x0000000957577210 */ /* 0x000fe40007ffe0ff */
[--C-:B------:R-:W-:Y:S01]  /*2a70*/  LOP3.LUT R4, R37, 0x70, R42.reuse, 0xf8, !PT ;  /* 0x0000007025047812 */ /* 0x100fe200078ef82a */
[----:B------:R-:W-:Y:S01]  /*2a80*/  IMAD.IADD R89, R9, 0x1, R89 ;  /* 0x0000000109597824 */ /* 0x000fe200078e0259 */
[----:B------:R-:W-:Y:S01]  /*2a90*/  LOP3.LUT R9, R10, 0x70, R42, 0xf8, !PT ;  /* 0x000000700a097812 */ /* 0x000fe200078ef82a */
[C---:B------:R-:W-:Y:S01]  /*2aa0*/  VIADD R37, R219.reuse, 0x20 ;  /* 0x00000020db257836 */ /* 0x040fe20000000000 */
[----:B------:R-:W-:Y:S01]  /*2ab0*/  IADD3 R10, R219, 0x60, RZ ;  /* 0x00000060db0a7810 */ /* 0x000fe20007ffe0ff */
[----:B------:R-:W-:Y:S05]  /*2ac0*/  @!P6 WARPSYNC.ALL ;  /* 0x000000000000e948 */ /* 0x000fea0003800000 */
[----:B------:R-:W-:Y:S01]  /*2ad0*/  ULDC UR4, c[0x0][0x2f4] ;  /* 0x0000bd0000047ab9 */ /* 0x000fe20000000800 */
[----:B------:R-:W-:Y:S01]  /*2ae0*/  SHF.L.U32 R37, R37, 0x7, RZ ;  /* 0x0000000725257819 */ /* 0x000fe200000006ff */
[----:B------:R-:W-:Y:S01]  /*2af0*/  IMAD.SHL.U32 R38, R219, 0x80, RZ ;  /* 0x00000080db267824 */ /* 0x000fe200078e00ff */
[----:B------:R-:W-:Y:S01]  /*2b00*/  ISETP.GE.AND P2, PT, R18, UR4, PT ;  /* 0x0000000412007c0c */ /* 0x000fe2000bf46270 */
[----:B------:R-:W-:Y:S01]  /*2b10*/  IMAD.SHL.U32 R10, R10, 0x80, RZ ;  /* 0x000000800a0a7824 */ /* 0x000fe200078e00ff */
[----:B-----5:R-:W-:Y:S01]  /*2b20*/  SHF.R.S32.HI R11, RZ, 0x1f, R24 ;  /* 0x0000001fff0b7819 */ /* 0x020fe20000011418 */
[----:B------:R-:W-:Y:S01]  /*2b30*/  IMAD.MOV.U32 R40, RZ, RZ, R30 ;  /* 0x000000ffff287224 */ /* 0x000fe200078e001e */
[----:B------:R-:W-:Y:S01]  /*2b40*/  LOP3.LUT R37, R37, 0x380, RZ, 0xc0, !PT ;  /* 0x0000038025257812 */ /* 0x000fe200078ec0ff */
[----:B------:R-:W-:Y:S01]  /*2b50*/  IMAD.WIDE.U32 R82, R219, R14, R22 ;  /* 0x0000000edb527225 */ /* 0x000fe200078e0016 */
[----:B------:R-:W-:-:S02]  /*2b60*/  LOP3.LUT R38, R38, 0x380, RZ, 0xc0, !PT ;  /* 0x0000038026267812 */ /* 0x000fc400078ec0ff */
[----:B------:R-:W-:Y:S01]  /*2b70*/  LOP3.LUT R10, R10, 0x380, RZ, 0xc0, !PT ;  /* 0x000003800a0a7812 */ /* 0x000fe200078ec0ff */
[----:B------:R-:W-:Y:S01]  /*2b80*/  IMAD.WIDE.U32 R84, R219, R14, R16 ;  /* 0x0000000edb547225 */ /* 0x000fe200078e0010 */
[----:B------:R-:W-:-:S03]  /*2b90*/  SHF.R.U32.HI R37, RZ, 0x3, R37 ;  /* 0x00000003ff257819 */ /* 0x000fc60000011625 */
[----:B------:R-:W-:Y:S01]  /*2ba0*/  IMAD.SHL.U32 R6, R6, 0x80, RZ ;  /* 0x0000008006067824 */ /* 0x000fe200078e00ff */
[----:B------:R-:W-:Y:S01]  /*2bb0*/  SHF.R.U32.HI R38, RZ, 0x3, R38 ;  /* 0x00000003ff267819 */ /* 0x000fe20000011626 */
[----:B------:R-:W-:Y:S01]  /*2bc0*/  IMAD R20, R11, R14, RZ ;  /* 0x0000000e0b147224 */ /* 0x000fe200078e02ff */
[----:B------:R-:W-:Y:S01]  /*2bd0*/  LOP3.LUT R40, R40, 0xfffffffd, RZ, 0xc0, !PT ;  /* 0xfffffffd28287812 */ /* 0x000fe200078ec0ff */
[----:B------:R-:W-:Y:S01]  /*2be0*/  IMAD.IADD R83, R83, 0x1, R7 ;  /* 0x0000000153537824 */ /* 0x000fe200078e0207 */
[----:B------:R-:W-:Y:S01]  /*2bf0*/  SHF.R.U32.HI R10, RZ, 0x3, R10 ;  /* 0x00000003ff0a7819 */ /* 0x000fe2000001160a */
[----:B------:R-:W-:Y:S01]  /*2c00*/  IMAD.IADD R85, R7, 0x1, R85 ;  /* 0x0000000107557824 */ /* 0x000fe200078e0255 */
[----:B------:R-:W-:Y:S01]  /*2c10*/  LOP3.LUT R7, R6, 0xffffc000, RZ, 0xc0, !PT ;  /* 0xffffc00006077812 */ /* 0x000fe200078ec0ff */
[----:B------:R-:W-:Y:S01]  /*2c20*/  IMAD R11, R11, R12, RZ ;  /* 0x0000000c0b0b7224 */ /* 0x000fe200078e02ff */
[----:B------:R-:W-:Y:S01]  /*2c30*/  LOP3.LUT R6, R5, R37, RZ, 0x3c, !PT ;  /* 0x0000002505067212 */ /* 0x000fe200078e3cff */
[----:B------:R-:W-:Y:S01]  /*2c40*/  IMAD R37, R24, R15, R20 ;  /* 0x0000000f18257224 */ /* 0x000fe200078e0214 */
[----:B------:R-:W-:Y:S01]  /*2c50*/  LOP3.LUT R4, R4, R38, RZ, 0x3c, !PT ;  /* 0x0000002604047212 */ /* 0x000fe200078e3cff */
[----:B------:R-:W-:Y:S01]  /*2c60*/  IMAD.WIDE.U32 R82, R24, R14, R82 ;  /* 0x0000000e18527225 */ /* 0x000fe200078e0052 */
[----:B------:R-:W-:-:S02]  /*2c70*/  @P2 LOP3.LUT R40, R40, 0x2, RZ, 0xfc, !PT ;  /* 0x0000000228282812 */ /* 0x000fc400078efcff */
[----:B------:R-:W-:Y:S01]  /*2c80*/  LOP3.LUT R10, R9, R10, RZ, 0x3c, !PT ;  /* 0x0000000a090a7212 */ /* 0x000fe200078e3cff */
[----:B------:R-:W-:Y:S01]  /*2c90*/  IMAD R11, R24, R13, R11 ;  /* 0x0000000d180b7224 */ /* 0x000fe200078e020b */
[----:B------:R-:W-:Y:S01]  /*2ca0*/  LOP3.LUT R39, R42, 0xfffffff0, RZ, 0xc0, !PT ;  /* 0xfffffff02a277812 */ /* 0x000fe200078ec0ff */
[----:B------:R-:W-:Y:S01]  /*2cb0*/  IMAD.WIDE.U32 R88, R24, R12, R88 ;  /* 0x0000000c18587225 */ /* 0x000fe200078e0058 */
[----:B------:R-:W-:-:S03]  /*2cc0*/  IADD3 R3, R27, R28, RZ ;  /* 0x0000001c1b037210 */ /* 0x000fc60007ffe0ff */
[C---:B------:R-:W-:Y:S01]  /*2cd0*/  IMAD.WIDE.U32 R84, R24.reuse, R14, R84 ;  /* 0x0000000e18547225 */ /* 0x040fe200078e0054 */
[----:B------:R0:W-:Y:S03]  /*2ce0*/  STL [R1], R40 ;  /* 0x0000002801007387 */ /* 0x0001e60000100800 */
[----:B------:R-:W-:-:S04]  /*2cf0*/  IMAD.WIDE.U32 R86, R24, R12, R86 ;  /* 0x0000000c18567225 */ /* 0x000fc800078e0056 */
[----:B------:R-:W-:Y:S01]  /*2d00*/  VIADD R93, R34, 0x8 ;  /* 0x00000008225d7836 */ /* 0x000fe20000000000 */
[----:B------:R-:W-:Y:S01]  /*2d10*/  SHF.L.U32 R34, R35, 0x1, RZ ;  /* 0x0000000123227819 */ /* 0x000fe200000006ff */
[----:B------:R-:W-:Y:S01]  /*2d20*/  IMAD R35, R36, 0x20, R219 ;  /* 0x0000002024237824 */ /* 0x000fe200078e02db */
[C---:B------:R-:W-:Y:S01]  /*2d30*/  SHF.L.U64.HI R9, R14.reuse, 0x6, R15 ;  /* 0x000000060e097819 */ /* 0x040fe2000001020f */
[----:B------:R-:W-:Y:S01]  /*2d40*/  IMAD.IADD R36, R83, 0x1, R37 ;  /* 0x0000000153247824 */ /* 0x000fe200078e0225 */
[C---:B------:R-:W-:Y:S01]  /*2d50*/  SHF.L.U32 R27, R14.reuse, 0x7, RZ ;  /* 0x000000070e1b7819 */ /* 0x040fe200000006ff */
[----:B------:R-:W-:Y:S01]  /*2d60*/  IMAD.SHL.U32 R20, R14, 0x20, RZ ;  /* 0x000000200e147824 */ /* 0x000fe200078e00ff */
[C---:B------:R-:W-:Y:S01]  /*2d70*/  SHF.L.U64.HI R28, R12.reuse, 0x5, R13 ;  /* 0x000000050c1c7819 */ /* 0x040fe2000001020d */
[----:B------:R-:W-:Y:S01]  /*2d80*/  IMAD.IADD R37, R37, 0x1, R85 ;  /* 0x0000000125257824 */ /* 0x000fe200078e0255 */
[C---:B------:R-:W-:Y:S01]  /*2d90*/  SHF.L.U64.HI R29, R12.reuse, 0x6, R13 ;  /* 0x000000060c1d7819 */ /* 0x040fe2000001020d */
[----:B------:R-:W-:Y:S01]  /*2da0*/  IMAD.IADD R38, R87, 0x1, R11 ;  /* 0x0000000157267824 */ /* 0x000fe200078e020b */
[----:B------:R-:W-:Y:S01]  /*2db0*/  SHF.L.U64.HI R30, R12, 0x7, R13 ;  /* 0x000000070c1e7819 */ /* 0x000fe2000001020d */
[----:B------:R-:W-:Y:S01]  /*2dc0*/  @!P6 BAR.SYNC.DEFER_BLOCKING 0x9, 0x100 ;  /* 0x024400000000eb1d */ /* 0x000fe20000010000 */
[----:B------:R-:W-:-:S02]  /*2dd0*/  ISETP.GE.AND P1, PT, R16, UR4, PT ;  /* 0x0000000410007c0c */ /* 0x000fc4000bf26270 */
[----:B0-----:R-:W-:Y:S02]  /*2de0*/  IADD3 R40, R11, R89, RZ ;  /* 0x000000590b287210 */ /* 0x001fe40007ffe0ff */
[----:B------:R-:W-:Y:S02]  /*2df0*/  SHF.R.S32.HI R42, RZ, 0x4, R42 ;  /* 0x00000004ff2a7819 */ /* 0x000fe4000001142a */
[----:B------:R-:W-:Y:S02]  /*2e00*/  SHF.R.S32.HI R80, RZ, 0x1f, R39 ;  /* 0x0000001fff507819 */ /* 0x000fe40000011427 */
[-C--:B--2---:R-:W-:Y:S01]  /*2e10*/  IADD3 R4, R4, R7.reuse, R33 ;  /* 0x0000000704047210 */ /* 0x084fe20007ffe021 */
[----:B------:R-:W-:Y:S01]  /*2e20*/  IMAD.SHL.U32 R33, R12, 0x80, RZ ;  /* 0x000000800c217824 */ /* 0x000fe200078e00ff */
[-C--:B---3--:R-:W-:Y:S01]  /*2e30*/  IADD3 R5, R6, R7.reuse, R32 ;  /* 0x0000000706057210 */ /* 0x088fe20007ffe020 */
[----:B------:R-:W-:Y:S01]  /*2e40*/  IMAD.SHL.U32 R32, R12, 0x40, RZ ;  /* 0x000000400c207824 */ /* 0x000fe200078e00ff */
[-C--:B------:R-:W-:Y:S01]  /*2e50*/  IADD3 R6, R8, R7.reuse, R31 ;  /* 0x0000000708067210 */ /* 0x080fe20007ffe01f */
[----:B------:R-:W-:Y:S01]  /*2e60*/  IMAD.SHL.U32 R31, R12, 0x20, RZ ;  /* 0x000000200c1f7824 */ /* 0x000fe200078e00ff */
[----:B------:R-:W-:Y:S01]  /*2e70*/  IADD3 R7, R10, R7, R21 ;  /* 0x000000070a077210 */ /* 0x000fe20007ffe015 */
[C---:B------:R-:W-:Y:S01]  /*2e80*/  IMAD.SHL.U32 R21, R14.reuse, 0x40, RZ ;  /* 0x000000400e157824 */ /* 0x040fe200078e00ff */
[----:B------:R-:W-:-:S02]  /*2e90*/  SHF.L.U64.HI R8, R14, 0x5, R15 ;  /* 0x000000050e087819 */ /* 0x000fc4000001020f */
[----:B------:R-:W-:Y:S02]  /*2ea0*/  SHF.L.U64.HI R10, R14, 0x7, R15 ;  /* 0x000000070e0a7819 */ /* 0x000fe4000001020f */
[----:B------:R-:W-:-:S07]  /*2eb0*/  SHF.R.S32.HI R43, RZ, 0x1f, R0 ;  /* 0x0000001fff2b7819 */ /* 0x000fce0000011400 */
.L_x_589:
[----:B------:R-:W2:Y:S01]  /*2ec0*/  LDL R49, [R1+0x38] ;  /* 0x0000380001317983 */ /* 0x000ea20000100800 */
[----:B------:R-:W0:Y:S03]  /*2ed0*/  LDC R96, c[0x0][0x430] ;  /* 0x00010c00ff607b82 */ /* 0x000e260000000800 */
[----:B------:R-:W3:Y:S01]  /*2ee0*/  LDL.LU R47, [R1] ;  /* 0x00000000012f7983 */ /* 0x000ee20000300800 */
[----:B------:R-:W-:Y:S02]  /*2ef0*/  VIADD R26, R26, 0xffffffff ;  /* 0xffffffff1a1a7836 */ /* 0x000fe40000000000 */
[----:B------:R-:W-:Y:S02]  /*2f00*/  IMAD.MOV.U32 R95, RZ, RZ, RZ ;  /* 0x000000ffff5f7224 */ /* 0x000fe400078e00ff */
[----:B------:R-:W-:Y:S01]  /*2f10*/  IMAD R12, R26, 0x80, R35 ;  /* 0x000000801a0c7824 */ /* 0x000fe200078e0223 */
[----:B-1----:R-:W1:Y:S03]  /*2f20*/  LDC R103, c[0x0][0x3f4] ;  /* 0x0000fd00ff677b82 */ /* 0x002e660000000800 */
[----:B------:R-:W-:Y:S01]  /*2f30*/  IMAD.IADD R48, R3, 0x1, R12 ;  /* 0x0000000103307824 */ /* 0x000fe200078e020c */
[----:B------:R-:W-:-:S03]  /*2f40*/  ISETP.GE.AND P2, PT, R12, R2, PT ;  /* 0x000000020c00720c */ /* 0x000fc60003f46270 */
[----:B------:R-:W-:Y:S01]  /*2f50*/  IMAD.MOV.U32 R44, RZ, RZ, R48 ;  /* 0x000000ffff2c7224 */ /* 0x000fe200078e0030 */
[----:B------:R-:W-:Y:S02]  /*2f60*/  ISETP.GT.OR P2, PT, R35, 0x7f, P2 ;  /* 0x0000007f2300780c */ /* 0x000fe40001744670 */
[----:B0-----:R-:W-:-:S11]  /*2f70*/  ISETP.NE.AND P3, PT, R96, 0x1, PT ;  /* 0x000000016000780c */ /* 0x001fd60003f65270 */
[----:B------:R-:W0:Y:S08]  /*2f80*/  @!P2 LDC.64 R14, c[0x0][0x428] ;  /* 0x00010a00ff0eab82 */ /* 0x000e300000000a00 */
[----:B------:R-:W4:Y:S08]  /*2f90*/  @P3 LDC R11, c[0x0][0x434] ;  /* 0x00010d00ff0b3b82 */ /* 0x000f300000000800 */
[----:B------:R-:W1:Y:S08]  /*2fa0*/  @P3 LDC R46, c[0x0][0x438] ;  /* 0x00010e00ff2e3b82 */ /* 0x000e700000000800 */
[----:B------:R-:W0:Y:S01]  /*2fb0*/  @!P2 LDC.64 R12, c[0x0][0x418] ;  /* 0x00010600ff0cab82 */ /* 0x000e220000000a00 */
[----:B----4-:R-:W-:-:S05]  /*2fc0*/  @P3 IMAD.HI.U32 R11, R48, R11, RZ ;  /* 0x0000000b300b3227 */ /* 0x010fca00078e00ff */
[----:B-1----:R-:W-:Y:S01]  /*2fd0*/  @P3 SHF.R.U32.HI R44, RZ, R46, R11 ;  /* 0x0000002eff2c3219 */ /* 0x002fe2000001160b */
[----:B0-----:R-:W-:-:S03]  /*2fe0*/  @!P2 IMAD R11, R43, R14, RZ ;  /* 0x0000000e2b0ba224 */ /* 0x001fc600078e02ff */
[--C-:B------:R-:W-:Y:S01]  /*2ff0*/  @!P2 SHF.R.S32.HI R45, RZ, 0x1f, R44.reuse ;  /* 0x0000001fff2da819 */ /* 0x100fe2000001142c */
[C---:B------:R-:W-:Y:S02]  /*3000*/  @!P2 IMAD R11, R0.reuse, R15, R11 ;  /* 0x0000000f000ba224 */ /* 0x040fe400078e020b */
[----:B------:R-:W-:-:S05]  /*3010*/  @!P2 IMAD.WIDE.U32 R14, R0, R14, R44 ;  /* 0x0000000e000ea225 */ /* 0x000fca00078e002c */
[----:B------:R-:W-:Y:S02]  /*3020*/  @!P2 IADD3 R11, R15, R11, RZ ;  /* 0x0000000b0f0ba210 */ /* 0x000fe40007ffe0ff */
[----:B------:R-:W-:-:S04]  /*3030*/  @!P2 LEA R12, P3, R14, R12, 0x2 ;  /* 0x0000000c0e0ca211 */ /* 0x000fc800078610ff */
[----:B------:R-:W-:Y:S02]  /*3040*/  @!P2 LEA.HI.X R13, R14, R13, R11, 0x2, P3 ;  /* 0x0000000d0e0da211 */ /* 0x000fe400018f140b */
[----:B------:R-:W-:-:S03]  /*3050*/  ISETP.GT.AND P3, PT, R26, R25, PT ;  /* 0x000000191a00720c */ /* 0x000fc60003f64270 */
[----:B------:R0:W5:Y:S01]  /*3060*/  @!P2 LDG.E R95, desc[UR36][R12.64] ;  /* 0x000000240c5fa981 */ /* 0x000162000c1e1900 */
[----:B------:R-:W-:Y:S01]  /*3070*/  ISETP.GE.AND P2, PT, R103, 0x1, PT ;  /* 0x000000016700780c */ /* 0x000fe20003f46270 */
[----:B------:R-:W-:Y:S01]  /*3080*/  IMAD.MOV R11, RZ, RZ, -R44 ;  /* 0x000000ffff0b7224 */ /* 0x000fe200078e0a2c */
[----:B------:R-:W-:Y:S05]  /*3090*/  YIELD ;  /* 0x0000000000007946 */ /* 0x000fea0003800000 */
[----:B------:R-:W-:Y:S01]  /*30a0*/  BSSY B0, `(.L_x_494) ;  /* 0x000097f000007945 */ /* 0x000fe20003800000 */
[----:B------:R-:W-:Y:S02]  /*30b0*/  IMAD R96, R96, R11, R48 ;  /* 0x0000000b60607224 */ /* 0x000fe400078e0230 */
[----:B--2---:R-:W-:Y:S01]  /*30c0*/  IMAD R90, R216, 0x8000, R49 ;  /* 0x00008000d85a7824 */ /* 0x004fe200078e0231 */
[----:B---3--:R-:W-:-:S03]  /*30d0*/  LOP3.LUT R47, R47, 0xfffffffb, RZ, 0xc0, !PT ;  /* 0xfffffffb2f2f7812 */ /* 0x008fc600078ec0ff */
[----:B------:R-:W-:Y:S01]  /*30e0*/  IMAD.IADD R90, R19, 0x1, R90 ;  /* 0x00000001135a7824 */ /* 0x000fe200078e025a */
[----:B------:R-:W-:-:S05]  /*30f0*/  @P3 LOP3.LUT R47, R47, 0x4, RZ, 0xfc, !PT ;  /* 0x000000042f2f3812 */ /* 0x000fca00078efcff */
[----:B------:R0:W-:Y:S01]  /*3100*/  STL [R1], R47 ;  /* 0x0000002f01007387 */ /* 0x0001e20000100800 */
[----:B------:R-:W-:Y:S05]  /*3110*/  @!P2 BRA `(.L_x_495) ;  /* 0x000000900038a947 */ /* 0x000fea0003800000 */
[----:B------:R-:W-:Y:S01]  /*3120*/  SHF.R.S32.HI R97, RZ, 0x1f, R96 ;  /* 0x0000001fff617819 */ /* 0x000fe20000011460 */
[----:B------:R-:W-:Y:S01]  /*3130*/  ULDC.64 UR4, c[0x0][0x300] ;  /* 0x0000c00000047ab9 */ /* 0x000fe20000000a00 */
[----:B-----5:R-:W-:Y:S01]  /*3140*/  SHF.R.S32.HI R98, RZ, 0x1f, R95 ;  /* 0x0000001fff627819 */ /* 0x020fe2000001145f */
[----:B0-----:R-:W-:-:S04]  /*3150*/  IMAD.WIDE.U32 R12, R96, UR4, RZ ;  /* 0x00000004600c7c25 */ /* 0x001fc8000f8e00ff */
[----:B------:R-:W-:Y:S02]  /*3160*/  IMAD R11, R97, UR4, RZ ;  /* 0x00000004610b7c24 */ /* 0x000fe4000f8e02ff */
[----:B------:R-:W-:Y:S02]  /*3170*/  IMAD R99, R26, -0x80, R2 ;  /* 0xffffff801a637824 */ /* 0x000fe400078e0202 */
[----:B------:R-:W-:Y:S01]  /*3180*/  IMAD R11, R96, UR5, R11 ;  /* 0x00000005600b7c24 */ /* 0x000fe2000f8e020b */
[----:B------:R-:W-:Y:S02]  /*3190*/  ULDC.64 UR4, c[0x0][0x310] ;  /* 0x0000c40000047ab9 */ /* 0x000fe40000000a00 */
[----:B------:R-:W-:Y:S01]  /*31a0*/  IMAD R14, R98, UR4, RZ ;  /* 0x00000004620e7c24 */ /* 0x000fe2000f8e02ff */
[----:B------:R-:W-:Y:S02]  /*31b0*/  VIMNMX R99, R99, 0x80, PT ;  /* 0x0000008063637848 */ /* 0x000fe40003fe0100 */
[----:B------:R-:W-:Y:S01]  /*31c0*/  IADD3 R13, R13, R11, RZ ;  /* 0x0000000b0d0d7210 */ /* 0x000fe20007ffe0ff */
[C---:B------:R-:W-:Y:S01]  /*31d0*/  IMAD R11, R95.reuse, UR5, R14 ;  /* 0x000000055f0b7c24 */ /* 0x040fe2000f8e020e */
[----:B------:R-:W-:Y:S01]  /*31e0*/  SHF.R.S32.HI R14, RZ, 0x1f, R26 ;  /* 0x0000001fff0e7819 */ /* 0x000fe2000001141a */
[----:B------:R-:W-:Y:S01]  /*31f0*/  IMAD.WIDE.U32 R12, R95, UR4, R12 ;  /* 0x000000045f0c7c25 */ /* 0x000fe2000f8e000c */
[----:B------:R-:W-:-:S03]  /*3200*/  ULDC.64 UR4, c[0x0][0x308] ;  /* 0x0000c20000047ab9 */ /* 0x000fc60000000a00 */
[----:B------:R-:W-:Y:S02]  /*3210*/  IMAD.IADD R13, R13, 0x1, R11 ;  /* 0x000000010d0d7824 */ /* 0x000fe400078e020b */
[----:B------:R-:W-:Y:S02]  /*3220*/  IMAD R11, R10, R26, RZ ;  /* 0x0000001a0a0b7224 */ /* 0x000fe400078e02ff */
[----:B------:R-:W-:-:S04]  /*3230*/  IMAD.WIDE.U32 R12, R220, UR4, R12 ;  /* 0x00000004dc0c7c25 */ /* 0x000fc8000f8e000c */
[----:B------:R-:W-:Y:S01]  /*3240*/  IMAD R102, R220, UR5, R13 ;  /* 0x00000005dc667c24 */ /* 0x000fe2000f8e020d */
[----:B------:R-:W-:Y:S01]  /*3250*/  ULDC.64 UR4, c[0x0][0x2e8] ;  /* 0x0000ba0000047ab9 */ /* 0x000fe20000000a00 */
[-C--:B------:R-:W-:Y:S01]  /*3260*/  IMAD R13, R30, R26.reuse, RZ ;  /* 0x0000001a1e0d7224 */ /* 0x080fe200078e02ff */
[----:B------:R-:W-:Y:S01]  /*3270*/  IADD3 R101, P2, R12, UR4, RZ ;  /* 0x000000040c657c10 */ /* 0x000fe2000ff5e0ff */
[----:B------:R-:W-:Y:S01]  /*3280*/  ULDC.U8 UR4, c[0x0][0x410] ;  /* 0x0001040000047ab9 */ /* 0x000fe20000000000 */
[----:B------:R-:W-:Y:S02]  /*3290*/  IMAD R11, R14, R27, R11 ;  /* 0x0000001b0e0b7224 */ /* 0x000fe400078e020b */
[----:B------:R-:W-:Y:S01]  /*32a0*/  IADD3.X R102, R102, UR5, RZ, P2, !PT ;  /* 0x0000000566667c10 */ /* 0x000fe200097fe4ff */
[----:B------:R-:W-:Y:S01]  /*32b0*/  IMAD R45, R14, R33, R13 ;  /* 0x000000210e2d7224 */ /* 0x000fe200078e020d */
[----:B------:R-:W-:Y:S01]  /*32c0*/  ISETP.NE.AND P2, PT, RZ, UR4, PT ;  /* 0x00000004ff007c0c */ /* 0x000fe2000bf45270 */
[----:B------:R-:W-:-:S04]  /*32d0*/  IMAD.WIDE.U32 R12, R27, R26, RZ ;  /* 0x0000001a1b0c7225 */ /* 0x000fc800078e00ff */
[----:B------:R-:W-:-:S04]  /*32e0*/  IMAD.WIDE.U32 R14, R33, R26, RZ ;  /* 0x0000001a210e7225 */ /* 0x000fc800078e00ff */
[----:B------:R-:W-:Y:S02]  /*32f0*/  IMAD.IADD R81, R13, 0x1, R11 ;  /* 0x000000010d517824 */ /* 0x000fe400078e020b */
[----:B------:R-:W-:Y:S02]  /*3300*/  IMAD.IADD R11, R15, 0x1, R45 ;  /* 0x000000010f0b7824 */ /* 0x000fe400078e022d */
[----:B------:R-:W-:Y:S05]  /*3310*/  @!P2 BRA `(.L_x_496) ;  /* 0x0000004400a0a947 */ /* 0x000fea0003800000 */
[----:B------:R-:W-:Y:S01]  /*3320*/  ISETP.GE.AND P2, PT, R219, R99, PT ;  /* 0x00000063db00720c */ /* 0x000fe20003f46270 */
[----:B------:R-:W-:Y:S01]  /*3330*/  IMAD.MOV.U32 R44, RZ, RZ, R47 ;  /* 0x000000ffff2c7224 */ /* 0x000fe200078e002f */
[----:B------:R-:W-:Y:S01]  /*3340*/  BSSY B1, `(.L_x_497) ;  /* 0x0000025000017945 */ /* 0x000fe20003800000 */
[----:B------:R-:W-:Y:S02]  /*3350*/  CS2R R60, SRZ ;  /* 0x00000000003c7805 */ /* 0x000fe4000001ff00 */
[----:B------:R-:W-:Y:S02]  /*3360*/  CS2R R68, SRZ ;  /* 0x0000000000447805 */ /* 0x000fe4000001ff00 */
[----:B------:R-:W-:Y:S02]  /*3370*/  CS2R R72, SRZ ;  /* 0x0000000000487805 */ /* 0x000fe4000001ff00 */
[----:B------:R-:W-:Y:S02]  /*3380*/  LOP3.LUT R44, R44, 0xfffffffe, RZ, 0xc0, !PT ;  /* 0xfffffffe2c2c7812 */ /* 0x000fe400078ec0ff */
[----:B------:R-:W-:-:S02]  /*3390*/  CS2R R70, SRZ ;  /* 0x0000000000467805 */ /* 0x000fc4000001ff00 */
[----:B------:R-:W-:Y:S02]  /*33a0*/  CS2R R64, SRZ ;  /* 0x0000000000407805 */ /* 0x000fe4000001ff00 */
[----:B------:R-:W-:Y:S02]  /*33b0*/  CS2R R62, SRZ ;  /* 0x00000000003e7805 */ /* 0x000fe4000001ff00 */
[----:B------:R-:W-:Y:S02]  /*33c0*/  CS2R R66, SRZ ;  /* 0x0000000000427805 */ /* 0x000fe4000001ff00 */
[----:B------:R-:W-:Y:S02]  /*33d0*/  CS2R R52, SRZ ;  /* 0x0000000000347805 */ /* 0x000fe4000001ff00 */
[----:B------:R-:W-:Y:S02]  /*33e0*/  CS2R R56, SRZ ;  /* 0x0000000000387805 */ /* 0x000fe4000001ff00 */
[----:B------:R-:W-:-:S02]  /*33f0*/  @P2 LOP3.LUT R44, R44, 0x1, RZ, 0xfc, !PT ;  /* 0x000000012c2c2812 */ /* 0x000fc400078efcff */
[----:B------:R-:W-:Y:S02]  /*3400*/  CS2R R54, SRZ ;  /* 0x0000000000367805 */ /* 0x000fe4000001ff00 */
[----:B------:R-:W-:Y:S02]  /*3410*/  CS2R R58, SRZ ;  /* 0x00000000003a7805 */ /* 0x000fe4000001ff00 */
[----:B------:R-:W-:Y:S02]  /*3420*/  CS2R R48, SRZ ;  /* 0x0000000000307805 */ /* 0x000fe4000001ff00 */
[----:B------:R-:W-:Y:S01]  /*3430*/  CS2R R46, SRZ ;  /* 0x00000000002e7805 */ /* 0x000fe2000001ff00 */
[----:B------:R0:W-:Y:S01]  /*3440*/  STL [R1], R44 ;  /* 0x0000002c01007387 */ /* 0x0001e20000100800 */
[----:B------:R-:W-:Y:S02]  /*3450*/  CS2R R50, SRZ ;  /* 0x0000000000327805 */ /* 0x000fe4000001ff00 */
[----:B------:R-:W-:-:S02]  /*3460*/  CS2R R74, SRZ ;  /* 0x00000000004a7805 */ /* 0x000fc4000001ff00 */
[----:B0-----:R-:W-:Y:S01]  /*3470*/  CS2R R44, SRZ ;  /* 0x00000000002c7805 */ /* 0x001fe2000001ff00 */
[----:B------:R-:W-:Y:S06]  /*3480*/  @P2 BRA `(.L_x_498) ;  /* 0x0000000000402947 */ /* 0x000fec0003800000 */
[----:B------:R-:W-:Y:S01]  /*3490*/  ULDC.64 UR4, c[0x0][0x3e8] ;  /* 0x0000fa0000047ab9 */ /* 0x000fe20000000a00 */
[----:B------:R-:W-:Y:S02]  /*34a0*/  CS2R R72, SRZ ;  /* 0x0000000000487805 */ /* 0x000fe4000001ff00 */
[----:B------:R-:W-:Y:S02]  /*34b0*/  IADD3 R76, P2, P3, R82, UR4, R12 ;  /* 0x00000004524c7c10 */ /* 0x000fe4000fb5e00c */
[----:B------:R-:W-:Y:S02]  /*34c0*/  CS2R R74, SRZ ;  /* 0x00000000004a7805 */ /* 0x000fe4000001ff00 */
[----:B------:R-:W-:Y:S01]  /*34d0*/  IADD3.X R77, R36, UR5, R81, P2, P3 ;  /* 0x00000005244d7c10 */ /* 0x000fe200097e6451 */
[----:B------:R-:W-:Y:S02]  /*34e0*/  ULDC.64 UR4, c[0x0][0x400] ;  /* 0x0001000000047ab9 */ /* 0x000fe40000000a00 */
[----:B------:R-:W-:-:S04]  /*34f0*/  IADD3 R78, P2, P3, R86, UR4, R14 ;  /* 0x00000004564e7c10 */ /* 0x000fc8000fb5e00e */
[----:B------:R-:W-:Y:S02]  /*3500*/  IADD3.X R79, R38, UR5, R11, P2, P3 ;  /* 0x00000005264f7c10 */ /* 0x000fe400097e640b */
[----:B------:R-:W-:Y:S02]  /*3510*/  ISETP.GE.AND P2, PT, R22, R103, PT ;  /* 0x000000671600720c */ /* 0x000fe40003f46270 */
[----:B------:R-:W-:Y:S02]  /*3520*/  CS2R R68, SRZ ;  /* 0x0000000000447805 */ /* 0x000fe4000001ff00 */
[----:B------:R-:W-:-:S09]  /*3530*/  CS2R R70, SRZ ;  /* 0x0000000000467805 */ /* 0x000fd2000001ff00 */
[----:B------:R0:W5:Y:S04]  /*3540*/  @!P2 LDG.E.64 R72, desc[UR36][R76.64] ;  /* 0x000000244c48a981 */ /* 0x000168000c1e1b00 */
[----:B------:R0:W5:Y:S01]  /*3550*/  @!P2 LDG.E.64 R74, desc[UR36][R78.64] ;  /* 0x000000244e4aa981 */ /* 0x000162000c1e1b00 */
[----:B------:R-:W-:-:S13]  /*3560*/  ISETP.GE.AND P2, PT, R218, R103, PT ;  /* 0x00000067da00720c */ /* 0x000fda0003f46270 */
[----:B------:R0:W5:Y:S04]  /*3570*/  @!P2 LDG.E.64 R68, desc[UR36][R76.64+0x40] ;  /* 0x000040244c44a981 */ /* 0x000168000c1e1b00 */
[----:B------:R0:W5:Y:S02]  /*3580*/  @!P2 LDG.E.64 R70, desc[UR36][R78.64+0x40] ;  /* 0x000040244e46a981 */ /* 0x000164000c1e1b00 */
.L_x_498:
[----:B------:R-:W-:Y:S05]  /*3590*/  BSYNC B1 ;  /* 0x0000000000017941 */ /* 0x000fea0003800000 */
.L_x_497:
[----:B0-----:R-:W-:Y:S01]  /*35a0*/  IADD3 R76, R219, 0x20, RZ ;  /* 0x00000020db4c7810 */ /* 0x001fe20007ffe0ff */
[----:B------:R-:W-:Y:S01]  /*35b0*/  BSSY B1, `(.L_x_499) ;  /* 0x0000019000017945 */ /* 0x000fe20003800000 */
[----:B-----5:R-:W-:Y:S02]  /*35c0*/  IMAD.MOV.U32 R104, RZ, RZ, R68 ;  /* 0x000000ffff687224 */ /* 0x020fe400078e0044 */
[----:B------:R-:W-:Y:S01]  /*35d0*/  ISETP.GE.AND P2, PT, R76, R99, PT ;  /* 0x000000634c00720c */ /* 0x000fe20003f46270 */
[----:B------:R-:W-:-:S12]  /*35e0*/  IMAD.MOV.U32 R107, RZ, RZ, R72 ;  /* 0x000000ffff6b7224 */ /* 0x000fd800078e0048 */
[----:B------:R-:W-:Y:S05]  /*35f0*/  @P2 BRA `(.L_x_500) ;  /* 0x0000000000502947 */ /* 0x000fea0003800000 */
[----:B------:R-:W-:Y:S01]  /*3600*/  IADD3 R62, P3, P4, R82, R12, R20 ;  /* 0x0000000c523e7210 */ /* 0x000fe20007c7e014 */
[----:B------:R-:W-:Y:S01]  /*3610*/  ULDC.64 UR4, c[0x0][0x3e8] ;  /* 0x0000fa0000047ab9 */ /* 0x000fe20000000a00 */
[----:B------:R-:W-:Y:S02]  /*3620*/  CS2R R64, SRZ ;  /* 0x0000000000407805 */ /* 0x000fe4000001ff00 */
[----:B------:R-:W-:Y:S02]  /*3630*/  CS2R R66, SRZ ;  /* 0x0000000000427805 */ /* 0x000fe4000001ff00 */
[----:B------:R-:W-:Y:S02]  /*3640*/  IADD3.X R61, R36, R81, R8, P3, P4 ;  /* 0x00000051243d7210 */ /* 0x000fe40001fe8408 */
[----:B------:R-:W-:-:S04]  /*3650*/  IADD3 R76, P3, P4, R86, R14, R31 ;  /* 0x0000000e564c7210 */ /* 0x000fc80007c7e01f */
[----:B------:R-:W-:Y:S02]  /*3660*/  IADD3.X R60, R38, R11, R28, P3, P4 ;  /* 0x0000000b263c7210 */ /* 0x000fe40001fe841c */
[----:B------:R-:W-:-:S04]  /*3670*/  IADD3 R62, P3, R62, UR4, RZ ;  /* 0x000000043e3e7c10 */ /* 0x000fc8000ff7e0ff */
[----:B------:R-:W-:Y:S01]  /*3680*/  IADD3.X R63, R61, UR5, RZ, P3, !PT ;  /* 0x000000053d3f7c10 */ /* 0x000fe20009ffe4ff */
[----:B------:R-:W-:Y:S02]  /*3690*/  ULDC.64 UR4, c[0x0][0x400] ;  /* 0x0001000000047ab9 */ /* 0x000fe40000000a00 */
[----:B------:R-:W-:-:S04]  /*36a0*/  IADD3 R76, P3, R76, UR4, RZ ;  /* 0x000000044c4c7c10 */ /* 0x000fc8000ff7e0ff */
[----:B------:R-:W-:Y:S02]  /*36b0*/  IADD3.X R77, R60, UR5, RZ, P3, !PT ;  /* 0x000000053c4d7c10 */ /* 0x000fe40009ffe4ff */
[----:B------:R-:W-:Y:S02]  /*36c0*/  ISETP.GE.AND P3, PT, R22, R103, PT ;  /* 0x000000671600720c */ /* 0x000fe40003f66270 */
[----:B------:R-:W-:-:S11]  /*36d0*/  CS2R R60, SRZ ;  /* 0x00000000003c7805 */ /* 0x000fd6000001ff00 */
[----:B------:R-:W5:Y:S04]  /*36e0*/  @!P3 LDG.E.64 R64, desc[UR36][R62.64] ;  /* 0x000000243e40b981 */ /* 0x000f68000c1e1b00 */
[----:B------:R-:W5:Y:S01]  /*36f0*/  @!P3 LDG.E.64 R66, desc[UR36][R76.64] ;  /* 0x000000244c42b981 */ /* 0x000f62000c1e1b00 */
[----:B------:R-:W-:-:S13]  /*3700*/  ISETP.GE.AND P3, PT, R218, R103, PT ;  /* 0x00000067da00720c */ /* 0x000fda0003f66270 */
[----:B------:R0:W5:Y:S02]  /*3710*/  @!P3 LDG.E.64 R60, desc[UR36][R62.64+0x40] ;  /* 0x000040243e3cb981 */ /* 0x000164000c1e1b00 */
[----:B0-----:R-:W-:-:S06]  /*3720*/  CS2R R62, SRZ ;  /* 0x00000000003e7805 */ /* 0x001fcc000001ff00 */
[----:B------:R0:W5:Y:S02]  /*3730*/  @!P3 LDG.E.64 R62, desc[UR36][R76.64+0x40] ;  /* 0x000040244c3eb981 */ /* 0x000164000c1e1b00 */
.L_x_500:
[----:B------:R-:W-:Y:S05]  /*3740*/  BSYNC B1 ;  /* 0x0000000000017941 */ /* 0x000fea0003800000 */
.L_x_499:
[----:B0-----:R-:W-:Y:S01]  /*3750*/  VIADD R76, R219, 0x40 ;  /* 0x00000040db4c7836 */ /* 0x001fe20000000000 */
[----:B------:R-:W-:Y:S04]  /*3760*/  BSSY B1, `(.L_x_501) ;  /* 0x0000017000017945 */ /* 0x000fe80003800000 */
[----:B------:R-:W-:-:S13]  /*3770*/  ISETP.GE.AND P3, PT, R76, R99, PT ;  /* 0x000000634c00720c */ /* 0x000fda0003f66270 */
        /* <DEDUP_REMOVED lines=21> */
.L_x_502:
[----:B------:R-:W-:Y:S05]  /*38d0*/  BSYNC B1 ;  /* 0x0000000000017941 */ /* 0x000fea0003800000 */
.L_x_501:
[----:B0-----:R-:W-:Y:S01]  /*38e0*/  VIADD R76, R219, 0x60 ;  /* 0x00000060db4c7836 */ /* 0x001fe20000000000 */
[----:B------:R-:W-:Y:S04]  /*38f0*/  BSSY B1, `(.L_x_503) ;  /* 0x000001d000017945 */ /* 0x000fe80003800000 */
[----:B------:R-:W-:-:S13]  /*3900*/  ISETP.GE.AND P4, PT, R76, R99, PT ;  /* 0x000000634c00720c */ /* 0x000fda0003f86270 */
[----:B------:R-:W-:Y:S05]  /*3910*/  @P4 BRA `(.L_x_504) ;  /* 0x0000000000684947 */ /* 0x000fea0003800000 */
[----:B------:R-:W0:Y:S01]  /*3920*/  LDC.64 R44, c[0x0][0x3f8] ;  /* 0x0000fe00ff2c7b82 */ /* 0x000e220000000a00 */
[----:B------:R-:W-:Y:S01]  /*3930*/  MOV R13, R81 ;  /* 0x00000051000d7202 */ /* 0x000fe20000000f00 */
[----:B------:R-:W-:Y:S01]  /*3940*/  ULDC.64 UR4, c[0x0][0x3e8] ;  /* 0x0000fa0000047ab9 */ /* 0x000fe20000000a00 */
[----:B------:R-:W-:Y:S01]  /*3950*/  IMAD.MOV.U32 R15, RZ, RZ, R11 ;  /* 0x000000ffff0f7224 */ /* 0x000fe200078e000b */
[----:B------:R-:W-:Y:S02]  /*3960*/  CS2R R48, SRZ ;  /* 0x0000000000307805 */ /* 0x000fe4000001ff00 */
[----:B------:R-:W-:Y:S01]  /*3970*/  CS2R R50, SRZ ;  /* 0x0000000000327805 */ /* 0x000fe2000001ff00 */
[----:B0-----:R-:W-:Y:S02]  /*3980*/  IMAD R45, R45, 0x60, RZ ;  /* 0x000000602d2d7824 */ /* 0x001fe400078e02ff */
[----:B------:R-:W-:-:S04]  /*3990*/  IMAD.WIDE.U32 R12, R44, 0x60, R12 ;  /* 0x000000602c0c7825 */ /* 0x000fc800078e000c */
[----:B------:R-:W-:Y:S01]  /*39a0*/  IMAD.IADD R13, R13, 0x1, R45 ;  /* 0x000000010d0d7824 */ /* 0x000fe200078e022d */
[----:B------:R-:W-:Y:S01]  /*39b0*/  IADD3 R12, P5, P6, R82, UR4, R12 ;  /* 0x00000004520c7c10 */ /* 0x000fe2000febe00c */
[----:B------:R-:W0:Y:S03]  /*39c0*/  LDC.64 R44, c[0x0][0x408] ;  /* 0x00010200ff2c7b82 */ /* 0x000e260000000a00 */
[----:B------:R-:W-:Y:S01]  /*39d0*/  IADD3.X R13, R36, UR5, R13, P5, P6 ;  /* 0x00000005240d7c10 */ /* 0x000fe2000afec40d */
[----:B------:R-:W-:Y:S01]  /*39e0*/  ULDC.64 UR4, c[0x0][0x400] ;  /* 0x0001000000047ab9 */ /* 0x000fe20000000a00 */
[----:B0-----:R-:W-:-:S04]  /*39f0*/  IMAD.WIDE.U32 R14, R44, 0x60, R14 ;  /* 0x000000602c0e7825 */ /* 0x001fc800078e000e */
[----:B------:R-:W-:Y:S01]  /*3a00*/  IMAD R11, R45, 0x60, RZ ;  /* 0x000000602d0b7824 */ /* 0x000fe200078e02ff */
[----:B------:R-:W-:-:S03]  /*3a10*/  IADD3 R14, P5, P6, R86, UR4, R14 ;  /* 0x00000004560e7c10 */ /* 0x000fc6000febe00e */
[----:B------:R-:W-:-:S05]  /*3a20*/  IMAD.IADD R11, R15, 0x1, R11 ;  /* 0x000000010f0b7824 */ /* 0x000fca00078e020b */
        /* <DEDUP_REMOVED lines=9> */
.L_x_504:
[----:B------:R-:W-:Y:S05]  /*3ac0*/  BSYNC B1 ;  /* 0x0000000000017941 */ /* 0x000fea0003800000 */
.L_x_503:
[----:B------:R-:W-:Y:S01]  /*3ad0*/  UISETP.NE.AND UP0, UPT, UR60, 0x3, UPT ;  /* 0x000000033c00788c */ /* 0x000fe2000bf05270 */
[----:B------:R-:W-:Y:S01]  /*3ae0*/  IMAD.MOV.U32 R114, RZ, RZ, R70 ;  /* 0x000000ffff727224 */ /* 0x000fe200078e0046 */
[----:B------:R-:W-:Y:S01]  /*3af0*/  MOV R116, R74 ;  /* 0x0000004a00747202 */ /* 0x000fe20000000f00 */
[----:B-----5:R-:W-:Y:S01]  /*3b00*/  IMAD.MOV.U32 R110, RZ, RZ, R60 ;  /* 0x000000ffff6e7224 */ /* 0x020fe200078e003c */
[----:B------:R-:W-:Y:S01]  /*3b10*/  MOV R105, R52 ;  /* 0x0000003400697202 */ /* 0x000fe20000000f00 */
[----:B------:R-:W-:Y:S01]  /*3b20*/  IMAD.MOV.U32 R112, RZ, RZ, R64 ;  /* 0x000000ffff707224 */ /* 0x000fe200078e0040 */
[----:B------:R-:W-:Y:S01]  /*3b30*/  PLOP3.LUT P5, PT, PT, PT, UP0, 0x80, 0x0 ;  /* 0x000000000000781c */ /* 0x000fe20003faf008 */
[----:B------:R-:W-:Y:S01]  /*3b40*/  IMAD.MOV.U32 R111, RZ, RZ, R62 ;  /* 0x000000ffff6f7224 */ /* 0x000fe200078e003e */
[----:B------:R-:W-:Y:S01]  /*3b50*/  MOV R78, R48 ;  /* 0x00000030004e7202 */ /* 0x000fe20000000f00 */
[----:B------:R-:W-:Y:S02]  /*3b60*/  IMAD.MOV.U32 R113, RZ, RZ, R66 ;  /* 0x000000ffff717224 */ /* 0x000fe400078e0042 */
[----:B------:R-:W-:-:S02]  /*3b70*/  IMAD.MOV.U32 R108, RZ, RZ, R56 ;  /* 0x000000ffff6c7224 */ /* 0x000fc400078e0038 */
[----:B------:R-:W-:Y:S02]  /*3b80*/  IMAD.MOV.U32 R106, RZ, RZ, R54 ;  /* 0x000000ffff6a7224 */ /* 0x000fe400078e0036 */
[----:B------:R-:W-:Y:S02]  /*3b90*/  IMAD.MOV.U32 R109, RZ, RZ, R58 ;  /* 0x000000ffff6d7224 */ /* 0x000fe400078e003a */
[----:B------:R-:W-:Y:S02]  /*3ba0*/  IMAD.MOV.U32 R76, RZ, RZ, R44 ;  /* 0x000000ffff4c7224 */ /* 0x000fe400078e002c */
[----:B------:R-:W-:Y:S02]  /*3bb0*/  IMAD.MOV.U32 R77, RZ, RZ, R46 ;  /* 0x000000ffff4d7224 */ /* 0x000fe400078e002e */
[----:B------:R-:W-:Y:S01]  /*3bc0*/  IMAD.MOV.U32 R79, RZ, RZ, R50 ;  /* 0x000000ffff4f7224 */ /* 0x000fe200078e0032 */
[----:B------:R-:W-:Y:S06]  /*3bd0*/  @!P5 BRA `(.L_x_505) ;  /* 0x000000000004d947 */ /* 0x000fec0003800000 */
[----:B------:R-:W-:Y:S01]  /*3be0*/  BPT.TRAP 0x1 ;  /* 0x000000040000795c */ /* 0x000fe20000300000 */
.L_x_505:
[----:B------:R-:W-:Y:S01]  /*3bf0*/  IMAD R81, R216, 0x8, R19 ;  /* 0x00000008d8517824 */ /* 0x000fe200078e0213 */
[----:B------:R-:W-:Y:S01]  /*3c00*/  SHF.L.U32 R100, R221, 0x1f, RZ ;  /* 0x0000001fdd647819 */ /* 0x000fe200000006ff */
[----:B------:R-:W-:Y:S03]  /*3c10*/  BSSY B1, `(.L_x_506) ;  /* 0x0000003000017945 */ /* 0x000fe60003800000 */
[----:B------:R-:W1:Y:S02]  /*3c20*/  SYNCS.PHASECHK.TRANS64.TRYWAIT P6, [R81+URZ+0x38890], R100 ;  /* 0x03889064510075a7 */ /* 0x000e6400080c017f */
[----:B-1----:R-:W-:Y:S05]  /*3c30*/  @!P6 BRA `(.L_x_507) ;  /* 0x000002740054e947 */ /* 0x002fea0003800000 */
.L_x_831:
[----:B------:R-:W-:Y:S05]  /*3c40*/  BSYNC B1 ;  /* 0x0000000000017941 */ /* 0x000fea0003800000 */
.L_x_506:
[----:B------:R-:W-:-:S03]  /*3c50*/  UMOV UR4, 0xffffffff ;  /* 0xffffffff00047882 */ /* 0x000fc60000000000 */
[----:B------:R-:W-:Y:S05]  /*3c60*/  BRA.DIV UR4, `(.L_x_508) ;  /* 0x00000276045c7947 */ /* 0x000fea000b800000 */
[----:B------:R2:W3:Y:S04]  /*3c70*/  SHFL.IDX PT, R115, R102, RZ, 0x181f ;  /* 0x00181fff66737589 */ /* 0x0004e800000e0000 */
[----:B------:R2:W4:Y:S02]  /*3c80*/  SHFL.IDX PT, R11, R101, RZ, 0x181f ;  /* 0x00181fff650b7589 */ /* 0x00052400000e0000 */
.L_x_835:
[----:B------:R-:W5:Y:S01]  /*3c90*/  LDL R125, [R1] ;  /* 0x00000000017d7983 */ /* 0x000f620000100800 */
[----:B------:R-:W-:Y:S01]  /*3ca0*/  BSSY B1, `(.L_x_509) ;  /* 0x00000f2000017945 */ /* 0x000fe20003800000 */
[----:B-----5:R-:W-:-:S13]  /*3cb0*/  LOP3.LUT P6, RZ, R125, 0x1, RZ, 0xc0, !PT ;  /* 0x000000017dff7812 */ /* 0x020fda00078cc0ff */
[----:B------:R-:W-:Y:S05]  /*3cc0*/  @P6 BRA `(.L_x_510) ;  /* 0x0000000c00bc6947 */ /* 0x000fea0003800000 */
[----:B------:R-:W-:Y:S04]  /*3cd0*/  BSSY B2, `(.L_x_511) ;  /* 0x0000079000027945 */ /* 0x000fe80003800000 */
[----:B------:R-:W-:Y:S05]  /*3ce0*/  @P1 BRA `(.L_x_512) ;  /* 0x0000000400dc1947 */ /* 0x000fea0003800000 */
[----:B0-----:R0:W0:Y:S01]  /*3cf0*/  LDS.128 R12, [R90+0x28400] ;  /* 0x028400005a0c7984 */ /* 0x0010220000000c00 */
[----:B------:R-:W-:Y:S01]  /*3d00*/  ISETP.GE.AND P6, PT, R22, R103, PT ;  /* 0x000000671600720c */ /* 0x000fe20003fc6270 */
[----:B------:R-:W-:-:S12]  /*3d10*/  BSSY B3, `(.L_x_513) ;  /* 0x0000071000037945 */ /* 0x000fd80003800000 */
[----:B------:R-:W-:Y:S05]  /*3d20*/  @P6 BRA `(.L_x_514) ;  /* 0x0000000400bc6947 */ /* 0x000fea0003800000 */
[--C-:B------:R-:W-:Y:S02]  /*3d30*/  SHF.R.U32.HI R117, RZ, 0x8, R73.reuse ;  /* 0x00000008ff757819 */ /* 0x100fe40000011649 */
[--C-:B------:R-:W-:Y:S02]  /*3d40*/  SHF.R.U32.HI R74, RZ, 0x10, R73.reuse ;  /* 0x00000010ff4a7819 */ /* 0x100fe40000011649 */
[----:B------:R-:W-:Y:S01]  /*3d50*/  LOP3.LUT R118, R73, 0xff, RZ, 0xc0, !PT ;  /* 0x000000ff49767812 */ /* 0x000fe200078ec0ff */
[----:B------:R-:W-:Y:S01]  /*3d60*/  IMAD.SHL.U32 R117, R117, 0x100, RZ ;  /* 0x0000010075757824 */ /* 0x000fe200078e00ff */
[----:B------:R-:W-:Y:S01]  /*3d70*/  SHF.R.U32.HI R73, RZ, 0x18, R73 ;  /* 0x00000018ff497819 */ /* 0x000fe20000011649 */
[----:B------:R-:W-:Y:S01]  /*3d80*/  IMAD.U32 R74, R74, 0x10000, RZ ;  /* 0x000100004a4a7824 */ /* 0x000fe200078e00ff */
[----:B------:R-:W-:Y:S02]  /*3d90*/  SHF.R.U32.HI R72, RZ, 0x10, R75 ;  /* 0x00000010ff487819 */ /* 0x000fe4000001164b */
[----:B------:R-:W-:-:S02]  /*3da0*/  PRMT R73, R73, 0x654, R118 ;  /* 0x0000065449497816 */ /* 0x000fc40000000076 */
[----:B------:R-:W-:Y:S02]  /*3db0*/  SHF.R.U32.HI R119, RZ, 0x8, R75 ;  /* 0x00000008ff777819 */ /* 0x000fe4000001164b */
[----:B------:R-:W-:Y:S02]  /*3dc0*/  LOP3.LUT R120, R75, 0xff, RZ, 0xc0, !PT ;  /* 0x000000ff4b787812 */ /* 0x000fe400078ec0ff */
[----:B------:R-:W-:Y:S02]  /*3dd0*/  LOP3.LUT R73, R73, 0xff00, R117, 0xf8, !PT ;  /* 0x0000ff0049497812 */ /* 0x000fe400078ef875 */
[----:B------:R-:W-:Y:S02]  /*3de0*/  SHF.R.U32.HI R75, RZ, 0x18, R75 ;  /* 0x00000018ff4b7819 */ /* 0x000fe4000001164b */
[----:B------:R-:W-:Y:S02]  /*3df0*/  LOP3.LUT R73, R73, 0xff0000, R74, 0xf8, !PT ;  /* 0x00ff000049497812 */ /* 0x000fe400078ef84a */
[----:B------:R-:W-:-:S02]  /*3e00*/  PRMT R75, R75, 0x654, R120 ;  /* 0x000006544b4b7816 */ /* 0x000fc40000000078 */
[----:B------:R-:W-:Y:S02]  /*3e10*/  SHF.L.U32 R119, R119, 0x8, RZ ;  /* 0x0000000877777819 */ /* 0x000fe400000006ff */
[-C--:B------:R-:W-:Y:S02]  /*3e20*/  F2FP.F16.E4M3.UNPACK_B R74, R116.reuse.H1 ;  /* 0x00000074ff4a723e */ /* 0x080fe400030006ff */
[----:B0-----:R-:W-:Y:S02]  /*3e30*/  F2FP.F16.E4M3.UNPACK_B R117, R13 ;  /* 0x0000000dff75723e */ /* 0x001fe400020006ff */
[----:B------:R-:W-:Y:S01]  /*3e40*/  LOP3.LUT R119, R75, 0xff00, R119, 0xf8, !PT ;  /* 0x0000ff004b777812 */ /* 0x000fe200078ef877 */
[----:B------:R-:W-:Y:S01]  /*3e50*/  HADD2.F32 R121, -RZ, R74.H0_H0 ;  /* 0x2000004aff797230 */ /* 0x000fe20000004100 */
[-C--:B------:R-:W-:Y:S01]  /*3e60*/  F2FP.F16.E4M3.UNPACK_B R118, R107.reuse.H1 ;  /* 0x0000006bff76723e */ /* 0x080fe200030006ff */
[--C-:B------:R-:W-:Y:S01]  /*3e70*/  HADD2.F32 R75, -RZ, R117.reuse.H1_H1 ;  /* 0x30000075ff4b7230 */ /* 0x100fe20000004100 */
[----:B------:R-:W-:Y:S01]  /*3e80*/  F2FP.F16.E4M3.UNPACK_B R116, R116 ;  /* 0x00000074ff74723e */ /* 0x000fe200020006ff */
[----:B------:R-:W-:Y:S01]  /*3e90*/  HADD2.F32 R117, -RZ, R117.H0_H0 ;  /* 0x20000075ff757230 */ /* 0x000fe20000004100 */
[----:B------:R-:W-:Y:S01]  /*3ea0*/  F2FP.F16.E4M3.UNPACK_B R107, R107 ;  /* 0x0000006bff6b723e */ /* 0x000fe200020006ff */
[----:B------:R-:W-:-:S02]  /*3eb0*/  HADD2.F32 R120, -RZ, R118.H0_H0 ;  /* 0x20000076ff787230 */ /* 0x000fc40000004100 */
[-C--:B------:R-:W-:Y:S01]  /*3ec0*/  FMUL.FTZ R122, R75, R121.reuse ;  /* 0x000000794b7a7220 */ /* 0x080fe20000410000 */
[----:B------:R-:W-:Y:S02]  /*3ed0*/  HADD2.F32 R118, -RZ, R118.H1_H1 ;  /* 0x30000076ff767230 */ /* 0x000fe40000004100 */
[C---:B------:R-:W-:Y:S01]  /*3ee0*/  FMUL.FTZ R121, R117.reuse, R121 ;  /* 0x0000007975797220 */ /* 0x040fe20000410000 */
[----:B------:R-:W-:-:S03]  /*3ef0*/  FFMA.FTZ R117, R117, R120, -R122 ;  /* 0x0000007875757223 */ /* 0x000fc6000001087a */
[----:B------:R-:W-:Y:S01]  /*3f00*/  FFMA.FTZ R75, R75, R120, R121 ;  /* 0x000000784b4b7223 */ /* 0x000fe20000010079 */
[----:B------:R-:W-:Y:S01]  /*3f10*/  F2FP.F16.E4M3.UNPACK_B R121, R13.H1 ;  /* 0x0000000dff79723e */ /* 0x000fe200030006ff */
[----:B------:R-:W-:-:S04]  /*3f20*/  HADD2.F32 R120, -RZ, R74.H1_H1 ;  /* 0x3000004aff787230 */ /* 0x000fc80000004100 */
[--C-:B------:R-:W-:Y:S02]  /*3f30*/  HADD2.F32 R13, -RZ, R121.reuse.H1_H1 ;  /* 0x30000079ff0d7230 */ /* 0x100fe40000004100 */
[----:B------:R-:W-:-:S03]  /*3f40*/  HADD2.F32 R74, -RZ, R121.H0_H0 ;  /* 0x20000079ff4a7230 */ /* 0x000fc60000004100 */
[CC--:B------:R-:W-:Y:S02]  /*3f50*/  FMUL.FTZ R121, R13.reuse, R120.reuse ;  /* 0x000000780d797220 */ /* 0x0c0fe40000410000 */
[C---:B------:R-:W-:Y:S02]  /*3f60*/  FMUL.FTZ R120, R74.reuse, R120 ;  /* 0x000000784a787220 */ /* 0x040fe40000410000 */
[-C--:B------:R-:W-:Y:S02]  /*3f70*/  FFMA.FTZ R74, R74, R118.reuse, -R121 ;  /* 0x000000764a4a7223 */ /* 0x080fe40000010879 */
[----:B------:R-:W-:Y:S01]  /*3f80*/  FFMA.FTZ R118, R13, R118, R120 ;  /* 0x000000760d767223 */ /* 0x000fe20000010078 */
[----:B------:R-:W-:Y:S02]  /*3f90*/  IMAD.U32 R13, R72, 0x10000, RZ ;  /* 0x00010000480d7824 */ /* 0x000fe400078e00ff */
[----:B------:R-:W-:Y:S01]  /*3fa0*/  IMAD.MOV.U32 R72, RZ, RZ, R15 ;  /* 0x000000ffff487224 */ /* 0x000fe200078e000f */
[----:B------:R-:W-:-:S02]  /*3fb0*/  F2FP.F16.E4M3.UNPACK_B R15, R73.H1 ;  /* 0x00000049ff0f723e */ /* 0x000fc400030006ff */
[----:B------:R-:W-:Y:S02]  /*3fc0*/  LOP3.LUT R13, R119, 0xff0000, R13, 0xf8, !PT ;  /* 0x00ff0000770d7812 */ /* 0x000fe400078ef80d */
[-C--:B------:R-:W-:Y:S01]  /*3fd0*/  F2FP.F16.E4M3.UNPACK_B R122, R72.reuse ;  /* 0x00000048ff7a723e */ /* 0x080fe200020006ff */
[--C-:B------:R-:W-:Y:S01]  /*3fe0*/  HADD2.F32 R121, -RZ, R15.reuse.H0_H0 ;  /* 0x2000000fff797230 */ /* 0x100fe20000004100 */
[-C--:B------:R-:W-:Y:S01]  /*3ff0*/  F2FP.F16.E4M3.UNPACK_B R119, R13.reuse.H1 ;  /* 0x0000000dff77723e */ /* 0x080fe200030006ff */
[----:B------:R-:W-:Y:S01]  /*4000*/  HADD2.F32 R15, -RZ, R15.H1_H1 ;  /* 0x3000000fff0f7230 */ /* 0x000fe20000004100 */
[----:B------:R-:W-:Y:S01]  /*4010*/  F2FP.F16.E4M3.UNPACK_B R72, R72.H1 ;  /* 0x00000048ff48723e */ /* 0x000fe200030006ff */
[--C-:B------:R-:W-:Y:S01]  /*4020*/  HADD2.F32 R120, -RZ, R122.reuse.H1_H1 ;  /* 0x3000007aff787230 */ /* 0x100fe20000004100 */
[----:B------:R-:W-:Y:S01]  /*4030*/  F2FP.SATFINITE.E4M3.F32.PACK_AB_MERGE_C R74, R118, R74, RZ ;  /* 0x0000004a764a723e */ /* 0x000fe200048070ff */
[--C-:B------:R-:W-:Y:S01]  /*4040*/  HADD2.F32 R123, -RZ, R119.reuse.H0_H0 ;  /* 0x20000077ff7b7230 */ /* 0x100fe20000004100 */
[----:B------:R-:W-:Y:S01]  /*4050*/  F2FP.F16.E4M3.UNPACK_B R13, R13 ;  /* 0x0000000dff0d723e */ /* 0x000fe200020006ff */
[----:B------:R-:W-:Y:S01]  /*4060*/  HADD2.F32 R122, -RZ, R122.H0_H0 ;  /* 0x2000007aff7a7230 */ /* 0x000fe20000004100 */
[----:B------:R-:W-:Y:S01]  /*4070*/  F2FP.SATFINITE.E4M3.F32.PACK_AB_MERGE_C R75, R75, R117, R74 ;  /* 0x000000754b4b723e */ /* 0x000fe2000480704a */
[----:B------:R-:W-:-:S02]  /*4080*/  HADD2.F32 R119, -RZ, R119.H1_H1 ;  /* 0x30000077ff777230 */ /* 0x000fc40000004100 */
[----:B------:R-:W-:Y:S01]  /*4090*/  FMUL.FTZ R124, R120, R123 ;  /* 0x0000007b787c7220 */ /* 0x000fe20000410000 */
[-C--:B------:R-:W-:Y:S02]  /*40a0*/  F2FP.F16.E4M3.UNPACK_B R74, R14.reuse ;  /* 0x0000000eff4a723e */ /* 0x080fe400020006ff */
[----:B------:R-:W-:Y:S01]  /*40b0*/  F2FP.F16.E4M3.UNPACK_B R73, R73 ;  /* 0x00000049ff49723e */ /* 0x000fe200020006ff */
[C---:B------:R-:W-:Y:S01]  /*40c0*/  FFMA.FTZ R124, R122.reuse, R121, -R124 ;  /* 0x000000797a7c7223 */ /* 0x040fe2000001087c */
[----:B------:R-:W-:Y:S01]  /*40d0*/  FMUL.FTZ R122, R122, R123 ;  /* 0x0000007b7a7a7220 */ /* 0x000fe20000410000 */
[----:B------:R-:W-:Y:S02]  /*40e0*/  F2FP.F16.E4M3.UNPACK_B R14, R14.H1 ;  /* 0x0000000eff0e723e */ /* 0x000fe400030006ff */
[----:B------:R-:W-:Y:S02]  /*40f0*/  HADD2.F32 R117, -RZ, R73.H0_H0 ;  /* 0x20000049ff757230 */ /* 0x000fe40000004100 */
[----:B------:R-:W-:Y:S01]  /*4100*/  FFMA.FTZ R122, R120, R121, R122 ;  /* 0x00000079787a7223 */ /* 0x000fe2000001007a */
[----:B------:R-:W-:-:S02]  /*4110*/  HADD2.F32 R120, -RZ, R72.H1_H1 ;  /* 0x30000048ff787230 */ /* 0x000fc40000004100 */
[----:B------:R-:W-:Y:S02]  /*4120*/  HADD2.F32 R72, -RZ, R72.H0_H0 ;  /* 0x20000048ff487230 */ /* 0x000fe40000004100 */
[----:B------:R-:W-:Y:S02]  /*4130*/  HADD2.F32 R73, -RZ, R73.H1_H1 ;  /* 0x30000049ff497230 */ /* 0x000fe40000004100 */
[----:B------:R-:W-:-:S04]  /*4140*/  FMUL.FTZ R121, R120, R119 ;  /* 0x0000007778797220 */ /* 0x000fc80000410000 */
[C---:B------:R-:W-:Y:S01]  /*4150*/  FFMA.FTZ R121, R72.reuse, R15, -R121 ;  /* 0x0000000f48797223 */ /* 0x040fe20000010879 */
[----:B------:R-:W-:Y:S01]  /*4160*/  FMUL.FTZ R72, R72, R119 ;  /* 0x0000007748487220 */ /* 0x000fe20000410000 */
[--C-:B------:R-:W-:Y:S02]  /*4170*/  HADD2.F32 R119, -RZ, R13.reuse.H0_H0 ;  /* 0x2000000dff777230 */ /* 0x100fe40000004100 */
[----:B------:R-:W-:Y:S02]  /*4180*/  HADD2.F32 R13, -RZ, R13.H1_H1 ;  /* 0x3000000dff0d7230 */ /* 0x000fe40000004100 */
[----:B------:R-:W-:Y:S01]  /*4190*/  FFMA.FTZ R72, R120, R15, R72 ;  /* 0x0000000f78487223 */ /* 0x000fe20000010048 */
[--C-:B------:R-:W-:Y:S02]  /*41a0*/  HADD2.F32 R15, -RZ, R74.reuse.H1_H1 ;  /* 0x3000004aff0f7230 */ /* 0x100fe40000004100 */
[----:B------:R-:W-:Y:S02]  /*41b0*/  HADD2.F32 R74, -RZ, R74.H0_H0 ;  /* 0x2000004aff4a7230 */ /* 0x000fe40000004100 */
[----:B------:R-:W-:-:S02]  /*41c0*/  HADD2.F32 R120, -RZ, R116.H1_H1 ;  /* 0x30000074ff787230 */ /* 0x000fc40000004100 */
[CC--:B------:R-:W-:Y:S01]  /*41d0*/  FMUL.FTZ R118, R15.reuse, R119.reuse ;  /* 0x000000770f767220 */ /* 0x0c0fe20000410000 */
[----:B------:R-:W-:Y:S02]  /*41e0*/  HADD2.F32 R116, -RZ, R116.H0_H0 ;  /* 0x20000074ff747230 */ /* 0x000fe40000004100 */
[----:B------:R-:W-:Y:S01]  /*41f0*/  FMUL.FTZ R119, R74, R119 ;  /* 0x000000774a777220 */ /* 0x000fe20000410000 */
[----:B------:R-:W-:Y:S01]  /*4200*/  F2FP.SATFINITE.E4M3.F32.PACK_AB_MERGE_C R72, R72, R121, RZ ;  /* 0x000000794848723e */ /* 0x000fe200048070ff */
[-C--:B------:R-:W-:Y:S02]  /*4210*/  FFMA.FTZ R118, R74, R117.reuse, -R118 ;  /* 0x000000754a767223 */ /* 0x080fe40000010876 */
[----:B------:R-:W-:Y:S01]  /*4220*/  FFMA.FTZ R119, R15, R117, R119 ;  /* 0x000000750f777223 */ /* 0x000fe20000010077 */
[--C-:B------:R-:W-:Y:S01]  /*4230*/  HADD2.F32 R15, -RZ, R14.reuse.H1_H1 ;  /* 0x3000000eff0f7230 */ /* 0x100fe20000004100 */
[----:B------:R-:W-:Y:S01]  /*4240*/  F2FP.SATFINITE.E4M3.F32.PACK_AB_MERGE_C R72, R122, R124, R72 ;  /* 0x0000007c7a48723e */ /* 0x000fe20004807048 */
[----:B------:R-:W-:-:S03]  /*4250*/  HADD2.F32 R14, -RZ, R14.H0_H0 ;  /* 0x2000000eff0e7230 */ /* 0x000fc60000004100 */
[CC--:B------:R-:W-:Y:S02]  /*4260*/  FMUL.FTZ R74, R15.reuse, R13.reuse ;  /* 0x0000000d0f4a7220 */ /* 0x0c0fe40000410000 */
[C---:B------:R-:W-:Y:S02]  /*4270*/  FMUL.FTZ R117, R14.reuse, R13 ;  /* 0x0000000d0e757220 */ /* 0x040fe40000410000 */
[-C--:B------:R-:W-:Y:S01]  /*4280*/  FFMA.FTZ R13, R14, R73.reuse, -R74 ;  /* 0x000000490e0d7223 */ /* 0x080fe2000001084a */
[----:B------:R-:W-:Y:S01]  /*4290*/  F2FP.F16.E4M3.UNPACK_B R74, R12.H1 ;  /* 0x0000000cff4a723e */ /* 0x000fe200030006ff */
[----:B------:R-:W-:Y:S01]  /*42a0*/  FFMA.FTZ R14, R15, R73, R117 ;  /* 0x000000490f0e7223 */ /* 0x000fe20000010075 */
[--C-:B------:R-:W-:Y:S02]  /*42b0*/  HADD2.F32 R73, -RZ, R107.reuse.H1_H1 ;  /* 0x3000006bff497230 */ /* 0x100fe40000004100 */
[----:B------:R-:W-:Y:S02]  /*42c0*/  HADD2.F32 R107, -RZ, R107.H0_H0 ;  /* 0x2000006bff6b7230 */ /* 0x000fe40000004100 */
[--C-:B------:R-:W-:Y:S01]  /*42d0*/  HADD2.F32 R15, -RZ, R74.reuse.H1_H1 ;  /* 0x3000004aff0f7230 */ /* 0x100fe20000004100 */
[----:B------:R-:W-:Y:S01]  /*42e0*/  F2FP.SATFINITE.E4M3.F32.PACK_AB_MERGE_C R13, R14, R13, RZ ;  /* 0x0000000d0e0d723e */ /* 0x000fe200048070ff */
[----:B------:R-:W-:-:S03]  /*42f0*/  HADD2.F32 R74, -RZ, R74.H0_H0 ;  /* 0x2000004aff4a7230 */ /* 0x000fc60000004100 */
[----:B------:R-:W-:Y:S01]  /*4300*/  FMUL.FTZ R117, R15, R120 ;  /* 0x000000780f757220 */ /* 0x000fe20000410000 */
[----:B------:R-:W-:Y:S01]  /*4310*/  F2FP.SATFINITE.E4M3.F32.PACK_AB_MERGE_C R118, R119, R118, R13 ;  /* 0x000000767776723e */ /* 0x000fe2000480700d */
[C---:B------:R-:W-:Y:S01]  /*4320*/  FMUL.FTZ R120, R74.reuse, R120 ;  /* 0x000000784a787220 */ /* 0x040fe20000410000 */
[----:B------:R-:W-:Y:S01]  /*4330*/  MOV R13, R75 ;  /* 0x0000004b000d7202 */ /* 0x000fe20000000f00 */
[-C--:B------:R-:W-:Y:S02]  /*4340*/  FFMA.FTZ R117, R74, R73.reuse, -R117 ;  /* 0x000000494a757223 */ /* 0x080fe40000010875 */
[----:B------:R-:W-:Y:S01]  /*4350*/  FFMA.FTZ R120, R15, R73, R120 ;  /* 0x000000490f787223 */ /* 0x000fe20000010078 */
[----:B------:R-:W-:Y:S01]  /*4360*/  F2FP.F16.E4M3.UNPACK_B R15, R12 ;  /* 0x0000000cff0f723e */ /* 0x000fe200020006ff */
[----:B------:R-:W-:-:S03]  /*4370*/  IMAD.MOV.U32 R14, RZ, RZ, R118 ;  /* 0x000000ffff0e7224 */ /* 0x000fc600078e0076 */
[----:B------:R-:W-:Y:S01]  /*4380*/  F2FP.SATFINITE.E4M3.F32.PACK_AB_MERGE_C R117, R120, R117, RZ ;  /* 0x000000757875723e */ /* 0x000fe200048070ff */
[--C-:B------:R-:W-:Y:S02]  /*4390*/  HADD2.F32 R12, -RZ, R15.reuse.H1_H1 ;  /* 0x3000000fff0c7230 */ /* 0x100fe40000004100 */
[----:B------:R-:W-:-:S03]  /*43a0*/  HADD2.F32 R15, -RZ, R15.H0_H0 ;  /* 0x2000000fff0f7230 */ /* 0x000fc60000004100 */
[CC--:B------:R-:W-:Y:S02]  /*43b0*/  FMUL.FTZ R73, R12.reuse, R116.reuse ;  /* 0x000000740c497220 */ /* 0x0c0fe40000410000 */
[C---:B------:R-:W-:Y:S02]  /*43c0*/  FMUL.FTZ R116, R15.reuse, R116 ;  /* 0x000000740f747220 */ /* 0x040fe40000410000 */
[-C--:B------:R-:W-:Y:S01]  /*43d0*/  FFMA.FTZ R73, R15, R107.reuse, -R73 ;  /* 0x0000006b0f497223 */ /* 0x080fe20000010849 */
[----:B------:R-:W-:Y:S02]  /*43e0*/  IMAD.MOV.U32 R15, RZ, RZ, R72 ;  /* 0x000000ffff0f7224 */ /* 0x000fe400078e0048 */
[----:B------:R-:W-:-:S05]  /*43f0*/  FFMA.FTZ R116, R12, R107, R116 ;  /* 0x0000006b0c747223 */ /* 0x000fca0000010074 */
[----:B------:R-:W-:-:S05]  /*4400*/  F2FP.SATFINITE.E4M3.F32.PACK_AB_MERGE_C R73, R116, R73, R117 ;  /* 0x000000497449723e */ /* 0x000fca0004807075 */
[----:B------:R-:W-:-:S07]  /*4410*/  IMAD.MOV.U32 R12, RZ, RZ, R73 ;  /* 0x000000ffff0c7224 */ /* 0x000fce00078e0049 */
.L_x_514:
[----:B------:R-:W-:Y:S05]  /*4420*/  BSYNC B3 ;  /* 0x0000000000037941 */ /* 0x000fea0003800000 */
.L_x_513:
[----:B----4-:R-:W-:-:S05]  /*4430*/  IADD3 R72, P6, R16, R11, RZ ;  /* 0x0000000b10487210 */ /* 0x010fca0007fde0ff */
[----:B---3--:R-:W-:-:S05]  /*4440*/  IMAD.X R73, R115, 0x1, R17, P6 ;  /* 0x0000000173497824 */ /* 0x008fca00030e0611 */
[----:B0-----:R0:W-:Y:S03]  /*4450*/  ST.E.128 desc[UR36][R72.64], R12 ;  /* 0x0000000c48007985 */ /* 0x0011e6000c101d24 */
.L_x_512:
[----:B------:R-:W-:Y:S05]  /*4460*/  BSYNC B2 ;  /* 0x0000000000027941 */ /* 0x000fea0003800000 */
.L_x_511:
[----:B------:R-:W-:-:S13]  /*4470*/  LOP3.LUT P6, RZ, R125, 0x2, RZ, 0xc0, !PT ;  /* 0x000000027dff7812 */ /* 0x000fda00078cc0ff */
[----:B------:R-:W-:Y:S05]  /*4480*/  @P6 BRA `(.L_x_510) ;  /* 0x0000000400cc6947 */ /* 0x000fea0003800000 */
[----:B0-----:R0:W0:Y:S01]  /*4490*/  LDS.128 R12, [R90+0x2c400] ;  /* 0x02c400005a0c7984 */ /* 0x0010220000000c00 */
[----:B----4-:R-:W-:Y:S01]  /*44a0*/  IADD3 R72, P6, R18, R11, RZ ;  /* 0x0000000b12487210 */ /* 0x010fe20007fde0ff */
[----:B------:R-:W-:Y:S04]  /*44b0*/  BSSY B2, `(.L_x_515) ;  /* 0x000006f000027945 */ /* 0x000fe80003800000 */
[----:B---3--:R-:W-:Y:S01]  /*44c0*/  IMAD.X R73, R115, 0x1, R217, P6 ;  /* 0x0000000173497824 */ /* 0x008fe200030e06d9 */
[----:B------:R-:W-:-:S13]  /*44d0*/  ISETP.GE.AND P6, PT, R218, R103, PT ;  /* 0x00000067da00720c */ /* 0x000fda0003fc6270 */
[----:B------:R-:W-:Y:S05]  /*44e0*/  @P6 BRA `(.L_x_516) ;  /* 0x0000000400ac6947 */ /* 0x000fea0003800000 */
[--C-:B------:R-:W-:Y:S02]  /*44f0*/  SHF.R.U32.HI R74, RZ, 0x18, R69.reuse ;  /* 0x00000018ff4a7819 */ /* 0x100fe40000011645 */
[----:B------:R-:W-:Y:S02]  /*4500*/  LOP3.LUT R68, R69, 0xff, RZ, 0xc0, !PT ;  /* 0x000000ff45447812 */ /* 0x000fe400078ec0ff */
[--C-:B------:R-:W-:Y:S02]  /*4510*/  SHF.R.U32.HI R70, RZ, 0x8, R69.reuse ;  /* 0x00000008ff467819 */ /* 0x100fe40000011645 */
[----:B------:R-:W-:Y:S02]  /*4520*/  SHF.R.U32.HI R69, RZ, 0x10, R69 ;  /* 0x00000010ff457819 */ /* 0x000fe40000011645 */
[----:B------:R-:W-:Y:S02]  /*4530*/  PRMT R68, R74, 0x654, R68 ;  /* 0x000006544a447816 */ /* 0x000fe40000000044 */
[----:B------:R-:W-:Y:S01]  /*4540*/  SHF.L.U32 R70, R70, 0x8, RZ ;  /* 0x0000000846467819 */ /* 0x000fe200000006ff */
[----:B------:R-:W-:Y:S01]  /*4550*/  IMAD.U32 R69, R69, 0x10000, RZ ;  /* 0x0001000045457824 */ /* 0x000fe200078e00ff */
[----:B------:R-:W-:-:S02]  /*4560*/  SHF.R.U32.HI R115, RZ, 0x8, R71 ;  /* 0x00000008ff737819 */ /* 0x000fc40000011647 */
[----:B------:R-:W-:Y:S02]  /*4570*/  LOP3.LUT R68, R68, 0xff00, R70, 0xf8, !PT ;  /* 0x0000ff0044447812 */ /* 0x000fe400078ef846 */
[--C-:B------:R-:W-:Y:S01]  /*4580*/  SHF.R.U32.HI R75, RZ, 0x18, R71.reuse ;  /* 0x00000018ff4b7819 */ /* 0x100fe20000011647 */
[----:B------:R-:W-:Y:S01]  /*4590*/  IMAD.SHL.U32 R115, R115, 0x100, RZ ;  /* 0x0000010073737824 */ /* 0x000fe200078e00ff */
[----:B------:R-:W-:Y:S02]  /*45a0*/  LOP3.LUT R107, R71, 0xff, RZ, 0xc0, !PT ;  /* 0x000000ff476b7812 */ /* 0x000fe400078ec0ff */
[----:B------:R-:W-:Y:S02]  /*45b0*/  SHF.R.U32.HI R11, RZ, 0x10, R71 ;  /* 0x00000010ff0b7819 */ /* 0x000fe40000011647 */
[----:B------:R-:W-:Y:S02]  /*45c0*/  LOP3.LUT R68, R68, 0xff0000, R69, 0xf8, !PT ;  /* 0x00ff000044447812 */ /* 0x000fe400078ef845 */
[----:B------:R-:W-:Y:S01]  /*45d0*/  PRMT R75, R75, 0x654, R107 ;  /* 0x000006544b4b7816 */ /* 0x000fe2000000006b */
[----:B------:R-:W-:Y:S01]  /*45e0*/  IMAD.U32 R11, R11, 0x10000, RZ ;  /* 0x000100000b0b7824 */ /* 0x000fe200078e00ff */
[----:B------:R-:W-:-:S02]  /*45f0*/  F2FP.F16.E4M3.UNPACK_B R69, R114.H1 ;  /* 0x00000072ff45723e */ /* 0x000fc400030006ff */
[----:B0-----:R-:W-:Y:S02]  /*4600*/  F2FP.F16.E4M3.UNPACK_B R71, R13 ;  /* 0x0000000dff47723e */ /* 0x001fe400020006ff */
[----:B------:R-:W-:Y:S01]  /*4610*/  LOP3.LUT R75, R75, 0xff00, R115, 0xf8, !PT ;  /* 0x0000ff004b4b7812 */ /* 0x000fe200078ef873 */
[----:B------:R-:W-:Y:S01]  /*4620*/  HADD2.F32 R115, -RZ, R69.H0_H0 ;  /* 0x20000045ff737230 */ /* 0x000fe20000004100 */
[----:B------:R-:W-:Y:S01]  /*4630*/  F2FP.F16.E4M3.UNPACK_B R74, R104.H1 ;  /* 0x00000068ff4a723e */ /* 0x000fe200030006ff */
[--C-:B------:R-:W-:Y:S01]  /*4640*/  HADD2.F32 R70, -RZ, R71.reuse.H1_H1 ;  /* 0x30000047ff467230 */ /* 0x100fe20000004100 */
[----:B------:R-:W-:Y:S01]  /*4650*/  LOP3.LUT R11, R75, 0xff0000, R11, 0xf8, !PT ;  /* 0x00ff00004b0b7812 */ /* 0x000fe200078ef80b */
[----:B------:R-:W-:Y:S01]  /*4660*/  HADD2.F32 R71, -RZ, R71.H0_H0 ;  /* 0x20000047ff477230 */ /* 0x000fe20000004100 */
[----:B------:R-:W-:Y:S01]  /*4670*/  F2FP.F16.E4M3.UNPACK_B R114, R114 ;  /* 0x00000072ff72723e */ /* 0x000fe200020006ff */
[--C-:B------:R-:W-:Y:S02]  /*4680*/  HADD2.F32 R107, -RZ, R74.reuse.H0_H0 ;  /* 0x2000004aff6b7230 */ /* 0x100fe40000004100 */
[----:B------:R-:W-:Y:S01]  /*4690*/  FMUL.FTZ R116, R70, R115 ;  /* 0x0000007346747220 */ /* 0x000fe20000410000 */
[----:B------:R-:W-:-:S02]  /*46a0*/  HADD2.F32 R74, -RZ, R74.H1_H1 ;  /* 0x3000004aff4a7230 */ /* 0x000fc40000004100 */
[C---:B------:R-:W-:Y:S01]  /*46b0*/  FMUL.FTZ R115, R71.reuse, R115 ;  /* 0x0000007347737220 */ /* 0x040fe20000410000 */
[----:B------:R-:W-:Y:S01]  /*46c0*/  F2FP.F16.E4M3.UNPACK_B R75, R11.H1 ;  /* 0x0000000bff4b723e */ /* 0x000fe200030006ff */
[----:B------:R-:W-:Y:S01]  /*46d0*/  FFMA.FTZ R71, R71, R107, -R116 ;  /* 0x0000006b47477223 */ /* 0x000fe20000010874 */
[----:B------:R-:W-:Y:S01]  /*46e0*/  F2FP.F16.E4M3.UNPACK_B R116, R15 ;  /* 0x0000000fff74723e */ /* 0x000fe200020006ff */
[----:B------:R-:W-:Y:S01]  /*46f0*/  FFMA.FTZ R70, R70, R107, R115 ;  /* 0x0000006b46467223 */ /* 0x000fe20000010073 */
[----:B------:R-:W-:Y:S01]  /*4700*/  F2FP.F16.E4M3.UNPACK_B R115, R13.H1 ;  /* 0x0000000dff73723e */ /* 0x000fe200030006ff */
[----:B------:R-:W-:Y:S01]  /*4710*/  HADD2.F32 R107, -RZ, R69.H1_H1 ;  /* 0x30000045ff6b7230 */ /* 0x000fe20000004100 */
[----:B------:R-:W-:Y:S01]  /*4720*/  F2FP.F16.E4M3.UNPACK_B R15, R15.H1 ;  /* 0x0000000fff0f723e */ /* 0x000fe200030006ff */
[----:B------:R-:W-:Y:S01]  /*4730*/  HADD2.F32 R117, -RZ, R75.H0_H0 ;  /* 0x2000004bff757230 */ /* 0x000fe20000004100 */
[----:B------:R-:W-:Y:S01]  /*4740*/  F2FP.F16.E4M3.UNPACK_B R11, R11 ;  /* 0x0000000bff0b723e */ /* 0x000fe200020006ff */
[--C-:B------:R-:W-:Y:S01]  /*4750*/  HADD2.F32 R13, -RZ, R115.reuse.H1_H1 ;  /* 0x30000073ff0d7230 */ /* 0x100fe20000004100 */
[----:B------:R-:W-:Y:S01]  /*4760*/  F2FP.F16.E4M3.UNPACK_B R104, R104 ;  /* 0x00000068ff68723e */ /* 0x000fe200020006ff */
[----:B------:R-:W-:-:S02]  /*4770*/  HADD2.F32 R69, -RZ, R115.H0_H0 ;  /* 0x20000073ff457230 */ /* 0x000fc40000004100 */
[----:B------:R-:W-:Y:S02]  /*4780*/  HADD2.F32 R75, -RZ, R75.H1_H1 ;  /* 0x3000004bff4b7230 */ /* 0x000fe40000004100 */
[-C--:B------:R-:W-:Y:S01]  /*4790*/  FMUL.FTZ R115, R13, R107.reuse ;  /* 0x0000006b0d737220 */ /* 0x080fe20000410000 */
[----:B------:R-:W-:-:S03]  /*47a0*/  FMUL.FTZ R107, R69, R107 ;  /* 0x0000006b456b7220 */ /* 0x000fc60000410000 */
[-C--:B------:R-:W-:Y:S01]  /*47b0*/  FFMA.FTZ R69, R69, R74.reuse, -R115 ;  /* 0x0000004a45457223 */ /* 0x080fe20000010873 */
[----:B------:R-:W-:Y:S01]  /*47c0*/  FFMA.FTZ R74, R13, R74, R107 ;  /* 0x0000004a0d4a7223 */ /* 0x000fe2000001006b */
[-C--:B------:R-:W-:Y:S01]  /*47d0*/  F2FP.F16.E4M3.UNPACK_B R13, R68.reuse.H1 ;  /* 0x00000044ff0d723e */ /* 0x080fe200030006ff */
[--C-:B------:R-:W-:Y:S01]  /*47e0*/  HADD2.F32 R107, -RZ, R116.reuse.H1_H1 ;  /* 0x30000074ff6b7230 */ /* 0x100fe20000004100 */
[----:B------:R-:W-:Y:S01]  /*47f0*/  F2FP.F16.E4M3.UNPACK_B R68, R68 ;  /* 0x00000044ff44723e */ /* 0x000fe200020006ff */
[----:B------:R-:W-:Y:S01]  /*4800*/  HADD2.F32 R116, -RZ, R116.H0_H0 ;  /* 0x20000074ff747230 */ /* 0x000fe20000004100 */
[----:B------:R-:W-:Y:S01]  /*4810*/  F2FP.SATFINITE.E4M3.F32.PACK_AB_MERGE_C R69, R74, R69, RZ ;  /* 0x000000454a45723e */ /* 0x000fe200048070ff */
[--C-:B------:R-:W-:Y:S02]  /*4820*/  HADD2.F32 R115, -RZ, R13.reuse.H0_H0 ;  /* 0x2000000dff737230 */ /* 0x100fe40000004100 */
[----:B------:R-:W-:Y:S01]  /*4830*/  FMUL.FTZ R118, R107, R117 ;  /* 0x000000756b767220 */ /* 0x000fe20000410000 */
[----:B------:R-:W-:Y:S01]  /*4840*/  HADD2.F32 R13, -RZ, R13.H1_H1 ;  /* 0x3000000dff0d7230 */ /* 0x000fe20000004100 */
[----:B------:R-:W-:Y:S01]  /*4850*/  F2FP.SATFINITE.E4M3.F32.PACK_AB_MERGE_C R70, R70, R71, R69 ;  /* 0x000000474646723e */ /* 0x000fe20004807045 */
[----:B------:R-:W-:-:S02]  /*4860*/  HADD2.F32 R71, -RZ, R68.H0_H0 ;  /* 0x20000044ff477230 */ /* 0x000fc40000004100 */
[C---:B------:R-:W-:Y:S01]  /*4870*/  FFMA.FTZ R118, R116.reuse, R115, -R118 ;  /* 0x0000007374767223 */ /* 0x040fe20000010876 */
[----:B------:R-:W-:Y:S01]  /*4880*/  FMUL.FTZ R116, R116, R117 ;  /* 0x0000007574747220 */ /* 0x000fe20000410000 */
[-C--:B------:R-:W-:Y:S01]  /*4890*/  F2FP.F16.E4M3.UNPACK_B R69, R14.reuse ;  /* 0x0000000eff45723e */ /* 0x080fe200020006ff */
[----:B------:R-:W-:Y:S01]  /*48a0*/  HADD2.F32 R68, -RZ, R68.H1_H1 ;  /* 0x30000044ff447230 */ /* 0x000fe20000004100 */
[----:B------:R-:W-:Y:S01]  /*48b0*/  F2FP.F16.E4M3.UNPACK_B R14, R14.H1 ;  /* 0x0000000eff0e723e */ /* 0x000fe200030006ff */
[----:B------:R-:W-:Y:S01]  /*48c0*/  FFMA.FTZ R116, R107, R115, R116 ;  /* 0x000000736b747223 */ /* 0x000fe20000010074 */
[--C-:B------:R-:W-:Y:S02]  /*48d0*/  HADD2.F32 R107, -RZ, R15.reuse.H1_H1 ;  /* 0x3000000fff6b7230 */ /* 0x100fe40000004100 */
[----:B------:R-:W-:-:S03]  /*48e0*/  HADD2.F32 R15, -RZ, R15.H0_H0 ;  /* 0x2000000fff0f7230 */ /* 0x000fc60000004100 */
        /* <DEDUP_REMOVED lines=9> */
[-C--:B------:R-:W-:Y:S01]  /*4980*/  FMUL.FTZ R74, R13, R75.reuse ;  /* 0x0000004b0d4a7220 */ /* 0x080fe20000410000 */
        /* <DEDUP_REMOVED lines=10> */
[----:B------:R-:W-:Y:S01]  /*4a30*/  FFMA.FTZ R11, R14, R68, -R69 ;  /* 0x000000440e0b7223 */ /* 0x000fe20000010845 */
[----:B------:R-:W-:Y:S01]  /*4a40*/  F2FP.F16.E4M3.UNPACK_B R69, R12.H1 ;  /* 0x0000000cff45723e */ /* 0x000fe200030006ff */
[----:B------:R-:W-:Y:S01]  /*4a50*/  FFMA.FTZ R13, R13, R68, R71 ;  /* 0x000000440d0d7223 */ /* 0x000fe20000010047 */
[--C-:B------:R-:W-:Y:S02]  /*4a60*/  HADD2.F32 R68, -RZ, R104.reuse.H1_H1 ;  /* 0x30000068ff447230 */ /* 0x100fe40000004100 */
[----:B------:R-:W-:Y:S02]  /*4a70*/  HADD2.F32 R104, -RZ, R104.H0_H0 ;  /* 0x20000068ff687230 */ /* 0x000fe40000004100 */
[--C-:B------:R-:W-:Y:S01]  /*4a80*/  HADD2.F32 R14, -RZ, R69.reuse.H1_H1 ;  /* 0x30000045ff0e7230 */ /* 0x100fe20000004100 */
[----:B------:R-:W-:Y:S01]  /*4a90*/  F2FP.SATFINITE.E4M3.F32.PACK_AB_MERGE_C R11, R13, R11, RZ ;  /* 0x0000000b0d0b723e */ /* 0x000fe200048070ff */
[----:B------:R-:W-:-:S02]  /*4aa0*/  HADD2.F32 R69, -RZ, R69.H0_H0 ;  /* 0x20000045ff457230 */ /* 0x000fc40000004100 */
[----:B------:R-:W-:Y:S02]  /*4ab0*/  IMAD.MOV.U32 R13, RZ, RZ, R70 ;  /* 0x000000ffff0d7224 */ /* 0x000fe400078e0046 */
[-C--:B------:R-:W-:Y:S01]  /*4ac0*/  FMUL.FTZ R71, R14, R107.reuse ;  /* 0x0000006b0e477220 */ /* 0x080fe20000410000 */
[----:B------:R-:W-:-:S03]  /*4ad0*/  FMUL.FTZ R107, R69, R107 ;  /* 0x0000006b456b7220 */ /* 0x000fc60000410000 */
[-C--:B------:R-:W-:Y:S01]  /*4ae0*/  FFMA.FTZ R71, R69, R68.reuse, -R71 ;  /* 0x0000004445477223 */ /* 0x080fe20000010847 */
[----:B------:R-:W-:Y:S01]  /*4af0*/  FFMA.FTZ R107, R14, R68, R107 ;  /* 0x000000440e6b7223 */ /* 0x000fe2000001006b */
[----:B------:R-:W-:-:S04]  /*4b00*/  F2FP.F16.E4M3.UNPACK_B R14, R12 ;  /* 0x0000000cff0e723e */ /* 0x000fc800020006ff */
[----:B------:R-:W-:Y:S01]  /*4b10*/  F2FP.SATFINITE.E4M3.F32.PACK_AB_MERGE_C R71, R107, R71, RZ ;  /* 0x000000476b47723e */ /* 0x000fe200048070ff */
[--C-:B------:R-:W-:Y:S02]  /*4b20*/  HADD2.F32 R12, -RZ, R14.reuse.H1_H1 ;  /* 0x3000000eff0c7230 */ /* 0x100fe40000004100 */
[----:B------:R-:W-:-:S03]  /*4b30*/  HADD2.F32 R14, -RZ, R14.H0_H0 ;  /* 0x2000000eff0e7230 */ /* 0x000fc60000004100 */
[-C--:B------:R-:W-:Y:S02]  /*4b40*/  FMUL.FTZ R68, R12, R114.reuse ;  /* 0x000000720c447220 */ /* 0x080fe40000410000 */
[C---:B------:R-:W-:Y:S02]  /*4b50*/  FMUL.FTZ R114, R14.reuse, R114 ;  /* 0x000000720e727220 */ /* 0x040fe40000410000 */
[----:B------:R-:W-:Y:S01]  /*4b60*/  FFMA.FTZ R68, R14, R104, -R68 ;  /* 0x000000680e447223 */ /* 0x000fe20000010844 */
[----:B------:R-:W-:Y:S01]  /*4b70*/  F2FP.SATFINITE.E4M3.F32.PACK_AB_MERGE_C R14, R75, R74, R11 ;  /* 0x0000004a4b0e723e */ /* 0x000fe2000480700b */
[----:B------:R-:W-:-:S05]  /*4b80*/  FFMA.FTZ R114, R12, R104, R114 ;  /* 0x000000680c727223 */ /* 0x000fca0000010072 */
[----:B------:R-:W-:-:S07]  /*4b90*/  F2FP.SATFINITE.E4M3.F32.PACK_AB_MERGE_C R12, R114, R68, R71 ;  /* 0x00000044720c723e */ /* 0x000fce0004807047 */
.L_x_516:
[----:B------:R-:W-:Y:S05]  /*4ba0*/  BSYNC B2 ;  /* 0x0000000000027941 */ /* 0x000fea0003800000 */
.L_x_515:
[----:B0-----:R0:W-:Y:S02]  /*4bb0*/  ST.E.128 desc[UR36][R72.64], R12 ;  /* 0x0000000c48007985 */ /* 0x0011e4000c101d24 */
.L_x_510:
[----:B------:R-:W-:Y:S05]  /*4bc0*/  BSYNC B1 ;  /* 0x0000000000017941 */ /* 0x000fea0003800000 */
.L_x_509:
[----:B------:R-:W-:-:S03]  /*4bd0*/  UMOV UR4, 0xffffffff ;  /* 0xffffffff00047882 */ /* 0x000fc60000000000 */
[----:B------:R-:W-:Y:S05]  /*4be0*/  BRA.DIV UR4, `(.L_x_517) ;  /* 0x0000026604c87947 */ /* 0x000fea000b800000 */
[----:B------:R0:W0:Y:S04]  /*4bf0*/  SHFL.IDX PT, R70, R102, 0x1, 0x181f ;  /* 0x00381f0066467f89 */ /* 0x00002800000e0000 */
[----:B----4-:R4:W0:Y:S02]  /*4c00*/  SHFL.IDX PT, R11, R101, 0x1, 0x181f ;  /* 0x00381f00650b7f89 */ /* 0x01082400000e0000 */
.L_x_839:
[----:B------:R-:W-:Y:S04]  /*4c10*/  BSSY B1, `(.L_x_518) ;  /* 0x00000ef000017945 */ /* 0x000fe80003800000 */
[----:B------:R-:W-:Y:S05]  /*4c20*/  @P2 BRA `(.L_x_519) ;  /* 0x0000000c00b42947 */ /* 0x000fea0003800000 */
[----:B------:R-:W-:Y:S04]  /*4c30*/  BSSY B2, `(.L_x_520) ;  /* 0x0000075000027945 */ /* 0x000fe80003800000 */
[----:B------:R-:W-:Y:S05]  /*4c40*/  @P1 BRA `(.L_x_521) ;  /* 0x0000000400cc1947 */ /* 0x000fea0003800000 */
[----:B0-----:R0:W0:Y:S01]  /*4c50*/  LDS.128 R12, [R90+0x29400] ;  /* 0x029400005a0c7984 */ /* 0x0010220000000c00 */
[----:B------:R-:W-:Y:S01]  /*4c60*/  IADD3 R68, P2, R16, R11, RZ ;  /* 0x0000000b10447210 */ /* 0x000fe20007f5e0ff */
[----:B------:R-:W-:Y:S03]  /*4c70*/  BSSY B3, `(.L_x_522) ;  /* 0x000006f000037945 */ /* 0x000fe60003800000 */
[----:B------:R-:W-:Y:S02]  /*4c80*/  IADD3.X R69, R70, R17, RZ, P2, !PT ;  /* 0x0000001146457210 */ /* 0x000fe400017fe4ff */
[----:B------:R-:W-:-:S13]  /*4c90*/  ISETP.GE.AND P2, PT, R22, R103, PT ;  /* 0x000000671600720c */ /* 0x000fda0003f46270 */
[----:B------:R-:W-:Y:S05]  /*4ca0*/  @P2 BRA `(.L_x_523) ;  /* 0x0000000400ac2947 */ /* 0x000fea0003800000 */
[----:B------:R-:W-:Y:S02]  /*4cb0*/  SHF.R.U32.HI R73, RZ, 0x18, R65 ;  /* 0x00000018ff497819 */ /* 0x000fe40000011641 */
[----:B------:R-:W-:Y:S02]  /*4cc0*/  LOP3.LUT R74, R65, 0xff, RZ, 0xc0, !PT ;  /* 0x000000ff414a7812 */ /* 0x000fe400078ec0ff */
[----:B------:R-:W-:Y:S02]  /*4cd0*/  F2FP.F16.E4M3.UNPACK_B R104, R112.H1 ;  /* 0x00000070ff68723e */ /* 0x000fe400030006ff */
[----:B------:R-:W-:Y:S01]  /*4ce0*/  PRMT R73, R73, 0x654, R74 ;  /* 0x0000065449497816 */ /* 0x000fe2000000004a */
[----:B0-----:R-:W-:Y:S01]  /*4cf0*/  IMAD.MOV.U32 R74, RZ, RZ, R13 ;  /* 0x000000ffff4a7224 */ /* 0x001fe200078e000d */
[-C--:B------:R-:W-:Y:S01]  /*4d00*/  F2FP.F16.E4M3.UNPACK_B R13, R113.reuse.H1 ;  /* 0x00000071ff0d723e */ /* 0x080fe200030006ff */
[--C-:B------:R-:W-:Y:S01]  /*4d10*/  HADD2.F32 R114, -RZ, R104.reuse.H0_H0 ;  /* 0x20000068ff727230 */ /* 0x100fe20000004100 */
[----:B------:R-:W-:Y:S01]  /*4d20*/  F2FP.F16.E4M3.UNPACK_B R113, R113 ;  /* 0x00000071ff71723e */ /* 0x000fe200020006ff */
[----:B------:R-:W-:Y:S01]  /*4d30*/  HADD2.F32 R104, -RZ, R104.H1_H1 ;  /* 0x30000068ff687230 */ /* 0x000fe20000004100 */
[-C--:B------:R-:W-:Y:S01]  /*4d40*/  F2FP.F16.E4M3.UNPACK_B R107, R74.reuse ;  /* 0x0000004aff6b723e */ /* 0x080fe200020006ff */
[----:B------:R-:W-:Y:S01]  /*4d50*/  HADD2.F32 R116, -RZ, R13.H0_H0 ;  /* 0x2000000dff747230 */ /* 0x000fe20000004100 */
[----:B------:R-:W-:Y:S01]  /*4d60*/  F2FP.F16.E4M3.UNPACK_B R74, R74.H1 ;  /* 0x0000004aff4a723e */ /* 0x000fe200030006ff */
[----:B------:R-:W-:Y:S01]  /*4d70*/  HADD2.F32 R117, -RZ, R113.H1_H1 ;  /* 0x30000071ff757230 */ /* 0x000fe20000004100 */
[----:B------:R-:W-:Y:S01]  /*4d80*/  F2FP.F16.E4M3.UNPACK_B R112, R112 ;  /* 0x00000070ff70723e */ /* 0x000fe200020006ff */
[--C-:B------:R-:W-:Y:S01]  /*4d90*/  HADD2.F32 R75, -RZ, R107.reuse.H1_H1 ;  /* 0x3000006bff4b7230 */ /* 0x100fe20000004100 */
[----:B------:R-:W-:Y:S01]  /*4da0*/  SHF.R.U32.HI R64, RZ, 0x8, R65 ;  /* 0x00000008ff407819 */ /* 0x000fe20000011641 */
[----:B------:R-:W-:Y:S01]  /*4db0*/  HADD2.F32 R107, -RZ, R107.H0_H0 ;  /* 0x2000006bff6b7230 */ /* 0x000fe20000004100 */
[----:B------:R-:W-:Y:S01]  /*4dc0*/  SHF.R.U32.HI R71, RZ, 0x8, R67 ;  /* 0x00000008ff477819 */ /* 0x000fe20000011643 */
[----:B------:R-:W-:-:S02]  /*4dd0*/  HADD2.F32 R113, -RZ, R113.H0_H0 ;  /* 0x20000071ff717230 */ /* 0x000fc40000004100 */
[-C--:B---3--:R-:W-:Y:S01]  /*4de0*/  FMUL.FTZ R115, R75, R116.reuse ;  /* 0x000000744b737220 */ /* 0x088fe20000410000 */
[----:B------:R-:W-:Y:S01]  /*4df0*/  SHF.R.U32.HI R66, RZ, 0x10, R65 ;  /* 0x00000010ff427819 */ /* 0x000fe20000011641 */
[C---:B------:R-:W-:Y:S01]  /*4e00*/  FMUL.FTZ R116, R107.reuse, R116 ;  /* 0x000000746b747220 */ /* 0x040fe20000410000 */
[----:B------:R-:W-:Y:S01]  /*4e10*/  SHF.R.U32.HI R72, RZ, 0x18, R67 ;  /* 0x00000018ff487819 */ /* 0x000fe20000011643 */
[-C--:B------:R-:W-:Y:S01]  /*4e20*/  FFMA.FTZ R115, R107, R114.reuse, -R115 ;  /* 0x000000726b737223 */ /* 0x080fe20000010873 */
[----:B------:R-:W-:Y:S01]  /*4e30*/  LOP3.LUT R65, R67, 0xff, RZ, 0xc0, !PT ;  /* 0x000000ff43417812 */ /* 0x000fe200078ec0ff */
[----:B------:R-:W-:Y:S01]  /*4e40*/  FFMA.FTZ R116, R75, R114, R116 ;  /* 0x000000724b747223 */ /* 0x000fe20000010074 */
[----:B------:R-:W-:Y:S01]  /*4e50*/  HADD2.F32 R75, -RZ, R13.H1_H1 ;  /* 0x3000000dff4b7230 */ /* 0x000fe20000004100 */
[----:B------:R-:W-:Y:S01]  /*4e60*/  SHF.R.U32.HI R67, RZ, 0x10, R67 ;  /* 0x00000010ff437819 */ /* 0x000fe20000011643 */
[--C-:B------:R-:W-:Y:S01]  /*4e70*/  HADD2.F32 R13, -RZ, R74.reuse.H1_H1 ;  /* 0x3000004aff0d7230 */ /* 0x100fe20000004100 */
[----:B------:R-:W-:Y:S01]  /*4e80*/  PRMT R65, R72, 0x654, R65 ;  /* 0x0000065448417816 */ /* 0x000fe20000000041 */
[----:B------:R-:W-:-:S02]  /*4e90*/  HADD2.F32 R74, -RZ, R74.H0_H0 ;  /* 0x2000004aff4a7230 */ /* 0x000fc40000004100 */
[----:B------:R-:W-:Y:S02]  /*4ea0*/  IMAD.SHL.U32 R64, R64, 0x100, RZ ;  /* 0x0000010040407824 */ /* 0x000fe400078e00ff */
[-C--:B------:R-:W-:Y:S01]  /*4eb0*/  FMUL.FTZ R107, R13, R75.reuse ;  /* 0x0000004b0d6b7220 */ /* 0x080fe20000410000 */
[----:B------:R-:W-:-:S03]  /*4ec0*/  FMUL.FTZ R75, R74, R75 ;  /* 0x0000004b4a4b7220 */ /* 0x000fc60000410000 */
[----:B------:R-:W-:Y:S01]  /*4ed0*/  FFMA.FTZ R74, R74, R104, -R107 ;  /* 0x000000684a4a7223 */ /* 0x000fe2000001086b */
[----:B------:R-:W-:Y:S01]  /*4ee0*/  F2FP.F16.E4M3.UNPACK_B R107, R12.H1 ;  /* 0x0000000cff6b723e */ /* 0x000fe200030006ff */
[----:B------:R-:W-:Y:S01]  /*4ef0*/  FFMA.FTZ R13, R13, R104, R75 ;  /* 0x000000680d0d7223 */ /* 0x000fe2000001004b */
[----:B------:R-:W-:Y:S01]  /*4f00*/  F2FP.F16.E4M3.UNPACK_B R12, R12 ;  /* 0x0000000cff0c723e */ /* 0x000fe200020006ff */
[----:B------:R-:W-:Y:S01]  /*4f10*/  HADD2.F32 R104, -RZ, R112.H1_H1 ;  /* 0x30000070ff687230 */ /* 0x000fe20000004100 */
[----:B------:R-:W-:Y:S01]  /*4f20*/  LOP3.LUT R64, R73, 0xff00, R64, 0xf8, !PT ;  /* 0x0000ff0049407812 */ /* 0x000fe200078ef840 */
[--C-:B------:R-:W-:Y:S01]  /*4f30*/  HADD2.F32 R75, -RZ, R107.reuse.H1_H1 ;  /* 0x3000006bff4b7230 */ /* 0x100fe20000004100 */
[----:B------:R-:W-:Y:S01]  /*4f40*/  F2FP.SATFINITE.E4M3.F32.PACK_AB_MERGE_C R13, R13, R74, RZ ;  /* 0x0000004a0d0d723e */ /* 0x000fe200048070ff */
[----:B------:R-:W-:Y:S02]  /*4f50*/  HADD2.F32 R107, -RZ, R107.H0_H0 ;  /* 0x2000006bff6b7230 */ /* 0x000fe40000004100 */
[----:B------:R-:W-:-:S02]  /*4f60*/  HADD2.F32 R74, -RZ, R12.H1_H1 ;  /* 0x3000000cff4a7230 */ /* 0x000fc40000004100 */
[-C--:B------:R-:W-:Y:S01]  /*4f70*/  FMUL.FTZ R114, R75, R117.reuse ;  /* 0x000000754b727220 */ /* 0x080fe20000410000 */
[----:B------:R-:W-:Y:S02]  /*4f80*/  HADD2.F32 R12, -RZ, R12.H0_H0 ;  /* 0x2000000cff0c7230 */ /* 0x000fe40000004100 */
[C---:B------:R-:W-:Y:S01]  /*4f90*/  FMUL.FTZ R117, R107.reuse, R117 ;  /* 0x000000756b757220 */ /* 0x040fe20000410000 */
[----:B------:R-:W-:Y:S02]  /*4fa0*/  HADD2.F32 R112, -RZ, R112.H0_H0 ;  /* 0x20000070ff707230 */ /* 0x000fe40000004100 */
[-C--:B------:R-:W-:Y:S01]  /*4fb0*/  FFMA.FTZ R114, R107, R104.reuse, -R114 ;  /* 0x000000686b727223 */ /* 0x080fe20000010872 */
[----:B------:R-:W-:Y:S01]  /*4fc0*/  F2FP.SATFINITE.E4M3.F32.PACK_AB_MERGE_C R13, R116, R115, R13 ;  /* 0x00000073740d723e */ /* 0x000fe2000480700d */
[----:B------:R-:W-:Y:S01]  /*4fd0*/  FFMA.FTZ R117, R75, R104, R117 ;  /* 0x000000684b757223 */ /* 0x000fe20000010075 */
[-C--:B------:R-:W-:Y:S01]  /*4fe0*/  FMUL.FTZ R75, R74, R113.reuse ;  /* 0x000000714a4b7220 */ /* 0x080fe20000410000 */
[----:B------:R-:W-:-:S03]  /*4ff0*/  FMUL.FTZ R113, R12, R113 ;  /* 0x000000710c717220 */ /* 0x000fc60000410000 */
[-C--:B------:R-:W-:Y:S01]  /*5000*/  FFMA.FTZ R75, R12, R112.reuse, -R75 ;  /* 0x000000700c4b7223 */ /* 0x080fe2000001084b */
[----:B------:R-:W-:Y:S02]  /*5010*/  IMAD.SHL.U32 R12, R71, 0x100, RZ ;  /* 0x00000100470c7824 */ /* 0x000fe400078e00ff */
[----:B------:R-:W-:Y:S01]  /*5020*/  FFMA.FTZ R113, R74, R112, R113 ;  /* 0x000000704a717223 */ /* 0x000fe20000010071 */
[----:B------:R-:W-:Y:S01]  /*5030*/  IMAD.U32 R71, R66, 0x10000, RZ ;  /* 0x0001000042477824 */ /* 0x000fe200078e00ff */
[----:B------:R-:W-:Y:S02]  /*5040*/  SHF.L.U32 R66, R67, 0x10, RZ ;  /* 0x0000001043427819 */ /* 0x000fe400000006ff */
[----:B------:R-:W-:Y:S02]  /*5050*/  LOP3.LUT R65, R65, 0xff00, R12, 0xf8, !PT ;  /* 0x0000ff0041417812 */ /* 0x000fe400078ef80c */
[----:B------:R-:W-:Y:S02]  /*5060*/  LOP3.LUT R12, R64, 0xff0000, R71, 0xf8, !PT ;  /* 0x00ff0000400c7812 */ /* 0x000fe400078ef847 */
[----:B------:R-:W-:-:S02]  /*5070*/  LOP3.LUT R64, R65, 0xff0000, R66, 0xf8, !PT ;  /* 0x00ff000041407812 */ /* 0x000fc400078ef842 */
[-C--:B------:R-:W-:Y:S02]  /*5080*/  F2FP.F16.E4M3.UNPACK_B R71, R15.reuse ;  /* 0x0000000fff47723e */ /* 0x080fe400020006ff */
[----:B------:R-:W-:Y:S02]  /*5090*/  F2FP.F16.E4M3.UNPACK_B R65, R64.H1 ;  /* 0x00000040ff41723e */ /* 0x000fe400030006ff */
[----:B------:R-:W-:Y:S01]  /*50a0*/  F2FP.F16.E4M3.UNPACK_B R67, R12.H1 ;  /* 0x0000000cff43723e */ /* 0x000fe200030006ff */
[----:B------:R-:W-:Y:S01]  /*50b0*/  HADD2.F32 R66, -RZ, R71.H1_H1 ;  /* 0x30000047ff427230 */ /* 0x000fe20000004100 */
[----:B------:R-:W-:Y:S01]  /*50c0*/  F2FP.F16.E4M3.UNPACK_B R15, R15.H1 ;  /* 0x0000000fff0f723e */ /* 0x000fe200030006ff */
[----:B------:R-:W-:Y:S01]  /*50d0*/  HADD2.F32 R74, -RZ, R65.H0_H0 ;  /* 0x20000041ff4a7230 */ /* 0x000fe20000004100 */
[----:B------:R-:W-:Y:S01]  /*50e0*/  F2FP.F16.E4M3.UNPACK_B R64, R64 ;  /* 0x00000040ff40723e */ /* 0x000fe200020006ff */
[----:B------:R-:W-:Y:S01]  /*50f0*/  HADD2.F32 R71, -RZ, R71.H0_H0 ;  /* 0x20000047ff477230 */ /* 0x000fe20000004100 */
[----:B------:R-:W-:Y:S01]  /*5100*/  F2FP.F16.E4M3.UNPACK_B R12, R12 ;  /* 0x0000000cff0c723e */ /* 0x000fe200020006ff */
[----:B------:R-:W-:-:S02]  /*5110*/  HADD2.F32 R72, -RZ, R67.H0_H0 ;  /* 0x20000043ff487230 */ /* 0x000fc40000004100 */
[CC--:B------:R-:W-:Y:S01]  /*5120*/  FMUL.FTZ R73, R66.reuse, R74.reuse ;  /* 0x0000004a42497220 */ /* 0x0c0fe20000410000 */
[----:B------:R-:W-:Y:S02]  /*5130*/  HADD2.F32 R67, -RZ, R67.H1_H1 ;  /* 0x30000043ff437230 */ /* 0x000fe40000004100 */
[C---:B------:R-:W-:Y:S01]  /*5140*/  FMUL.FTZ R74, R71.reuse, R74 ;  /* 0x0000004a474a7220 */ /* 0x040fe20000410000 */
[----:B------:R-:W-:Y:S02]  /*5150*/  HADD2.F32 R104, -RZ, R64.H1_H1 ;  /* 0x30000040ff687230 */ /* 0x000fe40000004100 */
[----:B------:R-:W-:Y:S01]  /*5160*/  FFMA.FTZ R73, R71, R72, -R73 ;  /* 0x0000004847497223 */ /* 0x000fe20000010849 */
[----:B------:R-:W-:Y:S01]  /*5170*/  F2FP.SATFINITE.E4M3.F32.PACK_AB_MERGE_C R114, R117, R114, RZ ;  /* 0x000000727572723e */ /* 0x000fe200048070ff */
[----:B------:R-:W-:Y:S01]  /*5180*/  FFMA.FTZ R74, R66, R72, R74 ;  /* 0x00000048424a7223 */ /* 0x000fe2000001004a */
[----:B------:R-:W-:Y:S02]  /*5190*/  HADD2.F32 R66, -RZ, R65.H1_H1 ;  /* 0x30000041ff427230 */ /* 0x000fe40000004100 */
[----:B------:R-:W-:-:S02]  /*51a0*/  HADD2.F32 R65, -RZ, R15.H1_H1 ;  /* 0x3000000fff417230 */ /* 0x000fc40000004100 */
[----:B------:R-:W-:-:S03]  /*51b0*/  HADD2.F32 R15, -RZ, R15.H0_H0 ;  /* 0x2000000fff0f7230 */ /* 0x000fc60000004100 */
[-C--:B------:R-:W-:Y:S02]  /*51c0*/  FMUL.FTZ R71, R65, R66.reuse ;  /* 0x0000004241477220 */ /* 0x080fe40000410000 */
        /* <DEDUP_REMOVED lines=9> */
[-C--:B------:R-:W-:Y:S01]  /*5260*/  FMUL.FTZ R72, R66, R104.reuse ;  /* 0x0000006842487220 */ /* 0x080fe20000410000 */
[----:B------:R-:W-:Y:S01]  /*5270*/  F2FP.SATFINITE.E4M3.F32.PACK_AB_MERGE_C R15, R74, R73, R15 ;  /* 0x000000494a0f723e */ /* 0x000fe2000480700f */
[C---:B------:R-:W-:Y:S02]  /*5280*/  FMUL.FTZ R104, R71.reuse, R104 ;  /* 0x0000006847687220 */ /* 0x040fe40000410000 */
[-C--:B------:R-:W-:Y:S02]  /*5290*/  FFMA.FTZ R72, R71, R67.reuse, -R72 ;  /* 0x0000004347487223 */ /* 0x080fe40000010848 */
[----:B------:R-:W-:Y:S01]  /*52a0*/  FFMA.FTZ R104, R66, R67, R104 ;  /* 0x0000004342687223 */ /* 0x000fe20000010068 */
[----:B------:R-:W-:Y:S01]  /*52b0*/  F2FP.F16.E4M3.UNPACK_B R67, R14 ;  /* 0x0000000eff43723e */ /* 0x000fe200020006ff */
[----:B------:R-:W-:-:S03]  /*52c0*/  HADD2.F32 R66, -RZ, R64.H0_H0 ;  /* 0x20000040ff427230 */ /* 0x000fc60000004100 */
[----:B------:R-:W-:Y:S01]  /*52d0*/  F2FP.SATFINITE.E4M3.F32.PACK_AB_MERGE_C R72, R104, R72, RZ ;  /* 0x000000486848723e */ /* 0x000fe200048070ff */
[--C-:B------:R-:W-:Y:S02]  /*52e0*/  HADD2.F32 R14, -RZ, R67.reuse.H1_H1 ;  /* 0x30000043ff0e7230 */ /* 0x100fe40000004100 */
[----:B------:R-:W-:-:S03]  /*52f0*/  HADD2.F32 R64, -RZ, R67.H0_H0 ;  /* 0x20000043ff407230 */ /* 0x000fc60000004100 */
[-C--:B------:R-:W-:Y:S02]  /*5300*/  FMUL.FTZ R67, R14, R66.reuse ;  /* 0x000000420e437220 */ /* 0x080fe40000410000 */
[C---:B------:R-:W-:Y:S02]  /*5310*/  FMUL.FTZ R66, R64.reuse, R66 ;  /* 0x0000004240427220 */ /* 0x040fe40000410000 */
[-C--:B------:R-:W-:Y:S02]  /*5320*/  FFMA.FTZ R67, R64, R12.reuse, -R67 ;  /* 0x0000000c40437223 */ /* 0x080fe40000010843 */
[----:B------:R-:W-:Y:S01]  /*5330*/  FFMA.FTZ R66, R14, R12, R66 ;  /* 0x0000000c0e427223 */ /* 0x000fe20000010042 */
[----:B------:R-:W-:-:S04]  /*5340*/  F2FP.SATFINITE.E4M3.F32.PACK_AB_MERGE_C R12, R113, R75, R114 ;  /* 0x0000004b710c723e */ /* 0x000fc80004807072 */
[----:B------:R-:W-:-:S07]  /*5350*/  F2FP.SATFINITE.E4M3.F32.PACK_AB_MERGE_C R14, R66, R67, R72 ;  /* 0x00000043420e723e */ /* 0x000fce0004807048 */
.L_x_523:
[----:B------:R-:W-:Y:S05]  /*5360*/  BSYNC B3 ;  /* 0x0000000000037941 */ /* 0x000fea0003800000 */
.L_x_522:
[----:B0-----:R0:W-:Y:S02]  /*5370*/  ST.E.128 desc[UR36][R68.64], R12 ;  /* 0x0000000c44007985 */ /* 0x0011e4000c101d24 */
.L_x_521:
[----:B------:R-:W-:Y:S05]  /*5380*/  BSYNC B2 ;  /* 0x0000000000027941 */ /* 0x000fea0003800000 */
.L_x_520:
[----:B------:R-:W-:-:S13]  /*5390*/  LOP3.LUT P2, RZ, R125, 0x2, RZ, 0xc0, !PT ;  /* 0x000000027dff7812 */ /* 0x000fda000784c0ff */
[----:B------:R-:W-:Y:S05]  /*53a0*/  @P2 BRA `(.L_x_519) ;  /* 0x0000000400d42947 */ /* 0x000fea0003800000 */
[----:B0-----:R0:W0:Y:S01]  /*53b0*/  LDS.128 R12, [R90+0x2d400] ;  /* 0x02d400005a0c7984 */ /* 0x0010220000000c00 */
[----:B------:R-:W-:Y:S01]  /*53c0*/  IADD3 R64, P2, R18, R11, RZ ;  /* 0x0000000b12407210 */ /* 0x000fe20007f5e0ff */
[----:B------:R-:W-:Y:S04]  /*53d0*/  BSSY B2, `(.L_x_524) ;  /* 0x0000071000027945 */ /* 0x000fe80003800000 */
[----:B------:R-:W-:Y:S01]  /*53e0*/  IMAD.X R65, R70, 0x1, R217, P2 ;  /* 0x0000000146417824 */ /* 0x000fe200010e06d9 */
[----:B------:R-:W-:-:S13]  /*53f0*/  ISETP.GE.AND P2, PT, R218, R103, PT ;  /* 0x00000067da00720c */ /* 0x000fda0003f46270 */
[----:B------:R-:W-:Y:S05]  /*5400*/  @P2 BRA `(.L_x_525) ;  /* 0x0000000400b42947 */ /* 0x000fea0003800000 */
[----:B0-----:R-:W-:Y:S01]  /*5410*/  IMAD.MOV.U32 R66, RZ, RZ, R13 ;  /* 0x000000ffff427224 */ /* 0x001fe200078e000d */
[----:B------:R-:W-:Y:S02]  /*5420*/  F2FP.F16.E4M3.UNPACK_B R62, R111.H1 ;  /* 0x0000006fff3e723e */ /* 0x000fe400030006ff */
[----:B------:R-:W-:Y:S02]  /*5430*/  F2FP.F16.E4M3.UNPACK_B R13, R110.H1 ;  /* 0x0000006eff0d723e */ /* 0x000fe400030006ff */
[----:B------:R-:W-:Y:S01]  /*5440*/  F2FP.F16.E4M3.UNPACK_B R11, R66 ;  /* 0x00000042ff0b723e */ /* 0x000fe200020006ff */
[----:B------:R-:W-:Y:S01]  /*5450*/  HADD2.F32 R60, -RZ, R62.H0_H0 ;  /* 0x2000003eff3c7230 */ /* 0x000fe20000004100 */
[----:B------:R-:W-:Y:S01]  /*5460*/  SHF.R.U32.HI R74, RZ, 0x18, R63 ;  /* 0x00000018ff4a7819 */ /* 0x000fe2000001163f */
[----:B------:R-:W-:Y:S02]  /*5470*/  HADD2.F32 R68, -RZ, R13.H0_H0 ;  /* 0x2000000dff447230 */ /* 0x000fe40000004100 */
[----:B------:R-:W-:-:S02]  /*5480*/  HADD2.F32 R67, -RZ, R11.H1_H1 ;  /* 0x3000000bff437230 */ /* 0x000fc40000004100 */
[----:B------:R-:W-:Y:S02]  /*5490*/  HADD2.F32 R11, -RZ, R11.H0_H0 ;  /* 0x2000000bff0b7230 */ /* 0x000fe40000004100 */
[----:B------:R-:W-:Y:S02]  /*54a0*/  HADD2.F32 R13, -RZ, R13.H1_H1 ;  /* 0x3000000dff0d7230 */ /* 0x000fe40000004100 */
[-C--:B------:R-:W-:Y:S01]  /*54b0*/  FMUL.FTZ R70, R67, R60.reuse ;  /* 0x0000003c43467220 */ /* 0x080fe20000410000 */
[----:B------:R-:W-:-:S03]  /*54c0*/  FMUL.FTZ R72, R11, R60 ;  /* 0x0000003c0b487220 */ /* 0x000fc60000410000 */
[-C--:B------:R-:W-:Y:S01]  /*54d0*/  FFMA.FTZ R60, R11, R68.reuse, -R70 ;  /* 0x000000440b3c7223 */ /* 0x080fe20000010846 */
[----:B------:R-:W-:Y:S01]  /*54e0*/  FFMA.FTZ R11, R67, R68, R72 ;  /* 0x00000044430b7223 */ /* 0x000fe20000010048 */
[----:B------:R-:W-:Y:S01]  /*54f0*/  F2FP.F16.E4M3.UNPACK_B R67, R66.H1 ;  /* 0x00000042ff43723e */ /* 0x000fe200030006ff */
[----:B------:R-:W-:Y:S02]  /*5500*/  IMAD.MOV.U32 R66, RZ, RZ, R12 ;  /* 0x000000ffff427224 */ /* 0x000fe400078e000c */
[----:B------:R-:W-:Y:S02]  /*5510*/  HADD2.F32 R12, -RZ, R62.H1_H1 ;  /* 0x3000003eff0c7230 */ /* 0x000fe40000004100 */
[--C-:B------:R-:W-:Y:S02]  /*5520*/  HADD2.F32 R62, -RZ, R67.reuse.H1_H1 ;  /* 0x30000043ff3e7230 */ /* 0x100fe40000004100 */
[----:B------:R-:W-:-:S03]  /*5530*/  HADD2.F32 R67, -RZ, R67.H0_H0 ;  /* 0x20000043ff437230 */ /* 0x000fc60000004100 */
[CC--:B------:R-:W-:Y:S02]  /*5540*/  FMUL.FTZ R68, R62.reuse, R12.reuse ;  /* 0x0000000c3e447220 */ /* 0x0c0fe40000410000 */
[C---:B------:R-:W-:Y:S02]  /*5550*/  FMUL.FTZ R69, R67.reuse, R12 ;  /* 0x0000000c43457220 */ /* 0x040fe40000410000 */
[----:B------:R-:W-:Y:S01]  /*5560*/  FFMA.FTZ R12, R67, R13, -R68 ;  /* 0x0000000d430c7223 */ /* 0x000fe20000010844 */
[----:B------:R-:W-:Y:S01]  /*5570*/  F2FP.F16.E4M3.UNPACK_B R68, R111 ;  /* 0x0000006fff44723e */ /* 0x000fe200020006ff */
[----:B------:R-:W-:Y:S01]  /*5580*/  FFMA.FTZ R13, R62, R13, R69 ;  /* 0x0000000d3e0d7223 */ /* 0x000fe20000010045 */
[----:B------:R-:W-:Y:S02]  /*5590*/  F2FP.F16.E4M3.UNPACK_B R62, R66.H1 ;  /* 0x00000042ff3e723e */ /* 0x000fe400030006ff */
[----:B------:R-:W-:Y:S01]  /*55a0*/  F2FP.F16.E4M3.UNPACK_B R67, R110 ;  /* 0x0000006eff43723e */ /* 0x000fe200020006ff */
[----:B------:R-:W-:Y:S01]  /*55b0*/  HADD2.F32 R71, -RZ, R68.H1_H1 ;  /* 0x30000044ff477230 */ /* 0x000fe20000004100 */
[----:B------:R-:W-:Y:S01]  /*55c0*/  F2FP.F16.E4M3.UNPACK_B R66, R66 ;  /* 0x00000042ff42723e */ /* 0x000fe200020006ff */
[--C-:B------:R-:W-:Y:S01]  /*55d0*/  HADD2.F32 R69, -RZ, R62.reuse.H1_H1 ;  /* 0x3000003eff457230 */ /* 0x100fe20000004100 */
[----:B------:R-:W-:Y:S01]  /*55e0*/  F2FP.SATFINITE.E4M3.F32.PACK_AB_MERGE_C R12, R13, R12, RZ ;  /* 0x0000000c0d0c723e */ /* 0x000fe200048070ff */
[----:B------:R-:W-:-:S02]  /*55f0*/  HADD2.F32 R62, -RZ, R62.H0_H0 ;  /* 0x2000003eff3e7230 */ /* 0x000fc40000004100 */
[--C-:B------:R-:W-:Y:S02]  /*5600*/  HADD2.F32 R70, -RZ, R67.reuse.H1_H1 ;  /* 0x30000043ff467230 */ /* 0x100fe40000004100 */
[-C--:B------:R-:W-:Y:S01]  /*5610*/  FMUL.FTZ R73, R69, R71.reuse ;  /* 0x0000004745497220 */ /* 0x080fe20000410000 */
[----:B------:R-:W-:Y:S01]  /*5620*/  F2FP.SATFINITE.E4M3.F32.PACK_AB_MERGE_C R13, R11, R60, R12 ;  /* 0x0000003c0b0d723e */ /* 0x000fe2000480700c */
[C---:B------:R-:W-:Y:S01]  /*5630*/  FMUL.FTZ R72, R62.reuse, R71 ;  /* 0x000000473e487220 */ /* 0x040fe20000410000 */
[----:B------:R-:W-:Y:S02]  /*5640*/  HADD2.F32 R71, -RZ, R67.H0_H0 ;  /* 0x20000043ff477230 */ /* 0x000fe40000004100 */
[-C--:B------:R-:W-:Y:S01]  /*5650*/  FFMA.FTZ R62, R62, R70.reuse, -R73 ;  /* 0x000000463e3e7223 */ /* 0x080fe20000010849 */
[----:B------:R-:W-:Y:S02]  /*5660*/  HADD2.F32 R73, -RZ, R68.H0_H0 ;  /* 0x20000044ff497230 */ /* 0x000fe40000004100 */
[----:B------:R-:W-:Y:S01]  /*5670*/  FFMA.FTZ R69, R69, R70, R72 ;  /* 0x0000004645457223 */ /* 0x000fe20000010048 */
[--C-:B------:R-:W-:Y:S01]  /*5680*/  HADD2.F32 R68, -RZ, R66.reuse.H1_H1 ;  /* 0x30000042ff447230 */ /* 0x100fe20000004100 */
[--C-:B------:R-:W-:Y:S01]  /*5690*/  SHF.R.U32.HI R70, RZ, 0x8, R61.reuse ;  /* 0x00000008ff467819 */ /* 0x100fe2000001163d */
[----:B------:R-:W-:Y:S01]  /*56a0*/  HADD2.F32 R66, -RZ, R66.H0_H0 ;  /* 0x20000042ff427230 */ /* 0x000fe20000004100 */
[----:B------:R-:W-:-:S02]  /*56b0*/  SHF.R.U32.HI R72, RZ, 0x18, R61 ;  /* 0x00000018ff487819 */ /* 0x000fc4000001163d */
[-C--:B------:R-:W-:Y:S01]  /*56c0*/  FMUL.FTZ R67, R68, R73.reuse ;  /* 0x0000004944437220 */ /* 0x080fe20000410000 */
[----:B------:R-:W-:Y:S01]  /*56d0*/  SHF.L.U32 R70, R70, 0x8, RZ ;  /* 0x0000000846467819 */ /* 0x000fe200000006ff */
[C---:B------:R-:W-:Y:S01]  /*56e0*/  FMUL.FTZ R73, R66.reuse, R73 ;  /* 0x0000004942497220 */ /* 0x040fe20000410000 */
[----:B------:R-:W-:Y:S01]  /*56f0*/  F2FP.SATFINITE.E4M3.F32.PACK_AB_MERGE_C R62, R69, R62, RZ ;  /* 0x0000003e453e723e */ /* 0x000fe200048070ff */
[-C--:B------:R-:W-:Y:S02]  /*5700*/  FFMA.FTZ R67, R66, R71.reuse, -R67 ;  /* 0x0000004742437223 */ /* 0x080fe40000010843 */
[----:B------:R-:W-:Y:S01]  /*5710*/  FFMA.FTZ R66, R68, R71, R73 ;  /* 0x0000004744427223 */ /* 0x000fe20000010049 */
[----:B------:R-:W-:Y:S02]  /*5720*/  SHF.R.U32.HI R68, RZ, 0x10, R61 ;  /* 0x00000010ff447819 */ /* 0x000fe4000001163d */
[----:B------:R-:W-:Y:S02]  /*5730*/  LOP3.LUT R71, R61, 0xff, RZ, 0xc0, !PT ;  /* 0x000000ff3d477812 */ /* 0x000fe400078ec0ff */
[----:B------:R-:W-:-:S02]  /*5740*/  LOP3.LUT R61, R63, 0xff, RZ, 0xc0, !PT ;  /* 0x000000ff3f3d7812 */ /* 0x000fc400078ec0ff */
[--C-:B------:R-:W-:Y:S02]  /*5750*/  SHF.R.U32.HI R73, RZ, 0x8, R63.reuse ;  /* 0x00000008ff497819 */ /* 0x100fe4000001163f */
[----:B------:R-:W-:Y:S02]  /*5760*/  SHF.R.U32.HI R63, RZ, 0x10, R63 ;  /* 0x00000010ff3f7819 */ /* 0x000fe4000001163f */
[----:B------:R-:W-:Y:S01]  /*5770*/  PRMT R74, R74, 0x654, R61 ;  /* 0x000006544a4a7816 */ /* 0x000fe2000000003d */
[----:B------:R-:W-:Y:S01]  /*5780*/  IMAD.SHL.U32 R61, R73, 0x100, RZ ;  /* 0x00000100493d7824 */ /* 0x000fe200078e00ff */
[----:B------:R-:W-:Y:S01]  /*5790*/  PRMT R71, R72, 0x654, R71 ;  /* 0x0000065448477816 */ /* 0x000fe20000000047 */
[----:B------:R-:W-:Y:S01]  /*57a0*/  IMAD.U32 R63, R63, 0x10000, RZ ;  /* 0x000100003f3f7824 */ /* 0x000fe200078e00ff */
[----:B------:R-:W-:Y:S01]  /*57b0*/  F2FP.SATFINITE.E4M3.F32.PACK_AB_MERGE_C R12, R66, R67, R62 ;  /* 0x00000043420c723e */ /* 0x000fe2000480703e */
[----:B------:R-:W-:Y:S01]  /*57c0*/  IMAD.MOV.U32 R72, RZ, RZ, R15 ;  /* 0x000000ffff487224 */ /* 0x000fe200078e000f */
[----:B------:R-:W-:-:S02]  /*57d0*/  LOP3.LUT R74, R74, 0xff00, R61, 0xf8, !PT ;  /* 0x0000ff004a4a7812 */ /* 0x000fc400078ef83d */
[----:B------:R-:W-:Y:S02]  /*57e0*/  LOP3.LUT R70, R71, 0xff00, R70, 0xf8, !PT ;  /* 0x0000ff0047467812 */ /* 0x000fe400078ef846 */
[----:B------:R-:W-:Y:S01]  /*57f0*/  LOP3.LUT R71, R74, 0xff0000, R63, 0xf8, !PT ;  /* 0x00ff00004a477812 */ /* 0x000fe200078ef83f */
[----:B------:R-:W-:Y:S01]  /*5800*/  IMAD.U32 R63, R68, 0x10000, RZ ;  /* 0x00010000443f7824 */ /* 0x000fe200078e00ff */
[-C--:B------:R-:W-:Y:S02]  /*5810*/  F2FP.F16.E4M3.UNPACK_B R15, R72.reuse ;  /* 0x00000048ff0f723e */ /* 0x080fe400020006ff */
[----:B------:R-:W-:Y:S02]  /*5820*/  F2FP.F16.E4M3.UNPACK_B R72, R72.H1 ;  /* 0x00000048ff48723e */ /* 0x000fe400030006ff */
[----:B------:R-:W-:Y:S01]  /*5830*/  LOP3.LUT R63, R70, 0xff0000, R63, 0xf8, !PT ;  /* 0x00ff0000463f7812 */ /* 0x000fe200078ef83f */
[--C-:B------:R-:W-:Y:S01]  /*5840*/  HADD2.F32 R68, -RZ, R15.reuse.H1_H1 ;  /* 0x3000000fff447230 */ /* 0x100fe20000004100 */
[----:B------:R-:W-:Y:S01]  /*5850*/  F2FP.F16.E4M3.UNPACK_B R70, R71.H1 ;  /* 0x00000047ff46723e */ /* 0x000fe200030006ff */
[----:B------:R-:W-:Y:S01]  /*5860*/  HADD2.F32 R74, -RZ, R15.H0_H0 ;  /* 0x2000000fff4a7230 */ /* 0x000fe20000004100 */
[----:B------:R-:W-:-:S02]  /*5870*/  F2FP.F16.E4M3.UNPACK_B R61, R63.H1 ;  /* 0x0000003fff3d723e */ /* 0x000fc400030006ff */
[----:B------:R-:W-:Y:S01]  /*5880*/  F2FP.F16.E4M3.UNPACK_B R71, R71 ;  /* 0x00000047ff47723e */ /* 0x000fe200020006ff */
[----:B------:R-:W-:Y:S02]  /*5890*/  HADD2.F32 R75, -RZ, R70.H0_H0 ;  /* 0x20000046ff4b7230 */ /* 0x000fe40000004100 */
[----:B------:R-:W-:-:S03]  /*58a0*/  HADD2.F32 R73, -RZ, R61.H0_H0 ;  /* 0x2000003dff497230 */ /* 0x000fc60000004100 */
[-C--:B------:R-:W-:Y:S01]  /*58b0*/  FMUL.FTZ R15, R68, R75.reuse ;  /* 0x0000004b440f7220 */ /* 0x080fe20000410000 */
[----:B------:R-:W-:-:S03]  /*58c0*/  FMUL.FTZ R75, R74, R75 ;  /* 0x0000004b4a4b7220 */ /* 0x000fc60000410000 */
[-C--:B------:R-:W-:Y:S01]  /*58d0*/  FFMA.FTZ R15, R74, R73.reuse, -R15 ;  /* 0x000000494a0f7223 */ /* 0x080fe2000001080f */
[----:B------:R-:W-:Y:S01]  /*58e0*/  FFMA.FTZ R68, R68, R73, R75 ;  /* 0x0000004944447223 */ /* 0x000fe2000001004b */
[----:B------:R-:W-:Y:S02]  /*58f0*/  HADD2.F32 R75, -RZ, R70.H1_H1 ;  /* 0x30000046ff4b7230 */ /* 0x000fe40000004100 */
[--C-:B------:R-:W-:Y:S02]  /*5900*/  HADD2.F32 R70, -RZ, R72.reuse.H1_H1 ;  /* 0x30000048ff467230 */ /* 0x100fe40000004100 */
[----:B------:R-:W-:Y:S02]  /*5910*/  HADD2.F32 R72, -RZ, R72.H0_H0 ;  /* 0x20000048ff487230 */ /* 0x000fe40000004100 */
[----:B------:R-:W-:Y:S02]  /*5920*/  HADD2.F32 R73, -RZ, R61.H1_H1 ;  /* 0x3000003dff497230 */ /* 0x000fe40000004100 */
[-C--:B------:R-:W-:Y:S01]  /*5930*/  FMUL.FTZ R61, R70, R75.reuse ;  /* 0x0000004b463d7220 */ /* 0x080fe20000410000 */
[----:B------:R-:W-:-:S03]  /*5940*/  FMUL.FTZ R75, R72, R75 ;  /* 0x0000004b484b7220 */ /* 0x000fc60000410000 */
[----:B------:R-:W-:Y:S01]  /*5950*/  FFMA.FTZ R61, R72, R73, -R61 ;  /* 0x00000049483d7223 */ /* 0x000fe2000001083d */
[----:B------:R-:W-:Y:S01]  /*5960*/  F2FP.F16.E4M3.UNPACK_B R72, R63 ;  /* 0x0000003fff48723e */ /* 0x000fe200020006ff */
[----:B------:R-:W-:Y:S01]  /*5970*/  FFMA.FTZ R70, R70, R73, R75 ;  /* 0x0000004946467223 */ /* 0x000fe2000001004b */
[----:B------:R-:W-:Y:S01]  /*5980*/  F2FP.F16.E4M3.UNPACK_B R73, R14.H1 ;  /* 0x0000000eff49723e */ /* 0x000fe200030006ff */
[--C-:B------:R-:W-:Y:S02]  /*5990*/  HADD2.F32 R63, -RZ, R71.reuse.H1_H1 ;  /* 0x30000047ff3f7230 */ /* 0x100fe40000004100 */
[----:B------:R-:W-:Y:S01]  /*59a0*/  HADD2.F32 R71, -RZ, R71.H0_H0 ;  /* 0x20000047ff477230 */ /* 0x000fe20000004100 */
[----:B------:R-:W-:Y:S01]  /*59b0*/  F2FP.SATFINITE.E4M3.F32.PACK_AB_MERGE_C R61, R70, R61, RZ ;  /* 0x0000003d463d723e */ /* 0x000fe200048070ff */
[--C-:B------:R-:W-:Y:S02]  /*59c0*/  HADD2.F32 R74, -RZ, R73.reuse.H1_H1 ;  /* 0x30000049ff4a7230 */ /* 0x100fe40000004100 */
[----:B------:R-:W-:Y:S01]  /*59d0*/  HADD2.F32 R104, -RZ, R73.H0_H0 ;  /* 0x20000049ff687230 */ /* 0x000fe20000004100 */
[----:B------:R-:W-:Y:S01]  /*59e0*/  F2FP.SATFINITE.E4M3.F32.PACK_AB_MERGE_C R15, R68, R15, R61 ;  /* 0x0000000f440f723e */ /* 0x000fe2000480703d */
[----:B------:R-:W-:-:S02]  /*59f0*/  HADD2.F32 R73, -RZ, R72.H1_H1 ;  /* 0x30000048ff497230 */ /* 0x000fc40000004100 */
[-C--:B------:R-:W-:Y:S01]  /*5a00*/  FMUL.FTZ R75, R74, R63.reuse ;  /* 0x0000003f4a4b7220 */ /* 0x080fe20000410000 */
[----:B------:R-:W-:Y:S02]  /*5a10*/  HADD2.F32 R72, -RZ, R72.H0_H0 ;  /* 0x20000048ff487230 */ /* 0x000fe40000004100 */
[C---:B------:R-:W-:Y:S01]  /*5a20*/  FMUL.FTZ R107, R104.reuse, R63 ;  /* 0x0000003f686b7220 */ /* 0x040fe20000410000 */
[----:B------:R-:W-:-:S03]  /*5a30*/  FFMA.FTZ R63, R104, R73, -R75 ;  /* 0x00000049683f7223 */ /* 0x000fc6000001084b */
[----:B------:R-:W-:Y:S01]  /*5a40*/  FFMA.FTZ R74, R74, R73, R107 ;  /* 0x000000494a4a7223 */ /* 0x000fe2000001006b */
[----:B------:R-:W-:-:S04]  /*5a50*/  F2FP.F16.E4M3.UNPACK_B R73, R14 ;  /* 0x0000000eff49723e */ /* 0x000fc800020006ff */
[----:B------:R-:W-:Y:S01]  /*5a60*/  F2FP.SATFINITE.E4M3.F32.PACK_AB_MERGE_C R63, R74, R63, RZ ;  /* 0x0000003f4a3f723e */ /* 0x000fe200048070ff */
[--C-:B------:R-:W-:Y:S02]  /*5a70*/  HADD2.F32 R14, -RZ, R73.reuse.H1_H1 ;  /* 0x30000049ff0e7230 */ /* 0x100fe40000004100 */
[----:B------:R-:W-:-:S03]  /*5a80*/  HADD2.F32 R73, -RZ, R73.H0_H0 ;  /* 0x20000049ff497230 */ /* 0x000fc60000004100 */
[CC--:B------:R-:W-:Y:S02]  /*5a90*/  FMUL.FTZ R104, R14.reuse, R71.reuse ;  /* 0x000000470e687220 */ /* 0x0c0fe40000410000 */
[C---:B------:R-:W-:Y:S02]  /*5aa0*/  FMUL.FTZ R75, R73.reuse, R71 ;  /* 0x00000047494b7220 */ /* 0x040fe40000410000 */
[-C--:B------:R-:W-:Y:S02]  /*5ab0*/  FFMA.FTZ R71, R73, R72.reuse, -R104 ;  /* 0x0000004849477223 */ /* 0x080fe40000010868 */
[----:B------:R-:W-:-:S05]  /*5ac0*/  FFMA.FTZ R14, R14, R72, R75 ;  /* 0x000000480e0e7223 */ /* 0x000fca000001004b */
[----:B------:R-:W-:-:S07]  /*5ad0*/  F2FP.SATFINITE.E4M3.F32.PACK_AB_MERGE_C R14, R14, R71, R63 ;  /* 0x000000470e0e723e */ /* 0x000fce000480703f */
.L_x_525:
[----:B------:R-:W-:Y:S05]  /*5ae0*/  BSYNC B2 ;  /* 0x0000000000027941 */ /* 0x000fea0003800000 */
.L_x_524:
[----:B0-----:R0:W-:Y:S02]  /*5af0*/  ST.E.128 desc[UR36][R64.64], R12 ;  /* 0x0000000c40007985 */ /* 0x0011e4000c101d24 */
.L_x_519:
[----:B------:R-:W-:Y:S05]  /*5b00*/  BSYNC B1 ;  /* 0x0000000000017941 */ /* 0x000fea0003800000 */
.L_x_518:
[----:B------:R-:W-:-:S03]  /*5b10*/  UMOV UR4, 0xffffffff ;  /* 0xffffffff00047882 */ /* 0x000fc60000000000 */
[----:B------:R-:W-:Y:S05]  /*5b20*/  BRA.DIV UR4, `(.L_x_526) ;  /* 0x0000025a04447947 */ /* 0x000fea000b800000 */
[----:B------:R0:W0:Y:S04]  /*5b30*/  SHFL.IDX PT, R62, R102, 0x2, 0x181f ;  /* 0x00581f00663e7f89 */ /* 0x00002800000e0000 */
[----:B------:R0:W0:Y:S02]  /*5b40*/  SHFL.IDX PT, R63, R101, 0x2, 0x181f ;  /* 0x00581f00653f7f89 */ /* 0x00002400000e0000 */
.L_x_843:
[----:B------:R-:W-:Y:S04]  /*5b50*/  BSSY B1, `(.L_x_527) ;  /* 0x00000f3000017945 */ /* 0x000fe80003800000 */
[----:B------:R-:W-:Y:S05]  /*5b60*/  @P3 BRA `(.L_x_528) ;  /* 0x0000000c00c43947 */ /* 0x000fea0003800000 */
[----:B------:R-:W-:Y:S04]  /*5b70*/  BSSY B2, `(.L_x_529) ;  /* 0x000007a000027945 */ /* 0x000fe80003800000 */
[----:B------:R-:W-:Y:S05]  /*5b80*/  @P1 BRA `(.L_x_530) ;  /* 0x0000000400e01947 */ /* 0x000fea0003800000 */
[----:B0-----:R0:W0:Y:S01]  /*5b90*/  LDS.128 R12, [R90+0x2a400] ;  /* 0x02a400005a0c7984 */ /* 0x0010220000000c00 */
[----:B------:R-:W-:Y:S01]  /*5ba0*/  IADD3 R60, P2, R16, R63, RZ ;  /* 0x0000003f103c7210 */ /* 0x000fe20007f5e0ff */
[----:B------:R-:W-:Y:S04]  /*5bb0*/  BSSY B3, `(.L_x_531) ;  /* 0x0000074000037945 */ /* 0x000fe80003800000 */
[----:B------:R-:W-:Y:S01]  /*5bc0*/  IMAD.X R61, R62, 0x1, R17, P2 ;  /* 0x000000013e3d7824 */ /* 0x000fe200010e0611 */
[----:B------:R-:W-:-:S13]  /*5bd0*/  ISETP.GE.AND P2, PT, R22, R103, PT ;  /* 0x000000671600720c */ /* 0x000fda0003f46270 */
[----:B------:R-:W-:Y:S05]  /*5be0*/  @P2 BRA `(.L_x_532) ;  /* 0x0000000400c02947 */ /* 0x000fea0003800000 */
[----:B0-----:R-:W-:Y:S02]  /*5bf0*/  MOV R68, R13 ;  /* 0x0000000d00447202 */ /* 0x001fe40000000f00 */
[----:B------:R-:W-:Y:S02]  /*5c00*/  F2FP.F16.E4M3.UNPACK_B R66, R109.H1 ;  /* 0x0000006dff42723e */ /* 0x000fe400030006ff */
[----:B------:R-:W-:Y:S02]  /*5c10*/  F2FP.F16.E4M3.UNPACK_B R11, R68 ;  /* 0x00000044ff0b723e */ /* 0x000fe400020006ff */
[----:B------:R-:W-:Y:S01]  /*5c20*/  F2FP.F16.E4M3.UNPACK_B R65, R108.H1 ;  /* 0x0000006cff41723e */ /* 0x000fe200030006ff */
[----:B------:R-:W-:Y:S01]  /*5c30*/  HADD2.F32 R56, -RZ, R66.H0_H0 ;  /* 0x20000042ff387230 */ /* 0x000fe20000004100 */
[--C-:B------:R-:W-:Y:S01]  /*5c40*/  SHF.R.U32.HI R71, RZ, 0x18, R57.reuse ;  /* 0x00000018ff477819 */ /* 0x100fe20000011639 */
[--C-:B------:R-:W-:Y:S01]  /*5c50*/  HADD2.F32 R13, -RZ, R11.reuse.H1_H1 ;  /* 0x3000000bff0d7230 */ /* 0x100fe20000004100 */
[----:B------:R-:W-:Y:S01]  /*5c60*/  F2FP.F16.E4M3.UNPACK_B R68, R68.H1 ;  /* 0x00000044ff44723e */ /* 0x000fe200030006ff */
[----:B------:R-:W-:Y:S01]  /*5c70*/  HADD2.F32 R11, -RZ, R11.H0_H0 ;  /* 0x2000000bff0b7230 */ /* 0x000fe20000004100 */
[----:B------:R-:W-:Y:S01]  /*5c80*/  SHF.R.U32.HI R67, RZ, 0x8, R57 ;  /* 0x00000008ff437819 */ /* 0x000fe20000011639 */
[----:B------:R-:W-:-:S02]  /*5c90*/  HADD2.F32 R64, -RZ, R65.H0_H0 ;  /* 0x20000041ff407230 */ /* 0x000fc40000004100 */
[-C--:B------:R-:W-:Y:S01]  /*5ca0*/  FMUL.FTZ R58, R13, R56.reuse ;  /* 0x000000380d3a7220 */ /* 0x080fe20000410000 */
[----:B------:R-:W-:Y:S01]  /*5cb0*/  LOP3.LUT R69, R59, 0xff, RZ, 0xc0, !PT ;  /* 0x000000ff3b457812 */ /* 0x000fe200078ec0ff */
[C---:B------:R-:W-:Y:S01]  /*5cc0*/  FMUL.FTZ R70, R11.reuse, R56 ;  /* 0x000000380b467220 */ /* 0x040fe20000410000 */
[----:B------:R-:W-:Y:S01]  /*5cd0*/  SHF.R.U32.HI R72, RZ, 0x18, R59 ;  /* 0x00000018ff487819 */ /* 0x000fe2000001163b */
[-C--:B------:R-:W-:Y:S01]  /*5ce0*/  FFMA.FTZ R56, R11, R64.reuse, -R58 ;  /* 0x000000400b387223 */ /* 0x080fe2000001083a */
[----:B------:R-:W-:Y:S01]  /*5cf0*/  SHF.R.U32.HI R58, RZ, 0x10, R57 ;  /* 0x00000010ff3a7819 */ /* 0x000fe20000011639 */
[----:B------:R-:W-:Y:S01]  /*5d00*/  FFMA.FTZ R11, R13, R64, R70 ;  /* 0x000000400d0b7223 */ /* 0x000fe20000010046 */
[----:B------:R-:W-:Y:S01]  /*5d10*/  LOP3.LUT R70, R57, 0xff, RZ, 0xc0, !PT ;  /* 0x000000ff39467812 */ /* 0x000fe200078ec0ff */
[--C-:B------:R-:W-:Y:S01]  /*5d20*/  HADD2.F32 R57, -RZ, R68.reuse.H1_H1 ;  /* 0x30000044ff397230 */ /* 0x100fe20000004100 */
[--C-:B------:R-:W-:Y:S01]  /*5d30*/  SHF.R.U32.HI R13, RZ, 0x10, R59.reuse ;  /* 0x00000010ff0d7819 */ /* 0x100fe2000001163b */
[----:B------:R-:W-:Y:S01]  /*5d40*/  HADD2.F32 R68, -RZ, R68.H0_H0 ;  /* 0x20000044ff447230 */ /* 0x000fe20000004100 */
[----:B------:R-:W-:Y:S01]  /*5d50*/  PRMT R71, R71, 0x654, R70 ;  /* 0x0000065447477816 */ /* 0x000fe20000000046 */
[----:B------:R-:W-:Y:S01]  /*5d60*/  HADD2.F32 R70, -RZ, R66.H1_H1 ;  /* 0x30000042ff467230 */ /* 0x000fe20000004100 */
[----:B------:R-:W-:Y:S01]  /*5d70*/  SHF.R.U32.HI R64, RZ, 0x8, R59 ;  /* 0x00000008ff407819 */ /* 0x000fe2000001163b */
[----:B------:R-:W-:Y:S01]  /*5d80*/  IMAD.MOV.U32 R59, RZ, RZ, R12 ;  /* 0x000000ffff3b7224 */ /* 0x000fe200078e000c */
[----:B------:R-:W-:Y:S01]  /*5d90*/  PRMT R66, R72, 0x654, R69 ;  /* 0x0000065448427816 */ /* 0x000fe20000000045 */
[----:B------:R-:W-:-:S02]  /*5da0*/  IMAD.SHL.U32 R12, R67, 0x100, RZ ;  /* 0x00000100430c7824 */ /* 0x000fc400078e00ff */
[-C--:B------:R-:W-:Y:S01]  /*5db0*/  FMUL.FTZ R69, R57, R70.reuse ;  /* 0x0000004639457220 */ /* 0x080fe20000410000 */
[----:B------:R-:W-:Y:S02]  /*5dc0*/  HADD2.F32 R67, -RZ, R65.H1_H1 ;  /* 0x30000041ff437230 */ /* 0x000fe40000004100 */
[----:B------:R-:W-:Y:S01]  /*5dd0*/  FMUL.FTZ R70, R68, R70 ;  /* 0x0000004644467220 */ /* 0x000fe20000410000 */
[----:B------:R-:W-:Y:S01]  /*5de0*/  F2FP.F16.E4M3.UNPACK_B R109, R109 ;  /* 0x0000006dff6d723e */ /* 0x000fe200020006ff */
[----:B------:R-:W-:Y:S01]  /*5df0*/  IMAD.U32 R58, R58, 0x10000, RZ ;  /* 0x000100003a3a7824 */ /* 0x000fe200078e00ff */
[----:B------:R-:W-:Y:S01]  /*5e00*/  LOP3.LUT R65, R71, 0xff00, R12, 0xf8, !PT ;  /* 0x0000ff0047417812 */ /* 0x000fe200078ef80c */
[----:B------:R-:W-:Y:S01]  /*5e10*/  FFMA.FTZ R12, R68, R67, -R69 ;  /* 0x00000043440c7223 */ /* 0x000fe20000010845 */
[----:B------:R-:W-:Y:S01]  /*5e20*/  F2FP.F16.E4M3.UNPACK_B R68, R59.H1 ;  /* 0x0000003bff44723e */ /* 0x000fe200030006ff */
[----:B------:R-:W-:Y:S01]  /*5e30*/  FFMA.FTZ R57, R57, R67, R70 ;  /* 0x0000004339397223 */ /* 0x000fe20000010046 */
[----:B------:R-:W-:Y:S01]  /*5e40*/  F2FP.F16.E4M3.UNPACK_B R108, R108 ;  /* 0x0000006cff6c723e */ /* 0x000fe200020006ff */
[----:B------:R-:W-:Y:S01]  /*5e50*/  IMAD.SHL.U32 R71, R64, 0x100, RZ ;  /* 0x0000010040477824 */ /* 0x000fe200078e00ff */
[----:B------:R-:W-:Y:S01]  /*5e60*/  SHF.L.U32 R13, R13, 0x10, RZ ;  /* 0x000000100d0d7819 */ /* 0x000fe200000006ff */
[----:B------:R-:W-:Y:S01]  /*5e70*/  HADD2.F32 R64, -RZ, R109.H1_H1 ;  /* 0x3000006dff407230 */ /* 0x000fe20000004100 */
[----:B------:R-:W-:Y:S01]  /*5e80*/  F2FP.SATFINITE.E4M3.F32.PACK_AB_MERGE_C R57, R57, R12, RZ ;  /* 0x0000000c3939723e */ /* 0x000fe200048070ff */
[--C-:B------:R-:W-:Y:S01]  /*5e90*/  HADD2.F32 R67, -RZ, R68.reuse.H1_H1 ;  /* 0x30000044ff437230 */ /* 0x100fe20000004100 */
[----:B------:R-:W-:Y:S01]  /*5ea0*/  LOP3.LUT R66, R66, 0xff00, R71, 0xf8, !PT ;  /* 0x0000ff0042427812 */ /* 0x000fe200078ef847 */
[----:B------:R-:W-:Y:S01]  /*5eb0*/  HADD2.F32 R69, -RZ, R68.H0_H0 ;  /* 0x20000044ff457230 */ /* 0x000fe20000004100 */
[----:B------:R-:W-:Y:S01]  /*5ec0*/  F2FP.F16.E4M3.UNPACK_B R68, R59 ;  /* 0x0000003bff44723e */ /* 0x000fe200020006ff */
[----:B------:R-:W-:-:S02]  /*5ed0*/  HADD2.F32 R70, -RZ, R108.H1_H1 ;  /* 0x3000006cff467230 */ /* 0x000fc40000004100 */
[-C--:B------:R-:W-:Y:S01]  /*5ee0*/  FMUL.FTZ R72, R67, R64.reuse ;  /* 0x0000004043487220 */ /* 0x080fe20000410000 */
[----:B------:R-:W-:Y:S02]  /*5ef0*/  HADD2.F32 R109, -RZ, R109.H0_H0 ;  /* 0x2000006dff6d7230 */ /* 0x000fe40000004100 */
[----:B------:R-:W-:Y:S01]  /*5f00*/  FMUL.FTZ R74, R69, R64 ;  /* 0x00000040454a7220 */ /* 0x000fe20000410000 */
[----:B------:R-:W-:Y:S01]  /*5f10*/  LOP3.LUT R64, R65, 0xff0000, R58, 0xf8, !PT ;  /* 0x00ff000041407812 */ /* 0x000fe200078ef83a */
[-C--:B------:R-:W-:Y:S01]  /*5f20*/  FFMA.FTZ R58, R69, R70.reuse, -R72 ;  /* 0x00000046453a7223 */ /* 0x080fe20000010848 */
[--C-:B------:R-:W-:Y:S02]  /*5f30*/  HADD2.F32 R69, -RZ, R68.reuse.H1_H1 ;  /* 0x30000044ff457230 */ /* 0x100fe40000004100 */
[----:B------:R-:W-:Y:S01]  /*5f40*/  FFMA.FTZ R59, R67, R70, R74 ;  /* 0x00000046433b7223 */ /* 0x000fe2000001004a */
[----:B------:R-:W-:Y:S01]  /*5f50*/  HADD2.F32 R68, -RZ, R68.H0_H0 ;  /* 0x20000044ff447230 */ /* 0x000fe20000004100 */
[----:B------:R-:W-:Y:S01]  /*5f60*/  LOP3.LUT R65, R66, 0xff0000, R13, 0xf8, !PT ;  /* 0x00ff000042417812 */ /* 0x000fe200078ef80d */
[----:B------:R-:W-:-:S02]  /*5f70*/  IMAD.MOV.U32 R67, RZ, RZ, R15 ;  /* 0x000000ffff437224 */ /* 0x000fc400078e000f */
[CC--:B------:R-:W-:Y:S01]  /*5f80*/  FMUL.FTZ R71, R69.reuse, R109.reuse ;  /* 0x0000006d45477220 */ /* 0x0c0fe20000410000 */
[----:B------:R-:W-:Y:S02]  /*5f90*/  HADD2.F32 R108, -RZ, R108.H0_H0 ;  /* 0x2000006cff6c7230 */ /* 0x000fe40000004100 */
[C---:B------:R-:W-:Y:S01]  /*5fa0*/  FMUL.FTZ R66, R68.reuse, R109 ;  /* 0x0000006d44427220 */ /* 0x040fe20000410000 */
[----:B------:R-:W-:Y:S02]  /*5fb0*/  F2FP.F16.E4M3.UNPACK_B R70, R65.H1 ;  /* 0x00000041ff46723e */ /* 0x000fe400030006ff */
[----:B------:R-:W-:Y:S01]  /*5fc0*/  F2FP.F16.E4M3.UNPACK_B R15, R67 ;  /* 0x00000043ff0f723e */ /* 0x000fe200020006ff */
[-C--:B------:R-:W-:Y:S01]  /*5fd0*/  FFMA.FTZ R13, R68, R108.reuse, -R71 ;  /* 0x0000006c440d7223 */ /* 0x080fe20000010847 */
[----:B------:R-:W-:Y:S01]  /*5fe0*/  FFMA.FTZ R66, R69, R108, R66 ;  /* 0x0000006c45427223 */ /* 0x000fe20000010042 */
[-C--:B------:R-:W-:Y:S01]  /*5ff0*/  F2FP.F16.E4M3.UNPACK_B R69, R64.reuse.H1 ;  /* 0x00000040ff45723e */ /* 0x080fe200030006ff */
[----:B------:R-:W-:Y:S01]  /*6000*/  HADD2.F32 R71, -RZ, R70.H0_H0 ;  /* 0x20000046ff477230 */ /* 0x000fe20000004100 */
[----:B------:R-:W-:Y:S01]  /*6010*/  F2FP.F16.E4M3.UNPACK_B R64, R64 ;  /* 0x00000040ff40723e */ /* 0x000fe200020006ff */
[--C-:B------:R-:W-:Y:S01]  /*6020*/  HADD2.F32 R68, -RZ, R15.reuse.H1_H1 ;  /* 0x3000000fff447230 */ /* 0x100fe20000004100 */
[----:B------:R-:W-:Y:S01]  /*6030*/  F2FP.SATFINITE.E4M3.F32.PACK_AB_MERGE_C R58, R59, R58, RZ ;  /* 0x0000003a3b3a723e */ /* 0x000fe200048070ff */
[----:B------:R-:W-:Y:S01]  /*6040*/  HADD2.F32 R15, -RZ, R15.H0_H0 ;  /* 0x2000000fff0f7230 */ /* 0x000fe20000004100 */
[----:B------:R-:W-:Y:S01]  /*6050*/  F2FP.SATFINITE.E4M3.F32.PACK_AB_MERGE_C R59, R11, R56, R57 ;  /* 0x000000380b3b723e */ /* 0x000fe20004807039 */
[----:B------:R-:W-:-:S02]  /*6060*/  HADD2.F32 R72, -RZ, R69.H0_H0 ;  /* 0x20000045ff487230 */ /* 0x000fc40000004100 */
[----:B------:R-:W-:Y:S01]  /*6070*/  FMUL.FTZ R74, R68, R71 ;  /* 0x00000047444a7220 */ /* 0x000fe20000410000 */
[----:B------:R-:W-:Y:S01]  /*6080*/  F2FP.SATFINITE.E4M3.F32.PACK_AB_MERGE_C R58, R66, R13, R58 ;  /* 0x0000000d423a723e */ /* 0x000fe2000480703a */
[C---:B------:R-:W-:Y:S01]  /*6090*/  FMUL.FTZ R73, R15.reuse, R71 ;  /* 0x000000470f497220 */ /* 0x040fe20000410000 */
[----:B------:R-:W-:Y:S01]  /*60a0*/  F2FP.F16.E4M3.UNPACK_B R71, R67.H1 ;  /* 0x00000043ff47723e */ /* 0x000fe200030006ff */
[-C--:B------:R-:W-:Y:S01]  /*60b0*/  FFMA.FTZ R15, R15, R72.reuse, -R74 ;  /* 0x000000480f0f7223 */ /* 0x080fe2000001084a */
[----:B------:R-:W-:Y:S02]  /*60c0*/  IMAD.MOV.U32 R67, RZ, RZ, R14 ;  /* 0x000000ffff437224 */ /* 0x000fe400078e000e */
[----:B------:R-:W-:Y:S01]  /*60d0*/  FFMA.FTZ R68, R68, R72, R73 ;  /* 0x0000004844447223 */ /* 0x000fe20000010049 */
[----:B------:R-:W-:Y:S02]  /*60e0*/  HADD2.F32 R73, -RZ, R70.H1_H1 ;  /* 0x30000046ff497230 */ /* 0x000fe40000004100 */
[----:B------:R-:W-:-:S02]  /*60f0*/  HADD2.F32 R70, -RZ, R71.H1_H1 ;  /* 0x30000047ff467230 */ /* 0x000fc40000004100 */
[----:B------:R-:W-:Y:S02]  /*6100*/  HADD2.F32 R71, -RZ, R71.H0_H0 ;  /* 0x20000047ff477230 */ /* 0x000fe40000004100 */
[----:B------:R-:W-:Y:S02]  /*6110*/  HADD2.F32 R72, -RZ, R69.H1_H1 ;  /* 0x30000045ff487230 */ /* 0x000fe40000004100 */
[C---:B------:R-:W-:Y:S01]  /*6120*/  FMUL.FTZ R14, R70.reuse, R73 ;  /* 0x00000049460e7220 */ /* 0x040fe20000410000 */
[----:B------:R-:W-:Y:S01]  /*6130*/  F2FP.F16.E4M3.UNPACK_B R69, R65 ;  /* 0x00000041ff45723e */ /* 0x000fe200020006ff */
[C---:B------:R-:W-:Y:S01]  /*6140*/  FMUL.FTZ R73, R71.reuse, R73 ;  /* 0x0000004947497220 */ /* 0x040fe20000410000 */
[----:B------:R-:W-:Y:S02]  /*6150*/  IMAD.MOV.U32 R13, RZ, RZ, R59 ;  /* 0x000000ffff0d7224 */ /* 0x000fe400078e003b */
[-C--:B------:R-:W-:Y:S01]  /*6160*/  FFMA.FTZ R14, R71, R72.reuse, -R14 ;  /* 0x00000048470e7223 */ /* 0x080fe2000001080e */
[----:B------:R-:W-:Y:S01]  /*6170*/  F2FP.F16.E4M3.UNPACK_B R71, R67.H1 ;  /* 0x00000043ff47723e */ /* 0x000fe200030006ff */
[----:B------:R-:W-:Y:S01]  /*6180*/  FFMA.FTZ R65, R70, R72, R73 ;  /* 0x0000004846417223 */ /* 0x000fe20000010049 */
[----:B------:R-:W-:-:S02]  /*6190*/  HADD2.F32 R70, -RZ, R69.H1_H1 ;  /* 0x30000045ff467230 */ /* 0x000fc40000004100 */
[--C-:B------:R-:W-:Y:S02]  /*61a0*/  HADD2.F32 R73, -RZ, R64.reuse.H1_H1 ;  /* 0x30000040ff497230 */ /* 0x100fe40000004100 */
[--C-:B------:R-:W-:Y:S01]  /*61b0*/  HADD2.F32 R72, -RZ, R71.reuse.H1_H1 ;  /* 0x30000047ff487230 */ /* 0x100fe20000004100 */
[----:B------:R-:W-:Y:S01]  /*61c0*/  F2FP.SATFINITE.E4M3.F32.PACK_AB_MERGE_C R65, R65, R14, RZ ;  /* 0x0000000e4141723e */ /* 0x000fe200048070ff */
[----:B------:R-:W-:Y:S02]  /*61d0*/  HADD2.F32 R71, -RZ, R71.H0_H0 ;  /* 0x20000047ff477230 */ /* 0x000fe40000004100 */
[----:B------:R-:W-:Y:S02]  /*61e0*/  HADD2.F32 R64, -RZ, R64.H0_H0 ;  /* 0x20000040ff407230 */ /* 0x000fe40000004100 */
[-C--:B------:R-:W-:Y:S01]  /*61f0*/  FMUL.FTZ R74, R72, R70.reuse ;  /* 0x00000046484a7220 */ /* 0x080fe20000410000 */
[----:B------:R-:W-:Y:S01]  /*6200*/  F2FP.SATFINITE.E4M3.F32.PACK_AB_MERGE_C R15, R68, R15, R65 ;  /* 0x0000000f440f723e */ /* 0x000fe20004807041 */
[----:B------:R-:W-:-:S02]  /*6210*/  FMUL.FTZ R75, R71, R70 ;  /* 0x00000046474b7220 */ /* 0x000fc40000410000 */
[----:B------:R-:W-:Y:S01]  /*6220*/  FFMA.FTZ R70, R71, R73, -R74 ;  /* 0x0000004947467223 */ /* 0x000fe2000001084a */
[----:B------:R-:W-:Y:S01]  /*6230*/  F2FP.F16.E4M3.UNPACK_B R71, R67 ;  /* 0x00000043ff47723e */ /* 0x000fe200020006ff */
[----:B------:R-:W-:Y:S01]  /*6240*/  FFMA.FTZ R67, R72, R73, R75 ;  /* 0x0000004948437223 */ /* 0x000fe2000001004b */
[----:B------:R-:W-:-:S03]  /*6250*/  HADD2.F32 R72, -RZ, R69.H0_H0 ;  /* 0x20000045ff487230 */ /* 0x000fc60000004100 */
[--C-:B------:R-:W-:Y:S01]  /*6260*/  HADD2.F32 R69, -RZ, R71.reuse.H1_H1 ;  /* 0x30000047ff457230 */ /* 0x100fe20000004100 */
[----:B------:R-:W-:Y:S01]  /*6270*/  F2FP.SATFINITE.E4M3.F32.PACK_AB_MERGE_C R67, R67, R70, RZ ;  /* 0x000000464343723e */ /* 0x000fe200048070ff */
[----:B------:R-:W-:-:S03]  /*6280*/  HADD2.F32 R71, -RZ, R71.H0_H0 ;  /* 0x20000047ff477230 */ /* 0x000fc60000004100 */
[-C--:B------:R-:W-:Y:S02]  /*6290*/  FMUL.FTZ R12, R69, R72.reuse ;  /* 0x00000048450c7220 */ /* 0x080fe40000410000 */
[C---:B------:R-:W-:Y:S02]  /*62a0*/  FMUL.FTZ R72, R71.reuse, R72 ;  /* 0x0000004847487220 */ /* 0x040fe40000410000 */
[-C--:B------:R-:W-:Y:S02]  /*62b0*/  FFMA.FTZ R12, R71, R64.reuse, -R12 ;  /* 0x00000040470c7223 */ /* 0x080fe4000001080c */
[----:B------:R-:W-:-:S05]  /*62c0*/  FFMA.FTZ R69, R69, R64, R72 ;  /* 0x0000004045457223 */ /* 0x000fca0000010048 */
[----:B------:R-:W-:Y:S01]  /*62d0*/  F2FP.SATFINITE.E4M3.F32.PACK_AB_MERGE_C R14, R69, R12, R67 ;  /* 0x0000000c450e723e */ /* 0x000fe20004807043 */
[----:B------:R-:W-:-:S07]  /*62e0*/  IMAD.MOV.U32 R12, RZ, RZ, R58 ;  /* 0x000000ffff0c7224 */ /* 0x000fce00078e003a */
.L_x_532:
[----:B------:R-:W-:Y:S05]  /*62f0*/  BSYNC B3 ;  /* 0x0000000000037941 */ /* 0x000fea0003800000 */
.L_x_531:
[----:B0-----:R0:W-:Y:S02]  /*6300*/  ST.E.128 desc[UR36][R60.64], R12 ;  /* 0x0000000c3c007985 */ /* 0x0011e4000c101d24 */
.L_x_530:
[----:B------:R-:W-:Y:S05]  /*6310*/  BSYNC B2 ;  /* 0x0000000000027941 */ /* 0x000fea0003800000 */
.L_x_529:
[----:B------:R-:W-:-:S13]  /*6320*/  LOP3.LUT P2, RZ, R125, 0x2, RZ, 0xc0, !PT ;  /* 0x000000027dff7812 */ /* 0x000fda000784c0ff */
        /* <DEDUP_REMOVED lines=8> */
[----:B------:R-:W-:Y:S02]  /*63b0*/  SHF.R.U32.HI R59, RZ, 0x8, R55 ;  /* 0x00000008ff3b7819 */ /* 0x000fe40000011637 */
[--C-:B------:R-:W-:Y:S02]  /*63c0*/  SHF.R.U32.HI R52, RZ, 0x18, R53.reuse ;  /* 0x00000018ff347819 */ /* 0x100fe40000011635 */
[----:B------:R-:W-:Y:S01]  /*63d0*/  LOP3.LUT R11, R53, 0xff, RZ, 0xc0, !PT ;  /* 0x000000ff350b7812 */ /* 0x000fe200078ec0ff */
[----:B------:R-:W-:Y:S01]  /*63e0*/  IMAD.SHL.U32 R59, R59, 0x100, RZ ;  /* 0x000001003b3b7824 */ /* 0x000fe200078e00ff */
[----:B------:R-:W-:Y:S02]  /*63f0*/  SHF.R.U32.HI R60, RZ, 0x10, R53 ;  /* 0x00000010ff3c7819 */ /* 0x000fe40000011635 */
[----:B------:R-:W-:-:S02]  /*6400*/  SHF.R.U32.HI R54, RZ, 0x18, R55 ;  /* 0x00000018ff367819 */ /* 0x000fc40000011637 */
[----:B------:R-:W-:Y:S02]  /*6410*/  LOP3.LUT R53, R55, 0xff, RZ, 0xc0, !PT ;  /* 0x000000ff37357812 */ /* 0x000fe400078ec0ff */
[----:B------:R-:W-:Y:S01]  /*6420*/  SHF.R.U32.HI R58, RZ, 0x10, R55 ;  /* 0x00000010ff3a7819 */ /* 0x000fe20000011637 */
[----:B------:R-:W-:Y:S01]  /*6430*/  IMAD.SHL.U32 R55, R61, 0x100, RZ ;  /* 0x000001003d377824 */ /* 0x000fe200078e00ff */
[----:B------:R-:W-:Y:S01]  /*6440*/  PRMT R52, R52, 0x654, R11 ;  /* 0x0000065434347816 */ /* 0x000fe2000000000b */
[----:B0-----:R-:W-:Y:S01]  /*6450*/  IMAD.MOV.U32 R11, RZ, RZ, R13 ;  /* 0x000000ffff0b7224 */ /* 0x001fe200078e000d */
[----:B------:R-:W-:Y:S01]  /*6460*/  PRMT R54, R54, 0x654, R53 ;  /* 0x0000065436367816 */ /* 0x000fe20000000035 */
[----:B------:R-:W-:Y:S01]  /*6470*/  IMAD.MOV.U32 R53, RZ, RZ, R12 ;  /* 0x000000ffff357224 */ /* 0x000fe200078e000c */
[----:B------:R-:W-:Y:S02]  /*6480*/  LOP3.LUT R13, R52, 0xff00, R55, 0xf8, !PT ;  /* 0x0000ff00340d7812 */ /* 0x000fe400078ef837 */
[----:B------:R-:W-:Y:S01]  /*6490*/  LOP3.LUT R54, R54, 0xff00, R59, 0xf8, !PT ;  /* 0x0000ff0036367812 */ /* 0x000fe200078ef83b */
[----:B------:R-:W-:Y:S01]  /*64a0*/  IMAD.U32 R59, R58, 0x10000, RZ ;  /* 0x000100003a3b7824 */ /* 0x000fe200078e00ff */
[----:B------:R-:W-:-:S02]  /*64b0*/  SHF.L.U32 R52, R60, 0x10, RZ ;  /* 0x000000103c347819 */ /* 0x000fc400000006ff */
[----:B------:R-:W-:Y:S02]  /*64c0*/  F2FP.F16.E4M3.UNPACK_B R55, R106.H1 ;  /* 0x0000006aff37723e */ /* 0x000fe400030006ff */
[----:B------:R-:W-:Y:S02]  /*64d0*/  F2FP.F16.E4M3.UNPACK_B R12, R11 ;  /* 0x0000000bff0c723e */ /* 0x000fe400020006ff */
[----:B------:R-:W-:Y:S01]  /*64e0*/  LOP3.LUT R13, R13, 0xff0000, R52, 0xf8, !PT ;  /* 0x00ff00000d0d7812 */ /* 0x000fe200078ef834 */
[--C-:B------:R-:W-:Y:S01]  /*64f0*/  HADD2.F32 R63, -RZ, R55.reuse.H0_H0 ;  /* 0x20000037ff3f7230 */ /* 0x100fe20000004100 */
[----:B------:R-:W-:Y:S01]  /*6500*/  LOP3.LUT R52, R54, 0xff0000, R59, 0xf8, !PT ;  /* 0x00ff000036347812 */ /* 0x000fe200078ef83b */
[--C-:B------:R-:W-:Y:S01]  /*6510*/  HADD2.F32 R54, -RZ, R12.reuse.H1_H1 ;  /* 0x3000000cff367230 */ /* 0x100fe20000004100 */
[----:B------:R-:W-:Y:S01]  /*6520*/  F2FP.F16.E4M3.UNPACK_B R59, R105.H1 ;  /* 0x00000069ff3b723e */ /* 0x000fe200030006ff */
[----:B------:R-:W-:Y:S01]  /*6530*/  HADD2.F32 R12, -RZ, R12.H0_H0 ;  /* 0x2000000cff0c7230 */ /* 0x000fe20000004100 */
[----:B------:R-:W-:Y:S01]  /*6540*/  F2FP.F16.E4M3.UNPACK_B R11, R11.H1 ;  /* 0x0000000bff0b723e */ /* 0x000fe200030006ff */
[----:B------:R-:W-:-:S02]  /*6550*/  HADD2.F32 R60, -RZ, R55.H1_H1 ;  /* 0x30000037ff3c7230 */ /* 0x000fc40000004100 */
[-C--:B------:R-:W-:Y:S01]  /*6560*/  FMUL.FTZ R65, R54, R63.reuse ;  /* 0x0000003f36417220 */ /* 0x080fe20000410000 */
[----:B------:R-:W-:Y:S02]  /*6570*/  HADD2.F32 R61, -RZ, R59.H0_H0 ;  /* 0x2000003bff3d7230 */ /* 0x000fe40000004100 */
[C---:B------:R-:W-:Y:S01]  /*6580*/  FMUL.FTZ R63, R12.reuse, R63 ;  /* 0x0000003f0c3f7220 */ /* 0x040fe20000410000 */
[--C-:B------:R-:W-:Y:S01]  /*6590*/  HADD2.F32 R55, -RZ, R11.reuse.H1_H1 ;  /* 0x3000000bff377230 */ /* 0x100fe20000004100 */
[----:B------:R-:W-:Y:S01]  /*65a0*/  F2FP.F16.E4M3.UNPACK_B R106, R106 ;  /* 0x0000006aff6a723e */ /* 0x000fe200020006ff */
[----:B------:R-:W-:Y:S02]  /*65b0*/  HADD2.F32 R58, -RZ, R11.H0_H0 ;  /* 0x2000000bff3a7230 */ /* 0x000fe40000004100 */
[-C--:B------:R-:W-:Y:S01]  /*65c0*/  FFMA.FTZ R11, R12, R61.reuse, -R65 ;  /* 0x0000003d0c0b7223 */ /* 0x080fe20000010841 */
[----:B------:R-:W-:Y:S02]  /*65d0*/  HADD2.F32 R59, -RZ, R59.H1_H1 ;  /* 0x3000003bff3b7230 */ /* 0x000fe40000004100 */
[CC--:B------:R-:W-:Y:S01]  /*65e0*/  FMUL.FTZ R65, R55.reuse, R60.reuse ;  /* 0x0000003c37417220 */ /* 0x0c0fe20000410000 */
[----:B------:R-:W-:Y:S01]  /*65f0*/  FFMA.FTZ R12, R54, R61, R63 ;  /* 0x0000003d360c7223 */ /* 0x000fe2000001003f */
[C---:B------:R-:W-:Y:S01]  /*6600*/  FMUL.FTZ R60, R58.reuse, R60 ;  /* 0x0000003c3a3c7220 */ /* 0x040fe20000410000 */
[----:B------:R-:W-:Y:S01]  /*6610*/  F2FP.F16.E4M3.UNPACK_B R54, R53.H1 ;  /* 0x00000035ff36723e */ /* 0x000fe200030006ff */
[----:B------:R-:W-:Y:S01]  /*6620*/  FFMA.FTZ R58, R58, R59, -R65 ;  /* 0x0000003b3a3a7223 */ /* 0x000fe20000010841 */
[----:B------:R-:W-:Y:S01]  /*6630*/  F2FP.F16.E4M3.UNPACK_B R53, R53 ;  /* 0x00000035ff35723e */ /* 0x000fe200020006ff */
[----:B------:R-:W-:Y:S01]  /*6640*/  FFMA.FTZ R65, R55, R59, R60 ;  /* 0x0000003b37417223 */ /* 0x000fe2000001003c */
[----:B------:R-:W-:Y:S01]  /*6650*/  F2FP.F16.E4M3.UNPACK_B R105, R105 ;  /* 0x00000069ff69723e */ /* 0x000fe200020006ff */
[----:B------:R-:W-:-:S02]  /*6660*/  HADD2.F32 R61, -RZ, R106.H1_H1 ;  /* 0x3000006aff3d7230 */ /* 0x000fc40000004100 */
[--C-:B------:R-:W-:Y:S01]  /*6670*/  HADD2.F32 R60, -RZ, R54.reuse.H1_H1 ;  /* 0x30000036ff3c7230 */ /* 0x100fe20000004100 */
[----:B------:R-:W-:Y:S01]  /*6680*/  F2FP.SATFINITE.E4M3.F32.PACK_AB_MERGE_C R58, R65, R58, RZ ;  /* 0x0000003a413a723e */ /* 0x000fe200048070ff */
[----:B------:R-:W-:Y:S02]  /*6690*/  HADD2.F32 R59, -RZ, R54.H0_H0 ;  /* 0x20000036ff3b7230 */ /* 0x000fe40000004100 */
[----:B------:R-:W-:Y:S02]  /*66a0*/  HADD2.F32 R106, -RZ, R106.H0_H0 ;  /* 0x2000006aff6a7230 */ /* 0x000fe40000004100 */
[-C--:B------:R-:W-:Y:S01]  /*66b0*/  FMUL.FTZ R62, R60, R61.reuse ;  /* 0x0000003d3c3e7220 */ /* 0x080fe20000410000 */
[--C-:B------:R-:W-:Y:S02]  /*66c0*/  HADD2.F32 R55, -RZ, R53.reuse.H1_H1 ;  /* 0x30000035ff377230 */ /* 0x100fe40000004100 */
[----:B------:R-:W-:Y:S01]  /*66d0*/  FMUL.FTZ R63, R59, R61 ;  /* 0x0000003d3b3f7220 */ /* 0x000fe20000410000 */
[----:B------:R-:W-:-:S02]  /*66e0*/  HADD2.F32 R54, -RZ, R53.H0_H0 ;  /* 0x20000035ff367230 */ /* 0x000fc40000004100 */
[--C-:B------:R-:W-:Y:S02]  /*66f0*/  HADD2.F32 R53, -RZ, R105.reuse.H1_H1 ;  /* 0x30000069ff357230 */ /* 0x100fe40000004100 */
[-C--:B------:R-:W-:Y:S01]  /*6700*/  FMUL.FTZ R61, R55, R106.reuse ;  /* 0x0000006a373d7220 */ /* 0x080fe20000410000 */
[----:B------:R-:W-:Y:S02]  /*6710*/  HADD2.F32 R105, -RZ, R105.H0_H0 ;  /* 0x20000069ff697230 */ /* 0x000fe40000004100 */
[----:B------:R-:W-:Y:S01]  /*6720*/  FMUL.FTZ R106, R54, R106 ;  /* 0x0000006a366a7220 */ /* 0x000fe20000410000 */
[-C--:B------:R-:W-:Y:S01]  /*6730*/  FFMA.FTZ R62, R59, R53.reuse, -R62 ;  /* 0x000000353b3e7223 */ /* 0x080fe2000001083e */
[----:B------:R-:W-:Y:S01]  /*6740*/  FFMA.FTZ R63, R60, R53, R63 ;  /* 0x000000353c3f7223 */ /* 0x000fe2000001003f */
[----:B------:R-:W-:Y:S01]  /*6750*/  F2FP.F16.E4M3.UNPACK_B R59, R15.H1 ;  /* 0x0000000fff3b723e */ /* 0x000fe200030006ff */
[-C--:B------:R-:W-:Y:S01]  /*6760*/  FFMA.FTZ R53, R54, R105.reuse, -R61 ;  /* 0x0000006936357223 */ /* 0x080fe2000001083d */
[----:B------:R-:W-:Y:S01]  /*6770*/  F2FP.F16.E4M3.UNPACK_B R61, R52.H1 ;  /* 0x00000034ff3d723e */ /* 0x000fe200030006ff */
[----:B------:R-:W-:Y:S01]  /*6780*/  FFMA.FTZ R54, R55, R105, R106 ;  /* 0x0000006937367223 */ /* 0x000fe2000001006a */
[----:B------:R-:W-:Y:S01]  /*6790*/  F2FP.SATFINITE.E4M3.F32.PACK_AB_MERGE_C R55, R63, R62, RZ ;  /* 0x0000003e3f37723e */ /* 0x000fe200048070ff */
[--C-:B------:R-:W-:Y:S01]  /*67a0*/  HADD2.F32 R65, -RZ, R59.reuse.H0_H0 ;  /* 0x2000003bff417230 */ /* 0x100fe20000004100 */
[----:B------:R-:W-:Y:S01]  /*67b0*/  F2FP.F16.E4M3.UNPACK_B R62, R14.H1 ;  /* 0x0000000eff3e723e */ /* 0x000fe200030006ff */
[----:B------:R-:W-:Y:S01]  /*67c0*/  HADD2.F32 R66, -RZ, R59.H1_H1 ;  /* 0x3000003bff427230 */ /* 0x000fe20000004100 */
[-C--:B------:R-:W-:Y:S01]  /*67d0*/  F2FP.F16.E4M3.UNPACK_B R59, R13.reuse.H1 ;  /* 0x0000000dff3b723e */ /* 0x080fe200030006ff */
[----:B------:R-:W-:Y:S01]  /*67e0*/  HADD2.F32 R67, -RZ, R61.H1_H1 ;  /* 0x3000003dff437230 */ /* 0x000fe20000004100 */
[----:B------:R-:W-:Y:S01]  /*67f0*/  F2FP.F16.E4M3.UNPACK_B R60, R52 ;  /* 0x00000034ff3c723e */ /* 0x000fe200020006ff */
[----:B------:R-:W-:Y:S01]  /*6800*/  HADD2.F32 R64, -RZ, R62.H1_H1 ;  /* 0x3000003eff407230 */ /* 0x000fe20000004100 */
[----:B------:R-:W-:Y:S01]  /*6810*/  F2FP.F16.E4M3.UNPACK_B R52, R13 ;  /* 0x0000000dff34723e */ /* 0x000fe200020006ff */
[----:B------:R-:W-:-:S02]  /*6820*/  HADD2.F32 R68, -RZ, R59.H1_H1 ;  /* 0x3000003bff447230 */ /* 0x000fc40000004100 */
[-C--:B------:R-:W-:Y:S01]  /*6830*/  FMUL.FTZ R70, R66, R67.reuse ;  /* 0x0000004342467220 */ /* 0x080fe20000410000 */
[----:B------:R-:W-:Y:S02]  /*6840*/  HADD2.F32 R69, -RZ, R60.H1_H1 ;  /* 0x3000003cff457230 */ /* 0x000fe40000004100 */
[C---:B------:R-:W-:Y:S01]  /*6850*/  FMUL.FTZ R71, R65.reuse, R67 ;  /* 0x0000004341477220 */ /* 0x040fe20000410000 */
[----:B------:R-:W-:Y:S02]  /*6860*/  HADD2.F32 R63, -RZ, R62.H0_H0 ;  /* 0x2000003eff3f7230 */ /* 0x000fe40000004100 */
[----:B------:R-:W-:Y:S01]  /*6870*/  FFMA.FTZ R13, R65, R68, -R70 ;  /* 0x00000044410d7223 */ /* 0x000fe20000010846 */
[----:B------:R-:W-:Y:S02]  /*6880*/  HADD2.F32 R67, -RZ, R52.H1_H1 ;  /* 0x30000034ff437230 */ /* 0x000fe40000004100 */
[----:B------:R-:W-:Y:S01]  /*6890*/  FMUL.FTZ R70, R64, R69 ;  /* 0x0000004540467220 */ /* 0x000fe20000410000 */
[----:B------:R-:W-:Y:S01]  /*68a0*/  F2FP.F16.E4M3.UNPACK_B R65, R15 ;  /* 0x0000000fff41723e */ /* 0x000fe200020006ff */
[C---:B------:R-:W-:Y:S01]  /*68b0*/  FMUL.FTZ R69, R63.reuse, R69 ;  /* 0x000000453f457220 */ /* 0x040fe20000410000 */
[----:B------:R-:W-:Y:S01]  /*68c0*/  F2FP.F16.E4M3.UNPACK_B R14, R14 ;  /* 0x0000000eff0e723e */ /* 0x000fe200020006ff */
[----:B------:R-:W-:Y:S01]  /*68d0*/  FFMA.FTZ R62, R66, R68, R71 ;  /* 0x00000044423e7223 */ /* 0x000fe20000010047 */
[----:B------:R-:W-:Y:S01]  /*68e0*/  FFMA.FTZ R15, R63, R67, -R70 ;  /* 0x000000433f0f7223 */ /* 0x000fe20000010846 */
[----:B------:R-:W-:-:S02]  /*68f0*/  HADD2.F32 R63, -RZ, R65.H0_H0 ;  /* 0x20000041ff3f7230 */ /* 0x000fc40000004100 */
[----:B------:R-:W-:Y:S01]  /*6900*/  FFMA.FTZ R68, R64, R67, R69 ;  /* 0x0000004340447223 */ /* 0x000fe20000010045 */
[----:B------:R-:W-:Y:S01]  /*6910*/  HADD2.F32 R66, -RZ, R61.H0_H0 ;  /* 0x2000003dff427230 */ /* 0x000fe20000004100 */
[----:B------:R-:W-:Y:S01]  /*6920*/  F2FP.SATFINITE.E4M3.F32.PACK_AB_MERGE_C R62, R62, R13, RZ ;  /* 0x0000000d3e3e723e */ /* 0x000fe200048070ff */
[----:B------:R-:W-:Y:S01]  /*6930*/  HADD2.F32 R65, -RZ, R65.H1_H1 ;  /* 0x30000041ff417230 */ /* 0x000fe20000004100 */
[----:B------:R-:W-:Y:S01]  /*6940*/  F2FP.SATFINITE.E4M3.F32.PACK_AB_MERGE_C R13, R12, R11, R58 ;  /* 0x0000000b0c0d723e */ /* 0x000fe2000480703a */
[--C-:B------:R-:W-:Y:S02]  /*6950*/  HADD2.F32 R61, -RZ, R14.reuse.H0_H0 ;  /* 0x2000000eff3d7230 */ /* 0x100fe40000004100 */
[-C--:B------:R-:W-:Y:S01]  /*6960*/  FMUL.FTZ R72, R63, R66.reuse ;  /* 0x000000423f487220 */ /* 0x080fe20000410000 */
[----:B------:R-:W-:Y:S02]  /*6970*/  HADD2.F32 R14, -RZ, R14.H1_H1 ;  /* 0x3000000eff0e7230 */ /* 0x000fe40000004100 */
[----:B------:R-:W-:Y:S01]  /*6980*/  FMUL.FTZ R70, R65, R66 ;  /* 0x0000004241467220 */ /* 0x000fe20000410000 */
[----:B------:R-:W-:Y:S01]  /*6990*/  HADD2.F32 R64, -RZ, R60.H0_H0 ;  /* 0x2000003cff407230 */ /* 0x000fe20000004100 */
[----:B------:R-:W-:Y:S01]  /*69a0*/  F2FP.SATFINITE.E4M3.F32.PACK_AB_MERGE_C R15, R68, R15, RZ ;  /* 0x0000000f440f723e */ /* 0x000fe200048070ff */
[----:B------:R-:W-:Y:S01]  /*69b0*/  HADD2.F32 R60, -RZ, R59.H0_H0 ;  /* 0x2000003bff3c7230 */ /* 0x000fe20000004100 */
[----:B------:R-:W-:Y:S01]  /*69c0*/  F2FP.SATFINITE.E4M3.F32.PACK_AB_MERGE_C R12, R54, R53, R55 ;  /* 0x00000035360c723e */ /* 0x000fe20004807037 */
[----:B------:R-:W-:-:S02]  /*69d0*/  HADD2.F32 R52, -RZ, R52.H0_H0 ;  /* 0x20000034ff347230 */ /* 0x000fc40000004100 */
[CC--:B------:R-:W-:Y:S01]  /*69e0*/  FMUL.FTZ R66, R14.reuse, R64.reuse ;  /* 0x000000400e427220 */ /* 0x0c0fe20000410000 */
[----:B------:R-:W-:Y:S01]  /*69f0*/  FMUL.FTZ R59, R61, R64 ;  /* 0x000000403d3b7220 */ /* 0x000fe20000410000 */
[-C--:B------:R-:W-:Y:S01]  /*6a00*/  FFMA.FTZ R70, R63, R60.reuse, -R70 ;  /* 0x0000003c3f467223 */ /* 0x080fe20000010846 */
[----:B------:R-:W-:Y:S01]  /*6a10*/  FFMA.FTZ R65, R65, R60, R72 ;  /* 0x0000003c41417223 */ /* 0x000fe20000010048 */
[-C--:B------:R-:W-:Y:S01]  /*6a20*/  FFMA.FTZ R66, R61, R52.reuse, -R66 ;  /* 0x000000343d427223 */ /* 0x080fe20000010842 */
[----:B------:R-:W-:-:S05]  /*6a30*/  FFMA.FTZ R59, R14, R52, R59 ;  /* 0x000000340e3b7223 */ /* 0x000fca000001003b */
[----:B------:R-:W-:Y:S02]  /*6a40*/  F2FP.SATFINITE.E4M3.F32.PACK_AB_MERGE_C R14, R59, R66, R15 ;  /* 0x000000423b0e723e */ /* 0x000fe4000480700f */
[----:B------:R-:W-:-:S07]  /*6a50*/  F2FP.SATFINITE.E4M3.F32.PACK_AB_MERGE_C R15, R65, R70, R62 ;  /* 0x00000046410f723e */ /* 0x000fce000480703e */
.L_x_534:
[----:B------:R-:W-:Y:S05]  /*6a60*/  BSYNC B2 ;  /* 0x0000000000027941 */ /* 0x000fea0003800000 */
.L_x_533:
[----:B0-----:R0:W-:Y:S02]  /*6a70*/  ST.E.128 desc[UR36][R56.64], R12 ;  /* 0x0000000c38007985 */ /* 0x0011e4000c101d24 */
.L_x_528:
[----:B------:R-:W-:Y:S05]  /*6a80*/  BSYNC B1 ;  /* 0x0000000000017941 */ /* 0x000fea0003800000 */
.L_x_527:
[----:B------:R-:W-:-:S03]  /*6a90*/  UMOV UR4, 0xffffffff ;  /* 0xffffffff00047882 */ /* 0x000fc60000000000 */
[----:B------:R-:W-:Y:S05]  /*6aa0*/  BRA.DIV UR4, `(.L_x_535) ;  /* 0x0000024a04b07947 */ /* 0x000fea000b800000 */
[----:B0-2---:R-:W0:Y:S04]  /*6ab0*/  SHFL.IDX PT, R102, R102, 0x3, 0x181f ;  /* 0x00781f0066667f89 */ /* 0x005e2800000e0000 */
[----:B----4-:R-:W2:Y:S02]  /*6ac0*/  SHFL.IDX PT, R101, R101, 0x3, 0x181f ;  /* 0x00781f0065657f89 */ /* 0x010ea400000e0000 */
.L_x_847:
[----:B------:R-:W-:Y:S05]  /*6ad0*/  @P4 BRA `(.L_x_536) ;  /* 0x0000005c006c4947 */ /* 0x000fea0003800000 */
[----:B------:R-:W-:Y:S04]  /*6ae0*/  BSSY B1, `(.L_x_537) ;  /* 0x0000076000017945 */ /* 0x000fe80003800000 */
[----:B------:R-:W-:Y:S05]  /*6af0*/  @P1 BRA `(.L_x_538) ;  /* 0x0000000400d01947 */ /* 0x000fea0003800000 */
[----:B------:R4:W1:Y:S01]  /*6b00*/  LDS.128 R12, [R90+0x2b400] ;  /* 0x02b400005a0c7984 */ /* 0x0008620000000c00 */
[----:B--2---:R-:W-:Y:S01]  /*6b10*/  IADD3 R52, P2, R16, R101, RZ ;  /* 0x0000006510347210 */ /* 0x004fe20007f5e0ff */
[----:B------:R-:W-:Y:S04]  /*6b20*/  BSSY B2, `(.L_x_539) ;  /* 0x0000070000027945 */ /* 0x000fe80003800000 */
[----:B0-----:R-:W-:Y:S01]  /*6b30*/  IMAD.X R53, R102, 0x1, R17, P2 ;  /* 0x0000000166357824 */ /* 0x001fe200010e0611 */
[----:B------:R-:W-:-:S13]  /*6b40*/  ISETP.GE.AND P2, PT, R22, R103, PT ;  /* 0x000000671600720c */ /* 0x000fda0003f46270 */
[----:B----4-:R-:W-:Y:S05]  /*6b50*/  @P2 BRA `(.L_x_540) ;  /* 0x0000000400b02947 */ /* 0x010fea0003800000 */
        /* <DEDUP_REMOVED lines=10> */
[----:B------:R-:W-:Y:S02]  /*6c00*/  PRMT R48, R48, 0x654, R11 ;  /* 0x0000065430307816 */ /* 0x000fe4000000000b */
[----:B------:R-:W-:Y:S01]  /*6c10*/  PRMT R50, R50, 0x654, R49 ;  /* 0x0000065432327816 */ /* 0x000fe20000000031 */
[----:B-1----:R-:W-:Y:S01]  /*6c20*/  IMAD.MOV.U32 R49, RZ, RZ, R12 ;  /* 0x000000ffff317224 */ /* 0x002fe200078e000c */
[----:B------:R-:W-:Y:S02]  /*6c30*/  MOV R11, R13 ;  /* 0x0000000d000b7202 */ /* 0x000fe40000000f00 */
[----:B------:R-:W-:Y:S01]  /*6c40*/  LOP3.LUT R13, R48, 0xff00, R51, 0xf8, !PT ;  /* 0x0000ff00300d7812 */ /* 0x000fe200078ef833 */
[----:B------:R-:W-:Y:S01]  /*6c50*/  IMAD.U32 R48, R56, 0x10000, RZ ;  /* 0x0001000038307824 */ /* 0x000fe200078e00ff */
[----:B------:R-:W-:Y:S01]  /*6c60*/  LOP3.LUT R50, R50, 0xff00, R55, 0xf8, !PT ;  /* 0x0000ff0032327812 */ /* 0x000fe200078ef837 */
[----:B------:R-:W-:Y:S01]  /*6c70*/  IMAD.U32 R55, R54, 0x10000, RZ ;  /* 0x0001000036377824 */ /* 0x000fe200078e00ff */
[----:B------:R-:W-:-:S02]  /*6c80*/  F2FP.F16.E4M3.UNPACK_B R51, R79.H1 ;  /* 0x0000004fff33723e */ /* 0x000fc400030006ff */
[-C--:B------:R-:W-:Y:S02]  /*6c90*/  F2FP.F16.E4M3.UNPACK_B R12, R11.reuse ;  /* 0x0000000bff0c723e */ /* 0x080fe400020006ff */
[----:B------:R-:W-:Y:S01]  /*6ca0*/  LOP3.LUT R13, R13, 0xff0000, R48, 0xf8, !PT ;  /* 0x00ff00000d0d7812 */ /* 0x000fe200078ef830 */
[--C-:B------:R-:W-:Y:S01]  /*6cb0*/  HADD2.F32 R59, -RZ, R51.reuse.H0_H0 ;  /* 0x20000033ff3b7230 */ /* 0x100fe20000004100 */
[----:B------:R-:W-:Y:S01]  /*6cc0*/  LOP3.LUT R48, R50, 0xff0000, R55, 0xf8, !PT ;  /* 0x00ff000032307812 */ /* 0x000fe200078ef837 */
[--C-:B------:R-:W-:Y:S01]  /*6cd0*/  HADD2.F32 R50, -RZ, R12.reuse.H1_H1 ;  /* 0x3000000cff327230 */ /* 0x100fe20000004100 */
[----:B------:R-:W-:Y:S01]  /*6ce0*/  F2FP.F16.E4M3.UNPACK_B R55, R78.H1 ;  /* 0x0000004eff37723e */ /* 0x000fe200030006ff */
[----:B------:R-:W-:Y:S01]  /*6cf0*/  HADD2.F32 R12, -RZ, R12.H0_H0 ;  /* 0x2000000cff0c7230 */ /* 0x000fe20000004100 */
[----:B------:R-:W-:Y:S01]  /*6d00*/  F2FP.F16.E4M3.UNPACK_B R11, R11.H1 ;  /* 0x0000000bff0b723e */ /* 0x000fe200030006ff */
[----:B------:R-:W-:Y:S02]  /*6d10*/  HADD2.F32 R56, -RZ, R51.H1_H1 ;  /* 0x30000033ff387230 */ /* 0x000fe40000004100 */
[----:B------:R-:W-:Y:S01]  /*6d20*/  FMUL.FTZ R61, R50, R59 ;  /* 0x0000003b323d7220 */ /* 0x000fe20000410000 */
[----:B------:R-:W-:-:S02]  /*6d30*/  HADD2.F32 R57, -RZ, R55.H0_H0 ;  /* 0x20000037ff397230 */ /* 0x000fc40000004100 */
[C---:B------:R-:W-:Y:S01]  /*6d40*/  FMUL.FTZ R59, R12.reuse, R59 ;  /* 0x0000003b0c3b7220 */ /* 0x040fe20000410000 */
[--C-:B------:R-:W-:Y:S01]  /*6d50*/  HADD2.F32 R54, -RZ, R11.reuse.H1_H1 ;  /* 0x3000000bff367230 */ /* 0x100fe20000004100 */
[----:B------:R-:W-:Y:S01]  /*6d60*/  F2FP.F16.E4M3.UNPACK_B R79, R79 ;  /* 0x0000004fff4f723e */ /* 0x000fe200020006ff */
[----:B------:R-:W-:Y:S02]  /*6d70*/  HADD2.F32 R51, -RZ, R11.H0_H0 ;  /* 0x2000000bff337230 */ /* 0x000fe40000004100 */
[-C--:B------:R-:W-:Y:S01]  /*6d80*/  FFMA.FTZ R11, R12, R57.reuse, -R61 ;  /* 0x000000390c0b7223 */ /* 0x080fe2000001083d */
[----:B------:R-:W-:Y:S02]  /*6d90*/  HADD2.F32 R55, -RZ, R55.H1_H1 ;  /* 0x30000037ff377230 */ /* 0x000fe40000004100 */
[----:B------:R-:W-:Y:S01]  /*6da0*/  FFMA.FTZ R12, R50, R57, R59 ;  /* 0x00000039320c7223 */ /* 0x000fe2000001003b */
[CC--:B------:R-:W-:Y:S01]  /*6db0*/  FMUL.FTZ R58, R54.reuse, R56.reuse ;  /* 0x00000038363a7220 */ /* 0x0c0fe20000410000 */
[C---:B------:R-:W-:Y:S01]  /*6dc0*/  FMUL.FTZ R61, R51.reuse, R56 ;  /* 0x00000038333d7220 */ /* 0x040fe20000410000 */
[-C--:B------:R-:W-:Y:S01]  /*6dd0*/  F2FP.F16.E4M3.UNPACK_B R50, R49.reuse.H1 ;  /* 0x00000031ff32723e */ /* 0x080fe200030006ff */
[----:B------:R-:W-:Y:S01]  /*6de0*/  HADD2.F32 R56, -RZ, R79.H1_H1 ;  /* 0x3000004fff387230 */ /* 0x000fe20000004100 */
[----:B------:R-:W-:Y:S01]  /*6df0*/  F2FP.F16.E4M3.UNPACK_B R49, R49 ;  /* 0x00000031ff31723e */ /* 0x000fe200020006ff */
[-C--:B------:R-:W-:Y:S01]  /*6e00*/  FFMA.FTZ R60, R51, R55.reuse, -R58 ;  /* 0x00000037333c7223 */ /* 0x080fe2000001083a */
[----:B------:R-:W-:Y:S01]  /*6e10*/  FFMA.FTZ R61, R54, R55, R61 ;  /* 0x00000037363d7223 */ /* 0x000fe2000001003d */
[----:B------:R-:W-:Y:S01]  /*6e20*/  F2FP.F16.E4M3.UNPACK_B R78, R78 ;  /* 0x0000004eff4e723e */ /* 0x000fe200020006ff */
[--C-:B------:R-:W-:Y:S01]  /*6e30*/  HADD2.F32 R54, -RZ, R50.reuse.H0_H0 ;  /* 0x20000032ff367230 */ /* 0x100fe20000004100 */
[----:B------:R-:W-:Y:S01]  /*6e40*/  F2FP.F16.E4M3.UNPACK_B R62, R48.H1 ;  /* 0x00000030ff3e723e */ /* 0x000fe200030006ff */
[----:B------:R-:W-:-:S02]  /*6e50*/  HADD2.F32 R55, -RZ, R50.H1_H1 ;  /* 0x30000032ff377230 */ /* 0x000fc40000004100 */
[----:B------:R-:W-:Y:S02]  /*6e60*/  HADD2.F32 R79, -RZ, R79.H0_H0 ;  /* 0x2000004fff4f7230 */ /* 0x000fe40000004100 */
[-C--:B------:R-:W-:Y:S01]  /*6e70*/  FMUL.FTZ R58, R54, R56.reuse ;  /* 0x00000038363a7220 */ /* 0x080fe20000410000 */
[--C-:B------:R-:W-:Y:S02]  /*6e80*/  HADD2.F32 R51, -RZ, R49.reuse.H1_H1 ;  /* 0x30000031ff337230 */ /* 0x100fe40000004100 */
[----:B------:R-:W-:Y:S01]  /*6e90*/  FMUL.FTZ R59, R55, R56 ;  /* 0x00000038373b7220 */ /* 0x000fe20000410000 */
[----:B------:R-:W-:Y:S02]  /*6ea0*/  HADD2.F32 R50, -RZ, R49.H0_H0 ;  /* 0x20000031ff327230 */ /* 0x000fe40000004100 */
[--C-:B------:R-:W-:Y:S02]  /*6eb0*/  HADD2.F32 R49, -RZ, R78.reuse.H1_H1 ;  /* 0x3000004eff317230 */ /* 0x100fe40000004100 */
[----:B------:R-:W-:Y:S01]  /*6ec0*/  FMUL.FTZ R57, R51, R79 ;  /* 0x0000004f33397220 */ /* 0x000fe20000410000 */
[----:B------:R-:W-:-:S02]  /*6ed0*/  HADD2.F32 R78, -RZ, R78.H0_H0 ;  /* 0x2000004eff4e7230 */ /* 0x000fc40000004100 */
[----:B------:R-:W-:Y:S01]  /*6ee0*/  FMUL.FTZ R56, R50, R79 ;  /* 0x0000004f32387220 */ /* 0x000fe20000410000 */
[--C-:B------:R-:W-:Y:S02]  /*6ef0*/  HADD2.F32 R64, -RZ, R62.reuse.H1_H1 ;  /* 0x3000003eff407230 */ /* 0x100fe40000004100 */
[-C--:B------:R-:W-:Y:S01]  /*6f00*/  FFMA.FTZ R54, R54, R49.reuse, -R59 ;  /* 0x0000003136367223 */ /* 0x080fe2000001083b */
[----:B------:R-:W-:Y:S01]  /*6f10*/  FFMA.FTZ R55, R55, R49, R58 ;  /* 0x0000003137377223 */ /* 0x000fe2000001003a */
[-C--:B------:R-:W-:Y:S01]  /*6f20*/  FFMA.FTZ R49, R50, R78.reuse, -R57 ;  /* 0x0000004e32317223 */ /* 0x080fe20000010839 */
[----:B------:R-:W-:Y:S01]  /*6f30*/  FFMA.FTZ R50, R51, R78, R56 ;  /* 0x0000004e33327223 */ /* 0x000fe20000010038 */
[----:B------:R-:W-:Y:S01]  /*6f40*/  F2FP.F16.E4M3.UNPACK_B R56, R15.H1 ;  /* 0x0000000fff38723e */ /* 0x000fe200030006ff */
[----:B------:R-:W-:Y:S01]  /*6f50*/  HADD2.F32 R62, -RZ, R62.H0_H0 ;  /* 0x2000003eff3e7230 */ /* 0x000fe20000004100 */
[----:B------:R-:W-:Y:S02]  /*6f60*/  F2FP.SATFINITE.E4M3.F32.PACK_AB_MERGE_C R51, R61, R60, RZ ;  /* 0x0000003c3d33723e */ /* 0x000fe400048070ff */
[----:B------:R-:W-:Y:S01]  /*6f70*/  F2FP.SATFINITE.E4M3.F32.PACK_AB_MERGE_C R54, R55, R54, RZ ;  /* 0x000000363736723e */ /* 0x000fe200048070ff */
[--C-:B------:R-:W-:Y:S01]  /*6f80*/  HADD2.F32 R57, -RZ, R56.reuse.H0_H0 ;  /* 0x20000038ff397230 */ /* 0x100fe20000004100 */
[----:B------:R-:W-:Y:S01]  /*6f90*/  F2FP.F16.E4M3.UNPACK_B R59, R13.H1 ;  /* 0x0000000dff3b723e */ /* 0x000fe200030006ff */
[----:B------:R-:W-:Y:S01]  /*6fa0*/  HADD2.F32 R56, -RZ, R56.H1_H1 ;  /* 0x30000038ff387230 */ /* 0x000fe20000004100 */
[----:B------:R-:W-:-:S02]  /*6fb0*/  F2FP.F16.E4M3.UNPACK_B R55, R14.H1 ;  /* 0x0000000eff37723e */ /* 0x000fc400030006ff */
[----:B------:R-:W-:Y:S01]  /*6fc0*/  F2FP.F16.E4M3.UNPACK_B R61, R48 ;  /* 0x00000030ff3d723e */ /* 0x000fe200020006ff */
[----:B------:R-:W-:Y:S01]  /*6fd0*/  HADD2.F32 R60, -RZ, R59.H1_H1 ;  /* 0x3000003bff3c7230 */ /* 0x000fe20000004100 */
[----:B------:R-:W-:Y:S01]  /*6fe0*/  F2FP.F16.E4M3.UNPACK_B R58, R13 ;  /* 0x0000000dff3a723e */ /* 0x000fe200020006ff */
[----:B------:R-:W-:Y:S02]  /*6ff0*/  HADD2.F32 R48, -RZ, R55.H1_H1 ;  /* 0x30000037ff307230 */ /* 0x000fe40000004100 */
[-C--:B------:R-:W-:Y:S01]  /*7000*/  FMUL.FTZ R66, R56, R64.reuse ;  /* 0x0000004038427220 */ /* 0x080fe20000410000 */
[----:B------:R-:W-:Y:S02]  /*7010*/  HADD2.F32 R63, -RZ, R61.H1_H1 ;  /* 0x3000003dff3f7230 */ /* 0x000fe40000004100 */
[C---:B------:R-:W-:Y:S01]  /*7020*/  FMUL.FTZ R65, R57.reuse, R64 ;  /* 0x0000004039417220 */ /* 0x040fe20000410000 */
[----:B------:R-:W-:Y:S02]  /*7030*/  HADD2.F32 R55, -RZ, R55.H0_H0 ;  /* 0x20000037ff377230 */ /* 0x000fe40000004100 */
[----:B------:R-:W-:Y:S01]  /*7040*/  FFMA.FTZ R13, R57, R60, -R66 ;  /* 0x0000003c390d7223 */ /* 0x000fe20000010842 */
[----:B------:R-:W-:-:S02]  /*7050*/  HADD2.F32 R57, -RZ, R58.H1_H1 ;  /* 0x3000003aff397230 */ /* 0x000fc40000004100 */
[C---:B------:R-:W-:Y:S01]  /*7060*/  FMUL.FTZ R64, R48.reuse, R63 ;  /* 0x0000003f30407220 */ /* 0x040fe20000410000 */
[----:B------:R-:W-:Y:S01]  /*7070*/  F2FP.F16.E4M3.UNPACK_B R15, R15 ;  /* 0x0000000fff0f723e */ /* 0x000fe200020006ff */
[C---:B------:R-:W-:Y:S01]  /*7080*/  FMUL.FTZ R63, R55.reuse, R63 ;  /* 0x0000003f373f7220 */ /* 0x040fe20000410000 */
[----:B------:R-:W-:Y:S01]  /*7090*/  F2FP.F16.E4M3.UNPACK_B R14, R14 ;  /* 0x0000000eff0e723e */ /* 0x000fe200020006ff */
[-C--:B------:R-:W-:Y:S01]  /*70a0*/  FFMA.FTZ R64, R55, R57.reuse, -R64 ;  /* 0x0000003937407223 */ /* 0x080fe20000010840 */
[----:B------:R-:W-:Y:S02]  /*70b0*/  HADD2.F32 R61, -RZ, R61.H0_H0 ;  /* 0x2000003dff3d7230 */ /* 0x000fe40000004100 */
[----:B------:R-:W-:Y:S01]  /*70c0*/  FFMA.FTZ R63, R48, R57, R63 ;  /* 0x00000039303f7223 */ /* 0x000fe2000001003f */
[--C-:B------:R-:W-:Y:S02]  /*70d0*/  HADD2.F32 R48, -RZ, R15.reuse.H0_H0 ;  /* 0x2000000fff307230 */ /* 0x100fe40000004100 */
[----:B------:R-:W-:Y:S01]  /*70e0*/  FFMA.FTZ R60, R56, R60, R65 ;  /* 0x0000003c383c7223 */ /* 0x000fe20000010041 */
[----:B------:R-:W-:-:S02]  /*70f0*/  HADD2.F32 R55, -RZ, R15.H1_H1 ;  /* 0x3000000fff377230 */ /* 0x000fc40000004100 */
[--C-:B------:R-:W-:Y:S01]  /*7100*/  HADD2.F32 R15, -RZ, R14.reuse.H0_H0 ;  /* 0x2000000eff0f7230 */ /* 0x100fe20000004100 */
[----:B------:R-:W-:Y:S01]  /*7110*/  F2FP.SATFINITE.E4M3.F32.PACK_AB_MERGE_C R63, R63, R64, RZ ;  /* 0x000000403f3f723e */ /* 0x000fe200048070ff */
[----:B------:R-:W-:Y:S02]  /*7120*/  HADD2.F32 R14, -RZ, R14.H1_H1 ;  /* 0x3000000eff0e7230 */ /* 0x000fe40000004100 */
[-C--:B------:R-:W-:Y:S01]  /*7130*/  FMUL.FTZ R57, R55, R62.reuse ;  /* 0x0000003e37397220 */ /* 0x080fe20000410000 */
[----:B------:R-:W-:Y:S02]  /*7140*/  HADD2.F32 R59, -RZ, R59.H0_H0 ;  /* 0x2000003bff3b7230 */ /* 0x000fe40000004100 */
[----:B------:R-:W-:Y:S01]  /*7150*/  FMUL.FTZ R62, R48, R62 ;  /* 0x0000003e303e7220 */ /* 0x000fe20000410000 */
[----:B------:R-:W-:Y:S02]  /*7160*/  HADD2.F32 R58, -RZ, R58.H0_H0 ;  /* 0x2000003aff3a7230 */ /* 0x000fe40000004100 */
[-C--:B------:R-:W-:Y:S01]  /*7170*/  FMUL.FTZ R56, R14, R61.reuse ;  /* 0x0000003d0e387220 */ /* 0x080fe20000410000 */
[----:B------:R-:W-:Y:S01]  /*7180*/  FMUL.FTZ R61, R15, R61 ;  /* 0x0000003d0f3d7220 */ /* 0x000fe20000410000 */
[-C--:B------:R-:W-:Y:S01]  /*7190*/  FFMA.FTZ R57, R48, R59.reuse, -R57 ;  /* 0x0000003b30397223 */ /* 0x080fe20000010839 */
[----:B------:R-:W-:Y:S01]  /*71a0*/  FFMA.FTZ R62, R55, R59, R62 ;  /* 0x0000003b373e7223 */ /* 0x000fe2000001003e */
[-C--:B------:R-:W-:Y:S01]  /*71b0*/  FFMA.FTZ R56, R15, R58.reuse, -R56 ;  /* 0x0000003a0f387223 */ /* 0x080fe20000010838 */
[----:B------:R-:W-:Y:S01]  /*71c0*/  FFMA.FTZ R61, R14, R58, R61 ;  /* 0x0000003a0e3d7223 */ /* 0x000fe2000001003d */
[----:B------:R-:W-:-:S02]  /*71d0*/  F2FP.SATFINITE.E4M3.F32.PACK_AB_MERGE_C R60, R60, R13, RZ ;  /* 0x0000000d3c3c723e */ /* 0x000fc400048070ff */
[----:B------:R-:W-:Y:S02]  /*71e0*/  F2FP.SATFINITE.E4M3.F32.PACK_AB_MERGE_C R13, R12, R11, R51 ;  /* 0x0000000b0c0d723e */ /* 0x000fe40004807033 */
[----:B------:R-:W-:Y:S02]  /*71f0*/  F2FP.SATFINITE.E4M3.F32.PACK_AB_MERGE_C R12, R50, R49, R54 ;  /* 0x00000031320c723e */ /* 0x000fe40004807036 */
[----:B------:R-:W-:Y:S02]  /*7200*/  F2FP.SATFINITE.E4M3.F32.PACK_AB_MERGE_C R14, R61, R56, R63 ;  /* 0x000000383d0e723e */ /* 0x000fe4000480703f */
[----:B------:R-:W-:-:S07]  /*7210*/  F2FP.SATFINITE.E4M3.F32.PACK_AB_MERGE_C R15, R62, R57, R60 ;  /* 0x000000393e0f723e */ /* 0x000fce000480703c */
.L_x_540:
[----:B------:R-:W-:Y:S05]  /*7220*/  BSYNC B2 ;  /* 0x0000000000027941 */ /* 0x000fea0003800000 */
.L_x_539:
[----:B-1----:R4:W-:Y:S02]  /*7230*/  ST.E.128 desc[UR36][R52.64], R12 ;  /* 0x0000000c34007985 */ /* 0x0029e4000c101d24 */
.L_x_538:
[----:B------:R-:W-:Y:S05]  /*7240*/  BSYNC B1 ;  /* 0x0000000000017941 */ /* 0x000fea0003800000 */
.L_x_537:
[----:B------:R-:W-:-:S13]  /*7250*/  LOP3.LUT P2, RZ, R125, 0x2, RZ, 0xc0, !PT ;  /* 0x000000027dff7812 */ /* 0x000fda000784c0ff */
[----:B------:R-:W-:Y:S05]  /*7260*/  @P2 BRA `(.L_x_536) ;  /* 0x0000005400882947 */ /* 0x000fea0003800000 */
[----:B----4-:R4:W1:Y:S01]  /*7270*/  LDS.128 R12, [R90+0x2f400] ;  /* 0x02f400005a0c7984 */ /* 0x0108620000000c00 */
[----:B--2---:R-:W-:Y:S01]  /*7280*/  IADD3 R48, P2, R18, R101, RZ ;  /* 0x0000006512307210 */ /* 0x004fe20007f5e0ff */
[----:B------:R-:W-:Y:S04]  /*7290*/  BSSY B1, `(.L_x_541) ;  /* 0x000006e000017945 */ /* 0x000fe80003800000 */
[----:B0-----:R-:W-:Y:S01]  /*72a0*/  IMAD.X R49, R102, 0x1, R217, P2 ;  /* 0x0000000166317824 */ /* 0x001fe200010e06d9 */
[----:B------:R-:W-:-:S13]  /*72b0*/  ISETP.GE.AND P2, PT, R218, R103, PT ;  /* 0x00000067da00720c */ /* 0x000fda0003f46270 */
[----:B----4-:R-:W-:Y:S05]  /*72c0*/  @P2 BRA `(.L_x_542) ;  /* 0x0000000400a82947 */ /* 0x010fea0003800000 */
[----:B------:R-:W-:Y:S02]  /*72d0*/  SHF.R.U32.HI R46, RZ, 0x8, R47 ;  /* 0x00000008ff2e7819 */ /* 0x000fe4000001162f */
[----:B------:R-:W-:Y:S02]  /*72e0*/  LOP3.LUT R11, R45, 0xff, RZ, 0xc0, !PT ;  /* 0x000000ff2d0b7812 */ /* 0x000fe400078ec0ff */
[--C-:B------:R-:W-:Y:S01]  /*72f0*/  SHF.R.U32.HI R44, RZ, 0x18, R45.reuse ;  /* 0x00000018ff2c7819 */ /* 0x100fe2000001162d */
[----:B------:R-:W-:Y:S01]  /*7300*/  IMAD.SHL.U32 R46, R46, 0x100, RZ ;  /* 0x000001002e2e7824 */ /* 0x000fe200078e00ff */
[--C-:B------:R-:W-:Y:S02]  /*7310*/  SHF.R.U32.HI R52, RZ, 0x8, R45.reuse ;  /* 0x00000008ff347819 */ /* 0x100fe4000001162d */
[----:B------:R-:W-:Y:S01]  /*7320*/  SHF.R.U32.HI R53, RZ, 0x10, R45 ;  /* 0x00000010ff357819 */ /* 0x000fe2000001162d */
[----:B-1----:R-:W-:Y:S01]  /*7330*/  IMAD.MOV.U32 R45, RZ, RZ, R12 ;  /* 0x000000ffff2d7224 */ /* 0x002fe200078e000c */
[----:B------:R-:W-:-:S02]  /*7340*/  SHF.R.U32.HI R50, RZ, 0x10, R47 ;  /* 0x00000010ff327819 */ /* 0x000fc4000001162f */
[----:B------:R-:W-:Y:S02]  /*7350*/  LOP3.LUT R51, R47, 0xff0000ff, RZ, 0xc0, !PT ;  /* 0xff0000ff2f337812 */ /* 0x000fe400078ec0ff */
[----:B------:R-:W-:Y:S01]  /*7360*/  PRMT R47, R44, 0x654, R11 ;  /* 0x000006542c2f7816 */ /* 0x000fe2000000000b */
[----:B------:R-:W-:Y:S01]  /*7370*/  IMAD.MOV.U32 R11, RZ, RZ, R13 ;  /* 0x000000ffff0b7224 */ /* 0x000fe200078e000d */
[----:B------:R-:W-:Y:S01]  /*7380*/  SHF.L.U32 R44, R52, 0x8, RZ ;  /* 0x00000008342c7819 */ /* 0x000fe200000006ff */
[----:B------:R-:W-:Y:S01]  /*7390*/  IMAD.U32 R13, R53, 0x10000, RZ ;  /* 0x00010000350d7824 */ /* 0x000fe200078e00ff */
[----:B------:R-:W-:Y:S02]  /*73a0*/  LOP3.LUT R51, R51, 0xff00, R46, 0xf8, !PT ;  /* 0x0000ff0033337812 */ /* 0x000fe400078ef82e */
[----:B------:R-:W-:Y:S02]  /*73b0*/  LOP3.LUT R44, R47, 0xff00, R44, 0xf8, !PT ;  /* 0x0000ff002f2c7812 */ /* 0x000fe400078ef82c */
[----:B------:R-:W-:-:S02]  /*73c0*/  SHF.L.U32 R46, R50, 0x10, RZ ;  /* 0x00000010322e7819 */ /* 0x000fc400000006ff */
[----:B------:R-:W-:Y:S02]  /*73d0*/  F2FP.F16.E4M3.UNPACK_B R47, R77.H1 ;  /* 0x0000004dff2f723e */ /* 0x000fe400030006ff */
        /* <DEDUP_REMOVED lines=50> */
[----:B------:R-:W-:-:S02]  /*7700*/  F2FP.F16.E4M3.UNPACK_B R57, R44 ;  /* 0x0000002cff39723e */ /* 0x000fc400020006ff */
[-C--:B------:R-:W-:Y:S01]  /*7710*/  F2FP.F16.E4M3.UNPACK_B R54, R13.reuse ;  /* 0x0000000dff36723e */ /* 0x080fe200020006ff */
[----:B------:R-:W-:Y:S01]  /*7720*/  HADD2.F32 R44, -RZ, R51.H1_H1 ;  /* 0x30000033ff2c7230 */ /* 0x000fe20000004100 */
[----:B------:R-:W-:Y:S01]  /*7730*/  F2FP.F16.E4M3.UNPACK_B R55, R13.H1 ;  /* 0x0000000dff37723e */ /* 0x000fe200030006ff */
[----:B------:R-:W-:Y:S02]  /*7740*/  HADD2.F32 R59, -RZ, R57.H1_H1 ;  /* 0x30000039ff3b7230 */ /* 0x000fe40000004100 */
[-C--:B------:R-:W-:Y:S01]  /*7750*/  FMUL.FTZ R62, R52, R60.reuse ;  /* 0x0000003c343e7220 */ /* 0x080fe20000410000 */
[----:B------:R-:W-:Y:S02]  /*7760*/  HADD2.F32 R51, -RZ, R51.H0_H0 ;  /* 0x20000033ff337230 */ /* 0x000fe40000004100 */
[----:B------:R-:W-:Y:S01]  /*7770*/  FMUL.FTZ R61, R53, R60 ;  /* 0x0000003c353d7220 */ /* 0x000fe20000410000 */
[----:B------:R-:W-:Y:S02]  /*7780*/  HADD2.F32 R13, -RZ, R54.H1_H1 ;  /* 0x30000036ff0d7230 */ /* 0x000fe40000004100 */
[----:B------:R-:W-:Y:S01]  /*7790*/  FMUL.FTZ R60, R44, R59 ;  /* 0x0000003b2c3c7220 */ /* 0x000fe20000410000 */
[----:B------:R-:W-:Y:S01]  /*77a0*/  F2FP.F16.E4M3.UNPACK_B R15, R15 ;  /* 0x0000000fff0f723e */ /* 0x000fe200020006ff */
[C---:B------:R-:W-:Y:S01]  /*77b0*/  FMUL.FTZ R59, R51.reuse, R59 ;  /* 0x0000003b333b7220 */ /* 0x040fe20000410000 */
[----:B------:R-:W-:Y:S01]  /*77c0*/  F2FP.F16.E4M3.UNPACK_B R14, R14 ;  /* 0x0000000eff0e723e */ /* 0x000fe200020006ff */
[----:B------:R-:W-:Y:S01]  /*77d0*/  FFMA.FTZ R60, R51, R13, -R60 ;  /* 0x0000000d333c7223 */ /* 0x000fe2000001083c */
[----:B------:R-:W-:-:S02]  /*77e0*/  HADD2.F32 R56, -RZ, R55.H1_H1 ;  /* 0x30000037ff387230 */ /* 0x000fc40000004100 */
[----:B------:R-:W-:Y:S01]  /*77f0*/  FFMA.FTZ R59, R44, R13, R59 ;  /* 0x0000000d2c3b7223 */ /* 0x000fe2000001003b */
[--C-:B------:R-:W-:Y:S02]  /*7800*/  HADD2.F32 R44, -RZ, R15.reuse.H0_H0 ;  /* 0x2000000fff2c7230 */ /* 0x100fe40000004100 */
[--C-:B------:R-:W-:Y:S02]  /*7810*/  HADD2.F32 R13, -RZ, R14.reuse.H0_H0 ;  /* 0x2000000eff0d7230 */ /* 0x100fe40000004100 */
[-C--:B------:R-:W-:Y:S01]  /*7820*/  FFMA.FTZ R61, R52, R56.reuse, R61 ;  /* 0x00000038343d7223 */ /* 0x080fe2000001003d */
[----:B------:R-:W-:Y:S02]  /*7830*/  HADD2.F32 R15, -RZ, R15.H1_H1 ;  /* 0x3000000fff0f7230 */ /* 0x000fe40000004100 */
[----:B------:R-:W-:Y:S01]  /*7840*/  FFMA.FTZ R62, R53, R56, -R62 ;  /* 0x00000038353e7223 */ /* 0x000fe2000001083e */
[----:B------:R-:W-:Y:S01]  /*7850*/  HADD2.F32 R14, -RZ, R14.H1_H1 ;  /* 0x3000000eff0e7230 */ /* 0x000fe20000004100 */
[----:B------:R-:W-:Y:S01]  /*7860*/  F2FP.SATFINITE.E4M3.F32.PACK_AB_MERGE_C R59, R59, R60, RZ ;  /* 0x0000003c3b3b723e */ /* 0x000fe200048070ff */
[----:B------:R-:W-:-:S02]  /*7870*/  HADD2.F32 R57, -RZ, R57.H0_H0 ;  /* 0x20000039ff397230 */ /* 0x000fc40000004100 */
        /* <DEDUP_REMOVED lines=15> */
.L_x_542:
[----:B------:R-:W-:Y:S05]  /*7970*/  BSYNC B1 ;  /* 0x0000000000017941 */ /* 0x000fea0003800000 */
.L_x_541:
[----:B-1----:R0:W-:Y:S01]  /*7980*/  ST.E.128 desc[UR36][R48.64], R12 ;  /* 0x0000000c30007985 */ /* 0x0021e2000c101d24 */
[----:B------:R-:W-:Y:S05]  /*7990*/  BRA `(.L_x_536) ;  /* 0x0000004c00bc7947 */ /* 0x000fea0003800000 */
.L_x_496:
[C---:B------:R-:W-:Y:S01]  /*79a0*/  ISETP.GE.AND P5, PT, R219.reuse, R99, PT ;  /* 0x00000063db00720c */ /* 0x040fe20003fa6270 */
[C---:B------:R-:W-:Y:S01]  /*79b0*/  VIADD R44, R219.reuse, 0x60 ;  /* 0x00000060db2c7836 */ /* 0x040fe20000000000 */
[----:B------:R-:W-:Y:S01]  /*79c0*/  P2R R49, PR, RZ, 0x1 ;  /* 0x00000001ff317803 */ /* 0x000fe20000000000 */
[C---:B------:R-:W-:Y:S01]  /*79d0*/  VIADD R48, R219.reuse, 0x20 ;  /* 0x00000020db307836 */ /* 0x040fe20000000000 */
[----:B------:R-:W-:Y:S01]  /*79e0*/  ISETP.GE.OR P5, PT, R16, R103, P5 ;  /* 0x000000671000720c */ /* 0x000fe20002fa6670 */
[----:B------:R-:W-:-:S12]  /*79f0*/  VIADD R50, R219, 0x40 ;  /* 0x00000040db327836 */ /* 0x000fd80000000000 */
[----:B------:R-:W0:Y:S08]  /*7a00*/  @!P5 LDC.64 R52, c[0x0][0x3e8] ;  /* 0x0000fa00ff34db82 */ /* 0x000e300000000a00 */
[----:B------:R-:W1:Y:S01]  /*7a10*/  @!P5 LDC.64 R54, c[0x0][0x400] ;  /* 0x00010000ff36db82 */ /* 0x000e620000000a00 */
[----:B0-----:R-:W-:-:S04]  /*7a20*/  @!P5 IADD3 R52, P2, P3, R84, R52, R12 ;  /* 0x000000345434d210 */ /* 0x001fc80007b5e00c */
[----:B------:R-:W-:Y:S02]  /*7a30*/  @!P5 IADD3.X R53, R37, R53, R81, P2, P3 ;  /* 0x000000352535d210 */ /* 0x000fe400017e6451 */
[----:B------:R-:W-:-:S04]  /*7a40*/  ISETP.GE.AND P2, PT, R44, R99, PT ;  /* 0x000000632c00720c */ /* 0x000fc80003f46270 */
[----:B------:R-:W-:-:S13]  /*7a50*/  ISETP.GE.OR P2, PT, R16, R103, P2 ;  /* 0x000000671000720c */ /* 0x000fda0001746670 */
[----:B------:R-:W0:Y:S01]  /*7a60*/  @!P2 LDC.64 R44, c[0x0][0x3f8] ;  /* 0x0000fe00ff2cab82 */ /* 0x000e220000000a00 */
[----:B------:R-:W-:Y:S02]  /*7a70*/  @!P2 IMAD.MOV.U32 R13, RZ, RZ, R81 ;  /* 0x000000ffff0da224 */ /* 0x000fe400078e0051 */
[----:B------:R-:W-:-:S05]  /*7a80*/  @!P2 IMAD.MOV.U32 R15, RZ, RZ, R11 ;  /* 0x000000ffff0fa224 */ /* 0x000fca00078e000b */
[----:B------:R-:W2:Y:S08]  /*7a90*/  @!P2 LDC.64 R76, c[0x0][0x3e8] ;  /* 0x0000fa00ff4cab82 */ /* 0x000eb00000000a00 */
[----:B------:R-:W3:Y:S01]  /*7aa0*/  @!P2 LDC.64 R78, c[0x0][0x400] ;  /* 0x00010000ff4eab82 */ /* 0x000ee20000000a00 */
[----:B0-----:R-:W-:-:S04]  /*7ab0*/  @!P2 IMAD.WIDE.U32 R46, R44, 0x60, R12 ;  /* 0x000000602c2ea825 */ /* 0x001fc800078e000c */
[----:B------:R-:W-:-:S04]  /*7ac0*/  @!P2 IMAD R45, R45, 0x60, RZ ;  /* 0x000000602d2da824 */ /* 0x000fc800078e02ff */
[----:B------:R-:W-:Y:S01]  /*7ad0*/  @!P2 IMAD.IADD R44, R47, 0x1, R45 ;  /* 0x000000012f2ca824 */ /* 0x000fe200078e022d */
[----:B--2---:R-:W-:-:S04]  /*7ae0*/  @!P2 IADD3 R76, P3, P4, R84, R76, R46 ;  /* 0x0000004c544ca210 */ /* 0x004fc80007c7e02e */
[----:B------:R-:W-:Y:S02]  /*7af0*/  @!P2 IADD3.X R77, R37, R77, R44, P3, P4 ;  /* 0x0000004d254da210 */ /* 0x000fe40001fe842c */
[----:B------:R-:W0:Y:S02]  /*7b00*/  @!P2 LDC.64 R44, c[0x0][0x408] ;  /* 0x00010200ff2cab82 */ /* 0x000e240000000a00 */
[----:B0-----:R-:W-:-:S04]  /*7b10*/  @!P2 IMAD.WIDE.U32 R46, R44, 0x60, R14 ;  /* 0x000000602c2ea825 */ /* 0x001fc800078e000e */
[----:B------:R-:W-:Y:S01]  /*7b20*/  @!P2 IMAD R45, R45, 0x60, RZ ;  /* 0x000000602d2da824 */ /* 0x000fe200078e02ff */
[----:B---3--:R-:W-:-:S04]  /*7b30*/  @!P2 IADD3 R78, P3, P4, R88, R78, R46 ;  /* 0x0000004e584ea210 */ /* 0x008fc80007c7e02e */
[----:B------:R-:W-:-:S04]  /*7b40*/  @!P2 IADD3 R45, R47, R45, RZ ;  /* 0x0000002d2f2da210 */ /* 0x000fc80007ffe0ff */
[----:B------:R-:W-:Y:S02]  /*7b50*/  @!P2 IADD3.X R79, R40, R79, R45, P3, P4 ;  /* 0x0000004f284fa210 */ /* 0x000fe40001fe842d */
[----:B-1----:R-:W-:-:S04]  /*7b60*/  @!P5 IADD3 R54, P3, P4, R88, R54, R14 ;  /* 0x000000365836d210 */ /* 0x002fc80007c7e00e */
[----:B------:R-:W-:Y:S02]  /*7b70*/  @!P5 IADD3.X R55, R40, R55, R11, P3, P4 ;  /* 0x000000372837d210 */ /* 0x000fe40001fe840b */
[----:B------:R-:W-:-:S04]  /*7b80*/  ISETP.GE.AND P4, PT, R48, R99, PT ;  /* 0x000000633000720c */ /* 0x000fc80003f86270 */
[----:B------:R-:W-:-:S13]  /*7b90*/  ISETP.GE.OR P4, PT, R16, R103, P4 ;  /* 0x000000671000720c */ /* 0x000fda0002786670 */
[----:B------:R-:W-:Y:S01]  /*7ba0*/  @!P4 IADD3 R47, P3, P6, R84, R12, R20 ;  /* 0x0000000c542fc210 */ /* 0x000fe20007e7e014 */
[----:B------:R-:W0:Y:S03]  /*7bb0*/  @!P4 LDC.64 R60, c[0x0][0x3e8] ;  /* 0x0000fa00ff3ccb82 */ /* 0x000e260000000a00 */
[----:B------:R-:W-:Y:S02]  /*7bc0*/  @!P4 IADD3.X R48, R37, R81, R8, P3, P6 ;  /* 0x000000512530c210 */ /* 0x000fe40001fec408 */
[----:B------:R-:W-:Y:S02]  /*7bd0*/  ISETP.GE.AND P3, PT, R50, R99, PT ;  /* 0x000000633200720c */ /* 0x000fe40003f66270 */
[----:B------:R-:W-:Y:S01]  /*7be0*/  CS2R R50, SRZ ;  /* 0x0000000000327805 */ /* 0x000fe2000001ff00 */
[----:B------:R-:W1:Y:S01]  /*7bf0*/  @!P4 LDC.64 R62, c[0x0][0x400] ;  /* 0x00010000ff3ecb82 */ /* 0x000e620000000a00 */
[----:B------:R-:W-:-:S13]  /*7c00*/  ISETP.GE.OR P3, PT, R16, R103, P3 ;  /* 0x000000671000720c */ /* 0x000fda0001f66670 */
[----:B------:R-:W-:-:S04]  /*7c10*/  @!P3 IADD3 R15, P0, P6, R84, R21, R12 ;  /* 0x00000015540fb210 */ /* 0x000fc80007e1e00c */
[----:B------:R-:W-:Y:S02]  /*7c20*/  @!P3 IADD3.X R46, R37, R9, R81, P0, P6 ;  /* 0x00000009252eb210 */ /* 0x000fe400007ec451 */
[----:B------:R-:W-:-:S04]  /*7c30*/  @!P4 IADD3 R13, P0, P6, R88, R14, R31 ;  /* 0x0000000e580dc210 */ /* 0x000fc80007e1e01f */
[----:B------:R-:W-:Y:S02]  /*7c40*/  @!P4 IADD3.X R12, R40, R11, R28, P0, P6 ;  /* 0x0000000b280cc210 */ /* 0x000fe400007ec41c */
[----:B------:R-:W-:-:S04]  /*7c50*/  @!P3 IADD3 R45, P0, P6, R88, R32, R14 ;  /* 0x00000020582db210 */ /* 0x000fc80007e1e00e */
[----:B------:R-:W-:Y:S02]  /*7c60*/  @!P3 IADD3.X R44, R40, R29, R11, P0, P6 ;  /* 0x0000001d282cb210 */ /* 0x000fe400007ec40b */
[----:B0-----:R-:W-:Y:S02]  /*7c70*/  @!P4 IADD3 R60, P6, R47, R60, RZ ;  /* 0x0000003c2f3cc210 */ /* 0x001fe40007fde0ff */
[----:B------:R-:W-:-:S03]  /*7c80*/  ISETP.NE.AND P0, PT, R49, RZ, PT ;  /* 0x000000ff3100720c */ /* 0x000fc60003f05270 */
[----:B------:R-:W-:Y:S01]  /*7c90*/  @!P4 IMAD.X R61, R48, 0x1, R61, P6 ;  /* 0x00000001303dc824 */ /* 0x000fe200030e063d */
[----:B-1----:R-:W-:Y:S02]  /*7ca0*/  @!P4 IADD3 R62, P6, R13, R62, RZ ;  /* 0x0000003e0d3ec210 */ /* 0x002fe40007fde0ff */
[----:B------:R-:W-:-:S03]  /*7cb0*/  CS2R R48, SRZ ;  /* 0x0000000000307805 */ /* 0x000fc6000001ff00 */
[----:B------:R-:W-:Y:S02]  /*7cc0*/  @!P4 IMAD.X R63, R12, 0x1, R63, P6 ;  /* 0x000000010c3fc824 */ /* 0x000fe400030e063f */
[----:B------:R-:W0:Y:S01]  /*7cd0*/  @!P3 LDC.64 R12, c[0x0][0x3e8] ;  /* 0x0000fa00ff0cbb82 */ /* 0x000e220000000a00 */
[----:B------:R1:W2:Y:S01]  /*7ce0*/  @!P5 LDG.E.128 R48, desc[UR36][R54.64] ;  /* 0x000000243630d981 */ /* 0x0002a2000c1e1d00 */
[----:B0-----:R-:W-:-:S06]  /*7cf0*/  @!P3 IADD3 R12, P6, R15, R12, RZ ;  /* 0x0000000c0f0cb210 */ /* 0x001fcc0007fde0ff */
[----:B------:R-:W0:Y:S01]  /*7d00*/  @!P3 LDC.64 R14, c[0x0][0x400] ;  /* 0x00010000ff0ebb82 */ /* 0x000e220000000a00 */
[----:B------:R-:W-:Y:S02]  /*7d10*/  @!P3 IADD3.X R13, R46, R13, RZ, P6, !PT ;  /* 0x0000000d2e0db210 */ /* 0x000fe400037fe4ff */
[----:B------:R-:W-:Y:S02]  /*7d20*/  CS2R R46, SRZ ;  /* 0x00000000002e7805 */ /* 0x000fe4000001ff00 */
[----:B-1----:R-:W-:Y:S02]  /*7d30*/  CS2R R54, SRZ ;  /* 0x0000000000367805 */ /* 0x002fe4000001ff00 */
[----:B------:R-:W-:Y:S02]  /*7d40*/  CS2R R58, SRZ ;  /* 0x00000000003a7805 */ /* 0x000fe4000001ff00 */
[----:B------:R-:W-:Y:S02]  /*7d50*/  CS2R R56, SRZ ;  /* 0x0000000000387805 */ /* 0x000fe4000001ff00 */
[----:B------:R-:W-:-:S02]  /*7d60*/  CS2R R66, SRZ ;  /* 0x0000000000427805 */ /* 0x000fc4000001ff00 */
[----:B------:R-:W-:Y:S02]  /*7d70*/  CS2R R64, SRZ ;  /* 0x0000000000407805 */ /* 0x000fe4000001ff00 */
[----:B------:R-:W-:Y:S02]  /*7d80*/  CS2R R70, SRZ ;  /* 0x0000000000467805 */ /* 0x000fe4000001ff00 */
[----:B------:R-:W-:Y:S02]  /*7d90*/  CS2R R68, SRZ ;  /* 0x0000000000447805 */ /* 0x000fe4000001ff00 */
[----:B------:R-:W-:Y:S01]  /*7da0*/  CS2R R74, SRZ ;  /* 0x00000000004a7805 */ /* 0x000fe2000001ff00 */
[----:B------:R1:W3:Y:S01]  /*7db0*/  @!P4 LDG.E.128 R56, desc[UR36][R62.64] ;  /* 0x000000243e38c981 */ /* 0x0002e2000c1e1d00 */
[----:B------:R-:W-:-:S03]  /*7dc0*/  CS2R R72, SRZ ;  /* 0x0000000000487805 */ /* 0x000fc6000001ff00 */
[----:B------:R-:W4:Y:S04]  /*7dd0*/  @!P2 LDG.E.128 R68, desc[UR36][R76.64] ;  /* 0x000000244c44a981 */ /* 0x000f28000c1e1d00 */
[----:B------:R-:W5:Y:S01]  /*7de0*/  @!P2 LDG.E.128 R72, desc[UR36][R78.64] ;  /* 0x000000244e48a981 */ /* 0x000f62000c1e1d00 */
[----:B0-----:R-:W-:-:S05]  /*7df0*/  @!P3 IADD3 R14, P6, R45, R14, RZ ;  /* 0x0000000e2d0eb210 */ /* 0x001fca0007fde0ff */
[----:B------:R-:W-:Y:S01]  /*7e00*/  @!P3 IMAD.X R15, R44, 0x1, R15, P6 ;  /* 0x000000012c0fb824 */ /* 0x000fe200030e060f */
[----:B------:R-:W-:Y:S02]  /*7e10*/  CS2R R44, SRZ ;  /* 0x00000000002c7805 */ /* 0x000fe4000001ff00 */
[----:B-1----:R-:W-:Y:S02]  /*7e20*/  CS2R R62, SRZ ;  /* 0x00000000003e7805 */ /* 0x002fe4000001ff00 */
[----:B------:R-:W5:Y:S04]  /*7e30*/  @!P3 LDG.E.128 R64, desc[UR36][R14.64] ;  /* 0x000000240e40b981 */ /* 0x000f68000c1e1d00 */
[----:B------:R0:W5:Y:S02]  /*7e40*/  @!P5 LDG.E.128 R44, desc[UR36][R52.64] ;  /* 0x00000024342cd981 */ /* 0x000164000c1e1d00 */
[----:B0-----:R-:W-:-:S06]  /*7e50*/  CS2R R52, SRZ ;  /* 0x0000000000347805 */ /* 0x001fcc000001ff00 */
[----:B------:R0:W5:Y:S02]  /*7e60*/  @!P4 LDG.E.128 R52, desc[UR36][R60.64] ;  /* 0x000000243c34c981 */ /* 0x000164000c1e1d00 */
[----:B0-----:R-:W-:-:S06]  /*7e70*/  CS2R R60, SRZ ;  /* 0x00000000003c7805 */ /* 0x001fcc000001ff00 */
[----:B------:R-:W5:Y:S01]  /*7e80*/  @!P3 LDG.E.128 R60, desc[UR36][R12.64] ;  /* 0x000000240c3cb981 */ /* 0x000f62000c1e1d00 */
[----:B------:R-:W-:-:S06]  /*7e90*/  UISETP.NE.AND UP0, UPT, UR60, 0x3, UPT ;  /* 0x000000033c00788c */ /* 0x000fcc000bf05270 */
[----:B------:R-:W-:Y:S02]  /*7ea0*/  PLOP3.LUT P5, PT, PT, PT, UP0, 0x80, 0x0 ;  /* 0x000000000000781c */ /* 0x000fe40003faf008 */
[----:B------:R-:W-:Y:S01]  /*7eb0*/  ISETP.GE.AND P2, PT, R16, R103, PT ;  /* 0x000000671000720c */ /* 0x000fe20003f46270 */
[----:B--2---:R-:W-:Y:S01]  /*7ec0*/  IMAD.MOV.U32 R120, RZ, RZ, R50 ;  /* 0x000000ffff787224 */ /* 0x004fe200078e0032 */
[----:B------:R-:W-:Y:S01]  /*7ed0*/  MOV R119, R48 ;  /* 0x0000003000777202 */ /* 0x000fe20000000f00 */
[----:B---3--:R-:W-:Y:S02]  /*7ee0*/  IMAD.MOV.U32 R116, RZ, RZ, R58 ;  /* 0x000000ffff747224 */ /* 0x008fe400078e003a */
[----:B------:R-:W-:Y:S02]  /*7ef0*/  IMAD.MOV.U32 R117, RZ, RZ, R56 ;  /* 0x000000ffff757224 */ /* 0x000fe400078e0038 */
[----:B----4-:R-:W-:Y:S01]  /*7f00*/  IMAD.MOV.U32 R103, RZ, RZ, R70 ;  /* 0x000000ffff677224 */ /* 0x010fe200078e0046 */
[----:B------:R-:W-:Y:S01]  /*7f10*/  MOV R104, R68 ;  /* 0x0000004400687202 */ /* 0x000fe20000000f00 */
[----:B-----5:R-:W-:-:S02]  /*7f20*/  IMAD.MOV.U32 R105, RZ, RZ, R74 ;  /* 0x000000ffff697224 */ /* 0x020fc400078e004a */
[----:B------:R-:W-:Y:S02]  /*7f30*/  IMAD.MOV.U32 R106, RZ, RZ, R72 ;  /* 0x000000ffff6a7224 */ /* 0x000fe400078e0048 */
[----:B------:R-:W-:Y:S02]  /*7f40*/  IMAD.MOV.U32 R111, RZ, RZ, R66 ;  /* 0x000000ffff6f7224 */ /* 0x000fe400078e0042 */
[----:B------:R-:W-:Y:S02]  /*7f50*/  IMAD.MOV.U32 R112, RZ, RZ, R64 ;  /* 0x000000ffff707224 */ /* 0x000fe400078e0040 */
[----:B------:R-:W-:Y:S02]  /*7f60*/  IMAD.MOV.U32 R121, RZ, RZ, R46 ;  /* 0x000000ffff797224 */ /* 0x000fe400078e002e */
[----:B------:R-:W-:Y:S02]  /*7f70*/  IMAD.MOV.U32 R118, RZ, RZ, R44 ;  /* 0x000000ffff767224 */ /* 0x000fe400078e002c */
[----:B------:R-:W-:-:S02]  /*7f80*/  IMAD.MOV.U32 R114, RZ, RZ, R54 ;  /* 0x000000ffff727224 */ /* 0x000fc400078e0036 */
[----:B------:R-:W-:Y:S01]  /*7f90*/  IMAD.MOV.U32 R115, RZ, RZ, R52 ;  /* 0x000000ffff737224 */ /* 0x000fe200078e0034 */
[----:B------:R-:W-:Y:S01]  /*7fa0*/  MOV R109, R62 ;  /* 0x0000003e006d7202 */ /* 0x000fe20000000f00 */
[----:B------:R-:W-:Y:S01]  /*7fb0*/  IMAD.MOV.U32 R110, RZ, RZ, R60 ;  /* 0x000000ffff6e7224 */ /* 0x000fe200078e003c */
[----:B------:R-:W-:Y:S06]  /*7fc0*/  @!P5 BRA `(.L_x_543) ;  /* 0x000000000004d947 */ /* 0x000fec0003800000 */
[----:B------:R-:W-:Y:S01]  /*7fd0*/  BPT.TRAP 0x1 ;  /* 0x000000040000795c */ /* 0x000fe20000300000 */
.L_x_543:
[----:B------:R-:W-:Y:S01]  /*7fe0*/  IMAD R81, R216, 0x8, R19 ;  /* 0x00000008d8517824 */ /* 0x000fe200078e0213 */
[----:B------:R-:W-:Y:S01]  /*7ff0*/  SHF.L.U32 R100, R221, 0x1f, RZ ;  /* 0x0000001fdd647819 */ /* 0x000fe200000006ff */
[----:B------:R-:W0:Y:S01]  /*8000*/  LDC R107, c[0x0][0x2f4] ;  /* 0x0000bd00ff6b7b82 */ /* 0x000e220000000800 */
[----:B------:R-:W-:Y:S02]  /*8010*/  BSSY B1, `(.L_x_544) ;  /* 0x0000003000017945 */ /* 0x000fe40003800000 */
[----:B------:R-:W1:Y:S02]  /*8020*/  SYNCS.PHASECHK.TRANS64.TRYWAIT P3, [R81+URZ+0x38890], R100 ;  /* 0x03889064510075a7 */ /* 0x000e64000806017f */
[----:B-1----:R-:W-:Y:S05]  /*8030*/  @!P3 BRA `(.L_x_545) ;  /* 0x000002340098b947 */ /* 0x002fea0003800000 */
.L_x_848:
[----:B------:R-:W-:Y:S05]  /*8040*/  BSYNC B1 ;  /* 0x0000000000017941 */ /* 0x000fea0003800000 */
.L_x_544:
[----:B------:R-:W-:Y:S01]  /*8050*/  UMOV UR4, 0xffffffff ;  /* 0xffffffff00047882 */ /* 0x000fe20000000000 */
[----:B0-----:R-:W-:Y:S02]  /*8060*/  IMAD.IADD R108, R107, 0x1, -R34 ;  /* 0x000000016b6c7824 */ /* 0x001fe400078e0a22 */
[----:B------:R-:W-:Y:S05]  /*8070*/  BRA.DIV UR4, `(.L_x_546) ;  /* 0x00000236049c7947 */ /* 0x000fea000b800000 */
[----:B------:R0:W2:Y:S04]  /*8080*/  SHFL.IDX PT, R113, R102, RZ, 0x181f ;  /* 0x00181fff66717589 */ /* 0x0000a800000e0000 */
[----:B------:R0:W3:Y:S02]  /*8090*/  SHFL.IDX PT, R11, R101, RZ, 0x181f ;  /* 0x00181fff650b7589 */ /* 0x0000e400000e0000 */
.L_x_852:
[----:B------:R-:W-:Y:S01]  /*80a0*/  ISETP.GE.OR P3, PT, R219, R99, P1 ;  /* 0x00000063db00720c */ /* 0x000fe20000f66670 */
[----:B------:R-:W-:-:S12]  /*80b0*/  BSSY B1, `(.L_x_547) ;  /* 0x0000103000017945 */ /* 0x000fd80003800000 */
[----:B------:R-:W-:Y:S05]  /*80c0*/  @P3 BRA `(.L_x_548) ;  /* 0x0000001000043947 */ /* 0x000fea0003800000 */
[----:B------:R-:W4:Y:S01]  /*80d0*/  LDL R14, [R1+0x2c] ;  /* 0x00002c00010e7983 */ /* 0x000f220000100800 */
[----:B------:R-:W-:Y:S01]  /*80e0*/  SEL R12, R34, R108, !P0 ;  /* 0x0000006c220c7207 */ /* 0x000fe20004000000 */
[C---:B------:R-:W-:Y:S01]  /*80f0*/  IMAD.SHL.U32 R76, R219.reuse, 0x80, RZ ;  /* 0x00000080db4c7824 */ /* 0x040fe200078e00ff */
[----:B------:R-:W-:Y:S01]  /*8100*/  SHF.L.U32 R15, R219, 0x7, RZ ;  /* 0x00000007db0f7819 */ /* 0x000fe200000006ff */
[----:B------:R-:W-:Y:S01]  /*8110*/  BSSY B2, `(.L_x_549) ;  /* 0x00000f5000027945 */ /* 0x000fe20003800000 */
[----:B------:R-:W-:Y:S02]  /*8120*/  SHF.R.S32.HI R13, RZ, 0x1f, R12 ;  /* 0x0000001fff0d7819 */ /* 0x000fe4000001140c */
[----:B------:R-:W-:Y:S02]  /*8130*/  LOP3.LUT R15, R15, 0x380, RZ, 0xc0, !PT ;  /* 0x000003800f0f7812 */ /* 0x000fe400078ec0ff */
[----:B------:R-:W-:Y:S02]  /*8140*/  LEA.HI R13, R13, R12, RZ, 0x5 ;  /* 0x0000000c0d0d7211 */ /* 0x000fe400078f28ff */
[----:B------:R-:W-:-:S02]  /*8150*/  LOP3.LUT R76, R76, 0x380, RZ, 0xc0, !PT ;  /* 0x000003804c4c7812 */ /* 0x000fc400078ec0ff */
[----:B------:R-:W-:Y:S02]  /*8160*/  LEA.HI.SX32 R122, R13, R42, 0x1b ;  /* 0x0000002a0d7a7211 */ /* 0x000fe400078fdaff */
[----:B------:R-:W-:Y:S02]  /*8170*/  SHF.R.U32.HI R15, RZ, 0x3, R15 ;  /* 0x00000003ff0f7819 */ /* 0x000fe4000001160f */
[----:B------:R-:W-:-:S04]  /*8180*/  SHF.R.S32.HI R12, RZ, 0x1f, R122 ;  /* 0x0000001fff0c7819 */ /* 0x000fc8000001147a */
[----:B------:R-:W-:Y:S01]  /*8190*/  LEA.HI R12, R12, R122, RZ, 0x3 ;  /* 0x0000007a0c0c7211 */ /* 0x000fe200078f18ff */
[----:B------:R-:W-:-:S04]  /*81a0*/  IMAD.SHL.U32 R122, R122, 0x10, RZ ;  /* 0x000000107a7a7824 */ /* 0x000fc800078e00ff */
[----:B------:R-:W-:Y:S01]  /*81b0*/  IMAD.SHL.U32 R12, R12, 0x800, RZ ;  /* 0x000008000c0c7824 */ /* 0x000fe200078e00ff */
[----:B------:R-:W-:-:S04]  /*81c0*/  LOP3.LUT R13, R76, 0x70, R122, 0xf8, !PT ;  /* 0x000000704c0d7812 */ /* 0x000fc800078ef87a */
[----:B------:R-:W-:Y:S02]  /*81d0*/  LOP3.LUT R13, R13, R15, RZ, 0x3c, !PT ;  /* 0x0000000f0d0d7212 */ /* 0x000fe400078e3cff */
[----:B------:R-:W-:-:S04]  /*81e0*/  LOP3.LUT R12, R12, 0xffffc000, RZ, 0xc0, !PT ;  /* 0xffffc0000c0c7812 */ /* 0x000fc800078ec0ff */
[----:B----4-:R-:W-:-:S05]  /*81f0*/  IADD3 R12, R13, R12, R14 ;  /* 0x0000000c0d0c7210 */ /* 0x010fca0007ffe00e */
[C---:B------:R-:W-:Y:S01]  /*8200*/  IMAD R76, R216.reuse, 0x8000, R12 ;  /* 0x00008000d84c7824 */ /* 0x040fe200078e020c */
[----:B------:R-:W-:-:S03]  /*8210*/  LEA R12, R216, R4, 0xf ;  /* 0x00000004d80c7211 */ /* 0x000fc600078e78ff */
[C---:B------:R-:W-:Y:S02]  /*8220*/  IMAD.IADD R76, R19.reuse, 0x1, R76 ;  /* 0x00000001134c7824 */ /* 0x040fe400078e024c */
[----:B------:R-:W-:-:S04]  /*8230*/  IMAD.IADD R12, R19, 0x1, R12 ;  /* 0x00000001130c7824 */ /* 0x000fc800078e020c */
[----:B------:R-:W4:Y:S04]  /*8240*/  LDS.128 R76, [R76+0x28400] ;  /* 0x028400004c4c7984 */ /* 0x000f280000000c00 */
[----:B------:R-:W0:Y:S01]  /*8250*/  LDS.128 R12, [R12+0x28400] ;  /* 0x028400000c0c7984 */ /* 0x000e220000000c00 */
[----:B------:R-:W-:Y:S05]  /*8260*/  @P2 BRA `(.L_x_550) ;  /* 0x0000000c007c2947 */ /* 0x000fea0003800000 */
[--C-:B------:R-:W-:Y:S02]  /*8270*/  SHF.R.U32.HI R50, RZ, 0x8, R45.reuse ;  /* 0x00000008ff327819 */ /* 0x100fe4000001162d */
[----:B------:R-:W-:Y:S02]  /*8280*/  SHF.R.U32.HI R126, RZ, 0x18, R45 ;  /* 0x00000018ff7e7819 */ /* 0x000fe4000001162d */
[----:B------:R-:W-:Y:S01]  /*8290*/  LOP3.LUT R46, R45, 0xff, RZ, 0xc0, !PT ;  /* 0x000000ff2d2e7812 */ /* 0x000fe200078ec0ff */
[----:B------:R-:W-:Y:S01]  /*82a0*/  IMAD.SHL.U32 R50, R50, 0x100, RZ ;  /* 0x0000010032327824 */ /* 0x000fe200078e00ff */
[--C-:B------:R-:W-:Y:S02]  /*82b0*/  SHF.R.U32.HI R125, RZ, 0x18, R47.reuse ;  /* 0x00000018ff7d7819 */ /* 0x100fe4000001162f */
[----:B------:R-:W-:Y:S02]  /*82c0*/  LOP3.LUT R124, R47, 0xff, RZ, 0xc0, !PT ;  /* 0x000000ff2f7c7812 */ /* 0x000fe400078ec0ff */
[----:B------:R-:W-:-:S02]  /*82d0*/  SHF.R.U32.HI R123, RZ, 0x8, R47 ;  /* 0x00000008ff7b7819 */ /* 0x000fc4000001162f */
[----:B------:R-:W-:Y:S02]  /*82e0*/  SHF.R.U32.HI R44, RZ, 0x10, R47 ;  /* 0x00000010ff2c7819 */ /* 0x000fe4000001162f */
[--C-:B------:R-:W-:Y:S01]  /*82f0*/  SHF.R.U32.HI R127, RZ, 0x18, R49.reuse ;  /* 0x00000018ff7f7819 */ /* 0x100fe20000011631 */
[----:B------:R-:W-:Y:S01]  /*8300*/  IMAD.SHL.U32 R123, R123, 0x100, RZ ;  /* 0x000001007b7b7824 */ /* 0x000fe200078e00ff */
[----:B------:R-:W-:Y:S01]  /*8310*/  LOP3.LUT R128, R49, 0xff, RZ, 0xc0, !PT ;  /* 0x000000ff31807812 */ /* 0x000fe200078ec0ff */
[----:B------:R-:W-:Y:S01]  /*8320*/  IMAD.U32 R44, R44, 0x10000, RZ ;  /* 0x000100002c2c7824 */ /* 0x000fe200078e00ff */
[----:B------:R-:W-:Y:S02]  /*8330*/  SHF.R.U32.HI R47, RZ, 0x8, R49 ;  /* 0x00000008ff2f7819 */ /* 0x000fe40000011631 */
[----:B------:R-:W-:Y:S02]  /*8340*/  SHF.R.U32.HI R48, RZ, 0x10, R45 ;  /* 0x00000010ff307819 */ /* 0x000fe4000001162d */
[----:B------:R-:W-:-:S02]  /*8350*/  SHF.R.U32.HI R129, RZ, 0x10, R49 ;  /* 0x00000010ff817819 */ /* 0x000fc40000011631 */
[----:B------:R-:W-:Y:S01]  /*8360*/  PRMT R126, R126, 0x654, R46 ;  /* 0x000006547e7e7816 */ /* 0x000fe2000000002e */
[----:B------:R-:W-:Y:S01]  /*8370*/  IMAD.U32 R48, R48, 0x10000, RZ ;  /* 0x0001000030307824 */ /* 0x000fe200078e00ff */
[----:B------:R-:W-:Y:S01]  /*8380*/  PRMT R127, R127, 0x654, R128 ;  /* 0x000006547f7f7816 */ /* 0x000fe20000000080 */
[----:B------:R-:W-:Y:S01]  /*8390*/  IMAD.U32 R129, R129, 0x10000, RZ ;  /* 0x0001000081817824 */ /* 0x000fe200078e00ff */
[----:B------:R-:W-:Y:S02]  /*83a0*/  SHF.L.U32 R47, R47, 0x8, RZ ;  /* 0x000000082f2f7819 */ /* 0x000fe400000006ff */
[----:B------:R-:W-:Y:S02]  /*83b0*/  LOP3.LUT R50, R126, 0xff00, R50, 0xf8, !PT ;  /* 0x0000ff007e327812 */ /* 0x000fe400078ef832 */
[----:B------:R-:W-:Y:S02]  /*83c0*/  LOP3.LUT R47, R127, 0xff00, R47, 0xf8, !PT ;  /* 0x0000ff007f2f7812 */ /* 0x000fe400078ef82f */
[----:B------:R-:W-:-:S02]  /*83d0*/  SHF.R.U32.HI R49, RZ, 0x18, R51 ;  /* 0x00000018ff317819 */ /* 0x000fc40000011633 */
[----:B------:R-:W-:Y:S02]  /*83e0*/  LOP3.LUT R130, R51, 0xff, RZ, 0xc0, !PT ;  /* 0x000000ff33827812 */ /* 0x000fe400078ec0ff */
[--C-:B------:R-:W-:Y:S02]  /*83f0*/  SHF.R.U32.HI R45, RZ, 0x8, R51.reuse ;  /* 0x00000008ff2d7819 */ /* 0x100fe40000011633 */
[----:B------:R-:W-:Y:S02]  /*8400*/  SHF.R.U32.HI R46, RZ, 0x10, R51 ;  /* 0x00000010ff2e7819 */ /* 0x000fe40000011633 */
[----:B------:R-:W-:Y:S01]  /*8410*/  PRMT R51, R125, 0x654, R124 ;  /* 0x000006547d337816 */ /* 0x000fe2000000007c */
[----:B------:R-:W-:Y:S01]  /*8420*/  IMAD.SHL.U32 R45, R45, 0x100, RZ ;  /* 0x000001002d2d7824 */ /* 0x000fe200078e00ff */
[----:B------:R-:W-:Y:S02]  /*8430*/  LOP3.LUT R125, R50, 0xff0000, R48, 0xf8, !PT ;  /* 0x00ff0000327d7812 */ /* 0x000fe400078ef830 */
[----:B------:R-:W-:-:S02]  /*8440*/  LOP3.LUT R50, R47, 0xff0000, R129, 0xf8, !PT ;  /* 0x00ff00002f327812 */ /* 0x000fc400078ef881 */
[----:B------:R-:W-:Y:S02]  /*8450*/  LOP3.LUT R51, R51, 0xff00, R123, 0xf8, !PT ;  /* 0x0000ff0033337812 */ /* 0x000fe400078ef87b */
[----:B----4-:R-:W-:Y:S02]  /*8460*/  F2FP.F16.E4M3.UNPACK_B R123, R77 ;  /* 0x0000004dff7b723e */ /* 0x010fe400020006ff */
[----:B------:R-:W-:Y:S02]  /*8470*/  F2FP.F16.E4M3.UNPACK_B R126, R50 ;  /* 0x00000032ff7e723e */ /* 0x000fe400020006ff */
[----:B0-----:R-:W-:Y:S01]  /*8480*/  F2FP.F16.E4M3.UNPACK_B R47, R13 ;  /* 0x0000000dff2f723e */ /* 0x001fe200020006ff */
[----:B------:R-:W-:Y:S01]  /*8490*/  HADD2.F32 R48, -RZ, R123.H0_H0 ;  /* 0x2000007bff307230 */ /* 0x000fe20000004100 */
[----:B------:R-:W-:Y:S01]  /*84a0*/  F2FP.F16.E4M3.UNPACK_B R127, R125 ;  /* 0x0000007dff7f723e */ /* 0x000fe200020006ff */
[----:B------:R-:W-:Y:S01]  /*84b0*/  HADD2.F32 R129, -RZ, R126.H0_H0 ;  /* 0x2000007eff817230 */ /* 0x000fe20000004100 */
[----:B------:R-:W-:Y:S01]  /*84c0*/  PRMT R49, R49, 0x654, R130 ;  /* 0x0000065431317816 */ /* 0x000fe20000000082 */
[----:B------:R-:W-:Y:S01]  /*84d0*/  HADD2.F32 R124, -RZ, R47.H0_H0 ;  /* 0x2000002fff7c7230 */ /* 0x000fe20000004100 */
[----:B------:R-:W-:Y:S01]  /*84e0*/  F2FP.F16.E4M3.UNPACK_B R77, R77.H1 ;  /* 0x0000004dff4d723e */ /* 0x000fe200030006ff */
[----:B------:R-:W-:-:S02]  /*84f0*/  HADD2.F32 R128, -RZ, R127.H0_H0 ;  /* 0x2000007fff807230 */ /* 0x000fc40000004100 */
[-C--:B------:R-:W-:Y:S01]  /*8500*/  FMUL.FTZ R130, R48, R129.reuse ;  /* 0x0000008130827220 */ /* 0x080fe20000410000 */
[----:B------:R-:W-:Y:S02]  /*8510*/  HADD2.F32 R126, -RZ, R126.H1_H1 ;  /* 0x3000007eff7e7230 */ /* 0x000fe40000004100 */
[C---:B------:R-:W-:Y:S01]  /*8520*/  FMUL.FTZ R129, R124.reuse, R129 ;  /* 0x000000817c817220 */ /* 0x040fe20000410000 */
[----:B------:R-:W-:Y:S02]  /*8530*/  HADD2.F32 R47, -RZ, R47.H1_H1 ;  /* 0x3000002fff2f7230 */ /* 0x000fe40000004100 */
[-C--:B------:R-:W-:Y:S01]  /*8540*/  FFMA.FTZ R124, R124, R128.reuse, -R130 ;  /* 0x000000807c7c7223 */ /* 0x080fe20000010882 */
[----:B------:R-:W-:Y:S02]  /*8550*/  HADD2.F32 R127, -RZ, R127.H1_H1 ;  /* 0x3000007fff7f7230 */ /* 0x000fe40000004100 */
[----:B------:R-:W-:Y:S01]  /*8560*/  FFMA.FTZ R48, R48, R128, R129 ;  /* 0x0000008030307223 */ /* 0x000fe20000010081 */
[----:B------:R-:W-:Y:S01]  /*8570*/  HADD2.F32 R128, -RZ, R123.H1_H1 ;  /* 0x3000007bff807230 */ /* 0x000fe20000004100 */
[----:B------:R-:W-:-:S02]  /*8580*/  F2FP.F16.E4M3.UNPACK_B R125, R125.H1 ;  /* 0x0000007dff7d723e */ /* 0x000fc400030006ff */
[----:B------:R-:W-:Y:S01]  /*8590*/  LOP3.LUT R49, R49, 0xff00, R45, 0xf8, !PT ;  /* 0x0000ff0031317812 */ /* 0x000fe200078ef82d */
[----:B------:R-:W-:Y:S02]  /*85a0*/  IMAD.MOV.U32 R45, RZ, RZ, R79 ;  /* 0x000000ffff2d7224 */ /* 0x000fe400078e004f */
[-C--:B------:R-:W-:Y:S01]  /*85b0*/  FMUL.FTZ R123, R128, R126.reuse ;  /* 0x0000007e807b7220 */ /* 0x080fe20000410000 */
[C---:B------:R-:W-:Y:S01]  /*85c0*/  FMUL.FTZ R126, R47.reuse, R126 ;  /* 0x0000007e2f7e7220 */ /* 0x040fe20000410000 */
[----:B------:R-:W-:Y:S01]  /*85d0*/  SHF.L.U32 R46, R46, 0x10, RZ ;  /* 0x000000102e2e7819 */ /* 0x000fe200000006ff */
[----:B------:R-:W-:Y:S02]  /*85e0*/  IMAD.MOV.U32 R79, RZ, RZ, R15 ;  /* 0x000000ffff4f7224 */ /* 0x000fe400078e000f */
[-C--:B------:R-:W-:Y:S01]  /*85f0*/  FFMA.FTZ R123, R47, R127.reuse, -R123 ;  /* 0x0000007f2f7b7223 */ /* 0x080fe2000001087b */
[----:B------:R-:W-:Y:S01]  /*8600*/  FFMA.FTZ R47, R128, R127, R126 ;  /* 0x0000007f802f7223 */ /* 0x000fe2000001007e */
[----:B------:R-:W-:Y:S01]  /*8610*/  F2FP.F16.E4M3.UNPACK_B R126, R50.H1 ;  /* 0x00000032ff7e723e */ /* 0x000fe200030006ff */
[----:B------:R-:W-:Y:S01]  /*8620*/  HADD2.F32 R128, -RZ, R125.H0_H0 ;  /* 0x2000007dff807230 */ /* 0x000fe20000004100 */
[----:B------:R-:W-:Y:S01]  /*8630*/  F2FP.F16.E4M3.UNPACK_B R127, R13.H1 ;  /* 0x0000000dff7f723e */ /* 0x000fe200030006ff */
[----:B------:R-:W-:Y:S01]  /*8640*/  HADD2.F32 R13, -RZ, R77.H0_H0 ;  /* 0x2000004dff0d7230 */ /* 0x000fe20000004100 */
[----:B------:R-:W-:Y:S01]  /*8650*/  LOP3.LUT R51, R51, 0xff0000, R44, 0xf8, !PT ;  /* 0x00ff000033337812 */ /* 0x000fe200078ef82c */
[----:B------:R-:W-:Y:S01]  /*8660*/  HADD2.F32 R129, -RZ, R126.H0_H0 ;  /* 0x2000007eff817230 */ /* 0x000fe20000004100 */
[----:B------:R-:W-:Y:S01]  /*8670*/  LOP3.LUT R44, R49, 0xff0000, R46, 0xf8, !PT ;  /* 0x00ff0000312c7812 */ /* 0x000fe200078ef82e */
[----:B------:R-:W-:Y:S01]  /*8680*/  HADD2.F32 R50, -RZ, R127.H0_H0 ;  /* 0x2000007fff327230 */ /* 0x000fe20000004100 */
[----:B------:R-:W-:Y:S01]  /*8690*/  F2FP.F16.E4M3.UNPACK_B R46, R45 ;  /* 0x0000002dff2e723e */ /* 0x000fe200020006ff */
[----:B------:R-:W-:-:S02]  /*86a0*/  HADD2.F32 R77, -RZ, R77.H1_H1 ;  /* 0x3000004dff4d7230 */ /* 0x000fc40000004100 */
[CC--:B------:R-:W-:Y:S01]  /*86b0*/  FMUL.FTZ R130, R13.reuse, R129.reuse ;  /* 0x000000810d827220 */ /* 0x0c0fe20000410000 */
[----:B------:R-:W-:Y:S02]  /*86c0*/  HADD2.F32 R126, -RZ, R126.H1_H1 ;  /* 0x3000007eff7e7230 */ /* 0x000fe40000004100 */
[C---:B------:R-:W-:Y:S01]  /*86d0*/  FMUL.FTZ R129, R50.reuse, R129 ;  /* 0x0000008132817220 */ /* 0x040fe20000410000 */
[----:B------:R-:W-:Y:S01]  /*86e0*/  F2FP.F16.E4M3.UNPACK_B R15, R79 ;  /* 0x0000004fff0f723e */ /* 0x000fe200020006ff */
[-C--:B------:R-:W-:Y:S01]  /*86f0*/  FFMA.FTZ R50, R50, R128.reuse, -R130 ;  /* 0x0000008032327223 */ /* 0x080fe20000010882 */
[----:B------:R-:W-:Y:S01]  /*8700*/  F2FP.F16.E4M3.UNPACK_B R45, R45.H1 ;  /* 0x0000002dff2d723e */ /* 0x000fe200030006ff */
[----:B------:R-:W-:Y:S01]  /*8710*/  FFMA.FTZ R13, R13, R128, R129 ;  /* 0x000000800d0d7223 */ /* 0x000fe20000010081 */
[----:B------:R-:W-:Y:S02]  /*8720*/  HADD2.F32 R128, -RZ, R127.H1_H1 ;  /* 0x3000007fff807230 */ /* 0x000fe40000004100 */
[----:B------:R-:W-:-:S02]  /*8730*/  HADD2.F32 R127, -RZ, R125.H1_H1 ;  /* 0x3000007dff7f7230 */ /* 0x000fc40000004100 */
[CC--:B------:R-:W-:Y:S01]  /*8740*/  FMUL.FTZ R125, R77.reuse, R126.reuse ;  /* 0x0000007e4d7d7220 */ /* 0x0c0fe20000410000 */
[--C-:B------:R-:W-:Y:S02]  /*8750*/  HADD2.F32 R130, -RZ, R15.reuse.H0_H0 ;  /* 0x2000000fff827230 */ /* 0x100fe40000004100 */
[C---:B------:R-:W-:Y:S01]  /*8760*/  FMUL.FTZ R126, R128.reuse, R126 ;  /* 0x0000007e807e7220 */ /* 0x040fe20000410000 */
[----:B------:R-:W-:Y:S02]  /*8770*/  HADD2.F32 R15, -RZ, R15.H1_H1 ;  /* 0x3000000fff0f7230 */ /* 0x000fe40000004100 */
[-C--:B------:R-:W-:Y:S01]  /*8780*/  FFMA.FTZ R125, R128, R127.reuse, -R125 ;  /* 0x0000007f807d7223 */ /* 0x080fe2000001087d */
[----:B------:R-:W-:Y:S02]  /*8790*/  HADD2.F32 R128, -RZ, R46.H0_H0 ;  /* 0x2000002eff807230 */ /* 0x000fe40000004100 */
[----:B------:R-:W-:Y:S01]  /*87a0*/  FFMA.FTZ R77, R77, R127, R126 ;  /* 0x0000007f4d4d7223 */ /* 0x000fe2000001007e */
[----:B------:R-:W-:-:S02]  /*87b0*/  F2FP.F16.E4M3.UNPACK_B R126, R44 ;  /* 0x0000002cff7e723e */ /* 0x000fc400020006ff */
[-C--:B------:R-:W-:Y:S02]  /*87c0*/  F2FP.F16.E4M3.UNPACK_B R127, R51.reuse ;  /* 0x00000033ff7f723e */ /* 0x080fe400020006ff */
[----:B------:R-:W-:Y:S01]  /*87d0*/  F2FP.F16.E4M3.UNPACK_B R44, R44.H1 ;  /* 0x0000002cff2c723e */ /* 0x000fe200030006ff */
[--C-:B------:R-:W-:Y:S01]  /*87e0*/  HADD2.F32 R49, -RZ, R126.reuse.H0_H0 ;  /* 0x2000007eff317230 */ /* 0x100fe20000004100 */
[----:B------:R-:W-:Y:S01]  /*87f0*/  F2FP.F16.E4M3.UNPACK_B R51, R51.H1 ;  /* 0x00000033ff33723e */ /* 0x000fe200030006ff */
[--C-:B------:R-:W-:Y:S01]  /*8800*/  HADD2.F32 R129, -RZ, R127.reuse.H0_H0 ;  /* 0x2000007fff817230 */ /* 0x100fe20000004100 */
[----:B------:R-:W-:Y:S01]  /*8810*/  F2FP.SATFINITE.E4M3.F32.PACK_AB_MERGE_C R50, R125, R50, RZ ;  /* 0x000000327d32723e */ /* 0x000fe200048070ff */
[----:B------:R-:W-:Y:S02]  /*8820*/  HADD2.F32 R126, -RZ, R126.H1_H1 ;  /* 0x3000007eff7e7230 */ /* 0x000fe40000004100 */
[-C--:B------:R-:W-:Y:S01]  /*8830*/  FMUL.FTZ R131, R128, R49.reuse ;  /* 0x0000003180837220 */ /* 0x080fe20000410000 */
[C---:B------:R-:W-:Y:S01]  /*8840*/  FMUL.FTZ R49, R130.reuse, R49 ;  /* 0x0000003182317220 */ /* 0x040fe20000410000 */
[----:B------:R-:W-:Y:S01]  /*8850*/  HADD2.F32 R127, -RZ, R127.H1_H1 ;  /* 0x3000007fff7f7230 */ /* 0x000fe20000004100 */
[----:B------:R-:W-:Y:S01]  /*8860*/  F2FP.SATFINITE.E4M3.F32.PACK_AB_MERGE_C R123, R123, R124, R50 ;  /* 0x0000007c7b7b723e */ /* 0x000fe20004807032 */
[-C--:B------:R-:W-:Y:S01]  /*8870*/  FFMA.FTZ R131, R130, R129.reuse, -R131 ;  /* 0x0000008182837223 */ /* 0x080fe20000010883 */
[----:B------:R-:W-:Y:S01]  /*8880*/  FFMA.FTZ R128, R128, R129, R49 ;  /* 0x0000008180807223 */ /* 0x000fe20000010031 */
[----:B------:R-:W-:Y:S01]  /*8890*/  HADD2.F32 R49, -RZ, R46.H1_H1 ;  /* 0x3000002eff317230 */ /* 0x000fe20000004100 */
[----:B------:R-:W-:Y:S01]  /*88a0*/  F2FP.F16.E4M3.UNPACK_B R50, R76.H1 ;  /* 0x0000004cff32723e */ /* 0x000fe200030006ff */
[--C-:B------:R-:W-:Y:S01]  /*88b0*/  HADD2.F32 R129, -RZ, R44.reuse.H0_H0 ;  /* 0x2000002cff817230 */ /* 0x100fe20000004100 */
[----:B------:R-:W-:Y:S01]  /*88c0*/  F2FP.SATFINITE.E4M3.F32.PACK_AB_MERGE_C R13, R77, R13, RZ ;  /* 0x0000000d4d0d723e */ /* 0x000fe200048070ff */
[----:B------:R-:W-:-:S02]  /*88d0*/  HADD2.F32 R44, -RZ, R44.H1_H1 ;  /* 0x3000002cff2c7230 */ /* 0x000fc40000004100 */
[----:B------:R-:W-:Y:S01]  /*88e0*/  FMUL.FTZ R46, R49, R126 ;  /* 0x0000007e312e7220 */ /* 0x000fe20000410000 */
[----:B------:R-:W-:Y:S02]  /*88f0*/  F2FP.F16.E4M3.UNPACK_B R77, R118.H1 ;  /* 0x00000076ff4d723e */ /* 0x000fe400030006ff */
[----:B------:R-:W-:Y:S01]  /*8900*/  F2FP.F16.E4M3.UNPACK_B R76, R76 ;  /* 0x0000004cff4c723e */ /* 0x000fe200020006ff */
[CC--:B------:R-:W-:Y:S01]  /*8910*/  FFMA.FTZ R46, R15.reuse, R127.reuse, -R46 ;  /* 0x0000007f0f2e7223 */ /* 0x0c0fe2000001082e */
[----:B------:R-:W-:Y:S01]  /*8920*/  FMUL.FTZ R15, R15, R126 ;  /* 0x0000007e0f0f7220 */ /* 0x000fe20000410000 */
[--C-:B------:R-:W-:Y:S01]  /*8930*/  HADD2.F32 R126, -RZ, R51.reuse.H0_H0 ;  /* 0x20000033ff7e7230 */ /* 0x100fe20000004100 */
[----:B------:R-:W-:Y:S01]  /*8940*/  F2FP.F16.E4M3.UNPACK_B R118, R118 ;  /* 0x00000076ff76723e */ /* 0x000fe200020006ff */
[----:B------:R-:W-:Y:S02]  /*8950*/  HADD2.F32 R51, -RZ, R51.H1_H1 ;  /* 0x30000033ff337230 */ /* 0x000fe40000004100 */
[----:B------:R-:W-:Y:S01]  /*8960*/  FFMA.FTZ R15, R49, R127, R15 ;  /* 0x0000007f310f7223 */ /* 0x000fe2000001000f */
[----:B------:R-:W-:Y:S01]  /*8970*/  F2FP.F16.E4M3.UNPACK_B R49, R79.H1 ;  /* 0x0000004fff31723e */ /* 0x000fe200030006ff */
[--C-:B------:R-:W-:Y:S01]  /*8980*/  HADD2.F32 R79, -RZ, R45.reuse.H0_H0 ;  /* 0x2000002dff4f7230 */ /* 0x100fe20000004100 */
[----:B------:R-:W-:Y:S01]  /*8990*/  F2FP.SATFINITE.E4M3.F32.PACK_AB_MERGE_C R47, R47, R48, R13 ;  /* 0x000000302f2f723e */ /* 0x000fe2000480700d */
[----:B------:R-:W-:Y:S01]  /*89a0*/  HADD2.F32 R45, -RZ, R45.H1_H1 ;  /* 0x3000002dff2d7230 */ /* 0x000fe20000004100 */
[----:B------:R-:W-:Y:S01]  /*89b0*/  MOV R13, R123 ;  /* 0x0000007b000d7202 */ /* 0x000fe20000000f00 */
[----:B------:R-:W-:-:S02]  /*89c0*/  HADD2.F32 R127, -RZ, R49.H0_H0 ;  /* 0x20000031ff7f7230 */ /* 0x000fc40000004100 */
[-C--:B------:R-:W-:Y:S01]  /*89d0*/  FMUL.FTZ R130, R79, R129.reuse ;  /* 0x000000814f827220 */ /* 0x080fe20000410000 */
[----:B------:R-:W-:Y:S02]  /*89e0*/  HADD2.F32 R49, -RZ, R49.H1_H1 ;  /* 0x30000031ff317230 */ /* 0x000fe40000004100 */
[--C-:B------:R-:W-:Y:S02]  /*89f0*/  HADD2.F32 R125, -RZ, R77.reuse.H0_H0 ;  /* 0x2000004dff7d7230 */ /* 0x100fe40000004100 */
[C---:B------:R-:W-:Y:S01]  /*8a00*/  FFMA.FTZ R130, R127.reuse, R126, -R130 ;  /* 0x0000007e7f827223 */ /* 0x040fe20000010882 */
[----:B------:R-:W-:Y:S01]  /*8a10*/  FMUL.FTZ R127, R127, R129 ;  /* 0x000000817f7f7220 */ /* 0x000fe20000410000 */
[----:B------:R-:W-:-:S03]  /*8a20*/  HADD2.F32 R77, -RZ, R77.H1_H1 ;  /* 0x3000004dff4d7230 */ /* 0x000fc60000004100 */
[----:B------:R-:W-:Y:S01]  /*8a30*/  FFMA.FTZ R127, R79, R126, R127 ;  /* 0x0000007e4f7f7223 */ /* 0x000fe2000001007f */
[-C--:B------:R-:W-:Y:S01]  /*8a40*/  FMUL.FTZ R79, R45, R44.reuse ;  /* 0x0000002c2d4f7220 */ /* 0x080fe20000410000 */
[----:B------:R-:W-:-:S03]  /*8a50*/  FMUL.FTZ R44, R49, R44 ;  /* 0x0000002c312c7220 */ /* 0x000fc60000410000 */
[-C--:B------:R-:W-:Y:S01]  /*8a60*/  FFMA.FTZ R79, R49, R51.reuse, -R79 ;  /* 0x00000033314f7223 */ /* 0x080fe2000001084f */
[----:B------:R-:W-:Y:S01]  /*8a70*/  FFMA.FTZ R45, R45, R51, R44 ;  /* 0x000000332d2d7223 */ /* 0x000fe2000001002c */
[-C--:B------:R-:W-:Y:S01]  /*8a80*/  F2FP.F16.E4M3.UNPACK_B R44, R119.reuse.H1 ;  /* 0x00000077ff2c723e */ /* 0x080fe200030006ff */
[--C-:B------:R-:W-:Y:S01]  /*8a90*/  HADD2.F32 R51, -RZ, R50.reuse.H0_H0 ;  /* 0x20000032ff337230 */ /* 0x100fe20000004100 */
[-C--:B------:R-:W-:Y:S01]  /*8aa0*/  F2FP.F16.E4M3.UNPACK_B R49, R12.reuse.H1 ;  /* 0x0000000cff31723e */ /* 0x080fe200030006ff */
[----:B------:R-:W-:Y:S01]  /*8ab0*/  HADD2.F32 R50, -RZ, R50.H1_H1 ;  /* 0x30000032ff327230 */ /* 0x000fe20000004100 */
[----:B------:R-:W-:Y:S01]  /*8ac0*/  F2FP.F16.E4M3.UNPACK_B R119, R119 ;  /* 0x00000077ff77723e */ /* 0x000fe200020006ff */
[--C-:B------:R-:W-:Y:S01]  /*8ad0*/  HADD2.F32 R129, -RZ, R44.reuse.H0_H0 ;  /* 0x2000002cff817230 */ /* 0x100fe20000004100 */
[----:B------:R-:W-:Y:S01]  /*8ae0*/  F2FP.F16.E4M3.UNPACK_B R12, R12 ;  /* 0x0000000cff0c723e */ /* 0x000fe200020006ff */
[----:B------:R-:W-:Y:S01]  /*8af0*/  HADD2.F32 R124, -RZ, R49.H0_H0 ;  /* 0x20000031ff7c7230 */ /* 0x000fe20000004100 */
[----:B------:R-:W-:Y:S01]  /*8b00*/  F2FP.SATFINITE.E4M3.F32.PACK_AB_MERGE_C R79, R79, R130, RZ ;  /* 0x000000824f4f723e */ /* 0x000fe200048070ff */
[----:B------:R-:W-:-:S02]  /*8b10*/  HADD2.F32 R44, -RZ, R44.H1_H1 ;  /* 0x3000002cff2c7230 */ /* 0x000fc40000004100 */
[-C--:B------:R-:W-:Y:S01]  /*8b20*/  FMUL.FTZ R126, R51, R129.reuse ;  /* 0x00000081337e7220 */ /* 0x080fe20000410000 */
[----:B------:R-:W-:Y:S02]  /*8b30*/  HADD2.F32 R49, -RZ, R49.H1_H1 ;  /* 0x30000031ff317230 */ /* 0x000fe40000004100 */
[C---:B------:R-:W-:Y:S01]  /*8b40*/  FMUL.FTZ R129, R124.reuse, R129 ;  /* 0x000000817c817220 */ /* 0x040fe20000410000 */
[----:B------:R-:W-:Y:S01]  /*8b50*/  F2FP.SATFINITE.E4M3.F32.PACK_AB_MERGE_C R45, R45, R127, RZ ;  /* 0x0000007f2d2d723e */ /* 0x000fe200048070ff */
[----:B------:R-:W-:Y:S01]  /*8b60*/  FFMA.FTZ R126, R124, R125, -R126 ;  /* 0x0000007d7c7e7223 */ /* 0x000fe2000001087e */
[----:B------:R-:W-:Y:S01]  /*8b70*/  F2FP.SATFINITE.E4M3.F32.PACK_AB_MERGE_C R46, R46, R131, R79 ;  /* 0x000000832e2e723e */ /* 0x000fe2000480704f */
[----:B------:R-:W-:Y:S01]  /*8b80*/  FFMA.FTZ R129, R51, R125, R129 ;  /* 0x0000007d33817223 */ /* 0x000fe20000010081 */
[CC--:B------:R-:W-:Y:S01]  /*8b90*/  FMUL.FTZ R51, R50.reuse, R44.reuse ;  /* 0x0000002c32337220 */ /* 0x0c0fe20000410000 */
[----:B------:R-:W-:Y:S01]  /*8ba0*/  FMUL.FTZ R44, R49, R44 ;  /* 0x0000002c312c7220 */ /* 0x000fe20000410000 */
[----:B------:R-:W-:Y:S01]  /*8bb0*/  HADD2.F32 R125, -RZ, R119.H0_H0 ;  /* 0x20000077ff7d7230 */ /* 0x000fe20000004100 */
[----:B------:R-:W-:Y:S01]  /*8bc0*/  F2FP.SATFINITE.E4M3.F32.PACK_AB_MERGE_C R45, R15, R128, R45 ;  /* 0x000000800f2d723e */ /* 0x000fe2000480702d */
[-C--:B------:R-:W-:Y:S01]  /*8bd0*/  FFMA.FTZ R49, R49, R77.reuse, -R51 ;  /* 0x0000004d31317223 */ /* 0x080fe20000010833 */
[----:B------:R-:W-:Y:S01]  /*8be0*/  FFMA.FTZ R44, R50, R77, R44 ;  /* 0x0000004d322c7223 */ /* 0x000fe2000001002c */
[----:B------:R-:W-:-:S02]  /*8bf0*/  HADD2.F32 R50, -RZ, R76.H0_H0 ;  /* 0x2000004cff327230 */ /* 0x000fc40000004100 */
[----:B------:R-:W-:Y:S01]  /*8c00*/  HADD2.F32 R77, -RZ, R12.H0_H0 ;  /* 0x2000000cff4d7230 */ /* 0x000fe20000004100 */
[----:B------:R-:W-:Y:S01]  /*8c10*/  F2FP.SATFINITE.E4M3.F32.PACK_AB_MERGE_C R49, R49, R126, RZ ;  /* 0x0000007e3131723e */ /* 0x000fe200048070ff */
[----:B------:R-:W-:Y:S02]  /*8c20*/  HADD2.F32 R51, -RZ, R118.H0_H0 ;  /* 0x20000076ff337230 */ /* 0x000fe40000004100 */
[-C--:B------:R-:W-:Y:S01]  /*8c30*/  FMUL.FTZ R124, R50, R125.reuse ;  /* 0x0000007d327c7220 */ /* 0x080fe20000410000 */
[----:B------:R-:W-:Y:S02]  /*8c40*/  HADD2.F32 R119, -RZ, R119.H1_H1 ;  /* 0x30000077ff777230 */ /* 0x000fe40000004100 */
[C---:B------:R-:W-:Y:S01]  /*8c50*/  FMUL.FTZ R125, R77.reuse, R125 ;  /* 0x0000007d4d7d7220 */ /* 0x040fe20000410000 */
[----:B------:R-:W-:Y:S02]  /*8c60*/  HADD2.F32 R76, -RZ, R76.H1_H1 ;  /* 0x3000004cff4c7230 */ /* 0x000fe40000004100 */
[----:B------:R-:W-:Y:S01]  /*8c70*/  FFMA.FTZ R124, R77, R51, -R124 ;  /* 0x000000334d7c7223 */ /* 0x000fe2000001087c */
[----:B------:R-:W-:-:S02]  /*8c80*/  HADD2.F32 R12, -RZ, R12.H1_H1 ;  /* 0x3000000cff0c7230 */ /* 0x000fc40000004100 */
[----:B------:R-:W-:Y:S01]  /*8c90*/  FFMA.FTZ R125, R50, R51, R125 ;  /* 0x00000033327d7223 */ /* 0x000fe2000001007d */
[----:B------:R-:W-:Y:S02]  /*8ca0*/  HADD2.F32 R118, -RZ, R118.H1_H1 ;  /* 0x30000076ff767230 */ /* 0x000fe40000004100 */
[-C--:B------:R-:W-:Y:S01]  /*8cb0*/  FMUL.FTZ R50, R76, R119.reuse ;  /* 0x000000774c327220 */ /* 0x080fe20000410000 */
[----:B------:R-:W-:Y:S01]  /*8cc0*/  F2FP.F16.E4M3.UNPACK_B R51, R78.H1 ;  /* 0x0000004eff33723e */ /* 0x000fe200030006ff */
[C---:B------:R-:W-:Y:S01]  /*8cd0*/  FMUL.FTZ R119, R12.reuse, R119 ;  /* 0x000000770c777220 */ /* 0x040fe20000410000 */
[-C--:B------:R-:W-:Y:S01]  /*8ce0*/  F2FP.F16.E4M3.UNPACK_B R77, R121.reuse.H1 ;  /* 0x00000079ff4d723e */ /* 0x080fe200030006ff */
[----:B------:R-:W-:Y:S01]  /*8cf0*/  FFMA.FTZ R50, R12, R118, -R50 ;  /* 0x000000760c327223 */ /* 0x000fe20000010832 */
[----:B------:R-:W-:Y:S01]  /*8d00*/  F2FP.F16.E4M3.UNPACK_B R78, R78 ;  /* 0x0000004eff4e723e */ /* 0x000fe200020006ff */
[----:B------:R-:W-:Y:S01]  /*8d10*/  FFMA.FTZ R12, R76, R118, R119 ;  /* 0x000000764c0c7223 */ /* 0x000fe20000010077 */
[----:B------:R-:W-:Y:S01]  /*8d20*/  HADD2.F32 R76, -RZ, R51.H0_H0 ;  /* 0x20000033ff4c7230 */ /* 0x000fe20000004100 */
[----:B------:R-:W-:Y:S01]  /*8d30*/  F2FP.F16.E4M3.UNPACK_B R121, R121 ;  /* 0x00000079ff79723e */ /* 0x000fe200020006ff */
[----:B------:R-:W-:Y:S01]  /*8d40*/  HADD2.F32 R119, -RZ, R77.H0_H0 ;  /* 0x2000004dff777230 */ /* 0x000fe20000004100 */
[----:B------:R-:W-:Y:S01]  /*8d50*/  F2FP.SATFINITE.E4M3.F32.PACK_AB_MERGE_C R124, R50, R124, R49 ;  /* 0x0000007c327c723e */ /* 0x000fe20004807031 */
[----:B------:R-:W-:Y:S01]  /*8d60*/  IMAD.MOV.U32 R49, RZ, RZ, R14 ;  /* 0x000000ffff317224 */ /* 0x000fe200078e000e */
[-C--:B------:R-:W-:Y:S01]  /*8d70*/  F2FP.F16.E4M3.UNPACK_B R14, R120.reuse.H1 ;  /* 0x00000078ff0e723e */ /* 0x080fe200030006ff */
[----:B------:R-:W-:Y:S01]  /*8d80*/  HADD2.F32 R51, -RZ, R51.H1_H1 ;  /* 0x30000033ff337230 */ /* 0x000fe20000004100 */
[----:B------:R-:W-:Y:S01]  /*8d90*/  F2FP.F16.E4M3.UNPACK_B R120, R120 ;  /* 0x00000078ff78723e */ /* 0x000fe200020006ff */
[----:B------:R-:W-:Y:S01]  /*8da0*/  HADD2.F32 R77, -RZ, R77.H1_H1 ;  /* 0x3000004dff4d7230 */ /* 0x000fe20000004100 */
[-C--:B------:R-:W-:Y:S01]  /*8db0*/  F2FP.F16.E4M3.UNPACK_B R50, R49.reuse.H1 ;  /* 0x00000031ff32723e */ /* 0x080fe200030006ff */
[--C-:B------:R-:W-:Y:S01]  /*8dc0*/  HADD2.F32 R130, -RZ, R14.reuse.H0_H0 ;  /* 0x2000000eff827230 */ /* 0x100fe20000004100 */
[----:B------:R-:W-:Y:S01]  /*8dd0*/  F2FP.F16.E4M3.UNPACK_B R49, R49 ;  /* 0x00000031ff31723e */ /* 0x000fe200020006ff */
[----:B------:R-:W-:Y:S01]  /*8de0*/  HADD2.F32 R14, -RZ, R14.H1_H1 ;  /* 0x3000000eff0e7230 */ /* 0x000fe20000004100 */
[----:B------:R-:W-:Y:S01]  /*8df0*/  F2FP.SATFINITE.E4M3.F32.PACK_AB_MERGE_C R44, R44, R129, RZ ;  /* 0x000000812c2c723e */ /* 0x000fe200048070ff */
[----:B------:R-:W-:-:S02]  /*8e00*/  HADD2.F32 R118, -RZ, R50.H0_H0 ;  /* 0x20000032ff767230 */ /* 0x000fc40000004100 */
[-C--:B------:R-:W-:Y:S01]  /*8e10*/  FMUL.FTZ R126, R76, R130.reuse ;  /* 0x000000824c7e7220 */ /* 0x080fe20000410000 */
[----:B------:R-:W-:Y:S01]  /*8e20*/  HADD2.F32 R50, -RZ, R50.H1_H1 ;  /* 0x30000032ff327230 */ /* 0x000fe20000004100 */
[----:B------:R-:W-:Y:S01]  /*8e30*/  F2FP.SATFINITE.E4M3.F32.PACK_AB_MERGE_C R44, R12, R125, R44 ;  /* 0x0000007d0c2c723e */ /* 0x000fe2000480702c */
[----:B------:R-:W-:Y:S02]  /*8e40*/  IMAD.MOV.U32 R12, RZ, RZ, R124 ;  /* 0x000000ffff0c7224 */ /* 0x000fe400078e007c */
[C---:B------:R-:W-:Y:S01]  /*8e50*/  FMUL.FTZ R130, R118.reuse, R130 ;  /* 0x0000008276827220 */ /* 0x040fe20000410000 */
[-C--:B------:R-:W-:Y:S01]  /*8e60*/  FFMA.FTZ R126, R118, R119.reuse, -R126 ;  /* 0x00000077767e7223 */ /* 0x080fe2000001087e */
[----:B------:R-:W-:Y:S02]  /*8e70*/  IMAD.MOV.U32 R15, RZ, RZ, R46 ;  /* 0x000000ffff0f7224 */ /* 0x000fe400078e002e */
[----:B------:R-:W-:Y:S01]  /*8e80*/  FFMA.FTZ R130, R76, R119, R130 ;  /* 0x000000774c827223 */ /* 0x000fe20000010082 */
[-C--:B------:R-:W-:Y:S01]  /*8e90*/  FMUL.FTZ R76, R51, R14.reuse ;  /* 0x0000000e334c7220 */ /* 0x080fe20000410000 */
[----:B------:R-:W-:Y:S01]  /*8ea0*/  FMUL.FTZ R14, R50, R14 ;  /* 0x0000000e320e7220 */ /* 0x000fe20000410000 */
[----:B------:R-:W-:-:S02]  /*8eb0*/  HADD2.F32 R119, -RZ, R120.H0_H0 ;  /* 0x20000078ff777230 */ /* 0x000fc40000004100 */
[-C--:B------:R-:W-:Y:S01]  /*8ec0*/  FFMA.FTZ R50, R50, R77.reuse, -R76 ;  /* 0x0000004d32327223 */ /* 0x080fe2000001084c */
[----:B------:R-:W-:Y:S01]  /*8ed0*/  FFMA.FTZ R14, R51, R77, R14 ;  /* 0x0000004d330e7223 */ /* 0x000fe2000001000e */
[----:B------:R-:W-:Y:S02]  /*8ee0*/  HADD2.F32 R51, -RZ, R78.H0_H0 ;  /* 0x2000004eff337230 */ /* 0x000fe40000004100 */
[----:B------:R-:W-:Y:S01]  /*8ef0*/  HADD2.F32 R77, -RZ, R49.H0_H0 ;  /* 0x20000031ff4d7230 */ /* 0x000fe20000004100 */
[----:B------:R-:W-:Y:S01]  /*8f00*/  F2FP.SATFINITE.E4M3.F32.PACK_AB_MERGE_C R50, R50, R126, RZ ;  /* 0x0000007e3232723e */ /* 0x000fe200048070ff */
[----:B------:R-:W-:Y:S02]  /*8f10*/  HADD2.F32 R76, -RZ, R121.H0_H0 ;  /* 0x20000079ff4c7230 */ /* 0x000fe40000004100 */
[-C--:B------:R-:W-:Y:S01]  /*8f20*/  FMUL.FTZ R118, R51, R119.reuse ;  /* 0x0000007733767220 */ /* 0x080fe20000410000 */
[----:B------:R-:W-:Y:S02]  /*8f30*/  HADD2.F32 R120, -RZ, R120.H1_H1 ;  /* 0x30000078ff787230 */ /* 0x000fe40000004100 */
[----:B------:R-:W-:Y:S01]  /*8f40*/  FMUL.FTZ R119, R77, R119 ;  /* 0x000000774d777220 */ /* 0x000fe20000410000 */
[----:B------:R-:W-:-:S02]  /*8f50*/  HADD2.F32 R78, -RZ, R78.H1_H1 ;  /* 0x3000004eff4e7230 */ /* 0x000fc40000004100 */
[-C--:B------:R-:W-:Y:S01]  /*8f60*/  FFMA.FTZ R118, R77, R76.reuse, -R118 ;  /* 0x0000004c4d767223 */ /* 0x080fe20000010876 */
[----:B------:R-:W-:Y:S02]  /*8f70*/  HADD2.F32 R49, -RZ, R49.H1_H1 ;  /* 0x30000031ff317230 */ /* 0x000fe40000004100 */
[----:B------:R-:W-:Y:S01]  /*8f80*/  FFMA.FTZ R119, R51, R76, R119 ;  /* 0x0000004c33777223 */ /* 0x000fe20000010077 */
[----:B------:R-:W-:Y:S02]  /*8f90*/  HADD2.F32 R121, -RZ, R121.H1_H1 ;  /* 0x30000079ff797230 */ /* 0x000fe40000004100 */
[----:B------:R-:W-:Y:S01]  /*8fa0*/  FMUL.FTZ R51, R78, R120 ;  /* 0x000000784e337220 */ /* 0x000fe20000410000 */
[----:B------:R-:W-:Y:S01]  /*8fb0*/  F2FP.SATFINITE.E4M3.F32.PACK_AB_MERGE_C R14, R14, R130, RZ ;  /* 0x000000820e0e723e */ /* 0x000fe200048070ff */
[C---:B------:R-:W-:Y:S01]  /*8fc0*/  FMUL.FTZ R120, R49.reuse, R120 ;  /* 0x0000007831787220 */ /* 0x040fe20000410000 */
[----:B------:R-:W-:Y:S02]  /*8fd0*/  IMAD.MOV.U32 R76, RZ, RZ, R44 ;  /* 0x000000ffff4c7224 */ /* 0x000fe400078e002c */
[----:B------:R-:W-:Y:S01]  /*8fe0*/  FFMA.FTZ R51, R49, R121, -R51 ;  /* 0x0000007931337223 */ /* 0x000fe20000010833 */
[----:B------:R-:W-:-:S02]  /*8ff0*/  IMAD.MOV.U32 R77, RZ, RZ, R47 ;  /* 0x000000ffff4d7224 */ /* 0x000fc400078e002f */
[----:B------:R-:W-:Y:S01]  /*9000*/  FFMA.FTZ R120, R78, R121, R120 ;  /* 0x000000794e787223 */ /* 0x000fe20000010078 */
[----:B------:R-:W-:Y:S01]  /*9010*/  IMAD.MOV.U32 R79, RZ, RZ, R45 ;  /* 0x000000ffff4f7224 */ /* 0x000fe200078e002d */
[----:B------:R-:W-:-:S03]  /*9020*/  F2FP.SATFINITE.E4M3.F32.PACK_AB_MERGE_C R50, R51, R118, R50 ;  /* 0x000000763332723e */ /* 0x000fc60004807032 */
[----:B------:R-:W-:Y:S02]  /*9030*/  F2FP.SATFINITE.E4M3.F32.PACK_AB_MERGE_C R119, R120, R119, R14 ;  /* 0x000000777877723e */ /* 0x000fe4000480700e */
[----:B------:R-:W-:Y:S02]  /*9040*/  IMAD.MOV.U32 R14, RZ, RZ, R50 ;  /* 0x000000ffff0e7224 */ /* 0x000fe400078e0032 */
[----:B------:R-:W-:-:S07]  /*9050*/  MOV R78, R119 ;  /* 0x00000077004e7202 */ /* 0x000fce0000000f00 */
.L_x_550:
[----:B------:R-:W-:Y:S05]  /*9060*/  BSYNC B2 ;  /* 0x0000000000027941 */ /* 0x000fea0003800000 */
.L_x_549:
[----:B------:R-:W-:-:S13]  /*9070*/  ISETP.GE.AND P3, PT, R122, R107, PT ;  /* 0x0000006b7a00720c */ /* 0x000fda0003f66270 */
[----:B---3--:R-:W-:-:S04]  /*9080*/  @!P3 IADD3 R44, P4, R11, R122, RZ ;  /* 0x0000007a0b2cb210 */ /* 0x008fc80007f9e0ff */
[----:B--2---:R-:W-:Y:S02]  /*9090*/  @!P3 LEA.HI.X.SX32 R45, R122, R113, 0x1, P4 ;  /* 0x000000717a2db211 */ /* 0x004fe400020f0eff */
[----:B------:R-:W-:-:S05]  /*90a0*/  IADD3 R46, P4, R39, R11, RZ ;  /* 0x0000000b272e7210 */ /* 0x000fca0007f9e0ff */
[----:B------:R-:W-:-:S05]  /*90b0*/  IMAD.X R47, R113, 0x1, R80, P4 ;  /* 0x00000001712f7824 */ /* 0x000fca00020e0650 */
[----:B0-----:R0:W-:Y:S04]  /*90c0*/  ST.E.128 desc[UR36][R46.64], R12 ;  /* 0x0000000c2e007985 */ /* 0x0011e8000c101d24 */
[----:B----4-:R0:W-:Y:S02]  /*90d0*/  @!P3 ST.E.128 desc[UR36][R44.64], R76 ;  /* 0x0000004c2c00b985 */ /* 0x0101e4000c101d24 */
.L_x_548:
[----:B------:R-:W-:Y:S05]  /*90e0*/  BSYNC B1 ;  /* 0x0000000000017941 */ /* 0x000fea0003800000 */
.L_x_547:
[----:B------:R-:W-:-:S03]  /*90f0*/  UMOV UR4, 0xffffffff ;  /* 0xffffffff00047882 */ /* 0x000fc60000000000 */
[----:B------:R-:W-:Y:S05]  /*9100*/  BRA.DIV UR4, `(.L_x_551) ;  /* 0x0000022604c47947 */ /* 0x000fea000b800000 */
[----:B------:R4:W0:Y:S04]  /*9110*/  SHFL.IDX PT, R51, R102, 0x1, 0x181f ;  /* 0x00381f0066337f89 */ /* 0x00082800000e0000 */
[----:B------:R4:W0:Y:S02]  /*9120*/  SHFL.IDX PT, R50, R101, 0x1, 0x181f ;  /* 0x00381f0065327f89 */ /* 0x00082400000e0000 */
.L_x_856:
[----:B---3--:R-:W-:Y:S01]  /*9130*/  VIADD R11, R219, 0x20 ;  /* 0x00000020db0b7836 */ /* 0x008fe20000000000 */
[----:B------:R-:W-:Y:S04]  /*9140*/  BSSY B1, `(.L_x_552) ;  /* 0x0000104000017945 */ /* 0x000fe80003800000 */
[----:B------:R-:W-:-:S13]  /*9150*/  ISETP.GE.OR P3, PT, R11, R99, P1 ;  /* 0x000000630b00720c */ /* 0x000fda0000f66670 */
[----:B------:R-:W-:Y:S05]  /*9160*/  @P3 BRA `(.L_x_553) ;  /* 0x0000001000043947 */ /* 0x000fea0003800000 */
[----:B0-----:R-:W3:Y:S01]  /*9170*/  LDL R14, [R1+0x28] ;  /* 0x00002800010e7983 */ /* 0x001ee20000100800 */
[----:B------:R-:W-:Y:S01]  /*9180*/  SEL R11, R34, R108, !P0 ;  /* 0x0000006c220b7207 */ /* 0x000fe20004000000 */
[C---:B------:R-:W-:Y:S01]  /*9190*/  VIADD R15, R219.reuse, 0x20 ;  /* 0x00000020db0f7836 */ /* 0x040fe20000000000 */
[----:B------:R-:W-:Y:S01]  /*91a0*/  BSSY B2, `(.L_x_554) ;  /* 0x00000f6000027945 */ /* 0x000fe20003800000 */
[----:B------:R-:W-:Y:S01]  /*91b0*/  VIADD R44, R219, 0x20 ;  /* 0x00000020db2c7836 */ /* 0x000fe20000000000 */
[----:B------:R-:W-:Y:S02]  /*91c0*/  SHF.R.S32.HI R12, RZ, 0x1f, R11 ;  /* 0x0000001fff0c7819 */ /* 0x000fe4000001140b */
[----:B------:R-:W-:Y:S01]  /*91d0*/  SHF.L.U32 R15, R15, 0x7, RZ ;  /* 0x000000070f0f7819 */ /* 0x000fe200000006ff */
[----:B------:R-:W-:Y:S01]  /*91e0*/  IMAD.SHL.U32 R44, R44, 0x80, RZ ;  /* 0x000000802c2c7824 */ /* 0x000fe200078e00ff */
[----:B------:R-:W-:Y:S02]  /*91f0*/  LEA.HI R11, R12, R11, RZ, 0x5 ;  /* 0x0000000b0c0b7211 */ /* 0x000fe400078f28ff */
[----:B------:R-:W-:-:S02]  /*9200*/  LOP3.LUT R15, R15, 0x380, RZ, 0xc0, !PT ;  /* 0x000003800f0f7812 */ /* 0x000fc400078ec0ff */
[----:B------:R-:W-:Y:S02]  /*9210*/  LEA.HI.SX32 R11, R11, R42, 0x1b ;  /* 0x0000002a0b0b7211 */ /* 0x000fe400078fdaff */
[----:B------:R-:W-:Y:S02]  /*9220*/  LOP3.LUT R44, R44, 0x380, RZ, 0xc0, !PT ;  /* 0x000003802c2c7812 */ /* 0x000fe400078ec0ff */
[----:B------:R-:W-:Y:S02]  /*9230*/  SHF.R.S32.HI R12, RZ, 0x1f, R11 ;  /* 0x0000001fff0c7819 */ /* 0x000fe4000001140b */
[----:B------:R-:W-:Y:S02]  /*9240*/  SHF.R.U32.HI R15, RZ, 0x3, R15 ;  /* 0x00000003ff0f7819 */ /* 0x000fe4000001160f */
[----:B------:R-:W-:Y:S01]  /*9250*/  LEA.HI R12, R12, R11, RZ, 0x3 ;  /* 0x0000000b0c0c7211 */ /* 0x000fe200078f18ff */
[----:B------:R-:W-:-:S04]  /*9260*/  IMAD.SHL.U32 R11, R11, 0x10, RZ ;  /* 0x000000100b0b7824 */ /* 0x000fc800078e00ff */
[----:B------:R-:W-:Y:S01]  /*9270*/  IMAD.SHL.U32 R13, R12, 0x800, RZ ;  /* 0x000008000c0d7824 */ /* 0x000fe200078e00ff */
[----:B------:R-:W-:-:S04]  /*9280*/  LOP3.LUT R12, R44, 0x70, R11, 0xf8, !PT ;  /* 0x000000702c0c7812 */ /* 0x000fc800078ef80b */
[----:B------:R-:W-:Y:S02]  /*9290*/  LOP3.LUT R12, R12, R15, RZ, 0x3c, !PT ;  /* 0x0000000f0c0c7212 */ /* 0x000fe400078e3cff */
[----:B------:R-:W-:-:S04]  /*92a0*/  LOP3.LUT R13, R13, 0xffffc000, RZ, 0xc0, !PT ;  /* 0xffffc0000d0d7812 */ /* 0x000fc800078ec0ff */
[----:B---3--:R-:W-:Y:S01]  /*92b0*/  IADD3 R13, R12, R13, R14 ;  /* 0x0000000d0c0d7210 */ /* 0x008fe20007ffe00e */
[----:B------:R-:W-:-:S03]  /*92c0*/  IMAD R12, R216, 0x8000, R5 ;  /* 0x00008000d80c7824 */ /* 0x000fc600078e0205 */
[----:B------:R-:W-:Y:S01]  /*92d0*/  LEA R14, R216, R13, 0xf ;  /* 0x0000000dd80e7211 */ /* 0x000fe200078e78ff */
[----:B------:R-:W-:-:S04]  /*92e0*/  IMAD.IADD R12, R19, 0x1, R12 ;  /* 0x00000001130c7824 */ /* 0x000fc800078e020c */
[----:B------:R-:W-:Y:S02]  /*92f0*/  IMAD.IADD R44, R19, 0x1, R14 ;  /* 0x00000001132c7824 */ /* 0x000fe400078e020e */
[----:B------:R-:W0:Y:S04]  /*9300*/  LDS.128 R12, [R12+0x28400] ;  /* 0x028400000c0c7984 */ /* 0x000e280000000c00 */
[----:B------:R-:W3:Y:S01]  /*9310*/  LDS.128 R44, [R44+0x28400] ;  /* 0x028400002c2c7984 */ /* 0x000ee20000000c00 */
        /* <DEDUP_REMOVED lines=8> */
[----:B------:R-:W-:-:S02]  /*93a0*/  LOP3.LUT R58, R55, 0xff, RZ, 0xc0, !PT ;  /* 0x000000ff373a7812 */ /* 0x000fc400078ec0ff */
[----:B------:R-:W-:Y:S02]  /*93b0*/  SHF.R.U32.HI R78, RZ, 0x18, R55 ;  /* 0x00000018ff4e7819 */ /* 0x000fe40000011637 */
[--C-:B------:R-:W-:Y:S02]  /*93c0*/  SHF.R.U32.HI R77, RZ, 0x8, R57.reuse ;  /* 0x00000008ff4d7819 */ /* 0x100fe40000011639 */
[----:B------:R-:W-:Y:S02]  /*93d0*/  PRMT R56, R53, 0x654, R56 ;  /* 0x0000065435387816 */ /* 0x000fe40000000038 */
[--C-:B------:R-:W-:Y:S02]  /*93e0*/  SHF.R.U32.HI R76, RZ, 0x10, R57.reuse ;  /* 0x00000010ff4c7819 */ /* 0x100fe40000011639 */
[----:B------:R-:W-:Y:S02]  /*93f0*/  LOP3.LUT R79, R57, 0xff, RZ, 0xc0, !PT ;  /* 0x000000ff394f7812 */ /* 0x000fe400078ec0ff */
[----:B------:R-:W-:-:S02]  /*9400*/  SHF.R.U32.HI R57, RZ, 0x18, R57 ;  /* 0x00000018ff397819 */ /* 0x000fc40000011639 */
[----:B------:R-:W-:Y:S02]  /*9410*/  PRMT R58, R78, 0x654, R58 ;  /* 0x000006544e3a7816 */ /* 0x000fe4000000003a */
[----:B------:R-:W-:Y:S01]  /*9420*/  LOP3.LUT R56, R56, 0xff00, R52, 0xf8, !PT ;  /* 0x0000ff0038387812 */ /* 0x000fe200078ef834 */
[----:B------:R-:W-:Y:S01]  /*9430*/  IMAD.SHL.U32 R52, R77, 0x100, RZ ;  /* 0x000001004d347824 */ /* 0x000fe200078e00ff */
[----:B------:R-:W-:Y:S02]  /*9440*/  SHF.L.U32 R54, R54, 0x8, RZ ;  /* 0x0000000836367819 */ /* 0x000fe400000006ff */
[----:B------:R-:W-:Y:S02]  /*9450*/  PRMT R79, R57, 0x654, R79 ;  /* 0x00000654394f7816 */ /* 0x000fe4000000004f */
[----:B------:R-:W-:Y:S01]  /*9460*/  LOP3.LUT R77, R58, 0xff00, R54, 0xf8, !PT ;  /* 0x0000ff003a4d7812 */ /* 0x000fe200078ef836 */
[----:B------:R-:W-:Y:S01]  /*9470*/  IMAD.U32 R54, R76, 0x10000, RZ ;  /* 0x000100004c367824 */ /* 0x000fe200078e00ff */
[----:B------:R-:W-:-:S02]  /*9480*/  LOP3.LUT R52, R79, 0xff00, R52, 0xf8, !PT ;  /* 0x0000ff004f347812 */ /* 0x000fc400078ef834 */
[----:B------:R-:W-:Y:S02]  /*9490*/  SHF.R.U32.HI R48, RZ, 0x10, R55 ;  /* 0x00000010ff307819 */ /* 0x000fe40000011637 */
[----:B------:R-:W-:Y:S02]  /*94a0*/  LOP3.LUT R54, R52, 0xff0000, R54, 0xf8, !PT ;  /* 0x00ff000034367812 */ /* 0x000fe400078ef836 */
[--C-:B------:R-:W-:Y:S02]  /*94b0*/  SHF.R.U32.HI R53, RZ, 0x10, R59.reuse ;  /* 0x00000010ff357819 */ /* 0x100fe4000001163b */
[--C-:B------:R-:W-:Y:S02]  /*94c0*/  SHF.R.U32.HI R55, RZ, 0x8, R59.reuse ;  /* 0x00000008ff377819 */ /* 0x100fe4000001163b */
[----:B--2---:R-:W-:Y:S01]  /*94d0*/  LOP3.LUT R113, R59, 0xff, RZ, 0xc0, !PT ;  /* 0x000000ff3b717812 */ /* 0x004fe200078ec0ff */
[----:B------:R-:W-:Y:S01]  /*94e0*/  IMAD.U32 R53, R53, 0x10000, RZ ;  /* 0x0001000035357824 */ /* 0x000fe200078e00ff */
[----:B------:R-:W-:-:S02]  /*94f0*/  SHF.R.U32.HI R59, RZ, 0x18, R59 ;  /* 0x00000018ff3b7819 */ /* 0x000fc4000001163b */
[----:B------:R-:W-:Y:S02]  /*9500*/  LOP3.LUT R56, R56, 0xff0000, R49, 0xf8, !PT ;  /* 0x00ff000038387812 */ /* 0x000fe400078ef831 */
[----:B---3--:R-:W-:Y:S02]  /*9510*/  F2FP.F16.E4M3.UNPACK_B R58, R45 ;  /* 0x0000002dff3a723e */ /* 0x008fe400020006ff */
[----:B------:R-:W-:Y:S02]  /*9520*/  F2FP.F16.E4M3.UNPACK_B R76, R54 ;  /* 0x00000036ff4c723e */ /* 0x000fe400020006ff */
[----:B0-----:R-:W-:Y:S01]  /*9530*/  F2FP.F16.E4M3.UNPACK_B R49, R13 ;  /* 0x0000000dff31723e */ /* 0x001fe200020006ff */
[----:B------:R-:W-:Y:S01]  /*9540*/  HADD2.F32 R52, -RZ, R58.H0_H0 ;  /* 0x2000003aff347230 */ /* 0x000fe20000004100 */
[----:B------:R-:W-:Y:S01]  /*9550*/  PRMT R57, R59, 0x654, R113 ;  /* 0x000006543b397816 */ /* 0x000fe20000000071 */
[--C-:B------:R-:W-:Y:S01]  /*9560*/  HADD2.F32 R113, -RZ, R76.reuse.H0_H0 ;  /* 0x2000004cff717230 */ /* 0x100fe20000004100 */
[----:B------:R-:W-:Y:S01]  /*9570*/  F2FP.F16.E4M3.UNPACK_B R78, R56 ;  /* 0x00000038ff4e723e */ /* 0x000fe200020006ff */
[----:B------:R-:W-:Y:S01]  /*9580*/  HADD2.F32 R59, -RZ, R49.H0_H0 ;  /* 0x20000031ff3b7230 */ /* 0x000fe20000004100 */
[----:B------:R-:W-:Y:S01]  /*9590*/  F2FP.F16.E4M3.UNPACK_B R45, R45.H1 ;  /* 0x0000002dff2d723e */ /* 0x000fe200030006ff */
[----:B------:R-:W-:-:S02]  /*95a0*/  HADD2.F32 R76, -RZ, R76.H1_H1 ;  /* 0x3000004cff4c7230 */ /* 0x000fc40000004100 */
[CC--:B------:R-:W-:Y:S01]  /*95b0*/  FMUL.FTZ R118, R52.reuse, R113.reuse ;  /* 0x0000007134767220 */ /* 0x0c0fe20000410000 */
[--C-:B------:R-:W-:Y:S02]  /*95c0*/  HADD2.F32 R79, -RZ, R78.reuse.H0_H0 ;  /* 0x2000004eff4f7230 */ /* 0x100fe40000004100 */
[C---:B------:R-:W-:Y:S01]  /*95d0*/  FMUL.FTZ R113, R59.reuse, R113 ;  /* 0x000000713b717220 */ /* 0x040fe20000410000 */
[----:B------:R-:W-:Y:S01]  /*95e0*/  HADD2.F32 R49, -RZ, R49.H1_H1 ;  /* 0x30000031ff317230 */ /* 0x000fe20000004100 */
[----:B------:R-:W-:Y:S01]  /*95f0*/  F2FP.F16.E4M3.UNPACK_B R56, R56.H1 ;  /* 0x00000038ff38723e */ /* 0x000fe200030006ff */
[----:B------:R-:W-:Y:S02]  /*9600*/  HADD2.F32 R78, -RZ, R78.H1_H1 ;  /* 0x3000004eff4e7230 */ /* 0x000fe40000004100 */
[-C--:B------:R-:W-:Y:S01]  /*9610*/  FFMA.FTZ R59, R59, R79.reuse, -R118 ;  /* 0x0000004f3b3b7223 */ /* 0x080fe20000010876 */
[----:B------:R-:W-:Y:S01]  /*9620*/  FFMA.FTZ R52, R52, R79, R113 ;  /* 0x0000004f34347223 */ /* 0x000fe20000010071 */
[----:B------:R-:W-:Y:S01]  /*9630*/  HADD2.F32 R79, -RZ, R58.H1_H1 ;  /* 0x3000003aff4f7230 */ /* 0x000fe20000004100 */
[----:B------:R-:W-:-:S04]  /*9640*/  SHF.L.U32 R48, R48, 0x10, RZ ;  /* 0x0000001030307819 */ /* 0x000fc800000006ff */
[-C--:B------:R-:W-:Y:S01]  /*9650*/  FMUL.FTZ R58, R79, R76.reuse ;  /* 0x0000004c4f3a7220 */ /* 0x080fe20000410000 */
[----:B------:R-:W-:-:S03]  /*9660*/  FMUL.FTZ R76, R49, R76 ;  /* 0x0000004c314c7220 */ /* 0x000fc60000410000 */
[-C--:B------:R-:W-:Y:S01]  /*9670*/  FFMA.FTZ R58, R49, R78.reuse, -R58 ;  /* 0x0000004e313a7223 */ /* 0x080fe2000001083a */
[----:B------:R-:W-:Y:S01]  /*9680*/  FFMA.FTZ R49, R79, R78, R76 ;  /* 0x0000004e4f317223 */ /* 0x000fe2000001004c */
[----:B------:R-:W-:Y:S01]  /*9690*/  F2FP.F16.E4M3.UNPACK_B R76, R54.H1 ;  /* 0x00000036ff4c723e */ /* 0x000fe200030006ff */
[----:B------:R-:W-:Y:S01]  /*96a0*/  HADD2.F32 R79, -RZ, R56.H0_H0 ;  /* 0x20000038ff4f7230 */ /* 0x000fe20000004100 */
[----:B------:R-:W-:Y:S01]  /*96b0*/  F2FP.F16.E4M3.UNPACK_B R78, R13.H1 ;  /* 0x0000000dff4e723e */ /* 0x000fe200030006ff */
[--C-:B------:R-:W-:Y:S02]  /*96c0*/  HADD2.F32 R13, -RZ, R45.reuse.H0_H0 ;  /* 0x2000002dff0d7230 */ /* 0x100fe40000004100 */
[----:B------:R-:W-:Y:S02]  /*96d0*/  HADD2.F32 R113, -RZ, R76.H0_H0 ;  /* 0x2000004cff717230 */ /* 0x000fe40000004100 */
[----:B------:R-:W-:Y:S02]  /*96e0*/  HADD2.F32 R54, -RZ, R78.H0_H0 ;  /* 0x2000004eff367230 */ /* 0x000fe40000004100 */
[----:B------:R-:W-:-:S02]  /*96f0*/  HADD2.F32 R45, -RZ, R45.H1_H1 ;  /* 0x3000002dff2d7230 */ /* 0x000fc40000004100 */
[CC--:B------:R-:W-:Y:S01]  /*9700*/  FMUL.FTZ R118, R13.reuse, R113.reuse ;  /* 0x000000710d767220 */ /* 0x0c0fe20000410000 */
[----:B------:R-:W-:Y:S02]  /*9710*/  HADD2.F32 R76, -RZ, R76.H1_H1 ;  /* 0x3000004cff4c7230 */ /* 0x000fe40000004100 */
[C---:B------:R-:W-:Y:S01]  /*9720*/  FMUL.FTZ R113, R54.reuse, R113 ;  /* 0x0000007136717220 */ /* 0x040fe20000410000 */
[----:B------:R-:W-:Y:S02]  /*9730*/  HADD2.F32 R78, -RZ, R78.H1_H1 ;  /* 0x3000004eff4e7230 */ /* 0x000fe40000004100 */
[-C--:B------:R-:W-:Y:S01]  /*9740*/  FFMA.FTZ R54, R54, R79.reuse, -R118 ;  /* 0x0000004f36367223 */ /* 0x080fe20000010876 */
[----:B------:R-:W-:Y:S02]  /*9750*/  HADD2.F32 R56, -RZ, R56.H1_H1 ;  /* 0x30000038ff387230 */ /* 0x000fe40000004100 */
[----:B------:R-:W-:Y:S01]  /*9760*/  FFMA.FTZ R13, R13, R79, R113 ;  /* 0x0000004f0d0d7223 */ /* 0x000fe20000010071 */
[-C--:B------:R-:W-:Y:S01]  /*9770*/  FMUL.FTZ R79, R45, R76.reuse ;  /* 0x0000004c2d4f7220 */ /* 0x080fe20000410000 */
[----:B------:R-:W-:-:S03]  /*9780*/  FMUL.FTZ R113, R78, R76 ;  /* 0x0000004c4e717220 */ /* 0x000fc60000410000 */
[-C--:B------:R-:W-:Y:S01]  /*9790*/  FFMA.FTZ R76, R78, R56.reuse, -R79 ;  /* 0x000000384e4c7223 */ /* 0x080fe2000001084f */
[----:B------:R-:W-:Y:S01]  /*97a0*/  FFMA.FTZ R56, R45, R56, R113 ;  /* 0x000000382d387223 */ /* 0x000fe20000010071 */
[----:B------:R-:W-:Y:S01]  /*97b0*/  IMAD.SHL.U32 R45, R55, 0x100, RZ ;  /* 0x00000100372d7824 */ /* 0x000fe200078e00ff */
[----:B------:R-:W-:Y:S02]  /*97c0*/  LOP3.LUT R55, R77, 0xff0000, R48, 0xf8, !PT ;  /* 0x00ff00004d377812 */ /* 0x000fe400078ef830 */
[----:B------:R-:W-:Y:S02]  /*97d0*/  F2FP.F16.E4M3.UNPACK_B R48, R47 ;  /* 0x0000002fff30723e */ /* 0x000fe400020006ff */
[----:B------:R-:W-:Y:S01]  /*97e0*/  LOP3.LUT R45, R57, 0xff00, R45, 0xf8, !PT ;  /* 0x0000ff00392d7812 */ /* 0x000fe200078ef82d */
[----:B------:R-:W-:Y:S01]  /*97f0*/  IMAD.MOV.U32 R57, RZ, RZ, R15 ;  /* 0x000000ffff397224 */ /* 0x000fe200078e000f */
[----:B------:R-:W-:Y:S01]  /*9800*/  F2FP.F16.E4M3.UNPACK_B R78, R55 ;  /* 0x00000037ff4e723e */ /* 0x000fe200020006ff */
[----:B------:R-:W-:Y:S01]  /*9810*/  HADD2.F32 R79, -RZ, R48.H0_H0 ;  /* 0x20000030ff4f7230 */ /* 0x000fe20000004100 */
[----:B------:R-:W-:-:S02]  /*9820*/  LOP3.LUT R45, R45, 0xff0000, R53, 0xf8, !PT ;  /* 0x00ff00002d2d7812 */ /* 0x000fc400078ef835 */
[----:B------:R-:W-:Y:S01]  /*9830*/  F2FP.F16.E4M3.UNPACK_B R15, R57 ;  /* 0x00000039ff0f723e */ /* 0x000fe200020006ff */
[--C-:B------:R-:W-:Y:S01]  /*9840*/  HADD2.F32 R113, -RZ, R78.reuse.H0_H0 ;  /* 0x2000004eff717230 */ /* 0x100fe20000004100 */
[----:B------:R-:W-:Y:S01]  /*9850*/  F2FP.F16.E4M3.UNPACK_B R77, R45 ;  /* 0x0000002dff4d723e */ /* 0x000fe200020006ff */
[----:B------:R-:W-:Y:S01]  /*9860*/  HADD2.F32 R78, -RZ, R78.H1_H1 ;  /* 0x3000004eff4e7230 */ /* 0x000fe20000004100 */
[----:B------:R-:W-:Y:S01]  /*9870*/  F2FP.F16.E4M3.UNPACK_B R47, R47.H1 ;  /* 0x0000002fff2f723e */ /* 0x000fe200030006ff */
[----:B------:R-:W-:Y:S01]  /*9880*/  HADD2.F32 R118, -RZ, R15.H0_H0 ;  /* 0x2000000fff767230 */ /* 0x000fe20000004100 */
[----:B------:R-:W-:Y:S01]  /*9890*/  F2FP.F16.E4M3.UNPACK_B R45, R45.H1 ;  /* 0x0000002dff2d723e */ /* 0x000fe200030006ff */
[--C-:B------:R-:W-:Y:S01]  /*98a0*/  HADD2.F32 R53, -RZ, R77.reuse.H0_H0 ;  /* 0x2000004dff357230 */ /* 0x100fe20000004100 */
[----:B------:R-:W-:Y:S01]  /*98b0*/  F2FP.F16.E4M3.UNPACK_B R55, R55.H1 ;  /* 0x00000037ff37723e */ /* 0x000fe200030006ff */
[----:B------:R-:W-:Y:S01]  /*98c0*/  HADD2.F32 R77, -RZ, R77.H1_H1 ;  /* 0x3000004dff4d7230 */ /* 0x000fe20000004100 */
[----:B------:R-:W-:Y:S01]  /*98d0*/  F2FP.SATFINITE.E4M3.F32.PACK_AB_MERGE_C R54, R76, R54, RZ ;  /* 0x000000364c36723e */ /* 0x000fe200048070ff */
[----:B------:R-:W-:-:S02]  /*98e0*/  HADD2.F32 R15, -RZ, R15.H1_H1 ;  /* 0x3000000fff0f7230 */ /* 0x000fc40000004100 */
[CC--:B------:R-:W-:Y:S01]  /*98f0*/  FMUL.FTZ R119, R79.reuse, R53.reuse ;  /* 0x000000354f777220 */ /* 0x0c0fe20000410000 */
[----:B------:R-:W-:Y:S01]  /*9900*/  FMUL.FTZ R53, R118, R53 ;  /* 0x0000003576357220 */ /* 0x000fe20000410000 */
[----:B------:R-:W-:Y:S02]  /*9910*/  F2FP.SATFINITE.E4M3.F32.PACK_AB_MERGE_C R58, R58, R59, R54 ;  /* 0x0000003b3a3a723e */ /* 0x000fe40004807036 */
        /* <DEDUP_REMOVED lines=22> */
[----:B------:R-:W-:Y:S01]  /*9a80*/  FMUL.FTZ R118, R57, R113 ;  /* 0x0000007139767220 */ /* 0x000fe20000410000 */
        /* <DEDUP_REMOVED lines=15> */
[----:B------:R-:W-:Y:S01]  /*9b80*/  HADD2.F32 R113, -RZ, R45.H0_H0 ;  /* 0x2000002dff717230 */ /* 0x000fe20000004100 */
[----:B------:R-:W-:Y:S01]  /*9b90*/  F2FP.F16.E4M3.UNPACK_B R12, R12 ;  /* 0x0000000cff0c723e */ /* 0x000fe200020006ff */
[----:B------:R-:W-:Y:S01]  /*9ba0*/  HADD2.F32 R59, -RZ, R53.H0_H0 ;  /* 0x20000035ff3b7230 */ /* 0x000fe20000004100 */
[----:B------:R-:W-:Y:S01]  /*9bb0*/  F2FP.SATFINITE.E4M3.F32.PACK_AB_MERGE_C R57, R57, R118, RZ ;  /* 0x000000763939723e */ /* 0x000fe200048070ff */
[----:B------:R-:W-:-:S02]  /*9bc0*/  HADD2.F32 R45, -RZ, R45.H1_H1 ;  /* 0x3000002dff2d7230 */ /* 0x000fc40000004100 */
[-C--:B------:R-:W-:Y:S01]  /*9bd0*/  FMUL.FTZ R77, R55, R113.reuse ;  /* 0x00000071374d7220 */ /* 0x080fe20000410000 */
[----:B------:R-:W-:Y:S02]  /*9be0*/  HADD2.F32 R53, -RZ, R53.H1_H1 ;  /* 0x30000035ff357230 */ /* 0x000fe40000004100 */
[----:B------:R-:W-:Y:S01]  /*9bf0*/  FMUL.FTZ R113, R59, R113 ;  /* 0x000000713b717220 */ /* 0x000fe20000410000 */
[----:B------:R-:W-:Y:S01]  /*9c00*/  F2FP.SATFINITE.E4M3.F32.PACK_AB_MERGE_C R78, R47, R78, RZ ;  /* 0x0000004e2f4e723e */ /* 0x000fe200048070ff */
[-C--:B------:R-:W-:Y:S01]  /*9c10*/  FFMA.FTZ R77, R59, R76.reuse, -R77 ;  /* 0x0000004c3b4d7223 */ /* 0x080fe2000001084d */
        /* <DEDUP_REMOVED lines=21> */
[-C--:B------:R-:W-:Y:S01]  /*9d70*/  F2FP.F16.E4M3.UNPACK_B R56, R114.reuse.H1 ;  /* 0x00000072ff38723e */ /* 0x080fe200030006ff */
[C---:B------:R-:W-:Y:S01]  /*9d80*/  FMUL.FTZ R117, R12.reuse, R117 ;  /* 0x000000750c757220 */ /* 0x040fe20000410000 */
[----:B------:R-:W-:Y:S01]  /*9d90*/  F2FP.F16.E4M3.UNPACK_B R114, R114 ;  /* 0x00000072ff72723e */ /* 0x000fe200020006ff */
[----:B------:R-:W-:Y:S01]  /*9da0*/  FFMA.FTZ R54, R12, R115, -R54 ;  /* 0x000000730c367223 */ /* 0x000fe20000010836 */
[----:B------:R-:W-:Y:S01]  /*9db0*/  F2FP.SATFINITE.E4M3.F32.PACK_AB_MERGE_C R45, R45, R113, RZ ;  /* 0x000000712d2d723e */ /* 0x000fe200048070ff */
[----:B------:R-:W-:Y:S01]  /*9dc0*/  FFMA.FTZ R12, R44, R115, R117 ;  /* 0x000000732c0c7223 */ /* 0x000fe20000010075 */
[----:B------:R-:W-:Y:S01]  /*9dd0*/  IMAD.MOV.U32 R44, RZ, RZ, R14 ;  /* 0x000000ffff2c7224 */ /* 0x000fe200078e000e */
[----:B------:R-:W-:Y:S01]  /*9de0*/  F2FP.F16.E4M3.UNPACK_B R14, R116.H1 ;  /* 0x00000074ff0e723e */ /* 0x000fe200030006ff */
[--C-:B------:R-:W-:Y:S01]  /*9df0*/  HADD2.F32 R115, -RZ, R56.reuse.H0_H0 ;  /* 0x20000038ff737230 */ /* 0x100fe20000004100 */
[----:B------:R-:W-:Y:S01]  /*9e00*/  F2FP.SATFINITE.E4M3.F32.PACK_AB_MERGE_C R59, R54, R59, R53 ;  /* 0x0000003b363b723e */ /* 0x000fe20004807035 */
[----:B------:R-:W-:Y:S01]  /*9e10*/  HADD2.F32 R56, -RZ, R56.H1_H1 ;  /* 0x30000038ff387230 */ /* 0x000fe20000004100 */
[----:B------:R-:W-:Y:S01]  /*9e20*/  F2FP.F16.E4M3.UNPACK_B R54, R46.H1 ;  /* 0x0000002eff36723e */ /* 0x000fe200030006ff */
[--C-:B------:R-:W-:Y:S01]  /*9e30*/  HADD2.F32 R118, -RZ, R14.reuse.H0_H0 ;  /* 0x2000000eff767230 */ /* 0x100fe20000004100 */
[----:B------:R-:W-:Y:S01]  /*9e40*/  F2FP.F16.E4M3.UNPACK_B R53, R44.H1 ;  /* 0x0000002cff35723e */ /* 0x000fe200030006ff */
[----:B------:R-:W-:Y:S01]  /*9e50*/  HADD2.F32 R14, -RZ, R14.H1_H1 ;  /* 0x3000000eff0e7230 */ /* 0x000fe20000004100 */
[----:B------:R-:W-:Y:S01]  /*9e60*/  F2FP.F16.E4M3.UNPACK_B R116, R116 ;  /* 0x00000074ff74723e */ /* 0x000fe200020006ff */
[--C-:B------:R-:W-:Y:S01]  /*9e70*/  HADD2.F32 R55, -RZ, R54.reuse.H0_H0 ;  /* 0x20000036ff377230 */ /* 0x100fe20000004100 */
[----:B------:R-:W-:Y:S01]  /*9e80*/  F2FP.F16.E4M3.UNPACK_B R46, R46 ;  /* 0x0000002eff2e723e */ /* 0x000fe200020006ff */
[----:B------:R-:W-:Y:S01]  /*9e90*/  HADD2.F32 R77, -RZ, R53.H0_H0 ;  /* 0x20000035ff4d7230 */ /* 0x000fe20000004100 */
[----:B------:R-:W-:Y:S01]  /*9ea0*/  F2FP.F16.E4M3.UNPACK_B R44, R44 ;  /* 0x0000002cff2c723e */ /* 0x000fe200020006ff */
[----:B------:R-:W-:-:S02]  /*9eb0*/  HADD2.F32 R54, -RZ, R54.H1_H1 ;  /* 0x30000036ff367230 */ /* 0x000fc40000004100 */
[-C--:B------:R-:W-:Y:S01]  /*9ec0*/  FMUL.FTZ R117, R55, R118.reuse ;  /* 0x0000007637757220 */ /* 0x080fe20000410000 */
[----:B------:R-:W-:Y:S02]  /*9ed0*/  HADD2.F32 R53, -RZ, R53.H1_H1 ;  /* 0x30000035ff357230 */ /* 0x000fe40000004100 */
[C---:B------:R-:W-:Y:S01]  /*9ee0*/  FMUL.FTZ R118, R77.reuse, R118 ;  /* 0x000000764d767220 */ /* 0x040fe20000410000 */
[----:B------:R-:W-:Y:S01]  /*9ef0*/  F2FP.SATFINITE.E4M3.F32.PACK_AB_MERGE_C R45, R12, R76, R45 ;  /* 0x0000004c0c2d723e */ /* 0x000fe2000480702d */
        /* <DEDUP_REMOVED lines=32> */
.L_x_555:
[----:B------:R-:W-:Y:S05]  /*a100*/  BSYNC B2 ;  /* 0x0000000000027941 */ /* 0x000fea0003800000 */
.L_x_554:
[----:B------:R-:W-:-:S05]  /*a110*/  IADD3 R48, P3, R39, R50, RZ ;  /* 0x0000003227307210 */ /* 0x000fca0007f7e0ff */
[----:B------:R-:W-:Y:S01]  /*a120*/  IMAD.X R49, R51, 0x1, R80, P3 ;  /* 0x0000000133317824 */ /* 0x000fe200018e0650 */
[----:B------:R-:W-:-:S04]  /*a130*/  ISETP.GE.AND P3, PT, R11, R107, PT ;  /* 0x0000006b0b00720c */ /* 0x000fc80003f66270 */
[----:B0-----:R0:W-:Y:S09]  /*a140*/  ST.E.128 desc[UR36][R48.64], R12 ;  /* 0x0000000c30007985 */ /* 0x0011f2000c101d24 */
[----:B------:R-:W-:-:S04]  /*a150*/  @!P3 IADD3 R50, P4, R11, R50, RZ ;  /* 0x000000320b32b210 */ /* 0x000fc80007f9e0ff */
[----:B------:R-:W-:-:S05]  /*a160*/  @!P3 LEA.HI.X.SX32 R51, R11, R51, 0x1, P4 ;  /* 0x000000330b33b211 */ /* 0x000fca00020f0eff */
[----:B---3--:R0:W-:Y:S04]  /*a170*/  @!P3 ST.E.128 desc[UR36][R50.64], R44 ;  /* 0x0000002c3200b985 */ /* 0x0081e8000c101d24 */
.L_x_553:
[----:B------:R-:W-:Y:S05]  /*a180*/  BSYNC B1 ;  /* 0x0000000000017941 */ /* 0x000fea0003800000 */
.L_x_552:
[----:B------:R-:W-:-:S03]  /*a190*/  UMOV UR4, 0xffffffff ;  /* 0xffffffff00047882 */ /* 0x000fc60000000000 */
[----:B------:R-:W-:Y:S05]  /*a1a0*/  BRA.DIV UR4, `(.L_x_556) ;  /* 0x0000021604e87947 */ /* 0x000fea000b800000 */
[----:B0-----:R0:W3:Y:S04]  /*a1b0*/  SHFL.IDX PT, R51, R102, 0x2, 0x181f ;  /* 0x00581f0066337f89 */ /* 0x0010e800000e0000 */
[----:B------:R0:W0:Y:S02]  /*a1c0*/  SHFL.IDX PT, R50, R101, 0x2, 0x181f ;  /* 0x00581f0065327f89 */ /* 0x00002400000e0000 */
.L_x_860:
[----:B------:R-:W-:Y:S01]  /*a1d0*/  VIADD R11, R219, 0x40 ;  /* 0x00000040db0b7836 */ /* 0x000fe20000000000 */
[----:B------:R-:W-:Y:S04]  /*a1e0*/  BSSY B1, `(.L_x_557) ;  /* 0x00000fc000017945 */ /* 0x000fe80003800000 */
[----:B------:R-:W-:-:S13]  /*a1f0*/  ISETP.GE.OR P3, PT, R11, R99, P1 ;  /* 0x000000630b00720c */ /* 0x000fda0000f66670 */
[----:B------:R-:W-:Y:S05]  /*a200*/  @P3 BRA `(.L_x_558) ;  /* 0x0000000c00e43947 */ /* 0x000fea0003800000 */
[----:B------:R-:W5:Y:S01]  /*a210*/  LDL R14, [R1+0x24] ;  /* 0x00002400010e7983 */ /* 0x000f620000100800 */
[----:B------:R-:W-:Y:S01]  /*a220*/  SEL R11, R34, R108, !P0 ;  /* 0x0000006c220b7207 */ /* 0x000fe20004000000 */
[C---:B------:R-:W-:Y:S01]  /*a230*/  VIADD R44, R219.reuse, 0x40 ;  /* 0x00000040db2c7836 */ /* 0x040fe20000000000 */
[----:B------:R-:W-:Y:S01]  /*a240*/  IADD3 R15, R219, 0x40, RZ ;  /* 0x00000040db0f7810 */ /* 0x000fe20007ffe0ff */
[----:B------:R-:W-:Y:S01]  /*a250*/  BSSY B2, `(.L_x_559) ;  /* 0x00000ef000027945 */ /* 0x000fe20003800000 */
[----:B------:R-:W-:Y:S01]  /*a260*/  SHF.R.S32.HI R12, RZ, 0x1f, R11 ;  /* 0x0000001fff0c7819 */ /* 0x000fe2000001140b */
[----:B------:R-:W-:Y:S01]  /*a270*/  IMAD.SHL.U32 R44, R44, 0x80, RZ ;  /* 0x000000802c2c7824 */ /* 0x000fe200078e00ff */
[----:B0-----:R-:W-:Y:S01]  /*a280*/  IADD3 R48, P3, R39, R50, RZ ;  /* 0x0000003227307210 */ /* 0x001fe20007f7e0ff */
[----:B------:R-:W-:Y:S01]  /*a290*/  IMAD.SHL.U32 R15, R15, 0x80, RZ ;  /* 0x000000800f0f7824 */ /* 0x000fe200078e00ff */
[----:B------:R-:W-:Y:S02]  /*a2a0*/  LEA.HI R11, R12, R11, RZ, 0x5 ;  /* 0x0000000b0c0b7211 */ /* 0x000fe400078f28ff */
[----:B------:R-:W-:Y:S01]  /*a2b0*/  LOP3.LUT R44, R44, 0x380, RZ, 0xc0, !PT ;  /* 0x000003802c2c7812 */ /* 0x000fe200078ec0ff */
[----:B---3--:R-:W-:Y:S01]  /*a2c0*/  IMAD.X R49, R51, 0x1, R80, P3 ;  /* 0x0000000133317824 */ /* 0x008fe200018e0650 */
[----:B------:R-:W-:-:S02]  /*a2d0*/  LEA.HI.SX32 R12, R11, R42, 0x1b ;  /* 0x0000002a0b0c7211 */ /* 0x000fc400078fdaff */
[----:B------:R-:W-:Y:S02]  /*a2e0*/  LOP3.LUT R15, R15, 0x380, RZ, 0xc0, !PT ;  /* 0x000003800f0f7812 */ /* 0x000fe400078ec0ff */
[----:B------:R-:W-:Y:S01]  /*a2f0*/  SHF.R.S32.HI R13, RZ, 0x1f, R12 ;  /* 0x0000001fff0d7819 */ /* 0x000fe2000001140c */
[----:B------:R-:W-:Y:S01]  /*a300*/  IMAD.SHL.U32 R11, R12, 0x10, RZ ;  /* 0x000000100c0b7824 */ /* 0x000fe200078e00ff */
[----:B------:R-:W-:Y:S02]  /*a310*/  SHF.R.U32.HI R15, RZ, 0x3, R15 ;  /* 0x00000003ff0f7819 */ /* 0x000fe4000001160f */
[----:B------:R-:W-:Y:S02]  /*a320*/  LEA.HI R13, R13, R12, RZ, 0x3 ;  /* 0x0000000c0d0d7211 */ /* 0x000fe400078f18ff */
[----:B------:R-:W-:-:S03]  /*a330*/  LOP3.LUT R12, R44, 0x70, R11, 0xf8, !PT ;  /* 0x000000702c0c7812 */ /* 0x000fc600078ef80b */
[----:B------:R-:W-:Y:S01]  /*a340*/  IMAD.SHL.U32 R13, R13, 0x800, RZ ;  /* 0x000008000d0d7824 */ /* 0x000fe200078e00ff */
[----:B------:R-:W-:-:S04]  /*a350*/  LOP3.LUT R12, R12, R15, RZ, 0x3c, !PT ;  /* 0x0000000f0c0c7212 */ /* 0x000fc800078e3cff */
[----:B------:R-:W-:-:S04]  /*a360*/  LOP3.LUT R13, R13, 0xffffc000, RZ, 0xc0, !PT ;  /* 0xffffc0000d0d7812 */ /* 0x000fc800078ec0ff */
[----:B-----5:R-:W-:Y:S02]  /*a370*/  IADD3 R13, R12, R13, R14 ;  /* 0x0000000d0c0d7210 */ /* 0x020fe40007ffe00e */
[----:B------:R-:W-:-:S03]  /*a380*/  LEA R12, R216, R6, 0xf ;  /* 0x00000006d80c7211 */ /* 0x000fc600078e78ff */
[----:B------:R-:W-:Y:S02]  /*a390*/  IMAD R14, R216, 0x8000, R13 ;  /* 0x00008000d80e7824 */ /* 0x000fe400078e020d */
[C---:B------:R-:W-:Y:S02]  /*a3a0*/  IMAD.IADD R12, R19.reuse, 0x1, R12 ;  /* 0x00000001130c7824 */ /* 0x040fe400078e020c */
[----:B------:R-:W-:-:S04]  /*a3b0*/  IMAD.IADD R44, R19, 0x1, R14 ;  /* 0x00000001132c7824 */ /* 0x000fc800078e020e */
[----:B------:R-:W0:Y:S04]  /*a3c0*/  LDS.128 R12, [R12+0x28400] ;  /* 0x028400000c0c7984 */ /* 0x000e280000000c00 */
[----:B------:R-:W3:Y:S01]  /*a3d0*/  LDS.128 R44, [R44+0x28400] ;  /* 0x028400002c2c7984 */ /* 0x000ee20000000c00 */
[----:B------:R-:W-:Y:S05]  /*a3e0*/  @P2 BRA `(.L_x_560) ;  /* 0x0000000c00542947 */ /* 0x000fea0003800000 */
[----:B0-----:R-:W-:Y:S01]  /*a3f0*/  IMAD.MOV.U32 R76, RZ, RZ, R12 ;  /* 0x000000ffff4c7224 */ /* 0x001fe200078e000c */
[----:B------:R-:W-:Y:S02]  /*a400*/  F2FP.F16.E4M3.UNPACK_B R12, R112.H1 ;  /* 0x00000070ff0c723e */ /* 0x000fe400030006ff */
[----:B---3--:R-:W-:Y:S02]  /*a410*/  F2FP.F16.E4M3.UNPACK_B R77, R44.H1 ;  /* 0x0000002cff4d723e */ /* 0x008fe400030006ff */
[----:B------:R-:W-:Y:S01]  /*a420*/  F2FP.F16.E4M3.UNPACK_B R78, R76.H1 ;  /* 0x0000004cff4e723e */ /* 0x000fe200030006ff */
[----:B------:R-:W-:Y:S01]  /*a430*/  HADD2.F32 R115, -RZ, R12.H0_H0 ;  /* 0x2000000cff737230 */ /* 0x000fe20000004100 */
[----:B------:R-:W-:Y:S01]  /*a440*/  F2FP.F16.E4M3.UNPACK_B R79, R110.H1 ;  /* 0x0000006eff4f723e */ /* 0x000fe200030006ff */
[----:B--2---:R-:W-:Y:S01]  /*a450*/  HADD2.F32 R113, -RZ, R77.H0_H0 ;  /* 0x2000004dff717230 */ /* 0x004fe20000004100 */
[----:B------:R-:W-:Y:S01]  /*a460*/  F2FP.F16.E4M3.UNPACK_B R112, R112 ;  /* 0x00000070ff70723e */ /* 0x000fe200020006ff */
[----:B------:R-:W-:Y:S01]  /*a470*/  HADD2.F32 R116, -RZ, R78.H0_H0 ;  /* 0x2000004eff747230 */ /* 0x000fe20000004100 */
[----:B------:R-:W-:Y:S01]  /*a480*/  F2FP.F16.E4M3.UNPACK_B R44, R44 ;  /* 0x0000002cff2c723e */ /* 0x000fe200020006ff */
[----:B------:R-:W-:-:S02]  /*a490*/  HADD2.F32 R114, -RZ, R79.H0_H0 ;  /* 0x2000004fff727230 */ /* 0x000fc40000004100 */
[CC--:B------:R-:W-:Y:S01]  /*a4a0*/  FMUL.FTZ R117, R113.reuse, R115.reuse ;  /* 0x0000007371757220 */ /* 0x0c0fe20000410000 */
[----:B------:R-:W-:Y:S02]  /*a4b0*/  HADD2.F32 R12, -RZ, R12.H1_H1 ;  /* 0x3000000cff0c7230 */ /* 0x000fe40000004100 */
[C---:B------:R-:W-:Y:S01]  /*a4c0*/  FMUL.FTZ R115, R116.reuse, R115 ;  /* 0x0000007374737220 */ /* 0x040fe20000410000 */
[----:B------:R-:W-:Y:S01]  /*a4d0*/  HADD2.F32 R78, -RZ, R78.H1_H1 ;  /* 0x3000004eff4e7230 */ /* 0x000fe20000004100 */
[----:B------:R-:W-:Y:S01]  /*a4e0*/  F2FP.F16.E4M3.UNPACK_B R76, R76 ;  /* 0x0000004cff4c723e */ /* 0x000fe200020006ff */
[----:B------:R-:W-:Y:S02]  /*a4f0*/  HADD2.F32 R79, -RZ, R79.H1_H1 ;  /* 0x3000004fff4f7230 */ /* 0x000fe40000004100 */
[-C--:B------:R-:W-:Y:S01]  /*a500*/  FFMA.FTZ R115, R113, R114.reuse, R115 ;  /* 0x0000007271737223 */ /* 0x080fe20000010073 */
[----:B------:R-:W-:Y:S02]  /*a510*/  HADD2.F32 R113, -RZ, R77.H1_H1 ;  /* 0x3000004dff717230 */ /* 0x000fe40000004100 */
[----:B------:R-:W-:Y:S01]  /*a520*/  FFMA.FTZ R117, R116, R114, -R117 ;  /* 0x0000007274757223 */ /* 0x000fe20000010875 */
[----:B------:R-:W-:Y:S01]  /*a530*/  F2FP.F16.E4M3.UNPACK_B R110, R110 ;  /* 0x0000006eff6e723e */ /* 0x000fe200020006ff */
[--C-:B------:R-:W-:Y:S01]  /*a540*/  HADD2.F32 R114, -RZ, R76.reuse.H0_H0 ;  /* 0x2000004cff727230 */ /* 0x100fe20000004100 */
[----:B------:R-:W-:Y:S01]  /*a550*/  SHF.R.U32.HI R52, RZ, 0x18, R61 ;  /* 0x00000018ff347819 */ /* 0x000fe2000001163d */
[-C--:B------:R-:W-:Y:S01]  /*a560*/  FMUL.FTZ R77, R113, R12.reuse ;  /* 0x0000000c714d7220 */ /* 0x080fe20000410000 */
[----:B------:R-:W-:Y:S01]  /*a570*/  FMUL.FTZ R12, R78, R12 ;  /* 0x0000000c4e0c7220 */ /* 0x000fe20000410000 */
[----:B------:R-:W-:Y:S01]  /*a580*/  LOP3.LUT R53, R61, 0xff, RZ, 0xc0, !PT ;  /* 0x000000ff3d357812 */ /* 0x000fe200078ec0ff */
[----:B------:R-:W-:-:S02]  /*a590*/  HADD2.F32 R76, -RZ, R76.H1_H1 ;  /* 0x3000004cff4c7230 */ /* 0x000fc40000004100 */
[-C--:B------:R-:W-:Y:S01]  /*a5a0*/  FFMA.FTZ R77, R78, R79.reuse, -R77 ;  /* 0x0000004f4e4d7223 */ /* 0x080fe2000001084d */
[----:B------:R-:W-:Y:S01]  /*a5b0*/  FFMA.FTZ R12, R113, R79, R12 ;  /* 0x0000004f710c7223 */ /* 0x000fe2000001000c */
[----:B------:R-:W-:Y:S01]  /*a5c0*/  HADD2.F32 R113, -RZ, R112.H0_H0 ;  /* 0x20000070ff717230 */ /* 0x000fe20000004100 */
[----:B------:R-:W-:Y:S01]  /*a5d0*/  SHF.R.U32.HI R62, RZ, 0x18, R65 ;  /* 0x00000018ff3e7819 */ /* 0x000fe20000011641 */
[----:B------:R-:W-:Y:S01]  /*a5e0*/  HADD2.F32 R78, -RZ, R44.H0_H0 ;  /* 0x2000002cff4e7230 */ /* 0x000fe20000004100 */
[----:B------:R-:W-:Y:S01]  /*a5f0*/  LOP3.LUT R59, R65, 0xff, RZ, 0xc0, !PT ;  /* 0x000000ff413b7812 */ /* 0x000fe200078ec0ff */
[----:B------:R-:W-:Y:S01]  /*a600*/  HADD2.F32 R79, -RZ, R110.H0_H0 ;  /* 0x2000006eff4f7230 */ /* 0x000fe20000004100 */
[----:B------:R-:W-:Y:S01]  /*a610*/  SHF.R.U32.HI R55, RZ, 0x18, R63 ;  /* 0x00000018ff377819 */ /* 0x000fe2000001163f */
[----:B------:R-:W-:Y:S02]  /*a620*/  HADD2.F32 R112, -RZ, R112.H1_H1 ;  /* 0x30000070ff707230 */ /* 0x000fe40000004100 */
[-C--:B------:R-:W-:Y:S01]  /*a630*/  FMUL.FTZ R116, R78, R113.reuse ;  /* 0x000000714e747220 */ /* 0x080fe20000410000 */
[----:B------:R-:W-:Y:S01]  /*a640*/  FMUL.FTZ R113, R114, R113 ;  /* 0x0000007172717220 */ /* 0x000fe20000410000 */
[----:B------:R-:W-:Y:S01]  /*a650*/  HADD2.F32 R44, -RZ, R44.H1_H1 ;  /* 0x3000002cff2c7230 */ /* 0x000fe20000004100 */
[----:B------:R-:W-:Y:S01]  /*a660*/  LOP3.LUT R56, R63, 0xff, RZ, 0xc0, !PT ;  /* 0x000000ff3f387812 */ /* 0x000fe200078ec0ff */
[----:B------:R-:W-:-:S02]  /*a670*/  HADD2.F32 R110, -RZ, R110.H1_H1 ;  /* 0x3000006eff6e7230 */ /* 0x000fc40000004100 */
[-C--:B------:R-:W-:Y:S01]  /*a680*/  FFMA.FTZ R113, R78, R79.reuse, R113 ;  /* 0x0000004f4e717223 */ /* 0x080fe20000010071 */
[----:B------:R-:W-:Y:S01]  /*a690*/  PRMT R52, R52, 0x654, R53 ;  /* 0x0000065434347816 */ /* 0x000fe20000000035 */
[-C--:B------:R-:W-:Y:S01]  /*a6a0*/  FMUL.FTZ R78, R44, R112.reuse ;  /* 0x000000702c4e7220 */ /* 0x080fe20000410000 */
[----:B------:R-:W-:Y:S01]  /*a6b0*/  PRMT R59, R62, 0x654, R59 ;  /* 0x000006543e3b7816 */ /* 0x000fe2000000003b */
[----:B------:R-:W-:Y:S01]  /*a6c0*/  FMUL.FTZ R112, R76, R112 ;  /* 0x000000704c707220 */ /* 0x000fe20000410000 */
[----:B------:R-:W-:Y:S01]  /*a6d0*/  PRMT R55, R55, 0x654, R56 ;  /* 0x0000065437377816 */ /* 0x000fe20000000038 */
[----:B------:R-:W-:Y:S01]  /*a6e0*/  FFMA.FTZ R116, R114, R79, -R116 ;  /* 0x0000004f72747223 */ /* 0x000fe20000010874 */
[----:B------:R-:W-:Y:S01]  /*a6f0*/  F2FP.F16.E4M3.UNPACK_B R53, R111.H1 ;  /* 0x0000006fff35723e */ /* 0x000fe200030006ff */
[----:B------:R-:W-:Y:S01]  /*a700*/  FFMA.FTZ R76, R76, R110, -R78 ;  /* 0x0000006e4c4c7223 */ /* 0x000fe2000001084e */
[----:B------:R-:W-:Y:S01]  /*a710*/  F2FP.F16.E4M3.UNPACK_B R62, R46.H1 ;  /* 0x0000002eff3e723e */ /* 0x000fe200030006ff */
[----:B------:R-:W-:Y:S01]  /*a720*/  FFMA.FTZ R44, R44, R110, R112 ;  /* 0x0000006e2c2c7223 */ /* 0x000fe20000010070 */
[----:B------:R-:W-:Y:S01]  /*a730*/  F2FP.F16.E4M3.UNPACK_B R56, R14.H1 ;  /* 0x0000000eff38723e */ /* 0x000fe200030006ff */
[----:B------:R-:W-:Y:S01]  /*a740*/  HADD2.F32 R118, -RZ, R53.H0_H0 ;  /* 0x20000035ff767230 */ /* 0x000fe20000004100 */
[----:B------:R-:W-:Y:S01]  /*a750*/  F2FP.F16.E4M3.UNPACK_B R79, R109.H1 ;  /* 0x0000006dff4f723e */ /* 0x000fe200030006ff */
[----:B------:R-:W-:Y:S01]  /*a760*/  HADD2.F32 R78, -RZ, R62.H0_H0 ;  /* 0x2000003eff4e7230 */ /* 0x000fe20000004100 */
[----:B------:R-:W-:Y:S01]  /*a770*/  F2FP.F16.E4M3.UNPACK_B R111, R111 ;  /* 0x0000006fff6f723e */ /* 0x000fe200020006ff */
[----:B------:R-:W-:Y:S01]  /*a780*/  HADD2.F32 R110, -RZ, R56.H0_H0 ;  /* 0x20000038ff6e7230 */ /* 0x000fe20000004100 */
[----:B------:R-:W-:Y:S01]  /*a790*/  F2FP.F16.E4M3.UNPACK_B R46, R46 ;  /* 0x0000002eff2e723e */ /* 0x000fe200020006ff */
[----:B------:R-:W-:-:S02]  /*a7a0*/  HADD2.F32 R112, -RZ, R79.H0_H0 ;  /* 0x2000004fff707230 */ /* 0x000fc40000004100 */
[-C--:B------:R-:W-:Y:S01]  /*a7b0*/  FMUL.FTZ R114, R78, R118.reuse ;  /* 0x000000764e727220 */ /* 0x080fe20000410000 */
[----:B------:R-:W-:Y:S02]  /*a7c0*/  HADD2.F32 R53, -RZ, R53.H1_H1 ;  /* 0x30000035ff357230 */ /* 0x000fe40000004100 */
[----:B------:R-:W-:Y:S01]  /*a7d0*/  FMUL.FTZ R118, R110, R118 ;  /* 0x000000766e767220 */ /* 0x000fe20000410000 */
[----:B------:R-:W-:Y:S01]  /*a7e0*/  HADD2.F32 R62, -RZ, R62.H1_H1 ;  /* 0x3000003eff3e7230 */ /* 0x000fe20000004100 */
[----:B------:R-:W-:Y:S01]  /*a7f0*/  F2FP.F16.E4M3.UNPACK_B R14, R14 ;  /* 0x0000000eff0e723e */ /* 0x000fe200020006ff */
[----:B------:R-:W-:Y:S02]  /*a800*/  HADD2.F32 R56, -RZ, R56.H1_H1 ;  /* 0x30000038ff387230 */ /* 0x000fe40000004100 */
[-C--:B------:R-:W-:Y:S01]  /*a810*/  FFMA.FTZ R118, R78, R112.reuse, R118 ;  /* 0x000000704e767223 */ /* 0x080fe20000010076 */
[----:B------:R-:W-:Y:S02]  /*a820*/  HADD2.F32 R79, -RZ, R79.H1_H1 ;  /* 0x3000004fff4f7230 */ /* 0x000fe40000004100 */
[-C--:B------:R-:W-:Y:S01]  /*a830*/  FMUL.FTZ R78, R62, R53.reuse ;  /* 0x000000353e4e7220 */ /* 0x080fe20000410000 */
[----:B------:R-:W-:Y:S01]  /*a840*/  FFMA.FTZ R114, R110, R112, -R114 ;  /* 0x000000706e727223 */ /* 0x000fe20000010872 */
[C---:B------:R-:W-:Y:S01]  /*a850*/  FMUL.FTZ R53, R56.reuse, R53 ;  /* 0x0000003538357220 */ /* 0x040fe20000410000 */
[----:B------:R-:W-:Y:S01]  /*a860*/  F2FP.F16.E4M3.UNPACK_B R109, R109 ;  /* 0x0000006dff6d723e */ /* 0x000fe200020006ff */
[----:B------:R-:W-:Y:S01]  /*a870*/  FFMA.FTZ R56, R56, R79, -R78 ;  /* 0x0000004f38387223 */ /* 0x000fe2000001084e */
[----:B------:R-:W-:-:S02]  /*a880*/  HADD2.F32 R112, -RZ, R111.H0_H0 ;  /* 0x2000006fff707230 */ /* 0x000fc40000004100 */
[----:B------:R-:W-:Y:S01]  /*a890*/  FFMA.FTZ R53, R62, R79, R53 ;  /* 0x0000004f3e357223 */ /* 0x000fe20000010035 */
[----:B------:R-:W-:Y:S01]  /*a8a0*/  HADD2.F32 R62, -RZ, R46.H0_H0 ;  /* 0x2000002eff3e7230 */ /* 0x000fe20000004100 */
[--C-:B------:R-:W-:Y:S01]  /*a8b0*/  SHF.R.U32.HI R54, RZ, 0x8, R61.reuse ;  /* 0x00000008ff367819 */ /* 0x100fe2000001163d */
[----:B------:R-:W-:Y:S01]  /*a8c0*/  HADD2.F32 R79, -RZ, R14.H0_H0 ;  /* 0x2000000eff4f7230 */ /* 0x000fe20000004100 */
[----:B------:R-:W-:Y:S01]  /*a8d0*/  SHF.R.U32.HI R57, RZ, 0x10, R61 ;  /* 0x00000010ff397819 */ /* 0x000fe2000001163d */
[----:B------:R-:W-:Y:S02]  /*a8e0*/  HADD2.F32 R78, -RZ, R109.H0_H0 ;  /* 0x2000006dff4e7230 */ /* 0x000fe40000004100 */
[CC--:B------:R-:W-:Y:S01]  /*a8f0*/  FMUL.FTZ R110, R62.reuse, R112.reuse ;  /* 0x000000703e6e7220 */ /* 0x0c0fe20000410000 */
[----:B------:R-:W-:Y:S02]  /*a900*/  HADD2.F32 R111, -RZ, R111.H1_H1 ;  /* 0x3000006fff6f7230 */ /* 0x000fe40000004100 */
[----:B------:R-:W-:Y:S01]  /*a910*/  FMUL.FTZ R112, R79, R112 ;  /* 0x000000704f707220 */ /* 0x000fe20000410000 */
[----:B------:R-:W-:Y:S01]  /*a920*/  HADD2.F32 R46, -RZ, R46.H1_H1 ;  /* 0x3000002eff2e7230 */ /* 0x000fe20000004100 */
[----:B------:R-:W-:Y:S01]  /*a930*/  SHF.R.U32.HI R61, RZ, 0x8, R65 ;  /* 0x00000008ff3d7819 */ /* 0x000fe20000011641 */
[----:B------:R-:W-:Y:S01]  /*a940*/  HADD2.F32 R14, -RZ, R14.H1_H1 ;  /* 0x3000000eff0e7230 */ /* 0x000fe20000004100 */
[--C-:B------:R-:W-:Y:S01]  /*a950*/  SHF.R.U32.HI R58, RZ, 0x8, R63.reuse ;  /* 0x00000008ff3a7819 */ /* 0x100fe2000001163f */
[----:B------:R-:W-:Y:S01]  /*a960*/  FFMA.FTZ R112, R62, R78, R112 ;  /* 0x0000004e3e707223 */ /* 0x000fe20000010070 */
[----:B------:R-:W-:Y:S01]  /*a970*/  SHF.R.U32.HI R60, RZ, 0x10, R63 ;  /* 0x00000010ff3c7819 */ /* 0x000fe2000001163f */
[----:B------:R-:W-:Y:S01]  /*a980*/  HADD2.F32 R109, -RZ, R109.H1_H1 ;  /* 0x3000006dff6d7230 */ /* 0x000fe20000004100 */
[----:B------:R-:W-:Y:S01]  /*a990*/  SHF.R.U32.HI R63, RZ, 0x10, R65 ;  /* 0x00000010ff3f7819 */ /* 0x000fe20000011641 */
[----:B------:R-:W-:Y:S01]  /*a9a0*/  FMUL.FTZ R62, R46, R111 ;  /* 0x0000006f2e3e7220 */ /* 0x000fe20000410000 */
[----:B------:R-:W-:-:S02]  /*a9b0*/  IMAD.SHL.U32 R61, R61, 0x100, RZ ;  /* 0x000001003d3d7824 */ /* 0x000fc400078e00ff */
[----:B------:R-:W-:Y:S01]  /*a9c0*/  FMUL.FTZ R111, R14, R111 ;  /* 0x0000006f0e6f7220 */ /* 0x000fe20000410000 */
[----:B------:R-:W-:Y:S01]  /*a9d0*/  SHF.L.U32 R54, R54, 0x8, RZ ;  /* 0x0000000836367819 */ /* 0x000fe200000006ff */
[-C--:B------:R-:W-:Y:S01]  /*a9e0*/  FFMA.FTZ R62, R14, R109.reuse, -R62 ;  /* 0x0000006d0e3e7223 */ /* 0x080fe2000001083e */
[----:B------:R-:W-:Y:S01]  /*a9f0*/  IMAD.SHL.U32 R58, R58, 0x100, RZ ;  /* 0x000001003a3a7824 */ /* 0x000fe200078e00ff */
[----:B------:R-:W-:Y:S01]  /*aa00*/  LOP3.LUT R59, R59, 0xff00, R61, 0xf8, !PT ;  /* 0x0000ff003b3b7812 */ /* 0x000fe200078ef83d */
[----:B------:R-:W-:Y:S01]  /*aa10*/  IMAD.U32 R14, R63, 0x10000, RZ ;  /* 0x000100003f0e7824 */ /* 0x000fe200078e00ff */
[----:B------:R-:W-:Y:S01]  /*aa20*/  LOP3.LUT R52, R52, 0xff00, R54, 0xf8, !PT ;  /* 0x0000ff0034347812 */ /* 0x000fe200078ef836 */
[----:B------:R-:W-:Y:S01]  /*aa30*/  IMAD.U32 R57, R57, 0x10000, RZ ;  /* 0x0001000039397824 */ /* 0x000fe200078e00ff */
[----:B------:R-:W-:Y:S01]  /*aa40*/  LOP3.LUT R55, R55, 0xff00, R58, 0xf8, !PT ;  /* 0x0000ff0037377812 */ /* 0x000fe200078ef83a */
[----:B------:R-:W-:Y:S01]  /*aa50*/  FFMA.FTZ R110, R79, R78, -R110 ;  /* 0x0000004e4f6e7223 */ /* 0x000fe2000001086e */
[----:B------:R-:W-:Y:S01]  /*aa60*/  SHF.L.U32 R60, R60, 0x10, RZ ;  /* 0x000000103c3c7819 */ /* 0x000fe200000006ff */
[----:B------:R-:W-:Y:S01]  /*aa70*/  FFMA.FTZ R111, R46, R109, R111 ;  /* 0x0000006d2e6f7223 */ /* 0x000fe2000001006f */
[----:B------:R-:W-:-:S02]  /*aa80*/  LOP3.LUT R59, R59, 0xff0000, R14, 0xf8, !PT ;  /* 0x00ff00003b3b7812 */ /* 0x000fc400078ef80e */
[----:B------:R-:W-:Y:S02]  /*aa90*/  LOP3.LUT R52, R52, 0xff0000, R57, 0xf8, !PT ;  /* 0x00ff000034347812 */ /* 0x000fe400078ef839 */
[----:B------:R-:W-:Y:S02]  /*aaa0*/  F2FP.SATFINITE.E4M3.F32.PACK_AB_MERGE_C R61, R56, R114, RZ ;  /* 0x00000072383d723e */ /* 0x000fe400048070ff */
[----:B------:R-:W-:Y:S02]  /*aab0*/  LOP3.LUT R55, R55, 0xff0000, R60, 0xf8, !PT ;  /* 0x00ff000037377812 */ /* 0x000fe400078ef83c */
[----:B------:R-:W-:Y:S02]  /*aac0*/  F2FP.F16.E4M3.UNPACK_B R57, R45 ;  /* 0x0000002dff39723e */ /* 0x000fe400020006ff */
[----:B------:R-:W-:Y:S02]  /*aad0*/  F2FP.F16.E4M3.UNPACK_B R56, R59 ;  /* 0x0000003bff38723e */ /* 0x000fe400020006ff */
[----:B------:R-:W-:-:S02]  /*aae0*/  F2FP.F16.E4M3.UNPACK_B R60, R13 ;  /* 0x0000000dff3c723e */ /* 0x000fc400020006ff */
[----:B------:R-:W-:Y:S01]  /*aaf0*/  F2FP.SATFINITE.E4M3.F32.PACK_AB_MERGE_C R14, R62, R110, R61 ;  /* 0x0000006e3e0e723e */ /* 0x000fe2000480703d */
[----:B------:R-:W-:Y:S01]  /*ab00*/  HADD2.F32 R61, -RZ, R57.H0_H0 ;  /* 0x20000039ff3d7230 */ /* 0x000fe20000004100 */
[----:B------:R-:W-:Y:S01]  /*ab10*/  F2FP.F16.E4M3.UNPACK_B R58, R52 ;  /* 0x00000034ff3a723e */ /* 0x000fe200020006ff */
[----:B------:R-:W-:Y:S01]  /*ab20*/  HADD2.F32 R46, -RZ, R56.H0_H0 ;  /* 0x20000038ff2e7230 */ /* 0x000fe20000004100 */
[--C-:B------:R-:W-:Y:S01]  /*ab30*/  SHF.R.U32.HI R64, RZ, 0x18, R67.reuse ;  /* 0x00000018ff407819 */ /* 0x100fe20000011643 */
[----:B------:R-:W-:Y:S01]  /*ab40*/  HADD2.F32 R54, -RZ, R60.H0_H0 ;  /* 0x2000003cff367230 */ /* 0x000fe20000004100 */
[----:B------:R-:W-:Y:S01]  /*ab50*/  LOP3.LUT R66, R67, 0xff, RZ, 0xc0, !PT ;  /* 0x000000ff43427812 */ /* 0x000fe200078ec0ff */
[----:B------:R-:W-:Y:S01]  /*ab60*/  HADD2.F32 R62, -RZ, R58.H0_H0 ;  /* 0x2000003aff3e7230 */ /* 0x000fe20000004100 */
[----:B------:R-:W-:Y:S01]  /*ab70*/  SHF.R.U32.HI R65, RZ, 0x8, R67 ;  /* 0x00000008ff417819 */ /* 0x000fe20000011643 */
[----:B------:R-:W-:Y:S01]  /*ab80*/  HADD2.F32 R63, -RZ, R56.H1_H1 ;  /* 0x30000038ff3f7230 */ /* 0x000fe20000004100 */
[----:B------:R-:W-:Y:S01]  /*ab90*/  F2FP.SATFINITE.E4M3.F32.PACK_AB_MERGE_C R118, R53, R118, RZ ;  /* 0x000000763576723e */ /* 0x000fe200048070ff */
[----:B------:R-:W-:Y:S01]  /*aba0*/  FMUL.FTZ R53, R61, R46 ;  /* 0x0000002e3d357220 */ /* 0x000fe20000410000 */
[----:B------:R-:W-:Y:S01]  /*abb0*/  PRMT R64, R64, 0x654, R66 ;  /* 0x0000065440407816 */ /* 0x000fe20000000042 */
[----:B------:R-:W-:-:S02]  /*abc0*/  IMAD.SHL.U32 R65, R65, 0x100, RZ ;  /* 0x0000010041417824 */ /* 0x000fc400078e00ff */
[C---:B------:R-:W-:Y:S01]  /*abd0*/  FMUL.FTZ R66, R54.reuse, R46 ;  /* 0x0000002e36427220 */ /* 0x040fe20000410000 */
[-C--:B------:R-:W-:Y:S01]  /*abe0*/  FFMA.FTZ R53, R54, R62.reuse, -R53 ;  /* 0x0000003e36357223 */ /* 0x080fe20000010835 */
[----:B------:R-:W-:Y:S02]  /*abf0*/  F2FP.SATFINITE.E4M3.F32.PACK_AB_MERGE_C R77, R77, R117, RZ ;  /* 0x000000754d4d723e */ /* 0x000fe400048070ff */
[----:B------:R-:W-:Y:S01]  /*ac00*/  FFMA.FTZ R54, R61, R62, R66 ;  /* 0x0000003e3d367223 */ /* 0x000fe20000010042 */
[----:B------:R-:W-:Y:S01]  /*ac10*/  LOP3.LUT R64, R64, 0xff00, R65, 0xf8, !PT ;  /* 0x0000ff0040407812 */ /* 0x000fe200078ef841 */
[----:B------:R-:W-:Y:S01]  /*ac20*/  HADD2.F32 R61, -RZ, R60.H1_H1 ;  /* 0x3000003cff3d7230 */ /* 0x000fe20000004100 */
[----:B------:R-:W-:Y:S01]  /*ac30*/  F2FP.F16.E4M3.UNPACK_B R60, R45.H1 ;  /* 0x0000002dff3c723e */ /* 0x000fe200030006ff */
[----:B------:R-:W-:Y:S01]  /*ac40*/  HADD2.F32 R62, -RZ, R57.H1_H1 ;  /* 0x30000039ff3e7230 */ /* 0x000fe20000004100 */
[----:B------:R-:W-:Y:S01]  /*ac50*/  F2FP.F16.E4M3.UNPACK_B R65, R59.H1 ;  /* 0x0000003bff41723e */ /* 0x000fe200030006ff */
[----:B------:R-:W-:Y:S01]  /*ac60*/  HADD2.F32 R45, -RZ, R58.H1_H1 ;  /* 0x3000003aff2d7230 */ /* 0x000fe20000004100 */
[----:B------:R-:W-:Y:S01]  /*ac70*/  F2FP.SATFINITE.E4M3.F32.PACK_AB_MERGE_C R115, R12, R115, RZ ;  /* 0x000000730c73723e */ /* 0x000fe200048070ff */
[----:B------:R-:W-:Y:S01]  /*ac80*/  HADD2.F32 R56, -RZ, R60.H0_H0 ;  /* 0x2000003cff387230 */ /* 0x000fe20000004100 */
[----:B------:R-:W-:Y:S01]  /*ac90*/  F2FP.SATFINITE.E4M3.F32.PACK_AB_MERGE_C R12, R76, R116, R77 ;  /* 0x000000744c0c723e */ /* 0x000fe2000480704d */
[----:B------:R-:W-:Y:S01]  /*aca0*/  FMUL.FTZ R76, R62, R63 ;  /* 0x0000003f3e4c7220 */ /* 0x000fe20000410000 */
[----:B------:R-:W-:Y:S01]  /*acb0*/  F2FP.F16.E4M3.UNPACK_B R57, R13.H1 ;  /* 0x0000000dff39723e */ /* 0x000fe200030006ff */
[C---:B------:R-:W-:Y:S01]  /*acc0*/  FMUL.FTZ R63, R61.reuse, R63 ;  /* 0x0000003f3d3f7220 */ /* 0x040fe20000410000 */
[----:B------:R-:W-:Y:S01]  /*acd0*/  F2FP.F16.E4M3.UNPACK_B R58, R52.H1 ;  /* 0x00000034ff3a723e */ /* 0x000fe200030006ff */
[----:B------:R-:W-:Y:S01]  /*ace0*/  HADD2.F32 R66, -RZ, R65.H0_H0 ;  /* 0x20000041ff427230 */ /* 0x000fe20000004100 */
[----:B------:R-:W-:Y:S01]  /*acf0*/  SHF.R.U32.HI R67, RZ, 0x10, R67 ;  /* 0x00000010ff437819 */ /* 0x000fe20000011643 */
[----:B------:R-:W-:Y:S01]  /*ad00*/  FFMA.FTZ R52, R61, R45, -R76 ;  /* 0x0000002d3d347223 */ /* 0x000fe2000001084c */
[----:B------:R-:W-:-:S02]  /*ad10*/  HADD2.F32 R13, -RZ, R57.H0_H0 ;  /* 0x20000039ff0d7230 */ /* 0x000fc40000004100 */
[----:B------:R-:W-:Y:S01]  /*ad20*/  FFMA.FTZ R45, R62, R45, R63 ;  /* 0x0000002d3e2d7223 */ /* 0x000fe2000001003f */
[----:B------:R-:W-:Y:S02]  /*ad30*/  HADD2.F32 R59, -RZ, R58.H0_H0 ;  /* 0x2000003aff3b7230 */ /* 0x000fe40000004100 */
[-C--:B------:R-:W-:Y:S01]  /*ad40*/  FMUL.FTZ R62, R56, R66.reuse ;  /* 0x00000042383e7220 */ /* 0x080fe20000410000 */
[----:B------:R-:W-:Y:S02]  /*ad50*/  HADD2.F32 R63, -RZ, R60.H1_H1 ;  /* 0x3000003cff3f7230 */ /* 0x000fe40000004100 */
[C---:B------:R-:W-:Y:S01]  /*ad60*/  FMUL.FTZ R61, R13.reuse, R66 ;  /* 0x000000420d3d7220 */ /* 0x040fe20000410000 */
[----:B------:R-:W-:Y:S02]  /*ad70*/  HADD2.F32 R60, -RZ, R65.H1_H1 ;  /* 0x30000041ff3c7230 */ /* 0x000fe40000004100 */
[----:B------:R-:W-:Y:S01]  /*ad80*/  FFMA.FTZ R13, R13, R59, -R62 ;  /* 0x0000003b0d0d7223 */ /* 0x000fe2000001083e */
[----:B------:R-:W-:-:S02]  /*ad90*/  IMAD.U32 R67, R67, 0x10000, RZ ;  /* 0x0001000043437824 */ /* 0x000fc400078e00ff */
[----:B------:R-:W-:Y:S01]  /*ada0*/  FFMA.FTZ R56, R56, R59, R61 ;  /* 0x0000003b38387223 */ /* 0x000fe2000001003d */
[----:B------:R-:W-:Y:S02]  /*adb0*/  HADD2.F32 R57, -RZ, R57.H1_H1 ;  /* 0x30000039ff397230 */ /* 0x000fe40000004100 */
[-C--:B------:R-:W-:Y:S01]  /*adc0*/  FMUL.FTZ R66, R63, R60.reuse ;  /* 0x0000003c3f427220 */ /* 0x080fe20000410000 */
[----:B------:R-:W-:Y:S01]  /*add0*/  HADD2.F32 R62, -RZ, R58.H1_H1 ;  /* 0x3000003aff3e7230 */ /* 0x000fe20000004100 */
[----:B------:R-:W-:Y:S01]  /*ade0*/  LOP3.LUT R64, R64, 0xff0000, R67, 0xf8, !PT ;  /* 0x00ff000040407812 */ /* 0x000fe200078ef843 */
[C---:B------:R-:W-:Y:S01]  /*adf0*/  FMUL.FTZ R76, R57.reuse, R60 ;  /* 0x0000003c394c7220 */ /* 0x040fe20000410000 */
[----:B------:R-:W-:Y:S02]  /*ae00*/  F2FP.F16.E4M3.UNPACK_B R58, R47 ;  /* 0x0000002fff3a723e */ /* 0x000fe400020006ff */
[----:B------:R-:W-:Y:S01]  /*ae10*/  FFMA.FTZ R60, R57, R62, -R66 ;  /* 0x0000003e393c7223 */ /* 0x000fe20000010842 */
[----:B------:R-:W-:Y:S01]  /*ae20*/  F2FP.F16.E4M3.UNPACK_B R59, R64 ;  /* 0x00000040ff3b723e */ /* 0x000fe200020006ff */
[----:B------:R-:W-:Y:S01]  /*ae30*/  FFMA.FTZ R63, R63, R62, R76 ;  /* 0x0000003e3f3f7223 */ /* 0x000fe2000001004c */
[----:B------:R-:W-:Y:S01]  /*ae40*/  F2FP.F16.E4M3.UNPACK_B R57, R15 ;  /* 0x0000000fff39723e */ /* 0x000fe200020006ff */
[----:B------:R-:W-:Y:S01]  /*ae50*/  HADD2.F32 R61, -RZ, R58.H0_H0 ;  /* 0x2000003aff3d7230 */ /* 0x000fe20000004100 */
[-C--:B------:R-:W-:Y:S01]  /*ae60*/  F2FP.F16.E4M3.UNPACK_B R65, R55.reuse ;  /* 0x00000037ff41723e */ /* 0x080fe200020006ff */
[----:B------:R-:W-:Y:S01]  /*ae70*/  HADD2.F32 R67, -RZ, R59.H0_H0 ;  /* 0x2000003bff437230 */ /* 0x000fe20000004100 */
[----:B------:R-:W-:Y:S01]  /*ae80*/  F2FP.F16.E4M3.UNPACK_B R64, R64.H1 ;  /* 0x00000040ff40723e */ /* 0x000fe200030006ff */
[----:B------:R-:W-:Y:S01]  /*ae90*/  HADD2.F32 R62, -RZ, R57.H0_H0 ;  /* 0x20000039ff3e7230 */ /* 0x000fe20000004100 */
[----:B------:R-:W-:Y:S01]  /*aea0*/  F2FP.F16.E4M3.UNPACK_B R55, R55.H1 ;  /* 0x00000037ff37723e */ /* 0x000fe200030006ff */
[----:B------:R-:W-:-:S02]  /*aeb0*/  HADD2.F32 R66, -RZ, R65.H0_H0 ;  /* 0x20000041ff427230 */ /* 0x000fc40000004100 */
[CC--:B------:R-:W-:Y:S01]  /*aec0*/  FMUL.FTZ R77, R61.reuse, R67.reuse ;  /* 0x000000433d4d7220 */ /* 0x0c0fe20000410000 */
[--C-:B------:R-:W-:Y:S02]  /*aed0*/  HADD2.F32 R78, -RZ, R64.reuse.H0_H0 ;  /* 0x20000040ff4e7230 */ /* 0x100fe40000004100 */
[C---:B------:R-:W-:Y:S01]  /*aee0*/  FMUL.FTZ R76, R62.reuse, R67 ;  /* 0x000000433e4c7220 */ /* 0x040fe20000410000 */
[----:B------:R-:W-:Y:S01]  /*aef0*/  F2FP.F16.E4M3.UNPACK_B R67, R15.H1 ;  /* 0x0000000fff43723e */ /* 0x000fe200030006ff */
[-C--:B------:R-:W-:Y:S01]  /*af00*/  FFMA.FTZ R62, R62, R66.reuse, -R77 ;  /* 0x000000423e3e7223 */ /* 0x080fe2000001084d */
[----:B------:R-:W-:Y:S02]  /*af10*/  HADD2.F32 R64, -RZ, R64.H1_H1 ;  /* 0x30000040ff407230 */ /* 0x000fe40000004100 */
[----:B------:R-:W-:Y:S01]  /*af20*/  FFMA.FTZ R61, R61, R66, R76 ;  /* 0x000000423d3d7223 */ /* 0x000fe2000001004c */
[----:B------:R-:W-:Y:S01]  /*af30*/  F2FP.F16.E4M3.UNPACK_B R66, R47.H1 ;  /* 0x0000002fff42723e */ /* 0x000fe200030006ff */
[----:B------:R-:W-:Y:S01]  /*af40*/  HADD2.F32 R15, -RZ, R67.H0_H0 ;  /* 0x20000043ff0f7230 */ /* 0x000fe20000004100 */
[----:B------:R-:W-:Y:S01]  /*af50*/  F2FP.SATFINITE.E4M3.F32.PACK_AB_MERGE_C R13, R60, R13, RZ ;  /* 0x0000000d3c0d723e */ /* 0x000fe200048070ff */
[----:B------:R-:W-:Y:S01]  /*af60*/  HADD2.F32 R76, -RZ, R55.H0_H0 ;  /* 0x20000037ff4c7230 */ /* 0x000fe20000004100 */
[----:B------:R-:W-:Y:S01]  /*af70*/  F2FP.SATFINITE.E4M3.F32.PACK_AB_MERGE_C R56, R63, R56, RZ ;  /* 0x000000383f38723e */ /* 0x000fe200048070ff */
[--C-:B------:R-:W-:Y:S01]  /*af80*/  HADD2.F32 R47, -RZ, R66.reuse.H0_H0 ;  /* 0x20000042ff2f7230 */ /* 0x100fe20000004100 */
[----:B------:R-:W-:Y:S01]  /*af90*/  F2FP.SATFINITE.E4M3.F32.PACK_AB_MERGE_C R44, R44, R113, R115 ;  /* 0x000000712c2c723e */ /* 0x000fe20004807073 */
[----:B------:R-:W-:Y:S01]  /*afa0*/  HADD2.F32 R66, -RZ, R66.H1_H1 ;  /* 0x30000042ff427230 */ /* 0x000fe20000004100 */
[----:B------:R-:W-:Y:S01]  /*afb0*/  F2FP.SATFINITE.E4M3.F32.PACK_AB_MERGE_C R46, R111, R112, R118 ;  /* 0x000000706f2e723e */ /* 0x000fe20004807076 */
[----:B------:R-:W-:-:S02]  /*afc0*/  HADD2.F32 R67, -RZ, R67.H1_H1 ;  /* 0x30000043ff437230 */ /* 0x000fc40000004100 */
[-C--:B------:R-:W-:Y:S01]  /*afd0*/  FMUL.FTZ R110, R47, R78.reuse ;  /* 0x0000004e2f6e7220 */ /* 0x080fe20000410000 */
[C---:B------:R-:W-:Y:S01]  /*afe0*/  FMUL.FTZ R78, R15.reuse, R78 ;  /* 0x0000004e0f4e7220 */ /* 0x040fe20000410000 */
[----:B------:R-:W-:Y:S01]  /*aff0*/  HADD2.F32 R55, -RZ, R55.H1_H1 ;  /* 0x30000037ff377230 */ /* 0x000fe20000004100 */
[----:B------:R-:W-:Y:S01]  /*b000*/  F2FP.SATFINITE.E4M3.F32.PACK_AB_MERGE_C R13, R52, R53, R13 ;  /* 0x00000035340d723e */ /* 0x000fe2000480700d */
[-C--:B------:R-:W-:Y:S01]  /*b010*/  FFMA.FTZ R15, R15, R76.reuse, -R110 ;  /* 0x0000004c0f0f7223 */ /* 0x080fe2000001086e */
[----:B------:R-:W-:Y:S01]  /*b020*/  FFMA.FTZ R47, R47, R76, R78 ;  /* 0x0000004c2f2f7223 */ /* 0x000fe2000001004e */
        /* <DEDUP_REMOVED lines=11> */
[----:B------:R-:W-:Y:S01]  /*b0e0*/  F2FP.SATFINITE.E4M3.F32.PACK_AB_MERGE_C R47, R66, R47, RZ ;  /* 0x0000002f422f723e */ /* 0x000fe200048070ff */
[-C--:B------:R-:W-:Y:S01]  /*b0f0*/  FFMA.FTZ R57, R57, R65.reuse, -R76 ;  /* 0x0000004139397223 */ /* 0x080fe2000001084c */
[----:B------:R-:W-:Y:S01]  /*b100*/  F2FP.SATFINITE.E4M3.F32.PACK_AB_MERGE_C R45, R45, R54, R56 ;  /* 0x000000362d2d723e */ /* 0x000fe20004807038 */
[----:B------:R-:W-:-:S03]  /*b110*/  FFMA.FTZ R58, R58, R65, R59 ;  /* 0x000000413a3a7223 */ /* 0x000fc6000001003b */
[----:B------:R-:W-:Y:S02]  /*b120*/  F2FP.SATFINITE.E4M3.F32.PACK_AB_MERGE_C R15, R57, R62, R15 ;  /* 0x0000003e390f723e */ /* 0x000fe4000480700f */
[----:B------:R-:W-:-:S07]  /*b130*/  F2FP.SATFINITE.E4M3.F32.PACK_AB_MERGE_C R47, R58, R61, R47 ;  /* 0x0000003d3a2f723e */ /* 0x000fce000480702f */
.L_x_560:
[----:B------:R-:W-:Y:S05]  /*b140*/  BSYNC B2 ;  /* 0x0000000000027941 */ /* 0x000fea0003800000 */
.L_x_559:
[----:B------:R-:W-:Y:S01]  /*b150*/  ISETP.GE.AND P3, PT, R11, R107, PT ;  /* 0x0000006b0b00720c */ /* 0x000fe20003f66270 */
[----:B0-----:R0:W-:-:S12]  /*b160*/  ST.E.128 desc[UR36][R48.64], R12 ;  /* 0x0000000c30007985 */ /* 0x0011d8000c101d24 */
[----:B------:R-:W-:-:S04]  /*b170*/  @!P3 IADD3 R50, P4, R11, R50, RZ ;  /* 0x000000320b32b210 */ /* 0x000fc80007f9e0ff */
[----:B------:R-:W-:-:S05]  /*b180*/  @!P3 LEA.HI.X.SX32 R51, R11, R51, 0x1, P4 ;  /* 0x000000330b33b211 */ /* 0x000fca00020f0eff */
[----:B---3--:R0:W-:Y:S04]  /*b190*/  @!P3 ST.E.128 desc[UR36][R50.64], R44 ;  /* 0x0000002c3200b985 */ /* 0x0081e8000c101d24 */
.L_x_558:
[----:B------:R-:W-:Y:S05]  /*b1a0*/  BSYNC B1 ;  /* 0x0000000000017941 */ /* 0x000fea0003800000 */
.L_x_557:
[----:B------:R-:W-:-:S03]  /*b1b0*/  UMOV UR4, 0xffffffff ;  /* 0xffffffff00047882 */ /* 0x000fc60000000000 */
[----:B------:R-:W-:Y:S05]  /*b1c0*/  BRA.DIV UR4, `(.L_x_561) ;  /* 0x0000020a042c7947 */ /* 0x000fea000b800000 */
[----:B0--3--:R0:W3:Y:S04]  /*b1d0*/  SHFL.IDX PT, R51, R102, 0x3, 0x181f ;  /* 0x00781f0066337f89 */ /* 0x0090e800000e0000 */
[----:B------:R0:W0:Y:S02]  /*b1e0*/  SHFL.IDX PT, R50, R101, 0x3, 0x181f ;  /* 0x00781f0065327f89 */ /* 0x00002400000e0000 */
.L_x_864:
[----:B------:R-:W-:-:S05]  /*b1f0*/  VIADD R11, R219, 0x60 ;  /* 0x00000060db0b7836 */ /* 0x000fca0000000000 */
[----:B------:R-:W-:-:S13]  /*b200*/  ISETP.GE.OR P3, PT, R11, R99, P1 ;  /* 0x000000630b00720c */ /* 0x000fda0000f66670 */
[----:B------:R-:W-:Y:S05]  /*b210*/  @P3 BRA `(.L_x_536) ;  /* 0x00000014009c3947 */ /* 0x000fea0003800000 */
[----:B------:R-:W5:Y:S01]  /*b220*/  LDL R13, [R1+0x20] ;  /* 0x00002000010d7983 */ /* 0x000f620000100800 */
[----:B------:R-:W-:Y:S01]  /*b230*/  SEL R108, R34, R108, !P0 ;  /* 0x0000006c226c7207 */ /* 0x000fe20004000000 */
[----:B------:R-:W-:Y:S01]  /*b240*/  VIADD R14, R219, 0x60 ;  /* 0x00000060db0e7836 */ /* 0x000fe20000000000 */
[----:B0-----:R-:W-:Y:S01]  /*b250*/  IADD3 R48, P3, R39, R50, RZ ;  /* 0x0000003227307210 */ /* 0x001fe20007f7e0ff */
[----:B------:R-:W-:Y:S01]  /*b260*/  VIADD R15, R219, 0x60 ;  /* 0x00000060db0f7836 */ /* 0x000fe20000000000 */
[----:B------:R-:W-:Y:S01]  /*b270*/  SHF.R.S32.HI R11, RZ, 0x1f, R108 ;  /* 0x0000001fff0b7819 */ /* 0x000fe2000001146c */
[----:B------:R-:W-:Y:S01]  /*b280*/  IMAD.SHL.U32 R14, R14, 0x80, RZ ;  /* 0x000000800e0e7824 */ /* 0x000fe200078e00ff */
[----:B------:R-:W-:Y:S01]  /*b290*/  BSSY B1, `(.L_x_562) ;  /* 0x00000ef000017945 */ /* 0x000fe20003800000 */
[----:B------:R-:W-:Y:S01]  /*b2a0*/  IMAD.SHL.U32 R15, R15, 0x80, RZ ;  /* 0x000000800f0f7824 */ /* 0x000fe200078e00ff */
[----:B------:R-:W-:Y:S01]  /*b2b0*/  LEA.HI R11, R11, R108, RZ, 0x5 ;  /* 0x0000006c0b0b7211 */ /* 0x000fe200078f28ff */
[----:B---3--:R-:W-:Y:S01]  /*b2c0*/  IMAD.X R49, R51, 0x1, R80, P3 ;  /* 0x0000000133317824 */ /* 0x008fe200018e0650 */
[----:B------:R-:W-:-:S02]  /*b2d0*/  LOP3.LUT R14, R14, 0x380, RZ, 0xc0, !PT ;  /* 0x000003800e0e7812 */ /* 0x000fc400078ec0ff */
[----:B------:R-:W-:Y:S02]  /*b2e0*/  LEA.HI.SX32 R11, R11, R42, 0x1b ;  /* 0x0000002a0b0b7211 */ /* 0x000fe400078fdaff */
[----:B------:R-:W-:Y:S02]  /*b2f0*/  LOP3.LUT R15, R15, 0x380, RZ, 0xc0, !PT ;  /* 0x000003800f0f7812 */ /* 0x000fe400078ec0ff */
[----:B------:R-:W-:Y:S02]  /*b300*/  SHF.R.S32.HI R12, RZ, 0x1f, R11 ;  /* 0x0000001fff0c7819 */ /* 0x000fe4000001140b */
[----:B------:R-:W-:Y:S02]  /*b310*/  SHF.L.U32 R52, R11, 0x4, RZ ;  /* 0x000000040b347819 */ /* 0x000fe400000006ff */
[----:B------:R-:W-:Y:S02]  /*b320*/  LEA.HI R12, R12, R11, RZ, 0x3 ;  /* 0x0000000b0c0c7211 */ /* 0x000fe400078f18ff */
[----:B------:R-:W-:-:S02]  /*b330*/  SHF.R.U32.HI R14, RZ, 0x3, R14 ;  /* 0x00000003ff0e7819 */ /* 0x000fc4000001160e */
[----:B------:R-:W-:Y:S02]  /*b340*/  LOP3.LUT R11, R15, 0x70, R52, 0xf8, !PT ;  /* 0x000000700f0b7812 */ /* 0x000fe400078ef834 */
[----:B------:R-:W-:Y:S02]  /*b350*/  SHF.L.U32 R12, R12, 0xb, RZ ;  /* 0x0000000b0c0c7819 */ /* 0x000fe400000006ff */
[----:B------:R-:W-:Y:S02]  /*b360*/  LOP3.LUT R11, R11, R14, RZ, 0x3c, !PT ;  /* 0x0000000e0b0b7212 */ /* 0x000fe400078e3cff */
[----:B------:R-:W-:-:S04]  /*b370*/  LOP3.LUT R12, R12, 0xffffc000, RZ, 0xc0, !PT ;  /* 0xffffc0000c0c7812 */ /* 0x000fc800078ec0ff */
[----:B-----5:R-:W-:Y:S01]  /*b380*/  IADD3 R11, R11, R12, R13 ;  /* 0x0000000c0b0b7210 */ /* 0x020fe20007ffe00d */
[----:B------:R-:W-:-:S04]  /*b390*/  IMAD R12, R216, 0x8000, R7 ;  /* 0x00008000d80c7824 */ /* 0x000fc800078e0207 */
[----:B------:R-:W-:Y:S02]  /*b3a0*/  IMAD R14, R216, 0x8000, R11 ;  /* 0x00008000d80e7824 */ /* 0x000fe400078e020b */
[C---:B------:R-:W-:Y:S02]  /*b3b0*/  IMAD.IADD R12, R19.reuse, 0x1, R12 ;  /* 0x00000001130c7824 */ /* 0x040fe400078e020c */
[----:B------:R-:W-:-:S04]  /*b3c0*/  IMAD.IADD R44, R19, 0x1, R14 ;  /* 0x00000001132c7824 */ /* 0x000fc800078e020e */
[----:B------:R-:W0:Y:S04]  /*b3d0*/  LDS.128 R12, [R12+0x28400] ;  /* 0x028400000c0c7984 */ /* 0x000e280000000c00 */
[----:B------:R-:W3:Y:S01]  /*b3e0*/  LDS.128 R44, [R44+0x28400] ;  /* 0x028400002c2c7984 */ /* 0x000ee20000000c00 */
[----:B------:R-:W-:Y:S05]  /*b3f0*/  @P2 BRA `(.L_x_563) ;  /* 0x0000000c00602947 */ /* 0x000fea0003800000 */
[--C-:B------:R-:W-:Y:S01]  /*b400*/  SHF.R.U32.HI R68, RZ, 0x8, R69.reuse ;  /* 0x00000008ff447819 */ /* 0x100fe20000011645 */
[----:B0-----:R-:W-:Y:S01]  /*b410*/  IMAD.MOV.U32 R53, RZ, RZ, R14 ;  /* 0x000000ffff357224 */ /* 0x001fe200078e000e */
[----:B------:R-:W-:Y:S01]  /*b420*/  LOP3.LUT R62, R69, 0xff, RZ, 0xc0, !PT ;  /* 0x000000ff453e7812 */ /* 0x000fe200078ec0ff */
[----:B---3--:R-:W-:Y:S01]  /*b430*/  IMAD.MOV.U32 R57, RZ, RZ, R44 ;  /* 0x000000ffff397224 */ /* 0x008fe200078e002c */
[--C-:B------:R-:W-:Y:S02]  /*b440*/  SHF.R.U32.HI R63, RZ, 0x18, R69.reuse ;  /* 0x00000018ff3f7819 */ /* 0x100fe40000011645 */
[----:B------:R-:W-:Y:S02]  /*b450*/  SHF.R.U32.HI R58, RZ, 0x10, R69 ;  /* 0x00000010ff3a7819 */ /* 0x000fe40000011645 */
[----:B------:R-:W-:Y:S02]  /*b460*/  SHF.R.U32.HI R67, RZ, 0x8, R75 ;  /* 0x00000008ff437819 */ /* 0x000fe4000001164b */
[----:B------:R-:W-:Y:S01]  /*b470*/  MOV R56, R12 ;  /* 0x0000000c00387202 */ /* 0x000fe20000000f00 */
[----:B------:R-:W-:Y:S01]  /*b480*/  IMAD.SHL.U32 R12, R68, 0x100, RZ ;  /* 0x00000100440c7824 */ /* 0x000fe200078e00ff */
[----:B------:R-:W-:Y:S01]  /*b490*/  PRMT R63, R63, 0x654, R62 ;  /* 0x000006543f3f7816 */ /* 0x000fe2000000003e */
[----:B------:R-:W-:Y:S01]  /*b4a0*/  IMAD.SHL.U32 R67, R67, 0x100, RZ ;  /* 0x0000010043437824 */ /* 0x000fe200078e00ff */
[----:B------:R-:W-:Y:S01]  /*b4b0*/  SHF.R.U32.HI R59, RZ, 0x8, R71 ;  /* 0x00000008ff3b7819 */ /* 0x000fe20000011647 */
[----:B------:R-:W-:Y:S01]  /*b4c0*/  IMAD.U32 R14, R58, 0x10000, RZ ;  /* 0x000100003a0e7824 */ /* 0x000fe200078e00ff */
[----:B------:R-:W-:-:S02]  /*b4d0*/  LOP3.LUT R65, R73, 0xff, RZ, 0xc0, !PT ;  /* 0x000000ff49417812 */ /* 0x000fc400078ec0ff */
[----:B------:R-:W-:Y:S01]  /*b4e0*/  SHF.R.U32.HI R66, RZ, 0x18, R73 ;  /* 0x00000018ff427819 */ /* 0x000fe20000011649 */
[----:B------:R-:W-:Y:S01]  /*b4f0*/  IMAD.SHL.U32 R59, R59, 0x100, RZ ;  /* 0x000001003b3b7824 */ /* 0x000fe200078e00ff */
[----:B------:R-:W-:Y:S02]  /*b500*/  LOP3.LUT R60, R75, 0xff0000ff, RZ, 0xc0, !PT ;  /* 0xff0000ff4b3c7812 */ /* 0x000fe400078ec0ff */
[----:B------:R-:W-:Y:S02]  /*b510*/  LOP3.LUT R63, R63, 0xff00, R12, 0xf8, !PT ;  /* 0x0000ff003f3f7812 */ /* 0x000fe400078ef80c */
[----:B------:R-:W-:Y:S02]  /*b520*/  LOP3.LUT R64, R71, 0xff, RZ, 0xc0, !PT ;  /* 0x000000ff47407812 */ /* 0x000fe400078ec0ff */
[----:B------:R-:W-:Y:S02]  /*b530*/  SHF.R.U32.HI R69, RZ, 0x18, R71 ;  /* 0x00000018ff457819 */ /* 0x000fe40000011647 */
[----:B------:R-:W-:-:S02]  /*b540*/  SHF.R.U32.HI R61, RZ, 0x8, R73 ;  /* 0x00000008ff3d7819 */ /* 0x000fc40000011649 */
[----:B------:R-:W-:Y:S02]  /*b550*/  SHF.R.U32.HI R11, RZ, 0x10, R71 ;  /* 0x00000010ff0b7819 */ /* 0x000fe40000011647 */
[----:B------:R-:W-:Y:S02]  /*b560*/  PRMT R44, R66, 0x654, R65 ;  /* 0x00000654422c7816 */ /* 0x000fe40000000041 */
[----:B------:R-:W-:Y:S01]  /*b570*/  LOP3.LUT R66, R60, 0xff00, R67, 0xf8, !PT ;  /* 0x0000ff003c427812 */ /* 0x000fe200078ef843 */
[----:B------:R-:W-:Y:S01]  /*b580*/  IMAD.U32 R11, R11, 0x10000, RZ ;  /* 0x000100000b0b7824 */ /* 0x000fe200078e00ff */
[----:B------:R-:W-:Y:S02]  /*b590*/  LOP3.LUT R14, R63, 0xff0000, R14, 0xf8, !PT ;  /* 0x00ff00003f0e7812 */ /* 0x000fe400078ef80e */
[----:B------:R-:W-:Y:S02]  /*b5a0*/  PRMT R64, R69, 0x654, R64 ;  /* 0x0000065445407816 */ /* 0x000fe40000000040 */
[----:B------:R-:W-:-:S02]  /*b5b0*/  SHF.L.U32 R61, R61, 0x8, RZ ;  /* 0x000000083d3d7819 */ /* 0x000fc400000006ff */
[----:B------:R-:W-:Y:S02]  /*b5c0*/  F2FP.F16.E4M3.UNPACK_B R63, R106.H1 ;  /* 0x0000006aff3f723e */ /* 0x000fe400030006ff */
[----:B------:R-:W-:Y:S02]  /*b5d0*/  F2FP.F16.E4M3.UNPACK_B R60, R57.H1 ;  /* 0x00000039ff3c723e */ /* 0x000fe400030006ff */
[----:B------:R-:W-:Y:S01]  /*b5e0*/  F2FP.F16.E4M3.UNPACK_B R58, R56.H1 ;  /* 0x00000038ff3a723e */ /* 0x000fe200030006ff */
[----:B------:R-:W-:Y:S01]  /*b5f0*/  HADD2.F32 R12, -RZ, R63.H0_H0 ;  /* 0x2000003fff0c7230 */ /* 0x000fe20000004100 */
[----:B------:R-:W-:Y:S02]  /*b600*/  SHF.R.U32.HI R54, RZ, 0x10, R73 ;  /* 0x00000010ff367819 */ /* 0x000fe40000011649 */
[----:B------:R-:W-:Y:S01]  /*b610*/  LOP3.LUT R64, R64, 0xff00, R59, 0xf8, !PT ;  /* 0x0000ff0040407812 */ /* 0x000fe200078ef83b */
[----:B------:R-:W-:Y:S01]  /*b620*/  HADD2.F32 R59, -RZ, R58.H0_H0 ;  /* 0x2000003aff3b7230 */ /* 0x000fe20000004100 */
[----:B------:R-:W-:Y:S01]  /*b630*/  LOP3.LUT R65, R44, 0xff00, R61, 0xf8, !PT ;  /* 0x0000ff002c417812 */ /* 0x000fe200078ef83d */
[----:B------:R-:W-:Y:S01]  /*b640*/  HADD2.F32 R61, -RZ, R60.H0_H0 ;  /* 0x2000003cff3d7230 */ /* 0x000fe20000004100 */
[----:B------:R-:W-:Y:S01]  /*b650*/  F2FP.F16.E4M3.UNPACK_B R62, R104.H1 ;  /* 0x00000068ff3e723e */ /* 0x000fe200030006ff */
[----:B------:R-:W-:Y:S01]  /*b660*/  IMAD.U32 R44, R54, 0x10000, RZ ;  /* 0x00010000362c7824 */ /* 0x000fe200078e00ff */
[----:B------:R-:W-:Y:S01]  /*b670*/  SHF.R.U32.HI R55, RZ, 0x10, R75 ;  /* 0x00000010ff377819 */ /* 0x000fe2000001164b */
[-C--:B------:R-:W-:Y:S01]  /*b680*/  FMUL.FTZ R68, R59, R12.reuse ;  /* 0x0000000c3b447220 */ /* 0x080fe20000410000 */
[----:B------:R-:W-:Y:S01]  /*b690*/  LOP3.LUT R11, R64, 0xff0000, R11, 0xf8, !PT ;  /* 0x00ff0000400b7812 */ /* 0x000fe200078ef80b */
[----:B------:R-:W-:Y:S01]  /*b6a0*/  HADD2.F32 R64, -RZ, R62.H0_H0 ;  /* 0x2000003eff407230 */ /* 0x000fe20000004100 */
[----:B------:R-:W-:Y:S01]  /*b6b0*/  SHF.L.U32 R55, R55, 0x10, RZ ;  /* 0x0000001037377819 */ /* 0x000fe200000006ff */
[----:B------:R-:W-:Y:S01]  /*b6c0*/  FMUL.FTZ R54, R61, R12 ;  /* 0x0000000c3d367220 */ /* 0x000fe20000410000 */
[----:B------:R-:W-:-:S02]  /*b6d0*/  F2FP.F16.E4M3.UNPACK_B R106, R106 ;  /* 0x0000006aff6a723e */ /* 0x000fc400020006ff */
[----:B------:R-:W-:Y:S01]  /*b6e0*/  LOP3.LUT R12, R66, 0xff0000, R55, 0xf8, !PT ;  /* 0x00ff0000420c7812 */ /* 0x000fe200078ef837 */
[-C--:B------:R-:W-:Y:S01]  /*b6f0*/  FFMA.FTZ R54, R59, R64.reuse, -R54 ;  /* 0x000000403b367223 */ /* 0x080fe20000010836 */
[----:B------:R-:W-:Y:S01]  /*b700*/  FFMA.FTZ R55, R61, R64, R68 ;  /* 0x000000403d377223 */ /* 0x000fe20000010044 */
[----:B------:R-:W-:Y:S01]  /*b710*/  HADD2.F32 R64, -RZ, R62.H1_H1 ;  /* 0x3000003eff407230 */ /* 0x000fe20000004100 */
[----:B------:R-:W-:Y:S01]  /*b720*/  F2FP.F16.E4M3.UNPACK_B R61, R57 ;  /* 0x00000039ff3d723e */ /* 0x000fe200020006ff */
[----:B------:R-:W-:Y:S01]  /*b730*/  HADD2.F32 R62, -RZ, R63.H1_H1 ;  /* 0x3000003fff3e7230 */ /* 0x000fe20000004100 */
[----:B------:R-:W-:Y:S01]  /*b740*/  LOP3.LUT R44, R65, 0xff0000, R44, 0xf8, !PT ;  /* 0x00ff0000412c7812 */ /* 0x000fe200078ef82c */
[----:B------:R-:W-:Y:S01]  /*b750*/  HADD2.F32 R59, -RZ, R58.H1_H1 ;  /* 0x3000003aff3b7230 */ /* 0x000fe20000004100 */
[----:B------:R-:W-:Y:S01]  /*b760*/  F2FP.F16.E4M3.UNPACK_B R104, R104 ;  /* 0x00000068ff68723e */ /* 0x000fe200020006ff */
[----:B------:R-:W-:Y:S01]  /*b770*/  HADD2.F32 R63, -RZ, R60.H1_H1 ;  /* 0x3000003cff3f7230 */ /* 0x000fe20000004100 */
[----:B------:R-:W-:Y:S01]  /*b780*/  F2FP.F16.E4M3.UNPACK_B R60, R56 ;  /* 0x00000038ff3c723e */ /* 0x000fe200020006ff */
[----:B------:R-:W-:-:S02]  /*b790*/  HADD2.F32 R65, -RZ, R106.H0_H0 ;  /* 0x2000006aff417230 */ /* 0x000fc40000004100 */
[-C--:B------:R-:W-:Y:S01]  /*b7a0*/  FMUL.FTZ R66, R59, R62.reuse ;  /* 0x0000003e3b427220 */ /* 0x080fe20000410000 */
[----:B------:R-:W-:Y:S02]  /*b7b0*/  HADD2.F32 R106, -RZ, R106.H1_H1 ;  /* 0x3000006aff6a7230 */ /* 0x000fe40000004100 */
[----:B------:R-:W-:Y:S01]  /*b7c0*/  FMUL.FTZ R56, R63, R62 ;  /* 0x0000003e3f387220 */ /* 0x000fe20000410000 */
[--C-:B------:R-:W-:Y:S02]  /*b7d0*/  HADD2.F32 R62, -RZ, R61.reuse.H0_H0 ;  /* 0x2000003dff3e7230 */ /* 0x100fe40000004100 */
[----:B------:R-:W-:Y:S02]  /*b7e0*/  HADD2.F32 R58, -RZ, R60.H0_H0 ;  /* 0x2000003cff3a7230 */ /* 0x000fe40000004100 */
[-C--:B------:R-:W-:Y:S01]  /*b7f0*/  FFMA.FTZ R57, R59, R64.reuse, -R56 ;  /* 0x000000403b397223 */ /* 0x080fe20000010838 */
[----:B------:R-:W-:Y:S02]  /*b800*/  HADD2.F32 R59, -RZ, R104.H0_H0 ;  /* 0x20000068ff3b7230 */ /* 0x000fe40000004100 */
[----:B------:R-:W-:Y:S01]  /*b810*/  FFMA.FTZ R56, R63, R64, R66 ;  /* 0x000000403f387223 */ /* 0x000fe20000010042 */
[-C--:B------:R-:W-:Y:S01]  /*b820*/  FMUL.FTZ R67, R62, R65.reuse ;  /* 0x000000413e437220 */ /* 0x080fe20000410000 */
[----:B------:R-:W-:Y:S01]  /*b830*/  FMUL.FTZ R65, R58, R65 ;  /* 0x000000413a417220 */ /* 0x000fe20000410000 */
[----:B------:R-:W-:Y:S01]  /*b840*/  HADD2.F32 R63, -RZ, R61.H1_H1 ;  /* 0x3000003dff3f7230 */ /* 0x000fe20000004100 */
[----:B------:R-:W-:Y:S01]  /*b850*/  F2FP.F16.E4M3.UNPACK_B R64, R46.H1 ;  /* 0x0000002eff40723e */ /* 0x000fe200030006ff */
[----:B------:R-:W-:-:S02]  /*b860*/  HADD2.F32 R60, -RZ, R60.H1_H1 ;  /* 0x3000003cff3c7230 */ /* 0x000fc40000004100 */
[-C--:B------:R-:W-:Y:S01]  /*b870*/  FFMA.FTZ R58, R58, R59.reuse, -R67 ;  /* 0x0000003b3a3a7223 */ /* 0x080fe20000010843 */
[----:B------:R-:W-:Y:S01]  /*b880*/  FFMA.FTZ R59, R62, R59, R65 ;  /* 0x0000003b3e3b7223 */ /* 0x000fe20000010041 */
[----:B------:R-:W-:Y:S02]  /*b890*/  HADD2.F32 R104, -RZ, R104.H1_H1 ;  /* 0x30000068ff687230 */ /* 0x000fe40000004100 */
[-C--:B------:R-:W-:Y:S01]  /*b8a0*/  FMUL.FTZ R61, R63, R106.reuse ;  /* 0x0000006a3f3d7220 */ /* 0x080fe20000410000 */
[----:B------:R-:W-:Y:S01]  /*b8b0*/  F2FP.F16.E4M3.UNPACK_B R65, R105.H1 ;  /* 0x00000069ff41723e */ /* 0x000fe200030006ff */
[C---:B------:R-:W-:Y:S01]  /*b8c0*/  FMUL.FTZ R106, R60.reuse, R106 ;  /* 0x0000006a3c6a7220 */ /* 0x040fe20000410000 */
[----:B------:R-:W-:Y:S01]  /*b8d0*/  F2FP.F16.E4M3.UNPACK_B R62, R53.H1 ;  /* 0x00000035ff3e723e */ /* 0x000fe200030006ff */
[----:B------:R-:W-:Y:S01]  /*b8e0*/  FFMA.FTZ R61, R60, R104, -R61 ;  /* 0x000000683c3d7223 */ /* 0x000fe2000001083d */
[----:B------:R-:W-:Y:S01]  /*b8f0*/  F2FP.F16.E4M3.UNPACK_B R67, R103.H1 ;  /* 0x00000067ff43723e */ /* 0x000fe200030006ff */
[----:B------:R-:W-:-:S02]  /*b900*/  HADD2.F32 R69, -RZ, R65.H0_H0 ;  /* 0x20000041ff457230 */ /* 0x000fc40000004100 */
[----:B------:R-:W-:Y:S01]  /*b910*/  FFMA.FTZ R60, R63, R104, R106 ;  /* 0x000000683f3c7223 */ /* 0x000fe2000001006a */
[----:B------:R-:W-:Y:S01]  /*b920*/  HADD2.F32 R66, -RZ, R64.H0_H0 ;  /* 0x20000040ff427230 */ /* 0x000fe20000004100 */
[----:B------:R-:W-:Y:S01]  /*b930*/  F2FP.F16.E4M3.UNPACK_B R105, R105 ;  /* 0x00000069ff69723e */ /* 0x000fe200020006ff */
[----:B------:R-:W-:Y:S01]  /*b940*/  HADD2.F32 R63, -RZ, R62.H0_H0 ;  /* 0x2000003eff3f7230 */ /* 0x000fe20000004100 */
[----:B------:R-:W-:Y:S01]  /*b950*/  F2FP.F16.E4M3.UNPACK_B R53, R53 ;  /* 0x00000035ff35723e */ /* 0x000fe200020006ff */
[----:B------:R-:W-:Y:S02]  /*b960*/  HADD2.F32 R68, -RZ, R67.H0_H0 ;  /* 0x20000043ff447230 */ /* 0x000fe40000004100 */
[-C--:B------:R-:W-:Y:S01]  /*b970*/  FMUL.FTZ R72, R66, R69.reuse ;  /* 0x0000004542487220 */ /* 0x080fe20000410000 */
[----:B------:R-:W-:Y:S02]  /*b980*/  HADD2.F32 R70, -RZ, R65.H1_H1 ;  /* 0x30000041ff467230 */ /* 0x000fe40000004100 */
[----:B------:R-:W-:Y:S01]  /*b990*/  FMUL.FTZ R69, R63, R69 ;  /* 0x000000453f457220 */ /* 0x000fe20000410000 */
[----:B------:R-:W-:Y:S01]  /*b9a0*/  HADD2.F32 R64, -RZ, R64.H1_H1 ;  /* 0x30000040ff407230 */ /* 0x000fe20000004100 */
[----:B------:R-:W-:Y:S01]  /*b9b0*/  F2FP.F16.E4M3.UNPACK_B R103, R103 ;  /* 0x00000067ff67723e */ /* 0x000fe200020006ff */
[----:B------:R-:W-:-:S02]  /*b9c0*/  HADD2.F32 R65, -RZ, R62.H1_H1 ;  /* 0x3000003eff417230 */ /* 0x000fc40000004100 */
[-C--:B------:R-:W-:Y:S01]  /*b9d0*/  FFMA.FTZ R62, R63, R68.reuse, -R72 ;  /* 0x000000443f3e7223 */ /* 0x080fe20000010848 */
[----:B------:R-:W-:Y:S02]  /*b9e0*/  HADD2.F32 R67, -RZ, R67.H1_H1 ;  /* 0x30000043ff437230 */ /* 0x000fe40000004100 */
[----:B------:R-:W-:Y:S01]  /*b9f0*/  FFMA.FTZ R63, R66, R68, R69 ;  /* 0x00000044423f7223 */ /* 0x000fe20000010045 */
[CC--:B------:R-:W-:Y:S01]  /*ba00*/  FMUL.FTZ R72, R64.reuse, R70.reuse ;  /* 0x0000004640487220 */ /* 0x0c0fe20000410000 */
[C---:B------:R-:W-:Y:S01]  /*ba10*/  FMUL.FTZ R71, R65.reuse, R70 ;  /* 0x0000004641477220 */ /* 0x040fe20000410000 */
[----:B------:R-:W-:Y:S01]  /*ba20*/  F2FP.F16.E4M3.UNPACK_B R66, R46 ;  /* 0x0000002eff42723e */ /* 0x000fe200020006ff */
[--C-:B------:R-:W-:Y:S02]  /*ba30*/  HADD2.F32 R69, -RZ, R105.reuse.H0_H0 ;  /* 0x20000069ff457230 */ /* 0x100fe40000004100 */
[-C--:B------:R-:W-:Y:S01]  /*ba40*/  FFMA.FTZ R65, R65, R67.reuse, -R72 ;  /* 0x0000004341417223 */ /* 0x080fe20000010848 */
[----:B------:R-:W-:Y:S01]  /*ba50*/  FFMA.FTZ R64, R64, R67, R71 ;  /* 0x0000004340407223 */ /* 0x000fe20000010047 */
[----:B------:R-:W-:Y:S01]  /*ba60*/  HADD2.F32 R105, -RZ, R105.H1_H1 ;  /* 0x30000069ff697230 */ /* 0x000fe20000004100 */
[----:B------:R-:W-:Y:S01]  /*ba70*/  F2FP.SATFINITE.E4M3.F32.PACK_AB_MERGE_C R54, R57, R54, RZ ;  /* 0x000000363936723e */ /* 0x000fe200048070ff */
[--C-:B------:R-:W-:Y:S01]  /*ba80*/  HADD2.F32 R67, -RZ, R66.reuse.H0_H0 ;  /* 0x20000042ff437230 */ /* 0x100fe20000004100 */
[----:B------:R-:W-:Y:S01]  /*ba90*/  F2FP.SATFINITE.E4M3.F32.PACK_AB_MERGE_C R56, R56, R55, RZ ;  /* 0x000000373838723e */ /* 0x000fe200048070ff */
[----:B------:R-:W-:Y:S01]  /*baa0*/  HADD2.F32 R66, -RZ, R66.H1_H1 ;  /* 0x30000042ff427230 */ /* 0x000fe20000004100 */
[----:B------:R-:W-:Y:S01]  /*bab0*/  F2FP.SATFINITE.E4M3.F32.PACK_AB_MERGE_C R64, R64, R63, RZ ;  /* 0x0000003f4040723e */ /* 0x000fe200048070ff */
[----:B------:R-:W-:Y:S01]  /*bac0*/  HADD2.F32 R46, -RZ, R53.H0_H0 ;  /* 0x20000035ff2e7230 */ /* 0x000fe20000004100 */
[----:B------:R-:W-:Y:S01]  /*bad0*/  F2FP.F16.E4M3.UNPACK_B R63, R44 ;  /* 0x0000002cff3f723e */ /* 0x000fe200020006ff */
[----:B------:R-:W-:-:S02]  /*bae0*/  HADD2.F32 R68, -RZ, R103.H0_H0 ;  /* 0x20000067ff447230 */ /* 0x000fc40000004100 */
[----:B------:R-:W-:Y:S01]  /*baf0*/  FMUL.FTZ R72, R66, R105 ;  /* 0x0000006942487220 */ /* 0x000fe20000410000 */
[----:B------:R-:W-:Y:S01]  /*bb00*/  HADD2.F32 R53, -RZ, R53.H1_H1 ;  /* 0x30000035ff357230 */ /* 0x000fe20000004100 */
[----:B------:R-:W-:Y:S01]  /*bb10*/  F2FP.F16.E4M3.UNPACK_B R57, R13 ;  /* 0x0000000dff39723e */ /* 0x000fe200020006ff */
[----:B------:R-:W-:Y:S01]  /*bb20*/  HADD2.F32 R103, -RZ, R103.H1_H1 ;  /* 0x30000067ff677230 */ /* 0x000fe20000004100 */
[----:B------:R-:W-:Y:S01]  /*bb30*/  F2FP.SATFINITE.E4M3.F32.PACK_AB_MERGE_C R55, R61, R58, R54 ;  /* 0x0000003a3d37723e */ /* 0x000fe20004807036 */
[----:B------:R-:W-:Y:S01]  /*bb40*/  FMUL.FTZ R71, R67, R69 ;  /* 0x0000004543477220 */ /* 0x000fe20000410000 */
[C---:B------:R-:W-:Y:S01]  /*bb50*/  FMUL.FTZ R105, R53.reuse, R105 ;  /* 0x0000006935697220 */ /* 0x040fe20000410000 */
[----:B------:R-:W-:Y:S01]  /*bb60*/  F2FP.SATFINITE.E4M3.F32.PACK_AB_MERGE_C R54, R60, R59, R56 ;  /* 0x0000003b3c36723e */ /* 0x000fe20004807038 */
[----:B------:R-:W-:Y:S01]  /*bb70*/  FFMA.FTZ R72, R53, R103, -R72 ;  /* 0x0000006735487223 */ /* 0x000fe20000010848 */
[----:B------:R-:W-:Y:S01]  /*bb80*/  F2FP.SATFINITE.E4M3.F32.PACK_AB_MERGE_C R53, R65, R62, RZ ;  /* 0x0000003e4135723e */ /* 0x000fe200048070ff */
[----:B------:R-:W-:Y:S01]  /*bb90*/  FMUL.FTZ R70, R46, R69 ;  /* 0x000000452e467220 */ /* 0x000fe20000410000 */
[----:B------:R-:W-:Y:S01]  /*bba0*/  F2FP.F16.E4M3.UNPACK_B R62, R45 ;  /* 0x0000002dff3e723e */ /* 0x000fe200020006ff */
[----:B------:R-:W-:Y:S01]  /*bbb0*/  HADD2.F32 R59, -RZ, R63.H0_H0 ;  /* 0x2000003fff3b7230 */ /* 0x000fe20000004100 */
[----:B------:R-:W-:Y:S01]  /*bbc0*/  F2FP.F16.E4M3.UNPACK_B R60, R14 ;  /* 0x0000000eff3c723e */ /* 0x000fe200020006ff */
[----:B------:R-:W-:-:S02]  /*bbd0*/  HADD2.F32 R56, -RZ, R57.H0_H0 ;  /* 0x20000039ff387230 */ /* 0x000fc40000004100 */
[-C--:B------:R-:W-:Y:S01]  /*bbe0*/  FFMA.FTZ R71, R46, R68.reuse, -R71 ;  /* 0x000000442e477223 */ /* 0x080fe20000010847 */
[----:B------:R-:W-:Y:S02]  /*bbf0*/  HADD2.F32 R58, -RZ, R62.H0_H0 ;  /* 0x2000003eff3a7230 */ /* 0x000fe40000004100 */
[----:B------:R-:W-:Y:S01]  /*bc00*/  FFMA.FTZ R46, R67, R68, R70 ;  /* 0x00000044432e7223 */ /* 0x000fe20000010046 */
[----:B------:R-:W-:Y:S01]  /*bc10*/  FFMA.FTZ R105, R66, R103, R105 ;  /* 0x0000006742697223 */ /* 0x000fe20000010069 */
[----:B------:R-:W-:Y:S02]  /*bc20*/  HADD2.F32 R61, -RZ, R60.H0_H0 ;  /* 0x2000003cff3d7230 */ /* 0x000fe40000004100 */
[-C--:B------:R-:W-:Y:S01]  /*bc30*/  FMUL.FTZ R67, R56, R59.reuse ;  /* 0x0000003b38437220 */ /* 0x080fe20000410000 */
[----:B------:R-:W-:Y:S01]  /*bc40*/  FMUL.FTZ R65, R58, R59 ;  /* 0x0000003b3a417220 */ /* 0x000fe20000410000 */
[----:B------:R-:W-:Y:S01]  /*bc50*/  HADD2.F32 R62, -RZ, R62.H1_H1 ;  /* 0x3000003eff3e7230 */ /* 0x000fe20000004100 */
[----:B------:R-:W-:Y:S01]  /*bc60*/  F2FP.SATFINITE.E4M3.F32.PACK_AB_MERGE_C R46, R105, R46, R64 ;  /* 0x0000002e692e723e */ /* 0x000fe20004807040 */
[----:B------:R-:W-:-:S02]  /*bc70*/  HADD2.F32 R63, -RZ, R63.H1_H1 ;  /* 0x3000003fff3f7230 */ /* 0x000fc40000004100 */
[-C--:B------:R-:W-:Y:S01]  /*bc80*/  FFMA.FTZ R56, R56, R61.reuse, -R65 ;  /* 0x0000003d38387223 */ /* 0x080fe20000010841 */
[----:B------:R-:W-:Y:S02]  /*bc90*/  HADD2.F32 R59, -RZ, R57.H1_H1 ;  /* 0x30000039ff3b7230 */ /* 0x000fe40000004100 */
[----:B------:R-:W-:Y:S01]  /*bca0*/  FFMA.FTZ R57, R58, R61, R67 ;  /* 0x0000003d3a397223 */ /* 0x000fe20000010043 */
[----:B------:R-:W-:Y:S02]  /*bcb0*/  HADD2.F32 R61, -RZ, R60.H1_H1 ;  /* 0x3000003cff3d7230 */ /* 0x000fe40000004100 */
[C---:B------:R-:W-:Y:S01]  /*bcc0*/  FMUL.FTZ R64, R62.reuse, R63 ;  /* 0x0000003f3e407220 */ /* 0x040fe20000410000 */
[----:B------:R-:W-:Y:S01]  /*bcd0*/  F2FP.F16.E4M3.UNPACK_B R60, R45.H1 ;  /* 0x0000002dff3c723e */ /* 0x000fe200030006ff */
[C---:B------:R-:W-:Y:S01]  /*bce0*/  FMUL.FTZ R65, R59.reuse, R63 ;  /* 0x0000003f3b417220 */ /* 0x040fe20000410000 */
[----:B------:R-:W-:Y:S02]  /*bcf0*/  F2FP.F16.E4M3.UNPACK_B R63, R44.H1 ;  /* 0x0000002cff3f723e */ /* 0x000fe400030006ff */
[----:B------:R-:W-:Y:S01]  /*bd00*/  F2FP.F16.E4M3.UNPACK_B R58, R13.H1 ;  /* 0x0000000dff3a723e */ /* 0x000fe200030006ff */
[-C--:B------:R-:W-:Y:S01]  /*bd10*/  FFMA.FTZ R13, R59, R61.reuse, -R64 ;  /* 0x0000003d3b0d7223 */ /* 0x080fe20000010840 */
[----:B------:R-:W-:Y:S01]  /*bd20*/  FFMA.FTZ R44, R62, R61, R65 ;  /* 0x0000003d3e2c7223 */ /* 0x000fe20000010041 */
[----:B------:R-:W-:Y:S01]  /*bd30*/  F2FP.F16.E4M3.UNPACK_B R14, R14.H1 ;  /* 0x0000000eff0e723e */ /* 0x000fe200030006ff */
[----:B------:R-:W-:Y:S01]  /*bd40*/  HADD2.F32 R59, -RZ, R60.H0_H0 ;  /* 0x2000003cff3b7230 */ /* 0x000fe20000004100 */
[-C--:B------:R-:W-:Y:S01]  /*bd50*/  F2FP.F16.E4M3.UNPACK_B R69, R12.reuse ;  /* 0x0000000cff45723e */ /* 0x080fe200020006ff */
[----:B------:R-:W-:Y:S01]  /*bd60*/  HADD2.F32 R62, -RZ, R63.H0_H0 ;  /* 0x2000003fff3e7230 */ /* 0x000fe20000004100 */
[----:B------:R-:W-:Y:S01]  /*bd70*/  F2FP.F16.E4M3.UNPACK_B R67, R11.H1 ;  /* 0x0000000bff43723e */ /* 0x000fe200030006ff */
[----:B------:R-:W-:Y:S01]  /*bd80*/  HADD2.F32 R45, -RZ, R58.H0_H0 ;  /* 0x2000003aff2d7230 */ /* 0x000fe20000004100 */
[----:B------:R-:W-:Y:S01]  /*bd90*/  F2FP.F16.E4M3.UNPACK_B R70, R12.H1 ;  /* 0x0000000cff46723e */ /* 0x000fe200030006ff */
[----:B------:R-:W-:-:S02]  /*bda0*/  HADD2.F32 R61, -RZ, R60.H1_H1 ;  /* 0x3000003cff3d7230 */ /* 0x000fc40000004100 */
[-C--:B------:R-:W-:Y:S01]  /*bdb0*/  FMUL.FTZ R66, R59, R62.reuse ;  /* 0x0000003e3b427220 */ /* 0x080fe20000410000 */
[----:B------:R-:W-:Y:S02]  /*bdc0*/  HADD2.F32 R60, -RZ, R14.H0_H0 ;  /* 0x2000000eff3c7230 */ /* 0x000fe40000004100 */
[C---:B------:R-:W-:Y:S01]  /*bdd0*/  FMUL.FTZ R62, R45.reuse, R62 ;  /* 0x0000003e2d3e7220 */ /* 0x040fe20000410000 */
[----:B------:R-:W-:Y:S01]  /*bde0*/  HADD2.F32 R64, -RZ, R63.H1_H1 ;  /* 0x3000003fff407230 */ /* 0x000fe20000004100 */
[----:B------:R-:W-:Y:S01]  /*bdf0*/  F2FP.SATFINITE.E4M3.F32.PACK_AB_MERGE_C R53, R72, R71, R53 ;  /* 0x000000474835723e */ /* 0x000fe20004807035 */
[----:B------:R-:W-:Y:S02]  /*be00*/  HADD2.F32 R58, -RZ, R58.H1_H1 ;  /* 0x3000003aff3a7230 */ /* 0x000fe40000004100 */
[----:B------:R-:W-:Y:S02]  /*be10*/  HADD2.F32 R63, -RZ, R14.H1_H1 ;  /* 0x3000000eff3f7230 */ /* 0x000fe40000004100 */
[----:B------:R-:W-:Y:S01]  /*be20*/  FFMA.FTZ R14, R45, R60, -R66 ;  /* 0x0000003c2d0e7223 */ /* 0x000fe20000010842 */
[----:B------:R-:W-:Y:S01]  /*be30*/  FMUL.FTZ R65, R61, R64 ;  /* 0x000000403d417220 */ /* 0x000fe20000410000 */
[----:B------:R-:W-:Y:S01]  /*be40*/  FFMA.FTZ R45, R59, R60, R62 ;  /* 0x0000003c3b2d7223 */ /* 0x000fe2000001003e */
[C---:B------:R-:W-:Y:S01]  /*be50*/  FMUL.FTZ R64, R58.reuse, R64 ;  /* 0x000000403a407220 */ /* 0x040fe20000410000 */
[----:B------:R-:W-:Y:S01]  /*be60*/  F2FP.F16.E4M3.UNPACK_B R62, R47 ;  /* 0x0000002fff3e723e */ /* 0x000fe200020006ff */
[----:B------:R-:W-:Y:S01]  /*be70*/  FFMA.FTZ R59, R58, R63, -R65 ;  /* 0x0000003f3a3b7223 */ /* 0x000fe20000010841 */
[----:B------:R-:W-:Y:S01]  /*be80*/  F2FP.F16.E4M3.UNPACK_B R60, R15 ;  /* 0x0000000fff3c723e */ /* 0x000fe200020006ff */
[----:B------:R-:W-:Y:S01]  /*be90*/  FFMA.FTZ R58, R61, R63, R64 ;  /* 0x0000003f3d3a7223 */ /* 0x000fe20000010040 */
[----:B------:R-:W-:Y:S01]  /*bea0*/  F2FP.F16.E4M3.UNPACK_B R66, R11 ;  /* 0x0000000bff42723e */ /* 0x000fe200020006ff */
[----:B------:R-:W-:Y:S01]  /*beb0*/  HADD2.F32 R64, -RZ, R62.H0_H0 ;  /* 0x2000003eff407230 */ /* 0x000fe20000004100 */
[----:B------:R-:W-:Y:S01]  /*bec0*/  F2FP.F16.E4M3.UNPACK_B R63, R47.H1 ;  /* 0x0000002fff3f723e */ /* 0x000fe200030006ff */
[----:B------:R-:W-:Y:S01]  /*bed0*/  HADD2.F32 R11, -RZ, R69.H0_H0 ;  /* 0x20000045ff0b7230 */ /* 0x000fe20000004100 */
[----:B------:R-:W-:Y:S01]  /*bee0*/  F2FP.F16.E4M3.UNPACK_B R15, R15.H1 ;  /* 0x0000000fff0f723e */ /* 0x000fe200030006ff */
[----:B------:R-:W-:Y:S01]  /*bef0*/  HADD2.F32 R47, -RZ, R60.H0_H0 ;  /* 0x2000003cff2f7230 */ /* 0x000fe20000004100 */
[----:B------:R-:W-:Y:S01]  /*bf00*/  F2FP.SATFINITE.E4M3.F32.PACK_AB_MERGE_C R14, R59, R14, RZ ;  /* 0x0000000e3b0e723e */ /* 0x000fe200048070ff */
[----:B------:R-:W-:-:S02]  /*bf10*/  HADD2.F32 R12, -RZ, R66.H0_H0 ;  /* 0x20000042ff0c7230 */ /* 0x000fc40000004100 */
[CC--:B------:R-:W-:Y:S01]  /*bf20*/  FMUL.FTZ R74, R64.reuse, R11.reuse ;  /* 0x0000000b404a7220 */ /* 0x0c0fe20000410000 */
[----:B------:R-:W-:Y:S02]  /*bf30*/  HADD2.F32 R65, -RZ, R63.H0_H0 ;  /* 0x2000003fff417230 */ /* 0x000fe40000004100 */
[C---:B------:R-:W-:Y:S01]  /*bf40*/  FMUL.FTZ R71, R47.reuse, R11 ;  /* 0x0000000b2f477220 */ /* 0x040fe20000410000 */
[----:B------:R-:W-:Y:S02]  /*bf50*/  HADD2.F32 R72, -RZ, R70.H0_H0 ;  /* 0x20000046ff487230 */ /* 0x000fe40000004100 */
[-C--:B------:R-:W-:Y:S01]  /*bf60*/  FFMA.FTZ R11, R47, R12.reuse, -R74 ;  /* 0x0000000c2f0b7223 */ /* 0x080fe2000001084a */
[----:B------:R-:W-:Y:S02]  /*bf70*/  HADD2.F32 R61, -RZ, R15.H0_H0 ;  /* 0x2000000fff3d7230 */ /* 0x000fe40000004100 */
[----:B------:R-:W-:Y:S01]  /*bf80*/  FFMA.FTZ R12, R64, R12, R71 ;  /* 0x0000000c400c7223 */ /* 0x000fe20000010047 */
[----:B------:R-:W-:-:S02]  /*bf90*/  HADD2.F32 R63, -RZ, R63.H1_H1 ;  /* 0x3000003fff3f7230 */ /* 0x000fc40000004100 */
[-C--:B------:R-:W-:Y:S01]  /*bfa0*/  FMUL.FTZ R76, R65, R72.reuse ;  /* 0x00000048414c7220 */ /* 0x080fe20000410000 */
[----:B------:R-:W-:Y:S02]  /*bfb0*/  HADD2.F32 R70, -RZ, R70.H1_H1 ;  /* 0x30000046ff467230 */ /* 0x000fe40000004100 */
[----:B------:R-:W-:Y:S01]  /*bfc0*/  FMUL.FTZ R72, R61, R72 ;  /* 0x000000483d487220 */ /* 0x000fe20000410000 */
[----:B------:R-:W-:Y:S01]  /*bfd0*/  HADD2.F32 R15, -RZ, R15.H1_H1 ;  /* 0x3000000fff0f7230 */ /* 0x000fe20000004100 */
[----:B------:R-:W-:Y:S01]  /*bfe0*/  F2FP.SATFINITE.E4M3.F32.PACK_AB_MERGE_C R45, R58, R45, RZ ;  /* 0x0000002d3a2d723e */ /* 0x000fe200048070ff */
[----:B------:R-:W-:Y:S01]  /*bff0*/  HADD2.F32 R68, -RZ, R67.H0_H0 ;  /* 0x20000043ff447230 */ /* 0x000fe20000004100 */
[----:B------:R-:W-:Y:S01]  /*c000*/  F2FP.SATFINITE.E4M3.F32.PACK_AB_MERGE_C R13, R13, R56, R14 ;  /* 0x000000380d0d723e */ /* 0x000fe2000480700e */
[----:B------:R-:W-:Y:S01]  /*c010*/  HADD2.F32 R62, -RZ, R62.H1_H1 ;  /* 0x3000003eff3e7230 */ /* 0x000fe20000004100 */
[----:B------:R-:W-:Y:S01]  /*c020*/  F2FP.SATFINITE.E4M3.F32.PACK_AB_MERGE_C R45, R44, R57, R45 ;  /* 0x000000392c2d723e */ /* 0x000fe2000480702d */
[----:B------:R-:W-:-:S02]  /*c030*/  HADD2.F32 R69, -RZ, R69.H1_H1 ;  /* 0x30000045ff457230 */ /* 0x000fc40000004100 */
[----:B------:R-:W-:Y:S01]  /*c040*/  FFMA.FTZ R76, R61, R68, -R76 ;  /* 0x000000443d4c7223 */ /* 0x000fe2000001084c */
[----:B------:R-:W-:Y:S02]  /*c050*/  HADD2.F32 R47, -RZ, R66.H1_H1 ;  /* 0x30000042ff2f7230 */ /* 0x000fe40000004100 */
[-C--:B------:R-:W-:Y:S01]  /*c060*/  FMUL.FTZ R66, R63, R70.reuse ;  /* 0x000000463f427220 */ /* 0x080fe20000410000 */
[----:B------:R-:W-:Y:S02]  /*c070*/  HADD2.F32 R60, -RZ, R60.H1_H1 ;  /* 0x3000003cff3c7230 */ /* 0x000fe40000004100 */
[----:B------:R-:W-:Y:S01]  /*c080*/  FMUL.FTZ R70, R15, R70 ;  /* 0x000000460f467220 */ /* 0x000fe20000410000 */
[----:B------:R-:W-:Y:S02]  /*c090*/  HADD2.F32 R64, -RZ, R67.H1_H1 ;  /* 0x30000043ff407230 */ /* 0x000fe40000004100 */
[-C--:B------:R-:W-:Y:S01]  /*c0a0*/  FMUL.FTZ R61, R62, R69.reuse ;  /* 0x000000453e3d7220 */ /* 0x080fe20000410000 */
[----:B------:R-:W-:Y:S01]  /*c0b0*/  FFMA.FTZ R72, R65, R68, R72 ;  /* 0x0000004441487223 */ /* 0x000fe20000010048 */
[----:B------:R-:W-:Y:S01]  /*c0c0*/  FMUL.FTZ R69, R60, R69 ;  /* 0x000000453c457220 */ /* 0x000fe20000410000 */
[----:B------:R-:W-:-:S02]  /*c0d0*/  IMAD.MOV.U32 R44, RZ, RZ, R54 ;  /* 0x000000ffff2c7224 */ /* 0x000fc400078e0036 */
[-C--:B------:R-:W-:Y:S01]  /*c0e0*/  FFMA.FTZ R63, R63, R64.reuse, R70 ;  /* 0x000000403f3f7223 */ /* 0x080fe20000010046 */
[----:B------:R-:W-:Y:S01]  /*c0f0*/  FFMA.FTZ R15, R15, R64, -R66 ;  /* 0x000000400f0f7223 */ /* 0x000fe20000010842 */
[-C--:B------:R-:W-:Y:S01]  /*c100*/  FFMA.FTZ R69, R62, R47.reuse, R69 ;  /* 0x0000002f3e457223 */ /* 0x080fe20000010045 */
[----:B------:R-:W-:Y:S01]  /*c110*/  FFMA.FTZ R60, R60, R47, -R61 ;  /* 0x0000002f3c3c7223 */ /* 0x000fe2000001083d */
[----:B------:R-:W-:Y:S01]  /*c120*/  IMAD.MOV.U32 R14, RZ, RZ, R53 ;  /* 0x000000ffff0e7224 */ /* 0x000fe200078e0035 */
[----:B------:R-:W-:Y:S02]  /*c130*/  F2FP.SATFINITE.E4M3.F32.PACK_AB_MERGE_C R63, R63, R72, RZ ;  /* 0x000000483f3f723e */ /* 0x000fe400048070ff */
[----:B------:R-:W-:Y:S02]  /*c140*/  F2FP.SATFINITE.E4M3.F32.PACK_AB_MERGE_C R15, R15, R76, RZ ;  /* 0x0000004c0f0f723e */ /* 0x000fe400048070ff */
[----:B------:R-:W-:Y:S01]  /*c150*/  F2FP.SATFINITE.E4M3.F32.PACK_AB_MERGE_C R47, R69, R12, R63 ;  /* 0x0000000c452f723e */ /* 0x000fe2000480703f */
[----:B------:R-:W-:Y:S01]  /*c160*/  IMAD.MOV.U32 R12, RZ, RZ, R55 ;  /* 0x000000ffff0c7224 */ /* 0x000fe200078e0037 */
[----:B------:R-:W-:-:S07]  /*c170*/  F2FP.SATFINITE.E4M3.F32.PACK_AB_MERGE_C R15, R60, R11, R15 ;  /* 0x0000000b3c0f723e */ /* 0x000fce000480700f */
.L_x_563:
[----:B------:R-:W-:Y:S05]  /*c180*/  BSYNC B1 ;  /* 0x0000000000017941 */ /* 0x000fea0003800000 */
.L_x_562:
[----:B0-----:R0:W-:Y:S01]  /*c190*/  ST.E.128 desc[UR36][R48.64], R12 ;  /* 0x0000000c30007985 */ /* 0x0011e2000c101d24 */
[----:B------:R-:W-:-:S13]  /*c1a0*/  ISETP.GE.AND P2, PT, R52, R107, PT ;  /* 0x0000006b3400720c */ /* 0x000fda0003f46270 */
[----:B------:R-:W-:Y:S05]  /*c1b0*/  @P2 BRA `(.L_x_536) ;  /* 0x0000000400b42947 */ /* 0x000fea0003800000 */
[----:B0-----:R-:W-:-:S04]  /*c1c0*/  IADD3 R12, P2, R52, R50, RZ ;  /* 0x00000032340c7210 */ /* 0x001fc80007f5e0ff */
[----:B------:R-:W-:-:S05]  /*c1d0*/  LEA.HI.X.SX32 R13, R52, R51, 0x1, P2 ;  /* 0x00000033340d7211 */ /* 0x000fca00010f0eff */
[----:B---3--:R0:W-:Y:S01]  /*c1e0*/  ST.E.128 desc[UR36][R12.64], R44 ;  /* 0x0000002c0c007985 */ /* 0x0081e2000c101d24 */
[----:B------:R-:W-:Y:S05]  /*c1f0*/  BRA `(.L_x_536) ;  /* 0x0000000400a47947 */ /* 0x000fea0003800000 */
.L_x_495:
[----:B------:R-:W-:-:S06]  /*c200*/  UISETP.NE.AND UP0, UPT, UR60, 0x3, UPT ;  /* 0x000000033c00788c */ /* 0x000fcc000bf05270 */
[----:B------:R-:W-:-:S13]  /*c210*/  PLOP3.LUT P5, PT, PT, PT, UP0, 0x80, 0x0 ;  /* 0x000000000000781c */ /* 0x000fda0003faf008 */
[----:B------:R-:W-:Y:S05]  /*c220*/  @!P5 BRA `(.L_x_564) ;  /* 0x000000000004d947 */ /* 0x000fea0003800000 */
[----:B------:R-:W-:Y:S01]  /*c230*/  BPT.TRAP 0x1 ;  /* 0x000000040000795c */ /* 0x000fe20000300000 */
.L_x_564:
[----:B------:R-:W-:Y:S01]  /*c240*/  IMAD R81, R216, 0x8, R19 ;  /* 0x00000008d8517824 */ /* 0x000fe200078e0213 */
[----:B------:R-:W-:Y:S01]  /*c250*/  SHF.L.U32 R100, R221, 0x1f, RZ ;  /* 0x0000001fdd647819 */ /* 0x000fe200000006ff */
[----:B------:R-:W-:Y:S01]  /*c260*/  BSSY B1, `(.L_x_565) ;  /* 0x0000004000017945 */ /* 0x000fe20003800000 */
[----:B------:R-:W-:Y:S02]  /*c270*/  SHF.R.S32.HI R97, RZ, 0x1f, R96 ;  /* 0x0000001fff617819 */ /* 0x000fe40000011460 */
[----:B------:R-:W1:Y:S02]  /*c280*/  SYNCS.PHASECHK.TRANS64.TRYWAIT P2, [R81+URZ+0x38890], R100 ;  /* 0x03889064510075a7 */ /* 0x000e64000804017f */
[----:B-1----:R-:W-:Y:S05]  /*c290*/  @!P2 BRA `(.L_x_566) ;  /* 0x000001f80044a947 */ /* 0x002fea0003800000 */
.L_x_865:
[----:B------:R-:W-:Y:S05]  /*c2a0*/  BSYNC B1 ;  /* 0x0000000000017941 */ /* 0x000fea0003800000 */
.L_x_565:
[----:B------:R-:W-:Y:S01]  /*c2b0*/  ULDC.64 UR4, c[0x0][0x300] ;  /* 0x0000c00000047ab9 */ /* 0x000fe20000000a00 */
[----:B-----5:R-:W-:Y:S01]  /*c2c0*/  SHF.R.S32.HI R98, RZ, 0x1f, R95 ;  /* 0x0000001fff627819 */ /* 0x020fe2000001145f */
[----:B------:R-:W-:Y:S01]  /*c2d0*/  IMAD R11, R97, UR4, RZ ;  /* 0x00000004610b7c24 */ /* 0x000fe2000f8e02ff */
[----:B------:R-:W-:Y:S01]  /*c2e0*/  ULDC.64 UR6, c[0x0][0x2e8] ;  /* 0x0000ba0000067ab9 */ /* 0x000fe20000000a00 */
[----:B0-----:R-:W-:-:S04]  /*c2f0*/  IMAD.WIDE.U32 R12, R96, UR4, RZ ;  /* 0x00000004600c7c25 */ /* 0x001fc8000f8e00ff */
[----:B------:R-:W-:Y:S01]  /*c300*/  IMAD R11, R96, UR5, R11 ;  /* 0x00000005600b7c24 */ /* 0x000fe2000f8e020b */
[----:B------:R-:W-:Y:S01]  /*c310*/  ULDC.64 UR4, c[0x0][0x310] ;  /* 0x0000c40000047ab9 */ /* 0x000fe20000000a00 */
[----:B------:R-:W-:Y:S02]  /*c320*/  IMAD R99, R26, -0x80, R2 ;  /* 0xffffff801a637824 */ /* 0x000fe400078e0202 */
[----:B------:R-:W-:Y:S01]  /*c330*/  IMAD R14, R98, UR4, RZ ;  /* 0x00000004620e7c24 */ /* 0x000fe2000f8e02ff */
[----:B------:R-:W-:Y:S02]  /*c340*/  IADD3 R13, R13, R11, RZ ;  /* 0x0000000b0d0d7210 */ /* 0x000fe40007ffe0ff */
[----:B------:R-:W-:Y:S01]  /*c350*/  VIMNMX R99, R99, 0x80, PT ;  /* 0x0000008063637848 */ /* 0x000fe20003fe0100 */
[C---:B------:R-:W-:Y:S02]  /*c360*/  IMAD R11, R95.reuse, UR5, R14 ;  /* 0x000000055f0b7c24 */ /* 0x040fe4000f8e020e */
[----:B------:R-:W-:Y:S01]  /*c370*/  IMAD.WIDE.U32 R12, R95, UR4, R12 ;  /* 0x000000045f0c7c25 */ /* 0x000fe2000f8e000c */
[----:B------:R-:W-:-:S03]  /*c380*/  ULDC.64 UR4, c[0x0][0x308] ;  /* 0x0000c20000047ab9 */ /* 0x000fc60000000a00 */
[----:B------:R-:W-:Y:S02]  /*c390*/  IMAD.IADD R13, R13, 0x1, R11 ;  /* 0x000000010d0d7824 */ /* 0x000fe400078e020b */
[----:B------:R-:W-:Y:S02]  /*c3a0*/  IMAD.IADD R50, R99, 0x1, -R219 ;  /* 0x0000000163327824 */ /* 0x000fe400078e0adb */
[----:B------:R-:W-:Y:S01]  /*c3b0*/  IMAD.WIDE.U32 R12, R220, UR4, R12 ;  /* 0x00000004dc0c7c25 */ /* 0x000fe2000f8e000c */
[----:B------:R-:W-:-:S03]  /*c3c0*/  UMOV UR4, 0xffffffff ;  /* 0xffffffff00047882 */ /* 0x000fc60000000000 */
[----:B------:R-:W-:Y:S01]  /*c3d0*/  IMAD R49, R220, UR5, R13 ;  /* 0x00000005dc317c24 */ /* 0x000fe2000f8e020d */
[----:B------:R-:W-:-:S04]  /*c3e0*/  IADD3 R48, P2, R12, UR6, RZ ;  /* 0x000000060c307c10 */ /* 0x000fc8000ff5e0ff */
[----:B------:R-:W-:Y:S02]  /*c3f0*/  IADD3.X R49, R49, UR7, RZ, P2, !PT ;  /* 0x0000000731317c10 */ /* 0x000fe400097fe4ff */
[----:B------:R-:W-:Y:S01]  /*c400*/  ISETP.GE.AND P2, PT, R50, 0x1, PT ;  /* 0x000000013200780c */ /* 0x000fe20003f46270 */
[----:B------:R-:W-:-:S12]  /*c410*/  BRA.DIV UR4, `(.L_x_567) ;  /* 0x000001f604f87947 */ /* 0x000fd8000b800000 */
[----:B------:R0:W2:Y:S04]  /*c420*/  SHFL.IDX PT, R45, R49, RZ, 0x181f ;  /* 0x00181fff312d7589 */ /* 0x0000a800000e0000 */
[----:B------:R0:W3:Y:S02]  /*c430*/  SHFL.IDX PT, R14, R48, RZ, 0x181f ;  /* 0x00181fff300e7589 */ /* 0x0000e400000e0000 */
.L_x_869:
[----:B------:R-:W-:Y:S04]  /*c440*/  BSSY B1, `(.L_x_568) ;  /* 0x000000d000017945 */ /* 0x000fe80003800000 */
[----:B------:R-:W-:Y:S05]  /*c450*/  @!P2 BRA `(.L_x_569) ;  /* 0x00000000002ca947 */ /* 0x000fea0003800000 */
[----:B------:R-:W-:Y:S02]  /*c460*/  ULDC UR4, c[0x0][0x2f4] ;  /* 0x0000bd0000047ab9 */ /* 0x000fe40000000800 */
[----:B------:R-:W-:-:S13]  /*c470*/  ISETP.GE.AND P2, PT, R16, UR4, PT ;  /* 0x0000000410007c0c */ /* 0x000fda000bf46270 */
[----:B---3--:R-:W-:-:S05]  /*c480*/  @!P2 IADD3 R46, P3, R16, R14, RZ ;  /* 0x0000000e102ea210 */ /* 0x008fca0007f7e0ff */
[----:B--2---:R-:W-:Y:S01]  /*c490*/  @!P2 IMAD.X R47, R45, 0x1, R17, P3 ;  /* 0x000000012d2fa824 */ /* 0x004fe200018e0611 */
[----:B------:R-:W-:-:S13]  /*c4a0*/  ISETP.GE.AND P3, PT, R18, UR4, PT ;  /* 0x0000000412007c0c */ /* 0x000fda000bf66270 */
[----:B------:R-:W-:Y:S02]  /*c4b0*/  @!P3 IADD3 R44, P4, R18, R14, RZ ;  /* 0x0000000e122cb210 */ /* 0x000fe40007f9e0ff */
[----:B------:R-:W2:Y:S03]  /*c4c0*/  @!P2 LDS.128 R12, [R90+0x28400] ;  /* 0x028400005a0ca984 */ /* 0x000ea60000000c00 */
[----:B------:R-:W-:Y:S01]  /*c4d0*/  @!P3 IMAD.X R45, R45, 0x1, R217, P4 ;  /* 0x000000012d2db824 */ /* 0x000fe200020e06d9 */
[----:B--2---:R-:W-:Y:S04]  /*c4e0*/  @!P2 ST.E.128 desc[UR36][R46.64], R12 ;  /* 0x0000000c2e00a985 */ /* 0x004fe8000c101d24 */
[----:B------:R-:W2:Y:S04]  /*c4f0*/  @!P3 LDS.128 R12, [R90+0x2c400] ;  /* 0x02c400005a0cb984 */ /* 0x000ea80000000c00 */
[----:B--2---:R4:W-:Y:S02]  /*c500*/  @!P3 ST.E.128 desc[UR36][R44.64], R12 ;  /* 0x0000000c2c00b985 */ /* 0x0049e4000c101d24 */
.L_x_569:
[----:B------:R-:W-:Y:S05]  /*c510*/  BSYNC B1 ;  /* 0x0000000000017941 */ /* 0x000fea0003800000 */
.L_x_568:
[----:B------:R-:W-:-:S03]  /*c520*/  UMOV UR4, 0xffffffff ;  /* 0xffffffff00047882 */ /* 0x000fc60000000000 */
[----:B------:R-:W-:Y:S05]  /*c530*/  BRA.DIV UR4, `(.L_x_570) ;  /* 0x000001f604f87947 */ /* 0x000fea000b800000 */
[----:B--2-4-:R2:W4:Y:S04]  /*c540*/  SHFL.IDX PT, R45, R49, 0x1, 0x181f ;  /* 0x00381f00312d7f89 */ /* 0x01452800000e0000 */
[----:B---3--:R2:W3:Y:S02]  /*c550*/  SHFL.IDX PT, R14, R48, 0x1, 0x181f ;  /* 0x00381f00300e7f89 */ /* 0x0084e400000e0000 */
.L_x_873:
[----:B------:R-:W-:Y:S01]  /*c560*/  ISETP.GE.AND P2, PT, R50, 0x21, PT ;  /* 0x000000213200780c */ /* 0x000fe20003f46270 */
[----:B------:R-:W-:-:S12]  /*c570*/  BSSY B1, `(.L_x_571) ;  /* 0x000000d000017945 */ /* 0x000fd80003800000 */
[----:B------:R-:W-:Y:S05]  /*c580*/  @!P2 BRA `(.L_x_572) ;  /* 0x00000000002ca947 */ /* 0x000fea0003800000 */
[----:B------:R-:W-:Y:S02]  /*c590*/  ULDC UR4, c[0x0][0x2f4] ;  /* 0x0000bd0000047ab9 */ /* 0x000fe40000000800 */
[----:B------:R-:W-:-:S13]  /*c5a0*/  ISETP.GE.AND P2, PT, R16, UR4, PT ;  /* 0x0000000410007c0c */ /* 0x000fda000bf46270 */
[----:B---3--:R-:W-:-:S04]  /*c5b0*/  @!P2 IADD3 R46, P3, R16, R14, RZ ;  /* 0x0000000e102ea210 */ /* 0x008fc80007f7e0ff */
[----:B----4-:R-:W-:Y:S02]  /*c5c0*/  @!P2 IADD3.X R47, R45, R17, RZ, P3, !PT ;  /* 0x000000112d2fa210 */ /* 0x010fe40001ffe4ff */
[----:B------:R-:W-:-:S13]  /*c5d0*/  ISETP.GE.AND P3, PT, R18, UR4, PT ;  /* 0x0000000412007c0c */ /* 0x000fda000bf66270 */
[----:B------:R-:W-:Y:S02]  /*c5e0*/  @!P3 IADD3 R44, P4, R18, R14, RZ ;  /* 0x0000000e122cb210 */ /* 0x000fe40007f9e0ff */
[----:B------:R-:W3:Y:S03]  /*c5f0*/  @!P2 LDS.128 R12, [R90+0x29400] ;  /* 0x029400005a0ca984 */ /* 0x000ee60000000c00 */
[----:B------:R-:W-:Y:S01]  /*c600*/  @!P3 IMAD.X R45, R45, 0x1, R217, P4 ;  /* 0x000000012d2db824 */ /* 0x000fe200020e06d9 */
[----:B---3--:R-:W-:Y:S04]  /*c610*/  @!P2 ST.E.128 desc[UR36][R46.64], R12 ;  /* 0x0000000c2e00a985 */ /* 0x008fe8000c101d24 */
[----:B------:R-:W3:Y:S04]  /*c620*/  @!P3 LDS.128 R12, [R90+0x2d400] ;  /* 0x02d400005a0cb984 */ /* 0x000ee80000000c00 */
[----:B---3--:R3:W-:Y:S02]  /*c630*/  @!P3 ST.E.128 desc[UR36][R44.64], R12 ;  /* 0x0000000c2c00b985 */ /* 0x0087e4000c101d24 */
.L_x_572:
[----:B------:R-:W-:Y:S05]  /*c640*/  BSYNC B1 ;  /* 0x0000000000017941 */ /* 0x000fea0003800000 */
.L_x_571:
[----:B------:R-:W-:-:S03]  /*c650*/  UMOV UR4, 0xffffffff ;  /* 0xffffffff00047882 */ /* 0x000fc60000000000 */
[----:B------:R-:W-:Y:S05]  /*c660*/  BRA.DIV UR4, `(.L_x_573) ;  /* 0x000001f604f47947 */ /* 0x000fea000b800000 */
[----:B---34-:R3:W4:Y:S04]  /*c670*/  SHFL.IDX PT, R45, R49, 0x2, 0x181f ;  /* 0x00581f00312d7f89 */ /* 0x01872800000e0000 */
[----:B------:R3:W0:Y:S02]  /*c680*/  SHFL.IDX PT, R14, R48, 0x2, 0x181f ;  /* 0x00581f00300e7f89 */ /* 0x00062400000e0000 */
.L_x_877:
[----:B------:R-:W-:Y:S01]  /*c690*/  ISETP.GE.AND P2, PT, R50, 0x41, PT ;  /* 0x000000413200780c */ /* 0x000fe20003f46270 */
[----:B------:R-:W-:-:S12]  /*c6a0*/  BSSY B1, `(.L_x_574) ;  /* 0x000000d000017945 */ /* 0x000fd80003800000 */
[----:B------:R-:W-:Y:S05]  /*c6b0*/  @!P2 BRA `(.L_x_575) ;  /* 0x00000000002ca947 */ /* 0x000fea0003800000 */
[----:B------:R-:W-:Y:S02]  /*c6c0*/  ULDC UR4, c[0x0][0x2f4] ;  /* 0x0000bd0000047ab9 */ /* 0x000fe40000000800 */
[----:B------:R-:W-:-:S13]  /*c6d0*/  ISETP.GE.AND P2, PT, R16, UR4, PT ;  /* 0x0000000410007c0c */ /* 0x000fda000bf46270 */
[----:B0-----:R-:W-:-:S05]  /*c6e0*/  @!P2 IADD3 R46, P3, R16, R14, RZ ;  /* 0x0000000e102ea210 */ /* 0x001fca0007f7e0ff */
[----:B----4-:R-:W-:Y:S01]  /*c6f0*/  @!P2 IMAD.X R47, R45, 0x1, R17, P3 ;  /* 0x000000012d2fa824 */ /* 0x010fe200018e0611 */
[----:B------:R-:W-:-:S13]  /*c700*/  ISETP.GE.AND P3, PT, R18, UR4, PT ;  /* 0x0000000412007c0c */ /* 0x000fda000bf66270 */
[----:B------:R-:W-:Y:S02]  /*c710*/  @!P3 IADD3 R44, P4, R18, R14, RZ ;  /* 0x0000000e122cb210 */ /* 0x000fe40007f9e0ff */
[----:B------:R-:W0:Y:S03]  /*c720*/  @!P2 LDS.128 R12, [R90+0x2a400] ;  /* 0x02a400005a0ca984 */ /* 0x000e260000000c00 */
[----:B------:R-:W-:Y:S01]  /*c730*/  @!P3 IMAD.X R45, R45, 0x1, R217, P4 ;  /* 0x000000012d2db824 */ /* 0x000fe200020e06d9 */
[----:B0-----:R-:W-:Y:S04]  /*c740*/  @!P2 ST.E.128 desc[UR36][R46.64], R12 ;  /* 0x0000000c2e00a985 */ /* 0x001fe8000c101d24 */
[----:B------:R-:W0:Y:S04]  /*c750*/  @!P3 LDS.128 R12, [R90+0x2e400] ;  /* 0x02e400005a0cb984 */ /* 0x000e280000000c00 */
[----:B0-----:R0:W-:Y:S02]  /*c760*/  @!P3 ST.E.128 desc[UR36][R44.64], R12 ;  /* 0x0000000c2c00b985 */ /* 0x0011e4000c101d24 */
.L_x_575:
[----:B------:R-:W-:Y:S05]  /*c770*/  BSYNC B1 ;  /* 0x0000000000017941 */ /* 0x000fea0003800000 */
.L_x_574:
[----:B------:R-:W-:-:S03]  /*c780*/  UMOV UR4, 0xffffffff ;  /* 0xffffffff00047882 */ /* 0x000fc60000000000 */
[----:B------:R-:W-:Y:S05]  /*c790*/  BRA.DIV UR4, `(.L_x_576) ;  /* 0x000001f604f07947 */ /* 0x000fea000b800000 */
[----:B0-23--:R-:W0:Y:S04]  /*c7a0*/  SHFL.IDX PT, R49, R49, 0x3, 0x181f ;  /* 0x00781f0031317f89 */ /* 0x00de2800000e0000 */
[----:B------:R2:W3:Y:S02]  /*c7b0*/  SHFL.IDX PT, R14, R48, 0x3, 0x181f ;  /* 0x00781f00300e7f89 */ /* 0x0004e400000e0000 */
.L_x_881:
[----:B------:R-:W-:-:S13]  /*c7c0*/  ISETP.GE.AND P2, PT, R50, 0x61, PT ;  /* 0x000000613200780c */ /* 0x000fda0003f46270 */
[----:B------:R-:W-:Y:S05]  /*c7d0*/  @!P2 BRA `(.L_x_536) ;  /* 0x00000000002ca947 */ /* 0x000fea0003800000 */
[----:B------:R-:W-:Y:S02]  /*c7e0*/  ULDC UR4, c[0x0][0x2f4] ;  /* 0x0000bd0000047ab9 */ /* 0x000fe40000000800 */
[----:B------:R-:W-:-:S13]  /*c7f0*/  ISETP.GE.AND P2, PT, R16, UR4, PT ;  /* 0x0000000410007c0c */ /* 0x000fda000bf46270 */
[----:B---3--:R-:W-:-:S05]  /*c800*/  @!P2 IADD3 R46, P3, R16, R14, RZ ;  /* 0x0000000e102ea210 */ /* 0x008fca0007f7e0ff */
[----:B0-----:R-:W-:Y:S01]  /*c810*/  @!P2 IMAD.X R47, R49, 0x1, R17, P3 ;  /* 0x00000001312fa824 */ /* 0x001fe200018e0611 */
[----:B------:R-:W-:-:S13]  /*c820*/  ISETP.GE.AND P3, PT, R18, UR4, PT ;  /* 0x0000000412007c0c */ /* 0x000fda000bf66270 */
[----:B------:R-:W-:Y:S02]  /*c830*/  @!P3 IADD3 R44, P4, R18, R14, RZ ;  /* 0x0000000e122cb210 */ /* 0x000fe40007f9e0ff */
[----:B------:R-:W0:Y:S02]  /*c840*/  @!P2 LDS.128 R12, [R90+0x2b400] ;  /* 0x02b400005a0ca984 */ /* 0x000e240000000c00 */
[----:B----4-:R-:W-:Y:S02]  /*c850*/  @!P3 IADD3.X R45, R49, R217, RZ, P4, !PT ;  /* 0x000000d9312db210 */ /* 0x010fe400027fe4ff */
[----:B0-----:R-:W-:Y:S04]  /*c860*/  @!P2 ST.E.128 desc[UR36][R46.64], R12 ;  /* 0x0000000c2e00a985 */ /* 0x001fe8000c101d24 */
[----:B------:R-:W0:Y:S04]  /*c870*/  @!P3 LDS.128 R12, [R90+0x2f400] ;  /* 0x02f400005a0cb984 */ /* 0x000e280000000c00 */
[----:B0-----:R0:W-:Y:S02]  /*c880*/  @!P3 ST.E.128 desc[UR36][R44.64], R12 ;  /* 0x0000000c2c00b985 */ /* 0x0011e4000c101d24 */
.L_x_536:
[----:B------:R-:W-:Y:S05]  /*c890*/  BSYNC B0 ;  /* 0x0000000000007941 */ /* 0x000fea0003800000 */
.L_x_494:
[----:B------:R-:W5:Y:S01]  /*c8a0*/  S2R R11, SR_TID.X ;  /* 0x00000000000b7919 */ /* 0x000f620000002100 */
[----:B------:R-:W-:Y:S01]  /*c8b0*/  @!PT LDS RZ, [RZ] ;  /* 0x00000000fffff984 */ /* 0x000fe20000000800 */
[----:B------:R-:W-:Y:S01]  /*c8c0*/  @!PT LDS RZ, [RZ] ;  /* 0x00000000fffff984 */ /* 0x000fe20000000800 */
[----:B------:R-:W-:Y:S01]  /*c8d0*/  @!PT LDS RZ, [RZ] ;  /* 0x00000000fffff984 */ /* 0x000fe20000000800 */
[----:B------:R-:W-:Y:S01]  /*c8e0*/  @!PT LDS RZ, [RZ] ;  /* 0x00000000fffff984 */ /* 0x000fe20000000800 */
[----:B------:R1:W-:Y:S06]  /*c8f0*/  MEMBAR.ALL.CTA ;  /* 0x0000000000007992 */ /* 0x0003ec0000008000 */
[----:B-1----:R-:W1:Y:S01]  /*c900*/  FENCE.VIEW.ASYNC.S ;  /* 0x00000000000073c6 */ /* 0x002e620000000000 */
[----:B------:R-:W-:Y:S05]  /*c910*/  WARPSYNC.ALL ;  /* 0x0000000000007948 */ /* 0x000fea0003800000 */
[----:B------:R-:W-:Y:S01]  /*c920*/  BSSY B0, `(.L_x_577) ;  /* 0x0000008000007945 */ /* 0x000fe20003800000 */
[----:B-1----:R1:W-:Y:S01]  /*c930*/  BAR.SYNC.DEFER_BLOCKING R93, 0x80 ;  /* 0x0002005d0000751d */ /* 0x0023e20000010000 */
[----:B-----5:R-:W-:-:S13]  /*c940*/  LOP3.LUT P2, RZ, R11, 0x7f, RZ, 0xc0, !PT ;  /* 0x0000007f0bff7812 */ /* 0x020fda000784c0ff */
[----:B------:R-:W-:-:S05]  /*c950*/  @!P2 VIADD R11, R81, 0x388a0 ;  /* 0x000388a0510ba836 */ /* 0x000fca0000000000 */
[----:B------:R-:W-:-:S04]  /*c960*/  @!P2 PRMT R11, RZ, 0x654, R11 ;  /* 0x00000654ff0ba816 */ /* 0x000fc8000000000b */
[----:B------:R1:W-:Y:S01]  /*c970*/  @!P2 SYNCS.ARRIVE.TRANS64.RED.A1T0 RZ, [R11+URZ], RZ ;  /* 0x000000ff0bffa9a7 */ /* 0x0003e2000810043f */
[----:B------:R-:W-:Y:S05]  /*c980*/  @!P5 BRA `(.L_x_578) ;  /* 0x000000000004d947 */ /* 0x000fea0003800000 */
[----:B------:R-:W-:Y:S01]  /*c990*/  BPT.TRAP 0x1 ;  /* 0x000000040000795c */ /* 0x000fe20000300000 */
.L_x_578:
[----:B------:R-:W-:Y:S05]  /*c9a0*/  BSYNC B0 ;  /* 0x0000000000007941 */ /* 0x000fea0003800000 */
.L_x_577:
[----:B------:R-:W5:Y:S01]  /*c9b0*/  SYNCS.PHASECHK.TRANS64.TRYWAIT P3, [R81+URZ+0x388b0], R100 ;  /* 0x0388b064510075a7 */ /* 0x000f62000806017f */
[----:B------:R-:W-:Y:S01]  /*c9c0*/  ULDC UR39, c[0x0][0x2f4] ;  /* 0x0000bd0000277ab9 */ /* 0x000fe20000000800 */
[----:B------:R-:W-:Y:S04]  /*c9d0*/  BSSY B0, `(.L_x_579) ;  /* 0x0000002000007945 */ /* 0x000fe80003800000 */
[----:B-----5:R-:W-:Y:S05]  /*c9e0*/  @!P3 BRA `(.L_x_580) ;  /* 0x000001f400a4b947 */ /* 0x020fea0003800000 */
.L_x_882:
[----:B------:R-:W-:Y:S05]  /*c9f0*/  BSYNC B0 ;  /* 0x0000000000007941 */ /* 0x000fea0003800000 */
.L_x_579:
[----:B------:R-:W-:Y:S01]  /*ca00*/  ULDC.64 UR4, c[0x0][0x328] ;  /* 0x0000ca0000047ab9 */ /* 0x000fe20000000a00 */
[----:B------:R-:W-:Y:S01]  /*ca10*/  ULDC.64 UR6, c[0x0][0x318] ;  /* 0x0000c60000067ab9 */ /* 0x000fe20000000a00 */
[----:B------:R-:W-:Y:S01]  /*ca20*/  IMAD R97, R97, UR4, RZ ;  /* 0x0000000461617c24 */ /* 0x000fe2000f8e02ff */
[----:B------:R-:W-:Y:S01]  /*ca30*/  BSSY B0, `(.L_x_581) ;  /* 0x000001d000007945 */ /* 0x000fe20003800000 */
[----:B0---4-:R-:W-:-:S04]  /*ca40*/  IMAD.WIDE.U32 R12, R96, UR4, RZ ;  /* 0x00000004600c7c25 */ /* 0x011fc8000f8e00ff */
[----:B------:R-:W-:Y:S01]  /*ca50*/  IMAD R97, R96, UR5, R97 ;  /* 0x0000000560617c24 */ /* 0x000fe2000f8e0261 */
[----:B------:R-:W-:Y:S01]  /*ca60*/  ULDC.64 UR4, c[0x0][0x338] ;  /* 0x0000ce0000047ab9 */ /* 0x000fe20000000a00 */
[----:B------:R-:W-:Y:S02]  /*ca70*/  IMAD.IADD R99, R99, 0x1, -R219 ;  /* 0x0000000163637824 */ /* 0x000fe400078e0adb */
[----:B------:R-:W-:Y:S02]  /*ca80*/  IMAD R98, R98, UR4, RZ ;  /* 0x0000000462627c24 */ /* 0x000fe4000f8e02ff */
[----:B------:R-:W-:Y:S02]  /*ca90*/  IMAD.IADD R13, R13, 0x1, R97 ;  /* 0x000000010d0d7824 */ /* 0x000fe400078e0261 */
[C---:B-1----:R-:W-:Y:S02]  /*caa0*/  IMAD R11, R95.reuse, UR5, R98 ;  /* 0x000000055f0b7c24 */ /* 0x042fe4000f8e0262 */
[----:B------:R-:W-:Y:S01]  /*cab0*/  IMAD.WIDE.U32 R12, R95, UR4, R12 ;  /* 0x000000045f0c7c25 */ /* 0x000fe2000f8e000c */
[----:B------:R-:W-:-:S03]  /*cac0*/  ULDC.64 UR4, c[0x0][0x330] ;  /* 0x0000cc0000047ab9 */ /* 0x000fc60000000a00 */
[----:B------:R-:W-:Y:S02]  /*cad0*/  IMAD.IADD R13, R13, 0x1, R11 ;  /* 0x000000010d0d7824 */ /* 0x000fe400078e020b */
[----:B------:R-:W-:-:S04]  /*cae0*/  IMAD.WIDE.U32 R12, R220, UR4, R12 ;  /* 0x00000004dc0c7c25 */ /* 0x000fc8000f8e000c */
[----:B------:R-:W-:Y:S01]  /*caf0*/  IMAD R11, R220, UR5, R13 ;  /* 0x00000005dc0b7c24 */ /* 0x000fe2000f8e020d */
[----:B--2---:R-:W-:-:S04]  /*cb00*/  IADD3 R48, P3, R12, UR6, RZ ;  /* 0x000000060c307c10 */ /* 0x004fc8000ff7e0ff */
[----:B------:R-:W-:Y:S01]  /*cb10*/  IADD3.X R11, R11, UR7, RZ, P3, !PT ;  /* 0x000000070b0b7c10 */ /* 0x000fe20009ffe4ff */
[----:B---3--:R0:W1:Y:S01]  /*cb20*/  SHFL.IDX PT, R45, R48, RZ, 0x181f ;  /* 0x00181fff302d7589 */ /* 0x00806200000e0000 */
[----:B------:R-:W-:-:S03]  /*cb30*/  ISETP.GE.AND P3, PT, R99, 0x1, PT ;  /* 0x000000016300780c */ /* 0x000fc60003f66270 */
[----:B------:R0:W2:Y:S10]  /*cb40*/  SHFL.IDX PT, R12, R11, RZ, 0x181f ;  /* 0x00181fff0b0c7589 */ /* 0x0000b400000e0000 */
[----:B0-----:R-:W-:Y:S05]  /*cb50*/  @!P3 BRA `(.L_x_582) ;  /* 0x000000000028b947 */ /* 0x001fea0003800000 */
[----:B------:R-:W-:-:S13]  /*cb60*/  ISETP.GE.AND P3, PT, R16, UR39, PT ;  /* 0x0000002710007c0c */ /* 0x000fda000bf66270 */
[----:B-1----:R-:W-:-:S04]  /*cb70*/  @!P3 IADD3 R46, P4, R16, R45, RZ ;  /* 0x0000002d102eb210 */ /* 0x002fc80007f9e0ff */
[----:B--2---:R-:W-:Y:S02]  /*cb80*/  @!P3 IADD3.X R47, R12, R17, RZ, P4, !PT ;  /* 0x000000110c2fb210 */ /* 0x004fe400027fe4ff */
[----:B------:R-:W-:-:S13]  /*cb90*/  ISETP.GE.AND P4, PT, R18, UR39, PT ;  /* 0x0000002712007c0c */ /* 0x000fda000bf86270 */
[----:B------:R-:W-:-:S05]  /*cba0*/  @!P4 IADD3 R44, P5, R18, R45, RZ ;  /* 0x0000002d122cc210 */ /* 0x000fca0007fbe0ff */
[----:B------:R-:W-:Y:S02]  /*cbb0*/  @!P4 IMAD.X R45, R12, 0x1, R217, P5 ;  /* 0x000000010c2dc824 */ /* 0x000fe400028e06d9 */
[----:B------:R-:W0:Y:S04]  /*cbc0*/  @!P3 LDS.128 R12, [R90+0x10400] ;  /* 0x010400005a0cb984 */ /* 0x000e280000000c00 */
[----:B0-----:R-:W-:Y:S04]  /*cbd0*/  @!P3 ST.E.128 desc[UR36][R46.64], R12 ;  /* 0x0000000c2e00b985 */ /* 0x001fe8000c101d24 */
[----:B------:R-:W0:Y:S04]  /*cbe0*/  @!P4 LDS.128 R12, [R90+0x14400] ;  /* 0x014400005a0cc984 */ /* 0x000e280000000c00 */
[----:B0-----:R0:W-:Y:S02]  /*cbf0*/  @!P4 ST.E.128 desc[UR36][R44.64], R12 ;  /* 0x0000000c2c00c985 */ /* 0x0011e4000c101d24 */
.L_x_582:
[----:B------:R-:W-:Y:S05]  /*cc00*/  BSYNC B0 ;  /* 0x0000000000007941 */ /* 0x000fea0003800000 */
.L_x_581:
[----:B------:R-:W-:Y:S01]  /*cc10*/  ISETP.GE.AND P3, PT, R99, 0x21, PT ;  /* 0x000000216300780c */ /* 0x000fe20003f66270 */
[----:B0-2---:R0:W2:Y:S01]  /*cc20*/  SHFL.IDX PT, R12, R11, 0x1, 0x181f ;  /* 0x00381f000b0c7f89 */ /* 0x0050a200000e0000 */
[----:B------:R-:W-:Y:S03]  /*cc30*/  BSSY B0, `(.L_x_583) ;  /* 0x000000d000007945 */ /* 0x000fe60003800000 */
[----:B-1----:R0:W1:Y:S08]  /*cc40*/  SHFL.IDX PT, R45, R48, 0x1, 0x181f ;  /* 0x00381f00302d7f89 */ /* 0x00207000000e0000 */
[----:B0-----:R-:W-:Y:S05]  /*cc50*/  @!P3 BRA `(.L_x_584) ;  /* 0x000000000028b947 */ /* 0x001fea0003800000 */
[----:B------:R-:W-:-:S13]  /*cc60*/  ISETP.GE.AND P3, PT, R16, UR39, PT ;  /* 0x0000002710007c0c */ /* 0x000fda000bf66270 */
[----:B-1----:R-:W-:-:S05]  /*cc70*/  @!P3 IADD3 R46, P4, R16, R45, RZ ;  /* 0x0000002d102eb210 */ /* 0x002fca0007f9e0ff */
[----:B--2---:R-:W-:Y:S01]  /*cc80*/  @!P3 IMAD.X R47, R12, 0x1, R17, P4 ;  /* 0x000000010c2fb824 */ /* 0x004fe200020e0611 */
[----:B------:R-:W-:-:S13]  /*cc90*/  ISETP.GE.AND P4, PT, R18, UR39, PT ;  /* 0x0000002712007c0c */ /* 0x000fda000bf86270 */
[----:B------:R-:W-:-:S05]  /*cca0*/  @!P4 IADD3 R44, P5, R18, R45, RZ ;  /* 0x0000002d122cc210 */ /* 0x000fca0007fbe0ff */
[----:B------:R-:W-:Y:S02]  /*ccb0*/  @!P4 IMAD.X R45, R12, 0x1, R217, P5 ;  /* 0x000000010c2dc824 */ /* 0x000fe400028e06d9 */
[----:B------:R-:W0:Y:S04]  /*ccc0*/  @!P3 LDS.128 R12, [R90+0x11400] ;  /* 0x011400005a0cb984 */ /* 0x000e280000000c00 */
[----:B0-----:R-:W-:Y:S04]  /*ccd0*/  @!P3 ST.E.128 desc[UR36][R46.64], R12 ;  /* 0x0000000c2e00b985 */ /* 0x001fe8000c101d24 */
[----:B------:R-:W0:Y:S04]  /*cce0*/  @!P4 LDS.128 R12, [R90+0x15400] ;  /* 0x015400005a0cc984 */ /* 0x000e280000000c00 */
[----:B0-----:R0:W-:Y:S02]  /*ccf0*/  @!P4 ST.E.128 desc[UR36][R44.64], R12 ;  /* 0x0000000c2c00c985 */ /* 0x0011e4000c101d24 */
.L_x_584:
[----:B------:R-:W-:Y:S05]  /*cd00*/  BSYNC B0 ;  /* 0x0000000000007941 */ /* 0x000fea0003800000 */
.L_x_583:
        /* <DEDUP_REMOVED lines=9> */
[----:B------:R-:W-:-:S04]  /*cda0*/  @!P4 IADD3 R44, P5, R18, R45, RZ ;  /* 0x0000002d122cc210 */ /* 0x000fc80007fbe0ff */
[----:B------:R-:W-:Y:S02]  /*cdb0*/  @!P4 IADD3.X R45, R12, R217, RZ, P5, !PT ;  /* 0x000000d90c2dc210 */ /* 0x000fe40002ffe4ff */
[----:B------:R-:W0:Y:S04]  /*cdc0*/  @!P3 LDS.128 R12, [R90+0x12400] ;  /* 0x012400005a0cb984 */ /* 0x000e280000000c00 */
[----:B0-----:R-:W-:Y:S04]  /*cdd0*/  @!P3 ST.E.128 desc[UR36][R46.64], R12 ;  /* 0x0000000c2e00b985 */ /* 0x001fe8000c101d24 */
[----:B------:R-:W0:Y:S04]  /*cde0*/  @!P4 LDS.128 R12, [R90+0x16400] ;  /* 0x016400005a0cc984 */ /* 0x000e280000000c00 */
[----:B0-----:R0:W-:Y:S02]  /*cdf0*/  @!P4 ST.E.128 desc[UR36][R44.64], R12 ;  /* 0x0000000c2c00c985 */ /* 0x0011e4000c101d24 */
.L_x_586:
[----:B------:R-:W-:Y:S05]  /*ce00*/  BSYNC B0 ;  /* 0x0000000000007941 */ /* 0x000fea0003800000 */
.L_x_585:
[----:B------:R-:W-:Y:S01]  /*ce10*/  ISETP.GE.AND P3, PT, R99, 0x61, PT ;  /* 0x000000616300780c */ /* 0x000fe20003f66270 */
[----:B------:R-:W3:Y:S01]  /*ce20*/  SHFL.IDX PT, R11, R11, 0x3, 0x181f ;  /* 0x00781f000b0b7f89 */ /* 0x000ee200000e0000 */
[----:B------:R-:W-:Y:S03]  /*ce30*/  BSSY B0, `(.L_x_587) ;  /* 0x000000d000007945 */ /* 0x000fe60003800000 */
[----:B01----:R0:W1:Y:S08]  /*ce40*/  SHFL.IDX PT, R45, R48, 0x3, 0x181f ;  /* 0x00781f00302d7f89 */ /* 0x00307000000e0000 */
[----:B0-----:R-:W-:Y:S05]  /*ce50*/  @!P3 BRA `(.L_x_588) ;  /* 0x000000000028b947 */ /* 0x001fea0003800000 */
[----:B------:R-:W-:-:S13]  /*ce60*/  ISETP.GE.AND P3, PT, R16, UR39, PT ;  /* 0x0000002710007c0c */ /* 0x000fda000bf66270 */
[----:B--2---:R-:W0:Y:S01]  /*ce70*/  @!P3 LDS.128 R12, [R90+0x13400] ;  /* 0x013400005a0cb984 */ /* 0x004e220000000c00 */
[----:B-1----:R-:W-:-:S05]  /*ce80*/  @!P3 IADD3 R46, P4, R16, R45, RZ ;  /* 0x0000002d102eb210 */ /* 0x002fca0007f9e0ff */
[----:B---3--:R-:W-:Y:S01]  /*ce90*/  @!P3 IMAD.X R47, R11, 0x1, R17, P4 ;  /* 0x000000010b2fb824 */ /* 0x008fe200020e0611 */
[----:B------:R-:W-:-:S13]  /*cea0*/  ISETP.GE.AND P4, PT, R18, UR39, PT ;  /* 0x0000002712007c0c */ /* 0x000fda000bf86270 */
[----:B------:R-:W-:-:S05]  /*ceb0*/  @!P4 IADD3 R44, P5, R18, R45, RZ ;  /* 0x0000002d122cc210 */ /* 0x000fca0007fbe0ff */
[----:B------:R-:W-:Y:S01]  /*cec0*/  @!P4 IMAD.X R45, R11, 0x1, R217, P5 ;  /* 0x000000010b2dc824 */ /* 0x000fe200028e06d9 */
[----:B0-----:R-:W-:Y:S04]  /*ced0*/  @!P3 ST.E.128 desc[UR36][R46.64], R12 ;  /* 0x0000000c2e00b985 */ /* 0x001fe8000c101d24 */
[----:B------:R-:W0:Y:S04]  /*cee0*/  @!P4 LDS.128 R12, [R90+0x17400] ;  /* 0x017400005a0cc984 */ /* 0x000e280000000c00 */
[----:B0-----:R0:W-:Y:S02]  /*cef0*/  @!P4 ST.E.128 desc[UR36][R44.64], R12 ;  /* 0x0000000c2c00c985 */ /* 0x0011e4000c101d24 */
.L_x_588:
[----:B------:R-:W-:Y:S05]  /*cf00*/  BSYNC B0 ;  /* 0x0000000000007941 */ /* 0x000fea0003800000 */
.L_x_587:
[----:B---3--:R-:W3:Y:S01]  /*cf10*/  LDL R11, [R1] ;  /* 0x00000000010b7983 */ /* 0x008ee20000100800 */
[----:B------:R-:W-:Y:S02]  /*cf20*/  @!P2 VIADD R81, R81, 0x388c0 ;  /* 0x000388c05151a836 */ /* 0x000fe40000000000 */
[----:B------:R-:W-:Y:S01]  /*cf30*/  VIADD R216, R216, 0x1 ;  /* 0x00000001d8d87836 */ /* 0x000fe20000000000 */
[----:B------:R-:W-:Y:S01]  /*cf40*/  @!PT LDS RZ, [RZ] ;  /* 0x00000000fffff984 */ /* 0x000fe20000000800 */
[----:B------:R-:W-:Y:S01]  /*cf50*/  @!PT LDS RZ, [RZ] ;  /* 0x00000000fffff984 */ /* 0x000fe20000000800 */
[----:B------:R-:W-:Y:S01]  /*cf60*/  @!PT LDS RZ, [RZ] ;  /* 0x00000000fffff984 */ /* 0x000fe20000000800 */
[----:B------:R-:W-:Y:S01]  /*cf70*/  @!PT LDS RZ, [RZ] ;  /* 0x00000000fffff984 */ /* 0x000fe20000000800 */
[----:B------:R4:W-:Y:S06]  /*cf80*/  MEMBAR.ALL.CTA ;  /* 0x0000000000007992 */ /* 0x0009ec0000008000 */
[----:B----4-:R-:W4:Y:S01]  /*cf90*/  FENCE.VIEW.ASYNC.S ;  /* 0x00000000000073c6 */ /* 0x010f220000000000 */
[----:B------:R-:W-:Y:S01]  /*cfa0*/  @!P2 PRMT R81, RZ, 0x654, R81 ;  /* 0x00000654ff51a816 */ /* 0x000fe20000000051 */
[----:B----4-:R4:W-:Y:S06]  /*cfb0*/  BAR.SYNC.DEFER_BLOCKING R93, 0x80 ;  /* 0x0002005d0000751d */ /* 0x0109ec0000010000 */
[----:B------:R4:W-:Y:S01]  /*cfc0*/  @!P2 SYNCS.ARRIVE.TRANS64.RED.A1T0 RZ, [R81+URZ], RZ ;  /* 0x000000ff51ffa9a7 */ /* 0x0009e2000810043f */
[----:B------:R-:W-:-:S04]  /*cfd0*/  ISETP.NE.AND P2, PT, R216, 0x2, PT ;  /* 0x00000002d800780c */ /* 0x000fc80003f45270 */
[----:B0-2---:R-:W-:Y:S02]  /*cfe0*/  SEL R12, RZ, 0x1, P2 ;  /* 0x00000001ff0c7807 */ /* 0x005fe40001000000 */
[----:B------:R-:W-:Y:S02]  /*cff0*/  SEL R216, R216, RZ, P2 ;  /* 0x000000ffd8d87207 */ /* 0x000fe40001000000 */
[----:B------:R-:W-:Y:S02]  /*d000*/  LOP3.LUT R221, R221, R12, RZ, 0x3c, !PT ;  /* 0x0000000cdddd7212 */ /* 0x000fe400078e3cff */
[----:B---3--:R-:W-:-:S13]  /*d010*/  LOP3.LUT P3, RZ, R11, 0x4, RZ, 0xc0, !PT ;  /* 0x000000040bff7812 */ /* 0x008fda000786c0ff */
[----:B----4-:R-:W-:Y:S05]  /*d020*/  @P3 BRA `(.L_x_589) ;  /* 0xffffff5c00a43947 */ /* 0x010fea000383ffff */
[----:B------:R-:W0:Y:S01]  /*d030*/  S2R R11, SR_TID.X ;  /* 0x00000000000b7919 */ /* 0x000e220000002100 */
[----:B------:R-:W-:Y:S02]  /*d040*/  PLOP3.LUT P0, PT, PT, PT, PT, 0x8, 0x0 ;  /* 0x000000000000781c */ /* 0x000fe40003f0e170 */
[----:B0-----:R-:W-:-:S04]  /*d050*/  SHF.R.U32.HI R11, RZ, 0x7, R11 ;  /* 0x00000007ff0b7819 */ /* 0x001fc8000001160b */
[----:B------:R-:W-:-:S13]  /*d060*/  ISETP.NE.AND P3, PT, R11, 0x1, PT ;  /* 0x000000010b00780c */ /* 0x000fda0003f65270 */
[----:B------:R-:W-:Y:S06]  /*d070*/  @!P3 BAR.ARV 0x9, 0x100 ;  /* 0x024400000000bb1d */ /* 0x000fec0000002000 */
.L_x_489:
[----:B------:R-:W-:Y:S01]  /*d080*/  MOV R170, RZ ;  /* 0x000000ff00aa7202 */ /* 0x000fe20000000f00 */
[----:B------:R-:W-:Y:S06]  /*d090*/  @P0 BRA `(.L_x_590) ;  /* 0x00000000000c0947 */ /* 0x000fec0003800000 */
[----:B------:R-:W0:Y:S01]  /*d0a0*/  FENCE.VIEW.ASYNC.G ;  /* 0x00000000000073c6 */ /* 0x000e220000000100 */
[----:B------:R-:W-:Y:S05]  /*d0b0*/  WARPSYNC.ALL ;  /* 0x0000000000007948 */ /* 0x000fea0003800000 */
[----:B0-----:R-:W-:Y:S06]  /*d0c0*/  BAR.ARV 0xc, 0x180 ;  /* 0x0306000000007b1d */ /* 0x001fec0000002000 */
.L_x_590:
[----:B------:R-:W2:Y:S01]  /*d0d0*/  LDL R0, [R1] ;  /* 0x0000000001007983 */ /* 0x000ea20000100800 */
[----:B------:R-:W-:Y:S01]  /*d0e0*/  BSSY B0, `(.L_x_591) ;  /* 0x0000022000007945 */ /* 0x000fe20003800000 */
[----:B--2---:R-:W-:-:S13]  /*d0f0*/  LOP3.LUT P0, RZ, R0, 0x10, RZ, 0xc0, !PT ;  /* 0x0000001000ff7812 */ /* 0x004fda000780c0ff */
[----:B------:R-:W-:Y:S05]  /*d100*/  @!P0 BRA `(.L_x_592) ;  /* 0x00000000007c8947 */ /* 0x000fea0003800000 */
[----:B------:R-:W2:Y:S01]  /*d110*/  LDL R0, [R1+0x40] ;  /* 0x0000400001007983 */ /* 0x000ea20000100800 */
[----:B------:R-:W-:Y:S01]  /*d120*/  ULDC UR4, c[0x0][0x9f0] ;  /* 0x00027c0000047ab9 */ /* 0x000fe20000000800 */
[----:B--2---:R-:W-:-:S04]  /*d130*/  ISETP.NE.AND P0, PT, R0, RZ, PT ;  /* 0x000000ff0000720c */ /* 0x004fc80003f05270 */
[----:B------:R-:W-:-:S04]  /*d140*/  SEL R6, R0, UR4, P0 ;  /* 0x0000000400067c07 */ /* 0x000fc80008000000 */
[-C--:B------:R-:W-:Y:S02]  /*d150*/  IABS R5, R6.reuse ;  /* 0x0000000600057213 */ /* 0x080fe40000000000 */
[----:B------:R-:W-:Y:S02]  /*d160*/  IABS R9, R6 ;  /* 0x0000000600097213 */ /* 0x000fe40000000000 */
[----:B------:R-:W0:Y:S01]  /*d170*/  I2F.RP R4, R5 ;  /* 0x0000000500047306 */ /* 0x000e220000209400 */
[----:B------:R-:W-:Y:S02]  /*d180*/  IADD3 R0, R91, -0x1, R6 ;  /* 0xffffffff5b007810 */ /* 0x000fe40007ffe006 */
[----:B------:R-:W-:-:S05]  /*d190*/  IMAD.MOV R9, RZ, RZ, -R9 ;  /* 0x000000ffff097224 */ /* 0x000fca00078e0a09 */
[----:B0-----:R-:W0:Y:S02]  /*d1a0*/  MUFU.RCP R4, R4 ;  /* 0x0000000400047308 */ /* 0x001e240000001000 */
[----:B0-----:R-:W-:Y:S01]  /*d1b0*/  VIADD R2, R4, 0xffffffe ;  /* 0x0ffffffe04027836 */ /* 0x001fe20000000000 */
[----:B------:R-:W-:Y:S02]  /*d1c0*/  IABS R4, R0 ;  /* 0x0000000000047213 */ /* 0x000fe40000000000 */
[----:B------:R-:W-:-:S03]  /*d1d0*/  LOP3.LUT R0, R0, R6, RZ, 0x3c, !PT ;  /* 0x0000000600007212 */ /* 0x000fc600078e3cff */
[----:B------:R0:W2:Y:S01]  /*d1e0*/  F2I.FTZ.U32.TRUNC.NTZ R3, R2 ;  /* 0x0000000200037305 */ /* 0x0000a2000021f000 */
[----:B------:R-:W-:Y:S01]  /*d1f0*/  ISETP.GE.AND P2, PT, R0, RZ, PT ;  /* 0x000000ff0000720c */ /* 0x000fe20003f46270 */
[----:B0-----:R-:W-:Y:S02]  /*d200*/  IMAD.MOV.U32 R2, RZ, RZ, RZ ;  /* 0x000000ffff027224 */ /* 0x001fe400078e00ff */
[----:B--2---:R-:W-:-:S04]  /*d210*/  IMAD.MOV R8, RZ, RZ, -R3 ;  /* 0x000000ffff087224 */ /* 0x004fc800078e0a03 */
[----:B------:R-:W-:-:S04]  /*d220*/  IMAD R7, R8, R5, RZ ;  /* 0x0000000508077224 */ /* 0x000fc800078e02ff */
[----:B------:R-:W-:Y:S01]  /*d230*/  IMAD.HI.U32 R3, R3, R7, R2 ;  /* 0x0000000703037227 */ /* 0x000fe200078e0002 */
[----:B------:R-:W-:-:S05]  /*d240*/  MOV R2, R9 ;  /* 0x0000000900027202 */ /* 0x000fca0000000f00 */
        /* <DEDUP_REMOVED lines=9> */
[----:B------:R-:W-:-:S04]  /*d2e0*/  @!P1 LOP3.LUT R3, RZ, R6, RZ, 0x33, !PT ;  /* 0x00000006ff039212 */ /* 0x000fc800078e33ff */
[----:B------:R-:W-:-:S07]  /*d2f0*/  MOV R170, R3 ;  /* 0x0000000300aa7202 */ /* 0x000fce0000000f00 */
.L_x_592:
[----:B------:R-:W-:Y:S05]  /*d300*/  BSYNC B0 ;  /* 0x0000000000007941 */ /* 0x000fea0003800000 */
.L_x_591:
[----:B------:R-:W2:Y:S01]  /*d310*/  LDL R0, [R1+0x64] ;  /* 0x0000640001007983 */ /* 0x000ea20000100800 */
[----:B------:R-:W-:Y:S02]  /*d320*/  PLOP3.LUT P0, PT, PT, PT, PT, 0x80, 0x0 ;  /* 0x000000000000781c */ /* 0x000fe40003f0f070 */
[----:B------:R-:W-:Y:S02]  /*d330*/  CS2R R28, SRZ ;  /* 0x00000000001c7805 */ /* 0x000fe4000001ff00 */
[----:B------:R-:W-:Y:S01]  /*d340*/  CS2R R166, SRZ ;  /* 0x0000000000a67805 */ /* 0x000fe2000001ff00 */
[----:B------:R-:W-:Y:S01]  /*d350*/  IMAD.MOV.U32 R5, RZ, RZ, RZ ;  /* 0x000000ffff057224 */ /* 0x000fe200078e00ff */
        /* <DEDUP_REMOVED lines=8> */
[----:B-1----:R-:W-:-:S02]  /*d3e0*/  CS2R R44, SRZ ;  /* 0x00000000002c7805 */ /* 0x002fc4000001ff00 */
        /* <DEDUP_REMOVED lines=23> */
[----:B------:R-:W-:Y:S01]  /*d560*/  CS2R R88, SRZ ;  /* 0x0000000000587805 */ /* 0x000fe2000001ff00 */
[----:B------:R-:W-:Y:S01]  /*d570*/  IMAD.MOV.U32 R93, RZ, RZ, RZ ;  /* 0x000000ffff5d7224 */ /* 0x000fe200078e00ff */
[----:B------:R-:W-:Y:S01]  /*d580*/  CS2R R100, SRZ ;  /* 0x0000000000647805 */ /* 0x000fe2000001ff00 */
[----:B------:R-:W-:Y:S01]  /*d590*/  IMAD.MOV.U32 R95, RZ, RZ, RZ ;  /* 0x000000ffff5f7224 */ /* 0x000fe200078e00ff */
        /* <DEDUP_REMOVED lines=25> */
[----:B------:R-:W-:Y:S01]  /*d730*/  CS2R R150, SRZ ;  /* 0x0000000000967805 */ /* 0x000fe2000001ff00 */
[----:B--2---:R-:W-:Y:S02]  /*d740*/  IMAD R2, R0, R170, RZ ;  /* 0x000000aa00027224 */ /* 0x004fe400078e02ff */
[----:B------:R-:W-:-:S03]  /*d750*/  IMAD.MOV.U32 R0, RZ, RZ, RZ ;  /* 0x000000ffff007224 */ /* 0x000fc600078e00ff */
[----:B------:R0:W-:Y:S01]  /*d760*/  STL [R1+0x8], R2 ;  /* 0x0000080201007387 */ /* 0x0001e20000100800 */
[----:B------:R-:W-:Y:S02]  /*d770*/  VIADDMNMX R170, R2, R170, R91, PT ;  /* 0x000000aa02aa7246 */ /* 0x000fe4000380015b */
[----:B------:R-:W-:Y:S02]  /*d780*/  CS2R R90, SRZ ;  /* 0x00000000005a7805 */ /* 0x000fe4000001ff00 */
[----:B------:R-:W-:-:S13]  /*d790*/  ISETP.GT.AND P1, PT, R170, R2, PT ;  /* 0x00000002aa00720c */ /* 0x000fda0003f24270 */
[----:B0-----:R-:W-:Y:S05]  /*d7a0*/  @!P1 BRA `(.L_x_593) ;  /* 0x000000dc00509947 */ /* 0x001fea0003800000 */
[----:B------:R-:W0:Y:S01]  /*d7b0*/  S2R R2, SR_TID.X ;  /* 0x0000000000027919 */ /* 0x000e220000002100 */
[----:B------:R-:W-:Y:S01]  /*d7c0*/  UMOV UR4, 0xffffffff ;  /* 0xffffffff00047882 */ /* 0x000fe20000000000 */
[----:B0-----:R-:W-:-:S04]  /*d7d0*/  IADD3 R31, R2, -0x80, RZ ;  /* 0xffffff80021f7810 */ /* 0x001fc80007ffe0ff */
[----:B------:R-:W-:-:S04]  /*d7e0*/  SHF.R.S32.HI R30, RZ, 0x1f, R31 ;  /* 0x0000001fff1e7819 */ /* 0x000fc8000001141f */
[----:B------:R-:W-:-:S04]  /*d7f0*/  LEA.HI R13, R30, R31, RZ, 0x7 ;  /* 0x0000001f1e0d7211 */ /* 0x000fc800078f38ff */
[----:B------:R-:W-:Y:S01]  /*d800*/  SHF.R.S32.HI R13, RZ, 0x7, R13 ;  /* 0x00000007ff0d7819 */ /* 0x000fe2000001140d */
[----:B------:R-:W-:Y:S06]  /*d810*/  BRA.DIV UR4, `(.L_x_594) ;  /* 0x000001ea042c7947 */ /* 0x000fec000b800000 */
[----:B------:R0:W1:Y:S02]  /*d820*/  SHFL.IDX PT, R14, R13, RZ, 0x1f ;  /* 0x00001fff0d0e7589 */ /* 0x00006400000e0000 */
.L_x_885:
[----:B------:R-:W2:Y:S02]  /*d830*/  LDL R0, [R1+0x198] ;  /* 0x0001980001007983 */ /* 0x000ea40000100800 */
[----:B--2---:R-:W-:Y:S02]  /*d840*/  R2UR UR4, R0 ;  /* 0x00000000000472ca */ /* 0x004fe400000e0000 */
[----:B-1----:R-:W-:-:S04]  /*d850*/  LEA.HI R0, R14, R14, RZ, 0x1 ;  /* 0x0000000e0e007211 */ /* 0x002fc800078f08ff */
[----:B------:R-:W-:-:S05]  /*d860*/  LOP3.LUT R3, R0, 0x1e, RZ, 0xc0, !PT ;  /* 0x0000001e00037812 */ /* 0x000fca00078ec0ff */
[----:B------:R-:W-:Y:S02]  /*d870*/  IMAD.IADD R3, R14, 0x1, -R3 ;  /* 0x000000010e037824 */ /* 0x000fe400078e0a03 */
[----:B------:R-:W-:-:S03]  /*d880*/  IMAD.U32 R0, RZ, RZ, UR4 ;  /* 0x00000004ff007e24 */ /* 0x000fc6000f8e00ff */
[----:B------:R-:W-:Y:S02]  /*d890*/  LEA R3, R3, UR4, 0xd ;  /* 0x0000000403037c11 */ /* 0x000fe4000f8e68ff */
[----:B------:R-:W-:Y:S02]  /*d8a0*/  LOP3.LUT P0, RZ, R0, 0x3ff, RZ, 0xc0, !PT ;  /* 0x000003ff00ff7812 */ /* 0x000fe4000780c0ff */
[----:B------:R-:W-:Y:S02]  /*d8b0*/  SHF.R.U32.HI R3, RZ, 0x4, R3 ;  /* 0x00000004ff037819 */ /* 0x000fe40000011603 */
[----:B------:R-:W-:Y:S02]  /*d8c0*/  P2R R26, PR, RZ, 0x1 ;  /* 0x00000001ff1a7803 */ /* 0x000fe40000000000 */
[----:B------:R-:W-:-:S07]  /*d8d0*/  LOP3.LUT R25, R3, 0x3fff, RZ, 0xc0, !PT ;  /* 0x00003fff03197812 */ /* 0x000fce00078ec0ff */
[----:B------:R-:W-:Y:S05]  /*d8e0*/  @!P0 BRA `(.L_x_595) ;  /* 0x0000000000408947 */ /* 0x000fea0003800000 */
[----:B------:R-:W-:Y:S01]  /*d8f0*/  MOV R2, 0x0 ;  /* 0x0000000000027802 */ /* 0x000fe20000000f00 */
[----:B------:R-:W-:Y:S01]  /*d900*/  ULDC.64 UR4, c[0x4][0x1b0] ;  /* 0x01006c0000047ab9 */ /* 0x000fe20000000a00 */
[----:B------:R-:W-:Y:S01]  /*d910*/  ULDC.64 UR6, c[0x4][0x1b8] ;  /* 0x01006e0000067ab9 */ /* 0x000fe20000000a00 */
[----:B------:R-:W-:Y:S01]  /*d920*/  IMAD.U32 R4, RZ, RZ, UR4 ;  /* 0x00000004ff047e24 */ /* 0x000fe2000f8e00ff */
[----:B------:R-:W-:Y:S01]  /*d930*/  MOV R6, UR6 ;  /* 0x0000000600067c02 */ /* 0x000fe20008000f00 */
[----:B------:R-:W-:Y:S01]  /*d940*/  IMAD.U32 R5, RZ, RZ, UR5 ;  /* 0x00000005ff057e24 */ /* 0x000fe2000f8e00ff */
[----:B------:R-:W1:Y:S01]  /*d950*/  LDC.64 R2, c[0x4][R2] ;  /* 0x0100000002027b82 */ /* 0x000e620000000a00 */
[----:B------:R-:W-:Y:S01]  /*d960*/  ULDC.64 UR4, c[0x4][0x98] ;  /* 0x0100260000047ab9 */ /* 0x000fe20000000a00 */
[----:B------:R-:W-:Y:S01]  /*d970*/  IMAD.U32 R7, RZ, RZ, UR7 ;  /* 0x00000007ff077e24 */ /* 0x000fe2000f8e00ff */
[----:B------:R-:W-:Y:S01]  /*d980*/  MOV R12, 0x1 ;  /* 0x00000001000c7802 */ /* 0x000fe20000000f00 */
[----:B------:R-:W-:-:S02]  /*d990*/  IMAD.U32 R10, RZ, RZ, UR4 ;  /* 0x00000004ff0a7e24 */ /* 0x000fc4000f8e00ff */
[----:B------:R-:W-:Y:S02]  /*d9a0*/  IMAD.U32 R11, RZ, RZ, UR5 ;  /* 0x00000005ff0b7e24 */ /* 0x000fe4000f8e00ff */
[----:B------:R-:W-:Y:S02]  /*d9b0*/  IMAD.MOV.U32 R8, RZ, RZ, 0x70 ;  /* 0x00000070ff087424 */ /* 0x000fe400078e00ff */
[----:B0-----:R-:W-:-:S07]  /*d9c0*/  IMAD.MOV.U32 R13, RZ, RZ, RZ ;  /* 0x000000ffff0d7224 */ /* 0x001fce00078e00ff */
[----:B------:R-:W-:-:S07]  /*d9d0*/  LEPC R20, `(.L_x_595) ;  /* 0x000000001014794e */ /* 0x000fce0000000000 */
[----:B-1---5:R-:W-:Y:S05]  /*d9e0*/  CALL.ABS.NOINC R2 ;  /* 0x0000000002007343 */ /* 0x022fea0003c00000 */
.L_x_595:
[----:B------:R-:W2:Y:S01]  /*d9f0*/  LDL R21, [R1+0x50] ;  /* 0x0000500001157983 */ /* 0x000ea20000100800 */
[----:B------:R-:W-:Y:S01]  /*da00*/  ULDC.64 UR4, c[0x0][0x990] ;  /* 0x0002640000047ab9 */ /* 0x000fe20000000a00 */
[----:B------:R-:W-:Y:S02]  /*da10*/  ULDC.64 UR6, c[0x0][0x998] ;  /* 0x0002660000067ab9 */ /* 0x000fe40000000a00 */
[----:B------:R-:W3:Y:S01]  /*da20*/  LDL R20, [R1+0x3c] ;  /* 0x00003c0001147983 */ /* 0x000ee20000100800 */
[----:B------:R-:W-:Y:S02]  /*da30*/  ISETP.NE.U32.AND P0, PT, RZ, UR4, PT ;  /* 0x00000004ff007c0c */ /* 0x000fe4000bf05070 */
[----:B------:R-:W-:Y:S02]  /*da40*/  ISETP.NE.U32.AND P1, PT, RZ, UR6, PT ;  /* 0x00000006ff007c0c */ /* 0x000fe4000bf25070 */
[----:B------:R-:W-:Y:S02]  /*da50*/  ISETP.NE.AND.EX P0, PT, RZ, UR5, PT, P0 ;  /* 0x00000005ff007c0c */ /* 0x000fe4000bf05300 */
[----:B------:R-:W-:-:S11]  /*da60*/  ISETP.NE.AND.EX P1, PT, RZ, UR7, PT, P1 ;  /* 0x00000007ff007c0c */ /* 0x000fd6000bf25310 */
[----:B------:R-:W2:Y:S08]  /*da70*/  @P0 LDC.64 R6, c[0x0][0x9a8] ;  /* 0x00026a00ff060b82 */ /* 0x000eb00000000a00 */
[----:B------:R-:W1:Y:S08]  /*da80*/  @P1 LDC.64 R8, c[0x0][0x9b8] ;  /* 0x00026e00ff081b82 */ /* 0x000e700000000a00 */
[----:B------:R-:W4:Y:S08]  /*da90*/  @P0 LDC.64 R4, c[0x0][0x9b0] ;  /* 0x00026c00ff040b82 */ /* 0x000f300000000a00 */
[----:B------:R-:W4:Y:S01]  /*daa0*/  @P1 LDC.64 R2, c[0x0][0x9c0] ;  /* 0x00027000ff021b82 */ /* 0x000f220000000a00 */
[----:B--2---:R-:W-:-:S02]  /*dab0*/  @P0 IMAD R0, R21, R6, RZ ;  /* 0x0000000615000224 */ /* 0x004fc400078e02ff */
[----:B-1----:R-:W-:Y:S02]  /*dac0*/  @P1 IMAD R10, R21, R8, RZ ;  /* 0x00000008150a1224 */ /* 0x002fe400078e02ff */
[C---:B---3--:R-:W-:Y:S01]  /*dad0*/  @P0 IMAD R11, R20.reuse, R7, R0 ;  /* 0x00000007140b0224 */ /* 0x048fe200078e0200 */
[----:B------:R-:W-:Y:S01]  /*dae0*/  MOV R0, 0x3f800000 ;  /* 0x3f80000000007802 */ /* 0x000fe20000000f00 */
[----:B------:R-:W-:-:S04]  /*daf0*/  @P0 IMAD.WIDE.U32 R6, R20, R6, RZ ;  /* 0x0000000614060225 */ /* 0x000fc800078e00ff */
[C---:B0-----:R-:W-:Y:S02]  /*db00*/  @P1 IMAD R13, R20.reuse, R9, R10 ;  /* 0x00000009140d1224 */ /* 0x041fe400078e020a */
[----:B------:R-:W-:-:S04]  /*db10*/  @P1 IMAD.WIDE.U32 R8, R20, R8, RZ ;  /* 0x0000000814081225 */ /* 0x000fc800078e00ff */
[----:B------:R-:W-:Y:S02]  /*db20*/  @P0 IMAD.IADD R7, R7, 0x1, R11 ;  /* 0x0000000107070824 */ /* 0x000fe400078e020b */
[----:B------:R-:W-:Y:S02]  /*db30*/  @P1 IMAD.IADD R9, R9, 0x1, R13 ;  /* 0x0000000109091824 */ /* 0x000fe400078e020d */
[----:B----4-:R-:W-:-:S04]  /*db40*/  @P0 IMAD.WIDE.U32 R6, R220, R4, R6 ;  /* 0x00000004dc060225 */ /* 0x010fc800078e0006 */
[----:B------:R-:W-:Y:S01]  /*db50*/  @P1 IMAD.WIDE.U32 R8, R220, R2, R8 ;  /* 0x00000002dc081225 */ /* 0x000fe200078e0008 */
[----:B------:R-:W-:Y:S01]  /*db60*/  @P0 LEA R2, P2, R6, UR4, 0x2 ;  /* 0x0000000406020c11 */ /* 0x000fe2000f8410ff */
[----:B------:R-:W-:Y:S02]  /*db70*/  ULDC UR4, c[0x0][0x3f4] ;  /* 0x0000fd0000047ab9 */ /* 0x000fe40000000800 */
[----:B------:R-:W-:Y:S01]  /*db80*/  @P0 IMAD R7, R220, R5, R7 ;  /* 0x00000005dc070224 */ /* 0x000fe200078e0207 */
[----:B------:R-:W-:Y:S01]  /*db90*/  @P1 LEA R4, P3, R8, UR6, 0x2 ;  /* 0x0000000608041c11 */ /* 0x000fe2000f8610ff */
[----:B------:R-:W-:-:S03]  /*dba0*/  @P1 IMAD R5, R220, R3, R9 ;  /* 0x00000003dc051224 */ /* 0x000fc600078e0209 */
[----:B------:R-:W-:Y:S01]  /*dbb0*/  @P0 LEA.HI.X R3, R6, UR5, R7, 0x2, P2 ;  /* 0x0000000506030c11 */ /* 0x000fe200090f1407 */
[----:B------:R-:W-:Y:S01]  /*dbc0*/  IMAD.MOV.U32 R7, RZ, RZ, 0x3f800000 ;  /* 0x3f800000ff077424 */ /* 0x000fe200078e00ff */
[----:B------:R-:W-:-:S05]  /*dbd0*/  @P1 LEA.HI.X R5, R8, UR7, R5, 0x2, P3 ;  /* 0x0000000708051c11 */ /* 0x000fca00098f1405 */
[----:B------:R-:W2:Y:S04]  /*dbe0*/  @P0 LDG.E R7, desc[UR36][R2.64] ;  /* 0x0000002402070981 */ /* 0x000ea8000c1e1900 */
[----:B------:R-:W2:Y:S01]  /*dbf0*/  @P1 LDG.E R0, desc[UR36][R4.64] ;  /* 0x0000002404001981 */ /* 0x000ea2000c1e1900 */
[----:B------:R-:W-:Y:S01]  /*dc00*/  ISETP.LT.AND P0, PT, RZ, UR4, PT ;  /* 0x00000004ff007c0c */ /* 0x000fe2000bf01270 */
[----:B------:R-:W-:Y:S01]  /*dc10*/  ULDC UR4, c[0x0][0x9d8] ;  /* 0x0002760000047ab9 */ /* 0x000fe20000000800 */
[----:B--2---:R-:W-:-:S04]  /*dc20*/  FMUL.FTZ R0, R7, R0 ;  /* 0x0000000007007220 */ /* 0x004fc80000410000 */
[----:B------:R-:W-:-:S07]  /*dc30*/  FMUL.FTZ R2, R0, UR4 ;  /* 0x0000000400027c20 */ /* 0x000fce0008410000 */
[----:B------:R-:W-:Y:S05]  /*dc40*/  @P0 BRA `(.L_x_596) ;  /* 0x0000000000400947 */ /* 0x000fea0003800000 */
[----:B------:R-:W2:Y:S02]  /*dc50*/  LDL R20, [R1+0x58] ;  /* 0x0000580001147983 */ /* 0x000ea40000100800 */
[----:B--2---:R-:W-:-:S04]  /*dc60*/  LEA.HI R0, R20, R20, RZ, 0x1 ;  /* 0x0000001414007211 */ /* 0x004fc800078f08ff */
[----:B------:R-:W-:-:S05]  /*dc70*/  LOP3.LUT R0, R0, 0xfffffffe, RZ, 0xc0, !PT ;  /* 0xfffffffe00007812 */ /* 0x000fca00078ec0ff */
[----:B------:R-:W-:-:S05]  /*dc80*/  IMAD.IADD R0, R20, 0x1, -R0 ;  /* 0x0000000114007824 */ /* 0x000fca00078e0a00 */
[----:B------:R-:W-:-:S04]  /*dc90*/  SHF.L.U32 R0, R0, 0x1f, RZ ;  /* 0x0000001f00007819 */ /* 0x000fc800000006ff */
[----:B------:R0:W1:Y:S03]  /*dca0*/  SYNCS.PHASECHK.TRANS64.TRYWAIT P0, [R19+URZ+0x38800], R0 ;  /* 0x03880000130075a7 */ /* 0x000066000800017f */
[----:B-1----:R-:W-:Y:S05]  /*dcb0*/  @!P0 NANOSLEEP.SYNCS 0x989680 ;  /* 0x009896800000895d */ /* 0x002fea0003900000 */
[----:B------:R-:W1:Y:S01]  /*dcc0*/  @!P0 SYNCS.PHASECHK.TRANS64 P0, [R19+URZ+0x38800], R0 ;  /* 0x03880000130085a7 */ /* 0x000e62000800007f */
[----:B------:R-:W-:Y:S04]  /*dcd0*/  BSSY B0, `(.L_x_597) ;  /* 0x0000006000007945 */ /* 0x000fe80003800000 */
[----:B-1----:R-:W-:Y:S05]  /*dce0*/  @P0 BRA `(.L_x_598) ;  /* 0x0000000000100947 */ /* 0x002fea0003800000 */
.L_x_599:
[----:B-1----:R1:W2:Y:S02]  /*dcf0*/  SYNCS.PHASECHK.TRANS64.TRYWAIT P0, [R19+URZ+0x38800], R0 ;  /* 0x03880000130075a7 */ /* 0x0022a4000800017f */
[----:B--2---:R-:W-:Y:S05]  /*dd00*/  @!P0 NANOSLEEP.SYNCS 0x989680 ;  /* 0x009896800000895d */ /* 0x004fea0003900000 */
[----:B------:R-:W2:Y:S02]  /*dd10*/  @!P0 SYNCS.PHASECHK.TRANS64 P0, [R19+URZ+0x38800], R0 ;  /* 0x03880000130085a7 */ /* 0x000ea4000800007f */
[----:B--2---:R-:W-:Y:S05]  /*dd20*/  @!P0 BRA `(.L_x_599) ;  /* 0xfffffffc00f08947 */ /* 0x004fea000383ffff */
.L_x_598:
[----:B------:R-:W-:Y:S05]  /*dd30*/  BSYNC B0 ;  /* 0x0000000000007941 */ /* 0x000fea0003800000 */
.L_x_597:
[----:B------:R-:W-:Y:S05]  /*dd40*/  BRA `(.L_x_600) ;  /* 0x0000007000a87947 */ /* 0x000fea0003800000 */
.L_x_596:
[----:B------:R-:W-:Y:S01]  /*dd50*/  ISETP.NE.AND P0, PT, R26, RZ, PT ;  /* 0x000000ff1a00720c */ /* 0x000fe20003f05270 */
[----:B------:R-:W0:Y:S01]  /*dd60*/  LDC.64 R28, c[0x0][0x400] ;  /* 0x00010000ff1c7b82 */ /* 0x000e220000000a00 */
[----:B-----5:R-:W-:Y:S01]  /*dd70*/  SHF.R.S32.HI R0, RZ, 0x1f, R24 ;  /* 0x0000001fff007819 */ /* 0x020fe20000011418 */
[----:B------:R-:W-:Y:S01]  /*dd80*/  ULDC.64 UR4, c[0x0][0x3f8] ;  /* 0x0000fe0000047ab9 */ /* 0x000fe20000000a00 */
[----:B------:R-:W-:-:S03]  /*dd90*/  ULDC.64 UR6, c[0x0][0x408] ;  /* 0x0001020000067ab9 */ /* 0x000fc60000000a00 */
[C---:B------:R-:W-:Y:S02]  /*dda0*/  IMAD R3, R0.reuse, UR4, RZ ;  /* 0x0000000400037c24 */ /* 0x040fe4000f8e02ff */
[----:B------:R-:W1:Y:S01]  /*ddb0*/  LDC.64 R26, c[0x0][0x3e8] ;  /* 0x0000fa00ff1a7b82 */ /* 0x000e620000000a00 */
[----:B------:R-:W-:Y:S02]  /*ddc0*/  IMAD R5, R0, UR6, RZ ;  /* 0x0000000600057c24 */ /* 0x000fe4000f8e02ff */
[C---:B------:R-:W-:Y:S02]  /*ddd0*/  IMAD R3, R24.reuse, UR5, R3 ;  /* 0x0000000518037c24 */ /* 0x040fe4000f8e0203 */
[C---:B------:R-:W-:Y:S02]  /*dde0*/  IMAD R5, R24.reuse, UR7, R5 ;  /* 0x0000000718057c24 */ /* 0x040fe4000f8e0205 */
[----:B0-----:R-:W-:-:S04]  /*ddf0*/  IMAD.WIDE.U32 R28, R24, UR6, R28 ;  /* 0x00000006181c7c25 */ /* 0x001fc8000f8e001c */
[----:B------:R-:W-:Y:S02]  /*de00*/  IMAD.IADD R32, R5, 0x1, R29 ;  /* 0x0000000105207824 */ /* 0x000fe400078e021d */
[----:B-1----:R-:W-:-:S04]  /*de10*/  IMAD.WIDE.U32 R26, R24, UR4, R26 ;  /* 0x00000004181a7c25 */ /* 0x002fc8000f8e001a */
[----:B------:R-:W-:Y:S01]  /*de20*/  IMAD.IADD R24, R3, 0x1, R27 ;  /* 0x0000000103187824 */ /* 0x000fe200078e021b */
[----:B------:R-:W-:Y:S06]  /*de30*/  @!P0 BRA `(.L_x_601) ;  /* 0x0000000000408947 */ /* 0x000fec0003800000 */
        /* <DEDUP_REMOVED lines=15> */
[----:B0-----:R-:W-:Y:S05]  /*df30*/  CALL.ABS.NOINC R14 ;  /* 0x000000000e007343 */ /* 0x001fea0003c00000 */
.L_x_601:
[----:B------:R-:W-:Y:S01]  /*df40*/  ULDC.U8 UR4, c[0x0][0x410] ;  /* 0x0001040000047ab9 */ /* 0x000fe20000000000 */
[----:B------:R-:W-:Y:S01]  /*df50*/  BSSY B0, `(.L_x_602) ;  /* 0x0000701000007945 */ /* 0x000fe20003800000 */
[----:B------:R-:W-:Y:S01]  /*df60*/  ISETP.NE.AND P0, PT, RZ, UR4, PT ;  /* 0x00000004ff007c0c */ /* 0x000fe2000bf05270 */
[----:B------:R-:W-:-:S12]  /*df70*/  IMAD R0, R41, 0x80, R219 ;  /* 0x0000008029007824 */ /* 0x000fd800078e02db */
[----:B------:R-:W-:Y:S05]  /*df80*/  @!P0 BRA `(.L_x_603) ;  /* 0x00000034009c8947 */ /* 0x000fea0003800000 */
[----:B------:R-:W-:-:S03]  /*df90*/  UMOV UR4, 0xffffffff ;  /* 0xffffffff00047882 */ /* 0x000fc60000000000 */
[----:B------:R-:W-:Y:S05]  /*dfa0*/  BRA.DIV UR4, `(.L_x_604) ;  /* 0x000001e2046c7947 */ /* 0x000fea000b800000 */
[----:B------:R0:W1:Y:S04]  /*dfb0*/  SHFL.IDX PT, R27, R26, RZ, 0x181f ;  /* 0x00181fff1a1b7589 */ /* 0x00006800000e0000 */
[----:B------:R0:W2:Y:S04]  /*dfc0*/  SHFL.IDX PT, R29, R28, RZ, 0x181f ;  /* 0x00181fff1c1d7589 */ /* 0x0000a800000e0000 */
[----:B------:R0:W3:Y:S04]  /*dfd0*/  SHFL.IDX PT, R3, R24, RZ, 0x181f ;  /* 0x00181fff18037589 */ /* 0x0000e800000e0000 */
[----:B------:R0:W4:Y:S02]  /*dfe0*/  SHFL.IDX PT, R21, R32, RZ, 0x181f ;  /* 0x00181fff20157589 */ /* 0x00012400000e0000 */
.L_x_891:
[----:B------:R-:W5:Y:S01]  /*dff0*/  LDL R5, [R1+0x58] ;  /* 0x0000580001057983 */ /* 0x000f620000100800 */
[----:B------:R-:W-:Y:S01]  /*e000*/  ULDC UR4, c[0x0][0x448] ;  /* 0x0001120000047ab9 */ /* 0x000fe20000000800 */
[----:B------:R-:W-:Y:S01]  /*e010*/  BSSY B1, `(.L_x_605) ;  /* 0x000001f000017945 */ /* 0x000fe20003800000 */
[----:B------:R-:W-:Y:S01]  /*e020*/  IMAD R30, R92, UR4, RZ ;  /* 0x000000045c1e7c24 */ /* 0x000fe2000f8e02ff */
[----:B------:R-:W-:Y:S02]  /*e030*/  CS2R R6, SRZ ;  /* 0x0000000000067805 */ /* 0x000fe4000001ff00 */
[----:B------:R-:W-:Y:S02]  /*e040*/  CS2R R8, SRZ ;  /* 0x0000000000087805 */ /* 0x000fe4000001ff00 */
[----:B------:R-:W-:Y:S02]  /*e050*/  CS2R R10, SRZ ;  /* 0x00000000000a7805 */ /* 0x000fe4000001ff00 */
[----:B------:R-:W-:Y:S01]  /*e060*/  ISETP.GE.AND P0, PT, R0, R30, PT ;  /* 0x0000001e0000720c */ /* 0x000fe20003f06270 */
[----:B------:R-:W-:Y:S01]  /*e070*/  IMAD R30, R41, -0x80, R30 ;  /* 0xffffff80291e7824 */ /* 0x000fe200078e021e */
[----:B-----5:R-:W-:-:S04]  /*e080*/  LEA.HI R4, R5, R5, RZ, 0x1 ;  /* 0x0000000505047211 */ /* 0x020fc800078f08ff */
[----:B------:R-:W-:-:S05]  /*e090*/  LOP3.LUT R4, R4, 0xfffffffe, RZ, 0xc0, !PT ;  /* 0xfffffffe04047812 */ /* 0x000fca00078ec0ff */
[----:B0-----:R-:W-:Y:S01]  /*e0a0*/  IMAD.IADD R32, R5, 0x1, -R4 ;  /* 0x0000000105207824 */ /* 0x001fe200078e0a04 */
[----:B------:R-:W-:-:S04]  /*e0b0*/  CS2R R4, SRZ ;  /* 0x0000000000047805 */ /* 0x000fc8000001ff00 */
[----:B------:R-:W-:Y:S01]  /*e0c0*/  SHF.L.U32 R32, R32, 0x1f, RZ ;  /* 0x0000001f20207819 */ /* 0x000fe200000006ff */
[----:B------:R-:W-:Y:S06]  /*e0d0*/  @P0 BRA `(.L_x_606) ;  /* 0x0000000000480947 */ /* 0x000fec0003800000 */
[----:B------:R-:W4:Y:S01]  /*e0e0*/  LDL R24, [R1+0x44] ;  /* 0x0000440001187983 */ /* 0x000f220000100800 */
[----:B------:R-:W-:Y:S02]  /*e0f0*/  ULDC UR4, c[0x0][0x3f4] ;  /* 0x0000fd0000047ab9 */ /* 0x000fe40000000800 */
[----:B------:R-:W-:Y:S02]  /*e100*/  ISETP.GE.AND P3, PT, R22, UR4, PT ;  /* 0x0000000416007c0c */ /* 0x000fe4000bf66270 */
[----:B------:R-:W-:Y:S02]  /*e110*/  ISETP.GE.AND P4, PT, R218, UR4, PT ;  /* 0x00000004da007c0c */ /* 0x000fe4000bf86270 */
[----:B------:R-:W-:-:S09]  /*e120*/  CS2R R8, SRZ ;  /* 0x0000000000087805 */ /* 0x000fd2000001ff00 */
[-C--:B-1----:R-:W-:Y:S02]  /*e130*/  @!P3 IADD3 R4, P0, R22, R27.reuse, RZ ;  /* 0x0000001b1604b210 */ /* 0x082fe40007f1e0ff */
[----:B------:R-:W-:Y:S02]  /*e140*/  @!P4 IADD3 R12, P1, R218, R27, RZ ;  /* 0x0000001bda0cc210 */ /* 0x000fe40007f3e0ff */
[----:B---3--:R-:W-:Y:S02]  /*e150*/  @!P3 IADD3.X R5, R3, R23, RZ, P0, !PT ;  /* 0x000000170305b210 */ /* 0x008fe400007fe4ff */
[-C--:B--2---:R-:W-:Y:S02]  /*e160*/  @!P3 IADD3 R14, P0, R22, R29.reuse, RZ ;  /* 0x0000001d160eb210 */ /* 0x084fe40007f1e0ff */
[----:B------:R-:W-:Y:S01]  /*e170*/  @!P4 IADD3 R20, P2, R218, R29, RZ ;  /* 0x0000001dda14c210 */ /* 0x000fe20007f5e0ff */
[----:B------:R0:W5:Y:S02]  /*e180*/  @!P3 LD.E.64 R6, desc[UR36][R4.64] ;  /* 0x000000240406b980 */ /* 0x000164000c101b00 */
[----:B----4-:R-:W-:-:S05]  /*e190*/  @!P3 IMAD.X R15, R21, 0x1, R23, P0 ;  /* 0x00000001150fb824 */ /* 0x010fca00000e0617 */
[----:B------:R1:W5:Y:S01]  /*e1a0*/  @!P3 LD.E.64 R10, desc[UR36][R14.64] ;  /* 0x000000240e0ab980 */ /* 0x000362000c101b00 */
[----:B0-----:R-:W-:Y:S01]  /*e1b0*/  CS2R R4, SRZ ;  /* 0x0000000000047805 */ /* 0x001fe2000001ff00 */
[--C-:B------:R-:W-:Y:S02]  /*e1c0*/  @!P4 IMAD.X R13, R3, 0x1, R24.reuse, P1 ;  /* 0x00000001030dc824 */ /* 0x100fe400008e0618 */
[----:B------:R-:W-:-:S03]  /*e1d0*/  @!P4 IMAD.X R21, R21, 0x1, R24, P2 ;  /* 0x000000011515c824 */ /* 0x000fc600010e0618 */
[----:B------:R1:W5:Y:S04]  /*e1e0*/  @!P4 LD.E.64 R4, desc[UR36][R12.64] ;  /* 0x000000240c04c980 */ /* 0x000368000c101b00 */
[----:B------:R1:W5:Y:S02]  /*e1f0*/  @!P4 LD.E.64 R8, desc[UR36][R20.64] ;  /* 0x000000241408c980 */ /* 0x000364000c101b00 */
.L_x_606:
[----:B------:R-:W-:Y:S05]  /*e200*/  BSYNC B1 ;  /* 0x0000000000017941 */ /* 0x000fea0003800000 */
.L_x_605:
[----:B------:R-:W0:Y:S01]  /*e210*/  SYNCS.PHASECHK.TRANS64.TRYWAIT P0, [R19+URZ+0x38800], R32 ;  /* 0x03880020130075a7 */ /* 0x000e22000800017f */
[----:B---3-5:R-:W-:Y:S01]  /*e220*/  SHF.R.U32.HI R3, RZ, 0x8, R4 ;  /* 0x00000008ff037819 */ /* 0x028fe20000011604 */
[----:B------:R-:W-:Y:S01]  /*e230*/  BSSY B1, `(.L_x_607) ;  /* 0x000002e000017945 */ /* 0x000fe20003800000 */
[----:B-1----:R-:W-:Y:S02]  /*e240*/  SHF.R.U32.HI R27, RZ, 0x8, R5 ;  /* 0x00000008ff1b7819 */ /* 0x002fe40000011605 */
[----:B------:R-:W-:Y:S02]  /*e250*/  LOP3.LUT R20, R4, 0xff, RZ, 0xc0, !PT ;  /* 0x000000ff04147812 */ /* 0x000fe400078ec0ff */
[----:B------:R-:W-:Y:S02]  /*e260*/  LOP3.LUT R3, R3, 0xff, RZ, 0xc0, !PT ;  /* 0x000000ff03037812 */ /* 0x000fe400078ec0ff */
[----:B------:R-:W-:Y:S02]  /*e270*/  LOP3.LUT R24, R5, 0xff, RZ, 0xc0, !PT ;  /* 0x000000ff05187812 */ /* 0x000fe400078ec0ff */
[----:B------:R-:W-:-:S02]  /*e280*/  LOP3.LUT R27, R27, 0xff, RZ, 0xc0, !PT ;  /* 0x000000ff1b1b7812 */ /* 0x000fc400078ec0ff */
[----:B----4-:R-:W-:Y:S02]  /*e290*/  PRMT R21, R3, 0x7604, R20 ;  /* 0x0000760403157816 */ /* 0x010fe40000000014 */
[----:B------:R-:W-:Y:S02]  /*e2a0*/  SHF.R.U32.HI R3, RZ, 0x8, R8 ;  /* 0x00000008ff037819 */ /* 0x000fe40000011608 */
[----:B------:R-:W-:Y:S02]  /*e2b0*/  SHF.R.U32.HI R31, RZ, 0x8, R9 ;  /* 0x00000008ff1f7819 */ /* 0x000fe40000011609 */
[----:B------:R-:W-:Y:S02]  /*e2c0*/  PRMT R24, R27, 0x7604, R24 ;  /* 0x000076041b187816 */ /* 0x000fe40000000018 */
[----:B------:R-:W-:Y:S02]  /*e2d0*/  SHF.R.U32.HI R27, RZ, 0x8, R11 ;  /* 0x00000008ff1b7819 */ /* 0x000fe4000001160b */
[----:B------:R-:W-:-:S02]  /*e2e0*/  LOP3.LUT R26, R8, 0xff, RZ, 0xc0, !PT ;  /* 0x000000ff081a7812 */ /* 0x000fc400078ec0ff */
[----:B------:R-:W-:Y:S02]  /*e2f0*/  LOP3.LUT R3, R3, 0xff, RZ, 0xc0, !PT ;  /* 0x000000ff03037812 */ /* 0x000fe400078ec0ff */
[----:B------:R-:W-:Y:S02]  /*e300*/  SHF.R.U32.HI R0, RZ, 0x8, R6 ;  /* 0x00000008ff007819 */ /* 0x000fe40000011606 */
[----:B------:R-:W-:Y:S02]  /*e310*/  SHF.R.U32.HI R15, RZ, 0x8, R7 ;  /* 0x00000008ff0f7819 */ /* 0x000fe40000011607 */
[----:B------:R-:W-:Y:S02]  /*e320*/  LOP3.LUT R28, R9, 0xff, RZ, 0xc0, !PT ;  /* 0x000000ff091c7812 */ /* 0x000fe400078ec0ff */
[----:B------:R-:W-:Y:S02]  /*e330*/  LOP3.LUT R31, R31, 0xff, RZ, 0xc0, !PT ;  /* 0x000000ff1f1f7812 */ /* 0x000fe400078ec0ff */
[----:B------:R-:W-:-:S02]  /*e340*/  LOP3.LUT R20, R11, 0xff, RZ, 0xc0, !PT ;  /* 0x000000ff0b147812 */ /* 0x000fc400078ec0ff */
[----:B------:R-:W-:Y:S02]  /*e350*/  LOP3.LUT R27, R27, 0xff, RZ, 0xc0, !PT ;  /* 0x000000ff1b1b7812 */ /* 0x000fe400078ec0ff */
[----:B------:R-:W-:Y:S02]  /*e360*/  PRMT R33, R3, 0x7604, R26 ;  /* 0x0000760403217816 */ /* 0x000fe4000000001a */
[----:B------:R-:W-:Y:S02]  /*e370*/  LOP3.LUT R12, R6, 0xff, RZ, 0xc0, !PT ;  /* 0x000000ff060c7812 */ /* 0x000fe400078ec0ff */
[----:B------:R-:W-:Y:S02]  /*e380*/  LOP3.LUT R14, R7, 0xff, RZ, 0xc0, !PT ;  /* 0x000000ff070e7812 */ /* 0x000fe400078ec0ff */
[----:B------:R-:W-:Y:S02]  /*e390*/  LOP3.LUT R13, R0, 0xff, RZ, 0xc0, !PT ;  /* 0x000000ff000d7812 */ /* 0x000fe400078ec0ff */
[----:B------:R-:W-:-:S02]  /*e3a0*/  LOP3.LUT R15, R15, 0xff, RZ, 0xc0, !PT ;  /* 0x000000ff0f0f7812 */ /* 0x000fc400078ec0ff */
[----:B------:R-:W-:Y:S02]  /*e3b0*/  PRMT R28, R31, 0x7604, R28 ;  /* 0x000076041f1c7816 */ /* 0x000fe4000000001c */
[----:B------:R-:W-:Y:S02]  /*e3c0*/  SHF.R.U32.HI R3, RZ, 0x10, R7 ;  /* 0x00000010ff037819 */ /* 0x000fe40000011607 */
[----:B------:R-:W-:Y:S02]  /*e3d0*/  SHF.R.U32.HI R0, RZ, 0x8, R10 ;  /* 0x00000008ff007819 */ /* 0x000fe4000001160a */
[----:B------:R-:W-:Y:S01]  /*e3e0*/  SHF.R.U32.HI R31, RZ, 0x10, R11 ;  /* 0x00000010ff1f7819 */ /* 0x000fe2000001160b */
[----:B------:R-:W-:Y:S01]  /*e3f0*/  IMAD.U32 R3, R3, 0x10000, RZ ;  /* 0x0001000003037824 */ /* 0x000fe200078e00ff */
[----:B------:R-:W-:Y:S02]  /*e400*/  SHF.R.U32.HI R35, RZ, 0x10, R9 ;  /* 0x00000010ff237819 */ /* 0x000fe40000011609 */
[----:B------:R-:W-:Y:S01]  /*e410*/  PRMT R20, R27, 0x7604, R20 ;  /* 0x000076041b147816 */ /* 0x000fe20000000014 */
[----:B------:R-:W-:Y:S01]  /*e420*/  IMAD.U32 R31, R31, 0x10000, RZ ;  /* 0x000100001f1f7824 */ /* 0x000fe200078e00ff */
[----:B------:R-:W-:Y:S01]  /*e430*/  SHF.R.U32.HI R27, RZ, 0x10, R5 ;  /* 0x00000010ff1b7819 */ /* 0x000fe20000011605 */
[----:B------:R-:W-:Y:S01]  /*e440*/  IMAD.U32 R35, R35, 0x10000, RZ ;  /* 0x0001000023237824 */ /* 0x000fe200078e00ff */
[----:B------:R-:W-:-:S02]  /*e450*/  PRMT R13, R13, 0x7604, R12 ;  /* 0x000076040d0d7816 */ /* 0x000fc4000000000c */
[----:B------:R-:W-:Y:S02]  /*e460*/  PRMT R14, R15, 0x7604, R14 ;  /* 0x000076040f0e7816 */ /* 0x000fe4000000000e */
[----:B------:R-:W-:Y:S02]  /*e470*/  LOP3.LUT R12, R10, 0xff, RZ, 0xc0, !PT ;  /* 0x000000ff0a0c7812 */ /* 0x000fe400078ec0ff */
[----:B------:R-:W-:Y:S02]  /*e480*/  LOP3.LUT R15, R0, 0xff, RZ, 0xc0, !PT ;  /* 0x000000ff000f7812 */ /* 0x000fe400078ec0ff */
[----:B------:R-:W-:Y:S02]  /*e490*/  SHF.L.U32 R27, R27, 0x10, RZ ;  /* 0x000000101b1b7819 */ /* 0x000fe400000006ff */
[----:B--2---:R-:W-:Y:S02]  /*e4a0*/  PRMT R29, R15, 0x7604, R12 ;  /* 0x000076040f1d7816 */ /* 0x004fe4000000000c */
[----:B------:R-:W-:-:S02]  /*e4b0*/  LOP3.LUT R15, R14, 0xff0000, R3, 0xf8, !PT ;  /* 0x00ff00000e0f7812 */ /* 0x000fc400078ef803 */
[----:B------:R-:W-:Y:S02]  /*e4c0*/  LOP3.LUT R27, R24, 0xff0000, R27, 0xf8, !PT ;  /* 0x00ff0000181b7812 */ /* 0x000fe400078ef81b */
[----:B------:R-:W-:Y:S02]  /*e4d0*/  LOP3.LUT R31, R20, 0xff0000, R31, 0xf8, !PT ;  /* 0x00ff0000141f7812 */ /* 0x000fe400078ef81f */
[----:B------:R-:W-:Y:S02]  /*e4e0*/  LOP3.LUT R35, R28, 0xff0000, R35, 0xf8, !PT ;  /* 0x00ff00001c237812 */ /* 0x000fe400078ef823 */
[----:B------:R-:W-:Y:S01]  /*e4f0*/  LOP3.LUT R3, R13, 0xff0000, R6, 0xf8, !PT ;  /* 0x00ff00000d037812 */ /* 0x000fe200078ef806 */
[----:B0-----:R-:W-:Y:S06]  /*e500*/  @!P0 BRA `(.L_x_608) ;  /* 0x000001dc00888947 */ /* 0x001fec0003800000 */
.L_x_892:
[----:B------:R-:W-:Y:S05]  /*e510*/  BSYNC B1 ;  /* 0x0000000000017941 */ /* 0x000fea0003800000 */
.L_x_607:
[----:B------:R-:W-:Y:S01]  /*e520*/  VIMNMX R14, R30, 0x80, PT ;  /* 0x000000801e0e7848 */ /* 0x000fe20003fe0100 */
[----:B------:R-:W-:Y:S01]  /*e530*/  BSSY B1, `(.L_x_609) ;  /* 0x00000ca000017945 */ /* 0x000fe20003800000 */
[----:B------:R-:W-:Y:S02]  /*e540*/  LOP3.LUT R21, R21, 0xff0000, R4, 0xf8, !PT ;  /* 0x00ff000015157812 */ /* 0x000fe400078ef804 */
[----:B------:R-:W-:Y:S02]  /*e550*/  ISETP.GE.AND P0, PT, R219, R14, PT ;  /* 0x0000000edb00720c */ /* 0x000fe40003f06270 */
[----:B------:R-:W-:Y:S02]  /*e560*/  LOP3.LUT R29, R29, 0xff0000, R10, 0xf8, !PT ;  /* 0x00ff00001d1d7812 */ /* 0x000fe400078ef80a */
[----:B------:R-:W-:Y:S02]  /*e570*/  LOP3.LUT R33, R33, 0xff0000, R8, 0xf8, !PT ;  /* 0x00ff000021217812 */ /* 0x000fe400078ef808 */
[----:B------:R-:W-:-:S02]  /*e580*/  LOP3.LUT R3, R3, 0xff000000, R6, 0xf8, !PT ;  /* 0xff00000003037812 */ /* 0x000fc400078ef806 */
[----:B------:R-:W-:Y:S02]  /*e590*/  LOP3.LUT R13, R15, 0xff000000, R7, 0xf8, !PT ;  /* 0xff0000000f0d7812 */ /* 0x000fe400078ef807 */
[----:B------:R-:W-:Y:S02]  /*e5a0*/  LOP3.LUT R0, R21, 0xff000000, R4, 0xf8, !PT ;  /* 0xff00000015007812 */ /* 0x000fe400078ef804 */
[----:B------:R-:W-:Y:S02]  /*e5b0*/  LOP3.LUT R12, R27, 0xff000000, R5, 0xf8, !PT ;  /* 0xff0000001b0c7812 */ /* 0x000fe400078ef805 */
[----:B------:R-:W-:Y:S02]  /*e5c0*/  LOP3.LUT R10, R29, 0xff000000, R10, 0xf8, !PT ;  /* 0xff0000001d0a7812 */ /* 0x000fe400078ef80a */
[----:B------:R-:W-:Y:S02]  /*e5d0*/  LOP3.LUT R11, R31, 0xff000000, R11, 0xf8, !PT ;  /* 0xff0000001f0b7812 */ /* 0x000fe400078ef80b */
[----:B------:R-:W-:-:S02]  /*e5e0*/  LOP3.LUT R8, R33, 0xff000000, R8, 0xf8, !PT ;  /* 0xff00000021087812 */ /* 0x000fc400078ef808 */
[----:B------:R-:W-:Y:S01]  /*e5f0*/  LOP3.LUT R9, R35, 0xff000000, R9, 0xf8, !PT ;  /* 0xff00000023097812 */ /* 0x000fe200078ef809 */
[----:B------:R-:W-:Y:S06]  /*e600*/  @P0 BRA `(.L_x_610) ;  /* 0x0000000800f00947 */ /* 0x000fec0003800000 */
[----:B------:R1:W5:Y:S01]  /*e610*/  LDL R42, [R1+0x30] ;  /* 0x00003000012a7983 */ /* 0x0003620000100800 */
[----:B------:R-:W2:Y:S01]  /*e620*/  LDC R5, c[0x0][0x3f4] ;  /* 0x0000fd00ff057b82 */ /* 0x000ea20000000800 */
[----:B------:R-:W-:Y:S01]  /*e630*/  BSSY B2, `(.L_x_611) ;  /* 0x000005e000027945 */ /* 0x000fe20003800000 */
[-C--:B--2---:R-:W-:Y:S02]  /*e640*/  ISETP.GE.AND P0, PT, R22, R5.reuse, PT ;  /* 0x000000051600720c */ /* 0x084fe40003f06270 */
[----:B------:R-:W-:-:S11]  /*e650*/  ISETP.GE.AND P1, PT, R218, R5, PT ;  /* 0x00000005da00720c */ /* 0x000fd60003f26270 */
[----:B-1----:R-:W-:Y:S05]  /*e660*/  @P0 BRA `(.L_x_612) ;  /* 0x0000000400680947 */ /* 0x002fea0003800000 */
[----:B-----5:R-:W1:Y:S01]  /*e670*/  LDS.128 R4, [R42+0x20400] ;  /* 0x020400002a047984 */ /* 0x020e620000000c00 */
[----:B------:R-:W-:Y:S02]  /*e680*/  F2FP.F16.E4M3.UNPACK_B R29, R10 ;  /* 0x0000000aff1d723e */ /* 0x000fe400020006ff */
[----:B------:R-:W-:-:S03]  /*e690*/  F2FP.F16.E4M3.UNPACK_B R27, R3 ;  /* 0x00000003ff1b723e */ /* 0x000fc600020006ff */
[----:B------:R-:W-:Y:S02]  /*e6a0*/  HADD2.F32 R30, -RZ, R29.H1_H1 ;  /* 0x3000001dff1e7230 */ /* 0x000fe40000004100 */
[----:B------:R-:W-:Y:S02]  /*e6b0*/  HADD2.F32 R28, -RZ, R27.H1_H1 ;  /* 0x3000001bff1c7230 */ /* 0x000fe40000004100 */
[----:B------:R-:W-:Y:S02]  /*e6c0*/  HADD2.F32 R29, -RZ, R29.H0_H0 ;  /* 0x2000001dff1d7230 */ /* 0x000fe40000004100 */
[----:B------:R-:W-:Y:S01]  /*e6d0*/  HADD2.F32 R27, -RZ, R27.H0_H0 ;  /* 0x2000001bff1b7230 */ /* 0x000fe20000004100 */
[-C--:B-1----:R-:W-:Y:S02]  /*e6e0*/  F2FP.F16.E4M3.UNPACK_B R15, R4.reuse.H1 ;  /* 0x00000004ff0f723e */ /* 0x082fe400030006ff */
[-C--:B------:R-:W-:Y:S02]  /*e6f0*/  F2FP.F16.E4M3.UNPACK_B R21, R5.reuse ;  /* 0x00000005ff15723e */ /* 0x080fe400020006ff */
[----:B------:R-:W-:Y:S01]  /*e700*/  F2FP.F16.E4M3.UNPACK_B R24, R5.H1 ;  /* 0x00000005ff18723e */ /* 0x000fe200030006ff */
[--C-:B------:R-:W-:Y:S01]  /*e710*/  HADD2.F32 R20, -RZ, R15.reuse.H0_H0 ;  /* 0x2000000fff147230 */ /* 0x100fe20000004100 */
[----:B------:R-:W-:Y:S01]  /*e720*/  F2FP.F16.E4M3.UNPACK_B R4, R4 ;  /* 0x00000004ff04723e */ /* 0x000fe200020006ff */
[----:B------:R-:W-:Y:S01]  /*e730*/  HADD2.F32 R15, -RZ, R15.H1_H1 ;  /* 0x3000000fff0f7230 */ /* 0x000fe20000004100 */
[----:B------:R-:W-:-:S02]  /*e740*/  F2FP.F16.E4M3.UNPACK_B R26, R6 ;  /* 0x00000006ff1a723e */ /* 0x000fc400020006ff */
[----:B------:R-:W-:Y:S02]  /*e750*/  F2FP.F16.E4M3.UNPACK_B R6, R6.H1 ;  /* 0x00000006ff06723e */ /* 0x000fe400030006ff */
[C---:B------:R-:W-:Y:S01]  /*e760*/  FMUL.FTZ R5, R15.reuse, R30 ;  /* 0x0000001e0f057220 */ /* 0x040fe20000410000 */
[-C--:B------:R-:W-:Y:S01]  /*e770*/  FMUL.FTZ R31, R15, R28.reuse ;  /* 0x0000001c0f1f7220 */ /* 0x080fe20000410000 */
[----:B------:R-:W-:Y:S02]  /*e780*/  F2FP.F16.E4M3.UNPACK_B R15, R7 ;  /* 0x00000007ff0f723e */ /* 0x000fe400020006ff */
[C---:B------:R-:W-:Y:S01]  /*e790*/  FFMA.FTZ R33, R20.reuse, R28, -R5 ;  /* 0x0000001c14217223 */ /* 0x040fe20000010805 */
[--C-:B------:R-:W-:Y:S01]  /*e7a0*/  HADD2.F32 R5, -RZ, R4.reuse.H1_H1 ;  /* 0x30000004ff057230 */ /* 0x100fe20000004100 */
[----:B------:R-:W-:Y:S01]  /*e7b0*/  F2FP.F16.E4M3.UNPACK_B R28, R10.H1 ;  /* 0x0000000aff1c723e */ /* 0x000fe200030006ff */
[----:B------:R-:W-:Y:S01]  /*e7c0*/  FFMA.FTZ R34, R20, R30, R31 ;  /* 0x0000001e14227223 */ /* 0x000fe2000001001f */
[----:B------:R-:W-:Y:S01]  /*e7d0*/  HADD2.F32 R4, -RZ, R4.H0_H0 ;  /* 0x20000004ff047230 */ /* 0x000fe20000004100 */
[----:B------:R-:W-:Y:S01]  /*e7e0*/  F2FP.F16.E4M3.UNPACK_B R20, R3.H1 ;  /* 0x00000003ff14723e */ /* 0x000fe200030006ff */
[C---:B------:R-:W-:Y:S01]  /*e7f0*/  FMUL.FTZ R31, R5.reuse, R29 ;  /* 0x0000001d051f7220 */ /* 0x040fe20000410000 */
[----:B0-----:R-:W-:Y:S01]  /*e800*/  FMUL.FTZ R32, R5, R27 ;  /* 0x0000001b05207220 */ /* 0x001fe20000410000 */
[----:B------:R-:W-:Y:S01]  /*e810*/  HADD2.F32 R30, -RZ, R28.H1_H1 ;  /* 0x3000001cff1e7230 */ /* 0x000fe20000004100 */
[----:B------:R-:W-:Y:S01]  /*e820*/  F2FP.F16.E4M3.UNPACK_B R7, R7.H1 ;  /* 0x00000007ff07723e */ /* 0x000fe200030006ff */
[----:B------:R-:W-:-:S02]  /*e830*/  HADD2.F32 R5, -RZ, R24.H1_H1 ;  /* 0x30000018ff057230 */ /* 0x000fc40000004100 */
[C---:B------:R-:W-:Y:S01]  /*e840*/  FFMA.FTZ R31, R4.reuse, R27, -R31 ;  /* 0x0000001b041f7223 */ /* 0x040fe2000001081f */
[----:B------:R-:W-:Y:S01]  /*e850*/  FFMA.FTZ R32, R4, R29, R32 ;  /* 0x0000001d04207223 */ /* 0x000fe20000010020 */
[----:B------:R-:W-:Y:S02]  /*e860*/  HADD2.F32 R27, -RZ, R20.H1_H1 ;  /* 0x30000014ff1b7230 */ /* 0x000fe40000004100 */
[----:B------:R-:W-:Y:S02]  /*e870*/  HADD2.F32 R24, -RZ, R24.H0_H0 ;  /* 0x20000018ff187230 */ /* 0x000fe40000004100 */
[C---:B------:R-:W-:Y:S01]  /*e880*/  FMUL.FTZ R29, R5.reuse, R30 ;  /* 0x0000001e051d7220 */ /* 0x040fe20000410000 */
[----:B------:R-:W-:Y:S02]  /*e890*/  HADD2.F32 R28, -RZ, R28.H0_H0 ;  /* 0x2000001cff1c7230 */ /* 0x000fe40000004100 */
[----:B------:R-:W-:Y:S01]  /*e8a0*/  FMUL.FTZ R5, R5, R27 ;  /* 0x0000001b05057220 */ /* 0x000fe20000410000 */
[----:B------:R-:W-:-:S02]  /*e8b0*/  HADD2.F32 R4, -RZ, R21.H1_H1 ;  /* 0x30000015ff047230 */ /* 0x000fc40000004100 */
[C---:B------:R-:W-:Y:S01]  /*e8c0*/  FFMA.FTZ R37, R24.reuse, R27, -R29 ;  /* 0x0000001b18257223 */ /* 0x040fe2000001081d */
[----:B------:R-:W-:Y:S01]  /*e8d0*/  F2FP.F16.E4M3.UNPACK_B R27, R11 ;  /* 0x0000000bff1b723e */ /* 0x000fe200020006ff */
[----:B------:R-:W-:Y:S02]  /*e8e0*/  HADD2.F32 R20, -RZ, R20.H0_H0 ;  /* 0x20000014ff147230 */ /* 0x000fe40000004100 */
[----:B------:R-:W-:Y:S01]  /*e8f0*/  FFMA.FTZ R30, R24, R30, R5 ;  /* 0x0000001e181e7223 */ /* 0x000fe20000010005 */
[----:B------:R-:W-:Y:S02]  /*e900*/  HADD2.F32 R21, -RZ, R21.H0_H0 ;  /* 0x20000015ff157230 */ /* 0x000fe40000004100 */
[C---:B------:R-:W-:Y:S01]  /*e910*/  FMUL.FTZ R36, R4.reuse, R28 ;  /* 0x0000001c04247220 */ /* 0x040fe20000410000 */
[----:B------:R-:W-:Y:S01]  /*e920*/  F2FP.F16.E4M3.UNPACK_B R24, R13 ;  /* 0x0000000dff18723e */ /* 0x000fe200020006ff */
[----:B------:R-:W-:Y:S02]  /*e930*/  HADD2.F32 R29, -RZ, R27.H1_H1 ;  /* 0x3000001bff1d7230 */ /* 0x000fe40000004100 */
[----:B------:R-:W-:Y:S01]  /*e940*/  FMUL.FTZ R35, R4, R20 ;  /* 0x0000001404237220 */ /* 0x000fe20000410000 */
[----:B------:R-:W-:-:S02]  /*e950*/  HADD2.F32 R5, -RZ, R6.H1_H1 ;  /* 0x30000006ff057230 */ /* 0x000fc40000004100 */
[C---:B------:R-:W-:Y:S01]  /*e960*/  FFMA.FTZ R36, R21.reuse, R20, -R36 ;  /* 0x0000001415247223 */ /* 0x040fe20000010824 */
[----:B------:R-:W-:Y:S02]  /*e970*/  HADD2.F32 R20, -RZ, R24.H1_H1 ;  /* 0x30000018ff147230 */ /* 0x000fe40000004100 */
[----:B------:R-:W-:Y:S01]  /*e980*/  FFMA.FTZ R35, R21, R28, R35 ;  /* 0x0000001c15237223 */ /* 0x000fe20000010023 */
[----:B------:R-:W-:Y:S02]  /*e990*/  HADD2.F32 R6, -RZ, R6.H0_H0 ;  /* 0x20000006ff067230 */ /* 0x000fe40000004100 */
[C---:B------:R-:W-:Y:S01]  /*e9a0*/  FMUL.FTZ R39, R5.reuse, R29 ;  /* 0x0000001d05277220 */ /* 0x040fe20000410000 */
[----:B------:R-:W-:Y:S02]  /*e9b0*/  HADD2.F32 R27, -RZ, R27.H0_H0 ;  /* 0x2000001bff1b7230 */ /* 0x000fe40000004100 */
[----:B------:R-:W-:Y:S01]  /*e9c0*/  FMUL.FTZ R41, R5, R20 ;  /* 0x0000001405297220 */ /* 0x000fe20000410000 */
[----:B------:R-:W-:-:S02]  /*e9d0*/  HADD2.F32 R4, -RZ, R26.H1_H1 ;  /* 0x3000001aff047230 */ /* 0x000fc40000004100 */
[----:B------:R-:W-:Y:S01]  /*e9e0*/  FFMA.FTZ R28, R6, R20, -R39 ;  /* 0x00000014061c7223 */ /* 0x000fe20000010827 */
[----:B------:R-:W-:Y:S01]  /*e9f0*/  HADD2.F32 R21, -RZ, R24.H0_H0 ;  /* 0x20000018ff157230 */ /* 0x000fe20000004100 */
[----:B------:R-:W-:Y:S01]  /*ea00*/  F2FP.F16.E4M3.UNPACK_B R5, R13.H1 ;  /* 0x0000000dff05723e */ /* 0x000fe200030006ff */
[----:B------:R-:W-:Y:S02]  /*ea10*/  HADD2.F32 R26, -RZ, R26.H0_H0 ;  /* 0x2000001aff1a7230 */ /* 0x000fe40000004100 */
[----:B------:R-:W-:Y:S01]  /*ea20*/  FMUL.FTZ R39, R4, R27 ;  /* 0x0000001b04277220 */ /* 0x000fe20000410000 */
[----:B------:R-:W-:Y:S01]  /*ea30*/  FFMA.FTZ R41, R6, R29, R41 ;  /* 0x0000001d06297223 */ /* 0x000fe20000010029 */
[----:B------:R-:W-:Y:S01]  /*ea40*/  FMUL.FTZ R20, R4, R21 ;  /* 0x0000001504147220 */ /* 0x000fe20000410000 */
[----:B------:R-:W-:Y:S01]  /*ea50*/  F2FP.F16.E4M3.UNPACK_B R4, R11.H1 ;  /* 0x0000000bff04723e */ /* 0x000fe200030006ff */
[----:B------:R-:W-:Y:S01]  /*ea60*/  FFMA.FTZ R39, R26, R21, -R39 ;  /* 0x000000151a277223 */ /* 0x000fe20000010827 */
[----:B------:R-:W-:-:S02]  /*ea70*/  HADD2.F32 R6, -RZ, R5.H0_H0 ;  /* 0x20000005ff067230 */ /* 0x000fc40000004100 */
[----:B------:R-:W-:Y:S01]  /*ea80*/  FFMA.FTZ R26, R26, R27, R20 ;  /* 0x0000001b1a1a7223 */ /* 0x000fe20000010014 */
[----:B------:R-:W-:Y:S01]  /*ea90*/  HADD2.F32 R20, -RZ, R5.H1_H1 ;  /* 0x30000005ff147230 */ /* 0x000fe20000004100 */
[----:B------:R-:W-:Y:S01]  /*eaa0*/  F2FP.SATFINITE.E4M3.F32.PACK_AB_MERGE_C R30, R30, R37, RZ ;  /* 0x000000251e1e723e */ /* 0x000fe200048070ff */
[--C-:B------:R-:W-:Y:S02]  /*eab0*/  HADD2.F32 R24, -RZ, R4.reuse.H1_H1 ;  /* 0x30000004ff187230 */ /* 0x100fe40000004100 */
[----:B------:R-:W-:Y:S02]  /*eac0*/  HADD2.F32 R5, -RZ, R7.H1_H1 ;  /* 0x30000007ff057230 */ /* 0x000fe40000004100 */
[----:B------:R-:W-:Y:S02]  /*ead0*/  HADD2.F32 R21, -RZ, R4.H0_H0 ;  /* 0x20000004ff157230 */ /* 0x000fe40000004100 */
[----:B------:R-:W-:Y:S02]  /*eae0*/  HADD2.F32 R4, -RZ, R15.H1_H1 ;  /* 0x3000000fff047230 */ /* 0x000fe40000004100 */
[----:B------:R-:W-:Y:S01]  /*eaf0*/  FMUL.FTZ R40, R5, R24 ;  /* 0x0000001805287220 */ /* 0x000fe20000410000 */
[----:B------:R-:W-:-:S02]  /*eb00*/  HADD2.F32 R7, -RZ, R7.H0_H0 ;  /* 0x20000007ff077230 */ /* 0x000fc40000004100 */
[----:B------:R-:W-:Y:S01]  /*eb10*/  FMUL.FTZ R5, R5, R20 ;  /* 0x0000001405057220 */ /* 0x000fe20000410000 */
[----:B------:R-:W-:Y:S02]  /*eb20*/  HADD2.F32 R15, -RZ, R15.H0_H0 ;  /* 0x2000000fff0f7230 */ /* 0x000fe40000004100 */
[CC--:B------:R-:W-:Y:S01]  /*eb30*/  FMUL.FTZ R38, R4.reuse, R21.reuse ;  /* 0x0000001504267220 */ /* 0x0c0fe20000410000 */
[----:B------:R-:W-:Y:S01]  /*eb40*/  FMUL.FTZ R4, R4, R6 ;  /* 0x0000000604047220 */ /* 0x000fe20000410000 */
[C---:B------:R-:W-:Y:S01]  /*eb50*/  FFMA.FTZ R40, R7.reuse, R20, -R40 ;  /* 0x0000001407287223 */ /* 0x040fe20000010828 */
[----:B------:R-:W-:Y:S01]  /*eb60*/  FFMA.FTZ R5, R7, R24, R5 ;  /* 0x0000001807057223 */ /* 0x000fe20000010005 */
[C---:B------:R-:W-:Y:S01]  /*eb70*/  FFMA.FTZ R7, R15.reuse, R6, -R38 ;  /* 0x000000060f077223 */ /* 0x040fe20000010826 */
[----:B------:R-:W-:Y:S01]  /*eb80*/  FFMA.FTZ R20, R15, R21, R4 ;  /* 0x000000150f147223 */ /* 0x000fe20000010004 */
[----:B------:R-:W-:Y:S02]  /*eb90*/  F2FP.SATFINITE.E4M3.F32.PACK_AB_MERGE_C R4, R34, R33, RZ ;  /* 0x000000212204723e */ /* 0x000fe400048070ff */
[----:B------:R-:W-:-:S02]  /*eba0*/  F2FP.SATFINITE.E4M3.F32.PACK_AB_MERGE_C R6, R41, R28, RZ ;  /* 0x0000001c2906723e */ /* 0x000fc400048070ff */
[----:B------:R-:W-:Y:S02]  /*ebb0*/  F2FP.SATFINITE.E4M3.F32.PACK_AB_MERGE_C R40, R5, R40, RZ ;  /* 0x000000280528723e */ /* 0x000fe400048070ff */
[----:B------:R-:W-:Y:S02]  /*ebc0*/  F2FP.SATFINITE.E4M3.F32.PACK_AB_MERGE_C R4, R32, R31, R4 ;  /* 0x0000001f2004723e */ /* 0x000fe40004807004 */
[----:B------:R-:W-:Y:S02]  /*ebd0*/  F2FP.SATFINITE.E4M3.F32.PACK_AB_MERGE_C R5, R35, R36, R30 ;  /* 0x000000242305723e */ /* 0x000fe4000480701e */
[----:B------:R-:W-:Y:S02]  /*ebe0*/  F2FP.SATFINITE.E4M3.F32.PACK_AB_MERGE_C R6, R26, R39, R6 ;  /* 0x000000271a06723e */ /* 0x000fe40004807006 */
[----:B------:R-:W-:-:S05]  /*ebf0*/  F2FP.SATFINITE.E4M3.F32.PACK_AB_MERGE_C R7, R20, R7, R40 ;  /* 0x000000071407723e */ /* 0x000fca0004807028 */
[----:B------:R1:W-:Y:S02]  /*ec00*/  STS.128 [R42+0x20400], R4 ;  /* 0x020400042a007388 */ /* 0x0003e40000000c00 */
.L_x_612:
[----:B------:R-:W-:Y:S05]  /*ec10*/  BSYNC B2 ;  /* 0x0000000000027941 */ /* 0x000fea0003800000 */
.L_x_611:
[----:B------:R-:W-:Y:S05]  /*ec20*/  @P1 BRA `(.L_x_610) ;  /* 0x0000000400681947 */ /* 0x000fea0003800000 */
[----:B-1---5:R-:W1:Y:S01]  /*ec30*/  LDS.128 R4, [R42+0x24400] ;  /* 0x024400002a047984 */ /* 0x022e620000000c00 */
        /* <DEDUP_REMOVED lines=89> */
.L_x_610:
[----:B------:R-:W-:Y:S05]  /*f1d0*/  BSYNC B1 ;  /* 0x0000000000017941 */ /* 0x000fea0003800000 */
.L_x_609:
[----:B-12---:R-:W-:Y:S01]  /*f1e0*/  VIADD R4, R219, 0x20 ;  /* 0x00000020db047836 */ /* 0x006fe20000000000 */
[----:B------:R-:W-:Y:S04]  /*f1f0*/  BSSY B1, `(.L_x_613) ;  /* 0x00000bf000017945 */ /* 0x000fe80003800000 */
[----:B------:R-:W-:-:S13]  /*f200*/  ISETP.GE.AND P0, PT, R4, R14, PT ;  /* 0x0000000e0400720c */ /* 0x000fda0003f06270 */
[----:B------:R-:W-:Y:S05]  /*f210*/  @P0 BRA `(.L_x_614) ;  /* 0x0000000800f00947 */ /* 0x000fea0003800000 */
[----:B-----5:R1:W5:Y:S01]  /*f220*/  LDL R42, [R1+0x30] ;  /* 0x00003000012a7983 */ /* 0x0203620000100800 */
[----:B------:R-:W2:Y:S01]  /*f230*/  LDC R5, c[0x0][0x3f4] ;  /* 0x0000fd00ff057b82 */ /* 0x000ea20000000800 */
[----:B------:R-:W-:Y:S01]  /*f240*/  BSSY B2, `(.L_x_615) ;  /* 0x000005e000027945 */ /* 0x000fe20003800000 */
[-C--:B--2---:R-:W-:Y:S02]  /*f250*/  ISETP.GE.AND P0, PT, R22, R5.reuse, PT ;  /* 0x000000051600720c */ /* 0x084fe40003f06270 */
[----:B------:R-:W-:-:S11]  /*f260*/  ISETP.GE.AND P1, PT, R218, R5, PT ;  /* 0x00000005da00720c */ /* 0x000fd60003f26270 */
[----:B-1----:R-:W-:Y:S05]  /*f270*/  @P0 BRA `(.L_x_616) ;  /* 0x0000000400680947 */ /* 0x002fea0003800000 */
[----:B-----5:R-:W1:Y:S01]  /*f280*/  LDS.128 R4, [R42+0x21400] ;  /* 0x021400002a047984 */ /* 0x020e620000000c00 */
[----:B------:R-:W-:Y:S02]  /*f290*/  F2FP.F16.E4M3.UNPACK_B R29, R3 ;  /* 0x00000003ff1d723e */ /* 0x000fe400020006ff */
[-C--:B------:R-:W-:Y:S02]  /*f2a0*/  F2FP.F16.E4M3.UNPACK_B R30, R10.reuse ;  /* 0x0000000aff1e723e */ /* 0x080fe400020006ff */
[----:B------:R-:W-:Y:S01]  /*f2b0*/  F2FP.F16.E4M3.UNPACK_B R33, R10.H1 ;  /* 0x0000000aff21723e */ /* 0x000fe200030006ff */
[----:B------:R-:W-:Y:S01]  /*f2c0*/  HADD2.F32 R28, -RZ, R29.H1_H1 ;  /* 0x3000001dff1c7230 */ /* 0x000fe20000004100 */
[----:B------:R-:W-:Y:S01]  /*f2d0*/  F2FP.F16.E4M3.UNPACK_B R37, R11 ;  /* 0x0000000bff25723e */ /* 0x000fe200020006ff */
[----:B0-----:R-:W-:Y:S02]  /*f2e0*/  HADD2.F32 R32, -RZ, R30.H1_H1 ;  /* 0x3000001eff207230 */ /* 0x001fe40000004100 */
[----:B------:R-:W-:-:S02]  /*f2f0*/  HADD2.F32 R34, -RZ, R33.H1_H1 ;  /* 0x30000021ff227230 */ /* 0x000fc40000004100 */
[----:B------:R-:W-:Y:S02]  /*f300*/  HADD2.F32 R35, -RZ, R33.H0_H0 ;  /* 0x20000021ff237230 */ /* 0x000fe40000004100 */
[--C-:B------:R-:W-:Y:S02]  /*f310*/  HADD2.F32 R40, -RZ, R37.reuse.H1_H1 ;  /* 0x30000025ff287230 */ /* 0x100fe40000004100 */
        /* <DEDUP_REMOVED lines=9> */
[-C--:B------:R-:W-:Y:S01]  /*f3b0*/  FMUL.FTZ R5, R32, R15.reuse ;  /* 0x0000000f20057220 */ /* 0x080fe20000410000 */
[C---:B------:R-:W-:Y:S01]  /*f3c0*/  FMUL.FTZ R27, R28.reuse, R15 ;  /* 0x0000000f1c1b7220 */ /* 0x040fe20000410000 */
[----:B------:R-:W-:Y:S02]  /*f3d0*/  F2FP.F16.E4M3.UNPACK_B R15, R7 ;  /* 0x00000007ff0f723e */ /* 0x000fe400020006ff */
[-C--:B------:R-:W-:Y:S01]  /*f3e0*/  FFMA.FTZ R28, R28, R20.reuse, -R5 ;  /* 0x000000141c1c7223 */ /* 0x080fe20000010805 */
[----:B------:R-:W-:Y:S01]  /*f3f0*/  FFMA.FTZ R31, R32, R20, R27 ;  /* 0x00000014201f7223 */ /* 0x000fe2000001001b */
[----:B------:R-:W-:Y:S01]  /*f400*/  HADD2.F32 R32, -RZ, R30.H0_H0 ;  /* 0x2000001eff207230 */ /* 0x000fe20000004100 */
[----:B------:R-:W-:Y:S01]  /*f410*/  F2FP.F16.E4M3.UNPACK_B R30, R3.H1 ;  /* 0x00000003ff1e723e */ /* 0x000fe200030006ff */
[----:B------:R-:W-:Y:S01]  /*f420*/  HADD2.F32 R5, -RZ, R4.H1_H1 ;  /* 0x30000004ff057230 */ /* 0x000fe20000004100 */
[----:B------:R-:W-:Y:S01]  /*f430*/  F2FP.F16.E4M3.UNPACK_B R7, R7.H1 ;  /* 0x00000007ff07723e */ /* 0x000fe200030006ff */
[----:B------:R-:W-:-:S02]  /*f440*/  HADD2.F32 R20, -RZ, R29.H0_H0 ;  /* 0x2000001dff147230 */ /* 0x000fc40000004100 */
[----:B------:R-:W-:Y:S02]  /*f450*/  HADD2.F32 R4, -RZ, R4.H0_H0 ;  /* 0x20000004ff047230 */ /* 0x000fe40000004100 */
[-C--:B------:R-:W-:Y:S01]  /*f460*/  FMUL.FTZ R27, R32, R5.reuse ;  /* 0x00000005201b7220 */ /* 0x080fe20000410000 */
[----:B------:R-:W-:Y:S02]  /*f470*/  HADD2.F32 R33, -RZ, R30.H0_H0 ;  /* 0x2000001eff217230 */ /* 0x000fe40000004100 */
[C---:B------:R-:W-:Y:S01]  /*f480*/  FMUL.FTZ R29, R20.reuse, R5 ;  /* 0x00000005141d7220 */ /* 0x040fe20000410000 */
[--C-:B------:R-:W-:Y:S02]  /*f490*/  HADD2.F32 R5, -RZ, R24.reuse.H1_H1 ;  /* 0x30000018ff057230 */ /* 0x100fe40000004100 */
[-C--:B------:R-:W-:Y:S01]  /*f4a0*/  FFMA.FTZ R27, R20, R4.reuse, -R27 ;  /* 0x00000004141b7223 */ /* 0x080fe2000001081b */
[----:B------:R-:W-:Y:S02]  /*f4b0*/  HADD2.F32 R24, -RZ, R24.H0_H0 ;  /* 0x20000018ff187230 */ /* 0x000fe40000004100 */
[----:B------:R-:W-:Y:S01]  /*f4c0*/  FFMA.FTZ R20, R32, R4, R29 ;  /* 0x0000000420147223 */ /* 0x000fe2000001001d */
[----:B------:R-:W-:-:S02]  /*f4d0*/  HADD2.F32 R32, -RZ, R30.H1_H1 ;  /* 0x3000001eff207230 */ /* 0x000fc40000004100 */
[-C--:B------:R-:W-:Y:S01]  /*f4e0*/  FMUL.FTZ R29, R34, R5.reuse ;  /* 0x00000005221d7220 */ /* 0x080fe20000410000 */
[--C-:B------:R-:W-:Y:S02]  /*f4f0*/  HADD2.F32 R4, -RZ, R21.reuse.H1_H1 ;  /* 0x30000015ff047230 */ /* 0x100fe40000004100 */
[----:B------:R-:W-:Y:S02]  /*f500*/  HADD2.F32 R21, -RZ, R21.H0_H0 ;  /* 0x20000015ff157230 */ /* 0x000fe40000004100 */
[C---:B------:R-:W-:Y:S01]  /*f510*/  FMUL.FTZ R5, R32.reuse, R5 ;  /* 0x0000000520057220 */ /* 0x040fe20000410000 */
[----:B------:R-:W-:Y:S01]  /*f520*/  FFMA.FTZ R29, R32, R24, -R29 ;  /* 0x00000018201d7223 */ /* 0x000fe2000001081d */
[----:B------:R-:W-:Y:S01]  /*f530*/  FMUL.FTZ R30, R35, R4 ;  /* 0x00000004231e7220 */ /* 0x000fe20000410000 */
[----:B------:R-:W-:Y:S01]  /*f540*/  F2FP.F16.E4M3.UNPACK_B R32, R13 ;  /* 0x0000000dff20723e */ /* 0x000fe200020006ff */
[----:B------:R-:W-:Y:S01]  /*f550*/  FFMA.FTZ R24, R34, R24, R5 ;  /* 0x0000001822187223 */ /* 0x000fe20000010005 */
[----:B------:R-:W-:Y:S01]  /*f560*/  FMUL.FTZ R4, R33, R4 ;  /* 0x0000000421047220 */ /* 0x000fe20000410000 */
[----:B------:R-:W-:-:S02]  /*f570*/  HADD2.F32 R5, -RZ, R6.H1_H1 ;  /* 0x30000006ff057230 */ /* 0x000fc40000004100 */
[-C--:B------:R-:W-:Y:S01]  /*f580*/  FFMA.FTZ R30, R33, R21.reuse, -R30 ;  /* 0x00000015211e7223 */ /* 0x080fe2000001081e */
[----:B------:R-:W-:Y:S02]  /*f590*/  HADD2.F32 R34, -RZ, R32.H1_H1 ;  /* 0x30000020ff227230 */ /* 0x000fe40000004100 */
[----:B------:R-:W-:Y:S01]  /*f5a0*/  FFMA.FTZ R21, R35, R21, R4 ;  /* 0x0000001523157223 */ /* 0x000fe20000010004 */
[----:B------:R-:W-:Y:S02]  /*f5b0*/  HADD2.F32 R6, -RZ, R6.H0_H0 ;  /* 0x20000006ff067230 */ /* 0x000fe40000004100 */
[-C--:B------:R-:W-:Y:S01]  /*f5c0*/  FMUL.FTZ R33, R40, R5.reuse ;  /* 0x0000000528217220 */ /* 0x080fe20000410000 */
[----:B------:R-:W-:Y:S02]  /*f5d0*/  HADD2.F32 R36, -RZ, R32.H0_H0 ;  /* 0x20000020ff247230 */ /* 0x000fe40000004100 */
[----:B------:R-:W-:Y:S01]  /*f5e0*/  FMUL.FTZ R35, R34, R5 ;  /* 0x0000000522237220 */ /* 0x000fe20000410000 */
[----:B------:R-:W-:-:S02]  /*f5f0*/  HADD2.F32 R4, -RZ, R26.H1_H1 ;  /* 0x3000001aff047230 */ /* 0x000fc40000004100 */
[-C--:B------:R-:W-:Y:S01]  /*f600*/  FFMA.FTZ R32, R34, R6.reuse, -R33 ;  /* 0x0000000622207223 */ /* 0x080fe20000010821 */
[----:B------:R-:W-:Y:S01]  /*f610*/  HADD2.F32 R26, -RZ, R26.H0_H0 ;  /* 0x2000001aff1a7230 */ /* 0x000fe20000004100 */
[----:B------:R-:W-:Y:S01]  /*f620*/  F2FP.F16.E4M3.UNPACK_B R34, R13.H1 ;  /* 0x0000000dff22723e */ /* 0x000fe200030006ff */
[----:B------:R-:W-:Y:S01]  /*f630*/  FFMA.FTZ R35, R40, R6, R35 ;  /* 0x0000000628237223 */ /* 0x000fe20000010023 */
[-C--:B------:R-:W-:Y:S01]  /*f640*/  FMUL.FTZ R5, R38, R4.reuse ;  /* 0x0000000426057220 */ /* 0x080fe20000410000 */
[C---:B------:R-:W-:Y:S01]  /*f650*/  FMUL.FTZ R33, R36.reuse, R4 ;  /* 0x0000000424217220 */ /* 0x040fe20000410000 */
[----:B------:R-:W-:Y:S01]  /*f660*/  F2FP.F16.E4M3.UNPACK_B R4, R11.H1 ;  /* 0x0000000bff04723e */ /* 0x000fe200030006ff */
[----:B------:R-:W-:Y:S02]  /*f670*/  HADD2.F32 R39, -RZ, R34.H1_H1 ;  /* 0x30000022ff277230 */ /* 0x000fe40000004100 */
[----:B------:R-:W-:Y:S01]  /*f680*/  FFMA.FTZ R6, R36, R26, -R5 ;  /* 0x0000001a24067223 */ /* 0x000fe20000010805 */
[----:B------:R-:W-:-:S02]  /*f690*/  HADD2.F32 R5, -RZ, R7.H1_H1 ;  /* 0x30000007ff057230 */ /* 0x000fc40000004100 */
[----:B------:R-:W-:Y:S01]  /*f6a0*/  FFMA.FTZ R33, R38, R26, R33 ;  /* 0x0000001a26217223 */ /* 0x000fe20000010021 */
[--C-:B------:R-:W-:Y:S01]  /*f6b0*/  HADD2.F32 R43, -RZ, R4.reuse.H1_H1 ;  /* 0x30000004ff2b7230 */ /* 0x100fe20000004100 */
[----:B------:R-:W-:Y:S01]  /*f6c0*/  F2FP.SATFINITE.E4M3.F32.PACK_AB_MERGE_C R24, R24, R29, RZ ;  /* 0x0000001d1818723e */ /* 0x000fe200048070ff */
[----:B------:R-:W-:Y:S02]  /*f6d0*/  HADD2.F32 R41, -RZ, R4.H0_H0 ;  /* 0x20000004ff297230 */ /* 0x000fe40000004100 */
[-C--:B------:R-:W-:Y:S01]  /*f6e0*/  FMUL.FTZ R36, R39, R5.reuse ;  /* 0x0000000527247220 */ /* 0x080fe20000410000 */
[----:B------:R-:W-:Y:S01]  /*f6f0*/  HADD2.F32 R4, -RZ, R15.H1_H1 ;  /* 0x3000000fff047230 */ /* 0x000fe20000004100 */
[----:B------:R-:W-:Y:S01]  /*f700*/  F2FP.SATFINITE.E4M3.F32.PACK_AB_MERGE_C R32, R35, R32, RZ ;  /* 0x000000202320723e */ /* 0x000fe200048070ff */
[----:B------:R-:W-:Y:S02]  /*f710*/  HADD2.F32 R37, -RZ, R34.H0_H0 ;  /* 0x20000022ff257230 */ /* 0x000fe40000004100 */
[----:B------:R-:W-:Y:S01]  /*f720*/  FMUL.FTZ R34, R43, R5 ;  /* 0x000000052b227220 */ /* 0x000fe20000410000 */
[----:B------:R-:W-:-:S02]  /*f730*/  HADD2.F32 R7, -RZ, R7.H0_H0 ;  /* 0x20000007ff077230 */ /* 0x000fc40000004100 */
[-C--:B------:R-:W-:Y:S01]  /*f740*/  FMUL.FTZ R26, R41, R4.reuse ;  /* 0x00000004291a7220 */ /* 0x080fe20000410000 */
[----:B------:R-:W-:Y:S02]  /*f750*/  HADD2.F32 R15, -RZ, R15.H0_H0 ;  /* 0x2000000fff0f7230 */ /* 0x000fe40000004100 */
[----:B------:R-:W-:Y:S01]  /*f760*/  FMUL.FTZ R4, R37, R4 ;  /* 0x0000000425047220 */ /* 0x000fe20000410000 */
[----:B------:R-:W-:Y:S01]  /*f770*/  F2FP.SATFINITE.E4M3.F32.PACK_AB_MERGE_C R6, R33, R6, R32 ;  /* 0x000000062106723e */ /* 0x000fe20004807020 */
[-C--:B------:R-:W-:Y:S01]  /*f780*/  FFMA.FTZ R34, R39, R7.reuse, -R34 ;  /* 0x0000000727227223 */ /* 0x080fe20000010822 */
[----:B------:R-:W-:Y:S01]  /*f790*/  FFMA.FTZ R5, R43, R7, R36 ;  /* 0x000000072b057223 */ /* 0x000fe20000010024 */
[-C--:B------:R-:W-:Y:S01]  /*f7a0*/  FFMA.FTZ R7, R37, R15.reuse, -R26 ;  /* 0x0000000f25077223 */ /* 0x080fe2000001081a */
[----:B------:R-:W-:Y:S01]  /*f7b0*/  FFMA.FTZ R26, R41, R15, R4 ;  /* 0x0000000f291a7223 */ /* 0x000fe20000010004 */
[----:B------:R-:W-:Y:S02]  /*f7c0*/  F2FP.SATFINITE.E4M3.F32.PACK_AB_MERGE_C R4, R31, R28, RZ ;  /* 0x0000001c1f04723e */ /* 0x000fe400048070ff */
[----:B------:R-:W-:-:S02]  /*f7d0*/  F2FP.SATFINITE.E4M3.F32.PACK_AB_MERGE_C R34, R5, R34, RZ ;  /* 0x000000220522723e */ /* 0x000fc400048070ff */
[----:B------:R-:W-:Y:S02]  /*f7e0*/  F2FP.SATFINITE.E4M3.F32.PACK_AB_MERGE_C R4, R20, R27, R4 ;  /* 0x0000001b1404723e */ /* 0x000fe40004807004 */
[----:B------:R-:W-:Y:S02]  /*f7f0*/  F2FP.SATFINITE.E4M3.F32.PACK_AB_MERGE_C R5, R21, R30, R24 ;  /* 0x0000001e1505723e */ /* 0x000fe40004807018 */
[----:B------:R-:W-:-:S05]  /*f800*/  F2FP.SATFINITE.E4M3.F32.PACK_AB_MERGE_C R7, R26, R7, R34 ;  /* 0x000000071a07723e */ /* 0x000fca0004807022 */
[----:B------:R1:W-:Y:S02]  /*f810*/  STS.128 [R42+0x21400], R4 ;  /* 0x021400042a007388 */ /* 0x0003e40000000c00 */
.L_x_616:
[----:B------:R-:W-:Y:S05]  /*f820*/  BSYNC B2 ;  /* 0x0000000000027941 */ /* 0x000fea0003800000 */
.L_x_615:
[----:B------:R-:W-:Y:S05]  /*f830*/  @P1 BRA `(.L_x_614) ;  /* 0x0000000400681947 */ /* 0x000fea0003800000 */
[----:B-1---5:R-:W1:Y:S01]  /*f840*/  LDS.128 R4, [R42+0x25400] ;  /* 0x025400002a047984 */ /* 0x022e620000000c00 */
        /* <DEDUP_REMOVED lines=20> */
[-C--:B------:R-:W-:Y:S02]  /*f990*/  F2FP.F16.E4M3.UNPACK_B R15, R7.reuse ;  /* 0x00000007ff0f723e */ /* 0x080fe400020006ff */
        /* <DEDUP_REMOVED lines=34> */
[----:B------:R-:W-:Y:S01]  /*fbc0*/  FFMA.FTZ R32, R34, R6, -R33 ;  /* 0x0000000622207223 */ /* 0x000fe20000010821 */
        /* <DEDUP_REMOVED lines=33> */
.L_x_614:
[----:B------:R-:W-:Y:S05]  /*fde0*/  BSYNC B1 ;  /* 0x0000000000017941 */ /* 0x000fea0003800000 */
.L_x_613:
        /* <DEDUP_REMOVED lines=100> */
.L_x_620:
[----:B------:R-:W-:Y:S05]  /*10430*/  BSYNC B2 ;  /* 0x0000000000027941 */ /* 0x000fea0003800000 */
.L_x_619:
        /* <DEDUP_REMOVED lines=91> */
.L_x_618:
[----:B------:R-:W-:Y:S05]  /*109f0*/  BSYNC B1 ;  /* 0x0000000000017941 */ /* 0x000fea0003800000 */
.L_x_617:
[----:B-12---:R-:W-:-:S04]  /*10a00*/  IADD3 R4, R219, 0x60, RZ ;  /* 0x00000060db047810 */ /* 0x006fc80007ffe0ff */
[----:B------:R-:W-:-:S13]  /*10a10*/  ISETP.GE.AND P0, PT, R4, R14, PT ;  /* 0x0000000e0400720c */ /* 0x000fda0003f06270 */
[----:B------:R-:W-:Y:S05]  /*10a20*/  @P0 BRA `(.L_x_621) ;  /* 0x00000044004c0947 */ /* 0x000fea0003800000 */
        /* <DEDUP_REMOVED lines=9> */
[--C-:B------:R-:W-:Y:S02]  /*10ac0*/  HADD2.F32 R31, -RZ, R30.reuse.H1_H1 ;  /* 0x3000001eff1f7230 */ /* 0x100fe40000004100 */
[----:B------:R-:W-:Y:S02]  /*10ad0*/  HADD2.F32 R27, -RZ, R29.H1_H1 ;  /* 0x3000001dff1b7230 */ /* 0x000fe40000004100 */
[----:B0-----:R-:W-:Y:S01]  /*10ae0*/  HADD2.F32 R32, -RZ, R30.H0_H0 ;  /* 0x2000001eff207230 */ /* 0x001fe20000004100 */
[----:B------:R-:W-:-:S05]  /*10af0*/  F2FP.F16.E4M3.UNPACK_B R30, R10.H1 ;  /* 0x0000000aff1e723e */ /* 0x000fca00030006ff */
[----:B------:R-:W-:Y:S01]  /*10b00*/  HADD2.F32 R33, -RZ, R30.H1_H1 ;  /* 0x3000001eff217230 */ /* 0x000fe20000004100 */
[-C--:B-1----:R-:W-:Y:S02]  /*10b10*/  F2FP.F16.E4M3.UNPACK_B R14, R4.reuse.H1 ;  /* 0x00000004ff0e723e */ /* 0x082fe400030006ff */
[----:B------:R-:W-:Y:S02]  /*10b20*/  F2FP.F16.E4M3.UNPACK_B R4, R4 ;  /* 0x00000004ff04723e */ /* 0x000fe400020006ff */
[-C--:B------:R-:W-:Y:S01]  /*10b30*/  F2FP.F16.E4M3.UNPACK_B R20, R5.reuse ;  /* 0x00000005ff14723e */ /* 0x080fe200020006ff */
[--C-:B------:R-:W-:Y:S01]  /*10b40*/  HADD2.F32 R15, -RZ, R14.reuse.H0_H0 ;  /* 0x2000000eff0f7230 */ /* 0x100fe20000004100 */
[----:B------:R-:W-:Y:S01]  /*10b50*/  F2FP.F16.E4M3.UNPACK_B R21, R5.H1 ;  /* 0x00000005ff15723e */ /* 0x000fe200030006ff */
[----:B------:R-:W-:Y:S01]  /*10b60*/  HADD2.F32 R14, -RZ, R14.H1_H1 ;  /* 0x3000000eff0e7230 */ /* 0x000fe20000004100 */
[-C--:B------:R-:W-:Y:S01]  /*10b70*/  F2FP.F16.E4M3.UNPACK_B R24, R6.reuse ;  /* 0x00000006ff18723e */ /* 0x080fe200020006ff */
[--C-:B------:R-:W-:Y:S01]  /*10b80*/  HADD2.F32 R5, -RZ, R4.reuse.H1_H1 ;  /* 0x30000004ff057230 */ /* 0x100fe20000004100 */
[----:B------:R-:W-:Y:S01]  /*10b90*/  F2FP.F16.E4M3.UNPACK_B R6, R6.H1 ;  /* 0x00000006ff06723e */ /* 0x000fe200030006ff */
[----:B------:R-:W-:-:S02]  /*10ba0*/  HADD2.F32 R4, -RZ, R4.H0_H0 ;  /* 0x20000004ff047230 */ /* 0x000fc40000004100 */
[-C--:B------:R-:W-:Y:S01]  /*10bb0*/  FMUL.FTZ R26, R31, R14.reuse ;  /* 0x0000000e1f1a7220 */ /* 0x080fe20000410000 */
[C---:B------:R-:W-:Y:S01]  /*10bc0*/  FMUL.FTZ R28, R27.reuse, R14 ;  /* 0x0000000e1b1c7220 */ /* 0x040fe20000410000 */
[----:B------:R-:W-:Y:S02]  /*10bd0*/  F2FP.F16.E4M3.UNPACK_B R14, R7 ;  /* 0x00000007ff0e723e */ /* 0x000fe400020006ff */
[-C--:B------:R-:W-:Y:S01]  /*10be0*/  FFMA.FTZ R26, R27, R15.reuse, -R26 ;  /* 0x0000000f1b1a7223 */ /* 0x080fe2000001081a */
[----:B------:R-:W-:Y:S01]  /*10bf0*/  FFMA.FTZ R27, R31, R15, R28 ;  /* 0x0000000f1f1b7223 */ /* 0x000fe2000001001c */
[----:B------:R-:W-:Y:S01]  /*10c00*/  HADD2.F32 R28, -RZ, R29.H0_H0 ;  /* 0x2000001dff1c7230 */ /* 0x000fe20000004100 */
[----:B------:R-:W-:Y:S01]  /*10c10*/  F2FP.F16.E4M3.UNPACK_B R29, R3.H1 ;  /* 0x00000003ff1d723e */ /* 0x000fe200030006ff */
[----:B------:R-:W-:Y:S01]  /*10c20*/  FMUL.FTZ R3, R32, R5 ;  /* 0x0000000520037220 */ /* 0x000fe20000410000 */
[----:B------:R-:W-:Y:S02]  /*10c30*/  F2FP.F16.E4M3.UNPACK_B R7, R7.H1 ;  /* 0x00000007ff07723e */ /* 0x000fe400030006ff */
        /* <DEDUP_REMOVED lines=12> */
[----:B------:R-:W-:Y:S01]  /*10d00*/  F2FP.F16.E4M3.UNPACK_B R31, R11 ;  /* 0x0000000bff1f723e */ /* 0x000fe200020006ff */
[----:B------:R-:W-:Y:S02]  /*10d10*/  HADD2.F32 R20, -RZ, R20.H0_H0 ;  /* 0x20000014ff147230 */ /* 0x000fe40000004100 */
[----:B------:R-:W-:Y:S01]  /*10d20*/  FMUL.FTZ R5, R32, R3 ;  /* 0x0000000320057220 */ /* 0x000fe20000410000 */
[----:B------:R-:W-:Y:S01]  /*10d30*/  F2FP.F16.E4M3.UNPACK_B R29, R13 ;  /* 0x0000000dff1d723e */ /* 0x000fe200020006ff */
[C---:B------:R-:W-:Y:S01]  /*10d40*/  FMUL.FTZ R3, R4.reuse, R3 ;  /* 0x0000000304037220 */ /* 0x040fe20000410000 */
[----:B------:R-:W-:Y:S01]  /*10d50*/  FFMA.FTZ R21, R33, R21, R30 ;  /* 0x0000001521157223 */ /* 0x000fe2000001001e */
[----:B------:R-:W-:Y:S01]  /*10d60*/  FFMA.FTZ R5, R4, R20, -R5 ;  /* 0x0000001404057223 */ /* 0x000fe20000010805 */
[----:B------:R-:W-:-:S02]  /*10d70*/  HADD2.F32 R36, -RZ, R31.H1_H1 ;  /* 0x3000001fff247230 */ /* 0x000fc40000004100 */
[----:B------:R-:W-:Y:S01]  /*10d80*/  FFMA.FTZ R20, R32, R20, R3 ;  /* 0x0000001420147223 */ /* 0x000fe20000010003 */
[----:B------:R-:W-:Y:S01]  /*10d90*/  HADD2.F32 R4, -RZ, R6.H1_H1 ;  /* 0x30000006ff047230 */ /* 0x000fe20000004100 */
[----:B------:R-:W-:Y:S01]  /*10da0*/  F2FP.F16.E4M3.UNPACK_B R33, R11.H1 ;  /* 0x0000000bff21723e */ /* 0x000fe200030006ff */
[----:B------:R-:W-:Y:S01]  /*10db0*/  HADD2.F32 R30, -RZ, R29.H1_H1 ;  /* 0x3000001dff1e7230 */ /* 0x000fe20000004100 */
[----:B------:R-:W-:Y:S01]  /*10dc0*/  F2FP.SATFINITE.E4M3.F32.PACK_AB_MERGE_C R21, R21, R28, RZ ;  /* 0x0000001c1515723e */ /* 0x000fe200048070ff */
[----:B------:R-:W-:Y:S02]  /*10dd0*/  HADD2.F32 R34, -RZ, R31.H0_H0 ;  /* 0x2000001fff227230 */ /* 0x000fe40000004100 */
[----:B------:R-:W-:Y:S02]  /*10de0*/  HADD2.F32 R3, -RZ, R24.H1_H1 ;  /* 0x30000018ff037230 */ /* 0x000fe40000004100 */
[----:B------:R-:W-:Y:S01]  /*10df0*/  FMUL.FTZ R31, R30, R4 ;  /* 0x000000041e1f7220 */ /* 0x000fe20000410000 */
[----:B------:R-:W-:-:S02]  /*10e00*/  HADD2.F32 R32, -RZ, R29.H0_H0 ;  /* 0x2000001dff207230 */ /* 0x000fc40000004100 */
[----:B------:R-:W-:Y:S01]  /*10e10*/  FMUL.FTZ R29, R36, R4 ;  /* 0x00000004241d7220 */ /* 0x000fe20000410000 */
[----:B------:R-:W-:Y:S01]  /*10e20*/  HADD2.F32 R6, -RZ, R6.H0_H0 ;  /* 0x20000006ff067230 */ /* 0x000fe20000004100 */
[----:B------:R-:W-:Y:S01]  /*10e30*/  F2FP.F16.E4M3.UNPACK_B R4, R13.H1 ;  /* 0x0000000dff04723e */ /* 0x000fe200030006ff */
[----:B------:R-:W-:Y:S02]  /*10e40*/  HADD2.F32 R24, -RZ, R24.H0_H0 ;  /* 0x20000018ff187230 */ /* 0x000fe40000004100 */
[-C--:B------:R-:W-:Y:S01]  /*10e50*/  FMUL.FTZ R13, R34, R3.reuse ;  /* 0x00000003220d7220 */ /* 0x080fe20000410000 */
[----:B------:R-:W-:Y:S01]  /*10e60*/  FMUL.FTZ R3, R32, R3 ;  /* 0x0000000320037220 */ /* 0x000fe20000410000 */
[-C--:B------:R-:W-:Y:S01]  /*10e70*/  FFMA.FTZ R29, R30, R6.reuse, -R29 ;  /* 0x000000061e1d7223 */ /* 0x080fe2000001081d */
[----:B------:R-:W-:Y:S01]  /*10e80*/  FFMA.FTZ R30, R36, R6, R31 ;  /* 0x00000006241e7223 */ /* 0x000fe2000001001f */
[----:B------:R-:W-:Y:S01]  /*10e90*/  FFMA.FTZ R6, R32, R24, -R13 ;  /* 0x0000001820067223 */ /* 0x000fe2000001080d */
[----:B------:R-:W-:-:S02]  /*10ea0*/  HADD2.F32 R31, -RZ, R4.H1_H1 ;  /* 0x30000004ff1f7230 */ /* 0x000fc40000004100 */
[----:B------:R-:W-:Y:S01]  /*10eb0*/  FFMA.FTZ R11, R34, R24, R3 ;  /* 0x00000018220b7223 */ /* 0x000fe20000010003 */
[----:B------:R-:W-:Y:S01]  /*10ec0*/  HADD2.F32 R32, -RZ, R4.H0_H0 ;  /* 0x20000004ff207230 */ /* 0x000fe20000004100 */
[----:B------:R-:W-:Y:S01]  /*10ed0*/  F2FP.SATFINITE.E4M3.F32.PACK_AB_MERGE_C R29, R30, R29, RZ ;  /* 0x0000001d1e1d723e */ /* 0x000fe200048070ff */
[----:B------:R-:W-:Y:S01]  /*10ee0*/  HADD2.F32 R35, -RZ, R33.H1_H1 ;  /* 0x30000021ff237230 */ /* 0x000fe20000004100 */
[----:B------:R-:W-:Y:S01]  /*10ef0*/  F2FP.SATFINITE.E4M3.F32.PACK_AB_MERGE_C R5, R20, R5, R21 ;  /* 0x000000051405723e */ /* 0x000fe20004807015 */
[----:B------:R-:W-:Y:S01]  /*10f00*/  HADD2.F32 R4, -RZ, R7.H1_H1 ;  /* 0x30000007ff047230 */ /* 0x000fe20000004100 */
[----:B------:R-:W-:Y:S01]  /*10f10*/  F2FP.SATFINITE.E4M3.F32.PACK_AB_MERGE_C R6, R11, R6, R29 ;  /* 0x000000060b06723e */ /* 0x000fe2000480701d */
[----:B------:R-:W-:Y:S02]  /*10f20*/  HADD2.F32 R34, -RZ, R33.H0_H0 ;  /* 0x20000021ff227230 */ /* 0x000fe40000004100 */
[----:B------:R-:W-:Y:S02]  /*10f30*/  HADD2.F32 R3, -RZ, R14.H1_H1 ;  /* 0x3000000eff037230 */ /* 0x000fe40000004100 */
[----:B------:R-:W-:Y:S01]  /*10f40*/  FMUL.FTZ R24, R35, R4 ;  /* 0x0000000423187220 */ /* 0x000fe20000410000 */
[----:B------:R-:W-:-:S02]  /*10f50*/  HADD2.F32 R7, -RZ, R7.H0_H0 ;  /* 0x20000007ff077230 */ /* 0x000fc40000004100 */
[C---:B------:R-:W-:Y:S01]  /*10f60*/  FMUL.FTZ R4, R31.reuse, R4 ;  /* 0x000000041f047220 */ /* 0x040fe20000410000 */
[----:B------:R-:W-:Y:S02]  /*10f70*/  HADD2.F32 R14, -RZ, R14.H0_H0 ;  /* 0x2000000eff0e7230 */ /* 0x000fe40000004100 */
[-C--:B------:R-:W-:Y:S01]  /*10f80*/  FMUL.FTZ R13, R34, R3.reuse ;  /* 0x00000003220d7220 */ /* 0x080fe20000410000 */
[C---:B------:R-:W-:Y:S01]  /*10f90*/  FMUL.FTZ R3, R32.reuse, R3 ;  /* 0x0000000320037220 */ /* 0x040fe20000410000 */
[-C--:B------:R-:W-:Y:S01]  /*10fa0*/  FFMA.FTZ R24, R31, R7.reuse, -R24 ;  /* 0x000000071f187223 */ /* 0x080fe20000010818 */
[----:B------:R-:W-:Y:S01]  /*10fb0*/  FFMA.FTZ R31, R35, R7, R4 ;  /* 0x00000007231f7223 */ /* 0x000fe20000010004 */
[-C--:B------:R-:W-:Y:S01]  /*10fc0*/  FFMA.FTZ R7, R32, R14.reuse, -R13 ;  /* 0x0000000e20077223 */ /* 0x080fe2000001080d */
[----:B------:R-:W-:Y:S01]  /*10fd0*/  FFMA.FTZ R14, R34, R14, R3 ;  /* 0x0000000e220e7223 */ /* 0x000fe20000010003 */
[----:B------:R-:W-:Y:S02]  /*10fe0*/  F2FP.SATFINITE.E4M3.F32.PACK_AB_MERGE_C R4, R27, R26, RZ ;  /* 0x0000001a1b04723e */ /* 0x000fe400048070ff */
[----:B------:R-:W-:-:S02]  /*10ff0*/  F2FP.SATFINITE.E4M3.F32.PACK_AB_MERGE_C R24, R31, R24, RZ ;  /* 0x000000181f18723e */ /* 0x000fc400048070ff */
[----:B------:R-:W-:Y:S02]  /*11000*/  F2FP.SATFINITE.E4M3.F32.PACK_AB_MERGE_C R4, R15, R10, R4 ;  /* 0x0000000a0f04723e */ /* 0x000fe40004807004 */
[----:B------:R-:W-:-:S05]  /*11010*/  F2FP.SATFINITE.E4M3.F32.PACK_AB_MERGE_C R7, R14, R7, R24 ;  /* 0x000000070e07723e */ /* 0x000fca0004807018 */
[----:B------:R1:W-:Y:S02]  /*11020*/  STS.128 [R37+0x23400], R4 ;  /* 0x0234000425007388 */ /* 0x0003e40000000c00 */
.L_x_623:
[----:B------:R-:W-:Y:S05]  /*11030*/  BSYNC B1 ;  /* 0x0000000000017941 */ /* 0x000fea0003800000 */
.L_x_622:
[----:B------:R-:W-:Y:S05]  /*11040*/  @P1 BRA `(.L_x_621) ;  /* 0x0000003c00c41947 */ /* 0x000fea0003800000 */
[----:B-1---5:R-:W1:Y:S01]  /*11050*/  LDS.128 R4, [R37+0x27400] ;  /* 0x0274000025047984 */ /* 0x022e620000000c00 */
[----:B------:R-:W-:Y:S02]  /*11060*/  F2FP.F16.E4M3.UNPACK_B R24, R8 ;  /* 0x00000008ff18723e */ /* 0x000fe400020006ff */
[----:B------:R-:W-:-:S03]  /*11070*/  F2FP.F16.E4M3.UNPACK_B R21, R0 ;  /* 0x00000000ff15723e */ /* 0x000fc600020006ff */
[--C-:B------:R-:W-:Y:S02]  /*11080*/  HADD2.F32 R26, -RZ, R24.reuse.H1_H1 ;  /* 0x30000018ff1a7230 */ /* 0x100fe40000004100 */
[----:B------:R-:W-:Y:S02]  /*11090*/  HADD2.F32 R20, -RZ, R21.H1_H1 ;  /* 0x30000015ff147230 */ /* 0x000fe40000004100 */
[----:B------:R-:W-:Y:S01]  /*110a0*/  HADD2.F32 R28, -RZ, R24.H0_H0 ;  /* 0x20000018ff1c7230 */ /* 0x000fe20000004100 */
[----:B------:R-:W-:-:S05]  /*110b0*/  F2FP.F16.E4M3.UNPACK_B R24, R8.H1 ;  /* 0x00000008ff18723e */ /* 0x000fca00030006ff */
[--C-:B------:R-:W-:Y:S02]  /*110c0*/  HADD2.F32 R31, -RZ, R24.reuse.H1_H1 ;  /* 0x30000018ff1f7230 */ /* 0x100fe40000004100 */
[----:B------:R-:W-:Y:S01]  /*110d0*/  HADD2.F32 R29, -RZ, R24.H0_H0 ;  /* 0x20000018ff1d7230 */ /* 0x000fe20000004100 */
[-C--:B-1----:R-:W-:Y:S02]  /*110e0*/  F2FP.F16.E4M3.UNPACK_B R3, R4.reuse.H1 ;  /* 0x00000004ff03723e */ /* 0x082fe400030006ff */
[----:B------:R-:W-:Y:S02]  /*110f0*/  F2FP.F16.E4M3.UNPACK_B R4, R4 ;  /* 0x00000004ff04723e */ /* 0x000fe400020006ff */
[-C--:B------:R-:W-:Y:S01]  /*11100*/  F2FP.F16.E4M3.UNPACK_B R11, R5.reuse ;  /* 0x00000005ff0b723e */ /* 0x080fe200020006ff */
[--C-:B------:R-:W-:Y:S01]  /*11110*/  HADD2.F32 R10, -RZ, R3.reuse.H0_H0 ;  /* 0x20000003ff0a7230 */ /* 0x100fe20000004100 */
[----:B------:R-:W-:Y:S01]  /*11120*/  F2FP.F16.E4M3.UNPACK_B R5, R5.H1 ;  /* 0x00000005ff05723e */ /* 0x000fe200030006ff */
        /* <DEDUP_REMOVED lines=8> */
[--C-:B------:R-:W-:Y:S01]  /*111b0*/  HADD2.F32 R3, -RZ, R4.reuse.H1_H1 ;  /* 0x30000004ff037230 */ /* 0x100fe20000004100 */
[----:B------:R-:W-:Y:S01]  /*111c0*/  F2FP.F16.E4M3.UNPACK_B R26, R0.H1 ;  /* 0x00000000ff1a723e */ /* 0x000fe200030006ff */
[----:B------:R-:W-:Y:S01]  /*111d0*/  HADD2.F32 R10, -RZ, R21.H0_H0 ;  /* 0x20000015ff0a7230 */ /* 0x000fe20000004100 */
[----:B------:R-:W-:Y:S01]  /*111e0*/  F2FP.F16.E4M3.UNPACK_B R7, R7.H1 ;  /* 0x00000007ff07723e */ /* 0x000fe200030006ff */
[----:B------:R-:W-:-:S02]  /*111f0*/  HADD2.F32 R4, -RZ, R4.H0_H0 ;  /* 0x20000004ff047230 */ /* 0x000fc40000004100 */
[-C--:B------:R-:W-:Y:S01]  /*11200*/  FMUL.FTZ R15, R28, R3.reuse ;  /* 0x000000031c0f7220 */ /* 0x080fe20000410000 */
[----:B------:R-:W-:Y:S02]  /*11210*/  HADD2.F32 R0, -RZ, R11.H1_H1 ;  /* 0x3000000bff007230 */ /* 0x000fe40000004100 */
[C---:B------:R-:W-:Y:S01]  /*11220*/  FMUL.FTZ R21, R10.reuse, R3 ;  /* 0x000000030a157220 */ /* 0x040fe20000410000 */
[--C-:B------:R-:W-:Y:S02]  /*11230*/  HADD2.F32 R3, -RZ, R5.reuse.H1_H1 ;  /* 0x30000005ff037230 */ /* 0x100fe40000004100 */
[-C--:B------:R-:W-:Y:S01]  /*11240*/  FFMA.FTZ R15, R10, R4.reuse, -R15 ;  /* 0x000000040a0f7223 */ /* 0x080fe2000001080f */
[----:B------:R-:W-:Y:S02]  /*11250*/  HADD2.F32 R5, -RZ, R5.H0_H0 ;  /* 0x20000005ff057230 */ /* 0x000fe40000004100 */
[----:B------:R-:W-:Y:S01]  /*11260*/  FFMA.FTZ R4, R28, R4, R21 ;  /* 0x000000041c047223 */ /* 0x000fe20000010015 */
[----:B------:R-:W-:-:S02]  /*11270*/  HADD2.F32 R21, -RZ, R26.H1_H1 ;  /* 0x3000001aff157230 */ /* 0x000fc40000004100 */
[----:B------:R-:W-:Y:S01]  /*11280*/  FMUL.FTZ R8, R31, R3 ;  /* 0x000000031f087220 */ /* 0x000fe20000410000 */
[----:B------:R-:W-:Y:S01]  /*11290*/  HADD2.F32 R11, -RZ, R11.H0_H0 ;  /* 0x2000000bff0b7230 */ /* 0x000fe20000004100 */
[----:B------:R-:W-:Y:S01]  /*112a0*/  F2FP.F16.E4M3.UNPACK_B R28, R9 ;  /* 0x00000009ff1c723e */ /* 0x000fe200020006ff */
[C---:B------:R-:W-:Y:S01]  /*112b0*/  FMUL.FTZ R24, R21.reuse, R3 ;  /* 0x0000000315187220 */ /* 0x040fe20000410000 */
[-C--:B------:R-:W-:Y:S01]  /*112c0*/  FFMA.FTZ R10, R21, R5.reuse, -R8 ;  /* 0x00000005150a7223 */ /* 0x080fe20000010808 */
[----:B------:R-:W-:Y:S02]  /*112d0*/  HADD2.F32 R3, -RZ, R26.H0_H0 ;  /* 0x2000001aff037230 */ /* 0x000fe40000004100 */
[----:B------:R-:W-:Y:S01]  /*112e0*/  FMUL.FTZ R8, R29, R0 ;  /* 0x000000001d087220 */ /* 0x000fe20000410000 */
[----:B------:R-:W-:Y:S01]  /*112f0*/  FFMA.FTZ R21, R31, R5, R24 ;  /* 0x000000051f157223 */ /* 0x000fe20000010018 */
[----:B------:R-:W-:Y:S01]  /*11300*/  F2FP.F16.E4M3.UNPACK_B R24, R12 ;  /* 0x0000000cff18723e */ /* 0x000fe200020006ff */
[----:B------:R-:W-:-:S02]  /*11310*/  HADD2.F32 R30, -RZ, R28.H1_H1 ;  /* 0x3000001cff1e7230 */ /* 0x000fc40000004100 */
[C---:B------:R-:W-:Y:S01]  /*11320*/  FMUL.FTZ R0, R3.reuse, R0 ;  /* 0x0000000003007220 */ /* 0x040fe20000410000 */
[----:B------:R-:W-:Y:S01]  /*11330*/  FFMA.FTZ R5, R3, R11, -R8 ;  /* 0x0000000b03057223 */ /* 0x000fe20000010808 */
[----:B------:R-:W-:Y:S01]  /*11340*/  HADD2.F32 R3, -RZ, R6.H1_H1 ;  /* 0x30000006ff037230 */ /* 0x000fe20000004100 */
[----:B------:R-:W-:Y:S01]  /*11350*/  F2FP.F16.E4M3.UNPACK_B R9, R9.H1 ;  /* 0x00000009ff09723e */ /* 0x000fe200030006ff */
[----:B------:R-:W-:Y:S01]  /*11360*/  FFMA.FTZ R8, R29, R11, R0 ;  /* 0x0000000b1d087223 */ /* 0x000fe20000010000 */
[----:B------:R-:W-:Y:S01]  /*11370*/  HADD2.F32 R26, -RZ, R24.H1_H1 ;  /* 0x30000018ff1a7230 */ /* 0x000fe20000004100 */
[----:B------:R-:W-:Y:S01]  /*11380*/  F2FP.SATFINITE.E4M3.F32.PACK_AB_MERGE_C R20, R27, R20, RZ ;  /* 0x000000141b14723e */ /* 0x000fe200048070ff */
[----:B------:R-:W-:Y:S02]  /*11390*/  HADD2.F32 R6, -RZ, R6.H0_H0 ;  /* 0x20000006ff067230 */ /* 0x000fe40000004100 */
[----:B------:R-:W-:Y:S01]  /*113a0*/  FMUL.FTZ R11, R30, R3 ;  /* 0x000000031e0b7220 */ /* 0x000fe20000410000 */
[----:B------:R-:W-:-:S02]  /*113b0*/  HADD2.F32 R31, -RZ, R28.H0_H0 ;  /* 0x2000001cff1f7230 */ /* 0x000fc40000004100 */
[C---:B------:R-:W-:Y:S01]  /*113c0*/  FMUL.FTZ R3, R26.reuse, R3 ;  /* 0x000000031a037220 */ /* 0x040fe20000410000 */
[--C-:B------:R-:W-:Y:S02]  /*113d0*/  HADD2.F32 R0, -RZ, R13.reuse.H1_H1 ;  /* 0x3000000dff007230 */ /* 0x100fe40000004100 */
[----:B------:R-:W-:Y:S01]  /*113e0*/  FFMA.FTZ R11, R26, R6, -R11 ;  /* 0x000000061a0b7223 */ /* 0x000fe2000001080b */
[----:B------:R-:W-:Y:S01]  /*113f0*/  HADD2.F32 R29, -RZ, R24.H0_H0 ;  /* 0x20000018ff1d7230 */ /* 0x000fe20000004100 */
[----:B------:R-:W-:Y:S01]  /*11400*/  F2FP.F16.E4M3.UNPACK_B R26, R12.H1 ;  /* 0x0000000cff1a723e */ /* 0x000fe200030006ff */
[----:B------:R-:W-:Y:S02]  /*11410*/  HADD2.F32 R13, -RZ, R13.H0_H0 ;  /* 0x2000000dff0d7230 */ /* 0x000fe40000004100 */
[----:B------:R-:W-:Y:S01]  /*11420*/  FMUL.FTZ R12, R31, R0 ;  /* 0x000000001f0c7220 */ /* 0x000fe20000410000 */
[----:B------:R-:W-:Y:S01]  /*11430*/  FFMA.FTZ R24, R30, R6, R3 ;  /* 0x000000061e187223 */ /* 0x000fe20000010003 */
[----:B------:R-:W-:Y:S01]  /*11440*/  FMUL.FTZ R0, R29, R0 ;  /* 0x000000001d007220 */ /* 0x000fe20000410000 */
[----:B------:R-:W-:-:S02]  /*11450*/  HADD2.F32 R3, -RZ, R7.H1_H1 ;  /* 0x30000007ff037230 */ /* 0x000fc40000004100 */
[-C--:B------:R-:W-:Y:S01]  /*11460*/  FFMA.FTZ R6, R29, R13.reuse, -R12 ;  /* 0x0000000d1d067223 */ /* 0x080fe2000001080c */
[----:B------:R-:W-:Y:S02]  /*11470*/  HADD2.F32 R29, -RZ, R26.H1_H1 ;  /* 0x3000001aff1d7230 */ /* 0x000fe40000004100 */
[----:B------:R-:W-:Y:S01]  /*11480*/  FFMA.FTZ R13, R31, R13, R0 ;  /* 0x0000000d1f0d7223 */ /* 0x000fe20000010000 */
[--C-:B------:R-:W-:Y:S01]  /*11490*/  HADD2.F32 R31, -RZ, R9.reuse.H1_H1 ;  /* 0x30000009ff1f7230 */ /* 0x100fe20000004100 */
[----:B------:R-:W-:Y:S01]  /*114a0*/  F2FP.SATFINITE.E4M3.F32.PACK_AB_MERGE_C R10, R21, R10, RZ ;  /* 0x0000000a150a723e */ /* 0x000fe200048070ff */
[----:B------:R-:W-:Y:S01]  /*114b0*/  HADD2.F32 R30, -RZ, R9.H0_H0 ;  /* 0x20000009ff1e7230 */ /* 0x000fe20000004100 */
[----:B------:R-:W-:Y:S01]  /*114c0*/  F2FP.SATFINITE.E4M3.F32.PACK_AB_MERGE_C R11, R24, R11, RZ ;  /* 0x0000000b180b723e */ /* 0x000fe200048070ff */
[----:B------:R-:W-:Y:S02]  /*114d0*/  HADD2.F32 R0, -RZ, R14.H1_H1 ;  /* 0x3000000eff007230 */ /* 0x000fe40000004100 */
[----:B------:R-:W-:Y:S01]  /*114e0*/  FMUL.FTZ R12, R31, R3 ;  /* 0x000000031f0c7220 */ /* 0x000fe20000410000 */
[----:B------:R-:W-:Y:S01]  /*114f0*/  HADD2.F32 R7, -RZ, R7.H0_H0 ;  /* 0x20000007ff077230 */ /* 0x000fe20000004100 */
[----:B------:R-:W-:Y:S01]  /*11500*/  F2FP.SATFINITE.E4M3.F32.PACK_AB_MERGE_C R4, R4, R15, R20 ;  /* 0x0000000f0404723e */ /* 0x000fe20004807014 */
[----:B------:R-:W-:-:S02]  /*11510*/  HADD2.F32 R28, -RZ, R26.H0_H0 ;  /* 0x2000001aff1c7230 */ /* 0x000fc40000004100 */
[C---:B------:R-:W-:Y:S01]  /*11520*/  FMUL.FTZ R26, R29.reuse, R3 ;  /* 0x000000031d1a7220 */ /* 0x040fe20000410000 */
[----:B------:R-:W-:Y:S02]  /*11530*/  HADD2.F32 R14, -RZ, R14.H0_H0 ;  /* 0x2000000eff0e7230 */ /* 0x000fe40000004100 */
[-C--:B------:R-:W-:Y:S01]  /*11540*/  FMUL.FTZ R3, R30, R0.reuse ;  /* 0x000000001e037220 */ /* 0x080fe20000410000 */
[-C--:B------:R-:W-:Y:S01]  /*11550*/  FFMA.FTZ R12, R29, R7.reuse, -R12 ;  /* 0x000000071d0c7223 */ /* 0x080fe2000001080c */
[C---:B------:R-:W-:Y:S01]  /*11560*/  FMUL.FTZ R9, R28.reuse, R0 ;  /* 0x000000001c097220 */ /* 0x040fe20000410000 */
[----:B------:R-:W-:Y:S01]  /*11570*/  FFMA.FTZ R7, R31, R7, R26 ;  /* 0x000000071f077223 */ /* 0x000fe2000001001a */
[-C--:B------:R-:W-:Y:S01]  /*11580*/  FFMA.FTZ R3, R28, R14.reuse, -R3 ;  /* 0x0000000e1c037223 */ /* 0x080fe20000010803 */
[----:B------:R-:W-:Y:S01]  /*11590*/  F2FP.SATFINITE.E4M3.F32.PACK_AB_MERGE_C R5, R8, R5, R10 ;  /* 0x000000050805723e */ /* 0x000fe2000480700a */
[----:B------:R-:W-:Y:S01]  /*115a0*/  FFMA.FTZ R14, R30, R14, R9 ;  /* 0x0000000e1e0e7223 */ /* 0x000fe20000010009 */
[----:B------:R-:W-:-:S02]  /*115b0*/  F2FP.SATFINITE.E4M3.F32.PACK_AB_MERGE_C R6, R13, R6, R11 ;  /* 0x000000060d06723e */ /* 0x000fc4000480700b */
[----:B------:R-:W-:-:S04]  /*115c0*/  F2FP.SATFINITE.E4M3.F32.PACK_AB_MERGE_C R7, R7, R12, RZ ;  /* 0x0000000c0707723e */ /* 0x000fc800048070ff */
[----:B------:R-:W-:-:S05]  /*115d0*/  F2FP.SATFINITE.E4M3.F32.PACK_AB_MERGE_C R7, R14, R3, R7 ;  /* 0x000000030e07723e */ /* 0x000fca0004807007 */
[----:B------:R2:W-:Y:S01]  /*115e0*/  STS.128 [R37+0x27400], R4 ;  /* 0x0274000425007388 */ /* 0x0005e20000000c00 */
[----:B------:R-:W-:Y:S05]  /*115f0*/  BRA `(.L_x_621) ;  /* 0x0000003800587947 */ /* 0x000fea0003800000 */
.L_x_603:
[----:B------:R-:W-:-:S03]  /*11600*/  UMOV UR4, 0xffffffff ;  /* 0xffffffff00047882 */ /* 0x000fc60000000000 */
[----:B------:R-:W-:Y:S05]  /*11610*/  BRA.DIV UR4, `(.L_x_624) ;  /* 0x000001ae04587947 */ /* 0x000fea000b800000 */
[----:B------:R0:W1:Y:S04]  /*11620*/  SHFL.IDX PT, R27, R26, RZ, 0x181f ;  /* 0x00181fff1a1b7589 */ /* 0x00006800000e0000 */
[----:B------:R0:W2:Y:S04]  /*11630*/  SHFL.IDX PT, R14, R28, RZ, 0x181f ;  /* 0x00181fff1c0e7589 */ /* 0x0000a800000e0000 */
[----:B------:R0:W3:Y:S04]  /*11640*/  SHFL.IDX PT, R3, R24, RZ, 0x181f ;  /* 0x00181fff18037589 */ /* 0x0000e800000e0000 */
[----:B------:R0:W4:Y:S02]  /*11650*/  SHFL.IDX PT, R21, R32, RZ, 0x181f ;  /* 0x00181fff20157589 */ /* 0x00012400000e0000 */
.L_x_898:
[----:B0-----:R-:W5:Y:S01]  /*11660*/  LDL R24, [R1+0x58] ;  /* 0x0000580001187983 */ /* 0x001f620000100800 */
[----:B------:R-:W-:Y:S01]  /*11670*/  ULDC UR4, c[0x0][0x448] ;  /* 0x0001120000047ab9 */ /* 0x000fe20000000800 */
[----:B------:R-:W-:Y:S01]  /*11680*/  BSSY B1, `(.L_x_625) ;  /* 0x0000013000017945 */ /* 0x000fe20003800000 */
[----:B------:R-:W-:Y:S01]  /*11690*/  IMAD R32, R92, UR4, RZ ;  /* 0x000000045c207c24 */ /* 0x000fe2000f8e02ff */
[----:B------:R-:W-:Y:S02]  /*116a0*/  CS2R R4, SRZ ;  /* 0x0000000000047805 */ /* 0x000fe4000001ff00 */
[----:B------:R-:W-:Y:S02]  /*116b0*/  CS2R R6, SRZ ;  /* 0x0000000000067805 */ /* 0x000fe4000001ff00 */
[----:B------:R-:W-:Y:S02]  /*116c0*/  CS2R R8, SRZ ;  /* 0x0000000000087805 */ /* 0x000fe4000001ff00 */
[----:B------:R-:W-:-:S02]  /*116d0*/  CS2R R10, SRZ ;  /* 0x00000000000a7805 */ /* 0x000fc4000001ff00 */
[----:B------:R-:W-:Y:S02]  /*116e0*/  ISETP.GE.AND P0, PT, R0, R32, PT ;  /* 0x000000200000720c */ /* 0x000fe40003f06270 */
[----:B-----5:R-:W-:-:S11]  /*116f0*/  LEA.HI R20, R24, R24, RZ, 0x1 ;  /* 0x0000001818147211 */ /* 0x020fd600078f08ff */
[----:B------:R-:W-:Y:S05]  /*11700*/  @P0 BRA `(.L_x_626) ;  /* 0x0000000000280947 */ /* 0x000fea0003800000 */
[----:B------:R-:W-:Y:S01]  /*11710*/  ULDC UR4, c[0x0][0x3f4] ;  /* 0x0000fd0000047ab9 */ /* 0x000fe20000000800 */
[C---:B-1----:R-:W-:Y:S02]  /*11720*/  IADD3 R12, P0, R16.reuse, R27, RZ ;  /* 0x0000001b100c7210 */ /* 0x042fe40007f1e0ff */
[----:B------:R-:W-:Y:S02]  /*11730*/  CS2R R4, SRZ ;  /* 0x0000000000047805 */ /* 0x000fe4000001ff00 */
[C---:B------:R-:W-:Y:S02]  /*11740*/  ISETP.GE.AND P2, PT, R16.reuse, UR4, PT ;  /* 0x0000000410007c0c */ /* 0x040fe4000bf46270 */
[----:B--2---:R-:W-:Y:S01]  /*11750*/  IADD3 R14, P1, R16, R14, RZ ;  /* 0x0000000e100e7210 */ /* 0x004fe20007f3e0ff */
[----:B---3--:R-:W-:-:S04]  /*11760*/  IMAD.X R13, R3, 0x1, R17, P0 ;  /* 0x00000001030d7824 */ /* 0x008fc800000e0611 */
[----:B----4-:R-:W-:-:S06]  /*11770*/  IMAD.X R15, R21, 0x1, R17, P1 ;  /* 0x00000001150f7824 */ /* 0x010fcc00008e0611 */
[----:B------:R-:W-:Y:S05]  /*11780*/  @P2 BRA `(.L_x_626) ;  /* 0x0000000000082947 */ /* 0x000fea0003800000 */
[----:B------:R0:W5:Y:S04]  /*11790*/  LD.E.128 R4, desc[UR36][R12.64] ;  /* 0x000000240c047980 */ /* 0x000168000c101d00 */
[----:B------:R0:W5:Y:S02]  /*117a0*/  LD.E.128 R8, desc[UR36][R14.64] ;  /* 0x000000240e087980 */ /* 0x000164000c101d00 */
.L_x_626:
[----:B------:R-:W-:Y:S05]  /*117b0*/  BSYNC B1 ;  /* 0x0000000000017941 */ /* 0x000fea0003800000 */
.L_x_625:
[----:B------:R-:W-:Y:S01]  /*117c0*/  LOP3.LUT R20, R20, 0xfffffffe, RZ, 0xc0, !PT ;  /* 0xfffffffe14147812 */ /* 0x000fe200078ec0ff */
[----:B----4-:R-:W4:Y:S01]  /*117d0*/  LDC R21, c[0x0][0x3f4] ;  /* 0x0000fd00ff157b82 */ /* 0x010f220000000800 */
[----:B-----5:R-:W-:Y:S01]  /*117e0*/  SHF.R.U32.HI R0, RZ, 0x8, R4 ;  /* 0x00000008ff007819 */ /* 0x020fe20000011604 */
[----:B------:R-:W-:Y:S01]  /*117f0*/  IMAD R32, R41, -0x80, R32 ;  /* 0xffffff8029207824 */ /* 0x000fe200078e0220 */
[----:B---3--:R-:W-:Y:S01]  /*11800*/  LOP3.LUT R3, R4, 0xff, RZ, 0xc0, !PT ;  /* 0x000000ff04037812 */ /* 0x008fe200078ec0ff */
[----:B------:R-:W-:Y:S01]  /*11810*/  IMAD.IADD R20, R24, 0x1, -R20 ;  /* 0x0000000118147824 */ /* 0x000fe200078e0a14 */
[----:B------:R-:W-:Y:S01]  /*11820*/  LOP3.LUT R0, R0, 0xff, RZ, 0xc0, !PT ;  /* 0x000000ff00007812 */ /* 0x000fe200078ec0ff */
[----:B------:R-:W-:Y:S01]  /*11830*/  BSSY B1, `(.L_x_627) ;  /* 0x0000030000017945 */ /* 0x000fe20003800000 */
[----:B0-----:R-:W-:Y:S02]  /*11840*/  SHF.R.U32.HI R12, RZ, 0x8, R5 ;  /* 0x00000008ff0c7819 */ /* 0x001fe40000011605 */
[----:B------:R-:W-:-:S02]  /*11850*/  SHF.L.U32 R34, R20, 0x1f, RZ ;  /* 0x0000001f14227819 */ /* 0x000fc400000006ff */
[----:B------:R-:W-:Y:S02]  /*11860*/  PRMT R13, R0, 0x7604, R3 ;  /* 0x00007604000d7816 */ /* 0x000fe40000000003 */
[----:B------:R-:W0:Y:S01]  /*11870*/  SYNCS.PHASECHK.TRANS64.TRYWAIT P1, [R19+URZ+0x38800], R34 ;  /* 0x03880022130075a7 */ /* 0x000e22000802017f */
[----:B------:R-:W-:Y:S02]  /*11880*/  LOP3.LUT R3, R5, 0xff, RZ, 0xc0, !PT ;  /* 0x000000ff05037812 */ /* 0x000fe400078ec0ff */
[----:B------:R-:W-:Y:S02]  /*11890*/  LOP3.LUT R12, R12, 0xff, RZ, 0xc0, !PT ;  /* 0x000000ff0c0c7812 */ /* 0x000fe400078ec0ff */
[----:B------:R-:W-:Y:S02]  /*118a0*/  SHF.R.U32.HI R0, RZ, 0x8, R6 ;  /* 0x00000008ff007819 */ /* 0x000fe40000011606 */
[----:B-1----:R-:W-:Y:S02]  /*118b0*/  SHF.R.U32.HI R27, RZ, 0x8, R7 ;  /* 0x00000008ff1b7819 */ /* 0x002fe40000011607 */
[----:B------:R-:W-:-:S02]  /*118c0*/  PRMT R12, R12, 0x7604, R3 ;  /* 0x000076040c0c7816 */ /* 0x000fc40000000003 */
[----:B------:R-:W-:Y:S02]  /*118d0*/  SHF.R.U32.HI R33, RZ, 0x8, R9 ;  /* 0x00000008ff217819 */ /* 0x000fe40000011609 */
[----:B------:R-:W-:Y:S02]  /*118e0*/  SHF.R.U32.HI R3, RZ, 0x8, R10 ;  /* 0x00000008ff037819 */ /* 0x000fe4000001160a */
[----:B------:R-:W-:Y:S02]  /*118f0*/  SHF.R.U32.HI R37, RZ, 0x8, R11 ;  /* 0x00000008ff257819 */ /* 0x000fe4000001160b */
[----:B--2---:R-:W-:Y:S02]  /*11900*/  LOP3.LUT R14, R6, 0xff, RZ, 0xc0, !PT ;  /* 0x000000ff060e7812 */ /* 0x004fe400078ec0ff */
[----:B------:R-:W-:Y:S02]  /*11910*/  LOP3.LUT R20, R7, 0xff, RZ, 0xc0, !PT ;  /* 0x000000ff07147812 */ /* 0x000fe400078ec0ff */
[----:B------:R-:W-:-:S02]  /*11920*/  LOP3.LUT R15, R0, 0xff, RZ, 0xc0, !PT ;  /* 0x000000ff000f7812 */ /* 0x000fc400078ec0ff */
[----:B------:R-:W-:Y:S02]  /*11930*/  LOP3.LUT R27, R27, 0xff, RZ, 0xc0, !PT ;  /* 0x000000ff1b1b7812 */ /* 0x000fe400078ec0ff */
[----:B------:R-:W-:Y:S02]  /*11940*/  SHF.R.U32.HI R0, RZ, 0x8, R8 ;  /* 0x00000008ff007819 */ /* 0x000fe40000011608 */
[----:B------:R-:W-:Y:S02]  /*11950*/  LOP3.LUT R24, R9, 0xff, RZ, 0xc0, !PT ;  /* 0x000000ff09187812 */ /* 0x000fe400078ec0ff */
[----:B------:R-:W-:Y:S02]  /*11960*/  LOP3.LUT R26, R10, 0xff, RZ, 0xc0, !PT ;  /* 0x000000ff0a1a7812 */ /* 0x000fe400078ec0ff */
[----:B------:R-:W-:Y:S02]  /*11970*/  LOP3.LUT R28, R11, 0xff, RZ, 0xc0, !PT ;  /* 0x000000ff0b1c7812 */ /* 0x000fe400078ec0ff */
[----:B------:R-:W-:-:S02]  /*11980*/  LOP3.LUT R33, R33, 0xff, RZ, 0xc0, !PT ;  /* 0x000000ff21217812 */ /* 0x000fc400078ec0ff */
[----:B------:R-:W-:Y:S02]  /*11990*/  LOP3.LUT R3, R3, 0xff, RZ, 0xc0, !PT ;  /* 0x000000ff03037812 */ /* 0x000fe400078ec0ff */
[----:B------:R-:W-:Y:S02]  /*119a0*/  LOP3.LUT R37, R37, 0xff, RZ, 0xc0, !PT ;  /* 0x000000ff25257812 */ /* 0x000fe400078ec0ff */
[----:B------:R-:W-:Y:S02]  /*119b0*/  PRMT R15, R15, 0x7604, R14 ;  /* 0x000076040f0f7816 */ /* 0x000fe4000000000e */
[----:B------:R-:W-:Y:S02]  /*119c0*/  PRMT R20, R27, 0x7604, R20 ;  /* 0x000076041b147816 */ /* 0x000fe40000000014 */
[----:B------:R-:W-:Y:S02]  /*119d0*/  LOP3.LUT R14, R8, 0xff, RZ, 0xc0, !PT ;  /* 0x000000ff080e7812 */ /* 0x000fe400078ec0ff */
[----:B------:R-:W-:-:S02]  /*119e0*/  LOP3.LUT R27, R0, 0xff, RZ, 0xc0, !PT ;  /* 0x000000ff001b7812 */ /* 0x000fc400078ec0ff */
[----:B------:R-:W-:Y:S02]  /*119f0*/  PRMT R24, R33, 0x7604, R24 ;  /* 0x0000760421187816 */ /* 0x000fe40000000018 */
[----:B------:R-:W-:Y:S02]  /*11a00*/  PRMT R35, R3, 0x7604, R26 ;  /* 0x0000760403237816 */ /* 0x000fe4000000001a */
[----:B------:R-:W-:Y:S02]  /*11a10*/  PRMT R28, R37, 0x7604, R28 ;  /* 0x00007604251c7816 */ /* 0x000fe4000000001c */
[----:B------:R-:W-:Y:S02]  /*11a20*/  SHF.R.U32.HI R3, RZ, 0x10, R5 ;  /* 0x00000010ff037819 */ /* 0x000fe40000011605 */
[----:B------:R-:W-:Y:S02]  /*11a30*/  SHF.R.U32.HI R33, RZ, 0x10, R9 ;  /* 0x00000010ff217819 */ /* 0x000fe40000011609 */
[----:B------:R-:W-:Y:S01]  /*11a40*/  SHF.R.U32.HI R37, RZ, 0x10, R11 ;  /* 0x00000010ff257819 */ /* 0x000fe2000001160b */
[----:B------:R-:W-:Y:S01]  /*11a50*/  IMAD.U32 R3, R3, 0x10000, RZ ;  /* 0x0001000003037824 */ /* 0x000fe200078e00ff */
[----:B------:R-:W-:Y:S01]  /*11a60*/  PRMT R29, R27, 0x7604, R14 ;  /* 0x000076041b1d7816 */ /* 0x000fe2000000000e */
[----:B------:R-:W-:Y:S01]  /*11a70*/  IMAD.U32 R33, R33, 0x10000, RZ ;  /* 0x0001000021217824 */ /* 0x000fe200078e00ff */
[----:B------:R-:W-:Y:S01]  /*11a80*/  SHF.R.U32.HI R27, RZ, 0x10, R7 ;  /* 0x00000010ff1b7819 */ /* 0x000fe20000011607 */
[----:B------:R-:W-:Y:S01]  /*11a90*/  IMAD.U32 R37, R37, 0x10000, RZ ;  /* 0x0001000025257824 */ /* 0x000fe200078e00ff */
[----:B----4-:R-:W-:-:S02]  /*11aa0*/  ISETP.GE.AND P0, PT, R16, R21, PT ;  /* 0x000000151000720c */ /* 0x010fc40003f06270 */
[----:B------:R-:W-:Y:S02]  /*11ab0*/  SHF.L.U32 R27, R27, 0x10, RZ ;  /* 0x000000101b1b7819 */ /* 0x000fe400000006ff */
[----:B------:R-:W-:Y:S02]  /*11ac0*/  LOP3.LUT R3, R12, 0xff0000, R3, 0xf8, !PT ;  /* 0x00ff00000c037812 */ /* 0x000fe400078ef803 */
[----:B------:R-:W-:Y:S02]  /*11ad0*/  LOP3.LUT R27, R20, 0xff0000, R27, 0xf8, !PT ;  /* 0x00ff0000141b7812 */ /* 0x000fe400078ef81b */
[----:B------:R-:W-:Y:S02]  /*11ae0*/  LOP3.LUT R33, R24, 0xff0000, R33, 0xf8, !PT ;  /* 0x00ff000018217812 */ /* 0x000fe400078ef821 */
[----:B------:R-:W-:Y:S02]  /*11af0*/  LOP3.LUT R37, R28, 0xff0000, R37, 0xf8, !PT ;  /* 0x00ff00001c257812 */ /* 0x000fe400078ef825 */
[----:B------:R-:W-:-:S02]  /*11b00*/  VIMNMX R32, R32, 0x80, PT ;  /* 0x0000008020207848 */ /* 0x000fc40003fe0100 */
[----:B------:R-:W-:Y:S01]  /*11b10*/  LOP3.LUT R13, R13, 0xff0000, R4, 0xf8, !PT ;  /* 0x00ff00000d0d7812 */ /* 0x000fe200078ef804 */
[----:B0-----:R-:W-:Y:S06]  /*11b20*/  @!P1 BRA `(.L_x_628) ;  /* 0x000001a800849947 */ /* 0x001fec0003800000 */
.L_x_899:
[----:B------:R-:W-:Y:S05]  /*11b30*/  BSYNC B1 ;  /* 0x0000000000017941 */ /* 0x000fea0003800000 */
.L_x_627:
[CC--:B------:R-:W-:Y:S01]  /*11b40*/  ISETP.GE.OR P1, PT, R219.reuse, R32.reuse, P0 ;  /* 0x00000020db00720c */ /* 0x0c0fe20000726670 */
[C---:B------:R-:W-:Y:S01]  /*11b50*/  VIADD R20, R219.reuse, 0x20 ;  /* 0x00000020db147836 */ /* 0x040fe20000000000 */
[C---:B------:R-:W-:Y:S01]  /*11b60*/  IADD3 R12, R219.reuse, 0x60, RZ ;  /* 0x00000060db0c7810 */ /* 0x040fe20007ffe0ff */
[----:B------:R-:W-:Y:S01]  /*11b70*/  VIADD R14, R219, 0x40 ;  /* 0x00000040db0e7836 */ /* 0x000fe20000000000 */
[----:B------:R-:W-:Y:S01]  /*11b80*/  LOP3.LUT R15, R15, 0xff0000, R6, 0xf8, !PT ;  /* 0x00ff00000f0f7812 */ /* 0x000fe200078ef806 */
[----:B------:R-:W-:Y:S01]  /*11b90*/  BSSY B1, `(.L_x_629) ;  /* 0x00000d7000017945 */ /* 0x000fe20003800000 */
[----:B------:R-:W-:Y:S02]  /*11ba0*/  LOP3.LUT R29, R29, 0xff0000, R8, 0xf8, !PT ;  /* 0x00ff00001d1d7812 */ /* 0x000fe400078ef808 */
[----:B------:R-:W-:Y:S02]  /*11bb0*/  LOP3.LUT R35, R35, 0xff0000, R10, 0xf8, !PT ;  /* 0x00ff000023237812 */ /* 0x000fe400078ef80a */
[----:B------:R-:W-:-:S02]  /*11bc0*/  ISETP.GE.OR P2, PT, R20, R32, P0 ;  /* 0x000000201400720c */ /* 0x000fc40000746670 */
[-C--:B------:R-:W-:Y:S02]  /*11bd0*/  ISETP.GE.OR P3, PT, R14, R32.reuse, P0 ;  /* 0x000000200e00720c */ /* 0x080fe40000766670 */
[----:B------:R-:W-:Y:S02]  /*11be0*/  ISETP.GE.OR P0, PT, R12, R32, P0 ;  /* 0x000000200c00720c */ /* 0x000fe40000706670 */
[----:B------:R-:W-:Y:S02]  /*11bf0*/  LOP3.LUT R0, R13, 0xff000000, R4, 0xf8, !PT ;  /* 0xff0000000d007812 */ /* 0x000fe400078ef804 */
[----:B------:R-:W-:Y:S02]  /*11c00*/  LOP3.LUT R12, R15, 0xff000000, R6, 0xf8, !PT ;  /* 0xff0000000f0c7812 */ /* 0x000fe400078ef806 */
[----:B------:R-:W-:Y:S02]  /*11c10*/  LOP3.LUT R3, R3, 0xff000000, R5, 0xf8, !PT ;  /* 0xff00000003037812 */ /* 0x000fe400078ef805 */
[----:B------:R-:W-:-:S02]  /*11c20*/  LOP3.LUT R13, R27, 0xff000000, R7, 0xf8, !PT ;  /* 0xff0000001b0d7812 */ /* 0x000fc400078ef807 */
[----:B------:R-:W-:Y:S02]  /*11c30*/  LOP3.LUT R14, R29, 0xff000000, R8, 0xf8, !PT ;  /* 0xff0000001d0e7812 */ /* 0x000fe400078ef808 */
[----:B------:R-:W-:Y:S02]  /*11c40*/  LOP3.LUT R15, R33, 0xff000000, R9, 0xf8, !PT ;  /* 0xff000000210f7812 */ /* 0x000fe400078ef809 */
[----:B------:R-:W-:Y:S02]  /*11c50*/  LOP3.LUT R20, R35, 0xff000000, R10, 0xf8, !PT ;  /* 0xff00000023147812 */ /* 0x000fe400078ef80a */
[----:B------:R-:W-:Y:S01]  /*11c60*/  LOP3.LUT R24, R37, 0xff000000, R11, 0xf8, !PT ;  /* 0xff00000025187812 */ /* 0x000fe200078ef80b */
[----:B------:R-:W-:Y:S06]  /*11c70*/  @P1 BRA `(.L_x_630) ;  /* 0x0000000c00201947 */ /* 0x000fec0003800000 */
[----:B------:R-:W2:Y:S04]  /*11c80*/  LDL R26, [R1+0x2c] ;  /* 0x00002c00011a7983 */ /* 0x000ea80000100800 */
[----:B------:R-:W3:Y:S01]  /*11c90*/  LDL R61, [R1+0x30] ;  /* 0x00003000013d7983 */ /* 0x000ee20000100800 */
[----:B------:R-:W-:Y:S01]  /*11ca0*/  LEA.HI R4, R30, R31, RZ, 0x3 ;  /* 0x0000001f1e047211 */ /* 0x000fe200078f18ff */
[C---:B------:R-:W-:Y:S01]  /*11cb0*/  IMAD.SHL.U32 R41, R219.reuse, 0x80, RZ ;  /* 0x00000080db297824 */ /* 0x040fe200078e00ff */
[----:B------:R-:W-:Y:S01]  /*11cc0*/  F2FP.F16.E4M3.UNPACK_B R45, R14.H1 ;  /* 0x0000000eff2d723e */ /* 0x000fe200030006ff */
[----:B------:R-:W-:Y:S01]  /*11cd0*/  IMAD.SHL.U32 R42, R219, 0x80, RZ ;  /* 0x00000080db2a7824 */ /* 0x000fe200078e00ff */
[----:B------:R-:W-:Y:S02]  /*11ce0*/  LOP3.LUT R4, R4, 0xfffffff8, RZ, 0xc0, !PT ;  /* 0xfffffff804047812 */ /* 0x000fe400078ec0ff */
[----:B------:R-:W-:Y:S01]  /*11cf0*/  LOP3.LUT R41, R41, 0x380, RZ, 0xc0, !PT ;  /* 0x0000038029297812 */ /* 0x000fe200078ec0ff */
[--C-:B------:R-:W-:Y:S01]  /*11d00*/  HADD2.F32 R46, -RZ, R45.reuse.H0_H0 ;  /* 0x2000002dff2e7230 */ /* 0x100fe20000004100 */
[----:B------:R-:W-:Y:S01]  /*11d10*/  LOP3.LUT R42, R42, 0x380, RZ, 0xc0, !PT ;  /* 0x000003802a2a7812 */ /* 0x000fe200078ec0ff */
[----:B------:R-:W-:Y:S01]  /*11d20*/  IMAD.IADD R4, R31, 0x1, -R4 ;  /* 0x000000011f047824 */ /* 0x000fe200078e0a04 */
[----:B------:R-:W-:Y:S01]  /*11d30*/  SHF.R.U32.HI R41, RZ, 0x3, R41 ;  /* 0x00000003ff297819 */ /* 0x000fe20000011629 */
[----:B------:R-:W-:Y:S01]  /*11d40*/  HADD2.F32 R47, -RZ, R45.H1_H1 ;  /* 0x3000002dff2f7230 */ /* 0x000fe20000004100 */
[----:B------:R-:W-:-:S02]  /*11d50*/  F2FP.F16.E4M3.UNPACK_B R38, R0.H1 ;  /* 0x00000000ff26723e */ /* 0x000fc400030006ff */
[----:B------:R-:W-:-:S04]  /*11d60*/  LEA.HI R4, R21, R4, RZ, 0x1c ;  /* 0x0000000415047211 */ /* 0x000fc800078fe0ff */
[----:B------:R-:W-:Y:S01]  /*11d70*/  SHF.R.S32.HI R7, RZ, 0x1f, R4 ;  /* 0x0000001fff077819 */ /* 0x000fe20000011404 */
[----:B------:R-:W-:-:S03]  /*11d80*/  IMAD.SHL.U32 R5, R4, 0x10, RZ ;  /* 0x0000001004057824 */ /* 0x000fc600078e00ff */
[----:B------:R-:W-:Y:S02]  /*11d90*/  LEA.HI R7, R7, R4, RZ, 0x3 ;  /* 0x0000000407077211 */ /* 0x000fe400078f18ff */
[----:B------:R-:W-:Y:S01]  /*11da0*/  LOP3.LUT R5, R42, 0x70, R5, 0xf8, !PT ;  /* 0x000000702a057812 */ /* 0x000fe200078ef805 */
[--C-:B------:R-:W-:Y:S01]  /*11db0*/  HADD2.F32 R42, -RZ, R38.reuse.H0_H0 ;  /* 0x20000026ff2a7230 */ /* 0x100fe20000004100 */
[----:B------:R-:W-:Y:S02]  /*11dc0*/  SHF.L.U32 R7, R7, 0xb, RZ ;  /* 0x0000000b07077819 */ /* 0x000fe400000006ff */
[----:B------:R-:W-:Y:S01]  /*11dd0*/  LOP3.LUT R4, R5, R41, RZ, 0x3c, !PT ;  /* 0x0000002905047212 */ /* 0x000fe200078e3cff */
[----:B------:R-:W-:Y:S01]  /*11de0*/  HADD2.F32 R41, -RZ, R38.H1_H1 ;  /* 0x30000026ff297230 */ /* 0x000fe20000004100 */
[----:B------:R-:W-:Y:S02]  /*11df0*/  LOP3.LUT R7, R7, 0xffffc000, RZ, 0xc0, !PT ;  /* 0xffffc00007077812 */ /* 0x000fe400078ec0ff */
[----:B------:R-:W-:-:S02]  /*11e00*/  F2FP.F16.E4M3.UNPACK_B R38, R0 ;  /* 0x00000000ff26723e */ /* 0x000fc400020006ff */
[----:B--2---:R-:W-:Y:S02]  /*11e10*/  IADD3 R26, R4, R7, R26 ;  /* 0x00000007041a7210 */ /* 0x004fe40007ffe01a */
[----:B---3--:R-:W1:Y:S03]  /*11e20*/  LDS.128 R4, [R61+0x20400] ;  /* 0x020400003d047984 */ /* 0x008e660000000c00 */
[----:B------:R-:W-:-:S05]  /*11e30*/  IMAD.IADD R26, R19, 0x1, R26 ;  /* 0x00000001131a7824 */ /* 0x000fca00078e021a */
[----:B------:R-:W2:Y:S01]  /*11e40*/  LDS.128 R8, [R26+0x20400] ;  /* 0x020400001a087984 */ /* 0x000ea20000000c00 */
[----:B-1----:R-:W-:Y:S02]  /*11e50*/  F2FP.F16.E4M3.UNPACK_B R29, R4.H1 ;  /* 0x00000004ff1d723e */ /* 0x002fe400030006ff */
[-C--:B------:R-:W-:Y:S02]  /*11e60*/  F2FP.F16.E4M3.UNPACK_B R43, R5.reuse ;  /* 0x00000005ff2b723e */ /* 0x080fe400020006ff */
[----:B------:R-:W-:Y:S02]  /*11e70*/  F2FP.F16.E4M3.UNPACK_B R39, R5.H1 ;  /* 0x00000005ff27723e */ /* 0x000fe400030006ff */
[----:B--2---:R-:W-:Y:S02]  /*11e80*/  F2FP.F16.E4M3.UNPACK_B R36, R8.H1 ;  /* 0x00000008ff24723e */ /* 0x004fe400030006ff */
[----:B0-----:R-:W-:Y:S02]  /*11e90*/  F2FP.F16.E4M3.UNPACK_B R34, R4 ;  /* 0x00000004ff22723e */ /* 0x001fe400020006ff */
[-C--:B------:R-:W-:Y:S01]  /*11ea0*/  F2FP.F16.E4M3.UNPACK_B R4, R7.reuse ;  /* 0x00000007ff04723e */ /* 0x080fe200020006ff */
[--C-:B------:R-:W-:Y:S01]  /*11eb0*/  HADD2.F32 R5, -RZ, R36.reuse.H0_H0 ;  /* 0x20000024ff057230 */ /* 0x100fe20000004100 */
[----:B------:R-:W-:Y:S01]  /*11ec0*/  F2FP.F16.E4M3.UNPACK_B R27, R7.H1 ;  /* 0x00000007ff1b723e */ /* 0x000fe200030006ff */
[----:B------:R-:W-:Y:S01]  /*11ed0*/  HADD2.F32 R7, -RZ, R29.H0_H0 ;  /* 0x2000001dff077230 */ /* 0x000fe20000004100 */
[----:B------:R-:W-:Y:S01]  /*11ee0*/  F2FP.F16.E4M3.UNPACK_B R37, R8 ;  /* 0x00000008ff25723e */ /* 0x000fe200020006ff */
[----:B------:R-:W-:-:S02]  /*11ef0*/  HADD2.F32 R36, -RZ, R36.H1_H1 ;  /* 0x30000024ff247230 */ /* 0x000fc40000004100 */
[C---:B------:R-:W-:Y:S01]  /*11f00*/  FMUL.FTZ R8, R5.reuse, R46 ;  /* 0x0000002e05087220 */ /* 0x040fe20000410000 */
[-C--:B------:R-:W-:Y:S02]  /*11f10*/  F2FP.F16.E4M3.UNPACK_B R44, R9.reuse ;  /* 0x00000009ff2c723e */ /* 0x080fe400020006ff */
[----:B------:R-:W-:Y:S01]  /*11f20*/  F2FP.F16.E4M3.UNPACK_B R40, R9.H1 ;  /* 0x00000009ff28723e */ /* 0x000fe200030006ff */
[-C--:B------:R-:W-:Y:S01]  /*11f30*/  FMUL.FTZ R9, R5, R42.reuse ;  /* 0x0000002a05097220 */ /* 0x080fe20000410000 */
[C---:B------:R-:W-:Y:S01]  /*11f40*/  FFMA.FTZ R5, R7.reuse, R42, -R8 ;  /* 0x0000002a07057223 */ /* 0x040fe20000010808 */
[----:B------:R-:W-:Y:S01]  /*11f50*/  F2FP.F16.E4M3.UNPACK_B R42, R14 ;  /* 0x0000000eff2a723e */ /* 0x000fe200020006ff */
[----:B------:R-:W-:Y:S02]  /*11f60*/  HADD2.F32 R8, -RZ, R37.H0_H0 ;  /* 0x20000025ff087230 */ /* 0x000fe40000004100 */
[----:B------:R-:W-:Y:S01]  /*11f70*/  FFMA.FTZ R7, R7, R46, R9 ;  /* 0x0000002e07077223 */ /* 0x000fe20000010009 */
[----:B------:R-:W-:Y:S01]  /*11f80*/  HADD2.F32 R9, -RZ, R38.H0_H0 ;  /* 0x20000026ff097230 */ /* 0x000fe20000004100 */
[-C--:B------:R-:W-:Y:S01]  /*11f90*/  F2FP.F16.E4M3.UNPACK_B R32, R10.reuse ;  /* 0x0000000aff20723e */ /* 0x080fe200020006ff */
[----:B------:R-:W-:Y:S01]  /*11fa0*/  HADD2.F32 R45, -RZ, R42.H0_H0 ;  /* 0x2000002aff2d7230 */ /* 0x000fe20000004100 */
[----:B------:R-:W-:Y:S01]  /*11fb0*/  F2FP.F16.E4M3.UNPACK_B R35, R10.H1 ;  /* 0x0000000aff23723e */ /* 0x000fe200030006ff */
[----:B------:R-:W-:-:S02]  /*11fc0*/  HADD2.F32 R10, -RZ, R29.H1_H1 ;  /* 0x3000001dff0a7230 */ /* 0x000fc40000004100 */
[C---:B------:R-:W-:Y:S01]  /*11fd0*/  FMUL.FTZ R49, R36.reuse, R47 ;  /* 0x0000002f24317220 */ /* 0x040fe20000410000 */
[----:B------:R-:W-:Y:S02]  /*11fe0*/  HADD2.F32 R29, -RZ, R34.H0_H0 ;  /* 0x20000022ff1d7230 */ /* 0x000fe40000004100 */
[----:B------:R-:W-:Y:S01]  /*11ff0*/  FMUL.FTZ R48, R36, R41 ;  /* 0x0000002924307220 */ /* 0x000fe20000410000 */
[C---:B------:R-:W-:Y:S01]  /*12000*/  FMUL.FTZ R36, R8.reuse, R45 ;  /* 0x0000002d08247220 */ /* 0x040fe20000410000 */
[----:B------:R-:W-:Y:S01]  /*12010*/  FMUL.FTZ R46, R8, R9 ;  /* 0x00000009082e7220 */ /* 0x000fe20000410000 */
[C---:B------:R-:W-:Y:S01]  /*12020*/  FFMA.FTZ R8, R10.reuse, R41, -R49 ;  /* 0x000000290a087223 */ /* 0x040fe20000010831 */
[----:B------:R-:W-:Y:S01]  /*12030*/  FFMA.FTZ R10, R10, R47, R48 ;  /* 0x0000002f0a0a7223 */ /* 0x000fe20000010030 */
[C---:B------:R-:W-:Y:S01]  /*12040*/  FFMA.FTZ R9, R29.reuse, R9, -R36 ;  /* 0x000000091d097223 */ /* 0x040fe20000010824 */
[----:B------:R-:W-:Y:S01]  /*12050*/  FFMA.FTZ R29, R29, R45, R46 ;  /* 0x0000002d1d1d7223 */ /* 0x000fe2000001002e */
[----:B------:R-:W-:Y:S01]  /*12060*/  F2FP.F16.E4M3.UNPACK_B R47, R15.H1 ;  /* 0x0000000fff2f723e */ /* 0x000fe200030006ff */
[----:B------:R-:W-:Y:S01]  /*12070*/  HADD2.F32 R46, -RZ, R42.H1_H1 ;  /* 0x3000002aff2e7230 */ /* 0x000fe20000004100 */
[----:B------:R-:W-:Y:S01]  /*12080*/  F2FP.F16.E4M3.UNPACK_B R42, R3.H1 ;  /* 0x00000003ff2a723e */ /* 0x000fe200030006ff */
[----:B------:R-:W-:Y:S01]  /*12090*/  HADD2.F32 R37, -RZ, R37.H1_H1 ;  /* 0x30000025ff257230 */ /* 0x000fe20000004100 */
[-C--:B------:R-:W-:Y:S01]  /*120a0*/  F2FP.F16.E4M3.UNPACK_B R33, R6.reuse.H1 ;  /* 0x00000006ff21723e */ /* 0x080fe200030006ff */
[----:B------:R-:W-:Y:S01]  /*120b0*/  HADD2.F32 R41, -RZ, R38.H1_H1 ;  /* 0x30000026ff297230 */ /* 0x000fe20000004100 */
[----:B------:R-:W-:Y:S01]  /*120c0*/  F2FP.F16.E4M3.UNPACK_B R28, R6 ;  /* 0x00000006ff1c723e */ /* 0x000fe200020006ff */
[----:B------:R-:W-:-:S02]  /*120d0*/  HADD2.F32 R36, -RZ, R34.H1_H1 ;  /* 0x30000022ff247230 */ /* 0x000fc40000004100 */
[C---:B------:R-:W-:Y:S01]  /*120e0*/  FMUL.FTZ R51, R37.reuse, R46 ;  /* 0x0000002e25337220 */ /* 0x040fe20000410000 */
[----:B------:R-:W-:Y:S02]  /*120f0*/  HADD2.F32 R49, -RZ, R47.H0_H0 ;  /* 0x2000002fff317230 */ /* 0x000fe40000004100 */
[----:B------:R-:W-:Y:S01]  /*12100*/  FMUL.FTZ R37, R37, R41 ;  /* 0x0000002925257220 */ /* 0x000fe20000410000 */
[----:B------:R-:W-:Y:S01]  /*12110*/  HADD2.F32 R34, -RZ, R40.H0_H0 ;  /* 0x20000028ff227230 */ /* 0x000fe20000004100 */
[-C--:B------:R-:W-:Y:S01]  /*12120*/  F2FP.F16.E4M3.UNPACK_B R6, R11.reuse ;  /* 0x0000000bff06723e */ /* 0x080fe200020006ff */
[----:B------:R-:W-:Y:S01]  /*12130*/  HADD2.F32 R45, -RZ, R42.H0_H0 ;  /* 0x2000002aff2d7230 */ /* 0x000fe20000004100 */
[----:B------:R-:W-:Y:S01]  /*12140*/  F2FP.F16.E4M3.UNPACK_B R11, R11.H1 ;  /* 0x0000000bff0b723e */ /* 0x000fe200030006ff */
[----:B------:R-:W-:Y:S02]  /*12150*/  HADD2.F32 R38, -RZ, R39.H0_H0 ;  /* 0x20000027ff267230 */ /* 0x000fe40000004100 */
[----:B------:R-:W-:Y:S01]  /*12160*/  FMUL.FTZ R53, R34, R49 ;  /* 0x0000003122357220 */ /* 0x000fe20000410000 */
[----:B------:R-:W-:-:S02]  /*12170*/  HADD2.F32 R50, -RZ, R47.H1_H1 ;  /* 0x3000002fff327230 */ /* 0x000fc40000004100 */
[----:B------:R-:W-:Y:S01]  /*12180*/  FMUL.FTZ R48, R34, R45 ;  /* 0x0000002d22307220 */ /* 0x000fe20000410000 */
[C---:B------:R-:W-:Y:S01]  /*12190*/  FFMA.FTZ R34, R36.reuse, R41, -R51 ;  /* 0x0000002924227223 */ /* 0x040fe20000010833 */
[----:B------:R-:W-:Y:S01]  /*121a0*/  FFMA.FTZ R36, R36, R46, R37 ;  /* 0x0000002e24247223 */ /* 0x000fe20000010025 */
[C---:B------:R-:W-:Y:S01]  /*121b0*/  FFMA.FTZ R37, R38.reuse, R45, -R53 ;  /* 0x0000002d26257223 */ /* 0x040fe20000010835 */
[----:B------:R-:W-:Y:S01]  /*121c0*/  FFMA.FTZ R38, R38, R49, R48 ;  /* 0x0000003126267223 */ /* 0x000fe20000010030 */
[----:B------:R-:W-:Y:S01]  /*121d0*/  F2FP.F16.E4M3.UNPACK_B R48, R15 ;  /* 0x0000000fff30723e */ /* 0x000fe200020006ff */
[----:B------:R-:W-:Y:S01]  /*121e0*/  HADD2.F32 R41, -RZ, R40.H1_H1 ;  /* 0x30000028ff297230 */ /* 0x000fe20000004100 */
[----:B------:R-:W-:Y:S01]  /*121f0*/  F2FP.F16.E4M3.UNPACK_B R45, R3 ;  /* 0x00000003ff2d723e */ /* 0x000fe200020006ff */
[----:B------:R-:W-:Y:S02]  /*12200*/  HADD2.F32 R46, -RZ, R42.H1_H1 ;  /* 0x3000002aff2e7230 */ /* 0x000fe40000004100 */
[----:B------:R-:W-:-:S02]  /*12210*/  HADD2.F32 R49, -RZ, R48.H0_H0 ;  /* 0x20000030ff317230 */ /* 0x000fc40000004100 */
[C---:B------:R-:W-:Y:S01]  /*12220*/  FMUL.FTZ R54, R41.reuse, R50 ;  /* 0x0000003229367220 */ /* 0x040fe20000410000 */
[--C-:B------:R-:W-:Y:S02]  /*12230*/  HADD2.F32 R40, -RZ, R44.reuse.H0_H0 ;  /* 0x2000002cff287230 */ /* 0x100fe40000004100 */
[----:B------:R-:W-:Y:S01]  /*12240*/  FMUL.FTZ R41, R41, R46 ;  /* 0x0000002e29297220 */ /* 0x000fe20000410000 */
[----:B------:R-:W-:Y:S02]  /*12250*/  HADD2.F32 R47, -RZ, R45.H0_H0 ;  /* 0x2000002dff2f7230 */ /* 0x000fe40000004100 */
[----:B------:R-:W-:Y:S02]  /*12260*/  HADD2.F32 R39, -RZ, R39.H1_H1 ;  /* 0x30000027ff277230 */ /* 0x000fe40000004100 */
[C---:B------:R-:W-:Y:S01]  /*12270*/  FMUL.FTZ R51, R40.reuse, R49 ;  /* 0x0000003128337220 */ /* 0x040fe20000410000 */
[----:B------:R-:W-:Y:S02]  /*12280*/  HADD2.F32 R42, -RZ, R43.H0_H0 ;  /* 0x2000002bff2a7230 */ /* 0x000fe40000004100 */
[----:B------:R-:W-:Y:S01]  /*12290*/  FMUL.FTZ R52, R40, R47 ;  /* 0x0000002f28347220 */ /* 0x000fe20000410000 */
[----:B------:R-:W-:-:S02]  /*122a0*/  HADD2.F32 R44, -RZ, R44.H1_H1 ;  /* 0x3000002cff2c7230 */ /* 0x000fc40000004100 */
[C---:B------:R-:W-:Y:S01]  /*122b0*/  FFMA.FTZ R40, R39.reuse, R46, -R54 ;  /* 0x0000002e27287223 */ /* 0x040fe20000010836 */
[----:B------:R-:W-:Y:S01]  /*122c0*/  FFMA.FTZ R41, R39, R50, R41 ;  /* 0x0000003227297223 */ /* 0x000fe20000010029 */
[C---:B------:R-:W-:Y:S01]  /*122d0*/  FFMA.FTZ R39, R42.reuse, R47, -R51 ;  /* 0x0000002f2a277223 */ /* 0x040fe20000010833 */
[----:B------:R-:W-:Y:S01]  /*122e0*/  F2FP.F16.E4M3.UNPACK_B R51, R20.H1 ;  /* 0x00000014ff33723e */ /* 0x000fe200030006ff */
        /* <DEDUP_REMOVED lines=8> */
[----:B------:R-:W-:Y:S01]  /*12370*/  FMUL.FTZ R53, R44, R47 ;  /* 0x0000002f2c357220 */ /* 0x000fe20000410000 */
[--C-:B------:R-:W-:Y:S02]  /*12380*/  HADD2.F32 R49, -RZ, R48.reuse.H0_H0 ;  /* 0x20000030ff317230 */ /* 0x100fe40000004100 */
[----:B------:R-:W-:Y:S02]  /*12390*/  HADD2.F32 R46, -RZ, R33.H0_H0 ;  /* 0x20000021ff2e7230 */ /* 0x000fe40000004100 */
[C---:B------:R-:W-:Y:S01]  /*123a0*/  FMUL.FTZ R55, R45.reuse, R52 ;  /* 0x000000342d377220 */ /* 0x040fe20000410000 */
[----:B------:R-:W-:Y:S02]  /*123b0*/  HADD2.F32 R43, -RZ, R43.H1_H1 ;  /* 0x3000002bff2b7230 */ /* 0x000fe40000004100 */
[-C--:B------:R-:W-:Y:S01]  /*123c0*/  FMUL.FTZ R57, R45, R49.reuse ;  /* 0x000000312d397220 */ /* 0x080fe20000410000 */
[----:B------:R-:W-:Y:S02]  /*123d0*/  HADD2.F32 R35, -RZ, R35.H1_H1 ;  /* 0x30000023ff237230 */ /* 0x000fe40000004100 */
[----:B------:R-:W-:Y:S01]  /*123e0*/  FFMA.FTZ R45, R46, R49, -R55 ;  /* 0x000000312e2d7223 */ /* 0x000fe20000010837 */
[----:B------:R-:W-:-:S02]  /*123f0*/  HADD2.F32 R48, -RZ, R48.H1_H1 ;  /* 0x30000030ff307230 */ /* 0x000fc40000004100 */
[----:B------:R-:W-:Y:S01]  /*12400*/  FFMA.FTZ R46, R46, R52, R57 ;  /* 0x000000342e2e7223 */ /* 0x000fe20000010039 */
[----:B------:R-:W-:Y:S02]  /*12410*/  HADD2.F32 R52, -RZ, R51.H1_H1 ;  /* 0x30000033ff347230 */ /* 0x000fe40000004100 */
[C---:B------:R-:W-:Y:S01]  /*12420*/  FFMA.FTZ R44, R43.reuse, R47, -R54 ;  /* 0x0000002f2b2c7223 */ /* 0x040fe20000010836 */
[----:B------:R-:W-:Y:S01]  /*12430*/  HADD2.F32 R33, -RZ, R33.H1_H1 ;  /* 0x30000021ff217230 */ /* 0x000fe20000004100 */
[----:B------:R-:W-:Y:S01]  /*12440*/  F2FP.F16.E4M3.UNPACK_B R49, R20 ;  /* 0x00000014ff31723e */ /* 0x000fe200020006ff */
[----:B------:R-:W-:Y:S01]  /*12450*/  FFMA.FTZ R43, R43, R50, R53 ;  /* 0x000000322b2b7223 */ /* 0x000fe20000010035 */
[----:B------:R-:W-:Y:S01]  /*12460*/  F2FP.F16.E4M3.UNPACK_B R47, R12 ;  /* 0x0000000cff2f723e */ /* 0x000fe200020006ff */
[C---:B------:R-:W-:Y:S01]  /*12470*/  FMUL.FTZ R54, R35.reuse, R52 ;  /* 0x0000003423367220 */ /* 0x040fe20000410000 */
[----:B------:R-:W-:Y:S01]  /*12480*/  FMUL.FTZ R51, R35, R48 ;  /* 0x0000003023337220 */ /* 0x000fe20000410000 */
[----:B------:R-:W-:-:S02]  /*12490*/  HADD2.F32 R50, -RZ, R49.H0_H0 ;  /* 0x20000031ff327230 */ /* 0x000fc40000004100 */
[C---:B------:R-:W-:Y:S01]  /*124a0*/  FFMA.FTZ R56, R33.reuse, R48, -R54 ;  /* 0x0000003021387223 */ /* 0x040fe20000010836 */
[--C-:B------:R-:W-:Y:S02]  /*124b0*/  HADD2.F32 R35, -RZ, R32.reuse.H0_H0 ;  /* 0x20000020ff237230 */ /* 0x100fe40000004100 */
[----:B------:R-:W-:Y:S01]  /*124c0*/  FFMA.FTZ R55, R33, R52, R51 ;  /* 0x0000003421377223 */ /* 0x000fe20000010033 */
[----:B------:R-:W-:Y:S01]  /*124d0*/  HADD2.F32 R48, -RZ, R47.H0_H0 ;  /* 0x2000002fff307230 */ /* 0x000fe20000004100 */
[----:B------:R-:W-:Y:S01]  /*124e0*/  F2FP.F16.E4M3.UNPACK_B R51, R24.H1 ;  /* 0x00000018ff33723e */ /* 0x000fe200030006ff */
[----:B------:R-:W-:Y:S02]  /*124f0*/  HADD2.F32 R49, -RZ, R49.H1_H1 ;  /* 0x30000031ff317230 */ /* 0x000fe40000004100 */
[C---:B------:R-:W-:Y:S01]  /*12500*/  FMUL.FTZ R52, R35.reuse, R50 ;  /* 0x0000003223347220 */ /* 0x040fe20000410000 */
[----:B------:R-:W-:Y:S02]  /*12510*/  HADD2.F32 R32, -RZ, R32.H1_H1 ;  /* 0x30000020ff207230 */ /* 0x000fe40000004100 */
[----:B------:R-:W-:Y:S01]  /*12520*/  FMUL.FTZ R54, R35, R48 ;  /* 0x0000003023367220 */ /* 0x000fe20000410000 */
[----:B------:R-:W-:-:S02]  /*12530*/  HADD2.F32 R33, -RZ, R28.H0_H0 ;  /* 0x2000001cff217230 */ /* 0x000fc40000004100 */
[----:B------:R-:W-:Y:S02]  /*12540*/  HADD2.F32 R47, -RZ, R47.H1_H1 ;  /* 0x3000002fff2f7230 */ /* 0x000fe40000004100 */
[C---:B------:R-:W-:Y:S01]  /*12550*/  FMUL.FTZ R35, R32.reuse, R49 ;  /* 0x0000003120237220 */ /* 0x040fe20000410000 */
[----:B------:R-:W-:Y:S02]  /*12560*/  HADD2.F32 R28, -RZ, R28.H1_H1 ;  /* 0x3000001cff1c7230 */ /* 0x000fe40000004100 */
[C---:B------:R-:W-:Y:S01]  /*12570*/  FFMA.FTZ R52, R33.reuse, R48, -R52 ;  /* 0x0000003021347223 */ /* 0x040fe20000010834 */
[----:B------:R-:W-:Y:S01]  /*12580*/  FFMA.FTZ R54, R33, R50, R54 ;  /* 0x0000003221367223 */ /* 0x000fe20000010036 */
[----:B------:R-:W-:Y:S01]  /*12590*/  F2FP.F16.E4M3.UNPACK_B R33, R13.H1 ;  /* 0x0000000dff21723e */ /* 0x000fe200030006ff */
[-C--:B------:R-:W-:Y:S01]  /*125a0*/  FMUL.FTZ R48, R32, R47.reuse ;  /* 0x0000002f20307220 */ /* 0x080fe20000410000 */
[----:B------:R-:W-:Y:S01]  /*125b0*/  FFMA.FTZ R53, R28, R47, -R35 ;  /* 0x0000002f1c357223 */ /* 0x000fe20000010823 */
[----:B------:R-:W-:-:S02]  /*125c0*/  HADD2.F32 R47, -RZ, R51.H0_H0 ;  /* 0x20000033ff2f7230 */ /* 0x000fc40000004100 */
[----:B------:R-:W-:Y:S02]  /*125d0*/  HADD2.F32 R32, -RZ, R11.H0_H0 ;  /* 0x2000000bff207230 */ /* 0x000fe40000004100 */
[----:B------:R-:W-:Y:S01]  /*125e0*/  FFMA.FTZ R49, R28, R49, R48 ;  /* 0x000000311c317223 */ /* 0x000fe20000010030 */
[--C-:B------:R-:W-:Y:S02]  /*125f0*/  HADD2.F32 R35, -RZ, R33.reuse.H0_H0 ;  /* 0x20000021ff237230 */ /* 0x100fe40000004100 */
[----:B------:R-:W-:Y:S02]  /*12600*/  HADD2.F32 R48, -RZ, R33.H1_H1 ;  /* 0x30000021ff307230 */ /* 0x000fe40000004100 */
[----:B------:R-:W-:Y:S01]  /*12610*/  FMUL.FTZ R33, R32, R47 ;  /* 0x0000002f20217220 */ /* 0x000fe20000410000 */
[----:B------:R-:W-:Y:S02]  /*12620*/  HADD2.F32 R28, -RZ, R27.H0_H0 ;  /* 0x2000001bff1c7230 */ /* 0x000fe40000004100 */
[----:B------:R-:W-:-:S02]  /*12630*/  HADD2.F32 R50, -RZ, R51.H1_H1 ;  /* 0x30000033ff327230 */ /* 0x000fc40000004100 */
[-C--:B------:R-:W-:Y:S01]  /*12640*/  FMUL.FTZ R51, R32, R35.reuse ;  /* 0x0000002320337220 */ /* 0x080fe20000410000 */
[----:B------:R-:W-:Y:S02]  /*12650*/  HADD2.F32 R11, -RZ, R11.H1_H1 ;  /* 0x3000000bff0b7230 */ /* 0x000fe40000004100 */
[C---:B------:R-:W-:Y:S01]  /*12660*/  FFMA.FTZ R57, R28.reuse, R35, -R33 ;  /* 0x000000231c397223 */ /* 0x040fe20000010821 */
[----:B------:R-:W-:Y:S01]  /*12670*/  HADD2.F32 R27, -RZ, R27.H1_H1 ;  /* 0x3000001bff1b7230 */ /* 0x000fe20000004100 */
[----:B------:R-:W-:Y:S01]  /*12680*/  F2FP.F16.E4M3.UNPACK_B R32, R13 ;  /* 0x0000000dff20723e */ /* 0x000fe200020006ff */
[----:B------:R-:W-:Y:S01]  /*12690*/  FFMA.FTZ R58, R28, R47, R51 ;  /* 0x0000002f1c3a7223 */ /* 0x000fe20000010033 */
[C---:B------:R-:W-:Y:S01]  /*126a0*/  FMUL.FTZ R60, R11.reuse, R50 ;  /* 0x000000320b3c7220 */ /* 0x040fe20000410000 */
[----:B------:R-:W-:Y:S01]  /*126b0*/  F2FP.F16.E4M3.UNPACK_B R33, R24 ;  /* 0x00000018ff21723e */ /* 0x000fe200020006ff */
[----:B------:R-:W-:Y:S01]  /*126c0*/  FMUL.FTZ R11, R11, R48 ;  /* 0x000000300b0b7220 */ /* 0x000fe20000410000 */
[----:B------:R-:W-:-:S02]  /*126d0*/  HADD2.F32 R28, -RZ, R32.H0_H0 ;  /* 0x20000020ff1c7230 */ /* 0x000fc40000004100 */
[C---:B------:R-:W-:Y:S01]  /*126e0*/  FFMA.FTZ R60, R27.reuse, R48, -R60 ;  /* 0x000000301b3c7223 */ /* 0x040fe2000001083c */
[----:B------:R-:W-:Y:S02]  /*126f0*/  HADD2.F32 R32, -RZ, R32.H1_H1 ;  /* 0x30000020ff207230 */ /* 0x000fe40000004100 */
[----:B------:R-:W-:Y:S01]  /*12700*/  FFMA.FTZ R59, R27, R50, R11 ;  /* 0x000000321b3b7223 */ /* 0x000fe2000001000b */
[--C-:B------:R-:W-:Y:S02]  /*12710*/  HADD2.F32 R35, -RZ, R33.reuse.H0_H0 ;  /* 0x20000021ff237230 */ /* 0x100fe40000004100 */
[----:B------:R-:W-:Y:S02]  /*12720*/  HADD2.F32 R33, -RZ, R33.H1_H1 ;  /* 0x30000021ff217230 */ /* 0x000fe40000004100 */
[--C-:B------:R-:W-:Y:S01]  /*12730*/  HADD2.F32 R27, -RZ, R6.reuse.H1_H1 ;  /* 0x30000006ff1b7230 */ /* 0x100fe20000004100 */
[----:B------:R-:W-:Y:S01]  /*12740*/  F2FP.SATFINITE.E4M3.F32.PACK_AB_MERGE_C R58, R59, R58, RZ ;  /* 0x0000003a3b3a723e */ /* 0x000fe200048070ff */
[----:B------:R-:W-:-:S02]  /*12750*/  HADD2.F32 R11, -RZ, R6.H0_H0 ;  /* 0x20000006ff0b7230 */ /* 0x000fc40000004100 */
[--C-:B------:R-:W-:Y:S02]  /*12760*/  HADD2.F32 R6, -RZ, R4.reuse.H0_H0 ;  /* 0x20000004ff067230 */ /* 0x100fe40000004100 */
[C---:B------:R-:W-:Y:S01]  /*12770*/  FMUL.FTZ R51, R27.reuse, R33 ;  /* 0x000000211b337220 */ /* 0x040fe20000410000 */
[----:B------:R-:W-:Y:S02]  /*12780*/  HADD2.F32 R4, -RZ, R4.H1_H1 ;  /* 0x30000004ff047230 */ /* 0x000fe40000004100 */
[----:B------:R-:W-:Y:S01]  /*12790*/  FMUL.FTZ R50, R27, R32 ;  /* 0x000000201b327220 */ /* 0x000fe20000410000 */
[C---:B------:R-:W-:Y:S01]  /*127a0*/  FMUL.FTZ R47, R11.reuse, R35 ;  /* 0x000000230b2f7220 */ /* 0x040fe20000410000 */
[----:B------:R-:W-:Y:S01]  /*127b0*/  FMUL.FTZ R48, R11, R28 ;  /* 0x0000001c0b307220 */ /* 0x000fe20000410000 */
[C---:B------:R-:W-:Y:S01]  /*127c0*/  FFMA.FTZ R32, R4.reuse, R32, -R51 ;  /* 0x0000002004207223 */ /* 0x040fe20000010833 */
[----:B------:R-:W-:Y:S01]  /*127d0*/  FFMA.FTZ R50, R4, R33, R50 ;  /* 0x0000002104327223 */ /* 0x000fe20000010032 */
[----:B------:R-:W-:Y:S01]  /*127e0*/  F2FP.SATFINITE.E4M3.F32.PACK_AB_MERGE_C R4, R8, R5, RZ ;  /* 0x000000050804723e */ /* 0x000fe200048070ff */
[C---:B------:R-:W-:Y:S01]  /*127f0*/  FFMA.FTZ R47, R6.reuse, R28, -R47 ;  /* 0x0000001c062f7223 */ /* 0x040fe2000001082f */
[----:B------:R-:W-:Y:S01]  /*12800*/  FFMA.FTZ R11, R6, R35, R48 ;  /* 0x00000023060b7223 */ /* 0x000fe20000010030 */
[----:B------:R-:W-:-:S02]  /*12810*/  F2FP.SATFINITE.E4M3.F32.PACK_AB_MERGE_C R8, R10, R7, RZ ;  /* 0x000000070a08723e */ /* 0x000fc400048070ff */
[----:B------:R-:W-:Y:S02]  /*12820*/  F2FP.SATFINITE.E4M3.F32.PACK_AB_MERGE_C R5, R40, R37, RZ ;  /* 0x000000252805723e */ /* 0x000fe400048070ff */
[----:B------:R-:W-:Y:S02]  /*12830*/  F2FP.SATFINITE.E4M3.F32.PACK_AB_MERGE_C R6, R56, R45, RZ ;  /* 0x0000002d3806723e */ /* 0x000fe400048070ff */
[----:B------:R-:W-:Y:S02]  /*12840*/  F2FP.SATFINITE.E4M3.F32.PACK_AB_MERGE_C R7, R60, R57, RZ ;  /* 0x000000393c07723e */ /* 0x000fe400048070ff */
[----:B------:R-:W-:Y:S02]  /*12850*/  F2FP.SATFINITE.E4M3.F32.PACK_AB_MERGE_C R10, R55, R46, RZ ;  /* 0x0000002e370a723e */ /* 0x000fe400048070ff */
[----:B------:R-:W-:Y:S02]  /*12860*/  F2FP.SATFINITE.E4M3.F32.PACK_AB_MERGE_C R4, R34, R9, R4 ;  /* 0x000000092204723e */ /* 0x000fe40004807004 */
[----:B------:R-:W-:-:S02]  /*12870*/  F2FP.SATFINITE.E4M3.F32.PACK_AB_MERGE_C R5, R44, R39, R5 ;  /* 0x000000272c05723e */ /* 0x000fc40004807005 */
[----:B------:R-:W-:Y:S02]  /*12880*/  F2FP.SATFINITE.E4M3.F32.PACK_AB_MERGE_C R6, R53, R52, R6 ;  /* 0x000000343506723e */ /* 0x000fe40004807006 */
[----:B------:R-:W-:Y:S02]  /*12890*/  F2FP.SATFINITE.E4M3.F32.PACK_AB_MERGE_C R7, R32, R47, R7 ;  /* 0x0000002f2007723e */ /* 0x000fe40004807007 */
[----:B------:R-:W-:Y:S02]  /*128a0*/  F2FP.SATFINITE.E4M3.F32.PACK_AB_MERGE_C R8, R36, R29, R8 ;  /* 0x0000001d2408723e */ /* 0x000fe40004807008 */
[----:B------:R-:W-:Y:S01]  /*128b0*/  F2FP.SATFINITE.E4M3.F32.PACK_AB_MERGE_C R9, R43, R42, R38 ;  /* 0x0000002a2b09723e */ /* 0x000fe20004807026 */
[----:B------:R1:W-:Y:S01]  /*128c0*/  STS.128 [R61+0x20400], R4 ;  /* 0x020400043d007388 */ /* 0x0003e20000000c00 */
[----:B------:R-:W-:Y:S02]  /*128d0*/  F2FP.SATFINITE.E4M3.F32.PACK_AB_MERGE_C R10, R49, R54, R10 ;  /* 0x00000036310a723e */ /* 0x000fe4000480700a */
[----:B------:R-:W-:-:S05]  /*128e0*/  F2FP.SATFINITE.E4M3.F32.PACK_AB_MERGE_C R11, R50, R11, R58 ;  /* 0x0000000b320b723e */ /* 0x000fca000480703a */
[----:B------:R1:W-:Y:S02]  /*128f0*/  STS.128 [R26+0x20400], R8 ;  /* 0x020400081a007388 */ /* 0x0003e40000000c00 */
.L_x_630:
[----:B------:R-:W-:Y:S05]  /*12900*/  BSYNC B1 ;  /* 0x0000000000017941 */ /* 0x000fea0003800000 */
.L_x_629:
[----:B------:R-:W-:Y:S04]  /*12910*/  BSSY B1, `(.L_x_631) ;  /* 0x00000cc000017945 */ /* 0x000fe80003800000 */
[----:B------:R-:W-:Y:S05]  /*12920*/  @P2 BRA `(.L_x_632) ;  /* 0x0000000c00282947 */ /* 0x000fea0003800000 */
[----:B-1----:R-:W2:Y:S04]  /*12930*/  LDL R6, [R1+0x28] ;  /* 0x0000280001067983 */ /* 0x002ea80000100800 */
[----:B------:R-:W3:Y:S01]  /*12940*/  LDL R62, [R1+0x190] ;  /* 0x00019000013e7983 */ /* 0x000ee20000100800 */
[----:B------:R-:W-:Y:S01]  /*12950*/  LEA.HI R4, R30, R31, RZ, 0x3 ;  /* 0x0000001f1e047211 */ /* 0x000fe200078f18ff */
[C---:B------:R-:W-:Y:S01]  /*12960*/  VIADD R8, R219.reuse, 0x20 ;  /* 0x00000020db087836 */ /* 0x040fe20000000000 */
[----:B------:R-:W-:Y:S01]  /*12970*/  F2FP.F16.E4M3.UNPACK_B R46, R14.H1 ;  /* 0x0000000eff2e723e */ /* 0x000fe200030006ff */
[----:B------:R-:W-:Y:S01]  /*12980*/  VIADD R9, R219, 0x20 ;  /* 0x00000020db097836 */ /* 0x000fe20000000000 */
[----:B------:R-:W-:Y:S02]  /*12990*/  LOP3.LUT R4, R4, 0xfffffff8, RZ, 0xc0, !PT ;  /* 0xfffffff804047812 */ /* 0x000fe400078ec0ff */
[----:B------:R-:W-:Y:S01]  /*129a0*/  SHF.L.U32 R8, R8, 0x7, RZ ;  /* 0x0000000708087819 */ /* 0x000fe200000006ff */
[----:B------:R-:W-:Y:S01]  /*129b0*/  IMAD.SHL.U32 R9, R9, 0x80, RZ ;  /* 0x0000008009097824 */ /* 0x000fe200078e00ff */
[----:B------:R-:W-:Y:S01]  /*129c0*/  F2FP.F16.E4M3.UNPACK_B R39, R0.H1 ;  /* 0x00000000ff27723e */ /* 0x000fe200030006ff */
[----:B------:R-:W-:Y:S01]  /*129d0*/  IMAD.IADD R4, R31, 0x1, -R4 ;  /* 0x000000011f047824 */ /* 0x000fe200078e0a04 */
[----:B------:R-:W-:Y:S01]  /*129e0*/  LOP3.LUT R8, R8, 0x380, RZ, 0xc0, !PT ;  /* 0x0000038008087812 */ /* 0x000fe200078ec0ff */
[--C-:B------:R-:W-:Y:S01]  /*129f0*/  HADD2.F32 R48, -RZ, R46.reuse.H0_H0 ;  /* 0x2000002eff307230 */ /* 0x100fe20000004100 */
[----:B------:R-:W-:Y:S01]  /*12a00*/  LOP3.LUT R9, R9, 0x380, RZ, 0xc0, !PT ;  /* 0x0000038009097812 */ /* 0x000fe200078ec0ff */
[--C-:B------:R-:W-:Y:S01]  /*12a10*/  HADD2.F32 R40, -RZ, R39.reuse.H0_H0 ;  /* 0x20000027ff287230 */ /* 0x100fe20000004100 */
[----:B------:R-:W-:Y:S01]  /*12a20*/  LEA.HI R4, R21, R4, RZ, 0x1c ;  /* 0x0000000415047211 */ /* 0x000fe200078fe0ff */
[----:B------:R-:W-:Y:S01]  /*12a30*/  HADD2.F32 R39, -RZ, R39.H1_H1 ;  /* 0x30000027ff277230 */ /* 0x000fe20000004100 */
[----:B------:R-:W-:Y:S01]  /*12a40*/  SHF.R.U32.HI R8, RZ, 0x3, R8 ;  /* 0x00000003ff087819 */ /* 0x000fe20000011608 */
[----:B------:R-:W-:Y:S01]  /*12a50*/  HADD2.F32 R49, -RZ, R46.H1_H1 ;  /* 0x3000002eff317230 */ /* 0x000fe20000004100 */
[----:B------:R-:W-:Y:S01]  /*12a60*/  SHF.R.S32.HI R7, RZ, 0x1f, R4 ;  /* 0x0000001fff077819 */ /* 0x000fe20000011404 */
[----:B------:R-:W-:Y:S01]  /*12a70*/  IMAD.SHL.U32 R5, R4, 0x10, RZ ;  /* 0x0000001004057824 */ /* 0x000fe200078e00ff */
[----:B------:R-:W-:-:S02]  /*12a80*/  F2FP.F16.E4M3.UNPACK_B R45, R14 ;  /* 0x0000000eff2d723e */ /* 0x000fc400020006ff */
[----:B------:R-:W-:Y:S02]  /*12a90*/  LEA.HI R7, R7, R4, RZ, 0x3 ;  /* 0x0000000407077211 */ /* 0x000fe400078f18ff */
[----:B------:R-:W-:Y:S01]  /*12aa0*/  LOP3.LUT R4, R9, 0x70, R5, 0xf8, !PT ;  /* 0x0000007009047812 */ /* 0x000fe200078ef805 */
[----:B------:R-:W-:Y:S01]  /*12ab0*/  HADD2.F32 R47, -RZ, R45.H0_H0 ;  /* 0x2000002dff2f7230 */ /* 0x000fe20000004100 */
[-C--:B------:R-:W-:Y:S01]  /*12ac0*/  F2FP.F16.E4M3.UNPACK_B R50, R15.reuse.H1 ;  /* 0x0000000fff32723e */ /* 0x080fe200030006ff */
[----:B------:R-:W-:Y:S01]  /*12ad0*/  IMAD.SHL.U32 R7, R7, 0x800, RZ ;  /* 0x0000080007077824 */ /* 0x000fe200078e00ff */
[----:B------:R-:W-:Y:S02]  /*12ae0*/  LOP3.LUT R4, R4, R8, RZ, 0x3c, !PT ;  /* 0x0000000804047212 */ /* 0x000fe400078e3cff */
[----:B------:R-:W-:Y:S01]  /*12af0*/  F2FP.F16.E4M3.UNPACK_B R52, R15 ;  /* 0x0000000fff34723e */ /* 0x000fe200020006ff */
[----:B------:R-:W-:Y:S01]  /*12b00*/  HADD2.F32 R51, -RZ, R50.H0_H0 ;  /* 0x20000032ff337230 */ /* 0x000fe20000004100 */
[----:B------:R-:W-:-:S02]  /*12b10*/  LOP3.LUT R7, R7, 0xffffc000, RZ, 0xc0, !PT ;  /* 0xffffc00007077812 */ /* 0x000fc400078ec0ff */
[----:B------:R-:W-:Y:S01]  /*12b20*/  F2FP.F16.E4M3.UNPACK_B R55, R20.H1 ;  /* 0x00000014ff37723e */ /* 0x000fe200030006ff */
[--C-:B------:R-:W-:Y:S02]  /*12b30*/  HADD2.F32 R54, -RZ, R52.reuse.H0_H0 ;  /* 0x20000034ff367230 */ /* 0x100fe40000004100 */
[----:B------:R-:W-:Y:S01]  /*12b40*/  HADD2.F32 R53, -RZ, R52.H1_H1 ;  /* 0x30000034ff357230 */ /* 0x000fe20000004100 */
[----:B------:R-:W-:Y:S01]  /*12b50*/  F2FP.F16.E4M3.UNPACK_B R52, R12.H1 ;  /* 0x0000000cff34723e */ /* 0x000fe200030006ff */
[--C-:B------:R-:W-:Y:S02]  /*12b60*/  HADD2.F32 R56, -RZ, R55.reuse.H0_H0 ;  /* 0x20000037ff387230 */ /* 0x100fe40000004100 */
[----:B------:R-:W-:Y:S01]  /*12b70*/  HADD2.F32 R55, -RZ, R55.H1_H1 ;  /* 0x30000037ff377230 */ /* 0x000fe20000004100 */
        /* <DEDUP_REMOVED lines=8> */
[-C--:B------:R-:W-:Y:S02]  /*12c00*/  F2FP.F16.E4M3.UNPACK_B R33, R6.reuse ;  /* 0x00000006ff21723e */ /* 0x080fe400020006ff */
[----:B------:R-:W-:Y:S01]  /*12c10*/  F2FP.F16.E4M3.UNPACK_B R43, R6.H1 ;  /* 0x00000006ff2b723e */ /* 0x000fe200030006ff */
[--C-:B------:R-:W-:Y:S01]  /*12c20*/  HADD2.F32 R5, -RZ, R32.reuse.H0_H0 ;  /* 0x20000020ff057230 */ /* 0x100fe20000004100 */
[-C--:B------:R-:W-:Y:S01]  /*12c30*/  F2FP.F16.E4M3.UNPACK_B R42, R9.reuse ;  /* 0x00000009ff2a723e */ /* 0x080fe200020006ff */
[----:B------:R-:W-:Y:S01]  /*12c40*/  HADD2.F32 R6, -RZ, R27.H0_H0 ;  /* 0x2000001bff067230 */ /* 0x000fe20000004100 */
[----:B------:R-:W-:Y:S01]  /*12c50*/  F2FP.F16.E4M3.UNPACK_B R38, R9.H1 ;  /* 0x00000009ff26723e */ /* 0x000fe200030006ff */
[----:B------:R-:W-:-:S02]  /*12c60*/  HADD2.F32 R32, -RZ, R32.H1_H1 ;  /* 0x30000020ff207230 */ /* 0x000fc40000004100 */
[-C--:B------:R-:W-:Y:S01]  /*12c70*/  FMUL.FTZ R9, R48, R5.reuse ;  /* 0x0000000530097220 */ /* 0x080fe20000410000 */
[C---:B------:R-:W-:Y:S01]  /*12c80*/  FMUL.FTZ R35, R40.reuse, R5 ;  /* 0x0000000528237220 */ /* 0x040fe20000410000 */
[----:B0-----:R-:W-:Y:S02]  /*12c90*/  F2FP.F16.E4M3.UNPACK_B R34, R8 ;  /* 0x00000008ff22723e */ /* 0x001fe400020006ff */
[-C--:B------:R-:W-:Y:S01]  /*12ca0*/  FFMA.FTZ R5, R40, R6.reuse, -R9 ;  /* 0x0000000628057223 */ /* 0x080fe20000010809 */
[----:B------:R-:W-:Y:S01]  /*12cb0*/  FFMA.FTZ R6, R48, R6, R35 ;  /* 0x0000000630067223 */ /* 0x000fe20000010023 */
[----:B------:R-:W-:Y:S01]  /*12cc0*/  F2FP.F16.E4M3.UNPACK_B R35, R0 ;  /* 0x00000000ff23723e */ /* 0x000fe200020006ff */
[----:B------:R-:W-:Y:S01]  /*12cd0*/  HADD2.F32 R8, -RZ, R34.H0_H0 ;  /* 0x20000022ff087230 */ /* 0x000fe20000004100 */
[----:B------:R-:W-:Y:S01]  /*12ce0*/  F2FP.F16.E4M3.UNPACK_B R28, R4 ;  /* 0x00000004ff1c723e */ /* 0x000fe200020006ff */
[----:B------:R-:W-:Y:S01]  /*12cf0*/  HADD2.F32 R9, -RZ, R27.H1_H1 ;  /* 0x3000001bff097230 */ /* 0x000fe20000004100 */
[----:B------:R-:W-:Y:S01]  /*12d00*/  F2FP.F16.E4M3.UNPACK_B R36, R10 ;  /* 0x0000000aff24723e */ /* 0x000fe200020006ff */
[----:B------:R-:W-:Y:S01]  /*12d10*/  FMUL.FTZ R46, R49, R32 ;  /* 0x00000020312e7220 */ /* 0x000fe20000410000 */
[----:B------:R-:W-:Y:S01]  /*12d20*/  F2FP.F16.E4M3.UNPACK_B R44, R10.H1 ;  /* 0x0000000aff2c723e */ /* 0x000fe200030006ff */
[----:B------:R-:W-:Y:S01]  /*12d30*/  HADD2.F32 R27, -RZ, R28.H0_H0 ;  /* 0x2000001cff1b7230 */ /* 0x000fe20000004100 */
[-C--:B------:R-:W-:Y:S01]  /*12d40*/  F2FP.F16.E4M3.UNPACK_B R10, R11.reuse ;  /* 0x0000000bff0a723e */ /* 0x080fe200020006ff */
[----:B------:R-:W-:Y:S01]  /*12d50*/  FMUL.FTZ R48, R39, R32 ;  /* 0x0000002027307220 */ /* 0x000fe20000410000 */
[----:B------:R-:W-:Y:S01]  /*12d60*/  F2FP.F16.E4M3.UNPACK_B R29, R11.H1 ;  /* 0x0000000bff1d723e */ /* 0x000fe200030006ff */
[----:B------:R-:W-:-:S02]  /*12d70*/  HADD2.F32 R11, -RZ, R35.H0_H0 ;  /* 0x20000023ff0b7230 */ /* 0x000fc40000004100 */
[-C--:B------:R-:W-:Y:S01]  /*12d80*/  FMUL.FTZ R32, R47, R8.reuse ;  /* 0x000000082f207220 */ /* 0x080fe20000410000 */
[----:B------:R-:W-:Y:S01]  /*12d90*/  HADD2.F32 R34, -RZ, R34.H1_H1 ;  /* 0x30000022ff227230 */ /* 0x000fe20000004100 */
[----:B------:R-:W-:Y:S01]  /*12da0*/  F2FP.F16.E4M3.UNPACK_B R4, R7 ;  /* 0x00000007ff04723e */ /* 0x000fe200020006ff */
[C---:B------:R-:W-:Y:S01]  /*12db0*/  FMUL.FTZ R40, R11.reuse, R8 ;  /* 0x000000080b287220 */ /* 0x040fe20000410000 */
[----:B------:R-:W-:Y:S01]  /*12dc0*/  FFMA.FTZ R11, R11, R27, -R32 ;  /* 0x0000001b0b0b7223 */ /* 0x000fe20000010820 */
[-C--:B------:R-:W-:Y:S01]  /*12dd0*/  FFMA.FTZ R8, R39, R9.reuse, -R46 ;  /* 0x0000000927087223 */ /* 0x080fe2000001082e */
[----:B------:R-:W-:Y:S01]  /*12de0*/  FFMA.FTZ R9, R49, R9, R48 ;  /* 0x0000000931097223 */ /* 0x000fe20000010030 */
[----:B------:R-:W-:Y:S01]  /*12df0*/  FFMA.FTZ R27, R47, R27, R40 ;  /* 0x0000001b2f1b7223 */ /* 0x000fe20000010028 */
[----:B------:R-:W-:Y:S01]  /*12e00*/  F2FP.F16.E4M3.UNPACK_B R47, R3.H1 ;  /* 0x00000003ff2f723e */ /* 0x000fe200030006ff */
[----:B------:R-:W-:Y:S01]  /*12e10*/  HADD2.F32 R48, -RZ, R45.H1_H1 ;  /* 0x3000002dff307230 */ /* 0x000fe20000004100 */
[----:B------:R-:W-:Y:S01]  /*12e20*/  F2FP.F16.E4M3.UNPACK_B R7, R7.H1 ;  /* 0x00000007ff07723e */ /* 0x000fe200030006ff */
[----:B------:R-:W-:-:S02]  /*12e30*/  HADD2.F32 R46, -RZ, R35.H1_H1 ;  /* 0x30000023ff2e7230 */ /* 0x000fc40000004100 */
[----:B------:R-:W-:Y:S02]  /*12e40*/  HADD2.F32 R32, -RZ, R28.H1_H1 ;  /* 0x3000001cff207230 */ /* 0x000fe40000004100 */
[-C--:B------:R-:W-:Y:S01]  /*12e50*/  FMUL.FTZ R39, R48, R34.reuse ;  /* 0x0000002230277220 */ /* 0x080fe20000410000 */
[----:B------:R-:W-:Y:S02]  /*12e60*/  HADD2.F32 R28, -RZ, R38.H0_H0 ;  /* 0x20000026ff1c7230 */ /* 0x000fe40000004100 */
[----:B------:R-:W-:Y:S01]  /*12e70*/  FMUL.FTZ R45, R46, R34 ;  /* 0x000000222e2d7220 */ /* 0x000fe20000410000 */
[----:B------:R-:W-:Y:S02]  /*12e80*/  HADD2.F32 R49, -RZ, R47.H0_H0 ;  /* 0x2000002fff317230 */ /* 0x000fe40000004100 */
[--C-:B------:R-:W-:Y:S02]  /*12e90*/  HADD2.F32 R35, -RZ, R37.reuse.H0_H0 ;  /* 0x20000025ff237230 */ /* 0x100fe40000004100 */
[----:B------:R-:W-:Y:S01]  /*12ea0*/  FMUL.FTZ R34, R51, R28 ;  /* 0x0000001c33227220 */ /* 0x000fe20000410000 */
[----:B------:R-:W-:-:S02]  /*12eb0*/  HADD2.F32 R37, -RZ, R37.H1_H1 ;  /* 0x30000025ff257230 */ /* 0x000fc40000004100 */
[C---:B------:R-:W-:Y:S01]  /*12ec0*/  FMUL.FTZ R40, R49.reuse, R28 ;  /* 0x0000001c31287220 */ /* 0x040fe20000410000 */
[-C--:B------:R-:W-:Y:S01]  /*12ed0*/  FFMA.FTZ R28, R46, R32.reuse, -R39 ;  /* 0x000000202e1c7223 */ /* 0x080fe20000010827 */
[----:B------:R-:W-:Y:S01]  /*12ee0*/  FFMA.FTZ R32, R48, R32, R45 ;  /* 0x0000002030207223 */ /* 0x000fe2000001002d */
[----:B------:R-:W-:Y:S01]  /*12ef0*/  FFMA.FTZ R34, R49, R35, -R34 ;  /* 0x0000002331227223 */ /* 0x000fe20000010822 */
[----:B------:R-:W-:Y:S01]  /*12f00*/  F2FP.F16.E4M3.UNPACK_B R48, R3 ;  /* 0x00000003ff30723e */ /* 0x000fe200020006ff */
[----:B------:R-:W-:Y:S01]  /*12f10*/  FFMA.FTZ R35, R51, R35, R40 ;  /* 0x0000002333237223 */ /* 0x000fe20000010028 */
[----:B------:R-:W-:Y:S02]  /*12f20*/  HADD2.F32 R51, -RZ, R50.H1_H1 ;  /* 0x30000032ff337230 */ /* 0x000fe40000004100 */
[----:B------:R-:W-:Y:S02]  /*12f30*/  HADD2.F32 R40, -RZ, R38.H1_H1 ;  /* 0x30000026ff287230 */ /* 0x000fe40000004100 */
[----:B------:R-:W-:-:S02]  /*12f40*/  HADD2.F32 R49, -RZ, R47.H1_H1 ;  /* 0x3000002fff317230 */ /* 0x000fc40000004100 */
[----:B------:R-:W-:Y:S02]  /*12f50*/  HADD2.F32 R39, -RZ, R42.H0_H0 ;  /* 0x2000002aff277230 */ /* 0x000fe40000004100 */
[-C--:B------:R-:W-:Y:S01]  /*12f60*/  FMUL.FTZ R46, R51, R40.reuse ;  /* 0x00000028332e7220 */ /* 0x080fe20000410000 */
[----:B------:R-:W-:Y:S02]  /*12f70*/  HADD2.F32 R50, -RZ, R48.H0_H0 ;  /* 0x20000030ff327230 */ /* 0x000fe40000004100 */
[C---:B------:R-:W-:Y:S01]  /*12f80*/  FMUL.FTZ R40, R49.reuse, R40 ;  /* 0x0000002831287220 */ /* 0x040fe20000410000 */
[----:B------:R-:W-:Y:S02]  /*12f90*/  HADD2.F32 R38, -RZ, R41.H0_H0 ;  /* 0x20000029ff267230 */ /* 0x000fe40000004100 */
[-C--:B------:R-:W-:Y:S01]  /*12fa0*/  FMUL.FTZ R45, R54, R39.reuse ;  /* 0x00000027362d7220 */ /* 0x080fe20000410000 */
[----:B------:R-:W-:Y:S02]  /*12fb0*/  HADD2.F32 R42, -RZ, R42.H1_H1 ;  /* 0x3000002aff2a7230 */ /* 0x000fe40000004100 */
[C---:B------:R-:W-:Y:S01]  /*12fc0*/  FMUL.FTZ R47, R50.reuse, R39 ;  /* 0x00000027322f7220 */ /* 0x040fe20000410000 */
[-C--:B------:R-:W-:Y:S01]  /*12fd0*/  FFMA.FTZ R39, R49, R37.reuse, -R46 ;  /* 0x0000002531277223 */ /* 0x080fe2000001082e */
[----:B------:R-:W-:Y:S01]  /*12fe0*/  FFMA.FTZ R40, R51, R37, R40 ;  /* 0x0000002533287223 */ /* 0x000fe20000010028 */
[-C--:B------:R-:W-:Y:S01]  /*12ff0*/  FFMA.FTZ R37, R50, R38.reuse, -R45 ;  /* 0x0000002632257223 */ /* 0x080fe2000001082d */
[----:B------:R-:W-:Y:S01]  /*13000*/  FFMA.FTZ R38, R54, R38, R47 ;  /* 0x0000002636267223 */ /* 0x000fe2000001002f */
[----:B------:R-:W-:-:S02]  /*13010*/  HADD2.F32 R45, -RZ, R44.H0_H0 ;  /* 0x2000002cff2d7230 */ /* 0x000fc40000004100 */
[----:B------:R-:W-:Y:S02]  /*13020*/  HADD2.F32 R54, -RZ, R52.H0_H0 ;  /* 0x20000034ff367230 */ /* 0x000fe40000004100 */
[----:B------:R-:W-:Y:S02]  /*13030*/  HADD2.F32 R46, -RZ, R43.H0_H0 ;  /* 0x2000002bff2e7230 */ /* 0x000fe40000004100 */
[-C--:B------:R-:W-:Y:S01]  /*13040*/  FMUL.FTZ R47, R56, R45.reuse ;  /* 0x0000002d382f7220 */ /* 0x080fe20000410000 */
[----:B------:R-:W-:Y:S02]  /*13050*/  HADD2.F32 R51, -RZ, R48.H1_H1 ;  /* 0x30000030ff337230 */ /* 0x000fe40000004100 */
[C---:B------:R-:W-:Y:S01]  /*13060*/  FMUL.FTZ R49, R54.reuse, R45 ;  /* 0x0000002d36317220 */ /* 0x040fe20000410000 */
[----:B------:R-:W-:Y:S02]  /*13070*/  HADD2.F32 R41, -RZ, R41.H1_H1 ;  /* 0x30000029ff297230 */ /* 0x000fe40000004100 */
[----:B------:R-:W-:Y:S01]  /*13080*/  FFMA.FTZ R45, R54, R46, -R47 ;  /* 0x0000002e362d7223 */ /* 0x000fe2000001082f */
[----:B------:R-:W-:Y:S01]  /*13090*/  FMUL.FTZ R48, R53, R42 ;  /* 0x0000002a35307220 */ /* 0x000fe20000410000 */
[----:B------:R-:W-:Y:S01]  /*130a0*/  FFMA.FTZ R46, R56, R46, R49 ;  /* 0x0000002e382e7223 */ /* 0x000fe20000010031 */
[----:B------:R-:W-:-:S02]  /*130b0*/  HADD2.F32 R44, -RZ, R44.H1_H1 ;  /* 0x3000002cff2c7230 */ /* 0x000fc40000004100 */
[C---:B------:R-:W-:Y:S01]  /*130c0*/  FMUL.FTZ R50, R51.reuse, R42 ;  /* 0x0000002a33327220 */ /* 0x040fe20000410000 */
[----:B------:R-:W-:Y:S01]  /*130d0*/  HADD2.F32 R49, -RZ, R52.H1_H1 ;  /* 0x30000034ff317230 */ /* 0x000fe20000004100 */
[----:B------:R-:W-:Y:S01]  /*130e0*/  F2FP.F16.E4M3.UNPACK_B R52, R20 ;  /* 0x00000014ff34723e */ /* 0x000fe200020006ff */
[-C--:B------:R-:W-:Y:S01]  /*130f0*/  FFMA.FTZ R42, R51, R41.reuse, -R48 ;  /* 0x00000029332a7223 */ /* 0x080fe20000010830 */
[----:B------:R-:W-:Y:S02]  /*13100*/  HADD2.F32 R43, -RZ, R43.H1_H1 ;  /* 0x3000002bff2b7230 */ /* 0x000fe40000004100 */
[----:B------:R-:W-:Y:S01]  /*13110*/  FFMA.FTZ R41, R53, R41, R50 ;  /* 0x0000002935297223 */ /* 0x000fe20000010032 */
[----:B------:R-:W-:Y:S01]  /*13120*/  FMUL.FTZ R48, R55, R44 ;  /* 0x0000002c37307220 */ /* 0x000fe20000410000 */
[----:B------:R-:W-:Y:S01]  /*13130*/  F2FP.F16.E4M3.UNPACK_B R47, R12 ;  /* 0x0000000cff2f723e */ /* 0x000fe200020006ff */
[----:B------:R-:W-:Y:S01]  /*13140*/  FMUL.FTZ R50, R49, R44 ;  /* 0x0000002c31327220 */ /* 0x000fe20000410000 */
[----:B------:R-:W-:-:S02]  /*13150*/  HADD2.F32 R53, -RZ, R52.H0_H0 ;  /* 0x20000034ff357230 */ /* 0x000fc40000004100 */
[-C--:B------:R-:W-:Y:S01]  /*13160*/  FFMA.FTZ R54, R49, R43.reuse, -R48 ;  /* 0x0000002b31367223 */ /* 0x080fe20000010830 */
[----:B------:R-:W-:Y:S02]  /*13170*/  HADD2.F32 R44, -RZ, R36.H0_H0 ;  /* 0x20000024ff2c7230 */ /* 0x000fe40000004100 */
[----:B------:R-:W-:Y:S01]  /*13180*/  FFMA.FTZ R49, R55, R43, R50 ;  /* 0x0000002b37317223 */ /* 0x000fe20000010032 */
[----:B------:R-:W-:Y:S01]  /*13190*/  HADD2.F32 R51, -RZ, R47.H0_H0 ;  /* 0x2000002fff337230 */ /* 0x000fe20000004100 */
[----:B------:R-:W-:Y:S01]  /*131a0*/  F2FP.F16.E4M3.UNPACK_B R56, R24.H1 ;  /* 0x00000018ff38723e */ /* 0x000fe200030006ff */
[----:B------:R-:W-:Y:S02]  /*131b0*/  HADD2.F32 R43, -RZ, R33.H0_H0 ;  /* 0x20000021ff2b7230 */ /* 0x000fe40000004100 */
[-C--:B------:R-:W-:Y:S01]  /*131c0*/  FMUL.FTZ R48, R53, R44.reuse ;  /* 0x0000002c35307220 */ /* 0x080fe20000410000 */
[----:B------:R-:W-:Y:S02]  /*131d0*/  HADD2.F32 R55, -RZ, R52.H1_H1 ;  /* 0x30000034ff377230 */ /* 0x000fe40000004100 */
[----:B------:R-:W-:Y:S01]  /*131e0*/  FMUL.FTZ R44, R51, R44 ;  /* 0x0000002c332c7220 */ /* 0x000fe20000410000 */
[----:B------:R-:W-:-:S02]  /*131f0*/  HADD2.F32 R36, -RZ, R36.H1_H1 ;  /* 0x30000024ff247230 */ /* 0x000fc40000004100 */
[----:B------:R-:W-:Y:S01]  /*13200*/  FFMA.FTZ R48, R51, R43, -R48 ;  /* 0x0000002b33307223 */ /* 0x000fe20000010830 */
[----:B------:R-:W-:Y:S01]  /*13210*/  HADD2.F32 R47, -RZ, R47.H1_H1 ;  /* 0x3000002fff2f7230 */ /* 0x000fe20000004100 */
[----:B------:R-:W-:Y:S01]  /*13220*/  F2FP.F16.E4M3.UNPACK_B R51, R13.H1 ;  /* 0x0000000dff33723e */ /* 0x000fe200030006ff */
[----:B------:R-:W-:Y:S02]  /*13230*/  HADD2.F32 R33, -RZ, R33.H1_H1 ;  /* 0x30000021ff217230 */ /* 0x000fe40000004100 */
[-C--:B------:R-:W-:Y:S01]  /*13240*/  FMUL.FTZ R50, R55, R36.reuse ;  /* 0x0000002437327220 */ /* 0x080fe20000410000 */
[----:B------:R-:W-:Y:S01]  /*13250*/  FFMA.FTZ R44, R53, R43, R44 ;  /* 0x0000002b352c7223 */ /* 0x000fe2000001002c */
[C---:B------:R-:W-:Y:S01]  /*13260*/  FMUL.FTZ R52, R47.reuse, R36 ;  /* 0x000000242f347220 */ /* 0x040fe20000410000 */
[----:B------:R-:W-:Y:S02]  /*13270*/  HADD2.F32 R59, -RZ, R56.H0_H0 ;  /* 0x20000038ff3b7230 */ /* 0x000fe40000004100 */
[----:B------:R-:W-:Y:S01]  /*13280*/  FFMA.FTZ R43, R47, R33, -R50 ;  /* 0x000000212f2b7223 */ /* 0x000fe20000010832 */
[----:B------:R-:W-:-:S02]  /*13290*/  HADD2.F32 R36, -RZ, R29.H0_H0 ;  /* 0x2000001dff247230 */ /* 0x000fc40000004100 */
[----:B------:R-:W-:Y:S01]  /*132a0*/  FFMA.FTZ R47, R55, R33, R52 ;  /* 0x00000021372f7223 */ /* 0x000fe20000010034 */
[----:B------:R-:W-:Y:S01]  /*132b0*/  HADD2.F32 R53, -RZ, R51.H0_H0 ;  /* 0x20000033ff357230 */ /* 0x000fe20000004100 */
[----:B------:R-:W-:Y:S01]  /*132c0*/  F2FP.F16.E4M3.UNPACK_B R55, R13 ;  /* 0x0000000dff37723e */ /* 0x000fe200020006ff */
        /* <DEDUP_REMOVED lines=8> */
[----:B------:R-:W-:Y:S01]  /*13350*/  HADD2.F32 R7, -RZ, R7.H1_H1 ;  /* 0x30000007ff077230 */ /* 0x000fe20000004100 */
[----:B------:R-:W-:Y:S01]  /*13360*/  F2FP.F16.E4M3.UNPACK_B R33, R24 ;  /* 0x00000018ff21723e */ /* 0x000fe200020006ff */
[-C--:B------:R-:W-:Y:S01]  /*13370*/  FMUL.FTZ R50, R61, R29.reuse ;  /* 0x0000001d3d327220 */ /* 0x080fe20000410000 */
[C---:B------:R-:W-:Y:S01]  /*13380*/  FMUL.FTZ R58, R57.reuse, R29 ;  /* 0x0000001d393a7220 */ /* 0x040fe20000410000 */
[----:B------:R-:W-:Y:S02]  /*13390*/  HADD2.F32 R29, -RZ, R10.H0_H0 ;  /* 0x2000000aff1d7230 */ /* 0x000fe40000004100 */
[-C--:B------:R-:W-:Y:S01]  /*133a0*/  FFMA.FTZ R56, R57, R7.reuse, -R50 ;  /* 0x0000000739387223 */ /* 0x080fe20000010832 */
[----:B------:R-:W-:Y:S01]  /*133b0*/  FFMA.FTZ R53, R61, R7, R58 ;  /* 0x000000073d357223 */ /* 0x000fe2000001003a */
[--C-:B------:R-:W-:Y:S02]  /*133c0*/  HADD2.F32 R57, -RZ, R55.reuse.H0_H0 ;  /* 0x20000037ff397230 */ /* 0x100fe40000004100 */
[----:B------:R-:W-:Y:S01]  /*133d0*/  HADD2.F32 R58, -RZ, R55.H1_H1 ;  /* 0x30000037ff3a7230 */ /* 0x000fe20000004100 */
[----:B------:R-:W-:Y:S01]  /*133e0*/  F2FP.SATFINITE.E4M3.F32.PACK_AB_MERGE_C R51, R56, R51, RZ ;  /* 0x000000333833723e */ /* 0x000fe200048070ff */
[----:B------:R-:W-:-:S02]  /*133f0*/  HADD2.F32 R55, -RZ, R33.H0_H0 ;  /* 0x20000021ff377230 */ /* 0x000fc40000004100 */
[-C--:B------:R-:W-:Y:S01]  /*13400*/  FMUL.FTZ R50, R57, R29.reuse ;  /* 0x0000001d39327220 */ /* 0x080fe20000410000 */
[----:B------:R-:W-:Y:S01]  /*13410*/  HADD2.F32 R60, -RZ, R33.H1_H1 ;  /* 0x30000021ff3c7230 */ /* 0x000fe20000004100 */
[----:B------:R-:W-:Y:S01]  /*13420*/  F2FP.SATFINITE.E4M3.F32.PACK_AB_MERGE_C R52, R53, R52, RZ ;  /* 0x000000343534723e */ /* 0x000fe200048070ff */
[----:B------:R-:W-:Y:S02]  /*13430*/  HADD2.F32 R10, -RZ, R10.H1_H1 ;  /* 0x3000000aff0a7230 */ /* 0x000fe40000004100 */
[----:B------:R-:W-:Y:S01]  /*13440*/  FMUL.FTZ R36, R55, R29 ;  /* 0x0000001d37247220 */ /* 0x000fe20000410000 */
[--C-:B------:R-:W-:Y:S02]  /*13450*/  HADD2.F32 R7, -RZ, R4.reuse.H0_H0 ;  /* 0x20000004ff077230 */ /* 0x100fe40000004100 */
[----:B------:R-:W-:Y:S02]  /*13460*/  HADD2.F32 R4, -RZ, R4.H1_H1 ;  /* 0x30000004ff047230 */ /* 0x000fe40000004100 */
[-C--:B------:R-:W-:Y:S01]  /*13470*/  FMUL.FTZ R29, R60, R10.reuse ;  /* 0x0000000a3c1d7220 */ /* 0x080fe20000410000 */
[C---:B------:R-:W-:Y:S01]  /*13480*/  FMUL.FTZ R33, R58.reuse, R10 ;  /* 0x0000000a3a217220 */ /* 0x040fe20000410000 */
[-C--:B------:R-:W-:Y:S01]  /*13490*/  FFMA.FTZ R36, R57, R7.reuse, -R36 ;  /* 0x0000000739247223 */ /* 0x080fe20000010824 */
[----:B------:R-:W-:Y:S01]  /*134a0*/  FFMA.FTZ R50, R55, R7, R50 ;  /* 0x0000000737327223 */ /* 0x000fe20000010032 */
[-C--:B------:R-:W-:Y:S01]  /*134b0*/  FFMA.FTZ R7, R58, R4.reuse, -R29 ;  /* 0x000000043a077223 */ /* 0x080fe2000001081d */
[----:B------:R-:W-:Y:S01]  /*134c0*/  FFMA.FTZ R33, R60, R4, R33 ;  /* 0x000000043c217223 */ /* 0x000fe20000010021 */
[----:B------:R-:W-:-:S02]  /*134d0*/  F2FP.SATFINITE.E4M3.F32.PACK_AB_MERGE_C R4, R8, R5, RZ ;  /* 0x000000050804723e */ /* 0x000fc400048070ff */
[----:B------:R-:W-:Y:S02]  /*134e0*/  F2FP.SATFINITE.E4M3.F32.PACK_AB_MERGE_C R8, R9, R6, RZ ;  /* 0x000000060908723e */ /* 0x000fe400048070ff */
[----:B------:R-:W-:Y:S02]  /*134f0*/  F2FP.SATFINITE.E4M3.F32.PACK_AB_MERGE_C R5, R39, R34, RZ ;  /* 0x000000222705723e */ /* 0x000fe400048070ff */
[----:B------:R-:W-:Y:S02]  /*13500*/  F2FP.SATFINITE.E4M3.F32.PACK_AB_MERGE_C R6, R54, R45, RZ ;  /* 0x0000002d3606723e */ /* 0x000fe400048070ff */
[----:B------:R-:W-:Y:S02]  /*13510*/  F2FP.SATFINITE.E4M3.F32.PACK_AB_MERGE_C R9, R40, R35, RZ ;  /* 0x000000232809723e */ /* 0x000fe400048070ff */
[----:B------:R-:W-:Y:S02]  /*13520*/  F2FP.SATFINITE.E4M3.F32.PACK_AB_MERGE_C R10, R49, R46, RZ ;  /* 0x0000002e310a723e */ /* 0x000fe400048070ff */
[----:B------:R-:W-:-:S02]  /*13530*/  F2FP.SATFINITE.E4M3.F32.PACK_AB_MERGE_C R4, R28, R11, R4 ;  /* 0x0000000b1c04723e */ /* 0x000fc40004807004 */
[----:B------:R-:W-:Y:S02]  /*13540*/  F2FP.SATFINITE.E4M3.F32.PACK_AB_MERGE_C R5, R42, R37, R5 ;  /* 0x000000252a05723e */ /* 0x000fe40004807005 */
[----:B------:R-:W-:Y:S02]  /*13550*/  F2FP.SATFINITE.E4M3.F32.PACK_AB_MERGE_C R6, R43, R48, R6 ;  /* 0x000000302b06723e */ /* 0x000fe40004807006 */
[----:B------:R-:W-:Y:S02]  /*13560*/  F2FP.SATFINITE.E4M3.F32.PACK_AB_MERGE_C R7, R7, R36, R51 ;  /* 0x000000240707723e */ /* 0x000fe40004807033 */
[----:B------:R-:W-:Y:S02]  /*13570*/  F2FP.SATFINITE.E4M3.F32.PACK_AB_MERGE_C R8, R32, R27, R8 ;  /* 0x0000001b2008723e */ /* 0x000fe40004807008 */
[----:B------:R-:W-:Y:S01]  /*13580*/  F2FP.SATFINITE.E4M3.F32.PACK_AB_MERGE_C R9, R41, R38, R9 ;  /* 0x000000262909723e */ /* 0x000fe20004807009 */
[----:B------:R2:W-:Y:S01]  /*13590*/  STS.128 [R62+0x20400], R4 ;  /* 0x020400043e007388 */ /* 0x0005e20000000c00 */
[----:B------:R-:W-:-:S02]  /*135a0*/  F2FP.SATFINITE.E4M3.F32.PACK_AB_MERGE_C R10, R47, R44, R10 ;  /* 0x0000002c2f0a723e */ /* 0x000fc4000480700a */
[----:B------:R-:W-:-:S05]  /*135b0*/  F2FP.SATFINITE.E4M3.F32.PACK_AB_MERGE_C R11, R33, R50, R52 ;  /* 0x00000032210b723e */ /* 0x000fca0004807034 */
[----:B------:R2:W-:Y:S02]  /*135c0*/  STS.128 [R26+0x20400], R8 ;  /* 0x020400081a007388 */ /* 0x0005e40000000c00 */
.L_x_632:
[----:B------:R-:W-:Y:S05]  /*135d0*/  BSYNC B1 ;  /* 0x0000000000017941 */ /* 0x000fea0003800000 */
.L_x_631:
[----:B------:R-:W-:Y:S04]  /*135e0*/  BSSY B1, `(.L_x_633) ;  /* 0x00000cc000017945 */ /* 0x000fe80003800000 */
[----:B------:R-:W-:Y:S05]  /*135f0*/  @P3 BRA `(.L_x_634) ;  /* 0x0000000c00283947 */ /* 0x000fea0003800000 */
[----:B-12---:R-:W2:Y:S04]  /*13600*/  LDL R6, [R1+0x24] ;  /* 0x0000240001067983 */ /* 0x006ea80000100800 */
[----:B------:R-:W3:Y:S01]  /*13610*/  LDL R62, [R1+0x18c] ;  /* 0x00018c00013e7983 */ /* 0x000ee20000100800 */
[----:B------:R-:W-:Y:S01]  /*13620*/  LEA.HI R4, R30, R31, RZ, 0x3 ;  /* 0x0000001f1e047211 */ /* 0x000fe200078f18ff */
[C---:B------:R-:W-:Y:S01]  /*13630*/  VIADD R8, R219.reuse, 0x40 ;  /* 0x00000040db087836 */ /* 0x040fe20000000000 */
[----:B------:R-:W-:Y:S01]  /*13640*/  F2FP.F16.E4M3.UNPACK_B R46, R14.H1 ;  /* 0x0000000eff2e723e */ /* 0x000fe200030006ff */
[----:B------:R-:W-:Y:S01]  /*13650*/  VIADD R9, R219, 0x40 ;  /* 0x00000040db097836 */ /* 0x000fe20000000000 */
[----:B------:R-:W-:Y:S01]  /*13660*/  LOP3.LUT R4, R4, 0xfffffff8, RZ, 0xc0, !PT ;  /* 0xfffffff804047812 */ /* 0x000fe200078ec0ff */
[----:B------:R-:W-:Y:S01]  /*13670*/  IMAD.SHL.U32 R8, R8, 0x80, RZ ;  /* 0x0000008008087824 */ /* 0x000fe200078e00ff */
[----:B------:R-:W-:Y:S01]  /*13680*/  F2FP.F16.E4M3.UNPACK_B R39, R0.H1 ;  /* 0x00000000ff27723e */ /* 0x000fe200030006ff */
[--C-:B------:R-:W-:Y:S01]  /*13690*/  HADD2.F32 R48, -RZ, R46.reuse.H0_H0 ;  /* 0x2000002eff307230 */ /* 0x100fe20000004100 */
[----:B------:R-:W-:Y:S01]  /*136a0*/  IADD3 R4, R31, -R4, RZ ;  /* 0x800000041f047210 */ /* 0x000fe20007ffe0ff */
[----:B------:R-:W-:Y:S01]  /*136b0*/  HADD2.F32 R49, -RZ, R46.H1_H1 ;  /* 0x3000002eff317230 */ /* 0x000fe20000004100 */
[----:B------:R-:W-:Y:S01]  /*136c0*/  SHF.L.U32 R9, R9, 0x7, RZ ;  /* 0x0000000709097819 */ /* 0x000fe200000006ff */
[--C-:B------:R-:W-:Y:S01]  /*136d0*/  HADD2.F32 R40, -RZ, R39.reuse.H0_H0 ;  /* 0x20000027ff287230 */ /* 0x100fe20000004100 */
[----:B------:R-:W-:Y:S01]  /*136e0*/  LEA.HI R4, R21, R4, RZ, 0x1c ;  /* 0x0000000415047211 */ /* 0x000fe200078fe0ff */
[----:B------:R-:W-:Y:S01]  /*136f0*/  HADD2.F32 R39, -RZ, R39.H1_H1 ;  /* 0x30000027ff277230 */ /* 0x000fe20000004100 */
[----:B------:R-:W-:-:S02]  /*13700*/  LOP3.LUT R9, R9, 0x380, RZ, 0xc0, !PT ;  /* 0x0000038009097812 */ /* 0x000fc400078ec0ff */
[----:B------:R-:W-:Y:S01]  /*13710*/  SHF.R.S32.HI R7, RZ, 0x1f, R4 ;  /* 0x0000001fff077819 */ /* 0x000fe20000011404 */
[----:B------:R-:W-:Y:S01]  /*13720*/  IMAD.SHL.U32 R5, R4, 0x10, RZ ;  /* 0x0000001004057824 */ /* 0x000fe200078e00ff */
[----:B------:R-:W-:Y:S02]  /*13730*/  LOP3.LUT R8, R8, 0x380, RZ, 0xc0, !PT ;  /* 0x0000038008087812 */ /* 0x000fe400078ec0ff */
[----:B------:R-:W-:Y:S02]  /*13740*/  LEA.HI R7, R7, R4, RZ, 0x3 ;  /* 0x0000000407077211 */ /* 0x000fe400078f18ff */
[----:B------:R-:W-:Y:S02]  /*13750*/  SHF.R.U32.HI R8, RZ, 0x3, R8 ;  /* 0x00000003ff087819 */ /* 0x000fe40000011608 */
[----:B------:R-:W-:Y:S01]  /*13760*/  LOP3.LUT R4, R9, 0x70, R5, 0xf8, !PT ;  /* 0x0000007009047812 */ /* 0x000fe200078ef805 */
[----:B------:R-:W-:Y:S01]  /*13770*/  IMAD.SHL.U32 R7, R7, 0x800, RZ ;  /* 0x0000080007077824 */ /* 0x000fe200078e00ff */
[----:B------:R-:W-:-:S02]  /*13780*/  F2FP.F16.E4M3.UNPACK_B R45, R14 ;  /* 0x0000000eff2d723e */ /* 0x000fc400020006ff */
[----:B------:R-:W-:Y:S02]  /*13790*/  LOP3.LUT R4, R4, R8, RZ, 0x3c, !PT ;  /* 0x0000000804047212 */ /* 0x000fe400078e3cff */
[----:B------:R-:W-:Y:S01]  /*137a0*/  LOP3.LUT R7, R7, 0xffffc000, RZ, 0xc0, !PT ;  /* 0xffffc00007077812 */ /* 0x000fe200078ec0ff */
[----:B------:R-:W-:Y:S01]  /*137b0*/  HADD2.F32 R47, -RZ, R45.H0_H0 ;  /* 0x2000002dff2f7230 */ /* 0x000fe20000004100 */
[-C--:B------:R-:W-:Y:S02]  /*137c0*/  F2FP.F16.E4M3.UNPACK_B R50, R15.reuse.H1 ;  /* 0x0000000fff32723e */ /* 0x080fe400030006ff */
[----:B------:R-:W-:Y:S02]  /*137d0*/  F2FP.F16.E4M3.UNPACK_B R52, R15 ;  /* 0x0000000fff34723e */ /* 0x000fe400020006ff */
[----:B------:R-:W-:Y:S01]  /*137e0*/  F2FP.F16.E4M3.UNPACK_B R55, R20.H1 ;  /* 0x00000014ff37723e */ /* 0x000fe200030006ff */
[----:B------:R-:W-:Y:S02]  /*137f0*/  HADD2.F32 R51, -RZ, R50.H0_H0 ;  /* 0x20000032ff337230 */ /* 0x000fe40000004100 */
[----:B------:R-:W-:-:S02]  /*13800*/  HADD2.F32 R54, -RZ, R52.H0_H0 ;  /* 0x20000034ff367230 */ /* 0x000fc40000004100 */
        /* <DEDUP_REMOVED lines=169> */
.L_x_634:
[----:B------:R-:W-:Y:S05]  /*142a0*/  BSYNC B1 ;  /* 0x0000000000017941 */ /* 0x000fea0003800000 */
.L_x_633:
[----:B------:R-:W-:Y:S05]  /*142b0*/  @P0 BRA `(.L_x_621) ;  /* 0x0000000c00280947 */ /* 0x000fea0003800000 */
[----:B-123--:R-:W2:Y:S04]  /*142c0*/  LDL R7, [R1+0x20] ;  /* 0x0000200001077983 */ /* 0x00eea80000100800 */
[----:B------:R-:W3:Y:S01]  /*142d0*/  LDL R50, [R1+0x188] ;  /* 0x0001880001327983 */ /* 0x000ee20000100800 */
[----:B------:R-:W-:Y:S01]  /*142e0*/  LEA.HI R30, R30, R31, RZ, 0x3 ;  /* 0x0000001f1e1e7211 */ /* 0x000fe200078f18ff */
[C---:B------:R-:W-:Y:S01]  /*142f0*/  VIADD R8, R219.reuse, 0x60 ;  /* 0x00000060db087836 */ /* 0x040fe20000000000 */
[----:B------:R-:W-:Y:S02]  /*14300*/  IADD3 R5, R219, 0x60, RZ ;  /* 0x00000060db057810 */ /* 0x000fe40007ffe0ff */
[----:B------:R-:W-:Y:S01]  /*14310*/  LOP3.LUT R30, R30, 0xfffffff8, RZ, 0xc0, !PT ;  /* 0xfffffff81e1e7812 */ /* 0x000fe200078ec0ff */
[----:B------:R-:W-:Y:S01]  /*14320*/  IMAD.SHL.U32 R8, R8, 0x80, RZ ;  /* 0x0000008008087824 */ /* 0x000fe200078e00ff */
[----:B------:R-:W-:Y:S01]  /*14330*/  F2FP.F16.E4M3.UNPACK_B R41, R14.H1 ;  /* 0x0000000eff29723e */ /* 0x000fe200030006ff */
[----:B------:R-:W-:Y:S01]  /*14340*/  IMAD.SHL.U32 R5, R5, 0x80, RZ ;  /* 0x0000008005057824 */ /* 0x000fe200078e00ff */
[----:B------:R-:W-:Y:S01]  /*14350*/  F2FP.F16.E4M3.UNPACK_B R40, R0.H1 ;  /* 0x00000000ff28723e */ /* 0x000fe200030006ff */
[----:B------:R-:W-:Y:S01]  /*14360*/  IMAD.IADD R30, R31, 0x1, -R30 ;  /* 0x000000011f1e7824 */ /* 0x000fe200078e0a1e */
[----:B------:R-:W-:Y:S01]  /*14370*/  LOP3.LUT R8, R8, 0x380, RZ, 0xc0, !PT ;  /* 0x0000038008087812 */ /* 0x000fe200078ec0ff */
[--C-:B------:R-:W-:Y:S01]  /*14380*/  HADD2.F32 R44, -RZ, R41.reuse.H0_H0 ;  /* 0x20000029ff2c7230 */ /* 0x100fe20000004100 */
[----:B------:R-:W-:Y:S01]  /*14390*/  LOP3.LUT R5, R5, 0x380, RZ, 0xc0, !PT ;  /* 0x0000038005057812 */ /* 0x000fe200078ec0ff */
[----:B------:R-:W-:Y:S01]  /*143a0*/  HADD2.F32 R42, -RZ, R40.H0_H0 ;  /* 0x20000028ff2a7230 */ /* 0x000fe20000004100 */
[----:B------:R-:W-:Y:S01]  /*143b0*/  LEA.HI R21, R21, R30, RZ, 0x1c ;  /* 0x0000001e15157211 */ /* 0x000fe200078fe0ff */
[----:B------:R-:W-:Y:S01]  /*143c0*/  HADD2.F32 R45, -RZ, R41.H1_H1 ;  /* 0x30000029ff2d7230 */ /* 0x000fe20000004100 */
[----:B------:R-:W-:-:S02]  /*143d0*/  SHF.R.U32.HI R5, RZ, 0x3, R5 ;  /* 0x00000003ff057819 */ /* 0x000fc40000011605 */
[----:B------:R-:W-:Y:S01]  /*143e0*/  SHF.R.S32.HI R6, RZ, 0x1f, R21 ;  /* 0x0000001fff067819 */ /* 0x000fe20000011415 */
[----:B------:R-:W-:Y:S01]  /*143f0*/  IMAD.SHL.U32 R4, R21, 0x10, RZ ;  /* 0x0000001015047824 */ /* 0x000fe200078e00ff */
[----:B------:R-:W-:Y:S02]  /*14400*/  F2FP.F16.E4M3.UNPACK_B R46, R15.H1 ;  /* 0x0000000fff2e723e */ /* 0x000fe400030006ff */
[----:B------:R-:W-:Y:S02]  /*14410*/  LEA.HI R6, R6, R21, RZ, 0x3 ;  /* 0x0000001506067211 */ /* 0x000fe400078f18ff */
[----:B------:R-:W-:Y:S01]  /*14420*/  LOP3.LUT R4, R8, 0x70, R4, 0xf8, !PT ;  /* 0x0000007008047812 */ /* 0x000fe200078ef804 */
[--C-:B------:R-:W-:Y:S02]  /*14430*/  HADD2.F32 R48, -RZ, R46.reuse.H0_H0 ;  /* 0x2000002eff307230 */ /* 0x100fe40000004100 */
[----:B------:R-:W-:Y:S01]  /*14440*/  IMAD.SHL.U32 R6, R6, 0x800, RZ ;  /* 0x0000080006067824 */ /* 0x000fe200078e00ff */
[----:B------:R-:W-:Y:S01]  /*14450*/  LOP3.LUT R4, R4, R5, RZ, 0x3c, !PT ;  /* 0x0000000504047212 */ /* 0x000fe200078e3cff */
[----:B------:R-:W-:-:S03]  /*14460*/  HADD2.F32 R49, -RZ, R46.H1_H1 ;  /* 0x3000002eff317230 */ /* 0x000fc60000004100 */
[----:B------:R-:W-:-:S04]  /*14470*/  LOP3.LUT R5, R6, 0xffffc000, RZ, 0xc0, !PT ;  /* 0xffffc00006057812 */ /* 0x000fc800078ec0ff */
[----:B--2---:R-:W-:-:S04]  /*14480*/  IADD3 R8, R4, R5, R7 ;  /* 0x0000000504087210 */ /* 0x004fc80007ffe007 */
[----:B------:R-:W-:Y:S01]  /*14490*/  IADD3 R21, R19, R8, RZ ;  /* 0x0000000813157210 */ /* 0x000fe20007ffe0ff */
[----:B---3--:R-:W1:Y:S04]  /*144a0*/  LDS.128 R4, [R50+0x20400] ;  /* 0x0204000032047984 */ /* 0x008e680000000c00 */
[----:B------:R-:W0:Y:S01]  /*144b0*/  LDS.128 R8, [R21+0x20400] ;  /* 0x0204000015087984 */ /* 0x000e220000000c00 */
[----:B-1----:R-:W-:Y:S02]  /*144c0*/  F2FP.F16.E4M3.UNPACK_B R29, R4.H1 ;  /* 0x00000004ff1d723e */ /* 0x002fe400030006ff */
[----:B------:R-:W-:Y:S02]  /*144d0*/  F2FP.F16.E4M3.UNPACK_B R36, R5 ;  /* 0x00000005ff24723e */ /* 0x000fe400020006ff */
[----:B0-----:R-:W-:-:S02]  /*144e0*/  F2FP.F16.E4M3.UNPACK_B R34, R8.H1 ;  /* 0x00000008ff22723e */ /* 0x001fc400030006ff */
[----:B------:R-:W-:Y:S02]  /*144f0*/  F2FP.F16.E4M3.UNPACK_B R33, R5.H1 ;  /* 0x00000005ff21723e */ /* 0x000fe400030006ff */
[-C--:B------:R-:W-:Y:S01]  /*14500*/  F2FP.F16.E4M3.UNPACK_B R28, R6.reuse ;  /* 0x00000006ff1c723e */ /* 0x080fe200020006ff */
[--C-:B------:R-:W-:Y:S01]  /*14510*/  HADD2.F32 R5, -RZ, R34.reuse.H0_H0 ;  /* 0x20000022ff057230 */ /* 0x100fe20000004100 */
[----:B------:R-:W-:Y:S01]  /*14520*/  F2FP.F16.E4M3.UNPACK_B R32, R6.H1 ;  /* 0x00000006ff20723e */ /* 0x000fe200030006ff */
[--C-:B------:R-:W-:Y:S01]  /*14530*/  HADD2.F32 R6, -RZ, R29.reuse.H0_H0 ;  /* 0x2000001dff067230 */ /* 0x100fe20000004100 */
[-C--:B------:R-:W-:Y:S01]  /*14540*/  F2FP.F16.E4M3.UNPACK_B R37, R9.reuse ;  /* 0x00000009ff25723e */ /* 0x080fe200020006ff */
[----:B------:R-:W-:Y:S01]  /*14550*/  HADD2.F32 R34, -RZ, R34.H1_H1 ;  /* 0x30000022ff227230 */ /* 0x000fe20000004100 */
[----:B------:R-:W-:Y:S01]  /*14560*/  F2FP.F16.E4M3.UNPACK_B R38, R9.H1 ;  /* 0x00000009ff26723e */ /* 0x000fe200030006ff */
[-C--:B------:R-:W-:Y:S01]  /*14570*/  FMUL.FTZ R9, R44, R5.reuse ;  /* 0x000000052c097220 */ /* 0x080fe20000410000 */
[----:B------:R-:W-:Y:S01]  /*14580*/  FMUL.FTZ R39, R42, R5 ;  /* 0x000000052a277220 */ /* 0x000fe20000410000 */
[----:B------:R-:W-:Y:S01]  /*14590*/  F2FP.F16.E4M3.UNPACK_B R30, R8 ;  /* 0x00000008ff1e723e */ /* 0x000fe200020006ff */
[----:B------:R-:W-:-:S02]  /*145a0*/  HADD2.F32 R29, -RZ, R29.H1_H1 ;  /* 0x3000001dff1d7230 */ /* 0x000fc40000004100 */
[-C--:B------:R-:W-:Y:S01]  /*145b0*/  FFMA.FTZ R5, R42, R6.reuse, -R9 ;  /* 0x000000062a057223 */ /* 0x080fe20000010809 */
[----:B------:R-:W-:Y:S01]  /*145c0*/  FFMA.FTZ R6, R44, R6, R39 ;  /* 0x000000062c067223 */ /* 0x000fe20000010027 */
[----:B------:R-:W-:Y:S01]  /*145d0*/  F2FP.F16.E4M3.UNPACK_B R42, R14 ;  /* 0x0000000eff2a723e */ /* 0x000fe200020006ff */
[----:B------:R-:W-:Y:S01]  /*145e0*/  HADD2.F32 R9, -RZ, R40.H1_H1 ;  /* 0x30000028ff097230 */ /* 0x000fe20000004100 */
[----:B------:R-:W-:Y:S01]  /*145f0*/  F2FP.F16.E4M3.UNPACK_B R39, R0 ;  /* 0x00000000ff27723e */ /* 0x000fe200020006ff */
[----:B------:R-:W-:Y:S01]  /*14600*/  HADD2.F32 R0, -RZ, R30.H0_H0 ;  /* 0x2000001eff007230 */ /* 0x000fe20000004100 */
[----:B------:R-:W-:Y:S01]  /*14610*/  F2FP.F16.E4M3.UNPACK_B R27, R4 ;  /* 0x00000004ff1b723e */ /* 0x000fe200020006ff */
[----:B------:R-:W-:Y:S02]  /*14620*/  HADD2.F32 R43, -RZ, R42.H0_H0 ;  /* 0x2000002aff2b7230 */ /* 0x000fe40000004100 */
[----:B------:R-:W-:Y:S01]  /*14630*/  FMUL.FTZ R40, R45, R34 ;  /* 0x000000222d287220 */ /* 0x000fe20000410000 */
[----:B------:R-:W-:Y:S01]  /*14640*/  HADD2.F32 R41, -RZ, R39.H0_H0 ;  /* 0x20000027ff297230 */ /* 0x000fe20000004100 */
[----:B------:R-:W-:Y:S01]  /*14650*/  F2FP.F16.E4M3.UNPACK_B R31, R10 ;  /* 0x0000000aff1f723e */ /* 0x000fe200020006ff */
[----:B------:R-:W-:Y:S01]  /*14660*/  FMUL.FTZ R34, R9, R34 ;  /* 0x0000002209227220 */ /* 0x000fe20000410000 */
[----:B------:R-:W-:Y:S01]  /*14670*/  F2FP.F16.E4M3.UNPACK_B R35, R10.H1 ;  /* 0x0000000aff23723e */ /* 0x000fe200030006ff */
[-C--:B------:R-:W-:Y:S01]  /*14680*/  FMUL.FTZ R10, R43, R0.reuse ;  /* 0x000000002b0a7220 */ /* 0x080fe20000410000 */
[-C--:B------:R-:W-:Y:S01]  /*14690*/  F2FP.F16.E4M3.UNPACK_B R8, R11.reuse ;  /* 0x0000000bff08723e */ /* 0x080fe200020006ff */
[----:B------:R-:W-:Y:S01]  /*146a0*/  FMUL.FTZ R14, R41, R0 ;  /* 0x00000000290e7220 */ /* 0x000fe20000410000 */
[----:B------:R-:W-:Y:S01]  /*146b0*/  F2FP.F16.E4M3.UNPACK_B R26, R11.H1 ;  /* 0x0000000bff1a723e */ /* 0x000fe200030006ff */
[----:B------:R-:W-:-:S02]  /*146c0*/  HADD2.F32 R11, -RZ, R27.H0_H0 ;  /* 0x2000001bff0b7230 */ /* 0x000fc40000004100 */
[----:B------:R-:W-:Y:S01]  /*146d0*/  FFMA.FTZ R0, R9, R29, -R40 ;  /* 0x0000001d09007223 */ /* 0x000fe20000010828 */
[----:B------:R-:W-:Y:S01]  /*146e0*/  F2FP.F16.E4M3.UNPACK_B R40, R3.H1 ;  /* 0x00000003ff28723e */ /* 0x000fe200030006ff */
[----:B------:R-:W-:Y:S01]  /*146f0*/  FFMA.FTZ R9, R45, R29, R34 ;  /* 0x0000001d2d097223 */ /* 0x000fe20000010022 */
[----:B------:R-:W-:Y:S02]  /*14700*/  HADD2.F32 R44, -RZ, R42.H1_H1 ;  /* 0x3000002aff2c7230 */ /* 0x000fe40000004100 */
[-C--:B------:R-:W-:Y:S01]  /*14710*/  FFMA.FTZ R10, R41, R11.reuse, -R10 ;  /* 0x0000000b290a7223 */ /* 0x080fe2000001080a */
[----:B------:R-:W-:Y:S02]  /*14720*/  HADD2.F32 R29, -RZ, R38.H0_H0 ;  /* 0x20000026ff1d7230 */ /* 0x000fe40000004100 */
[----:B------:R-:W-:Y:S01]  /*14730*/  FFMA.FTZ R11, R43, R11, R14 ;  /* 0x0000000b2b0b7223 */ /* 0x000fe2000001000e */
[----:B------:R-:W-:Y:S01]  /*14740*/  HADD2.F32 R42, -RZ, R40.H0_H0 ;  /* 0x20000028ff2a7230 */ /* 0x000fe20000004100 */
[----:B------:R-:W-:Y:S01]  /*14750*/  F2FP.F16.E4M3.UNPACK_B R4, R7 ;  /* 0x00000007ff04723e */ /* 0x000fe200020006ff */
[----:B------:R-:W-:-:S02]  /*14760*/  HADD2.F32 R14, -RZ, R27.H1_H1 ;  /* 0x3000001bff0e7230 */ /* 0x000fc40000004100 */
[-C--:B------:R-:W-:Y:S01]  /*14770*/  FMUL.FTZ R43, R48, R29.reuse ;  /* 0x0000001d302b7220 */ /* 0x080fe20000410000 */
[----:B------:R-:W-:Y:S02]  /*14780*/  HADD2.F32 R27, -RZ, R30.H1_H1 ;  /* 0x3000001eff1b7230 */ /* 0x000fe40000004100 */
[----:B------:R-:W-:Y:S01]  /*14790*/  FMUL.FTZ R45, R42, R29 ;  /* 0x0000001d2a2d7220 */ /* 0x000fe20000410000 */
[----:B------:R-:W-:Y:S01]  /*147a0*/  HADD2.F32 R30, -RZ, R33.H0_H0 ;  /* 0x20000021ff1e7230 */ /* 0x000fe20000004100 */
[----:B------:R-:W-:Y:S01]  /*147b0*/  F2FP.F16.E4M3.UNPACK_B R7, R7.H1 ;  /* 0x00000007ff07723e */ /* 0x000fe200030006ff */
[----:B------:R-:W-:Y:S02]  /*147c0*/  HADD2.F32 R34, -RZ, R39.H1_H1 ;  /* 0x30000027ff227230 */ /* 0x000fe40000004100 */
[----:B------:R-:W-:Y:S01]  /*147d0*/  FMUL.FTZ R39, R44, R27 ;  /* 0x0000001b2c277220 */ /* 0x000fe20000410000 */
[----:B------:R-:W-:Y:S02]  /*147e0*/  HADD2.F32 R38, -RZ, R38.H1_H1 ;  /* 0x30000026ff267230 */ /* 0x000fe40000004100 */
[-C--:B------:R-:W-:Y:S01]  /*147f0*/  FFMA.FTZ R29, R42, R30.reuse, -R43 ;  /* 0x0000001e2a1d7223 */ /* 0x080fe2000001082b */
[----:B------:R-:W-:Y:S01]  /*14800*/  FFMA.FTZ R30, R48, R30, R45 ;  /* 0x0000001e301e7223 */ /* 0x000fe2000001002d */
[----:B------:R-:W-:Y:S01]  /*14810*/  F2FP.F16.E4M3.UNPACK_B R45, R15 ;  /* 0x0000000fff2d723e */ /* 0x000fe200020006ff */
[C---:B------:R-:W-:Y:S01]  /*14820*/  FMUL.FTZ R41, R34.reuse, R27 ;  /* 0x0000001b22297220 */ /* 0x040fe20000410000 */
[----:B------:R-:W-:Y:S01]  /*14830*/  FFMA.FTZ R27, R34, R14, -R39 ;  /* 0x0000000e221b7223 */ /* 0x000fe20000010827 */
[----:B------:R-:W-:Y:S01]  /*14840*/  F2FP.F16.E4M3.UNPACK_B R39, R3 ;  /* 0x00000003ff27723e */ /* 0x000fe200020006ff */
[----:B------:R-:W-:-:S02]  /*14850*/  HADD2.F32 R43, -RZ, R40.H1_H1 ;  /* 0x30000028ff2b7230 */ /* 0x000fc40000004100 */
[----:B------:R-:W-:Y:S01]  /*14860*/  FFMA.FTZ R14, R44, R14, R41 ;  /* 0x0000000e2c0e7223 */ /* 0x000fe20000010029 */
[----:B------:R-:W-:Y:S02]  /*14870*/  HADD2.F32 R47, -RZ, R45.H0_H0 ;  /* 0x2000002dff2f7230 */ /* 0x000fe40000004100 */
[-C--:B------:R-:W-:Y:S01]  /*14880*/  FMUL.FTZ R34, R49, R38.reuse ;  /* 0x0000002631227220 */ /* 0x080fe20000410000 */
[----:B------:R-:W-:Y:S02]  /*14890*/  HADD2.F32 R3, -RZ, R37.H0_H0 ;  /* 0x20000025ff037230 */ /* 0x000fe40000004100 */
[----:B------:R-:W-:Y:S01]  /*148a0*/  FMUL.FTZ R42, R43, R38 ;  /* 0x000000262b2a7220 */ /* 0x000fe20000410000 */
[----:B------:R-:W-:Y:S01]  /*148b0*/  HADD2.F32 R41, -RZ, R39.H0_H0 ;  /* 0x20000027ff297230 */ /* 0x000fe20000004100 */
[----:B------:R-:W-:Y:S01]  /*148c0*/  F2FP.F16.E4M3.UNPACK_B R48, R20.H1 ;  /* 0x00000014ff30723e */ /* 0x000fe200030006ff */
[----:B------:R-:W-:Y:S02]  /*148d0*/  HADD2.F32 R15, -RZ, R36.H0_H0 ;  /* 0x20000024ff0f7230 */ /* 0x000fe40000004100 */
[----:B------:R-:W-:Y:S01]  /*148e0*/  FMUL.FTZ R38, R47, R3 ;  /* 0x000000032f267220 */ /* 0x000fe20000410000 */
[----:B------:R-:W-:-:S02]  /*148f0*/  HADD2.F32 R33, -RZ, R33.H1_H1 ;  /* 0x30000021ff217230 */ /* 0x000fc40000004100 */
[C---:B------:R-:W-:Y:S01]  /*14900*/  FMUL.FTZ R40, R41.reuse, R3 ;  /* 0x0000000329287220 */ /* 0x040fe20000410000 */
[----:B------:R-:W-:Y:S02]  /*14910*/  HADD2.F32 R46, -RZ, R45.H1_H1 ;  /* 0x3000002dff2e7230 */ /* 0x000fe40000004100 */
[----:B------:R-:W-:Y:S01]  /*14920*/  FFMA.FTZ R3, R41, R15, -R38 ;  /* 0x0000000f29037223 */ /* 0x000fe20000010826 */
[----:B------:R-:W-:Y:S01]  /*14930*/  F2FP.F16.E4M3.UNPACK_B R45, R12.H1 ;  /* 0x0000000cff2d723e */ /* 0x000fe200030006ff */
[----:B------:R-:W-:Y:S02]  /*14940*/  HADD2.F32 R38, -RZ, R36.H1_H1 ;  /* 0x30000024ff267230 */ /* 0x000fe40000004100 */
[-C--:B------:R-:W-:Y:S01]  /*14950*/  FFMA.FTZ R34, R43, R33.reuse, -R34 ;  /* 0x000000212b227223 */ /* 0x080fe20000010822 */
[----:B------:R-:W-:Y:S02]  /*14960*/  HADD2.F32 R36, -RZ, R37.H1_H1 ;  /* 0x30000025ff247230 */ /* 0x000fe40000004100 */
[----:B------:R-:W-:Y:S01]  /*14970*/  FFMA.FTZ R33, R49, R33, R42 ;  /* 0x0000002131217223 */ /* 0x000fe2000001002a */
[----:B------:R-:W-:Y:S01]  /*14980*/  FFMA.FTZ R15, R47, R15, R40 ;  /* 0x0000000f2f0f7223 */ /* 0x000fe20000010028 */
[----:B------:R-:W-:Y:S01]  /*14990*/  HADD2.F32 R44, -RZ, R39.H1_H1 ;  /* 0x30000027ff2c7230 */ /* 0x000fe20000004100 */
[----:B------:R-:W-:Y:S01]  /*149a0*/  F2FP.SATFINITE.E4M3.F32.PACK_AB_MERGE_C R0, R0, R5, RZ ;  /* 0x000000050000723e */ /* 0x000fe200048070ff */
[----:B------:R-:W-:-:S02]  /*149b0*/  HADD2.F32 R49, -RZ, R48.H0_H0 ;  /* 0x20000030ff317230 */ /* 0x000fc40000004100 */
[-C--:B------:R-:W-:Y:S01]  /*149c0*/  FMUL.FTZ R41, R46, R36.reuse ;  /* 0x000000242e297220 */ /* 0x080fe20000410000 */
[----:B------:R-:W-:Y:S02]  /*149d0*/  HADD2.F32 R39, -RZ, R35.H0_H0 ;  /* 0x20000023ff277230 */ /* 0x000fe40000004100 */
[C---:B------:R-:W-:Y:S01]  /*149e0*/  FMUL.FTZ R43, R44.reuse, R36 ;  /* 0x000000242c2b7220 */ /* 0x040fe20000410000 */
[----:B------:R-:W-:Y:S02]  /*149f0*/  HADD2.F32 R47, -RZ, R45.H0_H0 ;  /* 0x2000002dff2f7230 */ /* 0x000fe40000004100 */
[----:B------:R-:W-:Y:S01]  /*14a00*/  FFMA.FTZ R36, R44, R38, -R41 ;  /* 0x000000262c247223 */ /* 0x000fe20000010829 */
[----:B------:R-:W-:Y:S02]  /*14a10*/  HADD2.F32 R37, -RZ, R32.H0_H0 ;  /* 0x20000020ff257230 */ /* 0x000fe40000004100 */
[----:B------:R-:W-:Y:S01]  /*14a20*/  FMUL.FTZ R40, R49, R39 ;  /* 0x0000002731287220 */ /* 0x000fe20000410000 */
[----:B------:R-:W-:-:S02]  /*14a30*/  HADD2.F32 R48, -RZ, R48.H1_H1 ;  /* 0x30000030ff307230 */ /* 0x000fc40000004100 */
[C---:B------:R-:W-:Y:S01]  /*14a40*/  FMUL.FTZ R42, R47.reuse, R39 ;  /* 0x000000272f2a7220 */ /* 0x040fe20000410000 */
[----:B------:R-:W-:Y:S02]  /*14a50*/  HADD2.F32 R35, -RZ, R35.H1_H1 ;  /* 0x30000023ff237230 */ /* 0x000fe40000004100 */
[-C--:B------:R-:W-:Y:S01]  /*14a60*/  FFMA.FTZ R40, R47, R37.reuse, -R40 ;  /* 0x000000252f287223 */ /* 0x080fe20000010828 */
[----:B------:R-:W-:Y:S01]  /*14a70*/  HADD2.F32 R44, -RZ, R45.H1_H1 ;  /* 0x3000002dff2c7230 */ /* 0x000fe20000004100 */
[----:B------:R-:W-:Y:S01]  /*14a80*/  F2FP.F16.E4M3.UNPACK_B R45, R20 ;  /* 0x00000014ff2d723e */ /* 0x000fe200020006ff */
[----:B------:R-:W-:Y:S01]  /*14a90*/  FFMA.FTZ R42, R49, R37, R42 ;  /* 0x00000025312a7223 */ /* 0x000fe2000001002a */
[----:B------:R-:W-:Y:S02]  /*14aa0*/  HADD2.F32 R32, -RZ, R32.H1_H1 ;  /* 0x30000020ff207230 */ /* 0x000fe40000004100 */
[-C--:B------:R-:W-:Y:S01]  /*14ab0*/  FMUL.FTZ R37, R48, R35.reuse ;  /* 0x0000002330257220 */ /* 0x080fe20000410000 */
[----:B------:R-:W-:Y:S01]  /*14ac0*/  FFMA.FTZ R38, R46, R38, R43 ;  /* 0x000000262e267223 */ /* 0x000fe2000001002b */
[----:B------:R-:W-:Y:S01]  /*14ad0*/  F2FP.F16.E4M3.UNPACK_B R39, R12 ;  /* 0x0000000cff27723e */ /* 0x000fe200020006ff */
[----:B------:R-:W-:Y:S01]  /*14ae0*/  FMUL.FTZ R35, R44, R35 ;  /* 0x000000232c237220 */ /* 0x000fe20000410000 */
[----:B------:R-:W-:-:S02]  /*14af0*/  HADD2.F32 R46, -RZ, R45.H0_H0 ;  /* 0x2000002dff2e7230 */ /* 0x000fc40000004100 */
[-C--:B------:R-:W-:Y:S01]  /*14b00*/  FFMA.FTZ R41, R44, R32.reuse, -R37 ;  /* 0x000000202c297223 */ /* 0x080fe20000010825 */
[----:B------:R-:W-:Y:S02]  /*14b10*/  HADD2.F32 R20, -RZ, R31.H0_H0 ;  /* 0x2000001fff147230 */ /* 0x000fe40000004100 */
[----:B------:R-:W-:Y:S01]  /*14b20*/  FFMA.FTZ R43, R48, R32, R35 ;  /* 0x00000020302b7223 */ /* 0x000fe20000010023 */
[----:B------:R-:W-:Y:S01]  /*14b30*/  HADD2.F32 R32, -RZ, R39.H0_H0 ;  /* 0x20000027ff207230 */ /* 0x000fe20000004100 */
[----:B------:R-:W-:Y:S01]  /*14b40*/  F2FP.SATFINITE.E4M3.F32.PACK_AB_MERGE_C R5, R34, R29, RZ ;  /* 0x0000001d2205723e */ /* 0x000fe200048070ff */
        /* <DEDUP_REMOVED lines=9> */
[----:B------:R-:W-:Y:S01]  /*14be0*/  FMUL.FTZ R39, R44, R31 ;  /* 0x0000001f2c277220 */ /* 0x000fe20000410000 */
[----:B------:R-:W-:Y:S01]  /*14bf0*/  FFMA.FTZ R37, R46, R12, R37 ;  /* 0x0000000c2e257223 */ /* 0x000fe20000010025 */
[----:B------:R-:W-:Y:S01]  /*14c00*/  F2FP.F16.E4M3.UNPACK_B R12, R13.H1 ;  /* 0x0000000dff0c723e */ /* 0x000fe200030006ff */
[C---:B------:R-:W-:Y:S01]  /*14c10*/  FMUL.FTZ R31, R32.reuse, R31 ;  /* 0x0000001f201f7220 */ /* 0x040fe20000410000 */
[----:B------:R-:W-:Y:S02]  /*14c20*/  HADD2.F32 R46, -RZ, R45.H0_H0 ;  /* 0x2000002dff2e7230 */ /* 0x000fe40000004100 */
[----:B------:R-:W-:Y:S01]  /*14c30*/  FFMA.FTZ R32, R32, R28, -R39 ;  /* 0x0000001c20207223 */ /* 0x000fe20000010827 */
[----:B------:R-:W-:-:S02]  /*14c40*/  HADD2.F32 R20, -RZ, R26.H0_H0 ;  /* 0x2000001aff147230 */ /* 0x000fc40000004100 */
[----:B------:R-:W-:Y:S01]  /*14c50*/  FFMA.FTZ R28, R44, R28, R31 ;  /* 0x0000001c2c1c7223 */ /* 0x000fe2000001001f */
[--C-:B------:R-:W-:Y:S01]  /*14c60*/  HADD2.F32 R44, -RZ, R12.reuse.H0_H0 ;  /* 0x2000000cff2c7230 */ /* 0x100fe20000004100 */
[----:B------:R-:W-:Y:S01]  /*14c70*/  F2FP.F16.E4M3.UNPACK_B R13, R13 ;  /* 0x0000000dff0d723e */ /* 0x000fe200020006ff */
[----:B------:R-:W-:Y:S02]  /*14c80*/  HADD2.F32 R47, -RZ, R12.H1_H1 ;  /* 0x3000000cff2f7230 */ /* 0x000fe40000004100 */
[----:B------:R-:W-:Y:S01]  /*14c90*/  FMUL.FTZ R31, R46, R20 ;  /* 0x000000142e1f7220 */ /* 0x000fe20000410000 */
[----:B------:R-:W-:Y:S01]  /*14ca0*/  HADD2.F32 R12, -RZ, R7.H0_H0 ;  /* 0x20000007ff0c7230 */ /* 0x000fe20000004100 */
[----:B------:R-:W-:Y:S01]  /*14cb0*/  F2FP.SATFINITE.E4M3.F32.PACK_AB_MERGE_C R42, R43, R42, RZ ;  /* 0x0000002a2b2a723e */ /* 0x000fe200048070ff */
[----:B------:R-:W-:Y:S02]  /*14cc0*/  HADD2.F32 R49, -RZ, R45.H1_H1 ;  /* 0x3000002dff317230 */ /* 0x000fe40000004100 */
[----:B------:R-:W-:Y:S01]  /*14cd0*/  FMUL.FTZ R45, R44, R20 ;  /* 0x000000142c2d7220 */ /* 0x000fe20000410000 */
[----:B------:R-:W-:-:S02]  /*14ce0*/  HADD2.F32 R26, -RZ, R26.H1_H1 ;  /* 0x3000001aff1a7230 */ /* 0x000fc40000004100 */
[----:B------:R-:W-:Y:S01]  /*14cf0*/  FFMA.FTZ R39, R44, R12, -R31 ;  /* 0x0000000c2c277223 */ /* 0x000fe2000001081f */
[----:B------:R-:W-:Y:S01]  /*14d00*/  HADD2.F32 R7, -RZ, R7.H1_H1 ;  /* 0x30000007ff077230 */ /* 0x000fe20000004100 */
[----:B------:R-:W-:Y:S01]  /*14d10*/  F2FP.F16.E4M3.UNPACK_B R31, R24 ;  /* 0x00000018ff1f723e */ /* 0x000fe200020006ff */
[----:B------:R-:W-:Y:S01]  /*14d20*/  FFMA.FTZ R45, R46, R12, R45 ;  /* 0x0000000c2e2d7223 */ /* 0x000fe2000001002d */
[-C--:B------:R-:W-:Y:S01]  /*14d30*/  FMUL.FTZ R20, R49, R26.reuse ;  /* 0x0000001a31147220 */ /* 0x080fe20000410000 */
[C---:B------:R-:W-:Y:S01]  /*14d40*/  FMUL.FTZ R26, R47.reuse, R26 ;  /* 0x0000001a2f1a7220 */ /* 0x040fe20000410000 */
[----:B------:R-:W-:Y:S01]  /*14d50*/  HADD2.F32 R12, -RZ, R8.H0_H0 ;  /* 0x20000008ff0c7230 */ /* 0x000fe20000004100 */
[----:B------:R-:W-:Y:S01]  /*14d60*/  F2FP.SATFINITE.E4M3.F32.PACK_AB_MERGE_C R5, R36, R3, R5 ;  /* 0x000000032405723e */ /* 0x000fe20004807005 */
[-C--:B------:R-:W-:Y:S01]  /*14d70*/  FFMA.FTZ R24, R47, R7.reuse, -R20 ;  /* 0x000000072f187223 */ /* 0x080fe20000010814 */
[----:B------:R-:W-:Y:S01]  /*14d80*/  FFMA.FTZ R26, R49, R7, R26 ;  /* 0x00000007311a7223 */ /* 0x000fe2000001001a */
[----:B------:R-:W-:-:S02]  /*14d90*/  HADD2.F32 R49, -RZ, R31.H0_H0 ;  /* 0x2000001fff317230 */ /* 0x000fc40000004100 */
[----:B------:R-:W-:Y:S01]  /*14da0*/  HADD2.F32 R47, -RZ, R13.H0_H0 ;  /* 0x2000000dff2f7230 */ /* 0x000fe20000004100 */
[----:B------:R-:W-:Y:S01]  /*14db0*/  F2FP.SATFINITE.E4M3.F32.PACK_AB_MERGE_C R24, R24, R39, RZ ;  /* 0x000000271818723e */ /* 0x000fe200048070ff */
[----:B------:R-:W-:Y:S02]  /*14dc0*/  HADD2.F32 R46, -RZ, R31.H1_H1 ;  /* 0x3000001fff2e7230 */ /* 0x000fe40000004100 */
[-C--:B------:R-:W-:Y:S01]  /*14dd0*/  FMUL.FTZ R20, R49, R12.reuse ;  /* 0x0000000c31147220 */ /* 0x080fe20000410000 */
[----:B------:R-:W-:Y:S02]  /*14de0*/  HADD2.F32 R8, -RZ, R8.H1_H1 ;  /* 0x30000008ff087230 */ /* 0x000fe40000004100 */
[----:B------:R-:W-:Y:S01]  /*14df0*/  FMUL.FTZ R12, R47, R12 ;  /* 0x0000000c2f0c7220 */ /* 0x000fe20000410000 */
[----:B------:R-:W-:Y:S01]  /*14e00*/  HADD2.F32 R44, -RZ, R13.H1_H1 ;  /* 0x3000000dff2c7230 */ /* 0x000fe20000004100 */
[----:B------:R-:W-:Y:S01]  /*14e10*/  F2FP.SATFINITE.E4M3.F32.PACK_AB_MERGE_C R26, R26, R45, RZ ;  /* 0x0000002d1a1a723e */ /* 0x000fe200048070ff */
[----:B------:R-:W-:-:S02]  /*14e20*/  HADD2.F32 R7, -RZ, R4.H0_H0 ;  /* 0x20000004ff077230 */ /* 0x000fc40000004100 */
[-C--:B------:R-:W-:Y:S01]  /*14e30*/  FMUL.FTZ R13, R46, R8.reuse ;  /* 0x000000082e0d7220 */ /* 0x080fe20000410000 */
[----:B------:R-:W-:Y:S02]  /*14e40*/  HADD2.F32 R4, -RZ, R4.H1_H1 ;  /* 0x30000004ff047230 */ /* 0x000fe40000004100 */
[C---:B------:R-:W-:Y:S01]  /*14e50*/  FMUL.FTZ R31, R44.reuse, R8 ;  /* 0x000000082c1f7220 */ /* 0x040fe20000410000 */
[----:B------:R-:W-:Y:S01]  /*14e60*/  F2FP.SATFINITE.E4M3.F32.PACK_AB_MERGE_C R8, R9, R6, RZ ;  /* 0x000000060908723e */ /* 0x000fe200048070ff */
        /* <DEDUP_REMOVED lines=8> */
[----:B------:R-:W-:Y:S02]  /*14ef0*/  F2FP.SATFINITE.E4M3.F32.PACK_AB_MERGE_C R6, R32, R35, R6 ;  /* 0x000000232006723e */ /* 0x000fe40004807006 */
[----:B------:R-:W-:Y:S02]  /*14f00*/  F2FP.SATFINITE.E4M3.F32.PACK_AB_MERGE_C R7, R7, R20, R24 ;  /* 0x000000140707723e */ /* 0x000fe40004807018 */
[----:B------:R-:W-:Y:S02]  /*14f10*/  F2FP.SATFINITE.E4M3.F32.PACK_AB_MERGE_C R9, R38, R15, R9 ;  /* 0x0000000f2609723e */ /* 0x000fe40004807009 */
[----:B------:R-:W-:Y:S01]  /*14f20*/  F2FP.SATFINITE.E4M3.F32.PACK_AB_MERGE_C R10, R28, R37, R42 ;  /* 0x000000251c0a723e */ /* 0x000fe2000480702a */
[----:B------:R4:W-:Y:S01]  /*14f30*/  STS.128 [R50+0x20400], R4 ;  /* 0x0204000432007388 */ /* 0x0009e20000000c00 */
[----:B------:R-:W-:-:S05]  /*14f40*/  F2FP.SATFINITE.E4M3.F32.PACK_AB_MERGE_C R11, R31, R12, R26 ;  /* 0x0000000c1f0b723e */ /* 0x000fca000480701a */
[----:B------:R4:W-:Y:S02]  /*14f50*/  STS.128 [R21+0x20400], R8 ;  /* 0x0204000815007388 */ /* 0x0009e40000000c00 */
.L_x_621:
[----:B------:R-:W-:Y:S05]  /*14f60*/  BSYNC B0 ;  /* 0x0000000000007941 */ /* 0x000fea0003800000 */
.L_x_602:
[----:B------:R-:W-:Y:S01]  /*14f70*/  @!PT LDS RZ, [RZ] ;  /* 0x00000000fffff984 */ /* 0x000fe20000000800 */
[----:B------:R-:W-:Y:S01]  /*14f80*/  @!PT LDS RZ, [RZ] ;  /* 0x00000000fffff984 */ /* 0x000fe20000000800 */
[----:B------:R-:W-:Y:S01]  /*14f90*/  @!PT LDS RZ, [RZ] ;  /* 0x00000000fffff984 */ /* 0x000fe20000000800 */
[----:B------:R-:W-:Y:S01]  /*14fa0*/  @!PT LDS RZ, [RZ] ;  /* 0x00000000fffff984 */ /* 0x000fe20000000800 */
[----:B------:R0:W-:Y:S06]  /*14fb0*/  MEMBAR.ALL.CTA ;  /* 0x0000000000007992 */ /* 0x0001ec0000008000 */
[----:B0-----:R-:W0:Y:S01]  /*14fc0*/  FENCE.VIEW.ASYNC.S ;  /* 0x00000000000073c6 */ /* 0x001e220000000000 */
[----:B------:R-:W-:Y:S05]  /*14fd0*/  WARPSYNC.ALL ;  /* 0x0000000000007948 */ /* 0x000fea0003800000 */
[----:B0-----:R-:W-:Y:S06]  /*14fe0*/  BAR.SYNC.DEFER_BLOCKING 0xd, 0x100 ;  /* 0x0344000000007b1d */ /* 0x001fec0000010000 */
.L_x_600:
[----:B01----:R-:W0:Y:S01]  /*14ff0*/  S2R R0, SR_TID.X ;  /* 0x0000000000007919 */ /* 0x003e220000002100 */
[----:B------:R-:W-:Y:S05]  /*15000*/  WARPSYNC.ALL ;  /* 0x0000000000007948 */ /* 0x000fea0003800000 */
[----:B0-----:R-:W-:-:S05]  /*15010*/  SHF.R.U32.HI R0, RZ, 0x7, R0 ;  /* 0x00000007ff007819 */ /* 0x001fca0000011600 */
[----:B--234-:R-:W-:Y:S02]  /*15020*/  VIADD R9, R0, 0x8 ;  /* 0x0000000800097836 */ /* 0x01cfe40000000000 */
[----:B------:R-:W-:-:S03]  /*15030*/  IMAD.U32 R0, RZ, RZ, UR60 ;  /* 0x0000003cff007e24 */ /* 0x000fc6000f8e00ff */
[----:B------:R0:W-:Y:S02]  /*15040*/  BAR.SYNC.DEFER_BLOCKING R9, 0x100 ;  /* 0x000400090000751d */ /* 0x0001e40000010000 */
[----:B------:R-:W-:-:S13]  /*15050*/  ISETP.NE.AND P0, PT, R0, 0x3, PT ;  /* 0x000000030000780c */ /* 0x000fda0003f05270 */
[----:B0-----:R-:W-:Y:S05]  /*15060*/  @!P0 BRA `(.L_x_635) ;  /* 0x0000000000048947 */ /* 0x001fea0003800000 */
[----:B------:R-:W-:Y:S01]  /*15070*/  BPT.TRAP 0x1 ;  /* 0x000000040000795c */ /* 0x000fe20000300000 */
.L_x_635:
[----:B------:R-:W-:Y:S01]  /*15080*/  IMAD R0, R222, 0x8, R19 ;  /* 0x00000008de007824 */ /* 0x000fe200078e0213 */
[----:B------:R-:W-:-:S04]  /*15090*/  SHF.L.U32 R10, R223, 0x1f, RZ ;  /* 0x0000001fdf0a7819 */ /* 0x000fc800000006ff */
[----:B------:R0:W1:Y:S01]  /*150a0*/  SYNCS.PHASECHK.TRANS64.TRYWAIT P1, [R0+URZ+0x38830], R10 ;  /* 0x0388300a000075a7 */ /* 0x000062000802017f */
[----:B------:R-:W-:Y:S05]  /*150b0*/  @!P0 BRA `(.L_x_636) ;  /* 0x0000000000048947 */ /* 0x000fea0003800000 */
[----:B------:R-:W-:Y:S01]  /*150c0*/  BPT.TRAP 0x1 ;  /* 0x000000040000795c */ /* 0x000fe20000300000 */
.L_x_636:
[----:B-1----:R-:W-:Y:S05]  /*150d0*/  @P1 BRA `(.L_x_637) ;  /* 0x0000000000081947 */ /* 0x002fea0003800000 */
[----:B------:R-:W1:Y:S02]  /*150e0*/  SYNCS.PHASECHK.TRANS64.TRYWAIT P1, [R0+URZ+0x38830], R10 ;  /* 0x0388300a000075a7 */ /* 0x000e64000802017f */
[----:B-1----:R-:W-:Y:S05]  /*150f0*/  @!P1 BRA `(.L_x_638) ;  /* 0x0000017400249947 */ /* 0x002fea0003800000 */
.L_x_637:
[----:B------:R-:W-:Y:S05]  /*15100*/  WARPSYNC.ALL ;  /* 0x0000000000007948 */ /* 0x000fea0003800000 */
[----:B------:R-:W-:Y:S01]  /*15110*/  R2UR UR4, R19 ;  /* 0x00000000130472ca */ /* 0x000fe200000e0000 */
[----:B------:R-:W-:Y:S01]  /*15120*/  UMOV UR9, 0x40000040 ;  /* 0x4000004000097882 */ /* 0x000fe20000000000 */
[----:B------:R-:W-:Y:S01]  /*15130*/  R2UR UR5, R25 ;  /* 0x00000000190572ca */ /* 0x000fe200000e0000 */
[----:B------:R-:W-:Y:S01]  /*15140*/  IMAD.MOV.U32 R7, RZ, RZ, 0x40000040 ;  /* 0x40000040ff077424 */ /* 0x000fe200078e00ff */
[----:B------:R-:W-:Y:S01]  /*15150*/  MOV R5, 0x40000040 ;  /* 0x4000004000057802 */ /* 0x000fe20000000f00 */
[----:B-----5:R-:W-:Y:S01]  /*15160*/  WARPGROUP.ARRIVE ;  /* 0x00000000000079c5 */ /* 0x020fe20000000000 */
[----:B------:R-:W-:Y:S01]  /*15170*/  IMAD.U32 R229, RZ, RZ, UR9 ;  /* 0x00000009ffe57e24 */ /* 0x000fe2000f8e00ff */
[----:B------:R-:W-:Y:S01]  /*15180*/  UMOV UR57, 0x40000040 ;  /* 0x4000004000397882 */ /* 0x000fe20000000000 */
[----:B------:R-:W-:Y:S01]  /*15190*/  R2UR UR11, R5 ;  /* 0x00000000050b72ca */ /* 0x000fe200000e0000 */
[----:B------:R-:W-:Y:S01]  /*151a0*/  UMOV UR53, 0x40000040 ;  /* 0x4000004000357882 */ /* 0x000fe20000000000 */
[----:B------:R-:W-:Y:S01]  /*151b0*/  UMOV UR49, 0x40000040 ;  /* 0x4000004000317882 */ /* 0x000fe20000000000 */
[----:B------:R-:W-:Y:S01]  /*151c0*/  UMOV UR45, 0x40000040 ;  /* 0x40000040002d7882 */ /* 0x000fe20000000000 */
[----:B------:R-:W-:Y:S01]  /*151d0*/  MOV R5, 0x40000040 ;  /* 0x4000004000057802 */ /* 0x000fe20000000f00 */
[----:B------:R-:W-:-:S02]  /*151e0*/  UIADD3 UR4, UR4, 0x28400, URZ ;  /* 0x0002840004047890 */ /* 0x000fc4000fffe03f */
[----:B------:R-:W-:Y:S01]  /*151f0*/  ULOP3.LUT UR5, UR5, 0x10000, URZ, 0xfc, !UPT ;  /* 0x0001000005057892 */ /* 0x000fe2000f8efc3f */
[----:B------:R-:W-:Y:S01]  /*15200*/  R2UR UR43, R5 ;  /* 0x00000000052b72ca */ /* 0x000fe200000e0000 */
[----:B------:R-:W-:Y:S02]  /*15210*/  USHF.R.U32.HI UR4, URZ, 0x4, UR4 ;  /* 0x000000043f047899 */ /* 0x000fe40008011604 */
[----:B------:R-:W-:Y:S02]  /*15220*/  UIADD3 UR56, UR5, 0x6, URZ ;  /* 0x0000000605387890 */ /* 0x000fe4000fffe03f */
[----:B------:R-:W-:Y:S01]  /*15230*/  ULOP3.LUT UR4, UR4, 0x3fff, URZ, 0xc0, !UPT ;  /* 0x00003fff04047892 */ /* 0x000fe2000f8ec03f */
[----:B------:R-:W-:Y:S01]  /*15240*/  UMOV UR8, UR5 ;  /* 0x0000000500087c82 */ /* 0x000fe20008000000 */
[----:B------:R-:W-:Y:S01]  /*15250*/  UIADD3 UR52, UR5, 0x400, URZ ;  /* 0x0000040005347890 */ /* 0x000fe2000fffe03f */
[----:B------:R-:W-:Y:S01]  /*15260*/  IMAD.U32 R228, RZ, RZ, UR8 ;  /* 0x00000008ffe47e24 */ /* 0x000fe2000f8e00ff */
[----:B------:R-:W-:-:S02]  /*15270*/  ULOP3.LUT UR6, UR4, 0x10000, URZ, 0xfc, !UPT ;  /* 0x0001000004067892 */ /* 0x000fc4000f8efc3f */
[----:B------:R-:W-:Y:S02]  /*15280*/  UIADD3 UR4, UR5, 0x2, URZ ;  /* 0x0000000205047890 */ /* 0x000fe4000fffe03f */
[----:B------:R-:W-:Y:S02]  /*15290*/  UIADD3 UR48, UR5, 0x402, URZ ;  /* 0x0000040205307890 */ /* 0x000fe4000fffe03f */
[----:B------:R-:W-:Y:S01]  /*152a0*/  LEA R4, R222, UR6, 0xb ;  /* 0x00000006de047c11 */ /* 0x000fe2000f8e58ff */
[----:B------:R-:W-:Y:S01]  /*152b0*/  UIADD3 UR44, UR5, 0x404, URZ ;  /* 0x00000404052c7890 */ /* 0x000fe2000fffe03f */
[----:B------:R-:W-:Y:S01]  /*152c0*/  IMAD.U32 R3, RZ, RZ, UR6 ;  /* 0x00000006ff037e24 */ /* 0x000fe2000f8e00ff */
[----:B------:R-:W-:Y:S01]  /*152d0*/  UIADD3 UR40, UR5, 0x406, URZ ;  /* 0x0000040605287890 */ /* 0x000fe2000fffe03f */
[C---:B------:R-:W-:Y:S01]  /*152e0*/  R2UR UR10, R4.reuse ;  /* 0x00000000040a72ca */ /* 0x040fe200000e0000 */
[----:B------:R-:W-:Y:S01]  /*152f0*/  VIADD R6, R4, 0x2 ;  /* 0x0000000204067836 */ /* 0x000fe20000000000 */
[----:B------:R-:W-:Y:S01]  /*15300*/  UMOV UR41, 0x40000040 ;  /* 0x4000004000297882 */ /* 0x000fe20000000000 */
[----:B------:R2:W-:Y:S10]  /*15310*/  STL [R1+0x34], R3 ;  /* 0x0000340301007387 */ /* 0x0005f40000100800 */
[----:B------:R-:W-:Y:S01]  /*15320*/  QGMMA.64x128x32.F32.E4M3.E4M3 R24, gdesc[UR8], RZ, !UPT, gsb0 ;  /* 0x01e00000081879f3 */ /* 0x000fe2000c0008ff */
[----:B------:R-:W-:Y:S01]  /*15330*/  R2UR UR10, R6 ;  /* 0x00000000060a72ca */ /* 0x000fe200000e0000 */
[----:B------:R-:W-:Y:S01]  /*15340*/  UMOV UR8, UR4 ;  /* 0x0000000400087c82 */ /* 0x000fe20008000000 */
[----:B------:R-:W-:Y:S01]  /*15350*/  R2UR UR11, R7 ;  /* 0x00000000070b72ca */ /* 0x000fe200000e0000 */
[----:B------:R-:W-:Y:S01]  /*15360*/  UMOV UR9, 0x40000040 ;  /* 0x4000004000097882 */ /* 0x000fe20000000000 */
[----:B------:R-:W-:Y:S01]  /*15370*/  VIADD R6, R4, 0x4 ;  /* 0x0000000404067836 */ /* 0x000fe20000000000 */
[----:B------:R-:W-:Y:S01]  /*15380*/  UIADD3 UR4, UR5, 0x4, URZ ;  /* 0x0000000405047890 */ /* 0x000fe2000fffe03f */
[----:B------:R-:W-:Y:S01]  /*15390*/  IMAD.MOV.U32 R7, RZ, RZ, 0x40000040 ;  /* 0x40000040ff077424 */ /* 0x000fe200078e00ff */
[----:B------:R-:W-:Y:S01]  /*153a0*/  MOV R226, UR8 ;  /* 0x0000000800e27c02 */ /* 0x000fe20008000f00 */
[----:B------:R-:W-:Y:S01]  /*153b0*/  IMAD.U32 R227, RZ, RZ, UR9 ;  /* 0x00000009ffe37e24 */ /* 0x000fe2000f8e00ff */
[----:B--2---:R-:W2:Y:S02]  /*153c0*/  S2R R3, SR_TID.X ;  /* 0x0000000000037919 */ /* 0x004ea40000002100 */
[----:B--2---:R-:W-:-:S04]  /*153d0*/  SHF.R.U32.HI R3, RZ, 0x7, R3 ;  /* 0x00000007ff037819 */ /* 0x004fc80000011603 */
[----:B------:R-:W-:Y:S01]  /*153e0*/  IADD3 R8, -R3, 0xb, RZ ;  /* 0x0000000b03087810 */ /* 0x000fe20007ffe1ff */
[----:B------:R-:W-:Y:S02]  /*153f0*/  WARPGROUP.DEPBAR.LE gsb0, 0x0 ;  /* 0x00008000000079c5 */ /* 0x000fe40000010000 */
[----:B------:R-:W-:-:S06]  /*15400*/  WARPGROUP.ARRIVE ;  /* 0x00000000000079c5 */ /* 0x000fcc0000000000 */
[----:B------:R-:W-:Y:S01]  /*15410*/  QGMMA.64x128x32.F32.E4M3.E4M3 R24, gdesc[UR8], R24, gsb0 ;  /* 0x01e00000081879f3 */ /* 0x000fe20008000818 */
[----:B------:R-:W-:Y:S01]  /*15420*/  R2UR UR10, R6 ;  /* 0x00000000060a72ca */ /* 0x000fe200000e0000 */
[----:B------:R-:W-:Y:S01]  /*15430*/  UMOV UR8, UR4 ;  /* 0x0000000400087c82 */ /* 0x000fe20008000000 */
[----:B------:R-:W-:Y:S01]  /*15440*/  R2UR UR11, R7 ;  /* 0x00000000070b72ca */ /* 0x000fe200000e0000 */
[----:B------:R-:W-:Y:S01]  /*15450*/  UMOV UR9, 0x40000040 ;  /* 0x4000004000097882 */ /* 0x000fe20000000000 */
[----:B------:R-:W-:Y:S01]  /*15460*/  VIADD R6, R4, 0x6 ;  /* 0x0000000604067836 */ /* 0x000fe20000000000 */
[----:B------:R-:W-:Y:S01]  /*15470*/  MOV R225, UR9 ;  /* 0x0000000900e17c02 */ /* 0x000fe20008000f00 */
[----:B------:R-:W-:Y:S02]  /*15480*/  IMAD.MOV.U32 R7, RZ, RZ, 0x40000040 ;  /* 0x40000040ff077424 */ /* 0x000fe400078e00ff */
[----:B------:R-:W-:Y:S01]  /*15490*/  IMAD.U32 R224, RZ, RZ, UR8 ;  /* 0x00000008ffe07e24 */ /* 0x000fe2000f8e00ff */
[----:B------:R-:W-:Y:S01]  /*154a0*/  R2UR UR58, R6 ;  /* 0x00000000063a72ca */ /* 0x000fe200000e0000 */
[----:B------:R-:W-:Y:S01]  /*154b0*/  VIADD R6, R4, 0x400 ;  /* 0x0000040004067836 */ /* 0x000fe20000000000 */
[----:B------:R-:W-:Y:S01]  /*154c0*/  R2UR UR59, R7 ;  /* 0x00000000073b72ca */ /* 0x000fe200000e0000 */
[----:B------:R-:W-:-:S03]  /*154d0*/  IMAD.MOV.U32 R7, RZ, RZ, 0x40000040 ;  /* 0x40000040ff077424 */ /* 0x000fc600078e00ff */
[----:B------:R-:W-:Y:S02]  /*154e0*/  R2UR UR54, R6 ;  /* 0x00000000063672ca */ /* 0x000fe400000e0000 */
[----:B------:R-:W-:Y:S01]  /*154f0*/  R2UR UR55, R7 ;  /* 0x00000000073772ca */ /* 0x000fe200000e0000 */
[----:B------:R-:W-:Y:S01]  /*15500*/  IMAD.MOV.U32 R7, RZ, RZ, 0x40000040 ;  /* 0x40000040ff077424 */ /* 0x000fe200078e00ff */
[----:B------:R-:W-:-:S04]  /*15510*/  IADD3 R6, R4, 0x402, RZ ;  /* 0x0000040204067810 */ /* 0x000fc80007ffe0ff */
[----:B------:R-:W-:Y:S01]  /*15520*/  R2UR UR50, R6 ;  /* 0x00000000063272ca */ /* 0x000fe200000e0000 */
[C---:B------:R-:W-:Y:S01]  /*15530*/  VIADD R6, R4.reuse, 0x404 ;  /* 0x0000040404067836 */ /* 0x040fe20000000000 */
[----:B------:R-:W-:Y:S01]  /*15540*/  R2UR UR51, R7 ;  /* 0x00000000073372ca */ /* 0x000fe200000e0000 */
[----:B------:R-:W-:Y:S02]  /*15550*/  IMAD.MOV.U32 R7, RZ, RZ, 0x40000040 ;  /* 0x40000040ff077424 */ /* 0x000fe400078e00ff */
[----:B------:R-:W-:Y:S01]  /*15560*/  VIADD R4, R4, 0x406 ;  /* 0x0000040604047836 */ /* 0x000fe20000000000 */
[----:B------:R-:W-:Y:S02]  /*15570*/  R2UR UR46, R6 ;  /* 0x00000000062e72ca */ /* 0x000fe400000e0000 */
[----:B------:R-:W-:Y:S02]  /*15580*/  R2UR UR47, R7 ;  /* 0x00000000072f72ca */ /* 0x000fe400000e0000 */
[----:B------:R-:W-:Y:S01]  /*15590*/  R2UR UR42, R4 ;  /* 0x00000000042a72ca */ /* 0x000fe200000e0000 */
        /* <DEDUP_REMOVED lines=22> */
.L_x_639:
[----:B------:R-:W3:Y:S01]  /*15700*/  LDL R88, [R1+0x68] ;  /* 0x0000680001587983 */ /* 0x000ee20000100800 */
[C---:B------:R-:W-:Y:S01]  /*15710*/  FMUL.FTZ R3, R2.reuse, R24 ;  /* 0x0000001802037220 */ /* 0x040fe20000410000 */
[C---:B------:R-:W-:Y:S01]  /*15720*/  FMUL.FTZ R4, R2.reuse, R25 ;  /* 0x0000001902047220 */ /* 0x040fe20000410000 */
[C---:B------:R-:W-:Y:S01]  /*15730*/  FMUL.FTZ R7, R2.reuse, R28 ;  /* 0x0000001c02077220 */ /* 0x040fe20000410000 */
[C---:B------:R-:W-:Y:S01]  /*15740*/  FMUL.FTZ R14, R2.reuse, R32 ;  /* 0x00000020020e7220 */ /* 0x040fe20000410000 */
[C---:B------:R-:W-:Y:S01]  /*15750*/  FMUL.FTZ R32, R2.reuse, R44 ;  /* 0x0000002c02207220 */ /* 0x040fe20000410000 */
[C---:B------:R-:W-:Y:S01]  /*15760*/  FMUL.FTZ R11, R2.reuse, R29 ;  /* 0x0000001d020b7220 */ /* 0x040fe20000410000 */
[----:B------:R-:W4:Y:S01]  /*15770*/  MUFU.TANH R3, R3 ;  /* 0x0000000300037308 */ /* 0x000f220000002400 */
[C---:B------:R-:W-:Y:S01]  /*15780*/  FMUL.FTZ R44, R2.reuse, R56 ;  /* 0x00000038022c7220 */ /* 0x040fe20000410000 */
[----:B------:R-:W-:Y:S01]  /*15790*/  FMUL.FTZ R56, R2, R68 ;  /* 0x0000004402387220 */ /* 0x000fe20000410000 */
[----:B------:R-:W-:-:S02]  /*157a0*/  IMAD R68, R170, -0x80, R94 ;  /* 0xffffff80aa447824 */ /* 0x000fc400078e025e */
[C---:B------:R-:W-:Y:S01]  /*157b0*/  FMUL.FTZ R5, R2.reuse, R26 ;  /* 0x0000001a02057220 */ /* 0x040fe20000410000 */
[C---:B------:R-:W-:Y:S01]  /*157c0*/  FMUL.FTZ R6, R2.reuse, R27 ;  /* 0x0000001b02067220 */ /* 0x040fe20000410000 */
[C---:B------:R-:W-:Y:S01]  /*157d0*/  FMUL.FTZ R15, R2.reuse, R33 ;  /* 0x00000021020f7220 */ /* 0x040fe20000410000 */
[C---:B------:R-:W-:Y:S01]  /*157e0*/  FMUL.FTZ R12, R2.reuse, R30 ;  /* 0x0000001e020c7220 */ /* 0x040fe20000410000 */
[----:B------:R-:W5:Y:S01]  /*157f0*/  MUFU.TANH R4, R4 ;  /* 0x0000000400047308 */ /* 0x000f620000002400 */
[C---:B------:R-:W-:Y:S01]  /*15800*/  FMUL.FTZ R24, R2.reuse, R36 ;  /* 0x0000002402187220 */ /* 0x040fe20000410000 */
[C---:B------:R-:W-:Y:S01]  /*15810*/  FMUL.FTZ R13, R2.reuse, R31 ;  /* 0x0000001f020d7220 */ /* 0x040fe20000410000 */
[C---:B------:R-:W-:Y:S01]  /*15820*/  FMUL.FTZ R25, R2.reuse, R37 ;  /* 0x0000002502197220 */ /* 0x040fe20000410000 */
[C---:B------:R-:W-:Y:S01]  /*15830*/  FMUL.FTZ R36, R2.reuse, R48 ;  /* 0x0000003002247220 */ /* 0x040fe20000410000 */
[C---:B------:R-:W-:Y:S01]  /*15840*/  FMUL.FTZ R48, R2.reuse, R60 ;  /* 0x0000003c02307220 */ /* 0x040fe20000410000 */
[C---:B------:R-:W-:Y:S01]  /*15850*/  FMUL.FTZ R60, R2.reuse, R72 ;  /* 0x00000048023c7220 */ /* 0x040fe20000410000 */
[C---:B------:R-:W-:Y:S01]  /*15860*/  FMUL.FTZ R20, R2.reuse, R34 ;  /* 0x0000002202147220 */ /* 0x040fe20000410000 */
[----:B------:R-:W0:Y:S01]  /*15870*/  MUFU.TANH R7, R7 ;  /* 0x0000000700077308 */ /* 0x000e220000002400 */
        /* <DEDUP_REMOVED lines=45> */
[----:B------:R-:W-:Y:S01]  /*15b50*/  ULDC UR38, c[0x0][0x988] ;  /* 0x0002620000267ab9 */ /* 0x000fe20000000800 */
[C---:B------:R-:W-:Y:S01]  /*15b60*/  FMUL.FTZ R77, R2.reuse, R86 ;  /* 0x00000056024d7220 */ /* 0x040fe20000410000 */
[----:B------:R-:W2:Y:S01]  /*15b70*/  MUFU.TANH R12, R12 ;  /* 0x0000000c000c7308 */ /* 0x000ea20000002400 */
[----:B------:R-:W-:-:S07]  /*15b80*/  FMUL.FTZ R76, R2, R87 ;  /* 0x00000057024c7220 */ /* 0x000fce0000410000 */
[----:B------:R-:W2:Y:S08]  /*15b90*/  MUFU.TANH R24, R24 ;  /* 0x0000001800187308 */ /* 0x000eb00000002400 */
        /* <DEDUP_REMOVED lines=26> */
[----:B------:R-:W2:Y:S01]  /*15d40*/  MUFU.TANH R46, R46 ;  /* 0x0000002e002e7308 */ /* 0x000ea20000002400 */
[----:B---3--:R-:W-:-:S07]  /*15d50*/  IADD3 R68, -R88, 0x80, R68 ;  /* 0x0000008058447810 */ /* 0x008fce0007ffe144 */
[----:B------:R-:W3:Y:S01]  /*15d60*/  MUFU.TANH R52, R52 ;  /* 0x0000003400347308 */ /* 0x000ee20000002400 */
[C---:B------:R-:W-:Y:S02]  /*15d70*/  ISETP.GT.AND P4, PT, R68.reuse, RZ, PT ;  /* 0x000000ff4400720c */ /* 0x040fe40003f84270 */
[C---:B------:R-:W-:Y:S02]  /*15d80*/  ISETP.GT.AND P5, PT, R68.reuse, 0x1, PT ;  /* 0x000000014400780c */ /* 0x040fe40003fa4270 */
[----:B------:R-:W-:Y:S02]  /*15d90*/  ISETP.GT.AND P1, PT, R68, 0x8, PT ;  /* 0x000000084400780c */ /* 0x000fe40003f24270 */
[----:B----4-:R-:W-:Y:S01]  /*15da0*/  FSEL R3, R3, -INF , P4 ;  /* 0xff80000003037808 */ /* 0x010fe20002000000 */
[----:B------:R-:W4:Y:S01]  /*15db0*/  MUFU.TANH R47, R47 ;  /* 0x0000002f002f7308 */ /* 0x000f220000002400 */
[----:B-----5:R-:W-:Y:S02]  /*15dc0*/  FSEL R4, R4, -INF , P5 ;  /* 0xff80000004047808 */ /* 0x020fe40002800000 */
[----:B------:R-:W-:-:S02]  /*15dd0*/  ISETP.GT.AND P2, PT, R68, 0x9, PT ;  /* 0x000000094400780c */ /* 0x000fc40003f44270 */
[----:B0-----:R-:W-:Y:S02]  /*15de0*/  FSEL R7, R7, -INF , P1 ;  /* 0xff80000007077808 */ /* 0x001fe40000800000 */
[----:B------:R-:W-:Y:S01]  /*15df0*/  FMNMX.FTZ R72, R3, R4, !PT ;  /* 0x0000000403487209 */ /* 0x000fe20007810000 */
[----:B------:R-:W0:Y:S01]  /*15e00*/  MUFU.TANH R53, R53 ;  /* 0x0000003500357308 */ /* 0x000e220000002400 */
[C---:B------:R-:W-:Y:S02]  /*15e10*/  ISETP.GT.AND P3, PT, R68.reuse, 0x10, PT ;  /* 0x000000104400780c */ /* 0x040fe40003f64270 */
[----:B-1----:R-:W-:Y:S02]  /*15e20*/  FSEL R11, R11, -INF , P2 ;  /* 0xff8000000b0b7808 */ /* 0x002fe40001000000 */
[----:B------:R-:W-:Y:S02]  /*15e30*/  FMNMX.FTZ R72, R7, R72, !PT ;  /* 0x0000004807487209 */ /* 0x000fe40007810000 */
[----:B--2---:R-:W-:Y:S01]  /*15e40*/  FSEL R5, R5, -INF , P4 ;  /* 0xff80000005057808 */ /* 0x004fe20002000000 */
[----:B------:R-:W1:Y:S01]  /*15e50*/  MUFU.TANH R50, R50 ;  /* 0x0000003200327308 */ /* 0x000e620000002400 */
[----:B------:R-:W-:-:S02]  /*15e60*/  ISETP.GT.AND P4, PT, R68, 0x11, PT ;  /* 0x000000114400780c */ /* 0x000fc40003f84270 */
[----:B------:R-:W-:Y:S02]  /*15e70*/  FSEL R14, R14, -INF , P3 ;  /* 0xff8000000e0e7808 */ /* 0x000fe40001800000 */
[----:B------:R-:W-:Y:S02]  /*15e80*/  FMNMX.FTZ R73, R11, R72, !PT ;  /* 0x000000480b497209 */ /* 0x000fe40007810000 */
[----:B------:R-:W-:Y:S01]  /*15e90*/  FSEL R6, R6, -INF , P5 ;  /* 0xff80000006067808 */ /* 0x000fe20002800000 */
[----:B------:R-:W2:Y:S01]  /*15ea0*/  MUFU.TANH R56, R56 ;  /* 0x0000003800387308 */ /* 0x000ea20000002400 */
[----:B------:R-:W-:Y:S02]  /*15eb0*/  ISETP.GT.AND P5, PT, R68, 0x18, PT ;  /* 0x000000184400780c */ /* 0x000fe40003fa4270 */
[----:B------:R-:W-:Y:S02]  /*15ec0*/  FSEL R15, R15, -INF , P4 ;  /* 0xff8000000f0f7808 */ /* 0x000fe40002000000 */
[----:B------:R-:W-:-:S02]  /*15ed0*/  FMNMX.FTZ R72, R14, R73, !PT ;  /* 0x000000490e487209 */ /* 0x000fc40007810000 */
[----:B------:R-:W-:Y:S01]  /*15ee0*/  FSEL R12, R12, -INF , P1 ;  /* 0xff8000000c0c7808 */ /* 0x000fe20000800000 */
[----:B------:R-:W5:Y:S01]  /*15ef0*/  MUFU.TANH R51, R51 ;  /* 0x0000003300337308 */ /* 0x000f620000002400 */
[----:B------:R-:W-:Y:S02]  /*15f00*/  ISETP.GT.AND P1, PT, R68, 0x19, PT ;  /* 0x000000194400780c */ /* 0x000fe40003f24270 */
[----:B------:R-:W-:Y:S02]  /*15f10*/  FSEL R24, R24, -INF , P5 ;  /* 0xff80000018187808 */ /* 0x000fe40002800000 */
[----:B------:R-:W-:Y:S02]  /*15f20*/  FMNMX.FTZ R73, R15, R72, !PT ;  /* 0x000000480f497209 */ /* 0x000fe40007810000 */
[----:B------:R-:W-:Y:S01]  /*15f30*/  FSEL R13, R13, -INF , P2 ;  /* 0xff8000000d0d7808 */ /* 0x000fe20001000000 */
[----:B------:R-:W5:Y:S01]  /*15f40*/  MUFU.TANH R57, R57 ;  /* 0x0000003900397308 */ /* 0x000f620000002400 */
[----:B------:R-:W-:-:S02]  /*15f50*/  ISETP.GT.AND P2, PT, R68, 0x20, PT ;  /* 0x000000204400780c */ /* 0x000fc40003f44270 */
[----:B------:R-:W-:Y:S02]  /*15f60*/  FSEL R25, R25, -INF , P1 ;  /* 0xff80000019197808 */ /* 0x000fe40000800000 */
[----:B------:R-:W-:Y:S02]  /*15f70*/  FMNMX.FTZ R72, R24, R73, !PT ;  /* 0x0000004918487209 */ /* 0x000fe40007810000 */
[----:B------:R-:W-:Y:S01]  /*15f80*/  FSEL R20, R20, -INF , P3 ;  /* 0xff80000014147808 */ /* 0x000fe20001800000 */
[----:B------:R-:W5:Y:S01]  /*15f90*/  MUFU.TANH R54, R54 ;  /* 0x0000003600367308 */ /* 0x000f620000002400 */
        /* <DEDUP_REMOVED lines=61> */
[----:B---3--:R-:W-:Y:S02]  /*16370*/  FSEL R52, R52, -INF , P4 ;  /* 0xff80000034347808 */ /* 0x008fe40002000000 */
[----:B------:R-:W-:-:S02]  /*16380*/  FMNMX.FTZ R73, R49, R72, !PT ;  /* 0x0000004831497209 */ /* 0x000fc40007810000 */
[----:B----4-:R-:W-:Y:S01]  /*16390*/  FSEL R47, R47, -INF , P1 ;  /* 0xff8000002f2f7808 */ /* 0x010fe20000800000 */
[----:B------:R-:W3:Y:S01]  /*163a0*/  MUFU.TANH R70, R70 ;  /* 0x0000004600467308 */ /* 0x000ee20000002400 */
[----:B------:R-:W-:Y:S02]  /*163b0*/  ISETP.GT.AND P1, PT, R68, 0x58, PT ;  /* 0x000000584400780c */ /* 0x000fe40003f24270 */
[----:B0-----:R-:W-:Y:S02]  /*163c0*/  FSEL R53, R53, -INF , P5 ;  /* 0xff80000035357808 */ /* 0x001fe40002800000 */
[----:B------:R-:W-:Y:S02]  /*163d0*/  FMNMX.FTZ R72, R52, R73, !PT ;  /* 0x0000004934487209 */ /* 0x000fe40007810000 */
[----:B-1----:R-:W-:Y:S01]  /*163e0*/  FSEL R50, R50, -INF , P2 ;  /* 0xff80000032327808 */ /* 0x002fe20001000000 */
[----:B------:R-:W0:Y:S01]  /*163f0*/  MUFU.TANH R71, R71 ;  /* 0x0000004700477308 */ /* 0x000e220000002400 */
[----:B------:R-:W-:-:S02]  /*16400*/  ISETP.GT.AND P2, PT, R68, 0x59, PT ;  /* 0x000000594400780c */ /* 0x000fc40003f44270 */
[----:B--2---:R-:W-:Y:S02]  /*16410*/  FSEL R56, R56, -INF , P1 ;  /* 0xff80000038387808 */ /* 0x004fe40000800000 */
[----:B------:R-:W-:Y:S02]  /*16420*/  FMNMX.FTZ R73, R53, R72, !PT ;  /* 0x0000004835497209 */ /* 0x000fe40007810000 */
[----:B-----5:R-:W-:Y:S01]  /*16430*/  FSEL R51, R51, -INF , P3 ;  /* 0xff80000033337808 */ /* 0x020fe20001800000 */
[----:B------:R-:W1:Y:S01]  /*16440*/  MUFU.TANH R77, R77 ;  /* 0x0000004d004d7308 */ /* 0x000e620000002400 */
[----:B------:R-:W-:Y:S02]  /*16450*/  ISETP.GT.AND P3, PT, R68, 0x60, PT ;  /* 0x000000604400780c */ /* 0x000fe40003f64270 */
[----:B------:R-:W-:Y:S02]  /*16460*/  FSEL R57, R57, -INF , P2 ;  /* 0xff80000039397808 */ /* 0x000fe40001000000 */
[----:B------:R-:W-:-:S02]  /*16470*/  FMNMX.FTZ R72, R56, R73, !PT ;  /* 0x0000004938487209 */ /* 0x000fc40007810000 */
[----:B------:R-:W-:Y:S01]  /*16480*/  FSEL R54, R54, -INF , P4 ;  /* 0xff80000036367808 */ /* 0x000fe20002000000 */
[----:B------:R-:W-:Y:S01]  /*16490*/  MUFU.TANH R76, R76 ;  /* 0x0000004c004c7308 */ /* 0x000fe20000002400 */
[----:B------:R-:W-:Y:S02]  /*164a0*/  ISETP.GT.AND P4, PT, R68, 0x61, PT ;  /* 0x000000614400780c */ /* 0x000fe40003f84270 */
[----:B------:R-:W-:Y:S02]  /*164b0*/  FSEL R60, R60, -INF , P3 ;  /* 0xff8000003c3c7808 */ /* 0x000fe40001800000 */
[----:B------:R-:W-:Y:S02]  /*164c0*/  FMNMX.FTZ R73, R57, R72, !PT ;  /* 0x0000004839497209 */ /* 0x000fe40007810000 */
[----:B------:R-:W-:Y:S02]  /*164d0*/  FSEL R55, R55, -INF , P5 ;  /* 0xff80000037377808 */ /* 0x000fe40002800000 */
[----:B------:R-:W-:-:S02]  /*164e0*/  ISETP.GT.AND P5, PT, R68, 0x68, PT ;  /* 0x000000684400780c */ /* 0x000fc40003fa4270 */
[----:B------:R-:W-:Y:S02]  /*164f0*/  FSEL R61, R61, -INF , P4 ;  /* 0xff8000003d3d7808 */ /* 0x000fe40002000000 */
[----:B------:R-:W-:Y:S02]  /*16500*/  FMNMX.FTZ R72, R60, R73, !PT ;  /* 0x000000493c487209 */ /* 0x000fe40007810000 */
[----:B------:R-:W-:Y:S02]  /*16510*/  FSEL R58, R58, -INF , P1 ;  /* 0xff8000003a3a7808 */ /* 0x000fe40000800000 */
[----:B------:R-:W-:Y:S02]  /*16520*/  ISETP.GT.AND P1, PT, R68, 0x69, PT ;  /* 0x000000694400780c */ /* 0x000fe40003f24270 */
[----:B------:R-:W-:Y:S02]  /*16530*/  FSEL R64, R64, -INF , P5 ;  /* 0xff80000040407808 */ /* 0x000fe40002800000 */
[----:B------:R-:W-:-:S02]  /*16540*/  FMNMX.FTZ R73, R61, R72, !PT ;  /* 0x000000483d497209 */ /* 0x000fc40007810000 */
[----:B------:R-:W-:Y:S02]  /*16550*/  FSEL R59, R59, -INF , P2 ;  /* 0xff8000003b3b7808 */ /* 0x000fe40001000000 */
        /* <DEDUP_REMOVED lines=13> */
[----:B---3--:R-:W-:Y:S02]  /*16630*/  FSEL R70, R70, -INF , P4 ;  /* 0xff80000046467808 */ /* 0x008fe40002000000 */
[----:B------:R-:W-:Y:S01]  /*16640*/  FMNMX.FTZ R73, R69, R72, !PT ;  /* 0x0000004845497209 */ /* 0x000fe20007810000 */
[----:B------:R-:W-:Y:S01]  /*16650*/  FMUL.FTZ R72, R2, R79 ;  /* 0x0000004f02487220 */ /* 0x000fe20000410000 */
[----:B0-----:R-:W-:Y:S02]  /*16660*/  FSEL R71, R71, -INF , P5 ;  /* 0xff80000047477808 */ /* 0x001fe40002800000 */
[----:B------:R-:W-:-:S03]  /*16670*/  FMNMX.FTZ R68, R70, R73, !PT ;  /* 0x0000004946447209 */ /* 0x000fc60007810000 */
[----:B------:R-:W-:Y:S01]  /*16680*/  MUFU.TANH R72, R72 ;  /* 0x0000004800487308 */ /* 0x000fe20000002400 */
[----:B------:R-:W-:-:S05]  /*16690*/  FMNMX.FTZ R73, R71, R68, !PT ;  /* 0x0000004447497209 */ /* 0x000fca0007810000 */
[----:B------:R-:W0:Y:S02]  /*166a0*/  SHFL.BFLY PT, R68, R73, 0x2, 0x1f ;  /* 0x0c401f0049447f89 */ /* 0x000e2400000e0000 */
[----:B0-----:R-:W-:-:S05]  /*166b0*/  FMNMX.FTZ R74, R73, R68, !PT ;  /* 0x00000044494a7209 */ /* 0x001fca0007810000 */
[----:B------:R-:W0:Y:S02]  /*166c0*/  SHFL.BFLY PT, R75, R74, 0x1, 0x1f ;  /* 0x0c201f004a4b7f89 */ /* 0x000e2400000e0000 */
[----:B0-----:R-:W-:Y:S01]  /*166d0*/  FMNMX.FTZ R168, R74, R75, !PT ;  /* 0x0000004b4aa87209 */ /* 0x001fe20007810000 */
[----:B------:R-:W-:Y:S02]  /*166e0*/  IMAD.U32 R75, RZ, RZ, UR38 ;  /* 0x00000026ff4b7e24 */ /* 0x000fe4000f8e00ff */
[----:B------:R-:W-:Y:S01]  /*166f0*/  FMUL.FTZ R74, R2, R83 ;  /* 0x00000053024a7220 */ /* 0x000fe20000410000 */
[C---:B------:R-:W-:Y:S01]  /*16700*/  FSETP.NEU.FTZ.AND P6, PT, R168.reuse, -INF , PT ;  /* 0xff800000a800780b */ /* 0x040fe20003fdd000 */
[----:B------:R-:W-:-:S01]  /*16710*/  FFMA.FTZ R68, R168, R75, -8 ;  /* 0xc1000000a8447423 */ /* 0x000fc2000001004b */
[----:B------:R-:W-:-:S03]  /*16720*/  FMUL.FTZ R75, R2, R82 ;  /* 0x00000052024b7220 */ /* 0x000fc60000410000 */
[----:B------:R-:W-:Y:S01]  /*16730*/  MUFU.TANH R74, R74 ;  /* 0x0000004a004a7308 */ /* 0x000fe20000002400 */
[----:B------:R-:W-:-:S05]  /*16740*/  FSEL R68, R68, RZ, P6 ;  /* 0x000000ff44447208 */ /* 0x000fca0003000000 */
        /* <DEDUP_REMOVED lines=9> */
[----:B------:R-:W0:Y:S01]  /*167e0*/  MUFU.TANH R75, R75 ;  /* 0x0000004b004b7308 */ /* 0x000e220000002400 */
[----:B------:R-:W-:Y:S01]  /*167f0*/  FMNMX.FTZ R7, R13, R78, !PT ;  /* 0x0000004e0d077209 */ /* 0x000fe20007810000 */
[--C-:B------:R-:W-:Y:S01]  /*16800*/  FFMA.FTZ R78, R15, UR38, -R68.reuse ;  /* 0x000000260f4e7c23 */ /* 0x100fe20008010844 */
[----:B------:R-:W-:-:S01]  /*16810*/  FFMA.FTZ R15, R25, UR38, -R68 ;  /* 0x00000026190f7c23 */ /* 0x000fc20008010844 */
[--C-:B------:R-:W-:Y:S01]  /*16820*/  FFMA.FTZ R162, R36, UR38, -R68.reuse ;  /* 0x0000002624a27c23 */ /* 0x100fe20008010844 */
[----:B------:R-:W-:Y:S01]  /*16830*/  FMNMX.FTZ R14, R20, R7, !PT ;  /* 0x00000007140e7209 */ /* 0x000fe20007810000 */
[--C-:B------:R-:W-:Y:S01]  /*16840*/  FFMA.FTZ R37, R37, UR38, -R68.reuse ;  /* 0x0000002625257c23 */ /* 0x100fe20008010844 */
[----:B------:R-:W-:-:S01]  /*16850*/  FFMA.FTZ R156, R44, UR38, -R68 ;  /* 0x000000262c9c7c23 */ /* 0x000fc20008010844 */
[----:B-1----:R-:W-:Y:S01]  /*16860*/  FSEL R44, R77, -INF , P4 ;  /* 0xff8000004d2c7808 */ /* 0x002fe20002000000 */
[----:B------:R-:W-:-:S01]  /*16870*/  FFMA.FTZ R158, R52, UR38, -R68 ;  /* 0x00000026349e7c23 */ /* 0x000fc20008010844 */
[----:B------:R-:W-:Y:S01]  /*16880*/  FMNMX.FTZ R7, R21, R14, !PT ;  /* 0x0000000e15077209 */ /* 0x000fe20007810000 */
[----:B------:R-:W-:-:S01]  /*16890*/  FFMA.FTZ R52, R56, UR38, -R68 ;  /* 0x0000002638347c23 */ /* 0x000fc20008010844 */
[--C-:B------:R-:W-:Y:S01]  /*168a0*/  FFMA.FTZ R56, R64, UR38, -R68.reuse ;  /* 0x0000002640387c23 */ /* 0x100fe20008010844 */
[----:B------:R-:W-:Y:S01]  /*168b0*/  IMAD.U32 R64, RZ, RZ, UR38 ;  /* 0x00000026ff407e24 */ /* 0x000fe2000f8e00ff */
[----:B------:R-:W-:Y:S01]  /*168c0*/  FMNMX.FTZ R14, R26, R7, !PT ;  /* 0x000000071a0e7209 */ /* 0x000fe20007810000 */
[----:B------:R-:W-:-:S01]  /*168d0*/  FFMA.FTZ R154, R67, UR38, -R68 ;  /* 0x00000026439a7c23 */ /* 0x000fc20008010844 */
[----:B------:R-:W-:Y:S01]  /*168e0*/  MUFU.EX2 R164, R164 ;  /* 0x000000a400a47308 */ /* 0x000fe20000000800 */
[----:B0-----:R-:W-:Y:S01]  /*168f0*/  FSEL R36, R75, -INF , P2 ;  /* 0xff8000004b247808 */ /* 0x001fe20001000000 */
[--C-:B------:R-:W-:Y:S01]  /*16900*/  FFMA.FTZ R75, R45, UR38, -R68.reuse ;  /* 0x000000262d4b7c23 */ /* 0x100fe20008010844 */
[----:B------:R-:W-:Y:S01]  /*16910*/  FMNMX.FTZ R11, R27, R14, !PT ;  /* 0x0000000e1b0b7209 */ /* 0x000fe20007810000 */
[--C-:B------:R-:W-:Y:S01]  /*16920*/  FFMA.FTZ R14, R24, UR38, -R68.reuse ;  /* 0x00000026180e7c23 */ /* 0x100fe20008010844 */
[----:B------:R-:W-:-:S01]  /*16930*/  FFMA.FTZ R152, R60, UR38, -R68 ;  /* 0x000000263c987c23 */ /* 0x000fc20008010844 */
[--C-:B------:R-:W-:Y:S01]  /*16940*/  FFMA.FTZ R33, R33, UR38, -R68.reuse ;  /* 0x0000002621217c23 */ /* 0x100fe20008010844 */
[----:B------:R-:W-:Y:S01]  /*16950*/  FMNMX.FTZ R24, R30, R11, !PT ;  /* 0x0000000b1e187209 */ /* 0x000fe20007810000 */
[----:B------:R-:W0:Y:S01]  /*16960*/  MUFU.EX2 R73, R73 ;  /* 0x0000004900497308 */ /* 0x000e220000000800 */
[----:B------:R-:W-:-:S01]  /*16970*/  FFMA.FTZ R41, R41, UR38, -R68 ;  /* 0x0000002629297c23 */ /* 0x000fc20008010844 */
[--C-:B------:R-:W-:Y:S01]  /*16980*/  FFMA.FTZ R48, R48, UR38, -R68.reuse ;  /* 0x0000002630307c23 */ /* 0x100fe20008010844 */
[----:B------:R-:W-:Y:S01]  /*16990*/  FMNMX.FTZ R11, R31, R24, !PT ;  /* 0x000000181f0b7209 */ /* 0x000fe20007810000 */
[--C-:B------:R-:W-:Y:S01]  /*169a0*/  FFMA.FTZ R49, R49, UR38, -R68.reuse ;  /* 0x0000002631317c23 */ /* 0x100fe20008010844 */
[----:B------:R-:W-:-:S01]  /*169b0*/  FFMA.FTZ R57, R57, UR38, -R68 ;  /* 0x0000002639397c23 */ /* 0x000fc20008010844 */
[----:B------:R-:W-:Y:S01]  /*169c0*/  FFMA.FTZ R60, R70, UR38, -R68 ;  /* 0x00000026463c7c23 */ /* 0x000fe20008010844 */
[----:B------:R-:W-:Y:S01]  /*169d0*/  FMNMX.FTZ R24, R34, R11, !PT ;  /* 0x0000000b22187209 */ /* 0x000fe20007810000 */
[----:B------:R-:W1:Y:S03]  /*169e0*/  MUFU.EX2 R3, R3 ;  /* 0x0000000300037308 */ /* 0x000e660000000800 */
[----:B------:R-:W-:-:S04]  /*169f0*/  FMNMX.FTZ R11, R35, R24, !PT ;  /* 0x00000018230b7209 */ /* 0x000fc80007810000 */
[----:B------:R-:W-:Y:S01]  /*16a00*/  FMNMX.FTZ R24, R38, R11, !PT ;  /* 0x0000000b26187209 */ /* 0x000fe20007810000 */
[----:B------:R-:W2:Y:S03]  /*16a10*/  MUFU.EX2 R4, R4 ;  /* 0x0000000400047308 */ /* 0x000ea60000000800 */
[----:B------:R-:W-:-:S04]  /*16a20*/  FMNMX.FTZ R11, R39, R24, !PT ;  /* 0x00000018270b7209 */ /* 0x000fc80007810000 */
[----:B------:R-:W-:Y:S01]  /*16a30*/  FMNMX.FTZ R24, R42, R11, !PT ;  /* 0x0000000b2a187209 */ /* 0x000fe20007810000 */
[----:B------:R-:W-:Y:S03]  /*16a40*/  MUFU.EX2 R166, R166 ;  /* 0x000000a600a67308 */ /* 0x000fe60000000800 */
[----:B------:R-:W-:Y:S01]  /*16a50*/  FMNMX.FTZ R25, R43, R24, !PT ;  /* 0x000000182b197209 */ /* 0x000fe20007810000 */
[----:B------:R-:W-:-:S03]  /*16a60*/  FFMA.FTZ R24, R32, UR38, -R68 ;  /* 0x0000002620187c23 */ /* 0x000fc60008010844 */
[----:B------:R-:W-:Y:S01]  /*16a70*/  FMNMX.FTZ R28, R46, R25, !PT ;  /* 0x000000192e1c7209 */ /* 0x000fe20007810000 */
[----:B------:R3:W-:Y:S03]  /*16a80*/  MUFU.EX2 R11, R29 ;  /* 0x0000001d000b7308 */ /* 0x0007e60000000800 */
[----:B------:R-:W-:-:S04]  /*16a90*/  FMNMX.FTZ R25, R47, R28, !PT ;  /* 0x0000001c2f197209 */ /* 0x000fc80007810000 */
[----:B------:R-:W-:Y:S01]  /*16aa0*/  FMNMX.FTZ R28, R50, R25, !PT ;  /* 0x00000019321c7209 */ /* 0x000fe20007810000 */
[----:B------:R-:W-:Y:S03]  /*16ab0*/  MUFU.EX2 R7, R78 ;  /* 0x0000004e00077308 */ /* 0x000fe60000000800 */
[----:B------:R-:W-:-:S04]  /*16ac0*/  FMNMX.FTZ R25, R51, R28, !PT ;  /* 0x0000001c33197209 */ /* 0x000fc80007810000 */
[----:B------:R-:W-:Y:S01]  /*16ad0*/  FMNMX.FTZ R28, R54, R25, !PT ;  /* 0x00000019361c7209 */ /* 0x000fe20007810000 */
[----:B------:R-:W-:Y:S03]  /*16ae0*/  MUFU.EX2 R14, R14 ;  /* 0x0000000e000e7308 */ /* 0x000fe60000000800 */
[----:B------:R-:W-:-:S04]  /*16af0*/  FMNMX.FTZ R25, R55, R28, !PT ;  /* 0x0000001c37197209 */ /* 0x000fc80007810000 */
[----:B------:R-:W-:Y:S01]  /*16b00*/  FMNMX.FTZ R28, R58, R25, !PT ;  /* 0x000000193a1c7209 */ /* 0x000fe20007810000 */
[----:B------:R-:W-:Y:S03]  /*16b10*/  MUFU.EX2 R15, R15 ;  /* 0x0000000f000f7308 */ /* 0x000fe60000000800 */
[----:B---3--:R-:W-:Y:S01]  /*16b20*/  FMNMX.FTZ R29, R59, R28, !PT ;  /* 0x0000001c3b1d7209 */ /* 0x008fe20007810000 */
[----:B------:R-:W-:Y:S01]  /*16b30*/  FFMA.FTZ R28, R40, UR38, -R68 ;  /* 0x00000026281c7c23 */ /* 0x000fe20008010844 */
[----:B------:R-:W-:Y:S02]  /*16b40*/  FSEL R40, R74, -INF , P3 ;  /* 0xff8000004a287808 */ /* 0x000fe40001800000 */
[----:B------:R-:W-:Y:S01]  /*16b50*/  FMNMX.FTZ R32, R62, R29, !PT ;  /* 0x0000001d3e207209 */ /* 0x000fe20007810000 */
[----:B------:R3:W-:Y:S03]  /*16b60*/  MUFU.EX2 R25, R37 ;  /* 0x0000002500197308 */ /* 0x0007e60000000800 */
[----:B------:R-:W-:-:S02]  /*16b70*/  FMNMX.FTZ R29, R63, R32, !PT ;  /* 0x000000203f1d7209 */ /* 0x000fc40007810000 */
[----:B------:R-:W-:Y:S02]  /*16b80*/  FSEL R32, R72, -INF , P1 ;  /* 0xff80000048207808 */ /* 0x000fe40000800000 */
[----:B------:R-:W-:Y:S01]  /*16b90*/  FMNMX.FTZ R29, R66, R29, !PT ;  /* 0x0000001d421d7209 */ /* 0x000fe20007810000 */
[----:B------:R-:W-:Y:S01]  /*16ba0*/  MUFU.EX2 R160, R160 ;  /* 0x000000a000a07308 */ /* 0x000fe20000000800 */
[----:B------:R-:W-:Y:S02]  /*16bb0*/  FSEL R72, R76, -INF , P5 ;  /* 0xff8000004c487808 */ /* 0x000fe40002800000 */
[----:B------:R-:W-:-:S04]  /*16bc0*/  FMNMX.FTZ R29, R32, R29, !PT ;  /* 0x0000001d201d7209 */ /* 0x000fc80007810000 */
[----:B------:R-:W-:Y:S01]  /*16bd0*/  FMNMX.FTZ R29, R36, R29, !PT ;  /* 0x0000001d241d7209 */ /* 0x000fe20007810000 */
[----:B------:R-:W-:Y:S03]  /*16be0*/  MUFU.EX2 R24, R24 ;  /* 0x0000001800187308 */ /* 0x000fe60000000800 */
[----:B------:R-:W-:-:S04]  /*16bf0*/  FMNMX.FTZ R29, R40, R29, !PT ;  /* 0x0000001d281d7209 */ /* 0x000fc80007810000 */
[----:B---3--:R-:W-:Y:S01]  /*16c00*/  FMNMX.FTZ R37, R44, R29, !PT ;  /* 0x0000001d2c257209 */ /* 0x008fe20007810000 */
[----:B------:R-:W-:Y:S03]  /*16c10*/  MUFU.EX2 R33, R33 ;  /* 0x0000002100217308 */ /* 0x000fe60000000800 */
[----:B------:R-:W-:Y:S01]  /*16c20*/  FMNMX.FTZ R45, R72, R37, !PT ;  /* 0x00000025482d7209 */ /* 0x000fe20007810000 */
[--C-:B------:R-:W-:Y:S01]  /*16c30*/  FFMA.FTZ R37, R53, UR38, -R68.reuse ;  /* 0x0000002635257c23 */ /* 0x100fe20008010844 */
[----:B------:R-:W-:-:S03]  /*16c40*/  FFMA.FTZ R53, R69, UR38, -R68 ;  /* 0x0000002645357c23 */ /* 0x000fc60008010844 */
[----:B------:R-:W3:Y:S01]  /*16c50*/  SHFL.BFLY PT, R74, R45, 0x2, 0x1f ;  /* 0x0c401f002d4a7f89 */ /* 0x000ee200000e0000 */
[----:B------:R-:W-:Y:S08]  /*16c60*/  MUFU.EX2 R162, R162 ;  /* 0x000000a200a27308 */ /* 0x000ff00000000800 */
[----:B------:R-:W-:Y:S08]  /*16c70*/  MUFU.EX2 R28, R28 ;  /* 0x0000001c001c7308 */ /* 0x000ff00000000800 */
[----:B------:R-:W-:Y:S01]  /*16c80*/  MUFU.EX2 R41, R41 ;  /* 0x0000002900297308 */ /* 0x000fe20000000800 */
[----:B---3--:R-:W-:Y:S01]  /*16c90*/  FMNMX.FTZ R74, R45, R74, !PT ;  /* 0x0000004a2d4a7209 */ /* 0x008fe20007810000 */
[--C-:B------:R-:W-:Y:S01]  /*16ca0*/  FFMA.FTZ R45, R61, UR38, -R68.reuse ;  /* 0x000000263d2d7c23 */ /* 0x100fe20008010844 */
[----:B------:R-:W-:-:S01]  /*16cb0*/  FFMA.FTZ R61, R65, UR38, -R68 ;  /* 0x00000026413d7c23 */ /* 0x000fc20008010844 */
[----:B------:R-:W-:-:S04]  /*16cc0*/  FFMA.FTZ R65, R71, UR38, -R68 ;  /* 0x0000002647417c23 */ /* 0x000fc80008010844 */
[----:B------:R-:W-:Y:S01]  /*16cd0*/  MUFU.EX2 R156, R156 ;  /* 0x0000009c009c7308 */ /* 0x000fe20000000800 */
[----:B------:R-:W3:Y:S07]  /*16ce0*/  SHFL.BFLY PT, R169, R74, 0x1, 0x1f ;  /* 0x0c201f004aa97f89 */ /* 0x000eee00000e0000 */
[----:B------:R-:W-:Y:S08]  /*16cf0*/  MUFU.EX2 R29, R75 ;  /* 0x0000004b001d7308 */ /* 0x000ff00000000800 */
[----:B------:R-:W-:Y:S08]  /*16d00*/  MUFU.EX2 R48, R48 ;  /* 0x0000003000307308 */ /* 0x000ff00000000800 */
[----:B------:R-:W-:Y:S01]  /*16d10*/  MUFU.EX2 R49, R49 ;  /* 0x0000003100317308 */ /* 0x000fe20000000800 */
[----:B---3--:R-:W-:-:S04]  /*16d20*/  FMNMX.FTZ R169, R74, R169, !PT ;  /* 0x000000a94aa97209 */ /* 0x008fc80007810000 */
[C---:B------:R-:W-:Y:S01]  /*16d30*/  FSETP.NEU.FTZ.AND P1, PT, R169.reuse, -INF , PT ;  /* 0xff800000a900780b */ /* 0x040fe20003f3d000 */
[----:B------:R-:W-:-:S02]  /*16d40*/  FFMA.FTZ R67, R169, R64, -8 ;  /* 0xc1000000a9437423 */ /* 0x000fc40000010040 */
        /* <DEDUP_REMOVED lines=12> */
[----:B0-----:R-:W-:Y:S01]  /*16e10*/  FADD.FTZ R38, R164, R73 ;  /* 0x00000049a4267221 */ /* 0x001fe20000010000 */
[----:B------:R-:W-:-:S01]  /*16e20*/  FFMA.FTZ R68, R27, UR38, -R67 ;  /* 0x000000261b447c23 */ /* 0x000fc20008010843 */
[--C-:B------:R-:W-:Y:S01]  /*16e30*/  FFMA.FTZ R21, R34, UR38, -R67.reuse ;  /* 0x0000002622157c23 */ /* 0x100fe20008010843 */
[----:B------:R-:W-:-:S01]  /*16e40*/  FFMA.FTZ R34, R35, UR38, -R67 ;  /* 0x0000002623227c23 */ /* 0x000fc20008010843 */
[----:B------:R-:W0:Y:S01]  /*16e50*/  MUFU.EX2 R6, R6 ;  /* 0x0000000600067308 */ /* 0x000e220000000800 */
[----:B------:R-:W-:-:S01]  /*16e60*/  FFMA.FTZ R26, R39, UR38, -R67 ;  /* 0x00000026271a7c23 */ /* 0x000fc20008010843 */
[----:B-1----:R-:W-:Y:S01]  /*16e70*/  FADD.FTZ R35, R3, R38 ;  /* 0x0000002603237221 */ /* 0x002fe20000010000 */
[----:B------:R-:W-:-:S01]  /*16e80*/  FFMA.FTZ R161, R30, UR38, -R67 ;  /* 0x000000261ea17c23 */ /* 0x000fc20008010843 */
[--C-:B------:R-:W-:Y:S01]  /*16e90*/  FFMA.FTZ R20, R31, UR38, -R67.reuse ;  /* 0x000000261f147c23 */ /* 0x100fe20008010843 */
[----:B------:R-:W-:-:S01]  /*16ea0*/  FFMA.FTZ R159, R54, UR38, -R67 ;  /* 0x00000026369f7c23 */ /* 0x000fc20008010843 */
[----:B--2---:R-:W-:Y:S01]  /*16eb0*/  FADD.FTZ R35, R4, R35 ;  /* 0x0000002304237221 */ /* 0x004fe20000010000 */
        /* <DEDUP_REMOVED lines=10> */
[----:B0-----:R-:W-:-:S01]  /*16f60*/  FADD.FTZ R46, R165, R6 ;  /* 0x00000006a52e7221 */ /* 0x001fc20000010000 */
[--C-:B------:R-:W-:Y:S01]  /*16f70*/  FFMA.FTZ R36, R40, UR38, -R67.reuse ;  /* 0x0000002628247c23 */ /* 0x100fe20008010843 */
[----:B------:R-:W-:Y:S01]  /*16f80*/  F2FP.SATFINITE.E4M3.F32.PACK_AB_MERGE_C R40, R4, R3, RZ ;  /* 0x000000030428723e */ /* 0x000fe200048070ff */
[----:B------:R-:W-:-:S03]  /*16f90*/  FFMA.FTZ R44, R44, UR38, -R67 ;  /* 0x000000262c2c7c23 */ /* 0x000fc60008010843 */
[----:B------:R-:W-:Y:S01]  /*16fa0*/  F2FP.SATFINITE.E4M3.F32.PACK_AB_MERGE_C R164, R73, R164, R40 ;  /* 0x000000a449a4723e */ /* 0x000fe20004807028 */
[----:B------:R-:W0:Y:S01]  /*16fb0*/  MUFU.EX2 R167, R167 ;  /* 0x000000a700a77308 */ /* 0x000e220000000800 */
[----:B-1----:R-:W-:-:S01]  /*16fc0*/  FADD.FTZ R39, R5, R46 ;  /* 0x0000002e05277221 */ /* 0x002fc20000010000 */
[----:B------:R-:W-:-:S06]  /*16fd0*/  FADD.FTZ R46, R166, R35 ;  /* 0x00000023a62e7221 */ /* 0x000fcc0000010000 */
[----:B------:R-:W1:Y:S01]  /*16fe0*/  MUFU.EX2 R12, R12 ;  /* 0x0000000c000c7308 */ /* 0x000e620000000800 */
[----:B--2---:R-:W-:-:S01]  /*16ff0*/  FADD.FTZ R38, R64, R39 ;  /* 0x0000002740267221 */ /* 0x004fc20000010000 */
[----:B------:R-:W-:Y:S01]  /*17000*/  FADD.FTZ R39, R7, R46 ;  /* 0x0000002e07277221 */ /* 0x000fe20000010000 */
[----:B------:R-:W-:-:S03]  /*17010*/  F2FP.SATFINITE.E4M3.F32.PACK_AB_MERGE_C R64, R64, R5, RZ ;  /* 0x000000054040723e */ /* 0x000fc600048070ff */
[----:B------:R-:W-:Y:S01]  /*17020*/  FADD.FTZ R54, R14, R39 ;  /* 0x000000270e367221 */ /* 0x000fe20000010000 */
[----:B------:R-:W-:Y:S01]  /*17030*/  F2FP.SATFINITE.E4M3.F32.PACK_AB_MERGE_C R14, R15, R14, RZ ;  /* 0x0000000e0f0e723e */ /* 0x000fe200048070ff */
[----:B------:R-:W2:Y:S01]  /*17040*/  MUFU.EX2 R13, R13 ;  /* 0x0000000d000d7308 */ /* 0x000ea20000000800 */
[----:B0-----:R-:W-:-:S01]  /*17050*/  FADD.FTZ R35, R167, R38 ;  /* 0x00000026a7237221 */ /* 0x001fc20000010000 */
[----:B------:R-:W-:Y:S01]  /*17060*/  FADD.FTZ R39, R15, R54 ;  /* 0x000000360f277221 */ /* 0x000fe20000010000 */
[----:B------:R-:W-:-:S01]  /*17070*/  FFMA.FTZ R38, R55, UR38, -R67 ;  /* 0x0000002637267c23 */ /* 0x000fc20008010843 */
[----:B------:R-:W-:Y:S02]  /*17080*/  F2FP.SATFINITE.E4M3.F32.PACK_AB_MERGE_C R166, R7, R166, R14 ;  /* 0x000000a607a6723e */ /* 0x000fe4000480700e */
[----:B------:R-:W-:-:S01]  /*17090*/  FADD.FTZ R54, R160, R39 ;  /* 0x00000027a0367221 */ /* 0x000fc20000010000 */
[----:B------:R-:W-:Y:S01]  /*170a0*/  F2FP.SATFINITE.E4M3.F32.PACK_AB_MERGE_C R165, R6, R165, R64 ;  /* 0x000000a506a5723e */ /* 0x000fe20004807040 */
[----:B------:R-:W0:Y:S01]  /*170b0*/  MUFU.EX2 R68, R68 ;  /* 0x0000004400447308 */ /* 0x000e220000000800 */
[----:B-1----:R-:W-:-:S01]  /*170c0*/  FADD.FTZ R46, R12, R35 ;  /* 0x000000230c2e7221 */ /* 0x002fc20000010000 */
[----:B------:R-:W-:Y:S01]  /*170d0*/  FADD.FTZ R43, R11, R54 ;  /* 0x000000360b2b7221 */ /* 0x000fe20000010000 */
[----:B------:R-:W-:-:S05]  /*170e0*/  FFMA.FTZ R54, R59, UR38, -R67 ;  /* 0x000000263b367c23 */ /* 0x000fca0008010843 */
[----:B------:R-:W1:Y:S01]  /*170f0*/  MUFU.EX2 R161, R161 ;  /* 0x000000a100a17308 */ /* 0x000e620000000800 */
[----:B--2---:R-:W-:-:S07]  /*17100*/  FADD.FTZ R35, R13, R46 ;  /* 0x0000002e0d237221 */ /* 0x004fce0000010000 */
[----:B------:R-:W2:Y:S01]  /*17110*/  MUFU.EX2 R20, R20 ;  /* 0x0000001400147308 */ /* 0x000ea20000000800 */
[----:B0-----:R-:W-:-:S01]  /*17120*/  FADD.FTZ R46, R68, R35 ;  /* 0x00000023442e7221 */ /* 0x001fc20000010000 */
[----:B------:R-:W-:Y:S01]  /*17130*/  FFMA.FTZ R35, R58, UR38, -R67 ;  /* 0x000000263a237c23 */ /* 0x000fe20008010843 */
[----:B------:R-:W-:-:S01]  /*17140*/  FADD.FTZ R58, R24, R43 ;  /* 0x0000002b183a7221 */ /* 0x000fc20000010000 */
[C---:B------:R-:W-:Y:S02]  /*17150*/  F2FP.SATFINITE.E4M3.F32.PACK_AB_MERGE_C R24, R33.reuse, R24, RZ ;  /* 0x000000182118723e */ /* 0x040fe400048070ff */
[----:B------:R-:W-:Y:S01]  /*17160*/  F2FP.SATFINITE.E4M3.F32.PACK_AB_MERGE_C R13, R68, R13, RZ ;  /* 0x0000000d440d723e */ /* 0x000fe200048070ff */
[----:B------:R-:W-:Y:S01]  /*17170*/  FADD.FTZ R43, R33, R58 ;  /* 0x0000003a212b7221 */ /* 0x000fe20000010000 */
[----:B------:R-:W0:Y:S01]  /*17180*/  MUFU.EX2 R21, R21 ;  /* 0x0000001500157308 */ /* 0x000e220000000800 */
[----:B-1----:R-:W-:-:S01]  /*17190*/  FADD.FTZ R39, R161, R46 ;  /* 0x0000002ea1277221 */ /* 0x002fc20000010000 */
[----:B------:R-:W-:Y:S01]  /*171a0*/  F2FP.SATFINITE.E4M3.F32.PACK_AB_MERGE_C R160, R11, R160, R24 ;  /* 0x000000a00ba0723e */ /* 0x000fe20004807018 */
[----:B------:R-:W-:-:S01]  /*171b0*/  FADD.FTZ R58, R162, R43 ;  /* 0x0000002ba23a7221 */ /* 0x000fc20000010000 */
[----:B------:R-:W-:-:S03]  /*171c0*/  F2FP.SATFINITE.E4M3.F32.PACK_AB_MERGE_C R167, R12, R167, R13 ;  /* 0x000000a70ca7723e */ /* 0x000fc6000480700d */
[----:B------:R-:W-:Y:S01]  /*171d0*/  FADD.FTZ R43, R25, R58 ;  /* 0x0000003a192b7221 */ /* 0x000fe20000010000 */
[----:B------:R-:W1:Y:S01]  /*171e0*/  MUFU.EX2 R34, R34 ;  /* 0x0000002200227308 */ /* 0x000e620000000800 */
[----:B--2---:R-:W-:-:S02]  /*171f0*/  FADD.FTZ R46, R20, R39 ;  /* 0x00000027142e7221 */ /* 0x004fc40000010000 */
[----:B------:R-:W-:-:S04]  /*17200*/  FADD.FTZ R62, R28, R43 ;  /* 0x0000002b1c3e7221 */ /* 0x000fc80000010000 */
[----:B------:R-:W-:Y:S01]  /*17210*/  FADD.FTZ R43, R41, R62 ;  /* 0x0000003e292b7221 */ /* 0x000fe20000010000 */
[----:B------:R-:W2:Y:S01]  /*17220*/  MUFU.EX2 R163, R163 ;  /* 0x000000a300a37308 */ /* 0x000ea20000000800 */
[----:B0-----:R-:W-:-:S01]  /*17230*/  FADD.FTZ R39, R21, R46 ;  /* 0x0000002e15277221 */ /* 0x001fc20000010000 */
[----:B------:R-:W-:Y:S01]  /*17240*/  F2FP.SATFINITE.E4M3.F32.PACK_AB_MERGE_C R41, R41, R28, RZ ;  /* 0x0000001c2929723e */ /* 0x000fe200048070ff */
[----:B------:R-:W-:-:S01]  /*17250*/  FADD.FTZ R62, R156, R43 ;  /* 0x0000002b9c3e7221 */ /* 0x000fc20000010000 */
[----:B------:R-:W-:Y:S02]  /*17260*/  VIADD R43, R0, 0x38840 ;  /* 0x00038840002b7836 */ /* 0x000fe40000000000 */
[----:B------:R-:W-:Y:S01]  /*17270*/  F2FP.SATFINITE.E4M3.F32.PACK_AB_MERGE_C R162, R25, R162, R41 ;  /* 0x000000a219a2723e */ /* 0x000fe20004807029 */
[----:B------:R-:W-:Y:S01]  /*17280*/  FADD.FTZ R51, R29, R62 ;  /* 0x0000003e1d337221 */ /* 0x000fe20000010000 */
[----:B------:R-:W0:Y:S01]  /*17290*/  MUFU.EX2 R26, R26 ;  /* 0x0000001a001a7308 */ /* 0x000e220000000800 */
[----:B-1----:R-:W-:-:S01]  /*172a0*/  FADD.FTZ R46, R34, R39 ;  /* 0x00000027222e7221 */ /* 0x002fc20000010000 */
[----:B------:R-:W-:Y:S01]  /*172b0*/  F2FP.SATFINITE.E4M3.F32.PACK_AB_MERGE_C R21, R34, R21, RZ ;  /* 0x000000152215723e */ /* 0x000fe200048070ff */
[----:B------:R-:W-:-:S01]  /*172c0*/  FADD.FTZ R62, R48, R51 ;  /* 0x00000033303e7221 */ /* 0x000fc20000010000 */
[----:B------:R-:W-:-:S02]  /*172d0*/  F2FP.SATFINITE.E4M3.F32.PACK_AB_MERGE_C R48, R49, R48, RZ ;  /* 0x000000303130723e */ /* 0x000fc400048070ff */
[----:B------:R-:W-:Y:S01]  /*172e0*/  F2FP.SATFINITE.E4M3.F32.PACK_AB_MERGE_C R161, R20, R161, R21 ;  /* 0x000000a114a1723e */ /* 0x000fe20004807015 */
[----:B------:R-:W-:Y:S01]  /*172f0*/  FADD.FTZ R51, R49, R62 ;  /* 0x0000003e31337221 */ /* 0x000fe20000010000 */
[----:B------:R-:W1:Y:S01]  /*17300*/  MUFU.EX2 R27, R27 ;  /* 0x0000001b001b7308 */ /* 0x000e620000000800 */
[----:B--2---:R-:W-:-:S01]  /*17310*/  FADD.FTZ R39, R163, R46 ;  /* 0x0000002ea3277221 */ /* 0x004fc20000010000 */
[----:B------:R-:W-:Y:S01]  /*17320*/  FFMA.FTZ R46, R63, UR38, -R67 ;  /* 0x000000263f2e7c23 */ /* 0x000fe20008010843 */
[----:B------:R-:W-:-:S01]  /*17330*/  FADD.FTZ R62, R158, R51 ;  /* 0x000000339e3e7221 */ /* 0x000fc20000010000 */
[----:B------:R-:W-:-:S04]  /*17340*/  F2FP.SATFINITE.E4M3.F32.PACK_AB_MERGE_C R156, R29, R156, R48 ;  /* 0x0000009c1d9c723e */ /* 0x000fc80004807030 */
[----:B------:R-:W2:Y:S01]  /*17350*/  MUFU.EX2 R42, R42 ;  /* 0x0000002a002a7308 */ /* 0x000ea20000000800 */
[----:B0-----:R-:W-:-:S07]  /*17360*/  FADD.FTZ R58, R26, R39 ;  /* 0x000000271a3a7221 */ /* 0x001fce0000010000 */
[----:B------:R-:W0:Y:S01]  /*17370*/  MUFU.EX2 R157, R157 ;  /* 0x0000009d009d7308 */ /* 0x000e220000000800 */
[----:B-1----:R-:W-:-:S07]  /*17380*/  FADD.FTZ R39, R27, R58 ;  /* 0x0000003a1b277221 */ /* 0x002fce0000010000 */
[----:B------:R-:W1:Y:S01]  /*17390*/  MUFU.EX2 R30, R30 ;  /* 0x0000001e001e7308 */ /* 0x000e620000000800 */
[----:B--2---:R-:W-:-:S01]  /*173a0*/  FADD.FTZ R58, R42, R39 ;  /* 0x000000272a3a7221 */ /* 0x004fc20000010000 */
[--C-:B------:R-:W-:Y:S01]  /*173b0*/  FFMA.FTZ R39, R66, UR38, -R67.reuse ;  /* 0x0000002642277c23 */ /* 0x100fe20008010843 */
[----:B------:R-:W-:Y:S02]  /*173c0*/  IMAD.U32 R66, RZ, RZ, UR61 ;  /* 0x0000003dff427e24 */ /* 0x000fe4000f8e00ff */
[----:B------:R-:W-:Y:S01]  /*173d0*/  FFMA.FTZ R67, R72, UR38, -R67 ;  /* 0x0000002648437c23 */ /* 0x000fe20008010843 */
[----:B------:R-:W-:Y:S02]  /*173e0*/  F2FP.SATFINITE.E4M3.F32.PACK_AB_MERGE_C R27, R42, R27, RZ ;  /* 0x0000001b2a1b723e */ /* 0x000fe400048070ff */
[----:B------:R-:W2:Y:S01]  /*173f0*/  MUFU.EX2 R31, R31 ;  /* 0x0000001f001f7308 */ /* 0x000ea20000000800 */
[----:B0-----:R-:W-:-:S01]  /*17400*/  FADD.FTZ R47, R157, R58 ;  /* 0x0000003a9d2f7221 */ /* 0x001fc20000010000 */
[----:B------:R-:W-:-:S02]  /*17410*/  PRMT R43, R66, 0x654, R43 ;  /* 0x00000654422b7816 */ /* 0x000fc4000000002b */
[----:B------:R-:W-:Y:S02]  /*17420*/  F2FP.SATFINITE.E4M3.F32.PACK_AB_MERGE_C R163, R26, R163, R27 ;  /* 0x000000a31aa3723e */ /* 0x000fe4000480701b */
[----:B------:R0:W-:Y:S02]  /*17430*/  SYNCS.ARRIVE.TRANS64.RED.A1T0 RZ, [R43+URZ], RZ ;  /* 0x000000ff2bff79a7 */ /* 0x0001e4000810043f */
[----:B------:R-:W3:Y:S01]  /*17440*/  MUFU.EX2 R50, R50 ;  /* 0x0000003200327308 */ /* 0x000ee20000000800 */
[----:B-1----:R-:W-:-:S07]  /*17450*/  FADD.FTZ R58, R30, R47 ;  /* 0x0000002f1e3a7221 */ /* 0x002fce0000010000 */
[----:B------:R-:W0:Y:S01]  /*17460*/  MUFU.EX2 R159, R159 ;  /* 0x0000009f009f7308 */ /* 0x000e220000000800 */
[----:B--2---:R-:W-:-:S07]  /*17470*/  FADD.FTZ R47, R31, R58 ;  /* 0x0000003a1f2f7221 */ /* 0x004fce0000010000 */
[----:B------:R-:W1:Y:S01]  /*17480*/  MUFU.EX2 R37, R37 ;  /* 0x0000002500257308 */ /* 0x000e620000000800 */
[----:B---3--:R-:W-:-:S01]  /*17490*/  FADD.FTZ R58, R50, R47 ;  /* 0x0000002f323a7221 */ /* 0x008fc20000010000 */
        /* <DEDUP_REMOVED lines=33> */
[C---:B-1----:R-:W-:Y:S01]  /*176b0*/  F2FP.SATFINITE.E4M3.F32.PACK_AB_MERGE_C R56, R61.reuse, R56, RZ ;  /* 0x000000383d38723e */ /* 0x042fe200048070ff */
[----:B------:R-:W-:-:S03]  /*176c0*/  FADD.FTZ R61, R61, R28 ;  /* 0x0000001c3d3d7221 */ /* 0x000fc60000010000 */
[----:B------:R-:W-:-:S03]  /*176d0*/  F2FP.SATFINITE.E4M3.F32.PACK_AB_MERGE_C R152, R45, R152, R56 ;  /* 0x000000982d98723e */ /* 0x000fc60004807038 */
        /* <DEDUP_REMOVED lines=16> */
[C---:B0-----:R-:W-:Y:S01]  /*177e0*/  F2FP.SATFINITE.E4M3.F32.PACK_AB_MERGE_C R60, R65.reuse, R60, RZ ;  /* 0x0000003c413c723e */ /* 0x041fe200048070ff */
[----:B------:R-:W-:-:S03]  /*177f0*/  FADD.FTZ R4, R65, R4 ;  /* 0x0000000441047221 */ /* 0x000fc60000010000 */
[----:B------:R-:W-:Y:S02]  /*17800*/  F2FP.SATFINITE.E4M3.F32.PACK_AB_MERGE_C R154, R53, R154, R60 ;  /* 0x0000009a359a723e */ /* 0x000fe4000480703c */
[C---:B-1----:R-:W-:Y:S01]  /*17810*/  F2FP.SATFINITE.E4M3.F32.PACK_AB_MERGE_C R44, R67.reuse, R44, RZ ;  /* 0x0000002c432c723e */ /* 0x042fe200048070ff */
[----:B------:R-:W-:-:S03]  /*17820*/  FADD.FTZ R3, R67, R28 ;  /* 0x0000001c43037221 */ /* 0x000fc60000010000 */
[----:B------:R-:W-:Y:S01]  /*17830*/  F2FP.SATFINITE.E4M3.F32.PACK_AB_MERGE_C R155, R36, R155, R44 ;  /* 0x0000009b249b723e */ /* 0x000fe2000480702c */
[----:B------:R-:W-:Y:S06]  /*17840*/  @!P0 BRA `(.L_x_640) ;  /* 0x0000000000048947 */ /* 0x000fec0003800000 */
[----:B------:R-:W-:Y:S01]  /*17850*/  BPT.TRAP 0x1 ;  /* 0x000000040000795c */ /* 0x000fe20000300000 */
.L_x_640:
[----:B------:R0:W1:Y:S01]  /*17860*/  SYNCS.PHASECHK.TRANS64.TRYWAIT P1, [R0+URZ+0x38850], R10 ;  /* 0x0388500a000075a7 */ /* 0x000062000802017f */
[----:B------:R-:W-:Y:S05]  /*17870*/  @!P0 BRA `(.L_x_641) ;  /* 0x0000000000048947 */ /* 0x000fea0003800000 */
[----:B------:R-:W-:Y:S01]  /*17880*/  BPT.TRAP 0x1 ;  /* 0x000000040000795c */ /* 0x000fe20000300000 */
.L_x_641:
[----:B------:R-:W-:Y:S04]  /*17890*/  BSSY B0, `(.L_x_642) ;  /* 0x0000004000007945 */ /* 0x000fe80003800000 */
[----:B-1----:R-:W-:Y:S05]  /*178a0*/  @P1 BRA `(.L_x_643) ;  /* 0x0000000000081947 */ /* 0x002fea0003800000 */
[----:B------:R-:W1:Y:S02]  /*178b0*/  SYNCS.PHASECHK.TRANS64.TRYWAIT P1, [R0+URZ+0x38850], R10 ;  /* 0x0388500a000075a7 */ /* 0x000e64000802017f */
[----:B-1----:R-:W-:Y:S05]  /*178c0*/  @!P1 BRA `(.L_x_644) ;  /* 0x0000014c00449947 */ /* 0x002fea0003800000 */
.L_x_643:
[----:B------:R-:W-:Y:S05]  /*178d0*/  BSYNC B0 ;  /* 0x0000000000007941 */ /* 0x000fea0003800000 */
.L_x_642:
[----:B------:R-:W-:Y:S05]  /*178e0*/  WARPSYNC.ALL ;  /* 0x0000000000007948 */ /* 0x000fea0003800000 */
[----:B------:R-:W-:Y:S01]  /*178f0*/  R2UR UR4, R19 ;  /* 0x00000000130472ca */ /* 0x000fe200000e0000 */
[----:B------:R2:W-:Y:S01]  /*17900*/  BAR.SYNC.DEFER_BLOCKING R9, 0x100 ;  /* 0x000400090000751d */ /* 0x0005e20000010000 */
[----:B------:R-:W-:Y:S01]  /*17910*/  MOV R13, 0x40000040 ;  /* 0x40000040000d7802 */ /* 0x000fe20000000f00 */
[----:B------:R-:W-:Y:S01]  /*17920*/  IMAD.MOV.U32 R11, RZ, RZ, 0x40000040 ;  /* 0x40000040ff0b7424 */ /* 0x000fe200078e00ff */
[----:B------:R-:W-:Y:S02]  /*17930*/  MOV R7, 0x40000040 ;  /* 0x4000004000077802 */ /* 0x000fe40000000f00 */
[----:B------:R-:W-:-:S02]  /*17940*/  R2UR UR7, R13 ;  /* 0x000000000d0772ca */ /* 0x000fc400000e0000 */
[----:B------:R-:W-:Y:S02]  /*17950*/  R2UR UR11, R11 ;  /* 0x000000000b0b72ca */ /* 0x000fe400000e0000 */
[----:B------:R-:W-:Y:S02]  /*17960*/  R2UR UR15, R7 ;  /* 0x00000000070f72ca */ /* 0x000fe400000e0000 */
[----:B------:R-:W-:Y:S01]  /*17970*/  R2UR UR19, R13 ;  /* 0x000000000d1372ca */ /* 0x000fe200000e0000 */
[----:B------:R-:W-:-:S04]  /*17980*/  UIADD3 UR4, UR4, 0x400, URZ ;  /* 0x0000040004047890 */ /* 0x000fc8000fffe03f */
[----:B------:R-:W-:-:S04]  /*17990*/  USHF.R.U32.HI UR4, URZ, 0x4, UR4 ;  /* 0x000000043f047899 */ /* 0x000fc80008011604 */
[----:B------:R-:W-:-:S04]  /*179a0*/  ULOP3.LUT UR4, UR4, 0x3fff, URZ, 0xc0, !UPT ;  /* 0x00003fff04047892 */ /* 0x000fc8000f8ec03f */
[----:B------:R-:W-:Y:S01]  /*179b0*/  ULOP3.LUT UR42, UR4, 0x10000, URZ, 0xfc, !UPT ;  /* 0x00010000042a7892 */ /* 0x000fe2000f8efc3f */
[----:B------:R-:W-:-:S05]  /*179c0*/  WARPGROUP.ARRIVE ;  /* 0x00000000000079c5 */ /* 0x000fca0000000000 */
[----:B------:R-:W-:-:S04]  /*179d0*/  LEA R12, R222, UR42, 0xb ;  /* 0x0000002ade0c7c11 */ /* 0x000fc8000f8e58ff */
[C---:B------:R-:W-:Y:S01]  /*179e0*/  R2UR UR6, R12.reuse ;  /* 0x000000000c0672ca */ /* 0x040fe200000e0000 */
[C---:B01----:R-:W-:Y:S02]  /*179f0*/  VIADD R10, R12.reuse, 0x2 ;  /* 0x000000020c0a7836 */ /* 0x043fe40000000000 */
[C---:B------:R-:W-:Y:S02]  /*17a00*/  VIADD R6, R12.reuse, 0x4 ;  /* 0x000000040c067836 */ /* 0x040fe40000000000 */
[----:B------:R-:W-:Y:S01]  /*17a10*/  VIADD R12, R12, 0x6 ;  /* 0x000000060c0c7836 */ /* 0x000fe20000000000 */
[----:B------:R-:W-:Y:S02]  /*17a20*/  R2UR UR10, R10 ;  /* 0x000000000a0a72ca */ /* 0x000fe400000e0000 */
[----:B------:R-:W-:Y:S02]  /*17a30*/  R2UR UR14, R6 ;  /* 0x00000000060e72ca */ /* 0x000fe400000e0000 */
[----:B------:R-:W-:-:S03]  /*17a40*/  R2UR UR18, R12 ;  /* 0x000000000c1272ca */ /* 0x000fc600000e0000 */
[----:B------:R-:W-:Y:S03]  /*17a50*/  QGMMA.64x256x32.F32.E4M3.E4M3 R24, R164, gdesc[UR4], RZ, !UPT, gsb0 ;  /* 0x03e00004a4187df3 */ /* 0x000fe6000c0008ff */
[----:B------:R-:W-:Y:S02]  /*17a60*/  WARPGROUP.DEPBAR.LE gsb0, 0x0 ;  /* 0x00008000000079c5 */ /* 0x000fe40000010000 */
[----:B------:R-:W-:-:S15]  /*17a70*/  WARPGROUP.ARRIVE ;  /* 0x00000000000079c5 */ /* 0x000fde0000000000 */
[----:B------:R-:W-:-:S08]  /*17a80*/  NOP ;  /* 0x0000000000007918 */ /* 0x000fd00000000000 */
[----:B------:R-:W-:Y:S03]  /*17a90*/  QGMMA.64x256x32.F32.E4M3.E4M3 R24, R160, gdesc[UR8], R24, gsb0 ;  /* 0x03e00008a0187df3 */ /* 0x000fe60008000818 */
        /* <DEDUP_REMOVED lines=9> */
[----:B--2---:R-:W-:Y:S05]  /*17b30*/  @!P0 BRA `(.L_x_645) ;  /* 0x0000000000048947 */ /* 0x004fea0003800000 */
[----:B------:R-:W-:Y:S01]  /*17b40*/  BPT.TRAP 0x1 ;  /* 0x000000040000795c */ /* 0x000fe20000300000 */
.L_x_645:
[----:B------:R-:W2:Y:S01]  /*17b50*/  LDL R6, [R1+0x8] ;  /* 0x0000080001067983 */ /* 0x000ea20000100800 */
[----:B------:R-:W-:Y:S01]  /*17b60*/  VIADD R0, R0, 0x38860 ;  /* 0x0003886000007836 */ /* 0x000fe20000000000 */
[----:B------:R-:W-:Y:S01]  /*17b70*/  ULDC UR43, c[0x0][0x988] ;  /* 0x00026200002b7ab9 */ /* 0x000fe20000000800 */
[----:B------:R-:W-:-:S05]  /*17b80*/  IMAD.U32 R5, RZ, RZ, UR61 ;  /* 0x0000003dff057e24 */ /* 0x000fca000f8e00ff */
[----:B------:R-:W-:-:S04]  /*17b90*/  PRMT R0, R5, 0x654, R0 ;  /* 0x0000065405007816 */ /* 0x000fc80000000000 */
[----:B------:R0:W-:Y:S02]  /*17ba0*/  SYNCS.ARRIVE.TRANS64.RED.A1T0 RZ, [R0+URZ], RZ ;  /* 0x000000ff00ff79a7 */ /* 0x0001e4000810043f */
[----:B0-----:R-:W-:-:S05]  /*17bb0*/  VIADD R0, R170, 0xfffffffe ;  /* 0xfffffffeaa007836 */ /* 0x001fca0000000000 */
[----:B--2---:R-:W-:-:S13]  /*17bc0*/  ISETP.GE.AND P1, PT, R0, R6, PT ;  /* 0x000000060000720c */ /* 0x004fda0003f26270 */
[----:B------:R-:W-:Y:S05]  /*17bd0*/  @!P1 BRA `(.L_x_646) ;  /* 0x0000002c004c9947 */ /* 0x000fea0003800000 */
[----:B------:R-:W-:Y:S01]  /*17be0*/  IMAD.MOV.U32 R9, RZ, RZ, R169 ;  /* 0x000000ffff097224 */ /* 0x000fe200078e00a9 */
[----:B------:R-:W-:-:S07]  /*17bf0*/  MOV R10, R168 ;  /* 0x000000a8000a7202 */ /* 0x000fce0000000f00 */
.L_x_658:
[----:B0-----:R-:W2:Y:S01]  /*17c00*/  LDL R5, [R1+0x8] ;  /* 0x0000080001057983 */ /* 0x001ea20000100800 */
[----:B------:R-:W-:Y:S01]  /*17c10*/  VIADD R222, R222, 0x1 ;  /* 0x00000001dede7836 */ /* 0x000fe20000000000 */
[----:B------:R-:W-:Y:S05]  /*17c20*/  YIELD ;  /* 0x0000000000007946 */ /* 0x000fea0003800000 */
[----:B------:R-:W-:-:S04]  /*17c30*/  ISETP.NE.AND P2, PT, R222, 0x2, PT ;  /* 0x00000002de00780c */ /* 0x000fc80003f45270 */
[----:B------:R-:W-:-:S05]  /*17c40*/  SEL R7, R222, RZ, P2 ;  /* 0x000000ffde077207 */ /* 0x000fca0001000000 */
[----:B------:R-:W-:Y:S01]  /*17c50*/  IMAD.MOV.U32 R222, RZ, RZ, R7 ;  /* 0x000000ffffde7224 */ /* 0x000fe200078e0007 */
[C---:B--2---:R-:W-:Y:S01]  /*17c60*/  ISETP.GT.AND P1, PT, R0.reuse, R5, PT ;  /* 0x000000050000720c */ /* 0x044fe20003f24270 */
[----:B------:R-:W-:Y:S01]  /*17c70*/  VIADD R0, R0, 0xffffffff ;  /* 0xffffffff00007836 */ /* 0x000fe20000000000 */
[----:B------:R-:W-:-:S04]  /*17c80*/  SEL R5, RZ, 0x1, P2 ;  /* 0x00000001ff057807 */ /* 0x000fc80001000000 */
[----:B------:R-:W-:Y:S01]  /*17c90*/  LOP3.LUT R223, R223, R5, RZ, 0x3c, !PT ;  /* 0x00000005dfdf7212 */ /* 0x000fe200078e3cff */
[----:B------:R-:W-:Y:S06]  /*17ca0*/  @!P0 BRA `(.L_x_647) ;  /* 0x0000000000048947 */ /* 0x000fec0003800000 */
[----:B------:R-:W-:Y:S01]  /*17cb0*/  BPT.TRAP 0x1 ;  /* 0x000000040000795c */ /* 0x000fe20000300000 */
.L_x_647:
[----:B------:R-:W-:Y:S01]  /*17cc0*/  IMAD R5, R222, 0x8, R19 ;  /* 0x00000008de057824 */ /* 0x000fe200078e0213 */
[----:B------:R-:W-:-:S04]  /*17cd0*/  SHF.L.U32 R6, R223, 0x1f, RZ ;  /* 0x0000001fdf067819 */ /* 0x000fc800000006ff */
[----:B------:R0:W1:Y:S01]  /*17ce0*/  SYNCS.PHASECHK.TRANS64.TRYWAIT P2, [R5+URZ+0x38830], R6 ;  /* 0x03883006050075a7 */ /* 0x000062000804017f */
[----:B------:R-:W-:Y:S05]  /*17cf0*/  @!P0 BRA `(.L_x_648) ;  /* 0x0000000000048947 */ /* 0x000fea0003800000 */
[----:B------:R-:W-:Y:S01]  /*17d00*/  BPT.TRAP 0x1 ;  /* 0x000000040000795c */ /* 0x000fe20000300000 */
.L_x_648:
[----:B------:R-:W2:Y:S01]  /*17d10*/  LDL R8, [R1+0x34] ;  /* 0x0000340001087983 */ /* 0x000ea20000100800 */
[----:B------:R-:W-:Y:S01]  /*17d20*/  IMAD.MOV.U32 R13, RZ, RZ, 0x40000040 ;  /* 0x40000040ff0d7424 */ /* 0x000fe200078e00ff */
[----:B--2---:R-:W-:-:S13]  /*17d30*/  R2UR UR4, R8 ;  /* 0x00000000080472ca */ /* 0x004fda00000e0000 */
[----:B------:R-:W-:-:S04]  /*17d40*/  LEA R12, R7, UR4, 0xb ;  /* 0x00000004070c7c11 */ /* 0x000fc8000f8e58ff */
[C---:B------:R-:W-:Y:S01]  /*17d50*/  IADD3 R14, R12.reuse, 0x2, RZ ;  /* 0x000000020c0e7810 */ /* 0x040fe20007ffe0ff */
[----:B------:R-:W-:Y:S01]  /*17d60*/  VIADD R8, R12, 0x4 ;  /* 0x000000040c087836 */ /* 0x000fe20000000000 */
[----:B-1----:R-:W-:Y:S06]  /*17d70*/  @P2 BRA `(.L_x_649) ;  /* 0x0000000000082947 */ /* 0x002fec0003800000 */
[----:B------:R-:W1:Y:S02]  /*17d80*/  SYNCS.PHASECHK.TRANS64.TRYWAIT P2, [R5+URZ+0x38830], R6 ;  /* 0x03883006050075a7 */ /* 0x000e64000804017f */
[----:B-1----:R-:W-:Y:S05]  /*17d90*/  @!P2 BRA `(.L_x_650) ;  /* 0x000001480024a947 */ /* 0x002fea0003800000 */
.L_x_649:
[----:B------:R-:W-:Y:S05]  /*17da0*/  WARPSYNC.ALL ;  /* 0x0000000000007948 */ /* 0x000fea0003800000 */
[C---:B------:R-:W-:Y:S01]  /*17db0*/  R2UR UR14, R12.reuse ;  /* 0x000000000c0e72ca */ /* 0x040fe200000e0000 */
[----:B------:R-:W-:Y:S01]  /*17dc0*/  VIADD R152, R12, 0x404 ;  /* 0x000004040c987836 */ /* 0x000fe20000000000 */
[----:B------:R-:W-:Y:S01]  /*17dd0*/  R2UR UR15, R13 ;  /* 0x000000000d0f72ca */ /* 0x000fe200000e0000 */
[----:B------:R-:W-:Y:S01]  /*17de0*/  IMAD.MOV.U32 R153, RZ, RZ, 0x40000040 ;  /* 0x40000040ff997424 */ /* 0x000fe200078e00ff */
[----:B------:R-:W-:Y:S01]  /*17df0*/  R2UR UR12, R228 ;  /* 0x00000000e40c72ca */ /* 0x000fe200000e0000 */
[----:B------:R-:W-:Y:S01]  /*17e00*/  IMAD.MOV.U32 R15, RZ, RZ, 0x40000040 ;  /* 0x40000040ff0f7424 */ /* 0x000fe200078e00ff */
[----:B------:R-:W-:Y:S01]  /*17e10*/  R2UR UR13, R229 ;  /* 0x00000000e50d72ca */ /* 0x000fe200000e0000 */
[----:B------:R-:W-:Y:S01]  /*17e20*/  VIADD R20, R12, 0x6 ;  /* 0x000000060c147836 */ /* 0x000fe20000000000 */
[----:B------:R-:W-:Y:S01]  /*17e30*/  R2UR UR30, R152 ;  /* 0x00000000981e72ca */ /* 0x000fe200000e0000 */
[----:B------:R-:W-:Y:S01]  /*17e40*/  IMAD.MOV.U32 R21, RZ, RZ, 0x40000040 ;  /* 0x40000040ff157424 */ /* 0x000fe200078e00ff */
[----:B------:R-:W-:Y:S01]  /*17e50*/  R2UR UR31, R153 ;  /* 0x00000000991f72ca */ /* 0x000fe200000e0000 */
[----:B------:R-:W-:Y:S01]  /*17e60*/  UMOV UR16, UR56 ;  /* 0x0000003800107c82 */ /* 0x000fe20008000000 */
[----:B------:R-:W-:Y:S01]  /*17e70*/  WARPGROUP.ARRIVE ;  /* 0x00000000000079c5 */ /* 0x000fe20000000000 */
[----:B------:R-:W-:Y:S01]  /*17e80*/  R2UR UR10, R14 ;  /* 0x000000000e0a72ca */ /* 0x000fe200000e0000 */
[----:B------:R-:W-:Y:S01]  /*17e90*/  UMOV UR17, UR57 ;  /* 0x0000003900117c82 */ /* 0x000fe20008000000 */
[----:B------:R-:W-:Y:S01]  /*17ea0*/  R2UR UR11, R15 ;  /* 0x000000000f0b72ca */ /* 0x000fe200000e0000 */
[----:B------:R-:W-:Y:S01]  /*17eb0*/  UMOV UR20, UR52 ;  /* 0x0000003400147c82 */ /* 0x000fe20008000000 */
[----:B------:R-:W-:Y:S01]  /*17ec0*/  R2UR UR8, R226 ;  /* 0x00000000e20872ca */ /* 0x000fe200000e0000 */
[----:B------:R-:W-:Y:S01]  /*17ed0*/  UMOV UR21, UR53 ;  /* 0x0000003500157c82 */ /* 0x000fe20008000000 */
[----:B------:R-:W-:Y:S01]  /*17ee0*/  QGMMA.64x128x32.F32.E4M3.E4M3 R152, gdesc[UR12], RZ, !UPT, gsb0 ;  /* 0x01e000000c9879f3 */ /* 0x000fe2000c0008ff */
[----:B------:R-:W-:Y:S01]  /*17ef0*/  R2UR UR9, R227 ;  /* 0x00000000e30972ca */ /* 0x000fe200000e0000 */
[----:B------:R-:W-:Y:S01]  /*17f00*/  UMOV UR24, UR48 ;  /* 0x0000003000187c82 */ /* 0x000fe20008000000 */
[----:B------:R-:W-:Y:S01]  /*17f10*/  MOV R14, R8 ;  /* 0x00000008000e7202 */ /* 0x000fe20000000f00 */
[----:B------:R-:W-:Y:S01]  /*17f20*/  UMOV UR25, UR49 ;  /* 0x0000003100197c82 */ /* 0x000fe20008000000 */
[----:B------:R-:W-:Y:S01]  /*17f30*/  R2UR UR7, R15 ;  /* 0x000000000f0772ca */ /* 0x000fe200000e0000 */
[----:B------:R-:W-:Y:S01]  /*17f40*/  UMOV UR28, UR44 ;  /* 0x0000002c001c7c82 */ /* 0x000fe20008000000 */
[----:B------:R-:W-:Y:S01]  /*17f50*/  R2UR UR6, R14 ;  /* 0x000000000e0672ca */ /* 0x000fe200000e0000 */
[----:B------:R-:W-:Y:S01]  /*17f60*/  VIADD R14, R12, 0x400 ;  /* 0x000004000c0e7836 */ /* 0x000fe20000000000 */
[----:B------:R-:W-:Y:S01]  /*17f70*/  R2UR UR4, R224 ;  /* 0x00000000e00472ca */ /* 0x000fe200000e0000 */
[----:B------:R-:W-:Y:S01]  /*17f80*/  UMOV UR29, UR45 ;  /* 0x0000002d001d7c82 */ /* 0x000fe20008000000 */
[----:B------:R-:W-:Y:S01]  /*17f90*/  R2UR UR5, R225 ;  /* 0x00000000e10572ca */ /* 0x000fe200000e0000 */
[----:B------:R-:W-:Y:S01]  /*17fa0*/  IMAD.MOV.U32 R13, RZ, RZ, 0x40000040 ;  /* 0x40000040ff0d7424 */ /* 0x000fe200078e00ff */
[----:B------:R-:W-:Y:S01]  /*17fb0*/  R2UR UR18, R20 ;  /* 0x00000000141272ca */ /* 0x000fe200000e0000 */
[----:B------:R-:W-:Y:S01]  /*17fc0*/  VIADD R20, R12, 0x402 ;  /* 0x000004020c147836 */ /* 0x000fe20000000000 */
[----:B------:R-:W-:Y:S01]  /*17fd0*/  R2UR UR19, R21 ;  /* 0x00000000151372ca */ /* 0x000fe200000e0000 */
[----:B------:R-:W-:Y:S01]  /*17fe0*/  UMOV UR32, UR40 ;  /* 0x0000002800207c82 */ /* 0x000fe20008000000 */
[----:B------:R-:W-:Y:S01]  /*17ff0*/  R2UR UR22, R14 ;  /* 0x000000000e1672ca */ /* 0x000fe200000e0000 */
[----:B------:R-:W-:Y:S01]  /*18000*/  UMOV UR33, UR41 ;  /* 0x0000002900217c82 */ /* 0x000fe20008000000 */
[----:B------:R-:W-:Y:S01]  /*18010*/  R2UR UR23, R15 ;  /* 0x000000000f1772ca */ /* 0x000fe200000e0000 */
[----:B------:R-:W2:Y:S01]  /*18020*/  S2R R11, SR_TID.X ;  /* 0x00000000000b7919 */ /* 0x000ea20000002100 */
[----:B------:R-:W-:-:S02]  /*18030*/  R2UR UR26, R20 ;  /* 0x00000000141a72ca */ /* 0x000fc400000e0000 */
[----:B------:R-:W-:Y:S02]  /*18040*/  R2UR UR27, R21 ;  /* 0x00000000151b72ca */ /* 0x000fe400000e0000 */
[----:B------:R-:W-:Y:S02]  /*18050*/  IADD3 R12, R12, 0x406, RZ ;  /* 0x000004060c0c7810 */ /* 0x000fe40007ffe0ff */
[----:B------:R-:W-:Y:S02]  /*18060*/  R2UR UR35, R13 ;  /* 0x000000000d2372ca */ /* 0x000fe400000e0000 */
[----:B------:R-:W-:Y:S02]  /*18070*/  R2UR UR34, R12 ;  /* 0x000000000c2272ca */ /* 0x000fe400000e0000 */
[----:B--2---:R-:W-:-:S04]  /*18080*/  SHF.R.U32.HI R11, RZ, 0x7, R11 ;  /* 0x00000007ff0b7819 */ /* 0x004fc8000001160b */
        /* <DEDUP_REMOVED lines=26> */
.L_x_651:
[C---:B------:R-:W-:Y:S01]  /*18230*/  FMUL.FTZ R11, R2.reuse, R152 ;  /* 0x00000098020b7220 */ /* 0x040fe20000410000 */
[C---:B------:R-:W-:Y:S01]  /*18240*/  FMUL.FTZ R12, R2.reuse, R153 ;  /* 0x00000099020c7220 */ /* 0x040fe20000410000 */
[C---:B------:R-:W-:Y:S01]  /*18250*/  FMUL.FTZ R13, R2.reuse, R156 ;  /* 0x0000009c020d7220 */ /* 0x040fe20000410000 */
[C---:B------:R-:W-:Y:S01]  /*18260*/  FMUL.FTZ R14, R2.reuse, R157 ;  /* 0x0000009d020e7220 */ /* 0x040fe20000410000 */
[C---:B------:R-:W-:Y:S01]  /*18270*/  FMUL.FTZ R15, R2.reuse, R160 ;  /* 0x000000a0020f7220 */ /* 0x040fe20000410000 */
[C---:B------:R-:W-:Y:S01]  /*18280*/  FMUL.FTZ R20, R2.reuse, R161 ;  /* 0x000000a102147220 */ /* 0x040fe20000410000 */
[----:B------:R-:W3:Y:S01]  /*18290*/  MUFU.TANH R11, R11 ;  /* 0x0000000b000b7308 */ /* 0x000ee20000002400 */
[C---:B------:R-:W-:Y:S01]  /*182a0*/  FMUL.FTZ R153, R2.reuse, R168 ;  /* 0x000000a802997220 */ /* 0x040fe20000410000 */
        /* <DEDUP_REMOVED lines=8> */
[C---:B------:R-:W-:Y:S01]  /*18330*/  FMUL.FTZ R165, R2.reuse, R180 ;  /* 0x000000b402a57220 */ /* 0x040fe20000410000 */
[C---:B------:R-:W-:Y:S01]  /*18340*/  FMUL.FTZ R169, R2.reuse, R181 ;  /* 0x000000b502a97220 */ /* 0x040fe20000410000 */
[C---:B------:R-:W-:Y:S01]  /*18350*/  FMUL.FTZ R172, R2.reuse, R184 ;  /* 0x000000b802ac7220 */ /* 0x040fe20000410000 */
[C---:B------:R-:W-:Y:S01]  /*18360*/  FMUL.FTZ R173, R2.reuse, R185 ;  /* 0x000000b902ad7220 */ /* 0x040fe20000410000 */
[C---:B------:R-:W-:Y:S01]  /*18370*/  FMUL.FTZ R176, R2.reuse, R188 ;  /* 0x000000bc02b07220 */ /* 0x040fe20000410000 */
[C---:B------:R-:W-:Y:S01]  /*18380*/  FMUL.FTZ R177, R2.reuse, R189 ;  /* 0x000000bd02b17220 */ /* 0x040fe20000410000 */
[----:B------:R-:W5:Y:S01]  /*18390*/  MUFU.TANH R13, R13 ;  /* 0x0000000d000d7308 */ /* 0x000f620000002400 */
[----:B---3--:R-:W-:Y:S01]  /*183a0*/  FMNMX.FTZ R168, R11, R10, !PT ;  /* 0x0000000a0ba87209 */ /* 0x008fe20007810000 */
[C---:B------:R-:W-:Y:S01]  /*183b0*/  FMUL.FTZ R180, R2.reuse, R192 ;  /* 0x000000c002b47220 */ /* 0x040fe20000410000 */
[C---:B------:R-:W-:Y:S01]  /*183c0*/  FMUL.FTZ R181, R2.reuse, R193 ;  /* 0x000000c102b57220 */ /* 0x040fe20000410000 */
[C---:B------:R-:W-:Y:S01]  /*183d0*/  FMUL.FTZ R184, R2.reuse, R196 ;  /* 0x000000c402b87220 */ /* 0x040fe20000410000 */
[C---:B------:R-:W-:Y:S01]  /*183e0*/  FMUL.FTZ R185, R2.reuse, R197 ;  /* 0x000000c502b97220 */ /* 0x040fe20000410000 */
[C---:B------:R-:W-:Y:S01]  /*183f0*/  FMUL.FTZ R188, R2.reuse, R200 ;  /* 0x000000c802bc7220 */ /* 0x040fe20000410000 */
[----:B------:R-:W-:Y:S01]  /*18400*/  FMUL.FTZ R189, R2, R201 ;  /* 0x000000c902bd7220 */ /* 0x000fe20000410000 */
[----:B------:R-:W3:Y:S01]  /*18410*/  MUFU.TANH R14, R14 ;  /* 0x0000000e000e7308 */ /* 0x000ee20000002400 */
[----:B----4-:R-:W-:Y:S01]  /*18420*/  FMNMX.FTZ R168, R12, R168, !PT ;  /* 0x000000a80ca87209 */ /* 0x010fe20007810000 */
[C---:B------:R-:W-:Y:S01]  /*18430*/  FMUL.FTZ R192, R2.reuse, R204 ;  /* 0x000000cc02c07220 */ /* 0x040fe20000410000 */
[C---:B------:R-:W-:Y:S01]  /*18440*/  FMUL.FTZ R193, R2.reuse, R205 ;  /* 0x000000cd02c17220 */ /* 0x040fe20000410000 */
[C---:B------:R-:W-:Y:S01]  /*18450*/  FMUL.FTZ R196, R2.reuse, R208 ;  /* 0x000000d002c47220 */ /* 0x040fe20000410000 */
[C---:B------:R-:W-:Y:S01]  /*18460*/  FMUL.FTZ R197, R2.reuse, R209 ;  /* 0x000000d102c57220 */ /* 0x040fe20000410000 */
[C---:B------:R-:W-:Y:S01]  /*18470*/  FMUL.FTZ R200, R2.reuse, R212 ;  /* 0x000000d402c87220 */ /* 0x040fe20000410000 */
[C---:B------:R-:W-:Y:S01]  /*18480*/  FMUL.FTZ R201, R2.reuse, R213 ;  /* 0x000000d502c97220 */ /* 0x040fe20000410000 */
[----:B------:R-:W4:Y:S01]  /*18490*/  MUFU.TANH R15, R15 ;  /* 0x0000000f000f7308 */ /* 0x000f220000002400 */
[----:B-----5:R-:W-:Y:S01]  /*184a0*/  FMNMX.FTZ R168, R13, R168, !PT ;  /* 0x000000a80da87209 */ /* 0x020fe20007810000 */
[----:B------:R-:W-:Y:S01]  /*184b0*/  UMOV UR38, UR43 ;  /* 0x0000002b00267c82 */ /* 0x000fe20008000000 */
[C---:B------:R-:W-:Y:S01]  /*184c0*/  FMUL.FTZ R191, R2.reuse, R191 ;  /* 0x000000bf02bf7220 */ /* 0x040fe20000410000 */
[C---:B------:R-:W-:Y:S01]  /*184d0*/  FMUL.FTZ R194, R2.reuse, R194 ;  /* 0x000000c202c27220 */ /* 0x040fe20000410000 */
[C---:B------:R-:W-:Y:S01]  /*184e0*/  FMUL.FTZ R195, R2.reuse, R195 ;  /* 0x000000c302c37220 */ /* 0x040fe20000410000 */
[C---:B------:R-:W-:Y:S01]  /*184f0*/  FMUL.FTZ R198, R2.reuse, R198 ;  /* 0x000000c602c67220 */ /* 0x040fe20000410000 */
[----:B------:R-:W-:Y:S01]  /*18500*/  FMUL.FTZ R199, R2, R199 ;  /* 0x000000c702c77220 */ /* 0x000fe20000410000 */
[----:B------:R-:W5:Y:S01]  /*18510*/  MUFU.TANH R20, R20 ;  /* 0x0000001400147308 */ /* 0x000f620000002400 */
        /* <DEDUP_REMOVED lines=8> */
[----:B----4-:R-:W-:Y:S01]  /*185a0*/  FMNMX.FTZ R168, R15, R168, !PT ;  /* 0x000000a80fa87209 */ /* 0x010fe20007810000 */
[C---:B------:R-:W-:Y:S01]  /*185b0*/  FMUL.FTZ R214, R2.reuse, R214 ;  /* 0x000000d602d67220 */ /* 0x040fe20000410000 */
[----:B------:R-:W-:-:S05]  /*185c0*/  FMUL.FTZ R215, R2, R215 ;  /* 0x000000d702d77220 */ /* 0x000fca0000410000 */
[----:B------:R-:W4:Y:S01]  /*185d0*/  MUFU.TANH R152, R152 ;  /* 0x0000009800987308 */ /* 0x000f220000002400 */
[----:B-----5:R-:W-:-:S07]  /*185e0*/  FMNMX.FTZ R168, R20, R168, !PT ;  /* 0x000000a814a87209 */ /* 0x020fce0007810000 */
[----:B------:R-:W5:Y:S01]  /*185f0*/  MUFU.TANH R153, R153 ;  /* 0x0000009900997308 */ /* 0x000f620000002400 */
[----:B---3--:R-:W-:-:S07]  /*18600*/  FMNMX.FTZ R168, R21, R168, !PT ;  /* 0x000000a815a87209 */ /* 0x008fce0007810000 */
[----:B------:R-:W3:Y:S01]  /*18610*/  MUFU.TANH R156, R156 ;  /* 0x0000009c009c7308 */ /* 0x000ee20000002400 */
[----:B----4-:R-:W-:-:S07]  /*18620*/  FMNMX.FTZ R168, R152, R168, !PT ;  /* 0x000000a898a87209 */ /* 0x010fce0007810000 */
        /* <DEDUP_REMOVED lines=43> */
[----:B-----5:R-:W-:-:S04]  /*188e0*/  FMNMX.FTZ R168, R197, R168, !PT ;  /* 0x000000a8c5a87209 */ /* 0x020fc80007810000 */
[----:B---3--:R-:W-:-:S04]  /*188f0*/  FMNMX.FTZ R168, R200, R168, !PT ;  /* 0x000000a8c8a87209 */ /* 0x008fc80007810000 */
[----:B----4-:R-:W-:-:S05]  /*18900*/  FMNMX.FTZ R168, R201, R168, !PT ;  /* 0x000000a8c9a87209 */ /* 0x010fca0007810000 */
[----:B------:R-:W3:Y:S02]  /*18910*/  SHFL.BFLY PT, R204, R168, 0x2, 0x1f ;  /* 0x0c401f00a8cc7f89 */ /* 0x000ee400000e0000 */
[----:B---3--:R-:W-:-:S05]  /*18920*/  FMNMX.FTZ R168, R168, R204, !PT ;  /* 0x000000cca8a87209 */ /* 0x008fca0007810000 */
[----:B------:R-:W3:Y:S02]  /*18930*/  SHFL.BFLY PT, R204, R168, 0x1, 0x1f ;  /* 0x0c201f00a8cc7f89 */ /* 0x000ee400000e0000 */
[----:B---3--:R-:W-:Y:S01]  /*18940*/  FMNMX.FTZ R168, R168, R204, !PT ;  /* 0x000000cca8a87209 */ /* 0x008fe20007810000 */
        /* <DEDUP_REMOVED lines=18> */
[----:B------:R-:W-:-:S01]  /*18a70*/  FFMA.FTZ R160, R160, UR38, -R10 ;  /* 0x00000026a0a07c23 */ /* 0x000fc2000801080a */
[--C-:B------:R-:W-:Y:S01]  /*18a80*/  FFMA.FTZ R161, R161, UR38, -R10.reuse ;  /* 0x00000026a1a17c23 */ /* 0x100fe2000801080a */
[----:B------:R-:W-:-:S01]  /*18a90*/  FFMA.FTZ R165, R165, UR38, -R10 ;  /* 0x00000026a5a57c23 */ /* 0x000fc2000801080a */
[--C-:B------:R-:W-:Y:S01]  /*18aa0*/  FFMA.FTZ R169, R169, UR38, -R10.reuse ;  /* 0x00000026a9a97c23 */ /* 0x100fe2000801080a */
[----:B------:R-:W-:-:S01]  /*18ab0*/  FFMA.FTZ R172, R172, UR38, -R10 ;  /* 0x00000026acac7c23 */ /* 0x000fc2000801080a */
[--C-:B------:R-:W-:Y:S01]  /*18ac0*/  FFMA.FTZ R173, R173, UR38, -R10.reuse ;  /* 0x00000026adad7c23 */ /* 0x100fe2000801080a */
[----:B------:R-:W-:-:S01]  /*18ad0*/  FFMA.FTZ R176, R176, UR38, -R10 ;  /* 0x00000026b0b07c23 */ /* 0x000fc2000801080a */
[----:B------:R-:W4:Y:S01]  /*18ae0*/  MUFU.EX2 R12, R12 ;  /* 0x0000000c000c7308 */ /* 0x000f220000000800 */
[----:B------:R-:W-:-:S01]  /*18af0*/  FFMA.FTZ R177, R177, UR38, -R10 ;  /* 0x00000026b1b17c23 */ /* 0x000fc2000801080a */
[--C-:B------:R-:W-:Y:S01]  /*18b00*/  FFMA.FTZ R180, R180, UR38, -R10.reuse ;  /* 0x00000026b4b47c23 */ /* 0x100fe2000801080a */
[----:B------:R-:W-:-:S01]  /*18b10*/  FFMA.FTZ R181, R181, UR38, -R10 ;  /* 0x00000026b5b57c23 */ /* 0x000fc2000801080a */
[--C-:B------:R-:W-:Y:S01]  /*18b20*/  FFMA.FTZ R184, R184, UR38, -R10.reuse ;  /* 0x00000026b8b87c23 */ /* 0x100fe2000801080a */
[----:B------:R-:W-:-:S01]  /*18b30*/  FFMA.FTZ R185, R185, UR38, -R10 ;  /* 0x00000026b9b97c23 */ /* 0x000fc2000801080a */
[--C-:B------:R-:W-:Y:S01]  /*18b40*/  FFMA.FTZ R188, R188, UR38, -R10.reuse ;  /* 0x00000026bcbc7c23 */ /* 0x100fe2000801080a */
[----:B------:R-:W-:-:S01]  /*18b50*/  FFMA.FTZ R189, R189, UR38, -R10 ;  /* 0x00000026bdbd7c23 */ /* 0x000fc2000801080a */
[----:B------:R-:W5:Y:S01]  /*18b60*/  MUFU.EX2 R13, R13 ;  /* 0x0000000d000d7308 */ /* 0x000f620000000800 */
[----:B---3--:R-:W-:-:S01]  /*18b70*/  FFMA.FTZ R4, R204, R4, R11 ;  /* 0x00000004cc047223 */ /* 0x008fc2000001000b */
[--C-:B------:R-:W-:Y:S01]  /*18b80*/  FFMA.FTZ R192, R192, UR38, -R10.reuse ;  /* 0x00000026c0c07c23 */ /* 0x100fe2000801080a */
[----:B------:R-:W-:-:S01]  /*18b90*/  FFMA.FTZ R193, R193, UR38, -R10 ;  /* 0x00000026c1c17c23 */ /* 0x000fc2000801080a */
[--C-:B------:R-:W-:Y:S01]  /*18ba0*/  FFMA.FTZ R196, R196, UR38, -R10.reuse ;  /* 0x00000026c4c47c23 */ /* 0x100fe2000801080a */
[----:B------:R-:W-:-:S01]  /*18bb0*/  FFMA.FTZ R197, R197, UR38, -R10 ;  /* 0x00000026c5c57c23 */ /* 0x000fc2000801080a */
[--C-:B------:R-:W-:Y:S01]  /*18bc0*/  FFMA.FTZ R200, R200, UR38, -R10.reuse ;  /* 0x00000026c8c87c23 */ /* 0x100fe2000801080a */
[----:B------:R-:W-:-:S01]  /*18bd0*/  FFMA.FTZ R10, R201, UR38, -R10 ;  /* 0x00000026c90a7c23 */ /* 0x000fc2000801080a */
[----:B------:R-:W3:Y:S01]  /*18be0*/  MUFU.EX2 R14, R14 ;  /* 0x0000000e000e7308 */ /* 0x000ee20000000800 */
[----:B----4-:R-:W-:-:S01]  /*18bf0*/  FADD.FTZ R4, R12, R4 ;  /* 0x000000040c047221 */ /* 0x010fc20000010000 */
[-C--:B------:R-:W-:Y:S01]  /*18c00*/  FMUL.FTZ R24, R24, R204.reuse ;  /* 0x000000cc18187220 */ /* 0x080fe20000410000 */
[-C--:B------:R-:W-:Y:S01]  /*18c10*/  FMUL.FTZ R25, R25, R204.reuse ;  /* 0x000000cc19197220 */ /* 0x080fe20000410000 */
[-C--:B------:R-:W-:Y:S01]  /*18c20*/  FMUL.FTZ R28, R28, R204.reuse ;  /* 0x000000cc1c1c7220 */ /* 0x080fe20000410000 */
[-C--:B------:R-:W-:Y:S01]  /*18c30*/  FMUL.FTZ R29, R29, R204.reuse ;  /* 0x000000cc1d1d7220 */ /* 0x080fe20000410000 */
[-C--:B------:R-:W-:Y:S01]  /*18c40*/  FMUL.FTZ R32, R32, R204.reuse ;  /* 0x000000cc20207220 */ /* 0x080fe20000410000 */
[----:B------:R-:W-:Y:S01]  /*18c50*/  FMUL.FTZ R33, R33, R204 ;  /* 0x000000cc21217220 */ /* 0x000fe20000410000 */
[----:B------:R-:W4:Y:S01]  /*18c60*/  MUFU.EX2 R15, R15 ;  /* 0x0000000f000f7308 */ /* 0x000f220000000800 */
[----:B-----5:R-:W-:-:S01]  /*18c70*/  FADD.FTZ R4, R13, R4 ;  /* 0x000000040d047221 */ /* 0x020fc20000010000 */
[-C--:B------:R-:W-:Y:S01]  /*18c80*/  FMUL.FTZ R36, R36, R204.reuse ;  /* 0x000000cc24247220 */ /* 0x080fe20000410000 */
[-C--:B------:R-:W-:Y:S01]  /*18c90*/  FMUL.FTZ R37, R37, R204.reuse ;  /* 0x000000cc25257220 */ /* 0x080fe20000410000 */
[-C--:B------:R-:W-:Y:S01]  /*18ca0*/  FMUL.FTZ R40, R40, R204.reuse ;  /* 0x000000cc28287220 */ /* 0x080fe20000410000 */
[-C--:B------:R-:W-:Y:S01]  /*18cb0*/  FMUL.FTZ R41, R41, R204.reuse ;  /* 0x000000cc29297220 */ /* 0x080fe20000410000 */
[-C--:B------:R-:W-:Y:S01]  /*18cc0*/  FMUL.FTZ R44, R44, R204.reuse ;  /* 0x000000cc2c2c7220 */ /* 0x080fe20000410000 */
[----:B------:R-:W-:Y:S01]  /*18cd0*/  FMUL.FTZ R45, R45, R204 ;  /* 0x000000cc2d2d7220 */ /* 0x000fe20000410000 */
[----:B------:R-:W5:Y:S01]  /*18ce0*/  MUFU.EX2 R20, R20 ;  /* 0x0000001400147308 */ /* 0x000f620000000800 */
[C---:B---3--:R-:W-:Y:S01]  /*18cf0*/  F2FP.SATFINITE.E4M3.F32.PACK_AB_MERGE_C R13, R14.reuse, R13, RZ ;  /* 0x0000000d0e0d723e */ /* 0x048fe200048070ff */
        /* <DEDUP_REMOVED lines=22> */
[----:B------:R-:W-:Y:S01]  /*18e60*/  FMUL.FTZ R179, R2, R190 ;  /* 0x000000be02b37220 */ /* 0x000fe20000410000 */
[----:B----4-:R-:W-:-:S01]  /*18e70*/  FADD.FTZ R4, R15, R4 ;  /* 0x000000040f047221 */ /* 0x010fc20000010000 */
[----:B------:R-:W4:Y:S01]  /*18e80*/  MUFU.TANH R12, R12 ;  /* 0x0000000c000c7308 */ /* 0x000f220000002400 */
[-C--:B------:R-:W-:Y:S01]  /*18e90*/  FMUL.FTZ R48, R48, R204.reuse ;  /* 0x000000cc30307220 */ /* 0x080fe20000410000 */
[----:B------:R-:W-:Y:S01]  /*18ea0*/  FMUL.FTZ R49, R49, R204 ;  /* 0x000000cc31317220 */ /* 0x000fe20000410000 */
[----:B-----5:R-:W-:-:S01]  /*18eb0*/  FADD.FTZ R4, R20, R4 ;  /* 0x0000000414047221 */ /* 0x020fc20000010000 */
[-C--:B------:R-:W-:Y:S01]  /*18ec0*/  FMUL.FTZ R52, R52, R204.reuse ;  /* 0x000000cc34347220 */ /* 0x080fe20000410000 */
[-C--:B------:R-:W-:Y:S01]  /*18ed0*/  FMUL.FTZ R53, R53, R204.reuse ;  /* 0x000000cc35357220 */ /* 0x080fe20000410000 */
[-C--:B------:R-:W-:Y:S01]  /*18ee0*/  FMUL.FTZ R56, R56, R204.reuse ;  /* 0x000000cc38387220 */ /* 0x080fe20000410000 */
[-C--:B------:R-:W-:Y:S01]  /*18ef0*/  FMUL.FTZ R57, R57, R204.reuse ;  /* 0x000000cc39397220 */ /* 0x080fe20000410000 */
[----:B------:R-:W5:Y:S01]  /*18f00*/  MUFU.TANH R13, R13 ;  /* 0x0000000d000d7308 */ /* 0x000f620000002400 */
[----:B---3--:R-:W-:Y:S01]  /*18f10*/  FMNMX.FTZ R183, R11, R9, !PT ;  /* 0x000000090bb77209 */ /* 0x008fe20007810000 */
[-C--:B------:R-:W-:Y:S01]  /*18f20*/  FMUL.FTZ R60, R60, R204.reuse ;  /* 0x000000cc3c3c7220 */ /* 0x080fe20000410000 */
[-C--:B------:R-:W-:Y:S01]  /*18f30*/  FMUL.FTZ R61, R61, R204.reuse ;  /* 0x000000cc3d3d7220 */ /* 0x080fe20000410000 */
[-C--:B------:R-:W-:Y:S01]  /*18f40*/  FMUL.FTZ R64, R64, R204.reuse ;  /* 0x000000cc40407220 */ /* 0x080fe20000410000 */
[-C--:B------:R-:W-:Y:S01]  /*18f50*/  FMUL.FTZ R65, R65, R204.reuse ;  /* 0x000000cc41417220 */ /* 0x080fe20000410000 */
[-C--:B------:R-:W-:Y:S01]  /*18f60*/  FMUL.FTZ R68, R68, R204.reuse ;  /* 0x000000cc44447220 */ /* 0x080fe20000410000 */
[-C--:B------:R-:W-:Y:S01]  /*18f70*/  FMUL.FTZ R69, R69, R204.reuse ;  /* 0x000000cc45457220 */ /* 0x080fe20000410000 */
[----:B------:R-:W3:Y:S01]  /*18f80*/  MUFU.TANH R154, R154 ;  /* 0x0000009a009a7308 */ /* 0x000ee20000002400 */
[----:B----4-:R-:W-:Y:S01]  /*18f90*/  FMNMX.FTZ R183, R12, R183, !PT ;  /* 0x000000b70cb77209 */ /* 0x010fe20007810000 */
[-C--:B------:R-:W-:Y:S01]  /*18fa0*/  FMUL.FTZ R72, R72, R204.reuse ;  /* 0x000000cc48487220 */ /* 0x080fe20000410000 */
[-C--:B------:R-:W-:Y:S01]  /*18fb0*/  FMUL.FTZ R73, R73, R204.reuse ;  /* 0x000000cc49497220 */ /* 0x080fe20000410000 */
[-C--:B------:R-:W-:Y:S01]  /*18fc0*/  FMUL.FTZ R76, R76, R204.reuse ;  /* 0x000000cc4c4c7220 */ /* 0x080fe20000410000 */
[-C--:B------:R-:W-:Y:S01]  /*18fd0*/  FMUL.FTZ R77, R77, R204.reuse ;  /* 0x000000cc4d4d7220 */ /* 0x080fe20000410000 */
[-C--:B------:R-:W-:Y:S01]  /*18fe0*/  FMUL.FTZ R80, R80, R204.reuse ;  /* 0x000000cc50507220 */ /* 0x080fe20000410000 */
[-C--:B------:R-:W-:Y:S01]  /*18ff0*/  FMUL.FTZ R81, R81, R204.reuse ;  /* 0x000000cc51517220 */ /* 0x080fe20000410000 */
[----:B------:R-:W4:Y:S01]  /*19000*/  MUFU.TANH R155, R155 ;  /* 0x0000009b009b7308 */ /* 0x000f220000002400 */
[----:B-----5:R-:W-:Y:S01]  /*19010*/  FMNMX.FTZ R186, R13, R183, !PT ;  /* 0x000000b70dba7209 */ /* 0x020fe20007810000 */
[-C--:B------:R-:W-:Y:S01]  /*19020*/  FMUL.FTZ R84, R84, R204.reuse ;  /* 0x000000cc54547220 */ /* 0x080fe20000410000 */
[-C--:B------:R-:W-:Y:S01]  /*19030*/  FMUL.FTZ R85, R85, R204.reuse ;  /* 0x000000cc55557220 */ /* 0x080fe20000410000 */
[----:B------:R-:W-:Y:S01]  /*19040*/  FMUL.FTZ R88, R88, R204 ;  /* 0x000000cc58587220 */ /* 0x000fe20000410000 */
[----:B------:R-:W-:Y:S01]  /*19050*/  FMNMX.FTZ R186, R14, R186, !PT ;  /* 0x000000ba0eba7209 */ /* 0x000fe20007810000 */
[-C--:B------:R-:W-:Y:S01]  /*19060*/  FMUL.FTZ R89, R89, R204.reuse ;  /* 0x000000cc59597220 */ /* 0x080fe20000410000 */
[----:B------:R-:W-:Y:S01]  /*19070*/  FMUL.FTZ R92, R92, R204 ;  /* 0x000000cc5c5c7220 */ /* 0x000fe20000410000 */
        /* <DEDUP_REMOVED lines=20> */
[-C--:B------:R-:W-:Y:S01]  /*191c0*/  FMUL.FTZ R121, R121, R204.reuse ;  /* 0x000000cc79797220 */ /* 0x080fe20000410000 */
[-C--:B------:R-:W-:Y:S01]  /*191d0*/  FMUL.FTZ R124, R124, R204.reuse ;  /* 0x000000cc7c7c7220 */ /* 0x080fe20000410000 */
        /* <DEDUP_REMOVED lines=11> */
[-C--:B------:R-:W-:Y:S01]  /*19290*/  FMUL.FTZ R141, R141, R204.reuse ;  /* 0x000000cc8d8d7220 */ /* 0x080fe20000410000 */
[-C--:B------:R-:W-:Y:S01]  /*192a0*/  FMUL.FTZ R144, R144, R204.reuse ;  /* 0x000000cc90907220 */ /* 0x080fe20000410000 */
[-C--:B------:R-:W-:Y:S01]  /*192b0*/  FMUL.FTZ R145, R145, R204.reuse ;  /* 0x000000cc91917220 */ /* 0x080fe20000410000 */
[-C--:B------:R-:W-:Y:S01]  /*192c0*/  FMUL.FTZ R148, R148, R204.reuse ;  /* 0x000000cc94947220 */ /* 0x080fe20000410000 */
[----:B------:R-:W-:-:S03]  /*192d0*/  FMUL.FTZ R149, R149, R204 ;  /* 0x000000cc95957220 */ /* 0x000fc60000410000 */
[----:B------:R-:W0:Y:S08]  /*192e0*/  MUFU.TANH R167, R167 ;  /* 0x000000a700a77308 */ /* 0x000e300000002400 */
[----:B------:R-:W1:Y:S08]  /*192f0*/  MUFU.TANH R170, R170 ;  /* 0x000000aa00aa7308 */ /* 0x000e700000002400 */
[----:B------:R4:W-:Y:S08]  /*19300*/  MUFU.TANH R183, R191 ;  /* 0x000000bf00b77308 */ /* 0x0009f00000002400 */
[----:B------:R-:W2:Y:S01]  /*19310*/  MUFU.TANH R171, R171 ;  /* 0x000000ab00ab7308 */ /* 0x000ea20000002400 */
[----:B----4-:R-:W-:-:S04]  /*19320*/  FMNMX.FTZ R191, R162, R190, !PT ;  /* 0x000000bea2bf7209 */ /* 0x010fc80007810000 */
[----:B-----5:R-:W-:-:S03]  /*19330*/  FMNMX.FTZ R191, R163, R191, !PT ;  /* 0x000000bfa3bf7209 */ /* 0x020fc60007810000 */
[----:B------:R-:W4:Y:S08]  /*19340*/  MUFU.TANH R174, R174 ;  /* 0x000000ae00ae7308 */ /* 0x000f300000002400 */
[----:B------:R3:W-:Y:S08]  /*19350*/  MUFU.TANH R186, R194 ;  /* 0x000000c200ba7308 */ /* 0x0007f00000002400 */
[----:B------:R-:W5:Y:S01]  /*19360*/  MUFU.TANH R175, R175 ;  /* 0x000000af00af7308 */ /* 0x000f620000002400 */
[----:B---3--:R-:W-:-:S04]  /*19370*/  FMNMX.FTZ R194, R166, R191, !PT ;  /* 0x000000bfa6c27209 */ /* 0x008fc80007810000 */
[----:B0-----:R-:W-:-:S03]  /*19380*/  FMNMX.FTZ R194, R167, R194, !PT ;  /* 0x000000c2a7c27209 */ /* 0x001fc60007810000 */
[----:B------:R-:W0:Y:S08]  /*19390*/  MUFU.TANH R178, R178 ;  /* 0x000000b200b27308 */ /* 0x000e300000002400 */
[----:B------:R1:W-:Y:S08]  /*193a0*/  MUFU.TANH R187, R195 ;  /* 0x000000c300bb7308 */ /* 0x0003f00000002400 */
[----:B------:R-:W3:Y:S01]  /*193b0*/  MUFU.TANH R182, R182 ;  /* 0x000000b600b67308 */ /* 0x000ee20000002400 */
[----:B-1----:R-:W-:-:S04]  /*193c0*/  FMNMX.FTZ R195, R170, R194, !PT ;  /* 0x000000c2aac37209 */ /* 0x002fc80007810000 */
[----:B--2---:R-:W-:-:S03]  /*193d0*/  FMNMX.FTZ R195, R171, R195, !PT ;  /* 0x000000c3abc37209 */ /* 0x004fc60007810000 */
[----:B------:R-:W1:Y:S08]  /*193e0*/  MUFU.TANH R179, R179 ;  /* 0x000000b300b37308 */ /* 0x000e700000002400 */
[----:B------:R4:W2:Y:S08]  /*193f0*/  MUFU.TANH R190, R198 ;  /* 0x000000c600be7308 */ /* 0x0008b00000002400 */
[----:B------:R0:W2:Y:S01]  /*19400*/  MUFU.TANH R191, R199 ;  /* 0x000000c700bf7308 */ /* 0x0000a20000002400 */
[----:B----4-:R-:W-:-:S04]  /*19410*/  FMNMX.FTZ R198, R174, R195, !PT ;  /* 0x000000c3aec67209 */ /* 0x010fc80007810000 */
[----:B-----5:R-:W-:-:S03]  /*19420*/  FMNMX.FTZ R198, R175, R198, !PT ;  /* 0x000000c6afc67209 */ /* 0x020fc60007810000 */
[----:B------:R4:W5:Y:S01]  /*19430*/  MUFU.TANH R194, R202 ;  /* 0x000000ca00c27308 */ /* 0x0009620000002400 */
[----:B0-----:R-:W-:-:S04]  /*19440*/  FMNMX.FTZ R199, R178, R198, !PT ;  /* 0x000000c6b2c77209 */ /* 0x001fc80007810000 */
[----:B---3--:R-:W-:-:S03]  /*19450*/  FMNMX.FTZ R199, R182, R199, !PT ;  /* 0x000000c7b6c77209 */ /* 0x008fc60007810000 */
[----:B------:R2:W0:Y:S01]  /*19460*/  MUFU.TANH R195, R203 ;  /* 0x000000cb00c37308 */ /* 0x0004220000002400 */
[----:B-1----:R-:W-:-:S04]  /*19470*/  FMNMX.FTZ R201, R179, R199, !PT ;  /* 0x000000c7b3c97209 */ /* 0x002fc80007810000 */
[----:B------:R-:W-:-:S03]  /*19480*/  FMNMX.FTZ R201, R183, R201, !PT ;  /* 0x000000c9b7c97209 */ /* 0x000fc60007810000 */
[----:B------:R5:W1:Y:S01]  /*19490*/  MUFU.TANH R198, R206 ;  /* 0x000000ce00c67308 */ /* 0x000a620000002400 */
[----:B----4-:R-:W-:-:S04]  /*194a0*/  FMNMX.FTZ R202, R186, R201, !PT ;  /* 0x000000c9baca7209 */ /* 0x010fc80007810000 */
[----:B------:R-:W-:-:S03]  /*194b0*/  FMNMX.FTZ R202, R187, R202, !PT ;  /* 0x000000cabbca7209 */ /* 0x000fc60007810000 */
[----:B------:R1:W3:Y:S01]  /*194c0*/  MUFU.TANH R199, R207 ;  /* 0x000000cf00c77308 */ /* 0x0002e20000002400 */
[----:B--2---:R-:W-:-:S04]  /*194d0*/  FMNMX.FTZ R203, R190, R202, !PT ;  /* 0x000000cabecb7209 */ /* 0x004fc80007810000 */
[----:B------:R-:W-:-:S03]  /*194e0*/  FMNMX.FTZ R203, R191, R203, !PT ;  /* 0x000000cbbfcb7209 */ /* 0x000fc60007810000 */
[----:B------:R-:W2:Y:S01]  /*194f0*/  MUFU.TANH R201, R210 ;  /* 0x000000d200c97308 */ /* 0x000ea20000002400 */
[----:B-----5:R-:W-:-:S04]  /*19500*/  FMNMX.FTZ R206, R194, R203, !PT ;  /* 0x000000cbc2ce7209 */ /* 0x020fc80007810000 */
[----:B0-----:R-:W-:-:S03]  /*19510*/  FMNMX.FTZ R206, R195, R206, !PT ;  /* 0x000000cec3ce7209 */ /* 0x001fc60007810000 */
[----:B------:R-:W0:Y:S01]  /*19520*/  MUFU.TANH R202, R211 ;  /* 0x000000d300ca7308 */ /* 0x000e220000002400 */
[----:B-1----:R-:W-:-:S04]  /*19530*/  FMNMX.FTZ R207, R198, R206, !PT ;  /* 0x000000cec6cf7209 */ /* 0x002fc80007810000 */
[----:B---3--:R-:W-:-:S03]  /*19540*/  FMNMX.FTZ R207, R199, R207, !PT ;  /* 0x000000cfc7cf7209 */ /* 0x008fc60007810000 */
[----:B------:R-:W1:Y:S01]  /*19550*/  MUFU.TANH R203, R214 ;  /* 0x000000d600cb7308 */ /* 0x000e620000002400 */
[----:B--2---:R-:W-:-:S07]  /*19560*/  FMNMX.FTZ R207, R201, R207, !PT ;  /* 0x000000cfc9cf7209 */ /* 0x004fce0007810000 */
[----:B------:R-:W2:Y:S01]  /*19570*/  MUFU.TANH R206, R215 ;  /* 0x000000d700ce7308 */ /* 0x000ea20000002400 */
[----:B0-----:R-:W-:-:S07]  /*19580*/  FMNMX.FTZ R207, R202, R207, !PT ;  /* 0x000000cfcacf7209 */ /* 0x001fce0007810000 */
[----:B------:R-:W-:Y:S01]  /*19590*/  MUFU.EX2 R210, R169 ;  /* 0x000000a900d27308 */ /* 0x000fe20000000800 */
[----:B-1----:R-:W-:-:S07]  /*195a0*/  FMNMX.FTZ R207, R203, R207, !PT ;  /* 0x000000cfcbcf7209 */ /* 0x002fce0007810000 */
[----:B------:R-:W0:Y:S01]  /*195b0*/  MUFU.EX2 R21, R21 ;  /* 0x0000001500157308 */ /* 0x000e220000000800 */
[----:B--2---:R-:W-:-:S05]  /*195c0*/  FMNMX.FTZ R208, R206, R207, !PT ;  /* 0x000000cfced07209 */ /* 0x004fca0007810000 */
[----:B------:R-:W1:Y:S02]  /*195d0*/  SHFL.BFLY PT, R209, R208, 0x2, 0x1f ;  /* 0x0c401f00d0d17f89 */ /* 0x000e6400000e0000 */
[----:B------:R-:W-:Y:S08]  /*195e0*/  MUFU.EX2 R207, R157 ;  /* 0x0000009d00cf7308 */ /* 0x000ff00000000800 */
[----:B------:R-:W-:Y:S01]  /*195f0*/  MUFU.EX2 R157, R161 ;  /* 0x000000a1009d7308 */ /* 0x000fe20000000800 */
[----:B0-----:R-:W-:-:S07]  /*19600*/  FADD.FTZ R4, R21, R4 ;  /* 0x0000000415047221 */ /* 0x001fce0000010000 */
[----:B------:R-:W-:Y:S01]  /*19610*/  MUFU.EX2 R161, R165 ;  /* 0x000000a500a17308 */ /* 0x000fe20000000800 */
[----:B-1----:R-:W-:-:S07]  /*19620*/  FMNMX.FTZ R208, R208, R209, !PT ;  /* 0x000000d1d0d07209 */ /* 0x002fce0007810000 */
[----:B------:R-:W0:Y:S01]  /*19630*/  MUFU.EX2 R152, R152 ;  /* 0x0000009800987308 */ /* 0x000e220000000800 */
[----:B------:R-:W1:Y:S07]  /*19640*/  SHFL.BFLY PT, R209, R208, 0x1, 0x1f ;  /* 0x0c201f00d0d17f89 */ /* 0x000e6e00000e0000 */
[----:B------:R-:W2:Y:S08]  /*19650*/  MUFU.EX2 R153, R153 ;  /* 0x0000009900997308 */ /* 0x000eb00000000800 */
[----:B------:R-:W3:Y:S01]  /*19660*/  MUFU.EX2 R156, R156 ;  /* 0x0000009c009c7308 */ /* 0x000ee20000000800 */
[----:B0-----:R-:W-:-:S07]  /*19670*/  FADD.FTZ R4, R152, R4 ;  /* 0x0000000498047221 */ /* 0x001fce0000010000 */
[----:B------:R-:W0:Y:S01]  /*19680*/  MUFU.EX2 R160, R160 ;  /* 0x000000a000a07308 */ /* 0x000e220000000800 */
[----:B--2---:R-:W-:-:S01]  /*19690*/  FADD.FTZ R4, R153, R4 ;  /* 0x0000000499047221 */ /* 0x004fc20000010000 */
[----:B-1----:R-:W-:Y:S01]  /*196a0*/  FMNMX.FTZ R169, R208, R209, !PT ;  /* 0x000000d1d0a97209 */ /* 0x002fe20007810000 */
[----:B------:R-:W-:-:S04]  /*196b0*/  IMAD.U32 R208, RZ, RZ, UR38 ;  /* 0x00000026ffd07e24 */ /* 0x000fc8000f8e00ff */
[C---:B------:R-:W-:Y:S01]  /*196c0*/  FADD.FTZ R9, -R169.reuse, R9 ;  /* 0x00000009a9097221 */ /* 0x040fe20000010100 */
[----:B------:R-:W-:-:S01]  /*196d0*/  FFMA.FTZ R208, R169, R208, -8 ;  /* 0xc1000000a9d07423 */ /* 0x000fc200000100d0 */
[----:B------:R-:W1:Y:S01]  /*196e0*/  MUFU.EX2 R205, R205 ;  /* 0x000000cd00cd7308 */ /* 0x000e620000000800 */
[----:B---3--:R-:W-:-:S01]  /*196f0*/  FADD.FTZ R4, R156, R4 ;  /* 0x000000049c047221 */ /* 0x008fc20000010000 */
        /* <DEDUP_REMOVED lines=8> */
[----:B------:R-:W-:Y:S01]  /*19780*/  FFMA.FTZ R167, R167, UR38, -R208 ;  /* 0x00000026a7a77c23 */ /* 0x000fe200080108d0 */
[----:B------:R-:W-:-:S01]  /*19790*/  FADD.FTZ R4, R207, R4 ;  /* 0x00000004cf047221 */ /* 0x000fc20000010000 */
[----:B------:R-:W-:Y:S01]  /*197a0*/  IADD3 R166, R5, 0x38840, RZ ;  /* 0x0003884005a67810 */ /* 0x000fe20007ffe0ff */
[----:B------:R-:W-:-:S01]  /*197b0*/  FFMA.FTZ R178, R178, UR38, -R208 ;  /* 0x00000026b2b27c23 */ /* 0x000fc200080108d0 */
[----:B------:R-:W-:Y:S01]  /*197c0*/  FFMA.FTZ R179, R179, UR38, -R208 ;  /* 0x00000026b3b37c23 */ /* 0x000fe200080108d0 */
[----:B0-----:R-:W-:-:S01]  /*197d0*/  FADD.FTZ R4, R160, R4 ;  /* 0x00000004a0047221 */ /* 0x001fc20000010000 */
[----:B------:R-:W0:Y:S01]  /*197e0*/  MUFU.EX2 R165, R165 ;  /* 0x000000a500a57308 */ /* 0x000e220000000800 */
[----:B------:R-:W-:-:S01]  /*197f0*/  FFMA.FTZ R183, R183, UR38, -R208 ;  /* 0x00000026b7b77c23 */ /* 0x000fc200080108d0 */
[----:B------:R-:W-:Y:S01]  /*19800*/  FFMA.FTZ R186, R186, UR38, -R208 ;  /* 0x00000026baba7c23 */ /* 0x000fe200080108d0 */
[----:B------:R-:W-:-:S01]  /*19810*/  FADD.FTZ R4, R157, R4 ;  /* 0x000000049d047221 */ /* 0x000fc20000010000 */
[--C-:B------:R-:W-:Y:S01]  /*19820*/  FFMA.FTZ R187, R187, UR38, -R208.reuse ;  /* 0x00000026bbbb7c23 */ /* 0x100fe200080108d0 */
[----:B------:R-:W-:-:S01]  /*19830*/  FFMA.FTZ R190, R190, UR38, -R208 ;  /* 0x00000026bebe7c23 */ /* 0x000fc200080108d0 */
[----:B------:R-:W-:Y:S01]  /*19840*/  FFMA.FTZ R191, R191, UR38, -R208 ;  /* 0x00000026bfbf7c23 */ /* 0x000fe200080108d0 */
[----:B-1----:R-:W-:-:S01]  /*19850*/  FADD.FTZ R4, R205, R4 ;  /* 0x00000004cd047221 */ /* 0x002fc20000010000 */
[----:B------:R-:W1:Y:S01]  /*19860*/  MUFU.EX2 R11, R11 ;  /* 0x0000000b000b7308 */ /* 0x000e620000000800 */
[----:B------:R-:W-:-:S01]  /*19870*/  FFMA.FTZ R194, R194, UR38, -R208 ;  /* 0x00000026c2c27c23 */ /* 0x000fc200080108d0 */
[----:B------:R-:W-:Y:S01]  /*19880*/  FFMA.FTZ R195, R195, UR38, -R208 ;  /* 0x00000026c3c37c23 */ /* 0x000fe200080108d0 */
[----:B------:R-:W-:-:S01]  /*19890*/  FADD.FTZ R4, R161, R4 ;  /* 0x00000004a1047221 */ /* 0x000fc20000010000 */
[--C-:B------:R-:W-:Y:S01]  /*198a0*/  FFMA.FTZ R198, R198, UR38, -R208.reuse ;  /* 0x00000026c6c67c23 */ /* 0x100fe200080108d0 */
[----:B------:R-:W-:-:S01]  /*198b0*/  FFMA.FTZ R199, R199, UR38, -R208 ;  /* 0x00000026c7c77c23 */ /* 0x000fc200080108d0 */
[----:B------:R-:W-:Y:S01]  /*198c0*/  FFMA.FTZ R201, R201, UR38, -R208 ;  /* 0x00000026c9c97c23 */ /* 0x000fe200080108d0 */
[----:B------:R-:W-:-:S01]  /*198d0*/  FADD.FTZ R4, R210, R4 ;  /* 0x00000004d2047221 */ /* 0x000fc20000010000 */
[----:B------:R-:W2:Y:S01]  /*198e0*/  MUFU.EX2 R13, R13 ;  /* 0x0000000d000d7308 */ /* 0x000ea20000000800 */
[----:B0-----:R-:W-:-:S01]  /*198f0*/  FFMA.FTZ R3, R9, R3, R165 ;  /* 0x0000000309037223 */ /* 0x001fc200000100a5 */
[--C-:B------:R-:W-:Y:S01]  /*19900*/  FFMA.FTZ R202, R202, UR38, -R208.reuse ;  /* 0x00000026caca7c23 */ /* 0x100fe200080108d0 */
[----:B------:R-:W-:-:S01]  /*19910*/  FFMA.FTZ R203, R203, UR38, -R208 ;  /* 0x00000026cbcb7c23 */ /* 0x000fc200080108d0 */
[----:B------:R-:W-:Y:S01]  /*19920*/  FFMA.FTZ R206, R206, UR38, -R208 ;  /* 0x00000026cece7c23 */ /* 0x000fe200080108d0 */
[----:B------:R-:W-:Y:S01]  /*19930*/  F2FP.SATFINITE.E4M3.F32.PACK_AB_MERGE_C R207, R160, R207, RZ ;  /* 0x000000cfa0cf723e */ /* 0x000fe200048070ff */
[-C--:B------:R-:W-:Y:S01]  /*19940*/  FMUL.FTZ R26, R26, R9.reuse ;  /* 0x000000091a1a7220 */ /* 0x080fe20000410000 */
[----:B------:R-:W-:Y:S01]  /*19950*/  FMUL.FTZ R27, R27, R9 ;  /* 0x000000091b1b7220 */ /* 0x000fe20000410000 */
[----:B------:R-:W0:Y:S01]  /*19960*/  MUFU.EX2 R12, R12 ;  /* 0x0000000c000c7308 */ /* 0x000e220000000800 */
[----:B-1----:R-:W-:-:S01]  /*19970*/  FADD.FTZ R3, R11, R3 ;  /* 0x000000030b037221 */ /* 0x002fc20000010000 */
[----:B------:R-:W-:Y:S01]  /*19980*/  F2FP.SATFINITE.E4M3.F32.PACK_AB_MERGE_C R160, R156, R153, R207 ;  /* 0x000000999ca0723e */ /* 0x000fe200048070cf */
[-C--:B------:R-:W-:Y:S01]  /*19990*/  FMUL.FTZ R30, R30, R9.reuse ;  /* 0x000000091e1e7220 */ /* 0x080fe20000410000 */
[-C--:B------:R-:W-:Y:S01]  /*199a0*/  FMUL.FTZ R31, R31, R9.reuse ;  /* 0x000000091f1f7220 */ /* 0x080fe20000410000 */
[-C--:B------:R-:W-:Y:S01]  /*199b0*/  FMUL.FTZ R34, R34, R9.reuse ;  /* 0x0000000922227220 */ /* 0x080fe20000410000 */
[-C--:B------:R-:W-:Y:S01]  /*199c0*/  FMUL.FTZ R35, R35, R9.reuse ;  /* 0x0000000923237220 */ /* 0x080fe20000410000 */
[----:B------:R-:W-:Y:S01]  /*199d0*/  FMUL.FTZ R38, R38, R9 ;  /* 0x0000000926267220 */ /* 0x000fe20000410000 */
[----:B------:R-:W-:Y:S01]  /*199e0*/  MUFU.EX2 R14, R14 ;  /* 0x0000000e000e7308 */ /* 0x000fe20000000800 */
        /* <DEDUP_REMOVED lines=8> */
[C---:B0-----:R-:W-:Y:S01]  /*19a70*/  F2FP.SATFINITE.E4M3.F32.PACK_AB_MERGE_C R13, R12.reuse, R13, RZ ;  /* 0x0000000d0c0d723e */ /* 0x041fe200048070ff */
[----:B------:R-:W-:Y:S01]  /*19a80*/  FADD.FTZ R3, R12, R3 ;  /* 0x000000030c037221 */ /* 0x000fe20000010000 */
[-C--:B------:R-:W-:Y:S01]  /*19a90*/  FMUL.FTZ R51, R51, R9.reuse ;  /* 0x0000000933337220 */ /* 0x080fe20000410000 */
[----:B------:R-:W-:Y:S01]  /*19aa0*/  FMUL.FTZ R54, R54, R9 ;  /* 0x0000000936367220 */ /* 0x000fe20000410000 */
[----:B------:R-:W-:Y:S01]  /*19ab0*/  F2FP.SATFINITE.E4M3.F32.PACK_AB_MERGE_C R165, R11, R165, R13 ;  /* 0x000000a50ba5723e */ /* 0x000fe2000480700d */
[--C-:B------:R-:W-:Y:S01]  /*19ac0*/  FFMA.FTZ R11, R155, UR38, -R208.reuse ;  /* 0x000000269b0b7c23 */ /* 0x100fe200080108d0 */
[----:B------:R-:W-:-:S01]  /*19ad0*/  FFMA.FTZ R155, R158, UR38, -R208 ;  /* 0x000000269e9b7c23 */ /* 0x000fc200080108d0 */
[----:B------:R0:W-:Y:S01]  /*19ae0*/  MUFU.EX2 R13, R10 ;  /* 0x0000000a000d7308 */ /* 0x0001e20000000800 */
[----:B------:R-:W-:-:S01]  /*19af0*/  FFMA.FTZ R158, R159, UR38, -R208 ;  /* 0x000000269f9e7c23 */ /* 0x000fc200080108d0 */
[--C-:B------:R-:W-:Y:S01]  /*19b00*/  FFMA.FTZ R159, R171, UR38, -R208.reuse ;  /* 0x00000026ab9f7c23 */ /* 0x100fe200080108d0 */
[----:B------:R-:W-:-:S01]  /*19b10*/  FFMA.FTZ R171, R174, UR38, -R208 ;  /* 0x00000026aeab7c23 */ /* 0x000fc200080108d0 */
[--C-:B------:R-:W-:Y:S01]  /*19b20*/  FFMA.FTZ R174, R175, UR38, -R208.reuse ;  /* 0x00000026afae7c23 */ /* 0x100fe200080108d0 */
[-C--:B------:R-:W-:Y:S01]  /*19b30*/  FMUL.FTZ R55, R55, R9.reuse ;  /* 0x0000000937377220 */ /* 0x080fe20000410000 */
[-C--:B------:R-:W-:Y:S01]  /*19b40*/  FMUL.FTZ R58, R58, R9.reuse ;  /* 0x000000093a3a7220 */ /* 0x080fe20000410000 */
[----:B------:R-:W-:Y:S01]  /*19b50*/  FMUL.FTZ R59, R59, R9 ;  /* 0x000000093b3b7220 */ /* 0x000fe20000410000 */
[----:B------:R-:W-:Y:S01]  /*19b60*/  MUFU.EX2 R11, R11 ;  /* 0x0000000b000b7308 */ /* 0x000fe20000000800 */
[----:B0-----:R-:W-:-:S01]  /*19b70*/  FFMA.FTZ R10, R154, UR38, -R208 ;  /* 0x000000269a0a7c23 */ /* 0x001fc200080108d0 */
[--C-:B------:R-:W-:Y:S01]  /*19b80*/  FFMA.FTZ R154, R163, UR38, -R208.reuse ;  /* 0x00000026a39a7c23 */ /* 0x100fe200080108d0 */
[----:B------:R-:W-:-:S01]  /*19b90*/  FFMA.FTZ R163, R170, UR38, -R208 ;  /* 0x00000026aaa37c23 */ /* 0x000fc200080108d0 */
[----:B------:R-:W-:-:S02]  /*19ba0*/  IMAD.U32 R170, RZ, RZ, UR61 ;  /* 0x0000003dffaa7e24 */ /* 0x000fc4000f8e00ff */
[-C--:B------:R-:W-:Y:S01]  /*19bb0*/  FMUL.FTZ R62, R62, R9.reuse ;  /* 0x000000093e3e7220 */ /* 0x080fe20000410000 */
[-C--:B------:R-:W-:Y:S01]  /*19bc0*/  FMUL.FTZ R63, R63, R9.reuse ;  /* 0x000000093f3f7220 */ /* 0x080fe20000410000 */
[-C--:B------:R-:W-:Y:S01]  /*19bd0*/  FMUL.FTZ R66, R66, R9.reuse ;  /* 0x0000000942427220 */ /* 0x080fe20000410000 */
[----:B------:R-:W0:Y:S01]  /*19be0*/  MUFU.EX2 R10, R10 ;  /* 0x0000000a000a7308 */ /* 0x000e220000000800 */
[----:B------:R-:W-:Y:S01]  /*19bf0*/  PRMT R166, R170, 0x654, R166 ;  /* 0x00000654aaa67816 */ /* 0x000fe200000000a6 */
[----:B------:R-:W-:Y:S01]  /*19c00*/  FFMA.FTZ R170, R182, UR38, -R208 ;  /* 0x00000026b6aa7c23 */ /* 0x000fe200080108d0 */
[-C--:B------:R-:W-:Y:S01]  /*19c10*/  FMUL.FTZ R67, R67, R9.reuse ;  /* 0x0000000943437220 */ /* 0x080fe20000410000 */
[-C--:B------:R-:W-:Y:S01]  /*19c20*/  FMUL.FTZ R70, R70, R9.reuse ;  /* 0x0000000946467220 */ /* 0x080fe20000410000 */
[----:B------:R1:W-:Y:S01]  /*19c30*/  SYNCS.ARRIVE.TRANS64.RED.A1T0 RZ, [R166+URZ], RZ ;  /* 0x000000ffa6ff79a7 */ /* 0x0003e2000810043f */
[-C--:B------:R-:W-:Y:S01]  /*19c40*/  FMUL.FTZ R71, R71, R9.reuse ;  /* 0x0000000947477220 */ /* 0x080fe20000410000 */
[-C--:B------:R-:W-:Y:S01]  /*19c50*/  FMUL.FTZ R74, R74, R9.reuse ;  /* 0x000000094a4a7220 */ /* 0x080fe20000410000 */
[----:B------:R-:W2:Y:S01]  /*19c60*/  MUFU.EX2 R155, R155 ;  /* 0x0000009b009b7308 */ /* 0x000ea20000000800 */
[-C--:B------:R-:W-:Y:S01]  /*19c70*/  FMUL.FTZ R75, R75, R9.reuse ;  /* 0x000000094b4b7220 */ /* 0x080fe20000410000 */
[-C--:B------:R-:W-:Y:S01]  /*19c80*/  FMUL.FTZ R78, R78, R9.reuse ;  /* 0x000000094e4e7220 */ /* 0x080fe20000410000 */
[-C--:B------:R-:W-:Y:S01]  /*19c90*/  FMUL.FTZ R79, R79, R9.reuse ;  /* 0x000000094f4f7220 */ /* 0x080fe20000410000 */
[----:B------:R-:W-:Y:S01]  /*19ca0*/  FMUL.FTZ R82, R82, R9 ;  /* 0x0000000952527220 */ /* 0x000fe20000410000 */
[----:B-1----:R-:W-:Y:S01]  /*19cb0*/  F2FP.SATFINITE.E4M3.F32.PACK_AB_MERGE_C R166, R152, R21, RZ ;  /* 0x0000001598a6723e */ /* 0x002fe200048070ff */
[-C--:B------:R-:W-:Y:S01]  /*19cc0*/  FMUL.FTZ R83, R83, R9.reuse ;  /* 0x0000000953537220 */ /* 0x080fe20000410000 */
[----:B------:R-:W-:Y:S01]  /*19cd0*/  FMUL.FTZ R86, R86, R9 ;  /* 0x0000000956567220 */ /* 0x000fe20000410000 */
[----:B------:R-:W1:Y:S01]  /*19ce0*/  MUFU.EX2 R158, R158 ;  /* 0x0000009e009e7308 */ /* 0x000e620000000800 */
[----:B0-----:R-:W-:-:S01]  /*19cf0*/  FADD.FTZ R3, R10, R3 ;  /* 0x000000030a037221 */ /* 0x001fc20000010000 */
[----:B------:R-:W-:Y:S01]  /*19d00*/  F2FP.SATFINITE.E4M3.F32.PACK_AB_MERGE_C R166, R20, R15, R166 ;  /* 0x0000000f14a6723e */ /* 0x000fe200048070a6 */
[----:B------:R-:W-:Y:S01]  /*19d10*/  FMUL.FTZ R87, R87, R9 ;  /* 0x0000000957577220 */ /* 0x000fe20000410000 */
[----:B------:R-:W-:Y:S01]  /*19d20*/  F2FP.SATFINITE.E4M3.F32.PACK_AB_MERGE_C R15, R210, R161, RZ ;  /* 0x000000a1d20f723e */ /* 0x000fe200048070ff */
[----:B------:R-:W-:-:S01]  /*19d30*/  FADD.FTZ R3, R11, R3 ;  /* 0x000000030b037221 */ /* 0x000fc20000010000 */
[-C--:B------:R-:W-:Y:S01]  /*19d40*/  FMUL.FTZ R90, R90, R9.reuse ;  /* 0x000000095a5a7220 */ /* 0x080fe20000410000 */
[----:B------:R-:W-:Y:S01]  /*19d50*/  FMUL.FTZ R91, R91, R9 ;  /* 0x000000095b5b7220 */ /* 0x000fe20000410000 */
[----:B------:R-:W0:Y:S01]  /*19d60*/  MUFU.EX2 R154, R154 ;  /* 0x0000009a009a7308 */ /* 0x000e220000000800 */
        /* <DEDUP_REMOVED lines=8> */
[----:B-1----:R-:W-:-:S01]  /*19df0*/  FADD.FTZ R3, R158, R3 ;  /* 0x000000039e037221 */ /* 0x002fc20000010000 */
[----:B------:R-:W-:Y:S01]  /*19e00*/  F2FP.SATFINITE.E4M3.F32.PACK_AB_MERGE_C R155, R158, R155, RZ ;  /* 0x0000009b9e9b723e */ /* 0x000fe200048070ff */
[-C--:B------:R-:W-:Y:S01]  /*19e10*/  FMUL.FTZ R106, R106, R9.reuse ;  /* 0x000000096a6a7220 */ /* 0x080fe20000410000 */
[----:B------:R-:W-:Y:S01]  /*19e20*/  FMUL.FTZ R107, R107, R9 ;  /* 0x000000096b6b7220 */ /* 0x000fe20000410000 */
[----:B------:R-:W-:-:S01]  /*19e30*/  FADD.FTZ R3, R14, R3 ;  /* 0x000000030e037221 */ /* 0x000fc20000010000 */
[-C--:B------:R-:W-:Y:S01]  /*19e40*/  FMUL.FTZ R110, R110, R9.reuse ;  /* 0x000000096e6e7220 */ /* 0x080fe20000410000 */
[----:B------:R-:W-:Y:S01]  /*19e50*/  FMUL.FTZ R111, R111, R9 ;  /* 0x000000096f6f7220 */ /* 0x000fe20000410000 */
[----:B------:R-:W1:Y:S01]  /*19e60*/  MUFU.EX2 R163, R163 ;  /* 0x000000a300a37308 */ /* 0x000e620000000800 */
[----:B0-----:R-:W-:-:S01]  /*19e70*/  FADD.FTZ R3, R154, R3 ;  /* 0x000000039a037221 */ /* 0x001fc20000010000 */
[-C--:B------:R-:W-:Y:S01]  /*19e80*/  FMUL.FTZ R114, R114, R9.reuse ;  /* 0x0000000972727220 */ /* 0x080fe20000410000 */
[-C--:B------:R-:W-:Y:S01]  /*19e90*/  FMUL.FTZ R115, R115, R9.reuse ;  /* 0x0000000973737220 */ /* 0x080fe20000410000 */
[----:B------:R-:W-:Y:S01]  /*19ea0*/  FMUL.FTZ R118, R118, R9 ;  /* 0x0000000976767220 */ /* 0x000fe20000410000 */
[----:B------:R-:W-:-:S01]  /*19eb0*/  FADD.FTZ R3, R162, R3 ;  /* 0x00000003a2037221 */ /* 0x000fc20000010000 */
[-C--:B------:R-:W-:Y:S01]  /*19ec0*/  FMUL.FTZ R119, R119, R9.reuse ;  /* 0x0000000977777220 */ /* 0x080fe20000410000 */
[----:B------:R-:W-:Y:S01]  /*19ed0*/  FMUL.FTZ R122, R122, R9 ;  /* 0x000000097a7a7220 */ /* 0x000fe20000410000 */
[----:B------:R-:W0:Y:S01]  /*19ee0*/  MUFU.EX2 R159, R159 ;  /* 0x0000009f009f7308 */ /* 0x000e220000000800 */
[----:B--2---:R-:W-:-:S01]  /*19ef0*/  FADD.FTZ R3, R167, R3 ;  /* 0x00000003a7037221 */ /* 0x004fc20000010000 */
[----:B------:R-:W-:Y:S01]  /*19f00*/  F2FP.SATFINITE.E4M3.F32.PACK_AB_MERGE_C R162, R167, R162, RZ ;  /* 0x000000a2a7a2723e */ /* 0x000fe200048070ff */
[-C--:B------:R-:W-:Y:S01]  /*19f10*/  FMUL.FTZ R123, R123, R9.reuse ;  /* 0x000000097b7b7220 */ /* 0x080fe20000410000 */
[----:B------:R-:W-:Y:S01]  /*19f20*/  F2FP.SATFINITE.E4M3.F32.PACK_AB_MERGE_C R167, R11, R10, R155 ;  /* 0x0000000a0ba7723e */ /* 0x000fe2000480709b */
[-C--:B------:R-:W-:Y:S01]  /*19f30*/  FMUL.FTZ R126, R126, R9.reuse ;  /* 0x000000097e7e7220 */ /* 0x080fe20000410000 */
[----:B------:R-:W-:Y:S01]  /*19f40*/  F2FP.SATFINITE.E4M3.F32.PACK_AB_MERGE_C R161, R154, R14, R162 ;  /* 0x0000000e9aa1723e */ /* 0x000fe200048070a2 */
[----:B------:R-:W-:Y:S01]  /*19f50*/  FMUL.FTZ R127, R127, R9 ;  /* 0x000000097f7f7220 */ /* 0x000fe20000410000 */
[----:B------:R-:W2:Y:S01]  /*19f60*/  MUFU.EX2 R171, R171 ;  /* 0x000000ab00ab7308 */ /* 0x000ea20000000800 */
[----:B-1----:R-:W-:-:S01]  /*19f70*/  FADD.FTZ R3, R163, R3 ;  /* 0x00000003a3037221 */ /* 0x002fc20000010000 */
[----:B------:R-:W-:Y:S01]  /*19f80*/  F2FP.SATFINITE.E4M3.F32.PACK_AB_MERGE_C R162, R205, R157, R15 ;  /* 0x0000009dcda2723e */ /* 0x000fe2000480700f */
[-C--:B------:R-:W-:Y:S01]  /*19f90*/  FMUL.FTZ R130, R130, R9.reuse ;  /* 0x0000000982827220 */ /* 0x080fe20000410000 */
[-C--:B------:R-:W-:Y:S01]  /*19fa0*/  FMUL.FTZ R131, R131, R9.reuse ;  /* 0x0000000983837220 */ /* 0x080fe20000410000 */
[-C--:B------:R-:W-:Y:S01]  /*19fb0*/  FMUL.FTZ R134, R134, R9.reuse ;  /* 0x0000000986867220 */ /* 0x080fe20000410000 */
        /* <DEDUP_REMOVED lines=11> */
[----:B--2---:R-:W-:-:S01]  /*1a070*/  FADD.FTZ R3, R171, R3 ;  /* 0x00000003ab037221 */ /* 0x004fc20000010000 */
[----:B------:R-:W-:-:S06]  /*1a080*/  FMUL.FTZ R151, R151, R9 ;  /* 0x0000000997977220 */ /* 0x000fcc0000410000 */
[----:B------:R-:W2:Y:S01]  /*1a090*/  MUFU.EX2 R173, R173 ;  /* 0x000000ad00ad7308 */ /* 0x000ea20000000800 */
[----:B-1----:R-:W-:-:S07]  /*1a0a0*/  FADD.FTZ R4, R172, R4 ;  /* 0x00000004ac047221 */ /* 0x002fce0000010000 */
        /* <DEDUP_REMOVED lines=13> */
[----:B-1----:R-:W-:-:S01]  /*1a180*/  FADD.FTZ R4, R177, R4 ;  /* 0x00000004b1047221 */ /* 0x002fc20000010000 */
[----:B------:R-:W-:-:S04]  /*1a190*/  F2FP.SATFINITE.E4M3.F32.PACK_AB_MERGE_C R176, R177, R176, RZ ;  /* 0x000000b0b1b0723e */ /* 0x000fc800048070ff */
[----:B------:R-:W-:Y:S02]  /*1a1a0*/  F2FP.SATFINITE.E4M3.F32.PACK_AB_MERGE_C R156, R173, R172, R176 ;  /* 0x000000acad9c723e */ /* 0x000fe400048070b0 */
        /* <DEDUP_REMOVED lines=13> */
[----:B-1----:R-:W-:-:S07]  /*1a280*/  FADD.FTZ R4, R184, R4 ;  /* 0x00000004b8047221 */ /* 0x002fce0000010000 */
[----:B------:R-:W1:Y:S01]  /*1a290*/  MUFU.EX2 R190, R190 ;  /* 0x000000be00be7308 */ /* 0x000e620000000800 */
[----:B0-----:R-:W-:-:S07]  /*1a2a0*/  FADD.FTZ R3, R187, R3 ;  /* 0x00000003bb037221 */ /* 0x001fce0000010000 */
[----:B------:R-:W0:Y:S01]  /*1a2b0*/  MUFU.EX2 R188, R188 ;  /* 0x000000bc00bc7308 */ /* 0x000e220000000800 */
[----:B--2---:R-:W-:-:S01]  /*1a2c0*/  FADD.FTZ R4, R185, R4 ;  /* 0x00000004b9047221 */ /* 0x004fc20000010000 */
[----:B------:R-:W-:-:S04]  /*1a2d0*/  F2FP.SATFINITE.E4M3.F32.PACK_AB_MERGE_C R158, R185, R184, RZ ;  /* 0x000000b8b99e723e */ /* 0x000fc800048070ff */
[----:B------:R-:W-:Y:S02]  /*1a2e0*/  F2FP.SATFINITE.E4M3.F32.PACK_AB_MERGE_C R158, R181, R180, R158 ;  /* 0x000000b4b59e723e */ /* 0x000fe4000480709e */
        /* <DEDUP_REMOVED lines=34> */
[----:B------:R-:W-:-:S03]  /*1a510*/  F2FP.SATFINITE.E4M3.F32.PACK_AB_MERGE_C R200, R13, R200, RZ ;  /* 0x000000c80dc8723e */ /* 0x000fc600048070ff */
[----:B------:R-:W-:Y:S01]  /*1a520*/  FADD.FTZ R4, R13, R4 ;  /* 0x000000040d047221 */ /* 0x000fe20000010000 */
[----:B------:R-:W-:Y:S02]  /*1a530*/  F2FP.SATFINITE.E4M3.F32.PACK_AB_MERGE_C R154, R197, R196, R200 ;  /* 0x000000c4c59a723e */ /* 0x000fe400048070c8 */
[----:B------:R-:W0:Y:S01]  /*1a540*/  MUFU.EX2 R206, R206 ;  /* 0x000000ce00ce7308 */ /* 0x000e220000000800 */
[----:B--2---:R-:W-:-:S04]  /*1a550*/  FADD.FTZ R3, R202, R3 ;  /* 0x00000003ca037221 */ /* 0x004fc80000010000 */
[----:B-1----:R-:W-:Y:S01]  /*1a560*/  FADD.FTZ R3, R203, R3 ;  /* 0x00000003cb037221 */ /* 0x002fe20000010000 */
[----:B0-----:R-:W-:-:S03]  /*1a570*/  F2FP.SATFINITE.E4M3.F32.PACK_AB_MERGE_C R13, R206, R203, RZ ;  /* 0x000000cbce0d723e */ /* 0x001fc600048070ff */
[----:B------:R-:W-:Y:S01]  /*1a580*/  FADD.FTZ R3, R206, R3 ;  /* 0x00000003ce037221 */ /* 0x000fe20000010000 */
[----:B------:R-:W-:Y:S01]  /*1a590*/  F2FP.SATFINITE.E4M3.F32.PACK_AB_MERGE_C R155, R202, R201, R13 ;  /* 0x000000c9ca9b723e */ /* 0x000fe2000480700d */
[----:B------:R-:W-:Y:S06]  /*1a5a0*/  @!P0 BRA `(.L_x_652) ;  /* 0x0000000000048947 */ /* 0x000fec0003800000 */
[----:B------:R-:W-:Y:S01]  /*1a5b0*/  BPT.TRAP 0x1 ;  /* 0x000000040000795c */ /* 0x000fe20000300000 */
.L_x_652:
[----:B------:R0:W1:Y:S01]  /*1a5c0*/  SYNCS.PHASECHK.TRANS64.TRYWAIT P2, [R5+URZ+0x38850], R6 ;  /* 0x03885006050075a7 */ /* 0x000062000804017f */
[----:B------:R-:W-:Y:S05]  /*1a5d0*/  @!P0 BRA `(.L_x_653) ;  /* 0x0000000000048947 */ /* 0x000fea0003800000 */
[----:B------:R-:W-:Y:S01]  /*1a5e0*/  BPT.TRAP 0x1 ;  /* 0x000000040000795c */ /* 0x000fe20000300000 */
.L_x_653:
[----:B------:R-:W-:Y:S04]  /*1a5f0*/  BSSY B0, `(.L_x_654) ;  /* 0x0000004000007945 */ /* 0x000fe80003800000 */
[----:B-1----:R-:W-:Y:S05]  /*1a600*/  @P2 BRA `(.L_x_655) ;  /* 0x0000000000082947 */ /* 0x002fea0003800000 */
[----:B------:R-:W1:Y:S02]  /*1a610*/  SYNCS.PHASECHK.TRANS64.TRYWAIT P2, [R5+URZ+0x38850], R6 ;  /* 0x03885006050075a7 */ /* 0x000e64000804017f */
[----:B-1----:R-:W-:Y:S05]  /*1a620*/  @!P2 BRA `(.L_x_656) ;  /* 0x000001200014a947 */ /* 0x002fea0003800000 */
.L_x_655:
[----:B------:R-:W-:Y:S05]  /*1a630*/  BSYNC B0 ;  /* 0x0000000000007941 */ /* 0x000fea0003800000 */
.L_x_654:
[----:B------:R-:W2:Y:S01]  /*1a640*/  S2R R9, SR_TID.X ;  /* 0x0000000000097919 */ /* 0x000ea20000002100 */
[----:B01----:R-:W-:Y:S01]  /*1a650*/  LEA R6, R7, UR42, 0xb ;  /* 0x0000002a07067c11 */ /* 0x003fe2000f8e58ff */
[----:B------:R-:W-:Y:S01]  /*1a660*/  IMAD.MOV.U32 R7, RZ, RZ, 0x40000040 ;  /* 0x40000040ff077424 */ /* 0x000fe200078e00ff */
[----:B------:R-:W-:Y:S05]  /*1a670*/  WARPSYNC.ALL ;  /* 0x0000000000007948 */ /* 0x000fea0003800000 */
[----:B------:R-:W-:Y:S01]  /*1a680*/  R2UR UR7, R7 ;  /* 0x00000000070772ca */ /* 0x000fe200000e0000 */
[C---:B------:R-:W-:Y:S01]  /*1a690*/  VIADD R10, R6.reuse, 0x2 ;  /* 0x00000002060a7836 */ /* 0x040fe20000000000 */
[----:B------:R-:W-:-:S02]  /*1a6a0*/  R2UR UR6, R6 ;  /* 0x00000000060672ca */ /* 0x000fc400000e0000 */
[----:B------:R-:W-:Y:S02]  /*1a6b0*/  MOV R11, 0x40000040 ;  /* 0x40000040000b7802 */ /* 0x000fe40000000f00 */
[----:B--2---:R-:W-:-:S05]  /*1a6c0*/  SHF.R.U32.HI R9, RZ, 0x7, R9 ;  /* 0x00000007ff097819 */ /* 0x004fca0000011609 */
[----:B------:R-:W-:-:S05]  /*1a6d0*/  VIADD R7, R9, 0x8 ;  /* 0x0000000809077836 */ /* 0x000fca0000000000 */
[----:B------:R0:W-:Y:S02]  /*1a6e0*/  BAR.SYNC.DEFER_BLOCKING R7, 0x100 ;  /* 0x000400070000751d */ /* 0x0001e40000010000 */
[----:B0-----:R-:W-:-:S04]  /*1a6f0*/  IMAD.MOV.U32 R7, RZ, RZ, 0x40000040 ;  /* 0x40000040ff077424 */ /* 0x001fc800078e00ff */
[----:B------:R-:W-:-:S06]  /*1a700*/  WARPGROUP.ARRIVE ;  /* 0x00000000000079c5 */ /* 0x000fcc0000000000 */
[----:B------:R-:W-:Y:S01]  /*1a710*/  QGMMA.64x256x32.F32.E4M3.E4M3 R24, R164, gdesc[UR4], R24, gsb0 ;  /* 0x03e00004a4187df3 */ /* 0x000fe20008000818 */
[----:B------:R-:W-:Y:S01]  /*1a720*/  R2UR UR6, R10 ;  /* 0x000000000a0672ca */ /* 0x000fe200000e0000 */
[C---:B------:R-:W-:Y:S01]  /*1a730*/  VIADD R10, R6.reuse, 0x4 ;  /* 0x00000004060a7836 */ /* 0x040fe20000000000 */
[----:B------:R-:W-:Y:S01]  /*1a740*/  R2UR UR7, R11 ;  /* 0x000000000b0772ca */ /* 0x000fe200000e0000 */
[----:B------:R-:W-:Y:S02]  /*1a750*/  IMAD.MOV.U32 R11, RZ, RZ, 0x40000040 ;  /* 0x40000040ff0b7424 */ /* 0x000fe400078e00ff */
[----:B------:R-:W-:Y:S01]  /*1a760*/  VIADD R6, R6, 0x6 ;  /* 0x0000000606067836 */ /* 0x000fe20000000000 */
[----:B------:R-:W-:Y:S02]  /*1a770*/  WARPGROUP.DEPBAR.LE gsb0, 0x0 ;  /* 0x00008000000079c5 */ /* 0x000fe40000010000 */
[----:B------:R-:W-:-:S15]  /*1a780*/  WARPGROUP.ARRIVE ;  /* 0x00000000000079c5 */ /* 0x000fde0000000000 */
[----:B------:R-:W-:-:S04]  /*1a790*/  NOP ;  /* 0x0000000000007918 */ /* 0x000fc80000000000 */
[----:B------:R-:W-:Y:S01]  /*1a7a0*/  QGMMA.64x256x32.F32.E4M3.E4M3 R24, R160, gdesc[UR4], R24, gsb0 ;  /* 0x03e00004a0187df3 */ /* 0x000fe20008000818 */
[----:B------:R-:W-:Y:S02]  /*1a7b0*/  R2UR UR6, R10 ;  /* 0x000000000a0672ca */ /* 0x000fe400000e0000 */
[----:B------:R-:W-:Y:S01]  /*1a7c0*/  R2UR UR7, R11 ;  /* 0x000000000b0772ca */ /* 0x000fe200000e0000 */
[----:B------:R-:W-:Y:S02]  /*1a7d0*/  WARPGROUP.DEPBAR.LE gsb0, 0x0 ;  /* 0x00008000000079c5 */ /* 0x000fe40000010000 */
[----:B------:R-:W-:-:S15]  /*1a7e0*/  WARPGROUP.ARRIVE ;  /* 0x00000000000079c5 */ /* 0x000fde0000000000 */
[----:B------:R-:W-:-:S07]  /*1a7f0*/  NOP ;  /* 0x0000000000007918 */ /* 0x000fce0000000000 */
[----:B------:R-:W-:Y:S01]  /*1a800*/  QGMMA.64x256x32.F32.E4M3.E4M3 R24, R156, gdesc[UR4], R24, gsb0 ;  /* 0x03e000049c187df3 */ /* 0x000fe20008000818 */
[----:B------:R-:W-:Y:S02]  /*1a810*/  R2UR UR6, R6 ;  /* 0x00000000060672ca */ /* 0x000fe400000e0000 */
[----:B------:R-:W-:Y:S01]  /*1a820*/  R2UR UR7, R7 ;  /* 0x00000000070772ca */ /* 0x000fe200000e0000 */
[----:B------:R-:W-:Y:S02]  /*1a830*/  WARPGROUP.DEPBAR.LE gsb0, 0x0 ;  /* 0x00008000000079c5 */ /* 0x000fe40000010000 */
[----:B------:R-:W-:-:S15]  /*1a840*/  WARPGROUP.ARRIVE ;  /* 0x00000000000079c5 */ /* 0x000fde0000000000 */
[----:B------:R-:W-:-:S07]  /*1a850*/  NOP ;  /* 0x0000000000007918 */ /* 0x000fce0000000000 */
[----:B------:R-:W-:Y:S03]  /*1a860*/  QGMMA.64x256x32.F32.E4M3.E4M3 R24, R152, gdesc[UR4], R24, gsb0 ;  /* 0x03e0000498187df3 */ /* 0x000fe60008000818 */
[----:B------:R-:W-:Y:S02]  /*1a870*/  WARPGROUP.DEPBAR.LE gsb0, 0x0 ;  /* 0x00008000000079c5 */ /* 0x000fe40000010000 */
[----:B------:R-:W-:Y:S05]  /*1a880*/  @!P0 BRA `(.L_x_657) ;  /* 0x0000000000048947 */ /* 0x000fea0003800000 */
[----:B------:R-:W-:Y:S01]  /*1a890*/  BPT.TRAP 0x1 ;  /* 0x000000040000795c */ /* 0x000fe20000300000 */
.L_x_657:
[----:B------:R-:W-:Y:S01]  /*1a8a0*/  IMAD.U32 R6, RZ, RZ, UR61 ;  /* 0x0000003dff067e24 */ /* 0x000fe2000f8e00ff */
[----:B------:R-:W-:Y:S01]  /*1a8b0*/  IADD3 R5, R5, 0x38860, RZ ;  /* 0x0003886005057810 */ /* 0x000fe20007ffe0ff */
[----:B------:R-:W-:Y:S02]  /*1a8c0*/  IMAD.MOV.U32 R9, RZ, RZ, R169 ;  /* 0x000000ffff097224 */ /* 0x000fe400078e00a9 */
[----:B------:R-:W-:Y:S01]  /*1a8d0*/  IMAD.MOV.U32 R10, RZ, RZ, R168 ;  /* 0x000000ffff0a7224 */ /* 0x000fe200078e00a8 */
[----:B------:R-:W-:-:S04]  /*1a8e0*/  PRMT R5, R6, 0x654, R5 ;  /* 0x0000065406057816 */ /* 0x000fc80000000005 */
[----:B------:R0:W-:Y:S01]  /*1a8f0*/  SYNCS.ARRIVE.TRANS64.RED.A1T0 RZ, [R5+URZ], RZ ;  /* 0x000000ff05ff79a7 */ /* 0x0001e2000810043f */
[----:B------:R-:W-:Y:S05]  /*1a900*/  @P1 BRA `(.L_x_658) ;  /* 0xffffffd000bc1947 */ /* 0x000fea000383ffff */
.L_x_646:
[----:B------:R-:W2:Y:S04]  /*1a910*/  LDL R7, [R1+0x50] ;  /* 0x0000500001077983 */ /* 0x000ea80000100800 */
[----:B0-----:R-:W3:Y:S01]  /*1a920*/  LDL R5, [R1+0x3c] ;  /* 0x00003c0001057983 */ /* 0x001ee20000100800 */
[----:B------:R-:W-:Y:S05]  /*1a930*/  WARPSYNC.ALL ;  /* 0x0000000000007948 */ /* 0x000fea0003800000 */
[----:B------:R-:W0:Y:S01]  /*1a940*/  SHFL.BFLY PT, R0, R4, 0x2, 0x1f ;  /* 0x0c401f0004007f89 */ /* 0x000e2200000e0000 */
[----:B------:R-:W-:Y:S01]  /*1a950*/  IMAD.MOV.U32 R167, RZ, RZ, -0x800000 ;  /* 0xff800000ffa77424 */ /* 0x000fe200078e00ff */
[----:B------:R-:W-:Y:S01]  /*1a960*/  ULDC.64 UR4, c[0x0][0x9a0] ;  /* 0x0002680000047ab9 */ /* 0x000fe20000000a00 */
[----:B------:R-:W-:-:S02]  /*1a970*/  IMAD.MOV.U32 R6, RZ, RZ, RZ ;  /* 0x000000ffff067224 */ /* 0x000fc400078e00ff */
[----:B------:R-:W-:Y:S02]  /*1a980*/  IMAD.MOV.U32 R166, RZ, RZ, -0x800000 ;  /* 0xff800000ffa67424 */ /* 0x000fe400078e00ff */
[----:B0-----:R-:W-:-:S05]  /*1a990*/  FADD.FTZ R0, R0, R4 ;  /* 0x0000000400007221 */ /* 0x001fca0000010000 */
[----:B------:R-:W0:Y:S02]  /*1a9a0*/  SHFL.BFLY PT, R4, R0, 0x1, 0x1f ;  /* 0x0c201f0000047f89 */ /* 0x000e2400000e0000 */
[----:B0-----:R-:W-:Y:S01]  /*1a9b0*/  FADD.FTZ R4, R0, R4 ;  /* 0x0000000400047221 */ /* 0x001fe20000010000 */
[----:B------:R-:W-:-:S03]  /*1a9c0*/  IMAD.MOV.U32 R0, RZ, RZ, RZ ;  /* 0x000000ffff007224 */ /* 0x000fc600078e00ff */
[----:B------:R-:W-:Y:S01]  /*1a9d0*/  FMUL.FTZ R2, R4, 0.00390625 ;  /* 0x3b80000004027820 */ /* 0x000fe20000410000 */
[----:B------:R0:W-:Y:S08]  /*1a9e0*/  BAR.ARV R8, 0x100 ;  /* 0x000400080000751d */ /* 0x0001f00000002000 */
[----:B------:R-:W-:Y:S06]  /*1a9f0*/  BAR.ARV 0x8, 0x180 ;  /* 0x0206000000007b1d */ /* 0x000fec0000002000 */
[----:B------:R-:W-:-:S02]  /*1aa00*/  FSETP.NE.FTZ.AND P1, PT, R2, RZ, PT ;  /* 0x000000ff0200720b */ /* 0x000fc40003f35000 */
[----:B------:R-:W-:-:S11]  /*1aa10*/  FSETP.NE.FTZ.AND P0, PT, R4, RZ, PT ;  /* 0x000000ff0400720b */ /* 0x000fd60003f15000 */
[----:B------:R-:W1:Y:S08]  /*1aa20*/  @P1 MUFU.LG2 R2, R2 ;  /* 0x0000000200021308 */ /* 0x000e700000000c00 */
[----:B------:R4:W-:Y:S02]  /*1aa30*/  @P0 MUFU.RCP R0, R4 ;  /* 0x0000000400000308 */ /* 0x0009e40000001000 */
[----:B----4-:R-:W-:Y:S01]  /*1aa40*/  MOV R4, UR38 ;  /* 0x0000002600047c02 */ /* 0x010fe20008000f00 */
[----:B-1----:R-:W-:-:S04]  /*1aa50*/  @P1 FMUL.FTZ R2, R2, 0.69314718246459960938 ;  /* 0x3f31721802021820 */ /* 0x002fc80000410000 */
[----:B------:R-:W-:-:S04]  /*1aa60*/  @P1 FMUL.FTZ R4, R4, 0.69314718246459960938 ;  /* 0x3f31721804041820 */ /* 0x000fc80000410000 */
[----:B------:R-:W-:Y:S02]  /*1aa70*/  @P1 FFMA.FTZ R167, R4, R168, R2 ;  /* 0x000000a804a71223 */ /* 0x000fe40000010002 */
[----:B------:R-:W1:Y:S02]  /*1aa80*/  SHFL.BFLY PT, R2, R3, 0x2, 0x1f ;  /* 0x0c401f0003027f89 */ /* 0x000e6400000e0000 */
[----:B-1----:R-:W-:-:S05]  /*1aa90*/  FADD.FTZ R2, R2, R3 ;  /* 0x0000000302027221 */ /* 0x002fca0000010000 */
[----:B------:R-:W1:Y:S02]  /*1aaa0*/  SHFL.BFLY PT, R3, R2, 0x1, 0x1f ;  /* 0x0c201f0002037f89 */ /* 0x000e6400000e0000 */
[----:B-1----:R-:W-:-:S04]  /*1aab0*/  FADD.FTZ R2, R2, R3 ;  /* 0x0000000302027221 */ /* 0x002fc80000010000 */
[C---:B------:R-:W-:Y:S01]  /*1aac0*/  FMUL.FTZ R3, R2.reuse, 0.00390625 ;  /* 0x3b80000002037820 */ /* 0x040fe20000410000 */
[----:B------:R-:W-:-:S04]  /*1aad0*/  FSETP.NE.FTZ.AND P0, PT, R2, RZ, PT ;  /* 0x000000ff0200720b */ /* 0x000fc80003f15000 */
[----:B------:R-:W-:-:S09]  /*1aae0*/  FSETP.NE.FTZ.AND P1, PT, R3, RZ, PT ;  /* 0x000000ff0300720b */ /* 0x000fd20003f35000 */
[----:B------:R1:W-:Y:S01]  /*1aaf0*/  @P0 MUFU.RCP R6, R2 ;  /* 0x0000000200060308 */ /* 0x0003e20000001000 */
[----:B------:R-:W-:-:S04]  /*1ab00*/  ISETP.NE.U32.AND P0, PT, RZ, UR4, PT ;  /* 0x00000004ff007c0c */ /* 0x000fc8000bf05070 */
[----:B------:R-:W-:-:S03]  /*1ab10*/  ISETP.NE.AND.EX P0, PT, RZ, UR5, PT, P0 ;  /* 0x00000005ff007c0c */ /* 0x000fc6000bf05300 */
[----:B------:R-:W4:Y:S01]  /*1ab20*/  @P1 MUFU.LG2 R3, R3 ;  /* 0x0000000300031308 */ /* 0x000f220000000c00 */
[----:B-1----:R-:W-:-:S04]  /*1ab30*/  IMAD.U32 R2, RZ, RZ, UR38 ;  /* 0x00000026ff027e24 */ /* 0x002fc8000f8e00ff */
[----:B------:R-:W-:Y:S01]  /*1ab40*/  @P1 FMUL.FTZ R2, R2, 0.69314718246459960938 ;  /* 0x3f31721802021820 */ /* 0x000fe20000410000 */
[----:B----4-:R-:W-:-:S04]  /*1ab50*/  @P1 FMUL.FTZ R3, R3, 0.69314718246459960938 ;  /* 0x3f31721803031820 */ /* 0x010fc80000410000 */
[----:B------:R-:W-:Y:S02]  /*1ab60*/  @P1 FFMA.FTZ R166, R2, R169, R3 ;  /* 0x000000a902a61223 */ /* 0x000fe40000010003 */
[----:B------:R-:W2:Y:S02]  /*1ab70*/  @P0 LDC.64 R2, c[0x0][0x9c8] ;  /* 0x00027200ff020b82 */ /* 0x000ea40000000a00 */
[-C--:B--2---:R-:W-:Y:S02]  /*1ab80*/  @P0 IMAD R4, R7, R2.reuse, RZ ;  /* 0x0000000207040224 */ /* 0x084fe400078e02ff */
[----:B------:R-:W2:Y:S02]  /*1ab90*/  LDL.LU R7, [R1+0x58] ;  /* 0x0000580001077983 */ /* 0x000ea40000300800 */
[C---:B---3--:R-:W-:Y:S02]  /*1aba0*/  @P0 IMAD R4, R5.reuse, R3, R4 ;  /* 0x0000000305040224 */ /* 0x048fe400078e0204 */
[----:B------:R-:W-:-:S05]  /*1abb0*/  @P0 IMAD.WIDE.U32 R2, R5, R2, RZ ;  /* 0x0000000205020225 */ /* 0x000fca00078e00ff */
[----:B------:R-:W-:Y:S01]  /*1abc0*/  @P0 IADD3 R5, R3, R4, RZ ;  /* 0x0000000403050210 */ /* 0x000fe20007ffe0ff */
[----:B------:R-:W-:Y:S02]  /*1abd0*/  @P0 IMAD.MOV.U32 R4, RZ, RZ, R2 ;  /* 0x000000ffff040224 */ /* 0x000fe400078e0002 */
[----:B------:R-:W1:Y:S02]  /*1abe0*/  @P0 LDC.64 R2, c[0x0][0x9d0] ;  /* 0x00027400ff020b82 */ /* 0x000e640000000a00 */
[----:B-1----:R-:W-:-:S04]  /*1abf0*/  @P0 IMAD.WIDE.U32 R4, R220, R2, R4 ;  /* 0x00000002dc040225 */ /* 0x002fc800078e0004 */
[----:B------:R-:W-:Y:S01]  /*1ac00*/  @P0 IMAD R3, R220, R3, R5 ;  /* 0x00000003dc030224 */ /* 0x000fe200078e0205 */
[----:B------:R-:W-:-:S04]  /*1ac10*/  @P0 LEA R2, P1, R4, UR4, 0x2 ;  /* 0x0000000404020c11 */ /* 0x000fc8000f8210ff */
[----:B------:R-:W-:Y:S01]  /*1ac20*/  @P0 LEA.HI.X R3, R4, UR5, R3, 0x2, P1 ;  /* 0x0000000504030c11 */ /* 0x000fe200088f1403 */
[----:B------:R-:W-:-:S06]  /*1ac30*/  IMAD.MOV.U32 R4, RZ, RZ, 0x3f800000 ;  /* 0x3f800000ff047424 */ /* 0x000fcc00078e00ff */
[----:B------:R-:W3:Y:S01]  /*1ac40*/  @P0 LDG.E R4, desc[UR36][R2.64] ;  /* 0x0000002402040981 */ /* 0x000ee2000c1e1900 */
[----:B------:R-:W-:-:S05]  /*1ac50*/  VIADD R222, R222, 0x1 ;  /* 0x00000001dede7836 */ /* 0x000fca0000000000 */
[C---:B------:R-:W-:Y:S02]  /*1ac60*/  ISETP.NE.AND P1, PT, R222.reuse, 0x2, PT ;  /* 0x00000002de00780c */ /* 0x040fe40003f25270 */
[----:B------:R-:W-:Y:S02]  /*1ac70*/  PLOP3.LUT P0, PT, PT, PT, PT, 0x8, 0x0 ;  /* 0x000000000000781c */ /* 0x000fe40003f0e170 */
[----:B------:R-:W-:Y:S01]  /*1ac80*/  SEL R222, R222, RZ, P1 ;  /* 0x000000ffdede7207 */ /* 0x000fe20000800000 */
[----:B--2---:R-:W-:-:S05]  /*1ac90*/  VIADD R7, R7, 0x1 ;  /* 0x0000000107077836 */ /* 0x004fca0000000000 */
[----:B------:R0:W-:Y:S01]  /*1aca0*/  STL [R1+0x58], R7 ;  /* 0x0000580701007387 */ /* 0x0001e20000100800 */
[-C--:B---3--:R-:W-:Y:S01]  /*1acb0*/  FMUL.FTZ R2, R0, R4.reuse ;  /* 0x0000000400027220 */ /* 0x088fe20000410000 */
[----:B------:R-:W-:-:S03]  /*1acc0*/  FMUL.FTZ R3, R6, R4 ;  /* 0x0000000406037220 */ /* 0x000fc60000410000 */
        /* <DEDUP_REMOVED lines=64> */
[----:B------:R-:W-:Y:S01]  /*1b0d0*/  SEL R2, RZ, 0x1, P1 ;  /* 0x00000001ff027807 */ /* 0x000fe20000800000 */
        /* <DEDUP_REMOVED lines=64> */
[----:B0-----:R-:W-:-:S07]  /*1b4e0*/  LOP3.LUT R223, R223, R2, RZ, 0x3c, !PT ;  /* 0x00000002dfdf7212 */ /* 0x001fce00078e3cff */
.L_x_593:
[----:B------:R-:W-:Y:S05]  /*1b4f0*/  WARPSYNC.ALL ;  /* 0x0000000000007948 */ /* 0x000fea0003800000 */
[----:B------:R-:W2:Y:S01]  /*1b500*/  LDL R2, [R1+0x40] ;  /* 0x0000400001027983 */ /* 0x000ea20000100800 */
[----:B------:R-:W0:Y:S01]  /*1b510*/  S2UR UR61, SR_CgaCtaId ;  /* 0x00000000003d79c3 */ /* 0x000e220000008800 */
[----:B------:R-:W-:Y:S01]  /*1b520*/  UMOV UR4, 0x400 ;  /* 0x0000040000047882 */ /* 0x000fe20000000000 */
[----:B------:R-:W-:Y:S01]  /*1b530*/  BSSY B0, `(.L_x_659) ;  /* 0x0000723000007945 */ /* 0x000fe20003800000 */
[----:B0-----:R-:W-:-:S06]  /*1b540*/  ULEA UR4, UR61, UR4, 0x18 ;  /* 0x000000043d047291 */ /* 0x001fcc000f8ec03f */
[----:B------:R-:W-:Y:S01]  /*1b550*/  MOV R19, UR4 ;  /* 0x0000000400137c02 */ /* 0x000fe20008000f00 */
[----:B------:R-:W-:Y:S06]  /*1b560*/  BAR.SYNC.DEFER_BLOCKING 0x5, 0x180 ;  /* 0x0146000000007b1d */ /* 0x000fec0000010000 */
[----:B------:R0:W1:Y:S02]  /*1b570*/  LDS.128 R40, [R19+0x388d0] ;  /* 0x0388d00013287984 */ /* 0x0000640000000c00 */
[----:B------:R-:W-:Y:S06]  /*1b580*/  BAR.ARV 0x4, 0x180 ;  /* 0x0106000000007b1d */ /* 0x000fec0000002000 */
[----:B--2---:R-:W-:-:S13]  /*1b590*/  ISETP.NE.AND P1, PT, R2, RZ, PT ;  /* 0x000000ff0200720c */ /* 0x004fda0003f25270 */
[----:B------:R-:W2:Y:S02]  /*1b5a0*/  @!P1 LDC R2, c[0x0][0xad4] ;  /* 0x0002b500ff029b82 */ /* 0x000ea40000000800 */
[----:B--2---:R0:W-:Y:S01]  /*1b5b0*/  @!P1 STL [R1+0x40], R2 ;  /* 0x0000400201009387 */ /* 0x0041e20000100800 */
[----:B-1----:R-:W-:Y:S05]  /*1b5c0*/  @P0 BRA `(.L_x_660) ;  /* 0x00000060006c0947 */ /* 0x002fea0003800000 */
[----:B------:R-:W2:Y:S01]  /*1b5d0*/  LDL R3, [R1+0x1a0] ;  /* 0x0001a00001037983 */ /* 0x000ea20000100800 */
[----:B------:R-:W-:Y:S01]  /*1b5e0*/  ULDC.64 UR4, c[0x4][0x128] ;  /* 0x01004a0000047ab9 */ /* 0x000fe20000000a00 */
[----:B0-----:R-:W0:Y:S01]  /*1b5f0*/  S2R R2, SR_SWINHI ;  /* 0x0000000000027919 */ /* 0x001e220000002f00 */
[----:B-----5:R-:W-:Y:S02]  /*1b600*/  MOV R24, R19 ;  /* 0x0000001300187202 */ /* 0x020fe40000000f00 */
[----:B0-----:R-:W-:-:S03]  /*1b610*/  MOV R25, R2 ;  /* 0x0000000200197202 */ /* 0x001fc60000000f00 */
[----:B--2---:R-:W-:-:S03]  /*1b620*/  IMAD.WIDE R2, R3, 0x2, R24 ;  /* 0x0000000203027825 */ /* 0x004fc600078e0218 */
[C---:B------:R-:W-:Y:S02]  /*1b630*/  IADD3 R46, P5, R2.reuse, 0xc000, RZ ;  /* 0x0000c000022e7810 */ /* 0x040fe40007fbe0ff */
[----:B------:R-:W-:Y:S02]  /*1b640*/  IADD3 R50, P1, R2, 0xc060, RZ ;  /* 0x0000c06002327810 */ /* 0x000fe40007f3e0ff */
[----:B------:R-:W-:Y:S02]  /*1b650*/  LOP3.LUT R47, R46, 0x380, RZ, 0xc0, !PT ;  /* 0x000003802e2f7812 */ /* 0x000fe400078ec0ff */
[----:B------:R-:W-:Y:S01]  /*1b660*/  LOP3.LUT R4, R50, 0x380, RZ, 0xc0, !PT ;  /* 0x0000038032047812 */ /* 0x000fe200078ec0ff */
[----:B------:R-:W-:Y:S01]  /*1b670*/  IMAD.X R51, RZ, RZ, R3, P1 ;  /* 0x000000ffff337224 */ /* 0x000fe200008e0603 */
[----:B------:R-:W-:Y:S02]  /*1b680*/  SHF.R.U64 R47, R47, 0x3, RZ ;  /* 0x000000032f2f7819 */ /* 0x000fe400000012ff */
[----:B------:R-:W-:-:S02]  /*1b690*/  IADD3 R54, P0, R2, 0xc040, RZ ;  /* 0x0000c04002367810 */ /* 0x000fc40007f1e0ff */
[----:B------:R-:W-:Y:S01]  /*1b6a0*/  LOP3.LUT R46, R47, R46, RZ, 0x3c, !PT ;  /* 0x0000002e2f2e7212 */ /* 0x000fe200078e3cff */
[----:B------:R-:W-:Y:S01]  /*1b6b0*/  IMAD.X R47, RZ, RZ, R3, P5 ;  /* 0x000000ffff2f7224 */ /* 0x000fe200028e0603 */
[----:B------:R-:W-:Y:S02]  /*1b6c0*/  SHF.R.U64 R4, R4, 0x3, RZ ;  /* 0x0000000304047819 */ /* 0x000fe400000012ff */
[----:B------:R-:W-:Y:S02]  /*1b6d0*/  LOP3.LUT R55, R54, 0x380, RZ, 0xc0, !PT ;  /* 0x0000038036377812 */ /* 0x000fe400078ec0ff */
[C---:B------:R-:W-:Y:S02]  /*1b6e0*/  IADD3 R6, P1, R2.reuse, 0x8020, RZ ;  /* 0x0000802002067810 */ /* 0x040fe40007f3e0ff */
[C---:B------:R-:W-:Y:S02]  /*1b6f0*/  IADD3 R26, P5, R2.reuse, 0x4040, RZ ;  /* 0x00004040021a7810 */ /* 0x040fe40007fbe0ff */
[----:B------:R-:W-:-:S02]  /*1b700*/  IADD3 R30, P4, R2, 0x8060, RZ ;  /* 0x00008060021e7810 */ /* 0x000fc40007f9e0ff */
[----:B------:R-:W-:Y:S02]  /*1b710*/  LOP3.LUT R50, R4, R50, RZ, 0x3c, !PT ;  /* 0x0000003204327212 */ /* 0x000fe400078e3cff */
[----:B------:R-:W-:Y:S02]  /*1b720*/  SHF.R.U64 R55, R55, 0x3, RZ ;  /* 0x0000000337377819 */ /* 0x000fe400000012ff */
[----:B------:R-:W-:Y:S02]  /*1b730*/  LOP3.LUT R7, R6, 0x380, RZ, 0xc0, !PT ;  /* 0x0000038006077812 */ /* 0x000fe400078ec0ff */
[----:B------:R-:W-:Y:S02]  /*1b740*/  LOP3.LUT R4, R26, 0x380, RZ, 0xc0, !PT ;  /* 0x000003801a047812 */ /* 0x000fe400078ec0ff */
[----:B------:R-:W-:Y:S02]  /*1b750*/  LOP3.LUT R31, R30, 0x380, RZ, 0xc0, !PT ;  /* 0x000003801e1f7812 */ /* 0x000fe400078ec0ff */
[----:B------:R-:W-:Y:S01]  /*1b760*/  LOP3.LUT R54, R55, R54, RZ, 0x3c, !PT ;  /* 0x0000003637367212 */ /* 0x000fe200078e3cff */
[----:B------:R-:W-:Y:S01]  /*1b770*/  IMAD.X R55, RZ, RZ, R3, P0 ;  /* 0x000000ffff377224 */ /* 0x000fe200000e0603 */
[----:B------:R-:W-:-:S02]  /*1b780*/  SHF.R.U64 R7, R7, 0x3, RZ ;  /* 0x0000000307077819 */ /* 0x000fc400000012ff */
[----:B------:R-:W-:Y:S02]  /*1b790*/  SHF.R.U64 R4, R4, 0x3, RZ ;  /* 0x0000000304047819 */ /* 0x000fe400000012ff */
[----:B------:R-:W-:Y:S02]  /*1b7a0*/  IADD3 R38, P3, R2, 0xc020, RZ ;  /* 0x0000c02002267810 */ /* 0x000fe40007f7e0ff */
[----:B------:R-:W-:Y:S02]  /*1b7b0*/  SHF.R.U64 R31, R31, 0x3, RZ ;  /* 0x000000031f1f7819 */ /* 0x000fe400000012ff */
[----:B------:R-:W-:Y:S02]  /*1b7c0*/  LOP3.LUT R6, R7, R6, RZ, 0x3c, !PT ;  /* 0x0000000607067212 */ /* 0x000fe400078e3cff */
[----:B------:R-:W-:Y:S02]  /*1b7d0*/  LOP3.LUT R26, R4, R26, RZ, 0x3c, !PT ;  /* 0x0000001a041a7212 */ /* 0x000fe400078e3cff */
[----:B------:R-:W-:-:S02]  /*1b7e0*/  MOV R7, R50 ;  /* 0x0000003200077202 */ /* 0x000fc40000000f00 */
[----:B------:R-:W-:Y:S02]  /*1b7f0*/  LOP3.LUT R39, R38, 0x380, RZ, 0xc0, !PT ;  /* 0x0000038026277812 */ /* 0x000fe400078ec0ff */
[----:B------:R-:W-:Y:S01]  /*1b800*/  LOP3.LUT R30, R31, R30, RZ, 0x3c, !PT ;  /* 0x0000001e1f1e7212 */ /* 0x000fe200078e3cff */
[----:B------:R-:W-:Y:S01]  /*1b810*/  STL [R1+0xc0], R7 ;  /* 0x0000c00701007387 */ /* 0x000fe20000100800 */
[----:B------:R-:W-:Y:S02]  /*1b820*/  MOV R4, R54 ;  /* 0x0000003600047202 */ /* 0x000fe40000000f00 */
[----:B------:R-:W-:Y:S02]  /*1b830*/  IADD3.X R31, RZ, R3, RZ, P4, !PT ;  /* 0x00000003ff1f7210 */ /* 0x000fe400027fe4ff */
[C---:B------:R-:W-:Y:S01]  /*1b840*/  IADD3 R50, P4, R2.reuse, 0x4020, RZ ;  /* 0x0000402002327810 */ /* 0x040fe20007f9e0ff */
[----:B------:R0:W-:Y:S01]  /*1b850*/  STL [R1+0xbc], R4 ;  /* 0x0000bc0401007387 */ /* 0x0001e20000100800 */
[----:B------:R-:W-:-:S02]  /*1b860*/  IADD3 R34, P2, R2, 0x8040, RZ ;  /* 0x0000804002227810 */ /* 0x000fc40007f5e0ff */
[----:B------:R-:W-:Y:S01]  /*1b870*/  SHF.R.U64 R39, R39, 0x3, RZ ;  /* 0x0000000327277819 */ /* 0x000fe200000012ff */
[--C-:B------:R-:W-:Y:S01]  /*1b880*/  IMAD.X R51, RZ, RZ, R3.reuse, P4 ;  /* 0x000000ffff337224 */ /* 0x100fe200020e0603 */
[----:B------:R-:W-:Y:S02]  /*1b890*/  LOP3.LUT R35, R34, 0x380, RZ, 0xc0, !PT ;  /* 0x0000038022237812 */ /* 0x000fe400078ec0ff */
[----:B------:R-:W-:Y:S01]  /*1b8a0*/  LOP3.LUT R38, R39, R38, RZ, 0x3c, !PT ;  /* 0x0000002627267212 */ /* 0x000fe200078e3cff */
[----:B------:R-:W-:Y:S01]  /*1b8b0*/  IMAD.X R39, RZ, RZ, R3, P3 ;  /* 0x000000ffff277224 */ /* 0x000fe200018e0603 */
[----:B------:R-:W-:Y:S02]  /*1b8c0*/  SHF.R.U64 R35, R35, 0x3, RZ ;  /* 0x0000000323237819 */ /* 0x000fe400000012ff */
[----:B0-----:R-:W-:Y:S02]  /*1b8d0*/  LOP3.LUT R4, R50, 0x380, RZ, 0xc0, !PT ;  /* 0x0000038032047812 */ /* 0x001fe400078ec0ff */
[----:B------:R-:W-:-:S02]  /*1b8e0*/  MOV R7, R38 ;  /* 0x0000002600077202 */ /* 0x000fc40000000f00 */
[----:B------:R-:W-:Y:S02]  /*1b8f0*/  SHF.R.U64 R4, R4, 0x3, RZ ;  /* 0x0000000304047819 */ /* 0x000fe400000012ff */
[----:B------:R-:W-:Y:S01]  /*1b900*/  LOP3.LUT R34, R35, R34, RZ, 0x3c, !PT ;  /* 0x0000002223227212 */ /* 0x000fe200078e3cff */
[----:B------:R-:W-:Y:S01]  /*1b910*/  IMAD.X R35, RZ, RZ, R3, P2 ;  /* 0x000000ffff237224 */ /* 0x000fe200010e0603 */
[----:B------:R-:W-:Y:S01]  /*1b920*/  LOP3.LUT R50, R4, R50, RZ, 0x3c, !PT ;  /* 0x0000003204327212 */ /* 0x000fe200078e3cff */
[----:B------:R0:W-:Y:S01]  /*1b930*/  STL [R1+0xb4], R7 ;  /* 0x0000b40701007387 */ /* 0x0001e20000100800 */
[----:B------:R-:W-:Y:S02]  /*1b940*/  MOV R4, R46 ;  /* 0x0000002e00047202 */ /* 0x000fe40000000f00 */
[C---:B------:R-:W-:Y:S02]  /*1b950*/  IADD3 R8, P0, R2.reuse, 0x8000, RZ ;  /* 0x0000800002087810 */ /* 0x040fe40007f1e0ff */
[----:B------:R-:W-:Y:S01]  /*1b960*/  IADD3 R38, P2, R2, 0x4000, RZ ;  /* 0x0000400002267810 */ /* 0x000fe20007f5e0ff */
[----:B------:R1:W-:Y:S01]  /*1b970*/  STL [R1+0xb0], R4 ;  /* 0x0000b00401007387 */ /* 0x0003e20000100800 */
[----:B------:R-:W-:-:S02]  /*1b980*/  LOP3.LUT R9, R8, 0x380, RZ, 0xc0, !PT ;  /* 0x0000038008097812 */ /* 0x000fc400078ec0ff */
[----:B------:R-:W-:Y:S01]  /*1b990*/  IADD3 R14, P3, R2, 0x4060, RZ ;  /* 0x00004060020e7810 */ /* 0x000fe20007f7e0ff */
[--C-:B0-----:R-:W-:Y:S01]  /*1b9a0*/  IMAD.X R7, RZ, RZ, R3.reuse, P1 ;  /* 0x000000ffff077224 */ /* 0x101fe200008e0603 */
[----:B------:R-:W-:Y:S01]  /*1b9b0*/  SHF.R.U64 R9, R9, 0x3, RZ ;  /* 0x0000000309097819 */ /* 0x000fe200000012ff */
[----:B------:R-:W-:Y:S01]  /*1b9c0*/  IMAD.X R39, RZ, RZ, R3, P2 ;  /* 0x000000ffff277224 */ /* 0x000fe200010e0603 */
[----:B------:R-:W-:Y:S02]  /*1b9d0*/  LOP3.LUT R15, R14, 0x380, RZ, 0xc0, !PT ;  /* 0x000003800e0f7812 */ /* 0x000fe400078ec0ff */
[----:B------:R-:W-:Y:S02]  /*1b9e0*/  LOP3.LUT R8, R9, R8, RZ, 0x3c, !PT ;  /* 0x0000000809087212 */ /* 0x000fe400078e3cff */
[----:B-1----:R-:W-:Y:S02]  /*1b9f0*/  LOP3.LUT R4, R38, 0x380, RZ, 0xc0, !PT ;  /* 0x0000038026047812 */ /* 0x002fe400078ec0ff */
[----:B------:R-:W-:-:S02]  /*1ba00*/  MOV R9, R30 ;  /* 0x0000001e00097202 */ /* 0x000fc40000000f00 */
[----:B------:R-:W-:Y:S02]  /*1ba10*/  SHF.R.U64 R4, R4, 0x3, RZ ;  /* 0x0000000304047819 */ /* 0x000fe400000012ff */
[----:B------:R-:W-:Y:S01]  /*1ba20*/  IADD3 R30, P1, R2, 0x60, RZ ;  /* 0x00000060021e7810 */ /* 0x000fe20007f3e0ff */
[----:B------:R0:W-:Y:S01]  /*1ba30*/  STL [R1+0xac], R9 ;  /* 0x0000ac0901007387 */ /* 0x0001e20000100800 */
[----:B------:R-:W-:Y:S02]  /*1ba40*/  LOP3.LUT R38, R4, R38, RZ, 0x3c, !PT ;  /* 0x0000002604267212 */ /* 0x000fe400078e3cff */
[----:B------:R-:W-:Y:S01]  /*1ba50*/  MOV R4, R34 ;  /* 0x0000002200047202 */ /* 0x000fe20000000f00 */
[----:B------:R-:W-:Y:S01]  /*1ba60*/  IMAD.X R31, RZ, RZ, R3, P1 ;  /* 0x000000ffff1f7224 */ /* 0x000fe200008e0603 */
[----:B------:R-:W-:Y:S01]  /*1ba70*/  SHF.R.U64 R15, R15, 0x3, RZ ;  /* 0x000000030f0f7819 */ /* 0x000fe200000012ff */
[----:B------:R-:W1:Y:S01]  /*1ba80*/  S2R R34, SR_TID.X ;  /* 0x0000000000227919 */ /* 0x000e620000002100 */
[----:B------:R-:W-:-:S02]  /*1ba90*/  IADD3.X R27, RZ, R3, RZ, P5, !PT ;  /* 0x00000003ff1b7210 */ /* 0x000fc40002ffe4ff */
[----:B------:R-:W-:Y:S01]  /*1baa0*/  LOP3.LUT R14, R15, R14, RZ, 0x3c, !PT ;  /* 0x0000000e0f0e7212 */ /* 0x000fe200078e3cff */
[----:B------:R2:W-:Y:S01]  /*1bab0*/  STL [R1+0x98], R4 ;  /* 0x0000980401007387 */ /* 0x0005e20000100800 */
[--C-:B0-----:R-:W-:Y:S01]  /*1bac0*/  IMAD.X R9, RZ, RZ, R3.reuse, P0 ;  /* 0x000000ffff097224 */ /* 0x101fe200000e0603 */
[----:B------:R-:W-:Y:S01]  /*1bad0*/  MOV R215, R26 ;  /* 0x0000001a00d77202 */ /* 0x000fe20000000f00 */
[----:B------:R-:W-:Y:S01]  /*1bae0*/  IMAD.X R15, RZ, RZ, R3, P3 ;  /* 0x000000ffff0f7224 */ /* 0x000fe200018e0603 */
[----:B------:R-:W-:Y:S02]  /*1baf0*/  MOV R214, R50 ;  /* 0x0000003200d67202 */ /* 0x000fe40000000f00 */
[----:B------:R-:W-:Y:S02]  /*1bb00*/  MOV R213, R38 ;  /* 0x0000002600d57202 */ /* 0x000fe40000000f00 */
[----:B--2---:R-:W-:-:S04]  /*1bb10*/  LOP3.LUT R4, R30, 0x380, RZ, 0xc0, !PT ;  /* 0x000003801e047812 */ /* 0x004fc800078ec0ff */
[----:B------:R-:W-:-:S04]  /*1bb20*/  SHF.R.U64 R4, R4, 0x3, RZ ;  /* 0x0000000304047819 */ /* 0x000fc800000012ff */
[----:B------:R-:W-:Y:S02]  /*1bb30*/  LOP3.LUT R30, R4, R30, RZ, 0x3c, !PT ;  /* 0x0000001e041e7212 */ /* 0x000fe400078e3cff */
[----:B------:R-:W-:Y:S02]  /*1bb40*/  MOV R4, R6 ;  /* 0x0000000600047202 */ /* 0x000fe40000000f00 */
[----:B------:R-:W-:Y:S02]  /*1bb50*/  MOV R6, R8 ;  /* 0x0000000800067202 */ /* 0x000fe40000000f00 */
[----:B------:R-:W-:Y:S01]  /*1bb60*/  MOV R212, R30 ;  /* 0x0000001e00d47202 */ /* 0x000fe20000000f00 */
[----:B------:R0:W-:Y:S04]  /*1bb70*/  STL [R1+0x90], R4 ;  /* 0x0000900401007387 */ /* 0x0001e80000100800 */
[----:B------:R2:W-:Y:S01]  /*1bb80*/  STL [R1+0x80], R6 ;  /* 0x0000800601007387 */ /* 0x0005e20000100800 */
[----:B0-----:R-:W-:-:S02]  /*1bb90*/  MOV R4, R14 ;  /* 0x0000000e00047202 */ /* 0x001fc40000000f00 */
[----:B--2---:R-:W-:-:S03]  /*1bba0*/  IADD3 R6, P0, R2, 0x40, RZ ;  /* 0x0000004002067810 */ /* 0x004fc60007f1e0ff */
[----:B------:R0:W-:Y:S02]  /*1bbb0*/  STL [R1+0x8], R4 ;  /* 0x0000080401007387 */ /* 0x0001e40000100800 */
[----:B------:R-:W-:Y:S01]  /*1bbc0*/  IMAD.X R7, RZ, RZ, R3, P0 ;  /* 0x000000ffff077224 */ /* 0x000fe200000e0603 */
[----:B0-----:R-:W-:-:S04]  /*1bbd0*/  LOP3.LUT R4, R6, 0x380, RZ, 0xc0, !PT ;  /* 0x0000038006047812 */ /* 0x001fc800078ec0ff */
[----:B------:R-:W-:-:S04]  /*1bbe0*/  SHF.R.U64 R4, R4, 0x3, RZ ;  /* 0x0000000304047819 */ /* 0x000fc800000012ff */
[----:B------:R-:W-:-:S04]  /*1bbf0*/  LOP3.LUT R6, R4, R6, RZ, 0x3c, !PT ;  /* 0x0000000604067212 */ /* 0x000fc800078e3cff */
[----:B------:R-:W-:Y:S02]  /*1bc00*/  MOV R211, R6 ;  /* 0x0000000600d37202 */ /* 0x000fe40000000f00 */
[----:B------:R-:W-:-:S04]  /*1bc10*/  IADD3 R6, P0, R2, 0x20, RZ ;  /* 0x0000002002067810 */ /* 0x000fc80007f1e0ff */
[----:B------:R-:W-:Y:S02]  /*1bc20*/  LOP3.LUT R4, R6, 0x380, RZ, 0xc0, !PT ;  /* 0x0000038006047812 */ /* 0x000fe400078ec0ff */
[----:B------:R-:W-:Y:S02]  /*1bc30*/  IADD3.X R7, RZ, R3, RZ, P0, !PT ;  /* 0x00000003ff077210 */ /* 0x000fe400007fe4ff */
[----:B------:R-:W-:-:S04]  /*1bc40*/  SHF.R.U64 R4, R4, 0x3, RZ ;  /* 0x0000000304047819 */ /* 0x000fc800000012ff */
[----:B------:R-:W-:Y:S02]  /*1bc50*/  LOP3.LUT R6, R4, R6, RZ, 0x3c, !PT ;  /* 0x0000000604067212 */ /* 0x000fe400078e3cff */
[----:B------:R-:W-:Y:S02]  /*1bc60*/  LOP3.LUT R4, R2, 0x380, RZ, 0xc0, !PT ;  /* 0x0000038002047812 */ /* 0x000fe400078ec0ff */
[----:B------:R-:W-:Y:S02]  /*1bc70*/  MOV R210, R6 ;  /* 0x0000000600d27202 */ /* 0x000fe40000000f00 */
[----:B------:R-:W-:-:S04]  /*1bc80*/  SHF.R.U64 R4, R4, 0x3, RZ ;  /* 0x0000000304047819 */ /* 0x000fc800000012ff */
[----:B------:R-:W-:-:S04]  /*1bc90*/  LOP3.LUT R2, R4, R2, RZ, 0x3c, !PT ;  /* 0x0000000204027212 */ /* 0x000fc800078e3cff */
[----:B------:R-:W-:Y:S02]  /*1bca0*/  MOV R209, R2 ;  /* 0x0000000200d17202 */ /* 0x000fe40000000f00 */
[----:B-1----:R-:W-:-:S04]  /*1bcb0*/  LOP3.LUT P0, R2, R34, 0x3, RZ, 0xc0, !PT ;  /* 0x0000000322027812 */ /* 0x002fc8000780c0ff */
[----:B------:R-:W-:Y:S01]  /*1bcc0*/  ISETP.EQ.OR P0, PT, R2, 0x3, !P0 ;  /* 0x000000030200780c */ /* 0x000fe20004702670 */
[----:B------:R-:W-:-:S03]  /*1bcd0*/  IMAD.SHL.U32 R2, R34, 0x4, RZ ;  /* 0x0000000422027824 */ /* 0x000fc600078e00ff */
[----:B------:R-:W-:Y:S02]  /*1bce0*/  SEL R4, R5, R0, P0 ;  /* 0x0000000005047207 */ /* 0x000fe40000000000 */
[----:B------:R-:W-:Y:S02]  /*1bcf0*/  LOP3.LUT R2, R2, 0xc, RZ, 0xc0, !PT ;  /* 0x0000000c02027812 */ /* 0x000fe400078ec0ff */
[----:B------:R-:W-:Y:S02]  /*1bd00*/  SEL R5, R0, R5, P0 ;  /* 0x0000000500057207 */ /* 0x000fe40000000000 */
[----:B------:R-:W-:Y:S02]  /*1bd10*/  IADD3 R2, P1, R2, UR4, RZ ;  /* 0x0000000402027c10 */ /* 0x000fe4000ff3e0ff */
[----:B------:R-:W-:Y:S02]  /*1bd20*/  SEL R9, R28, R29, P0 ;  /* 0x0000001d1c097207 */ /* 0x000fe40000000000 */
[----:B------:R-:W-:Y:S01]  /*1bd30*/  SEL R6, R29, R28, P0 ;  /* 0x0000001c1d067207 */ /* 0x000fe20000000000 */
[----:B------:R-:W-:-:S05]  /*1bd40*/  IMAD.X R3, RZ, RZ, UR5, P1 ;  /* 0x00000005ff037e24 */ /* 0x000fca00088e06ff */
[----:B------:R0:W5:Y:S01]  /*1bd50*/  LDG.E.CONSTANT R0, desc[UR36][R2.64] ;  /* 0x0000002402007981 */ /* 0x000162000c1e9900 */
[----:B------:R-:W-:-:S03]  /*1bd60*/  UMOV UR4, 0xffffffff ;  /* 0xffffffff00047882 */ /* 0x000fc60000000000 */
[----:B------:R-:W-:Y:S05]  /*1bd70*/  BRA.DIV UR4, `(.L_x_661) ;  /* 0x0000010a04547947 */ /* 0x000fea000b800000 */
[----:B------:R-:W-:Y:S01]  /*1bd80*/  SEL R7, R36, R37, P0 ;  /* 0x0000002524077207 */ /* 0x000fe20000000000 */
[----:B0----5:R-:W-:Y:S01]  /*1bd90*/  SHFL.IDX PT, R3, R9, R0, 0x1c1f ;  /* 0x001c1f0009037589 */ /* 0x021fe200000e0000 */
        /* <DEDUP_REMOVED lines=102> */
[----:B------:R-:W-:Y:S01]  /*1c400*/  LOP3.LUT R2, R0, 0x2, RZ, 0x3c, !PT ;  /* 0x0000000200027812 */ /* 0x000fe200078e3cff */
[----:B------:R-:W-:Y:S01]  /*1c410*/  SHFL.IDX PT, R66, R66, R0, 0x1c1f ;  /* 0x001c1f0042427589 */ /* 0x000fe200000e0000 */
[----:B------:R-:W-:Y:S02]  /*1c420*/  SEL R68, R69, R68, P0 ;  /* 0x0000004445447207 */ /* 0x000fe40000000000 */
[----:B------:R-:W-:Y:S01]  /*1c430*/  SEL R72, R73, R72, P0 ;  /* 0x0000004849487207 */ /* 0x000fe20000000000 */
[----:B------:R-:W-:Y:S01]  /*1c440*/  SHFL.IDX PT, R9, R32, R2, 0x1c1f ;  /* 0x001c1f0220097589 */ /* 0x000fe200000e0000 */
[----:B------:R-:W-:-:S02]  /*1c450*/  SEL R76, R77, R76, P0 ;  /* 0x0000004c4d4c7207 */ /* 0x000fc40000000000 */
[----:B------:R-:W-:Y:S01]  /*1c460*/  SEL R80, R81, R80, P0 ;  /* 0x0000005051507207 */ /* 0x000fe20000000000 */
[----:B------:R-:W0:Y:S01]  /*1c470*/  SHFL.IDX PT, R44, R44, R2, 0x1c1f ;  /* 0x001c1f022c2c7589 */ /* 0x000e2200000e0000 */
[----:B------:R-:W-:Y:S02]  /*1c480*/  SEL R116, R117, R116, P0 ;  /* 0x0000007475747207 */ /* 0x000fe40000000000 */
[----:B------:R-:W-:Y:S01]  /*1c490*/  SEL R128, R129, R128, P0 ;  /* 0x0000008081807207 */ /* 0x000fe20000000000 */
[----:B------:R-:W1:Y:S01]  /*1c4a0*/  SHFL.IDX PT, R48, R48, R2, 0x1c1f ;  /* 0x001c1f0230307589 */ /* 0x000e6200000e0000 */
[----:B------:R-:W-:Y:S02]  /*1c4b0*/  SEL R65, R132, R133, P0 ;  /* 0x0000008584417207 */ /* 0x000fe40000000000 */
[----:B------:R-:W-:Y:S01]  /*1c4c0*/  SEL R146, R64, R146, P0 ;  /* 0x0000009240927207 */ /* 0x000fe20000000000 */
[----:B------:R-:W2:Y:S01]  /*1c4d0*/  SHFL.IDX PT, R84, R84, R2, 0x1c1f ;  /* 0x001c1f0254547589 */ /* 0x000ea200000e0000 */
[----:B------:R-:W-:-:S02]  /*1c4e0*/  SEL R78, R79, R78, P0 ;  /* 0x0000004e4f4e7207 */ /* 0x000fc40000000000 */
[----:B------:R-:W-:Y:S01]  /*1c4f0*/  SEL R86, R87, R86, P0 ;  /* 0x0000005657567207 */ /* 0x000fe20000000000 */
[----:B------:R-:W3:Y:S01]  /*1c500*/  SHFL.IDX PT, R88, R88, R2, 0x1c1f ;  /* 0x001c1f0258587589 */ /* 0x000ee200000e0000 */
[----:B------:R-:W-:Y:S02]  /*1c510*/  SEL R115, R115, R114, P0 ;  /* 0x0000007273737207 */ /* 0x000fe40000000000 */
[----:B------:R-:W-:Y:S01]  /*1c520*/  SEL R99, R126, R127, P0 ;  /* 0x0000007f7e637207 */ /* 0x000fe20000000000 */
[----:B------:R-:W-:Y:S01]  /*1c530*/  SHFL.IDX PT, R114, R111, R0, 0x1c1f ;  /* 0x001c1f006f727589 */ /* 0x000fe200000e0000 */
[----:B------:R-:W-:Y:S02]  /*1c540*/  SEL R123, R130, R131, P0 ;  /* 0x00000083827b7207 */ /* 0x000fe40000000000 */
[----:B------:R-:W-:Y:S01]  /*1c550*/  SEL R132, R133, R132, P0 ;  /* 0x0000008485847207 */ /* 0x000fe20000000000 */
[----:B------:R-:W4:Y:S01]  /*1c560*/  SHFL.IDX PT, R93, R93, R2, 0x1c1f ;  /* 0x001c1f025d5d7589 */ /* 0x000f2200000e0000 */
[----:B------:R-:W-:-:S02]  /*1c570*/  SEL R69, R136, R137, P0 ;  /* 0x0000008988457207 */ /* 0x000fc40000000000 */
[----:B------:R-:W-:Y:S01]  /*1c580*/  SEL R73, R140, R141, P0 ;  /* 0x0000008d8c497207 */ /* 0x000fe20000000000 */
[----:B------:R-:W4:Y:S01]  /*1c590*/  SHFL.IDX PT, R96, R96, R2, 0x1c1f ;  /* 0x001c1f0260607589 */ /* 0x000f2200000e0000 */
[----:B------:R-:W-:Y:S02]  /*1c5a0*/  SEL R77, R144, R145, P0 ;  /* 0x00000091904d7207 */ /* 0x000fe40000000000 */
[----:B------:R-:W-:Y:S01]  /*1c5b0*/  SEL R81, R148, R149, P0 ;  /* 0x0000009594517207 */ /* 0x000fe20000000000 */
[----:B------:R-:W4:Y:S01]  /*1c5c0*/  SHFL.IDX PT, R100, R100, R2, 0x1c1f ;  /* 0x001c1f0264647589 */ /* 0x000f2200000e0000 */
[----:B------:R-:W-:Y:S02]  /*1c5d0*/  SEL R64, R152, R160, P0 ;  /* 0x000000a098407207 */ /* 0x000fe40000000000 */
[----:B------:R-:W-:Y:S01]  /*1c5e0*/  SEL R89, R159, R153, P0 ;  /* 0x000000999f597207 */ /* 0x000fe20000000000 */
[----:B------:R-:W-:Y:S01]  /*1c5f0*/  SHFL.IDX PT, R111, R115, R2, 0x1c1f ;  /* 0x001c1f02736f7589 */ /* 0x000fe200000e0000 */
        /* <DEDUP_REMOVED lines=50> */
[----:B------:R-:W4:Y:S01]  /*1c920*/  SHFL.IDX PT, R10, R37, R2, 0x1c1f ;  /* 0x001c1f02250a7589 */ /* 0x000f2200000e0000 */
[----:B0-----:R-:W-:Y:S02]  /*1c930*/  SEL R195, R31, R44, P0 ;  /* 0x0000002c1fc37207 */ /* 0x001fe40000000000 */
[----:B------:R-:W-:Y:S01]  /*1c940*/  SEL R196, R44, R31, P0 ;  /* 0x0000001f2cc47207 */ /* 0x000fe20000000000 */
[----:B------:R-:W0:Y:S01]  /*1c950*/  SHFL.IDX PT, R60, R60, R2, 0x1c1f ;  /* 0x001c1f023c3c7589 */ /* 0x000e2200000e0000 */
[----:B-1----:R-:W-:-:S02]  /*1c960*/  SEL R193, R28, R48, P0 ;  /* 0x000000301cc17207 */ /* 0x002fc40000000000 */
[----:B------:R-:W-:Y:S01]  /*1c970*/  SEL R194, R48, R28, P0 ;  /* 0x0000001c30c27207 */ /* 0x000fe20000000000 */
[----:B------:R-:W1:Y:S01]  /*1c980*/  SHFL.IDX PT, R20, R20, R2, 0x1c1f ;  /* 0x001c1f0214147589 */ /* 0x000e6200000e0000 */
[----:B--2---:R-:W-:Y:S02]  /*1c990*/  SEL R176, R40, R84, P0 ;  /* 0x0000005428b07207 */ /* 0x004fe40000000000 */
[----:B------:R-:W-:Y:S01]  /*1c9a0*/  SEL R175, R84, R40, P0 ;  /* 0x0000002854af7207 */ /* 0x000fe20000000000 */
[----:B------:R-:W2:Y:S01]  /*1c9b0*/  SHFL.IDX PT, R68, R68, R2, 0x1c1f ;  /* 0x001c1f0244447589 */ /* 0x000ea200000e0000 */
[----:B---3--:R-:W-:Y:S02]  /*1c9c0*/  SEL R174, R45, R88, P0 ;  /* 0x000000582dae7207 */ /* 0x008fe40000000000 */
[----:B------:R-:W-:Y:S01]  /*1c9d0*/  SEL R173, R88, R45, P0 ;  /* 0x0000002d58ad7207 */ /* 0x000fe20000000000 */
[----:B------:R-:W3:Y:S01]  /*1c9e0*/  SHFL.IDX PT, R72, R72, R2, 0x1c1f ;  /* 0x001c1f0248487589 */ /* 0x000ee200000e0000 */
[----:B----4-:R-:W-:-:S02]  /*1c9f0*/  SEL R172, R46, R93, P0 ;  /* 0x0000005d2eac7207 */ /* 0x010fc40000000000 */
        /* <DEDUP_REMOVED lines=37> */
[----:B------:R-:W-:Y:S01]  /*1cc50*/  SHFL.IDX PT, R73, R73, R0, 0x1c1f ;  /* 0x001c1f0049497589 */ /* 0x000fe200000e0000 */
[----:B0-----:R-:W-:Y:S02]  /*1cc60*/  SEL R187, R35, R60, P0 ;  /* 0x0000003c23bb7207 */ /* 0x001fe40000000000 */
[----:B------:R-:W-:Y:S01]  /*1cc70*/  SEL R188, R60, R35, P0 ;  /* 0x000000233cbc7207 */ /* 0x000fe20000000000 */
[----:B------:R-:W0:Y:S01]  /*1cc80*/  SHFL.IDX PT, R140, R140, R2, 0x1c1f ;  /* 0x001c1f028c8c7589 */ /* 0x000e2200000e0000 */
[----:B-1----:R-:W-:Y:S02]  /*1cc90*/  SEL R186, R26, R20, P0 ;  /* 0x000000141aba7207 */ /* 0x002fe40000000000 */
[----:B------:R-:W-:Y:S01]  /*1cca0*/  SEL R185, R20, R26, P0 ;  /* 0x0000001a14b97207 */ /* 0x000fe20000000000 */
[----:B------:R-:W-:Y:S01]  /*1ccb0*/  SHFL.IDX PT, R77, R77, R0, 0x1c1f ;  /* 0x001c1f004d4d7589 */ /* 0x000fe200000e0000 */
[----:B--2---:R-:W-:-:S02]  /*1ccc0*/  SEL R184, R34, R68, P0 ;  /* 0x0000004422b87207 */ /* 0x004fc40000000000 */
[----:B------:R-:W-:Y:S01]  /*1ccd0*/  SEL R183, R68, R34, P0 ;  /* 0x0000002244b77207 */ /* 0x000fe20000000000 */
[----:B------:R-:W1:Y:S01]  /*1cce0*/  SHFL.IDX PT, R144, R144, R2, 0x1c1f ;  /* 0x001c1f0290907589 */ /* 0x000e6200000e0000 */
[----:B---3--:R-:W-:Y:S02]  /*1ccf0*/  SEL R182, R33, R72, P0 ;  /* 0x0000004821b67207 */ /* 0x008fe40000000000 */
[----:B------:R-:W-:Y:S01]  /*1cd00*/  SEL R181, R72, R33, P0 ;  /* 0x0000002148b57207 */ /* 0x000fe20000000000 */
[----:B------:R-:W-:Y:S01]  /*1cd10*/  SHFL.IDX PT, R81, R81, R0, 0x1c1f ;  /* 0x001c1f0051517589 */ /* 0x000fe200000e0000 */
[----:B----4-:R-:W-:Y:S02]  /*1cd20*/  SEL R180, R38, R76, P0 ;  /* 0x0000004c26b47207 */ /* 0x010fe40000000000 */
        /* <DEDUP_REMOVED lines=23> */
[----:B0-----:R-:W-:Y:S02]  /*1cea0*/  SEL R7, R73, R140, P0 ;  /* 0x0000008c49077207 */ /* 0x001fe40000000000 */
[----:B-1----:R-:W-:Y:S01]  /*1ceb0*/  SEL R8, R77, R144, P0 ;  /* 0x000000904d087207 */ /* 0x002fe20000000000 */
[----:B------:R-:W-:Y:S01]  /*1cec0*/  SHFL.IDX PT, R92, R92, R0, 0x1c1f ;  /* 0x001c1f005c5c7589 */ /* 0x000fe200000e0000 */
[----:B--2---:R-:W-:Y:S02]  /*1ced0*/  SEL R9, R81, R148, P0 ;  /* 0x0000009451097207 */ /* 0x004fe40000000000 */
[----:B---3--:R-:W-:Y:S01]  /*1cee0*/  SEL R10, R85, R158, P0 ;  /* 0x0000009e550a7207 */ /* 0x008fe20000000000 */
[----:B------:R-:W0:Y:S01]  /*1cef0*/  SHFL.IDX PT, R154, R154, R2, 0x1c1f ;  /* 0x001c1f029a9a7589 */ /* 0x000e2200000e0000 */
[----:B----4-:R-:W-:-:S02]  /*1cf00*/  SEL R20, R21, R146, P0 ;  /* 0x0000009215147207 */ /* 0x010fc40000000000 */
[----:B------:R-:W-:Y:S01]  /*1cf10*/  SEL R40, R105, R32, P0 ;  /* 0x0000002069287207 */ /* 0x000fe20000000000 */
[----:B------:R-:W-:Y:S01]  /*1cf20*/  SHFL.IDX PT, R94, R94, R0, 0x1c1f ;  /* 0x001c1f005e5e7589 */ /* 0x000fe200000e0000 */
[----:B------:R-:W-:Y:S02]  /*1cf30*/  SEL R45, R113, R109, P0 ;  /* 0x0000006d712d7207 */ /* 0x000fe40000000000 */
[----:B------:R-:W-:Y:S01]  /*1cf40*/  SEL R53, R103, R83, P0 ;  /* 0x0000005367357207 */ /* 0x000fe20000000000 */
[----:B------:R-:W1:Y:S01]  /*1cf50*/  SHFL.IDX PT, R155, R155, R2, 0x1c1f ;  /* 0x001c1f029b9b7589 */ /* 0x000e6200000e0000 */
[----:B------:R-:W-:Y:S02]  /*1cf60*/  SEL R26, R64, R152, P0 ;  /* 0x00000098401a7207 */ /* 0x000fe40000000000 */
[----:B------:R-:W-:Y:S01]  /*1cf70*/  SEL R60, R114, R111, P0 ;  /* 0x0000006f723c7207 */ /* 0x000fe20000000000 */
[----:B------:R-:W-:Y:S01]  /*1cf80*/  SHFL.IDX PT, R97, R97, R0, 0x1c1f ;  /* 0x001c1f0061617589 */ /* 0x000fe200000e0000 */
[----:B------:R-:W-:-:S02]  /*1cf90*/  SEL R76, R125, R122, P0 ;  /* 0x0000007a7d4c7207 */ /* 0x000fc40000000000 */
[----:B------:R-:W-:Y:S01]  /*1cfa0*/  SEL R57, R124, R57, P0 ;  /* 0x000000397c397207 */ /* 0x000fe20000000000 */
[----:B------:R-:W2:Y:S01]  /*1cfb0*/  SHFL.IDX PT, R156, R156, R2, 0x1c1f ;  /* 0x001c1f029c9c7589 */ /* 0x000ea200000e0000 */
[----:B------:R-:W-:Y:S02]  /*1cfc0*/  SEL R27, R89, R153, P0 ;  /* 0x00000099591b7207 */ /* 0x000fe40000000000 */
[----:B------:R-:W-:Y:S01]  /*1cfd0*/  SEL R61, R128, R61, P0 ;  /* 0x0000003d803d7207 */ /* 0x000fe20000000000 */
[----:B------:R-:W-:Y:S01]  /*1cfe0*/  SHFL.IDX PT, R101, R101, R0, 0x1c1f ;  /* 0x001c1f0065657589 */ /* 0x000fe200000e0000 */
[----:B------:R-:W-:Y:S02]  /*1cff0*/  SEL R65, R132, R65, P0 ;  /* 0x0000004184417207 */ /* 0x000fe40000000000 */
[----:B------:R-:W-:Y:S01]  /*1d000*/  SEL R69, R136, R69, P0 ;  /* 0x0000004588457207 */ /* 0x000fe20000000000 */
[----:B------:R-:W3:Y:S01]  /*1d010*/  SHFL.IDX PT, R157, R157, R2, 0x1c1f ;  /* 0x001c1f029d9d7589 */ /* 0x000ee200000e0000 */
[----:B0-----:R-:W-:-:S02]  /*1d020*/  SEL R36, R92, R154, P0 ;  /* 0x0000009a5c247207 */ /* 0x001fc40000000000 */
[----:B------:R-:W-:Y:S01]  /*1d030*/  SEL R73, R140, R73, P0 ;  /* 0x000000498c497207 */ /* 0x000fe20000000000 */
[----:B------:R-:W-:Y:S01]  /*1d040*/  SHFL.IDX PT, R117, R59, R0, 0x1c1f ;  /* 0x001c1f003b757589 */ /* 0x000fe200000e0000 */
[----:B------:R-:W-:Y:S02]  /*1d050*/  SEL R77, R144, R77, P0 ;  /* 0x0000004d904d7207 */ /* 0x000fe40000000000 */
[----:B------:R-:W-:Y:S01]  /*1d060*/  SEL R81, R148, R81, P0 ;  /* 0x0000005194517207 */ /* 0x000fe20000000000 */
[----:B------:R-:W0:Y:S01]  /*1d070*/  SHFL.IDX PT, R70, R70, R2, 0x1c1f ;  /* 0x001c1f0246467589 */ /* 0x000e2200000e0000 */
[----:B-1----:R-:W-:Y:S02]  /*1d080*/  SEL R37, R94, R155, P0 ;  /* 0x0000009b5e257207 */ /* 0x002fe40000000000 */
[----:B------:R-:W-:Y:S01]  /*1d090*/  SEL R85, R158, R85, P0 ;  /* 0x000000559e557207 */ /* 0x000fe20000000000 */
[----:B------:R-:W-:Y:S01]  /*1d0a0*/  SHFL.IDX PT, R121, R63, R0, 0x1c1f ;  /* 0x001c1f003f797589 */ /* 0x000fe200000e0000 */
[----:B------:R-:W-:-:S02]  /*1d0b0*/  SEL R21, R146, R21, P0 ;  /* 0x0000001592157207 */ /* 0x000fc40000000000 */
[----:B------:R-:W-:Y:S01]  /*1d0c0*/  SEL R64, R152, R64, P0 ;  /* 0x0000004098407207 */ /* 0x000fe20000000000 */
[----:B------:R-:W1:Y:S01]  /*1d0d0*/  SHFL.IDX PT, R74, R74, R2, 0x1c1f ;  /* 0x001c1f024a4a7589 */ /* 0x000e6200000e0000 */
[----:B--2---:R-:W-:Y:S02]  /*1d0e0*/  SEL R38, R97, R156, P0 ;  /* 0x0000009c61267207 */ /* 0x004fe40000000000 */
[----:B------:R-:W-:Y:S01]  /*1d0f0*/  SEL R89, R153, R89, P0 ;  /* 0x0000005999597207 */ /* 0x000fe20000000000 */
[----:B------:R-:W-:Y:S01]  /*1d100*/  SHFL.IDX PT, R71, R71, R0, 0x1c1f ;  /* 0x001c1f0047477589 */ /* 0x000fe200000e0000 */
[----:B------:R-:W-:Y:S02]  /*1d110*/  SEL R92, R154, R92, P0 ;  /* 0x0000005c9a5c7207 */ /* 0x000fe40000000000 */
[----:B------:R-:W-:Y:S01]  /*1d120*/  SEL R94, R155, R94, P0 ;  /* 0x0000005e9b5e7207 */ /* 0x000fe20000000000 */
[----:B------:R-:W2:Y:S01]  /*1d130*/  SHFL.IDX PT, R86, R86, R2, 0x1c1f ;  /* 0x001c1f0256567589 */ /* 0x000ea200000e0000 */
[----:B---3--:R-:W-:-:S02]  /*1d140*/  SEL R39, R101, R157, P0 ;  /* 0x0000009d65277207 */ /* 0x008fc40000000000 */
[----:B------:R-:W-:Y:S01]  /*1d150*/  SEL R97, R156, R97, P0 ;  /* 0x000000619c617207 */ /* 0x000fe20000000000 */
[----:B------:R-:W3:Y:S01]  /*1d160*/  SHFL.IDX PT, R90, R90, R2, 0x1c1f ;  /* 0x001c1f025a5a7589 */ /* 0x000ee200000e0000 */
[----:B------:R-:W-:Y:S02]  /*1d170*/  SEL R101, R157, R101, P0 ;  /* 0x000000659d657207 */ /* 0x000fe40000000000 */
[----:B------:R-:W-:Y:S01]  /*1d180*/  SEL R105, R32, R105, P0 ;  /* 0x0000006920697207 */ /* 0x000fe20000000000 */
[----:B------:R-:W-:Y:S01]  /*1d190*/  SHFL.IDX PT, R79, R79, R0, 0x1c1f ;  /* 0x001c1f004f4f7589 */ /* 0x000fe200000e0000 */
[----:B0-----:R-:W-:Y:S02]  /*1d1a0*/  SEL R46, R117, R70, P0 ;  /* 0x00000046752e7207 */ /* 0x001fe40000000000 */
[----:B------:R-:W-:Y:S01]  /*1d1b0*/  SEL R109, R109, R113, P0 ;  /* 0x000000716d6d7207 */ /* 0x000fe20000000000 */
[----:B------:R-:W0:Y:S01]  /*1d1c0*/  SHFL.IDX PT, R95, R95, R2, 0x1c1f ;  /* 0x001c1f025f5f7589 */ /* 0x000e2200000e0000 */
[----:B------:R-:W-:-:S02]  /*1d1d0*/  SEL R70, R70, R117, P0 ;  /* 0x0000007546467207 */ /* 0x000fc40000000000 */
[----:B------:R-:W-:Y:S01]  /*1d1e0*/  SEL R83, R83, R103, P0 ;  /* 0x0000006753537207 */ /* 0x000fe20000000000 */
[----:B------:R-:W-:Y:S01]  /*1d1f0*/  SHFL.IDX PT, R87, R87, R0, 0x1c1f ;  /* 0x001c1f0057577589 */ /* 0x000fe200000e0000 */
[----:B-1----:R-:W-:Y:S02]  /*1d200*/  SEL R47, R121, R74, P0 ;  /* 0x0000004a792f7207 */ /* 0x002fe40000000000 */
[----:B------:R-:W-:Y:S01]  /*1d210*/  SEL R74, R74, R121, P0 ;  /* 0x000000794a4a7207 */ /* 0x000fe20000000000 */
[----:B------:R-:W1:Y:S01]  /*1d220*/  SHFL.IDX PT, R102, R102, R2, 0x1c1f ;  /* 0x001c1f0266667589 */ /* 0x000e6200000e0000 */
[----:B------:R-:W-:Y:S02]  /*1d230*/  SEL R111, R111, R114, P0 ;  /* 0x000000726f6f7207 */ /* 0x000fe40000000000 */
[----:B------:R-:W-:Y:S01]  /*1d240*/  SEL R122, R122, R125, P0 ;  /* 0x0000007d7a7a7207 */ /* 0x000fe20000000000 */
[----:B------:R-:W4:Y:S01]  /*1d250*/  SHFL.IDX PT, R106, R106, R2, 0x1c1f ;  /* 0x001c1f026a6a7589 */ /* 0x000f2200000e0000 */
[----:B--2---:R-:W-:-:S02]  /*1d260*/  SEL R50, R71, R86, P0 ;  /* 0x0000005647327207 */ /* 0x004fc40000000000 */
[----:B------:R-:W-:Y:S01]  /*1d270*/  SEL R71, R86, R71, P0 ;  /* 0x0000004756477207 */ /* 0x000fe20000000000 */
[----:B------:R-:W2:Y:S01]  /*1d280*/  SHFL.IDX PT, R110, R110, R2, 0x1c1f ;  /* 0x001c1f026e6e7589 */ /* 0x000ea200000e0000 */
[----:B---3--:R-:W-:Y:S02]  /*1d290*/  SEL R51, R75, R90, P0 ;  /* 0x0000005a4b337207 */ /* 0x008fe40000000000 */
[----:B------:R-:W-:Y:S01]  /*1d2a0*/  SEL R75, R90, R75, P0 ;  /* 0x0000004b5a4b7207 */ /* 0x000fe20000000000 */
[----:B------:R-:W3:Y:S04]  /*1d2b0*/  SHFL.IDX PT, R118, R118, R2, 0x1c1f ;  /* 0x001c1f0276767589 */ /* 0x000ee800000e0000 */
[----:B------:R-:W3:Y:S01]  /*1d2c0*/  SHFL.IDX PT, R119, R119, R0, 0x1c1f ;  /* 0x001c1f0077777589 */ /* 0x000ee200000e0000 */
[----:B0-----:R-:W-:-:S02]  /*1d2d0*/  SEL R52, R79, R95, P0 ;  /* 0x0000005f4f347207 */ /* 0x001fc40000000000 */
[----:B------:R-:W-:Y:S01]  /*1d2e0*/  SEL R79, R95, R79, P0 ;  /* 0x0000004f5f4f7207 */ /* 0x000fe20000000000 */
[----:B------:R-:W-:Y:S04]  /*1d2f0*/  SHFL.IDX PT, R99, R99, R0, 0x1c1f ;  /* 0x001c1f0063637589 */ /* 0x000fe800000e0000 */
[----:B------:R-:W0:Y:S01]  /*1d300*/  SHFL.IDX PT, R126, R126, R2, 0x1c1f ;  /* 0x001c1f027e7e7589 */ /* 0x000e2200000e0000 */
[----:B-1----:R-:W-:Y:S02]  /*1d310*/  SEL R54, R87, R102, P0 ;  /* 0x0000006657367207 */ /* 0x002fe40000000000 */
[----:B------:R-:W-:Y:S01]  /*1d320*/  SEL R87, R102, R87, P0 ;  /* 0x0000005766577207 */ /* 0x000fe20000000000 */
[----:B------:R-:W-:Y:S01]  /*1d330*/  SHFL.IDX PT, R127, R127, R0, 0x1c1f ;  /* 0x001c1f007f7f7589 */ /* 0x000fe200000e0000 */
[----:B----4-:R-:W-:-:S02]  /*1d340*/  SEL R55, R107, R106, P0 ;  /* 0x0000006a6b377207 */ /* 0x010fc40000000000 */
[----:B------:R-:W-:Y:S01]  /*1d350*/  SEL R106, R106, R107, P0 ;  /* 0x0000006b6a6a7207 */ /* 0x000fe20000000000 */
[----:B------:R-:W1:Y:S01]  /*1d360*/  SHFL.IDX PT, R123, R134, R2, 0x1c1f ;  /* 0x001c1f02867b7589 */ /* 0x000e6200000e0000 */
[----:B--2---:R-:W-:Y:S02]  /*1d370*/  SEL R56, R91, R110, P0 ;  /* 0x0000006e5b387207 */ /* 0x004fe40000000000 */
[----:B------:R-:W-:Y:S01]  /*1d380*/  SEL R91, R110, R91, P0 ;  /* 0x0000005b6e5b7207 */ /* 0x000fe20000000000 */
[----:B------:R-:W-:Y:S01]  /*1d390*/  SHFL.IDX PT, R131, R131, R0, 0x1c1f ;  /* 0x001c1f0083837589 */ /* 0x000fe200000e0000 */
[----:B---3--:R-:W-:Y:S02]  /*1d3a0*/  SEL R62, R98, R118, P0 ;  /* 0x00000076623e7207 */ /* 0x008fe40000000000 */
[----:B------:R-:W-:Y:S01]  /*1d3b0*/  SEL R98, R118, R98, P0 ;  /* 0x0000006276627207 */ /* 0x000fe20000000000 */
[----:B------:R-:W2:Y:S01]  /*1d3c0*/  SHFL.IDX PT, R129, R138, R2, 0x1c1f ;  /* 0x001c1f028a817589 */ /* 0x000ea200000e0000 */
[----:B------:R-:W-:-:S02]  /*1d3d0*/  SEL R68, R119, R115, P0 ;  /* 0x0000007377447207 */ /* 0x000fc40000000000 */
[----:B------:R-:W-:Y:S01]  /*1d3e0*/  SEL R115, R115, R119, P0 ;  /* 0x0000007773737207 */ /* 0x000fe20000000000 */
[----:B------:R-:W-:Y:S04]  /*1d3f0*/  SHFL.IDX PT, R133, R133, R0, 0x1c1f ;  /* 0x001c1f0085857589 */ /* 0x000fe800000e0000 */
[----:B------:R-:W3:Y:S01]  /*1d400*/  SHFL.IDX PT, R130, R142, R2, 0x1c1f ;  /* 0x001c1f028e827589 */ /* 0x000ee200000e0000 */
[----:B0-----:R-:W-:Y:S02]  /*1d410*/  SEL R72, R99, R126, P0 ;  /* 0x0000007e63487207 */ /* 0x001fe40000000000 */
[----:B------:R-:W-:Y:S01]  /*1d420*/  SEL R99, R126, R99, P0 ;  /* 0x000000637e637207 */ /* 0x000fe20000000000 */
[----:B------:R-:W-:Y:S04]  /*1d430*/  SHFL.IDX PT, R30, R30, R0, 0x1c1f ;  /* 0x001c1f001e1e7589 */ /* 0x000fe800000e0000 */
[----:B------:R-:W0:Y:S01]  /*1d440*/  SHFL.IDX PT, R29, R29, R2, 0x1c1f ;  /* 0x001c1f021d1d7589 */ /* 0x000e2200000e0000 */
[----:B-1----:R-:W-:-:S02]  /*1d450*/  SEL R78, R127, R123, P0 ;  /* 0x0000007b7f4e7207 */ /* 0x002fc40000000000 */
[----:B------:R-:W-:Y:S01]  /*1d460*/  SEL R123, R123, R127, P0 ;  /* 0x0000007f7b7b7207 */ /* 0x000fe20000000000 */
[----:B------:R-:W1:Y:S04]  /*1d470*/  SHFL.IDX PT, R59, R207, R0, 0x1c1f ;  /* 0x001c1f00cf3b7589 */ /* 0x000e6800000e0000 */
[----:B------:R-:W4:Y:S01]  /*1d480*/  SHFL.IDX PT, R63, R135, R0, 0x1c1f ;  /* 0x001c1f00873f7589 */ /* 0x000f2200000e0000 */
[----:B--2---:R-:W-:Y:S02]  /*1d490*/  SEL R80, R131, R129, P0 ;  /* 0x0000008183507207 */ /* 0x004fe40000000000 */
[----:B------:R-:W-:Y:S01]  /*1d4a0*/  SEL R129, R129, R131, P0 ;  /* 0x0000008381817207 */ /* 0x000fe20000000000 */
[----:B------:R-:W2:Y:S01]  /*1d4b0*/  SHFL.IDX PT, R11, R208, R2, 0x1c1f ;  /* 0x001c1f02d00b7589 */ /* 0x000ea200000e0000 */
[----:B---3--:R-:W-:-:S03]  /*1d4c0*/  SEL R82, R133, R130, P0 ;  /* 0x0000008285527207 */ /* 0x008fc60000000000 */
[----:B------:R3:W1:Y:S01]  /*1d4d0*/  SHFL.IDX PT, R0, R150, R2, 0x1c1f ;  /* 0x001c1f0296007589 */ /* 0x00066200000e0000 */
[----:B------:R-:W-:Y:S02]  /*1d4e0*/  SEL R130, R130, R133, P0 ;  /* 0x0000008582827207 */ /* 0x000fe40000000000 */
[----:B0-----:R-:W-:Y:S02]  /*1d4f0*/  SEL R197, R30, R29, P0 ;  /* 0x0000001d1ec57207 */ /* 0x001fe40000000000 */
[----:B------:R-:W-:Y:S01]  /*1d500*/  SEL R198, R29, R30, P0 ;  /* 0x0000001e1dc67207 */ /* 0x000fe20000000000 */
[----:B---3--:R-:W-:-:S07]  /*1d510*/  IMAD.MOV.U32 R2, RZ, RZ, RZ ;  /* 0x000000ffff027224 */ /* 0x008fce00078e00ff */
.L_x_1028:
[----:B------:R-:W3:Y:S01]  /*1d520*/  LDL.LU R107, [R1+0x8] ;  /* 0x00000800016b7983 */ /* 0x000ee20000300800 */
[----:B------:R-:W-:Y:S05]  /*1d530*/  WARPSYNC.ALL ;  /* 0x0000000000007948 */ /* 0x000fea0003800000 */
[----:B------:R-:W2:Y:S01]  /*1d540*/  LDL.LU R103, [R1+0x80] ;  /* 0x0000800001677983 */ /* 0x000ea20000300800 */
[----:B------:R-:W-:Y:S01]  /*1d550*/  F2FP.BF16.F32.PACK_AB R12, R203, R205 ;  /* 0x000000cdcb0c723e */ /* 0x000fe200000010ff */
[----:B------:R-:W-:Y:S01]  /*1d560*/  ULDC.64 UR4, c[0x0][0xc00] ;  /* 0x0003000000047ab9 */ /* 0x000fe20000000a00 */
[----:B------:R-:W-:Y:S01]  /*1d570*/  F2FP.BF16.F32.PACK_AB R13, R20, R10 ;  /* 0x0000000a140d723e */ /* 0x000fe200000010ff */
[----:B------:R-:W4:Y:S01]  /*1d580*/  LDL.LU R102, [R1+0x90] ;  /* 0x0000900001667983 */ /* 0x000f220000300800 */
[----:B------:R-:W-:Y:S01]  /*1d590*/  F2FP.BF16.F32.PACK_AB R14, R204, R206 ;  /* 0x000000cecc0e723e */ /* 0x000fe200000010ff */
[----:B------:R-:W-:Y:S01]  /*1d5a0*/  ULDC.64 UR6, c[0x0][0xc08] ;  /* 0x0003020000067ab9 */ /* 0x000fe20000000a00 */
[----:B------:R-:W-:Y:S01]  /*1d5b0*/  F2FP.BF16.F32.PACK_AB R15, R21, R85 ;  /* 0x00000055150f723e */ /* 0x000fe200000010ff */
[----:B------:R-:W4:Y:S01]  /*1d5c0*/  LDL.LU R95, [R1+0x98] ;  /* 0x00009800015f7983 */ /* 0x000f220000300800 */
[----:B------:R-:W-:Y:S01]  /*1d5d0*/  F2FP.BF16.F32.PACK_AB R28, R199, R201 ;  /* 0x000000c9c71c723e */ /* 0x000fe200000010ff */
[----:B------:R-:W0:Y:S02]  /*1d5e0*/  LDC R110, c[0x0][0xbe8] ;  /* 0x0002fa00ff6e7b82 */ /* 0x000e240000000800 */
[----:B------:R-:W4:Y:S06]  /*1d5f0*/  LDL.LU R90, [R1+0xac] ;  /* 0x0000ac00015a7983 */ /* 0x000f2c0000300800 */
[----:B------:R-:W-:Y:S01]  /*1d600*/  BAR.SYNC.DEFER_BLOCKING 0x1, 0x100 ;  /* 0x0044000000007b1d */ /* 0x000fe20000010000 */
[----:B------:R-:W-:-:S02]  /*1d610*/  F2FP.BF16.F32.PACK_AB R29, R27, R26 ;  /* 0x0000001a1b1d723e */ /* 0x000fc400000010ff */
[----:B------:R-:W-:-:S03]  /*1d620*/  F2FP.BF16.F32.PACK_AB R30, R200, R202 ;  /* 0x000000cac81e723e */ /* 0x000fc600000010ff */
[----:B------:R-:W4:Y:S01]  /*1d630*/  LDL.LU R86, [R1+0xb0] ;  /* 0x0000b00001567983 */ /* 0x000f220000300800 */
[----:B------:R-:W-:Y:S02]  /*1d640*/  F2FP.BF16.F32.PACK_AB R31, R89, R64 ;  /* 0x00000040591f723e */ /* 0x000fe400000010ff */
[----:B------:R-:W-:Y:S02]  /*1d650*/  F2FP.BF16.F32.PACK_AB R32, R195, R197 ;  /* 0x000000c5c320723e */ /* 0x000fe400000010ff */
[----:B------:R-:W-:Y:S02]  /*1d660*/  F2FP.BF16.F32.PACK_AB R33, R37, R36 ;  /* 0x000000242521723e */ /* 0x000fe400000010ff */
[----:B------:R-:W-:Y:S02]  /*1d670*/  F2FP.BF16.F32.PACK_AB R34, R196, R198 ;  /* 0x000000c6c422723e */ /* 0x000fe400000010ff */
[----:B------:R-:W-:Y:S01]  /*1d680*/  F2FP.BF16.F32.PACK_AB R35, R94, R92 ;  /* 0x0000005c5e23723e */ /* 0x000fe200000010ff */
[----:B------:R1:W-:Y:S04]  /*1d690*/  STSM.16.M88.4 [R209], R12 ;  /* 0x0000000cd1007844 */ /* 0x0003e80000000200 */
[----:B------:R0:W-:Y:S04]  /*1d6a0*/  STSM.16.M88.4 [R210], R28 ;  /* 0x0000001cd2007844 */ /* 0x0001e80000000200 */
[----:B------:R0:W-:Y:S01]  /*1d6b0*/  STSM.16.M88.4 [R211], R32 ;  /* 0x00000020d3007844 */ /* 0x0001e20000000200 */
[----:B-1----:R-:W-:-:S02]  /*1d6c0*/  F2FP.BF16.F32.PACK_AB R12, R191, R193 ;  /* 0x000000c1bf0c723e */ /* 0x002fc400000010ff */
[----:B------:R-:W-:Y:S02]  /*1d6d0*/  F2FP.BF16.F32.PACK_AB R13, R39, R38 ;  /* 0x00000026270d723e */ /* 0x000fe400000010ff */
[----:B------:R-:W-:Y:S02]  /*1d6e0*/  F2FP.BF16.F32.PACK_AB R14, R192, R194 ;  /* 0x000000c2c00e723e */ /* 0x000fe400000010ff */
[----:B------:R-:W-:Y:S02]  /*1d6f0*/  F2FP.BF16.F32.PACK_AB R15, R101, R97 ;  /* 0x00000061650f723e */ /* 0x000fe400000010ff */
[----:B0-----:R-:W-:Y:S02]  /*1d700*/  F2FP.BF16.F32.PACK_AB R28, R187, R189 ;  /* 0x000000bdbb1c723e */ /* 0x001fe400000010ff */
[----:B------:R-:W-:Y:S01]  /*1d710*/  F2FP.BF16.F32.PACK_AB R29, R44, R40 ;  /* 0x000000282c1d723e */ /* 0x000fe200000010ff */
[----:B------:R0:W-:Y:S01]  /*1d720*/  STSM.16.M88.4 [R212], R12 ;  /* 0x0000000cd4007844 */ /* 0x0001e20000000200 */
[----:B------:R-:W-:-:S02]  /*1d730*/  F2FP.BF16.F32.PACK_AB R30, R188, R190 ;  /* 0x000000bebc1e723e */ /* 0x000fc400000010ff */
[----:B------:R-:W-:Y:S02]  /*1d740*/  F2FP.BF16.F32.PACK_AB R31, R58, R105 ;  /* 0x000000693a1f723e */ /* 0x000fe400000010ff */
[----:B------:R-:W-:Y:S02]  /*1d750*/  F2FP.BF16.F32.PACK_AB R32, R184, R186 ;  /* 0x000000bab820723e */ /* 0x000fe400000010ff */
[----:B------:R-:W-:Y:S01]  /*1d760*/  F2FP.BF16.F32.PACK_AB R33, R46, R45 ;  /* 0x0000002d2e21723e */ /* 0x000fe200000010ff */
[----:B------:R1:W-:Y:S01]  /*1d770*/  STSM.16.M88.4 [R213], R28 ;  /* 0x0000001cd5007844 */ /* 0x0003e20000000200 */
[----:B------:R-:W-:Y:S02]  /*1d780*/  F2FP.BF16.F32.PACK_AB R34, R183, R185 ;  /* 0x000000b9b722723e */ /* 0x000fe400000010ff */
[----:B------:R-:W-:Y:S02]  /*1d790*/  F2FP.BF16.F32.PACK_AB R35, R70, R109 ;  /* 0x0000006d4623723e */ /* 0x000fe400000010ff */
[----:B0-----:R-:W-:-:S03]  /*1d7a0*/  F2FP.BF16.F32.PACK_AB R12, R180, R182 ;  /* 0x000000b6b40c723e */ /* 0x001fc600000010ff */
[----:B------:R0:W-:Y:S01]  /*1d7b0*/  STSM.16.M88.4 [R214], R32 ;  /* 0x00000020d6007844 */ /* 0x0001e20000000200 */
[----:B------:R-:W-:Y:S02]  /*1d7c0*/  F2FP.BF16.F32.PACK_AB R13, R48, R47 ;  /* 0x0000002f300d723e */ /* 0x000fe400000010ff */
[----:B------:R-:W-:Y:S02]  /*1d7d0*/  F2FP.BF16.F32.PACK_AB R14, R179, R181 ;  /* 0x000000b5b30e723e */ /* 0x000fe400000010ff */
[----:B------:R-:W-:Y:S02]  /*1d7e0*/  F2FP.BF16.F32.PACK_AB R15, R66, R74 ;  /* 0x0000004a420f723e */ /* 0x000fe400000010ff */
[----:B-1----:R-:W-:Y:S02]  /*1d7f0*/  F2FP.BF16.F32.PACK_AB R28, R176, R178 ;  /* 0x000000b2b01c723e */ /* 0x002fe400000010ff */
[----:B------:R-:W-:Y:S01]  /*1d800*/  F2FP.BF16.F32.PACK_AB R29, R50, R49 ;  /* 0x00000031321d723e */ /* 0x000fe200000010ff */
[----:B------:R1:W-:Y:S01]  /*1d810*/  STSM.16.M88.4 [R215], R12 ;  /* 0x0000000cd7007844 */ /* 0x0003e20000000200 */
[----:B------:R-:W-:-:S02]  /*1d820*/  F2FP.BF16.F32.PACK_AB R30, R175, R177 ;  /* 0x000000b1af1e723e */ /* 0x000fc400000010ff */
[----:B------:R-:W-:Y:S02]  /*1d830*/  F2FP.BF16.F32.PACK_AB R31, R71, R67 ;  /* 0x00000043471f723e */ /* 0x000fe400000010ff */
[----:B0-----:R-:W-:Y:S02]  /*1d840*/  F2FP.BF16.F32.PACK_AB R32, R172, R174 ;  /* 0x000000aeac20723e */ /* 0x001fe400000010ff */
[----:B------:R-:W-:Y:S02]  /*1d850*/  F2FP.BF16.F32.PACK_AB R33, R52, R51 ;  /* 0x000000333421723e */ /* 0x000fe400000010ff */
[----:B------:R-:W-:Y:S02]  /*1d860*/  F2FP.BF16.F32.PACK_AB R34, R171, R173 ;  /* 0x000000adab22723e */ /* 0x000fe400000010ff */
[----:B------:R-:W-:Y:S02]  /*1d870*/  F2FP.BF16.F32.PACK_AB R35, R79, R75 ;  /* 0x0000004b4f23723e */ /* 0x000fe400000010ff */
[----:B-1----:R-:W-:-:S02]  /*1d880*/  F2FP.BF16.F32.PACK_AB R12, R168, R170 ;  /* 0x000000aaa80c723e */ /* 0x002fc400000010ff */
[----:B------:R-:W-:Y:S02]  /*1d890*/  F2FP.BF16.F32.PACK_AB R13, R54, R53 ;  /* 0x00000035360d723e */ /* 0x000fe400000010ff */
[----:B------:R-:W-:Y:S02]  /*1d8a0*/  F2FP.BF16.F32.PACK_AB R14, R147, R169 ;  /* 0x000000a9930e723e */ /* 0x000fe400000010ff */
[----:B------:R-:W-:Y:S01]  /*1d8b0*/  F2FP.BF16.F32.PACK_AB R15, R87, R83 ;  /* 0x00000053570f723e */ /* 0x000fe200000010ff */
[----:B---3--:R0:W-:Y:S04]  /*1d8c0*/  STSM.16.M88.4 [R107], R28 ;  /* 0x0000001c6b007844 */ /* 0x0081e80000000200 */
[----:B--2---:R1:W-:Y:S04]  /*1d8d0*/  STSM.16.M88.4 [R103], R32 ;  /* 0x0000002067007844 */ /* 0x0043e80000000200 */
[----:B0-----:R-:W2:Y:S04]  /*1d8e0*/  LDL.LU R107, [R1+0xb4] ;  /* 0x0000b400016b7983 */ /* 0x001ea80000300800 */
[----:B----4-:R0:W-:Y:S04]  /*1d8f0*/  STSM.16.M88.4 [R102], R12 ;  /* 0x0000000c66007844 */ /* 0x0101e80000000200 */
[----:B-1----:R-:W3:Y:S01]  /*1d900*/  LDL.LU R103, [R1+0xbc] ;  /* 0x0000bc0001677983 */ /* 0x002ee20000300800 */
[----:B------:R-:W-:-:S02]  /*1d910*/  F2FP.BF16.F32.PACK_AB R28, R96, R100 ;  /* 0x00000064601c723e */ /* 0x000fc400000010ff */
[----:B------:R-:W-:Y:S02]  /*1d920*/  F2FP.BF16.F32.PACK_AB R29, R56, R55 ;  /* 0x00000037381d723e */ /* 0x000fe400000010ff */
[----:B------:R-:W-:Y:S02]  /*1d930*/  F2FP.BF16.F32.PACK_AB R30, R108, R104 ;  /* 0x000000686c1e723e */ /* 0x000fe400000010ff */
[----:B------:R-:W-:Y:S01]  /*1d940*/  F2FP.BF16.F32.PACK_AB R31, R91, R106 ;  /* 0x0000006a5b1f723e */ /* 0x000fe200000010ff */
[----:B0-----:R-:W4:Y:S01]  /*1d950*/  LDL.LU R102, [R1+0xc0] ;  /* 0x0000c00001667983 */ /* 0x001f220000300800 */
[----:B------:R-:W-:Y:S02]  /*1d960*/  F2FP.BF16.F32.PACK_AB R32, R88, R93 ;  /* 0x0000005d5820723e */ /* 0x000fe400000010ff */
[----:B------:R-:W-:Y:S01]  /*1d970*/  F2FP.BF16.F32.PACK_AB R33, R62, R60 ;  /* 0x0000003c3e21723e */ /* 0x000fe200000010ff */
[----:B------:R0:W-:Y:S01]  /*1d980*/  STSM.16.M88.4 [R95], R28 ;  /* 0x0000001c5f007844 */ /* 0x0001e20000000200 */
[----:B------:R-:W-:-:S02]  /*1d990*/  F2FP.BF16.F32.PACK_AB R34, R116, R112 ;  /* 0x000000707422723e */ /* 0x000fc400000010ff */
[----:B------:R-:W-:-:S05]  /*1d9a0*/  F2FP.BF16.F32.PACK_AB R35, R98, R111 ;  /* 0x0000006f6223723e */ /* 0x000fca00000010ff */
[----:B------:R1:W-:Y:S04]  /*1d9b0*/  STSM.16.M88.4 [R90], R32 ;  /* 0x000000205a007844 */ /* 0x0003e80000000200 */
[----:B0-----:R-:W4:Y:S04]  /*1d9c0*/  LDL.LU R95, [R1+0x48] ;  /* 0x00004800015f7983 */ /* 0x001f280000300800 */
[----:B-1----:R-:W4:Y:S01]  /*1d9d0*/  LDL.LU R90, [R1+0x4c] ;  /* 0x00004c00015a7983 */ /* 0x002f220000300800 */
[----:B------:R-:W-:Y:S02]  /*1d9e0*/  F2FP.BF16.F32.PACK_AB R12, R3, R84 ;  /* 0x00000054030c723e */ /* 0x000fe400000010ff */
[----:B------:R-:W-:-:S02]  /*1d9f0*/  F2FP.BF16.F32.PACK_AB R13, R72, R68 ;  /* 0x00000044480d723e */ /* 0x000fc400000010ff */
[----:B------:R-:W-:Y:S02]  /*1da00*/  F2FP.BF16.F32.PACK_AB R14, R57, R120 ;  /* 0x00000078390e723e */ /* 0x000fe400000010ff */
[----:B------:R-:W-:-:S05]  /*1da10*/  F2FP.BF16.F32.PACK_AB R15, R99, R115 ;  /* 0x00000073630f723e */ /* 0x000fca00000010ff */
[----:B------:R0:W-:Y:S04]  /*1da20*/  STSM.16.M88.4 [R86], R12 ;  /* 0x0000000c56007844 */ /* 0x0001e80000000200 */
[----:B0-----:R-:W4:Y:S01]  /*1da30*/  LDL.LU R86, [R1+0x40] ;  /* 0x0000400001567983 */ /* 0x001f220000300800 */
[----:B------:R-:W-:Y:S02]  /*1da40*/  F2FP.BF16.F32.PACK_AB R28, R5, R4 ;  /* 0x00000004051c723e */ /* 0x000fe400000010ff */
[----:B------:R-:W-:Y:S02]  /*1da50*/  F2FP.BF16.F32.PACK_AB R29, R78, R76 ;  /* 0x0000004c4e1d723e */ /* 0x000fe400000010ff */
[----:B------:R-:W-:Y:S02]  /*1da60*/  F2FP.BF16.F32.PACK_AB R30, R65, R61 ;  /* 0x0000003d411e723e */ /* 0x000fe400000010ff */
[----:B------:R-:W-:-:S02]  /*1da70*/  F2FP.BF16.F32.PACK_AB R31, R123, R122 ;  /* 0x0000007a7b1f723e */ /* 0x000fc400000010ff */
[----:B------:R-:W-:Y:S02]  /*1da80*/  F2FP.BF16.F32.PACK_AB R32, R7, R6 ;  /* 0x000000060720723e */ /* 0x000fe400000010ff */
[----:B------:R-:W-:Y:S02]  /*1da90*/  F2FP.BF16.F32.PACK_AB R33, R82, R80 ;  /* 0x000000505221723e */ /* 0x000fe400000010ff */
[----:B------:R-:W-:Y:S02]  /*1daa0*/  F2FP.BF16.F32.PACK_AB R34, R73, R69 ;  /* 0x000000454922723e */ /* 0x000fe400000010ff */
[----:B------:R-:W-:Y:S02]  /*1dab0*/  F2FP.BF16.F32.PACK_AB R35, R130, R129 ;  /* 0x000000818223723e */ /* 0x000fe400000010ff */
[----:B------:R-:W-:Y:S02]  /*1dac0*/  F2FP.BF16.F32.PACK_AB R12, R9, R8 ;  /* 0x00000008090c723e */ /* 0x000fe400000010ff */
[----:B------:R-:W-:Y:S01]  /*1dad0*/  F2FP.BF16.F32.PACK_AB R14, R81, R77 ;  /* 0x0000004d510e723e */ /* 0x000fe200000010ff */
[----:B--2---:R0:W-:Y:S04]  /*1dae0*/  STSM.16.M88.4 [R107], R28 ;  /* 0x0000001c6b007844 */ /* 0x0041e80000000200 */
[----:B---3--:R-:W-:Y:S01]  /*1daf0*/  STSM.16.M88.4 [R103], R32 ;  /* 0x0000002067007844 */ /* 0x008fe20000000200 */
[----:B0-----:R-:W-:-:S02]  /*1db00*/  SEL R28, R59, R11, P0 ;  /* 0x0000000b3b1c7207 */ /* 0x001fc40000000000 */
[----:B------:R-:W-:Y:S02]  /*1db10*/  SEL R30, R11, R59, P0 ;  /* 0x0000003b0b1e7207 */ /* 0x000fe40000000000 */
[----:B------:R-:W-:Y:S02]  /*1db20*/  SEL R29, R63, R0, P0 ;  /* 0x000000003f1d7207 */ /* 0x000fe40000000000 */
[----:B------:R-:W-:Y:S02]  /*1db30*/  SEL R31, R0, R63, P0 ;  /* 0x0000003f001f7207 */ /* 0x000fe40000000000 */
[----:B------:R-:W-:Y:S02]  /*1db40*/  F2FP.BF16.F32.PACK_AB R13, R29, R28 ;  /* 0x0000001c1d0d723e */ /* 0x000fe400000010ff */
[----:B------:R-:W-:-:S05]  /*1db50*/  F2FP.BF16.F32.PACK_AB R15, R31, R30 ;  /* 0x0000001e1f0f723e */ /* 0x000fca00000010ff */
[----:B----4-:R0:W-:Y:S01]  /*1db60*/  STSM.16.M88.4 [R102], R12 ;  /* 0x0000000c66007844 */ /* 0x0101e20000000200 */
[----:B------:R-:W-:Y:S01]  /*1db70*/  BAR.SYNC.DEFER_BLOCKING 0x1, 0x100 ;  /* 0x0044000000007b1d */ /* 0x000fe20000010000 */
[----:B------:R-:W-:-:S04]  /*1db80*/  ISETP.NE.U32.AND P0, PT, RZ, UR4, PT ;  /* 0x00000004ff007c0c */ /* 0x000fc8000bf05070 */
[----:B------:R-:W-:Y:S02]  /*1db90*/  ISETP.NE.AND.EX P0, PT, RZ, UR5, PT, P0 ;  /* 0x00000005ff007c0c */ /* 0x000fe4000bf05300 */
[----:B0-----:R-:W-:-:S04]  /*1dba0*/  IADD3 R12, P1, R95, UR4, RZ ;  /* 0x000000045f0c7c10 */ /* 0x001fc8000ff3e0ff */
[----:B------:R-:W-:-:S07]  /*1dbb0*/  IADD3.X R13, R90, UR5, RZ, P1, !PT ;  /* 0x000000055a0d7c10 */ /* 0x000fce0008ffe4ff */
[----:B------:R-:W5:Y:S01]  /*1dbc0*/  @P0 LDG.E R2, desc[UR36][R12.64] ;  /* 0x000000240c020981 */ /* 0x000f62000c1e1900 */
[----:B------:R-:W-:-:S04]  /*1dbd0*/  ISETP.NE.U32.AND P3, PT, RZ, UR6, PT ;  /* 0x00000006ff007c0c */ /* 0x000fc8000bf65070 */
[----:B------:R-:W-:Y:S02]  /*1dbe0*/  ISETP.NE.AND.EX P3, PT, RZ, UR7, PT, P3 ;  /* 0x00000007ff007c0c */ /* 0x000fe4000bf65330 */
[----:B------:R-:W-:-:S11]  /*1dbf0*/  MOV R11, 0x9b8 ;  /* 0x000009b8000b7802 */ /* 0x000fd60000000f00 */
[----:B------:R-:W-:Y:S01]  /*1dc00*/  @P3 IADD3 R14, P1, R95, UR6, RZ ;  /* 0x000000065f0e3c10 */ /* 0x000fe2000ff3e0ff */
[----:B------:R-:W-:Y:S01]  /*1dc10*/  ULDC UR6, c[0x0][0xa88] ;  /* 0x0002a20000067ab9 */ /* 0x000fe20000000800 */
[----:B------:R-:W-:Y:S01]  /*1dc20*/  ISETP.GT.AND P2, PT, R86, 0x1, PT ;  /* 0x000000015600780c */ /* 0x000fe20003f44270 */
[----:B------:R-:W-:Y:S01]  /*1dc30*/  IMAD.U32 R63, RZ, RZ, UR6 ;  /* 0x00000006ff3f7e24 */ /* 0x000fe2000f8e00ff */
[----:B------:R-:W-:Y:S02]  /*1dc40*/  @P3 IADD3.X R15, R90, UR7, RZ, P1, !PT ;  /* 0x000000075a0f3c10 */ /* 0x000fe40008ffe4ff */
[----:B------:R-:W-:-:S03]  /*1dc50*/  SEL R11, R11, 0x978, P2 ;  /* 0x000009780b0b7807 */ /* 0x000fc60001000000 */
[----:B------:R0:W5:Y:S01]  /*1dc60*/  @P3 LDG.E R63, desc[UR36][R14.64] ;  /* 0x000000240e3f3981 */ /* 0x000162000c1e1900 */
[----:B------:R1:W2:Y:S08]  /*1dc70*/  LDC.64 R34, c[0x0][R11+0x218] ;  /* 0x000086000b227b82 */ /* 0x0002b00000000a00 */
[----:B------:R1:W3:Y:S08]  /*1dc80*/  LDC.64 R32, c[0x0][R11+0x228] ;  /* 0x00008a000b207b82 */ /* 0x0002f00000000a00 */
[----:B0-----:R1:W0:Y:S01]  /*1dc90*/  LDC.64 R14, c[0x0][R11+0x220] ;  /* 0x000088000b0e7b82 */ /* 0x0012220000000a00 */
[----:B------:R-:W-:-:S13]  /*1dca0*/  ISETP.NE.AND P1, PT, R110, 0x1, PT ;  /* 0x000000016e00780c */ /* 0x000fda0003f25270 */
[----:B------:R-:W4:Y:S08]  /*1dcb0*/  @P1 LDC R86, c[0x0][0xbec] ;  /* 0x0002fb00ff561b82 */ /* 0x000f300000000800 */
[----:B------:R-:W0:Y:S01]  /*1dcc0*/  @P1 LDC R0, c[0x0][0xbf0] ;  /* 0x0002fc00ff001b82 */ /* 0x000e220000000800 */
[----:B-1----:R-:W-:Y:S05]  /*1dcd0*/  @P3 BRA `(.L_x_662) ;  /* 0x0000000000103947 */ /* 0x002fea0003800000 */
[----:B------:R-:W-:Y:S05]  /*1dce0*/  @!P0 BRA `(.L_x_662) ;  /* 0x00000000000c8947 */ /* 0x000fea0003800000 */
[----:B-----5:R-:W2:Y:S04]  /*1dcf0*/  LDG.E R63, desc[UR36][R12.64] ;  /* 0x000000240c3f7981 */ /* 0x020ea8000c1e1900 */
[----:B------:R-:W2:Y:S02]  /*1dd00*/  LDG.E R12, desc[UR36][R12.64+0x4] ;  /* 0x000004240c0c7981 */ /* 0x000ea4000c1e1900 */
[----:B--2---:R-:W-:-:S07]  /*1dd10*/  IMAD.IADD R63, R12, 0x1, -R63 ;  /* 0x000000010c3f7824 */ /* 0x004fce00078e0a3f */
.L_x_662:
[----:B------:R-:W2:Y:S01]  /*1dd20*/  LDL R12, [R1+0x19c] ;  /* 0x00019c00010c7983 */ /* 0x000ea20000100800 */
[----:B------:R-:W-:Y:S01]  /*1dd30*/  ISETP.NE.U32.AND P0, PT, RZ, UR4, PT ;  /* 0x00000004ff007c0c */ /* 0x000fe2000bf05070 */
[----:B------:R-:W1:Y:S02]  /*1dd40*/  LDC.64 R102, c[0x0][0xba8] ;  /* 0x0002ea00ff667b82 */ /* 0x000e640000000a00 */
[----:B------:R-:W3:Y:S04]  /*1dd50*/  LDL.LU R13, [R1+0x3c] ;  /* 0x00003c00010d7983 */ /* 0x000ee80000300800 */
[----:B------:R-:W3:Y:S04]  /*1dd60*/  LDL.LU R90, [R1+0x50] ;  /* 0x00005000015a7983 */ /* 0x000ee80000300800 */
[----:B------:R-:W2:Y:S04]  /*1dd70*/  LDL R114, [R1+0x54] ;  /* 0x0000540001727983 */ /* 0x000ea80000100800 */
[----:B------:R-:W3:Y:S01]  /*1dd80*/  LDL R113, [R1+0x64] ;  /* 0x0000640001717983 */ /* 0x000ee20000100800 */
[----:B------:R-:W-:-:S03]  /*1dd90*/  ISETP.NE.AND.EX P0, PT, RZ, UR5, PT, P0 ;  /* 0x00000005ff007c0c */ /* 0x000fc6000bf05300 */
[----:B------:R-:W3:Y:S04]  /*1dda0*/  LDL R118, [R1+0x194] ;  /* 0x0001940001767983 */ /* 0x000ee80000100800 */
[----:B------:R-:W3:Y:S01]  /*1ddb0*/  LDL R117, [R1+0x108] ;  /* 0x0001080001757983 */ /* 0x000ee20000100800 */
[----:B-1----:R-:W1:Y:S08]  /*1ddc0*/  @!P2 LDC R102, c[0x0][0xb50] ;  /* 0x0002d400ff66ab82 */ /* 0x002e700000000800 */
[----:B------:R-:W1:Y:S01]  /*1ddd0*/  @!P2 LDC R103, c[0x0][0xb54] ;  /* 0x0002d500ff67ab82 */ /* 0x000e620000000800 */
[----:B--2---:R-:W-:-:S04]  /*1dde0*/  IMAD R59, R114, 0x80, R12 ;  /* 0x00000080723b7824 */ /* 0x004fc800078e020c */
[----:B----4-:R-:W-:-:S04]  /*1ddf0*/  @P1 IMAD.HI.U32 R12, R59, R86, RZ ;  /* 0x000000563b0c1227 */ /* 0x010fc800078e00ff */
[----:B------:R-:W-:Y:S01]  /*1de00*/  IMAD.MOV.U32 R86, RZ, RZ, R59 ;  /* 0x000000ffff567224 */ /* 0x000fe200078e003b */
[----:B0-----:R-:W-:Y:S02]  /*1de10*/  @P1 SHF.R.U32.HI R86, RZ, R0, R12 ;  /* 0x00000000ff561219 */ /* 0x001fe4000001160c */
[----:B---3--:R-:W-:Y:S02]  /*1de20*/  SEL R0, R13, RZ, !P0 ;  /* 0x000000ff0d007207 */ /* 0x008fe40004000000 */
[----:B------:R0:W2:Y:S03]  /*1de30*/  LDC.64 R12, c[0x0][R11+0x210] ;  /* 0x000084000b0c7b82 */ /* 0x0000a60000000a00 */
[----:B------:R-:W-:Y:S01]  /*1de40*/  IMAD R15, R15, R0, RZ ;  /* 0x000000000f0f7224 */ /* 0x000fe200078e02ff */
[----:B------:R-:W-:Y:S02]  /*1de50*/  SEL R107, R113, RZ, P2 ;  /* 0x000000ff716b7207 */ /* 0x000fe40001000000 */
[----:B0-----:R-:W-:Y:S01]  /*1de60*/  SEL R11, R90, RZ, !P0 ;  /* 0x000000ff5a0b7207 */ /* 0x001fe20004000000 */
[----:B------:R-:W-:-:S02]  /*1de70*/  IMAD R90, R35, R220, RZ ;  /* 0x000000dc235a7224 */ /* 0x000fc400078e02ff */
[----:B------:R-:W-:-:S04]  /*1de80*/  IMAD.WIDE.U32 R34, R34, R220, RZ ;  /* 0x000000dc22227225 */ /* 0x000fc800078e00ff */
[C---:B------:R-:W-:Y:S02]  /*1de90*/  IMAD R11, R14.reuse, R11, R15 ;  /* 0x0000000b0e0b7224 */ /* 0x040fe400078e020f */
[----:B------:R-:W-:Y:S01]  /*1dea0*/  IMAD.WIDE.U32 R14, R14, R0, RZ ;  /* 0x000000000e0e7225 */ /* 0x000fe200078e00ff */
[----:B------:R-:W-:-:S03]  /*1deb0*/  IADD3 R90, R35, R90, RZ ;  /* 0x0000005a235a7210 */ /* 0x000fc60007ffe0ff */
[-C--:B------:R-:W-:Y:S01]  /*1dec0*/  IMAD R95, R33, R107.reuse, RZ ;  /* 0x0000006b215f7224 */ /* 0x080fe200078e02ff */
[----:B-----5:R-:W-:Y:S01]  /*1ded0*/  IADD3 R14, P0, P3, R14, R34, R2 ;  /* 0x000000220e0e7210 */ /* 0x020fe20007b1e002 */
[----:B------:R-:W-:-:S04]  /*1dee0*/  IMAD.WIDE.U32 R32, R32, R107, RZ ;  /* 0x0000006b20207225 */ /* 0x000fc800078e00ff */
[----:B------:R-:W-:Y:S01]  /*1def0*/  IMAD.IADD R15, R15, 0x1, R11 ;  /* 0x000000010f0f7824 */ /* 0x000fe200078e020b */
[----:B------:R-:W-:Y:S01]  /*1df00*/  SHF.R.S32.HI R11, RZ, 0x1f, R2 ;  /* 0x0000001fff0b7819 */ /* 0x000fe20000011402 */
[----:B------:R-:W-:Y:S01]  /*1df10*/  IMAD.IADD R95, R33, 0x1, R95 ;  /* 0x00000001215f7824 */ /* 0x000fe200078e025f */
[----:B------:R-:W-:Y:S02]  /*1df20*/  IADD3 R32, P4, P5, R86, R14, R32 ;  /* 0x0000000e56207210 */ /* 0x000fe40007d9e020 */
[----:B------:R-:W-:Y:S02]  /*1df30*/  IADD3.X R15, R15, R90, R11, P0, P3 ;  /* 0x0000005a0f0f7210 */ /* 0x000fe400007e640b */
[----:B------:R-:W-:-:S04]  /*1df40*/  SHF.R.S32.HI R14, RZ, 0x1f, R86 ;  /* 0x0000001fff0e7819 */ /* 0x000fc80000011456 */
[----:B------:R-:W-:Y:S01]  /*1df50*/  IADD3.X R33, R14, R15, R95, P4, P5 ;  /* 0x0000000f0e217210 */ /* 0x000fe200027ea45f */
[----:B------:R-:W-:-:S04]  /*1df60*/  IMAD.MOV R14, RZ, RZ, -R86 ;  /* 0x000000ffff0e7224 */ /* 0x000fc800078e0a56 */
[----:B------:R-:W-:-:S05]  /*1df70*/  IMAD R14, R110, R14, R59 ;  /* 0x0000000e6e0e7224 */ /* 0x000fca00078e023b */
[----:B------:R-:W-:Y:S01]  /*1df80*/  SHF.R.S32.HI R15, RZ, 0x1f, R14 ;  /* 0x0000001fff0f7819 */ /* 0x000fe2000001140e */
[-C--:B--2---:R-:W-:Y:S02]  /*1df90*/  IMAD R13, R13, R14.reuse, RZ ;  /* 0x0000000e0d0d7224 */ /* 0x084fe400078e02ff */
[----:B------:R-:W-:-:S04]  /*1dfa0*/  IMAD.WIDE.U32 R32, R12, R14, R32 ;  /* 0x0000000e0c207225 */ /* 0x000fc800078e0020 */
[----:B------:R-:W-:Y:S01]  /*1dfb0*/  IMAD R13, R12, R15, R13 ;  /* 0x0000000f0c0d7224 */ /* 0x000fe200078e020d */
[----:B-1----:R-:W-:-:S03]  /*1dfc0*/  LEA R102, P0, R32, R102, 0x2 ;  /* 0x0000006620667211 */ /* 0x002fc600078010ff */
[----:B------:R-:W-:-:S05]  /*1dfd0*/  IMAD.IADD R13, R33, 0x1, R13 ;  /* 0x00000001210d7824 */ /* 0x000fca00078e020d */
[----:B------:R-:W-:Y:S01]  /*1dfe0*/  LEA.HI.X R103, R32, R103, R13, 0x2, P0 ;  /* 0x0000006720677211 */ /* 0x000fe200000f140d */
[----:B------:R-:W-:Y:S01]  /*1dff0*/  SHFL.IDX PT, R12, R102, RZ, 0x1c1f ;  /* 0x001c1fff660c7589 */ /* 0x000fe200000e0000 */
[----:B------:R-:W-:-:S03]  /*1e000*/  IMAD R34, R114, 0x80, R118 ;  /* 0x0000008072227824 */ /* 0x000fc600078e0276 */
[----:B------:R-:W0:Y:S04]  /*1e010*/  SHFL.IDX PT, R13, R103, RZ, 0x1c1f ;  /* 0x001c1fff670d7589 */ /* 0x000e2800000e0000 */
[----:B------:R-:W-:Y:S04]  /*1e020*/  SHFL.IDX PT, R14, R102, 0x1, 0x1c1f ;  /* 0x003c1f00660e7f89 */ /* 0x000fe800000e0000 */
[----:B------:R-:W1:Y:S01]  /*1e030*/  SHFL.IDX PT, R15, R103, 0x1, 0x1c1f ;  /* 0x003c1f00670f7f89 */ /* 0x000e6200000e0000 */
[----:B------:R-:W-:Y:S01]  /*1e040*/  IMAD R32, R63, R110, RZ ;  /* 0x0000006e3f207224 */ /* 0x000fe200078e02ff */
[----:B------:R-:W-:-:S02]  /*1e050*/  LOP3.LUT P0, RZ, R117, 0x3, RZ, 0xc0, !PT ;  /* 0x0000000375ff7812 */ /* 0x000fc4000780c0ff */
[C---:B------:R-:W-:Y:S02]  /*1e060*/  IADD3 R33, R34.reuse, 0x8, RZ ;  /* 0x0000000822217810 */ /* 0x040fe40007ffe0ff */
[-C--:B------:R-:W-:Y:S02]  /*1e070*/  ISETP.GE.OR P3, PT, R34, R32.reuse, P0 ;  /* 0x000000202200720c */ /* 0x080fe40000766670 */
[----:B------:R-:W-:-:S11]  /*1e080*/  ISETP.GE.OR P0, PT, R33, R32, P0 ;  /* 0x000000202100720c */ /* 0x000fd60000706670 */
[----:B0-----:R0:W-:Y:S04]  /*1e090*/  @!P3 ST.E desc[UR36][R12.64], R167 ;  /* 0x000000a70c00b985 */ /* 0x0011e8000c101924 */
[----:B-1----:R0:W-:Y:S01]  /*1e0a0*/  @!P0 ST.E desc[UR36][R14.64], R166 ;  /* 0x000000a60e008985 */ /* 0x0021e2000c101924 */
[----:B------:R-:W-:Y:S05]  /*1e0b0*/  @P2 BRA `(.L_x_663) ;  /* 0x0000001000442947 */ /* 0x000fea0003800000 */
[----:B------:R-:W-:Y:S01]  /*1e0c0*/  IMAD R5, R219, 0x40, R22 ;  /* 0x00000040db057824 */ /* 0x000fe200078e0216 */
[----:B------:R-:W1:Y:S01]  /*1e0d0*/  S2R R117, SR_TID.X ;  /* 0x0000000000757919 */ /* 0x000e620000002100 */
[----:B------:R-:W2:Y:S01]  /*1e0e0*/  @P1 LDC R9, c[0x0][0xbec] ;  /* 0x0002fb00ff091b82 */ /* 0x000ea20000000800 */
[----:B------:R-:W-:Y:S01]  /*1e0f0*/  ULDC.64 UR4, c[0x0][0xaa0] ;  /* 0x0002a80000047ab9 */ /* 0x000fe20000000a00 */
[----:B------:R-:W-:-:S03]  /*1e100*/  IMAD.WIDE R4, R5, 0x2, R24 ;  /* 0x0000000205047825 */ /* 0x000fc600078e0218 */
[C---:B------:R-:W-:Y:S02]  /*1e110*/  IADD3 R49, P5, R4.reuse, 0x5000, RZ ;  /* 0x0000500004317810 */ /* 0x040fe40007fbe0ff */
[C---:B------:R-:W-:Y:S02]  /*1e120*/  IADD3 R25, P0, R4.reuse, 0x1000, RZ ;  /* 0x0000100004197810 */ /* 0x040fe40007f1e0ff */
[C---:B------:R-:W-:Y:S02]  /*1e130*/  IADD3 R29, P2, R4.reuse, 0x2000, RZ ;  /* 0x00002000041d7810 */ /* 0x040fe40007f5e0ff */
[C---:B------:R-:W-:Y:S02]  /*1e140*/  IADD3 R37, P3, R4.reuse, 0x3000, RZ ;  /* 0x0000300004257810 */ /* 0x040fe40007f7e0ff */
[----:B------:R-:W-:Y:S02]  /*1e150*/  IADD3 R45, P4, R4, 0x4000, RZ ;  /* 0x00004000042d7810 */ /* 0x000fe40007f9e0ff */
[----:B------:R-:W-:-:S02]  /*1e160*/  LOP3.LUT R48, R49, 0x380, RZ, 0xc0, !PT ;  /* 0x0000038031307812 */ /* 0x000fc400078ec0ff */
[----:B------:R-:W-:Y:S02]  /*1e170*/  LOP3.LUT R24, R25, 0x380, RZ, 0xc0, !PT ;  /* 0x0000038019187812 */ /* 0x000fe400078ec0ff */
[----:B------:R-:W-:Y:S02]  /*1e180*/  LOP3.LUT R28, R29, 0x380, RZ, 0xc0, !PT ;  /* 0x000003801d1c7812 */ /* 0x000fe400078ec0ff */
[----:B------:R-:W-:Y:S02]  /*1e190*/  LOP3.LUT R36, R37, 0x380, RZ, 0xc0, !PT ;  /* 0x0000038025247812 */ /* 0x000fe400078ec0ff */
[----:B------:R-:W-:Y:S02]  /*1e1a0*/  LOP3.LUT R44, R45, 0x380, RZ, 0xc0, !PT ;  /* 0x000003802d2c7812 */ /* 0x000fe400078ec0ff */
[----:B------:R-:W-:Y:S02]  /*1e1b0*/  SHF.R.U64 R48, R48, 0x3, RZ ;  /* 0x0000000330307819 */ /* 0x000fe400000012ff */
[----:B------:R-:W-:-:S02]  /*1e1c0*/  SHF.R.U64 R24, R24, 0x3, RZ ;  /* 0x0000000318187819 */ /* 0x000fc400000012ff */
        /* <DEDUP_REMOVED lines=12> */
[----:B-1----:R-:W-:Y:S01]  /*1e290*/  VIADD R8, R117, 0xffffff80 ;  /* 0xffffff8075087836 */ /* 0x002fe20000000000 */
[----:B------:R-:W-:Y:S01]  /*1e2a0*/  IADD3.X R45, RZ, R5, RZ, P4, !PT ;  /* 0x00000005ff2d7210 */ /* 0x000fe200027fe4ff */
[----:B------:R-:W-:Y:S01]  /*1e2b0*/  IMAD R11, R11, UR4, RZ ;  /* 0x000000040b0b7c24 */ /* 0x000fe2000f8e02ff */
[C---:B------:R-:W-:Y:S01]  /*1e2c0*/  IADD3 R69, P5, R4.reuse, 0xa000, RZ ;  /* 0x0000a00004457810 */ /* 0x040fe20007fbe0ff */
[----:B------:R-:W5:Y:S01]  /*1e2d0*/  LD.E.128 R24, desc[UR36][R24.64] ;  /* 0x0000002418187980 */ /* 0x000f62000c101d00 */
[----:B------:R-:W-:-:S02]  /*1e2e0*/  IADD3 R53, P0, R4, 0x6000, RZ ;  /* 0x0000600004357810 */ /* 0x000fc40007f1e0ff */
[C---:B------:R-:W-:Y:S01]  /*1e2f0*/  IADD3 R57, P2, R4.reuse, 0x7000, RZ ;  /* 0x0000700004397810 */ /* 0x040fe20007f5e0ff */
[----:B------:R-:W5:Y:S01]  /*1e300*/  LD.E.128 R28, desc[UR36][R28.64] ;  /* 0x000000241c1c7980 */ /* 0x000f62000c101d00 */
[C---:B------:R-:W-:Y:S02]  /*1e310*/  IADD3 R61, P3, R4.reuse, 0x8000, RZ ;  /* 0x00008000043d7810 */ /* 0x040fe40007f7e0ff */
[----:B------:R-:W-:Y:S01]  /*1e320*/  IADD3 R65, P4, R4, 0x9000, RZ ;  /* 0x0000900004417810 */ /* 0x000fe20007f9e0ff */
[----:B------:R-:W5:Y:S01]  /*1e330*/  LD.E.128 R36, desc[UR36][R36.64] ;  /* 0x0000002424247980 */ /* 0x000f62000c101d00 */
[----:B------:R-:W-:Y:S02]  /*1e340*/  LOP3.LUT R68, R69, 0x380, RZ, 0xc0, !PT ;  /* 0x0000038045447812 */ /* 0x000fe400078ec0ff */
[----:B------:R-:W-:Y:S01]  /*1e350*/  LOP3.LUT R52, R53, 0x380, RZ, 0xc0, !PT ;  /* 0x0000038035347812 */ /* 0x000fe200078ec0ff */
[----:B------:R-:W5:Y:S01]  /*1e360*/  LD.E.128 R44, desc[UR36][R44.64] ;  /* 0x000000242c2c7980 */ /* 0x000f62000c101d00 */
[----:B------:R-:W-:-:S02]  /*1e370*/  LOP3.LUT R56, R57, 0x380, RZ, 0xc0, !PT ;  /* 0x0000038039387812 */ /* 0x000fc400078ec0ff */
[----:B------:R-:W-:Y:S01]  /*1e380*/  LOP3.LUT R60, R61, 0x380, RZ, 0xc0, !PT ;  /* 0x000003803d3c7812 */ /* 0x000fe200078ec0ff */
[----:B------:R-:W5:Y:S01]  /*1e390*/  LD.E.128 R48, desc[UR36][R48.64] ;  /* 0x0000002430307980 */ /* 0x000f62000c101d00 */
[----:B------:R-:W-:Y:S02]  /*1e3a0*/  LOP3.LUT R64, R65, 0x380, RZ, 0xc0, !PT ;  /* 0x0000038041407812 */ /* 0x000fe400078ec0ff */
[----:B------:R-:W-:Y:S02]  /*1e3b0*/  SHF.R.U64 R68, R68, 0x3, RZ ;  /* 0x0000000344447819 */ /* 0x000fe400000012ff */
[----:B------:R-:W-:Y:S02]  /*1e3c0*/  SHF.R.U64 R52, R52, 0x3, RZ ;  /* 0x0000000334347819 */ /* 0x000fe400000012ff */
[----:B------:R-:W-:Y:S02]  /*1e3d0*/  SHF.R.U64 R56, R56, 0x3, RZ ;  /* 0x0000000338387819 */ /* 0x000fe400000012ff */
[----:B------:R-:W-:-:S02]  /*1e3e0*/  SHF.R.U64 R60, R60, 0x3, RZ ;  /* 0x000000033c3c7819 */ /* 0x000fc400000012ff */
        /* <DEDUP_REMOVED lines=9> */
[----:B------:R-:W-:-:S02]  /*1e480*/  LOP3.LUT R64, R64, R65, RZ, 0x3c, !PT ;  /* 0x0000004140407212 */ /* 0x000fc400078e3cff */
[----:B0-----:R-:W-:Y:S02]  /*1e490*/  SHF.R.S32.HI R13, RZ, 0x1f, R8 ;  /* 0x0000001fff0d7819 */ /* 0x001fe40000011408 */
[----:B------:R-:W-:Y:S01]  /*1e4a0*/  LOP3.LUT R7, R4, 0x380, RZ, 0xc0, !PT ;  /* 0x0000038004077812 */ /* 0x000fe200078ec0ff */
[----:B------:R-:W-:Y:S01]  /*1e4b0*/  IMAD R11, R2, UR5, R11 ;  /* 0x00000005020b7c24 */ /* 0x000fe2000f8e020b */
[----:B------:R-:W-:Y:S01]  /*1e4c0*/  IADD3.X R65, RZ, R5, RZ, P4, !PT ;  /* 0x00000005ff417210 */ /* 0x000fe200027fe4ff */
[----:B------:R-:W5:Y:S01]  /*1e4d0*/  LD.E.128 R52, desc[UR36][R52.64] ;  /* 0x0000002434347980 */ /* 0x000f62000c101d00 */
[C---:B------:R-:W-:Y:S02]  /*1e4e0*/  IADD3 R6, P5, R4.reuse, 0xf000, RZ ;  /* 0x0000f00004067810 */ /* 0x040fe40007fbe0ff */
[C---:B------:R-:W-:Y:S01]  /*1e4f0*/  IADD3 R73, P0, R4.reuse, 0xb000, RZ ;  /* 0x0000b00004497810 */ /* 0x040fe20007f1e0ff */
[----:B------:R-:W5:Y:S01]  /*1e500*/  LD.E.128 R56, desc[UR36][R56.64] ;  /* 0x0000002438387980 */ /* 0x000f62000c101d00 */
[C---:B------:R-:W-:Y:S01]  /*1e510*/  IADD3 R77, P2, R4.reuse, 0xc000, RZ ;  /* 0x0000c000044d7810 */ /* 0x040fe20007f5e0ff */
[----:B------:R-:W-:Y:S01]  /*1e520*/  IMAD.X R89, RZ, RZ, R5, P5 ;  /* 0x000000ffff597224 */ /* 0x000fe200028e0605 */
[C---:B------:R-:W-:Y:S01]  /*1e530*/  IADD3 R81, P3, R4.reuse, 0xd000, RZ ;  /* 0x0000d00004517810 */ /* 0x040fe20007f7e0ff */
[----:B------:R-:W5:Y:S01]  /*1e540*/  LD.E.128 R60, desc[UR36][R60.64] ;  /* 0x000000243c3c7980 */ /* 0x000f62000c101d00 */
[----:B------:R-:W-:-:S02]  /*1e550*/  IADD3 R85, P4, R4, 0xe000, RZ ;  /* 0x0000e00004557810 */ /* 0x000fc40007f9e0ff */
[----:B------:R-:W-:Y:S01]  /*1e560*/  LOP3.LUT R3, R6, 0x380, RZ, 0xc0, !PT ;  /* 0x0000038006037812 */ /* 0x000fe200078ec0ff */
[----:B------:R-:W5:Y:S01]  /*1e570*/  LD.E.128 R64, desc[UR36][R64.64] ;  /* 0x0000002440407980 */ /* 0x000f62000c101d00 */
[----:B------:R-:W-:Y:S02]  /*1e580*/  LEA.HI R10, R13, R8, RZ, 0x3 ;  /* 0x000000080d0a7211 */ /* 0x000fe400078f18ff */
[----:B------:R-:W-:Y:S01]  /*1e590*/  LOP3.LUT R72, R73, 0x380, RZ, 0xc0, !PT ;  /* 0x0000038049487812 */ /* 0x000fe200078ec0ff */
[----:B------:R-:W0:Y:S01]  /*1e5a0*/  @P1 LDC R13, c[0x0][0xbf0] ;  /* 0x0002fc00ff0d1b82 */ /* 0x000e220000000800 */
[----:B------:R-:W-:Y:S01]  /*1e5b0*/  LOP3.LUT R76, R77, 0x380, RZ, 0xc0, !PT ;  /* 0x000003804d4c7812 */ /* 0x000fe200078ec0ff */
[----:B------:R-:W5:Y:S01]  /*1e5c0*/  LD.E.128 R68, desc[UR36][R68.64] ;  /* 0x0000002444447980 */ /* 0x000f62000c101d00 */
[----:B------:R-:W-:Y:S02]  /*1e5d0*/  LOP3.LUT R80, R81, 0x380, RZ, 0xc0, !PT ;  /* 0x0000038051507812 */ /* 0x000fe400078ec0ff */
[----:B------:R-:W-:-:S02]  /*1e5e0*/  LOP3.LUT R84, R85, 0x380, RZ, 0xc0, !PT ;  /* 0x0000038055547812 */ /* 0x000fc400078ec0ff */
[----:B------:R-:W-:Y:S02]  /*1e5f0*/  SHF.R.U64 R3, R3, 0x3, RZ ;  /* 0x0000000303037819 */ /* 0x000fe400000012ff */
[----:B------:R-:W-:Y:S02]  /*1e600*/  LOP3.LUT R15, R10, 0xfffffff8, RZ, 0xc0, !PT ;  /* 0xfffffff80a0f7812 */ /* 0x000fe400078ec0ff */
[----:B------:R-:W-:Y:S02]  /*1e610*/  SHF.R.U64 R72, R72, 0x3, RZ ;  /* 0x0000000348487819 */ /* 0x000fe400000012ff */
[----:B------:R-:W-:Y:S02]  /*1e620*/  SHF.R.U64 R76, R76, 0x3, RZ ;  /* 0x000000034c4c7819 */ /* 0x000fe400000012ff */
[----:B------:R-:W-:Y:S02]  /*1e630*/  SHF.R.U64 R80, R80, 0x3, RZ ;  /* 0x0000000350507819 */ /* 0x000fe400000012ff */
[----:B------:R-:W-:-:S02]  /*1e640*/  SHF.R.U64 R84, R84, 0x3, RZ ;  /* 0x0000000354547819 */ /* 0x000fc400000012ff */
[----:B------:R-:W-:Y:S01]  /*1e650*/  SHF.R.U64 R7, R7, 0x3, RZ ;  /* 0x0000000307077819 */ /* 0x000fe200000012ff */
[----:B------:R-:W-:Y:S01]  /*1e660*/  IMAD.IADD R10, R8, 0x1, -R15 ;  /* 0x00000001080a7824 */ /* 0x000fe200078e0a0f */
[----:B------:R-:W-:Y:S01]  /*1e670*/  LOP3.LUT R88, R3, R6, RZ, 0x3c, !PT ;  /* 0x0000000603587212 */ /* 0x000fe200078e3cff */
[----:B------:R-:W-:Y:S01]  /*1e680*/  IMAD.WIDE.U32 R2, R2, UR4, RZ ;  /* 0x0000000402027c25 */ /* 0x000fe2000f8e00ff */
[----:B------:R-:W-:Y:S01]  /*1e690*/  LOP3.LUT R72, R72, R73, RZ, 0x3c, !PT ;  /* 0x0000004948487212 */ /* 0x000fe200078e3cff */
[----:B------:R-:W-:Y:S01]  /*1e6a0*/  ULDC.64 UR4, c[0x0][0xae8] ;  /* 0x0002ba0000047ab9 */ /* 0x000fe20000000a00 */
[----:B------:R-:W-:Y:S01]  /*1e6b0*/  LOP3.LUT R76, R76, R77, RZ, 0x3c, !PT ;  /* 0x0000004d4c4c7212 */ /* 0x000fe200078e3cff */
[--C-:B------:R-:W-:Y:S01]  /*1e6c0*/  IMAD.X R73, RZ, RZ, R5.reuse, P0 ;  /* 0x000000ffff497224 */ /* 0x100fe200000e0605 */
[----:B------:R-:W-:Y:S01]  /*1e6d0*/  LOP3.LUT R80, R80, R81, RZ, 0x3c, !PT ;  /* 0x0000005150507212 */ /* 0x000fe200078e3cff */
[--C-:B------:R-:W-:Y:S01]  /*1e6e0*/  IMAD.X R77, RZ, RZ, R5.reuse, P2 ;  /* 0x000000ffff4d7224 */ /* 0x100fe200010e0605 */
[----:B------:R-:W-:Y:S01]  /*1e6f0*/  LOP3.LUT R84, R84, R85, RZ, 0x3c, !PT ;  /* 0x0000005554547212 */ /* 0x000fe200078e3cff */
[----:B------:R-:W-:Y:S01]  /*1e700*/  IMAD.X R81, RZ, RZ, R5, P3 ;  /* 0x000000ffff517224 */ /* 0x000fe200018e0605 */
[----:B------:R-:W-:Y:S01]  /*1e710*/  LOP3.LUT R4, R7, R4, RZ, 0x3c, !PT ;  /* 0x0000000407047212 */ /* 0x000fe200078e3cff */
[----:B------:R-:W-:Y:S01]  /*1e720*/  IMAD.IADD R3, R3, 0x1, R11 ;  /* 0x0000000103037824 */ /* 0x000fe200078e020b */
[----:B------:R-:W-:Y:S01]  /*1e730*/  IADD3.X R85, RZ, R5, RZ, P4, !PT ;  /* 0x00000005ff557210 */ /* 0x000fe200027fe4ff */
[----:B------:R-:W5:Y:S01]  /*1e740*/  LD.E.128 R72, desc[UR36][R72.64] ;  /* 0x0000002448487980 */ /* 0x000f62000c101d00 */
[----:B------:R-:W-:Y:S01]  /*1e750*/  LEA R10, R10, R219, 0x5 ;  /* 0x000000db0a0a7211 */ /* 0x000fe200078e28ff */
[----:B------:R-:W-:-:S02]  /*1e760*/  IMAD.WIDE.U32 R2, R220, UR4, R2 ;  /* 0x00000004dc027c25 */ /* 0x000fc4000f8e0002 */
[----:B------:R-:W5:Y:S01]  /*1e770*/  LD.E.128 R4, desc[UR36][R4.64] ;  /* 0x0000002404047980 */ /* 0x000f62000c101d00 */
[----:B------:R-:W-:-:S03]  /*1e780*/  SHF.R.S32.HI R11, RZ, 0x1f, R0 ;  /* 0x0000001fff0b7819 */ /* 0x000fc60000011400 */
[----:B------:R-:W5:Y:S01]  /*1e790*/  LD.E.128 R76, desc[UR36][R76.64] ;  /* 0x000000244c4c7980 */ /* 0x000f62000c101d00 */
[----:B------:R-:W-:-:S03]  /*1e7a0*/  IMAD R10, R114, 0x80, R10 ;  /* 0x00000080720a7824 */ /* 0x000fc600078e020a */
[----:B------:R-:W5:Y:S04]  /*1e7b0*/  LD.E.128 R80, desc[UR36][R80.64] ;  /* 0x0000002450507980 */ /* 0x000f68000c101d00 */
[----:B------:R-:W5:Y:S04]  /*1e7c0*/  LD.E.128 R84, desc[UR36][R84.64] ;  /* 0x0000002454547980 */ /* 0x000f68000c101d00 */
[----:B------:R-:W5:Y:S01]  /*1e7d0*/  LD.E.128 R88, desc[UR36][R88.64] ;  /* 0x0000002458587980 */ /* 0x000f62000c101d00 */
[----:B------:R-:W-:Y:S01]  /*1e7e0*/  @!PT LDS RZ, [RZ] ;  /* 0x00000000fffff984 */ /* 0x000fe20000000800 */
[----:B------:R-:W-:Y:S01]  /*1e7f0*/  @!PT LDS RZ, [RZ] ;  /* 0x00000000fffff984 */ /* 0x000fe20000000800 */
[----:B------:R-:W-:Y:S01]  /*1e800*/  @!PT LDS RZ, [RZ] ;  /* 0x00000000fffff984 */ /* 0x000fe20000000800 */
[----:B------:R-:W-:Y:S01]  /*1e810*/  @!PT LDS RZ, [RZ] ;  /* 0x00000000fffff984 */ /* 0x000fe20000000800 */
[----:B------:R1:W-:Y:S06]  /*1e820*/  MEMBAR.ALL.CTA ;  /* 0x0000000000007992 */ /* 0x0003ec0000008000 */
[----:B-1----:R-:W1:Y:S01]  /*1e830*/  FENCE.VIEW.ASYNC.S ;  /* 0x00000000000073c6 */ /* 0x002e620000000000 */
[----:B------:R-:W-:Y:S01]  /*1e840*/  IMAD R3, R220, UR5, R3 ;  /* 0x00000005dc037c24 */ /* 0x000fe2000f8e0203 */
[----:B------:R-:W-:Y:S01]  /*1e850*/  ULDC.64 UR4, c[0x0][0xaf0] ;  /* 0x0002bc0000047ab9 */ /* 0x000fe20000000a00 */
[----:B--2---:R-:W-:-:S04]  /*1e860*/  @P1 IMAD.HI.U32 R8, R10, R9, RZ ;  /* 0x000000090a081227 */ /* 0x004fc800078e00ff */
[----:B------:R-:W-:Y:S02]  /*1e870*/  IMAD R11, R11, UR4, RZ ;  /* 0x000000040b0b7c24 */ /* 0x000fe4000f8e02ff */
[----:B------:R-:W-:Y:S01]  /*1e880*/  IMAD.MOV.U32 R9, RZ, RZ, R10 ;  /* 0x000000ffff097224 */ /* 0x000fe200078e000a */
[----:B0-----:R-:W-:Y:S01]  /*1e890*/  @P1 SHF.R.U32.HI R9, RZ, R13, R8 ;  /* 0x0000000dff091219 */ /* 0x001fe20000011608 */
[C---:B------:R-:W-:Y:S02]  /*1e8a0*/  IMAD R11, R0.reuse, UR5, R11 ;  /* 0x00000005000b7c24 */ /* 0x040fe4000f8e020b */
[----:B------:R-:W-:Y:S01]  /*1e8b0*/  IMAD.WIDE.U32 R2, R0, UR4, R2 ;  /* 0x0000000400027c25 */ /* 0x000fe2000f8e0002 */
[----:B------:R-:W-:Y:S01]  /*1e8c0*/  SHF.R.S32.HI R8, RZ, 0x1f, R9 ;  /* 0x0000001fff087819 */ /* 0x000fe20000011409 */
[----:B------:R-:W-:Y:S01]  /*1e8d0*/  ULDC.64 UR4, c[0x0][0xae0] ;  /* 0x0002b80000047ab9 */ /* 0x000fe20000000a00 */
[----:B------:R-:W-:Y:S01]  /*1e8e0*/  IADD3 R0, R19, 0x38820, RZ ;  /* 0x0003882013007810 */ /* 0x000fe20007ffe0ff */
[----:B------:R-:W-:-:S02]  /*1e8f0*/  IMAD.IADD R3, R3, 0x1, R11 ;  /* 0x0000000103037824 */ /* 0x000fc400078e020b */
[----:B------:R-:W-:Y:S01]  /*1e900*/  IMAD.MOV R11, RZ, RZ, -R9 ;  /* 0x000000ffff0b7224 */ /* 0x000fe200078e0a09 */
[----:B------:R-:W-:Y:S01]  /*1e910*/  PRMT R0, RZ, 0x654, R0 ;  /* 0x00000654ff007816 */ /* 0x000fe20000000000 */
[----:B------:R-:W-:Y:S02]  /*1e920*/  IMAD R8, R8, UR4, RZ ;  /* 0x0000000408087c24 */ /* 0x000fe4000f8e02ff */
[----:B------:R-:W-:Y:S01]  /*1e930*/  IMAD R11, R110, R11, R10 ;  /* 0x0000000b6e0b7224 */ /* 0x000fe200078e020a */
[----:B-1----:R0:W-:Y:S01]  /*1e940*/  SYNCS.ARRIVE.TRANS64.RED.A1T0 RZ, [R0+URZ], RZ ;  /* 0x000000ff00ff79a7 */ /* 0x0021e2000810043f */
[----:B------:R-:W-:-:S04]  /*1e950*/  IMAD.WIDE.U32 R2, R9, UR4, R2 ;  /* 0x0000000409027c25 */ /* 0x000fc8000f8e0002 */
[----:B------:R-:W-:Y:S01]  /*1e960*/  IMAD R9, R9, UR5, R8 ;  /* 0x0000000509097c24 */ /* 0x000fe2000f8e0208 */
[----:B------:R-:W-:Y:S01]  /*1e970*/  ULDC.64 UR4, c[0x0][0xad8] ;  /* 0x0002b60000047ab9 */ /* 0x000fe20000000a00 */
[----:B0-----:R-:W-:Y:S02]  /*1e980*/  SHF.R.S32.HI R0, RZ, 0x1f, R11 ;  /* 0x0000001fff007819 */ /* 0x001fe4000001140b */
[----:B------:R-:W-:-:S03]  /*1e990*/  IMAD.IADD R3, R3, 0x1, R9 ;  /* 0x0000000103037824 */ /* 0x000fc600078e0209 */
[----:B------:R-:W-:Y:S02]  /*1e9a0*/  IMAD R0, R0, UR4, RZ ;  /* 0x0000000400007c24 */ /* 0x000fe4000f8e02ff */
[----:B------:R-:W-:-:S04]  /*1e9b0*/  IMAD.WIDE.U32 R2, R11, UR4, R2 ;  /* 0x000000040b027c25 */ /* 0x000fc8000f8e0002 */
[----:B------:R-:W-:Y:S01]  /*1e9c0*/  IMAD R11, R11, UR5, R0 ;  /* 0x000000050b0b7c24 */ /* 0x000fe2000f8e0200 */
[----:B------:R-:W-:Y:S02]  /*1e9d0*/  ULDC.64 UR4, c[0x0][0xa80] ;  /* 0x0002a00000047ab9 */ /* 0x000fe40000000a00 */
[----:B------:R-:W-:Y:S01]  /*1e9e0*/  LEA R0, P0, R2, UR4, 0x1 ;  /* 0x0000000402007c11 */ /* 0x000fe2000f8008ff */
[----:B------:R-:W-:Y:S01]  /*1e9f0*/  IMAD.IADD R3, R3, 0x1, R11 ;  /* 0x0000000103037824 */ /* 0x000fe200078e020b */
[----:B------:R-:W-:Y:S01]  /*1ea00*/  UMOV UR4, 0xffffffff ;  /* 0xffffffff00047882 */ /* 0x000fe20000000000 */
[----:B------:R-:W-:-:S03]  /*1ea10*/  IMAD R33, R114, 0x80, R219 ;  /* 0x0000008072217824 */ /* 0x000fc600078e02db */
[----:B------:R-:W-:Y:S01]  /*1ea20*/  LEA.HI.X R20, R2, UR5, R3, 0x1, P0 ;  /* 0x0000000502147c11 */ /* 0x000fe200080f0c03 */
[----:B------:R-:W-:Y:S06]  /*1ea30*/  BRA.DIV UR4, `(.L_x_664) ;  /* 0x0000011a04187947 */ /* 0x000fec000b800000 */
[----:B------:R0:W1:Y:S04]  /*1ea40*/  SHFL.IDX PT, R21, R20, RZ, 0x181f ;  /* 0x00181fff14157589 */ /* 0x00006800000e0000 */
[----:B------:R0:W2:Y:S02]  /*1ea50*/  SHFL.IDX PT, R14, R0, RZ, 0x181f ;  /* 0x00181fff000e7589 */ /* 0x0000a400000e0000 */
.L_x_1031:
[----:B------:R-:W-:Y:S01]  /*1ea60*/  ISETP.GE.AND P0, PT, R33, R32, PT ;  /* 0x000000202100720c */ /* 0x000fe20003f06270 */
[----:B------:R-:W-:-:S12]  /*1ea70*/  BSSY B1, `(.L_x_665) ;  /* 0x0000018000017945 */ /* 0x000fd80003800000 */
[----:B------:R-:W-:Y:S05]  /*1ea80*/  @P0 BRA `(.L_x_666) ;  /* 0x0000000000580947 */ /* 0x000fea0003800000 */
[----:B------:R-:W3:Y:S01]  /*1ea90*/  LDL R35, [R1+0x14] ;  /* 0x0000140001237983 */ /* 0x000ee20000100800 */
[----:B------:R-:W-:-:S03]  /*1eaa0*/  ULDC UR4, c[0x0][0xac8] ;  /* 0x0002b20000047ab9 */ /* 0x000fc60000000800 */
[----:B------:R-:W4:Y:S04]  /*1eab0*/  LDL R15, [R1+0x1c] ;  /* 0x00001c00010f7983 */ /* 0x000f280000100800 */
[----:B------:R-:W4:Y:S04]  /*1eac0*/  LDL R12, [R1+0x44] ;  /* 0x00004400010c7983 */ /* 0x000f280000100800 */
[----:B------:R-:W4:Y:S04]  /*1ead0*/  LDL R40, [R1+0x60] ;  /* 0x0000600001287983 */ /* 0x000f280000100800 */
[----:B------:R-:W4:Y:S01]  /*1eae0*/  LDL R34, [R1+0x5c] ;  /* 0x00005c0001227983 */ /* 0x000f220000100800 */
[----:B------:R-:W-:-:S02]  /*1eaf0*/  ISETP.GE.AND P3, PT, R22, UR4, PT ;  /* 0x0000000416007c0c */ /* 0x000fc4000bf66270 */
[----:B------:R-:W-:-:S11]  /*1eb00*/  ISETP.GE.AND P2, PT, R218, UR4, PT ;  /* 0x00000004da007c0c */ /* 0x000fd6000bf46270 */
[-C--:B--2---:R-:W-:Y:S02]  /*1eb10*/  @!P3 LEA R2, P5, R22, R14.reuse, 0x1 ;  /* 0x0000000e1602b211 */ /* 0x084fe400078a08ff */
[----:B------:R-:W-:Y:S02]  /*1eb20*/  @!P2 LEA R8, P4, R218, R14, 0x1 ;  /* 0x0000000eda08a211 */ /* 0x000fe400078808ff */
[----:B-1----:R-:W-:-:S05]  /*1eb30*/  @!P3 LEA.HI.X R3, R22, R21, R23, 0x1, P5 ;  /* 0x000000151603b211 */ /* 0x002fca00028f0c17 */
[----:B-----5:R1:W-:Y:S01]  /*1eb40*/  @!P3 ST.E.128 desc[UR36][R2.64], R4 ;  /* 0x000000040200b985 */ /* 0x0203e2000c101d24 */
[----:B---3--:R-:W-:Y:S02]  /*1eb50*/  ISETP.GE.AND P1, PT, R35, UR4, PT ;  /* 0x0000000423007c0c */ /* 0x008fe4000bf26270 */
[----:B----4-:R-:W-:Y:S02]  /*1eb60*/  ISETP.GE.AND P0, PT, R15, UR4, PT ;  /* 0x000000040f007c0c */ /* 0x010fe4000bf06270 */
[----:B------:R-:W-:-:S09]  /*1eb70*/  @!P2 LEA.HI.X R9, R218, R21, R12, 0x1, P4 ;  /* 0x00000015da09a211 */ /* 0x000fd200020f0c0c */
[-C--:B------:R-:W-:Y:S02]  /*1eb80*/  @!P1 LEA R10, P5, R35, R14.reuse, 0x1 ;  /* 0x0000000e230a9211 */ /* 0x080fe400078a08ff */
[----:B------:R-:W-:Y:S02]  /*1eb90*/  @!P0 LEA R12, P4, R15, R14, 0x1 ;  /* 0x0000000e0f0c8211 */ /* 0x000fe400078808ff */
[-C--:B------:R-:W-:Y:S02]  /*1eba0*/  @!P1 LEA.HI.X R11, R35, R21.reuse, R40, 0x1, P5 ;  /* 0x00000015230b9211 */ /* 0x080fe400028f0c28 */
[----:B------:R-:W-:Y:S01]  /*1ebb0*/  @!P0 LEA.HI.X R13, R15, R21, R34, 0x1, P4 ;  /* 0x000000150f0d8211 */ /* 0x000fe200020f0c22 */
[----:B------:R1:W-:Y:S04]  /*1ebc0*/  @!P2 ST.E.128 desc[UR36][R8.64], R44 ;  /* 0x0000002c0800a985 */ /* 0x0003e8000c101d24 */
[----:B------:R1:W-:Y:S04]  /*1ebd0*/  @!P1 ST.E.128 desc[UR36][R10.64], R60 ;  /* 0x0000003c0a009985 */ /* 0x0003e8000c101d24 */
[----:B------:R1:W-:Y:S02]  /*1ebe0*/  @!P0 ST.E.128 desc[UR36][R12.64], R76 ;  /* 0x0000004c0c008985 */ /* 0x0003e4000c101d24 */
.L_x_666:
[----:B------:R-:W-:Y:S05]  /*1ebf0*/  BSYNC B1 ;  /* 0x0000000000017941 */ /* 0x000fea0003800000 */
.L_x_665:
[----:B------:R-:W-:-:S03]  /*1ec00*/  UMOV UR4, 0xffffffff ;  /* 0xffffffff00047882 */ /* 0x000fc60000000000 */
[----:B------:R-:W-:Y:S05]  /*1ec10*/  BRA.DIV UR4, `(.L_x_667) ;  /* 0x0000011604d47947 */ /* 0x000fea000b800000 */
[----:B-1----:R1:W3:Y:S04]  /*1ec20*/  SHFL.IDX PT, R9, R20, 0x1, 0x181f ;  /* 0x00381f0014097f89 */ /* 0x0022e800000e0000 */
[----:B--2---:R1:W2:Y:S02]  /*1ec30*/  SHFL.IDX PT, R14, R0, 0x1, 0x181f ;  /* 0x00381f00000e7f89 */ /* 0x0042a400000e0000 */
.L_x_1035:
[----:B------:R-:W-:Y:S01]  /*1ec40*/  VIADD R3, R33, 0x20 ;  /* 0x0000002021037836 */ /* 0x000fe20000000000 */
[----:B------:R-:W-:Y:S04]  /*1ec50*/  BSSY B1, `(.L_x_668) ;  /* 0x0000019000017945 */ /* 0x000fe80003800000 */
[----:B------:R-:W-:-:S13]  /*1ec60*/  ISETP.GE.AND P0, PT, R3, R32, PT ;  /* 0x000000200300720c */ /* 0x000fda0003f06270 */
[----:B------:R-:W-:Y:S05]  /*1ec70*/  @P0 BRA `(.L_x_669) ;  /* 0x0000000000580947 */ /* 0x000fea0003800000 */
[----:B------:R-:W4:Y:S01]  /*1ec80*/  LDL R12, [R1+0x14] ;  /* 0x00001400010c7983 */ /* 0x000f220000100800 */
        /* <DEDUP_REMOVED lines=8> */
[----:B-----5:R-:W-:Y:S02]  /*1ed10*/  @!P2 LEA R4, P4, R218, R14, 0x1 ;  /* 0x0000000eda04a211 */ /* 0x020fe400078808ff */
[----:B---3--:R-:W-:-:S05]  /*1ed20*/  @!P3 LEA.HI.X R3, R22, R9, R23, 0x1, P5 ;  /* 0x000000091603b211 */ /* 0x008fca00028f0c17 */
[----:B------:R2:W-:Y:S01]  /*1ed30*/  @!P3 ST.E.128 desc[UR36][R2.64], R24 ;  /* 0x000000180200b985 */ /* 0x0005e2000c101d24 */
[----:B----4-:R-:W-:Y:S02]  /*1ed40*/  ISETP.GE.AND P1, PT, R12, UR4, PT ;  /* 0x000000040c007c0c */ /* 0x010fe4000bf26270 */
[----:B------:R-:W-:Y:S02]  /*1ed50*/  ISETP.GE.AND P0, PT, R10, UR4, PT ;  /* 0x000000040a007c0c */ /* 0x000fe4000bf06270 */
        /* <DEDUP_REMOVED lines=8> */
.L_x_669:
[----:B------:R-:W-:Y:S05]  /*1ede0*/  BSYNC B1 ;  /* 0x0000000000017941 */ /* 0x000fea0003800000 */
.L_x_668:
[----:B------:R-:W-:-:S03]  /*1edf0*/  UMOV UR4, 0xffffffff ;  /* 0xffffffff00047882 */ /* 0x000fc60000000000 */
[----:B------:R-:W-:Y:S05]  /*1ee00*/  BRA.DIV UR4, `(.L_x_670) ;  /* 0x0000011604a07947 */ /* 0x000fea000b800000 */
[----:B--23--:R2:W3:Y:S04]  /*1ee10*/  SHFL.IDX PT, R9, R20, 0x2, 0x181f ;  /* 0x00581f0014097f89 */ /* 0x00c4e800000e0000 */
[----:B------:R2:W4:Y:S02]  /*1ee20*/  SHFL.IDX PT, R14, R0, 0x2, 0x181f ;  /* 0x00581f00000e7f89 */ /* 0x00052400000e0000 */
.L_x_1039:
[----:B------:R-:W-:Y:S01]  /*1ee30*/  IADD3 R3, R33, 0x40, RZ ;  /* 0x0000004021037810 */ /* 0x000fe20007ffe0ff */
[----:B------:R-:W-:Y:S03]  /*1ee40*/  BSSY B1, `(.L_x_671) ;  /* 0x0000019000017945 */ /* 0x000fe60003800000 */
[----:B------:R-:W-:-:S13]  /*1ee50*/  ISETP.GE.AND P0, PT, R3, R32, PT ;  /* 0x000000200300720c */ /* 0x000fda0003f06270 */
[----:B------:R-:W-:Y:S05]  /*1ee60*/  @P0 BRA `(.L_x_672) ;  /* 0x0000000000580947 */ /* 0x000fea0003800000 */
[----:B------:R-:W2:Y:S01]  /*1ee70*/  LDL R12, [R1+0x14] ;  /* 0x00001400010c7983 */ /* 0x000ea20000100800 */
[----:B------:R-:W-:-:S03]  /*1ee80*/  ULDC UR4, c[0x0][0xac8] ;  /* 0x0002b20000047ab9 */ /* 0x000fc60000000800 */
[----:B------:R-:W2:Y:S04]  /*1ee90*/  LDL R10, [R1+0x1c] ;  /* 0x00001c00010a7983 */ /* 0x000ea80000100800 */
[----:B------:R-:W2:Y:S04]  /*1eea0*/  LDL R8, [R1+0x44] ;  /* 0x0000440001087983 */ /* 0x000ea80000100800 */
[----:B------:R-:W2:Y:S04]  /*1eeb0*/  LDL R13, [R1+0x60] ;  /* 0x00006000010d7983 */ /* 0x000ea80000100800 */
[----:B------:R-:W2:Y:S01]  /*1eec0*/  LDL R11, [R1+0x5c] ;  /* 0x00005c00010b7983 */ /* 0x000ea20000100800 */
[----:B------:R-:W-:-:S02]  /*1eed0*/  ISETP.GE.AND P3, PT, R22, UR4, PT ;  /* 0x0000000416007c0c */ /* 0x000fc4000bf66270 */
[----:B------:R-:W-:-:S11]  /*1eee0*/  ISETP.GE.AND P2, PT, R218, UR4, PT ;  /* 0x00000004da007c0c */ /* 0x000fd6000bf46270 */
[-C--:B----4-:R-:W-:Y:S02]  /*1eef0*/  @!P3 LEA R2, P5, R22, R14.reuse, 0x1 ;  /* 0x0000000e1602b211 */ /* 0x090fe400078a08ff */
[----:B-----5:R-:W-:Y:S02]  /*1ef00*/  @!P2 LEA R4, P4, R218, R14, 0x1 ;  /* 0x0000000eda04a211 */ /* 0x020fe400078808ff */
[----:B---3--:R-:W-:-:S05]  /*1ef10*/  @!P3 LEA.HI.X R3, R22, R9, R23, 0x1, P5 ;  /* 0x000000091603b211 */ /* 0x008fca00028f0c17 */
[----:B------:R3:W-:Y:S01]  /*1ef20*/  @!P3 ST.E.128 desc[UR36][R2.64], R28 ;  /* 0x0000001c0200b985 */ /* 0x0007e2000c101d24 */
[----:B--2---:R-:W-:Y:S02]  /*1ef30*/  ISETP.GE.AND P1, PT, R12, UR4, PT ;  /* 0x000000040c007c0c */ /* 0x004fe4000bf26270 */
        /* <DEDUP_REMOVED lines=9> */
.L_x_672:
[----:B------:R-:W-:Y:S05]  /*1efd0*/  BSYNC B1 ;  /* 0x0000000000017941 */ /* 0x000fea0003800000 */
.L_x_671:
[----:B------:R-:W-:-:S03]  /*1efe0*/  UMOV UR4, 0xffffffff ;  /* 0xffffffff00047882 */ /* 0x000fc60000000000 */
[----:B------:R-:W-:Y:S05]  /*1eff0*/  BRA.DIV UR4, `(.L_x_673) ;  /* 0x00000116046c7947 */ /* 0x000fea000b800000 */
[----:B---3--:R3:W0:Y:S04]  /*1f000*/  SHFL.IDX PT, R9, R20, 0x3, 0x181f ;  /* 0x00781f0014097f89 */ /* 0x00862800000e0000 */
[----:B----4-:R3:W4:Y:S02]  /*1f010*/  SHFL.IDX PT, R14, R0, 0x3, 0x181f ;  /* 0x00781f00000e7f89 */ /* 0x01072400000e0000 */
.L_x_1043:
[----:B------:R-:W-:-:S05]  /*1f020*/  VIADD R33, R33, 0x60 ;  /* 0x0000006021217836 */ /* 0x000fca0000000000 */
[----:B------:R-:W-:-:S13]  /*1f030*/  ISETP.GE.AND P0, PT, R33, R32, PT ;  /* 0x000000202100720c */ /* 0x000fda0003f06270 */
[----:B------:R-:W-:Y:S05]  /*1f040*/  @P0 BRA `(.L_x_674) ;  /* 0x0000003400c40947 */ /* 0x000fea0003800000 */
[----:B------:R-:W4:Y:S01]  /*1f050*/  LDL R8, [R1+0x14] ;  /* 0x0000140001087983 */ /* 0x000f220000100800 */
[----:B------:R-:W-:-:S03]  /*1f060*/  ULDC UR4, c[0x0][0xac8] ;  /* 0x0002b20000047ab9 */ /* 0x000fc60000000800 */
[----:B------:R-:W4:Y:S04]  /*1f070*/  LDL R11, [R1+0x44] ;  /* 0x00004400010b7983 */ /* 0x000f280000100800 */
[----:B------:R-:W4:Y:S04]  /*1f080*/  LDL R10, [R1+0x60] ;  /* 0x00006000010a7983 */ /* 0x000f280000100800 */
[----:B0123--:R-:W2:Y:S01]  /*1f090*/  LDL R0, [R1+0x1c] ;  /* 0x00001c0001007983 */ /* 0x00fea20000100800 */
[----:B------:R-:W-:Y:S02]  /*1f0a0*/  ISETP.GE.AND P3, PT, R22, UR4, PT ;  /* 0x0000000416007c0c */ /* 0x000fe4000bf66270 */
[----:B------:R-:W-:-:S11]  /*1f0b0*/  ISETP.GE.AND P4, PT, R218, UR4, PT ;  /* 0x00000004da007c0c */ /* 0x000fd6000bf86270 */
[-C--:B----4-:R-:W-:Y:S02]  /*1f0c0*/  @!P3 LEA R2, P0, R22, R14.reuse, 0x1 ;  /* 0x0000000e1602b211 */ /* 0x090fe400078008ff */
[----:B-----5:R-:W-:Y:S02]  /*1f0d0*/  @!P4 LEA R4, P1, R218, R14, 0x1 ;  /* 0x0000000eda04c211 */ /* 0x020fe400078208ff */
[----:B------:R-:W-:-:S05]  /*1f0e0*/  @!P3 LEA.HI.X R3, R22, R9, R23, 0x1, P0 ;  /* 0x000000091603b211 */ /* 0x000fca00000f0c17 */
[----:B------:R0:W-:Y:S01]  /*1f0f0*/  @!P3 ST.E.128 desc[UR36][R2.64], R36 ;  /* 0x000000240200b985 */ /* 0x0001e2000c101d24 */
[----:B------:R-:W-:Y:S02]  /*1f100*/  ISETP.GE.AND P5, PT, R8, UR4, PT ;  /* 0x0000000408007c0c */ /* 0x000fe4000bfa6270 */
[----:B------:R-:W-:-:S11]  /*1f110*/  @!P4 LEA.HI.X R5, R218, R9, R11, 0x1, P1 ;  /* 0x00000009da05c211 */ /* 0x000fd600008f0c0b */
[----:B------:R-:W-:-:S04]  /*1f120*/  @!P5 LEA R6, P2, R8, R14, 0x1 ;  /* 0x0000000e0806d211 */ /* 0x000fc800078408ff */
[----:B------:R-:W-:Y:S01]  /*1f130*/  @!P5 LEA.HI.X R7, R8, R9, R10, 0x1, P2 ;  /* 0x000000090807d211 */ /* 0x000fe200010f0c0a */
[----:B------:R0:W-:Y:S04]  /*1f140*/  @!P4 ST.E.128 desc[UR36][R4.64], R56 ;  /* 0x000000380400c985 */ /* 0x0001e8000c101d24 */
[----:B------:R0:W-:Y:S01]  /*1f150*/  @!P5 ST.E.128 desc[UR36][R6.64], R72 ;  /* 0x000000480600d985 */ /* 0x0001e2000c101d24 */
[----:B--2---:R-:W-:-:S13]  /*1f160*/  ISETP.GE.AND P0, PT, R0, UR4, PT ;  /* 0x0000000400007c0c */ /* 0x004fda000bf06270 */
[----:B------:R-:W-:Y:S05]  /*1f170*/  @P0 BRA `(.L_x_674) ;  /* 0x0000003400780947 */ /* 0x000fea0003800000 */
[----:B------:R-:W2:Y:S01]  /*1f180*/  LDL R8, [R1+0x5c] ;  /* 0x00005c0001087983 */ /* 0x000ea20000100800 */
[----:B0-----:R-:W-:-:S04]  /*1f190*/  LEA R2, P0, R0, R14, 0x1 ;  /* 0x0000000e00027211 */ /* 0x001fc800078008ff */
[----:B--2---:R-:W-:-:S05]  /*1f1a0*/  LEA.HI.X R3, R0, R9, R8, 0x1, P0 ;  /* 0x0000000900037211 */ /* 0x004fca00000f0c08 */
[----:B------:R0:W-:Y:S01]  /*1f1b0*/  ST.E.128 desc[UR36][R2.64], R88 ;  /* 0x0000005802007985 */ /* 0x0001e2000c101d24 */
[----:B------:R-:W-:Y:S05]  /*1f1c0*/  BRA `(.L_x_674) ;  /* 0x0000003400647947 */ /* 0x000fea0003800000 */
.L_x_663:
[----:B0-----:R-:W0:Y:S01]  /*1f1d0*/  @P1 LDC R13, c[0x0][0xbec] ;  /* 0x0002fb00ff0d1b82 */ /* 0x001e220000000800 */
[----:B------:R-:W-:Y:S01]  /*1f1e0*/  ULDC.64 UR4, c[0x0][0xb08] ;  /* 0x0002c20000047ab9 */ /* 0x000fe20000000a00 */
[----:B------:R-:W-:Y:S02]  /*1f1f0*/  IMAD.MOV.U32 R14, RZ, RZ, R59 ;  /* 0x000000ffff0e7224 */ /* 0x000fe400078e003b */
[----:B------:R-:W-:-:S04]  /*1f200*/  IMAD R11, R11, UR4, RZ ;  /* 0x000000040b0b7c24 */ /* 0x000fc8000f8e02ff */
[----:B------:R-:W1:Y:S01]  /*1f210*/  @P1 LDC R12, c[0x0][0xbf0] ;  /* 0x0002fc00ff0c1b82 */ /* 0x000e620000000800 */
[----:B------:R-:W-:Y:S02]  /*1f220*/  IMAD R11, R2, UR5, R11 ;  /* 0x00000005020b7c24 */ /* 0x000fe4000f8e020b */
[----:B0-----:R-:W-:-:S05]  /*1f230*/  @P1 IMAD.HI.U32 R13, R59, R13, RZ ;  /* 0x0000000d3b0d1227 */ /* 0x001fca00078e00ff */
[----:B-1----:R-:W-:Y:S01]  /*1f240*/  @P1 SHF.R.U32.HI R14, RZ, R12, R13 ;  /* 0x0000000cff0e1219 */ /* 0x002fe2000001160d */
[----:B------:R-:W-:Y:S01]  /*1f250*/  IMAD.WIDE.U32 R12, R2, UR4, RZ ;  /* 0x00000004020c7c25 */ /* 0x000fe2000f8e00ff */
[----:B------:R-:W-:Y:S01]  /*1f260*/  ULDC.64 UR4, c[0x0][0xb38] ;  /* 0x0002ce0000047ab9 */ /* 0x000fe20000000a00 */
[----:B------:R-:W-:Y:S02]  /*1f270*/  SHF.R.S32.HI R2, RZ, 0x1f, R0 ;  /* 0x0000001fff027819 */ /* 0x000fe40000011400 */
[----:B------:R-:W-:Y:S02]  /*1f280*/  IMAD.IADD R13, R13, 0x1, R11 ;  /* 0x000000010d0d7824 */ /* 0x000fe400078e020b */
[----:B------:R-:W-:Y:S02]  /*1f290*/  VIADD R11, R19, 0x38820 ;  /* 0x00038820130b7836 */ /* 0x000fe40000000000 */
[----:B------:R-:W-:-:S03]  /*1f2a0*/  IMAD.WIDE.U32 R12, R220, UR4, R12 ;  /* 0x00000004dc0c7c25 */ /* 0x000fc6000f8e000c */
[----:B------:R-:W-:Y:S01]  /*1f2b0*/  PRMT R11, RZ, 0x654, R11 ;  /* 0x00000654ff0b7816 */ /* 0x000fe2000000000b */
[----:B------:R-:W-:Y:S01]  /*1f2c0*/  IMAD R13, R220, UR5, R13 ;  /* 0x00000005dc0d7c24 */ /* 0x000fe2000f8e020d */
[----:B------:R-:W-:Y:S02]  /*1f2d0*/  ULDC.64 UR4, c[0x0][0xb40] ;  /* 0x0002d00000047ab9 */ /* 0x000fe40000000a00 */
[----:B------:R-:W-:Y:S01]  /*1f2e0*/  IMAD R2, R2, UR4, RZ ;  /* 0x0000000402027c24 */ /* 0x000fe2000f8e02ff */
[----:B------:R0:W-:Y:S01]  /*1f2f0*/  SYNCS.ARRIVE.TRANS64.RED.A1T0 RZ, [R11+URZ], RZ ;  /* 0x000000ff0bff79a7 */ /* 0x0001e2000810043f */
[----:B------:R-:W-:-:S04]  /*1f300*/  IMAD.WIDE.U32 R12, R0, UR4, R12 ;  /* 0x00000004000c7c25 */ /* 0x000fc8000f8e000c */
[----:B------:R-:W-:Y:S01]  /*1f310*/  IMAD R2, R0, UR5, R2 ;  /* 0x0000000500027c24 */ /* 0x000fe2000f8e0202 */
[----:B------:R-:W-:Y:S01]  /*1f320*/  ULDC.64 UR4, c[0x0][0xb48] ;  /* 0x0002d20000047ab9 */ /* 0x000fe20000000a00 */
[----:B------:R-:W-:Y:S02]  /*1f330*/  IADD3 R0, -R14, RZ, RZ ;  /* 0x000000ff0e007210 */ /* 0x000fe40007ffe1ff */
[----:B------:R-:W-:Y:S01]  /*1f340*/  IMAD.IADD R13, R13, 0x1, R2 ;  /* 0x000000010d0d7824 */ /* 0x000fe200078e0202 */
[----:B------:R-:W-:Y:S02]  /*1f350*/  SHF.R.S32.HI R2, RZ, 0x1f, R14 ;  /* 0x0000001fff027819 */ /* 0x000fe4000001140e */
[----:B------:R-:W-:Y:S02]  /*1f360*/  IMAD R0, R110, R0, R59 ;  /* 0x000000006e007224 */ /* 0x000fe400078e023b */
[----:B------:R-:W-:-:S04]  /*1f370*/  IMAD.WIDE.U32 R12, R113, UR4, R12 ;  /* 0x00000004710c7c25 */ /* 0x000fc8000f8e000c */
[----:B------:R-:W-:Y:S01]  /*1f380*/  IMAD R13, R113, UR5, R13 ;  /* 0x00000005710d7c24 */ /* 0x000fe2000f8e020d */
[----:B------:R-:W-:Y:S02]  /*1f390*/  ULDC.64 UR4, c[0x0][0xb30] ;  /* 0x0002cc0000047ab9 */ /* 0x000fe40000000a00 */
[----:B------:R-:W-:Y:S02]  /*1f3a0*/  IMAD R2, R2, UR4, RZ ;  /* 0x0000000402027c24 */ /* 0x000fe4000f8e02ff */
[----:B------:R-:W-:-:S04]  /*1f3b0*/  IMAD.WIDE.U32 R12, R14, UR4, R12 ;  /* 0x000000040e0c7c25 */ /* 0x000fc8000f8e000c */
[----:B------:R-:W-:Y:S01]  /*1f3c0*/  IMAD R2, R14, UR5, R2 ;  /* 0x000000050e027c24 */ /* 0x000fe2000f8e0202 */
[----:B------:R-:W-:-:S03]  /*1f3d0*/  ULDC.64 UR4, c[0x0][0xb28] ;  /* 0x0002ca0000047ab9 */ /* 0x000fc60000000a00 */
[----:B------:R-:W-:Y:S01]  /*1f3e0*/  IMAD.IADD R13, R13, 0x1, R2 ;  /* 0x000000010d0d7824 */ /* 0x000fe200078e0202 */
[----:B------:R-:W-:Y:S01]  /*1f3f0*/  SHF.R.S32.HI R2, RZ, 0x1f, R0 ;  /* 0x0000001fff027819 */ /* 0x000fe20000011400 */
[----:B------:R-:W-:-:S04]  /*1f400*/  IMAD.WIDE.U32 R12, R0, UR4, R12 ;  /* 0x00000004000c7c25 */ /* 0x000fc8000f8e000c */
[----:B------:R-:W-:-:S04]  /*1f410*/  IMAD R2, R2, UR4, RZ ;  /* 0x0000000402027c24 */ /* 0x000fc8000f8e02ff */
[----:B------:R-:W-:Y:S01]  /*1f420*/  IMAD R2, R0, UR5, R2 ;  /* 0x0000000500027c24 */ /* 0x000fe2000f8e0202 */
[----:B------:R-:W-:Y:S02]  /*1f430*/  ULDC.64 UR4, c[0x0][0xb00] ;  /* 0x0002c00000047ab9 */ /* 0x000fe40000000a00 */
[----:B------:R-:W-:Y:S01]  /*1f440*/  LEA R0, P0, R12, UR4, 0x2 ;  /* 0x000000040c007c11 */ /* 0x000fe2000f8010ff */
[----:B------:R-:W-:Y:S01]  /*1f450*/  IMAD.IADD R2, R13, 0x1, R2 ;  /* 0x000000010d027824 */ /* 0x000fe200078e0202 */
[----:B------:R-:W-:-:S04]  /*1f460*/  UMOV UR4, 0xffffffff ;  /* 0xffffffff00047882 */ /* 0x000fc80000000000 */
[----:B------:R-:W-:Y:S01]  /*1f470*/  LEA.HI.X R2, R12, UR5, R2, 0x2, P0 ;  /* 0x000000050c027c11 */ /* 0x000fe200080f1402 */
[----:B0-----:R-:W-:Y:S06]  /*1f480*/  BRA.DIV UR4, `(.L_x_675) ;  /* 0x0000011204907947 */ /* 0x001fec000b800000 */
[----:B------:R0:W1:Y:S04]  /*1f490*/  SHFL.IDX PT, R24, R2, RZ, 0x1c1f ;  /* 0x001c1fff02187589 */ /* 0x00006800000e0000 */
[----:B------:R0:W2:Y:S02]  /*1f4a0*/  SHFL.IDX PT, R11, R0, RZ, 0x1c1f ;  /* 0x001c1fff000b7589 */ /* 0x0000a400000e0000 */
.L_x_1046:
[----:B------:R-:W-:Y:S01]  /*1f4b0*/  ISETP.GE.AND P0, PT, R34, R32, PT ;  /* 0x000000202200720c */ /* 0x000fe20003f06270 */
[----:B------:R-:W-:-:S12]  /*1f4c0*/  BSSY B1, `(.L_x_676) ;  /* 0x00000fc000017945 */ /* 0x000fd80003800000 */
[----:B------:R-:W-:Y:S05]  /*1f4d0*/  @P0 BRA `(.L_x_677) ;  /* 0x0000000c00e80947 */ /* 0x000fea0003800000 */
[----:B------:R-:W3:Y:S01]  /*1f4e0*/  LDL R14, [R1+0x68] ;  /* 0x00006800010e7983 */ /* 0x000ee20000100800 */
[----:B------:R-:W-:-:S03]  /*1f4f0*/  ULDC UR4, c[0x0][0xac8] ;  /* 0x0002b20000047ab9 */ /* 0x000fc60000000800 */
[----:B------:R-:W4:Y:S04]  /*1f500*/  LDL R59, [R1+0x104] ;  /* 0x00010400013b7983 */ /* 0x000f280000100800 */
[----:B------:R-:W5:Y:S04]  /*1f510*/  LDL R107, [R1+0x184] ;  /* 0x00018400016b7983 */ /* 0x000f680000100800 */
        /* <DEDUP_REMOVED lines=14> */
[----:B------:R-:W5:Y:S01]  /*1f600*/  LDL R119, [R1+0x130] ;  /* 0x0001300001777983 */ /* 0x000f620000100800 */
[----:B---3--:R-:W-:-:S13]  /*1f610*/  ISETP.GE.AND P0, PT, R14, UR4, PT ;  /* 0x000000040e007c0c */ /* 0x008fda000bf06270 */
[----:B-1----:R-:W-:Y:S01]  /*1f620*/  @!P0 MOV R13, R24 ;  /* 0x00000018000d8202 */ /* 0x002fe20000000f00 */
[----:B--2---:R-:W-:Y:S02]  /*1f630*/  @!P0 IMAD.MOV.U32 R12, RZ, RZ, R11 ;  /* 0x000000ffff0c8224 */ /* 0x004fe400078e000b */
[----:B------:R-:W-:Y:S02]  /*1f640*/  @!P0 IMAD.MOV.U32 R15, RZ, RZ, R203 ;  /* 0x000000ffff0f8224 */ /* 0x000fe400078e00cb */
[----:B------:R-:W-:-:S04]  /*1f650*/  @!P0 IMAD.WIDE R12, R14, 0x4, R12 ;  /* 0x000000040e0c8825 */ /* 0x000fc800078e020c */
[----:B------:R-:W-:-:S05]  /*1f660*/  @!P0 IMAD.MOV.U32 R14, RZ, RZ, R205 ;  /* 0x000000ffff0e8224 */ /* 0x000fca00078e00cd */
[----:B------:R1:W-:Y:S01]  /*1f670*/  @!P0 ST.E.64 desc[UR36][R12.64], R14 ;  /* 0x0000000e0c008985 */ /* 0x0003e2000c101b24 */
[----:B----4-:R-:W-:-:S13]  /*1f680*/  ISETP.GE.AND P0, PT, R59, UR4, PT ;  /* 0x000000043b007c0c */ /* 0x010fda000bf06270 */
[C---:B-1----:R-:W-:Y:S01]  /*1f690*/  @!P0 LEA R12, P1, R59.reuse, R11, 0x2 ;  /* 0x0000000b3b0c8211 */ /* 0x042fe200078210ff */
[----:B------:R-:W-:Y:S02]  /*1f6a0*/  @!P0 IMAD.MOV.U32 R14, RZ, RZ, R206 ;  /* 0x000000ffff0e8224 */ /* 0x000fe400078e00ce */
[----:B------:R-:W-:Y:S01]  /*1f6b0*/  @!P0 IMAD.MOV.U32 R15, RZ, RZ, R204 ;  /* 0x000000ffff0f8224 */ /* 0x000fe200078e00cc */
[----:B-----5:R-:W-:Y:S02]  /*1f6c0*/  @!P0 LEA.HI.X R13, R59, R24, R107, 0x2, P1 ;  /* 0x000000183b0d8211 */ /* 0x020fe400008f146b */
[----:B------:R-:W2:Y:S04]  /*1f6d0*/  LDL R59, [R1+0xec] ;  /* 0x0000ec00013b7983 */ /* 0x000ea80000100800 */
[----:B------:R1:W-:Y:S01]  /*1f6e0*/  @!P0 ST.E.64 desc[UR36][R12.64], R14 ;  /* 0x0000000e0c008985 */ /* 0x0003e2000c101b24 */
[----:B------:R-:W-:-:S02]  /*1f6f0*/  ISETP.GE.AND P0, PT, R90, UR4, PT ;  /* 0x000000045a007c0c */ /* 0x000fc4000bf06270 */
[----:B------:R-:W-:Y:S01]  /*1f700*/  ISETP.GE.AND P1, PT, R63, UR4, PT ;  /* 0x000000043f007c0c */ /* 0x000fe2000bf26270 */
[----:B------:R-:W3:Y:S10]  /*1f710*/  LDL R107, [R1+0x16c] ;  /* 0x00016c00016b7983 */ /* 0x000ef40000100800 */
[----:B-1----:R-:W-:Y:S01]  /*1f720*/  @!P0 LEA R12, P2, R90, R11, 0x2 ;  /* 0x0000000b5a0c8211 */ /* 0x002fe200078410ff */
[----:B------:R-:W-:Y:S01]  /*1f730*/  @!P0 IMAD.MOV.U32 R15, RZ, RZ, R199 ;  /* 0x000000ffff0f8224 */ /* 0x000fe200078e00c7 */
[----:B------:R-:W-:-:S02]  /*1f740*/  @!P0 MOV R14, R201 ;  /* 0x000000c9000e8202 */ /* 0x000fc40000000f00 */
[----:B------:R-:W-:Y:S02]  /*1f750*/  @!P0 LEA.HI.X R13, R90, R24, R103, 0x2, P2 ;  /* 0x000000185a0d8211 */ /* 0x000fe400010f1467 */
[----:B------:R-:W4:Y:S04]  /*1f760*/  LDL R90, [R1+0xe8] ;  /* 0x0000e800015a7983 */ /* 0x000f280000100800 */
[----:B------:R1:W-:Y:S01]  /*1f770*/  @!P0 ST.E.64 desc[UR36][R12.64], R14 ;  /* 0x0000000e0c008985 */ /* 0x0003e2000c101b24 */
[----:B------:R-:W-:-:S03]  /*1f780*/  ISETP.GE.AND P0, PT, R86, UR4, PT ;  /* 0x0000000456007c0c */ /* 0x000fc6000bf06270 */
[----:B------:R-:W5:Y:S01]  /*1f790*/  LDL R103, [R1+0xd8] ;  /* 0x0000d80001677983 */ /* 0x000f620000100800 */
[----:B-1----:R-:W-:Y:S01]  /*1f7a0*/  @!P1 LEA R12, P2, R63, R11, 0x2 ;  /* 0x0000000b3f0c9211 */ /* 0x002fe200078410ff */
[----:B------:R-:W-:-:S03]  /*1f7b0*/  @!P1 IMAD.MOV.U32 R14, RZ, RZ, R202 ;  /* 0x000000ffff0e9224 */ /* 0x000fc600078e00ca */
[----:B------:R-:W-:Y:S01]  /*1f7c0*/  @!P1 LEA.HI.X R13, R63, R24, R102, 0x2, P2 ;  /* 0x000000183f0d9211 */ /* 0x000fe200010f1466 */
[----:B------:R-:W-:Y:S01]  /*1f7d0*/  @!P1 IMAD.MOV.U32 R15, RZ, RZ, R200 ;  /* 0x000000ffff0f9224 */ /* 0x000fe200078e00c8 */
[----:B------:R-:W5:Y:S04]  /*1f7e0*/  LDL R63, [R1+0xe4] ;  /* 0x0000e400013f7983 */ /* 0x000f680000100800 */
[----:B------:R1:W-:Y:S01]  /*1f7f0*/  @!P1 ST.E.64 desc[UR36][R12.64], R14 ;  /* 0x0000000e0c009985 */ /* 0x0003e2000c101b24 */
[----:B------:R-:W-:-:S03]  /*1f800*/  ISETP.GE.AND P1, PT, R25, UR4, PT ;  /* 0x0000000419007c0c */ /* 0x000fc6000bf26270 */
[----:B------:R-:W5:Y:S01]  /*1f810*/  LDL R102, [R1+0x168] ;  /* 0x0001680001667983 */ /* 0x000f620000100800 */
[C---:B-1----:R-:W-:Y:S01]  /*1f820*/  @!P0 LEA R12, P2, R86.reuse, R11, 0x2 ;  /* 0x0000000b560c8211 */ /* 0x042fe200078410ff */
[----:B------:R-:W-:Y:S01]  /*1f830*/  @!P0 IMAD.MOV.U32 R14, RZ, RZ, R197 ;  /* 0x000000ffff0e8224 */ /* 0x000fe200078e00c5 */
[----:B------:R-:W-:Y:S02]  /*1f840*/  @!P0 MOV R15, R195 ;  /* 0x000000c3000f8202 */ /* 0x000fe40000000f00 */
[----:B------:R-:W-:Y:S02]  /*1f850*/  @!P0 LEA.HI.X R13, R86, R24, R95, 0x2, P2 ;  /* 0x00000018560d8211 */ /* 0x000fe400010f145f */
[----:B------:R-:W5:Y:S04]  /*1f860*/  LDL R95, [R1+0x164] ;  /* 0x00016400015f7983 */ /* 0x000f680000100800 */
[----:B------:R1:W-:Y:S01]  /*1f870*/  @!P0 ST.E.64 desc[UR36][R12.64], R14 ;  /* 0x0000000e0c008985 */ /* 0x0003e2000c101b24 */
[----:B------:R-:W-:-:S03]  /*1f880*/  ISETP.GE.AND P0, PT, R110, UR4, PT ;  /* 0x000000046e007c0c */ /* 0x000fc6000bf06270 */
[----:B------:R-:W5:Y:S01]  /*1f890*/  LDL R86, [R1+0xdc] ;  /* 0x0000dc0001567983 */ /* 0x000f620000100800 */
[CC--:B-1----:R-:W-:Y:S01]  /*1f8a0*/  @!P1 LEA R12, P2, R25.reuse, R11.reuse, 0x2 ;  /* 0x0000000b190c9211 */ /* 0x0c2fe200078410ff */
[----:B------:R-:W-:Y:S02]  /*1f8b0*/  @!P1 IMAD.MOV.U32 R14, RZ, RZ, R198 ;  /* 0x000000ffff0e9224 */ /* 0x000fe400078e00c6 */
[----:B------:R-:W-:Y:S01]  /*1f8c0*/  @!P1 IMAD.MOV.U32 R15, RZ, RZ, R196 ;  /* 0x000000ffff0f9224 */ /* 0x000fe200078e00c4 */
[----:B------:R-:W-:Y:S02]  /*1f8d0*/  @!P1 LEA.HI.X R13, R25, R24, R35, 0x2, P2 ;  /* 0x00000018190d9211 */ /* 0x000fe400010f1423 */
[----:B------:R-:W5:Y:S04]  /*1f8e0*/  LDL R35, [R1+0x160] ;  /* 0x0001600001237983 */ /* 0x000f680000100800 */
[----:B------:R1:W-:Y:S04]  /*1f8f0*/  @!P1 ST.E.64 desc[UR36][R12.64], R14 ;  /* 0x0000000e0c009985 */ /* 0x0003e8000c101b24 */
[----:B------:R-:W5:Y:S01]  /*1f900*/  LDL R25, [R1+0xd4] ;  /* 0x0000d40001197983 */ /* 0x000f620000100800 */
[----:B-1----:R-:W-:-:S04]  /*1f910*/  @!P0 LEA R12, P2, R110, R11, 0x2 ;  /* 0x0000000b6e0c8211 */ /* 0x002fc800078410ff */
[----:B------:R-:W-:Y:S02]  /*1f920*/  @!P0 LEA.HI.X R13, R110, R24, R113, 0x2, P2 ;  /* 0x000000186e0d8211 */ /* 0x000fe400010f1471 */
[----:B------:R-:W5:Y:S04]  /*1f930*/  LDL R110, [R1+0x15c] ;  /* 0x00015c00016e7983 */ /* 0x000f680000100800 */
[----:B------:R-:W5:Y:S01]  /*1f940*/  LDL R113, [R1+0x158] ;  /* 0x0001580001717983 */ /* 0x000f620000100800 */
[----:B------:R-:W-:Y:S02]  /*1f950*/  @!P0 IMAD.MOV.U32 R14, RZ, RZ, R193 ;  /* 0x000000ffff0e8224 */ /* 0x000fe400078e00c1 */
[----:B------:R-:W-:-:S05]  /*1f960*/  @!P0 IMAD.MOV.U32 R15, RZ, RZ, R191 ;  /* 0x000000ffff0f8224 */ /* 0x000fca00078e00bf */
[----:B------:R1:W-:Y:S01]  /*1f970*/  @!P0 ST.E.64 desc[UR36][R12.64], R14 ;  /* 0x0000000e0c008985 */ /* 0x0003e2000c101b24 */
[----:B--2---:R-:W-:-:S13]  /*1f980*/  ISETP.GE.AND P1, PT, R59, UR4, PT ;  /* 0x000000043b007c0c */ /* 0x004fda000bf26270 */
[C---:B-1----:R-:W-:Y:S01]  /*1f990*/  @!P1 LEA R12, P2, R59.reuse, R11, 0x2 ;  /* 0x0000000b3b0c9211 */ /* 0x042fe200078410ff */
[----:B------:R-:W-:Y:S01]  /*1f9a0*/  @!P1 IMAD.MOV.U32 R15, RZ, RZ, R192 ;  /* 0x000000ffff0f9224 */ /* 0x000fe200078e00c0 */
[----:B------:R-:W-:Y:S02]  /*1f9b0*/  @!P1 MOV R14, R194 ;  /* 0x000000c2000e9202 */ /* 0x000fe40000000f00 */
[----:B---3--:R-:W-:Y:S02]  /*1f9c0*/  @!P1 LEA.HI.X R13, R59, R24, R107, 0x2, P2 ;  /* 0x000000183b0d9211 */ /* 0x008fe400010f146b */
[----:B------:R-:W2:Y:S01]  /*1f9d0*/  LDL R59, [R1+0xcc] ;  /* 0x0000cc00013b7983 */ /* 0x000ea20000100800 */
[----:B----4-:R-:W-:-:S03]  /*1f9e0*/  ISETP.GE.AND P0, PT, R90, UR4, PT ;  /* 0x000000045a007c0c */ /* 0x010fc6000bf06270 */
[----:B------:R1:W-:Y:S04]  /*1f9f0*/  @!P1 ST.E.64 desc[UR36][R12.64], R14 ;  /* 0x0000000e0c009985 */ /* 0x0003e8000c101b24 */
[----:B------:R-:W3:Y:S06]  /*1fa00*/  LDL R107, [R1+0xb8] ;  /* 0x0000b800016b7983 */ /* 0x000eec0000100800 */
[C---:B-1----:R-:W-:Y:S01]  /*1fa10*/  @!P0 LEA R12, P1, R90.reuse, R11, 0x2 ;  /* 0x0000000b5a0c8211 */ /* 0x042fe200078210ff */
[----:B------:R-:W-:Y:S01]  /*1fa20*/  @!P0 IMAD.MOV.U32 R14, RZ, RZ, R189 ;  /* 0x000000ffff0e8224 */ /* 0x000fe200078e00bd */
[----:B-----5:R-:W-:Y:S01]  /*1fa30*/  ISETP.GE.AND P2, PT, R63, UR4, PT ;  /* 0x000000043f007c0c */ /* 0x020fe2000bf46270 */
[----:B------:R-:W-:Y:S01]  /*1fa40*/  @!P0 IMAD.MOV.U32 R15, RZ, RZ, R187 ;  /* 0x000000ffff0f8224 */ /* 0x000fe200078e00bb */
[----:B------:R-:W-:-:S02]  /*1fa50*/  @!P0 LEA.HI.X R13, R90, R24, R102, 0x2, P1 ;  /* 0x000000185a0d8211 */ /* 0x000fc400008f1466 */
[----:B------:R-:W4:Y:S04]  /*1fa60*/  LDL R90, [R1+0x154] ;  /* 0x00015400015a7983 */ /* 0x000f280000100800 */
[----:B------:R1:W-:Y:S01]  /*1fa70*/  @!P0 ST.E.64 desc[UR36][R12.64], R14 ;  /* 0x0000000e0c008985 */ /* 0x0003e2000c101b24 */
[----:B------:R-:W-:-:S03]  /*1fa80*/  ISETP.GE.AND P0, PT, R34, UR4, PT ;  /* 0x0000000422007c0c */ /* 0x000fc6000bf06270 */
[----:B------:R-:W5:Y:S01]  /*1fa90*/  LDL R102, [R1+0xc4] ;  /* 0x0000c40001667983 */ /* 0x000f620000100800 */
[----:B-1----:R-:W-:-:S04]  /*1faa0*/  @!P2 LEA R12, P1, R63, R11, 0x2 ;  /* 0x0000000b3f0ca211 */ /* 0x002fc800078210ff */
[----:B------:R-:W-:Y:S02]  /*1fab0*/  @!P2 LEA.HI.X R13, R63, R24, R95, 0x2, P1 ;  /* 0x000000183f0da211 */ /* 0x000fe400008f145f */
[----:B------:R-:W-:Y:S01]  /*1fac0*/  ISETP.GE.AND P1, PT, R86, UR4, PT ;  /* 0x0000000456007c0c */ /* 0x000fe2000bf26270 */
[----:B------:R-:W3:Y:S01]  /*1fad0*/  LDL R63, [R1+0xc8] ;  /* 0x0000c800013f7983 */ /* 0x000ee20000100800 */
[----:B------:R-:W-:Y:S01]  /*1fae0*/  @!P2 IMAD.MOV.U32 R14, RZ, RZ, R190 ;  /* 0x000000ffff0ea224 */ /* 0x000fe200078e00be */
[----:B------:R-:W-:Y:S02]  /*1faf0*/  @!P2 MOV R15, R188 ;  /* 0x000000bc000fa202 */ /* 0x000fe40000000f00 */
[----:B------:R-:W3:Y:S04]  /*1fb00*/  LDL R95, [R1+0x14c] ;  /* 0x00014c00015f7983 */ /* 0x000ee80000100800 */
[----:B------:R1:W-:Y:S01]  /*1fb10*/  @!P2 ST.E.64 desc[UR36][R12.64], R14 ;  /* 0x0000000e0c00a985 */ /* 0x0003e2000c101b24 */
[----:B------:R-:W-:-:S03]  /*1fb20*/  ISETP.GE.AND P2, PT, R103, UR4, PT ;  /* 0x0000000467007c0c */ /* 0x000fc6000bf46270 */
[-C--:B-1----:R-:W-:Y:S02]  /*1fb30*/  @!P1 LEA R12, P4, R86, R11.reuse, 0x2 ;  /* 0x0000000b560c9211 */ /* 0x082fe400078810ff */
[----:B------:R-:W-:-:S04]  /*1fb40*/  @!P0 LEA R14, P3, R34, R11, 0x2 ;  /* 0x0000000b220e8211 */ /* 0x000fc800078610ff */
[-C--:B------:R-:W-:Y:S01]  /*1fb50*/  @!P0 LEA.HI.X R15, R34, R24.reuse, R35, 0x2, P3 ;  /* 0x00000018220f8211 */ /* 0x080fe200018f1423 */
[----:B------:R-:W-:Y:S01]  /*1fb60*/  @!P0 IMAD.MOV.U32 R34, RZ, RZ, R186 ;  /* 0x000000ffff228224 */ /* 0x000fe200078e00ba */
[----:B------:R-:W-:Y:S02]  /*1fb70*/  @!P1 LEA.HI.X R13, R86, R24, R110, 0x2, P4 ;  /* 0x00000018560d9211 */ /* 0x000fe400020f146e */
[----:B------:R-:W3:Y:S01]  /*1fb80*/  LDL R86, [R1+0xa8] ;  /* 0x0000a80001567983 */ /* 0x000ee20000100800 */
[----:B------:R-:W-:-:S03]  /*1fb90*/  @!P0 IMAD.MOV.U32 R35, RZ, RZ, R184 ;  /* 0x000000ffff238224 */ /* 0x000fc600078e00b8 */
[----:B------:R-:W3:Y:S04]  /*1fba0*/  LDL R110, [R1+0x144] ;  /* 0x00014400016e7983 */ /* 0x000ee80000100800 */
[----:B------:R1:W-:Y:S02]  /*1fbb0*/  @!P0 ST.E.64 desc[UR36][R14.64], R34 ;  /* 0x000000220e008985 */ /* 0x0003e4000c101b24 */
[----:B-1----:R-:W-:-:S04]  /*1fbc0*/  @!P2 LEA R14, P4, R103, R11, 0x2 ;  /* 0x0000000b670ea211 */ /* 0x002fc800078810ff */
[----:B------:R-:W-:Y:S02]  /*1fbd0*/  @!P2 LEA.HI.X R15, R103, R24, R113, 0x2, P4 ;  /* 0x00000018670fa211 */ /* 0x000fe400020f1471 */
[----:B------:R-:W3:Y:S01]  /*1fbe0*/  LDL R103, [R1+0x13c] ;  /* 0x00013c0001677983 */ /* 0x000ee20000100800 */
[----:B------:R-:W-:Y:S01]  /*1fbf0*/  ISETP.GE.AND P3, PT, R25, UR4, PT ;  /* 0x0000000419007c0c */ /* 0x000fe2000bf66270 */
[----:B------:R-:W-:Y:S02]  /*1fc00*/  @!P1 IMAD.MOV.U32 R34, RZ, RZ, R185 ;  /* 0x000000ffff229224 */ /* 0x000fe400078e00b9 */
[----:B------:R-:W-:Y:S01]  /*1fc10*/  @!P1 IMAD.MOV.U32 R35, RZ, RZ, R183 ;  /* 0x000000ffff239224 */ /* 0x000fe200078e00b7 */
[----:B------:R-:W-:Y:S01]  /*1fc20*/  ISETP.GE.AND P0, PT, R117, UR4, PT ;  /* 0x0000000475007c0c */ /* 0x000fe2000bf06270 */
[----:B------:R-:W3:Y:S04]  /*1fc30*/  LDL R113, [R1+0x140] ;  /* 0x0001400001717983 */ /* 0x000ee80000100800 */
[----:B------:R1:W-:Y:S04]  /*1fc40*/  @!P1 ST.E.64 desc[UR36][R12.64], R34 ;  /* 0x000000220c009985 */ /* 0x0003e8000c101b24 */
[----:B-1----:R-:W-:Y:S01]  /*1fc50*/  @!P3 LEA R12, P5, R25, R11, 0x2 ;  /* 0x0000000b190cb211 */ /* 0x002fe200078a10ff */
[----:B------:R-:W-:Y:S01]  /*1fc60*/  @!P2 IMAD.MOV.U32 R35, RZ, RZ, R180 ;  /* 0x000000ffff23a224 */ /* 0x000fe200078e00b4 */
[----:B------:R-:W-:-:S05]  /*1fc70*/  @!P2 MOV R34, R182 ;  /* 0x000000b60022a202 */ /* 0x000fca0000000f00 */
[----:B------:R1:W-:Y:S02]  /*1fc80*/  @!P2 ST.E.64 desc[UR36][R14.64], R34 ;  /* 0x000000220e00a985 */ /* 0x0003e4000c101b24 */
[----:B-1----:R-:W-:Y:S02]  /*1fc90*/  @!P3 IMAD.MOV.U32 R34, RZ, RZ, R181 ;  /* 0x000000ffff22b224 */ /* 0x002fe400078e00b5 */
[----:B------:R-:W-:Y:S01]  /*1fca0*/  @!P3 IMAD.MOV.U32 R35, RZ, RZ, R179 ;  /* 0x000000ffff23b224 */ /* 0x000fe200078e00b3 */
[----:B------:R-:W-:-:S04]  /*1fcb0*/  @!P0 LEA R14, P4, R117, R11, 0x2 ;  /* 0x0000000b750e8211 */ /* 0x000fc800078810ff */
[-C--:B------:R-:W-:Y:S02]  /*1fcc0*/  @!P0 LEA.HI.X R15, R117, R24.reuse, R118, 0x2, P4 ;  /* 0x00000018750f8211 */ /* 0x080fe400020f1476 */
[----:B------:R-:W3:Y:S04]  /*1fcd0*/  LDL R118, [R1+0x9c] ;  /* 0x00009c0001767983 */ /* 0x000ee80000100800 */
[----:B------:R-:W3:Y:S01]  /*1fce0*/  LDL R117, [R1+0x124] ;  /* 0x0001240001757983 */ /* 0x000ee20000100800 */
[----:B--2---:R-:W-:Y:S02]  /*1fcf0*/  ISETP.GE.AND P1, PT, R59, UR4, PT ;  /* 0x000000043b007c0c */ /* 0x004fe4000bf26270 */
[----:B----4-:R-:W-:Y:S02]  /*1fd00*/  @!P3 LEA.HI.X R13, R25, R24, R90, 0x2, P5 ;  /* 0x00000018190db211 */ /* 0x010fe400028f145a */
[----:B------:R-:W2:Y:S04]  /*1fd10*/  LDL R90, [R1+0xa4] ;  /* 0x0000a400015a7983 */ /* 0x000ea80000100800 */
[----:B------:R-:W4:Y:S04]  /*1fd20*/  LDL R25, [R1+0xa0] ;  /* 0x0000a00001197983 */ /* 0x000f280000100800 */
[----:B------:R1:W-:Y:S01]  /*1fd30*/  @!P3 ST.E.64 desc[UR36][R12.64], R34 ;  /* 0x000000220c00b985 */ /* 0x0003e2000c101b24 */
[----:B-----5:R-:W-:-:S02]  /*1fd40*/  ISETP.GE.AND P3, PT, R102, UR4, PT ;  /* 0x0000000466007c0c */ /* 0x020fc4000bf66270 */
[----:B---3--:R-:W-:Y:S02]  /*1fd50*/  ISETP.GE.AND P2, PT, R63, UR4, PT ;  /* 0x000000043f007c0c */ /* 0x008fe4000bf46270 */
[C---:B-1----:R-:W-:Y:S01]  /*1fd60*/  @!P1 LEA R12, P5, R59.reuse, R11, 0x2 ;  /* 0x0000000b3b0c9211 */ /* 0x042fe200078a10ff */
[----:B------:R-:W-:Y:S01]  /*1fd70*/  @!P0 IMAD.MOV.U32 R34, RZ, RZ, R178 ;  /* 0x000000ffff228224 */ /* 0x000fe200078e00b2 */
[----:B------:R-:W-:Y:S02]  /*1fd80*/  @!P0 MOV R35, R176 ;  /* 0x000000b000238202 */ /* 0x000fe40000000f00 */
[----:B------:R-:W-:Y:S02]  /*1fd90*/  @!P1 LEA.HI.X R13, R59, R24, R95, 0x2, P5 ;  /* 0x000000183b0d9211 */ /* 0x000fe400028f145f */
[----:B------:R-:W3:Y:S04]  /*1fda0*/  LDL R95, [R1+0x138] ;  /* 0x00013800015f7983 */ /* 0x000ee80000100800 */
[----:B------:R1:W-:Y:S04]  /*1fdb0*/  @!P0 ST.E.64 desc[UR36][R14.64], R34 ;  /* 0x000000220e008985 */ /* 0x0003e8000c101b24 */
[----:B------:R-:W5:Y:S01]  /*1fdc0*/  LDL R59, [R1+0x94] ;  /* 0x00009400013b7983 */ /* 0x000f620000100800 */
[----:B-1----:R-:W-:-:S02]  /*1fdd0*/  @!P1 IMAD.MOV.U32 R34, RZ, RZ, R177 ;  /* 0x000000ffff229224 */ /* 0x002fc400078e00b1 */
[----:B------:R-:W-:Y:S01]  /*1fde0*/  @!P1 IMAD.MOV.U32 R35, RZ, RZ, R175 ;  /* 0x000000ffff239224 */ /* 0x000fe200078e00af */
[----:B------:R-:W-:-:S04]  /*1fdf0*/  @!P2 LEA R14, P4, R63, R11, 0x2 ;  /* 0x0000000b3f0ea211 */ /* 0x000fc800078810ff */
[----:B------:R1:W-:Y:S01]  /*1fe00*/  @!P1 ST.E.64 desc[UR36][R12.64], R34 ;  /* 0x000000220c009985 */ /* 0x0003e2000c101b24 */
[----:B------:R-:W-:-:S03]  /*1fe10*/  @!P2 LEA.HI.X R15, R63, R24, R114, 0x2, P4 ;  /* 0x000000183f0fa211 */ /* 0x000fc600020f1472 */
[----:B------:R-:W5:Y:S01]  /*1fe20*/  LDL R63, [R1+0x134] ;  /* 0x00013400013f7983 */ /* 0x000f620000100800 */
[----:B------:R-:W-:Y:S02]  /*1fe30*/  ISETP.GE.AND P1, PT, R86, UR4, PT ;  /* 0x0000000456007c0c */ /* 0x000fe4000bf26270 */
[----:B------:R-:W-:Y:S01]  /*1fe40*/  ISETP.GE.AND P0, PT, R107, UR4, PT ;  /* 0x000000046b007c0c */ /* 0x000fe2000bf06270 */
[----:B------:R-:W5:Y:S01]  /*1fe50*/  LDL R114, [R1+0x88] ;  /* 0x0000880001727983 */ /* 0x000f620000100800 */
[----:B-1----:R-:W-:Y:S02]  /*1fe60*/  @!P2 IMAD.MOV.U32 R34, RZ, RZ, R174 ;  /* 0x000000ffff22a224 */ /* 0x002fe400078e00ae */
[----:B------:R-:W-:Y:S01]  /*1fe70*/  @!P2 IMAD.MOV.U32 R35, RZ, RZ, R172 ;  /* 0x000000ffff23a224 */ /* 0x000fe200078e00ac */
[----:B------:R-:W-:-:S04]  /*1fe80*/  @!P3 LEA R12, P5, R102, R11, 0x2 ;  /* 0x0000000b660cb211 */ /* 0x000fc800078a10ff */
[----:B------:R1:W-:Y:S01]  /*1fe90*/  @!P2 ST.E.64 desc[UR36][R14.64], R34 ;  /* 0x000000220e00a985 */ /* 0x0003e2000c101b24 */
[----:B------:R-:W-:-:S03]  /*1fea0*/  @!P3 LEA.HI.X R13, R102, R24, R110, 0x2, P5 ;  /* 0x00000018660db211 */ /* 0x000fc600028f146e */
[----:B------:R-:W5:Y:S04]  /*1feb0*/  LDL R102, [R1+0x8c] ;  /* 0x00008c0001667983 */ /* 0x000f680000100800 */
[----:B------:R-:W5:Y:S01]  /*1fec0*/  LDL R110, [R1+0x84] ;  /* 0x00008400016e7983 */ /* 0x000f620000100800 */
[----:B-1----:R-:W-:Y:S01]  /*1fed0*/  @!P3 MOV R34, R173 ;  /* 0x000000ad0022b202 */ /* 0x002fe20000000f00 */
[----:B------:R-:W-:-:S05]  /*1fee0*/  @!P3 IMAD.MOV.U32 R35, RZ, RZ, R171 ;  /* 0x000000ffff23b224 */ /* 0x000fca00078e00ab */
[----:B------:R1:W-:Y:S02]  /*1fef0*/  @!P3 ST.E.64 desc[UR36][R12.64], R34 ;  /* 0x000000220c00b985 */ /* 0x0003e4000c101b24 */
[----:B-1----:R-:W-:-:S04]  /*1ff00*/  @!P1 LEA R12, P3, R86, R11, 0x2 ;  /* 0x0000000b560c9211 */ /* 0x002fc800078610ff */
[-C--:B------:R-:W-:Y:S02]  /*1ff10*/  @!P1 LEA.HI.X R13, R86, R24.reuse, R103, 0x2, P3 ;  /* 0x00000018560d9211 */ /* 0x080fe400018f1467 */
[----:B------:R-:W5:Y:S01]  /*1ff20*/  LDL R86, [R1+0x12c] ;  /* 0x00012c0001567983 */ /* 0x000f620000100800 */
[C---:B------:R-:W-:Y:S01]  /*1ff30*/  @!P0 LEA R14, P5, R107.reuse, R11, 0x2 ;  /* 0x0000000b6b0e8211 */ /* 0x040fe200078a10ff */
[----:B------:R-:W-:Y:S02]  /*1ff40*/  @!P0 IMAD.MOV.U32 R34, RZ, RZ, R170 ;  /* 0x000000ffff228224 */ /* 0x000fe400078e00aa */
[----:B------:R-:W-:Y:S01]  /*1ff50*/  @!P0 IMAD.MOV.U32 R35, RZ, RZ, R168 ;  /* 0x000000ffff238224 */ /* 0x000fe200078e00a8 */
[----:B------:R-:W-:Y:S01]  /*1ff60*/  @!P0 LEA.HI.X R15, R107, R24, R113, 0x2, P5 ;  /* 0x000000186b0f8211 */ /* 0x000fe200028f1471 */
[----:B------:R-:W5:Y:S04]  /*1ff70*/  LDL R103, [R1+0x128] ;  /* 0x0001280001677983 */ /* 0x000f680000100800 */
[----:B------:R1:W-:Y:S04]  /*1ff80*/  @!P0 ST.E.64 desc[UR36][R14.64], R34 ;  /* 0x000000220e008985 */ /* 0x0003e8000c101b24 */
[----:B------:R-:W5:Y:S04]  /*1ff90*/  LDL R107, [R1+0x7c] ;  /* 0x00007c00016b7983 */ /* 0x000f680000100800 */
[----:B------:R-:W5:Y:S01]  /*1ffa0*/  LDL R113, [R1+0x120] ;  /* 0x0001200001717983 */ /* 0x000f620000100800 */
[----:B-1----:R-:W-:Y:S01]  /*1ffb0*/  @!P1 IMAD.MOV.U32 R34, RZ, RZ, R169 ;  /* 0x000000ffff229224 */ /* 0x002fe200078e00a9 */
[----:B------:R-:W-:-:S05]  /*1ffc0*/  @!P1 MOV R35, R147 ;  /* 0x0000009300239202 */ /* 0x000fca0000000f00 */
[----:B------:R1:W-:Y:S01]  /*1ffd0*/  @!P1 ST.E.64 desc[UR36][R12.64], R34 ;  /* 0x000000220c009985 */ /* 0x0003e2000c101b24 */
[----:B------:R-:W-:Y:S02]  /*1ffe0*/  ISETP.GE.AND P0, PT, R118, UR4, PT ;  /* 0x0000000476007c0c */ /* 0x000fe4000bf06270 */
[----:B--2---:R-:W-:Y:S02]  /*1fff0*/  ISETP.GE.AND P2, PT, R90, UR4, PT ;  /* 0x000000045a007c0c */ /* 0x004fe4000bf46270 */
[----:B----4-:R-:W-:-:S11]  /*20000*/  ISETP.GE.AND P4, PT, R25, UR4, PT ;  /* 0x0000000419007c0c */ /* 0x010fd6000bf86270 */
[CC--:B------:R-:W-:Y:S02]  /*20010*/  @!P2 LEA R14, P3, R90.reuse, R11.reuse, 0x2 ;  /* 0x0000000b5a0ea211 */ /* 0x0c0fe400078610ff */
[----:B-1----:R-:W-:Y:S01]  /*20020*/  @!P4 LEA R12, P5, R25, R11, 0x2 ;  /* 0x0000000b190cc211 */ /* 0x002fe200078a10ff */
[----:B------:R-:W-:Y:S02]  /*20030*/  @!P2 IMAD.MOV.U32 R34, RZ, RZ, R100 ;  /* 0x000000ffff22a224 */ /* 0x000fe400078e0064 */
[----:B------:R-:W-:Y:S01]  /*20040*/  @!P2 IMAD.MOV.U32 R35, RZ, RZ, R96 ;  /* 0x000000ffff23a224 */ /* 0x000fe200078e0060 */
[----:B------:R-:W2:Y:S04]  /*20050*/  LDL R100, [R1+0x11c] ;  /* 0x00011c0001647983 */ /* 0x000ea80000100800 */
[----:B------:R-:W4:Y:S01]  /*20060*/  LDL R96, [R1+0x118] ;  /* 0x0001180001607983 */ /* 0x000f220000100800 */
[----:B---3--:R-:W-:-:S03]  /*20070*/  @!P2 LEA.HI.X R15, R90, R24, R95, 0x2, P3 ;  /* 0x000000185a0fa211 */ /* 0x008fc600018f145f */
[----:B------:R-:W3:Y:S04]  /*20080*/  LDL R95, [R1+0x78] ;  /* 0x00007800015f7983 */ /* 0x000ee80000100800 */
[----:B------:R-:W4:Y:S01]  /*20090*/  LDL R90, [R1+0x74] ;  /* 0x00007400015a7983 */ /* 0x000f220000100800 */
[----:B-----5:R-:W-:-:S03]  /*200a0*/  ISETP.GE.AND P1, PT, R59, UR4, PT ;  /* 0x000000043b007c0c */ /* 0x020fc6000bf26270 */
[----:B------:R1:W-:Y:S01]  /*200b0*/  @!P2 ST.E.64 desc[UR36][R14.64], R34 ;  /* 0x000000220e00a985 */ /* 0x0003e2000c101b24 */
[----:B------:R-:W-:-:S03]  /*200c0*/  @!P4 LEA.HI.X R13, R25, R24, R63, 0x2, P5 ;  /* 0x00000018190dc211 */ /* 0x000fc600028f143f */
[----:B------:R-:W5:Y:S04]  /*200d0*/  LDL R63, [R1+0x70] ;  /* 0x00007000013f7983 */ /* 0x000f680000100800 */
[----:B------:R-:W5:Y:S01]  /*200e0*/  LDL R25, [R1+0x6c] ;  /* 0x00006c0001197983 */ /* 0x000f620000100800 */
[----:B-1----:R-:W-:Y:S02]  /*200f0*/  @!P4 IMAD.MOV.U32 R34, RZ, RZ, R104 ;  /* 0x000000ffff22c224 */ /* 0x002fe400078e0068 */
[----:B------:R-:W-:-:S05]  /*20100*/  @!P4 IMAD.MOV.U32 R35, RZ, RZ, R108 ;  /* 0x000000ffff23c224 */ /* 0x000fca00078e006c */
[----:B------:R1:W-:Y:S02]  /*20110*/  @!P4 ST.E.64 desc[UR36][R12.64], R34 ;  /* 0x000000220c00c985 */ /* 0x0003e4000c101b24 */
[----:B-1----:R-:W-:Y:S01]  /*20120*/  @!P0 IMAD.MOV.U32 R35, RZ, RZ, R88 ;  /* 0x000000ffff238224 */ /* 0x002fe200078e0058 */
[C---:B------:R-:W-:Y:S01]  /*20130*/  @!P1 LEA R12, P5, R59.reuse, R11, 0x2 ;  /* 0x0000000b3b0c9211 */ /* 0x040fe200078a10ff */
[----:B------:R-:W5:Y:S03]  /*20140*/  LDL R88, [R1+0x114] ;  /* 0x0001140001587983 */ /* 0x000f660000100800 */
[----:B------:R-:W-:Y:S02]  /*20150*/  @!P1 LEA.HI.X R13, R59, R24, R86, 0x2, P5 ;  /* 0x000000183b0d9211 */ /* 0x000fe400028f1456 */
[----:B------:R-:W5:Y:S04]  /*20160*/  LDL R86, [R1+0x110] ;  /* 0x0001100001567983 */ /* 0x000f680000100800 */
[----:B------:R-:W5:Y:S01]  /*20170*/  LDL R59, [R1+0x10c] ;  /* 0x00010c00013b7983 */ /* 0x000f620000100800 */
[----:B------:R-:W-:-:S02]  /*20180*/  ISETP.GE.AND P2, PT, R102, UR4, PT ;  /* 0x0000000466007c0c */ /* 0x000fc4000bf46270 */
[----:B------:R-:W-:Y:S02]  /*20190*/  @!P0 LEA R14, P3, R118, R11, 0x2 ;  /* 0x0000000b760e8211 */ /* 0x000fe400078610ff */
[----:B------:R-:W-:Y:S02]  /*201a0*/  ISETP.GE.AND P4, PT, R114, UR4, PT ;  /* 0x0000000472007c0c */ /* 0x000fe4000bf86270 */
[----:B------:R-:W-:Y:S02]  /*201b0*/  @!P0 LEA.HI.X R15, R118, R24, R119, 0x2, P3 ;  /* 0x00000018760f8211 */ /* 0x000fe400018f1477 */
[----:B------:R-:W-:Y:S02]  /*201c0*/  @!P0 MOV R34, R93 ;  /* 0x0000005d00228202 */ /* 0x000fe40000000f00 */
[----:B------:R-:W-:-:S03]  /*201d0*/  ISETP.GE.AND P3, PT, R110, UR4, PT ;  /* 0x000000046e007c0c */ /* 0x000fc6000bf66270 */
[----:B------:R1:W-:Y:S04]  /*201e0*/  @!P0 ST.E.64 desc[UR36][R14.64], R34 ;  /* 0x000000220e008985 */ /* 0x0003e8000c101b24 */
[----:B------:R-:W-:Y:S02]  /*201f0*/  @!P4 IMAD.MOV.U32 R121, RZ, RZ, R57 ;  /* 0x000000ffff79c224 */ /* 0x000fe400078e0039 */
[----:B-1----:R-:W-:Y:S01]  /*20200*/  @!P1 IMAD.MOV.U32 R34, RZ, RZ, R112 ;  /* 0x000000ffff229224 */ /* 0x002fe200078e0070 */
[----:B------:R-:W-:Y:S01]  /*20210*/  @!P2 LEA R14, P0, R102, R11, 0x2 ;  /* 0x0000000b660ea211 */ /* 0x000fe200078010ff */
[----:B------:R-:W-:-:S03]  /*20220*/  @!P1 IMAD.MOV.U32 R35, RZ, RZ, R116 ;  /* 0x000000ffff239224 */ /* 0x000fc600078e0074 */
[-C--:B------:R-:W-:Y:S02]  /*20230*/  @!P2 LEA.HI.X R15, R102, R24.reuse, R103, 0x2, P0 ;  /* 0x00000018660fa211 */ /* 0x080fe400000f1467 */
[----:B------:R1:W-:Y:S01]  /*20240*/  @!P1 ST.E.64 desc[UR36][R12.64], R34 ;  /* 0x000000220c009985 */ /* 0x0003e2000c101b24 */
[----:B------:R-:W-:Y:S02]  /*20250*/  ISETP.GE.AND P0, PT, R107, UR4, PT ;  /* 0x000000046b007c0c */ /* 0x000fe4000bf06270 */
[-C--:B------:R-:W-:Y:S02]  /*20260*/  @!P3 LEA R102, P5, R110, R11.reuse, 0x2 ;  /* 0x0000000b6e66b211 */ /* 0x080fe400078a10ff */
[C---:B-1----:R-:W-:Y:S01]  /*20270*/  @!P4 LEA R12, P1, R114.reuse, R11, 0x2 ;  /* 0x0000000b720cc211 */ /* 0x042fe200078210ff */
[----:B------:R-:W-:Y:S01]  /*20280*/  @!P2 IMAD.MOV.U32 R34, RZ, RZ, R84 ;  /* 0x000000ffff22a224 */ /* 0x000fe200078e0054 */
[----:B------:R-:W-:Y:S02]  /*20290*/  @!P2 MOV R35, R3 ;  /* 0x000000030023a202 */ /* 0x000fe40000000f00 */
[----:B------:R-:W-:-:S03]  /*202a0*/  @!P4 LEA.HI.X R13, R114, R24, R117, 0x2, P1 ;  /* 0x00000018720dc211 */ /* 0x000fc600008f1475 */
[----:B------:R1:W-:Y:S01]  /*202b0*/  @!P2 ST.E.64 desc[UR36][R14.64], R34 ;  /* 0x000000220e00a985 */ /* 0x0003e2000c101b24 */
[----:B------:R-:W-:-:S03]  /*202c0*/  @!P3 LEA.HI.X R103, R110, R24, R113, 0x2, P5 ;  /* 0x000000186e67b211 */ /* 0x000fc600028f1471 */
[----:B------:R0:W-:Y:S04]  /*202d0*/  @!P4 ST.E.64 desc[UR36][R12.64], R120 ;  /* 0x000000780c00c985 */ /* 0x0001e8000c101b24 */
[----:B------:R4:W-:Y:S01]  /*202e0*/  @!P3 ST.E.64 desc[UR36][R102.64], R4 ;  /* 0x000000046600b985 */ /* 0x0009e2000c101b24 */
[----:B-1----:R-:W-:Y:S01]  /*202f0*/  @!P0 IMAD.MOV.U32 R14, RZ, RZ, R61 ;  /* 0x000000ffff0e8224 */ /* 0x002fe200078e003d */
[----:B0-----:R-:W-:Y:S01]  /*20300*/  @!P0 LEA R12, P2, R107, R11, 0x2 ;  /* 0x0000000b6b0c8211 */ /* 0x001fe200078410ff */
[----:B------:R-:W-:-:S03]  /*20310*/  @!P0 IMAD.MOV.U32 R15, RZ, RZ, R65 ;  /* 0x000000ffff0f8224 */ /* 0x000fc600078e0041 */
[----:B--2---:R-:W-:Y:S02]  /*20320*/  @!P0 LEA.HI.X R13, R107, R24, R100, 0x2, P2 ;  /* 0x000000186b0d8211 */ /* 0x004fe400010f1464 */
[C---:B---3--:R-:W-:Y:S02]  /*20330*/  ISETP.GE.AND P1, PT, R95.reuse, UR4, PT ;  /* 0x000000045f007c0c */ /* 0x048fe4000bf26270 */
[----:B----4-:R-:W-:Y:S01]  /*20340*/  ISETP.GE.AND P4, PT, R90, UR4, PT ;  /* 0x000000045a007c0c */ /* 0x010fe2000bf86270 */
[----:B------:R0:W-:Y:S10]  /*20350*/  @!P0 ST.E.64 desc[UR36][R12.64], R14 ;  /* 0x0000000e0c008985 */ /* 0x0001f4000c101b24 */
[----:B------:R-:W-:-:S04]  /*20360*/  @!P1 LEA R4, P2, R95, R11, 0x2 ;  /* 0x0000000b5f049211 */ /* 0x000fc800078410ff */
[----:B------:R-:W-:Y:S02]  /*20370*/  @!P1 LEA.HI.X R5, R95, R24, R96, 0x2, P2 ;  /* 0x000000185f059211 */ /* 0x000fe400010f1460 */
[----:B0-----:R-:W-:Y:S02]  /*20380*/  @!P4 LEA R12, P0, R90, R11, 0x2 ;  /* 0x0000000b5a0cc211 */ /* 0x001fe400078010ff */
[----:B-----5:R-:W-:Y:S02]  /*20390*/  ISETP.GE.AND P5, PT, R63, UR4, PT ;  /* 0x000000043f007c0c */ /* 0x020fe4000bfa6270 */
[----:B------:R-:W-:Y:S01]  /*203a0*/  ISETP.GE.AND P3, PT, R25, UR4, PT ;  /* 0x0000000419007c0c */ /* 0x000fe2000bf66270 */
[----:B------:R0:W-:Y:S01]  /*203b0*/  @!P1 ST.E.64 desc[UR36][R4.64], R6 ;  /* 0x0000000604009985 */ /* 0x0001e2000c101b24 */
[----:B------:R-:W-:Y:S01]  /*203c0*/  @!P4 IMAD.MOV.U32 R14, RZ, RZ, R69 ;  /* 0x000000ffff0ec224 */ /* 0x000fe200078e0045 */
[----:B------:R-:W-:-:S08]  /*203d0*/  @!P4 MOV R15, R73 ;  /* 0x00000049000fc202 */ /* 0x000fd00000000f00 */
[-C--:B0-----:R-:W-:Y:S02]  /*203e0*/  @!P5 LEA R4, P1, R63, R11.reuse, 0x2 ;  /* 0x0000000b3f04d211 */ /* 0x081fe400078210ff */
[----:B------:R-:W-:Y:S02]  /*203f0*/  @!P3 LEA R6, P2, R25, R11, 0x2 ;  /* 0x0000000b1906b211 */ /* 0x000fe400078410ff */
[----:B------:R-:W-:-:S05]  /*20400*/  @!P4 LEA.HI.X R13, R90, R24, R88, 0x2, P0 ;  /* 0x000000185a0dc211 */ /* 0x000fca00000f1458 */
[----:B------:R0:W-:Y:S02]  /*20410*/  @!P4 ST.E.64 desc[UR36][R12.64], R14 ;  /* 0x0000000e0c00c985 */ /* 0x0001e4000c101b24 */
[----:B0-----:R-:W-:Y:S02]  /*20420*/  @!P3 IMAD.MOV.U32 R12, RZ, RZ, R77 ;  /* 0x000000ffff0cb224 */ /* 0x001fe400078e004d */
[----:B------:R-:W-:Y:S01]  /*20430*/  @!P3 IMAD.MOV.U32 R13, RZ, RZ, R81 ;  /* 0x000000ffff0db224 */ /* 0x000fe200078e0051 */
[-C--:B------:R-:W-:Y:S02]  /*20440*/  @!P5 LEA.HI.X R5, R63, R24.reuse, R86, 0x2, P1 ;  /* 0x000000183f05d211 */ /* 0x080fe400008f1456 */
[----:B------:R-:W-:-:S03]  /*20450*/  @!P3 LEA.HI.X R7, R25, R24, R59, 0x2, P2 ;  /* 0x000000181907b211 */ /* 0x000fc600010f143b */
[----:B------:R3:W-:Y:S04]  /*20460*/  @!P5 ST.E.64 desc[UR36][R4.64], R8 ;  /* 0x000000080400d985 */ /* 0x0007e8000c101b24 */
[----:B------:R3:W-:Y:S02]  /*20470*/  @!P3 ST.E.64 desc[UR36][R6.64], R12 ;  /* 0x0000000c0600b985 */ /* 0x0007e4000c101b24 */
.L_x_677:
[----:B------:R-:W-:Y:S05]  /*20480*/  BSYNC B1 ;  /* 0x0000000000017941 */ /* 0x000fea0003800000 */
.L_x_676:
[----:B------:R-:W-:-:S03]  /*20490*/  UMOV UR4, 0xffffffff ;  /* 0xffffffff00047882 */ /* 0x000fc60000000000 */
[----:B------:R-:W-:Y:S05]  /*204a0*/  BRA.DIV UR4, `(.L_x_678) ;  /* 0x0000010204c07947 */ /* 0x000fea000b800000 */
[----:B---3--:R3:W4:Y:S04]  /*204b0*/  SHFL.IDX PT, R8, R2, 0x1, 0x1c1f ;  /* 0x003c1f0002087f89 */ /* 0x00872800000e0000 */
[----:B0-----:R-:W0:Y:S02]  /*204c0*/  SHFL.IDX PT, R0, R0, 0x1, 0x1c1f ;  /* 0x003c1f0000007f89 */ /* 0x001e2400000e0000 */
.L_x_1050:
[----:B------:R-:W-:-:S13]  /*204d0*/  ISETP.GE.AND P0, PT, R33, R32, PT ;  /* 0x000000202100720c */ /* 0x000fda0003f06270 */
[----:B------:R-:W-:Y:S05]  /*204e0*/  @P0 BRA `(.L_x_674) ;  /* 0x00000020009c0947 */ /* 0x000fea0003800000 */
[----:B------:R-:W5:Y:S01]  /*204f0*/  LDL R100, [R1+0x68] ;  /* 0x0000680001647983 */ /* 0x000f620000100800 */
[----:B------:R-:W-:-:S03]  /*20500*/  ULDC UR4, c[0x0][0xac8] ;  /* 0x0002b20000047ab9 */ /* 0x000fc60000000800 */
[----:B------:R-:W4:Y:S04]  /*20510*/  LDL R93, [R1+0xd0] ;  /* 0x0000d000015d7983 */ /* 0x000f280000100800 */
[----:B------:R-:W4:Y:S04]  /*20520*/  LDL R90, [R1+0xc8] ;  /* 0x0000c800015a7983 */ /* 0x000f280000100800 */
[----:B------:R-:W4:Y:S04]  /*20530*/  LDL R88, [R1+0xc4] ;  /* 0x0000c40001587983 */ /* 0x000f280000100800 */
[----:B------:R-:W4:Y:S04]  /*20540*/  LDL R84, [R1+0x130] ;  /* 0x0001300001547983 */ /* 0x000f280000100800 */
[----:B------:R-:W4:Y:S04]  /*20550*/  LDL R34, [R1+0xa8] ;  /* 0x0000a80001227983 */ /* 0x000f280000100800 */
[----:B------:R-:W4:Y:S04]  /*20560*/  LDL R81, [R1+0xa4] ;  /* 0x0000a40001517983 */ /* 0x000f280000100800 */
[----:B------:R-:W4:Y:S04]  /*20570*/  LDL R9, [R1+0x7c] ;  /* 0x00007c0001097983 */ /* 0x000f280000100800 */
[----:B------:R-:W4:Y:S04]  /*20580*/  LDL R3, [R1+0x6c] ;  /* 0x00006c0001037983 */ /* 0x000f280000100800 */
[----:B---3--:R-:W3:Y:S04]  /*20590*/  LDL R2, [R1+0x12c] ;  /* 0x00012c0001027983 */ /* 0x008ee80000100800 */
[----:B------:R-:W3:Y:S04]  /*205a0*/  LDL R118, [R1+0x100] ;  /* 0x0001000001767983 */ /* 0x000ee80000100800 */
[----:B------:R-:W3:Y:S04]  /*205b0*/  LDL R61, [R1+0x150] ;  /* 0x00015000013d7983 */ /* 0x000ee80000100800 */
[----:B--2---:R-:W2:Y:S04]  /*205c0*/  LDL R11, [R1+0x9c] ;  /* 0x00009c00010b7983 */ /* 0x004ea80000100800 */
[----:B------:R-:W2:Y:S04]  /*205d0*/  LDL R119, [R1+0x180] ;  /* 0x0001800001777983 */ /* 0x000ea80000100800 */
        /* <DEDUP_REMOVED lines=13> */
[----:B-1----:R-:W2:Y:S04]  /*206b0*/  LDL R24, [R1+0x144] ;  /* 0x0001440001187983 */ /* 0x002ea80000100800 */
        /* <DEDUP_REMOVED lines=16> */
[----:B------:R-:W2:Y:S01]  /*207c0*/  LDL R13, [R1+0x110] ;  /* 0x00011000010d7983 */ /* 0x000ea20000100800 */
[----:B-----5:R-:W-:Y:S01]  /*207d0*/  ISETP.GE.AND P0, PT, R100, UR4, PT ;  /* 0x0000000464007c0c */ /* 0x020fe2000bf06270 */
[----:B----4-:R-:W-:-:S02]  /*207e0*/  IMAD.MOV.U32 R96, RZ, RZ, R93 ;  /* 0x000000ffff607224 */ /* 0x010fc400078e005d */
[----:B------:R-:W-:Y:S01]  /*207f0*/  IMAD.MOV.U32 R95, RZ, RZ, R90 ;  /* 0x000000ffff5f7224 */ /* 0x000fe200078e005a */
[----:B------:R-:W-:Y:S01]  /*20800*/  MOV R93, R88 ;  /* 0x00000058005d7202 */ /* 0x000fe20000000f00 */
[----:B------:R-:W-:Y:S02]  /*20810*/  IMAD.MOV.U32 R90, RZ, RZ, R84 ;  /* 0x000000ffff5a7224 */ /* 0x000fe400078e0054 */
[----:B------:R-:W-:Y:S02]  /*20820*/  IMAD.MOV.U32 R88, RZ, RZ, R34 ;  /* 0x000000ffff587224 */ /* 0x000fe400078e0022 */
[----:B------:R-:W-:Y:S02]  /*20830*/  IMAD.MOV.U32 R84, RZ, RZ, R81 ;  /* 0x000000ffff547224 */ /* 0x000fe400078e0051 */
[----:B------:R-:W-:Y:S01]  /*20840*/  IMAD.MOV.U32 R34, RZ, RZ, R9 ;  /* 0x000000ffff227224 */ /* 0x000fe200078e0009 */
[----:B------:R-:W-:Y:S01]  /*20850*/  MOV R9, R3 ;  /* 0x0000000300097202 */ /* 0x000fe20000000f00 */
[----:B------:R-:W-:-:S02]  /*20860*/  @!P0 IMAD.MOV.U32 R3, RZ, RZ, R8 ;  /* 0x000000ffff038224 */ /* 0x000fc400078e0008 */
[----:B---3--:R-:W-:Y:S02]  /*20870*/  IMAD.MOV.U32 R81, RZ, RZ, R2 ;  /* 0x000000ffff517224 */ /* 0x008fe400078e0002 */
[----:B0-----:R-:W-:Y:S01]  /*20880*/  @!P0 IMAD.MOV.U32 R2, RZ, RZ, R0 ;  /* 0x000000ffff028224 */ /* 0x001fe200078e0000 */
[----:B------:R-:W-:-:S03]  /*20890*/  ISETP.GE.AND P3, PT, R118, UR4, PT ;  /* 0x0000000476007c0c */ /* 0x000fc6000bf66270 */
[----:B------:R-:W-:-:S04]  /*208a0*/  @!P0 IMAD.WIDE R2, R100, 0x4, R2 ;  /* 0x0000000464028825 */ /* 0x000fc800078e0202 */
[----:B------:R-:W-:Y:S01]  /*208b0*/  IMAD.MOV.U32 R100, RZ, RZ, R93 ;  /* 0x000000ffff647224 */ /* 0x000fe200078e005d */
[----:B------:R-:W-:Y:S01]  /*208c0*/  MOV R93, R61 ;  /* 0x0000003d005d7202 */ /* 0x000fe20000000f00 */
[----:B--2---:R-:W-:Y:S02]  /*208d0*/  IMAD.MOV.U32 R61, RZ, RZ, R11 ;  /* 0x000000ffff3d7224 */ /* 0x004fe400078e000b */
[----:B------:R-:W-:-:S05]  /*208e0*/  @!P0 IMAD.MOV.U32 R11, RZ, RZ, R20 ;  /* 0x000000ffff0b8224 */ /* 0x000fca00078e0014 */
[----:B------:R0:W-:Y:S02]  /*208f0*/  @!P0 ST.E.64 desc[UR36][R2.64], R10 ;  /* 0x0000000a02008985 */ /* 0x0001e4000c101b24 */
[----:B0-----:R-:W-:-:S04]  /*20900*/  @!P3 LEA R2, P5, R118, R0, 0x2 ;  /* 0x000000007602b211 */ /* 0x001fc800078a10ff */
[----:B------:R-:W-:Y:S02]  /*20910*/  @!P3 LEA.HI.X R3, R118, R8, R119, 0x2, P5 ;  /* 0x000000087603b211 */ /* 0x000fe400028f1477 */
[----:B------:R-:W2:Y:S01]  /*20920*/  LDL R118, [R1+0x17c] ;  /* 0x00017c0001767983 */ /* 0x000ea20000100800 */
[----:B------:R-:W-:Y:S02]  /*20930*/  ISETP.GE.AND P1, PT, R104, UR4, PT ;  /* 0x0000000468007c0c */ /* 0x000fe4000bf26270 */
[----:B------:R-:W-:Y:S01]  /*20940*/  MOV R102, R95 ;  /* 0x0000005f00667202 */ /* 0x000fe20000000f00 */
[----:B------:R-:W-:Y:S01]  /*20950*/  IMAD.MOV.U32 R95, RZ, RZ, R65 ;  /* 0x000000ffff5f7224 */ /* 0x000fe200078e0041 */
[----:B------:R-:W-:Y:S01]  /*20960*/  ISETP.GE.AND P2, PT, R108, UR4, PT ;  /* 0x000000046c007c0c */ /* 0x000fe2000bf46270 */
[----:B------:R-:W-:Y:S01]  /*20970*/  IMAD.MOV.U32 R65, RZ, RZ, R4 ;  /* 0x000000ffff417224 */ /* 0x000fe200078e0004 */
[----:B------:R-:W3:Y:S01]  /*20980*/  LDL R119, [R1+0xd8] ;  /* 0x0000d80001777983 */ /* 0x000ee20000100800 */
[----:B------:R-:W-:-:S02]  /*20990*/  IMAD.MOV.U32 R103, RZ, RZ, R96 ;  /* 0x000000ffff677224 */ /* 0x000fc400078e0060 */
[----:B------:R-:W-:Y:S02]  /*209a0*/  IMAD.MOV.U32 R96, RZ, RZ, R88 ;  /* 0x000000ffff607224 */ /* 0x000fe400078e0058 */
[----:B------:R-:W-:Y:S02]  /*209b0*/  IMAD.MOV.U32 R88, RZ, RZ, R81 ;  /* 0x000000ffff587224 */ /* 0x000fe400078e0051 */
[----:B------:R-:W-:Y:S01]  /*209c0*/  @!P1 LEA R4, P4, R104, R0, 0x2 ;  /* 0x0000000068049211 */ /* 0x000fe200078810ff */
[----:B------:R-:W-:-:S03]  /*209d0*/  IMAD.MOV.U32 R81, RZ, RZ, R5 ;  /* 0x000000ffff517224 */ /* 0x000fc600078e0005 */
[----:B------:R-:W-:Y:S01]  /*209e0*/  @!P1 LEA.HI.X R5, R104, R8, R107, 0x2, P4 ;  /* 0x0000000868059211 */ /* 0x000fe200020f146b */
[----:B------:R-:W-:Y:S01]  /*209f0*/  IMAD.MOV.U32 R104, RZ, RZ, R102 ;  /* 0x000000ffff687224 */ /* 0x000fe200078e0066 */
[----:B------:R-:W-:Y:S01]  /*20a00*/  MOV R107, R103 ;  /* 0x00000067006b7202 */ /* 0x000fe20000000f00 */
[----:B------:R-:W-:Y:S02]  /*20a10*/  IMAD.MOV.U32 R103, RZ, RZ, R100 ;  /* 0x000000ffff677224 */ /* 0x000fe400078e0064 */
[----:B------:R-:W-:Y:S01]  /*20a20*/  IMAD.MOV.U32 R102, RZ, RZ, R96 ;  /* 0x000000ffff667224 */ /* 0x000fe200078e0060 */
[----:B------:R-:W-:Y:S01]  /*20a30*/  MOV R96, R93 ;  /* 0x0000005d00607202 */ /* 0x000fe20000000f00 */
[----:B------:R-:W-:Y:S02]  /*20a40*/  IMAD.MOV.U32 R100, RZ, RZ, R95 ;  /* 0x000000ffff647224 */ /* 0x000fe400078e005f */
[----:B------:R-:W-:Y:S02]  /*20a50*/  IMAD.MOV.U32 R95, RZ, RZ, R81 ;  /* 0x000000ffff5f7224 */ /* 0x000fe400078e0051 */
[----:B------:R-:W-:Y:S01]  /*20a60*/  IMAD.MOV.U32 R81, RZ, RZ, R7 ;  /* 0x000000ffff517224 */ /* 0x000fe200078e0007 */
[----:B------:R-:W-:Y:S01]  /*20a70*/  @!P1 MOV R7, R21 ;  /* 0x0000001500079202 */ /* 0x000fe20000000f00 */
[----:B------:R-:W-:-:S02]  /*20a80*/  IMAD.MOV.U32 R93, RZ, RZ, R6 ;  /* 0x000000ffff5d7224 */ /* 0x000fc400078e0006 */
[----:B------:R-:W-:-:S05]  /*20a90*/  @!P1 IMAD.MOV.U32 R6, RZ, RZ, R85 ;  /* 0x000000ffff069224 */ /* 0x000fca00078e0055 */
[----:B------:R0:W-:Y:S02]  /*20aa0*/  @!P1 ST.E.64 desc[UR36][R4.64], R6 ;  /* 0x0000000604009985 */ /* 0x0001e4000c101b24 */
[----:B0-----:R-:W-:-:S04]  /*20ab0*/  @!P2 LEA R4, P4, R108, R0, 0x2 ;  /* 0x000000006c04a211 */ /* 0x001fc800078810ff */
[----:B--2---:R-:W-:Y:S02]  /*20ac0*/  @!P2 LEA.HI.X R5, R108, R8, R118, 0x2, P4 ;  /* 0x000000086c05a211 */ /* 0x004fe400020f1476 */
[----:B------:R-:W2:Y:S01]  /*20ad0*/  LDL R118, [R1+0x178] ;  /* 0x0001780001767983 */ /* 0x000ea20000100800 */
[----:B------:R-:W-:-:S03]  /*20ae0*/  ISETP.GE.AND P0, PT, R116, UR4, PT ;  /* 0x0000000474007c0c */ /* 0x000fc6000bf06270 */
[----:B------:R0:W-:Y:S01]  /*20af0*/  @!P3 ST.E.64 desc[UR36][R2.64], R26 ;  /* 0x0000001a0200b985 */ /* 0x0001e2000c101b24 */
[----:B------:R-:W-:Y:S01]  /*20b00*/  IMAD.MOV.U32 R108, RZ, RZ, R107 ;  /* 0x000000ffff6c7224 */ /* 0x000fe200078e006b */
[----:B------:R-:W-:Y:S01]  /*20b10*/  ISETP.GE.AND P3, PT, R114, UR4, PT ;  /* 0x0000000472007c0c */ /* 0x000fe2000bf66270 */
[----:B------:R-:W-:Y:S02]  /*20b20*/  IMAD.MOV.U32 R107, RZ, RZ, R104 ;  /* 0x000000ffff6b7224 */ /* 0x000fe400078e0068 */
[----:B------:R-:W-:-:S05]  /*20b30*/  IMAD.MOV.U32 R104, RZ, RZ, R103 ;  /* 0x000000ffff687224 */ /* 0x000fca00078e0067 */
[----:B0-----:R-:W-:Y:S01]  /*20b40*/  @!P0 LEA R2, P5, R116, R0, 0x2 ;  /* 0x0000000074028211 */ /* 0x001fe200078a10ff */
[----:B------:R-:W-:Y:S01]  /*20b50*/  IMAD.MOV.U32 R103, RZ, RZ, R100 ;  /* 0x000000ffff677224 */ /* 0x000fe200078e0064 */
[----:B------:R-:W-:Y:S01]  /*20b60*/  MOV R100, R96 ;  /* 0x0000006000647202 */ /* 0x000fe20000000f00 */
[----:B------:R-:W-:Y:S02]  /*20b70*/  IMAD.MOV.U32 R96, RZ, RZ, R81 ;  /* 0x000000ffff607224 */ /* 0x000fe400078e0051 */
[----:B------:R-:W-:Y:S02]  /*20b80*/  IMAD.MOV.U32 R81, RZ, RZ, R65 ;  /* 0x000000ffff517224 */ /* 0x000fe400078e0041 */
[----:B------:R-:W-:-:S05]  /*20b90*/  @!P2 IMAD.MOV.U32 R65, RZ, RZ, R89 ;  /* 0x000000ffff41a224 */ /* 0x000fca00078e0059 */
[----:B------:R-:W-:Y:S01]  /*20ba0*/  @!P2 ST.E.64 desc[UR36][R4.64], R64 ;  /* 0x000000400400a985 */ /* 0x000fe2000c101b24 */
[----:B--2---:R-:W-:-:S03]  /*20bb0*/  @!P0 LEA.HI.X R3, R116, R8, R118, 0x2, P5 ;  /* 0x0000000874038211 */ /* 0x004fc600028f1476 */
[----:B------:R-:W2:Y:S04]  /*20bc0*/  LDL R116, [R1+0x174] ;  /* 0x0001740001747983 */ /* 0x000ea80000100800 */
[----:B------:R0:W-:Y:S01]  /*20bd0*/  @!P0 ST.E.64 desc[UR36][R2.64], R36 ;  /* 0x0000002402008985 */ /* 0x0001e2000c101b24 */
[----:B------:R-:W-:Y:S02]  /*20be0*/  ISETP.GE.AND P1, PT, R110, UR4, PT ;  /* 0x000000046e007c0c */ /* 0x000fe4000bf26270 */
[----:B------:R-:W-:Y:S01]  /*20bf0*/  ISETP.GE.AND P2, PT, R112, UR4, PT ;  /* 0x0000000470007c0c */ /* 0x000fe2000bf46270 */
[----:B------:R-:W4:Y:S01]  /*20c00*/  LDL R118, [R1+0xd4] ;  /* 0x0000d40001767983 */ /* 0x000f220000100800 */
[----:B0-----:R-:W-:-:S04]  /*20c10*/  @!P3 LEA R2, P5, R114, R0, 0x2 ;  /* 0x000000007202b211 */ /* 0x001fc800078a10ff */
[----:B------:R-:W-:Y:S02]  /*20c20*/  @!P3 LEA.HI.X R3, R114, R8, R124, 0x2, P5 ;  /* 0x000000087203b211 */ /* 0x000fe400028f147c */
[----:B------:R-:W5:Y:S03]  /*20c30*/  LDL R124, [R1+0x16c] ;  /* 0x00016c00017c7983 */ /* 0x000f660000100800 */
[C---:B------:R-:W-:Y:S02]  /*20c40*/  @!P1 LEA R4, P4, R110.reuse, R0, 0x2 ;  /* 0x000000006e049211 */ /* 0x040fe400078810ff */
[----:B------:R-:W-:Y:S01]  /*20c50*/  ISETP.GE.AND P0, PT, R113, UR4, PT ;  /* 0x0000000471007c0c */ /* 0x000fe2000bf06270 */
[----:B------:R-:W-:Y:S01]  /*20c60*/  @!P2 IMAD.MOV.U32 R6, RZ, RZ, R97 ;  /* 0x000000ffff06a224 */ /* 0x000fe200078e0061 */
[----:B------:R-:W-:Y:S01]  /*20c70*/  @!P2 MOV R7, R101 ;  /* 0x000000650007a202 */ /* 0x000fe20000000f00 */
[----:B------:R-:W4:Y:S01]  /*20c80*/  LDL R114, [R1+0xcc] ;  /* 0x0000cc0001727983 */ /* 0x000f220000100800 */
[----:B--2---:R-:W-:Y:S01]  /*20c90*/  @!P1 LEA.HI.X R5, R110, R8, R116, 0x2, P4 ;  /* 0x000000086e059211 */ /* 0x004fe200020f1474 */
[----:B------:R-:W-:Y:S01]  /*20ca0*/  IMAD.MOV.U32 R116, RZ, RZ, R108 ;  /* 0x000000ffff747224 */ /* 0x000fe200078e006c */
[----:B------:R-:W-:Y:S01]  /*20cb0*/  MOV R108, R107 ;  /* 0x0000006b006c7202 */ /* 0x000fe20000000f00 */
[----:B------:R-:W-:-:S02]  /*20cc0*/  IMAD.MOV.U32 R107, RZ, RZ, R104 ;  /* 0x000000ffff6b7224 */ /* 0x000fc400078e0068 */
[----:B------:R-:W-:Y:S02]  /*20cd0*/  IMAD.MOV.U32 R104, RZ, RZ, R100 ;  /* 0x000000ffff687224 */ /* 0x000fe400078e0064 */
[----:B------:R-:W-:Y:S01]  /*20ce0*/  IMAD.MOV.U32 R100, RZ, RZ, R93 ;  /* 0x000000ffff647224 */ /* 0x000fe200078e005d */
[----:B------:R-:W-:Y:S01]  /*20cf0*/  MOV R110, R108 ;  /* 0x0000006c006e7202 */ /* 0x000fe20000000f00 */
[----:B------:R-:W-:Y:S02]  /*20d00*/  IMAD.MOV.U32 R93, RZ, RZ, R24 ;  /* 0x000000ffff5d7224 */ /* 0x000fe400078e0018 */
[----:B------:R-:W-:Y:S01]  /*20d10*/  IMAD.MOV.U32 R108, RZ, RZ, R107 ;  /* 0x000000ffff6c7224 */ /* 0x000fe200078e006b */
[----:B------:R-:W2:Y:S01]  /*20d20*/  LDL R24, [R1+0x78] ;  /* 0x0000780001187983 */ /* 0x000ea20000100800 */
[----:B------:R-:W-:Y:S02]  /*20d30*/  IMAD.MOV.U32 R107, RZ, RZ, R104 ;  /* 0x000000ffff6b7224 */ /* 0x000fe400078e0068 */
[----:B------:R-:W-:-:S02]  /*20d40*/  IMAD.MOV.U32 R104, RZ, RZ, R93 ;  /* 0x000000ffff687224 */ /* 0x000fc400078e005d */
[----:B------:R-:W-:-:S05]  /*20d50*/  @!P1 IMAD.MOV.U32 R93, RZ, RZ, R94 ;  /* 0x000000ffff5d9224 */ /* 0x000fca00078e005e */
[----:B------:R0:W-:Y:S02]  /*20d60*/  @!P1 ST.E.64 desc[UR36][R4.64], R92 ;  /* 0x0000005c04009985 */ /* 0x0001e4000c101b24 */
[----:B0-----:R-:W-:-:S04]  /*20d70*/  @!P2 LEA R4, P4, R112, R0, 0x2 ;  /* 0x000000007004a211 */ /* 0x001fc800078810ff */
[----:B-----5:R-:W-:Y:S02]  /*20d80*/  @!P2 LEA.HI.X R5, R112, R8, R124, 0x2, P4 ;  /* 0x000000087005a211 */ /* 0x020fe400020f147c */
[----:B------:R-:W5:Y:S04]  /*20d90*/  LDL R124, [R1+0x168] ;  /* 0x00016800017c7983 */ /* 0x000f680000100800 */
[----:B------:R0:W-:Y:S02]  /*20da0*/  @!P3 ST.E.64 desc[UR36][R2.64], R38 ;  /* 0x000000260200b985 */ /* 0x0001e4000c101b24 */
[----:B0-----:R-:W-:-:S04]  /*20db0*/  @!P0 LEA R2, P5, R113, R0, 0x2 ;  /* 0x0000000071028211 */ /* 0x001fc800078a10ff */
[----:B-----5:R-:W-:Y:S02]  /*20dc0*/  @!P0 LEA.HI.X R3, R113, R8, R124, 0x2, P5 ;  /* 0x0000000871038211 */ /* 0x020fe400028f147c */
[----:B------:R-:W5:Y:S01]  /*20dd0*/  LDL R124, [R1+0x164] ;  /* 0x00016400017c7983 */ /* 0x000f620000100800 */
[----:B------:R-:W-:-:S03]  /*20de0*/  ISETP.GE.AND P1, PT, R117, UR4, PT ;  /* 0x0000000475007c0c */ /* 0x000fc6000bf26270 */
[----:B------:R0:W-:Y:S10]  /*20df0*/  @!P2 ST.E.64 desc[UR36][R4.64], R6 ;  /* 0x000000060400a985 */ /* 0x0001f4000c101b24 */
[----:B0-----:R-:W-:-:S02]  /*20e00*/  @!P1 LEA R6, P4, R117, R0, 0x2 ;  /* 0x0000000075069211 */ /* 0x001fc400078810ff */
[----:B------:R-:W-:Y:S02]  /*20e10*/  MOV R112, R110 ;  /* 0x0000006e00707202 */ /* 0x000fe40000000f00 */
[----:B-----5:R-:W-:Y:S02]  /*20e20*/  @!P1 LEA.HI.X R7, R117, R8, R124, 0x2, P4 ;  /* 0x0000000875079211 */ /* 0x020fe400020f147c */
[----:B------:R-:W5:Y:S01]  /*20e30*/  LDL R124, [R1+0x160] ;  /* 0x00016000017c7983 */ /* 0x000f620000100800 */
[----:B------:R-:W-:Y:S02]  /*20e40*/  IMAD.MOV.U32 R110, RZ, RZ, R107 ;  /* 0x000000ffff6e7224 */ /* 0x000fe400078e006b */
[----:B------:R-:W-:Y:S01]  /*20e50*/  IMAD.MOV.U32 R107, RZ, RZ, R104 ;  /* 0x000000ffff6b7224 */ /* 0x000fe200078e0068 */
[----:B------:R-:W-:Y:S01]  /*20e60*/  ISETP.GE.AND P3, PT, R121, UR4, PT ;  /* 0x0000000479007c0c */ /* 0x000fe2000bf66270 */
[----:B------:R-:W-:Y:S02]  /*20e70*/  IMAD.MOV.U32 R113, RZ, RZ, R110 ;  /* 0x000000ffff717224 */ /* 0x000fe400078e006e */
[----:B------:R-:W-:-:S02]  /*20e80*/  IMAD.MOV.U32 R110, RZ, RZ, R107 ;  /* 0x000000ffff6e7224 */ /* 0x000fc400078e006b */
[----:B------:R-:W-:Y:S01]  /*20e90*/  IMAD.MOV.U32 R104, RZ, RZ, R96 ;  /* 0x000000ffff687224 */ /* 0x000fe200078e0060 */
[----:B------:R-:W3:Y:S01]  /*20ea0*/  LDL R107, [R1+0x148] ;  /* 0x00014800016b7983 */ /* 0x000ee20000100800 */
[----:B------:R-:W-:-:S03]  /*20eb0*/  @!P0 IMAD.MOV.U32 R4, RZ, RZ, R40 ;  /* 0x000000ffff048224 */ /* 0x000fc600078e0028 */
[----:B------:R-:W4:Y:S01]  /*20ec0*/  LDL R96, [R1+0x140] ;  /* 0x0001400001607983 */ /* 0x000f220000100800 */
[----:B------:R-:W-:-:S05]  /*20ed0*/  @!P0 IMAD.MOV.U32 R5, RZ, RZ, R44 ;  /* 0x000000ffff058224 */ /* 0x000fca00078e002c */
[----:B------:R0:W-:Y:S02]  /*20ee0*/  @!P0 ST.E.64 desc[UR36][R2.64], R4 ;  /* 0x0000000402008985 */ /* 0x0001e4000c101b24 */
[----:B0-----:R-:W-:-:S04]  /*20ef0*/  @!P3 LEA R2, P5, R121, R0, 0x2 ;  /* 0x000000007902b211 */ /* 0x001fc800078a10ff */
[----:B-----5:R-:W-:Y:S02]  /*20f00*/  @!P3 LEA.HI.X R3, R121, R8, R124, 0x2, P5 ;  /* 0x000000087903b211 */ /* 0x020fe400028f147c */
[----:B------:R-:W5:Y:S01]  /*20f10*/  LDL R121, [R1+0x15c] ;  /* 0x00015c0001797983 */ /* 0x000f620000100800 */
[----:B------:R-:W-:Y:S02]  /*20f20*/  ISETP.GE.AND P2, PT, R120, UR4, PT ;  /* 0x0000000478007c0c */ /* 0x000fe4000bf46270 */
[----:B------:R-:W-:Y:S01]  /*20f30*/  MOV R117, R113 ;  /* 0x0000007100757202 */ /* 0x000fe20000000f00 */
[----:B---3--:R-:W-:Y:S02]  /*20f40*/  IMAD.MOV.U32 R113, RZ, RZ, R107 ;  /* 0x000000ffff717224 */ /* 0x008fe400078e006b */
[----:B----4-:R-:W-:Y:S02]  /*20f50*/  IMAD.MOV.U32 R107, RZ, RZ, R96 ;  /* 0x000000ffff6b7224 */ /* 0x010fe400078e0060 */
[----:B------:R-:W-:-:S02]  /*20f60*/  IMAD.MOV.U32 R96, RZ, RZ, R59 ;  /* 0x000000ffff607224 */ /* 0x000fc400078e003b */
[----:B------:R-:W-:Y:S01]  /*20f70*/  @!P1 IMAD.MOV.U32 R59, RZ, RZ, R58 ;  /* 0x000000ffff3b9224 */ /* 0x000fe200078e003a */
[----:B------:R-:W-:-:S05]  /*20f80*/  @!P1 MOV R58, R105 ;  /* 0x00000069003a9202 */ /* 0x000fca0000000f00 */
[----:B------:R0:W-:Y:S02]  /*20f90*/  @!P1 ST.E.64 desc[UR36][R6.64], R58 ;  /* 0x0000003a06009985 */ /* 0x0001e4000c101b24 */
[----:B0-----:R-:W-:-:S04]  /*20fa0*/  @!P2 LEA R6, P4, R120, R0, 0x2 ;  /* 0x000000007806a211 */ /* 0x001fc800078810ff */
[----:B-----5:R-:W-:Y:S02]  /*20fb0*/  @!P2 LEA.HI.X R7, R120, R8, R121, 0x2, P4 ;  /* 0x000000087807a211 */ /* 0x020fe400020f1479 */
[----:B------:R-:W3:Y:S01]  /*20fc0*/  LDL R120, [R1+0x158] ;  /* 0x0001580001787983 */ /* 0x000ee20000100800 */
[----:B------:R-:W-:Y:S01]  /*20fd0*/  ISETP.GE.AND P0, PT, R119, UR4, PT ;  /* 0x0000000477007c0c */ /* 0x000fe2000bf06270 */
[----:B------:R-:W-:Y:S02]  /*20fe0*/  @!P3 IMAD.MOV.U32 R4, RZ, RZ, R45 ;  /* 0x000000ffff04b224 */ /* 0x000fe400078e002d */
[----:B------:R-:W-:-:S05]  /*20ff0*/  @!P3 IMAD.MOV.U32 R5, RZ, RZ, R46 ;  /* 0x000000ffff05b224 */ /* 0x000fca00078e002e */
[----:B------:R0:W-:Y:S01]  /*21000*/  @!P3 ST.E.64 desc[UR36][R2.64], R4 ;  /* 0x000000040200b985 */ /* 0x0001e2000c101b24 */
[----:B------:R-:W-:-:S04]  /*21010*/  ISETP.GE.AND P3, PT, R116, UR4, PT ;  /* 0x0000000474007c0c */ /* 0x000fc8000bf66270 */
[----:B0-----:R-:W-:Y:S01]  /*21020*/  @!P0 LEA R2, P5, R119, R0, 0x2 ;  /* 0x0000000077028211 */ /* 0x001fe200078a10ff */
[----:B------:R-:W-:Y:S02]  /*21030*/  @!P2 IMAD.MOV.U32 R4, RZ, RZ, R109 ;  /* 0x000000ffff04a224 */ /* 0x000fe400078e006d */
[----:B------:R-:W-:-:S05]  /*21040*/  @!P2 IMAD.MOV.U32 R5, RZ, RZ, R70 ;  /* 0x000000ffff05a224 */ /* 0x000fca00078e0046 */
[----:B------:R0:W-:Y:S02]  /*21050*/  @!P2 ST.E.64 desc[UR36][R6.64], R4 ;  /* 0x000000040600a985 */ /* 0x0001e4000c101b24 */
[----:B0-----:R-:W-:Y:S01]  /*21060*/  @!P0 MOV R4, R47 ;  /* 0x0000002f00048202 */ /* 0x001fe20000000f00 */
[----:B------:R-:W-:Y:S01]  /*21070*/  @!P0 IMAD.MOV.U32 R5, RZ, RZ, R48 ;  /* 0x000000ffff058224 */ /* 0x000fe200078e0030 */
[----:B---3--:R-:W-:Y:S02]  /*21080*/  @!P0 LEA.HI.X R3, R119, R8, R120, 0x2, P5 ;  /* 0x0000000877038211 */ /* 0x008fe400028f1478 */
[----:B------:R-:W3:Y:S04]  /*21090*/  LDL R119, [R1+0x154] ;  /* 0x0001540001777983 */ /* 0x000ee80000100800 */
[----:B------:R0:W-:Y:S02]  /*210a0*/  @!P0 ST.E.64 desc[UR36][R2.64], R4 ;  /* 0x0000000402008985 */ /* 0x0001e4000c101b24 */
[----:B0-----:R-:W-:-:S04]  /*210b0*/  @!P3 LEA R2, P5, R116, R0, 0x2 ;  /* 0x000000007402b211 */ /* 0x001fc800078a10ff */
[----:B------:R-:W-:Y:S02]  /*210c0*/  @!P3 LEA.HI.X R3, R116, R8, R117, 0x2, P5 ;  /* 0x000000087403b211 */ /* 0x000fe400028f1475 */
[----:B------:R-:W4:Y:S01]  /*210d0*/  LDL R116, [R1+0x14c] ;  /* 0x00014c0001747983 */ /* 0x000f220000100800 */
[----:B------:R-:W-:Y:S02]  /*210e0*/  ISETP.GE.AND P1, PT, R118, UR4, PT ;  /* 0x0000000476007c0c */ /* 0x000fe4000bf26270 */
[----:B------:R-:W-:Y:S02]  /*210f0*/  ISETP.GE.AND P2, PT, R114, UR4, PT ;  /* 0x0000000472007c0c */ /* 0x000fe4000bf46270 */
[----:B------:R-:W-:-:S09]  /*21100*/  ISETP.GE.AND P0, PT, R112, UR4, PT ;  /* 0x0000000470007c0c */ /* 0x000fd2000bf06270 */
[C---:B------:R-:W-:Y:S01]  /*21110*/  @!P1 LEA R6, P4, R118.reuse, R0, 0x2 ;  /* 0x0000000076069211 */ /* 0x040fe200078810ff */
[----:B------:R-:W-:Y:S02]  /*21120*/  @!P1 IMAD.MOV.U32 R4, RZ, RZ, R74 ;  /* 0x000000ffff049224 */ /* 0x000fe400078e004a */
[----:B------:R-:W-:Y:S01]  /*21130*/  @!P1 IMAD.MOV.U32 R5, RZ, RZ, R66 ;  /* 0x000000ffff059224 */ /* 0x000fe200078e0042 */
[----:B---3--:R-:W-:-:S05]  /*21140*/  @!P1 LEA.HI.X R7, R118, R8, R119, 0x2, P4 ;  /* 0x0000000876079211 */ /* 0x008fca00020f1477 */
[----:B------:R0:W-:Y:S01]  /*21150*/  @!P1 ST.E.64 desc[UR36][R6.64], R4 ;  /* 0x0000000406009985 */ /* 0x0001e2000c101b24 */
[----:B------:R-:W-:Y:S01]  /*21160*/  ISETP.GE.AND P1, PT, R108, UR4, PT ;  /* 0x000000046c007c0c */ /* 0x000fe2000bf26270 */
[----:B0-----:R-:W-:Y:S01]  /*21170*/  @!P3 IMAD.MOV.U32 R4, RZ, RZ, R49 ;  /* 0x000000ffff04b224 */ /* 0x001fe200078e0031 */
[----:B------:R-:W-:Y:S02]  /*21180*/  @!P3 MOV R5, R50 ;  /* 0x000000320005b202 */ /* 0x000fe40000000f00 */
[----:B------:R-:W-:-:S03]  /*21190*/  @!P2 LEA R6, P4, R114, R0, 0x2 ;  /* 0x000000007206a211 */ /* 0x000fc600078810ff */
[----:B------:R0:W-:Y:S01]  /*211a0*/  @!P3 ST.E.64 desc[UR36][R2.64], R4 ;  /* 0x000000040200b985 */ /* 0x0001e2000c101b24 */
[----:B----4-:R-:W-:Y:S02]  /*211b0*/  @!P2 LEA.HI.X R7, R114, R8, R116, 0x2, P4 ;  /* 0x000000087207a211 */ /* 0x010fe400020f1474 */
[----:B------:R-:W-:Y:S01]  /*211c0*/  ISETP.GE.AND P3, PT, R104, UR4, PT ;  /* 0x0000000468007c0c */ /* 0x000fe2000bf66270 */
[----:B0-----:R-:W-:Y:S02]  /*211d0*/  @!P2 IMAD.MOV.U32 R4, RZ, RZ, R67 ;  /* 0x000000ffff04a224 */ /* 0x001fe400078e0043 */
[----:B------:R-:W-:Y:S01]  /*211e0*/  @!P2 IMAD.MOV.U32 R5, RZ, RZ, R71 ;  /* 0x000000ffff05a224 */ /* 0x000fe200078e0047 */
[----:B------:R-:W-:-:S04]  /*211f0*/  @!P0 LEA R2, P5, R112, R0, 0x2 ;  /* 0x0000000070028211 */ /* 0x000fc800078a10ff */
[----:B------:R0:W-:Y:S01]  /*21200*/  @!P2 ST.E.64 desc[UR36][R6.64], R4 ;  /* 0x000000040600a985 */ /* 0x0001e2000c101b24 */
[----:B------:R-:W-:Y:S02]  /*21210*/  @!P0 LEA.HI.X R3, R112, R8, R113, 0x2, P5 ;  /* 0x0000000870038211 */ /* 0x000fe400028f1471 */
[----:B------:R-:W-:Y:S01]  /*21220*/  ISETP.GE.AND P2, PT, R102, UR4, PT ;  /* 0x0000000466007c0c */ /* 0x000fe2000bf46270 */
[----:B0-----:R-:W-:Y:S02]  /*21230*/  @!P0 IMAD.MOV.U32 R4, RZ, RZ, R51 ;  /* 0x000000ffff048224 */ /* 0x001fe400078e0033 */
[----:B------:R-:W-:Y:S01]  /*21240*/  @!P0 IMAD.MOV.U32 R5, RZ, RZ, R52 ;  /* 0x000000ffff058224 */ /* 0x000fe200078e0034 */
[----:B------:R-:W-:-:S04]  /*21250*/  @!P1 LEA R6, P4, R108, R0, 0x2 ;  /* 0x000000006c069211 */ /* 0x000fc800078810ff */
[----:B------:R0:W-:Y:S01]  /*21260*/  @!P0 ST.E.64 desc[UR36][R2.64], R4 ;  /* 0x0000000402008985 */ /* 0x0001e2000c101b24 */
[----:B------:R-:W-:Y:S02]  /*21270*/  ISETP.GE.AND P0, PT, R84, UR4, PT ;  /* 0x0000000454007c0c */ /* 0x000fe4000bf06270 */
[----:B------:R-:W-:Y:S02]  /*21280*/  @!P1 LEA.HI.X R7, R108, R8, R110, 0x2, P4 ;  /* 0x000000086c079211 */ /* 0x000fe400020f146e */
[----:B0-----:R-:W-:Y:S01]  /*21290*/  @!P1 MOV R4, R75 ;  /* 0x0000004b00049202 */ /* 0x001fe20000000f00 */
        /* <DEDUP_REMOVED lines=11> */
[C---:B0-----:R-:W-:Y:S01]  /*21350*/  @!P0 LEA R2, P5, R84.reuse, R0, 0x2 ;  /* 0x0000000054028211 */ /* 0x041fe200078a10ff */
[----:B------:R-:W-:Y:S01]  /*21360*/  @!P2 IMAD.MOV.U32 R4, RZ, RZ, R83 ;  /* 0x000000ffff04a224 */ /* 0x000fe200078e0053 */
[----:B------:R-:W-:Y:S02]  /*21370*/  @!P2 MOV R5, R87 ;  /* 0x000000570005a202 */ /* 0x000fe40000000f00 */
[----:B------:R-:W-:Y:S01]  /*21380*/  @!P0 LEA.HI.X R3, R84, R8, R100, 0x2, P5 ;  /* 0x0000000854038211 */ /* 0x000fe200028f1464 */
[----:B------:R-:W-:-:S02]  /*21390*/  IMAD.MOV.U32 R84, RZ, RZ, R81 ;  /* 0x000000ffff547224 */ /* 0x000fc400078e0051 */
[----:B------:R-:W-:Y:S02]  /*213a0*/  IMAD.MOV.U32 R81, RZ, RZ, R73 ;  /* 0x000000ffff517224 */ /* 0x000fe400078e0049 */
[----:B------:R-:W-:Y:S02]  /*213b0*/  IMAD.MOV.U32 R73, RZ, RZ, R57 ;  /* 0x000000ffff497224 */ /* 0x000fe400078e0039 */
[----:B------:R-:W-:Y:S01]  /*213c0*/  @!P0 IMAD.MOV.U32 R57, RZ, RZ, R56 ;  /* 0x000000ffff398224 */ /* 0x000fe200078e0038 */
[----:B------:R-:W-:Y:S01]  /*213d0*/  @!P0 MOV R56, R55 ;  /* 0x0000003700388202 */ /* 0x000fe20000000f00 */
[----:B------:R0:W-:Y:S01]  /*213e0*/  @!P2 ST.E.64 desc[UR36][R6.64], R4 ;  /* 0x000000040600a985 */ /* 0x0001e2000c101b24 */
[----:B------:R-:W-:-:S03]  /*213f0*/  ISETP.GE.AND P2, PT, R86, UR4, PT ;  /* 0x0000000456007c0c */ /* 0x000fc6000bf46270 */
[----:B------:R1:W-:Y:S01]  /*21400*/  @!P0 ST.E.64 desc[UR36][R2.64], R56 ;  /* 0x0000003802008985 */ /* 0x0003e2000c101b24 */
[----:B------:R-:W-:Y:S01]  /*21410*/  ISETP.GE.AND P0, PT, R69, UR4, PT ;  /* 0x0000000445007c0c */ /* 0x000fe2000bf06270 */
[----:B------:R-:W-:Y:S01]  /*21420*/  @!P1 IMAD.MOV.U32 R107, RZ, RZ, R91 ;  /* 0x000000ffff6b9224 */ /* 0x000fe200078e005b */
[-C--:B0-----:R-:W-:Y:S02]  /*21430*/  @!P1 LEA R4, P4, R95, R0.reuse, 0x2 ;  /* 0x000000005f049211 */ /* 0x081fe400078810ff */
[----:B-1----:R-:W-:Y:S02]  /*21440*/  @!P3 LEA R2, P5, R61, R0, 0x2 ;  /* 0x000000003d02b211 */ /* 0x002fe400078a10ff */
[-C--:B------:R-:W-:Y:S02]  /*21450*/  @!P1 LEA.HI.X R5, R95, R8.reuse, R96, 0x2, P4 ;  /* 0x000000085f059211 */ /* 0x080fe400020f1460 */
[----:B------:R-:W-:Y:S01]  /*21460*/  @!P3 LEA.HI.X R3, R61, R8, R90, 0x2, P5 ;  /* 0x000000083d03b211 */ /* 0x000fe200028f145a */
[----:B------:R-:W-:Y:S01]  /*21470*/  @!P3 IMAD.MOV.U32 R61, RZ, RZ, R62 ;  /* 0x000000ffff3db224 */ /* 0x000fe200078e003e */
[----:B------:R-:W-:Y:S01]  /*21480*/  ISETP.GE.AND P4, PT, R77, UR4, PT ;  /* 0x000000044d007c0c */ /* 0x000fe2000bf86270 */
[----:B------:R0:W-:Y:S01]  /*21490*/  @!P1 ST.E.64 desc[UR36][R4.64], R106 ;  /* 0x0000006a04009985 */ /* 0x0001e2000c101b24 */
[----:B------:R-:W-:-:S02]  /*214a0*/  @!P2 IMAD.MOV.U32 R6, RZ, RZ, R111 ;  /* 0x000000ffff06a224 */ /* 0x000fc400078e006f */
[----:B------:R-:W-:Y:S01]  /*214b0*/  @!P2 IMAD.MOV.U32 R7, RZ, RZ, R98 ;  /* 0x000000ffff07a224 */ /* 0x000fe200078e0062 */
[----:B------:R1:W-:Y:S01]  /*214c0*/  @!P3 ST.E.64 desc[UR36][R2.64], R60 ;  /* 0x0000003c0200b985 */ /* 0x0003e2000c101b24 */
[CC--:B0-----:R-:W-:Y:S02]  /*214d0*/  @!P2 LEA R4, P1, R86.reuse, R0.reuse, 0x2 ;  /* 0x000000005604a211 */ /* 0x0c1fe400078210ff */
[----:B-1----:R-:W-:Y:S02]  /*214e0*/  @!P0 LEA R2, P5, R69, R0, 0x2 ;  /* 0x0000000045028211 */ /* 0x002fe400078a10ff */
[-C--:B------:R-:W-:Y:S02]  /*214f0*/  @!P2 LEA.HI.X R5, R86, R8.reuse, R88, 0x2, P1 ;  /* 0x000000085605a211 */ /* 0x080fe400008f1458 */
[----:B------:R-:W-:Y:S02]  /*21500*/  ISETP.GE.AND P1, PT, R63, UR4, PT ;  /* 0x000000043f007c0c */ /* 0x000fe4000bf26270 */
[----:B------:R-:W-:Y:S01]  /*21510*/  @!P0 LEA.HI.X R3, R69, R8, R84, 0x2, P5 ;  /* 0x0000000845038211 */ /* 0x000fe200028f1454 */
[----:B------:R0:W-:Y:S01]  /*21520*/  @!P2 ST.E.64 desc[UR36][R4.64], R6 ;  /* 0x000000060400a985 */ /* 0x0001e2000c101b24 */
[----:B------:R-:W-:-:S02]  /*21530*/  @!P0 MOV R69, R72 ;  /* 0x0000004800458202 */ /* 0x000fc40000000f00 */
[----:B------:R-:W-:Y:S02]  /*21540*/  ISETP.GE.AND P2, PT, R34, UR4, PT ;  /* 0x0000000422007c0c */ /* 0x000fe4000bf46270 */
[C---:B------:R-:W-:Y:S01]  /*21550*/  @!P4 LEA R10, P3, R77.reuse, R0, 0x2 ;  /* 0x000000004d0ac211 */ /* 0x040fe200078610ff */
[----:B------:R1:W-:Y:S03]  /*21560*/  @!P0 ST.E.64 desc[UR36][R2.64], R68 ;  /* 0x0000004402008985 */ /* 0x0003e6000c101b24 */
[----:B------:R-:W-:Y:S02]  /*21570*/  @!P4 LEA.HI.X R11, R77, R8, R81, 0x2, P3 ;  /* 0x000000084d0bc211 */ /* 0x000fe400018f1451 */
[----:B--2---:R-:W-:Y:S02]  /*21580*/  ISETP.GE.AND P3, PT, R24, UR4, PT ;  /* 0x0000000418007c0c */ /* 0x004fe4000bf66270 */
[----:B0-----:R-:W-:Y:S01]  /*21590*/  @!P1 LEA R4, P0, R63, R0, 0x2 ;  /* 0x000000003f049211 */ /* 0x001fe200078010ff */
[----:B-1----:R-:W-:-:S02]  /*215a0*/  @!P4 IMAD.MOV.U32 R2, RZ, RZ, R115 ;  /* 0x000000ffff02c224 */ /* 0x002fc400078e0073 */
[----:B------:R-:W-:Y:S01]  /*215b0*/  @!P4 IMAD.MOV.U32 R3, RZ, RZ, R99 ;  /* 0x000000ffff03c224 */ /* 0x000fe200078e0063 */
[----:B------:R-:W-:Y:S02]  /*215c0*/  ISETP.GE.AND P5, PT, R14, UR4, PT ;  /* 0x000000040e007c0c */ /* 0x000fe4000bfa6270 */
[----:B------:R-:W-:Y:S02]  /*215d0*/  @!P1 LEA.HI.X R5, R63, R8, R73, 0x2, P0 ;  /* 0x000000083f059211 */ /* 0x000fe400000f1449 */
[----:B------:R0:W-:Y:S01]  /*215e0*/  @!P4 ST.E.64 desc[UR36][R10.64], R2 ;  /* 0x000000020a00c985 */ /* 0x0001e2000c101b24 */
[----:B------:R-:W-:Y:S01]  /*215f0*/  ISETP.GE.AND P4, PT, R12, UR4, PT ;  /* 0x000000040c007c0c */ /* 0x000fe2000bf86270 */
[----:B------:R-:W-:Y:S01]  /*21600*/  @!P1 IMAD.MOV.U32 R77, RZ, RZ, R78 ;  /* 0x000000ffff4d9224 */ /* 0x000fe200078e004e */
[----:B0-----:R-:W-:-:S04]  /*21610*/  @!P2 LEA R2, P0, R34, R0, 0x2 ;  /* 0x000000002202a211 */ /* 0x001fc800078010ff */
[----:B------:R-:W-:Y:S01]  /*21620*/  @!P2 LEA.HI.X R3, R34, R8, R35, 0x2, P0 ;  /* 0x000000082203a211 */ /* 0x000fe200000f1423 */
[----:B------:R0:W-:Y:S04]  /*21630*/  @!P1 ST.E.64 desc[UR36][R4.64], R76 ;  /* 0x0000004c04009985 */ /* 0x0001e8000c101b24 */
[----:B------:R1:W-:Y:S02]  /*21640*/  @!P2 ST.E.64 desc[UR36][R2.64], R122 ;  /* 0x0000007a0200a985 */ /* 0x0003e4000c101b24 */
[----:B------:R-:W-:Y:S01]  /*21650*/  @!P4 LEA R6, P2, R12, R0, 0x2 ;  /* 0x000000000c06c211 */ /* 0x000fe200078410ff */
[----:B------:R-:W-:Y:S01]  /*21660*/  @!P3 IMAD.MOV.U32 R81, RZ, RZ, R82 ;  /* 0x000000ffff51b224 */ /* 0x000fe200078e0052 */
[----:B------:R-:W-:Y:S01]  /*21670*/  @!P5 MOV R131, R130 ;  /* 0x000000820083d202 */ /* 0x000fe20000000f00 */
[----:B------:R-:W-:Y:S01]  /*21680*/  @!P5 IMAD.MOV.U32 R130, RZ, RZ, R129 ;  /* 0x000000ffff82d224 */ /* 0x000fe200078e0081 */
[----:B0-----:R-:W-:-:S02]  /*21690*/  @!P3 LEA R4, P0, R24, R0, 0x2 ;  /* 0x000000001804b211 */ /* 0x001fc400078010ff */
[----:B-1----:R-:W-:Y:S02]  /*216a0*/  @!P5 LEA R2, P1, R14, R0, 0x2 ;  /* 0x000000000e02d211 */ /* 0x002fe400078210ff */
[-C--:B------:R-:W-:Y:S02]  /*216b0*/  @!P3 LEA.HI.X R5, R24, R8.reuse, R25, 0x2, P0 ;  /* 0x000000081805b211 */ /* 0x080fe400000f1419 */
[-C--:B------:R-:W-:Y:S02]  /*216c0*/  @!P5 LEA.HI.X R3, R14, R8.reuse, R15, 0x2, P1 ;  /* 0x000000080e03d211 */ /* 0x080fe400008f140f */
[----:B------:R-:W-:Y:S01]  /*216d0*/  @!P4 LEA.HI.X R7, R12, R8, R13, 0x2, P2 ;  /* 0x000000080c07c211 */ /* 0x000fe200010f140d */
[----:B------:R0:W-:Y:S04]  /*216e0*/  @!P3 ST.E.64 desc[UR36][R4.64], R80 ;  /* 0x000000500400b985 */ /* 0x0001e8000c101b24 */
[----:B------:R0:W-:Y:S04]  /*216f0*/  @!P5 ST.E.64 desc[UR36][R2.64], R130 ;  /* 0x000000820200d985 */ /* 0x0001e8000c101b24 */
[----:B------:R0:W-:Y:S01]  /*21700*/  @!P4 ST.E.64 desc[UR36][R6.64], R28 ;  /* 0x0000001c0600c985 */ /* 0x0001e2000c101b24 */
[----:B------:R-:W-:-:S13]  /*21710*/  ISETP.GE.AND P0, PT, R9, UR4, PT ;  /* 0x0000000409007c0c */ /* 0x000fda000bf06270 */
[----:B0-----:R-:W-:Y:S05]  /*21720*/  @P0 BRA `(.L_x_674) ;  /* 0x00000010000c0947 */ /* 0x001fea0003800000 */
[----:B------:R-:W2:Y:S01]  /*21730*/  LDL R12, [R1+0x10c] ;  /* 0x00010c00010c7983 */ /* 0x000ea20000100800 */
[----:B------:R-:W-:-:S04]  /*21740*/  LEA R2, P0, R9, R0, 0x2 ;  /* 0x0000000009027211 */ /* 0x000fc800078010ff */
[----:B--2---:R-:W-:-:S05]  /*21750*/  LEA.HI.X R3, R9, R8, R12, 0x2, P0 ;  /* 0x0000000809037211 */ /* 0x004fca00000f140c */
[----:B------:R0:W-:Y:S01]  /*21760*/  ST.E.64 desc[UR36][R2.64], R30 ;  /* 0x0000001e02007985 */ /* 0x0001e2000c101b24 */
[----:B------:R-:W-:Y:S05]  /*21770*/  BRA `(.L_x_674) ;  /* 0x0000000c00f87947 */ /* 0x000fea0003800000 */
.L_x_660:
[----:B------:R-:W0:Y:S01]  /*21780*/  LDL.LU R4, [R1+0x48] ;  /* 0x0000480001047983 */ /* 0x000e220000300800 */
[----:B------:R-:W-:Y:S01]  /*21790*/  ULDC.64 UR6, c[0x0][0xc08] ;  /* 0x0003020000067ab9 */ /* 0x000fe20000000a00 */
[----:B------:R-:W-:Y:S02]  /*217a0*/  ULDC.64 UR4, c[0x0][0xc00] ;  /* 0x0003000000047ab9 */ /* 0x000fe40000000a00 */
[----:B------:R-:W2:Y:S01]  /*217b0*/  LDL.LU R0, [R1+0x4c] ;  /* 0x00004c0001007983 */ /* 0x000ea20000300800 */
[----:B------:R-:W-:Y:S02]  /*217c0*/  ISETP.NE.U32.AND P1, PT, RZ, UR6, PT ;  /* 0x00000006ff007c0c */ /* 0x000fe4000bf25070 */
[----:B------:R-:W-:Y:S01]  /*217d0*/  ISETP.NE.U32.AND P0, PT, RZ, UR4, PT ;  /* 0x00000004ff007c0c */ /* 0x000fe2000bf05070 */
[----:B------:R-:W-:Y:S01]  /*217e0*/  IMAD.MOV.U32 R15, RZ, RZ, RZ ;  /* 0x000000ffff0f7224 */ /* 0x000fe200078e00ff */
[----:B------:R-:W-:Y:S01]  /*217f0*/  ISETP.NE.AND.EX P1, PT, RZ, UR7, PT, P1 ;  /* 0x00000007ff007c0c */ /* 0x000fe2000bf25310 */
[----:B------:R-:W3:Y:S01]  /*21800*/  LDL R6, [R1+0x40] ;  /* 0x0000400001067983 */ /* 0x000ee20000100800 */
[----:B------:R-:W-:Y:S01]  /*21810*/  ISETP.NE.AND.EX P0, PT, RZ, UR5, PT, P0 ;  /* 0x00000005ff007c0c */ /* 0x000fe2000bf05300 */
[----:B------:R-:W1:Y:S01]  /*21820*/  S2R R7, SR_TID.X ;  /* 0x0000000000077919 */ /* 0x000e620000002100 */
[----:B0-----:R-:W-:Y:S01]  /*21830*/  IADD3 R2, P2, R4, UR4, RZ ;  /* 0x0000000404027c10 */ /* 0x001fe2000ff5e0ff */
[----:B------:R-:W-:-:S03]  /*21840*/  ULDC UR4, c[0x0][0xa88] ;  /* 0x0002a20000047ab9 */ /* 0x000fc60000000800 */
[----:B--2---:R-:W-:-:S05]  /*21850*/  IADD3.X R3, R0, UR5, RZ, P2, !PT ;  /* 0x0000000500037c10 */ /* 0x004fca00097fe4ff */
[----:B------:R-:W-:Y:S01]  /*21860*/  @P1 IADD3 R4, P2, R4, UR6, RZ ;  /* 0x0000000604041c10 */ /* 0x000fe2000ff5e0ff */
[----:B------:R-:W-:Y:S01]  /*21870*/  IMAD.U32 R20, RZ, RZ, UR4 ;  /* 0x00000004ff147e24 */ /* 0x000fe2000f8e00ff */
[----:B------:R0:W5:Y:S02]  /*21880*/  @P0 LDG.E R15, desc[UR36][R2.64] ;  /* 0x00000024020f0981 */ /* 0x000164000c1e1900 */
[----:B------:R-:W-:-:S05]  /*21890*/  @P1 IADD3.X R5, R0, UR7, RZ, P2, !PT ;  /* 0x0000000700051c10 */ /* 0x000fca00097fe4ff */
[----:B------:R0:W5:Y:S01]  /*218a0*/  @P1 LDG.E R20, desc[UR36][R4.64] ;  /* 0x0000002404141981 */ /* 0x000162000c1e1900 */
[----:B-1----:R-:W-:Y:S01]  /*218b0*/  VIADD R28, R7, 0xffffff80 ;  /* 0xffffff80071c7836 */ /* 0x002fe20000000000 */
[----:B---3--:R-:W-:-:S04]  /*218c0*/  ISETP.GT.AND P2, PT, R6, 0x1, PT ;  /* 0x000000010600780c */ /* 0x008fc80003f44270 */
[----:B------:R-:W-:Y:S01]  /*218d0*/  ISETP.GT.AND P3, PT, R28, 0x7f, PT ;  /* 0x0000007f1c00780c */ /* 0x000fe20003f64270 */
[----:B------:R-:W-:-:S12]  /*218e0*/  @P1 BRA `(.L_x_679) ;  /* 0x0000000000101947 */ /* 0x000fd80003800000 */
[----:B------:R-:W-:Y:S05]  /*218f0*/  @!P0 BRA `(.L_x_679) ;  /* 0x00000000000c8947 */ /* 0x000fea0003800000 */
[----:B0-----:R-:W2:Y:S04]  /*21900*/  LDG.E R5, desc[UR36][R2.64] ;  /* 0x0000002402057981 */ /* 0x001ea8000c1e1900 */
[----:B-----5:R-:W2:Y:S02]  /*21910*/  LDG.E R20, desc[UR36][R2.64+0x4] ;  /* 0x0000042402147981 */ /* 0x020ea4000c1e1900 */
[----:B--2---:R-:W-:-:S07]  /*21920*/  IADD3 R20, -R5, R20, RZ ;  /* 0x0000001405147210 */ /* 0x004fce0007ffe1ff */
.L_x_679:
[----:B0-----:R-:W2:Y:S04]  /*21930*/  LDL.LU R2, [R1+0x3c] ;  /* 0x00003c0001027983 */ /* 0x001ea80000300800 */
[----:B------:R-:W3:Y:S01]  /*21940*/  LDL.LU R0, [R1+0x50] ;  /* 0x0000500001007983 */ /* 0x000ee20000300800 */
[----:B------:R-:W-:Y:S01]  /*21950*/  BSSY B1, `(.L_x_680) ;  /* 0x0000038000017945 */ /* 0x000fe20003800000 */
[----:B-----5:R-:W-:Y:S02]  /*21960*/  SHF.R.S32.HI R14, RZ, 0x1f, R15 ;  /* 0x0000001fff0e7819 */ /* 0x020fe4000001140f */
[----:B--2---:R-:W-:Y:S02]  /*21970*/  SEL R25, R2, RZ, !P0 ;  /* 0x000000ff02197207 */ /* 0x004fe40004000000 */
[----:B---3--:R-:W-:Y:S01]  /*21980*/  SEL R24, R0, RZ, !P0 ;  /* 0x000000ff00187207 */ /* 0x008fe20004000000 */
[----:B------:R-:W-:Y:S06]  /*21990*/  @P3 BRA `(.L_x_681) ;  /* 0x0000000000cc3947 */ /* 0x000fec0003800000 */
[----:B------:R-:W2:Y:S01]  /*219a0*/  LDL R0, [R1+0x54] ;  /* 0x0000540001007983 */ /* 0x000ea20000100800 */
[----:B------:R-:W0:Y:S02]  /*219b0*/  LDC R29, c[0x0][0xbe8] ;  /* 0x0002fa00ff1d7b82 */ /* 0x000e240000000800 */
[----:B0-----:R-:W-:Y:S02]  /*219c0*/  IMAD R2, R20, R29, RZ ;  /* 0x0000001d14027224 */ /* 0x001fe400078e02ff */
[----:B--2---:R-:W-:-:S04]  /*219d0*/  IMAD R0, R0, 0x80, R7 ;  /* 0x0000008000007824 */ /* 0x004fc800078e0207 */
[----:B------:R-:W-:-:S05]  /*219e0*/  VIADD R27, R0, 0xffffff80 ;  /* 0xffffff80001b7836 */ /* 0x000fca0000000000 */
[----:B------:R-:W-:-:S13]  /*219f0*/  ISETP.GE.AND P0, PT, R27, R2, PT ;  /* 0x000000021b00720c */ /* 0x000fda0003f06270 */
[----:B------:R-:W-:Y:S05]  /*21a00*/  @P0 BRA `(.L_x_681) ;  /* 0x0000000000b00947 */ /* 0x000fea0003800000 */
[----:B------:R-:W2:Y:S01]  /*21a10*/  LDL.LU R30, [R1+0x64] ;  /* 0x00006400011e7983 */ /* 0x000ea20000300800 */
[----:B------:R-:W-:Y:S01]  /*21a20*/  IMAD.MOV.U32 R0, RZ, RZ, 0x9b8 ;  /* 0x000009b8ff007424 */ /* 0x000fe200078e00ff */
[----:B------:R-:W-:Y:S01]  /*21a30*/  ISETP.GT.AND P3, PT, R6, 0x1, PT ;  /* 0x000000010600780c */ /* 0x000fe20003f64270 */
[----:B------:R-:W0:Y:S01]  /*21a40*/  LDC.64 R8, c[0x0][0xba8] ;  /* 0x0002ea00ff087b82 */ /* 0x000e220000000a00 */
[----:B------:R-:W-:Y:S01]  /*21a50*/  ISETP.NE.AND P0, PT, R29, 0x1, PT ;  /* 0x000000011d00780c */ /* 0x000fe20003f05270 */
[----:B------:R-:W-:Y:S01]  /*21a60*/  IMAD.MOV.U32 R21, RZ, RZ, R27 ;  /* 0x000000ffff157224 */ /* 0x000fe200078e001b */
[----:B------:R-:W-:-:S05]  /*21a70*/  SEL R26, R0, 0x978, P3 ;  /* 0x00000978001a7807 */ /* 0x000fca0001800000 */
[----:B------:R-:W1:Y:S08]  /*21a80*/  LDC.64 R2, c[0x0][R26+0x220] ;  /* 0x000088001a027b82 */ /* 0x000e700000000a00 */
[----:B------:R-:W3:Y:S08]  /*21a90*/  LDC.64 R10, c[0x0][R26+0x218] ;  /* 0x000086001a0a7b82 */ /* 0x000ef00000000a00 */
[----:B------:R-:W4:Y:S08]  /*21aa0*/  LDC.64 R4, c[0x0][R26+0x228] ;  /* 0x00008a001a047b82 */ /* 0x000f300000000a00 */
[----:B------:R-:W5:Y:S08]  /*21ab0*/  LDC.64 R6, c[0x0][R26+0x210] ;  /* 0x000084001a067b82 */ /* 0x000f700000000a00 */
[----:B------:R-:W3:Y:S08]  /*21ac0*/  @P0 LDC R0, c[0x0][0xbec] ;  /* 0x0002fb00ff000b82 */ /* 0x000ef00000000800 */
[----:B------:R-:W4:Y:S01]  /*21ad0*/  @P0 LDC R33, c[0x0][0xbf0] ;  /* 0x0002fc00ff210b82 */ /* 0x000f220000000800 */
[----:B-1----:R-:W-:-:S07]  /*21ae0*/  IMAD R3, R3, R25, RZ ;  /* 0x0000001903037224 */ /* 0x002fce00078e02ff */
[----:B0-----:R-:W0:Y:S01]  /*21af0*/  @!P3 LDC R8, c[0x0][0xb50] ;  /* 0x0002d400ff08bb82 */ /* 0x001e220000000800 */
[----:B------:R-:W-:-:S04]  /*21b00*/  IMAD.WIDE.U32 R12, R2, R25, RZ ;  /* 0x00000019020c7225 */ /* 0x000fc800078e00ff */
[----:B------:R-:W-:Y:S02]  /*21b10*/  IMAD R3, R2, R24, R3 ;  /* 0x0000001802037224 */ /* 0x000fe400078e0203 */
[----:B---3--:R-:W-:Y:S01]  /*21b20*/  @P0 IMAD.HI.U32 R0, R27, R0, RZ ;  /* 0x000000001b000227 */ /* 0x008fe200078e00ff */
[----:B------:R-:W1:Y:S03]  /*21b30*/  @!P3 LDC R9, c[0x0][0xb54] ;  /* 0x0002d500ff09bb82 */ /* 0x000e660000000800 */
[-C--:B------:R-:W-:Y:S02]  /*21b40*/  IMAD R31, R11, R220.reuse, RZ ;  /* 0x000000dc0b1f7224 */ /* 0x080fe400078e02ff */
[----:B------:R-:W-:Y:S01]  /*21b50*/  IMAD.WIDE.U32 R10, R10, R220, RZ ;  /* 0x000000dc0a0a7225 */ /* 0x000fe200078e00ff */
[----:B----4-:R-:W-:Y:S02]  /*21b60*/  @P0 SHF.R.U32.HI R21, RZ, R33, R0 ;  /* 0x00000021ff150219 */ /* 0x010fe40000011600 */
[----:B------:R-:W-:Y:S01]  /*21b70*/  IADD3 R10, P0, P1, R12, R10, R15 ;  /* 0x0000000a0c0a7210 */ /* 0x000fe2000791e00f */
[----:B------:R-:W-:Y:S01]  /*21b80*/  IMAD.IADD R12, R13, 0x1, R3 ;  /* 0x000000010d0c7824 */ /* 0x000fe200078e0203 */
[----:B------:R-:W-:Y:S01]  /*21b90*/  IADD3 R11, R31, R11, RZ ;  /* 0x0000000b1f0b7210 */ /* 0x000fe20007ffe0ff */
[----:B------:R-:W-:-:S04]  /*21ba0*/  IMAD.MOV R0, RZ, RZ, -R21 ;  /* 0x000000ffff007224 */ /* 0x000fc800078e0a15 */
[----:B------:R-:W-:Y:S01]  /*21bb0*/  IMAD R3, R29, R0, R27 ;  /* 0x000000001d037224 */ /* 0x000fe200078e021b */
[----:B------:R-:W-:-:S04]  /*21bc0*/  IADD3.X R0, R12, R11, R14, P0, P1 ;  /* 0x0000000b0c007210 */ /* 0x000fc800007e240e */
[----:B------:R-:W-:Y:S02]  /*21bd0*/  SHF.R.S32.HI R11, RZ, 0x1f, R3 ;  /* 0x0000001fff0b7819 */ /* 0x000fe40000011403 */
[----:B--2---:R-:W-:-:S05]  /*21be0*/  SEL R33, R30, RZ, P3 ;  /* 0x000000ff1e217207 */ /* 0x004fca0001800000 */
[-C--:B------:R-:W-:Y:S02]  /*21bf0*/  IMAD R13, R5, R33.reuse, RZ ;  /* 0x00000021050d7224 */ /* 0x080fe400078e02ff */
[----:B------:R-:W-:-:S04]  /*21c00*/  IMAD.WIDE.U32 R4, R4, R33, RZ ;  /* 0x0000002104047225 */ /* 0x000fc800078e00ff */
[----:B------:R-:W-:Y:S01]  /*21c10*/  IMAD.IADD R2, R13, 0x1, R5 ;  /* 0x000000010d027824 */ /* 0x000fe200078e0205 */
[----:B------:R-:W-:Y:S02]  /*21c20*/  IADD3 R4, P0, P1, R21, R10, R4 ;  /* 0x0000000a15047210 */ /* 0x000fe4000791e004 */
[----:B------:R-:W-:-:S04]  /*21c30*/  SHF.R.S32.HI R21, RZ, 0x1f, R21 ;  /* 0x0000001fff157819 */ /* 0x000fc80000011415 */
[----:B------:R-:W-:Y:S01]  /*21c40*/  IADD3.X R5, R21, R0, R2, P0, P1 ;  /* 0x0000000015057210 */ /* 0x000fe200007e2402 */
[----:B-----5:R-:W-:-:S04]  /*21c50*/  IMAD R0, R7, R3, RZ ;  /* 0x0000000307007224 */ /* 0x020fc800078e02ff */
[C---:B------:R-:W-:Y:S02]  /*21c60*/  IMAD R11, R6.reuse, R11, R0 ;  /* 0x0000000b060b7224 */ /* 0x040fe400078e0200 */
[----:B------:R-:W-:Y:S01]  /*21c70*/  IMAD.WIDE.U32 R4, R6, R3, R4 ;  /* 0x0000000306047225 */ /* 0x000fe200078e0004 */
[----:B------:R-:W-:-:S03]  /*21c80*/  MOV R3, 0xff800000 ;  /* 0xff80000000037802 */ /* 0x000fc60000000f00 */
[----:B------:R-:W-:Y:S01]  /*21c90*/  IMAD.IADD R0, R5, 0x1, R11 ;  /* 0x0000000105007824 */ /* 0x000fe200078e020b */
[----:B0-----:R-:W-:-:S04]  /*21ca0*/  LEA R8, P0, R4, R8, 0x2 ;  /* 0x0000000804087211 */ /* 0x001fc800078010ff */
[----:B-1----:R-:W-:-:S05]  /*21cb0*/  LEA.HI.X R9, R4, R9, R0, 0x2, P0 ;  /* 0x0000000904097211 */ /* 0x002fca00000f1400 */
[----:B------:R0:W-:Y:S04]  /*21cc0*/  STG.E desc[UR36][R8.64], R3 ;  /* 0x0000000308007986 */ /* 0x0001e8000c101924 */
.L_x_681:
[----:B------:R-:W-:Y:S05]  /*21cd0*/  BSYNC B1 ;  /* 0x0000000000017941 */ /* 0x000fea0003800000 */
.L_x_680:
[----:B------:R-:W-:Y:S05]  /*21ce0*/  @P2 BRA `(.L_x_674) ;  /* 0x00000008009c2947 */ /* 0x000fea0003800000 */
[----:B0-----:R-:W2:Y:S01]  /*21cf0*/  LDL.LU R8, [R1+0x54] ;  /* 0x0000540001087983 */ /* 0x001ea20000300800 */
[----:B------:R-:W0:Y:S01]  /*21d00*/  LDC R21, c[0x0][0xbe8] ;  /* 0x0002fa00ff157b82 */ /* 0x000e220000000800 */
[----:B------:R-:W-:Y:S01]  /*21d10*/  SHF.R.S32.HI R3, RZ, 0x1f, R28 ;  /* 0x0000001fff037819 */ /* 0x000fe2000001141c */
[----:B------:R-:W-:Y:S01]  /*21d20*/  ULDC.64 UR4, c[0x0][0xaa0] ;  /* 0x0002a80000047ab9 */ /* 0x000fe20000000a00 */
[----:B------:R-:W-:Y:S01]  /*21d30*/  ULDC.64 UR6, c[0x0][0xaf0] ;  /* 0x0002bc0000067ab9 */ /* 0x000fe20000000a00 */
[----:B------:R-:W-:Y:S01]  /*21d40*/  IMAD R0, R14, UR4, RZ ;  /* 0x000000040e007c24 */ /* 0x000fe2000f8e02ff */
[----:B------:R-:W-:Y:S01]  /*21d50*/  LEA.HI R4, R3, R28, RZ, 0x3 ;  /* 0x0000001c03047211 */ /* 0x000fe200078f18ff */
[----:B------:R-:W-:-:S03]  /*21d60*/  IMAD.WIDE.U32 R2, R15, UR4, RZ ;  /* 0x000000040f027c25 */ /* 0x000fc6000f8e00ff */
[----:B------:R-:W-:Y:S01]  /*21d70*/  LOP3.LUT R7, R4, 0xfffffff8, RZ, 0xc0, !PT ;  /* 0xfffffff804077812 */ /* 0x000fe200078ec0ff */
[----:B------:R-:W-:Y:S01]  /*21d80*/  IMAD R5, R15, UR5, R0 ;  /* 0x000000050f057c24 */ /* 0x000fe2000f8e0200 */
[----:B------:R-:W-:Y:S01]  /*21d90*/  ULDC.64 UR4, c[0x0][0xae8] ;  /* 0x0002ba0000047ab9 */ /* 0x000fe20000000a00 */
[----:B------:R-:W-:Y:S02]  /*21da0*/  IMAD R4, R24, UR6, RZ ;  /* 0x0000000618047c24 */ /* 0x000fe4000f8e02ff */
[----:B------:R-:W-:Y:S02]  /*21db0*/  IMAD.IADD R0, R28, 0x1, -R7 ;  /* 0x000000011c007824 */ /* 0x000fe400078e0a07 */
[----:B------:R-:W-:Y:S02]  /*21dc0*/  IMAD.IADD R3, R3, 0x1, R5 ;  /* 0x0000000103037824 */ /* 0x000fe400078e0205 */
[----:B------:R-:W-:Y:S02]  /*21dd0*/  IMAD R0, R0, 0x20, R219 ;  /* 0x0000002000007824 */ /* 0x000fe400078e02db */
[----:B------:R-:W-:Y:S01]  /*21de0*/  IMAD.WIDE.U32 R2, R220, UR4, R2 ;  /* 0x00000004dc027c25 */ /* 0x000fe2000f8e0002 */
[----:B0-----:R-:W-:-:S03]  /*21df0*/  ISETP.NE.AND P0, PT, R21, 0x1, PT ;  /* 0x000000011500780c */ /* 0x001fc60003f05270 */
[----:B------:R-:W-:Y:S01]  /*21e00*/  IMAD R3, R220, UR5, R3 ;  /* 0x00000005dc037c24 */ /* 0x000fe2000f8e0203 */
[----:B------:R-:W-:Y:S01]  /*21e10*/  ULDC.64 UR4, c[0x0][0xae0] ;  /* 0x0002b80000047ab9 */ /* 0x000fe20000000a00 */
[C---:B------:R-:W-:Y:S02]  /*21e20*/  IMAD R7, R25.reuse, UR7, R4 ;  /* 0x0000000719077c24 */ /* 0x040fe4000f8e0204 */
[----:B------:R-:W-:-:S04]  /*21e30*/  IMAD.WIDE.U32 R2, R25, UR6, R2 ;  /* 0x0000000619027c25 */ /* 0x000fc8000f8e0002 */
[----:B------:R-:W-:Y:S02]  /*21e40*/  IMAD.IADD R3, R3, 0x1, R7 ;  /* 0x0000000103037824 */ /* 0x000fe400078e0207 */
[----:B------:R-:W0:Y:S08]  /*21e50*/  @P0 LDC R6, c[0x0][0xbec] ;  /* 0x0002fb00ff060b82 */ /* 0x000e300000000800 */
[----:B------:R-:W1:Y:S01]  /*21e60*/  @P0 LDC R11, c[0x0][0xbf0] ;  /* 0x0002fc00ff0b0b82 */ /* 0x000e620000000800 */
[C---:B--2---:R-:W-:Y:S01]  /*21e70*/  IMAD R9, R8.reuse, 0x80, R0 ;  /* 0x0000008008097824 */ /* 0x044fe200078e0200 */
[----:B------:R-:W-:-:S03]  /*21e80*/  LEA R24, R8, R219, 0x7 ;  /* 0x000000db08187211 */ /* 0x000fc600078e38ff */
[----:B0-----:R-:W-:Y:S01]  /*21e90*/  @P0 IMAD.HI.U32 R0, R9, R6, RZ ;  /* 0x0000000609000227 */ /* 0x001fe200078e00ff */
[----:B------:R-:W-:-:S04]  /*21ea0*/  MOV R5, R9 ;  /* 0x0000000900057202 */ /* 0x000fc80000000f00 */
[----:B-1----:R-:W-:-:S04]  /*21eb0*/  @P0 SHF.R.U32.HI R5, RZ, R11, R0 ;  /* 0x0000000bff050219 */ /* 0x002fc80000011600 */
[--C-:B------:R-:W-:Y:S01]  /*21ec0*/  SHF.R.S32.HI R0, RZ, 0x1f, R5.reuse ;  /* 0x0000001fff007819 */ /* 0x100fe20000011405 */
[----:B------:R-:W-:Y:S02]  /*21ed0*/  IMAD.MOV R4, RZ, RZ, -R5 ;  /* 0x000000ffff047224 */ /* 0x000fe400078e0a05 */
[----:B------:R-:W-:-:S04]  /*21ee0*/  IMAD.WIDE.U32 R2, R5, UR4, R2 ;  /* 0x0000000405027c25 */ /* 0x000fc8000f8e0002 */
[----:B------:R-:W-:Y:S02]  /*21ef0*/  IMAD R0, R0, UR4, RZ ;  /* 0x0000000400007c24 */ /* 0x000fe4000f8e02ff */
[----:B------:R-:W-:Y:S02]  /*21f00*/  IMAD R7, R21, R4, R9 ;  /* 0x0000000415077224 */ /* 0x000fe400078e0209 */
[----:B------:R-:W-:Y:S01]  /*21f10*/  IMAD R9, R5, UR5, R0 ;  /* 0x0000000505097c24 */ /* 0x000fe2000f8e0200 */
[----:B------:R-:W-:Y:S02]  /*21f20*/  ULDC.64 UR4, c[0x0][0xad8] ;  /* 0x0002b60000047ab9 */ /* 0x000fe40000000a00 */
[----:B------:R-:W-:Y:S01]  /*21f30*/  SHF.R.S32.HI R0, RZ, 0x1f, R7 ;  /* 0x0000001fff007819 */ /* 0x000fe20000011407 */
[----:B------:R-:W-:-:S04]  /*21f40*/  IMAD.IADD R3, R3, 0x1, R9 ;  /* 0x0000000103037824 */ /* 0x000fc800078e0209 */
[----:B------:R-:W-:Y:S02]  /*21f50*/  IMAD R0, R0, UR4, RZ ;  /* 0x0000000400007c24 */ /* 0x000fe4000f8e02ff */
[----:B------:R-:W-:-:S04]  /*21f60*/  IMAD.WIDE.U32 R2, R7, UR4, R2 ;  /* 0x0000000407027c25 */ /* 0x000fc8000f8e0002 */
[----:B------:R-:W-:Y:S01]  /*21f70*/  IMAD R7, R7, UR5, R0 ;  /* 0x0000000507077c24 */ /* 0x000fe2000f8e0200 */
[----:B------:R-:W-:Y:S02]  /*21f80*/  ULDC.64 UR4, c[0x0][0xa80] ;  /* 0x0002a00000047ab9 */ /* 0x000fe40000000a00 */
[----:B------:R-:W-:Y:S01]  /*21f90*/  LEA R0, P0, R2, UR4, 0x1 ;  /* 0x0000000402007c11 */ /* 0x000fe2000f8008ff */
[----:B------:R-:W-:Y:S01]  /*21fa0*/  IMAD.IADD R3, R3, 0x1, R7 ;  /* 0x0000000103037824 */ /* 0x000fe200078e0207 */
[----:B------:R-:W-:-:S04]  /*21fb0*/  UMOV UR4, 0xffffffff ;  /* 0xffffffff00047882 */ /* 0x000fc80000000000 */
[----:B------:R-:W-:Y:S01]  /*21fc0*/  LEA.HI.X R10, R2, UR5, R3, 0x1, P0 ;  /* 0x00000005020a7c11 */ /* 0x000fe200080f0c03 */
[----:B------:R-:W-:Y:S06]  /*21fd0*/  BRA.DIV UR4, `(.L_x_682) ;  /* 0x000000ea04407947 */ /* 0x000fec000b800000 */
[----:B------:R0:W1:Y:S04]  /*21fe0*/  SHFL.IDX PT, R9, R10, RZ, 0x181f ;  /* 0x00181fff0a097589 */ /* 0x00006800000e0000 */
[----:B------:R0:W2:Y:S02]  /*21ff0*/  SHFL.IDX PT, R14, R0, RZ, 0x181f ;  /* 0x00181fff000e7589 */ /* 0x0000a400000e0000 */
.L_x_1053:
[----:B------:R-:W-:Y:S01]  /*22000*/  IMAD R21, R20, R21, RZ ;  /* 0x0000001514157224 */ /* 0x000fe200078e02ff */
[----:B------:R-:W-:Y:S04]  /*22010*/  BSSY B1, `(.L_x_683) ;  /* 0x0000019000017945 */ /* 0x000fe80003800000 */
[----:B------:R-:W-:-:S13]  /*22020*/  ISETP.GE.AND P0, PT, R24, R21, PT ;  /* 0x000000151800720c */ /* 0x000fda0003f06270 */
[----:B------:R-:W-:Y:S05]  /*22030*/  @P0 BRA `(.L_x_684) ;  /* 0x0000000000580947 */ /* 0x000fea0003800000 */
[----:B------:R-:W3:Y:S01]  /*22040*/  LDL R13, [R1+0x14] ;  /* 0x00001400010d7983 */ /* 0x000ee20000100800 */
[----:B------:R-:W-:-:S03]  /*22050*/  ULDC UR4, c[0x0][0xac8] ;  /* 0x0002b20000047ab9 */ /* 0x000fc60000000800 */
[----:B------:R-:W4:Y:S04]  /*22060*/  LDL R11, [R1+0x1c] ;  /* 0x00001c00010b7983 */ /* 0x000f280000100800 */
[----:B------:R-:W5:Y:S04]  /*22070*/  LDL R8, [R1+0x44] ;  /* 0x0000440001087983 */ /* 0x000f680000100800 */
[----:B------:R-:W5:Y:S04]  /*22080*/  LDL R15, [R1+0x60] ;  /* 0x00006000010f7983 */ /* 0x000f680000100800 */
[----:B------:R-:W5:Y:S01]  /*22090*/  LDL R12, [R1+0x5c] ;  /* 0x00005c00010c7983 */ /* 0x000f620000100800 */
[----:B------:R-:W-:-:S02]  /*220a0*/  ISETP.GE.AND P3, PT, R22, UR4, PT ;  /* 0x0000000416007c0c */ /* 0x000fc4000bf66270 */
[----:B------:R-:W-:-:S11]  /*220b0*/  ISETP.GE.AND P2, PT, R218, UR4, PT ;  /* 0x00000004da007c0c */ /* 0x000fd6000bf46270 */
[-C--:B--2---:R-:W-:Y:S02]  /*220c0*/  @!P3 LEA R2, P5, R22, R14.reuse, 0x1 ;  /* 0x0000000e1602b211 */ /* 0x084fe400078a08ff */
[----:B------:R-:W-:Y:S02]  /*220d0*/  @!P2 LEA R4, P4, R218, R14, 0x1 ;  /* 0x0000000eda04a211 */ /* 0x000fe400078808ff */
[----:B-1----:R-:W-:-:S05]  /*220e0*/  @!P3 LEA.HI.X R3, R22, R9, R23, 0x1, P5 ;  /* 0x000000091603b211 */ /* 0x002fca00028f0c17 */
[----:B------:R1:W-:Y:S01]  /*220f0*/  @!P3 ST.E.128 desc[UR36][R2.64], RZ ;  /* 0x000000ff0200b985 */ /* 0x0003e2000c101d24 */
[----:B---3--:R-:W-:Y:S02]  /*22100*/  ISETP.GE.AND P1, PT, R13, UR4, PT ;  /* 0x000000040d007c0c */ /* 0x008fe4000bf26270 */
[----:B----4-:R-:W-:Y:S02]  /*22110*/  ISETP.GE.AND P0, PT, R11, UR4, PT ;  /* 0x000000040b007c0c */ /* 0x010fe4000bf06270 */
[----:B-----5:R-:W-:-:S09]  /*22120*/  @!P2 LEA.HI.X R5, R218, R9, R8, 0x1, P4 ;  /* 0x00000009da05a211 */ /* 0x020fd200020f0c08 */
[-C--:B------:R-:W-:Y:S02]  /*22130*/  @!P1 LEA R6, P5, R13, R14.reuse, 0x1 ;  /* 0x0000000e0d069211 */ /* 0x080fe400078a08ff */
[----:B------:R-:W-:Y:S02]  /*22140*/  @!P0 LEA R8, P4, R11, R14, 0x1 ;  /* 0x0000000e0b088211 */ /* 0x000fe400078808ff */
[-C--:B------:R-:W-:Y:S02]  /*22150*/  @!P1 LEA.HI.X R7, R13, R9.reuse, R15, 0x1, P5 ;  /* 0x000000090d079211 */ /* 0x080fe400028f0c0f */
[----:B------:R-:W-:Y:S01]  /*22160*/  @!P0 LEA.HI.X R9, R11, R9, R12, 0x1, P4 ;  /* 0x000000090b098211 */ /* 0x000fe200020f0c0c */
[----:B------:R1:W-:Y:S04]  /*22170*/  @!P2 ST.E.128 desc[UR36][R4.64], RZ ;  /* 0x000000ff0400a985 */ /* 0x0003e8000c101d24 */
[----:B------:R1:W-:Y:S04]  /*22180*/  @!P1 ST.E.128 desc[UR36][R6.64], RZ ;  /* 0x000000ff06009985 */ /* 0x0003e8000c101d24 */
[----:B------:R1:W-:Y:S02]  /*22190*/  @!P0 ST.E.128 desc[UR36][R8.64], RZ ;  /* 0x000000ff08008985 */ /* 0x0003e4000c101d24 */
.L_x_684:
[----:B------:R-:W-:Y:S05]  /*221a0*/  BSYNC B1 ;  /* 0x0000000000017941 */ /* 0x000fea0003800000 */
.L_x_683:
[----:B------:R-:W-:-:S03]  /*221b0*/  UMOV UR4, 0xffffffff ;  /* 0xffffffff00047882 */ /* 0x000fc60000000000 */
[----:B------:R-:W-:Y:S05]  /*221c0*/  BRA.DIV UR4, `(.L_x_685) ;  /* 0x000000e604f87947 */ /* 0x000fea000b800000 */
[----:B-1----:R1:W3:Y:S04]  /*221d0*/  SHFL.IDX PT, R9, R10, 0x1, 0x181f ;  /* 0x00381f000a097f89 */ /* 0x0022e800000e0000 */
[----:B--2---:R1:W2:Y:S02]  /*221e0*/  SHFL.IDX PT, R14, R0, 0x1, 0x181f ;  /* 0x00381f00000e7f89 */ /* 0x0042a400000e0000 */
.L_x_1057:
[----:B------:R-:W-:Y:S01]  /*221f0*/  VIADD R2, R24, 0x20 ;  /* 0x0000002018027836 */ /* 0x000fe20000000000 */
[----:B------:R-:W-:Y:S04]  /*22200*/  BSSY B1, `(.L_x_686) ;  /* 0x0000019000017945 */ /* 0x000fe80003800000 */
[----:B------:R-:W-:-:S13]  /*22210*/  ISETP.GE.AND P0, PT, R2, R21, PT ;  /* 0x000000150200720c */ /* 0x000fda0003f06270 */
[----:B------:R-:W-:Y:S05]  /*22220*/  @P0 BRA `(.L_x_687) ;  /* 0x0000000000580947 */ /* 0x000fea0003800000 */
[----:B------:R-:W4:Y:S01]  /*22230*/  LDL R13, [R1+0x14] ;  /* 0x00001400010d7983 */ /* 0x000f220000100800 */
[----:B------:R-:W-:-:S03]  /*22240*/  ULDC UR4, c[0x0][0xac8] ;  /* 0x0002b20000047ab9 */ /* 0x000fc60000000800 */
[----:B------:R-:W5:Y:S04]  /*22250*/  LDL R11, [R1+0x1c] ;  /* 0x00001c00010b7983 */ /* 0x000f680000100800 */
[----:B------:R-:W5:Y:S04]  /*22260*/  LDL R8, [R1+0x44] ;  /* 0x0000440001087983 */ /* 0x000f680000100800 */
[----:B------:R-:W5:Y:S04]  /*22270*/  LDL R15, [R1+0x60] ;  /* 0x00006000010f7983 */ /* 0x000f680000100800 */
[----:B------:R-:W5:Y:S01]  /*22280*/  LDL R12, [R1+0x5c] ;  /* 0x00005c00010c7983 */ /* 0x000f620000100800 */
[----:B------:R-:W-:-:S02]  /*22290*/  ISETP.GE.AND P3, PT, R22, UR4, PT ;  /* 0x0000000416007c0c */ /* 0x000fc4000bf66270 */
[----:B------:R-:W-:-:S11]  /*222a0*/  ISETP.GE.AND P2, PT, R218, UR4, PT ;  /* 0x00000004da007c0c */ /* 0x000fd6000bf46270 */
[-C--:B--2---:R-:W-:Y:S02]  /*222b0*/  @!P3 LEA R2, P5, R22, R14.reuse, 0x1 ;  /* 0x0000000e1602b211 */ /* 0x084fe400078a08ff */
[----:B------:R-:W-:Y:S02]  /*222c0*/  @!P2 LEA R4, P4, R218, R14, 0x1 ;  /* 0x0000000eda04a211 */ /* 0x000fe400078808ff */
[----:B---3--:R-:W-:-:S05]  /*222d0*/  @!P3 LEA.HI.X R3, R22, R9, R23, 0x1, P5 ;  /* 0x000000091603b211 */ /* 0x008fca00028f0c17 */
[----:B------:R2:W-:Y:S01]  /*222e0*/  @!P3 ST.E.128 desc[UR36][R2.64], RZ ;  /* 0x000000ff0200b985 */ /* 0x0005e2000c101d24 */
[----:B----4-:R-:W-:Y:S02]  /*222f0*/  ISETP.GE.AND P1, PT, R13, UR4, PT ;  /* 0x000000040d007c0c */ /* 0x010fe4000bf26270 */
[----:B-----5:R-:W-:Y:S02]  /*22300*/  ISETP.GE.AND P0, PT, R11, UR4, PT ;  /* 0x000000040b007c0c */ /* 0x020fe4000bf06270 */
[----:B------:R-:W-:-:S09]  /*22310*/  @!P2 LEA.HI.X R5, R218, R9, R8, 0x1, P4 ;  /* 0x00000009da05a211 */ /* 0x000fd200020f0c08 */
[-C--:B------:R-:W-:Y:S02]  /*22320*/  @!P1 LEA R6, P5, R13, R14.reuse, 0x1 ;  /* 0x0000000e0d069211 */ /* 0x080fe400078a08ff */
[----:B------:R-:W-:Y:S02]  /*22330*/  @!P0 LEA R8, P4, R11, R14, 0x1 ;  /* 0x0000000e0b088211 */ /* 0x000fe400078808ff */
[-C--:B------:R-:W-:Y:S02]  /*22340*/  @!P1 LEA.HI.X R7, R13, R9.reuse, R15, 0x1, P5 ;  /* 0x000000090d079211 */ /* 0x080fe400028f0c0f */
[----:B------:R-:W-:Y:S01]  /*22350*/  @!P0 LEA.HI.X R9, R11, R9, R12, 0x1, P4 ;  /* 0x000000090b098211 */ /* 0x000fe200020f0c0c */
[----:B------:R2:W-:Y:S04]  /*22360*/  @!P2 ST.E.128 desc[UR36][R4.64], RZ ;  /* 0x000000ff0400a985 */ /* 0x0005e8000c101d24 */
[----:B------:R2:W-:Y:S04]  /*22370*/  @!P1 ST.E.128 desc[UR36][R6.64], RZ ;  /* 0x000000ff06009985 */ /* 0x0005e8000c101d24 */
[----:B------:R2:W-:Y:S02]  /*22380*/  @!P0 ST.E.128 desc[UR36][R8.64], RZ ;  /* 0x000000ff08008985 */ /* 0x0005e4000c101d24 */
.L_x_687:
[----:B------:R-:W-:Y:S05]  /*22390*/  BSYNC B1 ;  /* 0x0000000000017941 */ /* 0x000fea0003800000 */
.L_x_686:
[----:B------:R-:W-:-:S03]  /*223a0*/  UMOV UR4, 0xffffffff ;  /* 0xffffffff00047882 */ /* 0x000fc60000000000 */
[----:B------:R-:W-:Y:S05]  /*223b0*/  BRA.DIV UR4, `(.L_x_688) ;  /* 0x000000e604c47947 */ /* 0x000fea000b800000 */
[----:B--23--:R2:W3:Y:S04]  /*223c0*/  SHFL.IDX PT, R9, R10, 0x2, 0x181f ;  /* 0x00581f000a097f89 */ /* 0x00c4e800000e0000 */
[----:B------:R2:W4:Y:S02]  /*223d0*/  SHFL.IDX PT, R14, R0, 0x2, 0x181f ;  /* 0x00581f00000e7f89 */ /* 0x00052400000e0000 */
.L_x_1061:
[----:B------:R-:W-:Y:S01]  /*223e0*/  VIADD R2, R24, 0x40 ;  /* 0x0000004018027836 */ /* 0x000fe20000000000 */
[----:B------:R-:W-:Y:S04]  /*223f0*/  BSSY B1, `(.L_x_689) ;  /* 0x0000019000017945 */ /* 0x000fe80003800000 */
[----:B------:R-:W-:-:S13]  /*22400*/  ISETP.GE.AND P0, PT, R2, R21, PT ;  /* 0x000000150200720c */ /* 0x000fda0003f06270 */
[----:B------:R-:W-:Y:S05]  /*22410*/  @P0 BRA `(.L_x_690) ;  /* 0x0000000000580947 */ /* 0x000fea0003800000 */
[----:B------:R-:W5:Y:S01]  /*22420*/  LDL R13, [R1+0x14] ;  /* 0x00001400010d7983 */ /* 0x000f620000100800 */
        /* <DEDUP_REMOVED lines=8> */
[----:B------:R-:W-:Y:S02]  /*224b0*/  @!P2 LEA R4, P4, R218, R14, 0x1 ;  /* 0x0000000eda04a211 */ /* 0x000fe400078808ff */
[----:B---3--:R-:W-:-:S05]  /*224c0*/  @!P3 LEA.HI.X R3, R22, R9, R23, 0x1, P5 ;  /* 0x000000091603b211 */ /* 0x008fca00028f0c17 */
[----:B------:R3:W-:Y:S01]  /*224d0*/  @!P3 ST.E.128 desc[UR36][R2.64], RZ ;  /* 0x000000ff0200b985 */ /* 0x0007e2000c101d24 */
[----:B-----5:R-:W-:Y:S02]  /*224e0*/  ISETP.GE.AND P1, PT, R13, UR4, PT ;  /* 0x000000040d007c0c */ /* 0x020fe4000bf26270 */
[----:B--2---:R-:W-:Y:S02]  /*224f0*/  ISETP.GE.AND P0, PT, R11, UR4, PT ;  /* 0x000000040b007c0c */ /* 0x004fe4000bf06270 */
        /* <DEDUP_REMOVED lines=8> */
.L_x_690:
[----:B------:R-:W-:Y:S05]  /*22580*/  BSYNC B1 ;  /* 0x0000000000017941 */ /* 0x000fea0003800000 */
.L_x_689:
[----:B------:R-:W-:-:S03]  /*22590*/  UMOV UR4, 0xffffffff ;  /* 0xffffffff00047882 */ /* 0x000fc60000000000 */
[----:B------:R-:W-:Y:S05]  /*225a0*/  BRA.DIV UR4, `(.L_x_691) ;  /* 0x000000e604907947 */ /* 0x000fea000b800000 */
[----:B---3--:R3:W0:Y:S04]  /*225b0*/  SHFL.IDX PT, R9, R10, 0x3, 0x181f ;  /* 0x00781f000a097f89 */ /* 0x00862800000e0000 */
[----:B----4-:R3:W4:Y:S02]  /*225c0*/  SHFL.IDX PT, R14, R0, 0x3, 0x181f ;  /* 0x00781f00000e7f89 */ /* 0x01072400000e0000 */
.L_x_1065:
[----:B0123--:R-:W-:-:S05]  /*225d0*/  VIADD R0, R24, 0x60 ;  /* 0x0000006018007836 */ /* 0x00ffca0000000000 */
[----:B------:R-:W-:-:S13]  /*225e0*/  ISETP.GE.AND P0, PT, R0, R21, PT ;  /* 0x000000150000720c */ /* 0x000fda0003f06270 */
[----:B------:R-:W-:Y:S05]  /*225f0*/  @P0 BRA `(.L_x_674) ;  /* 0x0000000000580947 */ /* 0x000fea0003800000 */
[----:B------:R-:W2:Y:S01]  /*22600*/  LDL R12, [R1+0x14] ;  /* 0x00001400010c7983 */ /* 0x000ea20000100800 */
[----:B------:R-:W-:-:S03]  /*22610*/  ULDC UR4, c[0x0][0xac8] ;  /* 0x0002b20000047ab9 */ /* 0x000fc60000000800 */
[----:B------:R-:W3:Y:S04]  /*22620*/  LDL R10, [R1+0x1c] ;  /* 0x00001c00010a7983 */ /* 0x000ee80000100800 */
[----:B------:R-:W5:Y:S04]  /*22630*/  LDL R8, [R1+0x44] ;  /* 0x0000440001087983 */ /* 0x000f680000100800 */
[----:B------:R-:W5:Y:S04]  /*22640*/  LDL R13, [R1+0x60] ;  /* 0x00006000010d7983 */ /* 0x000f680000100800 */
[----:B------:R-:W5:Y:S01]  /*22650*/  LDL R11, [R1+0x5c] ;  /* 0x00005c00010b7983 */ /* 0x000f620000100800 */
[----:B------:R-:W-:-:S02]  /*22660*/  ISETP.GE.AND P3, PT, R22, UR4, PT ;  /* 0x0000000416007c0c */ /* 0x000fc4000bf66270 */
[----:B------:R-:W-:-:S11]  /*22670*/  ISETP.GE.AND P2, PT, R218, UR4, PT ;  /* 0x00000004da007c0c */ /* 0x000fd6000bf46270 */
[-C--:B----4-:R-:W-:Y:S02]  /*22680*/  @!P3 LEA R2, P5, R22, R14.reuse, 0x1 ;  /* 0x0000000e1602b211 */ /* 0x090fe400078a08ff */
[----:B------:R-:W-:Y:S02]  /*22690*/  @!P2 LEA R4, P4, R218, R14, 0x1 ;  /* 0x0000000eda04a211 */ /* 0x000fe400078808ff */
[----:B------:R-:W-:-:S05]  /*226a0*/  @!P3 LEA.HI.X R3, R22, R9, R23, 0x1, P5 ;  /* 0x000000091603b211 */ /* 0x000fca00028f0c17 */
[----:B------:R0:W-:Y:S01]  /*226b0*/  @!P3 ST.E.128 desc[UR36][R2.64], RZ ;  /* 0x000000ff0200b985 */ /* 0x0001e2000c101d24 */
[----:B--2---:R-:W-:Y:S02]  /*226c0*/  ISETP.GE.AND P1, PT, R12, UR4, PT ;  /* 0x000000040c007c0c */ /* 0x004fe4000bf26270 */
[----:B---3--:R-:W-:Y:S02]  /*226d0*/  ISETP.GE.AND P0, PT, R10, UR4, PT ;  /* 0x000000040a007c0c */ /* 0x008fe4000bf06270 */
        /* <DEDUP_REMOVED lines=8> */
.L_x_674:
[----:B------:R-:W-:Y:S05]  /*22760*/  BSYNC B0 ;  /* 0x0000000000007941 */ /* 0x000fea0003800000 */
.L_x_659:
[----:B------:R-:W-:Y:S02]  /*22770*/  ULDC UR4, c[0x0][0xc3c] ;  /* 0x00030f0000047ab9 */ /* 0x000fe40000000800 */
[----:B------:R-:W-:-:S13]  /*22780*/  ISETP.GE.AND P0, PT, R43, UR4, PT ;  /* 0x000000042b007c0c */ /* 0x000fda000bf06270 */
[----:B------:R-:W-:Y:S05]  /*22790*/  @!P0 BRA `(.L_x_692) ;  /* 0xfffffdf000dc8947 */ /* 0x000fea000383ffff */
[----:B------:R-:W-:Y:S05]  /*227a0*/  BRA `(.L_x_483) ;  /* 0x0000008800707947 */ /* 0x000fea0003800000 */
.L_x_481:
[----:B------:R-:W-:-:S08]  /*227b0*/  NOP ;  /* 0x0000000000007918 */ /* 0x000fd00000000000 */
[----:B0-----:R-:W0:-:S00]  /*227c0*/  USETMAXREG.DEALLOC.CTAPOOL 0x28 ;  /* 0x00000028000079c8 */ /* 0x001e0000080e0500 */
[----:B0-----:R-:W2:Y:S01]  /*227d0*/  LDL.LU R3, [R1] ;  /* 0x0000000001037983 */ /* 0x001ea20000300800 */
[----:B------:R-:W-:-:S06]  /*227e0*/  LOP3.LUT R0, R0, 0x3, RZ, 0xc0, !PT ;  /* 0x0000000300007812 */ /* 0x000fcc00078ec0ff */
[----:B------:R-:W0:Y:S02]  /*227f0*/  SHFL.IDX PT, R0, R0, RZ, 0x1f ;  /* 0x00001fff00007589 */ /* 0x000e2400000e0000 */
[----:B0-----:R-:W-:-:S13]  /*22800*/  ISETP.NE.AND P0, PT, R0, RZ, PT ;  /* 0x000000ff0000720c */ /* 0x001fda0003f05270 */
[----:B------:R-:W-:Y:S01]  /*22810*/  @P0 BAR.SYNC.DEFER_BLOCKING 0x5, 0x180 ;  /* 0x0146000000000b1d */ /* 0x000fe20000010000 */
[----:B--2---:R-:W-:-:S04]  /*22820*/  LOP3.LUT R3, R3, 0xffffff7f, RZ, 0xc0, !PT ;  /* 0xffffff7f03037812 */ /* 0x004fc800078ec0ff */
[----:B------:R-:W-:-:S05]  /*22830*/  @P0 LOP3.LUT R3, R3, 0x80, RZ, 0xfc, !PT ;  /* 0x0000008003030812 */ /* 0x000fca00078efcff */
[----:B------:R0:W-:Y:S02]  /*22840*/  STL [R1], R3 ;  /* 0x0000000301007387 */ /* 0x0001e40000100800 */
[----:B0-----:R-:W-:-:S04]  /*22850*/  @P0 MOV R3, 0x400 ;  /* 0x0000040000030802 */ /* 0x001fc80000000f00 */
[----:B------:R-:W-:-:S05]  /*22860*/  @P0 LEA R2, R2, R3, 0x18 ;  /* 0x0000000302020211 */ /* 0x000fca00078ec0ff */
[----:B------:R0:W1:Y:S01]  /*22870*/  @P0 LDS.128 R24, [R2+0x388d0] ;  /* 0x0388d00002180984 */ /* 0x0000620000000c00 */
[----:B------:R-:W-:Y:S06]  /*22880*/  @P0 BAR.ARV 0x4, 0x180 ;  /* 0x0106000000000b1d */ /* 0x000fec0000002000 */
[----:B------:R-:W-:Y:S05]  /*22890*/  @P0 BRA `(.L_x_693) ;  /* 0x0000000800980947 */ /* 0x000fea0003800000 */
[----:B------:R-:W2:Y:S01]  /*228a0*/  S2R R4, SR_TID.X ;  /* 0x0000000000047919 */ /* 0x000ea20000002100 */
[----:B------:R-:W-:Y:S01]  /*228b0*/  ULDC UR4, c[0x0][0xc3c] ;  /* 0x00030f0000047ab9 */ /* 0x000fe20000000800 */
[----:B------:R-:W-:Y:S01]  /*228c0*/  IMAD.MOV.U32 R0, RZ, RZ, RZ ;  /* 0x000000ffff007224 */ /* 0x000fe200078e00ff */
[----:B------:R-:W-:Y:S01]  /*228d0*/  MOV R9, RZ ;  /* 0x000000ff00097202 */ /* 0x000fe20000000f00 */
[----:B------:R-:W3:Y:S01]  /*228e0*/  S2UR UR6, SR_CTAID.X ;  /* 0x00000000000679c3 */ /* 0x000ee20000002500 */
[----:B------:R-:W-:Y:S01]  /*228f0*/  ULDC UR5, c[0x0][0xc38] ;  /* 0x00030e0000057ab9 */ /* 0x000fe20000000800 */
[----:B--2---:R-:W-:-:S04]  /*22900*/  LOP3.LUT R7, R4, 0x1f, RZ, 0xc0, !PT ;  /* 0x0000001f04077812 */ /* 0x004fc800078ec0ff */
[----:B------:R-:W-:-:S04]  /*22910*/  ISETP.NE.AND P0, PT, R7, 0x1f, PT ;  /* 0x0000001f0700780c */ /* 0x000fc80003f05270 */
[----:B------:R-:W-:-:S13]  /*22920*/  ISETP.GE.OR P1, PT, R7, UR4, !P0 ;  /* 0x0000000407007c0c */ /* 0x000fda000c726670 */
[----:B------:R-:W2:Y:S08]  /*22930*/  @!P1 LDC.64 R4, c[0x0][0xc80] ;  /* 0x00032000ff049b82 */ /* 0x000eb00000000a00 */
[----:B0-----:R-:W0:Y:S01]  /*22940*/  @!P1 LDC.64 R2, c[0x0][0xc78] ;  /* 0x00031e00ff029b82 */ /* 0x001e220000000a00 */
[----:B--2---:R-:W-:-:S05]  /*22950*/  @!P1 IMAD.WIDE.U32 R4, R7, 0x4, R4 ;  /* 0x0000000407049825 */ /* 0x004fca00078e0004 */
[----:B------:R-:W2:Y:S01]  /*22960*/  @!P1 LDG.E R0, desc[UR36][R4.64] ;  /* 0x0000002404009981 */ /* 0x000ea2000c1e1900 */
[----:B0-----:R-:W-:-:S05]  /*22970*/  @!P1 IMAD.WIDE.U32 R2, R7, 0x4, R2 ;  /* 0x0000000407029825 */ /* 0x001fca00078e0002 */
[----:B------:R-:W2:Y:S01]  /*22980*/  @!P1 LDG.E R9, desc[UR36][R2.64] ;  /* 0x0000002402099981 */ /* 0x000ea2000c1e1900 */
[C---:B------:R-:W-:Y:S02]  /*22990*/  ISETP.NE.AND P1, PT, R7.reuse, RZ, PT ;  /* 0x000000ff0700720c */ /* 0x040fe40003f25270 */
[C---:B------:R-:W-:Y:S02]  /*229a0*/  ISETP.GE.U32.AND P2, PT, R7.reuse, 0x2, PT ;  /* 0x000000020700780c */ /* 0x040fe40003f46070 */
[C---:B------:R-:W-:Y:S02]  /*229b0*/  ISETP.GE.U32.AND P3, PT, R7.reuse, 0x4, PT ;  /* 0x000000040700780c */ /* 0x040fe40003f66070 */
[C---:B------:R-:W-:Y:S02]  /*229c0*/  ISETP.GE.U32.AND P4, PT, R7.reuse, 0x8, PT ;  /* 0x000000080700780c */ /* 0x040fe40003f86070 */
[----:B------:R-:W-:Y:S01]  /*229d0*/  ISETP.GE.U32.AND P5, PT, R7, 0x10, PT ;  /* 0x000000100700780c */ /* 0x000fe20003fa6070 */
[----:B------:R-:W-:Y:S01]  /*229e0*/  UMOV UR4, URZ ;  /* 0x0000003f00047c82 */ /* 0x000fe20008000000 */
        /* <DEDUP_REMOVED lines=14> */
[----:B0-----:R-:W-:-:S04]  /*22ad0*/  SEL R5, R4, RZ, P5 ;  /* 0x000000ff04057207 */ /* 0x001fc80002800000 */
[----:B------:R-:W-:-:S05]  /*22ae0*/  IADD3 R5, R2, R5, RZ ;  /* 0x0000000502057210 */ /* 0x000fca0007ffe0ff */
[----:B------:R-:W0:Y:S02]  /*22af0*/  SHFL.IDX PT, R6, R5, 0x1f, 0x1f ;  /* 0x03e01f0005067f89 */ /* 0x000e2400000e0000 */
[----:B0-----:R-:W-:-:S05]  /*22b00*/  IMAD R6, R6, UR5, RZ ;  /* 0x0000000506067c24 */ /* 0x001fca000f8e02ff */
[----:B---3--:R-:W-:Y:S01]  /*22b10*/  ISETP.GT.AND P6, PT, R6, UR6, PT ;  /* 0x0000000606007c0c */ /* 0x008fe2000bfc4270 */
[----:B------:R-:W-:-:S12]  /*22b20*/  IMAD.MOV.U32 R3, RZ, RZ, R6 ;  /* 0x000000ffff037224 */ /* 0x000fd800078e0006 */
[----:B------:R-:W-:Y:S05]  /*22b30*/  @P6 BRA `(.L_x_694) ;  /* 0x0000000000a06947 */ /* 0x000fea0003800000 */
[----:B------:R-:W-:Y:S01]  /*22b40*/  IMAD.MOV.U32 R6, RZ, RZ, R3 ;  /* 0x000000ffff067224 */ /* 0x000fe200078e0003 */
[----:B------:R-:W-:Y:S01]  /*22b50*/  UMOV UR4, URZ ;  /* 0x0000003f00047c82 */ /* 0x000fe20008000000 */
[----:B------:R-:W-:-:S05]  /*22b60*/  ULDC UR5, c[0x0][0xc38] ;  /* 0x00030e0000057ab9 */ /* 0x000fca0000000800 */
.L_x_696:
[----:B------:R-:W0:Y:S01]  /*22b70*/  LDC R0, c[0x0][0xc3c] ;  /* 0x00030f00ff007b82 */ /* 0x000e220000000800 */
[----:B------:R-:W-:Y:S01]  /*22b80*/  UIADD3 UR4, UR4, 0x1f, URZ ;  /* 0x0000001f04047890 */ /* 0x000fe2000fffe03f */
[----:B------:R-:W-:Y:S02]  /*22b90*/  ULDC UR7, c[0x0][0xc3c] ;  /* 0x00030f0000077ab9 */ /* 0x000fe40000000800 */
[----:B-1----:R-:W-:-:S03]  /*22ba0*/  IMAD.U32 R27, RZ, RZ, UR7 ;  /* 0x00000007ff1b7e24 */ /* 0x002fc6000f8e00ff */
[----:B0-----:R-:W-:-:S13]  /*22bb0*/  ISETP.LE.AND P6, PT, R0, UR4, PT ;  /* 0x0000000400007c0c */ /* 0x001fda000bfc3270 */
[----:B------:R-:W-:Y:S05]  /*22bc0*/  @P6 BRA `(.L_x_695) ;  /* 0x0000000400a86947 */ /* 0x000fea0003800000 */
[----:B------:R-:W-:-:S05]  /*22bd0*/  VIADD R9, R7, UR4 ;  /* 0x0000000407097c36 */ /* 0x000fca0008000000 */
[----:B------:R-:W-:Y:S02]  /*22be0*/  ISETP.GE.OR P6, PT, R9, R0, !P0 ;  /* 0x000000000900720c */ /* 0x000fe400047c6670 */
[----:B------:R-:W-:-:S11]  /*22bf0*/  MOV R0, RZ ;  /* 0x000000ff00007202 */ /* 0x000fd60000000f00 */
        /* <DEDUP_REMOVED lines=20> */
[----:B------:R-:W0:Y:S02]  /*22d40*/  SHFL.UP PT, R2, R3, 0x10, RZ ;  /* 0x0600000003027989 */ /* 0x000e2400000e00ff */
[----:B0-----:R-:W-:-:S05]  /*22d50*/  SEL R2, R2, RZ, P5 ;  /* 0x000000ff02027207 */ /* 0x001fca0002800000 */
[----:B------:R-:W-:-:S05]  /*22d60*/  IMAD.IADD R5, R3, 0x1, R2 ;  /* 0x0000000103057824 */ /* 0x000fca00078e0202 */
[----:B------:R-:W0:Y:S02]  /*22d70*/  SHFL.IDX PT, R2, R5, 0x1f, 0x1f ;  /* 0x03e01f0005027f89 */ /* 0x000e2400000e0000 */
[----:B0-----:R-:W-:-:S04]  /*22d80*/  IMAD R3, R2, UR5, RZ ;  /* 0x0000000502037c24 */ /* 0x001fc8000f8e02ff */
[----:B------:R-:W-:-:S05]  /*22d90*/  IMAD.IADD R6, R3, 0x1, R6 ;  /* 0x0000000103067824 */ /* 0x000fca00078e0206 */
[----:B------:R-:W-:-:S13]  /*22da0*/  ISETP.GT.AND P6, PT, R6, UR6, PT ;  /* 0x0000000606007c0c */ /* 0x000fda000bfc4270 */
[----:B------:R-:W-:Y:S05]  /*22db0*/  @!P6 BRA `(.L_x_696) ;  /* 0xfffffffc006ce947 */ /* 0x000fea000383ffff */
.L_x_694:
[----:B------:R-:W-:Y:S02]  /*22dc0*/  IMAD.IADD R10, R6, 0x1, -R3 ;  /* 0x00000001060a7824 */ /* 0x000fe400078e0a03 */
[----:B-1----:R-:W-:Y:S02]  /*22dd0*/  IMAD.MOV.U32 R24, RZ, RZ, RZ ;  /* 0x000000ffff187224 */ /* 0x002fe400078e00ff */
[----:B------:R-:W-:-:S05]  /*22de0*/  IMAD R2, R5, UR5, R10 ;  /* 0x0000000505027c24 */ /* 0x000fca000f8e020a */
[----:B------:R-:W-:-:S13]  /*22df0*/  ISETP.GT.AND P0, PT, R2, UR6, PT ;  /* 0x0000000602007c0c */ /* 0x000fda000bf04270 */
[----:B------:R-:W-:-:S04]  /*22e00*/  VOTE.ANY R6, PT, !P0 ;  /* 0x0000000000067806 */ /* 0x000fc800040e0100 */
[----:B------:R-:W0:Y:S01]  /*22e10*/  POPC R27, R6 ;  /* 0x00000006001b7309 */ /* 0x000e220000000000 */
[----:B------:R-:W-:Y:S01]  /*22e20*/  ISETP.NE.AND P0, PT, R6, RZ, PT ;  /* 0x000000ff0600720c */ /* 0x000fe20003f05270 */
[----:B0-----:R-:W0:Y:S04]  /*22e30*/  SHFL.IDX PT, R0, R0, R27, 0x1f ;  /* 0x00001f1b00007589 */ /* 0x001e2800000e0000 */
[----:B------:R1:W2:Y:S01]  /*22e40*/  SHFL.IDX PT, R9, R9, R27, 0x1f ;  /* 0x00001f1b09097589 */ /* 0x0002a200000e0000 */
[----:B0-----:R-:W-:-:S04]  /*22e50*/  IABS R4, R0 ;  /* 0x0000000000047213 */ /* 0x001fc80000000000 */
[----:B------:R-:W0:Y:S08]  /*22e60*/  I2F.RP R8, R4 ;  /* 0x0000000400087306 */ /* 0x000e300000209400 */
[----:B0-----:R-:W0:Y:S02]  /*22e70*/  MUFU.RCP R8, R8 ;  /* 0x0000000800087308 */ /* 0x001e240000001000 */
[----:B0-----:R-:W-:-:S06]  /*22e80*/  VIADD R2, R8, 0xffffffe ;  /* 0x0ffffffe08027836 */ /* 0x001fcc0000000000 */
[----:B------:R-:W0:Y:S02]  /*22e90*/  F2I.FTZ.U32.TRUNC.NTZ R3, R2 ;  /* 0x0000000200037305 */ /* 0x000e24000021f000 */
[----:B0-----:R-:W-:Y:S01]  /*22ea0*/  IADD3 R11, RZ, -R3, RZ ;  /* 0x80000003ff0b7210 */ /* 0x001fe20007ffe0ff */
[----:B-12---:R-:W-:Y:S06]  /*22eb0*/  @!P0 BRA `(.L_x_697) ;  /* 0x0000000000088947 */ /* 0x006fec0003800000 */
[----:B------:R-:W-:-:S06]  /*22ec0*/  VIADD R24, R27, 0xffffffff ;  /* 0xffffffff1b187836 */ /* 0x000fcc0000000000 */
[----:B------:R0:W1:Y:S02]  /*22ed0*/  SHFL.IDX PT, R24, R5, R24, 0x1f ;  /* 0x00001f1805187589 */ /* 0x00006400000e0000 */
.L_x_697:
[----:B-1----:R-:W-:Y:S01]  /*22ee0*/  IMAD R24, R24, UR5, R10 ;  /* 0x0000000518187c24 */ /* 0x002fe2000f8e020a */
[----:B------:R-:W-:Y:S01]  /*22ef0*/  IABS R10, R0 ;  /* 0x00000000000a7213 */ /* 0x000fe20000000000 */
[----:B------:R-:W-:Y:S01]  /*22f00*/  IMAD R11, R11, R4, RZ ;  /* 0x000000040b0b7224 */ /* 0x000fe200078e02ff */
[----:B0-----:R-:W-:Y:S01]  /*22f10*/  IABS R5, R9 ;  /* 0x0000000900057213 */ /* 0x001fe20000000000 */
[----:B------:R-:W-:Y:S01]  /*22f20*/  IMAD.MOV.U32 R2, RZ, RZ, RZ ;  /* 0x000000ffff027224 */ /* 0x000fe200078e00ff */
[----:B------:R-:W-:Y:S01]  /*22f30*/  IADD3 R25, -R24, UR6, RZ ;  /* 0x0000000618197c10 */ /* 0x000fe2000fffe1ff */
[----:B------:R-:W-:Y:S01]  /*22f40*/  IMAD.MOV R10, RZ, RZ, -R10 ;  /* 0x000000ffff0a7224 */ /* 0x000fe200078e0a0a */
[----:B------:R-:W0:Y:S01]  /*22f50*/  I2F.RP R6, R5 ;  /* 0x0000000500067306 */ /* 0x000e220000209400 */
[----:B------:R-:W-:Y:S01]  /*22f60*/  IMAD.HI.U32 R2, R3, R11, R2 ;  /* 0x0000000b03027227 */ /* 0x000fe200078e0002 */
[----:B------:R-:W-:Y:S02]  /*22f70*/  IABS R8, R25 ;  /* 0x0000001900087213 */ /* 0x000fe40000000000 */
[----:B------:R-:W-:-:S02]  /*22f80*/  IADD3 R27, R27, UR4, RZ ;  /* 0x000000041b1b7c10 */ /* 0x000fc4000fffe0ff */
[----:B------:R-:W-:Y:S01]  /*22f90*/  MOV R3, R8 ;  /* 0x0000000800037202 */ /* 0x000fe20000000f00 */
[----:B------:R-:W-:-:S04]  /*22fa0*/  IMAD.MOV.U32 R8, RZ, RZ, R10 ;  /* 0x000000ffff087224 */ /* 0x000fc800078e000a */
        /* <DEDUP_REMOVED lines=8> */
[----:B------:R0:W1:Y:S01]  /*23030*/  F2I.FTZ.U32.TRUNC.NTZ R3, R8 ;  /* 0x0000000800037305 */ /* 0x000062000021f000 */
[----:B------:R-:W-:Y:S02]  /*23040*/  LOP3.LUT R4, R25, R0, RZ, 0x3c, !PT ;  /* 0x0000000019047212 */ /* 0x000fe400078e3cff */
[----:B------:R-:W-:-:S02]  /*23050*/  ISETP.NE.AND P1, PT, R0, RZ, PT ;  /* 0x000000ff0000720c */ /* 0x000fc40003f25270 */
[----:B------:R-:W-:Y:S02]  /*23060*/  ISETP.GE.AND P2, PT, R4, RZ, PT ;  /* 0x000000ff0400720c */ /* 0x000fe40003f46270 */
[----:B0-----:R-:W-:-:S04]  /*23070*/  IABS R8, R9 ;  /* 0x0000000900087213 */ /* 0x001fc80000000000 */
[----:B------:R-:W-:Y:S01]  /*23080*/  @P0 IADD3 R2, R2, 0x1, RZ ;  /* 0x0000000102020810 */ /* 0x000fe20007ffe0ff */
[----:B------:R-:W-:-:S04]  /*23090*/  IMAD.MOV R8, RZ, RZ, -R8 ;  /* 0x000000ffff087224 */ /* 0x000fc800078e0a08 */
[----:B------:R-:W-:Y:S02]  /*230a0*/  IMAD.MOV.U32 R6, RZ, RZ, R2 ;  /* 0x000000ffff067224 */ /* 0x000fe400078e0002 */
[----:B-1----:R-:W-:Y:S02]  /*230b0*/  IMAD.MOV R2, RZ, RZ, -R3 ;  /* 0x000000ffff027224 */ /* 0x002fe400078e0a03 */
[----:B------:R-:W-:Y:S01]  /*230c0*/  @!P2 IMAD.MOV R6, RZ, RZ, -R6 ;  /* 0x000000ffff06a224 */ /* 0x000fe200078e0a06 */
[----:B------:R-:W-:Y:S01]  /*230d0*/  @!P1 LOP3.LUT R6, RZ, R0, RZ, 0x33, !PT ;  /* 0x00000000ff069212 */ /* 0x000fe200078e33ff */
[----:B------:R-:W-:Y:S01]  /*230e0*/  IMAD R11, R2, R5, RZ ;  /* 0x00000005020b7224 */ /* 0x000fe200078e02ff */
[----:B------:R-:W-:Y:S02]  /*230f0*/  MOV R2, RZ ;  /* 0x000000ff00027202 */ /* 0x000fe40000000f00 */
[-C--:B------:R-:W-:Y:S01]  /*23100*/  IABS R4, R6.reuse ;  /* 0x0000000600047213 */ /* 0x080fe20000000000 */
[----:B------:R-:W-:-:S02]  /*23110*/  IMAD R0, R0, R6, RZ ;  /* 0x0000000600007224 */ /* 0x000fc400078e02ff */
[----:B------:R-:W-:-:S04]  /*23120*/  IMAD.HI.U32 R2, R3, R11, R2 ;  /* 0x0000000b03027227 */ /* 0x000fc800078e0002 */
[----:B------:R-:W-:Y:S02]  /*23130*/  IMAD.MOV.U32 R3, RZ, RZ, R4 ;  /* 0x000000ffff037224 */ /* 0x000fe400078e0004 */
[----:B------:R-:W-:Y:S02]  /*23140*/  IMAD.MOV.U32 R4, RZ, RZ, R8 ;  /* 0x000000ffff047224 */ /* 0x000fe400078e0008 */
        /* <DEDUP_REMOVED lines=10> */
[----:B------:R-:W-:-:S05]  /*231f0*/  @P0 IADD3 R2, R2, 0x1, RZ ;  /* 0x0000000102020810 */ /* 0x000fca0007ffe0ff */
[----:B------:R-:W-:Y:S01]  /*23200*/  @!P2 IMAD.MOV R2, RZ, RZ, -R2 ;  /* 0x000000ffff02a224 */ /* 0x000fe200078e0a02 */
[----:B------:R-:W-:-:S05]  /*23210*/  @!P1 LOP3.LUT R2, RZ, R9, RZ, 0x33, !PT ;  /* 0x00000009ff029212 */ /* 0x000fca00078e33ff */
[----:B------:R-:W-:-:S04]  /*23220*/  IMAD.MOV R26, RZ, RZ, -R2 ;  /* 0x000000ffff1a7224 */ /* 0x000fc800078e0a02 */
[C---:B------:R-:W-:Y:S02]  /*23230*/  IMAD R26, R9.reuse, R26, R6 ;  /* 0x0000001a091a7224 */ /* 0x040fe400078e0206 */
[----:B------:R-:W-:-:S04]  /*23240*/  IMAD R9, R9, 0x1000000, R2 ;  /* 0x0100000009097824 */ /* 0x000fc800078e0202 */
[----:B------:R-:W-:Y:S01]  /*23250*/  IMAD R26, R26, 0x10000, R9 ;  /* 0x000100001a1a7824 */ /* 0x000fe200078e0209 */
[----:B------:R-:W-:Y:S06]  /*23260*/  BRA `(.L_x_698) ;  /* 0x00000000000c7947 */ /* 0x000fec0003800000 */
.L_x_695:
[----:B------:R-:W-:Y:S02]  /*23270*/  IMAD.MOV.U32 R25, RZ, RZ, RZ ;  /* 0x000000ffff197224 */ /* 0x000fe400078e00ff */
[----:B------:R-:W-:Y:S02]  /*23280*/  IMAD.U32 R24, RZ, RZ, UR6 ;  /* 0x00000006ff187e24 */ /* 0x000fe4000f8e00ff */
[----:B------:R-:W-:-:S07]  /*23290*/  IMAD.MOV.U32 R26, RZ, RZ, RZ ;  /* 0x000000ffff1a7224 */ /* 0x000fce00078e00ff */
.L_x_698:
[----:B------:R-:W-:-:S13]  /*232a0*/  ISETP.NE.AND P0, PT, R7, RZ, PT ;  /* 0x000000ff0700720c */ /* 0x000fda0003f05270 */
[----:B------:R-:W0:Y:S01]  /*232b0*/  @!P0 S2R R3, SR_CgaCtaId ;  /* 0x0000000000038919 */ /* 0x000e220000008800 */
[----:B------:R-:W-:-:S04]  /*232c0*/  @!P0 MOV R0, 0x400 ;  /* 0x0000040000008802 */ /* 0x000fc80000000f00 */
[----:B0-----:R-:W-:-:S05]  /*232d0*/  @!P0 LEA R0, R3, R0, 0x18 ;  /* 0x0000000003008211 */ /* 0x001fca00078ec0ff */
[----:B------:R2:W-:Y:S01]  /*232e0*/  @!P0 STS.128 [R0+0x388d0], R24 ;  /* 0x0388d01800008388 */ /* 0x0005e20000000c00 */
[----:B------:R-:W-:Y:S06]  /*232f0*/  BAR.ARV 0x5, 0x180 ;  /* 0x0146000000007b1d */ /* 0x000fec0000002000 */
.L_x_693:
[----:B------:R3:W-:Y:S01]  /*23300*/  STL [R1+0x3c], RZ ;  /* 0x00003cff01007387 */ /* 0x0007e20000100800 */
[----:B------:R-:W-:Y:S01]  /*23310*/  ULDC UR4, c[0x0][0xc3c] ;  /* 0x00030f0000047ab9 */ /* 0x000fe20000000800 */
[----:B------:R-:W-:Y:S01]  /*23320*/  MOV R32, 0x1 ;  /* 0x0000000100207802 */ /* 0x000fe20000000f00 */
[----:B------:R-:W-:Y:S01]  /*23330*/  IMAD.MOV.U32 R29, RZ, RZ, RZ ;  /* 0x000000ffff1d7224 */ /* 0x000fe200078e00ff */
[----:B-1----:R-:W-:-:S13]  /*23340*/  ISETP.GE.AND P0, PT, R27, UR4, PT ;  /* 0x000000041b007c0c */ /* 0x002fda000bf06270 */
[----:B---3--:R-:W-:Y:S05]  /*23350*/  @P0 BRA `(.L_x_699) ;  /* 0x0000007800800947 */ /* 0x008fea0003800000 */
[----:B--2---:R-:W2:Y:S01]  /*23360*/  LDL R0, [R1+0x1a4] ;  /* 0x0001a40001007983 */ /* 0x004ea20000100800 */
[----:B------:R-:W1:Y:S01]  /*23370*/  S2UR UR4, SR_CgaCtaId ;  /* 0x00000000000479c3 */ /* 0x000e620000008800 */
[----:B------:R-:W-:Y:S01]  /*23380*/  MOV R16, 0x400 ;  /* 0x0000040000107802 */ /* 0x000fe20000000f00 */
[----:B------:R-:W-:Y:S01]  /*23390*/  BSSY B7, `(.L_x_699) ;  /* 0x000079c000077945 */ /* 0x000fe20003800000 */
[----:B------:R-:W3:Y:S01]  /*233a0*/  S2R R11, SR_TID.X ;  /* 0x00000000000b7919 */ /* 0x000ee20000002100 */
[----:B------:R-:W-:Y:S01]  /*233b0*/  IMAD.MOV.U32 R33, RZ, RZ, 0x1 ;  /* 0x00000001ff217424 */ /* 0x000fe200078e00ff */
[----:B------:R-:W-:Y:S01]  /*233c0*/  ULDC.64 UR40, c[0x0][0x198] ;  /* 0x0000660000287ab9 */ /* 0x000fe20000000a00 */
[----:B------:R-:W-:Y:S01]  /*233d0*/  IMAD.MOV.U32 R30, RZ, RZ, RZ ;  /* 0x000000ffff1e7224 */ /* 0x000fe200078e00ff */
[----:B------:R-:W-:Y:S01]  /*233e0*/  ULDC UR39, c[0x0][0xc] ;  /* 0x0000030000277ab9 */ /* 0x000fe20000000800 */
[----:B------:R-:W-:Y:S02]  /*233f0*/  IMAD.MOV.U32 R29, RZ, RZ, RZ ;  /* 0x000000ffff1d7224 */ /* 0x000fe400078e00ff */
[----:B------:R-:W-:-:S02]  /*23400*/  IMAD.MOV.U32 R32, RZ, RZ, 0x1 ;  /* 0x00000001ff207424 */ /* 0x000fc400078e00ff */
[C---:B---3--:R-:W-:Y:S01]  /*23410*/  IMAD.SHL.U32 R19, R11.reuse, 0x80, RZ ;  /* 0x000000800b137824 */ /* 0x048fe200078e00ff */
[----:B------:R-:W-:Y:S01]  /*23420*/  SHF.R.U32.HI R3, RZ, 0x1, R11 ;  /* 0x00000001ff037819 */ /* 0x000fe2000001160b */
[C---:B------:R-:W-:Y:S01]  /*23430*/  IMAD.SHL.U32 R5, R11.reuse, 0x2, RZ ;  /* 0x000000020b057824 */ /* 0x040fe200078e00ff */
[----:B------:R-:W-:Y:S02]  /*23440*/  LOP3.LUT R10, R11, 0x7f, RZ, 0xc0, !PT ;  /* 0x0000007f0b0a7812 */ /* 0x000fe400078ec0ff */
[----:B0-----:R-:W-:Y:S02]  /*23450*/  LOP3.LUT R2, R19, 0x380, RZ, 0xc0, !PT ;  /* 0x0000038013027812 */ /* 0x001fe400078ec0ff */
[C---:B------:R-:W-:Y:S01]  /*23460*/  SHF.L.U32 R7, R10.reuse, 0x6, RZ ;  /* 0x000000060a077819 */ /* 0x040fe200000006ff */
[----:B------:R-:W-:Y:S01]  /*23470*/  IMAD.SHL.U32 R6, R10, 0x10, RZ ;  /* 0x000000100a067824 */ /* 0x000fe200078e00ff */
[----:B------:R-:W-:Y:S02]  /*23480*/  LOP3.LUT R3, R2, 0x30, R3, 0xf8, !PT ;  /* 0x0000003002037812 */ /* 0x000fe400078ef803 */
[----:B------:R-:W-:-:S02]  /*23490*/  R2P PR, R11, 0x6 ;  /* 0x000000060b007804 */ /* 0x000fc40000000000 */
[----:B--2---:R-:W-:Y:S01]  /*234a0*/  R2UR UR5, R0 ;  /* 0x00000000000572ca */ /* 0x004fe200000e0000 */
[----:B------:R-:W-:-:S05]  /*234b0*/  IMAD.SHL.U32 R0, R11, 0x10, RZ ;  /* 0x000000100b007824 */ /* 0x000fca00078e00ff */
[C---:B------:R-:W-:Y:S02]  /*234c0*/  LOP3.LUT R4, R0.reuse, 0x3f0, RZ, 0xc0, !PT ;  /* 0x000003f000047812 */ /* 0x040fe400078ec0ff */
[----:B------:R-:W-:Y:S02]  /*234d0*/  LOP3.LUT R31, R0, 0x70, RZ, 0xc0, !PT ;  /* 0x00000070001f7812 */ /* 0x000fe400078ec0ff */
[----:B------:R-:W-:Y:S02]  /*234e0*/  LOP3.LUT R9, R4, 0x70, R5, 0x78, !PT ;  /* 0x0000007004097812 */ /* 0x000fe400078e7805 */
[----:B------:R-:W-:Y:S01]  /*234f0*/  LOP3.LUT R5, R2, 0x10, R11, 0xf8, !PT ;  /* 0x0000001002057812 */ /* 0x000fe200078ef80b */
[----:B------:R-:W-:Y:S01]  /*23500*/  ULOP3.LUT UR42, UR5, 0x2, URZ, 0xfc, !UPT ;  /* 0x00000002052a7892 */ /* 0x000fe2000f8efc3f */
[----:B------:R-:W-:Y:S01]  /*23510*/  LOP3.LUT R2, R3, 0x70, R0, 0x78, !PT ;  /* 0x0000007003027812 */ /* 0x000fe200078e7800 */
[----:B------:R-:W-:Y:S01]  /*23520*/  IMAD.MOV.U32 R3, RZ, RZ, 0x20 ;  /* 0x00000020ff037424 */ /* 0x000fe200078e00ff */
[----:B------:R-:W-:Y:S01]  /*23530*/  LOP3.LUT R4, R19, 0x400, RZ, 0xc0, !PT ;  /* 0x0000040013047812 */ /* 0x000fe200078ec0ff */
[----:B------:R-:W-:Y:S01]  /*23540*/  ULOP3.LUT UR38, UR5, 0x1, URZ, 0xfc, !UPT ;  /* 0x0000000105267892 */ /* 0x000fe2000f8efc3f */
[----:B------:R-:W-:Y:S01]  /*23550*/  LOP3.LUT R19, R2, 0xc00, R19, 0xf8, !PT ;  /* 0x00000c0002137812 */ /* 0x000fe200078ef813 */
[----:B------:R-:W-:Y:S01]  /*23560*/  IMAD.MOV.U32 R2, RZ, RZ, 0x40 ;  /* 0x00000040ff027424 */ /* 0x000fe200078e00ff */
[----:B------:R-:W-:-:S02]  /*23570*/  LOP3.LUT R4, R4, 0x1800, R7, 0xf8, !PT ;  /* 0x0000180004047812 */ /* 0x000fc400078ef807 */
[----:B------:R-:W-:Y:S02]  /*23580*/  LOP3.LUT R5, R5, 0x70, R0, 0x78, !PT ;  /* 0x0000007005057812 */ /* 0x000fe400078e7800 */
[----:B------:R-:W-:Y:S02]  /*23590*/  LOP3.LUT R8, R9, 0x400, R6, 0xf8, !PT ;  /* 0x0000040009087812 */ /* 0x000fe400078ef806 */
[----:B------:R-:W-:Y:S02]  /*235a0*/  LOP3.LUT R28, R4, R5, RZ, 0xfc, !PT ;  /* 0x00000005041c7212 */ /* 0x000fe400078efcff */
[----:B------:R-:W-:Y:S01]  /*235b0*/  SHF.R.U32.HI R5, RZ, 0x3, R10 ;  /* 0x00000003ff057819 */ /* 0x000fe2000001160a */
[----:B------:R-:W-:Y:S01]  /*235c0*/  STL [R1+0x18], R8 ;  /* 0x0000180801007387 */ /* 0x000fe20000100800 */
[----:B------:R-:W-:Y:S02]  /*235d0*/  SEL R2, R2, 0xffffffc0, !P2 ;  /* 0xffffffc002027807 */ /* 0x000fe40005000000 */
[----:B------:R-:W-:Y:S01]  /*235e0*/  SEL R3, R3, 0xffffffe0, !P1 ;  /* 0xffffffe003037807 */ /* 0x000fe20004800000 */
[----:B------:R-:W-:Y:S01]  /*235f0*/  STL [R1+0x3c], RZ ;  /* 0x00003cff01007387 */ /* 0x000fe20000100800 */
[----:B-1----:R-:W-:-:S02]  /*23600*/  MOV R4, UR4 ;  /* 0x0000000400047c02 */ /* 0x002fc40008000f00 */
[----:B------:R-:W-:Y:S01]  /*23610*/  LOP3.LUT R0, R5, 0x70, R0, 0xf8, !PT ;  /* 0x0000007005007812 */ /* 0x000fe200078ef800 */
[----:B------:R-:W-:Y:S01]  /*23620*/  IMAD.IADD R0, R2, 0x1, R3 ;  /* 0x0000000102007824 */ /* 0x000fe200078e0203 */
[----:B------:R-:W-:Y:S01]  /*23630*/  LEA R16, R4, R16, 0x18 ;  /* 0x0000001004107211 */ /* 0x000fe200078ec0ff */
[----:B------:R-:W-:Y:S01]  /*23640*/  STL [R1+0xc], R2 ;  /* 0x00000c0201007387 */ /* 0x000fe20000100800 */
[----:B------:R-:W-:-:S03]  /*23650*/  LOP3.LUT R34, R28, 0x2000, RZ, 0xfc, !PT ;  /* 0x000020001c227812 */ /* 0x000fc600078efcff */
[----:B------:R0:W-:Y:S04]  /*23660*/  STL [R1+0x8], R4 ;  /* 0x0000080401007387 */ /* 0x0001e80000100800 */
[----:B------:R1:W-:Y:S04]  /*23670*/  STL [R1+0x10], R3 ;  /* 0x0000100301007387 */ /* 0x0003e80000100800 */
[----:B------:R2:W-:Y:S01]  /*23680*/  STL [R1+0x14], R0 ;  /* 0x0000140001007387 */ /* 0x0005e20000100800 */
[----:B0-----:R-:W-:Y:S02]  /*23690*/  LOP3.LUT R4, R31, 0x80, RZ, 0xfc, !PT ;  /* 0x000000801f047812 */ /* 0x001fe400078efcff */
[----:B-1----:R-:W-:Y:S01]  /*236a0*/  IADD3 R3, R16, R8, RZ ;  /* 0x0000000810037210 */ /* 0x002fe20007ffe0ff */
[----:B--2---:R-:W-:-:S04]  /*236b0*/  IMAD.IADD R0, R2, 0x1, R19 ;  /* 0x0000000102007824 */ /* 0x004fc800078e0213 */
[----:B------:R0:W-:Y:S04]  /*236c0*/  STL [R1+0x20], R3 ;  /* 0x0000200301007387 */ /* 0x0001e80000100800 */
[----:B------:R0:W-:Y:S02]  /*236d0*/  STL [R1+0x1c], R0 ;  /* 0x00001c0001007387 */ /* 0x0001e40000100800 */
.L_x_815:
[----:B------:R-:W1:Y:S02]  /*236e0*/  LDC.64 R22, c[0x0][0xc88] ;  /* 0x00032200ff167b82 */ /* 0x000e640000000a00 */
[----:B-1----:R-:W-:-:S06]  /*236f0*/  IMAD.WIDE R22, R27, 0x4, R22 ;  /* 0x000000041b167825 */ /* 0x002fcc00078e0216 */
[----:B0-----:R-:W0:Y:S01]  /*23700*/  LDG.E R22, desc[UR36][R22.64] ;  /* 0x0000002416167981 */ /* 0x001e22000c1e1900 */
[----:B------:R-:W-:Y:S05]  /*23710*/  YIELD ;  /* 0x0000000000007946 */ /* 0x000fea0003800000 */
[----:B------:R-:W-:Y:S01]  /*23720*/  ULDC.64 UR4, c[0x0][0xa28] ;  /* 0x00028a0000047ab9 */ /* 0x000fe20000000a00 */
[----:B------:R-:W-:Y:S01]  /*23730*/  IMAD.MOV.U32 R37, RZ, RZ, RZ ;  /* 0x000000ffff257224 */ /* 0x000fe200078e00ff */
[----:B------:R-:W-:Y:S01]  /*23740*/  ISETP.NE.U32.AND P0, PT, RZ, UR4, PT ;  /* 0x00000004ff007c0c */ /* 0x000fe2000bf05070 */
[----:B------:R-:W-:Y:S01]  /*23750*/  IMAD.MOV.U32 R6, RZ, RZ, RZ ;  /* 0x000000ffff067224 */ /* 0x000fe200078e00ff */
[----:B------:R-:W-:Y:S01]  /*23760*/  ULDC.64 UR8, c[0x0][0xa18] ;  /* 0x0002860000087ab9 */ /* 0x000fe20000000a00 */
[----:B------:R-:W-:Y:S01]  /*23770*/  ULDC.64 UR6, c[0x0][0xa10] ;  /* 0x0002840000067ab9 */ /* 0x000fe20000000a00 */
[----:B------:R-:W-:-:S02]  /*23780*/  ISETP.NE.AND.EX P0, PT, RZ, UR5, PT, P0 ;  /* 0x00000005ff007c0c */ /* 0x000fc4000bf05300 */
[----:B0-----:R-:W-:-:S11]  /*23790*/  SHF.R.S32.HI R0, RZ, 0x1f, R22 ;  /* 0x0000001fff007819 */ /* 0x001fd60000011416 */
[C---:B--2---:R-:W-:Y:S01]  /*237a0*/  @P0 LEA R2, P1, R22.reuse, UR4, 0x2 ;  /* 0x0000000416020c11 */ /* 0x044fe2000f8210ff */
[C---:B------:R-:W-:Y:S01]  /*237b0*/  IMAD.SHL.U32 R23, R22.reuse, 0x4, RZ ;  /* 0x0000000416177824 */ /* 0x040fe200078e00ff */
[C-C-:B------:R-:W-:Y:S01]  /*237c0*/  SHF.L.U64.HI R9, R22.reuse, 0x2, R0.reuse ;  /* 0x0000000216097819 */ /* 0x140fe20000010200 */
[----:B------:R0:W-:Y:S01]  /*237d0*/  STL [R1+0x34], R0 ;  /* 0x0000340001007387 */ /* 0x0001e20000100800 */
[----:B------:R-:W-:Y:S01]  /*237e0*/  @P0 LEA.HI.X R3, R22, UR5, R0, 0x2, P1 ;  /* 0x0000000516030c11 */ /* 0x000fe200088f1400 */
[----:B------:R-:W-:-:S04]  /*237f0*/  ULDC.64 UR4, c[0x0][0xa00] ;  /* 0x0002800000047ab9 */ /* 0x000fc80000000a00 */
[----:B------:R1:W5:Y:S01]  /*23800*/  @P0 LDG.E R37, desc[UR36][R2.64] ;  /* 0x0000002402250981 */ /* 0x000362000c1e1900 */
[----:B------:R-:W-:Y:S02]  /*23810*/  ISETP.NE.U32.AND P0, PT, RZ, UR4, PT ;  /* 0x00000004ff007c0c */ /* 0x000fe4000bf05070 */
[----:B------:R-:W-:Y:S01]  /*23820*/  ISETP.NE.U32.AND P1, PT, RZ, UR8, PT ;  /* 0x00000008ff007c0c */ /* 0x000fe2000bf25070 */
[----:B------:R-:W-:Y:S01]  /*23830*/  STL [R1+0x4], R9 ;  /* 0x0000040901007387 */ /* 0x000fe20000100800 */
[----:B------:R-:W-:Y:S02]  /*23840*/  ISETP.NE.AND.EX P0, PT, RZ, UR5, PT, P0 ;  /* 0x00000005ff007c0c */ /* 0x000fe4000bf05300 */
[----:B------:R-:W-:Y:S02]  /*23850*/  ISETP.NE.AND.EX P1, PT, RZ, UR9, PT, P1 ;  /* 0x00000009ff007c0c */ /* 0x000fe4000bf25310 */
[----:B------:R-:W-:Y:S02]  /*23860*/  ISETP.NE.U32.AND P2, PT, RZ, UR6, PT ;  /* 0x00000006ff007c0c */ /* 0x000fe4000bf45070 */
[----:B-1----:R-:W-:-:S02]  /*23870*/  IADD3 R2, P3, R23, UR4, RZ ;  /* 0x0000000417027c10 */ /* 0x002fc4000ff7e0ff */
[----:B------:R-:W-:Y:S02]  /*23880*/  ISETP.NE.AND.EX P2, PT, RZ, UR7, PT, P2 ;  /* 0x00000007ff007c0c */ /* 0x000fe4000bf45320 */
[----:B------:R-:W-:Y:S02]  /*23890*/  IADD3.X R3, R9, UR5, RZ, P3, !PT ;  /* 0x0000000509037c10 */ /* 0x000fe40009ffe4ff */
[----:B------:R-:W-:Y:S02]  /*238a0*/  IADD3 R4, P4, R23, UR6, RZ ;  /* 0x0000000617047c10 */ /* 0x000fe4000ff9e0ff */
[----:B0-----:R-:W-:Y:S01]  /*238b0*/  MOV R0, RZ ;  /* 0x000000ff00007202 */ /* 0x001fe20000000f00 */
[----:B------:R-:W2:Y:S01]  /*238c0*/  @P0 LDG.E R6, desc[UR36][R2.64] ;  /* 0x0000002402060981 */ /* 0x000ea2000c1e1900 */
[----:B------:R-:W-:Y:S01]  /*238d0*/  ULDC UR4, c[0x0][0x288] ;  /* 0x0000a20000047ab9 */ /* 0x000fe20000000800 */
[----:B------:R-:W-:Y:S01]  /*238e0*/  IADD3.X R5, R9, UR7, RZ, P4, !PT ;  /* 0x0000000709057c10 */ /* 0x000fe2000a7fe4ff */
[----:B------:R-:W-:Y:S01]  /*238f0*/  IMAD.U32 R8, RZ, RZ, UR4 ;  /* 0x00000004ff087e24 */ /* 0x000fe2000f8e00ff */
[----:B------:R-:W-:-:S03]  /*23900*/  ULDC.64 UR4, c[0x0][0x418] ;  /* 0x0001060000047ab9 */ /* 0x000fc60000000a00 */
[----:B------:R-:W5:Y:S04]  /*23910*/  @P2 LDG.E R0, desc[UR36][R4.64] ;  /* 0x0000002404002981 */ /* 0x000f68000c1e1900 */
[----:B--2---:R0:W-:Y:S02]  /*23920*/  STL [R1+0x24], R6 ;  /* 0x0000240601007387 */ /* 0x0041e40000100800 */
[----:B0-----:R-:W-:-:S04]  /*23930*/  @P1 IADD3 R6, P3, R23, UR8, RZ ;  /* 0x0000000817061c10 */ /* 0x001fc8000ff7e0ff */
[----:B------:R-:W-:-:S05]  /*23940*/  @P1 IADD3.X R7, R9, UR9, RZ, P3, !PT ;  /* 0x0000000909071c10 */ /* 0x000fca0009ffe4ff */
[----:B------:R0:W2:Y:S01]  /*23950*/  @P1 LDG.E R8, desc[UR36][R6.64] ;  /* 0x0000002406081981 */ /* 0x0000a2000c1e1900 */
[----:B------:R-:W-:-:S03]  /*23960*/  UISETP.NE.U32.AND UP0, UPT, UR4, URZ, UPT ;  /* 0x0000003f0400728c */ /* 0x000fc6000bf05070 */
[----:B------:R-:W-:Y:S01]  /*23970*/  ULDC UR4, c[0x0][0x424] ;  /* 0x0001090000047ab9 */ /* 0x000fe20000000800 */
[----:B------:R-:W-:-:S03]  /*23980*/  UISETP.NE.AND.EX UP0, UPT, UR5, URZ, UPT, UP0 ;  /* 0x0000003f0500728c */ /* 0x000fc6000bf05300 */
[----:B------:R-:W-:Y:S01]  /*23990*/  ULDC UR5, c[0x0][0x2f0] ;  /* 0x0000bc0000057ab9 */ /* 0x000fe20000000800 */
[----:B------:R-:W-:-:S04]  /*239a0*/  USEL UR4, UR4, 0x1, UP0 ;  /* 0x0000000104047887 */ /* 0x000fc80008000000 */
[----:B------:R-:W-:-:S03]  /*239b0*/  UIMAD UR4, UR4, UR5, URZ ;  /* 0x00000005040472a4 */ /* 0x000fc6000f8e023f */
[----:B------:R-:W-:Y:S02]  /*239c0*/  ULDC UR5, c[0x0][0x348] ;  /* 0x0000d20000057ab9 */ /* 0x000fe40000000800 */
[----:B0-----:R-:W-:Y:S01]  /*239d0*/  IMAD.U32 R6, RZ, RZ, UR5 ;  /* 0x00000005ff067e24 */ /* 0x001fe2000f8e00ff */
[----:B--2---:R0:W-:Y:S02]  /*239e0*/  STL [R1+0x38], R8 ;  /* 0x0000380801007387 */ /* 0x0041e40000100800 */
[----:B0-----:R-:W-:Y:S01]  /*239f0*/  IMAD.U32 R8, RZ, RZ, UR4 ;  /* 0x00000004ff087e24 */ /* 0x001fe2000f8e00ff */
[----:B------:R-:W-:Y:S06]  /*23a00*/  @P1 BRA `(.L_x_700) ;  /* 0x0000000000141947 */ /* 0x000fec0003800000 */
[----:B------:R-:W-:Y:S05]  /*23a10*/  @!P0 BRA `(.L_x_700) ;  /* 0x0000000000108947 */ /* 0x000fea0003800000 */
[----:B------:R-:W2:Y:S04]  /*23a20*/  LDG.E R7, desc[UR36][R2.64] ;  /* 0x0000002402077981 */ /* 0x000ea8000c1e1900 */
[----:B------:R-:W2:Y:S02]  /*23a30*/  LDG.E R2, desc[UR36][R2.64+0x4] ;  /* 0x0000042402027981 */ /* 0x000ea4000c1e1900 */
[----:B--2---:R-:W-:-:S05]  /*23a40*/  IMAD.IADD R2, R2, 0x1, -R7 ;  /* 0x0000000102027824 */ /* 0x004fca00078e0a07 */
[----:B------:R0:W-:Y:S02]  /*23a50*/  STL [R1+0x38], R2 ;  /* 0x0000380201007387 */ /* 0x0001e40000100800 */
.L_x_700:
[----:B------:R-:W-:Y:S01]  /*23a60*/  ULDC.64 UR4, c[0x0][0xa20] ;  /* 0x0002880000047ab9 */ /* 0x000fe20000000a00 */
[C---:B------:R-:W-:Y:S02]  /*23a70*/  LOP3.LUT R7, R26.reuse, 0xff000000, RZ, 0xc0, !PT ;  /* 0xff0000001a077812 */ /* 0x040fe400078ec0ff */
[----:B------:R-:W-:Y:S02]  /*23a80*/  ISETP.NE.U32.AND P0, PT, RZ, UR4, PT ;  /* 0x00000004ff007c0c */ /* 0x000fe4000bf05070 */
[----:B------:R-:W-:Y:S02]  /*23a90*/  SHF.R.U32.HI R7, RZ, 0x8, R7 ;  /* 0x00000008ff077819 */ /* 0x000fe40000011607 */
[----:B------:R-:W-:Y:S02]  /*23aa0*/  ISETP.NE.AND.EX P0, PT, RZ, UR5, PT, P0 ;  /* 0x00000005ff007c0c */ /* 0x000fe4000bf05300 */
[C---:B0-----:R-:W-:Y:S02]  /*23ab0*/  LOP3.LUT R2, R26.reuse, 0xff0000, RZ, 0xc0, !PT ;  /* 0x00ff00001a027812 */ /* 0x041fe400078ec0ff */
[----:B------:R-:W-:-:S02]  /*23ac0*/  LOP3.LUT R17, R26, 0xffff, RZ, 0xc0, !PT ;  /* 0x0000ffff1a117812 */ /* 0x000fc400078ec0ff */
[----:B------:R-:W-:Y:S02]  /*23ad0*/  LEA.HI R7, R2, R7, RZ, 0x10 ;  /* 0x0000000702077211 */ /* 0x000fe400078f80ff */
[----:B------:R-:W-:-:S05]  /*23ae0*/  MOV R35, R22 ;  /* 0x0000001600237202 */ /* 0x000fca0000000f00 */
[----:B------:R-:W-:Y:S05]  /*23af0*/  @!P0 BRA `(.L_x_701) ;  /* 0x0000000000108947 */ /* 0x000fea0003800000 */
[----:B------:R-:W-:-:S04]  /*23b00*/  IADD3 R2, P0, R23, UR4, RZ ;  /* 0x0000000417027c10 */ /* 0x000fc8000ff1e0ff */
[----:B------:R-:W-:-:S05]  /*23b10*/  IADD3.X R3, R9, UR5, RZ, P0, !PT ;  /* 0x0000000509037c10 */ /* 0x000fca00087fe4ff */
[----:B------:R0:W5:Y:S01]  /*23b20*/  LDG.E R8, desc[UR36][R2.64] ;  /* 0x0000002402087981 */ /* 0x000162000c1e1900 */
[----:B------:R-:W-:Y:S05]  /*23b30*/  BRA `(.L_x_702) ;  /* 0x0000000000247947 */ /* 0x000fea0003800000 */
.L_x_701:
[----:B------:R-:W-:Y:S02]  /*23b40*/  ULDC.64 UR4, c[0x0][0xa08] ;  /* 0x0002820000047ab9 */ /* 0x000fe40000000a00 */
[----:B------:R-:W-:-:S04]  /*23b50*/  ISETP.NE.U32.AND P0, PT, RZ, UR4, PT ;  /* 0x00000004ff007c0c */ /* 0x000fc8000bf05070 */
[----:B------:R-:W-:-:S13]  /*23b60*/  ISETP.NE.AND.EX P0, PT, RZ, UR5, PT, P0 ;  /* 0x00000005ff007c0c */ /* 0x000fda000bf05300 */
[----:B------:R-:W-:Y:S05]  /*23b70*/  @!P0 BRA `(.L_x_702) ;  /* 0x0000000000148947 */ /* 0x000fea0003800000 */
[----:B------:R-:W0:Y:S02]  /*23b80*/  LDC.64 R2, c[0x0][0xa08] ;  /* 0x00028200ff027b82 */ /* 0x000e240000000a00 */
[----:B0-----:R-:W-:-:S05]  /*23b90*/  IMAD.WIDE R2, R35, 0x4, R2 ;  /* 0x0000000423027825 */ /* 0x001fca00078e0202 */
[----:B------:R-:W2:Y:S04]  /*23ba0*/  LDG.E R8, desc[UR36][R2.64] ;  /* 0x0000002402087981 */ /* 0x000ea8000c1e1900 */
[----:B------:R-:W2:Y:S02]  /*23bb0*/  LDG.E R2, desc[UR36][R2.64+0x4] ;  /* 0x0000042402027981 */ /* 0x000ea4000c1e1900 */
[----:B--2---:R-:W-:-:S07]  /*23bc0*/  IMAD.IADD R8, R2, 0x1, -R8 ;  /* 0x0000000102087824 */ /* 0x004fce00078e0a08 */
.L_x_702:
[----:B0-----:R-:W2:Y:S04]  /*23bd0*/  @P2 LDG.E R2, desc[UR36][R4.64] ;  /* 0x0000002404022981 */ /* 0x001ea8000c1e1900 */
[----:B------:R0:W2:Y:S01]  /*23be0*/  @P2 LDG.E R4, desc[UR36][R4.64+0x4] ;  /* 0x0000042404042981 */ /* 0x0000a2000c1e1900 */
[----:B------:R-:W-:Y:S01]  /*23bf0*/  BSSY B0, `(.L_x_703) ;  /* 0x000002b000007945 */ /* 0x000fe20003800000 */
[----:B------:R-:W-:Y:S01]  /*23c00*/  LOP3.LUT R36, R7, 0xff, RZ, 0xc0, !PT ;  /* 0x000000ff07247812 */ /* 0x000fe200078ec0ff */
[----:B------:R-:W-:Y:S02]  /*23c10*/  IMAD.MOV.U32 R3, RZ, RZ, RZ ;  /* 0x000000ffff037224 */ /* 0x000fe400078e00ff */
[----:B0----5:R-:W-:Y:S02]  /*23c20*/  IMAD.IADD R5, R8, 0x1, -R37 ;  /* 0x0000000108057824 */ /* 0x021fe400078e0a25 */
[----:B--2---:R-:W-:Y:S01]  /*23c30*/  @P2 IMAD.IADD R6, R4, 0x1, -R2 ;  /* 0x0000000104062824 */ /* 0x004fe200078e0a02 */
[----:B------:R-:W-:-:S03]  /*23c40*/  SHF.R.U32.HI R4, RZ, 0x10, R7 ;  /* 0x00000010ff047819 */ /* 0x000fc60000011607 */
[----:B------:R-:W-:-:S05]  /*23c50*/  IMAD.IADD R26, R5, 0x1, R6 ;  /* 0x00000001051a7824 */ /* 0x000fca00078e0206 */
[C---:B------:R-:W-:Y:S02]  /*23c60*/  ISETP.GE.AND P1, PT, R26.reuse, 0x1, PT ;  /* 0x000000011a00780c */ /* 0x040fe40003f26270 */
[----:B------:R-:W-:-:S04]  /*23c70*/  IADD3 R18, R26, 0x7f, RZ ;  /* 0x0000007f1a127810 */ /* 0x000fc80007ffe0ff */
[----:B------:R-:W-:-:S04]  /*23c80*/  SHF.R.S32.HI R2, RZ, 0x1f, R18 ;  /* 0x0000001fff027819 */ /* 0x000fc80000011412 */
[----:B------:R-:W-:-:S04]  /*23c90*/  LEA.HI R18, R2, R18, RZ, 0x7 ;  /* 0x0000001202127211 */ /* 0x000fc800078f38ff */
[----:B------:R-:W-:Y:S01]  /*23ca0*/  SHF.R.S32.HI R18, RZ, 0x7, R18 ;  /* 0x00000007ff127819 */ /* 0x000fe20000011412 */
[----:B------:R-:W-:Y:S06]  /*23cb0*/  @!P1 BRA `(.L_x_704) ;  /* 0x0000000000789947 */ /* 0x000fec0003800000 */
[----:B------:R-:W-:Y:S01]  /*23cc0*/  ISETP.NE.AND P0, PT, R4, RZ, PT ;  /* 0x000000ff0400720c */ /* 0x000fe20003f05270 */
[----:B------:R-:W-:-:S03]  /*23cd0*/  ULDC UR4, c[0x0][0x9f0] ;  /* 0x00027c0000047ab9 */ /* 0x000fc60000000800 */
[----:B------:R-:W-:-:S04]  /*23ce0*/  SEL R7, R4, UR4, P0 ;  /* 0x0000000404077c07 */ /* 0x000fc80008000000 */
[----:B------:R-:W-:Y:S02]  /*23cf0*/  IABS R8, R7 ;  /* 0x0000000700087213 */ /* 0x000fe40000000000 */
[----:B------:R-:W-:Y:S02]  /*23d00*/  IADD3 R9, R7, -0x1, R18 ;  /* 0xffffffff07097810 */ /* 0x000fe40007ffe012 */
[----:B------:R-:W0:Y:S08]  /*23d10*/  I2F.RP R2, R8 ;  /* 0x0000000800027306 */ /* 0x000e300000209400 */
[----:B0-----:R-:W0:Y:S02]  /*23d20*/  MUFU.RCP R2, R2 ;  /* 0x0000000200027308 */ /* 0x001e240000001000 */
[----:B0-----:R-:W-:-:S06]  /*23d30*/  VIADD R2, R2, 0xffffffe ;  /* 0x0ffffffe02027836 */ /* 0x001fcc0000000000 */
[----:B------:R0:W1:Y:S02]  /*23d40*/  F2I.FTZ.U32.TRUNC.NTZ R3, R2 ;  /* 0x0000000200037305 */ /* 0x000064000021f000 */
[----:B0-----:R-:W-:-:S04]  /*23d50*/  LOP3.LUT R2, R9, R7, RZ, 0x3c, !PT ;  /* 0x0000000709027212 */ /* 0x001fc800078e3cff */
[----:B------:R-:W-:Y:S01]  /*23d60*/  ISETP.GE.AND P4, PT, R2, RZ, PT ;  /* 0x000000ff0200720c */ /* 0x000fe20003f86270 */
[----:B-1----:R-:W-:-:S04]  /*23d70*/  IMAD.MOV R2, RZ, RZ, -R3 ;  /* 0x000000ffff027224 */ /* 0x002fc800078e0a03 */
[----:B------:R-:W-:Y:S02]  /*23d80*/  IMAD R10, R2, R8, RZ ;  /* 0x00000008020a7224 */ /* 0x000fe400078e02ff */
[----:B------:R-:W-:-:S04]  /*23d90*/  IMAD.MOV.U32 R2, RZ, RZ, RZ ;  /* 0x000000ffff027224 */ /* 0x000fc800078e00ff */
[----:B------:R-:W-:Y:S01]  /*23da0*/  IMAD.HI.U32 R10, R3, R10, R2 ;  /* 0x0000000a030a7227 */ /* 0x000fe200078e0002 */
[----:B------:R-:W-:Y:S02]  /*23db0*/  IABS R2, R7 ;  /* 0x0000000700027213 */ /* 0x000fe40000000000 */
[----:B------:R-:W-:Y:S02]  /*23dc0*/  IABS R3, R9 ;  /* 0x0000000900037213 */ /* 0x000fe40000000000 */
[----:B------:R-:W-:-:S05]  /*23dd0*/  IADD3 R2, RZ, -R2, RZ ;  /* 0x80000002ff027210 */ /* 0x000fca0007ffe0ff */
[----:B------:R-:W-:Y:S02]  /*23de0*/  IMAD.MOV.U32 R9, RZ, RZ, R2 ;  /* 0x000000ffff097224 */ /* 0x000fe400078e0002 */
[----:B------:R-:W-:-:S04]  /*23df0*/  IMAD.HI.U32 R2, R10, R3, RZ ;  /* 0x000000030a027227 */ /* 0x000fc800078e00ff */
[----:B------:R-:W-:-:S05]  /*23e00*/  IMAD R3, R2, R9, R3 ;  /* 0x0000000902037224 */ /* 0x000fca00078e0203 */
[----:B------:R-:W-:-:S13]  /*23e10*/  ISETP.GT.U32.AND P3, PT, R8, R3, PT ;  /* 0x000000030800720c */ /* 0x000fda0003f64070 */
[----:B------:R-:W-:Y:S02]  /*23e20*/  @!P3 IMAD.IADD R3, R3, 0x1, -R8 ;  /* 0x000000010303b824 */ /* 0x000fe400078e0a08 */
[----:B------:R-:W-:Y:S01]  /*23e30*/  @!P3 VIADD R2, R2, 0x1 ;  /* 0x000000010202b836 */ /* 0x000fe20000000000 */
[----:B------:R-:W-:Y:S02]  /*23e40*/  ISETP.NE.AND P3, PT, R7, RZ, PT ;  /* 0x000000ff0700720c */ /* 0x000fe40003f65270 */
[----:B------:R-:W-:-:S13]  /*23e50*/  ISETP.GE.U32.AND P0, PT, R3, R8, PT ;  /* 0x000000080300720c */ /* 0x000fda0003f06070 */
[----:B------:R-:W-:-:S05]  /*23e60*/  @P0 VIADD R2, R2, 0x1 ;  /* 0x0000000102020836 */ /* 0x000fca0000000000 */
[----:B------:R-:W-:Y:S02]  /*23e70*/  @!P4 IADD3 R2, -R2, RZ, RZ ;  /* 0x000000ff0202c210 */ /* 0x000fe40007ffe1ff */
[----:B------:R-:W-:-:S05]  /*23e80*/  @!P3 LOP3.LUT R2, RZ, R7, RZ, 0x33, !PT ;  /* 0x00000007ff02b212 */ /* 0x000fca00078e33ff */
[----:B------:R-:W-:-:S07]  /*23e90*/  IMAD.MOV.U32 R3, RZ, RZ, R2 ;  /* 0x000000ffff037224 */ /* 0x000fce00078e0002 */
.L_x_704:
[----:B------:R-:W-:Y:S05]  /*23ea0*/  BSYNC B0 ;  /* 0x0000000000007941 */ /* 0x000fea0003800000 */
.L_x_703:
[-C--:B------:R-:W-:Y:S01]  /*23eb0*/  IMAD R2, R36, R3.reuse, RZ ;  /* 0x0000000324027224 */ /* 0x080fe200078e02ff */
[----:B------:R-:W-:Y:S04]  /*23ec0*/  BSSY B0, `(.L_x_705) ;  /* 0x0000112000007945 */ /* 0x000fe80003800000 */
[C---:B------:R-:W-:Y:S01]  /*23ed0*/  VIADDMNMX R3, R2.reuse, R3, R18, PT ;  /* 0x0000000302037246 */ /* 0x040fe20003800112 */
[----:B------:R-:W-:-:S04]  /*23ee0*/  IMAD R2, R2, 0x80, -R5 ;  /* 0x0000008002027824 */ /* 0x000fc800078e0a05 */
[----:B------:R-:W-:Y:S01]  /*23ef0*/  IMAD R3, R3, 0x80, -R5 ;  /* 0x0000008003037824 */ /* 0x000fe200078e0a05 */
[----:B------:R-:W-:-:S04]  /*23f00*/  VIMNMX R5, RZ, R2, !PT ;  /* 0x00000002ff057248 */ /* 0x000fc80007fe0100 */
[----:B------:R-:W-:-:S04]  /*23f10*/  VIMNMX R3, R3, R6, PT ;  /* 0x0000000603037248 */ /* 0x000fc80003fe0100 */
[----:B------:R-:W-:-:S13]  /*23f20*/  ISETP.GT.AND P0, PT, R3, R5, PT ;  /* 0x000000050300720c */ /* 0x000fda0003f04270 */
[----:B------:R-:W-:Y:S01]  /*23f30*/  @P0 VIADD R2, R3, 0x7f ;  /* 0x0000007f03020836 */ /* 0x000fe20000000000 */
[----:B------:R-:W-:-:S04]  /*23f40*/  SHF.R.U32.HI R3, RZ, 0x7, R5 ;  /* 0x00000007ff037819 */ /* 0x000fc80000011605 */
[----:B------:R-:W-:-:S04]  /*23f50*/  @P0 SHF.R.S32.HI R5, RZ, 0x1f, R2 ;  /* 0x0000001fff050819 */ /* 0x000fc80000011402 */
[----:B------:R-:W-:Y:S02]  /*23f60*/  @P0 LEA.HI R2, R5, R2, RZ, 0x7 ;  /* 0x0000000205020211 */ /* 0x000fe400078f38ff */
[-C--:B------:R-:W-:Y:S02]  /*23f70*/  MOV R5, R3.reuse ;  /* 0x0000000300057202 */ /* 0x080fe40000000f00 */
[----:B------:R-:W-:Y:S02]  /*23f80*/  @P0 SHF.R.S32.HI R5, RZ, 0x7, R2 ;  /* 0x00000007ff050819 */ /* 0x000fe40000011402 */
[----:B------:R-:W-:Y:S02]  /*23f90*/  PLOP3.LUT P0, PT, PT, PT, PT, 0x80, 0x0 ;  /* 0x000000000000781c */ /* 0x000fe40003f0f070 */
[----:B------:R-:W-:-:S13]  /*23fa0*/  ISETP.GT.AND P3, PT, R5, R3, PT ;  /* 0x000000030500720c */ /* 0x000fda0003f64270 */
[----:B------:R-:W-:Y:S05]  /*23fb0*/  @!P3 BRA `(.L_x_706) ;  /* 0x000000100008b947 */ /* 0x000fea0003800000 */
[----:B------:R-:W-:Y:S01]  /*23fc0*/  UMOV UR4, 0xffffffff ;  /* 0xffffffff00047882 */ /* 0x000fe20000000000 */
[----:B------:R-:W-:Y:S02]  /*23fd0*/  SEL R2, R35, RZ, !P2 ;  /* 0x000000ff23027207 */ /* 0x000fe40005000000 */
[----:B------:R-:W-:Y:S05]  /*23fe0*/  BRA.DIV UR4, `(.L_x_707) ;  /* 0x000000ce04487947 */ /* 0x000fea000b800000 */
[----:B------:R-:W0:Y:S02]  /*23ff0*/  S2R R6, SR_TID.X ;  /* 0x0000000000067919 */ /* 0x000e240000002100 */
[----:B0-----:R-:W-:-:S04]  /*24000*/  SHF.R.U32.HI R6, RZ, 0x5, R6 ;  /* 0x00000005ff067819 */ /* 0x001fc80000011606 */
[----:B------:R-:W-:-:S05]  /*24010*/  LOP3.LUT R6, R6, 0x3, RZ, 0xc0, !PT ;  /* 0x0000000306067812 */ /* 0x000fca00078ec0ff */
[----:B------:R0:W1:Y:S02]  /*24020*/  SHFL.IDX PT, R14, R6, RZ, 0x1f ;  /* 0x00001fff060e7589 */ /* 0x00006400000e0000 */
.L_x_1068:
[----:B-1----:R-:W-:Y:S02]  /*24030*/  ISETP.NE.AND P0, PT, R14, RZ, PT ;  /* 0x000000ff0e00720c */ /* 0x002fe40003f05270 */
[----:B------:R-:W-:-:S11]  /*24040*/  PLOP3.LUT P6, PT, PT, PT, PT, 0x8, 0x0 ;  /* 0x000000000000781c */ /* 0x000fd60003fce170 */
[----:B------:R-:W-:Y:S05]  /*24050*/  @P0 BRA `(.L_x_708) ;  /* 0x00000000000c0947 */ /* 0x000fea0003800000 */
[----:B------:R-:W-:-:S03]  /*24060*/  UMOV UR4, 0xffffffff ;  /* 0xffffffff00047882 */ /* 0x000fc60000000000 */
[----:B------:R-:W-:Y:S05]  /*24070*/  BRA.DIV UR4, `(.L_x_709) ;  /* 0x000000ce04587947 */ /* 0x000fea000b800000 */
[----:B------:R-:W-:-:S13]  /*24080*/  ELECT P6, URZ, PT ;  /* 0x00000000003f782f */ /* 0x000fda00038c0000 */
.L_x_708:
[----:B0-----:R-:W2:Y:S01]  /*24090*/  LDL R6, [R1+0x3c] ;  /* 0x00003c0001067983 */ /* 0x001ea20000100800 */
[----:B------:R-:W-:Y:S01]  /*240a0*/  BSSY B1, `(.L_x_710) ;  /* 0x0000008000017945 */ /* 0x000fe20003800000 */
[----:B--2---:R-:W-:-:S05]  /*240b0*/  VIADD R6, R6, 0x1 ;  /* 0x0000000106067836 */ /* 0x004fca0000000000 */
[----:B------:R-:W-:-:S04]  /*240c0*/  LEA.HI R7, R6, R6, RZ, 0x1 ;  /* 0x0000000606077211 */ /* 0x000fc800078f08ff */
[----:B------:R-:W-:-:S05]  /*240d0*/  LOP3.LUT R7, R7, 0xfffffffe, RZ, 0xc0, !PT ;  /* 0xfffffffe07077812 */ /* 0x000fca00078ec0ff */
[----:B------:R-:W-:-:S05]  /*240e0*/  IMAD.IADD R6, R6, 0x1, -R7 ;  /* 0x0000000106067824 */ /* 0x000fca00078e0a07 */
[----:B------:R-:W-:-:S04]  /*240f0*/  SHF.L.U32 R6, R6, 0x1f, RZ ;  /* 0x0000001f06067819 */ /* 0x000fc800000006ff */
[----:B------:R-:W0:Y:S02]  /*24100*/  SYNCS.PHASECHK.TRANS64.TRYWAIT P0, [R16+URZ+0x38820], R6 ;  /* 0x03882006100075a7 */ /* 0x000e24000800017f */
[----:B0-----:R-:W-:Y:S05]  /*24110*/  @!P0 BRA `(.L_x_711) ;  /* 0x000000cc00508947 */ /* 0x001fea0003800000 */
.L_x_1071:
[----:B------:R-:W-:Y:S05]  /*24120*/  BSYNC B1 ;  /* 0x0000000000017941 */ /* 0x000fea0003800000 */
.L_x_710:
[----:B------:R-:W-:Y:S04]  /*24130*/  BSSY B1, `(.L_x_712) ;  /* 0x000006c000017945 */ /* 0x000fe80003800000 */
[----:B------:R-:W-:Y:S05]  /*24140*/  @!P6 BRA `(.L_x_713) ;  /* 0x0000000400a8e947 */ /* 0x000fea0003800000 */
[----:B------:R-:W-:Y:S01]  /*24150*/  IMAD R9, R30, 0x8, R16 ;  /* 0x000000081e097824 */ /* 0x000fe200078e0210 */
[----:B------:R-:W-:Y:S01]  /*24160*/  SHF.L.U32 R11, R33, 0x1f, RZ ;  /* 0x0000001f210b7819 */ /* 0x000fe200000006ff */
[----:B------:R-:W1:Y:S01]  /*24170*/  S2R R7, SR_TID.X ;  /* 0x0000000000077919 */ /* 0x000e620000002100 */
[----:B------:R-:W-:Y:S02]  /*24180*/  BSSY B2, `(.L_x_714) ;  /* 0x0000005000027945 */ /* 0x000fe40003800000 */
[----:B------:R-:W2:Y:S01]  /*24190*/  SYNCS.PHASECHK.TRANS64.TRYWAIT P0, [R9+URZ+0x388a0], R11 ;  /* 0x0388a00b090075a7 */ /* 0x000ea2000800017f */
[----:B-1----:R-:W-:-:S04]  /*241a0*/  LOP3.LUT R7, R7, 0x7f, RZ, 0xc0, !PT ;  /* 0x0000007f07077812 */ /* 0x002fc800078ec0ff */
[----:B------:R-:W-:Y:S01]  /*241b0*/  ISETP.NE.AND P2, PT, R7, RZ, PT ;  /* 0x000000ff0700720c */ /* 0x000fe20003f45270 */
[----:B--2---:R-:W-:-:S12]  /*241c0*/  @!P0 BRA `(.L_x_715) ;  /* 0x000000cc00388947 */ /* 0x004fd80003800000 */
.L_x_1072:
[----:B------:R-:W-:Y:S05]  /*241d0*/  BSYNC B2 ;  /* 0x0000000000027941 */ /* 0x000fea0003800000 */
.L_x_714:
[----:B------:R-:W-:Y:S04]  /*241e0*/  BSSY B2, `(.L_x_716) ;  /* 0x0000009000027945 */ /* 0x000fe80003800000 */
[----:B------:R-:W-:Y:S05]  /*241f0*/  @P2 BRA `(.L_x_717) ;  /* 0x00000000001c2947 */ /* 0x000fea0003800000 */
[----:B0-----:R-:W0:Y:S02]  /*24200*/  S2R R6, SR_TID.X ;  /* 0x0000000000067919 */ /* 0x001e240000002100 */
[----:B0-----:R-:W-:Y:S01]  /*24210*/  LOP3.LUT R7, R6, 0x1f, RZ, 0xc0, !PT ;  /* 0x0000001f06077812 */ /* 0x001fe200078ec0ff */
[----:B------:R-:W-:-:S03]  /*24220*/  IMAD.MOV.U32 R6, RZ, RZ, 0x8000 ;  /* 0x00008000ff067424 */ /* 0x000fc600078e00ff */
[----:B------:R-:W-:Y:S01]  /*24230*/  ISETP.NE.AND P0, PT, R7, RZ, PT ;  /* 0x000000ff0700720c */ /* 0x000fe20003f05270 */
[----:B------:R2:W-:-:S12]  /*24240*/  SYNCS.ARRIVE.TRANS64 RZ, [R9+URZ+0x38890], R6 ;  /* 0x0388900609ff79a7 */ /* 0x0005d8000800003f */
[----:B--2---:R-:W-:Y:S05]  /*24250*/  @!P0 BRA `(.L_x_717) ;  /* 0x0000000000048947 */ /* 0x004fea0003800000 */
[----:B------:R-:W-:Y:S01]  /*24260*/  BPT.TRAP 0x1 ;  /* 0x000000040000795c */ /* 0x000fe20000300000 */
.L_x_717:
[----:B------:R-:W-:Y:S05]  /*24270*/  BSYNC B2 ;  /* 0x0000000000027941 */ /* 0x000fea0003800000 */
.L_x_716:
[----:B------:R-:W-:Y:S01]  /*24280*/  MOV R13, RZ ;  /* 0x000000ff000d7202 */ /* 0x000fe20000000f00 */
[----:B------:R-:W-:Y:S01]  /*24290*/  IMAD R8, R30, 0x8000, R16 ;  /* 0x000080001e087824 */ /* 0x000fe200078e0210 */
[----:B------:R-:W-:Y:S01]  /*242a0*/  UIADD3 UR4, UP0, UR40, 0x570, URZ ;  /* 0x0000057028047890 */ /* 0x000fe2000ff1e03f */
[----:B------:R-:W-:Y:S01]  /*242b0*/  IMAD R7, R5, 0x80, R0 ;  /* 0x0000008005077824 */ /* 0x000fe200078e0200 */
[----:B------:R-:W-:Y:S01]  /*242c0*/  R2UR UR10, R13 ;  /* 0x000000000d0a72ca */ /* 0x000fe200000e0000 */
[----:B0-----:R-:W-:Y:S01]  /*242d0*/  VIADD R6, R9, 0x38890 ;  /* 0x0003889009067836 */ /* 0x001fe20000000000 */
[----:B------:R-:W-:Y:S01]  /*242e0*/  PLOP3.LUT P0, PT, PT, PT, PT, 0x80, 0x0 ;  /* 0x000000000000781c */ /* 0x000fe20003f0f070 */
[----:B------:R-:W-:Y:S01]  /*242f0*/  VIADD R7, R7, 0xffffff80 ;  /* 0xffffff8007077836 */ /* 0x000fe20000000000 */
[----:B------:R-:W-:Y:S01]  /*24300*/  IADD3 R10, R8, 0x28400, RZ ;  /* 0x00028400080a7810 */ /* 0x000fe20007ffe0ff */
[----:B------:R-:W-:Y:S01]  /*24310*/  UIADD3.X UR5, URZ, UR41, URZ, UP0, !UPT ;  /* 0x000000293f057290 */ /* 0x000fe200087fe43f */
[----:B------:R-:W-:Y:S01]  /*24320*/  UMOV UR6, 0x0 ;  /* 0x0000000000067882 */ /* 0x000fe20000000000 */
[----:B------:R-:W-:-:S10]  /*24330*/  UMOV UR7, 0x12f00000 ;  /* 0x12f0000000077882 */ /* 0x000fd40000000000 */
.L_x_718:
[----:B------:R-:W-:-:S13]  /*24340*/  @P0 ELECT P3, URZ, PT ;  /* 0x00000000003f082f */ /* 0x000fda0003860000 */
[----:B------:R-:W-:Y:S02]  /*24350*/  @P3 R2UR UR13, R2 ;  /* 0x00000000020d32ca */ /* 0x000fe400000e0000 */
[----:B------:R-:W-:Y:S02]  /*24360*/  @P3 R2UR UR12, R17 ;  /* 0x00000000110c32ca */ /* 0x000fe400000e0000 */
[----:B------:R-:W-:Y:S02]  /*24370*/  @P3 R2UR UR11, R7 ;  /* 0x00000000070b32ca */ /* 0x000fe400000e0000 */
[----:B------:R-:W-:Y:S02]  /*24380*/  @P3 R2UR UR9, R6 ;  /* 0x00000000060932ca */ /* 0x000fe400000e0000 */
[----:B------:R-:W-:Y:S02]  /*24390*/  @P3 R2UR UR8, R10 ;  /* 0x000000000a0832ca */ /* 0x000fe400000e0000 */
[----:B------:R-:W-:-:S02]  /*243a0*/  @P3 PLOP3.LUT P0, PT, P3, PT, PT, 0x8, 0x0 ;  /* 0x000000000000381c */ /* 0x000fc40001f0e170 */
[----:B------:R-:W-:-:S09]  /*243b0*/  PLOP3.LUT P3, PT, PT, PT, PT, 0x8, 0x0 ;  /* 0x000000000000781c */ /* 0x000fd20003f6e170 */
[----:B------:R0:W-:Y:S02]  /*243c0*/  UTMALDG.4D [UR8], [UR4], desc[UR6] ;  /* 0x00000608040075b4 */ /* 0x0001e40008019000 */
[----:B0-----:R-:W-:Y:S05]  /*243d0*/  @P0 BRA.U.ANY `(.L_x_718) ;  /* 0xfffffffd00d80947 */ /* 0x001fea000393ffff */
[----:B------:R-:W-:Y:S01]  /*243e0*/  IMAD.MOV.U32 R12, RZ, RZ, 0x80 ;  /* 0x00000080ff0c7424 */ /* 0x000fe200078e00ff */
[----:B------:R-:W-:Y:S01]  /*243f0*/  PLOP3.LUT P0, PT, PT, PT, PT, 0x80, 0x0 ;  /* 0x000000000000781c */ /* 0x000fe20003f0f070 */
[----:B------:R-:W-:Y:S01]  /*24400*/  VIADD R10, R8, 0x2c400 ;  /* 0x0002c400080a7836 */ /* 0x000fe20000000000 */
[----:B------:R-:W-:Y:S01]  /*24410*/  UMOV UR6, 0x0 ;  /* 0x0000000000067882 */ /* 0x000fe20000000000 */
[----:B------:R-:W-:Y:S01]  /*24420*/  UMOV UR7, 0x12f00000 ;  /* 0x12f0000000077882 */ /* 0x000fe20000000000 */
[----:B------:R-:W-:-:S15]  /*24430*/  R2UR UR10, R12 ;  /* 0x000000000c0a72ca */ /* 0x000fde00000e0000 */
.L_x_719:
        /* <DEDUP_REMOVED lines=10> */
[----:B------:R-:W0:Y:S01]  /*244e0*/  SYNCS.PHASECHK.TRANS64.TRYWAIT P0, [R9+URZ+0x388c0], R11 ;  /* 0x0388c00b090075a7 */ /* 0x000e22000800017f */
[----:B------:R-:W-:Y:S04]  /*244f0*/  BSSY B2, `(.L_x_720) ;  /* 0x0000002000027945 */ /* 0x000fe80003800000 */
[----:B0-----:R-:W-:Y:S05]  /*24500*/  @!P0 BRA `(.L_x_721) ;  /* 0x000000c8007c8947 */ /* 0x001fea0003800000 */
.L_x_1073:
[----:B------:R-:W-:Y:S05]  /*24510*/  BSYNC B2 ;  /* 0x0000000000027941 */ /* 0x000fea0003800000 */
.L_x_720:
[----:B------:R-:W-:Y:S01]  /*24520*/  BSSY B2, `(.L_x_722) ;  /* 0x000000b000027945 */ /* 0x000fe20003800000 */
[----:B------:R-:W-:Y:S02]  /*24530*/  IMAD.MOV.U32 R10, RZ, RZ, 0x0 ;  /* 0x00000000ff0a7424 */ /* 0x000fe400078e00ff */
[----:B01----:R-:W-:Y:S01]  /*24540*/  IMAD.MOV.U32 R11, RZ, RZ, 0x12f00000 ;  /* 0x12f00000ff0b7424 */ /* 0x003fe200078e00ff */
[----:B------:R-:W-:Y:S06]  /*24550*/  @P2 BRA `(.L_x_723) ;  /* 0x00000000001c2947 */ /* 0x000fec0003800000 */
[----:B------:R-:W0:Y:S02]  /*24560*/  S2R R6, SR_TID.X ;  /* 0x0000000000067919 */ /* 0x000e240000002100 */
[----:B0-----:R-:W-:Y:S02]  /*24570*/  LOP3.LUT R14, R6, 0x1f, RZ, 0xc0, !PT ;  /* 0x0000001f060e7812 */ /* 0x001fe400078ec0ff */
[----:B------:R-:W-:Y:S02]  /*24580*/  MOV R6, 0x8000 ;  /* 0x0000800000067802 */ /* 0x000fe40000000f00 */
[----:B------:R-:W-:Y:S02]  /*24590*/  ISETP.NE.AND P0, PT, R14, RZ, PT ;  /* 0x000000ff0e00720c */ /* 0x000fe40003f05270 */
[----:B------:R0:W-:Y:S11]  /*245a0*/  SYNCS.ARRIVE.TRANS64 RZ, [R9+URZ+0x388b0], R6 ;  /* 0x0388b00609ff79a7 */ /* 0x0001f6000800003f */
[----:B0-----:R-:W-:Y:S05]  /*245b0*/  @!P0 BRA `(.L_x_723) ;  /* 0x0000000000048947 */ /* 0x001fea0003800000 */
[----:B------:R-:W-:Y:S01]  /*245c0*/  BPT.TRAP 0x1 ;  /* 0x000000040000795c */ /* 0x000fe20000300000 */
.L_x_723:
[----:B------:R-:W-:Y:S05]  /*245d0*/  BSYNC B2 ;  /* 0x0000000000027941 */ /* 0x000fea0003800000 */
.L_x_722:
[----:B------:R-:W-:Y:S01]  /*245e0*/  R2UR UR10, R13 ;  /* 0x000000000d0a72ca */ /* 0x000fe200000e0000 */
[----:B------:R-:W-:Y:S01]  /*245f0*/  UIADD3 UR4, UP0, UR40, 0x670, URZ ;  /* 0x0000067028047890 */ /* 0x000fe2000ff1e03f */
[----:B------:R-:W-:Y:S01]  /*24600*/  R2UR UR6, R10 ;  /* 0x000000000a0672ca */ /* 0x000fe200000e0000 */
[----:B------:R-:W-:Y:S01]  /*24610*/  VIADD R9, R9, 0x388b0 ;  /* 0x000388b009097836 */ /* 0x000fe20000000000 */
[----:B------:R-:W-:Y:S01]  /*24620*/  R2UR UR7, R11 ;  /* 0x000000000b0772ca */ /* 0x000fe200000e0000 */
[----:B------:R-:W-:Y:S01]  /*24630*/  VIADD R6, R8, 0x10400 ;  /* 0x0001040008067836 */ /* 0x000fe20000000000 */
[----:B------:R-:W-:Y:S01]  /*24640*/  PLOP3.LUT P0, PT, PT, PT, PT, 0x80, 0x0 ;  /* 0x000000000000781c */ /* 0x000fe20003f0f070 */
[----:B------:R-:W-:-:S12]  /*24650*/  UIADD3.X UR5, URZ, UR41, URZ, UP0, !UPT ;  /* 0x000000293f057290 */ /* 0x000fd800087fe43f */
.L_x_724:
        /* <DEDUP_REMOVED lines=10> */
[----:B------:R-:W-:Y:S01]  /*24700*/  R2UR UR10, R12 ;  /* 0x000000000c0a72ca */ /* 0x000fe200000e0000 */
[----:B------:R-:W-:Y:S01]  /*24710*/  VIADD R8, R8, 0x14400 ;  /* 0x0001440008087836 */ /* 0x000fe20000000000 */
[----:B------:R-:W-:Y:S02]  /*24720*/  R2UR UR6, R10 ;  /* 0x000000000a0672ca */ /* 0x000fe400000e0000 */
[----:B------:R-:W-:Y:S02]  /*24730*/  R2UR UR7, R11 ;  /* 0x000000000b0772ca */ /* 0x000fe400000e0000 */
[----:B------:R-:W-:-:S13]  /*24740*/  PLOP3.LUT P0, PT, PT, PT, PT, 0x80, 0x0 ;  /* 0x000000000000781c */ /* 0x000fda0003f0f070 */
.L_x_725:
        /* <DEDUP_REMOVED lines=9> */
[----:B-1----:R-:W-:Y:S05]  /*247e0*/  @P0 BRA.U.ANY `(.L_x_725) ;  /* 0xfffffffd00d80947 */ /* 0x002fea000393ffff */
.L_x_713:
[----:B------:R-:W-:Y:S05]  /*247f0*/  BSYNC B1 ;  /* 0x0000000000017941 */ /* 0x000fea0003800000 */
.L_x_712:
[----:B------:R-:W-:Y:S01]  /*24800*/  IADD3 R10, R5, -0x2, RZ ;  /* 0xfffffffe050a7810 */ /* 0x000fe20007ffe0ff */
[----:B------:R-:W-:Y:S01]  /*24810*/  VIADD R30, R30, 0x1 ;  /* 0x000000011e1e7836 */ /* 0x000fe20000000000 */
[----:B------:R-:W-:Y:S02]  /*24820*/  PLOP3.LUT P0, PT, PT, PT, PT, 0x8, 0x0 ;  /* 0x000000000000781c */ /* 0x000fe40003f0e170 */
[----:B------:R-:W-:Y:S02]  /*24830*/  ISETP.GE.AND P3, PT, R10, R3, PT ;  /* 0x000000030a00720c */ /* 0x000fe40003f66270 */
[----:B------:R-:W-:-:S04]  /*24840*/  ISETP.NE.AND P2, PT, R30, 0x2, PT ;  /* 0x000000021e00780c */ /* 0x000fc80003f45270 */
[----:B------:R-:W-:Y:S02]  /*24850*/  SEL R5, RZ, 0x1, P2 ;  /* 0x00000001ff057807 */ /* 0x000fe40001000000 */
[----:B------:R-:W-:Y:S02]  /*24860*/  SEL R30, R30, RZ, P2 ;  /* 0x000000ff1e1e7207 */ /* 0x000fe40001000000 */
[----:B------:R-:W-:-:S03]  /*24870*/  LOP3.LUT R33, R33, R5, RZ, 0x3c, !PT ;  /* 0x0000000521217212 */ /* 0x000fc600078e3cff */
[----:B------:R-:W-:Y:S05]  /*24880*/  @!P3 BRA `(.L_x_706) ;  /* 0x0000000400d4b947 */ /* 0x000fea0003800000 */
.L_x_740:
[----:B------:R-:W-:Y:S05]  /*24890*/  YIELD ;  /* 0x0000000000007946 */ /* 0x000fea0003800000 */
        /* <DEDUP_REMOVED lines=10> */
.L_x_1074:
[----:B------:R-:W-:Y:S05]  /*24940*/  BSYNC B2 ;  /* 0x0000000000027941 */ /* 0x000fea0003800000 */
.L_x_728:
[----:B------:R-:W-:Y:S04]  /*24950*/  BSSY B2, `(.L_x_730) ;  /* 0x0000009000027945 */ /* 0x000fe80003800000 */
[----:B------:R-:W-:Y:S05]  /*24960*/  @P3 BRA `(.L_x_731) ;  /* 0x00000000001c3947 */ /* 0x000fea0003800000 */
[----:B------:R-:W0:Y:S02]  /*24970*/  S2R R5, SR_TID.X ;  /* 0x0000000000057919 */ /* 0x000e240000002100 */
[----:B0-----:R-:W-:Y:S01]  /*24980*/  LOP3.LUT R6, R5, 0x1f, RZ, 0xc0, !PT ;  /* 0x0000001f05067812 */ /* 0x001fe200078ec0ff */
[----:B------:R-:W-:-:S03]  /*24990*/  IMAD.MOV.U32 R5, RZ, RZ, 0x8000 ;  /* 0x00008000ff057424 */ /* 0x000fc600078e00ff */
[----:B------:R-:W-:Y:S01]  /*249a0*/  ISETP.NE.AND P2, PT, R6, RZ, PT ;  /* 0x000000ff0600720c */ /* 0x000fe20003f45270 */
[----:B------:R2:W-:-:S12]  /*249b0*/  SYNCS.ARRIVE.TRANS64 RZ, [R9+URZ+0x38890], R5 ;  /* 0x0388900509ff79a7 */ /* 0x0005d8000800003f */
[----:B--2---:R-:W-:Y:S05]  /*249c0*/  @!P2 BRA `(.L_x_731) ;  /* 0x000000000004a947 */ /* 0x004fea0003800000 */
[----:B------:R-:W-:Y:S01]  /*249d0*/  BPT.TRAP 0x1 ;  /* 0x000000040000795c */ /* 0x000fe20000300000 */
.L_x_731:
[----:B------:R-:W-:Y:S05]  /*249e0*/  BSYNC B2 ;  /* 0x0000000000027941 */ /* 0x000fea0003800000 */
.L_x_730:
[----:B------:R-:W-:Y:S01]  /*249f0*/  IMAD.MOV.U32 R14, RZ, RZ, RZ ;  /* 0x000000ffff0e7224 */ /* 0x000fe200078e00ff */
[----:B------:R-:W-:Y:S01]  /*24a00*/  UIADD3 UR4, UP0, UR40, 0x570, URZ ;  /* 0x0000057028047890 */ /* 0x000fe2000ff1e03f */
[----:B------:R-:W-:Y:S01]  /*24a10*/  IMAD R7, R30, 0x8000, R16 ;  /* 0x000080001e077824 */ /* 0x000fe200078e0210 */
[----:B------:R-:W-:Y:S01]  /*24a20*/  PLOP3.LUT P2, PT, PT, PT, PT, 0x80, 0x0 ;  /* 0x000000000000781c */ /* 0x000fe20003f4f070 */
[----:B------:R-:W-:Y:S01]  /*24a30*/  VIADD R5, R9, 0x38890 ;  /* 0x0003889009057836 */ /* 0x000fe20000000000 */
[----:B------:R-:W-:Y:S01]  /*24a40*/  R2UR UR10, R14 ;  /* 0x000000000e0a72ca */ /* 0x000fe200000e0000 */
[----:B------:R-:W-:Y:S01]  /*24a50*/  VIADD R11, R7, 0x28400 ;  /* 0x00028400070b7836 */ /* 0x000fe20000000000 */
[----:B0-----:R-:W-:Y:S01]  /*24a60*/  LEA R6, R10, R0, 0x7 ;  /* 0x000000000a067211 */ /* 0x001fe200078e38ff */
[----:B------:R-:W-:Y:S01]  /*24a70*/  UIADD3.X UR5, URZ, UR41, URZ, UP0, !UPT ;  /* 0x000000293f057290 */ /* 0x000fe200087fe43f */
[----:B------:R-:W-:Y:S01]  /*24a80*/  UMOV UR6, 0x0 ;  /* 0x0000000000067882 */ /* 0x000fe20000000000 */
[----:B------:R-:W-:-:S10]  /*24a90*/  UMOV UR7, 0x12f00000 ;  /* 0x12f0000000077882 */ /* 0x000fd40000000000 */
.L_x_732:
        /* <DEDUP_REMOVED lines=16> */
.L_x_733:
        /* <DEDUP_REMOVED lines=13> */
.L_x_1075:
[----:B------:R-:W-:Y:S05]  /*24c70*/  BSYNC B2 ;  /* 0x0000000000027941 */ /* 0x000fea0003800000 */
.L_x_734:
[----:B------:R-:W-:Y:S01]  /*24c80*/  BSSY B2, `(.L_x_736) ;  /* 0x000000b000027945 */ /* 0x000fe20003800000 */
[----:B------:R-:W-:Y:S01]  /*24c90*/  MOV R12, 0x0 ;  /* 0x00000000000c7802 */ /* 0x000fe20000000f00 */
[----:B------:R-:W-:Y:S02]  /*24ca0*/  IMAD.MOV.U32 R13, RZ, RZ, 0x12f00000 ;  /* 0x12f00000ff0d7424 */ /* 0x000fe400078e00ff */
[----:B------:R-:W-:Y:S05]  /*24cb0*/  @P3 BRA `(.L_x_737) ;  /* 0x00000000001c3947 */ /* 0x000fea0003800000 */
[----:B------:R-:W2:Y:S02]  /*24cc0*/  S2R R5, SR_TID.X ;  /* 0x0000000000057919 */ /* 0x000ea40000002100 */
[----:B--2---:R-:W-:Y:S01]  /*24cd0*/  LOP3.LUT R11, R5, 0x1f, RZ, 0xc0, !PT ;  /* 0x0000001f050b7812 */ /* 0x004fe200078ec0ff */
[----:B------:R-:W-:-:S03]  /*24ce0*/  IMAD.MOV.U32 R5, RZ, RZ, 0x8000 ;  /* 0x00008000ff057424 */ /* 0x000fc600078e00ff */
[----:B------:R-:W-:Y:S01]  /*24cf0*/  ISETP.NE.AND P2, PT, R11, RZ, PT ;  /* 0x000000ff0b00720c */ /* 0x000fe20003f45270 */
[----:B------:R2:W-:-:S12]  /*24d00*/  SYNCS.ARRIVE.TRANS64 RZ, [R9+URZ+0x388b0], R5 ;  /* 0x0388b00509ff79a7 */ /* 0x0005d8000800003f */
[----:B--2---:R-:W-:Y:S05]  /*24d10*/  @!P2 BRA `(.L_x_737) ;  /* 0x000000000004a947 */ /* 0x004fea0003800000 */
[----:B------:R-:W-:Y:S01]  /*24d20*/  BPT.TRAP 0x1 ;  /* 0x000000040000795c */ /* 0x000fe20000300000 */
.L_x_737:
[----:B------:R-:W-:Y:S05]  /*24d30*/  BSYNC B2 ;  /* 0x0000000000027941 */ /* 0x000fea0003800000 */
.L_x_736:
[----:B------:R-:W-:Y:S01]  /*24d40*/  R2UR UR10, R14 ;  /* 0x000000000e0a72ca */ /* 0x000fe200000e0000 */
[----:B------:R-:W-:Y:S01]  /*24d50*/  UIADD3 UR4, UP0, UR40, 0x670, URZ ;  /* 0x0000067028047890 */ /* 0x000fe2000ff1e03f */
[----:B------:R-:W-:Y:S01]  /*24d60*/  R2UR UR6, R12 ;  /* 0x000000000c0672ca */ /* 0x000fe200000e0000 */
[----:B01----:R-:W-:Y:S01]  /*24d70*/  VIADD R9, R9, 0x388b0 ;  /* 0x000388b009097836 */ /* 0x003fe20000000000 */
[----:B------:R-:W-:Y:S01]  /*24d80*/  R2UR UR7, R13 ;  /* 0x000000000d0772ca */ /* 0x000fe200000e0000 */
[----:B------:R-:W-:Y:S01]  /*24d90*/  VIADD R5, R7, 0x10400 ;  /* 0x0001040007057836 */ /* 0x000fe20000000000 */
[----:B------:R-:W-:Y:S01]  /*24da0*/  PLOP3.LUT P2, PT, PT, PT, PT, 0x80, 0x0 ;  /* 0x000000000000781c */ /* 0x000fe20003f4f070 */
[----:B------:R-:W-:-:S12]  /*24db0*/  UIADD3.X UR5, URZ, UR41, URZ, UP0, !UPT ;  /* 0x000000293f057290 */ /* 0x000fd800087fe43f */
.L_x_738:
        /* <DEDUP_REMOVED lines=10> */
[----:B------:R-:W-:Y:S02]  /*24e60*/  R2UR UR10, R15 ;  /* 0x000000000f0a72ca */ /* 0x000fe400000e0000 */
[----:B------:R-:W-:Y:S02]  /*24e70*/  R2UR UR6, R12 ;  /* 0x000000000c0672ca */ /* 0x000fe400000e0000 */
[----:B------:R-:W-:Y:S02]  /*24e80*/  R2UR UR7, R13 ;  /* 0x000000000d0772ca */ /* 0x000fe400000e0000 */
[----:B------:R-:W-:Y:S02]  /*24e90*/  PLOP3.LUT P2, PT, PT, PT, PT, 0x80, 0x0 ;  /* 0x000000000000781c */ /* 0x000fe40003f4f070 */
[----:B------:R-:W-:-:S11]  /*24ea0*/  IADD3 R7, R7, 0x14400, RZ ;  /* 0x0001440007077810 */ /* 0x000fd60007ffe0ff */
.L_x_739:
        /* <DEDUP_REMOVED lines=10> */
.L_x_727:
[----:B------:R-:W-:Y:S05]  /*24f50*/  BSYNC B1 ;  /* 0x0000000000017941 */ /* 0x000fea0003800000 */
.L_x_726:
[----:B------:R-:W-:Y:S01]  /*24f60*/  ISETP.GT.AND P3, PT, R10, R3, PT ;  /* 0x000000030a00720c */ /* 0x000fe20003f64270 */
[----:B------:R-:W-:Y:S02]  /*24f70*/  VIADD R30, R30, 0x1 ;  /* 0x000000011e1e7836 */ /* 0x000fe40000000000 */
[----:B------:R-:W-:-:S03]  /*24f80*/  VIADD R10, R10, 0xffffffff ;  /* 0xffffffff0a0a7836 */ /* 0x000fc60000000000 */
[----:B------:R-:W-:-:S04]  /*24f90*/  ISETP.NE.AND P2, PT, R30, 0x2, PT ;  /* 0x000000021e00780c */ /* 0x000fc80003f45270 */
[----:B------:R-:W-:Y:S02]  /*24fa0*/  SEL R5, RZ, 0x1, P2 ;  /* 0x00000001ff057807 */ /* 0x000fe40001000000 */
[----:B------:R-:W-:Y:S02]  /*24fb0*/  SEL R30, R30, RZ, P2 ;  /* 0x000000ff1e1e7207 */ /* 0x000fe40001000000 */
[----:B------:R-:W-:Y:S01]  /*24fc0*/  LOP3.LUT R33, R33, R5, RZ, 0x3c, !PT ;  /* 0x0000000521217212 */ /* 0x000fe200078e3cff */
[----:B------:R-:W-:Y:S06]  /*24fd0*/  @P3 BRA `(.L_x_740) ;  /* 0xfffffff8002c3947 */ /* 0x000fec000383ffff */
.L_x_706:
[----:B------:R-:W-:Y:S05]  /*24fe0*/  BSYNC B0 ;  /* 0x0000000000007941 */ /* 0x000fea0003800000 */
.L_x_705:
[----:B------:R-:W-:Y:S05]  /*24ff0*/  @!P0 WARPSYNC.ALL ;  /* 0x0000000000008948 */ /* 0x000fea0003800000 */
[----:B------:R-:W-:Y:S01]  /*25000*/  @!P0 BAR.SYNC.DEFER_BLOCKING 0xc, 0x180 ;  /* 0x0306000000008b1d */ /* 0x000fe20000010000 */
[----:B------:R-:W-:-:S05]  /*25010*/  IMAD.MOV.U32 R0, RZ, RZ, RZ ;  /* 0x000000ffff007224 */ /* 0x000fca00078e00ff */
[----:B------:R-:W-:Y:S04]  /*25020*/  BSSY B0, `(.L_x_741) ;  /* 0x000001e000007945 */ /* 0x000fe80003800000 */
[----:B------:R-:W-:Y:S05]  /*25030*/  @!P1 BRA `(.L_x_742) ;  /* 0x0000000000709947 */ /* 0x000fea0003800000 */
[----:B------:R-:W-:-:S13]  /*25040*/  ISETP.NE.AND P0, PT, R4, RZ, PT ;  /* 0x000000ff0400720c */ /* 0x000fda0003f05270 */
[----:B------:R-:W1:Y:S02]  /*25050*/  @!P0 LDC R4, c[0x0][0x9f0] ;  /* 0x00027c00ff048b82 */ /* 0x000e640000000800 */
[-C--:B-1----:R-:W-:Y:S02]  /*25060*/  IABS R0, R4.reuse ;  /* 0x0000000400007213 */ /* 0x082fe40000000000 */
[----:B0-----:R-:W-:Y:S02]  /*25070*/  IABS R6, R4 ;  /* 0x0000000400067213 */ /* 0x001fe40000000000 */
[----:B------:R-:W0:Y:S03]  /*25080*/  I2F.RP R2, R0 ;  /* 0x0000000000027306 */ /* 0x000e260000209400 */
[----:B------:R-:W-:-:S05]  /*25090*/  IMAD.MOV R6, RZ, RZ, -R6 ;  /* 0x000000ffff067224 */ /* 0x000fca00078e0a06 */
[----:B0-----:R-:W0:Y:S02]  /*250a0*/  MUFU.RCP R2, R2 ;  /* 0x0000000200027308 */ /* 0x001e240000001000 */
[----:B0-----:R-:W-:-:S06]  /*250b0*/  VIADD R2, R2, 0xffffffe ;  /* 0x0ffffffe02027836 */ /* 0x001fcc0000000000 */
[----:B------:R-:W0:Y:S02]  /*250c0*/  F2I.FTZ.U32.TRUNC.NTZ R3, R2 ;  /* 0x0000000200037305 */ /* 0x000e24000021f000 */
[----:B0-----:R-:W-:-:S05]  /*250d0*/  IADD3 R2, RZ, -R3, RZ ;  /* 0x80000003ff027210 */ /* 0x001fca0007ffe0ff */
[----:B------:R-:W-:Y:S02]  /*250e0*/  IMAD R5, R2, R0, RZ ;  /* 0x0000000002057224 */ /* 0x000fe400078e02ff */
[----:B------:R-:W-:-:S04]  /*250f0*/  IMAD.MOV.U32 R2, RZ, RZ, RZ ;  /* 0x000000ffff027224 */ /* 0x000fc800078e00ff */
[----:B------:R-:W-:Y:S01]  /*25100*/  IMAD.HI.U32 R5, R3, R5, R2 ;  /* 0x0000000503057227 */ /* 0x000fe200078e0002 */
[----:B------:R-:W-:-:S04]  /*25110*/  IADD3 R3, R18, -0x1, R4 ;  /* 0xffffffff12037810 */ /* 0x000fc80007ffe004 */
[----:B------:R-:W-:Y:S02]  /*25120*/  IABS R2, R3 ;  /* 0x0000000300027213 */ /* 0x000fe40000000000 */
[----:B------:R-:W-:-:S03]  /*25130*/  LOP3.LUT R3, R3, R4, RZ, 0x3c, !PT ;  /* 0x0000000403037212 */ /* 0x000fc600078e3cff */
[----:B------:R-:W-:Y:S01]  /*25140*/  IMAD.HI.U32 R5, R5, R2, RZ ;  /* 0x0000000205057227 */ /* 0x000fe200078e00ff */
[----:B------:R-:W-:-:S03]  /*25150*/  ISETP.GE.AND P2, PT, R3, RZ, PT ;  /* 0x000000ff0300720c */ /* 0x000fc60003f46270 */
[----:B------:R-:W-:-:S05]  /*25160*/  IMAD R2, R5, R6, R2 ;  /* 0x0000000605027224 */ /* 0x000fca00078e0202 */
[----:B------:R-:W-:-:S13]  /*25170*/  ISETP.GT.U32.AND P1, PT, R0, R2, PT ;  /* 0x000000020000720c */ /* 0x000fda0003f24070 */
[----:B------:R-:W-:Y:S02]  /*25180*/  @!P1 IMAD.IADD R2, R2, 0x1, -R0 ;  /* 0x0000000102029824 */ /* 0x000fe400078e0a00 */
[----:B------:R-:W-:Y:S01]  /*25190*/  @!P1 VIADD R5, R5, 0x1 ;  /* 0x0000000105059836 */ /* 0x000fe20000000000 */
[----:B------:R-:W-:Y:S02]  /*251a0*/  ISETP.NE.AND P1, PT, R4, RZ, PT ;  /* 0x000000ff0400720c */ /* 0x000fe40003f25270 */
[----:B------:R-:W-:-:S13]  /*251b0*/  ISETP.GE.U32.AND P0, PT, R2, R0, PT ;  /* 0x000000000200720c */ /* 0x000fda0003f06070 */
[----:B------:R-:W-:-:S05]  /*251c0*/  @P0 IADD3 R5, R5, 0x1, RZ ;  /* 0x0000000105050810 */ /* 0x000fca0007ffe0ff */
[----:B------:R-:W-:-:S04]  /*251d0*/  IMAD.MOV.U32 R0, RZ, RZ, R5 ;  /* 0x000000ffff007224 */ /* 0x000fc800078e0005 */
[----:B------:R-:W-:Y:S01]  /*251e0*/  @!P2 IMAD.MOV R0, RZ, RZ, -R0 ;  /* 0x000000ffff00a224 */ /* 0x000fe200078e0a00 */
[----:B------:R-:W-:-:S07]  /*251f0*/  @!P1 LOP3.LUT R0, RZ, R4, RZ, 0x33, !PT ;  /* 0x00000004ff009212 */ /* 0x000fce00078e33ff */
.L_x_742:
[----:B------:R-:W-:Y:S05]  /*25200*/  BSYNC B0 ;  /* 0x0000000000007941 */ /* 0x000fea0003800000 */
.L_x_741:
[----:B------:R-:W-:-:S05]  /*25210*/  IMAD R36, R36, R0, RZ ;  /* 0x0000000024247224 */ /* 0x000fca00078e02ff */
        /* <DEDUP_REMOVED lines=21> */
.L_x_743:
        /* <DEDUP_REMOVED lines=8> */
[----:B------:R-:W-:Y:S01]  /*253f0*/  IMAD.U32 R4, RZ, RZ, UR6 ;  /* 0x00000006ff047e24 */ /* 0x000fe2000f8e00ff */
[----:B------:R-:W-:Y:S01]  /*25400*/  MOV R5, UR7 ;  /* 0x0000000700057c02 */ /* 0x000fe20008000f00 */
[----:B------:R-:W1:Y:S01]  /*25410*/  LDC.64 R2, c[0x4][R2] ;  /* 0x0100000002027b82 */ /* 0x000e620000000a00 */
[----:B0-----:R-:W-:Y:S01]  /*25420*/  IMAD.U32 R6, RZ, RZ, UR8 ;  /* 0x00000008ff067e24 */ /* 0x001fe2000f8e00ff */
[----:B------:R-:W-:Y:S01]  /*25430*/  MOV R8, 0x70 ;  /* 0x0000007000087802 */ /* 0x000fe20000000f00 */
[----:B------:R-:W-:Y:S02]  /*25440*/  IMAD.U32 R7, RZ, RZ, UR9 ;  /* 0x00000009ff077e24 */ /* 0x000fe4000f8e00ff */
[----:B------:R-:W-:-:S02]  /*25450*/  IMAD.U32 R10, RZ, RZ, UR4 ;  /* 0x00000004ff0a7e24 */ /* 0x000fc4000f8e00ff */
[----:B------:R-:W-:Y:S02]  /*25460*/  IMAD.U32 R11, RZ, RZ, UR5 ;  /* 0x00000005ff0b7e24 */ /* 0x000fe4000f8e00ff */
[----:B------:R-:W-:Y:S02]  /*25470*/  IMAD.MOV.U32 R12, RZ, RZ, 0x1 ;  /* 0x00000001ff0c7424 */ /* 0x000fe400078e00ff */
[----:B------:R-:W-:-:S07]  /*25480*/  IMAD.MOV.U32 R13, RZ, RZ, RZ ;  /* 0x000000ffff0d7224 */ /* 0x000fce00078e00ff */
[----:B------:R-:W-:-:S07]  /*25490*/  LEPC R20, `(.L_x_746) ;  /* 0x000000001014794e */ /* 0x000fce0000000000 */
[----:B-1----:R-:W-:Y:S05]  /*254a0*/  CALL.ABS.NOINC R2 ;  /* 0x0000000002007343 */ /* 0x002fea0003c00000 */
.L_x_746:
[----:B------:R-:W-:Y:S05]  /*254b0*/  BSYNC B6 ;  /* 0x0000000000067941 */ /* 0x000fea0003800000 */
.L_x_745:
[----:B------:R-:W2:Y:S01]  /*254c0*/  LDL.LU R2, [R1] ;  /* 0x0000000001027983 */ /* 0x000ea20000300800 */
[----:B------:R-:W-:Y:S01]  /*254d0*/  VIADD R0, R16, 0x10400 ;  /* 0x0001040010007836 */ /* 0x000fe20000000000 */
[----:B------:R-:W-:Y:S04]  /*254e0*/  BSSY B6, `(.L_x_747) ;  /* 0x0000016000067945 */ /* 0x000fe80003800000 */
[----:B------:R-:W-:Y:S02]  /*254f0*/  LOP3.LUT P0, RZ, R0, 0x3ff, RZ, 0xc0, !PT ;  /* 0x000003ff00ff7812 */ /* 0x000fe4000780c0ff */
[----:B--2---:R-:W-:-:S11]  /*25500*/  LOP3.LUT R2, R2, 0xfffffffe, RZ, 0xc0, !PT ;  /* 0xfffffffe02027812 */ /* 0x004fd600078ec0ff */
[----:B------:R-:W-:-:S05]  /*25510*/  @P0 LOP3.LUT R2, R2, 0x1, RZ, 0xfc, !PT ;  /* 0x0000000102020812 */ /* 0x000fca00078efcff */
[----:B------:R1:W-:Y:S01]  /*25520*/  STL [R1], R2 ;  /* 0x0000000201007387 */ /* 0x0003e20000100800 */
[----:B------:R-:W-:Y:S05]  /*25530*/  @!P0 BRA `(.L_x_748) ;  /* 0x0000000000408947 */ /* 0x000fea0003800000 */
[----:B-1----:R-:W-:Y:S01]  /*25540*/  MOV R2, 0x0 ;  /* 0x0000000000027802 */ /* 0x002fe20000000f00 */
        /* <DEDUP_REMOVED lines=15> */
.L_x_748:
[----:B------:R-:W-:Y:S05]  /*25640*/  BSYNC B6 ;  /* 0x0000000000067941 */ /* 0x000fea0003800000 */
.L_x_747:
[----:B------:R-:W-:Y:S01]  /*25650*/  VIADD R18, R16, 0x400 ;  /* 0x0000040010127836 */ /* 0x000fe20000000000 */
[----:B------:R-:W-:Y:S04]  /*25660*/  BSSY B6, `(.L_x_749) ;  /* 0x0000013000067945 */ /* 0x000fe80003800000 */
[----:B------:R-:W-:-:S13]  /*25670*/  LOP3.LUT P0, RZ, R18, 0x3ff, RZ, 0xc0, !PT ;  /* 0x000003ff12ff7812 */ /* 0x000fda000780c0ff */
        /* <DEDUP_REMOVED lines=17> */
.L_x_750:
[----:B------:R-:W-:Y:S05]  /*25790*/  BSYNC B6 ;  /* 0x0000000000067941 */ /* 0x000fea0003800000 */
.L_x_749:
[----:B-1----:R-:W2:Y:S01]  /*257a0*/  LDL R2, [R1] ;  /* 0x0000000001027983 */ /* 0x002ea20000100800 */
[----:B------:R-:W-:Y:S01]  /*257b0*/  BSSY B6, `(.L_x_751) ;  /* 0x0000013000067945 */ /* 0x000fe20003800000 */
[----:B--2---:R-:W-:-:S13]  /*257c0*/  LOP3.LUT P6, RZ, R2, 0x1, RZ, 0xc0, !PT ;  /* 0x0000000102ff7812 */ /* 0x004fda00078cc0ff */
[----:B------:R-:W-:Y:S05]  /*257d0*/  @!P6 BRA `(.L_x_752) ;  /* 0x000000000040e947 */ /* 0x000fea0003800000 */
[----:B------:R-:W-:Y:S01]  /*257e0*/  MOV R2, 0x0 ;  /* 0x0000000000027802 */ /* 0x000fe20000000f00 */
[----:B------:R-:W-:Y:S01]  /*257f0*/  ULDC.64 UR4, c[0x4][0x1b0] ;  /* 0x01006c0000047ab9 */ /* 0x000fe20000000a00 */
[----:B------:R-:W-:Y:S01]  /*25800*/  ULDC.64 UR6, c[0x4][0x1b8] ;  /* 0x01006e0000067ab9 */ /* 0x000fe20000000a00 */
[----:B------:R-:W-:Y:S01]  /*25810*/  ULDC.64 UR8, c[0x4][0x118] ;  /* 0x0100460000087ab9 */ /* 0x000fe20000000a00 */
[----:B------:R-:W-:Y:S01]  /*25820*/  IMAD.U32 R4, RZ, RZ, UR4 ;  /* 0x00000004ff047e24 */ /* 0x000fe2000f8e00ff */
[----:B0-----:R-:W-:Y:S01]  /*25830*/  MOV R6, UR6 ;  /* 0x0000000600067c02 */ /* 0x001fe20008000f00 */
        /* <DEDUP_REMOVED lines=10> */
.L_x_752:
[----:B------:R-:W-:Y:S05]  /*258e0*/  BSYNC B6 ;  /* 0x0000000000067941 */ /* 0x000fea0003800000 */
.L_x_751:
[----:B------:R-:W2:Y:S01]  /*258f0*/  LDL.LU R20, [R1+0x4] ;  /* 0x0000040001147983 */ /* 0x000ea20000300800 */
[----:B------:R-:W-:Y:S01]  /*25900*/  ULDC.64 UR4, c[0x0][0x9f8] ;  /* 0x00027e0000047ab9 */ /* 0x000fe20000000a00 */
[----:B------:R-:W1:Y:S02]  /*25910*/  LDC R8, c[0x0][0x430] ;  /* 0x00010c00ff087b82 */ /* 0x000e640000000800 */
[----:B------:R-:W3:Y:S01]  /*25920*/  LDL R0, [R1+0x30] ;  /* 0x0000300001007983 */ /* 0x000ee20000100800 */
[----:B------:R-:W-:Y:S01]  /*25930*/  ISETP.NE.U32.AND P0, PT, RZ, UR4, PT ;  /* 0x00000004ff007c0c */ /* 0x000fe2000bf05070 */
[----:B------:R-:W4:Y:S03]  /*25940*/  S2R R21, SR_TID.X ;  /* 0x0000000000157919 */ /* 0x000f260000002100 */
[----:B------:R-:W-:Y:S01]  /*25950*/  ISETP.NE.AND.EX P0, PT, RZ, UR5, PT, P0 ;  /* 0x00000005ff007c0c */ /* 0x000fe2000bf05300 */
[----:B------:R-:W0:-:S12]  /*25960*/  LDC R11, c[0x0][0x2f4] ;  /* 0x0000bd00ff0b7b82 */ /* 0x000e180000000800 */
[----:B------:R-:W-:Y:S02]  /*25970*/  @P0 IADD3 R2, P1, R23, UR4, RZ ;  /* 0x0000000417020c10 */ /* 0x000fe4000ff3e0ff */
[C---:B----4-:R-:W-:Y:S02]  /*25980*/  LOP3.LUT R4, R21.reuse, 0x7f, RZ, 0xc0, !PT ;  /* 0x0000007f15047812 */ /* 0x050fe400078ec0ff */
[----:B--2---:R-:W-:Y:S02]  /*25990*/  @P0 IADD3.X R3, R20, UR5, RZ, P1, !PT ;  /* 0x0000000514030c10 */ /* 0x004fe40008ffe4ff */
[----:B------:R-:W2:Y:S01]  /*259a0*/  LDL.LU R20, [R1] ;  /* 0x0000000001147983 */ /* 0x000ea20000300800 */
[----:B------:R-:W-:Y:S01]  /*259b0*/  IMAD.SHL.U32 R21, R21, 0x10, RZ ;  /* 0x0000001015157824 */ /* 0x000fe200078e00ff */
[----:B------:R-:W-:Y:S02]  /*259c0*/  SHF.R.U32.HI R4, RZ, 0x3, R4 ;  /* 0x00000003ff047819 */ /* 0x000fe40000011604 */
[----:B------:R4:W2:Y:S01]  /*259d0*/  @P0 LDG.E R35, desc[UR36][R2.64] ;  /* 0x0000002402230981 */ /* 0x0008a2000c1e1900 */
[----:B-1----:R-:W-:-:S02]  /*259e0*/  ISETP.NE.AND P1, PT, R8, 0x1, PT ;  /* 0x000000010800780c */ /* 0x002fc40003f25270 */
[----:B------:R-:W-:Y:S02]  /*259f0*/  LOP3.LUT R21, R4, 0x70, R21, 0xf8, !PT ;  /* 0x0000007004157812 */ /* 0x000fe400078ef815 */
[----:B---3--:R-:W-:-:S04]  /*25a00*/  LEA R0, R0, 0xffffff80, 0x7 ;  /* 0xffffff8000007811 */ /* 0x008fc800078e38ff */
[----:B------:R-:W-:-:S04]  /*25a10*/  LOP3.LUT R4, R21, R0, RZ, 0xfc, !PT ;  /* 0x0000000015047212 */ /* 0x000fc800078efcff */
[C---:B------:R-:W-:Y:S01]  /*25a20*/  ISETP.GE.AND P0, PT, R4.reuse, R26, PT ;  /* 0x0000001a0400720c */ /* 0x040fe20003f06270 */
[----:B------:R-:W1:Y:S01]  /*25a30*/  @P1 LDC R5, c[0x0][0x434] ;  /* 0x00010d00ff051b82 */ /* 0x000e620000000800 */
[----:B------:R-:W-:-:S04]  /*25a40*/  IMAD.IADD R4, R4, 0x1, R37 ;  /* 0x0000000104047824 */ /* 0x000fc800078e0225 */
[----:B0-----:R-:W-:-:S03]  /*25a50*/  IMAD.MOV.U32 R6, RZ, RZ, R4 ;  /* 0x000000ffff067224 */ /* 0x001fc600078e0004 */
[----:B------:R-:W0:Y:S08]  /*25a60*/  @P1 LDC R7, c[0x0][0x438] ;  /* 0x00010e00ff071b82 */ /* 0x000e300000000800 */
[----:B----4-:R-:W3:Y:S01]  /*25a70*/  @!P0 LDC.64 R2, c[0x0][0x428] ;  /* 0x00010a00ff028b82 */ /* 0x010ee20000000a00 */
[----:B-1----:R-:W-:-:S05]  /*25a80*/  @P1 IMAD.HI.U32 R5, R4, R5, RZ ;  /* 0x0000000504051227 */ /* 0x002fca00078e00ff */
[----:B0-----:R-:W-:-:S04]  /*25a90*/  @P1 SHF.R.U32.HI R6, RZ, R7, R5 ;  /* 0x00000007ff061219 */ /* 0x001fc80000011605 */
[----:B------:R-:W-:Y:S02]  /*25aa0*/  IADD3 R5, -R6, RZ, RZ ;  /* 0x000000ff06057210 */ /* 0x000fe40007ffe1ff */
[----:B------:R-:W-:-:S03]  /*25ab0*/  @!P0 SHF.R.S32.HI R7, RZ, 0x1f, R6 ;  /* 0x0000001fff078819 */ /* 0x000fc60000011406 */
[----:B------:R-:W-:Y:S01]  /*25ac0*/  IMAD R4, R8, R5, R4 ;  /* 0x0000000508047224 */ /* 0x000fe200078e0204 */
[----:B------:R-:W-:Y:S01]  /*25ad0*/  LOP3.LUT R10, R31, 0x80, RZ, 0xfc, !PT ;  /* 0x000000801f0a7812 */ /* 0x000fe200078efcff */
[----:B------:R-:W-:Y:S01]  /*25ae0*/  UMOV UR4, 0xffffffff ;  /* 0xffffffff00047882 */ /* 0x000fe20000000000 */
[----:B--2---:R-:W-:Y:S01]  /*25af0*/  SHF.R.S32.HI R9, RZ, 0x1f, R35 ;  /* 0x0000001fff097819 */ /* 0x004fe20000011423 */
[----:B---3--:R-:W-:-:S04]  /*25b00*/  @!P0 IMAD.WIDE.U32 R6, R35, R2, R6 ;  /* 0x0000000223068225 */ /* 0x008fc800078e0006 */
[----:B------:R-:W-:Y:S01]  /*25b10*/  @!P0 IMAD R5, R9, R2, RZ ;  /* 0x0000000209058224 */ /* 0x000fe200078e02ff */
[----:B------:R0:W-:Y:S03]  /*25b20*/  STL [R1+0x4], R9 ;  /* 0x0000040901007387 */ /* 0x0001e60000100800 */
[----:B------:R-:W-:Y:S02]  /*25b30*/  @!P0 IMAD R5, R35, R3, R5 ;  /* 0x0000000323058224 */ /* 0x000fe400078e0205 */
[----:B------:R-:W1:Y:S01]  /*25b40*/  @!P0 LDC.64 R2, c[0x0][0x418] ;  /* 0x00010600ff028b82 */ /* 0x000e620000000a00 */
[----:B------:R-:W-:Y:S02]  /*25b50*/  LOP3.LUT R20, R20, 0xfffffffd, RZ, 0xc0, !PT ;  /* 0xfffffffd14147812 */ /* 0x000fe400078ec0ff */
[----:B-1----:R-:W-:Y:S01]  /*25b60*/  @!P0 LEA R8, P1, R6, R2, 0x2 ;  /* 0x0000000206088211 */ /* 0x002fe200078210ff */
[----:B------:R-:W-:-:S05]  /*25b70*/  @!P0 IMAD.IADD R2, R7, 0x1, R5 ;  /* 0x0000000107028824 */ /* 0x000fca00078e0205 */
[----:B0-----:R-:W-:Y:S01]  /*25b80*/  @!P0 LEA.HI.X R9, R6, R3, R2, 0x2, P1 ;  /* 0x0000000306098211 */ /* 0x001fe200008f1402 */
[----:B------:R-:W-:Y:S01]  /*25b90*/  IMAD.MOV.U32 R3, RZ, RZ, RZ ;  /* 0x000000ffff037224 */ /* 0x000fe200078e00ff */
[----:B------:R-:W-:Y:S01]  /*25ba0*/  ISETP.GE.AND P1, PT, R31, R11, PT ;  /* 0x0000000b1f00720c */ /* 0x000fe20003f26270 */
[----:B------:R-:W-:-:S04]  /*25bb0*/  IMAD.U32 R2, RZ, RZ, UR42 ;  /* 0x0000002aff027e24 */ /* 0x000fc8000f8e00ff */
[----:B------:R0:W5:Y:S01]  /*25bc0*/  @!P0 LDG.E R3, desc[UR36][R8.64] ;  /* 0x0000002408038981 */ /* 0x000162000c1e1900 */
[----:B------:R-:W-:Y:S02]  /*25bd0*/  ISETP.GE.AND P0, PT, R10, R11, PT ;  /* 0x0000000b0a00720c */ /* 0x000fe40003f06270 */
[----:B------:R-:W-:-:S05]  /*25be0*/  ISETP.NE.AND P2, PT, R2, 0x3, PT ;  /* 0x000000030200780c */ /* 0x000fca0003f45270 */
[----:B------:R-:W-:-:S04]  /*25bf0*/  @P1 LOP3.LUT R20, R20, 0x2, RZ, 0xfc, !PT ;  /* 0x0000000214141812 */ /* 0x000fc800078efcff */
[----:B------:R-:W-:-:S04]  /*25c00*/  LOP3.LUT R20, R20, 0xfffffffb, RZ, 0xc0, !PT ;  /* 0xfffffffb14147812 */ /* 0x000fc800078ec0ff */
[----:B------:R-:W-:-:S04]  /*25c10*/  LOP3.LUT R20, R20, 0xfffffffe, RZ, 0xc0, !PT ;  /* 0xfffffffe14147812 */ /* 0x000fc800078ec0ff */
[----:B------:R-:W-:-:S04]  /*25c20*/  @P0 LOP3.LUT R20, R20, 0x1, RZ, 0xfc, !PT ;  /* 0x0000000114140812 */ /* 0x000fc800078efcff */
[----:B------:R-:W-:-:S05]  /*25c30*/  @P2 LOP3.LUT R20, R20, 0x4, RZ, 0xfc, !PT ;  /* 0x0000000414142812 */ /* 0x000fca00078efcff */
[----:B------:R0:W-:Y:S01]  /*25c40*/  STL [R1], R20 ;  /* 0x0000001401007387 */ /* 0x0001e20000100800 */
[----:B------:R-:W-:Y:S05]  /*25c50*/  BRA.DIV UR4, `(.L_x_753) ;  /* 0x000000b204e47947 */ /* 0x000fea000b800000 */
.L_x_1078:
[----:B------:R-:W-:Y:S05]  /*25c60*/  @!P2 BRA `(.L_x_754) ;  /* 0x000000000004a947 */ /* 0x000fea0003800000 */
[----:B------:R-:W-:Y:S01]  /*25c70*/  BPT.TRAP 0x1 ;  /* 0x000000040000795c */ /* 0x000fe20000300000 */
.L_x_754:
[----:B------:R-:W-:Y:S01]  /*25c80*/  IMAD R6, R29, 0x8, R16 ;  /* 0x000000081d067824 */ /* 0x000fe200078e0210 */
[----:B------:R-:W-:Y:S01]  /*25c90*/  SHF.L.U32 R23, R32, 0x1f, RZ ;  /* 0x0000001f20177819 */ /* 0x000fe200000006ff */
[----:B------:R-:W1:Y:S01]  /*25ca0*/  S2R R2, SR_TID.X ;  /* 0x0000000000027919 */ /* 0x000e620000002100 */
[----:B------:R-:W-:Y:S01]  /*25cb0*/  BSSY B0, `(.L_x_755) ;  /* 0x0000007000007945 */ /* 0x000fe20003800000 */
[----:B0-----:R-:W-:Y:S01]  /*25cc0*/  SHF.R.S32.HI R20, RZ, 0x1f, R4 ;  /* 0x0000001fff147819 */ /* 0x001fe20000011404 */
[----:B------:R-:W0:Y:S01]  /*25cd0*/  SYNCS.PHASECHK.TRANS64.TRYWAIT P0, [R6+URZ+0x38880], R23 ;  /* 0x03888017060075a7 */ /* 0x000e22000800017f */
[----:B-1----:R-:W-:-:S04]  /*25ce0*/  LOP3.LUT R2, R2, 0x7f, RZ, 0xc0, !PT ;  /* 0x0000007f02027812 */ /* 0x002fc800078ec0ff */
[----:B------:R-:W-:-:S04]  /*25cf0*/  SHF.R.U32.HI R2, RZ, 0x3, R2 ;  /* 0x00000003ff027819 */ /* 0x000fc80000011602 */
[----:B------:R-:W-:Y:S01]  /*25d00*/  IADD3 R7, -R2, R26, -R0 ;  /* 0x0000001a02077210 */ /* 0x000fe20007ffe900 */
[----:B0-----:R-:W-:Y:S06]  /*25d10*/  @!P0 BRA `(.L_x_756) ;  /* 0x000000b000e88947 */ /* 0x001fec0003800000 */
.L_x_1079:
[----:B------:R-:W-:Y:S05]  /*25d20*/  BSYNC B0 ;  /* 0x0000000000007941 */ /* 0x000fea0003800000 */
.L_x_755:
[----:B------:R-:W2:Y:S01]  /*25d30*/  LDL R10, [R1+0x18] ;  /* 0x00001800010a7983 */ /* 0x000ea20000100800 */
[----:B------:R-:W-:Y:S01]  /*25d40*/  ULDC.64 UR4, c[0x0][0x328] ;  /* 0x0000ca0000047ab9 */ /* 0x000fe20000000a00 */
[----:B-----5:R-:W-:Y:S01]  /*25d50*/  SHF.R.S32.HI R21, RZ, 0x1f, R3 ;  /* 0x0000001fff157819 */ /* 0x020fe20000011403 */
[----:B------:R-:W-:Y:S01]  /*25d60*/  ULDC.64 UR6, c[0x0][0x318] ;  /* 0x0000c60000067ab9 */ /* 0x000fe20000000a00 */
[----:B------:R-:W3:Y:S01]  /*25d70*/  LDL.LU R5, [R1] ;  /* 0x0000000001057983 */ /* 0x000ee20000300800 */
[----:B------:R-:W-:Y:S01]  /*25d80*/  ISETP.GE.AND P1, PT, R7, 0x1, PT ;  /* 0x000000010700780c */ /* 0x000fe20003f26270 */
[----:B------:R-:W-:Y:S02]  /*25d90*/  IMAD R0, R20, UR4, RZ ;  /* 0x0000000414007c24 */ /* 0x000fe4000f8e02ff */
[----:B------:R-:W-:-:S04]  /*25da0*/  IMAD.WIDE.U32 R8, R4, UR4, RZ ;  /* 0x0000000404087c25 */ /* 0x000fc8000f8e00ff */
[----:B------:R-:W-:Y:S01]  /*25db0*/  IMAD R0, R4, UR5, R0 ;  /* 0x0000000504007c24 */ /* 0x000fe2000f8e0200 */
[----:B------:R-:W-:-:S04]  /*25dc0*/  ULDC.64 UR4, c[0x0][0x338] ;  /* 0x0000ce0000047ab9 */ /* 0x000fc80000000a00 */
[----:B------:R-:W-:Y:S01]  /*25dd0*/  IADD3 R9, R9, R0, RZ ;  /* 0x0000000009097210 */ /* 0x000fe20007ffe0ff */
[----:B------:R-:W-:-:S04]  /*25de0*/  IMAD R0, R21, UR4, RZ ;  /* 0x0000000415007c24 */ /* 0x000fc8000f8e02ff */
[C---:B------:R-:W-:Y:S02]  /*25df0*/  IMAD R0, R3.reuse, UR5, R0 ;  /* 0x0000000503007c24 */ /* 0x040fe4000f8e0200 */
[----:B------:R-:W-:Y:S01]  /*25e00*/  IMAD.WIDE.U32 R8, R3, UR4, R8 ;  /* 0x0000000403087c25 */ /* 0x000fe2000f8e0008 */
        /* <DEDUP_REMOVED lines=8> */
[----:B---3--:R-:W-:-:S04]  /*25e90*/  LOP3.LUT R5, R5, 0xffffffdf, RZ, 0xc0, !PT ;  /* 0xffffffdf05057812 */ /* 0x008fc800078ec0ff */
[----:B------:R-:W-:-:S05]  /*25ea0*/  @P1 LOP3.LUT R5, R5, 0x20, RZ, 0xfc, !PT ;  /* 0x0000002005051812 */ /* 0x000fca00078efcff */
[----:B------:R1:W-:Y:S01]  /*25eb0*/  STL [R1], R5 ;  /* 0x0000000501007387 */ /* 0x0003e20000100800 */
[----:B------:R-:W-:Y:S05]  /*25ec0*/  BRA.DIV UR4, `(.L_x_757) ;  /* 0x000000b204907947 */ /* 0x000fea000b800000 */
[----:B------:R-:W2:Y:S01]  /*25ed0*/  LDC R12, c[0x0][0x2f4] ;  /* 0x0000bd00ff0c7b82 */ /* 0x000ea20000000800 */
[----:B------:R-:W3:Y:S01]  /*25ee0*/  SHFL.IDX PT, R8, R0, RZ, 0x181f ;  /* 0x00181fff00087589 */ /* 0x000ee200000e0000 */
[----:B------:R-:W-:-:S03]  /*25ef0*/  LOP3.LUT R11, R31, 0x80, RZ, 0xfc, !PT ;  /* 0x000000801f0b7812 */ /* 0x000fc600078efcff */
[----:B-1----:R-:W1:Y:S01]  /*25f00*/  SHFL.IDX PT, R5, R2, RZ, 0x181f ;  /* 0x00181fff02057589 */ /* 0x002e6200000e0000 */
[C---:B--2---:R-:W-:Y:S02]  /*25f10*/  ISETP.GE.AND P1, PT, R31.reuse, R12, PT ;  /* 0x0000000c1f00720c */ /* 0x044fe40003f26270 */
[----:B---3--:R-:W-:Y:S02]  /*25f20*/  IADD3 R8, P0, R31, R8, RZ ;  /* 0x000000081f087210 */ /* 0x008fe40007f1e0ff */
[----:B------:R-:W-:-:S03]  /*25f30*/  ISETP.LT.OR P2, PT, R7, 0x1, P1 ;  /* 0x000000010700780c */ /* 0x000fc60000f41670 */
[----:B-1----:R-:W-:Y:S01]  /*25f40*/  IMAD.X R9, RZ, RZ, R5, P0 ;  /* 0x000000ffff097224 */ /* 0x002fe200000e0605 */
[----:B------:R-:W-:Y:S01]  /*25f50*/  ISETP.GE.AND P0, PT, R11, R12, PT ;  /* 0x0000000c0b00720c */ /* 0x000fe20003f06270 */
[----:B------:R-:W-:Y:S01]  /*25f60*/  IMAD.IADD R5, R16, 0x1, R10 ;  /* 0x0000000110057824 */ /* 0x000fe200078e020a */
[----:B------:R-:W2:Y:S01]  /*25f70*/  LDL.LU R11, [R1] ;  /* 0x00000000010b7983 */ /* 0x000ea20000300800 */
[C---:B------:R-:W-:Y:S02]  /*25f80*/  ISETP.GE.AND P3, PT, R7.reuse, 0x11, PT ;  /* 0x000000110700780c */ /* 0x040fe40003f66270 */
[C---:B------:R-:W-:Y:S02]  /*25f90*/  ISETP.GE.AND P6, PT, R7.reuse, 0x71, PT ;  /* 0x000000710700780c */ /* 0x040fe40003fc6270 */
[C---:B------:R-:W-:Y:S02]  /*25fa0*/  ISETP.GE.AND P5, PT, R7.reuse, 0x31, PT ;  /* 0x000000310700780c */ /* 0x040fe40003fa6270 */
[----:B------:R-:W-:Y:S01]  /*25fb0*/  @!PT LDS RZ, [RZ] ;  /* 0x00000000fffff984 */ /* 0x000fe20000000800 */
[----:B------:R-:W-:Y:S01]  /*25fc0*/  LDGSTS.E.BYPASS.LTC128B.128 [R5+0x10400], desc[UR36][R8.64], !P2 ;  /* 0x1040000008057fae */ /* 0x000fe2000d101d64 */
[----:B------:R-:W-:-:S02]  /*25fd0*/  ISETP.LT.OR P2, PT, R7, 0x1, P0 ;  /* 0x000000010700780c */ /* 0x000fc40000741670 */
[----:B------:R-:W-:-:S11]  /*25fe0*/  ISETP.GE.AND P4, PT, R7, 0x41, PT ;  /* 0x000000410700780c */ /* 0x000fd60003f86270 */
[----:B------:R1:W-:Y:S04]  /*25ff0*/  LDGSTS.E.BYPASS.LTC128B.128 [R5+0x14400], desc[UR36][R8.64+0x80], !P2 ;  /* 0x1440008008057fae */ /* 0x0003e8000d101d64 */
[----:B-1----:R-:W1:Y:S04]  /*26000*/  SHFL.IDX PT, R8, R0, 0x1, 0x181f ;  /* 0x00381f0000087f89 */ /* 0x002e6800000e0000 */
[----:B------:R-:W3:Y:S01]  /*26010*/  SHFL.IDX PT, R9, R2, 0x1, 0x181f ;  /* 0x00381f0002097f89 */ /* 0x000ee200000e0000 */
[----:B-1----:R-:W-:-:S04]  /*26020*/  IADD3 R8, P2, R31, R8, RZ ;  /* 0x000000081f087210 */ /* 0x002fc80007f5e0ff */
[----:B---3--:R-:W-:Y:S02]  /*26030*/  IADD3.X R9, RZ, R9, RZ, P2, !PT ;  /* 0x00000009ff097210 */ /* 0x008fe400017fe4ff */
[----:B------:R-:W-:-:S13]  /*26040*/  ISETP.LT.OR P2, PT, R7, 0x11, P1 ;  /* 0x000000110700780c */ /* 0x000fda0000f41670 */
[----:B------:R-:W-:Y:S01]  /*26050*/  LDGSTS.E.BYPASS.LTC128B.128 [R5+0x10c00], desc[UR36][R8.64], !P2 ;  /* 0x10c0000008057fae */ /* 0x000fe2000d101d64 */
[----:B------:R-:W-:-:S13]  /*26060*/  ISETP.LT.OR P2, PT, R7, 0x11, P0 ;  /* 0x000000110700780c */ /* 0x000fda0000741670 */
[----:B------:R1:W-:Y:S04]  /*26070*/  LDGSTS.E.BYPASS.LTC128B.128 [R5+0x14c00], desc[UR36][R8.64+0x80], !P2 ;  /* 0x14c0008008057fae */ /* 0x0003e8000d101d64 */
[----:B-1----:R-:W1:Y:S04]  /*26080*/  SHFL.IDX PT, R8, R0, 0x2, 0x181f ;  /* 0x00581f0000087f89 */ /* 0x002e6800000e0000 */
[----:B------:R-:W3:Y:S01]  /*26090*/  SHFL.IDX PT, R9, R2, 0x2, 0x181f ;  /* 0x00581f0002097f89 */ /* 0x000ee200000e0000 */
[----:B-1----:R-:W-:-:S05]  /*260a0*/  IADD3 R8, P2, R31, R8, RZ ;  /* 0x000000081f087210 */ /* 0x002fca0007f5e0ff */
[----:B---3--:R-:W-:Y:S01]  /*260b0*/  IMAD.X R9, RZ, RZ, R9, P2 ;  /* 0x000000ffff097224 */ /* 0x008fe200010e0609 */
        /* <DEDUP_REMOVED lines=19> */
[----:B------:R1:W-:Y:S01]  /*261f0*/  LDGSTS.E.BYPASS.LTC128B.128 [R5+0x16400], desc[UR36][R8.64+0x80], !P2 ;  /* 0x1640008008057fae */ /* 0x0003e2000d101d64 */
[----:B--2---:R-:W-:-:S04]  /*26200*/  LOP3.LUT R11, R11, 0xffffffef, RZ, 0xc0, !PT ;  /* 0xffffffef0b0b7812 */ /* 0x004fc800078ec0ff */
[----:B------:R-:W-:Y:S02]  /*26210*/  @P3 LOP3.LUT R11, R11, 0x10, RZ, 0xfc, !PT ;  /* 0x000000100b0b3812 */ /* 0x000fe400078efcff */
[----:B------:R-:W-:Y:S02]  /*26220*/  ISETP.GE.AND P3, PT, R7, 0x51, PT ;  /* 0x000000510700780c */ /* 0x000fe40003f66270 */
[----:B------:R-:W-:Y:S01]  /*26230*/  LOP3.LUT R11, R11, 0xfffffff7, RZ, 0xc0, !PT ;  /* 0xfffffff70b0b7812 */ /* 0x000fe200078ec0ff */
[----:B-1----:R-:W1:Y:S04]  /*26240*/  SHFL.IDX PT, R8, R0, 0x5, 0x181f ;  /* 0x00b81f0000087f89 */ /* 0x002e6800000e0000 */
[----:B------:R-:W2:Y:S01]  /*26250*/  SHFL.IDX PT, R9, R2, 0x5, 0x181f ;  /* 0x00b81f0002097f89 */ /* 0x000ea200000e0000 */
[----:B-1----:R-:W-:-:S05]  /*26260*/  IADD3 R8, P2, R31, R8, RZ ;  /* 0x000000081f087210 */ /* 0x002fca0007f5e0ff */
[----:B--2---:R-:W-:Y:S01]  /*26270*/  IMAD.X R9, RZ, RZ, R9, P2 ;  /* 0x000000ffff097224 */ /* 0x004fe200010e0609 */
[----:B------:R-:W-:-:S13]  /*26280*/  ISETP.LT.OR P2, PT, R7, 0x51, P1 ;  /* 0x000000510700780c */ /* 0x000fda0000f41670 */
[----:B------:R-:W-:Y:S01]  /*26290*/  LDGSTS.E.BYPASS.LTC128B.128 [R5+0x12c00], desc[UR36][R8.64], !P2 ;  /* 0x12c0000008057fae */ /* 0x000fe2000d101d64 */
[----:B------:R-:W-:-:S13]  /*262a0*/  ISETP.LT.OR P2, PT, R7, 0x51, P0 ;  /* 0x000000510700780c */ /* 0x000fda0000741670 */
[----:B------:R1:W-:Y:S04]  /*262b0*/  LDGSTS.E.BYPASS.LTC128B.128 [R5+0x16c00], desc[UR36][R8.64+0x80], !P2 ;  /* 0x16c0008008057fae */ /* 0x0003e8000d101d64 */
[----:B-1----:R-:W1:Y:S04]  /*262c0*/  SHFL.IDX PT, R8, R0, 0x6, 0x181f ;  /* 0x00d81f0000087f89 */ /* 0x002e6800000e0000 */
[----:B------:R-:W2:Y:S04]  /*262d0*/  SHFL.IDX PT, R9, R2, 0x6, 0x181f ;  /* 0x00d81f0002097f89 */ /* 0x000ea800000e0000 */
[----:B------:R-:W3:Y:S04]  /*262e0*/  SHFL.IDX PT, R2, R2, 0x7, 0x181f ;  /* 0x00f81f0002027f89 */ /* 0x000ee800000e0000 */
[----:B------:R-:W4:Y:S01]  /*262f0*/  SHFL.IDX PT, R0, R0, 0x7, 0x181f ;  /* 0x00f81f0000007f89 */ /* 0x000f2200000e0000 */
[----:B-1----:R-:W-:-:S04]  /*26300*/  IADD3 R8, P2, R31, R8, RZ ;  /* 0x000000081f087210 */ /* 0x002fc80007f5e0ff */
[----:B--2---:R-:W-:Y:S02]  /*26310*/  IADD3.X R9, RZ, R9, RZ, P2, !PT ;  /* 0x00000009ff097210 */ /* 0x004fe400017fe4ff */
        /* <DEDUP_REMOVED lines=8> */
[----:B------:R-:W-:-:S05]  /*263a0*/  @P6 LOP3.LUT R11, R11, 0x40, RZ, 0xfc, !PT ;  /* 0x000000400b0b6812 */ /* 0x000fca00078efcff */
[----:B---34-:R1:W-:Y:S02]  /*263b0*/  STL [R1], R11 ;  /* 0x0000000b01007387 */ /* 0x0183e40000100800 */
.L_x_1097:
[C---:B------:R-:W-:Y:S02]  /*263c0*/  ISETP.LT.OR P1, PT, R7.reuse, 0x71, P1 ;  /* 0x000000710700780c */ /* 0x040fe40000f21670 */
[----:B------:R-:W-:Y:S02]  /*263d0*/  ISETP.LT.OR P0, PT, R7, 0x71, P0 ;  /* 0x000000710700780c */ /* 0x000fe40000701670 */
[----:B01----:R-:W-:-:S05]  /*263e0*/  IADD3 R8, P6, R31, R0, RZ ;  /* 0x000000001f087210 */ /* 0x003fca0007fde0ff */
        /* <DEDUP_REMOVED lines=8> */
.L_x_758:
[----:B------:R-:W-:Y:S02]  /*26470*/  PLOP3.LUT P1, PT, P1, P0, PT, 0xa2, 0x0 ;  /* 0x000000000000781c */ /* 0x000fe40000f21472 */
[----:B------:R-:W-:-:S08]  /*26480*/  @P0 R2UR P1, UR4, R6 ;  /* 0x00000000060402ca */ /* 0x000fd00000020000 */
[----:B------:R-:W-:-:S05]  /*26490*/  @P0 PLOP3.LUT P0, PT, P1, PT, PT, 0x80, 0x0 ;  /* 0x000000000000081c */ /* 0x000fca0000f0f070 */
[----:B------:R-:W-:Y:S01]  /*264a0*/  @!P1 SYNCS.ARRIVE.TRANS64.RED.A0T1 RZ, [UR4+0x38870], RZ ;  /* 0x038870ffffff99a7 */ /* 0x000fe20008200404 */
[----:B------:R-:W-:Y:S07]  /*264b0*/  @!P1 ARRIVES.LDGSTSBAR.64.TRANSCNT [UR4+0x38870] ;  /* 0x03887000ff0099b0 */ /* 0x000fee0008000a84 */
[----:B------:R-:W-:Y:S05]  /*264c0*/  @P0 BRA.U.ANY `(.L_x_758) ;  /* 0xfffffffd00e80947 */ /* 0x000fea000393ffff */
[----:B------:R-:W-:Y:S01]  /*264d0*/  NOP ;  /* 0x0000000000007918 */ /* 0x000fe20000000000 */
[----:B------:R-:W2:Y:S02]  /*264e0*/  LDL R0, [R1] ;  /* 0x0000000001007983 */ /* 0x000ea40000100800 */
[----:B--2---:R-:W-:-:S13]  /*264f0*/  LOP3.LUT P6, RZ, R0, 0x4, RZ, 0xc0, !PT ;  /* 0x0000000400ff7812 */ /* 0x004fda00078cc0ff */
[----:B------:R-:W-:Y:S05]  /*26500*/  @!P6 BRA `(.L_x_759) ;  /* 0x000000000004e947 */ /* 0x000fea0003800000 */
[----:B------:R-:W-:Y:S01]  /*26510*/  BPT.TRAP 0x1 ;  /* 0x000000040000795c */ /* 0x000fe20000300000 */
.L_x_759:
[----:B------:R1:W-:Y:S01]  /*26520*/  SYNCS.ARRIVE.TRANS64.A1T0 RZ, [R6+URZ+0x38870], RZ ;  /* 0x038870ff06ff79a7 */ /* 0x0003e2000810003f */
[----:B------:R-:W-:Y:S05]  /*26530*/  @!P6 BRA `(.L_x_760) ;  /* 0x000000000004e947 */ /* 0x000fea0003800000 */
[----:B------:R-:W-:Y:S01]  /*26540*/  BPT.TRAP 0x1 ;  /* 0x000000040000795c */ /* 0x000fe20000300000 */
.L_x_760:
[----:B------:R-:W2:Y:S01]  /*26550*/  SYNCS.PHASECHK.TRANS64.TRYWAIT P0, [R6+URZ+0x38840], R23 ;  /* 0x03884017060075a7 */ /* 0x000ea2000800017f */
[----:B------:R-:W-:Y:S04]  /*26560*/  BSSY B0, `(.L_x_761) ;  /* 0x0000002000007945 */ /* 0x000fe80003800000 */
[----:B--2---:R-:W-:Y:S05]  /*26570*/  @!P0 BRA `(.L_x_762) ;  /* 0x000000b400c08947 */ /* 0x004fea0003800000 */
.L_x_1098:
[----:B------:R-:W-:Y:S05]  /*26580*/  BSYNC B0 ;  /* 0x0000000000007941 */ /* 0x000fea0003800000 */
.L_x_761:
[----:B------:R3:W5:Y:S01]  /*26590*/  LDL R10, [R1] ;  /* 0x00000000010a7983 */ /* 0x0007620000100800 */
[----:B------:R-:W-:Y:S01]  /*265a0*/  ULDC.64 UR4, c[0x0][0x300] ;  /* 0x0000c00000047ab9 */ /* 0x000fe20000000a00 */
[----:B------:R-:W4:Y:S01]  /*265b0*/  LDC R7, c[0x0][0x2f4] ;  /* 0x0000bd00ff077b82 */ /* 0x000f220000000800 */
[----:B------:R-:W-:Y:S01]  /*265c0*/  IMAD R0, R20, UR4, RZ ;  /* 0x0000000414007c24 */ /* 0x000fe2000f8e02ff */
[----:B------:R-:W-:Y:S01]  /*265d0*/  ULDC.64 UR6, c[0x0][0x2e8] ;  /* 0x0000ba0000067ab9 */ /* 0x000fe20000000a00 */
[----:B0-----:R-:W-:Y:S01]  /*265e0*/  IMAD.WIDE.U32 R8, R4, UR4, RZ ;  /* 0x0000000404087c25 */ /* 0x001fe2000f8e00ff */
[----:B------:R-:W-:-:S03]  /*265f0*/  LOP3.LUT R11, R31, 0x80, RZ, 0xfc, !PT ;  /* 0x000000801f0b7812 */ /* 0x000fc600078efcff */
[----:B------:R-:W-:Y:S01]  /*26600*/  IMAD R0, R4, UR5, R0 ;  /* 0x0000000504007c24 */ /* 0x000fe2000f8e0200 */
[----:B------:R-:W-:Y:S02]  /*26610*/  ULDC.64 UR4, c[0x0][0x310] ;  /* 0x0000c40000047ab9 */ /* 0x000fe40000000a00 */
[----:B------:R-:W-:Y:S02]  /*26620*/  IMAD R21, R21, UR4, RZ ;  /* 0x0000000415157c24 */ /* 0x000fe4000f8e02ff */
[----:B------:R-:W-:Y:S02]  /*26630*/  IMAD.IADD R9, R9, 0x1, R0 ;  /* 0x0000000109097824 */ /* 0x000fe400078e0200 */
[----:B------:R-:W-:-:S04]  /*26640*/  IMAD.WIDE.U32 R8, R3, UR4, R8 ;  /* 0x0000000403087c25 */ /* 0x000fc8000f8e0008 */
[----:B------:R-:W-:Y:S01]  /*26650*/  IMAD R3, R3, UR5, R21 ;  /* 0x0000000503037c24 */ /* 0x000fe2000f8e0215 */
[----:B------:R-:W-:Y:S01]  /*26660*/  ULDC.64 UR4, c[0x0][0x308] ;  /* 0x0000c20000047ab9 */ /* 0x000fe20000000a00 */
[----:B------:R-:W-:Y:S02]  /*26670*/  IMAD.MOV.U32 R2, RZ, RZ, R8 ;  /* 0x000000ffff027224 */ /* 0x000fe400078e0008 */
[----:B------:R-:W-:Y:S01]  /*26680*/  IMAD.IADD R3, R9, 0x1, R3 ;  /* 0x0000000109037824 */ /* 0x000fe200078e0203 */
[----:B----4-:R-:W-:Y:S01]  /*26690*/  ISETP.GE.AND P1, PT, R11, R7, PT ;  /* 0x000000070b00720c */ /* 0x010fe20003f26270 */
[----:B------:R-:W-:Y:S01]  /*266a0*/  IMAD.WIDE.U32 R2, R17, UR4, R2 ;  /* 0x0000000411027c25 */ /* 0x000fe2000f8e0002 */
[----:B------:R-:W-:-:S03]  /*266b0*/  UMOV UR4, 0xffffffff ;  /* 0xffffffff00047882 */ /* 0x000fc60000000000 */
[----:B------:R-:W-:Y:S01]  /*266c0*/  IMAD R0, R17, UR5, R3 ;  /* 0x0000000511007c24 */ /* 0x000fe2000f8e0203 */
[----:B------:R-:W-:-:S04]  /*266d0*/  IADD3 R4, P0, R2, UR6, RZ ;  /* 0x0000000602047c10 */ /* 0x000fc8000ff1e0ff */
[----:B------:R-:W-:Y:S01]  /*266e0*/  IADD3.X R0, R0, UR7, RZ, P0, !PT ;  /* 0x0000000700007c10 */ /* 0x000fe200087fe4ff */
[----:B---3--:R-:W-:Y:S08]  /*266f0*/  BRA.DIV UR4, `(.L_x_763) ;  /* 0x000000b604747947 */ /* 0x008ff0000b800000 */
[----:B------:R-:W0:Y:S01]  /*26700*/  SHFL.IDX PT, R3, R4, RZ, 0x181f ;  /* 0x00181fff04037589 */ /* 0x000e2200000e0000 */
[----:B-----5:R-:W-:Y:S02]  /*26710*/  LOP3.LUT R10, R10, 0xfffffbff, RZ, 0xc0, !PT ;  /* 0xfffffbff0a0a7812 */ /* 0x020fe400078ec0ff */
[----:B------:R-:W-:Y:S01]  /*26720*/  ISETP.GE.AND P6, PT, R31, R7, PT ;  /* 0x000000071f00720c */ /* 0x000fe20003fc6270 */
[----:B------:R-:W3:Y:S01]  /*26730*/  SHFL.IDX PT, R2, R0, RZ, 0x181f ;  /* 0x00181fff00027589 */ /* 0x000ee200000e0000 */
[----:B------:R-:W-:-:S04]  /*26740*/  @P4 LOP3.LUT R10, R10, 0x400, RZ, 0xfc, !PT ;  /* 0x000004000a0a4812 */ /* 0x000fc800078efcff */
[C---:B------:R-:W-:Y:S02]  /*26750*/  LOP3.LUT P4, RZ, R10.reuse, 0x20, RZ, 0xc0, !PT ;  /* 0x000000200aff7812 */ /* 0x040fe4000788c0ff */
[----:B------:R-:W-:-:S04]  /*26760*/  LOP3.LUT R10, R10, 0xfffffdff, RZ, 0xc0, !PT ;  /* 0xfffffdff0a0a7812 */ /* 0x000fc800078ec0ff */
[----:B------:R-:W-:-:S04]  /*26770*/  @P3 LOP3.LUT R10, R10, 0x200, RZ, 0xfc, !PT ;  /* 0x000002000a0a3812 */ /* 0x000fc800078efcff */
[C---:B------:R-:W-:Y:S02]  /*26780*/  LOP3.LUT P3, RZ, R10.reuse, 0x10, RZ, 0xc0, !PT ;  /* 0x000000100aff7812 */ /* 0x040fe4000786c0ff */
[----:B------:R-:W-:Y:S02]  /*26790*/  LOP3.LUT R10, R10, 0xfffffeff, RZ, 0xc0, !PT ;  /* 0xfffffeff0a0a7812 */ /* 0x000fe400078ec0ff */
[----:B0-----:R-:W-:Y:S02]  /*267a0*/  @P4 IADD3 R3, P0, R31, R3, RZ ;  /* 0x000000031f034210 */ /* 0x001fe40007f1e0ff */
[----:B------:R-:W-:Y:S02]  /*267b0*/  @P2 LOP3.LUT R10, R10, 0x100, RZ, 0xfc, !PT ;  /* 0x000001000a0a2812 */ /* 0x000fe400078efcff */
[----:B---3--:R-:W-:Y:S02]  /*267c0*/  @P4 IADD3.X R2, RZ, R2, RZ, P0, !PT ;  /* 0x00000002ff024210 */ /* 0x008fe400007fe4ff */
[----:B------:R-:W-:Y:S01]  /*267d0*/  LOP3.LUT P2, RZ, R10, 0x8, RZ, 0xc0, !PT ;  /* 0x000000080aff7812 */ /* 0x000fe2000784c0ff */
[----:B------:R-:W-:Y:S01]  /*267e0*/  STL [R1], R10 ;  /* 0x0000000a01007387 */ /* 0x000fe20000100800 */
[----:B------:R-:W-:-:S04]  /*267f0*/  @P4 LOP3.LUT R3, R3, R2, RZ, 0x3c, !PT ;  /* 0x0000000203034212 */ /* 0x000fc800078e3cff */
[----:B------:R-:W-:-:S04]  /*26800*/  @P4 LOP3.LUT R2, R3, R2, RZ, 0x3c, !PT ;  /* 0x0000000203024212 */ /* 0x000fc800078e3cff */
[----:B------:R-:W-:-:S05]  /*26810*/  @P4 LOP3.LUT R3, R3, R2, RZ, 0x3c, !PT ;  /* 0x0000000203034212 */ /* 0x000fca00078e3cff */
[----:B------:R-:W-:Y:S01]  /*26820*/  @!PT LDS RZ, [RZ] ;  /* 0x00000000fffff984 */ /* 0x000fe20000000800 */
[----:B------:R-:W-:Y:S04]  /*26830*/  @P4 LDGSTS.E.BYPASS.LTC128B.128 [R5+0x28400], desc[UR36][R2.64], !P6 ;  /* 0x2840000002054fae */ /* 0x000fe8000f101d64 */
[----:B------:R0:W-:Y:S01]  /*26840*/  @P4 LDGSTS.E.BYPASS.LTC128B.128 [R5+0x2c400], desc[UR36][R2.64+0x80], !P1 ;  /* 0x2c40008002054fae */ /* 0x0001e2000c901d64 */
[----:B------:R-:W-:-:S03]  /*26850*/  LOP3.LUT P4, RZ, R10, 0x400, RZ, 0xc0, !PT ;  /* 0x000004000aff7812 */ /* 0x000fc6000788c0ff */
[----:B0-----:R-:W0:Y:S04]  /*26860*/  SHFL.IDX PT, R3, R4, 0x1, 0x181f ;  /* 0x00381f0004037f89 */ /* 0x001e2800000e0000 */
[----:B------:R-:W3:Y:S01]  /*26870*/  SHFL.IDX PT, R2, R0, 0x1, 0x181f ;  /* 0x00381f0000027f89 */ /* 0x000ee200000e0000 */
[----:B0-----:R-:W-:-:S05]  /*26880*/  @P3 IADD3 R3, P0, R31, R3, RZ ;  /* 0x000000031f033210 */ /* 0x001fca0007f1e0ff */
[----:B---3--:R-:W-:-:S05]  /*26890*/  @P3 IMAD.X R2, RZ, RZ, R2, P0 ;  /* 0x000000ffff023224 */ /* 0x008fca00000e0602 */
[----:B------:R-:W-:-:S04]  /*268a0*/  @P3 LOP3.LUT R3, R3, R2, RZ, 0x3c, !PT ;  /* 0x0000000203033212 */ /* 0x000fc800078e3cff */
[----:B------:R-:W-:-:S04]  /*268b0*/  @P3 LOP3.LUT R2, R3, R2, RZ, 0x3c, !PT ;  /* 0x0000000203023212 */ /* 0x000fc800078e3cff */
[----:B------:R-:W-:-:S05]  /*268c0*/  @P3 LOP3.LUT R3, R3, R2, RZ, 0x3c, !PT ;  /* 0x0000000203033212 */ /* 0x000fca00078e3cff */
        /* <DEDUP_REMOVED lines=21> */
[----:B------:R0:W-:Y:S04]  /*26a20*/  @P5 LDGSTS.E.BYPASS.LTC128B.128 [R5+0x2dc00], desc[UR36][R2.64+0x80], !P1 ;  /* 0x2dc0008002055fae */ /* 0x0001e8000c901d64 */
        /* <DEDUP_REMOVED lines=11> */
[----:B0-----:R-:W-:-:S04]  /*26ae0*/  @P3 IADD3 R3, P0, R31, R3, RZ ;  /* 0x000000031f033210 */ /* 0x001fc80007f1e0ff */
[----:B---3--:R-:W-:-:S04]  /*26af0*/  @P3 IADD3.X R2, RZ, R2, RZ, P0, !PT ;  /* 0x00000002ff023210 */ /* 0x008fc800007fe4ff */
[----:B------:R-:W-:-:S04]  /*26b00*/  @P3 LOP3.LUT R3, R3, R2, RZ, 0x3c, !PT ;  /* 0x0000000203033212 */ /* 0x000fc800078e3cff */
[----:B------:R-:W-:-:S04]  /*26b10*/  @P3 LOP3.LUT R2, R3, R2, RZ, 0x3c, !PT ;  /* 0x0000000203023212 */ /* 0x000fc800078e3cff */
[----:B------:R-:W-:-:S05]  /*26b20*/  @P3 LOP3.LUT R3, R3, R2, RZ, 0x3c, !PT ;  /* 0x0000000203033212 */ /* 0x000fca00078e3cff */
[----:B------:R-:W-:Y:S04]  /*26b30*/  @P3 LDGSTS.E.BYPASS.LTC128B.128 [R5+0x2ac00], desc[UR36][R2.64], !P6 ;  /* 0x2ac0000002053fae */ /* 0x000fe8000f101d64 */
[----:B------:R0:W-:Y:S04]  /*26b40*/  @P3 LDGSTS.E.BYPASS.LTC128B.128 [R5+0x2ec00], desc[UR36][R2.64+0x80], !P1 ;  /* 0x2ec0008002053fae */ /* 0x0001e8000c901d64 */
[----:B0-----:R-:W0:Y:S04]  /*26b50*/  SHFL.IDX PT, R3, R4, 0x6, 0x181f ;  /* 0x00d81f0004037f89 */ /* 0x001e2800000e0000 */
[----:B------:R-:W3:Y:S04]  /*26b60*/  SHFL.IDX PT, R2, R0, 0x6, 0x181f ;  /* 0x00d81f0000027f89 */ /* 0x000ee800000e0000 */
[----:B------:R-:W4:Y:S04]  /*26b70*/  SHFL.IDX PT, R4, R4, 0x7, 0x181f ;  /* 0x00f81f0004047f89 */ /* 0x000f2800000e0000 */
[----:B------:R-:W1:Y:S01]  /*26b80*/  SHFL.IDX PT, R0, R0, 0x7, 0x181f ;  /* 0x00f81f0000007f89 */ /* 0x000e6200000e0000 */
[----:B0-----:R-:W-:-:S05]  /*26b90*/  @P2 IADD3 R3, P0, R31, R3, RZ ;  /* 0x000000031f032210 */ /* 0x001fca0007f1e0ff */
[----:B---3--:R-:W-:-:S05]  /*26ba0*/  @P2 IMAD.X R2, RZ, RZ, R2, P0 ;  /* 0x000000ffff022224 */ /* 0x008fca00000e0602 */
[----:B------:R-:W-:-:S04]  /*26bb0*/  @P2 LOP3.LUT R3, R3, R2, RZ, 0x3c, !PT ;  /* 0x0000000203032212 */ /* 0x000fc800078e3cff */
[----:B------:R-:W-:-:S04]  /*26bc0*/  @P2 LOP3.LUT R2, R3, R2, RZ, 0x3c, !PT ;  /* 0x0000000203022212 */ /* 0x000fc800078e3cff */
[----:B------:R-:W-:-:S05]  /*26bd0*/  @P2 LOP3.LUT R3, R3, R2, RZ, 0x3c, !PT ;  /* 0x0000000203032212 */ /* 0x000fca00078e3cff */
[----:B------:R0:W-:Y:S04]  /*26be0*/  @P2 LDGSTS.E.BYPASS.LTC128B.128 [R5+0x2b400], desc[UR36][R2.64], !P6 ;  /* 0x2b40000002052fae */ /* 0x0001e8000f101d64 */
[----:B-1--4-:R0:W-:Y:S02]  /*26bf0*/  @P2 LDGSTS.E.BYPASS.LTC128B.128 [R5+0x2f400], desc[UR36][R2.64+0x80], !P1 ;  /* 0x2f40008002052fae */ /* 0x0121e4000c901d64 */
.L_x_1116:
[----:B------:R-:W-:Y:S02]  /*26c00*/  LOP3.LUT P2, RZ, R10, 0x40, RZ, 0xc0, !PT ;  /* 0x000000400aff7812 */ /* 0x000fe4000784c0ff */
[----:B------:R-:W-:-:S11]  /*26c10*/  ISETP.GE.AND P3, PT, R31, R7, PT ;  /* 0x000000071f00720c */ /* 0x000fd60003f66270 */
[----:B01----:R-:W-:-:S05]  /*26c20*/  @P2 IADD3 R2, P0, R31, R4, RZ ;  /* 0x000000041f022210 */ /* 0x003fca0007f1e0ff */
        /* <DEDUP_REMOVED lines=9> */
.L_x_764:
[----:B------:R-:W-:Y:S02]  /*26cc0*/  PLOP3.LUT P1, PT, P1, P0, PT, 0xa2, 0x0 ;  /* 0x000000000000781c */ /* 0x000fe40000f21472 */
[----:B------:R-:W-:-:S08]  /*26cd0*/  @P0 R2UR P1, UR4, R6 ;  /* 0x00000000060402ca */ /* 0x000fd00000020000 */
[----:B------:R-:W-:-:S05]  /*26ce0*/  @P0 PLOP3.LUT P0, PT, P1, PT, PT, 0x80, 0x0 ;  /* 0x000000000000081c */ /* 0x000fca0000f0f070 */
[----:B------:R-:W-:Y:S01]  /*26cf0*/  @!P1 SYNCS.ARRIVE.TRANS64.RED.A0T1 RZ, [UR4+0x38830], RZ ;  /* 0x038830ffffff99a7 */ /* 0x000fe20008200404 */
[----:B------:R-:W-:Y:S07]  /*26d00*/  @!P1 ARRIVES.LDGSTSBAR.64.TRANSCNT [UR4+0x38830] ;  /* 0x03883000ff0099b0 */ /* 0x000fee0008000a84 */
[----:B------:R-:W-:Y:S05]  /*26d10*/  @P0 BRA.U.ANY `(.L_x_764) ;  /* 0xfffffffd00e80947 */ /* 0x000fea000393ffff */
[----:B------:R-:W-:Y:S01]  /*26d20*/  NOP ;  /* 0x0000000000007918 */ /* 0x000fe20000000000 */
[----:B------:R-:W3:Y:S02]  /*26d30*/  LDL R0, [R1] ;  /* 0x0000000001007983 */ /* 0x000ee40000100800 */
[----:B---3--:R-:W-:-:S13]  /*26d40*/  LOP3.LUT P2, RZ, R0, 0x4, RZ, 0xc0, !PT ;  /* 0x0000000400ff7812 */ /* 0x008fda000784c0ff */
[----:B------:R-:W-:Y:S05]  /*26d50*/  @!P2 BRA `(.L_x_765) ;  /* 0x000000000004a947 */ /* 0x000fea0003800000 */
[----:B------:R-:W-:Y:S01]  /*26d60*/  BPT.TRAP 0x1 ;  /* 0x000000040000795c */ /* 0x000fe20000300000 */
.L_x_765:
[----:B------:R1:W5:Y:S01]  /*26d70*/  LDL.LU R4, [R1+0x24] ;  /* 0x0000240001047983 */ /* 0x0003620000300800 */
[----:B------:R1:W-:Y:S03]  /*26d80*/  SYNCS.ARRIVE.TRANS64.A1T0 RZ, [R6+URZ+0x38830], RZ ;  /* 0x038830ff06ff79a7 */ /* 0x0003e6000810003f */
[----:B0-----:R1:W5:Y:S02]  /*26d90*/  LDL.LU R3, [R1+0x34] ;  /* 0x0000340001037983 */ /* 0x0013640000300800 */
[----:B------:R-:W-:Y:S05]  /*26da0*/  WARPSYNC.ALL ;  /* 0x0000000000007948 */ /* 0x000fea0003800000 */
[----:B------:R-:W-:Y:S01]  /*26db0*/  ULDC.64 UR4, c[0x0][0x298] ;  /* 0x0000a60000047ab9 */ /* 0x000fe20000000a00 */
[----:B------:R-:W-:Y:S01]  /*26dc0*/  VIADD R0, R16, 0x20400 ;  /* 0x0002040010007836 */ /* 0x000fe20000000000 */
[----:B------:R-:W-:Y:S01]  /*26dd0*/  ULDC.64 UR6, c[0x0][0xa00] ;  /* 0x0002800000067ab9 */ /* 0x000fe20000000a00 */
[----:B------:R-:W-:Y:S01]  /*26de0*/  BSSY B6, `(.L_x_766) ;  /* 0x000001e000067945 */ /* 0x000fe20003800000 */
[----:B------:R-:W-:Y:S01]  /*26df0*/  BAR.SYNC.DEFER_BLOCKING 0x8, 0x180 ;  /* 0x0206000000007b1d */ /* 0x000fe20000010000 */
[----:B------:R-:W-:-:S02]  /*26e00*/  ISETP.NE.U32.AND P0, PT, RZ, UR6, PT ;  /* 0x00000006ff007c0c */ /* 0x000fc4000bf05070 */
[----:B------:R-:W-:Y:S02]  /*26e10*/  LOP3.LUT P1, RZ, R0, 0x3ff, RZ, 0xc0, !PT ;  /* 0x000003ff00ff7812 */ /* 0x000fe4000782c0ff */
[----:B------:R-:W-:-:S04]  /*26e20*/  ISETP.NE.AND.EX P0, PT, RZ, UR7, PT, P0 ;  /* 0x00000007ff007c0c */ /* 0x000fc8000bf05300 */
[----:B------:R-:W-:Y:S02]  /*26e30*/  SEL R22, R22, RZ, !P0 ;  /* 0x000000ff16167207 */ /* 0x000fe40004000000 */
[----:B-----5:R-:W-:Y:S02]  /*26e40*/  SHF.R.S32.HI R2, RZ, 0x1f, R4 ;  /* 0x0000001fff027819 */ /* 0x020fe40000011404 */
[----:B------:R-:W-:-:S03]  /*26e50*/  SEL R26, R3, RZ, !P0 ;  /* 0x000000ff031a7207 */ /* 0x000fc60004000000 */
[----:B------:R-:W-:-:S04]  /*26e60*/  IMAD R2, R2, UR4, RZ ;  /* 0x0000000402027c24 */ /* 0x000fc8000f8e02ff */
[C---:B--2---:R-:W-:Y:S02]  /*26e70*/  IMAD R23, R4.reuse, UR5, R2 ;  /* 0x0000000504177c24 */ /* 0x044fe4000f8e0202 */
[----:B------:R-:W-:-:S05]  /*26e80*/  IMAD.WIDE.U32 R4, R4, UR4, RZ ;  /* 0x0000000404047c25 */ /* 0x000fca000f8e00ff */
[----:B------:R0:W-:Y:S01]  /*26e90*/  STL.64 [R1+0x28], R4 ;  /* 0x0000280401007387 */ /* 0x0001e20000100a00 */
[----:B------:R-:W-:Y:S01]  /*26ea0*/  IADD3 R23, R5, R23, RZ ;  /* 0x0000001705177210 */ /* 0x000fe20007ffe0ff */
[----:B------:R-:W-:Y:S06]  /*26eb0*/  @!P1 BRA `(.L_x_767) ;  /* 0x0000000000409947 */ /* 0x000fec0003800000 */
[----:B------:R-:W-:Y:S01]  /*26ec0*/  MOV R2, 0x0 ;  /* 0x0000000000027802 */ /* 0x000fe20000000f00 */
[----:B------:R-:W-:Y:S01]  /*26ed0*/  ULDC.64 UR4, c[0x4][0x1b0] ;  /* 0x01006c0000047ab9 */ /* 0x000fe20000000a00 */
[----:B------:R-:W-:Y:S01]  /*26ee0*/  ULDC.64 UR6, c[0x4][0x1b8] ;  /* 0x01006e0000067ab9 */ /* 0x000fe20000000a00 */
[----:B------:R-:W-:Y:S01]  /*26ef0*/  ULDC.64 UR8, c[0x4][0x120] ;  /* 0x0100480000087ab9 */ /* 0x000fe20000000a00 */
[----:B0-----:R-:W-:Y:S01]  /*26f00*/  IMAD.U32 R4, RZ, RZ, UR4 ;  /* 0x00000004ff047e24 */ /* 0x001fe2000f8e00ff */
[----:B------:R-:W-:Y:S01]  /*26f10*/  MOV R10, UR8 ;  /* 0x00000008000a7c02 */ /* 0x000fe20008000f00 */
[----:B------:R-:W0:Y:S01]  /*26f20*/  LDC.64 R2, c[0x4][R2] ;  /* 0x0100000002027b82 */ /* 0x000e220000000a00 */
[----:B------:R-:W-:Y:S02]  /*26f30*/  IMAD.U32 R5, RZ, RZ, UR5 ;  /* 0x00000005ff057e24 */ /* 0x000fe4000f8e00ff */
[----:B-1----:R-:W-:Y:S02]  /*26f40*/  IMAD.U32 R6, RZ, RZ, UR6 ;  /* 0x00000006ff067e24 */ /* 0x002fe4000f8e00ff */
[----:B------:R-:W-:-:S02]  /*26f50*/  IMAD.U32 R7, RZ, RZ, UR7 ;  /* 0x00000007ff077e24 */ /* 0x000fc4000f8e00ff */
[----:B------:R-:W-:Y:S02]  /*26f60*/  IMAD.U32 R11, RZ, RZ, UR9 ;  /* 0x00000009ff0b7e24 */ /* 0x000fe4000f8e00ff */
[----:B------:R-:W-:Y:S02]  /*26f70*/  IMAD.MOV.U32 R8, RZ, RZ, 0x70 ;  /* 0x00000070ff087424 */ /* 0x000fe400078e00ff */
[----:B------:R-:W-:Y:S02]  /*26f80*/  IMAD.MOV.U32 R12, RZ, RZ, 0x1 ;  /* 0x00000001ff0c7424 */ /* 0x000fe400078e00ff */
[----:B------:R-:W-:-:S07]  /*26f90*/  IMAD.MOV.U32 R13, RZ, RZ, RZ ;  /* 0x000000ffff0d7224 */ /* 0x000fce00078e00ff */
[----:B------:R-:W-:-:S07]  /*26fa0*/  LEPC R20, `(.L_x_767) ;  /* 0x000000001014794e */ /* 0x000fce0000000000 */
[----:B0-----:R-:W-:Y:S05]  /*26fb0*/  CALL.ABS.NOINC R2 ;  /* 0x0000000002007343 */ /* 0x001fea0003c00000 */
.L_x_767:
[----:B------:R-:W-:Y:S05]  /*26fc0*/  BSYNC B6 ;  /* 0x0000000000067941 */ /* 0x000fea0003800000 */
.L_x_766:
[----:B------:R-:W2:Y:S01]  /*26fd0*/  LDL.LU.64 R20, [R1+0x28] ;  /* 0x0000280001147983 */ /* 0x000ea20000300a00 */
[----:B------:R-:W3:Y:S01]  /*26fe0*/  LDC R8, c[0x0][0x448] ;  /* 0x00011200ff087b82 */ /* 0x000ee20000000800 */
[----:B------:R-:W-:Y:S01]  /*26ff0*/  IMAD.MOV.U32 R3, RZ, RZ, R23 ;  /* 0x000000ffff037224 */ /* 0x000fe200078e0017 */
[----:B------:R-:W-:Y:S01]  /*27000*/  ULDC.64 UR4, c[0x0][0x2d8] ;  /* 0x0000b60000047ab9 */ /* 0x000fe20000000a00 */
[----:B------:R4:W5:Y:S01]  /*27010*/  LDL R9, [R1+0x20] ;  /* 0x0000200001097983 */ /* 0x0009620000100800 */
[----:B------:R-:W-:Y:S01]  /*27020*/  LOP3.LUT R10, R31, 0x80, RZ, 0xfc, !PT ;  /* 0x000000801f0a7812 */ /* 0x000fe200078efcff */
[----:B------:R-:W-:Y:S01]  /*27030*/  ULDC.64 UR6, c[0x0][0x280] ;  /* 0x0000a00000067ab9 */ /* 0x000fe20000000a00 */
[----:B---3--:R-:W-:-:S13]  /*27040*/  ISETP.NE.AND P0, PT, R8, 0x1, PT ;  /* 0x000000010800780c */ /* 0x008fda0003f05270 */
[----:B0-----:R-:W0:Y:S01]  /*27050*/  @P0 LDC R5, c[0x0][0x44c] ;  /* 0x00011300ff050b82 */ /* 0x001e220000000800 */
[----:B--2---:R-:W-:Y:S02]  /*27060*/  MOV R2, R20 ;  /* 0x0000001400027202 */ /* 0x004fe40000000f00 */
[----:B------:R4:W5:Y:S03]  /*27070*/  LDL R20, [R1+0x38] ;  /* 0x0000380001147983 */ /* 0x0009660000100800 */
[C---:B------:R-:W-:Y:S01]  /*27080*/  IMAD.WIDE.U32 R2, R17.reuse, UR4, R2 ;  /* 0x0000000411027c25 */ /* 0x040fe2000f8e0002 */
[----:B------:R-:W2:Y:S03]  /*27090*/  S2R R21, SR_TID.X ;  /* 0x0000000000157919 */ /* 0x000ea60000002100 */
[----:B------:R-:W-:Y:S01]  /*270a0*/  IMAD R3, R17, UR5, R3 ;  /* 0x0000000511037c24 */ /* 0x000fe2000f8e0203 */
[----:B------:R-:W-:-:S02]  /*270b0*/  ULDC.64 UR4, c[0x0][0x2e0] ;  /* 0x0000b80000047ab9 */ /* 0x000fc40000000a00 */
[----:B------:R-:W-:Y:S02]  /*270c0*/  IMAD R0, R26, UR4, RZ ;  /* 0x000000041a007c24 */ /* 0x000fe4000f8e02ff */
[----:B------:R-:W-:-:S04]  /*270d0*/  IMAD.WIDE.U32 R2, R22, UR4, R2 ;  /* 0x0000000416027c25 */ /* 0x000fc8000f8e0002 */
[----:B------:R-:W-:Y:S01]  /*270e0*/  IMAD R0, R22, UR5, R0 ;  /* 0x0000000516007c24 */ /* 0x000fe2000f8e0200 */
[----:B------:R-:W-:-:S03]  /*270f0*/  ULDC.64 UR4, c[0x0][0x2d0] ;  /* 0x0000b40000047ab9 */ /* 0x000fc60000000a00 */
[----:B------:R-:W-:Y:S02]  /*27100*/  IMAD.IADD R3, R3, 0x1, R0 ;  /* 0x0000000103037824 */ /* 0x000fe400078e0200 */
[----:B------:R-:W3:Y:S01]  /*27110*/  @P0 LDC R0, c[0x0][0x450] ;  /* 0x00011400ff000b82 */ /* 0x000ee20000000800 */
[C---:B--2---:R-:W-:Y:S01]  /*27120*/  LOP3.LUT R4, R21.reuse, 0x7f, RZ, 0xc0, !PT ;  /* 0x0000007f15047812 */ /* 0x044fe200078ec0ff */
[----:B------:R-:W-:-:S03]  /*27130*/  IMAD.SHL.U32 R21, R21, 0x10, RZ ;  /* 0x0000001015157824 */ /* 0x000fc600078e00ff */
[----:B------:R-:W-:-:S04]  /*27140*/  SHF.R.U32.HI R4, RZ, 0x3, R4 ;  /* 0x00000003ff047819 */ /* 0x000fc80000011604 */
[----:B------:R-:W-:Y:S01]  /*27150*/  LOP3.LUT R21, R4, 0x70, R21, 0xf8, !PT ;  /* 0x0000007004157812 */ /* 0x000fe200078ef815 */
[----:B------:R-:W-:-:S05]  /*27160*/  IMAD.SHL.U32 R4, R25, 0x80, RZ ;  /* 0x0000008019047824 */ /* 0x000fca00078e00ff */
[----:B-1----:R-:W-:-:S05]  /*27170*/  LOP3.LUT R6, R21, R4, RZ, 0xfc, !PT ;  /* 0x0000000415067212 */ /* 0x002fca00078efcff */
[----:B0-----:R-:W-:Y:S01]  /*27180*/  @P0 IMAD.HI.U32 R7, R6, R5, RZ ;  /* 0x0000000506070227 */ /* 0x001fe200078e00ff */
[----:B------:R-:W-:Y:S01]  /*27190*/  MOV R5, R6 ;  /* 0x0000000600057202 */ /* 0x000fe20000000f00 */
[----:B------:R-:W0:Y:S03]  /*271a0*/  S2R R21, SR_TID.X ;  /* 0x0000000000157919 */ /* 0x000e260000002100 */
[----:B---3--:R-:W-:-:S05]  /*271b0*/  @P0 SHF.R.U32.HI R5, RZ, R0, R7 ;  /* 0x00000000ff050219 */ /* 0x008fca0000011607 */
[----:B------:R-:W-:-:S04]  /*271c0*/  IMAD.MOV R0, RZ, RZ, -R5 ;  /* 0x000000ffff007224 */ /* 0x000fc800078e0a05 */
[----:B------:R-:W-:Y:S01]  /*271d0*/  IMAD R0, R8, R0, R6 ;  /* 0x0000000008007224 */ /* 0x000fe200078e0206 */
[----:B------:R-:W-:Y:S01]  /*271e0*/  SHF.R.S32.HI R6, RZ, 0x1f, R5 ;  /* 0x0000001fff067819 */ /* 0x000fe20000011405 */
[----:B------:R-:W-:-:S04]  /*271f0*/  IMAD.WIDE.U32 R2, R5, UR4, R2 ;  /* 0x0000000405027c25 */ /* 0x000fc8000f8e0002 */
[----:B------:R-:W-:-:S04]  /*27200*/  IMAD R6, R6, UR4, RZ ;  /* 0x0000000406067c24 */ /* 0x000fc8000f8e02ff */
[----:B------:R-:W-:Y:S01]  /*27210*/  IMAD R6, R5, UR5, R6 ;  /* 0x0000000505067c24 */ /* 0x000fe2000f8e0206 */
[----:B------:R-:W-:Y:S01]  /*27220*/  SHF.R.S32.HI R5, RZ, 0x1f, R0 ;  /* 0x0000001fff057819 */ /* 0x000fe20000011400 */
[----:B------:R-:W-:Y:S02]  /*27230*/  ULDC.64 UR4, c[0x0][0x2c8] ;  /* 0x0000b20000047ab9 */ /* 0x000fe40000000a00 */
[----:B------:R-:W-:Y:S02]  /*27240*/  IMAD.IADD R3, R3, 0x1, R6 ;  /* 0x0000000103037824 */ /* 0x000fe400078e0206 */
[----:B------:R-:W-:Y:S02]  /*27250*/  IMAD R5, R5, UR4, RZ ;  /* 0x0000000405057c24 */ /* 0x000fe4000f8e02ff */
[----:B------:R-:W-:Y:S01]  /*27260*/  IMAD.WIDE.U32 R2, R0, UR4, R2 ;  /* 0x0000000400027c25 */ /* 0x000fe2000f8e0002 */
[----:B------:R-:W-:-:S03]  /*27270*/  ULDC UR4, c[0x0][0x2b8] ;  /* 0x0000ae0000047ab9 */ /* 0x000fc60000000800 */
[----:B------:R-:W-:Y:S01]  /*27280*/  IMAD R5, R0, UR5, R5 ;  /* 0x0000000500057c24 */ /* 0x000fe2000f8e0205 */
[----:B------:R-:W-:Y:S02]  /*27290*/  IADD3 R0, P2, R2, UR6, RZ ;  /* 0x0000000602007c10 */ /* 0x000fe4000ff5e0ff */
[----:B------:R-:W-:Y:S02]  /*272a0*/  ISETP.GE.AND P0, PT, R31, UR4, PT ;  /* 0x000000041f007c0c */ /* 0x000fe4000bf06270 */
[----:B------:R-:W-:Y:S01]  /*272b0*/  ISETP.GE.AND P1, PT, R10, UR4, PT ;  /* 0x000000040a007c0c */ /* 0x000fe2000bf26270 */
[----:B------:R-:W-:Y:S01]  /*272c0*/  UMOV UR4, 0xffffffff ;  /* 0xffffffff00047882 */ /* 0x000fe20000000000 */
[----:B0-----:R-:W-:Y:S02]  /*272d0*/  LOP3.LUT R21, R21, 0x7f, RZ, 0xc0, !PT ;  /* 0x0000007f15157812 */ /* 0x001fe400078ec0ff */
[----:B------:R-:W-:Y:S02]  /*272e0*/  IADD3.X R5, R3, UR7, R5, P2, !PT ;  /* 0x0000000703057c10 */ /* 0x000fe400097fe405 */
[----:B------:R-:W-:Y:S01]  /*272f0*/  SHF.R.U32.HI R10, RZ, 0x3, R21 ;  /* 0x00000003ff0a7819 */ /* 0x000fe20000011615 */
[----:B----4-:R-:W-:Y:S06]  /*27300*/  BRA.DIV UR4, `(.L_x_768) ;  /* 0x000000b604407947 */ /* 0x010fec000b800000 */
[----:B------:R-:W0:Y:S01]  /*27310*/  SHFL.IDX PT, R3, R0, RZ, 0x181f ;  /* 0x00181fff00037589 */ /* 0x000e2200000e0000 */
[----:B-----5:R-:W-:Y:S02]  /*27320*/  IMAD R6, R20, R8, RZ ;  /* 0x0000000814067224 */ /* 0x020fe400078e02ff */
[----:B------:R-:W-:Y:S01]  /*27330*/  IMAD.IADD R4, R10, 0x1, R4 ;  /* 0x000000010a047824 */ /* 0x000fe200078e0204 */
[----:B------:R-:W1:Y:S04]  /*27340*/  SHFL.IDX PT, R2, R5, RZ, 0x181f ;  /* 0x00181fff05027589 */ /* 0x000e6800000e0000 */
[----:B------:R-:W-:-:S13]  /*27350*/  ISETP.GE.AND P3, PT, R4, R6, PT ;  /* 0x000000060400720c */ /* 0x000fda0003f66270 */
[----:B0-----:R-:W-:-:S05]  /*27360*/  @!P3 IADD3 R3, P2, R31, R3, RZ ;  /* 0x000000031f03b210 */ /* 0x001fca0007f5e0ff */
[----:B-1----:R-:W-:-:S05]  /*27370*/  @!P3 IMAD.X R2, RZ, RZ, R2, P2 ;  /* 0x000000ffff02b224 */ /* 0x002fca00010e0602 */
[----:B------:R-:W-:-:S04]  /*27380*/  @!P3 LOP3.LUT R3, R3, R2, RZ, 0x3c, !PT ;  /* 0x000000020303b212 */ /* 0x000fc800078e3cff */
[----:B------:R-:W-:-:S04]  /*27390*/  @!P3 LOP3.LUT R2, R3, R2, RZ, 0x3c, !PT ;  /* 0x000000020302b212 */ /* 0x000fc800078e3cff */
[----:B------:R-:W-:-:S05]  /*273a0*/  @!P3 LOP3.LUT R3, R3, R2, RZ, 0x3c, !PT ;  /* 0x000000020303b212 */ /* 0x000fca00078e3cff */
[----:B------:R-:W-:Y:S01]  /*273b0*/  @!PT LDS RZ, [RZ] ;  /* 0x00000000fffff984 */ /* 0x000fe20000000800 */
[----:B------:R-:W-:Y:S04]  /*273c0*/  @!P3 LDGSTS.E.BYPASS.LTC128B.128 [R9+0x20400], desc[UR36][R2.64], !P0 ;  /* 0x204000000209bfae */ /* 0x000fe8000c101d64 */
[----:B------:R0:W-:Y:S02]  /*273d0*/  @!P3 LDGSTS.E.BYPASS.LTC128B.128 [R9+0x24400], desc[UR36][R2.64+0x80], !P1 ;  /* 0x244000800209bfae */ /* 0x0001e4000c901d64 */
[----:B0-----:R-:W-:Y:S02]  /*273e0*/  IADD3 R2, R4, 0x10, RZ ;  /* 0x0000001004027810 */ /* 0x001fe40007ffe0ff */
[----:B------:R-:W0:Y:S02]  /*273f0*/  SHFL.IDX PT, R3, R0, 0x1, 0x181f ;  /* 0x00381f0000037f89 */ /* 0x000e2400000e0000 */
        /* <DEDUP_REMOVED lines=24> */
[----:B0-----:R-:W-:-:S04]  /*27580*/  @!P3 IADD3 R3, P2, R31, R3, RZ ;  /* 0x000000031f03b210 */ /* 0x001fc80007f5e0ff */
[----:B-1----:R-:W-:-:S04]  /*27590*/  @!P3 IADD3.X R2, RZ, R2, RZ, P2, !PT ;  /* 0x00000002ff02b210 */ /* 0x002fc800017fe4ff */
        /* <DEDUP_REMOVED lines=27> */
[----:B0-----:R-:W-:Y:S02]  /*27750*/  IADD3 R2, R4, 0x60, RZ ;  /* 0x0000006004027810 */ /* 0x001fe40007ffe0ff */
[----:B------:R-:W0:Y:S02]  /*27760*/  SHFL.IDX PT, R3, R0, 0x6, 0x181f ;  /* 0x00d81f0000037f89 */ /* 0x000e2400000e0000 */
[----:B------:R-:W-:-:S02]  /*27770*/  ISETP.GE.AND P3, PT, R2, R6, PT ;  /* 0x000000060200720c */ /* 0x000fc40003f66270 */
[----:B------:R-:W-:Y:S04]  /*27780*/  SHFL.IDX PT, R0, R0, 0x7, 0x181f ;  /* 0x00f81f0000007f89 */ /* 0x000fe800000e0000 */
[----:B------:R-:W1:Y:S04]  /*27790*/  SHFL.IDX PT, R2, R5, 0x6, 0x181f ;  /* 0x00d81f0005027f89 */ /* 0x000e6800000e0000 */
[----:B------:R-:W2:Y:S03]  /*277a0*/  SHFL.IDX PT, R5, R5, 0x7, 0x181f ;  /* 0x00f81f0005057f89 */ /* 0x000ea600000e0000 */
[----:B0-----:R-:W-:-:S05]  /*277b0*/  @!P3 IADD3 R3, P2, R31, R3, RZ ;  /* 0x000000031f03b210 */ /* 0x001fca0007f5e0ff */
[----:B-1----:R-:W-:-:S05]  /*277c0*/  @!P3 IMAD.X R2, RZ, RZ, R2, P2 ;  /* 0x000000ffff02b224 */ /* 0x002fca00010e0602 */
[----:B------:R-:W-:-:S04]  /*277d0*/  @!P3 LOP3.LUT R3, R3, R2, RZ, 0x3c, !PT ;  /* 0x000000020303b212 */ /* 0x000fc800078e3cff */
[----:B------:R-:W-:-:S04]  /*277e0*/  @!P3 LOP3.LUT R2, R3, R2, RZ, 0x3c, !PT ;  /* 0x000000020302b212 */ /* 0x000fc800078e3cff */
[----:B------:R-:W-:-:S05]  /*277f0*/  @!P3 LOP3.LUT R3, R3, R2, RZ, 0x3c, !PT ;  /* 0x000000020303b212 */ /* 0x000fca00078e3cff */
[----:B------:R1:W-:Y:S04]  /*27800*/  @!P3 LDGSTS.E.BYPASS.LTC128B.128 [R9+0x23400], desc[UR36][R2.64], !P0 ;  /* 0x234000000209bfae */ /* 0x0003e8000c101d64 */
[----:B--2---:R1:W-:Y:S02]  /*27810*/  @!P3 LDGSTS.E.BYPASS.LTC128B.128 [R9+0x27400], desc[UR36][R2.64+0x80], !P1 ;  /* 0x274000800209bfae */ /* 0x0043e4000c901d64 */
.L_x_1133:
[----:B------:R-:W-:Y:S01]  /*27820*/  VIADD R4, R4, 0x70 ;  /* 0x0000007004047836 */ /* 0x000fe20000000000 */
[----:B------:R-:W-:Y:S04]  /*27830*/  BSSY B0, `(.L_x_769) ;  /* 0x000000a000007945 */ /* 0x000fe80003800000 */
[----:B------:R-:W-:-:S13]  /*27840*/  ISETP.GE.AND P2, PT, R4, R6, PT ;  /* 0x000000060400720c */ /* 0x000fda0003f46270 */
[----:B------:R-:W-:Y:S05]  /*27850*/  @P2 BRA `(.L_x_770) ;  /* 0x00000000001c2947 */ /* 0x000fea0003800000 */
[----:B01----:R-:W-:-:S05]  /*27860*/  IADD3 R2, P2, R31, R0, RZ ;  /* 0x000000001f027210 */ /* 0x003fca0007f5e0ff */
[----:B------:R-:W-:-:S05]  /*27870*/  IMAD.X R3, RZ, RZ, R5, P2 ;  /* 0x000000ffff037224 */ /* 0x000fca00010e0605 */
[----:B------:R-:W-:Y:S01]  /*27880*/  @!PT LDS RZ, [RZ] ;  /* 0x00000000fffff984 */ /* 0x000fe20000000800 */
[----:B------:R-:W-:Y:S01]  /*27890*/  @!PT LDS RZ, [RZ] ;  /* 0x00000000fffff984 */ /* 0x000fe20000000800 */
[----:B------:R-:W-:Y:S01]  /*278a0*/  @!PT LDS RZ, [RZ] ;  /* 0x00000000fffff984 */ /* 0x000fe20000000800 */
[----:B------:R2:W-:Y:S04]  /*278b0*/  LDGSTS.E.BYPASS.LTC128B.128 [R9+0x23c00], desc[UR36][R2.64], !P0 ;  /* 0x23c0000002097fae */ /* 0x0005e8000c101d64 */
[----:B------:R2:W-:Y:S02]  /*278c0*/  LDGSTS.E.BYPASS.LTC128B.128 [R9+0x27c00], desc[UR36][R2.64+0x80], !P1 ;  /* 0x27c0008002097fae */ /* 0x0005e4000c901d64 */
.L_x_770:
[----:B------:R-:W-:Y:S05]  /*278d0*/  BSYNC B0 ;  /* 0x0000000000007941 */ /* 0x000fea0003800000 */
.L_x_769:
[----:B------:R-:W-:Y:S01]  /*278e0*/  NOP ;  /* 0x0000000000007918 */ /* 0x000fe20000000000 */
[----:B------:R-:W-:-:S13]  /*278f0*/  PLOP3.LUT P0, PT, PT, PT, PT, 0x80, 0x0 ;  /* 0x000000000000781c */ /* 0x000fda0003f0f070 */
.L_x_771:
[----:B------:R-:W-:Y:S02]  /*27900*/  PLOP3.LUT P1, PT, P1, P0, PT, 0xa2, 0x0 ;  /* 0x000000000000781c */ /* 0x000fe40000f21472 */
[----:B------:R-:W-:-:S08]  /*27910*/  @P0 R2UR P1, UR4, R16 ;  /* 0x00000000100402ca */ /* 0x000fd00000020000 */
[----:B------:R-:W-:-:S05]  /*27920*/  @P0 PLOP3.LUT P0, PT, P1, PT, PT, 0x80, 0x0 ;  /* 0x000000000000081c */ /* 0x000fca0000f0f070 */
[----:B------:R-:W-:Y:S01]  /*27930*/  @!P1 SYNCS.ARRIVE.TRANS64.RED.A0T1 RZ, [UR4+0x38800], RZ ;  /* 0x038800ffffff99a7 */ /* 0x000fe20008200404 */
[----:B------:R-:W-:Y:S07]  /*27940*/  @!P1 ARRIVES.LDGSTSBAR.64.TRANSCNT [UR4+0x38800] ;  /* 0x03880000ff0099b0 */ /* 0x000fee0008000a84 */
[----:B------:R-:W-:Y:S05]  /*27950*/  @P0 BRA.U.ANY `(.L_x_771) ;  /* 0xfffffffd00e80947 */ /* 0x000fea000393ffff */
[----:B012---:R-:W2:Y:S02]  /*27960*/  LDL.LU R2, [R1+0x3c] ;  /* 0x00003c0001027983 */ /* 0x007ea40000300800 */
[----:B--2---:R-:W-:-:S05]  /*27970*/  VIADD R2, R2, 0x1 ;  /* 0x0000000102027836 */ /* 0x004fca0000000000 */
[----:B------:R0:W-:Y:S01]  /*27980*/  STL [R1+0x3c], R2 ;  /* 0x00003c0201007387 */ /* 0x0001e20000100800 */
[----:B------:R-:W-:-:S04]  /*27990*/  LEA.HI R0, R2, R2, RZ, 0x1 ;  /* 0x0000000202007211 */ /* 0x000fc800078f08ff */
[----:B------:R-:W-:-:S04]  /*279a0*/  LOP3.LUT R0, R0, 0xfffffffe, RZ, 0xc0, !PT ;  /* 0xfffffffe00007812 */ /* 0x000fc800078ec0ff */
[----:B------:R-:W-:-:S04]  /*279b0*/  IADD3 R0, R2, -R0, RZ ;  /* 0x8000000002007210 */ /* 0x000fc80007ffe0ff */
        /* <DEDUP_REMOVED lines=9> */
.L_x_1134:
[----:B------:R-:W-:Y:S05]  /*27a50*/  BSYNC B0 ;  /* 0x0000000000007941 */ /* 0x000fea0003800000 */
.L_x_772:
[----:B------:R-:W-:Y:S05]  /*27a60*/  @!P1 BRA `(.L_x_774) ;  /* 0x0000001800789947 */ /* 0x000fea0003800000 */
[----:B------:R-:W-:Y:S02]  /*27a70*/  IMAD.MOV.U32 R9, RZ, RZ, R29 ;  /* 0x000000ffff097224 */ /* 0x000fe400078e001d */
[----:B------:R-:W-:-:S07]  /*27a80*/  IMAD.MOV.U32 R10, RZ, RZ, R32 ;  /* 0x000000ffff0a7224 */ /* 0x000fce00078e0020 */
.L_x_794:
[----:B-1----:R-:W2:Y:S01]  /*27a90*/  LDL R2, [R1] ;  /* 0x0000000001027983 */ /* 0x002ea20000100800 */
[----:B0-----:R-:W1:Y:S03]  /*27aa0*/  LDC R5, c[0x0][0x430] ;  /* 0x00010c00ff057b82 */ /* 0x001e660000000800 */
[----:B------:R-:W3:Y:S01]  /*27ab0*/  LDL R6, [R1+0x4] ;  /* 0x0000040001067983 */ /* 0x000ee20000100800 */
[----:B------:R-:W4:Y:S01]  /*27ac0*/  S2R R0, SR_TID.X ;  /* 0x0000000000007919 */ /* 0x000f220000002100 */
[----:B-1----:R-:W-:-:S13]  /*27ad0*/  ISETP.NE.AND P0, PT, R5, 0x1, PT ;  /* 0x000000010500780c */ /* 0x002fda0003f05270 */
[----:B------:R-:W1:Y:S01]  /*27ae0*/  @P0 LDC R4, c[0x0][0x434] ;  /* 0x00010d00ff040b82 */ /* 0x000e620000000800 */
[----:B----4-:R-:W-:Y:S01]  /*27af0*/  LOP3.LUT R0, R0, 0x7f, RZ, 0xc0, !PT ;  /* 0x0000007f00007812 */ /* 0x010fe200078ec0ff */
[----:B------:R-:W-:Y:S05]  /*27b00*/  YIELD ;  /* 0x0000000000007946 */ /* 0x000fea0003800000 */
[----:B------:R-:W-:Y:S01]  /*27b10*/  ULDC.64 UR4, c[0x0][0x428] ;  /* 0x00010a0000047ab9 */ /* 0x000fe20000000a00 */
[----:B--2---:R-:W-:Y:S02]  /*27b20*/  LOP3.LUT P2, RZ, R2, 0x4, RZ, 0xc0, !PT ;  /* 0x0000000402ff7812 */ /* 0x004fe4000784c0ff */
[----:B------:R-:W-:-:S02]  /*27b30*/  SHF.R.U32.HI R2, RZ, 0x3, R0 ;  /* 0x00000003ff027819 */ /* 0x000fc40000011600 */
[----:B------:R-:W2:Y:S03]  /*27b40*/  @P0 LDC R0, c[0x0][0x438] ;  /* 0x00010e00ff000b82 */ /* 0x000ea60000000800 */
[----:B0-----:R-:W-:-:S05]  /*27b50*/  IMAD R3, R25, 0x80, R2 ;  /* 0x0000008019037824 */ /* 0x001fca00078e0202 */
[----:B------:R-:W-:-:S05]  /*27b60*/  IADD3 R3, R31, R3, R37 ;  /* 0x000000031f037210 */ /* 0x000fca0007ffe025 */
[----:B-1----:R-:W-:Y:S01]  /*27b70*/  @P0 IMAD.HI.U32 R4, R3, R4, RZ ;  /* 0x0000000403040227 */ /* 0x002fe200078e00ff */
[----:B------:R-:W-:-:S04]  /*27b80*/  MOV R2, R3 ;  /* 0x0000000300027202 */ /* 0x000fc80000000f00 */
[----:B--2---:R-:W-:-:S05]  /*27b90*/  @P0 SHF.R.U32.HI R2, RZ, R0, R4 ;  /* 0x00000000ff020219 */ /* 0x004fca0000011604 */
[----:B------:R-:W-:-:S04]  /*27ba0*/  IMAD.MOV R0, RZ, RZ, -R2 ;  /* 0x000000ffff007224 */ /* 0x000fc800078e0a02 */
[----:B------:R-:W-:Y:S01]  /*27bb0*/  IMAD R5, R5, R0, R3 ;  /* 0x0000000005057224 */ /* 0x000fe200078e0203 */
[----:B------:R-:W-:Y:S01]  /*27bc0*/  SHF.R.S32.HI R3, RZ, 0x1f, R2 ;  /* 0x0000001fff037819 */ /* 0x000fe20000011402 */
[----:B---3--:R-:W-:-:S04]  /*27bd0*/  IMAD R0, R6, UR4, RZ ;  /* 0x0000000406007c24 */ /* 0x008fc8000f8e02ff */
[C---:B------:R-:W-:Y:S02]  /*27be0*/  IMAD R0, R35.reuse, UR5, R0 ;  /* 0x0000000523007c24 */ /* 0x040fe4000f8e0200 */
[----:B------:R-:W-:Y:S01]  /*27bf0*/  IMAD.WIDE.U32 R2, R35, UR4, R2 ;  /* 0x0000000423027c25 */ /* 0x000fe2000f8e0002 */
[----:B------:R-:W-:-:S03]  /*27c00*/  ULDC.64 UR4, c[0x0][0x418] ;  /* 0x0001060000047ab9 */ /* 0x000fc60000000a00 */
[----:B------:R-:W-:Y:S01]  /*27c10*/  IMAD.IADD R0, R0, 0x1, R3 ;  /* 0x0000000100007824 */ /* 0x000fe200078e0203 */
[----:B------:R-:W-:-:S04]  /*27c20*/  LEA R6, P0, R2, UR4, 0x2 ;  /* 0x0000000402067c11 */ /* 0x000fc8000f8010ff */
[----:B------:R-:W-:-:S05]  /*27c30*/  LEA.HI.X R7, R2, UR5, R0, 0x2, P0 ;  /* 0x0000000502077c11 */ /* 0x000fca00080f1400 */
[----:B------:R-:W2:Y:S01]  /*27c40*/  LDG.E R6, desc[UR36][R6.64] ;  /* 0x0000002406067981 */ /* 0x000ea2000c1e1900 */
[----:B------:R-:W-:-:S05]  /*27c50*/  VIADD R29, R9, 0x1 ;  /* 0x00000001091d7836 */ /* 0x000fca0000000000 */
[----:B------:R-:W-:-:S04]  /*27c60*/  ISETP.NE.AND P0, PT, R29, 0x2, PT ;  /* 0x000000021d00780c */ /* 0x000fc80003f05270 */
[----:B------:R-:W-:Y:S02]  /*27c70*/  SEL R32, RZ, 0x1, P0 ;  /* 0x00000001ff207807 */ /* 0x000fe40000000000 */
[C---:B------:R-:W-:Y:S01]  /*27c80*/  ISETP.GT.AND P1, PT, R25.reuse, R36, PT ;  /* 0x000000241900720c */ /* 0x040fe20003f24270 */
[----:B------:R-:W-:Y:S01]  /*27c90*/  VIADD R25, R25, 0xffffffff ;  /* 0xffffffff19197836 */ /* 0x000fe20000000000 */
[----:B------:R-:W-:Y:S02]  /*27ca0*/  SEL R29, R29, RZ, P0 ;  /* 0x000000ff1d1d7207 */ /* 0x000fe40000000000 */
[----:B------:R-:W-:Y:S02]  /*27cb0*/  LOP3.LUT R32, R10, R32, RZ, 0x3c, !PT ;  /* 0x000000200a207212 */ /* 0x000fe400078e3cff */
[----:B--2---:R-:W-:Y:S01]  /*27cc0*/  SHF.R.S32.HI R21, RZ, 0x1f, R6 ;  /* 0x0000001fff157819 */ /* 0x004fe20000011406 */
[----:B------:R-:W-:Y:S06]  /*27cd0*/  @!P2 BRA `(.L_x_775) ;  /* 0x000000000004a947 */ /* 0x000fec0003800000 */
[----:B------:R-:W-:Y:S01]  /*27ce0*/  BPT.TRAP 0x1 ;  /* 0x000000040000795c */ /* 0x000fe20000300000 */
.L_x_775:
[----:B------:R-:W-:Y:S01]  /*27cf0*/  LEA R0, R29, R16, 0x3 ;  /* 0x000000101d007211 */ /* 0x000fe200078e18ff */
[----:B------:R-:W-:Y:S01]  /*27d00*/  BSSY B0, `(.L_x_776) ;  /* 0x0000005000007945 */ /* 0x000fe20003800000 */
[----:B------:R-:W-:Y:S02]  /*27d10*/  SHF.L.U32 R22, R32, 0x1f, RZ ;  /* 0x0000001f20167819 */ /* 0x000fe400000006ff */
[----:B------:R-:W-:Y:S02]  /*27d20*/  SHF.R.S32.HI R20, RZ, 0x1f, R5 ;  /* 0x0000001fff147819 */ /* 0x000fe40000011405 */
[----:B------:R-:W0:Y:S02]  /*27d30*/  SYNCS.PHASECHK.TRANS64.TRYWAIT P0, [R0+URZ+0x38880], R22 ;  /* 0x03888016000075a7 */ /* 0x000e24000800017f */
[----:B0-----:R-:W-:Y:S05]  /*27d40*/  @!P0 BRA `(.L_x_777) ;  /* 0x000000b400848947 */ /* 0x001fea0003800000 */
.L_x_1135:
[----:B------:R-:W-:Y:S05]  /*27d50*/  BSYNC B0 ;  /* 0x0000000000007941 */ /* 0x000fea0003800000 */
.L_x_776:
        /* <DEDUP_REMOVED lines=25> */
[----:B------:R-:W-:-:S03]  /*27ef0*/  IADD3 R4, R16, R4, RZ ;  /* 0x0000000410047210 */ /* 0x000fc60007ffe0ff */
        /* <DEDUP_REMOVED lines=32> */
[----:B-1----:R-:W-:-:S04]  /*28100*/  IADD3 R2, P0, R31, R2, RZ ;  /* 0x000000021f027210 */ /* 0x002fc80007f1e0ff */
[----:B--2---:R-:W-:-:S05]  /*28110*/  IADD3.X R3, RZ, R3, RZ, P0, !PT ;  /* 0x00000003ff037210 */ /* 0x004fca00007fe4ff */
        /* <DEDUP_REMOVED lines=10> */
.L_x_1153:
        /* <DEDUP_REMOVED lines=9> */
.L_x_779:
[----:B------:R-:W-:Y:S02]  /*28250*/  PLOP3.LUT P2, PT, P2, P0, PT, 0xa2, 0x0 ;  /* 0x000000000000781c */ /* 0x000fe40001741472 */
[----:B------:R-:W-:-:S08]  /*28260*/  @P0 R2UR P2, UR4, R0 ;  /* 0x00000000000402ca */ /* 0x000fd00000040000 */
[----:B------:R-:W-:-:S05]  /*28270*/  @P0 PLOP3.LUT P0, PT, P2, PT, PT, 0x80, 0x0 ;  /* 0x000000000000081c */ /* 0x000fca000170f070 */
[----:B------:R-:W-:Y:S01]  /*28280*/  @!P2 SYNCS.ARRIVE.TRANS64.RED.A0T1 RZ, [UR4+0x38870], RZ ;  /* 0x038870ffffffa9a7 */ /* 0x000fe20008200404 */
[----:B------:R-:W-:Y:S07]  /*28290*/  @!P2 ARRIVES.LDGSTSBAR.64.TRANSCNT [UR4+0x38870] ;  /* 0x03887000ff00a9b0 */ /* 0x000fee0008000a84 */
[----:B------:R-:W-:Y:S05]  /*282a0*/  @P0 BRA.U.ANY `(.L_x_779) ;  /* 0xfffffffd00e80947 */ /* 0x000fea000393ffff */
[----:B------:R-:W-:Y:S01]  /*282b0*/  NOP ;  /* 0x0000000000007918 */ /* 0x000fe20000000000 */
[----:B--2---:R-:W2:Y:S02]  /*282c0*/  LDL R2, [R1] ;  /* 0x0000000001027983 */ /* 0x004ea40000100800 */
[----:B--2---:R-:W-:-:S13]  /*282d0*/  LOP3.LUT P3, RZ, R2, 0x4, RZ, 0xc0, !PT ;  /* 0x0000000402ff7812 */ /* 0x004fda000786c0ff */
[----:B------:R-:W-:Y:S05]  /*282e0*/  @!P3 BRA `(.L_x_780) ;  /* 0x000000000004b947 */ /* 0x000fea0003800000 */
[----:B------:R-:W-:Y:S01]  /*282f0*/  BPT.TRAP 0x1 ;  /* 0x000000040000795c */ /* 0x000fe20000300000 */
.L_x_780:
[----:B------:R2:W-:Y:S01]  /*28300*/  SYNCS.ARRIVE.TRANS64.A1T0 RZ, [R0+URZ+0x38870], RZ ;  /* 0x038870ff00ff79a7 */ /* 0x0005e2000810003f */
[----:B------:R-:W-:Y:S05]  /*28310*/  @!P3 BRA `(.L_x_781) ;  /* 0x000000000004b947 */ /* 0x000fea0003800000 */
[----:B------:R-:W-:Y:S01]  /*28320*/  BPT.TRAP 0x1 ;  /* 0x000000040000795c */ /* 0x000fe20000300000 */
.L_x_781:
[----:B------:R-:W3:Y:S01]  /*28330*/  SYNCS.PHASECHK.TRANS64.TRYWAIT P0, [R0+URZ+0x38840], R22 ;  /* 0x03884016000075a7 */ /* 0x000ee2000800017f */
[----:B------:R-:W-:Y:S04]  /*28340*/  BSSY B0, `(.L_x_782) ;  /* 0x0000002000007945 */ /* 0x000fe80003800000 */
[----:B---3--:R-:W-:Y:S05]  /*28350*/  @!P0 BRA `(.L_x_783) ;  /* 0x000000b8005c8947 */ /* 0x008fea0003800000 */
.L_x_1154:
[----:B------:R-:W-:Y:S05]  /*28360*/  BSYNC B0 ;  /* 0x0000000000007941 */ /* 0x000fea0003800000 */
.L_x_782:
        /* <DEDUP_REMOVED lines=24> */
[----:B-1----:R-:W-:-:S04]  /*284f0*/  IADD3 R2, P0, R31, R2, RZ ;  /* 0x000000021f027210 */ /* 0x002fc80007f1e0ff */
[----:B----4-:R-:W-:-:S05]  /*28500*/  IADD3.X R3, RZ, R3, RZ, P0, !PT ;  /* 0x00000003ff037210 */ /* 0x010fca00007fe4ff */
        /* <DEDUP_REMOVED lines=29> */
[----:B-1----:R-:W-:-:S04]  /*286e0*/  IADD3 R2, P0, R31, R2, RZ ;  /* 0x000000021f027210 */ /* 0x002fc80007f1e0ff */
[----:B----4-:R-:W-:-:S05]  /*286f0*/  IADD3.X R3, RZ, R3, RZ, P0, !PT ;  /* 0x00000003ff037210 */ /* 0x010fca00007fe4ff */
        /* <DEDUP_REMOVED lines=10> */
.L_x_1172:
        /* <DEDUP_REMOVED lines=9> */
.L_x_785:
[----:B------:R-:W-:Y:S02]  /*28830*/  PLOP3.LUT P2, PT, P2, P0, PT, 0xa2, 0x0 ;  /* 0x000000000000781c */ /* 0x000fe40001741472 */
[----:B------:R-:W-:-:S08]  /*28840*/  @P0 R2UR P2, UR4, R0 ;  /* 0x00000000000402ca */ /* 0x000fd00000040000 */
[----:B------:R-:W-:-:S05]  /*28850*/  @P0 PLOP3.LUT P0, PT, P2, PT, PT, 0x80, 0x0 ;  /* 0x000000000000081c */ /* 0x000fca000170f070 */
[----:B------:R-:W-:Y:S01]  /*28860*/  @!P2 SYNCS.ARRIVE.TRANS64.RED.A0T1 RZ, [UR4+0x38830], RZ ;  /* 0x038830ffffffa9a7 */ /* 0x000fe20008200404 */
[----:B------:R-:W-:Y:S07]  /*28870*/  @!P2 ARRIVES.LDGSTSBAR.64.TRANSCNT [UR4+0x38830] ;  /* 0x03883000ff00a9b0 */ /* 0x000fee0008000a84 */
[----:B------:R-:W-:Y:S05]  /*28880*/  @P0 BRA.U.ANY `(.L_x_785) ;  /* 0xfffffffd00e80947 */ /* 0x000fea000393ffff */
[----:B------:R-:W-:Y:S01]  /*28890*/  NOP ;  /* 0x0000000000007918 */ /* 0x000fe20000000000 */
[----:B0-----:R-:W4:Y:S02]  /*288a0*/  LDL R2, [R1] ;  /* 0x0000000001027983 */ /* 0x001f240000100800 */
[----:B----4-:R-:W-:-:S13]  /*288b0*/  LOP3.LUT P3, RZ, R2, 0x4, RZ, 0xc0, !PT ;  /* 0x0000000402ff7812 */ /* 0x010fda000786c0ff */
[----:B------:R-:W-:Y:S05]  /*288c0*/  @!P3 BRA `(.L_x_786) ;  /* 0x000000000004b947 */ /* 0x000fea0003800000 */
[----:B------:R-:W-:Y:S01]  /*288d0*/  BPT.TRAP 0x1 ;  /* 0x000000040000795c */ /* 0x000fe20000300000 */
.L_x_786:
[----:B------:R2:W-:Y:S02]  /*288e0*/  SYNCS.ARRIVE.TRANS64.A1T0 RZ, [R0+URZ+0x38830], RZ ;  /* 0x038830ff00ff79a7 */ /* 0x0005e4000810003f */
[----:B--23--:R-:W-:-:S05]  /*288f0*/  IMAD.U32 R0, RZ, RZ, UR38 ;  /* 0x00000026ff007e24 */ /* 0x00cfca000f8e00ff */
[----:B------:R-:W-:-:S13]  /*28900*/  ISETP.NE.AND P0, PT, R0, 0x3, PT ;  /* 0x000000030000780c */ /* 0x000fda0003f05270 */
[----:B------:R-:W-:Y:S05]  /*28910*/  @!P0 BRA `(.L_x_787) ;  /* 0x0000000000048947 */ /* 0x000fea0003800000 */
[----:B------:R-:W-:Y:S01]  /*28920*/  BPT.TRAP 0x1 ;  /* 0x000000040000795c */ /* 0x000fe20000300000 */
.L_x_787:
[----:B------:R-:W-:Y:S01]  /*28930*/  LOP3.LUT R0, R10, 0x1, RZ, 0x3c, !PT ;  /* 0x000000010a007812 */ /* 0x000fe200078e3cff */
[----:B------:R-:W-:Y:S01]  /*28940*/  IMAD R2, R9, 0x8, R16 ;  /* 0x0000000809027824 */ /* 0x000fe200078e0210 */
[----:B------:R-:W-:Y:S02]  /*28950*/  BSSY B0, `(.L_x_788) ;  /* 0x0000004000007945 */ /* 0x000fe40003800000 */
[----:B------:R-:W-:-:S04]  /*28960*/  SHF.L.U32 R0, R0, 0x1f, RZ ;  /* 0x0000001f00007819 */ /* 0x000fc800000006ff */
[----:B------:R-:W0:Y:S02]  /*28970*/  SYNCS.PHASECHK.TRANS64.TRYWAIT P2, [R2+URZ+0x38870], R0 ;  /* 0x03887000020075a7 */ /* 0x000e24000804017f */
[----:B0-----:R-:W-:Y:S05]  /*28980*/  @!P2 BRA `(.L_x_789) ;  /* 0x000000bc0028a947 */ /* 0x001fea0003800000 */
.L_x_1173:
[----:B------:R-:W-:Y:S05]  /*28990*/  BSYNC B0 ;  /* 0x0000000000007941 */ /* 0x000fea0003800000 */
.L_x_788:
[----:B------:R-:W2:Y:S02]  /*289a0*/  LDL R3, [R1] ;  /* 0x0000000001037983 */ /* 0x000ea40000100800 */
[----:B--2---:R-:W-:-:S13]  /*289b0*/  LOP3.LUT P2, RZ, R3, 0x4, RZ, 0xc0, !PT ;  /* 0x0000000403ff7812 */ /* 0x004fda000784c0ff */
[----:B------:R-:W-:Y:S05]  /*289c0*/  @!P2 BRA `(.L_x_790) ;  /* 0x000000000004a947 */ /* 0x000fea0003800000 */
[----:B------:R-:W-:Y:S01]  /*289d0*/  BPT.TRAP 0x1 ;  /* 0x000000040000795c */ /* 0x000fe20000300000 */
.L_x_790:
[----:B------:R-:W-:Y:S02]  /*289e0*/  SHF.L.U32 R3, R10, 0x1f, RZ ;  /* 0x0000001f0a037819 */ /* 0x000fe400000006ff */
[----:B0-----:R-:W-:Y:S02]  /*289f0*/  SHF.L.U32 R0, R9, 0xf, RZ ;  /* 0x0000000f09007819 */ /* 0x001fe400000006ff */
[----:B------:R-:W0:Y:S02]  /*28a00*/  SYNCS.PHASECHK.TRANS64.TRYWAIT P2, [R2+URZ+0x38860], R3 ;  /* 0x03886003020075a7 */ /* 0x000e24000804017f */
[----:B0-----:R-:W-:Y:S05]  /*28a10*/  @!P2 BRA `(.L_x_791) ;  /* 0x000000bc0018a947 */ /* 0x001fea0003800000 */
.L_x_1174:
[----:B------:R-:W2:Y:S04]  /*28a20*/  LDL R4, [R1] ;  /* 0x0000000001047983 */ /* 0x000ea80000100800 */
[----:B------:R-:W3:Y:S01]  /*28a30*/  LDL R8, [R1+0x1c] ;  /* 0x00001c0001087983 */ /* 0x000ee20000100800 */
[----:B0-----:R-:W-:Y:S01]  /*28a40*/  LOP3.LUT R3, R0, R19, RZ, 0xfc, !PT ;  /* 0x0000001300037212 */ /* 0x001fe200078efcff */
[----:B------:R-:W-:Y:S05]  /*28a50*/  WARPSYNC.ALL ;  /* 0x0000000000007948 */ /* 0x000fea0003800000 */
[----:B------:R-:W4:Y:S01]  /*28a60*/  LDL R21, [R1+0x10] ;  /* 0x0000100001157983 */ /* 0x000f220000100800 */
[----:B------:R-:W-:-:S02]  /*28a70*/  IMAD.IADD R3, R16, 0x1, R3 ;  /* 0x0000000110037824 */ /* 0x000fc400078e0203 */
[C---:B------:R-:W-:Y:S01]  /*28a80*/  VIADD R22, R0.reuse, 0x2000 ;  /* 0x0000200000167836 */ /* 0x040fe20000000000 */
[----:B------:R-:W5:Y:S01]  /*28a90*/  LDL R26, [R1+0xc] ;  /* 0x00000c00011a7983 */ /* 0x000f620000100800 */
[----:B------:R-:W-:Y:S01]  /*28aa0*/  VIADD R20, R0, 0x6000 ;  /* 0x0000600000147836 */ /* 0x000fe20000000000 */
[----:B--2---:R-:W-:Y:S02]  /*28ab0*/  LOP3.LUT P2, RZ, R4, 0x4, RZ, 0xc0, !PT ;  /* 0x0000000404ff7812 */ /* 0x004fe4000784c0ff */
[----:B-1----:R3:W0:Y:S02]  /*28ac0*/  LDSM.16.MT88.4 R4, [R3+0x10400] ;  /* 0x010400000304783b */ /* 0x0026240000004200 */
[----:B---3--:R-:W-:-:S05]  /*28ad0*/  IADD3 R3, R16, R8, R0 ;  /* 0x0000000810037210 */ /* 0x008fca0007ffe000 */
[----:B------:R-:W1:Y:S01]  /*28ae0*/  LDSM.16.MT88.4 R8, [R3+0x10400] ;  /* 0x010400000308783b */ /* 0x000e620000004200 */
[C-C-:B0-----:R-:W-:Y:S02]  /*28af0*/  PRMT R12, R4.reuse, 0x6420, R5.reuse ;  /* 0x00006420040c7816 */ /* 0x141fe40000000005 */
[----:B------:R-:W-:Y:S02]  /*28b00*/  PRMT R13, R4, 0x7531, R5 ;  /* 0x00007531040d7816 */ /* 0x000fe40000000005 */
[----:B------:R-:W-:Y:S02]  /*28b10*/  LOP3.LUT R4, R0, R28, RZ, 0xfc, !PT ;  /* 0x0000001c00047212 */ /* 0x000fe400078efcff */
[C-C-:B------:R-:W-:Y:S02]  /*28b20*/  PRMT R14, R6.reuse, 0x6420, R7.reuse ;  /* 0x00006420060e7816 */ /* 0x140fe40000000007 */
[----:B------:R-:W-:Y:S01]  /*28b30*/  PRMT R15, R6, 0x7531, R7 ;  /* 0x00007531060f7816 */ /* 0x000fe20000000007 */
[----:B------:R-:W-:Y:S01]  /*28b40*/  IMAD.IADD R4, R18, 0x1, R4 ;  /* 0x0000000112047824 */ /* 0x000fe200078e0204 */
[----:B-1----:R-:W-:-:S04]  /*28b50*/  PRMT R5, R8, 0x7531, R9 ;  /* 0x0000753108057816 */ /* 0x002fc80000000009 */
[----:B------:R0:W-:Y:S01]  /*28b60*/  STSM.16.M88.4 [R4], R12 ;  /* 0x0000000c04007844 */ /* 0x0001e20000000200 */
[C-C-:B------:R-:W-:Y:S02]  /*28b70*/  PRMT R6, R10.reuse, 0x6420, R11.reuse ;  /* 0x000064200a067816 */ /* 0x140fe4000000000b */
[----:B------:R-:W-:Y:S02]  /*28b80*/  PRMT R7, R10, 0x7531, R11 ;  /* 0x000075310a077816 */ /* 0x000fe4000000000b */
[----:B0-----:R-:W-:Y:S02]  /*28b90*/  PRMT R4, R8, 0x6420, R9 ;  /* 0x0000642008047816 */ /* 0x001fe40000000009 */
[----:B------:R-:W-:Y:S02]  /*28ba0*/  LOP3.LUT R8, R22, R28, RZ, 0xfc, !PT ;  /* 0x0000001c16087212 */ /* 0x000fe400078efcff */
[----:B------:R-:W-:-:S03]  /*28bb0*/  IADD3 R12, R0, 0x4000, RZ ;  /* 0x00004000000c7810 */ /* 0x000fc60007ffe0ff */
[----:B------:R-:W-:-:S05]  /*28bc0*/  IMAD.IADD R8, R18, 0x1, R8 ;  /* 0x0000000112087824 */ /* 0x000fca00078e0208 */
[----:B------:R0:W-:Y:S02]  /*28bd0*/  STSM.16.M88.4 [R8], R4 ;  /* 0x0000000408007844 */ /* 0x0001e40000000200 */
[----:B0-----:R-:W-:-:S05]  /*28be0*/  LOP3.LUT R4, R12, R19, RZ, 0xfc, !PT ;  /* 0x000000130c047212 */ /* 0x001fca00078efcff */
[----:B------:R-:W-:-:S05]  /*28bf0*/  IMAD.IADD R4, R16, 0x1, R4 ;  /* 0x0000000110047824 */ /* 0x000fca00078e0204 */
[----:B------:R-:W0:Y:S01]  /*28c00*/  LDSM.16.MT88.4 R8, [R4+0x10400] ;  /* 0x010400000408783b */ /* 0x000e220000004200 */
[----:B------:R-:W-:-:S05]  /*28c10*/  LOP3.LUT R12, R12, R28, RZ, 0xfc, !PT ;  /* 0x0000001c0c0c7212 */ /* 0x000fca00078efcff */
[----:B------:R-:W-:Y:S01]  /*28c20*/  IMAD.IADD R12, R18, 0x1, R12 ;  /* 0x00000001120c7824 */ /* 0x000fe200078e020c */
[C-C-:B0-----:R-:W-:Y:S02]  /*28c30*/  PRMT R4, R8.reuse, 0x6420, R9.reuse ;  /* 0x0000642008047816 */ /* 0x141fe40000000009 */
[----:B------:R-:W-:Y:S02]  /*28c40*/  PRMT R5, R8, 0x7531, R9 ;  /* 0x0000753108057816 */ /* 0x000fe40000000009 */
[C-C-:B------:R-:W-:Y:S02]  /*28c50*/  PRMT R6, R10.reuse, 0x6420, R11.reuse ;  /* 0x000064200a067816 */ /* 0x140fe4000000000b */
[----:B------:R-:W-:Y:S02]  /*28c60*/  PRMT R7, R10, 0x7531, R11 ;  /* 0x000075310a077816 */ /* 0x000fe4000000000b */
[----:B------:R-:W0:Y:S04]  /*28c70*/  LDSM.16.MT88.4 R8, [R3+0x14400] ;  /* 0x014400000308783b */ /* 0x000e280000004200 */
[----:B------:R1:W-:Y:S02]  /*28c80*/  STSM.16.M88.4 [R12], R4 ;  /* 0x000000040c007844 */ /* 0x0003e40000000200 */
[----:B-1----:R-:W-:-:S05]  /*28c90*/  LOP3.LUT R4, R20, R28, RZ, 0xfc, !PT ;  /* 0x0000001c14047212 */ /* 0x002fca00078efcff */
[----:B------:R-:W-:Y:S01]  /*28ca0*/  IMAD.IADD R4, R18, 0x1, R4 ;  /* 0x0000000112047824 */ /* 0x000fe200078e0204 */
[C-C-:B0-----:R-:W-:Y:S02]  /*28cb0*/  PRMT R12, R8.reuse, 0x6420, R9.reuse ;  /* 0x00006420080c7816 */ /* 0x141fe40000000009 */
[----:B------:R-:W-:Y:S02]  /*28cc0*/  PRMT R13, R8, 0x7531, R9 ;  /* 0x00007531080d7816 */ /* 0x000fe40000000009 */
[C-C-:B------:R-:W-:Y:S02]  /*28cd0*/  PRMT R14, R10.reuse, 0x6420, R11.reuse ;  /* 0x000064200a0e7816 */ /* 0x140fe4000000000b */
[----:B------:R-:W-:-:S05]  /*28ce0*/  PRMT R15, R10, 0x7531, R11 ;  /* 0x000075310a0f7816 */ /* 0x000fca000000000b */
[----:B------:R0:W-:Y:S02]  /*28cf0*/  STSM.16.M88.4 [R4], R12 ;  /* 0x0000000c04007844 */ /* 0x0001e40000000200 */
[----:B0-----:R-:W-:-:S04]  /*28d00*/  IADD3 R4, R0, 0x1000, RZ ;  /* 0x0000100000047810 */ /* 0x001fc80007ffe0ff */
[----:B------:R-:W-:-:S05]  /*28d10*/  LOP3.LUT R4, R4, R19, RZ, 0xfc, !PT ;  /* 0x0000001304047212 */ /* 0x000fca00078efcff */
[----:B------:R-:W-:-:S05]  /*28d20*/  IMAD.IADD R4, R16, 0x1, R4 ;  /* 0x0000000110047824 */ /* 0x000fca00078e0204 */
[----:B------:R-:W0:Y:S01]  /*28d30*/  LDSM.16.MT88.4 R8, [R4+0x10400] ;  /* 0x010400000408783b */ /* 0x000e220000004200 */
[----:B----4-:R-:W-:-:S05]  /*28d40*/  IMAD.IADD R23, R21, 0x1, R0 ;  /* 0x0000000115177824 */ /* 0x010fca00078e0200 */
[----:B------:R-:W-:Y:S02]  /*28d50*/  IADD3 R21, R18, R23, R28 ;  /* 0x0000001712157210 */ /* 0x000fe40007ffe01c */
[C-C-:B0-----:R-:W-:Y:S02]  /*28d60*/  PRMT R4, R8.reuse, 0x6420, R9.reuse ;  /* 0x0000642008047816 */ /* 0x141fe40000000009 */
[----:B------:R-:W-:Y:S02]  /*28d70*/  PRMT R5, R8, 0x7531, R9 ;  /* 0x0000753108057816 */ /* 0x000fe40000000009 */
[C-C-:B------:R-:W-:Y:S02]  /*28d80*/  PRMT R6, R10.reuse, 0x6420, R11.reuse ;  /* 0x000064200a067816 */ /* 0x140fe4000000000b */
[----:B------:R-:W-:Y:S02]  /*28d90*/  PRMT R7, R10, 0x7531, R11 ;  /* 0x000075310a077816 */ /* 0x000fe4000000000b */
[----:B------:R-:W0:Y:S04]  /*28da0*/  LDSM.16.MT88.4 R8, [R3+0x11400] ;  /* 0x011400000308783b */ /* 0x000e280000004200 */
[----:B------:R1:W-:Y:S01]  /*28db0*/  STSM.16.M88.4 [R21], R4 ;  /* 0x0000000415007844 */ /* 0x0003e20000000200 */
[----:B------:R-:W-:Y:S01]  /*28dc0*/  IADD3 R23, R18, R34, R23 ;  /* 0x0000002212177210 */ /* 0x000fe20007ffe017 */
[----:B-1----:R-:W-:-:S05]  /*28dd0*/  VIADD R4, R0, 0x5000 ;  /* 0x0000500000047836 */ /* 0x002fca0000000000 */
[----:B------:R-:W-:-:S05]  /*28de0*/  LOP3.LUT R4, R4, R19, RZ, 0xfc, !PT ;  /* 0x0000001304047212 */ /* 0x000fca00078efcff */
[----:B------:R-:W-:Y:S01]  /*28df0*/  IMAD.IADD R4, R16, 0x1, R4 ;  /* 0x0000000110047824 */ /* 0x000fe200078e0204 */
[C-C-:B0-----:R-:W-:Y:S02]  /*28e00*/  PRMT R12, R8.reuse, 0x6420, R9.reuse ;  /* 0x00006420080c7816 */ /* 0x141fe40000000009 */
[----:B------:R-:W-:Y:S02]  /*28e10*/  PRMT R13, R8, 0x7531, R9 ;  /* 0x00007531080d7816 */ /* 0x000fe40000000009 */
[C-C-:B------:R-:W-:Y:S02]  /*28e20*/  PRMT R14, R10.reuse, 0x6420, R11.reuse ;  /* 0x000064200a0e7816 */ /* 0x140fe4000000000b */
[----:B------:R-:W-:-:S05]  /*28e30*/  PRMT R15, R10, 0x7531, R11 ;  /* 0x000075310a0f7816 */ /* 0x000fca000000000b */
[----:B------:R-:W-:Y:S04]  /*28e40*/  STSM.16.M88.4 [R23], R12 ;  /* 0x0000000c17007844 */ /* 0x000fe80000000200 */
[----:B------:R-:W0:Y:S01]  /*28e50*/  LDSM.16.MT88.4 R8, [R4+0x10400] ;  /* 0x010400000408783b */ /* 0x000e220000004200 */
[----:B------:R-:W-:Y:S02]  /*28e60*/  LOP3.LUT R22, R22, R19, RZ, 0xfc, !PT ;  /* 0x0000001316167212 */ /* 0x000fe400078efcff */
[C-C-:B0-----:R-:W-:Y:S02]  /*28e70*/  PRMT R4, R8.reuse, 0x6420, R9.reuse ;  /* 0x0000642008047816 */ /* 0x141fe40000000009 */
[----:B------:R-:W-:Y:S02]  /*28e80*/  PRMT R5, R8, 0x7531, R9 ;  /* 0x0000753108057816 */ /* 0x000fe40000000009 */
[----:B------:R-:W-:-:S02]  /*28e90*/  PRMT R6, R10, 0x6420, R11 ;  /* 0x000064200a067816 */ /* 0x000fc4000000000b */
[----:B------:R-:W-:Y:S02]  /*28ea0*/  PRMT R7, R10, 0x7531, R11 ;  /* 0x000075310a077816 */ /* 0x000fe4000000000b */
[----:B------:R-:W0:Y:S04]  /*28eb0*/  LDSM.16.MT88.4 R8, [R3+0x15400] ;  /* 0x015400000308783b */ /* 0x000e280000004200 */
[----:B------:R-:W-:Y:S01]  /*28ec0*/  STSM.16.M88.4 [R21+0x4000], R4 ;  /* 0x0040000415007844 */ /* 0x000fe20000000200 */
[C-C-:B0-----:R-:W-:Y:S02]  /*28ed0*/  PRMT R12, R8.reuse, 0x6420, R9.reuse ;  /* 0x00006420080c7816 */ /* 0x141fe40000000009 */
[----:B------:R-:W-:Y:S02]  /*28ee0*/  PRMT R13, R8, 0x7531, R9 ;  /* 0x00007531080d7816 */ /* 0x000fe40000000009 */
[----:B------:R-:W-:-:S02]  /*28ef0*/  PRMT R14, R10, 0x6420, R11 ;  /* 0x000064200a0e7816 */ /* 0x000fc4000000000b */
[----:B------:R-:W-:Y:S02]  /*28f00*/  PRMT R15, R10, 0x7531, R11 ;  /* 0x000075310a0f7816 */ /* 0x000fe4000000000b */
[----:B------:R-:W-:-:S03]  /*28f10*/  IADD3 R8, R16, R22, RZ ;  /* 0x0000001610087210 */ /* 0x000fc60007ffe0ff */
[----:B------:R-:W-:Y:S04]  /*28f20*/  STSM.16.M88.4 [R23+0x4000], R12 ;  /* 0x0040000c17007844 */ /* 0x000fe80000000200 */
[----:B------:R-:W0:Y:S01]  /*28f30*/  LDSM.16.MT88.4 R8, [R8+0x10400] ;  /* 0x010400000808783b */ /* 0x000e220000004200 */
[----:B-----5:R-:W-:Y:S01]  /*28f40*/  IMAD.IADD R26, R26, 0x1, R0 ;  /* 0x000000011a1a7824 */ /* 0x020fe200078e0200 */
[----:B------:R-:W-:Y:S02]  /*28f50*/  LOP3.LUT R20, R20, R19, RZ, 0xfc, !PT ;  /* 0x0000001314147212 */ /* 0x000fe400078efcff */
[C-C-:B0-----:R-:W-:Y:S02]  /*28f60*/  PRMT R4, R8.reuse, 0x6420, R9.reuse ;  /* 0x0000642008047816 */ /* 0x141fe40000000009 */
[----:B------:R-:W-:-:S02]  /*28f70*/  PRMT R5, R8, 0x7531, R9 ;  /* 0x0000753108057816 */ /* 0x000fc40000000009 */
[C-C-:B------:R-:W-:Y:S02]  /*28f80*/  PRMT R6, R10.reuse, 0x6420, R11.reuse ;  /* 0x000064200a067816 */ /* 0x140fe4000000000b */
[----:B------:R-:W-:Y:S02]  /*28f90*/  PRMT R7, R10, 0x7531, R11 ;  /* 0x000075310a077816 */ /* 0x000fe4000000000b */
[----:B------:R-:W0:Y:S01]  /*28fa0*/  LDSM.16.MT88.4 R8, [R3+0x12400] ;  /* 0x012400000308783b */ /* 0x000e220000004200 */
[C---:B------:R-:W-:Y:S02]  /*28fb0*/  IADD3 R21, R18.reuse, R26, R28 ;  /* 0x0000001a12157210 */ /* 0x040fe40007ffe01c */
[----:B------:R-:W-:-:S03]  /*28fc0*/  IADD3 R26, R18, R34, R26 ;  /* 0x00000022121a7210 */ /* 0x000fc60007ffe01a */
[----:B------:R-:W-:Y:S01]  /*28fd0*/  STSM.16.M88.4 [R21], R4 ;  /* 0x0000000415007844 */ /* 0x000fe20000000200 */
[C-C-:B0-----:R-:W-:Y:S02]  /*28fe0*/  PRMT R12, R8.reuse, 0x6420, R9.reuse ;  /* 0x00006420080c7816 */ /* 0x141fe40000000009 */
[----:B------:R-:W-:Y:S01]  /*28ff0*/  PRMT R13, R8, 0x7531, R9 ;  /* 0x00007531080d7816 */ /* 0x000fe20000000009 */
[----:B------:R-:W-:Y:S01]  /*29000*/  IMAD.IADD R8, R16, 0x1, R20 ;  /* 0x0000000110087824 */ /* 0x000fe200078e0214 */
[C-C-:B------:R-:W-:Y:S02]  /*29010*/  PRMT R14, R10.reuse, 0x6420, R11.reuse ;  /* 0x000064200a0e7816 */ /* 0x140fe4000000000b */
[----:B------:R-:W-:-:S05]  /*29020*/  PRMT R15, R10, 0x7531, R11 ;  /* 0x000075310a0f7816 */ /* 0x000fca000000000b */
[----:B------:R-:W-:Y:S04]  /*29030*/  STSM.16.M88.4 [R26], R12 ;  /* 0x0000000c1a007844 */ /* 0x000fe80000000200 */
[----:B------:R-:W0:Y:S02]  /*29040*/  LDSM.16.MT88.4 R8, [R8+0x10400] ;  /* 0x010400000808783b */ /* 0x000e240000004200 */
[C-C-:B0-----:R-:W-:Y:S02]  /*29050*/  PRMT R4, R8.reuse, 0x6420, R9.reuse ;  /* 0x0000642008047816 */ /* 0x141fe40000000009 */
[----:B------:R-:W-:Y:S02]  /*29060*/  PRMT R5, R8, 0x7531, R9 ;  /* 0x0000753108057816 */ /* 0x000fe40000000009 */
[----:B------:R-:W-:-:S02]  /*29070*/  PRMT R6, R10, 0x6420, R11 ;  /* 0x000064200a067816 */ /* 0x000fc4000000000b */
[----:B------:R-:W-:Y:S02]  /*29080*/  PRMT R7, R10, 0x7531, R11 ;  /* 0x000075310a077816 */ /* 0x000fe4000000000b */
[----:B------:R-:W0:Y:S04]  /*29090*/  LDSM.16.MT88.4 R8, [R3+0x16400] ;  /* 0x016400000308783b */ /* 0x000e280000004200 */
[----:B------:R1:W-:Y:S01]  /*290a0*/  STSM.16.M88.4 [R21+0x4000], R4 ;  /* 0x0040000415007844 */ /* 0x0003e20000000200 */
[C-C-:B0-----:R-:W-:Y:S02]  /*290b0*/  PRMT R20, R8.reuse, 0x6420, R9.reuse ;  /* 0x0000642008147816 */ /* 0x141fe40000000009 */
[----:B-1----:R-:W-:Y:S02]  /*290c0*/  PRMT R21, R8, 0x7531, R9 ;  /* 0x0000753108157816 */ /* 0x002fe40000000009 */
[----:B------:R-:W-:-:S02]  /*290d0*/  PRMT R22, R10, 0x6420, R11 ;  /* 0x000064200a167816 */ /* 0x000fc4000000000b */
[----:B------:R-:W-:-:S05]  /*290e0*/  PRMT R23, R10, 0x7531, R11 ;  /* 0x000075310a177816 */ /* 0x000fca000000000b */
[----:B------:R0:W-:Y:S01]  /*290f0*/  STSM.16.M88.4 [R26+0x4000], R20 ;  /* 0x004000141a007844 */ /* 0x0001e20000000200 */
[----:B------:R-:W-:-:S03]  /*29100*/  VIADD R4, R0, 0x3000 ;  /* 0x0000300000047836 */ /* 0x000fc60000000000 */
[----:B------:R-:W-:Y:S04]  /*29110*/  LDSM.16.MT88.4 R8, [R3+0x13400] ;  /* 0x013400000308783b */ /* 0x000fe80000004200 */
[----:B0-----:R-:W2:Y:S01]  /*29120*/  LDL R26, [R1+0x14] ;  /* 0x00001400011a7983 */ /* 0x001ea20000100800 */
[----:B------:R-:W-:-:S05]  /*29130*/  LOP3.LUT R4, R4, R19, RZ, 0xfc, !PT ;  /* 0x0000001304047212 */ /* 0x000fca00078efcff */
[----:B------:R-:W-:-:S06]  /*29140*/  IMAD.IADD R4, R16, 0x1, R4 ;  /* 0x0000000110047824 */ /* 0x000fcc00078e0204 */
[----:B------:R-:W0:Y:S02]  /*29150*/  LDSM.16.MT88.4 R4, [R4+0x10400] ;  /* 0x010400000404783b */ /* 0x000e240000004200 */
[C-C-:B0-----:R-:W-:Y:S02]  /*29160*/  PRMT R12, R4.reuse, 0x6420, R5.reuse ;  /* 0x00006420040c7816 */ /* 0x141fe40000000005 */
[----:B------:R-:W-:Y:S02]  /*29170*/  PRMT R13, R4, 0x7531, R5 ;  /* 0x00007531040d7816 */ /* 0x000fe40000000005 */
[C-C-:B------:R-:W-:Y:S02]  /*29180*/  PRMT R14, R6.reuse, 0x6420, R7.reuse ;  /* 0x00006420060e7816 */ /* 0x140fe40000000007 */
[----:B------:R-:W-:Y:S02]  /*29190*/  PRMT R15, R6, 0x7531, R7 ;  /* 0x00007531060f7816 */ /* 0x000fe40000000007 */
[----:B------:R-:W-:-:S02]  /*291a0*/  PRMT R4, R8, 0x6420, R9 ;  /* 0x0000642008047816 */ /* 0x000fc40000000009 */
[----:B------:R-:W-:Y:S02]  /*291b0*/  PRMT R5, R8, 0x7531, R9 ;  /* 0x0000753108057816 */ /* 0x000fe40000000009 */
[C-C-:B------:R-:W-:Y:S02]  /*291c0*/  PRMT R6, R10.reuse, 0x6420, R11.reuse ;  /* 0x000064200a067816 */ /* 0x140fe4000000000b */
[----:B------:R-:W-:Y:S02]  /*291d0*/  PRMT R7, R10, 0x7531, R11 ;  /* 0x000075310a077816 */ /* 0x000fe4000000000b */
[----:B--2---:R-:W-:Y:S01]  /*291e0*/  IADD3 R21, R26, R0, RZ ;  /* 0x000000001a157210 */ /* 0x004fe20007ffe0ff */
[----:B------:R-:W-:-:S05]  /*291f0*/  VIADD R0, R0, 0x7000 ;  /* 0x0000700000007836 */ /* 0x000fca0000000000 */
[----:B------:R-:W-:Y:S02]  /*29200*/  LOP3.LUT R0, R0, R19, RZ, 0xfc, !PT ;  /* 0x0000001300007212 */ /* 0x000fe400078efcff */
[C---:B------:R-:W-:Y:S02]  /*29210*/  IADD3 R20, R18.reuse, R21, R28 ;  /* 0x0000001512147210 */ /* 0x040fe40007ffe01c */
[----:B------:R-:W-:Y:S01]  /*29220*/  IADD3 R21, R18, R34, R21 ;  /* 0x0000002212157210 */ /* 0x000fe20007ffe015 */
[----:B------:R-:W-:Y:S02]  /*29230*/  IMAD.IADD R0, R16, 0x1, R0 ;  /* 0x0000000110007824 */ /* 0x000fe400078e0200 */
[----:B------:R-:W-:Y:S04]  /*29240*/  STSM.16.M88.4 [R20], R12 ;  /* 0x0000000c14007844 */ /* 0x000fe80000000200 */
[----:B------:R-:W-:Y:S04]  /*29250*/  STSM.16.M88.4 [R21], R4 ;  /* 0x0000000415007844 */ /* 0x000fe80000000200 */
[----:B------:R-:W0:Y:S04]  /*29260*/  LDSM.16.MT88.4 R4, [R0+0x10400] ;  /* 0x010400000004783b */ /* 0x000e280000004200 */
        /* <DEDUP_REMOVED lines=19> */
.L_x_792:
[----:B-1----:R1:W-:Y:S01]  /*293a0*/  SYNCS.ARRIVE.TRANS64.A1T0 RZ, [R2+URZ+0x38850], RZ ;  /* 0x038850ff02ff79a7 */ /* 0x0023e2000810003f */
[----:B------:R-:W-:Y:S06]  /*293b0*/  BAR.SYNC.DEFER_BLOCKING 0x2, 0x80 ;  /* 0x0082000000007b1d */ /* 0x000fec0000010000 */
[----:B------:R-:W-:Y:S05]  /*293c0*/  @!P0 BRA `(.L_x_793) ;  /* 0x0000000000048947 */ /* 0x000fea0003800000 */
[----:B------:R-:W-:Y:S01]  /*293d0*/  BPT.TRAP 0x1 ;  /* 0x000000040000795c */ /* 0x000fe20000300000 */
.L_x_793:
[----:B------:R-:W2:Y:S01]  /*293e0*/  LDL R0, [R1+0x8] ;  /* 0x0000080001007983 */ /* 0x000ea20000100800 */
[----:B-1----:R-:W-:Y:S01]  /*293f0*/  VIADD R2, R2, 0x38880 ;  /* 0x0003888002027836 */ /* 0x002fe20000000000 */
[----:B------:R-:W-:Y:S01]  /*29400*/  MOV R10, R32 ;  /* 0x00000020000a7202 */ /* 0x000fe20000000f00 */
[----:B------:R-:W-:-:S03]  /*29410*/  IMAD.MOV.U32 R9, RZ, RZ, R29 ;  /* 0x000000ffff097224 */ /* 0x000fc600078e001d */
[----:B--2---:R-:W-:-:S04]  /*29420*/  PRMT R2, R0, 0x654, R2 ;  /* 0x0000065400027816 */ /* 0x004fc80000000002 */
[----:B------:R1:W-:Y:S01]  /*29430*/  SYNCS.ARRIVE.TRANS64.RED.A1T0 RZ, [R2+URZ], RZ ;  /* 0x000000ff02ff79a7 */ /* 0x0003e2000810043f */
[----:B------:R-:W-:Y:S05]  /*29440*/  @P1 BRA `(.L_x_794) ;  /* 0xffffffe400901947 */ /* 0x000fea000383ffff */
.L_x_774:
[----:B------:R-:W1:Y:S01]  /*29450*/  S2R R0, SR_TID.X ;  /* 0x0000000000007919 */ /* 0x000e620000002100 */
[----:B------:R-:W-:Y:S01]  /*29460*/  BSSY B0, `(.L_x_795) ;  /* 0x0000012000007945 */ /* 0x000fe20003800000 */
[----:B-1----:R-:W-:Y:S01]  /*29470*/  LOP3.LUT R2, R0, 0x7f, RZ, 0xc0, !PT ;  /* 0x0000007f00027812 */ /* 0x002fe200078ec0ff */
[----:B------:R-:W-:-:S03]  /*29480*/  IMAD.U32 R0, RZ, RZ, UR38 ;  /* 0x00000026ff007e24 */ /* 0x000fc6000f8e00ff */
[----:B------:R-:W-:Y:S02]  /*29490*/  ISETP.NE.AND P1, PT, R2, RZ, PT ;  /* 0x000000ff0200720c */ /* 0x000fe40003f25270 */
[----:B------:R-:W-:-:S11]  /*294a0*/  ISETP.NE.AND P0, PT, R0, 0x3, PT ;  /* 0x000000030000780c */ /* 0x000fd60003f05270 */
[----:B------:R-:W-:Y:S05]  /*294b0*/  @P1 BRA `(.L_x_796) ;  /* 0x0000000000301947 */ /* 0x000fea0003800000 */
[----:B0-----:R-:W0:Y:S01]  /*294c0*/  S2R R5, SR_LANEID ;  /* 0x0000000000057919 */ /* 0x001e220000000000 */
[----:B------:R-:W-:Y:S01]  /*294d0*/  VOTEU.ANY UR4, UPT, PT ;  /* 0x0000000000047886 */ /* 0x000fe200038e0100 */
[----:B------:R-:W1:Y:S01]  /*294e0*/  LDC.64 R2, c[0x0][0xc60] ;  /* 0x00031800ff027b82 */ /* 0x000e620000000a00 */
        /* <DEDUP_REMOVED lines=9> */
.L_x_796:
[----:B------:R-:W-:Y:S05]  /*29580*/  BSYNC B0 ;  /* 0x0000000000007941 */ /* 0x000fea0003800000 */
.L_x_795:
[----:B------:R-:W-:Y:S05]  /*29590*/  @!P0 BRA `(.L_x_797) ;  /* 0x0000000000048947 */ /* 0x000fea0003800000 */
[----:B------:R-:W-:Y:S01]  /*295a0*/  BPT.TRAP 0x1 ;  /* 0x000000040000795c */ /* 0x000fe20000300000 */
.L_x_797:
[----:B0-----:R-:W-:Y:S01]  /*295b0*/  LOP3.LUT R3, R32, 0x1, RZ, 0x3c, !PT ;  /* 0x0000000120037812 */ /* 0x001fe200078e3cff */
[----:B------:R-:W-:Y:S01]  /*295c0*/  IMAD R0, R29, 0x8, R16 ;  /* 0x000000081d007824 */ /* 0x000fe200078e0210 */
[----:B------:R-:W-:Y:S02]  /*295d0*/  BSSY B0, `(.L_x_798) ;  /* 0x0000004000007945 */ /* 0x000fe40003800000 */
[----:B------:R-:W-:-:S04]  /*295e0*/  SHF.L.U32 R3, R3, 0x1f, RZ ;  /* 0x0000001f03037819 */ /* 0x000fc800000006ff */
[----:B------:R-:W0:Y:S02]  /*295f0*/  SYNCS.PHASECHK.TRANS64.TRYWAIT P1, [R0+URZ+0x38870], R3 ;  /* 0x03887003000075a7 */ /* 0x000e24000802017f */
[----:B0-----:R-:W-:Y:S05]  /*29600*/  @!P1 BRA `(.L_x_799) ;  /* 0x000000b000309947 */ /* 0x001fea0003800000 */
.L_x_1175:
[----:B------:R-:W-:Y:S05]  /*29610*/  BSYNC B0 ;  /* 0x0000000000007941 */ /* 0x000fea0003800000 */
.L_x_798:
[----:B------:R-:W2:Y:S02]  /*29620*/  LDL R2, [R1] ;  /* 0x0000000001027983 */ /* 0x000ea40000100800 */
[----:B--2---:R-:W-:-:S13]  /*29630*/  LOP3.LUT P1, RZ, R2, 0x4, RZ, 0xc0, !PT ;  /* 0x0000000402ff7812 */ /* 0x004fda000782c0ff */
[----:B------:R-:W-:Y:S05]  /*29640*/  @!P1 BRA `(.L_x_800) ;  /* 0x0000000000049947 */ /* 0x000fea0003800000 */
[----:B------:R-:W-:Y:S01]  /*29650*/  BPT.TRAP 0x1 ;  /* 0x000000040000795c */ /* 0x000fe20000300000 */
.L_x_800:
[----:B0-----:R-:W-:-:S04]  /*29660*/  SHF.L.U32 R3, R32, 0x1f, RZ ;  /* 0x0000001f20037819 */ /* 0x001fc800000006ff */
[----:B------:R-:W0:Y:S02]  /*29670*/  SYNCS.PHASECHK.TRANS64.TRYWAIT P1, [R0+URZ+0x38860], R3 ;  /* 0x03886003000075a7 */ /* 0x000e24000802017f */
[----:B0-----:R-:W-:Y:S05]  /*29680*/  @!P1 BRA `(.L_x_801) ;  /* 0x000000b000249947 */ /* 0x001fea0003800000 */
.L_x_1176:
[----:B------:R-:W2:Y:S04]  /*29690*/  LDL R2, [R1+0x1c] ;  /* 0x00001c0001027983 */ /* 0x000ea80000100800 */
[----:B------:R-:W3:Y:S04]  /*296a0*/  LDL R4, [R1] ;  /* 0x0000000001047983 */ /* 0x000ee80000100800 */
[----:B------:R-:W4:Y:S01]  /*296b0*/  LDL R22, [R1+0x10] ;  /* 0x0000100001167983 */ /* 0x000f220000100800 */
[----:B------:R-:W-:-:S05]  /*296c0*/  IMAD.SHL.U32 R25, R29, 0x8000, RZ ;  /* 0x000080001d197824 */ /* 0x000fca00078e00ff */
[----:B0-----:R-:W-:-:S05]  /*296d0*/  LOP3.LUT R3, R25, R19, RZ, 0xfc, !PT ;  /* 0x0000001319037212 */ /* 0x001fca00078efcff */
[----:B------:R-:W-:Y:S01]  /*296e0*/  IMAD.IADD R9, R16, 0x1, R3 ;  /* 0x0000000110097824 */ /* 0x000fe200078e0203 */
[----:B------:R-:W-:Y:S05]  /*296f0*/  WARPSYNC.ALL ;  /* 0x0000000000007948 */ /* 0x000fea0003800000 */
[----:B------:R-:W0:Y:S01]  /*29700*/  LDSM.16.MT88.4 R8, [R9+0x10400] ;  /* 0x010400000908783b */ /* 0x000e220000004200 */
[C---:B------:R-:W-:Y:S01]  /*29710*/  LOP3.LUT R3, R25.reuse, R28, RZ, 0xfc, !PT ;  /* 0x0000001c19037212 */ /* 0x040fe200078efcff */
[----:B------:R-:W-:-:S03]  /*29720*/  VIADD R20, R25, 0x2000 ;  /* 0x0000200019147836 */ /* 0x000fc60000000000 */
[----:B------:R-:W-:Y:S02]  /*29730*/  IADD3 R3, R18, R3, RZ ;  /* 0x0000000312037210 */ /* 0x000fe40007ffe0ff */
[C-C-:B0-----:R-:W-:Y:S02]  /*29740*/  PRMT R12, R8.reuse, 0x6420, R9.reuse ;  /* 0x00006420080c7816 */ /* 0x141fe40000000009 */
[----:B------:R-:W-:Y:S02]  /*29750*/  PRMT R13, R8, 0x7531, R9 ;  /* 0x00007531080d7816 */ /* 0x000fe40000000009 */
[C-C-:B------:R-:W-:Y:S02]  /*29760*/  PRMT R14, R10.reuse, 0x6420, R11.reuse ;  /* 0x000064200a0e7816 */ /* 0x140fe4000000000b */
[----:B------:R-:W-:Y:S01]  /*29770*/  PRMT R15, R10, 0x7531, R11 ;  /* 0x000075310a0f7816 */ /* 0x000fe2000000000b */
[----:B------:R-:W-:Y:S01]  /*29780*/  VIADD R26, R25, 0x6000 ;  /* 0x00006000191a7836 */ /* 0x000fe20000000000 */
[----:B--2---:R-:W-:-:S02]  /*29790*/  IADD3 R2, R16, R2, R25 ;  /* 0x0000000210027210 */ /* 0x004fc40007ffe019 */
[----:B---3--:R-:W-:-:S03]  /*297a0*/  LOP3.LUT P1, RZ, R4, 0x4, RZ, 0xc0, !PT ;  /* 0x0000000404ff7812 */ /* 0x008fc6000782c0ff */
[----:B------:R-:W0:Y:S04]  /*297b0*/  LDSM.16.MT88.4 R4, [R2+0x10400] ;  /* 0x010400000204783b */ /* 0x000e280000004200 */
[----:B------:R1:W-:Y:S02]  /*297c0*/  STSM.16.M88.4 [R3], R12 ;  /* 0x0000000c03007844 */ /* 0x0003e40000000200 */
[----:B-1----:R-:W-:Y:S01]  /*297d0*/  VIADD R3, R25, 0x4000 ;  /* 0x0000400019037836 */ /* 0x002fe20000000000 */
[C-C-:B0-----:R-:W-:Y:S02]  /*297e0*/  PRMT R8, R4.reuse, 0x6420, R5.reuse ;  /* 0x0000642004087816 */ /* 0x141fe40000000005 */
[----:B------:R-:W-:Y:S02]  /*297f0*/  PRMT R9, R4, 0x7531, R5 ;  /* 0x0000753104097816 */ /* 0x000fe40000000005 */
[----:B------:R-:W-:-:S05]  /*29800*/  LOP3.LUT R5, R20, R28, RZ, 0xfc, !PT ;  /* 0x0000001c14057212 */ /* 0x000fca00078efcff */
[----:B------:R-:W-:Y:S01]  /*29810*/  IMAD.IADD R17, R18, 0x1, R5 ;  /* 0x0000000112117824 */ /* 0x000fe200078e0205 */
[----:B------:R-:W-:Y:S02]  /*29820*/  LOP3.LUT R5, R3, R19, RZ, 0xfc, !PT ;  /* 0x0000001303057212 */ /* 0x000fe400078efcff */
[C-C-:B------:R-:W-:Y:S02]  /*29830*/  PRMT R10, R6.reuse, 0x6420, R7.reuse ;  /* 0x00006420060a7816 */ /* 0x140fe40000000007 */
[----:B------:R-:W-:Y:S01]  /*29840*/  PRMT R11, R6, 0x7531, R7 ;  /* 0x00007531060b7816 */ /* 0x000fe20000000007 */
[----:B------:R-:W-:-:S04]  /*29850*/  IMAD.IADD R21, R16, 0x1, R5 ;  /* 0x0000000110157824 */ /* 0x000fc800078e0205 */
[----:B------:R-:W-:Y:S04]  /*29860*/  STSM.16.M88.4 [R17], R8 ;  /* 0x0000000811007844 */ /* 0x000fe80000000200 */
[----:B------:R-:W0:Y:S01]  /*29870*/  LDSM.16.MT88.4 R4, [R21+0x10400] ;  /* 0x010400001504783b */ /* 0x000e220000004200 */
[----:B------:R-:W-:Y:S02]  /*29880*/  LOP3.LUT R3, R3, R28, RZ, 0xfc, !PT ;  /* 0x0000001c03037212 */ /* 0x000fe400078efcff */
[C-C-:B0-----:R-:W-:Y:S02]  /*29890*/  PRMT R12, R4.reuse, 0x6420, R5.reuse ;  /* 0x00006420040c7816 */ /* 0x141fe40000000005 */
[----:B------:R-:W-:Y:S02]  /*298a0*/  PRMT R13, R4, 0x7531, R5 ;  /* 0x00007531040d7816 */ /* 0x000fe40000000005 */
[----:B------:R-:W-:-:S02]  /*298b0*/  PRMT R14, R6, 0x6420, R7 ;  /* 0x00006420060e7816 */ /* 0x000fc40000000007 */
[----:B------:R-:W-:Y:S02]  /*298c0*/  PRMT R15, R6, 0x7531, R7 ;  /* 0x00007531060f7816 */ /* 0x000fe40000000007 */
[----:B------:R-:W0:Y:S01]  /*298d0*/  LDSM.16.MT88.4 R4, [R2+0x14400] ;  /* 0x014400000204783b */ /* 0x000e220000004200 */
[----:B------:R-:W-:-:S05]  /*298e0*/  IADD3 R3, R18, R3, RZ ;  /* 0x0000000312037210 */ /* 0x000fca0007ffe0ff */
[----:B------:R1:W-:Y:S02]  /*298f0*/  STSM.16.M88.4 [R3], R12 ;  /* 0x0000000c03007844 */ /* 0x0003e40000000200 */
[----:B-1----:R-:W-:-:S05]  /*29900*/  LOP3.LUT R3, R26, R28, RZ, 0xfc, !PT ;  /* 0x0000001c1a037212 */ /* 0x002fca00078efcff */
[----:B------:R-:W-:Y:S01]  /*29910*/  IMAD.IADD R3, R18, 0x1, R3 ;  /* 0x0000000112037824 */ /* 0x000fe200078e0203 */
[C-C-:B0-----:R-:W-:Y:S02]  /*29920*/  PRMT R8, R4.reuse, 0x6420, R5.reuse ;  /* 0x0000642004087816 */ /* 0x141fe40000000005 */
[----:B------:R-:W-:Y:S01]  /*29930*/  PRMT R9, R4, 0x7531, R5 ;  /* 0x0000753104097816 */ /* 0x000fe20000000005 */
[----:B------:R-:W-:Y:S01]  /*29940*/  VIADD R4, R25, 0x1000 ;  /* 0x0000100019047836 */ /* 0x000fe20000000000 */
[----:B------:R-:W-:-:S04]  /*29950*/  PRMT R10, R6, 0x6420, R7 ;  /* 0x00006420060a7816 */ /* 0x000fc80000000007 */
[----:B------:R-:W-:Y:S02]  /*29960*/  LOP3.LUT R5, R4, R19, RZ, 0xfc, !PT ;  /* 0x0000001304057212 */ /* 0x000fe400078efcff */
[----:B------:R-:W-:-:S03]  /*29970*/  PRMT R11, R6, 0x7531, R7 ;  /* 0x00007531060b7816 */ /* 0x000fc60000000007 */
[----:B------:R-:W-:Y:S02]  /*29980*/  IMAD.IADD R21, R16, 0x1, R5 ;  /* 0x0000000110157824 */ /* 0x000fe400078e0205 */
[----:B------:R-:W-:Y:S04]  /*29990*/  STSM.16.M88.4 [R3], R8 ;  /* 0x0000000803007844 */ /* 0x000fe80000000200 */
[----:B------:R-:W0:Y:S02]  /*299a0*/  LDSM.16.MT88.4 R4, [R21+0x10400] ;  /* 0x010400001504783b */ /* 0x000e240000004200 */
[C-C-:B0-----:R-:W-:Y:S02]  /*299b0*/  PRMT R12, R4.reuse, 0x6420, R5.reuse ;  /* 0x00006420040c7816 */ /* 0x141fe40000000005 */
[----:B------:R-:W-:-:S02]  /*299c0*/  PRMT R13, R4, 0x7531, R5 ;  /* 0x00007531040d7816 */ /* 0x000fc40000000005 */
[C-C-:B------:R-:W-:Y:S02]  /*299d0*/  PRMT R14, R6.reuse, 0x6420, R7.reuse ;  /* 0x00006420060e7816 */ /* 0x140fe40000000007 */
[----:B------:R-:W-:Y:S02]  /*299e0*/  PRMT R15, R6, 0x7531, R7 ;  /* 0x00007531060f7816 */ /* 0x000fe40000000007 */
[----:B------:R-:W0:Y:S01]  /*299f0*/  LDSM.16.MT88.4 R4, [R2+0x11400] ;  /* 0x011400000204783b */ /* 0x000e220000004200 */
[----:B----4-:R-:W-:-:S04]  /*29a00*/  IADD3 R3, R22, R25, RZ ;  /* 0x0000001916037210 */ /* 0x010fc80007ffe0ff */
[C---:B------:R-:W-:Y:S02]  /*29a10*/  IADD3 R17, R18.reuse, R3, R28 ;  /* 0x0000000312117210 */ /* 0x040fe40007ffe01c */
[----:B------:R-:W-:-:S03]  /*29a20*/  IADD3 R3, R18, R34, R3 ;  /* 0x0000002212037210 */ /* 0x000fc60007ffe003 */
        /* <DEDUP_REMOVED lines=14> */
[----:B------:R-:W0:Y:S04]  /*29b10*/  LDSM.16.MT88.4 R4, [R2+0x15400] ;  /* 0x015400000204783b */ /* 0x000e280000004200 */
[----:B------:R1:W-:Y:S04]  /*29b20*/  STSM.16.M88.4 [R17+0x4000], R12 ;  /* 0x0040000c11007844 */ /* 0x0003e80000000200 */
[----:B-1----:R-:W2:Y:S01]  /*29b30*/  LDL R17, [R1+0xc] ;  /* 0x00000c0001117983 */ /* 0x002ea20000100800 */
[----:B0-----:R-:W-:-:S02]  /*29b40*/  PRMT R8, R4, 0x6420, R5 ;  /* 0x0000642004087816 */ /* 0x001fc40000000005 */
[----:B------:R-:W-:Y:S02]  /*29b50*/  PRMT R9, R4, 0x7531, R5 ;  /* 0x0000753104097816 */ /* 0x000fe40000000005 */
[----:B------:R-:W-:Y:S02]  /*29b60*/  LOP3.LUT R5, R20, R19, RZ, 0xfc, !PT ;  /* 0x0000001314057212 */ /* 0x000fe400078efcff */
[C-C-:B------:R-:W-:Y:S02]  /*29b70*/  PRMT R10, R6.reuse, 0x6420, R7.reuse ;  /* 0x00006420060a7816 */ /* 0x140fe40000000007 */
[----:B------:R-:W-:Y:S01]  /*29b80*/  PRMT R11, R6, 0x7531, R7 ;  /* 0x00007531060b7816 */ /* 0x000fe20000000007 */
[----:B------:R-:W-:-:S04]  /*29b90*/  IMAD.IADD R35, R16, 0x1, R5 ;  /* 0x0000000110237824 */ /* 0x000fc800078e0205 */
[----:B------:R-:W-:Y:S04]  /*29ba0*/  STSM.16.M88.4 [R3+0x4000], R8 ;  /* 0x0040000803007844 */ /* 0x000fe80000000200 */
[----:B------:R0:W1:Y:S04]  /*29bb0*/  LDSM.16.MT88.4 R4, [R35+0x10400] ;  /* 0x010400002304783b */ /* 0x0000680000004200 */
[----:B0-----:R-:W3:Y:S01]  /*29bc0*/  LDL R35, [R1+0x14] ;  /* 0x0000140001237983 */ /* 0x001ee20000100800 */
[C-C-:B-1----:R-:W-:Y:S02]  /*29bd0*/  PRMT R20, R4.reuse, 0x6420, R5.reuse ;  /* 0x0000642004147816 */ /* 0x142fe40000000005 */
[----:B------:R-:W-:-:S02]  /*29be0*/  PRMT R21, R4, 0x7531, R5 ;  /* 0x0000753104157816 */ /* 0x000fc40000000005 */
[C-C-:B------:R-:W-:Y:S02]  /*29bf0*/  PRMT R22, R6.reuse, 0x6420, R7.reuse ;  /* 0x0000642006167816 */ /* 0x140fe40000000007 */
[----:B------:R-:W-:Y:S02]  /*29c00*/  PRMT R23, R6, 0x7531, R7 ;  /* 0x0000753106177816 */ /* 0x000fe40000000007 */
[----:B------:R-:W0:Y:S02]  /*29c10*/  LDSM.16.MT88.4 R4, [R2+0x12400] ;  /* 0x012400000204783b */ /* 0x000e240000004200 */
[C-C-:B0-----:R-:W-:Y:S02]  /*29c20*/  PRMT R8, R4.reuse, 0x6420, R5.reuse ;  /* 0x0000642004087816 */ /* 0x141fe40000000005 */
[----:B------:R-:W-:Y:S02]  /*29c30*/  PRMT R9, R4, 0x7531, R5 ;  /* 0x0000753104097816 */ /* 0x000fe40000000005 */
[----:B------:R-:W-:-:S02]  /*29c40*/  LOP3.LUT R5, R26, R19, RZ, 0xfc, !PT ;  /* 0x000000131a057212 */ /* 0x000fc400078efcff */
[C-C-:B------:R-:W-:Y:S02]  /*29c50*/  PRMT R10, R6.reuse, 0x6420, R7.reuse ;  /* 0x00006420060a7816 */ /* 0x140fe40000000007 */
[----:B------:R-:W-:Y:S02]  /*29c60*/  PRMT R11, R6, 0x7531, R7 ;  /* 0x00007531060b7816 */ /* 0x000fe40000000007 */
[----:B------:R-:W-:Y:S01]  /*29c70*/  IADD3 R26, R16, R5, RZ ;  /* 0x00000005101a7210 */ /* 0x000fe20007ffe0ff */
[----:B--2---:R-:W-:-:S05]  /*29c80*/  IMAD.IADD R3, R17, 0x1, R25 ;  /* 0x0000000111037824 */ /* 0x004fca00078e0219 */
[C---:B------:R-:W-:Y:S02]  /*29c90*/  IADD3 R17, R18.reuse, R3, R28 ;  /* 0x0000000312117210 */ /* 0x040fe40007ffe01c */
[----:B------:R-:W-:-:S03]  /*29ca0*/  IADD3 R3, R18, R34, R3 ;  /* 0x0000002212037210 */ /* 0x000fc60007ffe003 */
[----:B------:R-:W-:Y:S04]  /*29cb0*/  STSM.16.M88.4 [R17], R20 ;  /* 0x0000001411007844 */ /* 0x000fe80000000200 */
[----:B------:R-:W-:Y:S04]  /*29cc0*/  STSM.16.M88.4 [R3], R8 ;  /* 0x0000000803007844 */ /* 0x000fe80000000200 */
        /* <DEDUP_REMOVED lines=21> */
[----:B---3--:R-:W-:-:S05]  /*29e20*/  IMAD.IADD R21, R35, 0x1, R25 ;  /* 0x0000000123157824 */ /* 0x008fca00078e0219 */
        /* <DEDUP_REMOVED lines=8> */
[----:B------:R-:W-:Y:S02]  /*29eb0*/  PRMT R11, R6, 0x7531, R7 ;  /* 0x00007531060b7816 */ /* 0x000fe40000000007 */
[----:B------:R-:W-:-:S03]  /*29ec0*/  IADD3 R17, R16, R5, RZ ;  /* 0x0000000510117210 */ /* 0x000fc60007ffe0ff */
[----:B------:R-:W-:Y:S04]  /*29ed0*/  STSM.16.M88.4 [R18], R8 ;  /* 0x0000000812007844 */ /* 0x000fe80000000200 */
[----:B------:R-:W0:Y:S04]  /*29ee0*/  LDSM.16.MT88.4 R8, [R17+0x10400] ;  /* 0x010400001108783b */ /* 0x000e280000004200 */
[----:B------:R-:W1:Y:S01]  /*29ef0*/  LDSM.16.MT88.4 R4, [R2+0x17400] ;  /* 0x017400000204783b */ /* 0x000e620000004200 */
[C-C-:B0-----:R-:W-:Y:S02]  /*29f00*/  PRMT R12, R8.reuse, 0x6420, R9.reuse ;  /* 0x00006420080c7816 */ /* 0x141fe40000000009 */
[----:B------:R-:W-:-:S02]  /*29f10*/  PRMT R13, R8, 0x7531, R9 ;  /* 0x00007531080d7816 */ /* 0x000fc40000000009 */
[C-C-:B------:R-:W-:Y:S02]  /*29f20*/  PRMT R14, R10.reuse, 0x6420, R11.reuse ;  /* 0x000064200a0e7816 */ /* 0x140fe4000000000b */
[----:B------:R-:W-:Y:S02]  /*29f30*/  PRMT R15, R10, 0x7531, R11 ;  /* 0x000075310a0f7816 */ /* 0x000fe4000000000b */
[C-C-:B-1----:R-:W-:Y:S02]  /*29f40*/  PRMT R8, R4.reuse, 0x6420, R5.reuse ;  /* 0x0000642004087816 */ /* 0x142fe40000000005 */
        /* <DEDUP_REMOVED lines=13> */
.L_x_802:
[----:B-1----:R1:W-:Y:S01]  /*2a020*/  SYNCS.ARRIVE.TRANS64.A1T0 RZ, [R0+URZ+0x38850], RZ ;  /* 0x038850ff00ff79a7 */ /* 0x0023e2000810003f */
[----:B------:R-:W-:Y:S06]  /*2a030*/  BAR.SYNC.DEFER_BLOCKING 0x2, 0x80 ;  /* 0x0082000000007b1d */ /* 0x000fec0000010000 */
[----:B------:R-:W-:Y:S05]  /*2a040*/  @!P0 BRA `(.L_x_803) ;  /* 0x0000000000048947 */ /* 0x000fea0003800000 */
[----:B------:R-:W-:Y:S01]  /*2a050*/  BPT.TRAP 0x1 ;  /* 0x000000040000795c */ /* 0x000fe20000300000 */
.L_x_803:
[----:B------:R-:W2:Y:S01]  /*2a060*/  LDL R2, [R1+0x8] ;  /* 0x0000080001027983 */ /* 0x000ea20000100800 */
[----:B-1----:R-:W-:Y:S02]  /*2a070*/  VIADD R0, R0, 0x38880 ;  /* 0x0003888000007836 */ /* 0x002fe40000000000 */
[----:B------:R-:W-:-:S05]  /*2a080*/  VIADD R29, R29, 0x1 ;  /* 0x000000011d1d7836 */ /* 0x000fca0000000000 */
[----:B------:R-:W-:-:S04]  /*2a090*/  ISETP.NE.AND P0, PT, R29, 0x2, PT ;  /* 0x000000021d00780c */ /* 0x000fc80003f05270 */
[----:B0-----:R-:W-:Y:S02]  /*2a0a0*/  SEL R3, RZ, 0x1, P0 ;  /* 0x00000001ff037807 */ /* 0x001fe40000000000 */
[----:B------:R-:W-:Y:S02]  /*2a0b0*/  SEL R29, R29, RZ, P0 ;  /* 0x000000ff1d1d7207 */ /* 0x000fe40000000000 */
[----:B------:R-:W-:Y:S02]  /*2a0c0*/  LOP3.LUT R32, R32, R3, RZ, 0x3c, !PT ;  /* 0x0000000320207212 */ /* 0x000fe400078e3cff */
[----:B--2---:R-:W-:-:S04]  /*2a0d0*/  PRMT R0, R2, 0x654, R0 ;  /* 0x0000065402007816 */ /* 0x004fc80000000000 */
[----:B------:R1:W-:Y:S03]  /*2a0e0*/  SYNCS.ARRIVE.TRANS64.RED.A1T0 RZ, [R0+URZ], RZ ;  /* 0x000000ff00ff79a7 */ /* 0x0003e6000810043f */
.L_x_744:
[----:B-1----:R-:W2:Y:S02]  /*2a0f0*/  LDL R0, [R1] ;  /* 0x0000000001007983 */ /* 0x002ea40000100800 */
[----:B--2---:R-:W-:-:S13]  /*2a100*/  LOP3.LUT P0, RZ, R0, 0x80, RZ, 0xc0, !PT ;  /* 0x0000008000ff7812 */ /* 0x004fda000780c0ff */
[----:B------:R-:W-:Y:S05]  /*2a110*/  @!P0 BRA `(.L_x_804) ;  /* 0x0000000000288947 */ /* 0x000fea0003800000 */
[----:B------:R-:W-:Y:S05]  /*2a120*/  WARPSYNC.ALL ;  /* 0x0000000000007948 */ /* 0x000fea0003800000 */
[----:B------:R-:W1:Y:S08]  /*2a130*/  S2UR UR4, SR_CgaCtaId ;  /* 0x00000000000479c3 */ /* 0x000e700000008800 */
[----:B------:R-:W-:Y:S01]  /*2a140*/  BAR.SYNC.DEFER_BLOCKING 0x5, 0x180 ;  /* 0x0146000000007b1d */ /* 0x000fe20000010000 */
[----:B0-----:R-:W-:Y:S01]  /*2a150*/  MOV R16, 0x400 ;  /* 0x0000040000107802 */ /* 0x001fe20000000f00 */
[----:B-1----:R-:W-:-:S05]  /*2a160*/  IMAD.U32 R0, RZ, RZ, UR4 ;  /* 0x00000004ff007e24 */ /* 0x002fca000f8e00ff */
[----:B------:R-:W-:Y:S01]  /*2a170*/  LEA R16, R0, R16, 0x18 ;  /* 0x0000001000107211 */ /* 0x000fe200078ec0ff */
[----:B------:R0:W-:Y:S04]  /*2a180*/  STL [R1+0x8], R0 ;  /* 0x0000080001007387 */ /* 0x0001e80000100800 */
[----:B------:R0:W1:Y:S01]  /*2a190*/  LDS.128 R24, [R16+0x388d0] ;  /* 0x0388d00010187984 */ /* 0x0000620000000c00 */
[----:B------:R-:W-:Y:S06]  /*2a1a0*/  BAR.ARV 0x4, 0x180 ;  /* 0x0106000000007b1d */ /* 0x000fec0000002000 */
[----:B------:R-:W-:Y:S05]  /*2a1b0*/  BRA `(.L_x_805) ;  /* 0x0000000800d87947 */ /* 0x000fea0003800000 */
.L_x_804:
[----:B------:R-:W1:Y:S01]  /*2a1c0*/  S2R R0, SR_TID.X ;  /* 0x0000000000007919 */ /* 0x000e620000002100 */
[----:B------:R-:W-:Y:S01]  /*2a1d0*/  UMOV UR4, 0xffffffff ;  /* 0xffffffff00047882 */ /* 0x000fe20000000000 */
[----:B-1----:R-:W-:-:S04]  /*2a1e0*/  LOP3.LUT R9, R0, 0x1f, RZ, 0xc0, !PT ;  /* 0x0000001f00097812 */ /* 0x002fc800078ec0ff */
[----:B------:R-:W-:Y:S01]  /*2a1f0*/  ISETP.NE.AND P0, PT, R9, 0x1f, PT ;  /* 0x0000001f0900780c */ /* 0x000fe20003f05270 */
[----:B------:R-:W-:-:S12]  /*2a200*/  BRA.DIV UR4, `(.L_x_806) ;  /* 0x000000a604587947 */ /* 0x000fd8000b800000 */
[----:B------:R-:W-:Y:S01]  /*2a210*/  IMAD.IADD R7, R27, 0x1, R9 ;  /* 0x000000011b077824 */ /* 0x000fe200078e0209 */
[----:B------:R-:W-:-:S04]  /*2a220*/  ULDC UR4, c[0x0][0xc3c] ;  /* 0x00030f0000047ab9 */ /* 0x000fc80000000800 */
[----:B------:R-:W-:-:S13]  /*2a230*/  ISETP.GE.OR P1, PT, R7, UR4, !P0 ;  /* 0x0000000407007c0c */ /* 0x000fda000c726670 */
[----:B------:R-:W1:Y:S08]  /*2a240*/  @!P1 LDC.64 R2, c[0x0][0xc80] ;  /* 0x00032000ff029b82 */ /* 0x000e700000000a00 */
[----:B------:R-:W2:Y:S01]  /*2a250*/  @!P1 LDC.64 R4, c[0x0][0xc78] ;  /* 0x00031e00ff049b82 */ /* 0x000ea20000000a00 */
[----:B-1----:R-:W-:-:S05]  /*2a260*/  @!P1 IMAD.WIDE R2, R7, 0x4, R2 ;  /* 0x0000000407029825 */ /* 0x002fca00078e0202 */
[----:B------:R2:W3:Y:S02]  /*2a270*/  @!P1 LDG.E R8, desc[UR36][R2.64] ;  /* 0x0000002402089981 */ /* 0x0004e4000c1e1900 */
[----:B--2---:R-:W-:-:S05]  /*2a280*/  @!P1 IMAD.WIDE R2, R7, 0x4, R4 ;  /* 0x0000000407029825 */ /* 0x004fca00078e0204 */
[----:B------:R-:W2:Y:S01]  /*2a290*/  @!P1 LDG.E R5, desc[UR36][R2.64] ;  /* 0x0000002402059981 */ /* 0x000ea2000c1e1900 */
[----:B------:R-:W-:Y:S01]  /*2a2a0*/  MOV R7, RZ ;  /* 0x000000ff00077202 */ /* 0x000fe20000000f00 */
[----:B------:R-:W-:Y:S01]  /*2a2b0*/  IMAD.MOV.U32 R4, RZ, RZ, RZ ;  /* 0x000000ffff047224 */ /* 0x000fe200078e00ff */
[C---:B------:R-:W-:Y:S01]  /*2a2c0*/  ISETP.GE.U32.AND P2, PT, R9.reuse, 0x2, PT ;  /* 0x000000020900780c */ /* 0x040fe20003f46070 */
[----:B------:R-:W-:Y:S01]  /*2a2d0*/  SHFL.IDX PT, R0, R24, RZ, 0x1f ;  /* 0x00001fff18007589 */ /* 0x000fe200000e0000 */
[C---:B------:R-:W-:Y:S02]  /*2a2e0*/  ISETP.GE.U32.AND P3, PT, R9.reuse, 0x4, PT ;  /* 0x000000040900780c */ /* 0x040fe40003f66070 */
[C---:B------:R-:W-:Y:S01]  /*2a2f0*/  ISETP.GE.U32.AND P4, PT, R9.reuse, 0x8, PT ;  /* 0x000000080900780c */ /* 0x040fe20003f86070 */
[----:B0-----:R0:W-:Y:S01]  /*2a300*/  SHFL.IDX PT, R6, R24, 0x1, 0x1f ;  /* 0x00201f0018067f89 */ /* 0x0011e200000e0000 */
[----:B------:R-:W-:Y:S01]  /*2a310*/  ISETP.GE.U32.AND P5, PT, R9, 0x10, PT ;  /* 0x000000100900780c */ /* 0x000fe20003fa6070 */
[----:B0-----:R-:W-:-:S02]  /*2a320*/  IMAD.MOV.U32 R24, RZ, RZ, RZ ;  /* 0x000000ffff187224 */ /* 0x001fc400078e00ff */
[----:B---3--:R-:W-:Y:S02]  /*2a330*/  @!P1 IMAD.MOV.U32 R7, RZ, RZ, R8 ;  /* 0x000000ffff079224 */ /* 0x008fe400078e0008 */
[----:B--2---:R-:W-:Y:S01]  /*2a340*/  @!P1 IMAD.MOV.U32 R4, RZ, RZ, R5 ;  /* 0x000000ffff049224 */ /* 0x004fe200078e0005 */
[----:B------:R-:W-:-:S03]  /*2a350*/  ISETP.NE.AND P1, PT, R9, RZ, PT ;  /* 0x000000ff0900720c */ /* 0x000fc60003f25270 */
[----:B------:R-:W-:-:S05]  /*2a360*/  IMAD R13, R4, R7, RZ ;  /* 0x00000007040d7224 */ /* 0x000fca00078e02ff */
        /* <DEDUP_REMOVED lines=15> */
[----:B------:R0:W1:Y:S02]  /*2a460*/  SHFL.IDX PT, R14, R3, 0x1f, 0x1f ;  /* 0x03e01f00030e7f89 */ /* 0x00006400000e0000 */
.L_x_1186:
[----:B------:R-:W-:Y:S02]  /*2a470*/  ULDC UR4, c[0x0][0xc38] ;  /* 0x00030e0000047ab9 */ /* 0x000fe40000000800 */
[----:B------:R-:W-:-:S05]  /*2a480*/  MOV R2, UR4 ;  /* 0x0000000400027c02 */ /* 0x000fca0008000f00 */
[----:B-1----:R-:W-:-:S04]  /*2a490*/  IMAD R5, R14, R2, RZ ;  /* 0x000000020e057224 */ /* 0x002fc800078e02ff */
[----:B------:R-:W-:-:S05]  /*2a4a0*/  IMAD.IADD R6, R6, 0x1, R5 ;  /* 0x0000000106067824 */ /* 0x000fca00078e0205 */
[----:B------:R-:W-:-:S13]  /*2a4b0*/  ISETP.GT.AND P6, PT, R6, R0, PT ;  /* 0x000000000600720c */ /* 0x000fda0003fc4270 */
[----:B------:R-:W-:Y:S05]  /*2a4c0*/  @P6 BRA `(.L_x_807) ;  /* 0x0000000000a46947 */ /* 0x000fea0003800000 */
.L_x_810:
[----:B------:R-:W1:Y:S01]  /*2a4d0*/  LDC R2, c[0x0][0xc3c] ;  /* 0x00030f00ff027b82 */ /* 0x000e620000000800 */
[----:B------:R-:W-:-:S05]  /*2a4e0*/  VIADD R27, R27, 0x1f ;  /* 0x0000001f1b1b7836 */ /* 0x000fca0000000000 */
[----:B-1----:R-:W-:-:S13]  /*2a4f0*/  ISETP.GE.AND P6, PT, R27, R2, PT ;  /* 0x000000021b00720c */ /* 0x002fda0003fc6270 */
[----:B------:R-:W-:Y:S05]  /*2a500*/  @P6 BRA `(.L_x_808) ;  /* 0x0000000400b86947 */ /* 0x000fea0003800000 */
[----:B0-----:R-:W0:Y:S01]  /*2a510*/  S2R R3, SR_TID.X ;  /* 0x0000000000037919 */ /* 0x001e220000002100 */
[----:B------:R-:W-:Y:S01]  /*2a520*/  IMAD.MOV.U32 R7, RZ, RZ, RZ ;  /* 0x000000ffff077224 */ /* 0x000fe200078e00ff */
[----:B0-----:R-:W-:-:S05]  /*2a530*/  LOP3.LUT R3, R3, 0x1f, RZ, 0xc0, !PT ;  /* 0x0000001f03037812 */ /* 0x001fca00078ec0ff */
[----:B------:R-:W-:-:S05]  /*2a540*/  IMAD.IADD R9, R27, 0x1, R3 ;  /* 0x000000011b097824 */ /* 0x000fca00078e0203 */
[----:B------:R-:W-:-:S13]  /*2a550*/  ISETP.GE.OR P6, PT, R9, R2, !P0 ;  /* 0x000000020900720c */ /* 0x000fda00047c6670 */
[----:B------:R-:W0:Y:S08]  /*2a560*/  @!P6 LDC.64 R2, c[0x0][0xc80] ;  /* 0x00032000ff02eb82 */ /* 0x000e300000000a00 */
[----:B------:R-:W1:Y:S01]  /*2a570*/  @!P6 LDC.64 R4, c[0x0][0xc78] ;  /* 0x00031e00ff04eb82 */ /* 0x000e620000000a00 */
[----:B0-----:R-:W-:-:S05]  /*2a580*/  @!P6 IMAD.WIDE R2, R9, 0x4, R2 ;  /* 0x000000040902e825 */ /* 0x001fca00078e0202 */
[----:B------:R1:W2:Y:S02]  /*2a590*/  @!P6 LDG.E R7, desc[UR36][R2.64] ;  /* 0x000000240207e981 */ /* 0x0002a4000c1e1900 */
[----:B-1----:R-:W-:Y:S01]  /*2a5a0*/  @!P6 IMAD.WIDE R2, R9, 0x4, R4 ;  /* 0x000000040902e825 */ /* 0x002fe200078e0204 */
[----:B------:R-:W-:-:S06]  /*2a5b0*/  MOV R4, RZ ;  /* 0x000000ff00047202 */ /* 0x000fcc0000000f00 */
[----:B------:R-:W2:Y:S01]  /*2a5c0*/  @!P6 LDG.E R4, desc[UR36][R2.64] ;  /* 0x000000240204e981 */ /* 0x000ea2000c1e1900 */
[----:B------:R-:W-:Y:S01]  /*2a5d0*/  UMOV UR4, 0xffffffff ;  /* 0xffffffff00047882 */ /* 0x000fe20000000000 */
[----:B--2---:R-:W-:Y:S02]  /*2a5e0*/  IMAD R13, R4, R7, RZ ;  /* 0x00000007040d7224 */ /* 0x004fe400078e02ff */
[----:B------:R-:W-:Y:S05]  /*2a5f0*/  BRA.DIV UR4, `(.L_x_809) ;  /* 0x000000a604987947 */ /* 0x000fea000b800000 */
        /* <DEDUP_REMOVED lines=15> */
[----:B------:R0:W1:Y:S02]  /*2a6f0*/  SHFL.IDX PT, R14, R3, 0x1f, 0x1f ;  /* 0x03e01f00030e7f89 */ /* 0x00006400000e0000 */
.L_x_1194:
[----:B------:R-:W-:Y:S02]  /*2a700*/  ULDC UR4, c[0x0][0xc38] ;  /* 0x00030e0000047ab9 */ /* 0x000fe40000000800 */
[----:B------:R-:W-:-:S04]  /*2a710*/  IMAD.U32 R2, RZ, RZ, UR4 ;  /* 0x00000004ff027e24 */ /* 0x000fc8000f8e00ff */
[----:B-1----:R-:W-:-:S04]  /*2a720*/  IMAD R5, R14, R2, RZ ;  /* 0x000000020e057224 */ /* 0x002fc800078e02ff */
[----:B------:R-:W-:-:S05]  /*2a730*/  IMAD.IADD R6, R5, 0x1, R6 ;  /* 0x0000000105067824 */ /* 0x000fca00078e0206 */
[----:B------:R-:W-:-:S13]  /*2a740*/  ISETP.GT.AND P6, PT, R6, R0, PT ;  /* 0x000000000600720c */ /* 0x000fda0003fc4270 */
[----:B------:R-:W-:Y:S05]  /*2a750*/  @!P6 BRA `(.L_x_810) ;  /* 0xfffffffc005ce947 */ /* 0x000fea000383ffff */
.L_x_807:
[----:B------:R-:W-:Y:S01]  /*2a760*/  IMAD.IADD R6, R6, 0x1, -R5 ;  /* 0x0000000106067824 */ /* 0x000fe200078e0a05 */
[----:B------:R-:W-:-:S03]  /*2a770*/  UMOV UR4, 0xffffffff ;  /* 0xffffffff00047882 */ /* 0x000fc60000000000 */
[----:B------:R-:W-:-:S05]  /*2a780*/  IMAD R5, R3, R2, R6 ;  /* 0x0000000203057224 */ /* 0x000fca00078e0206 */
[----:B------:R-:W-:Y:S01]  /*2a790*/  ISETP.GT.AND P6, PT, R5, R0, PT ;  /* 0x000000000500720c */ /* 0x000fe20003fc4270 */
[----:B------:R-:W-:-:S12]  /*2a7a0*/  BRA.DIV UR4, `(.L_x_811) ;  /* 0x000000a604e47947 */ /* 0x000fd8000b800000 */
[----:B------:R-:W-:-:S04]  /*2a7b0*/  VOTE.ANY R8, PT, !P6 ;  /* 0x0000000000087806 */ /* 0x000fc800070e0100 */
[----:B------:R-:W1:Y:S02]  /*2a7c0*/  POPC R5, R8 ;  /* 0x0000000800057309 */ /* 0x000e640000000000 */
[----:B-1----:R1:W2:Y:S04]  /*2a7d0*/  SHFL.IDX PT, R7, R7, R5, 0x1f ;  /* 0x00001f0507077589 */ /* 0x0022a800000e0000 */
[----:B------:R1:W3:Y:S02]  /*2a7e0*/  SHFL.IDX PT, R4, R4, R5, 0x1f ;  /* 0x00001f0504047589 */ /* 0x0002e400000e0000 */
.L_x_1199:
[----:B------:R-:W-:-:S13]  /*2a7f0*/  ISETP.NE.AND P0, PT, R8, RZ, PT ;  /* 0x000000ff0800720c */ /* 0x000fda0003f05270 */
[----:B------:R-:W-:Y:S05]  /*2a800*/  @!P0 BRA `(.L_x_812) ;  /* 0x0000000000108947 */ /* 0x000fea0003800000 */
[----:B------:R-:W-:Y:S01]  /*2a810*/  UMOV UR4, 0xffffffff ;  /* 0xffffffff00047882 */ /* 0x000fe20000000000 */
[----:B------:R-:W-:Y:S02]  /*2a820*/  VIADD R12, R5, 0xffffffff ;  /* 0xffffffff050c7836 */ /* 0x000fe40000000000 */
[----:B------:R-:W-:Y:S05]  /*2a830*/  BRA.DIV UR4, `(.L_x_813) ;  /* 0x000000aa041c7947 */ /* 0x000fea000b800000 */
[----:B------:R4:W0:Y:S02]  /*2a840*/  SHFL.IDX PT, R24, R3, R12, 0x1f ;  /* 0x00001f0c03187589 */ /* 0x00082400000e0000 */
.L_x_812:
[-C--:B--2---:R-:W-:Y:S01]  /*2a850*/  IABS R8, R7.reuse ;  /* 0x0000000700087213 */ /* 0x084fe20000000000 */
[----:B0-----:R-:W-:Y:S02]  /*2a860*/  IMAD R24, R24, R2, R6 ;  /* 0x0000000218187224 */ /* 0x001fe400078e0206 */
[----:B------:R-:W-:Y:S01]  /*2a870*/  IMAD.MOV.U32 R2, RZ, RZ, RZ ;  /* 0x000000ffff027224 */ /* 0x000fe200078e00ff */
[----:B------:R-:W0:Y:S01]  /*2a880*/  I2F.RP R9, R8 ;  /* 0x0000000800097306 */ /* 0x000e220000209400 */
[----:B------:R-:W-:Y:S01]  /*2a890*/  IMAD.IADD R6, R0, 0x1, -R24 ;  /* 0x0000000100067824 */ /* 0x000fe200078e0a18 */
[----:B------:R-:W-:Y:S01]  /*2a8a0*/  IABS R0, R7 ;  /* 0x0000000700007213 */ /* 0x000fe20000000000 */
[----:B------:R-:W-:-:S05]  /*2a8b0*/  IMAD.IADD R27, R5, 0x1, R27 ;  /* 0x00000001051b7824 */ /* 0x000fca00078e021b */
[----:B0-----:R-:W4:Y:S02]  /*2a8c0*/  MUFU.RCP R9, R9 ;  /* 0x0000000900097308 */ /* 0x001f240000001000 */
[----:B----4-:R-:W-:Y:S02]  /*2a8d0*/  IADD3 R3, R9, 0xffffffe, RZ ;  /* 0x0ffffffe09037810 */ /* 0x010fe40007ffe0ff */
[----:B---3--:R-:W-:-:S04]  /*2a8e0*/  IABS R9, R4 ;  /* 0x0000000400097213 */ /* 0x008fc80000000000 */
[----:B------:R-:W0:Y:S02]  /*2a8f0*/  F2I.FTZ.U32.TRUNC.NTZ R3, R3 ;  /* 0x0000000300037305 */ /* 0x000e24000021f000 */
[----:B0-----:R-:W-:-:S04]  /*2a900*/  IMAD.MOV R11, RZ, RZ, -R3 ;  /* 0x000000ffff0b7224 */ /* 0x001fc800078e0a03 */
[----:B------:R-:W-:-:S04]  /*2a910*/  IMAD R11, R11, R8, RZ ;  /* 0x000000080b0b7224 */ /* 0x000fc800078e02ff */
[----:B------:R-:W-:Y:S01]  /*2a920*/  IMAD.HI.U32 R10, R3, R11, R2 ;  /* 0x0000000b030a7227 */ /* 0x000fe200078e0002 */
[----:B------:R-:W-:-:S03]  /*2a930*/  IABS R3, R6 ;  /* 0x0000000600037213 */ /* 0x000fc60000000000 */
[----:B------:R-:W-:Y:S02]  /*2a940*/  IMAD.MOV R2, RZ, RZ, -R0 ;  /* 0x000000ffff027224 */ /* 0x000fe400078e0a00 */
[----:B------:R-:W-:Y:S02]  /*2a950*/  IMAD.HI.U32 R0, R10, R3, RZ ;  /* 0x000000030a007227 */ /* 0x000fe400078e00ff */
[----:B------:R-:W0:Y:S02]  /*2a960*/  I2F.RP R10, R9 ;  /* 0x00000009000a7306 */ /* 0x000e240000209400 */
[----:B------:R-:W-:-:S05]  /*2a970*/  IMAD R11, R0, R2, R3 ;  /* 0x00000002000b7224 */ /* 0x000fca00078e0203 */
[----:B------:R-:W-:Y:S01]  /*2a980*/  ISETP.GT.U32.AND P1, PT, R8, R11, PT ;  /* 0x0000000b0800720c */ /* 0x000fe20003f24070 */
[----:B0-----:R-:W0:-:S12]  /*2a990*/  MUFU.RCP R10, R10 ;  /* 0x0000000a000a7308 */ /* 0x001e180000001000 */
[----:B------:R-:W-:Y:S02]  /*2a9a0*/  @!P1 IMAD.IADD R11, R11, 0x1, -R8 ;  /* 0x000000010b0b9824 */ /* 0x000fe400078e0a08 */
[----:B------:R-:W-:Y:S01]  /*2a9b0*/  @!P1 VIADD R0, R0, 0x1 ;  /* 0x0000000100009836 */ /* 0x000fe20000000000 */
[----:B------:R-:W-:Y:S02]  /*2a9c0*/  ISETP.NE.AND P1, PT, R7, RZ, PT ;  /* 0x000000ff0700720c */ /* 0x000fe40003f25270 */
[----:B------:R-:W-:Y:S02]  /*2a9d0*/  ISETP.GE.U32.AND P0, PT, R11, R8, PT ;  /* 0x000000080b00720c */ /* 0x000fe40003f06070 */
[----:B------:R-:W-:Y:S02]  /*2a9e0*/  IABS R8, R4 ;  /* 0x0000000400087213 */ /* 0x000fe40000000000 */
[----:B0-----:R-:W-:-:S03]  /*2a9f0*/  IADD3 R12, R10, 0xffffffe, RZ ;  /* 0x0ffffffe0a0c7810 */ /* 0x001fc60007ffe0ff */
[----:B------:R-:W-:Y:S01]  /*2aa00*/  IMAD.MOV R8, RZ, RZ, -R8 ;  /* 0x000000ffff087224 */ /* 0x000fe200078e0a08 */
[----:B------:R-:W0:Y:S05]  /*2aa10*/  F2I.FTZ.U32.TRUNC.NTZ R3, R12 ;  /* 0x0000000c00037305 */ /* 0x000e2a000021f000 */
[----:B------:R-:W-:Y:S01]  /*2aa20*/  @P0 IADD3 R0, R0, 0x1, RZ ;  /* 0x0000000100000810 */ /* 0x000fe20007ffe0ff */
[----:B0-----:R-:W-:-:S04]  /*2aa30*/  IMAD.MOV R2, RZ, RZ, -R3 ;  /* 0x000000ffff027224 */ /* 0x001fc800078e0a03 */
[----:B------:R-:W-:Y:S02]  /*2aa40*/  IMAD R11, R2, R9, RZ ;  /* 0x00000009020b7224 */ /* 0x000fe400078e02ff */
[----:B------:R-:W-:-:S04]  /*2aa50*/  IMAD.MOV.U32 R2, RZ, RZ, RZ ;  /* 0x000000ffff027224 */ /* 0x000fc800078e00ff */
[----:B------:R-:W-:Y:S01]  /*2aa60*/  IMAD.HI.U32 R2, R3, R11, R2 ;  /* 0x0000000b03027227 */ /* 0x000fe200078e0002 */
[----:B------:R-:W-:-:S04]  /*2aa70*/  LOP3.LUT R3, R6, R7, RZ, 0x3c, !PT ;  /* 0x0000000706037212 */ /* 0x000fc800078e3cff */
[----:B------:R-:W-:-:S13]  /*2aa80*/  ISETP.GE.AND P2, PT, R3, RZ, PT ;  /* 0x000000ff0300720c */ /* 0x000fda0003f46270 */
[----:B------:R-:W-:Y:S01]  /*2aa90*/  @!P2 IMAD.MOV R0, RZ, RZ, -R0 ;  /* 0x000000ffff00a224 */ /* 0x000fe200078e0a00 */
[----:B------:R-:W-:-:S04]  /*2aaa0*/  @!P1 LOP3.LUT R0, RZ, R7, RZ, 0x33, !PT ;  /* 0x00000007ff009212 */ /* 0x000fc800078e33ff */
[-C--:B------:R-:W-:Y:S01]  /*2aab0*/  IABS R3, R0.reuse ;  /* 0x0000000000037213 */ /* 0x080fe20000000000 */
[----:B------:R-:W-:-:S04]  /*2aac0*/  IMAD R7, R7, R0, RZ ;  /* 0x0000000007077224 */ /* 0x000fc800078e02ff */
[----:B------:R-:W-:Y:S01]  /*2aad0*/  IMAD.HI.U32 R2, R2, R3, RZ ;  /* 0x0000000302027227 */ /* 0x000fe200078e00ff */
[----:B------:R-:W-:-:S03]  /*2aae0*/  IADD3 R25, R6, -R7, RZ ;  /* 0x8000000706197210 */ /* 0x000fc60007ffe0ff */
[----:B------:R-:W-:Y:S01]  /*2aaf0*/  IMAD R8, R2, R8, R3 ;  /* 0x0000000802087224 */ /* 0x000fe200078e0203 */
[----:B------:R-:W-:-:S04]  /*2ab00*/  LOP3.LUT R3, R0, R4, RZ, 0x3c, !PT ;  /* 0x0000000400037212 */ /* 0x000fc800078e3cff */
        /* <DEDUP_REMOVED lines=14> */
.L_x_808:
[----:B------:R-:W-:Y:S01]  /*2abf0*/  UMOV UR4, URZ ;  /* 0x0000003f00047c82 */ /* 0x000fe20008000000 */
[----:B------:R-:W-:Y:S01]  /*2ac00*/  UMOV UR5, URZ ;  /* 0x0000003f00057c82 */ /* 0x000fe20008000000 */
[----:B------:R-:W-:Y:S01]  /*2ac10*/  ULDC UR6, c[0x0][0xc3c] ;  /* 0x00030f0000067ab9 */ /* 0x000fe20000000800 */
[----:B------:R-:W-:Y:S01]  /*2ac20*/  IMAD.MOV.U32 R24, RZ, RZ, R0 ;  /* 0x000000ffff187224 */ /* 0x000fe200078e0000 */
[----:B------:R-:W-:Y:S01]  /*2ac30*/  MOV R27, UR6 ;  /* 0x00000006001b7c02 */ /* 0x000fe20008000f00 */
[----:B------:R-:W-:Y:S02]  /*2ac40*/  IMAD.U32 R25, RZ, RZ, UR4 ;  /* 0x00000004ff197e24 */ /* 0x000fe4000f8e00ff */
[----:B------:R-:W-:-:S07]  /*2ac50*/  IMAD.U32 R26, RZ, RZ, UR5 ;  /* 0x00000005ff1a7e24 */ /* 0x000fce000f8e00ff */
.L_x_814:
[----:B------:R2:W3:Y:S01]  /*2ac60*/  LDL R2, [R1+0x8] ;  /* 0x0000080001027983 */ /* 0x0004e20000100800 */
[----:B------:R-:W4:Y:S01]  /*2ac70*/  S2R R0, SR_TID.X ;  /* 0x0000000000007919 */ /* 0x000f220000002100 */
[----:B------:R-:W-:Y:S05]  /*2ac80*/  WARPSYNC.ALL ;  /* 0x0000000000007948 */ /* 0x000fea0003800000 */
[----:B----4-:R-:W-:Y:S01]  /*2ac90*/  LOP3.LUT R0, R0, 0x1f, RZ, 0xc0, !PT ;  /* 0x0000001f00007812 */ /* 0x010fe200078ec0ff */
[----:B------:R-:W-:Y:S03]  /*2aca0*/  BAR.SYNC.DEFER_BLOCKING 0x4, 0x180 ;  /* 0x0106000000007b1d */ /* 0x000fe60000010000 */
[----:B------:R-:W-:-:S13]  /*2acb0*/  ISETP.NE.AND P0, PT, R0, RZ, PT ;  /* 0x000000ff0000720c */ /* 0x000fda0003f05270 */
[----:B------:R-:W-:Y:S01]  /*2acc0*/  @!P0 MOV R0, 0x400 ;  /* 0x0000040000008802 */ /* 0x000fe20000000f00 */
[----:B---3--:R-:W3:Y:S03]  /*2acd0*/  @!P0 S2R R2, SR_CgaCtaId ;  /* 0x0000000000028919 */ /* 0x008ee60000008800 */
[----:B---3--:R-:W-:Y:S01]  /*2ace0*/  @!P0 LEA R16, R2, R0, 0x18 ;  /* 0x0000000002108211 */ /* 0x008fe200078ec0ff */
[----:B------:R2:W-:Y:S04]  /*2acf0*/  @!P0 STL [R1+0x8], R2 ;  /* 0x0000080201008387 */ /* 0x0005e80000100800 */
[----:B------:R2:W-:Y:S01]  /*2ad00*/  @!P0 STS.128 [R16+0x388d0], R24 ;  /* 0x0388d01810008388 */ /* 0x0005e20000000c00 */
[----:B------:R-:W-:Y:S06]  /*2ad10*/  BAR.ARV 0x5, 0x180 ;  /* 0x0146000000007b1d */ /* 0x000fec0000002000 */
.L_x_805:
[----:B------:R-:W-:Y:S02]  /*2ad20*/  ULDC UR4, c[0x0][0xc3c] ;  /* 0x00030f0000047ab9 */ /* 0x000fe40000000800 */
[----:B-1----:R-:W-:-:S13]  /*2ad30*/  ISETP.GE.AND P0, PT, R27, UR4, PT ;  /* 0x000000041b007c0c */ /* 0x002fda000bf06270 */
[----:B------:R-:W-:Y:S05]  /*2ad40*/  @!P0 BRA `(.L_x_815) ;  /* 0xffffff8800648947 */ /* 0x000fea000383ffff */
[----:B------:R-:W-:Y:S05]  /*2ad50*/  BSYNC B7 ;  /* 0x0000000000077941 */ /* 0x000fea0003800000 */
.L_x_699:
[----:B0-2---:R-:W2:Y:S01]  /*2ad60*/  LDL.LU R0, [R1+0x3c] ;  /* 0x00003c0001007983 */ /* 0x005ea20000300800 */
[----:B------:R-:W-:Y:S01]  /*2ad70*/  BSSY B0, `(.L_x_816) ;  /* 0x000000b000007945 */ /* 0x000fe20003800000 */
[----:B------:R-:W0:Y:S01]  /*2ad80*/  S2R R5, SR_CgaCtaId ;  /* 0x0000000000057919 */ /* 0x000e220000008800 */
[----:B--2---:R-:W-:-:S05]  /*2ad90*/  VIADD R0, R0, 0x1 ;  /* 0x0000000100007836 */ /* 0x004fca0000000000 */
[----:B------:R-:W-:-:S04]  /*2ada0*/  LEA.HI R2, R0, R0, RZ, 0x1 ;  /* 0x0000000000027211 */ /* 0x000fc800078f08ff */
[----:B------:R-:W-:Y:S02]  /*2adb0*/  LOP3.LUT R3, R2, 0xfffffffe, RZ, 0xc0, !PT ;  /* 0xfffffffe02037812 */ /* 0x000fe400078ec0ff */
[----:B------:R-:W-:-:S03]  /*2adc0*/  MOV R2, 0x400 ;  /* 0x0000040000027802 */ /* 0x000fc60000000f00 */
[----:B------:R-:W-:Y:S01]  /*2add0*/  IMAD.IADD R0, R0, 0x1, -R3 ;  /* 0x0000000100007824 */ /* 0x000fe200078e0a03 */
[----:B0-----:R-:W-:-:S04]  /*2ade0*/  LEA R4, R5, R2, 0x18 ;  /* 0x0000000205047211 */ /* 0x001fc800078ec0ff */
[----:B------:R-:W-:-:S04]  /*2adf0*/  SHF.L.U32 R0, R0, 0x1f, RZ ;  /* 0x0000001f00007819 */ /* 0x000fc800000006ff */
[----:B------:R-:W0:Y:S02]  /*2ae00*/  SYNCS.PHASECHK.TRANS64.TRYWAIT P0, [R4+URZ+0x38820], R0 ;  /* 0x03882000040075a7 */ /* 0x000e24000800017f */
[----:B0-----:R-:W-:Y:S05]  /*2ae10*/  @!P0 BRA `(.L_x_817) ;  /* 0x000000a000cc8947 */ /* 0x001fea0003800000 */
.L_x_1202:
[----:B------:R-:W-:Y:S05]  /*2ae20*/  BSYNC B0 ;  /* 0x0000000000007941 */ /* 0x000fea0003800000 */
.L_x_816:
[----:B------:R-:W-:-:S03]  /*2ae30*/  UMOV UR4, 0xffffffff ;  /* 0xffffffff00047882 */ /* 0x000fc60000000000 */
[----:B------:R-:W-:Y:S05]  /*2ae40*/  BRA.DIV UR4, `(.L_x_818) ;  /* 0x000000a204d47947 */ /* 0x000fea000b800000 */
[----:B0-----:R-:W0:Y:S02]  /*2ae50*/  S2R R0, SR_TID.X ;  /* 0x0000000000007919 */ /* 0x001e240000002100 */
[----:B0-----:R-:W-:-:S04]  /*2ae60*/  SHF.R.U32.HI R0, RZ, 0x5, R0 ;  /* 0x00000005ff007819 */ /* 0x001fc80000011600 */
[----:B------:R-:W-:-:S05]  /*2ae70*/  LOP3.LUT R0, R0, 0x3, RZ, 0xc0, !PT ;  /* 0x0000000300007812 */ /* 0x000fca00078ec0ff */
[----:B------:R0:W1:Y:S02]  /*2ae80*/  SHFL.IDX PT, R14, R0, RZ, 0x1f ;  /* 0x00001fff000e7589 */ /* 0x00006400000e0000 */
.L_x_1205:
[----:B-1----:R-:W-:-:S13]  /*2ae90*/  ISETP.NE.AND P0, PT, R14, RZ, PT ;  /* 0x000000ff0e00720c */ /* 0x002fda0003f05270 */
[----:B------:R-:W-:Y:S05]  /*2aea0*/  @P0 BRA `(.L_x_483) ;  /* 0x0000000000b00947 */ /* 0x000fea0003800000 */
[----:B------:R-:W-:-:S03]  /*2aeb0*/  UMOV UR4, 0xffffffff ;  /* 0xffffffff00047882 */ /* 0x000fc60000000000 */
[----:B------:R-:W-:Y:S05]  /*2aec0*/  BRA.DIV UR4, `(.L_x_819) ;  /* 0x000000a204e87947 */ /* 0x000fea000b800000 */
[----:B------:R-:W-:-:S13]  /*2aed0*/  ELECT P6, URZ, PT ;  /* 0x00000000003f782f */ /* 0x000fda00038c0000 */
.L_x_1208:
[----:B------:R-:W-:Y:S05]  /*2aee0*/  @!P6 BRA `(.L_x_483) ;  /* 0x0000000000a0e947 */ /* 0x000fea0003800000 */
[----:B0-----:R-:W2:Y:S02]  /*2aef0*/  LDL R0, [R1+0x1a4] ;  /* 0x0001a40001007983 */ /* 0x001ea40000100800 */
[----:B--2---:R-:W-:-:S13]  /*2af00*/  R2UR UR4, R0 ;  /* 0x00000000000472ca */ /* 0x004fda00000e0000 */
[----:B------:R-:W-:-:S06]  /*2af10*/  ULOP3.LUT UR4, UR4, 0x2, URZ, 0xfc, !UPT ;  /* 0x0000000204047892 */ /* 0x000fcc000f8efc3f */
[----:B------:R-:W-:-:S05]  /*2af20*/  IMAD.U32 R0, RZ, RZ, UR4 ;  /* 0x00000004ff007e24 */ /* 0x000fca000f8e00ff */
[----:B------:R-:W-:-:S13]  /*2af30*/  ISETP.NE.AND P0, PT, R0, 0x3, PT ;  /* 0x000000030000780c */ /* 0x000fda0003f05270 */
[----:B------:R-:W-:Y:S05]  /*2af40*/  @!P0 BRA `(.L_x_820) ;  /* 0x0000000000048947 */ /* 0x000fea0003800000 */
[----:B------:R-:W-:Y:S01]  /*2af50*/  BPT.TRAP 0x1 ;  /* 0x000000040000795c */ /* 0x000fe20000300000 */
.L_x_820:
[C---:B------:R-:W-:Y:S01]  /*2af60*/  IMAD R5, R29.reuse, 0x8, R4 ;  /* 0x000000081d057824 */ /* 0x040fe200078e0204 */
[----:B------:R-:W-:Y:S02]  /*2af70*/  SHF.L.U32 R0, R32, 0x1f, RZ ;  /* 0x0000001f20007819 */ /* 0x000fe400000006ff */
[----:B------:R-:W-:Y:S02]  /*2af80*/  IADD3 R29, R29, 0x1, RZ ;  /* 0x000000011d1d7810 */ /* 0x000fe40007ffe0ff */
[----:B------:R-:W0:Y:S02]  /*2af90*/  SYNCS.PHASECHK.TRANS64.TRYWAIT P1, [R5+URZ+0x38840], R0 ;  /* 0x03884000050075a7 */ /* 0x000e24000802017f */
[----:B------:R-:W-:-:S04]  /*2afa0*/  ISETP.NE.AND P2, PT, R29, 0x2, PT ;  /* 0x000000021d00780c */ /* 0x000fc80003f45270 */
[----:B------:R-:W-:Y:S01]  /*2afb0*/  SEL R3, RZ, 0x1, P2 ;  /* 0x00000001ff037807 */ /* 0x000fe20001000000 */
[----:B0-----:R-:W-:Y:S08]  /*2afc0*/  @!P1 BRA `(.L_x_821) ;  /* 0x000000a000c89947 */ /* 0x001ff00003800000 */
.L_x_1209:
[----:B------:R-:W-:Y:S02]  /*2afd0*/  SEL R29, R29, RZ, P2 ;  /* 0x000000ff1d1d7207 */ /* 0x000fe40001000000 */
[----:B------:R-:W-:Y:S01]  /*2afe0*/  LOP3.LUT R2, R32, R3, RZ, 0x3c, !PT ;  /* 0x0000000320027212 */ /* 0x000fe200078e3cff */
[----:B------:R-:W-:Y:S06]  /*2aff0*/  @!P0 BRA `(.L_x_822) ;  /* 0x0000000000048947 */ /* 0x000fec0003800000 */
[----:B------:R-:W-:Y:S01]  /*2b000*/  BPT.TRAP 0x1 ;  /* 0x000000040000795c */ /* 0x000fe20000300000 */
.L_x_822:
[----:B------:R-:W-:Y:S01]  /*2b010*/  IMAD R29, R29, 0x8, R4 ;  /* 0x000000081d1d7824 */ /* 0x000fe200078e0204 */
[----:B------:R-:W-:-:S04]  /*2b020*/  SHF.L.U32 R2, R2, 0x1f, RZ ;  /* 0x0000001f02027819 */ /* 0x000fc800000006ff */
[----:B------:R-:W1:Y:S02]  /*2b030*/  SYNCS.PHASECHK.TRANS64.TRYWAIT P1, [R29+URZ+0x38840], R2 ;  /* 0x038840021d0075a7 */ /* 0x000e64000802017f */
[----:B-1----:R-:W-:Y:S05]  /*2b040*/  @!P1 BRA `(.L_x_823) ;  /* 0x000000a000bc9947 */ /* 0x002fea0003800000 */
.L_x_1210:
[----:B------:R-:W-:Y:S05]  /*2b050*/  @!P0 BRA `(.L_x_824) ;  /* 0x0000000000048947 */ /* 0x000fea0003800000 */
[----:B------:R-:W-:Y:S01]  /*2b060*/  BPT.TRAP 0x1 ;  /* 0x000000040000795c */ /* 0x000fe20000300000 */
.L_x_824:
[----:B------:R-:W2:Y:S02]  /*2b070*/  SYNCS.PHASECHK.TRANS64.TRYWAIT P1, [R5+URZ+0x38860], R0 ;  /* 0x03886000050075a7 */ /* 0x000ea4000802017f */
[----:B--2---:R-:W-:Y:S05]  /*2b080*/  @!P1 BRA `(.L_x_825) ;  /* 0x000000a000c09947 */ /* 0x004fea0003800000 */
.L_x_1211:
[----:B------:R-:W-:Y:S05]  /*2b090*/  @!P0 BRA `(.L_x_826) ;  /* 0x0000000000048947 */ /* 0x000fea0003800000 */
[----:B------:R-:W-:Y:S01]  /*2b0a0*/  BPT.TRAP 0x1 ;  /* 0x000000040000795c */ /* 0x000fe20000300000 */
.L_x_826:
[----:B------:R-:W3:Y:S02]  /*2b0b0*/  SYNCS.PHASECHK.TRANS64.TRYWAIT P1, [R29+URZ+0x38860], R2 ;  /* 0x038860021d0075a7 */ /* 0x000ee4000802017f */
[----:B---3--:R-:W-:Y:S05]  /*2b0c0*/  @!P1 BRA `(.L_x_827) ;  /* 0x000000a000c49947 */ /* 0x008fea0003800000 */
.L_x_1212:
[----:B------:R-:W-:Y:S05]  /*2b0d0*/  @!P0 BRA `(.L_x_828) ;  /* 0x0000000000048947 */ /* 0x000fea0003800000 */
[----:B------:R-:W-:Y:S01]  /*2b0e0*/  BPT.TRAP 0x1 ;  /* 0x000000040000795c */ /* 0x000fe20000300000 */
.L_x_828:
[----:B------:R-:W4:Y:S02]  /*2b0f0*/  SYNCS.PHASECHK.TRANS64.TRYWAIT P1, [R5+URZ+0x38880], R0 ;  /* 0x03888000050075a7 */ /* 0x000f24000802017f */
[----:B----4-:R-:W-:Y:S05]  /*2b100*/  @!P1 BRA `(.L_x_829) ;  /* 0x000000a000c89947 */ /* 0x010fea0003800000 */
.L_x_1213:
[----:B------:R-:W-:Y:S05]  /*2b110*/  @!P0 BRA `(.L_x_830) ;  /* 0x0000000000048947 */ /* 0x000fea0003800000 */
[----:B------:R-:W-:Y:S01]  /*2b120*/  BPT.TRAP 0x1 ;  /* 0x000000040000795c */ /* 0x000fe20000300000 */
.L_x_830:
[----:B------:R0:W0:Y:S02]  /*2b130*/  SYNCS.PHASECHK.TRANS64.TRYWAIT P0, [R29+URZ+0x38880], R2 ;  /* 0x038880021d0075a7 */ /* 0x000024000800017f */
[----:B0-----:R-:W-:Y:S05]  /*2b140*/  @!P0 NANOSLEEP.SYNCS 0x989680 ;  /* 0x009896800000895d */ /* 0x001fea0003900000 */
[----:B------:R-:W0:Y:S02]  /*2b150*/  @!P0 SYNCS.PHASECHK.TRANS64 P0, [R29+URZ+0x38880], R2 ;  /* 0x038880021d0085a7 */ /* 0x000e24000800007f */
[----:B0-----:R-:W-:Y:S05]  /*2b160*/  @!P0 BRA `(.L_x_830) ;  /* 0xfffffffc00f08947 */ /* 0x001fea000383ffff */
.L_x_483:
[----:B------:R-:W-:Y:S05]  /*2b170*/  BSYNC B8 ;  /* 0x0000000000087941 */ /* 0x000fea0003800000 */
.L_x_480:
[----:B------:R-:W-:Y:S05]  /*2b180*/  EXIT ;  /* 0x000000000000794d */ /* 0x000fea0003800000 */
.L_x_507:
[----:B-1----:R1:W2:Y:S02]  /*2b190*/  SYNCS.PHASECHK.TRANS64.TRYWAIT P6, [R81+URZ+0x38890], R100 ;  /* 0x03889064510075a7 */ /* 0x0022a400080c017f */
[----:B--2---:R-:W-:Y:S05]  /*2b1a0*/  @!P6 NANOSLEEP.SYNCS 0x989680 ;  /* 0x009896800000e95d */ /* 0x004fea0003900000 */
[----:B------:R-:W2:Y:S02]  /*2b1b0*/  @!P6 SYNCS.PHASECHK.TRANS64 P6, [R81+URZ+0x38890], R100 ;  /* 0x038890645100e5a7 */ /* 0x000ea400080c007f */
[----:B--2---:R-:W-:Y:S05]  /*2b1c0*/  @!P6 BRA `(.L_x_507) ;  /* 0xfffffffc00f0e947 */ /* 0x004fea000383ffff */
[----:B------:R-:W-:Y:S05]  /*2b1d0*/  BRA `(.L_x_831) ;  /* 0xfffffd8800987947 */ /* 0x000fea000383ffff */
.L_x_508:
[----:B------:R-:W-:Y:S01]  /*2b1e0*/  BSSY B1, `(.L_x_832) ;  /* 0x0000008000017945 */ /* 0x000fe20003800000 */
[----:B0-----:R-:W-:Y:S01]  /*2b1f0*/  IMAD.MOV.U32 R13, RZ, RZ, R102 ;  /* 0x000000ffff0d7224 */ /* 0x001fe200078e0066 */
[----:B------:R-:W-:Y:S01]  /*2b200*/  MOV R15, 0xffffffff ;  /* 0xffffffff000f7802 */ /* 0x000fe20000000f00 */
[----:B------:R-:W-:Y:S02]  /*2b210*/  IMAD.MOV.U32 R12, RZ, RZ, RZ ;  /* 0x000000ffff0c7224 */ /* 0x000fe400078e00ff */
[----:B------:R-:W-:-:S07]  /*2b220*/  IMAD.MOV.U32 R11, RZ, RZ, 0x181f ;  /* 0x0000181fff0b7424 */ /* 0x000fce00078e00ff */
[----:B-1----:R-:W-:Y:S05]  /*2b230*/  WARPSYNC.COLLECTIVE R15, `(.L_x_833) ;  /* 0x000000000f087348 */ /* 0x002fea0003c00000 */
[----:B------:R0:W2:Y:S02]  /*2b240*/  SHFL.IDX P6, R14, R13, R12, R11 ;  /* 0x0000000c0d0e7389 */ /* 0x0000a400000c000b */
[----:B012---:R-:W-:Y:S01]  /*2b250*/  ENDCOLLECTIVE ;  /* 0x000000000000791b */ /* 0x007fe20003800000 */
.L_x_833:
[----:B------:R-:W-:Y:S05]  /*2b260*/  BSYNC B1 ;  /* 0x0000000000017941 */ /* 0x000fea0003800000 */
.L_x_832:
[----:B------:R-:W-:Y:S01]  /*2b270*/  IMAD.MOV.U32 R13, RZ, RZ, R101 ;  /* 0x000000ffff0d7224 */ /* 0x000fe200078e0065 */
[----:B------:R-:W-:Y:S01]  /*2b280*/  MOV R15, 0xffffffff ;  /* 0xffffffff000f7802 */ /* 0x000fe20000000f00 */
[----:B------:R-:W-:Y:S02]  /*2b290*/  IMAD.MOV.U32 R12, RZ, RZ, RZ ;  /* 0x000000ffff0c7224 */ /* 0x000fe400078e00ff */
[----:B------:R-:W-:Y:S02]  /*2b2a0*/  IMAD.MOV.U32 R11, RZ, RZ, 0x181f ;  /* 0x0000181fff0b7424 */ /* 0x000fe400078e00ff */
[----:B------:R-:W-:-:S07]  /*2b2b0*/  IMAD.MOV.U32 R115, RZ, RZ, R14 ;  /* 0x000000ffff737224 */ /* 0x000fce00078e000e */
[----:B------:R-:W-:Y:S05]  /*2b2c0*/  WARPSYNC.COLLECTIVE R15, `(.L_x_834) ;  /* 0x000000000f087348 */ /* 0x000fea0003c00000 */
[----:B------:R0:W1:Y:S02]  /*2b2d0*/  SHFL.IDX P6, R14, R13, R12, R11 ;  /* 0x0000000c0d0e7389 */ /* 0x00006400000c000b */
[----:B01----:R-:W-:Y:S01]  /*2b2e0*/  ENDCOLLECTIVE ;  /* 0x000000000000791b */ /* 0x003fe20003800000 */
.L_x_834:
[----:B------:R-:W-:Y:S01]  /*2b2f0*/  IMAD.MOV.U32 R11, RZ, RZ, R14 ;  /* 0x000000ffff0b7224 */ /* 0x000fe200078e000e */
[----:B------:R-:W-:Y:S06]  /*2b300*/  BRA `(.L_x_835) ;  /* 0xfffffd8800607947 */ /* 0x000fec000383ffff */
.L_x_517:
[----:B------:R-:W-:Y:S01]  /*2b310*/  BSSY B1, `(.L_x_836) ;  /* 0x0000008000017945 */ /* 0x000fe20003800000 */
[----:B0-----:R-:W-:Y:S01]  /*2b320*/  IMAD.MOV.U32 R13, RZ, RZ, R102 ;  /* 0x000000ffff0d7224 */ /* 0x001fe200078e0066 */
[----:B------:R-:W-:Y:S01]  /*2b330*/  MOV R15, 0xffffffff ;  /* 0xffffffff000f7802 */ /* 0x000fe20000000f00 */
[----:B------:R-:W-:Y:S02]  /*2b340*/  IMAD.MOV.U32 R12, RZ, RZ, 0x1 ;  /* 0x00000001ff0c7424 */ /* 0x000fe400078e00ff */
[----:B----4-:R-:W-:-:S07]  /*2b350*/  IMAD.MOV.U32 R11, RZ, RZ, 0x181f ;  /* 0x0000181fff0b7424 */ /* 0x010fce00078e00ff */
[----:B-123--:R-:W-:Y:S05]  /*2b360*/  WARPSYNC.COLLECTIVE R15, `(.L_x_837) ;  /* 0x000000000f087348 */ /* 0x00efea0003c00000 */
[----:B------:R0:W4:Y:S02]  /*2b370*/  SHFL.IDX P6, R14, R13, R12, R11 ;  /* 0x0000000c0d0e7389 */ /* 0x00012400000c000b */
[----:B01234-:R-:W-:Y:S01]  /*2b380*/  ENDCOLLECTIVE ;  /* 0x000000000000791b */ /* 0x01ffe20003800000 */
.L_x_837:
[----:B------:R-:W-:Y:S05]  /*2b390*/  BSYNC B1 ;  /* 0x0000000000017941 */ /* 0x000fea0003800000 */
.L_x_836:
[----:B------:R-:W-:Y:S01]  /*2b3a0*/  IMAD.MOV.U32 R13, RZ, RZ, R101 ;  /* 0x000000ffff0d7224 */ /* 0x000fe200078e0065 */
[----:B------:R-:W-:Y:S01]  /*2b3b0*/  MOV R15, 0xffffffff ;  /* 0xffffffff000f7802 */ /* 0x000fe20000000f00 */
[----:B------:R-:W-:Y:S02]  /*2b3c0*/  IMAD.MOV.U32 R12, RZ, RZ, 0x1 ;  /* 0x00000001ff0c7424 */ /* 0x000fe400078e00ff */
[----:B------:R-:W-:Y:S02]  /*2b3d0*/  IMAD.MOV.U32 R11, RZ, RZ, 0x181f ;  /* 0x0000181fff0b7424 */ /* 0x000fe400078e00ff */
[----:B------:R-:W-:-:S07]  /*2b3e0*/  IMAD.MOV.U32 R70, RZ, RZ, R14 ;  /* 0x000000ffff467224 */ /* 0x000fce00078e000e */
[----:B------:R-:W-:Y:S05]  /*2b3f0*/  WARPSYNC.COLLECTIVE R15, `(.L_x_838) ;  /* 0x000000000f087348 */ /* 0x000fea0003c00000 */
[----:B------:R0:W1:Y:S02]  /*2b400*/  SHFL.IDX P6, R14, R13, R12, R11 ;  /* 0x0000000c0d0e7389 */ /* 0x00006400000c000b */
[----:B01----:R-:W-:Y:S01]  /*2b410*/  ENDCOLLECTIVE ;  /* 0x000000000000791b */ /* 0x003fe20003800000 */
.L_x_838:
[----:B------:R-:W-:Y:S01]  /*2b420*/  IMAD.MOV.U32 R11, RZ, RZ, R14 ;  /* 0x000000ffff0b7224 */ /* 0x000fe200078e000e */
[----:B------:R-:W-:Y:S06]  /*2b430*/  BRA `(.L_x_839) ;  /* 0xfffffd9400f47947 */ /* 0x000fec000383ffff */
.L_x_526:
[----:B------:R-:W-:Y:S01]  /*2b440*/  BSSY B1, `(.L_x_840) ;  /* 0x0000008000017945 */ /* 0x000fe20003800000 */
[----:B0-----:R-:W-:Y:S01]  /*2b450*/  IMAD.MOV.U32 R13, RZ, RZ, R102 ;  /* 0x000000ffff0d7224 */ /* 0x001fe200078e0066 */
[----:B------:R-:W-:Y:S01]  /*2b460*/  MOV R15, 0xffffffff ;  /* 0xffffffff000f7802 */ /* 0x000fe20000000f00 */
[----:B------:R-:W-:Y:S02]  /*2b470*/  IMAD.MOV.U32 R12, RZ, RZ, 0x2 ;  /* 0x00000002ff0c7424 */ /* 0x000fe400078e00ff */
[----:B------:R-:W-:-:S07]  /*2b480*/  IMAD.MOV.U32 R11, RZ, RZ, 0x181f ;  /* 0x0000181fff0b7424 */ /* 0x000fce00078e00ff */
[----:B-1234-:R-:W-:Y:S05]  /*2b490*/  WARPSYNC.COLLECTIVE R15, `(.L_x_841) ;  /* 0x000000000f087348 */ /* 0x01efea0003c00000 */
[----:B------:R0:W0:Y:S02]  /*2b4a0*/  SHFL.IDX P6, R14, R13, R12, R11 ;  /* 0x0000000c0d0e7389 */ /* 0x00002400000c000b */
[----:B01234-:R-:W-:Y:S01]  /*2b4b0*/  ENDCOLLECTIVE ;  /* 0x000000000000791b */ /* 0x01ffe20003800000 */
.L_x_841:
[----:B------:R-:W-:Y:S05]  /*2b4c0*/  BSYNC B1 ;  /* 0x0000000000017941 */ /* 0x000fea0003800000 */
.L_x_840:
        /* <DEDUP_REMOVED lines=8> */
.L_x_842:
[----:B------:R-:W-:Y:S01]  /*2b550*/  IMAD.MOV.U32 R63, RZ, RZ, R14 ;  /* 0x000000ffff3f7224 */ /* 0x000fe200078e000e */
[----:B------:R-:W-:Y:S06]  /*2b560*/  BRA `(.L_x_843) ;  /* 0xfffffda400787947 */ /* 0x000fec000383ffff */
.L_x_535:
        /* <DEDUP_REMOVED lines=8> */
.L_x_845:
[----:B------:R-:W-:Y:S05]  /*2b5f0*/  BSYNC B1 ;  /* 0x0000000000017941 */ /* 0x000fea0003800000 */
.L_x_844:
        /* <DEDUP_REMOVED lines=8> */
.L_x_846:
[----:B------:R-:W-:Y:S01]  /*2b680*/  IMAD.MOV.U32 R101, RZ, RZ, R14 ;  /* 0x000000ffff657224 */ /* 0x000fe200078e000e */
[----:B------:R-:W-:Y:S06]  /*2b690*/  BRA `(.L_x_847) ;  /* 0xfffffdb4000c7947 */ /* 0x000fec000383ffff */
.L_x_545:
[----:B-1----:R1:W2:Y:S02]  /*2b6a0*/  SYNCS.PHASECHK.TRANS64.TRYWAIT P3, [R81+URZ+0x38890], R100 ;  /* 0x03889064510075a7 */ /* 0x0022a4000806017f */
[----:B--2---:R-:W-:Y:S05]  /*2b6b0*/  @!P3 NANOSLEEP.SYNCS 0x989680 ;  /* 0x009896800000b95d */ /* 0x004fea0003900000 */
[----:B------:R-:W2:Y:S02]  /*2b6c0*/  @!P3 SYNCS.PHASECHK.TRANS64 P3, [R81+URZ+0x38890], R100 ;  /* 0x038890645100b5a7 */ /* 0x000ea4000806007f */
[----:B--2---:R-:W-:Y:S05]  /*2b6d0*/  @!P3 BRA `(.L_x_545) ;  /* 0xfffffffc00f0b947 */ /* 0x004fea000383ffff */
[----:B------:R-:W-:Y:S05]  /*2b6e0*/  BRA `(.L_x_848) ;  /* 0xfffffdc800547947 */ /* 0x000fea000383ffff */
.L_x_546:
[----:B------:R-:W-:Y:S01]  /*2b6f0*/  BSSY B1, `(.L_x_849) ;  /* 0x0000008000017945 */ /* 0x000fe20003800000 */
[----:B------:R-:W-:Y:S01]  /*2b700*/  IMAD.MOV.U32 R13, RZ, RZ, R102 ;  /* 0x000000ffff0d7224 */ /* 0x000fe200078e0066 */
[----:B------:R-:W-:Y:S01]  /*2b710*/  MOV R15, 0xffffffff ;  /* 0xffffffff000f7802 */ /* 0x000fe20000000f00 */
[----:B------:R-:W-:Y:S02]  /*2b720*/  IMAD.MOV.U32 R12, RZ, RZ, RZ ;  /* 0x000000ffff0c7224 */ /* 0x000fe400078e00ff */
[----:B------:R-:W-:-:S07]  /*2b730*/  IMAD.MOV.U32 R11, RZ, RZ, 0x181f ;  /* 0x0000181fff0b7424 */ /* 0x000fce00078e00ff */
[----:B-1----:R-:W-:Y:S05]  /*2b740*/  WARPSYNC.COLLECTIVE R15, `(.L_x_850) ;  /* 0x000000000f087348 */ /* 0x002fea0003c00000 */
[----:B------:R0:W2:Y:S02]  /*2b750*/  SHFL.IDX P6, R14, R13, R12, R11 ;  /* 0x0000000c0d0e7389 */ /* 0x0000a400000c000b */
[----:B012---:R-:W-:Y:S01]  /*2b760*/  ENDCOLLECTIVE ;  /* 0x000000000000791b */ /* 0x007fe20003800000 */
.L_x_850:
[----:B------:R-:W-:Y:S05]  /*2b770*/  BSYNC B1 ;  /* 0x0000000000017941 */ /* 0x000fea0003800000 */
.L_x_849:
        /* <DEDUP_REMOVED lines=8> */
.L_x_851:
[----:B------:R-:W-:Y:S01]  /*2b800*/  IMAD.MOV.U32 R11, RZ, RZ, R14 ;  /* 0x000000ffff0b7224 */ /* 0x000fe200078e000e */
[----:B------:R-:W-:Y:S06]  /*2b810*/  BRA `(.L_x_852) ;  /* 0xfffffdc800207947 */ /* 0x000fec000383ffff */
.L_x_551:
[----:B------:R-:W-:Y:S01]  /*2b820*/  BSSY B1, `(.L_x_853) ;  /* 0x0000008000017945 */ /* 0x000fe20003800000 */
[----:B0-----:R-:W-:Y:S01]  /*2b830*/  IMAD.MOV.U32 R13, RZ, RZ, R102 ;  /* 0x000000ffff0d7224 */ /* 0x001fe200078e0066 */
[----:B------:R-:W-:Y:S01]  /*2b840*/  MOV R15, 0xffffffff ;  /* 0xffffffff000f7802 */ /* 0x000fe20000000f00 */
[----:B------:R-:W-:Y:S02]  /*2b850*/  IMAD.MOV.U32 R12, RZ, RZ, 0x1 ;  /* 0x00000001ff0c7424 */ /* 0x000fe400078e00ff */
[----:B---3--:R-:W-:-:S07]  /*2b860*/  IMAD.MOV.U32 R11, RZ, RZ, 0x181f ;  /* 0x0000181fff0b7424 */ /* 0x008fce00078e00ff */
[----:B-12---:R-:W-:Y:S05]  /*2b870*/  WARPSYNC.COLLECTIVE R15, `(.L_x_854) ;  /* 0x000000000f087348 */ /* 0x006fea0003c00000 */
[----:B------:R0:W3:Y:S02]  /*2b880*/  SHFL.IDX P6, R14, R13, R12, R11 ;  /* 0x0000000c0d0e7389 */ /* 0x0000e400000c000b */
[----:B0123--:R-:W-:Y:S01]  /*2b890*/  ENDCOLLECTIVE ;  /* 0x000000000000791b */ /* 0x00ffe20003800000 */
.L_x_854:
[----:B------:R-:W-:Y:S05]  /*2b8a0*/  BSYNC B1 ;  /* 0x0000000000017941 */ /* 0x000fea0003800000 */
.L_x_853:
        /* <DEDUP_REMOVED lines=8> */
.L_x_855:
[----:B------:R-:W-:Y:S01]  /*2b930*/  IMAD.MOV.U32 R50, RZ, RZ, R14 ;  /* 0x000000ffff327224 */ /* 0x000fe200078e000e */
[----:B------:R-:W-:Y:S06]  /*2b940*/  BRA `(.L_x_856) ;  /* 0xfffffdd400f87947 */ /* 0x000fec000383ffff */
.L_x_556:
[----:B------:R-:W-:Y:S01]  /*2b950*/  BSSY B1, `(.L_x_857) ;  /* 0x0000008000017945 */ /* 0x000fe20003800000 */
[----:B0-----:R-:W-:Y:S01]  /*2b960*/  IMAD.MOV.U32 R13, RZ, RZ, R102 ;  /* 0x000000ffff0d7224 */ /* 0x001fe200078e0066 */
[----:B------:R-:W-:Y:S01]  /*2b970*/  MOV R15, 0xffffffff ;  /* 0xffffffff000f7802 */ /* 0x000fe20000000f00 */
[----:B------:R-:W-:Y:S02]  /*2b980*/  IMAD.MOV.U32 R12, RZ, RZ, 0x2 ;  /* 0x00000002ff0c7424 */ /* 0x000fe400078e00ff */
[----:B------:R-:W-:-:S07]  /*2b990*/  IMAD.MOV.U32 R11, RZ, RZ, 0x181f ;  /* 0x0000181fff0b7424 */ /* 0x000fce00078e00ff */
[----:B-12-4-:R-:W-:Y:S05]  /*2b9a0*/  WARPSYNC.COLLECTIVE R15, `(.L_x_858) ;  /* 0x000000000f087348 */ /* 0x016fea0003c00000 */
[----:B------:R0:W3:Y:S02]  /*2b9b0*/  SHFL.IDX P6, R14, R13, R12, R11 ;  /* 0x0000000c0d0e7389 */ /* 0x0000e400000c000b */
[----:B01234-:R-:W-:Y:S01]  /*2b9c0*/  ENDCOLLECTIVE ;  /* 0x000000000000791b */ /* 0x01ffe20003800000 */
.L_x_858:
[----:B------:R-:W-:Y:S05]  /*2b9d0*/  BSYNC B1 ;  /* 0x0000000000017941 */ /* 0x000fea0003800000 */
.L_x_857:
        /* <DEDUP_REMOVED lines=8> */
.L_x_859:
[----:B------:R-:W-:Y:S01]  /*2ba60*/  IMAD.MOV.U32 R50, RZ, RZ, R14 ;  /* 0x000000ffff327224 */ /* 0x000fe200078e000e */
[----:B------:R-:W-:Y:S06]  /*2ba70*/  BRA `(.L_x_860) ;  /* 0xfffffde400d47947 */ /* 0x000fec000383ffff */
.L_x_561:
        /* <DEDUP_REMOVED lines=8> */
.L_x_862:
[----:B------:R-:W-:Y:S05]  /*2bb00*/  BSYNC B1 ;  /* 0x0000000000017941 */ /* 0x000fea0003800000 */
.L_x_861:
        /* <DEDUP_REMOVED lines=8> */
.L_x_863:
[----:B------:R-:W-:Y:S01]  /*2bb90*/  IMAD.MOV.U32 R50, RZ, RZ, R14 ;  /* 0x000000ffff327224 */ /* 0x000fe200078e000e */
[----:B------:R-:W-:Y:S06]  /*2bba0*/  BRA `(.L_x_864) ;  /* 0xfffffdf400907947 */ /* 0x000fec000383ffff */
.L_x_566:
[----:B-1----:R1:W2:Y:S02]  /*2bbb0*/  SYNCS.PHASECHK.TRANS64.TRYWAIT P2, [R81+URZ+0x38890], R100 ;  /* 0x03889064510075a7 */ /* 0x0022a4000804017f */
[----:B--2---:R-:W-:Y:S05]  /*2bbc0*/  @!P2 NANOSLEEP.SYNCS 0x989680 ;  /* 0x009896800000a95d */ /* 0x004fea0003900000 */
[----:B------:R-:W2:Y:S02]  /*2bbd0*/  @!P2 SYNCS.PHASECHK.TRANS64 P2, [R81+URZ+0x38890], R100 ;  /* 0x038890645100a5a7 */ /* 0x000ea4000804007f */
[----:B--2---:R-:W-:Y:S05]  /*2bbe0*/  @!P2 BRA `(.L_x_566) ;  /* 0xfffffffc00f0a947 */ /* 0x004fea000383ffff */
[----:B------:R-:W-:Y:S05]  /*2bbf0*/  BRA `(.L_x_865) ;  /* 0xfffffe0400a87947 */ /* 0x000fea000383ffff */
.L_x_567:
        /* <DEDUP_REMOVED lines=8> */
.L_x_867:
[----:B------:R-:W-:Y:S05]  /*2bc80*/  BSYNC B1 ;  /* 0x0000000000017941 */ /* 0x000fea0003800000 */
.L_x_866:
        /* <DEDUP_REMOVED lines=8> */
.L_x_868:
[----:B------:R-:W-:Y:S05]  /*2bd10*/  BRA `(.L_x_869) ;  /* 0xfffffe0400c87947 */ /* 0x000fea000383ffff */
.L_x_570:
[----:B------:R-:W-:Y:S01]  /*2bd20*/  BSSY B1, `(.L_x_870) ;  /* 0x0000008000017945 */ /* 0x000fe20003800000 */
[----:B----4-:R-:W-:Y:S02]  /*2bd30*/  IMAD.MOV.U32 R13, RZ, RZ, R49 ;  /* 0x000000ffff0d7224 */ /* 0x010fe400078e0031 */
[----:B------:R-:W-:Y:S02]  /*2bd40*/  IMAD.MOV.U32 R12, RZ, RZ, 0x1 ;  /* 0x00000001ff0c7424 */ /* 0x000fe400078e00ff */
[----:B------:R-:W-:Y:S02]  /*2bd50*/  IMAD.MOV.U32 R11, RZ, RZ, 0x181f ;  /* 0x0000181fff0b7424 */ /* 0x000fe400078e00ff */
[----:B------:R-:W-:-:S07]  /*2bd60*/  IMAD.MOV.U32 R15, RZ, RZ, -0x1 ;  /* 0xffffffffff0f7424 */ /* 0x000fce00078e00ff */
[----:B0123--:R-:W-:Y:S05]  /*2bd70*/  WARPSYNC.COLLECTIVE R15, `(.L_x_871) ;  /* 0x000000000f087348 */ /* 0x00ffea0003c00000 */
[----:B---3--:R3:W4:Y:S02]  /*2bd80*/  SHFL.IDX P6, R14, R13, R12, R11 ;  /* 0x0000000c0d0e7389 */ /* 0x00872400000c000b */
[----:B01234-:R-:W-:Y:S01]  /*2bd90*/  ENDCOLLECTIVE ;  /* 0x000000000000791b */ /* 0x01ffe20003800000 */
.L_x_871:
[----:B------:R-:W-:Y:S05]  /*2bda0*/  BSYNC B1 ;  /* 0x0000000000017941 */ /* 0x000fea0003800000 */
.L_x_870:
[----:B------:R-:W-:Y:S01]  /*2bdb0*/  IMAD.MOV.U32 R13, RZ, RZ, R48 ;  /* 0x000000ffff0d7224 */ /* 0x000fe200078e0030 */
[----:B------:R-:W-:Y:S01]  /*2bdc0*/  MOV R45, R14 ;  /* 0x0000000e002d7202 */ /* 0x000fe20000000f00 */
[----:B------:R-:W-:Y:S02]  /*2bdd0*/  IMAD.MOV.U32 R12, RZ, RZ, 0x1 ;  /* 0x00000001ff0c7424 */ /* 0x000fe400078e00ff */
[----:B------:R-:W-:Y:S02]  /*2bde0*/  IMAD.MOV.U32 R11, RZ, RZ, 0x181f ;  /* 0x0000181fff0b7424 */ /* 0x000fe400078e00ff */
[----:B------:R-:W-:-:S07]  /*2bdf0*/  IMAD.MOV.U32 R15, RZ, RZ, -0x1 ;  /* 0xffffffffff0f7424 */ /* 0x000fce00078e00ff */
[----:B------:R-:W-:Y:S05]  /*2be00*/  WARPSYNC.COLLECTIVE R15, `(.L_x_872) ;  /* 0x000000000f087348 */ /* 0x000fea0003c00000 */
[----:B------:R0:W1:Y:S02]  /*2be10*/  SHFL.IDX P6, R14, R13, R12, R11 ;  /* 0x0000000c0d0e7389 */ /* 0x00006400000c000b */
[----:B01----:R-:W-:Y:S01]  /*2be20*/  ENDCOLLECTIVE ;  /* 0x000000000000791b */ /* 0x003fe20003800000 */
.L_x_872:
[----:B------:R-:W-:Y:S05]  /*2be30*/  BRA `(.L_x_873) ;  /* 0xfffffe0400c87947 */ /* 0x000fea000383ffff */
.L_x_573:
[----:B------:R-:W-:Y:S01]  /*2be40*/  BSSY B1, `(.L_x_874) ;  /* 0x0000008000017945 */ /* 0x000fe20003800000 */
[----:B---3--:R-:W-:Y:S01]  /*2be50*/  MOV R13, R49 ;  /* 0x00000031000d7202 */ /* 0x008fe20000000f00 */
[----:B------:R-:W-:Y:S02]  /*2be60*/  IMAD.MOV.U32 R12, RZ, RZ, 0x2 ;  /* 0x00000002ff0c7424 */ /* 0x000fe400078e00ff */
[----:B------:R-:W-:Y:S02]  /*2be70*/  IMAD.MOV.U32 R11, RZ, RZ, 0x181f ;  /* 0x0000181fff0b7424 */ /* 0x000fe400078e00ff */
[----:B------:R-:W-:-:S07]  /*2be80*/  IMAD.MOV.U32 R15, RZ, RZ, -0x1 ;  /* 0xffffffffff0f7424 */ /* 0x000fce00078e00ff */
[----:B012-4-:R-:W-:Y:S05]  /*2be90*/  WARPSYNC.COLLECTIVE R15, `(.L_x_875) ;  /* 0x000000000f087348 */ /* 0x017fea0003c00000 */
[----:B------:R3:W0:Y:S02]  /*2bea0*/  SHFL.IDX P6, R14, R13, R12, R11 ;  /* 0x0000000c0d0e7389 */ /* 0x00062400000c000b */
[----:B01234-:R-:W-:Y:S01]  /*2beb0*/  ENDCOLLECTIVE ;  /* 0x000000000000791b */ /* 0x01ffe20003800000 */
.L_x_875:
[----:B------:R-:W-:Y:S05]  /*2bec0*/  BSYNC B1 ;  /* 0x0000000000017941 */ /* 0x000fea0003800000 */
.L_x_874:
[----:B------:R-:W-:Y:S01]  /*2bed0*/  MOV R13, R48 ;  /* 0x00000030000d7202 */ /* 0x000fe20000000f00 */
[----:B------:R-:W-:Y:S02]  /*2bee0*/  IMAD.MOV.U32 R12, RZ, RZ, 0x2 ;  /* 0x00000002ff0c7424 */ /* 0x000fe400078e00ff */
[----:B------:R-:W-:Y:S02]  /*2bef0*/  IMAD.MOV.U32 R11, RZ, RZ, 0x181f ;  /* 0x0000181fff0b7424 */ /* 0x000fe400078e00ff */
[----:B------:R-:W-:Y:S02]  /*2bf00*/  IMAD.MOV.U32 R15, RZ, RZ, -0x1 ;  /* 0xffffffffff0f7424 */ /* 0x000fe400078e00ff */
[----:B------:R-:W-:-:S07]  /*2bf10*/  IMAD.MOV.U32 R45, RZ, RZ, R14 ;  /* 0x000000ffff2d7224 */ /* 0x000fce00078e000e */
[----:B------:R-:W-:Y:S05]  /*2bf20*/  WARPSYNC.COLLECTIVE R15, `(.L_x_876) ;  /* 0x000000000f087348 */ /* 0x000fea0003c00000 */
[----:B------:R0:W1:Y:S02]  /*2bf30*/  SHFL.IDX P6, R14, R13, R12, R11 ;  /* 0x0000000c0d0e7389 */ /* 0x00006400000c000b */
[----:B01----:R-:W-:Y:S01]  /*2bf40*/  ENDCOLLECTIVE ;  /* 0x000000000000791b */ /* 0x003fe20003800000 */
.L_x_876:
[----:B------:R-:W-:Y:S05]  /*2bf50*/  BRA `(.L_x_877) ;  /* 0xfffffe0400cc7947 */ /* 0x000fea000383ffff */
.L_x_576:
[----:B------:R-:W-:Y:S01]  /*2bf60*/  BSSY B1, `(.L_x_878) ;  /* 0x0000008000017945 */ /* 0x000fe20003800000 */
[----:B0-----:R-:W-:Y:S01]  /*2bf70*/  IMAD.MOV.U32 R13, RZ, RZ, R49 ;  /* 0x000000ffff0d7224 */ /* 0x001fe200078e0031 */
[----:B------:R-:W-:Y:S01]  /*2bf80*/  MOV R12, 0x3 ;  /* 0x00000003000c7802 */ /* 0x000fe20000000f00 */
[----:B------:R-:W-:Y:S02]  /*2bf90*/  IMAD.MOV.U32 R11, RZ, RZ, 0x181f ;  /* 0x0000181fff0b7424 */ /* 0x000fe400078e00ff */
[----:B------:R-:W-:-:S07]  /*2bfa0*/  IMAD.MOV.U32 R15, RZ, RZ, -0x1 ;  /* 0xffffffffff0f7424 */ /* 0x000fce00078e00ff */
[----:B-1234-:R-:W-:Y:S05]  /*2bfb0*/  WARPSYNC.COLLECTIVE R15, `(.L_x_879) ;  /* 0x000000000f087348 */ /* 0x01efea0003c00000 */
[----:B------:R0:W0:Y:S02]  /*2bfc0*/  SHFL.IDX P6, R14, R13, R12, R11 ;  /* 0x0000000c0d0e7389 */ /* 0x00002400000c000b */
[----:B01234-:R-:W-:Y:S01]  /*2bfd0*/  ENDCOLLECTIVE ;  /* 0x000000000000791b */ /* 0x01ffe20003800000 */
.L_x_879:
[----:B------:R-:W-:Y:S05]  /*2bfe0*/  BSYNC B1 ;  /* 0x0000000000017941 */ /* 0x000fea0003800000 */
.L_x_878:
[----:B------:R-:W-:Y:S01]  /*2bff0*/  IMAD.MOV.U32 R13, RZ, RZ, R48 ;  /* 0x000000ffff0d7224 */ /* 0x000fe200078e0030 */
[----:B------:R-:W-:Y:S01]  /*2c000*/  MOV R12, 0x3 ;  /* 0x00000003000c7802 */ /* 0x000fe20000000f00 */
[----:B------:R-:W-:Y:S02]  /*2c010*/  IMAD.MOV.U32 R11, RZ, RZ, 0x181f ;  /* 0x0000181fff0b7424 */ /* 0x000fe400078e00ff */
[----:B------:R-:W-:Y:S02]  /*2c020*/  IMAD.MOV.U32 R15, RZ, RZ, -0x1 ;  /* 0xffffffffff0f7424 */ /* 0x000fe400078e00ff */
[----:B------:R-:W-:-:S07]  /*2c030*/  IMAD.MOV.U32 R49, RZ, RZ, R14 ;  /* 0x000000ffff317224 */ /* 0x000fce00078e000e */
[----:B------:R-:W-:Y:S05]  /*2c040*/  WARPSYNC.COLLECTIVE R15, `(.L_x_880) ;  /* 0x000000000f087348 */ /* 0x000fea0003c00000 */
[----:B------:R0:W1:Y:S02]  /*2c050*/  SHFL.IDX P6, R14, R13, R12, R11 ;  /* 0x0000000c0d0e7389 */ /* 0x00006400000c000b */
[----:B01----:R-:W-:Y:S01]  /*2c060*/  ENDCOLLECTIVE ;  /* 0x000000000000791b */ /* 0x003fe20003800000 */
.L_x_880:
[----:B------:R-:W-:Y:S05]  /*2c070*/  BRA `(.L_x_881) ;  /* 0xfffffe0400d07947 */ /* 0x000fea000383ffff */
.L_x_580:
[----:B------:R0:W0:Y:S02]  /*2c080*/  SYNCS.PHASECHK.TRANS64.TRYWAIT P3, [R81+URZ+0x388b0], R100 ;  /* 0x0388b064510075a7 */ /* 0x000024000806017f */
[----:B0-----:R-:W-:Y:S05]  /*2c090*/  @!P3 NANOSLEEP.SYNCS 0x989680 ;  /* 0x009896800000b95d */ /* 0x001fea0003900000 */
[----:B------:R-:W0:Y:S02]  /*2c0a0*/  @!P3 SYNCS.PHASECHK.TRANS64 P3, [R81+URZ+0x388b0], R100 ;  /* 0x0388b0645100b5a7 */ /* 0x000e24000806007f */
[----:B0-----:R-:W-:Y:S05]  /*2c0b0*/  @!P3 BRA `(.L_x_580) ;  /* 0xfffffffc00f0b947 */ /* 0x001fea000383ffff */
[----:B------:R-:W-:Y:S05]  /*2c0c0*/  BRA `(.L_x_882) ;  /* 0xfffffe0800487947 */ /* 0x000fea000383ffff */
.L_x_594:
[----:B------:R-:W-:Y:S01]  /*2c0d0*/  BSSY B0, `(.L_x_883) ;  /* 0x0000007000007945 */ /* 0x000fe20003800000 */
[----:B------:R-:W-:Y:S01]  /*2c0e0*/  IMAD.MOV.U32 R12, RZ, RZ, RZ ;  /* 0x000000ffff0c7224 */ /* 0x000fe200078e00ff */
[----:B------:R-:W-:Y:S01]  /*2c0f0*/  MOV R15, 0xffffffff ;  /* 0xffffffff000f7802 */ /* 0x000fe20000000f00 */
[----:B------:R-:W-:-:S07]  /*2c100*/  IMAD.MOV.U32 R11, RZ, RZ, 0x1f ;  /* 0x0000001fff0b7424 */ /* 0x000fce00078e00ff */
[----:B-----5:R-:W-:Y:S05]  /*2c110*/  WARPSYNC.COLLECTIVE R15, `(.L_x_884) ;  /* 0x000000000f087348 */ /* 0x020fea0003c00000 */
[----:B------:R0:W1:Y:S02]  /*2c120*/  SHFL.IDX P6, R14, R13, R12, R11 ;  /* 0x0000000c0d0e7389 */ /* 0x00006400000c000b */
[----:B01---5:R-:W-:Y:S01]  /*2c130*/  ENDCOLLECTIVE ;  /* 0x000000000000791b */ /* 0x023fe20003800000 */
.L_x_884:
[----:B------:R-:W-:Y:S05]  /*2c140*/  BSYNC B0 ;  /* 0x0000000000007941 */ /* 0x000fea0003800000 */
.L_x_883:
[----:B------:R-:W-:Y:S05]  /*2c150*/  BRA `(.L_x_885) ;  /* 0xfffffe1400b47947 */ /* 0x000fea000383ffff */
.L_x_604:
[----:B------:R-:W-:Y:S01]  /*2c160*/  BSSY B1, `(.L_x_886) ;  /* 0x0000008000017945 */ /* 0x000fe20003800000 */
[----:B------:R-:W-:Y:S02]  /*2c170*/  IMAD.MOV.U32 R13, RZ, RZ, R24 ;  /* 0x000000ffff0d7224 */ /* 0x000fe400078e0018 */
[----:B------:R-:W-:Y:S02]  /*2c180*/  IMAD.MOV.U32 R12, RZ, RZ, RZ ;  /* 0x000000ffff0c7224 */ /* 0x000fe400078e00ff */
[----:B------:R-:W-:Y:S02]  /*2c190*/  IMAD.MOV.U32 R11, RZ, RZ, 0x181f ;  /* 0x0000181fff0b7424 */ /* 0x000fe400078e00ff */
[----:B------:R-:W-:-:S07]  /*2c1a0*/  IMAD.MOV.U32 R15, RZ, RZ, -0x1 ;  /* 0xffffffffff0f7424 */ /* 0x000fce00078e00ff */
[----:B------:R-:W-:Y:S05]  /*2c1b0*/  WARPSYNC.COLLECTIVE R15, `(.L_x_887) ;  /* 0x000000000f087348 */ /* 0x000fea0003c00000 */
[----:B------:R0:W1:Y:S02]  /*2c1c0*/  SHFL.IDX P6, R14, R13, R12, R11 ;  /* 0x0000000c0d0e7389 */ /* 0x00006400000c000b */
[----:B01----:R-:W-:Y:S01]  /*2c1d0*/  ENDCOLLECTIVE ;  /* 0x000000000000791b */ /* 0x003fe20003800000 */
.L_x_887:
[----:B------:R-:W-:Y:S05]  /*2c1e0*/  BSYNC B1 ;  /* 0x0000000000017941 */ /* 0x000fea0003800000 */
.L_x_886:
[----:B------:R-:W-:Y:S01]  /*2c1f0*/  IMAD.MOV.U32 R13, RZ, RZ, R26 ;  /* 0x000000ffff0d7224 */ /* 0x000fe200078e001a */
[----:B------:R-:W-:Y:S01]  /*2c200*/  MOV R3, R14 ;  /* 0x0000000e00037202 */ /* 0x000fe20000000f00 */
[----:B------:R-:W-:Y:S02]  /*2c210*/  IMAD.MOV.U32 R12, RZ, RZ, RZ ;  /* 0x000000ffff0c7224 */ /* 0x000fe400078e00ff */
[----:B------:R-:W-:Y:S02]  /*2c220*/  IMAD.MOV.U32 R11, RZ, RZ, 0x181f ;  /* 0x0000181fff0b7424 */ /* 0x000fe400078e00ff */
[----:B------:R-:W-:-:S07]  /*2c230*/  IMAD.MOV.U32 R15, RZ, RZ, -0x1 ;  /* 0xffffffffff0f7424 */ /* 0x000fce00078e00ff */
[----:B------:R-:W-:Y:S05]  /*2c240*/  WARPSYNC.COLLECTIVE R15, `(.L_x_888) ;  /* 0x000000000f087348 */ /* 0x000fea0003c00000 */
[----:B------:R0:W1:Y:S02]  /*2c250*/  SHFL.IDX P6, R14, R13, R12, R11 ;  /* 0x0000000c0d0e7389 */ /* 0x00006400000c000b */
[----:B01----:R-:W-:Y:S01]  /*2c260*/  ENDCOLLECTIVE ;  /* 0x000000000000791b */ /* 0x003fe20003800000 */
.L_x_888:
[----:B------:R-:W-:Y:S01]  /*2c270*/  IMAD.MOV.U32 R13, RZ, RZ, R32 ;  /* 0x000000ffff0d7224 */ /* 0x000fe200078e0020 */
[----:B------:R-:W-:-:S07]  /*2c280*/  MOV R27, R14 ;  /* 0x0000000e001b7202 */ /* 0x000fce0000000f00 */
[----:B------:R-:W-:Y:S05]  /*2c290*/  WARPSYNC.COLLECTIVE R15, `(.L_x_889) ;  /* 0x000000000f087348 */ /* 0x000fea0003c00000 */
[----:B------:R0:W1:Y:S02]  /*2c2a0*/  SHFL.IDX P6, R14, R13, R12, R11 ;  /* 0x0000000c0d0e7389 */ /* 0x00006400000c000b */
[----:B01----:R-:W-:Y:S01]  /*2c2b0*/  ENDCOLLECTIVE ;  /* 0x000000000000791b */ /* 0x003fe20003800000 */
.L_x_889:
[----:B------:R-:W-:Y:S02]  /*2c2c0*/  IMAD.MOV.U32 R13, RZ, RZ, R28 ;  /* 0x000000ffff0d7224 */ /* 0x000fe400078e001c */
[----:B------:R-:W-:-:S07]  /*2c2d0*/  IMAD.MOV.U32 R21, RZ, RZ, R14 ;  /* 0x000000ffff157224 */ /* 0x000fce00078e000e */
[----:B------:R-:W-:Y:S05]  /*2c2e0*/  WARPSYNC.COLLECTIVE R15, `(.L_x_890) ;  /* 0x000000000f087348 */ /* 0x000fea0003c00000 */
[----:B------:R0:W1:Y:S02]  /*2c2f0*/  SHFL.IDX P6, R14, R13, R12, R11 ;  /* 0x0000000c0d0e7389 */ /* 0x00006400000c000b */
[----:B01----:R-:W-:Y:S01]  /*2c300*/  ENDCOLLECTIVE ;  /* 0x000000000000791b */ /* 0x003fe20003800000 */
.L_x_890:
[----:B------:R-:W-:Y:S01]  /*2c310*/  IMAD.MOV.U32 R29, RZ, RZ, R14 ;  /* 0x000000ffff1d7224 */ /* 0x000fe200078e000e */
[----:B------:R-:W-:Y:S06]  /*2c320*/  BRA `(.L_x_891) ;  /* 0xfffffe1c00307947 */ /* 0x000fec000383ffff */
.L_x_608:
[----:B0-----:R0:W1:Y:S02]  /*2c330*/  SYNCS.PHASECHK.TRANS64.TRYWAIT P0, [R19+URZ+0x38800], R32 ;  /* 0x03880020130075a7 */ /* 0x001064000800017f */
[----:B-1----:R-:W-:Y:S05]  /*2c340*/  @!P0 NANOSLEEP.SYNCS 0x989680 ;  /* 0x009896800000895d */ /* 0x002fea0003900000 */
[----:B------:R-:W1:Y:S02]  /*2c350*/  @!P0 SYNCS.PHASECHK.TRANS64 P0, [R19+URZ+0x38800], R32 ;  /* 0x03880020130085a7 */ /* 0x000e64000800007f */
[----:B-1----:R-:W-:Y:S05]  /*2c360*/  @!P0 BRA `(.L_x_608) ;  /* 0xfffffffc00f08947 */ /* 0x002fea000383ffff */
[----:B------:R-:W-:Y:S05]  /*2c370*/  BRA `(.L_x_892) ;  /* 0xfffffe2000647947 */ /* 0x000fea000383ffff */
.L_x_624:
[----:B------:R-:W-:Y:S01]  /*2c380*/  BSSY B1, `(.L_x_893) ;  /* 0x0000008000017945 */ /* 0x000fe20003800000 */
[----:B------:R-:W-:Y:S01]  /*2c390*/  MOV R13, R24 ;  /* 0x00000018000d7202 */ /* 0x000fe20000000f00 */
[----:B------:R-:W-:Y:S02]  /*2c3a0*/  IMAD.MOV.U32 R12, RZ, RZ, RZ ;  /* 0x000000ffff0c7224 */ /* 0x000fe400078e00ff */
[----:B------:R-:W-:Y:S02]  /*2c3b0*/  IMAD.MOV.U32 R11, RZ, RZ, 0x181f ;  /* 0x0000181fff0b7424 */ /* 0x000fe400078e00ff */
[----:B------:R-:W-:-:S07]  /*2c3c0*/  IMAD.MOV.U32 R15, RZ, RZ, -0x1 ;  /* 0xffffffffff0f7424 */ /* 0x000fce00078e00ff */
[----:B------:R-:W-:Y:S05]  /*2c3d0*/  WARPSYNC.COLLECTIVE R15, `(.L_x_894) ;  /* 0x000000000f087348 */ /* 0x000fea0003c00000 */
[----:B------:R0:W1:Y:S02]  /*2c3e0*/  SHFL.IDX P6, R14, R13, R12, R11 ;  /* 0x0000000c0d0e7389 */ /* 0x00006400000c000b */
[----:B01----:R-:W-:Y:S01]  /*2c3f0*/  ENDCOLLECTIVE ;  /* 0x000000000000791b */ /* 0x003fe20003800000 */
.L_x_894:
[----:B------:R-:W-:Y:S05]  /*2c400*/  BSYNC B1 ;  /* 0x0000000000017941 */ /* 0x000fea0003800000 */
.L_x_893:
[----:B------:R-:W-:Y:S01]  /*2c410*/  MOV R13, R26 ;  /* 0x0000001a000d7202 */ /* 0x000fe20000000f00 */
[----:B------:R-:W-:Y:S02]  /*2c420*/  IMAD.MOV.U32 R12, RZ, RZ, RZ ;  /* 0x000000ffff0c7224 */ /* 0x000fe400078e00ff */
[----:B------:R-:W-:Y:S02]  /*2c430*/  IMAD.MOV.U32 R11, RZ, RZ, 0x181f ;  /* 0x0000181fff0b7424 */ /* 0x000fe400078e00ff */
[----:B------:R-:W-:Y:S02]  /*2c440*/  IMAD.MOV.U32 R15, RZ, RZ, -0x1 ;  /* 0xffffffffff0f7424 */ /* 0x000fe400078e00ff */
[----:B------:R-:W-:-:S07]  /*2c450*/  IMAD.MOV.U32 R3, RZ, RZ, R14 ;  /* 0x000000ffff037224 */ /* 0x000fce00078e000e */
[----:B------:R-:W-:Y:S05]  /*2c460*/  WARPSYNC.COLLECTIVE R15, `(.L_x_895) ;  /* 0x000000000f087348 */ /* 0x000fea0003c00000 */
[----:B------:R0:W1:Y:S02]  /*2c470*/  SHFL.IDX P6, R14, R13, R12, R11 ;  /* 0x0000000c0d0e7389 */ /* 0x00006400000c000b */
[----:B01----:R-:W-:Y:S01]  /*2c480*/  ENDCOLLECTIVE ;  /* 0x000000000000791b */ /* 0x003fe20003800000 */
.L_x_895:
[----:B------:R-:W-:Y:S01]  /*2c490*/  MOV R13, R32 ;  /* 0x00000020000d7202 */ /* 0x000fe20000000f00 */
[----:B------:R-:W-:-:S07]  /*2c4a0*/  IMAD.MOV.U32 R27, RZ, RZ, R14 ;  /* 0x000000ffff1b7224 */ /* 0x000fce00078e000e */
[----:B------:R-:W-:Y:S05]  /*2c4b0*/  WARPSYNC.COLLECTIVE R15, `(.L_x_896) ;  /* 0x000000000f087348 */ /* 0x000fea0003c00000 */
[----:B------:R0:W1:Y:S02]  /*2c4c0*/  SHFL.IDX P6, R14, R13, R12, R11 ;  /* 0x0000000c0d0e7389 */ /* 0x00006400000c000b */
[----:B01----:R-:W-:Y:S01]  /*2c4d0*/  ENDCOLLECTIVE ;  /* 0x000000000000791b */ /* 0x003fe20003800000 */
.L_x_896:
[----:B------:R-:W-:Y:S02]  /*2c4e0*/  IMAD.MOV.U32 R13, RZ, RZ, R28 ;  /* 0x000000ffff0d7224 */ /* 0x000fe400078e001c */
[----:B------:R-:W-:-:S07]  /*2c4f0*/  IMAD.MOV.U32 R21, RZ, RZ, R14 ;  /* 0x000000ffff157224 */ /* 0x000fce00078e000e */
[----:B------:R-:W-:Y:S05]  /*2c500*/  WARPSYNC.COLLECTIVE R15, `(.L_x_897) ;  /* 0x000000000f087348 */ /* 0x000fea0003c00000 */
[----:B------:R0:W1:Y:S02]  /*2c510*/  SHFL.IDX P6, R14, R13, R12, R11 ;  /* 0x0000000c0d0e7389 */ /* 0x00006400000c000b */
[----:B01----:R-:W-:Y:S01]  /*2c520*/  ENDCOLLECTIVE ;  /* 0x000000000000791b */ /* 0x003fe20003800000 */
.L_x_897:
[----:B------:R-:W-:Y:S05]  /*2c530*/  BRA `(.L_x_898) ;  /* 0xfffffe5000487947 */ /* 0x000fea000383ffff */
.L_x_628:
[----:B0-----:R0:W1:Y:S02]  /*2c540*/  SYNCS.PHASECHK.TRANS64.TRYWAIT P1, [R19+URZ+0x38800], R34 ;  /* 0x03880022130075a7 */ /* 0x001064000802017f */
[----:B-1----:R-:W-:Y:S05]  /*2c550*/  @!P1 NANOSLEEP.SYNCS 0x989680 ;  /* 0x009896800000995d */ /* 0x002fea0003900000 */
[----:B------:R-:W1:Y:S02]  /*2c560*/  @!P1 SYNCS.PHASECHK.TRANS64 P1, [R19+URZ+0x38800], R34 ;  /* 0x03880022130095a7 */ /* 0x000e64000802007f */
[----:B-1----:R-:W-:Y:S05]  /*2c570*/  @!P1 BRA `(.L_x_628) ;  /* 0xfffffffc00f09947 */ /* 0x002fea000383ffff */
[----:B------:R-:W-:Y:S05]  /*2c580*/  BRA `(.L_x_899) ;  /* 0xfffffe5400687947 */ /* 0x000fea000383ffff */
.L_x_638:
[----:B-1----:R1:W2:Y:S02]  /*2c590*/  SYNCS.PHASECHK.TRANS64.TRYWAIT P1, [R0+URZ+0x38830], R10 ;  /* 0x0388300a000075a7 */ /* 0x0022a4000802017f */
[----:B--2---:R-:W-:Y:S05]  /*2c5a0*/  @!P1 NANOSLEEP.SYNCS 0x989680 ;  /* 0x009896800000995d */ /* 0x004fea0003900000 */
[----:B------:R-:W2:Y:S02]  /*2c5b0*/  @!P1 SYNCS.PHASECHK.TRANS64 P1, [R0+URZ+0x38830], R10 ;  /* 0x0388300a000095a7 */ /* 0x000ea4000802007f */
[----:B--2---:R-:W-:Y:S05]  /*2c5c0*/  @!P1 BRA `(.L_x_638) ;  /* 0xfffffffc00f09947 */ /* 0x004fea000383ffff */
[----:B------:R-:W-:Y:S05]  /*2c5d0*/  BRA `(.L_x_637) ;  /* 0xfffffe8800c87947 */ /* 0x000fea000383ffff */
.L_x_644:
[----:B-1----:R1:W2:Y:S02]  /*2c5e0*/  SYNCS.PHASECHK.TRANS64.TRYWAIT P1, [R0+URZ+0x38850], R10 ;  /* 0x0388500a000075a7 */ /* 0x0022a4000802017f */
[----:B--2---:R-:W-:Y:S05]  /*2c5f0*/  @!P1 NANOSLEEP.SYNCS 0x989680 ;  /* 0x009896800000995d */ /* 0x004fea0003900000 */
[----:B------:R-:W2:Y:S02]  /*2c600*/  @!P1 SYNCS.PHASECHK.TRANS64 P1, [R0+URZ+0x38850], R10 ;  /* 0x0388500a000095a7 */ /* 0x000ea4000802007f */
[----:B--2---:R-:W-:Y:S05]  /*2c610*/  @!P1 BRA `(.L_x_644) ;  /* 0xfffffffc00f09947 */ /* 0x004fea000383ffff */
[----:B------:R-:W-:Y:S05]  /*2c620*/  BRA `(.L_x_643) ;  /* 0xfffffeb000a87947 */ /* 0x000fea000383ffff */
.L_x_650:
[----:B-1----:R1:W2:Y:S02]  /*2c630*/  SYNCS.PHASECHK.TRANS64.TRYWAIT P2, [R5+URZ+0x38830], R6 ;  /* 0x03883006050075a7 */ /* 0x0022a4000804017f */
[----:B--2---:R-:W-:Y:S05]  /*2c640*/  @!P2 NANOSLEEP.SYNCS 0x989680 ;  /* 0x009896800000a95d */ /* 0x004fea0003900000 */
[----:B------:R-:W2:Y:S02]  /*2c650*/  @!P2 SYNCS.PHASECHK.TRANS64 P2, [R5+URZ+0x38830], R6 ;  /* 0x038830060500a5a7 */ /* 0x000ea4000804007f */
[----:B--2---:R-:W-:Y:S05]  /*2c660*/  @!P2 BRA `(.L_x_650) ;  /* 0xfffffffc00f0a947 */ /* 0x004fea000383ffff */
[----:B------:R-:W-:Y:S05]  /*2c670*/  BRA `(.L_x_649) ;  /* 0xfffffeb400c87947 */ /* 0x000fea000383ffff */
.L_x_656:
[----:B-1----:R1:W2:Y:S02]  /*2c680*/  SYNCS.PHASECHK.TRANS64.TRYWAIT P2, [R5+URZ+0x38850], R6 ;  /* 0x03885006050075a7 */ /* 0x0022a4000804017f */
[----:B--2---:R-:W-:Y:S05]  /*2c690*/  @!P2 NANOSLEEP.SYNCS 0x989680 ;  /* 0x009896800000a95d */ /* 0x004fea0003900000 */
[----:B------:R-:W2:Y:S02]  /*2c6a0*/  @!P2 SYNCS.PHASECHK.TRANS64 P2, [R5+URZ+0x38850], R6 ;  /* 0x038850060500a5a7 */ /* 0x000ea4000804007f */
[----:B--2---:R-:W-:Y:S05]  /*2c6b0*/  @!P2 BRA `(.L_x_656) ;  /* 0xfffffffc00f0a947 */ /* 0x004fea000383ffff */
[----:B------:R-:W-:Y:S05]  /*2c6c0*/  BRA `(.L_x_655) ;  /* 0xfffffedc00d87947 */ /* 0x000fea000383ffff */
.L_x_661:
[----:B------:R-:W-:Y:S01]  /*2c6d0*/  SEL R46, R13, R93, P0 ;  /* 0x0000005d0d2e7207 */ /* 0x000fe20000000000 */
[----:B------:R-:W-:Y:S01]  /*2c6e0*/  IMAD.MOV.U32 R15, RZ, RZ, -0x1 ;  /* 0xffffffffff0f7424 */ /* 0x000fe200078e00ff */
[----:B------:R-:W-:Y:S02]  /*2c6f0*/  SEL R30, R11, R12, P0 ;  /* 0x0000000c0b1e7207 */ /* 0x000fe40000000000 */
[----:B------:R-:W-:Y:S01]  /*2c700*/  SEL R29, R12, R11, P0 ;  /* 0x0000000b0c1d7207 */ /* 0x000fe20000000000 */
[----:B-----5:R-:W-:Y:S01]  /*2c710*/  IMAD.MOV.U32 R12, RZ, RZ, R0 ;  /* 0x000000ffff0c7224 */ /* 0x020fe200078e0000 */
[----:B------:R-:W-:Y:S01]  /*2c720*/  SEL R93, R93, R13, P0 ;  /* 0x0000000d5d5d7207 */ /* 0x000fe20000000000 */
[----:B------:R-:W-:Y:S01]  /*2c730*/  IMAD.MOV.U32 R13, RZ, RZ, R9 ;  /* 0x000000ffff0d7224 */ /* 0x000fe200078e0009 */
[----:B------:R-:W-:Y:S02]  /*2c740*/  MOV R11, 0x1c1f ;  /* 0x00001c1f000b7802 */ /* 0x000fe40000000f00 */
[----:B0-----:R-:W-:-:S02]  /*2c750*/  LOP3.LUT R2, R0, 0x2, RZ, 0x3c, !PT ;  /* 0x0000000200027812 */ /* 0x001fc400078e3cff */
[----:B------:R-:W-:-:S07]  /*2c760*/  SEL R7, R36, R37, P0 ;  /* 0x0000002524077207 */ /* 0x000fce0000000000 */
[----:B------:R-:W-:Y:S05]  /*2c770*/  WARPSYNC.COLLECTIVE R15, `(.L_x_900) ;  /* 0x000000000f087348 */ /* 0x000fea0003c00000 */
[----:B------:R0:W1:Y:S02]  /*2c780*/  SHFL.IDX P6, R14, R13, R12, R11 ;  /* 0x0000000c0d0e7389 */ /* 0x00006400000c000b */
[----:B01----:R-:W-:Y:S01]  /*2c790*/  ENDCOLLECTIVE ;  /* 0x000000000000791b */ /* 0x003fe20003800000 */
.L_x_900:
[----:B------:R-:W-:Y:S02]  /*2c7a0*/  SEL R8, R32, R33, P0 ;  /* 0x0000002120087207 */ /* 0x000fe40000000000 */
[----:B------:R-:W-:Y:S02]  /*2c7b0*/  SEL R37, R37, R36, P0 ;  /* 0x0000002425257207 */ /* 0x000fe40000000000 */
[----:B------:R-:W-:Y:S02]  /*2c7c0*/  SEL R32, R33, R32, P0 ;  /* 0x0000002021207207 */ /* 0x000fe40000000000 */
[----:B------:R-:W-:Y:S02]  /*2c7d0*/  SEL R207, R10, R147, P0 ;  /* 0x000000930acf7207 */ /* 0x000fe40000000000 */
[----:B------:R-:W-:Y:S02]  /*2c7e0*/  SEL R208, R147, R10, P0 ;  /* 0x0000000a93d07207 */ /* 0x000fe40000000000 */
[----:B------:R-:W-:-:S02]  /*2c7f0*/  SEL R31, R44, R45, P0 ;  /* 0x0000002d2c1f7207 */ /* 0x000fc40000000000 */
[----:B------:R-:W-:Y:S01]  /*2c800*/  SEL R44, R45, R44, P0 ;  /* 0x0000002c2d2c7207 */ /* 0x000fe20000000000 */
[----:B------:R-:W-:Y:S01]  /*2c810*/  IMAD.MOV.U32 R13, RZ, RZ, R4 ;  /* 0x000000ffff0d7224 */ /* 0x000fe200078e0004 */
[----:B------:R-:W-:Y:S02]  /*2c820*/  SEL R36, R52, R53, P0 ;  /* 0x0000003534247207 */ /* 0x000fe40000000000 */
[----:B------:R-:W-:Y:S02]  /*2c830*/  SEL R28, R48, R49, P0 ;  /* 0x00000031301c7207 */ /* 0x000fe40000000000 */
[----:B------:R-:W-:Y:S02]  /*2c840*/  SEL R52, R53, R52, P0 ;  /* 0x0000003435347207 */ /* 0x000fe40000000000 */
[----:B------:R-:W-:Y:S02]  /*2c850*/  SEL R48, R49, R48, P0 ;  /* 0x0000003031307207 */ /* 0x000fe40000000000 */
[----:B------:R-:W-:Y:S01]  /*2c860*/  SEL R35, R60, R61, P0 ;  /* 0x0000003d3c237207 */ /* 0x000fe20000000000 */
[----:B------:R-:W-:Y:S01]  /*2c870*/  IMAD.MOV.U32 R3, RZ, RZ, R14 ;  /* 0x000000ffff037224 */ /* 0x000fe200078e000e */
[----:B------:R-:W-:-:S07]  /*2c880*/  SEL R27, R56, R57, P0 ;  /* 0x00000039381b7207 */ /* 0x000fce0000000000 */
[----:B------:R-:W-:Y:S05]  /*2c890*/  WARPSYNC.COLLECTIVE R15, `(.L_x_901) ;  /* 0x000000000f087348 */ /* 0x000fea0003c00000 */
[----:B------:R0:W1:Y:S02]  /*2c8a0*/  SHFL.IDX P6, R14, R13, R12, R11 ;  /* 0x0000000c0d0e7389 */ /* 0x00006400000c000b */
[----:B01----:R-:W-:Y:S01]  /*2c8b0*/  ENDCOLLECTIVE ;  /* 0x000000000000791b */ /* 0x003fe20003800000 */
.L_x_901:
        /* <DEDUP_REMOVED lines=8> */
[----:B------:R-:W-:Y:S02]  /*2c940*/  MOV R13, R6 ;  /* 0x00000006000d7202 */ /* 0x000fe40000000f00 */
        /* <DEDUP_REMOVED lines=9> */
.L_x_902:
        /* <DEDUP_REMOVED lines=18> */
.L_x_903:
        /* <DEDUP_REMOVED lines=18> */
.L_x_904:
        /* <DEDUP_REMOVED lines=18> */
.L_x_905:
        /* <DEDUP_REMOVED lines=18> */
.L_x_906:
        /* <DEDUP_REMOVED lines=18> */
.L_x_907:
        /* <DEDUP_REMOVED lines=18> */
.L_x_908:
        /* <DEDUP_REMOVED lines=18> */
.L_x_909:
        /* <DEDUP_REMOVED lines=18> */
.L_x_910:
[----:B------:R-:W-:Y:S02]  /*2d2e0*/  SEL R199, R7, R10, P0 ;  /* 0x0000000a07c77207 */ /* 0x000fe40000000000 */
[----:B------:R-:W-:Y:S01]  /*2d2f0*/  SEL R200, R10, R7, P0 ;  /* 0x000000070ac87207 */ /* 0x000fe20000000000 */
[----:B------:R-:W-:Y:S02]  /*2d300*/  IMAD.MOV.U32 R13, RZ, RZ, R29 ;  /* 0x000000ffff0d7224 */ /* 0x000fe400078e001d */
[----:B------:R-:W-:-:S07]  /*2d310*/  IMAD.MOV.U32 R44, RZ, RZ, R14 ;  /* 0x000000ffff2c7224 */ /* 0x000fce00078e000e */
[----:B------:R-:W-:Y:S05]  /*2d320*/  WARPSYNC.COLLECTIVE R15, `(.L_x_911) ;  /* 0x000000000f087348 */ /* 0x000fea0003c00000 */
[----:B------:R0:W1:Y:S02]  /*2d330*/  SHFL.IDX P6, R14, R13, R12, R11 ;  /* 0x0000000c0d0e7389 */ /* 0x00006400000c000b */
[----:B01----:R-:W-:Y:S01]  /*2d340*/  ENDCOLLECTIVE ;  /* 0x000000000000791b */ /* 0x003fe20003800000 */
.L_x_911:
[----:B------:R-:W-:Y:S02]  /*2d350*/  SEL R195, R31, R44, P0 ;  /* 0x0000002c1fc37207 */ /* 0x000fe40000000000 */
[----:B------:R-:W-:Y:S02]  /*2d360*/  SEL R196, R44, R31, P0 ;  /* 0x0000001f2cc47207 */ /* 0x000fe40000000000 */
[----:B------:R-:W-:Y:S01]  /*2d370*/  MOV R13, R36 ;  /* 0x00000024000d7202 */ /* 0x000fe20000000f00 */
[----:B------:R-:W-:Y:S02]  /*2d380*/  IMAD.MOV.U32 R12, RZ, RZ, R0 ;  /* 0x000000ffff0c7224 */ /* 0x000fe400078e0000 */
[----:B------:R-:W-:-:S07]  /*2d390*/  IMAD.MOV.U32 R29, RZ, RZ, R14 ;  /* 0x000000ffff1d7224 */ /* 0x000fce00078e000e */
[----:B------:R-:W-:Y:S05]  /*2d3a0*/  WARPSYNC.COLLECTIVE R15, `(.L_x_912) ;  /* 0x000000000f087348 */ /* 0x000fea0003c00000 */
[----:B------:R0:W1:Y:S02]  /*2d3b0*/  SHFL.IDX P6, R14, R13, R12, R11 ;  /* 0x0000000c0d0e7389 */ /* 0x00006400000c000b */
[----:B01----:R-:W-:Y:S01]  /*2d3c0*/  ENDCOLLECTIVE ;  /* 0x000000000000791b */ /* 0x003fe20003800000 */
.L_x_912:
[----:B------:R-:W-:Y:S02]  /*2d3d0*/  SEL R197, R30, R29, P0 ;  /* 0x0000001d1ec57207 */ /* 0x000fe40000000000 */
[----:B------:R-:W-:Y:S01]  /*2d3e0*/  SEL R198, R29, R30, P0 ;  /* 0x0000001e1dc67207 */ /* 0x000fe20000000000 */
[----:B------:R-:W-:Y:S02]  /*2d3f0*/  IMAD.MOV.U32 R13, RZ, RZ, R28 ;  /* 0x000000ffff0d7224 */ /* 0x000fe400078e001c */
[----:B------:R-:W-:-:S07]  /*2d400*/  IMAD.MOV.U32 R36, RZ, RZ, R14 ;  /* 0x000000ffff247224 */ /* 0x000fce00078e000e */
[----:B------:R-:W-:Y:S05]  /*2d410*/  WARPSYNC.COLLECTIVE R15, `(.L_x_913) ;  /* 0x000000000f087348 */ /* 0x000fea0003c00000 */
[----:B------:R0:W1:Y:S02]  /*2d420*/  SHFL.IDX P6, R14, R13, R12, R11 ;  /* 0x0000000c0d0e7389 */ /* 0x00006400000c000b */
[----:B01----:R-:W-:Y:S01]  /*2d430*/  ENDCOLLECTIVE ;  /* 0x000000000000791b */ /* 0x003fe20003800000 */
.L_x_913:
[----:B------:R-:W-:Y:S01]  /*2d440*/  MOV R13, R52 ;  /* 0x00000034000d7202 */ /* 0x000fe20000000f00 */
[----:B------:R-:W-:Y:S02]  /*2d450*/  IMAD.MOV.U32 R12, RZ, RZ, R2 ;  /* 0x000000ffff0c7224 */ /* 0x000fe400078e0002 */
[----:B------:R-:W-:-:S07]  /*2d460*/  IMAD.MOV.U32 R28, RZ, RZ, R14 ;  /* 0x000000ffff1c7224 */ /* 0x000fce00078e000e */
[----:B------:R-:W-:Y:S05]  /*2d470*/  WARPSYNC.COLLECTIVE R15, `(.L_x_914) ;  /* 0x000000000f087348 */ /* 0x000fea0003c00000 */
[----:B------:R0:W1:Y:S02]  /*2d480*/  SHFL.IDX P6, R14, R13, R12, R11 ;  /* 0x0000000c0d0e7389 */ /* 0x00006400000c000b */
[----:B01----:R-:W-:Y:S01]  /*2d490*/  ENDCOLLECTIVE ;  /* 0x000000000000791b */ /* 0x003fe20003800000 */
.L_x_914:
[----:B------:R-:W-:Y:S02]  /*2d4a0*/  IMAD.MOV.U32 R13, RZ, RZ, R48 ;  /* 0x000000ffff0d7224 */ /* 0x000fe400078e0030 */
[----:B------:R-:W-:-:S07]  /*2d4b0*/  IMAD.MOV.U32 R52, RZ, RZ, R14 ;  /* 0x000000ffff347224 */ /* 0x000fce00078e000e */
[----:B------:R-:W-:Y:S05]  /*2d4c0*/  WARPSYNC.COLLECTIVE R15, `(.L_x_915) ;  /* 0x000000000f087348 */ /* 0x000fea0003c00000 */
[----:B------:R0:W1:Y:S02]  /*2d4d0*/  SHFL.IDX P6, R14, R13, R12, R11 ;  /* 0x0000000c0d0e7389 */ /* 0x00006400000c000b */
[----:B01----:R-:W-:Y:S01]  /*2d4e0*/  ENDCOLLECTIVE ;  /* 0x000000000000791b */ /* 0x003fe20003800000 */
.L_x_915:
        /* <DEDUP_REMOVED lines=8> */
.L_x_916:
[----:B------:R-:W-:Y:S02]  /*2d570*/  SEL R193, R28, R48, P0 ;  /* 0x000000301cc17207 */ /* 0x000fe40000000000 */
[----:B------:R-:W-:Y:S01]  /*2d580*/  SEL R194, R48, R28, P0 ;  /* 0x0000001c30c27207 */ /* 0x000fe20000000000 */
[----:B------:R-:W-:Y:S02]  /*2d590*/  IMAD.MOV.U32 R13, RZ, RZ, R27 ;  /* 0x000000ffff0d7224 */ /* 0x000fe400078e001b */
[----:B------:R-:W-:-:S07]  /*2d5a0*/  IMAD.MOV.U32 R35, RZ, RZ, R14 ;  /* 0x000000ffff237224 */ /* 0x000fce00078e000e */
[----:B------:R-:W-:Y:S05]  /*2d5b0*/  WARPSYNC.COLLECTIVE R15, `(.L_x_917) ;  /* 0x000000000f087348 */ /* 0x000fea0003c00000 */
[----:B------:R0:W1:Y:S02]  /*2d5c0*/  SHFL.IDX P6, R14, R13, R12, R11 ;  /* 0x0000000c0d0e7389 */ /* 0x00006400000c000b */
[----:B01----:R-:W-:Y:S01]  /*2d5d0*/  ENDCOLLECTIVE ;  /* 0x000000000000791b */ /* 0x003fe20003800000 */
.L_x_917:
[----:B------:R-:W-:Y:S01]  /*2d5e0*/  MOV R13, R60 ;  /* 0x0000003c000d7202 */ /* 0x000fe20000000f00 */
[----:B------:R-:W-:Y:S02]  /*2d5f0*/  IMAD.MOV.U32 R12, RZ, RZ, R2 ;  /* 0x000000ffff0c7224 */ /* 0x000fe400078e0002 */
[----:B------:R-:W-:-:S07]  /*2d600*/  IMAD.MOV.U32 R27, RZ, RZ, R14 ;  /* 0x000000ffff1b7224 */ /* 0x000fce00078e000e */
[----:B------:R-:W-:Y:S05]  /*2d610*/  WARPSYNC.COLLECTIVE R15, `(.L_x_918) ;  /* 0x000000000f087348 */ /* 0x000fea0003c00000 */
[----:B------:R0:W1:Y:S02]  /*2d620*/  SHFL.IDX P6, R14, R13, R12, R11 ;  /* 0x0000000c0d0e7389 */ /* 0x00006400000c000b */
[----:B01----:R-:W-:Y:S01]  /*2d630*/  ENDCOLLECTIVE ;  /* 0x000000000000791b */ /* 0x003fe20003800000 */
.L_x_918:
[----:B------:R-:W-:Y:S02]  /*2d640*/  IMAD.MOV.U32 R13, RZ, RZ, R56 ;  /* 0x000000ffff0d7224 */ /* 0x000fe400078e0038 */
[----:B------:R-:W-:-:S07]  /*2d650*/  IMAD.MOV.U32 R60, RZ, RZ, R14 ;  /* 0x000000ffff3c7224 */ /* 0x000fce00078e000e */
[----:B------:R-:W-:Y:S05]  /*2d660*/  WARPSYNC.COLLECTIVE R15, `(.L_x_919) ;  /* 0x000000000f087348 */ /* 0x000fea0003c00000 */
[----:B------:R0:W1:Y:S02]  /*2d670*/  SHFL.IDX P6, R14, R13, R12, R11 ;  /* 0x0000000c0d0e7389 */ /* 0x00006400000c000b */
[----:B01----:R-:W-:Y:S01]  /*2d680*/  ENDCOLLECTIVE ;  /* 0x000000000000791b */ /* 0x003fe20003800000 */
.L_x_919:
        /* <DEDUP_REMOVED lines=8> */
.L_x_920:
[----:B------:R-:W-:Y:S02]  /*2d710*/  SEL R189, R27, R56, P0 ;  /* 0x000000381bbd7207 */ /* 0x000fe40000000000 */
[----:B------:R-:W-:Y:S01]  /*2d720*/  SEL R190, R56, R27, P0 ;  /* 0x0000001b38be7207 */ /* 0x000fe20000000000 */
[----:B------:R-:W-:Y:S02]  /*2d730*/  IMAD.MOV.U32 R13, RZ, RZ, R26 ;  /* 0x000000ffff0d7224 */ /* 0x000fe400078e001a */
[----:B------:R-:W-:-:S07]  /*2d740*/  IMAD.MOV.U32 R34, RZ, RZ, R14 ;  /* 0x000000ffff227224 */ /* 0x000fce00078e000e */
[----:B------:R-:W-:Y:S05]  /*2d750*/  WARPSYNC.COLLECTIVE R15, `(.L_x_921) ;  /* 0x000000000f087348 */ /* 0x000fea0003c00000 */
[----:B------:R0:W1:Y:S02]  /*2d760*/  SHFL.IDX P6, R14, R13, R12, R11 ;  /* 0x0000000c0d0e7389 */ /* 0x00006400000c000b */
[----:B01----:R-:W-:Y:S01]  /*2d770*/  ENDCOLLECTIVE ;  /* 0x000000000000791b */ /* 0x003fe20003800000 */
.L_x_921:
[----:B------:R-:W-:Y:S01]  /*2d780*/  MOV R13, R68 ;  /* 0x00000044000d7202 */ /* 0x000fe20000000f00 */
[----:B------:R-:W-:Y:S02]  /*2d790*/  IMAD.MOV.U32 R12, RZ, RZ, R2 ;  /* 0x000000ffff0c7224 */ /* 0x000fe400078e0002 */
[----:B------:R-:W-:-:S07]  /*2d7a0*/  IMAD.MOV.U32 R26, RZ, RZ, R14 ;  /* 0x000000ffff1a7224 */ /* 0x000fce00078e000e */
[----:B------:R-:W-:Y:S05]  /*2d7b0*/  WARPSYNC.COLLECTIVE R15, `(.L_x_922) ;  /* 0x000000000f087348 */ /* 0x000fea0003c00000 */
[----:B------:R0:W1:Y:S02]  /*2d7c0*/  SHFL.IDX P6, R14, R13, R12, R11 ;  /* 0x0000000c0d0e7389 */ /* 0x00006400000c000b */
[----:B01----:R-:W-:Y:S01]  /*2d7d0*/  ENDCOLLECTIVE ;  /* 0x000000000000791b */ /* 0x003fe20003800000 */
.L_x_922:
[----:B------:R-:W-:Y:S02]  /*2d7e0*/  IMAD.MOV.U32 R13, RZ, RZ, R20 ;  /* 0x000000ffff0d7224 */ /* 0x000fe400078e0014 */
[----:B------:R-:W-:-:S07]  /*2d7f0*/  IMAD.MOV.U32 R68, RZ, RZ, R14 ;  /* 0x000000ffff447224 */ /* 0x000fce00078e000e */
[----:B------:R-:W-:Y:S05]  /*2d800*/  WARPSYNC.COLLECTIVE R15, `(.L_x_923) ;  /* 0x000000000f087348 */ /* 0x000fea0003c00000 */
[----:B------:R0:W1:Y:S02]  /*2d810*/  SHFL.IDX P6, R14, R13, R12, R11 ;  /* 0x0000000c0d0e7389 */ /* 0x00006400000c000b */
[----:B01----:R-:W-:Y:S01]  /*2d820*/  ENDCOLLECTIVE ;  /* 0x000000000000791b */ /* 0x003fe20003800000 */
.L_x_923:
        /* <DEDUP_REMOVED lines=8> */
.L_x_924:
[----:B------:R-:W-:Y:S02]  /*2d8b0*/  SEL R186, R26, R20, P0 ;  /* 0x000000141aba7207 */ /* 0x000fe40000000000 */
[----:B------:R-:W-:Y:S01]  /*2d8c0*/  SEL R185, R20, R26, P0 ;  /* 0x0000001a14b97207 */ /* 0x000fe20000000000 */
[----:B------:R-:W-:Y:S02]  /*2d8d0*/  IMAD.MOV.U32 R13, RZ, RZ, R33 ;  /* 0x000000ffff0d7224 */ /* 0x000fe400078e0021 */
[----:B------:R-:W-:-:S07]  /*2d8e0*/  IMAD.MOV.U32 R38, RZ, RZ, R14 ;  /* 0x000000ffff267224 */ /* 0x000fce00078e000e */
[----:B------:R-:W-:Y:S05]  /*2d8f0*/  WARPSYNC.COLLECTIVE R15, `(.L_x_925) ;  /* 0x000000000f087348 */ /* 0x000fea0003c00000 */
[----:B------:R0:W1:Y:S02]  /*2d900*/  SHFL.IDX P6, R14, R13, R12, R11 ;  /* 0x0000000c0d0e7389 */ /* 0x00006400000c000b */
[----:B01----:R-:W-:Y:S01]  /*2d910*/  ENDCOLLECTIVE ;  /* 0x000000000000791b */ /* 0x003fe20003800000 */
.L_x_925:
[----:B------:R-:W-:Y:S01]  /*2d920*/  MOV R13, R76 ;  /* 0x0000004c000d7202 */ /* 0x000fe20000000f00 */
[----:B------:R-:W-:Y:S02]  /*2d930*/  IMAD.MOV.U32 R12, RZ, RZ, R2 ;  /* 0x000000ffff0c7224 */ /* 0x000fe400078e0002 */
[----:B------:R-:W-:-:S07]  /*2d940*/  IMAD.MOV.U32 R33, RZ, RZ, R14 ;  /* 0x000000ffff217224 */ /* 0x000fce00078e000e */
[----:B------:R-:W-:Y:S05]  /*2d950*/  WARPSYNC.COLLECTIVE R15, `(.L_x_926) ;  /* 0x000000000f087348 */ /* 0x000fea0003c00000 */
[----:B------:R0:W1:Y:S02]  /*2d960*/  SHFL.IDX P6, R14, R13, R12, R11 ;  /* 0x0000000c0d0e7389 */ /* 0x00006400000c000b */
[----:B01----:R-:W-:Y:S01]  /*2d970*/  ENDCOLLECTIVE ;  /* 0x000000000000791b */ /* 0x003fe20003800000 */
.L_x_926:
[----:B------:R-:W-:Y:S02]  /*2d980*/  IMAD.MOV.U32 R13, RZ, RZ, R72 ;  /* 0x000000ffff0d7224 */ /* 0x000fe400078e0048 */
[----:B------:R-:W-:-:S07]  /*2d990*/  IMAD.MOV.U32 R76, RZ, RZ, R14 ;  /* 0x000000ffff4c7224 */ /* 0x000fce00078e000e */
[----:B------:R-:W-:Y:S05]  /*2d9a0*/  WARPSYNC.COLLECTIVE R15, `(.L_x_927) ;  /* 0x000000000f087348 */ /* 0x000fea0003c00000 */
[----:B------:R0:W1:Y:S02]  /*2d9b0*/  SHFL.IDX P6, R14, R13, R12, R11 ;  /* 0x0000000c0d0e7389 */ /* 0x00006400000c000b */
[----:B01----:R-:W-:Y:S01]  /*2d9c0*/  ENDCOLLECTIVE ;  /* 0x000000000000791b */ /* 0x003fe20003800000 */
.L_x_927:
        /* <DEDUP_REMOVED lines=8> */
.L_x_928:
[----:B------:R-:W-:Y:S02]  /*2da50*/  SEL R182, R33, R72, P0 ;  /* 0x0000004821b67207 */ /* 0x000fe40000000000 */
[----:B------:R-:W-:Y:S01]  /*2da60*/  SEL R181, R72, R33, P0 ;  /* 0x0000002148b57207 */ /* 0x000fe20000000000 */
[----:B------:R-:W-:Y:S02]  /*2da70*/  IMAD.MOV.U32 R13, RZ, RZ, R39 ;  /* 0x000000ffff0d7224 */ /* 0x000fe400078e0027 */
[----:B------:R-:W-:-:S07]  /*2da80*/  IMAD.MOV.U32 R40, RZ, RZ, R14 ;  /* 0x000000ffff287224 */ /* 0x000fce00078e000e */
[----:B------:R-:W-:Y:S05]  /*2da90*/  WARPSYNC.COLLECTIVE R15, `(.L_x_929) ;  /* 0x000000000f087348 */ /* 0x000fea0003c00000 */
[----:B------:R0:W1:Y:S02]  /*2daa0*/  SHFL.IDX P6, R14, R13, R12, R11 ;  /* 0x0000000c0d0e7389 */ /* 0x00006400000c000b */
[----:B01----:R-:W-:Y:S01]  /*2dab0*/  ENDCOLLECTIVE ;  /* 0x000000000000791b */ /* 0x003fe20003800000 */
.L_x_929:
[----:B------:R-:W-:Y:S01]  /*2dac0*/  MOV R13, R84 ;  /* 0x00000054000d7202 */ /* 0x000fe20000000f00 */
[----:B------:R-:W-:Y:S02]  /*2dad0*/  IMAD.MOV.U32 R12, RZ, RZ, R2 ;  /* 0x000000ffff0c7224 */ /* 0x000fe400078e0002 */
[----:B------:R-:W-:-:S07]  /*2dae0*/  IMAD.MOV.U32 R39, RZ, RZ, R14 ;  /* 0x000000ffff277224 */ /* 0x000fce00078e000e */
[----:B------:R-:W-:Y:S05]  /*2daf0*/  WARPSYNC.COLLECTIVE R15, `(.L_x_930) ;  /* 0x000000000f087348 */ /* 0x000fea0003c00000 */
[----:B------:R0:W1:Y:S02]  /*2db00*/  SHFL.IDX P6, R14, R13, R12, R11 ;  /* 0x0000000c0d0e7389 */ /* 0x00006400000c000b */
[----:B01----:R-:W-:Y:S01]  /*2db10*/  ENDCOLLECTIVE ;  /* 0x000000000000791b */ /* 0x003fe20003800000 */
.L_x_930:
[----:B------:R-:W-:Y:S02]  /*2db20*/  IMAD.MOV.U32 R13, RZ, RZ, R80 ;  /* 0x000000ffff0d7224 */ /* 0x000fe400078e0050 */
[----:B------:R-:W-:-:S07]  /*2db30*/  IMAD.MOV.U32 R84, RZ, RZ, R14 ;  /* 0x000000ffff547224 */ /* 0x000fce00078e000e */
[----:B------:R-:W-:Y:S05]  /*2db40*/  WARPSYNC.COLLECTIVE R15, `(.L_x_931) ;  /* 0x000000000f087348 */ /* 0x000fea0003c00000 */
[----:B------:R0:W1:Y:S02]  /*2db50*/  SHFL.IDX P6, R14, R13, R12, R11 ;  /* 0x0000000c0d0e7389 */ /* 0x00006400000c000b */
[----:B01----:R-:W-:Y:S01]  /*2db60*/  ENDCOLLECTIVE ;  /* 0x000000000000791b */ /* 0x003fe20003800000 */
.L_x_931:
        /* <DEDUP_REMOVED lines=8> */
.L_x_932:
[----:B------:R-:W-:Y:S02]  /*2dbf0*/  SEL R178, R39, R80, P0 ;  /* 0x0000005027b27207 */ /* 0x000fe40000000000 */
[----:B------:R-:W-:Y:S01]  /*2dc00*/  SEL R177, R80, R39, P0 ;  /* 0x0000002750b17207 */ /* 0x000fe20000000000 */
[----:B------:R-:W-:Y:S02]  /*2dc10*/  IMAD.MOV.U32 R13, RZ, RZ, R45 ;  /* 0x000000ffff0d7224 */ /* 0x000fe400078e002d */
[----:B------:R-:W-:-:S07]  /*2dc20*/  IMAD.MOV.U32 R46, RZ, RZ, R14 ;  /* 0x000000ffff2e7224 */ /* 0x000fce00078e000e */
[----:B------:R-:W-:Y:S05]  /*2dc30*/  WARPSYNC.COLLECTIVE R15, `(.L_x_933) ;  /* 0x000000000f087348 */ /* 0x000fea0003c00000 */
[----:B------:R0:W1:Y:S02]  /*2dc40*/  SHFL.IDX P6, R14, R13, R12, R11 ;  /* 0x0000000c0d0e7389 */ /* 0x00006400000c000b */
[----:B01----:R-:W-:Y:S01]  /*2dc50*/  ENDCOLLECTIVE ;  /* 0x000000000000791b */ /* 0x003fe20003800000 */
.L_x_933:
[----:B------:R-:W-:Y:S01]  /*2dc60*/  MOV R13, R93 ;  /* 0x0000005d000d7202 */ /* 0x000fe20000000f00 */
[----:B------:R-:W-:Y:S02]  /*2dc70*/  IMAD.MOV.U32 R12, RZ, RZ, R2 ;  /* 0x000000ffff0c7224 */ /* 0x000fe400078e0002 */
[----:B------:R-:W-:-:S07]  /*2dc80*/  IMAD.MOV.U32 R45, RZ, RZ, R14 ;  /* 0x000000ffff2d7224 */ /* 0x000fce00078e000e */
[----:B------:R-:W-:Y:S05]  /*2dc90*/  WARPSYNC.COLLECTIVE R15, `(.L_x_934) ;  /* 0x000000000f087348 */ /* 0x000fea0003c00000 */
[----:B------:R0:W1:Y:S02]  /*2dca0*/  SHFL.IDX P6, R14, R13, R12, R11 ;  /* 0x0000000c0d0e7389 */ /* 0x00006400000c000b */
[----:B01----:R-:W-:Y:S01]  /*2dcb0*/  ENDCOLLECTIVE ;  /* 0x000000000000791b */ /* 0x003fe20003800000 */
.L_x_934:
[----:B------:R-:W-:Y:S02]  /*2dcc0*/  IMAD.MOV.U32 R13, RZ, RZ, R88 ;  /* 0x000000ffff0d7224 */ /* 0x000fe400078e0058 */
[----:B------:R-:W-:-:S07]  /*2dcd0*/  IMAD.MOV.U32 R93, RZ, RZ, R14 ;  /* 0x000000ffff5d7224 */ /* 0x000fce00078e000e */
[----:B------:R-:W-:Y:S05]  /*2dce0*/  WARPSYNC.COLLECTIVE R15, `(.L_x_935) ;  /* 0x000000000f087348 */ /* 0x000fea0003c00000 */
[----:B------:R0:W1:Y:S02]  /*2dcf0*/  SHFL.IDX P6, R14, R13, R12, R11 ;  /* 0x0000000c0d0e7389 */ /* 0x00006400000c000b */
[----:B01----:R-:W-:Y:S01]  /*2dd00*/  ENDCOLLECTIVE ;  /* 0x000000000000791b */ /* 0x003fe20003800000 */
.L_x_935:
        /* <DEDUP_REMOVED lines=8> */
.L_x_936:
[----:B------:R-:W-:Y:S02]  /*2dd90*/  SEL R174, R45, R88, P0 ;  /* 0x000000582dae7207 */ /* 0x000fe40000000000 */
[----:B------:R-:W-:Y:S01]  /*2dda0*/  SEL R173, R88, R45, P0 ;  /* 0x0000002d58ad7207 */ /* 0x000fe20000000000 */
[----:B------:R-:W-:Y:S02]  /*2ddb0*/  IMAD.MOV.U32 R13, RZ, RZ, R47 ;  /* 0x000000ffff0d7224 */ /* 0x000fe400078e002f */
[----:B------:R-:W-:-:S07]  /*2ddc0*/  IMAD.MOV.U32 R49, RZ, RZ, R14 ;  /* 0x000000ffff317224 */ /* 0x000fce00078e000e */
[----:B------:R-:W-:Y:S05]  /*2ddd0*/  WARPSYNC.COLLECTIVE R15, `(.L_x_937) ;  /* 0x000000000f087348 */ /* 0x000fea0003c00000 */
[----:B------:R0:W1:Y:S02]  /*2dde0*/  SHFL.IDX P6, R14, R13, R12, R11 ;  /* 0x0000000c0d0e7389 */ /* 0x00006400000c000b */
[----:B01----:R-:W-:Y:S01]  /*2ddf0*/  ENDCOLLECTIVE ;  /* 0x000000000000791b */ /* 0x003fe20003800000 */
.L_x_937:
[----:B------:R-:W-:Y:S01]  /*2de00*/  MOV R13, R100 ;  /* 0x00000064000d7202 */ /* 0x000fe20000000f00 */
[----:B------:R-:W-:Y:S02]  /*2de10*/  IMAD.MOV.U32 R12, RZ, RZ, R2 ;  /* 0x000000ffff0c7224 */ /* 0x000fe400078e0002 */
[----:B------:R-:W-:-:S07]  /*2de20*/  IMAD.MOV.U32 R47, RZ, RZ, R14 ;  /* 0x000000ffff2f7224 */ /* 0x000fce00078e000e */
[----:B------:R-:W-:Y:S05]  /*2de30*/  WARPSYNC.COLLECTIVE R15, `(.L_x_938) ;  /* 0x000000000f087348 */ /* 0x000fea0003c00000 */
[----:B------:R0:W1:Y:S02]  /*2de40*/  SHFL.IDX P6, R14, R13, R12, R11 ;  /* 0x0000000c0d0e7389 */ /* 0x00006400000c000b */
[----:B01----:R-:W-:Y:S01]  /*2de50*/  ENDCOLLECTIVE ;  /* 0x000000000000791b */ /* 0x003fe20003800000 */
.L_x_938:
[----:B------:R-:W-:Y:S02]  /*2de60*/  IMAD.MOV.U32 R13, RZ, RZ, R96 ;  /* 0x000000ffff0d7224 */ /* 0x000fe400078e0060 */
[----:B------:R-:W-:-:S07]  /*2de70*/  IMAD.MOV.U32 R100, RZ, RZ, R14 ;  /* 0x000000ffff647224 */ /* 0x000fce00078e000e */
[----:B------:R-:W-:Y:S05]  /*2de80*/  WARPSYNC.COLLECTIVE R15, `(.L_x_939) ;  /* 0x000000000f087348 */ /* 0x000fea0003c00000 */
[----:B------:R0:W1:Y:S02]  /*2de90*/  SHFL.IDX P6, R14, R13, R12, R11 ;  /* 0x0000000c0d0e7389 */ /* 0x00006400000c000b */
[----:B01----:R-:W-:Y:S01]  /*2dea0*/  ENDCOLLECTIVE ;  /* 0x000000000000791b */ /* 0x003fe20003800000 */
.L_x_939:
        /* <DEDUP_REMOVED lines=8> */
.L_x_940:
[----:B------:R-:W-:Y:S02]  /*2df30*/  SEL R170, R47, R96, P0 ;  /* 0x000000602faa7207 */ /* 0x000fe40000000000 */
[----:B------:R-:W-:Y:S01]  /*2df40*/  SEL R169, R96, R47, P0 ;  /* 0x0000002f60a97207 */ /* 0x000fe20000000000 */
[----:B------:R-:W-:Y:S02]  /*2df50*/  IMAD.MOV.U32 R13, RZ, RZ, R50 ;  /* 0x000000ffff0d7224 */ /* 0x000fe400078e0032 */
[----:B------:R-:W-:-:S07]  /*2df60*/  IMAD.MOV.U32 R51, RZ, RZ, R14 ;  /* 0x000000ffff337224 */ /* 0x000fce00078e000e */
[----:B------:R-:W-:Y:S05]  /*2df70*/  WARPSYNC.COLLECTIVE R15, `(.L_x_941) ;  /* 0x000000000f087348 */ /* 0x000fea0003c00000 */
[----:B------:R0:W1:Y:S02]  /*2df80*/  SHFL.IDX P6, R14, R13, R12, R11 ;  /* 0x0000000c0d0e7389 */ /* 0x00006400000c000b */
[----:B01----:R-:W-:Y:S01]  /*2df90*/  ENDCOLLECTIVE ;  /* 0x000000000000791b */ /* 0x003fe20003800000 */
.L_x_941:
[----:B------:R-:W-:Y:S01]  /*2dfa0*/  MOV R13, R108 ;  /* 0x0000006c000d7202 */ /* 0x000fe20000000f00 */
[----:B------:R-:W-:Y:S02]  /*2dfb0*/  IMAD.MOV.U32 R12, RZ, RZ, R2 ;  /* 0x000000ffff0c7224 */ /* 0x000fe400078e0002 */
[----:B------:R-:W-:-:S07]  /*2dfc0*/  IMAD.MOV.U32 R50, RZ, RZ, R14 ;  /* 0x000000ffff327224 */ /* 0x000fce00078e000e */
[----:B------:R-:W-:Y:S05]  /*2dfd0*/  WARPSYNC.COLLECTIVE R15, `(.L_x_942) ;  /* 0x000000000f087348 */ /* 0x000fea0003c00000 */
[----:B------:R0:W1:Y:S02]  /*2dfe0*/  SHFL.IDX P6, R14, R13, R12, R11 ;  /* 0x0000000c0d0e7389 */ /* 0x00006400000c000b */
[----:B01----:R-:W-:Y:S01]  /*2dff0*/  ENDCOLLECTIVE ;  /* 0x000000000000791b */ /* 0x003fe20003800000 */
.L_x_942:
[----:B------:R-:W-:Y:S02]  /*2e000*/  IMAD.MOV.U32 R13, RZ, RZ, R104 ;  /* 0x000000ffff0d7224 */ /* 0x000fe400078e0068 */
[----:B------:R-:W-:-:S07]  /*2e010*/  IMAD.MOV.U32 R108, RZ, RZ, R14 ;  /* 0x000000ffff6c7224 */ /* 0x000fce00078e000e */
[----:B------:R-:W-:Y:S05]  /*2e020*/  WARPSYNC.COLLECTIVE R15, `(.L_x_943) ;  /* 0x000000000f087348 */ /* 0x000fea0003c00000 */
[----:B------:R0:W1:Y:S02]  /*2e030*/  SHFL.IDX P6, R14, R13, R12, R11 ;  /* 0x0000000c0d0e7389 */ /* 0x00006400000c000b */
[----:B01----:R-:W-:Y:S01]  /*2e040*/  ENDCOLLECTIVE ;  /* 0x000000000000791b */ /* 0x003fe20003800000 */
.L_x_943:
        /* <DEDUP_REMOVED lines=8> */
.L_x_944:
[----:B------:R-:W-:Y:S02]  /*2e0d0*/  SEL R100, R50, R104, P0 ;  /* 0x0000006832647207 */ /* 0x000fe40000000000 */
[----:B------:R-:W-:Y:S01]  /*2e0e0*/  SEL R104, R104, R50, P0 ;  /* 0x0000003268687207 */ /* 0x000fe20000000000 */
[----:B------:R-:W-:Y:S02]  /*2e0f0*/  IMAD.MOV.U32 R13, RZ, RZ, R53 ;  /* 0x000000ffff0d7224 */ /* 0x000fe400078e0035 */
[----:B------:R-:W-:-:S07]  /*2e100*/  IMAD.MOV.U32 R54, RZ, RZ, R14 ;  /* 0x000000ffff367224 */ /* 0x000fce00078e000e */
[----:B------:R-:W-:Y:S05]  /*2e110*/  WARPSYNC.COLLECTIVE R15, `(.L_x_945) ;  /* 0x000000000f087348 */ /* 0x000fea0003c00000 */
[----:B------:R0:W1:Y:S02]  /*2e120*/  SHFL.IDX P6, R14, R13, R12, R11 ;  /* 0x0000000c0d0e7389 */ /* 0x00006400000c000b */
[----:B01----:R-:W-:Y:S01]  /*2e130*/  ENDCOLLECTIVE ;  /* 0x000000000000791b */ /* 0x003fe20003800000 */
.L_x_945:
[----:B------:R-:W-:Y:S01]  /*2e140*/  MOV R13, R116 ;  /* 0x00000074000d7202 */ /* 0x000fe20000000f00 */
[----:B------:R-:W-:Y:S02]  /*2e150*/  IMAD.MOV.U32 R12, RZ, RZ, R2 ;  /* 0x000000ffff0c7224 */ /* 0x000fe400078e0002 */
[----:B------:R-:W-:-:S07]  /*2e160*/  IMAD.MOV.U32 R53, RZ, RZ, R14 ;  /* 0x000000ffff357224 */ /* 0x000fce00078e000e */
[----:B------:R-:W-:Y:S05]  /*2e170*/  WARPSYNC.COLLECTIVE R15, `(.L_x_946) ;  /* 0x000000000f087348 */ /* 0x000fea0003c00000 */
[----:B------:R0:W1:Y:S02]  /*2e180*/  SHFL.IDX P6, R14, R13, R12, R11 ;  /* 0x0000000c0d0e7389 */ /* 0x00006400000c000b */
[----:B01----:R-:W-:Y:S01]  /*2e190*/  ENDCOLLECTIVE ;  /* 0x000000000000791b */ /* 0x003fe20003800000 */
.L_x_946:
[----:B------:R-:W-:Y:S02]  /*2e1a0*/  IMAD.MOV.U32 R13, RZ, RZ, R112 ;  /* 0x000000ffff0d7224 */ /* 0x000fe400078e0070 */
[----:B------:R-:W-:-:S07]  /*2e1b0*/  IMAD.MOV.U32 R116, RZ, RZ, R14 ;  /* 0x000000ffff747224 */ /* 0x000fce00078e000e */
[----:B------:R-:W-:Y:S05]  /*2e1c0*/  WARPSYNC.COLLECTIVE R15, `(.L_x_947) ;  /* 0x000000000f087348 */ /* 0x000fea0003c00000 */
[----:B------:R0:W1:Y:S02]  /*2e1d0*/  SHFL.IDX P6, R14, R13, R12, R11 ;  /* 0x0000000c0d0e7389 */ /* 0x00006400000c000b */
[----:B01----:R-:W-:Y:S01]  /*2e1e0*/  ENDCOLLECTIVE ;  /* 0x000000000000791b */ /* 0x003fe20003800000 */
.L_x_947:
        /* <DEDUP_REMOVED lines=8> */
.L_x_948:
[----:B------:R-:W-:Y:S02]  /*2e270*/  SEL R93, R53, R112, P0 ;  /* 0x00000070355d7207 */ /* 0x000fe40000000000 */
[----:B------:R-:W-:Y:S01]  /*2e280*/  SEL R112, R112, R53, P0 ;  /* 0x0000003570707207 */ /* 0x000fe20000000000 */
[----:B------:R-:W-:Y:S02]  /*2e290*/  IMAD.MOV.U32 R13, RZ, RZ, R55 ;  /* 0x000000ffff0d7224 */ /* 0x000fe400078e0037 */
[----:B------:R-:W-:-:S07]  /*2e2a0*/  IMAD.MOV.U32 R57, RZ, RZ, R14 ;  /* 0x000000ffff397224 */ /* 0x000fce00078e000e */
[----:B------:R-:W-:Y:S05]  /*2e2b0*/  WARPSYNC.COLLECTIVE R15, `(.L_x_949) ;  /* 0x000000000f087348 */ /* 0x000fea0003c00000 */
[----:B------:R0:W1:Y:S02]  /*2e2c0*/  SHFL.IDX P6, R14, R13, R12, R11 ;  /* 0x0000000c0d0e7389 */ /* 0x00006400000c000b */
[----:B01----:R-:W-:Y:S01]  /*2e2d0*/  ENDCOLLECTIVE ;  /* 0x000000000000791b */ /* 0x003fe20003800000 */
.L_x_949:
[----:B------:R-:W-:Y:S01]  /*2e2e0*/  MOV R13, R124 ;  /* 0x0000007c000d7202 */ /* 0x000fe20000000f00 */
[----:B------:R-:W-:Y:S02]  /*2e2f0*/  IMAD.MOV.U32 R12, RZ, RZ, R2 ;  /* 0x000000ffff0c7224 */ /* 0x000fe400078e0002 */
[----:B------:R-:W-:-:S07]  /*2e300*/  IMAD.MOV.U32 R55, RZ, RZ, R14 ;  /* 0x000000ffff377224 */ /* 0x000fce00078e000e */
[----:B------:R-:W-:Y:S05]  /*2e310*/  WARPSYNC.COLLECTIVE R15, `(.L_x_950) ;  /* 0x000000000f087348 */ /* 0x000fea0003c00000 */
[----:B------:R0:W1:Y:S02]  /*2e320*/  SHFL.IDX P6, R14, R13, R12, R11 ;  /* 0x0000000c0d0e7389 */ /* 0x00006400000c000b */
[----:B01----:R-:W-:Y:S01]  /*2e330*/  ENDCOLLECTIVE ;  /* 0x000000000000791b */ /* 0x003fe20003800000 */
.L_x_950:
[----:B------:R-:W-:Y:S02]  /*2e340*/  IMAD.MOV.U32 R13, RZ, RZ, R120 ;  /* 0x000000ffff0d7224 */ /* 0x000fe400078e0078 */
[----:B------:R-:W-:-:S07]  /*2e350*/  IMAD.MOV.U32 R124, RZ, RZ, R14 ;  /* 0x000000ffff7c7224 */ /* 0x000fce00078e000e */
[----:B------:R-:W-:Y:S05]  /*2e360*/  WARPSYNC.COLLECTIVE R15, `(.L_x_951) ;  /* 0x000000000f087348 */ /* 0x000fea0003c00000 */
[----:B------:R0:W1:Y:S02]  /*2e370*/  SHFL.IDX P6, R14, R13, R12, R11 ;  /* 0x0000000c0d0e7389 */ /* 0x00006400000c000b */
[----:B01----:R-:W-:Y:S01]  /*2e380*/  ENDCOLLECTIVE ;  /* 0x000000000000791b */ /* 0x003fe20003800000 */
.L_x_951:
        /* <DEDUP_REMOVED lines=8> */
.L_x_952:
[----:B------:R-:W-:Y:S02]  /*2e410*/  SEL R84, R55, R120, P0 ;  /* 0x0000007837547207 */ /* 0x000fe40000000000 */
[----:B------:R-:W-:Y:S01]  /*2e420*/  SEL R120, R120, R55, P0 ;  /* 0x0000003778787207 */ /* 0x000fe20000000000 */
[----:B------:R-:W-:Y:S02]  /*2e430*/  IMAD.MOV.U32 R13, RZ, RZ, R61 ;  /* 0x000000ffff0d7224 */ /* 0x000fe400078e003d */
[----:B------:R-:W-:-:S07]  /*2e440*/  IMAD.MOV.U32 R65, RZ, RZ, R14 ;  /* 0x000000ffff417224 */ /* 0x000fce00078e000e */
[----:B------:R-:W-:Y:S05]  /*2e450*/  WARPSYNC.COLLECTIVE R15, `(.L_x_953) ;  /* 0x000000000f087348 */ /* 0x000fea0003c00000 */
[----:B------:R0:W1:Y:S02]  /*2e460*/  SHFL.IDX P6, R14, R13, R12, R11 ;  /* 0x0000000c0d0e7389 */ /* 0x00006400000c000b */
[----:B01----:R-:W-:Y:S01]  /*2e470*/  ENDCOLLECTIVE ;  /* 0x000000000000791b */ /* 0x003fe20003800000 */
.L_x_953:
[----:B------:R-:W-:Y:S01]  /*2e480*/  MOV R13, R132 ;  /* 0x00000084000d7202 */ /* 0x000fe20000000f00 */
[----:B------:R-:W-:Y:S02]  /*2e490*/  IMAD.MOV.U32 R12, RZ, RZ, R2 ;  /* 0x000000ffff0c7224 */ /* 0x000fe400078e0002 */
[----:B------:R-:W-:-:S07]  /*2e4a0*/  IMAD.MOV.U32 R61, RZ, RZ, R14 ;  /* 0x000000ffff3d7224 */ /* 0x000fce00078e000e */
[----:B------:R-:W-:Y:S05]  /*2e4b0*/  WARPSYNC.COLLECTIVE R15, `(.L_x_954) ;  /* 0x000000000f087348 */ /* 0x000fea0003c00000 */
[----:B------:R0:W1:Y:S02]  /*2e4c0*/  SHFL.IDX P6, R14, R13, R12, R11 ;  /* 0x0000000c0d0e7389 */ /* 0x00006400000c000b */
[----:B01----:R-:W-:Y:S01]  /*2e4d0*/  ENDCOLLECTIVE ;  /* 0x000000000000791b */ /* 0x003fe20003800000 */
.L_x_954:
[----:B------:R-:W-:Y:S02]  /*2e4e0*/  IMAD.MOV.U32 R13, RZ, RZ, R128 ;  /* 0x000000ffff0d7224 */ /* 0x000fe400078e0080 */
[----:B------:R-:W-:-:S07]  /*2e4f0*/  IMAD.MOV.U32 R132, RZ, RZ, R14 ;  /* 0x000000ffff847224 */ /* 0x000fce00078e000e */
[----:B------:R-:W-:Y:S05]  /*2e500*/  WARPSYNC.COLLECTIVE R15, `(.L_x_955) ;  /* 0x000000000f087348 */ /* 0x000fea0003c00000 */
[----:B------:R0:W1:Y:S02]  /*2e510*/  SHFL.IDX P6, R14, R13, R12, R11 ;  /* 0x0000000c0d0e7389 */ /* 0x00006400000c000b */
[----:B01----:R-:W-:Y:S01]  /*2e520*/  ENDCOLLECTIVE ;  /* 0x000000000000791b */ /* 0x003fe20003800000 */
.L_x_955:
        /* <DEDUP_REMOVED lines=8> */
.L_x_956:
[----:B------:R-:W-:Y:S02]  /*2e5b0*/  SEL R4, R61, R128, P0 ;  /* 0x000000803d047207 */ /* 0x000fe40000000000 */
[----:B------:R-:W-:Y:S01]  /*2e5c0*/  SEL R61, R128, R61, P0 ;  /* 0x0000003d803d7207 */ /* 0x000fe20000000000 */
[----:B------:R-:W-:Y:S02]  /*2e5d0*/  IMAD.MOV.U32 R13, RZ, RZ, R69 ;  /* 0x000000ffff0d7224 */ /* 0x000fe400078e0045 */
[----:B------:R-:W-:-:S07]  /*2e5e0*/  IMAD.MOV.U32 R73, RZ, RZ, R14 ;  /* 0x000000ffff497224 */ /* 0x000fce00078e000e */
[----:B------:R-:W-:Y:S05]  /*2e5f0*/  WARPSYNC.COLLECTIVE R15, `(.L_x_957) ;  /* 0x000000000f087348 */ /* 0x000fea0003c00000 */
[----:B------:R0:W1:Y:S02]  /*2e600*/  SHFL.IDX P6, R14, R13, R12, R11 ;  /* 0x0000000c0d0e7389 */ /* 0x00006400000c000b */
[----:B01----:R-:W-:Y:S01]  /*2e610*/  ENDCOLLECTIVE ;  /* 0x000000000000791b */ /* 0x003fe20003800000 */
.L_x_957:
[----:B------:R-:W-:Y:S01]  /*2e620*/  MOV R13, R140 ;  /* 0x0000008c000d7202 */ /* 0x000fe20000000f00 */
[----:B------:R-:W-:Y:S02]  /*2e630*/  IMAD.MOV.U32 R12, RZ, RZ, R2 ;  /* 0x000000ffff0c7224 */ /* 0x000fe400078e0002 */
[----:B------:R-:W-:-:S07]  /*2e640*/  IMAD.MOV.U32 R69, RZ, RZ, R14 ;  /* 0x000000ffff457224 */ /* 0x000fce00078e000e */
[----:B------:R-:W-:Y:S05]  /*2e650*/  WARPSYNC.COLLECTIVE R15, `(.L_x_958) ;  /* 0x000000000f087348 */ /* 0x000fea0003c00000 */
[----:B------:R0:W1:Y:S02]  /*2e660*/  SHFL.IDX P6, R14, R13, R12, R11 ;  /* 0x0000000c0d0e7389 */ /* 0x00006400000c000b */
[----:B01----:R-:W-:Y:S01]  /*2e670*/  ENDCOLLECTIVE ;  /* 0x000000000000791b */ /* 0x003fe20003800000 */
.L_x_958:
[----:B------:R-:W-:Y:S02]  /*2e680*/  IMAD.MOV.U32 R13, RZ, RZ, R136 ;  /* 0x000000ffff0d7224 */ /* 0x000fe400078e0088 */
[----:B------:R-:W-:-:S07]  /*2e690*/  IMAD.MOV.U32 R140, RZ, RZ, R14 ;  /* 0x000000ffff8c7224 */ /* 0x000fce00078e000e */
[----:B------:R-:W-:Y:S05]  /*2e6a0*/  WARPSYNC.COLLECTIVE R15, `(.L_x_959) ;  /* 0x000000000f087348 */ /* 0x000fea0003c00000 */
[----:B------:R0:W1:Y:S02]  /*2e6b0*/  SHFL.IDX P6, R14, R13, R12, R11 ;  /* 0x0000000c0d0e7389 */ /* 0x00006400000c000b */
[----:B01----:R-:W-:Y:S01]  /*2e6c0*/  ENDCOLLECTIVE ;  /* 0x000000000000791b */ /* 0x003fe20003800000 */
.L_x_959:
        /* <DEDUP_REMOVED lines=8> */
.L_x_960:
[----:B------:R-:W-:Y:S02]  /*2e750*/  SEL R6, R69, R136, P0 ;  /* 0x0000008845067207 */ /* 0x000fe40000000000 */
[----:B------:R-:W-:Y:S01]  /*2e760*/  SEL R69, R136, R69, P0 ;  /* 0x0000004588457207 */ /* 0x000fe20000000000 */
[----:B------:R-:W-:Y:S02]  /*2e770*/  IMAD.MOV.U32 R13, RZ, RZ, R77 ;  /* 0x000000ffff0d7224 */ /* 0x000fe400078e004d */
[----:B------:R-:W-:-:S07]  /*2e780*/  IMAD.MOV.U32 R81, RZ, RZ, R14 ;  /* 0x000000ffff517224 */ /* 0x000fce00078e000e */
[----:B------:R-:W-:Y:S05]  /*2e790*/  WARPSYNC.COLLECTIVE R15, `(.L_x_961) ;  /* 0x000000000f087348 */ /* 0x000fea0003c00000 */
[----:B------:R0:W1:Y:S02]  /*2e7a0*/  SHFL.IDX P6, R14, R13, R12, R11 ;  /* 0x0000000c0d0e7389 */ /* 0x00006400000c000b */
[----:B01----:R-:W-:Y:S01]  /*2e7b0*/  ENDCOLLECTIVE ;  /* 0x000000000000791b */ /* 0x003fe20003800000 */
.L_x_961:
[----:B------:R-:W-:Y:S01]  /*2e7c0*/  MOV R13, R148 ;  /* 0x00000094000d7202 */ /* 0x000fe20000000f00 */
[----:B------:R-:W-:Y:S02]  /*2e7d0*/  IMAD.MOV.U32 R12, RZ, RZ, R2 ;  /* 0x000000ffff0c7224 */ /* 0x000fe400078e0002 */
[----:B------:R-:W-:-:S07]  /*2e7e0*/  IMAD.MOV.U32 R77, RZ, RZ, R14 ;  /* 0x000000ffff4d7224 */ /* 0x000fce00078e000e */
[----:B------:R-:W-:Y:S05]  /*2e7f0*/  WARPSYNC.COLLECTIVE R15, `(.L_x_962) ;  /* 0x000000000f087348 */ /* 0x000fea0003c00000 */
[----:B------:R0:W1:Y:S02]  /*2e800*/  SHFL.IDX P6, R14, R13, R12, R11 ;  /* 0x0000000c0d0e7389 */ /* 0x00006400000c000b */
[----:B01----:R-:W-:Y:S01]  /*2e810*/  ENDCOLLECTIVE ;  /* 0x000000000000791b */ /* 0x003fe20003800000 */
.L_x_962:
[----:B------:R-:W-:Y:S02]  /*2e820*/  IMAD.MOV.U32 R13, RZ, RZ, R144 ;  /* 0x000000ffff0d7224 */ /* 0x000fe400078e0090 */
[----:B------:R-:W-:-:S07]  /*2e830*/  IMAD.MOV.U32 R148, RZ, RZ, R14 ;  /* 0x000000ffff947224 */ /* 0x000fce00078e000e */
[----:B------:R-:W-:Y:S05]  /*2e840*/  WARPSYNC.COLLECTIVE R15, `(.L_x_963) ;  /* 0x000000000f087348 */ /* 0x000fea0003c00000 */
[----:B------:R0:W1:Y:S02]  /*2e850*/  SHFL.IDX P6, R14, R13, R12, R11 ;  /* 0x0000000c0d0e7389 */ /* 0x00006400000c000b */
[----:B01----:R-:W-:Y:S01]  /*2e860*/  ENDCOLLECTIVE ;  /* 0x000000000000791b */ /* 0x003fe20003800000 */
.L_x_963:
        /* <DEDUP_REMOVED lines=8> */
.L_x_964:
[----:B------:R-:W-:Y:S02]  /*2e8f0*/  SEL R8, R77, R144, P0 ;  /* 0x000000904d087207 */ /* 0x000fe40000000000 */
[----:B------:R-:W-:Y:S01]  /*2e900*/  SEL R77, R144, R77, P0 ;  /* 0x0000004d904d7207 */ /* 0x000fe20000000000 */
[----:B------:R-:W-:Y:S02]  /*2e910*/  IMAD.MOV.U32 R13, RZ, RZ, R85 ;  /* 0x000000ffff0d7224 */ /* 0x000fe400078e0055 */
[----:B------:R-:W-:-:S07]  /*2e920*/  IMAD.MOV.U32 R21, RZ, RZ, R14 ;  /* 0x000000ffff157224 */ /* 0x000fce00078e000e */
[----:B------:R-:W-:Y:S05]  /*2e930*/  WARPSYNC.COLLECTIVE R15, `(.L_x_965) ;  /* 0x000000000f087348 */ /* 0x000fea0003c00000 */
[----:B------:R0:W1:Y:S02]  /*2e940*/  SHFL.IDX P6, R14, R13, R12, R11 ;  /* 0x0000000c0d0e7389 */ /* 0x00006400000c000b */
[----:B01----:R-:W-:Y:S01]  /*2e950*/  ENDCOLLECTIVE ;  /* 0x000000000000791b */ /* 0x003fe20003800000 */
.L_x_965:
[----:B------:R-:W-:Y:S01]  /*2e960*/  MOV R13, R146 ;  /* 0x00000092000d7202 */ /* 0x000fe20000000f00 */
[----:B------:R-:W-:Y:S02]  /*2e970*/  IMAD.MOV.U32 R12, RZ, RZ, R2 ;  /* 0x000000ffff0c7224 */ /* 0x000fe400078e0002 */
[----:B------:R-:W-:-:S07]  /*2e980*/  IMAD.MOV.U32 R85, RZ, RZ, R14 ;  /* 0x000000ffff557224 */ /* 0x000fce00078e000e */
[----:B------:R-:W-:Y:S05]  /*2e990*/  WARPSYNC.COLLECTIVE R15, `(.L_x_966) ;  /* 0x000000000f087348 */ /* 0x000fea0003c00000 */
[----:B------:R0:W1:Y:S02]  /*2e9a0*/  SHFL.IDX P6, R14, R13, R12, R11 ;  /* 0x0000000c0d0e7389 */ /* 0x00006400000c000b */
[----:B01----:R-:W-:Y:S01]  /*2e9b0*/  ENDCOLLECTIVE ;  /* 0x000000000000791b */ /* 0x003fe20003800000 */
.L_x_966:
[----:B------:R-:W-:Y:S02]  /*2e9c0*/  IMAD.MOV.U32 R13, RZ, RZ, R158 ;  /* 0x000000ffff0d7224 */ /* 0x000fe400078e009e */
[----:B------:R-:W-:-:S07]  /*2e9d0*/  IMAD.MOV.U32 R146, RZ, RZ, R14 ;  /* 0x000000ffff927224 */ /* 0x000fce00078e000e */
[----:B------:R-:W-:Y:S05]  /*2e9e0*/  WARPSYNC.COLLECTIVE R15, `(.L_x_967) ;  /* 0x000000000f087348 */ /* 0x000fea0003c00000 */
[----:B------:R0:W1:Y:S02]  /*2e9f0*/  SHFL.IDX P6, R14, R13, R12, R11 ;  /* 0x0000000c0d0e7389 */ /* 0x00006400000c000b */
[----:B01----:R-:W-:Y:S01]  /*2ea00*/  ENDCOLLECTIVE ;  /* 0x000000000000791b */ /* 0x003fe20003800000 */
.L_x_967:
        /* <DEDUP_REMOVED lines=8> */
.L_x_968:
[----:B------:R-:W-:Y:S02]  /*2ea90*/  SEL R10, R85, R158, P0 ;  /* 0x0000009e550a7207 */ /* 0x000fe40000000000 */
[----:B------:R-:W-:Y:S01]  /*2eaa0*/  SEL R85, R158, R85, P0 ;  /* 0x000000559e557207 */ /* 0x000fe20000000000 */
[----:B------:R-:W-:Y:S02]  /*2eab0*/  IMAD.MOV.U32 R13, RZ, RZ, R64 ;  /* 0x000000ffff0d7224 */ /* 0x000fe400078e0040 */
[----:B------:R-:W-:-:S07]  /*2eac0*/  IMAD.MOV.U32 R89, RZ, RZ, R14 ;  /* 0x000000ffff597224 */ /* 0x000fce00078e000e */
[----:B------:R-:W-:Y:S05]  /*2ead0*/  WARPSYNC.COLLECTIVE R15, `(.L_x_969) ;  /* 0x000000000f087348 */ /* 0x000fea0003c00000 */
[----:B------:R0:W1:Y:S02]  /*2eae0*/  SHFL.IDX P6, R14, R13, R12, R11 ;  /* 0x0000000c0d0e7389 */ /* 0x00006400000c000b */
[----:B01----:R-:W-:Y:S01]  /*2eaf0*/  ENDCOLLECTIVE ;  /* 0x000000000000791b */ /* 0x003fe20003800000 */
.L_x_969:
[----:B------:R-:W-:Y:S01]  /*2eb00*/  MOV R13, R153 ;  /* 0x00000099000d7202 */ /* 0x000fe20000000f00 */
[----:B------:R-:W-:Y:S02]  /*2eb10*/  IMAD.MOV.U32 R12, RZ, RZ, R2 ;  /* 0x000000ffff0c7224 */ /* 0x000fe400078e0002 */
[----:B------:R-:W-:-:S07]  /*2eb20*/  IMAD.MOV.U32 R64, RZ, RZ, R14 ;  /* 0x000000ffff407224 */ /* 0x000fce00078e000e */
[----:B------:R-:W-:Y:S05]  /*2eb30*/  WARPSYNC.COLLECTIVE R15, `(.L_x_970) ;  /* 0x000000000f087348 */ /* 0x000fea0003c00000 */
[----:B------:R0:W1:Y:S02]  /*2eb40*/  SHFL.IDX P6, R14, R13, R12, R11 ;  /* 0x0000000c0d0e7389 */ /* 0x00006400000c000b */
[----:B01----:R-:W-:Y:S01]  /*2eb50*/  ENDCOLLECTIVE ;  /* 0x000000000000791b */ /* 0x003fe20003800000 */
.L_x_970:
[----:B------:R-:W-:Y:S02]  /*2eb60*/  IMAD.MOV.U32 R13, RZ, RZ, R152 ;  /* 0x000000ffff0d7224 */ /* 0x000fe400078e0098 */
[----:B------:R-:W-:-:S07]  /*2eb70*/  IMAD.MOV.U32 R153, RZ, RZ, R14 ;  /* 0x000000ffff997224 */ /* 0x000fce00078e000e */
[----:B------:R-:W-:Y:S05]  /*2eb80*/  WARPSYNC.COLLECTIVE R15, `(.L_x_971) ;  /* 0x000000000f087348 */ /* 0x000fea0003c00000 */
[----:B------:R0:W1:Y:S02]  /*2eb90*/  SHFL.IDX P6, R14, R13, R12, R11 ;  /* 0x0000000c0d0e7389 */ /* 0x00006400000c000b */
[----:B01----:R-:W-:Y:S01]  /*2eba0*/  ENDCOLLECTIVE ;  /* 0x000000000000791b */ /* 0x003fe20003800000 */
.L_x_971:
        /* <DEDUP_REMOVED lines=8> */
.L_x_972:
[----:B------:R-:W-:Y:S02]  /*2ec30*/  SEL R26, R64, R152, P0 ;  /* 0x00000098401a7207 */ /* 0x000fe40000000000 */
[----:B------:R-:W-:Y:S01]  /*2ec40*/  SEL R64, R152, R64, P0 ;  /* 0x0000004098407207 */ /* 0x000fe20000000000 */
[----:B------:R-:W-:Y:S02]  /*2ec50*/  IMAD.MOV.U32 R13, RZ, RZ, R92 ;  /* 0x000000ffff0d7224 */ /* 0x000fe400078e005c */
[----:B------:R-:W-:-:S07]  /*2ec60*/  IMAD.MOV.U32 R94, RZ, RZ, R14 ;  /* 0x000000ffff5e7224 */ /* 0x000fce00078e000e */
[----:B------:R-:W-:Y:S05]  /*2ec70*/  WARPSYNC.COLLECTIVE R15, `(.L_x_973) ;  /* 0x000000000f087348 */ /* 0x000fea0003c00000 */
[----:B------:R0:W1:Y:S02]  /*2ec80*/  SHFL.IDX P6, R14, R13, R12, R11 ;  /* 0x0000000c0d0e7389 */ /* 0x00006400000c000b */
[----:B01----:R-:W-:Y:S01]  /*2ec90*/  ENDCOLLECTIVE ;  /* 0x000000000000791b */ /* 0x003fe20003800000 */
.L_x_973:
[----:B------:R-:W-:Y:S01]  /*2eca0*/  MOV R13, R155 ;  /* 0x0000009b000d7202 */ /* 0x000fe20000000f00 */
[----:B------:R-:W-:Y:S02]  /*2ecb0*/  IMAD.MOV.U32 R12, RZ, RZ, R2 ;  /* 0x000000ffff0c7224 */ /* 0x000fe400078e0002 */
[----:B------:R-:W-:-:S07]  /*2ecc0*/  IMAD.MOV.U32 R92, RZ, RZ, R14 ;  /* 0x000000ffff5c7224 */ /* 0x000fce00078e000e */
[----:B------:R-:W-:Y:S05]  /*2ecd0*/  WARPSYNC.COLLECTIVE R15, `(.L_x_974) ;  /* 0x000000000f087348 */ /* 0x000fea0003c00000 */
[----:B------:R0:W1:Y:S02]  /*2ece0*/  SHFL.IDX P6, R14, R13, R12, R11 ;  /* 0x0000000c0d0e7389 */ /* 0x00006400000c000b */
[----:B01----:R-:W-:Y:S01]  /*2ecf0*/  ENDCOLLECTIVE ;  /* 0x000000000000791b */ /* 0x003fe20003800000 */
.L_x_974:
[----:B------:R-:W-:Y:S02]  /*2ed00*/  IMAD.MOV.U32 R13, RZ, RZ, R154 ;  /* 0x000000ffff0d7224 */ /* 0x000fe400078e009a */
[----:B------:R-:W-:-:S07]  /*2ed10*/  IMAD.MOV.U32 R155, RZ, RZ, R14 ;  /* 0x000000ffff9b7224 */ /* 0x000fce00078e000e */
[----:B------:R-:W-:Y:S05]  /*2ed20*/  WARPSYNC.COLLECTIVE R15, `(.L_x_975) ;  /* 0x000000000f087348 */ /* 0x000fea0003c00000 */
[----:B------:R0:W1:Y:S02]  /*2ed30*/  SHFL.IDX P6, R14, R13, R12, R11 ;  /* 0x0000000c0d0e7389 */ /* 0x00006400000c000b */
[----:B01----:R-:W-:Y:S01]  /*2ed40*/  ENDCOLLECTIVE ;  /* 0x000000000000791b */ /* 0x003fe20003800000 */
.L_x_975:
        /* <DEDUP_REMOVED lines=8> */
.L_x_976:
[----:B------:R-:W-:Y:S02]  /*2edd0*/  SEL R36, R92, R154, P0 ;  /* 0x0000009a5c247207 */ /* 0x000fe40000000000 */
[----:B------:R-:W-:Y:S01]  /*2ede0*/  SEL R92, R154, R92, P0 ;  /* 0x0000005c9a5c7207 */ /* 0x000fe20000000000 */
[----:B------:R-:W-:Y:S02]  /*2edf0*/  IMAD.MOV.U32 R13, RZ, RZ, R97 ;  /* 0x000000ffff0d7224 */ /* 0x000fe400078e0061 */
[----:B------:R-:W-:-:S07]  /*2ee00*/  IMAD.MOV.U32 R101, RZ, RZ, R14 ;  /* 0x000000ffff657224 */ /* 0x000fce00078e000e */
[----:B------:R-:W-:Y:S05]  /*2ee10*/  WARPSYNC.COLLECTIVE R15, `(.L_x_977) ;  /* 0x000000000f087348 */ /* 0x000fea0003c00000 */
[----:B------:R0:W1:Y:S02]  /*2ee20*/  SHFL.IDX P6, R14, R13, R12, R11 ;  /* 0x0000000c0d0e7389 */ /* 0x00006400000c000b */
[----:B01----:R-:W-:Y:S01]  /*2ee30*/  ENDCOLLECTIVE ;  /* 0x000000000000791b */ /* 0x003fe20003800000 */
.L_x_977:
[----:B------:R-:W-:Y:S01]  /*2ee40*/  MOV R13, R157 ;  /* 0x0000009d000d7202 */ /* 0x000fe20000000f00 */
[----:B------:R-:W-:Y:S02]  /*2ee50*/  IMAD.MOV.U32 R12, RZ, RZ, R2 ;  /* 0x000000ffff0c7224 */ /* 0x000fe400078e0002 */
[----:B------:R-:W-:-:S07]  /*2ee60*/  IMAD.MOV.U32 R97, RZ, RZ, R14 ;  /* 0x000000ffff617224 */ /* 0x000fce00078e000e */
[----:B------:R-:W-:Y:S05]  /*2ee70*/  WARPSYNC.COLLECTIVE R15, `(.L_x_978) ;  /* 0x000000000f087348 */ /* 0x000fea0003c00000 */
[----:B------:R0:W1:Y:S02]  /*2ee80*/  SHFL.IDX P6, R14, R13, R12, R11 ;  /* 0x0000000c0d0e7389 */ /* 0x00006400000c000b */
[----:B01----:R-:W-:Y:S01]  /*2ee90*/  ENDCOLLECTIVE ;  /* 0x000000000000791b */ /* 0x003fe20003800000 */
.L_x_978:
[----:B------:R-:W-:Y:S02]  /*2eea0*/  IMAD.MOV.U32 R13, RZ, RZ, R156 ;  /* 0x000000ffff0d7224 */ /* 0x000fe400078e009c */
[----:B------:R-:W-:-:S07]  /*2eeb0*/  IMAD.MOV.U32 R157, RZ, RZ, R14 ;  /* 0x000000ffff9d7224 */ /* 0x000fce00078e000e */
[----:B------:R-:W-:Y:S05]  /*2eec0*/  WARPSYNC.COLLECTIVE R15, `(.L_x_979) ;  /* 0x000000000f087348 */ /* 0x000fea0003c00000 */
[----:B------:R0:W1:Y:S02]  /*2eed0*/  SHFL.IDX P6, R14, R13, R12, R11 ;  /* 0x0000000c0d0e7389 */ /* 0x00006400000c000b */
[----:B01----:R-:W-:Y:S01]  /*2eee0*/  ENDCOLLECTIVE ;  /* 0x000000000000791b */ /* 0x003fe20003800000 */
.L_x_979:
        /* <DEDUP_REMOVED lines=8> */
.L_x_980:
[----:B------:R-:W-:Y:S02]  /*2ef70*/  SEL R38, R97, R156, P0 ;  /* 0x0000009c61267207 */ /* 0x000fe40000000000 */
[----:B------:R-:W-:Y:S01]  /*2ef80*/  SEL R97, R156, R97, P0 ;  /* 0x000000619c617207 */ /* 0x000fe20000000000 */
[----:B------:R-:W-:Y:S02]  /*2ef90*/  IMAD.MOV.U32 R13, RZ, RZ, R105 ;  /* 0x000000ffff0d7224 */ /* 0x000fe400078e0069 */
[----:B------:R-:W-:-:S07]  /*2efa0*/  IMAD.MOV.U32 R58, RZ, RZ, R14 ;  /* 0x000000ffff3a7224 */ /* 0x000fce00078e000e */
[----:B------:R-:W-:Y:S05]  /*2efb0*/  WARPSYNC.COLLECTIVE R15, `(.L_x_981) ;  /* 0x000000000f087348 */ /* 0x000fea0003c00000 */
[----:B------:R0:W1:Y:S02]  /*2efc0*/  SHFL.IDX P6, R14, R13, R12, R11 ;  /* 0x0000000c0d0e7389 */ /* 0x00006400000c000b */
[----:B01----:R-:W-:Y:S01]  /*2efd0*/  ENDCOLLECTIVE ;  /* 0x000000000000791b */ /* 0x003fe20003800000 */
.L_x_981:
[----:B------:R-:W-:Y:S01]  /*2efe0*/  MOV R13, R62 ;  /* 0x0000003e000d7202 */ /* 0x000fe20000000f00 */
[----:B------:R-:W-:Y:S02]  /*2eff0*/  IMAD.MOV.U32 R12, RZ, RZ, R2 ;  /* 0x000000ffff0c7224 */ /* 0x000fe400078e0002 */
[----:B------:R-:W-:-:S07]  /*2f000*/  IMAD.MOV.U32 R105, RZ, RZ, R14 ;  /* 0x000000ffff697224 */ /* 0x000fce00078e000e */
[----:B------:R-:W-:Y:S05]  /*2f010*/  WARPSYNC.COLLECTIVE R15, `(.L_x_982) ;  /* 0x000000000f087348 */ /* 0x000fea0003c00000 */
[----:B------:R0:W1:Y:S02]  /*2f020*/  SHFL.IDX P6, R14, R13, R12, R11 ;  /* 0x0000000c0d0e7389 */ /* 0x00006400000c000b */
[----:B01----:R-:W-:Y:S01]  /*2f030*/  ENDCOLLECTIVE ;  /* 0x000000000000791b */ /* 0x003fe20003800000 */
.L_x_982:
[----:B------:R-:W-:Y:S02]  /*2f040*/  IMAD.MOV.U32 R13, RZ, RZ, R109 ;  /* 0x000000ffff0d7224 */ /* 0x000fe400078e006d */
[----:B------:R-:W-:-:S07]  /*2f050*/  IMAD.MOV.U32 R62, RZ, RZ, R14 ;  /* 0x000000ffff3e7224 */ /* 0x000fce00078e000e */
[----:B------:R-:W-:Y:S05]  /*2f060*/  WARPSYNC.COLLECTIVE R15, `(.L_x_983) ;  /* 0x000000000f087348 */ /* 0x000fea0003c00000 */
[----:B------:R0:W1:Y:S02]  /*2f070*/  SHFL.IDX P6, R14, R13, R12, R11 ;  /* 0x0000000c0d0e7389 */ /* 0x00006400000c000b */
[----:B01----:R-:W-:Y:S01]  /*2f080*/  ENDCOLLECTIVE ;  /* 0x000000000000791b */ /* 0x003fe20003800000 */
.L_x_983:
        /* <DEDUP_REMOVED lines=8> */
.L_x_984:
[----:B------:R-:W-:Y:S02]  /*2f110*/  SEL R40, R105, R32, P0 ;  /* 0x0000002069287207 */ /* 0x000fe40000000000 */
[----:B------:R-:W-:Y:S01]  /*2f120*/  SEL R105, R32, R105, P0 ;  /* 0x0000006920697207 */ /* 0x000fe20000000000 */
[----:B------:R-:W-:Y:S02]  /*2f130*/  IMAD.MOV.U32 R13, RZ, RZ, R113 ;  /* 0x000000ffff0d7224 */ /* 0x000fe400078e0071 */
[----:B------:R-:W-:-:S07]  /*2f140*/  IMAD.MOV.U32 R117, RZ, RZ, R14 ;  /* 0x000000ffff757224 */ /* 0x000fce00078e000e */
[----:B------:R-:W-:Y:S05]  /*2f150*/  WARPSYNC.COLLECTIVE R15, `(.L_x_985) ;  /* 0x000000000f087348 */ /* 0x000fea0003c00000 */
[----:B------:R0:W1:Y:S02]  /*2f160*/  SHFL.IDX P6, R14, R13, R12, R11 ;  /* 0x0000000c0d0e7389 */ /* 0x00006400000c000b */
[----:B01----:R-:W-:Y:S01]  /*2f170*/  ENDCOLLECTIVE ;  /* 0x000000000000791b */ /* 0x003fe20003800000 */
.L_x_985:
[----:B------:R-:W-:Y:S01]  /*2f180*/  MOV R13, R70 ;  /* 0x00000046000d7202 */ /* 0x000fe20000000f00 */
[----:B------:R-:W-:Y:S02]  /*2f190*/  IMAD.MOV.U32 R12, RZ, RZ, R2 ;  /* 0x000000ffff0c7224 */ /* 0x000fe400078e0002 */
[----:B------:R-:W-:-:S07]  /*2f1a0*/  IMAD.MOV.U32 R113, RZ, RZ, R14 ;  /* 0x000000ffff717224 */ /* 0x000fce00078e000e */
[----:B------:R-:W-:Y:S05]  /*2f1b0*/  WARPSYNC.COLLECTIVE R15, `(.L_x_986) ;  /* 0x000000000f087348 */ /* 0x000fea0003c00000 */
[----:B------:R0:W1:Y:S02]  /*2f1c0*/  SHFL.IDX P6, R14, R13, R12, R11 ;  /* 0x0000000c0d0e7389 */ /* 0x00006400000c000b */
[----:B01----:R-:W-:Y:S01]  /*2f1d0*/  ENDCOLLECTIVE ;  /* 0x000000000000791b */ /* 0x003fe20003800000 */
.L_x_986:
[----:B------:R-:W-:Y:S02]  /*2f1e0*/  IMAD.MOV.U32 R13, RZ, RZ, R121 ;  /* 0x000000ffff0d7224 */ /* 0x000fe400078e0079 */
[----:B------:R-:W-:-:S07]  /*2f1f0*/  IMAD.MOV.U32 R70, RZ, RZ, R14 ;  /* 0x000000ffff467224 */ /* 0x000fce00078e000e */
[----:B------:R-:W-:Y:S05]  /*2f200*/  WARPSYNC.COLLECTIVE R15, `(.L_x_987) ;  /* 0x000000000f087348 */ /* 0x000fea0003c00000 */
[----:B------:R0:W1:Y:S02]  /*2f210*/  SHFL.IDX P6, R14, R13, R12, R11 ;  /* 0x0000000c0d0e7389 */ /* 0x00006400000c000b */
[----:B01----:R-:W-:Y:S01]  /*2f220*/  ENDCOLLECTIVE ;  /* 0x000000000000791b */ /* 0x003fe20003800000 */
.L_x_987:
        /* <DEDUP_REMOVED lines=8> */
.L_x_988:
[----:B------:R-:W-:Y:S02]  /*2f2b0*/  SEL R45, R113, R109, P0 ;  /* 0x0000006d712d7207 */ /* 0x000fe40000000000 */
[----:B------:R-:W-:Y:S01]  /*2f2c0*/  SEL R109, R109, R113, P0 ;  /* 0x000000716d6d7207 */ /* 0x000fe20000000000 */
[----:B------:R-:W-:Y:S02]  /*2f2d0*/  IMAD.MOV.U32 R13, RZ, RZ, R63 ;  /* 0x000000ffff0d7224 */ /* 0x000fe400078e003f */
[----:B------:R-:W-:-:S07]  /*2f2e0*/  IMAD.MOV.U32 R66, RZ, RZ, R14 ;  /* 0x000000ffff427224 */ /* 0x000fce00078e000e */
[----:B------:R-:W-:Y:S05]  /*2f2f0*/  WARPSYNC.COLLECTIVE R15, `(.L_x_989) ;  /* 0x000000000f087348 */ /* 0x000fea0003c00000 */
[----:B------:R0:W1:Y:S02]  /*2f300*/  SHFL.IDX P6, R14, R13, R12, R11 ;  /* 0x0000000c0d0e7389 */ /* 0x00006400000c000b */
[----:B01----:R-:W-:Y:S01]  /*2f310*/  ENDCOLLECTIVE ;  /* 0x000000000000791b */ /* 0x003fe20003800000 */
.L_x_989:
[----:B------:R-:W-:Y:S01]  /*2f320*/  MOV R13, R78 ;  /* 0x0000004e000d7202 */ /* 0x000fe20000000f00 */
[----:B------:R-:W-:Y:S02]  /*2f330*/  IMAD.MOV.U32 R12, RZ, RZ, R2 ;  /* 0x000000ffff0c7224 */ /* 0x000fe400078e0002 */
[----:B------:R-:W-:-:S07]  /*2f340*/  IMAD.MOV.U32 R121, RZ, RZ, R14 ;  /* 0x000000ffff797224 */ /* 0x000fce00078e000e */
[----:B------:R-:W-:Y:S05]  /*2f350*/  WARPSYNC.COLLECTIVE R15, `(.L_x_990) ;  /* 0x000000000f087348 */ /* 0x000fea0003c00000 */
[----:B------:R0:W1:Y:S02]  /*2f360*/  SHFL.IDX P6, R14, R13, R12, R11 ;  /* 0x0000000c0d0e7389 */ /* 0x00006400000c000b */
[----:B01----:R-:W-:Y:S01]  /*2f370*/  ENDCOLLECTIVE ;  /* 0x000000000000791b */ /* 0x003fe20003800000 */
.L_x_990:
[----:B------:R-:W-:Y:S02]  /*2f380*/  IMAD.MOV.U32 R13, RZ, RZ, R74 ;  /* 0x000000ffff0d7224 */ /* 0x000fe400078e004a */
[----:B------:R-:W-:-:S07]  /*2f390*/  IMAD.MOV.U32 R78, RZ, RZ, R14 ;  /* 0x000000ffff4e7224 */ /* 0x000fce00078e000e */
[----:B------:R-:W-:Y:S05]  /*2f3a0*/  WARPSYNC.COLLECTIVE R15, `(.L_x_991) ;  /* 0x000000000f087348 */ /* 0x000fea0003c00000 */
[----:B------:R0:W1:Y:S02]  /*2f3b0*/  SHFL.IDX P6, R14, R13, R12, R11 ;  /* 0x0000000c0d0e7389 */ /* 0x00006400000c000b */
[----:B01----:R-:W-:Y:S01]  /*2f3c0*/  ENDCOLLECTIVE ;  /* 0x000000000000791b */ /* 0x003fe20003800000 */
.L_x_991:
        /* <DEDUP_REMOVED lines=8> */
.L_x_992:
[----:B------:R-:W-:Y:S02]  /*2f450*/  SEL R47, R121, R74, P0 ;  /* 0x0000004a792f7207 */ /* 0x000fe40000000000 */
[----:B------:R-:W-:Y:S01]  /*2f460*/  SEL R74, R74, R121, P0 ;  /* 0x000000794a4a7207 */ /* 0x000fe20000000000 */
[----:B------:R-:W-:Y:S02]  /*2f470*/  IMAD.MOV.U32 R13, RZ, RZ, R67 ;  /* 0x000000ffff0d7224 */ /* 0x000fe400078e0043 */
[----:B------:R-:W-:-:S07]  /*2f480*/  IMAD.MOV.U32 R71, RZ, RZ, R14 ;  /* 0x000000ffff477224 */ /* 0x000fce00078e000e */
[----:B------:R-:W-:Y:S05]  /*2f490*/  WARPSYNC.COLLECTIVE R15, `(.L_x_993) ;  /* 0x000000000f087348 */ /* 0x000fea0003c00000 */
[----:B------:R0:W1:Y:S02]  /*2f4a0*/  SHFL.IDX P6, R14, R13, R12, R11 ;  /* 0x0000000c0d0e7389 */ /* 0x00006400000c000b */
[----:B01----:R-:W-:Y:S01]  /*2f4b0*/  ENDCOLLECTIVE ;  /* 0x000000000000791b */ /* 0x003fe20003800000 */
.L_x_993:
[----:B------:R-:W-:Y:S01]  /*2f4c0*/  MOV R13, R86 ;  /* 0x00000056000d7202 */ /* 0x000fe20000000f00 */
[----:B------:R-:W-:Y:S02]  /*2f4d0*/  IMAD.MOV.U32 R12, RZ, RZ, R2 ;  /* 0x000000ffff0c7224 */ /* 0x000fe400078e0002 */
[----:B------:R-:W-:-:S07]  /*2f4e0*/  IMAD.MOV.U32 R67, RZ, RZ, R14 ;  /* 0x000000ffff437224 */ /* 0x000fce00078e000e */
[----:B------:R-:W-:Y:S05]  /*2f4f0*/  WARPSYNC.COLLECTIVE R15, `(.L_x_994) ;  /* 0x000000000f087348 */ /* 0x000fea0003c00000 */
[----:B------:R0:W1:Y:S02]  /*2f500*/  SHFL.IDX P6, R14, R13, R12, R11 ;  /* 0x0000000c0d0e7389 */ /* 0x00006400000c000b */
[----:B01----:R-:W-:Y:S01]  /*2f510*/  ENDCOLLECTIVE ;  /* 0x000000000000791b */ /* 0x003fe20003800000 */
.L_x_994:
[----:B------:R-:W-:Y:S02]  /*2f520*/  IMAD.MOV.U32 R13, RZ, RZ, R82 ;  /* 0x000000ffff0d7224 */ /* 0x000fe400078e0052 */
[----:B------:R-:W-:-:S07]  /*2f530*/  IMAD.MOV.U32 R86, RZ, RZ, R14 ;  /* 0x000000ffff567224 */ /* 0x000fce00078e000e */
[----:B------:R-:W-:Y:S05]  /*2f540*/  WARPSYNC.COLLECTIVE R15, `(.L_x_995) ;  /* 0x000000000f087348 */ /* 0x000fea0003c00000 */
[----:B------:R0:W1:Y:S02]  /*2f550*/  SHFL.IDX P6, R14, R13, R12, R11 ;  /* 0x0000000c0d0e7389 */ /* 0x00006400000c000b */
[----:B01----:R-:W-:Y:S01]  /*2f560*/  ENDCOLLECTIVE ;  /* 0x000000000000791b */ /* 0x003fe20003800000 */
.L_x_995:
        /* <DEDUP_REMOVED lines=8> */
.L_x_996:
[----:B------:R-:W-:Y:S02]  /*2f5f0*/  SEL R49, R67, R82, P0 ;  /* 0x0000005243317207 */ /* 0x000fe40000000000 */
[----:B------:R-:W-:Y:S01]  /*2f600*/  SEL R67, R82, R67, P0 ;  /* 0x0000004352437207 */ /* 0x000fe20000000000 */
[----:B------:R-:W-:Y:S02]  /*2f610*/  IMAD.MOV.U32 R13, RZ, RZ, R75 ;  /* 0x000000ffff0d7224 */ /* 0x000fe400078e004b */
[----:B------:R-:W-:-:S07]  /*2f620*/  IMAD.MOV.U32 R79, RZ, RZ, R14 ;  /* 0x000000ffff4f7224 */ /* 0x000fce00078e000e */
[----:B------:R-:W-:Y:S05]  /*2f630*/  WARPSYNC.COLLECTIVE R15, `(.L_x_997) ;  /* 0x000000000f087348 */ /* 0x000fea0003c00000 */
[----:B------:R0:W1:Y:S02]  /*2f640*/  SHFL.IDX P6, R14, R13, R12, R11 ;  /* 0x0000000c0d0e7389 */ /* 0x00006400000c000b */
[----:B01----:R-:W-:Y:S01]  /*2f650*/  ENDCOLLECTIVE ;  /* 0x000000000000791b */ /* 0x003fe20003800000 */
.L_x_997:
[----:B------:R-:W-:Y:S01]  /*2f660*/  MOV R13, R95 ;  /* 0x0000005f000d7202 */ /* 0x000fe20000000f00 */
[----:B------:R-:W-:Y:S02]  /*2f670*/  IMAD.MOV.U32 R12, RZ, RZ, R2 ;  /* 0x000000ffff0c7224 */ /* 0x000fe400078e0002 */
[----:B------:R-:W-:-:S07]  /*2f680*/  IMAD.MOV.U32 R75, RZ, RZ, R14 ;  /* 0x000000ffff4b7224 */ /* 0x000fce00078e000e */
[----:B------:R-:W-:Y:S05]  /*2f690*/  WARPSYNC.COLLECTIVE R15, `(.L_x_998) ;  /* 0x000000000f087348 */ /* 0x000fea0003c00000 */
[----:B------:R0:W1:Y:S02]  /*2f6a0*/  SHFL.IDX P6, R14, R13, R12, R11 ;  /* 0x0000000c0d0e7389 */ /* 0x00006400000c000b */
[----:B01----:R-:W-:Y:S01]  /*2f6b0*/  ENDCOLLECTIVE ;  /* 0x000000000000791b */ /* 0x003fe20003800000 */
.L_x_998:
[----:B------:R-:W-:Y:S02]  /*2f6c0*/  IMAD.MOV.U32 R13, RZ, RZ, R90 ;  /* 0x000000ffff0d7224 */ /* 0x000fe400078e005a */
[----:B------:R-:W-:-:S07]  /*2f6d0*/  IMAD.MOV.U32 R95, RZ, RZ, R14 ;  /* 0x000000ffff5f7224 */ /* 0x000fce00078e000e */
[----:B------:R-:W-:Y:S05]  /*2f6e0*/  WARPSYNC.COLLECTIVE R15, `(.L_x_999) ;  /* 0x000000000f087348 */ /* 0x000fea0003c00000 */
[----:B------:R0:W1:Y:S02]  /*2f6f0*/  SHFL.IDX P6, R14, R13, R12, R11 ;  /* 0x0000000c0d0e7389 */ /* 0x00006400000c000b */
[----:B01----:R-:W-:Y:S01]  /*2f700*/  ENDCOLLECTIVE ;  /* 0x000000000000791b */ /* 0x003fe20003800000 */
.L_x_999:
        /* <DEDUP_REMOVED lines=8> */
.L_x_1000:
[----:B------:R-:W-:Y:S02]  /*2f790*/  SEL R51, R75, R90, P0 ;  /* 0x0000005a4b337207 */ /* 0x000fe40000000000 */
[----:B------:R-:W-:Y:S01]  /*2f7a0*/  SEL R75, R90, R75, P0 ;  /* 0x0000004b5a4b7207 */ /* 0x000fe20000000000 */
[----:B------:R-:W-:Y:S02]  /*2f7b0*/  IMAD.MOV.U32 R13, RZ, RZ, R83 ;  /* 0x000000ffff0d7224 */ /* 0x000fe400078e0053 */
[----:B------:R-:W-:-:S07]  /*2f7c0*/  IMAD.MOV.U32 R87, RZ, RZ, R14 ;  /* 0x000000ffff577224 */ /* 0x000fce00078e000e */
[----:B------:R-:W-:Y:S05]  /*2f7d0*/  WARPSYNC.COLLECTIVE R15, `(.L_x_1001) ;  /* 0x000000000f087348 */ /* 0x000fea0003c00000 */
[----:B------:R0:W1:Y:S02]  /*2f7e0*/  SHFL.IDX P6, R14, R13, R12, R11 ;  /* 0x0000000c0d0e7389 */ /* 0x00006400000c000b */
[----:B01----:R-:W-:Y:S01]  /*2f7f0*/  ENDCOLLECTIVE ;  /* 0x000000000000791b */ /* 0x003fe20003800000 */
.L_x_1001:
[----:B------:R-:W-:Y:S01]  /*2f800*/  MOV R13, R102 ;  /* 0x00000066000d7202 */ /* 0x000fe20000000f00 */
[----:B------:R-:W-:Y:S02]  /*2f810*/  IMAD.MOV.U32 R12, RZ, RZ, R2 ;  /* 0x000000ffff0c7224 */ /* 0x000fe400078e0002 */
[----:B------:R-:W-:-:S07]  /*2f820*/  IMAD.MOV.U32 R103, RZ, RZ, R14 ;  /* 0x000000ffff677224 */ /* 0x000fce00078e000e */
[----:B------:R-:W-:Y:S05]  /*2f830*/  WARPSYNC.COLLECTIVE R15, `(.L_x_1002) ;  /* 0x000000000f087348 */ /* 0x000fea0003c00000 */
[----:B------:R0:W1:Y:S02]  /*2f840*/  SHFL.IDX P6, R14, R13, R12, R11 ;  /* 0x0000000c0d0e7389 */ /* 0x00006400000c000b */
[----:B01----:R-:W-:Y:S01]  /*2f850*/  ENDCOLLECTIVE ;  /* 0x000000000000791b */ /* 0x003fe20003800000 */
.L_x_1002:
[----:B------:R-:W-:Y:S02]  /*2f860*/  IMAD.MOV.U32 R13, RZ, RZ, R125 ;  /* 0x000000ffff0d7224 */ /* 0x000fe400078e007d */
[----:B------:R-:W-:-:S07]  /*2f870*/  IMAD.MOV.U32 R102, RZ, RZ, R14 ;  /* 0x000000ffff667224 */ /* 0x000fce00078e000e */
[----:B------:R-:W-:Y:S05]  /*2f880*/  WARPSYNC.COLLECTIVE R15, `(.L_x_1003) ;  /* 0x000000000f087348 */ /* 0x000fea0003c00000 */
[----:B------:R0:W1:Y:S02]  /*2f890*/  SHFL.IDX P6, R14, R13, R12, R11 ;  /* 0x0000000c0d0e7389 */ /* 0x00006400000c000b */
[----:B01----:R-:W-:Y:S01]  /*2f8a0*/  ENDCOLLECTIVE ;  /* 0x000000000000791b */ /* 0x003fe20003800000 */
.L_x_1003:
        /* <DEDUP_REMOVED lines=8> */
.L_x_1004:
[----:B------:R-:W-:Y:S02]  /*2f930*/  SEL R53, R103, R83, P0 ;  /* 0x0000005367357207 */ /* 0x000fe40000000000 */
[----:B------:R-:W-:Y:S01]  /*2f940*/  SEL R83, R83, R103, P0 ;  /* 0x0000006753537207 */ /* 0x000fe20000000000 */
[----:B------:R-:W-:Y:S02]  /*2f950*/  IMAD.MOV.U32 R13, RZ, RZ, R129 ;  /* 0x000000ffff0d7224 */ /* 0x000fe400078e0081 */
[----:B------:R-:W-:-:S07]  /*2f960*/  IMAD.MOV.U32 R91, RZ, RZ, R14 ;  /* 0x000000ffff5b7224 */ /* 0x000fce00078e000e */
[----:B------:R-:W-:Y:S05]  /*2f970*/  WARPSYNC.COLLECTIVE R15, `(.L_x_1005) ;  /* 0x000000000f087348 */ /* 0x000fea0003c00000 */
[----:B------:R0:W1:Y:S02]  /*2f980*/  SHFL.IDX P6, R14, R13, R12, R11 ;  /* 0x0000000c0d0e7389 */ /* 0x00006400000c000b */
[----:B01----:R-:W-:Y:S01]  /*2f990*/  ENDCOLLECTIVE ;  /* 0x000000000000791b */ /* 0x003fe20003800000 */
.L_x_1005:
[----:B------:R-:W-:Y:S01]  /*2f9a0*/  MOV R13, R110 ;  /* 0x0000006e000d7202 */ /* 0x000fe20000000f00 */
[----:B------:R-:W-:Y:S02]  /*2f9b0*/  IMAD.MOV.U32 R12, RZ, RZ, R2 ;  /* 0x000000ffff0c7224 */ /* 0x000fe400078e0002 */
[----:B------:R-:W-:-:S07]  /*2f9c0*/  IMAD.MOV.U32 R107, RZ, RZ, R14 ;  /* 0x000000ffff6b7224 */ /* 0x000fce00078e000e */
[----:B------:R-:W-:Y:S05]  /*2f9d0*/  WARPSYNC.COLLECTIVE R15, `(.L_x_1006) ;  /* 0x000000000f087348 */ /* 0x000fea0003c00000 */
[----:B------:R0:W1:Y:S02]  /*2f9e0*/  SHFL.IDX P6, R14, R13, R12, R11 ;  /* 0x0000000c0d0e7389 */ /* 0x00006400000c000b */
[----:B01----:R-:W-:Y:S01]  /*2f9f0*/  ENDCOLLECTIVE ;  /* 0x000000000000791b */ /* 0x003fe20003800000 */
.L_x_1006:
[----:B------:R-:W-:Y:S02]  /*2fa00*/  IMAD.MOV.U32 R13, RZ, RZ, R106 ;  /* 0x000000ffff0d7224 */ /* 0x000fe400078e006a */
[----:B------:R-:W-:-:S07]  /*2fa10*/  IMAD.MOV.U32 R110, RZ, RZ, R14 ;  /* 0x000000ffff6e7224 */ /* 0x000fce00078e000e */
[----:B------:R-:W-:Y:S05]  /*2fa20*/  WARPSYNC.COLLECTIVE R15, `(.L_x_1007) ;  /* 0x000000000f087348 */ /* 0x000fea0003c00000 */
[----:B------:R0:W1:Y:S02]  /*2fa30*/  SHFL.IDX P6, R14, R13, R12, R11 ;  /* 0x0000000c0d0e7389 */ /* 0x00006400000c000b */
[----:B01----:R-:W-:Y:S01]  /*2fa40*/  ENDCOLLECTIVE ;  /* 0x000000000000791b */ /* 0x003fe20003800000 */
.L_x_1007:
        /* <DEDUP_REMOVED lines=8> */
.L_x_1008:
[----:B------:R-:W-:Y:S02]  /*2fad0*/  SEL R55, R107, R106, P0 ;  /* 0x0000006a6b377207 */ /* 0x000fe40000000000 */
[----:B------:R-:W-:Y:S01]  /*2fae0*/  SEL R106, R106, R107, P0 ;  /* 0x0000006b6a6a7207 */ /* 0x000fe20000000000 */
[----:B------:R-:W-:Y:S02]  /*2faf0*/  IMAD.MOV.U32 R13, RZ, RZ, R111 ;  /* 0x000000ffff0d7224 */ /* 0x000fe400078e006f */
[----:B------:R-:W-:-:S07]  /*2fb00*/  IMAD.MOV.U32 R98, RZ, RZ, R14 ;  /* 0x000000ffff627224 */ /* 0x000fce00078e000e */
[----:B------:R-:W-:Y:S05]  /*2fb10*/  WARPSYNC.COLLECTIVE R15, `(.L_x_1009) ;  /* 0x000000000f087348 */ /* 0x000fea0003c00000 */
[----:B------:R0:W1:Y:S02]  /*2fb20*/  SHFL.IDX P6, R14, R13, R12, R11 ;  /* 0x0000000c0d0e7389 */ /* 0x00006400000c000b */
[----:B01----:R-:W-:Y:S01]  /*2fb30*/  ENDCOLLECTIVE ;  /* 0x000000000000791b */ /* 0x003fe20003800000 */
.L_x_1009:
[----:B------:R-:W-:Y:S01]  /*2fb40*/  MOV R13, R118 ;  /* 0x00000076000d7202 */ /* 0x000fe20000000f00 */
[----:B------:R-:W-:Y:S02]  /*2fb50*/  IMAD.MOV.U32 R12, RZ, RZ, R2 ;  /* 0x000000ffff0c7224 */ /* 0x000fe400078e0002 */
[----:B------:R-:W-:-:S07]  /*2fb60*/  IMAD.MOV.U32 R114, RZ, RZ, R14 ;  /* 0x000000ffff727224 */ /* 0x000fce00078e000e */
[----:B------:R-:W-:Y:S05]  /*2fb70*/  WARPSYNC.COLLECTIVE R15, `(.L_x_1010) ;  /* 0x000000000f087348 */ /* 0x000fea0003c00000 */
[----:B------:R0:W1:Y:S02]  /*2fb80*/  SHFL.IDX P6, R14, R13, R12, R11 ;  /* 0x0000000c0d0e7389 */ /* 0x00006400000c000b */
[----:B01----:R-:W-:Y:S01]  /*2fb90*/  ENDCOLLECTIVE ;  /* 0x000000000000791b */ /* 0x003fe20003800000 */
.L_x_1010:
[----:B------:R-:W-:Y:S02]  /*2fba0*/  IMAD.MOV.U32 R13, RZ, RZ, R115 ;  /* 0x000000ffff0d7224 */ /* 0x000fe400078e0073 */
[----:B------:R-:W-:-:S07]  /*2fbb0*/  IMAD.MOV.U32 R118, RZ, RZ, R14 ;  /* 0x000000ffff767224 */ /* 0x000fce00078e000e */
[----:B------:R-:W-:Y:S05]  /*2fbc0*/  WARPSYNC.COLLECTIVE R15, `(.L_x_1011) ;  /* 0x000000000f087348 */ /* 0x000fea0003c00000 */
[----:B------:R0:W1:Y:S02]  /*2fbd0*/  SHFL.IDX P6, R14, R13, R12, R11 ;  /* 0x0000000c0d0e7389 */ /* 0x00006400000c000b */
[----:B01----:R-:W-:Y:S01]  /*2fbe0*/  ENDCOLLECTIVE ;  /* 0x000000000000791b */ /* 0x003fe20003800000 */
.L_x_1011:
        /* <DEDUP_REMOVED lines=8> */
.L_x_1012:
[----:B------:R-:W-:Y:S02]  /*2fc70*/  SEL R60, R114, R111, P0 ;  /* 0x0000006f723c7207 */ /* 0x000fe40000000000 */
[----:B------:R-:W-:Y:S01]  /*2fc80*/  SEL R111, R111, R114, P0 ;  /* 0x000000726f6f7207 */ /* 0x000fe20000000000 */
[----:B------:R-:W-:Y:S02]  /*2fc90*/  IMAD.MOV.U32 R13, RZ, RZ, R119 ;  /* 0x000000ffff0d7224 */ /* 0x000fe400078e0077 */
[----:B------:R-:W-:-:S07]  /*2fca0*/  IMAD.MOV.U32 R99, RZ, RZ, R14 ;  /* 0x000000ffff637224 */ /* 0x000fce00078e000e */
[----:B------:R-:W-:Y:S05]  /*2fcb0*/  WARPSYNC.COLLECTIVE R15, `(.L_x_1013) ;  /* 0x000000000f087348 */ /* 0x000fea0003c00000 */
[----:B------:R0:W1:Y:S02]  /*2fcc0*/  SHFL.IDX P6, R14, R13, R12, R11 ;  /* 0x0000000c0d0e7389 */ /* 0x00006400000c000b */
[----:B01----:R-:W-:Y:S01]  /*2fcd0*/  ENDCOLLECTIVE ;  /* 0x000000000000791b */ /* 0x003fe20003800000 */
.L_x_1013:
[----:B------:R-:W-:Y:S01]  /*2fce0*/  MOV R13, R126 ;  /* 0x0000007e000d7202 */ /* 0x000fe20000000f00 */
[----:B------:R-:W-:Y:S02]  /*2fcf0*/  IMAD.MOV.U32 R12, RZ, RZ, R2 ;  /* 0x000000ffff0c7224 */ /* 0x000fe400078e0002 */
[----:B------:R-:W-:-:S07]  /*2fd00*/  IMAD.MOV.U32 R119, RZ, RZ, R14 ;  /* 0x000000ffff777224 */ /* 0x000fce00078e000e */
[----:B------:R-:W-:Y:S05]  /*2fd10*/  WARPSYNC.COLLECTIVE R15, `(.L_x_1014) ;  /* 0x000000000f087348 */ /* 0x000fea0003c00000 */
[----:B------:R0:W1:Y:S02]  /*2fd20*/  SHFL.IDX P6, R14, R13, R12, R11 ;  /* 0x0000000c0d0e7389 */ /* 0x00006400000c000b */
[----:B01----:R-:W-:Y:S01]  /*2fd30*/  ENDCOLLECTIVE ;  /* 0x000000000000791b */ /* 0x003fe20003800000 */
.L_x_1014:
[----:B------:R-:W-:Y:S02]  /*2fd40*/  IMAD.MOV.U32 R13, RZ, RZ, R122 ;  /* 0x000000ffff0d7224 */ /* 0x000fe400078e007a */
[----:B------:R-:W-:-:S07]  /*2fd50*/  IMAD.MOV.U32 R126, RZ, RZ, R14 ;  /* 0x000000ffff7e7224 */ /* 0x000fce00078e000e */
[----:B------:R-:W-:Y:S05]  /*2fd60*/  WARPSYNC.COLLECTIVE R15, `(.L_x_1015) ;  /* 0x000000000f087348 */ /* 0x000fea0003c00000 */
[----:B------:R0:W1:Y:S02]  /*2fd70*/  SHFL.IDX P6, R14, R13, R12, R11 ;  /* 0x0000000c0d0e7389 */ /* 0x00006400000c000b */
[----:B01----:R-:W-:Y:S01]  /*2fd80*/  ENDCOLLECTIVE ;  /* 0x000000000000791b */ /* 0x003fe20003800000 */
.L_x_1015:
        /* <DEDUP_REMOVED lines=8> */
.L_x_1016:
[----:B------:R-:W-:Y:S02]  /*2fe10*/  SEL R68, R119, R115, P0 ;  /* 0x0000007377447207 */ /* 0x000fe40000000000 */
[----:B------:R-:W-:Y:S01]  /*2fe20*/  SEL R115, R115, R119, P0 ;  /* 0x0000007773737207 */ /* 0x000fe20000000000 */
[----:B------:R-:W-:Y:S02]  /*2fe30*/  IMAD.MOV.U32 R13, RZ, RZ, R123 ;  /* 0x000000ffff0d7224 */ /* 0x000fe400078e007b */
[----:B------:R-:W-:-:S07]  /*2fe40*/  IMAD.MOV.U32 R127, RZ, RZ, R14 ;  /* 0x000000ffff7f7224 */ /* 0x000fce00078e000e */
[----:B------:R-:W-:Y:S05]  /*2fe50*/  WARPSYNC.COLLECTIVE R15, `(.L_x_1017) ;  /* 0x000000000f087348 */ /* 0x000fea0003c00000 */
[----:B------:R0:W1:Y:S02]  /*2fe60*/  SHFL.IDX P6, R14, R13, R12, R11 ;  /* 0x0000000c0d0e7389 */ /* 0x00006400000c000b */
[----:B01----:R-:W-:Y:S01]  /*2fe70*/  ENDCOLLECTIVE ;  /* 0x000000000000791b */ /* 0x003fe20003800000 */
.L_x_1017:
[----:B------:R-:W-:Y:S01]  /*2fe80*/  MOV R13, R134 ;  /* 0x00000086000d7202 */ /* 0x000fe20000000f00 */
[----:B------:R-:W-:Y:S02]  /*2fe90*/  IMAD.MOV.U32 R12, RZ, RZ, R2 ;  /* 0x000000ffff0c7224 */ /* 0x000fe400078e0002 */
[----:B------:R-:W-:-:S07]  /*2fea0*/  IMAD.MOV.U32 R125, RZ, RZ, R14 ;  /* 0x000000ffff7d7224 */ /* 0x000fce00078e000e */
[----:B------:R-:W-:Y:S05]  /*2feb0*/  WARPSYNC.COLLECTIVE R15, `(.L_x_1018) ;  /* 0x000000000f087348 */ /* 0x000fea0003c00000 */
[----:B------:R0:W1:Y:S02]  /*2fec0*/  SHFL.IDX P6, R14, R13, R12, R11 ;  /* 0x0000000c0d0e7389 */ /* 0x00006400000c000b */
[----:B01----:R-:W-:Y:S01]  /*2fed0*/  ENDCOLLECTIVE ;  /* 0x000000000000791b */ /* 0x003fe20003800000 */
.L_x_1018:
[----:B------:R-:W-:Y:S02]  /*2fee0*/  IMAD.MOV.U32 R13, RZ, RZ, R130 ;  /* 0x000000ffff0d7224 */ /* 0x000fe400078e0082 */
[----:B------:R-:W-:-:S07]  /*2fef0*/  IMAD.MOV.U32 R123, RZ, RZ, R14 ;  /* 0x000000ffff7b7224 */ /* 0x000fce00078e000e */
[----:B------:R-:W-:Y:S05]  /*2ff00*/  WARPSYNC.COLLECTIVE R15, `(.L_x_1019) ;  /* 0x000000000f087348 */ /* 0x000fea0003c00000 */
[----:B------:R0:W1:Y:S02]  /*2ff10*/  SHFL.IDX P6, R14, R13, R12, R11 ;  /* 0x0000000c0d0e7389 */ /* 0x00006400000c000b */
[----:B01----:R-:W-:Y:S01]  /*2ff20*/  ENDCOLLECTIVE ;  /* 0x000000000000791b */ /* 0x003fe20003800000 */
.L_x_1019:
        /* <DEDUP_REMOVED lines=8> */
.L_x_1020:
[----:B------:R-:W-:Y:S02]  /*2ffb0*/  SEL R76, R125, R122, P0 ;  /* 0x0000007a7d4c7207 */ /* 0x000fe40000000000 */
[----:B------:R-:W-:Y:S01]  /*2ffc0*/  SEL R122, R122, R125, P0 ;  /* 0x0000007d7a7a7207 */ /* 0x000fe20000000000 */
[----:B------:R-:W-:Y:S02]  /*2ffd0*/  IMAD.MOV.U32 R13, RZ, RZ, R131 ;  /* 0x000000ffff0d7224 */ /* 0x000fe400078e0083 */
[----:B------:R-:W-:-:S07]  /*2ffe0*/  IMAD.MOV.U32 R133, RZ, RZ, R14 ;  /* 0x000000ffff857224 */ /* 0x000fce00078e000e */
[----:B------:R-:W-:Y:S05]  /*2fff0*/  WARPSYNC.COLLECTIVE R15, `(.L_x_1021) ;  /* 0x000000000f087348 */ /* 0x000fea0003c00000 */
[----:B------:R0:W1:Y:S02]  /*30000*/  SHFL.IDX P6, R14, R13, R12, R11 ;  /* 0x0000000c0d0e7389 */ /* 0x00006400000c000b */
[----:B01----:R-:W-:Y:S01]  /*30010*/  ENDCOLLECTIVE ;  /* 0x000000000000791b */ /* 0x003fe20003800000 */
.L_x_1021:
[----:B------:R-:W-:Y:S01]  /*30020*/  MOV R13, R142 ;  /* 0x0000008e000d7202 */ /* 0x000fe20000000f00 */
[----:B------:R-:W-:Y:S02]  /*30030*/  IMAD.MOV.U32 R12, RZ, RZ, R2 ;  /* 0x000000ffff0c7224 */ /* 0x000fe400078e0002 */
[----:B------:R-:W-:-:S07]  /*30040*/  IMAD.MOV.U32 R131, RZ, RZ, R14 ;  /* 0x000000ffff837224 */ /* 0x000fce00078e000e */
[----:B------:R-:W-:Y:S05]  /*30050*/  WARPSYNC.COLLECTIVE R15, `(.L_x_1022) ;  /* 0x000000000f087348 */ /* 0x000fea0003c00000 */
[----:B------:R0:W1:Y:S02]  /*30060*/  SHFL.IDX P6, R14, R13, R12, R11 ;  /* 0x0000000c0d0e7389 */ /* 0x00006400000c000b */
[----:B01----:R-:W-:Y:S01]  /*30070*/  ENDCOLLECTIVE ;  /* 0x000000000000791b */ /* 0x003fe20003800000 */
.L_x_1022:
[----:B------:R-:W-:Y:S02]  /*30080*/  IMAD.MOV.U32 R13, RZ, RZ, R138 ;  /* 0x000000ffff0d7224 */ /* 0x000fe400078e008a */
[----:B------:R-:W-:-:S07]  /*30090*/  IMAD.MOV.U32 R130, RZ, RZ, R14 ;  /* 0x000000ffff827224 */ /* 0x000fce00078e000e */
[----:B------:R-:W-:Y:S05]  /*300a0*/  WARPSYNC.COLLECTIVE R15, `(.L_x_1023) ;  /* 0x000000000f087348 */ /* 0x000fea0003c00000 */
[----:B------:R0:W1:Y:S02]  /*300b0*/  SHFL.IDX P6, R14, R13, R12, R11 ;  /* 0x0000000c0d0e7389 */ /* 0x00006400000c000b */
[----:B01----:R-:W-:Y:S01]  /*300c0*/  ENDCOLLECTIVE ;  /* 0x000000000000791b */ /* 0x003fe20003800000 */
.L_x_1023:
        /* <DEDUP_REMOVED lines=8> */
.L_x_1024:
[----:B------:R-:W-:Y:S02]  /*30150*/  SEL R80, R131, R129, P0 ;  /* 0x0000008183507207 */ /* 0x000fe40000000000 */
[----:B------:R-:W-:Y:S01]  /*30160*/  SEL R129, R129, R131, P0 ;  /* 0x0000008381817207 */ /* 0x000fe20000000000 */
[----:B------:R-:W-:Y:S02]  /*30170*/  IMAD.MOV.U32 R13, RZ, RZ, R207 ;  /* 0x000000ffff0d7224 */ /* 0x000fe400078e00cf */
[----:B------:R-:W-:-:S07]  /*30180*/  IMAD.MOV.U32 R63, RZ, RZ, R14 ;  /* 0x000000ffff3f7224 */ /* 0x000fce00078e000e */
[----:B------:R-:W-:Y:S05]  /*30190*/  WARPSYNC.COLLECTIVE R15, `(.L_x_1025) ;  /* 0x000000000f087348 */ /* 0x000fea0003c00000 */
[----:B------:R0:W1:Y:S02]  /*301a0*/  SHFL.IDX P6, R14, R13, R12, R11 ;  /* 0x0000000c0d0e7389 */ /* 0x00006400000c000b */
[----:B01----:R-:W-:Y:S01]  /*301b0*/  ENDCOLLECTIVE ;  /* 0x000000000000791b */ /* 0x003fe20003800000 */
.L_x_1025:
[----:B------:R-:W-:Y:S01]  /*301c0*/  MOV R13, R150 ;  /* 0x00000096000d7202 */ /* 0x000fe20000000f00 */
[----:B------:R-:W-:Y:S01]  /*301d0*/  IMAD.MOV.U32 R12, RZ, RZ, R2 ;  /* 0x000000ffff0c7224 */ /* 0x000fe200078e0002 */
[----:B------:R-:W-:Y:S01]  /*301e0*/  MOV R2, RZ ;  /* 0x000000ff00027202 */ /* 0x000fe20000000f00 */
[----:B------:R-:W-:-:S07]  /*301f0*/  IMAD.MOV.U32 R59, RZ, RZ, R14 ;  /* 0x000000ffff3b7224 */ /* 0x000fce00078e000e */
[----:B------:R-:W-:Y:S05]  /*30200*/  WARPSYNC.COLLECTIVE R15, `(.L_x_1026) ;  /* 0x000000000f087348 */ /* 0x000fea0003c00000 */
[----:B------:R0:W1:Y:S02]  /*30210*/  SHFL.IDX P6, R14, R13, R12, R11 ;  /* 0x0000000c0d0e7389 */ /* 0x00006400000c000b */
[----:B01----:R-:W-:Y:S01]  /*30220*/  ENDCOLLECTIVE ;  /* 0x000000000000791b */ /* 0x003fe20003800000 */
.L_x_1026:
[----:B------:R-:W-:Y:S02]  /*30230*/  IMAD.MOV.U32 R13, RZ, RZ, R208 ;  /* 0x000000ffff0d7224 */ /* 0x000fe400078e00d0 */
[----:B------:R-:W-:-:S07]  /*30240*/  IMAD.MOV.U32 R0, RZ, RZ, R14 ;  /* 0x000000ffff007224 */ /* 0x000fce00078e000e */
[----:B------:R-:W-:Y:S05]  /*30250*/  WARPSYNC.COLLECTIVE R15, `(.L_x_1027) ;  /* 0x000000000f087348 */ /* 0x000fea0003c00000 */
[----:B------:R0:W1:Y:S02]  /*30260*/  SHFL.IDX P6, R14, R13, R12, R11 ;  /* 0x0000000c0d0e7389 */ /* 0x00006400000c000b */
[----:B01----:R-:W-:Y:S01]  /*30270*/  ENDCOLLECTIVE ;  /* 0x000000000000791b */ /* 0x003fe20003800000 */
.L_x_1027:
[----:B------:R-:W-:Y:S01]  /*30280*/  IMAD.MOV.U32 R11, RZ, RZ, R14 ;  /* 0x000000ffff0b7224 */ /* 0x000fe200078e000e */
[----:B------:R-:W-:Y:S06]  /*30290*/  BRA `(.L_x_1028) ;  /* 0xfffffed000a07947 */ /* 0x000fec000383ffff */
.L_x_664:
[----:B------:R-:W-:Y:S02]  /*302a0*/  IMAD.MOV.U32 R13, RZ, RZ, R20 ;  /* 0x000000ffff0d7224 */ /* 0x000fe400078e0014 */
[----:B------:R-:W-:Y:S02]  /*302b0*/  IMAD.MOV.U32 R12, RZ, RZ, RZ ;  /* 0x000000ffff0c7224 */ /* 0x000fe400078e00ff */
[----:B------:R-:W-:Y:S02]  /*302c0*/  IMAD.MOV.U32 R11, RZ, RZ, 0x181f ;  /* 0x0000181fff0b7424 */ /* 0x000fe400078e00ff */
[----:B------:R-:W-:-:S07]  /*302d0*/  IMAD.MOV.U32 R15, RZ, RZ, -0x1 ;  /* 0xffffffffff0f7424 */ /* 0x000fce00078e00ff */
[----:B-----5:R-:W-:Y:S05]  /*302e0*/  WARPSYNC.COLLECTIVE R15, `(.L_x_1029) ;  /* 0x000000000f087348 */ /* 0x020fea0003c00000 */
[----:B------:R0:W1:Y:S02]  /*302f0*/  SHFL.IDX P6, R14, R13, R12, R11 ;  /* 0x0000000c0d0e7389 */ /* 0x00006400000c000b */
[----:B01---5:R-:W-:Y:S01]  /*30300*/  ENDCOLLECTIVE ;  /* 0x000000000000791b */ /* 0x023fe20003800000 */
.L_x_1029:
[----:B------:R-:W-:Y:S01]  /*30310*/  IMAD.MOV.U32 R13, RZ, RZ, R0 ;  /* 0x000000ffff0d7224 */ /* 0x000fe200078e0000 */
[----:B------:R-:W-:-:S07]  /*30320*/  MOV R21, R14 ;  /* 0x0000000e00157202 */ /* 0x000fce0000000f00 */
[----:B------:R-:W-:Y:S05]  /*30330*/  WARPSYNC.COLLECTIVE R15, `(.L_x_1030) ;  /* 0x000000000f087348 */ /* 0x000fea0003c00000 */
[----:B------:R0:W1:Y:S02]  /*30340*/  SHFL.IDX P6, R14, R13, R12, R11 ;  /* 0x0000000c0d0e7389 */ /* 0x00006400000c000b */
[----:B01----:R-:W-:Y:S01]  /*30350*/  ENDCOLLECTIVE ;  /* 0x000000000000791b */ /* 0x003fe20003800000 */
.L_x_1030:
[----:B------:R-:W-:Y:S05]  /*30360*/  BRA `(.L_x_1031) ;  /* 0xfffffee400bc7947 */ /* 0x000fea000383ffff */
.L_x_667:
[----:B------:R-:W-:Y:S01]  /*30370*/  BSSY B1, `(.L_x_1032) ;  /* 0x0000008000017945 */ /* 0x000fe20003800000 */
[----:B-1----:R-:W-:Y:S01]  /*30380*/  IMAD.MOV.U32 R13, RZ, RZ, R20 ;  /* 0x000000ffff0d7224 */ /* 0x002fe200078e0014 */
[----:B------:R-:W-:Y:S01]  /*30390*/  MOV R15, 0xffffffff ;  /* 0xffffffff000f7802 */ /* 0x000fe20000000f00 */
[----:B------:R-:W-:Y:S02]  /*303a0*/  IMAD.MOV.U32 R12, RZ, RZ, 0x1 ;  /* 0x00000001ff0c7424 */ /* 0x000fe400078e00ff */
[----:B------:R-:W-:-:S07]  /*303b0*/  IMAD.MOV.U32 R11, RZ, RZ, 0x181f ;  /* 0x0000181fff0b7424 */ /* 0x000fce00078e00ff */
[----:B0-2--5:R-:W-:Y:S05]  /*303c0*/  WARPSYNC.COLLECTIVE R15, `(.L_x_1033) ;  /* 0x000000000f087348 */ /* 0x025fea0003c00000 */
[----:B--2---:R1:W2:Y:S02]  /*303d0*/  SHFL.IDX P6, R14, R13, R12, R11 ;  /* 0x0000000c0d0e7389 */ /* 0x0042a400000c000b */
[----:B012--5:R-:W-:Y:S01]  /*303e0*/  ENDCOLLECTIVE ;  /* 0x000000000000791b */ /* 0x027fe20003800000 */
.L_x_1033:
[----:B------:R-:W-:Y:S05]  /*303f0*/  BSYNC B1 ;  /* 0x0000000000017941 */ /* 0x000fea0003800000 */
.L_x_1032:
        /* <DEDUP_REMOVED lines=8> */
.L_x_1034:
[----:B------:R-:W-:Y:S05]  /*30480*/  BRA `(.L_x_1035) ;  /* 0xfffffee400ec7947 */ /* 0x000fea000383ffff */
.L_x_670:
[----:B------:R-:W-:Y:S01]  /*30490*/  BSSY B1, `(.L_x_1036) ;  /* 0x0000008000017945 */ /* 0x000fe20003800000 */
[----:B------:R-:W-:Y:S02]  /*304a0*/  IMAD.MOV.U32 R13, RZ, RZ, R20 ;  /* 0x000000ffff0d7224 */ /* 0x000fe400078e0014 */
[----:B------:R-:W-:Y:S02]  /*304b0*/  IMAD.MOV.U32 R12, RZ, RZ, 0x2 ;  /* 0x00000002ff0c7424 */ /* 0x000fe400078e00ff */
[----:B------:R-:W-:Y:S02]  /*304c0*/  IMAD.MOV.U32 R11, RZ, RZ, 0x181f ;  /* 0x0000181fff0b7424 */ /* 0x000fe400078e00ff */
[----:B------:R-:W-:-:S07]  /*304d0*/  IMAD.MOV.U32 R15, RZ, RZ, -0x1 ;  /* 0xffffffffff0f7424 */ /* 0x000fce00078e00ff */
[----:B0123-5:R-:W-:Y:S05]  /*304e0*/  WARPSYNC.COLLECTIVE R15, `(.L_x_1037) ;  /* 0x000000000f087348 */ /* 0x02ffea0003c00000 */
[----:B--2---:R2:W4:Y:S02]  /*304f0*/  SHFL.IDX P6, R14, R13, R12, R11 ;  /* 0x0000000c0d0e7389 */ /* 0x00452400000c000b */
[----:B012345:R-:W-:Y:S01]  /*30500*/  ENDCOLLECTIVE ;  /* 0x000000000000791b */ /* 0x03ffe20003800000 */
.L_x_1037:
[----:B------:R-:W-:Y:S05]  /*30510*/  BSYNC B1 ;  /* 0x0000000000017941 */ /* 0x000fea0003800000 */
.L_x_1036:
        /* <DEDUP_REMOVED lines=8> */
.L_x_1038:
[----:B------:R-:W-:Y:S05]  /*305a0*/  BRA `(.L_x_1039) ;  /* 0xfffffee800207947 */ /* 0x000fea000383ffff */
.L_x_673:
[----:B------:R-:W-:Y:S01]  /*305b0*/  BSSY B1, `(.L_x_1040) ;  /* 0x0000008000017945 */ /* 0x000fe20003800000 */
[----:B------:R-:W-:Y:S01]  /*305c0*/  MOV R13, R20 ;  /* 0x00000014000d7202 */ /* 0x000fe20000000f00 */
[----:B------:R-:W-:Y:S02]  /*305d0*/  IMAD.MOV.U32 R12, RZ, RZ, 0x3 ;  /* 0x00000003ff0c7424 */ /* 0x000fe400078e00ff */
[----:B------:R-:W-:Y:S02]  /*305e0*/  IMAD.MOV.U32 R11, RZ, RZ, 0x181f ;  /* 0x0000181fff0b7424 */ /* 0x000fe400078e00ff */
[----:B------:R-:W-:-:S07]  /*305f0*/  IMAD.MOV.U32 R15, RZ, RZ, -0x1 ;  /* 0xffffffffff0f7424 */ /* 0x000fce00078e00ff */
[----:B012345:R-:W-:Y:S05]  /*30600*/  WARPSYNC.COLLECTIVE R15, `(.L_x_1041) ;  /* 0x000000000f087348 */ /* 0x03ffea0003c00000 */
[----:B----4-:R4:W0:Y:S02]  /*30610*/  SHFL.IDX P6, R14, R13, R12, R11 ;  /* 0x0000000c0d0e7389 */ /* 0x01082400000c000b */
[----:B012345:R-:W-:Y:S01]  /*30620*/  ENDCOLLECTIVE ;  /* 0x000000000000791b */ /* 0x03ffe20003800000 */
.L_x_1041:
[----:B------:R-:W-:Y:S05]  /*30630*/  BSYNC B1 ;  /* 0x0000000000017941 */ /* 0x000fea0003800000 */
.L_x_1040:
        /* <DEDUP_REMOVED lines=8> */
.L_x_1042:
[----:B------:R-:W-:Y:S05]  /*306c0*/  BRA `(.L_x_1043) ;  /* 0xfffffee800547947 */ /* 0x000fea000383ffff */
.L_x_675:
[----:B------:R-:W-:Y:S01]  /*306d0*/  IMAD.MOV.U32 R13, RZ, RZ, R2 ;  /* 0x000000ffff0d7224 */ /* 0x000fe200078e0002 */
[----:B------:R-:W-:Y:S01]  /*306e0*/  MOV R12, RZ ;  /* 0x000000ff000c7202 */ /* 0x000fe20000000f00 */
[----:B------:R-:W-:Y:S02]  /*306f0*/  IMAD.MOV.U32 R11, RZ, RZ, 0x1c1f ;  /* 0x00001c1fff0b7424 */ /* 0x000fe400078e00ff */
[----:B------:R-:W-:-:S07]  /*30700*/  IMAD.MOV.U32 R15, RZ, RZ, -0x1 ;  /* 0xffffffffff0f7424 */ /* 0x000fce00078e00ff */
[----:B------:R-:W-:Y:S05]  /*30710*/  WARPSYNC.COLLECTIVE R15, `(.L_x_1044) ;  /* 0x000000000f087348 */ /* 0x000fea0003c00000 */
[----:B------:R0:W1:Y:S02]  /*30720*/  SHFL.IDX P6, R14, R13, R12, R11 ;  /* 0x0000000c0d0e7389 */ /* 0x00006400000c000b */
[----:B01----:R-:W-:Y:S01]  /*30730*/  ENDCOLLECTIVE ;  /* 0x000000000000791b */ /* 0x003fe20003800000 */
.L_x_1044:
[----:B------:R-:W-:Y:S02]  /*30740*/  IMAD.MOV.U32 R13, RZ, RZ, R0 ;  /* 0x000000ffff0d7224 */ /* 0x000fe400078e0000 */
[----:B------:R-:W-:-:S07]  /*30750*/  IMAD.MOV.U32 R24, RZ, RZ, R14 ;  /* 0x000000ffff187224 */ /* 0x000fce00078e000e */
[----:B------:R-:W-:Y:S05]  /*30760*/  WARPSYNC.COLLECTIVE R15, `(.L_x_1045) ;  /* 0x000000000f087348 */ /* 0x000fea0003c00000 */
[----:B------:R0:W1:Y:S02]  /*30770*/  SHFL.IDX P6, R14, R13, R12, R11 ;  /* 0x0000000c0d0e7389 */ /* 0x00006400000c000b */
[----:B01----:R-:W-:Y:S01]  /*30780*/  ENDCOLLECTIVE ;  /* 0x000000000000791b */ /* 0x003fe20003800000 */
.L_x_1045:
[----:B------:R-:W-:Y:S01]  /*30790*/  MOV R11, R14 ;  /* 0x0000000e000b7202 */ /* 0x000fe20000000f00 */
[----:B------:R-:W-:Y:S06]  /*307a0*/  BRA `(.L_x_1046) ;  /* 0xfffffeec00407947 */ /* 0x000fec000383ffff */
.L_x_678:
[----:B------:R-:W-:Y:S01]  /*307b0*/  BSSY B1, `(.L_x_1047) ;  /* 0x0000008000017945 */ /* 0x000fe20003800000 */
[----:B---3--:R-:W-:Y:S01]  /*307c0*/  IMAD.MOV.U32 R13, RZ, RZ, R2 ;  /* 0x000000ffff0d7224 */ /* 0x008fe200078e0002 */
[----:B------:R-:W-:Y:S01]  /*307d0*/  MOV R15, 0xffffffff ;  /* 0xffffffff000f7802 */ /* 0x000fe20000000f00 */
[----:B------:R-:W-:Y:S02]  /*307e0*/  IMAD.MOV.U32 R12, RZ, RZ, 0x1 ;  /* 0x00000001ff0c7424 */ /* 0x000fe400078e00ff */
[----:B--2---:R-:W-:-:S07]  /*307f0*/  IMAD.MOV.U32 R11, RZ, RZ, 0x1c1f ;  /* 0x00001c1fff0b7424 */ /* 0x004fce00078e00ff */
[----:B01----:R-:W-:Y:S05]  /*30800*/  WARPSYNC.COLLECTIVE R15, `(.L_x_1048) ;  /* 0x000000000f087348 */ /* 0x003fea0003c00000 */
[----:B------:R2:W3:Y:S02]  /*30810*/  SHFL.IDX P6, R14, R13, R12, R11 ;  /* 0x0000000c0d0e7389 */ /* 0x0004e400000c000b */
[----:B0123--:R-:W-:Y:S01]  /*30820*/  ENDCOLLECTIVE ;  /* 0x000000000000791b */ /* 0x00ffe20003800000 */
.L_x_1048:
[----:B------:R-:W-:Y:S05]  /*30830*/  BSYNC B1 ;  /* 0x0000000000017941 */ /* 0x000fea0003800000 */
.L_x_1047:
        /* <DEDUP_REMOVED lines=8> */
.L_x_1049:
[----:B------:R-:W-:Y:S01]  /*308c0*/  IMAD.MOV.U32 R0, RZ, RZ, R14 ;  /* 0x000000ffff007224 */ /* 0x000fe200078e000e */
[----:B------:R-:W-:Y:S06]  /*308d0*/  BRA `(.L_x_1050) ;  /* 0xfffffef800fc7947 */ /* 0x000fec000383ffff */
.L_x_682:
[----:B------:R-:W-:Y:S01]  /*308e0*/  IMAD.MOV.U32 R13, RZ, RZ, R10 ;  /* 0x000000ffff0d7224 */ /* 0x000fe200078e000a */
[----:B------:R-:W-:Y:S01]  /*308f0*/  MOV R12, RZ ;  /* 0x000000ff000c7202 */ /* 0x000fe20000000f00 */
[----:B------:R-:W-:Y:S02]  /*30900*/  IMAD.MOV.U32 R11, RZ, RZ, 0x181f ;  /* 0x0000181fff0b7424 */ /* 0x000fe400078e00ff */
[----:B------:R-:W-:-:S07]  /*30910*/  IMAD.MOV.U32 R15, RZ, RZ, -0x1 ;  /* 0xffffffffff0f7424 */ /* 0x000fce00078e00ff */
[----:B------:R-:W-:Y:S05]  /*30920*/  WARPSYNC.COLLECTIVE R15, `(.L_x_1051) ;  /* 0x000000000f087348 */ /* 0x000fea0003c00000 */
[----:B------:R0:W1:Y:S02]  /*30930*/  SHFL.IDX P6, R14, R13, R12, R11 ;  /* 0x0000000c0d0e7389 */ /* 0x00006400000c000b */
[----:B01----:R-:W-:Y:S01]  /*30940*/  ENDCOLLECTIVE ;  /* 0x000000000000791b */ /* 0x003fe20003800000 */
.L_x_1051:
[----:B------:R-:W-:Y:S01]  /*30950*/  MOV R13, R0 ;  /* 0x00000000000d7202 */ /* 0x000fe20000000f00 */
[----:B------:R-:W-:-:S07]  /*30960*/  IMAD.MOV.U32 R9, RZ, RZ, R14 ;  /* 0x000000ffff097224 */ /* 0x000fce00078e000e */
[----:B------:R-:W-:Y:S05]  /*30970*/  WARPSYNC.COLLECTIVE R15, `(.L_x_1052) ;  /* 0x000000000f087348 */ /* 0x000fea0003c00000 */
[----:B------:R0:W1:Y:S02]  /*30980*/  SHFL.IDX P6, R14, R13, R12, R11 ;  /* 0x0000000c0d0e7389 */ /* 0x00006400000c000b */
[----:B01----:R-:W-:Y:S01]  /*30990*/  ENDCOLLECTIVE ;  /* 0x000000000000791b */ /* 0x003fe20003800000 */
.L_x_1052:
[----:B------:R-:W-:Y:S05]  /*309a0*/  BRA `(.L_x_1053) ;  /* 0xffffff1400947947 */ /* 0x000fea000383ffff */
.L_x_685:
[----:B------:R-:W-:Y:S01]  /*309b0*/  BSSY B1, `(.L_x_1054) ;  /* 0x0000008000017945 */ /* 0x000fe20003800000 */
[----:B------:R-:W-:Y:S01]  /*309c0*/  IMAD.MOV.U32 R13, RZ, RZ, R10 ;  /* 0x000000ffff0d7224 */ /* 0x000fe200078e000a */
[----:B------:R-:W-:Y:S01]  /*309d0*/  MOV R15, 0xffffffff ;  /* 0xffffffff000f7802 */ /* 0x000fe20000000f00 */
[----:B------:R-:W-:Y:S02]  /*309e0*/  IMAD.MOV.U32 R12, RZ, RZ, 0x1 ;  /* 0x00000001ff0c7424 */ /* 0x000fe400078e00ff */
[----:B------:R-:W-:-:S07]  /*309f0*/  IMAD.MOV.U32 R11, RZ, RZ, 0x181f ;  /* 0x0000181fff0b7424 */ /* 0x000fce00078e00ff */
[----:B012---:R-:W-:Y:S05]  /*30a00*/  WARPSYNC.COLLECTIVE R15, `(.L_x_1055) ;  /* 0x000000000f087348 */ /* 0x007fea0003c00000 */
[----:B--2---:R2:W3:Y:S02]  /*30a10*/  SHFL.IDX P6, R14, R13, R12, R11 ;  /* 0x0000000c0d0e7389 */ /* 0x0044e400000c000b */
[----:B0123--:R-:W-:Y:S01]  /*30a20*/  ENDCOLLECTIVE ;  /* 0x000000000000791b */ /* 0x00ffe20003800000 */
.L_x_1055:
[----:B------:R-:W-:Y:S05]  /*30a30*/  BSYNC B1 ;  /* 0x0000000000017941 */ /* 0x000fea0003800000 */
.L_x_1054:
        /* <DEDUP_REMOVED lines=8> */
.L_x_1056:
[----:B------:R-:W-:Y:S05]  /*30ac0*/  BRA `(.L_x_1057) ;  /* 0xffffff1400c87947 */ /* 0x000fea000383ffff */
.L_x_688:
[----:B------:R-:W-:Y:S01]  /*30ad0*/  BSSY B1, `(.L_x_1058) ;  /* 0x0000008000017945 */ /* 0x000fe20003800000 */
[----:B------:R-:W-:Y:S01]  /*30ae0*/  IMAD.MOV.U32 R13, RZ, RZ, R10 ;  /* 0x000000ffff0d7224 */ /* 0x000fe200078e000a */
[----:B------:R-:W-:Y:S01]  /*30af0*/  MOV R11, 0x181f ;  /* 0x0000181f000b7802 */ /* 0x000fe20000000f00 */
[----:B------:R-:W-:Y:S02]  /*30b00*/  IMAD.MOV.U32 R12, RZ, RZ, 0x2 ;  /* 0x00000002ff0c7424 */ /* 0x000fe400078e00ff */
[----:B------:R-:W-:-:S07]  /*30b10*/  IMAD.MOV.U32 R15, RZ, RZ, -0x1 ;  /* 0xffffffffff0f7424 */ /* 0x000fce00078e00ff */
[----:B0123--:R-:W-:Y:S05]  /*30b20*/  WARPSYNC.COLLECTIVE R15, `(.L_x_1059) ;  /* 0x000000000f087348 */ /* 0x00ffea0003c00000 */
[----:B--2---:R2:W4:Y:S02]  /*30b30*/  SHFL.IDX P6, R14, R13, R12, R11 ;  /* 0x0000000c0d0e7389 */ /* 0x00452400000c000b */
[----:B01234-:R-:W-:Y:S01]  /*30b40*/  ENDCOLLECTIVE ;  /* 0x000000000000791b */ /* 0x01ffe20003800000 */
.L_x_1059:
[----:B------:R-:W-:Y:S05]  /*30b50*/  BSYNC B1 ;  /* 0x0000000000017941 */ /* 0x000fea0003800000 */
.L_x_1058:
        /* <DEDUP_REMOVED lines=8> */
.L_x_1060:
[----:B------:R-:W-:Y:S05]  /*30be0*/  BRA `(.L_x_1061) ;  /* 0xffffff1400fc7947 */ /* 0x000fea000383ffff */
.L_x_691:
[----:B------:R-:W-:Y:S01]  /*30bf0*/  BSSY B1, `(.L_x_1062) ;  /* 0x0000008000017945 */ /* 0x000fe20003800000 */
[----:B------:R-:W-:Y:S01]  /*30c00*/  IMAD.MOV.U32 R13, RZ, RZ, R10 ;  /* 0x000000ffff0d7224 */ /* 0x000fe200078e000a */
[----:B------:R-:W-:Y:S01]  /*30c10*/  MOV R12, 0x3 ;  /* 0x00000003000c7802 */ /* 0x000fe20000000f00 */
[----:B------:R-:W-:Y:S02]  /*30c20*/  IMAD.MOV.U32 R11, RZ, RZ, 0x181f ;  /* 0x0000181fff0b7424 */ /* 0x000fe400078e00ff */
[----:B------:R-:W-:-:S07]  /*30c30*/  IMAD.MOV.U32 R15, RZ, RZ, -0x1 ;  /* 0xffffffffff0f7424 */ /* 0x000fce00078e00ff */
[----:B01234-:R-:W-:Y:S05]  /*30c40*/  WARPSYNC.COLLECTIVE R15, `(.L_x_1063) ;  /* 0x000000000f087348 */ /* 0x01ffea0003c00000 */
[----:B----4-:R4:W0:Y:S02]  /*30c50*/  SHFL.IDX P6, R14, R13, R12, R11 ;  /* 0x0000000c0d0e7389 */ /* 0x01082400000c000b */
[----:B01234-:R-:W-:Y:S01]  /*30c60*/  ENDCOLLECTIVE ;  /* 0x000000000000791b */ /* 0x01ffe20003800000 */
.L_x_1063:
[----:B------:R-:W-:Y:S05]  /*30c70*/  BSYNC B1 ;  /* 0x0000000000017941 */ /* 0x000fea0003800000 */
.L_x_1062:
        /* <DEDUP_REMOVED lines=8> */
.L_x_1064:
[----:B------:R-:W-:Y:S05]  /*30d00*/  BRA `(.L_x_1065) ;  /* 0xffffff1800307947 */ /* 0x000fea000383ffff */
.L_x_707:
[----:B------:R-:W0:Y:S01]  /*30d10*/  S2R R7, SR_TID.X ;  /* 0x0000000000077919 */ /* 0x000e220000002100 */
[----:B------:R-:W-:Y:S01]  /*30d20*/  BSSY B1, `(.L_x_1066) ;  /* 0x000000a000017945 */ /* 0x000fe20003800000 */
[----:B------:R-:W-:Y:S02]  /*30d30*/  IMAD.MOV.U32 R12, RZ, RZ, RZ ;  /* 0x000000ffff0c7224 */ /* 0x000fe400078e00ff */
[----:B------:R-:W-:Y:S02]  /*30d40*/  IMAD.MOV.U32 R11, RZ, RZ, 0x1f ;  /* 0x0000001fff0b7424 */ /* 0x000fe400078e00ff */
[----:B------:R-:W-:Y:S01]  /*30d50*/  IMAD.MOV.U32 R15, RZ, RZ, -0x1 ;  /* 0xffffffffff0f7424 */ /* 0x000fe200078e00ff */
[----:B0-----:R-:W-:-:S04]  /*30d60*/  SHF.R.U32.HI R7, RZ, 0x5, R7 ;  /* 0x00000005ff077819 */ /* 0x001fc80000011607 */
[----:B------:R-:W-:-:S04]  /*30d70*/  LOP3.LUT R7, R7, 0x3, RZ, 0xc0, !PT ;  /* 0x0000000307077812 */ /* 0x000fc800078ec0ff */
[----:B------:R-:W-:-:S07]  /*30d80*/  MOV R13, R7 ;  /* 0x00000007000d7202 */ /* 0x000fce0000000f00 */
[----:B------:R-:W-:Y:S05]  /*30d90*/  WARPSYNC.COLLECTIVE R15, `(.L_x_1067) ;  /* 0x000000000f087348 */ /* 0x000fea0003c00000 */
[----:B------:R0:W1:Y:S02]  /*30da0*/  SHFL.IDX P6, R14, R13, R12, R11 ;  /* 0x0000000c0d0e7389 */ /* 0x00006400000c000b */
[----:B01----:R-:W-:Y:S01]  /*30db0*/  ENDCOLLECTIVE ;  /* 0x000000000000791b */ /* 0x003fe20003800000 */
.L_x_1067:
[----:B------:R-:W-:Y:S05]  /*30dc0*/  BSYNC B1 ;  /* 0x0000000000017941 */ /* 0x000fea0003800000 */
.L_x_1066:
[----:B------:R-:W-:Y:S05]  /*30dd0*/  BRA `(.L_x_1068) ;  /* 0xffffff3000947947 */ /* 0x000fea000383ffff */
.L_x_709:
[----:B------:R-:W-:Y:S01]  /*30de0*/  BSSY B1, `(.L_x_1069) ;  /* 0x0000006000017945 */ /* 0x000fe20003800000 */
[----:B------:R-:W-:-:S07]  /*30df0*/  MOV R15, 0xffffffff ;  /* 0xffffffff000f7802 */ /* 0x000fce0000000f00 */
[----:B0-----:R-:W-:Y:S05]  /*30e00*/  WARPSYNC.COLLECTIVE R15, `(.L_x_1070) ;  /* 0x000000000f0c7348 */ /* 0x001fea0003c00000 */
[----:B------:R-:W-:Y:S02]  /*30e10*/  ELECT P6, UR62, PT ;  /* 0x00000000003e782f */ /* 0x000fe400038c0000 */
[----:B------:R-:W-:Y:S01]  /*30e20*/  MOV R14, UR62 ;  /* 0x0000003e000e7c02 */ /* 0x000fe20008000f00 */
[----:B0-----:R-:W-:Y:S10]  /*30e30*/  ENDCOLLECTIVE ;  /* 0x000000000000791b */ /* 0x001ff40003800000 */
.L_x_1070:
[----:B------:R-:W-:Y:S05]  /*30e40*/  BSYNC B1 ;  /* 0x0000000000017941 */ /* 0x000fea0003800000 */
.L_x_1069:
[----:B------:R-:W-:Y:S05]  /*30e50*/  BRA `(.L_x_708) ;  /* 0xffffff30008c7947 */ /* 0x000fea000383ffff */
.L_x_711:
[----:B0-----:R0:W1:Y:S02]  /*30e60*/  SYNCS.PHASECHK.TRANS64.TRYWAIT P0, [R16+URZ+0x38820], R6 ;  /* 0x03882006100075a7 */ /* 0x001064000800017f */
[----:B-1----:R-:W-:Y:S05]  /*30e70*/  @!P0 NANOSLEEP.SYNCS 0x989680 ;  /* 0x009896800000895d */ /* 0x002fea0003900000 */
[----:B------:R-:W1:Y:S02]  /*30e80*/  @!P0 SYNCS.PHASECHK.TRANS64 P0, [R16+URZ+0x38820], R6 ;  /* 0x03882006100085a7 */ /* 0x000e64000800007f */
[----:B-1----:R-:W-:Y:S05]  /*30e90*/  @!P0 BRA `(.L_x_711) ;  /* 0xfffffffc00f08947 */ /* 0x002fea000383ffff */
[----:B------:R-:W-:Y:S05]  /*30ea0*/  BRA `(.L_x_1071) ;  /* 0xffffff30009c7947 */ /* 0x000fea000383ffff */
.L_x_715:
[----:B-1----:R1:W2:Y:S02]  /*30eb0*/  SYNCS.PHASECHK.TRANS64.TRYWAIT P0, [R9+URZ+0x388a0], R11 ;  /* 0x0388a00b090075a7 */ /* 0x0022a4000800017f */
[----:B--2---:R-:W-:Y:S05]  /*30ec0*/  @!P0 NANOSLEEP.SYNCS 0x989680 ;  /* 0x009896800000895d */ /* 0x004fea0003900000 */
[----:B------:R-:W2:Y:S02]  /*30ed0*/  @!P0 SYNCS.PHASECHK.TRANS64 P0, [R9+URZ+0x388a0], R11 ;  /* 0x0388a00b090085a7 */ /* 0x000ea4000800007f */
[----:B--2---:R-:W-:Y:S05]  /*30ee0*/  @!P0 BRA `(.L_x_715) ;  /* 0xfffffffc00f08947 */ /* 0x004fea000383ffff */
[----:B------:R-:W-:Y:S05]  /*30ef0*/  BRA `(.L_x_1072) ;  /* 0xffffff3000b47947 */ /* 0x000fea000383ffff */
.L_x_721:
[----:B0-----:R0:W2:Y:S02]  /*30f00*/  SYNCS.PHASECHK.TRANS64.TRYWAIT P0, [R9+URZ+0x388c0], R11 ;  /* 0x0388c00b090075a7 */ /* 0x0010a4000800017f */
[----:B--2---:R-:W-:Y:S05]  /*30f10*/  @!P0 NANOSLEEP.SYNCS 0x989680 ;  /* 0x009896800000895d */ /* 0x004fea0003900000 */
[----:B------:R-:W2:Y:S02]  /*30f20*/  @!P0 SYNCS.PHASECHK.TRANS64 P0, [R9+URZ+0x388c0], R11 ;  /* 0x0388c00b090085a7 */ /* 0x000ea4000800007f */
[----:B--2---:R-:W-:Y:S05]  /*30f30*/  @!P0 BRA `(.L_x_721) ;  /* 0xfffffffc00f08947 */ /* 0x004fea000383ffff */
[----:B------:R-:W-:Y:S05]  /*30f40*/  BRA `(.L_x_1073) ;  /* 0xffffff3400707947 */ /* 0x000fea000383ffff */
.L_x_729:
[----:B-1----:R1:W2:Y:S02]  /*30f50*/  SYNCS.PHASECHK.TRANS64.TRYWAIT P2, [R9+URZ+0x388a0], R8 ;  /* 0x0388a008090075a7 */ /* 0x0022a4000804017f */
[----:B--2---:R-:W-:Y:S05]  /*30f60*/  @!P2 NANOSLEEP.SYNCS 0x989680 ;  /* 0x009896800000a95d */ /* 0x004fea0003900000 */
[----:B------:R-:W2:Y:S02]  /*30f70*/  @!P2 SYNCS.PHASECHK.TRANS64 P2, [R9+URZ+0x388a0], R8 ;  /* 0x0388a0080900a5a7 */ /* 0x000ea4000804007f */
[----:B--2---:R-:W-:Y:S05]  /*30f80*/  @!P2 BRA `(.L_x_729) ;  /* 0xfffffffc00f0a947 */ /* 0x004fea000383ffff */
[----:B------:R-:W-:Y:S05]  /*30f90*/  BRA `(.L_x_1074) ;  /* 0xffffff3800687947 */ /* 0x000fea000383ffff */
.L_x_735:
[----:B0-----:R0:W2:Y:S02]  /*30fa0*/  SYNCS.PHASECHK.TRANS64.TRYWAIT P2, [R9+URZ+0x388c0], R8 ;  /* 0x0388c008090075a7 */ /* 0x0010a4000804017f */
[----:B--2---:R-:W-:Y:S05]  /*30fb0*/  @!P2 NANOSLEEP.SYNCS 0x989680 ;  /* 0x009896800000a95d */ /* 0x004fea0003900000 */
[----:B------:R-:W2:Y:S02]  /*30fc0*/  @!P2 SYNCS.PHASECHK.TRANS64 P2, [R9+URZ+0x388c0], R8 ;  /* 0x0388c0080900a5a7 */ /* 0x000ea4000804007f */
[----:B--2---:R-:W-:Y:S05]  /*30fd0*/  @!P2 BRA `(.L_x_735) ;  /* 0xfffffffc00f0a947 */ /* 0x004fea000383ffff */
[----:B------:R-:W-:Y:S05]  /*30fe0*/  BRA `(.L_x_1075) ;  /* 0xffffff3c00207947 */ /* 0x000fea000383ffff */
.L_x_753:
[----:B0-----:R-:W0:Y:S01]  /*30ff0*/  S2R R20, SR_TID.X ;  /* 0x0000000000147919 */ /* 0x001e220000002100 */
[----:B------:R-:W-:Y:S01]  /*31000*/  BSSY B0, `(.L_x_1076) ;  /* 0x000000a000007945 */ /* 0x000fe20003800000 */
[----:B------:R-:W-:Y:S01]  /*31010*/  IMAD.MOV.U32 R12, RZ, RZ, RZ ;  /* 0x000000ffff0c7224 */ /* 0x000fe200078e00ff */
[----:B------:R-:W-:Y:S01]  /*31020*/  MOV R15, 0xffffffff ;  /* 0xffffffff000f7802 */ /* 0x000fe20000000f00 */
[----:B------:R-:W-:Y:S01]  /*31030*/  IMAD.MOV.U32 R11, RZ, RZ, 0x1f ;  /* 0x0000001fff0b7424 */ /* 0x000fe200078e00ff */
[----:B0-----:R-:W-:-:S04]  /*31040*/  SHF.R.U32.HI R10, RZ, 0x5, R20 ;  /* 0x00000005ff0a7819 */ /* 0x001fc80000011614 */
[----:B------:R-:W-:-:S05]  /*31050*/  LOP3.LUT R10, R10, 0x3, RZ, 0xc0, !PT ;  /* 0x000000030a0a7812 */ /* 0x000fca00078ec0ff */
[----:B------:R-:W-:-:S07]  /*31060*/  IMAD.MOV.U32 R13, RZ, RZ, R10 ;  /* 0x000000ffff0d7224 */ /* 0x000fce00078e000a */
[----:B-----5:R-:W-:Y:S05]  /*31070*/  WARPSYNC.COLLECTIVE R15, `(.L_x_1077) ;  /* 0x000000000f087348 */ /* 0x020fea0003c00000 */
[----:B------:R0:W1:Y:S02]  /*31080*/  SHFL.IDX P6, R14, R13, R12, R11 ;  /* 0x0000000c0d0e7389 */ /* 0x00006400000c000b */
[----:B01---5:R-:W-:Y:S01]  /*31090*/  ENDCOLLECTIVE ;  /* 0x000000000000791b */ /* 0x023fe20003800000 */
.L_x_1077:
[----:B------:R-:W-:Y:S05]  /*310a0*/  BSYNC B0 ;  /* 0x0000000000007941 */ /* 0x000fea0003800000 */
.L_x_1076:
[----:B------:R-:W-:Y:S05]  /*310b0*/  BRA `(.L_x_1078) ;  /* 0xffffff4800e87947 */ /* 0x000fea000383ffff */
.L_x_756:
[----:B0-----:R0:W1:Y:S02]  /*310c0*/  SYNCS.PHASECHK.TRANS64.TRYWAIT P0, [R6+URZ+0x38880], R23 ;  /* 0x03888017060075a7 */ /* 0x001064000800017f */
[----:B-1----:R-:W-:Y:S05]  /*310d0*/  @!P0 NANOSLEEP.SYNCS 0x989680 ;  /* 0x009896800000895d */ /* 0x002fea0003900000 */
[----:B------:R-:W1:Y:S02]  /*310e0*/  @!P0 SYNCS.PHASECHK.TRANS64 P0, [R6+URZ+0x38880], R23 ;  /* 0x03888017060085a7 */ /* 0x000e64000800007f */
[----:B-1----:R-:W-:Y:S05]  /*310f0*/  @!P0 BRA `(.L_x_756) ;  /* 0xfffffffc00f08947 */ /* 0x002fea000383ffff */
[----:B------:R-:W-:Y:S05]  /*31100*/  BRA `(.L_x_1079) ;  /* 0xffffff4c00047947 */ /* 0x000fea000383ffff */
.L_x_757:
[----:B------:R-:W-:Y:S01]  /*31110*/  BSSY B0, `(.L_x_1080) ;  /* 0x0000008000007945 */ /* 0x000fe20003800000 */
[----:B------:R-:W-:Y:S01]  /*31120*/  IMAD.MOV.U32 R13, RZ, RZ, R2 ;  /* 0x000000ffff0d7224 */ /* 0x000fe200078e0002 */
[----:B------:R-:W-:Y:S01]  /*31130*/  MOV R15, 0xffffffff ;  /* 0xffffffff000f7802 */ /* 0x000fe20000000f00 */
[----:B------:R-:W-:Y:S02]  /*31140*/  IMAD.MOV.U32 R12, RZ, RZ, RZ ;  /* 0x000000ffff0c7224 */ /* 0x000fe400078e00ff */
[----:B------:R-:W-:-:S07]  /*31150*/  IMAD.MOV.U32 R11, RZ, RZ, 0x181f ;  /* 0x0000181fff0b7424 */ /* 0x000fce00078e00ff */
[----:B01----:R-:W-:Y:S05]  /*31160*/  WARPSYNC.COLLECTIVE R15, `(.L_x_1081) ;  /* 0x000000000f087348 */ /* 0x003fea0003c00000 */
[----:B------:R2:W3:Y:S02]  /*31170*/  SHFL.IDX P6, R14, R13, R12, R11 ;  /* 0x0000000c0d0e7389 */ /* 0x0004e400000c000b */
[----:B0123--:R-:W-:Y:S01]  /*31180*/  ENDCOLLECTIVE ;  /* 0x000000000000791b */ /* 0x00ffe20003800000 */
.L_x_1081:
[----:B------:R-:W-:Y:S05]  /*31190*/  BSYNC B0 ;  /* 0x0000000000007941 */ /* 0x000fea0003800000 */
.L_x_1080:
[----:B------:R-:W-:Y:S01]  /*311a0*/  IMAD.MOV.U32 R13, RZ, RZ, R0 ;  /* 0x000000ffff0d7224 */ /* 0x000fe200078e0000 */
[----:B------:R-:W-:Y:S01]  /*311b0*/  MOV R11, 0x181f ;  /* 0x0000181f000b7802 */ /* 0x000fe20000000f00 */
[----:B------:R-:W-:Y:S01]  /*311c0*/  IMAD.MOV.U32 R12, RZ, RZ, RZ ;  /* 0x000000ffff0c7224 */ /* 0x000fe200078e00ff */
[----:B------:R-:W-:Y:S01]  /*311d0*/  LOP3.LUT R26, R31, 0x80, RZ, 0xfc, !PT ;  /* 0x000000801f1a7812 */ /* 0x000fe200078efcff */
[----:B------:R-:W-:Y:S02]  /*311e0*/  IMAD.MOV.U32 R15, RZ, RZ, -0x1 ;  /* 0xffffffffff0f7424 */ /* 0x000fe400078e00ff */
[----:B------:R-:W-:-:S07]  /*311f0*/  IMAD.MOV.U32 R5, RZ, RZ, R14 ;  /* 0x000000ffff057224 */ /* 0x000fce00078e000e */
[----:B------:R-:W-:Y:S05]  /*31200*/  WARPSYNC.COLLECTIVE R15, `(.L_x_1082) ;  /* 0x000000000f087348 */ /* 0x000fea0003c00000 */
[----:B------:R0:W1:Y:S02]  /*31210*/  SHFL.IDX P6, R14, R13, R12, R11 ;  /* 0x0000000c0d0e7389 */ /* 0x00006400000c000b */
[----:B01----:R-:W-:Y:S01]  /*31220*/  ENDCOLLECTIVE ;  /* 0x000000000000791b */ /* 0x003fe20003800000 */
.L_x_1082:
[----:B------:R-:W0:Y:S01]  /*31230*/  LDC R15, c[0x0][0x2f4] ;  /* 0x0000bd00ff0f7b82 */ /* 0x000e220000000800 */
[----:B------:R-:W-:-:S05]  /*31240*/  IMAD.MOV.U32 R8, RZ, RZ, R14 ;  /* 0x000000ffff087224 */ /* 0x000fca00078e000e */
[C---:B------:R-:W-:Y:S01]  /*31250*/  IADD3 R8, P0, R31.reuse, R8, RZ ;  /* 0x000000081f087210 */ /* 0x040fe20007f1e0ff */
[----:B------:R-:W-:Y:S02]  /*31260*/  IMAD.MOV.U32 R13, RZ, RZ, R2 ;  /* 0x000000ffff0d7224 */ /* 0x000fe400078e0002 */
[----:B------:R-:W-:Y:S02]  /*31270*/  IMAD.MOV.U32 R12, RZ, RZ, 0x1 ;  /* 0x00000001ff0c7424 */ /* 0x000fe400078e00ff */
[----:B------:R-:W-:Y:S01]  /*31280*/  IMAD.X R9, RZ, RZ, R5, P0 ;  /* 0x000000ffff097224 */ /* 0x000fe200000e0605 */
[-C--:B0-----:R-:W-:Y:S02]  /*31290*/  ISETP.GE.AND P1, PT, R31, R15.reuse, PT ;  /* 0x0000000f1f00720c */ /* 0x081fe40003f26270 */
[----:B------:R-:W-:Y:S01]  /*312a0*/  ISETP.GE.AND P0, PT, R26, R15, PT ;  /* 0x0000000f1a00720c */ /* 0x000fe20003f06270 */
[----:B------:R-:W-:Y:S01]  /*312b0*/  IMAD.MOV.U32 R15, RZ, RZ, -0x1 ;  /* 0xffffffffff0f7424 */ /* 0x000fe200078e00ff */
[----:B------:R-:W-:Y:S01]  /*312c0*/  ISETP.LT.OR P2, PT, R7, 0x1, P1 ;  /* 0x000000010700780c */ /* 0x000fe20000f41670 */
[----:B------:R0:W5:Y:S01]  /*312d0*/  LDL.LU R26, [R1] ;  /* 0x00000000011a7983 */ /* 0x0001620000300800 */
[----:B------:R-:W-:-:S02]  /*312e0*/  IADD3 R5, R16, R10, RZ ;  /* 0x0000000a10057210 */ /* 0x000fc40007ffe0ff */
[----:B------:R-:W-:-:S13]  /*312f0*/  ISETP.GE.AND P3, PT, R7, 0x11, PT ;  /* 0x000000110700780c */ /* 0x000fda0003f66270 */
[----:B0----5:R-:W-:Y:S05]  /*31300*/  WARPSYNC.COLLECTIVE R15, `(.L_x_1083) ;  /* 0x000000000f087348 */ /* 0x021fea0003c00000 */
[----:B------:R1:W2:Y:S02]  /*31310*/  SHFL.IDX P6, R14, R13, R12, R11 ;  /* 0x0000000c0d0e7389 */ /* 0x0002a400000c000b */
[----:B012--5:R-:W-:Y:S01]  /*31320*/  ENDCOLLECTIVE ;  /* 0x000000000000791b */ /* 0x027fe20003800000 */
.L_x_1083:
[C---:B------:R-:W-:Y:S02]  /*31330*/  ISETP.GE.AND P5, PT, R7.reuse, 0x31, PT ;  /* 0x000000310700780c */ /* 0x040fe40003fa6270 */
[C---:B------:R-:W-:Y:S01]  /*31340*/  ISETP.GE.AND P4, PT, R7.reuse, 0x41, PT ;  /* 0x000000410700780c */ /* 0x040fe20003f86270 */
[----:B------:R-:W-:Y:S01]  /*31350*/  @!PT LDS RZ, [RZ] ;  /* 0x00000000fffff984 */ /* 0x000fe20000000800 */
[----:B------:R-:W-:Y:S01]  /*31360*/  @!PT LDS RZ, [RZ] ;  /* 0x00000000fffff984 */ /* 0x000fe20000000800 */
[----:B------:R-:W-:Y:S01]  /*31370*/  @!PT LDS RZ, [RZ] ;  /* 0x00000000fffff984 */ /* 0x000fe20000000800 */
[----:B------:R-:W-:Y:S01]  /*31380*/  LDGSTS.E.BYPASS.LTC128B.128 [R5+0x10400], desc[UR36][R8.64], !P2 ;  /* 0x1040000008057fae */ /* 0x000fe2000d101d64 */
[----:B------:R-:W-:Y:S01]  /*31390*/  ISETP.LT.OR P2, PT, R7, 0x1, P0 ;  /* 0x000000010700780c */ /* 0x000fe20000741670 */
[----:B------:R-:W-:-:S12]  /*313a0*/  IMAD.MOV.U32 R13, RZ, RZ, R0 ;  /* 0x000000ffff0d7224 */ /* 0x000fd800078e0000 */
[----:B------:R0:W-:Y:S02]  /*313b0*/  LDGSTS.E.BYPASS.LTC128B.128 [R5+0x14400], desc[UR36][R8.64+0x80], !P2 ;  /* 0x1440008008057fae */ /* 0x0001e4000d101d64 */
[----:B0-----:R-:W-:-:S07]  /*313c0*/  MOV R9, R14 ;  /* 0x0000000e00097202 */ /* 0x001fce0000000f00 */
[----:B------:R-:W-:Y:S05]  /*313d0*/  WARPSYNC.COLLECTIVE R15, `(.L_x_1084) ;  /* 0x000000000f087348 */ /* 0x000fea0003c00000 */
[----:B------:R0:W1:Y:S02]  /*313e0*/  SHFL.IDX P6, R14, R13, R12, R11 ;  /* 0x0000000c0d0e7389 */ /* 0x00006400000c000b */
[----:B01----:R-:W-:Y:S01]  /*313f0*/  ENDCOLLECTIVE ;  /* 0x000000000000791b */ /* 0x003fe20003800000 */
.L_x_1084:
[----:B------:R-:W-:Y:S01]  /*31400*/  MOV R13, R2 ;  /* 0x00000002000d7202 */ /* 0x000fe20000000f00 */
[----:B------:R-:W-:Y:S02]  /*31410*/  IMAD.MOV.U32 R12, RZ, RZ, 0x2 ;  /* 0x00000002ff0c7424 */ /* 0x000fe400078e00ff */
[----:B------:R-:W-:-:S07]  /*31420*/  IMAD.MOV.U32 R8, RZ, RZ, R14 ;  /* 0x000000ffff087224 */ /* 0x000fce00078e000e */
[----:B------:R-:W-:Y:S05]  /*31430*/  WARPSYNC.COLLECTIVE R15, `(.L_x_1085) ;  /* 0x000000000f087348 */ /* 0x000fea0003c00000 */
[----:B------:R0:W1:Y:S02]  /*31440*/  SHFL.IDX P6, R14, R13, R12, R11 ;  /* 0x0000000c0d0e7389 */ /* 0x00006400000c000b */
[----:B01----:R-:W-:Y:S01]  /*31450*/  ENDCOLLECTIVE ;  /* 0x000000000000791b */ /* 0x003fe20003800000 */
.L_x_1085:
        /* <DEDUP_REMOVED lines=14> */
.L_x_1086:
[----:B------:R-:W-:Y:S02]  /*31540*/  IMAD.MOV.U32 R13, RZ, RZ, R2 ;  /* 0x000000ffff0d7224 */ /* 0x000fe400078e0002 */
[----:B------:R-:W-:Y:S01]  /*31550*/  IMAD.MOV.U32 R12, RZ, RZ, 0x3 ;  /* 0x00000003ff0c7424 */ /* 0x000fe200078e00ff */
[----:B------:R-:W-:-:S07]  /*31560*/  MOV R8, R14 ;  /* 0x0000000e00087202 */ /* 0x000fce0000000f00 */
[----:B------:R-:W-:Y:S05]  /*31570*/  WARPSYNC.COLLECTIVE R15, `(.L_x_1087) ;  /* 0x000000000f087348 */ /* 0x000fea0003c00000 */
[----:B------:R0:W1:Y:S02]  /*31580*/  SHFL.IDX P6, R14, R13, R12, R11 ;  /* 0x0000000c0d0e7389 */ /* 0x00006400000c000b */
[----:B01----:R-:W-:Y:S01]  /*31590*/  ENDCOLLECTIVE ;  /* 0x000000000000791b */ /* 0x003fe20003800000 */
.L_x_1087:
        /* <DEDUP_REMOVED lines=10> */
[----:B0-----:R-:W-:-:S07]  /*31640*/  MOV R9, R14 ;  /* 0x0000000e00097202 */ /* 0x001fce0000000f00 */
[----:B------:R-:W-:Y:S05]  /*31650*/  WARPSYNC.COLLECTIVE R15, `(.L_x_1088) ;  /* 0x000000000f087348 */ /* 0x000fea0003c00000 */
[----:B------:R0:W1:Y:S02]  /*31660*/  SHFL.IDX P6, R14, R13, R12, R11 ;  /* 0x0000000c0d0e7389 */ /* 0x00006400000c000b */
[----:B01----:R-:W-:Y:S01]  /*31670*/  ENDCOLLECTIVE ;  /* 0x000000000000791b */ /* 0x003fe20003800000 */
.L_x_1088:
[----:B------:R-:W-:Y:S01]  /*31680*/  MOV R13, R2 ;  /* 0x00000002000d7202 */ /* 0x000fe20000000f00 */
[----:B------:R-:W-:Y:S02]  /*31690*/  IMAD.MOV.U32 R12, RZ, RZ, 0x4 ;  /* 0x00000004ff0c7424 */ /* 0x000fe400078e00ff */
[----:B------:R-:W-:-:S07]  /*316a0*/  IMAD.MOV.U32 R8, RZ, RZ, R14 ;  /* 0x000000ffff087224 */ /* 0x000fce00078e000e */
[----:B------:R-:W-:Y:S05]  /*316b0*/  WARPSYNC.COLLECTIVE R15, `(.L_x_1089) ;  /* 0x000000000f087348 */ /* 0x000fea0003c00000 */
[----:B------:R0:W1:Y:S02]  /*316c0*/  SHFL.IDX P6, R14, R13, R12, R11 ;  /* 0x0000000c0d0e7389 */ /* 0x00006400000c000b */
[----:B01----:R-:W-:Y:S01]  /*316d0*/  ENDCOLLECTIVE ;  /* 0x000000000000791b */ /* 0x003fe20003800000 */
.L_x_1089:
        /* <DEDUP_REMOVED lines=14> */
.L_x_1090:
[----:B------:R-:W-:Y:S02]  /*317c0*/  IMAD.MOV.U32 R13, RZ, RZ, R2 ;  /* 0x000000ffff0d7224 */ /* 0x000fe400078e0002 */
[----:B------:R-:W-:Y:S01]  /*317d0*/  IMAD.MOV.U32 R12, RZ, RZ, 0x5 ;  /* 0x00000005ff0c7424 */ /* 0x000fe200078e00ff */
[----:B------:R-:W-:-:S07]  /*317e0*/  MOV R8, R14 ;  /* 0x0000000e00087202 */ /* 0x000fce0000000f00 */
[----:B------:R-:W-:Y:S05]  /*317f0*/  WARPSYNC.COLLECTIVE R15, `(.L_x_1091) ;  /* 0x000000000f087348 */ /* 0x000fea0003c00000 */
[----:B------:R0:W1:Y:S02]  /*31800*/  SHFL.IDX P6, R14, R13, R12, R11 ;  /* 0x0000000c0d0e7389 */ /* 0x00006400000c000b */
[----:B01----:R-:W-:Y:S01]  /*31810*/  ENDCOLLECTIVE ;  /* 0x000000000000791b */ /* 0x003fe20003800000 */
.L_x_1091:
[----:B------:R-:W-:-:S05]  /*31820*/  IADD3 R8, P2, R31, R8, RZ ;  /* 0x000000081f087210 */ /* 0x000fca0007f5e0ff */
[----:B------:R-:W-:Y:S01]  /*31830*/  IMAD.X R9, RZ, RZ, R9, P2 ;  /* 0x000000ffff097224 */ /* 0x000fe200010e0609 */
[----:B------:R-:W-:Y:S02]  /*31840*/  ISETP.LT.OR P2, PT, R7, 0x41, P1 ;  /* 0x000000410700780c */ /* 0x000fe40000f41670 */
[----:B------:R-:W-:Y:S01]  /*31850*/  LOP3.LUT R26, R26, 0xffffffef, RZ, 0xc0, !PT ;  /* 0xffffffef1a1a7812 */ /* 0x000fe200078ec0ff */
[----:B------:R-:W-:-:S03]  /*31860*/  IMAD.MOV.U32 R13, RZ, RZ, R0 ;  /* 0x000000ffff0d7224 */ /* 0x000fc600078e0000 */
[----:B------:R-:W-:Y:S02]  /*31870*/  @P3 LOP3.LUT R26, R26, 0x10, RZ, 0xfc, !PT ;  /* 0x000000101a1a3812 */ /* 0x000fe400078efcff */
[----:B------:R-:W-:Y:S02]  /*31880*/  ISETP.GE.AND P3, PT, R7, 0x51, PT ;  /* 0x000000510700780c */ /* 0x000fe40003f66270 */
[----:B------:R-:W-:-:S03]  /*31890*/  LOP3.LUT R26, R26, 0xfffffff7, RZ, 0xc0, !PT ;  /* 0xfffffff71a1a7812 */ /* 0x000fc600078ec0ff */
        /* <DEDUP_REMOVED lines=10> */
.L_x_1092:
[----:B------:R-:W-:Y:S01]  /*31940*/  MOV R13, R2 ;  /* 0x00000002000d7202 */ /* 0x000fe20000000f00 */
[----:B------:R-:W-:Y:S02]  /*31950*/  IMAD.MOV.U32 R12, RZ, RZ, 0x6 ;  /* 0x00000006ff0c7424 */ /* 0x000fe400078e00ff */
[----:B------:R-:W-:-:S07]  /*31960*/  IMAD.MOV.U32 R8, RZ, RZ, R14 ;  /* 0x000000ffff087224 */ /* 0x000fce00078e000e */
[----:B------:R-:W-:Y:S05]  /*31970*/  WARPSYNC.COLLECTIVE R15, `(.L_x_1093) ;  /* 0x000000000f087348 */ /* 0x000fea0003c00000 */
[----:B------:R0:W1:Y:S02]  /*31980*/  SHFL.IDX P6, R14, R13, R12, R11 ;  /* 0x0000000c0d0e7389 */ /* 0x00006400000c000b */
[----:B01----:R-:W-:Y:S01]  /*31990*/  ENDCOLLECTIVE ;  /* 0x000000000000791b */ /* 0x003fe20003800000 */
.L_x_1093:
        /* <DEDUP_REMOVED lines=14> */
.L_x_1094:
[----:B------:R-:W-:Y:S02]  /*31a80*/  IMAD.MOV.U32 R13, RZ, RZ, R2 ;  /* 0x000000ffff0d7224 */ /* 0x000fe400078e0002 */
[----:B------:R-:W-:Y:S01]  /*31a90*/  IMAD.MOV.U32 R12, RZ, RZ, 0x7 ;  /* 0x00000007ff0c7424 */ /* 0x000fe200078e00ff */
[----:B------:R-:W-:-:S07]  /*31aa0*/  MOV R8, R14 ;  /* 0x0000000e00087202 */ /* 0x000fce0000000f00 */
[----:B------:R-:W-:Y:S05]  /*31ab0*/  WARPSYNC.COLLECTIVE R15, `(.L_x_1095) ;  /* 0x000000000f087348 */ /* 0x000fea0003c00000 */
[----:B------:R0:W1:Y:S02]  /*31ac0*/  SHFL.IDX P6, R14, R13, R12, R11 ;  /* 0x0000000c0d0e7389 */ /* 0x00006400000c000b */
[----:B01----:R-:W-:Y:S01]  /*31ad0*/  ENDCOLLECTIVE ;  /* 0x000000000000791b */ /* 0x003fe20003800000 */
.L_x_1095:
        /* <DEDUP_REMOVED lines=8> */
[----:B------:R-:W-:Y:S02]  /*31b60*/  ISETP.LT.OR P2, PT, R7, 0x61, P0 ;  /* 0x000000610700780c */ /* 0x000fe40000741670 */
[----:B------:R-:W-:-:S11]  /*31b70*/  MOV R2, R14 ;  /* 0x0000000e00027202 */ /* 0x000fd60000000f00 */
[----:B0-----:R-:W-:Y:S05]  /*31b80*/  WARPSYNC.COLLECTIVE R15, `(.L_x_1096) ;  /* 0x000000000f087348 */ /* 0x001fea0003c00000 */
[----:B------:R1:W2:Y:S02]  /*31b90*/  SHFL.IDX P6, R14, R13, R12, R11 ;  /* 0x0000000c0d0e7389 */ /* 0x0002a400000c000b */
[----:B012---:R-:W-:Y:S01]  /*31ba0*/  ENDCOLLECTIVE ;  /* 0x000000000000791b */ /* 0x007fe20003800000 */
.L_x_1096:
[----:B------:R-:W-:Y:S01]  /*31bb0*/  @!PT LDS RZ, [RZ] ;  /* 0x00000000fffff984 */ /* 0x000fe20000000800 */
[----:B------:R-:W-:Y:S01]  /*31bc0*/  @!PT LDS RZ, [RZ] ;  /* 0x00000000fffff984 */ /* 0x000fe20000000800 */
[----:B------:R-:W-:Y:S01]  /*31bd0*/  @!PT LDS RZ, [RZ] ;  /* 0x00000000fffff984 */ /* 0x000fe20000000800 */
[----:B------:R0:W-:Y:S01]  /*31be0*/  LDGSTS.E.BYPASS.LTC128B.128 [R5+0x17400], desc[UR36][R8.64+0x80], !P2 ;  /* 0x1740008008057fae */ /* 0x0001e2000d101d64 */
[----:B------:R-:W-:-:S13]  /*31bf0*/  ISETP.GE.AND P2, PT, R7, 0x21, PT ;  /* 0x000000210700780c */ /* 0x000fda0003f46270 */
[----:B------:R-:W-:Y:S01]  /*31c00*/  @P2 LOP3.LUT R26, R26, 0x8, RZ, 0xfc, !PT ;  /* 0x000000081a1a2812 */ /* 0x000fe200078efcff */
[----:B------:R-:W-:Y:S01]  /*31c10*/  IMAD.MOV.U32 R0, RZ, RZ, R14 ;  /* 0x000000ffff007224 */ /* 0x000fe200078e000e */
[C---:B------:R-:W-:Y:S02]  /*31c20*/  ISETP.GE.AND P6, PT, R7.reuse, 0x71, PT ;  /* 0x000000710700780c */ /* 0x040fe40003fc6270 */
[----:B------:R-:W-:Y:S02]  /*31c30*/  LOP3.LUT R26, R26, 0xffffffbf, RZ, 0xc0, !PT ;  /* 0xffffffbf1a1a7812 */ /* 0x000fe400078ec0ff */
[----:B------:R-:W-:-:S09]  /*31c40*/  ISETP.GE.AND P2, PT, R7, 0x61, PT ;  /* 0x000000610700780c */ /* 0x000fd20003f46270 */
[----:B------:R-:W-:-:S05]  /*31c50*/  @P6 LOP3.LUT R26, R26, 0x40, RZ, 0xfc, !PT ;  /* 0x000000401a1a6812 */ /* 0x000fca00078efcff */
[----:B------:R0:W-:Y:S01]  /*31c60*/  STL [R1], R26 ;  /* 0x0000001a01007387 */ /* 0x0001e20000100800 */
[----:B------:R-:W-:Y:S05]  /*31c70*/  BRA `(.L_x_1097) ;  /* 0xffffff4400d07947 */ /* 0x000fea000383ffff */
.L_x_762:
[----:B--2---:R2:W3:Y:S02]  /*31c80*/  SYNCS.PHASECHK.TRANS64.TRYWAIT P0, [R6+URZ+0x38840], R23 ;  /* 0x03884017060075a7 */ /* 0x0044e4000800017f */
[----:B---3--:R-:W-:Y:S05]  /*31c90*/  @!P0 NANOSLEEP.SYNCS 0x989680 ;  /* 0x009896800000895d */ /* 0x008fea0003900000 */
[----:B------:R-:W3:Y:S02]  /*31ca0*/  @!P0 SYNCS.PHASECHK.TRANS64 P0, [R6+URZ+0x38840], R23 ;  /* 0x03884017060085a7 */ /* 0x000ee4000800007f */
[----:B---3--:R-:W-:Y:S05]  /*31cb0*/  @!P0 BRA `(.L_x_762) ;  /* 0xfffffffc00f08947 */ /* 0x008fea000383ffff */
[----:B------:R-:W-:Y:S05]  /*31cc0*/  BRA `(.L_x_1098) ;  /* 0xffffff48002c7947 */ /* 0x000fea000383ffff */
.L_x_763:
[----:B------:R-:W-:Y:S01]  /*31cd0*/  BSSY B0, `(.L_x_1099) ;  /* 0x0000008000007945 */ /* 0x000fe20003800000 */
[----:B------:R-:W-:Y:S01]  /*31ce0*/  IMAD.MOV.U32 R13, RZ, RZ, R0 ;  /* 0x000000ffff0d7224 */ /* 0x000fe200078e0000 */
[----:B------:R-:W-:Y:S01]  /*31cf0*/  MOV R12, RZ ;  /* 0x000000ff000c7202 */ /* 0x000fe20000000f00 */
[----:B------:R-:W-:Y:S02]  /*31d00*/  IMAD.MOV.U32 R11, RZ, RZ, 0x181f ;  /* 0x0000181fff0b7424 */ /* 0x000fe400078e00ff */
[----:B------:R-:W-:-:S07]  /*31d10*/  IMAD.MOV.U32 R15, RZ, RZ, -0x1 ;  /* 0xffffffffff0f7424 */ /* 0x000fce00078e00ff */
[----:B-12--5:R-:W-:Y:S05]  /*31d20*/  WARPSYNC.COLLECTIVE R15, `(.L_x_1100) ;  /* 0x000000000f087348 */ /* 0x026fea0003c00000 */
[----:B------:R0:W3:Y:S02]  /*31d30*/  SHFL.IDX P6, R14, R13, R12, R11 ;  /* 0x0000000c0d0e7389 */ /* 0x0000e400000c000b */
[----:B0123-5:R-:W-:Y:S01]  /*31d40*/  ENDCOLLECTIVE ;  /* 0x000000000000791b */ /* 0x02ffe20003800000 */
.L_x_1100:
[----:B------:R-:W-:Y:S05]  /*31d50*/  BSYNC B0 ;  /* 0x0000000000007941 */ /* 0x000fea0003800000 */
.L_x_1099:
        /* <DEDUP_REMOVED lines=8> */
.L_x_1101:
[----:B------:R-:W-:Y:S02]  /*31de0*/  IMAD.MOV.U32 R13, RZ, RZ, R0 ;  /* 0x000000ffff0d7224 */ /* 0x000fe400078e0000 */
[----:B------:R-:W-:Y:S01]  /*31df0*/  IMAD.MOV.U32 R12, RZ, RZ, 0x1 ;  /* 0x00000001ff0c7424 */ /* 0x000fe200078e00ff */
[----:B------:R-:W-:Y:S02]  /*31e00*/  LOP3.LUT P6, RZ, R10, 0x20, RZ, 0xc0, !PT ;  /* 0x000000200aff7812 */ /* 0x000fe400078cc0ff */
[----:B------:R-:W-:-:S11]  /*31e10*/  MOV R3, R14 ;  /* 0x0000000e00037202 */ /* 0x000fd60000000f00 */
        /* <DEDUP_REMOVED lines=14> */
.L_x_1102:
[----:B------:R-:W-:Y:S01]  /*31f00*/  IMAD.MOV.U32 R13, RZ, RZ, R4 ;  /* 0x000000ffff0d7224 */ /* 0x000fe200078e0004 */
[----:B------:R-:W-:-:S07]  /*31f10*/  MOV R2, R14 ;  /* 0x0000000e00027202 */ /* 0x000fce0000000f00 */
[----:B------:R-:W-:Y:S05]  /*31f20*/  WARPSYNC.COLLECTIVE R15, `(.L_x_1103) ;  /* 0x000000000f087348 */ /* 0x000fea0003c00000 */
[----:B------:R0:W1:Y:S02]  /*31f30*/  SHFL.IDX P6, R14, R13, R12, R11 ;  /* 0x0000000c0d0e7389 */ /* 0x00006400000c000b */
[----:B01----:R-:W-:Y:S01]  /*31f40*/  ENDCOLLECTIVE ;  /* 0x000000000000791b */ /* 0x003fe20003800000 */
.L_x_1103:
[----:B------:R-:W-:Y:S01]  /*31f50*/  MOV R13, R0 ;  /* 0x00000000000d7202 */ /* 0x000fe20000000f00 */
        /* <DEDUP_REMOVED lines=17> */
.L_x_1104:
[----:B------:R-:W-:Y:S02]  /*32070*/  IMAD.MOV.U32 R13, RZ, RZ, R4 ;  /* 0x000000ffff0d7224 */ /* 0x000fe400078e0004 */
[----:B------:R-:W-:-:S07]  /*32080*/  IMAD.MOV.U32 R2, RZ, RZ, R14 ;  /* 0x000000ffff027224 */ /* 0x000fce00078e000e */
[----:B------:R-:W-:Y:S05]  /*32090*/  WARPSYNC.COLLECTIVE R15, `(.L_x_1105) ;  /* 0x000000000f087348 */ /* 0x000fea0003c00000 */
[----:B------:R0:W1:Y:S02]  /*320a0*/  SHFL.IDX P6, R14, R13, R12, R11 ;  /* 0x0000000c0d0e7389 */ /* 0x00006400000c000b */
[----:B01----:R-:W-:Y:S01]  /*320b0*/  ENDCOLLECTIVE ;  /* 0x000000000000791b */ /* 0x003fe20003800000 */
.L_x_1105:
        /* <DEDUP_REMOVED lines=18> */
.L_x_1106:
[----:B------:R-:W-:Y:S01]  /*321e0*/  IMAD.MOV.U32 R13, RZ, RZ, R4 ;  /* 0x000000ffff0d7224 */ /* 0x000fe200078e0004 */
[----:B------:R-:W-:-:S07]  /*321f0*/  MOV R2, R14 ;  /* 0x0000000e00027202 */ /* 0x000fce0000000f00 */
[----:B------:R-:W-:Y:S05]  /*32200*/  WARPSYNC.COLLECTIVE R15, `(.L_x_1107) ;  /* 0x000000000f087348 */ /* 0x000fea0003c00000 */
[----:B------:R0:W1:Y:S02]  /*32210*/  SHFL.IDX P6, R14, R13, R12, R11 ;  /* 0x0000000c0d0e7389 */ /* 0x00006400000c000b */
[----:B01----:R-:W-:Y:S01]  /*32220*/  ENDCOLLECTIVE ;  /* 0x000000000000791b */ /* 0x003fe20003800000 */
.L_x_1107:
[----:B------:R-:W-:Y:S01]  /*32230*/  MOV R13, R0 ;  /* 0x00000000000d7202 */ /* 0x000fe20000000f00 */
        /* <DEDUP_REMOVED lines=15> */
.L_x_1108:
        /* <DEDUP_REMOVED lines=10> */
.L_x_1109:
[----:B------:R-:W-:Y:S02]  /*323d0*/  IMAD.MOV.U32 R13, RZ, RZ, R0 ;  /* 0x000000ffff0d7224 */ /* 0x000fe400078e0000 */
[----:B------:R-:W-:Y:S01]  /*323e0*/  IMAD.MOV.U32 R12, RZ, RZ, 0x5 ;  /* 0x00000005ff0c7424 */ /* 0x000fe200078e00ff */
[----:B------:R-:W-:-:S07]  /*323f0*/  MOV R3, R14 ;  /* 0x0000000e00037202 */ /* 0x000fce0000000f00 */
[----:B------:R-:W-:Y:S05]  /*32400*/  WARPSYNC.COLLECTIVE R15, `(.L_x_1110) ;  /* 0x000000000f087348 */ /* 0x000fea0003c00000 */
[----:B------:R0:W1:Y:S02]  /*32410*/  SHFL.IDX P6, R14, R13, R12, R11 ;  /* 0x0000000c0d0e7389 */ /* 0x00006400000c000b */
[----:B01----:R-:W-:Y:S01]  /*32420*/  ENDCOLLECTIVE ;  /* 0x000000000000791b */ /* 0x003fe20003800000 */
.L_x_1110:
        /* <DEDUP_REMOVED lines=11> */
[----:B0-----:R-:W-:-:S07]  /*324e0*/  MOV R2, R14 ;  /* 0x0000000e00027202 */ /* 0x001fce0000000f00 */
[----:B------:R-:W-:Y:S05]  /*324f0*/  WARPSYNC.COLLECTIVE R15, `(.L_x_1111) ;  /* 0x000000000f087348 */ /* 0x000fea0003c00000 */
[----:B------:R0:W1:Y:S02]  /*32500*/  SHFL.IDX P6, R14, R13, R12, R11 ;  /* 0x0000000c0d0e7389 */ /* 0x00006400000c000b */
[----:B01----:R-:W-:Y:S01]  /*32510*/  ENDCOLLECTIVE ;  /* 0x000000000000791b */ /* 0x003fe20003800000 */
.L_x_1111:
[----:B------:R-:W-:Y:S01]  /*32520*/  MOV R13, R0 ;  /* 0x00000000000d7202 */ /* 0x000fe20000000f00 */
[----:B------:R-:W-:Y:S02]  /*32530*/  IMAD.MOV.U32 R12, RZ, RZ, 0x6 ;  /* 0x00000006ff0c7424 */ /* 0x000fe400078e00ff */
[----:B------:R-:W-:-:S07]  /*32540*/  IMAD.MOV.U32 R3, RZ, RZ, R14 ;  /* 0x000000ffff037224 */ /* 0x000fce00078e000e */
[----:B------:R-:W-:Y:S05]  /*32550*/  WARPSYNC.COLLECTIVE R15, `(.L_x_1112) ;  /* 0x000000000f087348 */ /* 0x000fea0003c00000 */
[----:B------:R0:W1:Y:S02]  /*32560*/  SHFL.IDX P6, R14, R13, R12, R11 ;  /* 0x0000000c0d0e7389 */ /* 0x00006400000c000b */
[----:B01----:R-:W-:Y:S01]  /*32570*/  ENDCOLLECTIVE ;  /* 0x000000000000791b */ /* 0x003fe20003800000 */
.L_x_1112:
        /* <DEDUP_REMOVED lines=15> */
.L_x_1113:
[----:B------:R-:W-:Y:S02]  /*32670*/  IMAD.MOV.U32 R13, RZ, RZ, R0 ;  /* 0x000000ffff0d7224 */ /* 0x000fe400078e0000 */
[----:B------:R-:W-:Y:S01]  /*32680*/  IMAD.MOV.U32 R12, RZ, RZ, 0x7 ;  /* 0x00000007ff0c7424 */ /* 0x000fe200078e00ff */
[----:B------:R-:W-:-:S07]  /*32690*/  MOV R3, R14 ;  /* 0x0000000e00037202 */ /* 0x000fce0000000f00 */
[----:B------:R-:W-:Y:S05]  /*326a0*/  WARPSYNC.COLLECTIVE R15, `(.L_x_1114) ;  /* 0x000000000f087348 */ /* 0x000fea0003c00000 */
[----:B------:R0:W1:Y:S02]  /*326b0*/  SHFL.IDX P6, R14, R13, R12, R11 ;  /* 0x0000000c0d0e7389 */ /* 0x00006400000c000b */
[----:B01----:R-:W-:Y:S01]  /*326c0*/  ENDCOLLECTIVE ;  /* 0x000000000000791b */ /* 0x003fe20003800000 */
.L_x_1114:
[----:B------:R-:W-:-:S05]  /*326d0*/  @P2 IADD3 R3, P0, R31, R3, RZ ;  /* 0x000000031f032210 */ /* 0x000fca0007f1e0ff */
[----:B------:R-:W-:-:S05]  /*326e0*/  @P2 IMAD.X R2, RZ, RZ, R2, P0 ;  /* 0x000000ffff022224 */ /* 0x000fca00000e0602 */
[----:B------:R-:W-:Y:S01]  /*326f0*/  @P2 LOP3.LUT R3, R3, R2, RZ, 0x3c, !PT ;  /* 0x0000000203032212 */ /* 0x000fe200078e3cff */
[----:B------:R-:W-:-:S03]  /*32700*/  IMAD.MOV.U32 R13, RZ, RZ, R4 ;  /* 0x000000ffff0d7224 */ /* 0x000fc600078e0004 */
[----:B------:R-:W-:-:S04]  /*32710*/  @P2 LOP3.LUT R2, R3, R2, RZ, 0x3c, !PT ;  /* 0x0000000203022212 */ /* 0x000fc800078e3cff */
[----:B------:R-:W-:Y:S02]  /*32720*/  @P2 LOP3.LUT R3, R3, R2, RZ, 0x3c, !PT ;  /* 0x0000000203032212 */ /* 0x000fe400078e3cff */
[----:B------:R-:W-:-:S03]  /*32730*/  MOV R0, R14 ;  /* 0x0000000e00007202 */ /* 0x000fc60000000f00 */
[----:B------:R-:W-:Y:S01]  /*32740*/  @!PT LDS RZ, [RZ] ;  /* 0x00000000fffff984 */ /* 0x000fe20000000800 */
[----:B------:R-:W-:Y:S01]  /*32750*/  @!PT LDS RZ, [RZ] ;  /* 0x00000000fffff984 */ /* 0x000fe20000000800 */
[----:B------:R-:W-:Y:S01]  /*32760*/  @!PT LDS RZ, [RZ] ;  /* 0x00000000fffff984 */ /* 0x000fe20000000800 */
[----:B------:R0:W-:Y:S04]  /*32770*/  @P2 LDGSTS.E.BYPASS.LTC128B.128 [R5+0x2b400], desc[UR36][R2.64], !P5 ;  /* 0x2b40000002052fae */ /* 0x0001e8000e901d64 */
[----:B0-----:R-:W-:Y:S05]  /*32780*/  WARPSYNC.COLLECTIVE R15, `(.L_x_1115) ;  /* 0x000000000f087348 */ /* 0x001fea0003c00000 */
[----:B------:R1:W2:Y:S02]  /*32790*/  SHFL.IDX P6, R14, R13, R12, R11 ;  /* 0x0000000c0d0e7389 */ /* 0x0002a400000c000b */
[----:B012---:R-:W-:Y:S01]  /*327a0*/  ENDCOLLECTIVE ;  /* 0x000000000000791b */ /* 0x007fe20003800000 */
.L_x_1115:
[----:B------:R-:W-:Y:S01]  /*327b0*/  @!PT LDS RZ, [RZ] ;  /* 0x00000000fffff984 */ /* 0x000fe20000000800 */
[----:B------:R-:W-:Y:S01]  /*327c0*/  @!PT LDS RZ, [RZ] ;  /* 0x00000000fffff984 */ /* 0x000fe20000000800 */
[----:B------:R-:W-:Y:S01]  /*327d0*/  @!PT LDS RZ, [RZ] ;  /* 0x00000000fffff984 */ /* 0x000fe20000000800 */
[----:B------:R1:W-:Y:S01]  /*327e0*/  @P2 LDGSTS.E.BYPASS.LTC128B.128 [R5+0x2f400], desc[UR36][R2.64+0x80], !P1 ;  /* 0x2f40008002052fae */ /* 0x0003e2000c901d64 */
[----:B------:R-:W-:Y:S01]  /*327f0*/  IMAD.MOV.U32 R4, RZ, RZ, R14 ;  /* 0x000000ffff047224 */ /* 0x000fe200078e000e */
[----:B------:R-:W-:Y:S06]  /*32800*/  BRA `(.L_x_1116) ;  /* 0xffffff4000fc7947 */ /* 0x000fec000383ffff */
.L_x_768:
[----:B------:R-:W-:Y:S01]  /*32810*/  IMAD.MOV.U32 R13, RZ, RZ, R5 ;  /* 0x000000ffff0d7224 */ /* 0x000fe200078e0005 */
[----:B------:R-:W-:Y:S01]  /*32820*/  MOV R12, RZ ;  /* 0x000000ff000c7202 */ /* 0x000fe20000000f00 */
[----:B------:R-:W-:Y:S02]  /*32830*/  IMAD.MOV.U32 R11, RZ, RZ, 0x181f ;  /* 0x0000181fff0b7424 */ /* 0x000fe400078e00ff */
[----:B------:R-:W-:Y:S02]  /*32840*/  IMAD.MOV.U32 R15, RZ, RZ, -0x1 ;  /* 0xffffffffff0f7424 */ /* 0x000fe400078e00ff */
[----:B-----5:R-:W-:Y:S02]  /*32850*/  IMAD R6, R20, R8, RZ ;  /* 0x0000000814067224 */ /* 0x020fe400078e02ff */
[----:B------:R-:W-:-:S07]  /*32860*/  IMAD.IADD R4, R10, 0x1, R4 ;  /* 0x000000010a047824 */ /* 0x000fce00078e0204 */
[----:B------:R-:W-:Y:S05]  /*32870*/  WARPSYNC.COLLECTIVE R15, `(.L_x_1117) ;  /* 0x000000000f087348 */ /* 0x000fea0003c00000 */
[----:B------:R0:W1:Y:S02]  /*32880*/  SHFL.IDX P6, R14, R13, R12, R11 ;  /* 0x0000000c0d0e7389 */ /* 0x00006400000c000b */
[----:B01----:R-:W-:Y:S01]  /*32890*/  ENDCOLLECTIVE ;  /* 0x000000000000791b */ /* 0x003fe20003800000 */
.L_x_1117:
[C---:B------:R-:W-:Y:S02]  /*328a0*/  ISETP.GE.AND P3, PT, R4.reuse, R6, PT ;  /* 0x000000060400720c */ /* 0x040fe40003f66270 */
[----:B------:R-:W-:Y:S02]  /*328b0*/  IADD3 R7, R4, 0x60, RZ ;  /* 0x0000006004077810 */ /* 0x000fe40007ffe0ff */
[----:B------:R-:W-:Y:S01]  /*328c0*/  MOV R13, R0 ;  /* 0x00000000000d7202 */ /* 0x000fe20000000f00 */
[----:B------:R-:W-:-:S08]  /*328d0*/  IMAD.MOV.U32 R2, RZ, RZ, R14 ;  /* 0x000000ffff027224 */ /* 0x000fd000078e000e */
[----:B------:R-:W-:Y:S05]  /*328e0*/  WARPSYNC.COLLECTIVE R15, `(.L_x_1118) ;  /* 0x000000000f087348 */ /* 0x000fea0003c00000 */
[----:B------:R0:W1:Y:S02]  /*328f0*/  SHFL.IDX P6, R14, R13, R12, R11 ;  /* 0x0000000c0d0e7389 */ /* 0x00006400000c000b */
[----:B01----:R-:W-:Y:S01]  /*32900*/  ENDCOLLECTIVE ;  /* 0x000000000000791b */ /* 0x003fe20003800000 */
.L_x_1118:
[----:B------:R-:W-:Y:S02]  /*32910*/  IMAD.MOV.U32 R13, RZ, RZ, R5 ;  /* 0x000000ffff0d7224 */ /* 0x000fe400078e0005 */
[----:B------:R-:W-:Y:S02]  /*32920*/  IMAD.MOV.U32 R12, RZ, RZ, 0x1 ;  /* 0x00000001ff0c7424 */ /* 0x000fe400078e00ff */
[----:B------:R-:W-:-:S07]  /*32930*/  IMAD.MOV.U32 R3, RZ, RZ, R14 ;  /* 0x000000ffff037224 */ /* 0x000fce00078e000e */
[----:B------:R-:W-:Y:S05]  /*32940*/  WARPSYNC.COLLECTIVE R15, `(.L_x_1119) ;  /* 0x000000000f087348 */ /* 0x000fea0003c00000 */
[----:B------:R0:W1:Y:S02]  /*32950*/  SHFL.IDX P6, R14, R13, R12, R11 ;  /* 0x0000000c0d0e7389 */ /* 0x00006400000c000b */
[----:B01----:R-:W-:Y:S01]  /*32960*/  ENDCOLLECTIVE ;  /* 0x000000000000791b */ /* 0x003fe20003800000 */
.L_x_1119:
[----:B------:R-:W-:-:S05]  /*32970*/  @!P3 IADD3 R3, P2, R31, R3, RZ ;  /* 0x000000031f03b210 */ /* 0x000fca0007f5e0ff */
[----:B------:R-:W-:-:S05]  /*32980*/  @!P3 IMAD.X R2, RZ, RZ, R2, P2 ;  /* 0x000000ffff02b224 */ /* 0x000fca00010e0602 */
[----:B------:R-:W-:Y:S02]  /*32990*/  @!P3 LOP3.LUT R3, R3, R2, RZ, 0x3c, !PT ;  /* 0x000000020303b212 */ /* 0x000fe400078e3cff */
[----:B------:R-:W-:Y:S02]  /*329a0*/  MOV R13, R0 ;  /* 0x00000000000d7202 */ /* 0x000fe40000000f00 */
[----:B------:R-:W-:-:S04]  /*329b0*/  @!P3 LOP3.LUT R2, R3, R2, RZ, 0x3c, !PT ;  /* 0x000000020302b212 */ /* 0x000fc800078e3cff */
[----:B------:R-:W-:-:S05]  /*329c0*/  @!P3 LOP3.LUT R3, R3, R2, RZ, 0x3c, !PT ;  /* 0x000000020303b212 */ /* 0x000fca00078e3cff */
[----:B------:R-:W-:Y:S01]  /*329d0*/  @!PT LDS RZ, [RZ] ;  /* 0x00000000fffff984 */ /* 0x000fe20000000800 */
[----:B------:R-:W-:Y:S01]  /*329e0*/  @!PT LDS RZ, [RZ] ;  /* 0x00000000fffff984 */ /* 0x000fe20000000800 */
[----:B------:R-:W-:Y:S01]  /*329f0*/  @!PT LDS RZ, [RZ] ;  /* 0x00000000fffff984 */ /* 0x000fe20000000800 */
[----:B------:R-:W-:Y:S04]  /*32a00*/  @!P3 LDGSTS.E.BYPASS.LTC128B.128 [R9+0x20400], desc[UR36][R2.64], !P0 ;  /* 0x204000000209bfae */ /* 0x000fe8000c101d64 */
[----:B------:R0:W-:Y:S02]  /*32a10*/  @!P3 LDGSTS.E.BYPASS.LTC128B.128 [R9+0x24400], desc[UR36][R2.64+0x80], !P1 ;  /* 0x244000800209bfae */ /* 0x0001e4000c901d64 */
[----:B0-----:R-:W-:-:S04]  /*32a20*/  IADD3 R2, R4, 0x10, RZ ;  /* 0x0000001004027810 */ /* 0x001fc80007ffe0ff */
[----:B------:R-:W-:Y:S01]  /*32a30*/  ISETP.GE.AND P3, PT, R2, R6, PT ;  /* 0x000000060200720c */ /* 0x000fe20003f66270 */
[----:B------:R-:W-:-:S12]  /*32a40*/  IMAD.MOV.U32 R2, RZ, RZ, R14 ;  /* 0x000000ffff027224 */ /* 0x000fd800078e000e */
[----:B------:R-:W-:Y:S05]  /*32a50*/  WARPSYNC.COLLECTIVE R15, `(.L_x_1120) ;  /* 0x000000000f087348 */ /* 0x000fea0003c00000 */
[----:B------:R0:W1:Y:S02]  /*32a60*/  SHFL.IDX P6, R14, R13, R12, R11 ;  /* 0x0000000c0d0e7389 */ /* 0x00006400000c000b */
[----:B01----:R-:W-:Y:S01]  /*32a70*/  ENDCOLLECTIVE ;  /* 0x000000000000791b */ /* 0x003fe20003800000 */
.L_x_1120:
[----:B------:R-:W-:Y:S01]  /*32a80*/  MOV R13, R5 ;  /* 0x00000005000d7202 */ /* 0x000fe20000000f00 */
[----:B------:R-:W-:Y:S02]  /*32a90*/  IMAD.MOV.U32 R12, RZ, RZ, 0x2 ;  /* 0x00000002ff0c7424 */ /* 0x000fe400078e00ff */
[----:B------:R-:W-:-:S07]  /*32aa0*/  IMAD.MOV.U32 R3, RZ, RZ, R14 ;  /* 0x000000ffff037224 */ /* 0x000fce00078e000e */
[----:B------:R-:W-:Y:S05]  /*32ab0*/  WARPSYNC.COLLECTIVE R15, `(.L_x_1121) ;  /* 0x000000000f087348 */ /* 0x000fea0003c00000 */
[----:B------:R0:W1:Y:S02]  /*32ac0*/  SHFL.IDX P6, R14, R13, R12, R11 ;  /* 0x0000000c0d0e7389 */ /* 0x00006400000c000b */
[----:B01----:R-:W-:Y:S01]  /*32ad0*/  ENDCOLLECTIVE ;  /* 0x000000000000791b */ /* 0x003fe20003800000 */
.L_x_1121:
        /* <DEDUP_REMOVED lines=10> */
[----:B------:R0:W-:Y:S02]  /*32b80*/  @!P3 LDGSTS.E.BYPASS.LTC128B.128 [R9+0x24c00], desc[UR36][R2.64+0x80], !P1 ;  /* 0x24c000800209bfae */ /* 0x0001e4000c901d64 */
[----:B0-----:R-:W-:-:S05]  /*32b90*/  VIADD R2, R4, 0x20 ;  /* 0x0000002004027836 */ /* 0x001fca0000000000 */
[----:B------:R-:W-:Y:S01]  /*32ba0*/  ISETP.GE.AND P3, PT, R2, R6, PT ;  /* 0x000000060200720c */ /* 0x000fe20003f66270 */
[----:B------:R-:W-:-:S12]  /*32bb0*/  IMAD.MOV.U32 R2, RZ, RZ, R14 ;  /* 0x000000ffff027224 */ /* 0x000fd800078e000e */
[----:B------:R-:W-:Y:S05]  /*32bc0*/  WARPSYNC.COLLECTIVE R15, `(.L_x_1122) ;  /* 0x000000000f087348 */ /* 0x000fea0003c00000 */
[----:B------:R0:W1:Y:S02]  /*32bd0*/  SHFL.IDX P6, R14, R13, R12, R11 ;  /* 0x0000000c0d0e7389 */ /* 0x00006400000c000b */
[----:B01----:R-:W-:Y:S01]  /*32be0*/  ENDCOLLECTIVE ;  /* 0x000000000000791b */ /* 0x003fe20003800000 */
.L_x_1122:
[----:B------:R-:W-:Y:S01]  /*32bf0*/  IMAD.MOV.U32 R13, RZ, RZ, R5 ;  /* 0x000000ffff0d7224 */ /* 0x000fe200078e0005 */
[----:B------:R-:W-:Y:S02]  /*32c00*/  MOV R12, 0x3 ;  /* 0x00000003000c7802 */ /* 0x000fe40000000f00 */
[----:B------:R-:W-:-:S07]  /*32c10*/  MOV R3, R14 ;  /* 0x0000000e00037202 */ /* 0x000fce0000000f00 */
[----:B------:R-:W-:Y:S05]  /*32c20*/  WARPSYNC.COLLECTIVE R15, `(.L_x_1123) ;  /* 0x000000000f087348 */ /* 0x000fea0003c00000 */
[----:B------:R0:W1:Y:S02]  /*32c30*/  SHFL.IDX P6, R14, R13, R12, R11 ;  /* 0x0000000c0d0e7389 */ /* 0x00006400000c000b */
[----:B01----:R-:W-:Y:S01]  /*32c40*/  ENDCOLLECTIVE ;  /* 0x000000000000791b */ /* 0x003fe20003800000 */
.L_x_1123:
        /* <DEDUP_REMOVED lines=17> */
.L_x_1124:
[----:B------:R-:W-:Y:S02]  /*32d60*/  IMAD.MOV.U32 R13, RZ, RZ, R5 ;  /* 0x000000ffff0d7224 */ /* 0x000fe400078e0005 */
[----:B------:R-:W-:Y:S02]  /*32d70*/  IMAD.MOV.U32 R12, RZ, RZ, 0x4 ;  /* 0x00000004ff0c7424 */ /* 0x000fe400078e00ff */
[----:B------:R-:W-:-:S07]  /*32d80*/  IMAD.MOV.U32 R3, RZ, RZ, R14 ;  /* 0x000000ffff037224 */ /* 0x000fce00078e000e */
[----:B------:R-:W-:Y:S05]  /*32d90*/  WARPSYNC.COLLECTIVE R15, `(.L_x_1125) ;  /* 0x000000000f087348 */ /* 0x000fea0003c00000 */
[----:B------:R0:W1:Y:S02]  /*32da0*/  SHFL.IDX P6, R14, R13, R12, R11 ;  /* 0x0000000c0d0e7389 */ /* 0x00006400000c000b */
[----:B01----:R-:W-:Y:S01]  /*32db0*/  ENDCOLLECTIVE ;  /* 0x000000000000791b */ /* 0x003fe20003800000 */
.L_x_1125:
[----:B------:R-:W-:-:S04]  /*32dc0*/  @!P3 IADD3 R3, P2, R31, R3, RZ ;  /* 0x000000031f03b210 */ /* 0x000fc80007f5e0ff */
[----:B------:R-:W-:-:S04]  /*32dd0*/  @!P3 IADD3.X R2, RZ, R2, RZ, P2, !PT ;  /* 0x00000002ff02b210 */ /* 0x000fc800017fe4ff */
        /* <DEDUP_REMOVED lines=10> */
[----:B------:R-:W-:Y:S02]  /*32e80*/  ISETP.GE.AND P3, PT, R2, R6, PT ;  /* 0x000000060200720c */ /* 0x000fe40003f66270 */
[----:B------:R-:W-:-:S11]  /*32e90*/  MOV R2, R14 ;  /* 0x0000000e00027202 */ /* 0x000fd60000000f00 */
[----:B------:R-:W-:Y:S05]  /*32ea0*/  WARPSYNC.COLLECTIVE R15, `(.L_x_1126) ;  /* 0x000000000f087348 */ /* 0x000fea0003c00000 */
[----:B------:R0:W1:Y:S02]  /*32eb0*/  SHFL.IDX P6, R14, R13, R12, R11 ;  /* 0x0000000c0d0e7389 */ /* 0x00006400000c000b */
[----:B01----:R-:W-:Y:S01]  /*32ec0*/  ENDCOLLECTIVE ;  /* 0x000000000000791b */ /* 0x003fe20003800000 */
.L_x_1126:
[----:B------:R-:W-:Y:S02]  /*32ed0*/  IMAD.MOV.U32 R13, RZ, RZ, R5 ;  /* 0x000000ffff0d7224 */ /* 0x000fe400078e0005 */
[----:B------:R-:W-:Y:S02]  /*32ee0*/  IMAD.MOV.U32 R12, RZ, RZ, 0x5 ;  /* 0x00000005ff0c7424 */ /* 0x000fe400078e00ff */
[----:B------:R-:W-:-:S07]  /*32ef0*/  IMAD.MOV.U32 R3, RZ, RZ, R14 ;  /* 0x000000ffff037224 */ /* 0x000fce00078e000e */
[----:B------:R-:W-:Y:S05]  /*32f00*/  WARPSYNC.COLLECTIVE R15, `(.L_x_1127) ;  /* 0x000000000f087348 */ /* 0x000fea0003c00000 */
[----:B------:R0:W1:Y:S02]  /*32f10*/  SHFL.IDX P6, R14, R13, R12, R11 ;  /* 0x0000000c0d0e7389 */ /* 0x00006400000c000b */
[----:B01----:R-:W-:Y:S01]  /*32f20*/  ENDCOLLECTIVE ;  /* 0x000000000000791b */ /* 0x003fe20003800000 */
.L_x_1127:
        /* <DEDUP_REMOVED lines=17> */
.L_x_1128:
[----:B------:R-:W-:Y:S01]  /*33040*/  IMAD.MOV.U32 R13, RZ, RZ, R5 ;  /* 0x000000ffff0d7224 */ /* 0x000fe200078e0005 */
[----:B------:R-:W-:Y:S01]  /*33050*/  MOV R12, 0x6 ;  /* 0x00000006000c7802 */ /* 0x000fe20000000f00 */
[----:B------:R-:W-:-:S07]  /*33060*/  IMAD.MOV.U32 R3, RZ, RZ, R14 ;  /* 0x000000ffff037224 */ /* 0x000fce00078e000e */
[----:B------:R-:W-:Y:S05]  /*33070*/  WARPSYNC.COLLECTIVE R15, `(.L_x_1129) ;  /* 0x000000000f087348 */ /* 0x000fea0003c00000 */
[----:B------:R0:W1:Y:S02]  /*33080*/  SHFL.IDX P6, R14, R13, R12, R11 ;  /* 0x0000000c0d0e7389 */ /* 0x00006400000c000b */
[----:B01----:R-:W-:Y:S01]  /*33090*/  ENDCOLLECTIVE ;  /* 0x000000000000791b */ /* 0x003fe20003800000 */
.L_x_1129:
        /* <DEDUP_REMOVED lines=16> */
.L_x_1130:
[----:B------:R-:W-:Y:S02]  /*331a0*/  IMAD.MOV.U32 R13, RZ, RZ, R5 ;  /* 0x000000ffff0d7224 */ /* 0x000fe400078e0005 */
[----:B------:R-:W-:Y:S02]  /*331b0*/  IMAD.MOV.U32 R12, RZ, RZ, 0x7 ;  /* 0x00000007ff0c7424 */ /* 0x000fe400078e00ff */
[----:B------:R-:W-:-:S07]  /*331c0*/  IMAD.MOV.U32 R3, RZ, RZ, R14 ;  /* 0x000000ffff037224 */ /* 0x000fce00078e000e */
[----:B------:R-:W-:Y:S05]  /*331d0*/  WARPSYNC.COLLECTIVE R15, `(.L_x_1131) ;  /* 0x000000000f087348 */ /* 0x000fea0003c00000 */
[----:B------:R0:W1:Y:S02]  /*331e0*/  SHFL.IDX P6, R14, R13, R12, R11 ;  /* 0x0000000c0d0e7389 */ /* 0x00006400000c000b */
[----:B01----:R-:W-:Y:S01]  /*331f0*/  ENDCOLLECTIVE ;  /* 0x000000000000791b */ /* 0x003fe20003800000 */
.L_x_1131:
[----:B------:R-:W-:-:S05]  /*33200*/  @!P3 IADD3 R3, P2, R31, R3, RZ ;  /* 0x000000031f03b210 */ /* 0x000fca0007f5e0ff */
[----:B------:R-:W-:-:S05]  /*33210*/  @!P3 IMAD.X R2, RZ, RZ, R2, P2 ;  /* 0x000000ffff02b224 */ /* 0x000fca00010e0602 */
[----:B------:R-:W-:Y:S01]  /*33220*/  @!P3 LOP3.LUT R3, R3, R2, RZ, 0x3c, !PT ;  /* 0x000000020303b212 */ /* 0x000fe200078e3cff */
[----:B------:R-:W-:-:S03]  /*33230*/  IMAD.MOV.U32 R13, RZ, RZ, R0 ;  /* 0x000000ffff0d7224 */ /* 0x000fc600078e0000 */
[----:B------:R-:W-:-:S04]  /*33240*/  @!P3 LOP3.LUT R2, R3, R2, RZ, 0x3c, !PT ;  /* 0x000000020302b212 */ /* 0x000fc800078e3cff */
[----:B------:R-:W-:Y:S02]  /*33250*/  @!P3 LOP3.LUT R3, R3, R2, RZ, 0x3c, !PT ;  /* 0x000000020303b212 */ /* 0x000fe400078e3cff */
[----:B------:R-:W-:-:S07]  /*33260*/  MOV R5, R14 ;  /* 0x0000000e00057202 */ /* 0x000fce0000000f00 */
[----:B------:R-:W-:Y:S05]  /*33270*/  WARPSYNC.COLLECTIVE R15, `(.L_x_1132) ;  /* 0x000000000f087348 */ /* 0x000fea0003c00000 */
[----:B------:R0:W1:Y:S02]  /*33280*/  SHFL.IDX P6, R14, R13, R12, R11 ;  /* 0x0000000c0d0e7389 */ /* 0x00006400000c000b */
[----:B01----:R-:W-:Y:S01]  /*33290*/  ENDCOLLECTIVE ;  /* 0x000000000000791b */ /* 0x003fe20003800000 */
.L_x_1132:
[----:B------:R-:W-:Y:S01]  /*332a0*/  @!PT LDS RZ, [RZ] ;  /* 0x00000000fffff984 */ /* 0x000fe20000000800 */
[----:B------:R-:W-:Y:S01]  /*332b0*/  @!PT LDS RZ, [RZ] ;  /* 0x00000000fffff984 */ /* 0x000fe20000000800 */
[----:B------:R-:W-:Y:S01]  /*332c0*/  @!PT LDS RZ, [RZ] ;  /* 0x00000000fffff984 */ /* 0x000fe20000000800 */
[----:B------:R0:W-:Y:S04]  /*332d0*/  @!P3 LDGSTS.E.BYPASS.LTC128B.128 [R9+0x23400], desc[UR36][R2.64], !P0 ;  /* 0x234000000209bfae */ /* 0x0001e8000c101d64 */
[----:B------:R0:W-:Y:S01]  /*332e0*/  @!P3 LDGSTS.E.BYPASS.LTC128B.128 [R9+0x27400], desc[UR36][R2.64+0x80], !P1 ;  /* 0x274000800209bfae */ /* 0x0001e2000c901d64 */
[----:B------:R-:W-:Y:S01]  /*332f0*/  IMAD.MOV.U32 R0, RZ, RZ, R14 ;  /* 0x000000ffff007224 */ /* 0x000fe200078e000e */
[----:B------:R-:W-:Y:S06]  /*33300*/  BRA `(.L_x_1133) ;  /* 0xffffff4400447947 */ /* 0x000fec000383ffff */
.L_x_773:
[----:B0-----:R0:W1:Y:S02]  /*33310*/  SYNCS.PHASECHK.TRANS64.TRYWAIT P0, [R16+URZ+0x38820], R3 ;  /* 0x03882003100075a7 */ /* 0x001064000800017f */
[----:B-1----:R-:W-:Y:S05]  /*33320*/  @!P0 NANOSLEEP.SYNCS 0x989680 ;  /* 0x009896800000895d */ /* 0x002fea0003900000 */
[----:B------:R-:W1:Y:S02]  /*33330*/  @!P0 SYNCS.PHASECHK.TRANS64 P0, [R16+URZ+0x38820], R3 ;  /* 0x03882003100085a7 */ /* 0x000e64000800007f */
[----:B-1----:R-:W-:Y:S05]  /*33340*/  @!P0 BRA `(.L_x_773) ;  /* 0xfffffffc00f08947 */ /* 0x002fea000383ffff */
[----:B------:R-:W-:Y:S05]  /*33350*/  BRA `(.L_x_1134) ;  /* 0xffffff4400bc7947 */ /* 0x000fea000383ffff */
.L_x_777:
[----:B0-----:R0:W1:Y:S02]  /*33360*/  SYNCS.PHASECHK.TRANS64.TRYWAIT P0, [R0+URZ+0x38880], R22 ;  /* 0x03888016000075a7 */ /* 0x001064000800017f */
[----:B-1----:R-:W-:Y:S05]  /*33370*/  @!P0 NANOSLEEP.SYNCS 0x989680 ;  /* 0x009896800000895d */ /* 0x002fea0003900000 */
[----:B------:R-:W1:Y:S02]  /*33380*/  @!P0 SYNCS.PHASECHK.TRANS64 P0, [R0+URZ+0x38880], R22 ;  /* 0x03888016000085a7 */ /* 0x000e64000800007f */
[----:B-1----:R-:W-:Y:S05]  /*33390*/  @!P0 BRA `(.L_x_777) ;  /* 0xfffffffc00f08947 */ /* 0x002fea000383ffff */
[----:B------:R-:W-:Y:S05]  /*333a0*/  BRA `(.L_x_1135) ;  /* 0xffffff4800687947 */ /* 0x000fea000383ffff */
.L_x_778:
[----:B------:R-:W-:Y:S01]  /*333b0*/  BSSY B0, `(.L_x_1136) ;  /* 0x0000008000007945 */ /* 0x000fe20003800000 */
[----:B------:R-:W-:Y:S01]  /*333c0*/  IMAD.MOV.U32 R13, RZ, RZ, R7 ;  /* 0x000000ffff0d7224 */ /* 0x000fe200078e0007 */
[----:B------:R-:W-:Y:S01]  /*333d0*/  MOV R12, RZ ;  /* 0x000000ff000c7202 */ /* 0x000fe20000000f00 */
[----:B------:R-:W-:Y:S02]  /*333e0*/  IMAD.MOV.U32 R11, RZ, RZ, 0x181f ;  /* 0x0000181fff0b7424 */ /* 0x000fe400078e00ff */
[----:B------:R-:W-:-:S07]  /*333f0*/  IMAD.MOV.U32 R15, RZ, RZ, -0x1 ;  /* 0xffffffffff0f7424 */ /* 0x000fce00078e00ff */
[----:B0-----:R-:W-:Y:S05]  /*33400*/  WARPSYNC.COLLECTIVE R15, `(.L_x_1137) ;  /* 0x000000000f087348 */ /* 0x001fea0003c00000 */
[----:B------:R1:W2:Y:S02]  /*33410*/  SHFL.IDX P6, R14, R13, R12, R11 ;  /* 0x0000000c0d0e7389 */ /* 0x0002a400000c000b */
[----:B012---:R-:W-:Y:S01]  /*33420*/  ENDCOLLECTIVE ;  /* 0x000000000000791b */ /* 0x007fe20003800000 */
.L_x_1137:
[----:B------:R-:W-:Y:S05]  /*33430*/  BSYNC B0 ;  /* 0x0000000000007941 */ /* 0x000fea0003800000 */
.L_x_1136:
[----:B------:R-:W-:Y:S01]  /*33440*/  MOV R13, R8 ;  /* 0x00000008000d7202 */ /* 0x000fe20000000f00 */
        /* <DEDUP_REMOVED lines=8> */
.L_x_1138:
[----:B------:R-:W-:Y:S01]  /*334d0*/  IMAD.MOV.U32 R13, RZ, RZ, R7 ;  /* 0x000000ffff0d7224 */ /* 0x000fe200078e0007 */
[----:B------:R-:W-:Y:S02]  /*334e0*/  MOV R12, 0x1 ;  /* 0x00000001000c7802 */ /* 0x000fe40000000f00 */
[----:B------:R-:W-:-:S07]  /*334f0*/  MOV R2, R14 ;  /* 0x0000000e00027202 */ /* 0x000fce0000000f00 */
[----:B------:R-:W-:Y:S05]  /*33500*/  WARPSYNC.COLLECTIVE R15, `(.L_x_1139) ;  /* 0x000000000f087348 */ /* 0x000fea0003c00000 */
[----:B------:R0:W1:Y:S02]  /*33510*/  SHFL.IDX P6, R14, R13, R12, R11 ;  /* 0x0000000c0d0e7389 */ /* 0x00006400000c000b */
[----:B01----:R-:W-:Y:S01]  /*33520*/  ENDCOLLECTIVE ;  /* 0x000000000000791b */ /* 0x003fe20003800000 */
.L_x_1139:
        /* <DEDUP_REMOVED lines=12> */
.L_x_1140:
[----:B------:R-:W-:Y:S02]  /*335f0*/  IMAD.MOV.U32 R13, RZ, RZ, R7 ;  /* 0x000000ffff0d7224 */ /* 0x000fe400078e0007 */
[----:B------:R-:W-:Y:S02]  /*33600*/  IMAD.MOV.U32 R12, RZ, RZ, 0x2 ;  /* 0x00000002ff0c7424 */ /* 0x000fe400078e00ff */
[----:B------:R-:W-:-:S07]  /*33610*/  IMAD.MOV.U32 R2, RZ, RZ, R14 ;  /* 0x000000ffff027224 */ /* 0x000fce00078e000e */
[----:B------:R-:W-:Y:S05]  /*33620*/  WARPSYNC.COLLECTIVE R15, `(.L_x_1141) ;  /* 0x000000000f087348 */ /* 0x000fea0003c00000 */
[----:B------:R0:W1:Y:S02]  /*33630*/  SHFL.IDX P6, R14, R13, R12, R11 ;  /* 0x0000000c0d0e7389 */ /* 0x00006400000c000b */
[----:B01----:R-:W-:Y:S01]  /*33640*/  ENDCOLLECTIVE ;  /* 0x000000000000791b */ /* 0x003fe20003800000 */
.L_x_1141:
[----:B------:R-:W-:-:S04]  /*33650*/  IADD3 R2, P0, R31, R2, RZ ;  /* 0x000000021f027210 */ /* 0x000fc80007f1e0ff */
[----:B------:R-:W-:-:S05]  /*33660*/  IADD3.X R3, RZ, R3, RZ, P0, !PT ;  /* 0x00000003ff037210 */ /* 0x000fca00007fe4ff */
[----:B------:R-:W-:Y:S01]  /*33670*/  @!PT LDS RZ, [RZ] ;  /* 0x00000000fffff984 */ /* 0x000fe20000000800 */
[----:B------:R-:W-:Y:S01]  /*33680*/  @!PT LDS RZ, [RZ] ;  /* 0x00000000fffff984 */ /* 0x000fe20000000800 */
[----:B------:R-:W-:Y:S01]  /*33690*/  @!PT LDS RZ, [RZ] ;  /* 0x00000000fffff984 */ /* 0x000fe20000000800 */
[----:B------:R-:W-:Y:S01]  /*336a0*/  LDGSTS.E.BYPASS.LTC128B.128 [R4+0x10c00], desc[UR36][R2.64], !P3 ;  /* 0x10c0000002047fae */ /* 0x000fe2000d901d64 */
[----:B------:R-:W-:-:S03]  /*336b0*/  MOV R13, R8 ;  /* 0x00000008000d7202 */ /* 0x000fc60000000f00 */
[----:B------:R0:W-:Y:S02]  /*336c0*/  LDGSTS.E.BYPASS.LTC128B.128 [R4+0x14c00], desc[UR36][R2.64+0x80], !P2 ;  /* 0x14c0008002047fae */ /* 0x0001e4000d101d64 */
[----:B0-----:R-:W-:-:S07]  /*336d0*/  IMAD.MOV.U32 R3, RZ, RZ, R14 ;  /* 0x000000ffff037224 */ /* 0x001fce00078e000e */
[----:B------:R-:W-:Y:S05]  /*336e0*/  WARPSYNC.COLLECTIVE R15, `(.L_x_1142) ;  /* 0x000000000f087348 */ /* 0x000fea0003c00000 */
[----:B------:R0:W1:Y:S02]  /*336f0*/  SHFL.IDX P6, R14, R13, R12, R11 ;  /* 0x0000000c0d0e7389 */ /* 0x00006400000c000b */
[----:B01----:R-:W-:Y:S01]  /*33700*/  ENDCOLLECTIVE ;  /* 0x000000000000791b */ /* 0x003fe20003800000 */
.L_x_1142:
[----:B------:R-:W-:Y:S01]  /*33710*/  IMAD.MOV.U32 R13, RZ, RZ, R7 ;  /* 0x000000ffff0d7224 */ /* 0x000fe200078e0007 */
[----:B------:R-:W-:Y:S01]  /*33720*/  MOV R12, 0x3 ;  /* 0x00000003000c7802 */ /* 0x000fe20000000f00 */
[----:B------:R-:W-:-:S07]  /*33730*/  IMAD.MOV.U32 R2, RZ, RZ, R14 ;  /* 0x000000ffff027224 */ /* 0x000fce00078e000e */
[----:B------:R-:W-:Y:S05]  /*33740*/  WARPSYNC.COLLECTIVE R15, `(.L_x_1143) ;  /* 0x000000000f087348 */ /* 0x000fea0003c00000 */
[----:B------:R0:W1:Y:S02]  /*33750*/  SHFL.IDX P6, R14, R13, R12, R11 ;  /* 0x0000000c0d0e7389 */ /* 0x00006400000c000b */
[----:B01----:R-:W-:Y:S01]  /*33760*/  ENDCOLLECTIVE ;  /* 0x000000000000791b */ /* 0x003fe20003800000 */
.L_x_1143:
        /* <DEDUP_REMOVED lines=12> */
.L_x_1144:
[----:B------:R-:W-:Y:S02]  /*33830*/  IMAD.MOV.U32 R13, RZ, RZ, R7 ;  /* 0x000000ffff0d7224 */ /* 0x000fe400078e0007 */
[----:B------:R-:W-:Y:S02]  /*33840*/  IMAD.MOV.U32 R12, RZ, RZ, 0x4 ;  /* 0x00000004ff0c7424 */ /* 0x000fe400078e00ff */
[----:B------:R-:W-:-:S07]  /*33850*/  IMAD.MOV.U32 R2, RZ, RZ, R14 ;  /* 0x000000ffff027224 */ /* 0x000fce00078e000e */
[----:B------:R-:W-:Y:S05]  /*33860*/  WARPSYNC.COLLECTIVE R15, `(.L_x_1145) ;  /* 0x000000000f087348 */ /* 0x000fea0003c00000 */
[----:B------:R0:W1:Y:S02]  /*33870*/  SHFL.IDX P6, R14, R13, R12, R11 ;  /* 0x0000000c0d0e7389 */ /* 0x00006400000c000b */
[----:B01----:R-:W-:Y:S01]  /*33880*/  ENDCOLLECTIVE ;  /* 0x000000000000791b */ /* 0x003fe20003800000 */
.L_x_1145:
        /* <DEDUP_REMOVED lines=12> */
.L_x_1146:
[----:B------:R-:W-:Y:S01]  /*33950*/  IMAD.MOV.U32 R13, RZ, RZ, R7 ;  /* 0x000000ffff0d7224 */ /* 0x000fe200078e0007 */
[----:B------:R-:W-:Y:S01]  /*33960*/  MOV R12, 0x5 ;  /* 0x00000005000c7802 */ /* 0x000fe20000000f00 */
[----:B------:R-:W-:-:S07]  /*33970*/  IMAD.MOV.U32 R2, RZ, RZ, R14 ;  /* 0x000000ffff027224 */ /* 0x000fce00078e000e */
[----:B------:R-:W-:Y:S05]  /*33980*/  WARPSYNC.COLLECTIVE R15, `(.L_x_1147) ;  /* 0x000000000f087348 */ /* 0x000fea0003c00000 */
[----:B------:R0:W1:Y:S02]  /*33990*/  SHFL.IDX P6, R14, R13, R12, R11 ;  /* 0x0000000c0d0e7389 */ /* 0x00006400000c000b */
[----:B01----:R-:W-:Y:S01]  /*339a0*/  ENDCOLLECTIVE ;  /* 0x000000000000791b */ /* 0x003fe20003800000 */
.L_x_1147:
        /* <DEDUP_REMOVED lines=12> */
.L_x_1148:
[----:B------:R-:W-:Y:S02]  /*33a70*/  IMAD.MOV.U32 R13, RZ, RZ, R7 ;  /* 0x000000ffff0d7224 */ /* 0x000fe400078e0007 */
[----:B------:R-:W-:Y:S02]  /*33a80*/  IMAD.MOV.U32 R12, RZ, RZ, 0x6 ;  /* 0x00000006ff0c7424 */ /* 0x000fe400078e00ff */
[----:B------:R-:W-:-:S07]  /*33a90*/  IMAD.MOV.U32 R2, RZ, RZ, R14 ;  /* 0x000000ffff027224 */ /* 0x000fce00078e000e */
[----:B------:R-:W-:Y:S05]  /*33aa0*/  WARPSYNC.COLLECTIVE R15, `(.L_x_1149) ;  /* 0x000000000f087348 */ /* 0x000fea0003c00000 */
[----:B------:R0:W1:Y:S02]  /*33ab0*/  SHFL.IDX P6, R14, R13, R12, R11 ;  /* 0x0000000c0d0e7389 */ /* 0x00006400000c000b */
[----:B01----:R-:W-:Y:S01]  /*33ac0*/  ENDCOLLECTIVE ;  /* 0x000000000000791b */ /* 0x003fe20003800000 */
.L_x_1149:
        /* <DEDUP_REMOVED lines=12> */
.L_x_1150:
[----:B------:R-:W-:Y:S01]  /*33b90*/  IMAD.MOV.U32 R13, RZ, RZ, R7 ;  /* 0x000000ffff0d7224 */ /* 0x000fe200078e0007 */
[----:B------:R-:W-:Y:S01]  /*33ba0*/  MOV R12, 0x7 ;  /* 0x00000007000c7802 */ /* 0x000fe20000000f00 */
[----:B------:R-:W-:-:S07]  /*33bb0*/  IMAD.MOV.U32 R2, RZ, RZ, R14 ;  /* 0x000000ffff027224 */ /* 0x000fce00078e000e */
[----:B------:R-:W-:Y:S05]  /*33bc0*/  WARPSYNC.COLLECTIVE R15, `(.L_x_1151) ;  /* 0x000000000f087348 */ /* 0x000fea0003c00000 */
[----:B------:R0:W1:Y:S02]  /*33bd0*/  SHFL.IDX P6, R14, R13, R12, R11 ;  /* 0x0000000c0d0e7389 */ /* 0x00006400000c000b */
[----:B01----:R-:W-:Y:S01]  /*33be0*/  ENDCOLLECTIVE ;  /* 0x000000000000791b */ /* 0x003fe20003800000 */
.L_x_1151:
        /* <DEDUP_REMOVED lines=12> */
.L_x_1152:
[----:B------:R-:W-:Y:S01]  /*33cb0*/  IMAD.MOV.U32 R2, RZ, RZ, R14 ;  /* 0x000000ffff027224 */ /* 0x000fe200078e000e */
[----:B------:R-:W-:Y:S06]  /*33cc0*/  BRA `(.L_x_1153) ;  /* 0xffffff44003c7947 */ /* 0x000fec000383ffff */
.L_x_783:
[----:B---3--:R3:W4:Y:S02]  /*33cd0*/  SYNCS.PHASECHK.TRANS64.TRYWAIT P0, [R0+URZ+0x38840], R22 ;  /* 0x03884016000075a7 */ /* 0x008724000800017f */
[----:B----4-:R-:W-:Y:S05]  /*33ce0*/  @!P0 NANOSLEEP.SYNCS 0x989680 ;  /* 0x009896800000895d */ /* 0x010fea0003900000 */
[----:B------:R-:W4:Y:S02]  /*33cf0*/  @!P0 SYNCS.PHASECHK.TRANS64 P0, [R0+URZ+0x38840], R22 ;  /* 0x03884016000085a7 */ /* 0x000f24000800007f */
[----:B----4-:R-:W-:Y:S05]  /*33d00*/  @!P0 BRA `(.L_x_783) ;  /* 0xfffffffc00f08947 */ /* 0x010fea000383ffff */
[----:B------:R-:W-:Y:S05]  /*33d10*/  BRA `(.L_x_1154) ;  /* 0xffffff4400907947 */ /* 0x000fea000383ffff */
.L_x_784:
[----:B------:R-:W-:Y:S01]  /*33d20*/  BSSY B0, `(.L_x_1155) ;  /* 0x0000008000007945 */ /* 0x000fe20003800000 */
[----:B------:R-:W-:Y:S01]  /*33d30*/  MOV R13, R5 ;  /* 0x00000005000d7202 */ /* 0x000fe20000000f00 */
[----:B------:R-:W-:Y:S02]  /*33d40*/  IMAD.MOV.U32 R12, RZ, RZ, RZ ;  /* 0x000000ffff0c7224 */ /* 0x000fe400078e00ff */
[----:B------:R-:W-:Y:S02]  /*33d50*/  IMAD.MOV.U32 R11, RZ, RZ, 0x181f ;  /* 0x0000181fff0b7424 */ /* 0x000fe400078e00ff */
[----:B------:R-:W-:-:S07]  /*33d60*/  IMAD.MOV.U32 R15, RZ, RZ, -0x1 ;  /* 0xffffffffff0f7424 */ /* 0x000fce00078e00ff */
[----:B0-23--:R-:W-:Y:S05]  /*33d70*/  WARPSYNC.COLLECTIVE R15, `(.L_x_1156) ;  /* 0x000000000f087348 */ /* 0x00dfea0003c00000 */
[----:B------:R1:W4:Y:S02]  /*33d80*/  SHFL.IDX P6, R14, R13, R12, R11 ;  /* 0x0000000c0d0e7389 */ /* 0x00032400000c000b */
[----:B01234-:R-:W-:Y:S01]  /*33d90*/  ENDCOLLECTIVE ;  /* 0x000000000000791b */ /* 0x01ffe20003800000 */
.L_x_1156:
[----:B------:R-:W-:Y:S05]  /*33da0*/  BSYNC B0 ;  /* 0x0000000000007941 */ /* 0x000fea0003800000 */
.L_x_1155:
[----:B------:R-:W-:Y:S01]  /*33db0*/  IMAD.MOV.U32 R13, RZ, RZ, R6 ;  /* 0x000000ffff0d7224 */ /* 0x000fe200078e0006 */
[----:B------:R-:W-:Y:S01]  /*33dc0*/  MOV R15, 0xffffffff ;  /* 0xffffffff000f7802 */ /* 0x000fe20000000f00 */
[----:B------:R-:W-:Y:S01]  /*33dd0*/  IMAD.MOV.U32 R12, RZ, RZ, RZ ;  /* 0x000000ffff0c7224 */ /* 0x000fe200078e00ff */
[----:B------:R-:W-:Y:S01]  /*33de0*/  MOV R3, R14 ;  /* 0x0000000e00037202 */ /* 0x000fe20000000f00 */
[----:B------:R-:W-:-:S07]  /*33df0*/  IMAD.MOV.U32 R11, RZ, RZ, 0x181f ;  /* 0x0000181fff0b7424 */ /* 0x000fce00078e00ff */
[----:B------:R-:W-:Y:S05]  /*33e00*/  WARPSYNC.COLLECTIVE R15, `(.L_x_1157) ;  /* 0x000000000f087348 */ /* 0x000fea0003c00000 */
[----:B------:R0:W1:Y:S02]  /*33e10*/  SHFL.IDX P6, R14, R13, R12, R11 ;  /* 0x0000000c0d0e7389 */ /* 0x00006400000c000b */
[----:B01----:R-:W-:Y:S01]  /*33e20*/  ENDCOLLECTIVE ;  /* 0x000000000000791b */ /* 0x003fe20003800000 */
.L_x_1157:
[----:B------:R-:W-:Y:S01]  /*33e30*/  IMAD.MOV.U32 R13, RZ, RZ, R5 ;  /* 0x000000ffff0d7224 */ /* 0x000fe200078e0005 */
[----:B------:R-:W-:Y:S01]  /*33e40*/  MOV R12, 0x1 ;  /* 0x00000001000c7802 */ /* 0x000fe20000000f00 */
[----:B------:R-:W-:-:S07]  /*33e50*/  IMAD.MOV.U32 R2, RZ, RZ, R14 ;  /* 0x000000ffff027224 */ /* 0x000fce00078e000e */
[----:B------:R-:W-:Y:S05]  /*33e60*/  WARPSYNC.COLLECTIVE R15, `(.L_x_1158) ;  /* 0x000000000f087348 */ /* 0x000fea0003c00000 */
[----:B------:R0:W1:Y:S02]  /*33e70*/  SHFL.IDX P6, R14, R13, R12, R11 ;  /* 0x0000000c0d0e7389 */ /* 0x00006400000c000b */
[----:B01----:R-:W-:Y:S01]  /*33e80*/  ENDCOLLECTIVE ;  /* 0x000000000000791b */ /* 0x003fe20003800000 */
.L_x_1158:
        /* <DEDUP_REMOVED lines=12> */
.L_x_1159:
[----:B------:R-:W-:Y:S02]  /*33f50*/  IMAD.MOV.U32 R13, RZ, RZ, R5 ;  /* 0x000000ffff0d7224 */ /* 0x000fe400078e0005 */
[----:B------:R-:W-:Y:S02]  /*33f60*/  IMAD.MOV.U32 R12, RZ, RZ, 0x2 ;  /* 0x00000002ff0c7424 */ /* 0x000fe400078e00ff */
[----:B------:R-:W-:-:S07]  /*33f70*/  IMAD.MOV.U32 R2, RZ, RZ, R14 ;  /* 0x000000ffff027224 */ /* 0x000fce00078e000e */
[----:B------:R-:W-:Y:S05]  /*33f80*/  WARPSYNC.COLLECTIVE R15, `(.L_x_1160) ;  /* 0x000000000f087348 */ /* 0x000fea0003c00000 */
[----:B------:R0:W1:Y:S02]  /*33f90*/  SHFL.IDX P6, R14, R13, R12, R11 ;  /* 0x0000000c0d0e7389 */ /* 0x00006400000c000b */
[----:B01----:R-:W-:Y:S01]  /*33fa0*/  ENDCOLLECTIVE ;  /* 0x000000000000791b */ /* 0x003fe20003800000 */
.L_x_1160:
        /* <DEDUP_REMOVED lines=12> */
.L_x_1161:
[----:B------:R-:W-:Y:S01]  /*34070*/  IMAD.MOV.U32 R13, RZ, RZ, R5 ;  /* 0x000000ffff0d7224 */ /* 0x000fe200078e0005 */
[----:B------:R-:W-:Y:S01]  /*34080*/  MOV R12, 0x3 ;  /* 0x00000003000c7802 */ /* 0x000fe20000000f00 */
[----:B------:R-:W-:-:S07]  /*34090*/  IMAD.MOV.U32 R2, RZ, RZ, R14 ;  /* 0x000000ffff027224 */ /* 0x000fce00078e000e */
[----:B------:R-:W-:Y:S05]  /*340a0*/  WARPSYNC.COLLECTIVE R15, `(.L_x_1162) ;  /* 0x000000000f087348 */ /* 0x000fea0003c00000 */
[----:B------:R0:W1:Y:S02]  /*340b0*/  SHFL.IDX P6, R14, R13, R12, R11 ;  /* 0x0000000c0d0e7389 */ /* 0x00006400000c000b */
[----:B01----:R-:W-:Y:S01]  /*340c0*/  ENDCOLLECTIVE ;  /* 0x000000000000791b */ /* 0x003fe20003800000 */
.L_x_1162:
        /* <DEDUP_REMOVED lines=12> */
.L_x_1163:
[----:B------:R-:W-:Y:S02]  /*34190*/  IMAD.MOV.U32 R13, RZ, RZ, R5 ;  /* 0x000000ffff0d7224 */ /* 0x000fe400078e0005 */
[----:B------:R-:W-:Y:S02]  /*341a0*/  IMAD.MOV.U32 R12, RZ, RZ, 0x4 ;  /* 0x00000004ff0c7424 */ /* 0x000fe400078e00ff */
[----:B------:R-:W-:-:S07]  /*341b0*/  IMAD.MOV.U32 R2, RZ, RZ, R14 ;  /* 0x000000ffff027224 */ /* 0x000fce00078e000e */
[----:B------:R-:W-:Y:S05]  /*341c0*/  WARPSYNC.COLLECTIVE R15, `(.L_x_1164) ;  /* 0x000000000f087348 */ /* 0x000fea0003c00000 */
[----:B------:R0:W1:Y:S02]  /*341d0*/  SHFL.IDX P6, R14, R13, R12, R11 ;  /* 0x0000000c0d0e7389 */ /* 0x00006400000c000b */
[----:B01----:R-:W-:Y:S01]  /*341e0*/  ENDCOLLECTIVE ;  /* 0x000000000000791b */ /* 0x003fe20003800000 */
.L_x_1164:
        /* <DEDUP_REMOVED lines=12> */
.L_x_1165:
[----:B------:R-:W-:Y:S01]  /*342b0*/  IMAD.MOV.U32 R13, RZ, RZ, R5 ;  /* 0x000000ffff0d7224 */ /* 0x000fe200078e0005 */
[----:B------:R-:W-:Y:S01]  /*342c0*/  MOV R12, 0x5 ;  /* 0x00000005000c7802 */ /* 0x000fe20000000f00 */
[----:B------:R-:W-:-:S07]  /*342d0*/  IMAD.MOV.U32 R2, RZ, RZ, R14 ;  /* 0x000000ffff027224 */ /* 0x000fce00078e000e */
[----:B------:R-:W-:Y:S05]  /*342e0*/  WARPSYNC.COLLECTIVE R15, `(.L_x_1166) ;  /* 0x000000000f087348 */ /* 0x000fea0003c00000 */
[----:B------:R0:W1:Y:S02]  /*342f0*/  SHFL.IDX P6, R14, R13, R12, R11 ;  /* 0x0000000c0d0e7389 */ /* 0x00006400000c000b */
[----:B01----:R-:W-:Y:S01]  /*34300*/  ENDCOLLECTIVE ;  /* 0x000000000000791b */ /* 0x003fe20003800000 */
.L_x_1166:
        /* <DEDUP_REMOVED lines=12> */
.L_x_1167:
[----:B------:R-:W-:Y:S02]  /*343d0*/  IMAD.MOV.U32 R13, RZ, RZ, R5 ;  /* 0x000000ffff0d7224 */ /* 0x000fe400078e0005 */
[----:B------:R-:W-:Y:S02]  /*343e0*/  IMAD.MOV.U32 R12, RZ, RZ, 0x6 ;  /* 0x00000006ff0c7424 */ /* 0x000fe400078e00ff */
[----:B------:R-:W-:-:S07]  /*343f0*/  IMAD.MOV.U32 R2, RZ, RZ, R14 ;  /* 0x000000ffff027224 */ /* 0x000fce00078e000e */
[----:B------:R-:W-:Y:S05]  /*34400*/  WARPSYNC.COLLECTIVE R15, `(.L_x_1168) ;  /* 0x000000000f087348 */ /* 0x000fea0003c00000 */
[----:B------:R0:W1:Y:S02]  /*34410*/  SHFL.IDX P6, R14, R13, R12, R11 ;  /* 0x0000000c0d0e7389 */ /* 0x00006400000c000b */
[----:B01----:R-:W-:Y:S01]  /*34420*/  ENDCOLLECTIVE ;  /* 0x000000000000791b */ /* 0x003fe20003800000 */
.L_x_1168:
        /* <DEDUP_REMOVED lines=12> */
.L_x_1169:
[----:B------:R-:W-:Y:S01]  /*344f0*/  IMAD.MOV.U32 R13, RZ, RZ, R5 ;  /* 0x000000ffff0d7224 */ /* 0x000fe200078e0005 */
[----:B------:R-:W-:Y:S01]  /*34500*/  MOV R12, 0x7 ;  /* 0x00000007000c7802 */ /* 0x000fe20000000f00 */
[----:B------:R-:W-:-:S07]  /*34510*/  IMAD.MOV.U32 R2, RZ, RZ, R14 ;  /* 0x000000ffff027224 */ /* 0x000fce00078e000e */
[----:B------:R-:W-:Y:S05]  /*34520*/  WARPSYNC.COLLECTIVE R15, `(.L_x_1170) ;  /* 0x000000000f087348 */ /* 0x000fea0003c00000 */
[----:B------:R0:W1:Y:S02]  /*34530*/  SHFL.IDX P6, R14, R13, R12, R11 ;  /* 0x0000000c0d0e7389 */ /* 0x00006400000c000b */
[----:B01----:R-:W-:Y:S01]  /*34540*/  ENDCOLLECTIVE ;  /* 0x000000000000791b */ /* 0x003fe20003800000 */
.L_x_1170:
        /* <DEDUP_REMOVED lines=12> */
.L_x_1171:
[----:B------:R-:W-:Y:S01]  /*34610*/  IMAD.MOV.U32 R2, RZ, RZ, R14 ;  /* 0x000000ffff027224 */ /* 0x000fe200078e000e */
[----:B------:R-:W-:Y:S06]  /*34620*/  BRA `(.L_x_1172) ;  /* 0xffffff40005c7947 */ /* 0x000fec000383ffff */
.L_x_789:
[----:B0-----:R0:W2:Y:S02]  /*34630*/  SYNCS.PHASECHK.TRANS64.TRYWAIT P2, [R2+URZ+0x38870], R0 ;  /* 0x03887000020075a7 */ /* 0x0010a4000804017f */
[----:B--2---:R-:W-:Y:S05]  /*34640*/  @!P2 NANOSLEEP.SYNCS 0x989680 ;  /* 0x009896800000a95d */ /* 0x004fea0003900000 */
[----:B------:R-:W2:Y:S02]  /*34650*/  @!P2 SYNCS.PHASECHK.TRANS64 P2, [R2+URZ+0x38870], R0 ;  /* 0x038870000200a5a7 */ /* 0x000ea4000804007f */
[----:B--2---:R-:W-:Y:S05]  /*34660*/  @!P2 BRA `(.L_x_789) ;  /* 0xfffffffc00f0a947 */ /* 0x004fea000383ffff */
[----:B------:R-:W-:Y:S05]  /*34670*/  BRA `(.L_x_1173) ;  /* 0xffffff4000c47947 */ /* 0x000fea000383ffff */
.L_x_791:
[----:B0-----:R0:W2:Y:S02]  /*34680*/  SYNCS.PHASECHK.TRANS64.TRYWAIT P2, [R2+URZ+0x38860], R3 ;  /* 0x03886003020075a7 */ /* 0x0010a4000804017f */
[----:B--2---:R-:W-:Y:S05]  /*34690*/  @!P2 NANOSLEEP.SYNCS 0x989680 ;  /* 0x009896800000a95d */ /* 0x004fea0003900000 */
[----:B------:R-:W2:Y:S02]  /*346a0*/  @!P2 SYNCS.PHASECHK.TRANS64 P2, [R2+URZ+0x38860], R3 ;  /* 0x038860030200a5a7 */ /* 0x000ea4000804007f */
[----:B--2---:R-:W-:Y:S05]  /*346b0*/  @!P2 BRA `(.L_x_791) ;  /* 0xfffffffc00f0a947 */ /* 0x004fea000383ffff */
[----:B------:R-:W-:Y:S05]  /*346c0*/  BRA `(.L_x_1174) ;  /* 0xffffff4000d47947 */ /* 0x000fea000383ffff */
.L_x_799:
[----:B0-----:R0:W1:Y:S02]  /*346d0*/  SYNCS.PHASECHK.TRANS64.TRYWAIT P1, [R0+URZ+0x38870], R3 ;  /* 0x03887003000075a7 */ /* 0x001064000802017f */
[----:B-1----:R-:W-:Y:S05]  /*346e0*/  @!P1 NANOSLEEP.SYNCS 0x989680 ;  /* 0x009896800000995d */ /* 0x002fea0003900000 */
[----:B------:R-:W1:Y:S02]  /*346f0*/  @!P1 SYNCS.PHASECHK.TRANS64 P1, [R0+URZ+0x38870], R3 ;  /* 0x03887003000095a7 */ /* 0x000e64000802007f */
[----:B-1----:R-:W-:Y:S05]  /*34700*/  @!P1 BRA `(.L_x_799) ;  /* 0xfffffffc00f09947 */ /* 0x002fea000383ffff */
[----:B------:R-:W-:Y:S05]  /*34710*/  BRA `(.L_x_1175) ;  /* 0xffffff4c00bc7947 */ /* 0x000fea000383ffff */
.L_x_801:
[----:B0-----:R0:W1:Y:S02]  /*34720*/  SYNCS.PHASECHK.TRANS64.TRYWAIT P1, [R0+URZ+0x38860], R3 ;  /* 0x03886003000075a7 */ /* 0x001064000802017f */
[----:B-1----:R-:W-:Y:S05]  /*34730*/  @!P1 NANOSLEEP.SYNCS 0x989680 ;  /* 0x009896800000995d */ /* 0x002fea0003900000 */
[----:B------:R-:W1:Y:S02]  /*34740*/  @!P1 SYNCS.PHASECHK.TRANS64 P1, [R0+URZ+0x38860], R3 ;  /* 0x03886003000095a7 */ /* 0x000e64000802007f */
[----:B-1----:R-:W-:Y:S05]  /*34750*/  @!P1 BRA `(.L_x_801) ;  /* 0xfffffffc00f09947 */ /* 0x002fea000383ffff */
[----:B------:R-:W-:Y:S05]  /*34760*/  BRA `(.L_x_1176) ;  /* 0xffffff4c00c87947 */ /* 0x000fea000383ffff */
.L_x_806:
[----:B------:R-:W-:Y:S01]  /*34770*/  BSSY B0, `(.L_x_1177) ;  /* 0x0000008000007945 */ /* 0x000fe20003800000 */
[----:B------:R-:W-:Y:S01]  /*34780*/  MOV R13, R24 ;  /* 0x00000018000d7202 */ /* 0x000fe20000000f00 */
[----:B------:R-:W-:Y:S02]  /*34790*/  IMAD.MOV.U32 R12, RZ, RZ, RZ ;  /* 0x000000ffff0c7224 */ /* 0x000fe400078e00ff */
[----:B------:R-:W-:Y:S02]  /*347a0*/  IMAD.MOV.U32 R11, RZ, RZ, 0x1f ;  /* 0x0000001fff0b7424 */ /* 0x000fe400078e00ff */
[----:B------:R-:W-:-:S07]  /*347b0*/  IMAD.MOV.U32 R15, RZ, RZ, -0x1 ;  /* 0xffffffffff0f7424 */ /* 0x000fce00078e00ff */
[----:B0-----:R-:W-:Y:S05]  /*347c0*/  WARPSYNC.COLLECTIVE R15, `(.L_x_1178) ;  /* 0x000000000f087348 */ /* 0x001fea0003c00000 */
[----:B------:R1:W2:Y:S02]  /*347d0*/  SHFL.IDX P6, R14, R13, R12, R11 ;  /* 0x0000000c0d0e7389 */ /* 0x0002a400000c000b */
[----:B012---:R-:W-:Y:S01]  /*347e0*/  ENDCOLLECTIVE ;  /* 0x000000000000791b */ /* 0x007fe20003800000 */
.L_x_1178:
[----:B------:R-:W-:Y:S05]  /*347f0*/  BSYNC B0 ;  /* 0x0000000000007941 */ /* 0x000fea0003800000 */
.L_x_1177:
[----:B------:R-:W-:Y:S01]  /*34800*/  IMAD.MOV.U32 R13, RZ, RZ, R24 ;  /* 0x000000ffff0d7224 */ /* 0x000fe200078e0018 */
[----:B------:R-:W-:Y:S01]  /*34810*/  MOV R15, 0xffffffff ;  /* 0xffffffff000f7802 */ /* 0x000fe20000000f00 */
[----:B------:R-:W-:Y:S01]  /*34820*/  IMAD.MOV.U32 R12, RZ, RZ, 0x1 ;  /* 0x00000001ff0c7424 */ /* 0x000fe200078e00ff */
[----:B------:R-:W-:Y:S01]  /*34830*/  MOV R0, R14 ;  /* 0x0000000e00007202 */ /* 0x000fe20000000f00 */
[----:B------:R-:W-:Y:S02]  /*34840*/  IMAD.MOV.U32 R11, RZ, RZ, 0x1f ;  /* 0x0000001fff0b7424 */ /* 0x000fe400078e00ff */
[----:B------:R-:W-:-:S07]  /*34850*/  IMAD.IADD R7, R27, 0x1, R9 ;  /* 0x000000011b077824 */ /* 0x000fce00078e0209 */
[----:B------:R-:W-:Y:S05]  /*34860*/  WARPSYNC.COLLECTIVE R15, `(.L_x_1179) ;  /* 0x000000000f087348 */ /* 0x000fea0003c00000 */
[----:B------:R0:W1:Y:S02]  /*34870*/  SHFL.IDX P6, R14, R13, R12, R11 ;  /* 0x0000000c0d0e7389 */ /* 0x00006400000c000b */
[----:B01----:R-:W-:Y:S01]  /*34880*/  ENDCOLLECTIVE ;  /* 0x000000000000791b */ /* 0x003fe20003800000 */
.L_x_1179:
[----:B------:R-:W-:Y:S02]  /*34890*/  ULDC UR4, c[0x0][0xc3c] ;  /* 0x00030f0000047ab9 */ /* 0x000fe40000000800 */
[----:B------:R-:W-:-:S13]  /*348a0*/  ISETP.GE.OR P1, PT, R7, UR4, !P0 ;  /* 0x0000000407007c0c */ /* 0x000fda000c726670 */
[----:B------:R-:W0:Y:S08]  /*348b0*/  @!P1 LDC.64 R2, c[0x0][0xc80] ;  /* 0x00032000ff029b82 */ /* 0x000e300000000a00 */
[----:B------:R-:W1:Y:S01]  /*348c0*/  @!P1 LDC.64 R4, c[0x0][0xc78] ;  /* 0x00031e00ff049b82 */ /* 0x000e620000000a00 */
[----:B------:R-:W-:Y:S02]  /*348d0*/  IMAD.MOV.U32 R11, RZ, RZ, RZ ;  /* 0x000000ffff0b7224 */ /* 0x000fe400078e00ff */
[----:B------:R-:W-:-:S02]  /*348e0*/  IMAD.MOV.U32 R6, RZ, RZ, R14 ;  /* 0x000000ffff067224 */ /* 0x000fc400078e000e */
[----:B0-----:R-:W-:-:S05]  /*348f0*/  @!P1 IMAD.WIDE R2, R7, 0x4, R2 ;  /* 0x0000000407029825 */ /* 0x001fca00078e0202 */
[----:B------:R1:W2:Y:S02]  /*34900*/  @!P1 LDG.E R8, desc[UR36][R2.64] ;  /* 0x0000002402089981 */ /* 0x0002a4000c1e1900 */
[----:B-1----:R-:W-:-:S05]  /*34910*/  @!P1 IMAD.WIDE R2, R7, 0x4, R4 ;  /* 0x0000000407029825 */ /* 0x002fca00078e0204 */
[----:B------:R-:W3:Y:S01]  /*34920*/  @!P1 LDG.E R5, desc[UR36][R2.64] ;  /* 0x0000002402059981 */ /* 0x000ee2000c1e1900 */
[----:B------:R-:W-:Y:S01]  /*34930*/  IMAD.MOV.U32 R7, RZ, RZ, RZ ;  /* 0x000000ffff077224 */ /* 0x000fe200078e00ff */
[C---:B------:R-:W-:Y:S01]  /*34940*/  ISETP.GE.U32.AND P2, PT, R9.reuse, 0x2, PT ;  /* 0x000000020900780c */ /* 0x040fe20003f46070 */
[----:B------:R-:W-:Y:S01]  /*34950*/  IMAD.MOV.U32 R4, RZ, RZ, RZ ;  /* 0x000000ffff047224 */ /* 0x000fe200078e00ff */
[C---:B------:R-:W-:Y:S02]  /*34960*/  ISETP.GE.U32.AND P3, PT, R9.reuse, 0x4, PT ;  /* 0x000000040900780c */ /* 0x040fe40003f66070 */
[C---:B------:R-:W-:Y:S02]  /*34970*/  ISETP.GE.U32.AND P4, PT, R9.reuse, 0x8, PT ;  /* 0x000000080900780c */ /* 0x040fe40003f86070 */
[----:B------:R-:W-:Y:S02]  /*34980*/  ISETP.GE.U32.AND P5, PT, R9, 0x10, PT ;  /* 0x000000100900780c */ /* 0x000fe40003fa6070 */
[----:B------:R-:W-:-:S02]  /*34990*/  MOV R24, RZ ;  /* 0x000000ff00187202 */ /* 0x000fc40000000f00 */
[----:B--2---:R-:W-:Y:S01]  /*349a0*/  @!P1 MOV R7, R8 ;  /* 0x0000000800079202 */ /* 0x004fe20000000f00 */
[----:B---3--:R-:W-:Y:S01]  /*349b0*/  @!P1 IMAD.MOV.U32 R4, RZ, RZ, R5 ;  /* 0x000000ffff049224 */ /* 0x008fe200078e0005 */
[----:B------:R-:W-:-:S03]  /*349c0*/  ISETP.NE.AND P1, PT, R9, RZ, PT ;  /* 0x000000ff0900720c */ /* 0x000fc60003f25270 */
[----:B------:R-:W-:-:S10]  /*349d0*/  IMAD R13, R4, R7, RZ ;  /* 0x00000007040d7224 */ /* 0x000fd400078e02ff */
[----:B------:R-:W-:Y:S05]  /*349e0*/  WARPSYNC.COLLECTIVE R15, `(.L_x_1180) ;  /* 0x000000000f087348 */ /* 0x000fea0003c00000 */
[----:B------:R0:W1:Y:S02]  /*349f0*/  SHFL.UP P6, R14, R13, R12, R11 ;  /* 0x0400000c0d0e7389 */ /* 0x00006400000c000b */
[----:B01----:R-:W-:Y:S01]  /*34a00*/  ENDCOLLECTIVE ;  /* 0x000000000000791b */ /* 0x003fe20003800000 */
.L_x_1180:
[----:B------:R-:W-:Y:S01]  /*34a10*/  IMAD.MOV.U32 R12, RZ, RZ, 0x2 ;  /* 0x00000002ff0c7424 */ /* 0x000fe200078e00ff */
[----:B------:R-:W-:-:S04]  /*34a20*/  SEL R14, R14, RZ, P1 ;  /* 0x000000ff0e0e7207 */ /* 0x000fc80000800000 */
[----:B------:R-:W-:-:S05]  /*34a30*/  IADD3 R5, R13, R14, RZ ;  /* 0x0000000e0d057210 */ /* 0x000fca0007ffe0ff */
[----:B------:R-:W-:-:S07]  /*34a40*/  IMAD.MOV.U32 R13, RZ, RZ, R5 ;  /* 0x000000ffff0d7224 */ /* 0x000fce00078e0005 */
[----:B------:R-:W-:Y:S05]  /*34a50*/  WARPSYNC.COLLECTIVE R15, `(.L_x_1181) ;  /* 0x000000000f087348 */ /* 0x000fea0003c00000 */
[----:B------:R0:W1:Y:S02]  /*34a60*/  SHFL.UP P6, R14, R13, R12, R11 ;  /* 0x0400000c0d0e7389 */ /* 0x00006400000c000b */
[----:B01----:R-:W-:Y:S01]  /*34a70*/  ENDCOLLECTIVE ;  /* 0x000000000000791b */ /* 0x003fe20003800000 */
.L_x_1181:
[----:B------:R-:W-:Y:S01]  /*34a80*/  IMAD.MOV.U32 R12, RZ, RZ, 0x4 ;  /* 0x00000004ff0c7424 */ /* 0x000fe200078e00ff */
[----:B------:R-:W-:-:S05]  /*34a90*/  SEL R2, R14, RZ, P2 ;  /* 0x000000ff0e027207 */ /* 0x000fca0001000000 */
[----:B------:R-:W-:-:S05]  /*34aa0*/  IMAD.IADD R2, R5, 0x1, R2 ;  /* 0x0000000105027824 */ /* 0x000fca00078e0202 */
[----:B------:R-:W-:-:S07]  /*34ab0*/  MOV R13, R2 ;  /* 0x00000002000d7202 */ /* 0x000fce0000000f00 */
[----:B------:R-:W-:Y:S05]  /*34ac0*/  WARPSYNC.COLLECTIVE R15, `(.L_x_1182) ;  /* 0x000000000f087348 */ /* 0x000fea0003c00000 */
[----:B------:R0:W1:Y:S02]  /*34ad0*/  SHFL.UP P6, R14, R13, R12, R11 ;  /* 0x0400000c0d0e7389 */ /* 0x00006400000c000b */
[----:B01----:R-:W-:Y:S01]  /*34ae0*/  ENDCOLLECTIVE ;  /* 0x000000000000791b */ /* 0x003fe20003800000 */
.L_x_1182:
[----:B------:R-:W-:Y:S02]  /*34af0*/  MOV R12, 0x8 ;  /* 0x00000008000c7802 */ /* 0x000fe40000000f00 */
[----:B------:R-:W-:-:S05]  /*34b00*/  SEL R3, R14, RZ, P3 ;  /* 0x000000ff0e037207 */ /* 0x000fca0001800000 */
[----:B------:R-:W-:-:S04]  /*34b10*/  IMAD.IADD R8, R2, 0x1, R3 ;  /* 0x0000000102087824 */ /* 0x000fc800078e0203 */
[----:B------:R-:W-:-:S07]  /*34b20*/  IMAD.MOV.U32 R13, RZ, RZ, R8 ;  /* 0x000000ffff0d7224 */ /* 0x000fce00078e0008 */
[----:B------:R-:W-:Y:S05]  /*34b30*/  WARPSYNC.COLLECTIVE R15, `(.L_x_1183) ;  /* 0x000000000f087348 */ /* 0x000fea0003c00000 */
[----:B------:R0:W1:Y:S02]  /*34b40*/  SHFL.UP P6, R14, R13, R12, R11 ;  /* 0x0400000c0d0e7389 */ /* 0x00006400000c000b */
[----:B01----:R-:W-:Y:S01]  /*34b50*/  ENDCOLLECTIVE ;  /* 0x000000000000791b */ /* 0x003fe20003800000 */
.L_x_1183:
[----:B------:R-:W-:Y:S01]  /*34b60*/  IMAD.MOV.U32 R12, RZ, RZ, 0x10 ;  /* 0x00000010ff0c7424 */ /* 0x000fe200078e00ff */
[----:B------:R-:W-:-:S05]  /*34b70*/  SEL R5, R14, RZ, P4 ;  /* 0x000000ff0e057207 */ /* 0x000fca0002000000 */
[----:B------:R-:W-:-:S04]  /*34b80*/  IMAD.IADD R5, R8, 0x1, R5 ;  /* 0x0000000108057824 */ /* 0x000fc800078e0205 */
[----:B------:R-:W-:-:S07]  /*34b90*/  IMAD.MOV.U32 R13, RZ, RZ, R5 ;  /* 0x000000ffff0d7224 */ /* 0x000fce00078e0005 */
[----:B------:R-:W-:Y:S05]  /*34ba0*/  WARPSYNC.COLLECTIVE R15, `(.L_x_1184) ;  /* 0x000000000f087348 */ /* 0x000fea0003c00000 */
[----:B------:R0:W1:Y:S02]  /*34bb0*/  SHFL.UP P6, R14, R13, R12, R11 ;  /* 0x0400000c0d0e7389 */ /* 0x00006400000c000b */
[----:B01----:R-:W-:Y:S01]  /*34bc0*/  ENDCOLLECTIVE ;  /* 0x000000000000791b */ /* 0x003fe20003800000 */
.L_x_1184:
[----:B------:R-:W-:Y:S02]  /*34bd0*/  IMAD.MOV.U32 R12, RZ, RZ, 0x1f ;  /* 0x0000001fff0c7424 */ /* 0x000fe400078e00ff */
[----:B------:R-:W-:Y:S01]  /*34be0*/  IMAD.MOV.U32 R11, RZ, RZ, 0x1f ;  /* 0x0000001fff0b7424 */ /* 0x000fe200078e00ff */
[----:B------:R-:W-:-:S04]  /*34bf0*/  SEL R14, R14, RZ, P5 ;  /* 0x000000ff0e0e7207 */ /* 0x000fc80002800000 */
[----:B------:R-:W-:-:S05]  /*34c00*/  IADD3 R3, R5, R14, RZ ;  /* 0x0000000e05037210 */ /* 0x000fca0007ffe0ff */
[----:B------:R-:W-:-:S07]  /*34c10*/  IMAD.MOV.U32 R13, RZ, RZ, R3 ;  /* 0x000000ffff0d7224 */ /* 0x000fce00078e0003 */
[----:B------:R-:W-:Y:S05]  /*34c20*/  WARPSYNC.COLLECTIVE R15, `(.L_x_1185) ;  /* 0x000000000f087348 */ /* 0x000fea0003c00000 */
[----:B------:R0:W1:Y:S02]  /*34c30*/  SHFL.IDX P6, R14, R13, R12, R11 ;  /* 0x0000000c0d0e7389 */ /* 0x00006400000c000b */
[----:B01----:R-:W-:Y:S01]  /*34c40*/  ENDCOLLECTIVE ;  /* 0x000000000000791b */ /* 0x003fe20003800000 */
.L_x_1185:
[----:B------:R-:W-:Y:S05]  /*34c50*/  BRA `(.L_x_1186) ;  /* 0xffffff5800047947 */ /* 0x000fea000383ffff */
.L_x_809:
[----:B------:R-:W-:Y:S01]  /*34c60*/  BSSY B0, `(.L_x_1187) ;  /* 0x0000007000007945 */ /* 0x000fe20003800000 */
[----:B------:R-:W-:Y:S02]  /*34c70*/  IMAD.MOV.U32 R12, RZ, RZ, 0x1 ;  /* 0x00000001ff0c7424 */ /* 0x000fe400078e00ff */
[----:B------:R-:W-:Y:S02]  /*34c80*/  IMAD.MOV.U32 R11, RZ, RZ, RZ ;  /* 0x000000ffff0b7224 */ /* 0x000fe400078e00ff */
[----:B------:R-:W-:-:S07]  /*34c90*/  IMAD.MOV.U32 R15, RZ, RZ, -0x1 ;  /* 0xffffffffff0f7424 */ /* 0x000fce00078e00ff */
[----:B------:R-:W-:Y:S05]  /*34ca0*/  WARPSYNC.COLLECTIVE R15, `(.L_x_1188) ;  /* 0x000000000f087348 */ /* 0x000fea0003c00000 */
[----:B------:R0:W1:Y:S02]  /*34cb0*/  SHFL.UP P6, R14, R13, R12, R11 ;  /* 0x0400000c0d0e7389 */ /* 0x00006400000c000b */
[----:B01----:R-:W-:Y:S01]  /*34cc0*/  ENDCOLLECTIVE ;  /* 0x000000000000791b */ /* 0x003fe20003800000 */
.L_x_1188:
[----:B------:R-:W-:Y:S05]  /*34cd0*/  BSYNC B0 ;  /* 0x0000000000007941 */ /* 0x000fea0003800000 */
.L_x_1187:
[----:B------:R-:W-:Y:S01]  /*34ce0*/  SEL R14, R14, RZ, P1 ;  /* 0x000000ff0e0e7207 */ /* 0x000fe20000800000 */
[----:B------:R-:W-:Y:S02]  /*34cf0*/  IMAD.MOV.U32 R12, RZ, RZ, 0x2 ;  /* 0x00000002ff0c7424 */ /* 0x000fe400078e00ff */
[----:B------:R-:W-:Y:S01]  /*34d00*/  IMAD.MOV.U32 R11, RZ, RZ, RZ ;  /* 0x000000ffff0b7224 */ /* 0x000fe200078e00ff */
[----:B------:R-:W-:Y:S01]  /*34d10*/  IADD3 R13, R13, R14, RZ ;  /* 0x0000000e0d0d7210 */ /* 0x000fe20007ffe0ff */
[----:B------:R-:W-:-:S07]  /*34d20*/  IMAD.MOV.U32 R15, RZ, RZ, -0x1 ;  /* 0xffffffffff0f7424 */ /* 0x000fce00078e00ff */
[----:B------:R-:W-:Y:S05]  /*34d30*/  WARPSYNC.COLLECTIVE R15, `(.L_x_1189) ;  /* 0x000000000f087348 */ /* 0x000fea0003c00000 */
[----:B------:R0:W1:Y:S02]  /*34d40*/  SHFL.UP P6, R14, R13, R12, R11 ;  /* 0x0400000c0d0e7389 */ /* 0x00006400000c000b */
[----:B01----:R-:W-:Y:S01]  /*34d50*/  ENDCOLLECTIVE ;  /* 0x000000000000791b */ /* 0x003fe20003800000 */
.L_x_1189:
[----:B------:R-:W-:Y:S01]  /*34d60*/  IMAD.MOV.U32 R12, RZ, RZ, 0x4 ;  /* 0x00000004ff0c7424 */ /* 0x000fe200078e00ff */
[----:B------:R-:W-:-:S04]  /*34d70*/  SEL R2, R14, RZ, P2 ;  /* 0x000000ff0e027207 */ /* 0x000fc80001000000 */
[----:B------:R-:W-:-:S05]  /*34d80*/  IADD3 R2, R13, R2, RZ ;  /* 0x000000020d027210 */ /* 0x000fca0007ffe0ff */
[----:B------:R-:W-:-:S07]  /*34d90*/  IMAD.MOV.U32 R13, RZ, RZ, R2 ;  /* 0x000000ffff0d7224 */ /* 0x000fce00078e0002 */
[----:B------:R-:W-:Y:S05]  /*34da0*/  WARPSYNC.COLLECTIVE R15, `(.L_x_1190) ;  /* 0x000000000f087348 */ /* 0x000fea0003c00000 */
[----:B------:R0:W1:Y:S02]  /*34db0*/  SHFL.UP P6, R14, R13, R12, R11 ;  /* 0x0400000c0d0e7389 */ /* 0x00006400000c000b */
[----:B01----:R-:W-:Y:S01]  /*34dc0*/  ENDCOLLECTIVE ;  /* 0x000000000000791b */ /* 0x003fe20003800000 */
.L_x_1190:
[----:B------:R-:W-:Y:S01]  /*34dd0*/  IMAD.MOV.U32 R12, RZ, RZ, 0x8 ;  /* 0x00000008ff0c7424 */ /* 0x000fe200078e00ff */
[----:B------:R-:W-:-:S05]  /*34de0*/  SEL R5, R14, RZ, P3 ;  /* 0x000000ff0e057207 */ /* 0x000fca0001800000 */
[----:B------:R-:W-:-:S05]  /*34df0*/  IMAD.IADD R5, R2, 0x1, R5 ;  /* 0x0000000102057824 */ /* 0x000fca00078e0205 */
[----:B------:R-:W-:-:S07]  /*34e00*/  MOV R13, R5 ;  /* 0x00000005000d7202 */ /* 0x000fce0000000f00 */
[----:B------:R-:W-:Y:S05]  /*34e10*/  WARPSYNC.COLLECTIVE R15, `(.L_x_1191) ;  /* 0x000000000f087348 */ /* 0x000fea0003c00000 */
[----:B------:R0:W1:Y:S02]  /*34e20*/  SHFL.UP P6, R14, R13, R12, R11 ;  /* 0x0400000c0d0e7389 */ /* 0x00006400000c000b */
[----:B01----:R-:W-:Y:S01]  /*34e30*/  ENDCOLLECTIVE ;  /* 0x000000000000791b */ /* 0x003fe20003800000 */
.L_x_1191:
[----:B------:R-:W-:Y:S02]  /*34e40*/  MOV R12, 0x10 ;  /* 0x00000010000c7802 */ /* 0x000fe40000000f00 */
[----:B------:R-:W-:-:S05]  /*34e50*/  SEL R8, R14, RZ, P4 ;  /* 0x000000ff0e087207 */ /* 0x000fca0002000000 */
[----:B------:R-:W-:-:S04]  /*34e60*/  IMAD.IADD R8, R5, 0x1, R8 ;  /* 0x0000000105087824 */ /* 0x000fc800078e0208 */
[----:B------:R-:W-:-:S07]  /*34e70*/  IMAD.MOV.U32 R13, RZ, RZ, R8 ;  /* 0x000000ffff0d7224 */ /* 0x000fce00078e0008 */
[----:B------:R-:W-:Y:S05]  /*34e80*/  WARPSYNC.COLLECTIVE R15, `(.L_x_1192) ;  /* 0x000000000f087348 */ /* 0x000fea0003c00000 */
[----:B------:R0:W1:Y:S02]  /*34e90*/  SHFL.UP P6, R14, R13, R12, R11 ;  /* 0x0400000c0d0e7389 */ /* 0x00006400000c000b */
[----:B01----:R-:W-:Y:S01]  /*34ea0*/  ENDCOLLECTIVE ;  /* 0x000000000000791b */ /* 0x003fe20003800000 */
.L_x_1192:
[----:B------:R-:W-:Y:S01]  /*34eb0*/  IMAD.MOV.U32 R12, RZ, RZ, 0x1f ;  /* 0x0000001fff0c7424 */ /* 0x000fe200078e00ff */
[----:B------:R-:W-:Y:S02]  /*34ec0*/  MOV R11, 0x1f ;  /* 0x0000001f000b7802 */ /* 0x000fe40000000f00 */
[----:B------:R-:W-:-:S05]  /*34ed0*/  SEL R3, R14, RZ, P5 ;  /* 0x000000ff0e037207 */ /* 0x000fca0002800000 */
[----:B------:R-:W-:-:S04]  /*34ee0*/  IMAD.IADD R3, R8, 0x1, R3 ;  /* 0x0000000108037824 */ /* 0x000fc800078e0203 */
[----:B------:R-:W-:-:S07]  /*34ef0*/  IMAD.MOV.U32 R13, RZ, RZ, R3 ;  /* 0x000000ffff0d7224 */ /* 0x000fce00078e0003 */
[----:B------:R-:W-:Y:S05]  /*34f00*/  WARPSYNC.COLLECTIVE R15, `(.L_x_1193) ;  /* 0x000000000f087348 */ /* 0x000fea0003c00000 */
[----:B------:R0:W1:Y:S02]  /*34f10*/  SHFL.IDX P6, R14, R13, R12, R11 ;  /* 0x0000000c0d0e7389 */ /* 0x00006400000c000b */
[----:B01----:R-:W-:Y:S01]  /*34f20*/  ENDCOLLECTIVE ;  /* 0x000000000000791b */ /* 0x003fe20003800000 */
.L_x_1193:
[----:B------:R-:W-:Y:S05]  /*34f30*/  BRA `(.L_x_1194) ;  /* 0xffffff5400f07947 */ /* 0x000fea000383ffff */
.L_x_811:
[----:B------:R-:W-:Y:S01]  /*34f40*/  BSSY B0, `(.L_x_1195) ;  /* 0x0000006000007945 */ /* 0x000fe20003800000 */
[----:B------:R-:W-:Y:S01]  /*34f50*/  PLOP3.LUT P6, PT, P6, PT, PT, 0x8, 0x0 ;  /* 0x000000000000781c */ /* 0x000fe200037ce170 */
[----:B------:R-:W-:-:S12]  /*34f60*/  IMAD.MOV.U32 R15, RZ, RZ, -0x1 ;  /* 0xffffffffff0f7424 */ /* 0x000fd800078e00ff */
[----:B0-----:R-:W-:Y:S05]  /*34f70*/  WARPSYNC.COLLECTIVE R15, `(.L_x_1196) ;  /* 0x000000000f087348 */ /* 0x001fea0003c00000 */
[----:B------:R-:W-:Y:S01]  /*34f80*/  VOTE.ANY R14, PT, P6 ;  /* 0x00000000000e7806 */ /* 0x000fe200030e0100 */
[----:B0-----:R-:W-:Y:S06]  /*34f90*/  ENDCOLLECTIVE ;  /* 0x000000000000791b */ /* 0x001fec0003800000 */
.L_x_1196:
[----:B------:R-:W-:Y:S05]  /*34fa0*/  BSYNC B0 ;  /* 0x0000000000007941 */ /* 0x000fea0003800000 */
.L_x_1195:
[----:B------:R-:W-:Y:S02]  /*34fb0*/  IMAD.MOV.U32 R8, RZ, RZ, R14 ;  /* 0x000000ffff087224 */ /* 0x000fe400078e000e */
[----:B------:R-:W-:Y:S02]  /*34fc0*/  IMAD.MOV.U32 R13, RZ, RZ, R7 ;  /* 0x000000ffff0d7224 */ /* 0x000fe400078e0007 */
[----:B------:R-:W0:Y:S01]  /*34fd0*/  POPC R5, R8 ;  /* 0x0000000800057309 */ /* 0x000e220000000000 */
[----:B------:R-:W-:Y:S02]  /*34fe0*/  IMAD.MOV.U32 R11, RZ, RZ, 0x1f ;  /* 0x0000001fff0b7424 */ /* 0x000fe400078e00ff */
[----:B------:R-:W-:Y:S01]  /*34ff0*/  IMAD.MOV.U32 R15, RZ, RZ, -0x1 ;  /* 0xffffffffff0f7424 */ /* 0x000fe200078e00ff */
[----:B0-----:R-:W-:-:S07]  /*35000*/  MOV R12, R5 ;  /* 0x00000005000c7202 */ /* 0x001fce0000000f00 */
[----:B------:R-:W-:Y:S05]  /*35010*/  WARPSYNC.COLLECTIVE R15, `(.L_x_1197) ;  /* 0x000000000f087348 */ /* 0x000fea0003c00000 */
[----:B------:R0:W1:Y:S02]  /*35020*/  SHFL.IDX P6, R14, R13, R12, R11 ;  /* 0x0000000c0d0e7389 */ /* 0x00006400000c000b */
[----:B01----:R-:W-:Y:S01]  /*35030*/  ENDCOLLECTIVE ;  /* 0x000000000000791b */ /* 0x003fe20003800000 */
.L_x_1197:
[----:B------:R-:W-:Y:S01]  /*35040*/  MOV R13, R4 ;  /* 0x00000004000d7202 */ /* 0x000fe20000000f00 */
[----:B------:R-:W-:-:S07]  /*35050*/  IMAD.MOV.U32 R7, RZ, RZ, R14 ;  /* 0x000000ffff077224 */ /* 0x000fce00078e000e */
[----:B------:R-:W-:Y:S05]  /*35060*/  WARPSYNC.COLLECTIVE R15, `(.L_x_1198) ;  /* 0x000000000f087348 */ /* 0x000fea0003c00000 */
[----:B------:R0:W1:Y:S02]  /*35070*/  SHFL.IDX P6, R14, R13, R12, R11 ;  /* 0x0000000c0d0e7389 */ /* 0x00006400000c000b */
[----:B01----:R-:W-:Y:S01]  /*35080*/  ENDCOLLECTIVE ;  /* 0x000000000000791b */ /* 0x003fe20003800000 */
.L_x_1198:
[----:B------:R-:W-:Y:S01]  /*35090*/  IMAD.MOV.U32 R4, RZ, RZ, R14 ;  /* 0x000000ffff047224 */ /* 0x000fe200078e000e */
[----:B------:R-:W-:Y:S06]  /*350a0*/  BRA `(.L_x_1199) ;  /* 0xffffff5400d07947 */ /* 0x000fec000383ffff */
.L_x_813:
[----:B------:R-:W-:Y:S01]  /*350b0*/  BSSY B0, `(.L_x_1200) ;  /* 0x0000007000007945 */ /* 0x000fe20003800000 */
[----:B------:R-:W-:Y:S01]  /*350c0*/  IMAD.MOV.U32 R13, RZ, RZ, R3 ;  /* 0x000000ffff0d7224 */ /* 0x000fe200078e0003 */
[----:B------:R-:W-:Y:S01]  /*350d0*/  MOV R15, 0xffffffff ;  /* 0xffffffff000f7802 */ /* 0x000fe20000000f00 */
[----:B------:R-:W-:-:S07]  /*350e0*/  IMAD.MOV.U32 R11, RZ, RZ, 0x1f ;  /* 0x0000001fff0b7424 */ /* 0x000fce00078e00ff */
[----:B0123--:R-:W-:Y:S05]  /*350f0*/  WARPSYNC.COLLECTIVE R15, `(.L_x_1201) ;  /* 0x000000000f087348 */ /* 0x00ffea0003c00000 */
[----:B------:R4:W0:Y:S02]  /*35100*/  SHFL.IDX P6, R14, R13, R12, R11 ;  /* 0x0000000c0d0e7389 */ /* 0x00082400000c000b */
[----:B01234-:R-:W-:Y:S01]  /*35110*/  ENDCOLLECTIVE ;  /* 0x000000000000791b */ /* 0x01ffe20003800000 */
.L_x_1201:
[----:B------:R-:W-:Y:S05]  /*35120*/  BSYNC B0 ;  /* 0x0000000000007941 */ /* 0x000fea0003800000 */
.L_x_1200:
[----:B------:R-:W-:Y:S01]  /*35130*/  IMAD.MOV.U32 R24, RZ, RZ, R14 ;  /* 0x000000ffff187224 */ /* 0x000fe200078e000e */
[----:B------:R-:W-:Y:S06]  /*35140*/  BRA `(.L_x_812) ;  /* 0xffffff5400c07947 */ /* 0x000fec000383ffff */
.L_x_817:
[----:B0-----:R0:W1:Y:S02]  /*35150*/  SYNCS.PHASECHK.TRANS64.TRYWAIT P0, [R4+URZ+0x38820], R0 ;  /* 0x03882000040075a7 */ /* 0x001064000800017f */
[----:B-1----:R-:W-:Y:S05]  /*35160*/  @!P0 NANOSLEEP.SYNCS 0x989680 ;  /* 0x009896800000895d */ /* 0x002fea0003900000 */
[----:B------:R-:W1:Y:S02]  /*35170*/  @!P0 SYNCS.PHASECHK.TRANS64 P0, [R4+URZ+0x38820], R0 ;  /* 0x03882000040085a7 */ /* 0x000e64000800007f */
[----:B-1----:R-:W-:Y:S05]  /*35180*/  @!P0 BRA `(.L_x_817) ;  /* 0xfffffffc00f08947 */ /* 0x002fea000383ffff */
[----:B------:R-:W-:Y:S05]  /*35190*/  BRA `(.L_x_1202) ;  /* 0xffffff5c00207947 */ /* 0x000fea000383ffff */
.L_x_818:
[----:B------:R-:W1:Y:S01]  /*351a0*/  S2R R2, SR_TID.X ;  /* 0x0000000000027919 */ /* 0x000e620000002100 */
[----:B------:R-:W-:Y:S01]  /*351b0*/  BSSY B0, `(.L_x_1203) ;  /* 0x000000a000007945 */ /* 0x000fe20003800000 */
[----:B------:R-:W-:Y:S01]  /*351c0*/  IMAD.MOV.U32 R12, RZ, RZ, RZ ;  /* 0x000000ffff0c7224 */ /* 0x000fe200078e00ff */
[----:B------:R-:W-:Y:S01]  /*351d0*/  MOV R11, 0x1f ;  /* 0x0000001f000b7802 */ /* 0x000fe20000000f00 */
[----:B------:R-:W-:Y:S01]  /*351e0*/  IMAD.MOV.U32 R15, RZ, RZ, -0x1 ;  /* 0xffffffffff0f7424 */ /* 0x000fe200078e00ff */
[----:B-1----:R-:W-:-:S04]  /*351f0*/  SHF.R.U32.HI R2, RZ, 0x5, R2 ;  /* 0x00000005ff027819 */ /* 0x002fc80000011602 */
[----:B------:R-:W-:-:S05]  /*35200*/  LOP3.LUT R2, R2, 0x3, RZ, 0xc0, !PT ;  /* 0x0000000302027812 */ /* 0x000fca00078ec0ff */
[----:B------:R-:W-:-:S07]  /*35210*/  IMAD.MOV.U32 R13, RZ, RZ, R2 ;  /* 0x000000ffff0d7224 */ /* 0x000fce00078e0002 */
[----:B0-----:R-:W-:Y:S05]  /*35220*/  WARPSYNC.COLLECTIVE R15, `(.L_x_1204) ;  /* 0x000000000f087348 */ /* 0x001fea0003c00000 */
[----:B------:R1:W2:Y:S02]  /*35230*/  SHFL.IDX P6, R14, R13, R12, R11 ;  /* 0x0000000c0d0e7389 */ /* 0x0002a400000c000b */
[----:B012---:R-:W-:Y:S01]  /*35240*/  ENDCOLLECTIVE ;  /* 0x000000000000791b */ /* 0x007fe20003800000 */
.L_x_1204:
[----:B------:R-:W-:Y:S05]  /*35250*/  BSYNC B0 ;  /* 0x0000000000007941 */ /* 0x000fea0003800000 */
.L_x_1203:
[----:B------:R-:W-:Y:S05]  /*35260*/  BRA `(.L_x_1205) ;  /* 0xffffff5c00087947 */ /* 0x000fea000383ffff */
.L_x_819:
[----:B------:R-:W-:Y:S01]  /*35270*/  BSSY B0, `(.L_x_1206) ;  /* 0x0000006000007945 */ /* 0x000fe20003800000 */
[----:B------:R-:W-:-:S07]  /*35280*/  IMAD.MOV.U32 R15, RZ, RZ, -0x1 ;  /* 0xffffffffff0f7424 */ /* 0x000fce00078e00ff */
[----:B0-----:R-:W-:Y:S05]  /*35290*/  WARPSYNC.COLLECTIVE R15, `(.L_x_1207) ;  /* 0x000000000f0c7348 */ /* 0x001fea0003c00000 */
[----:B------:R-:W-:Y:S02]  /*352a0*/  ELECT P6, UR62, PT ;  /* 0x00000000003e782f */ /* 0x000fe400038c0000 */
[----:B------:R-:W-:Y:S01]  /*352b0*/  MOV R14, UR62 ;  /* 0x0000003e000e7c02 */ /* 0x000fe20008000f00 */
[----:B0-----:R-:W-:Y:S10]  /*352c0*/  ENDCOLLECTIVE ;  /* 0x000000000000791b */ /* 0x001ff40003800000 */
.L_x_1207:
[----:B------:R-:W-:Y:S05]  /*352d0*/  BSYNC B0 ;  /* 0x0000000000007941 */ /* 0x000fea0003800000 */
.L_x_1206:
[----:B------:R-:W-:Y:S05]  /*352e0*/  BRA `(.L_x_1208) ;  /* 0xffffff5800fc7947 */ /* 0x000fea000383ffff */
.L_x_821:
[----:B0-----:R0:W1:Y:S02]  /*352f0*/  SYNCS.PHASECHK.TRANS64.TRYWAIT P1, [R5+URZ+0x38840], R0 ;  /* 0x03884000050075a7 */ /* 0x001064000802017f */
[----:B-1----:R-:W-:Y:S05]  /*35300*/  @!P1 NANOSLEEP.SYNCS 0x989680 ;  /* 0x009896800000995d */ /* 0x002fea0003900000 */
[----:B------:R-:W1:Y:S02]  /*35310*/  @!P1 SYNCS.PHASECHK.TRANS64 P1, [R5+URZ+0x38840], R0 ;  /* 0x03884000050095a7 */ /* 0x000e64000802007f */
[----:B-1----:R-:W-:Y:S05]  /*35320*/  @!P1 BRA `(.L_x_821) ;  /* 0xfffffffc00f09947 */ /* 0x002fea000383ffff */
[----:B------:R-:W-:Y:S05]  /*35330*/  BRA `(.L_x_1209) ;  /* 0xffffff5c00247947 */ /* 0x000fea000383ffff */
.L_x_823:
[----:B-1----:R1:W2:Y:S02]  /*35340*/  SYNCS.PHASECHK.TRANS64.TRYWAIT P1, [R29+URZ+0x38840], R2 ;  /* 0x038840021d0075a7 */ /* 0x0022a4000802017f */
[----:B--2---:R-:W-:Y:S05]  /*35350*/  @!P1 NANOSLEEP.SYNCS 0x989680 ;  /* 0x009896800000995d */ /* 0x004fea0003900000 */
[----:B------:R-:W2:Y:S02]  /*35360*/  @!P1 SYNCS.PHASECHK.TRANS64 P1, [R29+URZ+0x38840], R2 ;  /* 0x038840021d0095a7 */ /* 0x000ea4000802007f */
[----:B--2---:R-:W-:Y:S05]  /*35370*/  @!P1 BRA `(.L_x_823) ;  /* 0xfffffffc00f09947 */ /* 0x004fea000383ffff */
[----:B------:R-:W-:Y:S05]  /*35380*/  BRA `(.L_x_1210) ;  /* 0xffffff5c00307947 */ /* 0x000fea000383ffff */
.L_x_825:
[----:B--2---:R2:W3:Y:S02]  /*35390*/  SYNCS.PHASECHK.TRANS64.TRYWAIT P1, [R5+URZ+0x38860], R0 ;  /* 0x03886000050075a7 */ /* 0x0044e4000802017f */
[----:B---3--:R-:W-:Y:S05]  /*353a0*/  @!P1 NANOSLEEP.SYNCS 0x989680 ;  /* 0x009896800000995d */ /* 0x008fea0003900000 */
[----:B------:R-:W3:Y:S02]  /*353b0*/  @!P1 SYNCS.PHASECHK.TRANS64 P1, [R5+URZ+0x38860], R0 ;  /* 0x03886000050095a7 */ /* 0x000ee4000802007f */
[----:B---3--:R-:W-:Y:S05]  /*353c0*/  @!P1 BRA `(.L_x_825) ;  /* 0xfffffffc00f09947 */ /* 0x008fea000383ffff */
[----:B------:R-:W-:Y:S05]  /*353d0*/  BRA `(.L_x_1211) ;  /* 0xffffff5c002c7947 */ /* 0x000fea000383ffff */
.L_x_827:
[----:B---3--:R3:W4:Y:S02]  /*353e0*/  SYNCS.PHASECHK.TRANS64.TRYWAIT P1, [R29+URZ+0x38860], R2 ;  /* 0x038860021d0075a7 */ /* 0x008724000802017f */
[----:B----4-:R-:W-:Y:S05]  /*353f0*/  @!P1 NANOSLEEP.SYNCS 0x989680 ;  /* 0x009896800000995d */ /* 0x010fea0003900000 */
[----:B------:R-:W4:Y:S02]  /*35400*/  @!P1 SYNCS.PHASECHK.TRANS64 P1, [R29+URZ+0x38860], R2 ;  /* 0x038860021d0095a7 */ /* 0x000f24000802007f */
[----:B----4-:R-:W-:Y:S05]  /*35410*/  @!P1 BRA `(.L_x_827) ;  /* 0xfffffffc00f09947 */ /* 0x010fea000383ffff */
[----:B------:R-:W-:Y:S05]  /*35420*/  BRA `(.L_x_1212) ;  /* 0xffffff5c00287947 */ /* 0x000fea000383ffff */
.L_x_829:
[----:B----4-:R4:W0:Y:S02]  /*35430*/  SYNCS.PHASECHK.TRANS64.TRYWAIT P1, [R5+URZ+0x38880], R0 ;  /* 0x03888000050075a7 */ /* 0x010824000802017f */
[----:B0-----:R-:W-:Y:S05]  /*35440*/  @!P1 NANOSLEEP.SYNCS 0x989680 ;  /* 0x009896800000995d */ /* 0x001fea0003900000 */
[----:B------:R-:W0:Y:S02]  /*35450*/  @!P1 SYNCS.PHASECHK.TRANS64 P1, [R5+URZ+0x38880], R0 ;  /* 0x03888000050095a7 */ /* 0x000e24000802007f */
[----:B0-----:R-:W-:Y:S05]  /*35460*/  @!P1 BRA `(.L_x_829) ;  /* 0xfffffffc00f09947 */ /* 0x001fea000383ffff */
[----:B------:R-:W-:Y:S05]  /*35470*/  BRA `(.L_x_1213) ;  /* 0xffffff5c00247947 */ /* 0x000fea000383ffff */
.L_x_1214:
        /* <DEDUP_REMOVED lines=16> */
.L_x_16268:


//--------------------- .text._ZN7cutlass13device_kernelIN5flash11enable_sm90INS1_16FlashAttnFwdSm90INS1_25CollectiveMainloopFwdSm90ILi2EN4cute5tupleIJNS5_1CILi1EEES8_S8_EEENS6_IJNS7_ILi128EEENS7_ILi64EEENS7_ILi256EEEEEELi256ENS_12float_e4m3_tEfNS_4arch4Sm90ELb0ELb1ELb1ELb0ELb1ELb0ELb0ELb1ELb0ELb1ELb1ELb0EEENS1_21CollectiveEpilogueFwdINS6_IJSA_SC_SB_EEES9_NS_10bfloat16_tESG_Li256ELb0ELb1ELb1ELb1EEENS1_19SingleTileSchedulerILb0ELb1ELb1ELi128EEEEEEEEEvNT_6ParamsE --------------------------
	.section	.text._ZN7cutlass13device_kernelIN5flash11enable_sm90INS1_16FlashAttnFwdSm90INS1_25CollectiveMainloopFwdSm90ILi2EN4cute5tupleIJNS5_1CILi1EEES8_S8_EEENS6_IJNS7_ILi128EEENS7_ILi64EEENS7_ILi256EEEEEELi256ENS_12float_e4m3_tEfNS_4arch4Sm90ELb0ELb1ELb1ELb0ELb1ELb0ELb0ELb1ELb0ELb1ELb1ELb0EEENS1_21CollectiveEpilogueFwdINS6_IJSA_SC_SB_EEES9_NS_10bfloat16_tESG_Li256ELb0ELb1ELb1ELb1EEENS1_19SingleTileSchedulerILb0ELb1ELb1ELi128EEEEEEEEEvNT_6ParamsE,"ax",@progbits
	.align	128
.text._ZN7cutlass13device_kernelIN5flash11enable_sm90INS1_16FlashAttnFwdSm90INS1_25CollectiveMainloopFwdSm90ILi2EN4cute5tupleIJNS5_1CILi1EEES8_S8_EEENS6_IJNS7_ILi128EEENS7_ILi64EEENS7_ILi256EEEEEELi256ENS_12float_e4m3_tEfNS_4arch4Sm90ELb0ELb1ELb1ELb0ELb1ELb0ELb0ELb1ELb0ELb1ELb1ELb0EEENS1_21CollectiveEpilogueFwdINS6_IJSA_SC_SB_EEES9_NS_10bfloat16_tESG_Li256ELb0ELb1ELb1ELb1EEENS1_19SingleTileSchedulerILb0ELb1ELb1ELi128EEEEEEEEEvNT_6ParamsE:
        .type           _ZN7cutlass13device_kernelIN5flash11enable_sm90INS1_16FlashAttnFwdSm90INS1_25CollectiveMainloopFwdSm90ILi2EN4cute5tupleIJNS5_1CILi1EEES8_S8_EEENS6_IJNS7_ILi128EEENS7_ILi64EEENS7_ILi256EEEEEELi256ENS_12float_e4m3_tEfNS_4arch4Sm90ELb0ELb1ELb1ELb0ELb1ELb0ELb0ELb1ELb0ELb1ELb1ELb0EEENS1_21CollectiveEpilogueFwdINS6_IJSA_SC_SB_EEES9_NS_10bfloat16_tESG_Li256ELb0ELb1ELb1ELb1EEENS1_19SingleTileSchedulerILb0ELb1ELb1ELi128EEEEEEEEEvNT_6ParamsE,@function
        .size           _ZN7cutlass13device_kernelIN5flash11enable_sm90INS1_16FlashAttnFwdSm90INS1_25CollectiveMainloopFwdSm90ILi2EN4cute5tupleIJNS5_1CILi1EEES8_S8_EEENS6_IJNS7_ILi128EEENS7_ILi64EEENS7_ILi256EEEEEELi256ENS_12float_e4m3_tEfNS_4arch4Sm90ELb0ELb1ELb1ELb0ELb1ELb0ELb0ELb1ELb0ELb1ELb1ELb0EEENS1_21CollectiveEpilogueFwdINS6_IJSA_SC_SB_EEES9_NS_10bfloat16_tESG_Li256ELb0ELb1ELb1ELb1EEENS1_19SingleTileSchedulerILb0ELb1ELb1ELi128EEEEEEEEEvNT_6ParamsE,(.L_x_16269 - _ZN7cutlass13device_kernelIN5flash11enable_sm90INS1_16FlashAttnFwdSm90INS1_25CollectiveMainloopFwdSm90ILi2EN4cute5tupleIJNS5_1CILi1EEES8_S8_EEENS6_IJNS7_ILi128EEENS7_ILi64EEENS7_ILi256EEEEEELi256ENS_12float_e4m3_tEfNS_4arch4Sm90ELb0ELb1ELb1ELb0ELb1ELb0ELb0ELb1ELb0ELb1ELb1ELb0EEENS1_21CollectiveEpilogueFwdINS6_IJSA_SC_SB_EEES9_NS_10bfloat16_tESG_Li256ELb0ELb1ELb1ELb1EEENS1_19SingleTileSchedulerILb0ELb1ELb1ELi128EEEEEEEEEvNT_6ParamsE)
        .other          _ZN7cutlass13device_kernelIN5flash11enable_sm90INS1_16FlashAttnFwdSm90INS1_25CollectiveMainloopFwdSm90ILi2EN4cute5tupleIJNS5_1CILi1EEES8_S8_EEENS6_IJNS7_ILi128EEENS7_ILi64EEENS7_ILi256EEEEEELi256ENS_12float_e4m3_tEfNS_4arch4Sm90ELb0ELb1ELb1ELb0ELb1ELb0ELb0ELb1ELb0ELb1ELb1ELb0EEENS1_21CollectiveEpilogueFwdINS6_IJSA_SC_SB_EEES9_NS_10bfloat16_tESG_Li256ELb0ELb1ELb1ELb1EEENS1_19SingleTileSchedulerILb0ELb1ELb1ELi128EEEEEEEEEvNT_6ParamsE,@"STO_CUDA_ENTRY STV_DEFAULT"
_ZN7cutlass13device_kernelIN5flash11enable_sm90INS1_16FlashAttnFwdSm90INS1_25CollectiveMainloopFwdSm90ILi2EN4cute5tupleIJNS5_1CILi1EEES8_S8_EEENS6_IJNS7_ILi128EEENS7_ILi64EEENS7_ILi256EEEEEELi256ENS_12float_e4m3_tEfNS_4arch4Sm90ELb0ELb1ELb1ELb0ELb1ELb0ELb0ELb1ELb0ELb1ELb1ELb0EEENS1_21CollectiveEpilogueFwdINS6_IJSA_SC_SB_EEES9_NS_10bfloat16_tESG_Li256ELb0ELb1ELb1ELb1EEENS1_19SingleTileSchedulerILb0ELb1ELb1ELi128EEEEEEEEEvNT_6ParamsE:
        /* <DEDUP_REMOVED lines=45> */
.L_x_1215:
        /* <DEDUP_REMOVED lines=22> */
.L_x_1216:
        /* <DEDUP_REMOVED lines=18> */
.L_x_1217:
        /* <DEDUP_REMOVED lines=22> */
.L_x_1218:
        /* <DEDUP_REMOVED lines=23> */
.L_x_1219:
        /* <DEDUP_REMOVED lines=9> */
.L_x_1222:
        /* <DEDUP_REMOVED lines=20> */
[----:B------:R-:W0:Y:S01]  /*09f0*/  LDC.64 R8, c[0x0][0x418] ;  /* 0x00010600ff087b82 */ /* 0x000e220000000a00 */
[----:B------:R-:W-:Y:S01]  /*0a00*/  ULDC UR4, c[0x0][0x448] ;  /* 0x0001120000047ab9 */ /* 0x000fe20000000800 */
[----:B------:R-:W-:Y:S01]  /*0a10*/  USHF.R.S32.HI UR39, URZ, 0x1f, UR37 ;  /* 0x0000001f3f277899 */ /* 0x000fe20008011425 */
[----:B------:R-:W-:Y:S01]  /*0a20*/  VIADD R19, R18, 0xffffff80 ;  /* 0xffffff8012137836 */ /* 0x000fe20000000000 */
[----:B------:R-:W-:-:S04]  /*0a30*/  UISETP.NE.AND UP0, UPT, UR4, 0x1, UPT ;  /* 0x000000010400788c */ /* 0x000fc8000bf05270 */
[----:B------:R-:W1:Y:S01]  /*0a40*/  S2UR UR47, SR_CTAID.X ;  /* 0x00000000002f79c3 */ /* 0x000e620000002500 */
[----:B------:R-:W-:-:S06]  /*0a50*/  UP2UR UR43, UPR, URZ, 0x1 ;  /* 0x000000013f2b7883 */ /* 0x000fcc0008000000 */
[----:B------:R-:W-:Y:S01]  /*0a60*/  @UP0 ULDC UR5, c[0x0][0x44c] ;  /* 0x0001130000050ab9 */ /* 0x000fe20000000800 */
[----:B------:R-:W2:Y:S01]  /*0a70*/  LDC R5, c[0x0][0x288] ;  /* 0x0000a200ff057b82 */ /* 0x000ea20000000800 */
[----:B------:R-:W-:-:S07]  /*0a80*/  @UP0 ULDC UR9, c[0x0][0x450] ;  /* 0x0001140000090ab9 */ /* 0x000fce0000000800 */
[----:B------:R-:W3:Y:S01]  /*0a90*/  LDC R2, c[0x0][0x424] ;  /* 0x00010900ff027b82 */ /* 0x000ee20000000800 */
[----:B0-----:R-:W-:-:S04]  /*0aa0*/  ISETP.NE.U32.AND P0, PT, R8, RZ, PT ;  /* 0x000000ff0800720c */ /* 0x001fc80003f05070 */
[----:B------:R-:W-:-:S03]  /*0ab0*/  ISETP.NE.AND.EX P0, PT, R9, RZ, PT, P0 ;  /* 0x000000ff0900720c */ /* 0x000fc60003f05300 */
[----:B------:R-:W0:Y:S01]  /*0ac0*/  LDC R7, c[0x0][0x2f0] ;  /* 0x0000bc00ff077b82 */ /* 0x000e220000000800 */
[----:B-1----:R-:W-:-:S04]  /*0ad0*/  USHF.L.U32 UR47, UR47, 0x7, URZ ;  /* 0x000000072f2f7899 */ /* 0x002fc8000800063f */
[----:B------:R-:W-:Y:S02]  /*0ae0*/  @UP0 UIADD3 UR4, UR47, 0x7f, URZ ;  /* 0x0000007f2f040890 */ /* 0x000fe4000fffe03f */
[----:B------:R-:W-:Y:S01]  /*0af0*/  UIADD3 UR7, UR47, 0x7f, URZ ;  /* 0x0000007f2f077890 */ /* 0x000fe2000fffe03f */
[----:B--2---:R-:W-:Y:S01]  /*0b00*/  IADD3 R3, -R5, 0x1, RZ ;  /* 0x0000000105037810 */ /* 0x004fe20007ffe1ff */
[----:B------:R-:W-:-:S04]  /*0b10*/  UIMAD.WIDE.U32 UR4, UR4, UR5, URZ ;  /* 0x00000005040472a5 */ /* 0x000fc8000f8e003f */
[----:B------:R-:W-:Y:S01]  /*0b20*/  @UP0 USHF.R.U32.HI UR7, URZ, UR9, UR5 ;  /* 0x000000093f070299 */ /* 0x000fe20008011605 */
[----:B---3--:R-:W-:Y:S02]  /*0b30*/  SEL R2, R2, 0x1, P0 ;  /* 0x0000000102027807 */ /* 0x008fe40000000000 */
[----:B------:R-:W-:Y:S02]  /*0b40*/  ULDC.64 UR4, c[0x0][0x9e0] ;  /* 0x0002780000047ab9 */ /* 0x000fe40000000a00 */
[----:B------:R-:W-:-:S04]  /*0b50*/  UISETP.GE.AND UP0, UPT, UR5, 0x1, UPT ;  /* 0x000000010500788c */ /* 0x000fc8000bf06270 */
[----:B------:R-:W-:Y:S01]  /*0b60*/  UP2UR UR42, UPR, URZ, 0x1 ;  /* 0x000000013f2a7883 */ /* 0x000fe20008000000 */
[----:B0-----:R-:W-:Y:S01]  /*0b70*/  IMAD R3, R2, R7, R3 ;  /* 0x0000000702037224 */ /* 0x001fe200078e0203 */
[----:B------:R-:W-:-:S04]  /*0b80*/  PLOP3.LUT P0, PT, PT, PT, UP0, 0x40, 0x0 ;  /* 0x000000000000781c */ /* 0x000fc80003f0e808 */
[----:B------:R-:W-:-:S13]  /*0b90*/  R2UR UR8, R3 ;  /* 0x00000000030872ca */ /* 0x000fda00000e0000 */
[----:B------:R-:W-:-:S04]  /*0ba0*/  UIADD3 UR7, UR8, UR7, URZ ;  /* 0x0000000708077290 */ /* 0x000fc8000fffe03f */
[----:B------:R-:W-:-:S06]  /*0bb0*/  UIADD3 UR4, UR7, UR4, URZ ;  /* 0x0000000407047290 */ /* 0x000fcc000fffe03f */
[----:B------:R-:W-:Y:S01]  /*0bc0*/  IMAD.U32 R0, RZ, RZ, UR4 ;  /* 0x00000004ff007e24 */ /* 0x000fe2000f8e00ff */
[----:B------:R-:W-:Y:S06]  /*0bd0*/  @P0 BRA `(.L_x_1224) ;  /* 0x0000000000400947 */ /* 0x000fec0003800000 */
[----:B------:R-:W-:Y:S01]  /*0be0*/  ISETP.LT.AND P0, PT, RZ, UR7, PT ;  /* 0x00000007ff007c0c */ /* 0x000fe2000bf01270 */
[----:B------:R-:W-:-:S12]  /*0bf0*/  UIADD3 UR4, UR7, -0x1, URZ ;  /* 0xffffffff07047890 */ /* 0x000fd8000fffe03f */
[----:B------:R-:W-:Y:S05]  /*0c00*/  @P0 BRA `(.L_x_1225) ;  /* 0x00000000001c0947 */ /* 0x000fea0003800000 */
[----:B------:R-:W-:Y:S02]  /*0c10*/  UISETP.NE.AND UP0, UPT, UR5, 0x1, UPT ;  /* 0x000000010500788c */ /* 0x000fe4000bf05270 */
[----:B------:R-:W-:-:S09]  /*0c20*/  UIADD3 UR4, -UR7, URZ, URZ ;  /* 0x0000003f07047290 */ /* 0x000fd2000fffe13f */
[----:B------:R-:W-:Y:S02]  /*0c30*/  @UP0 ULDC.64 UR10, c[0x0][0x9e8] ;  /* 0x00027a00000a0ab9 */ /* 0x000fe40000000a00 */
[----:B------:R-:W-:-:S04]  /*0c40*/  UIMAD.WIDE.U32 UR8, UR4, UR10, URZ ;  /* 0x0000000a040872a5 */ /* 0x000fc8000f8e003f */
[----:B------:R-:W-:-:S04]  /*0c50*/  @UP0 USHF.R.U32.HI UR4, URZ, UR11, UR9 ;  /* 0x0000000b3f040299 */ /* 0x000fc80008011609 */
[----:B------:R-:W-:Y:S01]  /*0c60*/  ULOP3.LUT UR4, URZ, UR4, URZ, 0x33, !UPT ;  /* 0x000000043f047292 */ /* 0x000fe2000f8e333f */
[----:B------:R-:W-:Y:S11]  /*0c70*/  BRA `(.L_x_1226) ;  /* 0x0000000000107947 */ /* 0x000ff60003800000 */
.L_x_1225:
[----:B------:R-:W-:-:S11]  /*0c80*/  UISETP.NE.AND UP0, UPT, UR5, 0x1, UPT ;  /* 0x000000010500788c */ /* 0x000fd6000bf05270 */
[----:B------:R-:W-:Y:S02]  /*0c90*/  @UP0 ULDC.64 UR10, c[0x0][0x9e8] ;  /* 0x00027a00000a0ab9 */ /* 0x000fe40000000a00 */
[----:B------:R-:W-:-:S04]  /*0ca0*/  UIMAD.WIDE.U32 UR8, UR4, UR10, URZ ;  /* 0x0000000a040872a5 */ /* 0x000fc8000f8e003f */
[----:B------:R-:W-:-:S12]  /*0cb0*/  @UP0 USHF.R.U32.HI UR4, URZ, UR11, UR9 ;  /* 0x0000000b3f040299 */ /* 0x000fd80008011609 */
.L_x_1226:
[----:B------:R-:W-:-:S06]  /*0cc0*/  UIMAD UR4, UR4, UR5, UR5 ;  /* 0x00000005040472a4 */ /* 0x000fcc000f8e0205 */
[----:B------:R-:W-:-:S07]  /*0cd0*/  VIMNMX R0, R0, UR4, PT ;  /* 0x0000000400007c48 */ /* 0x000fce000bfe0100 */
.L_x_1224:
[----:B------:R-:W-:Y:S01]  /*0ce0*/  UISETP.NE.AND UP0, UPT, UR43, URZ, UPT ;  /* 0x0000003f2b00728c */ /* 0x000fe2000bf05270 */
[-C--:B------:R-:W-:Y:S01]  /*0cf0*/  IMAD R18, R2, R7.reuse, -R5 ;  /* 0x0000000702127224 */ /* 0x080fe200078e0a05 */
[----:B------:R-:W-:Y:S01]  /*0d00*/  UMOV UR4, UR47 ;  /* 0x0000002f00047c82 */ /* 0x000fe20008000000 */
[----:B------:R-:W-:Y:S02]  /*0d10*/  VIADD R4, R0, 0x3f ;  /* 0x0000003f00047836 */ /* 0x000fe40000000000 */
[----:B------:R-:W-:Y:S01]  /*0d20*/  IMAD R0, R2, R7, 0x3f ;  /* 0x0000003f02007424 */ /* 0x000fe200078e0207 */
[----:B------:R-:W-:Y:S02]  /*0d30*/  R2UR UR7, R18 ;  /* 0x00000000120772ca */ /* 0x000fe400000e0000 */
[----:B------:R-:W-:Y:S02]  /*0d40*/  SHF.R.S32.HI R5, RZ, 0x1f, R4 ;  /* 0x0000001fff057819 */ /* 0x000fe40000011404 */
[----:B------:R-:W-:Y:S01]  /*0d50*/  SHF.R.S32.HI R3, RZ, 0x1f, R0 ;  /* 0x0000001fff037819 */ /* 0x000fe20000011400 */
[----:B------:R-:W-:Y:S01]  /*0d60*/  @UP0 ULDC UR8, c[0x0][0x44c] ;  /* 0x0001130000080ab9 */ /* 0x000fe20000000800 */
[----:B------:R-:W-:Y:S01]  /*0d70*/  @UP0 ULDC UR10, c[0x0][0x450] ;  /* 0x00011400000a0ab9 */ /* 0x000fe20000000800 */
[----:B------:R-:W-:Y:S01]  /*0d80*/  UIMAD.WIDE.U32 UR8, UR47, UR8, URZ ;  /* 0x000000082f0872a5 */ /* 0x000fe2000f8e003f */
[----:B------:R-:W-:-:S02]  /*0d90*/  LEA.HI R5, R5, R4, RZ, 0x6 ;  /* 0x0000000405057211 */ /* 0x000fc400078f30ff */
[----:B------:R-:W-:Y:S01]  /*0da0*/  LEA.HI R3, R3, R0, RZ, 0x6 ;  /* 0x0000000003037211 */ /* 0x000fe200078f30ff */
[----:B------:R-:W-:Y:S01]  /*0db0*/  @UP0 USHF.R.U32.HI UR4, URZ, UR10, UR9 ;  /* 0x0000000a3f040299 */ /* 0x000fe20008011609 */
[----:B------:R-:W-:Y:S01]  /*0dc0*/  SHF.R.S32.HI R0, RZ, 0x6, R5 ;  /* 0x00000006ff007819 */ /* 0x000fe20000011405 */
[----:B------:R-:W-:Y:S01]  /*0dd0*/  UISETP.GE.AND UP0, UPT, UR5, 0x1, UPT ;  /* 0x000000010500788c */ /* 0x000fe2000bf06270 */
[----:B------:R-:W-:Y:S01]  /*0de0*/  SHF.R.S32.HI R3, RZ, 0x6, R3 ;  /* 0x00000006ff037819 */ /* 0x000fe20000011403 */
[----:B------:R-:W-:-:S03]  /*0df0*/  UIADD3 UR4, UR7, UR4, URZ ;  /* 0x0000000407047290 */ /* 0x000fc6000fffe03f */
[----:B------:R-:W-:Y:S01]  /*0e00*/  ULDC UR7, c[0x0][0x9dc] ;  /* 0x0002770000077ab9 */ /* 0x000fe20000000800 */
[----:B------:R-:W-:Y:S01]  /*0e10*/  PLOP3.LUT P0, PT, PT, PT, UP0, 0x40, 0x0 ;  /* 0x000000000000781c */ /* 0x000fe20003f0e808 */
[----:B------:R-:W-:Y:S01]  /*0e20*/  UIADD3 UR7, UR4, -UR7, URZ ;  /* 0x8000000704077290 */ /* 0x000fe2000fffe03f */
[----:B------:R-:W-:-:S11]  /*0e30*/  VIMNMX R17, R3, R0, PT ;  /* 0x0000000003117248 */ /* 0x000fd60003fe0100 */
[----:B------:R-:W-:Y:S05]  /*0e40*/  @P0 BRA `(.L_x_1227) ;  /* 0x0000000000440947 */ /* 0x000fea0003800000 */
[----:B------:R-:W-:-:S06]  /*0e50*/  UISETP.GT.AND UP0, UPT, UR4, -0x1, UPT ;  /* 0xffffffff0400788c */ /* 0x000fcc000bf04270 */
[----:B------:R-:W-:-:S13]  /*0e60*/  PLOP3.LUT P0, PT, PT, PT, UP0, 0x80, 0x0 ;  /* 0x000000000000781c */ /* 0x000fda0003f0f008 */
[----:B------:R-:W-:Y:S05]  /*0e70*/  @P0 BRA `(.L_x_1228) ;  /* 0x00000000001c0947 */ /* 0x000fea0003800000 */
[----:B------:R-:W-:Y:S02]  /*0e80*/  UISETP.NE.AND UP0, UPT, UR5, 0x1, UPT ;  /* 0x000000010500788c */ /* 0x000fe4000bf05270 */
[----:B------:R-:W-:-:S09]  /*0e90*/  ULOP3.LUT UR4, URZ, UR4, URZ, 0x33, !UPT ;  /* 0x000000043f047292 */ /* 0x000fd2000f8e333f */
[----:B------:R-:W-:Y:S02]  /*0ea0*/  @UP0 ULDC.64 UR10, c[0x0][0x9e8] ;  /* 0x00027a00000a0ab9 */ /* 0x000fe40000000a00 */
[----:B------:R-:W-:-:S04]  /*0eb0*/  UIMAD.WIDE.U32 UR8, UR4, UR10, URZ ;  /* 0x0000000a040872a5 */ /* 0x000fc8000f8e003f */
[----:B------:R-:W-:-:S04]  /*0ec0*/  @UP0 USHF.R.U32.HI UR4, URZ, UR11, UR9 ;  /* 0x0000000b3f040299 */ /* 0x000fc80008011609 */
[----:B------:R-:W-:Y:S01]  /*0ed0*/  ULOP3.LUT UR4, URZ, UR4, URZ, 0x33, !UPT ;  /* 0x000000043f047292 */ /* 0x000fe2000f8e333f */
[----:B------:R-:W-:Y:S11]  /*0ee0*/  BRA `(.L_x_1229) ;  /* 0x0000000000107947 */ /* 0x000ff60003800000 */
.L_x_1228:
[----:B------:R-:W-:-:S11]  /*0ef0*/  UISETP.NE.AND UP0, UPT, UR5, 0x1, UPT ;  /* 0x000000010500788c */ /* 0x000fd6000bf05270 */
[----:B------:R-:W-:Y:S02]  /*0f00*/  @UP0 ULDC.64 UR10, c[0x0][0x9e8] ;  /* 0x00027a00000a0ab9 */ /* 0x000fe40000000a00 */
[----:B------:R-:W-:-:S04]  /*0f10*/  UIMAD.WIDE.U32 UR8, UR4, UR10, URZ ;  /* 0x0000000a040872a5 */ /* 0x000fc8000f8e003f */
[----:B------:R-:W-:-:S12]  /*0f20*/  @UP0 USHF.R.U32.HI UR4, URZ, UR11, UR9 ;  /* 0x0000000b3f040299 */ /* 0x000fd80008011609 */
.L_x_1229:
[----:B------:R-:W-:-:S04]  /*0f30*/  UIMAD UR4, UR4, UR5, URZ ;  /* 0x00000005040472a4 */ /* 0x000fc8000f8e023f */
[----:B------:R-:W-:-:S04]  /*0f40*/  UISETP.LT.AND UP0, UPT, UR7, UR4, UPT ;  /* 0x000000040700728c */ /* 0x000fc8000bf01270 */
[----:B------:R-:W-:-:S12]  /*0f50*/  USEL UR7, UR7, UR4, !UP0 ;  /* 0x0000000407077287 */ /* 0x000fd8000c000000 */
.L_x_1227:
[----:B------:R-:W-:Y:S02]  /*0f60*/  USHF.R.S32.HI UR4, URZ, 0x1f, UR7 ;  /* 0x0000001f3f047899 */ /* 0x000fe40008011407 */
[----:B------:R-:W-:Y:S02]  /*0f70*/  USHF.R.U32.HI UR10, URZ, 0x10, UR6 ;  /* 0x000000103f0a7899 */ /* 0x000fe40008011606 */
[----:B------:R-:W-:Y:S02]  /*0f80*/  ULEA.HI UR4, UR4, UR7, URZ, 0x6 ;  /* 0x0000000704047291 */ /* 0x000fe4000f8f303f */
[----:B------:R-:W-:Y:S02]  /*0f90*/  ULOP3.LUT UR40, UR6, 0xffff, URZ, 0xc0, !UPT ;  /* 0x0000ffff06287892 */ /* 0x000fe4000f8ec03f */
[----:B------:R-:W-:-:S04]  /*0fa0*/  USHF.R.S32.HI UR4, URZ, 0x6, UR4 ;  /* 0x000000063f047899 */ /* 0x000fc80008011404 */
[----:B------:R-:W-:-:S04]  /*0fb0*/  UISETP.LT.AND UP0, UPT, URZ, UR4, UPT ;  /* 0x000000043f00728c */ /* 0x000fc8000bf01270 */
[----:B------:R-:W-:Y:S02]  /*0fc0*/  USEL UR9, URZ, UR4, !UP0 ;  /* 0x000000043f097287 */ /* 0x000fe4000c000000 */
[----:B------:R-:W-:Y:S01]  /*0fd0*/  UISETP.NE.AND UP0, UPT, UR10, URZ, UPT ;  /* 0x0000003f0a00728c */ /* 0x000fe2000bf05270 */
[----:B------:R-:W-:-:S03]  /*0fe0*/  UMOV UR4, URZ ;  /* 0x0000003f00047c82 */ /* 0x000fc60008000000 */
[----:B------:R-:W-:-:S07]  /*0ff0*/  ISETP.GT.AND P0, PT, R17, UR9, PT ;  /* 0x0000000911007c0c */ /* 0x000fce000bf04270 */
[----:B------:R-:W-:-:S06]  /*1000*/  @!UP0 ULDC UR10, c[0x0][0x9f0] ;  /* 0x00027c00000a8ab9 */ /* 0x000fcc0000000800 */
[----:B------:R-:W-:Y:S05]  /*1010*/  @!P0 BRA `(.L_x_1230) ;  /* 0x00000000008c8947 */ /* 0x000fea0003800000 */
[----:B------:R-:W-:Y:S01]  /*1020*/  IMAD.U32 R6, RZ, RZ, UR10 ;  /* 0x0000000aff067e24 */ /* 0x000fe2000f8e00ff */
[----:B------:R-:W-:-:S04]  /*1030*/  UMOV UR4, URZ ;  /* 0x0000003f00047c82 */ /* 0x000fc80008000000 */
[----:B------:R-:W-:-:S04]  /*1040*/  IABS R0, R6 ;  /* 0x0000000600007213 */ /* 0x000fc80000000000 */
[----:B------:R-:W-:Y:S02]  /*1050*/  R2UR UR11, R0 ;  /* 0x00000000000b72ca */ /* 0x000fe400000e0000 */
[----:B------:R-:W-:Y:S02]  /*1060*/  IADD3 R0, R6, -0x1, R17 ;  /* 0xffffffff06007810 */ /* 0x000fe40007ffe011 */
[----:B------:R-:W-:Y:S02]  /*1070*/  IABS R6, R6 ;  /* 0x0000000600067213 */ /* 0x000fe40000000000 */
[----:B------:R-:W-:-:S03]  /*1080*/  R2UR UR6, R0 ;  /* 0x00000000000672ca */ /* 0x000fc600000e0000 */
[----:B------:R-:W-:-:S04]  /*1090*/  IMAD.MOV R6, RZ, RZ, -R6 ;  /* 0x000000ffff067224 */ /* 0x000fc800078e0a06 */
[----:B------:R-:W0:Y:S06]  /*10a0*/  I2F.RP R3, UR11 ;  /* 0x0000000b00037d06 */ /* 0x000e2c0008209400 */
[----:B------:R-:W-:-:S06]  /*10b0*/  UIADD3 UR6, -UR9, UR6, URZ ;  /* 0x0000000609067290 */ /* 0x000fcc000fffe13f */
[----:B------:R-:W-:Y:S01]  /*10c0*/  IMAD.U32 R0, RZ, RZ, UR6 ;  /* 0x00000006ff007e24 */ /* 0x000fe2000f8e00ff */
[----:B------:R-:W-:Y:S01]  /*10d0*/  ULOP3.LUT UR6, UR6, UR10, URZ, 0x3c, !UPT ;  /* 0x0000000a06067292 */ /* 0x000fe2000f8e3c3f */
[----:B0-----:R-:W0:Y:S03]  /*10e0*/  MUFU.RCP R3, R3 ;  /* 0x0000000300037308 */ /* 0x001e260000001000 */
[----:B------:R-:W-:-:S04]  /*10f0*/  IABS R0, R0 ;  /* 0x0000000000007213 */ /* 0x000fc80000000000 */
[----:B------:R-:W-:Y:S01]  /*1100*/  R2UR UR8, R0 ;  /* 0x00000000000872ca */ /* 0x000fe200000e0000 */
[----:B------:R-:W-:Y:S02]  /*1110*/  IMAD.MOV.U32 R0, RZ, RZ, R6 ;  /* 0x000000ffff007224 */ /* 0x000fe400078e0006 */
[----:B0-----:R-:W-:-:S06]  /*1120*/  VIADD R4, R3, 0xffffffe ;  /* 0x0ffffffe03047836 */ /* 0x001fcc0000000000 */
        /* <DEDUP_REMOVED lines=18> */
.L_x_1230:
[----:B------:R-:W-:Y:S02]  /*1250*/  UIMAD UR40, UR40, UR4, UR9 ;  /* 0x00000004282872a4 */ /* 0x000fe4000f8e0209 */
[----:B------:R-:W-:Y:S01]  /*1260*/  IMAD.U32 R0, RZ, RZ, UR4 ;  /* 0x00000004ff007e24 */ /* 0x000fe2000f8e00ff */
[----:B------:R-:W-:Y:S02]  /*1270*/  PLOP3.LUT P0, PT, PT, PT, PT, 0x80, 0x0 ;  /* 0x000000000000781c */ /* 0x000fe40003f0f070 */
[----:B------:R-:W-:Y:S01]  /*1280*/  CS2R R28, SRZ ;  /* 0x00000000001c7805 */ /* 0x000fe2000001ff00 */
[----:B------:R-:W-:Y:S01]  /*1290*/  IMAD.MOV.U32 R3, RZ, RZ, RZ ;  /* 0x000000ffff037224 */ /* 0x000fe200078e00ff */
[----:B------:R-:W-:Y:S02]  /*12a0*/  CS2R R24, SRZ ;  /* 0x0000000000187805 */ /* 0x000fe4000001ff00 */
[----:B------:R-:W-:Y:S01]  /*12b0*/  VIADDMNMX R17, R0, UR40, R17, PT ;  /* 0x0000002800117c46 */ /* 0x000fe2000b800111 */
[----:B------:R-:W-:Y:S01]  /*12c0*/  IMAD.MOV.U32 R0, RZ, RZ, RZ ;  /* 0x000000ffff007224 */ /* 0x000fe200078e00ff */
[----:B------:R-:W-:-:S02]  /*12d0*/  CS2R R30, SRZ ;  /* 0x00000000001e7805 */ /* 0x000fc4000001ff00 */
[----:B------:R-:W-:Y:S02]  /*12e0*/  CS2R R26, SRZ ;  /* 0x00000000001a7805 */ /* 0x000fe4000001ff00 */
[----:B------:R-:W-:Y:S02]  /*12f0*/  ISETP.GT.AND P1, PT, R17, UR40, PT ;  /* 0x0000002811007c0c */ /* 0x000fe4000bf24270 */
        /* <DEDUP_REMOVED lines=59> */
[----:B------:R-:W-:Y:S02]  /*16b0*/  IMAD.MOV.U32 R8, RZ, RZ, RZ ;  /* 0x000000ffff087224 */ /* 0x000fe400078e00ff */
[----:B------:R-:W-:Y:S01]  /*16c0*/  IMAD.MOV.U32 R147, RZ, RZ, RZ ;  /* 0x000000ffff937224 */ /* 0x000fe200078e00ff */
[----:B------:R-:W-:Y:S06]  /*16d0*/  @!P1 BRA `(.L_x_1231) ;  /* 0x000000a400ac9947 */ /* 0x000fec0003800000 */
[----:B------:R-:W-:Y:S01]  /*16e0*/  SHF.R.S32.HI R22, RZ, 0x1f, R19 ;  /* 0x0000001fff167819 */ /* 0x000fe20000011413 */
[----:B------:R-:W0:Y:S01]  /*16f0*/  S2UR UR45, SR_CgaCtaId ;  /* 0x00000000002d79c3 */ /* 0x000e220000008800 */
[----:B------:R-:W-:Y:S02]  /*1700*/  UMOV UR41, 0x400 ;  /* 0x0000040000297882 */ /* 0x000fe40000000000 */
[----:B------:R-:W-:-:S04]  /*1710*/  LEA.HI R23, R22, R19, RZ, 0x7 ;  /* 0x0000001316177211 */ /* 0x000fc800078f38ff */
[----:B------:R-:W-:-:S05]  /*1720*/  SHF.R.S32.HI R56, RZ, 0x7, R23 ;  /* 0x00000007ff387819 */ /* 0x000fca0000011417 */
        /* <DEDUP_REMOVED lines=16> */
[----:B------:R-:W-:Y:S01]  /*1830*/  MOV R4, UR4 ;  /* 0x0000000400047c02 */ /* 0x000fe20008000f00 */
        /* <DEDUP_REMOVED lines=12> */
.L_x_1232:
        /* <DEDUP_REMOVED lines=22> */
[----:B------:R-:W-:Y:S02]  /*1a60*/  @UP0 UIADD3 UR11, UR11, UR13, URZ ;  /* 0x0000000d0b0b0290 */ /* 0x000fe4000fffe03f */
[----:B------:R-:W-:Y:S02]  /*1a70*/  @UP0 UIMAD UR12, UR12, UR16, URZ ;  /* 0x000000100c0c02a4 */ /* 0x000fe4000f8e023f */
        /* <DEDUP_REMOVED lines=21> */
[----:B------:R-:W-:Y:S02]  /*1bd0*/  VIADD R8, R16, 0x8 ;  /* 0x0000000810087836 */ /* 0x000fe40000000000 */
[----:B--2---:R-:W-:-:S04]  /*1be0*/  FMUL.FTZ R0, R3, R0 ;  /* 0x0000000003007220 */ /* 0x004fc80000410000 */
[----:B------:R-:W-:Y:S01]  /*1bf0*/  FMUL.FTZ R0, R0, UR4 ;  /* 0x0000000400007c20 */ /* 0x000fe20008410000 */
[----:B0-----:R-:W-:Y:S06]  /*1c00*/  @!P0 BRA `(.L_x_1233) ;  /* 0x0000012400ec8947 */ /* 0x001fec0003800000 */
.L_x_1377:
[----:B------:R-:W-:Y:S05]  /*1c10*/  WARPSYNC.ALL ;  /* 0x0000000000007948 */ /* 0x000fea0003800000 */
[----:B------:R-:W-:Y:S01]  /*1c20*/  ULOP3.LUT UR4, UR36, 0x1, URZ, 0xfc, !UPT ;  /* 0x0000000124047892 */ /* 0x000fe2000f8efc3f */
[----:B------:R1:W-:Y:S03]  /*1c30*/  BAR.SYNC.DEFER_BLOCKING R8, 0x100 ;  /* 0x000400080000751d */ /* 0x0003e60000010000 */
[----:B------:R-:W-:-:S06]  /*1c40*/  UISETP.NE.AND UP0, UPT, UR4, 0x3, UPT ;  /* 0x000000030400788c */ /* 0x000fcc000bf05270 */
[----:B------:R-:W-:-:S13]  /*1c50*/  PLOP3.LUT P0, PT, PT, PT, UP0, 0x40, 0x0 ;  /* 0x000000000000781c */ /* 0x000fda0003f0e808 */
[----:B-1----:R-:W-:Y:S05]  /*1c60*/  @P0 BRA `(.L_x_1234) ;  /* 0x0000000000040947 */ /* 0x002fea0003800000 */
[----:B------:R-:W-:Y:S01]  /*1c70*/  BPT.TRAP 0x1 ;  /* 0x000000040000795c */ /* 0x000fe20000300000 */
.L_x_1234:
[----:B------:R-:W-:Y:S01]  /*1c80*/  PLOP3.LUT P1, PT, PT, PT, UP0, 0x40, 0x0 ;  /* 0x000000000000781c */ /* 0x000fe20003f2e808 */
[----:B------:R1:W2:-:S12]  /*1c90*/  SYNCS.PHASECHK.TRANS64.TRYWAIT P0, [UR41+0x20830], R9 ;  /* 0x02083009ff0075a7 */ /* 0x0002980008000169 */
[----:B-1----:R-:W-:Y:S05]  /*1ca0*/  @P1 BRA `(.L_x_1235) ;  /* 0x0000000000041947 */ /* 0x002fea0003800000 */
[----:B------:R-:W-:Y:S01]  /*1cb0*/  BPT.TRAP 0x1 ;  /* 0x000000040000795c */ /* 0x000fe20000300000 */
.L_x_1235:
[----:B--2---:R-:W-:Y:S05]  /*1cc0*/  @P0 BRA `(.L_x_1236) ;  /* 0x0000000000080947 */ /* 0x004fea0003800000 */
[----:B------:R-:W1:Y:S02]  /*1cd0*/  SYNCS.PHASECHK.TRANS64.TRYWAIT P0, [UR41+0x20830], R9 ;  /* 0x02083009ff0075a7 */ /* 0x000e640008000169 */
[----:B-1----:R-:W-:Y:S05]  /*1ce0*/  @!P0 BRA `(.L_x_1237) ;  /* 0x0000012400cc8947 */ /* 0x002fea0003800000 */
.L_x_1236:
[----:B------:R-:W-:Y:S01]  /*1cf0*/  UIADD3 UR4, UR41, 0x18400, URZ ;  /* 0x0001840029047890 */ /* 0x000fe2000fffe03f */
[----:B------:R-:W-:Y:S01]  /*1d00*/  WARPGROUP.ARRIVE ;  /* 0x00000000000079c5 */ /* 0x000fe20000000000 */
[----:B------:R-:W-:Y:S01]  /*1d10*/  UMOV UR11, 0x40000040 ;  /* 0x40000040000b7882 */ /* 0x000fe20000000000 */
[----:B------:R-:W-:Y:S01]  /*1d20*/  UMOV UR13, 0x40000040 ;  /* 0x40000040000d7882 */ /* 0x000fe20000000000 */
[----:B------:R-:W-:Y:S01]  /*1d30*/  USHF.R.U32.HI UR4, URZ, 0x4, UR4 ;  /* 0x000000043f047899 */ /* 0x000fe20008011604 */
[----:B------:R-:W-:Y:S01]  /*1d40*/  PLOP3.LUT P0, PT, PT, PT, UP0, 0x40, 0x0 ;  /* 0x000000000000781c */ /* 0x000fe20003f0e808 */
[----:B------:R-:W-:Y:S01]  /*1d50*/  UMOV UR15, 0x40000040 ;  /* 0x40000040000f7882 */ /* 0x000fe20000000000 */
[----:B------:R-:W-:Y:S01]  /*1d60*/  UMOV UR17, 0x40000040 ;  /* 0x4000004000117882 */ /* 0x000fe20000000000 */
[----:B------:R-:W-:Y:S01]  /*1d70*/  ULOP3.LUT UR5, UR4, 0x3fff, URZ, 0xc0, !UPT ;  /* 0x00003fff04057892 */ /* 0x000fe2000f8ec03f */
[----:B------:R-:W-:Y:S01]  /*1d80*/  IADD3 R6, -R16, 0xb, RZ ;  /* 0x0000000b10067810 */ /* 0x000fe20007ffe1ff */
[----:B------:R-:W-:-:S02]  /*1d90*/  ULOP3.LUT UR4, UR44, 0x10000, URZ, 0xfc, !UPT ;  /* 0x000100002c047892 */ /* 0x000fc4000f8efc3f */
[----:B------:R-:W-:Y:S02]  /*1da0*/  ULOP3.LUT UR44, UR5, 0x10000, URZ, 0xfc, !UPT ;  /* 0x00010000052c7892 */ /* 0x000fe4000f8efc3f */
[----:B------:R-:W-:Y:S01]  /*1db0*/  UIADD3 UR12, UR4, 0x4, URZ ;  /* 0x00000004040c7890 */ /* 0x000fe2000fffe03f */
[----:B------:R-:W-:Y:S02]  /*1dc0*/  UMOV UR5, 0x40000040 ;  /* 0x4000004000057882 */ /* 0x000fe40000000000 */
[----:B------:R-:W-:Y:S01]  /*1dd0*/  UMOV UR8, UR4 ;  /* 0x0000000400087c82 */ /* 0x000fe20008000000 */
[----:B------:R-:W-:Y:S01]  /*1de0*/  UMOV UR9, UR5 ;  /* 0x0000000500097c82 */ /* 0x000fe20008000000 */
[----:B------:R-:W-:Y:S01]  /*1df0*/  UMOV UR10, UR44 ;  /* 0x0000002c000a7c82 */ /* 0x000fe20008000000 */
[----:B------:R-:W-:Y:S01]  /*1e00*/  UIADD3 UR14, UR44, 0x4, URZ ;  /* 0x000000042c0e7890 */ /* 0x000fe2000fffe03f */
[----:B------:R-:W-:Y:S01]  /*1e10*/  QGMMA.64x64x32.F32.E4M3.E4M3 R24, gdesc[UR8], RZ, !UPT, gsb0 ;  /* 0x00e00000081879f3 */ /* 0x000fe2000c0008ff */
[----:B------:R-:W-:-:S02]  /*1e20*/  UIADD3 UR8, UR4, 0x2, URZ ;  /* 0x0000000204087890 */ /* 0x000fc4000fffe03f */
[----:B------:R-:W-:Y:S01]  /*1e30*/  UIADD3 UR10, UR44, 0x2, URZ ;  /* 0x000000022c0a7890 */ /* 0x000fe2000fffe03f */
[----:B------:R-:W-:Y:S01]  /*1e40*/  UMOV UR9, 0x40000040 ;  /* 0x4000004000097882 */ /* 0x000fe20000000000 */
[----:B------:R-:W-:Y:S01]  /*1e50*/  UMOV UR11, 0x40000040 ;  /* 0x40000040000b7882 */ /* 0x000fe20000000000 */
[----:B------:R-:W-:Y:S02]  /*1e60*/  UIADD3 UR16, UR4, 0x6, URZ ;  /* 0x0000000604107890 */ /* 0x000fe4000fffe03f */
[----:B------:R-:W-:Y:S01]  /*1e70*/  UIADD3 UR18, UR44, 0x6, URZ ;  /* 0x000000062c127890 */ /* 0x000fe2000fffe03f */
        /* <DEDUP_REMOVED lines=19> */
[----:B------:R-:W-:Y:S03]  /*1fb0*/  QGMMA.64x64x32.F32.E4M3.E4M3 R24, gdesc[UR8], R24, gsb0 ;  /* 0x00e00000081879f3 */ /* 0x000fe60008000818 */
[----:B------:R-:W-:Y:S02]  /*1fc0*/  WARPGROUP.DEPBAR.LE gsb0, 0x0 ;  /* 0x00008000000079c5 */ /* 0x000fe40000010000 */
        /* <DEDUP_REMOVED lines=18> */
[----:B------:R1:W-:Y:S06]  /*20f0*/  BAR.ARV R6, 0x100 ;  /* 0x000400060000751d */ /* 0x0003ec0000002000 */
[----:B------:R-:W-:Y:S05]  /*2100*/  @P0 BRA `(.L_x_1238) ;  /* 0x0000000000040947 */ /* 0x000fea0003800000 */
[----:B------:R-:W-:Y:S01]  /*2110*/  BPT.TRAP 0x1 ;  /* 0x000000040000795c */ /* 0x000fe20000300000 */
.L_x_1238:
[----:B0-----:R-:W-:Y:S01]  /*2120*/  LOP3.LUT R4, R23, 0xffffff80, RZ, 0xc0, !PT ;  /* 0xffffff8017047812 */ /* 0x001fe200078ec0ff */
[----:B------:R-:W-:Y:S01]  /*2130*/  UISETP.NE.AND UP2, UPT, UR43, URZ, UPT ;  /* 0x0000003f2b00728c */ /* 0x000fe2000bf45270 */
[----:B------:R-:W-:Y:S01]  /*2140*/  LEA.HI R22, R22, R19, RZ, 0x2 ;  /* 0x0000001316167211 */ /* 0x000fe200078f10ff */
[----:B------:R-:W-:Y:S01]  /*2150*/  UISETP.NE.AND UP1, UPT, UR42, URZ, UPT ;  /* 0x0000003f2a00728c */ /* 0x000fe2000bf25270 */
[----:B------:R-:W-:Y:S01]  /*2160*/  LEA.HI R11, R56, R56, RZ, 0x1 ;  /* 0x00000038380b7211 */ /* 0x000fe200078f08ff */
[----:B------:R-:W-:Y:S01]  /*2170*/  IMAD.IADD R4, R19, 0x1, -R4 ;  /* 0x0000000113047824 */ /* 0x000fe200078e0a04 */
[----:B------:R-:W-:Y:S01]  /*2180*/  LOP3.LUT R22, R22, 0xfffffffc, RZ, 0xc0, !PT ;  /* 0xfffffffc16167812 */ /* 0x000fe200078ec0ff */
[----:B------:R-:W-:Y:S01]  /*2190*/  ULDC UR53, c[0x0][0x2f0] ;  /* 0x0000bc0000357ab9 */ /* 0x000fe20000000800 */
[----:B------:R-:W-:Y:S01]  /*21a0*/  LOP3.LUT R11, R11, 0x3fffffe, RZ, 0xc0, !PT ;  /* 0x03fffffe0b0b7812 */ /* 0x000fe200078ec0ff */
[----:B------:R-:W-:Y:S01]  /*21b0*/  FMUL.FTZ R24, R0, R24 ;  /* 0x0000001800187220 */ /* 0x000fe20000410000 */
[----:B------:R-:W-:Y:S01]  /*21c0*/  SHF.R.S32.HI R3, RZ, 0x1f, R4 ;  /* 0x0000001fff037819 */ /* 0x000fe20000011404 */
[----:B------:R-:W-:Y:S01]  /*21d0*/  IMAD.IADD R22, R19, 0x1, -R22 ;  /* 0x0000000113167824 */ /* 0x000fe200078e0a16 */
[----:B------:R-:W-:Y:S01]  /*21e0*/  PLOP3.LUT P0, PT, PT, PT, UP2, 0x80, 0x0 ;  /* 0x000000000000781c */ /* 0x000fe20003f0f028 */
[----:B------:R-:W-:Y:S01]  /*21f0*/  IMAD.IADD R11, R56, 0x1, -R11 ;  /* 0x00000001380b7824 */ /* 0x000fe200078e0a0b */
[CC--:B------:R-:W-:Y:S01]  /*2200*/  LEA.HI R5, R3.reuse, R4.reuse, RZ, 0x2 ;  /* 0x0000000403057211 */ /* 0x0c0fe200078f10ff */
[----:B------:R-:W-:Y:S01]  /*2210*/  @UP2 ULDC UR6, c[0x0][0x44c] ;  /* 0x0001130000062ab9 */ /* 0x000fe20000000800 */
[----:B------:R-:W-:Y:S01]  /*2220*/  LEA.HI R7, R3, R4, RZ, 0x5 ;  /* 0x0000000403077211 */ /* 0x000fe200078f28ff */
[C---:B------:R-:W-:Y:S01]  /*2230*/  FMUL.FTZ R25, R0.reuse, R25 ;  /* 0x0000001900197220 */ /* 0x040fe20000410000 */
[--C-:B------:R-:W-:Y:S01]  /*2240*/  SHF.R.S32.HI R3, RZ, 0x2, R5.reuse ;  /* 0x00000002ff037819 */ /* 0x100fe20000011405 */
[C---:B------:R-:W-:Y:S01]  /*2250*/  FMUL.FTZ R26, R0.reuse, R26 ;  /* 0x0000001a001a7220 */ /* 0x040fe20000410000 */
[----:B------:R-:W-:Y:S01]  /*2260*/  SHF.R.S32.HI R10, RZ, 0x1f, R5 ;  /* 0x0000001fff0a7819 */ /* 0x000fe20000011405 */
[C---:B------:R-:W-:Y:S01]  /*2270*/  FMUL.FTZ R27, R0.reuse, R27 ;  /* 0x0000001b001b7220 */ /* 0x040fe20000410000 */
[----:B------:R-:W-:Y:S01]  /*2280*/  SHF.R.S32.HI R7, RZ, 0x5, R7 ;  /* 0x00000005ff077819 */ /* 0x000fe20000011407 */
[----:B------:R-:W-:Y:S01]  /*2290*/  FMUL.FTZ R28, R0, R28 ;  /* 0x0000001c001c7220 */ /* 0x000fe20000410000 */
[----:B------:R-:W-:Y:S01]  /*22a0*/  LEA.HI R10, R10, R3, RZ, 0x3 ;  /* 0x000000030a0a7211 */ /* 0x000fe200078f18ff */
[C---:B------:R-:W-:Y:S01]  /*22b0*/  FMUL.FTZ R29, R0.reuse, R29 ;  /* 0x0000001d001d7220 */ /* 0x040fe20000410000 */
[----:B------:R-:W-:Y:S01]  /*22c0*/  LEA R12, R7, UR47, 0x4 ;  /* 0x0000002f070c7c11 */ /* 0x000fe2000f8e20ff */
[----:B------:R-:W-:Y:S01]  /*22d0*/  FMUL.FTZ R30, R0, R30 ;  /* 0x0000001e001e7220 */ /* 0x000fe20000410000 */
[----:B------:R-:W-:Y:S01]  /*22e0*/  LOP3.LUT R10, R10, 0xfffffff8, RZ, 0xc0, !PT ;  /* 0xfffffff80a0a7812 */ /* 0x000fe200078ec0ff */
[----:B------:R-:W-:Y:S01]  /*22f0*/  FMUL.FTZ R31, R0, R31 ;  /* 0x0000001f001f7220 */ /* 0x000fe20000410000 */
[----:B------:R-:W-:Y:S01]  /*2300*/  LEA.HI R7, R22, R22, RZ, 0x1 ;  /* 0x0000001616077211 */ /* 0x000fe200078f08ff */
[----:B------:R-:W-:Y:S01]  /*2310*/  FMUL.FTZ R32, R0, R32 ;  /* 0x0000002000207220 */ /* 0x000fe20000410000 */
[----:B------:R-:W-:Y:S01]  /*2320*/  IADD3 R10, R12, R3, -R10 ;  /* 0x000000030c0a7210 */ /* 0x000fe20007ffe80a */
[----:B------:R-:W-:Y:S01]  /*2330*/  IMAD.MOV.U32 R12, RZ, RZ, -0x40 ;  /* 0xffffffc0ff0c7424 */ /* 0x000fe200078e00ff */
[----:B------:R-:W-:Y:S01]  /*2340*/  LOP3.LUT R7, R7, 0x1ffffffe, RZ, 0xc0, !PT ;  /* 0x1ffffffe07077812 */ /* 0x000fe200078ec0ff */
[----:B------:R-:W-:Y:S01]  /*2350*/  FMUL.FTZ R33, R0, R33 ;  /* 0x0000002100217220 */ /* 0x000fe20000410000 */
[----:B------:R-:W-:Y:S01]  /*2360*/  PLOP3.LUT P1, PT, PT, PT, UP2, 0x80, 0x0 ;  /* 0x000000000000781c */ /* 0x000fe20003f2f028 */
[----:B------:R-:W-:-:S02]  /*2370*/  IMAD R10, R11, 0x40, R10 ;  /* 0x000000400b0a7824 */ /* 0x000fc400078e020a */
[----:B------:R-:W-:Y:S01]  /*2380*/  FMUL.FTZ R36, R0, R36 ;  /* 0x0000002400247220 */ /* 0x000fe20000410000 */
[----:B------:R-:W-:Y:S02]  /*2390*/  IMAD.IADD R7, R22, 0x1, -R7 ;  /* 0x0000000116077824 */ /* 0x000fe400078e0a07 */
[C---:B------:R-:W-:Y:S01]  /*23a0*/  FMUL.FTZ R37, R0.reuse, R37 ;  /* 0x0000002500257220 */ /* 0x040fe20000410000 */
[C---:B------:R-:W-:Y:S01]  /*23b0*/  FMUL.FTZ R38, R0.reuse, R38 ;  /* 0x0000002600267220 */ /* 0x040fe20000410000 */
[C---:B------:R-:W-:Y:S01]  /*23c0*/  FMUL.FTZ R39, R0.reuse, R39 ;  /* 0x0000002700277220 */ /* 0x040fe20000410000 */
[----:B------:R-:W-:Y:S02]  /*23d0*/  IMAD R7, R7, 0x8, R10 ;  /* 0x0000000807077824 */ /* 0x000fe400078e020a */
[C---:B------:R-:W-:Y:S01]  /*23e0*/  FMUL.FTZ R40, R0.reuse, R40 ;  /* 0x0000002800287220 */ /* 0x040fe20000410000 */
[C---:B------:R-:W-:Y:S01]  /*23f0*/  FMUL.FTZ R41, R0.reuse, R41 ;  /* 0x0000002900297220 */ /* 0x040fe20000410000 */
[----:B------:R-:W-:Y:S01]  /*2400*/  FMUL.FTZ R42, R0, R42 ;  /* 0x0000002a002a7220 */ /* 0x000fe20000410000 */
[----:B------:R-:W-:Y:S01]  /*2410*/  @P0 IMAD.HI.U32 R3, R7, UR6, RZ ;  /* 0x0000000607030c27 */ /* 0x000fe2000f8e00ff */
[----:B------:R-:W-:-:S03]  /*2420*/  @UP2 ULDC UR6, c[0x0][0x450] ;  /* 0x0001140000062ab9 */ /* 0x000fc60000000800 */
[C---:B------:R-:W-:Y:S01]  /*2430*/  FMUL.FTZ R43, R0.reuse, R43 ;  /* 0x0000002b002b7220 */ /* 0x040fe20000410000 */
[C---:B------:R-:W-:Y:S01]  /*2440*/  FMUL.FTZ R44, R0.reuse, R44 ;  /* 0x0000002c002c7220 */ /* 0x040fe20000410000 */
[----:B------:R-:W-:Y:S01]  /*2450*/  IMAD.MOV.U32 R10, RZ, RZ, R7 ;  /* 0x000000ffff0a7224 */ /* 0x000fe200078e0007 */
[----:B------:R-:W-:Y:S01]  /*2460*/  @P1 SHF.R.U32.HI R10, RZ, UR6, R3 ;  /* 0x00000006ff0a1c19 */ /* 0x000fe20008011603 */
[C---:B------:R-:W-:Y:S01]  /*2470*/  FMUL.FTZ R45, R0.reuse, R45 ;  /* 0x0000002d002d7220 */ /* 0x040fe20000410000 */
[----:B------:R-:W-:Y:S01]  /*2480*/  LOP3.LUT R3, R5, 0x7ffffffc, RZ, 0xc0, !PT ;  /* 0x7ffffffc05037812 */ /* 0x000fe200078ec0ff */
[----:B------:R-:W-:Y:S02]  /*2490*/  IMAD R5, R17, R12, 0x41 ;  /* 0x0000004111057424 */ /* 0x000fe400078e020c */
[C---:B------:R-:W-:Y:S01]  /*24a0*/  FMUL.FTZ R46, R0.reuse, R46 ;  /* 0x0000002e002e7220 */ /* 0x040fe20000410000 */
[----:B------:R-:W0:Y:S01]  /*24b0*/  SHFL.IDX PT, R23, R10, RZ, 0x1c1f ;  /* 0x001c1fff0a177589 */ /* 0x000e2200000e0000 */
[----:B------:R-:W-:Y:S01]  /*24c0*/  FMUL.FTZ R47, R0, R47 ;  /* 0x0000002f002f7220 */ /* 0x000fe20000410000 */
[----:B------:R-:W-:-:S02]  /*24d0*/  IMAD.IADD R3, R4, 0x1, -R3 ;  /* 0x0000000104037824 */ /* 0x000fc400078e0a03 */
[C---:B------:R-:W-:Y:S01]  /*24e0*/  FMUL.FTZ R48, R0.reuse, R48 ;  /* 0x0000003000307220 */ /* 0x040fe20000410000 */
[C---:B------:R-:W-:Y:S01]  /*24f0*/  FMUL.FTZ R49, R0.reuse, R49 ;  /* 0x0000003100317220 */ /* 0x040fe20000410000 */
[C---:B------:R-:W-:Y:S01]  /*2500*/  FMUL.FTZ R50, R0.reuse, R50 ;  /* 0x0000003200327220 */ /* 0x040fe20000410000 */
[C---:B------:R-:W-:Y:S01]  /*2510*/  FMUL.FTZ R51, R0.reuse, R51 ;  /* 0x0000003300337220 */ /* 0x040fe20000410000 */
[C---:B------:R-:W-:Y:S01]  /*2520*/  FMUL.FTZ R52, R0.reuse, R52 ;  /* 0x0000003400347220 */ /* 0x040fe20000410000 */
[C---:B------:R-:W-:Y:S01]  /*2530*/  FMUL.FTZ R53, R0.reuse, R53 ;  /* 0x0000003500357220 */ /* 0x040fe20000410000 */
[C---:B------:R-:W-:Y:S01]  /*2540*/  FMUL.FTZ R54, R0.reuse, R54 ;  /* 0x0000003600367220 */ /* 0x040fe20000410000 */
[----:B------:R-:W-:Y:S01]  /*2550*/  FMUL.FTZ R55, R0, R55 ;  /* 0x0000003700377220 */ /* 0x000fe20000410000 */
[----:B------:R-:W-:Y:S02]  /*2560*/  IMAD R4, R2, UR53, R5 ;  /* 0x0000003502047c24 */ /* 0x000fe4000f8e0205 */
[C---:B------:R-:W-:Y:S01]  /*2570*/  FMUL.FTZ R35, R0.reuse, R35 ;  /* 0x0000002300237220 */ /* 0x040fe20000410000 */
[----:B------:R-:W-:Y:S01]  /*2580*/  UIADD3 UR6, UR41, 0x20840, URZ ;  /* 0x0002084029067890 */ /* 0x000fe2000fffe03f */
[----:B------:R-:W-:Y:S01]  /*2590*/  PLOP3.LUT P0, PT, PT, PT, UP1, 0x40, 0x0 ;  /* 0x000000000000781c */ /* 0x000fe20003f0e818 */
[----:B------:R-:W-:Y:S01]  /*25a0*/  ULDC UR7, c[0x0][0x288] ;  /* 0x0000a20000077ab9 */ /* 0x000fe20000000800 */
[----:B------:R-:W-:Y:S01]  /*25b0*/  LEA R22, R17, 0xffffffc0, 0x6 ;  /* 0xffffffc011167811 */ /* 0x000fe200078e30ff */
[----:B------:R-:W-:Y:S01]  /*25c0*/  IMAD R11, R3, -0x2, R4 ;  /* 0xfffffffe030b7824 */ /* 0x000fe200078e0204 */
[----:B------:R-:W-:Y:S01]  /*25d0*/  ULDC UR49, c[0x0][0x9dc] ;  /* 0x0002770000317ab9 */ /* 0x000fe20000000800 */
[----:B------:R-:W-:Y:S01]  /*25e0*/  IMAD.U32 R14, RZ, RZ, UR7 ;  /* 0x00000007ff0e7e24 */ /* 0x000fe2000f8e00ff */
[----:B------:R-:W2:Y:S01]  /*25f0*/  MUFU.TANH R24, R24 ;  /* 0x0000001800187308 */ /* 0x000ea20000002400 */
[----:B------:R-:W-:Y:S01]  /*2600*/  UPRMT UR6, UR45, 0x654, UR6 ;  /* 0x000006542d067896 */ /* 0x000fe20008000006 */
[----:B------:R-:W-:Y:S01]  /*2610*/  FMUL.FTZ R34, R0, R34 ;  /* 0x0000002200227220 */ /* 0x000fe20000410000 */
[----:B------:R-:W-:Y:S01]  /*2620*/  ULOP3.LUT UR49, URZ, UR49, URZ, 0x33, !UPT ;  /* 0x000000313f317292 */ /* 0x000fe2000f8e333f */
[----:B------:R-:W-:Y:S01]  /*2630*/  IMAD.IADD R11, R11, 0x1, -R14 ;  /* 0x000000010b0b7824 */ /* 0x000fe200078e0a0e */
[----:B------:R-:W-:Y:S01]  /*2640*/  ULDC UR11, c[0x0][0x9e0] ;  /* 0x00027800000b7ab9 */ /* 0x000fe20000000800 */
[----:B------:R-:W-:-:S02]  /*2650*/  IMAD R4, R2, UR53, -R22 ;  /* 0x0000003502047c24 */ /* 0x000fc4000f8e0a16 */
[----:B------:R-:W3:Y:S01]  /*2660*/  MUFU.TANH R25, R25 ;  /* 0x0000001900197308 */ /* 0x000ee20000002400 */
[----:B------:R-:W-:Y:S01]  /*2670*/  IADD3 R15, R11, UR49, RZ ;  /* 0x000000310b0f7c10 */ /* 0x000fe2000fffe0ff */
[----:B------:R-:W-:Y:S01]  /*2680*/  IMAD R13, R3, -0x2, R4 ;  /* 0xfffffffe030d7824 */ /* 0x000fe200078e0204 */
[----:B------:R-:W-:Y:S01]  /*2690*/  SYNCS.ARRIVE.TRANS64.RED.A1T0 RZ, [UR6], RZ ;  /* 0x000000ffffff79a7 */ /* 0x000fe20008100406 */
[----:B------:R-:W-:Y:S02]  /*26a0*/  VIADD R19, R5, 0xffffffff ;  /* 0xffffffff05137836 */ /* 0x000fe40000000000 */
[----:B0-----:R-:W-:Y:S02]  /*26b0*/  IMAD.IADD R5, R15, 0x1, R23 ;  /* 0x000000010f057824 */ /* 0x001fe400078e0217 */
[----:B------:R-:W0:Y:S08]  /*26c0*/  MUFU.TANH R26, R26 ;  /* 0x0000001a001a7308 */ /* 0x000e300000002400 */
[----:B------:R-:W4:Y:S08]  /*26d0*/  MUFU.TANH R27, R27 ;  /* 0x0000001b001b7308 */ /* 0x000f300000002400 */
[----:B------:R-:W0:Y:S08]  /*26e0*/  MUFU.TANH R28, R28 ;  /* 0x0000001c001c7308 */ /* 0x000e300000002400 */
        /* <DEDUP_REMOVED lines=26> */
[----:B------:R5:W0:Y:S02]  /*2890*/  MUFU.TANH R20, R34 ;  /* 0x0000002200147308 */ /* 0x000a240000002400 */
[----:B-----5:R-:W-:-:S05]  /*28a0*/  VIADD R34, R11, UR11 ;  /* 0x0000000b0b227c36 */ /* 0x020fca0008000000 */
[----:B------:R-:W-:Y:S01]  /*28b0*/  VIADDMNMX R4, R23, R34, R13, PT ;  /* 0x0000002217047246 */ /* 0x000fe2000380010d */
[----:B--234-:R-:W-:Y:S06]  /*28c0*/  @P0 BRA `(.L_x_1239) ;  /* 0x0000000000640947 */ /* 0x01cfec0003800000 */
[----:B------:R-:W-:Y:S01]  /*28d0*/  IMAD R11, R2, UR53, R23 ;  /* 0x00000035020b7c24 */ /* 0x000fe2000f8e0217 */
[----:B------:R-:W-:Y:S03]  /*28e0*/  BSSY B0, `(.L_x_1240) ;  /* 0x0000013000007945 */ /* 0x000fe60003800000 */
[----:B------:R-:W-:-:S05]  /*28f0*/  IMAD.IADD R11, R11, 0x1, -R14 ;  /* 0x000000010b0b7824 */ /* 0x000fca00078e0a0e */
[----:B------:R-:W-:-:S13]  /*2900*/  ISETP.GT.AND P0, PT, R11, -0x1, PT ;  /* 0xffffffff0b00780c */ /* 0x000fda0003f04270 */
[----:B------:R-:W-:Y:S05]  /*2910*/  @P0 BRA `(.L_x_1241) ;  /* 0x0000000000240947 */ /* 0x000fea0003800000 */
[----:B------:R-:W-:Y:S01]  /*2920*/  ULDC UR6, c[0x0][0x9e4] ;  /* 0x0002790000067ab9 */ /* 0x000fe20000000800 */
[----:B------:R-:W-:Y:S01]  /*2930*/  LOP3.LUT R11, RZ, R11, RZ, 0x33, !PT ;  /* 0x0000000bff0b7212 */ /* 0x000fe200078e33ff */
[----:B------:R-:W-:-:S05]  /*2940*/  IMAD.U32 R23, RZ, RZ, UR6 ;  /* 0x00000006ff177e24 */ /* 0x000fca000f8e00ff */
[----:B------:R-:W-:-:S13]  /*2950*/  ISETP.NE.AND P0, PT, R23, 0x1, PT ;  /* 0x000000011700780c */ /* 0x000fda0003f05270 */
[----:B------:R-:W2:Y:S02]  /*2960*/  @P0 LDC.64 R56, c[0x0][0x9e8] ;  /* 0x00027a00ff380b82 */ /* 0x000ea40000000a00 */
[----:B--2---:R-:W-:-:S05]  /*2970*/  @P0 IMAD.HI.U32 R12, R11, R56, RZ ;  /* 0x000000380b0c0227 */ /* 0x004fca00078e00ff */
[----:B------:R-:W-:-:S04]  /*2980*/  @P0 SHF.R.U32.HI R11, RZ, R57, R12 ;  /* 0x00000039ff0b0219 */ /* 0x000fc8000001160c */
[----:B------:R-:W-:Y:S01]  /*2990*/  LOP3.LUT R11, RZ, R11, RZ, 0x33, !PT ;  /* 0x0000000bff0b7212 */ /* 0x000fe200078e33ff */
[----:B------:R-:W-:Y:S06]  /*29a0*/  BRA `(.L_x_1242) ;  /* 0x0000000000187947 */ /* 0x000fec0003800000 */
.L_x_1241:
[----:B------:R-:W-:Y:S02]  /*29b0*/  ULDC UR6, c[0x0][0x9e4] ;  /* 0x0002790000067ab9 */ /* 0x000fe40000000800 */
[----:B------:R-:W-:-:S05]  /*29c0*/  IMAD.U32 R23, RZ, RZ, UR6 ;  /* 0x00000006ff177e24 */ /* 0x000fca000f8e00ff */
[----:B------:R-:W-:-:S13]  /*29d0*/  ISETP.NE.AND P0, PT, R23, 0x1, PT ;  /* 0x000000011700780c */ /* 0x000fda0003f05270 */
[----:B------:R-:W2:Y:S02]  /*29e0*/  @P0 LDC.64 R56, c[0x0][0x9e8] ;  /* 0x00027a00ff380b82 */ /* 0x000ea40000000a00 */
[----:B--2---:R-:W-:-:S05]  /*29f0*/  @P0 IMAD.HI.U32 R12, R11, R56, RZ ;  /* 0x000000380b0c0227 */ /* 0x004fca00078e00ff */
[----:B------:R-:W-:-:S07]  /*2a00*/  @P0 SHF.R.U32.HI R11, RZ, R57, R12 ;  /* 0x00000039ff0b0219 */ /* 0x000fce000001160c */
.L_x_1242:
[----:B------:R-:W-:Y:S05]  /*2a10*/  BSYNC B0 ;  /* 0x0000000000007941 */ /* 0x000fea0003800000 */
.L_x_1240:
[----:B------:R-:W-:-:S04]  /*2a20*/  IMAD R12, R11, R23, -R22 ;  /* 0x000000170b0c7224 */ /* 0x000fc800078e0a16 */
[----:B------:R-:W-:-:S05]  /*2a30*/  IMAD R12, R3, -0x2, R12 ;  /* 0xfffffffe030c7824 */ /* 0x000fca00078e020c */
[----:B------:R-:W-:Y:S02]  /*2a40*/  VIADDMNMX R4, R12, R23, R4, PT ;  /* 0x000000170c047246 */ /* 0x000fe40003800104 */
[----:B------:R-:W-:-:S07]  /*2a50*/  VIMNMX R5, R5, R12, !PT ;  /* 0x0000000c05057248 */ /* 0x000fce0007fe0100 */
.L_x_1239:
[C---:B------:R-:W-:Y:S01]  /*2a60*/  ISETP.GE.AND P1, PT, R19.reuse, 0x1, PT ;  /* 0x000000011300780c */ /* 0x040fe20003f26270 */
[----:B------:R-:W2:Y:S01]  /*2a70*/  SHFL.IDX PT, R11, R10, 0x1, 0x1c1f ;  /* 0x003c1f000a0b7f89 */ /* 0x000ea200000e0000 */
[----:B------:R-:W-:Y:S01]  /*2a80*/  ISETP.GE.AND P0, PT, R19, 0x2, PT ;  /* 0x000000021300780c */ /* 0x000fe20003f06270 */
[----:B------:R-:W-:Y:S01]  /*2a90*/  UISETP.NE.AND UP1, UPT, UR42, URZ, UPT ;  /* 0x0000003f2a00728c */ /* 0x000fe2000bf25270 */
[----:B------:R-:W-:Y:S02]  /*2aa0*/  P2R R12, PR, RZ, 0x2 ;  /* 0x00000002ff0c7803 */ /* 0x000fe40000000000 */
[----:B------:R-:W-:Y:S02]  /*2ab0*/  ISETP.GT.AND P3, PT, R5, RZ, !P1 ;  /* 0x000000ff0500720c */ /* 0x000fe40004f64270 */
[----:B------:R-:W-:Y:S02]  /*2ac0*/  ISETP.GE.AND P1, PT, R19, 0x9, PT ;  /* 0x000000091300780c */ /* 0x000fe40003f26270 */
[----:B------:R-:W-:-:S02]  /*2ad0*/  ISETP.GT.AND P2, PT, R5, 0x1, !P0 ;  /* 0x000000010500780c */ /* 0x000fc40004744270 */
[----:B------:R-:W-:Y:S02]  /*2ae0*/  P2R R23, PR, RZ, 0x2 ;  /* 0x00000002ff177803 */ /* 0x000fe40000000000 */
[----:B------:R-:W-:Y:S02]  /*2af0*/  ISETP.GT.AND P1, PT, R5, 0x8, !P1 ;  /* 0x000000080500780c */ /* 0x000fe40004f24270 */
[----:B------:R-:W-:Y:S02]  /*2b00*/  ISETP.GE.AND P4, PT, R19, 0x11, PT ;  /* 0x000000111300780c */ /* 0x000fe40003f86270 */
[C---:B------:R-:W-:Y:S02]  /*2b10*/  ISETP.LT.OR P1, PT, R4.reuse, 0x9, P1 ;  /* 0x000000090400780c */ /* 0x040fe40000f21670 */
[----:B------:R-:W-:Y:S02]  /*2b20*/  ISETP.LT.OR P3, PT, R4, 0x1, P3 ;  /* 0x000000010400780c */ /* 0x000fe40001f61670 */
[----:B0-----:R-:W-:-:S02]  /*2b30*/  FSEL R59, R28, -INF , !P1 ;  /* 0xff8000001c3b7808 */ /* 0x001fc40004800000 */
[----:B------:R-:W-:Y:S02]  /*2b40*/  ISETP.LT.OR P2, PT, R4, 0x2, P2 ;  /* 0x000000020400780c */ /* 0x000fe40001741670 */
[----:B------:R-:W-:Y:S02]  /*2b50*/  ISETP.GT.AND P1, PT, R5, 0x10, !P4 ;  /* 0x000000100500780c */ /* 0x000fe40006724270 */
[----:B------:R-:W-:Y:S02]  /*2b60*/  ISETP.GE.AND P5, PT, R19, 0xa, PT ;  /* 0x0000000a1300780c */ /* 0x000fe40003fa6270 */
[----:B------:R-:W-:Y:S02]  /*2b70*/  FSEL R35, R24, -INF , !P3 ;  /* 0xff80000018237808 */ /* 0x000fe40005800000 */
[----:B------:R-:W-:Y:S02]  /*2b80*/  FSEL R57, R25, -INF , !P2 ;  /* 0xff80000019397808 */ /* 0x000fe40005000000 */
[----:B------:R-:W-:-:S02]  /*2b90*/  ISETP.LT.OR P1, PT, R4, 0x11, P1 ;  /* 0x000000110400780c */ /* 0x000fc40000f21670 */
[----:B------:R-:W-:Y:S02]  /*2ba0*/  ISETP.GT.AND P2, PT, R5, 0x9, !P5 ;  /* 0x000000090500780c */ /* 0x000fe40006f44270 */
[----:B------:R-:W-:Y:S02]  /*2bb0*/  ISETP.GE.AND P3, PT, R19, 0x12, PT ;  /* 0x000000121300780c */ /* 0x000fe40003f66270 */
[----:B------:R-:W-:Y:S02]  /*2bc0*/  FSEL R63, R32, -INF , !P1 ;  /* 0xff800000203f7808 */ /* 0x000fe40004800000 */
[----:B------:R-:W-:Y:S02]  /*2bd0*/  ISETP.LT.OR P2, PT, R4, 0xa, P2 ;  /* 0x0000000a0400780c */ /* 0x000fe40001741670 */
[----:B------:R-:W-:Y:S02]  /*2be0*/  ISETP.GT.AND P1, PT, R5, 0x11, !P3 ;  /* 0x000000110500780c */ /* 0x000fe40005f24270 */
[----:B------:R-:W-:-:S02]  /*2bf0*/  FSEL R61, R29, -INF , !P2 ;  /* 0xff8000001d3d7808 */ /* 0x000fc40005000000 */
[C---:B------:R-:W-:Y:S02]  /*2c00*/  ISETP.LT.OR P1, PT, R4.reuse, 0x12, P1 ;  /* 0x000000120400780c */ /* 0x040fe40000f21670 */
[----:B------:R-:W-:Y:S02]  /*2c10*/  ISETP.GE.AND P2, PT, R19, 0x19, PT ;  /* 0x000000191300780c */ /* 0x000fe40003f46270 */
[----:B------:R-:W-:Y:S02]  /*2c20*/  FSEL R65, R33, -INF , !P1 ;  /* 0xff80000021417808 */ /* 0x000fe40004800000 */
[----:B------:R-:W-:Y:S02]  /*2c30*/  ISETP.GT.AND P1, PT, R5, 0x18, !P2 ;  /* 0x000000180500780c */ /* 0x000fe40005724270 */
[----:B------:R-:W-:Y:S02]  /*2c40*/  P2R R29, PR, RZ, 0x4 ;  /* 0x00000004ff1d7803 */ /* 0x000fe40000000000 */
[----:B------:R-:W-:-:S02]  /*2c50*/  ISETP.LT.OR P1, PT, R4, 0x19, P1 ;  /* 0x000000190400780c */ /* 0x000fc40000f21670 */
[----:B------:R-:W-:Y:S02]  /*2c60*/  ISETP.GE.AND P2, PT, R19, 0x1a, PT ;  /* 0x0000001a1300780c */ /* 0x000fe40003f46270 */
[----:B------:R-:W-:Y:S02]  /*2c70*/  FSEL R67, R36, -INF , !P1 ;  /* 0xff80000024437808 */ /* 0x000fe40004800000 */
[----:B------:R-:W-:Y:S02]  /*2c80*/  ISETP.GT.AND P1, PT, R5, 0x19, !P2 ;  /* 0x000000190500780c */ /* 0x000fe40005724270 */
[----:B------:R-:W-:Y:S02]  /*2c90*/  P2R R32, PR, RZ, 0x4 ;  /* 0x00000004ff207803 */ /* 0x000fe40000000000 */
[----:B------:R-:W-:Y:S02]  /*2ca0*/  ISETP.LT.OR P1, PT, R4, 0x1a, P1 ;  /* 0x0000001a0400780c */ /* 0x000fe40000f21670 */
[----:B------:R-:W-:-:S02]  /*2cb0*/  ISETP.GE.AND P2, PT, R19, 0x21, PT ;  /* 0x000000211300780c */ /* 0x000fc40003f46270 */
[----:B------:R-:W-:Y:S02]  /*2cc0*/  FSEL R69, R37, -INF , !P1 ;  /* 0xff80000025457808 */ /* 0x000fe40004800000 */
[----:B------:R-:W-:Y:S02]  /*2cd0*/  ISETP.GT.AND P1, PT, R5, 0x20, !P2 ;  /* 0x000000200500780c */ /* 0x000fe40005724270 */
[----:B------:R-:W-:Y:S02]  /*2ce0*/  P2R R33, PR, RZ, 0x4 ;  /* 0x00000004ff217803 */ /* 0x000fe40000000000 */
[----:B------:R-:W-:Y:S02]  /*2cf0*/  ISETP.LT.OR P1, PT, R4, 0x21, P1 ;  /* 0x000000210400780c */ /* 0x000fe40000f21670 */
[----:B------:R-:W-:Y:S02]  /*2d00*/  ISETP.GE.AND P2, PT, R19, 0x22, PT ;  /* 0x000000221300780c */ /* 0x000fe40003f46270 */
[----:B------:R-:W-:-:S02]  /*2d10*/  FSEL R71, R40, -INF , !P1 ;  /* 0xff80000028477808 */ /* 0x000fc40004800000 */
[----:B------:R-:W-:Y:S02]  /*2d20*/  ISETP.GT.AND P1, PT, R5, 0x21, !P2 ;  /* 0x000000210500780c */ /* 0x000fe40005724270 */
[----:B------:R-:W-:Y:S02]  /*2d30*/  P2R R36, PR, RZ, 0x4 ;  /* 0x00000004ff247803 */ /* 0x000fe40000000000 */
[----:B------:R-:W-:Y:S02]  /*2d40*/  ISETP.LT.OR P1, PT, R4, 0x22, P1 ;  /* 0x000000220400780c */ /* 0x000fe40000f21670 */
[----:B------:R-:W-:Y:S02]  /*2d50*/  P2R R28, PR, RZ, 0x8 ;  /* 0x00000008ff1c7803 */ /* 0x000fe40000000000 */
[----:B------:R-:W-:Y:S02]  /*2d60*/  FSEL R41, R41, -INF , !P1 ;  /* 0xff80000029297808 */ /* 0x000fe40004800000 */
[----:B------:R-:W-:-:S02]  /*2d70*/  ISETP.GE.AND P1, PT, R19, 0x29, PT ;  /* 0x000000291300780c */ /* 0x000fc40003f26270 */
[----:B------:R-:W-:Y:S02]  /*2d80*/  P2R R58, PR, RZ, 0x10 ;  /* 0x00000010ff3a7803 */ /* 0x000fe40000000000 */
[----:B------:R-:W-:Y:S02]  /*2d90*/  ISETP.GT.AND P2, PT, R5, 0x28, !P1 ;  /* 0x000000280500780c */ /* 0x000fe40004f44270 */
[----:B------:R-:W-:Y:S02]  /*2da0*/  P2R R56, PR, RZ, 0x20 ;  /* 0x00000020ff387803 */ /* 0x000fe40000000000 */
[----:B------:R-:W-:-:S04]  /*2db0*/  ISETP.LT.OR P2, PT, R4, 0x29, P2 ;  /* 0x000000290400780c */ /* 0x000fc80001741670 */
[----:B------:R-:W-:Y:S02]  /*2dc0*/  FSEL R73, R44, -INF , !P2 ;  /* 0xff8000002c497808 */ /* 0x000fe40005000000 */
[----:B------:R-:W-:-:S04]  /*2dd0*/  ISETP.GE.AND P2, PT, R19, 0x2a, PT ;  /* 0x0000002a1300780c */ /* 0x000fc80003f46270 */
[----:B------:R-:W-:-:S04]  /*2de0*/  ISETP.GT.AND P3, PT, R5, 0x29, !P2 ;  /* 0x000000290500780c */ /* 0x000fc80005764270 */
        /* <DEDUP_REMOVED lines=15> */
[----:B------:R-:W-:Y:S02]  /*2ee0*/  P2R R37, PR, RZ, 0x40 ;  /* 0x00000040ff257803 */ /* 0x000fe40000000000 */
[----:B------:R-:W-:Y:S01]  /*2ef0*/  ISETP.GT.AND P6, PT, R5, 0x39, !P6 ;  /* 0x000000390500780c */ /* 0x000fe200077c4270 */
[----:B--2---:R-:W-:-:S03]  /*2f00*/  IMAD.IADD R5, R15, 0x1, R11 ;  /* 0x000000010f057824 */ /* 0x004fc600078e020b */
[----:B------:R-:W-:Y:S02]  /*2f10*/  ISETP.LT.OR P6, PT, R4, 0x3a, P6 ;  /* 0x0000003a0400780c */ /* 0x000fe400037c1670 */
[----:B------:R-:W-:Y:S02]  /*2f20*/  VIADDMNMX R4, R11, R34, R13, PT ;  /* 0x000000220b047246 */ /* 0x000fe4000380010d */
[----:B------:R-:W-:Y:S02]  /*2f30*/  FSEL R53, R53, -INF , !P6 ;  /* 0xff80000035357808 */ /* 0x000fe40007000000 */
[----:B------:R-:W-:-:S13]  /*2f40*/  PLOP3.LUT P6, PT, PT, PT, UP1, 0x40, 0x0 ;  /* 0x000000000000781c */ /* 0x000fda0003fce818 */
[----:B------:R-:W-:Y:S05]  /*2f50*/  @P6 BRA `(.L_x_1243) ;  /* 0x0000000000646947 */ /* 0x000fea0003800000 */
        /* <DEDUP_REMOVED lines=9> */
[----:B------:R-:W0:Y:S02]  /*2ff0*/  @P6 LDC.64 R24, c[0x0][0x9e8] ;  /* 0x00027a00ff186b82 */ /* 0x000e240000000a00 */
[----:B0-----:R-:W-:-:S05]  /*3000*/  @P6 IMAD.HI.U32 R10, R11, R24, RZ ;  /* 0x000000180b0a6227 */ /* 0x001fca00078e00ff */
[----:B------:R-:W-:-:S04]  /*3010*/  @P6 SHF.R.U32.HI R11, RZ, R25, R10 ;  /* 0x00000019ff0b6219 */ /* 0x000fc8000001160a */
[----:B------:R-:W-:Y:S01]  /*3020*/  LOP3.LUT R11, RZ, R11, RZ, 0x33, !PT ;  /* 0x0000000bff0b7212 */ /* 0x000fe200078e33ff */
[----:B------:R-:W-:Y:S06]  /*3030*/  BRA `(.L_x_1246) ;  /* 0x0000000000187947 */ /* 0x000fec0003800000 */
.L_x_1245:
[----:B------:R-:W-:Y:S02]  /*3040*/  ULDC UR6, c[0x0][0x9e4] ;  /* 0x0002790000067ab9 */ /* 0x000fe40000000800 */
[----:B------:R-:W-:-:S05]  /*3050*/  IMAD.U32 R13, RZ, RZ, UR6 ;  /* 0x00000006ff0d7e24 */ /* 0x000fca000f8e00ff */
[----:B------:R-:W-:-:S13]  /*3060*/  ISETP.NE.AND P6, PT, R13, 0x1, PT ;  /* 0x000000010d00780c */ /* 0x000fda0003fc5270 */
[----:B------:R-:W0:Y:S02]  /*3070*/  @P6 LDC.64 R24, c[0x0][0x9e8] ;  /* 0x00027a00ff186b82 */ /* 0x000e240000000a00 */
[----:B0-----:R-:W-:-:S05]  /*3080*/  @P6 IMAD.HI.U32 R10, R11, R24, RZ ;  /* 0x000000180b0a6227 */ /* 0x001fca00078e00ff */
[----:B------:R-:W-:-:S07]  /*3090*/  @P6 SHF.R.U32.HI R11, RZ, R25, R10 ;  /* 0x00000019ff0b6219 */ /* 0x000fce000001160a */
.L_x_1246:
[----:B------:R-:W-:Y:S05]  /*30a0*/  BSYNC B0 ;  /* 0x0000000000007941 */ /* 0x000fea0003800000 */
.L_x_1244:
[----:B------:R-:W-:-:S04]  /*30b0*/  IMAD R10, R11, R13, -R22 ;  /* 0x0000000d0b0a7224 */ /* 0x000fc800078e0a16 */
[----:B------:R-:W-:-:S05]  /*30c0*/  IMAD R10, R3, -0x2, R10 ;  /* 0xfffffffe030a7824 */ /* 0x000fca00078e020a */
[----:B------:R-:W-:Y:S02]  /*30d0*/  VIADDMNMX R4, R10, R13, R4, PT ;  /* 0x0000000d0a047246 */ /* 0x000fe40003800104 */
[----:B------:R-:W-:-:S07]  /*30e0*/  VIMNMX R5, R5, R10, !PT ;  /* 0x0000000a05057248 */ /* 0x000fce0007fe0100 */
.L_x_1243:
[----:B------:R-:W-:Y:S01]  /*30f0*/  ISETP.GT.AND P0, PT, R5, 0x1, !P0 ;  /* 0x000000010500780c */ /* 0x000fe20004704270 */
[----:B------:R-:W-:Y:S01]  /*3100*/  ULDC UR52, c[0x0][0x988] ;  /* 0x0002620000347ab9 */ /* 0x000fe20000000800 */
[----:B------:R-:W-:Y:S02]  /*3110*/  ISETP.NE.AND P6, PT, R12, RZ, PT ;  /* 0x000000ff0c00720c */ /* 0x000fe40003fc5270 */
[----:B------:R-:W-:Y:S02]  /*3120*/  ISETP.LT.OR P0, PT, R4, 0x2, P0 ;  /* 0x000000020400780c */ /* 0x000fe40000701670 */
[----:B------:R-:W-:Y:S02]  /*3130*/  FMNMX.FTZ R13, R35, R57, !PT ;  /* 0x00000039230d7209 */ /* 0x000fe40007810000 */
[----:B------:R-:W-:Y:S02]  /*3140*/  FSEL R11, R27, -INF , !P0 ;  /* 0xff8000001b0b7808 */ /* 0x000fe40004000000 */
[----:B------:R-:W-:-:S02]  /*3150*/  ISETP.NE.AND P0, PT, R23, RZ, PT ;  /* 0x000000ff1700720c */ /* 0x000fc40003f05270 */
[----:B------:R-:W-:Y:S02]  /*3160*/  FMNMX.FTZ R13, R59, R13, !PT ;  /* 0x0000000d3b0d7209 */ /* 0x000fe40007810000 */
[----:B------:R-:W-:Y:S02]  /*3170*/  ISETP.GT.AND P0, PT, R5, 0x8, !P0 ;  /* 0x000000080500780c */ /* 0x000fe40004704270 */
[----:B------:R-:W-:Y:S02]  /*3180*/  FMNMX.FTZ R13, R61, R13, !PT ;  /* 0x0000000d3d0d7209 */ /* 0x000fe40007810000 */
[----:B------:R-:W-:Y:S02]  /*3190*/  ISETP.LT.OR P0, PT, R4, 0x9, P0 ;  /* 0x000000090400780c */ /* 0x000fe40000701670 */
[----:B------:R-:W-:Y:S02]  /*31a0*/  FMNMX.FTZ R13, R63, R13, !PT ;  /* 0x0000000d3f0d7209 */ /* 0x000fe40007810000 */
[----:B------:R-:W-:-:S02]  /*31b0*/  FSEL R12, R30, -INF , !P0 ;  /* 0xff8000001e0c7808 */ /* 0x000fc40004000000 */
[----:B------:R-:W-:Y:S02]  /*31c0*/  ISETP.NE.AND P0, PT, R56, RZ, PT ;  /* 0x000000ff3800720c */ /* 0x000fe40003f05270 */
[----:B------:R-:W-:Y:S02]  /*31d0*/  FMNMX.FTZ R13, R65, R13, !PT ;  /* 0x0000000d410d7209 */ /* 0x000fe40007810000 */
[----:B------:R-:W-:Y:S02]  /*31e0*/  ISETP.GT.AND P0, PT, R5, 0x9, !P0 ;  /* 0x000000090500780c */ /* 0x000fe40004704270 */
[----:B------:R-:W-:Y:S02]  /*31f0*/  FMNMX.FTZ R13, R67, R13, !PT ;  /* 0x0000000d430d7209 */ /* 0x000fe40007810000 */
[----:B------:R-:W-:Y:S02]  /*3200*/  ISETP.LT.OR P0, PT, R4, 0xa, P0 ;  /* 0x0000000a0400780c */ /* 0x000fe40000701670 */
[----:B------:R-:W-:-:S02]  /*3210*/  FMNMX.FTZ R13, R69, R13, !PT ;  /* 0x0000000d450d7209 */ /* 0x000fc40007810000 */
[----:B------:R-:W-:Y:S02]  /*3220*/  FSEL R19, R31, -INF , !P0 ;  /* 0xff8000001f137808 */ /* 0x000fe40004000000 */
[----:B------:R-:W-:Y:S02]  /*3230*/  ISETP.NE.AND P0, PT, R58, RZ, PT ;  /* 0x000000ff3a00720c */ /* 0x000fe40003f05270 */
[----:B------:R-:W-:Y:S02]  /*3240*/  FMNMX.FTZ R13, R71, R13, !PT ;  /* 0x0000000d470d7209 */ /* 0x000fe40007810000 */
[----:B------:R-:W-:Y:S02]  /*3250*/  ISETP.GT.AND P0, PT, R5, 0x10, !P0 ;  /* 0x000000100500780c */ /* 0x000fe40004704270 */
[----:B------:R-:W-:Y:S02]  /*3260*/  FMNMX.FTZ R13, R41, R13, !PT ;  /* 0x0000000d290d7209 */ /* 0x000fe40007810000 */
[----:B------:R-:W-:-:S02]  /*3270*/  ISETP.LT.OR P0, PT, R4, 0x11, P0 ;  /* 0x000000110400780c */ /* 0x000fc40000701670 */
[----:B------:R-:W-:Y:S02]  /*3280*/  FMNMX.FTZ R13, R73, R13, !PT ;  /* 0x0000000d490d7209 */ /* 0x000fe40007810000 */
[----:B------:R-:W-:Y:S02]  /*3290*/  FSEL R20, R20, -INF , !P0 ;  /* 0xff80000014147808 */ /* 0x000fe40004000000 */
[----:B------:R-:W-:Y:S02]  /*32a0*/  ISETP.NE.AND P0, PT, R28, RZ, PT ;  /* 0x000000ff1c00720c */ /* 0x000fe40003f05270 */
[----:B------:R-:W-:Y:S02]  /*32b0*/  FMNMX.FTZ R13, R45, R13, !PT ;  /* 0x0000000d2d0d7209 */ /* 0x000fe40007810000 */
[----:B------:R-:W-:Y:S02]  /*32c0*/  ISETP.GT.AND P0, PT, R5, 0x11, !P0 ;  /* 0x000000110500780c */ /* 0x000fe40004704270 */
[----:B------:R-:W-:-:S02]  /*32d0*/  FMNMX.FTZ R13, R75, R13, !PT ;  /* 0x0000000d4b0d7209 */ /* 0x000fc40007810000 */
[----:B------:R-:W-:Y:S02]  /*32e0*/  ISETP.LT.OR P0, PT, R4, 0x12, P0 ;  /* 0x000000120400780c */ /* 0x000fe40000701670 */
[----:B------:R-:W-:Y:S02]  /*32f0*/  FMNMX.FTZ R13, R49, R13, !PT ;  /* 0x0000000d310d7209 */ /* 0x000fe40007810000 */
[----:B------:R-:W-:Y:S02]  /*3300*/  FSEL R21, R21, -INF , !P0 ;  /* 0xff80000015157808 */ /* 0x000fe40004000000 */
[----:B------:R-:W-:Y:S02]  /*3310*/  ISETP.NE.AND P0, PT, R29, RZ, PT ;  /* 0x000000ff1d00720c */ /* 0x000fe40003f05270 */
[----:B------:R-:W-:Y:S02]  /*3320*/  FMNMX.FTZ R13, R77, R13, !PT ;  /* 0x0000000d4d0d7209 */ /* 0x000fe40007810000 */
[----:B------:R-:W-:-:S02]  /*3330*/  ISETP.GT.AND P0, PT, R5, 0x18, !P0 ;  /* 0x000000180500780c */ /* 0x000fc40004704270 */
[----:B------:R-:W-:Y:S02]  /*3340*/  FMNMX.FTZ R25, R53, R13, !PT ;  /* 0x0000000d35197209 */ /* 0x000fe40007810000 */
[----:B------:R-:W-:Y:S02]  /*3350*/  ISETP.LT.OR P0, PT, R4, 0x19, P0 ;  /* 0x000000190400780c */ /* 0x000fe40000701670 */
[C---:B------:R-:W-:Y:S02]  /*3360*/  ISETP.GT.AND P1, PT, R5.reuse, 0x28, !P1 ;  /* 0x000000280500780c */ /* 0x040fe40004f24270 */
[----:B------:R-:W-:Y:S02]  /*3370*/  FSEL R22, R38, -INF , !P0 ;  /* 0xff80000026167808 */ /* 0x000fe40004000000 */
[----:B------:R-:W-:Y:S02]  /*3380*/  ISETP.NE.AND P0, PT, R32, RZ, PT ;  /* 0x000000ff2000720c */ /* 0x000fe40003f05270 */
[----:B------:R-:W-:-:S02]  /*3390*/  ISETP.GT.AND P2, PT, R5, 0x29, !P2 ;  /* 0x000000290500780c */ /* 0x000fc40005744270 */
[C---:B------:R-:W-:Y:S02]  /*33a0*/  ISETP.GT.AND P0, PT, R5.reuse, 0x19, !P0 ;  /* 0x000000190500780c */ /* 0x040fe40004704270 */
[C---:B------:R-:W-:Y:S02]  /*33b0*/  ISETP.GT.AND P3, PT, R5.reuse, 0x30, !P3 ;  /* 0x000000300500780c */ /* 0x040fe40005f64270 */
[----:B------:R-:W-:Y:S02]  /*33c0*/  ISETP.LT.OR P0, PT, R4, 0x1a, P0 ;  /* 0x0000001a0400780c */ /* 0x000fe40000701670 */
[----:B------:R-:W-:Y:S02]  /*33d0*/  ISETP.GT.AND P4, PT, R5, 0x31, !P4 ;  /* 0x000000310500780c */ /* 0x000fe40006784270 */
[----:B------:R-:W-:Y:S02]  /*33e0*/  FSEL R23, R39, -INF , !P0 ;  /* 0xff80000027177808 */ /* 0x000fe40004000000 */
[----:B------:R-:W-:-:S02]  /*33f0*/  ISETP.NE.AND P0, PT, R33, RZ, PT ;  /* 0x000000ff2100720c */ /* 0x000fc40003f05270 */
[C---:B------:R-:W-:Y:S02]  /*3400*/  ISETP.GT.AND P5, PT, R5.reuse, 0x38, !P5 ;  /* 0x000000380500780c */ /* 0x040fe40006fa4270 */
[----:B------:R-:W-:Y:S02]  /*3410*/  ISETP.GT.AND P0, PT, R5, 0x20, !P0 ;  /* 0x000000200500780c */ /* 0x000fe40004704270 */
[C---:B------:R-:W-:Y:S02]  /*3420*/  ISETP.LT.OR P1, PT, R4.reuse, 0x29, P1 ;  /* 0x000000290400780c */ /* 0x040fe40000f21670 */
[C---:B------:R-:W-:Y:S02]  /*3430*/  ISETP.LT.OR P0, PT, R4.reuse, 0x21, P0 ;  /* 0x000000210400780c */ /* 0x040fe40000701670 */
[----:B------:R-:W-:Y:S02]  /*3440*/  ISETP.LT.OR P2, PT, R4, 0x2a, P2 ;  /* 0x0000002a0400780c */ /* 0x000fe40001741670 */
[----:B------:R-:W-:-:S02]  /*3450*/  FSEL R24, R42, -INF , !P0 ;  /* 0xff8000002a187808 */ /* 0x000fc40004000000 */
[----:B------:R-:W-:Y:S02]  /*3460*/  ISETP.GT.AND P0, PT, R5, RZ, !P6 ;  /* 0x000000ff0500720c */ /* 0x000fe40007704270 */
[----:B------:R-:W-:Y:S02]  /*3470*/  ISETP.NE.AND P6, PT, R37, RZ, PT ;  /* 0x000000ff2500720c */ /* 0x000fe40003fc5270 */
[----:B------:R-:W-:Y:S02]  /*3480*/  ISETP.LT.OR P0, PT, R4, 0x1, P0 ;  /* 0x000000010400780c */ /* 0x000fe40000701670 */
[----:B------:R-:W-:Y:S02]  /*3490*/  ISETP.GT.AND P6, PT, R5, 0x39, !P6 ;  /* 0x000000390500780c */ /* 0x000fe400077c4270 */
[----:B------:R-:W-:Y:S02]  /*34a0*/  FSEL R10, R26, -INF , !P0 ;  /* 0xff8000001a0a7808 */ /* 0x000fe40004000000 */
[----:B------:R-:W0:Y:S01]  /*34b0*/  SHFL.BFLY PT, R26, R25, 0x2, 0x1f ;  /* 0x0c401f00191a7f89 */ /* 0x000e2200000e0000 */
[----:B------:R-:W-:-:S02]  /*34c0*/  ISETP.NE.AND P0, PT, R36, RZ, PT ;  /* 0x000000ff2400720c */ /* 0x000fc40003f05270 */
[----:B------:R-:W-:Y:S02]  /*34d0*/  FMNMX.FTZ R13, R10, R11, !PT ;  /* 0x0000000b0a0d7209 */ /* 0x000fe40007810000 */
[----:B------:R-:W-:Y:S02]  /*34e0*/  ISETP.GT.AND P0, PT, R5, 0x21, !P0 ;  /* 0x000000210500780c */ /* 0x000fe40004704270 */
[C---:B------:R-:W-:Y:S02]  /*34f0*/  ISETP.LT.OR P3, PT, R4.reuse, 0x31, P3 ;  /* 0x000000310400780c */ /* 0x040fe40001f61670 */
[C---:B------:R-:W-:Y:S02]  /*3500*/  ISETP.LT.OR P0, PT, R4.reuse, 0x22, P0 ;  /* 0x000000220400780c */ /* 0x040fe40000701670 */
[----:B------:R-:W-:Y:S02]  /*3510*/  ISETP.LT.OR P4, PT, R4, 0x32, P4 ;  /* 0x000000320400780c */ /* 0x000fe40002781670 */
[----:B------:R-:W-:-:S02]  /*3520*/  FSEL R5, R43, -INF , !P0 ;  /* 0xff8000002b057808 */ /* 0x000fc40004000000 */
[C---:B------:R-:W-:Y:S02]  /*3530*/  ISETP.LT.OR P5, PT, R4.reuse, 0x39, P5 ;  /* 0x000000390400780c */ /* 0x040fe40002fa1670 */
[----:B------:R-:W-:Y:S02]  /*3540*/  ISETP.LT.OR P6, PT, R4, 0x3a, P6 ;  /* 0x0000003a0400780c */ /* 0x000fe400037c1670 */
[----:B------:R-:W-:Y:S02]  /*3550*/  FSEL R4, R54, -INF , !P5 ;  /* 0xff80000036047808 */ /* 0x000fe40006800000 */
[----:B------:R-:W-:Y:S02]  /*3560*/  FSEL R29, R55, -INF , !P6 ;  /* 0xff800000371d7808 */ /* 0x000fe40007000000 */
[----:B0-----:R-:W-:Y:S02]  /*3570*/  FMNMX.FTZ R27, R25, R26, !PT ;  /* 0x0000001a191b7209 */ /* 0x001fe40007810000 */
[----:B------:R-:W-:-:S03]  /*3580*/  FMNMX.FTZ R26, R12, R13, !PT ;  /* 0x0000000d0c1a7209 */ /* 0x000fc60007810000 */
[----:B------:R-:W0:Y:S01]  /*3590*/  SHFL.BFLY PT, R28, R27, 0x1, 0x1f ;  /* 0x0c201f001b1c7f89 */ /* 0x000e2200000e0000 */
[----:B------:R-:W-:-:S04]  /*35a0*/  FMNMX.FTZ R15, R19, R26, !PT ;  /* 0x0000001a130f7209 */ /* 0x000fc80007810000 */
[----:B------:R-:W-:-:S04]  /*35b0*/  FMNMX.FTZ R26, R20, R15, !PT ;  /* 0x0000000f141a7209 */ /* 0x000fc80007810000 */
[----:B------:R-:W-:-:S04]  /*35c0*/  FMNMX.FTZ R15, R21, R26, !PT ;  /* 0x0000001a150f7209 */ /* 0x000fc80007810000 */
[----:B------:R-:W-:-:S04]  /*35d0*/  FMNMX.FTZ R26, R22, R15, !PT ;  /* 0x0000000f161a7209 */ /* 0x000fc80007810000 */
[----:B------:R-:W-:-:S04]  /*35e0*/  FMNMX.FTZ R15, R23, R26, !PT ;  /* 0x0000001a170f7209 */ /* 0x000fc80007810000 */
[----:B------:R-:W-:Y:S02]  /*35f0*/  FMNMX.FTZ R26, R24, R15, !PT ;  /* 0x0000000f181a7209 */ /* 0x000fe40007810000 */
[----:B0-----:R-:W-:Y:S01]  /*3600*/  FMNMX.FTZ R13, R27, R28, !PT ;  /* 0x0000001c1b0d7209 */ /* 0x001fe20007810000 */
[----:B------:R-:W-:Y:S01]  /*3610*/  IMAD.U32 R28, RZ, RZ, UR52 ;  /* 0x00000034ff1c7e24 */ /* 0x000fe2000f8e00ff */
[----:B------:R-:W-:Y:S02]  /*3620*/  FSEL R27, R50, -INF , !P3 ;  /* 0xff800000321b7808 */ /* 0x000fe40005800000 */
[C---:B------:R-:W-:Y:S01]  /*3630*/  FSETP.NEU.FTZ.AND P0, PT, R13.reuse, -INF , PT ;  /* 0xff8000000d00780b */ /* 0x040fe20003f1d000 */
[----:B------:R-:W-:Y:S01]  /*3640*/  FFMA.FTZ R25, R13, R28, -8 ;  /* 0xc10000000d197423 */ /* 0x000fe2000001001c */
[----:B------:R-:W-:Y:S02]  /*3650*/  FMNMX.FTZ R28, R5, R26, !PT ;  /* 0x0000001a051c7209 */ /* 0x000fe40007810000 */
[----:B------:R-:W-:-:S02]  /*3660*/  FSEL R26, R47, -INF , !P2 ;  /* 0xff8000002f1a7808 */ /* 0x000fc40005000000 */
[----:B------:R-:W-:Y:S02]  /*3670*/  FSEL R32, R25, RZ, P0 ;  /* 0x000000ff19207208 */ /* 0x000fe40000000000 */
[----:B------:R-:W-:Y:S01]  /*3680*/  FSEL R25, R46, -INF , !P1 ;  /* 0xff8000002e197808 */ /* 0x000fe20004800000 */
[----:B------:R-:W-:Y:S02]  /*3690*/  IMAD.U32 R46, RZ, RZ, UR52 ;  /* 0x00000034ff2e7e24 */ /* 0x000fe4000f8e00ff */
[--C-:B------:R-:W-:Y:S01]  /*36a0*/  FFMA.FTZ R31, R35, UR52, -R32.reuse ;  /* 0x00000034231f7c23 */ /* 0x100fe20008010820 */
[----:B------:R-:W-:Y:S01]  /*36b0*/  FMNMX.FTZ R15, R25, R28, !PT ;  /* 0x0000001c190f7209 */ /* 0x000fe20007810000 */
[--C-:B------:R-:W-:Y:S01]  /*36c0*/  FFMA.FTZ R33, R57, UR52, -R32.reuse ;  /* 0x0000003439217c23 */ /* 0x100fe20008010820 */
[----:B------:R-:W-:Y:S01]  /*36d0*/  FSEL R28, R51, -INF , !P4 ;  /* 0xff800000331c7808 */ /* 0x000fe20006000000 */
[----:B------:R0:W-:Y:S01]  /*36e0*/  MUFU.EX2 R152, R31 ;  /* 0x0000001f00987308 */ /* 0x0001e20000000800 */
[----:B------:R-:W-:Y:S01]  /*36f0*/  FMNMX.FTZ R30, R26, R15, !PT ;  /* 0x0000000f1a1e7209 */ /* 0x000fe20007810000 */
[--C-:B------:R-:W-:Y:S01]  /*3700*/  FFMA.FTZ R35, R61, UR52, -R32.reuse ;  /* 0x000000343d237c23 */ /* 0x100fe20008010820 */
[--C-:B------:R-:W-:Y:S01]  /*3710*/  FFMA.FTZ R36, R63, UR52, -R32.reuse ;  /* 0x000000343f247c23 */ /* 0x100fe20008010820 */
[--C-:B------:R-:W-:Y:S01]  /*3720*/  FFMA.FTZ R37, R65, UR52, -R32.reuse ;  /* 0x0000003441257c23 */ /* 0x100fe20008010820 */
[----:B------:R-:W-:Y:S01]  /*3730*/  FMNMX.FTZ R15, R27, R30, !PT ;  /* 0x0000001e1b0f7209 */ /* 0x000fe20007810000 */
[--C-:B------:R-:W-:Y:S01]  /*3740*/  FFMA.FTZ R38, R67, UR52, -R32.reuse ;  /* 0x0000003443267c23 */ /* 0x100fe20008010820 */
[--C-:B------:R-:W-:Y:S01]  /*3750*/  FFMA.FTZ R43, R45, UR52, -R32.reuse ;  /* 0x000000342d2b7c23 */ /* 0x100fe20008010820 */
[----:B------:R-:W2:Y:S01]  /*3760*/  MUFU.EX2 R33, R33 ;  /* 0x0000002100217308 */ /* 0x000ea20000000800 */
[----:B------:R-:W-:Y:S01]  /*3770*/  FMNMX.FTZ R15, R28, R15, !PT ;  /* 0x0000000f1c0f7209 */ /* 0x000fe20007810000 */
[--C-:B0-----:R-:W-:Y:S01]  /*3780*/  FFMA.FTZ R31, R59, UR52, -R32.reuse ;  /* 0x000000343b1f7c23 */ /* 0x101fe20008010820 */
[--C-:B------:R-:W-:Y:S01]  /*3790*/  FFMA.FTZ R39, R69, UR52, -R32.reuse ;  /* 0x0000003445277c23 */ /* 0x100fe20008010820 */
[--C-:B------:R-:W-:Y:S01]  /*37a0*/  FFMA.FTZ R40, R71, UR52, -R32.reuse ;  /* 0x0000003447287c23 */ /* 0x100fe20008010820 */
[----:B------:R-:W-:Y:S01]  /*37b0*/  FMNMX.FTZ R30, R4, R15, !PT ;  /* 0x0000000f041e7209 */ /* 0x000fe20007810000 */
[--C-:B------:R-:W-:Y:S01]  /*37c0*/  FFMA.FTZ R41, R41, UR52, -R32.reuse ;  /* 0x0000003429297c23 */ /* 0x100fe20008010820 */
[--C-:B------:R-:W-:Y:S01]  /*37d0*/  FFMA.FTZ R42, R73, UR52, -R32.reuse ;  /* 0x00000034492a7c23 */ /* 0x100fe20008010820 */
[----:B------:R0:W3:Y:S01]  /*37e0*/  MUFU.EX2 R34, R31 ;  /* 0x0000001f00227308 */ /* 0x0000e20000000800 */
[----:B------:R-:W-:Y:S01]  /*37f0*/  FMNMX.FTZ R30, R29, R30, !PT ;  /* 0x0000001e1d1e7209 */ /* 0x000fe20007810000 */
[--C-:B------:R-:W-:Y:S01]  /*3800*/  FFMA.FTZ R44, R75, UR52, -R32.reuse ;  /* 0x000000344b2c7c23 */ /* 0x100fe20008010820 */
[----:B------:R-:W-:-:S03]  /*3810*/  FFMA.FTZ R45, R49, UR52, -R32 ;  /* 0x00000034312d7c23 */ /* 0x000fc60008010820 */
[----:B------:R-:W0:Y:S02]  /*3820*/  SHFL.BFLY PT, R15, R30, 0x2, 0x1f ;  /* 0x0c401f001e0f7f89 */ /* 0x000e2400000e0000 */
[----:B------:R-:W4:Y:S01]  /*3830*/  MUFU.EX2 R35, R35 ;  /* 0x0000002300237308 */ /* 0x000f220000000800 */
[----:B--2---:R-:W-:-:S07]  /*3840*/  FADD.FTZ R47, R152, R33 ;  /* 0x00000021982f7221 */ /* 0x004fce0000010000 */
[----:B------:R-:W2:Y:S08]  /*3850*/  MUFU.EX2 R36, R36 ;  /* 0x0000002400247308 */ /* 0x000eb00000000800 */
[----:B------:R-:W-:Y:S01]  /*3860*/  MUFU.EX2 R37, R37 ;  /* 0x0000002500257308 */ /* 0x000fe20000000800 */
[----:B0-----:R-:W-:-:S07]  /*3870*/  FMNMX.FTZ R31, R30, R15, !PT ;  /* 0x0000000f1e1f7209 */ /* 0x001fce0007810000 */
[----:B------:R-:W-:Y:S01]  /*3880*/  MUFU.EX2 R38, R38 ;  /* 0x0000002600267308 */ /* 0x000fe20000000800 */
[----:B------:R-:W0:Y:S07]  /*3890*/  SHFL.BFLY PT, R30, R31, 0x1, 0x1f ;  /* 0x0c201f001f1e7f89 */ /* 0x000e2e00000e0000 */
[----:B------:R-:W-:Y:S08]  /*38a0*/  MUFU.EX2 R39, R39 ;  /* 0x0000002700277308 */ /* 0x000ff00000000800 */
[----:B------:R-:W-:Y:S08]  /*38b0*/  MUFU.EX2 R40, R40 ;  /* 0x0000002800287308 */ /* 0x000ff00000000800 */
[----:B------:R-:W-:Y:S01]  /*38c0*/  MUFU.EX2 R41, R41 ;  /* 0x0000002900297308 */ /* 0x000fe20000000800 */
[----:B0-----:R-:W-:Y:S01]  /*38d0*/  FMNMX.FTZ R15, R31, R30, !PT ;  /* 0x0000001e1f0f7209 */ /* 0x001fe20007810000 */
[--C-:B------:R-:W-:Y:S01]  /*38e0*/  FFMA.FTZ R30, R77, UR52, -R32.reuse ;  /* 0x000000344d1e7c23 */ /* 0x100fe20008010820 */
[----:B------:R-:W-:-:S02]  /*38f0*/  FFMA.FTZ R32, R53, UR52, -R32 ;  /* 0x0000003435207c23 */ /* 0x000fc40008010820 */
[C---:B------:R-:W-:Y:S01]  /*3900*/  FSETP.NEU.FTZ.AND P0, PT, R15.reuse, -INF , PT ;  /* 0xff8000000f00780b */ /* 0x040fe20003f1d000 */
[----:B------:R-:W-:Y:S02]  /*3910*/  FFMA.FTZ R31, R15, R46, -8 ;  /* 0xc10000000f1f7423 */ /* 0x000fe4000001002e */
[----:B------:R-:W-:Y:S03]  /*3920*/  MUFU.EX2 R42, R42 ;  /* 0x0000002a002a7308 */ /* 0x000fe60000000800 */
[----:B------:R-:W-:Y:S02]  /*3930*/  FSEL R46, R31, RZ, P0 ;  /* 0x000000ff1f2e7208 */ /* 0x000fe40000000000 */
[----:B------:R-:W-:-:S03]  /*3940*/  PLOP3.LUT P0, PT, PT, PT, UP0, 0x40, 0x0 ;  /* 0x000000000000781c */ /* 0x000fc60003f0e808 */
        /* <DEDUP_REMOVED lines=8> */
[----:B------:R-:W-:Y:S01]  /*39d0*/  MUFU.EX2 R10, R10 ;  /* 0x0000000a000a7308 */ /* 0x000fe20000000800 */
[--C-:B------:R-:W-:Y:S01]  /*39e0*/  FFMA.FTZ R23, R23, UR52, -R46.reuse ;  /* 0x0000003417177c23 */ /* 0x100fe2000801082e */
[----:B---3--:R-:W-:Y:S01]  /*39f0*/  FADD.FTZ R32, R34, R47 ;  /* 0x0000002f22207221 */ /* 0x008fe20000010000 */
[--C-:B------:R-:W-:Y:S01]  /*3a00*/  FFMA.FTZ R24, R24, UR52, -R46.reuse ;  /* 0x0000003418187c23 */ /* 0x100fe2000801082e */
[--C-:B------:R-:W-:Y:S01]  /*3a10*/  FFMA.FTZ R5, R5, UR52, -R46.reuse ;  /* 0x0000003405057c23 */ /* 0x100fe2000801082e */
[----:B------:R-:W-:Y:S01]  /*3a20*/  FFMA.FTZ R25, R25, UR52, -R46 ;  /* 0x0000003419197c23 */ /* 0x000fe2000801082e */
[----:B----4-:R-:W-:Y:S01]  /*3a30*/  FADD.FTZ R47, R35, R32 ;  /* 0x00000020232f7221 */ /* 0x010fe20000010000 */
[--C-:B------:R-:W-:Y:S01]  /*3a40*/  FFMA.FTZ R26, R26, UR52, -R46.reuse ;  /* 0x000000341a1a7c23 */ /* 0x100fe2000801082e */
[----:B------:R-:W0:Y:S01]  /*3a50*/  MUFU.EX2 R11, R11 ;  /* 0x0000000b000b7308 */ /* 0x000e220000000800 */
[--C-:B------:R-:W-:Y:S01]  /*3a60*/  FFMA.FTZ R27, R27, UR52, -R46.reuse ;  /* 0x000000341b1b7c23 */ /* 0x100fe2000801082e */
[----:B--2---:R-:W-:Y:S01]  /*3a70*/  FADD.FTZ R32, R36, R47 ;  /* 0x0000002f24207221 */ /* 0x004fe20000010000 */
[--C-:B------:R-:W-:Y:S01]  /*3a80*/  FFMA.FTZ R28, R28, UR52, -R46.reuse ;  /* 0x000000341c1c7c23 */ /* 0x100fe2000801082e */
[--C-:B------:R-:W-:Y:S01]  /*3a90*/  FFMA.FTZ R4, R4, UR52, -R46.reuse ;  /* 0x0000003404047c23 */ /* 0x100fe2000801082e */
[----:B------:R-:W-:-:S03]  /*3aa0*/  FFMA.FTZ R29, R29, UR52, -R46 ;  /* 0x000000341d1d7c23 */ /* 0x000fc6000801082e */
[----:B------:R-:W2:Y:S08]  /*3ab0*/  MUFU.EX2 R12, R12 ;  /* 0x0000000c000c7308 */ /* 0x000eb00000000800 */
[----:B------:R-:W3:Y:S01]  /*3ac0*/  MUFU.EX2 R19, R19 ;  /* 0x0000001300137308 */ /* 0x000ee20000000800 */
[----:B0-----:R-:W-:-:S07]  /*3ad0*/  FADD.FTZ R49, R10, R11 ;  /* 0x0000000b0a317221 */ /* 0x001fce0000010000 */
[----:B------:R-:W0:Y:S01]  /*3ae0*/  MUFU.EX2 R20, R20 ;  /* 0x0000001400147308 */ /* 0x000e220000000800 */
[----:B--2---:R-:W-:-:S07]  /*3af0*/  FADD.FTZ R48, R12, R49 ;  /* 0x000000310c307221 */ /* 0x004fce0000010000 */
[----:B------:R-:W2:Y:S01]  /*3b00*/  MUFU.EX2 R21, R21 ;  /* 0x0000001500157308 */ /* 0x000ea20000000800 */
[C---:B---3--:R-:W-:Y:S01]  /*3b10*/  FADD.FTZ R49, R19.reuse, R48 ;  /* 0x0000003013317221 */ /* 0x048fe20000010000 */
[----:B------:R-:W-:-:S04]  /*3b20*/  F2FP.SATFINITE.E4M3.F32.PACK_AB_MERGE_C R153, R19, R12, RZ ;  /* 0x0000000c1399723e */ /* 0x000fc800048070ff */
[----:B------:R-:W-:Y:S02]  /*3b30*/  F2FP.SATFINITE.E4M3.F32.PACK_AB_MERGE_C R153, R11, R10, R153 ;  /* 0x0000000a0b99723e */ /* 0x000fe40004807099 */
[----:B------:R-:W3:Y:S01]  /*3b40*/  MUFU.EX2 R22, R22 ;  /* 0x0000001600167308 */ /* 0x000ee20000000800 */
[----:B0-----:R-:W-:-:S07]  /*3b50*/  FADD.FTZ R48, R20, R49 ;  /* 0x0000003114307221 */ /* 0x001fce0000010000 */
[----:B------:R-:W0:Y:S01]  /*3b60*/  MUFU.EX2 R23, R23 ;  /* 0x0000001700177308 */ /* 0x000e220000000800 */
[----:B--2---:R-:W-:-:S07]  /*3b70*/  FADD.FTZ R47, R21, R48 ;  /* 0x00000030152f7221 */ /* 0x004fce0000010000 */
[----:B------:R-:W2:Y:S01]  /*3b80*/  MUFU.EX2 R24, R24 ;  /* 0x0000001800187308 */ /* 0x000ea20000000800 */
[----:B---3--:R-:W-:-:S07]  /*3b90*/  FADD.FTZ R48, R22, R47 ;  /* 0x0000002f16307221 */ /* 0x008fce0000010000 */
[----:B------:R3:W4:Y:S01]  /*3ba0*/  MUFU.EX2 R157, R5 ;  /* 0x00000005009d7308 */ /* 0x0007220000000800 */
[C---:B0-----:R-:W-:Y:S01]  /*3bb0*/  FADD.FTZ R47, R23.reuse, R48 ;  /* 0x00000030172f7221 */ /* 0x041fe20000010000 */
[----:B------:R-:W-:-:S04]  /*3bc0*/  F2FP.SATFINITE.E4M3.F32.PACK_AB_MERGE_C R22, R23, R22, RZ ;  /* 0x000000161716723e */ /* 0x000fc800048070ff */
[----:B------:R-:W-:Y:S02]  /*3bd0*/  F2FP.SATFINITE.E4M3.F32.PACK_AB_MERGE_C R155, R21, R20, R22 ;  /* 0x00000014159b723e */ /* 0x000fe40004807016 */
[----:B------:R-:W0:Y:S01]  /*3be0*/  MUFU.EX2 R25, R25 ;  /* 0x0000001900197308 */ /* 0x000e220000000800 */
[----:B---3--:R-:W-:Y:S01]  /*3bf0*/  FADD.FTZ R5, R37, R32 ;  /* 0x0000002025057221 */ /* 0x008fe20000010000 */
[----:B--2---:R-:W-:-:S03]  /*3c00*/  FADD.FTZ R48, R24, R47 ;  /* 0x0000002f18307221 */ /* 0x004fc60000010000 */
[----:B------:R-:W-:Y:S01]  /*3c10*/  FADD.FTZ R32, R38, R5 ;  /* 0x0000000526207221 */ /* 0x000fe20000010000 */
[C---:B------:R-:W-:Y:S02]  /*3c20*/  F2FP.SATFINITE.E4M3.F32.PACK_AB_MERGE_C R38, R39.reuse, R38, RZ ;  /* 0x000000262726723e */ /* 0x040fe400048070ff */
[----:B------:R-:W2:Y:S01]  /*3c30*/  MUFU.EX2 R43, R43 ;  /* 0x0000002b002b7308 */ /* 0x000ea20000000800 */
[----:B------:R-:W-:Y:S01]  /*3c40*/  FADD.FTZ R5, R39, R32 ;  /* 0x0000002027057221 */ /* 0x000fe20000010000 */
[----:B----4-:R-:W-:Y:S01]  /*3c50*/  FADD.FTZ R48, R157, R48 ;  /* 0x000000309d307221 */ /* 0x010fe20000010000 */
[----:B------:R-:W-:Y:S02]  /*3c60*/  F2FP.SATFINITE.E4M3.F32.PACK_AB_MERGE_C R154, R37, R36, R38 ;  /* 0x00000024259a723e */ /* 0x000fe40004807026 */
[----:B------:R-:W-:-:S03]  /*3c70*/  FADD.FTZ R32, R40, R5 ;  /* 0x0000000528207221 */ /* 0x000fc60000010000 */
[----:B------:R-:W3:Y:S01]  /*3c80*/  MUFU.EX2 R26, R26 ;  /* 0x0000001a001a7308 */ /* 0x000ee20000000800 */
[----:B------:R-:W-:-:S04]  /*3c90*/  FADD.FTZ R47, R41, R32 ;  /* 0x00000020292f7221 */ /* 0x000fc80000010000 */
[----:B------:R-:W-:Y:S01]  /*3ca0*/  FADD.FTZ R46, R42, R47 ;  /* 0x0000002f2a2e7221 */ /* 0x000fe20000010000 */
[----:B0-----:R-:W-:Y:S02]  /*3cb0*/  FADD.FTZ R47, R25, R48 ;  /* 0x00000030192f7221 */ /* 0x001fe40000010000 */
[----:B------:R-:W0:Y:S01]  /*3cc0*/  MUFU.EX2 R44, R44 ;  /* 0x0000002c002c7308 */ /* 0x000e220000000800 */
[C---:B--2---:R-:W-:Y:S01]  /*3cd0*/  FADD.FTZ R49, R43.reuse, R46 ;  /* 0x0000002e2b317221 */ /* 0x044fe20000010000 */
[----:B------:R-:W-:-:S04]  /*3ce0*/  F2FP.SATFINITE.E4M3.F32.PACK_AB_MERGE_C R42, R43, R42, RZ ;  /* 0x0000002a2b2a723e */ /* 0x000fc800048070ff */
[----:B------:R-:W-:Y:S02]  /*3cf0*/  F2FP.SATFINITE.E4M3.F32.PACK_AB_MERGE_C R156, R41, R40, R42 ;  /* 0x00000028299c723e */ /* 0x000fe4000480702a */
[----:B------:R-:W2:Y:S01]  /*3d00*/  MUFU.EX2 R27, R27 ;  /* 0x0000001b001b7308 */ /* 0x000ea20000000800 */
[C---:B---3--:R-:W-:Y:S01]  /*3d10*/  FADD.FTZ R46, R26.reuse, R47 ;  /* 0x0000002f1a2e7221 */ /* 0x048fe20000010000 */
[----:B------:R-:W-:Y:S02]  /*3d20*/  F2FP.SATFINITE.E4M3.F32.PACK_AB_MERGE_C R47, R35, R34, RZ ;  /* 0x00000022232f723e */ /* 0x000fe400048070ff */
[----:B------:R-:W-:Y:S02]  /*3d30*/  F2FP.SATFINITE.E4M3.F32.PACK_AB_MERGE_C R25, R26, R25, RZ ;  /* 0x000000191a19723e */ /* 0x000fe400048070ff */
[----:B------:R-:W-:Y:S02]  /*3d40*/  F2FP.SATFINITE.E4M3.F32.PACK_AB_MERGE_C R152, R33, R152, R47 ;  /* 0x000000982198723e */ /* 0x000fe4000480702f */
[----:B------:R-:W3:Y:S01]  /*3d50*/  MUFU.EX2 R45, R45 ;  /* 0x0000002d002d7308 */ /* 0x000ee20000000800 */
[----:B0-----:R-:W-:Y:S01]  /*3d60*/  FADD.FTZ R34, R44, R49 ;  /* 0x000000312c227221 */ /* 0x001fe20000010000 */
[----:B------:R-:W-:-:S06]  /*3d70*/  F2FP.SATFINITE.E4M3.F32.PACK_AB_MERGE_C R157, R157, R24, R25 ;  /* 0x000000189d9d723e */ /* 0x000fcc0004807019 */
[----:B------:R-:W0:Y:S01]  /*3d80*/  MUFU.EX2 R28, R28 ;  /* 0x0000001c001c7308 */ /* 0x000e220000000800 */
[----:B--2---:R-:W-:-:S07]  /*3d90*/  FADD.FTZ R35, R27, R46 ;  /* 0x0000002e1b237221 */ /* 0x004fce0000010000 */
[----:B------:R-:W2:Y:S01]  /*3da0*/  MUFU.EX2 R30, R30 ;  /* 0x0000001e001e7308 */ /* 0x000ea20000000800 */
[----:B---3--:R-:W-:-:S07]  /*3db0*/  FADD.FTZ R39, R45, R34 ;  /* 0x000000222d277221 */ /* 0x008fce0000010000 */
[----:B------:R0:W3:Y:S08]  /*3dc0*/  MUFU.EX2 R5, R4 ;  /* 0x0000000400057308 */ /* 0x0000f00000000800 */
[----:B------:R-:W4:Y:S01]  /*3dd0*/  MUFU.EX2 R32, R29 ;  /* 0x0000001d00207308 */ /* 0x000f220000000800 */
[----:B0-----:R-:W-:Y:S01]  /*3de0*/  FADD.FTZ R4, R28, R35 ;  /* 0x000000231c047221 */ /* 0x001fe20000010000 */
[----:B--2---:R-:W-:Y:S01]  /*3df0*/  FADD.FTZ R12, R30, R39 ;  /* 0x000000271e0c7221 */ /* 0x004fe20000010000 */
[----:B------:R-:W-:-:S04]  /*3e00*/  F2FP.SATFINITE.E4M3.F32.PACK_AB_MERGE_C R30, R31, R30, RZ ;  /* 0x0000001e1f1e723e */ /* 0x000fc800048070ff */
[----:B------:R-:W-:Y:S01]  /*3e10*/  F2FP.SATFINITE.E4M3.F32.PACK_AB_MERGE_C R158, R45, R44, R30 ;  /* 0x0000002c2d9e723e */ /* 0x000fe2000480701e */
[----:B---3--:R-:W-:Y:S01]  /*3e20*/  FADD.FTZ R19, R5, R4 ;  /* 0x0000000405137221 */ /* 0x008fe20000010000 */
[----:B------:R-:W-:Y:S01]  /*3e30*/  FADD.FTZ R4, R31, R12 ;  /* 0x0000000c1f047221 */ /* 0x000fe20000010000 */
[C---:B----4-:R-:W-:Y:S02]  /*3e40*/  F2FP.SATFINITE.E4M3.F32.PACK_AB_MERGE_C R159, R32.reuse, R5, RZ ;  /* 0x00000005209f723e */ /* 0x050fe400048070ff */
[----:B------:R-:W-:Y:S02]  /*3e50*/  FADD.FTZ R5, R32, R19 ;  /* 0x0000001320057221 */ /* 0x000fe40000010000 */
[----:B------:R-:W-:Y:S01]  /*3e60*/  F2FP.SATFINITE.E4M3.F32.PACK_AB_MERGE_C R159, R28, R27, R159 ;  /* 0x0000001b1c9f723e */ /* 0x000fe2000480709f */
[----:B------:R-:W-:Y:S06]  /*3e70*/  @P0 BRA `(.L_x_1247) ;  /* 0x0000000000040947 */ /* 0x000fec0003800000 */
[----:B------:R-:W-:Y:S01]  /*3e80*/  BPT.TRAP 0x1 ;  /* 0x000000040000795c */ /* 0x000fe20000300000 */
.L_x_1247:
[----:B------:R-:W-:Y:S01]  /*3e90*/  PLOP3.LUT P1, PT, PT, PT, UP0, 0x40, 0x0 ;  /* 0x000000000000781c */ /* 0x000fe20003f2e808 */
[----:B------:R0:W2:-:S12]  /*3ea0*/  SYNCS.PHASECHK.TRANS64.TRYWAIT P0, [UR41+0x20850], R9 ;  /* 0x02085009ff0075a7 */ /* 0x0000980008000169 */
[----:B0-----:R-:W-:Y:S05]  /*3eb0*/  @P1 BRA `(.L_x_1248) ;  /* 0x0000000000041947 */ /* 0x001fea0003800000 */
[----:B------:R-:W-:Y:S01]  /*3ec0*/  BPT.TRAP 0x1 ;  /* 0x000000040000795c */ /* 0x000fe20000300000 */
.L_x_1248:
[----:B--2---:R-:W-:Y:S05]  /*3ed0*/  @P0 BRA `(.L_x_1249) ;  /* 0x0000000000080947 */ /* 0x004fea0003800000 */
[----:B------:R-:W0:Y:S02]  /*3ee0*/  SYNCS.PHASECHK.TRANS64.TRYWAIT P0, [UR41+0x20850], R9 ;  /* 0x02085009ff0075a7 */ /* 0x000e240008000169 */
[----:B0-----:R-:W-:Y:S05]  /*3ef0*/  @!P0 BRA `(.L_x_1250) ;  /* 0x0000010400608947 */ /* 0x001fea0003800000 */
.L_x_1249:
[----:B------:R2:W-:Y:S01]  /*3f00*/  BAR.SYNC.DEFER_BLOCKING R8, 0x100 ;  /* 0x000400080000751d */ /* 0x0005e20000010000 */
[----:B------:R-:W-:Y:S01]  /*3f10*/  UIADD3 UR6, UR41, 0x400, URZ ;  /* 0x0000040029067890 */ /* 0x000fe2000fffe03f */
[----:B------:R-:W-:-:S03]  /*3f20*/  PLOP3.LUT P0, PT, PT, PT, UP0, 0x40, 0x0 ;  /* 0x000000000000781c */ /* 0x000fc60003f0e808 */
[----:B------:R-:W-:-:S03]  /*3f30*/  USHF.R.U32.HI UR6, URZ, 0x4, UR6 ;  /* 0x000000043f067899 */ /* 0x000fc60008011606 */
[----:B------:R-:W3:Y:S01]  /*3f40*/  S2UR UR45, SR_CgaCtaId ;  /* 0x00000000002d79c3 */ /* 0x000ee20000008800 */
[----:B------:R-:W-:Y:S01]  /*3f50*/  UMOV UR7, 0x80000020 ;  /* 0x8000002000077882 */ /* 0x000fe20000000000 */
[----:B------:R-:W-:-:S04]  /*3f60*/  ULOP3.LUT UR6, UR6, 0x3fff, URZ, 0xc0, !UPT ;  /* 0x00003fff06067892 */ /* 0x000fc8000f8ec03f */
[----:B------:R-:W-:-:S07]  /*3f70*/  ULOP3.LUT UR46, UR6, 0x10000, URZ, 0xfc, !UPT ;  /* 0x00010000062e7892 */ /* 0x000fce000f8efc3f */
[----:B------:R-:W-:Y:S01]  /*3f80*/  UMOV UR6, UR46 ;  /* 0x0000002e00067c82 */ /* 0x000fe20008000000 */
[----:B------:R-:W-:-:S06]  /*3f90*/  WARPGROUP.ARRIVE ;  /* 0x00000000000079c5 */ /* 0x000fcc0000000000 */
[----:B------:R-:W-:Y:S01]  /*3fa0*/  QGMMA.64x256x32.F32.E4M3.E4M3 R24, R152, gdesc[UR4], RZ, !UPT, gsb0 ;  /* 0x03e0000498187df3 */ /* 0x000fe2000c0008ff */
[----:B------:R-:W-:Y:S01]  /*3fb0*/  UIADD3 UR6, UR46, 0x2, URZ ;  /* 0x000000022e067890 */ /* 0x000fe2000fffe03f */
[----:B------:R-:W-:Y:S01]  /*3fc0*/  UMOV UR7, 0x80000020 ;  /* 0x8000002000077882 */ /* 0x000fe20000000000 */
[----:B------:R-:W-:Y:S02]  /*3fd0*/  WARPGROUP.DEPBAR.LE gsb0, 0x0 ;  /* 0x00008000000079c5 */ /* 0x000fe40000010000 */
[----:B------:R-:W-:-:S15]  /*3fe0*/  WARPGROUP.ARRIVE ;  /* 0x00000000000079c5 */ /* 0x000fde0000000000 */
[----:B------:R-:W-:-:S08]  /*3ff0*/  NOP ;  /* 0x0000000000007918 */ /* 0x000fd00000000000 */
[----:B------:R-:W-:Y:S03]  /*4000*/  QGMMA.64x256x32.F32.E4M3.E4M3 R24, R156, gdesc[UR4], R24, gsb0 ;  /* 0x03e000049c187df3 */ /* 0x000fe60008000818 */
[----:B------:R-:W-:Y:S02]  /*4010*/  WARPGROUP.DEPBAR.LE gsb0, 0x0 ;  /* 0x00008000000079c5 */ /* 0x000fe40000010000 */
[----:B--23--:R-:W-:Y:S05]  /*4020*/  @P0 BRA `(.L_x_1251) ;  /* 0x0000000000040947 */ /* 0x00cfea0003800000 */
[----:B------:R-:W-:Y:S01]  /*4030*/  BPT.TRAP 0x1 ;  /* 0x000000040000795c */ /* 0x000fe20000300000 */
.L_x_1251:
[----:B------:R-:W-:Y:S01]  /*4040*/  UISETP.NE.AND UP2, UPT, UR43, URZ, UPT ;  /* 0x0000003f2b00728c */ /* 0x000fe2000bf45270 */
[----:B------:R-:W-:Y:S01]  /*4050*/  R2UR UR14, R18 ;  /* 0x00000000120e72ca */ /* 0x000fe200000e0000 */
[----:B------:R-:W-:Y:S01]  /*4060*/  UIADD3 UR6, UR41, 0x20860, URZ ;  /* 0x0002086029067890 */ /* 0x000fe2000fffe03f */
[----:B0-----:R-:W-:Y:S01]  /*4070*/  VIADD R10, R17, 0xfffffffe ;  /* 0xfffffffe110a7836 */ /* 0x001fe20000000000 */
[----:B------:R-:W-:Y:S02]  /*4080*/  UISETP.NE.AND UP1, UPT, UR42, URZ, UPT ;  /* 0x0000003f2a00728c */ /* 0x000fe4000bf25270 */
[----:B------:R-:W-:-:S04]  /*4090*/  UPRMT UR10, UR45, 0x654, UR6 ;  /* 0x000006542d0a7896 */ /* 0x000fc80008000006 */
[----:B------:R-:W-:Y:S01]  /*40a0*/  PLOP3.LUT P0, PT, PT, PT, UP1, 0x40, 0x0 ;  /* 0x000000000000781c */ /* 0x000fe20003f0e818 */
[----:B------:R-:W-:Y:S02]  /*40b0*/  @UP2 ULDC UR6, c[0x0][0x44c] ;  /* 0x0001130000062ab9 */ /* 0x000fe40000000800 */
[----:B------:R-:W-:Y:S02]  /*40c0*/  UIMAD.WIDE.U32 UR6, UR47, UR6, URZ ;  /* 0x000000062f0672a5 */ /* 0x000fe4000f8e003f */
[----:B------:R-:W-:Y:S01]  /*40d0*/  SYNCS.ARRIVE.TRANS64.RED.A1T0 RZ, [UR10], RZ ;  /* 0x000000ffffff79a7 */ /* 0x000fe2000810040a */
[----:B------:R-:W-:Y:S02]  /*40e0*/  @UP2 ULDC UR10, c[0x0][0x450] ;  /* 0x00011400000a2ab9 */ /* 0x000fe40000000800 */
[----:B------:R-:W-:-:S04]  /*40f0*/  @UP2 USHF.R.U32.HI UR47, URZ, UR10, UR7 ;  /* 0x0000000a3f2f2299 */ /* 0x000fc80008011607 */
[----:B------:R-:W-:-:S04]  /*4100*/  UIADD3 UR47, UR14, UR47, URZ ;  /* 0x0000002f0e2f7290 */ /* 0x000fc8000fffe03f */
[----:B------:R-:W-:Y:S01]  /*4110*/  UIADD3 UR10, UR47, UR11, URZ ;  /* 0x0000000b2f0a7290 */ /* 0x000fe2000fffe03f */
[----:B------:R-:W-:Y:S11]  /*4120*/  @P0 BRA `(.L_x_1252) ;  /* 0x00000000004c0947 */ /* 0x000ff60003800000 */
[----:B------:R-:W-:Y:S01]  /*4130*/  ISETP.LT.AND P0, PT, RZ, UR47, PT ;  /* 0x0000002fff007c0c */ /* 0x000fe2000bf01270 */
[----:B------:R-:W-:-:S12]  /*4140*/  UIADD3 UR11, UR47, -0x1, URZ ;  /* 0xffffffff2f0b7890 */ /* 0x000fd8000fffe03f */
[----:B------:R-:W-:Y:S05]  /*4150*/  @P0 BRA `(.L_x_1253) ;  /* 0x0000000000200947 */ /* 0x000fea0003800000 */
[----:B------:R-:W-:Y:S01]  /*4160*/  ULDC UR14, c[0x0][0x9e4] ;  /* 0x00027900000e7ab9 */ /* 0x000fe20000000800 */
[----:B------:R-:W-:Y:S02]  /*4170*/  UIADD3 UR11, -UR47, URZ, URZ ;  /* 0x0000003f2f0b7290 */ /* 0x000fe4000fffe13f */
[----:B------:R-:W-:-:S11]  /*4180*/  UISETP.NE.AND UP1, UPT, UR14, 0x1, UPT ;  /* 0x000000010e00788c */ /* 0x000fd6000bf25270 */
[----:B------:R-:W-:Y:S02]  /*4190*/  @UP1 ULDC.64 UR18, c[0x0][0x9e8] ;  /* 0x00027a0000121ab9 */ /* 0x000fe40000000a00 */
[----:B------:R-:W-:-:S04]  /*41a0*/  UIMAD.WIDE.U32 UR6, UR11, UR18, URZ ;  /* 0x000000120b0672a5 */ /* 0x000fc8000f8e003f */
[----:B------:R-:W-:-:S04]  /*41b0*/  @UP1 USHF.R.U32.HI UR11, URZ, UR19, UR7 ;  /* 0x000000133f0b1299 */ /* 0x000fc80008011607 */
[----:B------:R-:W-:Y:S01]  /*41c0*/  ULOP3.LUT UR11, URZ, UR11, URZ, 0x33, !UPT ;  /* 0x0000000b3f0b7292 */ /* 0x000fe2000f8e333f */
[----:B------:R-:W-:Y:S11]  /*41d0*/  BRA `(.L_x_1254) ;  /* 0x0000000000147947 */ /* 0x000ff60003800000 */
.L_x_1253:
[----:B------:R-:W-:Y:S02]  /*41e0*/  ULDC UR14, c[0x0][0x9e4] ;  /* 0x00027900000e7ab9 */ /* 0x000fe40000000800 */
[----:B------:R-:W-:-:S11]  /*41f0*/  UISETP.NE.AND UP1, UPT, UR14, 0x1, UPT ;  /* 0x000000010e00788c */ /* 0x000fd6000bf25270 */
[----:B------:R-:W-:Y:S02]  /*4200*/  @UP1 ULDC.64 UR18, c[0x0][0x9e8] ;  /* 0x00027a0000121ab9 */ /* 0x000fe40000000a00 */
[----:B------:R-:W-:-:S04]  /*4210*/  UIMAD.WIDE.U32 UR6, UR11, UR18, URZ ;  /* 0x000000120b0672a5 */ /* 0x000fc8000f8e003f */
[----:B------:R-:W-:-:S12]  /*4220*/  @UP1 USHF.R.U32.HI UR11, URZ, UR19, UR7 ;  /* 0x000000133f0b1299 */ /* 0x000fd80008011607 */
.L_x_1254:
[----:B------:R-:W-:-:S04]  /*4230*/  UIMAD UR11, UR11, UR14, UR14 ;  /* 0x0000000e0b0b72a4 */ /* 0x000fc8000f8e020e */
[----:B------:R-:W-:-:S04]  /*4240*/  UISETP.LT.AND UP1, UPT, UR10, UR11, UPT ;  /* 0x0000000b0a00728c */ /* 0x000fc8000bf21270 */
[----:B------:R-:W-:-:S12]  /*4250*/  USEL UR10, UR10, UR11, UP1 ;  /* 0x0000000b0a0a7287 */ /* 0x000fd80008800000 */
.L_x_1252:
[----:B------:R-:W-:Y:S01]  /*4260*/  USHF.R.S32.HI UR6, URZ, 0x1f, UR10 ;  /* 0x0000001f3f067899 */ /* 0x000fe2000801140a */
[----:B------:R-:W-:Y:S01]  /*4270*/  UMOV UR48, URZ ;  /* 0x0000003f00307c82 */ /* 0x000fe20008000000 */
[----:B------:R-:W-:Y:S02]  /*4280*/  UMOV UR47, URZ ;  /* 0x0000003f002f7c82 */ /* 0x000fe40008000000 */
[----:B------:R-:W-:-:S04]  /*4290*/  ULEA.HI UR6, UR6, UR10, URZ, 0x6 ;  /* 0x0000000a06067291 */ /* 0x000fc8000f8f303f */
[----:B------:R-:W-:-:S04]  /*42a0*/  USHF.R.S32.HI UR6, URZ, 0x6, UR6 ;  /* 0x000000063f067899 */ /* 0x000fc80008011406 */
[----:B------:R-:W-:-:S04]  /*42b0*/  UISETP.LT.AND UP1, UPT, UR40, UR6, UPT ;  /* 0x000000062800728c */ /* 0x000fc8000bf21270 */
[----:B------:R-:W-:-:S06]  /*42c0*/  USEL UR54, UR40, UR6, !UP1 ;  /* 0x0000000628367287 */ /* 0x000fcc000c800000 */
[----:B------:R-:W-:-:S13]  /*42d0*/  ISETP.GE.AND P0, PT, R10, UR54, PT ;  /* 0x000000360a007c0c */ /* 0x000fda000bf06270 */
[----:B------:R-:W-:Y:S05]  /*42e0*/  @!P0 BRA `(.L_x_1255) ;  /* 0x0000002800008947 */ /* 0x000fea0003800000 */
[----:B------:R-:W-:Y:S01]  /*42f0*/  IMAD.MOV.U32 R12, RZ, RZ, R15 ;  /* 0x000000ffff0c7224 */ /* 0x000fe200078e000f */
[----:B------:R-:W-:Y:S01]  /*4300*/  MOV R11, R13 ;  /* 0x0000000d000b7202 */ /* 0x000fe20000000f00 */
[----:B------:R-:W-:Y:S01]  /*4310*/  IMAD.MOV.U32 R9, RZ, RZ, R10 ;  /* 0x000000ffff097224 */ /* 0x000fe200078e000a */
[----:B------:R-:W-:Y:S01]  /*4320*/  UMOV UR47, URZ ;  /* 0x0000003f002f7c82 */ /* 0x000fe20008000000 */
[----:B------:R-:W-:Y:S01]  /*4330*/  UMOV UR48, URZ ;  /* 0x0000003f00307c82 */ /* 0x000fe20008000000 */
[----:B------:R-:W-:Y:S01]  /*4340*/  ULDC UR56, c[0x0][0x9e4] ;  /* 0x0002790000387ab9 */ /* 0x000fe20000000800 */
[----:B------:R-:W-:Y:S01]  /*4350*/  ULDC UR53, c[0x0][0x2f0] ;  /* 0x0000bc0000357ab9 */ /* 0x000fe20000000800 */
[----:B------:R-:W-:Y:S01]  /*4360*/  ULDC UR52, c[0x0][0x988] ;  /* 0x0002620000347ab9 */ /* 0x000fe20000000800 */
[----:B------:R-:W-:-:S05]  /*4370*/  ULDC UR57, c[0x0][0x9e0] ;  /* 0x0002780000397ab9 */ /* 0x000fca0000000800 */
.L_x_1274:
[----:B------:R-:W-:Y:S01]  /*4380*/  UIADD3 UR48, UR48, 0x1, URZ ;  /* 0x0000000130307890 */ /* 0x000fe2000fffe03f */
[----:B------:R-:W-:-:S03]  /*4390*/  PLOP3.LUT P0, PT, PT, PT, UP0, 0x40, 0x0 ;  /* 0x000000000000781c */ /* 0x000fc60003f0e808 */
[----:B------:R-:W-:-:S04]  /*43a0*/  UISETP.NE.AND UP1, UPT, UR48, 0x2, UPT ;  /* 0x000000023000788c */ /* 0x000fc8000bf25270 */
[----:B------:R-:W-:Y:S02]  /*43b0*/  USEL UR6, URZ, 0x1, UP1 ;  /* 0x000000013f067887 */ /* 0x000fe40008800000 */
[----:B------:R-:W-:Y:S02]  /*43c0*/  USEL UR48, UR48, URZ, UP1 ;  /* 0x0000003f30307287 */ /* 0x000fe40008800000 */
[----:B------:R-:W-:Y:S02]  /*43d0*/  ULOP3.LUT UR47, UR47, UR6, URZ, 0x3c, !UPT ;  /* 0x000000062f2f7292 */ /* 0x000fe4000f8e3c3f */
[----:B------:R-:W-:Y:S10]  /*43e0*/  @P0 BRA `(.L_x_1256) ;  /* 0x0000000000040947 */ /* 0x000ff40003800000 */
[----:B------:R-:W-:Y:S01]  /*43f0*/  BPT.TRAP 0x1 ;  /* 0x000000040000795c */ /* 0x000fe20000300000 */
.L_x_1256:
[----:B------:R-:W-:Y:S01]  /*4400*/  PLOP3.LUT P1, PT, PT, PT, UP0, 0x40, 0x0 ;  /* 0x000000000000781c */ /* 0x000fe20003f2e808 */
[----:B------:R-:W-:Y:S01]  /*4410*/  ULEA UR55, UR48, UR41, 0x3 ;  /* 0x0000002930377291 */ /* 0x000fe2000f8e183f */
[----:B------:R-:W-:-:S05]  /*4420*/  IMAD.U32 R10, RZ, RZ, UR47 ;  /* 0x0000002fff0a7e24 */ /* 0x000fca000f8e00ff */
[----:B------:R-:W-:-:S04]  /*4430*/  SHF.L.U32 R10, R10, 0x1f, RZ ;  /* 0x0000001f0a0a7819 */ /* 0x000fc800000006ff */
[----:B------:R0:W2:Y:S02]  /*4440*/  SYNCS.PHASECHK.TRANS64.TRYWAIT P0, [UR55+0x20830], R10 ;  /* 0x0208300aff0075a7 */ /* 0x0000a40008000177 */
[----:B------:R-:W-:Y:S05]  /*4450*/  @P1 BRA `(.L_x_1257) ;  /* 0x0000000000041947 */ /* 0x000fea0003800000 */
[----:B------:R-:W-:Y:S01]  /*4460*/  BPT.TRAP 0x1 ;  /* 0x000000040000795c */ /* 0x000fe20000300000 */
.L_x_1257:
[----:B--2---:R-:W-:Y:S05]  /*4470*/  @P0 BRA `(.L_x_1258) ;  /* 0x0000000000080947 */ /* 0x004fea0003800000 */
[----:B------:R-:W2:Y:S02]  /*4480*/  SYNCS.PHASECHK.TRANS64.TRYWAIT P0, [UR55+0x20830], R10 ;  /* 0x0208300aff0075a7 */ /* 0x000ea40008000177 */
[----:B--2---:R-:W-:Y:S05]  /*4490*/  @!P0 BRA `(.L_x_1259) ;  /* 0x0000010000108947 */ /* 0x004fea0003800000 */
.L_x_1258:
[----:B------:R-:W-:Y:S01]  /*44a0*/  ULEA UR6, UR48, UR44, 0xa ;  /* 0x0000002c30067291 */ /* 0x000fe2000f8e503f */
[----:B------:R-:W-:Y:S01]  /*44b0*/  WARPGROUP.ARRIVE ;  /* 0x00000000000079c5 */ /* 0x000fe20000000000 */
[----:B------:R-:W-:Y:S01]  /*44c0*/  UMOV UR7, 0x40000040 ;  /* 0x4000004000077882 */ /* 0x000fe20000000000 */
[----:B------:R-:W-:Y:S01]  /*44d0*/  UMOV UR11, 0x40000040 ;  /* 0x40000040000b7882 */ /* 0x000fe20000000000 */
[----:B------:R-:W-:Y:S01]  /*44e0*/  UIADD3 UR10, UR6, 0x2, URZ ;  /* 0x00000002060a7890 */ /* 0x000fe2000fffe03f */
[----:B------:R-:W-:Y:S01]  /*44f0*/  PLOP3.LUT P0, PT, PT, PT, UP0, 0x40, 0x0 ;  /* 0x000000000000781c */ /* 0x000fe20003f0e808 */
[----:B------:R-:W-:Y:S01]  /*4500*/  UIADD3 UR14, UR6, 0x4, URZ ;  /* 0x00000004060e7890 */ /* 0x000fe2000fffe03f */
[----:B-1----:R-:W-:Y:S01]  /*4510*/  IADD3 R6, -R16, 0xb, RZ ;  /* 0x0000000b10067810 */ /* 0x002fe20007ffe1ff */
[----:B------:R-:W-:Y:S01]  /*4520*/  UMOV UR15, 0x40000040 ;  /* 0x40000040000f7882 */ /* 0x000fe20000000000 */
[----:B------:R-:W-:Y:S01]  /*4530*/  QGMMA.64x64x32.F32.E4M3.E4M3 R152, gdesc[UR4], RZ, !UPT, gsb0 ;  /* 0x00e00000049879f3 */ /* 0x000fe2000c0008ff */
        /* <DEDUP_REMOVED lines=35> */
.L_x_1260:
[----:B------:R-:W-:Y:S01]  /*4770*/  UISETP.NE.AND UP2, UPT, UR43, URZ, UPT ;  /* 0x0000003f2b00728c */ /* 0x000fe2000bf45270 */
[C---:B------:R-:W-:Y:S01]  /*4780*/  FMUL.FTZ R22, R0.reuse, R166 ;  /* 0x000000a600167220 */ /* 0x040fe20000410000 */
[C---:B------:R-:W-:Y:S01]  /*4790*/  FMUL.FTZ R21, R0.reuse, R163 ;  /* 0x000000a300157220 */ /* 0x040fe20000410000 */
[C---:B------:R-:W-:Y:S01]  /*47a0*/  FMUL.FTZ R163, R0.reuse, R164 ;  /* 0x000000a400a37220 */ /* 0x040fe20000410000 */
[----:B------:R-:W3:Y:S01]  /*47b0*/  LDC R14, c[0x0][0x288] ;  /* 0x0000a200ff0e7b82 */ /* 0x000ee20000000800 */
[C---:B------:R-:W-:Y:S01]  /*47c0*/  FMUL.FTZ R164, R0.reuse, R165 ;  /* 0x000000a500a47220 */ /* 0x040fe20000410000 */
[----:B------:R-:W-:Y:S01]  /*47d0*/  PLOP3.LUT P0, PT, PT, PT, UP2, 0x80, 0x0 ;  /* 0x000000000000781c */ /* 0x000fe20003f0f028 */
[C---:B------:R-:W-:Y:S01]  /*47e0*/  FMUL.FTZ R23, R0.reuse, R167 ;  /* 0x000000a700177220 */ /* 0x040fe20000410000 */
[----:B------:R-:W-:Y:S01]  /*47f0*/  PLOP3.LUT P1, PT, PT, PT, UP2, 0x80, 0x0 ;  /* 0x000000000000781c */ /* 0x000fe20003f2f028 */
[----:B------:R-:W-:Y:S01]  /*4800*/  FMUL.FTZ R165, R0, R180 ;  /* 0x000000b400a57220 */ /* 0x000fe20000410000 */
[----:B------:R-:W-:Y:S01]  /*4810*/  IMAD.MOV.U32 R167, RZ, RZ, R7 ;  /* 0x000000ffffa77224 */ /* 0x000fe200078e0007 */
[----:B------:R-:W-:Y:S01]  /*4820*/  @UP2 ULDC UR6, c[0x0][0x44c] ;  /* 0x0001130000062ab9 */ /* 0x000fe20000000800 */
[----:B------:R-:W-:-:S02]  /*4830*/  IMAD.SHL.U32 R180, R9, 0x40, RZ ;  /* 0x0000004009b47824 */ /* 0x000fc400078e00ff */
[C---:B------:R-:W-:Y:S01]  /*4840*/  FMUL.FTZ R184, R0.reuse, R168 ;  /* 0x000000a800b87220 */ /* 0x040fe20000410000 */
[----:B------:R-:W-:Y:S01]  /*4850*/  UISETP.NE.AND UP1, UPT, UR42, URZ, UPT ;  /* 0x0000003f2a00728c */ /* 0x000fe2000bf25270 */
[C---:B------:R-:W-:Y:S01]  /*4860*/  FMUL.FTZ R15, R0.reuse, R154 ;  /* 0x0000009a000f7220 */ /* 0x040fe20000410000 */
[C---:B------:R-:W-:Y:S01]  /*4870*/  FMUL.FTZ R19, R0.reuse, R159 ;  /* 0x0000009f00137220 */ /* 0x040fe20000410000 */
[C---:B--2---:R-:W-:Y:S01]  /*4880*/  FMUL.FTZ R13, R0.reuse, R152 ;  /* 0x00000098000d7220 */ /* 0x044fe20000410000 */
[----:B------:R-:W-:Y:S01]  /*4890*/  FMUL.FTZ R154, R0, R156 ;  /* 0x0000009c009a7220 */ /* 0x000fe20000410000 */
[----:B------:R-:W-:Y:S01]  /*48a0*/  @P0 IMAD.HI.U32 R166, R7, UR6, RZ ;  /* 0x0000000607a60c27 */ /* 0x000fe2000f8e00ff */
[----:B------:R-:W-:-:S03]  /*48b0*/  @UP2 ULDC UR6, c[0x0][0x450] ;  /* 0x0001140000062ab9 */ /* 0x000fc60000000800 */
[C---:B------:R-:W-:Y:S01]  /*48c0*/  FMUL.FTZ R159, R0.reuse, R160 ;  /* 0x000000a0009f7220 */ /* 0x040fe20000410000 */
[C---:B------:R-:W-:Y:S01]  /*48d0*/  FMUL.FTZ R185, R0.reuse, R169 ;  /* 0x000000a900b97220 */ /* 0x040fe20000410000 */
[C---:B------:R-:W-:Y:S01]  /*48e0*/  FMUL.FTZ R152, R0.reuse, R153 ;  /* 0x0000009900987220 */ /* 0x040fe20000410000 */
[----:B------:R-:W-:Y:S01]  /*48f0*/  @P1 SHF.R.U32.HI R167, RZ, UR6, R166 ;  /* 0x00000006ffa71c19 */ /* 0x000fe200080116a6 */
[----:B------:R-:W-:Y:S01]  /*4900*/  FMUL.FTZ R17, R0, R155 ;  /* 0x0000009b00117220 */ /* 0x000fe20000410000 */
[----:B------:R-:W-:Y:S01]  /*4910*/  IADD3 R166, -R180, 0x1, RZ ;  /* 0x00000001b4a67810 */ /* 0x000fe20007ffe1ff */
[C---:B------:R-:W-:Y:S01]  /*4920*/  FMUL.FTZ R156, R0.reuse, R157 ;  /* 0x0000009d009c7220 */ /* 0x040fe20000410000 */
[C---:B------:R-:W-:Y:S01]  /*4930*/  FMUL.FTZ R18, R0.reuse, R158 ;  /* 0x0000009e00127220 */ /* 0x040fe20000410000 */
[----:B------:R-:W2:Y:S01]  /*4940*/  SHFL.IDX PT, R168, R167, RZ, 0x1c1f ;  /* 0x001c1fffa7a87589 */ /* 0x000ea200000e0000 */
[C---:B------:R-:W-:Y:S01]  /*4950*/  FMUL.FTZ R160, R0.reuse, R161 ;  /* 0x000000a100a07220 */ /* 0x040fe20000410000 */
[----:B------:R-:W-:Y:S01]  /*4960*/  FMUL.FTZ R20, R0, R162 ;  /* 0x000000a200147220 */ /* 0x000fe20000410000 */
[----:B------:R-:W-:-:S02]  /*4970*/  IMAD R169, R3, -0x2, R166 ;  /* 0xfffffffe03a97824 */ /* 0x000fc400078e02a6 */
[C---:B------:R-:W-:Y:S01]  /*4980*/  FMUL.FTZ R153, R0.reuse, R170 ;  /* 0x000000aa00997220 */ /* 0x040fe20000410000 */
        /* <DEDUP_REMOVED lines=10> */
[----:B------:R-:W-:Y:S01]  /*4a30*/  UIADD3 UR6, UR55, 0x20840, URZ ;  /* 0x0002084037067890 */ /* 0x000fe2000fffe03f */
[----:B------:R-:W-:Y:S01]  /*4a40*/  FMUL.FTZ R182, R0, R182 ;  /* 0x000000b600b67220 */ /* 0x000fe20000410000 */
[----:B------:R-:W-:Y:S01]  /*4a50*/  PLOP3.LUT P0, PT, PT, PT, UP1, 0x40, 0x0 ;  /* 0x000000000000781c */ /* 0x000fe20003f0e818 */
[----:B------:R-:W4:Y:S01]  /*4a60*/  MUFU.TANH R188, R165 ;  /* 0x000000a500bc7308 */ /* 0x000f220000002400 */
[----:B------:R-:W-:Y:S01]  /*4a70*/  UPRMT UR6, UR45, 0x654, UR6 ;  /* 0x000006542d067896 */ /* 0x000fe20008000006 */
[----:B------:R-:W-:-:S02]  /*4a80*/  IMAD R169, R2, UR53, R169 ;  /* 0x0000003502a97c24 */ /* 0x000fc4000f8e02a9 */
[----:B------:R-:W-:Y:S02]  /*4a90*/  FMUL.FTZ R177, R0, R177 ;  /* 0x000000b100b17220 */ /* 0x000fe40000410000 */
[----:B---3--:R-:W-:Y:S02]  /*4aa0*/  IMAD.IADD R169, R169, 0x1, -R14 ;  /* 0x00000001a9a97824 */ /* 0x008fe400078e0a0e */
[----:B------:R-:W3:Y:S02]  /*4ab0*/  MUFU.TANH R13, R13 ;  /* 0x0000000d000d7308 */ /* 0x000ee40000002400 */
[C---:B------:R-:W-:Y:S01]  /*4ac0*/  VIADD R179, R169.reuse, UR57 ;  /* 0x00000039a9b37c36 */ /* 0x040fe20008000000 */
[----:B------:R-:W-:Y:S01]  /*4ad0*/  SYNCS.ARRIVE.TRANS64.RED.A1T0 RZ, [UR6], RZ ;  /* 0x000000ffffff79a7 */ /* 0x000fe20008100406 */
[----:B------:R-:W-:Y:S02]  /*4ae0*/  VIADD R183, R169, UR49 ;  /* 0x00000031a9b77c36 */ /* 0x000fe40008000000 */
[----:B--2---:R-:W-:-:S02]  /*4af0*/  IMAD.IADD R174, R179, 0x1, R168 ;  /* 0x00000001b3ae7824 */ /* 0x004fc400078e02a8 */
[----:B------:R-:W2:Y:S08]  /*4b00*/  MUFU.TANH R152, R152 ;  /* 0x0000009800987308 */ /* 0x000eb00000002400 */
        /* <DEDUP_REMOVED lines=29> */
[----:B-----5:R-:W-:Y:S01]  /*4ce0*/  IMAD.IADD R177, R168, 0x1, R183 ;  /* 0x00000001a8b17824 */ /* 0x020fe200078e02b7 */
[----:B--234-:R-:W-:Y:S06]  /*4cf0*/  @P0 BRA `(.L_x_1261) ;  /* 0x00000000005c0947 */ /* 0x01cfec0003800000 */
[----:B------:R-:W-:Y:S01]  /*4d00*/  IMAD R169, R2, UR53, R168 ;  /* 0x0000003502a97c24 */ /* 0x000fe2000f8e02a8 */
[----:B------:R-:W-:Y:S03]  /*4d10*/  BSSY B0, `(.L_x_1262) ;  /* 0x0000011000007945 */ /* 0x000fe60003800000 */
[----:B------:R-:W-:-:S05]  /*4d20*/  IMAD.IADD R171, R169, 0x1, -R14 ;  /* 0x00000001a9ab7824 */ /* 0x000fca00078e0a0e */
[----:B------:R-:W-:-:S13]  /*4d30*/  ISETP.GT.AND P0, PT, R171, -0x1, PT ;  /* 0xffffffffab00780c */ /* 0x000fda0003f04270 */
[----:B------:R-:W-:Y:S05]  /*4d40*/  @P0 BRA `(.L_x_1263) ;  /* 0x0000000000200947 */ /* 0x000fea0003800000 */
[----:B------:R-:W-:Y:S01]  /*4d50*/  IMAD.U32 R175, RZ, RZ, UR56 ;  /* 0x00000038ffaf7e24 */ /* 0x000fe2000f8e00ff */
[----:B------:R-:W-:-:S04]  /*4d60*/  LOP3.LUT R171, RZ, R171, RZ, 0x33, !PT ;  /* 0x000000abffab7212 */ /* 0x000fc800078e33ff */
[----:B------:R-:W-:-:S13]  /*4d70*/  ISETP.NE.AND P0, PT, R175, 0x1, PT ;  /* 0x00000001af00780c */ /* 0x000fda0003f05270 */
[----:B------:R-:W2:Y:S02]  /*4d80*/  @P0 LDC.64 R168, c[0x0][0x9e8] ;  /* 0x00027a00ffa80b82 */ /* 0x000ea40000000a00 */
[----:B--2---:R-:W-:-:S05]  /*4d90*/  @P0 IMAD.HI.U32 R168, R171, R168, RZ ;  /* 0x000000a8aba80227 */ /* 0x004fca00078e00ff */
[----:B------:R-:W-:-:S04]  /*4da0*/  @P0 SHF.R.U32.HI R171, RZ, R169, R168 ;  /* 0x000000a9ffab0219 */ /* 0x000fc800000116a8 */
[----:B------:R-:W-:Y:S01]  /*4db0*/  LOP3.LUT R171, RZ, R171, RZ, 0x33, !PT ;  /* 0x000000abffab7212 */ /* 0x000fe200078e33ff */
[----:B------:R-:W-:Y:S06]  /*4dc0*/  BRA `(.L_x_1264) ;  /* 0x0000000000147947 */ /* 0x000fec0003800000 */
.L_x_1263:
[----:B------:R-:W-:-:S05]  /*4dd0*/  IMAD.U32 R175, RZ, RZ, UR56 ;  /* 0x00000038ffaf7e24 */ /* 0x000fca000f8e00ff */
[----:B------:R-:W-:-:S13]  /*4de0*/  ISETP.NE.AND P0, PT, R175, 0x1, PT ;  /* 0x00000001af00780c */ /* 0x000fda0003f05270 */
[----:B------:R-:W2:Y:S02]  /*4df0*/  @P0 LDC.64 R168, c[0x0][0x9e8] ;  /* 0x00027a00ffa80b82 */ /* 0x000ea40000000a00 */
[----:B--2---:R-:W-:-:S05]  /*4e00*/  @P0 IMAD.HI.U32 R168, R171, R168, RZ ;  /* 0x000000a8aba80227 */ /* 0x004fca00078e00ff */
[----:B------:R-:W-:-:S07]  /*4e10*/  @P0 SHF.R.U32.HI R171, RZ, R169, R168 ;  /* 0x000000a9ffab0219 */ /* 0x000fce00000116a8 */
.L_x_1264:
[----:B------:R-:W-:Y:S05]  /*4e20*/  BSYNC B0 ;  /* 0x0000000000007941 */ /* 0x000fea0003800000 */
.L_x_1262:
[----:B------:R-:W-:-:S04]  /*4e30*/  IMAD R168, R171, R175, -R180 ;  /* 0x000000afaba87224 */ /* 0x000fc800078e0ab4 */
[----:B------:R-:W-:-:S05]  /*4e40*/  IMAD R168, R3, -0x2, R168 ;  /* 0xfffffffe03a87824 */ /* 0x000fca00078e02a8 */
[----:B------:R-:W-:Y:S02]  /*4e50*/  VIADDMNMX R174, R168, R175, R174, PT ;  /* 0x000000afa8ae7246 */ /* 0x000fe400038001ae */
[----:B------:R-:W-:-:S07]  /*4e60*/  VIMNMX R177, R177, R168, !PT ;  /* 0x000000a8b1b17248 */ /* 0x000fce0007fe0100 */
.L_x_1261:
[----:B------:R-:W-:Y:S01]  /*4e70*/  ISETP.GT.AND P0, PT, R9, -0x1, PT ;  /* 0xffffffff0900780c */ /* 0x000fe20003f04270 */
[----:B------:R2:W3:Y:S01]  /*4e80*/  SHFL.IDX PT, R168, R167, 0x1, 0x1c1f ;  /* 0x003c1f00a7a87f89 */ /* 0x0004e200000e0000 */
[----:B------:R-:W-:Y:S02]  /*4e90*/  UISETP.NE.AND UP1, UPT, UR42, URZ, UPT ;  /* 0x0000003f2a00728c */ /* 0x000fe4000bf25270 */
[C---:B------:R-:W-:Y:S02]  /*4ea0*/  ISETP.GT.AND P5, PT, R177.reuse, RZ, P0 ;  /* 0x000000ffb100720c */ /* 0x040fe400007a4270 */
[C---:B------:R-:W-:Y:S02]  /*4eb0*/  ISETP.GT.AND P6, PT, R177.reuse, 0x1, P0 ;  /* 0x00000001b100780c */ /* 0x040fe400007c4270 */
[C---:B------:R-:W-:Y:S02]  /*4ec0*/  ISETP.GT.AND P1, PT, R177.reuse, 0x8, P0 ;  /* 0x00000008b100780c */ /* 0x040fe40000724270 */
[----:B------:R-:W-:-:S02]  /*4ed0*/  ISETP.GT.AND P4, PT, R177, 0x9, P0 ;  /* 0x00000009b100780c */ /* 0x000fc40000784270 */
[C---:B------:R-:W-:Y:S02]  /*4ee0*/  ISETP.LT.OR P5, PT, R174.reuse, 0x1, P5 ;  /* 0x00000001ae00780c */ /* 0x040fe40002fa1670 */
[C---:B------:R-:W-:Y:S02]  /*4ef0*/  ISETP.LT.OR P6, PT, R174.reuse, 0x2, P6 ;  /* 0x00000002ae00780c */ /* 0x040fe400037c1670 */
[C---:B------:R-:W-:Y:S02]  /*4f00*/  ISETP.LT.OR P1, PT, R174.reuse, 0x9, P1 ;  /* 0x00000009ae00780c */ /* 0x040fe40000f21670 */
[----:B------:R-:W-:Y:S02]  /*4f10*/  ISETP.LT.OR P4, PT, R174, 0xa, P4 ;  /* 0x0000000aae00780c */ /* 0x000fe40002781670 */
[C---:B------:R-:W-:Y:S02]  /*4f20*/  ISETP.GT.AND P3, PT, R177.reuse, 0x10, P0 ;  /* 0x00000010b100780c */ /* 0x040fe40000764270 */
[----:B------:R-:W-:-:S02]  /*4f30*/  ISETP.GT.AND P2, PT, R177, 0x11, P0 ;  /* 0x00000011b100780c */ /* 0x000fc40000744270 */
[----:B------:R-:W-:Y:S02]  /*4f40*/  FSEL R178, R13, -INF , !P5 ;  /* 0xff8000000db27808 */ /* 0x000fe40006800000 */
[----:B------:R-:W-:Y:S02]  /*4f50*/  FSEL R176, R152, -INF , !P6 ;  /* 0xff80000098b07808 */ /* 0x000fe40007000000 */
[----:B0-----:R-:W-:Y:S02]  /*4f60*/  FSEL R175, R154, -INF , !P1 ;  /* 0xff8000009aaf7808 */ /* 0x001fe40004800000 */
[----:B------:R-:W-:Y:S02]  /*4f70*/  FSEL R171, R156, -INF , !P4 ;  /* 0xff8000009cab7808 */ /* 0x000fe40006000000 */
[C---:B------:R-:W-:Y:S02]  /*4f80*/  ISETP.GT.AND P5, PT, R177.reuse, 0x18, P0 ;  /* 0x00000018b100780c */ /* 0x040fe400007a4270 */
[----:B------:R-:W-:-:S02]  /*4f90*/  ISETP.GT.AND P6, PT, R177, 0x19, P0 ;  /* 0x00000019b100780c */ /* 0x000fc400007c4270 */
[C---:B------:R-:W-:Y:S02]  /*4fa0*/  ISETP.GT.AND P1, PT, R177.reuse, 0x20, P0 ;  /* 0x00000020b100780c */ /* 0x040fe40000724270 */
[----:B------:R-:W-:Y:S02]  /*4fb0*/  ISETP.GT.AND P4, PT, R177, 0x21, P0 ;  /* 0x00000021b100780c */ /* 0x000fe40000784270 */
[C---:B------:R-:W-:Y:S02]  /*4fc0*/  ISETP.LT.OR P3, PT, R174.reuse, 0x11, P3 ;  /* 0x00000011ae00780c */ /* 0x040fe40001f61670 */
[C---:B------:R-:W-:Y:S02]  /*4fd0*/  ISETP.LT.OR P2, PT, R174.reuse, 0x12, P2 ;  /* 0x00000012ae00780c */ /* 0x040fe40001741670 */
[C---:B------:R-:W-:Y:S02]  /*4fe0*/  ISETP.LT.OR P5, PT, R174.reuse, 0x19, P5 ;  /* 0x00000019ae00780c */ /* 0x040fe40002fa1670 */
[----:B------:R-:W-:-:S02]  /*4ff0*/  ISETP.LT.OR P6, PT, R174, 0x1a, P6 ;  /* 0x0000001aae00780c */ /* 0x000fc400037c1670 */
[C---:B------:R-:W-:Y:S02]  /*5000*/  ISETP.LT.OR P1, PT, R174.reuse, 0x21, P1 ;  /* 0x00000021ae00780c */ /* 0x040fe40000f21670 */
[----:B------:R-:W-:Y:S02]  /*5010*/  ISETP.LT.OR P4, PT, R174, 0x22, P4 ;  /* 0x00000022ae00780c */ /* 0x000fe40002781670 */
[----:B------:R-:W-:Y:S02]  /*5020*/  FSEL R159, R159, -INF , !P3 ;  /* 0xff8000009f9f7808 */ /* 0x000fe40005800000 */
[----:B------:R-:W-:Y:S02]  /*5030*/  ISETP.GT.AND P3, PT, R177, 0x28, P0 ;  /* 0x00000028b100780c */ /* 0x000fe40000764270 */
[----:B--2---:R-:W-:Y:S02]  /*5040*/  FSEL R167, R160, -INF , !P2 ;  /* 0xff800000a0a77808 */ /* 0x004fe40005000000 */
[----:B------:R-:W-:-:S02]  /*5050*/  FSEL R163, R163, -INF , !P5 ;  /* 0xff800000a3a37808 */ /* 0x000fc40006800000 */
[----:B------:R-:W-:Y:S02]  /*5060*/  FSEL R164, R164, -INF , !P6 ;  /* 0xff800000a4a47808 */ /* 0x000fe40007000000 */
[----:B------:R-:W-:Y:S02]  /*5070*/  FSEL R170, R184, -INF , !P1 ;  /* 0xff800000b8aa7808 */ /* 0x000fe40004800000 */
[----:B------:R-:W-:Y:S02]  /*5080*/  FSEL R160, R185, -INF , !P4 ;  /* 0xff800000b9a07808 */ /* 0x000fe40006000000 */
[C---:B------:R-:W-:Y:S02]  /*5090*/  ISETP.GT.AND P2, PT, R177.reuse, 0x29, P0 ;  /* 0x00000029b100780c */ /* 0x040fe40000744270 */
[C---:B------:R-:W-:Y:S02]  /*50a0*/  ISETP.GT.AND P5, PT, R177.reuse, 0x30, P0 ;  /* 0x00000030b100780c */ /* 0x040fe400007a4270 */
[----:B------:R-:W-:-:S02]  /*50b0*/  ISETP.GT.AND P6, PT, R177, 0x31, P0 ;  /* 0x00000031b100780c */ /* 0x000fc400007c4270 */
[C---:B------:R-:W-:Y:S02]  /*50c0*/  ISETP.GT.AND P1, PT, R177.reuse, 0x38, P0 ;  /* 0x00000038b100780c */ /* 0x040fe40000724270 */
[----:B------:R-:W-:Y:S01]  /*50d0*/  ISETP.GT.AND P4, PT, R177, 0x39, P0 ;  /* 0x00000039b100780c */ /* 0x000fe20000784270 */
[----:B---3--:R-:W-:Y:S01]  /*50e0*/  IMAD.IADD R177, R179, 0x1, R168 ;  /* 0x00000001b3b17824 */ /* 0x008fe200078e02a8 */
[C---:B------:R-:W-:Y:S02]  /*50f0*/  ISETP.LT.OR P3, PT, R174.reuse, 0x29, P3 ;  /* 0x00000029ae00780c */ /* 0x040fe40001f61670 */
[C---:B------:R-:W-:Y:S02]  /*5100*/  ISETP.LT.OR P2, PT, R174.reuse, 0x2a, P2 ;  /* 0x0000002aae00780c */ /* 0x040fe40001741670 */
[C---:B------:R-:W-:Y:S02]  /*5110*/  ISETP.LT.OR P5, PT, R174.reuse, 0x31, P5 ;  /* 0x00000031ae00780c */ /* 0x040fe40002fa1670 */
[----:B------:R-:W-:-:S02]  /*5120*/  ISETP.LT.OR P6, PT, R174, 0x32, P6 ;  /* 0x00000032ae00780c */ /* 0x000fc400037c1670 */
[C---:B------:R-:W-:Y:S02]  /*5130*/  ISETP.LT.OR P1, PT, R174.reuse, 0x39, P1 ;  /* 0x00000039ae00780c */ /* 0x040fe40000f21670 */
[----:B------:R-:W-:Y:S02]  /*5140*/  ISETP.LT.OR P4, PT, R174, 0x3a, P4 ;  /* 0x0000003aae00780c */ /* 0x000fe40002781670 */
[----:B------:R-:W-:Y:S02]  /*5150*/  FSEL R174, R172, -INF , !P3 ;  /* 0xff800000acae7808 */ /* 0x000fe40005800000 */
[----:B------:R-:W-:Y:S02]  /*5160*/  PLOP3.LUT P3, PT, PT, PT, UP1, 0x40, 0x0 ;  /* 0x000000000000781c */ /* 0x000fe40003f6e818 */
[----:B------:R-:W-:Y:S02]  /*5170*/  IADD3 R179, R183, R168, RZ ;  /* 0x000000a8b7b37210 */ /* 0x000fe40007ffe0ff */
[----:B------:R-:W-:-:S02]  /*5180*/  FSEL R173, R173, -INF , !P2 ;  /* 0xff800000adad7808 */ /* 0x000fc40005000000 */
[----:B------:R-:W-:Y:S02]  /*5190*/  FSEL R172, R186, -INF , !P5 ;  /* 0xff800000baac7808 */ /* 0x000fe40006800000 */
[----:B------:R-:W-:Y:S02]  /*51a0*/  FSEL R156, R187, -INF , !P6 ;  /* 0xff800000bb9c7808 */ /* 0x000fe40007000000 */
[----:B------:R-:W-:Y:S02]  /*51b0*/  FSEL R154, R188, -INF , !P1 ;  /* 0xff800000bc9a7808 */ /* 0x000fe40004800000 */
[----:B------:R-:W-:Y:S01]  /*51c0*/  FSEL R152, R181, -INF , !P4 ;  /* 0xff800000b5987808 */ /* 0x000fe20006000000 */
[----:B------:R-:W-:Y:S06]  /*51d0*/  @P3 BRA `(.L_x_1265) ;  /* 0x00000000005c3947 */ /* 0x000fec0003800000 */
        /* <DEDUP_REMOVED lines=8> */
[----:B------:R-:W0:Y:S02]  /*5260*/  @P1 LDC.64 R168, c[0x0][0x9e8] ;  /* 0x00027a00ffa81b82 */ /* 0x000e240000000a00 */
[----:B0-----:R-:W-:-:S05]  /*5270*/  @P1 IMAD.HI.U32 R168, R13, R168, RZ ;  /* 0x000000a80da81227 */ /* 0x001fca00078e00ff */
[----:B------:R-:W-:-:S04]  /*5280*/  @P1 SHF.R.U32.HI R13, RZ, R169, R168 ;  /* 0x000000a9ff0d1219 */ /* 0x000fc800000116a8 */
[----:B------:R-:W-:Y:S01]  /*5290*/  LOP3.LUT R13, RZ, R13, RZ, 0x33, !PT ;  /* 0x0000000dff0d7212 */ /* 0x000fe200078e33ff */
[----:B------:R-:W-:Y:S06]  /*52a0*/  BRA `(.L_x_1268) ;  /* 0x0000000000147947 */ /* 0x000fec0003800000 */
.L_x_1267:
[----:B------:R-:W-:-:S05]  /*52b0*/  IMAD.U32 R181, RZ, RZ, UR56 ;  /* 0x00000038ffb57e24 */ /* 0x000fca000f8e00ff */
[----:B------:R-:W-:-:S13]  /*52c0*/  ISETP.NE.AND P1, PT, R181, 0x1, PT ;  /* 0x00000001b500780c */ /* 0x000fda0003f25270 */
[----:B------:R-:W0:Y:S02]  /*52d0*/  @P1 LDC.64 R168, c[0x0][0x9e8] ;  /* 0x00027a00ffa81b82 */ /* 0x000e240000000a00 */
[----:B0-----:R-:W-:-:S05]  /*52e0*/  @P1 IMAD.HI.U32 R168, R13, R168, RZ ;  /* 0x000000a80da81227 */ /* 0x001fca00078e00ff */
[----:B------:R-:W-:-:S07]  /*52f0*/  @P1 SHF.R.U32.HI R13, RZ, R169, R168 ;  /* 0x000000a9ff0d1219 */ /* 0x000fce00000116a8 */
.L_x_1268:
[----:B------:R-:W-:Y:S05]  /*5300*/  BSYNC B0 ;  /* 0x0000000000007941 */ /* 0x000fea0003800000 */
.L_x_1266:
[----:B------:R-:W-:-:S04]  /*5310*/  IMAD R180, R13, R181, -R180 ;  /* 0x000000b50db47224 */ /* 0x000fc800078e0ab4 */
[----:B------:R-:W-:-:S05]  /*5320*/  IMAD R180, R3, -0x2, R180 ;  /* 0xfffffffe03b47824 */ /* 0x000fca00078e02b4 */
[----:B------:R-:W-:Y:S02]  /*5330*/  VIADDMNMX R177, R180, R181, R177, PT ;  /* 0x000000b5b4b17246 */ /* 0x000fe400038001b1 */
[----:B------:R-:W-:-:S07]  /*5340*/  VIMNMX R179, R179, R180, !PT ;  /* 0x000000b4b3b37248 */ /* 0x000fce0007fe0100 */
.L_x_1265:
[----:B------:R-:W-:Y:S02]  /*5350*/  FMNMX.FTZ R13, R178, R11, !PT ;  /* 0x0000000bb20d7209 */ /* 0x000fe40007810000 */
[C---:B------:R-:W-:Y:S02]  /*5360*/  ISETP.GT.AND P1, PT, R179.reuse, RZ, P0 ;  /* 0x000000ffb300720c */ /* 0x040fe40000724270 */
[----:B------:R-:W-:Y:S02]  /*5370*/  FMNMX.FTZ R168, R176, R13, !PT ;  /* 0x0000000db0a87209 */ /* 0x000fe40007810000 */
[----:B------:R-:W-:Y:S02]  /*5380*/  ISETP.GT.AND P2, PT, R179, 0x1, P0 ;  /* 0x00000001b300780c */ /* 0x000fe40000744270 */
[----:B------:R-:W-:Y:S02]  /*5390*/  FMNMX.FTZ R168, R175, R168, !PT ;  /* 0x000000a8afa87209 */ /* 0x000fe40007810000 */
[----:B------:R-:W-:-:S02]  /*53a0*/  ISETP.LT.OR P1, PT, R177, 0x1, P1 ;  /* 0x00000001b100780c */ /* 0x000fc40000f21670 */
[----:B------:R-:W-:Y:S02]  /*53b0*/  FMNMX.FTZ R168, R171, R168, !PT ;  /* 0x000000a8aba87209 */ /* 0x000fe40007810000 */
[----:B------:R-:W-:Y:S02]  /*53c0*/  ISETP.GT.AND P3, PT, R179, 0x8, P0 ;  /* 0x00000008b300780c */ /* 0x000fe40000764270 */
[----:B------:R-:W-:Y:S02]  /*53d0*/  FMNMX.FTZ R168, R159, R168, !PT ;  /* 0x000000a89fa87209 */ /* 0x000fe40007810000 */
[----:B------:R-:W-:Y:S02]  /*53e0*/  ISETP.LT.OR P2, PT, R177, 0x2, P2 ;  /* 0x00000002b100780c */ /* 0x000fe40001741670 */
[----:B------:R-:W-:Y:S02]  /*53f0*/  FMNMX.FTZ R168, R167, R168, !PT ;  /* 0x000000a8a7a87209 */ /* 0x000fe40007810000 */
[----:B------:R-:W-:-:S02]  /*5400*/  ISETP.GT.AND P4, PT, R179, 0x9, P0 ;  /* 0x00000009b300780c */ /* 0x000fc40000784270 */
[----:B------:R-:W-:Y:S02]  /*5410*/  FMNMX.FTZ R13, R163, R168, !PT ;  /* 0x000000a8a30d7209 */ /* 0x000fe40007810000 */
[----:B------:R-:W-:Y:S02]  /*5420*/  ISETP.LT.OR P3, PT, R177, 0x9, P3 ;  /* 0x00000009b100780c */ /* 0x000fe40001f61670 */
[----:B------:R-:W-:Y:S02]  /*5430*/  FMNMX.FTZ R13, R164, R13, !PT ;  /* 0x0000000da40d7209 */ /* 0x000fe40007810000 */
[----:B------:R-:W-:Y:S02]  /*5440*/  FSEL R17, R17, -INF , !P2 ;  /* 0xff80000011117808 */ /* 0x000fe40005000000 */
        /* <DEDUP_REMOVED lines=9> */
[----:B------:R-:W-:Y:S02]  /*54e0*/  FSEL R19, R19, -INF , !P4 ;  /* 0xff80000013137808 */ /* 0x000fe40006000000 */
[----:B------:R-:W-:Y:S02]  /*54f0*/  FMNMX.FTZ R13, R156, R13, !PT ;  /* 0x0000000d9c0d7209 */ /* 0x000fe40007810000 */
[----:B------:R-:W-:Y:S02]  /*5500*/  ISETP.LT.OR P5, PT, R177, 0x11, P5 ;  /* 0x00000011b100780c */ /* 0x000fe40002fa1670 */
[----:B------:R-:W-:Y:S02]  /*5510*/  FMNMX.FTZ R13, R154, R13, !PT ;  /* 0x0000000d9a0d7209 */ /* 0x000fe40007810000 */
[----:B------:R-:W-:-:S02]  /*5520*/  ISETP.GT.AND P2, PT, R179, 0x18, P0 ;  /* 0x00000018b300780c */ /* 0x000fc40000744270 */
[----:B------:R-:W-:Y:S02]  /*5530*/  FMNMX.FTZ R168, R152, R13, !PT ;  /* 0x0000000d98a87209 */ /* 0x000fe40007810000 */
[----:B------:R-:W-:Y:S02]  /*5540*/  ISETP.LT.OR P6, PT, R177, 0x12, P6 ;  /* 0x00000012b100780c */ /* 0x000fe400037c1670 */
[----:B------:R-:W-:Y:S01]  /*5550*/  FSEL R20, R20, -INF , !P5 ;  /* 0xff80000014147808 */ /* 0x000fe20006800000 */
[----:B------:R-:W0:Y:S01]  /*5560*/  SHFL.BFLY PT, R13, R168, 0x2, 0x1f ;  /* 0x0c401f00a80d7f89 */ /* 0x000e2200000e0000 */
[----:B------:R-:W-:Y:S02]  /*5570*/  ISETP.GT.AND P3, PT, R179, 0x19, P0 ;  /* 0x00000019b300780c */ /* 0x000fe40000764270 */
[----:B------:R-:W-:Y:S02]  /*5580*/  FSEL R21, R21, -INF , !P6 ;  /* 0xff80000015157808 */ /* 0x000fe40007000000 */
[----:B------:R-:W-:-:S02]  /*5590*/  ISETP.LT.OR P2, PT, R177, 0x19, P2 ;  /* 0x00000019b100780c */ /* 0x000fc40001741670 */
[----:B------:R-:W-:Y:S02]  /*55a0*/  ISETP.GT.AND P4, PT, R179, 0x20, P0 ;  /* 0x00000020b300780c */ /* 0x000fe40000784270 */
[C---:B------:R-:W-:Y:S02]  /*55b0*/  ISETP.LT.OR P3, PT, R177.reuse, 0x1a, P3 ;  /* 0x0000001ab100780c */ /* 0x040fe40001f61670 */
[----:B------:R-:W-:Y:S02]  /*55c0*/  FSEL R22, R22, -INF , !P2 ;  /* 0xff80000016167808 */ /* 0x000fe40005000000 */
[----:B------:R-:W-:Y:S02]  /*55d0*/  ISETP.LT.OR P4, PT, R177, 0x21, P4 ;  /* 0x00000021b100780c */ /* 0x000fe40002781670 */
[----:B------:R-:W-:Y:S02]  /*55e0*/  FSEL R23, R23, -INF , !P3 ;  /* 0xff80000017177808 */ /* 0x000fe40005800000 */
[----:B------:R-:W-:-:S02]  /*55f0*/  ISETP.GT.AND P5, PT, R179, 0x28, P0 ;  /* 0x00000028b300780c */ /* 0x000fc400007a4270 */
[----:B------:R-:W-:Y:S02]  /*5600*/  FSEL R153, R153, -INF , !P4 ;  /* 0xff80000099997808 */ /* 0x000fe40006000000 */
[----:B------:R-:W-:Y:S02]  /*5610*/  ISETP.GT.AND P6, PT, R179, 0x29, P0 ;  /* 0x00000029b300780c */ /* 0x000fe400007c4270 */
[----:B------:R-:W-:Y:S02]  /*5620*/  ISETP.LT.OR P5, PT, R177, 0x29, P5 ;  /* 0x00000029b100780c */ /* 0x000fe40002fa1670 */
[----:B0-----:R-:W-:Y:S02]  /*5630*/  FMNMX.FTZ R169, R168, R13, !PT ;  /* 0x0000000da8a97209 */ /* 0x001fe40007810000 */
[----:B------:R-:W-:Y:S02]  /*5640*/  ISETP.GT.AND P2, PT, R179, 0x30, P0 ;  /* 0x00000030b300780c */ /* 0x000fe40000744270 */
[----:B------:R-:W-:Y:S01]  /*5650*/  ISETP.LT.OR P6, PT, R177, 0x2a, P6 ;  /* 0x0000002ab100780c */ /* 0x000fe200037c1670 */
[----:B------:R-:W0:Y:S01]  /*5660*/  SHFL.BFLY PT, R180, R169, 0x1, 0x1f ;  /* 0x0c201f00a9b47f89 */ /* 0x000e2200000e0000 */
[----:B------:R-:W-:-:S02]  /*5670*/  FSEL R157, R157, -INF , !P5 ;  /* 0xff8000009d9d7808 */ /* 0x000fc40006800000 */
[----:B------:R-:W-:Y:S02]  /*5680*/  ISETP.GT.AND P4, PT, R179, 0x31, P0 ;  /* 0x00000031b300780c */ /* 0x000fe40000784270 */
[C---:B------:R-:W-:Y:S02]  /*5690*/  ISETP.LT.OR P2, PT, R177.reuse, 0x31, P2 ;  /* 0x00000031b100780c */ /* 0x040fe40001741670 */
[----:B------:R-:W-:Y:S02]  /*56a0*/  FSEL R158, R158, -INF , !P6 ;  /* 0xff8000009e9e7808 */ /* 0x000fe40007000000 */
[----:B------:R-:W-:Y:S02]  /*56b0*/  ISETP.LT.OR P4, PT, R177, 0x32, P4 ;  /* 0x00000032b100780c */ /* 0x000fe40002781670 */
[----:B------:R-:W-:Y:S02]  /*56c0*/  FSEL R161, R161, -INF , !P2 ;  /* 0xff800000a1a17808 */ /* 0x000fe40005000000 */
[----:B------:R-:W-:-:S02]  /*56d0*/  FSEL R162, R162, -INF , !P4 ;  /* 0xff800000a2a27808 */ /* 0x000fc40006000000 */
[----:B0-----:R-:W-:Y:S01]  /*56e0*/  FMNMX.FTZ R13, R169, R180, !PT ;  /* 0x000000b4a90d7209 */ /* 0x001fe20007810000 */
[----:B------:R-:W-:Y:S01]  /*56f0*/  IMAD.U32 R180, RZ, RZ, UR52 ;  /* 0x00000034ffb47e24 */ /* 0x000fe2000f8e00ff */
[----:B------:R-:W-:Y:S02]  /*5700*/  FSEL R169, R15, -INF , !P1 ;  /* 0xff8000000fa97808 */ /* 0x000fe40004800000 */
[----:B------:R-:W-:Y:S01]  /*5710*/  ISETP.GT.AND P1, PT, R179, 0x21, P0 ;  /* 0x00000021b300780c */ /* 0x000fe20000724270 */
[----:B------:R-:W-:-:S01]  /*5720*/  FFMA.FTZ R180, R13, R180, -8 ;  /* 0xc10000000db47423 */ /* 0x000fc200000100b4 */
[----:B------:R-:W-:Y:S02]  /*5730*/  FMNMX.FTZ R168, R169, R12, !PT ;  /* 0x0000000ca9a87209 */ /* 0x000fe40007810000 */
[----:B------:R-:W-:Y:S02]  /*5740*/  FSETP.NEU.FTZ.AND P3, PT, R13, -INF , PT ;  /* 0xff8000000d00780b */ /* 0x000fe40003f7d000 */
[----:B------:R-:W-:-:S02]  /*5750*/  FMNMX.FTZ R15, R17, R168, !PT ;  /* 0x000000a8110f7209 */ /* 0x000fc40007810000 */
[----:B------:R-:W-:Y:S02]  /*5760*/  ISETP.LT.OR P1, PT, R177, 0x22, P1 ;  /* 0x00000022b100780c */ /* 0x000fe40000f21670 */
[----:B------:R-:W-:Y:S02]  /*5770*/  FMNMX.FTZ R168, R18, R15, !PT ;  /* 0x0000000f12a87209 */ /* 0x000fe40007810000 */
[----:B------:R-:W-:Y:S02]  /*5780*/  FSEL R181, R180, RZ, P3 ;  /* 0x000000ffb4b57208 */ /* 0x000fe40001800000 */
[----:B------:R-:W-:Y:S02]  /*5790*/  FMNMX.FTZ R15, R19, R168, !PT ;  /* 0x000000a8130f7209 */ /* 0x000fe40007810000 */
[----:B------:R-:W-:Y:S01]  /*57a0*/  FSEL R155, R155, -INF , !P1 ;  /* 0xff8000009b9b7808 */ /* 0x000fe20004800000 */
[--C-:B------:R-:W-:Y:S01]  /*57b0*/  FFMA.FTZ R180, R176, UR52, -R181.reuse ;  /* 0x00000034b0b47c23 */ /* 0x100fe200080108b5 */
[----:B------:R-:W-:Y:S01]  /*57c0*/  FMNMX.FTZ R168, R20, R15, !PT ;  /* 0x0000000f14a87209 */ /* 0x000fe20007810000 */
[--C-:B------:R-:W-:Y:S01]  /*57d0*/  FFMA.FTZ R178, R178, UR52, -R181.reuse ;  /* 0x00000034b2b27c23 */ /* 0x100fe200080108b5 */
[----:B------:R-:W-:Y:S01]  /*57e0*/  ISETP.GT.AND P1, PT, R179, 0x38, P0 ;  /* 0x00000038b300780c */ /* 0x000fe20000724270 */
[--C-:B------:R-:W-:Y:S01]  /*57f0*/  FFMA.FTZ R175, R175, UR52, -R181.reuse ;  /* 0x00000034afaf7c23 */ /* 0x100fe200080108b5 */
[----:B------:R-:W-:Y:S01]  /*5800*/  FMNMX.FTZ R15, R21, R168, !PT ;  /* 0x000000a8150f7209 */ /* 0x000fe20007810000 */
[--C-:B------:R-:W-:Y:S01]  /*5810*/  FFMA.FTZ R159, R159, UR52, -R181.reuse ;  /* 0x000000349f9f7c23 */ /* 0x100fe200080108b5 */
[----:B------:R-:W-:Y:S01]  /*5820*/  ISETP.GT.AND P0, PT, R179, 0x39, P0 ;  /* 0x00000039b300780c */ /* 0x000fe20000704270 */
[--C-:B------:R-:W-:Y:S01]  /*5830*/  FFMA.FTZ R163, R163, UR52, -R181.reuse ;  /* 0x00000034a3a37c23 */ /* 0x100fe200080108b5 */
[----:B------:R-:W-:Y:S01]  /*5840*/  FMNMX.FTZ R168, R22, R15, !PT ;  /* 0x0000000f16a87209 */ /* 0x000fe20007810000 */
[----:B------:R-:W-:Y:S01]  /*5850*/  MUFU.EX2 R179, R178 ;  /* 0x000000b200b37308 */ /* 0x000fe20000000800 */
[----:B------:R-:W-:Y:S01]  /*5860*/  ISETP.LT.OR P1, PT, R177, 0x39, P1 ;  /* 0x00000039b100780c */ /* 0x000fe20000f21670 */
[----:B------:R-:W-:Y:S01]  /*5870*/  FFMA.FTZ R154, R154, UR52, -R181 ;  /* 0x000000349a9a7c23 */ /* 0x000fe200080108b5 */
[----:B------:R-:W-:-:S02]  /*5880*/  FMNMX.FTZ R168, R23, R168, !PT ;  /* 0x000000a817a87209 */ /* 0x000fc40007810000 */
[----:B------:R-:W-:Y:S02]  /*5890*/  ISETP.LT.OR P0, PT, R177, 0x3a, P0 ;  /* 0x0000003ab100780c */ /* 0x000fe40000701670 */
[----:B------:R-:W-:Y:S01]  /*58a0*/  FMNMX.FTZ R168, R153, R168, !PT ;  /* 0x000000a899a87209 */ /* 0x000fe20007810000 */
[----:B------:R-:W-:Y:S01]  /*58b0*/  MUFU.EX2 R175, R175 ;  /* 0x000000af00af7308 */ /* 0x000fe20000000800 */
[----:B------:R-:W-:Y:S02]  /*58c0*/  FSEL R165, R165, -INF , !P1 ;  /* 0xff800000a5a57808 */ /* 0x000fe40004800000 */
[----:B------:R-:W-:Y:S02]  /*58d0*/  FMNMX.FTZ R176, R155, R168, !PT ;  /* 0x000000a89bb07209 */ /* 0x000fe40007810000 */
[----:B------:R-:W-:Y:S02]  /*58e0*/  FSEL R166, R166, -INF , !P0 ;  /* 0xff800000a6a67808 */ /* 0x000fe40004000000 */
[----:B------:R-:W-:Y:S01]  /*58f0*/  FMNMX.FTZ R15, R157, R176, !PT ;  /* 0x000000b09d0f7209 */ /* 0x000fe20007810000 */
[----:B------:R0:W-:Y:S03]  /*5900*/  MUFU.EX2 R168, R180 ;  /* 0x000000b400a87308 */ /* 0x0001e60000000800 */
[----:B------:R-:W-:-:S04]  /*5910*/  FMNMX.FTZ R176, R158, R15, !PT ;  /* 0x0000000f9eb07209 */ /* 0x000fc80007810000 */
[----:B------:R-:W-:Y:S01]  /*5920*/  FMNMX.FTZ R15, R161, R176, !PT ;  /* 0x000000b0a10f7209 */ /* 0x000fe20007810000 */
[----:B------:R-:W-:-:S01]  /*5930*/  FFMA.FTZ R176, R171, UR52, -R181 ;  /* 0x00000034abb07c23 */ /* 0x000fc200080108b5 */
[--C-:B0-----:R-:W-:Y:S01]  /*5940*/  FFMA.FTZ R180, R164, UR52, -R181.reuse ;  /* 0x00000034a4b47c23 */ /* 0x101fe200080108b5 */
        /* <DEDUP_REMOVED lines=11> */
[----:B------:R-:W-:Y:S01]  /*5a00*/  FSEL R152, R13, RZ, P3 ;  /* 0x000000ff0d987208 */ /* 0x000fe20001800000 */
[----:B------:R-:W-:Y:S01]  /*5a10*/  IMAD.U32 R156, RZ, RZ, UR52 ;  /* 0x00000034ff9c7e24 */ /* 0x000fe2000f8e00ff */
[----:B------:R-:W-:Y:S01]  /*5a20*/  MUFU.EX2 R176, R176 ;  /* 0x000000b000b07308 */ /* 0x000fe20000000800 */
[----:B------:R-:W0:Y:S02]  /*5a30*/  SHFL.BFLY PT, R182, R15, 0x2, 0x1f ;  /* 0x0c401f000fb67f89 */ /* 0x000e2400000e0000 */
[----:B------:R-:W-:-:S04]  /*5a40*/  FADD.FTZ R152, -R152, R11 ;  /* 0x0000000b98987221 */ /* 0x000fc80000010100 */
[----:B------:R-:W-:Y:S01]  /*5a50*/  FMUL.FTZ R172, R152, UR52 ;  /* 0x0000003498ac7c20 */ /* 0x000fe20008410000 */
[----:B------:R-:W-:Y:S08]  /*5a60*/  MUFU.EX2 R159, R159 ;  /* 0x0000009f009f7308 */ /* 0x000ff00000000800 */
[----:B------:R-:W2:Y:S08]  /*5a70*/  MUFU.EX2 R172, R172 ;  /* 0x000000ac00ac7308 */ /* 0x000eb00000000800 */
[----:B------:R-:W-:Y:S01]  /*5a80*/  MUFU.EX2 R178, R178 ;  /* 0x000000b200b27308 */ /* 0x000fe20000000800 */
[----:B0-----:R-:W-:-:S05]  /*5a90*/  FMNMX.FTZ R182, R15, R182, !PT ;  /* 0x000000b60fb67209 */ /* 0x001fca0007810000 */
[----:B------:R-:W0:Y:S02]  /*5aa0*/  SHFL.BFLY PT, R15, R182, 0x1, 0x1f ;  /* 0x0c201f00b60f7f89 */ /* 0x000e2400000e0000 */
[----:B------:R-:W-:Y:S01]  /*5ab0*/  MUFU.EX2 R163, R163 ;  /* 0x000000a300a37308 */ /* 0x000fe20000000800 */
[-C--:B--2---:R-:W-:Y:S01]  /*5ac0*/  FMUL.FTZ R24, R24, R172.reuse ;  /* 0x000000ac18187220 */ /* 0x084fe20000410000 */
        /* <DEDUP_REMOVED lines=20> */
[----:B0-----:R-:W-:Y:S01]  /*5c10*/  FMNMX.FTZ R15, R182, R15, !PT ;  /* 0x0000000fb60f7209 */ /* 0x001fe20007810000 */
[-C--:B------:R-:W-:Y:S01]  /*5c20*/  FMUL.FTZ R61, R61, R172.reuse ;  /* 0x000000ac3d3d7220 */ /* 0x080fe20000410000 */
[----:B------:R-:W-:Y:S01]  /*5c30*/  MUFU.EX2 R167, R167 ;  /* 0x000000a700a77308 */ /* 0x000fe20000000800 */
[----:B------:R-:W-:Y:S01]  /*5c40*/  FMUL.FTZ R64, R64, R172 ;  /* 0x000000ac40407220 */ /* 0x000fe20000410000 */
[C---:B------:R-:W-:Y:S01]  /*5c50*/  FSETP.NEU.FTZ.AND P0, PT, R15.reuse, -INF , PT ;  /* 0xff8000000f00780b */ /* 0x040fe20003f1d000 */
[----:B------:R-:W-:-:S01]  /*5c60*/  FFMA.FTZ R156, R15, R156, -8 ;  /* 0xc10000000f9c7423 */ /* 0x000fc2000001009c */
[-C--:B------:R-:W-:Y:S01]  /*5c70*/  FMUL.FTZ R65, R65, R172.reuse ;  /* 0x000000ac41417220 */ /* 0x080fe20000410000 */
[-C--:B------:R-:W-:Y:S01]  /*5c80*/  FMUL.FTZ R68, R68, R172.reuse ;  /* 0x000000ac44447220 */ /* 0x080fe20000410000 */
[-C--:B------:R-:W-:Y:S01]  /*5c90*/  FMUL.FTZ R69, R69, R172.reuse ;  /* 0x000000ac45457220 */ /* 0x080fe20000410000 */
[-C--:B------:R-:W-:Y:S01]  /*5ca0*/  FMUL.FTZ R72, R72, R172.reuse ;  /* 0x000000ac48487220 */ /* 0x080fe20000410000 */
[----:B------:R-:W-:Y:S01]  /*5cb0*/  FSEL R152, R156, RZ, P0 ;  /* 0x000000ff9c987208 */ /* 0x000fe20000000000 */
[----:B------:R-:W-:Y:S01]  /*5cc0*/  MUFU.EX2 R160, R160 ;  /* 0x000000a000a07308 */ /* 0x000fe20000000800 */
[-C--:B------:R-:W-:Y:S01]  /*5cd0*/  FMUL.FTZ R73, R73, R172.reuse ;  /* 0x000000ac49497220 */ /* 0x080fe20000410000 */
[-C--:B------:R-:W-:Y:S01]  /*5ce0*/  FMUL.FTZ R76, R76, R172.reuse ;  /* 0x000000ac4c4c7220 */ /* 0x080fe20000410000 */
[----:B------:R-:W-:Y:S01]  /*5cf0*/  FMUL.FTZ R77, R77, R172 ;  /* 0x000000ac4d4d7220 */ /* 0x000fe20000410000 */
[--C-:B------:R-:W-:Y:S01]  /*5d00*/  FFMA.FTZ R174, R169, UR52, -R152.reuse ;  /* 0x00000034a9ae7c23 */ /* 0x100fe20008010898 */
[----:B------:R-:W-:-:S01]  /*5d10*/  FFMA.FTZ R169, R19, UR52, -R152 ;  /* 0x0000003413a97c23 */ /* 0x000fc20008010898 */
[--C-:B------:R-:W-:Y:S01]  /*5d20*/  FFMA.FTZ R19, R21, UR52, -R152.reuse ;  /* 0x0000003415137c23 */ /* 0x100fe20008010898 */
[----:B------:R-:W-:Y:S01]  /*5d30*/  FSEL R21, R15, RZ, P0 ;  /* 0x000000ff0f157208 */ /* 0x000fe20000000000 */
[--C-:B------:R-:W-:Y:S01]  /*5d40*/  FFMA.FTZ R17, R17, UR52, -R152.reuse ;  /* 0x0000003411117c23 */ /* 0x100fe20008010898 */
[----:B------:R-:W-:-:S01]  /*5d50*/  FFMA.FTZ R156, R18, UR52, -R152 ;  /* 0x00000034129c7c23 */ /* 0x000fc20008010898 */
[----:B------:R-:W-:Y:S01]  /*5d60*/  MUFU.EX2 R174, R174 ;  /* 0x000000ae00ae7308 */ /* 0x000fe20000000800 */
[----:B------:R-:W-:-:S01]  /*5d70*/  FFMA.FTZ R18, R20, UR52, -R152 ;  /* 0x0000003414127c23 */ /* 0x000fc20008010898 */
[----:B------:R-:W-:Y:S01]  /*5d80*/  FADD.FTZ R21, -R21, R12 ;  /* 0x0000000c15157221 */ /* 0x000fe20000010100 */
[----:B------:R-:W-:-:S01]  /*5d90*/  FFMA.FTZ R20, R22, UR52, -R152 ;  /* 0x0000003416147c23 */ /* 0x000fc20008010898 */
[--C-:B------:R-:W-:Y:S01]  /*5da0*/  FFMA.FTZ R22, R23, UR52, -R152.reuse ;  /* 0x0000003417167c23 */ /* 0x100fe20008010898 */
[----:B------:R-:W-:-:S01]  /*5db0*/  FFMA.FTZ R12, R153, UR52, -R152 ;  /* 0x00000034990c7c23 */ /* 0x000fc20008010898 */
[----:B------:R-:W-:Y:S01]  /*5dc0*/  FMUL.FTZ R21, R21, UR52 ;  /* 0x0000003415157c20 */ /* 0x000fe20008410000 */
[----:B------:R-:W-:-:S01]  /*5dd0*/  FFMA.FTZ R153, R172, R4, R179 ;  /* 0x00000004ac997223 */ /* 0x000fc200000100b3 */
        /* <DEDUP_REMOVED lines=9> */
[----:B------:R-:W-:Y:S01]  /*5e70*/  PLOP3.LUT P0, PT, PT, PT, UP0, 0x40, 0x0 ;  /* 0x000000000000781c */ /* 0x000fe20003f0e808 */
[-C--:B------:R-:W-:Y:S01]  /*5e80*/  FMUL.FTZ R80, R80, R172.reuse ;  /* 0x000000ac50507220 */ /* 0x080fe20000410000 */
[-C--:B------:R-:W-:Y:S01]  /*5e90*/  FMUL.FTZ R81, R81, R172.reuse ;  /* 0x000000ac51517220 */ /* 0x080fe20000410000 */
[-C--:B------:R-:W-:Y:S01]  /*5ea0*/  FMUL.FTZ R84, R84, R172.reuse ;  /* 0x000000ac54547220 */ /* 0x080fe20000410000 */
[-C--:B------:R-:W-:Y:S01]  /*5eb0*/  FMUL.FTZ R85, R85, R172.reuse ;  /* 0x000000ac55557220 */ /* 0x080fe20000410000 */
[-C--:B------:R-:W-:Y:S01]  /*5ec0*/  FMUL.FTZ R88, R88, R172.reuse ;  /* 0x000000ac58587220 */ /* 0x080fe20000410000 */
[-C--:B------:R-:W-:Y:S01]  /*5ed0*/  FMUL.FTZ R89, R89, R172.reuse ;  /* 0x000000ac59597220 */ /* 0x080fe20000410000 */
[----:B------:R-:W2:Y:S01]  /*5ee0*/  MUFU.EX2 R156, R156 ;  /* 0x0000009c009c7308 */ /* 0x000ea20000000800 */
        /* <DEDUP_REMOVED lines=8> */
[----:B0-----:R-:W-:-:S01]  /*5f70*/  FFMA.FTZ R4, R21, R5, R174 ;  /* 0x0000000515047223 */ /* 0x001fc200000100ae */
        /* <DEDUP_REMOVED lines=14> */
[----:B------:R2:W-:Y:S01]  /*6060*/  MUFU.EX2 R177, R22 ;  /* 0x0000001600b17308 */ /* 0x0005e20000000800 */
[----:B---3--:R-:W-:-:S01]  /*6070*/  FADD.FTZ R5, R169, R4 ;  /* 0x00000004a9057221 */ /* 0x008fc20000010000 */
[----:B------:R-:W-:Y:S01]  /*6080*/  F2FP.SATFINITE.E4M3.F32.PACK_AB_MERGE_C R169, R169, R156, RZ ;  /* 0x0000009ca9a9723e */ /* 0x000fe200048070ff */
[-C--:B------:R-:W-:Y:S01]  /*6090*/  FMUL.FTZ R128, R128, R172.reuse ;  /* 0x000000ac80807220 */ /* 0x080fe20000410000 */
[-C--:B------:R-:W-:Y:S01]  /*60a0*/  FMUL.FTZ R129, R129, R172.reuse ;  /* 0x000000ac81817220 */ /* 0x080fe20000410000 */
[-C--:B------:R-:W-:Y:S01]  /*60b0*/  FMUL.FTZ R132, R132, R172.reuse ;  /* 0x000000ac84847220 */ /* 0x080fe20000410000 */
[-C--:B------:R-:W-:Y:S01]  /*60c0*/  FMUL.FTZ R133, R133, R172.reuse ;  /* 0x000000ac85857220 */ /* 0x080fe20000410000 */
[----:B------:R-:W-:Y:S01]  /*60d0*/  FMUL.FTZ R136, R136, R172 ;  /* 0x000000ac88887220 */ /* 0x000fe20000410000 */
[----:B------:R-:W3:Y:S01]  /*60e0*/  MUFU.EX2 R19, R19 ;  /* 0x0000001300137308 */ /* 0x000ee20000000800 */
[----:B--2---:R-:W-:-:S01]  /*60f0*/  FADD.FTZ R22, R168, R153 ;  /* 0x00000099a8167221 */ /* 0x004fc20000010000 */
[----:B0-----:R-:W-:Y:S01]  /*6100*/  FADD.FTZ R4, R18, R5 ;  /* 0x0000000512047221 */ /* 0x001fe20000010000 */
[-C--:B------:R-:W-:Y:S01]  /*6110*/  FMUL.FTZ R137, R137, R172.reuse ;  /* 0x000000ac89897220 */ /* 0x080fe20000410000 */
[----:B------:R-:W-:Y:S01]  /*6120*/  FMUL.FTZ R140, R140, R172 ;  /* 0x000000ac8c8c7220 */ /* 0x000fe20000410000 */
[----:B------:R-:W-:-:S01]  /*6130*/  FADD.FTZ R153, R175, R22 ;  /* 0x00000016af997221 */ /* 0x000fc20000010000 */
[C---:B------:R-:W-:Y:S01]  /*6140*/  F2FP.SATFINITE.E4M3.F32.PACK_AB_MERGE_C R175, R176.reuse, R175, RZ ;  /* 0x000000afb0af723e */ /* 0x040fe200048070ff */
[----:B------:R-:W-:Y:S01]  /*6150*/  FMUL.FTZ R141, R141, R172 ;  /* 0x000000ac8d8d7220 */ /* 0x000fe20000410000 */
[----:B------:R-:W0:Y:S01]  /*6160*/  MUFU.EX2 R20, R20 ;  /* 0x0000001400147308 */ /* 0x000e220000000800 */
[----:B------:R-:W-:-:S01]  /*6170*/  FADD.FTZ R22, R176, R153 ;  /* 0x00000099b0167221 */ /* 0x000fc20000010000 */
[-C--:B------:R-:W-:Y:S01]  /*6180*/  FMUL.FTZ R144, R144, R172.reuse ;  /* 0x000000ac90907220 */ /* 0x080fe20000410000 */
[-C--:B------:R-:W-:Y:S01]  /*6190*/  FMUL.FTZ R145, R145, R172.reuse ;  /* 0x000000ac91917220 */ /* 0x080fe20000410000 */
[----:B------:R-:W-:Y:S01]  /*61a0*/  FMUL.FTZ R148, R148, R172 ;  /* 0x000000ac94947220 */ /* 0x000fe20000410000 */
[----:B------:R-:W-:-:S01]  /*61b0*/  FADD.FTZ R153, R159, R22 ;  /* 0x000000169f997221 */ /* 0x000fc20000010000 */
[----:B------:R-:W-:Y:S01]  /*61c0*/  FMUL.FTZ R149, R149, R172 ;  /* 0x000000ac95957220 */ /* 0x000fe20000410000 */
[----:B------:R-:W-:Y:S01]  /*61d0*/  FMUL.FTZ R26, R26, R21 ;  /* 0x000000151a1a7220 */ /* 0x000fe20000410000 */
[----:B------:R-:W2:Y:S01]  /*61e0*/  MUFU.EX2 R12, R12 ;  /* 0x0000000c000c7308 */ /* 0x000ea20000000800 */
[----:B------:R-:W-:-:S01]  /*61f0*/  FADD.FTZ R22, R178, R153 ;  /* 0x00000099b2167221 */ /* 0x000fc20000010000 */
[----:B---3--:R-:W-:Y:S01]  /*6200*/  FADD.FTZ R5, R19, R4 ;  /* 0x0000000413057221 */ /* 0x008fe20000010000 */
[-C--:B------:R-:W-:Y:S01]  /*6210*/  FMUL.FTZ R27, R27, R21.reuse ;  /* 0x000000151b1b7220 */ /* 0x080fe20000410000 */
[----:B------:R-:W-:Y:S01]  /*6220*/  FMUL.FTZ R30, R30, R21 ;  /* 0x000000151e1e7220 */ /* 0x000fe20000410000 */
[----:B------:R-:W-:-:S01]  /*6230*/  FADD.FTZ R153, R163, R22 ;  /* 0x00000016a3997221 */ /* 0x000fc20000010000 */
[----:B------:R-:W-:Y:S01]  /*6240*/  F2FP.SATFINITE.E4M3.F32.PACK_AB_MERGE_C R163, R180, R163, RZ ;  /* 0x000000a3b4a3723e */ /* 0x000fe200048070ff */
[----:B------:R-:W-:Y:S01]  /*6250*/  FMUL.FTZ R31, R31, R21 ;  /* 0x000000151f1f7220 */ /* 0x000fe20000410000 */
[----:B------:R-:W3:Y:S01]  /*6260*/  MUFU.EX2 R23, R23 ;  /* 0x0000001700177308 */ /* 0x000ee20000000800 */
[----:B0-----:R-:W-:-:S01]  /*6270*/  FADD.FTZ R4, R20, R5 ;  /* 0x0000000514047221 */ /* 0x001fc20000010000 */
[----:B------:R-:W-:Y:S01]  /*6280*/  FADD.FTZ R153, R180, R153 ;  /* 0x00000099b4997221 */ /* 0x000fe20000010000 */
[C---:B------:R-:W-:Y:S01]  /*6290*/  F2FP.SATFINITE.E4M3.F32.PACK_AB_MERGE_C R155, R177.reuse, R20, RZ ;  /* 0x00000014b19b723e */ /* 0x040fe200048070ff */
[----:B------:R-:W-:Y:S01]  /*62a0*/  FMUL.FTZ R34, R34, R21 ;  /* 0x0000001522227220 */ /* 0x000fe20000410000 */
[----:B------:R-:W-:-:S01]  /*62b0*/  FADD.FTZ R5, R177, R4 ;  /* 0x00000004b1057221 */ /* 0x000fc20000010000 */
[----:B------:R-:W-:Y:S01]  /*62c0*/  FADD.FTZ R4, R164, R153 ;  /* 0x00000099a4047221 */ /* 0x000fe20000010000 */
[----:B------:R-:W-:Y:S01]  /*62d0*/  F2FP.SATFINITE.E4M3.F32.PACK_AB_MERGE_C R155, R19, R18, R155 ;  /* 0x00000012139b723e */ /* 0x000fe2000480709b */
[----:B------:R-:W0:Y:S01]  /*62e0*/  MUFU.EX2 R157, R157 ;  /* 0x0000009d009d7308 */ /* 0x000e220000000800 */
[----:B--2---:R-:W-:-:S01]  /*62f0*/  FADD.FTZ R22, R12, R5 ;  /* 0x000000050c167221 */ /* 0x004fc20000010000 */
[----:B------:R-:W-:Y:S01]  /*6300*/  FADD.FTZ R5, R167, R4 ;  /* 0x00000004a7057221 */ /* 0x000fe20000010000 */
[-C--:B------:R-:W-:Y:S01]  /*6310*/  FMUL.FTZ R35, R35, R21.reuse ;  /* 0x0000001523237220 */ /* 0x080fe20000410000 */
[-C--:B------:R-:W-:Y:S01]  /*6320*/  FMUL.FTZ R38, R38, R21.reuse ;  /* 0x0000001526267220 */ /* 0x080fe20000410000 */
[-C--:B------:R-:W-:Y:S01]  /*6330*/  FMUL.FTZ R39, R39, R21.reuse ;  /* 0x0000001527277220 */ /* 0x080fe20000410000 */
[----:B------:R-:W-:Y:S01]  /*6340*/  FADD.FTZ R4, R160, R5 ;  /* 0x00000005a0047221 */ /* 0x000fe20000010000 */
[----:B------:R-:W-:Y:S01]  /*6350*/  FMUL.FTZ R42, R42, R21 ;  /* 0x000000152a2a7220 */ /* 0x000fe20000410000 */
[----:B------:R-:W2:Y:S01]  /*6360*/  MUFU.EX2 R171, R171 ;  /* 0x000000ab00ab7308 */ /* 0x000ea20000000800 */
[----:B---3--:R-:W-:-:S01]  /*6370*/  FADD.FTZ R22, R23, R22 ;  /* 0x0000001617167221 */ /* 0x008fc20000010000 */
        /* <DEDUP_REMOVED lines=16> */
[----:B------:R-:W-:Y:S01]  /*6480*/  F2FP.SATFINITE.E4M3.F32.PACK_AB_MERGE_C R160, R171, R160, RZ ;  /* 0x000000a0aba0723e */ /* 0x000fe200048070ff */
[-C--:B------:R-:W-:Y:S01]  /*6490*/  FMUL.FTZ R67, R67, R21.reuse ;  /* 0x0000001543437220 */ /* 0x080fe20000410000 */
[-C--:B------:R-:W-:Y:S01]  /*64a0*/  FMUL.FTZ R70, R70, R21.reuse ;  /* 0x0000001546467220 */ /* 0x080fe20000410000 */
[-C--:B------:R-:W-:Y:S01]  /*64b0*/  FMUL.FTZ R71, R71, R21.reuse ;  /* 0x0000001547477220 */ /* 0x080fe20000410000 */
[----:B------:R-:W-:Y:S01]  /*64c0*/  F2FP.SATFINITE.E4M3.F32.PACK_AB_MERGE_C R156, R167, R164, R160 ;  /* 0x000000a4a79c723e */ /* 0x000fe200048070a0 */
[----:B------:R-:W-:Y:S01]  /*64d0*/  FMUL.FTZ R74, R74, R21 ;  /* 0x000000154a4a7220 */ /* 0x000fe20000410000 */
[----:B------:R-:W2:Y:S01]  /*64e0*/  MUFU.EX2 R170, R170 ;  /* 0x000000aa00aa7308 */ /* 0x000ea20000000800 */
[----:B---3--:R-:W-:-:S01]  /*64f0*/  FADD.FTZ R4, R158, R5 ;  /* 0x000000059e047221 */ /* 0x008fc20000010000 */
[----:B------:R-:W-:Y:S01]  /*6500*/  F2FP.SATFINITE.E4M3.F32.PACK_AB_MERGE_C R157, R158, R157, RZ ;  /* 0x0000009d9e9d723e */ /* 0x000fe200048070ff */
[-C--:B------:R-:W-:Y:S01]  /*6510*/  FMUL.FTZ R75, R75, R21.reuse ;  /* 0x000000154b4b7220 */ /* 0x080fe20000410000 */
[-C--:B------:R-:W-:Y:S01]  /*6520*/  FMUL.FTZ R78, R78, R21.reuse ;  /* 0x000000154e4e7220 */ /* 0x080fe20000410000 */
[-C--:B------:R-:W-:Y:S01]  /*6530*/  FMUL.FTZ R79, R79, R21.reuse ;  /* 0x000000154f4f7220 */ /* 0x080fe20000410000 */
[----:B------:R-:W-:Y:S01]  /*6540*/  F2FP.SATFINITE.E4M3.F32.PACK_AB_MERGE_C R157, R23, R12, R157 ;  /* 0x0000000c179d723e */ /* 0x000fe2000480709d */
        /* <DEDUP_REMOVED lines=43> */
[----:B------:R-:W-:Y:S01]  /*6800*/  F2FP.SATFINITE.E4M3.F32.PACK_AB_MERGE_C R153, R17, R174, R169 ;  /* 0x000000ae1199723e */ /* 0x000fe200048070a9 */
[-C--:B------:R-:W-:Y:S01]  /*6810*/  FMUL.FTZ R143, R143, R21.reuse ;  /* 0x000000158f8f7220 */ /* 0x080fe20000410000 */
[-C--:B------:R-:W-:Y:S01]  /*6820*/  FMUL.FTZ R146, R146, R21.reuse ;  /* 0x0000001592927220 */ /* 0x080fe20000410000 */
[-C--:B------:R-:W-:Y:S01]  /*6830*/  FMUL.FTZ R147, R147, R21.reuse ;  /* 0x0000001593937220 */ /* 0x080fe20000410000 */
[-C--:B------:R-:W-:Y:S01]  /*6840*/  FMUL.FTZ R150, R150, R21.reuse ;  /* 0x0000001596967220 */ /* 0x080fe20000410000 */
[----:B------:R-:W-:Y:S01]  /*6850*/  FMUL.FTZ R151, R151, R21 ;  /* 0x0000001597977220 */ /* 0x000fe20000410000 */
[C---:B0-----:R-:W-:Y:S01]  /*6860*/  F2FP.SATFINITE.E4M3.F32.PACK_AB_MERGE_C R158, R11.reuse, R154, RZ ;  /* 0x0000009a0b9e723e */ /* 0x041fe200048070ff */
[----:B------:R-:W-:-:S01]  /*6870*/  FADD.FTZ R4, R11, R20 ;  /* 0x000000140b047221 */ /* 0x000fc20000010000 */
[----:B------:R-:W-:-:S02]  /*6880*/  F2FP.SATFINITE.E4M3.F32.PACK_AB_MERGE_C R154, R178, R159, R163 ;  /* 0x0000009fb29a723e */ /* 0x000fc400048070a3 */
[----:B------:R-:W-:Y:S02]  /*6890*/  F2FP.SATFINITE.E4M3.F32.PACK_AB_MERGE_C R158, R173, R170, R158 ;  /* 0x000000aaad9e723e */ /* 0x000fe4000480709e */
[C---:B--2---:R-:W-:Y:S01]  /*68a0*/  F2FP.SATFINITE.E4M3.F32.PACK_AB_MERGE_C R165, R152.reuse, R165, RZ ;  /* 0x000000a598a5723e */ /* 0x044fe200048070ff */
[----:B------:R-:W-:-:S01]  /*68b0*/  FADD.FTZ R5, R152, R5 ;  /* 0x0000000598057221 */ /* 0x000fc20000010000 */
[----:B------:R-:W-:Y:S02]  /*68c0*/  F2FP.SATFINITE.E4M3.F32.PACK_AB_MERGE_C R152, R168, R179, R175 ;  /* 0x000000b3a898723e */ /* 0x000fe400048070af */
[----:B------:R-:W-:Y:S01]  /*68d0*/  F2FP.SATFINITE.E4M3.F32.PACK_AB_MERGE_C R159, R162, R161, R165 ;  /* 0x000000a1a29f723e */ /* 0x000fe200048070a5 */
[----:B------:R-:W-:Y:S06]  /*68e0*/  @P0 BRA `(.L_x_1269) ;  /* 0x0000000000040947 */ /* 0x000fec0003800000 */
[----:B------:R-:W-:Y:S01]  /*68f0*/  BPT.TRAP 0x1 ;  /* 0x000000040000795c */ /* 0x000fe20000300000 */
.L_x_1269:
[----:B------:R-:W-:Y:S01]  /*6900*/  PLOP3.LUT P1, PT, PT, PT, UP0, 0x40, 0x0 ;  /* 0x000000000000781c */ /* 0x000fe20003f2e808 */
[----:B------:R0:W2:-:S12]  /*6910*/  SYNCS.PHASECHK.TRANS64.TRYWAIT P0, [UR55+0x20850], R10 ;  /* 0x0208500aff0075a7 */ /* 0x0000980008000177 */
[----:B0-----:R-:W-:Y:S05]  /*6920*/  @P1 BRA `(.L_x_1270) ;  /* 0x0000000000041947 */ /* 0x001fea0003800000 */
[----:B------:R-:W-:Y:S01]  /*6930*/  BPT.TRAP 0x1 ;  /* 0x000000040000795c */ /* 0x000fe20000300000 */
.L_x_1270:
[----:B--2---:R-:W-:Y:S05]  /*6940*/  @P0 BRA `(.L_x_1271) ;  /* 0x0000000000080947 */ /* 0x004fea0003800000 */
[----:B------:R-:W0:Y:S02]  /*6950*/  SYNCS.PHASECHK.TRANS64.TRYWAIT P0, [UR55+0x20850], R10 ;  /* 0x0208500aff0075a7 */ /* 0x000e240008000177 */
[----:B0-----:R-:W-:Y:S05]  /*6960*/  @!P0 BRA `(.L_x_1272) ;  /* 0x000000d800f48947 */ /* 0x001fea0003800000 */
.L_x_1271:
[----:B------:R2:W-:Y:S01]  /*6970*/  BAR.SYNC.DEFER_BLOCKING R8, 0x100 ;  /* 0x000400080000751d */ /* 0x0005e20000010000 */
[----:B------:R-:W-:Y:S01]  /*6980*/  ULEA UR6, UR48, UR46, 0xa ;  /* 0x0000002e30067291 */ /* 0x000fe2000f8e503f */
[----:B------:R-:W-:-:S04]  /*6990*/  PLOP3.LUT P0, PT, PT, PT, UP0, 0x40, 0x0 ;  /* 0x000000000000781c */ /* 0x000fc80003f0e808 */
[----:B------:R-:W-:Y:S01]  /*69a0*/  UMOV UR7, 0x80000020 ;  /* 0x8000002000077882 */ /* 0x000fe20000000000 */
[----:B------:R-:W-:-:S06]  /*69b0*/  WARPGROUP.ARRIVE ;  /* 0x00000000000079c5 */ /* 0x000fcc0000000000 */
        /* <DEDUP_REMOVED lines=8> */
[----:B--2---:R-:W-:Y:S05]  /*6a40*/  @P0 BRA `(.L_x_1273) ;  /* 0x0000000000040947 */ /* 0x004fea0003800000 */
[----:B------:R-:W-:Y:S01]  /*6a50*/  BPT.TRAP 0x1 ;  /* 0x000000040000795c */ /* 0x000fe20000300000 */
.L_x_1273:
[----:B------:R-:W-:Y:S01]  /*6a60*/  UIADD3 UR55, UR55, 0x20860, URZ ;  /* 0x0002086037377890 */ /* 0x000fe2000fffe03f */
[C---:B------:R-:W-:Y:S01]  /*6a70*/  ISETP.GT.AND P0, PT, R9.reuse, UR54, PT ;  /* 0x0000003609007c0c */ /* 0x040fe2000bf04270 */
[----:B------:R-:W-:Y:S02]  /*6a80*/  VIADD R9, R9, 0xffffffff ;  /* 0xffffffff09097836 */ /* 0x000fe40000000000 */
[----:B------:R-:W-:Y:S01]  /*6a90*/  UPRMT UR55, UR45, 0x654, UR55 ;  /* 0x000006542d377896 */ /* 0x000fe20008000037 */
[----:B------:R-:W-:Y:S02]  /*6aa0*/  IMAD.MOV.U32 R12, RZ, RZ, R15 ;  /* 0x000000ffff0c7224 */ /* 0x000fe400078e000f */
[----:B0-----:R-:W-:-:S06]  /*6ab0*/  IMAD.MOV.U32 R11, RZ, RZ, R13 ;  /* 0x000000ffff0b7224 */ /* 0x001fcc00078e000d */
[----:B------:R-:W-:Y:S01]  /*6ac0*/  SYNCS.ARRIVE.TRANS64.RED.A1T0 RZ, [UR55], RZ ;  /* 0x000000ffffff79a7 */ /* 0x000fe20008100437 */
[----:B------:R-:W-:Y:S05]  /*6ad0*/  @P0 BRA `(.L_x_1274) ;  /* 0xffffffd800280947 */ /* 0x000fea000383ffff */
[----:B------:R-:W-:-:S07]  /*6ae0*/  IMAD.MOV.U32 R10, RZ, RZ, R9 ;  /* 0x000000ffff0a7224 */ /* 0x000fce00078e0009 */
.L_x_1255:
[----:B------:R-:W0:Y:S01]  /*6af0*/  S2UR UR6, SR_CTAID.X ;  /* 0x00000000000679c3 */ /* 0x000e220000002500 */
[----:B------:R-:W-:Y:S01]  /*6b00*/  IADD3 R9, -R14, 0x1, RZ ;  /* 0x000000010e097810 */ /* 0x000fe20007ffe1ff */
[----:B------:R-:W-:Y:S02]  /*6b10*/  UISETP.NE.AND UP2, UPT, UR43, URZ, UPT ;  /* 0x0000003f2b00728c */ /* 0x000fe4000bf45270 */
[----:B------:R-:W-:Y:S02]  /*6b20*/  UISETP.NE.AND UP1, UPT, UR42, URZ, UPT ;  /* 0x0000003f2a00728c */ /* 0x000fe4000bf25270 */
[----:B------:R-:W-:Y:S01]  /*6b30*/  IMAD R9, R2, UR53, R9 ;  /* 0x0000003502097c24 */ /* 0x000fe2000f8e0209 */
[----:B------:R-:W-:-:S03]  /*6b40*/  ULDC UR15, c[0x0][0x9dc] ;  /* 0x00027700000f7ab9 */ /* 0x000fc60000000800 */
[----:B------:R-:W-:Y:S02]  /*6b50*/  PLOP3.LUT P0, PT, PT, PT, UP1, 0x40, 0x0 ;  /* 0x000000000000781c */ /* 0x000fe40003f0e818 */
[----:B------:R-:W-:Y:S01]  /*6b60*/  R2UR UR11, R9 ;  /* 0x00000000090b72ca */ /* 0x000fe200000e0000 */
[----:B------:R-:W-:Y:S01]  /*6b70*/  @UP2 ULDC UR14, c[0x0][0x450] ;  /* 0x00011400000e2ab9 */ /* 0x000fe20000000800 */
[----:B0-----:R-:W-:-:S03]  /*6b80*/  ULEA UR10, UR6, 0x7f, 0x7 ;  /* 0x0000007f060a7891 */ /* 0x001fc6000f8e383f */
[----:B------:R-:W-:Y:S02]  /*6b90*/  @UP2 ULDC UR6, c[0x0][0x44c] ;  /* 0x0001130000062ab9 */ /* 0x000fe40000000800 */
[----:B------:R-:W-:-:S04]  /*6ba0*/  UIMAD.WIDE.U32 UR6, UR10, UR6, URZ ;  /* 0x000000060a0672a5 */ /* 0x000fc8000f8e003f */
[----:B------:R-:W-:-:S04]  /*6bb0*/  @UP2 USHF.R.U32.HI UR10, URZ, UR14, UR7 ;  /* 0x0000000e3f0a2299 */ /* 0x000fc80008011607 */
[----:B------:R-:W-:-:S04]  /*6bc0*/  UIADD3 UR10, UR11, UR10, URZ ;  /* 0x0000000a0b0a7290 */ /* 0x000fc8000fffe03f */
[----:B------:R-:W-:Y:S01]  /*6bd0*/  UIADD3 UR15, UR10, -UR15, URZ ;  /* 0x8000000f0a0f7290 */ /* 0x000fe2000fffe03f */
[----:B------:R-:W-:Y:S11]  /*6be0*/  @P0 BRA `(.L_x_1275) ;  /* 0x0000000000500947 */ /* 0x000ff60003800000 */
[----:B------:R-:W-:Y:S02]  /*6bf0*/  UMOV UR14, UR10 ;  /* 0x0000000a000e7c82 */ /* 0x000fe40008000000 */
[----:B------:R-:W-:-:S06]  /*6c00*/  UISETP.GT.AND UP1, UPT, UR14, -0x1, UPT ;  /* 0xffffffff0e00788c */ /* 0x000fcc000bf24270 */
[----:B------:R-:W-:-:S13]  /*6c10*/  PLOP3.LUT P0, PT, PT, PT, UP1, 0x80, 0x0 ;  /* 0x000000000000781c */ /* 0x000fda0003f0f018 */
[----:B------:R-:W-:Y:S05]  /*6c20*/  @P0 BRA `(.L_x_1276) ;  /* 0x0000000000200947 */ /* 0x000fea0003800000 */
[----:B------:R-:W-:Y:S01]  /*6c30*/  ULDC UR18, c[0x0][0x9e4] ;  /* 0x0002790000127ab9 */ /* 0x000fe20000000800 */
[----:B------:R-:W-:Y:S02]  /*6c40*/  ULOP3.LUT UR14, URZ, UR14, URZ, 0x33, !UPT ;  /* 0x0000000e3f0e7292 */ /* 0x000fe4000f8e333f */
[----:B------:R-:W-:-:S11]  /*6c50*/  UISETP.NE.AND UP1, UPT, UR18, 0x1, UPT ;  /* 0x000000011200788c */ /* 0x000fd6000bf25270 */
[----:B------:R-:W-:Y:S02]  /*6c60*/  @UP1 ULDC.64 UR6, c[0x0][0x9e8] ;  /* 0x00027a0000061ab9 */ /* 0x000fe40000000a00 */
[----:B------:R-:W-:-:S04]  /*6c70*/  UIMAD.WIDE.U32 UR10, UR14, UR6, URZ ;  /* 0x000000060e0a72a5 */ /* 0x000fc8000f8e003f */
[----:B------:R-:W-:-:S04]  /*6c80*/  @UP1 USHF.R.U32.HI UR14, URZ, UR7, UR11 ;  /* 0x000000073f0e1299 */ /* 0x000fc8000801160b */
[----:B------:R-:W-:Y:S01]  /*6c90*/  ULOP3.LUT UR14, URZ, UR14, URZ, 0x33, !UPT ;  /* 0x0000000e3f0e7292 */ /* 0x000fe2000f8e333f */
[----:B------:R-:W-:Y:S11]  /*6ca0*/  BRA `(.L_x_1277) ;  /* 0x0000000000147947 */ /* 0x000ff60003800000 */
.L_x_1276:
[----:B------:R-:W-:Y:S02]  /*6cb0*/  ULDC UR18, c[0x0][0x9e4] ;  /* 0x0002790000127ab9 */ /* 0x000fe40000000800 */
[----:B------:R-:W-:-:S11]  /*6cc0*/  UISETP.NE.AND UP1, UPT, UR18, 0x1, UPT ;  /* 0x000000011200788c */ /* 0x000fd6000bf25270 */
[----:B------:R-:W-:Y:S02]  /*6cd0*/  @UP1 ULDC.64 UR6, c[0x0][0x9e8] ;  /* 0x00027a0000061ab9 */ /* 0x000fe40000000a00 */
[----:B------:R-:W-:-:S04]  /*6ce0*/  UIMAD.WIDE.U32 UR10, UR14, UR6, URZ ;  /* 0x000000060e0a72a5 */ /* 0x000fc8000f8e003f */
[----:B------:R-:W-:-:S12]  /*6cf0*/  @UP1 USHF.R.U32.HI UR14, URZ, UR7, UR11 ;  /* 0x000000073f0e1299 */ /* 0x000fd8000801160b */
.L_x_1277:
[----:B------:R-:W-:-:S04]  /*6d00*/  UIMAD UR14, UR14, UR18, URZ ;  /* 0x000000120e0e72a4 */ /* 0x000fc8000f8e023f */
[----:B------:R-:W-:-:S04]  /*6d10*/  UISETP.LT.AND UP1, UPT, UR15, UR14, UPT ;  /* 0x0000000e0f00728c */ /* 0x000fc8000bf21270 */
[----:B------:R-:W-:-:S12]  /*6d20*/  USEL UR15, UR15, UR14, !UP1 ;  /* 0x0000000e0f0f7287 */ /* 0x000fd8000c800000 */
.L_x_1275:
[----:B------:R-:W-:-:S04]  /*6d30*/  UIADD3 UR15, UR15, 0x3f, URZ ;  /* 0x0000003f0f0f7890 */ /* 0x000fc8000fffe03f */
[----:B------:R-:W-:-:S04]  /*6d40*/  USHF.R.S32.HI UR6, URZ, 0x1f, UR15 ;  /* 0x0000001f3f067899 */ /* 0x000fc8000801140f */
[----:B------:R-:W-:-:S04]  /*6d50*/  ULEA.HI UR6, UR6, UR15, URZ, 0x6 ;  /* 0x0000000f06067291 */ /* 0x000fc8000f8f303f */
[----:B------:R-:W-:-:S04]  /*6d60*/  USHF.R.S32.HI UR6, URZ, 0x6, UR6 ;  /* 0x000000063f067899 */ /* 0x000fc80008011406 */
[----:B------:R-:W-:-:S04]  /*6d70*/  UISETP.LT.AND UP1, UPT, UR40, UR6, UPT ;  /* 0x000000062800728c */ /* 0x000fc8000bf21270 */
[----:B------:R-:W-:-:S06]  /*6d80*/  USEL UR54, UR40, UR6, !UP1 ;  /* 0x0000000628367287 */ /* 0x000fcc000c800000 */
[----:B------:R-:W-:-:S13]  /*6d90*/  ISETP.GE.AND P0, PT, R10, UR54, PT ;  /* 0x000000360a007c0c */ /* 0x000fda000bf06270 */
[----:B------:R-:W-:Y:S05]  /*6da0*/  @!P0 BRA `(.L_x_1278) ;  /* 0x0000001c00208947 */ /* 0x000fea0003800000 */
[----:B------:R-:W-:Y:S01]  /*6db0*/  IMAD.MOV.U32 R12, RZ, RZ, R15 ;  /* 0x000000ffff0c7224 */ /* 0x000fe200078e000f */
[----:B------:R-:W-:Y:S01]  /*6dc0*/  ULDC UR52, c[0x0][0x988] ;  /* 0x0002620000347ab9 */ /* 0x000fe20000000800 */
[----:B------:R-:W-:-:S07]  /*6dd0*/  IMAD.MOV.U32 R20, RZ, RZ, R13 ;  /* 0x000000ffff147224 */ /* 0x000fce00078e000d */
.L_x_1289:
[----:B------:R-:W-:Y:S01]  /*6de0*/  UIADD3 UR48, UR48, 0x1, URZ ;  /* 0x0000000130307890 */ /* 0x000fe2000fffe03f */
[----:B------:R-:W-:Y:S02]  /*6df0*/  PLOP3.LUT P1, PT, PT, PT, UP0, 0x40, 0x0 ;  /* 0x000000000000781c */ /* 0x000fe40003f2e808 */
[C---:B------:R-:W-:Y:S01]  /*6e00*/  ISETP.GT.AND P0, PT, R10.reuse, UR54, PT ;  /* 0x000000360a007c0c */ /* 0x040fe2000bf04270 */
[----:B------:R-:W-:Y:S01]  /*6e10*/  UISETP.NE.AND UP1, UPT, UR48, 0x2, UPT ;  /* 0x000000023000788c */ /* 0x000fe2000bf25270 */
[----:B------:R-:W-:-:S03]  /*6e20*/  VIADD R10, R10, 0xffffffff ;  /* 0xffffffff0a0a7836 */ /* 0x000fc60000000000 */
[----:B------:R-:W-:Y:S02]  /*6e30*/  USEL UR6, URZ, 0x1, UP1 ;  /* 0x000000013f067887 */ /* 0x000fe40008800000 */
[----:B------:R-:W-:Y:S02]  /*6e40*/  USEL UR48, UR48, URZ, UP1 ;  /* 0x0000003f30307287 */ /* 0x000fe40008800000 */
[----:B------:R-:W-:Y:S02]  /*6e50*/  ULOP3.LUT UR47, UR47, UR6, URZ, 0x3c, !UPT ;  /* 0x000000062f2f7292 */ /* 0x000fe4000f8e3c3f */
[----:B------:R-:W-:Y:S10]  /*6e60*/  @P1 BRA `(.L_x_1279) ;  /* 0x0000000000041947 */ /* 0x000ff40003800000 */
[----:B------:R-:W-:Y:S01]  /*6e70*/  BPT.TRAP 0x1 ;  /* 0x000000040000795c */ /* 0x000fe20000300000 */
.L_x_1279:
[----:B------:R-:W-:Y:S01]  /*6e80*/  PLOP3.LUT P2, PT, PT, PT, UP0, 0x40, 0x0 ;  /* 0x000000000000781c */ /* 0x000fe20003f4e808 */
[----:B------:R-:W-:Y:S01]  /*6e90*/  ULEA UR53, UR48, UR41, 0x3 ;  /* 0x0000002930357291 */ /* 0x000fe2000f8e183f */
[----:B------:R-:W-:-:S05]  /*6ea0*/  IMAD.U32 R9, RZ, RZ, UR47 ;  /* 0x0000002fff097e24 */ /* 0x000fca000f8e00ff */
[----:B------:R-:W-:-:S04]  /*6eb0*/  SHF.L.U32 R9, R9, 0x1f, RZ ;  /* 0x0000001f09097819 */ /* 0x000fc800000006ff */
[----:B------:R0:W2:Y:S02]  /*6ec0*/  SYNCS.PHASECHK.TRANS64.TRYWAIT P1, [UR53+0x20830], R9 ;  /* 0x02083009ff0075a7 */ /* 0x0000a40008020175 */
[----:B------:R-:W-:Y:S05]  /*6ed0*/  @P2 BRA `(.L_x_1280) ;  /* 0x0000000000042947 */ /* 0x000fea0003800000 */
[----:B------:R-:W-:Y:S01]  /*6ee0*/  BPT.TRAP 0x1 ;  /* 0x000000040000795c */ /* 0x000fe20000300000 */
.L_x_1280:
[----:B--2---:R-:W-:Y:S05]  /*6ef0*/  @P1 BRA `(.L_x_1281) ;  /* 0x0000000000081947 */ /* 0x004fea0003800000 */
[----:B------:R-:W2:Y:S02]  /*6f00*/  SYNCS.PHASECHK.TRANS64.TRYWAIT P1, [UR53+0x20830], R9 ;  /* 0x02083009ff0075a7 */ /* 0x000ea40008020175 */
[----:B--2---:R-:W-:Y:S05]  /*6f10*/  @!P1 BRA `(.L_x_1282) ;  /* 0x000000d400a09947 */ /* 0x004fea0003800000 */
.L_x_1281:
        /* <DEDUP_REMOVED lines=45> */
.L_x_1283:
        /* <DEDUP_REMOVED lines=32> */
[----:B------:R-:W-:Y:S01]  /*73f0*/  UIADD3 UR6, UR53, 0x20840, URZ ;  /* 0x0002084035067890 */ /* 0x000fe2000fffe03f */
[----:B------:R-:W-:-:S03]  /*7400*/  PLOP3.LUT P1, PT, PT, PT, UP0, 0x40, 0x0 ;  /* 0x000000000000781c */ /* 0x000fc60003f2e808 */
[----:B------:R-:W-:Y:S02]  /*7410*/  UPRMT UR6, UR45, 0x654, UR6 ;  /* 0x000006542d067896 */ /* 0x000fe40008000006 */
[----:B------:R-:W3:Y:S01]  /*7420*/  MUFU.TANH R23, R23 ;  /* 0x0000001700177308 */ /* 0x000ee20000002400 */
[----:B----4-:R-:W-:-:S06]  /*7430*/  FMNMX.FTZ R13, R21, R160, !PT ;  /* 0x000000a0150d7209 */ /* 0x010fcc0007810000 */
[----:B------:R-:W-:Y:S01]  /*7440*/  SYNCS.ARRIVE.TRANS64.RED.A1T0 RZ, [UR6], RZ ;  /* 0x000000ffffff79a7 */ /* 0x000fe20008100406 */
[----:B------:R-:W4:Y:S01]  /*7450*/  MUFU.TANH R152, R152 ;  /* 0x0000009800987308 */ /* 0x000f220000002400 */
[----:B--2---:R-:W-:-:S07]  /*7460*/  FMNMX.FTZ R160, R22, R13, !PT ;  /* 0x0000000d16a07209 */ /* 0x004fce0007810000 */
[----:B------:R-:W2:Y:S01]  /*7470*/  MUFU.TANH R153, R153 ;  /* 0x0000009900997308 */ /* 0x000ea20000002400 */
[----:B---3--:R-:W-:Y:S01]  /*7480*/  FMNMX.FTZ R13, R23, R160, !PT ;  /* 0x000000a0170d7209 */ /* 0x008fe20007810000 */
[----:B------:R-:W-:-:S06]  /*7490*/  FMUL.FTZ R160, R0, R177 ;  /* 0x000000b100a07220 */ /* 0x000fcc0000410000 */
[----:B------:R-:W3:Y:S01]  /*74a0*/  MUFU.TANH R154, R154 ;  /* 0x0000009a009a7308 */ /* 0x000ee20000002400 */
[----:B----4-:R-:W-:-:S07]  /*74b0*/  FMNMX.FTZ R164, R152, R13, !PT ;  /* 0x0000000d98a47209 */ /* 0x010fce0007810000 */
[----:B------:R-:W4:Y:S01]  /*74c0*/  MUFU.TANH R155, R155 ;  /* 0x0000009b009b7308 */ /* 0x000f220000002400 */
[----:B--2---:R-:W-:-:S07]  /*74d0*/  FMNMX.FTZ R13, R153, R164, !PT ;  /* 0x000000a4990d7209 */ /* 0x004fce0007810000 */
[----:B------:R-:W2:Y:S01]  /*74e0*/  MUFU.TANH R156, R156 ;  /* 0x0000009c009c7308 */ /* 0x000ea20000002400 */
[----:B---3--:R-:W-:-:S07]  /*74f0*/  FMNMX.FTZ R164, R154, R13, !PT ;  /* 0x0000000d9aa47209 */ /* 0x008fce0007810000 */
[----:B------:R-:W3:Y:S01]  /*7500*/  MUFU.TANH R157, R157 ;  /* 0x0000009d009d7308 */ /* 0x000ee20000002400 */
[----:B----4-:R-:W-:Y:S01]  /*7510*/  FMNMX.FTZ R13, R155, R164, !PT ;  /* 0x000000a49b0d7209 */ /* 0x010fe20007810000 */
[----:B------:R-:W-:-:S06]  /*7520*/  FMUL.FTZ R164, R0, R181 ;  /* 0x000000b500a47220 */ /* 0x000fcc0000410000 */
[----:B------:R-:W4:Y:S01]  /*7530*/  MUFU.TANH R158, R158 ;  /* 0x0000009e009e7308 */ /* 0x000f220000002400 */
[----:B--2---:R-:W-:-:S07]  /*7540*/  FMNMX.FTZ R168, R156, R13, !PT ;  /* 0x0000000d9ca87209 */ /* 0x004fce0007810000 */
[----:B------:R-:W2:Y:S01]  /*7550*/  MUFU.TANH R159, R159 ;  /* 0x0000009f009f7308 */ /* 0x000ea20000002400 */
[----:B---3--:R-:W-:-:S07]  /*7560*/  FMNMX.FTZ R13, R157, R168, !PT ;  /* 0x000000a89d0d7209 */ /* 0x008fce0007810000 */
        /* <DEDUP_REMOVED lines=8> */
[C---:B------:R-:W-:Y:S01]  /*75f0*/  FMUL.FTZ R168, R0.reuse, R171 ;  /* 0x000000ab00a87220 */ /* 0x040fe20000410000 */
[----:B------:R-:W-:-:S05]  /*7600*/  FMUL.FTZ R171, R0, R178 ;  /* 0x000000b200ab7220 */ /* 0x000fca0000410000 */
[----:B------:R-:W4:Y:S01]  /*7610*/  MUFU.TANH R14, R14 ;  /* 0x0000000e000e7308 */ /* 0x000f220000002400 */
[----:B--2---:R-:W-:-:S05]  /*7620*/  FMNMX.FTZ R13, R164, R13, !PT ;  /* 0x0000000da40d7209 */ /* 0x004fca0007810000 */
[----:B------:R-:W2:Y:S02]  /*7630*/  SHFL.BFLY PT, R172, R13, 0x2, 0x1f ;  /* 0x0c401f000dac7f89 */ /* 0x000ea400000e0000 */
[----:B------:R-:W5:Y:S08]  /*7640*/  MUFU.TANH R17, R17 ;  /* 0x0000001100117308 */ /* 0x000f700000002400 */
[----:B------:R-:W0:Y:S08]  /*7650*/  MUFU.TANH R18, R18 ;  /* 0x0000001200127308 */ /* 0x000e300000002400 */
[----:B------:R-:W1:Y:S01]  /*7660*/  MUFU.TANH R162, R162 ;  /* 0x000000a200a27308 */ /* 0x000e620000002400 */
[----:B--2---:R-:W-:Y:S01]  /*7670*/  FMNMX.FTZ R177, R13, R172, !PT ;  /* 0x000000ac0db17209 */ /* 0x004fe20007810000 */
[----:B------:R-:W-:Y:S01]  /*7680*/  FMUL.FTZ R172, R0, R179 ;  /* 0x000000b300ac7220 */ /* 0x000fe20000410000 */
[----:B---3--:R-:W-:-:S05]  /*7690*/  FMNMX.FTZ R13, R11, R12, !PT ;  /* 0x0000000c0b0d7209 */ /* 0x008fca0007810000 */
[----:B------:R-:W2:Y:S01]  /*76a0*/  MUFU.TANH R163, R163 ;  /* 0x000000a300a37308 */ /* 0x000ea20000002400 */
[----:B------:R-:W3:Y:S01]  /*76b0*/  SHFL.BFLY PT, R180, R177, 0x1, 0x1f ;  /* 0x0c201f00b1b47f89 */ /* 0x000ee200000e0000 */
[----:B----4-:R-:W-:-:S04]  /*76c0*/  FMNMX.FTZ R174, R14, R13, !PT ;  /* 0x0000000d0eae7209 */ /* 0x010fc80007810000 */
[----:B-----5:R-:W-:Y:S02]  /*76d0*/  FMNMX.FTZ R13, R17, R174, !PT ;  /* 0x000000ae110d7209 */ /* 0x020fe40007810000 */
[----:B------:R-:W4:Y:S01]  /*76e0*/  MUFU.TANH R165, R165 ;  /* 0x000000a500a57308 */ /* 0x000f220000002400 */
[----:B------:R-:W-:Y:S01]  /*76f0*/  FMUL.FTZ R174, R0, R183 ;  /* 0x000000b700ae7220 */ /* 0x000fe20000410000 */
[----:B0-----:R-:W-:-:S04]  /*7700*/  FMNMX.FTZ R13, R18, R13, !PT ;  /* 0x0000000d120d7209 */ /* 0x001fc80007810000 */
[----:B-1----:R-:W-:Y:S02]  /*7710*/  FMNMX.FTZ R176, R162, R13, !PT ;  /* 0x0000000da2b07209 */ /* 0x002fe40007810000 */
[----:B------:R-:W0:Y:S02]  /*7720*/  MUFU.TANH R166, R166 ;  /* 0x000000a600a67308 */ /* 0x000e240000002400 */
[----:B--2---:R-:W-:-:S06]  /*7730*/  FMNMX.FTZ R176, R163, R176, !PT ;  /* 0x000000b0a3b07209 */ /* 0x004fcc0007810000 */
[----:B------:R-:W1:Y:S01]  /*7740*/  MUFU.TANH R167, R167 ;  /* 0x000000a700a77308 */ /* 0x000e620000002400 */
[----:B----4-:R-:W-:Y:S02]  /*7750*/  FMNMX.FTZ R175, R165, R176, !PT ;  /* 0x000000b0a5af7209 */ /* 0x010fe40007810000 */
[----:B---3--:R-:W-:Y:S02]  /*7760*/  FMNMX.FTZ R13, R177, R180, !PT ;  /* 0x000000b4b10d7209 */ /* 0x008fe40007810000 */
[----:B------:R-:W-:-:S03]  /*7770*/  MOV R180, UR52 ;  /* 0x0000003400b47c02 */ /* 0x000fc60008000f00 */
[----:B------:R-:W2:Y:S01]  /*7780*/  MUFU.TANH R168, R168 ;  /* 0x000000a800a87308 */ /* 0x000ea20000002400 */
[----:B------:R-:W-:-:S01]  /*7790*/  FADD.FTZ R20, -R13, R20 ;  /* 0x000000140d147221 */ /* 0x000fc20000010100 */
[----:B------:R-:W-:-:S03]  /*77a0*/  FFMA.FTZ R180, R13, R180, -8 ;  /* 0xc10000000db47423 */ /* 0x000fc600000100b4 */
[----:B------:R-:W-:Y:S01]  /*77b0*/  FMUL.FTZ R178, R20, UR52 ;  /* 0x0000003414b27c20 */ /* 0x000fe20008410000 */
[----:B0-----:R-:W-:Y:S01]  /*77c0*/  FMNMX.FTZ R20, R166, R175, !PT ;  /* 0x000000afa6147209 */ /* 0x001fe20007810000 */
[--C-:B------:R-:W-:Y:S01]  /*77d0*/  FFMA.FTZ R19, R19, UR52, -R180.reuse ;  /* 0x0000003413137c23 */ /* 0x100fe200080108b4 */
[----:B------:R-:W0:Y:S01]  /*77e0*/  MUFU.TANH R169, R169 ;  /* 0x000000a900a97308 */ /* 0x000e220000002400 */
[----:B------:R-:W-:-:S01]  /*77f0*/  FFMA.FTZ R21, R21, UR52, -R180 ;  /* 0x0000003415157c23 */ /* 0x000fc200080108b4 */
[----:B-1----:R-:W-:Y:S01]  /*7800*/  FMNMX.FTZ R177, R167, R20, !PT ;  /* 0x00000014a7b17209 */ /* 0x002fe20007810000 */
[----:B------:R-:W-:-:S01]  /*7810*/  FFMA.FTZ R20, R15, UR52, -R180 ;  /* 0x000000340f147c23 */ /* 0x000fc200080108b4 */
[--C-:B------:R-:W-:Y:S01]  /*7820*/  FFMA.FTZ R156, R156, UR52, -R180.reuse ;  /* 0x000000349c9c7c23 */ /* 0x100fe200080108b4 */
[----:B------:R-:W-:-:S03]  /*7830*/  FFMA.FTZ R164, R164, UR52, -R180 ;  /* 0x00000034a4a47c23 */ /* 0x000fc600080108b4 */
[----:B------:R-:W1:Y:S01]  /*7840*/  MUFU.TANH R170, R170 ;  /* 0x000000aa00aa7308 */ /* 0x000e620000002400 */
[----:B--2---:R-:W-:Y:S01]  /*7850*/  FMNMX.FTZ R176, R168, R177, !PT ;  /* 0x000000b1a8b07209 */ /* 0x004fe20007810000 */
[--C-:B------:R-:W-:Y:S01]  /*7860*/  FFMA.FTZ R177, R155, UR52, -R180.reuse ;  /* 0x000000349bb17c23 */ /* 0x100fe200080108b4 */
[----:B------:R-:W-:-:S01]  /*7870*/  FFMA.FTZ R155, R158, UR52, -R180 ;  /* 0x000000349e9b7c23 */ /* 0x000fc200080108b4 */
[--C-:B------:R-:W-:Y:S01]  /*7880*/  FFMA.FTZ R158, R159, UR52, -R180.reuse ;  /* 0x000000349f9e7c23 */ /* 0x100fe200080108b4 */
[----:B------:R-:W-:-:S03]  /*7890*/  FFMA.FTZ R159, R160, UR52, -R180 ;  /* 0x00000034a09f7c23 */ /* 0x000fc600080108b4 */
[----:B------:R-:W2:Y:S01]  /*78a0*/  MUFU.TANH R171, R171 ;  /* 0x000000ab00ab7308 */ /* 0x000ea20000002400 */
[----:B0-----:R-:W-:-:S07]  /*78b0*/  FMNMX.FTZ R15, R169, R176, !PT ;  /* 0x000000b0a90f7209 */ /* 0x001fce0007810000 */
[----:B------:R-:W0:Y:S01]  /*78c0*/  MUFU.TANH R172, R172 ;  /* 0x000000ac00ac7308 */ /* 0x000e220000002400 */
[----:B-1----:R-:W-:-:S07]  /*78d0*/  FMNMX.FTZ R176, R170, R15, !PT ;  /* 0x0000000faab07209 */ /* 0x002fce0007810000 */
[----:B------:R-:W1:Y:S01]  /*78e0*/  MUFU.TANH R173, R173 ;  /* 0x000000ad00ad7308 */ /* 0x000e620000002400 */
[----:B--2---:R-:W-:-:S07]  /*78f0*/  FMNMX.FTZ R15, R171, R176, !PT ;  /* 0x000000b0ab0f7209 */ /* 0x004fce0007810000 */
[----:B------:R-:W2:Y:S01]  /*7900*/  MUFU.TANH R174, R174 ;  /* 0x000000ae00ae7308 */ /* 0x000ea20000002400 */
[----:B0-----:R-:W-:-:S07]  /*7910*/  FMNMX.FTZ R176, R172, R15, !PT ;  /* 0x0000000facb07209 */ /* 0x001fce0007810000 */
[----:B------:R0:W3:Y:S01]  /*7920*/  MUFU.EX2 R175, R178 ;  /* 0x000000b200af7308 */ /* 0x0000e20000000800 */
[----:B-1----:R-:W-:Y:S01]  /*7930*/  FMNMX.FTZ R15, R173, R176, !PT ;  /* 0x000000b0ad0f7209 */ /* 0x002fe20007810000 */
[--C-:B------:R-:W-:Y:S01]  /*7940*/  FFMA.FTZ R176, R22, UR52, -R180.reuse ;  /* 0x0000003416b07c23 */ /* 0x100fe200080108b4 */
[----:B------:R-:W-:-:S01]  /*7950*/  FFMA.FTZ R22, R23, UR52, -R180 ;  /* 0x0000003417167c23 */ /* 0x000fc200080108b4 */
[--C-:B------:R-:W-:Y:S01]  /*7960*/  FFMA.FTZ R23, R152, UR52, -R180.reuse ;  /* 0x0000003498177c23 */ /* 0x100fe200080108b4 */
[----:B------:R-:W-:-:S01]  /*7970*/  FFMA.FTZ R152, R153, UR52, -R180 ;  /* 0x0000003499987c23 */ /* 0x000fc200080108b4 */
[--C-:B------:R-:W-:Y:S01]  /*7980*/  FFMA.FTZ R153, R154, UR52, -R180.reuse ;  /* 0x000000349a997c23 */ /* 0x100fe200080108b4 */
[----:B------:R-:W-:-:S01]  /*7990*/  FFMA.FTZ R154, R157, UR52, -R180 ;  /* 0x000000349d9a7c23 */ /* 0x000fc200080108b4 */
[----:B------:R-:W1:Y:S01]  /*79a0*/  MUFU.EX2 R20, R20 ;  /* 0x0000001400147308 */ /* 0x000e620000000800 */
[----:B--2---:R-:W-:Y:S01]  /*79b0*/  FMNMX.FTZ R15, R174, R15, !PT ;  /* 0x0000000fae0f7209 */ /* 0x004fe20007810000 */
[----:B------:R-:W-:-:S04]  /*79c0*/  FFMA.FTZ R157, R161, UR52, -R180 ;  /* 0x00000034a19d7c23 */ /* 0x000fc800080108b4 */
[----:B0-----:R-:W0:Y:S02]  /*79d0*/  SHFL.BFLY PT, R178, R15, 0x2, 0x1f ;  /* 0x0c401f000fb27f89 */ /* 0x001e2400000e0000 */
[----:B------:R-:W2:Y:S01]  /*79e0*/  MUFU.EX2 R19, R19 ;  /* 0x0000001300137308 */ /* 0x000ea20000000800 */
[-C--:B---3--:R-:W-:Y:S01]  /*79f0*/  FMUL.FTZ R24, R24, R175.reuse ;  /* 0x000000af18187220 */ /* 0x088fe20000410000 */
[-C--:B------:R-:W-:Y:S01]  /*7a00*/  FMUL.FTZ R25, R25, R175.reuse ;  /* 0x000000af19197220 */ /* 0x080fe20000410000 */
[-C--:B------:R-:W-:Y:S01]  /*7a10*/  FMUL.FTZ R28, R28, R175.reuse ;  /* 0x000000af1c1c7220 */ /* 0x080fe20000410000 */
[-C--:B------:R-:W-:Y:S01]  /*7a20*/  FMUL.FTZ R29, R29, R175.reuse ;  /* 0x000000af1d1d7220 */ /* 0x080fe20000410000 */
[-C--:B------:R-:W-:Y:S01]  /*7a30*/  FMUL.FTZ R32, R32, R175.reuse ;  /* 0x000000af20207220 */ /* 0x080fe20000410000 */
[-C--:B------:R-:W-:Y:S01]  /*7a40*/  FMUL.FTZ R33, R33, R175.reuse ;  /* 0x000000af21217220 */ /* 0x080fe20000410000 */
[----:B------:R-:W-:Y:S01]  /*7a50*/  FMUL.FTZ R36, R36, R175 ;  /* 0x000000af24247220 */ /* 0x000fe20000410000 */
[----:B------:R-:W-:Y:S01]  /*7a60*/  MUFU.EX2 R21, R21 ;  /* 0x0000001500157308 */ /* 0x000fe20000000800 */
[----:B-1----:R-:W-:-:S01]  /*7a70*/  FFMA.FTZ R4, R175, R4, R20 ;  /* 0x00000004af047223 */ /* 0x002fc20000010014 */
        /* <DEDUP_REMOVED lines=12> */
[----:B0-----:R-:W-:Y:S01]  /*7b40*/  FMNMX.FTZ R178, R15, R178, !PT ;  /* 0x000000b20fb27209 */ /* 0x001fe20007810000 */
[-C--:B------:R-:W-:Y:S01]  /*7b50*/  FMUL.FTZ R57, R57, R175.reuse ;  /* 0x000000af39397220 */ /* 0x080fe20000410000 */
[----:B------:R-:W-:Y:S01]  /*7b60*/  MUFU.EX2 R22, R22 ;  /* 0x0000001600167308 */ /* 0x000fe20000000800 */
[-C--:B------:R-:W-:Y:S01]  /*7b70*/  FMUL.FTZ R60, R60, R175.reuse ;  /* 0x000000af3c3c7220 */ /* 0x080fe20000410000 */
[-C--:B------:R-:W-:Y:S01]  /*7b80*/  FMUL.FTZ R61, R61, R175.reuse ;  /* 0x000000af3d3d7220 */ /* 0x080fe20000410000 */
[----:B------:R-:W0:Y:S01]  /*7b90*/  SHFL.BFLY PT, R15, R178, 0x1, 0x1f ;  /* 0x0c201f00b20f7f89 */ /* 0x000e2200000e0000 */
        /* <DEDUP_REMOVED lines=22> */
[----:B------:R-:W-:Y:S01]  /*7d00*/  FMUL.FTZ R101, R101, R175 ;  /* 0x000000af65657220 */ /* 0x000fe20000410000 */
[----:B0-----:R-:W-:Y:S01]  /*7d10*/  FMNMX.FTZ R15, R178, R15, !PT ;  /* 0x0000000fb20f7209 */ /* 0x001fe20007810000 */
[----:B------:R-:W-:-:S02]  /*7d20*/  IMAD.U32 R178, RZ, RZ, UR52 ;  /* 0x00000034ffb27e24 */ /* 0x000fc4000f8e00ff */
[-C--:B------:R-:W-:Y:S01]  /*7d30*/  FMUL.FTZ R104, R104, R175.reuse ;  /* 0x000000af68687220 */ /* 0x080fe20000410000 */
[-C--:B------:R-:W-:Y:S01]  /*7d40*/  FMUL.FTZ R105, R105, R175.reuse ;  /* 0x000000af69697220 */ /* 0x080fe20000410000 */
[----:B------:R-:W-:Y:S01]  /*7d50*/  FMUL.FTZ R108, R108, R175 ;  /* 0x000000af6c6c7220 */ /* 0x000fe20000410000 */
[C---:B------:R-:W-:Y:S01]  /*7d60*/  FADD.FTZ R160, -R15.reuse, R12 ;  /* 0x0000000c0fa07221 */ /* 0x040fe20000010100 */
[----:B------:R-:W-:-:S01]  /*7d70*/  FFMA.FTZ R178, R15, R178, -8 ;  /* 0xc10000000fb27423 */ /* 0x000fc200000100b2 */
[----:B------:R-:W-:Y:S01]  /*7d80*/  MUFU.EX2 R12, R164 ;  /* 0x000000a4000c7308 */ /* 0x000fe20000000800 */
[----:B------:R-:W-:Y:S01]  /*7d90*/  FMUL.FTZ R109, R109, R175 ;  /* 0x000000af6d6d7220 */ /* 0x000fe20000410000 */
        /* <DEDUP_REMOVED lines=30> */
[----:B------:R2:W3:Y:S01]  /*7f80*/  MUFU.EX2 R179, R161 ;  /* 0x000000a100b37308 */ /* 0x0004e20000000800 */
[----:B0-----:R-:W-:-:S01]  /*7f90*/  FFMA.FTZ R5, R160, R5, R11 ;  /* 0x00000005a0057223 */ /* 0x001fc2000001000b */
        /* <DEDUP_REMOVED lines=8> */
[----:B------:R-:W-:Y:S01]  /*8020*/  FADD.FTZ R5, R21, R4 ;  /* 0x0000000415057221 */ /* 0x000fe20000010000 */
[----:B--2---:R-:W-:-:S01]  /*8030*/  FFMA.FTZ R161, R167, UR52, -R178 ;  /* 0x00000034a7a17c23 */ /* 0x004fc200080108b2 */
[-C--:B------:R-:W-:Y:S01]  /*8040*/  FMUL.FTZ R145, R145, R175.reuse ;  /* 0x000000af91917220 */ /* 0x080fe20000410000 */
[----:B------:R-:W-:Y:S01]  /*8050*/  FMUL.FTZ R148, R148, R175 ;  /* 0x000000af94947220 */ /* 0x000fe20000410000 */
[C---:B------:R-:W-:Y:S01]  /*8060*/  FADD.FTZ R5, R176.reuse, R5 ;  /* 0x00000005b0057221 */ /* 0x040fe20000010000 */
[----:B------:R-:W-:Y:S01]  /*8070*/  F2FP.SATFINITE.E4M3.F32.PACK_AB_MERGE_C R176, R176, R21, RZ ;  /* 0x00000015b0b0723e */ /* 0x000fe200048070ff */
[----:B------:R-:W1:Y:S01]  /*8080*/  MUFU.EX2 R17, R17 ;  /* 0x0000001100117308 */ /* 0x000e620000000800 */
[----:B---3--:R-:W-:-:S01]  /*8090*/  FADD.FTZ R163, R179, R164 ;  /* 0x000000a4b3a37221 */ /* 0x008fc20000010000 */
[----:B------:R-:W-:Y:S01]  /*80a0*/  FADD.FTZ R164, R22, R5 ;  /* 0x0000000516a47221 */ /* 0x000fe20000010000 */
[----:B------:R-:W-:Y:S01]  /*80b0*/  FMUL.FTZ R149, R149, R175 ;  /* 0x000000af95957220 */ /* 0x000fe20000410000 */
        /* <DEDUP_REMOVED lines=10> */
[----:B------:R-:W-:Y:S01]  /*8160*/  FADD.FTZ R164, R152, R163 ;  /* 0x000000a398a47221 */ /* 0x000fe20000010000 */
[----:B------:R-:W-:Y:S01]  /*8170*/  FMUL.FTZ R38, R38, R160 ;  /* 0x000000a026267220 */ /* 0x000fe20000410000 */
[----:B------:R-:W0:Y:S01]  /*8180*/  MUFU.EX2 R165, R165 ;  /* 0x000000a500a57308 */ /* 0x000e220000000800 */
[----:B-1----:R-:W-:-:S01]  /*8190*/  FADD.FTZ R5, R17, R4 ;  /* 0x0000000411057221 */ /* 0x002fc20000010000 */
[----:B------:R-:W-:Y:S01]  /*81a0*/  FADD.FTZ R164, R153, R164 ;  /* 0x000000a499a47221 */ /* 0x000fe20000010000 */
        /* <DEDUP_REMOVED lines=75> */
[----:B------:R-:W-:-:S02]  /*8660*/  FMUL.FTZ R151, R151, R160 ;  /* 0x000000a097977220 */ /* 0x000fc40000410000 */
[----:B------:R-:W1:Y:S01]  /*8670*/  MUFU.EX2 R158, R158 ;  /* 0x0000009e009e7308 */ /* 0x000e620000000800 */
[----:B--2---:R-:W-:-:S01]  /*8680*/  FADD.FTZ R163, R155, R164 ;  /* 0x000000a49ba37221 */ /* 0x004fc20000010000 */
[----:B------:R-:W-:Y:S02]  /*8690*/  F2FP.SATFINITE.E4M3.F32.PACK_AB_MERGE_C R166, R155, R154, RZ ;  /* 0x0000009a9ba6723e */ /* 0x000fe400048070ff */
[----:B------:R-:W-:Y:S02]  /*86a0*/  F2FP.SATFINITE.E4M3.F32.PACK_AB_MERGE_C R155, R18, R17, R165 ;  /* 0x00000011129b723e */ /* 0x000fe400048070a5 */
[----:B------:R-:W-:Y:S02]  /*86b0*/  F2FP.SATFINITE.E4M3.F32.PACK_AB_MERGE_C R156, R156, R177, R166 ;  /* 0x000000b19c9c723e */ /* 0x000fe400048070a6 */
[----:B------:R-:W2:Y:S01]  /*86c0*/  MUFU.EX2 R171, R171 ;  /* 0x000000ab00ab7308 */ /* 0x000ea20000000800 */
[----:B0-----:R-:W-:-:S01]  /*86d0*/  FADD.FTZ R4, R170, R5 ;  /* 0x00000005aa047221 */ /* 0x001fc20000010000 */
[----:B------:R-:W-:-:S06]  /*86e0*/  F2FP.SATFINITE.E4M3.F32.PACK_AB_MERGE_C R169, R170, R169, RZ ;  /* 0x000000a9aaa9723e */ /* 0x000fcc00048070ff */
[----:B------:R-:W0:Y:S01]  /*86f0*/  MUFU.EX2 R159, R159 ;  /* 0x0000009f009f7308 */ /* 0x000e220000000800 */
[----:B-1----:R-:W-:-:S01]  /*8700*/  FADD.FTZ R164, R158, R163 ;  /* 0x000000a39ea47221 */ /* 0x002fc20000010000 */
[----:B------:R-:W-:Y:S02]  /*8710*/  F2FP.SATFINITE.E4M3.F32.PACK_AB_MERGE_C R163, R153, R152, RZ ;  /* 0x0000009899a3723e */ /* 0x000fe400048070ff */
[----:B------:R-:W-:Y:S02]  /*8720*/  F2FP.SATFINITE.E4M3.F32.PACK_AB_MERGE_C R152, R19, R20, R176 ;  /* 0x000000141398723e */ /* 0x000fe400048070b0 */
[----:B------:R-:W-:Y:S02]  /*8730*/  F2FP.SATFINITE.E4M3.F32.PACK_AB_MERGE_C R153, R14, R11, R179 ;  /* 0x0000000b0e99723e */ /* 0x000fe400048070b3 */
[----:B------:R-:W1:Y:S01]  /*8740*/  MUFU.EX2 R172, R172 ;  /* 0x000000ac00ac7308 */ /* 0x000e620000000800 */
[----:B--2---:R-:W-:-:S01]  /*8750*/  FADD.FTZ R5, R171, R4 ;  /* 0x00000004ab057221 */ /* 0x004fc20000010000 */
[----:B------:R-:W-:-:S06]  /*8760*/  F2FP.SATFINITE.E4M3.F32.PACK_AB_MERGE_C R154, R23, R22, R163 ;  /* 0x00000016179a723e */ /* 0x000fcc00048070a3 */
[----:B------:R-:W2:Y:S01]  /*8770*/  MUFU.EX2 R157, R157 ;  /* 0x0000009d009d7308 */ /* 0x000ea20000000800 */
[----:B0-----:R-:W-:-:S07]  /*8780*/  FADD.FTZ R164, R159, R164 ;  /* 0x000000a49fa47221 */ /* 0x001fce0000010000 */
[----:B------:R-:W0:Y:S01]  /*8790*/  MUFU.EX2 R173, R173 ;  /* 0x000000ad00ad7308 */ /* 0x000e220000000800 */
[----:B-1----:R-:W-:-:S07]  /*87a0*/  FADD.FTZ R4, R172, R5 ;  /* 0x00000005ac047221 */ /* 0x002fce0000010000 */
[----:B------:R-:W1:Y:S01]  /*87b0*/  MUFU.EX2 R174, R174 ;  /* 0x000000ae00ae7308 */ /* 0x000e620000000800 */
[----:B--2---:R-:W-:-:S01]  /*87c0*/  FADD.FTZ R5, R157, R164 ;  /* 0x000000a49d057221 */ /* 0x004fc20000010000 */
[----:B------:R-:W-:Y:S02]  /*87d0*/  F2FP.SATFINITE.E4M3.F32.PACK_AB_MERGE_C R164, R12, R157, RZ ;  /* 0x0000009d0ca4723e */ /* 0x000fe400048070ff */
[----:B------:R-:W-:Y:S02]  /*87e0*/  F2FP.SATFINITE.E4M3.F32.PACK_AB_MERGE_C R157, R162, R161, R169 ;  /* 0x000000a1a29d723e */ /* 0x000fe400048070a9 */
[----:B------:R-:W-:Y:S01]  /*87f0*/  F2FP.SATFINITE.E4M3.F32.PACK_AB_MERGE_C R158, R159, R158, R164 ;  /* 0x0000009e9f9e723e */ /* 0x000fe200048070a4 */
[----:B0-----:R-:W-:-:S01]  /*8800*/  FADD.FTZ R21, R173, R4 ;  /* 0x00000004ad157221 */ /* 0x001fc20000010000 */
[----:B------:R-:W-:Y:S01]  /*8810*/  FADD.FTZ R4, R12, R5 ;  /* 0x000000050c047221 */ /* 0x000fe20000010000 */
[C---:B-1----:R-:W-:Y:S02]  /*8820*/  F2FP.SATFINITE.E4M3.F32.PACK_AB_MERGE_C R173, R174.reuse, R173, RZ ;  /* 0x000000adaead723e */ /* 0x042fe400048070ff */
[----:B------:R-:W-:-:S02]  /*8830*/  FADD.FTZ R5, R174, R21 ;  /* 0x00000015ae057221 */ /* 0x000fc40000010000 */
[----:B------:R-:W-:Y:S01]  /*8840*/  F2FP.SATFINITE.E4M3.F32.PACK_AB_MERGE_C R159, R172, R171, R173 ;  /* 0x000000abac9f723e */ /* 0x000fe200048070ad */
[----:B------:R-:W-:Y:S06]  /*8850*/  @P1 BRA `(.L_x_1284) ;  /* 0x0000000000041947 */ /* 0x000fec0003800000 */
[----:B------:R-:W-:Y:S01]  /*8860*/  BPT.TRAP 0x1 ;  /* 0x000000040000795c */ /* 0x000fe20000300000 */
.L_x_1284:
[----:B------:R-:W-:Y:S01]  /*8870*/  PLOP3.LUT P2, PT, PT, PT, UP0, 0x40, 0x0 ;  /* 0x000000000000781c */ /* 0x000fe20003f4e808 */
[----:B------:R0:W1:-:S12]  /*8880*/  SYNCS.PHASECHK.TRANS64.TRYWAIT P1, [UR53+0x20850], R9 ;  /* 0x02085009ff0075a7 */ /* 0x0000580008020175 */
[----:B0-----:R-:W-:Y:S05]  /*8890*/  @P2 BRA `(.L_x_1285) ;  /* 0x0000000000042947 */ /* 0x001fea0003800000 */
[----:B------:R-:W-:Y:S01]  /*88a0*/  BPT.TRAP 0x1 ;  /* 0x000000040000795c */ /* 0x000fe20000300000 */
.L_x_1285:
[----:B-1----:R-:W-:Y:S05]  /*88b0*/  @P1 BRA `(.L_x_1286) ;  /* 0x0000000000081947 */ /* 0x002fea0003800000 */
[----:B------:R-:W0:Y:S02]  /*88c0*/  SYNCS.PHASECHK.TRANS64.TRYWAIT P1, [UR53+0x20850], R9 ;  /* 0x02085009ff0075a7 */ /* 0x000e240008020175 */
[----:B0-----:R-:W-:Y:S05]  /*88d0*/  @!P1 BRA `(.L_x_1287) ;  /* 0x000000bc00489947 */ /* 0x001fea0003800000 */
.L_x_1286:
        /* <DEDUP_REMOVED lines=13> */
[----:B-1----:R-:W-:Y:S05]  /*89b0*/  @P1 BRA `(.L_x_1288) ;  /* 0x0000000000041947 */ /* 0x002fea0003800000 */
[----:B------:R-:W-:Y:S01]  /*89c0*/  BPT.TRAP 0x1 ;  /* 0x000000040000795c */ /* 0x000fe20000300000 */
.L_x_1288:
[----:B------:R-:W-:Y:S01]  /*89d0*/  UIADD3 UR53, UR53, 0x20860, URZ ;  /* 0x0002086035357890 */ /* 0x000fe2000fffe03f */
[----:B0-----:R-:W-:Y:S02]  /*89e0*/  IMAD.MOV.U32 R12, RZ, RZ, R15 ;  /* 0x000000ffff0c7224 */ /* 0x001fe400078e000f */
[----:B------:R-:W-:Y:S01]  /*89f0*/  IMAD.MOV.U32 R20, RZ, RZ, R13 ;  /* 0x000000ffff147224 */ /* 0x000fe200078e000d */
[----:B------:R-:W-:-:S09]  /*8a00*/  UPRMT UR53, UR45, 0x654, UR53 ;  /* 0x000006542d357896 */ /* 0x000fd20008000035 */
[----:B------:R-:W-:Y:S01]  /*8a10*/  SYNCS.ARRIVE.TRANS64.RED.A1T0 RZ, [UR53], RZ ;  /* 0x000000ffffff79a7 */ /* 0x000fe20008100435 */
[----:B------:R-:W-:Y:S05]  /*8a20*/  @P0 BRA `(.L_x_1289) ;  /* 0xffffffe000ec0947 */ /* 0x000fea000383ffff */
.L_x_1278:
[----:B------:R-:W-:-:S13]  /*8a30*/  ISETP.GE.AND P0, PT, R10, UR40, PT ;  /* 0x000000280a007c0c */ /* 0x000fda000bf06270 */
[----:B------:R-:W-:Y:S05]  /*8a40*/  @!P0 BRA `(.L_x_1290) ;  /* 0x0000002400ec8947 */ /* 0x000fea0003800000 */
[----:B------:R-:W-:Y:S01]  /*8a50*/  IMAD.MOV.U32 R12, RZ, RZ, R15 ;  /* 0x000000ffff0c7224 */ /* 0x000fe200078e000f */
[----:B------:R-:W-:Y:S01]  /*8a60*/  ULDC UR53, c[0x0][0x9e4] ;  /* 0x0002790000357ab9 */ /* 0x000fe20000000800 */
[----:B------:R-:W-:Y:S01]  /*8a70*/  IMAD.MOV.U32 R11, RZ, RZ, R13 ;  /* 0x000000ffff0b7224 */ /* 0x000fe200078e000d */
[----:B------:R-:W-:Y:S01]  /*8a80*/  ULDC UR55, c[0x0][0x288] ;  /* 0x0000a20000377ab9 */ /* 0x000fe20000000800 */
[----:B------:R-:W-:Y:S01]  /*8a90*/  ULDC UR56, c[0x0][0x2f0] ;  /* 0x0000bc0000387ab9 */ /* 0x000fe20000000800 */
[----:B------:R-:W-:Y:S01]  /*8aa0*/  ULDC UR52, c[0x0][0x988] ;  /* 0x0002620000347ab9 */ /* 0x000fe20000000800 */
[----:B------:R-:W-:-:S05]  /*8ab0*/  ULDC UR54, c[0x0][0x9e0] ;  /* 0x0002780000367ab9 */ /* 0x000fca0000000800 */
.L_x_1309:
        /* <DEDUP_REMOVED lines=8> */
.L_x_1291:
[----:B------:R-:W-:Y:S01]  /*8b40*/  PLOP3.LUT P1, PT, PT, PT, UP0, 0x40, 0x0 ;  /* 0x000000000000781c */ /* 0x000fe20003f2e808 */
[----:B------:R-:W-:Y:S01]  /*8b50*/  ULEA UR57, UR48, UR41, 0x3 ;  /* 0x0000002930397291 */ /* 0x000fe2000f8e183f */
[----:B------:R-:W-:-:S05]  /*8b60*/  IMAD.U32 R9, RZ, RZ, UR47 ;  /* 0x0000002fff097e24 */ /* 0x000fca000f8e00ff */
[----:B------:R-:W-:-:S04]  /*8b70*/  SHF.L.U32 R9, R9, 0x1f, RZ ;  /* 0x0000001f09097819 */ /* 0x000fc800000006ff */
[----:B------:R0:W2:Y:S02]  /*8b80*/  SYNCS.PHASECHK.TRANS64.TRYWAIT P0, [UR57+0x20830], R9 ;  /* 0x02083009ff0075a7 */ /* 0x0000a40008000179 */
[----:B------:R-:W-:Y:S05]  /*8b90*/  @P1 BRA `(.L_x_1292) ;  /* 0x0000000000041947 */ /* 0x000fea0003800000 */
[----:B------:R-:W-:Y:S01]  /*8ba0*/  BPT.TRAP 0x1 ;  /* 0x000000040000795c */ /* 0x000fe20000300000 */
.L_x_1292:
[----:B--2---:R-:W-:Y:S05]  /*8bb0*/  @P0 BRA `(.L_x_1293) ;  /* 0x0000000000080947 */ /* 0x004fea0003800000 */
[----:B------:R-:W2:Y:S02]  /*8bc0*/  SYNCS.PHASECHK.TRANS64.TRYWAIT P0, [UR57+0x20830], R9 ;  /* 0x02083009ff0075a7 */ /* 0x000ea40008000179 */
[----:B--2---:R-:W-:Y:S05]  /*8bd0*/  @!P0 BRA `(.L_x_1294) ;  /* 0x000000b800a08947 */ /* 0x004fea0003800000 */
.L_x_1293:
[----:B------:R-:W-:Y:S01]  /*8be0*/  ULEA UR6, UR48, UR44, 0xa ;  /* 0x0000002c30067291 */ /* 0x000fe2000f8e503f */
[----:B------:R-:W-:Y:S01]  /*8bf0*/  WARPGROUP.ARRIVE ;  /* 0x00000000000079c5 */ /* 0x000fe20000000000 */
[----:B------:R-:W-:Y:S01]  /*8c00*/  UMOV UR7, 0x40000040 ;  /* 0x4000004000077882 */ /* 0x000fe20000000000 */
[----:B------:R-:W-:Y:S01]  /*8c10*/  UMOV UR11, 0x40000040 ;  /* 0x40000040000b7882 */ /* 0x000fe20000000000 */
[----:B------:R-:W-:Y:S01]  /*8c20*/  UIADD3 UR10, UR6, 0x2, URZ ;  /* 0x00000002060a7890 */ /* 0x000fe2000fffe03f */
[----:B------:R-:W-:Y:S01]  /*8c30*/  PLOP3.LUT P0, PT, PT, PT, UP0, 0x40, 0x0 ;  /* 0x000000000000781c */ /* 0x000fe20003f0e808 */
[----:B------:R-:W-:Y:S01]  /*8c40*/  UIADD3 UR14, UR6, 0x4, URZ ;  /* 0x00000004060e7890 */ /* 0x000fe2000fffe03f */
[----:B------:R-:W-:Y:S02]  /*8c50*/  UMOV UR15, 0x40000040 ;  /* 0x40000040000f7882 */ /* 0x000fe40000000000 */
        /* <DEDUP_REMOVED lines=36> */
.L_x_1295:
[----:B------:R-:W-:Y:S01]  /*8ea0*/  UISETP.NE.AND UP2, UPT, UR43, URZ, UPT ;  /* 0x0000003f2b00728c */ /* 0x000fe2000bf45270 */
[C---:B------:R-:W-:Y:S01]  /*8eb0*/  FMUL.FTZ R19, R0.reuse, R162 ;  /* 0x000000a200137220 */ /* 0x040fe20000410000 */
[C---:B------:R-:W-:Y:S01]  /*8ec0*/  FMUL.FTZ R162, R0.reuse, R164 ;  /* 0x000000a400a27220 */ /* 0x040fe20000410000 */
[C---:B------:R-:W-:Y:S01]  /*8ed0*/  FMUL.FTZ R184, R0.reuse, R168 ;  /* 0x000000a800b87220 */ /* 0x040fe20000410000 */
[----:B------:R-:W-:Y:S02]  /*8ee0*/  IMAD.MOV.U32 R168, RZ, RZ, R7 ;  /* 0x000000ffffa87224 */ /* 0x000fe400078e0007 */
[C---:B------:R-:W-:Y:S01]  /*8ef0*/  FMUL.FTZ R18, R0.reuse, R159 ;  /* 0x0000009f00127220 */ /* 0x040fe20000410000 */
[----:B------:R-:W-:Y:S01]  /*8f00*/  PLOP3.LUT P0, PT, PT, PT, UP2, 0x80, 0x0 ;  /* 0x000000000000781c */ /* 0x000fe20003f0f028 */
[C---:B------:R-:W-:Y:S01]  /*8f10*/  FMUL.FTZ R159, R0.reuse, R161 ;  /* 0x000000a1009f7220 */ /* 0x040fe20000410000 */
[----:B------:R-:W-:Y:S01]  /*8f20*/  PLOP3.LUT P1, PT, PT, PT, UP2, 0x80, 0x0 ;  /* 0x000000000000781c */ /* 0x000fe20003f2f028 */
[----:B------:R-:W-:Y:S01]  /*8f30*/  FMUL.FTZ R161, R0, R179 ;  /* 0x000000b300a17220 */ /* 0x000fe20000410000 */
[----:B------:R-:W-:Y:S01]  /*8f40*/  IMAD.SHL.U32 R179, R10, 0x40, RZ ;  /* 0x000000400ab37824 */ /* 0x000fe200078e00ff */
[----:B------:R-:W-:Y:S01]  /*8f50*/  @UP2 ULDC UR6, c[0x0][0x44c] ;  /* 0x0001130000062ab9 */ /* 0x000fe20000000800 */
[C---:B------:R-:W-:Y:S01]  /*8f60*/  FMUL.FTZ R185, R0.reuse, R169 ;  /* 0x000000a900b97220 */ /* 0x040fe20000410000 */
[C---:B------:R-:W-:Y:S01]  /*8f70*/  FMUL.FTZ R21, R0.reuse, R166 ;  /* 0x000000a600157220 */ /* 0x040fe20000410000 */
[----:B------:R-:W-:Y:S01]  /*8f80*/  UISETP.NE.AND UP1, UPT, UR42, URZ, UPT ;  /* 0x0000003f2a00728c */ /* 0x000fe2000bf25270 */
[C---:B--2---:R-:W-:Y:S01]  /*8f90*/  FMUL.FTZ R14, R0.reuse, R154 ;  /* 0x0000009a000e7220 */ /* 0x044fe20000410000 */
[----:B------:R-:W-:Y:S01]  /*8fa0*/  IADD3 R166, -R179, 0x1, RZ ;  /* 0x00000001b3a67810 */ /* 0x000fe20007ffe1ff */
[C---:B------:R-:W-:Y:S01]  /*8fb0*/  FMUL.FTZ R23, R0.reuse, R153 ;  /* 0x0000009900177220 */ /* 0x040fe20000410000 */
[----:B------:R-:W-:Y:S01]  /*8fc0*/  FMUL.FTZ R15, R0, R155 ;  /* 0x0000009b000f7220 */ /* 0x000fe20000410000 */
[----:B------:R-:W-:Y:S01]  /*8fd0*/  @P0 IMAD.HI.U32 R164, R7, UR6, RZ ;  /* 0x0000000607a40c27 */ /* 0x000fe2000f8e00ff */
[----:B------:R-:W-:-:S03]  /*8fe0*/  @UP2 ULDC UR6, c[0x0][0x450] ;  /* 0x0001140000062ab9 */ /* 0x000fc60000000800 */
[C---:B------:R-:W-:Y:S01]  /*8ff0*/  FMUL.FTZ R17, R0.reuse, R158 ;  /* 0x0000009e00117220 */ /* 0x040fe20000410000 */
[C---:B------:R-:W-:Y:S01]  /*9000*/  FMUL.FTZ R20, R0.reuse, R163 ;  /* 0x000000a300147220 */ /* 0x040fe20000410000 */
[C---:B------:R-:W-:Y:S01]  /*9010*/  FMUL.FTZ R154, R0.reuse, R171 ;  /* 0x000000ab009a7220 */ /* 0x040fe20000410000 */
[----:B------:R-:W-:Y:S01]  /*9020*/  @P1 SHF.R.U32.HI R168, RZ, UR6, R164 ;  /* 0x00000006ffa81c19 */ /* 0x000fe200080116a4 */
[C---:B------:R-:W-:Y:S01]  /*9030*/  FMUL.FTZ R13, R0.reuse, R152 ;  /* 0x00000098000d7220 */ /* 0x040fe20000410000 */
[C---:B------:R-:W-:Y:S01]  /*9040*/  FMUL.FTZ R153, R0.reuse, R156 ;  /* 0x0000009c00997220 */ /* 0x040fe20000410000 */
[C---:B------:R-:W-:Y:S01]  /*9050*/  FMUL.FTZ R155, R0.reuse, R157 ;  /* 0x0000009d009b7220 */ /* 0x040fe20000410000 */
[C---:B------:R-:W-:Y:S01]  /*9060*/  FMUL.FTZ R158, R0.reuse, R160 ;  /* 0x000000a0009e7220 */ /* 0x040fe20000410000 */
[----:B------:R-:W2:Y:S01]  /*9070*/  SHFL.IDX PT, R169, R168, RZ, 0x1c1f ;  /* 0x001c1fffa8a97589 */ /* 0x000ea200000e0000 */
        /* <DEDUP_REMOVED lines=13> */
[----:B------:R-:W-:Y:S01]  /*9150*/  UIADD3 UR6, UR57, 0x20840, URZ ;  /* 0x0002084039067890 */ /* 0x000fe2000fffe03f */
[----:B------:R-:W-:Y:S01]  /*9160*/  IMAD R167, R3, -0x2, R166 ;  /* 0xfffffffe03a77824 */ /* 0x000fe200078e02a6 */
[----:B------:R-:W-:Y:S01]  /*9170*/  PLOP3.LUT P0, PT, PT, PT, UP1, 0x40, 0x0 ;  /* 0x000000000000781c */ /* 0x000fe20003f0e818 */
[----:B------:R-:W4:Y:S01]  /*9180*/  MUFU.TANH R13, R13 ;  /* 0x0000000d000d7308 */ /* 0x000f220000002400 */
[----:B------:R-:W-:Y:S01]  /*9190*/  UPRMT UR6, UR45, 0x654, UR6 ;  /* 0x000006542d067896 */ /* 0x000fe20008000006 */
[----:B------:R-:W-:-:S02]  /*91a0*/  IMAD R167, R2, UR56, R167 ;  /* 0x0000003802a77c24 */ /* 0x000fc4000f8e02a7 */
[----:B------:R-:W-:Y:S02]  /*91b0*/  FMUL.FTZ R177, R0, R177 ;  /* 0x000000b100b17220 */ /* 0x000fe40000410000 */
[----:B------:R-:W-:Y:S02]  /*91c0*/  VIADD R167, R167, -UR55 ;  /* 0x80000037a7a77c36 */ /* 0x000fe40008000000 */
[----:B------:R-:W0:Y:S02]  /*91d0*/  MUFU.TANH R23, R23 ;  /* 0x0000001700177308 */ /* 0x000e240000002400 */
        /* <DEDUP_REMOVED lines=35> */
[----:B--2-4-:R-:W-:Y:S06]  /*9410*/  @P0 BRA `(.L_x_1296) ;  /* 0x00000000005c0947 */ /* 0x014fec0003800000 */
[----:B------:R-:W-:Y:S01]  /*9420*/  IMAD R166, R2, UR56, R169 ;  /* 0x0000003802a67c24 */ /* 0x000fe2000f8e02a9 */
[----:B------:R-:W-:Y:S04]  /*9430*/  BSSY B0, `(.L_x_1297) ;  /* 0x0000011000007945 */ /* 0x000fe80003800000 */
[----:B------:R-:W-:-:S04]  /*9440*/  IADD3 R169, R166, -UR55, RZ ;  /* 0x80000037a6a97c10 */ /* 0x000fc8000fffe0ff */
        /* <DEDUP_REMOVED lines=10> */
.L_x_1298:
[----:B------:R-:W-:-:S05]  /*94f0*/  IMAD.U32 R170, RZ, RZ, UR53 ;  /* 0x00000035ffaa7e24 */ /* 0x000fca000f8e00ff */
[----:B------:R-:W-:-:S13]  /*9500*/  ISETP.NE.AND P0, PT, R170, 0x1, PT ;  /* 0x00000001aa00780c */ /* 0x000fda0003f05270 */
[----:B------:R-:W2:Y:S02]  /*9510*/  @P0 LDC.64 R166, c[0x0][0x9e8] ;  /* 0x00027a00ffa60b82 */ /* 0x000ea40000000a00 */
[----:B--2---:R-:W-:-:S05]  /*9520*/  @P0 IMAD.HI.U32 R166, R169, R166, RZ ;  /* 0x000000a6a9a60227 */ /* 0x004fca00078e00ff */
[----:B------:R-:W-:-:S07]  /*9530*/  @P0 SHF.R.U32.HI R169, RZ, R167, R166 ;  /* 0x000000a7ffa90219 */ /* 0x000fce00000116a6 */
.L_x_1299:
[----:B------:R-:W-:Y:S05]  /*9540*/  BSYNC B0 ;  /* 0x0000000000007941 */ /* 0x000fea0003800000 */
.L_x_1297:
[----:B------:R-:W-:-:S04]  /*9550*/  IMAD R166, R169, R170, -R179 ;  /* 0x000000aaa9a67224 */ /* 0x000fc800078e0ab3 */
[----:B------:R-:W-:-:S05]  /*9560*/  IMAD R166, R3, -0x2, R166 ;  /* 0xfffffffe03a67824 */ /* 0x000fca00078e02a6 */
[----:B------:R-:W-:Y:S02]  /*9570*/  VIADDMNMX R173, R166, R170, R173, PT ;  /* 0x000000aaa6ad7246 */ /* 0x000fe400038001ad */
[----:B------:R-:W-:-:S07]  /*9580*/  VIMNMX R177, R177, R166, !PT ;  /* 0x000000a6b1b17248 */ /* 0x000fce0007fe0100 */
.L_x_1296:
[----:B------:R-:W-:Y:S01]  /*9590*/  ISETP.GT.AND P0, PT, R10, -0x1, PT ;  /* 0xffffffff0a00780c */ /* 0x000fe20003f04270 */
[----:B------:R2:W4:Y:S01]  /*95a0*/  SHFL.IDX PT, R183, R168, 0x1, 0x1c1f ;  /* 0x003c1f00a8b77f89 */ /* 0x00052200000e0000 */
        /* <DEDUP_REMOVED lines=9> */
[----:B------:R-:W-:Y:S02]  /*9640*/  ISETP.GT.AND P3, PT, R177, 0x10, P0 ;  /* 0x00000010b100780c */ /* 0x000fe40000764270 */
[----:B------:R-:W-:-:S02]  /*9650*/  FSEL R176, R13, -INF , !P5 ;  /* 0xff8000000db07808 */ /* 0x000fc40006800000 */
[----:B------:R-:W-:Y:S02]  /*9660*/  ISETP.GT.AND P5, PT, R177, 0x18, P0 ;  /* 0x00000018b100780c */ /* 0x000fe400007a4270 */
[----:B0-----:R-:W-:Y:S02]  /*9670*/  FSEL R175, R23, -INF , !P6 ;  /* 0xff80000017af7808 */ /* 0x001fe40007000000 */
[----:B------:R-:W-:Y:S02]  /*9680*/  FSEL R174, R153, -INF , !P1 ;  /* 0xff80000099ae7808 */ /* 0x000fe40004800000 */
        /* <DEDUP_REMOVED lines=13> */
[----:B------:R-:W-:Y:S02]  /*9760*/  FSEL R167, R162, -INF , !P5 ;  /* 0xff800000a2a77808 */ /* 0x000fe40006800000 */
[----:B--2---:R-:W-:-:S02]  /*9770*/  FSEL R168, R159, -INF , !P2 ;  /* 0xff8000009fa87808 */ /* 0x004fc40005000000 */
        /* <DEDUP_REMOVED lines=8> */
[--C-:B----4-:R-:W-:Y:S01]  /*9800*/  IMAD.IADD R177, R178, 0x1, R183.reuse ;  /* 0x00000001b2b17824 */ /* 0x110fe200078e02b7 */
[C---:B------:R-:W-:Y:S01]  /*9810*/  ISETP.LT.OR P3, PT, R173.reuse, 0x29, P3 ;  /* 0x00000029ad00780c */ /* 0x040fe20001f61670 */
[----:B------:R-:W-:Y:S01]  /*9820*/  IMAD.IADD R178, R182, 0x1, R183 ;  /* 0x00000001b6b27824 */ /* 0x000fe200078e02b7 */
[C---:B------:R-:W-:Y:S02]  /*9830*/  ISETP.LT.OR P2, PT, R173.reuse, 0x2a, P2 ;  /* 0x0000002aad00780c */ /* 0x040fe40001741670 */
[C---:B------:R-:W-:Y:S02]  /*9840*/  ISETP.LT.OR P5, PT, R173.reuse, 0x31, P5 ;  /* 0x00000031ad00780c */ /* 0x040fe40002fa1670 */
[----:B------:R-:W-:-:S02]  /*9850*/  ISETP.LT.OR P6, PT, R173, 0x32, P6 ;  /* 0x00000032ad00780c */ /* 0x000fc400037c1670 */
[C---:B------:R-:W-:Y:S02]  /*9860*/  ISETP.LT.OR P1, PT, R173.reuse, 0x39, P1 ;  /* 0x00000039ad00780c */ /* 0x040fe40000f21670 */
[----:B------:R-:W-:Y:S02]  /*9870*/  ISETP.LT.OR P4, PT, R173, 0x3a, P4 ;  /* 0x0000003aad00780c */ /* 0x000fe40002781670 */
[----:B------:R-:W-:Y:S02]  /*9880*/  FSEL R173, R171, -INF , !P3 ;  /* 0xff800000abad7808 */ /* 0x000fe40005800000 */
[----:B------:R-:W-:Y:S02]  /*9890*/  PLOP3.LUT P3, PT, PT, PT, UP1, 0x40, 0x0 ;  /* 0x000000000000781c */ /* 0x000fe40003f6e818 */
[----:B------:R-:W-:Y:S02]  /*98a0*/  FSEL R172, R172, -INF , !P2 ;  /* 0xff800000acac7808 */ /* 0x000fe40005000000 */
[----:B------:R-:W-:-:S02]  /*98b0*/  FSEL R171, R186, -INF , !P5 ;  /* 0xff800000baab7808 */ /* 0x000fc40006800000 */
[----:B------:R-:W-:Y:S02]  /*98c0*/  FSEL R155, R187, -INF , !P6 ;  /* 0xff800000bb9b7808 */ /* 0x000fe40007000000 */
[----:B------:R-:W-:Y:S02]  /*98d0*/  FSEL R153, R180, -INF , !P1 ;  /* 0xff800000b4997808 */ /* 0x000fe40004800000 */
[----:B------:R-:W-:-:S03]  /*98e0*/  FSEL R23, R181, -INF , !P4 ;  /* 0xff800000b5177808 */ /* 0x000fc60006000000 */
[----:B------:R-:W-:Y:S05]  /*98f0*/  @P3 BRA `(.L_x_1300) ;  /* 0x00000000005c3947 */ /* 0x000fea0003800000 */
[----:B------:R-:W-:Y:S01]  /*9900*/  IMAD R13, R2, UR56, R183 ;  /* 0x00000038020d7c24 */ /* 0x000fe2000f8e02b7 */
[----:B------:R-:W-:Y:S03]  /*9910*/  BSSY B0, `(.L_x_1301) ;  /* 0x0000011000007945 */ /* 0x000fe60003800000 */
[----:B------:R-:W-:-:S05]  /*9920*/  VIADD R13, R13, -UR55 ;  /* 0x800000370d0d7c36 */ /* 0x000fca0008000000 */
        /* <DEDUP_REMOVED lines=10> */
.L_x_1302:
[----:B------:R-:W-:-:S05]  /*99d0*/  IMAD.U32 R180, RZ, RZ, UR53 ;  /* 0x00000035ffb47e24 */ /* 0x000fca000f8e00ff */
[----:B------:R-:W-:-:S13]  /*99e0*/  ISETP.NE.AND P1, PT, R180, 0x1, PT ;  /* 0x00000001b400780c */ /* 0x000fda0003f25270 */
[----:B------:R-:W0:Y:S02]  /*99f0*/  @P1 LDC.64 R158, c[0x0][0x9e8] ;  /* 0x00027a00ff9e1b82 */ /* 0x000e240000000a00 */
[----:B0-----:R-:W-:-:S05]  /*9a00*/  @P1 IMAD.HI.U32 R158, R13, R158, RZ ;  /* 0x0000009e0d9e1227 */ /* 0x001fca00078e00ff */
[----:B------:R-:W-:-:S07]  /*9a10*/  @P1 SHF.R.U32.HI R13, RZ, R159, R158 ;  /* 0x0000009fff0d1219 */ /* 0x000fce000001169e */
.L_x_1303:
[----:B------:R-:W-:Y:S05]  /*9a20*/  BSYNC B0 ;  /* 0x0000000000007941 */ /* 0x000fea0003800000 */
.L_x_1301:
[----:B------:R-:W-:-:S04]  /*9a30*/  IMAD R158, R13, R180, -R179 ;  /* 0x000000b40d9e7224 */ /* 0x000fc800078e0ab3 */
[----:B------:R-:W-:-:S05]  /*9a40*/  IMAD R158, R3, -0x2, R158 ;  /* 0xfffffffe039e7824 */ /* 0x000fca00078e029e */
[----:B------:R-:W-:Y:S02]  /*9a50*/  VIADDMNMX R177, R158, R180, R177, PT ;  /* 0x000000b49eb17246 */ /* 0x000fe400038001b1 */
[----:B------:R-:W-:-:S07]  /*9a60*/  VIMNMX R178, R178, R158, !PT ;  /* 0x0000009eb2b27248 */ /* 0x000fce0007fe0100 */
.L_x_1300:
[----:B------:R-:W-:Y:S02]  /*9a70*/  FMNMX.FTZ R158, R176, R11, !PT ;  /* 0x0000000bb09e7209 */ /* 0x000fe40007810000 */
[C---:B------:R-:W-:Y:S02]  /*9a80*/  ISETP.GT.AND P1, PT, R178.reuse, RZ, P0 ;  /* 0x000000ffb200720c */ /* 0x040fe40000724270 */
[----:B------:R-:W-:Y:S02]  /*9a90*/  FMNMX.FTZ R13, R175, R158, !PT ;  /* 0x0000009eaf0d7209 */ /* 0x000fe40007810000 */
[----:B------:R-:W-:Y:S02]  /*9aa0*/  ISETP.GT.AND P2, PT, R178, 0x1, P0 ;  /* 0x00000001b200780c */ /* 0x000fe40000744270 */
[----:B------:R-:W-:Y:S02]  /*9ab0*/  FMNMX.FTZ R13, R174, R13, !PT ;  /* 0x0000000dae0d7209 */ /* 0x000fe40007810000 */
[----:B------:R-:W-:-:S02]  /*9ac0*/  ISETP.LT.OR P1, PT, R177, 0x1, P1 ;  /* 0x00000001b100780c */ /* 0x000fc40000f21670 */
[----:B------:R-:W-:Y:S02]  /*9ad0*/  FMNMX.FTZ R13, R170, R13, !PT ;  /* 0x0000000daa0d7209 */ /* 0x000fe40007810000 */
[----:B------:R-:W-:Y:S02]  /*9ae0*/  ISETP.LT.OR P2, PT, R177, 0x2, P2 ;  /* 0x00000002b100780c */ /* 0x000fe40001741670 */
[----:B------:R-:W-:Y:S02]  /*9af0*/  FMNMX.FTZ R13, R166, R13, !PT ;  /* 0x0000000da60d7209 */ /* 0x000fe40007810000 */
[----:B------:R-:W-:Y:S02]  /*9b00*/  ISETP.GT.AND P3, PT, R178, 0x8, P0 ;  /* 0x00000008b200780c */ /* 0x000fe40000764270 */
[----:B------:R-:W-:Y:S02]  /*9b10*/  FMNMX.FTZ R158, R168, R13, !PT ;  /* 0x0000000da89e7209 */ /* 0x000fe40007810000 */
[----:B------:R-:W-:-:S02]  /*9b20*/  ISETP.GT.AND P4, PT, R178, 0x9, P0 ;  /* 0x00000009b200780c */ /* 0x000fc40000784270 */
[----:B------:R-:W-:Y:S02]  /*9b30*/  FMNMX.FTZ R158, R167, R158, !PT ;  /* 0x0000009ea79e7209 */ /* 0x000fe40007810000 */
[----:B------:R-:W-:Y:S02]  /*9b40*/  ISETP.LT.OR P3, PT, R177, 0x9, P3 ;  /* 0x00000009b100780c */ /* 0x000fe40001f61670 */
[----:B------:R-:W-:Y:S02]  /*9b50*/  FMNMX.FTZ R158, R163, R158, !PT ;  /* 0x0000009ea39e7209 */ /* 0x000fe40007810000 */
[----:B------:R-:W-:Y:S02]  /*9b60*/  ISETP.GT.AND P5, PT, R178, 0x10, P0 ;  /* 0x00000010b200780c */ /* 0x000fe400007a4270 */
[----:B------:R-:W-:Y:S02]  /*9b70*/  FMNMX.FTZ R13, R169, R158, !PT ;  /* 0x0000009ea90d7209 */ /* 0x000fe40007810000 */
[----:B------:R-:W-:-:S02]  /*9b80*/  ISETP.LT.OR P4, PT, R177, 0xa, P4 ;  /* 0x0000000ab100780c */ /* 0x000fc40002781670 */
[----:B------:R-:W-:Y:S02]  /*9b90*/  FMNMX.FTZ R158, R162, R13, !PT ;  /* 0x0000000da29e7209 */ /* 0x000fe40007810000 */
[----:B------:R-:W-:Y:S02]  /*9ba0*/  FSEL R17, R17, -INF , !P3 ;  /* 0xff80000011117808 */ /* 0x000fe40005800000 */
[----:B------:R-:W-:Y:S02]  /*9bb0*/  FMNMX.FTZ R13, R173, R158, !PT ;  /* 0x0000009ead0d7209 */ /* 0x000fe40007810000 */
[----:B------:R-:W-:Y:S02]  /*9bc0*/  ISETP.GT.AND P6, PT, R178, 0x11, P0 ;  /* 0x00000011b200780c */ /* 0x000fe400007c4270 */
[----:B------:R-:W-:Y:S02]  /*9bd0*/  FMNMX.FTZ R158, R172, R13, !PT ;  /* 0x0000000dac9e7209 */ /* 0x000fe40007810000 */
[----:B------:R-:W-:-:S02]  /*9be0*/  FSEL R18, R18, -INF , !P4 ;  /* 0xff80000012127808 */ /* 0x000fc40006000000 */
[----:B------:R-:W-:Y:S02]  /*9bf0*/  FMNMX.FTZ R158, R171, R158, !PT ;  /* 0x0000009eab9e7209 */ /* 0x000fe40007810000 */
[----:B------:R-:W-:Y:S02]  /*9c00*/  ISETP.LT.OR P5, PT, R177, 0x11, P5 ;  /* 0x00000011b100780c */ /* 0x000fe40002fa1670 */
[----:B------:R-:W-:Y:S02]  /*9c10*/  FMNMX.FTZ R158, R155, R158, !PT ;  /* 0x0000009e9b9e7209 */ /* 0x000fe40007810000 */
[----:B------:R-:W-:Y:S02]  /*9c20*/  ISETP.LT.OR P6, PT, R177, 0x12, P6 ;  /* 0x00000012b100780c */ /* 0x000fe400037c1670 */
[----:B------:R-:W-:Y:S02]  /*9c30*/  FMNMX.FTZ R158, R153, R158, !PT ;  /* 0x0000009e999e7209 */ /* 0x000fe40007810000 */
[----:B------:R-:W-:-:S02]  /*9c40*/  FSEL R19, R19, -INF , !P5 ;  /* 0xff80000013137808 */ /* 0x000fc40006800000 */
[----:B------:R-:W-:Y:S02]  /*9c50*/  FMNMX.FTZ R158, R23, R158, !PT ;  /* 0x0000009e179e7209 */ /* 0x000fe40007810000 */
[----:B------:R-:W-:Y:S02]  /*9c60*/  ISETP.GT.AND P3, PT, R178, 0x19, P0 ;  /* 0x00000019b200780c */ /* 0x000fe40000764270 */
[----:B------:R-:W-:Y:S01]  /*9c70*/  FSEL R20, R20, -INF , !P6 ;  /* 0xff80000014147808 */ /* 0x000fe20007000000 */
[----:B------:R-:W0:Y:S01]  /*9c80*/  SHFL.BFLY PT, R13, R158, 0x2, 0x1f ;  /* 0x0c401f009e0d7f89 */ /* 0x000e2200000e0000 */
[----:B------:R-:W-:Y:S02]  /*9c90*/  ISETP.GT.AND P4, PT, R178, 0x20, P0 ;  /* 0x00000020b200780c */ /* 0x000fe40000784270 */
[C---:B------:R-:W-:Y:S02]  /*9ca0*/  ISETP.LT.OR P3, PT, R177.reuse, 0x1a, P3 ;  /* 0x0000001ab100780c */ /* 0x040fe40001f61670 */
[----:B------:R-:W-:-:S02]  /*9cb0*/  ISETP.LT.OR P4, PT, R177, 0x21, P4 ;  /* 0x00000021b100780c */ /* 0x000fc40002781670 */
[----:B------:R-:W-:Y:S02]  /*9cc0*/  FSEL R22, R22, -INF , !P3 ;  /* 0xff80000016167808 */ /* 0x000fe40005800000 */
[----:B------:R-:W-:Y:S02]  /*9cd0*/  ISETP.GT.AND P5, PT, R178, 0x28, P0 ;  /* 0x00000028b200780c */ /* 0x000fe400007a4270 */
[----:B------:R-:W-:Y:S02]  /*9ce0*/  FSEL R152, R152, -INF , !P4 ;  /* 0xff80000098987808 */ /* 0x000fe40006000000 */
[----:B------:R-:W-:Y:S02]  /*9cf0*/  ISETP.GT.AND P6, PT, R178, 0x29, P0 ;  /* 0x00000029b200780c */ /* 0x000fe400007c4270 */
[C---:B------:R-:W-:Y:S02]  /*9d00*/  ISETP.LT.OR P5, PT, R177.reuse, 0x29, P5 ;  /* 0x00000029b100780c */ /* 0x040fe40002fa1670 */
[----:B------:R-:W-:-:S02]  /*9d10*/  ISETP.LT.OR P6, PT, R177, 0x2a, P6 ;  /* 0x0000002ab100780c */ /* 0x000fc400037c1670 */
[----:B------:R-:W-:Y:S02]  /*9d20*/  FSEL R156, R156, -INF , !P5 ;  /* 0xff8000009c9c7808 */ /* 0x000fe40006800000 */
[----:B------:R-:W-:Y:S02]  /*9d30*/  ISETP.GT.AND P4, PT, R178, 0x31, P0 ;  /* 0x00000031b200780c */ /* 0x000fe40000784270 */
[----:B------:R-:W-:Y:S02]  /*9d40*/  FSEL R157, R157, -INF , !P6 ;  /* 0xff8000009d9d7808 */ /* 0x000fe40007000000 */
[----:B0-----:R-:W-:Y:S02]  /*9d50*/  FMNMX.FTZ R159, R158, R13, !PT ;  /* 0x0000000d9e9f7209 */ /* 0x001fe40007810000 */
[----:B------:R-:W-:Y:S02]  /*9d60*/  FSEL R158, R15, -INF , !P2 ;  /* 0xff8000000f9e7808 */ /* 0x000fe40005000000 */
[----:B------:R-:W-:Y:S01]  /*9d70*/  ISETP.GT.AND P2, PT, R178, 0x18, P0 ;  /* 0x00000018b200780c */ /* 0x000fe20000744270 */
[----:B------:R-:W0:Y:S01]  /*9d80*/  SHFL.BFLY PT, R180, R159, 0x1, 0x1f ;  /* 0x0c201f009fb47f89 */ /* 0x000e2200000e0000 */
[----:B------:R-:W-:-:S02]  /*9d90*/  ISETP.LT.OR P4, PT, R177, 0x32, P4 ;  /* 0x00000032b100780c */ /* 0x000fc40002781670 */
[----:B------:R-:W-:Y:S02]  /*9da0*/  ISETP.LT.OR P2, PT, R177, 0x19, P2 ;  /* 0x00000019b100780c */ /* 0x000fe40001741670 */
[----:B------:R-:W-:Y:S02]  /*9db0*/  FSEL R161, R161, -INF , !P4 ;  /* 0xff800000a1a17808 */ /* 0x000fe40006000000 */
[----:B------:R-:W-:Y:S02]  /*9dc0*/  FSEL R21, R21, -INF , !P2 ;  /* 0xff80000015157808 */ /* 0x000fe40005000000 */
[----:B------:R-:W-:-:S04]  /*9dd0*/  ISETP.GT.AND P2, PT, R178, 0x30, P0 ;  /* 0x00000030b200780c */ /* 0x000fc80000744270 */
[----:B------:R-:W-:-:S04]  /*9de0*/  ISETP.LT.OR P2, PT, R177, 0x31, P2 ;  /* 0x00000031b100780c */ /* 0x000fc80001741670 */
[----:B------:R-:W-:Y:S02]  /*9df0*/  FSEL R160, R160, -INF , !P2 ;  /* 0xff800000a0a07808 */ /* 0x000fe40005000000 */
[----:B0-----:R-:W-:Y:S01]  /*9e00*/  FMNMX.FTZ R13, R159, R180, !PT ;  /* 0x000000b49f0d7209 */ /* 0x001fe20007810000 */
[----:B------:R-:W-:Y:S01]  /*9e10*/  IMAD.U32 R180, RZ, RZ, UR52 ;  /* 0x00000034ffb47e24 */ /* 0x000fe2000f8e00ff */
[----:B------:R-:W-:Y:S02]  /*9e20*/  FSEL R159, R14, -INF , !P1 ;  /* 0xff8000000e9f7808 */ /* 0x000fe40004800000 */
[----:B------:R-:W-:Y:S01]  /*9e30*/  ISETP.GT.AND P1, PT, R178, 0x21, P0 ;  /* 0x00000021b200780c */ /* 0x000fe20000724270 */
[----:B------:R-:W-:-:S01]  /*9e40*/  FFMA.FTZ R179, R13, R180, -8 ;  /* 0xc10000000db37423 */ /* 0x000fc200000100b4 */
[----:B------:R-:W-:Y:S02]  /*9e50*/  FMNMX.FTZ R15, R159, R12, !PT ;  /* 0x0000000c9f0f7209 */ /* 0x000fe40007810000 */
[----:B------:R-:W-:-:S02]  /*9e60*/  ISETP.LT.OR P1, PT, R177, 0x22, P1 ;  /* 0x00000022b100780c */ /* 0x000fc40000f21670 */
[----:B------:R-:W-:Y:S02]  /*9e70*/  FMNMX.FTZ R14, R158, R15, !PT ;  /* 0x0000000f9e0e7209 */ /* 0x000fe40007810000 */
[----:B------:R-:W-:Y:S02]  /*9e80*/  FSETP.NEU.FTZ.AND P3, PT, R13, -INF , PT ;  /* 0xff8000000d00780b */ /* 0x000fe40003f7d000 */
[----:B------:R-:W-:Y:S02]  /*9e90*/  FMNMX.FTZ R15, R17, R14, !PT ;  /* 0x0000000e110f7209 */ /* 0x000fe40007810000 */
[----:B------:R-:W-:Y:S02]  /*9ea0*/  FSEL R154, R154, -INF , !P1 ;  /* 0xff8000009a9a7808 */ /* 0x000fe40004800000 */
[----:B------:R-:W-:Y:S02]  /*9eb0*/  FMNMX.FTZ R14, R18, R15, !PT ;  /* 0x0000000f120e7209 */ /* 0x000fe40007810000 */
[----:B------:R-:W-:-:S02]  /*9ec0*/  FSEL R180, R179, RZ, P3 ;  /* 0x000000ffb3b47208 */ /* 0x000fc40001800000 */
[----:B------:R-:W-:Y:S02]  /*9ed0*/  FMNMX.FTZ R15, R19, R14, !PT ;  /* 0x0000000e130f7209 */ /* 0x000fe40007810000 */
[----:B------:R-:W-:Y:S01]  /*9ee0*/  ISETP.GT.AND P1, PT, R178, 0x38, P0 ;  /* 0x00000038b200780c */ /* 0x000fe20000724270 */
[--C-:B------:R-:W-:Y:S01]  /*9ef0*/  FFMA.FTZ R179, R176, UR52, -R180.reuse ;  /* 0x00000034b0b37c23 */ /* 0x100fe200080108b4 */
[----:B------:R-:W-:Y:S01]  /*9f00*/  FMNMX.FTZ R14, R20, R15, !PT ;  /* 0x0000000f140e7209 */ /* 0x000fe20007810000 */
[--C-:B------:R-:W-:Y:S01]  /*9f10*/  FFMA.FTZ R174, R174, UR52, -R180.reuse ;  /* 0x00000034aeae7c23 */ /* 0x100fe200080108b4 */
[----:B------:R-:W-:Y:S01]  /*9f20*/  ISETP.GT.AND P0, PT, R178, 0x39, P0 ;  /* 0x00000039b200780c */ /* 0x000fe20000704270 */
[--C-:B------:R-:W-:Y:S01]  /*9f30*/  FFMA.FTZ R166, R166, UR52, -R180.reuse ;  /* 0x00000034a6a67c23 */ /* 0x100fe200080108b4 */
[----:B------:R-:W-:Y:S01]  /*9f40*/  FMNMX.FTZ R15, R21, R14, !PT ;  /* 0x0000000e150f7209 */ /* 0x000fe20007810000 */
[--C-:B------:R-:W-:Y:S01]  /*9f50*/  FFMA.FTZ R14, R175, UR52, -R180.reuse ;  /* 0x00000034af0e7c23 */ /* 0x100fe200080108b4 */
[----:B------:R-:W-:Y:S01]  /*9f60*/  ISETP.LT.OR P1, PT, R177, 0x39, P1 ;  /* 0x00000039b100780c */ /* 0x000fe20000f21670 */
[--C-:B------:R-:W-:Y:S01]  /*9f70*/  FFMA.FTZ R175, R170, UR52, -R180.reuse ;  /* 0x00000034aaaf7c23 */ /* 0x100fe200080108b4 */
[----:B------:R-:W-:Y:S01]  /*9f80*/  FMNMX.FTZ R15, R22, R15, !PT ;  /* 0x0000000f160f7209 */ /* 0x000fe20007810000 */
[--C-:B------:R-:W-:Y:S01]  /*9f90*/  FFMA.FTZ R167, R167, UR52, -R180.reuse ;  /* 0x00000034a7a77c23 */ /* 0x100fe200080108b4 */
[----:B------:R-:W-:Y:S01]  /*9fa0*/  ISETP.LT.OR P0, PT, R177, 0x3a, P0 ;  /* 0x0000003ab100780c */ /* 0x000fe20000701670 */
[--C-:B------:R-:W-:Y:S01]  /*9fb0*/  FFMA.FTZ R177, R168, UR52, -R180.reuse ;  /* 0x00000034a8b17c23 */ /* 0x100fe200080108b4 */
[----:B------:R-:W-:Y:S01]  /*9fc0*/  FMNMX.FTZ R15, R152, R15, !PT ;  /* 0x0000000f980f7209 */ /* 0x000fe20007810000 */
[--C-:B------:R-:W-:Y:S01]  /*9fd0*/  FFMA.FTZ R168, R163, UR52, -R180.reuse ;  /* 0x00000034a3a87c23 */ /* 0x100fe200080108b4 */
[----:B------:R-:W-:Y:S01]  /*9fe0*/  FSEL R164, R164, -INF , !P1 ;  /* 0xff800000a4a47808 */ /* 0x000fe20004800000 */
[--C-:B------:R-:W-:Y:S01]  /*9ff0*/  FFMA.FTZ R163, R169, UR52, -R180.reuse ;  /* 0x00000034a9a37c23 */ /* 0x100fe200080108b4 */
[----:B------:R-:W-:Y:S01]  /*a000*/  FMNMX.FTZ R15, R154, R15, !PT ;  /* 0x0000000f9a0f7209 */ /* 0x000fe20007810000 */
[--C-:B------:R-:W-:Y:S01]  /*a010*/  FFMA.FTZ R162, R162, UR52, -R180.reuse ;  /* 0x00000034a2a27c23 */ /* 0x100fe200080108b4 */
[----:B------:R-:W-:Y:S01]  /*a020*/  FSEL R165, R165, -INF , !P0 ;  /* 0xff800000a5a57808 */ /* 0x000fe20004000000 */
[--C-:B------:R-:W-:Y:S01]  /*a030*/  FFMA.FTZ R169, R173, UR52, -R180.reuse ;  /* 0x00000034ada97c23 */ /* 0x100fe200080108b4 */
[----:B------:R-:W-:Y:S01]  /*a040*/  FMNMX.FTZ R176, R156, R15, !PT ;  /* 0x0000000f9cb07209 */ /* 0x000fe20007810000 */
[--C-:B------:R-:W-:Y:S01]  /*a050*/  FFMA.FTZ R172, R172, UR52, -R180.reuse ;  /* 0x00000034acac7c23 */ /* 0x100fe200080108b4 */
[----:B------:R-:W-:Y:S01]  /*a060*/  FSEL R178, R13, RZ, P3 ;  /* 0x000000ff0db27208 */ /* 0x000fe20001800000 */
[--C-:B------:R-:W-:Y:S01]  /*a070*/  FFMA.FTZ R155, R155, UR52, -R180.reuse ;  /* 0x000000349b9b7c23 */ /* 0x100fe200080108b4 */
[----:B------:R-:W-:Y:S01]  /*a080*/  FMNMX.FTZ R15, R157, R176, !PT ;  /* 0x000000b09d0f7209 */ /* 0x000fe20007810000 */
[----:B------:R-:W-:Y:S01]  /*a090*/  FFMA.FTZ R153, R153, UR52, -R180 ;  /* 0x0000003499997c23 */ /* 0x000fe200080108b4 */
[----:B------:R-:W-:Y:S01]  /*a0a0*/  MUFU.EX2 R179, R179 ;  /* 0x000000b300b37308 */ /* 0x000fe20000000800 */
[----:B------:R-:W-:-:S01]  /*a0b0*/  FADD.FTZ R11, -R178, R11 ;  /* 0x0000000bb20b7221 */ /* 0x000fc20000010100 */
[----:B------:R-:W-:-:S04]  /*a0c0*/  FMNMX.FTZ R176, R160, R15, !PT ;  /* 0x0000000fa0b07209 */ /* 0x000fc80007810000 */
[----:B------:R-:W-:Y:S02]  /*a0d0*/  FMNMX.FTZ R15, R161, R176, !PT ;  /* 0x000000b0a10f7209 */ /* 0x000fe40007810000 */
[----:B------:R-:W-:Y:S02]  /*a0e0*/  MUFU.EX2 R14, R14 ;  /* 0x0000000e000e7308 */ /* 0x000fe40000000800 */
[----:B------:R-:W-:-:S04]  /*a0f0*/  FMNMX.FTZ R170, R164, R15, !PT ;  /* 0x0000000fa4aa7209 */ /* 0x000fc80007810000 */
[----:B------:R-:W-:Y:S02]  /*a100*/  FMNMX.FTZ R170, R165, R170, !PT ;  /* 0x000000aaa5aa7209 */ /* 0x000fe40007810000 */
[----:B------:R-:W-:Y:S03]  /*a110*/  MUFU.EX2 R174, R174 ;  /* 0x000000ae00ae7308 */ /* 0x000fe60000000800 */
[----:B------:R-:W0:Y:S05]  /*a120*/  SHFL.BFLY PT, R15, R170, 0x2, 0x1f ;  /* 0x0c401f00aa0f7f89 */ /* 0x000e2a00000e0000 */
[----:B------:R-:W-:Y:S08]  /*a130*/  MUFU.EX2 R175, R175 ;  /* 0x000000af00af7308 */ /* 0x000ff00000000800 */
[----:B------:R-:W-:Y:S08]  /*a140*/  MUFU.EX2 R166, R166 ;  /* 0x000000a600a67308 */ /* 0x000ff00000000800 */
[----:B------:R-:W-:Y:S01]  /*a150*/  MUFU.EX2 R177, R177 ;  /* 0x000000b100b17308 */ /* 0x000fe20000000800 */
[----:B0-----:R-:W-:Y:S01]  /*a160*/  FMNMX.FTZ R15, R170, R15, !PT ;  /* 0x0000000faa0f7209 */ /* 0x001fe20007810000 */
[--C-:B------:R-:W-:Y:S01]  /*a170*/  FFMA.FTZ R170, R171, UR52, -R180.reuse ;  /* 0x00000034abaa7c23 */ /* 0x100fe200080108b4 */
[----:B------:R-:W-:-:S03]  /*a180*/  FFMA.FTZ R171, R23, UR52, -R180 ;  /* 0x0000003417ab7c23 */ /* 0x000fc600080108b4 */
[----:B------:R-:W0:Y:S02]  /*a190*/  SHFL.BFLY PT, R176, R15, 0x1, 0x1f ;  /* 0x0c201f000fb07f89 */ /* 0x000e2400000e0000 */
[----:B------:R-:W-:Y:S08]  /*a1a0*/  MUFU.EX2 R167, R167 ;  /* 0x000000a700a77308 */ /* 0x000ff00000000800 */
[----:B------:R-:W-:Y:S08]  /*a1b0*/  MUFU.EX2 R178, R171 ;  /* 0x000000ab00b27308 */ /* 0x000ff00000000800 */
[----:B------:R-:W-:Y:S01]  /*a1c0*/  MUFU.EX2 R168, R168 ;  /* 0x000000a800a87308 */ /* 0x000fe20000000800 */
[----:B0-----:R-:W-:Y:S01]  /*a1d0*/  FMNMX.FTZ R15, R15, R176, !PT ;  /* 0x000000b00f0f7209 */ /* 0x001fe20007810000 */
[----:B------:R-:W-:-:S06]  /*a1e0*/  IMAD.U32 R176, RZ, RZ, UR52 ;  /* 0x00000034ffb07e24 */ /* 0x000fcc000f8e00ff */
[----:B------:R-:W-:Y:S01]  /*a1f0*/  MUFU.EX2 R163, R163 ;  /* 0x000000a300a37308 */ /* 0x000fe20000000800 */
[C---:B------:R-:W-:Y:S01]  /*a200*/  FSETP.NEU.FTZ.AND P0, PT, R15.reuse, -INF , PT ;  /* 0xff8000000f00780b */ /* 0x040fe20003f1d000 */
[----:B------:R-:W-:Y:S01]  /*a210*/  FFMA.FTZ R23, R15, R176, -8 ;  /* 0xc10000000f177423 */ /* 0x000fe200000100b0 */
[----:B------:R-:W-:-:S04]  /*a220*/  FMUL.FTZ R176, R11, UR52 ;  /* 0x000000340bb07c20 */ /* 0x000fc80008410000 */
[----:B------:R-:W-:Y:S01]  /*a230*/  FSEL R23, R23, RZ, P0 ;  /* 0x000000ff17177208 */ /* 0x000fe20000000000 */
[----:B------:R-:W-:Y:S04]  /*a240*/  MUFU.EX2 R162, R162 ;  /* 0x000000a200a27308 */ /* 0x000fe80000000800 */
[----:B------:R-:W-:-:S01]  /*a250*/  FFMA.FTZ R11, R158, UR52, -R23 ;  /* 0x000000349e0b7c23 */ /* 0x000fc20008010817 */
[--C-:B------:R-:W-:Y:S01]  /*a260*/  FFMA.FTZ R158, R17, UR52, -R23.reuse ;  /* 0x00000034119e7c23 */ /* 0x100fe20008010817 */
[----:B------:R-:W-:-:S01]  /*a270*/  FFMA.FTZ R17, R19, UR52, -R23 ;  /* 0x0000003413117c23 */ /* 0x000fc20008010817 */
[----:B------:R-:W-:Y:S01]  /*a280*/  FSEL R19, R15, RZ, P0 ;  /* 0x000000ff0f137208 */ /* 0x000fe20000000000 */
[----:B------:R-:W-:-:S01]  /*a290*/  FFMA.FTZ R180, R159, UR52, -R23 ;  /* 0x000000349fb47c23 */ /* 0x000fc20008010817 */
[----:B------:R-:W0:Y:S01]  /*a2a0*/  MUFU.EX2 R176, R176 ;  /* 0x000000b000b07308 */ /* 0x000e220000000800 */
[----:B------:R-:W-:-:S01]  /*a2b0*/  FFMA.FTZ R159, R18, UR52, -R23 ;  /* 0x00000034129f7c23 */ /* 0x000fc20008010817 */
[----:B------:R-:W-:Y:S01]  /*a2c0*/  FFMA.FTZ R18, R20, UR52, -R23 ;  /* 0x0000003414127c23 */ /* 0x000fe20008010817 */
[----:B------:R-:W-:-:S01]  /*a2d0*/  FADD.FTZ R19, -R19, R12 ;  /* 0x0000000c13137221 */ /* 0x000fc20000010100 */
[--C-:B------:R-:W-:Y:S01]  /*a2e0*/  FFMA.FTZ R20, R21, UR52, -R23.reuse ;  /* 0x0000003415147c23 */ /* 0x100fe20008010817 */
[----:B------:R-:W-:-:S01]  /*a2f0*/  FFMA.FTZ R22, R22, UR52, -R23 ;  /* 0x0000003416167c23 */ /* 0x000fc20008010817 */
[--C-:B------:R-:W-:Y:S01]  /*a300*/  FFMA.FTZ R12, R152, UR52, -R23.reuse ;  /* 0x00000034980c7c23 */ /* 0x100fe20008010817 */
[----:B------:R-:W-:Y:S01]  /*a310*/  FMUL.FTZ R19, R19, UR52 ;  /* 0x0000003413137c20 */ /* 0x000fe20008410000 */
        /* <DEDUP_REMOVED lines=9> */
[----:B0-----:R-:W-:-:S01]  /*a3b0*/  FFMA.FTZ R173, R176, R4, R179 ;  /* 0x00000004b0ad7223 */ /* 0x001fc200000100b3 */
[----:B------:R-:W-:Y:S01]  /*a3c0*/  PLOP3.LUT P0, PT, PT, PT, UP0, 0x40, 0x0 ;  /* 0x000000000000781c */ /* 0x000fe20003f0e808 */
[----:B------:R-:W-:Y:S01]  /*a3d0*/  FMUL.FTZ R24, R24, R176 ;  /* 0x000000b018187220 */ /* 0x000fe20000410000 */
[----:B------:R-:W-:Y:S01]  /*a3e0*/  F2FP.SATFINITE.E4M3.F32.PACK_AB_MERGE_C R152, R175, R174, RZ ;  /* 0x000000aeaf98723e */ /* 0x000fe200048070ff */
[----:B------:R-:W-:-:S01]  /*a3f0*/  FADD.FTZ R173, R14, R173 ;  /* 0x000000ad0ead7221 */ /* 0x000fc20000010000 */
[----:B------:R-:W-:Y:S01]  /*a400*/  F2FP.SATFINITE.E4M3.F32.PACK_AB_MERGE_C R154, R168, R167, RZ ;  /* 0x000000a7a89a723e */ /* 0x000fe200048070ff */
[-C--:B------:R-:W-:Y:S01]  /*a410*/  FMUL.FTZ R25, R25, R176.reuse ;  /* 0x000000b019197220 */ /* 0x080fe20000410000 */
[----:B------:R-:W0:Y:S01]  /*a420*/  MUFU.EX2 R11, R11 ;  /* 0x0000000b000b7308 */ /* 0x000e220000000800 */
[----:B------:R-:W-:Y:S01]  /*a430*/  F2FP.SATFINITE.E4M3.F32.PACK_AB_MERGE_C R152, R14, R179, R152 ;  /* 0x000000b30e98723e */ /* 0x000fe20004807098 */
[----:B------:R-:W-:Y:S01]  /*a440*/  FMUL.FTZ R28, R28, R176 ;  /* 0x000000b01c1c7220 */ /* 0x000fe20000410000 */
[----:B------:R-:W-:Y:S01]  /*a450*/  F2FP.SATFINITE.E4M3.F32.PACK_AB_MERGE_C R154, R177, R166, R154 ;  /* 0x000000a6b19a723e */ /* 0x000fe2000480709a */
[-C--:B------:R-:W-:Y:S01]  /*a460*/  FMUL.FTZ R29, R29, R176.reuse ;  /* 0x000000b01d1d7220 */ /* 0x080fe20000410000 */
[-C--:B------:R-:W-:Y:S01]  /*a470*/  FMUL.FTZ R32, R32, R176.reuse ;  /* 0x000000b020207220 */ /* 0x080fe20000410000 */
[-C--:B------:R-:W-:Y:S01]  /*a480*/  FMUL.FTZ R33, R33, R176.reuse ;  /* 0x000000b021217220 */ /* 0x080fe20000410000 */
[----:B------:R-:W-:Y:S01]  /*a490*/  FMUL.FTZ R36, R36, R176 ;  /* 0x000000b024247220 */ /* 0x000fe20000410000 */
[----:B------:R-:W4:Y:S01]  /*a4a0*/  MUFU.EX2 R158, R158 ;  /* 0x0000009e009e7308 */ /* 0x000f220000000800 */
[----:B--2---:R-:W-:-:S01]  /*a4b0*/  FFMA.FTZ R4, R19, R5, R180 ;  /* 0x0000000513047223 */ /* 0x004fc200000100b4 */
        /* <DEDUP_REMOVED lines=9> */
[-C--:B------:R-:W-:Y:S01]  /*a550*/  FMUL.FTZ R49, R49, R176.reuse ;  /* 0x000000b031317220 */ /* 0x080fe20000410000 */
[-C--:B------:R-:W-:Y:S01]  /*a560*/  FMUL.FTZ R52, R52, R176.reuse ;  /* 0x000000b034347220 */ /* 0x080fe20000410000 */
[-C--:B------:R-:W-:Y:S01]  /*a570*/  FMUL.FTZ R53, R53, R176.reuse ;  /* 0x000000b035357220 */ /* 0x080fe20000410000 */
        /* <DEDUP_REMOVED lines=10> */
[----:B------:R-:W5:Y:S01]  /*a620*/  MUFU.EX2 R18, R18 ;  /* 0x0000001200127308 */ /* 0x000f620000000800 */
        /* <DEDUP_REMOVED lines=15> */
[----:B------:R4:W3:Y:S01]  /*a720*/  MUFU.EX2 R171, R22 ;  /* 0x0000001600ab7308 */ /* 0x0008e20000000800 */
        /* <DEDUP_REMOVED lines=8> */
[----:B----4-:R-:W-:-:S01]  /*a7b0*/  FADD.FTZ R22, R158, R5 ;  /* 0x000000059e167221 */ /* 0x010fc20000010000 */
[----:B------:R-:W-:Y:S01]  /*a7c0*/  FADD.FTZ R5, R175, R4 ;  /* 0x00000004af057221 */ /* 0x000fe20000010000 */
[-C--:B------:R-:W-:Y:S01]  /*a7d0*/  FMUL.FTZ R116, R116, R176.reuse ;  /* 0x000000b074747220 */ /* 0x080fe20000410000 */
[----:B------:R-:W-:Y:S01]  /*a7e0*/  FMUL.FTZ R117, R117, R176 ;  /* 0x000000b075757220 */ /* 0x000fe20000410000 */
[----:B--2---:R-:W-:-:S01]  /*a7f0*/  FADD.FTZ R22, R159, R22 ;  /* 0x000000169f167221 */ /* 0x004fc20000010000 */
[----:B------:R-:W-:Y:S01]  /*a800*/  FADD.FTZ R4, R166, R5 ;  /* 0x00000005a6047221 */ /* 0x000fe20000010000 */
[----:B------:R-:W-:Y:S01]  /*a810*/  FMUL.FTZ R120, R120, R176 ;  /* 0x000000b078787220 */ /* 0x000fe20000410000 */
[----:B------:R-:W2:Y:S01]  /*a820*/  MUFU.EX2 R21, R21 ;  /* 0x0000001500157308 */ /* 0x000ea20000000800 */
[----:B0-----:R-:W-:-:S01]  /*a830*/  FADD.FTZ R5, R17, R22 ;  /* 0x0000001611057221 */ /* 0x001fc20000010000 */
[----:B------:R-:W-:Y:S01]  /*a840*/  FADD.FTZ R4, R177, R4 ;  /* 0x00000004b1047221 */ /* 0x000fe20000010000 */
[-C--:B------:R-:W-:Y:S01]  /*a850*/  FMUL.FTZ R121, R121, R176.reuse ;  /* 0x000000b079797220 */ /* 0x080fe20000410000 */
[----:B------:R-:W-:Y:S01]  /*a860*/  FMUL.FTZ R124, R124, R176 ;  /* 0x000000b07c7c7220 */ /* 0x000fe20000410000 */
[----:B-----5:R-:W-:-:S01]  /*a870*/  FADD.FTZ R5, R18, R5 ;  /* 0x0000000512057221 */ /* 0x020fc20000010000 */
[----:B------:R-:W-:Y:S01]  /*a880*/  FADD.FTZ R173, R167, R4 ;  /* 0x00000004a7ad7221 */ /* 0x000fe20000010000 */
[----:B------:R-:W-:Y:S01]  /*a890*/  FMUL.FTZ R125, R125, R176 ;  /* 0x000000b07d7d7220 */ /* 0x000fe20000410000 */
[----:B------:R-:W0:Y:S01]  /*a8a0*/  MUFU.EX2 R169, R169 ;  /* 0x000000a900a97308 */ /* 0x000e220000000800 */
[----:B-1----:R-:W-:-:S01]  /*a8b0*/  FADD.FTZ R4, R20, R5 ;  /* 0x0000000514047221 */ /* 0x002fc20000010000 */
[----:B------:R-:W-:Y:S01]  /*a8c0*/  FADD.FTZ R22, R168, R173 ;  /* 0x000000ada8167221 */ /* 0x000fe20000010000 */
[-C--:B------:R-:W-:Y:S01]  /*a8d0*/  FMUL.FTZ R128, R128, R176.reuse ;  /* 0x000000b080807220 */ /* 0x080fe20000410000 */
[----:B------:R-:W-:Y:S01]  /*a8e0*/  FMUL.FTZ R129, R129, R176 ;  /* 0x000000b081817220 */ /* 0x000fe20000410000 */
[----:B---3--:R-:W-:-:S01]  /*a8f0*/  FADD.FTZ R5, R171, R4 ;  /* 0x00000004ab057221 */ /* 0x008fc20000010000 */
[----:B------:R-:W-:Y:S01]  /*a900*/  FADD.FTZ R173, R163, R22 ;  /* 0x00000016a3ad7221 */ /* 0x000fe20000010000 */
[----:B------:R-:W-:Y:S01]  /*a910*/  F2FP.SATFINITE.E4M3.F32.PACK_AB_MERGE_C R171, R171, R20, RZ ;  /* 0x00000014abab723e */ /* 0x000fe200048070ff */
[----:B------:R-:W1:Y:S01]  /*a920*/  MUFU.EX2 R156, R156 ;  /* 0x0000009c009c7308 */ /* 0x000e620000000800 */
[----:B------:R-:W-:-:S01]  /*a930*/  FADD.FTZ R4, R12, R5 ;  /* 0x000000050c047221 */ /* 0x000fc20000010000 */
[----:B------:R-:W-:Y:S01]  /*a940*/  FADD.FTZ R22, R162, R173 ;  /* 0x000000ada2167221 */ /* 0x000fe20000010000 */
[-C--:B------:R-:W-:Y:S01]  /*a950*/  FMUL.FTZ R132, R132, R176.reuse ;  /* 0x000000b084847220 */ /* 0x080fe20000410000 */
[----:B------:R-:W-:Y:S01]  /*a960*/  FMUL.FTZ R133, R133, R176 ;  /* 0x000000b085857220 */ /* 0x000fe20000410000 */
[----:B--2---:R-:W-:-:S01]  /*a970*/  FADD.FTZ R5, R21, R4 ;  /* 0x0000000415057221 */ /* 0x004fc20000010000 */
        /* <DEDUP_REMOVED lines=28> */
[----:B------:R-:W-:Y:S01]  /*ab40*/  F2FP.SATFINITE.E4M3.F32.PACK_AB_MERGE_C R157, R157, R156, RZ ;  /* 0x0000009c9d9d723e */ /* 0x000fe200048070ff */
[----:B------:R-:W-:Y:S01]  /*ab50*/  FMUL.FTZ R47, R47, R19 ;  /* 0x000000132f2f7220 */ /* 0x000fe20000410000 */
[----:B------:R-:W-:Y:S01]  /*ab60*/  F2FP.SATFINITE.E4M3.F32.PACK_AB_MERGE_C R156, R162, R163, R169 ;  /* 0x000000a3a29c723e */ /* 0x000fe200048070a9 */
[-C--:B------:R-:W-:Y:S01]  /*ab70*/  FMUL.FTZ R50, R50, R19.reuse ;  /* 0x0000001332327220 */ /* 0x080fe20000410000 */
[----:B------:R-:W-:Y:S01]  /*ab80*/  F2FP.SATFINITE.E4M3.F32.PACK_AB_MERGE_C R157, R21, R12, R157 ;  /* 0x0000000c159d723e */ /* 0x000fe2000480709d */
        /* <DEDUP_REMOVED lines=29> */
[----:B------:R-:W-:Y:S01]  /*ad60*/  FMUL.FTZ R90, R90, R19 ;  /* 0x000000135a5a7220 */ /* 0x000fe20000410000 */
[----:B------:R-:W-:-:S01]  /*ad70*/  FADD.FTZ R4, R178, R159 ;  /* 0x0000009fb2047221 */ /* 0x000fc20000010000 */
[----:B------:R-:W-:Y:S01]  /*ad80*/  F2FP.SATFINITE.E4M3.F32.PACK_AB_MERGE_C R158, R155, R170, R153 ;  /* 0x000000aa9b9e723e */ /* 0x000fe20004807099 */
[----:B------:R-:W-:Y:S01]  /*ad90*/  FMUL.FTZ R91, R91, R19 ;  /* 0x000000135b5b7220 */ /* 0x000fe20000410000 */
[----:B------:R-:W1:Y:S01]  /*ada0*/  MUFU.EX2 R23, R23 ;  /* 0x0000001700177308 */ /* 0x000e620000000800 */
[----:B--2---:R-:W-:-:S01]  /*adb0*/  FADD.FTZ R5, R161, R22 ;  /* 0x00000016a1057221 */ /* 0x004fc20000010000 */
[----:B------:R-:W-:Y:S01]  /*adc0*/  F2FP.SATFINITE.E4M3.F32.PACK_AB_MERGE_C R153, R11, R180, R165 ;  /* 0x000000b40b99723e */ /* 0x000fe200048070a5 */
[----:B------:R-:W-:Y:S01]  /*add0*/  FMUL.FTZ R94, R94, R19 ;  /* 0x000000135e5e7220 */ /* 0x000fe20000410000 */
[----:B------:R-:W-:Y:S01]  /*ade0*/  F2FP.SATFINITE.E4M3.F32.PACK_AB_MERGE_C R155, R18, R17, R171 ;  /* 0x00000011129b723e */ /* 0x000fe200048070ab */
[-C--:B------:R-:W-:Y:S01]  /*adf0*/  FMUL.FTZ R95, R95, R19.reuse ;  /* 0x000000135f5f7220 */ /* 0x080fe20000410000 */
[-C--:B------:R-:W-:Y:S01]  /*ae00*/  FMUL.FTZ R98, R98, R19.reuse ;  /* 0x0000001362627220 */ /* 0x080fe20000410000 */
[-C--:B------:R-:W-:Y:S01]  /*ae10*/  FMUL.FTZ R99, R99, R19.reuse ;  /* 0x0000001363637220 */ /* 0x080fe20000410000 */
[----:B------:R-:W-:Y:S01]  /*ae20*/  FMUL.FTZ R102, R102, R19 ;  /* 0x0000001366667220 */ /* 0x000fe20000410000 */
[----:B0-----:R-:W-:-:S01]  /*ae30*/  FADD.FTZ R20, R164, R5 ;  /* 0x00000005a4147221 */ /* 0x001fc20000010000 */
[-C--:B------:R-:W-:Y:S01]  /*ae40*/  FMUL.FTZ R103, R103, R19.reuse ;  /* 0x0000001367677220 */ /* 0x080fe20000410000 */
[-C--:B------:R-:W-:Y:S01]  /*ae50*/  FMUL.FTZ R106, R106, R19.reuse ;  /* 0x000000136a6a7220 */ /* 0x080fe20000410000 */
[-C--:B------:R-:W-:Y:S01]  /*ae60*/  FMUL.FTZ R107, R107, R19.reuse ;  /* 0x000000136b6b7220 */ /* 0x080fe20000410000 */
[-C--:B------:R-:W-:Y:S01]  /*ae70*/  FMUL.FTZ R110, R110, R19.reuse ;  /* 0x000000136e6e7220 */ /* 0x080fe20000410000 */
[-C--:B------:R-:W-:Y:S01]  /*ae80*/  FMUL.FTZ R111, R111, R19.reuse ;  /* 0x000000136f6f7220 */ /* 0x080fe20000410000 */
[-C--:B------:R-:W-:Y:S01]  /*ae90*/  FMUL.FTZ R114, R114, R19.reuse ;  /* 0x0000001372727220 */ /* 0x080fe20000410000 */
[-C--:B------:R-:W-:Y:S01]  /*aea0*/  FMUL.FTZ R115, R115, R19.reuse ;  /* 0x0000001373737220 */ /* 0x080fe20000410000 */
[C---:B-1----:R-:W-:Y:S01]  /*aeb0*/  F2FP.SATFINITE.E4M3.F32.PACK_AB_MERGE_C R159, R23.reuse, R164, RZ ;  /* 0x000000a4179f723e */ /* 0x042fe200048070ff */
[----:B------:R-:W-:Y:S01]  /*aec0*/  FADD.FTZ R5, R23, R20 ;  /* 0x0000001417057221 */ /* 0x000fe20000010000 */
[-C--:B------:R-:W-:Y:S01]  /*aed0*/  FMUL.FTZ R118, R118, R19.reuse ;  /* 0x0000001376767220 */ /* 0x080fe20000410000 */
[-C--:B------:R-:W-:Y:S01]  /*aee0*/  FMUL.FTZ R119, R119, R19.reuse ;  /* 0x0000001377777220 */ /* 0x080fe20000410000 */
[----:B------:R-:W-:Y:S01]  /*aef0*/  F2FP.SATFINITE.E4M3.F32.PACK_AB_MERGE_C R159, R161, R160, R159 ;  /* 0x000000a0a19f723e */ /* 0x000fe2000480709f */
        /* <DEDUP_REMOVED lines=16> */
[----:B------:R-:W-:Y:S06]  /*b000*/  @P0 BRA `(.L_x_1304) ;  /* 0x0000000000040947 */ /* 0x000fec0003800000 */
[----:B------:R-:W-:Y:S01]  /*b010*/  BPT.TRAP 0x1 ;  /* 0x000000040000795c */ /* 0x000fe20000300000 */
.L_x_1304:
[----:B------:R-:W-:Y:S01]  /*b020*/  PLOP3.LUT P1, PT, PT, PT, UP0, 0x40, 0x0 ;  /* 0x000000000000781c */ /* 0x000fe20003f2e808 */
[----:B------:R0:W1:-:S12]  /*b030*/  SYNCS.PHASECHK.TRANS64.TRYWAIT P0, [UR57+0x20850], R9 ;  /* 0x02085009ff0075a7 */ /* 0x0000580008000179 */
[----:B0-----:R-:W-:Y:S05]  /*b040*/  @P1 BRA `(.L_x_1305) ;  /* 0x0000000000041947 */ /* 0x001fea0003800000 */
[----:B------:R-:W-:Y:S01]  /*b050*/  BPT.TRAP 0x1 ;  /* 0x000000040000795c */ /* 0x000fe20000300000 */
.L_x_1305:
[----:B-1----:R-:W-:Y:S05]  /*b060*/  @P0 BRA `(.L_x_1306) ;  /* 0x0000000000080947 */ /* 0x002fea0003800000 */
[----:B------:R-:W0:Y:S02]  /*b070*/  SYNCS.PHASECHK.TRANS64.TRYWAIT P0, [UR57+0x20850], R9 ;  /* 0x02085009ff0075a7 */ /* 0x000e240008000179 */
[----:B0-----:R-:W-:Y:S05]  /*b080*/  @!P0 BRA `(.L_x_1307) ;  /* 0x00000094008c8947 */ /* 0x001fea0003800000 */
.L_x_1306:
        /* <DEDUP_REMOVED lines=15> */
.L_x_1308:
[----:B------:R-:W-:Y:S01]  /*b180*/  UIADD3 UR57, UR57, 0x20860, URZ ;  /* 0x0002086039397890 */ /* 0x000fe2000fffe03f */
[C---:B------:R-:W-:Y:S01]  /*b190*/  ISETP.GT.AND P0, PT, R10.reuse, UR40, PT ;  /* 0x000000280a007c0c */ /* 0x040fe2000bf04270 */
[----:B------:R-:W-:Y:S02]  /*b1a0*/  VIADD R10, R10, 0xffffffff ;  /* 0xffffffff0a0a7836 */ /* 0x000fe40000000000 */
[----:B------:R-:W-:Y:S01]  /*b1b0*/  UPRMT UR57, UR45, 0x654, UR57 ;  /* 0x000006542d397896 */ /* 0x000fe20008000039 */
[----:B0-----:R-:W-:Y:S02]  /*b1c0*/  IMAD.MOV.U32 R12, RZ, RZ, R15 ;  /* 0x000000ffff0c7224 */ /* 0x001fe400078e000f */
[----:B------:R-:W-:-:S06]  /*b1d0*/  IMAD.MOV.U32 R11, RZ, RZ, R13 ;  /* 0x000000ffff0b7224 */ /* 0x000fcc00078e000d */
[----:B------:R-:W-:Y:S01]  /*b1e0*/  SYNCS.ARRIVE.TRANS64.RED.A1T0 RZ, [UR57], RZ ;  /* 0x000000ffffff79a7 */ /* 0x000fe20008100439 */
[----:B------:R-:W-:Y:S05]  /*b1f0*/  @P0 BRA `(.L_x_1309) ;  /* 0xffffffd800300947 */ /* 0x000fea000383ffff */
.L_x_1290:
[----:B------:R-:W-:Y:S01]  /*b200*/  ULDC.64 UR8, c[0x0][0x9a0] ;  /* 0x0002680000087ab9 */ /* 0x000fe20000000a00 */
[----:B------:R-:W-:Y:S01]  /*b210*/  IADD3 R16, -R16, 0xb, RZ ;  /* 0x0000000b10107810 */ /* 0x000fe20007ffe1ff */
[----:B------:R-:W-:Y:S01]  /*b220*/  UISETP.NE.U32.AND UP0, UPT, UR8, URZ, UPT ;  /* 0x0000003f0800728c */ /* 0x000fe2000bf05070 */
[----:B-1----:R-:W-:-:S03]  /*b230*/  IMAD.MOV.U32 R6, RZ, RZ, 0x3f800000 ;  /* 0x3f800000ff067424 */ /* 0x002fc600078e00ff */
[----:B------:R-:W-:Y:S01]  /*b240*/  UISETP.NE.AND.EX UP0, UPT, UR9, URZ, UPT, UP0 ;  /* 0x0000003f0900728c */ /* 0x000fe2000bf05300 */
[----:B------:R0:W-:Y:S08]  /*b250*/  BAR.ARV R16, 0x100 ;  /* 0x000400100000751d */ /* 0x0001f00000002000 */
[----:B------:R-:W-:Y:S06]  /*b260*/  BAR.ARV 0x8, 0x180 ;  /* 0x0206000000007b1d */ /* 0x000fec0000002000 */
[----:B------:R-:W-:Y:S01]  /*b270*/  @UP0 ULDC.64 UR10, c[0x0][0x9c8] ;  /* 0x00027200000a0ab9 */ /* 0x000fe20000000a00 */
[----:B------:R-:W-:Y:S01]  /*b280*/  @UP0 USHF.R.S32.HI UR7, URZ, 0x1f, UR38 ;  /* 0x0000001f3f070899 */ /* 0x000fe20008011426 */
[----:B------:R-:W-:Y:S01]  /*b290*/  PLOP3.LUT P0, PT, PT, PT, UP0, 0x80, 0x0 ;  /* 0x000000000000781c */ /* 0x000fe20003f0f008 */
[----:B------:R-:W-:-:S02]  /*b2a0*/  @UP0 UIMAD UR6, UR39, UR10, URZ ;  /* 0x0000000a270602a4 */ /* 0x000fc4000f8e023f */
[----:B------:R-:W-:Y:S02]  /*b2b0*/  @UP0 UIMAD.WIDE.U32 UR4, UR37, UR10, URZ ;  /* 0x0000000a250402a5 */ /* 0x000fe4000f8e003f */
[----:B------:R-:W-:-:S03]  /*b2c0*/  @UP0 UIMAD UR6, UR37, UR11, UR6 ;  /* 0x0000000b250602a4 */ /* 0x000fc6000f8e0206 */
[----:B------:R-:W-:Y:S01]  /*b2d0*/  @UP0 ULDC.64 UR10, c[0x0][0x9d0] ;  /* 0x00027400000a0ab9 */ /* 0x000fe20000000a00 */
[----:B------:R-:W-:Y:S02]  /*b2e0*/  @UP0 UIADD3 UR5, UR5, UR6, URZ ;  /* 0x0000000605050290 */ /* 0x000fe4000fffe03f */
[----:B------:R-:W-:Y:S02]  /*b2f0*/  @UP0 UIMAD UR6, UR7, UR10, URZ ;  /* 0x0000000a070602a4 */ /* 0x000fe4000f8e023f */
[----:B------:R-:W-:Y:S02]  /*b300*/  @UP0 UIMAD.WIDE.U32 UR4, UR38, UR10, UR4 ;  /* 0x0000000a260402a5 */ /* 0x000fe4000f8e0004 */
[----:B------:R-:W-:-:S04]  /*b310*/  @UP0 UIMAD UR6, UR38, UR11, UR6 ;  /* 0x0000000b260602a4 */ /* 0x000fc8000f8e0206 */
[----:B------:R-:W-:Y:S02]  /*b320*/  @UP0 UIADD3 UR5, UR5, UR6, URZ ;  /* 0x0000000605050290 */ /* 0x000fe4000fffe03f */
[----:B------:R-:W-:-:S04]  /*b330*/  @UP0 ULEA UR6, UP1, UR4, UR8, 0x2 ;  /* 0x0000000804060291 */ /* 0x000fc8000f82103f */
[----:B------:R-:W-:Y:S02]  /*b340*/  @UP0 ULEA.HI.X UR7, UR4, UR9, UR5, 0x2, UP1 ;  /* 0x0000000904070291 */ /* 0x000fe400088f1405 */
[----:B------:R-:W-:-:S04]  /*b350*/  MOV R2, UR6 ;  /* 0x0000000600027c02 */ /* 0x000fc80008000f00 */
[----:B------:R-:W-:-:S05]  /*b360*/  IMAD.U32 R3, RZ, RZ, UR7 ;  /* 0x00000007ff037e24 */ /* 0x000fca000f8e00ff */
[----:B------:R1:W2:Y:S01]  /*b370*/  @P0 LDG.E R6, desc[UR50][R2.64] ;  /* 0x0000003202060981 */ /* 0x0002a2000c1e1900 */
[----:B------:R-:W-:-:S03]  /*b380*/  IMAD.U32 R17, RZ, RZ, UR52 ;  /* 0x00000034ff117e24 */ /* 0x000fc6000f8e00ff */
[----:B------:R-:W3:Y:S04]  /*b390*/  SHFL.BFLY PT, R7, R4, 0x2, 0x1f ;  /* 0x0c401f0004077f89 */ /* 0x000ee800000e0000 */
[----:B------:R-:W4:Y:S01]  /*b3a0*/  SHFL.BFLY PT, R0, R5, 0x2, 0x1f ;  /* 0x0c401f0005007f89 */ /* 0x000f2200000e0000 */
[----:B-1----:R-:W-:Y:S02]  /*b3b0*/  IMAD.U32 R2, RZ, RZ, UR52 ;  /* 0x00000034ff027e24 */ /* 0x002fe4000f8e00ff */
[----:B------:R-:W-:Y:S02]  /*b3c0*/  IMAD.MOV.U32 R3, RZ, RZ, -0x800000 ;  /* 0xff800000ff037424 */ /* 0x000fe400078e00ff */
[----:B---3--:R-:W-:Y:S01]  /*b3d0*/  FADD.FTZ R7, R7, R4 ;  /* 0x0000000407077221 */ /* 0x008fe20000010000 */
[----:B----4-:R-:W-:-:S04]  /*b3e0*/  FADD.FTZ R8, R0, R5 ;  /* 0x0000000500087221 */ /* 0x010fc80000010000 */
[----:B------:R-:W1:Y:S04]  /*b3f0*/  SHFL.BFLY PT, R0, R7, 0x1, 0x1f ;  /* 0x0c201f0007007f89 */ /* 0x000e6800000e0000 */
[----:B------:R-:W3:Y:S01]  /*b400*/  SHFL.BFLY PT, R9, R8, 0x1, 0x1f ;  /* 0x0c201f0008097f89 */ /* 0x000ee200000e0000 */
[----:B-1----:R-:W-:Y:S01]  /*b410*/  FADD.FTZ R10, R7, R0 ;  /* 0x00000000070a7221 */ /* 0x002fe20000010000 */
[----:B------:R-:W-:Y:S02]  /*b420*/  IMAD.MOV.U32 R7, RZ, RZ, RZ ;  /* 0x000000ffff077224 */ /* 0x000fe400078e00ff */
[----:B------:R-:W-:Y:S02]  /*b430*/  IMAD.MOV.U32 R0, RZ, RZ, -0x800000 ;  /* 0xff800000ff007424 */ /* 0x000fe400078e00ff */
[----:B---3--:R-:W-:Y:S01]  /*b440*/  FADD.FTZ R11, R8, R9 ;  /* 0x00000009080b7221 */ /* 0x008fe20000010000 */
[C---:B------:R-:W-:Y:S01]  /*b450*/  FSETP.NE.FTZ.AND P0, PT, R10.reuse, RZ, PT ;  /* 0x000000ff0a00720b */ /* 0x040fe20003f15000 */
[----:B------:R-:W-:Y:S01]  /*b460*/  FMUL.FTZ R12, R10, 0.00390625 ;  /* 0x3b8000000a0c7820 */ /* 0x000fe20000410000 */
[----:B------:R-:W-:-:S02]  /*b470*/  IMAD.MOV.U32 R9, RZ, RZ, RZ ;  /* 0x000000ffff097224 */ /* 0x000fc400078e00ff */
[----:B------:R-:W-:Y:S02]  /*b480*/  FMUL.FTZ R14, R11, 0.00390625 ;  /* 0x3b8000000b0e7820 */ /* 0x000fe40000410000 */
[----:B------:R-:W-:-:S03]  /*b490*/  FSETP.NE.FTZ.AND P1, PT, R12, RZ, PT ;  /* 0x000000ff0c00720b */ /* 0x000fc60003f35000 */
[----:B------:R-:W-:-:S04]  /*b4a0*/  FSETP.NE.FTZ.AND P2, PT, R14, RZ, PT ;  /* 0x000000ff0e00720b */ /* 0x000fc80003f55000 */
[----:B------:R-:W-:Y:S01]  /*b4b0*/  @P0 MUFU.RCP R9, R10 ;  /* 0x0000000a00090308 */ /* 0x000fe20000001000 */
[----:B------:R-:W-:-:S05]  /*b4c0*/  FSETP.NE.FTZ.AND P0, PT, R11, RZ, PT ;  /* 0x000000ff0b00720b */ /* 0x000fca0003f15000 */
[----:B------:R-:W-:Y:S02]  /*b4d0*/  @P1 FMUL.FTZ R2, R2, 0.69314718246459960938 ;  /* 0x3f31721802021820 */ /* 0x000fe40000410000 */
[----:B------:R-:W1:Y:S01]  /*b4e0*/  @P1 MUFU.LG2 R4, R12 ;  /* 0x0000000c00041308 */ /* 0x000e620000000c00 */
[----:B------:R-:W-:-:S07]  /*b4f0*/  @P2 FMUL.FTZ R17, R17, 0.69314718246459960938 ;  /* 0x3f31721811112820 */ /* 0x000fce0000410000 */
[----:B------:R-:W3:Y:S08]  /*b500*/  @P2 MUFU.LG2 R8, R14 ;  /* 0x0000000e00082308 */ /* 0x000ef00000000c00 */
[----:B------:R-:W4:Y:S01]  /*b510*/  @P0 MUFU.RCP R7, R11 ;  /* 0x0000000b00070308 */ /* 0x000f220000001000 */
[----:B-1----:R-:W-:Y:S01]  /*b520*/  @P1 FMUL.FTZ R5, R4, 0.69314718246459960938 ;  /* 0x3f31721804051820 */ /* 0x002fe20000410000 */
[----:B------:R-:W-:-:S03]  /*b530*/  PLOP3.LUT P0, PT, PT, PT, PT, 0x8, 0x0 ;  /* 0x000000000000781c */ /* 0x000fc60003f0e170 */
[----:B------:R-:W-:Y:S01]  /*b540*/  @P1 FFMA.FTZ R3, R2, R13, R5 ;  /* 0x0000000d02031223 */ /* 0x000fe20000010005 */
[----:B---3--:R-:W-:-:S04]  /*b550*/  @P2 FMUL.FTZ R8, R8, 0.69314718246459960938 ;  /* 0x3f31721808082820 */ /* 0x008fc80000410000 */
[----:B------:R-:W-:Y:S01]  /*b560*/  @P2 FFMA.FTZ R0, R17, R15, R8 ;  /* 0x0000000f11002223 */ /* 0x000fe20000010008 */
[-C--:B--2---:R-:W-:Y:S01]  /*b570*/  FMUL.FTZ R9, R9, R6.reuse ;  /* 0x0000000609097220 */ /* 0x084fe20000410000 */
[----:B----4-:R-:W-:-:S03]  /*b580*/  FMUL.FTZ R2, R7, R6 ;  /* 0x0000000607027220 */ /* 0x010fc60000410000 */
        /* <DEDUP_REMOVED lines=127> */
[----:B0-----:R-:W-:-:S07]  /*bd80*/  FMUL.FTZ R147, R147, R2 ;  /* 0x0000000293937220 */ /* 0x001fce0000410000 */
.L_x_1231:
[----:B------:R-:W-:Y:S05]  /*bd90*/  @P0 BRA `(.L_x_1310) ;  /* 0x00000038006c0947 */ /* 0x000fea0003800000 */
[----:B------:R-:W0:Y:S01]  /*bda0*/  S2R R6, SR_TID.X ;  /* 0x0000000000067919 */ /* 0x000e220000002100 */
[----:B------:R-:W-:Y:S01]  /*bdb0*/  ULDC.64 UR4, c[0x4][0x128] ;  /* 0x01004a0000047ab9 */ /* 0x000fe20000000a00 */
[----:B------:R-:W-:Y:S01]  /*bdc0*/  ULDC.64 UR8, c[0x0][0xbd0] ;  /* 0x0002f40000087ab9 */ /* 0x000fe20000000a00 */
[----:B------:R-:W-:Y:S01]  /*bdd0*/  USHF.R.S32.HI UR7, URZ, 0x1f, UR38 ;  /* 0x0000001f3f077899 */ /* 0x000fe20008011426 */
[----:B------:R-:W1:Y:S01]  /*bde0*/  S2R R12, SR_CTAID.X ;  /* 0x00000000000c7919 */ /* 0x000e620000002500 */
[----:B------:R-:W-:Y:S01]  /*bdf0*/  ULDC.64 UR10, c[0x0][0xb38] ;  /* 0x0002ce00000a7ab9 */ /* 0x000fe20000000a00 */
[----:B0-----:R-:W-:-:S05]  /*be00*/  IMAD.SHL.U32 R2, R6, 0x4, RZ ;  /* 0x0000000406027824 */ /* 0x001fca00078e00ff */
[----:B------:R-:W-:Y:S01]  /*be10*/  LOP3.LUT R2, R2, 0xc, RZ, 0xc0, !PT ;  /* 0x0000000c02027812 */ /* 0x000fe200078ec0ff */
[----:B------:R-:W-:Y:S03]  /*be20*/  BAR.SYNC.DEFER_BLOCKING 0x1, 0x100 ;  /* 0x0044000000007b1d */ /* 0x000fe60000010000 */
[----:B------:R-:W-:-:S05]  /*be30*/  IADD3 R4, P0, R2, UR4, RZ ;  /* 0x0000000402047c10 */ /* 0x000fca000ff1e0ff */
[----:B------:R-:W-:-:S05]  /*be40*/  IMAD.X R5, RZ, RZ, UR5, P0 ;  /* 0x00000005ff057e24 */ /* 0x000fca00080e06ff */
[----:B------:R0:W2:Y:S01]  /*be50*/  LDG.E.CONSTANT R2, desc[UR50][R4.64] ;  /* 0x0000003204027981 */ /* 0x0000a2000c1e9900 */
[C---:B------:R-:W-:Y:S01]  /*be60*/  LOP3.LUT P0, R7, R6.reuse, 0x3, RZ, 0xc0, !PT ;  /* 0x0000000306077812 */ /* 0x040fe2000780c0ff */
[----:B------:R-:W-:Y:S01]  /*be70*/  VIADD R6, R6, 0xffffff80 ;  /* 0xffffff8006067836 */ /* 0x000fe20000000000 */
[----:B------:R-:W-:Y:S01]  /*be80*/  UIMAD.WIDE.U32 UR4, UR38, UR8, URZ ;  /* 0x00000008260472a5 */ /* 0x000fe2000f8e003f */
[----:B------:R-:W-:Y:S01]  /*be90*/  BSSY B0, `(.L_x_1311) ;  /* 0x00002b1000007945 */ /* 0x000fe20003800000 */
[----:B------:R-:W-:Y:S01]  /*bea0*/  ISETP.EQ.OR P0, PT, R7, 0x3, !P0 ;  /* 0x000000030700780c */ /* 0x000fe20004702670 */
[----:B------:R-:W-:Y:S02]  /*beb0*/  UIMAD UR6, UR7, UR8, URZ ;  /* 0x00000008070672a4 */ /* 0x000fe4000f8e023f */
[----:B------:R-:W-:Y:S01]  /*bec0*/  UIMAD UR8, UR7, UR10, URZ ;  /* 0x0000000a070872a4 */ /* 0x000fe2000f8e023f */
[----:B------:R-:W-:Y:S01]  /*bed0*/  SEL R175, R38, R39, P0 ;  /* 0x0000002726af7207 */ /* 0x000fe20000000000 */
[----:B------:R-:W-:Y:S01]  /*bee0*/  UIMAD UR9, UR38, UR9, UR6 ;  /* 0x00000009260972a4 */ /* 0x000fe2000f8e0206 */
[----:B0-----:R-:W-:Y:S01]  /*bef0*/  SHF.R.S32.HI R5, RZ, 0x1f, R6 ;  /* 0x0000001fff057819 */ /* 0x001fe20000011406 */
[----:B------:R-:W-:Y:S01]  /*bf00*/  UIMAD.WIDE.U32 UR6, UR38, UR10, URZ ;  /* 0x0000000a260672a5 */ /* 0x000fe2000f8e003f */
[----:B------:R-:W-:Y:S01]  /*bf10*/  SEL R14, R39, R38, P0 ;  /* 0x00000026270e7207 */ /* 0x000fe20000000000 */
[----:B------:R-:W-:Y:S01]  /*bf20*/  UIMAD UR8, UR38, UR11, UR8 ;  /* 0x0000000b260872a4 */ /* 0x000fe2000f8e0208 */
[CC--:B------:R-:W-:Y:S01]  /*bf30*/  LEA.HI R4, R5.reuse, R6.reuse, RZ, 0x7 ;  /* 0x0000000605047211 */ /* 0x0c0fe200078f38ff */
[----:B------:R-:W-:Y:S01]  /*bf40*/  UIADD3 UR9, UR5, UR9, URZ ;  /* 0x0000000905097290 */ /* 0x000fe2000fffe03f */
[----:B------:R-:W-:Y:S01]  /*bf50*/  LEA.HI R5, R5, R6, RZ, 0x2 ;  /* 0x0000000605057211 */ /* 0x000fe200078f10ff */
[----:B------:R-:W-:Y:S01]  /*bf60*/  UIADD3 UR8, UR7, UR8, URZ ;  /* 0x0000000807087290 */ /* 0x000fe2000fffe03f */
[----:B------:R-:W-:-:S02]  /*bf70*/  LOP3.LUT R7, R4, 0xffffff80, RZ, 0xc0, !PT ;  /* 0xffffff8004077812 */ /* 0x000fc400078ec0ff */
[----:B------:R-:W-:Y:S02]  /*bf80*/  SHF.R.S32.HI R9, RZ, 0x7, R4 ;  /* 0x00000007ff097819 */ /* 0x000fe40000011404 */
[----:B------:R-:W-:Y:S01]  /*bf90*/  SEL R181, R70, R71, P0 ;  /* 0x0000004746b57207 */ /* 0x000fe20000000000 */
[----:B------:R-:W-:Y:S01]  /*bfa0*/  IMAD.IADD R38, R6, 0x1, -R7 ;  /* 0x0000000106267824 */ /* 0x000fe200078e0a07 */
[----:B------:R-:W-:Y:S02]  /*bfb0*/  SEL R177, R58, R59, P0 ;  /* 0x0000003b3ab17207 */ /* 0x000fe40000000000 */
[----:B------:R-:W-:Y:S02]  /*bfc0*/  SEL R22, R59, R58, P0 ;  /* 0x0000003a3b167207 */ /* 0x000fe40000000000 */
[----:B------:R-:W-:Y:S02]  /*bfd0*/  SHF.R.S32.HI R7, RZ, 0x1f, R38 ;  /* 0x0000001fff077819 */ /* 0x000fe40000011426 */
[----:B------:R-:W-:-:S02]  /*bfe0*/  SEL R70, R71, R70, P0 ;  /* 0x0000004647467207 */ /* 0x000fc40000000000 */
[----:B------:R-:W-:Y:S02]  /*bff0*/  LEA.HI R11, R7, R38, RZ, 0x2 ;  /* 0x00000026070b7211 */ /* 0x000fe400078f10ff */
[----:B------:R-:W-:Y:S02]  /*c000*/  SEL R59, R78, R79, P0 ;  /* 0x0000004f4e3b7207 */ /* 0x000fe40000000000 */
[----:B------:R-:W-:Y:S02]  /*c010*/  SEL R71, R79, R78, P0 ;  /* 0x0000004e4f477207 */ /* 0x000fe40000000000 */
[----:B------:R-:W-:Y:S02]  /*c020*/  LEA.HI R4, R4, R9, RZ, 0x1 ;  /* 0x0000000904047211 */ /* 0x000fe400078f08ff */
[----:B------:R-:W-:Y:S02]  /*c030*/  LOP3.LUT R79, R5, 0xfffffffc, RZ, 0xc0, !PT ;  /* 0xfffffffc054f7812 */ /* 0x000fe400078ec0ff */
[----:B------:R-:W-:-:S02]  /*c040*/  SHF.R.S32.HI R5, RZ, 0x2, R11 ;  /* 0x00000002ff057819 */ /* 0x000fc4000001140b */
[----:B------:R-:W-:Y:S01]  /*c050*/  SHF.R.S32.HI R10, RZ, 0x1f, R11 ;  /* 0x0000001fff0a7819 */ /* 0x000fe2000001140b */
[----:B------:R-:W-:Y:S01]  /*c060*/  IMAD.IADD R79, R6, 0x1, -R79 ;  /* 0x00000001064f7824 */ /* 0x000fe200078e0a4f */
[----:B------:R-:W-:Y:S01]  /*c070*/  LOP3.LUT R4, R4, 0x3fffffe, RZ, 0xc0, !PT ;  /* 0x03fffffe04047812 */ /* 0x000fe200078ec0ff */
[----:B------:R-:W-:Y:S01]  /*c080*/  IMAD.U32 R6, RZ, RZ, UR4 ;  /* 0x00000004ff067e24 */ /* 0x000fe2000f8e00ff */
[----:B------:R-:W-:Y:S01]  /*c090*/  LEA.HI R10, R10, R5, RZ, 0x3 ;  /* 0x000000050a0a7211 */ /* 0x000fe200078f18ff */
[----:B------:R-:W0:Y:S01]  /*c0a0*/  S2UR UR4, SR_CTAID.Y ;  /* 0x00000000000479c3 */ /* 0x000e220000002600 */
[----:B------:R-:W-:Y:S01]  /*c0b0*/  LEA.HI R7, R7, R38, RZ, 0x5 ;  /* 0x0000002607077211 */ /* 0x000fe200078f28ff */
[----:B------:R-:W-:Y:S01]  /*c0c0*/  IMAD.IADD R9, R9, 0x1, -R4 ;  /* 0x0000000109097824 */ /* 0x000fe200078e0a04 */
[----:B------:R-:W-:Y:S02]  /*c0d0*/  LOP3.LUT R4, R10, 0xfffffff8, RZ, 0xc0, !PT ;  /* 0xfffffff80a047812 */ /* 0x000fe400078ec0ff */
[----:B------:R-:W-:-:S02]  /*c0e0*/  SHF.R.S32.HI R7, RZ, 0x5, R7 ;  /* 0x00000005ff077819 */ /* 0x000fc40000011407 */
[----:B------:R-:W-:Y:S02]  /*c0f0*/  IADD3 R4, R5, -R4, RZ ;  /* 0x8000000405047210 */ /* 0x000fe40007ffe0ff */
[----:B------:R-:W-:Y:S02]  /*c100*/  LEA.HI R5, R79, R79, RZ, 0x1 ;  /* 0x0000004f4f057211 */ /* 0x000fe400078f08ff */
[----:B------:R-:W-:Y:S01]  /*c110*/  SEL R39, R42, R43, P0 ;  /* 0x0000002b2a277207 */ /* 0x000fe20000000000 */
[----:B------:R-:W-:Y:S01]  /*c120*/  IMAD R10, R7, 0x10, R4 ;  /* 0x00000010070a7824 */ /* 0x000fe200078e0204 */
[----:B------:R-:W-:Y:S01]  /*c130*/  SEL R16, R43, R42, P0 ;  /* 0x0000002a2b107207 */ /* 0x000fe20000000000 */
[----:B------:R-:W-:Y:S01]  /*c140*/  IMAD.U32 R7, RZ, RZ, UR5 ;  /* 0x00000005ff077e24 */ /* 0x000fe2000f8e00ff */
[----:B------:R-:W-:Y:S01]  /*c150*/  LOP3.LUT R42, R5, 0x1ffffffe, RZ, 0xc0, !PT ;  /* 0x1ffffffe052a7812 */ /* 0x000fe200078ec0ff */
[----:B------:R-:W-:Y:S01]  /*c160*/  IMAD R10, R9, 0x40, R10 ;  /* 0x00000040090a7824 */ /* 0x000fe200078e020a */
[----:B------:R-:W-:Y:S01]  /*c170*/  LOP3.LUT R9, R11, 0x7ffffffc, RZ, 0xc0, !PT ;  /* 0x7ffffffc0b097812 */ /* 0x000fe200078ec0ff */
[----:B------:R-:W-:Y:S01]  /*c180*/  IMAD.U32 R7, RZ, RZ, UR9 ;  /* 0x00000009ff077e24 */ /* 0x000fe2000f8e00ff */
[----:B------:R-:W-:Y:S01]  /*c190*/  SEL R15, R8, R147, P0 ;  /* 0x00000093080f7207 */ /* 0x000fe20000000000 */
[----:B------:R-:W-:Y:S01]  /*c1a0*/  IMAD.IADD R79, R79, 0x1, -R42 ;  /* 0x000000014f4f7824 */ /* 0x000fe200078e0a2a */
[----:B------:R-:W-:Y:S01]  /*c1b0*/  SEL R17, R28, R29, P0 ;  /* 0x0000001d1c117207 */ /* 0x000fe20000000000 */
[----:B------:R-:W-:Y:S01]  /*c1c0*/  IMAD.IADD R9, R38, 0x1, -R9 ;  /* 0x0000000126097824 */ /* 0x000fe200078e0a09 */
[----:B------:R-:W-:Y:S01]  /*c1d0*/  SEL R28, R29, R28, P0 ;  /* 0x0000001c1d1c7207 */ /* 0x000fe20000000000 */
[--C-:B------:R-:W-:Y:S01]  /*c1e0*/  IMAD R11, R79, 0x8, R10.reuse ;  /* 0x000000084f0b7824 */ /* 0x100fe200078e020a */
[----:B------:R-:W-:Y:S01]  /*c1f0*/  SEL R19, R32, R33, P0 ;  /* 0x0000002120137207 */ /* 0x000fe20000000000 */
[----:B-1----:R-:W-:Y:S01]  /*c200*/  IMAD R10, R12, 0x80, R10 ;  /* 0x000000800c0a7824 */ /* 0x002fe200078e020a */
[----:B------:R-:W-:Y:S01]  /*c210*/  SEL R13, R24, R25, P0 ;  /* 0x00000019180d7207 */ /* 0x000fe20000000000 */
[----:B------:R-:W-:Y:S01]  /*c220*/  IMAD R11, R12, 0x80, R11 ;  /* 0x000000800c0b7824 */ /* 0x000fe200078e020b */
[----:B------:R-:W-:Y:S01]  /*c230*/  SEL R32, R33, R32, P0 ;  /* 0x0000002021207207 */ /* 0x000fe20000000000 */
[----:B------:R-:W-:Y:S01]  /*c240*/  IMAD.U32 R5, RZ, RZ, UR7 ;  /* 0x00000007ff057e24 */ /* 0x000fe2000f8e00ff */
        /* <DEDUP_REMOVED lines=8> */
[----:B------:R-:W-:Y:S01]  /*c2d0*/  SEL R25, R44, R45, P0 ;  /* 0x0000002d2c197207 */ /* 0x000fe20000000000 */
[----:B------:R-:W-:Y:S01]  /*c2e0*/  IMAD.SHL.U32 R9, R9, 0x2, RZ ;  /* 0x0000000209097824 */ /* 0x000fe200078e00ff */
        /* <DEDUP_REMOVED lines=105> */
[----:B--2---:R1:W-:Y:S01]  /*c980*/  SHFL.IDX PT, R12, R15, R2, 0x1c1f ;  /* 0x001c1f020f0c7589 */ /* 0x0043e200000e0000 */
[----:B------:R-:W-:Y:S02]  /*c990*/  SEL R104, R105, R104, P0 ;  /* 0x0000006869687207 */ /* 0x000fe40000000000 */
[----:B------:R-:W-:Y:S01]  /*c9a0*/  SEL R82, R83, R82, P0 ;  /* 0x0000005253527207 */ /* 0x000fe20000000000 */
[----:B------:R-:W-:Y:S01]  /*c9b0*/  SHFL.IDX PT, R21, R21, R2, 0x1c1f ;  /* 0x001c1f0215157589 */ /* 0x000fe200000e0000 */
[----:B------:R-:W-:-:S03]  /*c9c0*/  LOP3.LUT P1, RZ, R38, 0x3, RZ, 0xc0, !PT ;  /* 0x0000000326ff7812 */ /* 0x000fc6000782c0ff */
[----:B------:R-:W-:Y:S01]  /*c9d0*/  SHFL.IDX PT, R23, R23, R2, 0x1c1f ;  /* 0x001c1f0217177589 */ /* 0x000fe200000e0000 */
[----:B-1----:R-:W-:-:S03]  /*c9e0*/  LOP3.LUT R15, R2, 0x2, RZ, 0x3c, !PT ;  /* 0x00000002020f7812 */ /* 0x002fc600078e3cff */
[----:B------:R-:W-:Y:S04]  /*c9f0*/  SHFL.IDX PT, R86, R69, R2, 0x1c1f ;  /* 0x001c1f0245567589 */ /* 0x000fe800000e0000 */
[----:B------:R-:W1:Y:S04]  /*ca00*/  SHFL.IDX PT, R162, R36, R15, 0x1c1f ;  /* 0x001c1f0f24a27589 */ /* 0x000e6800000e0000 */
[----:B------:R-:W-:Y:S04]  /*ca10*/  SHFL.IDX PT, R166, R40, R15, 0x1c1f ;  /* 0x001c1f0f28a67589 */ /* 0x000fe800000e0000 */
[----:B------:R1:W-:Y:S04]  /*ca20*/  SHFL.IDX PT, R134, R25, R2, 0x1c1f ;  /* 0x001c1f0219867589 */ /* 0x0003e800000e0000 */
[----:B------:R-:W-:Y:S04]  /*ca30*/  SHFL.IDX PT, R69, R44, R15, 0x1c1f ;  /* 0x001c1f0f2c457589 */ /* 0x000fe800000e0000 */
[----:B------:R-:W-:Y:S04]  /*ca40*/  SHFL.IDX PT, R119, R45, R2, 0x1c1f ;  /* 0x001c1f022d777589 */ /* 0x000fe800000e0000 */
[----:B------:R-:W-:Y:S04]  /*ca50*/  SHFL.IDX PT, R117, R49, R2, 0x1c1f ;  /* 0x001c1f0231757589 */ /* 0x000fe800000e0000 */
[----:B------:R-:W-:Y:S01]  /*ca60*/  SHFL.IDX PT, R90, R171, R2, 0x1c1f ;  /* 0x001c1f02ab5a7589 */ /* 0x000fe200000e0000 */
[----:B-1----:R-:W-:-:S03]  /*ca70*/  SEL R25, R162, R21, P0 ;  /* 0x00000015a2197207 */ /* 0x002fc60000000000 */
[----:B------:R-:W-:Y:S04]  /*ca80*/  SHFL.IDX PT, R170, R68, R15, 0x1c1f ;  /* 0x001c1f0f44aa7589 */ /* 0x000fe800000e0000 */
[----:B------:R-:W1:Y:S04]  /*ca90*/  SHFL.IDX PT, R172, R64, R15, 0x1c1f ;  /* 0x001c1f0f40ac7589 */ /* 0x000e6800000e0000 */
[----:B------:R-:W-:Y:S04]  /*caa0*/  SHFL.IDX PT, R180, R92, R15, 0x1c1f ;  /* 0x001c1f0f5cb47589 */ /* 0x000fe800000e0000 */
[----:B------:R-:W-:Y:S04]  /*cab0*/  SHFL.IDX PT, R102, R93, R2, 0x1c1f ;  /* 0x001c1f025d667589 */ /* 0x000fe800000e0000 */
[----:B------:R-:W-:Y:S04]  /*cac0*/  SHFL.IDX PT, R95, R165, R2, 0x1c1f ;  /* 0x001c1f02a55f7589 */ /* 0x000fe800000e0000 */
[----:B------:R-:W-:Y:S04]  /*cad0*/  SHFL.IDX PT, R171, R88, R15, 0x1c1f ;  /* 0x001c1f0f58ab7589 */ /* 0x000fe800000e0000 */
[----:B------:R-:W-:Y:S04]  /*cae0*/  SHFL.IDX PT, R92, R140, R15, 0x1c1f ;  /* 0x001c1f0f8c5c7589 */ /* 0x000fe800000e0000 */
[----:B------:R-:W-:Y:S01]  /*caf0*/  SHFL.IDX PT, R123, R37, R2, 0x1c1f ;  /* 0x001c1f02257b7589 */ /* 0x000fe200000e0000 */
[----:B-1----:R-:W-:-:S03]  /*cb00*/  SEL R68, R119, R172, P0 ;  /* 0x000000ac77447207 */ /* 0x002fc60000000000 */
        /* <DEDUP_REMOVED lines=9> */
[----:B------:R-:W2:Y:S04]  /*cba0*/  SHFL.IDX PT, R157, R30, R15, 0x1c1f ;  /* 0x001c1f0f1e9d7589 */ /* 0x000ea800000e0000 */
[----:B------:R-:W-:Y:S04]  /*cbb0*/  SHFL.IDX PT, R91, R149, R2, 0x1c1f ;  /* 0x001c1f02955b7589 */ /* 0x000fe800000e0000 */
[----:B------:R-:W-:Y:S04]  /*cbc0*/  SHFL.IDX PT, R89, R173, R2, 0x1c1f ;  /* 0x001c1f02ad597589 */ /* 0x000fe800000e0000 */
[----:B------:R-:W-:Y:S04]  /*cbd0*/  SHFL.IDX PT, R154, R26, R15, 0x1c1f ;  /* 0x001c1f0f1a9a7589 */ /* 0x000fe800000e0000 */
[----:B------:R1:W-:Y:S04]  /*cbe0*/  SHFL.IDX PT, R124, R34, R15, 0x1c1f ;  /* 0x001c1f0f227c7589 */ /* 0x0003e800000e0000 */
[----:B------:R3:W-:Y:S04]  /*cbf0*/  SHFL.IDX PT, R147, R8, R15, 0x1c1f ;  /* 0x001c1f0f08937589 */ /* 0x0007e800000e0000 */
[----:B------:R-:W-:Y:S01]  /*cc00*/  SHFL.IDX PT, R87, R73, R2, 0x1c1f ;  /* 0x001c1f0249577589 */ /* 0x000fe200000e0000 */
[----:B-1----:R-:W-:-:S03]  /*cc10*/  SEL R34, R168, R123, P0 ;  /* 0x0000007ba8227207 */ /* 0x002fc60000000000 */
[----:B------:R-:W-:Y:S01]  /*cc20*/  SHFL.IDX PT, R79, R175, R2, 0x1c1f ;  /* 0x001c1f02af4f7589 */ /* 0x000fe200000e0000 */
[----:B---3--:R-:W1:Y:S03]  /*cc30*/  LDC R8, c[0x0][0xbe8] ;  /* 0x0002fa00ff087b82 */ /* 0x008e660000000800 */
[----:B------:R-:W-:Y:S04]  /*cc40*/  SHFL.IDX PT, R176, R72, R15, 0x1c1f ;  /* 0x001c1f0f48b07589 */ /* 0x000fe800000e0000 */
[----:B------:R3:W-:Y:S04]  /*cc50*/  SHFL.IDX PT, R152, R14, R15, 0x1c1f ;  /* 0x001c1f0f0e987589 */ /* 0x0007e800000e0000 */
[----:B------:R-:W-:Y:S04]  /*cc60*/  SHFL.IDX PT, R106, R153, R2, 0x1c1f ;  /* 0x001c1f02996a7589 */ /* 0x000fe800000e0000 */
[----:B------:R-:W-:Y:S01]  /*cc70*/  SHFL.IDX PT, R73, R43, R2, 0x1c1f ;  /* 0x001c1f022b497589 */ /* 0x000fe200000e0000 */
[----:B---3--:R-:W-:-:S03]  /*cc80*/  SEL R14, R123, R168, P0 ;  /* 0x000000a87b0e7207 */ /* 0x008fc60000000000 */
[----:B------:R-:W-:Y:S01]  /*cc90*/  SHFL.IDX PT, R72, R18, R15, 0x1c1f ;  /* 0x001c1f0f12487589 */ /* 0x000fe200000e0000 */
[----:B--2---:R-:W-:-:S03]  /*cca0*/  SEL R123, R157, R90, P0 ;  /* 0x0000005a9d7b7207 */ /* 0x004fc60000000000 */
[----:B------:R-:W-:Y:S01]  /*ccb0*/  SHFL.IDX PT, R50, R47, R2, 0x1c1f ;  /* 0x001c1f022f327589 */ /* 0x000fe200000e0000 */
[----:B-1----:R-:W-:-:S03]  /*ccc0*/  ISETP.NE.AND P2, PT, R8, 0x1, PT ;  /* 0x000000010800780c */ /* 0x002fc60003f45270 */
[----:B------:R1:W-:Y:S04]  /*ccd0*/  SHFL.IDX PT, R153, R20, R15, 0x1c1f ;  /* 0x001c1f0f14997589 */ /* 0x0003e800000e0000 */
[----:B------:R-:W-:Y:S04]  /*cce0*/  SHFL.IDX PT, R94, R167, R2, 0x1c1f ;  /* 0x001c1f02a75e7589 */ /* 0x000fe800000e0000 */
[----:B------:R-:W-:Y:S01]  /*ccf0*/  SHFL.IDX PT, R130, R29, R2, 0x1c1f ;  /* 0x001c1f021d827589 */ /* 0x000fe200000e0000 */
[----:B-1----:R-:W-:-:S03]  /*cd00*/  SEL R20, R166, R23, P0 ;  /* 0x00000017a6147207 */ /* 0x002fc60000000000 */
        /* <DEDUP_REMOVED lines=8> */
[----:B------:R1:W-:Y:S04]  /*cd90*/  SHFL.IDX PT, R150, R27, R15, 0x1c1f ;  /* 0x001c1f0f1b967589 */ /* 0x0003e800000e0000 */
[----:B------:R2:W-:Y:S04]  /*cda0*/  SHFL.IDX PT, R148, R22, R15, 0x1c1f ;  /* 0x001c1f0f16947589 */ /* 0x0005e800000e0000 */
[----:B------:R-:W-:Y:S01]  /*cdb0*/  SHFL.IDX PT, R107, R155, R2, 0x1c1f ;  /* 0x001c1f029b6b7589 */ /* 0x000fe200000e0000 */
[----:B-1----:R-:W-:-:S03]  /*cdc0*/  SEL R27, R21, R162, P0 ;  /* 0x000000a2151b7207 */ /* 0x002fc60000000000 */
[----:B------:R-:W1:Y:S01]  /*cdd0*/  SHFL.IDX PT, R24, R24, R15, 0x1c1f ;  /* 0x001c1f0f18187589 */ /* 0x000e6200000e0000 */
[----:B------:R-:W-:Y:S02]  /*cde0*/  SEL R21, R69, R134, P0 ;  /* 0x0000008645157207 */ /* 0x000fe40000000000 */
[----:B--2---:R-:W-:Y:S01]  /*cdf0*/  SEL R22, R23, R166, P0 ;  /* 0x000000a617167207 */ /* 0x004fe20000000000 */
[----:B------:R-:W-:Y:S01]  /*ce00*/  SHFL.IDX PT, R163, R128, R15, 0x1c1f ;  /* 0x001c1f0f80a37589 */ /* 0x000fe200000e0000 */
[----:B------:R-:W-:Y:S02]  /*ce10*/  SEL R23, R134, R69, P0 ;  /* 0x0000004586177207 */ /* 0x000fe40000000000 */
[----:B------:R-:W-:Y:S01]  /*ce20*/  SEL R69, R117, R170, P0 ;  /* 0x000000aa75457207 */ /* 0x000fe20000000000 */
        /* <DEDUP_REMOVED lines=8> */
[----:B------:R1:W-:Y:S04]  /*ceb0*/  SHFL.IDX PT, R155, R16, R15, 0x1c1f ;  /* 0x001c1f0f109b7589 */ /* 0x0003e800000e0000 */
[----:B------:R2:W3:Y:S04]  /*cec0*/  SHFL.IDX PT, R151, R35, R15, 0x1c1f ;  /* 0x001c1f0f23977589 */ /* 0x0004e800000e0000 */
[----:B------:R4:W-:Y:S01]  /*ced0*/  SHFL.IDX PT, R144, R70, R15, 0x1c1f ;  /* 0x001c1f0f46907589 */ /* 0x0009e200000e0000 */
[----:B-1----:R-:W-:-:S03]  /*cee0*/  SEL R16, R167, R130, P0 ;  /* 0x00000082a7107207 */ /* 0x002fc60000000000 */
[----:B------:R1:W-:Y:S01]  /*cef0*/  SHFL.IDX PT, R128, R71, R15, 0x1c1f ;  /* 0x001c1f0f47807589 */ /* 0x0003e200000e0000 */
[----:B------:R-:W5:Y:S01]  /*cf00*/  @P2 LDC R130, c[0x0][0xbec] ;  /* 0x0002fb00ff822b82 */ /* 0x000f620000000800 */
[----:B--2---:R-:W-:Y:S02]  /*cf10*/  SEL R35, R169, R122, P0 ;  /* 0x0000007aa9237207 */ /* 0x004fe40000000000 */
[----:B------:R-:W2:Y:S01]  /*cf20*/  SHFL.IDX PT, R17, R17, R2, 0x1c1f ;  /* 0x001c1f0211117589 */ /* 0x000ea200000e0000 */
[----:B----4-:R-:W-:-:S03]  /*cf30*/  SEL R70, R172, R119, P0 ;  /* 0x00000077ac467207 */ /* 0x010fc60000000000 */
[----:B------:R-:W-:Y:S01]  /*cf40*/  SHFL.IDX PT, R19, R19, R2, 0x1c1f ;  /* 0x001c1f0213137589 */ /* 0x000fe200000e0000 */
[----:B------:R-:W-:Y:S02]  /*cf50*/  SEL R119, R92, R95, P0 ;  /* 0x0000005f5c777207 */ /* 0x000fe40000000000 */
[----:B-1----:R-:W-:Y:S01]  /*cf60*/  SEL R71, R170, R117, P0 ;  /* 0x00000075aa477207 */ /* 0x002fe20000000000 */
[----:B------:R1:W-:Y:S01]  /*cf70*/  SHFL.IDX PT, R126, R33, R2, 0x1c1f ;  /* 0x001c1f02217e7589 */ /* 0x0003e200000e0000 */
[----:B------:R-:W-:Y:S02]  /*cf80*/  SEL R117, R95, R92, P0 ;  /* 0x0000005c5f757207 */ /* 0x000fe40000000000 */
[----:B------:R-:W-:Y:S01]  /*cf90*/  SEL R95, R88, R93, P0 ;  /* 0x0000005d585f7207 */ /* 0x000fe20000000000 */
[----:B------:R-:W-:Y:S01]  /*cfa0*/  SHFL.IDX PT, R98, R77, R2, 0x1c1f ;  /* 0x001c1f024d627589 */ /* 0x000fe200000e0000 */
[----:B------:R-:W-:-:S03]  /*cfb0*/  SEL R92, R91, R154, P0 ;  /* 0x0000009a5b5c7207 */ /* 0x000fc60000000000 */
[----:B------:R-:W-:Y:S01]  /*cfc0*/  SHFL.IDX PT, R114, R161, R2, 0x1c1f ;  /* 0x001c1f02a1727589 */ /* 0x000fe200000e0000 */
[----:B-1----:R-:W-:-:S03]  /*cfd0*/  SEL R33, R13, R28, P0 ;  /* 0x0000001c0d217207 */ /* 0x002fc60000000000 */
[----:B------:R-:W-:Y:S01]  /*cfe0*/  SHFL.IDX PT, R118, R133, R2, 0x1c1f ;  /* 0x001c1f0285767589 */ /* 0x000fe200000e0000 */
[----:B------:R-:W-:Y:S02]  /*cff0*/  SEL R13, R28, R13, P0 ;  /* 0x0000000d1c0d7207 */ /* 0x000fe40000000000 */
[----:B------:R-:W-:Y:S01]  /*d000*/  SEL R28, R24, R139, P0 ;  /* 0x0000008b181c7207 */ /* 0x000fe20000000000 */
[----:B------:R-:W-:Y:S01]  /*d010*/  SHFL.IDX PT, R51, R51, R2, 0x1c1f ;  /* 0x001c1f0233337589 */ /* 0x000fe200000e0000 */
[----:B---3--:R-:W-:Y:S02]  /*d020*/  SEL R139, R151, R54, P0 ;  /* 0x00000036978b7207 */ /* 0x008fe40000000000 */
[----:B--2---:R-:W-:Y:S01]  /*d030*/  SEL R29, R160, R17, P0 ;  /* 0x00000011a01d7207 */ /* 0x004fe20000000000 */
        /* <DEDUP_REMOVED lines=22> */
[----:B------:R-:W2:Y:S04]  /*d1a0*/  SHFL.IDX PT, R164, R32, R15, 0x1c1f ;  /* 0x001c1f0f20a47589 */ /* 0x000ea800000e0000 */
[----:B------:R-:W3:Y:S01]  /*d1b0*/  SHFL.IDX PT, R77, R52, R15, 0x1c1f ;  /* 0x001c1f0f344d7589 */ /* 0x000ee200000e0000 */
[----:B-1----:R-:W-:-:S03]  /*d1c0*/  SEL R31, R17, R160, P0 ;  /* 0x000000a0111f7207 */ /* 0x002fc60000000000 */
[----:B------:R-:W-:Y:S04]  /*d1d0*/  SHFL.IDX PT, R156, R132, R15, 0x1c1f ;  /* 0x001c1f0f849c7589 */ /* 0x000fe800000e0000 */
[----:B------:R1:W-:Y:S04]  /*d1e0*/  SHFL.IDX PT, R2, R121, R15, 0x1c1f ;  /* 0x001c1f0f79027589 */ /* 0x0003e800000e0000 */
[----:B------:R4:W0:Y:S04]  /*d1f0*/  SHFL.IDX PT, R174, R76, R15, 0x1c1f ;  /* 0x001c1f0f4cae7589 */ /* 0x00082800000e0000 */
[----:B------:R-:W-:Y:S01]  /*d200*/  SHFL.IDX PT, R84, R84, R15, 0x1c1f ;  /* 0x001c1f0f54547589 */ /* 0x000fe200000e0000 */
[----:B-1----:R-:W-:-:S03]  /*d210*/  SEL R121, R93, R88, P0 ;  /* 0x000000585d797207 */ /* 0x002fc60000000000 */
[----:B------:R-:W1:Y:S01]  /*d220*/  SHFL.IDX PT, R178, R80, R15, 0x1c1f ;  /* 0x001c1f0f50b27589 */ /* 0x000e6200000e0000 */
[----:B------:R-:W-:Y:S02]  /*d230*/  SEL R93, R90, R157, P0 ;  /* 0x0000009d5a5d7207 */ /* 0x000fe40000000000 */
[----:B------:R-:W-:Y:S01]  /*d240*/  SEL R88, R89, R124, P0 ;  /* 0x0000007c59587207 */ /* 0x000fe20000000000 */
[----:B------:R-:W-:Y:S01]  /*d250*/  SHFL.IDX PT, R100, R100, R15, 0x1c1f ;  /* 0x001c1f0f64647589 */ /* 0x000fe200000e0000 */
[----:B------:R-:W-:Y:S02]  /*d260*/  SEL R90, R124, R89, P0 ;  /* 0x000000597c5a7207 */ /* 0x000fe40000000000 */
[----:B------:R-:W-:Y:S01]  /*d270*/  SEL R89, R79, R152, P0 ;  /* 0x000000984f597207 */ /* 0x000fe20000000000 */
[----:B------:R-:W5:Y:S01]  /*d280*/  SHFL.IDX PT, R173, R96, R15, 0x1c1f ;  /* 0x001c1f0f60ad7589 */ /* 0x000f6200000e0000 */
[----:B------:R-:W-:Y:S02]  /*d290*/  SEL R124, R78, R155, P0 ;  /* 0x0000009b4e7c7207 */ /* 0x000fe40000000000 */
[----:B------:R-:W-:Y:S01]  /*d2a0*/  SEL R78, R155, R78, P0 ;  /* 0x0000004e9b4e7207 */ /* 0x000fe20000000000 */
[----:B------:R-:W-:Y:S01]  /*d2b0*/  SHFL.IDX PT, R108, R108, R15, 0x1c1f ;  /* 0x001c1f0f6c6c7589 */ /* 0x000fe200000e0000 */
[----:B------:R-:W5:Y:S01]  /*d2c0*/  @P2 LDC R155, c[0x0][0xbf0] ;  /* 0x0002fc00ff9b2b82 */ /* 0x000f620000000800 */
[----:B--2---:R-:W-:-:S02]  /*d2d0*/  SEL R26, R19, R164, P0 ;  /* 0x000000a4131a7207 */ /* 0x004fc40000000000 */
[----:B------:R-:W-:Y:S01]  /*d2e0*/  SHFL.IDX PT, R175, R104, R15, 0x1c1f ;  /* 0x001c1f0f68af7589 */ /* 0x000fe200000e0000 */
[----:B------:R-:W-:Y:S02]  /*d2f0*/  SEL R24, R164, R19, P0 ;  /* 0x00000013a4187207 */ /* 0x000fe40000000000 */
[----:B---3--:R-:W-:Y:S01]  /*d300*/  SEL R19, R126, R77, P0 ;  /* 0x0000004d7e137207 */ /* 0x008fe20000000000 */
[----:B------:R-:W2:Y:S01]  /*d310*/  SHFL.IDX PT, R116, R116, R15, 0x1c1f ;  /* 0x001c1f0f74747589 */ /* 0x000ea200000e0000 */
[----:B------:R-:W-:Y:S02]  /*d320*/  SEL R17, R77, R126, P0 ;  /* 0x0000007e4d117207 */ /* 0x000fe40000000000 */
[----:B----4-:R-:W-:Y:S01]  /*d330*/  SEL R76, R176, R105, P0 ;  /* 0x00000069b04c7207 */ /* 0x010fe20000000000 */
[----:B------:R3:W4:Y:S01]  /*d340*/  SHFL.IDX PT, R177, R112, R15, 0x1c1f ;  /* 0x001c1f0f70b17589 */ /* 0x00072200000e0000 */
[----:B0-----:R-:W-:Y:S02]  /*d350*/  SEL R77, R174, R97, P0 ;  /* 0x00000061ae4d7207 */ /* 0x001fe40000000000 */
[----:B-1----:R-:W-:Y:S01]  /*d360*/  SEL R80, R81, R178, P0 ;  /* 0x000000b251507207 */ /* 0x002fe20000000000 */
[----:B------:R0:W1:Y:S04]  /*d370*/  SHFL.IDX PT, R165, R120, R15, 0x1c1f ;  /* 0x001c1f0f78a57589 */ /* 0x00006800000e0000 */
[----:B------:R2:W1:Y:S01]  /*d380*/  SHFL.IDX PT, R161, R136, R15, 0x1c1f ;  /* 0x001c1f0f88a17589 */ /* 0x00046200000e0000 */
[----:B-----5:R-:W-:-:S02]  /*d390*/  SEL R96, R98, R173, P0 ;  /* 0x000000ad62607207 */ /* 0x020fc40000000000 */
[----:B---3--:R-:W-:Y:S01]  /*d3a0*/  SEL R112, R114, R163, P0 ;  /* 0x000000a372707207 */ /* 0x008fe20000000000 */
[----:B------:R3:W5:Y:S01]  /*d3b0*/  SHFL.IDX PT, R149, R74, R15, 0x1c1f ;  /* 0x001c1f0f4a957589 */ /* 0x00076200000e0000 */
[----:B------:R-:W-:Y:S02]  /*d3c0*/  SEL R98, R173, R98, P0 ;  /* 0x00000062ad627207 */ /* 0x000fe40000000000 */
[----:B0-----:R-:W-:Y:S01]  /*d3d0*/  SEL R120, R94, R159, P0 ;  /* 0x0000009f5e787207 */ /* 0x001fe20000000000 */
[----:B------:R0:W-:Y:S01]  /*d3e0*/  SHFL.IDX PT, R133, R85, R15, 0x1c1f ;  /* 0x001c1f0f55857589 */ /* 0x0001e200000e0000 */
[----:B------:R-:W-:Y:S02]  /*d3f0*/  SEL R114, R163, R114, P0 ;  /* 0x00000072a3727207 */ /* 0x000fe40000000000 */
[----:B--2---:R-:W-:Y:S01]  /*d400*/  SEL R136, R53, R148, P0 ;  /* 0x0000009435887207 */ /* 0x004fe20000000000 */
[----:B------:R2:W5:Y:S01]  /*d410*/  SHFL.IDX PT, R132, R82, R15, 0x1c1f ;  /* 0x001c1f0f52847589 */ /* 0x00056200000e0000 */
[----:B------:R-:W-:-:S02]  /*d420*/  SEL R94, R159, R94, P0 ;  /* 0x0000005e9f5e7207 */ /* 0x000fc40000000000 */
[----:B---3--:R-:W-:Y:S01]  /*d430*/  SEL R74, R105, R176, P0 ;  /* 0x000000b0694a7207 */ /* 0x008fe20000000000 */
[----:B------:R-:W-:Y:S01]  /*d440*/  SHFL.IDX PT, R40, R109, R15, 0x1c1f ;  /* 0x001c1f0f6d287589 */ /* 0x000fe200000e0000 */
[----:B------:R-:W-:Y:S02]  /*d450*/  SEL R105, R107, R116, P0 ;  /* 0x000000746b697207 */ /* 0x000fe40000000000 */
[----:B------:R-:W-:Y:S01]  /*d460*/  SEL R107, R116, R107, P0 ;  /* 0x0000006b746b7207 */ /* 0x000fe20000000000 */
[----:B------:R3:W-:Y:S01]  /*d470*/  SHFL.IDX PT, R48, R75, R15, 0x1c1f ;  /* 0x001c1f0f4b307589 */ /* 0x0007e200000e0000 */
[----:B0-----:R-:W-:Y:S02]  /*d480*/  SEL R85, R87, R180, P0 ;  /* 0x000000b457557207 */ /* 0x001fe40000000000 */
[----:B--2---:R-:W-:Y:S01]  /*d490*/  SEL R82, R178, R81, P0 ;  /* 0x00000051b2527207 */ /* 0x004fe20000000000 */
[----:B------:R0:W2:Y:S01]  /*d4a0*/  SHFL.IDX PT, R127, R101, R15, 0x1c1f ;  /* 0x001c1f0f657f7589 */ /* 0x0000a200000e0000 */
[----:B------:R-:W-:-:S02]  /*d4b0*/  SEL R81, R83, R84, P0 ;  /* 0x0000005453517207 */ /* 0x000fc40000000000 */
[----:B------:R-:W-:Y:S01]  /*d4c0*/  SEL R83, R84, R83, P0 ;  /* 0x0000005354537207 */ /* 0x000fe20000000000 */
[----:B------:R4:W-:Y:S01]  /*d4d0*/  SHFL.IDX PT, R32, R125, R15, 0x1c1f ;  /* 0x001c1f0f7d207589 */ /* 0x0009e200000e0000 */
[----:B------:R-:W-:Y:S02]  /*d4e0*/  SEL R84, R86, R171, P0 ;  /* 0x000000ab56547207 */ /* 0x000fe40000000000 */
[----:B---3--:R-:W-:Y:S01]  /*d4f0*/  SEL R75, R97, R174, P0 ;  /* 0x000000ae614b7207 */ /* 0x008fe20000000000 */
[----:B------:R-:W-:Y:S01]  /*d500*/  SHFL.IDX PT, R36, R113, R15, 0x1c1f ;  /* 0x001c1f0f71247589 */ /* 0x000fe200000e0000 */
[----:B------:R-:W-:Y:S02]  /*d510*/  SEL R97, R99, R100, P0 ;  /* 0x0000006463617207 */ /* 0x000fe40000000000 */
[----:B0-----:R-:W-:Y:S01]  /*d520*/  SEL R101, R103, R108, P0 ;  /* 0x0000006c67657207 */ /* 0x001fe20000000000 */
[----:B------:R0:W-:Y:S01]  /*d530*/  SHFL.IDX PT, R44, R137, R15, 0x1c1f ;  /* 0x001c1f0f892c7589 */ /* 0x0001e200000e0000 */
[----:B------:R-:W-:-:S02]  /*d540*/  SEL R99, R100, R99, P0 ;  /* 0x0000006364637207 */ /* 0x000fc40000000000 */
[----:B----4-:R-:W-:Y:S01]  /*d550*/  SEL R125, R73, R72, P0 ;  /* 0x00000048497d7207 */ /* 0x010fe20000000000 */
[----:B------:R-:W-:Y:S01]  /*d560*/  SHFL.IDX PT, R129, R129, R15, 0x1c1f ;  /* 0x001c1f0f81817589 */ /* 0x000fe200000e0000 */
[----:B------:R-:W-:Y:S02]  /*d570*/  SEL R103, R108, R103, P0 ;  /* 0x000000676c677207 */ /* 0x000fe40000000000 */
[----:B------:R-:W-:Y:S01]  /*d580*/  SEL R100, R102, R175, P0 ;  /* 0x000000af66647207 */ /* 0x000fe20000000000 */
[----:B------:R3:W-:Y:S01]  /*d590*/  SHFL.IDX PT, R131, R146, R15, 0x1c1f ;  /* 0x001c1f0f92837589 */ /* 0x0007e200000e0000 */
[----:B------:R-:W-:Y:S02]  /*d5a0*/  SEL R104, R106, R177, P0 ;  /* 0x000000b16a687207 */ /* 0x000fe40000000000 */
[----:B0-----:R-:W-:Y:S01]  /*d5b0*/  SEL R137, R54, R151, P0 ;  /* 0x0000009736897207 */ /* 0x001fe20000000000 */
[----:B------:R0:W-:Y:S01]  /*d5c0*/  SHFL.IDX PT, R52, R141, R15, 0x1c1f ;  /* 0x001c1f0f8d347589 */ /* 0x0001e200000e0000 */
[----:B------:R-:W-:-:S02]  /*d5d0*/  SEL R54, R55, R140, P0 ;  /* 0x0000008c37367207 */ /* 0x000fc40000000000 */
[----:B------:R-:W-:Y:S01]  /*d5e0*/  SEL R140, R140, R55, P0 ;  /* 0x000000378c8c7207 */ /* 0x000fe20000000000 */
[----:B------:R4:W-:Y:S01]  /*d5f0*/  SHFL.IDX PT, R56, R135, R15, 0x1c1f ;  /* 0x001c1f0f87387589 */ /* 0x0009e200000e0000 */
[----:B------:R-:W-:Y:S01]  /*d600*/  SEL R55, R57, R144, P0 ;  /* 0x0000009039377207 */ /* 0x000fe20000000000 */
[----:B---3--:R-:W3:Y:S01]  /*d610*/  @P2 LDC R146, c[0x0][0xbec] ;  /* 0x0002fb00ff922b82 */ /* 0x008ee20000000800 */
[----:B-1----:R-:W-:Y:S01]  /*d620*/  SEL R108, R110, R165, P0 ;  /* 0x000000a56e6c7207 */ /* 0x002fe20000000000 */
[----:B------:R1:W-:Y:S01]  /*d630*/  SHFL.IDX PT, R60, R145, R15, 0x1c1f ;  /* 0x001c1f0f913c7589 */ /* 0x0003e200000e0000 */
[----:B------:R-:W-:Y:S02]  /*d640*/  SEL R109, R111, R158, P0 ;  /* 0x0000009e6f6d7207 */ /* 0x000fe40000000000 */
[----:B0-----:R-:W-:Y:S01]  /*d650*/  SEL R141, R144, R57, P0 ;  /* 0x00000039908d7207 */ /* 0x001fe20000000000 */
[----:B------:R-:W-:Y:S01]  /*d660*/  SHFL.IDX PT, R64, R142, R15, 0x1c1f ;  /* 0x001c1f0f8e407589 */ /* 0x000fe200000e0000 */
[----:B------:R-:W-:Y:S01]  /*d670*/  IADD3 R144, RZ, -UR38, RZ ;  /* 0x80000026ff907c10 */ /* 0x000fe2000fffe0ff */
[----:B----4-:R-:W0:Y:S01]  /*d680*/  LDC.64 R134, c[0x0][0xbd8] ;  /* 0x0002f600ff867b82 */ /* 0x010e220000000a00 */
[----:B------:R-:W-:Y:S01]  /*d690*/  @P2 IMAD.HI.U32 R57, R11, R130, RZ ;  /* 0x000000820b392227 */ /* 0x000fe200078e00ff */
[----:B------:R4:W-:Y:S01]  /*d6a0*/  SHFL.IDX PT, R143, R138, R15, 0x1c1f ;  /* 0x001c1f0f8a8f7589 */ /* 0x0009e200000e0000 */
[----:B------:R-:W-:-:S02]  /*d6b0*/  SEL R113, R115, R156, P0 ;  /* 0x0000009c73717207 */ /* 0x000fc40000000000 */
[----:B------:R-:W-:Y:S02]  /*d6c0*/  SEL R116, R118, R161, P0 ;  /* 0x000000a176747207 */ /* 0x000fe40000000000 */
[----:B------:R-:W-:Y:S01]  /*d6d0*/  SEL R86, R171, R86, P0 ;  /* 0x00000056ab567207 */ /* 0x000fe20000000000 */
[----:B-1----:R-:W1:Y:S01]  /*d6e0*/  LDC R145, c[0x0][0xc50] ;  /* 0x00031400ff917b82 */ /* 0x002e620000000800 */
[----:B------:R-:W-:Y:S02]  /*d6f0*/  SEL R87, R180, R87, P0 ;  /* 0x00000057b4577207 */ /* 0x000fe40000000000 */
[----:B------:R-:W-:Y:S02]  /*d700*/  SEL R102, R175, R102, P0 ;  /* 0x00000066af667207 */ /* 0x000fe40000000000 */
[----:B----4-:R-:W-:Y:S02]  /*d710*/  SEL R15, R122, R169, P0 ;  /* 0x000000a97a0f7207 */ /* 0x010fe40000000000 */
[----:B------:R-:W-:Y:S01]  /*d720*/  SEL R122, R154, R91, P0 ;  /* 0x0000005b9a7a7207 */ /* 0x000fe20000000000 */
[----:B------:R-:W4:Y:S01]  /*d730*/  @P2 LDC R142, c[0x0][0xbf0] ;  /* 0x0002fc00ff8e2b82 */ /* 0x000f220000000800 */
[----:B------:R-:W-:Y:S01]  /*d740*/  SEL R91, R152, R79, P0 ;  /* 0x0000004f985b7207 */ /* 0x000fe20000000000 */
[----:B---3--:R-:W-:Y:S01]  /*d750*/  @P2 IMAD.HI.U32 R146, R11, R146, RZ ;  /* 0x000000920b922227 */ /* 0x008fe200078e00ff */
[----:B------:R-:W-:-:S02]  /*d760*/  SEL R79, R72, R73, P0 ;  /* 0x00000049484f7207 */ /* 0x000fc40000000000 */
[----:B------:R-:W-:Y:S02]  /*d770*/  SEL R72, R50, R153, P0 ;  /* 0x0000009932487207 */ /* 0x000fe40000000000 */
[----:B------:R-:W-:Y:S01]  /*d780*/  SEL R50, R153, R50, P0 ;  /* 0x0000003299327207 */ /* 0x000fe20000000000 */
[----:B0-----:R-:W-:Y:S01]  /*d790*/  IMAD R126, R134, UR39, RZ ;  /* 0x00000027867e7c24 */ /* 0x001fe2000f8e02ff */
[----:B------:R-:W0:Y:S01]  /*d7a0*/  LDC.64 R152, c[0x0][0xb40] ;  /* 0x0002d000ff987b82 */ /* 0x000e220000000a00 */
[----:B------:R-:W-:Y:S02]  /*d7b0*/  SEL R138, R148, R53, P0 ;  /* 0x00000035948a7207 */ /* 0x000fe40000000000 */
[----:B------:R-:W-:Y:S01]  /*d7c0*/  IMAD R53, R135, UR37, R126 ;  /* 0x0000002587357c24 */ /* 0x000fe2000f8e027e */
[----:B------:R-:W-:Y:S01]  /*d7d0*/  SEL R73, R51, R150, P0 ;  /* 0x0000009633497207 */ /* 0x000fe20000000000 */
[----:B------:R-:W-:Y:S01]  /*d7e0*/  IMAD.WIDE.U32 R134, R134, UR37, R6 ;  /* 0x0000002586867c25 */ /* 0x000fe2000f8e0006 */
[----:B------:R-:W-:-:S02]  /*d7f0*/  SEL R7, R59, R128, P0 ;  /* 0x000000803b077207 */ /* 0x000fc40000000000 */
[----:B------:R-:W-:Y:S01]  /*d800*/  SEL R59, R128, R59, P0 ;  /* 0x0000003b803b7207 */ /* 0x000fe20000000000 */
[----:B-1----:R-:W-:Y:S01]  /*d810*/  IMAD R151, R145, R144, UR4 ;  /* 0x0000000491977e24 */ /* 0x002fe2000f8e0290 */
[----:B------:R-:W-:Y:S01]  /*d820*/  ULDC.64 UR4, c[0x0][0xbe0] ;  /* 0x0002f80000047ab9 */ /* 0x000fe20000000a00 */
[----:B------:R-:W-:Y:S01]  /*d830*/  IMAD.IADD R135, R135, 0x1, R53 ;  /* 0x0000000187877824 */ /* 0x000fe200078e0235 */
[----:B-----5:R-:W-:Y:S01]  /*d840*/  SEL R6, R58, R149, P0 ;  /* 0x000000953a067207 */ /* 0x020fe20000000000 */
[----:B------:R-:W-:Y:S01]  /*d850*/  IMAD.MOV.U32 R53, RZ, RZ, R11 ;  /* 0x000000ffff357224 */ /* 0x000fe200078e000b */
[----:B------:R-:W-:Y:S02]  /*d860*/  SHF.R.S32.HI R128, RZ, 0x1f, R151 ;  /* 0x0000001fff807819 */ /* 0x000fe40000011497 */
[----:B----4-:R-:W-:Y:S01]  /*d870*/  @P2 SHF.R.U32.HI R53, RZ, R142, R57 ;  /* 0x0000008eff352219 */ /* 0x010fe20000011639 */
[----:B------:R-:W-:Y:S01]  /*d880*/  IMAD.MOV.U32 R57, RZ, RZ, R11 ;  /* 0x000000ffff397224 */ /* 0x000fe200078e000b */
[----:B------:R-:W-:-:S02]  /*d890*/  @P2 SHF.R.U32.HI R57, RZ, R155, R146 ;  /* 0x0000009bff392219 */ /* 0x000fc40000011692 */
[----:B------:R-:W-:Y:S02]  /*d8a0*/  SEL R58, R149, R58, P0 ;  /* 0x0000003a953a7207 */ /* 0x000fe40000000000 */
[----:B------:R-:W-:Y:S01]  /*d8b0*/  SEL R51, R150, R51, P0 ;  /* 0x0000003396337207 */ /* 0x000fe20000000000 */
[C---:B0-----:R-:W-:Y:S01]  /*d8c0*/  IMAD R126, R152.reuse, UR39, RZ ;  /* 0x00000027987e7c24 */ /* 0x041fe2000f8e02ff */
[----:B------:R-:W-:Y:S01]  /*d8d0*/  SEL R106, R177, R106, P0 ;  /* 0x0000006ab16a7207 */ /* 0x000fe20000000000 */
[----:B------:R-:W-:Y:S01]  /*d8e0*/  IMAD.WIDE.U32 R4, R152, UR37, R4 ;  /* 0x0000002598047c25 */ /* 0x000fe2000f8e0004 */
[----:B------:R-:W-:Y:S02]  /*d8f0*/  SEL R110, R165, R110, P0 ;  /* 0x0000006ea56e7207 */ /* 0x000fe40000000000 */
[----:B------:R-:W-:Y:S01]  /*d900*/  SEL R111, R158, R111, P0 ;  /* 0x0000006f9e6f7207 */ /* 0x000fe20000000000 */
[----:B------:R-:W-:Y:S01]  /*d910*/  IMAD R153, R153, UR37, R126 ;  /* 0x0000002599997c24 */ /* 0x000fe2000f8e027e */
[----:B------:R-:W-:Y:S01]  /*d920*/  SEL R115, R156, R115, P0 ;  /* 0x000000739c737207 */ /* 0x000fe20000000000 */
[----:B------:R-:W-:Y:S01]  /*d930*/  IMAD.MOV.U32 R144, RZ, RZ, R4 ;  /* 0x000000ffff907224 */ /* 0x000fe200078e0004 */
[----:B------:R-:W-:Y:S01]  /*d940*/  SEL R118, R161, R118, P0 ;  /* 0x00000076a1767207 */ /* 0x000fe20000000000 */
[----:B------:R-:W-:-:S02]  /*d950*/  IMAD.IADD R145, R5, 0x1, R153 ;  /* 0x0000000105917824 */ /* 0x000fc400078e0299 */
[C---:B------:R-:W-:Y:S02]  /*d960*/  IMAD R5, R128.reuse, UR4, RZ ;  /* 0x0000000480057c24 */ /* 0x040fe4000f8e02ff */
[----:B------:R-:W-:Y:S02]  /*d970*/  IMAD R128, R128, UR6, RZ ;  /* 0x0000000680807c24 */ /* 0x000fe4000f8e02ff */
[C---:B------:R-:W-:Y:S02]  /*d980*/  IMAD R126, R151.reuse, UR5, R5 ;  /* 0x00000005977e7c24 */ /* 0x040fe4000f8e0205 */
[C---:B------:R-:W-:Y:S01]  /*d990*/  IMAD.WIDE.U32 R4, R151.reuse, UR4, R134 ;  /* 0x0000000497047c25 */ /* 0x040fe2000f8e0086 */
[----:B------:R-:W-:Y:S01]  /*d9a0*/  SHF.R.S32.HI R135, RZ, 0x1f, R53 ;  /* 0x0000001fff877819 */ /* 0x000fe20000011435 */
[----:B------:R-:W-:Y:S02]  /*d9b0*/  ULDC.64 UR4, c[0x0][0xb30] ;  /* 0x0002cc0000047ab9 */ /* 0x000fe40000000a00 */
[----:B------:R-:W-:Y:S01]  /*d9c0*/  IMAD R149, R151, UR7, R128 ;  /* 0x0000000797957c24 */ /* 0x000fe2000f8e0280 */
[----:B------:R-:W-:Y:S01]  /*d9d0*/  IADD3 R134, P2, R53, R4, RZ ;  /* 0x0000000435867210 */ /* 0x000fe20007f5e0ff */
[----:B------:R-:W-:Y:S01]  /*d9e0*/  IMAD.WIDE.U32 R144, R151, UR6, R144 ;  /* 0x0000000697907c25 */ /* 0x000fe2000f8e0090 */
[----:B------:R-:W-:Y:S01]  /*d9f0*/  SHF.R.S32.HI R4, RZ, 0x1f, R57 ;  /* 0x0000001fff047819 */ /* 0x000fe20000011439 */
[----:B------:R-:W-:Y:S01]  /*da00*/  ULDC.64 UR6, c[0x0][0xbc8] ;  /* 0x0002f20000067ab9 */ /* 0x000fe20000000a00 */
[----:B------:R-:W-:Y:S01]  /*da10*/  IADD3.X R135, R135, R5, R126, P2, !PT ;  /* 0x0000000587877210 */ /* 0x000fe200017fe47e */
[----:B------:R-:W-:-:S02]  /*da20*/  IMAD.MOV R53, RZ, RZ, -R53 ;  /* 0x000000ffff357224 */ /* 0x000fc400078e0a35 */
[----:B------:R-:W-:Y:S02]  /*da30*/  IMAD R4, R4, UR4, RZ ;  /* 0x0000000404047c24 */ /* 0x000fe4000f8e02ff */
[----:B------:R-:W-:Y:S02]  /*da40*/  IMAD.IADD R145, R145, 0x1, R149 ;  /* 0x0000000191917824 */ /* 0x000fe400078e0295 */
[----:B------:R-:W-:Y:S02]  /*da50*/  IMAD R53, R8, R53, R11 ;  /* 0x0000003508357224 */ /* 0x000fe400078e020b */
[C---:B------:R-:W-:Y:S01]  /*da60*/  IMAD R149, R57.reuse, UR5, R4 ;  /* 0x0000000539957c24 */ /* 0x040fe2000f8e0204 */
[----:B------:R-:W0:Y:S01]  /*da70*/  S2UR UR5, SR_CgaCtaId ;  /* 0x00000000000579c3 */ /* 0x000e220000008800 */
[----:B------:R-:W-:Y:S02]  /*da80*/  IMAD.MOV R128, RZ, RZ, -R57 ;  /* 0x000000ffff807224 */ /* 0x000fe400078e0a39 */
[----:B------:R-:W-:Y:S01]  /*da90*/  IMAD.WIDE.U32 R4, R57, UR4, R144 ;  /* 0x0000000439047c25 */ /* 0x000fe2000f8e0090 */
[----:B------:R-:W-:Y:S01]  /*daa0*/  SHF.R.S32.HI R57, RZ, 0x1f, R53 ;  /* 0x0000001fff397819 */ /* 0x000fe20000011435 */
[----:B------:R-:W-:-:S02]  /*dab0*/  UMOV UR4, 0x400 ;  /* 0x0000040000047882 */ /* 0x000fc40000000000 */
[----:B------:R-:W-:Y:S02]  /*dac0*/  IMAD R11, R8, R128, R11 ;  /* 0x00000080080b7224 */ /* 0x000fe400078e020b */
[----:B------:R-:W-:Y:S02]  /*dad0*/  IMAD R128, R57, UR6, RZ ;  /* 0x0000000639807c24 */ /* 0x000fe4000f8e02ff */
[----:B------:R-:W-:Y:S01]  /*dae0*/  IMAD.IADD R5, R5, 0x1, R149 ;  /* 0x0000000105057824 */ /* 0x000fe200078e0295 */
[----:B------:R-:W-:Y:S01]  /*daf0*/  SHF.R.S32.HI R126, RZ, 0x1f, R11 ;  /* 0x0000001fff7e7819 */ /* 0x000fe2000001140b */
[C---:B------:R-:W-:Y:S02]  /*db00*/  IMAD R57, R53.reuse, UR7, R128 ;  /* 0x0000000735397c24 */ /* 0x040fe4000f8e0280 */
[----:B------:R-:W-:Y:S01]  /*db10*/  IMAD.WIDE.U32 R134, R53, UR6, R134 ;  /* 0x0000000635867c25 */ /* 0x000fe2000f8e0086 */
[----:B------:R-:W-:-:S03]  /*db20*/  ULDC.64 UR6, c[0x0][0xba8] ;  /* 0x0002ea0000067ab9 */ /* 0x000fc60000000a00 */
[----:B------:R-:W-:Y:S01]  /*db30*/  IMAD.WIDE.U32 R144, R11, UR8, R4 ;  /* 0x000000080b907c25 */ /* 0x000fe2000f8e0004 */
[----:B------:R-:W-:Y:S02]  /*db40*/  SEL R4, R61, R132, P0 ;  /* 0x000000843d047207 */ /* 0x000fe40000000000 */
[----:B------:R-:W-:Y:S01]  /*db50*/  SEL R132, R132, R61, P0 ;  /* 0x0000003d84847207 */ /* 0x000fe20000000000 */
[----:B------:R-:W-:Y:S01]  /*db60*/  IMAD R126, R126, UR8, RZ ;  /* 0x000000087e7e7c24 */ /* 0x000fe2000f8e02ff */
[C---:B------:R-:W-:Y:S01]  /*db70*/  LEA R61, P2, R134.reuse, UR6, 0x2 ;  /* 0x00000006863d7c11 */ /* 0x040fe2000f8410ff */
[----:B------:R-:W-:Y:S01]  /*db80*/  IMAD.IADD R5, R135, 0x1, R57 ;  /* 0x0000000187057824 */ /* 0x000fe200078e0239 */
[----:B------:R-:W-:Y:S01]  /*db90*/  ULDC UR6, c[0x0][0xa88] ;  /* 0x0002a20000067ab9 */ /* 0x000fe20000000800 */
[----:B------:R-:W-:Y:S01]  /*dba0*/  IMAD R53, R11, UR9, R126 ;  /* 0x000000090b357c24 */ /* 0x000fe2000f8e027e */
[----:B0-----:R-:W-:Y:S01]  /*dbb0*/  ULEA UR4, UR5, UR4, 0x18 ;  /* 0x0000000405047291 */ /* 0x001fe2000f8ec03f */
[----:B------:R-:W-:Y:S01]  /*dbc0*/  SHFL.IDX PT, R148, R61, RZ, 0x1c1f ;  /* 0x001c1fff3d947589 */ /* 0x000fe200000e0000 */
[----:B------:R-:W-:Y:S01]  /*dbd0*/  LEA.HI.X R126, R134, UR7, R5, 0x2, P2 ;  /* 0x00000007867e7c11 */ /* 0x000fe200090f1405 */
[----:B------:R-:W-:Y:S01]  /*dbe0*/  IMAD R11, R8, UR6, RZ ;  /* 0x00000006080b7c24 */ /* 0x000fe2000f8e02ff */
[----:B------:R-:W-:Y:S01]  /*dbf0*/  UIADD3 UR4, UR4, 0x20820, URZ ;  /* 0x0002082004047890 */ /* 0x000fe2000fffe03f */
[----:B------:R-:W-:Y:S01]  /*dc00*/  SHFL.IDX PT, R150, R61, 0x1, 0x1c1f ;  /* 0x003c1f003d967f89 */ /* 0x000fe200000e0000 */
[C---:B------:R-:W-:Y:S01]  /*dc10*/  VIADD R8, R10.reuse, 0x8 ;  /* 0x000000080a087836 */ /* 0x040fe20000000000 */
[----:B------:R-:W-:Y:S01]  /*dc20*/  ULDC.64 UR8, c[0x0][0xb00] ;  /* 0x0002c00000087ab9 */ /* 0x000fe20000000a00 */
[-C--:B------:R-:W-:Y:S01]  /*dc30*/  ISETP.GE.OR P2, PT, R10, R11.reuse, P1 ;  /* 0x0000000b0a00720c */ /* 0x080fe20000f46670 */
[----:B------:R-:W0:Y:S01]  /*dc40*/  SHFL.IDX PT, R149, R126, RZ, 0x1c1f ;  /* 0x001c1fff7e957589 */ /* 0x000e2200000e0000 */
[----:B------:R-:W-:Y:S01]  /*dc50*/  UPRMT UR4, URZ, 0x654, UR4 ;  /* 0x000006543f047896 */ /* 0x000fe20008000004 */
[----:B------:R-:W-:Y:S01]  /*dc60*/  ISETP.GE.OR P1, PT, R8, R11, P1 ;  /* 0x0000000b0800720c */ /* 0x000fe20000f26670 */
[----:B------:R-:W-:Y:S01]  /*dc70*/  IMAD.IADD R57, R145, 0x1, R53 ;  /* 0x0000000191397824 */ /* 0x000fe200078e0235 */
[----:B------:R2:W1:Y:S01]  /*dc80*/  SHFL.IDX PT, R151, R126, 0x1, 0x1c1f ;  /* 0x003c1f007e977f89 */ /* 0x00046200000e0000 */
[----:B------:R-:W-:-:S02]  /*dc90*/  LEA R53, P3, R144, UR8, 0x2 ;  /* 0x0000000890357c11 */ /* 0x000fc4000f8610ff */
[----:B------:R-:W-:Y:S02]  /*dca0*/  SEL R5, R62, R133, P0 ;  /* 0x000000853e057207 */ /* 0x000fe40000000000 */
[----:B------:R-:W-:Y:S01]  /*dcb0*/  LEA.HI.X R57, R144, UR9, R57, 0x2, P3 ;  /* 0x0000000990397c11 */ /* 0x000fe200098f1439 */
[----:B------:R-:W-:Y:S01]  /*dcc0*/  SYNCS.ARRIVE.TRANS64.RED.A1T0 RZ, [UR4], RZ ;  /* 0x000000ffffff79a7 */ /* 0x000fe20008100404 */
[----:B------:R-:W-:Y:S01]  /*dcd0*/  ISETP.GE.AND P3, PT, R10, R11, PT ;  /* 0x0000000b0a00720c */ /* 0x000fe20003f66270 */
[----:B------:R3:W4:Y:S01]  /*dce0*/  SHFL.IDX PT, R144, R53, RZ, 0x1c1f ;  /* 0x001c1fff35907589 */ /* 0x00072200000e0000 */
[----:B--2---:R-:W-:Y:S02]  /*dcf0*/  SEL R126, R66, R127, P0 ;  /* 0x0000007f427e7207 */ /* 0x004fe40000000000 */
[----:B------:R-:W-:Y:S01]  /*dd00*/  SEL R133, R133, R62, P0 ;  /* 0x0000003e85857207 */ /* 0x000fe20000000000 */
[----:B------:R3:W2:Y:S01]  /*dd10*/  SHFL.IDX PT, R145, R57, RZ, 0x1c1f ;  /* 0x001c1fff39917589 */ /* 0x0006a200000e0000 */
        /* <DEDUP_REMOVED lines=8> */
[----:B------:R-:W-:Y:S01]  /*dda0*/  SEL R67, R2, R67, P0 ;  /* 0x0000004302437207 */ /* 0x000fe20000000000 */
[----:B------:R-:W-:Y:S06]  /*ddb0*/  @P3 BRA `(.L_x_1312) ;  /* 0x0000000800f83947 */ /* 0x000fec0003800000 */
[----:B------:R-:W-:Y:S01]  /*ddc0*/  ULDC UR4, c[0x0][0xac8] ;  /* 0x0002b20000047ab9 */ /* 0x000fe20000000800 */
[C---:B---3--:R-:W-:Y:S01]  /*ddd0*/  IADD3 R0, R9.reuse, 0x8, RZ ;  /* 0x0000000809007810 */ /* 0x048fe20007ffe0ff */
[C---:B------:R-:W-:Y:S01]  /*dde0*/  VIADD R10, R9.reuse, 0x10 ;  /* 0x00000010090a7836 */ /* 0x040fe20000000000 */
[C---:B------:R-:W-:Y:S01]  /*ddf0*/  ISETP.GE.AND P1, PT, R9.reuse, UR4, PT ;  /* 0x0000000409007c0c */ /* 0x040fe2000bf26270 */
[C---:B------:R-:W-:Y:S01]  /*de00*/  VIADD R40, R9.reuse, 0x18 ;  /* 0x0000001809287836 */ /* 0x040fe20000000000 */
[----:B------:R-:W-:Y:S01]  /*de10*/  ISETP.GE.AND P4, PT, R0, UR4, PT ;  /* 0x0000000400007c0c */ /* 0x000fe2000bf86270 */
[C---:B------:R-:W-:Y:S01]  /*de20*/  VIADD R48, R9.reuse, 0x20 ;  /* 0x0000002009307836 */ /* 0x040fe20000000000 */
[----:B------:R-:W-:Y:S01]  /*de30*/  ISETP.GE.AND P5, PT, R10, UR4, PT ;  /* 0x000000040a007c0c */ /* 0x000fe2000bfa6270 */
[C---:B------:R-:W-:Y:S01]  /*de40*/  VIADD R128, R9.reuse, 0x28 ;  /* 0x0000002809807836 */ /* 0x040fe20000000000 */
[----:B------:R-:W-:Y:S01]  /*de50*/  ISETP.GE.AND P6, PT, R40, UR4, PT ;  /* 0x0000000428007c0c */ /* 0x000fe2000bfc6270 */
[----:B------:R-:W-:-:S03]  /*de60*/  VIADD R130, R9, 0x30 ;  /* 0x0000003009827836 */ /* 0x000fc60000000000 */
[----:B------:R-:W-:Y:S02]  /*de70*/  ISETP.GE.AND P2, PT, R128, UR4, PT ;  /* 0x0000000480007c0c */ /* 0x000fe4000bf46270 */
[----:B------:R-:W-:Y:S01]  /*de80*/  ISETP.GE.AND P3, PT, R130, UR4, PT ;  /* 0x0000000482007c0c */ /* 0x000fe2000bf66270 */
[C---:B--2-4-:R-:W-:Y:S02]  /*de90*/  @!P1 IMAD.WIDE R2, R9.reuse, 0x4, R144 ;  /* 0x0000000409029825 */ /* 0x054fe400078e0290 */
[----:B------:R-:W-:Y:S02]  /*dea0*/  @!P4 LEA.HI R0, R0, R0, RZ, 0x1 ;  /* 0x000000000000c211 */ /* 0x000fe400078f08ff */
[----:B------:R-:W-:Y:S01]  /*deb0*/  @!P5 LEA.HI R10, R10, R10, RZ, 0x1 ;  /* 0x0000000a0a0ad211 */ /* 0x000fe200078f08ff */
[----:B------:R0:W-:Y:S01]  /*dec0*/  @!P1 ST.E.64 desc[UR50][R2.64], R30 ;  /* 0x0000001e02009985 */ /* 0x0001e2000c101b32 */
[----:B------:R-:W-:Y:S02]  /*ded0*/  ISETP.GE.AND P1, PT, R48, UR4, PT ;  /* 0x0000000430007c0c */ /* 0x000fe4000bf26270 */
[----:B------:R-:W-:Y:S01]  /*dee0*/  @!P4 LOP3.LUT R61, R0, 0xfffffffe, RZ, 0xc0, !PT ;  /* 0xfffffffe003dc812 */ /* 0x000fe200078ec0ff */
[----:B------:R-:W-:Y:S01]  /*def0*/  VIADD R0, R9, 0x38 ;  /* 0x0000003809007836 */ /* 0x000fe20000000000 */
[----:B------:R-:W-:-:S02]  /*df00*/  @!P6 LEA.HI R40, R40, R40, RZ, 0x1 ;  /* 0x000000282828e211 */ /* 0x000fc400078f08ff */
[----:B------:R-:W-:Y:S01]  /*df10*/  @!P5 LOP3.LUT R65, R10, 0xfffffffe, RZ, 0xc0, !PT ;  /* 0xfffffffe0a41d812 */ /* 0x000fe200078ec0ff */
[C---:B------:R-:W-:Y:S01]  /*df20*/  VIADD R10, R9.reuse, 0x40 ;  /* 0x00000040090a7836 */ /* 0x040fe20000000000 */
[----:B------:R-:W-:Y:S01]  /*df30*/  @!P6 LOP3.LUT R149, R40, 0xfffffffe, RZ, 0xc0, !PT ;  /* 0xfffffffe2895e812 */ /* 0x000fe200078ec0ff */
[----:B------:R-:W-:Y:S01]  /*df40*/  VIADD R40, R9, 0x48 ;  /* 0x0000004809287836 */ /* 0x000fe20000000000 */
[----:B------:R-:W-:Y:S02]  /*df50*/  @!P2 LEA.HI R128, R128, R128, RZ, 0x1 ;  /* 0x000000808080a211 */ /* 0x000fe400078f08ff */
[----:B------:R-:W-:Y:S01]  /*df60*/  @!P3 LEA.HI R130, R130, R130, RZ, 0x1 ;  /* 0x000000828282b211 */ /* 0x000fe200078f08ff */
[----:B0-----:R-:W-:Y:S01]  /*df70*/  @!P4 IMAD.WIDE R2, R61, 0x4, R144 ;  /* 0x000000043d02c825 */ /* 0x001fe200078e0290 */
[----:B------:R-:W-:-:S03]  /*df80*/  @!P1 LEA.HI R48, R48, R48, RZ, 0x1 ;  /* 0x0000003030309211 */ /* 0x000fc600078f08ff */
        /* <DEDUP_REMOVED lines=8> */
[----:B------:R-:W-:-:S02]  /*e010*/  ISETP.GE.AND P6, PT, R40, UR4, PT ;  /* 0x0000000428007c0c */ /* 0x000fc4000bfc6270 */
[----:B0-----:R-:W-:Y:S01]  /*e020*/  @!P2 LOP3.LUT R29, R128, 0xfffffffe, RZ, 0xc0, !PT ;  /* 0xfffffffe801da812 */ /* 0x001fe200078ec0ff */
[----:B------:R-:W-:Y:S01]  /*e030*/  @!P1 IMAD.WIDE R2, R61, 0x4, R144 ;  /* 0x000000043d029825 */ /* 0x000fe200078e0290 */
[----:B-1----:R-:W-:-:S03]  /*e040*/  @!P3 LOP3.LUT R27, R130, 0xfffffffe, RZ, 0xc0, !PT ;  /* 0xfffffffe821bb812 */ /* 0x002fc600078ec0ff */
[----:B------:R-:W-:Y:S01]  /*e050*/  VIADD R28, R9, 0x50 ;  /* 0x00000050091c7836 */ /* 0x000fe20000000000 */
[----:B------:R0:W-:Y:S01]  /*e060*/  @!P1 ST.E.64 desc[UR50][R2.64], R22 ;  /* 0x0000001602009985 */ /* 0x0001e2000c101b32 */
[----:B------:R-:W-:Y:S01]  /*e070*/  @!P4 LEA.HI R0, R0, R0, RZ, 0x1 ;  /* 0x000000000000c211 */ /* 0x000fe200078f08ff */
[--C-:B--2---:R-:W-:Y:S01]  /*e080*/  @!P2 IMAD.WIDE R24, R29, 0x4, R144.reuse ;  /* 0x000000041d18a825 */ /* 0x104fe200078e0290 */
[----:B------:R-:W-:Y:S02]  /*e090*/  @!P5 LEA.HI R10, R10, R10, RZ, 0x1 ;  /* 0x0000000a0a0ad211 */ /* 0x000fe400078f08ff */
[----:B------:R-:W-:Y:S01]  /*e0a0*/  @!P4 LOP3.LUT R29, R0, 0xfffffffe, RZ, 0xc0, !PT ;  /* 0xfffffffe001dc812 */ /* 0x000fe200078ec0ff */
[--C-:B------:R-:W-:Y:S01]  /*e0b0*/  @!P3 IMAD.WIDE R26, R27, 0x4, R144.reuse ;  /* 0x000000041b1ab825 */ /* 0x100fe200078e0290 */
[----:B------:R1:W-:Y:S01]  /*e0c0*/  @!P2 ST.E.64 desc[UR50][R24.64], R20 ;  /* 0x000000141800a985 */ /* 0x0003e2000c101b32 */
[----:B------:R-:W-:Y:S02]  /*e0d0*/  @!P6 LEA.HI R40, R40, R40, RZ, 0x1 ;  /* 0x000000282828e211 */ /* 0x000fe400078f08ff */
[C---:B------:R-:W-:Y:S01]  /*e0e0*/  VIADD R30, R9.reuse, 0x58 ;  /* 0x00000058091e7836 */ /* 0x040fe20000000000 */
[----:B------:R2:W-:Y:S01]  /*e0f0*/  @!P3 ST.E.64 desc[UR50][R26.64], R18 ;  /* 0x000000121a00b985 */ /* 0x0005e2000c101b32 */
[----:B------:R-:W-:Y:S01]  /*e100*/  ISETP.GE.AND P3, PT, R28, UR4, PT ;  /* 0x000000041c007c0c */ /* 0x000fe2000bf66270 */
[----:B------:R-:W-:Y:S01]  /*e110*/  VIADD R31, R9, 0x60 ;  /* 0x00000060091f7836 */ /* 0x000fe20000000000 */
[----:B0-----:R-:W-:Y:S01]  /*e120*/  @!P5 LOP3.LUT R23, R10, 0xfffffffe, RZ, 0xc0, !PT ;  /* 0xfffffffe0a17d812 */ /* 0x001fe200078ec0ff */
[----:B------:R-:W-:Y:S01]  /*e130*/  @!P4 IMAD.WIDE R2, R29, 0x4, R144 ;  /* 0x000000041d02c825 */ /* 0x000fe200078e0290 */
[----:B------:R-:W-:-:S02]  /*e140*/  ISETP.GE.AND P1, PT, R30, UR4, PT ;  /* 0x000000041e007c0c */ /* 0x000fc4000bf26270 */
[----:B------:R-:W-:Y:S01]  /*e150*/  ISETP.GE.AND P2, PT, R31, UR4, PT ;  /* 0x000000041f007c0c */ /* 0x000fe2000bf46270 */
[C---:B------:R-:W-:Y:S01]  /*e160*/  VIADD R0, R9.reuse, 0x68 ;  /* 0x0000006809007836 */ /* 0x040fe20000000000 */
[----:B------:R0:W-:Y:S01]  /*e170*/  @!P4 ST.E.64 desc[UR50][R2.64], R16 ;  /* 0x000000100200c985 */ /* 0x0001e2000c101b32 */
[----:B-1----:R-:W-:Y:S01]  /*e180*/  @!P6 LOP3.LUT R21, R40, 0xfffffffe, RZ, 0xc0, !PT ;  /* 0xfffffffe2815e812 */ /* 0x002fe200078ec0ff */
[C---:B------:R-:W-:Y:S01]  /*e190*/  VIADD R10, R9.reuse, 0x70 ;  /* 0x00000070090a7836 */ /* 0x040fe20000000000 */
[----:B------:R-:W-:Y:S02]  /*e1a0*/  IADD3 R22, R9, 0x78, RZ ;  /* 0x0000007809167810 */ /* 0x000fe40007ffe0ff */
[----:B------:R-:W-:Y:S01]  /*e1b0*/  @!P3 LEA.HI R28, R28, R28, RZ, 0x1 ;  /* 0x0000001c1c1cb211 */ /* 0x000fe200078f08ff */
[--C-:B--2---:R-:W-:Y:S01]  /*e1c0*/  @!P5 IMAD.WIDE R18, R23, 0x4, R144.reuse ;  /* 0x000000041712d825 */ /* 0x104fe200078e0290 */
[----:B------:R-:W-:Y:S02]  /*e1d0*/  ISETP.GE.AND P4, PT, R0, UR4, PT ;  /* 0x0000000400007c0c */ /* 0x000fe4000bf86270 */
[----:B------:R-:W-:Y:S01]  /*e1e0*/  @!P3 LOP3.LUT R23, R28, 0xfffffffe, RZ, 0xc0, !PT ;  /* 0xfffffffe1c17b812 */ /* 0x000fe200078ec0ff */
[----:B------:R-:W-:Y:S01]  /*e1f0*/  @!P6 IMAD.WIDE R20, R21, 0x4, R144 ;  /* 0x000000041514e825 */ /* 0x000fe200078e0290 */
[----:B------:R1:W-:Y:S01]  /*e200*/  @!P5 ST.E.64 desc[UR50][R18.64], R14 ;  /* 0x0000000e1200d985 */ /* 0x0003e2000c101b32 */
[----:B------:R-:W-:-:S02]  /*e210*/  ISETP.GE.AND P5, PT, R10, UR4, PT ;  /* 0x000000040a007c0c */ /* 0x000fc4000bfa6270 */
[--C-:B0-----:R-:W-:Y:S01]  /*e220*/  @!P3 IMAD.WIDE R2, R23, 0x4, R144.reuse ;  /* 0x000000041702b825 */ /* 0x101fe200078e0290 */
[----:B------:R0:W-:Y:S01]  /*e230*/  @!P6 ST.E.64 desc[UR50][R20.64], R34 ;  /* 0x000000221400e985 */ /* 0x0001e2000c101b32 */
[----:B------:R-:W-:Y:S02]  /*e240*/  @!P1 LEA.HI R30, R30, R30, RZ, 0x1 ;  /* 0x0000001e1e1e9211 */ /* 0x000fe400078f08ff */
[----:B------:R-:W-:Y:S01]  /*e250*/  @!P2 LEA.HI R31, R31, R31, RZ, 0x1 ;  /* 0x0000001f1f1fa211 */ /* 0x000fe200078f08ff */
[----:B------:R2:W-:Y:S01]  /*e260*/  @!P3 ST.E.64 desc[UR50][R2.64], R68 ;  /* 0x000000440200b985 */ /* 0x0005e2000c101b32 */
[----:B------:R-:W-:Y:S02]  /*e270*/  ISETP.GE.AND P3, PT, R22, UR4, PT ;  /* 0x0000000416007c0c */ /* 0x000fe4000bf66270 */
[----:B------:R-:W-:Y:S02]  /*e280*/  @!P1 LOP3.LUT R17, R30, 0xfffffffe, RZ, 0xc0, !PT ;  /* 0xfffffffe1e119812 */ /* 0x000fe400078ec0ff */
[----:B------:R-:W-:Y:S01]  /*e290*/  @!P2 LOP3.LUT R31, R31, 0xfffffffe, RZ, 0xc0, !PT ;  /* 0xfffffffe1f1fa812 */ /* 0x000fe200078ec0ff */
[----:B-1----:R-:W-:Y:S01]  /*e2a0*/  VIADD R18, R9, 0x80 ;  /* 0x0000008009127836 */ /* 0x002fe20000000000 */
[----:B------:R-:W-:Y:S01]  /*e2b0*/  @!P4 LEA.HI R0, R0, R0, RZ, 0x1 ;  /* 0x000000000000c211 */ /* 0x000fe200078f08ff */
[----:B------:R-:W-:Y:S01]  /*e2c0*/  @!P1 IMAD.WIDE R14, R17, 0x4, R144 ;  /* 0x00000004110e9825 */ /* 0x000fe200078e0290 */
[----:B------:R-:W-:-:S02]  /*e2d0*/  @!P5 LEA.HI R10, R10, R10, RZ, 0x1 ;  /* 0x0000000a0a0ad211 */ /* 0x000fc400078f08ff */
[----:B------:R-:W-:Y:S01]  /*e2e0*/  ISETP.GE.AND P6, PT, R18, UR4, PT ;  /* 0x0000000412007c0c */ /* 0x000fe2000bfc6270 */
[--C-:B------:R-:W-:Y:S01]  /*e2f0*/  @!P2 IMAD.WIDE R16, R31, 0x4, R144.reuse ;  /* 0x000000041f10a825 */ /* 0x100fe200078e0290 */
[----:B------:R1:W-:Y:S01]  /*e300*/  @!P1 ST.E.64 desc[UR50][R14.64], R70 ;  /* 0x000000460e009985 */ /* 0x0003e2000c101b32 */
[----:B------:R-:W-:Y:S02]  /*e310*/  @!P3 LEA.HI R22, R22, R22, RZ, 0x1 ;  /* 0x000000161616b211 */ /* 0x000fe400078f08ff */
[C---:B0-----:R-:W-:Y:S01]  /*e320*/  VIADD R20, R9.reuse, 0x88 ;  /* 0x0000008809147836 */ /* 0x041fe20000000000 */
[----:B------:R-:W-:Y:S01]  /*e330*/  @!P4 LOP3.LUT R19, R0, 0xfffffffe, RZ, 0xc0, !PT ;  /* 0xfffffffe0013c812 */ /* 0x000fe200078ec0ff */
[----:B------:R0:W-:Y:S01]  /*e340*/  @!P2 ST.E.64 desc[UR50][R16.64], R74 ;  /* 0x0000004a1000a985 */ /* 0x0001e2000c101b32 */
[----:B------:R-:W-:Y:S02]  /*e350*/  VIADD R0, R9, 0x90 ;  /* 0x0000009009007836 */ /* 0x000fe40000000000 */
[----:B------:R-:W-:Y:S01]  /*e360*/  ISETP.GE.AND P1, PT, R20, UR4, PT ;  /* 0x0000000414007c0c */ /* 0x000fe2000bf26270 */
[----:B--2---:R-:W-:-:S02]  /*e370*/  @!P4 IMAD.WIDE R2, R19, 0x4, R144 ;  /* 0x000000041302c825 */ /* 0x004fc400078e0290 */
[----:B------:R-:W-:Y:S02]  /*e380*/  ISETP.GE.AND P2, PT, R0, UR4, PT ;  /* 0x0000000400007c0c */ /* 0x000fe4000bf46270 */
[----:B------:R-:W-:Y:S01]  /*e390*/  @!P6 LEA.HI R18, R18, R18, RZ, 0x1 ;  /* 0x000000121212e211 */ /* 0x000fe200078f08ff */
[----:B------:R2:W-:Y:S01]  /*e3a0*/  @!P4 ST.E.64 desc[UR50][R2.64], R76 ;  /* 0x0000004c0200c985 */ /* 0x0005e2000c101b32 */
[----:B-1----:R-:W-:Y:S01]  /*e3b0*/  @!P5 LOP3.LUT R15, R10, 0xfffffffe, RZ, 0xc0, !PT ;  /* 0xfffffffe0a0fd812 */ /* 0x002fe200078ec0ff */
[----:B------:R-:W-:Y:S01]  /*e3c0*/  VIADD R10, R9, 0x98 ;  /* 0x00000098090a7836 */ /* 0x000fe20000000000 */
[----:B------:R-:W-:Y:S02]  /*e3d0*/  @!P6 LOP3.LUT R19, R18, 0xfffffffe, RZ, 0xc0, !PT ;  /* 0xfffffffe1213e812 */ /* 0x000fe400078ec0ff */
[----:B0-----:R-:W-:Y:S01]  /*e3e0*/  @!P3 LOP3.LUT R17, R22, 0xfffffffe, RZ, 0xc0, !PT ;  /* 0xfffffffe1611b812 */ /* 0x001fe200078ec0ff */
[----:B------:R-:W-:Y:S01]  /*e3f0*/  @!P5 IMAD.WIDE R14, R15, 0x4, R144 ;  /* 0x000000040f0ed825 */ /* 0x000fe200078e0290 */
[----:B------:R-:W-:-:S03]  /*e400*/  @!P1 LEA.HI R20, R20, R20, RZ, 0x1 ;  /* 0x0000001414149211 */ /* 0x000fc600078f08ff */
[--C-:B------:R-:W-:Y:S01]  /*e410*/  @!P3 IMAD.WIDE R16, R17, 0x4, R144.reuse ;  /* 0x000000041110b825 */ /* 0x100fe200078e0290 */
[----:B------:R-:W-:Y:S01]  /*e420*/  @!P5 ST.E.64 desc[UR50][R14.64], R80 ;  /* 0x000000500e00d985 */ /* 0x000fe2000c101b32 */
[----:B------:R-:W-:Y:S02]  /*e430*/  @!P2 LEA.HI R0, R0, R0, RZ, 0x1 ;  /* 0x000000000000a211 */ /* 0x000fe400078f08ff */
[----:B--2---:R-:W-:Y:S01]  /*e440*/  @!P1 LOP3.LUT R3, R20, 0xfffffffe, RZ, 0xc0, !PT ;  /* 0xfffffffe14039812 */ /* 0x004fe200078ec0ff */
[----:B------:R0:W-:Y:S01]  /*e450*/  @!P3 ST.E.64 desc[UR50][R16.64], R82 ;  /* 0x000000521000b985 */ /* 0x0001e2000c101b32 */
[----:B------:R-:W-:Y:S01]  /*e460*/  ISETP.GE.AND P3, PT, R10, UR4, PT ;  /* 0x000000040a007c0c */ /* 0x000fe2000bf66270 */
[----:B------:R-:W-:Y:S01]  /*e470*/  @!P6 IMAD.WIDE R18, R19, 0x4, R144 ;  /* 0x000000041312e825 */ /* 0x000fe200078e0290 */
[----:B------:R-:W-:-:S03]  /*e480*/  @!P2 LOP3.LUT R21, R0, 0xfffffffe, RZ, 0xc0, !PT ;  /* 0xfffffffe0015a812 */ /* 0x000fc600078ec0ff */
[--C-:B------:R-:W-:Y:S01]  /*e490*/  @!P1 IMAD.WIDE R2, R3, 0x4, R144.reuse ;  /* 0x0000000403029825 */ /* 0x100fe200078e0290 */
[----:B------:R1:W-:Y:S03]  /*e4a0*/  @!P6 ST.E.64 desc[UR50][R18.64], R84 ;  /* 0x000000541200e985 */ /* 0x0003e6000c101b32 */
[C---:B------:R-:W-:Y:S01]  /*e4b0*/  VIADD R0, R9.reuse, 0xa8 ;  /* 0x000000a809007836 */ /* 0x040fe20000000000 */
[----:B------:R2:W-:Y:S01]  /*e4c0*/  @!P1 ST.E.64 desc[UR50][R2.64], R86 ;  /* 0x0000005602009985 */ /* 0x0005e2000c101b32 */
[C---:B------:R-:W-:Y:S02]  /*e4d0*/  VIADD R22, R9.reuse, 0xa0 ;  /* 0x000000a009167836 */ /* 0x040fe40000000000 */
[----:B------:R-:W-:Y:S01]  /*e4e0*/  @!P3 LEA.HI R10, R10, R10, RZ, 0x1 ;  /* 0x0000000a0a0ab211 */ /* 0x000fe200078f08ff */
[C---:B0-----:R-:W-:Y:S01]  /*e4f0*/  VIADD R16, R9.reuse, 0xb0 ;  /* 0x000000b009107836 */ /* 0x041fe20000000000 */
[----:B------:R-:W-:Y:S01]  /*e500*/  ISETP.GE.AND P1, PT, R0, UR4, PT ;  /* 0x0000000400007c0c */ /* 0x000fe2000bf26270 */
[----:B------:R-:W-:Y:S01]  /*e510*/  VIADD R20, R9, 0xb8 ;  /* 0x000000b809147836 */ /* 0x000fe20000000000 */
[----:B------:R-:W-:Y:S01]  /*e520*/  @!P3 LOP3.LUT R17, R10, 0xfffffffe, RZ, 0xc0, !PT ;  /* 0xfffffffe0a11b812 */ /* 0x000fe200078ec0ff */
[----:B------:R-:W-:Y:S01]  /*e530*/  @!P2 IMAD.WIDE R14, R21, 0x4, R144 ;  /* 0x00000004150ea825 */ /* 0x000fe200078e0290 */
[----:B------:R-:W-:-:S02]  /*e540*/  ISETP.GE.AND P4, PT, R22, UR4, PT ;  /* 0x0000000416007c0c */ /* 0x000fc4000bf86270 */
[----:B------:R-:W-:Y:S01]  /*e550*/  ISETP.GE.AND P6, PT, R16, UR4, PT ;  /* 0x0000000410007c0c */ /* 0x000fe2000bfc6270 */
[----:B-1----:R-:W-:Y:S01]  /*e560*/  VIADD R18, R9, 0xc0 ;  /* 0x000000c009127836 */ /* 0x002fe20000000000 */
[----:B------:R-:W-:Y:S01]  /*e570*/  ISETP.GE.AND P5, PT, R20, UR4, PT ;  /* 0x0000000414007c0c */ /* 0x000fe2000bfa6270 */
[----:B--2---:R-:W-:Y:S01]  /*e580*/  @!P3 IMAD.WIDE R2, R17, 0x4, R144 ;  /* 0x000000041102b825 */ /* 0x004fe200078e0290 */
[----:B------:R0:W-:Y:S02]  /*e590*/  @!P2 ST.E.64 desc[UR50][R14.64], R96 ;  /* 0x000000600e00a985 */ /* 0x0001e4000c101b32 */
[----:B------:R-:W-:Y:S01]  /*e5a0*/  ISETP.GE.AND P2, PT, R18, UR4, PT ;  /* 0x0000000412007c0c */ /* 0x000fe2000bf46270 */
[----:B------:R-:W-:Y:S01]  /*e5b0*/  VIADD R10, R9, 0xc8 ;  /* 0x000000c8090a7836 */ /* 0x000fe20000000000 */
[----:B------:R1:W-:Y:S01]  /*e5c0*/  @!P3 ST.E.64 desc[UR50][R2.64], R98 ;  /* 0x000000620200b985 */ /* 0x0003e2000c101b32 */
[----:B------:R-:W-:Y:S02]  /*e5d0*/  @!P1 LEA.HI R0, R0, R0, RZ, 0x1 ;  /* 0x0000000000009211 */ /* 0x000fe400078f08ff */
[----:B------:R-:W-:-:S02]  /*e5e0*/  @!P4 LEA.HI R22, R22, R22, RZ, 0x1 ;  /* 0x000000161616c211 */ /* 0x000fc400078f08ff */
[----:B------:R-:W-:Y:S02]  /*e5f0*/  ISETP.GE.AND P3, PT, R10, UR4, PT ;  /* 0x000000040a007c0c */ /* 0x000fe4000bf66270 */
        /* <DEDUP_REMOVED lines=24> */
[C---:B------:R-:W-:Y:S01]  /*e780*/  IADD3 R21, R9.reuse, 0xe8, RZ ;  /* 0x000000e809157810 */ /* 0x040fe20007ffe0ff */
[----:B------:R0:W-:Y:S01]  /*e790*/  @!P2 ST.E.64 desc[UR50][R14.64], R108 ;  /* 0x0000006c0e00a985 */ /* 0x0001e2000c101b32 */
[----:B------:R-:W-:Y:S01]  /*e7a0*/  ISETP.GE.AND P2, PT, R10, UR4, PT ;  /* 0x000000040a007c0c */ /* 0x000fe2000bf46270 */
[----:B--2---:R-:W-:Y:S01]  /*e7b0*/  VIADD R3, R9, 0xf8 ;  /* 0x000000f809037836 */ /* 0x004fe20000000000 */
[----:B------:R-:W-:Y:S01]  /*e7c0*/  ISETP.GE.AND P4, PT, R21, UR4, PT ;  /* 0x0000000415007c0c */ /* 0x000fe2000bf86270 */
[----:B------:R-:W-:Y:S01]  /*e7d0*/  VIADD R2, R9, 0xf0 ;  /* 0x000000f009027836 */ /* 0x000fe20000000000 */
[----:B------:R1:W-:Y:S01]  /*e7e0*/  @!P3 ST.E.64 desc[UR50][R16.64], R110 ;  /* 0x0000006e1000b985 */ /* 0x0003e2000c101b32 */
[----:B------:R-:W-:Y:S02]  /*e7f0*/  ISETP.GE.AND P3, PT, R20, UR4, PT ;  /* 0x0000000414007c0c */ /* 0x000fe4000bf66270 */
[----:B------:R-:W-:-:S02]  /*e800*/  ISETP.GE.AND P6, PT, R3, UR4, PT ;  /* 0x0000000403007c0c */ /* 0x000fc4000bfc6270 */
[----:B------:R-:W-:Y:S02]  /*e810*/  ISETP.GE.AND P5, PT, R2, UR4, PT ;  /* 0x0000000402007c0c */ /* 0x000fe4000bfa6270 */
[----:B------:R-:W-:Y:S02]  /*e820*/  @!P1 LEA.HI R0, R0, R0, RZ, 0x1 ;  /* 0x0000000000009211 */ /* 0x000fe400078f08ff */
[----:B------:R-:W-:Y:S02]  /*e830*/  @!P2 LEA.HI R10, R10, R10, RZ, 0x1 ;  /* 0x0000000a0a0aa211 */ /* 0x000fe400078f08ff */
[----:B------:R-:W-:Y:S02]  /*e840*/  @!P4 LEA.HI R21, R21, R21, RZ, 0x1 ;  /* 0x000000151515c211 */ /* 0x000fe400078f08ff */
[----:B0-----:R-:W-:Y:S02]  /*e850*/  @!P2 LOP3.LUT R15, R10, 0xfffffffe, RZ, 0xc0, !PT ;  /* 0xfffffffe0a0fa812 */ /* 0x001fe400078ec0ff */
[----:B------:R-:W-:-:S02]  /*e860*/  @!P3 LEA.HI R20, R20, R20, RZ, 0x1 ;  /* 0x000000141414b211 */ /* 0x000fc400078f08ff */
[----:B------:R-:W-:Y:S02]  /*e870*/  @!P6 LEA.HI R14, R3, R3, RZ, 0x1 ;  /* 0x00000003030ee211 */ /* 0x000fe400078f08ff */
[----:B------:R-:W-:Y:S02]  /*e880*/  @!P5 LEA.HI R2, R2, R2, RZ, 0x1 ;  /* 0x000000020202d211 */ /* 0x000fe400078f08ff */
[----:B------:R-:W-:Y:S02]  /*e890*/  @!P1 LOP3.LUT R3, R0, 0xfffffffe, RZ, 0xc0, !PT ;  /* 0xfffffffe00039812 */ /* 0x000fe400078ec0ff */
        /* <DEDUP_REMOVED lines=16> */
.L_x_1312:
[----:B------:R-:W-:Y:S05]  /*e9a0*/  BSYNC B0 ;  /* 0x0000000000007941 */ /* 0x000fea0003800000 */
.L_x_1311:
[----:B------:R-:W-:Y:S01]  /*e9b0*/  ISETP.GE.AND P1, PT, R8, R11, PT ;  /* 0x0000000b0800720c */ /* 0x000fe20003f26270 */
[----:B0--3--:R0:W1:Y:S01]  /*e9c0*/  SHFL.IDX PT, R3, R57, 0x1, 0x1c1f ;  /* 0x003c1f0039037f89 */ /* 0x00906200000e0000 */
[----:B------:R-:W-:Y:S02]  /*e9d0*/  SEL R15, R47, R32, P0 ;  /* 0x000000202f0f7207 */ /* 0x000fe40000000000 */
[----:B------:R-:W-:Y:S01]  /*e9e0*/  SEL R17, R32, R47, P0 ;  /* 0x0000002f20117207 */ /* 0x000fe20000000000 */
[----:B------:R0:W3:Y:S01]  /*e9f0*/  SHFL.IDX PT, R2, R53, 0x1, 0x1c1f ;  /* 0x003c1f0035027f89 */ /* 0x0000e200000e0000 */
        /* <DEDUP_REMOVED lines=20> */
[----:B01-3--:R-:W-:Y:S06]  /*eb40*/  @P1 BRA `(.L_x_1223) ;  /* 0x0000005800141947 */ /* 0x00bfec0003800000 */
[C---:B------:R-:W-:Y:S01]  /*eb50*/  VIADD R0, R9.reuse, 0x8 ;  /* 0x0000000809007836 */ /* 0x040fe20000000000 */
[----:B------:R-:W-:Y:S01]  /*eb60*/  ULDC UR4, c[0x0][0xac8] ;  /* 0x0002b20000047ab9 */ /* 0x000fe20000000800 */
        /* <DEDUP_REMOVED lines=8> */
[----:B------:R-:W-:Y:S01]  /*ebf0*/  VIADD R40, R9, 0x38 ;  /* 0x0000003809287836 */ /* 0x000fe20000000000 */
[----:B------:R-:W-:Y:S01]  /*ec00*/  ISETP.GE.AND P1, PT, R35, UR4, PT ;  /* 0x0000000423007c0c */ /* 0x000fe2000bf26270 */
[----:B------:R-:W-:Y:S01]  /*ec10*/  VIADD R41, R9, 0x40 ;  /* 0x0000004009297836 */ /* 0x000fe20000000000 */
[----:B------:R-:W-:-:S03]  /*ec20*/  ISETP.GE.AND P2, PT, R36, UR4, PT ;  /* 0x0000000424007c0c */ /* 0x000fc6000bf46270 */
[C-C-:B------:R-:W-:Y:S02]  /*ec30*/  @!P3 IMAD.WIDE R26, R9.reuse, 0x4, R2.reuse ;  /* 0x00000004091ab825 */ /* 0x140fe400078e0202 */
[----:B------:R-:W-:Y:S02]  /*ec40*/  @!P4 LEA.HI R0, R0, R0, RZ, 0x1 ;  /* 0x000000000000c211 */ /* 0x000fe400078f08ff */
[----:B------:R-:W-:Y:S01]  /*ec50*/  @!P5 LEA.HI R8, R8, R8, RZ, 0x1 ;  /* 0x000000080808d211 */ /* 0x000fe200078f08ff */
[----:B------:R0:W-:Y:S01]  /*ec60*/  @!P3 ST.E.64 desc[UR50][R26.64], R92 ;  /* 0x0000005c1a00b985 */ /* 0x0001e2000c101b32 */
[----:B------:R-:W-:Y:S02]  /*ec70*/  @!P4 LOP3.LUT R29, R0, 0xfffffffe, RZ, 0xc0, !PT ;  /* 0xfffffffe001dc812 */ /* 0x000fe400078ec0ff */
[----:B------:R-:W-:Y:S01]  /*ec80*/  @!P5 LOP3.LUT R31, R8, 0xfffffffe, RZ, 0xc0, !PT ;  /* 0xfffffffe081fd812 */ /* 0x000fe200078ec0ff */
[----:B------:R-:W-:Y:S01]  /*ec90*/  VIADD R8, R9, 0x30 ;  /* 0x0000003009087836 */ /* 0x000fe20000000000 */
[----:B------:R-:W-:Y:S01]  /*eca0*/  @!P0 LEA.HI R34, R34, R34, RZ, 0x1 ;  /* 0x0000002222228211 */ /* 0x000fe200078f08ff */
[----:B------:R-:W-:Y:S01]  /*ecb0*/  @!P4 IMAD.WIDE R28, R29, 0x4, R2 ;  /* 0x000000041d1cc825 */ /* 0x000fe200078e0202 */
[----:B------:R-:W-:-:S02]  /*ecc0*/  @!P1 LEA.HI R0, R35, R35, RZ, 0x1 ;  /* 0x0000002323009211 */ /* 0x000fc400078f08ff */
[----:B------:R-:W-:Y:S01]  /*ecd0*/  @!P0 LOP3.LUT R35, R34, 0xfffffffe, RZ, 0xc0, !PT ;  /* 0xfffffffe22238812 */ /* 0x000fe200078ec0ff */
[--C-:B------:R-:W-:Y:S01]  /*ece0*/  @!P5 IMAD.WIDE R30, R31, 0x4, R2.reuse ;  /* 0x000000041f1ed825 */ /* 0x100fe200078e0202 */
[----:B------:R-:W-:Y:S01]  /*ecf0*/  ISETP.GE.AND P3, PT, R8, UR4, PT ;  /* 0x0000000408007c0c */ /* 0x000fe2000bf66270 */
[----:B------:R1:W-:Y:S01]  /*ed00*/  @!P4 ST.E.64 desc[UR50][R28.64], R122 ;  /* 0x0000007a1c00c985 */ /* 0x0003e2000c101b32 */
[----:B------:R-:W-:Y:S01]  /*ed10*/  @!P1 LOP3.LUT R37, R0, 0xfffffffe, RZ, 0xc0, !PT ;  /* 0xfffffffe00259812 */ /* 0x000fe200078ec0ff */
[----:B0-----:R-:W-:Y:S01]  /*ed20*/  @!P0 IMAD.WIDE R26, R35, 0x4, R2 ;  /* 0x00000004231a8825 */ /* 0x001fe200078e0202 */
[----:B------:R-:W-:Y:S01]  /*ed30*/  ISETP.GE.AND P4, PT, R40, UR4, PT ;  /* 0x0000000428007c0c */ /* 0x000fe2000bf86270 */
[----:B------:R0:W-:Y:S01]  /*ed40*/  @!P5 ST.E.64 desc[UR50][R30.64], R88 ;  /* 0x000000581e00d985 */ /* 0x0001e2000c101b32 */
[----:B------:R-:W-:Y:S01]  /*ed50*/  ISETP.GE.AND P5, PT, R41, UR4, PT ;  /* 0x0000000429007c0c */ /* 0x000fe2000bfa6270 */
[C---:B------:R-:W-:Y:S01]  /*ed60*/  VIADD R0, R9.reuse, 0x48 ;  /* 0x0000004809007836 */ /* 0x040fe20000000000 */
[----:B------:R-:W-:Y:S01]  /*ed70*/  @!P2 LEA.HI R36, R36, R36, RZ, 0x1 ;  /* 0x000000242424a211 */ /* 0x000fe200078f08ff */
[----:B------:R-:W-:Y:S01]  /*ed80*/  VIADD R34, R9, 0x50 ;  /* 0x0000005009227836 */ /* 0x000fe20000000000 */
[----:B------:R3:W-:Y:S02]  /*ed90*/  @!P0 ST.E.64 desc[UR50][R26.64], R90 ;  /* 0x0000005a1a008985 */ /* 0x0007e4000c101b32 */
[----:B------:R-:W-:-:S02]  /*eda0*/  ISETP.GE.AND P0, PT, R0, UR4, PT ;  /* 0x0000000400007c0c */ /* 0x000fc4000bf06270 */
[----:B------:R-:W-:Y:S01]  /*edb0*/  @!P3 LEA.HI R8, R8, R8, RZ, 0x1 ;  /* 0x000000080808b211 */ /* 0x000fe200078f08ff */
[--C-:B-1----:R-:W-:Y:S02]  /*edc0*/  @!P1 IMAD.WIDE R28, R37, 0x4, R2.reuse ;  /* 0x00000004251c9825 */ /* 0x102fe400078e0202 */
[----:B------:R-:W-:Y:S02]  /*edd0*/  @!P4 LEA.HI R40, R40, R40, RZ, 0x1 ;  /* 0x000000282828c211 */ /* 0x000fe400078f08ff */
[----:B0-----:R-:W-:Y:S01]  /*ede0*/  @!P2 LOP3.LUT R31, R36, 0xfffffffe, RZ, 0xc0, !PT ;  /* 0xfffffffe241fa812 */ /* 0x001fe200078ec0ff */
[----:B------:R0:W-:Y:S01]  /*edf0*/  @!P1 ST.E.64 desc[UR50][R28.64], R124 ;  /* 0x0000007c1c009985 */ /* 0x0001e2000c101b32 */
[----:B------:R-:W-:Y:S01]  /*ee00*/  ISETP.GE.AND P1, PT, R34, UR4, PT ;  /* 0x0000000422007c0c */ /* 0x000fe2000bf26270 */
[----:B------:R-:W-:Y:S01]  /*ee10*/  VIADD R36, R9, 0x58 ;  /* 0x0000005809247836 */ /* 0x000fe20000000000 */
[----:B------:R-:W-:Y:S01]  /*ee20*/  @!P5 LEA.HI R41, R41, R41, RZ, 0x1 ;  /* 0x000000292929d211 */ /* 0x000fe200078f08ff */
[----:B------:R-:W-:Y:S01]  /*ee30*/  @!P2 IMAD.WIDE R30, R31, 0x4, R2 ;  /* 0x000000041f1ea825 */ /* 0x000fe200078e0202 */
[----:B------:R-:W-:-:S02]  /*ee40*/  @!P3 LOP3.LUT R35, R8, 0xfffffffe, RZ, 0xc0, !PT ;  /* 0xfffffffe0823b812 */ /* 0x000fc400078ec0ff */
[----:B------:R-:W-:Y:S01]  /*ee50*/  @!P4 LOP3.LUT R37, R40, 0xfffffffe, RZ, 0xc0, !PT ;  /* 0xfffffffe2825c812 */ /* 0x000fe200078ec0ff */
[----:B------:R-:W-:Y:S01]  /*ee60*/  VIADD R40, R9, 0x68 ;  /* 0x0000006809287836 */ /* 0x000fe20000000000 */
[----:B------:R1:W-:Y:S01]  /*ee70*/  @!P2 ST.E.64 desc[UR50][R30.64], R78 ;  /* 0x0000004e1e00a985 */ /* 0x0003e2000c101b32 */
[----:B------:R-:W-:Y:S01]  /*ee80*/  ISETP.GE.AND P2, PT, R36, UR4, PT ;  /* 0x0000000424007c0c */ /* 0x000fe2000bf46270 */
[--C-:B---3--:R-:W-:Y:S01]  /*ee90*/  @!P3 IMAD.WIDE R26, R35, 0x4, R2.reuse ;  /* 0x00000004231ab825 */ /* 0x108fe200078e0202 */
[----:B------:R-:W-:Y:S02]  /*eea0*/  @!P0 LEA.HI R0, R0, R0, RZ, 0x1 ;  /* 0x0000000000008211 */ /* 0x000fe400078f08ff */
[----:B------:R-:W-:Y:S01]  /*eeb0*/  IADD3 R8, R9, 0x60, RZ ;  /* 0x0000006009087810 */ /* 0x000fe20007ffe0ff */
[----:B0-----:R-:W-:Y:S01]  /*eec0*/  @!P4 IMAD.WIDE R28, R37, 0x4, R2 ;  /* 0x00000004251cc825 */ /* 0x001fe200078e0202 */
[----:B------:R-:W-:Y:S01]  /*eed0*/  @!P1 LEA.HI R34, R34, R34, RZ, 0x1 ;  /* 0x0000002222229211 */ /* 0x000fe200078f08ff */
[----:B------:R0:W-:Y:S01]  /*eee0*/  @!P3 ST.E.64 desc[UR50][R26.64], R72 ;  /* 0x000000481a00b985 */ /* 0x0001e2000c101b32 */
[----:B------:R-:W-:Y:S01]  /*eef0*/  @!P0 LOP3.LUT R35, R0, 0xfffffffe, RZ, 0xc0, !PT ;  /* 0xfffffffe00238812 */ /* 0x000fe200078ec0ff */
[C---:B------:R-:W-:Y:S01]  /*ef00*/  VIADD R0, R9.reuse, 0x78 ;  /* 0x0000007809007836 */ /* 0x040fe20000000000 */
[----:B------:R-:W-:Y:S01]  /*ef10*/  ISETP.GE.AND P3, PT, R8, UR4, PT ;  /* 0x0000000408007c0c */ /* 0x000fe2000bf66270 */
[----:B------:R3:W-:Y:S01]  /*ef20*/  @!P4 ST.E.64 desc[UR50][R28.64], R50 ;  /* 0x000000321c00c985 */ /* 0x0007e2000c101b32 */
[----:B------:R-:W-:Y:S01]  /*ef30*/  @!P1 LOP3.LUT R37, R34, 0xfffffffe, RZ, 0xc0, !PT ;  /* 0xfffffffe22259812 */ /* 0x000fe200078ec0ff */
[----:B------:R-:W-:Y:S01]  /*ef40*/  VIADD R34, R9, 0x80 ;  /* 0x0000008009227836 */ /* 0x000fe20000000000 */
[----:B-1----:R-:W-:Y:S01]  /*ef50*/  @!P5 LOP3.LUT R31, R41, 0xfffffffe, RZ, 0xc0, !PT ;  /* 0xfffffffe291fd812 */ /* 0x002fe200078ec0ff */
[----:B------:R-:W-:Y:S01]  /*ef60*/  VIADD R41, R9, 0x70 ;  /* 0x0000007009297836 */ /* 0x000fe20000000000 */
[----:B------:R-:W-:-:S02]  /*ef70*/  @!P2 LEA.HI R36, R36, R36, RZ, 0x1 ;  /* 0x000000242424a211 */ /* 0x000fc400078f08ff */
[----:B------:R-:W-:Y:S01]  /*ef80*/  ISETP.GE.AND P6, PT, R0, UR4, PT ;  /* 0x0000000400007c0c */ /* 0x000fe2000bfc6270 */
[----:B------:R-:W-:Y:S01]  /*ef90*/  @!P5 IMAD.WIDE R30, R31, 0x4, R2 ;  /* 0x000000041f1ed825 */ /* 0x000fe200078e0202 */
[----:B------:R-:W-:-:S03]  /*efa0*/  ISETP.GE.AND P4, PT, R41, UR4, PT ;  /* 0x0000000429007c0c */ /* 0x000fc6000bf86270 */
[--C-:B0-----:R-:W-:Y:S01]  /*efb0*/  @!P0 IMAD.WIDE R26, R35, 0x4, R2.reuse ;  /* 0x00000004231a8825 */ /* 0x101fe200078e0202 */
[----:B------:R0:W-:Y:S01]  /*efc0*/  @!P5 ST.E.64 desc[UR50][R30.64], R136 ;  /* 0x000000881e00d985 */ /* 0x0001e2000c101b32 */
[----:B------:R-:W-:Y:S02]  /*efd0*/  ISETP.GE.AND P5, PT, R40, UR4, PT ;  /* 0x0000000428007c0c */ /* 0x000fe4000bfa6270 */
[----:B---3--:R-:W-:Y:S01]  /*efe0*/  @!P1 IMAD.WIDE R28, R37, 0x4, R2 ;  /* 0x00000004251c9825 */ /* 0x008fe200078e0202 */
[----:B------:R1:W-:Y:S01]  /*eff0*/  @!P0 ST.E.64 desc[UR50][R26.64], R138 ;  /* 0x0000008a1a008985 */ /* 0x0003e2000c101b32 */
[----:B------:R-:W-:Y:S02]  /*f000*/  @!P3 LEA.HI R8, R8, R8, RZ, 0x1 ;  /* 0x000000080808b211 */ /* 0x000fe400078f08ff */
[----:B------:R-:W-:Y:S01]  /*f010*/  @!P6 LEA.HI R0, R0, R0, RZ, 0x1 ;  /* 0x000000000000e211 */ /* 0x000fe200078f08ff */
[----:B------:R3:W-:Y:S01]  /*f020*/  @!P1 ST.E.64 desc[UR50][R28.64], R54 ;  /* 0x000000361c009985 */ /* 0x0007e2000c101b32 */
[----:B------:R-:W-:-:S02]  /*f030*/  ISETP.GE.AND P1, PT, R34, UR4, PT ;  /* 0x0000000422007c0c */ /* 0x000fc4000bf26270 */
[----:B------:R-:W-:Y:S01]  /*f040*/  @!P3 LOP3.LUT R35, R8, 0xfffffffe, RZ, 0xc0, !PT ;  /* 0xfffffffe0823b812 */ /* 0x000fe200078ec0ff */
[----:B------:R-:W-:Y:S01]  /*f050*/  VIADD R8, R9, 0x90 ;  /* 0x0000009009087836 */ /* 0x000fe20000000000 */
[----:B------:R-:W-:Y:S02]  /*f060*/  @!P4 LEA.HI R41, R41, R41, RZ, 0x1 ;  /* 0x000000292929c211 */ /* 0x000fe400078f08ff */
[----:B0-----:R-:W-:Y:S01]  /*f070*/  @!P2 LOP3.LUT R31, R36, 0xfffffffe, RZ, 0xc0, !PT ;  /* 0xfffffffe241fa812 */ /* 0x001fe200078ec0ff */
[----:B------:R-:W-:Y:S01]  /*f080*/  VIADD R36, R9, 0x88 ;  /* 0x0000008809247836 */ /* 0x000fe20000000000 */
[----:B------:R-:W-:Y:S01]  /*f090*/  @!P5 LEA.HI R40, R40, R40, RZ, 0x1 ;  /* 0x000000282828d211 */ /* 0x000fe200078f08ff */
[--C-:B-1----:R-:W-:Y:S01]  /*f0a0*/  @!P3 IMAD.WIDE R26, R35, 0x4, R2.reuse ;  /* 0x00000004231ab825 */ /* 0x102fe200078e0202 */
[----:B------:R-:W-:Y:S02]  /*f0b0*/  @!P6 LOP3.LUT R35, R0, 0xfffffffe, RZ, 0xc0, !PT ;  /* 0xfffffffe0023e812 */ /* 0x000fe400078ec0ff */
[----:B------:R-:W-:Y:S01]  /*f0c0*/  ISETP.GE.AND P0, PT, R36, UR4, PT ;  /* 0x0000000424007c0c */ /* 0x000fe2000bf06270 */
[----:B------:R-:W-:Y:S01]  /*f0d0*/  @!P2 IMAD.WIDE R30, R31, 0x4, R2 ;  /* 0x000000041f1ea825 */ /* 0x000fe200078e0202 */
[----:B------:R-:W-:-:S02]  /*f0e0*/  @!P5 LOP3.LUT R37, R40, 0xfffffffe, RZ, 0xc0, !PT ;  /* 0xfffffffe2825d812 */ /* 0x000fc400078ec0ff */
[----:B------:R-:W-:Y:S01]  /*f0f0*/  @!P1 LEA.HI R34, R34, R34, RZ, 0x1 ;  /* 0x0000002222229211 */ /* 0x000fe200078f08ff */
[----:B------:R-:W-:Y:S01]  /*f100*/  VIADD R0, R9, 0x98 ;  /* 0x0000009809007836 */ /* 0x000fe20000000000 */
[----:B------:R0:W-:Y:S01]  /*f110*/  @!P2 ST.E.64 desc[UR50][R30.64], R140 ;  /* 0x0000008c1e00a985 */ /* 0x0001e2000c101b32 */
[----:B---3--:R-:W-:Y:S01]  /*f120*/  @!P5 IMAD.WIDE R28, R37, 0x4, R2 ;  /* 0x00000004251cd825 */ /* 0x008fe200078e0202 */
[----:B------:R-:W-:Y:S02]  /*f130*/  ISETP.GE.AND P2, PT, R8, UR4, PT ;  /* 0x0000000408007c0c */ /* 0x000fe4000bf46270 */
[----:B------:R1:W-:Y:S01]  /*f140*/  @!P3 ST.E.64 desc[UR50][R26.64], R6 ;  /* 0x000000061a00b985 */ /* 0x0003e2000c101b32 */
[----:B------:R-:W-:Y:S01]  /*f150*/  VIADD R37, R9, 0xa0 ;  /* 0x000000a009257836 */ /* 0x000fe20000000000 */
[----:B------:R-:W-:Y:S02]  /*f160*/  ISETP.GE.AND P3, PT, R0, UR4, PT ;  /* 0x0000000400007c0c */ /* 0x000fe4000bf66270 */
[----:B------:R-:W-:Y:S01]  /*f170*/  @!P0 LEA.HI R36, R36, R36, RZ, 0x1 ;  /* 0x0000002424248211 */ /* 0x000fe200078f08ff */
[----:B------:R3:W-:Y:S01]  /*f180*/  @!P5 ST.E.64 desc[UR50][R28.64], R58 ;  /* 0x0000003a1c00d985 */ /* 0x0007e2000c101b32 */
[----:B0-----:R-:W-:-:S05]  /*f190*/  @!P4 LOP3.LUT R31, R41, 0xfffffffe, RZ, 0xc0, !PT ;  /* 0xfffffffe291fc812 */ /* 0x001fca00078ec0ff */
[----:B------:R-:W-:Y:S02]  /*f1a0*/  @!P2 LEA.HI R8, R8, R8, RZ, 0x1 ;  /* 0x000000080808a211 */ /* 0x000fe400078f08ff */
[----:B-1----:R-:W-:Y:S01]  /*f1b0*/  @!P1 LOP3.LUT R27, R34, 0xfffffffe, RZ, 0xc0, !PT ;  /* 0xfffffffe221b9812 */ /* 0x002fe200078ec0ff */
[--C-:B------:R-:W-:Y:S01]  /*f1c0*/  @!P4 IMAD.WIDE R30, R31, 0x4, R2.reuse ;  /* 0x000000041f1ec825 */ /* 0x100fe200078e0202 */
[----:B------:R-:W-:Y:S02]  /*f1d0*/  @!P3 LEA.HI R0, R0, R0, RZ, 0x1 ;  /* 0x000000000000b211 */ /* 0x000fe400078f08ff */
[----:B---3--:R-:W-:Y:S02]  /*f1e0*/  @!P0 LOP3.LUT R29, R36, 0xfffffffe, RZ, 0xc0, !PT ;  /* 0xfffffffe241d8812 */ /* 0x008fe400078ec0ff */
[----:B------:R0:W-:Y:S01]  /*f1f0*/  @!P4 ST.E.64 desc[UR50][R30.64], R4 ;  /* 0x000000041e00c985 */ /* 0x0001e2000c101b32 */
[----:B------:R-:W-:Y:S01]  /*f200*/  @!P6 IMAD.WIDE R6, R35, 0x4, R2 ;  /* 0x000000042306e825 */ /* 0x000fe200078e0202 */
[----:B------:R-:W-:-:S03]  /*f210*/  ISETP.GE.AND P4, PT, R37, UR4, PT ;  /* 0x0000000425007c0c */ /* 0x000fc6000bf86270 */
[----:B------:R-:W-:Y:S01]  /*f220*/  VIADD R28, R9, 0xa8 ;  /* 0x000000a8091c7836 */ /* 0x000fe20000000000 */
[----:B------:R1:W-:Y:S04]  /*f230*/  @!P6 ST.E.64 desc[UR50][R6.64], R132 ;  /* 0x000000840600e985 */ /* 0x0003e8000c101b32 */
[----:B------:R-:W-:Y:S01]  /*f240*/  ISETP.GE.AND P5, PT, R28, UR4, PT ;  /* 0x000000041c007c0c */ /* 0x000fe2000bfa6270 */
[----:B0-----:R-:W-:-:S04]  /*f250*/  @!P1 IMAD.WIDE R4, R27, 0x4, R2 ;  /* 0x000000041b049825 */ /* 0x001fc800078e0202 */
[----:B------:R-:W-:Y:S01]  /*f260*/  @!P4 LEA.HI R37, R37, R37, RZ, 0x1 ;  /* 0x000000252525c211 */ /* 0x000fe200078f08ff */
[----:B------:R-:W-:Y:S01]  /*f270*/  VIADD R30, R9, 0xb0 ;  /* 0x000000b0091e7836 */ /* 0x000fe20000000000 */
[----:B------:R0:W-:Y:S01]  /*f280*/  @!P1 ST.E.64 desc[UR50][R4.64], R62 ;  /* 0x0000003e04009985 */ /* 0x0001e2000c101b32 */
[----:B------:R-:W-:Y:S01]  /*f290*/  @!P0 IMAD.WIDE R26, R29, 0x4, R2 ;  /* 0x000000041d1a8825 */ /* 0x000fe200078e0202 */
[----:B-1----:R-:W-:Y:S02]  /*f2a0*/  @!P2 LOP3.LUT R7, R8, 0xfffffffe, RZ, 0xc0, !PT ;  /* 0xfffffffe0807a812 */ /* 0x002fe400078ec0ff */
[----:B------:R-:W-:Y:S01]  /*f2b0*/  ISETP.GE.AND P1, PT, R30, UR4, PT ;  /* 0x000000041e007c0c */ /* 0x000fe2000bf26270 */
[C---:B------:R-:W-:Y:S01]  /*f2c0*/  VIADD R31, R9.reuse, 0xb8 ;  /* 0x000000b8091f7836 */ /* 0x040fe20000000000 */
[----:B------:R1:W-:Y:S01]  /*f2d0*/  @!P0 ST.E.64 desc[UR50][R26.64], R134 ;  /* 0x000000861a008985 */ /* 0x0003e2000c101b32 */
[----:B------:R-:W-:Y:S01]  /*f2e0*/  @!P3 LOP3.LUT R29, R0, 0xfffffffe, RZ, 0xc0, !PT ;  /* 0xfffffffe001db812 */ /* 0x000fe200078ec0ff */
[----:B------:R-:W-:Y:S01]  /*f2f0*/  VIADD R8, R9, 0xc0 ;  /* 0x000000c009087836 */ /* 0x000fe20000000000 */
[----:B------:R-:W-:-:S02]  /*f300*/  @!P5 LEA.HI R28, R28, R28, RZ, 0x1 ;  /* 0x0000001c1c1cd211 */ /* 0x000fc400078f08ff */
[----:B------:R-:W-:Y:S01]  /*f310*/  ISETP.GE.AND P0, PT, R31, UR4, PT ;  /* 0x000000041f007c0c */ /* 0x000fe2000bf06270 */
[----:B0-----:R-:W-:-:S05]  /*f320*/  @!P2 IMAD.WIDE R4, R7, 0x4, R2 ;  /* 0x000000040704a825 */ /* 0x001fca00078e0202 */
[----:B------:R-:W-:Y:S01]  /*f330*/  @!P1 LEA.HI R30, R30, R30, RZ, 0x1 ;  /* 0x0000001e1e1e9211 */ /* 0x000fe200078f08ff */
[--C-:B------:R-:W-:Y:S01]  /*f340*/  @!P3 IMAD.WIDE R6, R29, 0x4, R2.reuse ;  /* 0x000000041d06b825 */ /* 0x100fe200078e0202 */
[----:B------:R-:W-:Y:S01]  /*f350*/  @!P5 LOP3.LUT R29, R28, 0xfffffffe, RZ, 0xc0, !PT ;  /* 0xfffffffe1c1dd812 */ /* 0x000fe200078ec0ff */
[----:B------:R0:W-:Y:S01]  /*f360*/  @!P2 ST.E.64 desc[UR50][R4.64], R126 ;  /* 0x0000007e0400a985 */ /* 0x0001e2000c101b32 */
[----:B-1----:R-:W-:Y:S02]  /*f370*/  @!P4 LOP3.LUT R27, R37, 0xfffffffe, RZ, 0xc0, !PT ;  /* 0xfffffffe251bc812 */ /* 0x002fe400078ec0ff */
[----:B------:R-:W-:Y:S01]  /*f380*/  ISETP.GE.AND P2, PT, R8, UR4, PT ;  /* 0x0000000408007c0c */ /* 0x000fe2000bf46270 */
[--C-:B------:R-:W-:Y:S01]  /*f390*/  @!P5 IMAD.WIDE R28, R29, 0x4, R2.reuse ;  /* 0x000000041d1cd825 */ /* 0x100fe200078e0202 */
[----:B------:R-:W-:Y:S01]  /*f3a0*/  @!P0 LEA.HI R0, R31, R31, RZ, 0x1 ;  /* 0x0000001f1f008211 */ /* 0x000fe200078f08ff */
[----:B------:R1:W-:Y:S01]  /*f3b0*/  @!P3 ST.E.64 desc[UR50][R6.64], R66 ;  /* 0x000000420600b985 */ /* 0x0003e2000c101b32 */
[----:B------:R-:W-:Y:S01]  /*f3c0*/  @!P1 LOP3.LUT R31, R30, 0xfffffffe, RZ, 0xc0, !PT ;  /* 0xfffffffe1e1f9812 */ /* 0x000fe200078ec0ff */
[----:B------:R-:W-:Y:S01]  /*f3d0*/  @!P4 IMAD.WIDE R26, R27, 0x4, R2 ;  /* 0x000000041b1ac825 */ /* 0x000fe200078e0202 */
[----:B------:R-:W-:-:S02]  /*f3e0*/  @!P0 LOP3.LUT R35, R0, 0xfffffffe, RZ, 0xc0, !PT ;  /* 0xfffffffe00238812 */ /* 0x000fc400078ec0ff */
[C---:B------:R-:W-:Y:S01]  /*f3f0*/  IADD3 R0, R9.reuse, 0xd0, RZ ;  /* 0x000000d009007810 */ /* 0x040fe20007ffe0ff */
[----:B------:R-:W-:Y:S01]  /*f400*/  VIADD R30, R9, 0xc8 ;  /* 0x000000c8091e7836 */ /* 0x000fe20000000000 */
[----:B------:R3:W-:Y:S01]  /*f410*/  @!P4 ST.E.64 desc[UR50][R26.64], R14 ;  /* 0x0000000e1a00c985 */ /* 0x0007e2000c101b32 */
[--C-:B0-----:R-:W-:Y:S02]  /*f420*/  @!P1 IMAD.WIDE R4, R31, 0x4, R2.reuse ;  /* 0x000000041f049825 */ /* 0x101fe400078e0202 */
[----:B------:R-:W-:Y:S01]  /*f430*/  @!P2 LEA.HI R8, R8, R8, RZ, 0x1 ;  /* 0x000000080808a211 */ /* 0x000fe200078f08ff */
[----:B------:R0:W-:Y:S01]  /*f440*/  @!P5 ST.E.64 desc[UR50][R28.64], R16 ;  /* 0x000000101c00d985 */ /* 0x0001e2000c101b32 */
[----:B------:R-:W-:Y:S01]  /*f450*/  ISETP.GE.AND P3, PT, R30, UR4, PT ;  /* 0x000000041e007c0c */ /* 0x000fe2000bf66270 */
[----:B-1----:R-:W-:Y:S02]  /*f460*/  @!P0 IMAD.WIDE R6, R35, 0x4, R2 ;  /* 0x0000000423068825 */ /* 0x002fe400078e0202 */
[----:B------:R1:W-:Y:S01]  /*f470*/  @!P1 ST.E.64 desc[UR50][R4.64], R18 ;  /* 0x0000001204009985 */ /* 0x0003e2000c101b32 */
[----:B------:R-:W-:-:S03]  /*f480*/  ISETP.GE.AND P1, PT, R0, UR4, PT ;  /* 0x0000000400007c0c */ /* 0x000fc6000bf26270 */
[----:B------:R5:W-:Y:S01]  /*f490*/  @!P0 ST.E.64 desc[UR50][R6.64], R46 ;  /* 0x0000002e06008985 */ /* 0x000be2000c101b32 */
[C---:B---3--:R-:W-:Y:S01]  /*f4a0*/  VIADD R14, R9.reuse, 0xd8 ;  /* 0x000000d8090e7836 */ /* 0x048fe20000000000 */
[----:B------:R-:W-:Y:S01]  /*f4b0*/  @!P2 LOP3.LUT R15, R8, 0xfffffffe, RZ, 0xc0, !PT ;  /* 0xfffffffe080fa812 */ /* 0x000fe200078ec0ff */
[C---:B------:R-:W-:Y:S02]  /*f4c0*/  VIADD R26, R9.reuse, 0xe8 ;  /* 0x000000e8091a7836 */ /* 0x040fe40000000000 */
[C---:B0-----:R-:W-:Y:S01]  /*f4d0*/  VIADD R16, R9.reuse, 0xe0 ;  /* 0x000000e009107836 */ /* 0x041fe20000000000 */
[----:B------:R-:W-:Y:S01]  /*f4e0*/  ISETP.GE.AND P0, PT, R14, UR4, PT ;  /* 0x000000040e007c0c */ /* 0x000fe2000bf06270 */
[----:B------:R-:W-:Y:S01]  /*f4f0*/  VIADD R27, R9, 0xf0 ;  /* 0x000000f0091b7836 */ /* 0x000fe20000000000 */
[----:B------:R-:W-:Y:S01]  /*f500*/  ISETP.GE.AND P5, PT, R26, UR4, PT ;  /* 0x000000041a007c0c */ /* 0x000fe2000bfa6270 */
[----:B-1----:R-:W-:Y:S01]  /*f510*/  @!P2 IMAD.WIDE R4, R15, 0x4, R2 ;  /* 0x000000040f04a825 */ /* 0x002fe200078e0202 */
[----:B------:R-:W-:-:S02]  /*f520*/  ISETP.GE.AND P4, PT, R16, UR4, PT ;  /* 0x0000000410007c0c */ /* 0x000fc4000bf86270 */
[----:B------:R-:W-:Y:S01]  /*f530*/  ISETP.GE.AND P6, PT, R27, UR4, PT ;  /* 0x000000041b007c0c */ /* 0x000fe2000bfc6270 */
[----:B------:R-:W-:Y:S01]  /*f540*/  VIADD R9, R9, 0xf8 ;  /* 0x000000f809097836 */ /* 0x000fe20000000000 */
[----:B------:R-:W-:Y:S01]  /*f550*/  @!P1 LEA.HI R0, R0, R0, RZ, 0x1 ;  /* 0x0000000000009211 */ /* 0x000fe200078f08ff */
[----:B------:R0:W-:Y:S01]  /*f560*/  @!P2 ST.E.64 desc[UR50][R4.64], R20 ;  /* 0x000000140400a985 */ /* 0x0001e2000c101b32 */
[----:B------:R-:W-:Y:S02]  /*f570*/  @!P3 LEA.HI R30, R30, R30, RZ, 0x1 ;  /* 0x0000001e1e1eb211 */ /* 0x000fe400078f08ff */
[----:B------:R-:W-:Y:S02]  /*f580*/  @!P1 LOP3.LUT R15, R0, 0xfffffffe, RZ, 0xc0, !PT ;  /* 0xfffffffe000f9812 */ /* 0x000fe400078ec0ff */
[----:B-----5:R-:W-:Y:S02]  /*f590*/  @!P3 LOP3.LUT R7, R30, 0xfffffffe, RZ, 0xc0, !PT ;  /* 0xfffffffe1e07b812 */ /* 0x020fe400078ec0ff */
[----:B------:R-:W-:Y:S01]  /*f5a0*/  @!P0 LEA.HI R0, R14, R14, RZ, 0x1 ;  /* 0x0000000e0e008211 */ /* 0x000fe200078f08ff */
[----:B------:R-:W-:Y:S01]  /*f5b0*/  @!P1 IMAD.WIDE R14, R15, 0x4, R2 ;  /* 0x000000040f0e9825 */ /* 0x000fe200078e0202 */
[----:B------:R-:W-:-:S02]  /*f5c0*/  @!P4 LEA.HI R16, R16, R16, RZ, 0x1 ;  /* 0x000000101010c211 */ /* 0x000fc400078f08ff */
[----:B------:R-:W-:Y:S01]  /*f5d0*/  @!P5 LEA.HI R26, R26, R26, RZ, 0x1 ;  /* 0x0000001a1a1ad211 */ /* 0x000fe200078f08ff */
[--C-:B------:R-:W-:Y:S01]  /*f5e0*/  @!P3 IMAD.WIDE R6, R7, 0x4, R2.reuse ;  /* 0x000000040706b825 */ /* 0x100fe200078e0202 */
[----:B------:R-:W-:Y:S02]  /*f5f0*/  @!P6 LEA.HI R27, R27, R27, RZ, 0x1 ;  /* 0x0000001b1b1be211 */ /* 0x000fe400078f08ff */
[----:B------:R-:W-:Y:S02]  /*f600*/  @!P0 LOP3.LUT R17, R0, 0xfffffffe, RZ, 0xc0, !PT ;  /* 0xfffffffe00118812 */ /* 0x000fe400078ec0ff */
[----:B------:R-:W-:Y:S01]  /*f610*/  @!P4 LOP3.LUT R19, R16, 0xfffffffe, RZ, 0xc0, !PT ;  /* 0xfffffffe1013c812 */ /* 0x000fe200078ec0ff */
[----:B------:R1:W-:Y:S01]  /*f620*/  @!P3 ST.E.64 desc[UR50][R6.64], R22 ;  /* 0x000000160600b985 */ /* 0x0003e2000c101b32 */
[----:B0-----:R-:W-:Y:S01]  /*f630*/  @!P5 LOP3.LUT R21, R26, 0xfffffffe, RZ, 0xc0, !PT ;  /* 0xfffffffe1a15d812 */ /* 0x001fe200078ec0ff */
[--C-:B------:R-:W-:Y:S01]  /*f640*/  @!P0 IMAD.WIDE R16, R17, 0x4, R2.reuse ;  /* 0x0000000411108825 */ /* 0x100fe200078e0202 */
[----:B------:R-:W-:Y:S01]  /*f650*/  @!P6 LOP3.LUT R27, R27, 0xfffffffe, RZ, 0xc0, !PT ;  /* 0xfffffffe1b1be812 */ /* 0x000fe200078ec0ff */
[----:B------:R0:W-:Y:S02]  /*f660*/  @!P1 ST.E.64 desc[UR50][R14.64], R24 ;  /* 0x000000180e009985 */ /* 0x0001e4000c101b32 */
[----:B------:R-:W-:-:S02]  /*f670*/  @!P4 IMAD.WIDE R4, R19, 0x4, R2 ;  /* 0x000000041304c825 */ /* 0x000fc400078e0202 */
[----:B------:R0:W-:Y:S01]  /*f680*/  @!P0 ST.E.64 desc[UR50][R16.64], R60 ;  /* 0x0000003c10008985 */ /* 0x0001e2000c101b32 */
[----:B------:R-:W-:Y:S01]  /*f690*/  ISETP.GE.AND P0, PT, R9, UR4, PT ;  /* 0x0000000409007c0c */ /* 0x000fe2000bf06270 */
[--C-:B------:R-:W-:Y:S02]  /*f6a0*/  @!P6 IMAD.WIDE R18, R27, 0x4, R2.reuse ;  /* 0x000000041b12e825 */ /* 0x100fe400078e0202 */
[----:B------:R0:W-:Y:S02]  /*f6b0*/  @!P4 ST.E.64 desc[UR50][R4.64], R10 ;  /* 0x0000000a0400c985 */ /* 0x0001e4000c101b32 */
[----:B-1----:R-:W-:-:S05]  /*f6c0*/  @!P5 IMAD.WIDE R6, R21, 0x4, R2 ;  /* 0x000000041506d825 */ /* 0x002fca00078e0202 */
        /* <DEDUP_REMOVED lines=8> */
.L_x_1310:
        /* <DEDUP_REMOVED lines=21> */
[----:B------:R-:W-:Y:S02]  /*f8a0*/  UIADD3 UR6, UR5, UR6, URZ ;  /* 0x0000000605067290 */ /* 0x000fe4000fffe03f */
[----:B------:R-:W-:Y:S01]  /*f8b0*/  IMAD.U32 R3, RZ, RZ, UR5 ;  /* 0x00000005ff037e24 */ /* 0x000fe2000f8e00ff */
[----:B------:R-:W2:Y:S01]  /*f8c0*/  @P0 LDC R7, c[0x0][0xbec] ;  /* 0x0002fb00ff070b82 */ /* 0x000ea20000000800 */
[----:B------:R-:W-:Y:S01]  /*f8d0*/  IMAD.U32 R2, RZ, RZ, UR4 ;  /* 0x00000004ff027e24 */ /* 0x000fe2000f8e00ff */
[----:B------:R-:W-:Y:S01]  /*f8e0*/  ULDC.64 UR4, c[0x0][0xbe0] ;  /* 0x0002f80000047ab9 */ /* 0x000fe20000000a00 */
        /* <DEDUP_REMOVED lines=10> */
[----:B-1----:R-:W-:Y:S01]  /*f990*/  IMAD R9, R8, R7, UR7 ;  /* 0x0000000708097e24 */ /* 0x002fe2000f8e0207 */
[----:B------:R-:W-:-:S03]  /*f9a0*/  IADD3 R7, -R5, RZ, RZ ;  /* 0x000000ff05077210 */ /* 0x000fc60007ffe1ff */
        /* <DEDUP_REMOVED lines=20> */
.L_x_1221:
        /* <DEDUP_REMOVED lines=18> */
.L_x_1313:
[----:B------:R-:W-:Y:S01]  /*fc10*/  ULDC UR7, c[0x0][0xc50] ;  /* 0x0003140000077ab9 */ /* 0x000fe20000000800 */
[----:B------:R-:W-:Y:S01]  /*fc20*/  UMOV UR40, UR6 ;  /* 0x0000000600287c82 */ /* 0x000fe20008000000 */
[----:B------:R-:W-:-:S11]  /*fc30*/  UISETP.NE.AND UP0, UPT, UR7, 0x1, UPT ;  /* 0x000000010700788c */ /* 0x000fd6000bf05270 */
[----:B------:R-:W-:Y:S01]  /*fc40*/  @UP0 ULDC UR4, c[0x0][0xc54] ;  /* 0x0003150000040ab9 */ /* 0x000fe20000000800 */
[----:B------:R-:W-:Y:S01]  /*fc50*/  @UP0 ULDC UR8, c[0x0][0xc58] ;  /* 0x0003160000080ab9 */ /* 0x000fe20000000800 */
[----:B------:R-:W-:-:S04]  /*fc60*/  UIMAD.WIDE.U32 UR4, UR6, UR4, URZ ;  /* 0x00000004060472a5 */ /* 0x000fc8000f8e003f */
[----:B------:R-:W-:-:S12]  /*fc70*/  @UP0 USHF.R.U32.HI UR40, URZ, UR8, UR5 ;  /* 0x000000083f280299 */ /* 0x000fd80008011605 */
.L_x_1314:
        /* <DEDUP_REMOVED lines=8> */
[----:B------:R-:W-:Y:S01]  /*fd00*/  IMAD.MOV.U32 R17, RZ, RZ, RZ ;  /* 0x000000ffff117224 */ /* 0x000fe200078e00ff */
[----:B------:R-:W-:Y:S01]  /*fd10*/  ULDC.64 UR4, c[0x0][0x418] ;  /* 0x0001060000047ab9 */ /* 0x000fe20000000a00 */
[----:B------:R-:W-:Y:S01]  /*fd20*/  ULDC UR6, c[0x0][0x448] ;  /* 0x0001120000067ab9 */ /* 0x000fe20000000800 */
[----:B------:R-:W-:Y:S01]  /*fd30*/  ULDC UR10, c[0x0][0x2f0] ;  /* 0x0000bc00000a7ab9 */ /* 0x000fe20000000800 */
[----:B------:R-:W-:Y:S01]  /*fd40*/  ULDC UR11, c[0x0][0x288] ;  /* 0x0000a200000b7ab9 */ /* 0x000fe20000000800 */
[----:B0-----:R-:W-:-:S04]  /*fd50*/  ISETP.NE.U32.AND P0, PT, R2, RZ, PT ;  /* 0x000000ff0200720c */ /* 0x001fc80003f05070 */
[----:B------:R-:W-:-:S13]  /*fd60*/  ISETP.NE.AND.EX P0, PT, R3, RZ, PT, P0 ;  /* 0x000000ff0300720c */ /* 0x000fda0003f05300 */
[----:B------:R-:W0:Y:S02]  /*fd70*/  @P0 LDC.64 R2, c[0x0][0xa28] ;  /* 0x00028a00ff020b82 */ /* 0x000e240000000a00 */
[----:B0-----:R-:W-:-:S05]  /*fd80*/  @P0 IMAD.WIDE R2, R23, 0x4, R2 ;  /* 0x0000000417020825 */ /* 0x001fca00078e0202 */
[----:B------:R0:W5:Y:S01]  /*fd90*/  @P0 LDG.E R17, desc[UR50][R2.64] ;  /* 0x0000003202110981 */ /* 0x000162000c1e1900 */
[----:B------:R-:W1:Y:S01]  /*fda0*/  S2UR UR41, SR_CTAID.X ;  /* 0x00000000002979c3 */ /* 0x000e620000002500 */
[----:B------:R-:W-:Y:S02]  /*fdb0*/  UISETP.NE.U32.AND UP0, UPT, UR4, URZ, UPT ;  /* 0x0000003f0400728c */ /* 0x000fe4000bf05070 */
[----:B------:R-:W-:Y:S02]  /*fdc0*/  UISETP.NE.AND UP1, UPT, UR6, 0x1, UPT ;  /* 0x000000010600788c */ /* 0x000fe4000bf25270 */
[----:B------:R-:W-:Y:S01]  /*fdd0*/  UISETP.NE.AND.EX UP0, UPT, UR5, URZ, UPT, UP0 ;  /* 0x0000003f0500728c */ /* 0x000fe2000bf05300 */
[----:B------:R-:W-:Y:S02]  /*fde0*/  ULDC UR6, c[0x0][0x424] ;  /* 0x0001090000067ab9 */ /* 0x000fe40000000800 */
[----:B------:R-:W-:Y:S01]  /*fdf0*/  ULDC.64 UR4, c[0x0][0x9e0] ;  /* 0x0002780000047ab9 */ /* 0x000fe20000000a00 */
[----:B------:R-:W-:-:S02]  /*fe00*/  USEL UR9, UR6, 0x1, UP0 ;  /* 0x0000000106097887 */ /* 0x000fc40008000000 */
[----:B------:R-:W-:Y:S02]  /*fe10*/  UISETP.GE.AND UP0, UPT, UR5, 0x1, UPT ;  /* 0x000000010500788c */ /* 0x000fe4000bf06270 */
[----:B------:R-:W-:Y:S01]  /*fe20*/  UIMAD UR38, UR9, UR10, URZ ;  /* 0x0000000a092672a4 */ /* 0x000fe2000f8e023f */
[----:B------:R-:W-:Y:S01]  /*fe30*/  @UP1 ULDC UR7, c[0x0][0x44c] ;  /* 0x0001130000071ab9 */ /* 0x000fe20000000800 */
[----:B------:R-:W-:Y:S02]  /*fe40*/  UIMAD UR9, UR9, UR10, 0x3f ;  /* 0x0000003f090974a4 */ /* 0x000fe4000f8e020a */
[----:B------:R-:W-:Y:S01]  /*fe50*/  PLOP3.LUT P1, PT, PT, PT, UP0, 0x80, 0x0 ;  /* 0x000000000000781c */ /* 0x000fe20003f2f008 */
[----:B------:R-:W-:Y:S01]  /*fe60*/  @UP1 ULDC UR12, c[0x0][0x450] ;  /* 0x00011400000c1ab9 */ /* 0x000fe20000000800 */
[----:B------:R-:W-:Y:S02]  /*fe70*/  UP2UR UR48, UPR, URZ, 0x2 ;  /* 0x000000023f307883 */ /* 0x000fe40008000000 */
[----:B-1----:R-:W-:-:S04]  /*fe80*/  USHF.L.U32 UR41, UR41, 0x7, URZ ;  /* 0x0000000729297899 */ /* 0x002fc8000800063f */
[----:B------:R-:W-:-:S04]  /*fe90*/  UIADD3 UR8, UR41, 0x7f, URZ ;  /* 0x0000007f29087890 */ /* 0x000fc8000fffe03f */
[----:B------:R-:W-:Y:S02]  /*fea0*/  UIMAD.WIDE.U32 UR6, UR8, UR7, URZ ;  /* 0x00000007080672a5 */ /* 0x000fe4000f8e003f */
[----:B------:R-:W-:Y:S02]  /*feb0*/  UIADD3 UR6, UR38, 0x1, -UR11 ;  /* 0x0000000126067890 */ /* 0x000fe4000fffe80b */
[----:B------:R-:W-:Y:S02]  /*fec0*/  @UP1 USHF.R.U32.HI UR8, URZ, UR12, UR7 ;  /* 0x0000000c3f081299 */ /* 0x000fe40008011607 */
[----:B------:R-:W-:Y:S02]  /*fed0*/  USHF.R.S32.HI UR7, URZ, 0x1f, UR9 ;  /* 0x0000001f3f077899 */ /* 0x000fe40008011409 */
[----:B------:R-:W-:Y:S02]  /*fee0*/  UIADD3 UR6, UR6, UR8, URZ ;  /* 0x0000000806067290 */ /* 0x000fe4000fffe03f */
[----:B------:R-:W-:-:S02]  /*fef0*/  ULEA.HI UR7, UR7, UR9, URZ, 0x6 ;  /* 0x0000000907077291 */ /* 0x000fc4000f8f303f */
[----:B------:R-:W-:Y:S02]  /*ff00*/  UIADD3 UR4, UR6, UR4, URZ ;  /* 0x0000000406047290 */ /* 0x000fe4000fffe03f */
[----:B------:R-:W-:Y:S01]  /*ff10*/  USHF.R.S32.HI UR42, URZ, 0x6, UR7 ;  /* 0x000000063f2a7899 */ /* 0x000fe20008011407 */
[----:B0-----:R-:W-:Y:S11]  /*ff20*/  @!P1 BRA `(.L_x_1316) ;  /* 0x0000000000449947 */ /* 0x001ff60003800000 */
        /* <DEDUP_REMOVED lines=10> */
.L_x_1317:
[----:B------:R-:W-:-:S11]  /*ffd0*/  UISETP.NE.AND UP0, UPT, UR5, 0x1, UPT ;  /* 0x000000010500788c */ /* 0x000fd6000bf05270 */
[----:B------:R-:W-:Y:S02]  /*ffe0*/  @UP0 ULDC.64 UR12, c[0x0][0x9e8] ;  /* 0x00027a00000c0ab9 */ /* 0x000fe40000000a00 */
[----:B------:R-:W-:-:S04]  /*fff0*/  UIMAD.WIDE.U32 UR6, UR8, UR12, URZ ;  /* 0x0000000c080672a5 */ /* 0x000fc8000f8e003f */
[----:B------:R-:W-:-:S12]  /*10000*/  @UP0 USHF.R.U32.HI UR8, URZ, UR13, UR7 ;  /* 0x0000000d3f080299 */ /* 0x000fd80008011607 */
.L_x_1318:
[----:B------:R-:W-:-:S04]  /*10010*/  UIMAD UR8, UR8, UR5, UR5 ;  /* 0x00000005080872a4 */ /* 0x000fc8000f8e0205 */
[----:B------:R-:W-:-:S04]  /*10020*/  UISETP.LT.AND UP0, UPT, UR4, UR8, UPT ;  /* 0x000000080400728c */ /* 0x000fc8000bf01270 */
[----:B------:R-:W-:-:S12]  /*10030*/  USEL UR4, UR4, UR8, UP0 ;  /* 0x0000000804047287 */ /* 0x000fd80008000000 */
.L_x_1316:
[----:B------:R-:W-:Y:S02]  /*10040*/  UISETP.NE.AND UP0, UPT, UR48, URZ, UPT ;  /* 0x0000003f3000728c */ /* 0x000fe4000bf05270 */
[----:B------:R-:W-:-:S04]  /*10050*/  UIADD3 UR4, UR4, 0x3f, URZ ;  /* 0x0000003f04047890 */ /* 0x000fc8000fffe03f */
[----:B------:R-:W-:-:S04]  /*10060*/  USHF.R.S32.HI UR8, URZ, 0x1f, UR4 ;  /* 0x0000001f3f087899 */ /* 0x000fc80008011404 */
[----:B------:R-:W-:Y:S01]  /*10070*/  ULEA.HI UR8, UR8, UR4, URZ, 0x6 ;  /* 0x0000000408087291 */ /* 0x000fe2000f8f303f */
[----:B------:R-:W-:Y:S01]  /*10080*/  @UP0 ULDC UR6, c[0x0][0x44c] ;  /* 0x0001130000060ab9 */ /* 0x000fe20000000800 */
[----:B------:R-:W-:Y:S01]  /*10090*/  @UP0 ULDC UR9, c[0x0][0x450] ;  /* 0x0001140000090ab9 */ /* 0x000fe20000000800 */
[----:B------:R-:W-:Y:S02]  /*100a0*/  UIMAD.WIDE.U32 UR6, UR41, UR6, URZ ;  /* 0x00000006290672a5 */ /* 0x000fe4000f8e003f */
[----:B------:R-:W-:Y:S01]  /*100b0*/  UMOV UR4, UR41 ;  /* 0x0000002900047c82 */ /* 0x000fe20008000000 */
[----:B------:R-:W-:Y:S02]  /*100c0*/  USHF.R.S32.HI UR43, URZ, 0x6, UR8 ;  /* 0x000000063f2b7899 */ /* 0x000fe40008011408 */
[----:B------:R-:W-:Y:S02]  /*100d0*/  @UP0 USHF.R.U32.HI UR4, URZ, UR9, UR7 ;  /* 0x000000093f040299 */ /* 0x000fe40008011607 */
[----:B------:R-:W-:-:S02]  /*100e0*/  UISETP.LT.AND UP0, UPT, UR42, UR43, UPT ;  /* 0x0000002b2a00728c */ /* 0x000fc4000bf01270 */
[----:B------:R-:W-:Y:S01]  /*100f0*/  UIADD3 UR4, UR4, -UR11, UR38 ;  /* 0x8000000b04047290 */ /* 0x000fe2000fffe026 */
[----:B------:R-:W-:Y:S01]  /*10100*/  ULDC UR8, c[0x0][0x9dc] ;  /* 0x0002770000087ab9 */ /* 0x000fe20000000800 */
[----:B------:R-:W-:Y:S02]  /*10110*/  USEL UR12, UR42, UR43, UP0 ;  /* 0x0000002b2a0c7287 */ /* 0x000fe40008000000 */
[----:B------:R-:W-:Y:S01]  /*10120*/  UIADD3 UR8, UR4, -UR8, URZ ;  /* 0x8000000804087290 */ /* 0x000fe2000fffe03f */
[----:B------:R-:W-:Y:S11]  /*10130*/  @!P1 BRA `(.L_x_1319) ;  /* 0x0000000000449947 */ /* 0x000ff60003800000 */
        /* <DEDUP_REMOVED lines=10> */
.L_x_1320:
[----:B------:R-:W-:-:S11]  /*101e0*/  UISETP.NE.AND UP0, UPT, UR5, 0x1, UPT ;  /* 0x000000010500788c */ /* 0x000fd6000bf05270 */
[----:B------:R-:W-:Y:S02]  /*101f0*/  @UP0 ULDC.64 UR10, c[0x0][0x9e8] ;  /* 0x00027a00000a0ab9 */ /* 0x000fe40000000a00 */
[----:B------:R-:W-:-:S04]  /*10200*/  UIMAD.WIDE.U32 UR6, UR4, UR10, URZ ;  /* 0x0000000a040672a5 */ /* 0x000fc8000f8e003f */
[----:B------:R-:W-:-:S12]  /*10210*/  @UP0 USHF.R.U32.HI UR4, URZ, UR11, UR7 ;  /* 0x0000000b3f040299 */ /* 0x000fd80008011607 */
.L_x_1321:
[----:B------:R-:W-:-:S04]  /*10220*/  UIMAD UR4, UR4, UR5, URZ ;  /* 0x00000005040472a4 */ /* 0x000fc8000f8e023f */
[----:B------:R-:W-:-:S04]  /*10230*/  UISETP.LT.AND UP0, UPT, UR8, UR4, UPT ;  /* 0x000000040800728c */ /* 0x000fc8000bf01270 */
[----:B------:R-:W-:-:S12]  /*10240*/  USEL UR8, UR8, UR4, !UP0 ;  /* 0x0000000408087287 */ /* 0x000fd8000c000000 */
.L_x_1319:
[----:B------:R-:W-:Y:S02]  /*10250*/  USHF.R.S32.HI UR4, URZ, 0x1f, UR8 ;  /* 0x0000001f3f047899 */ /* 0x000fe40008011408 */
[----:B------:R-:W-:Y:S02]  /*10260*/  USHF.R.U32.HI UR9, URZ, 0x10, UR45 ;  /* 0x000000103f097899 */ /* 0x000fe4000801162d */
[----:B------:R-:W-:Y:S02]  /*10270*/  ULEA.HI UR4, UR4, UR8, URZ, 0x6 ;  /* 0x0000000804047291 */ /* 0x000fe4000f8f303f */
[----:B------:R-:W-:Y:S02]  /*10280*/  ULOP3.LUT UR45, UR45, 0xffff, URZ, 0xc0, !UPT ;  /* 0x0000ffff2d2d7892 */ /* 0x000fe4000f8ec03f */
[----:B------:R-:W-:Y:S01]  /*10290*/  USHF.R.S32.HI UR4, URZ, 0x6, UR4 ;  /* 0x000000063f047899 */ /* 0x000fe20008011404 */
[----:B------:R-:W-:-:S03]  /*102a0*/  UMOV UR37, URZ ;  /* 0x0000003f00257c82 */ /* 0x000fc60008000000 */
[----:B------:R-:W-:-:S04]  /*102b0*/  UISETP.LT.AND UP0, UPT, URZ, UR4, UPT ;  /* 0x000000043f00728c */ /* 0x000fc8000bf01270 */
[----:B------:R-:W-:Y:S02]  /*102c0*/  USEL UR44, URZ, UR4, !UP0 ;  /* 0x000000043f2c7287 */ /* 0x000fe4000c000000 */
[----:B------:R-:W-:Y:S02]  /*102d0*/  UISETP.NE.AND UP0, UPT, UR9, URZ, UPT ;  /* 0x0000003f0900728c */ /* 0x000fe4000bf05270 */
[----:B------:R-:W-:-:S06]  /*102e0*/  UISETP.GT.AND UP1, UPT, UR12, UR44, UPT ;  /* 0x0000002c0c00728c */ /* 0x000fcc000bf24270 */
[----:B------:R-:W-:-:S03]  /*102f0*/  PLOP3.LUT P0, PT, PT, PT, UP1, 0x80, 0x0 ;  /* 0x000000000000781c */ /* 0x000fc60003f0f018 */
[----:B------:R-:W-:-:S10]  /*10300*/  @!UP0 ULDC UR9, c[0x0][0x9f0] ;  /* 0x00027c0000098ab9 */ /* 0x000fd40000000800 */
[----:B------:R-:W-:Y:S05]  /*10310*/  @!P0 BRA `(.L_x_1322) ;  /* 0x00000000007c8947 */ /* 0x000fea0003800000 */
[----:B------:R-:W-:Y:S01]  /*10320*/  IABS R0, UR9 ;  /* 0x0000000900007c13 */ /* 0x000fe20008000000 */
[----:B------:R-:W-:Y:S02]  /*10330*/  UIADD3 UR4, UR9, -0x1, UR12 ;  /* 0xffffffff09047890 */ /* 0x000fe4000fffe00c */
[----:B------:R-:W-:Y:S02]  /*10340*/  IABS R4, UR9 ;  /* 0x0000000900047c13 */ /* 0x000fe40008000000 */
[----:B------:R-:W-:Y:S01]  /*10350*/  R2UR UR10, R0 ;  /* 0x00000000000a72ca */ /* 0x000fe200000e0000 */
[----:B------:R-:W-:-:S03]  /*10360*/  UIADD3 UR6, -UR44, UR4, URZ ;  /* 0x000000042c067290 */ /* 0x000fc6000fffe13f */
[----:B------:R-:W-:-:S03]  /*10370*/  UMOV UR4, URZ ;  /* 0x0000003f00047c82 */ /* 0x000fc60008000000 */
[----:B------:R-:W-:Y:S01]  /*10380*/  IABS R3, UR6 ;  /* 0x0000000600037c13 */ /* 0x000fe20008000000 */
[----:B------:R-:W-:-:S03]  /*10390*/  ULOP3.LUT UR6, UR6, UR9, URZ, 0x3c, !UPT ;  /* 0x0000000906067292 */ /* 0x000fc6000f8e3c3f */
[----:B------:R-:W-:Y:S02]  /*103a0*/  R2UR UR8, R3 ;  /* 0x00000000030872ca */ /* 0x000fe400000e0000 */
        /* <DEDUP_REMOVED lines=22> */
.L_x_1322:
[----:B------:R-:W-:Y:S02]  /*10510*/  UIMAD UR49, UR45, UR37, UR44 ;  /* 0x000000252d3172a4 */ /* 0x000fe4000f8e022c */
[----:B------:R-:W-:Y:S01]  /*10520*/  IMAD.U32 R3, RZ, RZ, UR37 ;  /* 0x00000025ff037e24 */ /* 0x000fe2000f8e00ff */
[----:B------:R-:W-:Y:S01]  /*10530*/  MOV R2, 0x1 ;  /* 0x0000000100027802 */ /* 0x000fe20000000f00 */
[----:B------:R-:W-:Y:S02]  /*10540*/  IMAD.MOV.U32 R0, RZ, RZ, RZ ;  /* 0x000000ffff007224 */ /* 0x000fe400078e00ff */
[----:B------:R-:W-:Y:S02]  /*10550*/  IMAD.MOV.U32 R30, RZ, RZ, 0x1 ;  /* 0x00000001ff1e7424 */ /* 0x000fe400078e00ff */
[----:B------:R-:W-:-:S05]  /*10560*/  IMAD.U32 R16, RZ, RZ, UR49 ;  /* 0x00000031ff107e24 */ /* 0x000fca000f8e00ff */
[----:B------:R-:W-:-:S04]  /*10570*/  VIADDMNMX R16, R16, R3, UR12, PT ;  /* 0x0000000c10107e46 */ /* 0x000fc8000b800103 */
[----:B------:R-:W-:-:S13]  /*10580*/  ISETP.GT.AND P0, PT, R16, UR49, PT ;  /* 0x0000003110007c0c */ /* 0x000fda000bf04270 */
        /* <DEDUP_REMOVED lines=25> */
.L_x_1323:
[----:B------:R-:W-:-:S06]  /*10720*/  UIADD3 UR4, UR46, 0x8400, URZ ;  /* 0x000084002e047890 */ /* 0x000fcc000fffe03f */
[----:B------:R-:W-:-:S05]  /*10730*/  IMAD.U32 R22, RZ, RZ, UR4 ;  /* 0x00000004ff167e24 */ /* 0x000fca000f8e00ff */
[----:B------:R-:W-:-:S13]  /*10740*/  LOP3.LUT P0, RZ, R22, 0x3ff, RZ, 0xc0, !PT ;  /* 0x000003ff16ff7812 */ /* 0x000fda000780c0ff */
[----:B------:R-:W-:Y:S05]  /*10750*/  @!P0 BRA `(.L_x_1324) ;  /* 0x0000000000408947 */ /* 0x000fea0003800000 */
[----:B------:R-:W-:Y:S01]  /*10760*/  MOV R2, 0x0 ;  /* 0x0000000000027802 */ /* 0x000fe20000000f00 */
[----:B------:R-:W-:Y:S01]  /*10770*/  ULDC.64 UR4, c[0x4][0x1b0] ;  /* 0x01006c0000047ab9 */ /* 0x000fe20000000a00 */
[----:B------:R-:W-:Y:S01]  /*10780*/  ULDC.64 UR6, c[0x4][0x1b8] ;  /* 0x01006e0000067ab9 */ /* 0x000fe20000000a00 */
[----:B------:R-:W-:Y:S01]  /*10790*/  IMAD.U32 R4, RZ, RZ, UR4 ;  /* 0x00000004ff047e24 */ /* 0x000fe2000f8e00ff */
[----:B------:R-:W-:Y:S01]  /*107a0*/  MOV R7, UR7 ;  /* 0x0000000700077c02 */ /* 0x000fe20008000f00 */
[----:B------:R-:W-:Y:S01]  /*107b0*/  IMAD.U32 R5, RZ, RZ, UR5 ;  /* 0x00000005ff057e24 */ /* 0x000fe2000f8e00ff */
[----:B------:R-:W0:Y:S01]  /*107c0*/  LDC.64 R2, c[0x4][R2] ;  /* 0x0100000002027b82 */ /* 0x000e220000000a00 */
[----:B------:R-:W-:Y:S01]  /*107d0*/  ULDC.64 UR4, c[0x4][0x138] ;  /* 0x01004e0000047ab9 */ /* 0x000fe20000000a00 */
        /* <DEDUP_REMOVED lines=8> */
.L_x_1324:
[----:B------:R-:W-:-:S04]  /*10860*/  IMAD.U32 R19, RZ, RZ, UR46 ;  /* 0x0000002eff137e24 */ /* 0x000fc8000f8e00ff */
[----:B------:R-:W-:-:S05]  /*10870*/  VIADD R35, R19, 0x400 ;  /* 0x0000040013237836 */ /* 0x000fca0000000000 */
[----:B------:R-:W-:-:S13]  /*10880*/  LOP3.LUT P0, RZ, R35, 0x1bf, RZ, 0xc0, !PT ;  /* 0x000001bf23ff7812 */ /* 0x000fda000780c0ff */
[----:B------:R-:W-:Y:S05]  /*10890*/  @!P0 BRA `(.L_x_1325) ;  /* 0x0000000000408947 */ /* 0x000fea0003800000 */
[----:B------:R-:W-:Y:S01]  /*108a0*/  MOV R2, 0x0 ;  /* 0x0000000000027802 */ /* 0x000fe20000000f00 */
[----:B------:R-:W-:Y:S01]  /*108b0*/  ULDC.64 UR4, c[0x4][0x1b0] ;  /* 0x01006c0000047ab9 */ /* 0x000fe20000000a00 */
[----:B------:R-:W-:Y:S01]  /*108c0*/  ULDC.64 UR6, c[0x4][0x1b8] ;  /* 0x01006e0000067ab9 */ /* 0x000fe20000000a00 */
[----:B------:R-:W-:Y:S01]  /*108d0*/  IMAD.U32 R4, RZ, RZ, UR4 ;  /* 0x00000004ff047e24 */ /* 0x000fe2000f8e00ff */
[----:B------:R-:W-:Y:S01]  /*108e0*/  MOV R8, 0x70 ;  /* 0x0000007000087802 */ /* 0x000fe20000000f00 */
        /* <DEDUP_REMOVED lines=8> */
[----:B------:R-:W-:-:S07]  /*10970*/  IMAD.MOV.U32 R13, RZ, RZ, RZ ;  /* 0x000000ffff0d7224 */ /* 0x000fce00078e00ff */
[----:B------:R-:W-:-:S07]  /*10980*/  LEPC R20, `(.L_x_1325) ;  /* 0x000000001014794e */ /* 0x000fce0000000000 */
[----:B0----5:R-:W-:Y:S05]  /*10990*/  CALL.ABS.NOINC R2 ;  /* 0x0000000002007343 */ /* 0x021fea0003c00000 */
.L_x_1325:
        /* <DEDUP_REMOVED lines=18> */
.L_x_1326:
[----:B------:R-:W0:Y:S01]  /*10ac0*/  LDC.64 R2, c[0x0][0x9f8] ;  /* 0x00027e00ff027b82 */ /* 0x000e220000000a00 */
[----:B------:R-:W-:-:S07]  /*10ad0*/  IMAD.MOV.U32 R34, RZ, RZ, R23 ;  /* 0x000000ffff227224 */ /* 0x000fce00078e0017 */
[----:B------:R-:W1:Y:S01]  /*10ae0*/  LDC R13, c[0x0][0x430] ;  /* 0x00010c00ff0d7b82 */ /* 0x000e620000000800 */
[C---:B------:R-:W-:Y:S01]  /*10af0*/  IMAD.SHL.U32 R0, R18.reuse, 0x10, RZ ;  /* 0x0000001012007824 */ /* 0x040fe200078e00ff */
[----:B------:R-:W-:Y:S02]  /*10b00*/  LOP3.LUT R10, R18, 0x7f, RZ, 0xc0, !PT ;  /* 0x0000007f120a7812 */ /* 0x000fe400078ec0ff */
[----:B------:R-:W-:Y:S02]  /*10b10*/  LEA R6, R16, 0xffffffc0, 0x6 ;  /* 0xffffffc010067811 */ /* 0x000fe400078e30ff */
[----:B------:R-:W-:Y:S02]  /*10b20*/  LOP3.LUT R31, R31, 0xffffffef, RZ, 0xc0, !PT ;  /* 0xffffffef1f1f7812 */ /* 0x000fe400078ec0ff */
[----:B------:R-:W2:Y:S01]  /*10b30*/  LDC R20, c[0x0][0x2f4] ;  /* 0x0000bd00ff147b82 */ /* 0x000ea20000000800 */
[----:B0-----:R-:W-:-:S04]  /*10b40*/  ISETP.NE.U32.AND P0, PT, R2, RZ, PT ;  /* 0x000000ff0200720c */ /* 0x001fc80003f05070 */
[----:B------:R-:W-:-:S13]  /*10b50*/  ISETP.NE.AND.EX P0, PT, R3, RZ, PT, P0 ;  /* 0x000000ff0300720c */ /* 0x000fda0003f05300 */
[----:B------:R-:W0:Y:S02]  /*10b60*/  @P0 LDC.64 R2, c[0x0][0x9f8] ;  /* 0x00027e00ff020b82 */ /* 0x000e240000000a00 */
[----:B0-----:R-:W-:-:S05]  /*10b70*/  @P0 IMAD.WIDE R2, R23, 0x4, R2 ;  /* 0x0000000417020825 */ /* 0x001fca00078e0202 */
[----:B------:R0:W3:Y:S01]  /*10b80*/  @P0 LDG.E R34, desc[UR50][R2.64] ;  /* 0x0000003202220981 */ /* 0x0000e2000c1e1900 */
[----:B------:R-:W-:Y:S02]  /*10b90*/  LOP3.LUT R24, R0, 0x70, RZ, 0xc0, !PT ;  /* 0x0000007000187812 */ /* 0x000fe400078ec0ff */
[----:B------:R-:W-:Y:S02]  /*10ba0*/  SHF.R.U32.HI R22, RZ, 0x3, R10 ;  /* 0x00000003ff167819 */ /* 0x000fe4000001160a */
[----:B-1----:R-:W-:Y:S02]  /*10bb0*/  ISETP.NE.AND P1, PT, R13, 0x1, PT ;  /* 0x000000010d00780c */ /* 0x002fe40003f25270 */
[----:B------:R-:W-:-:S04]  /*10bc0*/  LOP3.LUT R21, R24, R22, RZ, 0xfc, !PT ;  /* 0x0000001618157212 */ /* 0x000fc800078efcff */
[----:B------:R-:W-:-:S04]  /*10bd0*/  IADD3 R4, R21, R6, RZ ;  /* 0x0000000615047210 */ /* 0x000fc80007ffe0ff */
[C---:B------:R-:W-:Y:S01]  /*10be0*/  ISETP.GE.AND P0, PT, R4.reuse, UR38, PT ;  /* 0x0000002604007c0c */ /* 0x040fe2000bf06270 */
[----:B-----5:R-:W-:Y:S02]  /*10bf0*/  IMAD.IADD R7, R4, 0x1, R17 ;  /* 0x0000000104077824 */ /* 0x020fe400078e0211 */
[----:B------:R-:W1:Y:S01]  /*10c00*/  @P1 LDC R0, c[0x0][0x434] ;  /* 0x00010d00ff001b82 */ /* 0x000e620000000800 */
[----:B------:R-:W-:Y:S01]  /*10c10*/  ISETP.GT.U32.OR P0, PT, R21, 0x3f, P0 ;  /* 0x0000003f1500780c */ /* 0x000fe20000704470 */
[----:B------:R-:W-:Y:S01]  /*10c20*/  IMAD.MOV.U32 R11, RZ, RZ, R7 ;  /* 0x000000ffff0b7224 */ /* 0x000fe200078e0007 */
[----:B------:R-:W-:-:S05]  /*10c30*/  @P1 LOP3.LUT R31, R31, 0x10, RZ, 0xfc, !PT ;  /* 0x000000101f1f1812 */ /* 0x000fca00078efcff */
        /* <DEDUP_REMOVED lines=13> */
[----:B------:R0:W-:Y:S02]  /*10d10*/  STL [R1], R12 ;  /* 0x0000000c01007387 */ /* 0x0001e40000100800 */
[----:B------:R-:W-:-:S04]  /*10d20*/  @!P0 IMAD R9, R34, R9, R0 ;  /* 0x0000000922098224 */ /* 0x000fc800078e0200 */
[----:B------:R-:W-:-:S05]  /*10d30*/  @!P0 IMAD.IADD R0, R3, 0x1, R9 ;  /* 0x0000000103008824 */ /* 0x000fca00078e0209 */
[----:B------:R-:W-:Y:S01]  /*10d40*/  @!P0 LEA.HI.X R5, R2, R5, R0, 0x2, P1 ;  /* 0x0000000502058211 */ /* 0x000fe200008f1400 */
[C---:B------:R-:W-:Y:S02]  /*10d50*/  IMAD.SHL.U32 R2, R18.reuse, 0x40, RZ ;  /* 0x0000004012027824 */ /* 0x040fe400078e00ff */
[----:B------:R-:W-:Y:S02]  /*10d60*/  IMAD.SHL.U32 R8, R18, 0x8, RZ ;  /* 0x0000000812087824 */ /* 0x000fe400078e00ff */
[----:B------:R-:W-:Y:S01]  /*10d70*/  IMAD.MOV.U32 R0, RZ, RZ, RZ ;  /* 0x000000ffff007224 */ /* 0x000fe200078e00ff */
[----:B------:R-:W-:-:S04]  /*10d80*/  LOP3.LUT R3, R2, 0x180, RZ, 0xc0, !PT ;  /* 0x0000018002037812 */ /* 0x000fc800078ec0ff */
[----:B------:R-:W-:Y:S01]  /*10d90*/  LOP3.LUT R3, R3, 0x10, R18, 0xf8, !PT ;  /* 0x0000001003037812 */ /* 0x000fe200078ef812 */
[----:B------:R1:W5:Y:S01]  /*10da0*/  @!P0 LDG.E R0, desc[UR50][R4.64] ;  /* 0x0000003204008981 */ /* 0x000362000c1e1900 */
[C---:B------:R-:W-:Y:S02]  /*10db0*/  LOP3.LUT R37, R2.reuse, 0x200, RZ, 0xc0, !PT ;  /* 0x0000020002257812 */ /* 0x040fe400078ec0ff */
[----:B0-----:R-:W-:Y:S02]  /*10dc0*/  LOP3.LUT R12, R3, 0x30, R8, 0x78, !PT ;  /* 0x00000030030c7812 */ /* 0x001fe400078e7808 */
[----:B------:R-:W-:Y:S02]  /*10dd0*/  LOP3.LUT R8, R2, 0x40, RZ, 0xc0, !PT ;  /* 0x0000004002087812 */ /* 0x000fe400078ec0ff */
[----:B------:R-:W-:Y:S02]  /*10de0*/  SHF.R.U32.HI R3, RZ, 0x5, R10 ;  /* 0x00000005ff037819 */ /* 0x000fe4000001160a */
[----:B------:R-:W-:Y:S01]  /*10df0*/  LOP3.LUT R2, R29, 0x380, RZ, 0xc0, !PT ;  /* 0x000003801d027812 */ /* 0x000fe200078ec0ff */
[----:B-1----:R-:W-:-:S02]  /*10e00*/  IMAD.MOV R4, RZ, RZ, -R11 ;  /* 0x000000ffff047224 */ /* 0x002fc400078e0a0b */
[----:B------:R-:W-:Y:S02]  /*10e10*/  IMAD R8, R3, 0x400, R8 ;  /* 0x0000040003087824 */ /* 0x000fe400078e0208 */
[----:B------:R-:W-:Y:S02]  /*10e20*/  IMAD R4, R13, R4, R7 ;  /* 0x000000040d047224 */ /* 0x000fe400078e0207 */
[----:B------:R-:W-:Y:S01]  /*10e30*/  IMAD R2, R3, 0x10, R2 ;  /* 0x0000001003027824 */ /* 0x000fe200078e0202 */
[----:B------:R-:W-:Y:S01]  /*10e40*/  IADD3 R37, R12, R8, R37 ;  /* 0x000000080c257210 */ /* 0x000fe20007ffe025 */
[----:B------:R-:W-:Y:S06]  /*10e50*/  BRA.DIV UR4, `(.L_x_1327) ;  /* 0x0000003a04307947 */ /* 0x000fec000b800000 */
.L_x_1379:
[----:B------:R-:W-:Y:S01]  /*10e60*/  ULOP3.LUT UR4, UR36, 0x2, URZ, 0xfc, !UPT ;  /* 0x0000000224047892 */ /* 0x000fe2000f8efc3f */
[----:B------:R-:W-:Y:S01]  /*10e70*/  ISETP.GE.AND P4, PT, R24, R20, PT ;  /* 0x000000141800720c */ /* 0x000fe20003f86270 */
[----:B------:R-:W-:Y:S01]  /*10e80*/  IMAD.U32 R33, RZ, RZ, UR40 ;  /* 0x00000028ff217e24 */ /* 0x000fe2000f8e00ff */
[----:B------:R-:W-:Y:S02]  /*10e90*/  LOP3.LUT R31, R31, 0xfffffff7, RZ, 0xc0, !PT ;  /* 0xfffffff71f1f7812 */ /* 0x000fe400078ec0ff */
[----:B------:R-:W-:Y:S01]  /*10ea0*/  ISETP.GT.U32.AND P3, PT, R21, 0x3f, PT ;  /* 0x0000003f1500780c */ /* 0x000fe20003f64070 */
[----:B------:R-:W-:Y:S01]  /*10eb0*/  IMAD.U32 R3, RZ, RZ, UR4 ;  /* 0x00000004ff037e24 */ /* 0x000fe2000f8e00ff */
[----:B------:R-:W-:Y:S02]  /*10ec0*/  LOP3.LUT P0, RZ, R18, 0x4, RZ, 0xc0, !PT ;  /* 0x0000000412ff7812 */ /* 0x000fe4000780c0ff */
[----:B------:R-:W-:Y:S02]  /*10ed0*/  SHF.R.U32.HI R11, RZ, 0x3, R18 ;  /* 0x00000003ff0b7819 */ /* 0x000fe40000011612 */
[----:B------:R-:W-:Y:S01]  /*10ee0*/  ISETP.NE.AND P1, PT, R3, 0x3, PT ;  /* 0x000000030300780c */ /* 0x000fe20003f25270 */
[----:B------:R-:W-:Y:S01]  /*10ef0*/  IMAD.MOV.U32 R3, RZ, RZ, 0x20 ;  /* 0x00000020ff037424 */ /* 0x000fe200078e00ff */
[----:B------:R-:W-:-:S02]  /*10f00*/  LOP3.LUT R18, R24, 0x80, RZ, 0xfc, !PT ;  /* 0x0000008018127812 */ /* 0x000fc400078efcff */
[----:B------:R-:W-:Y:S02]  /*10f10*/  LOP3.LUT R2, R2, R24, RZ, 0x3c, !PT ;  /* 0x0000001802027212 */ /* 0x000fe400078e3cff */
[----:B------:R-:W-:Y:S02]  /*10f20*/  ISETP.GE.AND P2, PT, R18, R20, PT ;  /* 0x000000141200720c */ /* 0x000fe40003f46270 */
[----:B------:R-:W-:Y:S02]  /*10f30*/  LOP3.LUT R29, R2, 0xc00, R29, 0xf8, !PT ;  /* 0x00000c00021d7812 */ /* 0x000fe400078ef81d */
[----:B------:R-:W-:Y:S02]  /*10f40*/  MOV R2, 0x40 ;  /* 0x0000004000027802 */ /* 0x000fe40000000f00 */
[----:B------:R-:W-:Y:S02]  /*10f50*/  SHF.R.S32.HI R33, RZ, 0x1f, R33 ;  /* 0x0000001fff217819 */ /* 0x000fe40000011421 */
[----:B------:R-:W-:-:S02]  /*10f60*/  @P1 LOP3.LUT R31, R31, 0x8, RZ, 0xfc, !PT ;  /* 0x000000081f1f1812 */ /* 0x000fc400078efcff */
[----:B------:R-:W-:Y:S02]  /*10f70*/  SEL R5, R2, 0xffffffc0, !P0 ;  /* 0xffffffc002057807 */ /* 0x000fe40004000000 */
[----:B------:R-:W-:Y:S02]  /*10f80*/  LOP3.LUT R31, R31, 0xfffffffd, RZ, 0xc0, !PT ;  /* 0xfffffffd1f1f7812 */ /* 0x000fe400078ec0ff */
[----:B------:R-:W-:Y:S02]  /*10f90*/  SEL R2, R3, 0xffffffe0, !P0 ;  /* 0xffffffe003027807 */ /* 0x000fe40004000000 */
[----:B------:R-:W-:-:S04]  /*10fa0*/  @P4 LOP3.LUT R31, R31, 0x2, RZ, 0xfc, !PT ;  /* 0x000000021f1f4812 */ /* 0x000fc800078efcff */
[----:B------:R-:W-:-:S04]  /*10fb0*/  LOP3.LUT R31, R31, 0xfffffffb, RZ, 0xc0, !PT ;  /* 0xfffffffb1f1f7812 */ /* 0x000fc800078ec0ff */
[----:B------:R-:W-:-:S04]  /*10fc0*/  @P3 LOP3.LUT R31, R31, 0x4, RZ, 0xfc, !PT ;  /* 0x000000041f1f3812 */ /* 0x000fc800078efcff */
[----:B------:R-:W-:-:S04]  /*10fd0*/  LOP3.LUT R31, R31, 0xfffffffe, RZ, 0xc0, !PT ;  /* 0xfffffffe1f1f7812 */ /* 0x000fc800078ec0ff */
[----:B------:R-:W-:Y:S01]  /*10fe0*/  @P2 LOP3.LUT R31, R31, 0x1, RZ, 0xfc, !PT ;  /* 0x000000011f1f2812 */ /* 0x000fe200078efcff */
[----:B------:R-:W-:Y:S06]  /*10ff0*/  @!P1 BRA `(.L_x_1328) ;  /* 0x0000000000049947 */ /* 0x000fec0003800000 */
[----:B------:R-:W-:Y:S01]  /*11000*/  BPT.TRAP 0x1 ;  /* 0x000000040000795c */ /* 0x000fe20000300000 */
.L_x_1328:
[----:B------:R-:W-:Y:S01]  /*11010*/  IMAD.MOV.U32 R20, RZ, RZ, 0x1 ;  /* 0x00000001ff147424 */ /* 0x000fe200078e00ff */
[----:B------:R-:W-:-:S04]  /*11020*/  SHF.R.S32.HI R8, RZ, 0x1f, R4 ;  /* 0x0000001fff087819 */ /* 0x000fc80000011404 */
[----:B------:R-:W-:-:S04]  /*11030*/  SHF.L.U32 R20, R20, 0x1f, RZ ;  /* 0x0000001f14147819 */ /* 0x000fc800000006ff */
[----:B------:R-:W0:Y:S02]  /*11040*/  SYNCS.PHASECHK.TRANS64.TRYWAIT P0, [UR46+0x20880], R20 ;  /* 0x02088014ff0075a7 */ /* 0x000e24000800016e */
[----:B0-----:R-:W-:Y:S05]  /*11050*/  @!P0 BRA `(.L_x_1329) ;  /* 0x0000003400d08947 */ /* 0x001fea0003800000 */
.L_x_1380:
[----:B------:R-:W1:Y:S01]  /*11060*/  S2R R21, SR_TID.X ;  /* 0x0000000000157919 */ /* 0x000e620000002100 */
[----:B------:R-:W-:Y:S01]  /*11070*/  ULDC.64 UR4, c[0x0][0x328] ;  /* 0x0000ca0000047ab9 */ /* 0x000fe20000000a00 */
[----:B-----5:R-:W-:Y:S01]  /*11080*/  SHF.R.S32.HI R9, RZ, 0x1f, R0 ;  /* 0x0000001fff097819 */ /* 0x020fe20000011400 */
[----:B------:R-:W-:Y:S01]  /*11090*/  IMAD R3, R8, UR4, RZ ;  /* 0x0000000408037c24 */ /* 0x000fe2000f8e02ff */
[----:B------:R-:W-:Y:S01]  /*110a0*/  R2UR UR6, R33 ;  /* 0x00000000210672ca */ /* 0x000fe200000e0000 */
[----:B------:R-:W-:Y:S01]  /*110b0*/  IMAD.SHL.U32 R36, R10, 0x10, RZ ;  /* 0x000000100a247824 */ /* 0x000fe200078e00ff */
[----:B------:R-:W-:Y:S01]  /*110c0*/  IADD3 R6, -R22, UR38, -R6 ;  /* 0x0000002616067c10 */ /* 0x000fe2000fffe906 */
[C---:B------:R-:W-:Y:S02]  /*110d0*/  IMAD R5, R4.reuse, UR5, R3 ;  /* 0x0000000504057c24 */ /* 0x040fe4000f8e0203 */
[----:B------:R-:W-:Y:S01]  /*110e0*/  IMAD.WIDE.U32 R2, R4, UR4, RZ ;  /* 0x0000000404027c25 */ /* 0x000fe2000f8e00ff */
[----:B------:R-:W-:Y:S01]  /*110f0*/  ULDC.64 UR4, c[0x0][0x338] ;  /* 0x0000ce0000047ab9 */ /* 0x000fe20000000a00 */
[----:B------:R-:W-:-:S02]  /*11100*/  ISETP.GE.AND P4, PT, R6, 0x1, PT ;  /* 0x000000010600780c */ /* 0x000fc40003f86270 */
        /* <DEDUP_REMOVED lines=11> */
[----:B-1----:R-:W-:Y:S01]  /*111c0*/  IMAD.SHL.U32 R21, R21, 0x10, RZ ;  /* 0x0000001015157824 */ /* 0x002fe200078e00ff */
[----:B------:R-:W-:Y:S01]  /*111d0*/  IADD3 R5, P0, R2, UR6, RZ ;  /* 0x0000000602057c10 */ /* 0x000fe2000ff1e0ff */
[----:B------:R-:W-:Y:S02]  /*111e0*/  IMAD.SHL.U32 R2, R11, 0x80, RZ ;  /* 0x000000800b027824 */ /* 0x000fe400078e00ff */
[----:B------:R-:W-:Y:S01]  /*111f0*/  IMAD.U32 R7, RZ, RZ, UR7 ;  /* 0x00000007ff077e24 */ /* 0x000fe2000f8e00ff */
[----:B------:R-:W-:Y:S01]  /*11200*/  LOP3.LUT R21, R21, 0x70, RZ, 0xc0, !PT ;  /* 0x0000007015157812 */ /* 0x000fe200078ec0ff */
[----:B------:R-:W-:-:S03]  /*11210*/  IMAD.SHL.U32 R11, R11, 0x10, RZ ;  /* 0x000000100b0b7824 */ /* 0x000fc600078e00ff */
[----:B------:R-:W-:Y:S02]  /*11220*/  LOP3.LUT R2, R21, 0x380, R2, 0xf8, !PT ;  /* 0x0000038015027812 */ /* 0x000fe400078ef802 */
[----:B------:R-:W-:Y:S01]  /*11230*/  IADD3.X R7, R7, UR4, R3, P0, !PT ;  /* 0x0000000407077c10 */ /* 0x000fe200087fe403 */
[----:B------:R-:W-:Y:S01]  /*11240*/  UMOV UR4, 0xffffffff ;  /* 0xffffffff00047882 */ /* 0x000fe20000000000 */
[----:B------:R-:W-:-:S04]  /*11250*/  LOP3.LUT R11, R2, 0x70, R11, 0x78, !PT ;  /* 0x00000070020b7812 */ /* 0x000fc800078e780b */
[----:B------:R-:W-:Y:S01]  /*11260*/  LOP3.LUT R36, R11, 0x400, R36, 0xf8, !PT ;  /* 0x000004000b247812 */ /* 0x000fe200078ef824 */
[----:B------:R-:W-:Y:S06]  /*11270*/  BRA.DIV UR4, `(.L_x_1330) ;  /* 0x00000036045c7947 */ /* 0x000fec000b800000 */
[----:B------:R-:W1:Y:S01]  /*11280*/  SHFL.IDX PT, R14, R5, RZ, 0x181f ;  /* 0x00181fff050e7589 */ /* 0x000e6200000e0000 */
[----:B------:R-:W2:Y:S01]  /*11290*/  LDC R10, c[0x0][0x2f4] ;  /* 0x0000bd00ff0a7b82 */ /* 0x000ea20000000800 */
[----:B------:R-:W-:Y:S01]  /*112a0*/  VIADD R28, R36, UR46 ;  /* 0x0000002e241c7c36 */ /* 0x000fe20008000000 */
[C---:B------:R-:W-:Y:S01]  /*112b0*/  ISETP.GE.AND P1, PT, R6.reuse, 0x21, PT ;  /* 0x000000210600780c */ /* 0x040fe20003f26270 */
[----:B------:R-:W3:Y:S01]  /*112c0*/  SHFL.IDX PT, R3, R7, RZ, 0x181f ;  /* 0x00181fff07037589 */ /* 0x000ee200000e0000 */
[----:B------:R-:W-:Y:S02]  /*112d0*/  ISETP.GE.AND P5, PT, R6, 0x31, PT ;  /* 0x000000310600780c */ /* 0x000fe40003fa6270 */
[C---:B-1----:R-:W-:Y:S02]  /*112e0*/  IADD3 R2, P0, R21.reuse, R14, RZ ;  /* 0x0000000e15027210 */ /* 0x042fe40007f1e0ff */
[-C--:B--2---:R-:W-:Y:S01]  /*112f0*/  ISETP.GE.AND P3, PT, R21, R10.reuse, PT ;  /* 0x0000000a1500720c */ /* 0x084fe20003f66270 */
[----:B------:R-:W1:Y:S01]  /*11300*/  SHFL.IDX PT, R14, R5, 0x1, 0x181f ;  /* 0x00381f00050e7f89 */ /* 0x000e6200000e0000 */
[----:B------:R-:W-:Y:S01]  /*11310*/  ISETP.GE.AND P2, PT, R18, R10, PT ;  /* 0x0000000a1200720c */ /* 0x000fe20003f46270 */
[----:B---3--:R-:W-:Y:S01]  /*11320*/  IMAD.X R3, RZ, RZ, R3, P0 ;  /* 0x000000ffff037224 */ /* 0x008fe200000e0603 */
        /* <DEDUP_REMOVED lines=16> */
[----:B--2---:R-:W-:Y:S02]  /*11430*/  IADD3.X R3, RZ, R3, RZ, P0, !PT ;  /* 0x00000003ff037210 */ /* 0x004fe400007fe4ff */
[----:B------:R-:W-:-:S13]  /*11440*/  ISETP.LT.OR P0, PT, R6, 0x21, P3 ;  /* 0x000000210600780c */ /* 0x000fda0001f01670 */
[----:B------:R3:W-:Y:S01]  /*11450*/  LDGSTS.E.BYPASS.LTC128B.128 [R28+0x9400], desc[UR50][R2.64], !P0 ;  /* 0x09400000021c7fae */ /* 0x0007e2000c101d72 */
[----:B------:R-:W-:-:S13]  /*11460*/  ISETP.LT.OR P0, PT, R6, 0x21, P2 ;  /* 0x000000210600780c */ /* 0x000fda0001701670 */
[----:B------:R3:W-:Y:S01]  /*11470*/  LDGSTS.E.BYPASS.LTC128B.128 [R28+0xb400], desc[UR50][R2.64+0x80], !P0 ;  /* 0x0b400080021c7fae */ /* 0x0007e2000c101d72 */
[----:B-1--4-:R-:W-:-:S13]  /*11480*/  ISETP.GE.AND P0, PT, R6, 0x11, PT ;  /* 0x000000110600780c */ /* 0x012fda0003f06270 */
.L_x_1390:
[C---:B------:R-:W-:Y:S02]  /*11490*/  ISETP.LT.OR P3, PT, R6.reuse, 0x31, P3 ;  /* 0x000000310600780c */ /* 0x040fe40001f61670 */
[----:B------:R-:W-:Y:S02]  /*114a0*/  ISETP.LT.OR P2, PT, R6, 0x31, P2 ;  /* 0x000000310600780c */ /* 0x000fe40001741670 */
[----:B-1-3--:R-:W-:-:S05]  /*114b0*/  IADD3 R2, P6, R21, R14, RZ ;  /* 0x0000000e15027210 */ /* 0x00afca0007fde0ff */
        /* <DEDUP_REMOVED lines=15> */
.L_x_1331:
[----:B------:R-:W-:Y:S01]  /*115b0*/  SYNCS.ARRIVE.TRANS64.A1T0 RZ, [UR46+0x20870], RZ ;  /* 0x020870ffffff79a7 */ /* 0x000fe2000810002e */
[----:B------:R-:W-:Y:S05]  /*115c0*/  @!P6 BRA `(.L_x_1332) ;  /* 0x000000000004e947 */ /* 0x000fea0003800000 */
[----:B------:R-:W-:Y:S01]  /*115d0*/  BPT.TRAP 0x1 ;  /* 0x000000040000795c */ /* 0x000fe20000300000 */
.L_x_1332:
[----:B------:R-:W1:Y:S02]  /*115e0*/  SYNCS.PHASECHK.TRANS64.TRYWAIT P2, [UR46+0x20840], R20 ;  /* 0x02084014ff0075a7 */ /* 0x000e64000804016e */
[----:B-1----:R-:W-:Y:S05]  /*115f0*/  @!P2 BRA `(.L_x_1333) ;  /* 0x0000003400d0a947 */ /* 0x002fea0003800000 */
.L_x_1391:
[----:B------:R-:W-:Y:S01]  /*11600*/  ULDC.64 UR4, c[0x0][0x300] ;  /* 0x0000c00000047ab9 */ /* 0x000fe20000000a00 */
[----:B------:R-:W2:Y:S01]  /*11610*/  S2R R25, SR_TID.X ;  /* 0x0000000000197919 */ /* 0x000ea20000002100 */
[----:B------:R-:W-:Y:S01]  /*11620*/  IMAD R3, R8, UR4, RZ ;  /* 0x0000000408037c24 */ /* 0x000fe2000f8e02ff */
[----:B------:R-:W-:Y:S01]  /*11630*/  R2UR UR6, R33 ;  /* 0x00000000210672ca */ /* 0x000fe200000e0000 */
[----:B------:R-:W3:Y:S02]  /*11640*/  LDC R6, c[0x0][0x2f4] ;  /* 0x0000bd00ff067b82 */ /* 0x000ee40000000800 */
        /* <DEDUP_REMOVED lines=16> */
[----:B------:R-:W-:Y:S01]  /*11750*/  IADD3 R0, P2, R2, UR6, RZ ;  /* 0x0000000602007c10 */ /* 0x000fe2000ff5e0ff */
[----:B--2---:R-:W-:-:S03]  /*11760*/  IMAD.SHL.U32 R25, R25, 0x10, RZ ;  /* 0x0000001019197824 */ /* 0x004fc600078e00ff */
[----:B------:R-:W-:Y:S01]  /*11770*/  IADD3.X R4, R5, UR4, R3, P2, !PT ;  /* 0x0000000405047c10 */ /* 0x000fe200097fe403 */
[----:B------:R-:W-:Y:S01]  /*11780*/  UMOV UR4, 0xffffffff ;  /* 0xffffffff00047882 */ /* 0x000fe20000000000 */
[----:B------:R-:W-:Y:S02]  /*11790*/  LOP3.LUT R25, R25, 0x70, RZ, 0xc0, !PT ;  /* 0x0000007019197812 */ /* 0x000fe400078ec0ff */
[----:B------:R-:W-:Y:S05]  /*117a0*/  BRA.DIV UR4, `(.L_x_1334) ;  /* 0x0000003604787947 */ /* 0x000fea000b800000 */
[----:B------:R-:W2:Y:S01]  /*117b0*/  SHFL.IDX PT, R14, R0, RZ, 0x181f ;  /* 0x00181fff000e7589 */ /* 0x000ea200000e0000 */
[----:B------:R-:W-:-:S03]  /*117c0*/  ISETP.GE.AND P6, PT, R25, R6, PT ;  /* 0x000000061900720c */ /* 0x000fc60003fc6270 */
[----:B------:R-:W3:Y:S04]  /*117d0*/  SHFL.IDX PT, R2, R4, RZ, 0x181f ;  /* 0x00181fff04027589 */ /* 0x000ee800000e0000 */
[----:B------:R-:W-:Y:S01]  /*117e0*/  SHFL.IDX PT, R5, R4, 0x1, 0x181f ;  /* 0x00381f0004057f89 */ /* 0x000fe200000e0000 */
[----:B--2---:R-:W-:-:S05]  /*117f0*/  @P4 IADD3 R14, P2, R25, R14, RZ ;  /* 0x0000000e190e4210 */ /* 0x004fca0007f5e0ff */
[----:B---3--:R-:W-:Y:S02]  /*11800*/  @P4 IMAD.X R3, RZ, RZ, R2, P2 ;  /* 0x000000ffff034224 */ /* 0x008fe400010e0602 */
[----:B------:R-:W-:Y:S02]  /*11810*/  @P4 IMAD.MOV.U32 R2, RZ, RZ, R14 ;  /* 0x000000ffff024224 */ /* 0x000fe400078e000e */
[----:B------:R-:W2:Y:S04]  /*11820*/  SHFL.IDX PT, R14, R0, 0x1, 0x181f ;  /* 0x00381f00000e7f89 */ /* 0x000ea800000e0000 */
[----:B------:R-:W-:Y:S04]  /*11830*/  @P4 LDGSTS.E.BYPASS.LTC128B.128 [R28+0x18400], desc[UR50][R2.64], !P6 ;  /* 0x18400000021c4fae */ /* 0x000fe8000f101d72 */
[----:B------:R3:W-:Y:S01]  /*11840*/  @P4 LDGSTS.E.BYPASS.LTC128B.128 [R28+0x1a400], desc[UR50][R2.64+0x80], !P3 ;  /* 0x1a400080021c4fae */ /* 0x0007e2000d901d72 */
[----:B--2---:R-:W-:-:S05]  /*11850*/  @P0 IADD3 R14, P2, R25, R14, RZ ;  /* 0x0000000e190e0210 */ /* 0x004fca0007f5e0ff */
[----:B------:R-:W-:Y:S02]  /*11860*/  @P0 IMAD.X R5, RZ, RZ, R5, P2 ;  /* 0x000000ffff050224 */ /* 0x000fe400010e0605 */
[----:B---3--:R-:W-:Y:S02]  /*11870*/  @P0 IMAD.MOV.U32 R2, RZ, RZ, R14 ;  /* 0x000000ffff020224 */ /* 0x008fe400078e000e */
[----:B------:R-:W2:Y:S01]  /*11880*/  SHFL.IDX PT, R14, R0, 0x2, 0x181f ;  /* 0x00581f00000e7f89 */ /* 0x000ea200000e0000 */
[----:B------:R-:W-:-:S03]  /*11890*/  @P0 IMAD.MOV.U32 R3, RZ, RZ, R5 ;  /* 0x000000ffff030224 */ /* 0x000fc600078e0005 */
[----:B------:R-:W3:Y:S04]  /*118a0*/  SHFL.IDX PT, R5, R4, 0x2, 0x181f ;  /* 0x00581f0004057f89 */ /* 0x000ee800000e0000 */
[----:B------:R-:W-:Y:S04]  /*118b0*/  @P0 LDGSTS.E.BYPASS.LTC128B.128 [R28+0x18c00], desc[UR50][R2.64], !P6 ;  /* 0x18c00000021c0fae */ /* 0x000fe8000f101d72 */
[----:B------:R4:W-:Y:S01]  /*118c0*/  @P0 LDGSTS.E.BYPASS.LTC128B.128 [R28+0x1ac00], desc[UR50][R2.64+0x80], !P3 ;  /* 0x1ac00080021c0fae */ /* 0x0009e2000d901d72 */
[----:B--2---:R-:W-:-:S04]  /*118d0*/  @P1 IADD3 R14, P0, R25, R14, RZ ;  /* 0x0000000e190e1210 */ /* 0x004fc80007f1e0ff */
[----:B----4-:R-:W-:Y:S01]  /*118e0*/  @P1 MOV R2, R14 ;  /* 0x0000000e00021202 */ /* 0x010fe20000000f00 */
[----:B---3--:R-:W-:Y:S01]  /*118f0*/  @P1 IMAD.X R5, RZ, RZ, R5, P0 ;  /* 0x000000ffff051224 */ /* 0x008fe200000e0605 */
[----:B------:R2:W3:Y:S03]  /*11900*/  SHFL.IDX PT, R14, R0, 0x3, 0x181f ;  /* 0x00781f00000e7f89 */ /* 0x0004e600000e0000 */
[----:B------:R-:W-:Y:S02]  /*11910*/  @P1 IMAD.MOV.U32 R3, RZ, RZ, R5 ;  /* 0x000000ffff031224 */ /* 0x000fe400078e0005 */
[----:B------:R2:W4:Y:S04]  /*11920*/  SHFL.IDX PT, R5, R4, 0x3, 0x181f ;  /* 0x00781f0004057f89 */ /* 0x00052800000e0000 */
[----:B------:R2:W-:Y:S04]  /*11930*/  @P1 LDGSTS.E.BYPASS.LTC128B.128 [R28+0x19400], desc[UR50][R2.64], !P6 ;  /* 0x19400000021c1fae */ /* 0x0005e8000f101d72 */
[----:B------:R2:W-:Y:S02]  /*11940*/  @P1 LDGSTS.E.BYPASS.LTC128B.128 [R28+0x1b400], desc[UR50][R2.64+0x80], !P3 ;  /* 0x1b400080021c1fae */ /* 0x0005e4000d901d72 */
.L_x_1401:
[C---:B------:R-:W-:Y:S02]  /*11950*/  ISETP.GE.AND P1, PT, R25.reuse, R6, PT ;  /* 0x000000061900720c */ /* 0x040fe40003f26270 */
[----:B--23--:R-:W-:-:S05]  /*11960*/  @P5 IADD3 R2, P0, R25, R14, RZ ;  /* 0x0000000e19025210 */ /* 0x00cfca0007f1e0ff */
[----:B----4-:R-:W-:-:S06]  /*11970*/  @P5 IMAD.X R3, RZ, RZ, R5, P0 ;  /* 0x000000ffff035224 */ /* 0x010fcc00000e0605 */
        /* <DEDUP_REMOVED lines=14> */
.L_x_1335:
        /* <DEDUP_REMOVED lines=30> */
.L_x_1336:
[----:B01----:R-:W0:Y:S01]  /*11c40*/  S2R R20, SR_TID.X ;  /* 0x0000000000147919 */ /* 0x003e220000002100 */
[----:B------:R-:W-:Y:S01]  /*11c50*/  UISETP.NE.AND UP0, UPT, UR48, URZ, UPT ;  /* 0x0000003f3000728c */ /* 0x000fe2000bf05270 */
[----:B------:R-:W-:Y:S01]  /*11c60*/  IMAD.U32 R4, RZ, RZ, UR38 ;  /* 0x00000026ff047e24 */ /* 0x000fe2000f8e00ff */
[----:B------:R-:W-:Y:S01]  /*11c70*/  MOV R3, UR47 ;  /* 0x0000002f00037c02 */ /* 0x000fe20008000f00 */
[----:B------:R-:W-:Y:S01]  /*11c80*/  IMAD.U32 R5, RZ, RZ, UR39 ;  /* 0x00000027ff057e24 */ /* 0x000fe2000f8e00ff */
[----:B------:R-:W-:Y:S01]  /*11c90*/  ULDC.64 UR4, c[0x0][0x2e0] ;  /* 0x0000b80000047ab9 */ /* 0x000fe20000000a00 */
[----:B------:R-:W-:Y:S01]  /*11ca0*/  IMAD.MOV.U32 R2, RZ, RZ, R4 ;  /* 0x000000ffff027224 */ /* 0x000fe200078e0004 */
[----:B------:R-:W-:Y:S01]  /*11cb0*/  PLOP3.LUT P0, PT, PT, PT, UP0, 0x80, 0x0 ;  /* 0x000000000000781c */ /* 0x000fe20003f0f008 */
[----:B------:R-:W-:Y:S01]  /*11cc0*/  IMAD R24, R24, UR4, RZ ;  /* 0x0000000418187c24 */ /* 0x000fe2000f8e02ff */
[----:B------:R-:W-:Y:S01]  /*11cd0*/  PLOP3.LUT P1, PT, PT, PT, UP0, 0x80, 0x0 ;  /* 0x000000000000781c */ /* 0x000fe20003f2f008 */
[----:B------:R-:W-:Y:S01]  /*11ce0*/  IMAD.WIDE.U32 R2, R23, UR4, R2 ;  /* 0x0000000417027c25 */ /* 0x000fe2000f8e0002 */
[----:B------:R-:W1:Y:S01]  /*11cf0*/  LDC R5, c[0x0][0x448] ;  /* 0x00011200ff057b82 */ /* 0x000e620000000800 */
[----:B------:R-:W-:-:S02]  /*11d00*/  @UP0 ULDC UR4, c[0x0][0x44c] ;  /* 0x0001130000040ab9 */ /* 0x000fc40000000800 */
[----:B------:R-:W-:Y:S01]  /*11d10*/  IMAD R9, R23, UR5, R24 ;  /* 0x0000000517097c24 */ /* 0x000fe2000f8e0218 */
[----:B------:R-:W-:-:S03]  /*11d20*/  @UP0 ULDC UR5, c[0x0][0x450] ;  /* 0x0001140000050ab9 */ /* 0x000fc60000000800 */
[----:B------:R-:W-:Y:S02]  /*11d30*/  IMAD.IADD R3, R3, 0x1, R9 ;  /* 0x0000000103037824 */ /* 0x000fe400078e0209 */
[----:B0-----:R-:W-:-:S05]  /*11d40*/  IMAD.SHL.U32 R20, R20, 0x10, RZ ;  /* 0x0000001014147824 */ /* 0x001fca00078e00ff */
[----:B------:R-:W-:-:S04]  /*11d50*/  LOP3.LUT R20, R20, 0x70, RZ, 0xc0, !PT ;  /* 0x0000007014147812 */ /* 0x000fc800078ec0ff */
[----:B------:R-:W-:-:S05]  /*11d60*/  LOP3.LUT R20, R20, R22, RZ, 0xfc, !PT ;  /* 0x0000001614147212 */ /* 0x000fca00078efcff */
[----:B------:R-:W-:-:S04]  /*11d70*/  VIADD R0, R20, UR41 ;  /* 0x0000002914007c36 */ /* 0x000fc80008000000 */
[----:B------:R-:W-:-:S04]  /*11d80*/  @P0 IMAD.HI.U32 R4, R0, UR4, RZ ;  /* 0x0000000400040c27 */ /* 0x000fc8000f8e00ff */
[----:B------:R-:W-:Y:S01]  /*11d90*/  IMAD.MOV.U32 R7, RZ, RZ, R0 ;  /* 0x000000ffff077224 */ /* 0x000fe200078e0000 */
[----:B------:R-:W-:Y:S01]  /*11da0*/  @P1 SHF.R.U32.HI R7, RZ, UR5, R4 ;  /* 0x00000005ff071c19 */ /* 0x000fe20008011604 */
[----:B------:R-:W-:-:S03]  /*11db0*/  ULDC.64 UR4, c[0x0][0x2d0] ;  /* 0x0000b40000047ab9 */ /* 0x000fc60000000a00 */
[----:B------:R-:W-:Y:S01]  /*11dc0*/  SHF.R.S32.HI R4, RZ, 0x1f, R7 ;  /* 0x0000001fff047819 */ /* 0x000fe20000011407 */
[----:B------:R-:W-:-:S04]  /*11dd0*/  IMAD.WIDE.U32 R2, R7, UR4, R2 ;  /* 0x0000000407027c25 */ /* 0x000fc8000f8e0002 */
[----:B------:R-:W-:-:S04]  /*11de0*/  IMAD R4, R4, UR4, RZ ;  /* 0x0000000404047c24 */ /* 0x000fc8000f8e02ff */
[----:B------:R-:W-:Y:S01]  /*11df0*/  IMAD R9, R7, UR5, R4 ;  /* 0x0000000507097c24 */ /* 0x000fe2000f8e0204 */
[----:B------:R-:W-:Y:S01]  /*11e00*/  ULDC.64 UR4, c[0x0][0x2c8] ;  /* 0x0000b20000047ab9 */ /* 0x000fe20000000a00 */
[----:B------:R-:W-:Y:S02]  /*11e10*/  IMAD.MOV R7, RZ, RZ, -R7 ;  /* 0x000000ffff077224 */ /* 0x000fe400078e0a07 */
[----:B------:R-:W-:Y:S02]  /*11e20*/  IMAD.IADD R3, R3, 0x1, R9 ;  /* 0x0000000103037824 */ /* 0x000fe400078e0209 */
[----:B-1----:R-:W-:-:S04]  /*11e30*/  IMAD R7, R5, R7, R0 ;  /* 0x0000000705077224 */ /* 0x002fc800078e0200 */
[----:B------:R-:W-:Y:S01]  /*11e40*/  IMAD.WIDE.U32 R2, R7, UR4, R2 ;  /* 0x0000000407027c25 */ /* 0x000fe2000f8e0002 */
[----:B------:R-:W-:-:S05]  /*11e50*/  SHF.R.S32.HI R0, RZ, 0x1f, R7 ;  /* 0x0000001fff007819 */ /* 0x000fca0000011407 */
[----:B------:R-:W-:-:S04]  /*11e60*/  IMAD R0, R0, UR4, RZ ;  /* 0x0000000400007c24 */ /* 0x000fc8000f8e02ff */
[----:B------:R-:W-:Y:S01]  /*11e70*/  IMAD R7, R7, UR5, R0 ;  /* 0x0000000507077c24 */ /* 0x000fe2000f8e0200 */
[----:B------:R-:W-:Y:S02]  /*11e80*/  ULDC.64 UR4, c[0x0][0x280] ;  /* 0x0000a00000047ab9 */ /* 0x000fe40000000a00 */
[----:B------:R-:W-:Y:S01]  /*11e90*/  IADD3 R0, P0, R2, UR4, RZ ;  /* 0x0000000402007c10 */ /* 0x000fe2000ff1e0ff */
[----:B------:R-:W-:Y:S02]  /*11ea0*/  ULDC UR4, c[0x0][0x2b8] ;  /* 0x0000ae0000047ab9 */ /* 0x000fe40000000800 */
[----:B------:R-:W-:Y:S02]  /*11eb0*/  ISETP.GE.AND P1, PT, R25, UR4, PT ;  /* 0x0000000419007c0c */ /* 0x000fe4000bf26270 */
[----:B------:R-:W-:Y:S02]  /*11ec0*/  IADD3.X R4, R3, UR5, R7, P0, !PT ;  /* 0x0000000503047c10 */ /* 0x000fe400087fe407 */
[----:B------:R-:W-:Y:S01]  /*11ed0*/  ISETP.GE.AND P0, PT, R18, UR4, PT ;  /* 0x0000000412007c0c */ /* 0x000fe2000bf06270 */
[----:B------:R-:W-:-:S03]  /*11ee0*/  UMOV UR4, 0xffffffff ;  /* 0xffffffff00047882 */ /* 0x000fc60000000000 */
[----:B------:R-:W-:Y:S09]  /*11ef0*/  BRA.DIV UR4, `(.L_x_1337) ;  /* 0x0000003204e07947 */ /* 0x000ff2000b800000 */
[----:B------:R-:W0:Y:S01]  /*11f00*/  SHFL.IDX PT, R14, R0, RZ, 0x181f ;  /* 0x00181fff000e7589 */ /* 0x000e2200000e0000 */
[----:B------:R-:W-:Y:S01]  /*11f10*/  ULDC UR4, c[0x0][0x288] ;  /* 0x0000a20000047ab9 */ /* 0x000fe20000000800 */
[----:B------:R-:W-:Y:S02]  /*11f20*/  VIADD R6, R22, UR41 ;  /* 0x0000002916067c36 */ /* 0x000fe40008000000 */
[----:B------:R-:W1:Y:S01]  /*11f30*/  SHFL.IDX PT, R2, R4, RZ, 0x181f ;  /* 0x00181fff04027589 */ /* 0x000e6200000e0000 */
[----:B------:R-:W-:Y:S02]  /*11f40*/  IMAD R5, R5, UR4, RZ ;  /* 0x0000000405057c24 */ /* 0x000fe4000f8e02ff */
[C---:B------:R-:W-:Y:S01]  /*11f50*/  VIADD R8, R6.reuse, 0x10 ;  /* 0x0000001006087836 */ /* 0x040fe20000000000 */
[----:B------:R-:W-:Y:S02]  /*11f60*/  SHFL.IDX PT, R7, R4, 0x1, 0x181f ;  /* 0x00381f0004077f89 */ /* 0x000fe400000e0000 */
[----:B------:R-:W-:-:S13]  /*11f70*/  ISETP.GE.AND P2, PT, R6, R5, PT ;  /* 0x000000050600720c */ /* 0x000fda0003f46270 */
[----:B0-----:R-:W-:-:S05]  /*11f80*/  @!P2 IADD3 R14, P3, R25, R14, RZ ;  /* 0x0000000e190ea210 */ /* 0x001fca0007f7e0ff */
[----:B-1----:R-:W-:Y:S02]  /*11f90*/  @!P2 IMAD.X R3, RZ, RZ, R2, P3 ;  /* 0x000000ffff03a224 */ /* 0x002fe400018e0602 */
[----:B------:R-:W-:Y:S02]  /*11fa0*/  @!P2 IMAD.MOV.U32 R2, RZ, RZ, R14 ;  /* 0x000000ffff02a224 */ /* 0x000fe400078e000e */
[----:B------:R-:W0:Y:S04]  /*11fb0*/  SHFL.IDX PT, R14, R0, 0x1, 0x181f ;  /* 0x00381f00000e7f89 */ /* 0x000e2800000e0000 */
[----:B------:R-:W-:Y:S04]  /*11fc0*/  @!P2 LDGSTS.E.BYPASS.LTC128B.128 [R28+0x10400], desc[UR50][R2.64], !P1 ;  /* 0x10400000021cafae */ /* 0x000fe8000c901d72 */
[----:B------:R1:W-:Y:S01]  /*11fd0*/  @!P2 LDGSTS.E.BYPASS.LTC128B.128 [R28+0x14400], desc[UR50][R2.64+0x80], !P0 ;  /* 0x14400080021cafae */ /* 0x0003e2000c101d72 */
[----:B------:R-:W-:Y:S01]  /*11fe0*/  ISETP.GE.AND P2, PT, R8, R5, PT ;  /* 0x000000050800720c */ /* 0x000fe20003f46270 */
[----:B------:R-:W-:-:S12]  /*11ff0*/  VIADD R8, R6, 0x20 ;  /* 0x0000002006087836 */ /* 0x000fd80000000000 */
[----:B0-----:R-:W-:-:S04]  /*12000*/  @!P2 IADD3 R14, P3, R25, R14, RZ ;  /* 0x0000000e190ea210 */ /* 0x001fc80007f7e0ff */
[----:B-1----:R-:W-:Y:S01]  /*12010*/  @!P2 MOV R2, R14 ;  /* 0x0000000e0002a202 */ /* 0x002fe20000000f00 */
[----:B------:R-:W-:Y:S01]  /*12020*/  @!P2 IMAD.X R7, RZ, RZ, R7, P3 ;  /* 0x000000ffff07a224 */ /* 0x000fe200018e0607 */
[----:B------:R-:W0:Y:S03]  /*12030*/  SHFL.IDX PT, R14, R0, 0x2, 0x181f ;  /* 0x00581f00000e7f89 */ /* 0x000e2600000e0000 */
[----:B------:R-:W-:Y:S02]  /*12040*/  @!P2 IMAD.MOV.U32 R3, RZ, RZ, R7 ;  /* 0x000000ffff03a224 */ /* 0x000fe400078e0007 */
[----:B------:R-:W1:Y:S04]  /*12050*/  SHFL.IDX PT, R7, R4, 0x2, 0x181f ;  /* 0x00581f0004077f89 */ /* 0x000e6800000e0000 */
[----:B------:R-:W-:Y:S04]  /*12060*/  @!P2 LDGSTS.E.BYPASS.LTC128B.128 [R28+0x10c00], desc[UR50][R2.64], !P1 ;  /* 0x10c00000021cafae */ /* 0x000fe8000c901d72 */
[----:B------:R2:W-:Y:S01]  /*12070*/  @!P2 LDGSTS.E.BYPASS.LTC128B.128 [R28+0x14c00], desc[UR50][R2.64+0x80], !P0 ;  /* 0x14c00080021cafae */ /* 0x0005e2000c101d72 */
[----:B------:R-:W-:Y:S01]  /*12080*/  ISETP.GE.AND P2, PT, R8, R5, PT ;  /* 0x000000050800720c */ /* 0x000fe20003f46270 */
[----:B------:R-:W-:-:S12]  /*12090*/  VIADD R8, R6, 0x30 ;  /* 0x0000003006087836 */ /* 0x000fd80000000000 */
[----:B0-----:R-:W-:-:S05]  /*120a0*/  @!P2 IADD3 R14, P3, R25, R14, RZ ;  /* 0x0000000e190ea210 */ /* 0x001fca0007f7e0ff */
[----:B-1----:R-:W-:Y:S02]  /*120b0*/  @!P2 IMAD.X R7, RZ, RZ, R7, P3 ;  /* 0x000000ffff07a224 */ /* 0x002fe400018e0607 */
[----:B--2---:R-:W-:Y:S02]  /*120c0*/  @!P2 IMAD.MOV.U32 R2, RZ, RZ, R14 ;  /* 0x000000ffff02a224 */ /* 0x004fe400078e000e */
[----:B------:R-:W0:Y:S01]  /*120d0*/  SHFL.IDX PT, R14, R0, 0x3, 0x181f ;  /* 0x00781f00000e7f89 */ /* 0x000e2200000e0000 */
[----:B------:R-:W-:-:S03]  /*120e0*/  @!P2 IMAD.MOV.U32 R3, RZ, RZ, R7 ;  /* 0x000000ffff03a224 */ /* 0x000fc600078e0007 */
        /* <DEDUP_REMOVED lines=13> */
[----:B------:R-:W-:Y:S02]  /*121c0*/  ISETP.GE.AND P2, PT, R8, R5, PT ;  /* 0x000000050800720c */ /* 0x000fe40003f46270 */
[----:B------:R-:W-:-:S11]  /*121d0*/  IADD3 R8, R6, 0x50, RZ ;  /* 0x0000005006087810 */ /* 0x000fd60007ffe0ff */
        /* <DEDUP_REMOVED lines=18> */
[----:B------:R-:W-:-:S13]  /*12300*/  ISETP.GE.AND P2, PT, R8, R5, PT ;  /* 0x000000050800720c */ /* 0x000fda0003f46270 */
[----:B0-----:R-:W-:-:S05]  /*12310*/  @!P2 IADD3 R14, P3, R25, R14, RZ ;  /* 0x0000000e190ea210 */ /* 0x001fca0007f7e0ff */
[----:B-1----:R-:W-:Y:S02]  /*12320*/  @!P2 IMAD.X R7, RZ, RZ, R7, P3 ;  /* 0x000000ffff07a224 */ /* 0x002fe400018e0607 */
[----:B--2---:R-:W-:Y:S02]  /*12330*/  @!P2 IMAD.MOV.U32 R2, RZ, RZ, R14 ;  /* 0x000000ffff02a224 */ /* 0x004fe400078e000e */
[----:B------:R-:W-:Y:S01]  /*12340*/  @!P2 IMAD.MOV.U32 R3, RZ, RZ, R7 ;  /* 0x000000ffff03a224 */ /* 0x000fe200078e0007 */
[----:B------:R0:W1:Y:S04]  /*12350*/  SHFL.IDX PT, R14, R0, 0x7, 0x181f ;  /* 0x00f81f00000e7f89 */ /* 0x00006800000e0000 */
[----:B------:R0:W-:Y:S04]  /*12360*/  @!P2 LDGSTS.E.BYPASS.LTC128B.128 [R28+0x13400], desc[UR50][R2.64], !P1 ;  /* 0x13400000021cafae */ /* 0x0001e8000c901d72 */
[----:B------:R0:W-:Y:S04]  /*12370*/  @!P2 LDGSTS.E.BYPASS.LTC128B.128 [R28+0x17400], desc[UR50][R2.64+0x80], !P0 ;  /* 0x17400080021cafae */ /* 0x0001e8000c101d72 */
[----:B------:R0:W2:Y:S02]  /*12380*/  SHFL.IDX PT, R7, R4, 0x7, 0x181f ;  /* 0x00f81f0004077f89 */ /* 0x0000a400000e0000 */
.L_x_1418:
[----:B------:R-:W-:Y:S01]  /*12390*/  VIADD R6, R6, 0x70 ;  /* 0x0000007006067836 */ /* 0x000fe20000000000 */
[----:B------:R-:W-:Y:S01]  /*123a0*/  BSSY B0, `(.L_x_1338) ;  /* 0x000000b000007945 */ /* 0x000fe20003800000 */
[----:B0-----:R-:W-:-:S03]  /*123b0*/  IMAD.MOV.U32 R0, RZ, RZ, 0x1 ;  /* 0x00000001ff007424 */ /* 0x001fc600078e00ff */
[----:B------:R-:W-:-:S13]  /*123c0*/  ISETP.GE.AND P2, PT, R6, R5, PT ;  /* 0x000000050600720c */ /* 0x000fda0003f46270 */
[----:B------:R-:W-:Y:S05]  /*123d0*/  @P2 BRA `(.L_x_1339) ;  /* 0x00000000001c2947 */ /* 0x000fea0003800000 */
[----:B-1----:R-:W-:-:S05]  /*123e0*/  IADD3 R2, P2, R25, R14, RZ ;  /* 0x0000000e19027210 */ /* 0x002fca0007f5e0ff */
[----:B--2---:R-:W-:-:S05]  /*123f0*/  IMAD.X R3, RZ, RZ, R7, P2 ;  /* 0x000000ffff037224 */ /* 0x004fca00010e0607 */
[----:B------:R-:W-:Y:S01]  /*12400*/  @!PT LDS RZ, [RZ] ;  /* 0x00000000fffff984 */ /* 0x000fe20000000800 */
[----:B------:R-:W-:Y:S01]  /*12410*/  @!PT LDS RZ, [RZ] ;  /* 0x00000000fffff984 */ /* 0x000fe20000000800 */
[----:B------:R-:W-:Y:S01]  /*12420*/  @!PT LDS RZ, [RZ] ;  /* 0x00000000fffff984 */ /* 0x000fe20000000800 */
[----:B------:R0:W-:Y:S04]  /*12430*/  LDGSTS.E.BYPASS.LTC128B.128 [R28+0x13c00], desc[UR50][R2.64], !P1 ;  /* 0x13c00000021c7fae */ /* 0x0001e8000c901d72 */
[----:B------:R0:W-:Y:S02]  /*12440*/  LDGSTS.E.BYPASS.LTC128B.128 [R28+0x17c00], desc[UR50][R2.64+0x80], !P0 ;  /* 0x17c00080021c7fae */ /* 0x0001e4000c101d72 */
.L_x_1339:
[----:B------:R-:W-:Y:S05]  /*12450*/  BSYNC B0 ;  /* 0x0000000000007941 */ /* 0x000fea0003800000 */
.L_x_1338:
[----:B------:R-:W-:Y:S01]  /*12460*/  NOP ;  /* 0x0000000000007918 */ /* 0x000fe20000000000 */
[----:B------:R-:W-:Y:S01]  /*12470*/  SYNCS.ARRIVE.TRANS64.RED.A0T1 RZ, [UR46+0x20800], RZ ;  /* 0x020800ffffff79a7 */ /* 0x000fe2000820042e */
[----:B------:R-:W-:Y:S01]  /*12480*/  SHF.L.U32 R0, R0, 0x1f, RZ ;  /* 0x0000001f00007819 */ /* 0x000fe200000006ff */
[----:B------:R-:W-:Y:S01]  /*12490*/  ARRIVES.LDGSTSBAR.64.TRANSCNT [UR46+0x20800] ;  /* 0x02080000ff0079b0 */ /* 0x000fe20008000aae */
[----:B------:R-:W-:Y:S01]  /*124a0*/  NOP ;  /* 0x0000000000007918 */ /* 0x000fe20000000000 */
[----:B------:R-:W-:Y:S01]  /*124b0*/  SYNCS.ARRIVE.TRANS64.A1T0 RZ, [UR46+0x20800], RZ ;  /* 0x020800ffffff79a7 */ /* 0x000fe2000810002e */
[----:B------:R-:W-:-:S05]  /*124c0*/  VIADD R16, R16, 0xfffffffe ;  /* 0xfffffffe10107836 */ /* 0x000fca0000000000 */
[----:B------:R-:W-:Y:S01]  /*124d0*/  ISETP.GE.AND P0, PT, R16, UR49, PT ;  /* 0x0000003110007c0c */ /* 0x000fe2000bf06270 */
[----:B------:R-:W3:Y:S02]  /*124e0*/  SYNCS.PHASECHK.TRANS64.TRYWAIT P1, [UR46+0x20820], R0 ;  /* 0x02082000ff0075a7 */ /* 0x000ee4000802016e */
[----:B---3--:R-:W-:Y:S10]  /*124f0*/  @!P1 BRA `(.L_x_1340) ;  /* 0x0000003400e49947 */ /* 0x008ff40003800000 */
.L_x_1419:
[----:B------:R-:W-:Y:S01]  /*12500*/  IMAD.MOV.U32 R30, RZ, RZ, 0x1 ;  /* 0x00000001ff1e7424 */ /* 0x000fe200078e00ff */
[----:B------:R-:W-:Y:S06]  /*12510*/  @!P0 BRA `(.L_x_1341) ;  /* 0x0000001400048947 */ /* 0x000fec0003800000 */
[----:B0-----:R-:W0:Y:S01]  /*12520*/  S2R R2, SR_TID.X ;  /* 0x0000000000027919 */ /* 0x001e220000002100 */
[----:B------:R-:W-:Y:S01]  /*12530*/  UIADD3 UR4, UR45, 0x1, URZ ;  /* 0x000000012d047890 */ /* 0x000fe2000fffe03f */
[----:B------:R-:W-:Y:S01]  /*12540*/  LOP3.LUT R3, RZ, UR43, RZ, 0x33, !PT ;  /* 0x0000002bff037c12 */ /* 0x000fe2000f8e33ff */
[----:B--2---:R-:W-:Y:S01]  /*12550*/  IMAD.MOV.U32 R7, RZ, RZ, 0x1 ;  /* 0x00000001ff077424 */ /* 0x004fe200078e00ff */
[----:B------:R-:W2:Y:S01]  /*12560*/  S2R R4, SR_TID.X ;  /* 0x0000000000047919 */ /* 0x000ea20000002100 */
[----:B------:R-:W-:Y:S01]  /*12570*/  UIMAD UR4, UR4, UR37, URZ ;  /* 0x00000025040472a4 */ /* 0x000fe2000f8e023f */
[----:B------:R-:W-:Y:S01]  /*12580*/  LOP3.LUT R5, RZ, UR42, RZ, 0x33, !PT ;  /* 0x0000002aff057c12 */ /* 0x000fe2000f8e33ff */
[----:B------:R-:W-:-:S04]  /*12590*/  IMAD.MOV.U32 R6, RZ, RZ, RZ ;  /* 0x000000ffff067224 */ /* 0x000fc800078e00ff */
[----:B---3--:R-:W-:-:S04]  /*125a0*/  LOP3.LUT R0, RZ, UR4, RZ, 0x33, !PT ;  /* 0x00000004ff007c12 */ /* 0x008fc8000f8e33ff */
[----:B------:R-:W-:-:S04]  /*125b0*/  VIADDMNMX R0, R0, -UR44, R3, !PT ;  /* 0x8000002c00007c46 */ /* 0x000fc8000f800103 */
[----:B------:R-:W-:-:S04]  /*125c0*/  VIMNMX R0, R0, R5, !PT ;  /* 0x0000000500007248 */ /* 0x000fc80007fe0100 */
[----:B------:R-:W-:Y:S01]  /*125d0*/  IADD3 R32, -R0, -0x2, RZ ;  /* 0xfffffffe00207810 */ /* 0x000fe20007ffe1ff */
[----:B0-----:R-:W-:Y:S01]  /*125e0*/  IMAD.SHL.U32 R2, R2, 0x10, RZ ;  /* 0x0000001002027824 */ /* 0x001fe200078e00ff */
[----:B--2---:R-:W-:-:S04]  /*125f0*/  LOP3.LUT P1, RZ, R4, 0x4, RZ, 0xc0, !PT ;  /* 0x0000000404ff7812 */ /* 0x004fc8000782c0ff */
[----:B------:R-:W-:Y:S02]  /*12600*/  LOP3.LUT R2, R2, 0x70, RZ, 0xc0, !PT ;  /* 0x0000007002027812 */ /* 0x000fe400078ec0ff */
[----:B------:R-:W-:Y:S02]  /*12610*/  MOV R4, 0x40 ;  /* 0x0000004000047802 */ /* 0x000fe40000000f00 */
[----:B------:R-:W-:Y:S02]  /*12620*/  IADD3 R17, R2, R17, R22 ;  /* 0x0000001102117210 */ /* 0x000fe40007ffe016 */
[----:B------:R-:W-:-:S03]  /*12630*/  SEL R4, R4, 0xffffffc0, !P1 ;  /* 0xffffffc004047807 */ /* 0x000fc60004800000 */
[----:B------:R-:W-:Y:S02]  /*12640*/  VIADD R17, R17, 0xffffff40 ;  /* 0xffffff4011117836 */ /* 0x000fe40000000000 */
[----:B------:R-:W-:Y:S02]  /*12650*/  IMAD.IADD R2, R4, 0x1, R29 ;  /* 0x0000000104027824 */ /* 0x000fe400078e021d */
[----:B------:R-:W-:-:S07]  /*12660*/  IMAD R5, R0, -0x40, R17 ;  /* 0xffffffc000057824 */ /* 0x000fce00078e0211 */
.L_x_1356:
[----:B0-----:R-:W0:Y:S01]  /*12670*/  S2R R4, SR_TID.X ;  /* 0x0000000000047919 */ /* 0x001e220000002100 */
[----:B------:R-:W2:Y:S01]  /*12680*/  LDC R3, c[0x0][0x430] ;  /* 0x00010c00ff037b82 */ /* 0x000ea20000000800 */
[----:B------:R-:W3:Y:S01]  /*12690*/  S2R R0, SR_TID.X ;  /* 0x0000000000007919 */ /* 0x000ee20000002100 */
[----:B0-----:R-:W-:Y:S01]  /*126a0*/  IMAD.SHL.U32 R4, R4, 0x10, RZ ;  /* 0x0000001004047824 */ /* 0x001fe200078e00ff */
[----:B---3--:R-:W-:-:S04]  /*126b0*/  LOP3.LUT R0, R0, 0x7f, RZ, 0xc0, !PT ;  /* 0x0000007f00007812 */ /* 0x008fc800078ec0ff */
[----:B------:R-:W-:Y:S02]  /*126c0*/  LOP3.LUT R4, R4, 0x70, RZ, 0xc0, !PT ;  /* 0x0000007004047812 */ /* 0x000fe400078ec0ff */
[----:B------:R-:W-:-:S04]  /*126d0*/  SHF.R.U32.HI R0, RZ, 0x3, R0 ;  /* 0x00000003ff007819 */ /* 0x000fc80000011600 */
[----:B------:R-:W-:Y:S02]  /*126e0*/  LOP3.LUT R0, R4, R0, RZ, 0xfc, !PT ;  /* 0x0000000004007212 */ /* 0x000fe400078efcff */
[----:B------:R-:W3:Y:S01]  /*126f0*/  LDL R4, [R1] ;  /* 0x0000000001047983 */ /* 0x000ee20000100800 */
[----:B--2---:R-:W-:Y:S01]  /*12700*/  ISETP.NE.AND P0, PT, R3, 0x1, PT ;  /* 0x000000010300780c */ /* 0x004fe20003f05270 */
[----:B------:R-:W-:Y:S01]  /*12710*/  IMAD.MOV.U32 R12, RZ, RZ, R5 ;  /* 0x000000ffff0c7224 */ /* 0x000fe200078e0005 */
[----:B------:R-:W-:-:S11]  /*12720*/  ISETP.GT.U32.AND P1, PT, R0, 0x3f, PT ;  /* 0x0000003f0000780c */ /* 0x000fd60003f24070 */
[----:B------:R-:W0:Y:S08]  /*12730*/  @P0 LDC R0, c[0x0][0x434] ;  /* 0x00010d00ff000b82 */ /* 0x000e300000000800 */
[----:B------:R-:W2:Y:S08]  /*12740*/  @P0 LDC R3, c[0x0][0x438] ;  /* 0x00010e00ff030b82 */ /* 0x000eb00000000800 */
[----:B------:R-:W4:Y:S08]  /*12750*/  @!P1 LDC.64 R10, c[0x0][0x428] ;  /* 0x00010a00ff0a9b82 */ /* 0x000f300000000a00 */
[----:B------:R-:W1:Y:S01]  /*12760*/  @!P1 LDC.64 R8, c[0x0][0x418] ;  /* 0x00010600ff089b82 */ /* 0x000e620000000a00 */
[----:B0-----:R-:W-:Y:S01]  /*12770*/  @P0 IMAD.HI.U32 R0, R5, R0, RZ ;  /* 0x0000000005000227 */ /* 0x001fe200078e00ff */
[----:B------:R-:W-:-:S04]  /*12780*/  ULOP3.LUT UR4, UR36, 0x2, URZ, 0xfc, !UPT ;  /* 0x0000000224047892 */ /* 0x000fc8000f8efc3f */
[----:B--2---:R-:W-:-:S04]  /*12790*/  @P0 SHF.R.U32.HI R12, RZ, R3, R0 ;  /* 0x00000003ff0c0219 */ /* 0x004fc80000011600 */
[--C-:B------:R-:W-:Y:S01]  /*127a0*/  @!P1 SHF.R.S32.HI R3, RZ, 0x1f, R12.reuse ;  /* 0x0000001fff039819 */ /* 0x100fe2000001140c */
[----:B------:R-:W-:-:S04]  /*127b0*/  @!P1 IMAD.MOV.U32 R2, RZ, RZ, R12 ;  /* 0x000000ffff029224 */ /* 0x000fc800078e000c */
[----:B----4-:R-:W-:-:S03]  /*127c0*/  @!P1 IMAD.WIDE.U32 R2, R34, R10, R2 ;  /* 0x0000000a22029225 */ /* 0x010fc600078e0002 */
[----:B-1----:R-:W-:Y:S01]  /*127d0*/  @!P1 LEA R8, P0, R2, R8, 0x2 ;  /* 0x0000000802089211 */ /* 0x002fe200078010ff */
[----:B------:R-:W-:Y:S02]  /*127e0*/  VIADD R32, R32, 0xffffffff ;  /* 0xffffffff20207836 */ /* 0x000fe40000000000 */
[----:B---3--:R-:W-:Y:S02]  /*127f0*/  @!P1 IMAD R0, R4, R10, RZ ;  /* 0x0000000a04009224 */ /* 0x008fe400078e02ff */
[----:B------:R-:W-:Y:S02]  /*12800*/  IMAD.U32 R4, RZ, RZ, UR4 ;  /* 0x00000004ff047e24 */ /* 0x000fe4000f8e00ff */
[----:B------:R-:W-:Y:S02]  /*12810*/  @!P1 IMAD R11, R34, R11, R0 ;  /* 0x0000000b220b9224 */ /* 0x000fe400078e0200 */
[----:B------:R-:W-:Y:S02]  /*12820*/  IMAD.MOV.U32 R10, RZ, RZ, RZ ;  /* 0x000000ffff0a7224 */ /* 0x000fe400078e00ff */
[----:B------:R-:W-:Y:S01]  /*12830*/  @!P1 IMAD.IADD R0, R11, 0x1, R3 ;  /* 0x000000010b009824 */ /* 0x000fe200078e0203 */
[----:B------:R-:W-:-:S04]  /*12840*/  ISETP.NE.AND P2, PT, R4, 0x3, PT ;  /* 0x000000030400780c */ /* 0x000fc80003f45270 */
[----:B------:R-:W-:Y:S01]  /*12850*/  @!P1 LEA.HI.X R9, R2, R9, R0, 0x2, P0 ;  /* 0x0000000902099211 */ /* 0x000fe200000f1400 */
[----:B------:R-:W-:-:S04]  /*12860*/  VIADD R0, R6, 0x1 ;  /* 0x0000000106007836 */ /* 0x000fc80000000000 */
[----:B------:R0:W5:Y:S01]  /*12870*/  @!P1 LDG.E R10, desc[UR50][R8.64] ;  /* 0x00000032080a9981 */ /* 0x000162000c1e1900 */
[----:B------:R-:W-:Y:S02]  /*12880*/  ISETP.NE.AND P1, PT, R0, 0x2, PT ;  /* 0x000000020000780c */ /* 0x000fe40003f25270 */
[----:B------:R-:W-:Y:S02]  /*12890*/  ISETP.GT.AND P0, PT, R32, UR49, PT ;  /* 0x0000003120007c0c */ /* 0x000fe4000bf04270 */
[----:B------:R-:W-:Y:S02]  /*128a0*/  SEL R30, RZ, 0x1, P1 ;  /* 0x00000001ff1e7807 */ /* 0x000fe40000800000 */
[----:B------:R-:W-:Y:S02]  /*128b0*/  SEL R0, R0, RZ, P1 ;  /* 0x000000ff00007207 */ /* 0x000fe40000800000 */
[----:B------:R-:W-:Y:S01]  /*128c0*/  LOP3.LUT R30, R7, R30, RZ, 0x3c, !PT ;  /* 0x0000001e071e7212 */ /* 0x000fe200078e3cff */
[----:B0-----:R-:W-:Y:S06]  /*128d0*/  @!P2 BRA `(.L_x_1342) ;  /* 0x000000000004a947 */ /* 0x001fec0003800000 */
[----:B------:R-:W-:Y:S01]  /*128e0*/  BPT.TRAP 0x1 ;  /* 0x000000040000795c */ /* 0x000fe20000300000 */
.L_x_1342:
[----:B------:R-:W-:Y:S02]  /*128f0*/  LEA R4, R0, UR46, 0x3 ;  /* 0x0000002e00047c11 */ /* 0x000fe4000f8e18ff */
[----:B------:R-:W-:-:S04]  /*12900*/  SHF.L.U32 R17, R30, 0x1f, RZ ;  /* 0x0000001f1e117819 */ /* 0x000fc800000006ff */
[----:B------:R-:W0:Y:S02]  /*12910*/  SYNCS.PHASECHK.TRANS64.TRYWAIT P1, [R4+URZ+0x20880], R17 ;  /* 0x02088011040075a7 */ /* 0x000e24000802017f */
[----:B0-----:R-:W-:Y:S05]  /*12920*/  @!P1 BRA `(.L_x_1343) ;  /* 0x0000003000ec9947 */ /* 0x001fea0003800000 */
.L_x_1420:
[----:B------:R-:W-:Y:S01]  /*12930*/  ULDC UR4, c[0x0][0x430] ;  /* 0x00010c0000047ab9 */ /* 0x000fe20000000800 */
[----:B------:R-:W1:Y:S01]  /*12940*/  S2R R23, SR_TID.X ;  /* 0x0000000000177919 */ /* 0x000e620000002100 */
[----:B------:R-:W-:Y:S01]  /*12950*/  UIADD3 UR4, -UR4, URZ, URZ ;  /* 0x0000003f04047290 */ /* 0x000fe2000fffe13f */
[----:B-----5:R-:W-:Y:S01]  /*12960*/  SHF.R.S32.HI R16, RZ, 0x1f, R10 ;  /* 0x0000001fff107819 */ /* 0x020fe2000001140a */
[----:B------:R-:W2:Y:S01]  /*12970*/  LDC R13, c[0x0][0x2f4] ;  /* 0x0000bd00ff0d7b82 */ /* 0x000ea20000000800 */
[----:B------:R-:W-:Y:S02]  /*12980*/  R2UR UR6, R33 ;  /* 0x00000000210672ca */ /* 0x000fe400000e0000 */
[----:B------:R-:W-:Y:S01]  /*12990*/  LOP3.LUT P2, RZ, R31, 0x1, RZ, 0xc0, !PT ;  /* 0x000000011fff7812 */ /* 0x000fe2000784c0ff */
[----:B------:R-:W-:Y:S01]  /*129a0*/  IMAD R8, R12, UR4, R5 ;  /* 0x000000040c087c24 */ /* 0x000fe2000f8e0205 */
[----:B------:R-:W-:-:S04]  /*129b0*/  ULDC.64 UR4, c[0x0][0x328] ;  /* 0x0000ca0000047ab9 */ /* 0x000fc80000000a00 */
[----:B------:R-:W-:-:S05]  /*129c0*/  SHF.R.S32.HI R9, RZ, 0x1f, R8 ;  /* 0x0000001fff097819 */ /* 0x000fca0000011408 */
[----:B------:R-:W-:-:S04]  /*129d0*/  IMAD R3, R9, UR4, RZ ;  /* 0x0000000409037c24 */ /* 0x000fc8000f8e02ff */
[C---:B------:R-:W-:Y:S02]  /*129e0*/  IMAD R11, R8.reuse, UR5, R3 ;  /* 0x00000005080b7c24 */ /* 0x040fe4000f8e0203 */
[----:B------:R-:W-:Y:S01]  /*129f0*/  IMAD.WIDE.U32 R2, R8, UR4, RZ ;  /* 0x0000000408027c25 */ /* 0x000fe2000f8e00ff */
[----:B------:R-:W-:-:S03]  /*12a00*/  ULDC.64 UR4, c[0x0][0x338] ;  /* 0x0000ce0000047ab9 */ /* 0x000fc60000000a00 */
[----:B------:R-:W-:Y:S02]  /*12a10*/  IMAD.IADD R3, R3, 0x1, R11 ;  /* 0x0000000103037824 */ /* 0x000fe400078e020b */
[----:B------:R-:W-:Y:S02]  /*12a20*/  IMAD R11, R16, UR4, RZ ;  /* 0x00000004100b7c24 */ /* 0x000fe4000f8e02ff */
[----:B------:R-:W-:-:S04]  /*12a30*/  IMAD.WIDE.U32 R2, R10, UR4, R2 ;  /* 0x000000040a027c25 */ /* 0x000fc8000f8e0002 */
[----:B------:R-:W-:Y:S01]  /*12a40*/  IMAD R11, R10, UR5, R11 ;  /* 0x000000050a0b7c24 */ /* 0x000fe2000f8e020b */
[----:B------:R-:W-:Y:S01]  /*12a50*/  ULDC.64 UR4, c[0x0][0x330] ;  /* 0x0000cc0000047ab9 */ /* 0x000fe20000000a00 */
[----:B-1----:R-:W-:-:S03]  /*12a60*/  IMAD.SHL.U32 R23, R23, 0x10, RZ ;  /* 0x0000001017177824 */ /* 0x002fc600078e00ff */
[----:B------:R-:W-:Y:S01]  /*12a70*/  IADD3 R3, R3, R11, RZ ;  /* 0x0000000b03037210 */ /* 0x000fe20007ffe0ff */
[----:B------:R-:W-:Y:S01]  /*12a80*/  IMAD.U32 R11, RZ, RZ, UR4 ;  /* 0x00000004ff0b7e24 */ /* 0x000fe2000f8e00ff */
[----:B------:R-:W-:Y:S01]  /*12a90*/  UIMAD UR4, UR6, UR4, URZ ;  /* 0x00000004060472a4 */ /* 0x000fe2000f8e023f */
[----:B------:R-:W-:Y:S02]  /*12aa0*/  LOP3.LUT R23, R23, 0x70, RZ, 0xc0, !PT ;  /* 0x0000007017177812 */ /* 0x000fe400078ec0ff */
[----:B------:R-:W-:Y:S01]  /*12ab0*/  IMAD.WIDE.U32 R2, R11, UR40, R2 ;  /* 0x000000280b027c25 */ /* 0x000fe2000f8e0002 */
[----:B------:R-:W-:Y:S01]  /*12ac0*/  ULDC.64 UR6, c[0x0][0x318] ;  /* 0x0000c60000067ab9 */ /* 0x000fe20000000a00 */
[----:B------:R-:W-:Y:S01]  /*12ad0*/  UIMAD UR4, UR40, UR5, UR4 ;  /* 0x00000005280472a4 */ /* 0x000fe2000f8e0204 */
[----:B--2---:R-:W-:Y:S01]  /*12ae0*/  ISETP.GE.AND P3, PT, R23, R13, PT ;  /* 0x0000000d1700720c */ /* 0x004fe20003f66270 */
[----:B------:R-:W-:Y:S01]  /*12af0*/  IMAD.U32 R11, RZ, RZ, UR7 ;  /* 0x00000007ff0b7e24 */ /* 0x000fe2000f8e00ff */
[----:B------:R-:W-:-:S04]  /*12b00*/  IADD3 R18, P1, R2, UR6, RZ ;  /* 0x0000000602127c10 */ /* 0x000fc8000ff3e0ff */
[----:B------:R-:W-:Y:S01]  /*12b10*/  IADD3.X R20, R11, UR4, R3, P1, !PT ;  /* 0x000000040b147c10 */ /* 0x000fe20008ffe403 */
[----:B------:R-:W-:-:S03]  /*12b20*/  UMOV UR4, 0xffffffff ;  /* 0xffffffff00047882 */ /* 0x000fc60000000000 */
[----:B------:R-:W-:Y:S05]  /*12b30*/  BRA.DIV UR4, `(.L_x_1344) ;  /* 0x00000032047c7947 */ /* 0x000fea000b800000 */
[----:B------:R-:W1:Y:S01]  /*12b40*/  SHFL.IDX PT, R14, R18, RZ, 0x181f ;  /* 0x00181fff120e7589 */ /* 0x000e6200000e0000 */
[----:B------:R-:W-:-:S03]  /*12b50*/  IMAD R19, R0, 0x4000, R28 ;  /* 0x0000400000137824 */ /* 0x000fc600078e021c */
[----:B------:R-:W2:Y:S04]  /*12b60*/  SHFL.IDX PT, R3, R20, RZ, 0x181f ;  /* 0x00181fff14037589 */ /* 0x000ea800000e0000 */
[----:B------:R-:W3:Y:S04]  /*12b70*/  SHFL.IDX PT, R11, R18, 0x1, 0x181f ;  /* 0x00381f00120b7f89 */ /* 0x000ee800000e0000 */
[----:B------:R-:W4:Y:S04]  /*12b80*/  SHFL.IDX PT, R21, R20, 0x1, 0x181f ;  /* 0x00381f0014157f89 */ /* 0x000f2800000e0000 */
[----:B------:R-:W5:Y:S04]  /*12b90*/  SHFL.IDX PT, R12, R18, 0x2, 0x181f ;  /* 0x00581f00120c7f89 */ /* 0x000f6800000e0000 */
[----:B------:R-:W0:Y:S01]  /*12ba0*/  SHFL.IDX PT, R22, R20, 0x2, 0x181f ;  /* 0x00581f0014167f89 */ /* 0x000e2200000e0000 */
[----:B-1----:R-:W-:-:S03]  /*12bb0*/  IADD3 R2, P1, R23, R14, RZ ;  /* 0x0000000e17027210 */ /* 0x002fc60007f3e0ff */
[----:B------:R-:W1:Y:S02]  /*12bc0*/  SHFL.IDX PT, R20, R20, 0x3, 0x181f ;  /* 0x00781f0014147f89 */ /* 0x000e6400000e0000 */
[----:B--2---:R-:W-:Y:S02]  /*12bd0*/  IMAD.X R3, RZ, RZ, R3, P1 ;  /* 0x000000ffff037224 */ /* 0x004fe400008e0603 */
[----:B------:R2:W0:Y:S04]  /*12be0*/  SHFL.IDX PT, R14, R18, 0x3, 0x181f ;  /* 0x00781f00120e7f89 */ /* 0x00042800000e0000 */
[----:B------:R-:W-:Y:S04]  /*12bf0*/  LDGSTS.E.BYPASS.LTC128B.128 [R19+0x8400], desc[UR50][R2.64], !P3 ;  /* 0x0840000002137fae */ /* 0x000fe8000d901d72 */
[----:B------:R3:W-:Y:S02]  /*12c00*/  LDGSTS.E.BYPASS.LTC128B.128 [R19+0xa400], desc[UR50][R2.64+0x80], !P2 ;  /* 0x0a40008002137fae */ /* 0x0007e4000d101d72 */
[----:B---3--:R-:W-:-:S05]  /*12c10*/  IADD3 R2, P1, R23, R11, RZ ;  /* 0x0000000b17027210 */ /* 0x008fca0007f3e0ff */
[----:B----4-:R-:W-:-:S05]  /*12c20*/  IMAD.X R3, RZ, RZ, R21, P1 ;  /* 0x000000ffff037224 */ /* 0x010fca00008e0615 */
[----:B------:R-:W-:Y:S04]  /*12c30*/  LDGSTS.E.BYPASS.LTC128B.128 [R19+0x8c00], desc[UR50][R2.64], !P3 ;  /* 0x08c0000002137fae */ /* 0x000fe8000d901d72 */
[----:B------:R5:W-:Y:S02]  /*12c40*/  LDGSTS.E.BYPASS.LTC128B.128 [R19+0xac00], desc[UR50][R2.64+0x80], !P2 ;  /* 0x0ac0008002137fae */ /* 0x000be4000d101d72 */
[----:B-----5:R-:W-:-:S05]  /*12c50*/  IADD3 R2, P1, R23, R12, RZ ;  /* 0x0000000c17027210 */ /* 0x020fca0007f3e0ff */
[----:B0-----:R-:W-:-:S05]  /*12c60*/  IMAD.X R3, RZ, RZ, R22, P1 ;  /* 0x000000ffff037224 */ /* 0x001fca00008e0616 */
[----:B------:R2:W-:Y:S04]  /*12c70*/  LDGSTS.E.BYPASS.LTC128B.128 [R19+0x9400], desc[UR50][R2.64], !P3 ;  /* 0x0940000002137fae */ /* 0x0005e8000d901d72 */
[----:B-1----:R2:W-:Y:S02]  /*12c80*/  LDGSTS.E.BYPASS.LTC128B.128 [R19+0xb400], desc[UR50][R2.64+0x80], !P2 ;  /* 0x0b40008002137fae */ /* 0x0025e4000d101d72 */
.L_x_1430:
        /* <DEDUP_REMOVED lines=17> */
.L_x_1345:
[----:B------:R0:W-:Y:S01]  /*12da0*/  SYNCS.ARRIVE.TRANS64.A1T0 RZ, [R4+URZ+0x20870], RZ ;  /* 0x020870ff04ff79a7 */ /* 0x0001e2000810003f */
[----:B------:R-:W-:Y:S05]  /*12db0*/  @!P2 BRA `(.L_x_1346) ;  /* 0x000000000004a947 */ /* 0x000fea0003800000 */
[----:B------:R-:W-:Y:S01]  /*12dc0*/  BPT.TRAP 0x1 ;  /* 0x000000040000795c */ /* 0x000fe20000300000 */
.L_x_1346:
[----:B------:R-:W1:Y:S02]  /*12dd0*/  SYNCS.PHASECHK.TRANS64.TRYWAIT P1, [R4+URZ+0x20840], R17 ;  /* 0x02084011040075a7 */ /* 0x000e64000802017f */
[----:B-1----:R-:W-:Y:S05]  /*12de0*/  @!P1 BRA `(.L_x_1347) ;  /* 0x0000003000f49947 */ /* 0x002fea0003800000 */
.L_x_1431:
[----:B------:R-:W2:Y:S01]  /*12df0*/  S2R R18, SR_TID.X ;  /* 0x0000000000127919 */ /* 0x000ea20000002100 */
[----:B------:R-:W-:Y:S01]  /*12e00*/  ULDC.64 UR4, c[0x0][0x300] ;  /* 0x0000c00000047ab9 */ /* 0x000fe20000000a00 */
[----:B------:R-:W-:Y:S01]  /*12e10*/  R2UR UR6, R33 ;  /* 0x00000000210672ca */ /* 0x000fe200000e0000 */
[----:B------:R-:W-:Y:S01]  /*12e20*/  IMAD R9, R9, UR4, RZ ;  /* 0x0000000409097c24 */ /* 0x000fe2000f8e02ff */
[----:B------:R-:W3:Y:S01]  /*12e30*/  LDC R11, c[0x0][0x2f4] ;  /* 0x0000bd00ff0b7b82 */ /* 0x000ee20000000800 */
[----:B------:R-:W-:Y:S01]  /*12e40*/  IMAD.WIDE.U32 R2, R8, UR4, RZ ;  /* 0x0000000408027c25 */ /* 0x000fe2000f8e00ff */
[----:B------:R-:W-:-:S03]  /*12e50*/  LOP3.LUT P2, RZ, R31, 0x1, RZ, 0xc0, !PT ;  /* 0x000000011fff7812 */ /* 0x000fc6000784c0ff */
[----:B------:R-:W-:Y:S01]  /*12e60*/  IMAD R9, R8, UR5, R9 ;  /* 0x0000000508097c24 */ /* 0x000fe2000f8e0209 */
        /* <DEDUP_REMOVED lines=11> */
[----:B------:R-:W-:Y:S01]  /*12f20*/  UIMAD UR4, UR40, UR5, UR4 ;  /* 0x00000005280472a4 */ /* 0x000fe2000f8e0204 */
[----:B--2---:R-:W-:Y:S01]  /*12f30*/  SHF.L.U32 R18, R18, 0x4, RZ ;  /* 0x0000000412127819 */ /* 0x004fe200000006ff */
[----:B------:R-:W-:Y:S01]  /*12f40*/  IMAD.U32 R9, RZ, RZ, UR7 ;  /* 0x00000007ff097e24 */ /* 0x000fe2000f8e00ff */
[----:B------:R-:W-:Y:S02]  /*12f50*/  IADD3 R8, P1, R2, UR6, RZ ;  /* 0x0000000602087c10 */ /* 0x000fe4000ff3e0ff */
[----:B------:R-:W-:Y:S02]  /*12f60*/  LOP3.LUT R18, R18, 0x70, RZ, 0xc0, !PT ;  /* 0x0000007012127812 */ /* 0x000fe400078ec0ff */
[----:B------:R-:W-:Y:S01]  /*12f70*/  IADD3.X R10, R9, UR4, R3, P1, !PT ;  /* 0x00000004090a7c10 */ /* 0x000fe20008ffe403 */
[----:B------:R-:W-:Y:S01]  /*12f80*/  UMOV UR4, 0xffffffff ;  /* 0xffffffff00047882 */ /* 0x000fe20000000000 */
[----:B---3--:R-:W-:-:S02]  /*12f90*/  ISETP.GE.AND P3, PT, R18, R11, PT ;  /* 0x0000000b1200720c */ /* 0x008fc40003f66270 */
[----:B------:R-:W-:Y:S11]  /*12fa0*/  BRA.DIV UR4, `(.L_x_1348) ;  /* 0x0000003204987947 */ /* 0x000ff6000b800000 */
[----:B------:R-:W2:Y:S01]  /*12fb0*/  SHFL.IDX PT, R2, R8, RZ, 0x181f ;  /* 0x00181fff08027589 */ /* 0x000ea200000e0000 */
[----:B------:R-:W-:-:S03]  /*12fc0*/  IMAD R9, R0, 0x4000, R36 ;  /* 0x0000400000097824 */ /* 0x000fc600078e0224 */
[----:B------:R-:W3:Y:S01]  /*12fd0*/  SHFL.IDX PT, R3, R10, RZ, 0x181f ;  /* 0x00181fff0a037589 */ /* 0x000ee200000e0000 */
[----:B------:R-:W-:-:S03]  /*12fe0*/  VIADD R9, R9, UR46 ;  /* 0x0000002e09097c36 */ /* 0x000fc60008000000 */
[----:B------:R-:W4:Y:S04]  /*12ff0*/  SHFL.IDX PT, R14, R8, 0x1, 0x181f ;  /* 0x00381f00080e7f89 */ /* 0x000f2800000e0000 */
[----:B-1----:R-:W1:Y:S04]  /*13000*/  SHFL.IDX PT, R17, R10, 0x1, 0x181f ;  /* 0x00381f000a117f89 */ /* 0x002e6800000e0000 */
[----:B------:R-:W5:Y:S04]  /*13010*/  SHFL.IDX PT, R11, R8, 0x2, 0x181f ;  /* 0x00581f00080b7f89 */ /* 0x000f6800000e0000 */
[----:B------:R-:W0:Y:S01]  /*13020*/  SHFL.IDX PT, R16, R10, 0x2, 0x181f ;  /* 0x00581f000a107f89 */ /* 0x000e2200000e0000 */
[----:B--2---:R-:W-:-:S03]  /*13030*/  IADD3 R2, P1, R18, R2, RZ ;  /* 0x0000000212027210 */ /* 0x004fc60007f3e0ff */
[----:B------:R-:W2:Y:S02]  /*13040*/  SHFL.IDX PT, R10, R10, 0x3, 0x181f ;  /* 0x00781f000a0a7f89 */ /* 0x000ea400000e0000 */
[----:B---3--:R-:W-:-:S05]  /*13050*/  IMAD.X R3, RZ, RZ, R3, P1 ;  /* 0x000000ffff037224 */ /* 0x008fca00008e0603 */
[----:B------:R-:W-:Y:S04]  /*13060*/  LDGSTS.E.BYPASS.LTC128B.128 [R9+0x18400], desc[UR50][R2.64], !P3 ;  /* 0x1840000002097fae */ /* 0x000fe8000d901d72 */
[----:B------:R4:W-:Y:S02]  /*13070*/  LDGSTS.E.BYPASS.LTC128B.128 [R9+0x1a400], desc[UR50][R2.64+0x80], !P2 ;  /* 0x1a40008002097fae */ /* 0x0009e4000d101d72 */
[----:B----4-:R-:W-:Y:S02]  /*13080*/  IADD3 R2, P1, R18, R14, RZ ;  /* 0x0000000e12027210 */ /* 0x010fe40007f3e0ff */
[----:B------:R3:W4:Y:S03]  /*13090*/  SHFL.IDX PT, R14, R8, 0x3, 0x181f ;  /* 0x00781f00080e7f89 */ /* 0x00072600000e0000 */
[----:B-1----:R-:W-:-:S05]  /*130a0*/  IMAD.X R3, RZ, RZ, R17, P1 ;  /* 0x000000ffff037224 */ /* 0x002fca00008e0611 */
[----:B------:R-:W-:Y:S04]  /*130b0*/  LDGSTS.E.BYPASS.LTC128B.128 [R9+0x18c00], desc[UR50][R2.64], !P3 ;  /* 0x18c0000002097fae */ /* 0x000fe8000d901d72 */
[----:B------:R5:W-:Y:S02]  /*130c0*/  LDGSTS.E.BYPASS.LTC128B.128 [R9+0x1ac00], desc[UR50][R2.64+0x80], !P2 ;  /* 0x1ac0008002097fae */ /* 0x000be4000d101d72 */
[----:B-----5:R-:W-:-:S05]  /*130d0*/  IADD3 R2, P1, R18, R11, RZ ;  /* 0x0000000b12027210 */ /* 0x020fca0007f3e0ff */
[----:B0-----:R-:W-:-:S05]  /*130e0*/  IMAD.X R3, RZ, RZ, R16, P1 ;  /* 0x000000ffff037224 */ /* 0x001fca00008e0610 */
[----:B------:R3:W-:Y:S04]  /*130f0*/  LDGSTS.E.BYPASS.LTC128B.128 [R9+0x19400], desc[UR50][R2.64], !P3 ;  /* 0x1940000002097fae */ /* 0x0007e8000d901d72 */
[----:B--2-4-:R3:W-:Y:S02]  /*13100*/  LDGSTS.E.BYPASS.LTC128B.128 [R9+0x1b400], desc[UR50][R2.64+0x80], !P2 ;  /* 0x1b40008002097fae */ /* 0x0147e4000d101d72 */
.L_x_1441:
[----:B---3--:R-:W-:Y:S02]  /*13110*/  IADD3 R2, P1, R18, R14, RZ ;  /* 0x0000000e12027210 */ /* 0x008fe40007f3e0ff */
        /* <DEDUP_REMOVED lines=16> */
.L_x_1349:
[----:B------:R-:W-:Y:S01]  /*13220*/  IMAD.U32 R2, RZ, RZ, UR36 ;  /* 0x00000024ff027e24 */ /* 0x000fe2000f8e00ff */
[----:B------:R0:W-:Y:S04]  /*13230*/  SYNCS.ARRIVE.TRANS64.A1T0 RZ, [R4+URZ+0x20830], RZ ;  /* 0x020830ff04ff79a7 */ /* 0x0001e8000810003f */
[----:B------:R-:W-:-:S04]  /*13240*/  LOP3.LUT R2, R2, 0x1, RZ, 0xfc, !PT ;  /* 0x0000000102027812 */ /* 0x000fc800078efcff */
[----:B------:R-:W-:-:S13]  /*13250*/  ISETP.NE.AND P1, PT, R2, 0x3, PT ;  /* 0x000000030200780c */ /* 0x000fda0003f25270 */
[----:B0-----:R-:W-:Y:S05]  /*13260*/  @!P1 BRA `(.L_x_1350) ;  /* 0x0000000000049947 */ /* 0x001fea0003800000 */
[----:B------:R-:W-:Y:S01]  /*13270*/  BPT.TRAP 0x1 ;  /* 0x000000040000795c */ /* 0x000fe20000300000 */
.L_x_1350:
[----:B------:R-:W-:Y:S02]  /*13280*/  LOP3.LUT R3, R7, 0x1, RZ, 0x3c, !PT ;  /* 0x0000000107037812 */ /* 0x000fe400078e3cff */
[----:B------:R-:W-:Y:S02]  /*13290*/  LEA R2, R6, UR46, 0x3 ;  /* 0x0000002e06027c11 */ /* 0x000fe4000f8e18ff */
[----:B------:R-:W-:-:S04]  /*132a0*/  SHF.L.U32 R3, R3, 0x1f, RZ ;  /* 0x0000001f03037819 */ /* 0x000fc800000006ff */
[----:B------:R-:W0:Y:S02]  /*132b0*/  SYNCS.PHASECHK.TRANS64.TRYWAIT P2, [R2+URZ+0x20870], R3 ;  /* 0x02087003020075a7 */ /* 0x000e24000804017f */
[----:B0-----:R-:W-:Y:S05]  /*132c0*/  @!P2 BRA `(.L_x_1351) ;  /* 0x0000003000f8a947 */ /* 0x001fea0003800000 */
.L_x_1442:
[----:B------:R-:W-:-:S06]  /*132d0*/  ULOP3.LUT UR4, UR36, 0x2, URZ, 0xfc, !UPT ;  /* 0x0000000224047892 */ /* 0x000fcc000f8efc3f */
[----:B------:R-:W-:-:S05]  /*132e0*/  IMAD.U32 R4, RZ, RZ, UR4 ;  /* 0x00000004ff047e24 */ /* 0x000fca000f8e00ff */
[----:B------:R-:W-:-:S13]  /*132f0*/  ISETP.NE.AND P2, PT, R4, 0x3, PT ;  /* 0x000000030400780c */ /* 0x000fda0003f45270 */
[----:B------:R-:W-:Y:S05]  /*13300*/  @!P2 BRA `(.L_x_1352) ;  /* 0x000000000004a947 */ /* 0x000fea0003800000 */
[----:B------:R-:W-:Y:S01]  /*13310*/  BPT.TRAP 0x1 ;  /* 0x000000040000795c */ /* 0x000fe20000300000 */
.L_x_1352:
[----:B0-----:R-:W-:Y:S01]  /*13320*/  SHF.L.U32 R3, R7, 0x1f, RZ ;  /* 0x0000001f07037819 */ /* 0x001fe200000006ff */
[----:B------:R-:W-:-:S03]  /*13330*/  IMAD.SHL.U32 R4, R6, 0x4000, RZ ;  /* 0x0000400006047824 */ /* 0x000fc600078e00ff */
[----:B------:R-:W0:Y:S02]  /*13340*/  SYNCS.PHASECHK.TRANS64.TRYWAIT P2, [R2+URZ+0x20860], R3 ;  /* 0x02086003020075a7 */ /* 0x000e24000804017f */
[----:B0-----:R-:W-:Y:S05]  /*13350*/  @!P2 BRA `(.L_x_1353) ;  /* 0x0000003000e8a947 */ /* 0x001fea0003800000 */
.L_x_1443:
[----:B------:R-:W1:Y:S01]  /*13360*/  S2R R6, SR_TID.X ;  /* 0x0000000000067919 */ /* 0x000e620000002100 */
[----:B------:R-:W-:Y:S01]  /*13370*/  LOP3.LUT R8, R4, R29, RZ, 0xfc, !PT ;  /* 0x0000001d04087212 */ /* 0x000fe200078efcff */
[----:B------:R-:W-:Y:S05]  /*13380*/  WARPSYNC.ALL ;  /* 0x0000000000007948 */ /* 0x000fea0003800000 */
[----:B------:R-:W2:Y:S01]  /*13390*/  LDSM.16.MT88.4 R8, [R8+UR46+0x8400] ;  /* 0x0084002e0808783b */ /* 0x000ea20008004200 */
[----:B------:R-:W-:Y:S01]  /*133a0*/  ULOP3.LUT UR4, UR36, 0x2, URZ, 0xfc, !UPT ;  /* 0x0000000224047892 */ /* 0x000fe2000f8efc3f */
[----:B------:R-:W3:Y:S01]  /*133b0*/  S2R R7, SR_TID.X ;  /* 0x0000000000077919 */ /* 0x000ee20000002100 */
[----:B-1----:R-:W-:Y:S01]  /*133c0*/  LOP3.LUT P2, RZ, R6, 0x4, RZ, 0xc0, !PT ;  /* 0x0000000406ff7812 */ /* 0x002fe2000784c0ff */
[----:B------:R-:W-:-:S05]  /*133d0*/  IMAD.MOV.U32 R6, RZ, RZ, 0x40 ;  /* 0x00000040ff067424 */ /* 0x000fca00078e00ff */
[----:B------:R-:W-:-:S05]  /*133e0*/  SEL R6, R6, 0xffffffc0, !P2 ;  /* 0xffffffc006067807 */ /* 0x000fca0005000000 */
[----:B------:R-:W-:Y:S01]  /*133f0*/  IMAD.IADD R6, R6, 0x1, R29 ;  /* 0x0000000106067824 */ /* 0x000fe200078e021d */
[----:B---3--:R-:W-:Y:S01]  /*13400*/  LOP3.LUT P2, RZ, R7, 0x4, RZ, 0xc0, !PT ;  /* 0x0000000407ff7812 */ /* 0x008fe2000784c0ff */
[----:B------:R-:W-:Y:S01]  /*13410*/  IMAD.MOV.U32 R7, RZ, RZ, 0x20 ;  /* 0x00000020ff077424 */ /* 0x000fe200078e00ff */
[--C-:B--2---:R-:W-:Y:S02]  /*13420*/  PRMT R16, R8, 0x6420, R9.reuse ;  /* 0x0000642008107816 */ /* 0x104fe40000000009 */
[----:B0-----:R-:W-:Y:S02]  /*13430*/  IADD3 R3, R6, UR46, R4 ;  /* 0x0000002e06037c10 */ /* 0x001fe4000fffe004 */
[----:B------:R-:W-:Y:S01]  /*13440*/  PRMT R17, R8, 0x7531, R9 ;  /* 0x0000753108117816 */ /* 0x000fe20000000009 */
[----:B------:R-:W-:Y:S01]  /*13450*/  VIADD R8, R4, 0x2000 ;  /* 0x0000200004087836 */ /* 0x000fe20000000000 */
[C-C-:B------:R-:W-:Y:S01]  /*13460*/  PRMT R18, R10.reuse, 0x6420, R11.reuse ;  /* 0x000064200a127816 */ /* 0x140fe2000000000b */
[----:B------:R-:W0:Y:S01]  /*13470*/  LDSM.16.MT88.4 R12, [R3+0x8400] ;  /* 0x00840000030c783b */ /* 0x000e220000004200 */
[----:B------:R-:W-:-:S02]  /*13480*/  PRMT R19, R10, 0x7531, R11 ;  /* 0x000075310a137816 */ /* 0x000fc4000000000b */
[----:B------:R-:W-:Y:S02]  /*13490*/  IADD3 R6, R35, R4, R37 ;  /* 0x0000000423067210 */ /* 0x000fe40007ffe025 */
[----:B------:R-:W-:Y:S02]  /*134a0*/  LOP3.LUT R8, R8, R29, RZ, 0xfc, !PT ;  /* 0x0000001d08087212 */ /* 0x000fe400078efcff */
[----:B------:R-:W-:Y:S01]  /*134b0*/  SEL R7, R7, 0xffffffe0, !P2 ;  /* 0xffffffe007077807 */ /* 0x000fe20005000000 */
[----:B------:R-:W-:Y:S01]  /*134c0*/  STSM.16.M88.4 [R6], R16 ;  /* 0x0000001006007844 */ /* 0x000fe20000000200 */
[C-C-:B0-----:R-:W-:Y:S02]  /*134d0*/  PRMT R20, R12.reuse, 0x6420, R13.reuse ;  /* 0x000064200c147816 */ /* 0x141fe4000000000d */
[----:B------:R-:W-:Y:S02]  /*134e0*/  PRMT R21, R12, 0x7531, R13 ;  /* 0x000075310c157816 */ /* 0x000fe4000000000d */
[----:B------:R-:W-:-:S02]  /*134f0*/  PRMT R22, R14, 0x6420, R15 ;  /* 0x000064200e167816 */ /* 0x000fc4000000000f */
[----:B------:R-:W-:-:S05]  /*13500*/  PRMT R23, R14, 0x7531, R15 ;  /* 0x000075310e177816 */ /* 0x000fca000000000f */
[----:B------:R-:W-:Y:S04]  /*13510*/  STSM.16.M88.4 [R6+0x1000], R20 ;  /* 0x0010001406007844 */ /* 0x000fe80000000200 */
[----:B------:R-:W0:Y:S04]  /*13520*/  LDSM.16.MT88.4 R8, [R8+UR46+0x8400] ;  /* 0x0084002e0808783b */ /* 0x000e280008004200 */
[----:B------:R-:W1:Y:S01]  /*13530*/  LDSM.16.MT88.4 R12, [R3+0xa400] ;  /* 0x00a40000030c783b */ /* 0x000e620000004200 */
[C-C-:B0-----:R-:W-:Y:S02]  /*13540*/  PRMT R16, R8.reuse, 0x6420, R9.reuse ;  /* 0x0000642008107816 */ /* 0x141fe40000000009 */
[----:B------:R-:W-:-:S02]  /*13550*/  PRMT R17, R8, 0x7531, R9 ;  /* 0x0000753108117816 */ /* 0x000fc40000000009 */
[----:B------:R-:W-:Y:S02]  /*13560*/  IADD3 R8, R4, 0x1000, RZ ;  /* 0x0000100004087810 */ /* 0x000fe40007ffe0ff */
[C-C-:B------:R-:W-:Y:S02]  /*13570*/  PRMT R18, R10.reuse, 0x6420, R11.reuse ;  /* 0x000064200a127816 */ /* 0x140fe4000000000b */
[----:B------:R-:W-:Y:S02]  /*13580*/  PRMT R19, R10, 0x7531, R11 ;  /* 0x000075310a137816 */ /* 0x000fe4000000000b */
[C-C-:B-1----:R-:W-:Y:S02]  /*13590*/  PRMT R24, R12.reuse, 0x6420, R13.reuse ;  /* 0x000064200c187816 */ /* 0x142fe4000000000d */
[----:B------:R-:W-:Y:S01]  /*135a0*/  PRMT R25, R12, 0x7531, R13 ;  /* 0x000075310c197816 */ /* 0x000fe2000000000d */
[----:B------:R-:W-:Y:S01]  /*135b0*/  STSM.16.M88.4 [R6+0x2000], R16 ;  /* 0x0020001006007844 */ /* 0x000fe20000000200 */
[----:B------:R-:W-:-:S02]  /*135c0*/  PRMT R26, R14, 0x6420, R15 ;  /* 0x000064200e1a7816 */ /* 0x000fc4000000000f */
[----:B------:R-:W-:Y:S02]  /*135d0*/  PRMT R27, R14, 0x7531, R15 ;  /* 0x000075310e1b7816 */ /* 0x000fe4000000000f */
[----:B------:R-:W-:-:S03]  /*135e0*/  LOP3.LUT R10, R8, R29, RZ, 0xfc, !PT ;  /* 0x0000001d080a7212 */ /* 0x000fc600078efcff */
[----:B------:R-:W-:Y:S04]  /*135f0*/  STSM.16.M88.4 [R6+0x3000], R24 ;  /* 0x0030001806007844 */ /* 0x000fe80000000200 */
[----:B------:R-:W0:Y:S04]  /*13600*/  LDSM.16.MT88.4 R8, [R10+UR46+0x8400] ;  /* 0x0084002e0a08783b */ /* 0x000e280008004200 */
[----:B------:R-:W1:Y:S01]  /*13610*/  LDSM.16.MT88.4 R12, [R3+0x9400] ;  /* 0x00940000030c783b */ /* 0x000e620000004200 */
[C-C-:B0-----:R-:W-:Y:S02]  /*13620*/  PRMT R16, R8.reuse, 0x6420, R9.reuse ;  /* 0x0000642008107816 */ /* 0x141fe40000000009 */
[----:B------:R-:W-:-:S02]  /*13630*/  PRMT R17, R8, 0x7531, R9 ;  /* 0x0000753108117816 */ /* 0x000fc40000000009 */
[----:B------:R-:W-:Y:S01]  /*13640*/  IADD3 R8, R37, R4, R7 ;  /* 0x0000000425087210 */ /* 0x000fe20007ffe007 */
[----:B------:R-:W-:Y:S01]  /*13650*/  VIADD R4, R4, 0x3000 ;  /* 0x0000300004047836 */ /* 0x000fe20000000000 */
[C-C-:B------:R-:W-:Y:S01]  /*13660*/  PRMT R18, R10.reuse, 0x6420, R11.reuse ;  /* 0x000064200a127816 */ /* 0x140fe2000000000b */
[----:B------:R-:W-:Y:S01]  /*13670*/  IMAD.U32 R7, RZ, RZ, UR4 ;  /* 0x00000004ff077e24 */ /* 0x000fe2000f8e00ff */
[----:B------:R-:W-:Y:S01]  /*13680*/  PRMT R19, R10, 0x7531, R11 ;  /* 0x000075310a137816 */ /* 0x000fe2000000000b */
[----:B------:R-:W-:Y:S01]  /*13690*/  IMAD.IADD R6, R8, 0x1, R35 ;  /* 0x0000000108067824 */ /* 0x000fe200078e0223 */
[C-C-:B-1----:R-:W-:Y:S02]  /*136a0*/  PRMT R8, R12.reuse, 0x6420, R13.reuse ;  /* 0x000064200c087816 */ /* 0x142fe4000000000d */
[----:B------:R-:W-:Y:S02]  /*136b0*/  PRMT R9, R12, 0x7531, R13 ;  /* 0x000075310c097816 */ /* 0x000fe4000000000d */
[C-C-:B------:R-:W-:Y:S01]  /*136c0*/  PRMT R10, R14.reuse, 0x6420, R15.reuse ;  /* 0x000064200e0a7816 */ /* 0x140fe2000000000f */
[----:B------:R-:W-:Y:S01]  /*136d0*/  STSM.16.M88.4 [R6], R16 ;  /* 0x0000001006007844 */ /* 0x000fe20000000200 */
[----:B------:R-:W-:-:S02]  /*136e0*/  PRMT R11, R14, 0x7531, R15 ;  /* 0x000075310e0b7816 */ /* 0x000fc4000000000f */
[----:B------:R-:W-:Y:S02]  /*136f0*/  LOP3.LUT R4, R4, R29, RZ, 0xfc, !PT ;  /* 0x0000001d04047212 */ /* 0x000fe400078efcff */
[----:B------:R-:W-:Y:S01]  /*13700*/  ISETP.NE.AND P2, PT, R7, 0x3, PT ;  /* 0x000000030700780c */ /* 0x000fe20003f45270 */
        /* <DEDUP_REMOVED lines=8> */
[----:B------:R-:W-:Y:S01]  /*13790*/  PRMT R9, R12, 0x7531, R13 ;  /* 0x000075310c097816 */ /* 0x000fe2000000000d */
[----:B------:R0:W-:Y:S01]  /*137a0*/  STSM.16.M88.4 [R6+0x2000], R16 ;  /* 0x0020001006007844 */ /* 0x0001e20000000200 */
[----:B------:R-:W-:-:S02]  /*137b0*/  PRMT R10, R14, 0x6420, R15 ;  /* 0x000064200e0a7816 */ /* 0x000fc4000000000f */
        /* <DEDUP_REMOVED lines=10> */
.L_x_1354:
[----:B-1----:R1:W-:Y:S01]  /*13860*/  SYNCS.ARRIVE.TRANS64.A1T0 RZ, [R2+URZ+0x20850], RZ ;  /* 0x020850ff02ff79a7 */ /* 0x0023e2000810003f */
[----:B------:R-:W-:Y:S06]  /*13870*/  BAR.SYNC.DEFER_BLOCKING 0x2, 0x80 ;  /* 0x0082000000007b1d */ /* 0x000fec0000010000 */
[----:B------:R-:W-:Y:S05]  /*13880*/  @!P1 BRA `(.L_x_1355) ;  /* 0x0000000000049947 */ /* 0x000fea0003800000 */
[----:B------:R-:W-:Y:S01]  /*13890*/  BPT.TRAP 0x1 ;  /* 0x000000040000795c */ /* 0x000fe20000300000 */
.L_x_1355:
[----:B------:R-:W2:Y:S01]  /*138a0*/  S2R R3, SR_CgaCtaId ;  /* 0x0000000000037919 */ /* 0x000ea20000008800 */
[----:B-1----:R-:W-:Y:S02]  /*138b0*/  VIADD R2, R2, 0x20880 ;  /* 0x0002088002027836 */ /* 0x002fe40000000000 */
[----:B------:R-:W-:Y:S02]  /*138c0*/  VIADD R5, R5, 0xffffffc0 ;  /* 0xffffffc005057836 */ /* 0x000fe40000000000 */
[----:B------:R-:W-:Y:S02]  /*138d0*/  IMAD.MOV.U32 R7, RZ, RZ, R30 ;  /* 0x000000ffff077224 */ /* 0x000fe400078e001e */
[----:B0-----:R-:W-:Y:S01]  /*138e0*/  IMAD.MOV.U32 R6, RZ, RZ, R0 ;  /* 0x000000ffff067224 */ /* 0x001fe200078e0000 */
[----:B--2---:R-:W-:-:S04]  /*138f0*/  PRMT R2, R3, 0x654, R2 ;  /* 0x0000065403027816 */ /* 0x004fc80000000002 */
[----:B------:R0:W-:Y:S01]  /*13900*/  SYNCS.ARRIVE.TRANS64.RED.A1T0 RZ, [R2+URZ], RZ ;  /* 0x000000ff02ff79a7 */ /* 0x0001e2000810043f */
[----:B------:R-:W-:Y:S05]  /*13910*/  @P0 BRA `(.L_x_1356) ;  /* 0xffffffec00540947 */ /* 0x000fea000383ffff */
[----:B------:R-:W-:Y:S05]  /*13920*/  BRA `(.L_x_1357) ;  /* 0x0000000000047947 */ /* 0x000fea0003800000 */
.L_x_1341:
[----:B---3--:R-:W-:-:S07]  /*13930*/  IMAD.MOV.U32 R0, RZ, RZ, RZ ;  /* 0x000000ffff007224 */ /* 0x008fce00078e00ff */
.L_x_1357:
[----:B------:R-:W-:-:S06]  /*13940*/  ULOP3.LUT UR4, UR36, 0x1, URZ, 0xfc, !UPT ;  /* 0x0000000124047892 */ /* 0x000fcc000f8efc3f */
[----:B0-----:R-:W-:-:S05]  /*13950*/  IMAD.U32 R2, RZ, RZ, UR4 ;  /* 0x00000004ff027e24 */ /* 0x001fca000f8e00ff */
[----:B------:R-:W-:-:S13]  /*13960*/  ISETP.NE.AND P1, PT, R2, 0x3, PT ;  /* 0x000000030200780c */ /* 0x000fda0003f25270 */
[----:B------:R-:W-:Y:S05]  /*13970*/  @!P1 BRA `(.L_x_1358) ;  /* 0x0000000000049947 */ /* 0x000fea0003800000 */
[----:B------:R-:W-:Y:S01]  /*13980*/  BPT.TRAP 0x1 ;  /* 0x000000040000795c */ /* 0x000fe20000300000 */
.L_x_1358:
[----:B------:R-:W-:Y:S01]  /*13990*/  LOP3.LUT R2, R30, 0x1, RZ, 0x3c, !PT ;  /* 0x000000011e027812 */ /* 0x000fe200078e3cff */
[----:B------:R-:W-:Y:S01]  /*139a0*/  BSSY B0, `(.L_x_1359) ;  /* 0x0000005000007945 */ /* 0x000fe20003800000 */
[----:B------:R-:W-:Y:S02]  /*139b0*/  LEA R3, R0, UR46, 0x3 ;  /* 0x0000002e00037c11 */ /* 0x000fe4000f8e18ff */
[----:B------:R-:W-:-:S04]  /*139c0*/  SHF.L.U32 R2, R2, 0x1f, RZ ;  /* 0x0000001f02027819 */ /* 0x000fc800000006ff */
[----:B------:R-:W0:Y:S02]  /*139d0*/  SYNCS.PHASECHK.TRANS64.TRYWAIT P0, [R3+URZ+0x20870], R2 ;  /* 0x02087002030075a7 */ /* 0x000e24000800017f */
[----:B0-----:R-:W-:Y:S05]  /*139e0*/  @!P0 BRA `(.L_x_1360) ;  /* 0x0000002c00588947 */ /* 0x001fea0003800000 */
.L_x_1444:
[----:B------:R-:W-:Y:S05]  /*139f0*/  BSYNC B0 ;  /* 0x0000000000007941 */ /* 0x000fea0003800000 */
.L_x_1359:
[----:B------:R-:W-:-:S06]  /*13a00*/  ULOP3.LUT UR4, UR36, 0x2, URZ, 0xfc, !UPT ;  /* 0x0000000224047892 */ /* 0x000fcc000f8efc3f */
[----:B------:R-:W-:-:S05]  /*13a10*/  IMAD.U32 R4, RZ, RZ, UR4 ;  /* 0x00000004ff047e24 */ /* 0x000fca000f8e00ff */
[----:B------:R-:W-:-:S13]  /*13a20*/  ISETP.NE.AND P0, PT, R4, 0x3, PT ;  /* 0x000000030400780c */ /* 0x000fda0003f05270 */
[----:B------:R-:W-:Y:S05]  /*13a30*/  @!P0 BRA `(.L_x_1361) ;  /* 0x0000000000048947 */ /* 0x000fea0003800000 */
[----:B------:R-:W-:Y:S01]  /*13a40*/  BPT.TRAP 0x1 ;  /* 0x000000040000795c */ /* 0x000fe20000300000 */
.L_x_1361:
[----:B------:R-:W-:Y:S01]  /*13a50*/  SHF.L.U32 R4, R30, 0x1f, RZ ;  /* 0x0000001f1e047819 */ /* 0x000fe200000006ff */
[----:B0-----:R-:W-:-:S03]  /*13a60*/  IMAD.SHL.U32 R2, R0, 0x4000, RZ ;  /* 0x0000400000027824 */ /* 0x001fc600078e00ff */
[----:B------:R-:W0:Y:S02]  /*13a70*/  SYNCS.PHASECHK.TRANS64.TRYWAIT P0, [R3+URZ+0x20860], R4 ;  /* 0x02086004030075a7 */ /* 0x000e24000800017f */
[----:B------:R-:W-:Y:S01]  /*13a80*/  LOP3.LUT R5, R2, R29, RZ, 0xfc, !PT ;  /* 0x0000001d02057212 */ /* 0x000fe200078efcff */
[----:B0-----:R-:W-:Y:S06]  /*13a90*/  @!P0 BRA `(.L_x_1362) ;  /* 0x0000002c00408947 */ /* 0x001fec0003800000 */
.L_x_1445:
[----:B------:R-:W3:Y:S01]  /*13aa0*/  S2R R8, SR_TID.X ;  /* 0x0000000000087919 */ /* 0x000ee20000002100 */
[----:B------:R-:W-:Y:S05]  /*13ab0*/  WARPSYNC.ALL ;  /* 0x0000000000007948 */ /* 0x000fea0003800000 */
[----:B0-2---:R-:W0:Y:S01]  /*13ac0*/  LDSM.16.MT88.4 R4, [R5+UR46+0x8400] ;  /* 0x0084002e0504783b */ /* 0x005e220008004200 */
[----:B------:R-:W-:Y:S01]  /*13ad0*/  IADD3 R18, R2, 0x2000, RZ ;  /* 0x0000200002127810 */ /* 0x000fe20007ffe0ff */
[----:B------:R-:W-:Y:S01]  /*13ae0*/  ULOP3.LUT UR4, UR36, 0x2, URZ, 0xfc, !UPT ;  /* 0x0000000224047892 */ /* 0x000fe2000f8efc3f */
[----:B------:R-:W-:Y:S01]  /*13af0*/  IADD3 R16, R35, R2, R37 ;  /* 0x0000000223107210 */ /* 0x000fe20007ffe025 */
[----:B------:R-:W2:Y:S01]  /*13b00*/  S2R R20, SR_TID.X ;  /* 0x0000000000147919 */ /* 0x000ea20000002100 */
[----:B------:R-:W-:Y:S01]  /*13b10*/  LOP3.LUT R19, R18, R29, RZ, 0xfc, !PT ;  /* 0x0000001d12137212 */ /* 0x000fe200078efcff */
[----:B------:R-:W-:-:S02]  /*13b20*/  VIADD R18, R2, 0x1000 ;  /* 0x0000100002127836 */ /* 0x000fc40000000000 */
[----:B------:R-:W-:-:S03]  /*13b30*/  IMAD.U32 R21, RZ, RZ, UR4 ;  /* 0x00000004ff157e24 */ /* 0x000fc6000f8e00ff */
[----:B------:R-:W-:Y:S02]  /*13b40*/  LOP3.LUT R18, R18, R29, RZ, 0xfc, !PT ;  /* 0x0000001d12127212 */ /* 0x000fe400078efcff */
[----:B---3--:R-:W-:Y:S01]  /*13b50*/  LOP3.LUT P0, RZ, R8, 0x4, RZ, 0xc0, !PT ;  /* 0x0000000408ff7812 */ /* 0x008fe2000780c0ff */
[----:B------:R-:W-:-:S05]  /*13b60*/  IMAD.MOV.U32 R8, RZ, RZ, 0x40 ;  /* 0x00000040ff087424 */ /* 0x000fca00078e00ff */
[----:B------:R-:W-:-:S04]  /*13b70*/  SEL R8, R8, 0xffffffc0, !P0 ;  /* 0xffffffc008087807 */ /* 0x000fc80004000000 */
[----:B------:R-:W-:Y:S02]  /*13b80*/  IADD3 R17, R2, R29, R8 ;  /* 0x0000001d02117210 */ /* 0x000fe40007ffe008 */
[----:B--2---:R-:W-:Y:S01]  /*13b90*/  LOP3.LUT P0, RZ, R20, 0x4, RZ, 0xc0, !PT ;  /* 0x0000000414ff7812 */ /* 0x004fe2000780c0ff */
[----:B------:R-:W-:Y:S01]  /*13ba0*/  IMAD.MOV.U32 R20, RZ, RZ, 0x20 ;  /* 0x00000020ff147424 */ /* 0x000fe200078e00ff */
[C-C-:B0-----:R-:W-:Y:S01]  /*13bb0*/  PRMT R12, R4.reuse, 0x6420, R5.reuse ;  /* 0x00006420040c7816 */ /* 0x141fe20000000005 */
[----:B------:R-:W0:Y:S01]  /*13bc0*/  LDSM.16.MT88.4 R8, [R17+UR46+0x8400] ;  /* 0x0084002e1108783b */ /* 0x000e220008004200 */
[----:B------:R-:W-:Y:S02]  /*13bd0*/  PRMT R13, R4, 0x7531, R5 ;  /* 0x00007531040d7816 */ /* 0x000fe40000000005 */
[C-C-:B-1----:R-:W-:Y:S02]  /*13be0*/  PRMT R14, R6.reuse, 0x6420, R7.reuse ;  /* 0x00006420060e7816 */ /* 0x142fe40000000007 */
[----:B------:R-:W-:-:S02]  /*13bf0*/  PRMT R15, R6, 0x7531, R7 ;  /* 0x00007531060f7816 */ /* 0x000fc40000000007 */
[----:B------:R-:W-:Y:S02]  /*13c00*/  SEL R20, R20, 0xffffffe0, !P0 ;  /* 0xffffffe014147807 */ /* 0x000fe40004000000 */
[----:B------:R-:W-:Y:S01]  /*13c10*/  ISETP.NE.AND P0, PT, R21, 0x3, PT ;  /* 0x000000031500780c */ /* 0x000fe20003f05270 */
[----:B------:R-:W-:Y:S01]  /*13c20*/  STSM.16.M88.4 [R16], R12 ;  /* 0x0000000c10007844 */ /* 0x000fe20000000200 */
[----:B------:R-:W-:Y:S01]  /*13c30*/  IADD3 R20, R37, R2, R20 ;  /* 0x0000000225147210 */ /* 0x000fe20007ffe014 */
[----:B------:R-:W-:-:S04]  /*13c40*/  VIADD R2, R2, 0x3000 ;  /* 0x0000300002027836 */ /* 0x000fc80000000000 */
[----:B------:R-:W-:Y:S01]  /*13c50*/  IMAD.IADD R35, R20, 0x1, R35 ;  /* 0x0000000114237824 */ /* 0x000fe200078e0223 */
[----:B------:R-:W-:Y:S02]  /*13c60*/  LOP3.LUT R2, R2, R29, RZ, 0xfc, !PT ;  /* 0x0000001d02027212 */ /* 0x000fe400078efcff */
[C-C-:B0-----:R-:W-:Y:S02]  /*13c70*/  PRMT R4, R8.reuse, 0x6420, R9.reuse ;  /* 0x0000642008047816 */ /* 0x141fe40000000009 */
[----:B------:R-:W-:Y:S02]  /*13c80*/  PRMT R5, R8, 0x7531, R9 ;  /* 0x0000753108057816 */ /* 0x000fe40000000009 */
        /* <DEDUP_REMOVED lines=47> */
.L_x_1363:
[----:B-1----:R1:W-:Y:S01]  /*13f80*/  SYNCS.ARRIVE.TRANS64.A1T0 RZ, [R3+URZ+0x20850], RZ ;  /* 0x020850ff03ff79a7 */ /* 0x0023e2000810003f */
[----:B------:R-:W-:Y:S06]  /*13f90*/  BAR.SYNC.DEFER_BLOCKING 0x2, 0x80 ;  /* 0x0082000000007b1d */ /* 0x000fec0000010000 */
[----:B------:R-:W-:Y:S05]  /*13fa0*/  @!P1 BRA `(.L_x_1364) ;  /* 0x0000000000049947 */ /* 0x000fea0003800000 */
[----:B------:R-:W-:Y:S01]  /*13fb0*/  BPT.TRAP 0x1 ;  /* 0x000000040000795c */ /* 0x000fe20000300000 */
.L_x_1364:
[----:B------:R-:W2:Y:S01]  /*13fc0*/  S2R R2, SR_CgaCtaId ;  /* 0x0000000000027919 */ /* 0x000ea20000008800 */
[----:B-1----:R-:W-:Y:S02]  /*13fd0*/  VIADD R3, R3, 0x20880 ;  /* 0x0002088003037836 */ /* 0x002fe40000000000 */
[----:B------:R-:W-:-:S05]  /*13fe0*/  VIADD R0, R0, 0x1 ;  /* 0x0000000100007836 */ /* 0x000fca0000000000 */
[----:B------:R-:W-:-:S04]  /*13ff0*/  ISETP.NE.AND P0, PT, R0, 0x2, PT ;  /* 0x000000020000780c */ /* 0x000fc80003f05270 */
[----:B------:R-:W-:Y:S02]  /*14000*/  SEL R0, R0, RZ, P0 ;  /* 0x000000ff00007207 */ /* 0x000fe40000000000 */
[----:B--2---:R-:W-:Y:S01]  /*14010*/  PRMT R3, R2, 0x654, R3 ;  /* 0x0000065402037816 */ /* 0x004fe20000000003 */
[----:B------:R-:W-:-:S03]  /*14020*/  IMAD.MOV.U32 R2, RZ, RZ, RZ ;  /* 0x000000ffff027224 */ /* 0x000fc600078e00ff */
[----:B------:R1:W-:Y:S02]  /*14030*/  SYNCS.ARRIVE.TRANS64.RED.A1T0 RZ, [R3+URZ], RZ ;  /* 0x000000ff03ff79a7 */ /* 0x0003e4000810043f */
[----:B-1----:R-:W-:-:S04]  /*14040*/  SEL R3, RZ, 0x1, P0 ;  /* 0x00000001ff037807 */ /* 0x002fc80000000000 */
[----:B------:R-:W-:-:S07]  /*14050*/  LOP3.LUT R30, R30, R3, RZ, 0x3c, !PT ;  /* 0x000000031e1e7212 */ /* 0x000fce00078e3cff */
.L_x_1315:
[----:B0-----:R-:W0:Y:S01]  /*14060*/  S2R R4, SR_CgaCtaId ;  /* 0x0000000000047919 */ /* 0x001e220000008800 */
[----:B------:R-:W-:Y:S02]  /*14070*/  MOV R3, 0x400 ;  /* 0x0000040000037802 */ /* 0x000fe40000000f00 */
[----:B------:R-:W-:Y:S02]  /*14080*/  SHF.L.U32 R2, R2, 0x1f, RZ ;  /* 0x0000001f02027819 */ /* 0x000fe400000006ff */
[----:B0-----:R-:W-:-:S04]  /*14090*/  LEA R7, R4, R3, 0x18 ;  /* 0x0000000304077211 */ /* 0x001fc800078ec0ff */
[----:B------:R-:W0:Y:S02]  /*140a0*/  SYNCS.PHASECHK.TRANS64.TRYWAIT P0, [R7+URZ+0x20820], R2 ;  /* 0x02082002070075a7 */ /* 0x000e24000800017f */
[----:B0-----:R-:W-:Y:S05]  /*140b0*/  @!P0 BRA `(.L_x_1365) ;  /* 0x0000002400cc8947 */ /* 0x001fea0003800000 */
.L_x_1446:
[----:B------:R-:W1:Y:S02]  /*140c0*/  S2R R3, SR_TID.X ;  /* 0x0000000000037919 */ /* 0x000e640000002100 */
[----:B-1----:R-:W-:-:S04]  /*140d0*/  SHF.R.U32.HI R3, RZ, 0x5, R3 ;  /* 0x00000005ff037819 */ /* 0x002fc80000011603 */
[----:B------:R-:W-:-:S05]  /*140e0*/  LOP3.LUT R3, R3, 0x3, RZ, 0xc0, !PT ;  /* 0x0000000303037812 */ /* 0x000fca00078ec0ff */
[----:B0-----:R-:W0:Y:S02]  /*140f0*/  SHFL.IDX PT, R2, R3, RZ, 0x1f ;  /* 0x00001fff03027589 */ /* 0x001e2400000e0000 */
[----:B0-----:R-:W-:-:S13]  /*14100*/  ISETP.NE.AND P0, PT, R2, RZ, PT ;  /* 0x000000ff0200720c */ /* 0x001fda0003f05270 */
        /* <DEDUP_REMOVED lines=8> */
.L_x_1366:
[----:B------:R-:W-:Y:S01]  /*14190*/  IMAD R5, R0, 0x8, R7 ;  /* 0x0000000800057824 */ /* 0x000fe200078e0207 */
[----:B------:R-:W-:Y:S01]  /*141a0*/  SHF.L.U32 R2, R30, 0x1f, RZ ;  /* 0x0000001f1e027819 */ /* 0x000fe200000006ff */
[----:B------:R-:W-:-:S03]  /*141b0*/  VIADD R0, R0, 0x1 ;  /* 0x0000000100007836 */ /* 0x000fc60000000000 */
[----:B------:R-:W0:Y:S02]  /*141c0*/  SYNCS.PHASECHK.TRANS64.TRYWAIT P1, [R5+URZ+0x20840], R2 ;  /* 0x02084002050075a7 */ /* 0x000e24000802017f */
[----:B------:R-:W-:-:S04]  /*141d0*/  ISETP.NE.AND P2, PT, R0, 0x2, PT ;  /* 0x000000020000780c */ /* 0x000fc80003f45270 */
[----:B------:R-:W-:Y:S01]  /*141e0*/  SEL R3, RZ, 0x1, P2 ;  /* 0x00000001ff037807 */ /* 0x000fe20001000000 */
[----:B0-----:R-:W-:Y:S08]  /*141f0*/  @!P1 BRA `(.L_x_1367) ;  /* 0x0000002400909947 */ /* 0x001ff00003800000 */
.L_x_1447:
[----:B------:R-:W-:Y:S02]  /*14200*/  SEL R0, R0, RZ, P2 ;  /* 0x000000ff00007207 */ /* 0x000fe40001000000 */
[----:B------:R-:W-:Y:S01]  /*14210*/  LOP3.LUT R3, R30, R3, RZ, 0x3c, !PT ;  /* 0x000000031e037212 */ /* 0x000fe200078e3cff */
[----:B------:R-:W-:Y:S06]  /*14220*/  @!P0 BRA `(.L_x_1368) ;  /* 0x0000000000048947 */ /* 0x000fec0003800000 */
[----:B------:R-:W-:Y:S01]  /*14230*/  BPT.TRAP 0x1 ;  /* 0x000000040000795c */ /* 0x000fe20000300000 */
.L_x_1368:
[----:B------:R-:W-:Y:S01]  /*14240*/  IMAD R7, R0, 0x8, R7 ;  /* 0x0000000800077824 */ /* 0x000fe200078e0207 */
[----:B------:R-:W-:-:S04]  /*14250*/  SHF.L.U32 R0, R3, 0x1f, RZ ;  /* 0x0000001f03007819 */ /* 0x000fc800000006ff */
[----:B------:R-:W1:Y:S02]  /*14260*/  SYNCS.PHASECHK.TRANS64.TRYWAIT P1, [R7+URZ+0x20840], R0 ;  /* 0x02084000070075a7 */ /* 0x000e64000802017f */
[----:B-1----:R-:W-:Y:S05]  /*14270*/  @!P1 BRA `(.L_x_1369) ;  /* 0x0000002400849947 */ /* 0x002fea0003800000 */
.L_x_1448:
[----:B------:R-:W-:Y:S05]  /*14280*/  @!P0 BRA `(.L_x_1370) ;  /* 0x0000000000048947 */ /* 0x000fea0003800000 */
[----:B------:R-:W-:Y:S01]  /*14290*/  BPT.TRAP 0x1 ;  /* 0x000000040000795c */ /* 0x000fe20000300000 */
.L_x_1370:
[----:B------:R-:W2:Y:S02]  /*142a0*/  SYNCS.PHASECHK.TRANS64.TRYWAIT P1, [R5+URZ+0x20860], R2 ;  /* 0x02086002050075a7 */ /* 0x000ea4000802017f */
[----:B--2---:R-:W-:Y:S05]  /*142b0*/  @!P1 BRA `(.L_x_1371) ;  /* 0x0000002400889947 */ /* 0x004fea0003800000 */
.L_x_1449:
[----:B------:R-:W-:Y:S05]  /*142c0*/  @!P0 BRA `(.L_x_1372) ;  /* 0x0000000000048947 */ /* 0x000fea0003800000 */
[----:B------:R-:W-:Y:S01]  /*142d0*/  BPT.TRAP 0x1 ;  /* 0x000000040000795c */ /* 0x000fe20000300000 */
.L_x_1372:
[----:B------:R-:W3:Y:S02]  /*142e0*/  SYNCS.PHASECHK.TRANS64.TRYWAIT P1, [R7+URZ+0x20860], R0 ;  /* 0x02086000070075a7 */ /* 0x000ee4000802017f */
[----:B---3--:R-:W-:Y:S05]  /*142f0*/  @!P1 BRA `(.L_x_1373) ;  /* 0x00000024008c9947 */ /* 0x008fea0003800000 */
.L_x_1450:
[----:B------:R-:W-:Y:S05]  /*14300*/  @!P0 BRA `(.L_x_1374) ;  /* 0x0000000000048947 */ /* 0x000fea0003800000 */
[----:B------:R-:W-:Y:S01]  /*14310*/  BPT.TRAP 0x1 ;  /* 0x000000040000795c */ /* 0x000fe20000300000 */
.L_x_1374:
[----:B------:R-:W4:Y:S02]  /*14320*/  SYNCS.PHASECHK.TRANS64.TRYWAIT P1, [R5+URZ+0x20880], R2 ;  /* 0x02088002050075a7 */ /* 0x000f24000802017f */
[----:B----4-:R-:W-:Y:S05]  /*14330*/  @!P1 BRA `(.L_x_1375) ;  /* 0x0000002400909947 */ /* 0x010fea0003800000 */
.L_x_1451:
[----:B------:R-:W-:Y:S05]  /*14340*/  @!P0 BRA `(.L_x_1376) ;  /* 0x0000000000048947 */ /* 0x000fea0003800000 */
[----:B------:R-:W-:Y:S01]  /*14350*/  BPT.TRAP 0x1 ;  /* 0x000000040000795c */ /* 0x000fe20000300000 */
.L_x_1376:
[----:B------:R0:W0:Y:S02]  /*14360*/  SYNCS.PHASECHK.TRANS64.TRYWAIT P0, [R7+URZ+0x20880], R0 ;  /* 0x02088000070075a7 */ /* 0x000024000800017f */
[----:B0-----:R-:W-:Y:S05]  /*14370*/  @!P0 NANOSLEEP.SYNCS 0x989680 ;  /* 0x009896800000895d */ /* 0x001fea0003900000 */
[----:B------:R-:W0:Y:S02]  /*14380*/  @!P0 SYNCS.PHASECHK.TRANS64 P0, [R7+URZ+0x20880], R0 ;  /* 0x02088000070085a7 */ /* 0x000e24000800007f */
[----:B0-----:R-:W-:Y:S05]  /*14390*/  @!P0 BRA `(.L_x_1376) ;  /* 0xfffffffc00f08947 */ /* 0x001fea000383ffff */
.L_x_1223:
[----:B------:R-:W-:Y:S05]  /*143a0*/  BSYNC B6 ;  /* 0x0000000000067941 */ /* 0x000fea0003800000 */
.L_x_1220:
[----:B------:R-:W-:Y:S05]  /*143b0*/  EXIT ;  /* 0x000000000000794d */ /* 0x000fea0003800000 */
.L_x_1233:
[----:B0-----:R-:W-:-:S04]  /*143c0*/  IMAD.U32 R4, RZ, RZ, UR41 ;  /* 0x00000029ff047e24 */ /* 0x001fc8000f8e00ff */
[----:B------:R0:W1:Y:S03]  /*143d0*/  SYNCS.PHASECHK.TRANS64.TRYWAIT P0, [R4+URZ+0x20800], R9 ;  /* 0x02080009040075a7 */ /* 0x000066000800017f */
[----:B-1----:R-:W-:Y:S05]  /*143e0*/  @!P0 NANOSLEEP.SYNCS 0x989680 ;  /* 0x009896800000895d */ /* 0x002fea0003900000 */
[----:B------:R-:W1:Y:S02]  /*143f0*/  @!P0 SYNCS.PHASECHK.TRANS64 P0, [R4+URZ+0x20800], R9 ;  /* 0x02080009040085a7 */ /* 0x000e64000800007f */
[----:B-1----:R-:W-:Y:S05]  /*14400*/  @!P0 BRA `(.L_x_1233) ;  /* 0xfffffffc00ec8947 */ /* 0x002fea000383ffff */
[----:B------:R-:W-:Y:S05]  /*14410*/  BRA `(.L_x_1377) ;  /* 0xfffffed400fc7947 */ /* 0x000fea000383ffff */
.L_x_1237:
[----:B0-----:R-:W-:-:S04]  /*14420*/  MOV R4, UR41 ;  /* 0x0000002900047c02 */ /* 0x001fc80008000f00 */
[----:B------:R0:W1:Y:S03]  /*14430*/  SYNCS.PHASECHK.TRANS64.TRYWAIT P0, [R4+URZ+0x20830], R9 ;  /* 0x02083009040075a7 */ /* 0x000066000800017f */
[----:B-1----:R-:W-:Y:S05]  /*14440*/  @!P0 NANOSLEEP.SYNCS 0x989680 ;  /* 0x009896800000895d */ /* 0x002fea0003900000 */
[----:B------:R-:W1:Y:S02]  /*14450*/  @!P0 SYNCS.PHASECHK.TRANS64 P0, [R4+URZ+0x20830], R9 ;  /* 0x02083009040085a7 */ /* 0x000e64000800007f */
[----:B-1----:R-:W-:Y:S05]  /*14460*/  @!P0 BRA `(.L_x_1237) ;  /* 0xfffffffc00ec8947 */ /* 0x002fea000383ffff */
[----:B------:R-:W-:Y:S05]  /*14470*/  BRA `(.L_x_1236) ;  /* 0xfffffed8001c7947 */ /* 0x000fea000383ffff */
.L_x_1250:
[----:B0-----:R-:W-:-:S04]  /*14480*/  IMAD.U32 R10, RZ, RZ, UR41 ;  /* 0x00000029ff0a7e24 */ /* 0x001fc8000f8e00ff */
[----:B------:R0:W2:Y:S03]  /*14490*/  SYNCS.PHASECHK.TRANS64.TRYWAIT P0, [R10+URZ+0x20850], R9 ;  /* 0x020850090a0075a7 */ /* 0x0000a6000800017f */
[----:B--2---:R-:W-:Y:S05]  /*144a0*/  @!P0 NANOSLEEP.SYNCS 0x989680 ;  /* 0x009896800000895d */ /* 0x004fea0003900000 */
[----:B------:R-:W2:Y:S02]  /*144b0*/  @!P0 SYNCS.PHASECHK.TRANS64 P0, [R10+URZ+0x20850], R9 ;  /* 0x020850090a0085a7 */ /* 0x000ea4000800007f */
[----:B--2---:R-:W-:Y:S05]  /*144c0*/  @!P0 BRA `(.L_x_1250) ;  /* 0xfffffffc00ec8947 */ /* 0x004fea000383ffff */
[----:B------:R-:W-:Y:S05]  /*144d0*/  BRA `(.L_x_1249) ;  /* 0xfffffef800887947 */ /* 0x000fea000383ffff */
.L_x_1259:
[----:B--2---:R-:W-:-:S04]  /*144e0*/  IMAD.U32 R13, RZ, RZ, UR55 ;  /* 0x00000037ff0d7e24 */ /* 0x004fc8000f8e00ff */
[----:B------:R2:W3:Y:S03]  /*144f0*/  SYNCS.PHASECHK.TRANS64.TRYWAIT P0, [R13+URZ+0x20830], R10 ;  /* 0x0208300a0d0075a7 */ /* 0x0004e6000800017f */
[----:B---3--:R-:W-:Y:S05]  /*14500*/  @!P0 NANOSLEEP.SYNCS 0x989680 ;  /* 0x009896800000895d */ /* 0x008fea0003900000 */
[----:B------:R-:W3:Y:S02]  /*14510*/  @!P0 SYNCS.PHASECHK.TRANS64 P0, [R13+URZ+0x20830], R10 ;  /* 0x0208300a0d0085a7 */ /* 0x000ee4000800007f */
[----:B---3--:R-:W-:Y:S05]  /*14520*/  @!P0 BRA `(.L_x_1259) ;  /* 0xfffffffc00ec8947 */ /* 0x008fea000383ffff */
[----:B------:R-:W-:Y:S05]  /*14530*/  BRA `(.L_x_1258) ;  /* 0xfffffefc00d87947 */ /* 0x000fea000383ffff */
.L_x_1272:
[----:B0-----:R-:W-:-:S04]  /*14540*/  IMAD.U32 R11, RZ, RZ, UR55 ;  /* 0x00000037ff0b7e24 */ /* 0x001fc8000f8e00ff */
[----:B------:R0:W2:Y:S03]  /*14550*/  SYNCS.PHASECHK.TRANS64.TRYWAIT P0, [R11+URZ+0x20850], R10 ;  /* 0x0208500a0b0075a7 */ /* 0x0000a6000800017f */
[----:B--2---:R-:W-:Y:S05]  /*14560*/  @!P0 NANOSLEEP.SYNCS 0x989680 ;  /* 0x009896800000895d */ /* 0x004fea0003900000 */
[----:B------:R-:W2:Y:S02]  /*14570*/  @!P0 SYNCS.PHASECHK.TRANS64 P0, [R11+URZ+0x20850], R10 ;  /* 0x0208500a0b0085a7 */ /* 0x000ea4000800007f */
[----:B--2---:R-:W-:Y:S05]  /*14580*/  @!P0 BRA `(.L_x_1272) ;  /* 0xfffffffc00ec8947 */ /* 0x004fea000383ffff */
[----:B------:R-:W-:Y:S05]  /*14590*/  BRA `(.L_x_1271) ;  /* 0xffffff2000f47947 */ /* 0x000fea000383ffff */
.L_x_1282:
[----:B-1----:R-:W-:-:S04]  /*145a0*/  IMAD.U32 R6, RZ, RZ, UR53 ;  /* 0x00000035ff067e24 */ /* 0x002fc8000f8e00ff */
[----:B------:R1:W2:Y:S03]  /*145b0*/  SYNCS.PHASECHK.TRANS64.TRYWAIT P1, [R6+URZ+0x20830], R9 ;  /* 0x02083009060075a7 */ /* 0x0002a6000802017f */
[----:B--2---:R-:W-:Y:S05]  /*145c0*/  @!P1 NANOSLEEP.SYNCS 0x989680 ;  /* 0x009896800000995d */ /* 0x004fea0003900000 */
[----:B------:R-:W2:Y:S02]  /*145d0*/  @!P1 SYNCS.PHASECHK.TRANS64 P1, [R6+URZ+0x20830], R9 ;  /* 0x02083009060095a7 */ /* 0x000ea4000802007f */
[----:B--2---:R-:W-:Y:S05]  /*145e0*/  @!P1 BRA `(.L_x_1282) ;  /* 0xfffffffc00ec9947 */ /* 0x004fea000383ffff */
[----:B------:R-:W-:Y:S05]  /*145f0*/  BRA `(.L_x_1281) ;  /* 0xffffff2800487947 */ /* 0x000fea000383ffff */
.L_x_1287:
[----:B0-----:R-:W-:-:S04]  /*14600*/  IMAD.U32 R12, RZ, RZ, UR53 ;  /* 0x00000035ff0c7e24 */ /* 0x001fc8000f8e00ff */
[----:B------:R0:W1:Y:S03]  /*14610*/  SYNCS.PHASECHK.TRANS64.TRYWAIT P1, [R12+URZ+0x20850], R9 ;  /* 0x020850090c0075a7 */ /* 0x000066000802017f */
[----:B-1----:R-:W-:Y:S05]  /*14620*/  @!P1 NANOSLEEP.SYNCS 0x989680 ;  /* 0x009896800000995d */ /* 0x002fea0003900000 */
[----:B------:R-:W1:Y:S02]  /*14630*/  @!P1 SYNCS.PHASECHK.TRANS64 P1, [R12+URZ+0x20850], R9 ;  /* 0x020850090c0095a7 */ /* 0x000e64000802007f */
[----:B-1----:R-:W-:Y:S05]  /*14640*/  @!P1 BRA `(.L_x_1287) ;  /* 0xfffffffc00ec9947 */ /* 0x002fea000383ffff */
[----:B------:R-:W-:Y:S05]  /*14650*/  BRA `(.L_x_1286) ;  /* 0xffffff4000a07947 */ /* 0x000fea000383ffff */
.L_x_1294:
[----:B--2---:R-:W-:-:S04]  /*14660*/  IMAD.U32 R14, RZ, RZ, UR57 ;  /* 0x00000039ff0e7e24 */ /* 0x004fc8000f8e00ff */
[----:B------:R2:W3:Y:S03]  /*14670*/  SYNCS.PHASECHK.TRANS64.TRYWAIT P0, [R14+URZ+0x20830], R9 ;  /* 0x020830090e0075a7 */ /* 0x0004e6000800017f */
[----:B---3--:R-:W-:Y:S05]  /*14680*/  @!P0 NANOSLEEP.SYNCS 0x989680 ;  /* 0x009896800000895d */ /* 0x008fea0003900000 */
[----:B------:R-:W3:Y:S02]  /*14690*/  @!P0 SYNCS.PHASECHK.TRANS64 P0, [R14+URZ+0x20830], R9 ;  /* 0x020830090e0085a7 */ /* 0x000ee4000800007f */
[----:B---3--:R-:W-:Y:S05]  /*146a0*/  @!P0 BRA `(.L_x_1294) ;  /* 0xfffffffc00ec8947 */ /* 0x008fea000383ffff */
[----:B------:R-:W-:Y:S05]  /*146b0*/  BRA `(.L_x_1293) ;  /* 0xffffff4400487947 */ /* 0x000fea000383ffff */
.L_x_1307:
[----:B0-----:R-:W-:-:S04]  /*146c0*/  IMAD.U32 R12, RZ, RZ, UR57 ;  /* 0x00000039ff0c7e24 */ /* 0x001fc8000f8e00ff */
[----:B------:R0:W1:Y:S03]  /*146d0*/  SYNCS.PHASECHK.TRANS64.TRYWAIT P0, [R12+URZ+0x20850], R9 ;  /* 0x020850090c0075a7 */ /* 0x000066000800017f */
[----:B-1----:R-:W-:Y:S05]  /*146e0*/  @!P0 NANOSLEEP.SYNCS 0x989680 ;  /* 0x009896800000895d */ /* 0x002fea0003900000 */
[----:B------:R-:W1:Y:S02]  /*146f0*/  @!P0 SYNCS.PHASECHK.TRANS64 P0, [R12+URZ+0x20850], R9 ;  /* 0x020850090c0085a7 */ /* 0x000e64000800007f */
[----:B-1----:R-:W-:Y:S05]  /*14700*/  @!P0 BRA `(.L_x_1307) ;  /* 0xfffffffc00ec8947 */ /* 0x002fea000383ffff */
[----:B------:R-:W-:Y:S05]  /*14710*/  BRA `(.L_x_1306) ;  /* 0xffffff68005c7947 */ /* 0x000fea000383ffff */
.L_x_1327:
[----:B------:R-:W-:Y:S02]  /*14720*/  IMAD.MOV.U32 R13, RZ, RZ, R25 ;  /* 0x000000ffff0d7224 */ /* 0x000fe400078e0019 */
[----:B------:R-:W-:Y:S02]  /*14730*/  IMAD.MOV.U32 R12, RZ, RZ, RZ ;  /* 0x000000ffff0c7224 */ /* 0x000fe400078e00ff */
[----:B------:R-:W-:Y:S02]  /*14740*/  IMAD.MOV.U32 R11, RZ, RZ, 0x1f ;  /* 0x0000001fff0b7424 */ /* 0x000fe400078e00ff */
[----:B------:R-:W-:-:S07]  /*14750*/  IMAD.MOV.U32 R15, RZ, RZ, -0x1 ;  /* 0xffffffffff0f7424 */ /* 0x000fce00078e00ff */
[----:B-----5:R-:W-:Y:S05]  /*14760*/  WARPSYNC.COLLECTIVE R15, `(.L_x_1378) ;  /* 0x000000000f087348 */ /* 0x020fea0003c00000 */
[----:B------:R0:W1:Y:S02]  /*14770*/  SHFL.IDX P6, R14, R13, R12, R11 ;  /* 0x0000000c0d0e7389 */ /* 0x00006400000c000b */
[----:B01---5:R-:W-:Y:S01]  /*14780*/  ENDCOLLECTIVE ;  /* 0x000000000000791b */ /* 0x023fe20003800000 */
.L_x_1378:
[----:B------:R-:W-:Y:S05]  /*14790*/  BRA `(.L_x_1379) ;  /* 0xffffffc400b07947 */ /* 0x000fea000383ffff */
.L_x_1329:
[----:B0-----:R0:W1:Y:S02]  /*147a0*/  SYNCS.PHASECHK.TRANS64.TRYWAIT P0, [R19+URZ+0x20880], R20 ;  /* 0x02088014130075a7 */ /* 0x001064000800017f */
[----:B-1----:R-:W-:Y:S05]  /*147b0*/  @!P0 NANOSLEEP.SYNCS 0x989680 ;  /* 0x009896800000895d */ /* 0x002fea0003900000 */
[----:B------:R-:W1:Y:S02]  /*147c0*/  @!P0 SYNCS.PHASECHK.TRANS64 P0, [R19+URZ+0x20880], R20 ;  /* 0x02088014130085a7 */ /* 0x000e64000800007f */
[----:B-1----:R-:W-:Y:S05]  /*147d0*/  @!P0 BRA `(.L_x_1329) ;  /* 0xfffffffc00f08947 */ /* 0x002fea000383ffff */
[----:B------:R-:W-:Y:S05]  /*147e0*/  BRA `(.L_x_1380) ;  /* 0xffffffc8001c7947 */ /* 0x000fea000383ffff */
.L_x_1330:
[----:B------:R-:W-:Y:S01]  /*147f0*/  BSSY B0, `(.L_x_1381) ;  /* 0x0000008000007945 */ /* 0x000fe20003800000 */
[----:B------:R-:W-:Y:S01]  /*14800*/  IMAD.MOV.U32 R13, RZ, RZ, R7 ;  /* 0x000000ffff0d7224 */ /* 0x000fe200078e0007 */
[----:B------:R-:W-:Y:S01]  /*14810*/  MOV R11, 0x181f ;  /* 0x0000181f000b7802 */ /* 0x000fe20000000f00 */
[----:B------:R-:W-:Y:S02]  /*14820*/  IMAD.MOV.U32 R12, RZ, RZ, RZ ;  /* 0x000000ffff0c7224 */ /* 0x000fe400078e00ff */
[----:B------:R-:W-:-:S07]  /*14830*/  IMAD.MOV.U32 R15, RZ, RZ, -0x1 ;  /* 0xffffffffff0f7424 */ /* 0x000fce00078e00ff */
[----:B0-----:R-:W-:Y:S05]  /*14840*/  WARPSYNC.COLLECTIVE R15, `(.L_x_1382) ;  /* 0x000000000f087348 */ /* 0x001fea0003c00000 */
[----:B------:R1:W2:Y:S02]  /*14850*/  SHFL.IDX P6, R14, R13, R12, R11 ;  /* 0x0000000c0d0e7389 */ /* 0x0002a400000c000b */
[----:B012---:R-:W-:Y:S01]  /*14860*/  ENDCOLLECTIVE ;  /* 0x000000000000791b */ /* 0x007fe20003800000 */
.L_x_1382:
[----:B------:R-:W-:Y:S05]  /*14870*/  BSYNC B0 ;  /* 0x0000000000007941 */ /* 0x000fea0003800000 */
.L_x_1381:
[----:B------:R-:W-:Y:S01]  /*14880*/  IMAD.MOV.U32 R13, RZ, RZ, R5 ;  /* 0x000000ffff0d7224 */ /* 0x000fe200078e0005 */
[----:B------:R-:W0:Y:S01]  /*14890*/  LDC R24, c[0x0][0x2f4] ;  /* 0x0000bd00ff187b82 */ /* 0x000e220000000800 */
[----:B------:R-:W-:Y:S01]  /*148a0*/  IMAD.MOV.U32 R12, RZ, RZ, RZ ;  /* 0x000000ffff0c7224 */ /* 0x000fe200078e00ff */
[C---:B------:R-:W-:Y:S01]  /*148b0*/  ISETP.GE.AND P1, PT, R6.reuse, 0x21, PT ;  /* 0x000000210600780c */ /* 0x040fe20003f26270 */
[----:B------:R-:W-:Y:S01]  /*148c0*/  IMAD.MOV.U32 R11, RZ, RZ, 0x181f ;  /* 0x0000181fff0b7424 */ /* 0x000fe200078e00ff */
[----:B------:R-:W-:Y:S01]  /*148d0*/  ISETP.GE.AND P5, PT, R6, 0x31, PT ;  /* 0x000000310600780c */ /* 0x000fe20003fa6270 */
[----:B------:R-:W-:Y:S02]  /*148e0*/  IMAD.MOV.U32 R15, RZ, RZ, -0x1 ;  /* 0xffffffffff0f7424 */ /* 0x000fe400078e00ff */
[----:B------:R-:W-:Y:S02]  /*148f0*/  IMAD.MOV.U32 R3, RZ, RZ, R14 ;  /* 0x000000ffff037224 */ /* 0x000fe400078e000e */
[----:B------:R-:W-:-:S08]  /*14900*/  VIADD R28, R36, UR46 ;  /* 0x0000002e241c7c36 */ /* 0x000fd00008000000 */
[----:B0-----:R-:W-:Y:S05]  /*14910*/  WARPSYNC.COLLECTIVE R15, `(.L_x_1383) ;  /* 0x000000000f087348 */ /* 0x001fea0003c00000 */
[----:B------:R1:W2:Y:S02]  /*14920*/  SHFL.IDX P6, R14, R13, R12, R11 ;  /* 0x0000000c0d0e7389 */ /* 0x0002a400000c000b */
[----:B012---:R-:W-:Y:S01]  /*14930*/  ENDCOLLECTIVE ;  /* 0x000000000000791b */ /* 0x007fe20003800000 */
.L_x_1383:
[CC--:B------:R-:W-:Y:S01]  /*14940*/  ISETP.GE.AND P3, PT, R21.reuse, R24.reuse, PT ;  /* 0x000000181500720c */ /* 0x0c0fe20003f66270 */
[----:B------:R-:W-:Y:S01]  /*14950*/  IMAD.MOV.U32 R13, RZ, RZ, R7 ;  /* 0x000000ffff0d7224 */ /* 0x000fe200078e0007 */
[----:B------:R-:W-:Y:S01]  /*14960*/  ISETP.GE.AND P2, PT, R18, R24, PT ;  /* 0x000000181200720c */ /* 0x000fe20003f46270 */
[----:B------:R-:W-:Y:S01]  /*14970*/  IMAD.MOV.U32 R12, RZ, RZ, 0x1 ;  /* 0x00000001ff0c7424 */ /* 0x000fe200078e00ff */
[----:B------:R-:W-:-:S13]  /*14980*/  IADD3 R2, P0, R21, R14, RZ ;  /* 0x0000000e15027210 */ /* 0x000fda0007f1e0ff */
[----:B------:R-:W-:Y:S05]  /*14990*/  WARPSYNC.COLLECTIVE R15, `(.L_x_1384) ;  /* 0x000000000f087348 */ /* 0x000fea0003c00000 */
[----:B------:R0:W1:Y:S02]  /*149a0*/  SHFL.IDX P6, R14, R13, R12, R11 ;  /* 0x0000000c0d0e7389 */ /* 0x00006400000c000b */
[----:B01----:R-:W-:Y:S01]  /*149b0*/  ENDCOLLECTIVE ;  /* 0x000000000000791b */ /* 0x003fe20003800000 */
.L_x_1384:
        /* <DEDUP_REMOVED lines=13> */
.L_x_1385:
[----:B------:R-:W-:Y:S01]  /*14a90*/  MOV R13, R7 ;  /* 0x00000007000d7202 */ /* 0x000fe20000000f00 */
[----:B------:R-:W-:Y:S01]  /*14aa0*/  IMAD.MOV.U32 R12, RZ, RZ, 0x2 ;  /* 0x00000002ff0c7424 */ /* 0x000fe200078e00ff */
[----:B------:R-:W-:-:S13]  /*14ab0*/  IADD3 R2, P0, R21, R14, RZ ;  /* 0x0000000e15027210 */ /* 0x000fda0007f1e0ff */
[----:B------:R-:W-:Y:S05]  /*14ac0*/  WARPSYNC.COLLECTIVE R15, `(.L_x_1386) ;  /* 0x000000000f087348 */ /* 0x000fea0003c00000 */
[----:B------:R0:W1:Y:S02]  /*14ad0*/  SHFL.IDX P6, R14, R13, R12, R11 ;  /* 0x0000000c0d0e7389 */ /* 0x00006400000c000b */
[----:B01----:R-:W-:Y:S01]  /*14ae0*/  ENDCOLLECTIVE ;  /* 0x000000000000791b */ /* 0x003fe20003800000 */
.L_x_1386:
        /* <DEDUP_REMOVED lines=13> */
.L_x_1387:
[----:B------:R-:W-:Y:S02]  /*14bc0*/  IMAD.MOV.U32 R13, RZ, RZ, R7 ;  /* 0x000000ffff0d7224 */ /* 0x000fe400078e0007 */
[----:B------:R-:W-:Y:S01]  /*14bd0*/  IMAD.MOV.U32 R12, RZ, RZ, 0x3 ;  /* 0x00000003ff0c7424 */ /* 0x000fe200078e00ff */
[----:B------:R-:W-:-:S13]  /*14be0*/  IADD3 R2, P0, R21, R14, RZ ;  /* 0x0000000e15027210 */ /* 0x000fda0007f1e0ff */
[----:B------:R-:W-:Y:S05]  /*14bf0*/  WARPSYNC.COLLECTIVE R15, `(.L_x_1388) ;  /* 0x000000000f087348 */ /* 0x000fea0003c00000 */
[----:B------:R0:W1:Y:S02]  /*14c00*/  SHFL.IDX P6, R14, R13, R12, R11 ;  /* 0x0000000c0d0e7389 */ /* 0x00006400000c000b */
[----:B01----:R-:W-:Y:S01]  /*14c10*/  ENDCOLLECTIVE ;  /* 0x000000000000791b */ /* 0x003fe20003800000 */
.L_x_1388:
        /* <DEDUP_REMOVED lines=12> */
.L_x_1389:
[----:B------:R-:W-:Y:S01]  /*14ce0*/  @!PT LDS RZ, [RZ] ;  /* 0x00000000fffff984 */ /* 0x000fe20000000800 */
[----:B------:R-:W-:Y:S01]  /*14cf0*/  @!PT LDS RZ, [RZ] ;  /* 0x00000000fffff984 */ /* 0x000fe20000000800 */
[----:B------:R-:W-:Y:S01]  /*14d00*/  @!PT LDS RZ, [RZ] ;  /* 0x00000000fffff984 */ /* 0x000fe20000000800 */
[----:B------:R1:W-:Y:S01]  /*14d10*/  LDGSTS.E.BYPASS.LTC128B.128 [R28+0xb400], desc[UR50][R2.64+0x80], !P0 ;  /* 0x0b400080021c7fae */ /* 0x0003e2000c101d72 */
[----:B------:R-:W-:Y:S01]  /*14d20*/  ISETP.GE.AND P0, PT, R6, 0x11, PT ;  /* 0x000000110600780c */ /* 0x000fe20003f06270 */
[----:B------:R-:W-:-:S12]  /*14d30*/  BRA `(.L_x_1390) ;  /* 0xffffffc400d47947 */ /* 0x000fd8000383ffff */
.L_x_1333:
[----:B-1----:R1:W2:Y:S02]  /*14d40*/  SYNCS.PHASECHK.TRANS64.TRYWAIT P2, [R19+URZ+0x20840], R20 ;  /* 0x02084014130075a7 */ /* 0x0022a4000804017f */
[----:B--2---:R-:W-:Y:S05]  /*14d50*/  @!P2 NANOSLEEP.SYNCS 0x989680 ;  /* 0x009896800000a95d */ /* 0x004fea0003900000 */
[----:B------:R-:W2:Y:S02]  /*14d60*/  @!P2 SYNCS.PHASECHK.TRANS64 P2, [R19+URZ+0x20840], R20 ;  /* 0x020840141300a5a7 */ /* 0x000ea4000804007f */
[----:B--2---:R-:W-:Y:S05]  /*14d70*/  @!P2 BRA `(.L_x_1333) ;  /* 0xfffffffc00f0a947 */ /* 0x004fea000383ffff */
[----:B------:R-:W-:Y:S05]  /*14d80*/  BRA `(.L_x_1391) ;  /* 0xffffffc8001c7947 */ /* 0x000fea000383ffff */
.L_x_1334:
        /* <DEDUP_REMOVED lines=8> */
.L_x_1393:
[----:B------:R-:W-:Y:S05]  /*14e10*/  BSYNC B0 ;  /* 0x0000000000007941 */ /* 0x000fea0003800000 */
.L_x_1392:
        /* <DEDUP_REMOVED lines=8> */
.L_x_1394:
[----:B------:R-:W-:Y:S02]  /*14ea0*/  IMAD.MOV.U32 R13, RZ, RZ, R4 ;  /* 0x000000ffff0d7224 */ /* 0x000fe400078e0004 */
[----:B------:R-:W-:Y:S01]  /*14eb0*/  IMAD.MOV.U32 R12, RZ, RZ, 0x1 ;  /* 0x00000001ff0c7424 */ /* 0x000fe200078e00ff */
[C---:B------:R-:W-:Y:S02]  /*14ec0*/  ISETP.GE.AND P6, PT, R25.reuse, R6, PT ;  /* 0x000000061900720c */ /* 0x040fe40003fc6270 */
[----:B------:R-:W-:-:S05]  /*14ed0*/  @P4 IADD3 R14, P2, R25, R14, RZ ;  /* 0x0000000e190e4210 */ /* 0x000fca0007f5e0ff */
[----:B------:R-:W-:Y:S02]  /*14ee0*/  @P4 IMAD.X R3, RZ, RZ, R2, P2 ;  /* 0x000000ffff034224 */ /* 0x000fe400010e0602 */
[----:B------:R-:W-:-:S05]  /*14ef0*/  @P4 IMAD.MOV.U32 R2, RZ, RZ, R14 ;  /* 0x000000ffff024224 */ /* 0x000fca00078e000e */
[----:B------:R-:W-:Y:S01]  /*14f00*/  @!PT LDS RZ, [RZ] ;  /* 0x00000000fffff984 */ /* 0x000fe20000000800 */
[----:B------:R-:W-:Y:S01]  /*14f10*/  @!PT LDS RZ, [RZ] ;  /* 0x00000000fffff984 */ /* 0x000fe20000000800 */
[----:B------:R-:W-:Y:S01]  /*14f20*/  @!PT LDS RZ, [RZ] ;  /* 0x00000000fffff984 */ /* 0x000fe20000000800 */
[----:B------:R0:W-:Y:S02]  /*14f30*/  @P4 LDGSTS.E.BYPASS.LTC128B.128 [R28+0x18400], desc[UR50][R2.64], !P6 ;  /* 0x18400000021c4fae */ /* 0x0001e4000f101d72 */
[----:B0-----:R-:W-:Y:S05]  /*14f40*/  WARPSYNC.COLLECTIVE R15, `(.L_x_1395) ;  /* 0x000000000f087348 */ /* 0x001fea0003c00000 */
[----:B------:R1:W2:Y:S02]  /*14f50*/  SHFL.IDX P6, R14, R13, R12, R11 ;  /* 0x0000000c0d0e7389 */ /* 0x0002a400000c000b */
[----:B012---:R-:W-:Y:S01]  /*14f60*/  ENDCOLLECTIVE ;  /* 0x000000000000791b */ /* 0x007fe20003800000 */
.L_x_1395:
        /* <DEDUP_REMOVED lines=10> */
.L_x_1396:
[----:B------:R-:W-:Y:S01]  /*15010*/  MOV R13, R4 ;  /* 0x00000004000d7202 */ /* 0x000fe20000000f00 */
[----:B------:R-:W-:Y:S01]  /*15020*/  IMAD.MOV.U32 R12, RZ, RZ, 0x2 ;  /* 0x00000002ff0c7424 */ /* 0x000fe200078e00ff */
[----:B------:R-:W-:-:S05]  /*15030*/  @P0 IADD3 R14, P2, R25, R14, RZ ;  /* 0x0000000e190e0210 */ /* 0x000fca0007f5e0ff */
[----:B------:R-:W-:-:S08]  /*15040*/  @P0 IMAD.MOV.U32 R2, RZ, RZ, R14 ;  /* 0x000000ffff020224 */ /* 0x000fd000078e000e */
[----:B------:R-:W-:Y:S05]  /*15050*/  WARPSYNC.COLLECTIVE R15, `(.L_x_1397) ;  /* 0x000000000f087348 */ /* 0x000fea0003c00000 */
[----:B------:R0:W1:Y:S02]  /*15060*/  SHFL.IDX P6, R14, R13, R12, R11 ;  /* 0x0000000c0d0e7389 */ /* 0x00006400000c000b */
[----:B01----:R-:W-:Y:S01]  /*15070*/  ENDCOLLECTIVE ;  /* 0x000000000000791b */ /* 0x003fe20003800000 */
.L_x_1397:
[----:B------:R-:W-:-:S04]  /*15080*/  @P0 IMAD.X R5, RZ, RZ, R5, P2 ;  /* 0x000000ffff050224 */ /* 0x000fc800010e0605 */
        /* <DEDUP_REMOVED lines=11> */
.L_x_1398:
[----:B------:R-:W-:Y:S02]  /*15140*/  IMAD.MOV.U32 R13, RZ, RZ, R4 ;  /* 0x000000ffff0d7224 */ /* 0x000fe400078e0004 */
[----:B------:R-:W-:Y:S01]  /*15150*/  IMAD.MOV.U32 R12, RZ, RZ, 0x3 ;  /* 0x00000003ff0c7424 */ /* 0x000fe200078e00ff */
[----:B------:R-:W-:-:S05]  /*15160*/  @P1 IADD3 R14, P0, R25, R14, RZ ;  /* 0x0000000e190e1210 */ /* 0x000fca0007f1e0ff */
[----:B------:R-:W-:-:S08]  /*15170*/  @P1 IMAD.MOV.U32 R2, RZ, RZ, R14 ;  /* 0x000000ffff021224 */ /* 0x000fd000078e000e */
[----:B------:R-:W-:Y:S05]  /*15180*/  WARPSYNC.COLLECTIVE R15, `(.L_x_1399) ;  /* 0x000000000f087348 */ /* 0x000fea0003c00000 */
[----:B------:R0:W1:Y:S02]  /*15190*/  SHFL.IDX P6, R14, R13, R12, R11 ;  /* 0x0000000c0d0e7389 */ /* 0x00006400000c000b */
[----:B01----:R-:W-:Y:S01]  /*151a0*/  ENDCOLLECTIVE ;  /* 0x000000000000791b */ /* 0x003fe20003800000 */
.L_x_1399:
        /* <DEDUP_REMOVED lines=12> */
.L_x_1400:
[----:B------:R-:W-:Y:S05]  /*15270*/  BRA `(.L_x_1401) ;  /* 0xffffffc400b47947 */ /* 0x000fea000383ffff */
.L_x_1337:
[----:B------:R-:W-:Y:S01]  /*15280*/  IMAD.MOV.U32 R13, RZ, RZ, R4 ;  /* 0x000000ffff0d7224 */ /* 0x000fe200078e0004 */
[----:B------:R-:W-:Y:S01]  /*15290*/  MOV R11, 0x181f ;  /* 0x0000181f000b7802 */ /* 0x000fe20000000f00 */
[----:B------:R-:W-:Y:S02]  /*152a0*/  IMAD.MOV.U32 R12, RZ, RZ, RZ ;  /* 0x000000ffff0c7224 */ /* 0x000fe400078e00ff */
[----:B------:R-:W-:Y:S02]  /*152b0*/  IMAD.MOV.U32 R15, RZ, RZ, -0x1 ;  /* 0xffffffffff0f7424 */ /* 0x000fe400078e00ff */
[----:B------:R-:W-:-:S07]  /*152c0*/  VIADD R6, R22, UR41 ;  /* 0x0000002916067c36 */ /* 0x000fce0008000000 */
[----:B------:R-:W-:Y:S05]  /*152d0*/  WARPSYNC.COLLECTIVE R15, `(.L_x_1402) ;  /* 0x000000000f087348 */ /* 0x000fea0003c00000 */
[----:B------:R0:W1:Y:S02]  /*152e0*/  SHFL.IDX P6, R14, R13, R12, R11 ;  /* 0x0000000c0d0e7389 */ /* 0x00006400000c000b */
[----:B01----:R-:W-:Y:S01]  /*152f0*/  ENDCOLLECTIVE ;  /* 0x000000000000791b */ /* 0x003fe20003800000 */
.L_x_1402:
[----:B------:R-:W-:Y:S02]  /*15300*/  VIADD R8, R6, 0x10 ;  /* 0x0000001006087836 */ /* 0x000fe40000000000 */
[----:B------:R-:W-:Y:S02]  /*15310*/  IMAD.MOV.U32 R13, RZ, RZ, R0 ;  /* 0x000000ffff0d7224 */ /* 0x000fe400078e0000 */
[----:B------:R-:W-:-:S07]  /*15320*/  IMAD.MOV.U32 R2, RZ, RZ, R14 ;  /* 0x000000ffff027224 */ /* 0x000fce00078e000e */
[----:B------:R-:W-:Y:S05]  /*15330*/  WARPSYNC.COLLECTIVE R15, `(.L_x_1403) ;  /* 0x000000000f087348 */ /* 0x000fea0003c00000 */
[----:B------:R0:W1:Y:S02]  /*15340*/  SHFL.IDX P6, R14, R13, R12, R11 ;  /* 0x0000000c0d0e7389 */ /* 0x00006400000c000b */
[----:B01----:R-:W-:Y:S01]  /*15350*/  ENDCOLLECTIVE ;  /* 0x000000000000791b */ /* 0x003fe20003800000 */
.L_x_1403:
[----:B------:R-:W-:Y:S02]  /*15360*/  ULDC UR4, c[0x0][0x288] ;  /* 0x0000a20000047ab9 */ /* 0x000fe40000000800 */
[----:B------:R-:W-:-:S05]  /*15370*/  IMAD R5, R5, UR4, RZ ;  /* 0x0000000405057c24 */ /* 0x000fca000f8e02ff */
[----:B------:R-:W-:Y:S01]  /*15380*/  ISETP.GE.AND P2, PT, R6, R5, PT ;  /* 0x000000050600720c */ /* 0x000fe20003f46270 */
[----:B------:R-:W-:Y:S02]  /*15390*/  IMAD.MOV.U32 R13, RZ, RZ, R4 ;  /* 0x000000ffff0d7224 */ /* 0x000fe400078e0004 */
[----:B------:R-:W-:-:S10]  /*153a0*/  IMAD.MOV.U32 R12, RZ, RZ, 0x1 ;  /* 0x00000001ff0c7424 */ /* 0x000fd400078e00ff */
[----:B------:R-:W-:-:S05]  /*153b0*/  @!P2 IADD3 R14, P3, R25, R14, RZ ;  /* 0x0000000e190ea210 */ /* 0x000fca0007f7e0ff */
[----:B------:R-:W-:Y:S02]  /*153c0*/  @!P2 IMAD.X R3, RZ, RZ, R2, P3 ;  /* 0x000000ffff03a224 */ /* 0x000fe400018e0602 */
[----:B------:R-:W-:-:S07]  /*153d0*/  @!P2 IMAD.MOV.U32 R2, RZ, RZ, R14 ;  /* 0x000000ffff02a224 */ /* 0x000fce00078e000e */
[----:B------:R-:W-:Y:S05]  /*153e0*/  WARPSYNC.COLLECTIVE R15, `(.L_x_1404) ;  /* 0x000000000f087348 */ /* 0x000fea0003c00000 */
[----:B------:R0:W1:Y:S02]  /*153f0*/  SHFL.IDX P6, R14, R13, R12, R11 ;  /* 0x0000000c0d0e7389 */ /* 0x00006400000c000b */
[----:B01----:R-:W-:Y:S01]  /*15400*/  ENDCOLLECTIVE ;  /* 0x000000000000791b */ /* 0x003fe20003800000 */
.L_x_1404:
        /* <DEDUP_REMOVED lines=12> */
.L_x_1405:
        /* <DEDUP_REMOVED lines=8> */
.L_x_1406:
        /* <DEDUP_REMOVED lines=13> */
.L_x_1407:
[----:B------:R-:W-:Y:S02]  /*15620*/  IMAD.MOV.U32 R13, RZ, RZ, R4 ;  /* 0x000000ffff0d7224 */ /* 0x000fe400078e0004 */
[----:B------:R-:W-:Y:S01]  /*15630*/  IMAD.MOV.U32 R12, RZ, RZ, 0x3 ;  /* 0x00000003ff0c7424 */ /* 0x000fe200078e00ff */
[----:B------:R-:W-:-:S05]  /*15640*/  @!P2 IADD3 R14, P3, R25, R14, RZ ;  /* 0x0000000e190ea210 */ /* 0x000fca0007f7e0ff */
[----:B------:R-:W-:-:S08]  /*15650*/  @!P2 IMAD.MOV.U32 R2, RZ, RZ, R14 ;  /* 0x000000ffff02a224 */ /* 0x000fd000078e000e */
[----:B------:R-:W-:Y:S05]  /*15660*/  WARPSYNC.COLLECTIVE R15, `(.L_x_1408) ;  /* 0x000000000f087348 */ /* 0x000fea0003c00000 */
[----:B------:R0:W1:Y:S02]  /*15670*/  SHFL.IDX P6, R14, R13, R12, R11 ;  /* 0x0000000c0d0e7389 */ /* 0x00006400000c000b */
[----:B01----:R-:W-:Y:S01]  /*15680*/  ENDCOLLECTIVE ;  /* 0x000000000000791b */ /* 0x003fe20003800000 */
.L_x_1408:
        /* <DEDUP_REMOVED lines=9> */
[----:B------:R-:W-:Y:S01]  /*15720*/  VIADD R8, R6, 0x40 ;  /* 0x0000004006087836 */ /* 0x000fe20000000000 */
[----:B------:R-:W-:-:S11]  /*15730*/  MOV R7, R14 ;  /* 0x0000000e00077202 */ /* 0x000fd60000000f00 */
[----:B0-----:R-:W-:Y:S05]  /*15740*/  WARPSYNC.COLLECTIVE R15, `(.L_x_1409) ;  /* 0x000000000f087348 */ /* 0x001fea0003c00000 */
[----:B------:R1:W2:Y:S02]  /*15750*/  SHFL.IDX P6, R14, R13, R12, R11 ;  /* 0x0000000c0d0e7389 */ /* 0x0002a400000c000b */
[----:B012---:R-:W-:Y:S01]  /*15760*/  ENDCOLLECTIVE ;  /* 0x000000000000791b */ /* 0x007fe20003800000 */
.L_x_1409:
[----:B------:R-:W-:Y:S02]  /*15770*/  IMAD.MOV.U32 R13, RZ, RZ, R4 ;  /* 0x000000ffff0d7224 */ /* 0x000fe400078e0004 */
[----:B------:R-:W-:Y:S01]  /*15780*/  IMAD.MOV.U32 R12, RZ, RZ, 0x4 ;  /* 0x00000004ff0c7424 */ /* 0x000fe200078e00ff */
[----:B------:R-:W-:-:S05]  /*15790*/  @!P2 IADD3 R14, P3, R25, R14, RZ ;  /* 0x0000000e190ea210 */ /* 0x000fca0007f7e0ff */
[----:B------:R-:W-:-:S08]  /*157a0*/  @!P2 IMAD.MOV.U32 R2, RZ, RZ, R14 ;  /* 0x000000ffff02a224 */ /* 0x000fd000078e000e */
[----:B------:R-:W-:Y:S05]  /*157b0*/  WARPSYNC.COLLECTIVE R15, `(.L_x_1410) ;  /* 0x000000000f087348 */ /* 0x000fea0003c00000 */
[----:B------:R0:W1:Y:S02]  /*157c0*/  SHFL.IDX P6, R14, R13, R12, R11 ;  /* 0x0000000c0d0e7389 */ /* 0x00006400000c000b */
[----:B01----:R-:W-:Y:S01]  /*157d0*/  ENDCOLLECTIVE ;  /* 0x000000000000791b */ /* 0x003fe20003800000 */
.L_x_1410:
        /* <DEDUP_REMOVED lines=8> */
[----:B------:R-:W-:Y:S02]  /*15860*/  ISETP.GE.AND P2, PT, R8, R5, PT ;  /* 0x000000050800720c */ /* 0x000fe40003f46270 */
[----:B------:R-:W-:Y:S01]  /*15870*/  IADD3 R8, R6, 0x50, RZ ;  /* 0x0000005006087810 */ /* 0x000fe20007ffe0ff */
[----:B------:R-:W-:-:S10]  /*15880*/  IMAD.MOV.U32 R7, RZ, RZ, R14 ;  /* 0x000000ffff077224 */ /* 0x000fd400078e000e */
[----:B0-----:R-:W-:Y:S05]  /*15890*/  WARPSYNC.COLLECTIVE R15, `(.L_x_1411) ;  /* 0x000000000f087348 */ /* 0x001fea0003c00000 */
[----:B------:R1:W2:Y:S02]  /*158a0*/  SHFL.IDX P6, R14, R13, R12, R11 ;  /* 0x0000000c0d0e7389 */ /* 0x0002a400000c000b */
[----:B012---:R-:W-:Y:S01]  /*158b0*/  ENDCOLLECTIVE ;  /* 0x000000000000791b */ /* 0x007fe20003800000 */
.L_x_1411:
[----:B------:R-:W-:Y:S02]  /*158c0*/  IMAD.MOV.U32 R13, RZ, RZ, R4 ;  /* 0x000000ffff0d7224 */ /* 0x000fe400078e0004 */
[----:B------:R-:W-:Y:S01]  /*158d0*/  IMAD.MOV.U32 R12, RZ, RZ, 0x5 ;  /* 0x00000005ff0c7424 */ /* 0x000fe200078e00ff */
[----:B------:R-:W-:-:S05]  /*158e0*/  @!P2 IADD3 R14, P3, R25, R14, RZ ;  /* 0x0000000e190ea210 */ /* 0x000fca0007f7e0ff */
[----:B------:R-:W-:-:S08]  /*158f0*/  @!P2 IMAD.MOV.U32 R2, RZ, RZ, R14 ;  /* 0x000000ffff02a224 */ /* 0x000fd000078e000e */
[----:B------:R-:W-:Y:S05]  /*15900*/  WARPSYNC.COLLECTIVE R15, `(.L_x_1412) ;  /* 0x000000000f087348 */ /* 0x000fea0003c00000 */
[----:B------:R0:W1:Y:S02]  /*15910*/  SHFL.IDX P6, R14, R13, R12, R11 ;  /* 0x0000000c0d0e7389 */ /* 0x00006400000c000b */
[----:B01----:R-:W-:Y:S01]  /*15920*/  ENDCOLLECTIVE ;  /* 0x000000000000791b */ /* 0x003fe20003800000 */
.L_x_1412:
        /* <DEDUP_REMOVED lines=14> */
.L_x_1413:
[----:B------:R-:W-:Y:S02]  /*15a10*/  IMAD.MOV.U32 R13, RZ, RZ, R4 ;  /* 0x000000ffff0d7224 */ /* 0x000fe400078e0004 */
[----:B------:R-:W-:Y:S01]  /*15a20*/  IMAD.MOV.U32 R12, RZ, RZ, 0x6 ;  /* 0x00000006ff0c7424 */ /* 0x000fe200078e00ff */
[----:B------:R-:W-:-:S05]  /*15a30*/  @!P2 IADD3 R14, P3, R25, R14, RZ ;  /* 0x0000000e190ea210 */ /* 0x000fca0007f7e0ff */
[----:B------:R-:W-:-:S08]  /*15a40*/  @!P2 IMAD.MOV.U32 R2, RZ, RZ, R14 ;  /* 0x000000ffff02a224 */ /* 0x000fd000078e000e */
[----:B------:R-:W-:Y:S05]  /*15a50*/  WARPSYNC.COLLECTIVE R15, `(.L_x_1414) ;  /* 0x000000000f087348 */ /* 0x000fea0003c00000 */
[----:B------:R0:W1:Y:S02]  /*15a60*/  SHFL.IDX P6, R14, R13, R12, R11 ;  /* 0x0000000c0d0e7389 */ /* 0x00006400000c000b */
[----:B01----:R-:W-:Y:S01]  /*15a70*/  ENDCOLLECTIVE ;  /* 0x000000000000791b */ /* 0x003fe20003800000 */
.L_x_1414:
        /* <DEDUP_REMOVED lines=13> */
.L_x_1415:
        /* <DEDUP_REMOVED lines=8> */
.L_x_1416:
        /* <DEDUP_REMOVED lines=11> */
.L_x_1417:
[----:B------:R-:W-:Y:S05]  /*15c80*/  BRA `(.L_x_1418) ;  /* 0xffffffc400c07947 */ /* 0x000fea000383ffff */
.L_x_1340:
[----:B---3--:R3:W4:Y:S02]  /*15c90*/  SYNCS.PHASECHK.TRANS64.TRYWAIT P1, [R19+URZ+0x20820], R0 ;  /* 0x02082000130075a7 */ /* 0x008724000802017f */
[----:B----4-:R-:W-:Y:S05]  /*15ca0*/  @!P1 NANOSLEEP.SYNCS 0x989680 ;  /* 0x009896800000995d */ /* 0x010fea0003900000 */
[----:B------:R-:W4:Y:S02]  /*15cb0*/  @!P1 SYNCS.PHASECHK.TRANS64 P1, [R19+URZ+0x20820], R0 ;  /* 0x02082000130095a7 */ /* 0x000f24000802007f */
[----:B----4-:R-:W-:Y:S05]  /*15cc0*/  @!P1 BRA `(.L_x_1340) ;  /* 0xfffffffc00f09947 */ /* 0x010fea000383ffff */
[----:B------:R-:W-:Y:S05]  /*15cd0*/  BRA `(.L_x_1419) ;  /* 0xffffffc800087947 */ /* 0x000fea000383ffff */
.L_x_1343:
[----:B0-----:R0:W1:Y:S02]  /*15ce0*/  SYNCS.PHASECHK.TRANS64.TRYWAIT P1, [R4+URZ+0x20880], R17 ;  /* 0x02088011040075a7 */ /* 0x001064000802017f */
[----:B-1----:R-:W-:Y:S05]  /*15cf0*/  @!P1 NANOSLEEP.SYNCS 0x989680 ;  /* 0x009896800000995d */ /* 0x002fea0003900000 */
[----:B------:R-:W1:Y:S02]  /*15d00*/  @!P1 SYNCS.PHASECHK.TRANS64 P1, [R4+URZ+0x20880], R17 ;  /* 0x02088011040095a7 */ /* 0x000e64000802007f */
[----:B-1----:R-:W-:Y:S05]  /*15d10*/  @!P1 BRA `(.L_x_1343) ;  /* 0xfffffffc00f09947 */ /* 0x002fea000383ffff */
[----:B------:R-:W-:Y:S05]  /*15d20*/  BRA `(.L_x_1420) ;  /* 0xffffffcc00007947 */ /* 0x000fea000383ffff */
.L_x_1344:
        /* <DEDUP_REMOVED lines=8> */
.L_x_1422:
[----:B------:R-:W-:Y:S05]  /*15db0*/  BSYNC B0 ;  /* 0x0000000000007941 */ /* 0x000fea0003800000 */
.L_x_1421:
[----:B------:R-:W-:Y:S01]  /*15dc0*/  IMAD.MOV.U32 R13, RZ, RZ, R18 ;  /* 0x000000ffff0d7224 */ /* 0x000fe200078e0012 */
[----:B------:R-:W-:Y:S01]  /*15dd0*/  MOV R12, RZ ;  /* 0x000000ff000c7202 */ /* 0x000fe20000000f00 */
[----:B------:R-:W-:Y:S02]  /*15de0*/  IMAD.MOV.U32 R11, RZ, RZ, 0x181f ;  /* 0x0000181fff0b7424 */ /* 0x000fe400078e00ff */
[----:B------:R-:W-:Y:S02]  /*15df0*/  IMAD.MOV.U32 R15, RZ, RZ, -0x1 ;  /* 0xffffffffff0f7424 */ /* 0x000fe400078e00ff */
[----:B------:R-:W-:Y:S02]  /*15e00*/  IMAD.MOV.U32 R3, RZ, RZ, R14 ;  /* 0x000000ffff037224 */ /* 0x000fe400078e000e */
[----:B------:R-:W-:-:S07]  /*15e10*/  IMAD R19, R0, 0x4000, R28 ;  /* 0x0000400000137824 */ /* 0x000fce00078e021c */
[----:B------:R-:W-:Y:S05]  /*15e20*/  WARPSYNC.COLLECTIVE R15, `(.L_x_1423) ;  /* 0x000000000f087348 */ /* 0x000fea0003c00000 */
[----:B------:R0:W1:Y:S02]  /*15e30*/  SHFL.IDX P6, R14, R13, R12, R11 ;  /* 0x0000000c0d0e7389 */ /* 0x00006400000c000b */
[----:B01----:R-:W-:Y:S01]  /*15e40*/  ENDCOLLECTIVE ;  /* 0x000000000000791b */ /* 0x003fe20003800000 */
.L_x_1423:
[----:B------:R-:W-:Y:S02]  /*15e50*/  IMAD.MOV.U32 R13, RZ, RZ, R20 ;  /* 0x000000ffff0d7224 */ /* 0x000fe400078e0014 */
[----:B------:R-:W-:Y:S01]  /*15e60*/  IMAD.MOV.U32 R12, RZ, RZ, 0x1 ;  /* 0x00000001ff0c7424 */ /* 0x000fe200078e00ff */
[----:B------:R-:W-:-:S13]  /*15e70*/  IADD3 R2, P1, R23, R14, RZ ;  /* 0x0000000e17027210 */ /* 0x000fda0007f3e0ff */
[----:B------:R-:W-:Y:S05]  /*15e80*/  WARPSYNC.COLLECTIVE R15, `(.L_x_1424) ;  /* 0x000000000f087348 */ /* 0x000fea0003c00000 */
[----:B------:R0:W1:Y:S02]  /*15e90*/  SHFL.IDX P6, R14, R13, R12, R11 ;  /* 0x0000000c0d0e7389 */ /* 0x00006400000c000b */
[----:B01----:R-:W-:Y:S01]  /*15ea0*/  ENDCOLLECTIVE ;  /* 0x000000000000791b */ /* 0x003fe20003800000 */
.L_x_1424:
        /* <DEDUP_REMOVED lines=11> */
.L_x_1425:
[----:B------:R-:W-:Y:S02]  /*15f60*/  IMAD.MOV.U32 R13, RZ, RZ, R20 ;  /* 0x000000ffff0d7224 */ /* 0x000fe400078e0014 */
[----:B------:R-:W-:Y:S02]  /*15f70*/  IMAD.MOV.U32 R12, RZ, RZ, 0x2 ;  /* 0x00000002ff0c7424 */ /* 0x000fe400078e00ff */
[----:B------:R-:W-:-:S05]  /*15f80*/  IMAD.MOV.U32 R11, RZ, RZ, R14 ;  /* 0x000000ffff0b7224 */ /* 0x000fca00078e000e */
[----:B------:R-:W-:Y:S02]  /*15f90*/  IADD3 R2, P1, R23, R11, RZ ;  /* 0x0000000b17027210 */ /* 0x000fe40007f3e0ff */
[----:B------:R-:W-:-:S03]  /*15fa0*/  MOV R11, 0x181f ;  /* 0x0000181f000b7802 */ /* 0x000fc60000000f00 */
[----:B------:R-:W-:-:S08]  /*15fb0*/  IMAD.X R3, RZ, RZ, R21, P1 ;  /* 0x000000ffff037224 */ /* 0x000fd000008e0615 */
[----:B------:R-:W-:Y:S05]  /*15fc0*/  WARPSYNC.COLLECTIVE R15, `(.L_x_1426) ;  /* 0x000000000f087348 */ /* 0x000fea0003c00000 */
[----:B------:R0:W1:Y:S02]  /*15fd0*/  SHFL.IDX P6, R14, R13, R12, R11 ;  /* 0x0000000c0d0e7389 */ /* 0x00006400000c000b */
[----:B01----:R-:W-:Y:S01]  /*15fe0*/  ENDCOLLECTIVE ;  /* 0x000000000000791b */ /* 0x003fe20003800000 */
.L_x_1426:
        /* <DEDUP_REMOVED lines=10> */
.L_x_1427:
[----:B------:R-:W-:Y:S02]  /*16090*/  IMAD.MOV.U32 R13, RZ, RZ, R20 ;  /* 0x000000ffff0d7224 */ /* 0x000fe400078e0014 */
[----:B------:R-:W-:-:S05]  /*160a0*/  IMAD.MOV.U32 R12, RZ, RZ, R14 ;  /* 0x000000ffff0c7224 */ /* 0x000fca00078e000e */
[----:B------:R-:W-:Y:S01]  /*160b0*/  IADD3 R2, P1, R23, R12, RZ ;  /* 0x0000000c17027210 */ /* 0x000fe20007f3e0ff */
[----:B------:R-:W-:-:S04]  /*160c0*/  IMAD.MOV.U32 R12, RZ, RZ, 0x3 ;  /* 0x00000003ff0c7424 */ /* 0x000fc800078e00ff */
[----:B------:R-:W-:-:S08]  /*160d0*/  IMAD.X R3, RZ, RZ, R22, P1 ;  /* 0x000000ffff037224 */ /* 0x000fd000008e0616 */
[----:B------:R-:W-:Y:S05]  /*160e0*/  WARPSYNC.COLLECTIVE R15, `(.L_x_1428) ;  /* 0x000000000f087348 */ /* 0x000fea0003c00000 */
[----:B------:R0:W1:Y:S02]  /*160f0*/  SHFL.IDX P6, R14, R13, R12, R11 ;  /* 0x0000000c0d0e7389 */ /* 0x00006400000c000b */
[----:B01----:R-:W-:Y:S01]  /*16100*/  ENDCOLLECTIVE ;  /* 0x000000000000791b */ /* 0x003fe20003800000 */
.L_x_1428:
        /* <DEDUP_REMOVED lines=10> */
.L_x_1429:
[----:B------:R-:W-:Y:S05]  /*161b0*/  BRA `(.L_x_1430) ;  /* 0xffffffc800b47947 */ /* 0x000fea000383ffff */
.L_x_1347:
[----:B-1----:R1:W2:Y:S02]  /*161c0*/  SYNCS.PHASECHK.TRANS64.TRYWAIT P1, [R4+URZ+0x20840], R17 ;  /* 0x02084011040075a7 */ /* 0x0022a4000802017f */
[----:B--2---:R-:W-:Y:S05]  /*161d0*/  @!P1 NANOSLEEP.SYNCS 0x989680 ;  /* 0x009896800000995d */ /* 0x004fea0003900000 */
[----:B------:R-:W2:Y:S02]  /*161e0*/  @!P1 SYNCS.PHASECHK.TRANS64 P1, [R4+URZ+0x20840], R17 ;  /* 0x02084011040095a7 */ /* 0x000ea4000802007f */
[----:B--2---:R-:W-:Y:S05]  /*161f0*/  @!P1 BRA `(.L_x_1347) ;  /* 0xfffffffc00f09947 */ /* 0x004fea000383ffff */
[----:B------:R-:W-:Y:S05]  /*16200*/  BRA `(.L_x_1431) ;  /* 0xffffffc800f87947 */ /* 0x000fea000383ffff */
.L_x_1348:
        /* <DEDUP_REMOVED lines=8> */
.L_x_1433:
[----:B------:R-:W-:Y:S05]  /*16290*/  BSYNC B0 ;  /* 0x0000000000007941 */ /* 0x000fea0003800000 */
.L_x_1432:
[----:B------:R-:W-:Y:S01]  /*162a0*/  IMAD.MOV.U32 R13, RZ, RZ, R8 ;  /* 0x000000ffff0d7224 */ /* 0x000fe200078e0008 */
[----:B------:R-:W-:Y:S01]  /*162b0*/  MOV R3, R14 ;  /* 0x0000000e00037202 */ /* 0x000fe20000000f00 */
[----:B------:R-:W-:Y:S02]  /*162c0*/  IMAD.MOV.U32 R12, RZ, RZ, RZ ;  /* 0x000000ffff0c7224 */ /* 0x000fe400078e00ff */
[----:B------:R-:W-:Y:S02]  /*162d0*/  IMAD.MOV.U32 R11, RZ, RZ, 0x181f ;  /* 0x0000181fff0b7424 */ /* 0x000fe400078e00ff */
[----:B------:R-:W-:Y:S02]  /*162e0*/  IMAD.MOV.U32 R15, RZ, RZ, -0x1 ;  /* 0xffffffffff0f7424 */ /* 0x000fe400078e00ff */
[----:B------:R-:W-:-:S07]  /*162f0*/  IMAD R9, R0, 0x4000, R36 ;  /* 0x0000400000097824 */ /* 0x000fce00078e0224 */
[----:B------:R-:W-:Y:S05]  /*16300*/  WARPSYNC.COLLECTIVE R15, `(.L_x_1434) ;  /* 0x000000000f087348 */ /* 0x000fea0003c00000 */
[----:B------:R0:W1:Y:S02]  /*16310*/  SHFL.IDX P6, R14, R13, R12, R11 ;  /* 0x0000000c0d0e7389 */ /* 0x00006400000c000b */
[----:B01----:R-:W-:Y:S01]  /*16320*/  ENDCOLLECTIVE ;  /* 0x000000000000791b */ /* 0x003fe20003800000 */
.L_x_1434:
[----:B------:R-:W-:Y:S02]  /*16330*/  VIADD R9, R9, UR46 ;  /* 0x0000002e09097c36 */ /* 0x000fe40008000000 */
[----:B------:R-:W-:Y:S02]  /*16340*/  IMAD.MOV.U32 R13, RZ, RZ, R10 ;  /* 0x000000ffff0d7224 */ /* 0x000fe400078e000a */
[----:B------:R-:W-:Y:S02]  /*16350*/  IMAD.MOV.U32 R12, RZ, RZ, 0x1 ;  /* 0x00000001ff0c7424 */ /* 0x000fe400078e00ff */
[----:B------:R-:W-:-:S07]  /*16360*/  IMAD.MOV.U32 R2, RZ, RZ, R14 ;  /* 0x000000ffff027224 */ /* 0x000fce00078e000e */
[----:B------:R-:W-:Y:S05]  /*16370*/  WARPSYNC.COLLECTIVE R15, `(.L_x_1435) ;  /* 0x000000000f087348 */ /* 0x000fea0003c00000 */
[----:B------:R0:W1:Y:S02]  /*16380*/  SHFL.IDX P6, R14, R13, R12, R11 ;  /* 0x0000000c0d0e7389 */ /* 0x00006400000c000b */
[----:B01----:R-:W-:Y:S01]  /*16390*/  ENDCOLLECTIVE ;  /* 0x000000000000791b */ /* 0x003fe20003800000 */
.L_x_1435:
        /* <DEDUP_REMOVED lines=12> */
.L_x_1436:
[----:B------:R-:W-:Y:S02]  /*16460*/  IMAD.MOV.U32 R13, RZ, RZ, R10 ;  /* 0x000000ffff0d7224 */ /* 0x000fe400078e000a */
[----:B------:R-:W-:Y:S01]  /*16470*/  IMAD.MOV.U32 R12, RZ, RZ, 0x2 ;  /* 0x00000002ff0c7424 */ /* 0x000fe200078e00ff */
[----:B------:R-:W-:-:S13]  /*16480*/  IADD3 R2, P1, R18, R14, RZ ;  /* 0x0000000e12027210 */ /* 0x000fda0007f3e0ff */
[----:B------:R-:W-:Y:S05]  /*16490*/  WARPSYNC.COLLECTIVE R15, `(.L_x_1437) ;  /* 0x000000000f087348 */ /* 0x000fea0003c00000 */
[----:B------:R0:W1:Y:S02]  /*164a0*/  SHFL.IDX P6, R14, R13, R12, R11 ;  /* 0x0000000c0d0e7389 */ /* 0x00006400000c000b */
[----:B01----:R-:W-:Y:S01]  /*164b0*/  ENDCOLLECTIVE ;  /* 0x000000000000791b */ /* 0x003fe20003800000 */
.L_x_1437:
[----:B------:R-:W-:-:S05]  /*164c0*/  IADD3.X R3, RZ, R17, RZ, P1, !PT ;  /* 0x00000011ff037210 */ /* 0x000fca0000ffe4ff */
        /* <DEDUP_REMOVED lines=10> */
.L_x_1438:
        /* <DEDUP_REMOVED lines=9> */
.L_x_1439:
        /* <DEDUP_REMOVED lines=10> */
.L_x_1440:
[----:B------:R-:W-:Y:S05]  /*166a0*/  BRA `(.L_x_1441) ;  /* 0xffffffc800987947 */ /* 0x000fea000383ffff */
.L_x_1351:
[----:B0-----:R0:W1:Y:S02]  /*166b0*/  SYNCS.PHASECHK.TRANS64.TRYWAIT P2, [R2+URZ+0x20870], R3 ;  /* 0x02087003020075a7 */ /* 0x001064000804017f */
[----:B-1----:R-:W-:Y:S05]  /*166c0*/  @!P2 NANOSLEEP.SYNCS 0x989680 ;  /* 0x009896800000a95d */ /* 0x002fea0003900000 */
[----:B------:R-:W1:Y:S02]  /*166d0*/  @!P2 SYNCS.PHASECHK.TRANS64 P2, [R2+URZ+0x20870], R3 ;  /* 0x020870030200a5a7 */ /* 0x000e64000804007f */
[----:B-1----:R-:W-:Y:S05]  /*166e0*/  @!P2 BRA `(.L_x_1351) ;  /* 0xfffffffc00f0a947 */ /* 0x002fea000383ffff */
[----:B------:R-:W-:Y:S05]  /*166f0*/  BRA `(.L_x_1442) ;  /* 0xffffffc800f47947 */ /* 0x000fea000383ffff */
.L_x_1353:
[----:B0-----:R0:W1:Y:S02]  /*16700*/  SYNCS.PHASECHK.TRANS64.TRYWAIT P2, [R2+URZ+0x20860], R3 ;  /* 0x02086003020075a7 */ /* 0x001064000804017f */
[----:B-1----:R-:W-:Y:S05]  /*16710*/  @!P2 NANOSLEEP.SYNCS 0x989680 ;  /* 0x009896800000a95d */ /* 0x002fea0003900000 */
[----:B------:R-:W1:Y:S02]  /*16720*/  @!P2 SYNCS.PHASECHK.TRANS64 P2, [R2+URZ+0x20860], R3 ;  /* 0x020860030200a5a7 */ /* 0x000e64000804007f */
[----:B-1----:R-:W-:Y:S05]  /*16730*/  @!P2 BRA `(.L_x_1353) ;  /* 0xfffffffc00f0a947 */ /* 0x002fea000383ffff */
[----:B------:R-:W-:Y:S05]  /*16740*/  BRA `(.L_x_1443) ;  /* 0xffffffcc00047947 */ /* 0x000fea000383ffff */
.L_x_1360:
[----:B0-----:R0:W3:Y:S02]  /*16750*/  SYNCS.PHASECHK.TRANS64.TRYWAIT P0, [R3+URZ+0x20870], R2 ;  /* 0x02087002030075a7 */ /* 0x0010e4000800017f */
[----:B---3--:R-:W-:Y:S05]  /*16760*/  @!P0 NANOSLEEP.SYNCS 0x989680 ;  /* 0x009896800000895d */ /* 0x008fea0003900000 */
[----:B------:R-:W3:Y:S02]  /*16770*/  @!P0 SYNCS.PHASECHK.TRANS64 P0, [R3+URZ+0x20870], R2 ;  /* 0x02087002030085a7 */ /* 0x000ee4000800007f */
[----:B---3--:R-:W-:Y:S05]  /*16780*/  @!P0 BRA `(.L_x_1360) ;  /* 0xfffffffc00f08947 */ /* 0x008fea000383ffff */
[----:B------:R-:W-:Y:S05]  /*16790*/  BRA `(.L_x_1444) ;  /* 0xffffffd000947947 */ /* 0x000fea000383ffff */
.L_x_1362:
[----:B0-----:R0:W3:Y:S02]  /*167a0*/  SYNCS.PHASECHK.TRANS64.TRYWAIT P0, [R3+URZ+0x20860], R4 ;  /* 0x02086004030075a7 */ /* 0x0010e4000800017f */
[----:B---3--:R-:W-:Y:S05]  /*167b0*/  @!P0 NANOSLEEP.SYNCS 0x989680 ;  /* 0x009896800000895d */ /* 0x008fea0003900000 */
[----:B------:R-:W3:Y:S02]  /*167c0*/  @!P0 SYNCS.PHASECHK.TRANS64 P0, [R3+URZ+0x20860], R4 ;  /* 0x02086004030085a7 */ /* 0x000ee4000800007f */
[----:B---3--:R-:W-:Y:S05]  /*167d0*/  @!P0 BRA `(.L_x_1362) ;  /* 0xfffffffc00f08947 */ /* 0x008fea000383ffff */
[----:B------:R-:W-:Y:S05]  /*167e0*/  BRA `(.L_x_1445) ;  /* 0xffffffd000ac7947 */ /* 0x000fea000383ffff */
.L_x_1365:
[----:B0-----:R0:W1:Y:S02]  /*167f0*/  SYNCS.PHASECHK.TRANS64.TRYWAIT P0, [R7+URZ+0x20820], R2 ;  /* 0x02082002070075a7 */ /* 0x001064000800017f */
[----:B-1----:R-:W-:Y:S05]  /*16800*/  @!P0 NANOSLEEP.SYNCS 0x989680 ;  /* 0x009896800000895d */ /* 0x002fea0003900000 */
[----:B------:R-:W1:Y:S02]  /*16810*/  @!P0 SYNCS.PHASECHK.TRANS64 P0, [R7+URZ+0x20820], R2 ;  /* 0x02082002070085a7 */ /* 0x000e64000800007f */
[----:B-1----:R-:W-:Y:S05]  /*16820*/  @!P0 BRA `(.L_x_1365) ;  /* 0xfffffffc00f08947 */ /* 0x002fea000383ffff */
[----:B------:R-:W-:Y:S05]  /*16830*/  BRA `(.L_x_1446) ;  /* 0xffffffd800207947 */ /* 0x000fea000383ffff */
.L_x_1367:
[----:B0-----:R0:W1:Y:S02]  /*16840*/  SYNCS.PHASECHK.TRANS64.TRYWAIT P1, [R5+URZ+0x20840], R2 ;  /* 0x02084002050075a7 */ /* 0x001064000802017f */
[----:B-1----:R-:W-:Y:S05]  /*16850*/  @!P1 NANOSLEEP.SYNCS 0x989680 ;  /* 0x009896800000995d */ /* 0x002fea0003900000 */
[----:B------:R-:W1:Y:S02]  /*16860*/  @!P1 SYNCS.PHASECHK.TRANS64 P1, [R5+URZ+0x20840], R2 ;  /* 0x02084002050095a7 */ /* 0x000e64000802007f */
[----:B-1----:R-:W-:Y:S05]  /*16870*/  @!P1 BRA `(.L_x_1367) ;  /* 0xfffffffc00f09947 */ /* 0x002fea000383ffff */
[----:B------:R-:W-:Y:S05]  /*16880*/  BRA `(.L_x_1447) ;  /* 0xffffffd8005c7947 */ /* 0x000fea000383ffff */
.L_x_1369:
[----:B-1----:R1:W2:Y:S02]  /*16890*/  SYNCS.PHASECHK.TRANS64.TRYWAIT P1, [R7+URZ+0x20840], R0 ;  /* 0x02084000070075a7 */ /* 0x0022a4000802017f */
[----:B--2---:R-:W-:Y:S05]  /*168a0*/  @!P1 NANOSLEEP.SYNCS 0x989680 ;  /* 0x009896800000995d */ /* 0x004fea0003900000 */
[----:B------:R-:W2:Y:S02]  /*168b0*/  @!P1 SYNCS.PHASECHK.TRANS64 P1, [R7+URZ+0x20840], R0 ;  /* 0x02084000070095a7 */ /* 0x000ea4000802007f */
[----:B--2---:R-:W-:Y:S05]  /*168c0*/  @!P1 BRA `(.L_x_1369) ;  /* 0xfffffffc00f09947 */ /* 0x004fea000383ffff */
[----:B------:R-:W-:Y:S05]  /*168d0*/  BRA `(.L_x_1448) ;  /* 0xffffffd800687947 */ /* 0x000fea000383ffff */
.L_x_1371:
[----:B--2---:R2:W3:Y:S02]  /*168e0*/  SYNCS.PHASECHK.TRANS64.TRYWAIT P1, [R5+URZ+0x20860], R2 ;  /* 0x02086002050075a7 */ /* 0x0044e4000802017f */
[----:B---3--:R-:W-:Y:S05]  /*168f0*/  @!P1 NANOSLEEP.SYNCS 0x989680 ;  /* 0x009896800000995d */ /* 0x008fea0003900000 */
[----:B------:R-:W3:Y:S02]  /*16900*/  @!P1 SYNCS.PHASECHK.TRANS64 P1, [R5+URZ+0x20860], R2 ;  /* 0x02086002050095a7 */ /* 0x000ee4000802007f */
[----:B---3--:R-:W-:Y:S05]  /*16910*/  @!P1 BRA `(.L_x_1371) ;  /* 0xfffffffc00f09947 */ /* 0x008fea000383ffff */
[----:B------:R-:W-:Y:S05]  /*16920*/  BRA `(.L_x_1449) ;  /* 0xffffffd800647947 */ /* 0x000fea000383ffff */
.L_x_1373:
[----:B---3--:R3:W4:Y:S02]  /*16930*/  SYNCS.PHASECHK.TRANS64.TRYWAIT P1, [R7+URZ+0x20860], R0 ;  /* 0x02086000070075a7 */ /* 0x008724000802017f */
[----:B----4-:R-:W-:Y:S05]  /*16940*/  @!P1 NANOSLEEP.SYNCS 0x989680 ;  /* 0x009896800000995d */ /* 0x010fea0003900000 */
[----:B------:R-:W4:Y:S02]  /*16950*/  @!P1 SYNCS.PHASECHK.TRANS64 P1, [R7+URZ+0x20860], R0 ;  /* 0x02086000070095a7 */ /* 0x000f24000802007f */
[----:B----4-:R-:W-:Y:S05]  /*16960*/  @!P1 BRA `(.L_x_1373) ;  /* 0xfffffffc00f09947 */ /* 0x010fea000383ffff */
[----:B------:R-:W-:Y:S05]  /*16970*/  BRA `(.L_x_1450) ;  /* 0xffffffd800607947 */ /* 0x000fea000383ffff */
.L_x_1375:
[----:B----4-:R4:W0:Y:S02]  /*16980*/  SYNCS.PHASECHK.TRANS64.TRYWAIT P1, [R5+URZ+0x20880], R2 ;  /* 0x02088002050075a7 */ /* 0x010824000802017f */
[----:B0-----:R-:W-:Y:S05]  /*16990*/  @!P1 NANOSLEEP.SYNCS 0x989680 ;  /* 0x009896800000995d */ /* 0x001fea0003900000 */
[----:B------:R-:W0:Y:S02]  /*169a0*/  @!P1 SYNCS.PHASECHK.TRANS64 P1, [R5+URZ+0x20880], R2 ;  /* 0x02088002050095a7 */ /* 0x000e24000802007f */
[----:B0-----:R-:W-:Y:S05]  /*169b0*/  @!P1 BRA `(.L_x_1375) ;  /* 0xfffffffc00f09947 */ /* 0x001fea000383ffff */
[----:B------:R-:W-:Y:S05]  /*169c0*/  BRA `(.L_x_1451) ;  /* 0xffffffd8005c7947 */ /* 0x000fea000383ffff */
.L_x_1452:
        /* <DEDUP_REMOVED lines=11> */
.L_x_16269:


//--------------------- .text._ZN7cutlass13device_kernelIN5flash11enable_sm90INS1_16FlashAttnFwdSm90INS1_25CollectiveMainloopFwdSm90ILi2EN4cute5tupleIJNS5_1CILi1EEES8_S8_EEENS6_IJNS7_ILi128EEENS7_ILi64EEENS7_ILi256EEEEEELi256ENS_12float_e4m3_tEfNS_4arch4Sm90ELb0ELb1ELb1ELb1ELb1ELb0ELb0ELb1ELb0ELb1ELb1ELb0EEENS1_21CollectiveEpilogueFwdINS6_IJSA_SC_SB_EEES9_NS_10bfloat16_tESG_Li256ELb1ELb1ELb1ELb1EEENS1_36VarlenDynamicPersistentTileSchedulerILi128ELi64ELi256ELi128ELb1ELb1ELb1ELb1ELb0ELb1EEEEEEEEEvNT_6ParamsE --------------------------
	.section	.text._ZN7cutlass13device_kernelIN5flash11enable_sm90INS1_16FlashAttnFwdSm90INS1_25CollectiveMainloopFwdSm90ILi2EN4cute5tupleIJNS5_1CILi1EEES8_S8_EEENS6_IJNS7_ILi128EEENS7_ILi64EEENS7_ILi256EEEEEELi256ENS_12float_e4m3_tEfNS_4arch4Sm90ELb0ELb1ELb1ELb1ELb1ELb0ELb0ELb1ELb0ELb1ELb1ELb0EEENS1_21CollectiveEpilogueFwdINS6_IJSA_SC_SB_EEES9_NS_10bfloat16_tESG_Li256ELb1ELb1ELb1ELb1EEENS1_36VarlenDynamicPersistentTileSchedulerILi128ELi64ELi256ELi128ELb1ELb1ELb1ELb1ELb0ELb1EEEEEEEEEvNT_6ParamsE,"ax",@progbits
	.align	128
.text._ZN7cutlass13device_kernelIN5flash11enable_sm90INS1_16FlashAttnFwdSm90INS1_25CollectiveMainloopFwdSm90ILi2EN4cute5tupleIJNS5_1CILi1EEES8_S8_EEENS6_IJNS7_ILi128EEENS7_ILi64EEENS7_ILi256EEEEEELi256ENS_12float_e4m3_tEfNS_4arch4Sm90ELb0ELb1ELb1ELb1ELb1ELb0ELb0ELb1ELb0ELb1ELb1ELb0EEENS1_21CollectiveEpilogueFwdINS6_IJSA_SC_SB_EEES9_NS_10bfloat16_tESG_Li256ELb1ELb1ELb1ELb1EEENS1_36VarlenDynamicPersistentTileSchedulerILi128ELi64ELi256ELi128ELb1ELb1ELb1ELb1ELb0ELb1EEEEEEEEEvNT_6ParamsE:
        .type           _ZN7cutlass13device_kernelIN5flash11enable_sm90INS1_16FlashAttnFwdSm90INS1_25CollectiveMainloopFwdSm90ILi2EN4cute5tupleIJNS5_1CILi1EEES8_S8_EEENS6_IJNS7_ILi128EEENS7_ILi64EEENS7_ILi256EEEEEELi256ENS_12float_e4m3_tEfNS_4arch4Sm90ELb0ELb1ELb1ELb1ELb1ELb0ELb0ELb1ELb0ELb1ELb1ELb0EEENS1_21CollectiveEpilogueFwdINS6_IJSA_SC_SB_EEES9_NS_10bfloat16_tESG_Li256ELb1ELb1ELb1ELb1EEENS1_36VarlenDynamicPersistentTileSchedulerILi128ELi64ELi256ELi128ELb1ELb1ELb1ELb1ELb0ELb1EEEEEEEEEvNT_6ParamsE,@function
        .size           _ZN7cutlass13device_kernelIN5flash11enable_sm90INS1_16FlashAttnFwdSm90INS1_25CollectiveMainloopFwdSm90ILi2EN4cute5tupleIJNS5_1CILi1EEES8_S8_EEENS6_IJNS7_ILi128EEENS7_ILi64EEENS7_ILi256EEEEEELi256ENS_12float_e4m3_tEfNS_4arch4Sm90ELb0ELb1ELb1ELb1ELb1ELb0ELb0ELb1ELb0ELb1ELb1ELb0EEENS1_21CollectiveEpilogueFwdINS6_IJSA_SC_SB_EEES9_NS_10bfloat16_tESG_Li256ELb1ELb1ELb1ELb1EEENS1_36VarlenDynamicPersistentTileSchedulerILi128ELi64ELi256ELi128ELb1ELb1ELb1ELb1ELb0ELb1EEEEEEEEEvNT_6ParamsE,(.L_x_16270 - _ZN7cutlass13device_kernelIN5flash11enable_sm90INS1_16FlashAttnFwdSm90INS1_25CollectiveMainloopFwdSm90ILi2EN4cute5tupleIJNS5_1CILi1EEES8_S8_EEENS6_IJNS7_ILi128EEENS7_ILi64EEENS7_ILi256EEEEEELi256ENS_12float_e4m3_tEfNS_4arch4Sm90ELb0ELb1ELb1ELb1ELb1ELb0ELb0ELb1ELb0ELb1ELb1ELb0EEENS1_21CollectiveEpilogueFwdINS6_IJSA_SC_SB_EEES9_NS_10bfloat16_tESG_Li256ELb1ELb1ELb1ELb1EEENS1_36VarlenDynamicPersistentTileSchedulerILi128ELi64ELi256ELi128ELb1ELb1ELb1ELb1ELb0ELb1EEEEEEEEEvNT_6ParamsE)
        .other          _ZN7cutlass13device_kernelIN5flash11enable_sm90INS1_16FlashAttnFwdSm90INS1_25CollectiveMainloopFwdSm90ILi2EN4cute5tupleIJNS5_1CILi1EEES8_S8_EEENS6_IJNS7_ILi128EEENS7_ILi64EEENS7_ILi256EEEEEELi256ENS_12float_e4m3_tEfNS_4arch4Sm90ELb0ELb1ELb1ELb1ELb1ELb0ELb0ELb1ELb0ELb1ELb1ELb0EEENS1_21CollectiveEpilogueFwdINS6_IJSA_SC_SB_EEES9_NS_10bfloat16_tESG_Li256ELb1ELb1ELb1ELb1EEENS1_36VarlenDynamicPersistentTileSchedulerILi128ELi64ELi256ELi128ELb1ELb1ELb1ELb1ELb0ELb1EEEEEEEEEvNT_6ParamsE,@"STO_CUDA_ENTRY STV_DEFAULT"
_ZN7cutlass13device_kernelIN5flash11enable_sm90INS1_16FlashAttnFwdSm90INS1_25CollectiveMainloopFwdSm90ILi2EN4cute5tupleIJNS5_1CILi1EEES8_S8_EEENS6_IJNS7_ILi128EEENS7_ILi64EEENS7_ILi256EEEEEELi256ENS_12float_e4m3_tEfNS_4arch4Sm90ELb0ELb1ELb1ELb1ELb1ELb0ELb0ELb1ELb0ELb1ELb1ELb0EEENS1_21CollectiveEpilogueFwdINS6_IJSA_SC_SB_EEES9_NS_10bfloat16_tESG_Li256ELb1ELb1ELb1ELb1EEENS1_36VarlenDynamicPersistentTileSchedulerILi128ELi64ELi256ELi128ELb1ELb1ELb1ELb1ELb0ELb1EEEEEEEEEvNT_6ParamsE:
        /* <DEDUP_REMOVED lines=45> */
.L_x_1453:
        /* <DEDUP_REMOVED lines=22> */
.L_x_1454:
        /* <DEDUP_REMOVED lines=18> */
.L_x_1455:
        /* <DEDUP_REMOVED lines=22> */
.L_x_1456:
        /* <DEDUP_REMOVED lines=24> */
.L_x_1457:
[----:B------:R-:W-:Y:S01]  /*0830*/  UISETP.NE.AND UP0, UPT, UR9, URZ, UPT ;  /* 0x0000003f0900728c */ /* 0x000fe2000bf05270 */
[----:B------:R-:W-:Y:S01]  /*0840*/  NOP ;  /* 0x0000000000007918 */ /* 0x000fe20000000000 */
[----:B01----:R-:W-:Y:S01]  /*0850*/  UMOV UR4, 0x1 ;  /* 0x0000000100047882 */ /* 0x003fe20000000000 */
[----:B------:R-:W-:Y:S01]  /*0860*/  ULDC.64 UR36, c[0x0][0x208] ;  /* 0x0000820000247ab9 */ /* 0x000fe20000000a00 */
[----:B------:R-:W-:Y:S01]  /*0870*/  USEL UR4, UR4, 0x2, !UP0 ;  /* 0x0000000204047887 */ /* 0x000fe2000c000000 */
[----:B--234-:R-:W-:Y:S01]  /*0880*/  BAR.SYNC.DEFER_BLOCKING 0x0 ;  /* 0x0000000000007b1d */ /* 0x01cfe20000010000 */
[----:B------:R-:W-:-:S04]  /*0890*/  PLOP3.LUT P0, PT, PT, PT, UP0, 0x80, 0x0 ;  /* 0x000000000000781c */ /* 0x000fc80003f0f008 */
[----:B------:R-:W-:-:S05]  /*08a0*/  IMAD.U32 R3, RZ, RZ, UR4 ;  /* 0x00000004ff037e24 */ /* 0x000fca000f8e00ff */
[----:B------:R0:W-:Y:S04]  /*08b0*/  STL [R1+0x14], R3 ;  /* 0x0000140301007387 */ /* 0x0001e80000100800 */
[----:B------:R-:W-:Y:S05]  /*08c0*/  @!P0 BRA `(.L_x_1458) ;  /* 0x0000012400588947 */ /* 0x000fea0003800000 */
.L_x_1459:
[----:B------:R-:W-:-:S08]  /*08d0*/  NOP ;  /* 0x0000000000007918 */ /* 0x000fd00000000000 */
[----:B------:R-:W1:Y:S02]  /*08e0*/  USETMAXREG.TRY_ALLOC.CTAPOOL UP0, 0xe8 ;  /* 0x000000e8000079c8 */ /* 0x000e640008000600 */
[----:B-1----:R-:W-:-:S13]  /*08f0*/  PLOP3.LUT P0, PT, PT, PT, UP0, 0x80, 0x0 ;  /* 0x000000000000781c */ /* 0x002fda0003f0f008 */
[----:B------:R-:W-:Y:S05]  /*0900*/  @!P0 BRA `(.L_x_1459) ;  /* 0xfffffffc00f08947 */ /* 0x000fea000383ffff */
[----:B------:R-:W1:Y:S01]  /*0910*/  S2R R0, SR_TID.X ;  /* 0x0000000000007919 */ /* 0x000e620000002100 */
[----:B------:R-:W2:Y:S01]  /*0920*/  S2UR UR5, SR_CgaCtaId ;  /* 0x00000000000579c3 */ /* 0x000ea20000008800 */
[----:B------:R-:W-:-:S07]  /*0930*/  UMOV UR4, 0x400 ;  /* 0x0000040000047882 */ /* 0x000fce0000000000 */
[----:B------:R-:W-:Y:S06]  /*0940*/  BAR.ARV 0x8, 0x180 ;  /* 0x0206000000007b1d */ /* 0x000fec0000002000 */
[----:B--2---:R-:W-:Y:S01]  /*0950*/  ULEA UR4, UR5, UR4, 0x18 ;  /* 0x0000000405047291 */ /* 0x004fe2000f8ec03f */
[----:B-1----:R-:W-:-:S04]  /*0960*/  SHF.R.U32.HI R0, RZ, 0x7, R0 ;  /* 0x00000007ff007819 */ /* 0x002fc80000011600 */
[----:B------:R-:W-:-:S13]  /*0970*/  ISETP.NE.AND P0, PT, R0, 0x1, PT ;  /* 0x000000010000780c */ /* 0x000fda0003f05270 */
[----:B------:R-:W-:Y:S08]  /*0980*/  @!P0 BAR.ARV 0x9, 0x100 ;  /* 0x0244000000008b1d */ /* 0x000ff00000002000 */
[----:B------:R-:W-:Y:S06]  /*0990*/  BAR.SYNC.DEFER_BLOCKING 0x5, 0x180 ;  /* 0x0146000000007b1d */ /* 0x000fec0000010000 */
[----:B------:R-:W1:Y:S01]  /*09a0*/  LDS.128 R4, [UR4+0x284d0] ;  /* 0x0284d004ff047984 */ /* 0x000e620008000c00 */
[----:B------:R-:W-:Y:S01]  /*09b0*/  ULDC UR4, c[0x0][0xc3c] ;  /* 0x00030f0000047ab9 */ /* 0x000fe20000000800 */
[----:B------:R-:W-:Y:S06]  /*09c0*/  BAR.ARV 0x4, 0x180 ;  /* 0x0106000000007b1d */ /* 0x000fec0000002000 */
[----:B-1----:R-:W-:-:S13]  /*09d0*/  ISETP.GE.AND P0, PT, R7, UR4, PT ;  /* 0x0000000407007c0c */ /* 0x002fda000bf06270 */
[----:B------:R-:W-:Y:S05]  /*09e0*/  @P0 EXIT ;  /* 0x000000000000094d */ /* 0x000fea0003800000 */
[----:B------:R-:W2:Y:S01]  /*09f0*/  LDL R2, [R1+0x14] ;  /* 0x0000140001027983 */ /* 0x000ea20000100800 */
[----:B------:R-:W-:Y:S01]  /*0a00*/  R2UR UR6, R5 ;  /* 0x00000000050672ca */ /* 0x000fe200000e0000 */
[----:B------:R-:W-:Y:S01]  /*0a10*/  UMOV UR61, URZ ;  /* 0x0000003f003d7c82 */ /* 0x000fe20008000000 */
[----:B------:R-:W-:Y:S01]  /*0a20*/  R2UR UR5, R6 ;  /* 0x00000000060572ca */ /* 0x000fe200000e0000 */
[----:B------:R-:W1:Y:S01]  /*0a30*/  S2R R0, SR_TID.X ;  /* 0x0000000000007919 */ /* 0x000e620000002100 */
[----:B------:R-:W-:Y:S01]  /*0a40*/  R2UR UR53, R7 ;  /* 0x00000000073572ca */ /* 0x000fe200000e0000 */
[----:B------:R-:W-:Y:S01]  /*0a50*/  UMOV UR39, URZ ;  /* 0x0000003f00277c82 */ /* 0x000fe20008000000 */
[----:B------:R-:W-:Y:S01]  /*0a60*/  UMOV UR38, URZ ;  /* 0x0000003f00267c82 */ /* 0x000fe20008000000 */
[----:B-1----:R-:W-:-:S05]  /*0a70*/  VIADD R0, R0, 0xffffff80 ;  /* 0xffffff8000007836 */ /* 0x002fca0000000000 */
[----:B0-----:R-:W-:-:S04]  /*0a80*/  SHF.R.S32.HI R3, RZ, 0x1f, R0 ;  /* 0x0000001fff037819 */ /* 0x001fc80000011400 */
[CC--:B------:R-:W-:Y:S02]  /*0a90*/  LEA.HI R4, R3.reuse, R0.reuse, RZ, 0x5 ;  /* 0x0000000003047211 */ /* 0x0c0fe400078f28ff */
[----:B------:R-:W-:-:S03]  /*0aa0*/  LEA.HI R5, R3, R0, RZ, 0x2 ;  /* 0x0000000003057211 */ /* 0x000fc600078f10ff */
[----:B------:R-:W-:Y:S01]  /*0ab0*/  IMAD.SHL.U32 R6, R4, 0x20, RZ ;  /* 0x0000002004067824 */ /* 0x000fe200078e00ff */
[----:B------:R-:W-:-:S04]  /*0ac0*/  LOP3.LUT R11, R5, 0xfffffffc, RZ, 0xc0, !PT ;  /* 0xfffffffc050b7812 */ /* 0x000fc800078ec0ff */
[----:B------:R-:W-:Y:S01]  /*0ad0*/  LOP3.LUT R6, R6, 0xfffffc00, RZ, 0xc0, !PT ;  /* 0xfffffc0006067812 */ /* 0x000fe200078ec0ff */
[----:B------:R-:W-:Y:S01]  /*0ae0*/  IMAD.IADD R12, R0, 0x1, -R11 ;  /* 0x00000001000c7824 */ /* 0x000fe200078e0a0b */
[----:B--2---:R-:W-:Y:S02]  /*0af0*/  R2UR UR4, R2 ;  /* 0x00000000020472ca */ /* 0x004fe400000e0000 */
[CC--:B------:R-:W-:Y:S02]  /*0b00*/  LEA.HI R2, R3.reuse, R0.reuse, RZ, 0x7 ;  /* 0x0000000003027211 */ /* 0x0c0fe400078f38ff */
[----:B------:R-:W-:Y:S02]  /*0b10*/  LEA.HI R3, R3, R0, RZ, 0x4 ;  /* 0x0000000003037211 */ /* 0x000fe400078f20ff */
[----:B------:R-:W-:Y:S02]  /*0b20*/  LOP3.LUT R213, R2, 0xffffff80, RZ, 0xc0, !PT ;  /* 0xffffff8002d57812 */ /* 0x000fe400078ec0ff */
[----:B------:R-:W-:-:S02]  /*0b30*/  LOP3.LUT R5, R3, 0x3fffff0, RZ, 0xc0, !PT ;  /* 0x03fffff003057812 */ /* 0x000fc400078ec0ff */
[----:B------:R-:W-:Y:S01]  /*0b40*/  SHF.R.S32.HI R4, RZ, 0x4, R3 ;  /* 0x00000004ff047819 */ /* 0x000fe20000011403 */
[C---:B------:R-:W-:Y:S02]  /*0b50*/  IMAD.IADD R213, R0.reuse, 0x1, -R213 ;  /* 0x0000000100d57824 */ /* 0x040fe400078e0ad5 */
[----:B------:R-:W-:Y:S01]  /*0b60*/  IMAD.IADD R5, R0, 0x1, -R5 ;  /* 0x0000000100057824 */ /* 0x000fe200078e0a05 */
[----:B------:R-:W-:Y:S01]  /*0b70*/  LEA.HI R0, R3, R4, RZ, 0x1 ;  /* 0x0000000403007211 */ /* 0x000fe200078f08ff */
[----:B------:R-:W-:Y:S01]  /*0b80*/  ULOP3.LUT UR4, UR4, 0x1, URZ, 0xfc, !UPT ;  /* 0x0000000104047892 */ /* 0x000fe2000f8efc3f */
[----:B------:R-:W-:Y:S01]  /*0b90*/  SHF.R.S32.HI R8, RZ, 0x1f, R213 ;  /* 0x0000001fff087819 */ /* 0x000fe200000114d5 */
[----:B------:R-:W-:Y:S01]  /*0ba0*/  IMAD R6, R5, 0x40, R6 ;  /* 0x0000004005067824 */ /* 0x000fe200078e0206 */
[----:B------:R-:W-:Y:S02]  /*0bb0*/  SHF.R.S32.HI R3, RZ, 0x7, R2 ;  /* 0x00000007ff037819 */ /* 0x000fe40000011402 */
[----:B------:R-:W-:-:S02]  /*0bc0*/  LEA.HI R9, R8, R213, RZ, 0x2 ;  /* 0x000000d508097211 */ /* 0x000fc400078f10ff */
[----:B------:R-:W-:Y:S02]  /*0bd0*/  LEA.HI R2, R2, R3, RZ, 0x1 ;  /* 0x0000000302027211 */ /* 0x000fe400078f08ff */
[--C-:B------:R-:W-:Y:S02]  /*0be0*/  SHF.R.S32.HI R10, RZ, 0x2, R9.reuse ;  /* 0x00000002ff0a7819 */ /* 0x100fe40000011409 */
[----:B------:R-:W-:Y:S02]  /*0bf0*/  SHF.R.S32.HI R7, RZ, 0x1f, R9 ;  /* 0x0000001fff077819 */ /* 0x000fe40000011409 */
[----:B------:R-:W-:Y:S02]  /*0c00*/  LEA.HI R8, R8, R213, RZ, 0x5 ;  /* 0x000000d508087211 */ /* 0x000fe400078f28ff */
[----:B------:R-:W-:Y:S02]  /*0c10*/  LEA.HI R11, R7, R10, RZ, 0x3 ;  /* 0x0000000a070b7211 */ /* 0x000fe400078f18ff */
[----:B------:R-:W-:-:S02]  /*0c20*/  LOP3.LUT R7, R0, 0x1ffffffe, RZ, 0xc0, !PT ;  /* 0x1ffffffe00077812 */ /* 0x000fc400078ec0ff */
[----:B------:R-:W-:Y:S02]  /*0c30*/  LOP3.LUT R11, R11, 0xfffffff8, RZ, 0xc0, !PT ;  /* 0xfffffff80b0b7812 */ /* 0x000fe400078ec0ff */
[----:B------:R-:W-:Y:S01]  /*0c40*/  LOP3.LUT R2, R2, 0x3fffffe, RZ, 0xc0, !PT ;  /* 0x03fffffe02027812 */ /* 0x000fe200078ec0ff */
[----:B------:R-:W-:Y:S01]  /*0c50*/  IMAD.IADD R7, R4, 0x1, -R7 ;  /* 0x0000000104077824 */ /* 0x000fe200078e0a07 */
[----:B------:R-:W-:Y:S01]  /*0c60*/  LEA.HI R0, R12, R12, RZ, 0x1 ;  /* 0x0000000c0c007211 */ /* 0x000fe200078f08ff */
[----:B------:R-:W-:Y:S01]  /*0c70*/  IMAD.IADD R11, R10, 0x1, -R11 ;  /* 0x000000010a0b7824 */ /* 0x000fe200078e0a0b */
[----:B------:R-:W-:Y:S01]  /*0c80*/  LOP3.LUT R4, R9, 0x7ffffffc, RZ, 0xc0, !PT ;  /* 0x7ffffffc09047812 */ /* 0x000fe200078ec0ff */
[----:B------:R-:W-:Y:S01]  /*0c90*/  IMAD.IADD R3, R3, 0x1, -R2 ;  /* 0x0000000103037824 */ /* 0x000fe200078e0a02 */
[----:B------:R-:W-:Y:S02]  /*0ca0*/  SHF.R.S32.HI R8, RZ, 0x5, R8 ;  /* 0x00000005ff087819 */ /* 0x000fe40000011408 */
[----:B------:R-:W-:Y:S01]  /*0cb0*/  LOP3.LUT R5, R0, 0x1ffffffe, RZ, 0xc0, !PT ;  /* 0x1ffffffe00057812 */ /* 0x000fe200078ec0ff */
[----:B------:R-:W-:-:S02]  /*0cc0*/  IMAD.IADD R2, R213, 0x1, -R4 ;  /* 0x00000001d5027824 */ /* 0x000fc400078e0a04 */
[----:B------:R-:W-:Y:S02]  /*0cd0*/  IMAD R0, R7, 0x8, R6 ;  /* 0x0000000807007824 */ /* 0x000fe400078e0206 */
[----:B------:R-:W-:Y:S02]  /*0ce0*/  IMAD R8, R8, 0x10, R11 ;  /* 0x0000001008087824 */ /* 0x000fe400078e020b */
[----:B------:R-:W-:Y:S01]  /*0cf0*/  IMAD.SHL.U32 R2, R2, 0x2, RZ ;  /* 0x0000000202027824 */ /* 0x000fe200078e00ff */
[----:B------:R0:W-:Y:S01]  /*0d00*/  STL [R1+0xc], R0 ;  /* 0x00000c0001007387 */ /* 0x0001e20000100800 */
[----:B------:R-:W-:Y:S02]  /*0d10*/  IMAD.IADD R5, R12, 0x1, -R5 ;  /* 0x000000010c057824 */ /* 0x000fe400078e0a05 */
[C---:B------:R-:W-:Y:S01]  /*0d20*/  VIADD R207, R2.reuse, 0x8 ;  /* 0x0000000802cf7836 */ /* 0x040fe20000000000 */
[----:B------:R-:W-:Y:S01]  /*0d30*/  SHF.R.S32.HI R4, RZ, 0x1f, R2 ;  /* 0x0000001fff047819 */ /* 0x000fe20000011402 */
[----:B------:R-:W-:-:S02]  /*0d40*/  VIADD R206, R2, 0x10 ;  /* 0x0000001002ce7836 */ /* 0x000fc40000000000 */
[C---:B------:R-:W-:Y:S01]  /*0d50*/  VIADD R205, R2.reuse, 0x18 ;  /* 0x0000001802cd7836 */ /* 0x040fe20000000000 */
[----:B------:R-:W-:Y:S01]  /*0d60*/  SHF.R.S32.HI R4, RZ, 0x1f, R207 ;  /* 0x0000001fff047819 */ /* 0x000fe200000114cf */
[C---:B------:R-:W-:Y:S02]  /*0d70*/  VIADD R204, R2.reuse, 0x20 ;  /* 0x0000002002cc7836 */ /* 0x040fe40000000000 */
[----:B0-----:R-:W-:Y:S01]  /*0d80*/  IMAD R0, R3, 0x40, R8 ;  /* 0x0000004003007824 */ /* 0x001fe200078e0208 */
[----:B------:R-:W-:Y:S01]  /*0d90*/  SHF.R.S32.HI R6, RZ, 0x1f, R205 ;  /* 0x0000001fff067819 */ /* 0x000fe200000114cd */
[----:B------:R-:W-:Y:S01]  /*0da0*/  IMAD.U32 R3, RZ, RZ, UR4 ;  /* 0x00000004ff037e24 */ /* 0x000fe2000f8e00ff */
[----:B------:R-:W-:Y:S01]  /*0db0*/  SHF.R.S32.HI R4, RZ, 0x1f, R204 ;  /* 0x0000001fff047819 */ /* 0x000fe200000114cc */
[C---:B------:R-:W-:Y:S01]  /*0dc0*/  VIADD R203, R2.reuse, 0x28 ;  /* 0x0000002802cb7836 */ /* 0x040fe20000000000 */
[----:B------:R-:W-:Y:S01]  /*0dd0*/  STL [R1+0x8], R0 ;  /* 0x0000080001007387 */ /* 0x000fe20000100800 */
[----:B------:R-:W-:-:S02]  /*0de0*/  VIADD R202, R2, 0x30 ;  /* 0x0000003002ca7836 */ /* 0x000fc40000000000 */
[C---:B------:R-:W-:Y:S01]  /*0df0*/  VIADD R201, R2.reuse, 0x38 ;  /* 0x0000003802c97836 */ /* 0x040fe20000000000 */
[----:B------:R0:W-:Y:S01]  /*0e00*/  STL [R1+0x10], R3 ;  /* 0x0000100301007387 */ /* 0x0001e20000100800 */
[C---:B------:R-:W-:Y:S01]  /*0e10*/  VIADD R200, R2.reuse, 0x40 ;  /* 0x0000004002c87836 */ /* 0x040fe20000000000 */
[----:B------:R-:W-:Y:S01]  /*0e20*/  SHF.R.S32.HI R6, RZ, 0x1f, R202 ;  /* 0x0000001fff067819 */ /* 0x000fe200000114ca */
[C---:B------:R-:W-:Y:S01]  /*0e30*/  VIADD R199, R2.reuse, 0x48 ;  /* 0x0000004802c77836 */ /* 0x040fe20000000000 */
[----:B------:R-:W-:Y:S01]  /*0e40*/  SHF.R.S32.HI R4, RZ, 0x1f, R201 ;  /* 0x0000001fff047819 */ /* 0x000fe200000114c9 */
[C---:B------:R-:W-:Y:S02]  /*0e50*/  VIADD R198, R2.reuse, 0x50 ;  /* 0x0000005002c67836 */ /* 0x040fe40000000000 */
[C---:B------:R-:W-:Y:S01]  /*0e60*/  VIADD R197, R2.reuse, 0x58 ;  /* 0x0000005802c57836 */ /* 0x040fe20000000000 */
[----:B------:R-:W-:Y:S01]  /*0e70*/  SHF.R.S32.HI R6, RZ, 0x1f, R199 ;  /* 0x0000001fff067819 */ /* 0x000fe200000114c7 */
[C---:B------:R-:W-:Y:S01]  /*0e80*/  VIADD R196, R2.reuse, 0x60 ;  /* 0x0000006002c47836 */ /* 0x040fe20000000000 */
[----:B0-----:R-:W-:Y:S01]  /*0e90*/  SHF.R.S32.HI R3, RZ, 0x1f, R206 ;  /* 0x0000001fff037819 */ /* 0x001fe200000114ce */
        /* <DEDUP_REMOVED lines=31> */
[----:B------:R-:W-:Y:S01]  /*1090*/  SHF.R.S32.HI R218, RZ, 0x1f, R185 ;  /* 0x0000001fffda7819 */ /* 0x000fe200000114b9 */
[----:B------:R-:W-:Y:S01]  /*10a0*/  IMAD R17, R5, 0x8, R0 ;  /* 0x0000000805117824 */ /* 0x000fe200078e0200 */
[----:B------:R-:W-:-:S02]  /*10b0*/  SHF.R.S32.HI R217, RZ, 0x1f, R184 ;  /* 0x0000001fffd97819 */ /* 0x000fc400000114b8 */
[----:B------:R-:W-:Y:S02]  /*10c0*/  SHF.R.S32.HI R216, RZ, 0x1f, R23 ;  /* 0x0000001fffd87819 */ /* 0x000fe40000011417 */
[----:B------:R-:W-:Y:S02]  /*10d0*/  SHF.R.S32.HI R215, RZ, 0x1f, R22 ;  /* 0x0000001fffd77819 */ /* 0x000fe40000011416 */
[----:B------:R-:W-:-:S07]  /*10e0*/  SHF.R.S32.HI R214, RZ, 0x1f, R19 ;  /* 0x0000001fffd67819 */ /* 0x000fce0000011413 */
.L_x_1571:
[----:B------:R-:W-:Y:S01]  /*10f0*/  ULDC.64 UR8, c[0x0][0xa28] ;  /* 0x00028a0000087ab9 */ /* 0x000fe20000000a00 */
[----:B------:R-:W-:Y:S01]  /*1100*/  ULDC UR4, c[0x0][0x424] ;  /* 0x0001090000047ab9 */ /* 0x000fe20000000800 */
[----:B------:R-:W-:Y:S01]  /*1110*/  UISETP.NE.U32.AND UP0, UPT, UR8, URZ, UPT ;  /* 0x0000003f0800728c */ /* 0x000fe2000bf05070 */
[----:B------:R-:W-:-:S03]  /*1120*/  ULDC UR7, c[0x0][0x2f0] ;  /* 0x0000bc0000077ab9 */ /* 0x000fc60000000800 */
[----:B------:R-:W-:-:S03]  /*1130*/  UISETP.NE.AND.EX UP0, UPT, UR9, URZ, UPT, UP0 ;  /* 0x0000003f0900728c */ /* 0x000fc6000bf05300 */
[----:B------:R-:W-:Y:S02]  /*1140*/  ULDC.64 UR8, c[0x0][0xa18] ;  /* 0x0002860000087ab9 */ /* 0x000fe40000000a00 */
[----:B------:R-:W-:Y:S01]  /*1150*/  UISETP.NE.U32.AND UP1, UPT, UR8, URZ, UPT ;  /* 0x0000003f0800728c */ /* 0x000fe2000bf25070 */
[----:B------:R-:W-:-:S03]  /*1160*/  PLOP3.LUT P0, PT, PT, PT, UP0, 0x80, 0x0 ;  /* 0x000000000000781c */ /* 0x000fc60003f0f008 */
[----:B------:R-:W-:-:S03]  /*1170*/  UISETP.NE.AND.EX UP1, UPT, UR9, URZ, UPT, UP1 ;  /* 0x0000003f0900728c */ /* 0x000fc6000bf25310 */
[----:B------:R-:W-:Y:S02]  /*1180*/  @UP0 ULDC.64 UR8, c[0x0][0xa28] ;  /* 0x00028a0000080ab9 */ /* 0x000fe40000000a00 */
[----:B------:R-:W-:Y:S01]  /*1190*/  @UP0 UIMAD.WIDE UR8, UR53, 0x4, UR8 ;  /* 0x00000004350808a5 */ /* 0x000fe2000f8e0208 */
[----:B------:R-:W-:-:S05]  /*11a0*/  PLOP3.LUT P2, PT, PT, PT, UP1, 0x80, 0x0 ;  /* 0x000000000000781c */ /* 0x000fca0003f4f018 */
[----:B0-2---:R-:W-:Y:S02]  /*11b0*/  IMAD.U32 R4, RZ, RZ, UR8 ;  /* 0x00000008ff047e24 */ /* 0x005fe4000f8e00ff */
[----:B------:R-:W-:Y:S01]  /*11c0*/  IMAD.U32 R5, RZ, RZ, UR9 ;  /* 0x00000009ff057e24 */ /* 0x000fe2000f8e00ff */
[----:B------:R-:W-:Y:S02]  /*11d0*/  @UP1 ULDC.64 UR8, c[0x0][0xa18] ;  /* 0x0002860000081ab9 */ /* 0x000fe40000000a00 */
[----:B------:R-:W-:Y:S02]  /*11e0*/  @UP1 UIMAD.WIDE UR8, UR53, 0x4, UR8 ;  /* 0x00000004350818a5 */ /* 0x000fe4000f8e0208 */
[----:B------:R-:W2:Y:S04]  /*11f0*/  @P0 LDG.E R4, desc[UR36][R4.64] ;  /* 0x0000002404040981 */ /* 0x000ea8000c1e1900 */
[----:B------:R-:W-:-:S02]  /*1200*/  IMAD.U32 R6, RZ, RZ, UR8 ;  /* 0x00000008ff067e24 */ /* 0x000fc4000f8e00ff */
[----:B------:R-:W-:Y:S01]  /*1210*/  IMAD.U32 R7, RZ, RZ, UR9 ;  /* 0x00000009ff077e24 */ /* 0x000fe2000f8e00ff */
[----:B------:R-:W-:-:S04]  /*1220*/  ULDC.64 UR8, c[0x0][0x418] ;  /* 0x0001060000087ab9 */ /* 0x000fc80000000a00 */
[----:B---3--:R-:W3:Y:S01]  /*1230*/  @P2 LDG.E R6, desc[UR36][R6.64] ;  /* 0x0000002406062981 */ /* 0x008ee2000c1e1900 */
[----:B------:R-:W-:Y:S01]  /*1240*/  UISETP.NE.U32.AND UP0, UPT, UR8, URZ, UPT ;  /* 0x0000003f0800728c */ /* 0x000fe2000bf05070 */
[----:B------:R-:W-:Y:S01]  /*1250*/  UMOV UR40, URZ ;  /* 0x0000003f00287c82 */ /* 0x000fe20008000000 */
[----:B------:R-:W-:Y:S02]  /*1260*/  ULOP3.LUT UR54, UR5, 0xffff, URZ, 0xc0, !UPT ;  /* 0x0000ffff05367892 */ /* 0x000fe4000f8ec03f */
[----:B------:R-:W-:-:S03]  /*1270*/  UISETP.NE.AND.EX UP0, UPT, UR9, URZ, UPT, UP0 ;  /* 0x0000003f0900728c */ /* 0x000fc6000bf05300 */
[----:B------:R-:W-:Y:S01]  /*1280*/  ULDC.64 UR8, c[0x0][0xa20] ;  /* 0x0002880000087ab9 */ /* 0x000fe20000000a00 */
[----:B------:R-:W-:Y:S01]  /*1290*/  USEL UR4, UR4, 0x1, UP0 ;  /* 0x0000000104047887 */ /* 0x000fe20008000000 */
[----:B------:R-:W-:-:S03]  /*12a0*/  ISETP.NE.U32.AND P1, PT, RZ, UR8, PT ;  /* 0x00000008ff007c0c */ /* 0x000fc6000bf25070 */
[----:B------:R-:W-:Y:S01]  /*12b0*/  UIMAD UR4, UR4, UR7, URZ ;  /* 0x00000007040472a4 */ /* 0x000fe2000f8e023f */
[----:B------:R-:W-:Y:S02]  /*12c0*/  ISETP.NE.AND.EX P1, PT, RZ, UR9, PT, P1 ;  /* 0x00000009ff007c0c */ /* 0x000fe4000bf25310 */
[----:B--2---:R-:W-:Y:S02]  /*12d0*/  @P0 R2UR UR40, R4 ;  /* 0x00000000042802ca */ /* 0x004fe400000e0000 */
[----:B---3--:R-:W-:Y:S01]  /*12e0*/  @P2 R2UR UR41, R6 ;  /* 0x00000000062922ca */ /* 0x008fe200000e0000 */
[----:B-1--45:R-:W-:-:S14]  /*12f0*/  @P2 BRA `(.L_x_1460) ;  /* 0x0000000000382947 */ /* 0x032fdc0003800000 */
[----:B------:R-:W-:Y:S01]  /*1300*/  ULDC.64 UR8, c[0x0][0xa00] ;  /* 0x0002800000087ab9 */ /* 0x000fe20000000a00 */
[----:B------:R-:W-:Y:S01]  /*1310*/  ULDC UR41, c[0x0][0x288] ;  /* 0x0000a20000297ab9 */ /* 0x000fe20000000800 */
        /* <DEDUP_REMOVED lines=12> */
.L_x_1460:
[----:B------:R-:W-:Y:S01]  /*13e0*/  UMOV UR57, UR53 ;  /* 0x0000003500397c82 */ /* 0x000fe20008000000 */
[----:B------:R-:W-:Y:S05]  /*13f0*/  @!P1 BRA `(.L_x_1461) ;  /* 0x00000000001c9947 */ /* 0x000fea0003800000 */
[----:B------:R-:W-:Y:S02]  /*1400*/  ULDC.64 UR8, c[0x0][0xa20] ;  /* 0x0002880000087ab9 */ /* 0x000fe40000000a00 */
[----:B------:R-:W-:-:S06]  /*1410*/  UIMAD.WIDE UR8, UR53, 0x4, UR8 ;  /* 0x00000004350878a5 */ /* 0x000fcc000f8e0208 */
[----:B------:R-:W-:Y:S02]  /*1420*/  IMAD.U32 R4, RZ, RZ, UR8 ;  /* 0x00000008ff047e24 */ /* 0x000fe4000f8e00ff */
[----:B------:R-:W-:-:S05]  /*1430*/  IMAD.U32 R5, RZ, RZ, UR9 ;  /* 0x00000009ff057e24 */ /* 0x000fca000f8e00ff */
[----:B------:R-:W2:Y:S02]  /*1440*/  LDG.E R4, desc[UR36][R4.64] ;  /* 0x0000002404047981 */ /* 0x000ea4000c1e1900 */
[----:B--2---:R-:W-:Y:S01]  /*1450*/  R2UR UR4, R4 ;  /* 0x00000000040472ca */ /* 0x004fe200000e0000 */
[----:B------:R-:W-:-:S14]  /*1460*/  BRA `(.L_x_1462) ;  /* 0x0000000000347947 */ /* 0x000fdc0003800000 */
.L_x_1461:
        /* <DEDUP_REMOVED lines=13> */
.L_x_1462:
[----:B------:R-:W-:Y:S01]  /*1540*/  ULDC UR7, c[0x0][0x448] ;  /* 0x0001120000077ab9 */ /* 0x000fe20000000800 */
[----:B------:R-:W-:Y:S02]  /*1550*/  USHF.L.U32 UR47, UR6, 0x7, URZ ;  /* 0x00000007062f7899 */ /* 0x000fe4000800063f */
[----:B------:R-:W-:Y:S02]  /*1560*/  UISETP.NE.AND UP0, UPT, UR7, 0x1, UPT ;  /* 0x000000010700788c */ /* 0x000fe4000bf05270 */
[----:B------:R-:W-:Y:S01]  /*1570*/  UIADD3 UR10, UR47, 0x7f, URZ ;  /* 0x0000007f2f0a7890 */ /* 0x000fe2000fffe03f */
[----:B------:R-:W-:Y:S01]  /*1580*/  ULDC.64 UR6, c[0x0][0x9e0] ;  /* 0x0002780000067ab9 */ /* 0x000fe20000000a00 */
[----:B------:R-:W-:Y:S02]  /*1590*/  UP2UR UR49, UPR, URZ, 0x1 ;  /* 0x000000013f317883 */ /* 0x000fe40008000000 */
[----:B------:R-:W-:-:S05]  /*15a0*/  UIADD3 UR40, -UR40, UR4, URZ ;  /* 0x0000000428287290 */ /* 0x000fca000fffe13f */
[----:B------:R-:W-:Y:S01]  /*15b0*/  @UP0 ULDC UR8, c[0x0][0x44c] ;  /* 0x0001130000080ab9 */ /* 0x000fe20000000800 */
[----:B------:R-:W-:Y:S01]  /*15c0*/  @UP0 ULDC UR11, c[0x0][0x450] ;  /* 0x00011400000b0ab9 */ /* 0x000fe20000000800 */
[----:B------:R-:W-:Y:S02]  /*15d0*/  UIMAD.WIDE.U32 UR8, UR10, UR8, URZ ;  /* 0x000000080a0872a5 */ /* 0x000fe4000f8e003f */
[----:B------:R-:W-:Y:S02]  /*15e0*/  UIADD3 UR4, UR40, 0x1, -UR41 ;  /* 0x0000000128047890 */ /* 0x000fe4000fffe829 */
[----:B------:R-:W-:Y:S02]  /*15f0*/  @UP0 USHF.R.U32.HI UR10, URZ, UR11, UR9 ;  /* 0x0000000b3f0a0299 */ /* 0x000fe40008011609 */
[----:B------:R-:W-:Y:S02]  /*1600*/  UISETP.GE.AND UP0, UPT, UR7, 0x1, UPT ;  /* 0x000000010700788c */ /* 0x000fe4000bf06270 */
[----:B------:R-:W-:-:S02]  /*1610*/  UIADD3 UR10, UR4, UR10, URZ ;  /* 0x0000000a040a7290 */ /* 0x000fc4000fffe03f */
[----:B------:R-:W-:Y:S02]  /*1620*/  UP2UR UR42, UPR, URZ, 0x1 ;  /* 0x000000013f2a7883 */ /* 0x000fe40008000000 */
[----:B------:R-:W-:Y:S01]  /*1630*/  PLOP3.LUT P0, PT, PT, PT, UP0, 0x40, 0x0 ;  /* 0x000000000000781c */ /* 0x000fe20003f0e808 */
[----:B------:R-:W-:-:S12]  /*1640*/  UIADD3 UR6, UR10, UR6, URZ ;  /* 0x000000060a067290 */ /* 0x000fd8000fffe03f */
[----:B------:R-:W-:Y:S05]  /*1650*/  @P0 BRA `(.L_x_1463) ;  /* 0x0000000000440947 */ /* 0x000fea0003800000 */
        /* <DEDUP_REMOVED lines=10> */
.L_x_1464:
[----:B------:R-:W-:-:S11]  /*1700*/  UISETP.NE.AND UP0, UPT, UR7, 0x1, UPT ;  /* 0x000000010700788c */ /* 0x000fd6000bf05270 */
[----:B------:R-:W-:Y:S02]  /*1710*/  @UP0 ULDC.64 UR10, c[0x0][0x9e8] ;  /* 0x00027a00000a0ab9 */ /* 0x000fe40000000a00 */
[----:B------:R-:W-:-:S04]  /*1720*/  UIMAD.WIDE.U32 UR8, UR4, UR10, URZ ;  /* 0x0000000a040872a5 */ /* 0x000fc8000f8e003f */
[----:B------:R-:W-:-:S12]  /*1730*/  @UP0 USHF.R.U32.HI UR4, URZ, UR11, UR9 ;  /* 0x0000000b3f040299 */ /* 0x000fd80008011609 */
.L_x_1465:
[----:B------:R-:W-:-:S04]  /*1740*/  UIMAD UR4, UR4, UR7, UR7 ;  /* 0x00000007040472a4 */ /* 0x000fc8000f8e0207 */
[----:B------:R-:W-:-:S04]  /*1750*/  UISETP.LT.AND UP0, UPT, UR6, UR4, UPT ;  /* 0x000000040600728c */ /* 0x000fc8000bf01270 */
[----:B------:R-:W-:-:S12]  /*1760*/  USEL UR6, UR6, UR4, UP0 ;  /* 0x0000000406067287 */ /* 0x000fd80008000000 */
.L_x_1463:
[----:B------:R-:W-:Y:S02]  /*1770*/  UISETP.NE.AND UP0, UPT, UR49, URZ, UPT ;  /* 0x0000003f3100728c */ /* 0x000fe4000bf05270 */
[----:B------:R-:W-:Y:S02]  /*1780*/  UIADD3 UR4, UR40, 0x3f, URZ ;  /* 0x0000003f28047890 */ /* 0x000fe4000fffe03f */
[----:B------:R-:W-:Y:S02]  /*1790*/  UIADD3 UR10, UR6, 0x3f, URZ ;  /* 0x0000003f060a7890 */ /* 0x000fe4000fffe03f */
[----:B------:R-:W-:Y:S02]  /*17a0*/  UISETP.GE.AND UP1, UPT, UR7, 0x1, UPT ;  /* 0x000000010700788c */ /* 0x000fe4000bf26270 */
[----:B------:R-:W-:Y:S02]  /*17b0*/  USHF.R.S32.HI UR6, URZ, 0x1f, UR4 ;  /* 0x0000001f3f067899 */ /* 0x000fe40008011404 */
[----:B------:R-:W-:Y:S01]  /*17c0*/  USHF.R.S32.HI UR11, URZ, 0x1f, UR10 ;  /* 0x0000001f3f0b7899 */ /* 0x000fe2000801140a */
[----:B------:R-:W-:Y:S01]  /*17d0*/  @UP0 ULDC UR8, c[0x0][0x44c] ;  /* 0x0001130000080ab9 */ /* 0x000fe20000000800 */
[----:B------:R-:W-:Y:S01]  /*17e0*/  ULEA.HI UR6, UR6, UR4, URZ, 0x6 ;  /* 0x0000000406067291 */ /* 0x000fe2000f8f303f */
[----:B------:R-:W-:Y:S01]  /*17f0*/  PLOP3.LUT P0, PT, PT, PT, UP1, 0x40, 0x0 ;  /* 0x000000000000781c */ /* 0x000fe20003f0e818 */
[----:B------:R-:W-:-:S02]  /*1800*/  UIMAD.WIDE.U32 UR8, UR47, UR8, URZ ;  /* 0x000000082f0872a5 */ /* 0x000fc4000f8e003f */
[----:B------:R-:W-:Y:S01]  /*1810*/  ULEA.HI UR11, UR11, UR10, URZ, 0x6 ;  /* 0x0000000a0b0b7291 */ /* 0x000fe2000f8f303f */
[----:B------:R-:W-:Y:S01]  /*1820*/  @UP0 ULDC UR13, c[0x0][0x450] ;  /* 0x00011400000d0ab9 */ /* 0x000fe20000000800 */
[----:B------:R-:W-:Y:S01]  /*1830*/  UMOV UR12, UR47 ;  /* 0x0000002f000c7c82 */ /* 0x000fe20008000000 */
[----:B------:R-:W-:Y:S02]  /*1840*/  UIADD3 UR44, UR40, -UR41, URZ ;  /* 0x80000029282c7290 */ /* 0x000fe4000fffe03f */
[----:B------:R-:W-:Y:S02]  /*1850*/  USHF.R.S32.HI UR6, URZ, 0x6, UR6 ;  /* 0x000000063f067899 */ /* 0x000fe40008011406 */
[----:B------:R-:W-:Y:S02]  /*1860*/  USHF.R.S32.HI UR11, URZ, 0x6, UR11 ;  /* 0x000000063f0b7899 */ /* 0x000fe4000801140b */
[----:B------:R-:W-:Y:S02]  /*1870*/  @UP0 USHF.R.U32.HI UR12, URZ, UR13, UR9 ;  /* 0x0000000d3f0c0299 */ /* 0x000fe40008011609 */
[----:B------:R-:W-:-:S02]  /*1880*/  UISETP.LT.AND UP0, UPT, UR6, UR11, UPT ;  /* 0x0000000b0600728c */ /* 0x000fc4000bf01270 */
[----:B------:R-:W-:Y:S01]  /*1890*/  UIADD3 UR4, UR44, UR12, URZ ;  /* 0x0000000c2c047290 */ /* 0x000fe2000fffe03f */
[----:B------:R-:W-:Y:S01]  /*18a0*/  ULDC UR10, c[0x0][0x9dc] ;  /* 0x00027700000a7ab9 */ /* 0x000fe20000000800 */
[----:B------:R-:W-:Y:S02]  /*18b0*/  USEL UR6, UR6, UR11, UP0 ;  /* 0x0000000b06067287 */ /* 0x000fe40008000000 */
[----:B------:R-:W-:Y:S01]  /*18c0*/  UIADD3 UR10, UR4, -UR10, URZ ;  /* 0x8000000a040a7290 */ /* 0x000fe2000fffe03f */
[----:B------:R-:W-:Y:S11]  /*18d0*/  @P0 BRA `(.L_x_1466) ;  /* 0x0000000000440947 */ /* 0x000ff60003800000 */
        /* <DEDUP_REMOVED lines=10> */
.L_x_1467:
[----:B------:R-:W-:-:S11]  /*1980*/  UISETP.NE.AND UP0, UPT, UR7, 0x1, UPT ;  /* 0x000000010700788c */ /* 0x000fd6000bf05270 */
[----:B------:R-:W-:Y:S02]  /*1990*/  @UP0 ULDC.64 UR12, c[0x0][0x9e8] ;  /* 0x00027a00000c0ab9 */ /* 0x000fe40000000a00 */
[----:B------:R-:W-:-:S04]  /*19a0*/  UIMAD.WIDE.U32 UR8, UR4, UR12, URZ ;  /* 0x0000000c040872a5 */ /* 0x000fc8000f8e003f */
[----:B------:R-:W-:-:S12]  /*19b0*/  @UP0 USHF.R.U32.HI UR4, URZ, UR13, UR9 ;  /* 0x0000000d3f040299 */ /* 0x000fd80008011609 */
.L_x_1468:
[----:B------:R-:W-:-:S04]  /*19c0*/  UIMAD UR4, UR4, UR7, URZ ;  /* 0x00000007040472a4 */ /* 0x000fc8000f8e023f */
[----:B------:R-:W-:-:S04]  /*19d0*/  UISETP.LT.AND UP0, UPT, UR10, UR4, UPT ;  /* 0x000000040a00728c */ /* 0x000fc8000bf01270 */
[----:B------:R-:W-:-:S12]  /*19e0*/  USEL UR10, UR10, UR4, !UP0 ;  /* 0x000000040a0a7287 */ /* 0x000fd8000c000000 */
.L_x_1466:
[----:B------:R-:W-:-:S04]  /*19f0*/  USHF.R.S32.HI UR4, URZ, 0x1f, UR10 ;  /* 0x0000001f3f047899 */ /* 0x000fc8000801140a */
[----:B------:R-:W-:-:S04]  /*1a00*/  ULEA.HI UR4, UR4, UR10, URZ, 0x6 ;  /* 0x0000000a04047291 */ /* 0x000fc8000f8f303f */
[----:B------:R-:W-:Y:S02]  /*1a10*/  USHF.R.S32.HI UR7, URZ, 0x6, UR4 ;  /* 0x000000063f077899 */ /* 0x000fe40008011404 */
[----:B------:R-:W-:Y:S02]  /*1a20*/  ULOP3.LUT UR4, UR5, 0xff000000, URZ, 0xc0, !UPT ;  /* 0xff00000005047892 */ /* 0x000fe4000f8ec03f */
[----:B------:R-:W-:Y:S02]  /*1a30*/  UISETP.LT.AND UP0, UPT, URZ, UR7, UPT ;  /* 0x000000073f00728c */ /* 0x000fe4000bf01270 */
[----:B------:R-:W-:Y:S02]  /*1a40*/  ULOP3.LUT UR5, UR5, 0xff0000, URZ, 0xc0, !UPT ;  /* 0x00ff000005057892 */ /* 0x000fe4000f8ec03f */
[----:B------:R-:W-:Y:S02]  /*1a50*/  USEL UR51, URZ, UR7, !UP0 ;  /* 0x000000073f337287 */ /* 0x000fe4000c000000 */
[----:B------:R-:W-:-:S02]  /*1a60*/  USHF.R.U32.HI UR4, URZ, 0x8, UR4 ;  /* 0x000000083f047899 */ /* 0x000fc40008011604 */
[----:B------:R-:W-:Y:S02]  /*1a70*/  UISETP.GT.AND UP0, UPT, UR6, UR51, UPT ;  /* 0x000000330600728c */ /* 0x000fe4000bf04270 */
[----:B------:R-:W-:-:S03]  /*1a80*/  ULEA.HI UR5, UR5, UR4, URZ, 0x10 ;  /* 0x0000000405057291 */ /* 0x000fc6000f8f803f */
[----:B------:R-:W-:Y:S01]  /*1a90*/  UMOV UR4, URZ ;  /* 0x0000003f00047c82 */ /* 0x000fe20008000000 */
[----:B------:R-:W-:Y:S01]  /*1aa0*/  PLOP3.LUT P0, PT, PT, PT, UP0, 0x80, 0x0 ;  /* 0x000000000000781c */ /* 0x000fe20003f0f008 */
[----:B------:R-:W-:Y:S02]  /*1ab0*/  ULOP3.LUT UR56, UR5, 0xff, URZ, 0xc0, !UPT ;  /* 0x000000ff05387892 */ /* 0x000fe4000f8ec03f */
[----:B------:R-:W-:-:S10]  /*1ac0*/  USHF.R.U32.HI UR55, URZ, 0x10, UR5 ;  /* 0x000000103f377899 */ /* 0x000fd40008011605 */
[----:B------:R-:W-:Y:S05]  /*1ad0*/  @!P0 BRA `(.L_x_1469) ;  /* 0x0000000000948947 */ /* 0x000fea0003800000 */
[----:B------:R-:W-:Y:S01]  /*1ae0*/  UISETP.NE.AND UP0, UPT, UR55, URZ, UPT ;  /* 0x0000003f3700728c */ /* 0x000fe2000bf05270 */
[----:B------:R-:W-:-:S03]  /*1af0*/  ULDC UR4, c[0x0][0x9f0] ;  /* 0x00027c0000047ab9 */ /* 0x000fc60000000800 */
[----:B------:R-:W-:-:S04]  /*1b00*/  USEL UR10, UR55, UR4, UP0 ;  /* 0x00000004370a7287 */ /* 0x000fc80008000000 */
[----:B------:R-:W-:Y:S02]  /*1b10*/  UIADD3 UR4, UR10, -0x1, UR6 ;  /* 0xffffffff0a047890 */ /* 0x000fe4000fffe006 */
[----:B------:R-:W-:Y:S02]  /*1b20*/  IMAD.U32 R4, RZ, RZ, UR10 ;  /* 0x0000000aff047e24 */ /* 0x000fe4000f8e00ff */
[----:B------:R-:W-:-:S03]  /*1b30*/  UIADD3 UR7, -UR51, UR4, URZ ;  /* 0x0000000433077290 */ /* 0x000fc6000fffe13f */
[-C--:B------:R-:W-:Y:S01]  /*1b40*/  IABS R0, R4.reuse ;  /* 0x0000000400007213 */ /* 0x080fe20000000000 */
[----:B------:R-:W-:Y:S01]  /*1b50*/  UMOV UR4, URZ ;  /* 0x0000003f00047c82 */ /* 0x000fe20008000000 */
[----:B------:R-:W-:Y:S01]  /*1b60*/  IABS R6, R4 ;  /* 0x0000000400067213 */ /* 0x000fe20000000000 */
[----:B------:R-:W-:Y:S01]  /*1b70*/  IMAD.U32 R5, RZ, RZ, UR7 ;  /* 0x00000007ff057e24 */ /* 0x000fe2000f8e00ff */
[----:B------:R-:W-:Y:S01]  /*1b80*/  R2UR UR11, R0 ;  /* 0x00000000000b72ca */ /* 0x000fe200000e0000 */
[----:B------:R-:W-:-:S03]  /*1b90*/  ULOP3.LUT UR7, UR7, UR10, URZ, 0x3c, !UPT ;  /* 0x0000000a07077292 */ /* 0x000fc6000f8e3c3f */
[----:B------:R-:W-:-:S05]  /*1ba0*/  IABS R5, R5 ;  /* 0x0000000500057213 */ /* 0x000fca0000000000 */
[----:B------:R-:W-:-:S04]  /*1bb0*/  IMAD.MOV.U32 R4, RZ, RZ, R5 ;  /* 0x000000ffff047224 */ /* 0x000fc800078e0005 */
[----:B------:R-:W0:Y:S01]  /*1bc0*/  I2F.RP R0, UR11 ;  /* 0x0000000b00007d06 */ /* 0x000e220008209400 */
[----:B------:R-:W-:-:S07]  /*1bd0*/  R2UR UR9, R4 ;  /* 0x00000000040972ca */ /* 0x000fce00000e0000 */
[----:B0-----:R-:W0:Y:S02]  /*1be0*/  MUFU.RCP R0, R0 ;  /* 0x0000000000007308 */ /* 0x001e240000001000 */
[----:B0-----:R-:W-:Y:S02]  /*1bf0*/  VIADD R3, R0, 0xffffffe ;  /* 0x0ffffffe00037836 */ /* 0x001fe40000000000 */
        /* <DEDUP_REMOVED lines=19> */
.L_x_1469:
[----:B------:R-:W-:Y:S01]  /*1d30*/  UIMAD UR51, UR56, UR4, UR51 ;  /* 0x00000004383372a4 */ /* 0x000fe2000f8e0233 */
[----:B------:R-:W-:Y:S01]  /*1d40*/  IMAD.U32 R160, RZ, RZ, UR6 ;  /* 0x00000006ffa07e24 */ /* 0x000fe2000f8e00ff */
[----:B------:R-:W-:Y:S01]  /*1d50*/  PLOP3.LUT P0, PT, PT, PT, PT, 0x80, 0x0 ;  /* 0x000000000000781c */ /* 0x000fe20003f0f070 */
[----:B------:R-:W-:Y:S01]  /*1d60*/  IMAD.U32 R3, RZ, RZ, UR4 ;  /* 0x00000004ff037e24 */ /* 0x000fe2000f8e00ff */
[----:B------:R-:W-:Y:S01]  /*1d70*/  CS2R R28, SRZ ;  /* 0x00000000001c7805 */ /* 0x000fe2000001ff00 */
[----:B------:R-:W-:Y:S01]  /*1d80*/  IMAD.MOV.U32 R0, RZ, RZ, RZ ;  /* 0x000000ffff007224 */ /* 0x000fe200078e00ff */
[----:B------:R-:W-:Y:S02]  /*1d90*/  CS2R R24, SRZ ;  /* 0x0000000000187805 */ /* 0x000fe4000001ff00 */
        /* <DEDUP_REMOVED lines=102> */
.L_x_1471:
        /* <DEDUP_REMOVED lines=10> */
[----:B------:R-:W-:Y:S02]  /*24a0*/  @UP0 USHF.R.S32.HI UR12, URZ, 0x1f, UR53 ;  /* 0x0000001f3f0c0899 */ /* 0x000fe40008011435 */
[----:B------:R-:W-:Y:S01]  /*24b0*/  @UP1 USHF.R.S32.HI UR13, URZ, 0x1f, UR53 ;  /* 0x0000001f3f0d1899 */ /* 0x000fe20008011435 */
[----:B------:R-:W-:Y:S01]  /*24c0*/  @UP0 ULDC.64 UR8, c[0x0][0x9a8] ;  /* 0x00026a0000080ab9 */ /* 0x000fe20000000a00 */
[----:B------:R-:W-:Y:S01]  /*24d0*/  @UP1 ULDC.64 UR10, c[0x0][0x9b8] ;  /* 0x00026e00000a1ab9 */ /* 0x000fe20000000a00 */
[----:B------:R-:W-:Y:S02]  /*24e0*/  @UP0 UIMAD UR12, UR12, UR8, URZ ;  /* 0x000000080c0c02a4 */ /* 0x000fe4000f8e023f */
[----:B------:R-:W-:Y:S02]  /*24f0*/  @UP1 UIMAD UR13, UR13, UR10, URZ ;  /* 0x0000000a0d0d12a4 */ /* 0x000fe4000f8e023f */
[----:B------:R-:W-:Y:S02]  /*2500*/  @UP0 UIMAD.WIDE.U32 UR14, UR53, UR8, URZ ;  /* 0x00000008350e02a5 */ /* 0x000fe4000f8e003f */
[----:B------:R-:W-:-:S02]  /*2510*/  @UP0 UIMAD UR12, UR53, UR9, UR12 ;  /* 0x00000009350c02a4 */ /* 0x000fc4000f8e020c */
[----:B------:R-:W-:Y:S02]  /*2520*/  @UP1 UIMAD UR11, UR53, UR11, UR13 ;  /* 0x0000000b350b12a4 */ /* 0x000fe4000f8e020d */
[----:B------:R-:W-:Y:S02]  /*2530*/  @UP1 UIMAD.WIDE.U32 UR8, UR53, UR10, URZ ;  /* 0x0000000a350812a5 */ /* 0x000fe4000f8e003f */
[----:B------:R-:W-:Y:S02]  /*2540*/  @UP0 UIADD3 UR15, UR15, UR12, URZ ;  /* 0x0000000c0f0f0290 */ /* 0x000fe4000fffe03f */
[----:B------:R-:W-:Y:S01]  /*2550*/  @UP1 UIADD3 UR9, UR9, UR11, URZ ;  /* 0x0000000b09091290 */ /* 0x000fe2000fffe03f */
[----:B------:R-:W-:Y:S02]  /*2560*/  @UP1 ULDC.64 UR12, c[0x0][0x9c0] ;  /* 0x00027000000c1ab9 */ /* 0x000fe40000000a00 */
[----:B------:R-:W-:Y:S01]  /*2570*/  @UP0 ULDC.64 UR10, c[0x0][0x9b0] ;  /* 0x00026c00000a0ab9 */ /* 0x000fe20000000a00 */
[----:B------:R-:W-:-:S02]  /*2580*/  @UP1 UIMAD.WIDE.U32 UR8, UR54, UR12, UR8 ;  /* 0x0000000c360812a5 */ /* 0x000fc4000f8e0008 */
[----:B------:R-:W-:Y:S02]  /*2590*/  @UP0 UIMAD.WIDE.U32 UR14, UR54, UR10, UR14 ;  /* 0x0000000a360e02a5 */ /* 0x000fe4000f8e000e */
[----:B------:R-:W-:Y:S02]  /*25a0*/  @UP1 UIMAD UR13, UR54, UR13, UR9 ;  /* 0x0000000d360d12a4 */ /* 0x000fe4000f8e0209 */
[----:B------:R-:W-:Y:S02]  /*25b0*/  @UP0 UIMAD UR11, UR54, UR11, UR15 ;  /* 0x0000000b360b02a4 */ /* 0x000fe4000f8e020f */
[----:B------:R-:W-:Y:S02]  /*25c0*/  @UP0 ULEA UR6, UP2, UR14, UR6, 0x2 ;  /* 0x000000060e060291 */ /* 0x000fe4000f84103f */
[----:B------:R-:W-:Y:S02]  /*25d0*/  @UP1 ULEA UR4, UP3, UR8, UR4, 0x2 ;  /* 0x0000000408041291 */ /* 0x000fe4000f86103f */
[----:B------:R-:W-:-:S02]  /*25e0*/  @UP0 ULEA.HI.X UR7, UR14, UR7, UR11, 0x2, UP2 ;  /* 0x000000070e070291 */ /* 0x000fc400090f140b */
[----:B------:R-:W-:Y:S01]  /*25f0*/  @UP1 ULEA.HI.X UR5, UR8, UR5, UR13, 0x2, UP3 ;  /* 0x0000000508051291 */ /* 0x000fe200098f140d */
[----:B------:R-:W-:Y:S02]  /*2600*/  IMAD.U32 R4, RZ, RZ, UR6 ;  /* 0x00000006ff047e24 */ /* 0x000fe4000f8e00ff */
[----:B------:R-:W-:Y:S02]  /*2610*/  IMAD.U32 R8, RZ, RZ, UR4 ;  /* 0x00000004ff087e24 */ /* 0x000fe4000f8e00ff */
[----:B------:R-:W-:Y:S02]  /*2620*/  IMAD.U32 R5, RZ, RZ, UR7 ;  /* 0x00000007ff057e24 */ /* 0x000fe4000f8e00ff */
[----:B------:R-:W-:-:S03]  /*2630*/  IMAD.U32 R9, RZ, RZ, UR5 ;  /* 0x00000005ff097e24 */ /* 0x000fc6000f8e00ff */
[----:B------:R-:W2:Y:S04]  /*2640*/  @P0 LDG.E R3, desc[UR36][R4.64] ;  /* 0x0000002404030981 */ /* 0x000ea8000c1e1900 */
[----:B------:R-:W2:Y:S01]  /*2650*/  @P1 LDG.E R0, desc[UR36][R8.64] ;  /* 0x0000002408001981 */ /* 0x000ea2000c1e1900 */
[----:B------:R-:W-:Y:S01]  /*2660*/  ULEA.HI UR4, UR61, UR61, URZ, 0x1 ;  /* 0x0000003d3d047291 */ /* 0x000fe2000f8f083f */
[----:B------:R-:W-:-:S03]  /*2670*/  SHF.R.U32.HI R20, RZ, 0x7, R152 ;  /* 0x00000007ff147819 */ /* 0x000fc60000011698 */
[----:B------:R-:W-:Y:S02]  /*2680*/  ULOP3.LUT UR4, UR4, 0xfffffffe, URZ, 0xc0, !UPT ;  /* 0xfffffffe04047892 */ /* 0x000fe4000f8ec03f */
[----:B------:R-:W-:Y:S02]  /*2690*/  VIADD R6, R20, 0x8 ;  /* 0x0000000814067836 */ /* 0x000fe40000000000 */
[----:B------:R-:W-:-:S06]  /*26a0*/  UIADD3 UR4, UR61, -UR4, URZ ;  /* 0x800000043d047290 */ /* 0x000fcc000fffe03f */
[----:B------:R-:W-:Y:S01]  /*26b0*/  IMAD.U32 R7, RZ, RZ, UR4 ;  /* 0x00000004ff077e24 */ /* 0x000fe2000f8e00ff */
[----:B------:R-:W-:-:S04]  /*26c0*/  ULDC UR4, c[0x0][0x9d8] ;  /* 0x0002760000047ab9 */ /* 0x000fc80000000800 */
[----:B------:R-:W-:-:S04]  /*26d0*/  SHF.L.U32 R7, R7, 0x1f, RZ ;  /* 0x0000001f07077819 */ /* 0x000fc800000006ff */
[----:B------:R-:W0:Y:S01]  /*26e0*/  SYNCS.PHASECHK.TRANS64.TRYWAIT P0, [UR43+0x28400], R7 ;  /* 0x02840007ff0075a7 */ /* 0x000e22000800016b */
[----:B--2---:R-:W-:-:S04]  /*26f0*/  FMUL.FTZ R0, R3, R0 ;  /* 0x0000000003007220 */ /* 0x004fc80000410000 */
[----:B------:R-:W-:Y:S01]  /*2700*/  FMUL.FTZ R0, R0, UR4 ;  /* 0x0000000400007c20 */ /* 0x000fe20008410000 */
[----:B0-----:R-:W-:Y:S06]  /*2710*/  @!P0 BRA `(.L_x_1472) ;  /* 0x00000174004c8947 */ /* 0x001fec0003800000 */
.L_x_1680:
[----:B------:R-:W-:Y:S05]  /*2720*/  WARPSYNC.ALL ;  /* 0x0000000000007948 */ /* 0x000fea0003800000 */
[----:B------:R-:W2:Y:S01]  /*2730*/  LDL R3, [R1+0x10] ;  /* 0x0000100001037983 */ /* 0x000ea20000100800 */
[----:B------:R1:W-:Y:S01]  /*2740*/  BAR.SYNC.DEFER_BLOCKING R6, 0x100 ;  /* 0x000400060000751d */ /* 0x0003e20000010000 */
[----:B--2---:R-:W-:-:S13]  /*2750*/  R2UR UR4, R3 ;  /* 0x00000000030472ca */ /* 0x004fda00000e0000 */
[----:B------:R-:W-:-:S06]  /*2760*/  UISETP.NE.AND UP0, UPT, UR4, 0x3, UPT ;  /* 0x000000030400788c */ /* 0x000fcc000bf05270 */
[----:B------:R-:W-:-:S13]  /*2770*/  PLOP3.LUT P0, PT, PT, PT, UP0, 0x40, 0x0 ;  /* 0x000000000000781c */ /* 0x000fda0003f0e808 */
[----:B-1----:R-:W-:Y:S05]  /*2780*/  @P0 BRA `(.L_x_1473) ;  /* 0x0000000000040947 */ /* 0x002fea0003800000 */
[----:B------:R-:W-:Y:S01]  /*2790*/  BPT.TRAP 0x1 ;  /* 0x000000040000795c */ /* 0x000fe20000300000 */
.L_x_1473:
[----:B------:R-:W-:Y:S01]  /*27a0*/  PLOP3.LUT P1, PT, PT, PT, UP0, 0x40, 0x0 ;  /* 0x000000000000781c */ /* 0x000fe20003f2e808 */
[----:B------:R-:W-:Y:S01]  /*27b0*/  ULEA UR45, UR38, UR43, 0x3 ;  /* 0x0000002b262d7291 */ /* 0x000fe2000f8e183f */
[----:B0-----:R-:W-:-:S05]  /*27c0*/  IMAD.U32 R7, RZ, RZ, UR39 ;  /* 0x00000027ff077e24 */ /* 0x001fca000f8e00ff */
[----:B------:R-:W-:-:S04]  /*27d0*/  SHF.L.U32 R7, R7, 0x1f, RZ ;  /* 0x0000001f07077819 */ /* 0x000fc800000006ff */
[----:B------:R0:W1:Y:S02]  /*27e0*/  SYNCS.PHASECHK.TRANS64.TRYWAIT P0, [UR45+0x28430], R7 ;  /* 0x02843007ff0075a7 */ /* 0x000064000800016d */
[----:B------:R-:W-:Y:S05]  /*27f0*/  @P1 BRA `(.L_x_1474) ;  /* 0x0000000000041947 */ /* 0x000fea0003800000 */
[----:B------:R-:W-:Y:S01]  /*2800*/  BPT.TRAP 0x1 ;  /* 0x000000040000795c */ /* 0x000fe20000300000 */
.L_x_1474:
[----:B-1----:R-:W-:Y:S05]  /*2810*/  @P0 BRA `(.L_x_1475) ;  /* 0x0000000000080947 */ /* 0x002fea0003800000 */
[----:B------:R-:W1:Y:S02]  /*2820*/  SYNCS.PHASECHK.TRANS64.TRYWAIT P0, [UR45+0x28430], R7 ;  /* 0x02843007ff0075a7 */ /* 0x000e64000800016d */
[----:B-1----:R-:W-:Y:S05]  /*2830*/  @!P0 BRA `(.L_x_1476) ;  /* 0x00000174001c8947 */ /* 0x002fea0003800000 */
.L_x_1475:
[----:B------:R-:W-:Y:S01]  /*2840*/  UIADD3 UR4, UR43, 0x20000, URZ ;  /* 0x000200002b047890 */ /* 0x000fe2000fffe03f */
[----:B------:R-:W-:Y:S01]  /*2850*/  WARPGROUP.ARRIVE ;  /* 0x00000000000079c5 */ /* 0x000fe20000000000 */
[----:B------:R-:W-:-:S05]  /*2860*/  ULOP3.LUT UR32, UR46, 0x10000, URZ, 0xfc, !UPT ;  /* 0x000100002e207892 */ /* 0x000fca000f8efc3f */
[----:B------:R-:W2:Y:S01]  /*2870*/  S2R R3, SR_TID.X ;  /* 0x0000000000037919 */ /* 0x000ea20000002100 */
[----:B------:R-:W-:Y:S01]  /*2880*/  USHF.R.U32.HI UR4, URZ, 0x4, UR4 ;  /* 0x000000043f047899 */ /* 0x000fe20008011604 */
[----:B------:R-:W-:Y:S01]  /*2890*/  PLOP3.LUT P0, PT, PT, PT, UP0, 0x40, 0x0 ;  /* 0x000000000000781c */ /* 0x000fe20003f0e808 */
[----:B------:R-:W-:Y:S01]  /*28a0*/  UMOV UR33, 0x40000040 ;  /* 0x4000004000217882 */ /* 0x000fe20000000000 */
[----:B------:R-:W-:Y:S01]  /*28b0*/  UMOV UR35, 0x40000040 ;  /* 0x4000004000237882 */ /* 0x000fe20000000000 */
        /* <DEDUP_REMOVED lines=10> */
[----:B------:R-:W-:Y:S01]  /*2960*/  QGMMA.64x64x32.F32.E4M3.E4M3 R24, gdesc[UR32], RZ, !UPT, gsb0 ;  /* 0x00e00000201879f3 */ /* 0x000fe2000c0008ff */
[----:B------:R-:W-:Y:S01]  /*2970*/  UMOV UR11, 0x40000040 ;  /* 0x40000040000b7882 */ /* 0x000fe20000000000 */
[----:B------:R-:W-:-:S02]  /*2980*/  UIADD3 UR12, UR32, 0x6, URZ ;  /* 0x00000006200c7890 */ /* 0x000fc4000fffe03f */
[----:B------:R-:W-:Y:S01]  /*2990*/  UIADD3 UR14, UR34, 0x6, URZ ;  /* 0x00000006220e7890 */ /* 0x000fe2000fffe03f */
[----:B------:R-:W-:Y:S01]  /*29a0*/  UMOV UR13, 0x40000040 ;  /* 0x40000040000d7882 */ /* 0x000fe20000000000 */
[----:B------:R-:W-:Y:S01]  /*29b0*/  UMOV UR15, 0x40000040 ;  /* 0x40000040000f7882 */ /* 0x000fe20000000000 */
[----:B------:R-:W-:Y:S02]  /*29c0*/  UIADD3 UR16, UR32, 0x400, URZ ;  /* 0x0000040020107890 */ /* 0x000fe4000fffe03f */
[----:B------:R-:W-:Y:S01]  /*29d0*/  UIADD3 UR18, UR34, 0x200, URZ ;  /* 0x0000020022127890 */ /* 0x000fe2000fffe03f */
[----:B--2---:R-:W-:Y:S01]  /*29e0*/  SHF.R.U32.HI R3, RZ, 0x7, R3 ;  /* 0x00000007ff037819 */ /* 0x004fe20000011603 */
        /* <DEDUP_REMOVED lines=40> */
.L_x_1477:
[----:B------:R-:W-:Y:S01]  /*2c70*/  UISETP.NE.AND UP2, UPT, UR49, URZ, UPT ;  /* 0x0000003f3100728c */ /* 0x000fe2000bf45270 */
[----:B-1----:R-:W-:Y:S01]  /*2c80*/  VIADD R4, R17, UR47 ;  /* 0x0000002f11047c36 */ /* 0x002fe20008000000 */
[----:B------:R-:W-:Y:S01]  /*2c90*/  UISETP.NE.AND UP1, UPT, UR42, URZ, UPT ;  /* 0x0000003f2a00728c */ /* 0x000fe2000bf25270 */
[----:B------:R-:W-:Y:S02]  /*2ca0*/  IMAD.MOV.U32 R9, RZ, RZ, -0x40 ;  /* 0xffffffc0ff097424 */ /* 0x000fe400078e00ff */
[C---:B------:R-:W-:Y:S01]  /*2cb0*/  FMUL.FTZ R24, R0.reuse, R24 ;  /* 0x0000001800187220 */ /* 0x040fe20000410000 */
[----:B------:R-:W-:Y:S01]  /*2cc0*/  FMUL.FTZ R25, R0, R25 ;  /* 0x0000001900197220 */ /* 0x000fe20000410000 */
[----:B------:R-:W-:Y:S01]  /*2cd0*/  PLOP3.LUT P0, PT, PT, PT, UP2, 0x80, 0x0 ;  /* 0x000000000000781c */ /* 0x000fe20003f0f028 */
[----:B------:R-:W-:Y:S01]  /*2ce0*/  IMAD R9, R160, R9, 0x41 ;  /* 0x00000041a0097424 */ /* 0x000fe200078e0209 */
[----:B------:R-:W-:Y:S01]  /*2cf0*/  PLOP3.LUT P1, PT, PT, PT, UP2, 0x80, 0x0 ;  /* 0x000000000000781c */ /* 0x000fe20003f2f028 */
[C---:B------:R-:W-:Y:S01]  /*2d00*/  FMUL.FTZ R3, R0.reuse, R26 ;  /* 0x0000001a00037220 */ /* 0x040fe20000410000 */
[C---:B------:R-:W-:Y:S01]  /*2d10*/  FMUL.FTZ R27, R0.reuse, R27 ;  /* 0x0000001b001b7220 */ /* 0x040fe20000410000 */
[----:B------:R-:W-:Y:S01]  /*2d20*/  @UP2 ULDC UR6, c[0x0][0x44c] ;  /* 0x0001130000062ab9 */ /* 0x000fe20000000800 */
[C---:B------:R-:W-:Y:S01]  /*2d30*/  FMUL.FTZ R28, R0.reuse, R28 ;  /* 0x0000001c001c7220 */ /* 0x040fe20000410000 */
[C---:B------:R-:W-:Y:S01]  /*2d40*/  FMUL.FTZ R29, R0.reuse, R29 ;  /* 0x0000001d001d7220 */ /* 0x040fe20000410000 */
[C---:B------:R-:W-:Y:S01]  /*2d50*/  FMUL.FTZ R30, R0.reuse, R30 ;  /* 0x0000001e001e7220 */ /* 0x040fe20000410000 */
[C---:B------:R-:W-:Y:S01]  /*2d60*/  FMUL.FTZ R31, R0.reuse, R31 ;  /* 0x0000001f001f7220 */ /* 0x040fe20000410000 */
[C---:B------:R-:W-:Y:S01]  /*2d70*/  FMUL.FTZ R32, R0.reuse, R32 ;  /* 0x0000002000207220 */ /* 0x040fe20000410000 */
        /* <DEDUP_REMOVED lines=8> */
[----:B------:R-:W-:Y:S01]  /*2e00*/  UIADD3 UR6, UR45, 0x28440, URZ ;  /* 0x000284402d067890 */ /* 0x000fe2000fffe03f */
[C---:B------:R-:W-:Y:S01]  /*2e10*/  FMUL.FTZ R42, R0.reuse, R42 ;  /* 0x0000002a002a7220 */ /* 0x040fe20000410000 */
[C---:B------:R-:W-:Y:S01]  /*2e20*/  FMUL.FTZ R43, R0.reuse, R43 ;  /* 0x0000002b002b7220 */ /* 0x040fe20000410000 */
[C---:B------:R-:W-:Y:S01]  /*2e30*/  FMUL.FTZ R44, R0.reuse, R44 ;  /* 0x0000002c002c7220 */ /* 0x040fe20000410000 */
[----:B------:R-:W1:Y:S01]  /*2e40*/  SHFL.IDX PT, R13, R4, RZ, 0x1c1f ;  /* 0x001c1fff040d7589 */ /* 0x000e6200000e0000 */
[----:B------:R-:W-:Y:S01]  /*2e50*/  UPRMT UR6, UR50, 0x654, UR6 ;  /* 0x0000065432067896 */ /* 0x000fe20008000006 */
        /* <DEDUP_REMOVED lines=12> */
[----:B------:R-:W-:Y:S01]  /*2f20*/  PLOP3.LUT P0, PT, PT, PT, UP1, 0x40, 0x0 ;  /* 0x000000000000781c */ /* 0x000fe20003f0e818 */
[----:B------:R-:W3:Y:S01]  /*2f30*/  MUFU.TANH R24, R24 ;  /* 0x0000001800187308 */ /* 0x000ee20000002400 */
[----:B------:R-:W-:Y:S01]  /*2f40*/  IADD3 R8, -R2, UR40, R9 ;  /* 0x0000002802087c10 */ /* 0x000fe2000fffe109 */
[----:B------:R-:W-:Y:S01]  /*2f50*/  ULDC UR11, c[0x0][0x9dc] ;  /* 0x00027700000b7ab9 */ /* 0x000fe20000000800 */
[----:B------:R-:W-:Y:S01]  /*2f60*/  SYNCS.ARRIVE.TRANS64.RED.A1T0 RZ, [UR6], RZ ;  /* 0x000000ffffff79a7 */ /* 0x000fe20008100406 */
[C---:B------:R-:W-:Y:S01]  /*2f70*/  FMUL.FTZ R35, R0.reuse, R35 ;  /* 0x0000002300237220 */ /* 0x040fe20000410000 */
[----:B------:R-:W-:Y:S01]  /*2f80*/  ULOP3.LUT UR6, URZ, UR11, URZ, 0x33, !UPT ;  /* 0x0000000b3f067292 */ /* 0x000fe2000f8e333f */
[----:B------:R-:W-:Y:S01]  /*2f90*/  FMUL.FTZ R34, R0, R34 ;  /* 0x0000002200227220 */ /* 0x000fe20000410000 */
[----:B------:R-:W-:Y:S01]  /*2fa0*/  VIADD R8, R8, -UR41 ;  /* 0x8000002908087c36 */ /* 0x000fe20008000000 */
[----:B------:R-:W4:Y:S01]  /*2fb0*/  MUFU.TANH R25, R25 ;  /* 0x0000001900197308 */ /* 0x000f220000002400 */
[----:B------:R-:W-:Y:S01]  /*2fc0*/  LEA R12, R160, 0xffffffc0, 0x6 ;  /* 0xffffffc0a00c7811 */ /* 0x000fe200078e30ff */
[----:B------:R-:W-:Y:S01]  /*2fd0*/  ULDC UR14, c[0x0][0x9e0] ;  /* 0x00027800000e7ab9 */ /* 0x000fe20000000800 */
[----:B------:R-:W-:-:S02]  /*2fe0*/  FMUL.FTZ R38, R0, R38 ;  /* 0x0000002600267220 */ /* 0x000fc40000410000 */
[----:B------:R-:W-:-:S03]  /*2ff0*/  IADD3 R26, -R2, UR40, -R12 ;  /* 0x00000028021a7c10 */ /* 0x000fc6000fffe90c */
        /* <DEDUP_REMOVED lines=27> */
[----:B------:R5:W0:Y:S08]  /*31b0*/  MUFU.TANH R15, R35 ;  /* 0x00000023000f7308 */ /* 0x000a300000002400 */
[----:B------:R2:W0:Y:S01]  /*31c0*/  MUFU.TANH R14, R34 ;  /* 0x00000022000e7308 */ /* 0x0004220000002400 */
[----:B-----5:R-:W-:-:S05]  /*31d0*/  VIADD R35, R8, UR14 ;  /* 0x0000000e08237c36 */ /* 0x020fca0008000000 */
[----:B-1----:R-:W-:Y:S02]  /*31e0*/  VIADDMNMX R10, R13, R35, R26, PT ;  /* 0x000000230d0a7246 */ /* 0x002fe4000380011a */
[----:B------:R1:W0:Y:S01]  /*31f0*/  MUFU.TANH R20, R38 ;  /* 0x0000002600147308 */ /* 0x0002220000002400 */
[----:B--2---:R-:W-:-:S04]  /*3200*/  VIADD R34, R8, UR6 ;  /* 0x0000000608227c36 */ /* 0x004fc80008000000 */
[----:B------:R-:W-:Y:S02]  /*3210*/  IMAD.IADD R11, R34, 0x1, R13 ;  /* 0x00000001220b7824 */ /* 0x000fe400078e020d */
[----:B-1----:R-:W-:Y:S01]  /*3220*/  VIADD R38, R9, 0xffffffff ;  /* 0xffffffff09267836 */ /* 0x002fe20000000000 */
[----:B---34-:R-:W-:Y:S06]  /*3230*/  @P0 BRA `(.L_x_1478) ;  /* 0x0000000000640947 */ /* 0x018fec0003800000 */
[----:B------:R-:W-:Y:S01]  /*3240*/  IMAD.U32 R8, RZ, RZ, UR41 ;  /* 0x00000029ff087e24 */ /* 0x000fe2000f8e00ff */
[----:B------:R-:W-:Y:S04]  /*3250*/  BSSY B0, `(.L_x_1479) ;  /* 0x0000013000007945 */ /* 0x000fe80003800000 */
[----:B------:R-:W-:-:S04]  /*3260*/  IADD3 R13, -R8, UR40, R13 ;  /* 0x00000028080d7c10 */ /* 0x000fc8000fffe10d */
[----:B------:R-:W-:-:S13]  /*3270*/  ISETP.GT.AND P0, PT, R13, -0x1, PT ;  /* 0xffffffff0d00780c */ /* 0x000fda0003f04270 */
[----:B------:R-:W-:Y:S05]  /*3280*/  @P0 BRA `(.L_x_1480) ;  /* 0x0000000000240947 */ /* 0x000fea0003800000 */
[----:B------:R-:W-:Y:S01]  /*3290*/  ULDC UR6, c[0x0][0x9e4] ;  /* 0x0002790000067ab9 */ /* 0x000fe20000000800 */
[----:B------:R-:W-:Y:S01]  /*32a0*/  LOP3.LUT R13, RZ, R13, RZ, 0x33, !PT ;  /* 0x0000000dff0d7212 */ /* 0x000fe200078e33ff */
[----:B------:R-:W-:-:S05]  /*32b0*/  IMAD.U32 R39, RZ, RZ, UR6 ;  /* 0x00000006ff277e24 */ /* 0x000fca000f8e00ff */
[----:B------:R-:W-:-:S13]  /*32c0*/  ISETP.NE.AND P0, PT, R39, 0x1, PT ;  /* 0x000000012700780c */ /* 0x000fda0003f05270 */
[----:B------:R-:W1:Y:S02]  /*32d0*/  @P0 LDC.64 R8, c[0x0][0x9e8] ;  /* 0x00027a00ff080b82 */ /* 0x000e640000000a00 */
[----:B-1----:R-:W-:-:S05]  /*32e0*/  @P0 IMAD.HI.U32 R8, R13, R8, RZ ;  /* 0x000000080d080227 */ /* 0x002fca00078e00ff */
[----:B------:R-:W-:-:S04]  /*32f0*/  @P0 SHF.R.U32.HI R13, RZ, R9, R8 ;  /* 0x00000009ff0d0219 */ /* 0x000fc80000011608 */
[----:B------:R-:W-:Y:S01]  /*3300*/  LOP3.LUT R13, RZ, R13, RZ, 0x33, !PT ;  /* 0x0000000dff0d7212 */ /* 0x000fe200078e33ff */
[----:B------:R-:W-:Y:S06]  /*3310*/  BRA `(.L_x_1481) ;  /* 0x0000000000187947 */ /* 0x000fec0003800000 */
.L_x_1480:
[----:B------:R-:W-:Y:S02]  /*3320*/  ULDC UR6, c[0x0][0x9e4] ;  /* 0x0002790000067ab9 */ /* 0x000fe40000000800 */
[----:B------:R-:W-:-:S05]  /*3330*/  IMAD.U32 R39, RZ, RZ, UR6 ;  /* 0x00000006ff277e24 */ /* 0x000fca000f8e00ff */
[----:B------:R-:W-:-:S13]  /*3340*/  ISETP.NE.AND P0, PT, R39, 0x1, PT ;  /* 0x000000012700780c */ /* 0x000fda0003f05270 */
[----:B------:R-:W1:Y:S02]  /*3350*/  @P0 LDC.64 R8, c[0x0][0x9e8] ;  /* 0x00027a00ff080b82 */ /* 0x000e640000000a00 */
[----:B-1----:R-:W-:-:S05]  /*3360*/  @P0 IMAD.HI.U32 R8, R13, R8, RZ ;  /* 0x000000080d080227 */ /* 0x002fca00078e00ff */
[----:B------:R-:W-:-:S07]  /*3370*/  @P0 SHF.R.U32.HI R13, RZ, R9, R8 ;  /* 0x00000009ff0d0219 */ /* 0x000fce0000011608 */
.L_x_1481:
[----:B------:R-:W-:Y:S05]  /*3380*/  BSYNC B0 ;  /* 0x0000000000007941 */ /* 0x000fea0003800000 */
.L_x_1479:
[----:B------:R-:W-:-:S04]  /*3390*/  IMAD R13, R13, R39, -R12 ;  /* 0x000000270d0d7224 */ /* 0x000fc800078e0a0c */
[----:B------:R-:W-:-:S05]  /*33a0*/  IMAD.IADD R13, R13, 0x1, -R2 ;  /* 0x000000010d0d7824 */ /* 0x000fca00078e0a02 */
[----:B------:R-:W-:Y:S02]  /*33b0*/  VIADDMNMX R10, R13, R39, R10, PT ;  /* 0x000000270d0a7246 */ /* 0x000fe4000380010a */
[----:B------:R-:W-:-:S07]  /*33c0*/  VIMNMX R11, R11, R13, !PT ;  /* 0x0000000d0b0b7248 */ /* 0x000fce0007fe0100 */
.L_x_1478:
[C---:B------:R-:W-:Y:S01]  /*33d0*/  ISETP.GE.AND P1, PT, R38.reuse, 0x1, PT ;  /* 0x000000012600780c */ /* 0x040fe20003f26270 */
[----:B------:R-:W1:Y:S01]  /*33e0*/  SHFL.IDX PT, R13, R4, 0x1, 0x1c1f ;  /* 0x003c1f00040d7f89 */ /* 0x000e6200000e0000 */
[C---:B------:R-:W-:Y:S01]  /*33f0*/  ISETP.GE.AND P0, PT, R38.reuse, 0x2, PT ;  /* 0x000000022600780c */ /* 0x040fe20003f06270 */
[----:B------:R-:W-:Y:S01]  /*3400*/  UISETP.NE.AND UP1, UPT, UR42, URZ, UPT ;  /* 0x0000003f2a00728c */ /* 0x000fe2000bf25270 */
[----:B------:R-:W-:Y:S02]  /*3410*/  P2R R56, PR, RZ, 0x2 ;  /* 0x00000002ff387803 */ /* 0x000fe40000000000 */
[C---:B------:R-:W-:Y:S02]  /*3420*/  ISETP.GT.AND P3, PT, R11.reuse, RZ, !P1 ;  /* 0x000000ff0b00720c */ /* 0x040fe40004f64270 */
        /* <DEDUP_REMOVED lines=14> */
[C---:B------:R-:W-:Y:S02]  /*3510*/  ISETP.GT.AND P2, PT, R11.reuse, 0x9, !P5 ;  /* 0x000000090b00780c */ /* 0x040fe40006f44270 */
[----:B------:R-:W-:Y:S02]  /*3520*/  ISETP.GE.AND P3, PT, R38, 0x12, PT ;  /* 0x000000122600780c */ /* 0x000fe40003f66270 */
[----:B------:R-:W-:Y:S02]  /*3530*/  FSEL R63, R32, -INF , !P1 ;  /* 0xff800000203f7808 */ /* 0x000fe40004800000 */
[----:B------:R-:W-:Y:S02]  /*3540*/  ISETP.LT.OR P2, PT, R10, 0xa, P2 ;  /* 0x0000000a0a00780c */ /* 0x000fe40001741670 */
[----:B------:R-:W-:Y:S02]  /*3550*/  ISETP.GT.AND P1, PT, R11, 0x11, !P3 ;  /* 0x000000110b00780c */ /* 0x000fe40005f24270 */
[----:B------:R-:W-:-:S02]  /*3560*/  FSEL R61, R29, -INF , !P2 ;  /* 0xff8000001d3d7808 */ /* 0x000fc40005000000 */
[----:B------:R-:W-:Y:S02]  /*3570*/  ISETP.LT.OR P1, PT, R10, 0x12, P1 ;  /* 0x000000120a00780c */ /* 0x000fe40000f21670 */
        /* <DEDUP_REMOVED lines=47> */
[----:B-1----:R-:W-:-:S03]  /*3870*/  IMAD.IADD R11, R34, 0x1, R13 ;  /* 0x00000001220b7824 */ /* 0x002fc600078e020d */
[----:B------:R-:W-:Y:S02]  /*3880*/  ISETP.LT.OR P6, PT, R10, 0x3a, P6 ;  /* 0x0000003a0a00780c */ /* 0x000fe400037c1670 */
[----:B------:R-:W-:Y:S02]  /*3890*/  VIADDMNMX R10, R13, R35, R26, PT ;  /* 0x000000230d0a7246 */ /* 0x000fe4000380011a */
[----:B------:R-:W-:Y:S02]  /*38a0*/  FSEL R53, R53, -INF , !P6 ;  /* 0xff80000035357808 */ /* 0x000fe40007000000 */
[----:B------:R-:W-:-:S13]  /*38b0*/  PLOP3.LUT P6, PT, PT, PT, UP1, 0x40, 0x0 ;  /* 0x000000000000781c */ /* 0x000fda0003fce818 */
[----:B------:R-:W-:Y:S05]  /*38c0*/  @P6 BRA `(.L_x_1482) ;  /* 0x0000000000646947 */ /* 0x000fea0003800000 */
        /* <DEDUP_REMOVED lines=14> */
.L_x_1484:
[----:B------:R-:W-:Y:S02]  /*39b0*/  ULDC UR6, c[0x0][0x9e4] ;  /* 0x0002790000067ab9 */ /* 0x000fe40000000800 */
[----:B------:R-:W-:-:S05]  /*39c0*/  IMAD.U32 R4, RZ, RZ, UR6 ;  /* 0x00000006ff047e24 */ /* 0x000fca000f8e00ff */
[----:B------:R-:W-:-:S13]  /*39d0*/  ISETP.NE.AND P6, PT, R4, 0x1, PT ;  /* 0x000000010400780c */ /* 0x000fda0003fc5270 */
[----:B------:R-:W0:Y:S02]  /*39e0*/  @P6 LDC.64 R8, c[0x0][0x9e8] ;  /* 0x00027a00ff086b82 */ /* 0x000e240000000a00 */
[----:B0-----:R-:W-:-:S05]  /*39f0*/  @P6 IMAD.HI.U32 R8, R13, R8, RZ ;  /* 0x000000080d086227 */ /* 0x001fca00078e00ff */
[----:B------:R-:W-:-:S07]  /*3a00*/  @P6 SHF.R.U32.HI R13, RZ, R9, R8 ;  /* 0x00000009ff0d6219 */ /* 0x000fce0000011608 */
.L_x_1485:
[----:B------:R-:W-:Y:S05]  /*3a10*/  BSYNC B0 ;  /* 0x0000000000007941 */ /* 0x000fea0003800000 */
.L_x_1483:
[----:B------:R-:W-:-:S04]  /*3a20*/  IMAD R13, R13, R4, -R12 ;  /* 0x000000040d0d7224 */ /* 0x000fc800078e0a0c */
[----:B------:R-:W-:-:S05]  /*3a30*/  IMAD.IADD R13, R13, 0x1, -R2 ;  /* 0x000000010d0d7824 */ /* 0x000fca00078e0a02 */
[----:B------:R-:W-:Y:S02]  /*3a40*/  VIADDMNMX R10, R13, R4, R10, PT ;  /* 0x000000040d0a7246 */ /* 0x000fe4000380010a */
[----:B------:R-:W-:-:S07]  /*3a50*/  VIMNMX R11, R11, R13, !PT ;  /* 0x0000000d0b0b7248 */ /* 0x000fce0007fe0100 */
.L_x_1482:
[----:B------:R-:W-:Y:S01]  /*3a60*/  ISETP.GT.AND P0, PT, R11, 0x1, !P0 ;  /* 0x000000010b00780c */ /* 0x000fe20004704270 */
[----:B------:R-:W-:Y:S01]  /*3a70*/  ULDC UR10, c[0x0][0x988] ;  /* 0x00026200000a7ab9 */ /* 0x000fe20000000800 */
[----:B------:R-:W-:Y:S02]  /*3a80*/  FMNMX.FTZ R9, R39, R57, !PT ;  /* 0x0000003927097209 */ /* 0x000fe40007810000 */
        /* <DEDUP_REMOVED lines=34> */
[----:B------:R-:W-:Y:S01]  /*3cb0*/  ISETP.NE.AND P6, PT, R56, RZ, PT ;  /* 0x000000ff3800720c */ /* 0x000fe20003fc5270 */
[----:B------:R-:W0:Y:S01]  /*3cc0*/  SHFL.BFLY PT, R9, R26, 0x2, 0x1f ;  /* 0x0c401f001a097f89 */ /* 0x000e2200000e0000 */
        /* <DEDUP_REMOVED lines=13> */
[----:B0-----:R-:W-:Y:S01]  /*3da0*/  FMNMX.FTZ R27, R26, R9, !PT ;  /* 0x000000091a1b7209 */ /* 0x001fe20007810000 */
[----:B------:R-:W-:Y:S01]  /*3db0*/  IMAD.U32 R26, RZ, RZ, UR10 ;  /* 0x0000000aff1a7e24 */ /* 0x000fe2000f8e00ff */
[C---:B------:R-:W-:Y:S02]  /*3dc0*/  ISETP.LT.OR P0, PT, R10.reuse, 0x21, P0 ;  /* 0x000000210a00780c */ /* 0x040fe40000701670 */
[----:B------:R-:W-:Y:S01]  /*3dd0*/  ISETP.LT.OR P1, PT, R10, 0x29, P1 ;  /* 0x000000290a00780c */ /* 0x000fe20000f21670 */
[----:B------:R-:W0:Y:S01]  /*3de0*/  SHFL.BFLY PT, R28, R27, 0x1, 0x1f ;  /* 0x0c201f001b1c7f89 */ /* 0x000e2200000e0000 */
[----:B------:R-:W-:-:S02]  /*3df0*/  FSEL R24, R42, -INF , !P0 ;  /* 0xff8000002a187808 */ /* 0x000fc40004000000 */
[----:B------:R-:W-:Y:S02]  /*3e00*/  ISETP.GT.AND P0, PT, R11, RZ, !P6 ;  /* 0x000000ff0b00720c */ /* 0x000fe40007704270 */
[----:B------:R-:W-:Y:S02]  /*3e10*/  ISETP.NE.AND P6, PT, R37, RZ, PT ;  /* 0x000000ff2500720c */ /* 0x000fe40003fc5270 */
[----:B------:R-:W-:Y:S02]  /*3e20*/  ISETP.LT.OR P0, PT, R10, 0x1, P0 ;  /* 0x000000010a00780c */ /* 0x000fe40000701670 */
[----:B------:R-:W-:Y:S02]  /*3e30*/  ISETP.GT.AND P6, PT, R11, 0x39, !P6 ;  /* 0x000000390b00780c */ /* 0x000fe400077c4270 */
[----:B------:R-:W-:Y:S02]  /*3e40*/  FSEL R3, R3, -INF , !P0 ;  /* 0xff80000003037808 */ /* 0x000fe40004000000 */
[----:B------:R-:W-:-:S02]  /*3e50*/  ISETP.NE.AND P0, PT, R36, RZ, PT ;  /* 0x000000ff2400720c */ /* 0x000fc40003f05270 */
[----:B------:R-:W-:Y:S02]  /*3e60*/  FMNMX.FTZ R9, R3, R4, !PT ;  /* 0x0000000403097209 */ /* 0x000fe40007810000 */
[----:B------:R-:W-:Y:S02]  /*3e70*/  ISETP.GT.AND P0, PT, R11, 0x21, !P0 ;  /* 0x000000210b00780c */ /* 0x000fe40004704270 */
[----:B------:R-:W-:Y:S02]  /*3e80*/  FMNMX.FTZ R12, R8, R9, !PT ;  /* 0x00000009080c7209 */ /* 0x000fe40007810000 */
[----:B------:R-:W-:Y:S02]  /*3e90*/  ISETP.LT.OR P0, PT, R10, 0x22, P0 ;  /* 0x000000220a00780c */ /* 0x000fe40000701670 */
[----:B------:R-:W-:Y:S02]  /*3ea0*/  FMNMX.FTZ R25, R13, R12, !PT ;  /* 0x0000000c0d197209 */ /* 0x000fe40007810000 */
[----:B0-----:R-:W-:-:S02]  /*3eb0*/  FMNMX.FTZ R9, R27, R28, !PT ;  /* 0x0000001c1b097209 */ /* 0x001fc40007810000 */
[----:B------:R-:W-:Y:S02]  /*3ec0*/  FMNMX.FTZ R12, R14, R25, !PT ;  /* 0x000000190e0c7209 */ /* 0x000fe40007810000 */
[----:B------:R-:W-:Y:S01]  /*3ed0*/  FSEL R11, R43, -INF , !P0 ;  /* 0xff8000002b0b7808 */ /* 0x000fe20004000000 */
[----:B------:R-:W-:-:S01]  /*3ee0*/  FFMA.FTZ R26, R9, R26, -8 ;  /* 0xc1000000091a7423 */ /* 0x000fc2000001001a */
[----:B------:R-:W-:Y:S02]  /*3ef0*/  FMNMX.FTZ R25, R15, R12, !PT ;  /* 0x0000000c0f197209 */ /* 0x000fe40007810000 */
[----:B------:R-:W-:Y:S02]  /*3f00*/  FSETP.NEU.FTZ.AND P0, PT, R9, -INF , PT ;  /* 0xff8000000900780b */ /* 0x000fe40003f1d000 */
[----:B------:R-:W-:Y:S02]  /*3f10*/  FMNMX.FTZ R12, R20, R25, !PT ;  /* 0x00000019140c7209 */ /* 0x000fe40007810000 */
[----:B------:R-:W-:-:S02]  /*3f20*/  ISETP.LT.OR P2, PT, R10, 0x2a, P2 ;  /* 0x0000002a0a00780c */ /* 0x000fc40001741670 */
[----:B------:R-:W-:Y:S02]  /*3f30*/  FMNMX.FTZ R25, R21, R12, !PT ;  /* 0x0000000c15197209 */ /* 0x000fe40007810000 */
[----:B------:R-:W-:Y:S02]  /*3f40*/  FSEL R30, R26, RZ, P0 ;  /* 0x000000ff1a1e7208 */ /* 0x000fe40000000000 */
[----:B------:R-:W-:Y:S02]  /*3f50*/  FMNMX.FTZ R12, R24, R25, !PT ;  /* 0x00000019180c7209 */ /* 0x000fe40007810000 */
[----:B------:R-:W-:Y:S01]  /*3f60*/  FSEL R25, R46, -INF , !P1 ;  /* 0xff8000002e197808 */ /* 0x000fe20004800000 */
[--C-:B------:R-:W-:Y:S01]  /*3f70*/  FFMA.FTZ R32, R39, UR10, -R30.reuse ;  /* 0x0000000a27207c23 */ /* 0x100fe2000801081e */
[----:B------:R-:W-:Y:S01]  /*3f80*/  FMNMX.FTZ R12, R11, R12, !PT ;  /* 0x0000000c0b0c7209 */ /* 0x000fe20007810000 */
[--C-:B------:R-:W-:Y:S01]  /*3f90*/  FFMA.FTZ R33, R57, UR10, -R30.reuse ;  /* 0x0000000a39217c23 */ /* 0x100fe2000801081e */
[C---:B------:R-:W-:Y:S01]  /*3fa0*/  ISETP.LT.OR P3, PT, R10.reuse, 0x31, P3 ;  /* 0x000000310a00780c */ /* 0x040fe20001f61670 */
[--C-:B------:R-:W-:Y:S01]  /*3fb0*/  FFMA.FTZ R34, R59, UR10, -R30.reuse ;  /* 0x0000000a3b227c23 */ /* 0x100fe2000801081e */
[----:B------:R-:W-:Y:S01]  /*3fc0*/  FSEL R26, R47, -INF , !P2 ;  /* 0xff8000002f1a7808 */ /* 0x000fe20005000000 */
[----:B------:R-:W-:Y:S01]  /*3fd0*/  IMAD.U32 R47, RZ, RZ, UR10 ;  /* 0x0000000aff2f7e24 */ /* 0x000fe2000f8e00ff */
[----:B------:R-:W-:Y:S01]  /*3fe0*/  FMNMX.FTZ R29, R25, R12, !PT ;  /* 0x0000000c191d7209 */ /* 0x000fe20007810000 */
[----:B------:R-:W-:Y:S01]  /*3ff0*/  MUFU.EX2 R32, R32 ;  /* 0x0000002000207308 */ /* 0x000fe20000000800 */
[----:B------:R-:W-:Y:S01]  /*4000*/  ISETP.LT.OR P4, PT, R10, 0x32, P4 ;  /* 0x000000320a00780c */ /* 0x000fe20002781670 */
[--C-:B------:R-:W-:Y:S01]  /*4010*/  FFMA.FTZ R35, R61, UR10, -R30.reuse ;  /* 0x0000000a3d237c23 */ /* 0x100fe2000801081e */
[----:B------:R-:W-:Y:S01]  /*4020*/  FSEL R27, R50, -INF , !P3 ;  /* 0xff800000321b7808 */ /* 0x000fe20005800000 */
[--C-:B------:R-:W-:Y:S01]  /*4030*/  FFMA.FTZ R36, R63, UR10, -R30.reuse ;  /* 0x0000000a3f247c23 */ /* 0x100fe2000801081e */
[----:B------:R-:W-:Y:S01]  /*4040*/  FMNMX.FTZ R12, R26, R29, !PT ;  /* 0x0000001d1a0c7209 */ /* 0x000fe20007810000 */
[--C-:B------:R-:W-:Y:S01]  /*4050*/  FFMA.FTZ R37, R65, UR10, -R30.reuse ;  /* 0x0000000a41257c23 */ /* 0x100fe2000801081e */
[C---:B------:R-:W-:Y:S01]  /*4060*/  ISETP.LT.OR P5, PT, R10.reuse, 0x39, P5 ;  /* 0x000000390a00780c */ /* 0x040fe20002fa1670 */
[----:B------:R-:W0:Y:S01]  /*4070*/  MUFU.EX2 R33, R33 ;  /* 0x0000002100217308 */ /* 0x000e220000000800 */
[----:B------:R-:W-:Y:S01]  /*4080*/  FSEL R28, R51, -INF , !P4 ;  /* 0xff800000331c7808 */ /* 0x000fe20006000000 */
[--C-:B------:R-:W-:Y:S01]  /*4090*/  FFMA.FTZ R38, R67, UR10, -R30.reuse ;  /* 0x0000000a43267c23 */ /* 0x100fe2000801081e */
[----:B------:R-:W-:Y:S01]  /*40a0*/  FMNMX.FTZ R29, R27, R12, !PT ;  /* 0x0000000c1b1d7209 */ /* 0x000fe20007810000 */
[--C-:B------:R-:W-:Y:S01]  /*40b0*/  FFMA.FTZ R39, R69, UR10, -R30.reuse ;  /* 0x0000000a45277c23 */ /* 0x100fe2000801081e */
[----:B------:R-:W-:Y:S01]  /*40c0*/  ISETP.LT.OR P6, PT, R10, 0x3a, P6 ;  /* 0x0000003a0a00780c */ /* 0x000fe200037c1670 */
[--C-:B------:R-:W-:Y:S01]  /*40d0*/  FFMA.FTZ R40, R71, UR10, -R30.reuse ;  /* 0x0000000a47287c23 */ /* 0x100fe2000801081e */
[----:B------:R-:W-:Y:S01]  /*40e0*/  FSEL R10, R54, -INF , !P5 ;  /* 0xff800000360a7808 */ /* 0x000fe20006800000 */
[----:B------:R-:W1:Y:S01]  /*40f0*/  MUFU.EX2 R34, R34 ;  /* 0x0000002200227308 */ /* 0x000e620000000800 */
[----:B------:R-:W-:Y:S01]  /*4100*/  FMNMX.FTZ R31, R28, R29, !PT ;  /* 0x0000001d1c1f7209 */ /* 0x000fe20007810000 */
[--C-:B------:R-:W-:Y:S01]  /*4110*/  FFMA.FTZ R41, R41, UR10, -R30.reuse ;  /* 0x0000000a29297c23 */ /* 0x100fe2000801081e */
[----:B------:R-:W-:Y:S01]  /*4120*/  FSEL R29, R55, -INF , !P6 ;  /* 0xff800000371d7808 */ /* 0x000fe20007000000 */
[--C-:B------:R-:W-:Y:S01]  /*4130*/  FFMA.FTZ R42, R73, UR10, -R30.reuse ;  /* 0x0000000a492a7c23 */ /* 0x100fe2000801081e */
[----:B------:R-:W-:Y:S01]  /*4140*/  FMNMX.FTZ R12, R10, R31, !PT ;  /* 0x0000001f0a0c7209 */ /* 0x000fe20007810000 */
[--C-:B------:R-:W-:Y:S01]  /*4150*/  FFMA.FTZ R43, R45, UR10, -R30.reuse ;  /* 0x0000000a2d2b7c23 */ /* 0x100fe2000801081e */
[----:B------:R-:W-:-:S01]  /*4160*/  FFMA.FTZ R44, R75, UR10, -R30 ;  /* 0x0000000a4b2c7c23 */ /* 0x000fc2000801081e */
[----:B------:R-:W2:Y:S01]  /*4170*/  MUFU.EX2 R35, R35 ;  /* 0x0000002300237308 */ /* 0x000ea20000000800 */
[----:B------:R-:W-:Y:S01]  /*4180*/  FMNMX.FTZ R12, R29, R12, !PT ;  /* 0x0000000c1d0c7209 */ /* 0x000fe20007810000 */
[----:B------:R-:W-:-:S04]  /*4190*/  FFMA.FTZ R45, R49, UR10, -R30 ;  /* 0x0000000a312d7c23 */ /* 0x000fc8000801081e */
[----:B------:R-:W3:Y:S02]  /*41a0*/  SHFL.BFLY PT, R31, R12, 0x2, 0x1f ;  /* 0x0c401f000c1f7f89 */ /* 0x000ee400000e0000 */
[----:B------:R-:W-:Y:S08]  /*41b0*/  MUFU.EX2 R36, R36 ;  /* 0x0000002400247308 */ /* 0x000ff00000000800 */
[----:B------:R-:W-:Y:S08]  /*41c0*/  MUFU.EX2 R37, R37 ;  /* 0x0000002500257308 */ /* 0x000ff00000000800 */
[----:B------:R-:W-:Y:S01]  /*41d0*/  MUFU.EX2 R38, R38 ;  /* 0x0000002600267308 */ /* 0x000fe20000000800 */
[----:B---3--:R-:W-:-:S07]  /*41e0*/  FMNMX.FTZ R31, R12, R31, !PT ;  /* 0x0000001f0c1f7209 */ /* 0x008fce0007810000 */
[----:B------:R-:W-:Y:S01]  /*41f0*/  MUFU.EX2 R39, R39 ;  /* 0x0000002700277308 */ /* 0x000fe20000000800 */
[----:B------:R-:W3:Y:S07]  /*4200*/  SHFL.BFLY PT, R12, R31, 0x1, 0x1f ;  /* 0x0c201f001f0c7f89 */ /* 0x000eee00000e0000 */
[----:B------:R-:W-:Y:S08]  /*4210*/  MUFU.EX2 R40, R40 ;  /* 0x0000002800287308 */ /* 0x000ff00000000800 */
[----:B------:R-:W-:Y:S08]  /*4220*/  MUFU.EX2 R41, R41 ;  /* 0x0000002900297308 */ /* 0x000ff00000000800 */
[----:B------:R-:W-:Y:S01]  /*4230*/  MUFU.EX2 R42, R42 ;  /* 0x0000002a002a7308 */ /* 0x000fe20000000800 */
[----:B---3--:R-:W-:Y:S01]  /*4240*/  FMNMX.FTZ R12, R31, R12, !PT ;  /* 0x0000000c1f0c7209 */ /* 0x008fe20007810000 */
[--C-:B------:R-:W-:Y:S01]  /*4250*/  FFMA.FTZ R31, R77, UR10, -R30.reuse ;  /* 0x0000000a4d1f7c23 */ /* 0x100fe2000801081e */
[----:B------:R-:W-:-:S02]  /*4260*/  FFMA.FTZ R30, R53, UR10, -R30 ;  /* 0x0000000a351e7c23 */ /* 0x000fc4000801081e */
[C---:B------:R-:W-:Y:S01]  /*4270*/  FSETP.NEU.FTZ.AND P0, PT, R12.reuse, -INF , PT ;  /* 0xff8000000c00780b */ /* 0x040fe20003f1d000 */
[----:B------:R-:W-:-:S02]  /*4280*/  FFMA.FTZ R46, R12, R47, -8 ;  /* 0xc10000000c2e7423 */ /* 0x000fc4000001002f */
[----:B------:R-:W-:Y:S03]  /*4290*/  MUFU.EX2 R43, R43 ;  /* 0x0000002b002b7308 */ /* 0x000fe60000000800 */
[----:B------:R-:W-:Y:S02]  /*42a0*/  FSEL R46, R46, RZ, P0 ;  /* 0x000000ff2e2e7208 */ /* 0x000fe40000000000 */
[----:B------:R-:W-:-:S03]  /*42b0*/  PLOP3.LUT P0, PT, PT, PT, UP0, 0x40, 0x0 ;  /* 0x000000000000781c */ /* 0x000fc60003f0e808 */
        /* <DEDUP_REMOVED lines=8> */
[----:B------:R0:W-:Y:S01]  /*4340*/  MUFU.EX2 R153, R3 ;  /* 0x0000000300997308 */ /* 0x0001e20000000800 */
[----:B------:R-:W-:-:S01]  /*4350*/  FFMA.FTZ R21, R21, UR10, -R46 ;  /* 0x0000000a15157c23 */ /* 0x000fc2000801082e */
[--C-:B------:R-:W-:Y:S01]  /*4360*/  FFMA.FTZ R24, R24, UR10, -R46.reuse ;  /* 0x0000000a18187c23 */ /* 0x100fe2000801082e */
[----:B------:R-:W-:-:S01]  /*4370*/  FFMA.FTZ R11, R11, UR10, -R46 ;  /* 0x0000000a0b0b7c23 */ /* 0x000fc2000801082e */
[--C-:B------:R-:W-:Y:S01]  /*4380*/  FFMA.FTZ R25, R25, UR10, -R46.reuse ;  /* 0x0000000a19197c23 */ /* 0x100fe2000801082e */
[----:B------:R-:W-:-:S01]  /*4390*/  FFMA.FTZ R26, R26, UR10, -R46 ;  /* 0x0000000a1a1a7c23 */ /* 0x000fc2000801082e */
[--C-:B------:R-:W-:Y:S01]  /*43a0*/  FFMA.FTZ R27, R27, UR10, -R46.reuse ;  /* 0x0000000a1b1b7c23 */ /* 0x100fe2000801082e */
[----:B------:R-:W-:-:S01]  /*43b0*/  FFMA.FTZ R28, R28, UR10, -R46 ;  /* 0x0000000a1c1c7c23 */ /* 0x000fc2000801082e */
[----:B------:R1:W3:Y:S01]  /*43c0*/  MUFU.EX2 R48, R4 ;  /* 0x0000000400307308 */ /* 0x0002e20000000800 */
[----:B0-----:R-:W-:-:S01]  /*43d0*/  FADD.FTZ R3, R32, R33 ;  /* 0x0000002120037221 */ /* 0x001fc20000010000 */
[--C-:B------:R-:W-:Y:S01]  /*43e0*/  FFMA.FTZ R10, R10, UR10, -R46.reuse ;  /* 0x0000000a0a0a7c23 */ /* 0x100fe2000801082e */
[----:B------:R-:W-:-:S05]  /*43f0*/  FFMA.FTZ R29, R29, UR10, -R46 ;  /* 0x0000000a1d1d7c23 */ /* 0x000fca000801082e */
[----:B------:R-:W0:Y:S01]  /*4400*/  MUFU.EX2 R8, R8 ;  /* 0x0000000800087308 */ /* 0x000e220000000800 */
[----:B-1----:R-:W-:-:S04]  /*4410*/  FADD.FTZ R4, R34, R3 ;  /* 0x0000000322047221 */ /* 0x002fc80000010000 */
[C---:B--2---:R-:W-:Y:S01]  /*4420*/  FADD.FTZ R3, R35.reuse, R4 ;  /* 0x0000000423037221 */ /* 0x044fe20000010000 */
[----:B------:R-:W-:Y:S02]  /*4430*/  F2FP.SATFINITE.E4M3.F32.PACK_AB_MERGE_C R35, R35, R34, RZ ;  /* 0x000000222323723e */ /* 0x000fe400048070ff */
[----:B------:R-:W1:Y:S01]  /*4440*/  MUFU.EX2 R13, R13 ;  /* 0x0000000d000d7308 */ /* 0x000e620000000800 */
[----:B---3--:R-:W-:-:S01]  /*4450*/  FADD.FTZ R47, R153, R48 ;  /* 0x00000030992f7221 */ /* 0x008fc20000010000 */
[----:B------:R-:W-:Y:S01]  /*4460*/  FADD.FTZ R4, R36, R3 ;  /* 0x0000000324047221 */ /* 0x000fe20000010000 */
[----:B------:R-:W-:-:S03]  /*4470*/  F2FP.SATFINITE.E4M3.F32.PACK_AB_MERGE_C R152, R33, R32, R35 ;  /* 0x000000202198723e */ /* 0x000fc60004807023 */
[----:B------:R-:W-:Y:S02]  /*4480*/  FADD.FTZ R3, R37, R4 ;  /* 0x0000000425037221 */ /* 0x000fe40000010000 */
[----:B------:R-:W2:Y:S01]  /*4490*/  MUFU.EX2 R14, R14 ;  /* 0x0000000e000e7308 */ /* 0x000ea20000000800 */
[----:B0-----:R-:W-:-:S01]  /*44a0*/  FADD.FTZ R50, R8, R47 ;  /* 0x0000002f08327221 */ /* 0x001fc20000010000 */
[----:B------:R-:W-:Y:S01]  /*44b0*/  FADD.FTZ R4, R38, R3 ;  /* 0x0000000326047221 */ /* 0x000fe20000010000 */
[----:B------:R-:W-:-:S03]  /*44c0*/  F2FP.SATFINITE.E4M3.F32.PACK_AB_MERGE_C R38, R39, R38, RZ ;  /* 0x000000262726723e */ /* 0x000fc600048070ff */
[----:B------:R-:W-:Y:S01]  /*44d0*/  FADD.FTZ R3, R39, R4 ;  /* 0x0000000427037221 */ /* 0x000fe20000010000 */
[----:B------:R-:W-:Y:S01]  /*44e0*/  F2FP.SATFINITE.E4M3.F32.PACK_AB_MERGE_C R154, R37, R36, R38 ;  /* 0x00000024259a723e */ /* 0x000fe20004807026 */
[----:B------:R-:W0:Y:S01]  /*44f0*/  MUFU.EX2 R15, R15 ;  /* 0x0000000f000f7308 */ /* 0x000e220000000800 */
[----:B-1----:R-:W-:-:S01]  /*4500*/  FADD.FTZ R47, R13, R50 ;  /* 0x000000320d2f7221 */ /* 0x002fc20000010000 */
[----:B------:R-:W-:Y:S01]  /*4510*/  FADD.FTZ R4, R40, R3 ;  /* 0x0000000328047221 */ /* 0x000fe20000010000 */
[----:B------:R-:W-:-:S03]  /*4520*/  F2FP.SATFINITE.E4M3.F32.PACK_AB_MERGE_C R8, R13, R8, RZ ;  /* 0x000000080d08723e */ /* 0x000fc600048070ff */
[----:B------:R-:W-:Y:S01]  /*4530*/  FADD.FTZ R3, R41, R4 ;  /* 0x0000000429037221 */ /* 0x000fe20000010000 */
[----:B------:R-:W-:Y:S01]  /*4540*/  F2FP.SATFINITE.E4M3.F32.PACK_AB_MERGE_C R153, R48, R153, R8 ;  /* 0x000000993099723e */ /* 0x000fe20004807008 */
[----:B------:R-:W1:Y:S01]  /*4550*/  MUFU.EX2 R20, R20 ;  /* 0x0000001400147308 */ /* 0x000e620000000800 */
[----:B--2---:R-:W-:-:S01]  /*4560*/  FADD.FTZ R50, R14, R47 ;  /* 0x0000002f0e327221 */ /* 0x004fc20000010000 */
[----:B------:R-:W-:Y:S01]  /*4570*/  FADD.FTZ R4, R42, R3 ;  /* 0x000000032a047221 */ /* 0x000fe20000010000 */
[----:B------:R-:W-:-:S04]  /*4580*/  F2FP.SATFINITE.E4M3.F32.PACK_AB_MERGE_C R42, R43, R42, RZ ;  /* 0x0000002a2b2a723e */ /* 0x000fc800048070ff */
[----:B------:R-:W-:Y:S01]  /*4590*/  F2FP.SATFINITE.E4M3.F32.PACK_AB_MERGE_C R156, R41, R40, R42 ;  /* 0x00000028299c723e */ /* 0x000fe2000480702a */
        /* <DEDUP_REMOVED lines=10> */
[----:B------:R-:W-:-:S04]  /*4640*/  FADD.FTZ R47, R43, R4 ;  /* 0x000000042b2f7221 */ /* 0x000fc80000010000 */
[----:B------:R-:W-:Y:S02]  /*4650*/  FADD.FTZ R34, R44, R47 ;  /* 0x0000002f2c227221 */ /* 0x000fe40000010000 */
        /* <DEDUP_REMOVED lines=24> */
[----:B------:R-:W-:Y:S06]  /*47e0*/  @P0 BRA `(.L_x_1486) ;  /* 0x0000000000040947 */ /* 0x000fec0003800000 */
[----:B------:R-:W-:Y:S01]  /*47f0*/  BPT.TRAP 0x1 ;  /* 0x000000040000795c */ /* 0x000fe20000300000 */
.L_x_1486:
[----:B------:R-:W-:Y:S01]  /*4800*/  PLOP3.LUT P1, PT, PT, PT, UP0, 0x40, 0x0 ;  /* 0x000000000000781c */ /* 0x000fe20003f2e808 */
[----:B------:R0:W1:-:S12]  /*4810*/  SYNCS.PHASECHK.TRANS64.TRYWAIT P0, [UR45+0x28450], R7 ;  /* 0x02845007ff0075a7 */ /* 0x000058000800016d */
[----:B0-----:R-:W-:Y:S05]  /*4820*/  @P1 BRA `(.L_x_1487) ;  /* 0x0000000000041947 */ /* 0x001fea0003800000 */
[----:B------:R-:W-:Y:S01]  /*4830*/  BPT.TRAP 0x1 ;  /* 0x000000040000795c */ /* 0x000fe20000300000 */
.L_x_1487:
[----:B-1----:R-:W-:Y:S05]  /*4840*/  @P0 BRA `(.L_x_1488) ;  /* 0x0000000000080947 */ /* 0x002fea0003800000 */
[----:B------:R-:W0:Y:S02]  /*4850*/  SYNCS.PHASECHK.TRANS64.TRYWAIT P0, [UR45+0x28450], R7 ;  /* 0x02845007ff0075a7 */ /* 0x000e24000800016d */
[----:B0-----:R-:W-:Y:S05]  /*4860*/  @!P0 BRA `(.L_x_1489) ;  /* 0x0000015400288947 */ /* 0x001fea0003800000 */
.L_x_1488:
[----:B------:R1:W-:Y:S01]  /*4870*/  BAR.SYNC.DEFER_BLOCKING R6, 0x100 ;  /* 0x000400060000751d */ /* 0x0003e20000010000 */
[----:B------:R-:W-:Y:S01]  /*4880*/  UIADD3 UR43, UR43, 0x8000, URZ ;  /* 0x000080002b2b7890 */ /* 0x000fe2000fffe03f */
[----:B------:R-:W-:-:S03]  /*4890*/  PLOP3.LUT P0, PT, PT, PT, UP0, 0x40, 0x0 ;  /* 0x000000000000781c */ /* 0x000fc60003f0e808 */
[----:B------:R-:W-:Y:S01]  /*48a0*/  USHF.R.U32.HI UR43, URZ, 0x4, UR43 ;  /* 0x000000043f2b7899 */ /* 0x000fe2000801162b */
[----:B------:R-:W-:-:S03]  /*48b0*/  UMOV UR7, 0x80000020 ;  /* 0x8000002000077882 */ /* 0x000fc60000000000 */
[----:B------:R-:W-:-:S04]  /*48c0*/  ULOP3.LUT UR43, UR43, 0x3fff, URZ, 0xc0, !UPT ;  /* 0x00003fff2b2b7892 */ /* 0x000fc8000f8ec03f */
[----:B------:R-:W-:-:S04]  /*48d0*/  ULOP3.LUT UR46, UR43, 0x10000, URZ, 0xfc, !UPT ;  /* 0x000100002b2e7892 */ /* 0x000fc8000f8efc3f */
[----:B------:R-:W-:Y:S01]  /*48e0*/  ULEA UR6, UR38, UR46, 0xa ;  /* 0x0000002e26067291 */ /* 0x000fe2000f8e503f */
[----:B------:R-:W-:-:S08]  /*48f0*/  WARPGROUP.ARRIVE ;  /* 0x00000000000079c5 */ /* 0x000fd00000000000 */
        /* <DEDUP_REMOVED lines=10> */
.L_x_1490:
[----:B------:R-:W-:Y:S01]  /*49a0*/  UISETP.NE.AND UP2, UPT, UR49, URZ, UPT ;  /* 0x0000003f3100728c */ /* 0x000fe2000bf45270 */
[----:B------:R-:W-:Y:S01]  /*49b0*/  R2UR UR43, R160 ;  /* 0x00000000a02b72ca */ /* 0x000fe200000e0000 */
[----:B------:R-:W-:Y:S02]  /*49c0*/  UISETP.NE.AND UP1, UPT, UR42, URZ, UPT ;  /* 0x0000003f2a00728c */ /* 0x000fe4000bf25270 */
[----:B------:R-:W-:Y:S01]  /*49d0*/  UIADD3 UR45, UR45, 0x28460, URZ ;  /* 0x000284602d2d7890 */ /* 0x000fe2000fffe03f */
[----:B------:R-:W-:-:S03]  /*49e0*/  UMOV UR15, UR47 ;  /* 0x0000002f000f7c82 */ /* 0x000fc60008000000 */
[----:B------:R-:W-:Y:S01]  /*49f0*/  PLOP3.LUT P0, PT, PT, PT, UP1, 0x40, 0x0 ;  /* 0x000000000000781c */ /* 0x000fe20003f0e818 */
[----:B------:R-:W-:Y:S02]  /*4a00*/  UPRMT UR45, UR50, 0x654, UR45 ;  /* 0x00000654322d7896 */ /* 0x000fe4000800002d */
[----:B------:R-:W-:Y:S01]  /*4a10*/  @UP2 ULDC UR6, c[0x0][0x44c] ;  /* 0x0001130000062ab9 */ /* 0x000fe20000000800 */
[----:B------:R-:W-:Y:S01]  /*4a20*/  @UP2 ULDC UR18, c[0x0][0x450] ;  /* 0x0001140000122ab9 */ /* 0x000fe20000000800 */
[----:B------:R-:W-:Y:S02]  /*4a30*/  UIMAD.WIDE.U32 UR6, UR47, UR6, URZ ;  /* 0x000000062f0672a5 */ /* 0x000fe4000f8e003f */
[----:B------:R-:W-:Y:S02]  /*4a40*/  UIADD3 UR43, UR43, -0x2, URZ ;  /* 0xfffffffe2b2b7890 */ /* 0x000fe4000fffe03f */
[----:B------:R-:W-:Y:S01]  /*4a50*/  @UP2 USHF.R.U32.HI UR15, URZ, UR18, UR7 ;  /* 0x000000123f0f2299 */ /* 0x000fe20008011607 */
[----:B------:R-:W-:Y:S03]  /*4a60*/  SYNCS.ARRIVE.TRANS64.RED.A1T0 RZ, [UR45], RZ ;  /* 0x000000ffffff79a7 */ /* 0x000fe6000810042d */
        /* <DEDUP_REMOVED lines=14> */
.L_x_1492:
[----:B------:R-:W-:Y:S02]  /*4b50*/  ULDC UR22, c[0x0][0x9e4] ;  /* 0x0002790000167ab9 */ /* 0x000fe40000000800 */
[----:B------:R-:W-:-:S11]  /*4b60*/  UISETP.NE.AND UP1, UPT, UR22, 0x1, UPT ;  /* 0x000000011600788c */ /* 0x000fd6000bf25270 */
[----:B------:R-:W-:Y:S02]  /*4b70*/  @UP1 ULDC.64 UR6, c[0x0][0x9e8] ;  /* 0x00027a0000061ab9 */ /* 0x000fe40000000a00 */
[----:B------:R-:W-:-:S04]  /*4b80*/  UIMAD.WIDE.U32 UR14, UR19, UR6, URZ ;  /* 0x00000006130e72a5 */ /* 0x000fc8000f8e003f */
[----:B------:R-:W-:-:S12]  /*4b90*/  @UP1 USHF.R.U32.HI UR19, URZ, UR7, UR15 ;  /* 0x000000073f131299 */ /* 0x000fd8000801160f */
.L_x_1493:
[----:B------:R-:W-:-:S04]  /*4ba0*/  UIMAD UR19, UR19, UR22, UR22 ;  /* 0x00000016131372a4 */ /* 0x000fc8000f8e0216 */
[----:B------:R-:W-:-:S04]  /*4bb0*/  UISETP.LT.AND UP1, UPT, UR18, UR19, UPT ;  /* 0x000000131200728c */ /* 0x000fc8000bf21270 */
[----:B------:R-:W-:-:S12]  /*4bc0*/  USEL UR18, UR18, UR19, UP1 ;  /* 0x0000001312127287 */ /* 0x000fd80008800000 */
.L_x_1491:
[----:B------:R-:W-:-:S04]  /*4bd0*/  USHF.R.S32.HI UR6, URZ, 0x1f, UR18 ;  /* 0x0000001f3f067899 */ /* 0x000fc80008011412 */
[----:B------:R-:W-:-:S04]  /*4be0*/  ULEA.HI UR6, UR6, UR18, URZ, 0x6 ;  /* 0x0000001206067291 */ /* 0x000fc8000f8f303f */
[----:B------:R-:W-:-:S04]  /*4bf0*/  USHF.R.S32.HI UR6, URZ, 0x6, UR6 ;  /* 0x000000063f067899 */ /* 0x000fc80008011406 */
[----:B------:R-:W-:-:S04]  /*4c00*/  UISETP.LT.AND UP1, UPT, UR51, UR6, UPT ;  /* 0x000000063300728c */ /* 0x000fc8000bf21270 */
[----:B------:R-:W-:-:S04]  /*4c10*/  USEL UR44, UR51, UR6, !UP1 ;  /* 0x00000006332c7287 */ /* 0x000fc8000c800000 */
[----:B------:R-:W-:-:S06]  /*4c20*/  UISETP.GE.AND UP1, UPT, UR43, UR44, UPT ;  /* 0x0000002c2b00728c */ /* 0x000fcc000bf26270 */
[----:B------:R-:W-:-:S13]  /*4c30*/  PLOP3.LUT P0, PT, PT, PT, UP1, 0x80, 0x0 ;  /* 0x000000000000781c */ /* 0x000fda0003f0f018 */
[----:B------:R-:W-:Y:S05]  /*4c40*/  @!P0 BRA `(.L_x_1494) ;  /* 0x0000002800c48947 */ /* 0x000fea0003800000 */
[----:B------:R-:W-:Y:S01]  /*4c50*/  IMAD.MOV.U32 R10, RZ, RZ, R12 ;  /* 0x000000ffff0a7224 */ /* 0x000fe200078e000c */
[----:B------:R-:W-:Y:S01]  /*4c60*/  ULDC UR50, c[0x0][0x9e4] ;  /* 0x0002790000327ab9 */ /* 0x000fe20000000800 */
[----:B------:R-:W-:Y:S01]  /*4c70*/  IMAD.MOV.U32 R11, RZ, RZ, R9 ;  /* 0x000000ffff0b7224 */ /* 0x000fe200078e0009 */
[----:B------:R-:W-:Y:S01]  /*4c80*/  ULDC UR59, c[0x0][0x9dc] ;  /* 0x00027700003b7ab9 */ /* 0x000fe20000000800 */
[----:B------:R-:W-:Y:S01]  /*4c90*/  ULDC UR58, c[0x0][0x988] ;  /* 0x00026200003a7ab9 */ /* 0x000fe20000000800 */
[----:B------:R-:W-:-:S05]  /*4ca0*/  ULDC UR60, c[0x0][0x9e0] ;  /* 0x00027800003c7ab9 */ /* 0x000fca0000000800 */
.L_x_1513:
        /* <DEDUP_REMOVED lines=8> */
.L_x_1495:
[----:B------:R-:W1:Y:S01]  /*4d30*/  S2UR UR52, SR_CgaCtaId ;  /* 0x00000000003479c3 */ /* 0x000e620000008800 */
[----:B------:R-:W-:Y:S01]  /*4d40*/  UMOV UR6, 0x400 ;  /* 0x0000040000067882 */ /* 0x000fe20000000000 */
[----:B------:R-:W-:Y:S01]  /*4d50*/  PLOP3.LUT P1, PT, PT, PT, UP0, 0x40, 0x0 ;  /* 0x000000000000781c */ /* 0x000fe20003f2e808 */
[----:B0-----:R-:W-:-:S05]  /*4d60*/  IMAD.U32 R8, RZ, RZ, UR39 ;  /* 0x00000027ff087e24 */ /* 0x001fca000f8e00ff */
[----:B------:R-:W-:Y:S01]  /*4d70*/  SHF.L.U32 R8, R8, 0x1f, RZ ;  /* 0x0000001f08087819 */ /* 0x000fe200000006ff */
[----:B-1----:R-:W-:-:S04]  /*4d80*/  ULEA UR6, UR52, UR6, 0x18 ;  /* 0x0000000634067291 */ /* 0x002fc8000f8ec03f */
[----:B------:R-:W-:-:S09]  /*4d90*/  ULEA UR45, UR38, UR6, 0x3 ;  /* 0x00000006262d7291 */ /* 0x000fd2000f8e183f */
[----:B------:R0:W1:Y:S01]  /*4da0*/  SYNCS.PHASECHK.TRANS64.TRYWAIT P0, [UR45+0x28430], R8 ;  /* 0x02843008ff0075a7 */ /* 0x000062000800016d */
[----:B------:R-:W-:Y:S05]  /*4db0*/  @P1 BRA `(.L_x_1496) ;  /* 0x0000000000041947 */ /* 0x000fea0003800000 */
[----:B------:R-:W-:Y:S01]  /*4dc0*/  BPT.TRAP 0x1 ;  /* 0x000000040000795c */ /* 0x000fe20000300000 */
.L_x_1496:
[----:B-1----:R-:W-:Y:S05]  /*4dd0*/  @P0 BRA `(.L_x_1497) ;  /* 0x0000000000080947 */ /* 0x002fea0003800000 */
[----:B------:R-:W1:Y:S02]  /*4de0*/  SYNCS.PHASECHK.TRANS64.TRYWAIT P0, [UR45+0x28430], R8 ;  /* 0x02843008ff0075a7 */ /* 0x000e64000800016d */
[----:B-1----:R-:W-:Y:S05]  /*4df0*/  @!P0 BRA `(.L_x_1498) ;  /* 0x0000014c00dc8947 */ /* 0x002fea0003800000 */
.L_x_1497:
[----:B------:R-:W-:Y:S01]  /*4e00*/  ULEA UR30, UR38, UR48, 0xa ;  /* 0x00000030261e7291 */ /* 0x000fe2000f8e503f */
[----:B------:R-:W-:Y:S01]  /*4e10*/  WARPGROUP.ARRIVE ;  /* 0x00000000000079c5 */ /* 0x000fe20000000000 */
[----:B------:R-:W-:Y:S01]  /*4e20*/  UMOV UR35, 0x40000040 ;  /* 0x4000004000237882 */ /* 0x000fe20000000000 */
[----:B------:R-:W-:Y:S01]  /*4e30*/  UMOV UR7, 0x40000040 ;  /* 0x4000004000077882 */ /* 0x000fe20000000000 */
[----:B------:R-:W-:-:S03]  /*4e40*/  UIADD3 UR6, UR30, 0x2, URZ ;  /* 0x000000021e067890 */ /* 0x000fc6000fffe03f */
[----:B-1----:R-:W1:Y:S01]  /*4e50*/  S2R R5, SR_TID.X ;  /* 0x0000000000057919 */ /* 0x002e620000002100 */
[----:B------:R-:W-:Y:S01]  /*4e60*/  UIADD3 UR10, UR30, 0x4, URZ ;  /* 0x000000041e0a7890 */ /* 0x000fe2000fffe03f */
[----:B------:R-:W-:Y:S01]  /*4e70*/  PLOP3.LUT P0, PT, PT, PT, UP0, 0x40, 0x0 ;  /* 0x000000000000781c */ /* 0x000fe20003f0e808 */
[----:B------:R-:W-:Y:S01]  /*4e80*/  UMOV UR34, UR30 ;  /* 0x0000001e00227c82 */ /* 0x000fe20008000000 */
        /* <DEDUP_REMOVED lines=12> */
[----:B-1----:R-:W-:-:S04]  /*4f50*/  SHF.R.U32.HI R208, RZ, 0x7, R5 ;  /* 0x00000007ffd07819 */ /* 0x002fc80000011605 */
[----:B------:R-:W-:Y:S01]  /*4f60*/  IADD3 R5, -R208, 0xb, RZ ;  /* 0x0000000bd0057810 */ /* 0x000fe20007ffe1ff */
        /* <DEDUP_REMOVED lines=25> */
.L_x_1499:
[----:B------:R-:W-:Y:S01]  /*5100*/  UISETP.NE.AND UP2, UPT, UR49, URZ, UPT ;  /* 0x0000003f3100728c */ /* 0x000fe2000bf45270 */
[C---:B------:R-:W-:Y:S01]  /*5110*/  FMUL.FTZ R9, R0.reuse, R155 ;  /* 0x0000009b00097220 */ /* 0x040fe20000410000 */
[C---:B------:R-:W-:Y:S01]  /*5120*/  FMUL.FTZ R155, R0.reuse, R160 ;  /* 0x000000a0009b7220 */ /* 0x040fe20000410000 */
[C---:B------:R-:W-:Y:S01]  /*5130*/  FMUL.FTZ R160, R0.reuse, R165 ;  /* 0x000000a500a07220 */ /* 0x040fe20000410000 */
[C---:B------:R-:W-:Y:S01]  /*5140*/  FMUL.FTZ R165, R0.reuse, R175 ;  /* 0x000000af00a57220 */ /* 0x040fe20000410000 */
[----:B------:R-:W-:Y:S01]  /*5150*/  VIADD R175, R17, UR47 ;  /* 0x0000002f11af7c36 */ /* 0x000fe20008000000 */
[----:B------:R-:W-:Y:S01]  /*5160*/  PLOP3.LUT P0, PT, PT, PT, UP2, 0x80, 0x0 ;  /* 0x000000000000781c */ /* 0x000fe20003f0f028 */
[----:B------:R-:W-:Y:S01]  /*5170*/  USHF.L.U32 UR7, UR43, 0x6, URZ ;  /* 0x000000062b077899 */ /* 0x000fe2000800063f */
[----:B------:R-:W-:Y:S01]  /*5180*/  PLOP3.LUT P1, PT, PT, PT, UP2, 0x80, 0x0 ;  /* 0x000000000000781c */ /* 0x000fe20003f2f028 */
[C---:B------:R-:W-:Y:S01]  /*5190*/  FMUL.FTZ R13, R0.reuse, R152 ;  /* 0x00000098000d7220 */ /* 0x040fe20000410000 */
[C---:B------:R-:W-:Y:S01]  /*51a0*/  FMUL.FTZ R152, R0.reuse, R157 ;  /* 0x0000009d00987220 */ /* 0x040fe20000410000 */
[----:B------:R-:W-:Y:S01]  /*51b0*/  @UP2 ULDC UR6, c[0x0][0x44c] ;  /* 0x0001130000062ab9 */ /* 0x000fe20000000800 */
[C---:B------:R-:W-:Y:S01]  /*51c0*/  FMUL.FTZ R157, R0.reuse, R161 ;  /* 0x000000a1009d7220 */ /* 0x040fe20000410000 */
[C---:B------:R-:W-:Y:S01]  /*51d0*/  FMUL.FTZ R161, R0.reuse, R170 ;  /* 0x000000aa00a17220 */ /* 0x040fe20000410000 */
[----:B------:R-:W-:Y:S01]  /*51e0*/  FMUL.FTZ R170, R0, R179 ;  /* 0x000000b300aa7220 */ /* 0x000fe20000410000 */
[----:B------:R-:W-:-:S02]  /*51f0*/  IMAD.U32 R179, RZ, RZ, UR7 ;  /* 0x00000007ffb37e24 */ /* 0x000fc4000f8e00ff */
[C---:B------:R-:W-:Y:S01]  /*5200*/  FMUL.FTZ R14, R0.reuse, R153 ;  /* 0x00000099000e7220 */ /* 0x040fe20000410000 */
[C---:B------:R-:W-:Y:S01]  /*5210*/  FMUL.FTZ R12, R0.reuse, R154 ;  /* 0x0000009a000c7220 */ /* 0x040fe20000410000 */
[----:B------:R-:W-:Y:S01]  /*5220*/  FMUL.FTZ R21, R0, R156 ;  /* 0x0000009c00157220 */ /* 0x000fe20000410000 */
[----:B------:R-:W-:Y:S01]  /*5230*/  @P0 IMAD.HI.U32 R6, R175, UR6, RZ ;  /* 0x00000006af060c27 */ /* 0x000fe2000f8e00ff */
[----:B------:R-:W-:Y:S01]  /*5240*/  @UP2 ULDC UR6, c[0x0][0x450] ;  /* 0x0001140000062ab9 */ /* 0x000fe20000000800 */
[----:B------:R-:W-:Y:S02]  /*5250*/  IADD3 R179, -R2, 0x1, -R179 ;  /* 0x0000000102b37810 */ /* 0x000fe40007ffe9b3 */
[C---:B------:R-:W-:Y:S01]  /*5260*/  FMUL.FTZ R20, R0.reuse, R159 ;  /* 0x0000009f00147220 */ /* 0x040fe20000410000 */
[----:B------:R-:W-:Y:S01]  /*5270*/  UISETP.NE.AND UP1, UPT, UR42, URZ, UPT ;  /* 0x0000003f2a00728c */ /* 0x000fe2000bf25270 */
[----:B------:R-:W-:Y:S01]  /*5280*/  @P1 SHF.R.U32.HI R175, RZ, UR6, R6 ;  /* 0x00000006ffaf1c19 */ /* 0x000fe20008011606 */
[----:B------:R-:W-:Y:S01]  /*5290*/  IMAD.U32 R6, RZ, RZ, UR41 ;  /* 0x00000029ff067e24 */ /* 0x000fe2000f8e00ff */
[----:B------:R-:W-:Y:S01]  /*52a0*/  UIADD3 UR6, UR45, 0x28440, URZ ;  /* 0x000284402d067890 */ /* 0x000fe2000fffe03f */
[C---:B------:R-:W-:Y:S01]  /*52b0*/  FMUL.FTZ R153, R0.reuse, R162 ;  /* 0x000000a200997220 */ /* 0x040fe20000410000 */
[C---:B------:R-:W-:Y:S01]  /*52c0*/  FMUL.FTZ R154, R0.reuse, R163 ;  /* 0x000000a3009a7220 */ /* 0x040fe20000410000 */
[----:B------:R-:W-:Y:S01]  /*52d0*/  FMUL.FTZ R159, R0, R164 ;  /* 0x000000a4009f7220 */ /* 0x000fe20000410000 */
[----:B------:R-:W-:Y:S01]  /*52e0*/  IADD3 R179, -R6, UR40, R179 ;  /* 0x0000002806b37c10 */ /* 0x000fe2000fffe1b3 */
[C---:B------:R-:W-:Y:S01]  /*52f0*/  FMUL.FTZ R156, R0.reuse, R166 ;  /* 0x000000a6009c7220 */ /* 0x040fe20000410000 */
[----:B------:R-:W2:Y:S01]  /*5300*/  SHFL.IDX PT, R6, R175, RZ, 0x1c1f ;  /* 0x001c1fffaf067589 */ /* 0x000ea200000e0000 */
[C---:B------:R-:W-:Y:S01]  /*5310*/  FMUL.FTZ R15, R0.reuse, R158 ;  /* 0x0000009e000f7220 */ /* 0x040fe20000410000 */
[C---:B------:R-:W-:Y:S01]  /*5320*/  FMUL.FTZ R163, R0.reuse, R168 ;  /* 0x000000a800a37220 */ /* 0x040fe20000410000 */
[C---:B------:R-:W-:Y:S01]  /*5330*/  FMUL.FTZ R166, R0.reuse, R169 ;  /* 0x000000a900a67220 */ /* 0x040fe20000410000 */
[C---:B------:R-:W-:Y:S01]  /*5340*/  FMUL.FTZ R162, R0.reuse, R171 ;  /* 0x000000ab00a27220 */ /* 0x040fe20000410000 */
[C---:B------:R-:W-:Y:S01]  /*5350*/  FMUL.FTZ R164, R0.reuse, R174 ;  /* 0x000000ae00a47220 */ /* 0x040fe20000410000 */
        /* <DEDUP_REMOVED lines=13> */
[----:B------:R-:W-:Y:S01]  /*5430*/  UMOV UR11, UR59 ;  /* 0x0000003b000b7c82 */ /* 0x000fe20008000000 */
[----:B------:R-:W-:Y:S01]  /*5440*/  SYNCS.ARRIVE.TRANS64.RED.A1T0 RZ, [UR6], RZ ;  /* 0x000000ffffff79a7 */ /* 0x000fe20008100406 */
[----:B------:R-:W-:Y:S01]  /*5450*/  ULOP3.LUT UR6, URZ, UR11, URZ, 0x33, !UPT ;  /* 0x0000000b3f067292 */ /* 0x000fe2000f8e333f */
[----:B------:R-:W-:-:S04]  /*5460*/  VIADD R178, R179, UR60 ;  /* 0x0000003cb3b27c36 */ /* 0x000fc80008000000 */
[----:B------:R-:W4:Y:S01]  /*5470*/  MUFU.TANH R14, R14 ;  /* 0x0000000e000e7308 */ /* 0x000f220000002400 */
[----:B------:R-:W-:Y:S02]  /*5480*/  VIADD R179, R179, UR6 ;  /* 0x00000006b3b37c36 */ /* 0x000fe40008000000 */
[----:B--2---:R-:W-:Y:S02]  /*5490*/  IMAD.IADD R180, R178, 0x1, R6 ;  /* 0x00000001b2b47824 */ /* 0x004fe400078e0206 */
[----:B------:R-:W-:-:S03]  /*54a0*/  IMAD.IADD R181, R6, 0x1, R179 ;  /* 0x0000000106b57824 */ /* 0x000fc600078e02b3 */
        /* <DEDUP_REMOVED lines=29> */
[----:B------:R-:W0:Y:S01]  /*5680*/  MUFU.TANH R173, R173 ;  /* 0x000000ad00ad7308 */ /* 0x000e220000002400 */
[----:B--234-:R-:W-:Y:S05]  /*5690*/  @P0 BRA `(.L_x_1500) ;  /* 0x00000000005c0947 */ /* 0x01cfea0003800000 */
[----:B------:R-:W-:Y:S01]  /*56a0*/  IMAD.U32 R182, RZ, RZ, UR41 ;  /* 0x00000029ffb67e24 */ /* 0x000fe2000f8e00ff */
[----:B------:R-:W-:Y:S04]  /*56b0*/  BSSY B0, `(.L_x_1501) ;  /* 0x0000011000007945 */ /* 0x000fe80003800000 */
[----:B------:R-:W-:-:S04]  /*56c0*/  IADD3 R182, -R182, UR40, R6 ;  /* 0x00000028b6b67c10 */ /* 0x000fc8000fffe106 */
        /* <DEDUP_REMOVED lines=10> */
.L_x_1502:
[----:B------:R-:W-:-:S05]  /*5770*/  IMAD.U32 R183, RZ, RZ, UR50 ;  /* 0x00000032ffb77e24 */ /* 0x000fca000f8e00ff */
[----:B------:R-:W-:-:S13]  /*5780*/  ISETP.NE.AND P0, PT, R183, 0x1, PT ;  /* 0x00000001b700780c */ /* 0x000fda0003f05270 */
[----:B------:R-:W2:Y:S02]  /*5790*/  @P0 LDC.64 R6, c[0x0][0x9e8] ;  /* 0x00027a00ff060b82 */ /* 0x000ea40000000a00 */
[----:B--2---:R-:W-:-:S05]  /*57a0*/  @P0 IMAD.HI.U32 R6, R182, R6, RZ ;  /* 0x00000006b6060227 */ /* 0x004fca00078e00ff */
[----:B------:R-:W-:-:S07]  /*57b0*/  @P0 SHF.R.U32.HI R182, RZ, R7, R6 ;  /* 0x00000007ffb60219 */ /* 0x000fce0000011606 */
.L_x_1503:
[----:B------:R-:W-:Y:S05]  /*57c0*/  BSYNC B0 ;  /* 0x0000000000007941 */ /* 0x000fea0003800000 */
.L_x_1501:
[----:B------:R-:W-:-:S04]  /*57d0*/  IMAD R182, R182, R183, -UR7 ;  /* 0x80000007b6b67e24 */ /* 0x000fc8000f8e02b7 */
[----:B------:R-:W-:-:S05]  /*57e0*/  IMAD.IADD R182, R182, 0x1, -R2 ;  /* 0x00000001b6b67824 */ /* 0x000fca00078e0a02 */
[----:B------:R-:W-:Y:S02]  /*57f0*/  VIMNMX R181, R181, R182, !PT ;  /* 0x000000b6b5b57248 */ /* 0x000fe40007fe0100 */
[----:B------:R-:W-:-:S07]  /*5800*/  VIADDMNMX R180, R182, R183, R180, PT ;  /* 0x000000b7b6b47246 */ /* 0x000fce00038001b4 */
.L_x_1500:
[----:B------:R-:W-:Y:S01]  /*5810*/  UISETP.GT.AND UP1, UPT, UR43, -0x1, UPT ;  /* 0xffffffff2b00788c */ /* 0x000fe2000bf24270 */
[----:B------:R-:W2:Y:S01]  /*5820*/  SHFL.IDX PT, R175, R175, 0x1, 0x1c1f ;  /* 0x003c1f00afaf7f89 */ /* 0x000ea200000e0000 */
[----:B------:R-:W-:-:S04]  /*5830*/  UISETP.NE.AND UP2, UPT, UR42, URZ, UPT ;  /* 0x0000003f2a00728c */ /* 0x000fc8000bf45270 */
[----:B------:R-:W-:-:S04]  /*5840*/  PLOP3.LUT P0, PT, PT, PT, UP1, 0x80, 0x0 ;  /* 0x000000000000781c */ /* 0x000fc80003f0f018 */
[C---:B------:R-:W-:Y:S02]  /*5850*/  ISETP.GT.AND P3, PT, R181.reuse, 0x10, P0 ;  /* 0x00000010b500780c */ /* 0x040fe40000764270 */
[C---:B------:R-:W-:Y:S02]  /*5860*/  ISETP.GT.AND P5, PT, R181.reuse, RZ, P0 ;  /* 0x000000ffb500720c */ /* 0x040fe400007a4270 */
[----:B------:R-:W-:Y:S02]  /*5870*/  ISETP.LT.OR P3, PT, R180, 0x11, P3 ;  /* 0x00000011b400780c */ /* 0x000fe40001f61670 */
[C---:B------:R-:W-:Y:S02]  /*5880*/  ISETP.GT.AND P6, PT, R181.reuse, 0x1, P0 ;  /* 0x00000001b500780c */ /* 0x040fe400007c4270 */
[C---:B------:R-:W-:Y:S02]  /*5890*/  ISETP.GT.AND P1, PT, R181.reuse, 0x8, P0 ;  /* 0x00000008b500780c */ /* 0x040fe40000724270 */
[----:B------:R-:W-:-:S02]  /*58a0*/  ISETP.GT.AND P4, PT, R181, 0x9, P0 ;  /* 0x00000009b500780c */ /* 0x000fc40000784270 */
[----:B0-----:R-:W-:Y:S02]  /*58b0*/  FSEL R155, R155, -INF , !P3 ;  /* 0xff8000009b9b7808 */ /* 0x001fe40005800000 */
[----:B------:R-:W-:Y:S01]  /*58c0*/  ISETP.GT.AND P3, PT, R181, 0x28, P0 ;  /* 0x00000028b500780c */ /* 0x000fe20000764270 */
[--C-:B--2---:R-:W-:Y:S01]  /*58d0*/  IMAD.IADD R178, R178, 0x1, R175.reuse ;  /* 0x00000001b2b27824 */ /* 0x104fe200078e02af */
[C---:B------:R-:W-:Y:S01]  /*58e0*/  ISETP.LT.OR P5, PT, R180.reuse, 0x1, P5 ;  /* 0x00000001b400780c */ /* 0x040fe20002fa1670 */
[----:B------:R-:W-:Y:S01]  /*58f0*/  IMAD.IADD R179, R179, 0x1, R175 ;  /* 0x00000001b3b37824 */ /* 0x000fe200078e02af */
[C---:B------:R-:W-:Y:S02]  /*5900*/  ISETP.LT.OR P6, PT, R180.reuse, 0x2, P6 ;  /* 0x00000002b400780c */ /* 0x040fe400037c1670 */
[C---:B------:R-:W-:Y:S02]  /*5910*/  ISETP.LT.OR P1, PT, R180.reuse, 0x9, P1 ;  /* 0x00000009b400780c */ /* 0x040fe40000f21670 */
[----:B------:R-:W-:-:S02]  /*5920*/  ISETP.LT.OR P4, PT, R180, 0xa, P4 ;  /* 0x0000000ab400780c */ /* 0x000fc40002781670 */
[----:B------:R-:W-:Y:S02]  /*5930*/  ISETP.LT.OR P3, PT, R180, 0x29, P3 ;  /* 0x00000029b400780c */ /* 0x000fe40001f61670 */
[----:B------:R-:W-:Y:S02]  /*5940*/  FSEL R13, R13, -INF , !P5 ;  /* 0xff8000000d0d7808 */ /* 0x000fe40006800000 */
[----:B------:R-:W-:Y:S02]  /*5950*/  FSEL R14, R14, -INF , !P6 ;  /* 0xff8000000e0e7808 */ /* 0x000fe40007000000 */
[----:B------:R-:W-:Y:S02]  /*5960*/  FSEL R21, R21, -INF , !P1 ;  /* 0xff80000015157808 */ /* 0x000fe40004800000 */
[----:B------:R-:W-:Y:S02]  /*5970*/  FSEL R152, R152, -INF , !P4 ;  /* 0xff80000098987808 */ /* 0x000fe40006000000 */
[----:B------:R-:W-:-:S02]  /*5980*/  ISETP.GT.AND P2, PT, R181, 0x11, P0 ;  /* 0x00000011b500780c */ /* 0x000fc40000744270 */
[C---:B------:R-:W-:Y:S02]  /*5990*/  ISETP.GT.AND P5, PT, R181.reuse, 0x18, P0 ;  /* 0x00000018b500780c */ /* 0x040fe400007a4270 */
[C---:B------:R-:W-:Y:S02]  /*59a0*/  ISETP.GT.AND P6, PT, R181.reuse, 0x19, P0 ;  /* 0x00000019b500780c */ /* 0x040fe400007c4270 */
[C---:B------:R-:W-:Y:S02]  /*59b0*/  ISETP.GT.AND P1, PT, R181.reuse, 0x20, P0 ;  /* 0x00000020b500780c */ /* 0x040fe40000724270 */
[----:B------:R-:W-:Y:S02]  /*59c0*/  ISETP.GT.AND P4, PT, R181, 0x21, P0 ;  /* 0x00000021b500780c */ /* 0x000fe40000784270 */
[----:B------:R-:W-:Y:S02]  /*59d0*/  FSEL R168, R168, -INF , !P3 ;  /* 0xff800000a8a87808 */ /* 0x000fe40005800000 */
[----:B------:R-:W-:-:S02]  /*59e0*/  PLOP3.LUT P3, PT, PT, PT, UP2, 0x40, 0x0 ;  /* 0x000000000000781c */ /* 0x000fc40003f6e828 */
[C---:B------:R-:W-:Y:S02]  /*59f0*/  ISETP.LT.OR P2, PT, R180.reuse, 0x12, P2 ;  /* 0x00000012b400780c */ /* 0x040fe40001741670 */
[C---:B------:R-:W-:Y:S02]  /*5a00*/  ISETP.LT.OR P5, PT, R180.reuse, 0x19, P5 ;  /* 0x00000019b400780c */ /* 0x040fe40002fa1670 */
[C---:B------:R-:W-:Y:S02]  /*5a10*/  ISETP.LT.OR P6, PT, R180.reuse, 0x1a, P6 ;  /* 0x0000001ab400780c */ /* 0x040fe400037c1670 */
[C---:B------:R-:W-:Y:S02]  /*5a20*/  ISETP.LT.OR P1, PT, R180.reuse, 0x21, P1 ;  /* 0x00000021b400780c */ /* 0x040fe40000f21670 */
[----:B------:R-:W-:Y:S02]  /*5a30*/  ISETP.LT.OR P4, PT, R180, 0x22, P4 ;  /* 0x00000022b400780c */ /* 0x000fe40002781670 */
[----:B------:R-:W-:-:S02]  /*5a40*/  FSEL R157, R157, -INF , !P2 ;  /* 0xff8000009d9d7808 */ /* 0x000fc40005000000 */
[----:B------:R-:W-:Y:S02]  /*5a50*/  FSEL R159, R159, -INF , !P5 ;  /* 0xff8000009f9f7808 */ /* 0x000fe40006800000 */
[----:B------:R-:W-:Y:S02]  /*5a60*/  FSEL R160, R160, -INF , !P6 ;  /* 0xff800000a0a07808 */ /* 0x000fe40007000000 */
[----:B------:R-:W-:Y:S02]  /*5a70*/  FSEL R163, R163, -INF , !P1 ;  /* 0xff800000a3a37808 */ /* 0x000fe40004800000 */
[----:B------:R-:W-:Y:S02]  /*5a80*/  FSEL R166, R166, -INF , !P4 ;  /* 0xff800000a6a67808 */ /* 0x000fe40006000000 */
[C---:B------:R-:W-:Y:S02]  /*5a90*/  ISETP.GT.AND P2, PT, R181.reuse, 0x29, P0 ;  /* 0x00000029b500780c */ /* 0x040fe40000744270 */
[----:B------:R-:W-:-:S02]  /*5aa0*/  ISETP.GT.AND P5, PT, R181, 0x30, P0 ;  /* 0x00000030b500780c */ /* 0x000fc400007a4270 */
[C---:B------:R-:W-:Y:S02]  /*5ab0*/  ISETP.GT.AND P6, PT, R181.reuse, 0x31, P0 ;  /* 0x00000031b500780c */ /* 0x040fe400007c4270 */
[C---:B------:R-:W-:Y:S02]  /*5ac0*/  ISETP.GT.AND P1, PT, R181.reuse, 0x38, P0 ;  /* 0x00000038b500780c */ /* 0x040fe40000724270 */
[----:B------:R-:W-:Y:S02]  /*5ad0*/  ISETP.GT.AND P4, PT, R181, 0x39, P0 ;  /* 0x00000039b500780c */ /* 0x000fe40000784270 */
[C---:B------:R-:W-:Y:S02]  /*5ae0*/  ISETP.LT.OR P2, PT, R180.reuse, 0x2a, P2 ;  /* 0x0000002ab400780c */ /* 0x040fe40001741670 */
[C---:B------:R-:W-:Y:S02]  /*5af0*/  ISETP.LT.OR P5, PT, R180.reuse, 0x31, P5 ;  /* 0x00000031b400780c */ /* 0x040fe40002fa1670 */
[----:B------:R-:W-:-:S02]  /*5b00*/  ISETP.LT.OR P6, PT, R180, 0x32, P6 ;  /* 0x00000032b400780c */ /* 0x000fc400037c1670 */
[C---:B------:R-:W-:Y:S02]  /*5b10*/  ISETP.LT.OR P1, PT, R180.reuse, 0x39, P1 ;  /* 0x00000039b400780c */ /* 0x040fe40000f21670 */
[----:B------:R-:W-:Y:S02]  /*5b20*/  ISETP.LT.OR P4, PT, R180, 0x3a, P4 ;  /* 0x0000003ab400780c */ /* 0x000fe40002781670 */
[----:B------:R-:W-:Y:S02]  /*5b30*/  FSEL R169, R169, -INF , !P2 ;  /* 0xff800000a9a97808 */ /* 0x000fe40005000000 */
[----:B------:R-:W-:Y:S02]  /*5b40*/  FSEL R171, R171, -INF , !P5 ;  /* 0xff800000abab7808 */ /* 0x000fe40006800000 */
[----:B------:R-:W-:Y:S02]  /*5b50*/  FSEL R174, R174, -INF , !P6 ;  /* 0xff800000aeae7808 */ /* 0x000fe40007000000 */
[----:B------:R-:W-:-:S02]  /*5b60*/  FSEL R176, R176, -INF , !P1 ;  /* 0xff800000b0b07808 */ /* 0x000fc40004800000 */
[----:B------:R-:W-:Y:S01]  /*5b70*/  FSEL R177, R177, -INF , !P4 ;  /* 0xff800000b1b17808 */ /* 0x000fe20006000000 */
[----:B------:R-:W-:Y:S06]  /*5b80*/  @P3 BRA `(.L_x_1504) ;  /* 0x00000000005c3947 */ /* 0x000fec0003800000 */
        /* <DEDUP_REMOVED lines=13> */
.L_x_1506:
[----:B------:R-:W-:-:S05]  /*5c60*/  IMAD.U32 R180, RZ, RZ, UR50 ;  /* 0x00000032ffb47e24 */ /* 0x000fca000f8e00ff */
[----:B------:R-:W-:-:S13]  /*5c70*/  ISETP.NE.AND P1, PT, R180, 0x1, PT ;  /* 0x00000001b400780c */ /* 0x000fda0003f25270 */
[----:B------:R-:W0:Y:S02]  /*5c80*/  @P1 LDC.64 R6, c[0x0][0x9e8] ;  /* 0x00027a00ff061b82 */ /* 0x000e240000000a00 */
[----:B0-----:R-:W-:-:S05]  /*5c90*/  @P1 IMAD.HI.U32 R6, R175, R6, RZ ;  /* 0x00000006af061227 */ /* 0x001fca00078e00ff */
[----:B------:R-:W-:-:S07]  /*5ca0*/  @P1 SHF.R.U32.HI R175, RZ, R7, R6 ;  /* 0x00000007ffaf1219 */ /* 0x000fce0000011606 */
.L_x_1507:
[----:B------:R-:W-:Y:S05]  /*5cb0*/  BSYNC B0 ;  /* 0x0000000000007941 */ /* 0x000fea0003800000 */
.L_x_1505:
[----:B------:R-:W-:-:S04]  /*5cc0*/  IMAD R175, R175, R180, -UR7 ;  /* 0x80000007afaf7e24 */ /* 0x000fc8000f8e02b4 */
[----:B------:R-:W-:-:S05]  /*5cd0*/  IMAD.IADD R175, R175, 0x1, -R2 ;  /* 0x00000001afaf7824 */ /* 0x000fca00078e0a02 */
[----:B------:R-:W-:Y:S02]  /*5ce0*/  VIMNMX R179, R179, R175, !PT ;  /* 0x000000afb3b37248 */ /* 0x000fe40007fe0100 */
[----:B------:R-:W-:-:S07]  /*5cf0*/  VIADDMNMX R178, R175, R180, R178, PT ;  /* 0x000000b4afb27246 */ /* 0x000fce00038001b2 */
.L_x_1504:
[C---:B------:R-:W-:Y:S01]  /*5d00*/  ISETP.GT.AND P1, PT, R179.reuse, 0x1, P0 ;  /* 0x00000001b300780c */ /* 0x040fe20000724270 */
[----:B------:R-:W-:Y:S01]  /*5d10*/  UMOV UR10, UR58 ;  /* 0x0000003a000a7c82 */ /* 0x000fe20008000000 */
[----:B------:R-:W-:Y:S02]  /*5d20*/  ISETP.GT.AND P6, PT, R179, 0x18, P0 ;  /* 0x00000018b300780c */ /* 0x000fe400007c4270 */
[----:B------:R-:W-:Y:S02]  /*5d30*/  ISETP.LT.OR P1, PT, R178, 0x2, P1 ;  /* 0x00000002b200780c */ /* 0x000fe40000f21670 */
[----:B------:R-:W-:Y:S02]  /*5d40*/  LOP3.LUT R16, R16, 0xfffffffe, RZ, 0xc0, !PT ;  /* 0xfffffffe10107812 */ /* 0x000fe400078ec0ff */
[----:B------:R-:W-:Y:S02]  /*5d50*/  FSEL R6, R9, -INF , !P1 ;  /* 0xff80000009067808 */ /* 0x000fe40004800000 */
[----:B------:R-:W-:-:S02]  /*5d60*/  ISETP.GT.AND P1, PT, R179, 0x19, P0 ;  /* 0x00000019b300780c */ /* 0x000fc40000724270 */
[----:B------:R-:W-:Y:S02]  /*5d70*/  FMNMX.FTZ R7, R13, R11, !PT ;  /* 0x0000000b0d077209 */ /* 0x000fe40007810000 */
[----:B------:R-:W-:Y:S02]  /*5d80*/  ISETP.GT.AND P2, PT, R179, 0x8, P0 ;  /* 0x00000008b300780c */ /* 0x000fe40000744270 */
[----:B------:R-:W-:Y:S02]  /*5d90*/  @P6 LOP3.LUT R16, R16, 0x1, RZ, 0xfc, !PT ;  /* 0x0000000110106812 */ /* 0x000fe400078efcff */
[----:B------:R-:W-:Y:S02]  /*5da0*/  FMNMX.FTZ R7, R14, R7, !PT ;  /* 0x000000070e077209 */ /* 0x000fe40007810000 */
[----:B------:R-:W-:Y:S02]  /*5db0*/  LOP3.LUT R16, R16, 0xffffefff, RZ, 0xc0, !PT ;  /* 0xffffefff10107812 */ /* 0x000fe400078ec0ff */
[----:B------:R-:W-:-:S02]  /*5dc0*/  FMNMX.FTZ R7, R21, R7, !PT ;  /* 0x0000000715077209 */ /* 0x000fc40007810000 */
[----:B------:R-:W-:Y:S02]  /*5dd0*/  @P1 LOP3.LUT R16, R16, 0x1000, RZ, 0xfc, !PT ;  /* 0x0000100010101812 */ /* 0x000fe400078efcff */
[----:B------:R-:W-:Y:S02]  /*5de0*/  FMNMX.FTZ R7, R152, R7, !PT ;  /* 0x0000000798077209 */ /* 0x000fe40007810000 */
[C---:B------:R-:W-:Y:S02]  /*5df0*/  LOP3.LUT P1, RZ, R16.reuse, 0x1, RZ, 0xc0, !PT ;  /* 0x0000000110ff7812 */ /* 0x040fe4000782c0ff */
[----:B------:R-:W-:Y:S02]  /*5e00*/  LOP3.LUT R16, R16, 0xffffdfff, RZ, 0xc0, !PT ;  /* 0xffffdfff10107812 */ /* 0x000fe400078ec0ff */
[----:B------:R-:W-:Y:S02]  /*5e10*/  FMNMX.FTZ R7, R155, R7, !PT ;  /* 0x000000079b077209 */ /* 0x000fe40007810000 */
[----:B------:R-:W-:-:S02]  /*5e20*/  ISETP.GT.AND P3, PT, R179, 0x9, P0 ;  /* 0x00000009b300780c */ /* 0x000fc40000764270 */
[----:B------:R-:W-:Y:S02]  /*5e30*/  FMNMX.FTZ R7, R157, R7, !PT ;  /* 0x000000079d077209 */ /* 0x000fe40007810000 */
[----:B------:R-:W-:Y:S02]  /*5e40*/  ISETP.GT.AND P4, PT, R179, 0x10, P0 ;  /* 0x00000010b300780c */ /* 0x000fe40000784270 */
[----:B------:R-:W-:Y:S02]  /*5e50*/  FMNMX.FTZ R7, R159, R7, !PT ;  /* 0x000000079f077209 */ /* 0x000fe40007810000 */
[----:B------:R-:W-:Y:S02]  /*5e60*/  @P1 LOP3.LUT R16, R16, 0x2000, RZ, 0xfc, !PT ;  /* 0x0000200010101812 */ /* 0x000fe400078efcff */
[----:B------:R-:W-:Y:S02]  /*5e70*/  ISETP.GT.AND P1, PT, R179, 0x31, P0 ;  /* 0x00000031b300780c */ /* 0x000fe40000724270 */
[----:B------:R-:W-:-:S02]  /*5e80*/  LOP3.LUT R16, R16, 0xfffffffd, RZ, 0xc0, !PT ;  /* 0xfffffffd10107812 */ /* 0x000fc400078ec0ff */
[----:B------:R-:W-:Y:S02]  /*5e90*/  FMNMX.FTZ R7, R160, R7, !PT ;  /* 0x00000007a0077209 */ /* 0x000fe40007810000 */
[----:B------:R-:W-:Y:S02]  /*5ea0*/  ISETP.GT.AND P5, PT, R179, 0x11, P0 ;  /* 0x00000011b300780c */ /* 0x000fe400007a4270 */
[----:B------:R-:W-:Y:S02]  /*5eb0*/  FMNMX.FTZ R7, R163, R7, !PT ;  /* 0x00000007a3077209 */ /* 0x000fe40007810000 */
[----:B------:R-:W-:Y:S02]  /*5ec0*/  ISETP.LT.OR P2, PT, R178, 0x9, P2 ;  /* 0x00000009b200780c */ /* 0x000fe40001741670 */
[----:B------:R-:W-:Y:S02]  /*5ed0*/  FMNMX.FTZ R7, R166, R7, !PT ;  /* 0x00000007a6077209 */ /* 0x000fe40007810000 */
[----:B------:R-:W-:-:S02]  /*5ee0*/  @P1 LOP3.LUT R16, R16, 0x2, RZ, 0xfc, !PT ;  /* 0x0000000210101812 */ /* 0x000fc400078efcff */
[----:B------:R-:W-:Y:S02]  /*5ef0*/  ISETP.GT.AND P1, PT, R179, 0x38, P0 ;  /* 0x00000038b300780c */ /* 0x000fe40000724270 */
[----:B------:R-:W-:Y:S02]  /*5f00*/  LOP3.LUT R16, R16, 0xfffffff7, RZ, 0xc0, !PT ;  /* 0xfffffff710107812 */ /* 0x000fe400078ec0ff */
[----:B------:R-:W-:Y:S02]  /*5f10*/  FMNMX.FTZ R7, R168, R7, !PT ;  /* 0x00000007a8077209 */ /* 0x000fe40007810000 */
[C---:B------:R-:W-:Y:S02]  /*5f20*/  ISETP.LT.OR P3, PT, R178.reuse, 0xa, P3 ;  /* 0x0000000ab200780c */ /* 0x040fe40001f61670 */
[C---:B------:R-:W-:Y:S02]  /*5f30*/  ISETP.LT.OR P4, PT, R178.reuse, 0x11, P4 ;  /* 0x00000011b200780c */ /* 0x040fe40002781670 */
[----:B------:R-:W-:-:S02]  /*5f40*/  ISETP.LT.OR P5, PT, R178, 0x12, P5 ;  /* 0x00000012b200780c */ /* 0x000fc40002fa1670 */
[----:B------:R-:W-:Y:S02]  /*5f50*/  FMNMX.FTZ R7, R169, R7, !PT ;  /* 0x00000007a9077209 */ /* 0x000fe40007810000 */
[----:B------:R-:W-:Y:S02]  /*5f60*/  @P1 LOP3.LUT R16, R16, 0x8, RZ, 0xfc, !PT ;  /* 0x0000000810101812 */ /* 0x000fe400078efcff */
[----:B------:R-:W-:Y:S02]  /*5f70*/  ISETP.GT.AND P1, PT, R179, RZ, P0 ;  /* 0x000000ffb300720c */ /* 0x000fe40000724270 */
[----:B------:R-:W-:Y:S02]  /*5f80*/  LOP3.LUT R16, R16, 0xffffff7f, RZ, 0xc0, !PT ;  /* 0xffffff7f10107812 */ /* 0x000fe400078ec0ff */
[----:B------:R-:W-:Y:S02]  /*5f90*/  FSEL R15, R15, -INF , !P2 ;  /* 0xff8000000f0f7808 */ /* 0x000fe40005000000 */
[----:B------:R-:W-:-:S02]  /*5fa0*/  FSEL R20, R20, -INF , !P3 ;  /* 0xff80000014147808 */ /* 0x000fc40005800000 */
[----:B------:R-:W-:Y:S02]  /*5fb0*/  FSEL R153, R153, -INF , !P4 ;  /* 0xff80000099997808 */ /* 0x000fe40006000000 */
[----:B------:R-:W-:Y:S02]  /*5fc0*/  FSEL R154, R154, -INF , !P5 ;  /* 0xff8000009a9a7808 */ /* 0x000fe40006800000 */
[C---:B------:R-:W-:Y:S02]  /*5fd0*/  ISETP.GT.AND P2, PT, R179.reuse, 0x20, P0 ;  /* 0x00000020b300780c */ /* 0x040fe40000744270 */
[C---:B------:R-:W-:Y:S02]  /*5fe0*/  ISETP.GT.AND P3, PT, R179.reuse, 0x21, P0 ;  /* 0x00000021b300780c */ /* 0x040fe40000764270 */
[C---:B------:R-:W-:Y:S02]  /*5ff0*/  ISETP.GT.AND P4, PT, R179.reuse, 0x28, P0 ;  /* 0x00000028b300780c */ /* 0x040fe40000784270 */
[----:B------:R-:W-:-:S02]  /*6000*/  ISETP.GT.AND P5, PT, R179, 0x29, P0 ;  /* 0x00000029b300780c */ /* 0x000fc400007a4270 */
[C---:B------:R-:W-:Y:S02]  /*6010*/  ISETP.GT.AND P6, PT, R179.reuse, 0x30, P0 ;  /* 0x00000030b300780c */ /* 0x040fe400007c4270 */
[----:B------:R-:W-:Y:S02]  /*6020*/  ISETP.GT.AND P0, PT, R179, 0x39, P0 ;  /* 0x00000039b300780c */ /* 0x000fe40000704270 */
[----:B------:R-:W-:Y:S02]  /*6030*/  @P1 LOP3.LUT R16, R16, 0x80, RZ, 0xfc, !PT ;  /* 0x0000008010101812 */ /* 0x000fe400078efcff */
[----:B------:R-:W-:Y:S02]  /*6040*/  FMNMX.FTZ R7, R171, R7, !PT ;  /* 0x00000007ab077209 */ /* 0x000fe40007810000 */
[----:B------:R-:W-:Y:S02]  /*6050*/  LOP3.LUT P1, RZ, R16, 0x2000, RZ, 0xc0, !PT ;  /* 0x0000200010ff7812 */ /* 0x000fe4000782c0ff */
[----:B------:R-:W-:-:S02]  /*6060*/  FMNMX.FTZ R7, R174, R7, !PT ;  /* 0x00000007ae077209 */ /* 0x000fc40007810000 */
[----:B------:R-:W-:Y:S02]  /*6070*/  LOP3.LUT R16, R16, 0xffffffdf, RZ, 0xc0, !PT ;  /* 0xffffffdf10107812 */ /* 0x000fe400078ec0ff */
[----:B------:R-:W-:Y:S02]  /*6080*/  ISETP.LT.OR P1, PT, R178, 0x19, P1 ;  /* 0x00000019b200780c */ /* 0x000fe40000f21670 */
[----:B------:R-:W-:Y:S02]  /*6090*/  FMNMX.FTZ R7, R176, R7, !PT ;  /* 0x00000007b0077209 */ /* 0x000fe40007810000 */
[----:B------:R-:W-:Y:S02]  /*60a0*/  @P0 LOP3.LUT R16, R16, 0x20, RZ, 0xfc, !PT ;  /* 0x0000002010100812 */ /* 0x000fe400078efcff */
[----:B------:R-:W-:Y:S02]  /*60b0*/  FMNMX.FTZ R7, R177, R7, !PT ;  /* 0x00000007b1077209 */ /* 0x000fe40007810000 */
[----:B------:R-:W-:-:S02]  /*60c0*/  LOP3.LUT P0, RZ, R16, 0x2, RZ, 0xc0, !PT ;  /* 0x0000000210ff7812 */ /* 0x000fc4000780c0ff */
[----:B------:R-:W-:Y:S01]  /*60d0*/  LOP3.LUT R16, R16, 0xfffffeff, RZ, 0xc0, !PT ;  /* 0xfffffeff10107812 */ /* 0x000fe200078ec0ff */
[----:B------:R-:W0:Y:S01]  /*60e0*/  SHFL.BFLY PT, R9, R7, 0x2, 0x1f ;  /* 0x0c401f0007097f89 */ /* 0x000e2200000e0000 */
[----:B------:R-:W-:Y:S02]  /*60f0*/  ISETP.LT.OR P2, PT, R178, 0x21, P2 ;  /* 0x00000021b200780c */ /* 0x000fe40001741670 */
[----:B------:R-:W-:Y:S02]  /*6100*/  @P1 LOP3.LUT R16, R16, 0x100, RZ, 0xfc, !PT ;  /* 0x0000010010101812 */ /* 0x000fe400078efcff */
[----:B------:R-:W-:Y:S02]  /*6110*/  ISETP.LT.OR P3, PT, R178, 0x22, P3 ;  /* 0x00000022b200780c */ /* 0x000fe40001f61670 */
[C---:B------:R-:W-:Y:S02]  /*6120*/  LOP3.LUT P1, RZ, R16.reuse, 0x1000, RZ, 0xc0, !PT ;  /* 0x0000100010ff7812 */ /* 0x040fe4000782c0ff */
[----:B------:R-:W-:-:S02]  /*6130*/  LOP3.LUT R16, R16, 0xffffffbf, RZ, 0xc0, !PT ;  /* 0xffffffbf10107812 */ /* 0x000fc400078ec0ff */
[C---:B------:R-:W-:Y:S02]  /*6140*/  ISETP.LT.OR P1, PT, R178.reuse, 0x1a, P1 ;  /* 0x0000001ab200780c */ /* 0x040fe40000f21670 */
[C---:B------:R-:W-:Y:S02]  /*6150*/  ISETP.LT.OR P4, PT, R178.reuse, 0x29, P4 ;  /* 0x00000029b200780c */ /* 0x040fe40002781670 */
[C---:B------:R-:W-:Y:S02]  /*6160*/  ISETP.LT.OR P5, PT, R178.reuse, 0x2a, P5 ;  /* 0x0000002ab200780c */ /* 0x040fe40002fa1670 */
[C---:B------:R-:W-:Y:S02]  /*6170*/  ISETP.LT.OR P6, PT, R178.reuse, 0x31, P6 ;  /* 0x00000031b200780c */ /* 0x040fe400037c1670 */
[----:B------:R-:W-:-:S04]  /*6180*/  ISETP.LT.OR P0, PT, R178, 0x32, P0 ;  /* 0x00000032b200780c */ /* 0x000fc80000701670 */
[----:B------:R-:W-:Y:S02]  /*6190*/  FSEL R170, R170, -INF , !P0 ;  /* 0xff800000aaaa7808 */ /* 0x000fe40004000000 */
[----:B0-----:R-:W-:Y:S02]  /*61a0*/  FMNMX.FTZ R9, R7, R9, !PT ;  /* 0x0000000907097209 */ /* 0x001fe40007810000 */
[----:B------:R-:W-:-:S03]  /*61b0*/  @P1 LOP3.LUT R16, R16, 0x40, RZ, 0xfc, !PT ;  /* 0x0000004010101812 */ /* 0x000fc600078efcff */
[----:B------:R-:W0:Y:S01]  /*61c0*/  SHFL.BFLY PT, R7, R9, 0x1, 0x1f ;  /* 0x0c201f0009077f89 */ /* 0x000e2200000e0000 */
[C---:B------:R-:W-:Y:S02]  /*61d0*/  LOP3.LUT P1, RZ, R16.reuse, 0x8, RZ, 0xc0, !PT ;  /* 0x0000000810ff7812 */ /* 0x040fe4000782c0ff */
[----:B------:R-:W-:Y:S02]  /*61e0*/  LOP3.LUT R16, R16, 0xffffffef, RZ, 0xc0, !PT ;  /* 0xffffffef10107812 */ /* 0x000fe400078ec0ff */
[----:B------:R-:W-:Y:S02]  /*61f0*/  ISETP.LT.OR P1, PT, R178, 0x39, P1 ;  /* 0x00000039b200780c */ /* 0x000fe40000f21670 */
[----:B------:R-:W-:Y:S02]  /*6200*/  @P2 LOP3.LUT R16, R16, 0x10, RZ, 0xfc, !PT ;  /* 0x0000001010102812 */ /* 0x000fe400078efcff */
[----:B------:R-:W-:Y:S02]  /*6210*/  FSEL R172, R172, -INF , !P1 ;  /* 0xff800000acac7808 */ /* 0x000fe40004800000 */
[----:B------:R-:W-:-:S02]  /*6220*/  LOP3.LUT P2, RZ, R16, 0x80, RZ, 0xc0, !PT ;  /* 0x0000008010ff7812 */ /* 0x000fc4000784c0ff */
[----:B------:R-:W-:Y:S02]  /*6230*/  LOP3.LUT R16, R16, 0xfffffffb, RZ, 0xc0, !PT ;  /* 0xfffffffb10107812 */ /* 0x000fe400078ec0ff */
[----:B------:R-:W-:Y:S02]  /*6240*/  ISETP.LT.OR P2, PT, R178, 0x1, P2 ;  /* 0x00000001b200780c */ /* 0x000fe40001741670 */
[----:B------:R-:W-:Y:S02]  /*6250*/  @P3 LOP3.LUT R16, R16, 0x4, RZ, 0xfc, !PT ;  /* 0x0000000410103812 */ /* 0x000fe400078efcff */
[----:B------:R-:W-:Y:S02]  /*6260*/  FSEL R175, R12, -INF , !P2 ;  /* 0xff8000000caf7808 */ /* 0x000fe40005000000 */
[C---:B------:R-:W-:Y:S02]  /*6270*/  LOP3.LUT P3, RZ, R16.reuse, 0x20, RZ, 0xc0, !PT ;  /* 0x0000002010ff7812 */ /* 0x040fe4000786c0ff */
[----:B------:R-:W-:-:S02]  /*6280*/  LOP3.LUT R16, R16, 0xfffffbff, RZ, 0xc0, !PT ;  /* 0xfffffbff10107812 */ /* 0x000fc400078ec0ff */
[----:B0-----:R-:W-:Y:S02]  /*6290*/  FMNMX.FTZ R9, R9, R7, !PT ;  /* 0x0000000709097209 */ /* 0x001fe40007810000 */
[----:B------:R-:W-:Y:S02]  /*62a0*/  LOP3.LUT R16, R16, 0xfffffffe, RZ, 0xc0, !PT ;  /* 0xfffffffe10107812 */ /* 0x000fe400078ec0ff */
[----:B------:R-:W-:Y:S02]  /*62b0*/  ISETP.LT.OR P3, PT, R178, 0x3a, P3 ;  /* 0x0000003ab200780c */ /* 0x000fe40001f61670 */
[----:B------:R-:W-:Y:S02]  /*62c0*/  @P4 LOP3.LUT R16, R16, 0x1, RZ, 0xfc, !PT ;  /* 0x0000000110104812 */ /* 0x000fe400078efcff */
[----:B------:R-:W-:Y:S02]  /*62d0*/  FSETP.NEU.FTZ.AND P4, PT, R9, -INF , PT ;  /* 0xff8000000900780b */ /* 0x000fe40003f9d000 */
[----:B------:R-:W-:-:S02]  /*62e0*/  @P5 LOP3.LUT R16, R16, 0x400, RZ, 0xfc, !PT ;  /* 0x0000040010105812 */ /* 0x000fc400078efcff */
[----:B------:R-:W-:Y:S02]  /*62f0*/  FSEL R7, R9, RZ, P4 ;  /* 0x000000ff09077208 */ /* 0x000fe40002000000 */
[----:B------:R-:W-:Y:S02]  /*6300*/  LOP3.LUT R16, R16, 0xfffff7ff, RZ, 0xc0, !PT ;  /* 0xfffff7ff10107812 */ /* 0x000fe400078ec0ff */
[----:B------:R-:W-:Y:S01]  /*6310*/  FSEL R173, R173, -INF , !P3 ;  /* 0xff800000adad7808 */ /* 0x000fe20005800000 */
[----:B------:R-:W-:-:S01]  /*6320*/  FADD.FTZ R11, -R7, R11 ;  /* 0x0000000b070b7221 */ /* 0x000fc20000010100 */
[----:B------:R-:W-:Y:S01]  /*6330*/  IMAD.U32 R7, RZ, RZ, UR10 ;  /* 0x0000000aff077e24 */ /* 0x000fe2000f8e00ff */
[----:B------:R-:W-:-:S03]  /*6340*/  @P6 LOP3.LUT R16, R16, 0x800, RZ, 0xfc, !PT ;  /* 0x0000080010106812 */ /* 0x000fc600078efcff */
[----:B------:R-:W-:Y:S01]  /*6350*/  FFMA.FTZ R7, R9, R7, -8 ;  /* 0xc100000009077423 */ /* 0x000fe20000010007 */
[C---:B------:R-:W-:Y:S02]  /*6360*/  LOP3.LUT P6, RZ, R16.reuse, 0x100, RZ, 0xc0, !PT ;  /* 0x0000010010ff7812 */ /* 0x040fe400078cc0ff */
[----:B------:R-:W-:Y:S02]  /*6370*/  LOP3.LUT P5, RZ, R16, 0x40, RZ, 0xc0, !PT ;  /* 0x0000004010ff7812 */ /* 0x000fe400078ac0ff */
[----:B------:R-:W-:Y:S02]  /*6380*/  FSEL R7, R7, RZ, P4 ;  /* 0x000000ff07077208 */ /* 0x000fe40002000000 */
[----:B------:R-:W-:Y:S02]  /*6390*/  FSEL R156, R156, -INF , !P6 ;  /* 0xff8000009c9c7808 */ /* 0x000fe40007000000 */
[----:B------:R-:W-:Y:S01]  /*63a0*/  LOP3.LUT P4, RZ, R16, 0x10, RZ, 0xc0, !PT ;  /* 0x0000001010ff7812 */ /* 0x000fe2000788c0ff */
        /* <DEDUP_REMOVED lines=16> */
[----:B------:R-:W-:Y:S01]  /*64b0*/  FMUL.FTZ R7, R11, UR10 ;  /* 0x0000000a0b077c20 */ /* 0x000fe20008410000 */
[----:B------:R-:W-:Y:S01]  /*64c0*/  FMNMX.FTZ R11, R175, R10, !PT ;  /* 0x0000000aaf0b7209 */ /* 0x000fe20007810000 */
[----:B------:R-:W-:Y:S01]  /*64d0*/  MUFU.EX2 R13, R13 ;  /* 0x0000000d000d7308 */ /* 0x000fe20000000800 */
[----:B------:R-:W-:-:S02]  /*64e0*/  FSEL R158, R158, -INF , !P5 ;  /* 0xff8000009e9e7808 */ /* 0x000fc40006800000 */
[----:B------:R-:W-:Y:S02]  /*64f0*/  FMNMX.FTZ R11, R6, R11, !PT ;  /* 0x0000000b060b7209 */ /* 0x000fe40007810000 */
[----:B------:R-:W-:Y:S02]  /*6500*/  FSEL R161, R161, -INF , !P4 ;  /* 0xff800000a1a17808 */ /* 0x000fe40006000000 */
[----:B------:R-:W-:Y:S01]  /*6510*/  FMNMX.FTZ R11, R15, R11, !PT ;  /* 0x0000000b0f0b7209 */ /* 0x000fe20007810000 */
[----:B------:R-:W0:Y:S01]  /*6520*/  MUFU.EX2 R7, R7 ;  /* 0x0000000700077308 */ /* 0x000e220000000800 */
[----:B------:R-:W-:Y:S02]  /*6530*/  LOP3.LUT P2, RZ, R16, 0x4, RZ, 0xc0, !PT ;  /* 0x0000000410ff7812 */ /* 0x000fe4000784c0ff */
[----:B------:R-:W-:Y:S02]  /*6540*/  FMNMX.FTZ R11, R20, R11, !PT ;  /* 0x0000000b140b7209 */ /* 0x000fe40007810000 */
[----:B------:R-:W-:-:S02]  /*6550*/  LOP3.LUT P4, RZ, R16, 0x1, RZ, 0xc0, !PT ;  /* 0x0000000110ff7812 */ /* 0x000fc4000788c0ff */
[----:B------:R-:W-:Y:S01]  /*6560*/  FMNMX.FTZ R11, R153, R11, !PT ;  /* 0x0000000b990b7209 */ /* 0x000fe20007810000 */
[----:B------:R-:W2:Y:S01]  /*6570*/  MUFU.EX2 R14, R14 ;  /* 0x0000000e000e7308 */ /* 0x000ea20000000800 */
[----:B------:R-:W-:Y:S02]  /*6580*/  FSEL R162, R162, -INF , !P2 ;  /* 0xff800000a2a27808 */ /* 0x000fe40005000000 */
[----:B------:R-:W-:Y:S02]  /*6590*/  FMNMX.FTZ R11, R154, R11, !PT ;  /* 0x0000000b9a0b7209 */ /* 0x000fe40007810000 */
[----:B------:R-:W-:Y:S02]  /*65a0*/  LOP3.LUT P5, RZ, R16, 0x400, RZ, 0xc0, !PT ;  /* 0x0000040010ff7812 */ /* 0x000fe400078ac0ff */
[----:B------:R-:W-:Y:S01]  /*65b0*/  FMNMX.FTZ R11, R156, R11, !PT ;  /* 0x0000000b9c0b7209 */ /* 0x000fe20007810000 */
[----:B------:R-:W3:Y:S01]  /*65c0*/  MUFU.EX2 R21, R21 ;  /* 0x0000001500157308 */ /* 0x000ee20000000800 */
[----:B------:R-:W-:Y:S01]  /*65d0*/  FSEL R164, R164, -INF , !P4 ;  /* 0xff800000a4a47808 */ /* 0x000fe20006000000 */
[----:B0-----:R-:W-:Y:S01]  /*65e0*/  FFMA.FTZ R3, R7, R3, R13 ;  /* 0x0000000307037223 */ /* 0x001fe2000001000d */
[----:B------:R-:W-:Y:S01]  /*65f0*/  FMNMX.FTZ R11, R158, R11, !PT ;  /* 0x0000000b9e0b7209 */ /* 0x000fe20007810000 */
[-C--:B------:R-:W-:Y:S01]  /*6600*/  FMUL.FTZ R24, R24, R7.reuse ;  /* 0x0000000718187220 */ /* 0x080fe20000410000 */
[----:B------:R-:W-:Y:S01]  /*6610*/  LOP3.LUT P6, RZ, R16, 0x800, RZ, 0xc0, !PT ;  /* 0x0000080010ff7812 */ /* 0x000fe200078cc0ff */
[----:B------:R-:W-:Y:S01]  /*6620*/  FMUL.FTZ R25, R25, R7 ;  /* 0x0000000719197220 */ /* 0x000fe20000410000 */
[----:B------:R-:W-:Y:S01]  /*6630*/  FMNMX.FTZ R11, R161, R11, !PT ;  /* 0x0000000ba10b7209 */ /* 0x000fe20007810000 */
[----:B------:R-:W0:Y:S01]  /*6640*/  MUFU.EX2 R152, R152 ;  /* 0x0000009800987308 */ /* 0x000e220000000800 */
[----:B------:R-:W-:Y:S01]  /*6650*/  FSEL R165, R165, -INF , !P5 ;  /* 0xff800000a5a57808 */ /* 0x000fe20006800000 */
[----:B--2---:R-:W-:Y:S01]  /*6660*/  FADD.FTZ R3, R14, R3 ;  /* 0x000000030e037221 */ /* 0x004fe20000010000 */
[----:B------:R-:W-:Y:S01]  /*6670*/  FMNMX.FTZ R11, R162, R11, !PT ;  /* 0x0000000ba20b7209 */ /* 0x000fe20007810000 */
[-C--:B------:R-:W-:Y:S01]  /*6680*/  FMUL.FTZ R28, R28, R7.reuse ;  /* 0x000000071c1c7220 */ /* 0x080fe20000410000 */
[----:B------:R-:W-:Y:S01]  /*6690*/  FSEL R167, R167, -INF , !P6 ;  /* 0xff800000a7a77808 */ /* 0x000fe20007000000 */
[----:B------:R-:W-:Y:S01]  /*66a0*/  FMUL.FTZ R29, R29, R7 ;  /* 0x000000071d1d7220 */ /* 0x000fe20000410000 */
[----:B------:R-:W-:Y:S01]  /*66b0*/  FMNMX.FTZ R11, R164, R11, !PT ;  /* 0x0000000ba40b7209 */ /* 0x000fe20007810000 */
[----:B------:R-:W2:Y:S01]  /*66c0*/  MUFU.EX2 R155, R155 ;  /* 0x0000009b009b7308 */ /* 0x000ea20000000800 */
[----:B---3--:R-:W-:-:S01]  /*66d0*/  FADD.FTZ R3, R21, R3 ;  /* 0x0000000315037221 */ /* 0x008fc20000010000 */
[----:B------:R-:W-:Y:S01]  /*66e0*/  FMUL.FTZ R32, R32, R7 ;  /* 0x0000000720207220 */ /* 0x000fe20000410000 */
[----:B------:R-:W-:Y:S01]  /*66f0*/  FMNMX.FTZ R11, R165, R11, !PT ;  /* 0x0000000ba50b7209 */ /* 0x000fe20007810000 */
[-C--:B------:R-:W-:Y:S01]  /*6700*/  FMUL.FTZ R33, R33, R7.reuse ;  /* 0x0000000721217220 */ /* 0x080fe20000410000 */
[-C--:B------:R-:W-:Y:S01]  /*6710*/  FMUL.FTZ R36, R36, R7.reuse ;  /* 0x0000000724247220 */ /* 0x080fe20000410000 */
[----:B------:R-:W-:Y:S01]  /*6720*/  FMUL.FTZ R37, R37, R7 ;  /* 0x0000000725257220 */ /* 0x000fe20000410000 */
[----:B------:R-:W-:Y:S01]  /*6730*/  FMNMX.FTZ R11, R167, R11, !PT ;  /* 0x0000000ba70b7209 */ /* 0x000fe20007810000 */
[----:B------:R-:W3:Y:S01]  /*6740*/  MUFU.EX2 R157, R157 ;  /* 0x0000009d009d7308 */ /* 0x000ee20000000800 */
[----:B0-----:R-:W-:-:S01]  /*6750*/  FADD.FTZ R3, R152, R3 ;  /* 0x0000000398037221 */ /* 0x001fc20000010000 */
[----:B------:R-:W-:Y:S01]  /*6760*/  F2FP.SATFINITE.E4M3.F32.PACK_AB_MERGE_C R152, R152, R21, RZ ;  /* 0x000000159898723e */ /* 0x000fe200048070ff */
[----:B------:R-:W-:Y:S01]  /*6770*/  FMUL.FTZ R40, R40, R7 ;  /* 0x0000000728287220 */ /* 0x000fe20000410000 */
[----:B------:R-:W-:Y:S01]  /*6780*/  FMNMX.FTZ R11, R170, R11, !PT ;  /* 0x0000000baa0b7209 */ /* 0x000fe20007810000 */
[----:B------:R-:W-:Y:S01]  /*6790*/  FMUL.FTZ R41, R41, R7 ;  /* 0x0000000729297220 */ /* 0x000fe20000410000 */
[----:B------:R-:W-:Y:S01]  /*67a0*/  F2FP.SATFINITE.E4M3.F32.PACK_AB_MERGE_C R152, R14, R13, R152 ;  /* 0x0000000d0e98723e */ /* 0x000fe20004807098 */
[----:B------:R-:W-:Y:S01]  /*67b0*/  FMUL.FTZ R44, R44, R7 ;  /* 0x000000072c2c7220 */ /* 0x000fe20000410000 */
[----:B------:R-:W-:Y:S01]  /*67c0*/  FMNMX.FTZ R11, R172, R11, !PT ;  /* 0x0000000bac0b7209 */ /* 0x000fe20007810000 */
[----:B------:R-:W0:Y:S01]  /*67d0*/  MUFU.EX2 R159, R159 ;  /* 0x0000009f009f7308 */ /* 0x000e220000000800 */
[----:B--2---:R-:W-:-:S01]  /*67e0*/  FADD.FTZ R3, R155, R3 ;  /* 0x000000039b037221 */ /* 0x004fc20000010000 */
[----:B------:R-:W-:Y:S01]  /*67f0*/  FMUL.FTZ R45, R45, R7 ;  /* 0x000000072d2d7220 */ /* 0x000fe20000410000 */
[----:B------:R-:W-:Y:S01]  /*6800*/  FMNMX.FTZ R11, R173, R11, !PT ;  /* 0x0000000bad0b7209 */ /* 0x000fe20007810000 */
[-C--:B------:R-:W-:Y:S01]  /*6810*/  FMUL.FTZ R48, R48, R7.reuse ;  /* 0x0000000730307220 */ /* 0x080fe20000410000 */
[-C--:B------:R-:W-:Y:S01]  /*6820*/  FMUL.FTZ R49, R49, R7.reuse ;  /* 0x0000000731317220 */ /* 0x080fe20000410000 */
[-C--:B------:R-:W-:Y:S01]  /*6830*/  FMUL.FTZ R52, R52, R7.reuse ;  /* 0x0000000734347220 */ /* 0x080fe20000410000 */
[----:B------:R-:W-:Y:S01]  /*6840*/  FMUL.FTZ R53, R53, R7 ;  /* 0x0000000735357220 */ /* 0x000fe20000410000 */
[----:B------:R-:W2:Y:S01]  /*6850*/  SHFL.BFLY PT, R12, R11, 0x2, 0x1f ;  /* 0x0c401f000b0c7f89 */ /* 0x000ea200000e0000 */
[----:B------:R-:W4:Y:S01]  /*6860*/  MUFU.EX2 R160, R160 ;  /* 0x000000a000a07308 */ /* 0x000f220000000800 */
[----:B---3--:R-:W-:-:S01]  /*6870*/  FADD.FTZ R3, R157, R3 ;  /* 0x000000039d037221 */ /* 0x008fc20000010000 */
[-C--:B------:R-:W-:Y:S01]  /*6880*/  FMUL.FTZ R56, R56, R7.reuse ;  /* 0x0000000738387220 */ /* 0x080fe20000410000 */
[-C--:B------:R-:W-:Y:S01]  /*6890*/  FMUL.FTZ R57, R57, R7.reuse ;  /* 0x0000000739397220 */ /* 0x080fe20000410000 */
[-C--:B------:R-:W-:Y:S01]  /*68a0*/  FMUL.FTZ R60, R60, R7.reuse ;  /* 0x000000073c3c7220 */ /* 0x080fe20000410000 */
[-C--:B------:R-:W-:Y:S01]  /*68b0*/  FMUL.FTZ R61, R61, R7.reuse ;  /* 0x000000073d3d7220 */ /* 0x080fe20000410000 */
[-C--:B------:R-:W-:Y:S01]  /*68c0*/  FMUL.FTZ R64, R64, R7.reuse ;  /* 0x0000000740407220 */ /* 0x080fe20000410000 */
[-C--:B------:R-:W-:Y:S01]  /*68d0*/  FMUL.FTZ R65, R65, R7.reuse ;  /* 0x0000000741417220 */ /* 0x080fe20000410000 */
[----:B0-----:R-:W-:Y:S01]  /*68e0*/  FADD.FTZ R3, R159, R3 ;  /* 0x000000039f037221 */ /* 0x001fe20000010000 */
[----:B------:R-:W0:Y:S01]  /*68f0*/  MUFU.EX2 R163, R163 ;  /* 0x000000a300a37308 */ /* 0x000e220000000800 */
        /* <DEDUP_REMOVED lines=9> */
[-C--:B------:R-:W-:Y:S01]  /*6990*/  FMUL.FTZ R81, R81, R7.reuse ;  /* 0x0000000751517220 */ /* 0x080fe20000410000 */
[-C--:B------:R-:W-:Y:S01]  /*69a0*/  FMUL.FTZ R84, R84, R7.reuse ;  /* 0x0000000754547220 */ /* 0x080fe20000410000 */
[-C--:B------:R-:W-:Y:S01]  /*69b0*/  FMUL.FTZ R85, R85, R7.reuse ;  /* 0x0000000755557220 */ /* 0x080fe20000410000 */
[-C--:B------:R-:W-:Y:S01]  /*69c0*/  FMUL.FTZ R88, R88, R7.reuse ;  /* 0x0000000758587220 */ /* 0x080fe20000410000 */
[----:B--2---:R-:W-:Y:S01]  /*69d0*/  FMNMX.FTZ R11, R11, R12, !PT ;  /* 0x0000000c0b0b7209 */ /* 0x004fe20007810000 */
[----:B------:R-:W-:Y:S01]  /*69e0*/  FMUL.FTZ R89, R89, R7 ;  /* 0x0000000759597220 */ /* 0x000fe20000410000 */
[----:B------:R-:W2:Y:S01]  /*69f0*/  MUFU.EX2 R168, R168 ;  /* 0x000000a800a87308 */ /* 0x000ea20000000800 */
[----:B0-----:R-:W-:-:S01]  /*6a00*/  FADD.FTZ R3, R163, R3 ;  /* 0x00000003a3037221 */ /* 0x001fc20000010000 */
[-C--:B------:R-:W-:Y:S01]  /*6a10*/  FMUL.FTZ R92, R92, R7.reuse ;  /* 0x000000075c5c7220 */ /* 0x080fe20000410000 */
[----:B------:R-:W0:Y:S01]  /*6a20*/  SHFL.BFLY PT, R12, R11, 0x1, 0x1f ;  /* 0x0c201f000b0c7f89 */ /* 0x000e2200000e0000 */
[-C--:B------:R-:W-:Y:S01]  /*6a30*/  FMUL.FTZ R93, R93, R7.reuse ;  /* 0x000000075d5d7220 */ /* 0x080fe20000410000 */
[-C--:B------:R-:W-:Y:S01]  /*6a40*/  FMUL.FTZ R96, R96, R7.reuse ;  /* 0x0000000760607220 */ /* 0x080fe20000410000 */
[-C--:B------:R-:W-:Y:S01]  /*6a50*/  FMUL.FTZ R97, R97, R7.reuse ;  /* 0x0000000761617220 */ /* 0x080fe20000410000 */
[----:B------:R-:W-:Y:S01]  /*6a60*/  FMUL.FTZ R100, R100, R7 ;  /* 0x0000000764647220 */ /* 0x000fe20000410000 */
[----:B------:R-:W4:Y:S01]  /*6a70*/  MUFU.EX2 R169, R169 ;  /* 0x000000a900a97308 */ /* 0x000f220000000800 */
        /* <DEDUP_REMOVED lines=16> */
[----:B----4-:R-:W-:-:S01]  /*6b80*/  FADD.FTZ R3, R169, R3 ;  /* 0x00000003a9037221 */ /* 0x010fc20000010000 */
[-C--:B------:R-:W-:Y:S01]  /*6b90*/  FMUL.FTZ R125, R125, R7.reuse ;  /* 0x000000077d7d7220 */ /* 0x080fe20000410000 */
[----:B0-----:R-:W-:Y:S01]  /*6ba0*/  FMNMX.FTZ R12, R11, R12, !PT ;  /* 0x0000000c0b0c7209 */ /* 0x001fe20007810000 */
[-C--:B------:R-:W-:Y:S01]  /*6bb0*/  FMUL.FTZ R128, R128, R7.reuse ;  /* 0x0000000780807220 */ /* 0x080fe20000410000 */
[-C--:B------:R-:W-:Y:S01]  /*6bc0*/  FMUL.FTZ R129, R129, R7.reuse ;  /* 0x0000000781817220 */ /* 0x080fe20000410000 */
[----:B------:R-:W-:Y:S01]  /*6bd0*/  FMUL.FTZ R132, R132, R7 ;  /* 0x0000000784847220 */ /* 0x000fe20000410000 */
[----:B------:R-:W-:Y:S01]  /*6be0*/  FSETP.NEU.FTZ.AND P0, PT, R12, -INF , PT ;  /* 0xff8000000c00780b */ /* 0x000fe20003f1d000 */
[----:B------:R-:W0:Y:S01]  /*6bf0*/  MUFU.EX2 R176, R176 ;  /* 0x000000b000b07308 */ /* 0x000e220000000800 */
[----:B---3--:R-:W-:-:S01]  /*6c00*/  FADD.FTZ R3, R171, R3 ;  /* 0x00000003ab037221 */ /* 0x008fc20000010000 */
[-C--:B------:R-:W-:Y:S01]  /*6c10*/  FMUL.FTZ R133, R133, R7.reuse ;  /* 0x0000000785857220 */ /* 0x080fe20000410000 */
[----:B------:R-:W-:Y:S01]  /*6c20*/  FSEL R11, R12, RZ, P0 ;  /* 0x000000ff0c0b7208 */ /* 0x000fe20000000000 */
[-C--:B------:R-:W-:Y:S01]  /*6c30*/  FMUL.FTZ R136, R136, R7.reuse ;  /* 0x0000000788887220 */ /* 0x080fe20000410000 */
[-C--:B------:R-:W-:Y:S01]  /*6c40*/  FMUL.FTZ R137, R137, R7.reuse ;  /* 0x0000000789897220 */ /* 0x080fe20000410000 */
[-C--:B------:R-:W-:Y:S01]  /*6c50*/  FMUL.FTZ R140, R140, R7.reuse ;  /* 0x000000078c8c7220 */ /* 0x080fe20000410000 */
[----:B------:R-:W-:Y:S01]  /*6c60*/  FMUL.FTZ R141, R141, R7 ;  /* 0x000000078d8d7220 */ /* 0x000fe20000410000 */
[----:B------:R-:W-:Y:S01]  /*6c70*/  FADD.FTZ R10, -R11, R10 ;  /* 0x0000000a0b0a7221 */ /* 0x000fe20000010100 */
[----:B------:R-:W-:Y:S01]  /*6c80*/  IMAD.U32 R11, RZ, RZ, UR10 ;  /* 0x0000000aff0b7e24 */ /* 0x000fe2000f8e00ff */
[----:B------:R-:W3:Y:S01]  /*6c90*/  MUFU.EX2 R177, R177 ;  /* 0x000000b100b17308 */ /* 0x000ee20000000800 */
[----:B--2---:R-:W-:-:S01]  /*6ca0*/  FADD.FTZ R3, R174, R3 ;  /* 0x00000003ae037221 */ /* 0x004fc20000010000 */
[----:B------:R-:W-:Y:S01]  /*6cb0*/  FMUL.FTZ R10, R10, UR10 ;  /* 0x0000000a0a0a7c20 */ /* 0x000fe20008410000 */
[----:B------:R-:W-:-:S01]  /*6cc0*/  FFMA.FTZ R11, R12, R11, -8 ;  /* 0xc10000000c0b7423 */ /* 0x000fc2000001000b */
[-C--:B------:R-:W-:Y:S01]  /*6cd0*/  FMUL.FTZ R144, R144, R7.reuse ;  /* 0x0000000790907220 */ /* 0x080fe20000410000 */
[-C--:B------:R-:W-:Y:S01]  /*6ce0*/  FMUL.FTZ R145, R145, R7.reuse ;  /* 0x0000000791917220 */ /* 0x080fe20000410000 */
[----:B------:R-:W-:Y:S01]  /*6cf0*/  FMUL.FTZ R148, R148, R7 ;  /* 0x0000000794947220 */ /* 0x000fe20000410000 */
[----:B0-----:R-:W-:-:S01]  /*6d00*/  FADD.FTZ R3, R176, R3 ;  /* 0x00000003b0037221 */ /* 0x001fc20000010000 */
[----:B------:R-:W-:Y:S01]  /*6d10*/  FSEL R11, R11, RZ, P0 ;  /* 0x000000ff0b0b7208 */ /* 0x000fe20000000000 */
[----:B------:R-:W0:Y:S01]  /*6d20*/  MUFU.EX2 R10, R10 ;  /* 0x0000000a000a7308 */ /* 0x000e220000000800 */
[----:B------:R-:W-:Y:S01]  /*6d30*/  PLOP3.LUT P0, PT, PT, PT, UP0, 0x40, 0x0 ;  /* 0x000000000000781c */ /* 0x000fe20003f0e808 */
[----:B------:R-:W-:-:S02]  /*6d40*/  FMUL.FTZ R149, R149, R7 ;  /* 0x0000000795957220 */ /* 0x000fc40000410000 */
[----:B------:R-:W-:-:S01]  /*6d50*/  FFMA.FTZ R175, R175, UR10, -R11 ;  /* 0x0000000aafaf7c23 */ /* 0x000fc2000801080b */
[--C-:B------:R-:W-:Y:S01]  /*6d60*/  FFMA.FTZ R6, R6, UR10, -R11.reuse ;  /* 0x0000000a06067c23 */ /* 0x100fe2000801080b */
[----:B------:R-:W-:-:S01]  /*6d70*/  FFMA.FTZ R15, R15, UR10, -R11 ;  /* 0x0000000a0f0f7c23 */ /* 0x000fc2000801080b */
[--C-:B------:R-:W-:Y:S01]  /*6d80*/  FFMA.FTZ R20, R20, UR10, -R11.reuse ;  /* 0x0000000a14147c23 */ /* 0x100fe2000801080b */
[----:B------:R-:W-:-:S01]  /*6d90*/  FFMA.FTZ R153, R153, UR10, -R11 ;  /* 0x0000000a99997c23 */ /* 0x000fc2000801080b */
[--C-:B------:R-:W-:Y:S01]  /*6da0*/  FFMA.FTZ R154, R154, UR10, -R11.reuse ;  /* 0x0000000a9a9a7c23 */ /* 0x100fe2000801080b */
        /* <DEDUP_REMOVED lines=12> */
[----:B---3--:R-:W-:Y:S01]  /*6e70*/  FADD.FTZ R3, R177, R3 ;  /* 0x00000003b1037221 */ /* 0x008fe20000010000 */
[-C--:B0-----:R-:W-:Y:S01]  /*6e80*/  FMUL.FTZ R26, R26, R10.reuse ;  /* 0x0000000a1a1a7220 */ /* 0x081fe20000410000 */
        /* <DEDUP_REMOVED lines=14> */
[-C--:B------:R-:W-:Y:S01]  /*6f70*/  FMUL.FTZ R51, R51, R10.reuse ;  /* 0x0000000a33337220 */ /* 0x080fe20000410000 */
[-C--:B------:R-:W-:Y:S01]  /*6f80*/  FMUL.FTZ R54, R54, R10.reuse ;  /* 0x0000000a36367220 */ /* 0x080fe20000410000 */
[-C--:B------:R-:W-:Y:S01]  /*6f90*/  FMUL.FTZ R55, R55, R10.reuse ;  /* 0x0000000a37377220 */ /* 0x080fe20000410000 */
[-C--:B------:R-:W-:Y:S01]  /*6fa0*/  FMUL.FTZ R58, R58, R10.reuse ;  /* 0x0000000a3a3a7220 */ /* 0x080fe20000410000 */
[----:B------:R2:W5:Y:S01]  /*6fb0*/  MUFU.EX2 R13, R153 ;  /* 0x00000099000d7308 */ /* 0x0005620000000800 */
[-C--:B------:R-:W-:Y:S01]  /*6fc0*/  FMUL.FTZ R59, R59, R10.reuse ;  /* 0x0000000a3b3b7220 */ /* 0x080fe20000410000 */
[-C--:B------:R-:W-:Y:S01]  /*6fd0*/  FMUL.FTZ R62, R62, R10.reuse ;  /* 0x0000000a3e3e7220 */ /* 0x080fe20000410000 */
[-C--:B------:R-:W-:Y:S01]  /*6fe0*/  FMUL.FTZ R63, R63, R10.reuse ;  /* 0x0000000a3f3f7220 */ /* 0x080fe20000410000 */
[-C--:B------:R-:W-:Y:S01]  /*6ff0*/  FMUL.FTZ R66, R66, R10.reuse ;  /* 0x0000000a42427220 */ /* 0x080fe20000410000 */
[-C--:B------:R-:W-:Y:S01]  /*7000*/  FMUL.FTZ R67, R67, R10.reuse ;  /* 0x0000000a43437220 */ /* 0x080fe20000410000 */
[-C--:B------:R-:W-:Y:S01]  /*7010*/  FMUL.FTZ R70, R70, R10.reuse ;  /* 0x0000000a46467220 */ /* 0x080fe20000410000 */
[----:B------:R-:W-:Y:S01]  /*7020*/  FMUL.FTZ R71, R71, R10 ;  /* 0x0000000a47477220 */ /* 0x000fe20000410000 */
[----:B------:R1:W5:Y:S01]  /*7030*/  MUFU.EX2 R14, R154 ;  /* 0x0000009a000e7308 */ /* 0x0003620000000800 */
[----:B--2---:R-:W-:-:S01]  /*7040*/  FFMA.FTZ R153, R10, R4, R175 ;  /* 0x000000040a997223 */ /* 0x004fc200000100af */
[-C--:B------:R-:W-:Y:S01]  /*7050*/  FMUL.FTZ R74, R74, R10.reuse ;  /* 0x0000000a4a4a7220 */ /* 0x080fe20000410000 */
[-C--:B------:R-:W-:Y:S01]  /*7060*/  FMUL.FTZ R75, R75, R10.reuse ;  /* 0x0000000a4b4b7220 */ /* 0x080fe20000410000 */
[----:B------:R-:W-:Y:S01]  /*7070*/  FMUL.FTZ R78, R78, R10 ;  /* 0x0000000a4e4e7220 */ /* 0x000fe20000410000 */
[----:B----4-:R-:W-:-:S01]  /*7080*/  FADD.FTZ R4, R6, R153 ;  /* 0x0000009906047221 */ /* 0x010fc20000010000 */
[-C--:B------:R-:W-:Y:S01]  /*7090*/  FMUL.FTZ R79, R79, R10.reuse ;  /* 0x0000000a4f4f7220 */ /* 0x080fe20000410000 */
[----:B------:R-:W-:Y:S01]  /*70a0*/  FMUL.FTZ R82, R82, R10 ;  /* 0x0000000a52527220 */ /* 0x000fe20000410000 */
[----:B------:R2:W4:Y:S01]  /*70b0*/  MUFU.EX2 R21, R156 ;  /* 0x0000009c00157308 */ /* 0x0005220000000800 */
[----:B0-----:R-:W-:-:S01]  /*70c0*/  FADD.FTZ R153, R15, R4 ;  /* 0x000000040f997221 */ /* 0x001fc20000010000 */
[----:B-1----:R-:W-:Y:S01]  /*70d0*/  F2FP.SATFINITE.E4M3.F32.PACK_AB_MERGE_C R154, R160, R159, RZ ;  /* 0x0000009fa09a723e */ /* 0x002fe200048070ff */
[----:B------:R-:W-:Y:S01]  /*70e0*/  FMUL.FTZ R83, R83, R10 ;  /* 0x0000000a53537220 */ /* 0x000fe20000410000 */
[C---:B---3--:R-:W-:Y:S01]  /*70f0*/  F2FP.SATFINITE.E4M3.F32.PACK_AB_MERGE_C R15, R20.reuse, R15, RZ ;  /* 0x0000000f140f723e */ /* 0x048fe200048070ff */
[----:B------:R-:W-:-:S01]  /*7100*/  FADD.FTZ R20, R20, R153 ;  /* 0x0000009914147221 */ /* 0x000fc20000010000 */
[----:B------:R-:W-:Y:S01]  /*7110*/  F2FP.SATFINITE.E4M3.F32.PACK_AB_MERGE_C R154, R157, R155, R154 ;  /* 0x0000009b9d9a723e */ /* 0x000fe2000480709a */
[----:B------:R-:W-:Y:S01]  /*7120*/  FMUL.FTZ R86, R86, R10 ;  /* 0x0000000a56567220 */ /* 0x000fe20000410000 */
[----:B------:R0:W1:Y:S01]  /*7130*/  MUFU.EX2 R159, R158 ;  /* 0x0000009e009f7308 */ /* 0x0000620000000800 */
[----:B------:R-:W-:Y:S01]  /*7140*/  F2FP.SATFINITE.E4M3.F32.PACK_AB_MERGE_C R153, R6, R175, R15 ;  /* 0x000000af0699723e */ /* 0x000fe2000480700f */
[----:B-----5:R-:W-:Y:S01]  /*7150*/  FADD.FTZ R15, R13, R20 ;  /* 0x000000140d0f7221 */ /* 0x020fe20000010000 */
[----:B--2---:R-:W-:Y:S01]  /*7160*/  F2FP.SATFINITE.E4M3.F32.PACK_AB_MERGE_C R156, R169, R168, RZ ;  /* 0x000000a8a99c723e */ /* 0x004fe200048070ff */
[-C--:B------:R-:W-:Y:S01]  /*7170*/  FMUL.FTZ R87, R87, R10.reuse ;  /* 0x0000000a57577220 */ /* 0x080fe20000410000 */
[----:B------:R-:W-:Y:S01]  /*7180*/  FMUL.FTZ R90, R90, R10 ;  /* 0x0000000a5a5a7220 */ /* 0x000fe20000410000 */
[----:B------:R-:W-:Y:S01]  /*7190*/  FADD.FTZ R4, R14, R15 ;  /* 0x0000000f0e047221 */ /* 0x000fe20000010000 */
[----:B------:R-:W-:Y:S01]  /*71a0*/  F2FP.SATFINITE.E4M3.F32.PACK_AB_MERGE_C R156, R166, R163, R156 ;  /* 0x000000a3a69c723e */ /* 0x000fe2000480709c */
[----:B------:R-:W2:Y:S01]  /*71b0*/  MUFU.EX2 R161, R161 ;  /* 0x000000a100a17308 */ /* 0x000ea20000000800 */
[----:B0-----:R-:W-:Y:S01]  /*71c0*/  F2FP.SATFINITE.E4M3.F32.PACK_AB_MERGE_C R158, R177, R176, RZ ;  /* 0x000000b0b19e723e */ /* 0x001fe200048070ff */
[----:B----4-:R-:W-:Y:S01]  /*71d0*/  FADD.FTZ R4, R21, R4 ;  /* 0x0000000415047221 */ /* 0x010fe20000010000 */
[-C--:B------:R-:W-:Y:S01]  /*71e0*/  FMUL.FTZ R91, R91, R10.reuse ;  /* 0x0000000a5b5b7220 */ /* 0x080fe20000410000 */
[-C--:B------:R-:W-:Y:S01]  /*71f0*/  FMUL.FTZ R94, R94, R10.reuse ;  /* 0x0000000a5e5e7220 */ /* 0x080fe20000410000 */
[----:B------:R-:W-:Y:S01]  /*7200*/  F2FP.SATFINITE.E4M3.F32.PACK_AB_MERGE_C R158, R174, R171, R158 ;  /* 0x000000abae9e723e */ /* 0x000fe2000480709e */
        /* <DEDUP_REMOVED lines=43> */
[----:B0-----:R-:W-:-:S01]  /*74c0*/  FADD.FTZ R15, R167, R4 ;  /* 0x00000004a70f7221 */ /* 0x001fc20000010000 */
[----:B------:R-:W-:-:S06]  /*74d0*/  FMUL.FTZ R151, R151, R10 ;  /* 0x0000000a97977220 */ /* 0x000fcc0000410000 */
[----:B------:R-:W0:Y:S01]  /*74e0*/  MUFU.EX2 R11, R11 ;  /* 0x0000000b000b7308 */ /* 0x000e220000000800 */
[----:B-1----:R-:W-:-:S04]  /*74f0*/  FADD.FTZ R15, R170, R15 ;  /* 0x0000000faa0f7221 */ /* 0x002fc80000010000 */
[----:B--2---:R-:W-:Y:S01]  /*7500*/  FADD.FTZ R4, R172, R15 ;  /* 0x0000000fac047221 */ /* 0x004fe20000010000 */
[----:B0-----:R-:W-:-:S03]  /*7510*/  F2FP.SATFINITE.E4M3.F32.PACK_AB_MERGE_C R159, R11, R172, RZ ;  /* 0x000000ac0b9f723e */ /* 0x001fc600048070ff */
[----:B------:R-:W-:Y:S01]  /*7520*/  FADD.FTZ R4, R11, R4 ;  /* 0x000000040b047221 */ /* 0x000fe20000010000 */
[----:B------:R-:W-:Y:S01]  /*7530*/  F2FP.SATFINITE.E4M3.F32.PACK_AB_MERGE_C R159, R170, R167, R159 ;  /* 0x000000a7aa9f723e */ /* 0x000fe2000480709f */
[----:B------:R-:W-:Y:S06]  /*7540*/  @P0 BRA `(.L_x_1508) ;  /* 0x0000000000040947 */ /* 0x000fec0003800000 */
[----:B------:R-:W-:Y:S01]  /*7550*/  BPT.TRAP 0x1 ;  /* 0x000000040000795c */ /* 0x000fe20000300000 */
.L_x_1508:
[----:B------:R-:W-:Y:S01]  /*7560*/  PLOP3.LUT P1, PT, PT, PT, UP0, 0x40, 0x0 ;  /* 0x000000000000781c */ /* 0x000fe20003f2e808 */
[----:B------:R0:W1:-:S12]  /*7570*/  SYNCS.PHASECHK.TRANS64.TRYWAIT P0, [UR45+0x28450], R8 ;  /* 0x02845008ff0075a7 */ /* 0x000058000800016d */
[----:B0-----:R-:W-:Y:S05]  /*7580*/  @P1 BRA `(.L_x_1509) ;  /* 0x0000000000041947 */ /* 0x001fea0003800000 */
[----:B------:R-:W-:Y:S01]  /*7590*/  BPT.TRAP 0x1 ;  /* 0x000000040000795c */ /* 0x000fe20000300000 */
.L_x_1509:
[----:B------:R-:W-:Y:S01]  /*75a0*/  VIADD R6, R208, 0x8 ;  /* 0x00000008d0067836 */ /* 0x000fe20000000000 */
[----:B-1----:R-:W-:Y:S06]  /*75b0*/  @P0 BRA `(.L_x_1510) ;  /* 0x0000000000080947 */ /* 0x002fec0003800000 */
[----:B------:R-:W0:Y:S02]  /*75c0*/  SYNCS.PHASECHK.TRANS64.TRYWAIT P0, [UR45+0x28450], R8 ;  /* 0x02845008ff0075a7 */ /* 0x000e24000800016d */
[----:B0-----:R-:W-:Y:S05]  /*75d0*/  @!P0 BRA `(.L_x_1511) ;  /* 0x0000012400fc8947 */ /* 0x001fea0003800000 */
.L_x_1510:
        /* <DEDUP_REMOVED lines=15> */
.L_x_1512:
[----:B------:R-:W-:Y:S01]  /*76d0*/  UISETP.GT.AND UP1, UPT, UR43, UR44, UPT ;  /* 0x0000002c2b00728c */ /* 0x000fe2000bf24270 */
[----:B------:R-:W-:Y:S01]  /*76e0*/  IMAD.MOV.U32 R10, RZ, RZ, R12 ;  /* 0x000000ffff0a7224 */ /* 0x000fe200078e000c */
[----:B------:R-:W-:Y:S01]  /*76f0*/  UIADD3 UR45, UR45, 0x28460, URZ ;  /* 0x000284602d2d7890 */ /* 0x000fe2000fffe03f */
[----:B------:R-:W-:Y:S01]  /*7700*/  IMAD.MOV.U32 R11, RZ, RZ, R9 ;  /* 0x000000ffff0b7224 */ /* 0x000fe200078e0009 */
[----:B------:R-:W-:Y:S02]  /*7710*/  UIADD3 UR43, UR43, -0x1, URZ ;  /* 0xffffffff2b2b7890 */ /* 0x000fe4000fffe03f */
[----:B------:R-:W-:Y:S01]  /*7720*/  PLOP3.LUT P0, PT, PT, PT, UP1, 0x80, 0x0 ;  /* 0x000000000000781c */ /* 0x000fe20003f0f018 */
[----:B------:R-:W-:-:S09]  /*7730*/  UPRMT UR45, UR52, 0x654, UR45 ;  /* 0x00000654342d7896 */ /* 0x000fd2000800002d */
[----:B------:R-:W-:Y:S03]  /*7740*/  SYNCS.ARRIVE.TRANS64.RED.A1T0 RZ, [UR45], RZ ;  /* 0x000000ffffff79a7 */ /* 0x000fe6000810042d */
[----:B------:R-:W-:Y:S05]  /*7750*/  @P0 BRA `(.L_x_1513) ;  /* 0xffffffd400540947 */ /* 0x000fea000383ffff */
.L_x_1494:
[----:B------:R-:W-:Y:S02]  /*7760*/  UISETP.NE.AND UP2, UPT, UR49, URZ, UPT ;  /* 0x0000003f3100728c */ /* 0x000fe4000bf45270 */
[----:B------:R-:W-:Y:S02]  /*7770*/  UISETP.NE.AND UP1, UPT, UR42, URZ, UPT ;  /* 0x0000003f2a00728c */ /* 0x000fe4000bf25270 */
[----:B------:R-:W-:Y:S02]  /*7780*/  UIADD3 UR14, UR47, 0x7f, URZ ;  /* 0x0000007f2f0e7890 */ /* 0x000fe4000fffe03f */
[----:B------:R-:W-:Y:S02]  /*7790*/  UIADD3 UR15, UR40, 0x1, -UR41 ;  /* 0x00000001280f7890 */ /* 0x000fe4000fffe829 */
[----:B------:R-:W-:-:S03]  /*77a0*/  PLOP3.LUT P0, PT, PT, PT, UP1, 0x40, 0x0 ;  /* 0x000000000000781c */ /* 0x000fc60003f0e818 */
[----:B------:R-:W-:Y:S01]  /*77b0*/  @UP2 ULDC UR6, c[0x0][0x44c] ;  /* 0x0001130000062ab9 */ /* 0x000fe20000000800 */
[----:B------:R-:W-:Y:S01]  /*77c0*/  @UP2 ULDC UR18, c[0x0][0x450] ;  /* 0x0001140000122ab9 */ /* 0x000fe20000000800 */
        /* <DEDUP_REMOVED lines=17> */
.L_x_1515:
[----:B------:R-:W-:Y:S02]  /*78e0*/  ULDC UR19, c[0x0][0x9e4] ;  /* 0x0002790000137ab9 */ /* 0x000fe40000000800 */
[----:B------:R-:W-:-:S11]  /*78f0*/  UISETP.NE.AND UP1, UPT, UR19, 0x1, UPT ;  /* 0x000000011300788c */ /* 0x000fd6000bf25270 */
[----:B------:R-:W-:Y:S02]  /*7900*/  @UP1 ULDC.64 UR6, c[0x0][0x9e8] ;  /* 0x00027a0000061ab9 */ /* 0x000fe40000000a00 */
[----:B------:R-:W-:-:S04]  /*7910*/  UIMAD.WIDE.U32 UR14, UR11, UR6, URZ ;  /* 0x000000060b0e72a5 */ /* 0x000fc8000f8e003f */
[----:B------:R-:W-:-:S12]  /*7920*/  @UP1 USHF.R.U32.HI UR11, URZ, UR7, UR15 ;  /* 0x000000073f0b1299 */ /* 0x000fd8000801160f */
.L_x_1516:
[----:B------:R-:W-:-:S04]  /*7930*/  UIMAD UR11, UR11, UR19, URZ ;  /* 0x000000130b0b72a4 */ /* 0x000fc8000f8e023f */
[----:B------:R-:W-:-:S04]  /*7940*/  UISETP.LT.AND UP1, UPT, UR18, UR11, UPT ;  /* 0x0000000b1200728c */ /* 0x000fc8000bf21270 */
[----:B------:R-:W-:-:S12]  /*7950*/  USEL UR18, UR18, UR11, !UP1 ;  /* 0x0000000b12127287 */ /* 0x000fd8000c800000 */
.L_x_1514:
[----:B------:R-:W-:-:S04]  /*7960*/  UIADD3 UR18, UR18, 0x3f, URZ ;  /* 0x0000003f12127890 */ /* 0x000fc8000fffe03f */
        /* <DEDUP_REMOVED lines=8> */
[----:B0-----:R-:W-:Y:S01]  /*79f0*/  IMAD.MOV.U32 R7, RZ, RZ, R12 ;  /* 0x000000ffff077224 */ /* 0x001fe200078e000c */
[----:B------:R-:W-:Y:S01]  /*7a00*/  UMOV UR44, UR43 ;  /* 0x0000002b002c7c82 */ /* 0x000fe20008000000 */
[----:B------:R-:W-:Y:S01]  /*7a10*/  IMAD.MOV.U32 R8, RZ, RZ, R9 ;  /* 0x000000ffff087224 */ /* 0x000fe200078e0009 */
[----:B------:R-:W-:-:S06]  /*7a20*/  ULDC UR52, c[0x0][0x988] ;  /* 0x0002620000347ab9 */ /* 0x000fcc0000000800 */
.L_x_1528:
[----:B------:R-:W-:Y:S01]  /*7a30*/  UIADD3 UR38, UR38, 0x1, URZ ;  /* 0x0000000126267890 */ /* 0x000fe2000fffe03f */
[----:B------:R-:W-:Y:S01]  /*7a40*/  PLOP3.LUT P0, PT, PT, PT, UP0, 0x40, 0x0 ;  /* 0x000000000000781c */ /* 0x000fe20003f0e808 */
[----:B------:R-:W-:Y:S01]  /*7a50*/  UMOV UR6, UR44 ;  /* 0x0000002c00067c82 */ /* 0x000fe20008000000 */
[----:B------:R-:W-:Y:S02]  /*7a60*/  UIADD3 UR44, UR44, -0x1, URZ ;  /* 0xffffffff2c2c7890 */ /* 0x000fe4000fffe03f */
[----:B------:R-:W-:-:S04]  /*7a70*/  UISETP.NE.AND UP1, UPT, UR38, 0x2, UPT ;  /* 0x000000022600788c */ /* 0x000fc8000bf25270 */
[----:B------:R-:W-:Y:S02]  /*7a80*/  USEL UR7, URZ, 0x1, UP1 ;  /* 0x000000013f077887 */ /* 0x000fe40008800000 */
[----:B------:R-:W-:Y:S02]  /*7a90*/  USEL UR38, UR38, URZ, UP1 ;  /* 0x0000003f26267287 */ /* 0x000fe40008800000 */
[----:B------:R-:W-:Y:S02]  /*7aa0*/  ULOP3.LUT UR39, UR39, UR7, URZ, 0x3c, !UPT ;  /* 0x0000000727277292 */ /* 0x000fe4000f8e3c3f */
[----:B------:R-:W-:Y:S01]  /*7ab0*/  UISETP.GT.AND UP1, UPT, UR6, UR45, UPT ;  /* 0x0000002d0600728c */ /* 0x000fe2000bf24270 */
[----:B012---:R-:W-:Y:S10]  /*7ac0*/  @P0 BRA `(.L_x_1518) ;  /* 0x0000000000040947 */ /* 0x007ff40003800000 */
[----:B------:R-:W-:Y:S01]  /*7ad0*/  BPT.TRAP 0x1 ;  /* 0x000000040000795c */ /* 0x000fe20000300000 */
.L_x_1518:
[----:B------:R-:W0:Y:S01]  /*7ae0*/  S2UR UR50, SR_CgaCtaId ;  /* 0x00000000003279c3 */ /* 0x000e220000008800 */
[----:B------:R-:W-:Y:S01]  /*7af0*/  UMOV UR6, 0x400 ;  /* 0x0000040000067882 */ /* 0x000fe20000000000 */
[----:B------:R-:W-:Y:S01]  /*7b00*/  PLOP3.LUT P1, PT, PT, PT, UP0, 0x40, 0x0 ;  /* 0x000000000000781c */ /* 0x000fe20003f2e808 */
[----:B------:R-:W-:-:S05]  /*7b10*/  IMAD.U32 R6, RZ, RZ, UR39 ;  /* 0x00000027ff067e24 */ /* 0x000fca000f8e00ff */
[----:B------:R-:W-:Y:S01]  /*7b20*/  SHF.L.U32 R6, R6, 0x1f, RZ ;  /* 0x0000001f06067819 */ /* 0x000fe200000006ff */
[----:B0-----:R-:W-:-:S04]  /*7b30*/  ULEA UR6, UR50, UR6, 0x18 ;  /* 0x0000000632067291 */ /* 0x001fc8000f8ec03f */
[----:B------:R-:W-:-:S09]  /*7b40*/  ULEA UR43, UR38, UR6, 0x3 ;  /* 0x00000006262b7291 */ /* 0x000fd2000f8e183f */
[----:B------:R0:W1:Y:S01]  /*7b50*/  SYNCS.PHASECHK.TRANS64.TRYWAIT P0, [UR43+0x28430], R6 ;  /* 0x02843006ff0075a7 */ /* 0x000062000800016b */
[----:B------:R-:W-:Y:S05]  /*7b60*/  @P1 BRA `(.L_x_1519) ;  /* 0x0000000000041947 */ /* 0x000fea0003800000 */
[----:B------:R-:W-:Y:S01]  /*7b70*/  BPT.TRAP 0x1 ;  /* 0x000000040000795c */ /* 0x000fe20000300000 */
.L_x_1519:
[----:B-1----:R-:W-:Y:S05]  /*7b80*/  @P0 BRA `(.L_x_1520) ;  /* 0x0000000000080947 */ /* 0x002fea0003800000 */
[----:B------:R-:W1:Y:S02]  /*7b90*/  SYNCS.PHASECHK.TRANS64.TRYWAIT P0, [UR43+0x28430], R6 ;  /* 0x02843006ff0075a7 */ /* 0x000e64000800016b */
[----:B-1----:R-:W-:Y:S05]  /*7ba0*/  @!P0 BRA `(.L_x_1521) ;  /* 0x0000012000a08947 */ /* 0x002fea0003800000 */
.L_x_1520:
        /* <DEDUP_REMOVED lines=48> */
.L_x_1522:
        /* <DEDUP_REMOVED lines=18> */
[----:B------:R-:W-:Y:S01]  /*7fd0*/  UMOV UR10, UR52 ;  /* 0x00000034000a7c82 */ /* 0x000fe20008000000 */
[C---:B------:R-:W-:Y:S01]  /*7fe0*/  FMUL.FTZ R172, R0.reuse, R182 ;  /* 0x000000b600ac7220 */ /* 0x040fe20000410000 */
[----:B------:R-:W-:Y:S01]  /*7ff0*/  FMUL.FTZ R173, R0, R183 ;  /* 0x000000b700ad7220 */ /* 0x000fe20000410000 */
[----:B------:R-:W-:Y:S01]  /*8000*/  UIADD3 UR6, UR43, 0x28440, URZ ;  /* 0x000284402b067890 */ /* 0x000fe2000fffe03f */
[----:B------:R-:W4:Y:S01]  /*8010*/  MUFU.TANH R12, R12 ;  /* 0x0000000c000c7308 */ /* 0x000f220000002400 */
[----:B--2---:R-:W-:-:S02]  /*8020*/  FMNMX.FTZ R9, R10, R8, !PT ;  /* 0x000000080a097209 */ /* 0x004fc40007810000 */
[----:B------:R-:W-:Y:S01]  /*8030*/  PLOP3.LUT P0, PT, PT, PT, UP0, 0x40, 0x0 ;  /* 0x000000000000781c */ /* 0x000fe20003f0e808 */
[----:B------:R-:W-:-:S04]  /*8040*/  UPRMT UR6, UR50, 0x654, UR6 ;  /* 0x0000065432067896 */ /* 0x000fc80008000006 */
[----:B------:R-:W2:Y:S01]  /*8050*/  MUFU.TANH R13, R13 ;  /* 0x0000000d000d7308 */ /* 0x000ea20000002400 */
[----:B---3--:R-:W-:-:S04]  /*8060*/  FMNMX.FTZ R9, R11, R9, !PT ;  /* 0x000000090b097209 */ /* 0x008fc80007810000 */
[----:B------:R-:W-:Y:S03]  /*8070*/  SYNCS.ARRIVE.TRANS64.RED.A1T0 RZ, [UR6], RZ ;  /* 0x000000ffffff79a7 */ /* 0x000fe60008100406 */
[----:B------:R-:W3:Y:S01]  /*8080*/  MUFU.TANH R14, R14 ;  /* 0x0000000e000e7308 */ /* 0x000ee20000002400 */
[----:B----4-:R-:W-:-:S07]  /*8090*/  FMNMX.FTZ R9, R12, R9, !PT ;  /* 0x000000090c097209 */ /* 0x010fce0007810000 */
        /* <DEDUP_REMOVED lines=22> */
[----:B------:R-:W-:Y:S01]  /*8200*/  MUFU.TANH R172, R172 ;  /* 0x000000ac00ac7308 */ /* 0x000fe20000002400 */
[----:B----4-:R-:W-:-:S07]  /*8210*/  FMNMX.FTZ R9, R164, R9, !PT ;  /* 0x00000009a4097209 */ /* 0x010fce0007810000 */
[----:B------:R-:W-:Y:S01]  /*8220*/  MUFU.TANH R173, R173 ;  /* 0x000000ad00ad7308 */ /* 0x000fe20000002400 */
[----:B--2---:R-:W-:-:S05]  /*8230*/  FMNMX.FTZ R9, R165, R9, !PT ;  /* 0x00000009a5097209 */ /* 0x004fca0007810000 */
[----:B------:R-:W2:Y:S02]  /*8240*/  SHFL.BFLY PT, R168, R9, 0x2, 0x1f ;  /* 0x0c401f0009a87f89 */ /* 0x000ea400000e0000 */
[----:B--2---:R-:W-:-:S05]  /*8250*/  FMNMX.FTZ R9, R9, R168, !PT ;  /* 0x000000a809097209 */ /* 0x004fca0007810000 */
[----:B------:R-:W2:Y:S02]  /*8260*/  SHFL.BFLY PT, R168, R9, 0x1, 0x1f ;  /* 0x0c201f0009a87f89 */ /* 0x000ea400000e0000 */
[----:B--2---:R-:W-:Y:S01]  /*8270*/  FMNMX.FTZ R9, R9, R168, !PT ;  /* 0x000000a809097209 */ /* 0x004fe20007810000 */
        /* <DEDUP_REMOVED lines=21> */
[----:B------:R-:W-:Y:S01]  /*83d0*/  FFMA.FTZ R8, R165, UR10, -R8 ;  /* 0x0000000aa5087c23 */ /* 0x000fe20008010808 */
[C---:B------:R-:W-:Y:S01]  /*83e0*/  FMUL.FTZ R165, R0.reuse, R171 ;  /* 0x000000ab00a57220 */ /* 0x040fe20000410000 */
[----:B------:R-:W-:-:S02]  /*83f0*/  FMUL.FTZ R171, R0, R179 ;  /* 0x000000b300ab7220 */ /* 0x000fc40000410000 */
[----:B------:R-:W-:Y:S01]  /*8400*/  MUFU.EX2 R12, R12 ;  /* 0x0000000c000c7308 */ /* 0x000fe20000000800 */
[-C--:B--2---:R-:W-:Y:S01]  /*8410*/  FMUL.FTZ R24, R24, R168.reuse ;  /* 0x000000a818187220 */ /* 0x084fe20000410000 */
[-C--:B------:R-:W-:Y:S01]  /*8420*/  FMUL.FTZ R25, R25, R168.reuse ;  /* 0x000000a819197220 */ /* 0x080fe20000410000 */
[-C--:B------:R-:W-:Y:S01]  /*8430*/  FMUL.FTZ R28, R28, R168.reuse ;  /* 0x000000a81c1c7220 */ /* 0x080fe20000410000 */
[-C--:B------:R-:W-:Y:S01]  /*8440*/  FMUL.FTZ R29, R29, R168.reuse ;  /* 0x000000a81d1d7220 */ /* 0x080fe20000410000 */
[-C--:B------:R-:W-:Y:S01]  /*8450*/  FMUL.FTZ R32, R32, R168.reuse ;  /* 0x000000a820207220 */ /* 0x080fe20000410000 */
[-C--:B------:R-:W-:Y:S01]  /*8460*/  FMUL.FTZ R33, R33, R168.reuse ;  /* 0x000000a821217220 */ /* 0x080fe20000410000 */
[----:B------:R-:W-:Y:S01]  /*8470*/  FMUL.FTZ R36, R36, R168 ;  /* 0x000000a824247220 */ /* 0x000fe20000410000 */
[----:B------:R-:W2:Y:S01]  /*8480*/  MUFU.EX2 R13, R13 ;  /* 0x0000000d000d7308 */ /* 0x000ea20000000800 */
[----:B---3--:R-:W-:-:S01]  /*8490*/  FFMA.FTZ R3, R168, R3, R10 ;  /* 0x00000003a8037223 */ /* 0x008fc2000001000a */
        /* <DEDUP_REMOVED lines=13> */
[----:B------:R-:W-:Y:S01]  /*8570*/  FMUL.FTZ R61, R61, R168 ;  /* 0x000000a83d3d7220 */ /* 0x000fe20000410000 */
[----:B------:R-:W-:Y:S01]  /*8580*/  MUFU.TANH R165, R165 ;  /* 0x000000a500a57308 */ /* 0x000fe20000002400 */
[----:B--2---:R-:W-:Y:S01]  /*8590*/  F2FP.SATFINITE.E4M3.F32.PACK_AB_MERGE_C R152, R13, R12, RZ ;  /* 0x0000000c0d98723e */ /* 0x004fe200048070ff */
[-C--:B------:R-:W-:Y:S01]  /*85a0*/  FMUL.FTZ R64, R64, R168.reuse ;  /* 0x000000a840407220 */ /* 0x080fe20000410000 */
[-C--:B------:R-:W-:Y:S01]  /*85b0*/  FMUL.FTZ R65, R65, R168.reuse ;  /* 0x000000a841417220 */ /* 0x080fe20000410000 */
[-C--:B------:R-:W-:Y:S01]  /*85c0*/  FMUL.FTZ R68, R68, R168.reuse ;  /* 0x000000a844447220 */ /* 0x080fe20000410000 */
[-C--:B------:R-:W-:Y:S01]  /*85d0*/  FMUL.FTZ R69, R69, R168.reuse ;  /* 0x000000a845457220 */ /* 0x080fe20000410000 */
[-C--:B------:R-:W-:Y:S01]  /*85e0*/  FMUL.FTZ R72, R72, R168.reuse ;  /* 0x000000a848487220 */ /* 0x080fe20000410000 */
[----:B------:R-:W-:Y:S01]  /*85f0*/  FMUL.FTZ R73, R73, R168 ;  /* 0x000000a849497220 */ /* 0x000fe20000410000 */
[----:B------:R-:W-:Y:S01]  /*8600*/  MUFU.TANH R171, R171 ;  /* 0x000000ab00ab7308 */ /* 0x000fe20000002400 */
[----:B---3--:R-:W-:-:S01]  /*8610*/  FADD.FTZ R3, R11, R3 ;  /* 0x000000030b037221 */ /* 0x008fc20000010000 */
[----:B------:R-:W-:Y:S01]  /*8620*/  F2FP.SATFINITE.E4M3.F32.PACK_AB_MERGE_C R152, R11, R10, R152 ;  /* 0x0000000a0b98723e */ /* 0x000fe20004807098 */
[C---:B------:R-:W-:Y:S01]  /*8630*/  FMUL.FTZ R10, R0.reuse, R154 ;  /* 0x0000009a000a7220 */ /* 0x040fe20000410000 */
[----:B------:R-:W-:Y:S01]  /*8640*/  FMUL.FTZ R11, R0, R155 ;  /* 0x0000009b000b7220 */ /* 0x000fe20000410000 */
[----:B------:R-:W-:-:S01]  /*8650*/  FADD.FTZ R3, R12, R3 ;  /* 0x000000030c037221 */ /* 0x000fc20000010000 */
[C---:B------:R-:W-:Y:S01]  /*8660*/  FMUL.FTZ R154, R0.reuse, R159 ;  /* 0x0000009f009a7220 */ /* 0x040fe20000410000 */
[C---:B------:R-:W-:Y:S01]  /*8670*/  FMUL.FTZ R155, R0.reuse, R162 ;  /* 0x000000a2009b7220 */ /* 0x040fe20000410000 */
[----:B------:R-:W-:Y:S01]  /*8680*/  FMUL.FTZ R159, R0, R166 ;  /* 0x000000a6009f7220 */ /* 0x000fe20000410000 */
[----:B------:R-:W2:Y:S01]  /*8690*/  MUFU.TANH R10, R10 ;  /* 0x0000000a000a7308 */ /* 0x000ea20000002400 */
[----:B------:R-:W-:-:S01]  /*86a0*/  FADD.FTZ R3, R13, R3 ;  /* 0x000000030d037221 */ /* 0x000fc20000010000 */
[C---:B------:R-:W-:Y:S01]  /*86b0*/  FMUL.FTZ R13, R0.reuse, R158 ;  /* 0x0000009e000d7220 */ /* 0x040fe20000410000 */
[C---:B------:R-:W-:Y:S01]  /*86c0*/  FMUL.FTZ R158, R0.reuse, R163 ;  /* 0x000000a3009e7220 */ /* 0x040fe20000410000 */
[C---:B------:R-:W-:Y:S01]  /*86d0*/  FMUL.FTZ R162, R0.reuse, R167 ;  /* 0x000000a700a27220 */ /* 0x040fe20000410000 */
[C---:B------:R-:W-:Y:S01]  /*86e0*/  FMUL.FTZ R163, R0.reuse, R170 ;  /* 0x000000aa00a37220 */ /* 0x040fe20000410000 */
[C---:B------:R-:W-:Y:S01]  /*86f0*/  FMUL.FTZ R166, R0.reuse, R174 ;  /* 0x000000ae00a67220 */ /* 0x040fe20000410000 */
[C---:B------:R-:W-:Y:S01]  /*8700*/  FMUL.FTZ R167, R0.reuse, R175 ;  /* 0x000000af00a77220 */ /* 0x040fe20000410000 */
[----:B------:R-:W3:Y:S01]  /*8710*/  MUFU.TANH R11, R11 ;  /* 0x0000000b000b7308 */ /* 0x000ee20000002400 */
[----:B------:R-:W-:Y:S01]  /*8720*/  FMUL.FTZ R170, R0, R178 ;  /* 0x000000b200aa7220 */ /* 0x000fe20000410000 */
[-C--:B------:R-:W-:Y:S01]  /*8730*/  FMUL.FTZ R76, R76, R168.reuse ;  /* 0x000000a84c4c7220 */ /* 0x080fe20000410000 */
[-C--:B------:R-:W-:Y:S01]  /*8740*/  FMUL.FTZ R77, R77, R168.reuse ;  /* 0x000000a84d4d7220 */ /* 0x080fe20000410000 */
[-C--:B------:R-:W-:Y:S01]  /*8750*/  FMUL.FTZ R80, R80, R168.reuse ;  /* 0x000000a850507220 */ /* 0x080fe20000410000 */
[-C--:B------:R-:W-:Y:S01]  /*8760*/  FMUL.FTZ R81, R81, R168.reuse ;  /* 0x000000a851517220 */ /* 0x080fe20000410000 */
[-C--:B------:R-:W-:Y:S01]  /*8770*/  FMUL.FTZ R84, R84, R168.reuse ;  /* 0x000000a854547220 */ /* 0x080fe20000410000 */
[-C--:B------:R-:W-:Y:S01]  /*8780*/  FMUL.FTZ R85, R85, R168.reuse ;  /* 0x000000a855557220 */ /* 0x080fe20000410000 */
[----:B------:R-:W4:Y:S01]  /*8790*/  MUFU.TANH R13, R13 ;  /* 0x0000000d000d7308 */ /* 0x000f220000002400 */
[----:B--2---:R-:W-:Y:S01]  /*87a0*/  FMNMX.FTZ R12, R10, R7, !PT ;  /* 0x000000070a0c7209 */ /* 0x004fe20007810000 */
[-C--:B------:R-:W-:Y:S01]  /*87b0*/  FMUL.FTZ R88, R88, R168.reuse ;  /* 0x000000a858587220 */ /* 0x080fe20000410000 */
[-C--:B------:R-:W-:Y:S01]  /*87c0*/  FMUL.FTZ R89, R89, R168.reuse ;  /* 0x000000a859597220 */ /* 0x080fe20000410000 */
[-C--:B------:R-:W-:Y:S01]  /*87d0*/  FMUL.FTZ R92, R92, R168.reuse ;  /* 0x000000a85c5c7220 */ /* 0x080fe20000410000 */
[-C--:B------:R-:W-:Y:S01]  /*87e0*/  FMUL.FTZ R93, R93, R168.reuse ;  /* 0x000000a85d5d7220 */ /* 0x080fe20000410000 */
[-C--:B------:R-:W-:Y:S01]  /*87f0*/  FMUL.FTZ R96, R96, R168.reuse ;  /* 0x000000a860607220 */ /* 0x080fe20000410000 */
[----:B------:R-:W-:Y:S01]  /*8800*/  FMUL.FTZ R97, R97, R168 ;  /* 0x000000a861617220 */ /* 0x000fe20000410000 */
        /* <DEDUP_REMOVED lines=9> */
[----:B----4-:R-:W-:Y:S01]  /*88a0*/  FMNMX.FTZ R12, R13, R12, !PT ;  /* 0x0000000c0d0c7209 */ /* 0x010fe20007810000 */
[-C--:B------:R-:W-:Y:S01]  /*88b0*/  FMUL.FTZ R112, R112, R168.reuse ;  /* 0x000000a870707220 */ /* 0x080fe20000410000 */
[-C--:B------:R-:W-:Y:S01]  /*88c0*/  FMUL.FTZ R113, R113, R168.reuse ;  /* 0x000000a871717220 */ /* 0x080fe20000410000 */
[-C--:B------:R-:W-:Y:S01]  /*88d0*/  FMUL.FTZ R116, R116, R168.reuse ;  /* 0x000000a874747220 */ /* 0x080fe20000410000 */
[-C--:B------:R-:W-:Y:S01]  /*88e0*/  FMUL.FTZ R117, R117, R168.reuse ;  /* 0x000000a875757220 */ /* 0x080fe20000410000 */
[-C--:B------:R-:W-:Y:S01]  /*88f0*/  FMUL.FTZ R120, R120, R168.reuse ;  /* 0x000000a878787220 */ /* 0x080fe20000410000 */
[----:B------:R-:W-:Y:S01]  /*8900*/  FMUL.FTZ R121, R121, R168 ;  /* 0x000000a879797220 */ /* 0x000fe20000410000 */
        /* <DEDUP_REMOVED lines=19> */
[----:B------:R-:W-:-:S05]  /*8a40*/  FMUL.FTZ R149, R149, R168 ;  /* 0x000000a895957220 */ /* 0x000fca0000410000 */
[----:B------:R-:W4:Y:S01]  /*8a50*/  MUFU.TANH R163, R163 ;  /* 0x000000a300a37308 */ /* 0x000f220000002400 */
[----:B--2---:R-:W-:-:S07]  /*8a60*/  FMNMX.FTZ R12, R159, R12, !PT ;  /* 0x0000000c9f0c7209 */ /* 0x004fce0007810000 */
[----:B------:R-:W2:Y:S01]  /*8a70*/  MUFU.TANH R166, R166 ;  /* 0x000000a600a67308 */ /* 0x000ea20000002400 */
[----:B---3--:R-:W-:-:S07]  /*8a80*/  FMNMX.FTZ R12, R162, R12, !PT ;  /* 0x0000000ca20c7209 */ /* 0x008fce0007810000 */
[----:B------:R-:W3:Y:S01]  /*8a90*/  MUFU.TANH R167, R167 ;  /* 0x000000a700a77308 */ /* 0x000ee20000002400 */
[----:B----4-:R-:W-:-:S04]  /*8aa0*/  FMNMX.FTZ R12, R163, R12, !PT ;  /* 0x0000000ca30c7209 */ /* 0x010fc80007810000 */
[----:B------:R-:W-:-:S03]  /*8ab0*/  FMNMX.FTZ R12, R165, R12, !PT ;  /* 0x0000000ca50c7209 */ /* 0x000fc60007810000 */
[----:B------:R-:W4:Y:S01]  /*8ac0*/  MUFU.TANH R170, R170 ;  /* 0x000000aa00aa7308 */ /* 0x000f220000002400 */
[----:B--2---:R-:W-:-:S07]  /*8ad0*/  FMNMX.FTZ R12, R166, R12, !PT ;  /* 0x0000000ca60c7209 */ /* 0x004fce0007810000 */
[----:B------:R-:W-:Y:S01]  /*8ae0*/  MUFU.EX2 R175, R21 ;  /* 0x0000001500af7308 */ /* 0x000fe20000000800 */
[----:B---3--:R-:W-:-:S07]  /*8af0*/  FMNMX.FTZ R12, R167, R12, !PT ;  /* 0x0000000ca70c7209 */ /* 0x008fce0007810000 */
[----:B------:R2:W-:Y:S01]  /*8b00*/  MUFU.EX2 R21, R153 ;  /* 0x0000009900157308 */ /* 0x0005e20000000800 */
[----:B----4-:R-:W-:-:S04]  /*8b10*/  FMNMX.FTZ R12, R170, R12, !PT ;  /* 0x0000000caa0c7209 */ /* 0x010fc80007810000 */
[----:B------:R-:W-:-:S03]  /*8b20*/  FMNMX.FTZ R12, R171, R12, !PT ;  /* 0x0000000cab0c7209 */ /* 0x000fc60007810000 */
[----:B------:R-:W3:Y:S01]  /*8b30*/  MUFU.EX2 R14, R14 ;  /* 0x0000000e000e7308 */ /* 0x000ee20000000800 */
[----:B------:R-:W-:Y:S01]  /*8b40*/  FMNMX.FTZ R12, R172, R12, !PT ;  /* 0x0000000cac0c7209 */ /* 0x000fe20007810000 */
[----:B--2---:R-:W-:-:S03]  /*8b50*/  IMAD.U32 R153, RZ, RZ, UR10 ;  /* 0x0000000aff997e24 */ /* 0x004fc6000f8e00ff */
[----:B------:R-:W-:-:S03]  /*8b60*/  FMNMX.FTZ R174, R173, R12, !PT ;  /* 0x0000000cadae7209 */ /* 0x000fc60007810000 */
[----:B------:R-:W2:Y:S02]  /*8b70*/  MUFU.EX2 R15, R15 ;  /* 0x0000000f000f7308 */ /* 0x000ea40000000800 */
[----:B------:R-:W4:Y:S06]  /*8b80*/  SHFL.BFLY PT, R12, R174, 0x2, 0x1f ;  /* 0x0c401f00ae0c7f89 */ /* 0x000f2c00000e0000 */
[----:B------:R-:W5:Y:S01]  /*8b90*/  MUFU.EX2 R20, R20 ;  /* 0x0000001400147308 */ /* 0x000f620000000800 */
[----:B---3--:R-:W-:-:S07]  /*8ba0*/  FADD.FTZ R3, R14, R3 ;  /* 0x000000030e037221 */ /* 0x008fce0000010000 */
[----:B------:R-:W-:Y:S01]  /*8bb0*/  MUFU.EX2 R169, R169 ;  /* 0x000000a900a97308 */ /* 0x000fe20000000800 */
[----:B--2---:R-:W-:-:S07]  /*8bc0*/  FADD.FTZ R3, R15, R3 ;  /* 0x000000030f037221 */ /* 0x004fce0000010000 */
[----:B------:R-:W-:Y:S01]  /*8bd0*/  MUFU.EX2 R156, R156 ;  /* 0x0000009c009c7308 */ /* 0x000fe20000000800 */
[----:B-----5:R-:W-:-:S01]  /*8be0*/  FADD.FTZ R3, R20, R3 ;  /* 0x0000000314037221 */ /* 0x020fc20000010000 */
[----:B----4-:R-:W-:Y:S02]  /*8bf0*/  FMNMX.FTZ R174, R174, R12, !PT ;  /* 0x0000000caeae7209 */ /* 0x010fe40007810000 */
[C---:B------:R-:W-:Y:S01]  /*8c00*/  F2FP.SATFINITE.E4M3.F32.PACK_AB_MERGE_C R20, R175.reuse, R20, RZ ;  /* 0x00000014af14723e */ /* 0x040fe200048070ff */
[----:B------:R-:W-:Y:S02]  /*8c10*/  FADD.FTZ R3, R175, R3 ;  /* 0x00000003af037221 */ /* 0x000fe40000010000 */
[----:B------:R-:W2:Y:S01]  /*8c20*/  SHFL.BFLY PT, R12, R174, 0x1, 0x1f ;  /* 0x0c201f00ae0c7f89 */ /* 0x000ea200000e0000 */
[----:B------:R-:W-:Y:S08]  /*8c30*/  MUFU.EX2 R157, R157 ;  /* 0x0000009d009d7308 */ /* 0x000ff00000000800 */
[----:B------:R-:W-:Y:S08]  /*8c40*/  MUFU.EX2 R160, R160 ;  /* 0x000000a000a07308 */ /* 0x000ff00000000800 */
[----:B------:R-:W-:Y:S01]  /*8c50*/  MUFU.EX2 R161, R161 ;  /* 0x000000a100a17308 */ /* 0x000fe20000000800 */
[----:B--2---:R-:W-:-:S07]  /*8c60*/  FMNMX.FTZ R12, R174, R12, !PT ;  /* 0x0000000cae0c7209 */ /* 0x004fce0007810000 */
[----:B------:R-:W-:Y:S01]  /*8c70*/  MUFU.EX2 R164, R164 ;  /* 0x000000a400a47308 */ /* 0x000fe20000000800 */
[----:B------:R-:W-:-:S01]  /*8c80*/  FADD.FTZ R174, -R12, R7 ;  /* 0x000000070cae7221 */ /* 0x000fc20000010100 */
[----:B------:R-:W-:-:S03]  /*8c90*/  FFMA.FTZ R7, R12, R153, -8 ;  /* 0xc10000000c077423 */ /* 0x000fc60000010099 */
[----:B------:R-:W-:Y:S01]  /*8ca0*/  FMUL.FTZ R153, R174, UR10 ;  /* 0x0000000aae997c20 */ /* 0x000fe20008410000 */
        /* <DEDUP_REMOVED lines=17> */
[----:B------:R-:W-:-:S03]  /*8dc0*/  FFMA.FTZ R7, R173, UR10, -R7 ;  /* 0x0000000aad077c23 */ /* 0x000fc60008010807 */
[----:B------:R-:W4:Y:S01]  /*8dd0*/  MUFU.EX2 R11, R11 ;  /* 0x0000000b000b7308 */ /* 0x000f220000000800 */
        /* <DEDUP_REMOVED lines=32> */
[C---:B---3--:R-:W-:Y:S01]  /*8fe0*/  F2FP.SATFINITE.E4M3.F32.PACK_AB_MERGE_C R153, R154.reuse, R13, RZ ;  /* 0x0000000d9a99723e */ /* 0x048fe200048070ff */
[----:B------:R-:W-:Y:S01]  /*8ff0*/  FADD.FTZ R4, R154, R4 ;  /* 0x000000049a047221 */ /* 0x000fe20000010000 */
[-C--:B------:R-:W-:Y:S01]  /*9000*/  FMUL.FTZ R75, R75, R159.reuse ;  /* 0x0000009f4b4b7220 */ /* 0x080fe20000410000 */
[-C--:B------:R-:W-:Y:S01]  /*9010*/  FMUL.FTZ R78, R78, R159.reuse ;  /* 0x0000009f4e4e7220 */ /* 0x080fe20000410000 */
[----:B------:R-:W-:Y:S01]  /*9020*/  F2FP.SATFINITE.E4M3.F32.PACK_AB_MERGE_C R153, R11, R10, R153 ;  /* 0x0000000a0b99723e */ /* 0x000fe20004807099 */
[-C--:B------:R-:W-:Y:S01]  /*9030*/  FMUL.FTZ R79, R79, R159.reuse ;  /* 0x0000009f4f4f7220 */ /* 0x080fe20000410000 */
[----:B------:R-:W-:Y:S01]  /*9040*/  FMUL.FTZ R82, R82, R159 ;  /* 0x0000009f52527220 */ /* 0x000fe20000410000 */
[----:B------:R-:W3:Y:S01]  /*9050*/  MUFU.EX2 R174, R174 ;  /* 0x000000ae00ae7308 */ /* 0x000ee20000000800 */
[----:B----4-:R-:W-:-:S01]  /*9060*/  FADD.FTZ R11, R155, R4 ;  /* 0x000000049b0b7221 */ /* 0x010fc20000010000 */
[----:B------:R-:W-:Y:S01]  /*9070*/  FADD.FTZ R4, R169, R3 ;  /* 0x00000003a9047221 */ /* 0x000fe20000010000 */
[-C--:B------:R-:W-:Y:S01]  /*9080*/  FMUL.FTZ R83, R83, R159.reuse ;  /* 0x0000009f53537220 */ /* 0x080fe20000410000 */
[-C--:B------:R-:W-:Y:S01]  /*9090*/  FMUL.FTZ R86, R86, R159.reuse ;  /* 0x0000009f56567220 */ /* 0x080fe20000410000 */
[-C--:B------:R-:W-:Y:S01]  /*90a0*/  FMUL.FTZ R87, R87, R159.reuse ;  /* 0x0000009f57577220 */ /* 0x080fe20000410000 */
[----:B------:R-:W-:Y:S01]  /*90b0*/  FADD.FTZ R3, R21, R4 ;  /* 0x0000000415037221 */ /* 0x000fe20000010000 */
[----:B------:R-:W-:Y:S01]  /*90c0*/  FMUL.FTZ R90, R90, R159 ;  /* 0x0000009f5a5a7220 */ /* 0x000fe20000410000 */
[----:B------:R-:W4:Y:S01]  /*90d0*/  MUFU.EX2 R162, R162 ;  /* 0x000000a200a27308 */ /* 0x000f220000000800 */
[----:B--2---:R-:W-:-:S01]  /*90e0*/  FADD.FTZ R11, R158, R11 ;  /* 0x0000000b9e0b7221 */ /* 0x004fc20000010000 */
[----:B------:R-:W-:Y:S01]  /*90f0*/  FADD.FTZ R4, R156, R3 ;  /* 0x000000039c047221 */ /* 0x000fe20000010000 */
[----:B------:R-:W-:Y:S01]  /*9100*/  F2FP.SATFINITE.E4M3.F32.PACK_AB_MERGE_C R156, R157, R156, RZ ;  /* 0x0000009c9d9c723e */ /* 0x000fe200048070ff */
        /* <DEDUP_REMOVED lines=13> */
[C---:B----4-:R-:W-:Y:S01]  /*91e0*/  F2FP.SATFINITE.E4M3.F32.PACK_AB_MERGE_C R174, R162.reuse, R174, RZ ;  /* 0x000000aea2ae723e */ /* 0x050fe200048070ff */
[----:B------:R-:W-:Y:S01]  /*91f0*/  FADD.FTZ R162, R162, R11 ;  /* 0x0000000ba2a27221 */ /* 0x000fe20000010000 */
[----:B------:R-:W-:-:S01]  /*9200*/  FADD.FTZ R11, R157, R4 ;  /* 0x000000049d0b7221 */ /* 0x000fc20000010000 */
[----:B------:R-:W-:Y:S01]  /*9210*/  FMUL.FTZ R111, R111, R159 ;  /* 0x0000009f6f6f7220 */ /* 0x000fe20000410000 */
[----:B------:R-:W-:Y:S01]  /*9220*/  F2FP.SATFINITE.E4M3.F32.PACK_AB_MERGE_C R155, R158, R155, R174 ;  /* 0x0000009b9e9b723e */ /* 0x000fe200048070ae */
[----:B------:R-:W-:Y:S01]  /*9230*/  FMUL.FTZ R114, R114, R159 ;  /* 0x0000009f72727220 */ /* 0x000fe20000410000 */
[----:B------:R-:W-:-:S01]  /*9240*/  FADD.FTZ R10, R160, R11 ;  /* 0x0000000ba00a7221 */ /* 0x000fc20000010000 */
[----:B------:R-:W4:Y:S01]  /*9250*/  MUFU.EX2 R166, R166 ;  /* 0x000000a600a67308 */ /* 0x000f220000000800 */
[----:B--2---:R-:W-:-:S01]  /*9260*/  FADD.FTZ R162, R163, R162 ;  /* 0x000000a2a3a27221 */ /* 0x004fc20000010000 */
[----:B------:R-:W-:Y:S01]  /*9270*/  FMUL.FTZ R115, R115, R159 ;  /* 0x0000009f73737220 */ /* 0x000fe20000410000 */
[----:B------:R-:W-:-:S01]  /*9280*/  FADD.FTZ R11, R161, R10 ;  /* 0x0000000aa10b7221 */ /* 0x000fc20000010000 */
        /* <DEDUP_REMOVED lines=22> */
[----:B------:R-:W-:Y:S01]  /*93f0*/  F2FP.SATFINITE.E4M3.F32.PACK_AB_MERGE_C R166, R167, R166, RZ ;  /* 0x000000a6a7a6723e */ /* 0x000fe200048070ff */
[-C--:B------:R-:W-:Y:S01]  /*9400*/  FMUL.FTZ R150, R150, R159.reuse ;  /* 0x0000009f96967220 */ /* 0x080fe20000410000 */
[----:B------:R-:W-:Y:S01]  /*9410*/  FMUL.FTZ R151, R151, R159 ;  /* 0x0000009f97977220 */ /* 0x000fe20000410000 */
[----:B------:R-:W-:-:S02]  /*9420*/  F2FP.SATFINITE.E4M3.F32.PACK_AB_MERGE_C R154, R15, R14, R20 ;  /* 0x0000000e0f9a723e */ /* 0x000fc40004807014 */
[----:B------:R-:W-:Y:S01]  /*9430*/  F2FP.SATFINITE.E4M3.F32.PACK_AB_MERGE_C R156, R21, R169, R156 ;  /* 0x000000a9159c723e */ /* 0x000fe2000480709c */
[----:B------:R-:W2:Y:S01]  /*9440*/  MUFU.EX2 R172, R172 ;  /* 0x000000ac00ac7308 */ /* 0x000ea20000000800 */
[----:B---3--:R-:W-:-:S01]  /*9450*/  FADD.FTZ R4, R170, R3 ;  /* 0x00000003aa047221 */ /* 0x008fc20000010000 */
[----:B------:R-:W-:Y:S01]  /*9460*/  FADD.FTZ R3, R164, R11 ;  /* 0x0000000ba4037221 */ /* 0x000fe20000010000 */
[----:B------:R-:W-:-:S05]  /*9470*/  F2FP.SATFINITE.E4M3.F32.PACK_AB_MERGE_C R157, R165, R163, R166 ;  /* 0x000000a3a59d723e */ /* 0x000fca00048070a6 */
[----:B------:R-:W3:Y:S01]  /*9480*/  MUFU.EX2 R8, R8 ;  /* 0x0000000800087308 */ /* 0x000ee20000000800 */
[----:B----4-:R-:W-:-:S07]  /*9490*/  FADD.FTZ R11, R171, R4 ;  /* 0x00000004ab0b7221 */ /* 0x010fce0000010000 */
[----:B------:R-:W4:Y:S01]  /*94a0*/  MUFU.EX2 R7, R7 ;  /* 0x0000000700077308 */ /* 0x000f220000000800 */
[----:B--2---:R-:W-:-:S01]  /*94b0*/  FADD.FTZ R4, R172, R11 ;  /* 0x0000000bac047221 */ /* 0x004fc20000010000 */
[C---:B---3--:R-:W-:Y:S01]  /*94c0*/  F2FP.SATFINITE.E4M3.F32.PACK_AB_MERGE_C R158, R8.reuse, R164, RZ ;  /* 0x000000a4089e723e */ /* 0x048fe200048070ff */
[----:B------:R-:W-:-:S03]  /*94d0*/  FADD.FTZ R3, R8, R3 ;  /* 0x0000000308037221 */ /* 0x000fc60000010000 */
[----:B------:R-:W-:Y:S02]  /*94e0*/  F2FP.SATFINITE.E4M3.F32.PACK_AB_MERGE_C R158, R161, R160, R158 ;  /* 0x000000a0a19e723e */ /* 0x000fe4000480709e */
[C---:B----4-:R-:W-:Y:S01]  /*94f0*/  F2FP.SATFINITE.E4M3.F32.PACK_AB_MERGE_C R172, R7.reuse, R172, RZ ;  /* 0x000000ac07ac723e */ /* 0x050fe200048070ff */
[----:B------:R-:W-:-:S03]  /*9500*/  FADD.FTZ R4, R7, R4 ;  /* 0x0000000407047221 */ /* 0x000fc60000010000 */
[----:B------:R-:W-:Y:S01]  /*9510*/  F2FP.SATFINITE.E4M3.F32.PACK_AB_MERGE_C R159, R171, R170, R172 ;  /* 0x000000aaab9f723e */ /* 0x000fe200048070ac */
[----:B------:R-:W-:Y:S06]  /*9520*/  @P0 BRA `(.L_x_1523) ;  /* 0x0000000000040947 */ /* 0x000fec0003800000 */
[----:B------:R-:W-:Y:S01]  /*9530*/  BPT.TRAP 0x1 ;  /* 0x000000040000795c */ /* 0x000fe20000300000 */
.L_x_1523:
[----:B------:R-:W-:Y:S01]  /*9540*/  PLOP3.LUT P1, PT, PT, PT, UP0, 0x40, 0x0 ;  /* 0x000000000000781c */ /* 0x000fe20003f2e808 */
[----:B------:R2:W3:-:S12]  /*9550*/  SYNCS.PHASECHK.TRANS64.TRYWAIT P0, [UR43+0x28450], R6 ;  /* 0x02845006ff0075a7 */ /* 0x0004d8000800016b */
[----:B--2---:R-:W-:Y:S05]  /*9560*/  @P1 BRA `(.L_x_1524) ;  /* 0x0000000000041947 */ /* 0x004fea0003800000 */
[----:B------:R-:W-:Y:S01]  /*9570*/  BPT.TRAP 0x1 ;  /* 0x000000040000795c */ /* 0x000fe20000300000 */
.L_x_1524:
[----:B------:R-:W-:Y:S01]  /*9580*/  VIADD R7, R208, 0x8 ;  /* 0x00000008d0077836 */ /* 0x000fe20000000000 */
[----:B---3--:R-:W-:Y:S06]  /*9590*/  @P0 BRA `(.L_x_1525) ;  /* 0x0000000000080947 */ /* 0x008fec0003800000 */
[----:B------:R-:W2:Y:S02]  /*95a0*/  SYNCS.PHASECHK.TRANS64.TRYWAIT P0, [UR43+0x28450], R6 ;  /* 0x02845006ff0075a7 */ /* 0x000ea4000800016b */
[----:B--2---:R-:W-:Y:S05]  /*95b0*/  @!P0 BRA `(.L_x_1526) ;  /* 0x0000010800348947 */ /* 0x004fea0003800000 */
.L_x_1525:
        /* <DEDUP_REMOVED lines=13> */
[----:B---3--:R-:W-:Y:S05]  /*9690*/  @P0 BRA `(.L_x_1527) ;  /* 0x0000000000040947 */ /* 0x008fea0003800000 */
[----:B------:R-:W-:Y:S01]  /*96a0*/  BPT.TRAP 0x1 ;  /* 0x000000040000795c */ /* 0x000fe20000300000 */
.L_x_1527:
[----:B------:R-:W-:Y:S01]  /*96b0*/  UIADD3 UR43, UR43, 0x28460, URZ ;  /* 0x000284602b2b7890 */ /* 0x000fe2000fffe03f */
[----:B------:R-:W-:Y:S01]  /*96c0*/  PLOP3.LUT P0, PT, PT, PT, UP1, 0x80, 0x0 ;  /* 0x000000000000781c */ /* 0x000fe20003f0f018 */
[----:B------:R-:W-:Y:S02]  /*96d0*/  IMAD.MOV.U32 R7, RZ, RZ, R12 ;  /* 0x000000ffff077224 */ /* 0x000fe400078e000c */
[----:B------:R-:W-:Y:S01]  /*96e0*/  UPRMT UR43, UR50, 0x654, UR43 ;  /* 0x00000654322b7896 */ /* 0x000fe2000800002b */
[----:B------:R-:W-:-:S08]  /*96f0*/  IMAD.MOV.U32 R8, RZ, RZ, R9 ;  /* 0x000000ffff087224 */ /* 0x000fd000078e0009 */
[----:B------:R-:W-:Y:S01]  /*9700*/  SYNCS.ARRIVE.TRANS64.RED.A1T0 RZ, [UR43], RZ ;  /* 0x000000ffffff79a7 */ /* 0x000fe2000810042b */
[----:B------:R-:W-:Y:S05]  /*9710*/  @P0 BRA `(.L_x_1528) ;  /* 0xffffffe000c40947 */ /* 0x000fea000383ffff */
[----:B------:R-:W-:-:S05]  /*9720*/  UMOV UR43, UR44 ;  /* 0x0000002c002b7c82 */ /* 0x000fca0008000000 */
.L_x_1517:
[----:B------:R-:W-:-:S06]  /*9730*/  UISETP.GE.AND UP1, UPT, UR43, UR51, UPT ;  /* 0x000000332b00728c */ /* 0x000fcc000bf26270 */
[----:B------:R-:W-:-:S13]  /*9740*/  PLOP3.LUT P0, PT, PT, PT, UP1, 0x80, 0x0 ;  /* 0x000000000000781c */ /* 0x000fda0003f0f018 */
[----:B------:R-:W-:Y:S05]  /*9750*/  @!P0 BRA `(.L_x_1529) ;  /* 0x0000002800c08947 */ /* 0x000fea0003800000 */
[----:B------:R-:W-:Y:S01]  /*9760*/  IMAD.MOV.U32 R10, RZ, RZ, R12 ;  /* 0x000000ffff0a7224 */ /* 0x000fe200078e000c */
[----:B------:R-:W-:Y:S01]  /*9770*/  ULDC UR45, c[0x0][0x9e4] ;  /* 0x00027900002d7ab9 */ /* 0x000fe20000000800 */
[----:B--2---:R-:W-:Y:S01]  /*9780*/  IMAD.MOV.U32 R11, RZ, RZ, R9 ;  /* 0x000000ffff0b7224 */ /* 0x004fe200078e0009 */
[----:B------:R-:W-:Y:S01]  /*9790*/  ULDC UR50, c[0x0][0x9dc] ;  /* 0x0002770000327ab9 */ /* 0x000fe20000000800 */
[----:B------:R-:W-:Y:S01]  /*97a0*/  ULDC UR58, c[0x0][0x988] ;  /* 0x00026200003a7ab9 */ /* 0x000fe20000000800 */
[----:B------:R-:W-:-:S05]  /*97b0*/  ULDC UR59, c[0x0][0x9e0] ;  /* 0x00027800003b7ab9 */ /* 0x000fca0000000800 */
.L_x_1548:
        /* <DEDUP_REMOVED lines=8> */
.L_x_1530:
[----:B------:R-:W2:Y:S01]  /*9840*/  S2UR UR52, SR_CgaCtaId ;  /* 0x00000000003479c3 */ /* 0x000ea20000008800 */
[----:B------:R-:W-:Y:S01]  /*9850*/  UMOV UR6, 0x400 ;  /* 0x0000040000067882 */ /* 0x000fe20000000000 */
[----:B------:R-:W-:Y:S01]  /*9860*/  PLOP3.LUT P1, PT, PT, PT, UP0, 0x40, 0x0 ;  /* 0x000000000000781c */ /* 0x000fe20003f2e808 */
[----:B0-----:R-:W-:-:S05]  /*9870*/  IMAD.U32 R8, RZ, RZ, UR39 ;  /* 0x00000027ff087e24 */ /* 0x001fca000f8e00ff */
[----:B------:R-:W-:Y:S01]  /*9880*/  SHF.L.U32 R8, R8, 0x1f, RZ ;  /* 0x0000001f08087819 */ /* 0x000fe200000006ff */
[----:B--2---:R-:W-:-:S04]  /*9890*/  ULEA UR6, UR52, UR6, 0x18 ;  /* 0x0000000634067291 */ /* 0x004fc8000f8ec03f */
[----:B------:R-:W-:-:S09]  /*98a0*/  ULEA UR44, UR38, UR6, 0x3 ;  /* 0x00000006262c7291 */ /* 0x000fd2000f8e183f */
[----:B------:R0:W2:Y:S01]  /*98b0*/  SYNCS.PHASECHK.TRANS64.TRYWAIT P0, [UR44+0x28430], R8 ;  /* 0x02843008ff0075a7 */ /* 0x0000a2000800016c */
[----:B------:R-:W-:Y:S05]  /*98c0*/  @P1 BRA `(.L_x_1531) ;  /* 0x0000000000041947 */ /* 0x000fea0003800000 */
[----:B------:R-:W-:Y:S01]  /*98d0*/  BPT.TRAP 0x1 ;  /* 0x000000040000795c */ /* 0x000fe20000300000 */
.L_x_1531:
[----:B--2---:R-:W-:Y:S05]  /*98e0*/  @P0 BRA `(.L_x_1532) ;  /* 0x0000000000080947 */ /* 0x004fea0003800000 */
[----:B------:R-:W2:Y:S02]  /*98f0*/  SYNCS.PHASECHK.TRANS64.TRYWAIT P0, [UR44+0x28430], R8 ;  /* 0x02843008ff0075a7 */ /* 0x000ea4000800016c */
[----:B--2---:R-:W-:Y:S05]  /*9900*/  @!P0 BRA `(.L_x_1533) ;  /* 0x0000010400788947 */ /* 0x004fea0003800000 */
.L_x_1532:
        /* <DEDUP_REMOVED lines=48> */
.L_x_1534:
        /* <DEDUP_REMOVED lines=51> */
[----:B------:R-:W-:Y:S01]  /*9f40*/  SYNCS.ARRIVE.TRANS64.RED.A1T0 RZ, [UR6], RZ ;  /* 0x000000ffffff79a7 */ /* 0x000fe20008100406 */
[----:B------:R-:W-:Y:S01]  /*9f50*/  ULOP3.LUT UR6, URZ, UR50, URZ, 0x33, !UPT ;  /* 0x000000323f067292 */ /* 0x000fe2000f8e333f */
[----:B------:R-:W-:-:S04]  /*9f60*/  VIADD R178, R179, UR59 ;  /* 0x0000003bb3b27c36 */ /* 0x000fc80008000000 */
[----:B--2---:R-:W-:Y:S01]  /*9f70*/  IMAD.IADD R180, R178, 0x1, R6 ;  /* 0x00000001b2b47824 */ /* 0x004fe200078e0206 */
[----:B------:R-:W2:Y:S01]  /*9f80*/  MUFU.TANH R14, R14 ;  /* 0x0000000e000e7308 */ /* 0x000ea20000002400 */
[----:B------:R-:W-:-:S04]  /*9f90*/  VIADD R179, R179, UR6 ;  /* 0x00000006b3b37c36 */ /* 0x000fc80008000000 */
[----:B------:R-:W-:-:S03]  /*9fa0*/  IMAD.IADD R181, R6, 0x1, R179 ;  /* 0x0000000106b57824 */ /* 0x000fc600078e02b3 */
        /* <DEDUP_REMOVED lines=44> */
.L_x_1537:
[----:B------:R-:W-:-:S05]  /*a270*/  IMAD.U32 R183, RZ, RZ, UR45 ;  /* 0x0000002dffb77e24 */ /* 0x000fca000f8e00ff */
[----:B------:R-:W-:-:S13]  /*a280*/  ISETP.NE.AND P0, PT, R183, 0x1, PT ;  /* 0x00000001b700780c */ /* 0x000fda0003f05270 */
[----:B------:R-:W2:Y:S02]  /*a290*/  @P0 LDC.64 R6, c[0x0][0x9e8] ;  /* 0x00027a00ff060b82 */ /* 0x000ea40000000a00 */
[----:B--2---:R-:W-:-:S05]  /*a2a0*/  @P0 IMAD.HI.U32 R6, R182, R6, RZ ;  /* 0x00000006b6060227 */ /* 0x004fca00078e00ff */
[----:B------:R-:W-:-:S07]  /*a2b0*/  @P0 SHF.R.U32.HI R182, RZ, R7, R6 ;  /* 0x00000007ffb60219 */ /* 0x000fce0000011606 */
.L_x_1538:
[----:B------:R-:W-:Y:S05]  /*a2c0*/  BSYNC B0 ;  /* 0x0000000000007941 */ /* 0x000fea0003800000 */
.L_x_1536:
[----:B------:R-:W-:-:S04]  /*a2d0*/  IMAD R182, R182, R183, -UR7 ;  /* 0x80000007b6b67e24 */ /* 0x000fc8000f8e02b7 */
[----:B------:R-:W-:-:S05]  /*a2e0*/  IMAD.IADD R182, R182, 0x1, -R2 ;  /* 0x00000001b6b67824 */ /* 0x000fca00078e0a02 */
[----:B------:R-:W-:Y:S02]  /*a2f0*/  VIMNMX R181, R181, R182, !PT ;  /* 0x000000b6b5b57248 */ /* 0x000fe40007fe0100 */
[----:B------:R-:W-:-:S07]  /*a300*/  VIADDMNMX R180, R182, R183, R180, PT ;  /* 0x000000b7b6b47246 */ /* 0x000fce00038001b4 */
.L_x_1535:
        /* <DEDUP_REMOVED lines=69> */
.L_x_1541:
[----:B------:R-:W-:-:S05]  /*a760*/  IMAD.U32 R180, RZ, RZ, UR45 ;  /* 0x0000002dffb47e24 */ /* 0x000fca000f8e00ff */
[----:B------:R-:W-:-:S13]  /*a770*/  ISETP.NE.AND P1, PT, R180, 0x1, PT ;  /* 0x00000001b400780c */ /* 0x000fda0003f25270 */
[----:B------:R-:W0:Y:S02]  /*a780*/  @P1 LDC.64 R6, c[0x0][0x9e8] ;  /* 0x00027a00ff061b82 */ /* 0x000e240000000a00 */
[----:B0-----:R-:W-:-:S05]  /*a790*/  @P1 IMAD.HI.U32 R6, R175, R6, RZ ;  /* 0x00000006af061227 */ /* 0x001fca00078e00ff */
[----:B------:R-:W-:-:S07]  /*a7a0*/  @P1 SHF.R.U32.HI R175, RZ, R7, R6 ;  /* 0x00000007ffaf1219 */ /* 0x000fce0000011606 */
.L_x_1542:
[----:B------:R-:W-:Y:S05]  /*a7b0*/  BSYNC B0 ;  /* 0x0000000000007941 */ /* 0x000fea0003800000 */
.L_x_1540:
[----:B------:R-:W-:-:S04]  /*a7c0*/  IMAD R175, R175, R180, -UR7 ;  /* 0x80000007afaf7e24 */ /* 0x000fc8000f8e02b4 */
[----:B------:R-:W-:-:S05]  /*a7d0*/  IMAD.IADD R175, R175, 0x1, -R2 ;  /* 0x00000001afaf7824 */ /* 0x000fca00078e0a02 */
[----:B------:R-:W-:Y:S02]  /*a7e0*/  VIMNMX R179, R179, R175, !PT ;  /* 0x000000afb3b37248 */ /* 0x000fe40007fe0100 */
[----:B------:R-:W-:-:S07]  /*a7f0*/  VIADDMNMX R178, R175, R180, R178, PT ;  /* 0x000000b4afb27246 */ /* 0x000fce00038001b2 */
.L_x_1539:
        /* <DEDUP_REMOVED lines=390> */
.L_x_1543:
[----:B------:R-:W-:Y:S01]  /*c060*/  PLOP3.LUT P1, PT, PT, PT, UP0, 0x40, 0x0 ;  /* 0x000000000000781c */ /* 0x000fe20003f2e808 */
[----:B------:R0:W1:-:S12]  /*c070*/  SYNCS.PHASECHK.TRANS64.TRYWAIT P0, [UR44+0x28450], R8 ;  /* 0x02845008ff0075a7 */ /* 0x000058000800016c */
[----:B0-----:R-:W-:Y:S05]  /*c080*/  @P1 BRA `(.L_x_1544) ;  /* 0x0000000000041947 */ /* 0x001fea0003800000 */
[----:B------:R-:W-:Y:S01]  /*c090*/  BPT.TRAP 0x1 ;  /* 0x000000040000795c */ /* 0x000fe20000300000 */
.L_x_1544:
[----:B------:R-:W-:Y:S01]  /*c0a0*/  VIADD R6, R208, 0x8 ;  /* 0x00000008d0067836 */ /* 0x000fe20000000000 */
[----:B-1----:R-:W-:Y:S06]  /*c0b0*/  @P0 BRA `(.L_x_1545) ;  /* 0x0000000000080947 */ /* 0x002fec0003800000 */
[----:B------:R-:W0:Y:S02]  /*c0c0*/  SYNCS.PHASECHK.TRANS64.TRYWAIT P0, [UR44+0x28450], R8 ;  /* 0x02845008ff0075a7 */ /* 0x000e24000800016c */
[----:B0-----:R-:W-:Y:S05]  /*c0d0*/  @!P0 BRA `(.L_x_1546) ;  /* 0x000000dc009c8947 */ /* 0x001fea0003800000 */
.L_x_1545:
        /* <DEDUP_REMOVED lines=15> */
.L_x_1547:
        /* <DEDUP_REMOVED lines=9> */
.L_x_1529:
[----:B------:R-:W-:Y:S01]  /*c260*/  ULDC.64 UR8, c[0x0][0x9a0] ;  /* 0x0002680000087ab9 */ /* 0x000fe20000000a00 */
[----:B0-----:R-:W-:Y:S01]  /*c270*/  IMAD.MOV.U32 R8, RZ, RZ, 0x3f800000 ;  /* 0x3f800000ff087424 */ /* 0x001fe200078e00ff */
[----:B------:R-:W-:Y:S01]  /*c280*/  UISETP.NE.U32.AND UP0, UPT, UR8, URZ, UPT ;  /* 0x0000003f0800728c */ /* 0x000fe2000bf05070 */
[----:B------:R1:W-:Y:S06]  /*c290*/  BAR.ARV R5, 0x100 ;  /* 0x000400050000751d */ /* 0x0003ec0000002000 */
[----:B------:R-:W-:Y:S02]  /*c2a0*/  UISETP.NE.AND.EX UP0, UPT, UR9, URZ, UPT, UP0 ;  /* 0x0000003f0900728c */ /* 0x000fe4000bf05300 */
[----:B------:R-:W-:Y:S06]  /*c2b0*/  BAR.ARV 0x8, 0x180 ;  /* 0x0206000000007b1d */ /* 0x000fec0000002000 */
[----:B------:R-:W-:-:S03]  /*c2c0*/  PLOP3.LUT P0, PT, PT, PT, UP0, 0x80, 0x0 ;  /* 0x000000000000781c */ /* 0x000fc60003f0f008 */
[----:B------:R-:W-:Y:S01]  /*c2d0*/  @UP0 USHF.R.S32.HI UR6, URZ, 0x1f, UR53 ;  /* 0x0000001f3f060899 */ /* 0x000fe20008011435 */
[----:B------:R-:W-:-:S03]  /*c2e0*/  @UP0 ULDC.64 UR12, c[0x0][0x9c8] ;  /* 0x00027200000c0ab9 */ /* 0x000fc60000000a00 */
[----:B------:R-:W-:Y:S02]  /*c2f0*/  @UP0 UIMAD UR6, UR6, UR12, URZ ;  /* 0x0000000c060602a4 */ /* 0x000fe4000f8e023f */
[----:B------:R-:W-:Y:S02]  /*c300*/  @UP0 UIMAD.WIDE.U32 UR4, UR53, UR12, URZ ;  /* 0x0000000c350402a5 */ /* 0x000fe4000f8e003f */
[----:B------:R-:W-:-:S04]  /*c310*/  @UP0 UIMAD UR6, UR53, UR13, UR6 ;  /* 0x0000000d350602a4 */ /* 0x000fc8000f8e0206 */
[----:B------:R-:W-:-:S03]  /*c320*/  @UP0 UIADD3 UR5, UR5, UR6, URZ ;  /* 0x0000000605050290 */ /* 0x000fc6000fffe03f */
[----:B------:R-:W-:Y:S02]  /*c330*/  @UP0 ULDC.64 UR6, c[0x0][0x9d0] ;  /* 0x0002740000060ab9 */ /* 0x000fe40000000a00 */
[----:B------:R-:W-:-:S04]  /*c340*/  @UP0 UIMAD.WIDE.U32 UR4, UR54, UR6, UR4 ;  /* 0x00000006360402a5 */ /* 0x000fc8000f8e0004 */
[----:B------:R-:W-:Y:S02]  /*c350*/  @UP0 UIMAD UR5, UR54, UR7, UR5 ;  /* 0x00000007360502a4 */ /* 0x000fe4000f8e0205 */
[----:B------:R-:W-:-:S04]  /*c360*/  @UP0 ULEA UR6, UP1, UR4, UR8, 0x2 ;  /* 0x0000000804060291 */ /* 0x000fc8000f82103f */
[----:B------:R-:W-:Y:S02]  /*c370*/  @UP0 ULEA.HI.X UR7, UR4, UR9, UR5, 0x2, UP1 ;  /* 0x0000000904070291 */ /* 0x000fe400088f1405 */
[----:B--2---:R-:W-:-:S04]  /*c380*/  IMAD.U32 R6, RZ, RZ, UR6 ;  /* 0x00000006ff067e24 */ /* 0x004fc8000f8e00ff */
[----:B------:R-:W-:-:S05]  /*c390*/  IMAD.U32 R7, RZ, RZ, UR7 ;  /* 0x00000007ff077e24 */ /* 0x000fca000f8e00ff */
[----:B------:R0:W2:Y:S01]  /*c3a0*/  @P0 LDG.E R8, desc[UR36][R6.64] ;  /* 0x0000002406080981 */ /* 0x0000a2000c1e1900 */
[----:B-1----:R-:W-:Y:S01]  /*c3b0*/  IMAD.MOV.U32 R5, RZ, RZ, RZ ;  /* 0x000000ffff057224 */ /* 0x002fe200078e00ff */
[----:B------:R-:W-:Y:S02]  /*c3c0*/  UIADD3 UR38, UR38, 0x1, URZ ;  /* 0x0000000126267890 */ /* 0x000fe4000fffe03f */
[----:B------:R-:W1:Y:S01]  /*c3d0*/  SHFL.BFLY PT, R0, R3, 0x2, 0x1f ;  /* 0x0c401f0003007f89 */ /* 0x000e6200000e0000 */
[----:B------:R-:W-:Y:S02]  /*c3e0*/  UIADD3 UR61, UR61, 0x1, URZ ;  /* 0x000000013d3d7890 */ /* 0x000fe4000fffe03f */
[----:B------:R-:W-:Y:S01]  /*c3f0*/  UISETP.NE.AND UP0, UPT, UR38, 0x2, UPT ;  /* 0x000000022600788c */ /* 0x000fe2000bf05270 */
[----:B------:R-:W3:Y:S01]  /*c400*/  SHFL.BFLY PT, R13, R4, 0x2, 0x1f ;  /* 0x0c401f00040d7f89 */ /* 0x000ee200000e0000 */
[----:B0-----:R-:W-:Y:S02]  /*c410*/  IMAD.U32 R7, RZ, RZ, UR10 ;  /* 0x0000000aff077e24 */ /* 0x001fe4000f8e00ff */
[----:B------:R-:W-:-:S02]  /*c420*/  USEL UR4, URZ, 0x1, UP0 ;  /* 0x000000013f047887 */ /* 0x000fc40008000000 */
[----:B------:R-:W-:Y:S02]  /*c430*/  USEL UR38, UR38, URZ, UP0 ;  /* 0x0000003f26267287 */ /* 0x000fe40008000000 */
[----:B------:R-:W-:Y:S01]  /*c440*/  ULOP3.LUT UR39, UR39, UR4, URZ, 0x3c, !UPT ;  /* 0x0000000427277292 */ /* 0x000fe2000f8e3c3f */
[----:B-1----:R-:W-:Y:S01]  /*c450*/  FADD.FTZ R0, R0, R3 ;  /* 0x0000000300007221 */ /* 0x002fe20000010000 */
[----:B------:R-:W-:Y:S02]  /*c460*/  IMAD.MOV.U32 R3, RZ, RZ, -0x800000 ;  /* 0xff800000ff037424 */ /* 0x000fe400078e00ff */
[----:B---3--:R-:W-:Y:S02]  /*c470*/  FADD.FTZ R13, R13, R4 ;  /* 0x000000040d0d7221 */ /* 0x008fe40000010000 */
[----:B------:R-:W0:Y:S01]  /*c480*/  SHFL.BFLY PT, R11, R0, 0x1, 0x1f ;  /* 0x0c201f00000b7f89 */ /* 0x000e2200000e0000 */
[----:B------:R-:W-:-:S03]  /*c490*/  IMAD.U32 R4, RZ, RZ, UR10 ;  /* 0x0000000aff047e24 */ /* 0x000fc6000f8e00ff */
[----:B------:R-:W1:Y:S01]  /*c4a0*/  SHFL.BFLY PT, R10, R13, 0x1, 0x1f ;  /* 0x0c201f000d0a7f89 */ /* 0x000e6200000e0000 */
[----:B0-----:R-:W-:Y:S01]  /*c4b0*/  FADD.FTZ R14, R0, R11 ;  /* 0x0000000b000e7221 */ /* 0x001fe20000010000 */
[----:B------:R-:W-:Y:S02]  /*c4c0*/  IMAD.MOV.U32 R11, RZ, RZ, RZ ;  /* 0x000000ffff0b7224 */ /* 0x000fe400078e00ff */
[----:B------:R-:W-:Y:S02]  /*c4d0*/  IMAD.MOV.U32 R0, RZ, RZ, -0x800000 ;  /* 0xff800000ff007424 */ /* 0x000fe400078e00ff */
[C---:B------:R-:W-:Y:S01]  /*c4e0*/  FMUL.FTZ R20, R14.reuse, 0.00390625 ;  /* 0x3b8000000e147820 */ /* 0x040fe20000410000 */
[----:B------:R-:W-:Y:S01]  /*c4f0*/  FSETP.NE.FTZ.AND P0, PT, R14, RZ, PT ;  /* 0x000000ff0e00720b */ /* 0x000fe20003f15000 */
[----:B-1----:R-:W-:-:S03]  /*c500*/  FADD.FTZ R15, R13, R10 ;  /* 0x0000000a0d0f7221 */ /* 0x002fc60000010000 */
        /* <DEDUP_REMOVED lines=9> */
[----:B------:R-:W3:Y:S01]  /*c5a0*/  @P0 MUFU.RCP R11, R15 ;  /* 0x0000000f000b0308 */ /* 0x000ee20000001000 */
[----:B-1----:R-:W-:Y:S01]  /*c5b0*/  @P1 FMUL.FTZ R7, R6, 0.69314718246459960938 ;  /* 0x3f31721806071820 */ /* 0x002fe20000410000 */
[----:B------:R-:W-:-:S03]  /*c5c0*/  PLOP3.LUT P0, PT, PT, PT, PT, 0x8, 0x0 ;  /* 0x000000000000781c */ /* 0x000fc60003f0e170 */
[----:B------:R-:W-:Y:S01]  /*c5d0*/  @P1 FFMA.FTZ R0, R4, R9, R7 ;  /* 0x0000000904001223 */ /* 0x000fe20000010007 */
[----:B0-----:R-:W-:-:S04]  /*c5e0*/  @P2 FMUL.FTZ R13, R10, 0.69314718246459960938 ;  /* 0x3f3172180a0d2820 */ /* 0x001fc80000410000 */
[----:B------:R-:W-:Y:S01]  /*c5f0*/  @P2 FFMA.FTZ R3, R14, R12, R13 ;  /* 0x0000000c0e032223 */ /* 0x000fe2000001000d */
[-C--:B--2---:R-:W-:Y:S01]  /*c600*/  FMUL.FTZ R5, R5, R8.reuse ;  /* 0x0000000805057220 */ /* 0x084fe20000410000 */
[----:B---3--:R-:W-:-:S03]  /*c610*/  FMUL.FTZ R4, R11, R8 ;  /* 0x000000080b047220 */ /* 0x008fc60000410000 */
        /* <DEDUP_REMOVED lines=128> */
.L_x_1470:
        /* <DEDUP_REMOVED lines=13> */
[----:B------:R-:W0:Y:S01]  /*cef0*/  S2R R8, SR_TID.X ;  /* 0x0000000000087919 */ /* 0x000e220000002100 */
[----:B------:R-:W-:Y:S01]  /*cf00*/  ULDC.64 UR8, c[0x4][0x128] ;  /* 0x01004a0000087ab9 */ /* 0x000fe20000000a00 */
[----:B------:R-:W2:Y:S01]  /*cf10*/  LDL R163, [R1+0xc] ;  /* 0x00000c0001a37983 */ /* 0x000ea20000100800 */
[----:B------:R-:W1:Y:S01]  /*cf20*/  S2UR UR4, SR_SWINHI ;  /* 0x00000000000479c3 */ /* 0x000e620000002f00 */
[----:B------:R-:W-:Y:S01]  /*cf30*/  ULDC.64 UR14, c[0x0][0xc00] ;  /* 0x00030000000e7ab9 */ /* 0x000fe20000000a00 */
[----:B------:R-:W-:Y:S01]  /*cf40*/  ULDC.64 UR10, c[0x0][0xc00] ;  /* 0x00030000000a7ab9 */ /* 0x000fe20000000a00 */
[----:B------:R-:W-:-:S05]  /*cf50*/  ULDC.64 UR12, c[0x0][0xc08] ;  /* 0x00030200000c7ab9 */ /* 0x000fca0000000a00 */
[----:B------:R-:W-:Y:S01]  /*cf60*/  BAR.SYNC.DEFER_BLOCKING 0x1, 0x100 ;  /* 0x0044000000007b1d */ /* 0x000fe20000010000 */
[----:B------:R-:W-:-:S05]  /*cf70*/  UISETP.GT.AND UP1, UPT, UR55, 0x1, UPT ;  /* 0x000000013700788c */ /* 0x000fca000bf24270 */
[----:B------:R-:W-:Y:S01]  /*cf80*/  UMOV UR22, 0x9b8 ;  /* 0x000009b800167882 */ /* 0x000fe20000000000 */
[----:B------:R-:W-:Y:S01]  /*cf90*/  ULDC UR20, c[0x0][0xbe8] ;  /* 0x0002fa0000147ab9 */ /* 0x000fe20000000800 */
[----:B0-----:R-:W-:-:S05]  /*cfa0*/  IMAD.SHL.U32 R4, R8, 0x4, RZ ;  /* 0x0000000408047824 */ /* 0x001fca00078e00ff */
[----:B------:R-:W-:-:S04]  /*cfb0*/  LOP3.LUT R4, R4, 0xc, RZ, 0xc0, !PT ;  /* 0x0000000c04047812 */ /* 0x000fc800078ec0ff */
[----:B------:R-:W-:-:S05]  /*cfc0*/  IADD3 R4, P0, R4, UR8, RZ ;  /* 0x0000000804047c10 */ /* 0x000fca000ff1e0ff */
[----:B------:R-:W-:-:S05]  /*cfd0*/  IMAD.X R5, RZ, RZ, UR9, P0 ;  /* 0x00000009ff057e24 */ /* 0x000fca00080e06ff */
[----:B------:R0:W3:Y:S01]  /*cfe0*/  LDG.E.CONSTANT R4, desc[UR36][R4.64] ;  /* 0x0000002404047981 */ /* 0x0000e2000c1e9900 */
[----:B------:R-:W-:-:S04]  /*cff0*/  LOP3.LUT P0, R6, R8, 0x3, RZ, 0xc0, !PT ;  /* 0x0000000308067812 */ /* 0x000fc8000780c0ff */
[----:B------:R-:W-:-:S04]  /*d000*/  ISETP.EQ.OR P0, PT, R6, 0x3, !P0 ;  /* 0x000000030600780c */ /* 0x000fc80004702670 */
[----:B------:R-:W-:Y:S02]  /*d010*/  SEL R13, R68, R69, P0 ;  /* 0x00000045440d7207 */ /* 0x000fe40000000000 */
[----:B------:R-:W-:Y:S02]  /*d020*/  SEL R170, R69, R68, P0 ;  /* 0x0000004445aa7207 */ /* 0x000fe40000000000 */
[----:B------:R-:W-:Y:S02]  /*d030*/  SEL R68, R34, R35, P0 ;  /* 0x0000002322447207 */ /* 0x000fe40000000000 */
[----:B------:R-:W-:Y:S01]  /*d040*/  SEL R69, R35, R34, P0 ;  /* 0x0000002223457207 */ /* 0x000fe20000000000 */
[----:B------:R-:W-:Y:S01]  /*d050*/  IMAD.MOV.U32 R34, RZ, RZ, 0x2 ;  /* 0x00000002ff227424 */ /* 0x000fe200078e00ff */
[----:B------:R-:W-:Y:S01]  /*d060*/  SEL R15, R72, R73, P0 ;  /* 0x00000049480f7207 */ /* 0x000fe20000000000 */
[----:B------:R-:W-:Y:S01]  /*d070*/  UMOV UR8, UR7 ;  /* 0x0000000700087c82 */ /* 0x000fe20008000000 */
[----:B-1----:R-:W-:Y:S01]  /*d080*/  UMOV UR9, UR4 ;  /* 0x0000000400097c82 */ /* 0x002fe20008000000 */
        /* <DEDUP_REMOVED lines=85> */
[----:B------:R-:W-:Y:S01]  /*d5e0*/  SEL R45, R112, R113, P0 ;  /* 0x00000071702d7207 */ /* 0x000fe20000000000 */
[----:B--2---:R-:W-:-:S03]  /*d5f0*/  IMAD.WIDE R34, R163, R34, UR8 ;  /* 0x00000008a3227e25 */ /* 0x004fc6000f8e0222 */
[----:B------:R-:W-:-:S04]  /*d600*/  IADD3 R59, P3, R34, 0xc060, RZ ;  /* 0x0000c060223b7810 */ /* 0x000fc80007f7e0ff */
[----:B------:R-:W-:-:S04]  /*d610*/  LOP3.LUT R58, R59, 0x380, RZ, 0xc0, !PT ;  /* 0x000003803b3a7812 */ /* 0x000fc800078ec0ff */
[----:B------:R-:W-:-:S04]  /*d620*/  SHF.R.U64 R58, R58, 0x3, RZ ;  /* 0x000000033a3a7819 */ /* 0x000fc800000012ff */
[----:B------:R-:W-:Y:S02]  /*d630*/  LOP3.LUT R58, R58, R59, RZ, 0x3c, !PT ;  /* 0x0000003b3a3a7212 */ /* 0x000fe400078e3cff */
[----:B------:R-:W-:-:S04]  /*d640*/  LOP3.LUT R59, R34, 0x380, RZ, 0xc0, !PT ;  /* 0x00000380223b7812 */ /* 0x000fc800078ec0ff */
[----:B------:R-:W-:Y:S02]  /*d650*/  SHF.R.U64 R59, R59, 0x3, RZ ;  /* 0x000000033b3b7819 */ /* 0x000fe400000012ff */
[C---:B------:R-:W-:Y:S02]  /*d660*/  IADD3 R63, P1, R34.reuse, 0x20, RZ ;  /* 0x00000020223f7810 */ /* 0x040fe40007f3e0ff */
[----:B------:R-:W-:Y:S02]  /*d670*/  LOP3.LUT R30, R59, R34, RZ, 0x3c, !PT ;  /* 0x000000223b1e7212 */ /* 0x000fe400078e3cff */
[----:B------:R-:W-:Y:S02]  /*d680*/  LOP3.LUT R26, R63, 0x380, RZ, 0xc0, !PT ;  /* 0x000003803f1a7812 */ /* 0x000fe400078ec0ff */
[----:B------:R-:W-:Y:S02]  /*d690*/  IADD3 R67, P5, R34, 0xc020, RZ ;  /* 0x0000c02022437810 */ /* 0x000fe40007fbe0ff */
[----:B------:R-:W-:-:S02]  /*d6a0*/  SHF.R.U64 R26, R26, 0x3, RZ ;  /* 0x000000031a1a7819 */ /* 0x000fc400000012ff */
[----:B---3--:R-:W-:Y:S01]  /*d6b0*/  LOP3.LUT R168, R4, 0x2, RZ, 0x3c, !PT ;  /* 0x0000000204a87812 */ /* 0x008fe200078e3cff */
[----:B------:R-:W-:Y:S04]  /*d6c0*/  SHFL.IDX PT, R134, R56, R4, 0x1c1f ;  /* 0x001c1f0438867589 */ /* 0x000fe800000e0000 */
[----:B------:R-:W0:Y:S04]  /*d6d0*/  SHFL.IDX PT, R135, R27, R168, 0x1c1f ;  /* 0x001c1fa81b877589 */ /* 0x000e2800000e0000 */
[----:B------:R-:W-:Y:S04]  /*d6e0*/  SHFL.IDX PT, R59, R60, R4, 0x1c1f ;  /* 0x001c1f043c3b7589 */ /* 0x000fe800000e0000 */
[----:B------:R-:W1:Y:S01]  /*d6f0*/  SHFL.IDX PT, R62, R31, R168, 0x1c1f ;  /* 0x001c1fa81f3e7589 */ /* 0x000e6200000e0000 */
[----:B------:R-:W-:-:S02]  /*d700*/  LOP3.LUT R26, R26, R63, RZ, 0x3c, !PT ;  /* 0x0000003f1a1a7212 */ /* 0x000fc400078e3cff */
[----:B------:R-:W-:Y:S01]  /*d710*/  LOP3.LUT R63, R67, 0x380, RZ, 0xc0, !PT ;  /* 0x00000380433f7812 */ /* 0x000fe200078ec0ff */
[----:B------:R-:W-:Y:S01]  /*d720*/  SHFL.IDX PT, R146, R146, R4, 0x1c1f ;  /* 0x001c1f0492927589 */ /* 0x000fe200000e0000 */
[----:B------:R-:W-:-:S03]  /*d730*/  SEL R163, R139, R138, P0 ;  /* 0x0000008a8ba37207 */ /* 0x000fc60000000000 */
[----:B------:R2:W3:Y:S04]  /*d740*/  SHFL.IDX PT, R139, R24, R168, 0x1c1f ;  /* 0x001c1fa8188b7589 */ /* 0x0004e800000e0000 */
[----:B------:R-:W-:Y:S04]  /*d750*/  SHFL.IDX PT, R25, R25, R4, 0x1c1f ;  /* 0x001c1f0419197589 */ /* 0x000fe800000e0000 */
[----:B------:R-:W4:Y:S01]  /*d760*/  SHFL.IDX PT, R28, R28, R168, 0x1c1f ;  /* 0x001c1fa81c1c7589 */ /* 0x000f2200000e0000 */
[----:B--2---:R-:W-:-:S03]  /*d770*/  SHF.R.U64 R24, R63, 0x3, RZ ;  /* 0x000000033f187819 */ /* 0x004fc600000012ff */
[----:B------:R-:W-:Y:S04]  /*d780*/  SHFL.IDX PT, R29, R29, R4, 0x1c1f ;  /* 0x001c1f041d1d7589 */ /* 0x000fe800000e0000 */
[----:B------:R-:W2:Y:S04]  /*d790*/  SHFL.IDX PT, R130, R147, R168, 0x1c1f ;  /* 0x001c1fa893827589 */ /* 0x000ea800000e0000 */
[----:B------:R5:W-:Y:S04]  /*d7a0*/  SHFL.IDX PT, R126, R68, R4, 0x1c1f ;  /* 0x001c1f04447e7589 */ /* 0x000be800000e0000 */
[----:B------:R-:W2:Y:S04]  /*d7b0*/  SHFL.IDX PT, R69, R69, R168, 0x1c1f ;  /* 0x001c1fa845457589 */ /* 0x000ea800000e0000 */
[----:B------:R-:W-:Y:S04]  /*d7c0*/  SHFL.IDX PT, R152, R152, R4, 0x1c1f ;  /* 0x001c1f0498987589 */ /* 0x000fe800000e0000 */
[----:B------:R-:W2:Y:S04]  /*d7d0*/  SHFL.IDX PT, R153, R153, R168, 0x1c1f ;  /* 0x001c1fa899997589 */ /* 0x000ea800000e0000 */
[----:B------:R-:W-:Y:S04]  /*d7e0*/  SHFL.IDX PT, R72, R72, R4, 0x1c1f ;  /* 0x001c1f0448487589 */ /* 0x000fe800000e0000 */
[----:B------:R-:W2:Y:S01]  /*d7f0*/  SHFL.IDX PT, R63, R76, R168, 0x1c1f ;  /* 0x001c1fa84c3f7589 */ /* 0x000ea200000e0000 */
[----:B0-----:R-:W-:-:S02]  /*d800*/  SEL R136, R134, R135, P0 ;  /* 0x0000008786887207 */ /* 0x001fc40000000000 */
[----:B------:R-:W-:Y:S02]  /*d810*/  SEL R134, R135, R134, P0 ;  /* 0x0000008687867207 */ /* 0x000fe40000000000 */
[----:B------:R-:W-:Y:S02]  /*d820*/  IADD3 R66, P4, R34, 0xc040, RZ ;  /* 0x0000c04022427810 */ /* 0x000fe40007f9e0ff */
[----:B-1----:R-:W-:Y:S02]  /*d830*/  SEL R137, R59, R62, P0 ;  /* 0x0000003e3b897207 */ /* 0x002fe40000000000 */
[----:B------:R-:W-:Y:S02]  /*d840*/  SEL R135, R62, R59, P0 ;  /* 0x0000003b3e877207 */ /* 0x000fe40000000000 */
[----:B------:R-:W-:Y:S02]  /*d850*/  IADD3 R59, P6, R34, 0xc000, RZ ;  /* 0x0000c000223b7810 */ /* 0x000fe40007fde0ff */
[----:B------:R-:W-:-:S02]  /*d860*/  LOP3.LUT R71, R66, 0x380, RZ, 0xc0, !PT ;  /* 0x0000038042477812 */ /* 0x000fc400078ec0ff */
[----:B------:R-:W-:Y:S02]  /*d870*/  LOP3.LUT R62, R59, 0x380, RZ, 0xc0, !PT ;  /* 0x000003803b3e7812 */ /* 0x000fe400078ec0ff */
[----:B------:R-:W-:Y:S02]  /*d880*/  SHF.R.U64 R71, R71, 0x3, RZ ;  /* 0x0000000347477819 */ /* 0x000fe400000012ff */
[----:B------:R-:W-:Y:S01]  /*d890*/  SHF.R.U64 R62, R62, 0x3, RZ ;  /* 0x000000033e3e7819 */ /* 0x000fe200000012ff */
[----:B------:R-:W-:Y:S01]  /*d8a0*/  IMAD.X R27, RZ, RZ, R35, P1 ;  /* 0x000000ffff1b7224 */ /* 0x000fe200008e0623 */
[----:B------:R-:W-:Y:S02]  /*d8b0*/  SEL R48, R116, R117, P0 ;  /* 0x0000007574307207 */ /* 0x000fe40000000000 */
[----:B------:R-:W-:Y:S02]  /*d8c0*/  SEL R21, R80, R81, P0 ;  /* 0x0000005150157207 */ /* 0x000fe40000000000 */
[----:B------:R-:W-:-:S02]  /*d8d0*/  SEL R84, R85, R84, P0 ;  /* 0x0000005455547207 */ /* 0x000fc40000000000 */
[----:B------:R-:W-:Y:S02]  /*d8e0*/  SEL R112, R113, R112, P0 ;  /* 0x0000007071707207 */ /* 0x000fe40000000000 */
[----:B------:R-:W-:Y:S02]  /*d8f0*/  SEL R116, R117, R116, P0 ;  /* 0x0000007475747207 */ /* 0x000fe40000000000 */
[----:B------:R-:W-:Y:S02]  /*d900*/  SEL R49, R120, R121, P0 ;  /* 0x0000007978317207 */ /* 0x000fe40000000000 */
[----:B------:R-:W-:Y:S02]  /*d910*/  SEL R53, R124, R125, P0 ;  /* 0x0000007d7c357207 */ /* 0x000fe40000000000 */
[----:B------:R-:W-:Y:S02]  /*d920*/  LOP3.LUT R66, R71, R66, RZ, 0x3c, !PT ;  /* 0x0000004247427212 */ /* 0x000fe400078e3cff */
[----:B------:R-:W-:-:S02]  /*d930*/  SEL R80, R81, R80, P0 ;  /* 0x0000005051507207 */ /* 0x000fc40000000000 */
[----:B------:R-:W-:Y:S02]  /*d940*/  SEL R120, R121, R120, P0 ;  /* 0x0000007879787207 */ /* 0x000fe40000000000 */
[----:B------:R-:W-:Y:S02]  /*d950*/  SEL R124, R125, R124, P0 ;  /* 0x0000007c7d7c7207 */ /* 0x000fe40000000000 */
[----:B------:R-:W-:Y:S02]  /*d960*/  SEL R160, R144, R145, P0 ;  /* 0x0000009190a07207 */ /* 0x000fe40000000000 */
[----:B------:R-:W-:Y:S02]  /*d970*/  SEL R85, R148, R149, P0 ;  /* 0x0000009594557207 */ /* 0x000fe40000000000 */
[----:B------:R-:W-:Y:S02]  /*d980*/  SEL R117, R74, R75, P0 ;  /* 0x0000004b4a757207 */ /* 0x000fe40000000000 */
[----:B------:R-:W-:-:S02]  /*d990*/  SEL R113, R75, R74, P0 ;  /* 0x0000004a4b717207 */ /* 0x000fc40000000000 */
[----:B------:R-:W-:Y:S01]  /*d9a0*/  LOP3.LUT R62, R62, R59, RZ, 0x3c, !PT ;  /* 0x0000003b3e3e7212 */ /* 0x000fe200078e3cff */
[--C-:B------:R-:W-:Y:S01]  /*d9b0*/  IMAD.X R59, RZ, RZ, R35.reuse, P3 ;  /* 0x000000ffff3b7224 */ /* 0x100fe200018e0623 */
[----:B------:R-:W-:Y:S01]  /*d9c0*/  IADD3 R71, P1, R34, 0x8060, RZ ;  /* 0x0000806022477810 */ /* 0x000fe20007f3e0ff */
[----:B------:R-:W-:Y:S01]  /*d9d0*/  IMAD.MOV.U32 R31, RZ, RZ, R35 ;  /* 0x000000ffff1f7224 */ /* 0x000fe200078e0023 */
        /* <DEDUP_REMOVED lines=8> */
[----:B-----5:R-:W-:Y:S01]  /*da60*/  LOP3.LUT R68, R24, R67, RZ, 0x3c, !PT ;  /* 0x0000004318447212 */ /* 0x020fe200078e3cff */
[----:B------:R-:W-:Y:S01]  /*da70*/  IMAD.X R67, RZ, RZ, R35, P4 ;  /* 0x000000ffff437224 */ /* 0x000fe200020e0623 */
[----:B------:R-:W-:-:S02]  /*da80*/  IADD3 R75, P2, R34, 0x8040, RZ ;  /* 0x00008040224b7810 */ /* 0x000fc40007f5e0ff */
[----:B------:R-:W-:Y:S02]  /*da90*/  SEL R64, R128, R129, P0 ;  /* 0x0000008180407207 */ /* 0x000fe40000000000 */
[----:B------:R-:W-:Y:S02]  /*daa0*/  SEL R52, R129, R128, P0 ;  /* 0x0000008081347207 */ /* 0x000fe40000000000 */
[----:B------:R-:W-:Y:S02]  /*dab0*/  SEL R65, R132, R133, P0 ;  /* 0x0000008584417207 */ /* 0x000fe40000000000 */
[----:B------:R-:W-:Y:S02]  /*dac0*/  SEL R57, R133, R132, P0 ;  /* 0x0000008485397207 */ /* 0x000fe40000000000 */
[----:B------:R-:W-:Y:S02]  /*dad0*/  SEL R149, R82, R83, P0 ;  /* 0x0000005352957207 */ /* 0x000fe40000000000 */
[----:B------:R-:W-:-:S02]  /*dae0*/  SEL R145, R83, R82, P0 ;  /* 0x0000005253917207 */ /* 0x000fc40000000000 */
[----:B---3--:R-:W-:Y:S02]  /*daf0*/  SEL R140, R146, R139, P0 ;  /* 0x0000008b928c7207 */ /* 0x008fe40000000000 */
[----:B------:R-:W-:Y:S02]  /*db00*/  SEL R138, R139, R146, P0 ;  /* 0x000000928b8a7207 */ /* 0x000fe40000000000 */
[----:B------:R-:W-:Y:S02]  /*db10*/  IADD3 R79, P3, R34, 0x8020, RZ ;  /* 0x00008020224f7810 */ /* 0x000fe40007f7e0ff */
[----:B----4-:R-:W-:Y:S02]  /*db20*/  SEL R141, R25, R28, P0 ;  /* 0x0000001c198d7207 */ /* 0x010fe40000000000 */
[----:B------:R-:W-:Y:S02]  /*db30*/  SEL R139, R28, R25, P0 ;  /* 0x000000191c8b7207 */ /* 0x000fe40000000000 */
[----:B--2---:R-:W-:-:S02]  /*db40*/  SEL R132, R29, R130, P0 ;  /* 0x000000821d847207 */ /* 0x004fc40000000000 */
[----:B------:R-:W-:Y:S02]  /*db50*/  SEL R128, R126, R69, P0 ;  /* 0x000000457e807207 */ /* 0x000fe40000000000 */
[----:B------:R-:W-:Y:S02]  /*db60*/  IADD3 R83, P4, R34, 0x8000, RZ ;  /* 0x0000800022537810 */ /* 0x000fe40007f9e0ff */
[----:B------:R-:W-:Y:S02]  /*db70*/  SEL R130, R130, R29, P0 ;  /* 0x0000001d82827207 */ /* 0x000fe40000000000 */
[----:B------:R-:W-:Y:S02]  /*db80*/  SEL R133, R152, R153, P0 ;  /* 0x0000009998857207 */ /* 0x000fe40000000000 */
[----:B------:R-:W-:Y:S02]  /*db90*/  SEL R131, R153, R152, P0 ;  /* 0x0000009899837207 */ /* 0x000fe40000000000 */
[----:B------:R-:W-:-:S02]  /*dba0*/  SEL R126, R69, R126, P0 ;  /* 0x0000007e457e7207 */ /* 0x000fc40000000000 */
[----:B------:R-:W-:Y:S02]  /*dbb0*/  SEL R129, R72, R63, P0 ;  /* 0x0000003f48817207 */ /* 0x000fe40000000000 */
[----:B------:R-:W-:Y:S02]  /*dbc0*/  SEL R127, R63, R72, P0 ;  /* 0x000000483f7f7207 */ /* 0x000fe40000000000 */
[----:B------:R-:W-:Y:S02]  /*dbd0*/  LOP3.LUT R70, R71, 0x380, RZ, 0xc0, !PT ;  /* 0x0000038047467812 */ /* 0x000fe400078ec0ff */
[----:B------:R-:W-:Y:S02]  /*dbe0*/  LOP3.LUT R74, R75, 0x380, RZ, 0xc0, !PT ;  /* 0x000003804b4a7812 */ /* 0x000fe400078ec0ff */
[----:B------:R-:W-:Y:S02]  /*dbf0*/  MOV R60, R26 ;  /* 0x0000001a003c7202 */ /* 0x000fe40000000f00 */
[----:B------:R-:W-:-:S02]  /*dc00*/  LOP3.LUT R78, R79, 0x380, RZ, 0xc0, !PT ;  /* 0x000003804f4e7812 */ /* 0x000fc400078ec0ff */
[----:B------:R-:W-:Y:S02]  /*dc10*/  MOV R56, R30 ;  /* 0x0000001e00387202 */ /* 0x000fe40000000f00 */
[----:B------:R-:W-:Y:S02]  /*dc20*/  F2FP.BF16.F32.PACK_AB R24, R141, R140 ;  /* 0x0000008c8d18723e */ /* 0x000fe400000010ff */
[----:B------:R-:W-:Y:S02]  /*dc30*/  F2FP.BF16.F32.PACK_AB R25, R137, R136 ;  /* 0x000000888919723e */ /* 0x000fe400000010ff */
[----:B------:R-:W-:Y:S02]  /*dc40*/  F2FP.BF16.F32.PACK_AB R26, R139, R138 ;  /* 0x0000008a8b1a723e */ /* 0x000fe400000010ff */
[----:B------:R-:W-:Y:S02]  /*dc50*/  F2FP.BF16.F32.PACK_AB R27, R135, R134 ;  /* 0x00000086871b723e */ /* 0x000fe400000010ff */
[----:B------:R-:W-:-:S02]  /*dc60*/  LOP3.LUT R82, R83, 0x380, RZ, 0xc0, !PT ;  /* 0x0000038053527812 */ /* 0x000fc400078ec0ff */
[----:B------:R-:W-:Y:S02]  /*dc70*/  F2FP.BF16.F32.PACK_AB R28, R133, R132 ;  /* 0x00000084851c723e */ /* 0x000fe400000010ff */
[----:B------:R-:W-:Y:S02]  /*dc80*/  F2FP.BF16.F32.PACK_AB R29, R129, R128 ;  /* 0x00000080811d723e */ /* 0x000fe400000010ff */
[----:B------:R-:W-:Y:S02]  /*dc90*/  F2FP.BF16.F32.PACK_AB R30, R131, R130 ;  /* 0x00000082831e723e */ /* 0x000fe400000010ff */
[----:B------:R-:W-:Y:S02]  /*dca0*/  F2FP.BF16.F32.PACK_AB R31, R127, R126 ;  /* 0x0000007e7f1f723e */ /* 0x000fe400000010ff */
[----:B------:R-:W-:Y:S02]  /*dcb0*/  SHF.R.U64 R70, R70, 0x3, RZ ;  /* 0x0000000346467819 */ /* 0x000fe400000012ff */
[----:B------:R-:W-:-:S02]  /*dcc0*/  SHF.R.U64 R74, R74, 0x3, RZ ;  /* 0x000000034a4a7819 */ /* 0x000fc400000012ff */
[----:B------:R-:W-:Y:S01]  /*dcd0*/  SHF.R.U64 R78, R78, 0x3, RZ ;  /* 0x000000034e4e7819 */ /* 0x000fe200000012ff */
[----:B------:R0:W-:Y:S01]  /*dce0*/  STSM.16.M88.4 [R56], R24 ;  /* 0x0000001838007844 */ /* 0x0001e20000000200 */
[----:B------:R-:W-:Y:S02]  /*dcf0*/  SHF.R.U64 R82, R82, 0x3, RZ ;  /* 0x0000000352527819 */ /* 0x000fe400000012ff */
[----:B------:R-:W-:Y:S01]  /*dd00*/  LOP3.LUT R70, R70, R71, RZ, 0x3c, !PT ;  /* 0x0000004746467212 */ /* 0x000fe200078e3cff */
[----:B------:R1:W-:Y:S01]  /*dd10*/  STSM.16.M88.4 [R60], R28 ;  /* 0x0000001c3c007844 */ /* 0x0003e20000000200 */
[----:B------:R-:W-:Y:S01]  /*dd20*/  LOP3.LUT R74, R74, R75, RZ, 0x3c, !PT ;  /* 0x0000004b4a4a7212 */ /* 0x000fe200078e3cff */
[--C-:B------:R-:W-:Y:S01]  /*dd30*/  IMAD.X R71, RZ, RZ, R35.reuse, P1 ;  /* 0x000000ffff477224 */ /* 0x100fe200008e0623 */
[----:B------:R-:W-:Y:S01]  /*dd40*/  LOP3.LUT R78, R78, R79, RZ, 0x3c, !PT ;  /* 0x0000004f4e4e7212 */ /* 0x000fe200078e3cff */
[--C-:B------:R-:W-:Y:S01]  /*dd50*/  IMAD.X R75, RZ, RZ, R35.reuse, P2 ;  /* 0x000000ffff4b7224 */ /* 0x100fe200010e0623 */
[----:B------:R-:W-:Y:S01]  /*dd60*/  LOP3.LUT R82, R82, R83, RZ, 0x3c, !PT ;  /* 0x0000005352527212 */ /* 0x000fe200078e3cff */
[--C-:B------:R-:W-:Y:S01]  /*dd70*/  IMAD.X R79, RZ, RZ, R35.reuse, P3 ;  /* 0x000000ffff4f7224 */ /* 0x100fe200018e0623 */
[----:B------:R-:W-:Y:S01]  /*dd80*/  SEL R157, R90, R91, P0 ;  /* 0x0000005b5a9d7207 */ /* 0x000fe20000000000 */
[--C-:B------:R-:W-:Y:S01]  /*dd90*/  IMAD.X R63, RZ, RZ, R35.reuse, P6 ;  /* 0x000000ffff3f7224 */ /* 0x100fe200030e0623 */
[----:B------:R-:W-:Y:S01]  /*dda0*/  SEL R156, R91, R90, P0 ;  /* 0x0000005a5b9c7207 */ /* 0x000fe20000000000 */
[----:B------:R-:W-:Y:S01]  /*ddb0*/  IMAD.X R83, RZ, RZ, R35, P4 ;  /* 0x000000ffff537224 */ /* 0x000fe200020e0623 */
[----:B------:R-:W-:-:S02]  /*ddc0*/  IADD3 R91, P6, R34, 0x4040, RZ ;  /* 0x00004040225b7810 */ /* 0x000fc40007fde0ff */
[C---:B0-----:R-:W-:Y:S02]  /*ddd0*/  IADD3 R24, P3, R34.reuse, 0x4000, RZ ;  /* 0x0000400022187810 */ /* 0x041fe40007f7e0ff */
[C---:B-1----:R-:W-:Y:S02]  /*dde0*/  IADD3 R31, P1, R34.reuse, 0x4020, RZ ;  /* 0x00004020221f7810 */ /* 0x042fe40007f3e0ff */
[C---:B------:R-:W-:Y:S02]  /*ddf0*/  IADD3 R29, P2, R34.reuse, 0x40, RZ ;  /* 0x00000040221d7810 */ /* 0x040fe40007f5e0ff */
[----:B------:R-:W-:Y:S02]  /*de00*/  IADD3 R26, P4, R34, 0x60, RZ ;  /* 0x00000060221a7810 */ /* 0x000fe40007f9e0ff */
[----:B------:R-:W-:Y:S01]  /*de10*/  LOP3.LUT R30, R31, 0x380, RZ, 0xc0, !PT ;  /* 0x000003801f1e7812 */ /* 0x000fe200078ec0ff */
[----:B------:R-:W-:Y:S01]  /*de20*/  IMAD.X R69, RZ, RZ, R35, P5 ;  /* 0x000000ffff457224 */ /* 0x000fe200028e0623 */
[----:B------:R-:W-:-:S02]  /*de30*/  LOP3.LUT R28, R29, 0x380, RZ, 0xc0, !PT ;  /* 0x000003801d1c7812 */ /* 0x000fc400078ec0ff */
[----:B------:R-:W-:Y:S02]  /*de40*/  SEL R154, R86, R87, P0 ;  /* 0x00000057569a7207 */ /* 0x000fe40000000000 */
[----:B------:R-:W-:Y:S02]  /*de50*/  SEL R155, R87, R86, P0 ;  /* 0x00000056579b7207 */ /* 0x000fe40000000000 */
[----:B------:R-:W-:Y:S02]  /*de60*/  LOP3.LUT R25, R24, 0x380, RZ, 0xc0, !PT ;  /* 0x0000038018197812 */ /* 0x000fe400078ec0ff */
[----:B------:R-:W-:Y:S02]  /*de70*/  IADD3 R87, P5, R34, 0x4060, RZ ;  /* 0x0000406022577810 */ /* 0x000fe40007fbe0ff */
[----:B------:R-:W-:Y:S02]  /*de80*/  LOP3.LUT R90, R91, 0x380, RZ, 0xc0, !PT ;  /* 0x000003805b5a7812 */ /* 0x000fe400078ec0ff */
[----:B------:R-:W-:-:S02]  /*de90*/  LOP3.LUT R27, R26, 0x380, RZ, 0xc0, !PT ;  /* 0x000003801a1b7812 */ /* 0x000fc400078ec0ff */
[----:B------:R-:W-:Y:S02]  /*dea0*/  SHF.R.U64 R30, R30, 0x3, RZ ;  /* 0x000000031e1e7819 */ /* 0x000fe400000012ff */
[----:B------:R-:W-:Y:S02]  /*deb0*/  SHF.R.U64 R28, R28, 0x3, RZ ;  /* 0x000000031c1c7819 */ /* 0x000fe400000012ff */
[----:B------:R-:W-:Y:S02]  /*dec0*/  SHF.R.U64 R25, R25, 0x3, RZ ;  /* 0x0000000319197819 */ /* 0x000fe400000012ff */
[----:B------:R-:W-:Y:S02]  /*ded0*/  LOP3.LUT R86, R87, 0x380, RZ, 0xc0, !PT ;  /* 0x0000038057567812 */ /* 0x000fe400078ec0ff */
[----:B------:R-:W-:Y:S02]  /*dee0*/  SHF.R.U64 R90, R90, 0x3, RZ ;  /* 0x000000035a5a7819 */ /* 0x000fe400000012ff */
[----:B------:R-:W-:-:S02]  /*def0*/  SHF.R.U64 R27, R27, 0x3, RZ ;  /* 0x000000031b1b7819 */ /* 0x000fc400000012ff */
[----:B------:R-:W-:Y:S01]  /*df00*/  LOP3.LUT R30, R30, R31, RZ, 0x3c, !PT ;  /* 0x0000001f1e1e7212 */ /* 0x000fe200078e3cff */
[--C-:B------:R-:W-:Y:S01]  /*df10*/  IMAD.X R31, RZ, RZ, R35.reuse, P1 ;  /* 0x000000ffff1f7224 */ /* 0x100fe200008e0623 */
[----:B------:R-:W-:Y:S01]  /*df20*/  LOP3.LUT R28, R28, R29, RZ, 0x3c, !PT ;  /* 0x0000001d1c1c7212 */ /* 0x000fe200078e3cff */
[--C-:B------:R-:W-:Y:S01]  /*df30*/  IMAD.X R29, RZ, RZ, R35.reuse, P2 ;  /* 0x000000ffff1d7224 */ /* 0x100fe200010e0623 */
[----:B------:R-:W-:Y:S01]  /*df40*/  LOP3.LUT R24, R25, R24, RZ, 0x3c, !PT ;  /* 0x0000001819187212 */ /* 0x000fe200078e3cff */
[--C-:B------:R-:W-:Y:S01]  /*df50*/  IMAD.X R25, RZ, RZ, R35.reuse, P3 ;  /* 0x000000ffff197224 */ /* 0x100fe200018e0623 */
[----:B------:R-:W-:Y:S02]  /*df60*/  SHF.R.U64 R86, R86, 0x3, RZ ;  /* 0x0000000356567819 */ /* 0x000fe400000012ff */
[----:B------:R-:W-:Y:S01]  /*df70*/  LOP3.LUT R90, R90, R91, RZ, 0x3c, !PT ;  /* 0x0000005b5a5a7212 */ /* 0x000fe200078e3cff */
[--C-:B------:R-:W-:Y:S01]  /*df80*/  IMAD.X R91, RZ, RZ, R35.reuse, P6 ;  /* 0x000000ffff5b7224 */ /* 0x100fe200030e0623 */
[----:B------:R-:W-:Y:S01]  /*df90*/  LOP3.LUT R26, R27, R26, RZ, 0x3c, !PT ;  /* 0x0000001a1b1a7212 */ /* 0x000fe200078e3cff */
[----:B------:R-:W-:Y:S01]  /*dfa0*/  IMAD.X R27, RZ, RZ, R35, P4 ;  /* 0x000000ffff1b7224 */ /* 0x000fe200020e0623 */
[----:B------:R-:W-:-:S02]  /*dfb0*/  SEL R167, R142, R143, P0 ;  /* 0x0000008f8ea77207 */ /* 0x000fc40000000000 */
[----:B------:R-:W-:Y:S02]  /*dfc0*/  SEL R169, R150, R151, P0 ;  /* 0x0000009796a97207 */ /* 0x000fe40000000000 */
[----:B------:R-:W-:Y:S02]  /*dfd0*/  MOV R210, R68 ;  /* 0x0000004400d27202 */ /* 0x000fe40000000f00 */
[----:B------:R-:W-:Y:S02]  /*dfe0*/  SEL R143, R143, R142, P0 ;  /* 0x0000008e8f8f7207 */ /* 0x000fe40000000000 */
[----:B------:R-:W-:Y:S01]  /*dff0*/  SEL R151, R151, R150, P0 ;  /* 0x0000009697977207 */ /* 0x000fe20000000000 */
[----:B------:R-:W-:Y:S01]  /*e000*/  SHFL.IDX PT, R142, R64, R4, 0x1c1f ;  /* 0x001c1f04408e7589 */ /* 0x000fe200000e0000 */
[----:B------:R-:W-:Y:S02]  /*e010*/  MOV R68, R30 ;  /* 0x0000001e00447202 */ /* 0x000fe40000000f00 */
[----:B------:R-:W-:Y:S01]  /*e020*/  LOP3.LUT R86, R86, R87, RZ, 0x3c, !PT ;  /* 0x0000005756567212 */ /* 0x000fe200078e3cff */
        /* <DEDUP_REMOVED lines=8> */
[----:B------:R-:W-:Y:S02]  /*e0b0*/  MOV R180, R82 ;  /* 0x0000005200b47202 */ /* 0x000fe40000000f00 */
[----:B------:R-:W-:Y:S01]  /*e0c0*/  MOV R76, R90 ;  /* 0x0000005a004c7202 */ /* 0x000fe20000000f00 */
[----:B------:R-:W-:Y:S01]  /*e0d0*/  SHFL.IDX PT, R64, R84, R168, 0x1c1f ;  /* 0x001c1fa854407589 */ /* 0x000fe200000e0000 */
[----:B------:R-:W-:Y:S02]  /*e0e0*/  MOV R60, R26 ;  /* 0x0000001a003c7202 */ /* 0x000fe40000000f00 */
[----:B------:R-:W-:Y:S01]  /*e0f0*/  MOV R208, R70 ;  /* 0x0000004600d07202 */ /* 0x000fe20000000f00 */
[----:B------:R-:W-:Y:S01]  /*e100*/  SHFL.IDX PT, R63, R6, R4, 0x1c1f ;  /* 0x001c1f04063f7589 */ /* 0x000fe200000e0000 */
[----:B------:R-:W-:-:S03]  /*e110*/  MOV R211, R66 ;  /* 0x0000004200d37202 */ /* 0x000fc60000000f00 */
[----:B------:R-:W-:Y:S01]  /*e120*/  SHFL.IDX PT, R9, R40, R4, 0x1c1f ;  /* 0x001c1f0428097589 */ /* 0x000fe200000e0000 */
[----:B------:R-:W-:-:S03]  /*e130*/  MOV R182, R74 ;  /* 0x0000004a00b67202 */ /* 0x000fc60000000f00 */
[----:B------:R-:W-:Y:S04]  /*e140*/  SHFL.IDX PT, R150, R73, R4, 0x1c1f ;  /* 0x001c1f0449967589 */ /* 0x000fe800000e0000 */
[----:B------:R-:W-:Y:S04]  /*e150*/  SHFL.IDX PT, R49, R38, R4, 0x1c1f ;  /* 0x001c1f0426317589 */ /* 0x000fe800000e0000 */
[----:B------:R-:W-:Y:S04]  /*e160*/  SHFL.IDX PT, R25, R99, R4, 0x1c1f ;  /* 0x001c1f0463197589 */ /* 0x000fe800000e0000 */
[----:B------:R-:W0:Y:S01]  /*e170*/  SHFL.IDX PT, R84, R42, R168, 0x1c1f ;  /* 0x001c1fa82a547589 */ /* 0x000e2200000e0000 */
        /* <DEDUP_REMOVED lines=10> */
[----:B------:R-:W2:Y:S04]  /*e220*/  SHFL.IDX PT, R83, R113, R168, 0x1c1f ;  /* 0x001c1fa871537589 */ /* 0x000ea800000e0000 */
        /* <DEDUP_REMOVED lines=8> */
[----:B------:R-:W4:Y:S01]  /*e2b0*/  SHFL.IDX PT, R89, R89, R168, 0x1c1f ;  /* 0x001c1fa859597589 */ /* 0x000f2200000e0000 */
        /* <DEDUP_REMOVED lines=8> */
[----:B------:R-:W5:Y:S04]  /*e340*/  SHFL.IDX PT, R107, R50, R168, 0x1c1f ;  /* 0x001c1fa8326b7589 */ /* 0x000f6800000e0000 */
[----:B------:R-:W5:Y:S04]  /*e350*/  SHFL.IDX PT, R51, R105, R168, 0x1c1f ;  /* 0x001c1fa869337589 */ /* 0x000f6800000e0000 */
[----:B------:R-:W5:Y:S04]  /*e360*/  SHFL.IDX PT, R46, R121, R168, 0x1c1f ;  /* 0x001c1fa8792e7589 */ /* 0x000f6800000e0000 */
[----:B------:R-:W-:Y:S04]  /*e370*/  SHFL.IDX PT, R66, R5, R4, 0x1c1f ;  /* 0x001c1f0405427589 */ /* 0x000fe800000e0000 */
[----:B------:R-:W-:Y:S04]  /*e380*/  SHFL.IDX PT, R24, R13, R4, 0x1c1f ;  /* 0x001c1f040d187589 */ /* 0x000fe800000e0000 */
[----:B------:R-:W-:Y:S04]  /*e390*/  SHFL.IDX PT, R37, R37, R4, 0x1c1f ;  /* 0x001c1f0425257589 */ /* 0x000fe800000e0000 */
[----:B------:R-:W-:Y:S04]  /*e3a0*/  SHFL.IDX PT, R47, R47, R4, 0x1c1f ;  /* 0x001c1f042f2f7589 */ /* 0x000fe800000e0000 */
[----:B------:R-:W-:Y:S04]  /*e3b0*/  SHFL.IDX PT, R35, R154, R4, 0x1c1f ;  /* 0x001c1f049a237589 */ /* 0x000fe800000e0000 */
[----:B------:R-:W5:Y:S04]  /*e3c0*/  SHFL.IDX PT, R178, R178, R168, 0x1c1f ;  /* 0x001c1fa8b2b27589 */ /* 0x000f6800000e0000 */
[----:B------:R-:W-:Y:S04]  /*e3d0*/  SHFL.IDX PT, R170, R170, R168, 0x1c1f ;  /* 0x001c1fa8aaaa7589 */ /* 0x000fe800000e0000 */
[----:B------:R-:W-:Y:S04]  /*e3e0*/  SHFL.IDX PT, R41, R96, R168, 0x1c1f ;  /* 0x001c1fa860297589 */ /* 0x000fe800000e0000 */
[----:B------:R-:W-:Y:S04]  /*e3f0*/  SHFL.IDX PT, R74, R148, R168, 0x1c1f ;  /* 0x001c1fa8944a7589 */ /* 0x000fe800000e0000 */
[----:B------:R-:W5:Y:S04]  /*e400*/  SHFL.IDX PT, R80, R54, R168, 0x1c1f ;  /* 0x001c1fa836507589 */ /* 0x000f6800000e0000 */
[----:B------:R-:W5:Y:S04]  /*e410*/  SHFL.IDX PT, R42, R155, R168, 0x1c1f ;  /* 0x001c1fa89b2a7589 */ /* 0x000f6800000e0000 */
[----:B------:R-:W-:Y:S04]  /*e420*/  SHFL.IDX PT, R21, R21, R4, 0x1c1f ;  /* 0x001c1f0415157589 */ /* 0x000fe800000e0000 */
[----:B------:R-:W-:Y:S04]  /*e430*/  SHFL.IDX PT, R20, R45, R4, 0x1c1f ;  /* 0x001c1f042d147589 */ /* 0x000fe800000e0000 */
[----:B------:R-:W5:Y:S04]  /*e440*/  SHFL.IDX PT, R177, R177, R168, 0x1c1f ;  /* 0x001c1fa8b1b17589 */ /* 0x000f6800000e0000 */
[----:B------:R-:W-:Y:S04]  /*e450*/  SHFL.IDX PT, R86, R12, R168, 0x1c1f ;  /* 0x001c1fa80c567589 */ /* 0x000fe800000e0000 */
[----:B------:R-:W-:Y:S04]  /*e460*/  SHFL.IDX PT, R14, R112, R168, 0x1c1f ;  /* 0x001c1fa8700e7589 */ /* 0x000fe800000e0000 */
[----:B------:R-:W5:Y:S04]  /*e470*/  SHFL.IDX PT, R148, R102, R168, 0x1c1f ;  /* 0x001c1fa866947589 */ /* 0x000f6800000e0000 */
[----:B------:R-:W5:Y:S04]  /*e480*/  SHFL.IDX PT, R15, R15, R4, 0x1c1f ;  /* 0x001c1f040f0f7589 */ /* 0x000f6800000e0000 */
[----:B------:R-:W-:Y:S04]  /*e490*/  SHFL.IDX PT, R5, R53, R4, 0x1c1f ;  /* 0x001c1f0435057589 */ /* 0x000fe800000e0000 */
[----:B------:R0:W5:Y:S04]  /*e4a0*/  SHFL.IDX PT, R12, R116, R168, 0x1c1f ;  /* 0x001c1fa8740c7589 */ /* 0x00016800000e0000 */
[----:B------:R-:W-:Y:S04]  /*e4b0*/  SHFL.IDX PT, R59, R7, R4, 0x1c1f ;  /* 0x001c1f04073b7589 */ /* 0x000fe800000e0000 */
[----:B------:R-:W-:Y:S04]  /*e4c0*/  SHFL.IDX PT, R33, R33, R4, 0x1c1f ;  /* 0x001c1f0421217589 */ /* 0x000fe800000e0000 */
[----:B------:R-:W-:Y:S04]  /*e4d0*/  SHFL.IDX PT, R13, R111, R4, 0x1c1f ;  /* 0x001c1f046f0d7589 */ /* 0x000fe800000e0000 */
[----:B------:R-:W5:Y:S04]  /*e4e0*/  SHFL.IDX PT, R175, R175, R168, 0x1c1f ;  /* 0x001c1fa8afaf7589 */ /* 0x000f6800000e0000 */
[----:B------:R-:W5:Y:S04]  /*e4f0*/  SHFL.IDX PT, R45, R88, R168, 0x1c1f ;  /* 0x001c1fa8582d7589 */ /* 0x000f6800000e0000 */
[----:B------:R-:W-:Y:S04]  /*e500*/  SHFL.IDX PT, R53, R120, R168, 0x1c1f ;  /* 0x001c1fa878357589 */ /* 0x000fe800000e0000 */
[----:B------:R-:W-:Y:S04]  /*e510*/  SHFL.IDX PT, R62, R52, R168, 0x1c1f ;  /* 0x001c1fa8343e7589 */ /* 0x000fe800000e0000 */
[----:B------:R1:W5:Y:S04]  /*e520*/  SHFL.IDX PT, R54, R114, R168, 0x1c1f ;  /* 0x001c1fa872367589 */ /* 0x00036800000e0000 */
[----:B------:R-:W-:Y:S04]  /*e530*/  SHFL.IDX PT, R7, R44, R4, 0x1c1f ;  /* 0x001c1f042c077589 */ /* 0x000fe800000e0000 */
[----:B------:R-:W-:Y:S04]  /*e540*/  SHFL.IDX PT, R159, R159, R4, 0x1c1f ;  /* 0x001c1f049f9f7589 */ /* 0x000fe800000e0000 */
[----:B------:R-:W5:Y:S04]  /*e550*/  SHFL.IDX PT, R55, R108, R168, 0x1c1f ;  /* 0x001c1fa86c377589 */ /* 0x000f6800000e0000 */
[----:B------:R-:W5:Y:S04]  /*e560*/  SHFL.IDX PT, R52, R118, R168, 0x1c1f ;  /* 0x001c1fa876347589 */ /* 0x000f6800000e0000 */
        /* <DEDUP_REMOVED lines=20> */
[----:B------:R2:W5:Y:S04]  /*e6b0*/  SHFL.IDX PT, R153, R100, R168, 0x1c1f ;  /* 0x001c1fa864997589 */ /* 0x00056800000e0000 */
[----:B------:R-:W-:Y:S04]  /*e6c0*/  SHFL.IDX PT, R4, R124, R168, 0x1c1f ;  /* 0x001c1fa87c047589 */ /* 0x000fe800000e0000 */
[----:B------:R-:W5:Y:S04]  /*e6d0*/  SHFL.IDX PT, R144, R110, R168, 0x1c1f ;  /* 0x001c1fa86e907589 */ /* 0x000f6800000e0000 */
[----:B------:R-:W-:Y:S04]  /*e6e0*/  SHFL.IDX PT, R124, R57, R168, 0x1c1f ;  /* 0x001c1fa8397c7589 */ /* 0x000fe800000e0000 */
[----:B------:R-:W5:Y:S04]  /*e6f0*/  SHFL.IDX PT, R57, R122, R168, 0x1c1f ;  /* 0x001c1fa87a397589 */ /* 0x000f6800000e0000 */
[----:B------:R-:W5:Y:S04]  /*e700*/  SHFL.IDX PT, R173, R173, R168, 0x1c1f ;  /* 0x001c1fa8adad7589 */ /* 0x000f6800000e0000 */
[----:B------:R-:W-:Y:S04]  /*e710*/  SHFL.IDX PT, R79, R61, R168, 0x1c1f ;  /* 0x001c1fa83d4f7589 */ /* 0x000fe800000e0000 */
[----:B------:R-:W5:Y:S01]  /*e720*/  SHFL.IDX PT, R61, R115, R168, 0x1c1f ;  /* 0x001c1fa8733d7589 */ /* 0x000f6200000e0000 */
[----:B0-----:R-:W-:-:S02]  /*e730*/  SEL R116, R49, R84, P0 ;  /* 0x0000005431747207 */ /* 0x001fc40000000000 */
[----:B-1----:R-:W-:Y:S01]  /*e740*/  SEL R114, R84, R49, P0 ;  /* 0x0000003154727207 */ /* 0x002fe20000000000 */
[----:B------:R0:W-:Y:S01]  /*e750*/  SHFL.IDX PT, R44, R92, R168, 0x1c1f ;  /* 0x001c1fa85c2c7589 */ /* 0x0001e200000e0000 */
[----:B--2---:R-:W-:Y:S02]  /*e760*/  SEL R100, R40, R99, P0 ;  /* 0x0000006328647207 */ /* 0x004fe40000000000 */
[----:B------:R-:W-:Y:S01]  /*e770*/  SEL R84, R82, R83, P0 ;  /* 0x0000005352547207 */ /* 0x000fe20000000000 */
[----:B------:R-:W1:Y:S01]  /*e780*/  SHFL.IDX PT, R50, R145, R168, 0x1c1f ;  /* 0x001c1fa891327589 */ /* 0x000e6200000e0000 */
[----:B---3--:R-:W-:-:S03]  /*e790*/  SEL R125, R169, R85, P0 ;  /* 0x00000055a97d7207 */ /* 0x008fc60000000000 */
[----:B------:R2:W-:Y:S01]  /*e7a0*/  SHFL.IDX PT, R155, R98, R168, 0x1c1f ;  /* 0x001c1fa8629b7589 */ /* 0x0005e200000e0000 */
[----:B----4-:R-:W-:Y:S02]  /*e7b0*/  SEL R101, R93, R89, P0 ;  /* 0x000000595d657207 */ /* 0x010fe40000000000 */
[----:B0-----:R-:W-:Y:S01]  /*e7c0*/  SEL R92, R90, R91, P0 ;  /* 0x0000005b5a5c7207 */ /* 0x001fe20000000000 */
[----:B------:R0:W3:Y:S01]  /*e7d0*/  SHFL.IDX PT, R145, R106, R168, 0x1c1f ;  /* 0x001c1fa86a917589 */ /* 0x0000e200000e0000 */
[----:B------:R-:W-:Y:S02]  /*e7e0*/  SEL R90, R91, R90, P0 ;  /* 0x0000005a5b5a7207 */ /* 0x000fe40000000000 */
[----:B------:R-:W-:Y:S01]  /*e7f0*/  SEL R82, R83, R82, P0 ;  /* 0x0000005253527207 */ /* 0x000fe20000000000 */
[----:B------:R4:W3:Y:S01]  /*e800*/  SHFL.IDX PT, R147, R123, R168, 0x1c1f ;  /* 0x001c1fa87b937589 */ /* 0x0008e200000e0000 */
[----:B--2---:R-:W-:Y:S02]  /*e810*/  SEL R98, R99, R40, P0 ;  /* 0x0000002863627207 */ /* 0x004fe40000000000 */
[----:B------:R-:W-:Y:S01]  /*e820*/  SEL R99, R89, R93, P0 ;  /* 0x0000005d59637207 */ /* 0x000fe20000000000 */
[----:B------:R-:W-:Y:S01]  /*e830*/  SHFL.IDX PT, R164, R94, R168, 0x1c1f ;  /* 0x001c1fa85ea47589 */ /* 0x000fe200000e0000 */
[----:B-----5:R-:W-:-:S02]  /*e840*/  SEL R108, R43, R107, P0 ;  /* 0x0000006b2b6c7207 */ /* 0x020fc40000000000 */
[----:B0-----:R-:W-:Y:S02]  /*e850*/  SEL R106, R107, R43, P0 ;  /* 0x0000002b6b6a7207 */ /* 0x001fe40000000000 */
[----:B----4-:R-:W-:Y:S01]  /*e860*/  SEL R123, R85, R169, P0 ;  /* 0x000000a9557b7207 */ /* 0x010fe20000000000 */
[----:B------:R-:W0:Y:S01]  /*e870*/  SHFL.IDX PT, R156, R156, R168, 0x1c1f ;  /* 0x001c1fa89c9c7589 */ /* 0x000e2200000e0000 */
[----:B------:R-:W-:Y:S02]  /*e880*/  SEL R93, R39, R51, P0 ;  /* 0x00000033275d7207 */ /* 0x000fe40000000000 */
[----:B------:R-:W-:Y:S01]  /*e890*/  SEL R91, R51, R39, P0 ;  /* 0x00000027335b7207 */ /* 0x000fe20000000000 */
[----:B------:R2:W-:Y:S01]  /*e8a0*/  SHFL.IDX PT, R151, R119, R168, 0x1c1f ;  /* 0x001c1fa877977589 */ /* 0x0005e200000e0000 */
[----:B------:R-:W-:Y:S02]  /*e8b0*/  SEL R89, R10, R65, P0 ;  /* 0x000000410a597207 */ /* 0x000fe40000000000 */
[----:B------:R-:W-:-:S02]  /*e8c0*/  SEL R87, R65, R10, P0 ;  /* 0x0000000a41577207 */ /* 0x000fc40000000000 */
[----:B------:R-:W-:Y:S02]  /*e8d0*/  SEL R85, R38, R46, P0 ;  /* 0x0000002e26557207 */ /* 0x000fe40000000000 */
[----:B------:R-:W-:Y:S01]  /*e8e0*/  SEL R83, R46, R38, P0 ;  /* 0x000000262e537207 */ /* 0x000fe20000000000 */
[----:B------:R4:W5:Y:S01]  /*e8f0*/  SHFL.IDX PT, R152, R104, R168, 0x1c1f ;  /* 0x001c1fa868987589 */ /* 0x00096200000e0000 */
        /* <DEDUP_REMOVED lines=11> */
[----:B--2---:R-:W-:Y:S02]  /*e9b0*/  SEL R119, R177, R63, P0 ;  /* 0x0000003fb1777207 */ /* 0x004fe40000000000 */
        /* <DEDUP_REMOVED lines=18> */
[----:B------:R-:W-:Y:S01]  /*eae0*/  SEL R10, R8, R53, P0 ;  /* 0x00000035080a7207 */ /* 0x000fe20000000000 */
[----:B------:R-:W-:Y:S01]  /*eaf0*/  SHFL.IDX PT, R122, R143, R168, 0x1c1f ;  /* 0x001c1fa88f7a7589 */ /* 0x000fe200000e0000 */
[----:B------:R-:W-:Y:S02]  /*eb00*/  SEL R33, R7, R55, P0 ;  /* 0x0000003707217207 */ /* 0x000fe40000000000 */
[----:B------:R-:W-:Y:S01]  /*eb10*/  SEL R31, R55, R7, P0 ;  /* 0x00000007371f7207 */ /* 0x000fe20000000000 */
[----:B------:R-:W2:Y:S01]  /*eb20*/  SHFL.IDX PT, R163, R163, R168, 0x1c1f ;  /* 0x001c1fa8a3a37589 */ /* 0x000ea200000e0000 */
[----:B------:R-:W-:-:S02]  /*eb30*/  SEL R15, R159, R52, P0 ;  /* 0x000000349f0f7207 */ /* 0x000fc40000000000 */
[----:B------:R-:W-:Y:S02]  /*eb40*/  SEL R13, R52, R159, P0 ;  /* 0x0000009f340d7207 */ /* 0x000fe40000000000 */
[----:B------:R-:W-:Y:S01]  /*eb50*/  SEL R8, R53, R8, P0 ;  /* 0x0000000835087207 */ /* 0x000fe20000000000 */
[----:B------:R-:W2:Y:S01]  /*eb60*/  SHFL.IDX PT, R165, R183, R168, 0x1c1f ;  /* 0x001c1fa8b7a57589 */ /* 0x000ea200000e0000 */
[----:B------:R-:W-:Y:S02]  /*eb70*/  F2FP.BF16.F32.PACK_AB R52, R121, R120 ;  /* 0x000000787934723e */ /* 0x000fe400000010ff */
[----:B------:R-:W-:Y:S02]  /*eb80*/  F2FP.BF16.F32.PACK_AB R53, R117, R116 ;  /* 0x000000747535723e */ /* 0x000fe400000010ff */
[----:B------:R-:W-:Y:S02]  /*eb90*/  F2FP.BF16.F32.PACK_AB R54, R119, R118 ;  /* 0x000000767736723e */ /* 0x000fe400000010ff */
[----:B------:R-:W-:-:S02]  /*eba0*/  F2FP.BF16.F32.PACK_AB R55, R115, R114 ;  /* 0x000000727337723e */ /* 0x000fc400000010ff */
[----:B------:R-:W-:Y:S02]  /*ebb0*/  SEL R112, R59, R176, P0 ;  /* 0x000000b03b707207 */ /* 0x000fe40000000000 */
[----:B------:R-:W-:Y:S02]  /*ebc0*/  SEL R110, R176, R59, P0 ;  /* 0x0000003bb06e7207 */ /* 0x000fe40000000000 */
[----:B----4-:R-:W-:Y:S02]  /*ebd0*/  SEL R104, R29, R174, P0 ;  /* 0x000000ae1d687207 */ /* 0x010fe40000000000 */
        /* <DEDUP_REMOVED lines=12> */
[----:B------:R-:W-:Y:S02]  /*eca0*/  F2FP.BF16.F32.PACK_AB R58, R111, R110 ;  /* 0x0000006e6f3a723e */ /* 0x000fe400000010ff */
[----:B------:R-:W-:Y:S02]  /*ecb0*/  F2FP.BF16.F32.PACK_AB R59, R107, R106 ;  /* 0x0000006a6b3b723e */ /* 0x000fe400000010ff */
[----:B------:R-:W-:Y:S02]  /*ecc0*/  F2FP.BF16.F32.PACK_AB R57, R109, R108 ;  /* 0x0000006c6d39723e */ /* 0x000fe400000010ff */
[----:B----4-:R-:W-:-:S02]  /*ecd0*/  F2FP.BF16.F32.PACK_AB R56, R113, R112 ;  /* 0x000000707138723e */ /* 0x010fc400000010ff */
[----:B------:R-:W-:Y:S02]  /*ece0*/  SEL R105, R28, R173, P0 ;  /* 0x000000ad1c697207 */ /* 0x000fe40000000000 */
[----:B------:R-:W-:Y:S01]  /*ecf0*/  SEL R103, R173, R28, P0 ;  /* 0x0000001cad677207 */ /* 0x000fe20000000000 */
[----:B------:R4:W-:Y:S01]  /*ed00*/  STSM.16.M88.4 [R60], R56 ;  /* 0x000000383c007844 */ /* 0x0009e20000000200 */
        /* <DEDUP_REMOVED lines=8> */
[----:B----4-:R-:W-:Y:S02]  /*ed90*/  F2FP.BF16.F32.PACK_AB R60, R105, R104 ;  /* 0x00000068693c723e */ /* 0x010fe400000010ff */
[----:B------:R-:W-:-:S02]  /*eda0*/  F2FP.BF16.F32.PACK_AB R54, R95, R94 ;  /* 0x0000005e5f36723e */ /* 0x000fc400000010ff */
[----:B------:R-:W-:Y:S02]  /*edb0*/  F2FP.BF16.F32.PACK_AB R55, R91, R90 ;  /* 0x0000005a5b37723e */ /* 0x000fe400000010ff */
[----:B------:R-:W-:Y:S02]  /*edc0*/  F2FP.BF16.F32.PACK_AB R53, R93, R92 ;  /* 0x0000005c5d35723e */ /* 0x000fe400000010ff */
[----:B------:R-:W-:Y:S02]  /*edd0*/  SEL R81, R32, R64, P0 ;  /* 0x0000004020517207 */ /* 0x000fe40000000000 */
[----:B------:R-:W-:Y:S02]  /*ede0*/  SEL R67, R64, R32, P0 ;  /* 0x0000002040437207 */ /* 0x000fe40000000000 */
[----:B-1----:R-:W-:Y:S01]  /*edf0*/  SEL R64, R149, R50, P0 ;  /* 0x0000003295407207 */ /* 0x002fe20000000000 */
[----:B------:R-:W-:Y:S01]  /*ee00*/  STSM.16.M88.4 [R69], R60 ;  /* 0x0000003c45007844 */ /* 0x000fe20000000200 */
[----:B------:R-:W-:-:S02]  /*ee10*/  SEL R50, R50, R149, P0 ;  /* 0x0000009532327207 */ /* 0x000fc40000000000 */
[----:B---3--:R-:W-:Y:S01]  /*ee20*/  SEL R28, R26, R145, P0 ;  /* 0x000000911a1c7207 */ /* 0x008fe20000000000 */
[----:B------:R1:W-:Y:S01]  /*ee30*/  STSM.16.M88.4 [R68], R52 ;  /* 0x0000003444007844 */ /* 0x0003e20000000200 */
[----:B------:R-:W-:Y:S02]  /*ee40*/  SEL R26, R145, R26, P0 ;  /* 0x0000001a911a7207 */ /* 0x000fe40000000000 */
[----:B------:R-:W-:Y:S02]  /*ee50*/  SEL R149, R71, R147, P0 ;  /* 0x0000009347957207 */ /* 0x000fe40000000000 */
[----:B------:R-:W-:Y:S02]  /*ee60*/  SEL R49, R36, R44, P0 ;  /* 0x0000002c24317207 */ /* 0x000fe40000000000 */
[----:B------:R-:W-:Y:S02]  /*ee70*/  SEL R47, R44, R36, P0 ;  /* 0x000000242c2f7207 */ /* 0x000fe40000000000 */
[----:B------:R-:W-:-:S02]  /*ee80*/  SEL R145, R70, R124, P0 ;  /* 0x0000007c46917207 */ /* 0x000fc40000000000 */
[----:B------:R-:W-:Y:S02]  /*ee90*/  SEL R143, R124, R70, P0 ;  /* 0x000000467c8f7207 */ /* 0x000fe40000000000 */
[----:B------:R-:W-:Y:S02]  /*eea0*/  SEL R147, R147, R71, P0 ;  /* 0x0000004793937207 */ /* 0x000fe40000000000 */
[----:B0-----:R-:W-:Y:S02]  /*eeb0*/  SEL R44, R157, R156, P0 ;  /* 0x0000009c9d2c7207 */ /* 0x001fe40000000000 */
[----:B------:R-:W-:Y:S02]  /*eec0*/  SEL R42, R156, R157, P0 ;  /* 0x0000009d9c2a7207 */ /* 0x000fe40000000000 */
[----:B------:R-:W-:Y:S02]  /*eed0*/  SEL R45, R158, R164, P0 ;  /* 0x000000a49e2d7207 */ /* 0x000fe40000000000 */
[----:B------:R-:W-:-:S02]  /*eee0*/  SEL R43, R164, R158, P0 ;  /* 0x0000009ea42b7207 */ /* 0x000fc40000000000 */
[----:B------:R-:W-:Y:S02]  /*eef0*/  SEL R36, R34, R155, P0 ;  /* 0x0000009b22247207 */ /* 0x000fe40000000000 */
[----:B-1----:R-:W-:Y:S02]  /*ef00*/  F2FP.BF16.F32.PACK_AB R68, R89, R88 ;  /* 0x000000585944723e */ /* 0x002fe400000010ff */
[----:B------:R-:W-:Y:S02]  /*ef10*/  F2FP.BF16.F32.PACK_AB R70, R87, R86 ;  /* 0x000000565746723e */ /* 0x000fe400000010ff */
[----:B------:R-:W-:Y:S02]  /*ef20*/  F2FP.BF16.F32.PACK_AB R71, R83, R82 ;  /* 0x000000525347723e */ /* 0x000fe400000010ff */
[----:B------:R-:W-:Y:S02]  /*ef30*/  F2FP.BF16.F32.PACK_AB R69, R85, R84 ;  /* 0x000000545545723e */ /* 0x000fe400000010ff */
[----:B------:R-:W-:-:S02]  /*ef40*/  SEL R34, R155, R34, P0 ;  /* 0x000000229b227207 */ /* 0x000fc40000000000 */
[----:B-----5:R-:W-:Y:S02]  /*ef50*/  SEL R32, R30, R152, P0 ;  /* 0x000000981e207207 */ /* 0x020fe40000000000 */
[----:B------:R-:W-:Y:S02]  /*ef60*/  SEL R30, R152, R30, P0 ;  /* 0x0000001e981e7207 */ /* 0x000fe40000000000 */
[----:B------:R-:W-:Y:S02]  /*ef70*/  F2FP.BF16.F32.PACK_AB R52, R81, R80 ;  /* 0x000000505134723e */ /* 0x000fe400000010ff */
[----:B------:R-:W-:Y:S02]  /*ef80*/  F2FP.BF16.F32.PACK_AB R54, R67, R66 ;  /* 0x000000424336723e */ /* 0x000fe400000010ff */
[----:B------:R-:W-:Y:S02]  /*ef90*/  F2FP.BF16.F32.PACK_AB R55, R51, R50 ;  /* 0x000000323337723e */ /* 0x000fe400000010ff */
[----:B------:R-:W-:Y:S01]  /*efa0*/  F2FP.BF16.F32.PACK_AB R53, R65, R64 ;  /* 0x000000404135723e */ /* 0x000fe200000010ff */
[----:B------:R0:W-:Y:S01]  /*efb0*/  STSM.16.M88.4 [R76], R68 ;  /* 0x000000444c007844 */ /* 0x0001e20000000200 */
        /* <DEDUP_REMOVED lines=8> */
[----:B--2---:R-:W-:Y:S02]  /*f040*/  SEL R156, R154, R163, P0 ;  /* 0x000000a39a9c7207 */ /* 0x004fe40000000000 */
[----:B------:R-:W-:Y:S02]  /*f050*/  SEL R157, R75, R122, P0 ;  /* 0x0000007a4b9d7207 */ /* 0x000fe40000000000 */
[----:B------:R-:W-:Y:S02]  /*f060*/  SEL R155, R122, R75, P0 ;  /* 0x0000004b7a9b7207 */ /* 0x000fe40000000000 */
[----:B------:R-:W-:Y:S02]  /*f070*/  SEL R160, R161, R160, P0 ;  /* 0x000000a0a1a07207 */ /* 0x000fe40000000000 */
[----:B------:R-:W-:-:S02]  /*f080*/  F2FP.BF16.F32.PACK_AB R60, R41, R40 ;  /* 0x00000028293c723e */ /* 0x000fc400000010ff */
[----:B------:R-:W-:Y:S02]  /*f090*/  F2FP.BF16.F32.PACK_AB R62, R39, R38 ;  /* 0x00000026273e723e */ /* 0x000fe400000010ff */
[----:B------:R-:W-:Y:S02]  /*f0a0*/  F2FP.BF16.F32.PACK_AB R63, R35, R34 ;  /* 0x00000022233f723e */ /* 0x000fe400000010ff */
[----:B------:R-:W-:Y:S02]  /*f0b0*/  F2FP.BF16.F32.PACK_AB R61, R37, R36 ;  /* 0x00000024253d723e */ /* 0x000fe400000010ff */
[----:B------:R-:W-:Y:S02]  /*f0c0*/  SEL R150, R79, R150, P0 ;  /* 0x000000964f967207 */ /* 0x000fe40000000000 */
[----:B------:R-:W-:Y:S02]  /*f0d0*/  SEL R153, R77, R78, P0 ;  /* 0x0000004e4d997207 */ /* 0x000fe40000000000 */
[----:B------:R-:W-:-:S02]  /*f0e0*/  SEL R151, R78, R77, P0 ;  /* 0x0000004d4e977207 */ /* 0x000fc40000000000 */
[----:B------:R-:W-:Y:S02]  /*f0f0*/  SEL R154, R163, R154, P0 ;  /* 0x0000009aa39a7207 */ /* 0x000fe40000000000 */
[----:B------:R-:W-:Y:S02]  /*f100*/  SEL R159, R73, R74, P0 ;  /* 0x0000004a499f7207 */ /* 0x000fe40000000000 */
[----:B0-----:R-:W-:Y:S02]  /*f110*/  F2FP.BF16.F32.PACK_AB R68, R33, R32 ;  /* 0x000000202144723e */ /* 0x001fe400000010ff */
[----:B------:R-:W-:Y:S02]  /*f120*/  F2FP.BF16.F32.PACK_AB R70, R31, R30 ;  /* 0x0000001e1f46723e */ /* 0x000fe400000010ff */
[----:B------:R-:W-:Y:S02]  /*f130*/  F2FP.BF16.F32.PACK_AB R71, R27, R26 ;  /* 0x0000001a1b47723e */ /* 0x000fe400000010ff */
[----:B------:R-:W-:-:S02]  /*f140*/  F2FP.BF16.F32.PACK_AB R69, R29, R28 ;  /* 0x0000001c1d45723e */ /* 0x000fc400000010ff */
[----:B------:R-:W-:Y:S02]  /*f150*/  SEL R161, R74, R73, P0 ;  /* 0x000000494aa17207 */ /* 0x000fe40000000000 */
[----:B------:R-:W-:Y:S02]  /*f160*/  SEL R124, R72, R165, P0 ;  /* 0x000000a5487c7207 */ /* 0x000fe40000000000 */
[----:B------:R-:W-:Y:S01]  /*f170*/  SEL R122, R165, R72, P0 ;  /* 0x00000048a57a7207 */ /* 0x000fe20000000000 */
[----:B------:R0:W-:Y:S01]  /*f180*/  STSM.16.M88.4 [R179], R52 ;  /* 0x00000034b3007844 */ /* 0x0001e20000000200 */
[----:B------:R-:W-:Y:S02]  /*f190*/  F2FP.BF16.F32.PACK_AB R72, R25, R24 ;  /* 0x000000181948723e */ /* 0x000fe400000010ff */
[----:B------:R-:W-:Y:S02]  /*f1a0*/  F2FP.BF16.F32.PACK_AB R74, R21, R20 ;  /* 0x00000014154a723e */ /* 0x000fe400000010ff */
[----:B------:R-:W-:-:S02]  /*f1b0*/  F2FP.BF16.F32.PACK_AB R75, R13, R12 ;  /* 0x0000000c0d4b723e */ /* 0x000fc400000010ff */
[----:B------:R-:W-:Y:S01]  /*f1c0*/  F2FP.BF16.F32.PACK_AB R73, R15, R14 ;  /* 0x0000000e0f49723e */ /* 0x000fe200000010ff */
[----:B------:R1:W-:Y:S01]  /*f1d0*/  STSM.16.M88.4 [R180], R56 ;  /* 0x00000038b4007844 */ /* 0x0003e20000000200 */
[----:B------:R-:W-:Y:S02]  /*f1e0*/  F2FP.BF16.F32.PACK_AB R76, R11, R10 ;  /* 0x0000000a0b4c723e */ /* 0x000fe400000010ff */
[----:B------:R-:W-:Y:S02]  /*f1f0*/  F2FP.BF16.F32.PACK_AB R78, R9, R8 ;  /* 0x00000008094e723e */ /* 0x000fe400000010ff */
[----:B------:R-:W-:Y:S02]  /*f200*/  F2FP.BF16.F32.PACK_AB R79, R5, R4 ;  /* 0x00000004054f723e */ /* 0x000fe400000010ff */
[----:B------:R-:W-:Y:S01]  /*f210*/  F2FP.BF16.F32.PACK_AB R77, R7, R6 ;  /* 0x00000006074d723e */ /* 0x000fe200000010ff */
[----:B------:R2:W-:Y:S01]  /*f220*/  STSM.16.M88.4 [R181], R60 ;  /* 0x0000003cb5007844 */ /* 0x0005e20000000200 */
[----:B0-----:R-:W-:-:S02]  /*f230*/  F2FP.BF16.F32.PACK_AB R52, R145, R144 ;  /* 0x000000909134723e */ /* 0x001fc400000010ff */
[----:B------:R-:W-:Y:S02]  /*f240*/  F2FP.BF16.F32.PACK_AB R54, R143, R142 ;  /* 0x0000008e8f36723e */ /* 0x000fe400000010ff */
[----:B------:R-:W-:Y:S02]  /*f250*/  F2FP.BF16.F32.PACK_AB R55, R147, R146 ;  /* 0x000000929337723e */ /* 0x000fe400000010ff */
[----:B------:R-:W-:Y:S01]  /*f260*/  F2FP.BF16.F32.PACK_AB R53, R149, R148 ;  /* 0x000000949535723e */ /* 0x000fe200000010ff */
[----:B------:R0:W-:Y:S01]  /*f270*/  STSM.16.M88.4 [R182], R68 ;  /* 0x00000044b6007844 */ /* 0x0001e20000000200 */
[----:B-1----:R-:W-:Y:S02]  /*f280*/  F2FP.BF16.F32.PACK_AB R56, R153, R152 ;  /* 0x000000989938723e */ /* 0x002fe400000010ff */
[----:B------:R-:W-:Y:S02]  /*f290*/  F2FP.BF16.F32.PACK_AB R58, R151, R150 ;  /* 0x00000096973a723e */ /* 0x000fe400000010ff */
[----:B------:R-:W-:-:S02]  /*f2a0*/  F2FP.BF16.F32.PACK_AB R59, R155, R154 ;  /* 0x0000009a9b3b723e */ /* 0x000fc400000010ff */
[----:B------:R-:W-:Y:S01]  /*f2b0*/  F2FP.BF16.F32.PACK_AB R57, R157, R156 ;  /* 0x0000009c9d39723e */ /* 0x000fe200000010ff */
[----:B------:R-:W-:Y:S01]  /*f2c0*/  STSM.16.M88.4 [R208], R72 ;  /* 0x00000048d0007844 */ /* 0x000fe20000000200 */
[----:B--2---:R-:W-:Y:S02]  /*f2d0*/  F2FP.BF16.F32.PACK_AB R61, R125, R124 ;  /* 0x0000007c7d3d723e */ /* 0x004fe400000010ff */
[----:B------:R-:W-:Y:S02]  /*f2e0*/  F2FP.BF16.F32.PACK_AB R62, R161, R160 ;  /* 0x000000a0a13e723e */ /* 0x000fe400000010ff */
[----:B------:R-:W-:Y:S02]  /*f2f0*/  F2FP.BF16.F32.PACK_AB R63, R123, R122 ;  /* 0x0000007a7b3f723e */ /* 0x000fe400000010ff */
[----:B------:R-:W-:Y:S01]  /*f300*/  F2FP.BF16.F32.PACK_AB R60, R159, R158 ;  /* 0x0000009e9f3c723e */ /* 0x000fe200000010ff */
[----:B------:R-:W-:Y:S04]  /*f310*/  STSM.16.M88.4 [R209], R76 ;  /* 0x0000004cd1007844 */ /* 0x000fe80000000200 */
[----:B------:R1:W-:Y:S04]  /*f320*/  STSM.16.M88.4 [R210], R52 ;  /* 0x00000034d2007844 */ /* 0x0003e80000000200 */
[----:B------:R2:W-:Y:S04]  /*f330*/  STSM.16.M88.4 [R211], R56 ;  /* 0x00000038d3007844 */ /* 0x0005e80000000200 */
[----:B------:R3:W-:Y:S01]  /*f340*/  STSM.16.M88.4 [R212], R60 ;  /* 0x0000003cd4007844 */ /* 0x0007e20000000200 */
[----:B------:R-:W-:Y:S01]  /*f350*/  ISETP.NE.U32.AND P0, PT, RZ, UR14, PT ;  /* 0x0000000eff007c0c */ /* 0x000fe2000bf05070 */
[----:B------:R-:W-:-:S03]  /*f360*/  UIMAD.WIDE UR10, UR57, 0x4, UR10 ;  /* 0x00000004390a78a5 */ /* 0x000fc6000f8e020a */
[----:B------:R-:W-:-:S03]  /*f370*/  ISETP.NE.AND.EX P0, PT, RZ, UR15, PT, P0 ;  /* 0x0000000fff007c0c */ /* 0x000fc6000bf05300 */
[----:B0-----:R-:W-:Y:S02]  /*f380*/  IMAD.U32 R68, RZ, RZ, UR10 ;  /* 0x0000000aff447e24 */ /* 0x001fe4000f8e00ff */
[----:B------:R-:W-:Y:S01]  /*f390*/  IMAD.U32 R69, RZ, RZ, UR11 ;  /* 0x0000000bff457e24 */ /* 0x000fe2000f8e00ff */
[----:B------:R-:W-:Y:S01]  /*f3a0*/  BAR.SYNC.DEFER_BLOCKING 0x1, 0x100 ;  /* 0x0044000000007b1d */ /* 0x000fe20000010000 */
[----:B------:R-:W-:-:S04]  /*f3b0*/  UISETP.NE.U32.AND UP0, UPT, UR12, URZ, UPT ;  /* 0x0000003f0c00728c */ /* 0x000fc8000bf05070 */
[----:B------:R-:W-:Y:S02]  /*f3c0*/  UISETP.NE.AND.EX UP0, UPT, UR13, URZ, UPT, UP0 ;  /* 0x0000003f0d00728c */ /* 0x000fe4000bf05300 */
[----:B------:R-:W4:Y:S09]  /*f3d0*/  @P0 LDG.E R68, desc[UR36][R68.64] ;  /* 0x0000002444440981 */ /* 0x000f32000c1e1900 */
[----:B------:R-:W-:Y:S01]  /*f3e0*/  @UP0 ULDC.64 UR12, c[0x0][0xc08] ;  /* 0x00030200000c0ab9 */ /* 0x000fe20000000a00 */
[----:B------:R-:W-:Y:S01]  /*f3f0*/  PLOP3.LUT P4, PT, PT, PT, UP0, 0x80, 0x0 ;  /* 0x000000000000781c */ /* 0x000fe20003f8f008 */
[----:B------:R-:W-:-:S06]  /*f400*/  @UP0 UIMAD.WIDE UR12, UR57, 0x4, UR12 ;  /* 0x00000004390c08a5 */ /* 0x000fcc000f8e020c */
[----:B-1----:R-:W-:Y:S02]  /*f410*/  IMAD.U32 R52, RZ, RZ, UR12 ;  /* 0x0000000cff347e24 */ /* 0x002fe4000f8e00ff */
[----:B------:R-:W-:-:S05]  /*f420*/  IMAD.U32 R53, RZ, RZ, UR13 ;  /* 0x0000000dff357e24 */ /* 0x000fca000f8e00ff */
[----:B------:R0:W5:Y:S01]  /*f430*/  @P4 LDG.E R54, desc[UR36][R52.64] ;  /* 0x0000002434364981 */ /* 0x000162000c1e1900 */
[----:B------:R-:W-:Y:S02]  /*f440*/  USEL UR22, UR22, 0x978, UP1 ;  /* 0x0000097816167887 */ /* 0x000fe40008800000 */
[----:B------:R-:W-:Y:S02]  /*f450*/  UISETP.NE.AND UP2, UPT, UR20, 0x1, UPT ;  /* 0x000000011400788c */ /* 0x000fe4000bf45270 */
[----:B------:R-:W-:-:S04]  /*f460*/  UISETP.NE.U32.AND UP0, UPT, UR14, URZ, UPT ;  /* 0x0000003f0e00728c */ /* 0x000fc8000bf05070 */
[----:B------:R-:W-:Y:S01]  /*f470*/  PLOP3.LUT P1, PT, PT, PT, UP2, 0x80, 0x0 ;  /* 0x000000000000781c */ /* 0x000fe20003f2f028 */
[----:B------:R-:W-:Y:S01]  /*f480*/  UISETP.NE.AND.EX UP0, UPT, UR15, URZ, UPT, UP0 ;  /* 0x0000003f0f00728c */ /* 0x000fe2000bf05300 */
[----:B------:R-:W-:Y:S02]  /*f490*/  UMOV UR4, URZ ;  /* 0x0000003f00047c82 */ /* 0x000fe40008000000 */
[----:B------:R-:W-:Y:S01]  /*f4a0*/  ULDC.64 UR16, c[0x0][UR22+0x218] ;  /* 0x0000860016107abb */ /* 0x000fe20008000a00 */
[----:B------:R-:W-:Y:S01]  /*f4b0*/  USHF.R.S32.HI UR24, URZ, 0x1f, UR57 ;  /* 0x0000001f3f187899 */ /* 0x000fe20008011439 */
[----:B--2---:R-:W-:Y:S01]  /*f4c0*/  VIADD R56, R17, UR47 ;  /* 0x0000002f11387c36 */ /* 0x004fe20008000000 */
[----:B------:R-:W-:Y:S02]  /*f4d0*/  UIMAD.WIDE.U32 UR12, UR16, UR54, URZ ;  /* 0x00000036100c72a5 */ /* 0x000fe4000f8e003f */
[----:B------:R-:W-:Y:S02]  /*f4e0*/  USEL UR16, UR57, URZ, !UP0 ;  /* 0x0000003f39107287 */ /* 0x000fe4000c000000 */
[----:B------:R-:W-:Y:S01]  /*f4f0*/  USEL UR21, UR56, URZ, UP1 ;  /* 0x0000003f38157287 */ /* 0x000fe20008800000 */
[----:B------:R-:W-:Y:S01]  /*f500*/  ULDC.64 UR14, c[0x0][UR22+0x220] ;  /* 0x00008800160e7abb */ /* 0x000fe20008000a00 */
[----:B------:R-:W-:Y:S01]  /*f510*/  @UP2 ULDC UR26, c[0x0][0xbec] ;  /* 0x0002fb00001a2ab9 */ /* 0x000fe20000000800 */
[----:B------:R-:W-:Y:S01]  /*f520*/  UIMAD UR23, UR17, UR54, URZ ;  /* 0x00000036111772a4 */ /* 0x000fe2000f8e023f */
[----:B0-----:R-:W-:Y:S01]  /*f530*/  @P1 IMAD.HI.U32 R52, R56, UR26, RZ ;  /* 0x0000001a38341c27 */ /* 0x001fe2000f8e00ff */
[----:B------:R-:W-:Y:S01]  /*f540*/  ULDC.64 UR18, c[0x0][UR22+0x228] ;  /* 0x00008a0016127abb */ /* 0x000fe20008000a00 */
[----:B------:R-:W-:-:S02]  /*f550*/  USEL UR17, UR24, URZ, !UP0 ;  /* 0x0000003f18117287 */ /* 0x000fc4000c000000 */
[----:B------:R-:W-:Y:S02]  /*f560*/  UIMAD UR15, UR15, UR16, URZ ;  /* 0x000000100f0f72a4 */ /* 0x000fe4000f8e023f */
[----:B------:R-:W-:Y:S01]  /*f570*/  UIMAD.WIDE.U32 UR24, UR18, UR21, URZ ;  /* 0x00000015121872a5 */ /* 0x000fe2000f8e003f */
[----:B------:R-:W-:Y:S01]  /*f580*/  IMAD.MOV.U32 R53, RZ, RZ, R56 ;  /* 0x000000ffff357224 */ /* 0x000fe200078e0038 */
[----:B------:R-:W-:Y:S01]  /*f590*/  @UP2 ULDC UR27, c[0x0][0xbf0] ;  /* 0x0002fc00001b2ab9 */ /* 0x000fe20000000800 */
[----:B------:R-:W-:Y:S01]  /*f5a0*/  UIMAD UR21, UR19, UR21, URZ ;  /* 0x00000015131572a4 */ /* 0x000fe2000f8e023f */
[----:B------:R-:W-:Y:S01]  /*f5b0*/  @P1 SHF.R.U32.HI R53, RZ, UR27, R52 ;  /* 0x0000001bff351c19 */ /* 0x000fe20008011634 */
[----:B------:R-:W-:Y:S02]  /*f5c0*/  UIMAD.WIDE.U32 UR18, UR14, UR16, URZ ;  /* 0x000000100e1272a5 */ /* 0x000fe4000f8e003f */
[----:B------:R-:W-:Y:S02]  /*f5d0*/  UIMAD UR15, UR14, UR17, UR15 ;  /* 0x000000110e0f72a4 */ /* 0x000fe4000f8e020f */
[----:B------:R-:W-:Y:S01]  /*f5e0*/  UIADD3 UR14, UR13, UR23, URZ ;  /* 0x000000170d0e7290 */ /* 0x000fe2000fffe03f */
[----:B------:R-:W-:Y:S01]  /*f5f0*/  IMAD.U32 R52, RZ, RZ, UR24 ;  /* 0x00000018ff347e24 */ /* 0x000fe2000f8e00ff */
[----:B------:R-:W-:-:S02]  /*f600*/  UIADD3 UR21, UR25, UR21, URZ ;  /* 0x0000001519157290 */ /* 0x000fc4000fffe03f */
[----:B------:R-:W-:Y:S01]  /*f610*/  UIADD3 UR13, UR19, UR15, URZ ;  /* 0x0000000f130d7290 */ /* 0x000fe2000fffe03f */
[----:B------:R-:W-:-:S03]  /*f620*/  IMAD.MOV R55, RZ, RZ, -R53 ;  /* 0x000000ffff377224 */ /* 0x000fc600078e0a35 */
[----:B---3--:R-:W-:Y:S02]  /*f630*/  IMAD.U32 R60, RZ, RZ, UR21 ;  /* 0x00000015ff3c7e24 */ /* 0x008fe4000f8e00ff */
        /* <DEDUP_REMOVED lines=21> */
[----:B------:R-:W-:-:S12]  /*f790*/  @P4 BRA `(.L_x_1551) ;  /* 0x0000000000284947 */ /* 0x000fd80003800000 */
        /* <DEDUP_REMOVED lines=10> */
.L_x_1551:
[----:B------:R-:W2:Y:S01]  /*f840*/  LDL R57, [R1+0x8] ;  /* 0x0000080001397983 */ /* 0x000ea20000100800 */
[----:B------:R-:W-:Y:S01]  /*f850*/  UIMAD UR14, UR12, UR20, URZ ;  /* 0x000000140c0e72a4 */ /* 0x000fe2000f8e023f */
[----:B------:R-:W-:Y:S02]  /*f860*/  LOP3.LUT P0, RZ, R213, 0x3, RZ, 0xc0, !PT ;  /* 0x00000003d5ff7812 */ /* 0x000fe4000780c0ff */
[----:B------:R-:W-:Y:S01]  /*f870*/  SHFL.IDX PT, R52, R58, RZ, 0x1c1f ;  /* 0x001c1fff3a347589 */ /* 0x000fe200000e0000 */
[----:B------:R-:W-:-:S03]  /*f880*/  PLOP3.LUT P3, PT, PT, PT, UP1, 0x80, 0x0 ;  /* 0x000000000000781c */ /* 0x000fc60003f6f018 */
[----:B------:R-:W0:Y:S04]  /*f890*/  SHFL.IDX PT, R53, R59, RZ, 0x1c1f ;  /* 0x001c1fff3b357589 */ /* 0x000e2800000e0000 */
[----:B------:R-:W-:Y:S04]  /*f8a0*/  SHFL.IDX PT, R54, R58, 0x1, 0x1c1f ;  /* 0x003c1f003a367f89 */ /* 0x000fe800000e0000 */
[----:B------:R-:W1:Y:S01]  /*f8b0*/  SHFL.IDX PT, R55, R59, 0x1, 0x1c1f ;  /* 0x003c1f003b377f89 */ /* 0x000e6200000e0000 */
[----:B--2---:R-:W-:-:S04]  /*f8c0*/  VIADD R60, R57, UR47 ;  /* 0x0000002f393c7c36 */ /* 0x004fc80008000000 */
        /* <DEDUP_REMOVED lines=8> */
[----:B------:R-:W0:Y:S01]  /*f950*/  S2R R61, SR_TID.X ;  /* 0x00000000003d7919 */ /* 0x000e220000002100 */
[----:B------:R-:W-:Y:S01]  /*f960*/  ULDC.64 UR12, c[0x0][0xaa0] ;  /* 0x0002a800000c7ab9 */ /* 0x000fe20000000a00 */
[----:B0-----:R-:W-:-:S05]  /*f970*/  VIADD R0, R61, 0xffffff80 ;  /* 0xffffff803d007836 */ /* 0x001fca0000000000 */
[----:B------:R-:W-:-:S04]  /*f980*/  SHF.R.S32.HI R3, RZ, 0x1f, R0 ;  /* 0x0000001fff037819 */ /* 0x000fc80000011400 */
[----:B------:R-:W-:-:S04]  /*f990*/  LEA.HI R3, R3, R0, RZ, 0x3 ;  /* 0x0000000003037211 */ /* 0x000fc800078f18ff */
[----:B------:R-:W-:Y:S02]  /*f9a0*/  LOP3.LUT R5, R3, 0xfffffff8, RZ, 0xc0, !PT ;  /* 0xfffffff803057812 */ /* 0x000fe400078ec0ff */
[----:B------:R-:W-:-:S03]  /*f9b0*/  SHF.R.S32.HI R3, RZ, 0x3, R3 ;  /* 0x00000003ff037819 */ /* 0x000fc60000011403 */
[----:B------:R-:W-:Y:S02]  /*f9c0*/  IMAD.IADD R20, R0, 0x1, -R5 ;  /* 0x0000000100147824 */ /* 0x000fe400078e0a05 */
[----:B------:R-:W-:Y:S02]  /*f9d0*/  IMAD.MOV.U32 R5, RZ, RZ, 0x2 ;  /* 0x00000002ff057424 */ /* 0x000fe400078e00ff */
[----:B------:R-:W-:-:S04]  /*f9e0*/  IMAD.SHL.U32 R0, R20, 0x8, RZ ;  /* 0x0000000814007824 */ /* 0x000fc800078e00ff */
[----:B------:R-:W-:-:S04]  /*f9f0*/  IMAD R4, R3, 0x40, R0 ;  /* 0x0000004003047824 */ /* 0x000fc800078e0200 */
[----:B------:R-:W-:Y:S01]  /*fa00*/  IMAD.WIDE R4, R4, R5, UR8 ;  /* 0x0000000804047e25 */ /* 0x000fe2000f8e0205 */
[----:B------:R-:W-:Y:S02]  /*fa10*/  UIMAD UR10, UR15, UR12, URZ ;  /* 0x0000000c0f0a72a4 */ /* 0x000fe4000f8e023f */
[C---:B------:R-:W-:Y:S02]  /*fa20*/  IADD3 R9, P4, R4.reuse, 0x1000, RZ ;  /* 0x0000100004097810 */ /* 0x040fe40007f9e0ff */
[C---:B------:R-:W-:Y:S02]  /*fa30*/  IADD3 R13, P3, R4.reuse, 0x2000, RZ ;  /* 0x00002000040d7810 */ /* 0x040fe40007f7e0ff */
[----:B------:R-:W-:Y:S01]  /*fa40*/  IADD3 R25, P2, R4, 0x3000, RZ ;  /* 0x0000300004197810 */ /* 0x000fe20007f5e0ff */
[----:B------:R-:W-:Y:S01]  /*fa50*/  UIMAD UR10, UR4, UR13, UR10 ;  /* 0x0000000d040a72a4 */ /* 0x000fe2000f8e020a */
[----:B------:R-:W-:Y:S01]  /*fa60*/  LOP3.LUT R8, R9, 0x380, RZ, 0xc0, !PT ;  /* 0x0000038009087812 */ /* 0x000fe200078ec0ff */
[----:B------:R-:W-:Y:S01]  /*fa70*/  UIMAD.WIDE.U32 UR8, UR4, UR12, URZ ;  /* 0x0000000c040872a5 */ /* 0x000fe2000f8e003f */
[----:B------:R-:W-:-:S02]  /*fa80*/  LOP3.LUT R12, R13, 0x380, RZ, 0xc0, !PT ;  /* 0x000003800d0c7812 */ /* 0x000fc400078ec0ff */
[----:B------:R-:W-:Y:S01]  /*fa90*/  LOP3.LUT R24, R25, 0x380, RZ, 0xc0, !PT ;  /* 0x0000038019187812 */ /* 0x000fe200078ec0ff */
[----:B------:R-:W-:Y:S01]  /*faa0*/  UIADD3 UR9, UR9, UR10, URZ ;  /* 0x0000000a09097290 */ /* 0x000fe2000fffe03f */
[----:B------:R-:W-:Y:S01]  /*fab0*/  SHF.R.U64 R8, R8, 0x3, RZ ;  /* 0x0000000308087819 */ /* 0x000fe200000012ff */
[----:B------:R-:W-:Y:S01]  /*fac0*/  IMAD R20, R20, 0x20, R3 ;  /* 0x0000002014147824 */ /* 0x000fe200078e0203 */
[----:B------:R-:W-:Y:S01]  /*fad0*/  SHF.R.U64 R12, R12, 0x3, RZ ;  /* 0x000000030c0c7819 */ /* 0x000fe200000012ff */
[----:B------:R-:W-:Y:S01]  /*fae0*/  ULDC.64 UR10, c[0x0][0xae8] ;  /* 0x0002ba00000a7ab9 */ /* 0x000fe20000000a00 */
[----:B------:R-:W-:Y:S01]  /*faf0*/  SHF.R.U64 R24, R24, 0x3, RZ ;  /* 0x0000000318187819 */ /* 0x000fe200000012ff */
[----:B------:R-:W-:Y:S01]  /*fb00*/  UIMAD.WIDE.U32 UR8, UR54, UR10, UR8 ;  /* 0x0000000a360872a5 */ /* 0x000fe2000f8e0008 */
[----:B------:R-:W-:Y:S01]  /*fb10*/  LOP3.LUT R8, R8, R9, RZ, 0x3c, !PT ;  /* 0x0000000908087212 */ /* 0x000fe200078e3cff */
[--C-:B------:R-:W-:Y:S01]  /*fb20*/  IMAD.X R9, RZ, RZ, R5.reuse, P4 ;  /* 0x000000ffff097224 */ /* 0x100fe200020e0605 */
[----:B------:R-:W-:Y:S01]  /*fb30*/  LOP3.LUT R12, R12, R13, RZ, 0x3c, !PT ;  /* 0x0000000d0c0c7212 */ /* 0x000fe200078e3cff */
[--C-:B------:R-:W-:Y:S01]  /*fb40*/  IMAD.X R13, RZ, RZ, R5.reuse, P3 ;  /* 0x000000ffff0d7224 */ /* 0x100fe200018e0605 */
[----:B------:R-:W-:Y:S01]  /*fb50*/  LOP3.LUT R24, R24, R25, RZ, 0x3c, !PT ;  /* 0x0000001918187212 */ /* 0x000fe200078e3cff */
[----:B------:R-:W-:Y:S01]  /*fb60*/  IMAD.X R25, RZ, RZ, R5, P2 ;  /* 0x000000ffff197224 */ /* 0x000fe200010e0605 */
[C---:B------:R-:W-:Y:S01]  /*fb70*/  IADD3 R29, P0, R4.reuse, 0x4000, RZ ;  /* 0x00004000041d7810 */ /* 0x040fe20007f1e0ff */
[----:B------:R-:W-:Y:S01]  /*fb80*/  USHF.R.S32.HI UR4, URZ, 0x1f, UR16 ;  /* 0x0000001f3f047899 */ /* 0x000fe20008011410 */
[----:B------:R-:W-:-:S02]  /*fb90*/  IADD3 R33, P6, R4, 0x5000, RZ ;  /* 0x0000500004217810 */ /* 0x000fc40007fde0ff */
[C---:B------:R-:W-:Y:S01]  /*fba0*/  IADD3 R37, P5, R4.reuse, 0x6000, RZ ;  /* 0x0000600004257810 */ /* 0x040fe20007fbe0ff */
[----:B------:R-:W-:Y:S01]  /*fbb0*/  UIMAD UR9, UR54, UR11, UR9 ;  /* 0x0000000b360972a4 */ /* 0x000fe2000f8e0209 */
[----:B------:R-:W-:Y:S01]  /*fbc0*/  IADD3 R41, P4, R4, 0x7000, RZ ;  /* 0x0000700004297810 */ /* 0x000fe20007f9e0ff */
[----:B------:R-:W-:Y:S01]  /*fbd0*/  VIADD R78, R20, UR47 ;  /* 0x0000002f144e7c36 */ /* 0x000fe20008000000 */
[C---:B------:R-:W-:Y:S01]  /*fbe0*/  IADD3 R45, P3, R4.reuse, 0x8000, RZ ;  /* 0x00008000042d7810 */ /* 0x040fe20007f7e0ff */
[----:B------:R-:W-:Y:S01]  /*fbf0*/  ULDC.64 UR10, c[0x0][0xaf0] ;  /* 0x0002bc00000a7ab9 */ /* 0x000fe20000000a00 */
[----:B------:R-:W-:Y:S01]  /*fc00*/  IADD3 R49, P2, R4, 0x9000, RZ ;  /* 0x0000900004317810 */ /* 0x000fe20007f5e0ff */
[----:B------:R-:W-:Y:S01]  /*fc10*/  UIMAD UR4, UR4, UR10, URZ ;  /* 0x0000000a040472a4 */ /* 0x000fe2000f8e023f */
[----:B------:R-:W-:Y:S01]  /*fc20*/  LOP3.LUT R28, R29, 0x380, RZ, 0xc0, !PT ;  /* 0x000003801d1c7812 */ /* 0x000fe200078ec0ff */
[----:B------:R-:W-:Y:S01]  /*fc30*/  @UP2 ULDC UR12, c[0x0][0xbec] ;  /* 0x0002fb00000c2ab9 */ /* 0x000fe20000000800 */
[----:B------:R-:W-:Y:S01]  /*fc40*/  LOP3.LUT R32, R33, 0x380, RZ, 0xc0, !PT ;  /* 0x0000038021207812 */ /* 0x000fe200078ec0ff */
[----:B------:R-:W5:Y:S01]  /*fc50*/  LD.E.128 R12, desc[UR36][R12.64] ;  /* 0x000000240c0c7980 */ /* 0x000f62000c101d00 */
[----:B------:R-:W-:-:S02]  /*fc60*/  LOP3.LUT R36, R37, 0x380, RZ, 0xc0, !PT ;  /* 0x0000038025247812 */ /* 0x000fc400078ec0ff */
[----:B------:R-:W-:Y:S01]  /*fc70*/  LOP3.LUT R40, R41, 0x380, RZ, 0xc0, !PT ;  /* 0x0000038029287812 */ /* 0x000fe200078ec0ff */
[----:B------:R-:W5:Y:S01]  /*fc80*/  LD.E.128 R24, desc[UR36][R24.64] ;  /* 0x0000002418187980 */ /* 0x000f62000c101d00 */
[----:B------:R-:W-:Y:S02]  /*fc90*/  LOP3.LUT R44, R45, 0x380, RZ, 0xc0, !PT ;  /* 0x000003802d2c7812 */ /* 0x000fe400078ec0ff */
[----:B------:R-:W-:Y:S01]  /*fca0*/  LOP3.LUT R48, R49, 0x380, RZ, 0xc0, !PT ;  /* 0x0000038031307812 */ /* 0x000fe200078ec0ff */
[----:B------:R-:W-:Y:S01]  /*fcb0*/  @P1 IMAD.HI.U32 R20, R78, UR12, RZ ;  /* 0x0000000c4e141c27 */ /* 0x000fe2000f8e00ff */
[----:B------:R-:W-:Y:S01]  /*fcc0*/  SHF.R.U64 R28, R28, 0x3, RZ ;  /* 0x000000031c1c7819 */ /* 0x000fe200000012ff */
[----:B------:R-:W-:Y:S01]  /*fcd0*/  UIMAD UR4, UR16, UR11, UR4 ;  /* 0x0000000b100472a4 */ /* 0x000fe2000f8e0204 */
[----:B------:R-:W-:Y:S02]  /*fce0*/  SHF.R.U64 R32, R32, 0x3, RZ ;  /* 0x0000000320207819 */ /* 0x000fe400000012ff */
[----:B------:R-:W-:-:S02]  /*fcf0*/  SHF.R.U64 R36, R36, 0x3, RZ ;  /* 0x0000000324247819 */ /* 0x000fc400000012ff */
[----:B------:R-:W-:Y:S02]  /*fd00*/  SHF.R.U64 R40, R40, 0x3, RZ ;  /* 0x0000000328287819 */ /* 0x000fe400000012ff */
[----:B------:R-:W-:Y:S01]  /*fd10*/  SHF.R.U64 R44, R44, 0x3, RZ ;  /* 0x000000032c2c7819 */ /* 0x000fe200000012ff */
[----:B------:R-:W-:Y:S01]  /*fd20*/  UIMAD.WIDE.U32 UR16, UR16, UR10, UR8 ;  /* 0x0000000a101072a5 */ /* 0x000fe2000f8e0008 */
[----:B------:R-:W-:Y:S01]  /*fd30*/  SHF.R.U64 R48, R48, 0x3, RZ ;  /* 0x0000000330307819 */ /* 0x000fe200000012ff */
[----:B------:R-:W-:Y:S01]  /*fd40*/  IMAD.MOV.U32 R77, RZ, RZ, R78 ;  /* 0x000000ffff4d7224 */ /* 0x000fe200078e004e */
[----:B------:R-:W-:Y:S01]  /*fd50*/  @UP2 ULDC UR8, c[0x0][0xbf0] ;  /* 0x0002fc0000082ab9 */ /* 0x000fe20000000800 */
        /* <DEDUP_REMOVED lines=12> */
[----:B------:R-:W-:Y:S01]  /*fe20*/  @P1 SHF.R.U32.HI R77, RZ, UR8, R20 ;  /* 0x00000008ff4d1c19 */ /* 0x000fe20008011614 */
[----:B------:R-:W-:Y:S01]  /*fe30*/  UIADD3 UR4, UR17, UR4, URZ ;  /* 0x0000000411047290 */ /* 0x000fe2000fffe03f */
[C---:B------:R-:W-:Y:S01]  /*fe40*/  IADD3 R53, P0, R4.reuse, 0xa000, RZ ;  /* 0x0000a00004357810 */ /* 0x040fe20007f1e0ff */
[----:B------:R-:W-:Y:S01]  /*fe50*/  ULDC.64 UR8, c[0x0][0xae0] ;  /* 0x0002b80000087ab9 */ /* 0x000fe20000000a00 */
[----:B------:R-:W-:-:S02]  /*fe60*/  IADD3 R57, P6, R4, 0xb000, RZ ;  /* 0x0000b00004397810 */ /* 0x000fc40007fde0ff */
[C---:B------:R-:W-:Y:S01]  /*fe70*/  LOP3.LUT R11, R4.reuse, 0x380, RZ, 0xc0, !PT ;  /* 0x00000380040b7812 */ /* 0x040fe200078ec0ff */
[----:B------:R-:W-:Y:S01]  /*fe80*/  IMAD.U32 R21, RZ, RZ, UR17 ;  /* 0x00000011ff157e24 */ /* 0x000fe2000f8e00ff */
[C---:B------:R-:W-:Y:S01]  /*fe90*/  IADD3 R61, P5, R4.reuse, 0xc000, RZ ;  /* 0x0000c000043d7810 */ /* 0x040fe20007fbe0ff */
[----:B------:R-:W5:Y:S01]  /*fea0*/  LD.E.128 R28, desc[UR36][R28.64] ;  /* 0x000000241c1c7980 */ /* 0x000f62000c101d00 */
[C---:B------:R-:W-:Y:S02]  /*feb0*/  IADD3 R65, P4, R4.reuse, 0xd000, RZ ;  /* 0x0000d00004417810 */ /* 0x040fe40007f9e0ff */
[C---:B------:R-:W-:Y:S01]  /*fec0*/  IADD3 R69, P3, R4.reuse, 0xe000, RZ ;  /* 0x0000e00004457810 */ /* 0x040fe20007f7e0ff */
[----:B------:R-:W5:Y:S01]  /*fed0*/  LD.E.128 R32, desc[UR36][R32.64] ;  /* 0x0000002420207980 */ /* 0x000f62000c101d00 */
[----:B------:R-:W-:Y:S01]  /*fee0*/  IADD3 R7, P2, R4, 0xf000, RZ ;  /* 0x0000f00004077810 */ /* 0x000fe20007f5e0ff */
[--C-:B------:R-:W-:Y:S01]  /*fef0*/  IMAD.MOV R79, RZ, RZ, -R77.reuse ;  /* 0x000000ffff4f7224 */ /* 0x100fe200078e0a4d */
[----:B------:R-:W-:Y:S01]  /*ff00*/  SHF.R.S32.HI R76, RZ, 0x1f, R77 ;  /* 0x0000001fff4c7819 */ /* 0x000fe2000001144d */
[----:B------:R-:W5:Y:S01]  /*ff10*/  LD.E.128 R36, desc[UR36][R36.64] ;  /* 0x0000002424247980 */ /* 0x000f62000c101d00 */
[----:B------:R-:W-:-:S02]  /*ff20*/  LOP3.LUT R52, R53, 0x380, RZ, 0xc0, !PT ;  /* 0x0000038035347812 */ /* 0x000fc400078ec0ff */
[----:B------:R-:W-:Y:S01]  /*ff30*/  LOP3.LUT R56, R57, 0x380, RZ, 0xc0, !PT ;  /* 0x0000038039387812 */ /* 0x000fe200078ec0ff */
[----:B------:R-:W-:Y:S01]  /*ff40*/  IMAD.U32 R20, RZ, RZ, UR16 ;  /* 0x00000010ff147e24 */ /* 0x000fe2000f8e00ff */
[----:B------:R-:W-:Y:S01]  /*ff50*/  LOP3.LUT R60, R61, 0x380, RZ, 0xc0, !PT ;  /* 0x000003803d3c7812 */ /* 0x000fe200078ec0ff */
[----:B------:R-:W-:Y:S01]  /*ff60*/  IMAD.U32 R21, RZ, RZ, UR4 ;  /* 0x00000004ff157e24 */ /* 0x000fe2000f8e00ff */
[----:B------:R-:W-:Y:S01]  /*ff70*/  LOP3.LUT R64, R65, 0x380, RZ, 0xc0, !PT ;  /* 0x0000038041407812 */ /* 0x000fe200078ec0ff */
[----:B------:R-:W-:Y:S01]  /*ff80*/  IMAD.X R73, RZ, RZ, R5, P2 ;  /* 0x000000ffff497224 */ /* 0x000fe200010e0605 */
[----:B------:R-:W-:Y:S01]  /*ff90*/  LOP3.LUT R68, R69, 0x380, RZ, 0xc0, !PT ;  /* 0x0000038045447812 */ /* 0x000fe200078ec0ff */
[----:B------:R-:W5:Y:S01]  /*ffa0*/  LD.E.128 R40, desc[UR36][R40.64] ;  /* 0x0000002428287980 */ /* 0x000f62000c101d00 */
[----:B------:R-:W-:Y:S01]  /*ffb0*/  LOP3.LUT R6, R7, 0x380, RZ, 0xc0, !PT ;  /* 0x0000038007067812 */ /* 0x000fe200078ec0ff */
[----:B------:R-:W-:Y:S01]  /*ffc0*/  IMAD R76, R76, UR8, RZ ;  /* 0x000000084c4c7c24 */ /* 0x000fe2000f8e02ff */
[----:B------:R-:W-:Y:S01]  /*ffd0*/  SHF.R.U64 R52, R52, 0x3, RZ ;  /* 0x0000000334347819 */ /* 0x000fe200000012ff */
[----:B------:R-:W-:Y:S01]  /*ffe0*/  IMAD R79, R79, UR20, R78 ;  /* 0x000000144f4f7c24 */ /* 0x000fe2000f8e024e */
[----:B------:R-:W-:Y:S01]  /*fff0*/  SHF.R.U64 R56, R56, 0x3, RZ ;  /* 0x0000000338387819 */ /* 0x000fe200000012ff */
[----:B------:R-:W5:Y:S01]  /*10000*/  LD.E.128 R44, desc[UR36][R44.64] ;  /* 0x000000242c2c7980 */ /* 0x000f62000c101d00 */
[----:B------:R-:W-:-:S02]  /*10010*/  SHF.R.U64 R60, R60, 0x3, RZ ;  /* 0x000000033c3c7819 */ /* 0x000fc400000012ff */
[----:B------:R-:W-:Y:S01]  /*10020*/  SHF.R.U64 R64, R64, 0x3, RZ ;  /* 0x0000000340407819 */ /* 0x000fe200000012ff */
[----:B------:R-:W5:Y:S01]  /*10030*/  LD.E.128 R48, desc[UR36][R48.64] ;  /* 0x0000002430307980 */ /* 0x000f62000c101d00 */
[----:B------:R-:W-:Y:S02]  /*10040*/  SHF.R.U64 R68, R68, 0x3, RZ ;  /* 0x0000000344447819 */ /* 0x000fe400000012ff */
[----:B------:R-:W-:Y:S02]  /*10050*/  SHF.R.U64 R11, R11, 0x3, RZ ;  /* 0x000000030b0b7819 */ /* 0x000fe400000012ff */
[----:B------:R-:W-:Y:S01]  /*10060*/  SHF.R.U64 R6, R6, 0x3, RZ ;  /* 0x0000000306067819 */ /* 0x000fe200000012ff */
[----:B------:R-:W-:Y:S01]  /*10070*/  IMAD R81, R77, UR9, R76 ;  /* 0x000000094d517c24 */ /* 0x000fe2000f8e024c */
        /* <DEDUP_REMOVED lines=11> */
[----:B------:R-:W-:Y:S01]  /*10130*/  IMAD.WIDE.U32 R20, R77, UR8, R20 ;  /* 0x000000084d147c25 */ /* 0x000fe2000f8e0014 */
[----:B------:R-:W-:Y:S01]  /*10140*/  LOP3.LUT R72, R6, R7, RZ, 0x3c, !PT ;  /* 0x0000000706487212 */ /* 0x000fe200078e3cff */
[----:B------:R-:W-:Y:S01]  /*10150*/  ULDC.64 UR8, c[0x0][0xad8] ;  /* 0x0002b60000087ab9 */ /* 0x000fe20000000a00 */
[----:B------:R-:W-:Y:S01]  /*10160*/  SHF.R.S32.HI R76, RZ, 0x1f, R79 ;  /* 0x0000001fff4c7819 */ /* 0x000fe2000001144f */
[----:B------:R-:W-:Y:S01]  /*10170*/  IMAD.IADD R21, R21, 0x1, R81 ;  /* 0x0000000115157824 */ /* 0x000fe200078e0251 */
[----:B------:R-:W5:Y:S03]  /*10180*/  LD.E.128 R4, desc[UR36][R4.64] ;  /* 0x0000002404047980 */ /* 0x000f66000c101d00 */
[----:B------:R-:W-:Y:S01]  /*10190*/  IMAD R76, R76, UR8, RZ ;  /* 0x000000084c4c7c24 */ /* 0x000fe2000f8e02ff */
[----:B------:R-:W5:Y:S01]  /*101a0*/  LD.E.128 R8, desc[UR36][R8.64] ;  /* 0x0000002408087980 */ /* 0x000f62000c101d00 */
[----:B------:R-:W-:-:S03]  /*101b0*/  VIADD R84, R3, UR47 ;  /* 0x0000002f03547c36 */ /* 0x000fc60008000000 */
[----:B------:R-:W5:Y:S01]  /*101c0*/  LD.E.128 R52, desc[UR36][R52.64] ;  /* 0x0000002434347980 */ /* 0x000f62000c101d00 */
[----:B------:R-:W-:-:S03]  /*101d0*/  IMAD R3, R79, UR9, R76 ;  /* 0x000000094f037c24 */ /* 0x000fc6000f8e024c */
[----:B------:R-:W5:Y:S01]  /*101e0*/  LD.E.128 R56, desc[UR36][R56.64] ;  /* 0x0000002438387980 */ /* 0x000f62000c101d00 */
[----:B------:R-:W-:Y:S01]  /*101f0*/  IMAD.WIDE.U32 R20, R79, UR8, R20 ;  /* 0x000000084f147c25 */ /* 0x000fe2000f8e0014 */
[----:B------:R-:W-:Y:S02]  /*10200*/  ULDC.64 UR8, c[0x0][0xa80] ;  /* 0x0002a00000087ab9 */ /* 0x000fe40000000a00 */
[----:B------:R-:W5:Y:S04]  /*10210*/  LD.E.128 R60, desc[UR36][R60.64] ;  /* 0x000000243c3c7980 */ /* 0x000f68000c101d00 */
        /* <DEDUP_REMOVED lines=8> */
[----:B0-----:R-:W0:Y:S01]  /*102a0*/  FENCE.VIEW.ASYNC.S ;  /* 0x00000000000073c6 */ /* 0x001e220000000000 */
[----:B------:R-:W-:Y:S01]  /*102b0*/  IMAD.IADD R3, R21, 0x1, R3 ;  /* 0x0000000115037824 */ /* 0x000fe200078e0203 */
[----:B------:R-:W-:Y:S01]  /*102c0*/  LEA R82, P2, R20, UR8, 0x1 ;  /* 0x0000000814527c11 */ /* 0x000fe2000f8408ff */
[----:B------:R-:W-:-:S03]  /*102d0*/  UIADD3 UR7, UR7, 0x28420, URZ ;  /* 0x0002842007077890 */ /* 0x000fc6000fffe03f */
        /* <DEDUP_REMOVED lines=8> */
[----:B0-----:R0:W1:Y:S01]  /*10360*/  SHFL.IDX PT, R81, R82, RZ, 0x181f ;  /* 0x00181fff52517589 */ /* 0x00106200000e0000 */
[----:B------:R-:W-:Y:S03]  /*10370*/  BSSY B1, `(.L_x_1553) ;  /* 0x000001b000017945 */ /* 0x000fe60003800000 */
[----:B------:R0:W2:Y:S01]  /*10380*/  SHFL.IDX PT, R3, R83, RZ, 0x181f ;  /* 0x00181fff53037589 */ /* 0x0000a200000e0000 */
[----:B------:R-:W-:Y:S01]  /*10390*/  SYNCS.ARRIVE.TRANS64.RED.A1T0 RZ, [UR7], RZ ;  /* 0x000000ffffff79a7 */ /* 0x000fe20008100407 */
        /* <DEDUP_REMOVED lines=24> */
.L_x_1554:
[----:B------:R-:W-:Y:S05]  /*10520*/  BSYNC B1 ;  /* 0x0000000000017941 */ /* 0x000fea0003800000 */
.L_x_1553:
[----:B--2---:R2:W3:Y:S01]  /*10530*/  SHFL.IDX PT, R3, R83, 0x1, 0x181f ;  /* 0x00381f0053037f89 */ /* 0x0044e200000e0000 */
[----:B------:R-:W-:Y:S03]  /*10540*/  BSSY B1, `(.L_x_1555) ;  /* 0x0000014000017945 */ /* 0x000fe60003800000 */
[----:B0----5:R2:W0:Y:S01]  /*10550*/  SHFL.IDX PT, R29, R82, 0x1, 0x181f ;  /* 0x00381f00521d7f89 */ /* 0x02142200000e0000 */
[----:B------:R-:W-:Y:S05]  /*10560*/  @P1 BRA `(.L_x_1556) ;  /* 0x0000000000441947 */ /* 0x000fea0003800000 */
[----:B------:R-:W-:Y:S02]  /*10570*/  ULDC UR4, c[0x0][0xac8] ;  /* 0x0002b20000047ab9 */ /* 0x000fe40000000800 */
[----:B------:R-:W-:Y:S02]  /*10580*/  ISETP.GE.AND P4, PT, R0, UR4, PT ;  /* 0x0000000400007c0c */ /* 0x000fe4000bf86270 */
[----:B------:R-:W-:Y:S02]  /*10590*/  ISETP.GE.AND P3, PT, R86, UR4, PT ;  /* 0x0000000456007c0c */ /* 0x000fe4000bf66270 */
[----:B------:R-:W-:Y:S02]  /*105a0*/  ISETP.GE.AND P2, PT, R88, UR4, PT ;  /* 0x0000000458007c0c */ /* 0x000fe4000bf46270 */
[----:B------:R-:W-:-:S07]  /*105b0*/  ISETP.GE.AND P1, PT, R90, UR4, PT ;  /* 0x000000045a007c0c */ /* 0x000fce000bf26270 */
[-C--:B0-----:R-:W-:Y:S02]  /*105c0*/  @!P4 LEA R4, P6, R0, R29.reuse, 0x1 ;  /* 0x0000001d0004c211 */ /* 0x081fe400078c08ff */
        /* <DEDUP_REMOVED lines=11> */
.L_x_1556:
[----:B------:R-:W-:Y:S05]  /*10680*/  BSYNC B1 ;  /* 0x0000000000017941 */ /* 0x000fea0003800000 */
.L_x_1555:
[----:B---3--:R3:W0:Y:S01]  /*10690*/  SHFL.IDX PT, R3, R83, 0x2, 0x181f ;  /* 0x00581f0053037f89 */ /* 0x00862200000e0000 */
[----:B------:R-:W-:Y:S03]  /*106a0*/  BSSY B1, `(.L_x_1557) ;  /* 0x0000014000017945 */ /* 0x000fe60003800000 */
[----:B----4-:R3:W4:Y:S01]  /*106b0*/  SHFL.IDX PT, R11, R82, 0x2, 0x181f ;  /* 0x00581f00520b7f89 */ /* 0x01072200000e0000 */
[----:B------:R-:W-:Y:S05]  /*106c0*/  @P0 BRA `(.L_x_1558) ;  /* 0x0000000000440947 */ /* 0x000fea0003800000 */
[----:B------:R-:W-:Y:S02]  /*106d0*/  ULDC UR4, c[0x0][0xac8] ;  /* 0x0002b20000047ab9 */ /* 0x000fe40000000800 */
[----:B------:R-:W-:Y:S02]  /*106e0*/  ISETP.GE.AND P3, PT, R0, UR4, PT ;  /* 0x0000000400007c0c */ /* 0x000fe4000bf66270 */
[----:B------:R-:W-:Y:S02]  /*106f0*/  ISETP.GE.AND P2, PT, R86, UR4, PT ;  /* 0x0000000456007c0c */ /* 0x000fe4000bf46270 */
[----:B------:R-:W-:Y:S02]  /*10700*/  ISETP.GE.AND P1, PT, R88, UR4, PT ;  /* 0x0000000458007c0c */ /* 0x000fe4000bf26270 */
[----:B------:R-:W-:-:S07]  /*10710*/  ISETP.GE.AND P0, PT, R90, UR4, PT ;  /* 0x000000045a007c0c */ /* 0x000fce000bf06270 */
[-C--:B----4-:R-:W-:Y:S02]  /*10720*/  @!P3 LEA R4, P6, R0, R11.reuse, 0x1 ;  /* 0x0000000b0004b211 */ /* 0x090fe400078c08ff */
[-C--:B------:R-:W-:Y:S02]  /*10730*/  @!P2 LEA R6, P5, R86, R11.reuse, 0x1 ;  /* 0x0000000b5606a211 */ /* 0x080fe400078a08ff */
[----:B------:R-:W-:Y:S02]  /*10740*/  @!P1 LEA R8, P4, R88, R11, 0x1 ;  /* 0x0000000b58089211 */ /* 0x000fe400078808ff */
[----:B0-----:R-:W-:Y:S02]  /*10750*/  @!P3 LEA.HI.X R5, R0, R3, R91, 0x1, P6 ;  /* 0x000000030005b211 */ /* 0x001fe400030f0c5b */
[----:B------:R-:W-:Y:S02]  /*10760*/  @!P0 LEA R10, P6, R90, R11, 0x1 ;  /* 0x0000000b5a0a8211 */ /* 0x000fe400078c08ff */
[-C--:B------:R-:W-:Y:S01]  /*10770*/  @!P2 LEA.HI.X R7, R86, R3.reuse, R89, 0x1, P5 ;  /* 0x000000035607a211 */ /* 0x080fe200028f0c59 */
[----:B------:R0:W-:Y:S01]  /*10780*/  @!P3 ST.E.128 desc[UR36][R4.64], R12 ;  /* 0x0000000c0400b985 */ /* 0x0001e2000c101d24 */
[----:B------:R-:W-:-:S02]  /*10790*/  @!P1 LEA.HI.X R9, R88, R3, R85, 0x1, P4 ;  /* 0x0000000358099211 */ /* 0x000fc400020f0c55 */
[----:B------:R-:W-:Y:S01]  /*107a0*/  @!P0 LEA.HI.X R11, R90, R3, R87, 0x1, P6 ;  /* 0x000000035a0b8211 */ /* 0x000fe200030f0c57 */
[----:B------:R0:W-:Y:S04]  /*107b0*/  @!P2 ST.E.128 desc[UR36][R6.64], R36 ;  /* 0x000000240600a985 */ /* 0x0001e8000c101d24 */
[----:B------:R0:W-:Y:S04]  /*107c0*/  @!P1 ST.E.128 desc[UR36][R8.64], R52 ;  /* 0x0000003408009985 */ /* 0x0001e8000c101d24 */
[----:B------:R0:W-:Y:S02]  /*107d0*/  @!P0 ST.E.128 desc[UR36][R10.64], R68 ;  /* 0x000000440a008985 */ /* 0x0001e4000c101d24 */
.L_x_1558:
[----:B------:R-:W-:Y:S05]  /*107e0*/  BSYNC B1 ;  /* 0x0000000000017941 */ /* 0x000fea0003800000 */
.L_x_1557:
[----:B0-----:R-:W-:Y:S01]  /*107f0*/  VIADD R3, R84, 0x60 ;  /* 0x0000006054037836 */ /* 0x001fe20000000000 */
[----:B--23--:R-:W0:Y:S04]  /*10800*/  SHFL.IDX PT, R83, R83, 0x3, 0x181f ;  /* 0x00781f0053537f89 */ /* 0x00ce2800000e0000 */
[----:B------:R-:W-:Y:S01]  /*10810*/  ISETP.GE.AND P0, PT, R3, UR14, PT ;  /* 0x0000000e03007c0c */ /* 0x000fe2000bf06270 */
[----:B----4-:R2:W3:-:S12]  /*10820*/  SHFL.IDX PT, R11, R82, 0x3, 0x181f ;  /* 0x00781f00520b7f89 */ /* 0x0104d800000e0000 */
[----:B--2---:R-:W-:Y:S05]  /*10830*/  @P0 BRA `(.L_x_1559) ;  /* 0x0000002400640947 */ /* 0x004fea0003800000 */
[----:B------:R-:W-:Y:S02]  /*10840*/  ULDC UR4, c[0x0][0xac8] ;  /* 0x0002b20000047ab9 */ /* 0x000fe40000000800 */
[----:B------:R-:W-:Y:S02]  /*10850*/  ISETP.GE.AND P3, PT, R0, UR4, PT ;  /* 0x0000000400007c0c */ /* 0x000fe4000bf66270 */
[----:B------:R-:W-:Y:S02]  /*10860*/  ISETP.GE.AND P4, PT, R86, UR4, PT ;  /* 0x0000000456007c0c */ /* 0x000fe4000bf86270 */
[----:B------:R-:W-:-:S09]  /*10870*/  ISETP.GE.AND P5, PT, R88, UR4, PT ;  /* 0x0000000458007c0c */ /* 0x000fd2000bfa6270 */
[-C--:B---3--:R-:W-:Y:S02]  /*10880*/  @!P3 LEA R4, P0, R0, R11.reuse, 0x1 ;  /* 0x0000000b0004b211 */ /* 0x088fe400078008ff */
[-C--:B------:R-:W-:Y:S02]  /*10890*/  @!P4 LEA R6, P1, R86, R11.reuse, 0x1 ;  /* 0x0000000b5606c211 */ /* 0x080fe400078208ff */
[----:B------:R-:W-:Y:S02]  /*108a0*/  @!P5 LEA R8, P2, R88, R11, 0x1 ;  /* 0x0000000b5808d211 */ /* 0x000fe400078408ff */
[-C--:B0-----:R-:W-:Y:S02]  /*108b0*/  @!P3 LEA.HI.X R5, R0, R83.reuse, R91, 0x1, P0 ;  /* 0x000000530005b211 */ /* 0x081fe400000f0c5b */
[-C--:B------:R-:W-:Y:S02]  /*108c0*/  @!P4 LEA.HI.X R7, R86, R83.reuse, R89, 0x1, P1 ;  /* 0x000000535607c211 */ /* 0x080fe400008f0c59 */
[----:B------:R-:W-:Y:S01]  /*108d0*/  @!P5 LEA.HI.X R9, R88, R83, R85, 0x1, P2 ;  /* 0x000000535809d211 */ /* 0x000fe200010f0c55 */
[----:B------:R0:W-:Y:S01]  /*108e0*/  @!P3 ST.E.128 desc[UR36][R4.64], R24 ;  /* 0x000000180400b985 */ /* 0x0001e2000c101d24 */
[----:B------:R-:W-:-:S03]  /*108f0*/  ISETP.GE.AND P0, PT, R90, UR4, PT ;  /* 0x000000045a007c0c */ /* 0x000fc6000bf06270 */
[----:B------:R0:W-:Y:S04]  /*10900*/  @!P4 ST.E.128 desc[UR36][R6.64], R40 ;  /* 0x000000280600c985 */ /* 0x0001e8000c101d24 */
[----:B------:R0:W-:Y:S06]  /*10910*/  @!P5 ST.E.128 desc[UR36][R8.64], R56 ;  /* 0x000000380800d985 */ /* 0x0001ec000c101d24 */
[----:B------:R-:W-:Y:S05]  /*10920*/  @P0 BRA `(.L_x_1559) ;  /* 0x0000002400280947 */ /* 0x000fea0003800000 */
[----:B0-----:R-:W-:-:S04]  /*10930*/  LEA R4, P0, R90, R11, 0x1 ;  /* 0x0000000b5a047211 */ /* 0x001fc800078008ff */
[----:B------:R-:W-:-:S05]  /*10940*/  LEA.HI.X R5, R90, R83, R87, 0x1, P0 ;  /* 0x000000535a057211 */ /* 0x000fca00000f0c57 */
[----:B------:R0:W-:Y:S01]  /*10950*/  ST.E.128 desc[UR36][R4.64], R72 ;  /* 0x0000004804007985 */ /* 0x0001e2000c101d24 */
[----:B------:R-:W-:Y:S05]  /*10960*/  BRA `(.L_x_1559) ;  /* 0x0000002400187947 */ /* 0x000fea0003800000 */
.L_x_1552:
[----:B------:R-:W-:Y:S01]  /*10970*/  ULDC.64 UR12, c[0x0][0xb08] ;  /* 0x0002c200000c7ab9 */ /* 0x000fe20000000a00 */
[----:B0-----:R-:W-:Y:S01]  /*10980*/  IMAD.MOV.U32 R3, RZ, RZ, R56 ;  /* 0x000000ffff037224 */ /* 0x001fe200078e0038 */
[----:B------:R-:W-:Y:S01]  /*10990*/  UIMAD UR10, UR15, UR12, URZ ;  /* 0x0000000c0f0a72a4 */ /* 0x000fe2000f8e023f */
[----:B------:R-:W-:Y:S01]  /*109a0*/  BSSY B1, `(.L_x_1560) ;  /* 0x00000c3000017945 */ /* 0x000fe20003800000 */
[----:B------:R-:W-:Y:S01]  /*109b0*/  UIMAD.WIDE.U32 UR8, UR4, UR12, URZ ;  /* 0x0000000c040872a5 */ /* 0x000fe2000f8e003f */
[----:B------:R-:W-:Y:S01]  /*109c0*/  SHF.R.S32.HI R58, RZ, 0x1f, R197 ;  /* 0x0000001fff3a7819 */ /* 0x000fe200000114c5 */
[----:B------:R-:W-:Y:S01]  /*109d0*/  UIMAD UR10, UR4, UR13, UR10 ;  /* 0x0000000d040a72a4 */ /* 0x000fe2000f8e020a */
[----:B------:R-:W-:Y:S01]  /*109e0*/  SHF.R.S32.HI R59, RZ, 0x1f, R198 ;  /* 0x0000001fff3b7819 */ /* 0x000fe200000114c6 */
[----:B------:R-:W-:Y:S01]  /*109f0*/  USHF.R.S32.HI UR4, URZ, 0x1f, UR16 ;  /* 0x0000001f3f047899 */ /* 0x000fe20008011410 */
[----:B------:R-:W-:Y:S01]  /*10a00*/  SHF.R.S32.HI R60, RZ, 0x1f, R199 ;  /* 0x0000001fff3c7819 */ /* 0x000fe200000114c7 */
[----:B------:R-:W-:Y:S01]  /*10a10*/  UIADD3 UR9, UR9, UR10, URZ ;  /* 0x0000000a09097290 */ /* 0x000fe2000fffe03f */
[----:B------:R-:W-:Y:S01]  /*10a20*/  SHF.R.S32.HI R61, RZ, 0x1f, R200 ;  /* 0x0000001fff3d7819 */ /* 0x000fe200000114c8 */
[----:B------:R-:W-:Y:S01]  /*10a30*/  ULDC.64 UR12, c[0x0][0xb40] ;  /* 0x0002d000000c7ab9 */ /* 0x000fe20000000a00 */
[----:B------:R-:W-:Y:S01]  /*10a40*/  ULDC.64 UR10, c[0x0][0xb38] ;  /* 0x0002ce00000a7ab9 */ /* 0x000fe20000000a00 */
[----:B------:R-:W-:Y:S01]  /*10a50*/  UIMAD UR4, UR4, UR12, URZ ;  /* 0x0000000c040472a4 */ /* 0x000fe2000f8e023f */
[----:B------:R-:W-:Y:S01]  /*10a60*/  SHF.R.S32.HI R62, RZ, 0x1f, R201 ;  /* 0x0000001fff3e7819 */ /* 0x000fe200000114c9 */
[----:B------:R-:W-:Y:S01]  /*10a70*/  UIMAD.WIDE.U32 UR8, UR54, UR10, UR8 ;  /* 0x0000000a360872a5 */ /* 0x000fe2000f8e0008 */
[----:B------:R-:W-:Y:S01]  /*10a80*/  SHF.R.S32.HI R63, RZ, 0x1f, R202 ;  /* 0x0000001fff3f7819 */ /* 0x000fe200000114ca */
[----:B------:R-:W-:Y:S01]  /*10a90*/  UIMAD UR4, UR16, UR13, UR4 ;  /* 0x0000000d100472a4 */ /* 0x000fe2000f8e0204 */
[----:B------:R-:W-:Y:S01]  /*10aa0*/  SHF.R.S32.HI R68, RZ, 0x1f, R203 ;  /* 0x0000001fff447819 */ /* 0x000fe200000114cb */
[----:B------:R-:W-:Y:S01]  /*10ab0*/  UIMAD UR9, UR54, UR11, UR9 ;  /* 0x0000000b360972a4 */ /* 0x000fe2000f8e0209 */
[----:B------:R-:W-:Y:S01]  /*10ac0*/  SHF.R.S32.HI R69, RZ, 0x1f, R204 ;  /* 0x0000001fff457819 */ /* 0x000fe200000114cc */
[----:B------:R-:W-:Y:S01]  /*10ad0*/  UIADD3 UR7, UR7, 0x28420, URZ ;  /* 0x0002842007077890 */ /* 0x000fe2000fffe03f */
[----:B------:R-:W-:Y:S01]  /*10ae0*/  SHF.R.S32.HI R70, RZ, 0x1f, R205 ;  /* 0x0000001fff467819 */ /* 0x000fe200000114cd */
        /* <DEDUP_REMOVED lines=12> */
[----:B------:R-:W-:-:S02]  /*10bb0*/  SHF.R.S32.HI R73, RZ, 0x1f, R2 ;  /* 0x0000001fff497819 */ /* 0x000fc40000011402 */
[--C-:B------:R-:W-:Y:S01]  /*10bc0*/  SHF.R.S32.HI R0, RZ, 0x1f, R3.reuse ;  /* 0x0000001fff007819 */ /* 0x100fe20000011403 */
[----:B------:R-:W-:Y:S01]  /*10bd0*/  IMAD.MOV R55, RZ, RZ, -R3 ;  /* 0x000000ffff377224 */ /* 0x000fe200078e0a03 */
[----:B------:R-:W-:Y:S02]  /*10be0*/  UIMAD UR56, UR56, UR11, UR9 ;  /* 0x0000000b383872a4 */ /* 0x000fe4000f8e0209 */
[----:B------:R-:W-:Y:S01]  /*10bf0*/  IMAD.U32 R53, RZ, RZ, UR9 ;  /* 0x00000009ff357e24 */ /* 0x000fe2000f8e00ff */
[----:B------:R-:W-:Y:S01]  /*10c00*/  SYNCS.ARRIVE.TRANS64.RED.A1T0 RZ, [UR7], RZ ;  /* 0x000000ffffff79a7 */ /* 0x000fe20008100407 */
[----:B------:R-:W-:Y:S01]  /*10c10*/  ULDC.64 UR10, c[0x0][0xb30] ;  /* 0x0002cc00000a7ab9 */ /* 0x000fe20000000a00 */
[----:B------:R-:W-:Y:S02]  /*10c20*/  IMAD R55, R55, UR20, R56 ;  /* 0x0000001437377c24 */ /* 0x000fe4000f8e0238 */
[----:B------:R-:W-:Y:S02]  /*10c30*/  IMAD R0, R0, UR10, RZ ;  /* 0x0000000a00007c24 */ /* 0x000fe4000f8e02ff */
[----:B------:R-:W-:Y:S01]  /*10c40*/  IMAD.U32 R52, RZ, RZ, UR8 ;  /* 0x00000008ff347e24 */ /* 0x000fe2000f8e00ff */
[----:B------:R-:W-:Y:S01]  /*10c50*/  ULDC.64 UR8, c[0x0][0xb28] ;  /* 0x0002ca0000087ab9 */ /* 0x000fe20000000a00 */
[----:B------:R-:W-:-:S02]  /*10c60*/  IMAD.U32 R53, RZ, RZ, UR56 ;  /* 0x00000038ff357e24 */ /* 0x000fc4000f8e00ff */
[C---:B------:R-:W-:Y:S01]  /*10c70*/  IMAD R57, R3.reuse, UR11, R0 ;  /* 0x0000000b03397c24 */ /* 0x040fe2000f8e0200 */
[----:B------:R-:W-:Y:S01]  /*10c80*/  SHF.R.S32.HI R0, RZ, 0x1f, R55 ;  /* 0x0000001fff007819 */ /* 0x000fe20000011437 */
[----:B------:R-:W-:-:S04]  /*10c90*/  IMAD.WIDE.U32 R52, R3, UR10, R52 ;  /* 0x0000000a03347c25 */ /* 0x000fc8000f8e0034 */
[----:B------:R-:W-:Y:S02]  /*10ca0*/  IMAD R0, R0, UR8, RZ ;  /* 0x0000000800007c24 */ /* 0x000fe4000f8e02ff */
[----:B------:R-:W-:Y:S02]  /*10cb0*/  IMAD.IADD R53, R53, 0x1, R57 ;  /* 0x0000000135357824 */ /* 0x000fe400078e0239 */
[C---:B------:R-:W-:Y:S02]  /*10cc0*/  IMAD R3, R55.reuse, UR9, R0 ;  /* 0x0000000937037c24 */ /* 0x040fe4000f8e0200 */
[----:B------:R-:W-:Y:S01]  /*10cd0*/  IMAD.WIDE.U32 R52, R55, UR8, R52 ;  /* 0x0000000837347c25 */ /* 0x000fe2000f8e0034 */
[----:B------:R-:W-:-:S03]  /*10ce0*/  ULDC.64 UR8, c[0x0][0xb00] ;  /* 0x0002c00000087ab9 */ /* 0x000fc60000000a00 */
[----:B------:R-:W-:Y:S01]  /*10cf0*/  IMAD.IADD R3, R53, 0x1, R3 ;  /* 0x0000000135037824 */ /* 0x000fe200078e0203 */
[----:B------:R-:W-:-:S04]  /*10d00*/  LEA R0, P1, R52, UR8, 0x2 ;  /* 0x0000000834007c11 */ /* 0x000fc8000f8210ff */
[----:B------:R-:W-:Y:S01]  /*10d10*/  LEA.HI.X R3, R52, UR9, R3, 0x2, P1 ;  /* 0x0000000934037c11 */ /* 0x000fe200088f1403 */
[----:B------:R0:W1:Y:S04]  /*10d20*/  SHFL.IDX PT, R56, R0, RZ, 0x1c1f ;  /* 0x001c1fff00387589 */ /* 0x00006800000e0000 */
[----:B------:R0:W2:Y:S01]  /*10d30*/  SHFL.IDX PT, R57, R3, RZ, 0x1c1f ;  /* 0x001c1fff03397589 */ /* 0x0000a200000e0000 */
[----:B------:R-:W-:Y:S05]  /*10d40*/  @P2 BRA `(.L_x_1561) ;  /* 0x0000000800202947 */ /* 0x000fea0003800000 */
[----:B------:R-:W-:Y:S02]  /*10d50*/  ULDC UR4, c[0x0][0xac8] ;  /* 0x0002b20000047ab9 */ /* 0x000fe40000000800 */
[----:B------:R-:W-:Y:S02]  /*10d60*/  ISETP.GE.AND P3, PT, R2, UR4, PT ;  /* 0x0000000402007c0c */ /* 0x000fe4000bf66270 */
[----:B------:R-:W-:Y:S02]  /*10d70*/  ISETP.GE.AND P2, PT, R207, UR4, PT ;  /* 0x00000004cf007c0c */ /* 0x000fe4000bf46270 */
[----:B------:R-:W-:-:S09]  /*10d80*/  ISETP.GE.AND P1, PT, R206, UR4, PT ;  /* 0x00000004ce007c0c */ /* 0x000fd2000bf26270 */
[CC--:B-1----:R-:W-:Y:S02]  /*10d90*/  @!P3 LEA R52, P4, R2.reuse, R56.reuse, 0x2 ;  /* 0x000000380234b211 */ /* 0x0c2fe400078810ff */
[----:B------:R-:W-:Y:S02]  /*10da0*/  @!P2 LEA R54, P5, R207, R56, 0x2 ;  /* 0x00000038cf36a211 */ /* 0x000fe400078a10ff */
[-C--:B--2---:R-:W-:Y:S02]  /*10db0*/  @!P3 LEA.HI.X R53, R2, R57.reuse, R73, 0x2, P4 ;  /* 0x000000390235b211 */ /* 0x084fe400020f1449 */
[----:B------:R-:W-:Y:S02]  /*10dc0*/  ISETP.GE.AND P4, PT, R205, UR4, PT ;  /* 0x00000004cd007c0c */ /* 0x000fe4000bf86270 */
[----:B------:R-:W-:Y:S01]  /*10dd0*/  @!P2 LEA.HI.X R55, R207, R57, R72, 0x2, P5 ;  /* 0x00000039cf37a211 */ /* 0x000fe200028f1448 */
[----:B------:R1:W-:Y:S01]  /*10de0*/  @!P3 ST.E.64 desc[UR36][R52.64], R140 ;  /* 0x0000008c3400b985 */ /* 0x0003e2000c101b24 */
[----:B------:R-:W-:-:S03]  /*10df0*/  ISETP.GE.AND P3, PT, R204, UR4, PT ;  /* 0x00000004cc007c0c */ /* 0x000fc6000bf66270 */
[----:B------:R2:W-:Y:S01]  /*10e00*/  @!P2 ST.E.64 desc[UR36][R54.64], R138 ;  /* 0x0000008a3600a985 */ /* 0x0005e2000c101b24 */
[----:B------:R-:W-:Y:S02]  /*10e10*/  ISETP.GE.AND P2, PT, R203, UR4, PT ;  /* 0x00000004cb007c0c */ /* 0x000fe4000bf46270 */
[----:B-1----:R-:W-:-:S04]  /*10e20*/  @!P1 LEA R52, P6, R206, R56, 0x2 ;  /* 0x00000038ce349211 */ /* 0x002fc800078c10ff */
[----:B------:R-:W-:Y:S02]  /*10e30*/  @!P1 LEA.HI.X R53, R206, R57, R71, 0x2, P6 ;  /* 0x00000039ce359211 */ /* 0x000fe400030f1447 */
[----:B--2---:R-:W-:-:S03]  /*10e40*/  @!P4 LEA R54, P5, R205, R56, 0x2 ;  /* 0x00000038cd36c211 */ /* 0x004fc600078a10ff */
[----:B------:R1:W-:Y:S01]  /*10e50*/  @!P1 ST.E.64 desc[UR36][R52.64], R132 ;  /* 0x0000008434009985 */ /* 0x0003e2000c101b24 */
[----:B------:R-:W-:Y:S02]  /*10e60*/  @!P4 LEA.HI.X R55, R205, R57, R70, 0x2, P5 ;  /* 0x00000039cd37c211 */ /* 0x000fe400028f1446 */
[----:B------:R-:W-:-:S03]  /*10e70*/  ISETP.GE.AND P1, PT, R202, UR4, PT ;  /* 0x00000004ca007c0c */ /* 0x000fc6000bf26270 */
[----:B------:R2:W-:Y:S01]  /*10e80*/  @!P4 ST.E.64 desc[UR36][R54.64], R130 ;  /* 0x000000823600c985 */ /* 0x0005e2000c101b24 */
[----:B------:R-:W-:Y:S02]  /*10e90*/  ISETP.GE.AND P4, PT, R201, UR4, PT ;  /* 0x00000004c9007c0c */ /* 0x000fe4000bf86270 */
[----:B-1----:R-:W-:-:S04]  /*10ea0*/  @!P3 LEA R52, P6, R204, R56, 0x2 ;  /* 0x00000038cc34b211 */ /* 0x002fc800078c10ff */
[----:B------:R-:W-:Y:S02]  /*10eb0*/  @!P3 LEA.HI.X R53, R204, R57, R69, 0x2, P6 ;  /* 0x00000039cc35b211 */ /* 0x000fe400030f1445 */
[----:B--2---:R-:W-:-:S03]  /*10ec0*/  @!P2 LEA R54, P5, R203, R56, 0x2 ;  /* 0x00000038cb36a211 */ /* 0x004fc600078a10ff */
[----:B------:R1:W-:Y:S01]  /*10ed0*/  @!P3 ST.E.64 desc[UR36][R52.64], R120 ;  /* 0x000000783400b985 */ /* 0x0003e2000c101b24 */
[----:B------:R-:W-:Y:S02]  /*10ee0*/  ISETP.GE.AND P3, PT, R200, UR4, PT ;  /* 0x00000004c8007c0c */ /* 0x000fe4000bf66270 */
[----:B------:R-:W-:-:S05]  /*10ef0*/  @!P2 LEA.HI.X R55, R203, R57, R68, 0x2, P5 ;  /* 0x00000039cb37a211 */ /* 0x000fca00028f1444 */
        /* <DEDUP_REMOVED lines=39> */
[----:B------:R-:W-:-:S05]  /*11170*/  @!P4 LEA.HI.X R55, R193, R57, R226, 0x2, P6 ;  /* 0x00000039c137c211 */ /* 0x000fca00030f14e2 */
[----:B------:R2:W-:Y:S01]  /*11180*/  @!P4 ST.E.64 desc[UR36][R54.64], R66 ;  /* 0x000000423600c985 */ /* 0x0005e2000c101b24 */
[----:B------:R-:W-:Y:S02]  /*11190*/  ISETP.GE.AND P4, PT, R189, UR4, PT ;  /* 0x00000004bd007c0c */ /* 0x000fe4000bf86270 */
[----:B-1----:R-:W-:-:S04]  /*111a0*/  @!P3 LEA R52, P1, R192, R56, 0x2 ;  /* 0x00000038c034b211 */ /* 0x002fc800078210ff */
[-C--:B------:R-:W-:Y:S02]  /*111b0*/  @!P3 LEA.HI.X R53, R192, R57.reuse, R225, 0x2, P1 ;  /* 0x00000039c035b211 */ /* 0x080fe400008f14e1 */
[----:B------:R-:W-:Y:S02]  /*111c0*/  ISETP.GE.AND P1, PT, R188, UR4, PT ;  /* 0x00000004bc007c0c */ /* 0x000fe4000bf26270 */
[C---:B--2---:R-:W-:Y:S01]  /*111d0*/  @!P2 LEA R54, P6, R191.reuse, R56, 0x2 ;  /* 0x00000038bf36a211 */ /* 0x044fe200078c10ff */
[----:B------:R1:W-:Y:S03]  /*111e0*/  @!P3 ST.E.64 desc[UR36][R52.64], R48 ;  /* 0x000000303400b985 */ /* 0x0003e6000c101b24 */
[----:B------:R-:W-:Y:S02]  /*111f0*/  @!P2 LEA.HI.X R55, R191, R57, R224, 0x2, P6 ;  /* 0x00000039bf37a211 */ /* 0x000fe400030f14e0 */
[----:B------:R-:W-:-:S03]  /*11200*/  ISETP.GE.AND P6, PT, R187, UR4, PT ;  /* 0x00000004bb007c0c */ /* 0x000fc6000bfc6270 */
[----:B------:R2:W-:Y:S01]  /*11210*/  @!P2 ST.E.64 desc[UR36][R54.64], R46 ;  /* 0x0000002e3600a985 */ /* 0x0005e2000c101b24 */
        /* <DEDUP_REMOVED lines=14> */
[----:B------:R-:W-:-:S03]  /*11300*/  @!P2 LEA R48, P5, R185, R56, 0x2 ;  /* 0x00000038b930a211 */ /* 0x000fc600078a10ff */
[----:B------:R2:W-:Y:S01]  /*11310*/  @!P6 ST.E.64 desc[UR36][R38.64], R30 ;  /* 0x0000001e2600e985 */ /* 0x0005e2000c101b24 */
[CC--:B------:R-:W-:Y:S02]  /*11320*/  @!P4 LEA R46, P6, R184.reuse, R56.reuse, 0x2 ;  /* 0x00000038b82ec211 */ /* 0x0c0fe400078c10ff */
[-C--:B------:R-:W-:Y:S02]  /*11330*/  @!P2 LEA.HI.X R49, R185, R57.reuse, R218, 0x2, P5 ;  /* 0x00000039b931a211 */ /* 0x080fe400028f14da */
[----:B------:R-:W-:Y:S02]  /*11340*/  @!P4 LEA.HI.X R47, R184, R57, R217, 0x2, P6 ;  /* 0x00000039b82fc211 */ /* 0x000fe400030f14d9 */
[----:B-1----:R-:W-:-:S04]  /*11350*/  @!P3 LEA R32, P1, R186, R56, 0x2 ;  /* 0x00000038ba20b211 */ /* 0x002fc800078210ff */
[----:B------:R-:W-:Y:S02]  /*11360*/  @!P3 LEA.HI.X R33, R186, R57, R219, 0x2, P1 ;  /* 0x00000039ba21b211 */ /* 0x000fe400008f14db */
[----:B------:R-:W-:-:S03]  /*11370*/  ISETP.GE.AND P1, PT, R23, UR4, PT ;  /* 0x0000000417007c0c */ /* 0x000fc6000bf26270 */
[----:B------:R1:W-:Y:S01]  /*11380*/  @!P3 ST.E.64 desc[UR36][R32.64], R24 ;  /* 0x000000182000b985 */ /* 0x0003e2000c101b24 */
[----:B------:R-:W-:-:S03]  /*11390*/  ISETP.GE.AND P3, PT, R22, UR4, PT ;  /* 0x0000000416007c0c */ /* 0x000fc6000bf66270 */
[----:B------:R-:W-:Y:S04]  /*113a0*/  @!P2 ST.E.64 desc[UR36][R48.64], R20 ;  /* 0x000000143000a985 */ /* 0x000fe8000c101b24 */
[----:B------:R3:W-:Y:S01]  /*113b0*/  @!P4 ST.E.64 desc[UR36][R46.64], R10 ;  /* 0x0000000a2e00c985 */ /* 0x0007e2000c101b24 */
[----:B------:R-:W-:Y:S02]  /*113c0*/  ISETP.GE.AND P4, PT, R19, UR4, PT ;  /* 0x0000000413007c0c */ /* 0x000fe4000bf86270 */
[----:B------:R-:W-:-:S03]  /*113d0*/  @!P1 LEA R40, P2, R23, R56, 0x2 ;  /* 0x0000003817289211 */ /* 0x000fc600078410ff */
[-C--:B--2---:R-:W-:Y:S01]  /*113e0*/  @!P3 LEA R30, P5, R22, R56.reuse, 0x2 ;  /* 0x00000038161eb211 */ /* 0x084fe200078a10ff */
[C---:B-1----:R-:W-:Y:S01]  /*113f0*/  VIADD R24, R2.reuse, 0xe8 ;  /* 0x000000e802187836 */ /* 0x042fe20000000000 */
[-C--:B------:R-:W-:Y:S01]  /*11400*/  @!P1 LEA.HI.X R41, R23, R57.reuse, R216, 0x2, P2 ;  /* 0x0000003917299211 */ /* 0x080fe200010f14d8 */
[----:B------:R-:W-:Y:S01]  /*11410*/  VIADD R25, R2, 0xf0 ;  /* 0x000000f002197836 */ /* 0x000fe20000000000 */
[----:B------:R-:W-:Y:S01]  /*11420*/  ISETP.GE.AND P2, PT, R18, UR4, PT ;  /* 0x0000000412007c0c */ /* 0x000fe2000bf46270 */
[----:B------:R-:W-:Y:S01]  /*11430*/  VIADD R32, R2, 0xf8 ;  /* 0x000000f802207836 */ /* 0x000fe20000000000 */
[----:B------:R-:W-:Y:S01]  /*11440*/  @!P3 LEA.HI.X R31, R22, R57, R215, 0x2, P5 ;  /* 0x00000039161fb211 */ /* 0x000fe200028f14d7 */
[----:B------:R1:W-:Y:S01]  /*11450*/  @!P1 ST.E.64 desc[UR36][R40.64], R8 ;  /* 0x0000000828009985 */ /* 0x0003e2000c101b24 */
[----:B------:R-:W-:Y:S02]  /*11460*/  ISETP.GE.AND P1, PT, R24, UR4, PT ;  /* 0x0000000418007c0c */ /* 0x000fe4000bf26270 */
[----:B---3--:R-:W-:Y:S01]  /*11470*/  @!P4 LEA R10, P6, R19, R56, 0x2 ;  /* 0x00000038130ac211 */ /* 0x008fe200078c10ff */
[----:B------:R2:W-:Y:S01]  /*11480*/  @!P3 ST.E.64 desc[UR36][R30.64], R144 ;  /* 0x000000901e00b985 */ /* 0x0005e2000c101b24 */
[----:B------:R-:W-:-:S02]  /*11490*/  ISETP.GE.AND P3, PT, R25, UR4, PT ;  /* 0x0000000419007c0c */ /* 0x000fc4000bf66270 */
[----:B------:R-:W-:Y:S02]  /*114a0*/  SHF.R.S32.HI R21, RZ, 0x1f, R18 ;  /* 0x0000001fff157819 */ /* 0x000fe40000011412 */
[-C--:B------:R-:W-:Y:S02]  /*114b0*/  @!P4 LEA.HI.X R11, R19, R57.reuse, R214, 0x2, P6 ;  /* 0x00000039130bc211 */ /* 0x080fe400030f14d6 */
[----:B------:R-:W-:Y:S02]  /*114c0*/  @!P2 LEA R20, P5, R18, R56, 0x2 ;  /* 0x000000381214a211 */ /* 0x000fe400078a10ff */
[----:B------:R-:W-:Y:S01]  /*114d0*/  ISETP.GE.AND P6, PT, R32, UR4, PT ;  /* 0x0000000420007c0c */ /* 0x000fe2000bfc6270 */
[----:B------:R3:W-:Y:S01]  /*114e0*/  @!P4 ST.E.64 desc[UR36][R10.64], R142 ;  /* 0x0000008e0a00c985 */ /* 0x0007e2000c101b24 */
[----:B------:R-:W-:Y:S02]  /*114f0*/  @!P2 LEA.HI.X R21, R18, R57, R21, 0x2, P5 ;  /* 0x000000391215a211 */ /* 0x000fe400028f1415 */
[----:B-1----:R-:W-:-:S02]  /*11500*/  SHF.R.S32.HI R9, RZ, 0x1f, R24 ;  /* 0x0000001fff097819 */ /* 0x002fc40000011418 */
[CC--:B------:R-:W-:Y:S01]  /*11510*/  @!P1 LEA R8, P5, R24.reuse, R56.reuse, 0x2 ;  /* 0x0000003818089211 */ /* 0x0c0fe200078a10ff */
[----:B------:R3:W-:Y:S01]  /*11520*/  @!P2 ST.E.64 desc[UR36][R20.64], R152 ;  /* 0x000000981400a985 */ /* 0x0007e2000c101b24 */
[----:B--2---:R-:W-:Y:S02]  /*11530*/  SHF.R.S32.HI R30, RZ, 0x1f, R25 ;  /* 0x0000001fff1e7819 */ /* 0x004fe40000011419 */
[----:B------:R-:W-:Y:S02]  /*11540*/  @!P1 LEA.HI.X R9, R24, R57, R9, 0x2, P5 ;  /* 0x0000003918099211 */ /* 0x000fe400028f1409 */
[----:B------:R-:W-:-:S03]  /*11550*/  @!P3 LEA R24, P5, R25, R56, 0x2 ;  /* 0x000000381918b211 */ /* 0x000fc600078a10ff */
[----:B------:R3:W-:Y:S01]  /*11560*/  @!P1 ST.E.64 desc[UR36][R8.64], R150 ;  /* 0x0000009608009985 */ /* 0x0007e2000c101b24 */
[-C--:B------:R-:W-:Y:S02]  /*11570*/  @!P3 LEA.HI.X R25, R25, R57.reuse, R30, 0x2, P5 ;  /* 0x000000391919b211 */ /* 0x080fe400028f141e */
[----:B------:R-:W-:Y:S02]  /*11580*/  SHF.R.S32.HI R30, RZ, 0x1f, R32 ;  /* 0x0000001fff1e7819 */ /* 0x000fe40000011420 */
[C---:B------:R-:W-:Y:S01]  /*11590*/  @!P6 LEA R56, P5, R32.reuse, R56, 0x2 ;  /* 0x000000382038e211 */ /* 0x040fe200078a10ff */
[----:B------:R3:W-:Y:S03]  /*115a0*/  @!P3 ST.E.64 desc[UR36][R24.64], R158 ;  /* 0x0000009e1800b985 */ /* 0x0007e6000c101b24 */
[----:B------:R-:W-:-:S05]  /*115b0*/  @!P6 LEA.HI.X R57, R32, R57, R30, 0x2, P5 ;  /* 0x000000392039e211 */ /* 0x000fca00028f141e */
[----:B------:R3:W-:Y:S04]  /*115c0*/  @!P6 ST.E.64 desc[UR36][R56.64], R160 ;  /* 0x000000a03800e985 */ /* 0x0007e8000c101b24 */
.L_x_1561:
[----:B------:R-:W-:Y:S05]  /*115d0*/  BSYNC B1 ;  /* 0x0000000000017941 */ /* 0x000fea0003800000 */
.L_x_1560:
[----:B0-----:R-:W0:Y:S04]  /*115e0*/  SHFL.IDX PT, R3, R3, 0x1, 0x1c1f ;  /* 0x003c1f0003037f89 */ /* 0x001e2800000e0000 */
[----:B------:R4:W0:Y:S01]  /*115f0*/  SHFL.IDX PT, R39, R0, 0x1, 0x1c1f ;  /* 0x003c1f0000277f89 */ /* 0x00082200000e0000 */
[----:B------:R-:W-:Y:S05]  /*11600*/  @P0 BRA `(.L_x_1559) ;  /* 0x0000001400f00947 */ /* 0x000fea0003800000 */
[----:B------:R-:W-:Y:S01]  /*11610*/  ULDC UR4, c[0x0][0xac8] ;  /* 0x0002b20000047ab9 */ /* 0x000fe20000000800 */
[C---:B----4-:R-:W-:Y:S01]  /*11620*/  VIADD R0, R2.reuse, 0xf0 ;  /* 0x000000f002007836 */ /* 0x050fe20000000000 */
[----:B------:R-:W-:Y:S02]  /*11630*/  ISETP.GE.AND P3, PT, R2, UR4, PT ;  /* 0x0000000402007c0c */ /* 0x000fe4000bf66270 */
[----:B------:R-:W-:Y:S02]  /*11640*/  ISETP.GE.AND P4, PT, R207, UR4, PT ;  /* 0x00000004cf007c0c */ /* 0x000fe4000bf86270 */
[----:B------:R-:W-:Y:S02]  /*11650*/  ISETP.GE.AND P0, PT, R206, UR4, PT ;  /* 0x00000004ce007c0c */ /* 0x000fe4000bf06270 */
[----:B------:R-:W-:-:S07]  /*11660*/  ISETP.GE.AND P1, PT, R205, UR4, PT ;  /* 0x00000004cd007c0c */ /* 0x000fce000bf26270 */
[CC--:B0--3--:R-:W-:Y:S02]  /*11670*/  @!P3 LEA R8, P2, R2.reuse, R39.reuse, 0x2 ;  /* 0x000000270208b211 */ /* 0x0c9fe400078410ff */
[C---:B------:R-:W-:Y:S02]  /*11680*/  @!P4 LEA R10, P6, R207.reuse, R39, 0x2 ;  /* 0x00000027cf0ac211 */ /* 0x040fe400078c10ff */
[----:B------:R-:W-:Y:S02]  /*11690*/  @!P3 LEA.HI.X R9, R2, R3, R73, 0x2, P2 ;  /* 0x000000030209b211 */ /* 0x000fe400010f1449 */
[----:B------:R-:W-:Y:S02]  /*116a0*/  ISETP.GE.AND P2, PT, R204, UR4, PT ;  /* 0x00000004cc007c0c */ /* 0x000fe4000bf46270 */
[----:B------:R-:W-:Y:S01]  /*116b0*/  @!P0 LEA R20, P5, R206, R39, 0x2 ;  /* 0x00000027ce148211 */ /* 0x000fe200078a10ff */
[----:B------:R0:W-:Y:S01]  /*116c0*/  @!P3 ST.E.64 desc[UR36][R8.64], R136 ;  /* 0x000000880800b985 */ /* 0x0001e2000c101b24 */
[----:B------:R-:W-:-:S02]  /*116d0*/  @!P4 LEA.HI.X R11, R207, R3, R72, 0x2, P6 ;  /* 0x00000003cf0bc211 */ /* 0x000fc400030f1448 */
[----:B------:R-:W-:Y:S02]  /*116e0*/  ISETP.GE.AND P3, PT, R203, UR4, PT ;  /* 0x00000004cb007c0c */ /* 0x000fe4000bf66270 */
[----:B------:R-:W-:Y:S01]  /*116f0*/  @!P0 LEA.HI.X R21, R206, R3, R71, 0x2, P5 ;  /* 0x00000003ce158211 */ /* 0x000fe200028f1447 */
[----:B------:R3:W-:Y:S01]  /*11700*/  @!P4 ST.E.64 desc[UR36][R10.64], R134 ;  /* 0x000000860a00c985 */ /* 0x0007e2000c101b24 */
[C---:B------:R-:W-:Y:S02]  /*11710*/  @!P1 LEA R24, P5, R205.reuse, R39, 0x2 ;  /* 0x00000027cd189211 */ /* 0x040fe400078a10ff */
[----:B------:R-:W-:Y:S01]  /*11720*/  ISETP.GE.AND P4, PT, R202, UR4, PT ;  /* 0x00000004ca007c0c */ /* 0x000fe2000bf86270 */
[----:B------:R4:W-:Y:S01]  /*11730*/  @!P0 ST.E.64 desc[UR36][R20.64], R128 ;  /* 0x0000008014008985 */ /* 0x0009e2000c101b24 */
[----:B------:R-:W-:Y:S02]  /*11740*/  @!P1 LEA.HI.X R25, R205, R3, R70, 0x2, P5 ;  /* 0x00000003cd199211 */ /* 0x000fe400028f1446 */
[----:B------:R-:W-:-:S02]  /*11750*/  @!P2 LEA R30, P6, R204, R39, 0x2 ;  /* 0x00000027cc1ea211 */ /* 0x000fc400078c10ff */
[----:B------:R-:W-:Y:S01]  /*11760*/  ISETP.GE.AND P0, PT, R201, UR4, PT ;  /* 0x00000004c9007c0c */ /* 0x000fe2000bf06270 */
[----:B------:R5:W-:Y:S01]  /*11770*/  @!P1 ST.E.64 desc[UR36][R24.64], R126 ;  /* 0x0000007e18009985 */ /* 0x000be2000c101b24 */
[C---:B------:R-:W-:Y:S02]  /*11780*/  @!P3 LEA R32, P5, R203.reuse, R39, 0x2 ;  /* 0x00000027cb20b211 */ /* 0x040fe400078a10ff */
[-C--:B------:R-:W-:Y:S02]  /*11790*/  @!P2 LEA.HI.X R31, R204, R3.reuse, R69, 0x2, P6 ;  /* 0x00000003cc1fa211 */ /* 0x080fe400030f1445 */
[----:B------:R-:W-:Y:S02]  /*117a0*/  ISETP.GE.AND P1, PT, R200, UR4, PT ;  /* 0x00000004c8007c0c */ /* 0x000fe4000bf26270 */
[----:B------:R-:W-:Y:S01]  /*117b0*/  @!P3 LEA.HI.X R33, R203, R3, R68, 0x2, P5 ;  /* 0x00000003cb21b211 */ /* 0x000fe200028f1444 */
[----:B------:R1:W-:Y:S01]  /*117c0*/  @!P2 ST.E.64 desc[UR36][R30.64], R116 ;  /* 0x000000741e00a985 */ /* 0x0003e2000c101b24 */
[----:B0-----:R-:W-:-:S02]  /*117d0*/  @!P4 LEA R8, P5, R202, R39, 0x2 ;  /* 0x00000027ca08c211 */ /* 0x001fc400078a10ff */
[----:B------:R-:W-:Y:S01]  /*117e0*/  ISETP.GE.AND P2, PT, R199, UR4, PT ;  /* 0x00000004c7007c0c */ /* 0x000fe2000bf46270 */
[----:B------:R0:W-:Y:S01]  /*117f0*/  @!P3 ST.E.64 desc[UR36][R32.64], R114 ;  /* 0x000000722000b985 */ /* 0x0001e2000c101b24 */
[----:B------:R-:W-:Y:S02]  /*11800*/  @!P4 LEA.HI.X R9, R202, R3, R63, 0x2, P5 ;  /* 0x00000003ca09c211 */ /* 0x000fe400028f143f */
[CC--:B---3--:R-:W-:Y:S02]  /*11810*/  @!P0 LEA R10, P6, R201.reuse, R39.reuse, 0x2 ;  /* 0x00000027c90a8211 */ /* 0x0c8fe400078c10ff */
[----:B------:R-:W-:Y:S01]  /*11820*/  ISETP.GE.AND P3, PT, R198, UR4, PT ;  /* 0x00000004c6007c0c */ /* 0x000fe2000bf66270 */
[----:B------:R3:W-:Y:S01]  /*11830*/  @!P4 ST.E.64 desc[UR36][R8.64], R108 ;  /* 0x0000006c0800c985 */ /* 0x0007e2000c101b24 */
[----:B----4-:R-:W-:Y:S02]  /*11840*/  @!P1 LEA R20, P5, R200, R39, 0x2 ;  /* 0x00000027c8149211 */ /* 0x010fe400078a10ff */
[----:B------:R-:W-:-:S02]  /*11850*/  @!P0 LEA.HI.X R11, R201, R3, R62, 0x2, P6 ;  /* 0x00000003c90b8211 */ /* 0x000fc400030f143e */
[----:B------:R-:W-:Y:S02]  /*11860*/  ISETP.GE.AND P4, PT, R197, UR4, PT ;  /* 0x00000004c5007c0c */ /* 0x000fe4000bf86270 */
[----:B------:R-:W-:Y:S01]  /*11870*/  @!P1 LEA.HI.X R21, R200, R3, R61, 0x2, P5 ;  /* 0x00000003c8159211 */ /* 0x000fe200028f143d */
[----:B------:R4:W-:Y:S01]  /*11880*/  @!P0 ST.E.64 desc[UR36][R10.64], R106 ;  /* 0x0000006a0a008985 */ /* 0x0009e2000c101b24 */
[C---:B-----5:R-:W-:Y:S02]  /*11890*/  @!P2 LEA R24, P5, R199.reuse, R39, 0x2 ;  /* 0x00000027c718a211 */ /* 0x060fe400078a10ff */
[----:B------:R-:W-:Y:S01]  /*118a0*/  ISETP.GE.AND P0, PT, R196, UR4, PT ;  /* 0x00000004c4007c0c */ /* 0x000fe2000bf06270 */
[----:B------:R5:W-:Y:S01]  /*118b0*/  @!P1 ST.E.64 desc[UR36][R20.64], R100 ;  /* 0x0000006414009985 */ /* 0x000be2000c101b24 */
[----:B------:R-:W-:Y:S02]  /*118c0*/  @!P2 LEA.HI.X R25, R199, R3, R60, 0x2, P5 ;  /* 0x00000003c719a211 */ /* 0x000fe400028f143c */
[----:B-1----:R-:W-:-:S02]  /*118d0*/  @!P3 LEA R30, P6, R198, R39, 0x2 ;  /* 0x00000027c61eb211 */ /* 0x002fc400078c10ff */
[----:B------:R-:W-:Y:S01]  /*118e0*/  ISETP.GE.AND P1, PT, R195, UR4, PT ;  /* 0x00000004c3007c0c */ /* 0x000fe2000bf26270 */
[----:B------:R1:W-:Y:S01]  /*118f0*/  @!P2 ST.E.64 desc[UR36][R24.64], R98 ;  /* 0x000000621800a985 */ /* 0x0003e2000c101b24 */
[C---:B0-----:R-:W-:Y:S02]  /*11900*/  @!P4 LEA R32, P5, R197.reuse, R39, 0x2 ;  /* 0x00000027c520c211 */ /* 0x041fe400078a10ff */
[-C--:B------:R-:W-:Y:S02]  /*11910*/  @!P3 LEA.HI.X R31, R198, R3.reuse, R59, 0x2, P6 ;  /* 0x00000003c61fb211 */ /* 0x080fe400030f143b */
[----:B------:R-:W-:Y:S02]  /*11920*/  ISETP.GE.AND P2, PT, R194, UR4, PT ;  /* 0x00000004c2007c0c */ /* 0x000fe4000bf46270 */
[----:B------:R-:W-:Y:S01]  /*11930*/  @!P4 LEA.HI.X R33, R197, R3, R58, 0x2, P5 ;  /* 0x00000003c521c211 */ /* 0x000fe200028f143a */
[----:B------:R0:W-:Y:S01]  /*11940*/  @!P3 ST.E.64 desc[UR36][R30.64], R92 ;  /* 0x0000005c1e00b985 */ /* 0x0001e2000c101b24 */
[----:B---3--:R-:W-:-:S03]  /*11950*/  @!P0 LEA R8, P3, R196, R39, 0x2 ;  /* 0x00000027c4088211 */ /* 0x008fc600078610ff */
[----:B------:R3:W-:Y:S01]  /*11960*/  @!P4 ST.E.64 desc[UR36][R32.64], R90 ;  /* 0x0000005a2000c985 */ /* 0x0007e2000c101b24 */
[----:B------:R-:W-:Y:S02]  /*11970*/  ISETP.GE.AND P4, PT, R193, UR4, PT ;  /* 0x00000004c1007c0c */ /* 0x000fe4000bf86270 */
[----:B------:R-:W-:Y:S02]  /*11980*/  @!P0 LEA.HI.X R9, R196, R3, R229, 0x2, P3 ;  /* 0x00000003c4098211 */ /* 0x000fe400018f14e5 */
[CC--:B----4-:R-:W-:Y:S02]  /*11990*/  @!P1 LEA R10, P6, R195.reuse, R39.reuse, 0x2 ;  /* 0x00000027c30a9211 */ /* 0x0d0fe400078c10ff */
[----:B------:R-:W-:Y:S01]  /*119a0*/  ISETP.GE.AND P3, PT, R192, UR4, PT ;  /* 0x00000004c0007c0c */ /* 0x000fe2000bf66270 */
[----:B------:R4:W-:Y:S01]  /*119b0*/  @!P0 ST.E.64 desc[UR36][R8.64], R84 ;  /* 0x0000005408008985 */ /* 0x0009e2000c101b24 */
[----:B-----5:R-:W-:Y:S02]  /*119c0*/  @!P2 LEA R20, P5, R194, R39, 0x2 ;  /* 0x00000027c214a211 */ /* 0x020fe400078a10ff */
[----:B------:R-:W-:-:S02]  /*119d0*/  @!P1 LEA.HI.X R11, R195, R3, R228, 0x2, P6 ;  /* 0x00000003c30b9211 */ /* 0x000fc400030f14e4 */
[----:B------:R-:W-:Y:S02]  /*119e0*/  ISETP.GE.AND P0, PT, R191, UR4, PT ;  /* 0x00000004bf007c0c */ /* 0x000fe4000bf06270 */
[----:B------:R-:W-:Y:S01]  /*119f0*/  @!P2 LEA.HI.X R21, R194, R3, R227, 0x2, P5 ;  /* 0x00000003c215a211 */ /* 0x000fe200028f14e3 */
[----:B------:R5:W-:Y:S01]  /*11a00*/  @!P1 ST.E.64 desc[UR36][R10.64], R82 ;  /* 0x000000520a009985 */ /* 0x000be2000c101b24 */
[----:B------:R-:W-:Y:S02]  /*11a10*/  ISETP.GE.AND P1, PT, R190, UR4, PT ;  /* 0x00000004be007c0c */ /* 0x000fe4000bf26270 */
[-C--:B-1----:R-:W-:Y:S01]  /*11a20*/  @!P4 LEA R24, P5, R193, R39.reuse, 0x2 ;  /* 0x00000027c118c211 */ /* 0x082fe200078a10ff */
[----:B------:R1:W-:Y:S01]  /*11a30*/  @!P2 ST.E.64 desc[UR36][R20.64], R64 ;  /* 0x000000401400a985 */ /* 0x0003e2000c101b24 */
[----:B0-----:R-:W-:Y:S02]  /*11a40*/  @!P3 LEA R30, P6, R192, R39, 0x2 ;  /* 0x00000027c01eb211 */ /* 0x001fe400078c10ff */
[----:B------:R-:W-:-:S02]  /*11a50*/  ISETP.GE.AND P2, PT, R189, UR4, PT ;  /* 0x00000004bd007c0c */ /* 0x000fc4000bf46270 */
[-C--:B------:R-:W-:Y:S02]  /*11a60*/  @!P4 LEA.HI.X R25, R193, R3.reuse, R226, 0x2, P5 ;  /* 0x00000003c119c211 */ /* 0x080fe400028f14e2 */
[----:B------:R-:W-:Y:S02]  /*11a70*/  @!P3 LEA.HI.X R31, R192, R3, R225, 0x2, P6 ;  /* 0x00000003c01fb211 */ /* 0x000fe400030f14e1 */
[C---:B---3--:R-:W-:Y:S01]  /*11a80*/  @!P0 LEA R32, P5, R191.reuse, R39, 0x2 ;  /* 0x00000027bf208211 */ /* 0x048fe200078a10ff */
[----:B------:R0:W-:Y:S01]  /*11a90*/  @!P4 ST.E.64 desc[UR36][R24.64], R50 ;  /* 0x000000321800c985 */ /* 0x0001e2000c101b24 */
[----:B------:R-:W-:Y:S02]  /*11aa0*/  ISETP.GE.AND P4, PT, R188, UR4, PT ;  /* 0x00000004bc007c0c */ /* 0x000fe4000bf86270 */
[----:B------:R-:W-:Y:S01]  /*11ab0*/  @!P0 LEA.HI.X R33, R191, R3, R224, 0x2, P5 ;  /* 0x00000003bf218211 */ /* 0x000fe200028f14e0 */
[----:B------:R3:W-:Y:S01]  /*11ac0*/  @!P3 ST.E.64 desc[UR36][R30.64], R44 ;  /* 0x0000002c1e00b985 */ /* 0x0007e2000c101b24 */
[----:B----4-:R-:W-:-:S02]  /*11ad0*/  @!P1 LEA R8, P5, R190, R39, 0x2 ;  /* 0x00000027be089211 */ /* 0x010fc400078a10ff */
[----:B------:R-:W-:Y:S01]  /*11ae0*/  ISETP.GE.AND P3, PT, R187, UR4, PT ;  /* 0x00000004bb007c0c */ /* 0x000fe2000bf66270 */
[----:B------:R4:W-:Y:S01]  /*11af0*/  @!P0 ST.E.64 desc[UR36][R32.64], R42 ;  /* 0x0000002a20008985 */ /* 0x0009e2000c101b24 */
[C---:B-----5:R-:W-:Y:S02]  /*11b00*/  @!P2 LEA R10, P6, R189.reuse, R39, 0x2 ;  /* 0x00000027bd0aa211 */ /* 0x060fe400078c10ff */
[-C--:B------:R-:W-:Y:S02]  /*11b10*/  @!P1 LEA.HI.X R9, R190, R3.reuse, R223, 0x2, P5 ;  /* 0x00000003be099211 */ /* 0x080fe400028f14df */
[----:B------:R-:W-:Y:S02]  /*11b20*/  @!P2 LEA.HI.X R11, R189, R3, R222, 0x2, P6 ;  /* 0x00000003bd0ba211 */ /* 0x000fe400030f14de */
[----:B------:R-:W-:Y:S01]  /*11b30*/  ISETP.GE.AND P0, PT, R186, UR4, PT ;  /* 0x00000004ba007c0c */ /* 0x000fe2000bf06270 */
[----:B------:R5:W-:Y:S01]  /*11b40*/  @!P1 ST.E.64 desc[UR36][R8.64], R36 ;  /* 0x0000002408009985 */ /* 0x000be2000c101b24 */
[----:B------:R-:W-:-:S02]  /*11b50*/  ISETP.GE.AND P1, PT, R185, UR4, PT ;  /* 0x00000004b9007c0c */ /* 0x000fc4000bf26270 */
[CC--:B-1----:R-:W-:Y:S01]  /*11b60*/  @!P4 LEA R20, P5, R188.reuse, R39.reuse, 0x2 ;  /* 0x00000027bc14c211 */ /* 0x0c2fe200078a10ff */
[----:B------:R-:W-:Y:S01]  /*11b70*/  @!P2 ST.E.64 desc[UR36][R10.64], R34 ;  /* 0x000000220a00a985 */ /* 0x000fe2000c101b24 */
[C---:B0-----:R-:W-:Y:S02]  /*11b80*/  @!P3 LEA R24, P2, R187.reuse, R39, 0x2 ;  /* 0x00000027bb18b211 */ /* 0x041fe400078410ff */
[-C--:B------:R-:W-:Y:S02]  /*11b90*/  @!P4 LEA.HI.X R21, R188, R3.reuse, R221, 0x2, P5 ;  /* 0x00000003bc15c211 */ /* 0x080fe400028f14dd */
[----:B------:R-:W-:Y:S02]  /*11ba0*/  @!P3 LEA.HI.X R25, R187, R3, R220, 0x2, P2 ;  /* 0x00000003bb19b211 */ /* 0x000fe400010f14dc */
[----:B------:R-:W-:Y:S01]  /*11bb0*/  ISETP.GE.AND P2, PT, R184, UR4, PT ;  /* 0x00000004b8007c0c */ /* 0x000fe2000bf46270 */
[----:B------:R0:W-:Y:S01]  /*11bc0*/  @!P4 ST.E.64 desc[UR36][R20.64], R28 ;  /* 0x0000001c1400c985 */ /* 0x0001e2000c101b24 */
[----:B---3--:R-:W-:-:S02]  /*11bd0*/  @!P0 LEA R30, P4, R186, R39, 0x2 ;  /* 0x00000027ba1e8211 */ /* 0x008fc400078810ff */
[----:B----4-:R-:W-:Y:S01]  /*11be0*/  @!P1 LEA R32, P5, R185, R39, 0x2 ;  /* 0x00000027b9209211 */ /* 0x010fe200078a10ff */
[----:B------:R-:W-:Y:S01]  /*11bf0*/  @!P3 ST.E.64 desc[UR36][R24.64], R26 ;  /* 0x0000001a1800b985 */ /* 0x000fe2000c101b24 */
[----:B------:R-:W-:Y:S02]  /*11c00*/  ISETP.GE.AND P3, PT, R23, UR4, PT ;  /* 0x0000000417007c0c */ /* 0x000fe4000bf66270 */
[-C--:B------:R-:W-:Y:S02]  /*11c10*/  @!P0 LEA.HI.X R31, R186, R3.reuse, R219, 0x2, P4 ;  /* 0x00000003ba1f8211 */ /* 0x080fe400020f14db */
[----:B------:R-:W-:Y:S02]  /*11c20*/  @!P1 LEA.HI.X R33, R185, R3, R218, 0x2, P5 ;  /* 0x00000003b9219211 */ /* 0x000fe400028f14da */
[----:B------:R-:W-:Y:S01]  /*11c30*/  ISETP.GE.AND P5, PT, R22, UR4, PT ;  /* 0x0000000416007c0c */ /* 0x000fe2000bfa6270 */
[----:B------:R1:W-:Y:S01]  /*11c40*/  @!P0 ST.E.64 desc[UR36][R30.64], R14 ;  /* 0x0000000e1e008985 */ /* 0x0003e2000c101b24 */
[----:B-----5:R-:W-:Y:S01]  /*11c50*/  @!P2 LEA R8, P0, R184, R39, 0x2 ;  /* 0x00000027b808a211 */ /* 0x020fe200078010ff */
[----:B0-----:R-:W-:Y:S01]  /*11c60*/  VIADD R28, R2, 0xe8 ;  /* 0x000000e8021c7836 */ /* 0x001fe20000000000 */
[----:B------:R-:W-:Y:S01]  /*11c70*/  ISETP.GE.AND P4, PT, R19, UR4, PT ;  /* 0x0000000413007c0c */ /* 0x000fe2000bf86270 */
[----:B------:R0:W-:Y:S01]  /*11c80*/  @!P1 ST.E.64 desc[UR36][R32.64], R12 ;  /* 0x0000000c20009985 */ /* 0x0001e2000c101b24 */
[----:B------:R-:W-:-:S02]  /*11c90*/  @!P2 LEA.HI.X R9, R184, R3, R217, 0x2, P0 ;  /* 0x00000003b809a211 */ /* 0x000fc400000f14d9 */
[----:B------:R-:W-:Y:S02]  /*11ca0*/  ISETP.GE.AND P1, PT, R28, UR4, PT ;  /* 0x000000041c007c0c */ /* 0x000fe4000bf26270 */
[C---:B------:R-:W-:Y:S01]  /*11cb0*/  @!P3 LEA R10, P6, R23.reuse, R39, 0x2 ;  /* 0x00000027170ab211 */ /* 0x040fe200078c10ff */
[----:B------:R-:W-:Y:S01]  /*11cc0*/  @!P2 ST.E.64 desc[UR36][R8.64], R6 ;  /* 0x000000060800a985 */ /* 0x000fe2000c101b24 */
[----:B------:R-:W-:Y:S02]  /*11cd0*/  ISETP.GE.AND P0, PT, R0, UR4, PT ;  /* 0x0000000400007c0c */ /* 0x000fe4000bf06270 */
[----:B------:R-:W-:Y:S02]  /*11ce0*/  @!P3 LEA.HI.X R11, R23, R3, R216, 0x2, P6 ;  /* 0x00000003170bb211 */ /* 0x000fe400030f14d8 */
[----:B------:R-:W-:Y:S02]  /*11cf0*/  ISETP.GE.AND P2, PT, R18, UR4, PT ;  /* 0x0000000412007c0c */ /* 0x000fe4000bf46270 */
[----:B-1----:R-:W-:Y:S01]  /*11d00*/  SHF.R.S32.HI R14, RZ, 0x1f, R28 ;  /* 0x0000001fff0e7819 */ /* 0x002fe2000001141c */
[----:B------:R1:W-:Y:S01]  /*11d10*/  @!P3 ST.E.64 desc[UR36][R10.64], R4 ;  /* 0x000000040a00b985 */ /* 0x0003e2000c101b24 */
[----:B0-----:R-:W-:-:S02]  /*11d20*/  @!P5 LEA R12, P6, R22, R39, 0x2 ;  /* 0x00000027160cd211 */ /* 0x001fc400078c10ff */
[----:B------:R-:W-:Y:S02]  /*11d30*/  @!P1 LEA R20, P3, R28, R39, 0x2 ;  /* 0x000000271c149211 */ /* 0x000fe400078610ff */
[----:B------:R-:W-:Y:S02]  /*11d40*/  @!P5 LEA.HI.X R13, R22, R3, R215, 0x2, P6 ;  /* 0x00000003160dd211 */ /* 0x000fe400030f14d7 */
[----:B------:R-:W-:Y:S02]  /*11d50*/  SHF.R.S32.HI R15, RZ, 0x1f, R0 ;  /* 0x0000001fff0f7819 */ /* 0x000fe40000011400 */
[----:B------:R-:W-:Y:S01]  /*11d60*/  @!P0 LEA R24, P6, R0, R39, 0x2 ;  /* 0x0000002700188211 */ /* 0x000fe200078c10ff */
[----:B------:R0:W-:Y:S01]  /*11d70*/  @!P5 ST.E.64 desc[UR36][R12.64], R148 ;  /* 0x000000940c00d985 */ /* 0x0001e2000c101b24 */
[----:B------:R-:W-:Y:S02]  /*11d80*/  @!P1 LEA.HI.X R21, R28, R3, R14, 0x2, P3 ;  /* 0x000000031c159211 */ /* 0x000fe400018f140e */
[----:B------:R-:W-:-:S02]  /*11d90*/  @!P4 LEA R14, P3, R19, R39, 0x2 ;  /* 0x00000027130ec211 */ /* 0x000fc400078610ff */
[-C--:B------:R-:W-:Y:S02]  /*11da0*/  @!P0 LEA.HI.X R25, R0, R3.reuse, R15, 0x2, P6 ;  /* 0x0000000300198211 */ /* 0x080fe400030f140f */
[----:B------:R-:W-:Y:S02]  /*11db0*/  @!P4 LEA.HI.X R15, R19, R3, R214, 0x2, P3 ;  /* 0x00000003130fc211 */ /* 0x000fe400018f14d6 */
[----:B------:R-:W-:Y:S02]  /*11dc0*/  SHF.R.S32.HI R0, RZ, 0x1f, R18 ;  /* 0x0000001fff007819 */ /* 0x000fe40000011412 */
[C---:B-1----:R-:W-:Y:S01]  /*11dd0*/  @!P2 LEA R4, P3, R18.reuse, R39, 0x2 ;  /* 0x000000271204a211 */ /* 0x042fe200078610ff */
[----:B------:R0:W-:Y:S03]  /*11de0*/  @!P4 ST.E.64 desc[UR36][R14.64], R146 ;  /* 0x000000920e00c985 */ /* 0x0001e6000c101b24 */
[----:B------:R-:W-:Y:S01]  /*11df0*/  @!P2 LEA.HI.X R5, R18, R3, R0, 0x2, P3 ;  /* 0x000000031205a211 */ /* 0x000fe200018f1400 */
[----:B------:R-:W-:-:S04]  /*11e00*/  VIADD R0, R2, 0xf8 ;  /* 0x000000f802007836 */ /* 0x000fc80000000000 */
[----:B------:R0:W-:Y:S04]  /*11e10*/  @!P2 ST.E.64 desc[UR36][R4.64], R156 ;  /* 0x0000009c0400a985 */ /* 0x0001e8000c101b24 */
[----:B------:R0:W-:Y:S04]  /*11e20*/  @!P1 ST.E.64 desc[UR36][R20.64], R154 ;  /* 0x0000009a14009985 */ /* 0x0001e8000c101b24 */
[----:B------:R0:W-:Y:S01]  /*11e30*/  @!P0 ST.E.64 desc[UR36][R24.64], R124 ;  /* 0x0000007c18008985 */ /* 0x0001e2000c101b24 */
[----:B------:R-:W-:-:S13]  /*11e40*/  ISETP.GE.AND P0, PT, R0, UR4, PT ;  /* 0x0000000400007c0c */ /* 0x000fda000bf06270 */
[----:B0-----:R-:W-:Y:S05]  /*11e50*/  @P0 BRA `(.L_x_1559) ;  /* 0x0000000c00dc0947 */ /* 0x001fea0003800000 */
[----:B------:R-:W-:Y:S02]  /*11e60*/  LEA R4, P0, R0, R39, 0x2 ;  /* 0x0000002700047211 */ /* 0x000fe400078010ff */
[----:B------:R-:W-:-:S04]  /*11e70*/  SHF.R.S32.HI R5, RZ, 0x1f, R0 ;  /* 0x0000001fff057819 */ /* 0x000fc80000011400 */
[----:B------:R-:W-:-:S05]  /*11e80*/  LEA.HI.X R5, R0, R3, R5, 0x2, P0 ;  /* 0x0000000300057211 */ /* 0x000fca00000f1405 */
[----:B------:R0:W-:Y:S01]  /*11e90*/  ST.E.64 desc[UR36][R4.64], R122 ;  /* 0x0000007a04007985 */ /* 0x0001e2000c101b24 */
[----:B------:R-:W-:Y:S05]  /*11ea0*/  BRA `(.L_x_1559) ;  /* 0x0000000c00c87947 */ /* 0x000fea0003800000 */
.L_x_1550:
        /* <DEDUP_REMOVED lines=9> */
[----:B------:R-:W-:Y:S01]  /*11f40*/  UISETP.NE.U32.AND UP1, UPT, UR8, URZ, UPT ;  /* 0x0000003f0800728c */ /* 0x000fe2000bf25070 */
[----:B------:R-:W-:Y:S02]  /*11f50*/  ULDC UR4, c[0x0][0xa88] ;  /* 0x0002a20000047ab9 */ /* 0x000fe40000000800 */
[----:B------:R-:W2:Y:S01]  /*11f60*/  @P1 LDG.E R3, desc[UR36][R4.64] ;  /* 0x0000002404031981 */ /* 0x000ea2000c1e1900 */
[----:B------:R-:W-:Y:S01]  /*11f70*/  UISETP.NE.AND.EX UP1, UPT, UR9, URZ, UPT, UP1 ;  /* 0x0000003f0900728c */ /* 0x000fe2000bf25310 */
[----:B------:R-:W-:Y:S01]  /*11f80*/  IMAD.U32 R0, RZ, RZ, UR4 ;  /* 0x00000004ff007e24 */ /* 0x000fe2000f8e00ff */
[----:B------:R-:W0:Y:S04]  /*11f90*/  S2R R10, SR_TID.X ;  /* 0x00000000000a7919 */ /* 0x000e280000002100 */
[----:B------:R-:W-:-:S05]  /*11fa0*/  PLOP3.LUT P2, PT, PT, PT, UP1, 0x80, 0x0 ;  /* 0x000000000000781c */ /* 0x000fca0003f4f018 */
[----:B------:R-:W-:Y:S02]  /*11fb0*/  @UP1 ULDC.64 UR8, c[0x0][0xc08] ;  /* 0x0003020000081ab9 */ /* 0x000fe40000000a00 */
[----:B------:R-:W-:-:S06]  /*11fc0*/  @UP1 UIMAD.WIDE UR8, UR57, 0x4, UR8 ;  /* 0x00000004390818a5 */ /* 0x000fcc000f8e0208 */
[----:B------:R-:W-:Y:S02]  /*11fd0*/  IMAD.U32 R6, RZ, RZ, UR8 ;  /* 0x00000008ff067e24 */ /* 0x000fe4000f8e00ff */
[----:B------:R-:W-:-:S05]  /*11fe0*/  IMAD.U32 R7, RZ, RZ, UR9 ;  /* 0x00000009ff077e24 */ /* 0x000fca000f8e00ff */
[----:B------:R1:W5:Y:S01]  /*11ff0*/  @P2 LDG.E R0, desc[UR36][R6.64] ;  /* 0x0000002406002981 */ /* 0x000362000c1e1900 */
[----:B------:R-:W-:Y:S01]  /*12000*/  UMOV UR4, URZ ;  /* 0x0000003f00047c82 */ /* 0x000fe20008000000 */
[----:B0-----:R-:W-:-:S05]  /*12010*/  VIADD R8, R10, 0xffffff80 ;  /* 0xffffff800a087836 */ /* 0x001fca0000000000 */
[----:B------:R-:W-:Y:S02]  /*12020*/  ISETP.GT.AND P0, PT, R8, 0x7f, PT ;  /* 0x0000007f0800780c */ /* 0x000fe40003f04270 */
[----:B--2---:R-:W-:Y:S01]  /*12030*/  @P1 R2UR UR4, R3 ;  /* 0x00000000030412ca */ /* 0x004fe200000e0000 */
[----:B-1----:R-:W-:-:S14]  /*12040*/  @P2 BRA `(.L_x_1562) ;  /* 0x0000000000102947 */ /* 0x002fdc0003800000 */
[----:B------:R-:W-:Y:S05]  /*12050*/  @!P1 BRA `(.L_x_1562) ;  /* 0x00000000000c9947 */ /* 0x000fea0003800000 */
[----:B------:R-:W2:Y:S04]  /*12060*/  LDG.E R3, desc[UR36][R4.64] ;  /* 0x0000002404037981 */ /* 0x000ea8000c1e1900 */
[----:B-----5:R-:W2:Y:S02]  /*12070*/  LDG.E R0, desc[UR36][R4.64+0x4] ;  /* 0x0000042404007981 */ /* 0x020ea4000c1e1900 */
[----:B--2---:R-:W-:-:S07]  /*12080*/  IMAD.IADD R0, R0, 0x1, -R3 ;  /* 0x0000000100007824 */ /* 0x004fce00078e0a03 */
.L_x_1562:
[----:B------:R-:W-:Y:S01]  /*12090*/  USHF.R.S32.HI UR12, URZ, 0x1f, UR57 ;  /* 0x0000001f3f0c7899 */ /* 0x000fe20008011439 */
[----:B------:R-:W-:Y:S01]  /*120a0*/  BSSY B1, `(.L_x_1563) ;  /* 0x0000039000017945 */ /* 0x000fe20003800000 */
[----:B------:R-:W-:Y:S02]  /*120b0*/  USHF.R.S32.HI UR18, URZ, 0x1f, UR4 ;  /* 0x0000001f3f127899 */ /* 0x000fe40008011404 */
[----:B------:R-:W-:Y:S02]  /*120c0*/  USEL UR7, UR57, URZ, !UP0 ;  /* 0x0000003f39077287 */ /* 0x000fe4000c000000 */
[----:B------:R-:W-:Y:S01]  /*120d0*/  USEL UR12, UR12, URZ, !UP0 ;  /* 0x0000003f0c0c7287 */ /* 0x000fe2000c000000 */
[----:B------:R-:W-:Y:S11]  /*120e0*/  @P0 BRA `(.L_x_1564) ;  /* 0x0000000000d00947 */ /* 0x000ff60003800000 */
[----:B------:R-:W0:Y:S01]  /*120f0*/  LDC R9, c[0x0][0xbe8] ;  /* 0x0002fa00ff097b82 */ /* 0x000e220000000800 */
[----:B------:R-:W-:-:S05]  /*12100*/  IMAD.U32 R6, RZ, RZ, UR47 ;  /* 0x0000002fff067e24 */ /* 0x000fca000f8e00ff */
[----:B------:R-:W-:Y:S01]  /*12110*/  IADD3 R6, R6, -0x80, R10 ;  /* 0xffffff8006067810 */ /* 0x000fe20007ffe00a */
[----:B0----5:R-:W-:-:S05]  /*12120*/  IMAD R3, R0, R9, RZ ;  /* 0x0000000900037224 */ /* 0x021fca00078e02ff */
[----:B------:R-:W-:-:S13]  /*12130*/  ISETP.GE.AND P0, PT, R6, R3, PT ;  /* 0x000000030600720c */ /* 0x000fda0003f06270 */
[----:B------:R-:W-:Y:S05]  /*12140*/  @P0 BRA `(.L_x_1564) ;  /* 0x0000000000b80947 */ /* 0x000fea0003800000 */
[----:B------:R-:W-:Y:S01]  /*12150*/  ISETP.NE.AND P0, PT, R9, 0x1, PT ;  /* 0x000000010900780c */ /* 0x000fe20003f05270 */
[----:B------:R-:W-:Y:S01]  /*12160*/  UISETP.GT.AND UP2, UPT, UR55, 0x1, UPT ;  /* 0x000000013700788c */ /* 0x000fe2000bf44270 */
[----:B------:R-:W-:-:S03]  /*12170*/  UMOV UR8, 0x9b8 ;  /* 0x000009b800087882 */ /* 0x000fc60000000000 */
        /* <DEDUP_REMOVED lines=19> */
[----:B------:R-:W-:Y:S02]  /*122b0*/  IMAD.MOV.U32 R3, RZ, RZ, R6 ;  /* 0x000000ffff037224 */ /* 0x000fe400078e0006 */
[----:B------:R-:W-:Y:S01]  /*122c0*/  IMAD.U32 R10, RZ, RZ, UR8 ;  /* 0x00000008ff0a7e24 */ /* 0x000fe2000f8e00ff */
[----:B------:R-:W-:Y:S01]  /*122d0*/  ULDC.64 UR8, c[0x0][UR19+0x210] ;  /* 0x0000840013087abb */ /* 0x000fe20008000a00 */
[----:B-1----:R-:W-:Y:S01]  /*122e0*/  @P0 SHF.R.U32.HI R3, RZ, R5, R4 ;  /* 0x00000005ff030219 */ /* 0x002fe20000011604 */
[----:B------:R-:W-:Y:S02]  /*122f0*/  IMAD.U32 R4, RZ, RZ, UR22 ;  /* 0x00000016ff047e24 */ /* 0x000fe4000f8e00ff */
[----:B------:R-:W-:Y:S01]  /*12300*/  IMAD.U32 R5, RZ, RZ, UR23 ;  /* 0x00000017ff057e24 */ /* 0x000fe2000f8e00ff */
[--C-:B------:R-:W-:Y:S01]  /*12310*/  SHF.R.S32.HI R5, RZ, 0x1f, R3.reuse ;  /* 0x0000001fff057819 */ /* 0x100fe20000011403 */
[----:B------:R-:W-:Y:S01]  /*12320*/  IMAD.MOV R7, RZ, RZ, -R3 ;  /* 0x000000ffff077224 */ /* 0x000fe200078e0a03 */
[----:B------:R-:W-:Y:S01]  /*12330*/  IADD3 R4, P0, P1, R3, UR10, R4 ;  /* 0x0000000a03047c10 */ /* 0x000fe2000f91e004 */
[----:B------:R-:W-:-:S02]  /*12340*/  UIADD3.X UR10, UR13, UR11, UR18, UP0, UP1 ;  /* 0x0000000b0d0a7290 */ /* 0x000fc400087e2412 */
        /* <DEDUP_REMOVED lines=14> */
.L_x_1564:
[----:B------:R-:W-:Y:S05]  /*12430*/  BSYNC B1 ;  /* 0x0000000000017941 */ /* 0x000fea0003800000 */
.L_x_1563:
        /* <DEDUP_REMOVED lines=14> */
[----:B------:R-:W-:-:S03]  /*12520*/  UIADD3 UR9, UR9, UR10, URZ ;  /* 0x0000000a09097290 */ /* 0x000fc6000fffe03f */
[----:B------:R-:W-:Y:S01]  /*12530*/  IMAD R3, R10, 0x20, R13 ;  /* 0x000000200a037824 */ /* 0x000fe200078e020d */
[----:B------:R-:W-:Y:S02]  /*12540*/  ULDC.64 UR10, c[0x0][0xae8] ;  /* 0x0002ba00000a7ab9 */ /* 0x000fe40000000a00 */
[----:B------:R-:W-:Y:S01]  /*12550*/  UIMAD.WIDE.U32 UR8, UR54, UR10, UR8 ;  /* 0x0000000a360872a5 */ /* 0x000fe2000f8e0008 */
[----:B------:R-:W-:Y:S01]  /*12560*/  VIADD R8, R3, UR47 ;  /* 0x0000002f03087c36 */ /* 0x000fe20008000000 */
[----:B-1----:R-:W-:Y:S02]  /*12570*/  ISETP.NE.AND P0, PT, R11, 0x1, PT ;  /* 0x000000010b00780c */ /* 0x002fe40003f05270 */
[----:B------:R-:W-:Y:S01]  /*12580*/  UIMAD UR9, UR54, UR11, UR9 ;  /* 0x0000000b360972a4 */ /* 0x000fe2000f8e0209 */
[----:B------:R-:W-:Y:S02]  /*12590*/  IMAD.MOV.U32 R3, RZ, RZ, R8 ;  /* 0x000000ffff037224 */ /* 0x000fe400078e0008 */
[----:B------:R-:W-:-:S02]  /*125a0*/  ULDC.64 UR10, c[0x0][0xaf0] ;  /* 0x0002bc00000a7ab9 */ /* 0x000fc40000000a00 */
[----:B------:R-:W-:Y:S02]  /*125b0*/  UIMAD UR12, UR12, UR10, URZ ;  /* 0x0000000a0c0c72a4 */ /* 0x000fe4000f8e023f */
[----:B------:R-:W-:Y:S02]  /*125c0*/  UIMAD.WIDE.U32 UR8, UR7, UR10, UR8 ;  /* 0x0000000a070872a5 */ /* 0x000fe4000f8e0008 */
[----:B------:R-:W-:Y:S02]  /*125d0*/  UIMAD UR4, UR7, UR11, UR12 ;  /* 0x0000000b070472a4 */ /* 0x000fe4000f8e020c */
[----:B------:R-:W0:Y:S02]  /*125e0*/  @P0 LDC R5, c[0x0][0xbec] ;  /* 0x0002fb00ff050b82 */ /* 0x000e240000000800 */
[----:B------:R-:W-:Y:S01]  /*125f0*/  UIADD3 UR4, UR9, UR4, URZ ;  /* 0x0000000409047290 */ /* 0x000fe2000fffe03f */
[----:B------:R-:W-:-:S05]  /*12600*/  ULDC.64 UR10, c[0x0][0xae0] ;  /* 0x0002b800000a7ab9 */ /* 0x000fca0000000a00 */
[----:B------:R-:W1:Y:S01]  /*12610*/  @P0 LDC R7, c[0x0][0xbf0] ;  /* 0x0002fc00ff070b82 */ /* 0x000e620000000800 */
[----:B0-----:R-:W-:-:S04]  /*12620*/  @P0 IMAD.HI.U32 R4, R8, R5, RZ ;  /* 0x0000000508040227 */ /* 0x001fc800078e00ff */
[----:B------:R-:W-:Y:S02]  /*12630*/  IMAD.U32 R5, RZ, RZ, UR9 ;  /* 0x00000009ff057e24 */ /* 0x000fe4000f8e00ff */
[----:B------:R-:W-:Y:S01]  /*12640*/  IMAD.U32 R5, RZ, RZ, UR4 ;  /* 0x00000004ff057e24 */ /* 0x000fe2000f8e00ff */
[----:B-1----:R-:W-:Y:S01]  /*12650*/  @P0 SHF.R.U32.HI R3, RZ, R7, R4 ;  /* 0x00000007ff030219 */ /* 0x002fe20000011604 */
[----:B------:R-:W-:Y:S01]  /*12660*/  IMAD.U32 R4, RZ, RZ, UR8 ;  /* 0x00000008ff047e24 */ /* 0x000fe2000f8e00ff */
[----:B------:R-:W-:Y:S02]  /*12670*/  ULDC.64 UR8, c[0x0][0xad8] ;  /* 0x0002b60000087ab9 */ /* 0x000fe40000000a00 */
[--C-:B------:R-:W-:Y:S01]  /*12680*/  SHF.R.S32.HI R6, RZ, 0x1f, R3.reuse ;  /* 0x0000001fff067819 */ /* 0x100fe20000011403 */
[----:B------:R-:W-:Y:S02]  /*12690*/  IMAD.MOV R7, RZ, RZ, -R3 ;  /* 0x000000ffff077224 */ /* 0x000fe400078e0a03 */
[----:B------:R-:W-:-:S04]  /*126a0*/  IMAD.WIDE.U32 R4, R3, UR10, R4 ;  /* 0x0000000a03047c25 */ /* 0x000fc8000f8e0004 */
[----:B------:R-:W-:Y:S02]  /*126b0*/  IMAD R7, R11, R7, R8 ;  /* 0x000000070b077224 */ /* 0x000fe400078e0208 */
[----:B------:R-:W-:Y:S02]  /*126c0*/  IMAD R6, R6, UR10, RZ ;  /* 0x0000000a06067c24 */ /* 0x000fe4000f8e02ff */
[----:B------:R-:W-:Y:S02]  /*126d0*/  VIADD R8, R13, UR47 ;  /* 0x0000002f0d087c36 */ /* 0x000fe40008000000 */
[----:B------:R-:W-:Y:S01]  /*126e0*/  IMAD R9, R3, UR11, R6 ;  /* 0x0000000b03097c24 */ /* 0x000fe2000f8e0206 */
[----:B------:R-:W-:Y:S01]  /*126f0*/  SHF.R.S32.HI R6, RZ, 0x1f, R7 ;  /* 0x0000001fff067819 */ /* 0x000fe20000011407 */
[----:B-----5:R-:W-:Y:S02]  /*12700*/  IMAD R11, R0, R11, RZ ;  /* 0x0000000b000b7224 */ /* 0x020fe400078e02ff */
[----:B------:R-:W-:-:S02]  /*12710*/  IMAD.IADD R5, R5, 0x1, R9 ;  /* 0x0000000105057824 */ /* 0x000fc400078e0209 */
[----:B------:R-:W-:Y:S02]  /*12720*/  IMAD R6, R6, UR8, RZ ;  /* 0x0000000806067c24 */ /* 0x000fe4000f8e02ff */
[----:B------:R-:W-:-:S04]  /*12730*/  IMAD.WIDE.U32 R4, R7, UR8, R4 ;  /* 0x0000000807047c25 */ /* 0x000fc8000f8e0004 */
[----:B------:R-:W-:Y:S01]  /*12740*/  IMAD R9, R7, UR9, R6 ;  /* 0x0000000907097c24 */ /* 0x000fe2000f8e0206 */
[----:B------:R-:W-:Y:S01]  /*12750*/  ULDC.64 UR8, c[0x0][0xa80] ;  /* 0x0002a00000087ab9 */ /* 0x000fe20000000a00 */
[----:B------:R-:W-:Y:S01]  /*12760*/  VIADD R3, R8, 0x40 ;  /* 0x0000004008037836 */ /* 0x000fe20000000000 */
[----:B------:R-:W-:Y:S01]  /*12770*/  LEA R6, P2, R4, UR8, 0x1 ;  /* 0x0000000804067c11 */ /* 0x000fe2000f8408ff */
[----:B------:R-:W-:Y:S02]  /*12780*/  IMAD.IADD R5, R5, 0x1, R9 ;  /* 0x0000000105057824 */ /* 0x000fe400078e0209 */
[----:B------:R-:W-:Y:S01]  /*12790*/  VIADD R0, R8, 0x20 ;  /* 0x0000002008007836 */ /* 0x000fe20000000000 */
[-C--:B------:R-:W-:Y:S01]  /*127a0*/  ISETP.GE.AND P0, PT, R3, R11.reuse, PT ;  /* 0x0000000b0300720c */ /* 0x080fe20003f06270 */
[----:B------:R-:W-:Y:S01]  /*127b0*/  IMAD.SHL.U32 R7, R10, 0x8, RZ ;  /* 0x000000080a077824 */ /* 0x000fe200078e00ff */
[----:B------:R-:W-:Y:S02]  /*127c0*/  LEA.HI.X R3, R4, UR9, R5, 0x1, P2 ;  /* 0x0000000904037c11 */ /* 0x000fe400090f0c05 */
[-C--:B------:R-:W-:Y:S01]  /*127d0*/  ISETP.GE.AND P2, PT, R8, R11.reuse, PT ;  /* 0x0000000b0800720c */ /* 0x080fe20003f46270 */
[C---:B------:R-:W-:Y:S01]  /*127e0*/  VIADD R9, R7.reuse, 0xc0 ;  /* 0x000000c007097836 */ /* 0x040fe20000000000 */
[----:B------:R-:W-:Y:S01]  /*127f0*/  ISETP.GE.AND P1, PT, R0, R11, PT ;  /* 0x0000000b0000720c */ /* 0x000fe20003f26270 */
[C---:B------:R-:W-:Y:S01]  /*12800*/  VIADD R13, R7.reuse, 0x80 ;  /* 0x00000080070d7836 */ /* 0x040fe20000000000 */
[----:B------:R0:W1:Y:S01]  /*12810*/  SHFL.IDX PT, R4, R6, RZ, 0x181f ;  /* 0x00181fff06047589 */ /* 0x00006200000e0000 */
[----:B------:R-:W-:Y:S01]  /*12820*/  VIADD R15, R7, 0x40 ;  /* 0x00000040070f7836 */ /* 0x000fe20000000000 */
[----:B------:R-:W-:-:S02]  /*12830*/  SHF.R.S32.HI R10, RZ, 0x1f, R7 ;  /* 0x0000001fff0a7819 */ /* 0x000fc40000011407 */
[----:B------:R0:W2:Y:S01]  /*12840*/  SHFL.IDX PT, R0, R3, RZ, 0x181f ;  /* 0x00181fff03007589 */ /* 0x0000a200000e0000 */
[----:B------:R-:W-:Y:S02]  /*12850*/  SHF.R.S32.HI R12, RZ, 0x1f, R9 ;  /* 0x0000001fff0c7819 */ /* 0x000fe40000011409 */
[----:B------:R-:W-:Y:S02]  /*12860*/  SHF.R.S32.HI R14, RZ, 0x1f, R13 ;  /* 0x0000001fff0e7819 */ /* 0x000fe4000001140d */
        /* <DEDUP_REMOVED lines=19> */
.L_x_1566:
[----:B------:R-:W-:Y:S05]  /*129a0*/  BSYNC B1 ;  /* 0x0000000000017941 */ /* 0x000fea0003800000 */
.L_x_1565:
        /* <DEDUP_REMOVED lines=21> */
.L_x_1568:
[----:B------:R-:W-:Y:S05]  /*12b00*/  BSYNC B1 ;  /* 0x0000000000017941 */ /* 0x000fea0003800000 */
.L_x_1567:
        /* <DEDUP_REMOVED lines=21> */
.L_x_1570:
[----:B------:R-:W-:Y:S05]  /*12c60*/  BSYNC B1 ;  /* 0x0000000000017941 */ /* 0x000fea0003800000 */
.L_x_1569:
        /* <DEDUP_REMOVED lines=11> */
[-C--:B0-----:R-:W-:Y:S02]  /*12d20*/  @!P3 LEA.HI.X R7, R7, R3.reuse, R10, 0x1, P4 ;  /* 0x000000030707b211 */ /* 0x081fe400020f0c0a */
        /* <DEDUP_REMOVED lines=10> */
.L_x_1559:
[----:B------:R-:W-:Y:S05]  /*12dd0*/  BSYNC B0 ;  /* 0x0000000000007941 */ /* 0x000fea0003800000 */
.L_x_1549:
[----:B------:R-:W-:Y:S02]  /*12de0*/  ULDC UR4, c[0x0][0xc3c] ;  /* 0x00030f0000047ab9 */ /* 0x000fe40000000800 */
[----:B------:R-:W-:-:S06]  /*12df0*/  UISETP.GE.AND UP0, UPT, UR53, UR4, UPT ;  /* 0x000000043500728c */ /* 0x000fcc000bf06270 */
[----:B------:R-:W-:-:S13]  /*12e00*/  PLOP3.LUT P0, PT, PT, PT, UP0, 0x80, 0x0 ;  /* 0x000000000000781c */ /* 0x000fda0003f0f008 */
[----:B------:R-:W-:Y:S05]  /*12e10*/  @!P0 BRA `(.L_x_1571) ;  /* 0xfffffee000b48947 */ /* 0x000fea000383ffff */
[----:B------:R-:W-:Y:S05]  /*12e20*/  EXIT ;  /* 0x000000000000794d */ /* 0x000fea0003800000 */
.L_x_1458:
[----:B------:R-:W-:-:S08]  /*12e30*/  NOP ;  /* 0x0000000000007918 */ /* 0x000fd00000000000 */
[----:B0-----:R-:W0:-:S00]  /*12e40*/  USETMAXREG.DEALLOC.CTAPOOL 0x28 ;  /* 0x00000028000079c8 */ /* 0x001e0000080e0500 */
        /* <DEDUP_REMOVED lines=14> */
[----:B------:R-:W-:Y:S02]  /*12f30*/  IMAD.MOV.U32 R0, RZ, RZ, RZ ;  /* 0x000000ffff007224 */ /* 0x000fe400078e00ff */
[----:B------:R-:W-:Y:S01]  /*12f40*/  IMAD.MOV.U32 R9, RZ, RZ, RZ ;  /* 0x000000ffff097224 */ /* 0x000fe200078e00ff */
[----:B0-----:R-:W-:-:S04]  /*12f50*/  LOP3.LUT R7, R4, 0x1f, RZ, 0xc0, !PT ;  /* 0x0000001f04077812 */ /* 0x001fc800078ec0ff */
[----:B------:R-:W-:-:S04]  /*12f60*/  ISETP.NE.AND P0, PT, R7, 0x1f, PT ;  /* 0x0000001f0700780c */ /* 0x000fc80003f05270 */
[----:B------:R-:W-:-:S13]  /*12f70*/  ISETP.GE.OR P1, PT, R7, UR4, !P0 ;  /* 0x0000000407007c0c */ /* 0x000fda000c726670 */
[----:B------:R-:W0:Y:S08]  /*12f80*/  @!P1 LDC.64 R4, c[0x0][0xc80] ;  /* 0x00032000ff049b82 */ /* 0x000e300000000a00 */
[----:B------:R-:W1:Y:S01]  /*12f90*/  @!P1 LDC.64 R2, c[0x0][0xc78] ;  /* 0x00031e00ff029b82 */ /* 0x000e620000000a00 */
[----:B0-----:R-:W-:-:S05]  /*12fa0*/  @!P1 IMAD.WIDE.U32 R4, R7, 0x4, R4 ;  /* 0x0000000407049825 */ /* 0x001fca00078e0004 */
[----:B------:R-:W2:Y:S01]  /*12fb0*/  @!P1 LDG.E R0, desc[UR36][R4.64] ;  /* 0x0000002404009981 */ /* 0x000ea2000c1e1900 */
[----:B-1----:R-:W-:-:S05]  /*12fc0*/  @!P1 IMAD.WIDE.U32 R2, R7, 0x4, R2 ;  /* 0x0000000407029825 */ /* 0x002fca00078e0002 */
        /* <DEDUP_REMOVED lines=21> */
[----:B------:R-:W1:Y:S01]  /*13120*/  S2R R11, SR_CTAID.X ;  /* 0x00000000000b7919 */ /* 0x000e620000002500 */
[----:B0-----:R-:W-:Y:S02]  /*13130*/  SEL R5, R4, RZ, P5 ;  /* 0x000000ff04057207 */ /* 0x001fe40002800000 */
[----:B------:R-:W0:Y:S03]  /*13140*/  LDC R4, c[0x0][0xc38] ;  /* 0x00030e00ff047b82 */ /* 0x000e260000000800 */
[----:B------:R-:W-:-:S05]  /*13150*/  IMAD.IADD R13, R2, 0x1, R5 ;  /* 0x00000001020d7824 */ /* 0x000fca00078e0205 */
[----:B------:R-:W0:Y:S02]  /*13160*/  SHFL.IDX PT, R5, R13, 0x1f, 0x1f ;  /* 0x03e01f000d057f89 */ /* 0x000e2400000e0000 */
[----:B0-----:R-:W-:-:S05]  /*13170*/  IMAD R6, R5, R4, RZ ;  /* 0x0000000405067224 */ /* 0x001fca00078e02ff */
[----:B-1----:R-:W-:Y:S01]  /*13180*/  ISETP.GT.AND P6, PT, R6, R11, PT ;  /* 0x0000000b0600720c */ /* 0x002fe20003fc4270 */
[----:B------:R-:W-:-:S12]  /*13190*/  IMAD.MOV.U32 R3, RZ, RZ, R6 ;  /* 0x000000ffff037224 */ /* 0x000fd800078e0006 */
[----:B------:R-:W-:Y:S05]  /*131a0*/  @P6 BRA `(.L_x_1573) ;  /* 0x0000000000a46947 */ /* 0x000fea0003800000 */
[----:B------:R-:W-:Y:S01]  /*131b0*/  IMAD.MOV.U32 R6, RZ, RZ, R3 ;  /* 0x000000ffff067224 */ /* 0x000fe200078e0003 */
[----:B------:R-:W-:Y:S01]  /*131c0*/  UMOV UR4, URZ ;  /* 0x0000003f00047c82 */ /* 0x000fe20008000000 */
[----:B------:R-:W-:-:S05]  /*131d0*/  ULDC UR5, c[0x0][0xc3c] ;  /* 0x00030f0000057ab9 */ /* 0x000fca0000000800 */
.L_x_1575:
        /* <DEDUP_REMOVED lines=10> */
[----:B------:R0:W2:Y:S01]  /*13280*/  @!P6 LDG.E R0, desc[UR36][R4.64] ;  /* 0x000000240400e981 */ /* 0x0000a2000c1e1900 */
[----:B-1----:R-:W-:-:S04]  /*13290*/  @!P6 IMAD.WIDE R2, R9, 0x4, R2 ;  /* 0x000000040902e825 */ /* 0x002fc800078e0202 */
[----:B------:R-:W-:Y:S01]  /*132a0*/  IMAD.MOV.U32 R9, RZ, RZ, RZ ;  /* 0x000000ffff097224 */ /* 0x000fe200078e00ff */
[----:B0-----:R-:W0:Y:S05]  /*132b0*/  LDC R4, c[0x0][0xc38] ;  /* 0x00030e00ff047b82 */ /* 0x001e2a0000000800 */
[----:B------:R-:W2:Y:S02]  /*132c0*/  @!P6 LDG.E R9, desc[UR36][R2.64] ;  /* 0x000000240209e981 */ /* 0x000ea4000c1e1900 */
[----:B--2---:R-:W-:-:S05]  /*132d0*/  IMAD R15, R0, R9, RZ ;  /* 0x00000009000f7224 */ /* 0x004fca00078e02ff */
        /* <DEDUP_REMOVED lines=20> */
[----:B------:R-:W-:Y:S02]  /*13420*/  IMAD.MOV.U32 R13, RZ, RZ, R2 ;  /* 0x000000ffff0d7224 */ /* 0x000fe400078e0002 */
[----:B------:R-:W-:-:S07]  /*13430*/  IMAD.MOV.U32 R3, RZ, RZ, R5 ;  /* 0x000000ffff037224 */ /* 0x000fce00078e0005 */
.L_x_1573:
[----:B------:R-:W-:Y:S02]  /*13440*/  IMAD.IADD R28, R6, 0x1, -R3 ;  /* 0x00000001061c7824 */ /* 0x000fe400078e0a03 */
[----:B------:R-:W-:Y:S02]  /*13450*/  IMAD.MOV.U32 R3, RZ, RZ, RZ ;  /* 0x000000ffff037224 */ /* 0x000fe400078e00ff */
[----:B------:R-:W-:-:S05]  /*13460*/  IMAD R2, R13, R4, R28 ;  /* 0x000000040d027224 */ /* 0x000fca00078e021c */
[----:B------:R-:W-:-:S13]  /*13470*/  ISETP.GT.AND P0, PT, R2, R11, PT ;  /* 0x0000000b0200720c */ /* 0x000fda0003f04270 */
[----:B------:R-:W-:Y:S02]  /*13480*/  VOTEU.ANY UR6, UPT, !P0 ;  /* 0x0000000000067886 */ /* 0x000fe400040e0100 */
[----:B------:R-:W-:Y:S02]  /*13490*/  UPOPC UR5, UR6 ;  /* 0x00000006000572bf */ /* 0x000fe40008000000 */
[----:B------:R-:W-:Y:S02]  /*134a0*/  ISETP.NE.AND P0, PT, RZ, UR6, PT ;  /* 0x00000006ff007c0c */ /* 0x000fe4000bf05270 */
[----:B------:R-:W-:Y:S02]  /*134b0*/  UIADD3 UR42, UR5, UR4, URZ ;  /* 0x00000004052a7290 */ /* 0x000fe4000fffe03f */
[----:B------:R-:W-:Y:S02]  /*134c0*/  IMAD.U32 R2, RZ, RZ, UR5 ;  /* 0x00000005ff027e24 */ /* 0x000fe4000f8e00ff */
[----:B------:R-:W-:-:S03]  /*134d0*/  IMAD.U32 R5, RZ, RZ, UR5 ;  /* 0x00000005ff057e24 */ /* 0x000fc6000f8e00ff */
[----:B------:R-:W0:Y:S04]  /*134e0*/  SHFL.IDX PT, R9, R9, R2, 0x1f ;  /* 0x00001f0209097589 */ /* 0x000e2800000e0000 */
[----:B------:R1:W2:Y:S01]  /*134f0*/  SHFL.IDX PT, R0, R0, R5, 0x1f ;  /* 0x00001f0500007589 */ /* 0x0002a200000e0000 */
[----:B0-----:R-:W-:Y:S01]  /*13500*/  ISETP.NE.AND P1, PT, R9, 0x1, PT ;  /* 0x000000010900780c */ /* 0x001fe20003f25270 */
[----:B-1----:R-:W-:-:S12]  /*13510*/  @!P0 BRA `(.L_x_1576) ;  /* 0x00000000000c8947 */ /* 0x002fd80003800000 */
[----:B------:R-:W-:-:S06]  /*13520*/  UIADD3 UR4, UR5, -0x1, URZ ;  /* 0xffffffff05047890 */ /* 0x000fcc000fffe03f */
[----:B------:R-:W-:-:S05]  /*13530*/  IMAD.U32 R2, RZ, RZ, UR4 ;  /* 0x00000004ff027e24 */ /* 0x000fca000f8e00ff */
[----:B------:R0:W1:Y:S02]  /*13540*/  SHFL.IDX PT, R3, R13, R2, 0x1f ;  /* 0x00001f020d037589 */ /* 0x00006400000e0000 */
.L_x_1576:
[----:B-1----:R-:W-:-:S04]  /*13550*/  IMAD R28, R3, R4, R28 ;  /* 0x00000004031c7224 */ /* 0x002fc800078e021c */
[----:B------:R-:W-:Y:S01]  /*13560*/  IMAD.IADD R5, R11, 0x1, -R28 ;  /* 0x000000010b057824 */ /* 0x000fe200078e0a1c */
[----:B------:R-:W-:Y:S06]  /*13570*/  @!P1 BRA `(.L_x_1577) ;  /* 0x0000000000e89947 */ /* 0x000fec0003800000 */
[-C--:B--2---:R-:W-:Y:S02]  /*13580*/  IABS R12, R0.reuse ;  /* 0x00000000000c7213 */ /* 0x084fe40000000000 */
[----:B------:R-:W-:Y:S02]  /*13590*/  IABS R4, R9 ;  /* 0x0000000900047213 */ /* 0x000fe40000000000 */
[----:B------:R-:W1:Y:S01]  /*135a0*/  I2F.RP R6, R12 ;  /* 0x0000000c00067306 */ /* 0x000e620000209400 */
[----:B------:R-:W-:-:S07]  /*135b0*/  IABS R10, R0 ;  /* 0x00000000000a7213 */ /* 0x000fce0000000000 */
[----:B------:R-:W2:Y:S08]  /*135c0*/  I2F.RP R8, R4 ;  /* 0x0000000400087306 */ /* 0x000eb00000209400 */
[----:B-1----:R-:W0:Y:S08]  /*135d0*/  MUFU.RCP R6, R6 ;  /* 0x0000000600067308 */ /* 0x002e300000001000 */
[----:B--2---:R-:W-:Y:S01]  /*135e0*/  MUFU.RCP R8, R8 ;  /* 0x0000000800087308 */ /* 0x004fe20000001000 */
[----:B0-----:R-:W-:Y:S01]  /*135f0*/  VIADD R2, R6, 0xffffffe ;  /* 0x0ffffffe06027836 */ /* 0x001fe20000000000 */
[----:B------:R-:W-:-:S06]  /*13600*/  IABS R6, R5 ;  /* 0x0000000500067213 */ /* 0x000fcc0000000000 */
[----:B------:R0:W1:Y:S02]  /*13610*/  F2I.FTZ.U32.TRUNC.NTZ R3, R2 ;  /* 0x0000000200037305 */ /* 0x000064000021f000 */
[----:B0-----:R-:W-:Y:S02]  /*13620*/  IMAD.MOV.U32 R2, RZ, RZ, RZ ;  /* 0x000000ffff027224 */ /* 0x001fe400078e00ff */
[----:B-1----:R-:W-:-:S04]  /*13630*/  IMAD.MOV R11, RZ, RZ, -R3 ;  /* 0x000000ffff0b7224 */ /* 0x002fc800078e0a03 */
[----:B------:R-:W-:-:S04]  /*13640*/  IMAD R11, R11, R12, RZ ;  /* 0x0000000c0b0b7224 */ /* 0x000fc800078e02ff */
[----:B------:R-:W-:-:S04]  /*13650*/  IMAD.HI.U32 R3, R3, R11, R2 ;  /* 0x0000000b03037227 */ /* 0x000fc800078e0002 */
[----:B------:R-:W-:Y:S02]  /*13660*/  IMAD.MOV R11, RZ, RZ, -R10 ;  /* 0x000000ffff0b7224 */ /* 0x000fe400078e0a0a */
[----:B------:R-:W-:-:S04]  /*13670*/  IMAD.HI.U32 R2, R3, R6, RZ ;  /* 0x0000000603027227 */ /* 0x000fc800078e00ff */
[----:B------:R-:W-:Y:S01]  /*13680*/  IMAD R3, R2, R11, R6 ;  /* 0x0000000b02037224 */ /* 0x000fe200078e0206 */
[----:B------:R-:W-:Y:S01]  /*13690*/  LOP3.LUT R6, R5, R0, RZ, 0x3c, !PT ;  /* 0x0000000005067212 */ /* 0x000fe200078e3cff */
[----:B------:R-:W-:-:S03]  /*136a0*/  VIADD R10, R8, 0xffffffe ;  /* 0x0ffffffe080a7836 */ /* 0x000fc60000000000 */
[----:B------:R-:W-:Y:S02]  /*136b0*/  ISETP.GT.U32.AND P1, PT, R12, R3, PT ;  /* 0x000000030c00720c */ /* 0x000fe40003f24070 */
[----:B------:R-:W-:-:S11]  /*136c0*/  ISETP.GE.AND P2, PT, R6, RZ, PT ;  /* 0x000000ff0600720c */ /* 0x000fd60003f46270 */
[----:B------:R-:W-:Y:S02]  /*136d0*/  @!P1 IMAD.IADD R3, R3, 0x1, -R12 ;  /* 0x0000000103039824 */ /* 0x000fe400078e0a0c */
[----:B------:R-:W-:Y:S01]  /*136e0*/  @!P1 VIADD R2, R2, 0x1 ;  /* 0x0000000102029836 */ /* 0x000fe20000000000 */
[----:B------:R-:W-:Y:S02]  /*136f0*/  ISETP.NE.AND P1, PT, R0, RZ, PT ;  /* 0x000000ff0000720c */ /* 0x000fe40003f25270 */
[----:B------:R-:W-:Y:S02]  /*13700*/  ISETP.GE.U32.AND P0, PT, R3, R12, PT ;  /* 0x0000000c0300720c */ /* 0x000fe40003f06070 */
[----:B------:R-:W0:Y:S11]  /*13710*/  F2I.FTZ.U32.TRUNC.NTZ R3, R10 ;  /* 0x0000000a00037305 */ /* 0x000e36000021f000 */
[----:B------:R-:W-:-:S04]  /*13720*/  @P0 VIADD R2, R2, 0x1 ;  /* 0x0000000102020836 */ /* 0x000fc80000000000 */
[----:B------:R-:W-:Y:S01]  /*13730*/  IMAD.MOV.U32 R8, RZ, RZ, R2 ;  /* 0x000000ffff087224 */ /* 0x000fe200078e0002 */
[----:B------:R-:W-:Y:S01]  /*13740*/  IABS R2, R9 ;  /* 0x0000000900027213 */ /* 0x000fe20000000000 */
[----:B0-----:R-:W-:Y:S02]  /*13750*/  IMAD.MOV R11, RZ, RZ, -R3 ;  /* 0x000000ffff0b7224 */ /* 0x001fe400078e0a03 */
[----:B------:R-:W-:Y:S01]  /*13760*/  @!P2 IMAD.MOV R8, RZ, RZ, -R8 ;  /* 0x000000ffff08a224 */ /* 0x000fe200078e0a08 */
[----:B------:R-:W-:Y:S01]  /*13770*/  @!P1 LOP3.LUT R8, RZ, R0, RZ, 0x33, !PT ;  /* 0x00000000ff089212 */ /* 0x000fe200078e33ff */
[----:B------:R-:W-:Y:S02]  /*13780*/  IMAD.MOV R10, RZ, RZ, -R2 ;  /* 0x000000ffff0a7224 */ /* 0x000fe400078e0a02 */
[----:B------:R-:W-:Y:S01]  /*13790*/  IMAD R11, R11, R4, RZ ;  /* 0x000000040b0b7224 */ /* 0x000fe200078e02ff */
[----:B------:R-:W-:Y:S01]  /*137a0*/  IABS R6, R8 ;  /* 0x0000000800067213 */ /* 0x000fe20000000000 */
[----:B------:R-:W-:-:S04]  /*137b0*/  IMAD.MOV.U32 R2, RZ, RZ, RZ ;  /* 0x000000ffff027224 */ /* 0x000fc800078e00ff */
[----:B------:R-:W-:-:S04]  /*137c0*/  IMAD.HI.U32 R2, R3, R11, R2 ;  /* 0x0000000b03027227 */ /* 0x000fc800078e0002 */
[----:B------:R-:W-:Y:S02]  /*137d0*/  IMAD.MOV.U32 R3, RZ, RZ, R6 ;  /* 0x000000ffff037224 */ /* 0x000fe400078e0006 */
[----:B------:R-:W-:Y:S02]  /*137e0*/  IMAD.MOV.U32 R6, RZ, RZ, R10 ;  /* 0x000000ffff067224 */ /* 0x000fe400078e000a */
[----:B------:R-:W-:-:S04]  /*137f0*/  IMAD.HI.U32 R2, R2, R3, RZ ;  /* 0x0000000302027227 */ /* 0x000fc800078e00ff */
[----:B------:R-:W-:-:S05]  /*13800*/  IMAD R3, R2, R6, R3 ;  /* 0x0000000602037224 */ /* 0x000fca00078e0203 */
[----:B------:R-:W-:-:S13]  /*13810*/  ISETP.GT.U32.AND P1, PT, R4, R3, PT ;  /* 0x000000030400720c */ /* 0x000fda0003f24070 */
[----:B------:R-:W-:Y:S02]  /*13820*/  @!P1 IMAD.IADD R3, R3, 0x1, -R4 ;  /* 0x0000000103039824 */ /* 0x000fe400078e0a04 */
[----:B------:R-:W-:Y:S01]  /*13830*/  @!P1 VIADD R2, R2, 0x1 ;  /* 0x0000000102029836 */ /* 0x000fe20000000000 */
[----:B------:R-:W-:Y:S02]  /*13840*/  ISETP.NE.AND P1, PT, R9, RZ, PT ;  /* 0x000000ff0900720c */ /* 0x000fe40003f25270 */
[----:B------:R-:W-:Y:S02]  /*13850*/  ISETP.GE.U32.AND P0, PT, R3, R4, PT ;  /* 0x000000040300720c */ /* 0x000fe40003f06070 */
[----:B------:R-:W-:-:S04]  /*13860*/  LOP3.LUT R3, R8, R9, RZ, 0x3c, !PT ;  /* 0x0000000908037212 */ /* 0x000fc800078e3cff */
[----:B------:R-:W-:Y:S01]  /*13870*/  ISETP.GE.AND P2, PT, R3, RZ, PT ;  /* 0x000000ff0300720c */ /* 0x000fe20003f46270 */
[----:B------:R-:W-:-:S06]  /*13880*/  IMAD.MOV R3, RZ, RZ, -R8 ;  /* 0x000000ffff037224 */ /* 0x000fcc00078e0a08 */
[----:B------:R-:W-:-:S06]  /*13890*/  @P0 VIADD R2, R2, 0x1 ;  /* 0x0000000102020836 */ /* 0x000fcc0000000000 */
[----:B------:R-:W-:Y:S01]  /*138a0*/  @!P2 IMAD.MOV R2, RZ, RZ, -R2 ;  /* 0x000000ffff02a224 */ /* 0x000fe200078e0a02 */
[----:B------:R-:W-:-:S05]  /*138b0*/  @!P1 LOP3.LUT R2, RZ, R9, RZ, 0x33, !PT ;  /* 0x00000009ff029212 */ /* 0x000fca00078e33ff */
[----:B------:R-:W-:-:S04]  /*138c0*/  IMAD.MOV R30, RZ, RZ, -R2 ;  /* 0x000000ffff1e7224 */ /* 0x000fc800078e0a02 */
[C---:B------:R-:W-:Y:S02]  /*138d0*/  IMAD R30, R9.reuse, R30, R8 ;  /* 0x0000001e091e7224 */ /* 0x040fe400078e0208 */
[----:B------:R-:W-:Y:S02]  /*138e0*/  IMAD R9, R9, 0x1000000, R2 ;  /* 0x0100000009097824 */ /* 0x000fe400078e0202 */
[----:B------:R-:W-:Y:S02]  /*138f0*/  IMAD R2, R0, R3, R5 ;  /* 0x0000000300027224 */ /* 0x000fe400078e0205 */
[----:B------:R-:W-:Y:S01]  /*13900*/  IMAD R30, R30, 0x10000, R9 ;  /* 0x000100001e1e7824 */ /* 0x000fe200078e0209 */
[----:B------:R-:W-:Y:S06]  /*13910*/  BRA `(.L_x_1578) ;  /* 0x0000000000fc7947 */ /* 0x000fec0003800000 */
.L_x_1577:
[----:B------:R-:W-:Y:S02]  /*13920*/  ULDC.64 UR4, c[0x0][0xc90] ;  /* 0x0003240000047ab9 */ /* 0x000fe40000000a00 */
[----:B------:R-:W-:-:S06]  /*13930*/  UIMAD.WIDE UR4, UR42, 0x4, UR4 ;  /* 0x000000042a0478a5 */ /* 0x000fcc000f8e0204 */
[----:B0-----:R-:W-:Y:S02]  /*13940*/  IMAD.U32 R2, RZ, RZ, UR4 ;  /* 0x00000004ff027e24 */ /* 0x001fe4000f8e00ff */
[----:B------:R-:W-:-:S05]  /*13950*/  IMAD.U32 R3, RZ, RZ, UR5 ;  /* 0x00000005ff037e24 */ /* 0x000fca000f8e00ff */
[----:B------:R0:W2:Y:S01]  /*13960*/  LDG.E R13, desc[UR36][R2.64] ;  /* 0x00000024020d7981 */ /* 0x0000a2000c1e1900 */
[----:B------:R-:W-:Y:S01]  /*13970*/  IABS R15, R5 ;  /* 0x00000005000f7213 */ /* 0x000fe20000000000 */
[----:B0-----:R-:W-:Y:S02]  /*13980*/  IMAD.MOV.U32 R2, RZ, RZ, RZ ;  /* 0x000000ffff027224 */ /* 0x001fe400078e00ff */
[----:B--2---:R-:W-:-:S05]  /*13990*/  IMAD R6, R0, R13, RZ ;  /* 0x0000000d00067224 */ /* 0x004fca00078e02ff */
[-C--:B------:R-:W-:Y:S02]  /*139a0*/  IABS R10, R6.reuse ;  /* 0x00000006000a7213 */ /* 0x080fe40000000000 */
[----:B------:R-:W-:Y:S02]  /*139b0*/  IABS R12, R6 ;  /* 0x00000006000c7213 */ /* 0x000fe40000000000 */
[----:B------:R-:W0:Y:S08]  /*139c0*/  I2F.RP R8, R10 ;  /* 0x0000000a00087306 */ /* 0x000e300000209400 */
[----:B0-----:R-:W0:Y:S02]  /*139d0*/  MUFU.RCP R8, R8 ;  /* 0x0000000800087308 */ /* 0x001e240000001000 */
[----:B0-----:R-:W-:-:S06]  /*139e0*/  VIADD R9, R8, 0xffffffe ;  /* 0x0ffffffe08097836 */ /* 0x001fcc0000000000 */
[----:B------:R-:W0:Y:S02]  /*139f0*/  F2I.FTZ.U32.TRUNC.NTZ R3, R9 ;  /* 0x0000000900037305 */ /* 0x000e24000021f000 */
[----:B0-----:R-:W-:-:S04]  /*13a00*/  IMAD.MOV R11, RZ, RZ, -R3 ;  /* 0x000000ffff0b7224 */ /* 0x001fc800078e0a03 */
[----:B------:R-:W-:-:S04]  /*13a10*/  IMAD R11, R11, R10, RZ ;  /* 0x0000000a0b0b7224 */ /* 0x000fc800078e02ff */
[----:B------:R-:W-:-:S04]  /*13a20*/  IMAD.HI.U32 R2, R3, R11, R2 ;  /* 0x0000000b03027227 */ /* 0x000fc800078e0002 */
[----:B------:R-:W-:Y:S02]  /*13a30*/  IMAD.MOV R3, RZ, RZ, -R12 ;  /* 0x000000ffff037224 */ /* 0x000fe400078e0a0c */
        /* <DEDUP_REMOVED lines=8> */
[----:B------:R-:W-:-:S07]  /*13ac0*/  ISETP.GE.AND P2, PT, R3, RZ, PT ;  /* 0x000000ff0300720c */ /* 0x000fce0003f46270 */
[----:B------:R-:W-:-:S06]  /*13ad0*/  @P0 VIADD R2, R2, 0x1 ;  /* 0x0000000102020836 */ /* 0x000fcc0000000000 */
[----:B------:R-:W-:Y:S01]  /*13ae0*/  @!P2 IMAD.MOV R2, RZ, RZ, -R2 ;  /* 0x000000ffff02a224 */ /* 0x000fe200078e0a02 */
[----:B------:R-:W-:-:S05]  /*13af0*/  @!P1 LOP3.LUT R2, RZ, R6, RZ, 0x33, !PT ;  /* 0x00000006ff029212 */ /* 0x000fca00078e33ff */
[----:B------:R-:W-:Y:S02]  /*13b00*/  IMAD R11, R13, R2, RZ ;  /* 0x000000020d0b7224 */ /* 0x000fe400078e02ff */
[----:B------:R-:W-:Y:S02]  /*13b10*/  IMAD.MOV R2, RZ, RZ, -R2 ;  /* 0x000000ffff027224 */ /* 0x000fe400078e0a02 */
[----:B------:R-:W-:Y:S02]  /*13b20*/  IMAD.MOV R3, RZ, RZ, -R11 ;  /* 0x000000ffff037224 */ /* 0x000fe400078e0a0b */
[----:B------:R-:W-:Y:S02]  /*13b30*/  IMAD R6, R6, R2, R5 ;  /* 0x0000000206067224 */ /* 0x000fe400078e0205 */
[----:B------:R-:W-:Y:S01]  /*13b40*/  IMAD.MOV.U32 R2, RZ, RZ, RZ ;  /* 0x000000ffff027224 */ /* 0x000fe200078e00ff */
[----:B------:R-:W-:-:S04]  /*13b50*/  VIADDMNMX R13, R3, R4, R13, PT ;  /* 0x00000004030d7246 */ /* 0x000fc8000380010d */
[-C--:B------:R-:W-:Y:S01]  /*13b60*/  IABS R8, R13.reuse ;  /* 0x0000000d00087213 */ /* 0x080fe20000000000 */
[----:B------:R-:W-:Y:S01]  /*13b70*/  IMAD.MOV R30, RZ, RZ, -R13 ;  /* 0x000000ffff1e7224 */ /* 0x000fe200078e0a0d */
[----:B------:R-:W-:Y:S02]  /*13b80*/  IABS R10, R13 ;  /* 0x0000000d000a7213 */ /* 0x000fe40000000000 */
[----:B------:R-:W0:Y:S08]  /*13b90*/  I2F.RP R4, R8 ;  /* 0x0000000800047306 */ /* 0x000e300000209400 */
[----:B0-----:R-:W0:Y:S02]  /*13ba0*/  MUFU.RCP R4, R4 ;  /* 0x0000000400047308 */ /* 0x001e240000001000 */
[----:B0-----:R-:W-:-:S06]  /*13bb0*/  VIADD R3, R4, 0xffffffe ;  /* 0x0ffffffe04037836 */ /* 0x001fcc0000000000 */
[----:B------:R-:W0:Y:S02]  /*13bc0*/  F2I.FTZ.U32.TRUNC.NTZ R3, R3 ;  /* 0x0000000300037305 */ /* 0x000e24000021f000 */
[----:B0-----:R-:W-:-:S04]  /*13bd0*/  IMAD.MOV R9, RZ, RZ, -R3 ;  /* 0x000000ffff097224 */ /* 0x001fc800078e0a03 */
[----:B------:R-:W-:Y:S01]  /*13be0*/  IMAD.MOV.U32 R5, RZ, RZ, R9 ;  /* 0x000000ffff057224 */ /* 0x000fe200078e0009 */
[----:B------:R-:W-:-:S03]  /*13bf0*/  IABS R9, R6 ;  /* 0x0000000600097213 */ /* 0x000fc60000000000 */
        /* <DEDUP_REMOVED lines=11> */
[----:B------:R-:W-:Y:S02]  /*13cb0*/  ISETP.GE.AND P2, PT, R3, RZ, PT ;  /* 0x000000ff0300720c */ /* 0x000fe40003f46270 */
[----:B------:R-:W-:-:S05]  /*13cc0*/  IADD3 R3, R11, 0x1000000, R6 ;  /* 0x010000000b037810 */ /* 0x000fca0007ffe006 */
[----:B------:R-:W-:-:S06]  /*13cd0*/  @P0 VIADD R2, R2, 0x1 ;  /* 0x0000000102020836 */ /* 0x000fcc0000000000 */
[----:B------:R-:W-:Y:S01]  /*13ce0*/  @!P2 IMAD.MOV R2, RZ, RZ, -R2 ;  /* 0x000000ffff02a224 */ /* 0x000fe200078e0a02 */
[----:B------:R-:W-:-:S05]  /*13cf0*/  @!P1 LOP3.LUT R2, RZ, R13, RZ, 0x33, !PT ;  /* 0x0000000dff029212 */ /* 0x000fca00078e33ff */
[----:B------:R-:W-:-:S07]  /*13d00*/  IMAD R30, R2, R30, R3 ;  /* 0x0000001e021e7224 */ /* 0x000fce00078e0203 */
.L_x_1578:
[----:B------:R-:W-:-:S05]  /*13d10*/  LOP3.LUT R29, RZ, R2, RZ, 0x33, !PT ;  /* 0x00000002ff1d7212 */ /* 0x000fca00078e33ff */
[----:B------:R-:W-:Y:S01]  /*13d20*/  IMAD.IADD R29, R0, 0x1, R29 ;  /* 0x00000001001d7824 */ /* 0x000fe200078e021d */
[----:B------:R-:W-:Y:S06]  /*13d30*/  BRA `(.L_x_1579) ;  /* 0x0000000000107947 */ /* 0x000fec0003800000 */
.L_x_1574:
[----:B------:R-:W-:Y:S01]  /*13d40*/  IMAD.MOV.U32 R28, RZ, RZ, R11 ;  /* 0x000000ffff1c7224 */ /* 0x000fe200078e000b */
[----:B------:R-:W-:Y:S01]  /*13d50*/  ULDC UR42, c[0x0][0xc3c] ;  /* 0x00030f00002a7ab9 */ /* 0x000fe20000000800 */
[----:B------:R-:W-:Y:S02]  /*13d60*/  IMAD.MOV.U32 R29, RZ, RZ, RZ ;  /* 0x000000ffff1d7224 */ /* 0x000fe400078e00ff */
[----:B------:R-:W-:-:S07]  /*13d70*/  IMAD.MOV.U32 R30, RZ, RZ, RZ ;  /* 0x000000ffff1e7224 */ /* 0x000fce00078e00ff */
.L_x_1579:
[----:B------:R-:W-:Y:S01]  /*13d80*/  ISETP.NE.AND P0, PT, R7, RZ, PT ;  /* 0x000000ff0700720c */ /* 0x000fe20003f05270 */
[----:B------:R-:W-:-:S12]  /*13d90*/  IMAD.U32 R31, RZ, RZ, UR42 ;  /* 0x0000002aff1f7e24 */ /* 0x000fd8000f8e00ff */
[----:B------:R-:W0:Y:S01]  /*13da0*/  @!P0 S2R R3, SR_CgaCtaId ;  /* 0x0000000000038919 */ /* 0x000e220000008800 */
[----:B------:R-:W-:-:S04]  /*13db0*/  @!P0 MOV R0, 0x400 ;  /* 0x0000040000008802 */ /* 0x000fc80000000f00 */
[----:B0-----:R-:W-:-:S05]  /*13dc0*/  @!P0 LEA R0, R3, R0, 0x18 ;  /* 0x0000000003008211 */ /* 0x001fca00078ec0ff */
[----:B------:R0:W-:Y:S01]  /*13dd0*/  @!P0 STS.128 [R0+0x284d0], R28 ;  /* 0x0284d01c00008388 */ /* 0x0001e20000000c00 */
[----:B------:R-:W-:Y:S06]  /*13de0*/  BAR.ARV 0x5, 0x180 ;  /* 0x0146000000007b1d */ /* 0x000fec0000002000 */
.L_x_1572:
[----:B------:R-:W-:Y:S01]  /*13df0*/  ULDC UR4, c[0x0][0xc3c] ;  /* 0x00030f0000047ab9 */ /* 0x000fe20000000800 */
[----:B------:R1:W-:Y:S01]  /*13e00*/  STL [R1+0x4], RZ ;  /* 0x000004ff01007387 */ /* 0x0003e20000100800 */
[----:B------:R-:W-:Y:S01]  /*13e10*/  UISETP.GE.AND UP0, UPT, UR42, UR4, UPT ;  /* 0x000000042a00728c */ /* 0x000fe2000bf06270 */
[----:B------:R-:W-:Y:S02]  /*13e20*/  IMAD.MOV.U32 R23, RZ, RZ, 0x1 ;  /* 0x00000001ff177424 */ /* 0x000fe400078e00ff */
[----:B------:R-:W-:-:S03]  /*13e30*/  IMAD.MOV.U32 R19, RZ, RZ, RZ ;  /* 0x000000ffff137224 */ /* 0x000fc600078e00ff */
[----:B------:R-:W-:-:S13]  /*13e40*/  PLOP3.LUT P0, PT, PT, PT, UP0, 0x80, 0x0 ;  /* 0x000000000000781c */ /* 0x000fda0003f0f008 */
[----:B-1----:R-:W-:Y:S05]  /*13e50*/  @P0 BRA `(.L_x_1580) ;  /* 0x00000058006c0947 */ /* 0x002fea0003800000 */
[----:B0-----:R-:W2:Y:S01]  /*13e60*/  LDL R0, [R1+0x14] ;  /* 0x0000140001007983 */ /* 0x001ea20000100800 */
[----:B------:R-:W0:Y:S01]  /*13e70*/  S2UR UR4, SR_CgaCtaId ;  /* 0x00000000000479c3 */ /* 0x000e220000008800 */
[----:B------:R-:W-:Y:S01]  /*13e80*/  MOV R17, 0x400 ;  /* 0x0000040000117802 */ /* 0x000fe20000000f00 */
[----:B------:R-:W-:Y:S01]  /*13e90*/  IMAD.MOV.U32 R37, RZ, RZ, 0x20 ;  /* 0x00000020ff257424 */ /* 0x000fe200078e00ff */
[----:B------:R-:W1:Y:S01]  /*13ea0*/  S2R R9, SR_TID.X ;  /* 0x0000000000097919 */ /* 0x000e620000002100 */
[----:B------:R-:W-:Y:S01]  /*13eb0*/  IMAD.MOV.U32 R23, RZ, RZ, 0x1 ;  /* 0x00000001ff177424 */ /* 0x000fe200078e00ff */
[----:B------:R-:W-:Y:S01]  /*13ec0*/  ULDC UR47, c[0x0][0xc] ;  /* 0x00000300002f7ab9 */ /* 0x000fe20000000800 */
[----:B------:R-:W-:Y:S01]  /*13ed0*/  IMAD.MOV.U32 R19, RZ, RZ, RZ ;  /* 0x000000ffff137224 */ /* 0x000fe200078e00ff */
[----:B------:R3:W-:Y:S01]  /*13ee0*/  STL [R1+0x4], RZ ;  /* 0x000004ff01007387 */ /* 0x0007e20000100800 */
[----:B0-----:R-:W-:-:S05]  /*13ef0*/  IMAD.U32 R34, RZ, RZ, UR4 ;  /* 0x00000004ff227e24 */ /* 0x001fca000f8e00ff */
[----:B------:R-:W-:Y:S01]  /*13f00*/  LEA R17, R34, R17, 0x18 ;  /* 0x0000001122117211 */ /* 0x000fe200078ec0ff */
[C---:B-1----:R-:W-:Y:S01]  /*13f10*/  IMAD.SHL.U32 R4, R9.reuse, 0x40, RZ ;  /* 0x0000004009047824 */ /* 0x042fe200078e00ff */
[C---:B------:R-:W-:Y:S01]  /*13f20*/  LOP3.LUT R8, R9.reuse, 0x7f, RZ, 0xc0, !PT ;  /* 0x0000007f09087812 */ /* 0x040fe200078ec0ff */
[C---:B------:R-:W-:Y:S01]  /*13f30*/  IMAD.SHL.U32 R22, R9.reuse, 0x80, RZ ;  /* 0x0000008009167824 */ /* 0x040fe200078e00ff */
[C---:B------:R-:W-:Y:S01]  /*13f40*/  LOP3.LUT P0, RZ, R9.reuse, 0x4, RZ, 0xc0, !PT ;  /* 0x0000000409ff7812 */ /* 0x040fe2000780c0ff */
[----:B------:R-:W-:Y:S01]  /*13f50*/  IMAD.SHL.U32 R6, R9, 0x8, RZ ;  /* 0x0000000809067824 */ /* 0x000fe200078e00ff */
[----:B------:R-:W-:Y:S02]  /*13f60*/  SHF.R.U32.HI R2, RZ, 0x5, R8 ;  /* 0x00000005ff027819 */ /* 0x000fe40000011608 */
[----:B------:R-:W-:Y:S02]  /*13f70*/  LOP3.LUT R3, R22, 0x380, RZ, 0xc0, !PT ;  /* 0x0000038016037812 */ /* 0x000fe400078ec0ff */
[----:B------:R-:W-:-:S02]  /*13f80*/  LOP3.LUT R7, R4, 0x40, RZ, 0xc0, !PT ;  /* 0x0000004004077812 */ /* 0x000fc400078ec0ff */
[----:B------:R-:W-:Y:S01]  /*13f90*/  LOP3.LUT R33, R4, 0x200, RZ, 0xc0, !PT ;  /* 0x0000020004217812 */ /* 0x000fe200078ec0ff */
[C---:B------:R-:W-:Y:S01]  /*13fa0*/  IMAD R3, R2.reuse, 0x10, R3 ;  /* 0x0000001002037824 */ /* 0x040fe200078e0203 */
[----:B------:R-:W-:Y:S01]  /*13fb0*/  SEL R37, R37, 0xffffffe0, !P0 ;  /* 0xffffffe025257807 */ /* 0x000fe20004000000 */
[----:B------:R-:W-:Y:S01]  /*13fc0*/  IMAD R7, R2, 0x400, R7 ;  /* 0x0000040002077824 */ /* 0x000fe200078e0207 */
[----:B--2---:R-:W-:Y:S02]  /*13fd0*/  R2UR UR5, R0 ;  /* 0x00000000000572ca */ /* 0x004fe400000e0000 */
[----:B------:R-:W-:-:S04]  /*13fe0*/  LOP3.LUT R0, R4, 0x180, RZ, 0xc0, !PT ;  /* 0x0000018004007812 */ /* 0x000fc800078ec0ff */
[----:B------:R-:W-:Y:S01]  /*13ff0*/  LOP3.LUT R5, R0, 0x10, R9, 0xf8, !PT ;  /* 0x0000001000057812 */ /* 0x000fe200078ef809 */
[----:B------:R-:W-:-:S03]  /*14000*/  IMAD.SHL.U32 R0, R9, 0x10, RZ ;  /* 0x0000001009007824 */ /* 0x000fc600078e00ff */
[----:B------:R-:W-:Y:S01]  /*14010*/  LOP3.LUT R6, R5, 0x30, R6, 0x78, !PT ;  /* 0x0000003005067812 */ /* 0x000fe200078e7806 */
[----:B------:R-:W-:Y:S01]  /*14020*/  IMAD.SHL.U32 R5, R9, 0x2, RZ ;  /* 0x0000000209057824 */ /* 0x000fe200078e00ff */
[----:B------:R-:W-:Y:S01]  /*14030*/  LOP3.LUT R2, R0, 0x3f0, RZ, 0xc0, !PT ;  /* 0x000003f000027812 */ /* 0x000fe200078ec0ff */
[----:B------:R-:W-:Y:S01]  /*14040*/  ULOP3.LUT UR45, UR5, 0x2, URZ, 0xfc, !UPT ;  /* 0x00000002052d7892 */ /* 0x000fe2000f8efc3f */
[----:B------:R-:W-:Y:S01]  /*14050*/  LOP3.LUT R3, R3, 0x70, R0, 0x78, !PT ;  /* 0x0000007003037812 */ /* 0x000fe200078e7800 */
[----:B------:R-:W-:Y:S01]  /*14060*/  ULOP3.LUT UR46, UR5, 0x1, URZ, 0xfc, !UPT ;  /* 0x00000001052e7892 */ /* 0x000fe2000f8efc3f */
[----:B------:R-:W-:Y:S02]  /*14070*/  LOP3.LUT R5, R2, 0x70, R5, 0x78, !PT ;  /* 0x0000007002057812 */ /* 0x000fe400078e7805 */
[----:B------:R-:W-:Y:S02]  /*14080*/  SHF.R.U32.HI R2, RZ, 0x3, R8 ;  /* 0x00000003ff027819 */ /* 0x000fe40000011608 */
[----:B------:R-:W-:-:S02]  /*14090*/  LOP3.LUT R36, R5, 0x400, R0, 0xf8, !PT ;  /* 0x0000040005247812 */ /* 0x000fc400078ef800 */
[----:B------:R-:W-:Y:S02]  /*140a0*/  LOP3.LUT R32, R0, 0x70, RZ, 0xc0, !PT ;  /* 0x0000007000207812 */ /* 0x000fe400078ec0ff */
[----:B------:R-:W-:Y:S01]  /*140b0*/  LOP3.LUT R0, R2, 0x70, R0, 0xf8, !PT ;  /* 0x0000007002007812 */ /* 0x000fe200078ef800 */
[----:B------:R-:W-:Y:S01]  /*140c0*/  IMAD.IADD R0, R17, 0x1, R36 ;  /* 0x0000000111007824 */ /* 0x000fe200078e0224 */
[----:B------:R-:W-:Y:S02]  /*140d0*/  LOP3.LUT R22, R3, 0xc00, R22, 0xf8, !PT ;  /* 0x00000c0003167812 */ /* 0x000fe400078ef816 */
[----:B------:R-:W-:Y:S02]  /*140e0*/  IADD3 R33, R6, R7, R33 ;  /* 0x0000000706217210 */ /* 0x000fe40007ffe021 */
[----:B------:R3:W-:Y:S01]  /*140f0*/  STL [R1], R0 ;  /* 0x0000000001007387 */ /* 0x0007e20000100800 */
[----:B------:R-:W-:Y:S01]  /*14100*/  VIADD R35, R22, 0x40 ;  /* 0x0000004016237836 */ /* 0x000fe20000000000 */
[----:B------:R-:W-:Y:S01]  /*14110*/  LOP3.LUT R2, R32, 0x80, RZ, 0xfc, !PT ;  /* 0x0000008020027812 */ /* 0x000fe200078efcff */
[----:B------:R-:W-:-:S07]  /*14120*/  @P0 VIADD R35, R22, 0xffffffc0 ;  /* 0xffffffc016230836 */ /* 0x000fce0000000000 */
.L_x_1662:
[----:B------:R-:W-:Y:S01]  /*14130*/  ULDC.64 UR4, c[0x0][0xa28] ;  /* 0x00028a0000047ab9 */ /* 0x000fe20000000a00 */
[----:B------:R-:W-:Y:S01]  /*14140*/  ULDC.64 UR6, c[0x0][0xa18] ;  /* 0x0002860000067ab9 */ /* 0x000fe20000000a00 */
[----:B------:R-:W-:Y:S02]  /*14150*/  UISETP.NE.U32.AND UP0, UPT, UR4, URZ, UPT ;  /* 0x0000003f0400728c */ /* 0x000fe4000bf05070 */
[----:B------:R-:W-:Y:S02]  /*14160*/  UISETP.NE.U32.AND UP2, UPT, UR6, URZ, UPT ;  /* 0x0000003f0600728c */ /* 0x000fe4000bf45070 */
[----:B------:R-:W-:Y:S02]  /*14170*/  UISETP.NE.AND.EX UP0, UPT, UR5, URZ, UPT, UP0 ;  /* 0x0000003f0500728c */ /* 0x000fe4000bf05300 */
[----:B------:R-:W-:Y:S01]  /*14180*/  UISETP.NE.AND.EX UP2, UPT, UR7, URZ, UPT, UP2 ;  /* 0x0000003f0700728c */ /* 0x000fe2000bf45320 */
[----:B------:R-:W-:Y:S02]  /*14190*/  ULDC.64 UR4, c[0x0][0xa00] ;  /* 0x0002800000047ab9 */ /* 0x000fe40000000a00 */
[----:B------:R-:W-:Y:S01]  /*141a0*/  ULDC.64 UR6, c[0x0][0xa00] ;  /* 0x0002800000067ab9 */ /* 0x000fe20000000a00 */
[----:B------:R-:W-:Y:S01]  /*141b0*/  UISETP.NE.U32.AND UP1, UPT, UR4, URZ, UPT ;  /* 0x0000003f0400728c */ /* 0x000fe2000bf25070 */
[----:B------:R-:W-:Y:S01]  /*141c0*/  PLOP3.LUT P0, PT, PT, PT, UP0, 0x80, 0x0 ;  /* 0x000000000000781c */ /* 0x000fe20003f0f008 */
[----:B------:R-:W-:-:S02]  /*141d0*/  UIMAD.WIDE UR6, UR42, 0x4, UR6 ;  /* 0x000000042a0678a5 */ /* 0x000fc4000f8e0206 */
[----:B------:R-:W-:Y:S01]  /*141e0*/  UISETP.NE.AND.EX UP3, UPT, UR5, URZ, UPT, UP1 ;  /* 0x0000003f0500728c */ /* 0x000fe2000bf65310 */
[----:B------:R-:W-:Y:S02]  /*141f0*/  UMOV UR40, URZ ;  /* 0x0000003f00287c82 */ /* 0x000fe40008000000 */
[----:B------:R-:W-:Y:S01]  /*14200*/  @UP0 ULDC.64 UR4, c[0x0][0xa28] ;  /* 0x00028a0000040ab9 */ /* 0x000fe20000000a00 */
[----:B------:R-:W-:Y:S01]  /*14210*/  ULDC.64 UR8, c[0x0][0xa20] ;  /* 0x0002880000087ab9 */ /* 0x000fe20000000a00 */
[----:B------:R-:W-:Y:S01]  /*14220*/  @UP0 UIMAD.WIDE UR4, UR42, 0x4, UR4 ;  /* 0x000000042a0408a5 */ /* 0x000fe2000f8e0204 */
[----:B------:R-:W-:Y:S01]  /*14230*/  PLOP3.LUT P1, PT, PT, PT, UP3, 0x80, 0x0 ;  /* 0x000000000000781c */ /* 0x000fe20003f2f038 */
[----:B------:R-:W-:Y:S01]  /*14240*/  ULDC UR38, c[0x0][0x2f0] ;  /* 0x0000bc0000267ab9 */ /* 0x000fe20000000800 */
[----:B------:R-:W-:Y:S01]  /*14250*/  PLOP3.LUT P2, PT, PT, PT, UP3, 0x80, 0x0 ;  /* 0x000000000000781c */ /* 0x000fe20003f4f038 */
[----:B------:R-:W-:Y:S01]  /*14260*/  UMOV UR41, URZ ;  /* 0x0000003f00297c82 */ /* 0x000fe20008000000 */
[----:B------:R-:W-:Y:S01]  /*14270*/  UP2UR UR48, UPR, URZ, 0x8 ;  /* 0x000000083f307883 */ /* 0x000fe20008000000 */
[----:B-1----:R-:W-:-:S02]  /*14280*/  IMAD.U32 R2, RZ, RZ, UR4 ;  /* 0x00000004ff027e24 */ /* 0x002fc4000f8e00ff */
[----:B--2---:R-:W-:Y:S01]  /*14290*/  IMAD.U32 R3, RZ, RZ, UR5 ;  /* 0x00000005ff037e24 */ /* 0x004fe2000f8e00ff */
[----:B------:R-:W-:-:S04]  /*142a0*/  @UP2 ULDC.64 UR4, c[0x0][0xa18] ;  /* 0x0002860000042ab9 */ /* 0x000fc80000000a00 */
[----:B0--3--:R0:W2:Y:S01]  /*142b0*/  @P0 LDG.E R0, desc[UR36][R2.64] ;  /* 0x0000002402000981 */ /* 0x0090a2000c1e1900 */
[----:B------:R-:W-:Y:S01]  /*142c0*/  @UP2 UIMAD.WIDE UR4, UR42, 0x4, UR4 ;  /* 0x000000042a0428a5 */ /* 0x000fe2000f8e0204 */
[----:B0-----:R-:W-:Y:S02]  /*142d0*/  IMAD.U32 R2, RZ, RZ, UR6 ;  /* 0x00000006ff027e24 */ /* 0x001fe4000f8e00ff */
[----:B------:R-:W-:-:S05]  /*142e0*/  IMAD.U32 R3, RZ, RZ, UR7 ;  /* 0x00000007ff037e24 */ /* 0x000fca000f8e00ff */
[----:B------:R0:W3:Y:S01]  /*142f0*/  @P1 LDG.E R4, desc[UR36][R2.64] ;  /* 0x0000002402041981 */ /* 0x0000e2000c1e1900 */
[----:B------:R-:W-:Y:S01]  /*14300*/  PLOP3.LUT P1, PT, PT, PT, UP2, 0x80, 0x0 ;  /* 0x000000000000781c */ /* 0x000fe20003f2f028 */
[----:B0-----:R-:W-:Y:S02]  /*14310*/  IMAD.U32 R2, RZ, RZ, UR4 ;  /* 0x00000004ff027e24 */ /* 0x001fe4000f8e00ff */
[----:B------:R-:W-:Y:S01]  /*14320*/  IMAD.U32 R3, RZ, RZ, UR5 ;  /* 0x00000005ff037e24 */ /* 0x000fe2000f8e00ff */
[----:B------:R-:W-:-:S09]  /*14330*/  ULDC.64 UR4, c[0x0][0x418] ;  /* 0x0001060000047ab9 */ /* 0x000fd20000000a00 */
[----:B------:R-:W4:Y:S01]  /*14340*/  @P1 LDG.E R5, desc[UR36][R2.64] ;  /* 0x0000002402051981 */ /* 0x000f22000c1e1900 */
[----:B------:R-:W-:-:S03]  /*14350*/  UISETP.NE.U32.AND UP0, UPT, UR4, URZ, UPT ;  /* 0x0000003f0400728c */ /* 0x000fc6000bf05070 */
[----:B------:R-:W-:Y:S01]  /*14360*/  ULDC UR4, c[0x0][0x424] ;  /* 0x0001090000047ab9 */ /* 0x000fe20000000800 */
[----:B------:R-:W-:-:S04]  /*14370*/  UISETP.NE.AND.EX UP0, UPT, UR5, URZ, UPT, UP0 ;  /* 0x0000003f0500728c */ /* 0x000fc8000bf05300 */
[----:B------:R-:W-:-:S04]  /*14380*/  USEL UR4, UR4, 0x1, UP0 ;  /* 0x0000000104047887 */ /* 0x000fc80008000000 */
[----:B------:R-:W-:Y:S01]  /*14390*/  UIMAD UR38, UR4, UR38, URZ ;  /* 0x00000026042672a4 */ /* 0x000fe2000f8e023f */
[----:B--2---:R-:W-:Y:S02]  /*143a0*/  @P0 R2UR UR40, R0 ;  /* 0x00000000002802ca */ /* 0x004fe400000e0000 */
[----:B------:R-:W-:-:S04]  /*143b0*/  ISETP.NE.U32.AND P0, PT, RZ, UR8, PT ;  /* 0x00000008ff007c0c */ /* 0x000fc8000bf05070 */
[----:B------:R-:W-:Y:S02]  /*143c0*/  ISETP.NE.AND.EX P0, PT, RZ, UR9, PT, P0 ;  /* 0x00000009ff007c0c */ /* 0x000fe4000bf05300 */
[----:B---3--:R-:W-:Y:S02]  /*143d0*/  @P2 R2UR UR41, R4 ;  /* 0x00000000042922ca */ /* 0x008fe400000e0000 */
[----:B----4-:R-:W-:Y:S01]  /*143e0*/  @P1 R2UR UR43, R5 ;  /* 0x00000000052b12ca */ /* 0x010fe200000e0000 */
[----:B------:R-:W-:-:S14]  /*143f0*/  @P1 BRA `(.L_x_1581) ;  /* 0x00000000002c1947 */ /* 0x000fdc0003800000 */
[----:B------:R-:W-:Y:S01]  /*14400*/  UISETP.NE.AND UP0, UPT, UR48, URZ, UPT ;  /* 0x0000003f3000728c */ /* 0x000fe2000bf05270 */
[----:B------:R-:W-:-:S05]  /*14410*/  ULDC UR43, c[0x0][0x288] ;  /* 0x0000a200002b7ab9 */ /* 0x000fca0000000800 */
[----:B------:R-:W-:-:S13]  /*14420*/  PLOP3.LUT P1, PT, PT, PT, UP0, 0x40, 0x0 ;  /* 0x000000000000781c */ /* 0x000fda0003f2e808 */
[----:B------:R-:W-:Y:S05]  /*14430*/  @P1 BRA `(.L_x_1581) ;  /* 0x00000000001c1947 */ /* 0x000fea0003800000 */
[----:B------:R-:W-:Y:S02]  /*14440*/  IMAD.U32 R2, RZ, RZ, UR6 ;  /* 0x00000006ff027e24 */ /* 0x000fe4000f8e00ff */
[----:B------:R-:W-:-:S05]  /*14450*/  IMAD.U32 R3, RZ, RZ, UR7 ;  /* 0x00000007ff037e24 */ /* 0x000fca000f8e00ff */
[----:B------:R-:W2:Y:S04]  /*14460*/  LDG.E R0, desc[UR36][R2.64] ;  /* 0x0000002402007981 */ /* 0x000ea8000c1e1900 */
[----:B------:R-:W3:Y:S01]  /*14470*/  LDG.E R4, desc[UR36][R2.64+0x4] ;  /* 0x0000042402047981 */ /* 0x000ee2000c1e1900 */
[----:B--2---:R-:W-:Y:S02]  /*14480*/  R2UR UR4, R0 ;  /* 0x00000000000472ca */ /* 0x004fe400000e0000 */
[----:B---3--:R-:W-:-:S13]  /*14490*/  R2UR UR43, R4 ;  /* 0x00000000042b72ca */ /* 0x008fda00000e0000 */
[----:B------:R-:W-:-:S12]  /*144a0*/  UIADD3 UR43, -UR4, UR43, URZ ;  /* 0x0000002b042b7290 */ /* 0x000fd8000fffe13f */
.L_x_1581:
        /* <DEDUP_REMOVED lines=8> */
.L_x_1582:
        /* <DEDUP_REMOVED lines=13> */
.L_x_1583:
[----:B------:R-:W-:Y:S01]  /*14600*/  ULDC UR4, c[0x0][0x448] ;  /* 0x0001120000047ab9 */ /* 0x000fe20000000800 */
[----:B------:R-:W-:Y:S01]  /*14610*/  IMAD.SHL.U32 R26, R29, 0x80, RZ ;  /* 0x000000801d1a7824 */ /* 0x000fe200078e00ff */
[----:B------:R-:W-:Y:S02]  /*14620*/  UISETP.NE.AND UP0, UPT, UR4, 0x1, UPT ;  /* 0x000000010400788c */ /* 0x000fe4000bf05270 */
[----:B------:R-:W-:Y:S01]  /*14630*/  UIADD3 UR38, -UR40, UR38, URZ ;  /* 0x0000002628267290 */ /* 0x000fe2000fffe13f */
[----:B------:R-:W-:Y:S01]  /*14640*/  VIADD R0, R26, 0x7f ;  /* 0x0000007f1a007836 */ /* 0x000fe20000000000 */
[----:B------:R-:W-:Y:S02]  /*14650*/  UP2UR UR49, UPR, URZ, 0x1 ;  /* 0x000000013f317883 */ /* 0x000fe40008000000 */
[----:B------:R-:W-:Y:S01]  /*14660*/  PLOP3.LUT P0, PT, PT, PT, UP0, 0x80, 0x0 ;  /* 0x000000000000781c */ /* 0x000fe20003f0f008 */
[----:B------:R-:W-:Y:S01]  /*14670*/  UIADD3 UR6, UR38, 0x1, -UR43 ;  /* 0x0000000126067890 */ /* 0x000fe2000fffe82b */
[----:B------:R-:W-:-:S03]  /*14680*/  PLOP3.LUT P1, PT, PT, PT, UP0, 0x80, 0x0 ;  /* 0x000000000000781c */ /* 0x000fc60003f2f008 */
[----:B------:R-:W-:-:S08]  /*14690*/  @UP0 ULDC UR4, c[0x0][0x44c] ;  /* 0x0001130000040ab9 */ /* 0x000fd00000000800 */
[----:B------:R-:W-:Y:S01]  /*146a0*/  @P0 IMAD.HI.U32 R2, R0, UR4, RZ ;  /* 0x0000000400020c27 */ /* 0x000fe2000f8e00ff */
[----:B------:R-:W-:-:S04]  /*146b0*/  @UP0 ULDC UR4, c[0x0][0x450] ;  /* 0x0001140000040ab9 */ /* 0x000fc80000000800 */
[----:B------:R-:W-:Y:S01]  /*146c0*/  @P1 SHF.R.U32.HI R0, RZ, UR4, R2 ;  /* 0x00000004ff001c19 */ /* 0x000fe20008011602 */
[----:B------:R-:W-:Y:S02]  /*146d0*/  ULDC.64 UR4, c[0x0][0x9e0] ;  /* 0x0002780000047ab9 */ /* 0x000fe40000000a00 */
[----:B------:R-:W-:Y:S01]  /*146e0*/  UISETP.GE.AND UP0, UPT, UR5, 0x1, UPT ;  /* 0x000000010500788c */ /* 0x000fe2000bf06270 */
[----:B------:R-:W-:-:S05]  /*146f0*/  R2UR UR7, R0 ;  /* 0x00000000000772ca */ /* 0x000fca00000e0000 */
[----:B------:R-:W-:-:S08]  /*14700*/  PLOP3.LUT P1, PT, PT, PT, UP0, 0x80, 0x0 ;  /* 0x000000000000781c */ /* 0x000fd00003f2f008 */
[----:B------:R-:W-:-:S04]  /*14710*/  UIADD3 UR6, UR6, UR7, URZ ;  /* 0x0000000706067290 */ /* 0x000fc8000fffe03f */
[----:B------:R-:W-:-:S06]  /*14720*/  UIADD3 UR4, UR6, UR4, URZ ;  /* 0x0000000406047290 */ /* 0x000fcc000fffe03f */
[----:B------:R-:W-:Y:S01]  /*14730*/  IMAD.U32 R0, RZ, RZ, UR4 ;  /* 0x00000004ff007e24 */ /* 0x000fe2000f8e00ff */
[----:B------:R-:W-:Y:S06]  /*14740*/  @!P1 BRA `(.L_x_1584) ;  /* 0x0000000000409947 */ /* 0x000fec0003800000 */
        /* <DEDUP_REMOVED lines=10> */
.L_x_1585:
[----:B------:R-:W-:-:S11]  /*147f0*/  UISETP.NE.AND UP0, UPT, UR5, 0x1, UPT ;  /* 0x000000010500788c */ /* 0x000fd6000bf05270 */
[----:B------:R-:W-:Y:S02]  /*14800*/  @UP0 ULDC.64 UR8, c[0x0][0x9e8] ;  /* 0x00027a0000080ab9 */ /* 0x000fe40000000a00 */
[----:B------:R-:W-:-:S04]  /*14810*/  UIMAD.WIDE.U32 UR6, UR4, UR8, URZ ;  /* 0x00000008040672a5 */ /* 0x000fc8000f8e003f */
[----:B------:R-:W-:-:S12]  /*14820*/  @UP0 USHF.R.U32.HI UR4, URZ, UR9, UR7 ;  /* 0x000000093f040299 */ /* 0x000fd80008011607 */
.L_x_1586:
[----:B------:R-:W-:-:S06]  /*14830*/  UIMAD UR4, UR4, UR5, UR5 ;  /* 0x00000005040472a4 */ /* 0x000fcc000f8e0205 */
[----:B------:R-:W-:-:S07]  /*14840*/  VIMNMX R0, R0, UR4, PT ;  /* 0x0000000400007c48 */ /* 0x000fce000bfe0100 */
.L_x_1584:
[----:B------:R-:W-:Y:S01]  /*14850*/  UISETP.NE.AND UP0, UPT, UR49, URZ, UPT ;  /* 0x0000003f3100728c */ /* 0x000fe2000bf05270 */
[----:B------:R-:W-:Y:S01]  /*14860*/  R2UR UR9, R26 ;  /* 0x000000001a0972ca */ /* 0x000fe200000e0000 */
[----:B------:R-:W-:Y:S01]  /*14870*/  UIADD3 UR4, UR38, 0x3f, URZ ;  /* 0x0000003f26047890 */ /* 0x000fe2000fffe03f */
[----:B------:R-:W-:-:S03]  /*14880*/  VIADD R0, R0, 0x3f ;  /* 0x0000003f00007836 */ /* 0x000fc60000000000 */
[----:B------:R-:W-:Y:S02]  /*14890*/  USHF.R.S32.HI UR8, URZ, 0x1f, UR4 ;  /* 0x0000001f3f087899 */ /* 0x000fe40008011404 */
[----:B------:R-:W-:Y:S02]  /*148a0*/  SHF.R.S32.HI R3, RZ, 0x1f, R0 ;  /* 0x0000001fff037819 */ /* 0x000fe40000011400 */
[----:B------:R-:W-:Y:S01]  /*148b0*/  ULEA.HI UR8, UR8, UR4, URZ, 0x6 ;  /* 0x0000000408087291 */ /* 0x000fe2000f8f303f */
[----:B------:R-:W-:Y:S01]  /*148c0*/  @UP0 ULDC UR6, c[0x0][0x44c] ;  /* 0x0001130000060ab9 */ /* 0x000fe20000000800 */
[----:B------:R-:W-:Y:S02]  /*148d0*/  @UP0 ULDC UR10, c[0x0][0x450] ;  /* 0x00011400000a0ab9 */ /* 0x000fe40000000800 */
[----:B------:R-:W-:Y:S01]  /*148e0*/  UIMAD.WIDE.U32 UR6, UR9, UR6, URZ ;  /* 0x00000006090672a5 */ /* 0x000fe2000f8e003f */
[----:B------:R-:W-:Y:S01]  /*148f0*/  LEA.HI R3, R3, R0, RZ, 0x6 ;  /* 0x0000000003037211 */ /* 0x000fe200078f30ff */
[----:B------:R-:W-:-:S02]  /*14900*/  USHF.R.S32.HI UR8, URZ, 0x6, UR8 ;  /* 0x000000063f087899 */ /* 0x000fc40008011408 */
[----:B------:R-:W-:Y:S01]  /*14910*/  @UP0 USHF.R.U32.HI UR9, URZ, UR10, UR7 ;  /* 0x0000000a3f090299 */ /* 0x000fe20008011607 */
[----:B------:R-:W-:Y:S01]  /*14920*/  SHF.R.S32.HI R3, RZ, 0x6, R3 ;  /* 0x00000006ff037819 */ /* 0x000fe20000011403 */
[----:B------:R-:W-:Y:S02]  /*14930*/  ULDC UR4, c[0x0][0x9dc] ;  /* 0x0002770000047ab9 */ /* 0x000fe40000000800 */
[----:B------:R-:W-:Y:S01]  /*14940*/  UIADD3 UR9, UR9, UR38, -UR43 ;  /* 0x0000002609097290 */ /* 0x000fe2000fffe82b */
[----:B------:R-:W-:-:S03]  /*14950*/  VIMNMX R27, R3, UR8, PT ;  /* 0x00000008031b7c48 */ /* 0x000fc6000bfe0100 */
        /* <DEDUP_REMOVED lines=12> */
.L_x_1588:
[----:B------:R-:W-:-:S11]  /*14a20*/  UISETP.NE.AND UP0, UPT, UR5, 0x1, UPT ;  /* 0x000000010500788c */ /* 0x000fd6000bf05270 */
[----:B------:R-:W-:Y:S02]  /*14a30*/  @UP0 ULDC.64 UR10, c[0x0][0x9e8] ;  /* 0x00027a00000a0ab9 */ /* 0x000fe40000000a00 */
[----:B------:R-:W-:-:S04]  /*14a40*/  UIMAD.WIDE.U32 UR6, UR9, UR10, URZ ;  /* 0x0000000a090672a5 */ /* 0x000fc8000f8e003f */
[----:B------:R-:W-:-:S12]  /*14a50*/  @UP0 USHF.R.U32.HI UR9, URZ, UR11, UR7 ;  /* 0x0000000b3f090299 */ /* 0x000fd80008011607 */
.L_x_1589:
[----:B------:R-:W-:-:S04]  /*14a60*/  UIMAD UR5, UR9, UR5, URZ ;  /* 0x00000005090572a4 */ /* 0x000fc8000f8e023f */
[----:B------:R-:W-:-:S04]  /*14a70*/  UISETP.LT.AND UP0, UPT, UR4, UR5, UPT ;  /* 0x000000050400728c */ /* 0x000fc8000bf01270 */
[----:B------:R-:W-:-:S12]  /*14a80*/  USEL UR4, UR4, UR5, !UP0 ;  /* 0x0000000504047287 */ /* 0x000fd8000c000000 */
.L_x_1587:
[----:B------:R-:W-:Y:S01]  /*14a90*/  USHF.R.S32.HI UR5, URZ, 0x1f, UR4 ;  /* 0x0000001f3f057899 */ /* 0x000fe20008011404 */
[----:B------:R-:W-:-:S03]  /*14aa0*/  R2UR UR7, R30 ;  /* 0x000000001e0772ca */ /* 0x000fc600000e0000 */
[----:B------:R-:W-:-:S04]  /*14ab0*/  ULEA.HI UR5, UR5, UR4, URZ, 0x6 ;  /* 0x0000000405057291 */ /* 0x000fc8000f8f303f */
[----:B------:R-:W-:-:S04]  /*14ac0*/  USHF.R.S32.HI UR6, URZ, 0x6, UR5 ;  /* 0x000000063f067899 */ /* 0x000fc80008011405 */
[----:B------:R-:W-:Y:S02]  /*14ad0*/  UISETP.LT.AND UP0, UPT, URZ, UR6, UPT ;  /* 0x000000063f00728c */ /* 0x000fe4000bf01270 */
[----:B------:R-:W-:Y:S02]  /*14ae0*/  ULOP3.LUT UR5, UR7, 0xff000000, URZ, 0xc0, !UPT ;  /* 0xff00000007057892 */ /* 0x000fe4000f8ec03f */
[----:B------:R-:W-:Y:S02]  /*14af0*/  USEL UR11, URZ, UR6, !UP0 ;  /* 0x000000063f0b7287 */ /* 0x000fe4000c000000 */
[----:B------:R-:W-:Y:S02]  /*14b00*/  ULOP3.LUT UR4, UR7, 0xff0000, URZ, 0xc0, !UPT ;  /* 0x00ff000007047892 */ /* 0x000fe4000f8ec03f */
[----:B------:R-:W-:Y:S02]  /*14b10*/  USHF.R.U32.HI UR5, URZ, 0x8, UR5 ;  /* 0x000000083f057899 */ /* 0x000fe40008011605 */
[----:B------:R-:W-:-:S02]  /*14b20*/  ISETP.GT.AND P0, PT, R27, UR11, PT ;  /* 0x0000000b1b007c0c */ /* 0x000fc4000bf04270 */
[----:B------:R-:W-:-:S03]  /*14b30*/  ULEA.HI UR5, UR4, UR5, URZ, 0x10 ;  /* 0x0000000504057291 */ /* 0x000fc6000f8f803f */
[----:B------:R-:W-:Y:S01]  /*14b40*/  UMOV UR4, URZ ;  /* 0x0000003f00047c82 */ /* 0x000fe20008000000 */
[----:B------:R-:W-:-:S07]  /*14b50*/  ULOP3.LUT UR44, UR5, 0xff, URZ, 0xc0, !UPT ;  /* 0x000000ff052c7892 */ /* 0x000fce000f8ec03f */
[----:B------:R-:W-:Y:S05]  /*14b60*/  @!P0 BRA `(.L_x_1590) ;  /* 0x0000000000908947 */ /* 0x000fea0003800000 */
[----:B------:R-:W-:Y:S01]  /*14b70*/  USHF.R.U32.HI UR6, URZ, 0x10, UR5 ;  /* 0x000000103f067899 */ /* 0x000fe20008011605 */
[----:B------:R-:W-:-:S03]  /*14b80*/  UMOV UR4, URZ ;  /* 0x0000003f00047c82 */ /* 0x000fc60008000000 */
[----:B------:R-:W-:-:S11]  /*14b90*/  UISETP.NE.AND UP0, UPT, UR6, URZ, UPT ;  /* 0x0000003f0600728c */ /* 0x000fd6000bf05270 */
[----:B------:R-:W-:Y:S02]  /*14ba0*/  @!UP0 ULDC UR6, c[0x0][0x9f0] ;  /* 0x00027c0000068ab9 */ /* 0x000fe40000000800 */
[----:B------:R-:W-:-:S04]  /*14bb0*/  IABS R0, UR6 ;  /* 0x0000000600007c13 */ /* 0x000fc80008000000 */
[----:B------:R-:W-:Y:S01]  /*14bc0*/  R2UR UR12, R0 ;  /* 0x00000000000c72ca */ /* 0x000fe200000e0000 */
[----:B------:R-:W-:-:S05]  /*14bd0*/  IMAD.U32 R0, RZ, RZ, UR6 ;  /* 0x00000006ff007e24 */ /* 0x000fca000f8e00ff */
[----:B------:R-:W-:-:S04]  /*14be0*/  IADD3 R0, R0, -0x1, R27 ;  /* 0xffffffff00007810 */ /* 0x000fc80007ffe01b */
[----:B------:R-:W-:Y:S02]  /*14bf0*/  R2UR UR7, R0 ;  /* 0x00000000000772ca */ /* 0x000fe400000e0000 */
[----:B------:R-:W-:Y:S01]  /*14c00*/  IABS R0, UR6 ;  /* 0x0000000600007c13 */ /* 0x000fe20008000000 */
[----:B------:R-:W0:Y:S10]  /*14c10*/  I2F.RP R2, UR12 ;  /* 0x0000000c00027d06 */ /* 0x000e340008209400 */
[----:B------:R-:W-:Y:S01]  /*14c20*/  UIADD3 UR7, -UR11, UR7, URZ ;  /* 0x000000070b077290 */ /* 0x000fe2000fffe13f */
[----:B0-----:R-:W0:Y:S02]  /*14c30*/  MUFU.RCP R2, R2 ;  /* 0x0000000200027308 */ /* 0x001e240000001000 */
[----:B0-----:R-:W-:-:S02]  /*14c40*/  VIADD R3, R2, 0xffffffe ;  /* 0x0ffffffe02037836 */ /* 0x001fc40000000000 */
[----:B------:R-:W-:Y:S01]  /*14c50*/  IMAD.MOV R2, RZ, RZ, -R0 ;  /* 0x000000ffff027224 */ /* 0x000fe200078e0a00 */
[----:B------:R-:W-:Y:S01]  /*14c60*/  IABS R0, UR7 ;  /* 0x0000000700007c13 */ /* 0x000fe20008000000 */
[----:B------:R-:W-:Y:S02]  /*14c70*/  ULOP3.LUT UR7, UR7, UR6, URZ, 0x3c, !UPT ;  /* 0x0000000607077292 */ /* 0x000fe4000f8e3c3f */
[----:B------:R-:W0:Y:S01]  /*14c80*/  F2I.FTZ.U32.TRUNC.NTZ R3, R3 ;  /* 0x0000000300037305 */ /* 0x000e22000021f000 */
[----:B------:R-:W-:Y:S02]  /*14c90*/  R2UR UR9, R0 ;  /* 0x00000000000972ca */ /* 0x000fe400000e0000 */
[----:B------:R-:W-:Y:S02]  /*14ca0*/  R2UR UR10, R2 ;  /* 0x00000000020a72ca */ /* 0x000fe400000e0000 */
[----:B0-----:R-:W-:-:S13]  /*14cb0*/  R2UR UR5, R3 ;  /* 0x00000000030572ca */ /* 0x001fda00000e0000 */
[----:B------:R-:W-:-:S04]  /*14cc0*/  UIADD3 UR8, URZ, -UR5, URZ ;  /* 0x800000053f087290 */ /* 0x000fc8000fffe03f */
[----:B------:R-:W-:-:S04]  /*14cd0*/  UIMAD UR8, UR8, UR12, URZ ;  /* 0x0000000c080872a4 */ /* 0x000fc8000f8e023f */
[----:B------:R-:W-:-:S04]  /*14ce0*/  UIMAD.WIDE.U32 UR4, UR5, UR8, UR4 ;  /* 0x00000008050472a5 */ /* 0x000fc8000f8e0004 */
[----:B------:R-:W-:-:S04]  /*14cf0*/  UIMAD.WIDE.U32 UR4, UR5, UR9, URZ ;  /* 0x00000009050472a5 */ /* 0x000fc8000f8e003f */
        /* <DEDUP_REMOVED lines=11> */
.L_x_1590:
[----:B------:R-:W-:Y:S01]  /*14db0*/  UIMAD UR44, UR44, UR4, UR11 ;  /* 0x000000042c2c72a4 */ /* 0x000fe2000f8e020b */
[----:B------:R-:W-:Y:S05]  /*14dc0*/  BSSY B7, `(.L_x_1591) ;  /* 0x00003a8000077945 */ /* 0x000fea0003800000 */
[----:B------:R-:W-:-:S05]  /*14dd0*/  IMAD.U32 R0, RZ, RZ, UR44 ;  /* 0x0000002cff007e24 */ /* 0x000fca000f8e00ff */
[----:B------:R-:W-:-:S04]  /*14de0*/  VIADDMNMX R27, R0, UR4, R27, PT ;  /* 0x00000004001b7c46 */ /* 0x000fc8000b80011b */
[----:B------:R-:W-:-:S13]  /*14df0*/  ISETP.GT.AND P0, PT, R27, UR44, PT ;  /* 0x0000002c1b007c0c */ /* 0x000fda000bf04270 */
[----:B------:R-:W-:Y:S05]  /*14e00*/  @P0 BRA `(.L_x_1592) ;  /* 0x0000000000440947 */ /* 0x000fea0003800000 */
[----:B------:R-:W0:Y:S02]  /*14e10*/  S2R R2, SR_TID.X ;  /* 0x0000000000027919 */ /* 0x000e240000002100 */
[----:B0-----:R-:W-:-:S04]  /*14e20*/  LOP3.LUT R2, R2, 0x7f, RZ, 0xc0, !PT ;  /* 0x0000007f02027812 */ /* 0x001fc800078ec0ff */
[----:B------:R-:W-:-:S13]  /*14e30*/  ISETP.NE.AND P0, PT, R2, RZ, PT ;  /* 0x000000ff0200720c */ /* 0x000fda0003f05270 */
[----:B------:R-:W-:Y:S05]  /*14e40*/  @P0 BRA `(.L_x_1593) ;  /* 0x00000038007c0947 */ /* 0x000fea0003800000 */
[----:B------:R-:W0:Y:S01]  /*14e50*/  S2R R5, SR_LANEID ;  /* 0x0000000000057919 */ /* 0x000e220000000000 */
        /* <DEDUP_REMOVED lines=10> */
[----:B0-----:R-:W-:Y:S01]  /*14f00*/  IADD3 R28, R0, UR47, R7 ;  /* 0x0000002f001c7c10 */ /* 0x001fe2000fffe007 */
[----:B------:R-:W-:Y:S06]  /*14f10*/  BRA `(.L_x_1593) ;  /* 0x0000003800487947 */ /* 0x000fec0003800000 */
.L_x_1592:
        /* <DEDUP_REMOVED lines=9> */
[----:B------:R-:W0:Y:S01]  /*14fb0*/  LDC.64 R2, c[0x4][R2] ;  /* 0x0100000002027b82 */ /* 0x000e220000000a00 */
        /* <DEDUP_REMOVED lines=10> */
.L_x_1595:
[----:B------:R-:W-:Y:S05]  /*15060*/  BSYNC B6 ;  /* 0x0000000000067941 */ /* 0x000fea0003800000 */
.L_x_1594:
        /* <DEDUP_REMOVED lines=22> */
.L_x_1597:
[----:B------:R-:W-:Y:S05]  /*151d0*/  BSYNC B6 ;  /* 0x0000000000067941 */ /* 0x000fea0003800000 */
.L_x_1596:
        /* <DEDUP_REMOVED lines=20> */
.L_x_1599:
[----:B------:R-:W-:Y:S05]  /*15320*/  BSYNC B6 ;  /* 0x0000000000067941 */ /* 0x000fea0003800000 */
.L_x_1598:
        /* <DEDUP_REMOVED lines=19> */
.L_x_1601:
[----:B------:R-:W-:Y:S05]  /*15460*/  BSYNC B6 ;  /* 0x0000000000067941 */ /* 0x000fea0003800000 */
.L_x_1600:
[----:B------:R-:W0:Y:S01]  /*15470*/  S2R R2, SR_TID.X ;  /* 0x0000000000027919 */ /* 0x000e220000002100 */
[----:B------:R-:W-:Y:S01]  /*15480*/  ULDC.64 UR4, c[0x0][0x9f8] ;  /* 0x00027e0000047ab9 */ /* 0x000fe20000000a00 */
[----:B------:R-:W-:Y:S01]  /*15490*/  IMAD.U32 R24, RZ, RZ, UR42 ;  /* 0x0000002aff187e24 */ /* 0x000fe2000f8e00ff */
[----:B------:R-:W-:Y:S01]  /*154a0*/  UISETP.NE.U32.AND UP0, UPT, UR4, URZ, UPT ;  /* 0x0000003f0400728c */ /* 0x000fe2000bf05070 */
[----:B------:R-:W1:Y:S01]  /*154b0*/  S2R R20, SR_TID.X ;  /* 0x0000000000147919 */ /* 0x000e620000002100 */
[----:B------:R-:W2:Y:S02]  /*154c0*/  LDC R9, c[0x0][0x430] ;  /* 0x00010c00ff097b82 */ /* 0x000ea40000000800 */
[----:B------:R-:W-:-:S06]  /*154d0*/  UISETP.NE.AND.EX UP0, UPT, UR5, URZ, UPT, UP0 ;  /* 0x0000003f0500728c */ /* 0x000fcc000bf05300 */
[----:B------:R-:W-:Y:S01]  /*154e0*/  PLOP3.LUT P0, PT, PT, PT, UP0, 0x80, 0x0 ;  /* 0x000000000000781c */ /* 0x000fe20003f0f008 */
[----:B------:R-:W3:Y:S04]  /*154f0*/  LDC R31, c[0x0][0x2f4] ;  /* 0x0000bd00ff1f7b82 */ /* 0x000ee80000000800 */
[----:B------:R-:W-:Y:S02]  /*15500*/  @UP0 ULDC.64 UR4, c[0x0][0x9f8] ;  /* 0x00027e0000040ab9 */ /* 0x000fe40000000a00 */
[----:B------:R-:W-:-:S06]  /*15510*/  @UP0 UIMAD.WIDE UR4, UR42, 0x4, UR4 ;  /* 0x000000042a0408a5 */ /* 0x000fcc000f8e0204 */
[----:B------:R-:W-:Y:S01]  /*15520*/  IMAD.U32 R3, RZ, RZ, UR5 ;  /* 0x00000005ff037e24 */ /* 0x000fe2000f8e00ff */
[----:B0-----:R-:W-:-:S04]  /*15530*/  LOP3.LUT R2, R2, 0x7f, RZ, 0xc0, !PT ;  /* 0x0000007f02027812 */ /* 0x001fc800078ec0ff */
[----:B------:R-:W-:Y:S01]  /*15540*/  SHF.R.U32.HI R18, RZ, 0x3, R2 ;  /* 0x00000003ff127819 */ /* 0x000fe20000011602 */
[----:B------:R-:W-:-:S05]  /*15550*/  IMAD.U32 R2, RZ, RZ, UR4 ;  /* 0x00000004ff027e24 */ /* 0x000fca000f8e00ff */
[----:B------:R0:W4:Y:S01]  /*15560*/  @P0 LDG.E R24, desc[UR36][R2.64] ;  /* 0x0000002402180981 */ /* 0x000122000c1e1900 */
[----:B-1----:R-:W-:Y:S01]  /*15570*/  IMAD.SHL.U32 R20, R20, 0x10, RZ ;  /* 0x0000001014147824 */ /* 0x002fe200078e00ff */
[----:B------:R-:W-:Y:S02]  /*15580*/  LEA R8, R27, 0xffffffc0, 0x6 ;  /* 0xffffffc01b087811 */ /* 0x000fe400078e30ff */
[----:B--2---:R-:W-:Y:S02]  /*15590*/  ISETP.NE.AND P1, PT, R9, 0x1, PT ;  /* 0x000000010900780c */ /* 0x004fe40003f25270 */
[----:B------:R-:W-:Y:S02]  /*155a0*/  LOP3.LUT R20, R18, 0x70, R20, 0xf8, !PT ;  /* 0x0000007012147812 */ /* 0x000fe400078ef814 */
[----:B------:R-:W-:-:S03]  /*155b0*/  LOP3.LUT R16, R16, 0xffffffef, RZ, 0xc0, !PT ;  /* 0xffffffef10107812 */ /* 0x000fc600078ec0ff */
[----:B------:R-:W-:-:S05]  /*155c0*/  IMAD.IADD R6, R20, 0x1, R8 ;  /* 0x0000000114067824 */ /* 0x000fca00078e0208 */
[C---:B------:R-:W-:Y:S01]  /*155d0*/  ISETP.GE.AND P0, PT, R6.reuse, UR38, PT ;  /* 0x0000002606007c0c */ /* 0x040fe2000bf06270 */
[----:B------:R-:W1:Y:S01]  /*155e0*/  @P1 LDC R5, c[0x0][0x434] ;  /* 0x00010d00ff051b82 */ /* 0x000e620000000800 */
[----:B------:R-:W-:-:S07]  /*155f0*/  VIADD R6, R6, UR40 ;  /* 0x0000002806067c36 */ /* 0x000fce0008000000 */
[----:B------:R-:W2:Y:S01]  /*15600*/  @P1 LDC R7, c[0x0][0x438] ;  /* 0x00010e00ff071b82 */ /* 0x000ea20000000800 */
[C---:B------:R-:W-:Y:S01]  /*15610*/  ISETP.GT.U32.OR P0, PT, R20.reuse, 0x3f, P0 ;  /* 0x0000003f1400780c */ /* 0x040fe20000704470 */
[----:B------:R-:W-:Y:S01]  /*15620*/  IMAD.MOV.U32 R0, RZ, RZ, R6 ;  /* 0x000000ffff007224 */ /* 0x000fe200078e0006 */
[----:B------:R-:W-:Y:S02]  /*15630*/  ISETP.GT.U32.AND P3, PT, R20, 0x3f, PT ;  /* 0x0000003f1400780c */ /* 0x000fe40003f64070 */
[----:B------:R-:W-:-:S09]  /*15640*/  @P1 LOP3.LUT R16, R16, 0x10, RZ, 0xfc, !PT ;  /* 0x0000001010101812 */ /* 0x000fd200078efcff */
[----:B0-----:R-:W0:Y:S01]  /*15650*/  @!P0 LDC.64 R2, c[0x0][0x428] ;  /* 0x00010a00ff028b82 */ /* 0x001e220000000a00 */
[----:B-1----:R-:W-:-:S05]  /*15660*/  @P1 IMAD.HI.U32 R4, R6, R5, RZ ;  /* 0x0000000506041227 */ /* 0x002fca00078e00ff */
[----:B--2---:R-:W-:-:S04]  /*15670*/  @P1 SHF.R.U32.HI R0, RZ, R7, R4 ;  /* 0x00000007ff001219 */ /* 0x004fc80000011604 */
[--C-:B------:R-:W-:Y:S01]  /*15680*/  @!P0 SHF.R.S32.HI R5, RZ, 0x1f, R0.reuse ;  /* 0x0000001fff058819 */ /* 0x100fe20000011400 */
[----:B------:R-:W-:Y:S01]  /*15690*/  @!P0 IMAD.MOV.U32 R4, RZ, RZ, R0 ;  /* 0x000000ffff048224 */ /* 0x000fe200078e0000 */
[----:B------:R-:W-:-:S04]  /*156a0*/  LOP3.LUT R16, R16, 0xfffffffb, RZ, 0xc0, !PT ;  /* 0xfffffffb10107812 */ /* 0x000fc800078ec0ff */
[----:B------:R-:W-:-:S04]  /*156b0*/  @P3 LOP3.LUT R16, R16, 0x4, RZ, 0xfc, !PT ;  /* 0x0000000410103812 */ /* 0x000fc800078efcff */
[----:B------:R-:W-:Y:S02]  /*156c0*/  LOP3.LUT R16, R16, 0xfffffff7, RZ, 0xc0, !PT ;  /* 0xfffffff710107812 */ /* 0x000fe400078ec0ff */
[----:B------:R-:W-:Y:S02]  /*156d0*/  LOP3.LUT R18, R32, 0x80, RZ, 0xfc, !PT ;  /* 0x0000008020127812 */ /* 0x000fe400078efcff */
[----:B------:R-:W-:Y:S01]  /*156e0*/  LOP3.LUT R16, R16, 0xfffffffd, RZ, 0xc0, !PT ;  /* 0xfffffffd10107812 */ /* 0x000fe200078ec0ff */
[----:B------:R-:W-:Y:S01]  /*156f0*/  UMOV UR4, 0xffffffff ;  /* 0xffffffff00047882 */ /* 0x000fe20000000000 */
[----:B----4-:R-:W-:Y:S01]  /*15700*/  SHF.R.S32.HI R29, RZ, 0x1f, R24 ;  /* 0x0000001fff1d7819 */ /* 0x010fe20000011418 */
[----:B0-----:R-:W-:-:S04]  /*15710*/  @!P0 IMAD.WIDE.U32 R4, R24, R2, R4 ;  /* 0x0000000218048225 */ /* 0x001fc800078e0004 */
[----:B------:R-:W-:-:S04]  /*15720*/  @!P0 IMAD R7, R29, R2, RZ ;  /* 0x000000021d078224 */ /* 0x000fc800078e02ff */
[----:B------:R-:W-:Y:S02]  /*15730*/  @!P0 IMAD R7, R24, R3, R7 ;  /* 0x0000000318078224 */ /* 0x000fe400078e0207 */
[----:B------:R-:W0:Y:S02]  /*15740*/  @!P0 LDC.64 R2, c[0x0][0x418] ;  /* 0x00010600ff028b82 */ /* 0x000e240000000a00 */
[----:B------:R-:W-:Y:S02]  /*15750*/  @!P0 IMAD.IADD R7, R5, 0x1, R7 ;  /* 0x0000000105078824 */ /* 0x000fe400078e0207 */
[----:B------:R-:W-:Y:S01]  /*15760*/  IMAD.MOV.U32 R5, RZ, RZ, RZ ;  /* 0x000000ffff057224 */ /* 0x000fe200078e00ff */
[----:B0-----:R-:W-:-:S04]  /*15770*/  @!P0 LEA R2, P1, R4, R2, 0x2 ;  /* 0x0000000204028211 */ /* 0x001fc800078210ff */
[----:B------:R-:W-:Y:S01]  /*15780*/  @!P0 LEA.HI.X R3, R4, R3, R7, 0x2, P1 ;  /* 0x0000000304038211 */ /* 0x000fe200008f1407 */
[----:B------:R-:W-:Y:S01]  /*15790*/  IMAD.MOV R7, RZ, RZ, -R0 ;  /* 0x000000ffff077224 */ /* 0x000fe200078e0a00 */
[-C--:B---3--:R-:W-:Y:S01]  /*157a0*/  ISETP.GE.AND P1, PT, R32, R31.reuse, PT ;  /* 0x0000001f2000720c */ /* 0x088fe20003f26270 */
[----:B------:R-:W-:Y:S02]  /*157b0*/  IMAD.U32 R0, RZ, RZ, UR45 ;  /* 0x0000002dff007e24 */ /* 0x000fe4000f8e00ff */
[----:B------:R0:W5:Y:S01]  /*157c0*/  @!P0 LDG.E R5, desc[UR36][R2.64] ;  /* 0x0000002402058981 */ /* 0x000162000c1e1900 */
[----:B------:R-:W-:Y:S01]  /*157d0*/  ISETP.GE.AND P0, PT, R18, R31, PT ;  /* 0x0000001f1200720c */ /* 0x000fe20003f06270 */
[----:B------:R-:W-:Y:S01]  /*157e0*/  IMAD R6, R9, R7, R6 ;  /* 0x0000000709067224 */ /* 0x000fe200078e0206 */
[----:B------:R-:W-:-:S07]  /*157f0*/  ISETP.NE.AND P2, PT, R0, 0x3, PT ;  /* 0x000000030000780c */ /* 0x000fce0003f45270 */
[----:B------:R-:W-:-:S06]  /*15800*/  @P1 LOP3.LUT R16, R16, 0x2, RZ, 0xfc, !PT ;  /* 0x0000000210101812 */ /* 0x000fcc00078efcff */
[----:B------:R-:W-:-:S04]  /*15810*/  @P2 LOP3.LUT R16, R16, 0x8, RZ, 0xfc, !PT ;  /* 0x0000000810102812 */ /* 0x000fc800078efcff */
[----:B------:R-:W-:-:S04]  /*15820*/  LOP3.LUT R16, R16, 0xfffffffe, RZ, 0xc0, !PT ;  /* 0xfffffffe10107812 */ /* 0x000fc800078ec0ff */
[----:B------:R-:W-:Y:S01]  /*15830*/  @P0 LOP3.LUT R16, R16, 0x1, RZ, 0xfc, !PT ;  /* 0x0000000110100812 */ /* 0x000fe200078efcff */
[----:B0-----:R-:W-:Y:S06]  /*15840*/  BRA.DIV UR4, `(.L_x_1602) ;  /* 0x0000004604d87947 */ /* 0x001fec000b800000 */
.L_x_1682:
[----:B------:R-:W-:Y:S01]  /*15850*/  LOP3.LUT R18, R30, 0xffff, RZ, 0xc0, !PT ;  /* 0x0000ffff1e127812 */ /* 0x000fe200078ec0ff */
[----:B------:R-:W-:Y:S06]  /*15860*/  @!P2 BRA `(.L_x_1603) ;  /* 0x000000000004a947 */ /* 0x000fec0003800000 */
[----:B------:R-:W-:Y:S01]  /*15870*/  BPT.TRAP 0x1 ;  /* 0x000000040000795c */ /* 0x000fe20000300000 */
.L_x_1603:
[----:B------:R-:W-:Y:S01]  /*15880*/  IMAD R0, R19, 0x8, R17 ;  /* 0x0000000813007824 */ /* 0x000fe200078e0211 */
[----:B------:R-:W-:Y:S01]  /*15890*/  SHF.L.U32 R21, R23, 0x1f, RZ ;  /* 0x0000001f17157819 */ /* 0x000fe200000006ff */
[----:B------:R-:W-:Y:S01]  /*158a0*/  BSSY B0, `(.L_x_1604) ;  /* 0x0000004000007945 */ /* 0x000fe20003800000 */
[----:B------:R-:W-:Y:S02]  /*158b0*/  SHF.R.S32.HI R10, RZ, 0x1f, R6 ;  /* 0x0000001fff0a7819 */ /* 0x000fe40000011406 */
[----:B------:R-:W0:Y:S02]  /*158c0*/  SYNCS.PHASECHK.TRANS64.TRYWAIT P0, [R0+URZ+0x28480], R21 ;  /* 0x02848015000075a7 */ /* 0x000e24000800017f */
[----:B0-----:R-:W-:Y:S05]  /*158d0*/  @!P0 BRA `(.L_x_1605) ;  /* 0x0000004400e08947 */ /* 0x001fea0003800000 */
.L_x_1683:
[----:B------:R-:W-:Y:S05]  /*158e0*/  BSYNC B0 ;  /* 0x0000000000007941 */ /* 0x000fea0003800000 */
.L_x_1604:
[----:B------:R-:W1:Y:S01]  /*158f0*/  S2R R7, SR_TID.X ;  /* 0x0000000000077919 */ /* 0x000e620000002100 */
[----:B------:R-:W-:Y:S01]  /*15900*/  ULDC.64 UR4, c[0x0][0x328] ;  /* 0x0000ca0000047ab9 */ /* 0x000fe20000000a00 */
[----:B-----5:R-:W-:Y:S01]  /*15910*/  SHF.R.S32.HI R20, RZ, 0x1f, R5 ;  /* 0x0000001fff147819 */ /* 0x020fe20000011405 */
[----:B------:R-:W-:Y:S01]  /*15920*/  IMAD R3, R10, UR4, RZ ;  /* 0x000000040a037c24 */ /* 0x000fe2000f8e02ff */
[----:B------:R-:W-:-:S03]  /*15930*/  ULDC.64 UR6, c[0x0][0x318] ;  /* 0x0000c60000067ab9 */ /* 0x000fc60000000a00 */
[C---:B------:R-:W-:Y:S02]  /*15940*/  IMAD R4, R6.reuse, UR5, R3 ;  /* 0x0000000506047c24 */ /* 0x040fe4000f8e0203 */
        /* <DEDUP_REMOVED lines=8> */
[----:B------:R-:W-:Y:S02]  /*159d0*/  IMAD R4, R19, 0x4000, R36 ;  /* 0x0000400013047824 */ /* 0x000fe400078e0224 */
[C---:B------:R-:W-:Y:S01]  /*159e0*/  IMAD.WIDE.U32 R2, R18.reuse, UR4, R2 ;  /* 0x0000000412027c25 */ /* 0x040fe2000f8e0002 */
[----:B------:R-:W-:Y:S01]  /*159f0*/  UMOV UR4, 0xffffffff ;  /* 0xffffffff00047882 */ /* 0x000fe20000000000 */
[----:B-1----:R-:W-:Y:S02]  /*15a00*/  LOP3.LUT R7, R7, 0x7f, RZ, 0xc0, !PT ;  /* 0x0000007f07077812 */ /* 0x002fe400078ec0ff */
[----:B------:R-:W-:Y:S02]  /*15a10*/  IMAD R9, R18, UR5, R3 ;  /* 0x0000000512097c24 */ /* 0x000fe4000f8e0203 */
[----:B------:R-:W-:-:S02]  /*15a20*/  SHF.R.U32.HI R11, RZ, 0x3, R7 ;  /* 0x00000003ff0b7819 */ /* 0x000fc40000011607 */
[----:B------:R-:W-:Y:S02]  /*15a30*/  IADD3 R7, P0, R2, UR6, RZ ;  /* 0x0000000602077c10 */ /* 0x000fe4000ff1e0ff */
[----:B------:R-:W-:Y:S02]  /*15a40*/  IADD3 R8, -R11, UR38, -R8 ;  /* 0x000000260b087c10 */ /* 0x000fe4000fffe908 */
[----:B------:R-:W-:Y:S02]  /*15a50*/  IADD3.X R9, R9, UR7, RZ, P0, !PT ;  /* 0x0000000709097c10 */ /* 0x000fe400087fe4ff */
[----:B------:R-:W-:Y:S01]  /*15a60*/  ISETP.GE.AND P4, PT, R8, 0x1, PT ;  /* 0x000000010800780c */ /* 0x000fe20003f86270 */
[----:B------:R-:W-:-:S12]  /*15a70*/  BRA.DIV UR4, `(.L_x_1606) ;  /* 0x00000046048c7947 */ /* 0x000fd8000b800000 */
[----:B------:R-:W1:Y:S01]  /*15a80*/  SHFL.IDX PT, R2, R7, RZ, 0x181f ;  /* 0x00181fff07027589 */ /* 0x000e6200000e0000 */
[C---:B------:R-:W-:Y:S01]  /*15a90*/  ISETP.GE.AND P2, PT, R32.reuse, R31, PT ;  /* 0x0000001f2000720c */ /* 0x040fe20003f46270 */
[----:B------:R-:W-:Y:S01]  /*15aa0*/  IMAD.IADD R4, R17, 0x1, R4 ;  /* 0x0000000111047824 */ /* 0x000fe200078e0204 */
[----:B------:R-:W-:Y:S01]  /*15ab0*/  LOP3.LUT R11, R32, 0x80, RZ, 0xfc, !PT ;  /* 0x00000080200b7812 */ /* 0x000fe200078efcff */
[----:B------:R-:W2:Y:S01]  /*15ac0*/  SHFL.IDX PT, R3, R9, RZ, 0x181f ;  /* 0x00181fff09037589 */ /* 0x000ea200000e0000 */
[C---:B------:R-:W-:Y:S02]  /*15ad0*/  ISETP.LT.OR P1, PT, R8.reuse, 0x1, P2 ;  /* 0x000000010800780c */ /* 0x040fe40001721670 */
[C---:B------:R-:W-:Y:S02]  /*15ae0*/  ISETP.GE.AND P3, PT, R8.reuse, 0x11, PT ;  /* 0x000000110800780c */ /* 0x040fe40003f66270 */
[----:B------:R-:W-:Y:S02]  /*15af0*/  ISETP.GE.AND P5, PT, R8, 0x31, PT ;  /* 0x000000310800780c */ /* 0x000fe40003fa6270 */
[----:B-1----:R-:W-:-:S05]  /*15b00*/  IADD3 R2, P0, R32, R2, RZ ;  /* 0x0000000220027210 */ /* 0x002fca0007f1e0ff */
[----:B--2---:R-:W-:Y:S01]  /*15b10*/  IMAD.X R3, RZ, RZ, R3, P0 ;  /* 0x000000ffff037224 */ /* 0x004fe200000e0603 */
[----:B------:R-:W-:-:S04]  /*15b20*/  ISETP.GE.AND P0, PT, R11, R31, PT ;  /* 0x0000001f0b00720c */ /* 0x000fc80003f06270 */
[----:B------:R-:W-:Y:S01]  /*15b30*/  @!PT LDS RZ, [RZ] ;  /* 0x00000000fffff984 */ /* 0x000fe20000000800 */
[----:B------:R-:W-:Y:S01]  /*15b40*/  LDGSTS.E.BYPASS.LTC128B.128 [R4+0x10000], desc[UR36][R2.64], !P1 ;  /* 0x1000000002047fae */ /* 0x000fe2000c901d64 */
[----:B------:R-:W-:-:S13]  /*15b50*/  ISETP.LT.OR P1, PT, R8, 0x1, P0 ;  /* 0x000000010800780c */ /* 0x000fda0000721670 */
[----:B------:R1:W-:Y:S04]  /*15b60*/  LDGSTS.E.BYPASS.LTC128B.128 [R4+0x12000], desc[UR36][R2.64+0x80], !P1 ;  /* 0x1200008002047fae */ /* 0x0003e8000c901d64 */
        /* <DEDUP_REMOVED lines=10> */
[----:B------:R-:W3:Y:S01]  /*15c10*/  SHFL.IDX PT, R9, R9, 0x3, 0x181f ;  /* 0x00781f0009097f89 */ /* 0x000ee200000e0000 */
[----:B-1----:R-:W-:-:S05]  /*15c20*/  IADD3 R2, P1, R32, R2, RZ ;  /* 0x0000000220027210 */ /* 0x002fca0007f3e0ff */
[----:B--2---:R-:W-:Y:S01]  /*15c30*/  IMAD.X R3, RZ, RZ, R3, P1 ;  /* 0x000000ffff037224 */ /* 0x004fe200008e0603 */
[----:B------:R-:W-:-:S13]  /*15c40*/  ISETP.LT.OR P1, PT, R8, 0x21, P2 ;  /* 0x000000210800780c */ /* 0x000fda0001721670 */
[----:B------:R-:W-:Y:S01]  /*15c50*/  LDGSTS.E.BYPASS.LTC128B.128 [R4+0x11000], desc[UR36][R2.64], !P1 ;  /* 0x1100000002047fae */ /* 0x000fe2000c901d64 */
[----:B------:R-:W-:-:S13]  /*15c60*/  ISETP.LT.OR P1, PT, R8, 0x21, P0 ;  /* 0x000000210800780c */ /* 0x000fda0000721670 */
[----:B------:R1:W-:Y:S01]  /*15c70*/  LDGSTS.E.BYPASS.LTC128B.128 [R4+0x13000], desc[UR36][R2.64+0x80], !P1 ;  /* 0x1300008002047fae */ /* 0x0003e2000c901d64 */
[----:B------:R-:W-:-:S03]  /*15c80*/  ISETP.GE.AND P1, PT, R8, 0x21, PT ;  /* 0x000000210800780c */ /* 0x000fc60003f26270 */
[----:B-1-3--:R1:W2:Y:S10]  /*15c90*/  SHFL.IDX PT, R2, R7, 0x3, 0x181f ;  /* 0x00781f0007027f89 */ /* 0x00a2b400000e0000 */
.L_x_1693:
[C---:B------:R-:W-:Y:S02]  /*15ca0*/  ISETP.LT.OR P2, PT, R8.reuse, 0x31, P2 ;  /* 0x000000310800780c */ /* 0x040fe40001741670 */
[----:B------:R-:W-:Y:S02]  /*15cb0*/  ISETP.LT.OR P0, PT, R8, 0x31, P0 ;  /* 0x000000310800780c */ /* 0x000fe40000701670 */
[----:B--2---:R-:W-:-:S05]  /*15cc0*/  IADD3 R2, P6, R32, R2, RZ ;  /* 0x0000000220027210 */ /* 0x004fca0007fde0ff */
        /* <DEDUP_REMOVED lines=8> */
.L_x_1607:
[----:B------:R-:W-:Y:S02]  /*15d50*/  PLOP3.LUT P2, PT, P2, P0, PT, 0xa2, 0x0 ;  /* 0x000000000000781c */ /* 0x000fe40001741472 */
[----:B------:R-:W-:-:S08]  /*15d60*/  @P0 R2UR P2, UR4, R0 ;  /* 0x00000000000402ca */ /* 0x000fd00000040000 */
[----:B------:R-:W-:-:S05]  /*15d70*/  @P0 PLOP3.LUT P0, PT, P2, PT, PT, 0x80, 0x0 ;  /* 0x000000000000081c */ /* 0x000fca000170f070 */
[----:B------:R-:W-:Y:S01]  /*15d80*/  @!P2 SYNCS.ARRIVE.TRANS64.RED.A0T1 RZ, [UR4+0x28470], RZ ;  /* 0x028470ffffffa9a7 */ /* 0x000fe20008200404 */
[----:B------:R-:W-:Y:S07]  /*15d90*/  @!P2 ARRIVES.LDGSTSBAR.64.TRANSCNT [UR4+0x28470] ;  /* 0x02847000ff00a9b0 */ /* 0x000fee0008000a84 */
[----:B------:R-:W-:Y:S05]  /*15da0*/  @P0 BRA.U.ANY `(.L_x_1607) ;  /* 0xfffffffd00e80947 */ /* 0x000fea000393ffff */
[----:B------:R-:W-:Y:S01]  /*15db0*/  NOP ;  /* 0x0000000000007918 */ /* 0x000fe20000000000 */
[----:B------:R-:W-:-:S13]  /*15dc0*/  LOP3.LUT P6, RZ, R16, 0x8, RZ, 0xc0, !PT ;  /* 0x0000000810ff7812 */ /* 0x000fda00078cc0ff */
[----:B------:R-:W-:Y:S05]  /*15dd0*/  @!P6 BRA `(.L_x_1608) ;  /* 0x000000000004e947 */ /* 0x000fea0003800000 */
[----:B------:R-:W-:Y:S01]  /*15de0*/  BPT.TRAP 0x1 ;  /* 0x000000040000795c */ /* 0x000fe20000300000 */
.L_x_1608:
[----:B------:R3:W-:Y:S01]  /*15df0*/  SYNCS.ARRIVE.TRANS64.A1T0 RZ, [R0+URZ+0x28470], RZ ;  /* 0x028470ff00ff79a7 */ /* 0x0007e2000810003f */
[----:B------:R-:W-:Y:S05]  /*15e00*/  @!P6 BRA `(.L_x_1609) ;  /* 0x000000000004e947 */ /* 0x000fea0003800000 */
[----:B------:R-:W-:Y:S01]  /*15e10*/  BPT.TRAP 0x1 ;  /* 0x000000040000795c */ /* 0x000fe20000300000 */
.L_x_1609:
[----:B------:R-:W4:Y:S01]  /*15e20*/  SYNCS.PHASECHK.TRANS64.TRYWAIT P0, [R0+URZ+0x28440], R21 ;  /* 0x02844015000075a7 */ /* 0x000f22000800017f */
[----:B------:R-:W-:Y:S04]  /*15e30*/  BSSY B0, `(.L_x_1610) ;  /* 0x0000002000007945 */ /* 0x000fe80003800000 */
[----:B----4-:R-:W-:Y:S05]  /*15e40*/  @!P0 BRA `(.L_x_1611) ;  /* 0x0000004400fc8947 */ /* 0x010fea0003800000 */
.L_x_1694:
[----:B------:R-:W-:Y:S05]  /*15e50*/  BSYNC B0 ;  /* 0x0000000000007941 */ /* 0x000fea0003800000 */
.L_x_1610:
[----:B------:R-:W-:Y:S01]  /*15e60*/  ULDC.64 UR4, c[0x0][0x300] ;  /* 0x0000c00000047ab9 */ /* 0x000fe20000000a00 */
[----:B------:R-:W-:Y:S01]  /*15e70*/  ULDC.64 UR6, c[0x0][0x2e8] ;  /* 0x0000ba0000067ab9 */ /* 0x000fe20000000a00 */
[----:B--2---:R-:W-:Y:S01]  /*15e80*/  IMAD R3, R10, UR4, RZ ;  /* 0x000000040a037c24 */ /* 0x004fe2000f8e02ff */
[----:B------:R-:W-:-:S03]  /*15e90*/  LOP3.LUT R8, R32, 0x80, RZ, 0xfc, !PT ;  /* 0x0000008020087812 */ /* 0x000fc600078efcff */
[----:B-1----:R-:W-:Y:S01]  /*15ea0*/  IMAD R7, R6, UR5, R3 ;  /* 0x0000000506077c24 */ /* 0x002fe2000f8e0203 */
[----:B------:R-:W-:Y:S01]  /*15eb0*/  ISETP.GE.AND P2, PT, R8, R31, PT ;  /* 0x0000001f0800720c */ /* 0x000fe20003f46270 */
        /* <DEDUP_REMOVED lines=13> */
[----:B------:R-:W-:Y:S08]  /*15f90*/  BRA.DIV UR4, `(.L_x_1612) ;  /* 0x0000004604bc7947 */ /* 0x000ff0000b800000 */
[----:B------:R-:W1:Y:S01]  /*15fa0*/  SHFL.IDX PT, R14, R5, RZ, 0x181f ;  /* 0x00181fff050e7589 */ /* 0x000e6200000e0000 */
[----:B------:R-:W-:-:S03]  /*15fb0*/  ISETP.GE.AND P6, PT, R32, R31, PT ;  /* 0x0000001f2000720c */ /* 0x000fc60003fc6270 */
[----:B------:R-:W2:Y:S01]  /*15fc0*/  SHFL.IDX PT, R2, R6, RZ, 0x181f ;  /* 0x00181fff06027589 */ /* 0x000ea200000e0000 */
[----:B-1----:R-:W-:-:S05]  /*15fd0*/  @P4 IADD3 R14, P0, R32, R14, RZ ;  /* 0x0000000e200e4210 */ /* 0x002fca0007f1e0ff */
[----:B--2---:R-:W-:Y:S02]  /*15fe0*/  @P4 IMAD.X R3, RZ, RZ, R2, P0 ;  /* 0x000000ffff034224 */ /* 0x004fe400000e0602 */
[----:B------:R-:W-:Y:S02]  /*15ff0*/  @P4 IMAD.MOV.U32 R2, RZ, RZ, R14 ;  /* 0x000000ffff024224 */ /* 0x000fe400078e000e */
[----:B------:R-:W1:Y:S04]  /*16000*/  SHFL.IDX PT, R14, R5, 0x1, 0x181f ;  /* 0x00381f00050e7f89 */ /* 0x000e6800000e0000 */
[----:B------:R-:W-:Y:S04]  /*16010*/  @P4 LDGSTS.E.BYPASS.LTC128B.128 [R4+0x20000], desc[UR36][R2.64], !P6 ;  /* 0x2000000002044fae */ /* 0x000fe8000f101d64 */
[----:B------:R2:W-:Y:S04]  /*16020*/  @P4 LDGSTS.E.BYPASS.LTC128B.128 [R4+0x22000], desc[UR36][R2.64+0x80], !P2 ;  /* 0x2200008002044fae */ /* 0x0005e8000d101d64 */
[----:B--2---:R-:W2:Y:S01]  /*16030*/  SHFL.IDX PT, R2, R6, 0x1, 0x181f ;  /* 0x00381f0006027f89 */ /* 0x004ea200000e0000 */
[----:B-1----:R-:W-:-:S05]  /*16040*/  @P3 IADD3 R14, P0, R32, R14, RZ ;  /* 0x0000000e200e3210 */ /* 0x002fca0007f1e0ff */
[----:B--2---:R-:W-:Y:S02]  /*16050*/  @P3 IMAD.X R7, RZ, RZ, R2, P0 ;  /* 0x000000ffff073224 */ /* 0x004fe400000e0602 */
[----:B------:R-:W-:Y:S02]  /*16060*/  @P3 IMAD.MOV.U32 R2, RZ, RZ, R14 ;  /* 0x000000ffff023224 */ /* 0x000fe400078e000e */
[----:B------:R-:W-:Y:S01]  /*16070*/  @P3 IMAD.MOV.U32 R3, RZ, RZ, R7 ;  /* 0x000000ffff033224 */ /* 0x000fe200078e0007 */
[----:B------:R-:W1:Y:S04]  /*16080*/  SHFL.IDX PT, R14, R5, 0x2, 0x181f ;  /* 0x00581f00050e7f89 */ /* 0x000e6800000e0000 */
[----:B------:R-:W-:Y:S04]  /*16090*/  @P3 LDGSTS.E.BYPASS.LTC128B.128 [R4+0x20800], desc[UR36][R2.64], !P6 ;  /* 0x2080000002043fae */ /* 0x000fe8000f101d64 */
[----:B------:R2:W-:Y:S04]  /*160a0*/  @P3 LDGSTS.E.BYPASS.LTC128B.128 [R4+0x22800], desc[UR36][R2.64+0x80], !P2 ;  /* 0x2280008002043fae */ /* 0x0005e8000d101d64 */
[----:B--2---:R-:W2:Y:S01]  /*160b0*/  SHFL.IDX PT, R2, R6, 0x2, 0x181f ;  /* 0x00581f0006027f89 */ /* 0x004ea200000e0000 */
[----:B-1----:R-:W-:-:S03]  /*160c0*/  @P1 IADD3 R14, P0, R32, R14, RZ ;  /* 0x0000000e200e1210 */ /* 0x002fc60007f1e0ff */
[----:B------:R-:W1:Y:S02]  /*160d0*/  SHFL.IDX PT, R6, R6, 0x3, 0x181f ;  /* 0x00781f0006067f89 */ /* 0x000e6400000e0000 */
[----:B--2---:R-:W-:Y:S02]  /*160e0*/  @P1 IMAD.X R7, RZ, RZ, R2, P0 ;  /* 0x000000ffff071224 */ /* 0x004fe400000e0602 */
[----:B------:R-:W-:Y:S02]  /*160f0*/  @P1 IMAD.MOV.U32 R2, RZ, RZ, R14 ;  /* 0x000000ffff021224 */ /* 0x000fe400078e000e */
[----:B------:R-:W-:Y:S01]  /*16100*/  @P1 IMAD.MOV.U32 R3, RZ, RZ, R7 ;  /* 0x000000ffff031224 */ /* 0x000fe200078e0007 */
[----:B------:R2:W0:Y:S04]  /*16110*/  SHFL.IDX PT, R14, R5, 0x3, 0x181f ;  /* 0x00781f00050e7f89 */ /* 0x00042800000e0000 */
[----:B------:R2:W-:Y:S04]  /*16120*/  @P1 LDGSTS.E.BYPASS.LTC128B.128 [R4+0x21000], desc[UR36][R2.64], !P6 ;  /* 0x2100000002041fae */ /* 0x0005e8000f101d64 */
[----:B-1----:R2:W-:Y:S02]  /*16130*/  @P1 LDGSTS.E.BYPASS.LTC128B.128 [R4+0x23000], desc[UR36][R2.64+0x80], !P2 ;  /* 0x2300008002041fae */ /* 0x0025e4000d101d64 */
.L_x_1704:
[C---:B------:R-:W-:Y:S02]  /*16140*/  ISETP.GE.AND P1, PT, R32.reuse, R31, PT ;  /* 0x0000001f2000720c */ /* 0x040fe40003f26270 */
[----:B0-2---:R-:W-:-:S05]  /*16150*/  @P5 IADD3 R2, P0, R32, R14, RZ ;  /* 0x0000000e20025210 */ /* 0x005fca0007f1e0ff */
[----:B------:R-:W-:Y:S01]  /*16160*/  @P5 IMAD.X R3, RZ, RZ, R6, P0 ;  /* 0x000000ffff035224 */ /* 0x000fe200000e0606 */
[----:B------:R-:W-:-:S05]  /*16170*/  PLOP3.LUT P0, PT, PT, PT, PT, 0x80, 0x0 ;  /* 0x000000000000781c */ /* 0x000fca0003f0f070 */
[----:B------:R-:W-:Y:S01]  /*16180*/  @!PT LDS RZ, [RZ] ;  /* 0x00000000fffff984 */ /* 0x000fe20000000800 */
[----:B------:R-:W-:Y:S01]  /*16190*/  @!PT LDS RZ, [RZ] ;  /* 0x00000000fffff984 */ /* 0x000fe20000000800 */
[----:B------:R-:W-:Y:S01]  /*161a0*/  @!PT LDS RZ, [RZ] ;  /* 0x00000000fffff984 */ /* 0x000fe20000000800 */
[----:B------:R0:W-:Y:S04]  /*161b0*/  @P5 LDGSTS.E.BYPASS.LTC128B.128 [R4+0x21800], desc[UR36][R2.64], !P1 ;  /* 0x2180000002045fae */ /* 0x0001e8000c901d64 */
[----:B------:R0:W-:Y:S01]  /*161c0*/  @P5 LDGSTS.E.BYPASS.LTC128B.128 [R4+0x23800], desc[UR36][R2.64+0x80], !P2 ;  /* 0x2380008002045fae */ /* 0x0001e2000d101d64 */
[----:B------:R-:W-:-:S03]  /*161d0*/  NOP ;  /* 0x0000000000007918 */ /* 0x000fc60000000000 */
.L_x_1613:
        /* <DEDUP_REMOVED lines=10> */
.L_x_1614:
[----:B------:R1:W-:Y:S02]  /*16280*/  SYNCS.ARRIVE.TRANS64.A1T0 RZ, [R0+URZ+0x28430], RZ ;  /* 0x028430ff00ff79a7 */ /* 0x0003e4000810003f */
[----:B------:R-:W-:Y:S05]  /*16290*/  WARPSYNC.ALL ;  /* 0x0000000000007948 */ /* 0x000fea0003800000 */
[----:B-1-34-:R-:W-:Y:S01]  /*162a0*/  VIADD R0, R17, 0x18000 ;  /* 0x0001800011007836 */ /* 0x01afe20000000000 */
[----:B------:R-:W-:Y:S01]  /*162b0*/  USHF.R.S32.HI UR4, URZ, 0x1f, UR41 ;  /* 0x0000001f3f047899 */ /* 0x000fe20008011429 */
[----:B------:R-:W-:Y:S03]  /*162c0*/  BAR.SYNC.DEFER_BLOCKING 0x8, 0x180 ;  /* 0x0206000000007b1d */ /* 0x000fe60000010000 */
[----:B------:R-:W-:-:S03]  /*162d0*/  LOP3.LUT P0, RZ, R0, 0x3ff, RZ, 0xc0, !PT ;  /* 0x000003ff00ff7812 */ /* 0x000fc6000780c0ff */
[----:B------:R-:W-:Y:S01]  /*162e0*/  ULDC.64 UR6, c[0x0][0x298] ;  /* 0x0000a60000067ab9 */ /* 0x000fe20000000a00 */
[----:B------:R-:W-:Y:S01]  /*162f0*/  BSSY B6, `(.L_x_1615) ;  /* 0x0000016000067945 */ /* 0x000fe20003800000 */
        /* <DEDUP_REMOVED lines=21> */
.L_x_1616:
[----:B------:R-:W-:Y:S05]  /*16450*/  BSYNC B6 ;  /* 0x0000000000067941 */ /* 0x000fea0003800000 */
.L_x_1615:
[----:B------:R1:W5:Y:S01]  /*16460*/  LDL R8, [R1] ;  /* 0x0000000001087983 */ /* 0x0003620000100800 */
[----:B------:R-:W-:Y:S01]  /*16470*/  UISETP.NE.AND UP0, UPT, UR49, URZ, UPT ;  /* 0x0000003f3100728c */ /* 0x000fe2000bf05270 */
[C---:B------:R-:W-:Y:S01]  /*16480*/  R2UR UR8, R18.reuse ;  /* 0x00000000120872ca */ /* 0x040fe200000e0000 */
[----:B------:R-:W-:Y:S01]  /*16490*/  ULDC.64 UR6, c[0x0][0x2d8] ;  /* 0x0000b60000067ab9 */ /* 0x000fe20000000a00 */
[----:B0-----:R-:W0:Y:S01]  /*164a0*/  S2R R2, SR_TID.X ;  /* 0x0000000000027919 */ /* 0x001e220000002100 */
[----:B------:R-:W-:Y:S01]  /*164b0*/  R2UR UR9, R18 ;  /* 0x00000000120972ca */ /* 0x000fe200000e0000 */
[----:B------:R-:W-:Y:S01]  /*164c0*/  UMOV UR4, UR38 ;  /* 0x0000002600047c82 */ /* 0x000fe20008000000 */
[----:B------:R-:W-:Y:S01]  /*164d0*/  PLOP3.LUT P0, PT, PT, PT, UP0, 0x80, 0x0 ;  /* 0x000000000000781c */ /* 0x000fe20003f0f008 */
[----:B------:R-:W-:Y:S01]  /*164e0*/  UMOV UR5, UR41 ;  /* 0x0000002900057c82 */ /* 0x000fe20008000000 */
[----:B------:R-:W-:Y:S01]  /*164f0*/  UISETP.NE.AND UP1, UPT, UR48, URZ, UPT ;  /* 0x0000003f3000728c */ /* 0x000fe2000bf25270 */
[----:B------:R-:W2:Y:S02]  /*16500*/  LDC R6, c[0x0][0x448] ;  /* 0x00011200ff067b82 */ /* 0x000ea40000000800 */
[----:B------:R-:W-:-:S03]  /*16510*/  @UP0 ULDC UR10, c[0x0][0x44c] ;  /* 0x00011300000a0ab9 */ /* 0x000fc60000000800 */
[----:B------:R-:W-:Y:S02]  /*16520*/  UIMAD.WIDE.U32 UR4, UR8, UR6, UR4 ;  /* 0x00000006080472a5 */ /* 0x000fe4000f8e0004 */
[----:B------:R-:W-:Y:S01]  /*16530*/  USHF.R.S32.HI UR6, URZ, 0x1f, UR42 ;  /* 0x0000001f3f067899 */ /* 0x000fe2000801142a */
[C---:B0-----:R-:W-:Y:S01]  /*16540*/  LOP3.LUT R20, R2.reuse, 0x7f, RZ, 0xc0, !PT ;  /* 0x0000007f02147812 */ /* 0x041fe200078ec0ff */
[----:B------:R-:W-:-:S03]  /*16550*/  IMAD.SHL.U32 R2, R2, 0x10, RZ ;  /* 0x0000001002027824 */ /* 0x000fc600078e00ff */
[----:B------:R-:W-:-:S04]  /*16560*/  SHF.R.U32.HI R20, RZ, 0x3, R20 ;  /* 0x00000003ff147819 */ /* 0x000fc80000011614 */
[----:B------:R-:W-:-:S05]  /*16570*/  LOP3.LUT R2, R20, 0x70, R2, 0xf8, !PT ;  /* 0x0000007014027812 */ /* 0x000fca00078ef802 */
[----:B------:R-:W-:-:S04]  /*16580*/  IMAD.IADD R7, R2, 0x1, R26 ;  /* 0x0000000102077824 */ /* 0x000fc800078e021a */
[----:B------:R-:W-:Y:S01]  /*16590*/  @P0 IMAD.HI.U32 R2, R7, UR10, RZ ;  /* 0x0000000a07020c27 */ /* 0x000fe2000f8e00ff */
[----:B------:R-:W-:Y:S01]  /*165a0*/  PLOP3.LUT P0, PT, PT, PT, UP0, 0x80, 0x0 ;  /* 0x000000000000781c */ /* 0x000fe20003f0f008 */
[----:B------:R-:W-:Y:S02]  /*165b0*/  UIMAD UR5, UR9, UR7, UR5 ;  /* 0x00000007090572a4 */ /* 0x000fe4000f8e0205 */
[----:B------:R-:W-:Y:S01]  /*165c0*/  USEL UR7, UR6, URZ, !UP1 ;  /* 0x0000003f06077287 */ /* 0x000fe2000c800000 */
[----:B------:R-:W-:Y:S01]  /*165d0*/  ULDC.64 UR8, c[0x0][0x2e0] ;  /* 0x0000b80000087ab9 */ /* 0x000fe20000000a00 */
[----:B------:R-:W-:Y:S02]  /*165e0*/  USEL UR6, UR42, URZ, !UP1 ;  /* 0x0000003f2a067287 */ /* 0x000fe4000c800000 */
[----:B------:R-:W-:Y:S01]  /*165f0*/  UIMAD UR7, UR7, UR8, URZ ;  /* 0x00000008070772a4 */ /* 0x000fe2000f8e023f */
[----:B------:R-:W-:Y:S01]  /*16600*/  IMAD.MOV.U32 R0, RZ, RZ, R7 ;  /* 0x000000ffff007224 */ /* 0x000fe200078e0007 */
[----:B------:R-:W-:Y:S01]  /*16610*/  @UP0 ULDC UR10, c[0x0][0x450] ;  /* 0x00011400000a0ab9 */ /* 0x000fe20000000800 */
[----:B------:R-:W-:-:S03]  /*16620*/  UIMAD.WIDE.U32 UR4, UR6, UR8, UR4 ;  /* 0x00000008060472a5 */ /* 0x000fc6000f8e0004 */
[----:B------:R-:W-:Y:S01]  /*16630*/  @P0 SHF.R.U32.HI R0, RZ, UR10, R2 ;  /* 0x0000000aff000c19 */ /* 0x000fe20008011602 */
[----:B------:R-:W-:-:S03]  /*16640*/  UIMAD UR7, UR6, UR9, UR7 ;  /* 0x00000009060772a4 */ /* 0x000fc6000f8e0207 */
[----:B------:R-:W-:Y:S01]  /*16650*/  SHF.R.S32.HI R2, RZ, 0x1f, R0 ;  /* 0x0000001fff027819 */ /* 0x000fe20000011400 */
[----:B------:R-:W-:Y:S01]  /*16660*/  UIADD3 UR6, UR5, UR7, URZ ;  /* 0x0000000705067290 */ /* 0x000fe2000fffe03f */
[----:B------:R-:W-:Y:S01]  /*16670*/  IMAD.U32 R4, RZ, RZ, UR4 ;  /* 0x00000004ff047e24 */ /* 0x000fe2000f8e00ff */
[----:B------:R-:W-:Y:S01]  /*16680*/  ULDC.64 UR8, c[0x0][0x2d0] ;  /* 0x0000b40000087ab9 */ /* 0x000fe20000000a00 */
[----:B------:R-:W0:Y:S01]  /*16690*/  S2R R20, SR_TID.X ;  /* 0x0000000000147919 */ /* 0x000e220000002100 */
[----:B------:R-:W-:Y:S02]  /*166a0*/  IMAD R9, R2, UR8, RZ ;  /* 0x0000000802097c24 */ /* 0x000fe4000f8e02ff */
[----:B------:R-:W-:Y:S02]  /*166b0*/  IMAD.U32 R3, RZ, RZ, UR6 ;  /* 0x00000006ff037e24 */ /* 0x000fe4000f8e00ff */
[----:B------:R-:W-:Y:S02]  /*166c0*/  IMAD.MOV.U32 R2, RZ, RZ, R4 ;  /* 0x000000ffff027224 */ /* 0x000fe400078e0004 */
[----:B------:R-:W-:-:S02]  /*166d0*/  IMAD R4, R0, UR9, R9 ;  /* 0x0000000900047c24 */ /* 0x000fc4000f8e0209 */
[----:B------:R-:W-:-:S04]  /*166e0*/  IMAD.WIDE.U32 R2, R0, UR8, R2 ;  /* 0x0000000800027c25 */ /* 0x000fc8000f8e0002 */
[----:B------:R-:W-:-:S04]  /*166f0*/  IMAD.MOV R0, RZ, RZ, -R0 ;  /* 0x000000ffff007224 */ /* 0x000fc800078e0a00 */
[----:B--2---:R-:W-:Y:S02]  /*16700*/  IMAD R7, R6, R0, R7 ;  /* 0x0000000006077224 */ /* 0x004fe400078e0207 */
[----:B------:R-:W-:Y:S01]  /*16710*/  IMAD.U32 R5, RZ, RZ, UR5 ;  /* 0x00000005ff057e24 */ /* 0x000fe2000f8e00ff */
[----:B------:R-:W-:Y:S02]  /*16720*/  ULDC.64 UR4, c[0x0][0x2c8] ;  /* 0x0000b20000047ab9 */ /* 0x000fe40000000a00 */
[----:B------:R-:W-:Y:S01]  /*16730*/  SHF.R.S32.HI R0, RZ, 0x1f, R7 ;  /* 0x0000001fff007819 */ /* 0x000fe20000011407 */
[----:B------:R-:W-:-:S04]  /*16740*/  IMAD.IADD R3, R3, 0x1, R4 ;  /* 0x0000000103037824 */ /* 0x000fc800078e0204 */
[----:B------:R-:W-:Y:S02]  /*16750*/  IMAD R0, R0, UR4, RZ ;  /* 0x0000000400007c24 */ /* 0x000fe4000f8e02ff */
[----:B------:R-:W-:-:S04]  /*16760*/  IMAD.WIDE.U32 R2, R7, UR4, R2 ;  /* 0x0000000407027c25 */ /* 0x000fc8000f8e0002 */
[----:B------:R-:W-:Y:S01]  /*16770*/  IMAD R5, R7, UR5, R0 ;  /* 0x0000000507057c24 */ /* 0x000fe2000f8e0200 */
[----:B------:R-:W-:Y:S02]  /*16780*/  ULDC.64 UR4, c[0x0][0x280] ;  /* 0x0000a00000047ab9 */ /* 0x000fe40000000a00 */
[----:B------:R-:W-:Y:S01]  /*16790*/  IADD3 R0, P0, R2, UR4, RZ ;  /* 0x0000000402007c10 */ /* 0x000fe2000ff1e0ff */
[----:B------:R-:W-:Y:S01]  /*167a0*/  ULDC UR4, c[0x0][0x2b8] ;  /* 0x0000ae0000047ab9 */ /* 0x000fe20000000800 */
[----:B------:R-:W-:Y:S02]  /*167b0*/  LOP3.LUT R11, R32, 0x80, RZ, 0xfc, !PT ;  /* 0x00000080200b7812 */ /* 0x000fe400078efcff */
[----:B------:R-:W-:Y:S01]  /*167c0*/  IADD3.X R5, R3, UR5, R5, P0, !PT ;  /* 0x0000000503057c10 */ /* 0x000fe200087fe405 */
[----:B------:R-:W-:Y:S01]  /*167d0*/  UMOV UR5, 0xffffffff ;  /* 0xffffffff00057882 */ /* 0x000fe20000000000 */
[----:B0-----:R-:W-:Y:S02]  /*167e0*/  LOP3.LUT R20, R20, 0x7f, RZ, 0xc0, !PT ;  /* 0x0000007f14147812 */ /* 0x001fe400078ec0ff */
[----:B------:R-:W-:-:S02]  /*167f0*/  ISETP.GE.AND P0, PT, R32, UR4, PT ;  /* 0x0000000420007c0c */ /* 0x000fc4000bf06270 */
[----:B------:R-:W-:Y:S02]  /*16800*/  ISETP.GE.AND P1, PT, R11, UR4, PT ;  /* 0x000000040b007c0c */ /* 0x000fe4000bf26270 */
[----:B------:R-:W-:Y:S01]  /*16810*/  SHF.R.U32.HI R10, RZ, 0x3, R20 ;  /* 0x00000003ff0a7819 */ /* 0x000fe20000011614 */
[----:B-1----:R-:W-:Y:S10]  /*16820*/  BRA.DIV UR5, `(.L_x_1617) ;  /* 0x0000004205d47947 */ /* 0x002ff4000b800000 */
[----:B------:R-:W0:Y:S01]  /*16830*/  SHFL.IDX PT, R14, R0, RZ, 0x181f ;  /* 0x00181fff000e7589 */ /* 0x000e2200000e0000 */
[----:B------:R-:W-:Y:S02]  /*16840*/  IMAD R4, R6, UR43, RZ ;  /* 0x0000002b06047c24 */ /* 0x000fe4000f8e02ff */
[----:B------:R-:W-:Y:S01]  /*16850*/  IMAD.IADD R26, R10, 0x1, R26 ;  /* 0x000000010a1a7824 */ /* 0x000fe200078e021a */
[----:B------:R-:W1:Y:S03]  /*16860*/  SHFL.IDX PT, R2, R5, RZ, 0x181f ;  /* 0x00181fff05027589 */ /* 0x000e6600000e0000 */
[C---:B------:R-:W-:Y:S01]  /*16870*/  VIADD R7, R26.reuse, 0x10 ;  /* 0x000000101a077836 */ /* 0x040fe20000000000 */
[----:B------:R-:W-:-:S13]  /*16880*/  ISETP.GE.AND P2, PT, R26, R4, PT ;  /* 0x000000041a00720c */ /* 0x000fda0003f46270 */
[----:B0-----:R-:W-:-:S05]  /*16890*/  @!P2 IADD3 R14, P3, R32, R14, RZ ;  /* 0x0000000e200ea210 */ /* 0x001fca0007f7e0ff */
[----:B-1----:R-:W-:Y:S02]  /*168a0*/  @!P2 IMAD.X R3, RZ, RZ, R2, P3 ;  /* 0x000000ffff03a224 */ /* 0x002fe400018e0602 */
[----:B------:R-:W-:Y:S02]  /*168b0*/  @!P2 IMAD.MOV.U32 R2, RZ, RZ, R14 ;  /* 0x000000ffff02a224 */ /* 0x000fe400078e000e */
[----:B------:R-:W0:Y:S04]  /*168c0*/  SHFL.IDX PT, R14, R0, 0x1, 0x181f ;  /* 0x00381f00000e7f89 */ /* 0x000e2800000e0000 */
[----:B-----5:R-:W-:Y:S04]  /*168d0*/  @!P2 LDGSTS.E.BYPASS.LTC128B.128 [R8+0x18000], desc[UR36][R2.64], !P0 ;  /* 0x180000000208afae */ /* 0x020fe8000c101d64 */
[----:B------:R1:W-:Y:S01]  /*168e0*/  @!P2 LDGSTS.E.BYPASS.LTC128B.128 [R8+0x1c000], desc[UR36][R2.64+0x80], !P1 ;  /* 0x1c0000800208afae */ /* 0x0003e2000c901d64 */
[----:B------:R-:W-:-:S03]  /*168f0*/  ISETP.GE.AND P2, PT, R7, R4, PT ;  /* 0x000000040700720c */ /* 0x000fc60003f46270 */
[----:B-1----:R-:W1:Y:S10]  /*16900*/  SHFL.IDX PT, R2, R5, 0x1, 0x181f ;  /* 0x00381f0005027f89 */ /* 0x002e7400000e0000 */
[----:B0-----:R-:W-:-:S05]  /*16910*/  @!P2 IADD3 R14, P3, R32, R14, RZ ;  /* 0x0000000e200ea210 */ /* 0x001fca0007f7e0ff */
[----:B-1----:R-:W-:Y:S02]  /*16920*/  @!P2 IMAD.X R7, RZ, RZ, R2, P3 ;  /* 0x000000ffff07a224 */ /* 0x002fe400018e0602 */
[----:B------:R-:W-:Y:S02]  /*16930*/  @!P2 IMAD.MOV.U32 R2, RZ, RZ, R14 ;  /* 0x000000ffff02a224 */ /* 0x000fe400078e000e */
[----:B------:R-:W-:Y:S01]  /*16940*/  @!P2 IMAD.MOV.U32 R3, RZ, RZ, R7 ;  /* 0x000000ffff03a224 */ /* 0x000fe200078e0007 */
[----:B------:R-:W0:Y:S01]  /*16950*/  SHFL.IDX PT, R14, R0, 0x2, 0x181f ;  /* 0x00581f00000e7f89 */ /* 0x000e2200000e0000 */
[----:B------:R-:W-:-:S03]  /*16960*/  VIADD R7, R26, 0x20 ;  /* 0x000000201a077836 */ /* 0x000fc60000000000 */
[----:B------:R-:W-:Y:S04]  /*16970*/  @!P2 LDGSTS.E.BYPASS.LTC128B.128 [R8+0x18800], desc[UR36][R2.64], !P0 ;  /* 0x188000000208afae */ /* 0x000fe8000c101d64 */
        /* <DEDUP_REMOVED lines=43> */
[----:B0-----:R-:W-:Y:S01]  /*16c30*/  @!P2 IADD3 R14, P3, R32, R14, RZ ;  /* 0x0000000e200ea210 */ /* 0x001fe20007f7e0ff */
[----:B------:R-:W0:Y:S04]  /*16c40*/  SHFL.IDX PT, R5, R5, 0x7, 0x181f ;  /* 0x00f81f0005057f89 */ /* 0x000e2800000e0000 */
[----:B-1----:R-:W-:-:S02]  /*16c50*/  @!P2 IMAD.X R7, RZ, RZ, R2, P3 ;  /* 0x000000ffff07a224 */ /* 0x002fc400018e0602 */
[----:B------:R-:W-:Y:S02]  /*16c60*/  @!P2 IMAD.MOV.U32 R2, RZ, RZ, R14 ;  /* 0x000000ffff02a224 */ /* 0x000fe400078e000e */
[----:B------:R-:W-:Y:S01]  /*16c70*/  @!P2 IMAD.MOV.U32 R3, RZ, RZ, R7 ;  /* 0x000000ffff03a224 */ /* 0x000fe200078e0007 */
[----:B------:R1:W2:Y:S04]  /*16c80*/  SHFL.IDX PT, R14, R0, 0x7, 0x181f ;  /* 0x00f81f00000e7f89 */ /* 0x0002a800000e0000 */
[----:B------:R1:W-:Y:S04]  /*16c90*/  @!P2 LDGSTS.E.BYPASS.LTC128B.128 [R8+0x1b000], desc[UR36][R2.64], !P0 ;  /* 0x1b0000000208afae */ /* 0x0003e8000c101d64 */
[----:B0-----:R1:W-:Y:S02]  /*16ca0*/  @!P2 LDGSTS.E.BYPASS.LTC128B.128 [R8+0x1f000], desc[UR36][R2.64+0x80], !P1 ;  /* 0x1f0000800208afae */ /* 0x0013e4000c901d64 */
.L_x_1721:
[----:B-1----:R-:W-:Y:S01]  /*16cb0*/  VIADD R3, R26, 0x70 ;  /* 0x000000701a037836 */ /* 0x002fe20000000000 */
[----:B------:R-:W-:Y:S04]  /*16cc0*/  BSSY B0, `(.L_x_1618) ;  /* 0x000000a000007945 */ /* 0x000fe80003800000 */
[----:B------:R-:W-:-:S13]  /*16cd0*/  ISETP.GE.AND P2, PT, R3, R4, PT ;  /* 0x000000040300720c */ /* 0x000fda0003f46270 */
[----:B------:R-:W-:Y:S05]  /*16ce0*/  @P2 BRA `(.L_x_1619) ;  /* 0x00000000001c2947 */ /* 0x000fea0003800000 */
[----:B--2---:R-:W-:-:S05]  /*16cf0*/  IADD3 R2, P2, R32, R14, RZ ;  /* 0x0000000e20027210 */ /* 0x004fca0007f5e0ff */
[----:B------:R-:W-:-:S05]  /*16d00*/  IMAD.X R3, RZ, RZ, R5, P2 ;  /* 0x000000ffff037224 */ /* 0x000fca00010e0605 */
[----:B------:R-:W-:Y:S01]  /*16d10*/  @!PT LDS RZ, [RZ] ;  /* 0x00000000fffff984 */ /* 0x000fe20000000800 */
[----:B------:R-:W-:Y:S01]  /*16d20*/  @!PT LDS RZ, [RZ] ;  /* 0x00000000fffff984 */ /* 0x000fe20000000800 */
[----:B------:R-:W-:Y:S01]  /*16d30*/  @!PT LDS RZ, [RZ] ;  /* 0x00000000fffff984 */ /* 0x000fe20000000800 */
[----:B------:R0:W-:Y:S04]  /*16d40*/  LDGSTS.E.BYPASS.LTC128B.128 [R8+0x1b800], desc[UR36][R2.64], !P0 ;  /* 0x1b80000002087fae */ /* 0x0001e8000c101d64 */
[----:B------:R0:W-:Y:S02]  /*16d50*/  LDGSTS.E.BYPASS.LTC128B.128 [R8+0x1f800], desc[UR36][R2.64+0x80], !P1 ;  /* 0x1f80008002087fae */ /* 0x0001e4000c901d64 */
.L_x_1619:
[----:B------:R-:W-:Y:S05]  /*16d60*/  BSYNC B0 ;  /* 0x0000000000007941 */ /* 0x000fea0003800000 */
.L_x_1618:
[----:B------:R-:W-:Y:S01]  /*16d70*/  NOP ;  /* 0x0000000000007918 */ /* 0x000fe20000000000 */
[----:B------:R-:W-:-:S13]  /*16d80*/  PLOP3.LUT P0, PT, PT, PT, PT, 0x80, 0x0 ;  /* 0x000000000000781c */ /* 0x000fda0003f0f070 */
.L_x_1620:
[----:B------:R-:W-:Y:S02]  /*16d90*/  PLOP3.LUT P1, PT, P1, P0, PT, 0xa2, 0x0 ;  /* 0x000000000000781c */ /* 0x000fe40000f21472 */
[----:B------:R-:W-:-:S08]  /*16da0*/  @P0 R2UR P1, UR4, R17 ;  /* 0x00000000110402ca */ /* 0x000fd00000020000 */
[----:B------:R-:W-:-:S05]  /*16db0*/  @P0 PLOP3.LUT P0, PT, P1, PT, PT, 0x80, 0x0 ;  /* 0x000000000000081c */ /* 0x000fca0000f0f070 */
[----:B------:R-:W-:Y:S01]  /*16dc0*/  @!P1 SYNCS.ARRIVE.TRANS64.RED.A0T1 RZ, [UR4+0x28400], RZ ;  /* 0x028400ffffff99a7 */ /* 0x000fe20008200404 */
[----:B------:R-:W-:Y:S07]  /*16dd0*/  @!P1 ARRIVES.LDGSTSBAR.64.TRANSCNT [UR4+0x28400] ;  /* 0x02840000ff0099b0 */ /* 0x000fee0008000a84 */
[----:B------:R-:W-:Y:S05]  /*16de0*/  @P0 BRA.U.ANY `(.L_x_1620) ;  /* 0xfffffffd00e80947 */ /* 0x000fea000393ffff */
[----:B0-----:R-:W3:Y:S02]  /*16df0*/  LDL.LU R2, [R1+0x4] ;  /* 0x0000040001027983 */ /* 0x001ee40000300800 */
[----:B---3--:R-:W-:-:S05]  /*16e00*/  VIADD R2, R2, 0x1 ;  /* 0x0000000102027836 */ /* 0x008fca0000000000 */
[----:B------:R0:W-:Y:S01]  /*16e10*/  STL [R1+0x4], R2 ;  /* 0x0000040201007387 */ /* 0x0001e20000100800 */
[----:B------:R-:W-:-:S04]  /*16e20*/  LEA.HI R0, R2, R2, RZ, 0x1 ;  /* 0x0000000202007211 */ /* 0x000fc800078f08ff */
[----:B------:R-:W-:-:S05]  /*16e30*/  LOP3.LUT R0, R0, 0xfffffffe, RZ, 0xc0, !PT ;  /* 0xfffffffe00007812 */ /* 0x000fca00078ec0ff */
[----:B------:R-:W-:-:S05]  /*16e40*/  IMAD.IADD R0, R2, 0x1, -R0 ;  /* 0x0000000102007824 */ /* 0x000fca00078e0a00 */
[----:B------:R-:W-:Y:S01]  /*16e50*/  SHF.L.U32 R0, R0, 0x1f, RZ ;  /* 0x0000001f00007819 */ /* 0x000fe200000006ff */
[----:B------:R-:W-:Y:S01]  /*16e60*/  NOP ;  /* 0x0000000000007918 */ /* 0x000fe20000000000 */
[----:B------:R0:W-:Y:S01]  /*16e70*/  SYNCS.ARRIVE.TRANS64.A1T0 RZ, [R17+URZ+0x28400], RZ ;  /* 0x028400ff11ff79a7 */ /* 0x0001e2000810003f */
[----:B------:R-:W-:Y:S01]  /*16e80*/  BSSY B0, `(.L_x_1621) ;  /* 0x0000004000007945 */ /* 0x000fe20003800000 */
[----:B------:R-:W-:Y:S01]  /*16e90*/  VIADD R21, R27, 0xfffffffe ;  /* 0xfffffffe1b157836 */ /* 0x000fe20000000000 */
[----:B------:R-:W1:Y:S02]  /*16ea0*/  SYNCS.PHASECHK.TRANS64.TRYWAIT P0, [R17+URZ+0x28420], R0 ;  /* 0x02842000110075a7 */ /* 0x000e64000800017f */
[----:B01----:R-:W-:Y:S05]  /*16eb0*/  @!P0 BRA `(.L_x_1622) ;  /* 0x0000004400b08947 */ /* 0x003fea0003800000 */
.L_x_1722:
[----:B------:R-:W-:Y:S05]  /*16ec0*/  BSYNC B0 ;  /* 0x0000000000007941 */ /* 0x000fea0003800000 */
.L_x_1621:
[----:B------:R-:W-:-:S13]  /*16ed0*/  ISETP.GE.AND P0, PT, R21, UR44, PT ;  /* 0x0000002c15007c0c */ /* 0x000fda000bf06270 */
[----:B------:R-:W-:Y:S05]  /*16ee0*/  @!P0 BRA `(.L_x_1623) ;  /* 0x0000001000708947 */ /* 0x000fea0003800000 */
[----:B------:R-:W-:Y:S02]  /*16ef0*/  IMAD.MOV.U32 R5, RZ, RZ, R19 ;  /* 0x000000ffff057224 */ /* 0x000fe400078e0013 */
[----:B------:R-:W-:-:S07]  /*16f00*/  IMAD.MOV.U32 R8, RZ, RZ, R23 ;  /* 0x000000ffff087224 */ /* 0x000fce00078e0017 */
.L_x_1643:
[----:B01----:R-:W0:Y:S01]  /*16f10*/  S2R R0, SR_TID.X ;  /* 0x0000000000007919 */ /* 0x003e220000002100 */
[----:B------:R-:W-:Y:S01]  /*16f20*/  LOP3.LUT P2, RZ, R16, 0x8, RZ, 0xc0, !PT ;  /* 0x0000000810ff7812 */ /* 0x000fe2000784c0ff */
[----:B------:R-:W1:Y:S01]  /*16f30*/  S2R R2, SR_TID.X ;  /* 0x0000000000027919 */ /* 0x000e620000002100 */
[----:B0-----:R-:W-:-:S04]  /*16f40*/  LOP3.LUT R0, R0, 0x7f, RZ, 0xc0, !PT ;  /* 0x0000007f00007812 */ /* 0x001fc800078ec0ff */
[----:B---3--:R-:W-:Y:S01]  /*16f50*/  SHF.R.U32.HI R3, RZ, 0x3, R0 ;  /* 0x00000003ff037819 */ /* 0x008fe20000011600 */
[----:B-1----:R-:W-:Y:S01]  /*16f60*/  IMAD.SHL.U32 R2, R2, 0x10, RZ ;  /* 0x0000001002027824 */ /* 0x002fe200078e00ff */
[----:B------:R-:W0:Y:S04]  /*16f70*/  LDC R0, c[0x0][0x430] ;  /* 0x00010c00ff007b82 */ /* 0x000e280000000800 */
[----:B------:R-:W-:-:S04]  /*16f80*/  LOP3.LUT R2, R3, 0x70, R2, 0xf8, !PT ;  /* 0x0000007003027812 */ /* 0x000fc800078ef802 */
[----:B------:R-:W-:-:S13]  /*16f90*/  ISETP.GT.U32.AND P1, PT, R2, 0x3f, PT ;  /* 0x0000003f0200780c */ /* 0x000fda0003f24070 */
[----:B------:R-:W1:Y:S01]  /*16fa0*/  @!P1 LDC.64 R6, c[0x0][0x428] ;  /* 0x00010a00ff069b82 */ /* 0x000e620000000a00 */
[----:B0-----:R-:W-:Y:S02]  /*16fb0*/  ISETP.NE.AND P0, PT, R0, 0x1, PT ;  /* 0x000000010000780c */ /* 0x001fe40003f05270 */
[----:B------:R-:W-:-:S05]  /*16fc0*/  LEA R0, R21, UR40, 0x6 ;  /* 0x0000002815007c11 */ /* 0x000fca000f8e30ff */
[----:B------:R-:W0:Y:S01]  /*16fd0*/  @!P1 LDC.64 R10, c[0x0][0x418] ;  /* 0x00010600ff0a9b82 */ /* 0x000e220000000a00 */
[----:B------:R-:W-:-:S04]  /*16fe0*/  IMAD.IADD R0, R2, 0x1, R0 ;  /* 0x0000000102007824 */ /* 0x000fc800078e0200 */
[----:B------:R-:W-:-:S03]  /*16ff0*/  IMAD.MOV.U32 R4, RZ, RZ, R0 ;  /* 0x000000ffff047224 */ /* 0x000fc600078e0000 */
[----:B------:R-:W3:Y:S08]  /*17000*/  @P0 LDC R3, c[0x0][0x434] ;  /* 0x00010d00ff030b82 */ /* 0x000ef00000000800 */
[----:B------:R-:W4:Y:S01]  /*17010*/  @P0 LDC R9, c[0x0][0x438] ;  /* 0x00010e00ff090b82 */ /* 0x000f220000000800 */
[----:B---3--:R-:W-:-:S05]  /*17020*/  @P0 IMAD.HI.U32 R2, R0, R3, RZ ;  /* 0x0000000300020227 */ /* 0x008fca00078e00ff */
[----:B----4-:R-:W-:Y:S01]  /*17030*/  @P0 SHF.R.U32.HI R4, RZ, R9, R2 ;  /* 0x00000009ff040219 */ /* 0x010fe20000011602 */
[----:B-1----:R-:W-:-:S03]  /*17040*/  @!P1 IMAD R2, R29, R6, RZ ;  /* 0x000000061d029224 */ /* 0x002fc600078e02ff */
[----:B------:R-:W-:Y:S01]  /*17050*/  @!P1 SHF.R.S32.HI R3, RZ, 0x1f, R4 ;  /* 0x0000001fff039819 */ /* 0x000fe20000011404 */
[----:B------:R-:W-:Y:S02]  /*17060*/  @!P1 IMAD R7, R24, R7, R2 ;  /* 0x0000000718079224 */ /* 0x000fe400078e0202 */
[----:B------:R-:W-:-:S04]  /*17070*/  @!P1 IMAD.MOV.U32 R2, RZ, RZ, R4 ;  /* 0x000000ffff029224 */ /* 0x000fc800078e0004 */
[----:B------:R-:W-:-:S04]  /*17080*/  @!P1 IMAD.WIDE.U32 R2, R24, R6, R2 ;  /* 0x0000000618029225 */ /* 0x000fc800078e0002 */
[----:B------:R-:W-:Y:S01]  /*17090*/  @!P1 IMAD.IADD R7, R7, 0x1, R3 ;  /* 0x0000000107079824 */ /* 0x000fe200078e0203 */
[C---:B0-----:R-:W-:Y:S01]  /*170a0*/  @!P1 LEA R10, P0, R2.reuse, R10, 0x2 ;  /* 0x0000000a020a9211 */ /* 0x041fe200078010ff */
[----:B------:R-:W-:Y:S02]  /*170b0*/  VIADD R19, R5, 0x1 ;  /* 0x0000000105137836 */ /* 0x000fe40000000000 */
[----:B------:R-:W-:Y:S01]  /*170c0*/  IMAD.MOV.U32 R6, RZ, RZ, RZ ;  /* 0x000000ffff067224 */ /* 0x000fe200078e00ff */
[----:B------:R-:W-:Y:S01]  /*170d0*/  @!P1 LEA.HI.X R11, R2, R11, R7, 0x2, P0 ;  /* 0x0000000b020b9211 */ /* 0x000fe200000f1407 */
[----:B------:R-:W-:Y:S01]  /*170e0*/  IMAD.MOV R7, RZ, RZ, -R4 ;  /* 0x000000ffff077224 */ /* 0x000fe200078e0a04 */
[----:B------:R-:W-:Y:S01]  /*170f0*/  ISETP.NE.AND P0, PT, R19, 0x2, PT ;  /* 0x000000021300780c */ /* 0x000fe20003f05270 */
[----:B------:R-:W-:Y:S05]  /*17100*/  YIELD ;  /* 0x0000000000007946 */ /* 0x000fea0003800000 */
[----:B------:R-:W-:Y:S01]  /*17110*/  ULDC UR4, c[0x0][0x430] ;  /* 0x00010c0000047ab9 */ /* 0x000fe20000000800 */
[----:B------:R-:W-:Y:S01]  /*17120*/  SEL R23, RZ, 0x1, P0 ;  /* 0x00000001ff177807 */ /* 0x000fe20000000000 */
[----:B------:R-:W-:Y:S01]  /*17130*/  IMAD R7, R7, UR4, R0 ;  /* 0x0000000407077c24 */ /* 0x000fe2000f8e0200 */
[----:B------:R0:W5:Y:S01]  /*17140*/  @!P1 LDG.E R6, desc[UR36][R10.64] ;  /* 0x000000240a069981 */ /* 0x000162000c1e1900 */
[C---:B------:R-:W-:Y:S01]  /*17150*/  ISETP.GT.AND P1, PT, R21.reuse, UR44, PT ;  /* 0x0000002c15007c0c */ /* 0x040fe2000bf24270 */
[----:B------:R-:W-:Y:S01]  /*17160*/  VIADD R21, R21, 0xffffffff ;  /* 0xffffffff15157836 */ /* 0x000fe20000000000 */
[----:B------:R-:W-:-:S02]  /*17170*/  SEL R19, R19, RZ, P0 ;  /* 0x000000ff13137207 */ /* 0x000fc40000000000 */
[----:B------:R-:W-:Y:S01]  /*17180*/  LOP3.LUT R23, R8, R23, RZ, 0x3c, !PT ;  /* 0x0000001708177212 */ /* 0x000fe200078e3cff */
[----:B------:R-:W-:Y:S08]  /*17190*/  @!P2 BRA `(.L_x_1624) ;  /* 0x000000000004a947 */ /* 0x000ff00003800000 */
[----:B------:R-:W-:Y:S01]  /*171a0*/  BPT.TRAP 0x1 ;  /* 0x000000040000795c */ /* 0x000fe20000300000 */
.L_x_1624:
[----:B------:R-:W-:Y:S01]  /*171b0*/  IMAD R0, R19, 0x8, R17 ;  /* 0x0000000813007824 */ /* 0x000fe200078e0211 */
[----:B------:R-:W-:Y:S01]  /*171c0*/  SHF.L.U32 R20, R23, 0x1f, RZ ;  /* 0x0000001f17147819 */ /* 0x000fe200000006ff */
[----:B------:R-:W-:Y:S01]  /*171d0*/  BSSY B0, `(.L_x_1625) ;  /* 0x0000004000007945 */ /* 0x000fe20003800000 */
[----:B------:R-:W-:Y:S02]  /*171e0*/  SHF.R.S32.HI R9, RZ, 0x1f, R7 ;  /* 0x0000001fff097819 */ /* 0x000fe40000011407 */
[----:B------:R-:W1:Y:S02]  /*171f0*/  SYNCS.PHASECHK.TRANS64.TRYWAIT P0, [R0+URZ+0x28480], R20 ;  /* 0x02848014000075a7 */ /* 0x000e64000800017f */
[----:B-1----:R-:W-:Y:S05]  /*17200*/  @!P0 BRA `(.L_x_1626) ;  /* 0x0000004000f08947 */ /* 0x002fea0003800000 */
.L_x_1723:
[----:B------:R-:W-:Y:S05]  /*17210*/  BSYNC B0 ;  /* 0x0000000000007941 */ /* 0x000fea0003800000 */
.L_x_1625:
[----:B------:R-:W-:Y:S01]  /*17220*/  ULDC.64 UR4, c[0x0][0x328] ;  /* 0x0000ca0000047ab9 */ /* 0x000fe20000000a00 */
[----:B0----5:R-:W-:Y:S01]  /*17230*/  SHF.R.S32.HI R10, RZ, 0x1f, R6 ;  /* 0x0000001fff0a7819 */ /* 0x021fe20000011406 */
[----:B------:R-:W-:Y:S01]  /*17240*/  IMAD R4, R9, UR4, RZ ;  /* 0x0000000409047c24 */ /* 0x000fe2000f8e02ff */
[----:B------:R-:W-:Y:S01]  /*17250*/  ULDC.64 UR6, c[0x0][0x318] ;  /* 0x0000c60000067ab9 */ /* 0x000fe20000000a00 */
[C---:B------:R-:W-:Y:S01]  /*17260*/  IMAD.WIDE.U32 R2, R7.reuse, UR4, RZ ;  /* 0x0000000407027c25 */ /* 0x040fe2000f8e00ff */
[C---:B------:R-:W-:Y:S02]  /*17270*/  LOP3.LUT R11, R32.reuse, 0x80, RZ, 0xfc, !PT ;  /* 0x00000080200b7812 */ /* 0x040fe400078efcff */
[-C--:B------:R-:W-:Y:S01]  /*17280*/  ISETP.GE.AND P3, PT, R32, R31.reuse, PT ;  /* 0x0000001f2000720c */ /* 0x080fe20003f66270 */
[----:B------:R-:W-:Y:S01]  /*17290*/  IMAD R4, R7, UR5, R4 ;  /* 0x0000000507047c24 */ /* 0x000fe2000f8e0204 */
[----:B------:R-:W-:Y:S01]  /*172a0*/  ULDC.64 UR4, c[0x0][0x338] ;  /* 0x0000ce0000047ab9 */ /* 0x000fe20000000a00 */
[----:B------:R-:W-:-:S02]  /*172b0*/  ISETP.GE.AND P2, PT, R11, R31, PT ;  /* 0x0000001f0b00720c */ /* 0x000fc40003f46270 */
[----:B------:R-:W-:Y:S02]  /*172c0*/  IMAD.IADD R3, R3, 0x1, R4 ;  /* 0x0000000103037824 */ /* 0x000fe400078e0204 */
[----:B------:R-:W-:Y:S02]  /*172d0*/  IMAD R4, R10, UR4, RZ ;  /* 0x000000040a047c24 */ /* 0x000fe4000f8e02ff */
[----:B------:R-:W-:-:S04]  /*172e0*/  IMAD.WIDE.U32 R2, R6, UR4, R2 ;  /* 0x0000000406027c25 */ /* 0x000fc8000f8e0002 */
[----:B------:R-:W-:Y:S01]  /*172f0*/  IMAD R4, R6, UR5, R4 ;  /* 0x0000000506047c24 */ /* 0x000fe2000f8e0204 */
[----:B------:R-:W-:-:S03]  /*17300*/  ULDC.64 UR4, c[0x0][0x330] ;  /* 0x0000cc0000047ab9 */ /* 0x000fc60000000a00 */
[----:B------:R-:W-:Y:S02]  /*17310*/  IMAD.IADD R3, R3, 0x1, R4 ;  /* 0x0000000103037824 */ /* 0x000fe400078e0204 */
[----:B------:R-:W-:Y:S02]  /*17320*/  IMAD R4, R19, 0x4000, R36 ;  /* 0x0000400013047824 */ /* 0x000fe400078e0224 */
[----:B------:R-:W-:Y:S01]  /*17330*/  IMAD.WIDE.U32 R2, R18, UR4, R2 ;  /* 0x0000000412027c25 */ /* 0x000fe2000f8e0002 */
[----:B------:R-:W-:-:S03]  /*17340*/  UMOV UR4, 0xffffffff ;  /* 0xffffffff00047882 */ /* 0x000fc60000000000 */
[----:B------:R-:W-:Y:S01]  /*17350*/  IMAD R27, R18, UR5, R3 ;  /* 0x00000005121b7c24 */ /* 0x000fe2000f8e0203 */
[----:B------:R-:W-:-:S04]  /*17360*/  IADD3 R26, P0, R2, UR6, RZ ;  /* 0x00000006021a7c10 */ /* 0x000fc8000ff1e0ff */
[----:B------:R-:W-:Y:S01]  /*17370*/  IADD3.X R27, R27, UR7, RZ, P0, !PT ;  /* 0x000000071b1b7c10 */ /* 0x000fe200087fe4ff */
[----:B------:R-:W-:Y:S08]  /*17380*/  BRA.DIV UR4, `(.L_x_1627) ;  /* 0x0000004204a47947 */ /* 0x000ff0000b800000 */
[----:B------:R-:W0:Y:S01]  /*17390*/  SHFL.IDX PT, R2, R26, RZ, 0x181f ;  /* 0x00181fff1a027589 */ /* 0x000e2200000e0000 */
[----:B------:R-:W-:-:S03]  /*173a0*/  IMAD.IADD R4, R17, 0x1, R4 ;  /* 0x0000000111047824 */ /* 0x000fc600078e0204 */
[----:B------:R-:W3:Y:S01]  /*173b0*/  SHFL.IDX PT, R3, R27, RZ, 0x181f ;  /* 0x00181fff1b037589 */ /* 0x000ee200000e0000 */
[----:B0-----:R-:W-:-:S05]  /*173c0*/  IADD3 R2, P0, R32, R2, RZ ;  /* 0x0000000220027210 */ /* 0x001fca0007f1e0ff */
[----:B---3--:R-:W-:-:S05]  /*173d0*/  IMAD.X R3, RZ, RZ, R3, P0 ;  /* 0x000000ffff037224 */ /* 0x008fca00000e0603 */
[----:B------:R-:W-:Y:S01]  /*173e0*/  @!PT LDS RZ, [RZ] ;  /* 0x00000000fffff984 */ /* 0x000fe20000000800 */
[----:B------:R-:W-:Y:S04]  /*173f0*/  LDGSTS.E.BYPASS.LTC128B.128 [R4+0x10000], desc[UR36][R2.64], !P3 ;  /* 0x1000000002047fae */ /* 0x000fe8000d901d64 */
[----:B------:R0:W-:Y:S04]  /*17400*/  LDGSTS.E.BYPASS.LTC128B.128 [R4+0x12000], desc[UR36][R2.64+0x80], !P2 ;  /* 0x1200008002047fae */ /* 0x0001e8000d101d64 */
[----:B0-----:R-:W0:Y:S04]  /*17410*/  SHFL.IDX PT, R2, R26, 0x1, 0x181f ;  /* 0x00381f001a027f89 */ /* 0x001e2800000e0000 */
[----:B------:R-:W3:Y:S01]  /*17420*/  SHFL.IDX PT, R3, R27, 0x1, 0x181f ;  /* 0x00381f001b037f89 */ /* 0x000ee200000e0000 */
[----:B0-----:R-:W-:-:S05]  /*17430*/  IADD3 R2, P0, R32, R2, RZ ;  /* 0x0000000220027210 */ /* 0x001fca0007f1e0ff */
[----:B---3--:R-:W-:-:S05]  /*17440*/  IMAD.X R3, RZ, RZ, R3, P0 ;  /* 0x000000ffff037224 */ /* 0x008fca00000e0603 */
[----:B------:R-:W-:Y:S04]  /*17450*/  LDGSTS.E.BYPASS.LTC128B.128 [R4+0x10800], desc[UR36][R2.64], !P3 ;  /* 0x1080000002047fae */ /* 0x000fe8000d901d64 */
[----:B------:R0:W-:Y:S04]  /*17460*/  LDGSTS.E.BYPASS.LTC128B.128 [R4+0x12800], desc[UR36][R2.64+0x80], !P2 ;  /* 0x1280008002047fae */ /* 0x0001e8000d101d64 */
[----:B0-----:R-:W0:Y:S04]  /*17470*/  SHFL.IDX PT, R2, R26, 0x2, 0x181f ;  /* 0x00581f001a027f89 */ /* 0x001e2800000e0000 */
[----:B------:R-:W3:Y:S04]  /*17480*/  SHFL.IDX PT, R3, R27, 0x2, 0x181f ;  /* 0x00581f001b037f89 */ /* 0x000ee800000e0000 */
[----:B------:R-:W4:Y:S01]  /*17490*/  SHFL.IDX PT, R27, R27, 0x3, 0x181f ;  /* 0x00781f001b1b7f89 */ /* 0x000f2200000e0000 */
[----:B0-----:R-:W-:-:S05]  /*174a0*/  IADD3 R2, P0, R32, R2, RZ ;  /* 0x0000000220027210 */ /* 0x001fca0007f1e0ff */
[----:B---3--:R-:W-:-:S05]  /*174b0*/  IMAD.X R3, RZ, RZ, R3, P0 ;  /* 0x000000ffff037224 */ /* 0x008fca00000e0603 */
[----:B------:R-:W-:Y:S04]  /*174c0*/  LDGSTS.E.BYPASS.LTC128B.128 [R4+0x11000], desc[UR36][R2.64], !P3 ;  /* 0x1100000002047fae */ /* 0x000fe8000d901d64 */
[----:B------:R0:W-:Y:S04]  /*174d0*/  LDGSTS.E.BYPASS.LTC128B.128 [R4+0x13000], desc[UR36][R2.64+0x80], !P2 ;  /* 0x1300008002047fae */ /* 0x0001e8000d101d64 */
[----:B0---4-:R0:W3:Y:S02]  /*174e0*/  SHFL.IDX PT, R2, R26, 0x3, 0x181f ;  /* 0x00781f001a027f89 */ /* 0x0110e400000e0000 */
.L_x_1733:
[----:B---3--:R-:W-:-:S05]  /*174f0*/  IADD3 R2, P0, R32, R2, RZ ;  /* 0x0000000220027210 */ /* 0x008fca0007f1e0ff */
        /* <DEDUP_REMOVED lines=8> */
.L_x_1628:
        /* <DEDUP_REMOVED lines=10> */
.L_x_1629:
[----:B------:R4:W-:Y:S01]  /*17620*/  SYNCS.ARRIVE.TRANS64.A1T0 RZ, [R0+URZ+0x28470], RZ ;  /* 0x028470ff00ff79a7 */ /* 0x0009e2000810003f */
[----:B------:R-:W-:Y:S05]  /*17630*/  @!P3 BRA `(.L_x_1630) ;  /* 0x000000000004b947 */ /* 0x000fea0003800000 */
[----:B------:R-:W-:Y:S01]  /*17640*/  BPT.TRAP 0x1 ;  /* 0x000000040000795c */ /* 0x000fe20000300000 */
.L_x_1630:
[----:B------:R-:W5:Y:S01]  /*17650*/  SYNCS.PHASECHK.TRANS64.TRYWAIT P0, [R0+URZ+0x28440], R20 ;  /* 0x02844014000075a7 */ /* 0x000f62000800017f */
[----:B------:R-:W-:Y:S04]  /*17660*/  BSSY B0, `(.L_x_1631) ;  /* 0x0000002000007945 */ /* 0x000fe80003800000 */
[----:B-----5:R-:W-:Y:S05]  /*17670*/  @!P0 BRA `(.L_x_1632) ;  /* 0x0000004400108947 */ /* 0x020fea0003800000 */
.L_x_1734:
[----:B------:R-:W-:Y:S05]  /*17680*/  BSYNC B0 ;  /* 0x0000000000007941 */ /* 0x000fea0003800000 */
.L_x_1631:
[----:B------:R-:W-:Y:S01]  /*17690*/  ULDC.64 UR4, c[0x0][0x300] ;  /* 0x0000c00000047ab9 */ /* 0x000fe20000000a00 */
[----:B------:R-:W-:Y:S01]  /*176a0*/  ULDC.64 UR6, c[0x0][0x2e8] ;  /* 0x0000ba0000067ab9 */ /* 0x000fe20000000a00 */
[----:B---3--:R-:W-:Y:S01]  /*176b0*/  IMAD R2, R9, UR4, RZ ;  /* 0x0000000409027c24 */ /* 0x008fe2000f8e02ff */
[C---:B------:R-:W-:Y:S02]  /*176c0*/  LOP3.LUT R11, R32.reuse, 0x80, RZ, 0xfc, !PT ;  /* 0x00000080200b7812 */ /* 0x040fe400078efcff */
[-C--:B------:R-:W-:Y:S01]  /*176d0*/  ISETP.GE.AND P3, PT, R32, R31.reuse, PT ;  /* 0x0000001f2000720c */ /* 0x080fe20003f66270 */
[----:B------:R-:W-:Y:S01]  /*176e0*/  IMAD R9, R7, UR5, R2 ;  /* 0x0000000507097c24 */ /* 0x000fe2000f8e0202 */
        /* <DEDUP_REMOVED lines=15> */
[----:B--2---:R-:W2:Y:S04]  /*177e0*/  SHFL.IDX PT, R14, R9, RZ, 0x181f ;  /* 0x00181fff090e7589 */ /* 0x004ea800000e0000 */
[----:B------:R-:W3:Y:S04]  /*177f0*/  SHFL.IDX PT, R3, R10, RZ, 0x181f ;  /* 0x00181fff0a037589 */ /* 0x000ee800000e0000 */
[----:B------:R-:W5:Y:S04]  /*17800*/  SHFL.IDX PT, R6, R9, 0x1, 0x181f ;  /* 0x00381f0009067f89 */ /* 0x000f6800000e0000 */
[----:B------:R-:W0:Y:S01]  /*17810*/  SHFL.IDX PT, R7, R10, 0x1, 0x181f ;  /* 0x00381f000a077f89 */ /* 0x000e2200000e0000 */
[----:B--2---:R-:W-:-:S03]  /*17820*/  IADD3 R2, P0, R32, R14, RZ ;  /* 0x0000000e20027210 */ /* 0x004fc60007f1e0ff */
[----:B------:R-:W-:Y:S02]  /*17830*/  SHFL.IDX PT, R14, R9, 0x3, 0x181f ;  /* 0x00781f00090e7f89 */ /* 0x000fe400000e0000 */
[----:B---3--:R-:W-:Y:S01]  /*17840*/  IMAD.X R3, RZ, RZ, R3, P0 ;  /* 0x000000ffff037224 */ /* 0x008fe200000e0603 */
[----:B-----5:R-:W-:-:S04]  /*17850*/  IADD3 R6, P0, R32, R6, RZ ;  /* 0x0000000620067210 */ /* 0x020fc80007f1e0ff */
[----:B------:R-:W-:Y:S01]  /*17860*/  LDGSTS.E.BYPASS.LTC128B.128 [R4+0x20000], desc[UR36][R2.64], !P3 ;  /* 0x2000000002047fae */ /* 0x000fe2000d901d64 */
[----:B0-----:R-:W-:-:S03]  /*17870*/  IMAD.X R7, RZ, RZ, R7, P0 ;  /* 0x000000ffff077224 */ /* 0x001fc600000e0607 */
[----:B------:R0:W-:Y:S04]  /*17880*/  LDGSTS.E.BYPASS.LTC128B.128 [R4+0x22000], desc[UR36][R2.64+0x80], !P2 ;  /* 0x2200008002047fae */ /* 0x0001e8000d101d64 */
[----:B------:R2:W-:Y:S04]  /*17890*/  LDGSTS.E.BYPASS.LTC128B.128 [R4+0x20800], desc[UR36][R6.64], !P3 ;  /* 0x2080000006047fae */ /* 0x0005e8000d901d64 */
[----:B------:R2:W-:Y:S04]  /*178a0*/  LDGSTS.E.BYPASS.LTC128B.128 [R4+0x22800], desc[UR36][R6.64+0x80], !P2 ;  /* 0x2280008006047fae */ /* 0x0005e8000d101d64 */
[----:B0-----:R-:W0:Y:S04]  /*178b0*/  SHFL.IDX PT, R2, R9, 0x2, 0x181f ;  /* 0x00581f0009027f89 */ /* 0x001e2800000e0000 */
[----:B------:R-:W3:Y:S04]  /*178c0*/  SHFL.IDX PT, R3, R10, 0x2, 0x181f ;  /* 0x00581f000a037f89 */ /* 0x000ee800000e0000 */
[----:B------:R-:W1:Y:S01]  /*178d0*/  SHFL.IDX PT, R10, R10, 0x3, 0x181f ;  /* 0x00781f000a0a7f89 */ /* 0x000e6200000e0000 */
[----:B0-----:R-:W-:-:S05]  /*178e0*/  IADD3 R2, P0, R32, R2, RZ ;  /* 0x0000000220027210 */ /* 0x001fca0007f1e0ff */
[----:B---3--:R-:W-:-:S05]  /*178f0*/  IMAD.X R3, RZ, RZ, R3, P0 ;  /* 0x000000ffff037224 */ /* 0x008fca00000e0603 */
[----:B------:R2:W-:Y:S04]  /*17900*/  LDGSTS.E.BYPASS.LTC128B.128 [R4+0x21000], desc[UR36][R2.64], !P3 ;  /* 0x2100000002047fae */ /* 0x0005e8000d901d64 */
[----:B-1----:R2:W-:Y:S02]  /*17910*/  LDGSTS.E.BYPASS.LTC128B.128 [R4+0x23000], desc[UR36][R2.64+0x80], !P2 ;  /* 0x2300008002047fae */ /* 0x0025e4000d101d64 */
.L_x_1744:
        /* <DEDUP_REMOVED lines=9> */
.L_x_1634:
        /* <DEDUP_REMOVED lines=10> */
.L_x_1635:
[----:B------:R4:W-:Y:S02]  /*17a50*/  SYNCS.ARRIVE.TRANS64.A1T0 RZ, [R0+URZ+0x28430], RZ ;  /* 0x028430ff00ff79a7 */ /* 0x0009e4000810003f */
[----:B----4-:R-:W-:-:S05]  /*17a60*/  IMAD.U32 R0, RZ, RZ, UR46 ;  /* 0x0000002eff007e24 */ /* 0x010fca000f8e00ff */
[----:B------:R-:W-:-:S13]  /*17a70*/  ISETP.NE.AND P0, PT, R0, 0x3, PT ;  /* 0x000000030000780c */ /* 0x000fda0003f05270 */
[----:B------:R-:W-:Y:S05]  /*17a80*/  @!P0 BRA `(.L_x_1636) ;  /* 0x0000000000048947 */ /* 0x000fea0003800000 */
[----:B------:R-:W-:Y:S01]  /*17a90*/  BPT.TRAP 0x1 ;  /* 0x000000040000795c */ /* 0x000fe20000300000 */
.L_x_1636:
[----:B0-----:R-:W-:Y:S01]  /*17aa0*/  LOP3.LUT R3, R8, 0x1, RZ, 0x3c, !PT ;  /* 0x0000000108037812 */ /* 0x001fe200078e3cff */
[----:B------:R-:W-:Y:S01]  /*17ab0*/  IMAD R0, R5, 0x8, R17 ;  /* 0x0000000805007824 */ /* 0x000fe200078e0211 */
[----:B------:R-:W-:Y:S02]  /*17ac0*/  BSSY B0, `(.L_x_1637) ;  /* 0x0000004000007945 */ /* 0x000fe40003800000 */
[----:B------:R-:W-:-:S04]  /*17ad0*/  SHF.L.U32 R3, R3, 0x1f, RZ ;  /* 0x0000001f03037819 */ /* 0x000fc800000006ff */
[----:B------:R-:W0:Y:S02]  /*17ae0*/  SYNCS.PHASECHK.TRANS64.TRYWAIT P2, [R0+URZ+0x28470], R3 ;  /* 0x02847003000075a7 */ /* 0x000e24000804017f */
[----:B0-----:R-:W-:Y:S05]  /*17af0*/  @!P2 BRA `(.L_x_1638) ;  /* 0x000000440020a947 */ /* 0x001fea0003800000 */
.L_x_1745:
[----:B------:R-:W-:Y:S05]  /*17b00*/  BSYNC B0 ;  /* 0x0000000000007941 */ /* 0x000fea0003800000 */
.L_x_1637:
[----:B------:R-:W-:-:S13]  /*17b10*/  LOP3.LUT P2, RZ, R16, 0x8, RZ, 0xc0, !PT ;  /* 0x0000000810ff7812 */ /* 0x000fda000784c0ff */
[----:B------:R-:W-:Y:S05]  /*17b20*/  @!P2 BRA `(.L_x_1639) ;  /* 0x000000000004a947 */ /* 0x000fea0003800000 */
[----:B------:R-:W-:Y:S01]  /*17b30*/  BPT.TRAP 0x1 ;  /* 0x000000040000795c */ /* 0x000fe20000300000 */
.L_x_1639:
[----:B------:R-:W-:Y:S01]  /*17b40*/  SHF.L.U32 R7, R8, 0x1f, RZ ;  /* 0x0000001f08077819 */ /* 0x000fe200000006ff */
[----:B0-----:R-:W-:-:S03]  /*17b50*/  IMAD.SHL.U32 R3, R5, 0x4000, RZ ;  /* 0x0000400005037824 */ /* 0x001fc600078e00ff */
[----:B------:R-:W0:Y:S02]  /*17b60*/  SYNCS.PHASECHK.TRANS64.TRYWAIT P2, [R0+URZ+0x28460], R7 ;  /* 0x02846007000075a7 */ /* 0x000e24000804017f */
[----:B0-----:R-:W-:Y:S05]  /*17b70*/  @!P2 BRA `(.L_x_1640) ;  /* 0x000000440014a947 */ /* 0x001fea0003800000 */
.L_x_1746:
[----:B------:R-:W-:Y:S01]  /*17b80*/  LOP3.LUT R2, R3, R22, RZ, 0xfc, !PT ;  /* 0x0000001603027212 */ /* 0x000fe200078efcff */
[----:B------:R-:W-:Y:S05]  /*17b90*/  WARPSYNC.ALL ;  /* 0x0000000000007948 */ /* 0x000fea0003800000 */
[C---:B------:R-:W-:Y:S01]  /*17ba0*/  IMAD.IADD R14, R17.reuse, 0x1, R2 ;  /* 0x00000001110e7824 */ /* 0x040fe200078e0202 */
[----:B------:R-:W-:Y:S02]  /*17bb0*/  IADD3 R2, R17, R35, R3 ;  /* 0x0000002311027210 */ /* 0x000fe40007ffe003 */
[----:B------:R-:W-:Y:S02]  /*17bc0*/  IADD3 R20, R25, R3, R33 ;  /* 0x0000000319147210 */ /* 0x000fe40007ffe021 */
[----:B0-----:R-:W0:Y:S01]  /*17bd0*/  LDSM.16.MT88.4 R4, [R14+0x10000] ;  /* 0x010000000e04783b */ /* 0x001e220000004200 */
[----:B------:R-:W-:-:S02]  /*17be0*/  LOP3.LUT P2, RZ, R16, 0x8, RZ, 0xc0, !PT ;  /* 0x0000000810ff7812 */ /* 0x000fc4000784c0ff */
[C-C-:B0-----:R-:W-:Y:S02]  /*17bf0*/  PRMT R8, R4.reuse, 0x6420, R5.reuse ;  /* 0x0000642004087816 */ /* 0x141fe40000000005 */
[----:B------:R-:W-:Y:S02]  /*17c00*/  PRMT R9, R4, 0x7531, R5 ;  /* 0x0000753104097816 */ /* 0x000fe40000000005 */
[C-C-:B------:R-:W-:Y:S02]  /*17c10*/  PRMT R10, R6.reuse, 0x6420, R7.reuse ;  /* 0x00006420060a7816 */ /* 0x140fe40000000007 */
[----:B------:R-:W-:Y:S02]  /*17c20*/  PRMT R11, R6, 0x7531, R7 ;  /* 0x00007531060b7816 */ /* 0x000fe40000000007 */
[----:B------:R-:W0:Y:S04]  /*17c30*/  LDSM.16.MT88.4 R4, [R2+0x10000] ;  /* 0x010000000204783b */ /* 0x000e280000004200 */
[----:B------:R-:W-:Y:S01]  /*17c40*/  STSM.16.M88.4 [R20], R8 ;  /* 0x0000000814007844 */ /* 0x000fe20000000200 */
[----:B0-----:R-:W-:-:S02]  /*17c50*/  PRMT R12, R4, 0x6420, R5 ;  /* 0x00006420040c7816 */ /* 0x001fc40000000005 */
[----:B------:R-:W-:Y:S01]  /*17c60*/  PRMT R13, R4, 0x7531, R5 ;  /* 0x00007531040d7816 */ /* 0x000fe20000000005 */
[----:B------:R-:W-:Y:S01]  /*17c70*/  VIADD R5, R3, 0x2000 ;  /* 0x0000200003057836 */ /* 0x000fe20000000000 */
[C-C-:B------:R-:W-:Y:S02]  /*17c80*/  PRMT R14, R6.reuse, 0x6420, R7.reuse ;  /* 0x00006420060e7816 */ /* 0x140fe40000000007 */
[----:B------:R-:W-:Y:S02]  /*17c90*/  PRMT R15, R6, 0x7531, R7 ;  /* 0x00007531060f7816 */ /* 0x000fe40000000007 */
[----:B------:R-:W-:-:S03]  /*17ca0*/  LOP3.LUT R4, R5, R22, RZ, 0xfc, !PT ;  /* 0x0000001605047212 */ /* 0x000fc600078efcff */
[----:B------:R-:W-:Y:S02]  /*17cb0*/  STSM.16.M88.4 [R20+0x1000], R12 ;  /* 0x0010000c14007844 */ /* 0x000fe40000000200 */
[----:B------:R-:W-:-:S05]  /*17cc0*/  IMAD.IADD R26, R17, 0x1, R4 ;  /* 0x00000001111a7824 */ /* 0x000fca00078e0204 */
[----:B------:R-:W0:Y:S02]  /*17cd0*/  LDSM.16.MT88.4 R8, [R26+0x10000] ;  /* 0x010000001a08783b */ /* 0x000e240000004200 */
[C-C-:B0-----:R-:W-:Y:S02]  /*17ce0*/  PRMT R4, R8.reuse, 0x6420, R9.reuse ;  /* 0x0000642008047816 */ /* 0x141fe40000000009 */
        /* <DEDUP_REMOVED lines=8> */
[C-C-:B------:R-:W-:Y:S02]  /*17d70*/  PRMT R14, R10.reuse, 0x6420, R11.reuse ;  /* 0x000064200a0e7816 */ /* 0x140fe4000000000b */
[----:B------:R-:W-:Y:S02]  /*17d80*/  PRMT R15, R10, 0x7531, R11 ;  /* 0x000075310a0f7816 */ /* 0x000fe4000000000b */
[----:B------:R-:W-:-:S03]  /*17d90*/  LOP3.LUT R8, R9, R22, RZ, 0xfc, !PT ;  /* 0x0000001609087212 */ /* 0x000fc600078efcff */
[----:B------:R0:W-:Y:S02]  /*17da0*/  STSM.16.M88.4 [R20+0x3000], R12 ;  /* 0x0030000c14007844 */ /* 0x0001e40000000200 */
[----:B------:R-:W-:-:S05]  /*17db0*/  IMAD.IADD R26, R17, 0x1, R8 ;  /* 0x00000001111a7824 */ /* 0x000fca00078e0208 */
[----:B------:R-:W1:Y:S01]  /*17dc0*/  LDSM.16.MT88.4 R8, [R26+0x10000] ;  /* 0x010000001a08783b */ /* 0x000e620000004200 */
[----:B0-----:R-:W-:Y:S01]  /*17dd0*/  IADD3 R12, R33, R3, R37 ;  /* 0x00000003210c7210 */ /* 0x001fe20007ffe025 */
[----:B------:R-:W-:-:S04]  /*17de0*/  VIADD R3, R3, 0x3000 ;  /* 0x0000300003037836 */ /* 0x000fc80000000000 */
[----:B------:R-:W-:Y:S01]  /*17df0*/  IMAD.IADD R12, R25, 0x1, R12 ;  /* 0x00000001190c7824 */ /* 0x000fe200078e020c */
[C-C-:B-1----:R-:W-:Y:S02]  /*17e00*/  PRMT R4, R8.reuse, 0x6420, R9.reuse ;  /* 0x0000642008047816 */ /* 0x142fe40000000009 */
[----:B------:R-:W-:Y:S02]  /*17e10*/  PRMT R5, R8, 0x7531, R9 ;  /* 0x0000753108057816 */ /* 0x000fe40000000009 */
[C-C-:B------:R-:W-:Y:S02]  /*17e20*/  PRMT R6, R10.reuse, 0x6420, R11.reuse ;  /* 0x000064200a067816 */ /* 0x140fe4000000000b */
[----:B------:R-:W-:Y:S02]  /*17e30*/  PRMT R7, R10, 0x7531, R11 ;  /* 0x000075310a077816 */ /* 0x000fe4000000000b */
[----:B------:R-:W0:Y:S04]  /*17e40*/  LDSM.16.MT88.4 R8, [R2+0x11000] ;  /* 0x011000000208783b */ /* 0x000e280000004200 */
[----:B------:R0:W-:Y:S02]  /*17e50*/  STSM.16.M88.4 [R12], R4 ;  /* 0x000000040c007844 */ /* 0x0001e40000000200 */
[----:B0-----:R-:W-:-:S02]  /*17e60*/  PRMT R4, R8, 0x6420, R9 ;  /* 0x0000642008047816 */ /* 0x001fc40000000009 */
[----:B------:R-:W-:Y:S02]  /*17e70*/  PRMT R5, R8, 0x7531, R9 ;  /* 0x0000753108057816 */ /* 0x000fe40000000009 */
[----:B------:R-:W-:Y:S02]  /*17e80*/  LOP3.LUT R8, R3, R22, RZ, 0xfc, !PT ;  /* 0x0000001603087212 */ /* 0x000fe400078efcff */
[C-C-:B------:R-:W-:Y:S02]  /*17e90*/  PRMT R6, R10.reuse, 0x6420, R11.reuse ;  /* 0x000064200a067816 */ /* 0x140fe4000000000b */
[----:B------:R-:W-:Y:S01]  /*17ea0*/  PRMT R7, R10, 0x7531, R11 ;  /* 0x000075310a077816 */ /* 0x000fe2000000000b */
[----:B------:R-:W-:-:S04]  /*17eb0*/  IMAD.IADD R3, R17, 0x1, R8 ;  /* 0x0000000111037824 */ /* 0x000fc800078e0208 */
[----:B------:R-:W-:Y:S04]  /*17ec0*/  STSM.16.M88.4 [R12+0x1000], R4 ;  /* 0x001000040c007844 */ /* 0x000fe80000000200 */
[----:B------:R-:W0:Y:S02]  /*17ed0*/  LDSM.16.MT88.4 R8, [R3+0x10000] ;  /* 0x010000000308783b */ /* 0x000e240000004200 */
[C-C-:B0-----:R-:W-:Y:S02]  /*17ee0*/  PRMT R4, R8.reuse, 0x6420, R9.reuse ;  /* 0x0000642008047816 */ /* 0x141fe40000000009 */
[----:B------:R-:W-:Y:S02]  /*17ef0*/  PRMT R5, R8, 0x7531, R9 ;  /* 0x0000753108057816 */ /* 0x000fe40000000009 */
[----:B------:R-:W-:-:S02]  /*17f00*/  PRMT R6, R10, 0x6420, R11 ;  /* 0x000064200a067816 */ /* 0x000fc4000000000b */
[----:B------:R-:W-:Y:S02]  /*17f10*/  PRMT R7, R10, 0x7531, R11 ;  /* 0x000075310a077816 */ /* 0x000fe4000000000b */
[----:B------:R-:W0:Y:S04]  /*17f20*/  LDSM.16.MT88.4 R8, [R2+0x13000] ;  /* 0x013000000208783b */ /* 0x000e280000004200 */
[----:B------:R0:W-:Y:S02]  /*17f30*/  STSM.16.M88.4 [R12+0x2000], R4 ;  /* 0x002000040c007844 */ /* 0x0001e40000000200 */
[C-C-:B0-----:R-:W-:Y:S02]  /*17f40*/  PRMT R4, R8.reuse, 0x6420, R9.reuse ;  /* 0x0000642008047816 */ /* 0x141fe40000000009 */
[----:B------:R-:W-:-:S02]  /*17f50*/  PRMT R5, R8, 0x7531, R9 ;  /* 0x0000753108057816 */ /* 0x000fc40000000009 */
        /* <DEDUP_REMOVED lines=11> */
.L_x_1641:
[----:B-1----:R1:W-:Y:S01]  /*18010*/  SYNCS.ARRIVE.TRANS64.A1T0 RZ, [R0+URZ+0x28450], RZ ;  /* 0x028450ff00ff79a7 */ /* 0x0023e2000810003f */
[----:B------:R-:W-:Y:S06]  /*18020*/  BAR.SYNC.DEFER_BLOCKING 0x2, 0x80 ;  /* 0x0082000000007b1d */ /* 0x000fec0000010000 */
[----:B------:R-:W-:Y:S05]  /*18030*/  @!P0 BRA `(.L_x_1642) ;  /* 0x0000000000048947 */ /* 0x000fea0003800000 */
[----:B------:R-:W-:Y:S01]  /*18040*/  BPT.TRAP 0x1 ;  /* 0x000000040000795c */ /* 0x000fe20000300000 */
.L_x_1642:
[----:B------:R-:W-:Y:S02]  /*18050*/  VIADD R3, R0, 0x28480 ;  /* 0x0002848000037836 */ /* 0x000fe40000000000 */
[----:B0-----:R-:W-:Y:S02]  /*18060*/  IMAD.MOV.U32 R5, RZ, RZ, R19 ;  /* 0x000000ffff057224 */ /* 0x001fe400078e0013 */
[----:B------:R-:W-:Y:S01]  /*18070*/  IMAD.MOV.U32 R8, RZ, RZ, R23 ;  /* 0x000000ffff087224 */ /* 0x000fe200078e0017 */
[----:B------:R-:W-:-:S04]  /*18080*/  PRMT R3, R34, 0x654, R3 ;  /* 0x0000065422037816 */ /* 0x000fc80000000003 */
[----:B------:R3:W-:Y:S01]  /*18090*/  SYNCS.ARRIVE.TRANS64.RED.A1T0 RZ, [R3+URZ], RZ ;  /* 0x000000ff03ff79a7 */ /* 0x0007e2000810043f */
[----:B------:R-:W-:Y:S05]  /*180a0*/  @P1 BRA `(.L_x_1643) ;  /* 0xffffffec00981947 */ /* 0x000fea000383ffff */
.L_x_1623:
        /* <DEDUP_REMOVED lines=9> */
[----:B---3--:R-:W1:Y:S01]  /*18140*/  LDC.64 R2, c[0x0][0xc60] ;  /* 0x00031800ff027b82 */ /* 0x008e620000000a00 */
[----:B------:R-:W0:Y:S02]  /*18150*/  FLO.U32 R0, UR4 ;  /* 0x0000000400007d00 */ /* 0x000e2400080e0000 */
[----:B0-----:R-:W-:-:S06]  /*18160*/  ISETP.EQ.U32.AND P1, PT, R0, R5, PT ;  /* 0x000000050000720c */ /* 0x001fcc0003f22070 */
[----:B------:R-:W1:Y:S07]  /*18170*/  POPC R5, UR4 ;  /* 0x0000000400057d09 */ /* 0x000e6e0008000000 */
[----:B-1----:R-:W3:Y:S01]  /*18180*/  @P1 ATOMG.E.ADD.STRONG.GPU PT, R3, desc[UR36][R2.64], R5 ;  /* 0x00000005020319a8 */ /* 0x002ee200081ee1e4 */
[----:B------:R-:W0:Y:S02]  /*18190*/  S2R R4, SR_LTMASK ;  /* 0x0000000000047919 */ /* 0x000e240000003900 */
[----:B0-----:R-:W-:-:S04]  /*181a0*/  LOP3.LUT R4, R4, UR4, RZ, 0xc0, !PT ;  /* 0x0000000404047c12 */ /* 0x001fc8000f8ec0ff */
[----:B------:R-:W0:Y:S01]  /*181b0*/  POPC R7, R4 ;  /* 0x0000000400077309 */ /* 0x000e220000000000 */
[----:B---3--:R-:W0:Y:S02]  /*181c0*/  SHFL.IDX PT, R0, R3, R0, 0x1f ;  /* 0x00001f0003007589 */ /* 0x008e2400000e0000 */
[----:B0-----:R-:W-:-:S07]  /*181d0*/  IADD3 R28, R0, UR47, R7 ;  /* 0x0000002f001c7c10 */ /* 0x001fce000fffe007 */
.L_x_1645:
[----:B------:R-:W-:Y:S05]  /*181e0*/  BSYNC B0 ;  /* 0x0000000000007941 */ /* 0x000fea0003800000 */
.L_x_1644:
[----:B------:R-:W-:Y:S05]  /*181f0*/  @!P0 BRA `(.L_x_1646) ;  /* 0x0000000000048947 */ /* 0x000fea0003800000 */
[----:B------:R-:W-:Y:S01]  /*18200*/  BPT.TRAP 0x1 ;  /* 0x000000040000795c */ /* 0x000fe20000300000 */
.L_x_1646:
[----:B---3--:R-:W-:Y:S01]  /*18210*/  LOP3.LUT R3, R23, 0x1, RZ, 0x3c, !PT ;  /* 0x0000000117037812 */ /* 0x008fe200078e3cff */
[----:B------:R-:W-:Y:S01]  /*18220*/  IMAD R2, R19, 0x8, R17 ;  /* 0x0000000813027824 */ /* 0x000fe200078e0211 */
[----:B------:R-:W-:Y:S02]  /*18230*/  BSSY B0, `(.L_x_1647) ;  /* 0x0000004000007945 */ /* 0x000fe40003800000 */
[----:B------:R-:W-:-:S04]  /*18240*/  SHF.L.U32 R3, R3, 0x1f, RZ ;  /* 0x0000001f03037819 */ /* 0x000fc800000006ff */
[----:B------:R-:W0:Y:S02]  /*18250*/  SYNCS.PHASECHK.TRANS64.TRYWAIT P1, [R2+URZ+0x28470], R3 ;  /* 0x02847003020075a7 */ /* 0x000e24000802017f */
[----:B0-----:R-:W-:Y:S05]  /*18260*/  @!P1 BRA `(.L_x_1648) ;  /* 0x0000003c006c9947 */ /* 0x001fea0003800000 */
.L_x_1747:
[----:B------:R-:W-:Y:S05]  /*18270*/  BSYNC B0 ;  /* 0x0000000000007941 */ /* 0x000fea0003800000 */
.L_x_1647:
[----:B------:R-:W-:-:S13]  /*18280*/  LOP3.LUT P1, RZ, R16, 0x8, RZ, 0xc0, !PT ;  /* 0x0000000810ff7812 */ /* 0x000fda000782c0ff */
[----:B------:R-:W-:Y:S05]  /*18290*/  @!P1 BRA `(.L_x_1649) ;  /* 0x0000000000049947 */ /* 0x000fea0003800000 */
[----:B------:R-:W-:Y:S01]  /*182a0*/  BPT.TRAP 0x1 ;  /* 0x000000040000795c */ /* 0x000fe20000300000 */
.L_x_1649:
[----:B0-----:R-:W-:-:S04]  /*182b0*/  SHF.L.U32 R3, R23, 0x1f, RZ ;  /* 0x0000001f17037819 */ /* 0x001fc800000006ff */
[----:B------:R-:W0:Y:S02]  /*182c0*/  SYNCS.PHASECHK.TRANS64.TRYWAIT P1, [R2+URZ+0x28460], R3 ;  /* 0x02846003020075a7 */ /* 0x000e24000802017f */
[----:B0-----:R-:W-:Y:S05]  /*182d0*/  @!P1 BRA `(.L_x_1650) ;  /* 0x0000003c00649947 */ /* 0x001fea0003800000 */
.L_x_1748:
[----:B------:R-:W-:Y:S01]  /*182e0*/  IMAD.SHL.U32 R18, R19, 0x4000, RZ ;  /* 0x0000400013127824 */ /* 0x000fe200078e00ff */
[----:B------:R-:W-:Y:S05]  /*182f0*/  WARPSYNC.ALL ;  /* 0x0000000000007948 */ /* 0x000fea0003800000 */
[----:B------:R-:W-:Y:S02]  /*18300*/  LOP3.LUT R0, R18, R22, RZ, 0xfc, !PT ;  /* 0x0000001612007212 */ /* 0x000fe400078efcff */
[C---:B0-----:R-:W-:Y:S02]  /*18310*/  IADD3 R3, R17.reuse, R35, R18 ;  /* 0x0000002311037210 */ /* 0x041fe40007ffe012 */
[----:B------:R-:W-:Y:S01]  /*18320*/  LOP3.LUT P1, RZ, R16, 0x8, RZ, 0xc0, !PT ;  /* 0x0000000810ff7812 */ /* 0x000fe2000782c0ff */
[----:B------:R-:W-:Y:S01]  /*18330*/  IMAD.IADD R6, R17, 0x1, R0 ;  /* 0x0000000111067824 */ /* 0x000fe200078e0200 */
[----:B------:R-:W-:Y:S01]  /*18340*/  IADD3 R0, R25, R18, R33 ;  /* 0x0000001219007210 */ /* 0x000fe20007ffe021 */
[----:B------:R-:W-:Y:S04]  /*18350*/  LDSM.16.MT88.4 R8, [R3+0x10000] ;  /* 0x010000000308783b */ /* 0x000fe80000004200 */
[----:B------:R-:W0:Y:S02]  /*18360*/  LDSM.16.MT88.4 R4, [R6+0x10000] ;  /* 0x010000000604783b */ /* 0x000e240000004200 */
[----:B0-----:R-:W-:-:S02]  /*18370*/  PRMT R12, R4, 0x6420, R5 ;  /* 0x00006420040c7816 */ /* 0x001fc40000000005 */
[----:B------:R-:W-:Y:S02]  /*18380*/  PRMT R13, R4, 0x7531, R5 ;  /* 0x00007531040d7816 */ /* 0x000fe40000000005 */
[C-C-:B------:R-:W-:Y:S02]  /*18390*/  PRMT R4, R8.reuse, 0x6420, R9.reuse ;  /* 0x0000642008047816 */ /* 0x140fe40000000009 */
[----:B------:R-:W-:Y:S01]  /*183a0*/  PRMT R5, R8, 0x7531, R9 ;  /* 0x0000753108057816 */ /* 0x000fe20000000009 */
[----:B------:R-:W-:Y:S01]  /*183b0*/  VIADD R9, R18, 0x2000 ;  /* 0x0000200012097836 */ /* 0x000fe20000000000 */
[C-C-:B--2---:R-:W-:Y:S02]  /*183c0*/  PRMT R14, R6.reuse, 0x6420, R7.reuse ;  /* 0x00006420060e7816 */ /* 0x144fe40000000007 */
[----:B------:R-:W-:Y:S02]  /*183d0*/  PRMT R15, R6, 0x7531, R7 ;  /* 0x00007531060f7816 */ /* 0x000fe40000000007 */
[----:B------:R-:W-:-:S02]  /*183e0*/  LOP3.LUT R8, R9, R22, RZ, 0xfc, !PT ;  /* 0x0000001609087212 */ /* 0x000fc400078efcff */
[C-C-:B------:R-:W-:Y:S01]  /*183f0*/  PRMT R6, R10.reuse, 0x6420, R11.reuse ;  /* 0x000064200a067816 */ /* 0x140fe2000000000b */
[----:B------:R-:W-:Y:S01]  /*18400*/  STSM.16.M88.4 [R0], R12 ;  /* 0x0000000c00007844 */ /* 0x000fe20000000200 */
[----:B------:R-:W-:Y:S01]  /*18410*/  PRMT R7, R10, 0x7531, R11 ;  /* 0x000075310a077816 */ /* 0x000fe2000000000b */
[----:B------:R-:W-:-:S04]  /*18420*/  IMAD.IADD R20, R17, 0x1, R8 ;  /* 0x0000000111147824 */ /* 0x000fc800078e0208 */
[----:B------:R-:W-:Y:S04]  /*18430*/  STSM.16.M88.4 [R0+0x1000], R4 ;  /* 0x0010000400007844 */ /* 0x000fe80000000200 */
[----:B------:R0:W1:Y:S04]  /*18440*/  LDSM.16.MT88.4 R4, [R20+0x10000] ;  /* 0x010000001404783b */ /* 0x0000680000004200 */
[----:B------:R-:W2:Y:S01]  /*18450*/  LDSM.16.MT88.4 R8, [R3+0x12000] ;  /* 0x012000000308783b */ /* 0x000ea20000004200 */
[----:B0-----:R-:W-:-:S05]  /*18460*/  IADD3 R20, R33, R18, R37 ;  /* 0x0000001221147210 */ /* 0x001fca0007ffe025 */
[----:B------:R-:W-:Y:S01]  /*18470*/  IMAD.IADD R25, R25, 0x1, R20 ;  /* 0x0000000119197824 */ /* 0x000fe200078e0214 */
[C-C-:B-1----:R-:W-:Y:S02]  /*18480*/  PRMT R12, R4.reuse, 0x6420, R5.reuse ;  /* 0x00006420040c7816 */ /* 0x142fe40000000005 */
[----:B------:R-:W-:Y:S02]  /*18490*/  PRMT R13, R4, 0x7531, R5 ;  /* 0x00007531040d7816 */ /* 0x000fe40000000005 */
[C-C-:B--2---:R-:W-:Y:S02]  /*184a0*/  PRMT R4, R8.reuse, 0x6420, R9.reuse ;  /* 0x0000642008047816 */ /* 0x144fe40000000009 */
[----:B------:R-:W-:Y:S01]  /*184b0*/  PRMT R5, R8, 0x7531, R9 ;  /* 0x0000753108057816 */ /* 0x000fe20000000009 */
[----:B------:R-:W-:Y:S01]  /*184c0*/  VIADD R9, R18, 0x1000 ;  /* 0x0000100012097836 */ /* 0x000fe20000000000 */
[C-C-:B------:R-:W-:Y:S02]  /*184d0*/  PRMT R14, R6.reuse, 0x6420, R7.reuse ;  /* 0x00006420060e7816 */ /* 0x140fe40000000007 */
[----:B------:R-:W-:-:S02]  /*184e0*/  PRMT R15, R6, 0x7531, R7 ;  /* 0x00007531060f7816 */ /* 0x000fc40000000007 */
[----:B------:R-:W-:Y:S02]  /*184f0*/  LOP3.LUT R8, R9, R22, RZ, 0xfc, !PT ;  /* 0x0000001609087212 */ /* 0x000fe400078efcff */
[C-C-:B------:R-:W-:Y:S01]  /*18500*/  PRMT R6, R10.reuse, 0x6420, R11.reuse ;  /* 0x000064200a067816 */ /* 0x140fe2000000000b */
[----:B------:R-:W-:Y:S01]  /*18510*/  STSM.16.M88.4 [R0+0x2000], R12 ;  /* 0x0020000c00007844 */ /* 0x000fe20000000200 */
[----:B------:R-:W-:Y:S01]  /*18520*/  PRMT R7, R10, 0x7531, R11 ;  /* 0x000075310a077816 */ /* 0x000fe2000000000b */
[----:B------:R-:W-:-:S04]  /*18530*/  IMAD.IADD R21, R17, 0x1, R8 ;  /* 0x0000000111157824 */ /* 0x000fc800078e0208 */
[----:B------:R-:W-:Y:S04]  /*18540*/  STSM.16.M88.4 [R0+0x3000], R4 ;  /* 0x0030000400007844 */ /* 0x000fe80000000200 */
[----:B------:R-:W0:Y:S04]  /*18550*/  LDSM.16.MT88.4 R4, [R21+0x10000] ;  /* 0x010000001504783b */ /* 0x000e280000004200 */
[----:B------:R-:W1:Y:S01]  /*18560*/  LDSM.16.MT88.4 R8, [R3+0x11000] ;  /* 0x011000000308783b */ /* 0x000e620000004200 */
[C-C-:B0-----:R-:W-:Y:S02]  /*18570*/  PRMT R12, R4.reuse, 0x6420, R5.reuse ;  /* 0x00006420040c7816 */ /* 0x141fe40000000005 */
[----:B------:R-:W-:-:S02]  /*18580*/  PRMT R13, R4, 0x7531, R5 ;  /* 0x00007531040d7816 */ /* 0x000fc40000000005 */
[C-C-:B-1----:R-:W-:Y:S02]  /*18590*/  PRMT R4, R8.reuse, 0x6420, R9.reuse ;  /* 0x0000642008047816 */ /* 0x142fe40000000009 */
[----:B------:R-:W-:Y:S01]  /*185a0*/  PRMT R5, R8, 0x7531, R9 ;  /* 0x0000753108057816 */ /* 0x000fe20000000009 */
[----:B------:R-:W-:Y:S01]  /*185b0*/  VIADD R9, R18, 0x3000 ;  /* 0x0000300012097836 */ /* 0x000fe20000000000 */
[C-C-:B------:R-:W-:Y:S02]  /*185c0*/  PRMT R14, R6.reuse, 0x6420, R7.reuse ;  /* 0x00006420060e7816 */ /* 0x140fe40000000007 */
[----:B------:R-:W-:Y:S02]  /*185d0*/  PRMT R15, R6, 0x7531, R7 ;  /* 0x00007531060f7816 */ /* 0x000fe40000000007 */
[----:B------:R-:W-:Y:S02]  /*185e0*/  LOP3.LUT R0, R9, R22, RZ, 0xfc, !PT ;  /* 0x0000001609007212 */ /* 0x000fe400078efcff */
[C-C-:B------:R-:W-:Y:S01]  /*185f0*/  PRMT R6, R10.reuse, 0x6420, R11.reuse ;  /* 0x000064200a067816 */ /* 0x140fe2000000000b */
[----:B------:R-:W-:Y:S01]  /*18600*/  STSM.16.M88.4 [R25], R12 ;  /* 0x0000000c19007844 */ /* 0x000fe20000000200 */
[----:B------:R-:W-:Y:S01]  /*18610*/  PRMT R7, R10, 0x7531, R11 ;  /* 0x000075310a077816 */ /* 0x000fe2000000000b */
[----:B------:R-:W-:-:S04]  /*18620*/  IMAD.IADD R0, R17, 0x1, R0 ;  /* 0x0000000111007824 */ /* 0x000fc800078e0200 */
[----:B------:R-:W-:Y:S04]  /*18630*/  STSM.16.M88.4 [R25+0x1000], R4 ;  /* 0x0010000419007844 */ /* 0x000fe80000000200 */
[----:B------:R-:W0:Y:S04]  /*18640*/  LDSM.16.MT88.4 R4, [R0+0x10000] ;  /* 0x010000000004783b */ /* 0x000e280000004200 */
        /* <DEDUP_REMOVED lines=19> */
.L_x_1651:
[----:B-1----:R1:W-:Y:S01]  /*18780*/  SYNCS.ARRIVE.TRANS64.A1T0 RZ, [R2+URZ+0x28450], RZ ;  /* 0x028450ff02ff79a7 */ /* 0x0023e2000810003f */
[----:B------:R-:W-:Y:S06]  /*18790*/  BAR.SYNC.DEFER_BLOCKING 0x2, 0x80 ;  /* 0x0082000000007b1d */ /* 0x000fec0000010000 */
[----:B------:R-:W-:Y:S05]  /*187a0*/  @!P0 BRA `(.L_x_1652) ;  /* 0x0000000000048947 */ /* 0x000fea0003800000 */
[----:B------:R-:W-:Y:S01]  /*187b0*/  BPT.TRAP 0x1 ;  /* 0x000000040000795c */ /* 0x000fe20000300000 */
.L_x_1652:
[----:B------:R-:W-:Y:S02]  /*187c0*/  VIADD R3, R2, 0x28480 ;  /* 0x0002848002037836 */ /* 0x000fe40000000000 */
[----:B------:R-:W-:-:S03]  /*187d0*/  VIADD R19, R19, 0x1 ;  /* 0x0000000113137836 */ /* 0x000fc60000000000 */
[----:B------:R-:W-:Y:S02]  /*187e0*/  PRMT R3, R34, 0x654, R3 ;  /* 0x0000065422037816 */ /* 0x000fe40000000003 */
[C---:B------:R-:W-:Y:S02]  /*187f0*/  ISETP.NE.AND P0, PT, R19.reuse, 0x2, PT ;  /* 0x000000021300780c */ /* 0x040fe40003f05270 */
[----:B------:R2:W-:Y:S02]  /*18800*/  SYNCS.ARRIVE.TRANS64.RED.A1T0 RZ, [R3+URZ], RZ ;  /* 0x000000ff03ff79a7 */ /* 0x0005e4000810043f */
[----:B------:R-:W-:Y:S02]  /*18810*/  SEL R0, RZ, 0x1, P0 ;  /* 0x00000001ff007807 */ /* 0x000fe40000000000 */
[----:B------:R-:W-:Y:S02]  /*18820*/  SEL R19, R19, RZ, P0 ;  /* 0x000000ff13137207 */ /* 0x000fe40000000000 */
[----:B------:R-:W-:-:S07]  /*18830*/  LOP3.LUT R23, R23, R0, RZ, 0x3c, !PT ;  /* 0x0000000017177212 */ /* 0x000fce00078e3cff */
.L_x_1593:
[----:B------:R-:W-:Y:S05]  /*18840*/  BSYNC B7 ;  /* 0x0000000000077941 */ /* 0x000fea0003800000 */
.L_x_1591:
[----:B------:R-:W-:-:S13]  /*18850*/  LOP3.LUT P0, RZ, R16, 0x20, RZ, 0xc0, !PT ;  /* 0x0000002010ff7812 */ /* 0x000fda000780c0ff */
[----:B------:R-:W-:Y:S05]  /*18860*/  @!P0 BRA `(.L_x_1653) ;  /* 0x0000000000248947 */ /* 0x000fea0003800000 */
[----:B------:R-:W3:Y:S08]  /*18870*/  S2UR UR4, SR_CgaCtaId ;  /* 0x00000000000479c3 */ /* 0x000ef00000008800 */
[----:B------:R-:W-:Y:S01]  /*18880*/  BAR.SYNC.DEFER_BLOCKING 0x5, 0x180 ;  /* 0x0146000000007b1d */ /* 0x000fe20000010000 */
[----:B------:R-:W-:Y:S01]  /*18890*/  MOV R17, 0x400 ;  /* 0x0000040000117802 */ /* 0x000fe20000000f00 */
[----:B---3--:R-:W-:-:S05]  /*188a0*/  IMAD.U32 R34, RZ, RZ, UR4 ;  /* 0x00000004ff227e24 */ /* 0x008fca000f8e00ff */
[----:B------:R-:W-:-:S05]  /*188b0*/  LEA R17, R34, R17, 0x18 ;  /* 0x0000001122117211 */ /* 0x000fca00078ec0ff */
[----:B------:R-:W3:Y:S02]  /*188c0*/  LDS.128 R28, [R17+0x284d0] ;  /* 0x0284d000111c7984 */ /* 0x000ee40000000c00 */
[----:B---3--:R-:W-:Y:S01]  /*188d0*/  R2UR UR42, R31 ;  /* 0x000000001f2a72ca */ /* 0x008fe200000e0000 */
[----:B------:R-:W-:Y:S06]  /*188e0*/  BAR.ARV 0x4, 0x180 ;  /* 0x0106000000007b1d */ /* 0x000fec0000002000 */
[----:B------:R-:W-:Y:S08]  /*188f0*/  BRA `(.L_x_1654) ;  /* 0x0000000c00b47947 */ /* 0x000ff00003800000 */
.L_x_1653:
[----:B------:R-:W3:Y:S01]  /*18900*/  S2R R0, SR_TID.X ;  /* 0x0000000000007919 */ /* 0x000ee20000002100 */
[----:B------:R-:W-:Y:S01]  /*18910*/  ULDC UR4, c[0x0][0xc3c] ;  /* 0x00030f0000047ab9 */ /* 0x000fe20000000800 */
[----:B---3--:R-:W-:Y:S01]  /*18920*/  LOP3.LUT R9, R0, 0x1f, RZ, 0xc0, !PT ;  /* 0x0000001f00097812 */ /* 0x008fe200078ec0ff */
[----:B------:R-:W-:-:S03]  /*18930*/  IMAD.MOV.U32 R0, RZ, RZ, RZ ;  /* 0x000000ffff007224 */ /* 0x000fc600078e00ff */
[C---:B------:R-:W-:Y:S01]  /*18940*/  ISETP.NE.AND P0, PT, R9.reuse, 0x1f, PT ;  /* 0x0000001f0900780c */ /* 0x040fe20003f05270 */
[----:B0-----:R-:W-:-:S05]  /*18950*/  VIADD R7, R9, UR42 ;  /* 0x0000002a09077c36 */ /* 0x001fca0008000000 */
[----:B------:R-:W-:Y:S01]  /*18960*/  ISETP.GE.OR P1, PT, R7, UR4, !P0 ;  /* 0x0000000407007c0c */ /* 0x000fe2000c726670 */
[----:B------:R-:W-:-:S12]  /*18970*/  ULDC UR4, c[0x0][0xc3c] ;  /* 0x00030f0000047ab9 */ /* 0x000fd80000000800 */
[----:B-12---:R-:W0:Y:S08]  /*18980*/  @!P1 LDC.64 R2, c[0x0][0xc80] ;  /* 0x00032000ff029b82 */ /* 0x006e300000000a00 */
        /* <DEDUP_REMOVED lines=14> */
[----:B------:R-:W-:Y:S02]  /*18a70*/  IMAD.IADD R7, R4, 0x1, R7 ;  /* 0x0000000104077824 */ /* 0x000fe400078e0207 */
[----:B------:R-:W0:Y:S03]  /*18a80*/  LDC R4, c[0x0][0xc38] ;  /* 0x00030e00ff047b82 */ /* 0x000e260000000800 */
[----:B------:R-:W1:Y:S02]  /*18a90*/  SHFL.UP PT, R6, R7, 0x2, RZ ;  /* 0x0440000007067989 */ /* 0x000e6400000e00ff */
[----:B-1----:R-:W-:-:S05]  /*18aa0*/  SEL R6, R6, RZ, P2 ;  /* 0x000000ff06067207 */ /* 0x002fca0001000000 */
[----:B------:R-:W-:Y:S02]  /*18ab0*/  IMAD.IADD R6, R7, 0x1, R6 ;  /* 0x0000000107067824 */ /* 0x000fe400078e0206 */
[----:B------:R-:W-:Y:S04]  /*18ac0*/  SHFL.IDX PT, R7, R28, RZ, 0x1f ;  /* 0x00001fff1c077589 */ /* 0x000fe800000e0000 */
[----:B------:R-:W1:Y:S02]  /*18ad0*/  SHFL.UP PT, R8, R6, 0x4, RZ ;  /* 0x0480000006087989 */ /* 0x000e6400000e00ff */
[----:B-1----:R-:W-:-:S05]  /*18ae0*/  SEL R3, R8, RZ, P3 ;  /* 0x000000ff08037207 */ /* 0x002fca0001800000 */
[----:B------:R-:W-:Y:S02]  /*18af0*/  IMAD.IADD R2, R6, 0x1, R3 ;  /* 0x0000000106027824 */ /* 0x000fe400078e0203 */
[----:B------:R-:W-:Y:S04]  /*18b00*/  SHFL.IDX PT, R6, R28, 0x1, 0x1f ;  /* 0x00201f001c067f89 */ /* 0x000fe800000e0000 */
[----:B------:R-:W1:Y:S02]  /*18b10*/  SHFL.UP PT, R3, R2, 0x8, RZ ;  /* 0x0500000002037989 */ /* 0x000e6400000e00ff */
[----:B-1----:R-:W-:-:S05]  /*18b20*/  SEL R3, R3, RZ, P4 ;  /* 0x000000ff03037207 */ /* 0x002fca0002000000 */
[----:B------:R-:W-:-:S05]  /*18b30*/  IMAD.IADD R8, R2, 0x1, R3 ;  /* 0x0000000102087824 */ /* 0x000fca00078e0203 */
        /* <DEDUP_REMOVED lines=9> */
.L_x_1657:
        /* <DEDUP_REMOVED lines=38> */
[----:B------:R-:W-:-:S07]  /*18e30*/  IMAD.MOV.U32 R3, RZ, RZ, R2 ;  /* 0x000000ffff037224 */ /* 0x000fce00078e0002 */
.L_x_1655:
[----:B------:R-:W-:-:S04]  /*18e40*/  IMAD.IADD R11, R6, 0x1, -R11 ;  /* 0x00000001060b7824 */ /* 0x000fc800078e0a0b */
[----:B------:R-:W-:-:S05]  /*18e50*/  IMAD R2, R3, R4, R11 ;  /* 0x0000000403027224 */ /* 0x000fca00078e020b */
[----:B------:R-:W-:-:S13]  /*18e60*/  ISETP.GT.AND P0, PT, R2, R7, PT ;  /* 0x000000070200720c */ /* 0x000fda0003f04270 */
[----:B------:R-:W-:Y:S02]  /*18e70*/  VOTEU.ANY UR5, UPT, !P0 ;  /* 0x0000000000057886 */ /* 0x000fe400040e0100 */
[----:B------:R-:W-:Y:S02]  /*18e80*/  UPOPC UR4, UR5 ;  /* 0x00000005000472bf */ /* 0x000fe40008000000 */
[----:B------:R-:W-:-:S04]  /*18e90*/  ISETP.NE.AND P0, PT, RZ, UR5, PT ;  /* 0x00000005ff007c0c */ /* 0x000fc8000bf05270 */
[----:B------:R-:W-:Y:S02]  /*18ea0*/  IMAD.U32 R6, RZ, RZ, UR4 ;  /* 0x00000004ff067e24 */ /* 0x000fe4000f8e00ff */
[----:B------:R-:W-:-:S04]  /*18eb0*/  IMAD.U32 R13, RZ, RZ, UR4 ;  /* 0x00000004ff0d7e24 */ /* 0x000fc8000f8e00ff */
[----:B------:R0:W1:Y:S04]  /*18ec0*/  SHFL.IDX PT, R6, R5, R6, 0x1f ;  /* 0x00001f0605067589 */ /* 0x00006800000e0000 */
[----:B------:R0:W2:Y:S01]  /*18ed0*/  SHFL.IDX PT, R0, R0, R13, 0x1f ;  /* 0x00001f0d00007589 */ /* 0x0000a200000e0000 */
[----:B------:R-:W-:Y:S05]  /*18ee0*/  @!P0 BRA `(.L_x_1658) ;  /* 0x00000000000c8947 */ /* 0x000fea0003800000 */
[----:B------:R-:W-:-:S06]  /*18ef0*/  UIADD3 UR5, UR4, -0x1, URZ ;  /* 0xffffffff04057890 */ /* 0x000fcc000fffe03f */
[----:B------:R-:W-:-:S05]  /*18f00*/  IMAD.U32 R2, RZ, RZ, UR5 ;  /* 0x00000005ff027e24 */ /* 0x000fca000f8e00ff */
[----:B------:R3:W4:Y:S02]  /*18f10*/  SHFL.IDX PT, R9, R3, R2, 0x1f ;  /* 0x00001f0203097589 */ /* 0x00072400000e0000 */
.L_x_1658:
[----:B-1----:R-:W-:Y:S01]  /*18f20*/  ISETP.NE.AND P0, PT, R6, 0x1, PT ;  /* 0x000000010600780c */ /* 0x002fe20003f05270 */
[----:B----4-:R-:W-:Y:S01]  /*18f30*/  IMAD R28, R9, R4, R11 ;  /* 0x00000004091c7224 */ /* 0x010fe200078e020b */
[----:B------:R-:W-:-:S03]  /*18f40*/  UIADD3 UR42, UR4, UR42, URZ ;  /* 0x0000002a042a7290 */ /* 0x000fc6000fffe03f */
[----:B0-----:R-:W-:-:S08]  /*18f50*/  IMAD.IADD R5, R7, 0x1, -R28 ;  /* 0x0000000107057824 */ /* 0x001fd000078e0a1c */
[----:B------:R-:W-:Y:S05]  /*18f60*/  @!P0 BRA `(.L_x_1659) ;  /* 0x0000000000dc8947 */ /* 0x000fea0003800000 */
[----:B--2---:R-:W-:Y:S02]  /*18f70*/  IABS R4, R0 ;  /* 0x0000000000047213 */ /* 0x004fe40000000000 */
[----:B------:R-:W-:Y:S02]  /*18f80*/  IABS R7, R6 ;  /* 0x0000000600077213 */ /* 0x000fe40000000000 */
[----:B------:R-:W0:Y:S08]  /*18f90*/  I2F.RP R8, R4 ;  /* 0x0000000400087306 */ /* 0x000e300000209400 */
[----:B------:R-:W1:Y:S08]  /*18fa0*/  I2F.RP R10, R7 ;  /* 0x00000007000a7306 */ /* 0x000e700000209400 */
[----:B0-----:R-:W3:Y:S08]  /*18fb0*/  MUFU.RCP R8, R8 ;  /* 0x0000000800087308 */ /* 0x001ef00000001000 */
[----:B-1----:R-:W-:Y:S01]  /*18fc0*/  MUFU.RCP R10, R10 ;  /* 0x0000000a000a7308 */ /* 0x002fe20000001000 */
[----:B---3--:R-:W-:-:S07]  /*18fd0*/  VIADD R2, R8, 0xffffffe ;  /* 0x0ffffffe08027836 */ /* 0x008fce0000000000 */
[----:B------:R0:W1:Y:S02]  /*18fe0*/  F2I.FTZ.U32.TRUNC.NTZ R3, R2 ;  /* 0x0000000200037305 */ /* 0x000064000021f000 */
[----:B0-----:R-:W-:Y:S02]  /*18ff0*/  IMAD.MOV.U32 R2, RZ, RZ, RZ ;  /* 0x000000ffff027224 */ /* 0x001fe400078e00ff */
[----:B-1----:R-:W-:-:S04]  /*19000*/  IMAD.MOV R9, RZ, RZ, -R3 ;  /* 0x000000ffff097224 */ /* 0x002fc800078e0a03 */
[----:B------:R-:W-:-:S04]  /*19010*/  IMAD R9, R9, R4, RZ ;  /* 0x0000000409097224 */ /* 0x000fc800078e02ff */
[----:B------:R-:W-:Y:S01]  /*19020*/  IMAD.HI.U32 R3, R3, R9, R2 ;  /* 0x0000000903037227 */ /* 0x000fe200078e0002 */
[----:B------:R-:W-:Y:S02]  /*19030*/  IABS R9, R5 ;  /* 0x0000000500097213 */ /* 0x000fe40000000000 */
[----:B------:R-:W-:-:S03]  /*19040*/  IABS R2, R0 ;  /* 0x0000000000027213 */ /* 0x000fc60000000000 */
[----:B------:R-:W-:-:S04]  /*19050*/  IMAD.HI.U32 R8, R3, R9, RZ ;  /* 0x0000000903087227 */ /* 0x000fc800078e00ff */
[----:B------:R-:W-:Y:S02]  /*19060*/  IMAD.MOV R2, RZ, RZ, -R2 ;  /* 0x000000ffff027224 */ /* 0x000fe400078e0a02 */
[----:B------:R-:W-:Y:S02]  /*19070*/  VIADD R3, R10, 0xffffffe ;  /* 0x0ffffffe0a037836 */ /* 0x000fe40000000000 */
[----:B------:R-:W-:-:S04]  /*19080*/  IMAD R9, R8, R2, R9 ;  /* 0x0000000208097224 */ /* 0x000fc800078e0209 */
[----:B------:R-:W0:Y:S01]  /*19090*/  F2I.FTZ.U32.TRUNC.NTZ R3, R3 ;  /* 0x0000000300037305 */ /* 0x000e22000021f000 */
[----:B------:R-:W-:-:S13]  /*190a0*/  ISETP.GT.U32.AND P1, PT, R4, R9, PT ;  /* 0x000000090400720c */ /* 0x000fda0003f24070 */
[----:B------:R-:W-:Y:S02]  /*190b0*/  @!P1 IMAD.IADD R9, R9, 0x1, -R4 ;  /* 0x0000000109099824 */ /* 0x000fe400078e0a04 */
[----:B0-----:R-:W-:Y:S02]  /*190c0*/  IMAD.MOV R2, RZ, RZ, -R3 ;  /* 0x000000ffff027224 */ /* 0x001fe400078e0a03 */
[----:B------:R-:W-:Y:S01]  /*190d0*/  @!P1 VIADD R8, R8, 0x1 ;  /* 0x0000000108089836 */ /* 0x000fe20000000000 */
[----:B------:R-:W-:Y:S01]  /*190e0*/  ISETP.GE.U32.AND P0, PT, R9, R4, PT ;  /* 0x000000040900720c */ /* 0x000fe20003f06070 */
[----:B------:R-:W-:Y:S01]  /*190f0*/  IMAD R9, R2, R7, RZ ;  /* 0x0000000702097224 */ /* 0x000fe200078e02ff */
[----:B------:R-:W-:Y:S01]  /*19100*/  ISETP.NE.AND P1, PT, R0, RZ, PT ;  /* 0x000000ff0000720c */ /* 0x000fe20003f25270 */
[----:B------:R-:W-:-:S04]  /*19110*/  IMAD.MOV.U32 R2, RZ, RZ, RZ ;  /* 0x000000ffff027224 */ /* 0x000fc800078e00ff */
[----:B------:R-:W-:Y:S01]  /*19120*/  IMAD.HI.U32 R4, R3, R9, R2 ;  /* 0x0000000903047227 */ /* 0x000fe200078e0002 */
[----:B------:R-:W-:-:S04]  /*19130*/  LOP3.LUT R2, R5, R0, RZ, 0x3c, !PT ;  /* 0x0000000005027212 */ /* 0x000fc800078e3cff */
[----:B------:R-:W-:Y:S01]  /*19140*/  ISETP.GE.AND P2, PT, R2, RZ, PT ;  /* 0x000000ff0200720c */ /* 0x000fe20003f46270 */
[----:B------:R-:W-:Y:S01]  /*19150*/  @P0 VIADD R8, R8, 0x1 ;  /* 0x0000000108080836 */ /* 0x000fe20000000000 */
[----:B------:R-:W-:-:S05]  /*19160*/  IABS R2, R6 ;  /* 0x0000000600027213 */ /* 0x000fca0000000000 */
[----:B------:R-:W-:-:S06]  /*19170*/  IMAD.MOV R2, RZ, RZ, -R2 ;  /* 0x000000ffff027224 */ /* 0x000fcc00078e0a02 */
[----:B------:R-:W-:Y:S01]  /*19180*/  @!P2 IMAD.MOV R8, RZ, RZ, -R8 ;  /* 0x000000ffff08a224 */ /* 0x000fe200078e0a08 */
[----:B------:R-:W-:-:S04]  /*19190*/  @!P1 LOP3.LUT R8, RZ, R0, RZ, 0x33, !PT ;  /* 0x00000000ff089212 */ /* 0x000fc800078e33ff */
[----:B------:R-:W-:-:S05]  /*191a0*/  IABS R3, R8 ;  /* 0x0000000800037213 */ /* 0x000fca0000000000 */
        /* <DEDUP_REMOVED lines=9> */
[----:B------:R-:W-:-:S04]  /*19240*/  IMAD.MOV R2, RZ, RZ, -R8 ;  /* 0x000000ffff027224 */ /* 0x000fc800078e0a08 */
[----:B------:R-:W-:Y:S02]  /*19250*/  IMAD R2, R0, R2, R5 ;  /* 0x0000000200027224 */ /* 0x000fe400078e0205 */
[----:B------:R-:W-:-:S06]  /*19260*/  @P0 VIADD R4, R4, 0x1 ;  /* 0x0000000104040836 */ /* 0x000fcc0000000000 */
[----:B------:R-:W-:Y:S01]  /*19270*/  @!P2 IMAD.MOV R4, RZ, RZ, -R4 ;  /* 0x000000ffff04a224 */ /* 0x000fe200078e0a04 */
[----:B------:R-:W-:-:S05]  /*19280*/  @!P1 LOP3.LUT R4, RZ, R6, RZ, 0x33, !PT ;  /* 0x00000006ff049212 */ /* 0x000fca00078e33ff */
[--C-:B------:R-:W-:Y:S02]  /*19290*/  IMAD.MOV R7, RZ, RZ, -R4.reuse ;  /* 0x000000ffff077224 */ /* 0x100fe400078e0a04 */
[C---:B------:R-:W-:Y:S02]  /*192a0*/  IMAD R3, R6.reuse, 0x1000000, R4 ;  /* 0x0100000006037824 */ /* 0x040fe400078e0204 */
[----:B------:R-:W-:-:S04]  /*192b0*/  IMAD R6, R6, R7, R8 ;  /* 0x0000000706067224 */ /* 0x000fc800078e0208 */
[----:B------:R-:W-:Y:S01]  /*192c0*/  IMAD R30, R6, 0x10000, R3 ;  /* 0x00010000061e7824 */ /* 0x000fe200078e0203 */
[----:B------:R-:W-:Y:S06]  /*192d0*/  BRA `(.L_x_1660) ;  /* 0x0000000000f87947 */ /* 0x000fec0003800000 */
.L_x_1659:
[----:B------:R-:W-:Y:S02]  /*192e0*/  ULDC.64 UR4, c[0x0][0xc90] ;  /* 0x0003240000047ab9 */ /* 0x000fe40000000a00 */
[----:B------:R-:W-:-:S06]  /*192f0*/  UIMAD.WIDE UR4, UR42, 0x4, UR4 ;  /* 0x000000042a0478a5 */ /* 0x000fcc000f8e0204 */
[----:B---3--:R-:W-:Y:S02]  /*19300*/  IMAD.U32 R2, RZ, RZ, UR4 ;  /* 0x00000004ff027e24 */ /* 0x008fe4000f8e00ff */
[----:B------:R-:W-:-:S05]  /*19310*/  IMAD.U32 R3, RZ, RZ, UR5 ;  /* 0x00000005ff037e24 */ /* 0x000fca000f8e00ff */
[----:B------:R0:W2:Y:S02]  /*19320*/  LDG.E R9, desc[UR36][R2.64] ;  /* 0x0000002402097981 */ /* 0x0000a4000c1e1900 */
[----:B0-----:R-:W-:Y:S02]  /*19330*/  IMAD.MOV.U32 R2, RZ, RZ, RZ ;  /* 0x000000ffff027224 */ /* 0x001fe400078e00ff */
[----:B--2---:R-:W-:-:S05]  /*19340*/  IMAD R6, R0, R9, RZ ;  /* 0x0000000900067224 */ /* 0x004fca00078e02ff */
[----:B------:R-:W-:-:S04]  /*19350*/  IABS R7, R6 ;  /* 0x0000000600077213 */ /* 0x000fc80000000000 */
[----:B------:R-:W0:Y:S08]  /*19360*/  I2F.RP R8, R7 ;  /* 0x0000000700087306 */ /* 0x000e300000209400 */
[----:B0-----:R-:W0:Y:S02]  /*19370*/  MUFU.RCP R8, R8 ;  /* 0x0000000800087308 */ /* 0x001e240000001000 */
[----:B0-----:R-:W-:-:S06]  /*19380*/  VIADD R10, R8, 0xffffffe ;  /* 0x0ffffffe080a7836 */ /* 0x001fcc0000000000 */
[----:B------:R-:W0:Y:S02]  /*19390*/  F2I.FTZ.U32.TRUNC.NTZ R3, R10 ;  /* 0x0000000a00037305 */ /* 0x000e24000021f000 */
[----:B0-----:R-:W-:-:S04]  /*193a0*/  IMAD.MOV R12, RZ, RZ, -R3 ;  /* 0x000000ffff0c7224 */ /* 0x001fc800078e0a03 */
[----:B------:R-:W-:-:S04]  /*193b0*/  IMAD R11, R12, R7, RZ ;  /* 0x000000070c0b7224 */ /* 0x000fc800078e02ff */
[----:B------:R-:W-:Y:S01]  /*193c0*/  IMAD.HI.U32 R2, R3, R11, R2 ;  /* 0x0000000b03027227 */ /* 0x000fe200078e0002 */
[----:B------:R-:W-:Y:S02]  /*193d0*/  IABS R11, R5 ;  /* 0x00000005000b7213 */ /* 0x000fe40000000000 */
[----:B------:R-:W-:-:S03]  /*193e0*/  IABS R3, R6 ;  /* 0x0000000600037213 */ /* 0x000fc60000000000 */
[----:B------:R-:W-:-:S04]  /*193f0*/  IMAD.HI.U32 R2, R2, R11, RZ ;  /* 0x0000000b02027227 */ /* 0x000fc800078e00ff */
[----:B------:R-:W-:-:S04]  /*19400*/  IMAD.MOV R3, RZ, RZ, -R3 ;  /* 0x000000ffff037224 */ /* 0x000fc800078e0a03 */
        /* <DEDUP_REMOVED lines=17> */
[-C--:B------:R-:W-:Y:S02]  /*19520*/  IABS R8, R4.reuse ;  /* 0x0000000400087213 */ /* 0x080fe40000000000 */
[----:B------:R-:W-:Y:S02]  /*19530*/  IABS R6, R4 ;  /* 0x0000000400067213 */ /* 0x000fe40000000000 */
[----:B------:R-:W0:Y:S08]  /*19540*/  I2F.RP R9, R8 ;  /* 0x0000000800097306 */ /* 0x000e300000209400 */
[----:B0-----:R-:W0:Y:S02]  /*19550*/  MUFU.RCP R9, R9 ;  /* 0x0000000900097308 */ /* 0x001e240000001000 */
[----:B0-----:R-:W-:Y:S01]  /*19560*/  VIADD R3, R9, 0xffffffe ;  /* 0x0ffffffe09037836 */ /* 0x001fe20000000000 */
[----:B------:R-:W-:-:S05]  /*19570*/  IABS R9, R5 ;  /* 0x0000000500097213 */ /* 0x000fca0000000000 */
        /* <DEDUP_REMOVED lines=12> */
[----:B------:R-:W-:Y:S02]  /*19640*/  LOP3.LUT R3, R5, R4, RZ, 0x3c, !PT ;  /* 0x0000000405037212 */ /* 0x000fe400078e3cff */
[----:B------:R-:W-:Y:S02]  /*19650*/  IADD3 R5, R7, 0x1000000, R5 ;  /* 0x0100000007057810 */ /* 0x000fe40007ffe005 */
[----:B------:R-:W-:-:S07]  /*19660*/  ISETP.GE.AND P2, PT, R3, RZ, PT ;  /* 0x000000ff0300720c */ /* 0x000fce0003f46270 */
[----:B------:R-:W-:-:S06]  /*19670*/  @P0 VIADD R2, R2, 0x1 ;  /* 0x0000000102020836 */ /* 0x000fcc0000000000 */
[----:B------:R-:W-:Y:S01]  /*19680*/  @!P2 IMAD.MOV R2, RZ, RZ, -R2 ;  /* 0x000000ffff02a224 */ /* 0x000fe200078e0a02 */
[----:B------:R-:W-:Y:S01]  /*19690*/  @!P1 LOP3.LUT R2, RZ, R4, RZ, 0x33, !PT ;  /* 0x00000004ff029212 */ /* 0x000fe200078e33ff */
[----:B------:R-:W-:-:S04]  /*196a0*/  IMAD.MOV R4, RZ, RZ, -R4 ;  /* 0x000000ffff047224 */ /* 0x000fc800078e0a04 */
[----:B------:R-:W-:-:S07]  /*196b0*/  IMAD R30, R2, R4, R5 ;  /* 0x00000004021e7224 */ /* 0x000fce00078e0205 */
.L_x_1660:
[----:B------:R-:W-:-:S05]  /*196c0*/  LOP3.LUT R29, RZ, R2, RZ, 0x33, !PT ;  /* 0x00000002ff1d7212 */ /* 0x000fca00078e33ff */
[----:B------:R-:W-:Y:S01]  /*196d0*/  IMAD.IADD R29, R0, 0x1, R29 ;  /* 0x00000001001d7824 */ /* 0x000fe200078e021d */
[----:B------:R-:W-:Y:S06]  /*196e0*/  BRA `(.L_x_1661) ;  /* 0x0000000000107947 */ /* 0x000fec0003800000 */
.L_x_1656:
[----:B------:R-:W-:Y:S01]  /*196f0*/  IMAD.MOV.U32 R28, RZ, RZ, R7 ;  /* 0x000000ffff1c7224 */ /* 0x000fe200078e0007 */
[----:B------:R-:W-:Y:S01]  /*19700*/  ULDC UR42, c[0x0][0xc3c] ;  /* 0x00030f00002a7ab9 */ /* 0x000fe20000000800 */
[----:B------:R-:W-:Y:S02]  /*19710*/  IMAD.MOV.U32 R29, RZ, RZ, RZ ;  /* 0x000000ffff1d7224 */ /* 0x000fe400078e00ff */
[----:B------:R-:W-:-:S07]  /*19720*/  IMAD.MOV.U32 R30, RZ, RZ, RZ ;  /* 0x000000ffff1e7224 */ /* 0x000fce00078e00ff */
.L_x_1661:
        /* <DEDUP_REMOVED lines=10> */
.L_x_1654:
[----:B------:R-:W-:Y:S02]  /*197d0*/  ULDC UR4, c[0x0][0xc3c] ;  /* 0x00030f0000047ab9 */ /* 0x000fe40000000800 */
[----:B------:R-:W-:-:S06]  /*197e0*/  UISETP.GE.AND UP0, UPT, UR42, UR4, UPT ;  /* 0x000000042a00728c */ /* 0x000fcc000bf06270 */
[----:B------:R-:W-:-:S13]  /*197f0*/  PLOP3.LUT P0, PT, PT, PT, UP0, 0x80, 0x0 ;  /* 0x000000000000781c */ /* 0x000fda0003f0f008 */
[----:B------:R-:W-:Y:S05]  /*19800*/  @!P0 BRA `(.L_x_1662) ;  /* 0xffffffa800488947 */ /* 0x000fea000383ffff */
.L_x_1580:
[----:B0-----:R-:W3:Y:S01]  /*19810*/  LDL.LU R0, [R1+0x4] ;  /* 0x0000040001007983 */ /* 0x001ee20000300800 */
[----:B------:R-:W-:Y:S01]  /*19820*/  BSSY B0, `(.L_x_1663) ;  /* 0x000000b000007945 */ /* 0x000fe20003800000 */
[----:B------:R-:W0:Y:S01]  /*19830*/  S2R R5, SR_CgaCtaId ;  /* 0x0000000000057919 */ /* 0x000e220000008800 */
[----:B---3--:R-:W-:-:S05]  /*19840*/  VIADD R0, R0, 0x1 ;  /* 0x0000000100007836 */ /* 0x008fca0000000000 */
[----:B-1----:R-:W-:-:S04]  /*19850*/  LEA.HI R2, R0, R0, RZ, 0x1 ;  /* 0x0000000000027211 */ /* 0x002fc800078f08ff */
[----:B--2---:R-:W-:Y:S02]  /*19860*/  LOP3.LUT R3, R2, 0xfffffffe, RZ, 0xc0, !PT ;  /* 0xfffffffe02037812 */ /* 0x004fe400078ec0ff */
[----:B------:R-:W-:-:S03]  /*19870*/  MOV R2, 0x400 ;  /* 0x0000040000027802 */ /* 0x000fc60000000f00 */
[----:B------:R-:W-:Y:S01]  /*19880*/  IMAD.IADD R0, R0, 0x1, -R3 ;  /* 0x0000000100007824 */ /* 0x000fe200078e0a03 */
[----:B0-----:R-:W-:-:S04]  /*19890*/  LEA R5, R5, R2, 0x18 ;  /* 0x0000000205057211 */ /* 0x001fc800078ec0ff */
[----:B------:R-:W-:-:S04]  /*198a0*/  SHF.L.U32 R0, R0, 0x1f, RZ ;  /* 0x0000001f00007819 */ /* 0x000fc800000006ff */
[----:B------:R-:W0:Y:S02]  /*198b0*/  SYNCS.PHASECHK.TRANS64.TRYWAIT P0, [R5+URZ+0x28420], R0 ;  /* 0x02842000050075a7 */ /* 0x000e24000800017f */
[----:B0-----:R-:W-:Y:S05]  /*198c0*/  @!P0 BRA `(.L_x_1664) ;  /* 0x0000002400fc8947 */ /* 0x001fea0003800000 */
.L_x_1749:
[----:B------:R-:W-:Y:S05]  /*198d0*/  BSYNC B0 ;  /* 0x0000000000007941 */ /* 0x000fea0003800000 */
.L_x_1663:
[----:B------:R-:W-:-:S03]  /*198e0*/  UMOV UR4, 0xffffffff ;  /* 0xffffffff00047882 */ /* 0x000fc60000000000 */
[----:B------:R-:W-:Y:S05]  /*198f0*/  BRA.DIV UR4, `(.L_x_1665) ;  /* 0x0000002a04047947 */ /* 0x000fea000b800000 */
[----:B0-----:R-:W0:Y:S02]  /*19900*/  S2R R0, SR_TID.X ;  /* 0x0000000000007919 */ /* 0x001e240000002100 */
[----:B0-----:R-:W-:-:S04]  /*19910*/  SHF.R.U32.HI R0, RZ, 0x5, R0 ;  /* 0x00000005ff007819 */ /* 0x001fc80000011600 */
[----:B------:R-:W-:-:S05]  /*19920*/  LOP3.LUT R0, R0, 0x3, RZ, 0xc0, !PT ;  /* 0x0000000300007812 */ /* 0x000fca00078ec0ff */
[----:B------:R0:W1:Y:S02]  /*19930*/  SHFL.IDX PT, R14, R0, RZ, 0x1f ;  /* 0x00001fff000e7589 */ /* 0x00006400000e0000 */
.L_x_1752:
[----:B-1----:R-:W-:Y:S01]  /*19940*/  ISETP.NE.AND P0, PT, R14, RZ, PT ;  /* 0x000000ff0e00720c */ /* 0x002fe20003f05270 */
[----:B------:R-:W-:-:S12]  /*19950*/  BSSY B0, `(.L_x_1666) ;  /* 0x000002e000007945 */ /* 0x000fd80003800000 */
[----:B------:R-:W-:Y:S05]  /*19960*/  @P0 BRA `(.L_x_1667) ;  /* 0x0000000000b00947 */ /* 0x000fea0003800000 */
[----:B------:R-:W-:-:S03]  /*19970*/  UMOV UR4, 0xffffffff ;  /* 0xffffffff00047882 */ /* 0x000fc60000000000 */
[----:B------:R-:W-:Y:S05]  /*19980*/  BRA.DIV UR4, `(.L_x_1668) ;  /* 0x0000002a04147947 */ /* 0x000fea000b800000 */
[----:B------:R-:W-:-:S13]  /*19990*/  ELECT P6, URZ, PT ;  /* 0x00000000003f782f */ /* 0x000fda00038c0000 */
.L_x_1755:
        /* <DEDUP_REMOVED lines=8> */
.L_x_1669:
[----:B------:R-:W-:Y:S01]  /*19a20*/  IMAD R3, R19, 0x8, R5 ;  /* 0x0000000813037824 */ /* 0x000fe200078e0205 */
[----:B------:R-:W-:Y:S01]  /*19a30*/  SHF.L.U32 R2, R23, 0x1f, RZ ;  /* 0x0000001f17027819 */ /* 0x000fe200000006ff */
[----:B------:R-:W-:-:S03]  /*19a40*/  VIADD R19, R19, 0x1 ;  /* 0x0000000113137836 */ /* 0x000fc60000000000 */
[----:B------:R-:W0:Y:S02]  /*19a50*/  SYNCS.PHASECHK.TRANS64.TRYWAIT P1, [R3+URZ+0x28440], R2 ;  /* 0x02844002030075a7 */ /* 0x000e24000802017f */
[----:B------:R-:W-:-:S04]  /*19a60*/  ISETP.NE.AND P2, PT, R19, 0x2, PT ;  /* 0x000000021300780c */ /* 0x000fc80003f45270 */
[----:B------:R-:W-:Y:S01]  /*19a70*/  SEL R0, RZ, 0x1, P2 ;  /* 0x00000001ff007807 */ /* 0x000fe20001000000 */
[----:B0-----:R-:W-:Y:S08]  /*19a80*/  @!P1 BRA `(.L_x_1670) ;  /* 0x0000002400f49947 */ /* 0x001ff00003800000 */
.L_x_1756:
[----:B------:R-:W-:Y:S02]  /*19a90*/  SEL R19, R19, RZ, P2 ;  /* 0x000000ff13137207 */ /* 0x000fe40001000000 */
[----:B------:R-:W-:Y:S01]  /*19aa0*/  LOP3.LUT R0, R23, R0, RZ, 0x3c, !PT ;  /* 0x0000000017007212 */ /* 0x000fe200078e3cff */
[----:B------:R-:W-:Y:S06]  /*19ab0*/  @!P0 BRA `(.L_x_1671) ;  /* 0x0000000000048947 */ /* 0x000fec0003800000 */
[----:B------:R-:W-:Y:S01]  /*19ac0*/  BPT.TRAP 0x1 ;  /* 0x000000040000795c */ /* 0x000fe20000300000 */
.L_x_1671:
[----:B------:R-:W-:Y:S01]  /*19ad0*/  IMAD R19, R19, 0x8, R5 ;  /* 0x0000000813137824 */ /* 0x000fe200078e0205 */
[----:B------:R-:W-:-:S04]  /*19ae0*/  SHF.L.U32 R0, R0, 0x1f, RZ ;  /* 0x0000001f00007819 */ /* 0x000fc800000006ff */
[----:B------:R-:W1:Y:S02]  /*19af0*/  SYNCS.PHASECHK.TRANS64.TRYWAIT P1, [R19+URZ+0x28440], R0 ;  /* 0x02844000130075a7 */ /* 0x000e64000802017f */
[----:B-1----:R-:W-:Y:S05]  /*19b00*/  @!P1 BRA `(.L_x_1672) ;  /* 0x0000002400e89947 */ /* 0x002fea0003800000 */
.L_x_1757:
[----:B------:R-:W-:Y:S05]  /*19b10*/  @!P0 BRA `(.L_x_1673) ;  /* 0x0000000000048947 */ /* 0x000fea0003800000 */
[----:B------:R-:W-:Y:S01]  /*19b20*/  BPT.TRAP 0x1 ;  /* 0x000000040000795c */ /* 0x000fe20000300000 */
.L_x_1673:
[----:B------:R-:W2:Y:S02]  /*19b30*/  SYNCS.PHASECHK.TRANS64.TRYWAIT P1, [R3+URZ+0x28460], R2 ;  /* 0x02846002030075a7 */ /* 0x000ea4000802017f */
[----:B--2---:R-:W-:Y:S05]  /*19b40*/  @!P1 BRA `(.L_x_1674) ;  /* 0x0000002400ec9947 */ /* 0x004fea0003800000 */
.L_x_1758:
[----:B------:R-:W-:Y:S05]  /*19b50*/  @!P0 BRA `(.L_x_1675) ;  /* 0x0000000000048947 */ /* 0x000fea0003800000 */
[----:B------:R-:W-:Y:S01]  /*19b60*/  BPT.TRAP 0x1 ;  /* 0x000000040000795c */ /* 0x000fe20000300000 */
.L_x_1675:
[----:B------:R-:W3:Y:S02]  /*19b70*/  SYNCS.PHASECHK.TRANS64.TRYWAIT P1, [R19+URZ+0x28460], R0 ;  /* 0x02846000130075a7 */ /* 0x000ee4000802017f */
[----:B---3--:R-:W-:Y:S05]  /*19b80*/  @!P1 BRA `(.L_x_1676) ;  /* 0x0000002400f09947 */ /* 0x008fea0003800000 */
.L_x_1759:
[----:B------:R-:W-:Y:S05]  /*19b90*/  @!P0 BRA `(.L_x_1677) ;  /* 0x0000000000048947 */ /* 0x000fea0003800000 */
[----:B------:R-:W-:Y:S01]  /*19ba0*/  BPT.TRAP 0x1 ;  /* 0x000000040000795c */ /* 0x000fe20000300000 */
.L_x_1677:
[----:B------:R-:W4:Y:S02]  /*19bb0*/  SYNCS.PHASECHK.TRANS64.TRYWAIT P1, [R3+URZ+0x28480], R2 ;  /* 0x02848002030075a7 */ /* 0x000f24000802017f */
[----:B----4-:R-:W-:Y:S05]  /*19bc0*/  @!P1 BRA `(.L_x_1678) ;  /* 0x0000002400f49947 */ /* 0x010fea0003800000 */
.L_x_1760:
[----:B------:R-:W-:Y:S05]  /*19bd0*/  @!P0 BRA `(.L_x_1679) ;  /* 0x0000000000048947 */ /* 0x000fea0003800000 */
[----:B------:R-:W-:Y:S01]  /*19be0*/  BPT.TRAP 0x1 ;  /* 0x000000040000795c */ /* 0x000fe20000300000 */
.L_x_1679:
[----:B------:R0:W0:Y:S02]  /*19bf0*/  SYNCS.PHASECHK.TRANS64.TRYWAIT P0, [R19+URZ+0x28480], R0 ;  /* 0x02848000130075a7 */ /* 0x000024000800017f */
[----:B0-----:R-:W-:Y:S05]  /*19c00*/  @!P0 NANOSLEEP.SYNCS 0x989680 ;  /* 0x009896800000895d */ /* 0x001fea0003900000 */
[----:B------:R-:W0:Y:S02]  /*19c10*/  @!P0 SYNCS.PHASECHK.TRANS64 P0, [R19+URZ+0x28480], R0 ;  /* 0x02848000130085a7 */ /* 0x000e24000800007f */
[----:B0-----:R-:W-:Y:S05]  /*19c20*/  @!P0 BRA `(.L_x_1679) ;  /* 0xfffffffc00f08947 */ /* 0x001fea000383ffff */
.L_x_1667:
[----:B------:R-:W-:Y:S05]  /*19c30*/  BSYNC B0 ;  /* 0x0000000000007941 */ /* 0x000fea0003800000 */
.L_x_1666:
[----:B------:R-:W-:Y:S05]  /*19c40*/  EXIT ;  /* 0x000000000000794d */ /* 0x000fea0003800000 */
.L_x_1472:
[----:B0-----:R-:W-:-:S04]  /*19c50*/  IMAD.U32 R4, RZ, RZ, UR43 ;  /* 0x0000002bff047e24 */ /* 0x001fc8000f8e00ff */
[----:B------:R0:W1:Y:S03]  /*19c60*/  SYNCS.PHASECHK.TRANS64.TRYWAIT P0, [R4+URZ+0x28400], R7 ;  /* 0x02840007040075a7 */ /* 0x000066000800017f */
[----:B-1----:R-:W-:Y:S05]  /*19c70*/  @!P0 NANOSLEEP.SYNCS 0x989680 ;  /* 0x009896800000895d */ /* 0x002fea0003900000 */
[----:B------:R-:W1:Y:S02]  /*19c80*/  @!P0 SYNCS.PHASECHK.TRANS64 P0, [R4+URZ+0x28400], R7 ;  /* 0x02840007040085a7 */ /* 0x000e64000800007f */
[----:B-1----:R-:W-:Y:S05]  /*19c90*/  @!P0 BRA `(.L_x_1472) ;  /* 0xfffffffc00ec8947 */ /* 0x002fea000383ffff */
[----:B------:R-:W-:Y:S05]  /*19ca0*/  BRA `(.L_x_1680) ;  /* 0xfffffe88009c7947 */ /* 0x000fea000383ffff */
.L_x_1476:
[----:B-1----:R-:W-:-:S04]  /*19cb0*/  IMAD.U32 R4, RZ, RZ, UR45 ;  /* 0x0000002dff047e24 */ /* 0x002fc8000f8e00ff */
[----:B------:R1:W2:Y:S03]  /*19cc0*/  SYNCS.PHASECHK.TRANS64.TRYWAIT P0, [R4+URZ+0x28430], R7 ;  /* 0x02843007040075a7 */ /* 0x0002a6000800017f */
[----:B--2---:R-:W-:Y:S05]  /*19cd0*/  @!P0 NANOSLEEP.SYNCS 0x989680 ;  /* 0x009896800000895d */ /* 0x004fea0003900000 */
[----:B------:R-:W2:Y:S02]  /*19ce0*/  @!P0 SYNCS.PHASECHK.TRANS64 P0, [R4+URZ+0x28430], R7 ;  /* 0x02843007040085a7 */ /* 0x000ea4000800007f */
[----:B--2---:R-:W-:Y:S05]  /*19cf0*/  @!P0 BRA `(.L_x_1476) ;  /* 0xfffffffc00ec8947 */ /* 0x004fea000383ffff */
[----:B------:R-:W-:Y:S05]  /*19d00*/  BRA `(.L_x_1475) ;  /* 0xfffffe8800cc7947 */ /* 0x000fea000383ffff */
.L_x_1489:
[----:B0-----:R-:W-:-:S04]  /*19d10*/  IMAD.U32 R8, RZ, RZ, UR45 ;  /* 0x0000002dff087e24 */ /* 0x001fc8000f8e00ff */
[----:B------:R0:W1:Y:S03]  /*19d20*/  SYNCS.PHASECHK.TRANS64.TRYWAIT P0, [R8+URZ+0x28450], R7 ;  /* 0x02845007080075a7 */ /* 0x000066000800017f */
[----:B-1----:R-:W-:Y:S05]  /*19d30*/  @!P0 NANOSLEEP.SYNCS 0x989680 ;  /* 0x009896800000895d */ /* 0x002fea0003900000 */
[----:B------:R-:W1:Y:S02]  /*19d40*/  @!P0 SYNCS.PHASECHK.TRANS64 P0, [R8+URZ+0x28450], R7 ;  /* 0x02845007080085a7 */ /* 0x000e64000800007f */
[----:B-1----:R-:W-:Y:S05]  /*19d50*/  @!P0 BRA `(.L_x_1489) ;  /* 0xfffffffc00ec8947 */ /* 0x002fea000383ffff */
[----:B------:R-:W-:Y:S05]  /*19d60*/  BRA `(.L_x_1488) ;  /* 0xfffffea800c07947 */ /* 0x000fea000383ffff */
.L_x_1498:
[----:B-1----:R-:W-:-:S04]  /*19d70*/  IMAD.U32 R5, RZ, RZ, UR45 ;  /* 0x0000002dff057e24 */ /* 0x002fc8000f8e00ff */
[----:B------:R1:W2:Y:S03]  /*19d80*/  SYNCS.PHASECHK.TRANS64.TRYWAIT P0, [R5+URZ+0x28430], R8 ;  /* 0x02843008050075a7 */ /* 0x0002a6000800017f */
[----:B--2---:R-:W-:Y:S05]  /*19d90*/  @!P0 NANOSLEEP.SYNCS 0x989680 ;  /* 0x009896800000895d */ /* 0x004fea0003900000 */
[----:B------:R-:W2:Y:S02]  /*19da0*/  @!P0 SYNCS.PHASECHK.TRANS64 P0, [R5+URZ+0x28430], R8 ;  /* 0x02843008050085a7 */ /* 0x000ea4000800007f */
[----:B--2---:R-:W-:Y:S05]  /*19db0*/  @!P0 BRA `(.L_x_1498) ;  /* 0xfffffffc00ec8947 */ /* 0x004fea000383ffff */
[----:B------:R-:W-:Y:S05]  /*19dc0*/  BRA `(.L_x_1497) ;  /* 0xfffffeb0000c7947 */ /* 0x000fea000383ffff */
.L_x_1511:
[----:B0-----:R-:W-:-:S04]  /*19dd0*/  IMAD.U32 R7, RZ, RZ, UR45 ;  /* 0x0000002dff077e24 */ /* 0x001fc8000f8e00ff */
[----:B------:R0:W1:Y:S03]  /*19de0*/  SYNCS.PHASECHK.TRANS64.TRYWAIT P0, [R7+URZ+0x28450], R8 ;  /* 0x02845008070075a7 */ /* 0x000066000800017f */
[----:B-1----:R-:W-:Y:S05]  /*19df0*/  @!P0 NANOSLEEP.SYNCS 0x989680 ;  /* 0x009896800000895d */ /* 0x002fea0003900000 */
[----:B------:R-:W1:Y:S02]  /*19e00*/  @!P0 SYNCS.PHASECHK.TRANS64 P0, [R7+URZ+0x28450], R8 ;  /* 0x02845008070085a7 */ /* 0x000e64000800007f */
[----:B-1----:R-:W-:Y:S05]  /*19e10*/  @!P0 BRA `(.L_x_1511) ;  /* 0xfffffffc00ec8947 */ /* 0x002fea000383ffff */
[----:B------:R-:W-:Y:S05]  /*19e20*/  BRA `(.L_x_1510) ;  /* 0xfffffed400ec7947 */ /* 0x000fea000383ffff */
.L_x_1521:
[----:B-1----:R-:W-:-:S04]  /*19e30*/  IMAD.U32 R5, RZ, RZ, UR43 ;  /* 0x0000002bff057e24 */ /* 0x002fc8000f8e00ff */
[----:B------:R1:W2:Y:S03]  /*19e40*/  SYNCS.PHASECHK.TRANS64.TRYWAIT P0, [R5+URZ+0x28430], R6 ;  /* 0x02843006050075a7 */ /* 0x0002a6000800017f */
[----:B--2---:R-:W-:Y:S05]  /*19e50*/  @!P0 NANOSLEEP.SYNCS 0x989680 ;  /* 0x009896800000895d */ /* 0x004fea0003900000 */
[----:B------:R-:W2:Y:S02]  /*19e60*/  @!P0 SYNCS.PHASECHK.TRANS64 P0, [R5+URZ+0x28430], R6 ;  /* 0x02843006050085a7 */ /* 0x000ea4000800007f */
[----:B--2---:R-:W-:Y:S05]  /*19e70*/  @!P0 BRA `(.L_x_1521) ;  /* 0xfffffffc00ec8947 */ /* 0x004fea000383ffff */
[----:B------:R-:W-:Y:S05]  /*19e80*/  BRA `(.L_x_1520) ;  /* 0xfffffedc00487947 */ /* 0x000fea000383ffff */
.L_x_1526:
[----:B--2---:R-:W-:-:S04]  /*19e90*/  IMAD.U32 R11, RZ, RZ, UR43 ;  /* 0x0000002bff0b7e24 */ /* 0x004fc8000f8e00ff */
[----:B------:R2:W3:Y:S03]  /*19ea0*/  SYNCS.PHASECHK.TRANS64.TRYWAIT P0, [R11+URZ+0x28450], R6 ;  /* 0x028450060b0075a7 */ /* 0x0004e6000800017f */
[----:B---3--:R-:W-:Y:S05]  /*19eb0*/  @!P0 NANOSLEEP.SYNCS 0x989680 ;  /* 0x009896800000895d */ /* 0x008fea0003900000 */
[----:B------:R-:W3:Y:S02]  /*19ec0*/  @!P0 SYNCS.PHASECHK.TRANS64 P0, [R11+URZ+0x28450], R6 ;  /* 0x028450060b0085a7 */ /* 0x000ee4000800007f */
[----:B---3--:R-:W-:Y:S05]  /*19ed0*/  @!P0 BRA `(.L_x_1526) ;  /* 0xfffffffc00ec8947 */ /* 0x008fea000383ffff */
[----:B------:R-:W-:Y:S05]  /*19ee0*/  BRA `(.L_x_1525) ;  /* 0xfffffef400b47947 */ /* 0x000fea000383ffff */
.L_x_1533:
[----:B-1----:R-:W-:-:S04]  /*19ef0*/  IMAD.U32 R5, RZ, RZ, UR44 ;  /* 0x0000002cff057e24 */ /* 0x002fc8000f8e00ff */
[----:B------:R1:W2:Y:S03]  /*19f00*/  SYNCS.PHASECHK.TRANS64.TRYWAIT P0, [R5+URZ+0x28430], R8 ;  /* 0x02843008050075a7 */ /* 0x0002a6000800017f */
[----:B--2---:R-:W-:Y:S05]  /*19f10*/  @!P0 NANOSLEEP.SYNCS 0x989680 ;  /* 0x009896800000895d */ /* 0x004fea0003900000 */
[----:B------:R-:W2:Y:S02]  /*19f20*/  @!P0 SYNCS.PHASECHK.TRANS64 P0, [R5+URZ+0x28430], R8 ;  /* 0x02843008050085a7 */ /* 0x000ea4000800007f */
[----:B--2---:R-:W-:Y:S05]  /*19f30*/  @!P0 BRA `(.L_x_1533) ;  /* 0xfffffffc00ec8947 */ /* 0x004fea000383ffff */
[----:B------:R-:W-:Y:S05]  /*19f40*/  BRA `(.L_x_1532) ;  /* 0xfffffef800707947 */ /* 0x000fea000383ffff */
.L_x_1546:
[----:B0-----:R-:W-:-:S04]  /*19f50*/  IMAD.U32 R7, RZ, RZ, UR44 ;  /* 0x0000002cff077e24 */ /* 0x001fc8000f8e00ff */
[----:B------:R0:W1:Y:S03]  /*19f60*/  SYNCS.PHASECHK.TRANS64.TRYWAIT P0, [R7+URZ+0x28450], R8 ;  /* 0x02845008070075a7 */ /* 0x000066000800017f */
[----:B-1----:R-:W-:Y:S05]  /*19f70*/  @!P0 NANOSLEEP.SYNCS 0x989680 ;  /* 0x009896800000895d */ /* 0x002fea0003900000 */
[----:B------:R-:W1:Y:S02]  /*19f80*/  @!P0 SYNCS.PHASECHK.TRANS64 P0, [R7+URZ+0x28450], R8 ;  /* 0x02845008070085a7 */ /* 0x000e64000800007f */
[----:B-1----:R-:W-:Y:S05]  /*19f90*/  @!P0 BRA `(.L_x_1546) ;  /* 0xfffffffc00ec8947 */ /* 0x002fea000383ffff */
[----:B------:R-:W-:Y:S05]  /*19fa0*/  BRA `(.L_x_1545) ;  /* 0xffffff20004c7947 */ /* 0x000fea000383ffff */
.L_x_1602:
[----:B------:R-:W0:Y:S01]  /*19fb0*/  S2R R18, SR_TID.X ;  /* 0x0000000000127919 */ /* 0x000e220000002100 */
[----:B------:R-:W-:Y:S02]  /*19fc0*/  IMAD.MOV.U32 R12, RZ, RZ, RZ ;  /* 0x000000ffff0c7224 */ /* 0x000fe400078e00ff */
[----:B------:R-:W-:Y:S02]  /*19fd0*/  IMAD.MOV.U32 R11, RZ, RZ, 0x1f ;  /* 0x0000001fff0b7424 */ /* 0x000fe400078e00ff */
[----:B------:R-:W-:Y:S01]  /*19fe0*/  IMAD.MOV.U32 R15, RZ, RZ, -0x1 ;  /* 0xffffffffff0f7424 */ /* 0x000fe200078e00ff */
[----:B0-----:R-:W-:-:S04]  /*19ff0*/  SHF.R.U32.HI R18, RZ, 0x5, R18 ;  /* 0x00000005ff127819 */ /* 0x001fc80000011612 */
[----:B------:R-:W-:-:S05]  /*1a000*/  LOP3.LUT R18, R18, 0x3, RZ, 0xc0, !PT ;  /* 0x0000000312127812 */ /* 0x000fca00078ec0ff */
[----:B------:R-:W-:-:S07]  /*1a010*/  IMAD.MOV.U32 R13, RZ, RZ, R18 ;  /* 0x000000ffff0d7224 */ /* 0x000fce00078e0012 */
[----:B-----5:R-:W-:Y:S05]  /*1a020*/  WARPSYNC.COLLECTIVE R15, `(.L_x_1681) ;  /* 0x000000000f087348 */ /* 0x020fea0003c00000 */
[----:B------:R0:W1:Y:S02]  /*1a030*/  SHFL.IDX P6, R14, R13, R12, R11 ;  /* 0x0000000c0d0e7389 */ /* 0x00006400000c000b */
[----:B01---5:R-:W-:Y:S01]  /*1a040*/  ENDCOLLECTIVE ;  /* 0x000000000000791b */ /* 0x023fe20003800000 */
.L_x_1681:
[----:B------:R-:W-:Y:S05]  /*1a050*/  BRA `(.L_x_1682) ;  /* 0xffffffb400fc7947 */ /* 0x000fea000383ffff */
.L_x_1605:
[----:B0-----:R0:W1:Y:S02]  /*1a060*/  SYNCS.PHASECHK.TRANS64.TRYWAIT P0, [R0+URZ+0x28480], R21 ;  /* 0x02848015000075a7 */ /* 0x001064000800017f */
[----:B-1----:R-:W-:Y:S05]  /*1a070*/  @!P0 NANOSLEEP.SYNCS 0x989680 ;  /* 0x009896800000895d */ /* 0x002fea0003900000 */
[----:B------:R-:W1:Y:S02]  /*1a080*/  @!P0 SYNCS.PHASECHK.TRANS64 P0, [R0+URZ+0x28480], R21 ;  /* 0x02848015000085a7 */ /* 0x000e64000800007f */
[----:B-1----:R-:W-:Y:S05]  /*1a090*/  @!P0 BRA `(.L_x_1605) ;  /* 0xfffffffc00f08947 */ /* 0x002fea000383ffff */
[----:B------:R-:W-:Y:S05]  /*1a0a0*/  BRA `(.L_x_1683) ;  /* 0xffffffb8000c7947 */ /* 0x000fea000383ffff */
.L_x_1606:
        /* <DEDUP_REMOVED lines=8> */
.L_x_1685:
[----:B------:R-:W-:Y:S05]  /*1a130*/  BSYNC B0 ;  /* 0x0000000000007941 */ /* 0x000fea0003800000 */
.L_x_1684:
[----:B------:R-:W-:Y:S01]  /*1a140*/  IMAD.MOV.U32 R13, RZ, RZ, R7 ;  /* 0x000000ffff0d7224 */ /* 0x000fe200078e0007 */
[C---:B------:R-:W-:Y:S01]  /*1a150*/  ISETP.GE.AND P2, PT, R32.reuse, R31, PT ;  /* 0x0000001f2000720c */ /* 0x040fe20003f46270 */
[----:B------:R-:W-:Y:S01]  /*1a160*/  IMAD.MOV.U32 R12, RZ, RZ, RZ ;  /* 0x000000ffff0c7224 */ /* 0x000fe200078e00ff */
[----:B------:R-:W-:Y:S01]  /*1a170*/  LOP3.LUT R30, R32, 0x80, RZ, 0xfc, !PT ;  /* 0x00000080201e7812 */ /* 0x000fe200078efcff */
[----:B------:R-:W-:Y:S01]  /*1a180*/  IMAD.MOV.U32 R11, RZ, RZ, 0x181f ;  /* 0x0000181fff0b7424 */ /* 0x000fe200078e00ff */
[C---:B------:R-:W-:Y:S01]  /*1a190*/  ISETP.LT.OR P1, PT, R8.reuse, 0x1, P2 ;  /* 0x000000010800780c */ /* 0x040fe20001721670 */
[----:B------:R-:W-:Y:S01]  /*1a1a0*/  IMAD.MOV.U32 R15, RZ, RZ, -0x1 ;  /* 0xffffffffff0f7424 */ /* 0x000fe200078e00ff */
[C---:B------:R-:W-:Y:S01]  /*1a1b0*/  ISETP.GE.AND P3, PT, R8.reuse, 0x11, PT ;  /* 0x000000110800780c */ /* 0x040fe20003f66270 */
[----:B------:R-:W-:Y:S01]  /*1a1c0*/  IMAD.MOV.U32 R3, RZ, RZ, R14 ;  /* 0x000000ffff037224 */ /* 0x000fe200078e000e */
[----:B------:R-:W-:Y:S01]  /*1a1d0*/  ISETP.GE.AND P5, PT, R8, 0x31, PT ;  /* 0x000000310800780c */ /* 0x000fe20003fa6270 */
[----:B------:R-:W-:-:S12]  /*1a1e0*/  IMAD.IADD R4, R17, 0x1, R4 ;  /* 0x0000000111047824 */ /* 0x000fd800078e0204 */
[----:B------:R-:W-:Y:S05]  /*1a1f0*/  WARPSYNC.COLLECTIVE R15, `(.L_x_1686) ;  /* 0x000000000f087348 */ /* 0x000fea0003c00000 */
[----:B------:R0:W1:Y:S02]  /*1a200*/  SHFL.IDX P6, R14, R13, R12, R11 ;  /* 0x0000000c0d0e7389 */ /* 0x00006400000c000b */
[----:B01----:R-:W-:Y:S01]  /*1a210*/  ENDCOLLECTIVE ;  /* 0x000000000000791b */ /* 0x003fe20003800000 */
.L_x_1686:
[----:B------:R-:W-:Y:S02]  /*1a220*/  IMAD.MOV.U32 R13, RZ, RZ, R9 ;  /* 0x000000ffff0d7224 */ /* 0x000fe400078e0009 */
[----:B------:R-:W-:Y:S02]  /*1a230*/  IMAD.MOV.U32 R12, RZ, RZ, 0x1 ;  /* 0x00000001ff0c7424 */ /* 0x000fe400078e00ff */
[----:B------:R-:W-:-:S07]  /*1a240*/  IMAD.MOV.U32 R2, RZ, RZ, R14 ;  /* 0x000000ffff027224 */ /* 0x000fce00078e000e */
[----:B------:R-:W-:Y:S05]  /*1a250*/  WARPSYNC.COLLECTIVE R15, `(.L_x_1687) ;  /* 0x000000000f087348 */ /* 0x000fea0003c00000 */
[----:B------:R0:W1:Y:S02]  /*1a260*/  SHFL.IDX P6, R14, R13, R12, R11 ;  /* 0x0000000c0d0e7389 */ /* 0x00006400000c000b */
[----:B01----:R-:W-:Y:S01]  /*1a270*/  ENDCOLLECTIVE ;  /* 0x000000000000791b */ /* 0x003fe20003800000 */
.L_x_1687:
        /* <DEDUP_REMOVED lines=14> */
.L_x_1688:
[----:B------:R-:W-:Y:S02]  /*1a360*/  IMAD.MOV.U32 R13, RZ, RZ, R9 ;  /* 0x000000ffff0d7224 */ /* 0x000fe400078e0009 */
[----:B------:R-:W-:Y:S02]  /*1a370*/  IMAD.MOV.U32 R12, RZ, RZ, 0x2 ;  /* 0x00000002ff0c7424 */ /* 0x000fe400078e00ff */
[----:B------:R-:W-:-:S07]  /*1a380*/  IMAD.MOV.U32 R2, RZ, RZ, R14 ;  /* 0x000000ffff027224 */ /* 0x000fce00078e000e */
[----:B------:R-:W-:Y:S05]  /*1a390*/  WARPSYNC.COLLECTIVE R15, `(.L_x_1689) ;  /* 0x000000000f087348 */ /* 0x000fea0003c00000 */
[----:B------:R0:W1:Y:S02]  /*1a3a0*/  SHFL.IDX P6, R14, R13, R12, R11 ;  /* 0x0000000c0d0e7389 */ /* 0x00006400000c000b */
[----:B01----:R-:W-:Y:S01]  /*1a3b0*/  ENDCOLLECTIVE ;  /* 0x000000000000791b */ /* 0x003fe20003800000 */
.L_x_1689:
        /* <DEDUP_REMOVED lines=14> */
.L_x_1690:
[----:B------:R-:W-:Y:S02]  /*1a4a0*/  IMAD.MOV.U32 R13, RZ, RZ, R9 ;  /* 0x000000ffff0d7224 */ /* 0x000fe400078e0009 */
[----:B------:R-:W-:Y:S02]  /*1a4b0*/  IMAD.MOV.U32 R12, RZ, RZ, 0x3 ;  /* 0x00000003ff0c7424 */ /* 0x000fe400078e00ff */
[----:B------:R-:W-:-:S07]  /*1a4c0*/  IMAD.MOV.U32 R2, RZ, RZ, R14 ;  /* 0x000000ffff027224 */ /* 0x000fce00078e000e */
[----:B------:R-:W-:Y:S05]  /*1a4d0*/  WARPSYNC.COLLECTIVE R15, `(.L_x_1691) ;  /* 0x000000000f087348 */ /* 0x000fea0003c00000 */
[----:B------:R0:W1:Y:S02]  /*1a4e0*/  SHFL.IDX P6, R14, R13, R12, R11 ;  /* 0x0000000c0d0e7389 */ /* 0x00006400000c000b */
[----:B01----:R-:W-:Y:S01]  /*1a4f0*/  ENDCOLLECTIVE ;  /* 0x000000000000791b */ /* 0x003fe20003800000 */
.L_x_1691:
        /* <DEDUP_REMOVED lines=13> */
.L_x_1692:
[----:B------:R-:W-:Y:S01]  /*1a5d0*/  @!PT LDS RZ, [RZ] ;  /* 0x00000000fffff984 */ /* 0x000fe20000000800 */
[----:B------:R-:W-:Y:S01]  /*1a5e0*/  @!PT LDS RZ, [RZ] ;  /* 0x00000000fffff984 */ /* 0x000fe20000000800 */
[----:B------:R-:W-:Y:S01]  /*1a5f0*/  @!PT LDS RZ, [RZ] ;  /* 0x00000000fffff984 */ /* 0x000fe20000000800 */
[----:B------:R0:W-:Y:S01]  /*1a600*/  LDGSTS.E.BYPASS.LTC128B.128 [R4+0x13000], desc[UR36][R2.64+0x80], !P1 ;  /* 0x1300008002047fae */ /* 0x0001e2000c901d64 */
[----:B------:R-:W-:Y:S01]  /*1a610*/  ISETP.GE.AND P1, PT, R8, 0x21, PT ;  /* 0x000000210800780c */ /* 0x000fe20003f26270 */
[----:B0-----:R-:W-:Y:S01]  /*1a620*/  IMAD.MOV.U32 R2, RZ, RZ, R14 ;  /* 0x000000ffff027224 */ /* 0x001fe200078e000e */
[----:B------:R-:W-:Y:S11]  /*1a630*/  BRA `(.L_x_1693) ;  /* 0xffffffb400987947 */ /* 0x000ff6000383ffff */
.L_x_1611:
[----:B----4-:R4:W0:Y:S02]  /*1a640*/  SYNCS.PHASECHK.TRANS64.TRYWAIT P0, [R0+URZ+0x28440], R21 ;  /* 0x02844015000075a7 */ /* 0x010824000800017f */
[----:B0-----:R-:W-:Y:S05]  /*1a650*/  @!P0 NANOSLEEP.SYNCS 0x989680 ;  /* 0x009896800000895d */ /* 0x001fea0003900000 */
[----:B------:R-:W0:Y:S02]  /*1a660*/  @!P0 SYNCS.PHASECHK.TRANS64 P0, [R0+URZ+0x28440], R21 ;  /* 0x02844015000085a7 */ /* 0x000e24000800007f */
[----:B0-----:R-:W-:Y:S05]  /*1a670*/  @!P0 BRA `(.L_x_1611) ;  /* 0xfffffffc00f08947 */ /* 0x001fea000383ffff */
[----:B------:R-:W-:Y:S05]  /*1a680*/  BRA `(.L_x_1694) ;  /* 0xffffffb400f07947 */ /* 0x000fea000383ffff */
.L_x_1612:
[----:B------:R-:W-:Y:S01]  /*1a690*/  BSSY B0, `(.L_x_1695) ;  /* 0x0000008000007945 */ /* 0x000fe20003800000 */
[----:B------:R-:W-:Y:S02]  /*1a6a0*/  IMAD.MOV.U32 R13, RZ, RZ, R6 ;  /* 0x000000ffff0d7224 */ /* 0x000fe400078e0006 */
[----:B------:R-:W-:Y:S02]  /*1a6b0*/  IMAD.MOV.U32 R12, RZ, RZ, RZ ;  /* 0x000000ffff0c7224 */ /* 0x000fe400078e00ff */
[----:B------:R-:W-:Y:S02]  /*1a6c0*/  IMAD.MOV.U32 R11, RZ, RZ, 0x181f ;  /* 0x0000181fff0b7424 */ /* 0x000fe400078e00ff */
[----:B------:R-:W-:-:S07]  /*1a6d0*/  IMAD.MOV.U32 R15, RZ, RZ, -0x1 ;  /* 0xffffffffff0f7424 */ /* 0x000fce00078e00ff */
[----:B0--34-:R-:W-:Y:S05]  /*1a6e0*/  WARPSYNC.COLLECTIVE R15, `(.L_x_1696) ;  /* 0x000000000f087348 */ /* 0x019fea0003c00000 */
[----:B------:R1:W2:Y:S02]  /*1a6f0*/  SHFL.IDX P6, R14, R13, R12, R11 ;  /* 0x0000000c0d0e7389 */ /* 0x0002a400000c000b */
[----:B01234-:R-:W-:Y:S01]  /*1a700*/  ENDCOLLECTIVE ;  /* 0x000000000000791b */ /* 0x01ffe20003800000 */
.L_x_1696:
[----:B------:R-:W-:Y:S05]  /*1a710*/  BSYNC B0 ;  /* 0x0000000000007941 */ /* 0x000fea0003800000 */
.L_x_1695:
        /* <DEDUP_REMOVED lines=8> */
.L_x_1697:
        /* <DEDUP_REMOVED lines=13> */
.L_x_1698:
        /* <DEDUP_REMOVED lines=10> */
.L_x_1699:
[----:B------:R-:W-:Y:S02]  /*1a910*/  IMAD.MOV.U32 R13, RZ, RZ, R6 ;  /* 0x000000ffff0d7224 */ /* 0x000fe400078e0006 */
[----:B------:R-:W-:Y:S01]  /*1a920*/  IMAD.MOV.U32 R12, RZ, RZ, 0x2 ;  /* 0x00000002ff0c7424 */ /* 0x000fe200078e00ff */
[----:B------:R-:W-:-:S05]  /*1a930*/  @P3 IADD3 R14, P0, R32, R14, RZ ;  /* 0x0000000e200e3210 */ /* 0x000fca0007f1e0ff */
[----:B------:R-:W-:Y:S02]  /*1a940*/  @P3 IMAD.X R7, RZ, RZ, R2, P0 ;  /* 0x000000ffff073224 */ /* 0x000fe400000e0602 */
[----:B------:R-:W-:-:S07]  /*1a950*/  @P3 IMAD.MOV.U32 R2, RZ, RZ, R14 ;  /* 0x000000ffff023224 */ /* 0x000fce00078e000e */
[----:B------:R-:W-:Y:S05]  /*1a960*/  WARPSYNC.COLLECTIVE R15, `(.L_x_1700) ;  /* 0x000000000f087348 */ /* 0x000fea0003c00000 */
[----:B------:R0:W1:Y:S02]  /*1a970*/  SHFL.IDX P6, R14, R13, R12, R11 ;  /* 0x0000000c0d0e7389 */ /* 0x00006400000c000b */
[----:B01----:R-:W-:Y:S01]  /*1a980*/  ENDCOLLECTIVE ;  /* 0x000000000000791b */ /* 0x003fe20003800000 */
.L_x_1700:
[----:B------:R-:W-:-:S05]  /*1a990*/  @P3 IMAD.MOV.U32 R3, RZ, RZ, R7 ;  /* 0x000000ffff033224 */ /* 0x000fca00078e0007 */
[----:B------:R-:W-:Y:S01]  /*1a9a0*/  @!PT LDS RZ, [RZ] ;  /* 0x00000000fffff984 */ /* 0x000fe20000000800 */
[----:B------:R-:W-:Y:S01]  /*1a9b0*/  @!PT LDS RZ, [RZ] ;  /* 0x00000000fffff984 */ /* 0x000fe20000000800 */
[----:B------:R-:W-:Y:S01]  /*1a9c0*/  @!PT LDS RZ, [RZ] ;  /* 0x00000000fffff984 */ /* 0x000fe20000000800 */
[----:B------:R-:W-:Y:S04]  /*1a9d0*/  @P3 LDGSTS.E.BYPASS.LTC128B.128 [R4+0x20800], desc[UR36][R2.64], !P4 ;  /* 0x2080000002043fae */ /* 0x000fe8000e101d64 */
[----:B------:R0:W-:Y:S01]  /*1a9e0*/  @P3 LDGSTS.E.BYPASS.LTC128B.128 [R4+0x22800], desc[UR36][R2.64+0x80], !P2 ;  /* 0x2280008002043fae */ /* 0x0001e2000d101d64 */
[----:B------:R-:W-:Y:S02]  /*1a9f0*/  IMAD.MOV.U32 R13, RZ, RZ, R5 ;  /* 0x000000ffff0d7224 */ /* 0x000fe400078e0005 */
[----:B0-----:R-:W-:-:S07]  /*1aa00*/  IMAD.MOV.U32 R2, RZ, RZ, R14 ;  /* 0x000000ffff027224 */ /* 0x001fce00078e000e */
[----:B------:R-:W-:Y:S05]  /*1aa10*/  WARPSYNC.COLLECTIVE R15, `(.L_x_1701) ;  /* 0x000000000f087348 */ /* 0x000fea0003c00000 */
[----:B------:R0:W1:Y:S02]  /*1aa20*/  SHFL.IDX P6, R14, R13, R12, R11 ;  /* 0x0000000c0d0e7389 */ /* 0x00006400000c000b */
[----:B01----:R-:W-:Y:S01]  /*1aa30*/  ENDCOLLECTIVE ;  /* 0x000000000000791b */ /* 0x003fe20003800000 */
.L_x_1701:
        /* <DEDUP_REMOVED lines=8> */
.L_x_1702:
        /* <DEDUP_REMOVED lines=11> */
.L_x_1703:
[----:B------:R-:W-:Y:S05]  /*1ab70*/  BRA `(.L_x_1704) ;  /* 0xffffffb400707947 */ /* 0x000fea000383ffff */
.L_x_1617:
[----:B------:R-:W-:Y:S02]  /*1ab80*/  IMAD.MOV.U32 R13, RZ, RZ, R5 ;  /* 0x000000ffff0d7224 */ /* 0x000fe400078e0005 */
[----:B------:R-:W-:Y:S02]  /*1ab90*/  IMAD.MOV.U32 R12, RZ, RZ, RZ ;  /* 0x000000ffff0c7224 */ /* 0x000fe400078e00ff */
[----:B------:R-:W-:Y:S02]  /*1aba0*/  IMAD.MOV.U32 R11, RZ, RZ, 0x181f ;  /* 0x0000181fff0b7424 */ /* 0x000fe400078e00ff */
[----:B------:R-:W-:Y:S02]  /*1abb0*/  IMAD.MOV.U32 R15, RZ, RZ, -0x1 ;  /* 0xffffffffff0f7424 */ /* 0x000fe400078e00ff */
[----:B------:R-:W-:Y:S02]  /*1abc0*/  IMAD R4, R6, UR43, RZ ;  /* 0x0000002b06047c24 */ /* 0x000fe4000f8e02ff */
[----:B------:R-:W-:-:S07]  /*1abd0*/  IMAD.IADD R26, R10, 0x1, R26 ;  /* 0x000000010a1a7824 */ /* 0x000fce00078e021a */
[----:B-----5:R-:W-:Y:S05]  /*1abe0*/  WARPSYNC.COLLECTIVE R15, `(.L_x_1705) ;  /* 0x000000000f087348 */ /* 0x020fea0003c00000 */
[----:B------:R0:W1:Y:S02]  /*1abf0*/  SHFL.IDX P6, R14, R13, R12, R11 ;  /* 0x0000000c0d0e7389 */ /* 0x00006400000c000b */
[----:B01---5:R-:W-:Y:S01]  /*1ac00*/  ENDCOLLECTIVE ;  /* 0x000000000000791b */ /* 0x023fe20003800000 */
.L_x_1705:
[C---:B------:R-:W-:Y:S01]  /*1ac10*/  VIADD R7, R26.reuse, 0x10 ;  /* 0x000000101a077836 */ /* 0x040fe20000000000 */
[----:B------:R-:W-:Y:S01]  /*1ac20*/  ISETP.GE.AND P2, PT, R26, R4, PT ;  /* 0x000000041a00720c */ /* 0x000fe20003f46270 */
[----:B------:R-:W-:Y:S02]  /*1ac30*/  IMAD.MOV.U32 R13, RZ, RZ, R0 ;  /* 0x000000ffff0d7224 */ /* 0x000fe400078e0000 */
[----:B------:R-:W-:-:S10]  /*1ac40*/  IMAD.MOV.U32 R2, RZ, RZ, R14 ;  /* 0x000000ffff027224 */ /* 0x000fd400078e000e */
[----:B------:R-:W-:Y:S05]  /*1ac50*/  WARPSYNC.COLLECTIVE R15, `(.L_x_1706) ;  /* 0x000000000f087348 */ /* 0x000fea0003c00000 */
[----:B------:R0:W1:Y:S02]  /*1ac60*/  SHFL.IDX P6, R14, R13, R12, R11 ;  /* 0x0000000c0d0e7389 */ /* 0x00006400000c000b */
[----:B01----:R-:W-:Y:S01]  /*1ac70*/  ENDCOLLECTIVE ;  /* 0x000000000000791b */ /* 0x003fe20003800000 */
.L_x_1706:
[----:B------:R-:W-:Y:S02]  /*1ac80*/  IMAD.MOV.U32 R13, RZ, RZ, R5 ;  /* 0x000000ffff0d7224 */ /* 0x000fe400078e0005 */
[----:B------:R-:W-:Y:S01]  /*1ac90*/  IMAD.MOV.U32 R12, RZ, RZ, 0x1 ;  /* 0x00000001ff0c7424 */ /* 0x000fe200078e00ff */
[----:B------:R-:W-:-:S05]  /*1aca0*/  @!P2 IADD3 R14, P3, R32, R14, RZ ;  /* 0x0000000e200ea210 */ /* 0x000fca0007f7e0ff */
[----:B------:R-:W-:Y:S02]  /*1acb0*/  @!P2 IMAD.X R3, RZ, RZ, R2, P3 ;  /* 0x000000ffff03a224 */ /* 0x000fe400018e0602 */
[----:B------:R-:W-:-:S07]  /*1acc0*/  @!P2 IMAD.MOV.U32 R2, RZ, RZ, R14 ;  /* 0x000000ffff02a224 */ /* 0x000fce00078e000e */
[----:B------:R-:W-:Y:S05]  /*1acd0*/  WARPSYNC.COLLECTIVE R15, `(.L_x_1707) ;  /* 0x000000000f087348 */ /* 0x000fea0003c00000 */
[----:B------:R0:W1:Y:S02]  /*1ace0*/  SHFL.IDX P6, R14, R13, R12, R11 ;  /* 0x0000000c0d0e7389 */ /* 0x00006400000c000b */
[----:B01----:R-:W-:Y:S01]  /*1acf0*/  ENDCOLLECTIVE ;  /* 0x000000000000791b */ /* 0x003fe20003800000 */
.L_x_1707:
[----:B------:R-:W-:Y:S01]  /*1ad00*/  @!PT LDS RZ, [RZ] ;  /* 0x00000000fffff984 */ /* 0x000fe20000000800 */
[----:B------:R-:W-:Y:S01]  /*1ad10*/  @!PT LDS RZ, [RZ] ;  /* 0x00000000fffff984 */ /* 0x000fe20000000800 */
[----:B------:R-:W-:Y:S01]  /*1ad20*/  @!PT LDS RZ, [RZ] ;  /* 0x00000000fffff984 */ /* 0x000fe20000000800 */
[----:B------:R-:W-:Y:S04]  /*1ad30*/  @!P2 LDGSTS.E.BYPASS.LTC128B.128 [R8+0x18000], desc[UR36][R2.64], !P0 ;  /* 0x180000000208afae */ /* 0x000fe8000c101d64 */
[----:B------:R0:W-:Y:S01]  /*1ad40*/  @!P2 LDGSTS.E.BYPASS.LTC128B.128 [R8+0x1c000], desc[UR36][R2.64+0x80], !P1 ;  /* 0x1c0000800208afae */ /* 0x0001e2000c901d64 */
[----:B------:R-:W-:Y:S01]  /*1ad50*/  ISETP.GE.AND P2, PT, R7, R4, PT ;  /* 0x000000040700720c */ /* 0x000fe20003f46270 */
[----:B------:R-:W-:Y:S02]  /*1ad60*/  IMAD.MOV.U32 R13, RZ, RZ, R0 ;  /* 0x000000ffff0d7224 */ /* 0x000fe400078e0000 */
[----:B0-----:R-:W-:-:S10]  /*1ad70*/  IMAD.MOV.U32 R2, RZ, RZ, R14 ;  /* 0x000000ffff027224 */ /* 0x001fd400078e000e */
[----:B------:R-:W-:Y:S05]  /*1ad80*/  WARPSYNC.COLLECTIVE R15, `(.L_x_1708) ;  /* 0x000000000f087348 */ /* 0x000fea0003c00000 */
[----:B------:R0:W1:Y:S02]  /*1ad90*/  SHFL.IDX P6, R14, R13, R12, R11 ;  /* 0x0000000c0d0e7389 */ /* 0x00006400000c000b */
[----:B01----:R-:W-:Y:S01]  /*1ada0*/  ENDCOLLECTIVE ;  /* 0x000000000000791b */ /* 0x003fe20003800000 */
.L_x_1708:
        /* <DEDUP_REMOVED lines=8> */
.L_x_1709:
[----:B------:R-:W-:Y:S02]  /*1ae30*/  @!P2 IMAD.MOV.U32 R3, RZ, RZ, R7 ;  /* 0x000000ffff03a224 */ /* 0x000fe400078e0007 */
[----:B------:R-:W-:-:S03]  /*1ae40*/  VIADD R7, R26, 0x20 ;  /* 0x000000201a077836 */ /* 0x000fc60000000000 */
        /* <DEDUP_REMOVED lines=11> */
.L_x_1710:
        /* <DEDUP_REMOVED lines=8> */
.L_x_1711:
        /* <DEDUP_REMOVED lines=13> */
.L_x_1712:
        /* <DEDUP_REMOVED lines=8> */
.L_x_1713:
        /* <DEDUP_REMOVED lines=13> */
.L_x_1714:
        /* <DEDUP_REMOVED lines=8> */
.L_x_1715:
        /* <DEDUP_REMOVED lines=13> */
.L_x_1716:
        /* <DEDUP_REMOVED lines=8> */
.L_x_1717:
        /* <DEDUP_REMOVED lines=13> */
.L_x_1718:
        /* <DEDUP_REMOVED lines=8> */
.L_x_1719:
        /* <DEDUP_REMOVED lines=11> */
.L_x_1720:
[----:B------:R-:W-:Y:S05]  /*1b570*/  BRA `(.L_x_1721) ;  /* 0xffffffb400cc7947 */ /* 0x000fea000383ffff */
.L_x_1622:
[----:B0-----:R0:W1:Y:S02]  /*1b580*/  SYNCS.PHASECHK.TRANS64.TRYWAIT P0, [R17+URZ+0x28420], R0 ;  /* 0x02842000110075a7 */ /* 0x001064000800017f */
[----:B-1----:R-:W-:Y:S05]  /*1b590*/  @!P0 NANOSLEEP.SYNCS 0x989680 ;  /* 0x009896800000895d */ /* 0x002fea0003900000 */
[----:B------:R-:W1:Y:S02]  /*1b5a0*/  @!P0 SYNCS.PHASECHK.TRANS64 P0, [R17+URZ+0x28420], R0 ;  /* 0x02842000110085a7 */ /* 0x000e64000800007f */
[----:B-1----:R-:W-:Y:S05]  /*1b5b0*/  @!P0 BRA `(.L_x_1622) ;  /* 0xfffffffc00f08947 */ /* 0x002fea000383ffff */
[----:B------:R-:W-:Y:S05]  /*1b5c0*/  BRA `(.L_x_1722) ;  /* 0xffffffb8003c7947 */ /* 0x000fea000383ffff */
.L_x_1626:
[----:B-1----:R1:W3:Y:S02]  /*1b5d0*/  SYNCS.PHASECHK.TRANS64.TRYWAIT P0, [R0+URZ+0x28480], R20 ;  /* 0x02848014000075a7 */ /* 0x0022e4000800017f */
[----:B---3--:R-:W-:Y:S05]  /*1b5e0*/  @!P0 NANOSLEEP.SYNCS 0x989680 ;  /* 0x009896800000895d */ /* 0x008fea0003900000 */
[----:B------:R-:W3:Y:S02]  /*1b5f0*/  @!P0 SYNCS.PHASECHK.TRANS64 P0, [R0+URZ+0x28480], R20 ;  /* 0x02848014000085a7 */ /* 0x000ee4000800007f */
[----:B---3--:R-:W-:Y:S05]  /*1b600*/  @!P0 BRA `(.L_x_1626) ;  /* 0xfffffffc00f08947 */ /* 0x008fea000383ffff */
[----:B------:R-:W-:Y:S05]  /*1b610*/  BRA `(.L_x_1723) ;  /* 0xffffffb800fc7947 */ /* 0x000fea000383ffff */
.L_x_1627:
[----:B------:R-:W-:Y:S01]  /*1b620*/  BSSY B0, `(.L_x_1724) ;  /* 0x0000008000007945 */ /* 0x000fe20003800000 */
[----:B------:R-:W-:Y:S02]  /*1b630*/  IMAD.MOV.U32 R13, RZ, RZ, R27 ;  /* 0x000000ffff0d7224 */ /* 0x000fe400078e001b */
[----:B------:R-:W-:Y:S02]  /*1b640*/  IMAD.MOV.U32 R12, RZ, RZ, RZ ;  /* 0x000000ffff0c7224 */ /* 0x000fe400078e00ff */
[----:B------:R-:W-:Y:S02]  /*1b650*/  IMAD.MOV.U32 R11, RZ, RZ, 0x181f ;  /* 0x0000181fff0b7424 */ /* 0x000fe400078e00ff */
[----:B------:R-:W-:-:S07]  /*1b660*/  IMAD.MOV.U32 R15, RZ, RZ, -0x1 ;  /* 0xffffffffff0f7424 */ /* 0x000fce00078e00ff */
[----:B-12---:R-:W-:Y:S05]  /*1b670*/  WARPSYNC.COLLECTIVE R15, `(.L_x_1725) ;  /* 0x000000000f087348 */ /* 0x006fea0003c00000 */
[----:B--2---:R0:W2:Y:S02]  /*1b680*/  SHFL.IDX P6, R14, R13, R12, R11 ;  /* 0x0000000c0d0e7389 */ /* 0x0040a400000c000b */
[----:B012---:R-:W-:Y:S01]  /*1b690*/  ENDCOLLECTIVE ;  /* 0x000000000000791b */ /* 0x007fe20003800000 */
.L_x_1725:
[----:B------:R-:W-:Y:S05]  /*1b6a0*/  BSYNC B0 ;  /* 0x0000000000007941 */ /* 0x000fea0003800000 */
.L_x_1724:
        /* <DEDUP_REMOVED lines=9> */
.L_x_1726:
[----:B------:R-:W-:Y:S02]  /*1b740*/  IMAD.MOV.U32 R13, RZ, RZ, R27 ;  /* 0x000000ffff0d7224 */ /* 0x000fe400078e001b */
[----:B------:R-:W-:Y:S02]  /*1b750*/  IMAD.MOV.U32 R12, RZ, RZ, 0x1 ;  /* 0x00000001ff0c7424 */ /* 0x000fe400078e00ff */
[----:B------:R-:W-:-:S07]  /*1b760*/  IMAD.MOV.U32 R2, RZ, RZ, R14 ;  /* 0x000000ffff027224 */ /* 0x000fce00078e000e */
[----:B------:R-:W-:Y:S05]  /*1b770*/  WARPSYNC.COLLECTIVE R15, `(.L_x_1727) ;  /* 0x000000000f087348 */ /* 0x000fea0003c00000 */
[----:B------:R0:W1:Y:S02]  /*1b780*/  SHFL.IDX P6, R14, R13, R12, R11 ;  /* 0x0000000c0d0e7389 */ /* 0x00006400000c000b */
[----:B01----:R-:W-:Y:S01]  /*1b790*/  ENDCOLLECTIVE ;  /* 0x000000000000791b */ /* 0x003fe20003800000 */
.L_x_1727:
        /* <DEDUP_REMOVED lines=12> */
.L_x_1728:
[----:B------:R-:W-:Y:S02]  /*1b860*/  IMAD.MOV.U32 R13, RZ, RZ, R27 ;  /* 0x000000ffff0d7224 */ /* 0x000fe400078e001b */
[----:B------:R-:W-:Y:S02]  /*1b870*/  IMAD.MOV.U32 R12, RZ, RZ, 0x2 ;  /* 0x00000002ff0c7424 */ /* 0x000fe400078e00ff */
[----:B------:R-:W-:-:S07]  /*1b880*/  IMAD.MOV.U32 R2, RZ, RZ, R14 ;  /* 0x000000ffff027224 */ /* 0x000fce00078e000e */
[----:B------:R-:W-:Y:S05]  /*1b890*/  WARPSYNC.COLLECTIVE R15, `(.L_x_1729) ;  /* 0x000000000f087348 */ /* 0x000fea0003c00000 */
[----:B------:R0:W1:Y:S02]  /*1b8a0*/  SHFL.IDX P6, R14, R13, R12, R11 ;  /* 0x0000000c0d0e7389 */ /* 0x00006400000c000b */
[----:B01----:R-:W-:Y:S01]  /*1b8b0*/  ENDCOLLECTIVE ;  /* 0x000000000000791b */ /* 0x003fe20003800000 */
.L_x_1729:
        /* <DEDUP_REMOVED lines=12> */
.L_x_1730:
[----:B------:R-:W-:Y:S02]  /*1b980*/  IMAD.MOV.U32 R13, RZ, RZ, R27 ;  /* 0x000000ffff0d7224 */ /* 0x000fe400078e001b */
[----:B------:R-:W-:Y:S02]  /*1b990*/  IMAD.MOV.U32 R12, RZ, RZ, 0x3 ;  /* 0x00000003ff0c7424 */ /* 0x000fe400078e00ff */
[----:B------:R-:W-:-:S07]  /*1b9a0*/  IMAD.MOV.U32 R2, RZ, RZ, R14 ;  /* 0x000000ffff027224 */ /* 0x000fce00078e000e */
[----:B------:R-:W-:Y:S05]  /*1b9b0*/  WARPSYNC.COLLECTIVE R15, `(.L_x_1731) ;  /* 0x000000000f087348 */ /* 0x000fea0003c00000 */
[----:B------:R0:W1:Y:S02]  /*1b9c0*/  SHFL.IDX P6, R14, R13, R12, R11 ;  /* 0x0000000c0d0e7389 */ /* 0x00006400000c000b */
[----:B01----:R-:W-:Y:S01]  /*1b9d0*/  ENDCOLLECTIVE ;  /* 0x000000000000791b */ /* 0x003fe20003800000 */
.L_x_1731:
        /* <DEDUP_REMOVED lines=12> */
.L_x_1732:
[----:B------:R-:W-:Y:S01]  /*1baa0*/  IMAD.MOV.U32 R2, RZ, RZ, R14 ;  /* 0x000000ffff027224 */ /* 0x000fe200078e000e */
[----:B------:R-:W-:Y:S06]  /*1bab0*/  BRA `(.L_x_1733) ;  /* 0xffffffb8008c7947 */ /* 0x000fec000383ffff */
.L_x_1632:
[----:B------:R0:W0:Y:S02]  /*1bac0*/  SYNCS.PHASECHK.TRANS64.TRYWAIT P0, [R0+URZ+0x28440], R20 ;  /* 0x02844014000075a7 */ /* 0x000024000800017f */
[----:B0-----:R-:W-:Y:S05]  /*1bad0*/  @!P0 NANOSLEEP.SYNCS 0x989680 ;  /* 0x009896800000895d */ /* 0x001fea0003900000 */
[----:B------:R-:W0:Y:S02]  /*1bae0*/  @!P0 SYNCS.PHASECHK.TRANS64 P0, [R0+URZ+0x28440], R20 ;  /* 0x02844014000085a7 */ /* 0x000e24000800007f */
[----:B0-----:R-:W-:Y:S05]  /*1baf0*/  @!P0 BRA `(.L_x_1632) ;  /* 0xfffffffc00f08947 */ /* 0x001fea000383ffff */
[----:B------:R-:W-:Y:S05]  /*1bb00*/  BRA `(.L_x_1734) ;  /* 0xffffffb800dc7947 */ /* 0x000fea000383ffff */
.L_x_1633:
[----:B------:R-:W-:Y:S01]  /*1bb10*/  BSSY B0, `(.L_x_1735) ;  /* 0x0000008000007945 */ /* 0x000fe20003800000 */
[----:B------:R-:W-:Y:S02]  /*1bb20*/  IMAD.MOV.U32 R13, RZ, RZ, R10 ;  /* 0x000000ffff0d7224 */ /* 0x000fe400078e000a */
[----:B------:R-:W-:Y:S02]  /*1bb30*/  IMAD.MOV.U32 R12, RZ, RZ, RZ ;  /* 0x000000ffff0c7224 */ /* 0x000fe400078e00ff */
[----:B------:R-:W-:Y:S02]  /*1bb40*/  IMAD.MOV.U32 R11, RZ, RZ, 0x181f ;  /* 0x0000181fff0b7424 */ /* 0x000fe400078e00ff */
[----:B------:R-:W-:-:S07]  /*1bb50*/  IMAD.MOV.U32 R15, RZ, RZ, -0x1 ;  /* 0xffffffffff0f7424 */ /* 0x000fce00078e00ff */
[----:B012-4-:R-:W-:Y:S05]  /*1bb60*/  WARPSYNC.COLLECTIVE R15, `(.L_x_1736) ;  /* 0x000000000f087348 */ /* 0x017fea0003c00000 */
[----:B--2---:R2:W3:Y:S02]  /*1bb70*/  SHFL.IDX P6, R14, R13, R12, R11 ;  /* 0x0000000c0d0e7389 */ /* 0x0044e400000c000b */
[----:B01234-:R-:W-:Y:S01]  /*1bb80*/  ENDCOLLECTIVE ;  /* 0x000000000000791b */ /* 0x01ffe20003800000 */
.L_x_1736:
[----:B------:R-:W-:Y:S05]  /*1bb90*/  BSYNC B0 ;  /* 0x0000000000007941 */ /* 0x000fea0003800000 */
.L_x_1735:
        /* <DEDUP_REMOVED lines=8> */
.L_x_1737:
[----:B------:R-:W-:Y:S02]  /*1bc20*/  IMAD.MOV.U32 R13, RZ, RZ, R10 ;  /* 0x000000ffff0d7224 */ /* 0x000fe400078e000a */
[----:B------:R-:W-:Y:S01]  /*1bc30*/  IMAD.MOV.U32 R12, RZ, RZ, 0x1 ;  /* 0x00000001ff0c7424 */ /* 0x000fe200078e00ff */
[----:B------:R-:W-:-:S13]  /*1bc40*/  IADD3 R2, P0, R32, R14, RZ ;  /* 0x0000000e20027210 */ /* 0x000fda0007f1e0ff */
[----:B------:R-:W-:Y:S05]  /*1bc50*/  WARPSYNC.COLLECTIVE R15, `(.L_x_1738) ;  /* 0x000000000f087348 */ /* 0x000fea0003c00000 */
[----:B------:R0:W1:Y:S02]  /*1bc60*/  SHFL.IDX P6, R14, R13, R12, R11 ;  /* 0x0000000c0d0e7389 */ /* 0x00006400000c000b */
[----:B01----:R-:W-:Y:S01]  /*1bc70*/  ENDCOLLECTIVE ;  /* 0x000000000000791b */ /* 0x003fe20003800000 */
.L_x_1738:
        /* <DEDUP_REMOVED lines=11> */
.L_x_1739:
[----:B------:R-:W-:Y:S02]  /*1bd30*/  IMAD.MOV.U32 R13, RZ, RZ, R10 ;  /* 0x000000ffff0d7224 */ /* 0x000fe400078e000a */
[----:B------:R-:W-:Y:S02]  /*1bd40*/  IMAD.MOV.U32 R12, RZ, RZ, 0x2 ;  /* 0x00000002ff0c7424 */ /* 0x000fe400078e00ff */
[----:B------:R-:W-:-:S07]  /*1bd50*/  IMAD.MOV.U32 R6, RZ, RZ, R14 ;  /* 0x000000ffff067224 */ /* 0x000fce00078e000e */
[----:B------:R-:W-:Y:S05]  /*1bd60*/  WARPSYNC.COLLECTIVE R15, `(.L_x_1740) ;  /* 0x000000000f087348 */ /* 0x000fea0003c00000 */
[----:B------:R0:W1:Y:S02]  /*1bd70*/  SHFL.IDX P6, R14, R13, R12, R11 ;  /* 0x0000000c0d0e7389 */ /* 0x00006400000c000b */
[----:B01----:R-:W-:Y:S01]  /*1bd80*/  ENDCOLLECTIVE ;  /* 0x000000000000791b */ /* 0x003fe20003800000 */
.L_x_1740:
        /* <DEDUP_REMOVED lines=12> */
.L_x_1741:
[----:B------:R-:W-:Y:S02]  /*1be50*/  IMAD.MOV.U32 R13, RZ, RZ, R10 ;  /* 0x000000ffff0d7224 */ /* 0x000fe400078e000a */
[----:B------:R-:W-:Y:S02]  /*1be60*/  IMAD.MOV.U32 R12, RZ, RZ, 0x3 ;  /* 0x00000003ff0c7424 */ /* 0x000fe400078e00ff */
[----:B------:R-:W-:-:S07]  /*1be70*/  IMAD.MOV.U32 R2, RZ, RZ, R14 ;  /* 0x000000ffff027224 */ /* 0x000fce00078e000e */
[----:B------:R-:W-:Y:S05]  /*1be80*/  WARPSYNC.COLLECTIVE R15, `(.L_x_1742) ;  /* 0x000000000f087348 */ /* 0x000fea0003c00000 */
[----:B------:R0:W1:Y:S02]  /*1be90*/  SHFL.IDX P6, R14, R13, R12, R11 ;  /* 0x0000000c0d0e7389 */ /* 0x00006400000c000b */
[----:B01----:R-:W-:Y:S01]  /*1bea0*/  ENDCOLLECTIVE ;  /* 0x000000000000791b */ /* 0x003fe20003800000 */
.L_x_1742:
        /* <DEDUP_REMOVED lines=12> */
.L_x_1743:
[----:B------:R-:W-:Y:S05]  /*1bf70*/  BRA `(.L_x_1744) ;  /* 0xffffffb800687947 */ /* 0x000fea000383ffff */
.L_x_1638:
[----:B0-----:R0:W1:Y:S02]  /*1bf80*/  SYNCS.PHASECHK.TRANS64.TRYWAIT P2, [R0+URZ+0x28470], R3 ;  /* 0x02847003000075a7 */ /* 0x001064000804017f */
[----:B-1----:R-:W-:Y:S05]  /*1bf90*/  @!P2 NANOSLEEP.SYNCS 0x989680 ;  /* 0x009896800000a95d */ /* 0x002fea0003900000 */
[----:B------:R-:W1:Y:S02]  /*1bfa0*/  @!P2 SYNCS.PHASECHK.TRANS64 P2, [R0+URZ+0x28470], R3 ;  /* 0x028470030000a5a7 */ /* 0x000e64000804007f */
[----:B-1----:R-:W-:Y:S05]  /*1bfb0*/  @!P2 BRA `(.L_x_1638) ;  /* 0xfffffffc00f0a947 */ /* 0x002fea000383ffff */
[----:B------:R-:W-:Y:S05]  /*1bfc0*/  BRA `(.L_x_1745) ;  /* 0xffffffb800cc7947 */ /* 0x000fea000383ffff */
.L_x_1640:
[----:B0-----:R0:W1:Y:S02]  /*1bfd0*/  SYNCS.PHASECHK.TRANS64.TRYWAIT P2, [R0+URZ+0x28460], R7 ;  /* 0x02846007000075a7 */ /* 0x001064000804017f */
[----:B-1----:R-:W-:Y:S05]  /*1bfe0*/  @!P2 NANOSLEEP.SYNCS 0x989680 ;  /* 0x009896800000a95d */ /* 0x002fea0003900000 */
[----:B------:R-:W1:Y:S02]  /*1bff0*/  @!P2 SYNCS.PHASECHK.TRANS64 P2, [R0+URZ+0x28460], R7 ;  /* 0x028460070000a5a7 */ /* 0x000e64000804007f */
[----:B-1----:R-:W-:Y:S05]  /*1c000*/  @!P2 BRA `(.L_x_1640) ;  /* 0xfffffffc00f0a947 */ /* 0x002fea000383ffff */
[----:B------:R-:W-:Y:S05]  /*1c010*/  BRA `(.L_x_1746) ;  /* 0xffffffb800d87947 */ /* 0x000fea000383ffff */
.L_x_1648:
[----:B0-----:R0:W1:Y:S02]  /*1c020*/  SYNCS.PHASECHK.TRANS64.TRYWAIT P1, [R2+URZ+0x28470], R3 ;  /* 0x02847003020075a7 */ /* 0x001064000802017f */
[----:B-1----:R-:W-:Y:S05]  /*1c030*/  @!P1 NANOSLEEP.SYNCS 0x989680 ;  /* 0x009896800000995d */ /* 0x002fea0003900000 */
[----:B------:R-:W1:Y:S02]  /*1c040*/  @!P1 SYNCS.PHASECHK.TRANS64 P1, [R2+URZ+0x28470], R3 ;  /* 0x02847003020095a7 */ /* 0x000e64000802007f */
[----:B-1----:R-:W-:Y:S05]  /*1c050*/  @!P1 BRA `(.L_x_1648) ;  /* 0xfffffffc00f09947 */ /* 0x002fea000383ffff */
[----:B------:R-:W-:Y:S05]  /*1c060*/  BRA `(.L_x_1747) ;  /* 0xffffffc000807947 */ /* 0x000fea000383ffff */
.L_x_1650:
[----:B0-----:R0:W1:Y:S02]  /*1c070*/  SYNCS.PHASECHK.TRANS64.TRYWAIT P1, [R2+URZ+0x28460], R3 ;  /* 0x02846003020075a7 */ /* 0x001064000802017f */
[----:B-1----:R-:W-:Y:S05]  /*1c080*/  @!P1 NANOSLEEP.SYNCS 0x989680 ;  /* 0x009896800000995d */ /* 0x002fea0003900000 */
[----:B------:R-:W1:Y:S02]  /*1c090*/  @!P1 SYNCS.PHASECHK.TRANS64 P1, [R2+URZ+0x28460], R3 ;  /* 0x02846003020095a7 */ /* 0x000e64000802007f */
[----:B-1----:R-:W-:Y:S05]  /*1c0a0*/  @!P1 BRA `(.L_x_1650) ;  /* 0xfffffffc00f09947 */ /* 0x002fea000383ffff */
[----:B------:R-:W-:Y:S05]  /*1c0b0*/  BRA `(.L_x_1748) ;  /* 0xffffffc000887947 */ /* 0x000fea000383ffff */
.L_x_1664:
[----:B0-----:R0:W1:Y:S02]  /*1c0c0*/  SYNCS.PHASECHK.TRANS64.TRYWAIT P0, [R5+URZ+0x28420], R0 ;  /* 0x02842000050075a7 */ /* 0x001064000800017f */
[----:B-1----:R-:W-:Y:S05]  /*1c0d0*/  @!P0 NANOSLEEP.SYNCS 0x989680 ;  /* 0x009896800000895d */ /* 0x002fea0003900000 */
[----:B------:R-:W1:Y:S02]  /*1c0e0*/  @!P0 SYNCS.PHASECHK.TRANS64 P0, [R5+URZ+0x28420], R0 ;  /* 0x02842000050085a7 */ /* 0x000e64000800007f */
[----:B-1----:R-:W-:Y:S05]  /*1c0f0*/  @!P0 BRA `(.L_x_1664) ;  /* 0xfffffffc00f08947 */ /* 0x002fea000383ffff */
[----:B------:R-:W-:Y:S05]  /*1c100*/  BRA `(.L_x_1749) ;  /* 0xffffffd400f07947 */ /* 0x000fea000383ffff */
.L_x_1665:
        /* <DEDUP_REMOVED lines=11> */
.L_x_1751:
[----:B------:R-:W-:Y:S05]  /*1c1c0*/  BSYNC B0 ;  /* 0x0000000000007941 */ /* 0x000fea0003800000 */
.L_x_1750:
[----:B------:R-:W-:Y:S05]  /*1c1d0*/  BRA `(.L_x_1752) ;  /* 0xffffffd400d87947 */ /* 0x000fea000383ffff */
.L_x_1668:
[----:B------:R-:W-:Y:S01]  /*1c1e0*/  BSSY B1, `(.L_x_1753) ;  /* 0x0000006000017945 */ /* 0x000fe20003800000 */
[----:B------:R-:W-:-:S07]  /*1c1f0*/  IMAD.MOV.U32 R15, RZ, RZ, -0x1 ;  /* 0xffffffffff0f7424 */ /* 0x000fce00078e00ff */
[----:B0-----:R-:W-:Y:S05]  /*1c200*/  WARPSYNC.COLLECTIVE R15, `(.L_x_1754) ;  /* 0x000000000f0c7348 */ /* 0x001fea0003c00000 */
[----:B------:R-:W-:Y:S02]  /*1c210*/  ELECT P6, UR62, PT ;  /* 0x00000000003e782f */ /* 0x000fe400038c0000 */
[----:B------:R-:W-:Y:S01]  /*1c220*/  MOV R14, UR62 ;  /* 0x0000003e000e7c02 */ /* 0x000fe20008000f00 */
[----:B0-----:R-:W-:Y:S10]  /*1c230*/  ENDCOLLECTIVE ;  /* 0x000000000000791b */ /* 0x001ff40003800000 */
.L_x_1754:
[----:B------:R-:W-:Y:S05]  /*1c240*/  BSYNC B1 ;  /* 0x0000000000017941 */ /* 0x000fea0003800000 */
.L_x_1753:
[----:B------:R-:W-:Y:S05]  /*1c250*/  BRA `(.L_x_1755) ;  /* 0xffffffd400d07947 */ /* 0x000fea000383ffff */
.L_x_1670:
[----:B0-----:R0:W1:Y:S02]  /*1c260*/  SYNCS.PHASECHK.TRANS64.TRYWAIT P1, [R3+URZ+0x28440], R2 ;  /* 0x02844002030075a7 */ /* 0x001064000802017f */
[----:B-1----:R-:W-:Y:S05]  /*1c270*/  @!P1 NANOSLEEP.SYNCS 0x989680 ;  /* 0x009896800000995d */ /* 0x002fea0003900000 */
[----:B------:R-:W1:Y:S02]  /*1c280*/  @!P1 SYNCS.PHASECHK.TRANS64 P1, [R3+URZ+0x28440], R2 ;  /* 0x02844002030095a7 */ /* 0x000e64000802007f */
[----:B-1----:R-:W-:Y:S05]  /*1c290*/  @!P1 BRA `(.L_x_1670) ;  /* 0xfffffffc00f09947 */ /* 0x002fea000383ffff */
[----:B------:R-:W-:Y:S05]  /*1c2a0*/  BRA `(.L_x_1756) ;  /* 0xffffffd400f87947 */ /* 0x000fea000383ffff */
.L_x_1672:
[----:B-1----:R1:W2:Y:S02]  /*1c2b0*/  SYNCS.PHASECHK.TRANS64.TRYWAIT P1, [R19+URZ+0x28440], R0 ;  /* 0x02844000130075a7 */ /* 0x0022a4000802017f */
[----:B--2---:R-:W-:Y:S05]  /*1c2c0*/  @!P1 NANOSLEEP.SYNCS 0x989680 ;  /* 0x009896800000995d */ /* 0x004fea0003900000 */
[----:B------:R-:W2:Y:S02]  /*1c2d0*/  @!P1 SYNCS.PHASECHK.TRANS64 P1, [R19+URZ+0x28440], R0 ;  /* 0x02844000130095a7 */ /* 0x000ea4000802007f */
[----:B--2---:R-:W-:Y:S05]  /*1c2e0*/  @!P1 BRA `(.L_x_1672) ;  /* 0xfffffffc00f09947 */ /* 0x004fea000383ffff */
[----:B------:R-:W-:Y:S05]  /*1c2f0*/  BRA `(.L_x_1757) ;  /* 0xffffffd800047947 */ /* 0x000fea000383ffff */
.L_x_1674:
[----:B--2---:R2:W3:Y:S02]  /*1c300*/  SYNCS.PHASECHK.TRANS64.TRYWAIT P1, [R3+URZ+0x28460], R2 ;  /* 0x02846002030075a7 */ /* 0x0044e4000802017f */
[----:B---3--:R-:W-:Y:S05]  /*1c310*/  @!P1 NANOSLEEP.SYNCS 0x989680 ;  /* 0x009896800000995d */ /* 0x008fea0003900000 */
[----:B------:R-:W3:Y:S02]  /*1c320*/  @!P1 SYNCS.PHASECHK.TRANS64 P1, [R3+URZ+0x28460], R2 ;  /* 0x02846002030095a7 */ /* 0x000ee4000802007f */
[----:B---3--:R-:W-:Y:S05]  /*1c330*/  @!P1 BRA `(.L_x_1674) ;  /* 0xfffffffc00f09947 */ /* 0x008fea000383ffff */
[----:B------:R-:W-:Y:S05]  /*1c340*/  BRA `(.L_x_1758) ;  /* 0xffffffd800007947 */ /* 0x000fea000383ffff */
.L_x_1676:
[----:B---3--:R3:W4:Y:S02]  /*1c350*/  SYNCS.PHASECHK.TRANS64.TRYWAIT P1, [R19+URZ+0x28460], R0 ;  /* 0x02846000130075a7 */ /* 0x008724000802017f */
[----:B----4-:R-:W-:Y:S05]  /*1c360*/  @!P1 NANOSLEEP.SYNCS 0x989680 ;  /* 0x009896800000995d */ /* 0x010fea0003900000 */
[----:B------:R-:W4:Y:S02]  /*1c370*/  @!P1 SYNCS.PHASECHK.TRANS64 P1, [R19+URZ+0x28460], R0 ;  /* 0x02846000130095a7 */ /* 0x000f24000802007f */
[----:B----4-:R-:W-:Y:S05]  /*1c380*/  @!P1 BRA `(.L_x_1676) ;  /* 0xfffffffc00f09947 */ /* 0x010fea000383ffff */
[----:B------:R-:W-:Y:S05]  /*1c390*/  BRA `(.L_x_1759) ;  /* 0xffffffd400fc7947 */ /* 0x000fea000383ffff */
.L_x_1678:
[----:B----4-:R4:W0:Y:S02]  /*1c3a0*/  SYNCS.PHASECHK.TRANS64.TRYWAIT P1, [R3+URZ+0x28480], R2 ;  /* 0x02848002030075a7 */ /* 0x010824000802017f */
[----:B0-----:R-:W-:Y:S05]  /*1c3b0*/  @!P1 NANOSLEEP.SYNCS 0x989680 ;  /* 0x009896800000995d */ /* 0x001fea0003900000 */
[----:B------:R-:W0:Y:S02]  /*1c3c0*/  @!P1 SYNCS.PHASECHK.TRANS64 P1, [R3+URZ+0x28480], R2 ;  /* 0x02848002030095a7 */ /* 0x000e24000802007f */
[----:B0-----:R-:W-:Y:S05]  /*1c3d0*/  @!P1 BRA `(.L_x_1678) ;  /* 0xfffffffc00f09947 */ /* 0x001fea000383ffff */
[----:B------:R-:W-:Y:S05]  /*1c3e0*/  BRA `(.L_x_1760) ;  /* 0xffffffd400f87947 */ /* 0x000fea000383ffff */
.L_x_1761:
        /* <DEDUP_REMOVED lines=9> */
.L_x_16270:


//--------------------- .text._ZN7cutlass13device_kernelIN5flash11enable_sm90INS1_16FlashAttnFwdSm90INS1_25CollectiveMainloopFwdSm90ILi2EN4cute5tupleIJNS5_1CILi1EEES8_S8_EEENS6_IJNS7_ILi128EEENS7_ILi64EEENS7_ILi256EEEEEELi256ENS_12float_e4m3_tEfNS_4arch4Sm90ELb0ELb1ELb1ELb1ELb1ELb1ELb0ELb1ELb0ELb1ELb1ELb0EEENS1_21CollectiveEpilogueFwdINS6_IJSA_SC_SB_EEES9_NS_10bfloat16_tESG_Li256ELb1ELb1ELb1ELb1EEENS1_36VarlenDynamicPersistentTileSchedulerILi128ELi64ELi256ELi128ELb1ELb1ELb1ELb1ELb0ELb1EEEEEEEEEvNT_6ParamsE --------------------------
	.section	.text._ZN7cutlass13device_kernelIN5flash11enable_sm90INS1_16FlashAttnFwdSm90INS1_25CollectiveMainloopFwdSm90ILi2EN4cute5tupleIJNS5_1CILi1EEES8_S8_EEENS6_IJNS7_ILi128EEENS7_ILi64EEENS7_ILi256EEEEEELi256ENS_12float_e4m3_tEfNS_4arch4Sm90ELb0ELb1ELb1ELb1ELb1ELb1ELb0ELb1ELb0ELb1ELb1ELb0EEENS1_21CollectiveEpilogueFwdINS6_IJSA_SC_SB_EEES9_NS_10bfloat16_tESG_Li256ELb1ELb1ELb1ELb1EEENS1_36VarlenDynamicPersistentTileSchedulerILi128ELi64ELi256ELi128ELb1ELb1ELb1ELb1ELb0ELb1EEEEEEEEEvNT_6ParamsE,"ax",@progbits
	.align	128
.text._ZN7cutlass13device_kernelIN5flash11enable_sm90INS1_16FlashAttnFwdSm90INS1_25CollectiveMainloopFwdSm90ILi2EN4cute5tupleIJNS5_1CILi1EEES8_S8_EEENS6_IJNS7_ILi128EEENS7_ILi64EEENS7_ILi256EEEEEELi256ENS_12float_e4m3_tEfNS_4arch4Sm90ELb0ELb1ELb1ELb1ELb1ELb1ELb0ELb1ELb0ELb1ELb1ELb0EEENS1_21CollectiveEpilogueFwdINS6_IJSA_SC_SB_EEES9_NS_10bfloat16_tESG_Li256ELb1ELb1ELb1ELb1EEENS1_36VarlenDynamicPersistentTileSchedulerILi128ELi64ELi256ELi128ELb1ELb1ELb1ELb1ELb0ELb1EEEEEEEEEvNT_6ParamsE:
        .type           _ZN7cutlass13device_kernelIN5flash11enable_sm90INS1_16FlashAttnFwdSm90INS1_25CollectiveMainloopFwdSm90ILi2EN4cute5tupleIJNS5_1CILi1EEES8_S8_EEENS6_IJNS7_ILi128EEENS7_ILi64EEENS7_ILi256EEEEEELi256ENS_12float_e4m3_tEfNS_4arch4Sm90ELb0ELb1ELb1ELb1ELb1ELb1ELb0ELb1ELb0ELb1ELb1ELb0EEENS1_21CollectiveEpilogueFwdINS6_IJSA_SC_SB_EEES9_NS_10bfloat16_tESG_Li256ELb1ELb1ELb1ELb1EEENS1_36VarlenDynamicPersistentTileSchedulerILi128ELi64ELi256ELi128ELb1ELb1ELb1ELb1ELb0ELb1EEEEEEEEEvNT_6ParamsE,@function
        .size           _ZN7cutlass13device_kernelIN5flash11enable_sm90INS1_16FlashAttnFwdSm90INS1_25CollectiveMainloopFwdSm90ILi2EN4cute5tupleIJNS5_1CILi1EEES8_S8_EEENS6_IJNS7_ILi128EEENS7_ILi64EEENS7_ILi256EEEEEELi256ENS_12float_e4m3_tEfNS_4arch4Sm90ELb0ELb1ELb1ELb1ELb1ELb1ELb0ELb1ELb0ELb1ELb1ELb0EEENS1_21CollectiveEpilogueFwdINS6_IJSA_SC_SB_EEES9_NS_10bfloat16_tESG_Li256ELb1ELb1ELb1ELb1EEENS1_36VarlenDynamicPersistentTileSchedulerILi128ELi64ELi256ELi128ELb1ELb1ELb1ELb1ELb0ELb1EEEEEEEEEvNT_6ParamsE,(.L_x_16271 - _ZN7cutlass13device_kernelIN5flash11enable_sm90INS1_16FlashAttnFwdSm90INS1_25CollectiveMainloopFwdSm90ILi2EN4cute5tupleIJNS5_1CILi1EEES8_S8_EEENS6_IJNS7_ILi128EEENS7_ILi64EEENS7_ILi256EEEEEELi256ENS_12float_e4m3_tEfNS_4arch4Sm90ELb0ELb1ELb1ELb1ELb1ELb1ELb0ELb1ELb0ELb1ELb1ELb0EEENS1_21CollectiveEpilogueFwdINS6_IJSA_SC_SB_EEES9_NS_10bfloat16_tESG_Li256ELb1ELb1ELb1ELb1EEENS1_36VarlenDynamicPersistentTileSchedulerILi128ELi64ELi256ELi128ELb1ELb1ELb1ELb1ELb0ELb1EEEEEEEEEvNT_6ParamsE)
        .other          _ZN7cutlass13device_kernelIN5flash11enable_sm90INS1_16FlashAttnFwdSm90INS1_25CollectiveMainloopFwdSm90ILi2EN4cute5tupleIJNS5_1CILi1EEES8_S8_EEENS6_IJNS7_ILi128EEENS7_ILi64EEENS7_ILi256EEEEEELi256ENS_12float_e4m3_tEfNS_4arch4Sm90ELb0ELb1ELb1ELb1ELb1ELb1ELb0ELb1ELb0ELb1ELb1ELb0EEENS1_21CollectiveEpilogueFwdINS6_IJSA_SC_SB_EEES9_NS_10bfloat16_tESG_Li256ELb1ELb1ELb1ELb1EEENS1_36VarlenDynamicPersistentTileSchedulerILi128ELi64ELi256ELi128ELb1ELb1ELb1ELb1ELb0ELb1EEEEEEEEEvNT_6ParamsE,@"STO_CUDA_ENTRY STV_DEFAULT"
_ZN7cutlass13device_kernelIN5flash11enable_sm90INS1_16FlashAttnFwdSm90INS1_25CollectiveMainloopFwdSm90ILi2EN4cute5tupleIJNS5_1CILi1EEES8_S8_EEENS6_IJNS7_ILi128EEENS7_ILi64EEENS7_ILi256EEEEEELi256ENS_12float_e4m3_tEfNS_4arch4Sm90ELb0ELb1ELb1ELb1ELb1ELb1ELb0ELb1ELb0ELb1ELb1ELb0EEENS1_21CollectiveEpilogueFwdINS6_IJSA_SC_SB_EEES9_NS_10bfloat16_tESG_Li256ELb1ELb1ELb1ELb1EEENS1_36VarlenDynamicPersistentTileSchedulerILi128ELi64ELi256ELi128ELb1ELb1ELb1ELb1ELb0ELb1EEEEEEEEEvNT_6ParamsE:
        /* <DEDUP_REMOVED lines=18> */
.L_x_1763:
[----:B------:R-:W-:Y:S05]  /*0120*/  BSYNC B0 ;  /* 0x0000000000007941 */ /* 0x000fea0003800000 */
.L_x_1762:
        /* <DEDUP_REMOVED lines=41> */
.L_x_1764:
        /* <DEDUP_REMOVED lines=22> */
.L_x_1765:
        /* <DEDUP_REMOVED lines=18> */
.L_x_1766:
        /* <DEDUP_REMOVED lines=22> */
.L_x_1767:
        /* <DEDUP_REMOVED lines=23> */
.L_x_1768:
        /* <DEDUP_REMOVED lines=10> */
.L_x_1771:
        /* <DEDUP_REMOVED lines=8> */
[----:B--2---:R-:W-:-:S06]  /*0a30*/  ULEA UR4, UR39, UR4, 0x18 ;  /* 0x0000000427047291 */ /* 0x004fcc000f8ec03f */
[----:B------:R-:W-:Y:S01]  /*0a40*/  IMAD.U32 R22, RZ, RZ, UR4 ;  /* 0x00000004ff167e24 */ /* 0x000fe2000f8e00ff */
[----:B-1----:R-:W-:Y:S01]  /*0a50*/  SHF.R.U32.HI R0, RZ, 0x7, R0 ;  /* 0x00000007ff007819 */ /* 0x002fe20000011600 */
[----:B------:R-:W-:-:S03]  /*0a60*/  ULDC UR4, c[0x0][0xc3c] ;  /* 0x00030f0000047ab9 */ /* 0x000fc60000000800 */
[----:B------:R-:W-:-:S13]  /*0a70*/  ISETP.NE.AND P0, PT, R0, 0x1, PT ;  /* 0x000000010000780c */ /* 0x000fda0003f05270 */
[----:B------:R-:W-:Y:S08]  /*0a80*/  @!P0 BAR.ARV 0x9, 0x100 ;  /* 0x0244000000008b1d */ /* 0x000ff00000002000 */
[----:B------:R-:W-:Y:S06]  /*0a90*/  BAR.SYNC.DEFER_BLOCKING 0x5, 0x180 ;  /* 0x0146000000007b1d */ /* 0x000fec0000010000 */
[----:B------:R-:W1:Y:S02]  /*0aa0*/  LDS.128 R204, [R22+0x284d0] ;  /* 0x0284d00016cc7984 */ /* 0x000e640000000c00 */
[----:B------:R-:W-:Y:S06]  /*0ab0*/  BAR.ARV 0x4, 0x180 ;  /* 0x0106000000007b1d */ /* 0x000fec0000002000 */
[----:B-1----:R-:W-:-:S13]  /*0ac0*/  ISETP.GE.AND P0, PT, R207, UR4, PT ;  /* 0x00000004cf007c0c */ /* 0x002fda000bf06270 */
[----:B------:R-:W-:Y:S05]  /*0ad0*/  @P0 BRA `(.L_x_1772) ;  /* 0x000002b800240947 */ /* 0x000fea0003800000 */
[----:B------:R-:W2:Y:S01]  /*0ae0*/  LDL R2, [R1+0x90] ;  /* 0x0000900001027983 */ /* 0x000ea20000100800 */
[----:B------:R-:W-:Y:S01]  /*0af0*/  R2UR UR4, R22 ;  /* 0x00000000160472ca */ /* 0x000fe200000e0000 */
[----:B------:R-:W-:Y:S01]  /*0b00*/  IMAD.MOV.U32 R217, RZ, RZ, RZ ;  /* 0x000000ffffd97224 */ /* 0x000fe200078e00ff */
[----:B------:R-:W-:Y:S01]  /*0b10*/  MOV R186, RZ ;  /* 0x000000ff00ba7202 */ /* 0x000fe20000000f00 */
[----:B------:R-:W1:Y:S01]  /*0b20*/  S2R R0, SR_TID.X ;  /* 0x0000000000007919 */ /* 0x000e620000002100 */
[----:B------:R-:W-:Y:S02]  /*0b30*/  IMAD.MOV.U32 R185, RZ, RZ, RZ ;  /* 0x000000ffffb97224 */ /* 0x000fe400078e00ff */
[----:B------:R-:W-:Y:S02]  /*0b40*/  IMAD.MOV.U32 R200, RZ, RZ, RZ ;  /* 0x000000ffffc87224 */ /* 0x000fe400078e00ff */
[----:B------:R-:W-:-:S05]  /*0b50*/  IMAD.MOV.U32 R23, RZ, RZ, RZ ;  /* 0x000000ffff177224 */ /* 0x000fca00078e00ff */
[----:B------:R-:W-:Y:S01]  /*0b60*/  UIADD3 UR4, UR4, 0x18000, URZ ;  /* 0x0001800004047890 */ /* 0x000fe2000fffe03f */
[----:B-1----:R-:W-:-:S05]  /*0b70*/  VIADD R0, R0, 0xffffff80 ;  /* 0xffffff8000007836 */ /* 0x002fca0000000000 */
[----:B0-----:R-:W-:-:S04]  /*0b80*/  SHF.R.S32.HI R3, RZ, 0x1f, R0 ;  /* 0x0000001fff037819 */ /* 0x001fc80000011400 */
[CC--:B------:R-:W-:Y:S02]  /*0b90*/  LEA.HI R5, R3.reuse, R0.reuse, RZ, 0x4 ;  /* 0x0000000003057211 */ /* 0x0c0fe400078f20ff */
[CC--:B------:R-:W-:Y:S02]  /*0ba0*/  LEA.HI R187, R3.reuse, R0.reuse, RZ, 0x3 ;  /* 0x0000000003bb7211 */ /* 0x0c0fe400078f18ff */
[CC--:B------:R-:W-:Y:S02]  /*0bb0*/  LEA.HI R8, R3.reuse, R0.reuse, RZ, 0x2 ;  /* 0x0000000003087211 */ /* 0x0c0fe400078f10ff */
[CC--:B------:R-:W-:Y:S02]  /*0bc0*/  LEA.HI R6, R3.reuse, R0.reuse, RZ, 0x5 ;  /* 0x0000000003067211 */ /* 0x0c0fe400078f28ff */
[----:B------:R-:W-:Y:S02]  /*0bd0*/  LEA.HI R4, R3, R0, RZ, 0x6 ;  /* 0x0000000003047211 */ /* 0x000fe400078f30ff */
[----:B------:R-:W-:Y:S01]  /*0be0*/  LOP3.LUT R7, R5, 0x3fffff0, RZ, 0xc0, !PT ;  /* 0x03fffff005077812 */ /* 0x000fe200078ec0ff */
[----:B------:R-:W-:Y:S01]  /*0bf0*/  IMAD.SHL.U32 R6, R6, 0x20, RZ ;  /* 0x0000002006067824 */ /* 0x000fe200078e00ff */
[----:B------:R-:W-:Y:S01]  /*0c00*/  LOP3.LUT R11, R8, 0xfffffffc, RZ, 0xc0, !PT ;  /* 0xfffffffc080b7812 */ /* 0x000fe200078ec0ff */
[----:B------:R-:W-:-:S02]  /*0c10*/  IMAD.SHL.U32 R4, R4, 0x10, RZ ;  /* 0x0000001004047824 */ /* 0x000fc400078e00ff */
[----:B------:R-:W-:Y:S01]  /*0c20*/  IMAD.IADD R7, R0, 0x1, -R7 ;  /* 0x0000000100077824 */ /* 0x000fe200078e0a07 */
[----:B------:R-:W-:Y:S01]  /*0c30*/  LOP3.LUT R6, R6, 0xfffffc00, RZ, 0xc0, !PT ;  /* 0xfffffc0006067812 */ /* 0x000fe200078ec0ff */
[----:B------:R-:W-:Y:S01]  /*0c40*/  IMAD.IADD R11, R0, 0x1, -R11 ;  /* 0x00000001000b7824 */ /* 0x000fe200078e0a0b */
[----:B------:R-:W-:-:S03]  /*0c50*/  LOP3.LUT R203, R4, 0xfffffc00, RZ, 0xc0, !PT ;  /* 0xfffffc0004cb7812 */ /* 0x000fc600078ec0ff */
[----:B------:R-:W-:Y:S01]  /*0c60*/  IMAD R6, R7, 0x40, R6 ;  /* 0x0000004007067824 */ /* 0x000fe200078e0206 */
[----:B--2---:R-:W-:Y:S02]  /*0c70*/  R2UR UR5, R2 ;  /* 0x00000000020572ca */ /* 0x004fe400000e0000 */
[----:B------:R-:W-:Y:S02]  /*0c80*/  LEA.HI R2, R3, R0, RZ, 0x7 ;  /* 0x0000000003027211 */ /* 0x000fe400078f38ff */
[----:B------:R-:W-:Y:S02]  /*0c90*/  LOP3.LUT R3, R187, 0xfffffff8, RZ, 0xc0, !PT ;  /* 0xfffffff8bb037812 */ /* 0x000fe400078ec0ff */
[----:B------:R-:W-:Y:S02]  /*0ca0*/  LOP3.LUT R9, R2, 0xffffff80, RZ, 0xc0, !PT ;  /* 0xffffff8002097812 */ /* 0x000fe400078ec0ff */
[----:B------:R-:W-:Y:S01]  /*0cb0*/  SHF.R.S32.HI R187, RZ, 0x3, R187 ;  /* 0x00000003ffbb7819 */ /* 0x000fe200000114bb */
[C---:B------:R-:W-:Y:S01]  /*0cc0*/  IMAD.IADD R18, R0.reuse, 0x1, -R3 ;  /* 0x0000000100127824 */ /* 0x040fe200078e0a03 */
[----:B------:R-:W-:Y:S01]  /*0cd0*/  SHF.R.S32.HI R3, RZ, 0x7, R2 ;  /* 0x00000007ff037819 */ /* 0x000fe20000011402 */
[----:B------:R-:W-:Y:S01]  /*0ce0*/  IMAD.IADD R20, R0, 0x1, -R9 ;  /* 0x0000000100147824 */ /* 0x000fe200078e0a09 */
[----:B------:R-:W-:Y:S01]  /*0cf0*/  SHF.R.S32.HI R0, RZ, 0x4, R5 ;  /* 0x00000004ff007819 */ /* 0x000fe20000011405 */
[----:B------:R-:W-:Y:S01]  /*0d00*/  VIADD R21, R187, 0x20 ;  /* 0x00000020bb157836 */ /* 0x000fe20000000000 */
[----:B------:R-:W-:Y:S01]  /*0d10*/  LEA.HI R2, R2, R3, RZ, 0x1 ;  /* 0x0000000302027211 */ /* 0x000fe200078f08ff */
[----:B------:R-:W-:Y:S01]  /*0d20*/  IMAD.SHL.U32 R16, R18, 0x10, RZ ;  /* 0x0000001012107824 */ /* 0x000fe200078e00ff */
[----:B------:R-:W-:Y:S01]  /*0d30*/  SHF.R.S32.HI R8, RZ, 0x1f, R20 ;  /* 0x0000001fff087819 */ /* 0x000fe20000011414 */
[----:B------:R-:W-:Y:S01]  /*0d40*/  STL [R1+0x74], R20 ;  /* 0x0000741401007387 */ /* 0x000fe20000100800 */
[----:B------:R-:W-:Y:S01]  /*0d50*/  LEA.HI R5, R5, R0, RZ, 0x1 ;  /* 0x0000000005057211 */ /* 0x000fe200078f08ff */
[----:B------:R-:W-:Y:S01]  /*0d60*/  IMAD.SHL.U32 R202, R187, 0x80, RZ ;  /* 0x00000080bbca7824 */ /* 0x000fe200078e00ff */
[-C--:B------:R-:W-:Y:S01]  /*0d70*/  LEA.HI R9, R8, R20.reuse, RZ, 0x2 ;  /* 0x0000001408097211 */ /* 0x080fe200078f10ff */
[----:B------:R-:W-:Y:S01]  /*0d80*/  IMAD.SHL.U32 R209, R21, 0x80, RZ ;  /* 0x0000008015d17824 */ /* 0x000fe200078e00ff */
[----:B------:R-:W-:Y:S01]  /*0d90*/  LOP3.LUT R5, R5, 0x1ffffffe, RZ, 0xc0, !PT ;  /* 0x1ffffffe05057812 */ /* 0x000fe200078ec0ff */
[----:B------:R-:W-:Y:S01]  /*0da0*/  IMAD.SHL.U32 R18, R18, 0x8, RZ ;  /* 0x0000000812127824 */ /* 0x000fe200078e00ff */
[--C-:B------:R-:W-:Y:S01]  /*0db0*/  SHF.R.S32.HI R7, RZ, 0x2, R9.reuse ;  /* 0x00000002ff077819 */ /* 0x100fe20000011409 */
[----:B------:R-:W-:Y:S01]  /*0dc0*/  VIADD R184, R16, 0x80 ;  /* 0x0000008010b87836 */ /* 0x000fe20000000000 */
[----:B------:R-:W-:Y:S01]  /*0dd0*/  SHF.R.S32.HI R10, RZ, 0x1f, R9 ;  /* 0x0000001fff0a7819 */ /* 0x000fe20000011409 */
[----:B------:R-:W-:Y:S01]  /*0de0*/  IMAD.IADD R5, R0, 0x1, -R5 ;  /* 0x0000000100057824 */ /* 0x000fe200078e0a05 */
[----:B------:R-:W-:Y:S01]  /*0df0*/  LOP3.LUT R2, R2, 0x3fffffe, RZ, 0xc0, !PT ;  /* 0x03fffffe02027812 */ /* 0x000fe200078ec0ff */
[----:B------:R-:W-:Y:S01]  /*0e00*/  VIADD R0, R187, 0x40 ;  /* 0x00000040bb007836 */ /* 0x000fe20000000000 */
[----:B------:R-:W-:Y:S01]  /*0e10*/  LEA.HI R10, R10, R7, RZ, 0x3 ;  /* 0x000000070a0a7211 */ /* 0x000fe200078f18ff */
[----:B------:R-:W-:Y:S01]  /*0e20*/  IMAD R5, R5, 0x8, R6 ;  /* 0x0000000805057824 */ /* 0x000fe200078e0206 */
[----:B------:R-:W-:Y:S01]  /*0e30*/  LEA.HI R8, R8, R20, RZ, 0x5 ;  /* 0x0000001408087211 */ /* 0x000fe200078f28ff */
[----:B------:R-:W-:Y:S01]  /*0e40*/  IMAD.IADD R2, R3, 0x1, -R2 ;  /* 0x0000000103027824 */ /* 0x000fe200078e0a02 */
[----:B------:R-:W-:Y:S01]  /*0e50*/  LOP3.LUT R10, R10, 0xfffffff8, RZ, 0xc0, !PT ;  /* 0xfffffff80a0a7812 */ /* 0x000fe200078ec0ff */
[C---:B------:R-:W-:Y:S01]  /*0e60*/  VIADD R190, R18.reuse, 0x40 ;  /* 0x0000004012be7836 */ /* 0x040fe20000000000 */
[----:B------:R-:W-:Y:S01]  /*0e70*/  SHF.R.S32.HI R3, RZ, 0x1f, R0 ;  /* 0x0000001fff037819 */ /* 0x000fe20000011400 */
[----:B------:R0:W-:Y:S01]  /*0e80*/  STL [R1+0x8c], R5 ;  /* 0x00008c0501007387 */ /* 0x0001e20000100800 */
[----:B------:R-:W-:Y:S01]  /*0e90*/  SHF.R.S32.HI R8, RZ, 0x5, R8 ;  /* 0x00000005ff087819 */ /* 0x000fe20000011408 */
[----:B------:R-:W-:Y:S01]  /*0ea0*/  IMAD.IADD R7, R7, 0x1, -R10 ;  /* 0x0000000107077824 */ /* 0x000fe200078e0a0a */
[----:B------:R-:W-:Y:S01]  /*0eb0*/  IADD3 R12, R187, 0x60, RZ ;  /* 0x00000060bb0c7810 */ /* 0x000fe20007ffe0ff */
[----:B------:R-:W-:Y:S01]  /*0ec0*/  VIADD R210, R18, 0x80 ;  /* 0x0000008012d27836 */ /* 0x000fe20000000000 */
[----:B------:R-:W-:Y:S01]  /*0ed0*/  LOP3.LUT R9, R9, 0x7ffffffc, RZ, 0xc0, !PT ;  /* 0x7ffffffc09097812 */ /* 0x000fe200078ec0ff */
[----:B------:R-:W-:Y:S01]  /*0ee0*/  IMAD R7, R8, 0x10, R7 ;  /* 0x0000001008077824 */ /* 0x000fe200078e0207 */
[----:B------:R-:W-:Y:S01]  /*0ef0*/  SHF.R.S32.HI R13, RZ, 0x1f, R12 ;  /* 0x0000001fff0d7819 */ /* 0x000fe2000001140c */
[----:B------:R-:W-:Y:S01]  /*0f00*/  VIADD R211, R18, 0xc0 ;  /* 0x000000c012d37836 */ /* 0x000fe20000000000 */
[----:B------:R-:W-:Y:S01]  /*0f10*/  LOP3.LUT R202, R202, 0x380, RZ, 0xc0, !PT ;  /* 0x00000380caca7812 */ /* 0x000fe200078ec0ff */
[----:B------:R-:W-:Y:S01]  /*0f20*/  IMAD R15, R2, 0x40, R7 ;  /* 0x00000040020f7824 */ /* 0x000fe200078e0207 */
[----:B0-----:R-:W-:Y:S01]  /*0f30*/  LEA.HI R5, R3, R0, RZ, 0x3 ;  /* 0x0000000003057211 */ /* 0x001fe200078f18ff */
[----:B------:R-:W-:Y:S01]  /*0f40*/  IMAD.SHL.U32 R3, R0, 0x80, RZ ;  /* 0x0000008000037824 */ /* 0x000fe200078e00ff */
[----:B------:R-:W-:Y:S01]  /*0f50*/  LEA.HI R0, R11, R11, RZ, 0x1 ;  /* 0x0000000b0b007211 */ /* 0x000fe200078f08ff */
[----:B------:R-:W-:Y:S01]  /*0f60*/  IMAD.U32 R2, RZ, RZ, UR4 ;  /* 0x00000004ff027e24 */ /* 0x000fe2000f8e00ff */
[----:B------:R-:W-:Y:S01]  /*0f70*/  LEA.HI R10, R13, R12, RZ, 0x3 ;  /* 0x0000000c0d0a7211 */ /* 0x000fe200078f18ff */
[----:B------:R-:W-:Y:S01]  /*0f80*/  IMAD.SHL.U32 R6, R5, 0x80, RZ ;  /* 0x0000008005067824 */ /* 0x000fe200078e00ff */
[----:B------:R-:W-:Y:S01]  /*0f90*/  LOP3.LUT R0, R0, 0x1ffffffe, RZ, 0xc0, !PT ;  /* 0x1ffffffe00007812 */ /* 0x000fe200078ec0ff */
[----:B------:R-:W-:Y:S01]  /*0fa0*/  IMAD.SHL.U32 R12, R12, 0x80, RZ ;  /* 0x000000800c0c7824 */ /* 0x000fe200078e00ff */
[----:B------:R-:W-:Y:S01]  /*0fb0*/  LOP3.LUT R3, R3, 0x380, RZ, 0xc0, !PT ;  /* 0x0000038003037812 */ /* 0x000fe200078ec0ff */
[----:B------:R-:W-:Y:S01]  /*0fc0*/  STL [R1+0x88], R15 ;  /* 0x0000880f01007387 */ /* 0x000fe20000100800 */
[----:B------:R-:W-:Y:S01]  /*0fd0*/  LOP3.LUT R6, R6, 0xfffffc00, RZ, 0xc0, !PT ;  /* 0xfffffc0006067812 */ /* 0x000fe200078ec0ff */
[----:B------:R-:W-:Y:S01]  /*0fe0*/  IMAD.IADD R208, R11, 0x1, -R0 ;  /* 0x000000010bd07824 */ /* 0x000fe200078e0a00 */
[----:B------:R-:W-:Y:S01]  /*0ff0*/  SHF.R.S32.HI R0, RZ, 0x1f, R21 ;  /* 0x0000001fff007819 */ /* 0x000fe20000011415 */
[----:B------:R0:W-:Y:S01]  /*1000*/  STL [R1+0x84], R2 ;  /* 0x0000840201007387 */ /* 0x0001e20000100800 */
[----:B------:R-:W-:Y:S01]  /*1010*/  LOP3.LUT R5, R3, 0x70, R16, 0xf8, !PT ;  /* 0x0000007003057812 */ /* 0x000fe200078ef810 */
[----:B------:R-:W-:Y:S01]  /*1020*/  IMAD.IADD R9, R20, 0x1, -R9 ;  /* 0x0000000114097824 */ /* 0x000fe200078e0a09 */
[----:B------:R-:W-:Y:S01]  /*1030*/  SHF.R.U32.HI R3, RZ, 0x3, R3 ;  /* 0x00000003ff037819 */ /* 0x000fe20000011603 */
[----:B------:R-:W-:Y:S01]  /*1040*/  IMAD R208, R208, 0x8, R15 ;  /* 0x00000008d0d07824 */ /* 0x000fe200078e020f */
[----:B------:R-:W-:Y:S01]  /*1050*/  LOP3.LUT R13, R12, 0x380, RZ, 0xc0, !PT ;  /* 0x000003800c0d7812 */ /* 0x000fe200078ec0ff */
[----:B------:R-:W-:Y:S01]  /*1060*/  IMAD.SHL.U32 R12, R10, 0x80, RZ ;  /* 0x000000800a0c7824 */ /* 0x000fe200078e00ff */
[----:B------:R-:W-:Y:S01]  /*1070*/  LOP3.LUT R5, R6, R5, R3, 0xf6, !PT ;  /* 0x0000000506057212 */ /* 0x000fe200078ef603 */
[----:B------:R-:W-:Y:S01]  /*1080*/  IMAD.SHL.U32 R191, R9, 0x2, RZ ;  /* 0x0000000209bf7824 */ /* 0x000fe200078e00ff */
[----:B------:R-:W-:Y:S01]  /*1090*/  SHF.R.U32.HI R3, RZ, 0x3, R202 ;  /* 0x00000003ff037819 */ /* 0x000fe200000116ca */
[----:B------:R-:W-:Y:S01]  /*10a0*/  ULOP3.LUT UR61, UR5, 0x1, URZ, 0xfc, !UPT ;  /* 0x00000001053d7892 */ /* 0x000fe2000f8efc3f */
[----:B0-----:R-:W-:Y:S01]  /*10b0*/  LEA.HI R2, R0, R21, RZ, 0x3 ;  /* 0x0000001500027211 */ /* 0x001fe200078f18ff */
[C---:B------:R-:W-:Y:S01]  /*10c0*/  VIADD R33, R191.reuse, 0x8 ;  /* 0x00000008bf217836 */ /* 0x040fe20000000000 */
[--C-:B------:R-:W-:Y:S01]  /*10d0*/  LOP3.LUT R0, R202, 0x70, R16.reuse, 0xf8, !PT ;  /* 0x00000070ca007812 */ /* 0x100fe200078ef810 */
[----:B------:R-:W-:Y:S01]  /*10e0*/  VIADD R32, R191, 0x10 ;  /* 0x00000010bf207836 */ /* 0x000fe20000000000 */
[----:B------:R-:W-:Y:S01]  /*10f0*/  LOP3.LUT R209, R209, 0x380, RZ, 0xc0, !PT ;  /* 0x00000380d1d17812 */ /* 0x000fe200078ec0ff */
[----:B------:R-:W-:Y:S01]  /*1100*/  IMAD.SHL.U32 R2, R2, 0x80, RZ ;  /* 0x0000008002027824 */ /* 0x000fe200078e00ff */
[--C-:B------:R-:W-:Y:S01]  /*1110*/  LOP3.LUT R10, R13, 0x70, R16.reuse, 0xf8, !PT ;  /* 0x000000700d0a7812 */ /* 0x100fe200078ef810 */
[C---:B------:R-:W-:Y:S01]  /*1120*/  VIADD R31, R191.reuse, 0x18 ;  /* 0x00000018bf1f7836 */ /* 0x040fe20000000000 */
[----:B------:R-:W-:Y:S01]  /*1130*/  SHF.R.U32.HI R14, RZ, 0x3, R13 ;  /* 0x00000003ff0e7819 */ /* 0x000fe2000001160d */
[C---:B------:R-:W-:Y:S01]  /*1140*/  VIADD R30, R191.reuse, 0x20 ;  /* 0x00000020bf1e7836 */ /* 0x040fe20000000000 */
[----:B------:R-:W-:Y:S01]  /*1150*/  LOP3.LUT R13, R12, 0xfffffc00, RZ, 0xc0, !PT ;  /* 0xfffffc000c0d7812 */ /* 0x000fe200078ec0ff */
[----:B------:R-:W-:Y:S01]  /*1160*/  VIADD R29, R191, 0x28 ;  /* 0x00000028bf1d7836 */ /* 0x000fe20000000000 */
[----:B------:R-:W-:Y:S01]  /*1170*/  LOP3.LUT R213, R203, R0, R3, 0xf6, !PT ;  /* 0x00000000cbd57212 */ /* 0x000fe200078ef603 */
[C---:B------:R-:W-:Y:S01]  /*1180*/  VIADD R28, R191.reuse, 0x30 ;  /* 0x00000030bf1c7836 */ /* 0x040fe20000000000 */
[----:B------:R-:W-:Y:S01]  /*1190*/  SHF.R.U32.HI R4, RZ, 0x3, R209 ;  /* 0x00000003ff047819 */ /* 0x000fe200000116d1 */
[----:B------:R-:W-:Y:S01]  /*11a0*/  VIADD R27, R191, 0x38 ;  /* 0x00000038bf1b7836 */ /* 0x000fe20000000000 */
[----:B------:R-:W-:Y:S01]  /*11b0*/  LOP3.LUT R3, R209, 0x70, R16, 0xf8, !PT ;  /* 0x00000070d1037812 */ /* 0x000fe200078ef810 */
[----:B------:R-:W-:Y:S01]  /*11c0*/  VIADD R26, R191, 0x40 ;  /* 0x00000040bf1a7836 */ /* 0x000fe20000000000 */
[----:B------:R-:W-:Y:S01]  /*11d0*/  LOP3.LUT R212, R2, 0xfffffc00, RZ, 0xc0, !PT ;  /* 0xfffffc0002d47812 */ /* 0x000fe200078ec0ff */
[----:B------:R-:W-:Y:S01]  /*11e0*/  IMAD.IADD R0, R22, 0x1, R5 ;  /* 0x0000000116007824 */ /* 0x000fe200078e0205 */
[----:B------:R-:W-:Y:S01]  /*11f0*/  LOP3.LUT R13, R13, R10, R14, 0xf6, !PT ;  /* 0x0000000a0d0d7212 */ /* 0x000fe200078ef60e */
[C---:B------:R-:W-:Y:S01]  /*1200*/  VIADD R25, R191.reuse, 0x48 ;  /* 0x00000048bf197836 */ /* 0x040fe20000000000 */
[----:B------:R-:W-:Y:S01]  /*1210*/  LOP3.LUT R3, R212, R3, R4, 0xf6, !PT ;  /* 0x00000003d4037212 */ /* 0x000fe200078ef604 */
[C---:B------:R-:W-:Y:S01]  /*1220*/  VIADD R21, R191.reuse, 0x58 ;  /* 0x00000058bf157836 */ /* 0x040fe20000000000 */
[C---:B------:R-:W-:Y:S01]  /*1230*/  IADD3 R24, R191.reuse, 0x50, RZ ;  /* 0x00000050bf187810 */ /* 0x040fe20007ffe0ff */
[C---:B------:R-:W-:Y:S01]  /*1240*/  IMAD.IADD R4, R22.reuse, 0x1, R13 ;  /* 0x0000000116047824 */ /* 0x040fe200078e020d */
[----:B------:R-:W-:Y:S01]  /*1250*/  SHF.R.S32.HI R35, RZ, 0x1f, R33 ;  /* 0x0000001fff237819 */ /* 0x000fe20000011421 */
[C---:B------:R-:W-:Y:S01]  /*1260*/  VIADD R20, R191.reuse, 0x60 ;  /* 0x00000060bf147836 */ /* 0x040fe20000000000 */
[----:B------:R-:W-:Y:S01]  /*1270*/  SHF.R.S32.HI R34, RZ, 0x1f, R32 ;  /* 0x0000001fff227819 */ /* 0x000fe20000011420 */
[----:B------:R-:W-:Y:S01]  /*1280*/  IMAD.IADD R2, R22, 0x1, R3 ;  /* 0x0000000116027824 */ /* 0x000fe200078e0203 */
        /* <DEDUP_REMOVED lines=17> */
[----:B------:R1:W-:Y:S01]  /*13a0*/  STL [R1+0x78], R4 ;  /* 0x0000780401007387 */ /* 0x0003e20000100800 */
[C---:B------:R-:W-:Y:S01]  /*13b0*/  VIADD R6, R191.reuse, 0xa8 ;  /* 0x000000a8bf067836 */ /* 0x040fe20000000000 */
[----:B------:R-:W-:Y:S01]  /*13c0*/  SHF.R.S32.HI R25, RZ, 0x1f, R21 ;  /* 0x0000001fff197819 */ /* 0x000fe20000011415 */
[C---:B------:R-:W-:Y:S01]  /*13d0*/  VIADD R5, R191.reuse, 0xb0 ;  /* 0x000000b0bf057836 */ /* 0x040fe20000000000 */
[----:B------:R-:W-:Y:S01]  /*13e0*/  SHF.R.S32.HI R24, RZ, 0x1f, R20 ;  /* 0x0000001fff187819 */ /* 0x000fe20000011414 */
[----:B------:R2:W-:Y:S01]  /*13f0*/  STL [R1+0x80], R2 ;  /* 0x0000800201007387 */ /* 0x0005e20000100800 */
[----:B0-----:R-:W-:Y:S01]  /*1400*/  SHF.R.S32.HI R0, RZ, 0x1f, R191 ;  /* 0x0000001fff007819 */ /* 0x001fe200000114bf */
[C---:B------:R-:W-:Y:S01]  /*1410*/  VIADD R0, R191.reuse, 0xd0 ;  /* 0x000000d0bf007836 */ /* 0x040fe20000000000 */
[----:B------:R-:W-:Y:S01]  /*1420*/  SHF.R.S32.HI R21, RZ, 0x1f, R14 ;  /* 0x0000001fff157819 */ /* 0x000fe2000001140e */
[C---:B------:R-:W-:Y:S01]  /*1430*/  VIADD R225, R191.reuse, 0xd8 ;  /* 0x000000d8bfe17836 */ /* 0x040fe20000000000 */
[----:B------:R-:W-:Y:S01]  /*1440*/  SHF.R.S32.HI R20, RZ, 0x1f, R13 ;  /* 0x0000001fff147819 */ /* 0x000fe2000001140d */
[C---:B-1----:R-:W-:Y:S01]  /*1450*/  VIADD R4, R191.reuse, 0xb8 ;  /* 0x000000b8bf047836 */ /* 0x042fe20000000000 */
[C---:B------:R-:W-:Y:S01]  /*1460*/  IADD3 R3, R191.reuse, 0xc0, RZ ;  /* 0x000000c0bf037810 */ /* 0x040fe20007ffe0ff */
[C---:B------:R-:W-:Y:S01]  /*1470*/  VIADD R224, R191.reuse, 0xe0 ;  /* 0x000000e0bfe07836 */ /* 0x040fe20000000000 */
[----:B------:R-:W-:Y:S01]  /*1480*/  SHF.R.S32.HI R14, RZ, 0x1f, R12 ;  /* 0x0000001fff0e7819 */ /* 0x000fe2000001140c */
[C---:B--2---:R-:W-:Y:S01]  /*1490*/  VIADD R2, R191.reuse, 0xc8 ;  /* 0x000000c8bf027836 */ /* 0x044fe20000000000 */
        /* <DEDUP_REMOVED lines=22> */
[----:B------:R-:W-:Y:S02]  /*1600*/  IADD3 R213, R22, R213, RZ ;  /* 0x000000d516d57210 */ /* 0x000fe40007ffe0ff */
[----:B------:R-:W-:Y:S02]  /*1610*/  SHF.R.S32.HI R3, RZ, 0x1f, R223 ;  /* 0x0000001fff037819 */ /* 0x000fe400000114df */
[----:B------:R-:W-:-:S02]  /*1620*/  SHF.R.S32.HI R2, RZ, 0x1f, R222 ;  /* 0x0000001fff027819 */ /* 0x000fc400000114de */
[----:B------:R-:W-:-:S07]  /*1630*/  SHF.R.S32.HI R0, RZ, 0x1f, R221 ;  /* 0x0000001fff007819 */ /* 0x000fce00000114dd */
.L_x_2025:
[----:B------:R-:W-:Y:S05]  /*1640*/  YIELD ;  /* 0x0000000000007946 */ /* 0x000fea0003800000 */
[----:B------:R-:W-:Y:S01]  /*1650*/  ULDC.64 UR4, c[0x0][0xa28] ;  /* 0x00028a0000047ab9 */ /* 0x000fe20000000a00 */
[----:B0--3--:R-:W0:Y:S01]  /*1660*/  LDC.64 R2, c[0x0][0xa08] ;  /* 0x00028200ff027b82 */ /* 0x009e220000000a00 */
[----:B------:R-:W-:Y:S01]  /*1670*/  ISETP.NE.U32.AND P1, PT, RZ, UR4, PT ;  /* 0x00000004ff007c0c */ /* 0x000fe2000bf25070 */
[----:B-1--4-:R-:W-:Y:S02]  /*1680*/  IMAD.MOV.U32 R9, RZ, RZ, RZ ;  /* 0x000000ffff097224 */ /* 0x012fe400078e00ff */
[----:B-----5:R-:W-:Y:S01]  /*1690*/  IMAD.MOV.U32 R45, RZ, RZ, RZ ;  /* 0x000000ffff2d7224 */ /* 0x020fe200078e00ff */
[----:B------:R-:W-:Y:S01]  /*16a0*/  ISETP.NE.AND.EX P1, PT, RZ, UR5, PT, P1 ;  /* 0x00000005ff007c0c */ /* 0x000fe2000bf25310 */
[----:B------:R-:W-:-:S02]  /*16b0*/  ULDC.64 UR4, c[0x0][0xa18] ;  /* 0x0002860000047ab9 */ /* 0x000fc40000000a00 */
[----:B------:R-:W-:-:S04]  /*16c0*/  ISETP.NE.U32.AND P2, PT, RZ, UR4, PT ;  /* 0x00000004ff007c0c */ /* 0x000fc8000bf45070 */
[----:B------:R-:W-:Y:S01]  /*16d0*/  ISETP.NE.AND.EX P2, PT, RZ, UR5, PT, P2 ;  /* 0x00000005ff007c0c */ /* 0x000fe2000bf45320 */
[----:B------:R-:W-:Y:S02]  /*16e0*/  ULDC.64 UR4, c[0x0][0xa08] ;  /* 0x0002820000047ab9 */ /* 0x000fe40000000a00 */
[----:B------:R-:W-:-:S03]  /*16f0*/  ISETP.NE.U32.AND P0, PT, RZ, UR4, PT ;  /* 0x00000004ff007c0c */ /* 0x000fc6000bf05070 */
[----:B------:R-:W1:Y:S01]  /*1700*/  @P1 LDC.64 R4, c[0x0][0xa28] ;  /* 0x00028a00ff041b82 */ /* 0x000e620000000a00 */
[----:B------:R-:W-:Y:S01]  /*1710*/  ISETP.NE.AND.EX P0, PT, RZ, UR5, PT, P0 ;  /* 0x00000005ff007c0c */ /* 0x000fe2000bf05300 */
[----:B0-----:R-:W-:-:S06]  /*1720*/  IMAD.WIDE R2, R207, 0x4, R2 ;  /* 0x00000004cf027825 */ /* 0x001fcc00078e0202 */
[----:B------:R-:W0:Y:S01]  /*1730*/  @P2 LDC.64 R6, c[0x0][0xa18] ;  /* 0x00028600ff062b82 */ /* 0x000e220000000a00 */
[----:B------:R-:W-:Y:S02]  /*1740*/  ULDC UR4, c[0x0][0x288] ;  /* 0x0000a20000047ab9 */ /* 0x000fe40000000800 */
[----:B------:R-:W-:Y:S01]  /*1750*/  IMAD.U32 R189, RZ, RZ, UR4 ;  /* 0x00000004ffbd7e24 */ /* 0x000fe2000f8e00ff */
[----:B------:R-:W-:Y:S02]  /*1760*/  ULDC.64 UR4, c[0x0][0x418] ;  /* 0x0001060000047ab9 */ /* 0x000fe40000000a00 */
[----:B------:R2:W5:Y:S01]  /*1770*/  @P0 LDG.E R45, desc[UR36][R2.64] ;  /* 0x00000024022d0981 */ /* 0x000562000c1e1900 */
[----:B-1----:R-:W-:-:S05]  /*1780*/  @P1 IMAD.WIDE R4, R207, 0x4, R4 ;  /* 0x00000004cf041825 */ /* 0x002fca00078e0204 */
[----:B------:R2:W5:Y:S01]  /*1790*/  @P1 LDG.E R9, desc[UR36][R4.64] ;  /* 0x0000002404091981 */ /* 0x000562000c1e1900 */
[----:B0-----:R-:W-:-:S05]  /*17a0*/  @P2 IMAD.WIDE R6, R207, 0x4, R6 ;  /* 0x00000004cf062825 */ /* 0x001fca00078e0206 */
[----:B------:R2:W5:Y:S01]  /*17b0*/  @P2 LDG.E R189, desc[UR36][R6.64] ;  /* 0x0000002406bd2981 */ /* 0x000562000c1e1900 */
[----:B------:R-:W-:-:S03]  /*17c0*/  UISETP.NE.U32.AND UP0, UPT, UR4, URZ, UPT ;  /* 0x0000003f0400728c */ /* 0x000fc6000bf05070 */
[----:B------:R-:W-:Y:S01]  /*17d0*/  ULDC UR4, c[0x0][0x424] ;  /* 0x0001090000047ab9 */ /* 0x000fe20000000800 */
[----:B------:R-:W-:-:S03]  /*17e0*/  UISETP.NE.AND.EX UP0, UPT, UR5, URZ, UPT, UP0 ;  /* 0x0000003f0500728c */ /* 0x000fc6000bf05300 */
[----:B------:R-:W-:Y:S01]  /*17f0*/  ULDC UR5, c[0x0][0x2f0] ;  /* 0x0000bc0000057ab9 */ /* 0x000fe20000000800 */
[----:B------:R-:W-:-:S04]  /*1800*/  USEL UR4, UR4, 0x1, UP0 ;  /* 0x0000000104047887 */ /* 0x000fc80008000000 */
[----:B------:R-:W-:-:S03]  /*1810*/  UIMAD UR4, UR4, UR5, URZ ;  /* 0x00000005040472a4 */ /* 0x000fc6000f8e023f */
[----:B------:R-:W-:Y:S02]  /*1820*/  ULDC UR5, c[0x0][0x348] ;  /* 0x0000d20000057ab9 */ /* 0x000fe40000000800 */
[----:B------:R-:W-:Y:S02]  /*1830*/  IMAD.U32 R39, RZ, RZ, UR5 ;  /* 0x00000005ff277e24 */ /* 0x000fe4000f8e00ff */
[----:B------:R-:W-:Y:S01]  /*1840*/  IMAD.U32 R24, RZ, RZ, UR4 ;  /* 0x00000004ff187e24 */ /* 0x000fe2000f8e00ff */
[----:B--2---:R-:W-:Y:S06]  /*1850*/  @P2 BRA `(.L_x_1773) ;  /* 0x0000000000242947 */ /* 0x004fec0003800000 */
        /* <DEDUP_REMOVED lines=8> */
[----:B--2---:R-:W-:-:S07]  /*18e0*/  IADD3 R189, -R189, R0, RZ ;  /* 0x00000000bdbd7210 */ /* 0x004fce0007ffe1ff */
.L_x_1773:
[----:B------:R-:W-:Y:S01]  /*18f0*/  ULDC.64 UR4, c[0x0][0xa20] ;  /* 0x0002880000047ab9 */ /* 0x000fe20000000a00 */
[C---:B------:R-:W-:Y:S01]  /*1900*/  LOP3.LUT R4, R206.reuse, 0xff000000, RZ, 0xc0, !PT ;  /* 0xff000000ce047812 */ /* 0x040fe200078ec0ff */
[----:B------:R-:W-:Y:S01]  /*1910*/  IMAD.MOV.U32 R216, RZ, RZ, R207 ;  /* 0x000000ffffd87224 */ /* 0x000fe200078e00cf */
[----:B------:R-:W-:Y:S02]  /*1920*/  ISETP.NE.U32.AND P1, PT, RZ, UR4, PT ;  /* 0x00000004ff007c0c */ /* 0x000fe4000bf25070 */
[C---:B------:R-:W-:Y:S02]  /*1930*/  LOP3.LUT R0, R206.reuse, 0xff0000, RZ, 0xc0, !PT ;  /* 0x00ff0000ce007812 */ /* 0x040fe400078ec0ff */
[----:B------:R-:W-:Y:S02]  /*1940*/  ISETP.NE.AND.EX P1, PT, RZ, UR5, PT, P1 ;  /* 0x00000005ff007c0c */ /* 0x000fe4000bf25310 */
[----:B------:R-:W-:Y:S02]  /*1950*/  SHF.R.U32.HI R5, RZ, 0x8, R4 ;  /* 0x00000008ff057819 */ /* 0x000fe40000011604 */
[----:B------:R-:W-:-:S02]  /*1960*/  LOP3.LUT R188, R206, 0xffff, RZ, 0xc0, !PT ;  /* 0x0000ffffcebc7812 */ /* 0x000fc400078ec0ff */
[----:B------:R-:W-:-:S07]  /*1970*/  LEA.HI R215, R0, R5, RZ, 0x10 ;  /* 0x0000000500d77211 */ /* 0x000fce00078f80ff */
[----:B------:R-:W-:Y:S05]  /*1980*/  @!P1 BRA `(.L_x_1774) ;  /* 0x0000000000109947 */ /* 0x000fea0003800000 */
[----:B------:R-:W0:Y:S02]  /*1990*/  LDC.64 R24, c[0x0][0xa20] ;  /* 0x00028800ff187b82 */ /* 0x000e240000000a00 */
[----:B0-----:R-:W-:-:S06]  /*19a0*/  IMAD.WIDE R24, R207, 0x4, R24 ;  /* 0x00000004cf187825 */ /* 0x001fcc00078e0218 */
[----:B------:R0:W5:Y:S01]  /*19b0*/  LDG.E R24, desc[UR36][R24.64] ;  /* 0x0000002418187981 */ /* 0x000162000c1e1900 */
[----:B------:R-:W-:Y:S05]  /*19c0*/  BRA `(.L_x_1775) ;  /* 0x0000000000107947 */ /* 0x000fea0003800000 */
.L_x_1774:
[----:B------:R-:W-:Y:S05]  /*19d0*/  @!P0 BRA `(.L_x_1775) ;  /* 0x00000000000c8947 */ /* 0x000fea0003800000 */
[----:B------:R-:W2:Y:S04]  /*19e0*/  LDG.E R5, desc[UR36][R2.64] ;  /* 0x0000002402057981 */ /* 0x000ea8000c1e1900 */
[----:B------:R-:W2:Y:S02]  /*19f0*/  LDG.E R24, desc[UR36][R2.64+0x4] ;  /* 0x0000042402187981 */ /* 0x000ea4000c1e1900 */
[----:B--2---:R-:W-:-:S07]  /*1a00*/  IMAD.IADD R24, R24, 0x1, -R5 ;  /* 0x0000000118187824 */ /* 0x004fce00078e0a05 */
.L_x_1775:
[----:B------:R-:W-:Y:S02]  /*1a10*/  ULDC.64 UR4, c[0x0][0xa10] ;  /* 0x0002840000047ab9 */ /* 0x000fe40000000a00 */
[----:B------:R-:W-:-:S04]  /*1a20*/  ISETP.NE.U32.AND P0, PT, RZ, UR4, PT ;  /* 0x00000004ff007c0c */ /* 0x000fc8000bf05070 */
[----:B------:R-:W-:Y:S01]  /*1a30*/  ISETP.NE.AND.EX P0, PT, RZ, UR5, PT, P0 ;  /* 0x00000005ff007c0c */ /* 0x000fe2000bf05300 */
[----:B------:R-:W-:Y:S02]  /*1a40*/  ULDC.64 UR4, c[0x0][0xa30] ;  /* 0x00028c0000047ab9 */ /* 0x000fe40000000a00 */
[----:B------:R-:W-:-:S04]  /*1a50*/  ISETP.NE.U32.AND P1, PT, RZ, UR4, PT ;  /* 0x00000004ff007c0c */ /* 0x000fc8000bf25070 */
[----:B------:R-:W-:-:S06]  /*1a60*/  ISETP.NE.AND.EX P1, PT, RZ, UR5, PT, P1 ;  /* 0x00000005ff007c0c */ /* 0x000fcc000bf25310 */
[----:B------:R-:W1:Y:S08]  /*1a70*/  @P0 LDC.64 R4, c[0x0][0xa10] ;  /* 0x00028400ff040b82 */ /* 0x000e700000000a00 */
[----:B------:R-:W2:Y:S01]  /*1a80*/  @P1 LDC.64 R2, c[0x0][0xa30] ;  /* 0x00028c00ff021b82 */ /* 0x000ea20000000a00 */
[----:B-1----:R-:W-:-:S05]  /*1a90*/  @P0 IMAD.WIDE R4, R207, 0x4, R4 ;  /* 0x00000004cf040825 */ /* 0x002fca00078e0204 */
[----:B------:R-:W3:Y:S04]  /*1aa0*/  @P0 LDG.E R0, desc[UR36][R4.64] ;  /* 0x0000002404000981 */ /* 0x000ee8000c1e1900 */
[----:B------:R-:W3:Y:S01]  /*1ab0*/  @P0 LDG.E R11, desc[UR36][R4.64+0x4] ;  /* 0x00000424040b0981 */ /* 0x000ee2000c1e1900 */
[----:B--2---:R-:W-:Y:S02]  /*1ac0*/  @P1 IMAD.WIDE R6, R207, 0x4, R2 ;  /* 0x00000004cf061825 */ /* 0x004fe400078e0202 */
[----:B------:R-:W1:Y:S02]  /*1ad0*/  LDC R2, c[0x0][0x448] ;  /* 0x00011200ff027b82 */ /* 0x000e640000000800 */
[----:B-----5:R-:W-:-:S06]  /*1ae0*/  IMAD.MOV.U32 R38, RZ, RZ, R24 ;  /* 0x000000ffff267224 */ /* 0x020fcc00078e0018 */
[----:B------:R2:W5:Y:S01]  /*1af0*/  @P1 LDG.E R38, desc[UR36][R6.64] ;  /* 0x0000002406261981 */ /* 0x000562000c1e1900 */
[----:B------:R-:W-:Y:S02]  /*1b00*/  IMAD.SHL.U32 R201, R205, 0x80, RZ ;  /* 0x00000080cdc97824 */ /* 0x000fe400078e00ff */
[----:B------:R-:W-:Y:S01]  /*1b10*/  IMAD.IADD R10, R24, 0x1, -R9 ;  /* 0x00000001180a7824 */ /* 0x000fe200078e0a09 */
[----:B-1----:R-:W-:Y:S02]  /*1b20*/  ISETP.NE.AND P1, PT, R2, 0x1, PT ;  /* 0x000000010200780c */ /* 0x002fe40003f25270 */
[----:B------:R-:W1:Y:S11]  /*1b30*/  LDC.64 R2, c[0x0][0x9e0] ;  /* 0x00027800ff027b82 */ /* 0x000e760000000a00 */
[----:B------:R-:W4:Y:S08]  /*1b40*/  @P1 LDC R13, c[0x0][0x44c] ;  /* 0x00011300ff0d1b82 */ /* 0x000f300000000800 */
[----:B------:R-:W0:Y:S01]  /*1b50*/  @P1 LDC R8, c[0x0][0x450] ;  /* 0x00011400ff081b82 */ /* 0x000e220000000800 */
[----:B-1----:R-:W-:Y:S01]  /*1b60*/  ISETP.GE.AND P2, PT, R3, 0x1, PT ;  /* 0x000000010300780c */ /* 0x002fe20003f46270 */
[----:B---3--:R-:W-:-:S02]  /*1b70*/  @P0 IMAD.IADD R39, R11, 0x1, -R0 ;  /* 0x000000010b270824 */ /* 0x008fc400078e0a00 */
[----:B------:R-:W-:Y:S02]  /*1b80*/  VIADD R0, R201, 0x7f ;  /* 0x0000007fc9007836 */ /* 0x000fe40000000000 */
[----:B------:R-:W-:Y:S02]  /*1b90*/  IMAD.IADD R192, R10, 0x1, R39 ;  /* 0x000000010ac07824 */ /* 0x000fe400078e0227 */
[----:B----4-:R-:W-:-:S03]  /*1ba0*/  @P1 IMAD.HI.U32 R5, R0, R13, RZ ;  /* 0x0000000d00051227 */ /* 0x010fc600078e00ff */
[C---:B--2---:R-:W-:Y:S01]  /*1bb0*/  IADD3 R7, R192.reuse, 0x1, -R189 ;  /* 0x00000001c0077810 */ /* 0x044fe20007ffe8bd */
[----:B------:R-:W-:Y:S01]  /*1bc0*/  IMAD.MOV.U32 R4, RZ, RZ, R0 ;  /* 0x000000ffff047224 */ /* 0x000fe200078e0000 */
[----:B0-----:R-:W-:Y:S01]  /*1bd0*/  @P1 SHF.R.U32.HI R4, RZ, R8, R5 ;  /* 0x00000008ff041219 */ /* 0x001fe20000011605 */
[----:B------:R-:W-:-:S04]  /*1be0*/  VIADD R0, R192, 0x3f ;  /* 0x0000003fc0007836 */ /* 0x000fc80000000000 */
[----:B------:R-:W-:Y:S01]  /*1bf0*/  IMAD.IADD R7, R7, 0x1, R4 ;  /* 0x0000000107077824 */ /* 0x000fe200078e0204 */
[----:B------:R-:W-:-:S03]  /*1c00*/  SHF.R.S32.HI R5, RZ, 0x1f, R0 ;  /* 0x0000001fff057819 */ /* 0x000fc60000011400 */
[----:B------:R-:W-:Y:S01]  /*1c10*/  IMAD.IADD R2, R7, 0x1, R2 ;  /* 0x0000000107027824 */ /* 0x000fe200078e0202 */
[----:B------:R-:W-:-:S04]  /*1c20*/  LEA.HI R5, R5, R0, RZ, 0x6 ;  /* 0x0000000005057211 */ /* 0x000fc800078f30ff */
[----:B------:R-:W-:Y:S01]  /*1c30*/  SHF.R.S32.HI R44, RZ, 0x6, R5 ;  /* 0x00000006ff2c7819 */ /* 0x000fe20000011405 */
[----:B------:R-:W-:Y:S06]  /*1c40*/  @!P2 BRA `(.L_x_1776) ;  /* 0x000000000048a947 */ /* 0x000fec0003800000 */
[C---:B------:R-:W-:Y:S01]  /*1c50*/  ISETP.GT.AND P0, PT, R7.reuse, RZ, PT ;  /* 0x000000ff0700720c */ /* 0x040fe20003f04270 */
[----:B------:R-:W-:Y:S01]  /*1c60*/  BSSY B0, `(.L_x_1777) ;  /* 0x000000e000007945 */ /* 0x000fe20003800000 */
[----:B------:R-:W-:-:S11]  /*1c70*/  VIADD R0, R7, 0xffffffff ;  /* 0xffffffff07007836 */ /* 0x000fd60000000000 */
[----:B------:R-:W-:Y:S05]  /*1c80*/  @P0 BRA `(.L_x_1778) ;  /* 0x00000000001c0947 */ /* 0x000fea0003800000 */
[----:B------:R-:W-:Y:S02]  /*1c90*/  ISETP.NE.AND P0, PT, R3, 0x1, PT ;  /* 0x000000010300780c */ /* 0x000fe40003f05270 */
[----:B------:R-:W-:-:S11]  /*1ca0*/  IADD3 R7, -R7, RZ, RZ ;  /* 0x000000ff07077210 */ /* 0x000fd60007ffe1ff */
[----:B------:R-:W0:Y:S02]  /*1cb0*/  @P0 LDC.64 R4, c[0x0][0x9e8] ;  /* 0x00027a00ff040b82 */ /* 0x000e240000000a00 */
[----:B0-----:R-:W-:-:S05]  /*1cc0*/  @P0 IMAD.HI.U32 R4, R7, R4, RZ ;  /* 0x0000000407040227 */ /* 0x001fca00078e00ff */
[----:B------:R-:W-:-:S04]  /*1cd0*/  @P0 SHF.R.U32.HI R7, RZ, R5, R4 ;  /* 0x00000005ff070219 */ /* 0x000fc80000011604 */
[----:B------:R-:W-:Y:S01]  /*1ce0*/  LOP3.LUT R0, RZ, R7, RZ, 0x33, !PT ;  /* 0x00000007ff007212 */ /* 0x000fe200078e33ff */
[----:B------:R-:W-:Y:S06]  /*1cf0*/  BRA `(.L_x_1779) ;  /* 0x0000000000107947 */ /* 0x000fec0003800000 */
.L_x_1778:
[----:B------:R-:W-:-:S13]  /*1d00*/  ISETP.NE.AND P0, PT, R3, 0x1, PT ;  /* 0x000000010300780c */ /* 0x000fda0003f05270 */
[----:B------:R-:W0:Y:S02]  /*1d10*/  @P0 LDC.64 R4, c[0x0][0x9e8] ;  /* 0x00027a00ff040b82 */ /* 0x000e240000000a00 */
[----:B0-----:R-:W-:-:S05]  /*1d20*/  @P0 IMAD.HI.U32 R4, R0, R4, RZ ;  /* 0x0000000400040227 */ /* 0x001fca00078e00ff */
[----:B------:R-:W-:-:S07]  /*1d30*/  @P0 SHF.R.U32.HI R0, RZ, R5, R4 ;  /* 0x00000005ff000219 */ /* 0x000fce0000011604 */
.L_x_1779:
[----:B------:R-:W-:Y:S05]  /*1d40*/  BSYNC B0 ;  /* 0x0000000000007941 */ /* 0x000fea0003800000 */
.L_x_1777:
[----:B------:R-:W-:-:S05]  /*1d50*/  IMAD R5, R0, R3, R3 ;  /* 0x0000000300057224 */ /* 0x000fca00078e0203 */
[----:B------:R-:W-:-:S07]  /*1d60*/  VIMNMX R2, R2, R5, PT ;  /* 0x0000000502027248 */ /* 0x000fce0003fe0100 */
.L_x_1776:
[----:B------:R-:W0:Y:S01]  /*1d70*/  @P1 LDC R4, c[0x0][0x44c] ;  /* 0x00011300ff041b82 */ /* 0x000e220000000800 */
[----:B------:R-:W-:Y:S01]  /*1d80*/  VIADD R2, R2, 0x3f ;  /* 0x0000003f02027836 */ /* 0x000fe20000000000 */
[----:B------:R-:W-:Y:S01]  /*1d90*/  ULDC UR4, c[0x0][0x9dc] ;  /* 0x0002770000047ab9 */ /* 0x000fe20000000800 */
[----:B------:R-:W-:Y:S02]  /*1da0*/  IMAD.MOV.U32 R0, RZ, RZ, R201 ;  /* 0x000000ffff007224 */ /* 0x000fe400078e00c9 */
[----:B------:R-:W-:Y:S01]  /*1db0*/  IMAD.IADD R161, R192, 0x1, -R189 ;  /* 0x00000001c0a17824 */ /* 0x000fe200078e0abd */
[----:B------:R-:W-:Y:S02]  /*1dc0*/  SHF.R.S32.HI R5, RZ, 0x1f, R2 ;  /* 0x0000001fff057819 */ /* 0x000fe40000011402 */
[----:B------:R-:W1:Y:S02]  /*1dd0*/  @P1 LDC R7, c[0x0][0x450] ;  /* 0x00011400ff071b82 */ /* 0x000e640000000800 */
[----:B------:R-:W-:-:S04]  /*1de0*/  LEA.HI R5, R5, R2, RZ, 0x6 ;  /* 0x0000000205057211 */ /* 0x000fc800078f30ff */
[----:B------:R-:W-:-:S04]  /*1df0*/  SHF.R.S32.HI R5, RZ, 0x6, R5 ;  /* 0x00000006ff057819 */ /* 0x000fc80000011405 */
[----:B------:R-:W-:Y:S01]  /*1e00*/  VIMNMX R6, R44, R5, PT ;  /* 0x000000052c067248 */ /* 0x000fe20003fe0100 */
[----:B0-----:R-:W-:-:S05]  /*1e10*/  @P1 IMAD.HI.U32 R4, R201, R4, RZ ;  /* 0x00000004c9041227 */ /* 0x001fca00078e00ff */
[----:B-1----:R-:W-:-:S05]  /*1e20*/  @P1 SHF.R.U32.HI R0, RZ, R7, R4 ;  /* 0x00000007ff001219 */ /* 0x002fca0000011604 */
[----:B------:R-:W-:-:S04]  /*1e30*/  IMAD.IADD R0, R161, 0x1, R0 ;  /* 0x00000001a1007824 */ /* 0x000fc800078e0200 */
[----:B------:R-:W-:Y:S01]  /*1e40*/  VIADD R2, R0, -UR4 ;  /* 0x8000000400027c36 */ /* 0x000fe20008000000 */
[----:B------:R-:W-:Y:S06]  /*1e50*/  @!P2 BRA `(.L_x_1780) ;  /* 0x000000000044a947 */ /* 0x000fec0003800000 */
[----:B------:R-:W-:Y:S01]  /*1e60*/  ISETP.GT.AND P0, PT, R0, -0x1, PT ;  /* 0xffffffff0000780c */ /* 0x000fe20003f04270 */
[----:B------:R-:W-:-:S12]  /*1e70*/  BSSY B0, `(.L_x_1781) ;  /* 0x000000d000007945 */ /* 0x000fd80003800000 */
[----:B------:R-:W-:Y:S05]  /*1e80*/  @P0 BRA `(.L_x_1782) ;  /* 0x00000000001c0947 */ /* 0x000fea0003800000 */
[----:B------:R-:W-:Y:S02]  /*1e90*/  ISETP.NE.AND P0, PT, R3, 0x1, PT ;  /* 0x000000010300780c */ /* 0x000fe40003f05270 */
[----:B------:R-:W-:-:S11]  /*1ea0*/  LOP3.LUT R7, RZ, R0, RZ, 0x33, !PT ;  /* 0x00000000ff077212 */ /* 0x000fd600078e33ff */
[----:B------:R-:W0:Y:S02]  /*1eb0*/  @P0 LDC.64 R4, c[0x0][0x9e8] ;  /* 0x00027a00ff040b82 */ /* 0x000e240000000a00 */
[----:B0-----:R-:W-:-:S05]  /*1ec0*/  @P0 IMAD.HI.U32 R4, R7, R4, RZ ;  /* 0x0000000407040227 */ /* 0x001fca00078e00ff */
[----:B------:R-:W-:-:S04]  /*1ed0*/  @P0 SHF.R.U32.HI R7, RZ, R5, R4 ;  /* 0x00000005ff070219 */ /* 0x000fc80000011604 */
[----:B------:R-:W-:Y:S01]  /*1ee0*/  LOP3.LUT R0, RZ, R7, RZ, 0x33, !PT ;  /* 0x00000007ff007212 */ /* 0x000fe200078e33ff */
[----:B------:R-:W-:Y:S06]  /*1ef0*/  BRA `(.L_x_1783) ;  /* 0x0000000000107947 */ /* 0x000fec0003800000 */
.L_x_1782:
[----:B------:R-:W-:-:S13]  /*1f00*/  ISETP.NE.AND P0, PT, R3, 0x1, PT ;  /* 0x000000010300780c */ /* 0x000fda0003f05270 */
[----:B------:R-:W0:Y:S02]  /*1f10*/  @P0 LDC.64 R4, c[0x0][0x9e8] ;  /* 0x00027a00ff040b82 */ /* 0x000e240000000a00 */
[----:B0-----:R-:W-:-:S05]  /*1f20*/  @P0 IMAD.HI.U32 R4, R0, R4, RZ ;  /* 0x0000000400040227 */ /* 0x001fca00078e00ff */
[----:B------:R-:W-:-:S07]  /*1f30*/  @P0 SHF.R.U32.HI R0, RZ, R5, R4 ;  /* 0x00000005ff000219 */ /* 0x000fce0000011604 */
.L_x_1783:
[----:B------:R-:W-:Y:S05]  /*1f40*/  BSYNC B0 ;  /* 0x0000000000007941 */ /* 0x000fea0003800000 */
.L_x_1781:
[----:B------:R-:W-:-:S05]  /*1f50*/  IMAD R3, R0, R3, RZ ;  /* 0x0000000300037224 */ /* 0x000fca00078e02ff */
[----:B------:R-:W-:-:S07]  /*1f60*/  VIMNMX R2, R2, R3, !PT ;  /* 0x0000000302027248 */ /* 0x000fce0007fe0100 */
.L_x_1780:
[----:B------:R-:W-:Y:S01]  /*1f70*/  SHF.R.S32.HI R3, RZ, 0x1f, R2 ;  /* 0x0000001fff037819 */ /* 0x000fe20000011402 */
[----:B------:R-:W-:Y:S01]  /*1f80*/  BSSY B0, `(.L_x_1784) ;  /* 0x0000027000007945 */ /* 0x000fe20003800000 */
[----:B------:R-:W-:Y:S02]  /*1f90*/  LOP3.LUT R220, R215, 0xff, RZ, 0xc0, !PT ;  /* 0x000000ffd7dc7812 */ /* 0x000fe400078ec0ff */
[----:B------:R-:W-:Y:S02]  /*1fa0*/  LEA.HI R3, R3, R2, RZ, 0x6 ;  /* 0x0000000203037211 */ /* 0x000fe400078f30ff */
[----:B------:R-:W-:Y:S02]  /*1fb0*/  SHF.R.U32.HI R215, RZ, 0x10, R215 ;  /* 0x00000010ffd77819 */ /* 0x000fe400000116d7 */
[----:B------:R-:W-:-:S04]  /*1fc0*/  SHF.R.S32.HI R3, RZ, 0x6, R3 ;  /* 0x00000006ff037819 */ /* 0x000fc80000011403 */
[----:B------:R-:W-:Y:S01]  /*1fd0*/  VIMNMX R9, RZ, R3, !PT ;  /* 0x00000003ff097248 */ /* 0x000fe20007fe0100 */
[----:B------:R-:W-:-:S03]  /*1fe0*/  IMAD.MOV.U32 R3, RZ, RZ, RZ ;  /* 0x000000ffff037224 */ /* 0x000fc600078e00ff */
[----:B------:R-:W-:-:S13]  /*1ff0*/  ISETP.GT.AND P0, PT, R6, R9, PT ;  /* 0x000000090600720c */ /* 0x000fda0003f04270 */
[----:B------:R-:W-:Y:S05]  /*2000*/  @!P0 BRA `(.L_x_1785) ;  /* 0x0000000000788947 */ /* 0x000fea0003800000 */
[----:B------:R-:W-:Y:S01]  /*2010*/  ISETP.NE.AND P0, PT, R215, RZ, PT ;  /* 0x000000ffd700720c */ /* 0x000fe20003f05270 */
[----:B------:R-:W-:-:S03]  /*2020*/  ULDC UR4, c[0x0][0x9f0] ;  /* 0x00027c0000047ab9 */ /* 0x000fc60000000800 */
[----:B------:R-:W-:-:S04]  /*2030*/  SEL R11, R215, UR4, P0 ;  /* 0x00000004d70b7c07 */ /* 0x000fc80008000000 */
[-C--:B------:R-:W-:Y:S02]  /*2040*/  IABS R5, R11.reuse ;  /* 0x0000000b00057213 */ /* 0x080fe40000000000 */
[----:B------:R-:W-:Y:S02]  /*2050*/  IADD3 R0, R11, -0x1, R6 ;  /* 0xffffffff0b007810 */ /* 0x000fe40007ffe006 */
[----:B------:R-:W0:Y:S01]  /*2060*/  I2F.RP R4, R5 ;  /* 0x0000000500047306 */ /* 0x000e220000209400 */
[----:B------:R-:W-:Y:S02]  /*2070*/  IABS R12, R11 ;  /* 0x0000000b000c7213 */ /* 0x000fe40000000000 */
[----:B------:R-:W-:-:S05]  /*2080*/  IMAD.IADD R0, R0, 0x1, -R9 ;  /* 0x0000000100007824 */ /* 0x000fca00078e0a09 */
[----:B0-----:R-:W0:Y:S02]  /*2090*/  MUFU.RCP R4, R4 ;  /* 0x0000000400047308 */ /* 0x001e240000001000 */
[----:B0-----:R-:W-:Y:S02]  /*20a0*/  VIADD R2, R4, 0xffffffe ;  /* 0x0ffffffe04027836 */ /* 0x001fe40000000000 */
[----:B------:R-:W-:-:S04]  /*20b0*/  IMAD.MOV R4, RZ, RZ, -R12 ;  /* 0x000000ffff047224 */ /* 0x000fc800078e0a0c */
[----:B------:R0:W1:Y:S02]  /*20c0*/  F2I.FTZ.U32.TRUNC.NTZ R3, R2 ;  /* 0x0000000200037305 */ /* 0x000064000021f000 */
[----:B0-----:R-:W-:Y:S02]  /*20d0*/  IMAD.MOV.U32 R2, RZ, RZ, RZ ;  /* 0x000000ffff027224 */ /* 0x001fe400078e00ff */
[----:B-1----:R-:W-:-:S04]  /*20e0*/  IMAD.MOV R8, RZ, RZ, -R3 ;  /* 0x000000ffff087224 */ /* 0x002fc800078e0a03 */
[----:B------:R-:W-:Y:S01]  /*20f0*/  IMAD R7, R8, R5, RZ ;  /* 0x0000000508077224 */ /* 0x000fe200078e02ff */
[----:B------:R-:W-:Y:S02]  /*2100*/  IABS R8, R0 ;  /* 0x0000000000087213 */ /* 0x000fe40000000000 */
[----:B------:R-:W-:Y:S01]  /*2110*/  LOP3.LUT R0, R0, R11, RZ, 0x3c, !PT ;  /* 0x0000000b00007212 */ /* 0x000fe200078e3cff */
[----:B------:R-:W-:-:S03]  /*2120*/  IMAD.HI.U32 R3, R3, R7, R2 ;  /* 0x0000000703037227 */ /* 0x000fc600078e0002 */
[----:B------:R-:W-:Y:S01]  /*2130*/  ISETP.GE.AND P2, PT, R0, RZ, PT ;  /* 0x000000ff0000720c */ /* 0x000fe20003f46270 */
[----:B------:R-:W-:-:S04]  /*2140*/  IMAD.MOV.U32 R2, RZ, RZ, R8 ;  /* 0x000000ffff027224 */ /* 0x000fc800078e0008 */
        /* <DEDUP_REMOVED lines=8> */
[----:B------:R-:W-:Y:S01]  /*21d0*/  @!P2 IMAD.MOV R3, RZ, RZ, -R3 ;  /* 0x000000ffff03a224 */ /* 0x000fe200078e0a03 */
[----:B------:R-:W-:-:S07]  /*21e0*/  @!P1 LOP3.LUT R3, RZ, R11, RZ, 0x33, !PT ;  /* 0x0000000bff039212 */ /* 0x000fce00078e33ff */
.L_x_1785:
[----:B------:R-:W-:Y:S05]  /*21f0*/  BSYNC B0 ;  /* 0x0000000000007941 */ /* 0x000fea0003800000 */
.L_x_1784:
[----:B------:R-:W-:-:S05]  /*2200*/  IMAD R0, R220, R3, R9 ;  /* 0x00000003dc007224 */ /* 0x000fca00078e0209 */
[C---:B------:R-:W-:Y:S01]  /*2210*/  VIADDMNMX R3, R0.reuse, R3, R6, PT ;  /* 0x0000000300037246 */ /* 0x040fe20003800106 */
[----:B------:R-:W-:-:S04]  /*2220*/  IMAD R0, R0, 0x40, -R10 ;  /* 0x0000004000007824 */ /* 0x000fc800078e0a0a */
[----:B------:R-:W-:Y:S01]  /*2230*/  IMAD R2, R3, 0x40, -R10 ;  /* 0x0000004003027824 */ /* 0x000fe200078e0a0a */
[----:B------:R-:W-:-:S04]  /*2240*/  VIMNMX R0, RZ, R0, !PT ;  /* 0x00000000ff007248 */ /* 0x000fc80007fe0100 */
        /* <DEDUP_REMOVED lines=31> */
.L_x_1788:
[----:B------:R-:W-:Y:S05]  /*2440*/  BSYNC B6 ;  /* 0x0000000000067941 */ /* 0x000fea0003800000 */
.L_x_1787:
[----:B------:R-:W-:Y:S01]  /*2450*/  VIADD R0, R22, 0x10000 ;  /* 0x0001000016007836 */ /* 0x000fe20000000000 */
[----:B------:R-:W-:Y:S04]  /*2460*/  BSSY B6, `(.L_x_1789) ;  /* 0x0000013000067945 */ /* 0x000fe80003800000 */
        /* <DEDUP_REMOVED lines=18> */
.L_x_1790:
[----:B------:R-:W-:Y:S05]  /*2590*/  BSYNC B6 ;  /* 0x0000000000067941 */ /* 0x000fea0003800000 */
.L_x_1789:
[----:B------:R-:W-:Y:S01]  /*25a0*/  ULDC.64 UR4, c[0x0][0x9f8] ;  /* 0x00027e0000047ab9 */ /* 0x000fe20000000a00 */
[----:B------:R-:W-:Y:S01]  /*25b0*/  IMAD.MOV.U32 R0, RZ, RZ, R207 ;  /* 0x000000ffff007224 */ /* 0x000fe200078e00cf */
[----:B------:R-:W-:Y:S01]  /*25c0*/  ISETP.NE.U32.AND P0, PT, RZ, UR4, PT ;  /* 0x00000004ff007c0c */ /* 0x000fe2000bf05070 */
[----:B------:R-:W0:Y:S01]  /*25d0*/  S2R R25, SR_TID.X ;  /* 0x0000000000197919 */ /* 0x000e220000002100 */
[----:B------:R-:W1:Y:S02]  /*25e0*/  LDC.64 R6, c[0x0][0x3f8] ;  /* 0x0000fe00ff067b82 */ /* 0x000e640000000a00 */
[----:B------:R-:W-:-:S06]  /*25f0*/  ISETP.NE.AND.EX P0, PT, RZ, UR5, PT, P0 ;  /* 0x00000005ff007c0c */ /* 0x000fcc000bf05300 */
[----:B------:R-:W2:Y:S08]  /*2600*/  LDC R57, c[0x0][0x3f4] ;  /* 0x0000fd00ff397b82 */ /* 0x000eb00000000800 */
[----:B------:R-:W3:Y:S08]  /*2610*/  @P0 LDC.64 R2, c[0x0][0x9f8] ;  /* 0x00027e00ff020b82 */ /* 0x000ef00000000a00 */
[----:B------:R-:W4:Y:S01]  /*2620*/  LDC.64 R4, c[0x0][0x408] ;  /* 0x00010200ff047b82 */ /* 0x000f220000000a00 */
[----:B---3--:R-:W-:-:S05]  /*2630*/  @P0 IMAD.WIDE R2, R207, 0x4, R2 ;  /* 0x00000004cf020825 */ /* 0x008fca00078e0202 */
[----:B------:R3:W3:Y:S01]  /*2640*/  @P0 LDG.E R0, desc[UR36][R2.64] ;  /* 0x0000002402000981 */ /* 0x0006e2000c1e1900 */
[----:B------:R-:W-:Y:S01]  /*2650*/  SHF.R.S32.HI R9, RZ, 0x1f, R187 ;  /* 0x0000001fff097819 */ /* 0x000fe200000114bb */
[-C--:B-1----:R-:W-:Y:S01]  /*2660*/  IMAD.WIDE.U32 R20, R187, R6.reuse, R16 ;  /* 0x00000006bb147225 */ /* 0x082fe200078e0010 */
[----:B0-----:R-:W-:Y:S02]  /*2670*/  IADD3 R10, R25, -0x80, RZ ;  /* 0xffffff80190a7810 */ /* 0x001fe40007ffe0ff */
[----:B------:R-:W-:Y:S01]  /*2680*/  SHF.R.U32.HI R14, RZ, 0x7, R25 ;  /* 0x00000007ff0e7819 */ /* 0x000fe20000011619 */
[----:B------:R-:W-:Y:S01]  /*2690*/  IMAD R8, R9, R6, RZ ;  /* 0x0000000609087224 */ /* 0x000fe200078e02ff */
[----:B------:R-:W-:Y:S01]  /*26a0*/  SHF.R.S32.HI R11, RZ, 0x1f, R10 ;  /* 0x0000001fff0b7819 */ /* 0x000fe2000001140a */
[CC--:B----4-:R-:W-:Y:S01]  /*26b0*/  IMAD.WIDE.U32 R36, R187.reuse, R4.reuse, R18 ;  /* 0x00000004bb247225 */ /* 0x0d0fe200078e0012 */
[----:B------:R-:W-:Y:S02]  /*26c0*/  ISETP.NE.AND P6, PT, R14, 0x1, PT ;  /* 0x000000010e00780c */ /* 0x000fe40003fc5270 */
[----:B--2---:R-:W-:Y:S01]  /*26d0*/  ISETP.GE.AND P0, PT, R16, R57, PT ;  /* 0x000000391000720c */ /* 0x004fe20003f06270 */
[----:B------:R-:W-:Y:S01]  /*26e0*/  IMAD.WIDE.U32 R40, R187, R4, R16 ;  /* 0x00000004bb287225 */ /* 0x000fe200078e0010 */
[----:B------:R-:W-:-:S02]  /*26f0*/  LEA.HI R12, R11, R10, RZ, 0x3 ;  /* 0x0000000a0b0c7211 */ /* 0x000fc400078f18ff */
[----:B------:R-:W-:Y:S01]  /*2700*/  SHF.R.U32.HI R27, RZ, 0x3, R202 ;  /* 0x00000003ff1b7819 */ /* 0x000fe200000116ca */
[----:B------:R-:W-:Y:S01]  /*2710*/  IMAD R11, R187, R7, R8 ;  /* 0x00000007bb0b7224 */ /* 0x000fe200078e0208 */
[----:B------:R-:W-:Y:S01]  /*2720*/  LOP3.LUT R15, R12, 0xfffffff8, RZ, 0xc0, !PT ;  /* 0xfffffff80c0f7812 */ /* 0x000fe200078ec0ff */
[----:B------:R-:W-:Y:S01]  /*2730*/  IMAD R8, R9, R4, RZ ;  /* 0x0000000409087224 */ /* 0x000fe200078e02ff */
[----:B------:R-:W-:Y:S01]  /*2740*/  SEL R9, R57, RZ, P0 ;  /* 0x000000ff39097207 */ /* 0x000fe20000000000 */
[CC--:B---3--:R-:W-:Y:S01]  /*2750*/  IMAD.WIDE.U32 R2, R187.reuse, R6.reuse, R18 ;  /* 0x00000006bb027225 */ /* 0x0c8fe200078e0012 */
[----:B------:R-:W-:Y:S01]  /*2760*/  SHF.R.U32.HI R26, RZ, 0x3, R209 ;  /* 0x00000003ff1a7819 */ /* 0x000fe200000116d1 */
[----:B------:R-:W-:Y:S05]  /*2770*/  @!P6 WARPSYNC.ALL ;  /* 0x000000000000e948 */ /* 0x000fea0003800000 */
[----:B------:R-:W-:Y:S01]  /*2780*/  IMAD.IADD R9, R16, 0x1, R9 ;  /* 0x0000000110097824 */ /* 0x000fe200078e0209 */
[----:B------:R-:W-:Y:S01]  /*2790*/  ULDC UR4, c[0x0][0x2f4] ;  /* 0x0000bd0000047ab9 */ /* 0x000fe20000000800 */
[----:B------:R-:W-:Y:S01]  /*27a0*/  IMAD R13, R187, R5, R8 ;  /* 0x00000005bb0d7224 */ /* 0x000fe200078e0208 */
[----:B------:R-:W-:Y:S01]  /*27b0*/  SHF.L.U64.HI R48, R6, 0x6, R7 ;  /* 0x0000000606307819 */ /* 0x000fe20000010207 */
[----:B------:R-:W-:Y:S01]  /*27c0*/  IMAD.IADD R58, R10, 0x1, -R15 ;  /* 0x000000010a3a7824 */ /* 0x000fe200078e0a0f */
[----:B------:R-:W-:Y:S01]  /*27d0*/  SHF.R.S32.HI R8, RZ, 0x1f, R9 ;  /* 0x0000001fff087819 */ /* 0x000fe20000011409 */
[----:B------:R-:W-:Y:S01]  /*27e0*/  IMAD.IADD R37, R37, 0x1, R13 ;  /* 0x0000000125257824 */ /* 0x000fe200078e020d */
[----:B------:R-:W-:Y:S01]  /*27f0*/  SHF.L.U64.HI R49, R6, 0x5, R7 ;  /* 0x0000000506317819 */ /* 0x000fe20000010207 */
[----:B------:R-:W-:Y:S01]  /*2800*/  IMAD.IADD R41, R13, 0x1, R41 ;  /* 0x000000010d297824 */ /* 0x000fe200078e0229 */
[CC--:B------:R-:W-:Y:S01]  /*2810*/  LEA.HI R10, R8.reuse, R9.reuse, RZ, 0x7 ;  /* 0x00000009080a7211 */ /* 0x0c0fe200078f38ff */
[----:B------:R-:W-:Y:S01]  /*2820*/  IMAD.IADD R3, R3, 0x1, R11 ;  /* 0x0000000103037824 */ /* 0x000fe200078e020b */
[----:B-----5:R-:W-:Y:S01]  /*2830*/  SHF.R.S32.HI R13, RZ, 0x1f, R38 ;  /* 0x0000001fff0d7819 */ /* 0x020fe20000011426 */
[----:B------:R-:W-:Y:S01]  /*2840*/  IMAD.IADD R21, R11, 0x1, R21 ;  /* 0x000000010b157824 */ /* 0x000fe200078e0215 */
[----:B------:R-:W-:Y:S01]  /*2850*/  LEA.HI R8, R8, R9, RZ, 0x4 ;  /* 0x0000000908087211 */ /* 0x000fe200078f20ff */
[----:B------:R-:W-:Y:S01]  /*2860*/  IMAD.SHL.U32 R10, R10, 0x40, RZ ;  /* 0x000000400a0a7824 */ /* 0x000fe200078e00ff */
[----:B------:R-:W-:Y:S01]  /*2870*/  SHF.L.U64.HI R52, R4, 0x6, R5 ;  /* 0x0000000604347819 */ /* 0x000fe20000010205 */
[C---:B------:R-:W-:Y:S01]  /*2880*/  IMAD R12, R13.reuse, R6, RZ ;  /* 0x000000060d0c7224 */ /* 0x040fe200078e02ff */
[--C-:B------:R-:W-:Y:S01]  /*2890*/  LOP3.LUT R9, R202, 0x70, R8.reuse, 0xf8, !PT ;  /* 0x00000070ca097812 */ /* 0x100fe200078ef808 */
[----:B------:R-:W-:Y:S01]  /*28a0*/  IMAD R13, R13, R4, RZ ;  /* 0x000000040d0d7224 */ /* 0x000fe200078e02ff */
[----:B------:R-:W-:Y:S01]  /*28b0*/  LOP3.LUT R11, R209, 0x70, R8, 0xf8, !PT ;  /* 0x00000070d10b7812 */ /* 0x000fe200078ef808 */
[----:B------:R-:W-:Y:S01]  /*28c0*/  IMAD R61, R38, R7, R12 ;  /* 0x00000007263d7224 */ /* 0x000fe200078e020c */
[----:B------:R-:W-:Y:S01]  /*28d0*/  LOP3.LUT R10, R10, 0xffffe000, RZ, 0xc0, !PT ;  /* 0xffffe0000a0a7812 */ /* 0x000fe200078ec0ff */
[----:B------:R-:W-:Y:S01]  /*28e0*/  IMAD.WIDE.U32 R2, R38, R6, R2 ;  /* 0x0000000626027225 */ /* 0x000fe200078e0002 */
[----:B------:R-:W-:-:S02]  /*28f0*/  LOP3.LUT R9, R9, R27, RZ, 0x3c, !PT ;  /* 0x0000001b09097212 */ /* 0x000fc400078e3cff */
[----:B------:R-:W-:Y:S01]  /*2900*/  LOP3.LUT R11, R11, R26, RZ, 0x3c, !PT ;  /* 0x0000001a0b0b7212 */ /* 0x000fe200078e3cff */
[----:B------:R-:W-:Y:S01]  /*2910*/  IMAD.WIDE.U32 R20, R38, R6, R20 ;  /* 0x0000000626147225 */ /* 0x000fe200078e0014 */
[----:B------:R-:W-:Y:S02]  /*2920*/  LOP3.LUT R62, R8, 0xfffffff0, RZ, 0xc0, !PT ;  /* 0xfffffff0083e7812 */ /* 0x000fe400078ec0ff */
[-C--:B------:R-:W-:Y:S01]  /*2930*/  IADD3 R46, R9, R10.reuse, R203 ;  /* 0x0000000a092e7210 */ /* 0x080fe20007ffe0cb */
[C---:B------:R-:W-:Y:S01]  /*2940*/  IMAD R13, R38.reuse, R5, R13 ;  /* 0x00000005260d7224 */ /* 0x040fe200078e020d */
[----:B------:R-:W-:Y:S01]  /*2950*/  IADD3 R47, R11, R10, R212 ;  /* 0x0000000a0b2f7210 */ /* 0x000fe20007ffe0d4 */
[-C--:B------:R-:W-:Y:S01]  /*2960*/  IMAD.WIDE.U32 R36, R38, R4.reuse, R36 ;  /* 0x0000000426247225 */ /* 0x080fe200078e0024 */
[----:B------:R-:W-:Y:S02]  /*2970*/  SHF.L.U64.HI R53, R4, 0x5, R5 ;  /* 0x0000000504357819 */ /* 0x000fe40000010205 */
[----:B------:R-:W-:Y:S01]  /*2980*/  SHF.L.U32 R57, R57, 0x1, RZ ;  /* 0x0000000139397819 */ /* 0x000fe200000006ff */
[----:B------:R-:W-:Y:S01]  /*2990*/  IMAD.WIDE.U32 R40, R38, R4, R40 ;  /* 0x0000000426287225 */ /* 0x000fe200078e0028 */
[----:B------:R-:W-:-:S02]  /*29a0*/  ISETP.GE.AND P1, PT, R16, UR4, PT ;  /* 0x0000000410007c0c */ /* 0x000fc4000bf26270 */
[----:B------:R-:W-:Y:S01]  /*29b0*/  ISETP.GE.AND P2, PT, R184, UR4, PT ;  /* 0x00000004b8007c0c */ /* 0x000fe2000bf46270 */
[----:B------:R-:W-:Y:S01]  /*29c0*/  IMAD.IADD R60, R3, 0x1, R61 ;  /* 0x00000001033c7824 */ /* 0x000fe200078e023d */
[----:B------:R-:W-:Y:S01]  /*29d0*/  SHF.R.S32.HI R65, RZ, 0x4, R8 ;  /* 0x00000004ff417819 */ /* 0x000fe20000011408 */
[----:B------:R-:W-:Y:S01]  /*29e0*/  IMAD.IADD R45, R45, 0x1, R24 ;  /* 0x000000012d2d7824 */ /* 0x000fe200078e0218 */
[----:B------:R-:W-:Y:S01]  /*29f0*/  SHF.R.S32.HI R66, RZ, 0x1f, R62 ;  /* 0x0000001fff427819 */ /* 0x000fe2000001143e */
[C---:B------:R-:W-:Y:S02]  /*2a00*/  IMAD.SHL.U32 R50, R6.reuse, 0x40, RZ ;  /* 0x0000004006327824 */ /* 0x040fe400078e00ff */
[----:B------:R-:W-:Y:S02]  /*2a10*/  IMAD.SHL.U32 R51, R6, 0x20, RZ ;  /* 0x0000002006337824 */ /* 0x000fe400078e00ff */
[C---:B------:R-:W-:Y:S02]  /*2a20*/  IMAD.SHL.U32 R54, R4.reuse, 0x40, RZ ;  /* 0x0000004004367824 */ /* 0x040fe400078e00ff */
[----:B------:R-:W-:-:S02]  /*2a30*/  IMAD.SHL.U32 R55, R4, 0x20, RZ ;  /* 0x0000002004377824 */ /* 0x000fc400078e00ff */
[----:B------:R-:W-:Y:S02]  /*2a40*/  VIADD R56, R14, 0x8 ;  /* 0x000000080e387836 */ /* 0x000fe40000000000 */
[----:B------:R-:W-:Y:S02]  /*2a50*/  IMAD R58, R58, 0x20, R187 ;  /* 0x000000203a3a7824 */ /* 0x000fe400078e02bb */
[----:B------:R-:W-:Y:S02]  /*2a60*/  IMAD.IADD R61, R61, 0x1, R21 ;  /* 0x000000013d3d7824 */ /* 0x000fe400078e0215 */
[----:B------:R-:W-:Y:S02]  /*2a70*/  IMAD.IADD R63, R37, 0x1, R13 ;  /* 0x00000001253f7824 */ /* 0x000fe400078e020d */
[----:B------:R-:W-:Y:S01]  /*2a80*/  IMAD.IADD R64, R13, 0x1, R41 ;  /* 0x000000010d407824 */ /* 0x000fe200078e0229 */
[----:B------:R-:W-:Y:S01]  /*2a90*/  @!P6 BAR.SYNC.DEFER_BLOCKING 0x9, 0x100 ;  /* 0x024400000000eb1d */ /* 0x000fe20000010000 */
[----:B------:R-:W-:-:S07]  /*2aa0*/  SHF.R.S32.HI R59, RZ, 0x1f, R0 ;  /* 0x0000001fff3b7819 */ /* 0x000fce0000011400 */
.L_x_1844:
[----:B------:R-:W0:Y:S01]  /*2ab0*/  LDC R72, c[0x0][0x430] ;  /* 0x00010c00ff487b82 */ /* 0x000e220000000800 */
[----:B------:R-:W-:Y:S02]  /*2ac0*/  VIADD R42, R42, 0xffffffff ;  /* 0xffffffff2a2a7836 */ /* 0x000fe40000000000 */
[----:B------:R-:W-:Y:S02]  /*2ad0*/  IMAD.MOV.U32 R71, RZ, RZ, RZ ;  /* 0x000000ffff477224 */ /* 0x000fe400078e00ff */
[----:B------:R-:W-:-:S03]  /*2ae0*/  IMAD R4, R42, 0x40, R58 ;  /* 0x000000402a047824 */ /* 0x000fc600078e023a */
[----:B------:R-:W1:Y:S01]  /*2af0*/  LDC R78, c[0x0][0x3f4] ;  /* 0x0000fd00ff4e7b82 */ /* 0x000e620000000800 */
[----:B------:R-:W-:Y:S01]  /*2b00*/  IMAD.IADD R12, R45, 0x1, R4 ;  /* 0x000000012d0c7824 */ /* 0x000fe200078e0204 */
[----:B------:R-:W-:-:S03]  /*2b10*/  ISETP.GE.AND P3, PT, R4, R39, PT ;  /* 0x000000270400720c */ /* 0x000fc60003f66270 */
[----:B------:R-:W-:Y:S01]  /*2b20*/  IMAD.MOV.U32 R8, RZ, RZ, R12 ;  /* 0x000000ffff087224 */ /* 0x000fe200078e000c */
[----:B------:R-:W-:Y:S02]  /*2b30*/  ISETP.GT.OR P3, PT, R58, 0x3f, P3 ;  /* 0x0000003f3a00780c */ /* 0x000fe40001f64670 */
[----:B0-----:R-:W-:-:S11]  /*2b40*/  ISETP.NE.AND P4, PT, R72, 0x1, PT ;  /* 0x000000014800780c */ /* 0x001fd60003f85270 */
[----:B------:R-:W0:Y:S08]  /*2b50*/  @!P3 LDC.64 R6, c[0x0][0x428] ;  /* 0x00010a00ff06bb82 */ /* 0x000e300000000a00 */
[----:B--2---:R-:W2:Y:S08]  /*2b60*/  @!P3 LDC.64 R4, c[0x0][0x418] ;  /* 0x00010600ff04bb82 */ /* 0x004eb00000000a00 */
[----:B----4-:R-:W3:Y:S08]  /*2b70*/  @P4 LDC R9, c[0x0][0x434] ;  /* 0x00010d00ff094b82 */ /* 0x010ef00000000800 */
[----:B------:R-:W4:Y:S01]  /*2b80*/  @P4 LDC R10, c[0x0][0x438] ;  /* 0x00010e00ff0a4b82 */ /* 0x000f220000000800 */
[----:B---3--:R-:W-:-:S05]  /*2b90*/  @P4 IMAD.HI.U32 R9, R12, R9, RZ ;  /* 0x000000090c094227 */ /* 0x008fca00078e00ff */
[----:B----4-:R-:W-:Y:S01]  /*2ba0*/  @P4 SHF.R.U32.HI R8, RZ, R10, R9 ;  /* 0x0000000aff084219 */ /* 0x010fe20000011609 */
[----:B0-----:R-:W-:-:S03]  /*2bb0*/  @!P3 IMAD R10, R59, R6, RZ ;  /* 0x000000063b0ab224 */ /* 0x001fc600078e02ff */
[----:B------:R-:W-:Y:S01]  /*2bc0*/  @!P3 SHF.R.S32.HI R9, RZ, 0x1f, R8 ;  /* 0x0000001fff09b819 */ /* 0x000fe20000011408 */
[C---:B------:R-:W-:Y:S02]  /*2bd0*/  @!P3 IMAD R11, R0.reuse, R7, R10 ;  /* 0x00000007000bb224 */ /* 0x040fe400078e020a */
[----:B------:R-:W-:-:S04]  /*2be0*/  @!P3 IMAD.WIDE.U32 R6, R0, R6, R8 ;  /* 0x000000060006b225 */ /* 0x000fc800078e0008 */
[----:B------:R-:W-:Y:S01]  /*2bf0*/  @!P3 IMAD.IADD R7, R7, 0x1, R11 ;  /* 0x000000010707b824 */ /* 0x000fe200078e020b */
[----:B--2---:R-:W-:-:S04]  /*2c00*/  @!P3 LEA R4, P4, R6, R4, 0x2 ;  /* 0x000000040604b211 */ /* 0x004fc800078810ff */
[----:B------:R-:W-:Y:S02]  /*2c10*/  @!P3 LEA.HI.X R5, R6, R5, R7, 0x2, P4 ;  /* 0x000000050605b211 */ /* 0x000fe400020f1407 */
[----:B------:R-:W-:-:S03]  /*2c20*/  SHF.R.U32.HI R13, RZ, 0x3, R202 ;  /* 0x00000003ff0d7819 */ /* 0x000fc600000116ca */
[----:B------:R0:W5:Y:S01]  /*2c30*/  @!P3 LDG.E R71, desc[UR36][R4.64] ;  /* 0x000000240447b981 */ /* 0x000162000c1e1900 */
[----:B-1----:R-:W-:Y:S01]  /*2c40*/  ISETP.GE.AND P3, PT, R78, 0x1, PT ;  /* 0x000000014e00780c */ /* 0x002fe20003f66270 */
[----:B------:R-:W-:Y:S01]  /*2c50*/  IMAD.MOV R7, RZ, RZ, -R8 ;  /* 0x000000ffff077224 */ /* 0x000fe200078e0a08 */
[----:B------:R-:W-:Y:S01]  /*2c60*/  LOP3.LUT R6, R202, 0x70, R16, 0xf8, !PT ;  /* 0x00000070ca067812 */ /* 0x000fe200078ef810 */
[----:B------:R-:W-:Y:S05]  /*2c70*/  YIELD ;  /* 0x0000000000007946 */ /* 0x000fea0003800000 */
[----:B------:R-:W-:Y:S01]  /*2c80*/  LOP3.LUT R6, R203, R6, R13, 0xf6, !PT ;  /* 0x00000006cb067212 */ /* 0x000fe200078ef60d */
[----:B------:R-:W-:Y:S01]  /*2c90*/  IMAD R72, R72, R7, R12 ;  /* 0x0000000748487224 */ /* 0x000fe200078e020c */
[----:B------:R-:W-:Y:S01]  /*2ca0*/  ISETP.GT.AND P4, PT, R42, R43, PT ;  /* 0x0000002b2a00720c */ /* 0x000fe20003f84270 */
[----:B------:R-:W-:Y:S02]  /*2cb0*/  BSSY B0, `(.L_x_1791) ;  /* 0x00004bf000007945 */ /* 0x000fe40003800000 */
[----:B------:R-:W-:Y:S01]  /*2cc0*/  IMAD R7, R185, 0x4000, R6 ;  /* 0x00004000b9077824 */ /* 0x000fe200078e0206 */
[----:B------:R-:W-:-:S04]  /*2cd0*/  P2R R67, PR, RZ, 0x10 ;  /* 0x00000010ff437803 */ /* 0x000fc80000000000 */
[----:B------:R-:W-:Y:S01]  /*2ce0*/  IADD3 R70, R22, R7, RZ ;  /* 0x0000000716467210 */ /* 0x000fe20007ffe0ff */
[----:B0-----:R-:W-:Y:S06]  /*2cf0*/  @!P3 BRA `(.L_x_1792) ;  /* 0x0000004400dcb947 */ /* 0x001fec0003800000 */
[----:B------:R-:W-:Y:S01]  /*2d00*/  SHF.R.S32.HI R73, RZ, 0x1f, R72 ;  /* 0x0000001fff497819 */ /* 0x000fe20000011448 */
[----:B------:R-:W-:Y:S01]  /*2d10*/  ULDC.64 UR4, c[0x0][0x300] ;  /* 0x0000c00000047ab9 */ /* 0x000fe20000000a00 */
[----:B-----5:R-:W-:Y:S01]  /*2d20*/  SHF.R.S32.HI R74, RZ, 0x1f, R71 ;  /* 0x0000001fff4a7819 */ /* 0x020fe20000011447 */
[----:B------:R-:W-:Y:S01]  /*2d30*/  IMAD.WIDE.U32 R4, R72, UR4, RZ ;  /* 0x0000000448047c25 */ /* 0x000fe2000f8e00ff */
[----:B------:R-:W-:-:S03]  /*2d40*/  ULDC.64 UR6, c[0x0][0x2e8] ;  /* 0x0000ba0000067ab9 */ /* 0x000fc60000000a00 */
[----:B------:R-:W-:Y:S02]  /*2d50*/  IMAD R7, R73, UR4, RZ ;  /* 0x0000000449077c24 */ /* 0x000fe4000f8e02ff */
[----:B------:R-:W-:Y:S02]  /*2d60*/  IMAD R8, R52, R42, RZ ;  /* 0x0000002a34087224 */ /* 0x000fe400078e02ff */
[----:B------:R-:W-:Y:S01]  /*2d70*/  IMAD R7, R72, UR5, R7 ;  /* 0x0000000548077c24 */ /* 0x000fe2000f8e0207 */
[----:B------:R-:W-:Y:S01]  /*2d80*/  ULDC.64 UR4, c[0x0][0x310] ;  /* 0x0000c40000047ab9 */ /* 0x000fe20000000a00 */
[----:B------:R-:W-:Y:S02]  /*2d90*/  IMAD R75, R42, -0x40, R39 ;  /* 0xffffffc02a4b7824 */ /* 0x000fe400078e0227 */
[----:B------:R-:W-:Y:S02]  /*2da0*/  IMAD R6, R74, UR4, RZ ;  /* 0x000000044a067c24 */ /* 0x000fe4000f8e02ff */
[----:B------:R-:W-:Y:S01]  /*2db0*/  IMAD.IADD R5, R5, 0x1, R7 ;  /* 0x0000000105057824 */ /* 0x000fe200078e0207 */
[----:B------:R-:W-:Y:S01]  /*2dc0*/  VIMNMX R75, R75, 0x40, PT ;  /* 0x000000404b4b7848 */ /* 0x000fe20003fe0100 */
[----:B------:R-:W-:-:S02]  /*2dd0*/  IMAD R7, R71, UR5, R6 ;  /* 0x0000000547077c24 */ /* 0x000fc4000f8e0206 */
[----:B------:R-:W-:Y:S01]  /*2de0*/  IMAD.WIDE.U32 R4, R71, UR4, R4 ;  /* 0x0000000447047c25 */ /* 0x000fe2000f8e0004 */
[----:B------:R-:W-:-:S03]  /*2df0*/  ULDC.64 UR4, c[0x0][0x308] ;  /* 0x0000c20000047ab9 */ /* 0x000fc60000000a00 */
[----:B------:R-:W-:Y:S01]  /*2e00*/  IMAD.IADD R5, R5, 0x1, R7 ;  /* 0x0000000105057824 */ /* 0x000fe200078e0207 */
[----:B------:R-:W-:Y:S01]  /*2e10*/  SHF.R.S32.HI R7, RZ, 0x1f, R42 ;  /* 0x0000001fff077819 */ /* 0x000fe2000001142a */
[----:B------:R-:W-:Y:S02]  /*2e20*/  IMAD R6, R48, R42, RZ ;  /* 0x0000002a30067224 */ /* 0x000fe400078e02ff */
[C---:B------:R-:W-:Y:S01]  /*2e30*/  IMAD.WIDE.U32 R4, R188.reuse, UR4, R4 ;  /* 0x00000004bc047c25 */ /* 0x040fe2000f8e0004 */
[----:B------:R-:W-:Y:S02]  /*2e40*/  ULDC.U8 UR4, c[0x0][0x410] ;  /* 0x0001040000047ab9 */ /* 0x000fe40000000000 */
[----:B------:R-:W-:Y:S01]  /*2e50*/  ISETP.NE.AND P3, PT, RZ, UR4, PT ;  /* 0x00000004ff007c0c */ /* 0x000fe2000bf65270 */
[----:B------:R-:W-:Y:S01]  /*2e60*/  IMAD R80, R188, UR5, R5 ;  /* 0x00000005bc507c24 */ /* 0x000fe2000f8e0205 */
[----:B------:R-:W-:Y:S01]  /*2e70*/  IADD3 R79, P4, R4, UR6, RZ ;  /* 0x00000006044f7c10 */ /* 0x000fe2000ff9e0ff */
[----:B------:R-:W-:-:S02]  /*2e80*/  IMAD R9, R7, R50, R6 ;  /* 0x0000003207097224 */ /* 0x000fc400078e0206 */
[----:B------:R-:W-:Y:S01]  /*2e90*/  IMAD R11, R7, R54, R8 ;  /* 0x00000036070b7224 */ /* 0x000fe200078e0208 */
[----:B------:R-:W-:Y:S01]  /*2ea0*/  IADD3.X R80, R80, UR7, RZ, P4, !PT ;  /* 0x0000000750507c10 */ /* 0x000fe2000a7fe4ff */
[----:B------:R-:W-:-:S04]  /*2eb0*/  IMAD.WIDE.U32 R6, R50, R42, RZ ;  /* 0x0000002a32067225 */ /* 0x000fc800078e00ff */
[----:B------:R-:W-:-:S04]  /*2ec0*/  IMAD.WIDE.U32 R4, R54, R42, RZ ;  /* 0x0000002a36047225 */ /* 0x000fc800078e00ff */
[----:B------:R-:W-:Y:S02]  /*2ed0*/  IMAD.IADD R14, R7, 0x1, R9 ;  /* 0x00000001070e7824 */ /* 0x000fe400078e0209 */
[----:B------:R-:W-:Y:S01]  /*2ee0*/  IMAD.IADD R76, R5, 0x1, R11 ;  /* 0x00000001054c7824 */ /* 0x000fe200078e020b */
[----:B------:R-:W-:Y:S06]  /*2ef0*/  @!P3 BRA `(.L_x_1793) ;  /* 0x00000020009cb947 */ /* 0x000fec0003800000 */
[----:B------:R-:W-:Y:S01]  /*2f00*/  ISETP.GE.AND P3, PT, R187, R75, PT ;  /* 0x0000004bbb00720c */ /* 0x000fe20003f66270 */
[----:B------:R-:W-:Y:S01]  /*2f10*/  BSSY B1, `(.L_x_1794) ;  /* 0x0000017000017945 */ /* 0x000fe20003800000 */
[----:B------:R-:W-:Y:S02]  /*2f20*/  CS2R R8, SRZ ;  /* 0x0000000000087805 */ /* 0x000fe4000001ff00 */
[----:B------:R-:W-:Y:S02]  /*2f30*/  CS2R R30, SRZ ;  /* 0x00000000001e7805 */ /* 0x000fe4000001ff00 */
[----:B------:R-:W-:Y:S02]  /*2f40*/  CS2R R34, SRZ ;  /* 0x0000000000227805 */ /* 0x000fe4000001ff00 */
[----:B------:R-:W-:Y:S02]  /*2f50*/  CS2R R32, SRZ ;  /* 0x0000000000207805 */ /* 0x000fe4000001ff00 */
[----:B------:R-:W-:-:S03]  /*2f60*/  CS2R R68, SRZ ;  /* 0x0000000000447805 */ /* 0x000fc6000001ff00 */
[----:B------:R-:W-:Y:S05]  /*2f70*/  @P3 BRA `(.L_x_1795) ;  /* 0x0000000000403947 */ /* 0x000fea0003800000 */
        /* <DEDUP_REMOVED lines=16> */
.L_x_1795:
[----:B------:R-:W-:Y:S05]  /*3080*/  BSYNC B1 ;  /* 0x0000000000017941 */ /* 0x000fea0003800000 */
.L_x_1794:
[----:B0-----:R-:W-:Y:S01]  /*3090*/  VIADD R10, R187, 0x20 ;  /* 0x00000020bb0a7836 */ /* 0x001fe20000000000 */
[----:B------:R-:W-:Y:S01]  /*30a0*/  BSSY B1, `(.L_x_1796) ;  /* 0x000001c000017945 */ /* 0x000fe20003800000 */
[----:B------:R-:W-:Y:S02]  /*30b0*/  CS2R R26, SRZ ;  /* 0x00000000001a7805 */ /* 0x000fe4000001ff00 */
[----:B------:R-:W-:Y:S01]  /*30c0*/  CS2R R24, SRZ ;  /* 0x0000000000187805 */ /* 0x000fe2000001ff00 */
[----:B-----5:R-:W-:Y:S01]  /*30d0*/  IMAD.MOV.U32 R86, RZ, RZ, R30 ;  /* 0x000000ffff567224 */ /* 0x020fe200078e001e */
[----:B------:R-:W-:Y:S01]  /*30e0*/  ISETP.GE.AND P4, PT, R10, R75, PT ;  /* 0x0000004b0a00720c */ /* 0x000fe20003f86270 */
[----:B------:R-:W-:Y:S01]  /*30f0*/  IMAD.MOV.U32 R88, RZ, RZ, R34 ;  /* 0x000000ffff587224 */ /* 0x000fe200078e0022 */
[----:B------:R-:W-:-:S11]  /*3100*/  CS2R R28, SRZ ;  /* 0x00000000001c7805 */ /* 0x000fd6000001ff00 */
        /* <DEDUP_REMOVED lines=21> */
.L_x_1797:
[----:B------:R-:W-:Y:S05]  /*3260*/  BSYNC B1 ;  /* 0x0000000000017941 */ /* 0x000fea0003800000 */
.L_x_1796:
[----:B------:R-:W-:Y:S01]  /*3270*/  UISETP.NE.AND UP0, UPT, UR61, 0x3, UPT ;  /* 0x000000033d00788c */ /* 0x000fe2000bf05270 */
[----:B------:R-:W-:Y:S02]  /*3280*/  IMAD.MOV.U32 R87, RZ, RZ, R32 ;  /* 0x000000ffff577224 */ /* 0x000fe400078e0020 */
[----:B------:R-:W-:Y:S02]  /*3290*/  IMAD.MOV.U32 R89, RZ, RZ, R68 ;  /* 0x000000ffff597224 */ /* 0x000fe400078e0044 */
[----:B-----5:R-:W-:Y:S01]  /*32a0*/  IMAD.MOV.U32 R82, RZ, RZ, R8 ;  /* 0x000000ffff527224 */ /* 0x020fe200078e0008 */
[----:B------:R-:W-:Y:S01]  /*32b0*/  PLOP3.LUT P5, PT, PT, PT, UP0, 0x80, 0x0 ;  /* 0x000000000000781c */ /* 0x000fe20003faf008 */
[----:B------:R-:W-:Y:S02]  /*32c0*/  IMAD.MOV.U32 R84, RZ, RZ, R26 ;  /* 0x000000ffff547224 */ /* 0x000fe400078e001a */
[----:B------:R-:W-:Y:S02]  /*32d0*/  IMAD.MOV.U32 R83, RZ, RZ, R24 ;  /* 0x000000ffff537224 */ /* 0x000fe400078e0018 */
[----:B------:R-:W-:-:S08]  /*32e0*/  IMAD.MOV.U32 R85, RZ, RZ, R28 ;  /* 0x000000ffff557224 */ /* 0x000fd000078e001c */
[----:B------:R-:W-:Y:S05]  /*32f0*/  @!P5 BRA `(.L_x_1798) ;  /* 0x000000000004d947 */ /* 0x000fea0003800000 */
[----:B------:R-:W-:Y:S01]  /*3300*/  BPT.TRAP 0x1 ;  /* 0x000000040000795c */ /* 0x000fe20000300000 */
.L_x_1798:
[----:B------:R-:W-:Y:S01]  /*3310*/  LEA R76, R185, R22, 0x3 ;  /* 0x00000016b94c7211 */ /* 0x000fe200078e18ff */
[----:B------:R-:W-:Y:S01]  /*3320*/  BSSY B1, `(.L_x_1799) ;  /* 0x0000004000017945 */ /* 0x000fe20003800000 */
[----:B------:R-:W-:-:S04]  /*3330*/  SHF.L.U32 R77, R200, 0x1f, RZ ;  /* 0x0000001fc84d7819 */ /* 0x000fc800000006ff */
[----:B------:R-:W1:Y:S02]  /*3340*/  SYNCS.PHASECHK.TRANS64.TRYWAIT P6, [R76+URZ+0x28490], R77 ;  /* 0x0284904d4c0075a7 */ /* 0x000e6400080c017f */
[----:B-1----:R-:W-:Y:S05]  /*3350*/  @!P6 BRA `(.L_x_1800) ;  /* 0x00000290000ce947 */ /* 0x002fea0003800000 */
.L_x_2184:
[----:B------:R-:W-:Y:S05]  /*3360*/  BSYNC B1 ;  /* 0x0000000000017941 */ /* 0x000fea0003800000 */
.L_x_1799:
[----:B------:R-:W-:-:S03]  /*3370*/  UMOV UR4, 0xffffffff ;  /* 0xffffffff00047882 */ /* 0x000fc60000000000 */
[----:B------:R-:W-:Y:S05]  /*3380*/  BRA.DIV UR4, `(.L_x_1801) ;  /* 0x0000029204147947 */ /* 0x000fea000b800000 */
[----:B------:R2:W3:Y:S04]  /*3390*/  SHFL.IDX PT, R81, R80, RZ, 0x181f ;  /* 0x00181fff50517589 */ /* 0x0004e800000e0000 */
[----:B------:R2:W4:Y:S02]  /*33a0*/  SHFL.IDX PT, R14, R79, RZ, 0x181f ;  /* 0x00181fff4f0e7589 */ /* 0x00052400000e0000 */
.L_x_2188:
[----:B------:R-:W-:Y:S04]  /*33b0*/  BSSY B1, `(.L_x_1802) ;  /* 0x00000ec000017945 */ /* 0x000fe80003800000 */
[----:B------:R-:W-:Y:S05]  /*33c0*/  @P3 BRA `(.L_x_1803) ;  /* 0x0000000c00a83947 */ /* 0x000fea0003800000 */
[----:B------:R-:W-:Y:S04]  /*33d0*/  BSSY B2, `(.L_x_1804) ;  /* 0x0000075000027945 */ /* 0x000fe80003800000 */
        /* <DEDUP_REMOVED lines=9> */
[----:B------:R-:W-:Y:S02]  /*3470*/  SHF.R.U32.HI R13, RZ, 0x18, R35 ;  /* 0x00000018ff0d7819 */ /* 0x000fe40000011623 */
[--C-:B------:R-:W-:Y:S02]  /*3480*/  SHF.R.U32.HI R68, RZ, 0x8, R69.reuse ;  /* 0x00000008ff447819 */ /* 0x100fe40000011645 */
[----:B------:R-:W-:Y:S02]  /*3490*/  LOP3.LUT R15, R69, 0xff, RZ, 0xc0, !PT ;  /* 0x000000ff450f7812 */ /* 0x000fe400078ec0ff */
[----:B------:R-:W-:-:S02]  /*34a0*/  SHF.R.U32.HI R34, RZ, 0x18, R69 ;  /* 0x00000018ff227819 */ /* 0x000fc40000011645 */
[----:B------:R-:W-:Y:S02]  /*34b0*/  SHF.R.U32.HI R92, RZ, 0x10, R35 ;  /* 0x00000010ff5c7819 */ /* 0x000fe40000011623 */
[----:B------:R-:W-:Y:S01]  /*34c0*/  PRMT R13, R13, 0x654, R12 ;  /* 0x000006540d0d7816 */ /* 0x000fe2000000000c */
[----:B------:R-:W-:Y:S01]  /*34d0*/  IMAD.SHL.U32 R12, R91, 0x100, RZ ;  /* 0x000001005b0c7824 */ /* 0x000fe200078e00ff */
[----:B------:R-:W-:Y:S01]  /*34e0*/  PRMT R35, R34, 0x654, R15 ;  /* 0x0000065422237816 */ /* 0x000fe2000000000f */
[----:B------:R-:W-:Y:S01]  /*34f0*/  IMAD.SHL.U32 R34, R68, 0x100, RZ ;  /* 0x0000010044227824 */ /* 0x000fe200078e00ff */
[----:B------:R-:W-:Y:S01]  /*3500*/  SHF.R.U32.HI R90, RZ, 0x10, R69 ;  /* 0x00000010ff5a7819 */ /* 0x000fe20000011645 */
[----:B0-----:R-:W-:Y:S01]  /*3510*/  IMAD.MOV.U32 R15, RZ, RZ, R4 ;  /* 0x000000ffff0f7224 */ /* 0x001fe200078e0004 */
[----:B------:R-:W-:Y:S01]  /*3520*/  LOP3.LUT R13, R13, 0xff00, R12, 0xf8, !PT ;  /* 0x0000ff000d0d7812 */ /* 0x000fe200078ef80c */
[----:B------:R-:W-:Y:S01]  /*3530*/  IMAD.U32 R12, R92, 0x10000, RZ ;  /* 0x000100005c0c7824 */ /* 0x000fe200078e00ff */
[----:B------:R-:W-:Y:S01]  /*3540*/  LOP3.LUT R69, R35, 0xff00, R34, 0xf8, !PT ;  /* 0x0000ff0023457812 */ /* 0x000fe200078ef822 */
[----:B------:R-:W-:Y:S01]  /*3550*/  IMAD.U32 R34, R90, 0x10000, RZ ;  /* 0x000100005a227824 */ /* 0x000fe200078e00ff */
[----:B------:R-:W-:-:S02]  /*3560*/  F2FP.F16.E4M3.UNPACK_B R4, R5 ;  /* 0x00000005ff04723e */ /* 0x000fc400020006ff */
[----:B------:R-:W-:Y:S02]  /*3570*/  F2FP.F16.E4M3.UNPACK_B R35, R89.H1 ;  /* 0x00000059ff23723e */ /* 0x000fe400030006ff */
[----:B------:R-:W-:Y:S02]  /*3580*/  LOP3.LUT R12, R13, 0xff0000, R12, 0xf8, !PT ;  /* 0x00ff00000d0c7812 */ /* 0x000fe400078ef80c */
[----:B------:R-:W-:Y:S01]  /*3590*/  LOP3.LUT R13, R69, 0xff0000, R34, 0xf8, !PT ;  /* 0x00ff0000450d7812 */ /* 0x000fe200078ef822 */
[--C-:B------:R-:W-:Y:S01]  /*35a0*/  HADD2.F32 R34, -RZ, R4.reuse.H1_H1 ;  /* 0x30000004ff227230 */ /* 0x100fe20000004100 */
[----:B------:R-:W-:Y:S01]  /*35b0*/  F2FP.F16.E4M3.UNPACK_B R69, R88.H1 ;  /* 0x00000058ff45723e */ /* 0x000fe200030006ff */
[--C-:B------:R-:W-:Y:S01]  /*35c0*/  HADD2.F32 R93, -RZ, R35.reuse.H0_H0 ;  /* 0x20000023ff5d7230 */ /* 0x100fe20000004100 */
[----:B------:R-:W-:Y:S01]  /*35d0*/  F2FP.F16.E4M3.UNPACK_B R5, R5.H1 ;  /* 0x00000005ff05723e */ /* 0x000fe200030006ff */
[----:B------:R-:W-:Y:S01]  /*35e0*/  HADD2.F32 R4, -RZ, R4.H0_H0 ;  /* 0x20000004ff047230 */ /* 0x000fe20000004100 */
[----:B------:R-:W-:Y:S01]  /*35f0*/  F2FP.F16.E4M3.UNPACK_B R89, R89 ;  /* 0x00000059ff59723e */ /* 0x000fe200020006ff */
[----:B------:R-:W-:-:S02]  /*3600*/  HADD2.F32 R90, -RZ, R35.H1_H1 ;  /* 0x30000023ff5a7230 */ /* 0x000fc40000004100 */
[-C--:B------:R-:W-:Y:S01]  /*3610*/  FMUL.FTZ R95, R34, R93.reuse ;  /* 0x0000005d225f7220 */ /* 0x080fe20000410000 */
[----:B------:R-:W-:Y:S01]  /*3620*/  HADD2.F32 R91, -RZ, R69.H0_H0 ;  /* 0x20000045ff5b7230 */ /* 0x000fe20000004100 */
[----:B------:R-:W-:Y:S01]  /*3630*/  F2FP.F16.E4M3.UNPACK_B R88, R88 ;  /* 0x00000058ff58723e */ /* 0x000fe200020006ff */
[--C-:B------:R-:W-:Y:S02]  /*3640*/  HADD2.F32 R68, -RZ, R5.reuse.H1_H1 ;  /* 0x30000005ff447230 */ /* 0x100fe40000004100 */
[----:B------:R-:W-:Y:S02]  /*3650*/  HADD2.F32 R35, -RZ, R5.H0_H0 ;  /* 0x20000005ff237230 */ /* 0x000fe40000004100 */
[----:B------:R-:W-:Y:S01]  /*3660*/  FMUL.FTZ R5, R4, R93 ;  /* 0x0000005d04057220 */ /* 0x000fe20000410000 */
[----:B------:R-:W-:Y:S02]  /*3670*/  HADD2.F32 R69, -RZ, R69.H1_H1 ;  /* 0x30000045ff457230 */ /* 0x000fe40000004100 */
[-C--:B------:R-:W-:Y:S01]  /*3680*/  FMUL.FTZ R92, R68, R90.reuse ;  /* 0x0000005a445c7220 */ /* 0x080fe20000410000 */
[-C--:B------:R-:W-:Y:S01]  /*3690*/  FFMA.FTZ R4, R4, R91.reuse, -R95 ;  /* 0x0000005b04047223 */ /* 0x080fe2000001085f */
[----:B------:R-:W-:Y:S01]  /*36a0*/  FFMA.FTZ R5, R34, R91, R5 ;  /* 0x0000005b22057223 */ /* 0x000fe20000010005 */
[C---:B------:R-:W-:Y:S01]  /*36b0*/  FMUL.FTZ R93, R35.reuse, R90 ;  /* 0x0000005a235d7220 */ /* 0x040fe20000410000 */
[----:B------:R-:W-:Y:S01]  /*36c0*/  F2FP.F16.E4M3.UNPACK_B R34, R15.H1 ;  /* 0x0000000fff22723e */ /* 0x000fe200030006ff */
[----:B------:R-:W-:Y:S01]  /*36d0*/  FFMA.FTZ R94, R35, R69, -R92 ;  /* 0x00000045235e7223 */ /* 0x000fe2000001085c */
[----:B------:R-:W-:Y:S01]  /*36e0*/  F2FP.F16.E4M3.UNPACK_B R15, R15 ;  /* 0x0000000fff0f723e */ /* 0x000fe200020006ff */
[----:B------:R-:W-:Y:S01]  /*36f0*/  FFMA.FTZ R95, R68, R69, R93 ;  /* 0x00000045445f7223 */ /* 0x000fe2000001005d */
[----:B------:R-:W-:-:S02]  /*3700*/  HADD2.F32 R90, -RZ, R89.H1_H1 ;  /* 0x30000059ff5a7230 */ /* 0x000fc40000004100 */
[--C-:B------:R-:W-:Y:S02]  /*3710*/  HADD2.F32 R68, -RZ, R34.reuse.H0_H0 ;  /* 0x20000022ff447230 */ /* 0x100fe40000004100 */
[----:B------:R-:W-:Y:S02]  /*3720*/  HADD2.F32 R69, -RZ, R34.H1_H1 ;  /* 0x30000022ff457230 */ /* 0x000fe40000004100 */
        /* <DEDUP_REMOVED lines=11> */
[-C--:B------:R-:W-:Y:S01]  /*37e0*/  FFMA.FTZ R15, R34, R88.reuse, -R91 ;  /* 0x00000058220f7223 */ /* 0x080fe2000001085b */
[----:B------:R-:W-:Y:S01]  /*37f0*/  FFMA.FTZ R34, R35, R88, R90 ;  /* 0x0000005823227223 */ /* 0x000fe2000001005a */
[----:B------:R-:W-:-:S02]  /*3800*/  F2FP.F16.E4M3.UNPACK_B R88, R7.H1 ;  /* 0x00000007ff58723e */ /* 0x000fc400030006ff */
[----:B------:R-:W-:Y:S02]  /*3810*/  F2FP.SATFINITE.E4M3.F32.PACK_AB_MERGE_C R35, R95, R94, RZ ;  /* 0x0000005e5f23723e */ /* 0x000fe400048070ff */
[----:B------:R-:W-:Y:S01]  /*3820*/  F2FP.SATFINITE.E4M3.F32.PACK_AB_MERGE_C R68, R69, R68, RZ ;  /* 0x000000444544723e */ /* 0x000fe200048070ff */
[--C-:B------:R-:W-:Y:S01]  /*3830*/  HADD2.F32 R89, -RZ, R88.reuse.H0_H0 ;  /* 0x20000058ff597230 */ /* 0x100fe20000004100 */
[-C--:B------:R-:W-:Y:S01]  /*3840*/  F2FP.F16.E4M3.UNPACK_B R95, R13.reuse.H1 ;  /* 0x0000000dff5f723e */ /* 0x080fe200030006ff */
[----:B------:R-:W-:Y:S01]  /*3850*/  HADD2.F32 R88, -RZ, R88.H1_H1 ;  /* 0x30000058ff587230 */ /* 0x000fe20000004100 */
[----:B------:R-:W-:Y:S02]  /*3860*/  F2FP.F16.E4M3.UNPACK_B R69, R6.H1 ;  /* 0x00000006ff45723e */ /* 0x000fe400030006ff */
[----:B------:R-:W-:Y:S01]  /*3870*/  F2FP.F16.E4M3.UNPACK_B R94, R13 ;  /* 0x0000000dff5e723e */ /* 0x000fe200020006ff */
[----:B------:R-:W-:Y:S01]  /*3880*/  HADD2.F32 R92, -RZ, R95.H1_H1 ;  /* 0x3000005fff5c7230 */ /* 0x000fe20000004100 */
[-C--:B------:R-:W-:Y:S01]  /*3890*/  F2FP.F16.E4M3.UNPACK_B R91, R12.reuse.H1 ;  /* 0x0000000cff5b723e */ /* 0x080fe200030006ff */
[----:B------:R-:W-:Y:S01]  /*38a0*/  HADD2.F32 R13, -RZ, R69.H1_H1 ;  /* 0x30000045ff0d7230 */ /* 0x000fe20000004100 */
[----:B------:R-:W-:Y:S01]  /*38b0*/  F2FP.F16.E4M3.UNPACK_B R90, R12 ;  /* 0x0000000cff5a723e */ /* 0x000fe200020006ff */
[----:B------:R-:W-:-:S02]  /*38c0*/  HADD2.F32 R96, -RZ, R94.H1_H1 ;  /* 0x3000005eff607230 */ /* 0x000fc40000004100 */
[CC--:B------:R-:W-:Y:S01]  /*38d0*/  FMUL.FTZ R12, R88.reuse, R92.reuse ;  /* 0x0000005c580c7220 */ /* 0x0c0fe20000410000 */
[----:B------:R-:W-:Y:S02]  /*38e0*/  HADD2.F32 R69, -RZ, R69.H0_H0 ;  /* 0x20000045ff457230 */ /* 0x000fe40000004100 */
[----:B------:R-:W-:Y:S01]  /*38f0*/  FMUL.FTZ R97, R89, R92 ;  /* 0x0000005c59617220 */ /* 0x000fe20000410000 */
[----:B------:R-:W-:Y:S02]  /*3900*/  HADD2.F32 R93, -RZ, R91.H1_H1 ;  /* 0x3000005bff5d7230 */ /* 0x000fe40000004100 */
[-C--:B------:R-:W-:Y:S01]  /*3910*/  FMUL.FTZ R98, R13, R96.reuse ;  /* 0x000000600d627220 */ /* 0x080fe20000410000 */
[----:B------:R-:W-:Y:S01]  /*3920*/  HADD2.F32 R92, -RZ, R90.H1_H1 ;  /* 0x3000005aff5c7230 */ /* 0x000fe20000004100 */
[----:B------:R-:W-:Y:S01]  /*3930*/  F2FP.F16.E4M3.UNPACK_B R7, R7 ;  /* 0x00000007ff07723e */ /* 0x000fe200020006ff */
[----:B------:R-:W-:Y:S01]  /*3940*/  FMUL.FTZ R96, R69, R96 ;  /* 0x0000006045607220 */ /* 0x000fe20000410000 */
[----:B------:R-:W-:Y:S01]  /*3950*/  F2FP.F16.E4M3.UNPACK_B R6, R6 ;  /* 0x00000006ff06723e */ /* 0x000fe200020006ff */
[-C--:B------:R-:W-:Y:S01]  /*3960*/  FFMA.FTZ R12, R89, R93.reuse, -R12 ;  /* 0x0000005d590c7223 */ /* 0x080fe2000001080c */
[----:B------:R-:W-:Y:S01]  /*3970*/  FFMA.FTZ R97, R88, R93, R97 ;  /* 0x0000005d58617223 */ /* 0x000fe20000010061 */
[-C--:B------:R-:W-:Y:S01]  /*3980*/  FFMA.FTZ R98, R69, R92.reuse, -R98 ;  /* 0x0000005c45627223 */ /* 0x080fe20000010862 */
[----:B------:R-:W-:Y:S01]  /*3990*/  FFMA.FTZ R93, R13, R92, R96 ;  /* 0x0000005c0d5d7223 */ /* 0x000fe20000010060 */
[--C-:B------:R-:W-:Y:S01]  /*39a0*/  HADD2.F32 R13, -RZ, R7.reuse.H0_H0 ;  /* 0x20000007ff0d7230 */ /* 0x100fe20000004100 */
[----:B------:R-:W-:Y:S01]  /*39b0*/  F2FP.SATFINITE.E4M3.F32.PACK_AB_MERGE_C R5, R5, R4, R35 ;  /* 0x000000040505723e */ /* 0x000fe20004807023 */
[----:B------:R-:W-:Y:S01]  /*39c0*/  HADD2.F32 R69, -RZ, R7.H1_H1 ;  /* 0x30000007ff457230 */ /* 0x000fe20000004100 */
[----:B------:R-:W-:Y:S01]  /*39d0*/  F2FP.SATFINITE.E4M3.F32.PACK_AB_MERGE_C R12, R97, R12, RZ ;  /* 0x0000000c610c723e */ /* 0x000fe200048070ff */
[----:B------:R-:W-:Y:S01]  /*39e0*/  HADD2.F32 R92, -RZ, R95.H0_H0 ;  /* 0x2000005fff5c7230 */ /* 0x000fe20000004100 */
[----:B------:R-:W-:Y:S01]  /*39f0*/  F2FP.SATFINITE.E4M3.F32.PACK_AB_MERGE_C R93, R93, R98, RZ ;  /* 0x000000625d5d723e */ /* 0x000fe200048070ff */
[--C-:B------:R-:W-:Y:S01]  /*3a00*/  HADD2.F32 R7, -RZ, R6.reuse.H0_H0 ;  /* 0x20000006ff077230 */ /* 0x100fe20000004100 */
[----:B------:R-:W-:Y:S01]  /*3a10*/  F2FP.SATFINITE.E4M3.F32.PACK_AB_MERGE_C R4, R34, R15, R68 ;  /* 0x0000000f2204723e */ /* 0x000fe20004807044 */
[----:B------:R-:W-:-:S02]  /*3a20*/  HADD2.F32 R6, -RZ, R6.H1_H1 ;  /* 0x30000006ff067230 */ /* 0x000fc40000004100 */
[-C--:B------:R-:W-:Y:S01]  /*3a30*/  FMUL.FTZ R96, R69, R92.reuse ;  /* 0x0000005c45607220 */ /* 0x080fe20000410000 */
[----:B------:R-:W-:Y:S02]  /*3a40*/  HADD2.F32 R94, -RZ, R94.H0_H0 ;  /* 0x2000005eff5e7230 */ /* 0x000fe40000004100 */
[----:B------:R-:W-:Y:S01]  /*3a50*/  FMUL.FTZ R100, R13, R92 ;  /* 0x0000005c0d647220 */ /* 0x000fe20000410000 */
[----:B------:R-:W-:Y:S02]  /*3a60*/  HADD2.F32 R88, -RZ, R91.H0_H0 ;  /* 0x2000005bff587230 */ /* 0x000fe40000004100 */
[----:B------:R-:W-:Y:S02]  /*3a70*/  HADD2.F32 R90, -RZ, R90.H0_H0 ;  /* 0x2000005aff5a7230 */ /* 0x000fe40000004100 */
[CC--:B------:R-:W-:Y:S01]  /*3a80*/  FMUL.FTZ R92, R6.reuse, R94.reuse ;  /* 0x0000005e065c7220 */ /* 0x0c0fe20000410000 */
[----:B------:R-:W-:Y:S01]  /*3a90*/  FMUL.FTZ R89, R7, R94 ;  /* 0x0000005e07597220 */ /* 0x000fe20000410000 */
[-C--:B------:R-:W-:Y:S01]  /*3aa0*/  FFMA.FTZ R96, R13, R88.reuse, -R96 ;  /* 0x000000580d607223 */ /* 0x080fe20000010860 */
[----:B------:R-:W-:Y:S01]  /*3ab0*/  FFMA.FTZ R69, R69, R88, R100 ;  /* 0x0000005845457223 */ /* 0x000fe20000010064 */
[-C--:B------:R-:W-:Y:S01]  /*3ac0*/  FFMA.FTZ R92, R7, R90.reuse, -R92 ;  /* 0x0000005a075c7223 */ /* 0x080fe2000001085c */
[----:B------:R-:W-:-:S03]  /*3ad0*/  FFMA.FTZ R89, R6, R90, R89 ;  /* 0x0000005a06597223 */ /* 0x000fc60000010059 */
[----:B------:R-:W-:Y:S02]  /*3ae0*/  F2FP.SATFINITE.E4M3.F32.PACK_AB_MERGE_C R7, R69, R96, R12 ;  /* 0x000000604507723e */ /* 0x000fe4000480700c */
[----:B------:R-:W-:-:S07]  /*3af0*/  F2FP.SATFINITE.E4M3.F32.PACK_AB_MERGE_C R6, R89, R92, R93 ;  /* 0x0000005c5906723e */ /* 0x000fce000480705d */
.L_x_1807:
[----:B------:R-:W-:Y:S05]  /*3b00*/  BSYNC B3 ;  /* 0x0000000000037941 */ /* 0x000fea0003800000 */
.L_x_1806:
[----:B0-----:R0:W-:Y:S02]  /*3b10*/  ST.E.128 desc[UR36][R10.64], R4 ;  /* 0x000000040a007985 */ /* 0x0011e4000c101d24 */
.L_x_1805:
[----:B------:R-:W-:Y:S05]  /*3b20*/  BSYNC B2 ;  /* 0x0000000000027941 */ /* 0x000fea0003800000 */
.L_x_1804:
        /* <DEDUP_REMOVED lines=13> */
[----:B------:R-:W-:Y:S02]  /*3c00*/  PRMT R12, R15, 0x654, R12 ;  /* 0x000006540f0c7816 */ /* 0x000fe4000000000c */
[----:B------:R-:W-:Y:S01]  /*3c10*/  PRMT R15, R14, 0x654, R13 ;  /* 0x000006540e0f7816 */ /* 0x000fe2000000000d */
[----:B------:R-:W-:Y:S01]  /*3c20*/  IMAD.SHL.U32 R13, R34, 0x100, RZ ;  /* 0x00000100220d7824 */ /* 0x000fe200078e00ff */
[----:B------:R-:W-:Y:S01]  /*3c30*/  SHF.R.U32.HI R31, RZ, 0x10, R31 ;  /* 0x00000010ff1f7819 */ /* 0x000fe2000001161f */
[----:B------:R-:W-:Y:S01]  /*3c40*/  IMAD.SHL.U32 R30, R30, 0x100, RZ ;  /* 0x000001001e1e7824 */ /* 0x000fe200078e00ff */
[----:B------:R-:W-:Y:S01]  /*3c50*/  SHF.R.U32.HI R32, RZ, 0x10, R33 ;  /* 0x00000010ff207819 */ /* 0x000fe20000011621 */
[----:B0-----:R-:W-:Y:S01]  /*3c60*/  IMAD.MOV.U32 R14, RZ, RZ, R4 ;  /* 0x000000ffff0e7224 */ /* 0x001fe200078e0004 */
[----:B------:R-:W-:Y:S01]  /*3c70*/  LOP3.LUT R12, R12, 0xff00, R13, 0xf8, !PT ;  /* 0x0000ff000c0c7812 */ /* 0x000fe200078ef80d */
[----:B------:R-:W-:Y:S01]  /*3c80*/  IMAD.U32 R13, R31, 0x10000, RZ ;  /* 0x000100001f0d7824 */ /* 0x000fe200078e00ff */
[----:B------:R-:W-:Y:S01]  /*3c90*/  LOP3.LUT R15, R15, 0xff00, R30, 0xf8, !PT ;  /* 0x0000ff000f0f7812 */ /* 0x000fe200078ef81e */
[----:B------:R-:W-:Y:S01]  /*3ca0*/  IMAD.U32 R32, R32, 0x10000, RZ ;  /* 0x0001000020207824 */ /* 0x000fe200078e00ff */
[----:B------:R-:W-:-:S02]  /*3cb0*/  F2FP.F16.E4M3.UNPACK_B R30, R87.H1 ;  /* 0x00000057ff1e723e */ /* 0x000fc400030006ff */
[-C--:B------:R-:W-:Y:S02]  /*3cc0*/  F2FP.F16.E4M3.UNPACK_B R4, R5.reuse ;  /* 0x00000005ff04723e */ /* 0x080fe400020006ff */
[----:B------:R-:W-:Y:S01]  /*3cd0*/  LOP3.LUT R12, R12, 0xff0000, R13, 0xf8, !PT ;  /* 0x00ff00000c0c7812 */ /* 0x000fe200078ef80d */
[----:B------:R-:W-:Y:S01]  /*3ce0*/  HADD2.F32 R34, -RZ, R30.H0_H0 ;  /* 0x2000001eff227230 */ /* 0x000fe20000004100 */
        /* <DEDUP_REMOVED lines=23> */
[--C-:B------:R-:W-:Y:S01]  /*3e60*/  HADD2.F32 R32, -RZ, R15.reuse.H1_H1 ;  /* 0x3000000fff207230 */ /* 0x100fe20000004100 */
[----:B------:R-:W-:Y:S01]  /*3e70*/  F2FP.F16.E4M3.UNPACK_B R81, R13 ;  /* 0x0000000dff51723e */ /* 0x000fe200020006ff */
[----:B------:R-:W-:Y:S01]  /*3e80*/  HADD2.F32 R31, -RZ, R15.H0_H0 ;  /* 0x2000000fff1f7230 */ /* 0x000fe20000004100 */
[----:B------:R-:W-:Y:S01]  /*3e90*/  F2FP.F16.E4M3.UNPACK_B R35, R12 ;  /* 0x0000000cff23723e */ /* 0x000fe200020006ff */
[----:B------:R-:W-:-:S02]  /*3ea0*/  HADD2.F32 R87, -RZ, R87.H0_H0 ;  /* 0x20000057ff577230 */ /* 0x000fc40000004100 */
[-C--:B------:R-:W-:Y:S01]  /*3eb0*/  FMUL.FTZ R68, R32, R33.reuse ;  /* 0x0000002120447220 */ /* 0x080fe20000410000 */
[--C-:B------:R-:W-:Y:S02]  /*3ec0*/  HADD2.F32 R30, -RZ, R14.reuse.H1_H1 ;  /* 0x3000000eff1e7230 */ /* 0x100fe40000004100 */
[----:B------:R-:W-:Y:S01]  /*3ed0*/  FMUL.FTZ R33, R31, R33 ;  /* 0x000000211f217220 */ /* 0x000fe20000410000 */
[----:B------:R-:W-:Y:S02]  /*3ee0*/  HADD2.F32 R15, -RZ, R14.H0_H0 ;  /* 0x2000000eff0f7230 */ /* 0x000fe40000004100 */
        /* <DEDUP_REMOVED lines=8> */
[----:B------:R-:W-:Y:S01]  /*3f70*/  F2FP.F16.E4M3.UNPACK_B R33, R7.H1 ;  /* 0x00000007ff21723e */ /* 0x000fe200030006ff */
[--C-:B------:R-:W-:Y:S01]  /*3f80*/  HADD2.F32 R87, -RZ, R81.reuse.H1_H1 ;  /* 0x30000051ff577230 */ /* 0x100fe20000004100 */
[----:B------:R-:W-:Y:S01]  /*3f90*/  F2FP.F16.E4M3.UNPACK_B R86, R13.H1 ;  /* 0x0000000dff56723e */ /* 0x000fe200030006ff */
[----:B------:R-:W-:Y:S01]  /*3fa0*/  HADD2.F32 R81, -RZ, R81.H0_H0 ;  /* 0x20000051ff517230 */ /* 0x000fe20000004100 */
[----:B------:R-:W-:Y:S01]  /*3fb0*/  F2FP.SATFINITE.E4M3.F32.PACK_AB_MERGE_C R31, R32, R31, RZ ;  /* 0x0000001f201f723e */ /* 0x000fe200048070ff */
[--C-:B------:R-:W-:Y:S01]  /*3fc0*/  HADD2.F32 R34, -RZ, R33.reuse.H0_H0 ;  /* 0x20000021ff227230 */ /* 0x100fe20000004100 */
[----:B------:R-:W-:Y:S01]  /*3fd0*/  F2FP.SATFINITE.E4M3.F32.PACK_AB_MERGE_C R30, R88, R69, RZ ;  /* 0x00000045581e723e */ /* 0x000fe200048070ff */
[----:B------:R-:W-:Y:S01]  /*3fe0*/  HADD2.F32 R33, -RZ, R33.H1_H1 ;  /* 0x30000021ff217230 */ /* 0x000fe20000004100 */
[----:B------:R-:W-:Y:S01]  /*3ff0*/  F2FP.F16.E4M3.UNPACK_B R32, R6.H1 ;  /* 0x00000006ff20723e */ /* 0x000fe200030006ff */
[----:B------:R-:W-:Y:S01]  /*4000*/  HADD2.F32 R88, -RZ, R86.H1_H1 ;  /* 0x30000056ff587230 */ /* 0x000fe20000004100 */
[----:B------:R-:W-:Y:S01]  /*4010*/  F2FP.F16.E4M3.UNPACK_B R68, R12.H1 ;  /* 0x0000000cff44723e */ /* 0x000fe200030006ff */
[----:B------:R-:W-:Y:S01]  /*4020*/  HADD2.F32 R12, -RZ, R35.H1_H1 ;  /* 0x30000023ff0c7230 */ /* 0x000fe20000004100 */
[----:B------:R-:W-:Y:S01]  /*4030*/  F2FP.F16.E4M3.UNPACK_B R7, R7 ;  /* 0x00000007ff07723e */ /* 0x000fe200020006ff */
[----:B------:R-:W-:-:S02]  /*4040*/  HADD2.F32 R13, -RZ, R32.H1_H1 ;  /* 0x30000020ff0d7230 */ /* 0x000fc40000004100 */
[-C--:B------:R-:W-:Y:S01]  /*4050*/  FMUL.FTZ R89, R33, R88.reuse ;  /* 0x0000005821597220 */ /* 0x080fe20000410000 */
[----:B------:R-:W-:Y:S02]  /*4060*/  HADD2.F32 R69, -RZ, R68.H1_H1 ;  /* 0x30000044ff457230 */ /* 0x000fe40000004100 */
[C---:B------:R-:W-:Y:S01]  /*4070*/  FMUL.FTZ R90, R34.reuse, R88 ;  /* 0x00000058225a7220 */ /* 0x040fe20000410000 */
[----:B------:R-:W-:Y:S01]  /*4080*/  HADD2.F32 R32, -RZ, R32.H0_H0 ;  /* 0x20000020ff207230 */ /* 0x000fe20000004100 */
[----:B------:R-:W-:Y:S01]  /*4090*/  F2FP.F16.E4M3.UNPACK_B R6, R6 ;  /* 0x00000006ff06723e */ /* 0x000fe200020006ff */
[----:B------:R-:W-:Y:S02]  /*40a0*/  HADD2.F32 R86, -RZ, R86.H0_H0 ;  /* 0x20000056ff567230 */ /* 0x000fe40000004100 */
[----:B------:R-:W-:Y:S01]  /*40b0*/  FFMA.FTZ R88, R34, R69, -R89 ;  /* 0x0000004522587223 */ /* 0x000fe20000010859 */
[-C--:B------:R-:W-:Y:S01]  /*40c0*/  FMUL.FTZ R89, R13, R87.reuse ;  /* 0x000000570d597220 */ /* 0x080fe20000410000 */
[----:B------:R-:W-:Y:S01]  /*40d0*/  FMUL.FTZ R34, R32, R87 ;  /* 0x0000005720227220 */ /* 0x000fe20000410000 */
[----:B------:R-:W-:Y:S01]  /*40e0*/  FFMA.FTZ R69, R33, R69, R90 ;  /* 0x0000004521457223 */ /* 0x000fe2000001005a */
[----:B------:R-:W-:-:S02]  /*40f0*/  HADD2.F32 R68, -RZ, R68.H0_H0 ;  /* 0x20000044ff447230 */ /* 0x000fc40000004100 */
[-C--:B------:R-:W-:Y:S01]  /*4100*/  FFMA.FTZ R89, R32, R12.reuse, -R89 ;  /* 0x0000000c20597223 */ /* 0x080fe20000010859 */
[----:B------:R-:W-:Y:S01]  /*4110*/  FFMA.FTZ R34, R13, R12, R34 ;  /* 0x0000000c0d227223 */ /* 0x000fe20000010022 */
[--C-:B------:R-:W-:Y:S01]  /*4120*/  HADD2.F32 R12, -RZ, R7.reuse.H0_H0 ;  /* 0x20000007ff0c7230 */ /* 0x100fe20000004100 */
[----:B------:R-:W-:Y:S01]  /*4130*/  F2FP.SATFINITE.E4M3.F32.PACK_AB_MERGE_C R69, R69, R88, RZ ;  /* 0x000000584545723e */ /* 0x000fe200048070ff */
[----:B------:R-:W-:Y:S01]  /*4140*/  HADD2.F32 R13, -RZ, R7.H1_H1 ;  /* 0x30000007ff0d7230 */ /* 0x000fe20000004100 */
[----:B------:R-:W-:Y:S01]  /*4150*/  F2FP.SATFINITE.E4M3.F32.PACK_AB_MERGE_C R5, R5, R4, R30 ;  /* 0x000000040505723e */ /* 0x000fe2000480701e */
[--C-:B------:R-:W-:Y:S01]  /*4160*/  HADD2.F32 R7, -RZ, R6.reuse.H0_H0 ;  /* 0x20000006ff077230 */ /* 0x100fe20000004100 */
[----:B------:R-:W-:Y:S01]  /*4170*/  F2FP.SATFINITE.E4M3.F32.PACK_AB_MERGE_C R34, R34, R89, RZ ;  /* 0x000000592222723e */ /* 0x000fe200048070ff */
[----:B------:R-:W-:Y:S02]  /*4180*/  HADD2.F32 R6, -RZ, R6.H1_H1 ;  /* 0x30000006ff067230 */ /* 0x000fe40000004100 */
[----:B------:R-:W-:Y:S01]  /*4190*/  FMUL.FTZ R33, R13, R86 ;  /* 0x000000560d217220 */ /* 0x000fe20000410000 */
[----:B------:R-:W-:-:S02]  /*41a0*/  HADD2.F32 R35, -RZ, R35.H0_H0 ;  /* 0x20000023ff237230 */ /* 0x000fc40000004100 */
[----:B------:R-:W-:Y:S01]  /*41b0*/  FMUL.FTZ R86, R12, R86 ;  /* 0x000000560c567220 */ /* 0x000fe20000410000 */
[----:B------:R-:W-:Y:S01]  /*41c0*/  F2FP.SATFINITE.E4M3.F32.PACK_AB_MERGE_C R4, R15, R14, R31 ;  /* 0x0000000e0f04723e */ /* 0x000fe2000480701f */
[-C--:B------:R-:W-:Y:S01]  /*41d0*/  FMUL.FTZ R32, R6, R81.reuse ;  /* 0x0000005106207220 */ /* 0x080fe20000410000 */
[----:B------:R-:W-:Y:S01]  /*41e0*/  FMUL.FTZ R81, R7, R81 ;  /* 0x0000005107517220 */ /* 0x000fe20000410000 */
[-C--:B------:R-:W-:Y:S01]  /*41f0*/  FFMA.FTZ R33, R12, R68.reuse, -R33 ;  /* 0x000000440c217223 */ /* 0x080fe20000010821 */
[----:B------:R-:W-:Y:S01]  /*4200*/  FFMA.FTZ R86, R13, R68, R86 ;  /* 0x000000440d567223 */ /* 0x000fe20000010056 */
[-C--:B------:R-:W-:Y:S01]  /*4210*/  FFMA.FTZ R32, R7, R35.reuse, -R32 ;  /* 0x0000002307207223 */ /* 0x080fe20000010820 */
[----:B------:R-:W-:-:S03]  /*4220*/  FFMA.FTZ R81, R6, R35, R81 ;  /* 0x0000002306517223 */ /* 0x000fc60000010051 */
[----:B------:R-:W-:Y:S02]  /*4230*/  F2FP.SATFINITE.E4M3.F32.PACK_AB_MERGE_C R7, R86, R33, R69 ;  /* 0x000000215607723e */ /* 0x000fe40004807045 */
[----:B------:R-:W-:-:S07]  /*4240*/  F2FP.SATFINITE.E4M3.F32.PACK_AB_MERGE_C R6, R81, R32, R34 ;  /* 0x000000205106723e */ /* 0x000fce0004807022 */
.L_x_1809:
[----:B------:R-:W-:Y:S05]  /*4250*/  BSYNC B2 ;  /* 0x0000000000027941 */ /* 0x000fea0003800000 */
.L_x_1808:
[----:B0-----:R0:W-:Y:S02]  /*4260*/  ST.E.128 desc[UR36][R10.64], R4 ;  /* 0x000000040a007985 */ /* 0x0011e4000c101d24 */
.L_x_1803:
[----:B------:R-:W-:Y:S05]  /*4270*/  BSYNC B1 ;  /* 0x0000000000017941 */ /* 0x000fea0003800000 */
.L_x_1802:
[----:B------:R-:W-:-:S03]  /*4280*/  UMOV UR4, 0xffffffff ;  /* 0xffffffff00047882 */ /* 0x000fc60000000000 */
[----:B------:R-:W-:Y:S05]  /*4290*/  BRA.DIV UR4, `(.L_x_1810) ;  /* 0x0000028204987947 */ /* 0x000fea000b800000 */
[----:B--2---:R-:W2:Y:S04]  /*42a0*/  SHFL.IDX PT, R80, R80, 0x1, 0x181f ;  /* 0x00381f0050507f89 */ /* 0x004ea800000e0000 */
[----:B----4-:R4:W0:Y:S02]  /*42b0*/  SHFL.IDX PT, R14, R79, 0x1, 0x181f ;  /* 0x00381f004f0e7f89 */ /* 0x01082400000e0000 */
.L_x_2192:
[----:B------:R-:W-:Y:S05]  /*42c0*/  @P4 BRA `(.L_x_1811) ;  /* 0x0000003400744947 */ /* 0x000fea0003800000 */
[----:B------:R-:W-:Y:S04]  /*42d0*/  BSSY B1, `(.L_x_1812) ;  /* 0x0000076000017945 */ /* 0x000fe80003800000 */
[----:B------:R-:W-:Y:S05]  /*42e0*/  @P1 BRA `(.L_x_1813) ;  /* 0x0000000400d01947 */ /* 0x000fea0003800000 */
[----:B0-----:R0:W0:Y:S01]  /*42f0*/  LDS.128 R4, [R70+0x21000] ;  /* 0x0210000046047984 */ /* 0x0010220000000c00 */
[----:B------:R-:W-:Y:S01]  /*4300*/  IADD3 R10, P3, R16, R14, RZ ;  /* 0x0000000e100a7210 */ /* 0x000fe20007f7e0ff */
[----:B------:R-:W-:Y:S04]  /*4310*/  BSSY B2, `(.L_x_1814) ;  /* 0x0000070000027945 */ /* 0x000fe80003800000 */
[----:B--2---:R-:W-:Y:S01]  /*4320*/  IMAD.X R11, R80, 0x1, R17, P3 ;  /* 0x00000001500b7824 */ /* 0x004fe200018e0611 */
[----:B------:R-:W-:-:S13]  /*4330*/  ISETP.GE.AND P3, PT, R18, R78, PT ;  /* 0x0000004e1200720c */ /* 0x000fda0003f66270 */
[----:B------:R-:W-:Y:S05]  /*4340*/  @P3 BRA `(.L_x_1815) ;  /* 0x0000000400b03947 */ /* 0x000fea0003800000 */
[----:B------:R-:W-:Y:S02]  /*4350*/  SHF.R.U32.HI R15, RZ, 0x8, R29 ;  /* 0x00000008ff0f7819 */ /* 0x000fe4000001161d */
[--C-:B------:R-:W-:Y:S02]  /*4360*/  SHF.R.U32.HI R33, RZ, 0x18, R27.reuse ;  /* 0x00000018ff217819 */ /* 0x100fe4000001161b */
[----:B------:R-:W-:Y:S02]  /*4370*/  LOP3.LUT R12, R27, 0xff, RZ, 0xc0, !PT ;  /* 0x000000ff1b0c7812 */ /* 0x000fe400078ec0ff */
[----:B------:R-:W-:Y:S02]  /*4380*/  SHF.R.U32.HI R31, RZ, 0x8, R27 ;  /* 0x00000008ff1f7819 */ /* 0x000fe4000001161b */
[----:B------:R-:W-:Y:S02]  /*4390*/  SHF.R.U32.HI R26, RZ, 0x18, R29 ;  /* 0x00000018ff1a7819 */ /* 0x000fe4000001161d */
[----:B------:R-:W-:-:S02]  /*43a0*/  LOP3.LUT R13, R29, 0xff, RZ, 0xc0, !PT ;  /* 0x000000ff1d0d7812 */ /* 0x000fc400078ec0ff */
[----:B------:R-:W-:Y:S02]  /*43b0*/  SHF.R.U32.HI R30, RZ, 0x10, R27 ;  /* 0x00000010ff1e7819 */ /* 0x000fe4000001161b */
[----:B------:R-:W-:Y:S01]  /*43c0*/  SHF.R.U32.HI R28, RZ, 0x10, R29 ;  /* 0x00000010ff1c7819 */ /* 0x000fe2000001161d */
[----:B------:R-:W-:Y:S01]  /*43d0*/  IMAD.SHL.U32 R29, R15, 0x100, RZ ;  /* 0x000001000f1d7824 */ /* 0x000fe200078e00ff */
[----:B------:R-:W-:Y:S01]  /*43e0*/  PRMT R12, R33, 0x654, R12 ;  /* 0x00000654210c7816 */ /* 0x000fe2000000000c */
[----:B0-----:R-:W-:Y:S01]  /*43f0*/  IMAD.MOV.U32 R15, RZ, RZ, R4 ;  /* 0x000000ffff0f7224 */ /* 0x001fe200078e0004 */
[----:B------:R-:W-:Y:S02]  /*4400*/  SHF.L.U32 R27, R31, 0x8, RZ ;  /* 0x000000081f1b7819 */ /* 0x000fe400000006ff */
[----:B------:R-:W-:Y:S01]  /*4410*/  PRMT R26, R26, 0x654, R13 ;  /* 0x000006541a1a7816 */ /* 0x000fe2000000000d */
[----:B------:R-:W-:Y:S01]  /*4420*/  IMAD.MOV.U32 R13, RZ, RZ, R5 ;  /* 0x000000ffff0d7224 */ /* 0x000fe200078e0005 */
        /* <DEDUP_REMOVED lines=32> */
[----:B------:R-:W-:Y:S01]  /*4630*/  HADD2.F32 R29, -RZ, R26.H1_H1 ;  /* 0x3000001aff1d7230 */ /* 0x000fe20000004100 */
[----:B---3--:R-:W-:Y:S01]  /*4640*/  F2FP.SATFINITE.E4M3.F32.PACK_AB_MERGE_C R81, R35, R34, RZ ;  /* 0x000000222351723e */ /* 0x008fe200048070ff */
[--C-:B------:R-:W-:Y:S02]  /*4650*/  HADD2.F32 R26, -RZ, R15.reuse.H0_H0 ;  /* 0x2000000fff1a7230 */ /* 0x100fe40000004100 */
[-C--:B------:R-:W-:Y:S01]  /*4660*/  FMUL.FTZ R32, R28, R30.reuse ;  /* 0x0000001e1c207220 */ /* 0x080fe20000410000 */
[----:B------:R-:W-:Y:S02]  /*4670*/  HADD2.F32 R27, -RZ, R15.H1_H1 ;  /* 0x3000000fff1b7230 */ /* 0x000fe40000004100 */
[----:B------:R-:W-:Y:S01]  /*4680*/  FMUL.FTZ R33, R29, R30 ;  /* 0x0000001e1d217220 */ /* 0x000fe20000410000 */
[----:B------:R-:W-:Y:S01]  /*4690*/  HADD2.F32 R85, -RZ, R85.H0_H0 ;  /* 0x20000055ff557230 */ /* 0x000fe20000004100 */
[----:B------:R-:W-:Y:S01]  /*46a0*/  F2FP.F16.E4M3.UNPACK_B R34, R12.H1 ;  /* 0x0000000cff22723e */ /* 0x000fe200030006ff */
[----:B------:R-:W-:-:S02]  /*46b0*/  HADD2.F32 R15, -RZ, R84.H1_H1 ;  /* 0x30000054ff0f7230 */ /* 0x000fc40000004100 */
[----:B------:R-:W-:Y:S02]  /*46c0*/  HADD2.F32 R84, -RZ, R84.H0_H0 ;  /* 0x20000054ff547230 */ /* 0x000fe40000004100 */
[-C--:B------:R-:W-:Y:S01]  /*46d0*/  FMUL.FTZ R31, R27, R85.reuse ;  /* 0x000000551b1f7220 */ /* 0x080fe20000410000 */
[----:B------:R-:W-:Y:S01]  /*46e0*/  FMUL.FTZ R30, R26, R85 ;  /* 0x000000551a1e7220 */ /* 0x000fe20000410000 */
[-C--:B------:R-:W-:Y:S01]  /*46f0*/  FFMA.FTZ R33, R28, R15.reuse, -R33 ;  /* 0x0000000f1c217223 */ /* 0x080fe20000010821 */
[----:B------:R-:W-:Y:S01]  /*4700*/  FFMA.FTZ R32, R29, R15, R32 ;  /* 0x0000000f1d207223 */ /* 0x000fe20000010020 */
[-C--:B------:R-:W-:Y:S01]  /*4710*/  FFMA.FTZ R15, R26, R84.reuse, -R31 ;  /* 0x000000541a0f7223 */ /* 0x080fe2000001081f */
[----:B------:R-:W-:Y:S01]  /*4720*/  F2FP.F16.E4M3.UNPACK_B R28, R7.H1 ;  /* 0x00000007ff1c723e */ /* 0x000fe200030006ff */
[----:B------:R-:W-:Y:S01]  /*4730*/  FFMA.FTZ R26, R27, R84, R30 ;  /* 0x000000541b1a7223 */ /* 0x000fe2000001001e */
[----:B------:R-:W-:Y:S01]  /*4740*/  F2FP.F16.E4M3.UNPACK_B R27, R6.H1 ;  /* 0x00000006ff1b723e */ /* 0x000fe200030006ff */
[----:B------:R-:W-:Y:S01]  /*4750*/  HADD2.F32 R68, -RZ, R34.H1_H1 ;  /* 0x30000022ff447230 */ /* 0x000fe20000004100 */
[----:B----4-:R-:W-:Y:S01]  /*4760*/  F2FP.SATFINITE.E4M3.F32.PACK_AB_MERGE_C R79, R32, R33, RZ ;  /* 0x00000021204f723e */ /* 0x010fe200048070ff */
[--C-:B------:R-:W-:Y:S01]  /*4770*/  HADD2.F32 R29, -RZ, R28.reuse.H0_H0 ;  /* 0x2000001cff1d7230 */ /* 0x100fe20000004100 */
[----:B------:R-:W-:Y:S01]  /*4780*/  F2FP.F16.E4M3.UNPACK_B R33, R12 ;  /* 0x0000000cff21723e */ /* 0x000fe200020006ff */
[----:B------:R-:W-:Y:S01]  /*4790*/  HADD2.F32 R28, -RZ, R28.H1_H1 ;  /* 0x3000001cff1c7230 */ /* 0x000fe20000004100 */
[-C--:B------:R-:W-:Y:S01]  /*47a0*/  F2FP.F16.E4M3.UNPACK_B R30, R5.reuse ;  /* 0x00000005ff1e723e */ /* 0x080fe200020006ff */
[----:B------:R-:W-:Y:S01]  /*47b0*/  HADD2.F32 R12, -RZ, R27.H1_H1 ;  /* 0x3000001bff0c7230 */ /* 0x000fe20000004100 */
[----:B------:R-:W-:Y:S01]  /*47c0*/  F2FP.F16.E4M3.UNPACK_B R31, R5.H1 ;  /* 0x00000005ff1f723e */ /* 0x000fe200030006ff */
[----:B------:R-:W-:-:S02]  /*47d0*/  HADD2.F32 R35, -RZ, R33.H1_H1 ;  /* 0x30000021ff237230 */ /* 0x000fc40000004100 */
        /* <DEDUP_REMOVED lines=12> */
[----:B------:R-:W-:Y:S02]  /*48a0*/  HADD2.F32 R5, -RZ, R6.H0_H0 ;  /* 0x20000006ff057230 */ /* 0x000fe40000004100 */
[-C--:B------:R-:W-:Y:S01]  /*48b0*/  FFMA.FTZ R69, R28, R32.reuse, R69 ;  /* 0x000000201c457223 */ /* 0x080fe20000010045 */
[----:B------:R-:W-:Y:S02]  /*48c0*/  HADD2.F32 R7, -RZ, R7.H1_H1 ;  /* 0x30000007ff077230 */ /* 0x000fe40000004100 */
[----:B------:R-:W-:Y:S01]  /*48d0*/  FFMA.FTZ R84, R29, R32, -R84 ;  /* 0x000000201d547223 */ /* 0x000fe20000010854 */
[----:B------:R-:W-:Y:S01]  /*48e0*/  HADD2.F32 R34, -RZ, R34.H0_H0 ;  /* 0x20000022ff227230 */ /* 0x000fe20000004100 */
[----:B------:R-:W-:Y:S01]  /*48f0*/  F2FP.SATFINITE.E4M3.F32.PACK_AB_MERGE_C R35, R35, R68, RZ ;  /* 0x000000442323723e */ /* 0x000fe200048070ff */
[----:B------:R-:W-:-:S02]  /*4900*/  HADD2.F32 R6, -RZ, R6.H1_H1 ;  /* 0x30000006ff067230 */ /* 0x000fc40000004100 */
[----:B------:R-:W-:Y:S02]  /*4910*/  HADD2.F32 R33, -RZ, R33.H0_H0 ;  /* 0x20000021ff217230 */ /* 0x000fe40000004100 */
        /* <DEDUP_REMOVED lines=15> */
.L_x_1815:
[----:B------:R-:W-:Y:S05]  /*4a10*/  BSYNC B2 ;  /* 0x0000000000027941 */ /* 0x000fea0003800000 */
.L_x_1814:
[----:B0-----:R0:W-:Y:S02]  /*4a20*/  ST.E.128 desc[UR36][R10.64], R4 ;  /* 0x000000040a007985 */ /* 0x0011e4000c101d24 */
.L_x_1813:
[----:B------:R-:W-:Y:S05]  /*4a30*/  BSYNC B1 ;  /* 0x0000000000017941 */ /* 0x000fea0003800000 */
.L_x_1812:
[----:B------:R-:W-:Y:S05]  /*4a40*/  @P2 BRA `(.L_x_1811) ;  /* 0x0000002c00942947 */ /* 0x000fea0003800000 */
[----:B0-----:R0:W0:Y:S01]  /*4a50*/  LDS.128 R4, [R70+0x23000] ;  /* 0x0230000046047984 */ /* 0x0010220000000c00 */
[----:B------:R-:W-:Y:S01]  /*4a60*/  IADD3 R10, P3, R184, R14, RZ ;  /* 0x0000000eb80a7210 */ /* 0x000fe20007f7e0ff */
[----:B------:R-:W-:Y:S04]  /*4a70*/  BSSY B1, `(.L_x_1816) ;  /* 0x000006d000017945 */ /* 0x000fe80003800000 */
[----:B--2---:R-:W-:Y:S01]  /*4a80*/  IMAD.X R11, R80, 0x1, R193, P3 ;  /* 0x00000001500b7824 */ /* 0x004fe200018e06c1 */
[----:B------:R-:W-:-:S13]  /*4a90*/  ISETP.GE.AND P3, PT, R190, R78, PT ;  /* 0x0000004ebe00720c */ /* 0x000fda0003f66270 */
[----:B------:R-:W-:Y:S05]  /*4aa0*/  @P3 BRA `(.L_x_1817) ;  /* 0x0000000400a43947 */ /* 0x000fea0003800000 */
[--C-:B------:R-:W-:Y:S02]  /*4ab0*/  SHF.R.U32.HI R26, RZ, 0x10, R9.reuse ;  /* 0x00000010ff1a7819 */ /* 0x100fe40000011609 */
[--C-:B------:R-:W-:Y:S02]  /*4ac0*/  SHF.R.U32.HI R15, RZ, 0x8, R9.reuse ;  /* 0x00000008ff0f7819 */ /* 0x100fe40000011609 */
[----:B------:R-:W-:Y:S02]  /*4ad0*/  LOP3.LUT R8, R9, 0xff, RZ, 0xc0, !PT ;  /* 0x000000ff09087812 */ /* 0x000fe400078ec0ff */
[----:B------:R-:W-:Y:S02]  /*4ae0*/  SHF.R.U32.HI R9, RZ, 0x18, R9 ;  /* 0x00000018ff097819 */ /* 0x000fe40000011609 */
[--C-:B------:R-:W-:Y:S02]  /*4af0*/  SHF.R.U32.HI R13, RZ, 0x8, R25.reuse ;  /* 0x00000008ff0d7819 */ /* 0x100fe40000011619 */
[----:B------:R-:W-:Y:S01]  /*4b00*/  PRMT R12, R9, 0x654, R8 ;  /* 0x00000654090c7816 */ /* 0x000fe20000000008 */
[----:B------:R-:W-:Y:S01]  /*4b10*/  IMAD.SHL.U32 R9, R15, 0x100, RZ ;  /* 0x000001000f097824 */ /* 0x000fe200078e00ff */
[----:B------:R-:W-:Y:S01]  /*4b20*/  SHF.R.U32.HI R24, RZ, 0x10, R25 ;  /* 0x00000010ff187819 */ /* 0x000fe20000011619 */
[----:B------:R-:W-:Y:S01]  /*4b30*/  IMAD.SHL.U32 R13, R13, 0x100, RZ ;  /* 0x000001000d0d7824 */ /* 0x000fe200078e00ff */
[----:B------:R-:W-:Y:S01]  /*4b40*/  LOP3.LUT R14, R25, 0xff0000ff, RZ, 0xc0, !PT ;  /* 0xff0000ff190e7812 */ /* 0x000fe200078ec0ff */
[----:B0-----:R-:W-:Y:S01]  /*4b50*/  IMAD.MOV.U32 R8, RZ, RZ, R4 ;  /* 0x000000ffff087224 */ /* 0x001fe200078e0004 */
[----:B------:R-:W-:Y:S01]  /*4b60*/  LOP3.LUT R12, R12, 0xff00, R9, 0xf8, !PT ;  /* 0x0000ff000c0c7812 */ /* 0x000fe200078ef809 */
[----:B------:R-:W-:Y:S01]  /*4b70*/  IMAD.U32 R9, R26, 0x10000, RZ ;  /* 0x000100001a097824 */ /* 0x000fe200078e00ff */
[----:B------:R-:W-:Y:S01]  /*4b80*/  LOP3.LUT R15, R14, 0xff00, R13, 0xf8, !PT ;  /* 0x0000ff000e0f7812 */ /* 0x000fe200078ef80d */
[----:B------:R-:W-:Y:S01]  /*4b90*/  IMAD.U32 R14, R24, 0x10000, RZ ;  /* 0x00010000180e7824 */ /* 0x000fe200078e00ff */
[----:B------:R-:W-:-:S02]  /*4ba0*/  F2FP.F16.E4M3.UNPACK_B R4, R5 ;  /* 0x00000005ff04723e */ /* 0x000fc400020006ff */
[----:B------:R-:W-:Y:S02]  /*4bb0*/  F2FP.F16.E4M3.UNPACK_B R13, R83.H1 ;  /* 0x00000053ff0d723e */ /* 0x000fe400030006ff */
[----:B------:R-:W-:Y:S01]  /*4bc0*/  LOP3.LUT R24, R12, 0xff0000, R9, 0xf8, !PT ;  /* 0x00ff00000c187812 */ /* 0x000fe200078ef809 */
[--C-:B------:R-:W-:Y:S01]  /*4bd0*/  HADD2.F32 R9, -RZ, R4.reuse.H1_H1 ;  /* 0x30000004ff097230 */ /* 0x100fe20000004100 */
[----:B------:R-:W-:Y:S01]  /*4be0*/  LOP3.LUT R27, R15, 0xff0000, R14, 0xf8, !PT ;  /* 0x00ff00000f1b7812 */ /* 0x000fe200078ef80e */
[--C-:B------:R-:W-:Y:S01]  /*4bf0*/  HADD2.F32 R25, -RZ, R13.reuse.H0_H0 ;  /* 0x2000000dff197230 */ /* 0x100fe20000004100 */
[----:B------:R-:W-:Y:S01]  /*4c00*/  F2FP.F16.E4M3.UNPACK_B R14, R82.H1 ;  /* 0x00000052ff0e723e */ /* 0x000fe200030006ff */
[----:B------:R-:W-:Y:S01]  /*4c10*/  HADD2.F32 R4, -RZ, R4.H0_H0 ;  /* 0x20000004ff047230 */ /* 0x000fe20000004100 */
[----:B------:R-:W-:Y:S01]  /*4c20*/  F2FP.F16.E4M3.UNPACK_B R5, R5.H1 ;  /* 0x00000005ff05723e */ /* 0x000fe200030006ff */
[----:B------:R-:W-:Y:S02]  /*4c30*/  HADD2.F32 R26, -RZ, R13.H1_H1 ;  /* 0x3000000dff1a7230 */ /* 0x000fe40000004100 */
[----:B------:R-:W-:Y:S01]  /*4c40*/  FMUL.FTZ R29, R9, R25 ;  /* 0x00000019091d7220 */ /* 0x000fe20000410000 */
[----:B------:R-:W-:-:S02]  /*4c50*/  HADD2.F32 R15, -RZ, R14.H0_H0 ;  /* 0x2000000eff0f7230 */ /* 0x000fc40000004100 */
[----:B------:R-:W-:Y:S01]  /*4c60*/  FMUL.FTZ R28, R4, R25 ;  /* 0x00000019041c7220 */ /* 0x000fe20000410000 */
[--C-:B------:R-:W-:Y:S01]  /*4c70*/  HADD2.F32 R13, -RZ, R5.reuse.H1_H1 ;  /* 0x30000005ff0d7230 */ /* 0x100fe20000004100 */
[----:B------:R-:W-:Y:S01]  /*4c80*/  F2FP.F16.E4M3.UNPACK_B R83, R83 ;  /* 0x00000053ff53723e */ /* 0x000fe200020006ff */
[----:B------:R-:W-:Y:S02]  /*4c90*/  HADD2.F32 R12, -RZ, R5.H0_H0 ;  /* 0x20000005ff0c7230 */ /* 0x000fe40000004100 */
[-C--:B------:R-:W-:Y:S01]  /*4ca0*/  FFMA.FTZ R5, R9, R15.reuse, R28 ;  /* 0x0000000f09057223 */ /* 0x080fe2000001001c */
[----:B------:R-:W-:Y:S02]  /*4cb0*/  HADD2.F32 R14, -RZ, R14.H1_H1 ;  /* 0x3000000eff0e7230 */ /* 0x000fe40000004100 */
[C---:B------:R-:W-:Y:S01]  /*4cc0*/  FMUL.FTZ R25, R13.reuse, R26 ;  /* 0x0000001a0d197220 */ /* 0x040fe20000410000 */
[----:B------:R-:W-:Y:S01]  /*4cd0*/  F2FP.F16.E4M3.UNPACK_B R9, R8.H1 ;  /* 0x00000008ff09723e */ /* 0x000fe200030006ff */
[----:B------:R-:W-:Y:S01]  /*4ce0*/  FMUL.FTZ R26, R12, R26 ;  /* 0x0000001a0c1a7220 */ /* 0x000fe20000410000 */
[----:B------:R-:W-:Y:S01]  /*4cf0*/  FFMA.FTZ R4, R4, R15, -R29 ;  /* 0x0000000f04047223 */ /* 0x000fe2000001081d */
[----:B------:R-:W-:Y:S01]  /*4d00*/  FFMA.FTZ R30, R12, R14, -R25 ;  /* 0x0000000e0c1e7223 */ /* 0x000fe20000010819 */
[----:B------:R-:W-:Y:S01]  /*4d10*/  F2FP.F16.E4M3.UNPACK_B R8, R8 ;  /* 0x00000008ff08723e */ /* 0x000fe200020006ff */
[----:B------:R-:W-:Y:S01]  /*4d20*/  FFMA.FTZ R31, R13, R14, R26 ;  /* 0x0000000e0d1f7223 */ /* 0x000fe2000001001a */
[----:B------:R-:W-:Y:S01]  /*4d30*/  F2FP.F16.E4M3.UNPACK_B R82, R82 ;  /* 0x00000052ff52723e */ /* 0x000fe200020006ff */
[----:B------:R-:W-:-:S02]  /*4d40*/  HADD2.F32 R15, -RZ, R83.H1_H1 ;  /* 0x30000053ff0f7230 */ /* 0x000fc40000004100 */
[--C-:B------:R-:W-:Y:S01]  /*4d50*/  HADD2.F32 R12, -RZ, R9.reuse.H0_H0 ;  /* 0x20000009ff0c7230 */ /* 0x100fe20000004100 */
[----:B------:R-:W-:Y:S01]  /*4d60*/  F2FP.SATFINITE.E4M3.F32.PACK_AB_MERGE_C R33, R31, R30, RZ ;  /* 0x0000001e1f21723e */ /* 0x000fe200048070ff */
[----:B------:R-:W-:Y:S02]  /*4d70*/  HADD2.F32 R13, -RZ, R9.H1_H1 ;  /* 0x30000009ff0d7230 */ /* 0x000fe40000004100 */
[----:B------:R-:W-:Y:S02]  /*4d80*/  HADD2.F32 R9, -RZ, R8.H0_H0 ;  /* 0x20000008ff097230 */ /* 0x000fe40000004100 */
[-C--:B------:R-:W-:Y:S01]  /*4d90*/  FMUL.FTZ R28, R12, R15.reuse ;  /* 0x0000000f0c1c7220 */ /* 0x080fe20000410000 */
[----:B------:R-:W-:Y:S02]  /*4da0*/  HADD2.F32 R14, -RZ, R82.H1_H1 ;  /* 0x30000052ff0e7230 */ /* 0x000fe40000004100 */
[----:B------:R-:W-:Y:S01]  /*4db0*/  FMUL.FTZ R25, R13, R15 ;  /* 0x0000000f0d197220 */ /* 0x000fe20000410000 */
[----:B------:R-:W-:Y:S01]  /*4dc0*/  HADD2.F32 R83, -RZ, R83.H0_H0 ;  /* 0x20000053ff537230 */ /* 0x000fe20000004100 */
[----:B------:R-:W-:Y:S01]  /*4dd0*/  F2FP.SATFINITE.E4M3.F32.PACK_AB_MERGE_C R5, R5, R4, R33 ;  /* 0x000000040505723e */ /* 0x000fe20004807021 */
[----:B------:R-:W-:-:S02]  /*4de0*/  HADD2.F32 R8, -RZ, R8.H1_H1 ;  /* 0x30000008ff087230 */ /* 0x000fc40000004100 */
[-C--:B------:R-:W-:Y:S01]  /*4df0*/  FFMA.FTZ R25, R12, R14.reuse, -R25 ;  /* 0x0000000e0c197223 */ /* 0x080fe20000010819 */
[----:B------:R-:W-:Y:S02]  /*4e00*/  HADD2.F32 R82, -RZ, R82.H0_H0 ;  /* 0x20000052ff527230 */ /* 0x000fe40000004100 */
[----:B------:R-:W-:Y:S01]  /*4e10*/  FFMA.FTZ R28, R13, R14, R28 ;  /* 0x0000000e0d1c7223 */ /* 0x000fe2000001001c */
[-C--:B------:R-:W-:Y:S01]  /*4e20*/  F2FP.F16.E4M3.UNPACK_B R14, R24.reuse.H1 ;  /* 0x00000018ff0e723e */ /* 0x080fe200030006ff */
[-C--:B------:R-:W-:Y:S01]  /*4e30*/  FMUL.FTZ R26, R8, R83.reuse ;  /* 0x00000053081a7220 */ /* 0x080fe20000410000 */
[C---:B------:R-:W-:Y:S01]  /*4e40*/  FMUL.FTZ R83, R9.reuse, R83 ;  /* 0x0000005309537220 */ /* 0x040fe20000410000 */
[----:B------:R-:W-:Y:S02]  /*4e50*/  F2FP.F16.E4M3.UNPACK_B R24, R24 ;  /* 0x00000018ff18723e */ /* 0x000fe400020006ff */
[-C--:B------:R-:W-:Y:S01]  /*4e60*/  FFMA.FTZ R29, R9, R82.reuse, -R26 ;  /* 0x00000052091d7223 */ /* 0x080fe2000001081a */
[----:B------:R-:W-:Y:S01]  /*4e70*/  F2FP.SATFINITE.E4M3.F32.PACK_AB_MERGE_C R32, R28, R25, RZ ;  /* 0x000000191c20723e */ /* 0x000fe200048070ff */
[----:B------:R-:W-:Y:S01]  /*4e80*/  FFMA.FTZ R82, R8, R82, R83 ;  /* 0x0000005208527223 */ /* 0x000fe20000010053 */
[----:B------:R-:W-:Y:S01]  /*4e90*/  F2FP.F16.E4M3.UNPACK_B R9, R7.H1 ;  /* 0x00000007ff09723e */ /* 0x000fe200030006ff */
[--C-:B------:R-:W-:Y:S01]  /*4ea0*/  HADD2.F32 R15, -RZ, R14.reuse.H1_H1 ;  /* 0x3000000eff0f7230 */ /* 0x100fe20000004100 */
[-C--:B------:R-:W-:Y:S01]  /*4eb0*/  F2FP.F16.E4M3.UNPACK_B R25, R27.reuse.H1 ;  /* 0x0000001bff19723e */ /* 0x080fe200030006ff */
[----:B------:R-:W-:Y:S01]  /*4ec0*/  HADD2.F32 R14, -RZ, R14.H0_H0 ;  /* 0x2000000eff0e7230 */ /* 0x000fe20000004100 */
[-C--:B------:R-:W-:Y:S01]  /*4ed0*/  F2FP.F16.E4M3.UNPACK_B R8, R6.reuse.H1 ;  /* 0x00000006ff08723e */ /* 0x080fe200030006ff */
[----:B------:R-:W-:Y:S01]  /*4ee0*/  HADD2.F32 R13, -RZ, R9.H1_H1 ;  /* 0x30000009ff0d7230 */ /* 0x000fe20000004100 */
[----:B------:R-:W-:Y:S01]  /*4ef0*/  F2FP.F16.E4M3.UNPACK_B R27, R27 ;  /* 0x0000001bff1b723e */ /* 0x000fe200020006ff */
[----:B------:R-:W-:Y:S01]  /*4f00*/  HADD2.F32 R28, -RZ, R25.H1_H1 ;  /* 0x30000019ff1c7230 */ /* 0x000fe20000004100 */
[----:B------:R-:W-:Y:S01]  /*4f10*/  F2FP.F16.E4M3.UNPACK_B R7, R7 ;  /* 0x00000007ff07723e */ /* 0x000fe200020006ff */
[----:B------:R-:W-:Y:S01]  /*4f20*/  HADD2.F32 R12, -RZ, R9.H0_H0 ;  /* 0x20000009ff0c7230 */ /* 0x000fe20000004100 */
[----:B------:R-:W-:Y:S01]  /*4f30*/  F2FP.F16.E4M3.UNPACK_B R6, R6 ;  /* 0x00000006ff06723e */ /* 0x000fe200020006ff */
[----:B------:R-:W-:-:S02]  /*4f40*/  HADD2.F32 R9, -RZ, R8.H1_H1 ;  /* 0x30000008ff097230 */ /* 0x000fc40000004100 */
[-C--:B------:R-:W-:Y:S01]  /*4f50*/  FMUL.FTZ R31, R13, R28.reuse ;  /* 0x0000001c0d1f7220 */ /* 0x080fe20000410000 */
[--C-:B------:R-:W-:Y:S02]  /*4f60*/  HADD2.F32 R26, -RZ, R27.reuse.H1_H1 ;  /* 0x3000001bff1a7230 */ /* 0x100fe40000004100 */
[C---:B------:R-:W-:Y:S01]  /*4f70*/  FMUL.FTZ R28, R12.reuse, R28 ;  /* 0x0000001c0c1c7220 */ /* 0x040fe20000410000 */
[----:B------:R-:W-:Y:S02]  /*4f80*/  HADD2.F32 R8, -RZ, R8.H0_H0 ;  /* 0x20000008ff087230 */ /* 0x000fe40000004100 */
[----:B------:R-:W-:Y:S01]  /*4f90*/  FFMA.FTZ R30, R12, R15, -R31 ;  /* 0x0000000f0c1e7223 */ /* 0x000fe2000001081f */
[----:B------:R-:W-:Y:S02]  /*4fa0*/  HADD2.F32 R12, -RZ, R24.H1_H1 ;  /* 0x30000018ff0c7230 */ /* 0x000fe40000004100 */
[----:B------:R-:W-:Y:S01]  /*4fb0*/  FMUL.FTZ R31, R9, R26 ;  /* 0x0000001a091f7220 */ /* 0x000fe20000410000 */
[----:B------:R-:W-:-:S02]  /*4fc0*/  HADD2.F32 R27, -RZ, R27.H0_H0 ;  /* 0x2000001bff1b7230 */ /* 0x000fc40000004100 */
[C---:B------:R-:W-:Y:S01]  /*4fd0*/  FMUL.FTZ R26, R8.reuse, R26 ;  /* 0x0000001a081a7220 */ /* 0x040fe20000410000 */
[----:B------:R-:W-:Y:S02]  /*4fe0*/  HADD2.F32 R25, -RZ, R25.H0_H0 ;  /* 0x20000019ff197230 */ /* 0x000fe40000004100 */
[-C--:B------:R-:W-:Y:S01]  /*4ff0*/  FFMA.FTZ R31, R8, R12.reuse, -R31 ;  /* 0x0000000c081f7223 */ /* 0x080fe2000001081f */
[--C-:B------:R-:W-:Y:S02]  /*5000*/  HADD2.F32 R8, -RZ, R7.reuse.H0_H0 ;  /* 0x20000007ff087230 */ /* 0x100fe40000004100 */
[----:B------:R-:W-:Y:S01]  /*5010*/  FFMA.FTZ R26, R9, R12, R26 ;  /* 0x0000000c091a7223 */ /* 0x000fe2000001001a */
[----:B------:R-:W-:Y:S02]  /*5020*/  HADD2.F32 R9, -RZ, R7.H1_H1 ;  /* 0x30000007ff097230 */ /* 0x000fe40000004100 */
[----:B------:R-:W-:Y:S01]  /*5030*/  FFMA.FTZ R15, R13, R15, R28 ;  /* 0x0000000f0d0f7223 */ /* 0x000fe2000001001c */
[----:B------:R-:W-:-:S02]  /*5040*/  HADD2.F32 R7, -RZ, R6.H0_H0 ;  /* 0x20000006ff077230 */ /* 0x000fc40000004100 */
[-C--:B------:R-:W-:Y:S01]  /*5050*/  FMUL.FTZ R28, R8, R25.reuse ;  /* 0x00000019081c7220 */ /* 0x080fe20000410000 */
[----:B------:R-:W-:Y:S02]  /*5060*/  HADD2.F32 R6, -RZ, R6.H1_H1 ;  /* 0x30000006ff067230 */ /* 0x000fe40000004100 */
[C---:B------:R-:W-:Y:S01]  /*5070*/  FMUL.FTZ R13, R9.reuse, R25 ;  /* 0x00000019090d7220 */ /* 0x040fe20000410000 */
[----:B------:R-:W-:Y:S02]  /*5080*/  HADD2.F32 R24, -RZ, R24.H0_H0 ;  /* 0x20000018ff187230 */ /* 0x000fe40000004100 */
[-C--:B------:R-:W-:Y:S01]  /*5090*/  FFMA.FTZ R28, R9, R14.reuse, R28 ;  /* 0x0000000e091c7223 */ /* 0x080fe2000001001c */
[----:B------:R-:W-:Y:S01]  /*50a0*/  F2FP.SATFINITE.E4M3.F32.PACK_AB_MERGE_C R26, R26, R31, RZ ;  /* 0x0000001f1a1a723e */ /* 0x000fe200048070ff */
[-C--:B------:R-:W-:Y:S01]  /*50b0*/  FMUL.FTZ R12, R6, R27.reuse ;  /* 0x0000001b060c7220 */ /* 0x080fe20000410000 */
[----:B------:R-:W-:Y:S01]  /*50c0*/  FMUL.FTZ R27, R7, R27 ;  /* 0x0000001b071b7220 */ /* 0x000fe20000410000 */
[----:B------:R-:W-:Y:S01]  /*50d0*/  FFMA.FTZ R13, R8, R14, -R13 ;  /* 0x0000000e080d7223 */ /* 0x000fe2000001080d */
[----:B------:R-:W-:Y:S01]  /*50e0*/  F2FP.SATFINITE.E4M3.F32.PACK_AB_MERGE_C R15, R15, R30, RZ ;  /* 0x0000001e0f0f723e */ /* 0x000fe200048070ff */
[-C--:B------:R-:W-:Y:S01]  /*50f0*/  FFMA.FTZ R12, R7, R24.reuse, -R12 ;  /* 0x00000018070c7223 */ /* 0x080fe2000001080c */
[----:B------:R-:W-:Y:S01]  /*5100*/  FFMA.FTZ R27, R6, R24, R27 ;  /* 0x00000018061b7223 */ /* 0x000fe2000001001b */
[----:B------:R-:W-:-:S02]  /*5110*/  F2FP.SATFINITE.E4M3.F32.PACK_AB_MERGE_C R4, R82, R29, R32 ;  /* 0x0000001d5204723e */ /* 0x000fc40004807020 */
[----:B------:R-:W-:Y:S02]  /*5120*/  F2FP.SATFINITE.E4M3.F32.PACK_AB_MERGE_C R7, R28, R13, R15 ;  /* 0x0000000d1c07723e */ /* 0x000fe4000480700f */
[----:B------:R-:W-:-:S07]  /*5130*/  F2FP.SATFINITE.E4M3.F32.PACK_AB_MERGE_C R6, R27, R12, R26 ;  /* 0x0000000c1b06723e */ /* 0x000fce000480701a */
.L_x_1817:
[----:B------:R-:W-:Y:S05]  /*5140*/  BSYNC B1 ;  /* 0x0000000000017941 */ /* 0x000fea0003800000 */
.L_x_1816:
[----:B0-----:R0:W-:Y:S01]  /*5150*/  ST.E.128 desc[UR36][R10.64], R4 ;  /* 0x000000040a007985 */ /* 0x0011e2000c101d24 */
[----:B------:R-:W-:Y:S05]  /*5160*/  BRA `(.L_x_1811) ;  /* 0x0000002400cc7947 */ /* 0x000fea0003800000 */
.L_x_1793:
[----:B------:R-:W-:Y:S01]  /*5170*/  VIADD R8, R187, 0x20 ;  /* 0x00000020bb087836 */ /* 0x000fe20000000000 */
[----:B------:R-:W-:Y:S02]  /*5180*/  CS2R R26, SRZ ;  /* 0x00000000001a7805 */ /* 0x000fe4000001ff00 */
[----:B------:R-:W-:Y:S02]  /*5190*/  CS2R R24, SRZ ;  /* 0x0000000000187805 */ /* 0x000fe4000001ff00 */
[----:B------:R-:W-:-:S04]  /*51a0*/  ISETP.GE.AND P3, PT, R8, R75, PT ;  /* 0x0000004b0800720c */ /* 0x000fc80003f66270 */
[----:B------:R-:W-:-:S13]  /*51b0*/  ISETP.GE.OR P3, PT, R16, R78, P3 ;  /* 0x0000004e1000720c */ /* 0x000fda0001f66670 */
[----:B------:R-:W-:Y:S01]  /*51c0*/  @!P3 IADD3 R31, P4, P5, R20, R6, R51 ;  /* 0x00000006141fb210 */ /* 0x000fe20007d9e033 */
[----:B------:R-:W0:Y:S03]  /*51d0*/  @!P3 LDC.64 R10, c[0x0][0x400] ;  /* 0x00010000ff0abb82 */ /* 0x000e260000000a00 */
[----:B------:R-:W-:Y:S02]  /*51e0*/  @!P3 IADD3.X R30, R61, R14, R49, P4, P5 ;  /* 0x0000000e3d1eb210 */ /* 0x000fe400027ea431 */
[----:B------:R-:W-:-:S04]  /*51f0*/  ISETP.GE.AND P4, PT, R187, R75, PT ;  /* 0x0000004bbb00720c */ /* 0x000fc80003f86270 */
[----:B------:R-:W-:-:S13]  /*5200*/  ISETP.GE.OR P4, PT, R16, R78, P4 ;  /* 0x0000004e1000720c */ /* 0x000fda0002786670 */
[----:B------:R-:W1:Y:S08]  /*5210*/  @!P4 LDC.64 R8, c[0x0][0x3e8] ;  /* 0x0000fa00ff08cb82 */ /* 0x000e700000000a00 */
[----:B------:R-:W2:Y:S01]  /*5220*/  @!P4 LDC.64 R12, c[0x0][0x400] ;  /* 0x00010000ff0ccb82 */ /* 0x000ea20000000a00 */
[----:B-1----:R-:W-:Y:S02]  /*5230*/  @!P4 IADD3 R8, P5, P6, R20, R8, R6 ;  /* 0x000000081408c210 */ /* 0x002fe40007ebe006 */
[----:B------:R-:W-:-:S02]  /*5240*/  CS2R R6, SRZ ;  /* 0x0000000000067805 */ /* 0x000fc4000001ff00 */
[----:B------:R-:W-:-:S03]  /*5250*/  @!P4 IADD3.X R9, R61, R9, R14, P5, P6 ;  /* 0x000000093d09c210 */ /* 0x000fc60002fec40e */
[----:B------:R-:W1:Y:S01]  /*5260*/  @!P3 LDC.64 R14, c[0x0][0x3e8] ;  /* 0x0000fa00ff0ebb82 */ /* 0x000e620000000a00 */
[----:B--2---:R-:W-:-:S04]  /*5270*/  @!P4 IADD3 R12, P5, P6, R40, R12, R4 ;  /* 0x0000000c280cc210 */ /* 0x004fc80007ebe004 */
[----:B------:R-:W-:Y:S02]  /*5280*/  @!P4 IADD3.X R13, R64, R13, R76, P5, P6 ;  /* 0x0000000d400dc210 */ /* 0x000fe40002fec44c */
[----:B------:R-:W-:Y:S02]  /*5290*/  @!P3 IADD3 R29, P5, P6, R40, R4, R55 ;  /* 0x00000004281db210 */ /* 0x000fe40007ebe037 */
[----:B------:R-:W-:Y:S01]  /*52a0*/  CS2R R4, SRZ ;  /* 0x0000000000047805 */ /* 0x000fe2000001ff00 */
[----:B------:R-:W2:Y:S01]  /*52b0*/  @!P4 LDG.E.128 R24, desc[UR36][R12.64] ;  /* 0x000000240c18c981 */ /* 0x000ea2000c1e1d00 */
[----:B------:R-:W-:-:S04]  /*52c0*/  @!P3 IADD3.X R28, R64, R76, R53, P5, P6 ;  /* 0x0000004c401cb210 */ /* 0x000fc80002fec435 */
[----:B------:R1:W3:Y:S02]  /*52d0*/  @!P4 LDG.E.128 R4, desc[UR36][R8.64] ;  /* 0x000000240804c981 */ /* 0x0002e4000c1e1d00 */
[----:B-1----:R-:W-:-:S05]  /*52e0*/  @!P3 IADD3 R8, P4, R31, R14, RZ ;  /* 0x0000000e1f08b210 */ /* 0x002fca0007f9e0ff */
[----:B------:R-:W-:Y:S01]  /*52f0*/  @!P3 IMAD.X R9, R30, 0x1, R15, P4 ;  /* 0x000000011e09b824 */ /* 0x000fe200020e060f */
[----:B0-----:R-:W-:Y:S02]  /*5300*/  @!P3 IADD3 R10, P4, R29, R10, RZ ;  /* 0x0000000a1d0ab210 */ /* 0x001fe40007f9e0ff */
[----:B------:R-:W-:Y:S02]  /*5310*/  CS2R R30, SRZ ;  /* 0x00000000001e7805 */ /* 0x000fe4000001ff00 */
[----:B------:R-:W-:Y:S02]  /*5320*/  CS2R R34, SRZ ;  /* 0x0000000000227805 */ /* 0x000fe4000001ff00 */
[----:B------:R-:W-:Y:S02]  /*5330*/  CS2R R32, SRZ ;  /* 0x0000000000207805 */ /* 0x000fe4000001ff00 */
[----:B------:R-:W-:Y:S02]  /*5340*/  @!P3 IADD3.X R11, R28, R11, RZ, P4, !PT ;  /* 0x0000000b1c0bb210 */ /* 0x000fe400027fe4ff */
[----:B------:R-:W-:-:S03]  /*5350*/  CS2R R28, SRZ ;  /* 0x00000000001c7805 */ /* 0x000fc6000001ff00 */
[----:B------:R-:W4:Y:S04]  /*5360*/  @!P3 LDG.E.128 R32, desc[UR36][R10.64] ;  /* 0x000000240a20b981 */ /* 0x000f28000c1e1d00 */
[----:B------:R-:W5:Y:S01]  /*5370*/  @!P3 LDG.E.128 R28, desc[UR36][R8.64] ;  /* 0x00000024081cb981 */ /* 0x000f62000c1e1d00 */
[----:B------:R-:W-:-:S06]  /*5380*/  UISETP.NE.AND UP0, UPT, UR61, 0x3, UPT ;  /* 0x000000033d00788c */ /* 0x000fcc000bf05270 */
[----:B------:R-:W-:Y:S02]  /*5390*/  PLOP3.LUT P5, PT, PT, PT, UP0, 0x80, 0x0 ;  /* 0x000000000000781c */ /* 0x000fe40003faf008 */
[----:B------:R-:W-:Y:S01]  /*53a0*/  ISETP.GE.AND P3, PT, R16, R78, PT ;  /* 0x0000004e1000720c */ /* 0x000fe20003f66270 */
[----:B--2---:R-:W-:Y:S02]  /*53b0*/  IMAD.MOV.U32 R89, RZ, RZ, R26 ;  /* 0x000000ffff597224 */ /* 0x004fe400078e001a */
[----:B------:R-:W-:Y:S02]  /*53c0*/  IMAD.MOV.U32 R92, RZ, RZ, R24 ;  /* 0x000000ffff5c7224 */ /* 0x000fe400078e0018 */
[----:B---3--:R-:W-:Y:S02]  /*53d0*/  IMAD.MOV.U32 R90, RZ, RZ, R6 ;  /* 0x000000ffff5a7224 */ /* 0x008fe400078e0006 */
[----:B------:R-:W-:Y:S02]  /*53e0*/  IMAD.MOV.U32 R91, RZ, RZ, R4 ;  /* 0x000000ffff5b7224 */ /* 0x000fe400078e0004 */
[----:B----4-:R-:W-:-:S02]  /*53f0*/  IMAD.MOV.U32 R84, RZ, RZ, R34 ;  /* 0x000000ffff547224 */ /* 0x010fc400078e0022 */
[----:B------:R-:W-:Y:S02]  /*5400*/  IMAD.MOV.U32 R85, RZ, RZ, R32 ;  /* 0x000000ffff557224 */ /* 0x000fe400078e0020 */
[----:B-----5:R-:W-:Y:S02]  /*5410*/  IMAD.MOV.U32 R78, RZ, RZ, R30 ;  /* 0x000000ffff4e7224 */ /* 0x020fe400078e001e */
[----:B------:R-:W-:Y:S01]  /*5420*/  IMAD.MOV.U32 R82, RZ, RZ, R28 ;  /* 0x000000ffff527224 */ /* 0x000fe200078e001c */
[----:B------:R-:W-:Y:S06]  /*5430*/  @!P5 BRA `(.L_x_1818) ;  /* 0x000000000004d947 */ /* 0x000fec0003800000 */
[----:B------:R-:W-:Y:S01]  /*5440*/  BPT.TRAP 0x1 ;  /* 0x000000040000795c */ /* 0x000fe20000300000 */
.L_x_1818:
[----:B------:R-:W-:Y:S01]  /*5450*/  IMAD R76, R185, 0x8, R22 ;  /* 0x00000008b94c7824 */ /* 0x000fe200078e0216 */
[----:B------:R-:W-:Y:S01]  /*5460*/  SHF.L.U32 R77, R200, 0x1f, RZ ;  /* 0x0000001fc84d7819 */ /* 0x000fe200000006ff */
[----:B------:R-:W0:Y:S01]  /*5470*/  LDC R86, c[0x0][0x2f4] ;  /* 0x0000bd00ff567b82 */ /* 0x000e220000000800 */
[----:B------:R-:W-:Y:S02]  /*5480*/  BSSY B1, `(.L_x_1819) ;  /* 0x0000003000017945 */ /* 0x000fe40003800000 */
[----:B------:R-:W1:Y:S02]  /*5490*/  SYNCS.PHASECHK.TRANS64.TRYWAIT P4, [R76+URZ+0x28490], R77 ;  /* 0x0284904d4c0075a7 */ /* 0x000e64000808017f */
[----:B-1----:R-:W-:Y:S05]  /*54a0*/  @!P4 BRA `(.L_x_1820) ;  /* 0x00000270005cc947 */ /* 0x002fea0003800000 */
.L_x_2193:
[----:B------:R-:W-:Y:S05]  /*54b0*/  BSYNC B1 ;  /* 0x0000000000017941 */ /* 0x000fea0003800000 */
.L_x_1819:
[----:B------:R-:W-:Y:S01]  /*54c0*/  UMOV UR4, 0xffffffff ;  /* 0xffffffff00047882 */ /* 0x000fe20000000000 */
[----:B0-----:R-:W-:Y:S02]  /*54d0*/  IMAD.IADD R88, R86, 0x1, -R57 ;  /* 0x0000000156587824 */ /* 0x001fe400078e0a39 */
[----:B------:R-:W-:Y:S05]  /*54e0*/  BRA.DIV UR4, `(.L_x_1821) ;  /* 0x0000027204607947 */ /* 0x000fea000b800000 */
[----:B------:R0:W2:Y:S04]  /*54f0*/  SHFL.IDX PT, R81, R80, RZ, 0x181f ;  /* 0x00181fff50517589 */ /* 0x0000a800000e0000 */
[----:B------:R0:W3:Y:S02]  /*5500*/  SHFL.IDX PT, R83, R79, RZ, 0x181f ;  /* 0x00181fff4f537589 */ /* 0x0000e400000e0000 */
.L_x_2197:
[----:B------:R-:W-:Y:S01]  /*5510*/  ISETP.GE.OR P4, PT, R187, R75, P1 ;  /* 0x0000004bbb00720c */ /* 0x000fe20000f86670 */
[----:B------:R-:W-:-:S12]  /*5520*/  BSSY B1, `(.L_x_1822) ;  /* 0x00000f5000017945 */ /* 0x000fd80003800000 */
[----:B------:R-:W-:Y:S05]  /*5530*/  @P4 BRA `(.L_x_1823) ;  /* 0x0000000c00cc4947 */ /* 0x000fea0003800000 */
[----:B------:R-:W-:Y:S01]  /*5540*/  SEL R8, R57, R88, !P0 ;  /* 0x0000005839087207 */ /* 0x000fe20004000000 */
[----:B------:R-:W-:Y:S01]  /*5550*/  BSSY B2, `(.L_x_1824) ;  /* 0x00000ec000027945 */ /* 0x000fe20003800000 */
[----:B------:R-:W-:Y:S02]  /*5560*/  SHF.R.U32.HI R10, RZ, 0x3, R202 ;  /* 0x00000003ff0a7819 */ /* 0x000fe400000116ca */
[----:B------:R-:W-:Y:S02]  /*5570*/  SHF.R.S32.HI R9, RZ, 0x1f, R8 ;  /* 0x0000001fff097819 */ /* 0x000fe40000011408 */
[----:B---3--:R-:W-:Y:S02]  /*5580*/  IADD3 R68, P4, R62, R83, RZ ;  /* 0x000000533e447210 */ /* 0x008fe40007f9e0ff */
[----:B------:R-:W-:-:S03]  /*5590*/  LEA.HI R8, R9, R8, RZ, 0x5 ;  /* 0x0000000809087211 */ /* 0x000fc600078f28ff */
[----:B--2---:R-:W-:Y:S01]  /*55a0*/  IMAD.X R69, R81, 0x1, R66, P4 ;  /* 0x0000000151457824 */ /* 0x004fe200020e0642 */
[----:B------:R-:W-:-:S04]  /*55b0*/  LEA.HI.SX32 R8, R8, R65, 0x1b ;  /* 0x0000004108087211 */ /* 0x000fc800078fdaff */
[----:B------:R-:W-:Y:S01]  /*55c0*/  SHF.R.S32.HI R9, RZ, 0x1f, R8 ;  /* 0x0000001fff097819 */ /* 0x000fe20000011408 */
[----:B------:R-:W-:-:S03]  /*55d0*/  IMAD.SHL.U32 R87, R8, 0x10, RZ ;  /* 0x0000001008577824 */ /* 0x000fc600078e00ff */
[----:B------:R-:W-:Y:S02]  /*55e0*/  LEA.HI R9, R9, R8, RZ, 0x3 ;  /* 0x0000000809097211 */ /* 0x000fe400078f18ff */
[----:B------:R-:W-:-:S03]  /*55f0*/  LOP3.LUT R8, R202, 0x70, R87, 0xf8, !PT ;  /* 0x00000070ca087812 */ /* 0x000fc600078ef857 */
[----:B------:R-:W-:Y:S01]  /*5600*/  IMAD.SHL.U32 R9, R9, 0x400, RZ ;  /* 0x0000040009097824 */ /* 0x000fe200078e00ff */
[----:B------:R-:W-:-:S04]  /*5610*/  LOP3.LUT R10, R8, R10, RZ, 0x3c, !PT ;  /* 0x0000000a080a7212 */ /* 0x000fc800078e3cff */
[----:B------:R-:W-:Y:S02]  /*5620*/  LOP3.LUT R8, R9, 0xffffe000, RZ, 0xc0, !PT ;  /* 0xffffe00009087812 */ /* 0x000fe400078ec0ff */
[----:B------:R-:W-:Y:S02]  /*5630*/  LEA R9, R185, R46, 0xe ;  /* 0x0000002eb9097211 */ /* 0x000fe400078e70ff */
[----:B------:R-:W-:-:S03]  /*5640*/  IADD3 R8, R10, R8, R203 ;  /* 0x000000080a087210 */ /* 0x000fc60007ffe0cb */
[----:B------:R-:W-:Y:S02]  /*5650*/  IMAD.IADD R9, R22, 0x1, R9 ;  /* 0x0000000116097824 */ /* 0x000fe400078e0209 */
[----:B------:R-:W-:-:S04]  /*5660*/  IMAD R11, R185, 0x4000, R8 ;  /* 0x00004000b90b7824 */ /* 0x000fc800078e0208 */
[----:B------:R-:W-:Y:S02]  /*5670*/  IMAD.IADD R12, R22, 0x1, R11 ;  /* 0x00000001160c7824 */ /* 0x000fe400078e020b */
[----:B------:R-:W2:Y:S04]  /*5680*/  LDS.128 R8, [R9+0x20000] ;  /* 0x0200000009087984 */ /* 0x000ea80000000c00 */
[----:B------:R-:W3:Y:S01]  /*5690*/  LDS.128 R12, [R12+0x20000] ;  /* 0x020000000c0c7984 */ /* 0x000ee20000000c00 */
[----:B------:R-:W-:Y:S05]  /*56a0*/  @P3 BRA `(.L_x_1825) ;  /* 0x0000000c00583947 */ /* 0x000fea0003800000 */
[--C-:B------:R-:W-:Y:S01]  /*56b0*/  SHF.R.U32.HI R101, RZ, 0x8, R5.reuse ;  /* 0x00000008ff657819 */ /* 0x100fe20000011605 */
[----:B--2---:R-:W-:Y:S01]  /*56c0*/  IMAD.MOV.U32 R24, RZ, RZ, R8 ;  /* 0x000000ffff187224 */ /* 0x004fe200078e0008 */
[----:B------:R-:W-:Y:S02]  /*56d0*/  SHF.R.U32.HI R103, RZ, 0x18, R5 ;  /* 0x00000018ff677819 */ /* 0x000fe40000011605 */
[----:B------:R-:W-:Y:S02]  /*56e0*/  LOP3.LUT R94, R5, 0xff, RZ, 0xc0, !PT ;  /* 0x000000ff055e7812 */ /* 0x000fe400078ec0ff */
[--C-:B------:R-:W-:Y:S02]  /*56f0*/  SHF.R.U32.HI R102, RZ, 0x18, R7.reuse ;  /* 0x00000018ff667819 */ /* 0x100fe40000011607 */
[----:B------:R-:W-:Y:S02]  /*5700*/  LOP3.LUT R95, R7, 0xff, RZ, 0xc0, !PT ;  /* 0x000000ff075f7812 */ /* 0x000fe400078ec0ff */
[----:B------:R-:W-:-:S02]  /*5710*/  SHF.R.U32.HI R26, RZ, 0x8, R7 ;  /* 0x00000008ff1a7819 */ /* 0x000fc40000011607 */
[----:B------:R-:W-:Y:S02]  /*5720*/  SHF.R.U32.HI R4, RZ, 0x10, R7 ;  /* 0x00000010ff047819 */ /* 0x000fe40000011607 */
[----:B------:R-:W-:Y:S01]  /*5730*/  SHF.R.U32.HI R6, RZ, 0x10, R5 ;  /* 0x00000010ff067819 */ /* 0x000fe20000011605 */
[----:B------:R-:W-:Y:S01]  /*5740*/  IMAD.SHL.U32 R26, R26, 0x100, RZ ;  /* 0x000001001a1a7824 */ /* 0x000fe200078e00ff */
[----:B------:R-:W-:Y:S01]  /*5750*/  SHF.R.U32.HI R93, RZ, 0x8, R25 ;  /* 0x00000008ff5d7819 */ /* 0x000fe20000011619 */
[----:B------:R-:W-:Y:S01]  /*5760*/  IMAD.U32 R4, R4, 0x10000, RZ ;  /* 0x0001000004047824 */ /* 0x000fe200078e00ff */
[--C-:B------:R-:W-:Y:S01]  /*5770*/  SHF.R.U32.HI R100, RZ, 0x18, R27.reuse ;  /* 0x00000018ff647819 */ /* 0x100fe2000001161b */
[----:B------:R-:W-:Y:S01]  /*5780*/  IMAD.U32 R6, R6, 0x10000, RZ ;  /* 0x0001000006067824 */ /* 0x000fe200078e00ff */
[----:B------:R-:W-:Y:S01]  /*5790*/  LOP3.LUT R97, R27, 0xff, RZ, 0xc0, !PT ;  /* 0x000000ff1b617812 */ /* 0x000fe200078ec0ff */
[----:B------:R-:W-:Y:S01]  /*57a0*/  IMAD.SHL.U32 R93, R93, 0x100, RZ ;  /* 0x000001005d5d7824 */ /* 0x000fe200078e00ff */
[----:B------:R-:W-:-:S02]  /*57b0*/  SHF.R.U32.HI R98, RZ, 0x8, R27 ;  /* 0x00000008ff627819 */ /* 0x000fc4000001161b */
[----:B------:R-:W-:Y:S01]  /*57c0*/  SHF.R.U32.HI R7, RZ, 0x10, R27 ;  /* 0x00000010ff077819 */ /* 0x000fe2000001161b */
[----:B------:R-:W-:Y:S01]  /*57d0*/  IMAD.SHL.U32 R27, R101, 0x100, RZ ;  /* 0x00000100651b7824 */ /* 0x000fe200078e00ff */
[--C-:B------:R-:W-:Y:S01]  /*57e0*/  SHF.R.U32.HI R99, RZ, 0x18, R25.reuse ;  /* 0x00000018ff637819 */ /* 0x100fe20000011619 */
[----:B------:R-:W-:Y:S01]  /*57f0*/  IMAD.SHL.U32 R8, R98, 0x100, RZ ;  /* 0x0000010062087824 */ /* 0x000fe200078e00ff */
[----:B------:R-:W-:Y:S02]  /*5800*/  LOP3.LUT R96, R25, 0xff, RZ, 0xc0, !PT ;  /* 0x000000ff19607812 */ /* 0x000fe400078ec0ff */
[----:B------:R-:W-:Y:S02]  /*5810*/  PRMT R94, R103, 0x654, R94 ;  /* 0x00000654675e7816 */ /* 0x000fe4000000005e */
[----:B------:R-:W-:Y:S01]  /*5820*/  SHF.R.U32.HI R5, RZ, 0x10, R25 ;  /* 0x00000010ff057819 */ /* 0x000fe20000011619 */
[----:B---3--:R-:W-:Y:S01]  /*5830*/  IMAD.MOV.U32 R25, RZ, RZ, R12 ;  /* 0x000000ffff197224 */ /* 0x008fe200078e000c */
[----:B------:R-:W-:Y:S01]  /*5840*/  PRMT R96, R99, 0x654, R96 ;  /* 0x0000065463607816 */ /* 0x000fe20000000060 */
[----:B------:R-:W-:Y:S01]  /*5850*/  IMAD.U32 R99, R7, 0x10000, RZ ;  /* 0x0001000007637824 */ /* 0x000fe200078e00ff */
[----:B------:R-:W-:Y:S01]  /*5860*/  LOP3.LUT R27, R94, 0xff00, R27, 0xf8, !PT ;  /* 0x0000ff005e1b7812 */ /* 0x000fe200078ef81b */
[----:B------:R-:W-:Y:S01]  /*5870*/  IMAD.U32 R5, R5, 0x10000, RZ ;  /* 0x0001000005057824 */ /* 0x000fe200078e00ff */
[----:B------:R-:W-:-:S02]  /*5880*/  PRMT R95, R102, 0x654, R95 ;  /* 0x00000654665f7816 */ /* 0x000fc4000000005f */
[----:B------:R-:W-:Y:S02]  /*5890*/  LOP3.LUT R94, R96, 0xff00, R93, 0xf8, !PT ;  /* 0x0000ff00605e7812 */ /* 0x000fe400078ef85d */
[----:B------:R-:W-:Y:S02]  /*58a0*/  LOP3.LUT R6, R27, 0xff0000, R6, 0xf8, !PT ;  /* 0x00ff00001b067812 */ /* 0x000fe400078ef806 */
[----:B------:R-:W-:Y:S02]  /*58b0*/  PRMT R97, R100, 0x654, R97 ;  /* 0x0000065464617816 */ /* 0x000fe40000000061 */
[----:B------:R-:W-:Y:S02]  /*58c0*/  LOP3.LUT R95, R95, 0xff00, R26, 0xf8, !PT ;  /* 0x0000ff005f5f7812 */ /* 0x000fe400078ef81a */
[----:B------:R-:W-:Y:S02]  /*58d0*/  F2FP.F16.E4M3.UNPACK_B R96, R92.H1 ;  /* 0x0000005cff60723e */ /* 0x000fe400030006ff */
[----:B------:R-:W-:-:S02]  /*58e0*/  F2FP.F16.E4M3.UNPACK_B R27, R25.H1 ;  /* 0x00000019ff1b723e */ /* 0x000fc400030006ff */
[----:B------:R-:W-:Y:S02]  /*58f0*/  F2FP.F16.E4M3.UNPACK_B R26, R24.H1 ;  /* 0x00000018ff1a723e */ /* 0x000fe400030006ff */
[----:B------:R-:W-:Y:S01]  /*5900*/  LOP3.LUT R98, R97, 0xff00, R8, 0xf8, !PT ;  /* 0x0000ff0061627812 */ /* 0x000fe200078ef808 */
[----:B------:R-:W-:Y:S01]  /*5910*/  HADD2.F32 R97, -RZ, R96.H0_H0 ;  /* 0x20000060ff617230 */ /* 0x000fe20000004100 */
[----:B------:R-:W-:Y:S01]  /*5920*/  F2FP.F16.E4M3.UNPACK_B R93, R91.H1 ;  /* 0x0000005bff5d723e */ /* 0x000fe200030006ff */
[----:B------:R-:W-:Y:S01]  /*5930*/  HADD2.F32 R12, -RZ, R27.H0_H0 ;  /* 0x2000001bff0c7230 */ /* 0x000fe20000004100 */
[----:B------:R-:W-:Y:S01]  /*5940*/  LOP3.LUT R4, R95, 0xff0000, R4, 0xf8, !PT ;  /* 0x00ff00005f047812 */ /* 0x000fe200078ef804 */
[----:B------:R-:W-:Y:S01]  /*5950*/  HADD2.F32 R8, -RZ, R26.H0_H0 ;  /* 0x2000001aff087230 */ /* 0x000fe20000004100 */
[----:B------:R-:W-:Y:S01]  /*5960*/  LOP3.LUT R7, R94, 0xff0000, R5, 0xf8, !PT ;  /* 0x00ff00005e077812 */ /* 0x000fe200078ef805 */
[--C-:B------:R-:W-:Y:S02]  /*5970*/  HADD2.F32 R95, -RZ, R93.reuse.H0_H0 ;  /* 0x2000005dff5f7230 */ /* 0x100fe40000004100 */
[----:B------:R-:W-:Y:S01]  /*5980*/  FMUL.FTZ R101, R12, R97 ;  /* 0x000000610c657220 */ /* 0x000fe20000410000 */
[----:B------:R-:W-:-:S02]  /*5990*/  HADD2.F32 R94, -RZ, R93.H1_H1 ;  /* 0x3000005dff5e7230 */ /* 0x000fc40000004100 */
[C---:B------:R-:W-:Y:S01]  /*59a0*/  FMUL.FTZ R97, R8.reuse, R97 ;  /* 0x0000006108617220 */ /* 0x040fe20000410000 */
[----:B------:R-:W-:Y:S02]  /*59b0*/  HADD2.F32 R93, -RZ, R96.H1_H1 ;  /* 0x30000060ff5d7230 */ /* 0x000fe40000004100 */
[-C--:B------:R-:W-:Y:S01]  /*59c0*/  FFMA.FTZ R8, R8, R95.reuse, -R101 ;  /* 0x0000005f08087223 */ /* 0x080fe20000010865 */
[----:B------:R-:W-:Y:S02]  /*59d0*/  HADD2.F32 R26, -RZ, R26.H1_H1 ;  /* 0x3000001aff1a7230 */ /* 0x000fe40000004100 */
[----:B------:R-:W-:Y:S01]  /*59e0*/  FFMA.FTZ R12, R12, R95, R97 ;  /* 0x0000005f0c0c7223 */ /* 0x000fe20000010061 */
[----:B------:R-:W-:Y:S01]  /*59f0*/  HADD2.F32 R27, -RZ, R27.H1_H1 ;  /* 0x3000001bff1b7230 */ /* 0x000fe20000004100 */
[----:B------:R-:W-:Y:S02]  /*5a00*/  F2FP.F16.E4M3.UNPACK_B R96, R92 ;  /* 0x0000005cff60723e */ /* 0x000fe400020006ff */
[----:B------:R-:W-:-:S02]  /*5a10*/  F2FP.F16.E4M3.UNPACK_B R95, R91 ;  /* 0x0000005bff5f723e */ /* 0x000fc400020006ff */
[----:B------:R-:W-:Y:S01]  /*5a20*/  F2FP.F16.E4M3.UNPACK_B R92, R25 ;  /* 0x00000019ff5c723e */ /* 0x000fe200020006ff */
[CC--:B------:R-:W-:Y:S01]  /*5a30*/  FMUL.FTZ R25, R27.reuse, R93.reuse ;  /* 0x0000005d1b197220 */ /* 0x0c0fe20000410000 */
[----:B------:R-:W-:Y:S01]  /*5a40*/  F2FP.F16.E4M3.UNPACK_B R91, R24 ;  /* 0x00000018ff5b723e */ /* 0x000fe200020006ff */
[----:B------:R-:W-:Y:S01]  /*5a50*/  HADD2.F32 R97, -RZ, R96.H0_H0 ;  /* 0x20000060ff617230 */ /* 0x000fe20000004100 */
[----:B------:R-:W-:Y:S01]  /*5a60*/  LOP3.LUT R5, R98, 0xff0000, R99, 0xf8, !PT ;  /* 0x00ff000062057812 */ /* 0x000fe200078ef863 */
        /* <DEDUP_REMOVED lines=9> */
[----:B------:R-:W-:Y:S01]  /*5b00*/  HADD2.F32 R26, -RZ, R95.H0_H0 ;  /* 0x2000005fff1a7230 */ /* 0x000fe20000004100 */
[----:B------:R-:W-:Y:S01]  /*5b10*/  F2FP.SATFINITE.E4M3.F32.PACK_AB_MERGE_C R8, R25, R8, RZ ;  /* 0x000000081908723e */ /* 0x000fe200048070ff */
[----:B------:R-:W-:Y:S02]  /*5b20*/  HADD2.F32 R91, -RZ, R91.H1_H1 ;  /* 0x3000005bff5b7230 */ /* 0x000fe40000004100 */
[----:B------:R-:W-:Y:S01]  /*5b30*/  FMUL.FTZ R92, R94, R96 ;  /* 0x000000605e5c7220 */ /* 0x000fe20000410000 */
[----:B------:R-:W-:Y:S02]  /*5b40*/  HADD2.F32 R97, -RZ, R95.H1_H1 ;  /* 0x3000005fff617230 */ /* 0x000fe40000004100 */
[-C--:B------:R-:W-:Y:S01]  /*5b50*/  FFMA.FTZ R24, R24, R26.reuse, -R99 ;  /* 0x0000001a18187223 */ /* 0x080fe20000010863 */
[----:B------:R-:W-:Y:S01]  /*5b60*/  FFMA.FTZ R26, R93, R26, R98 ;  /* 0x0000001a5d1a7223 */ /* 0x000fe20000010062 */
[----:B------:R-:W-:Y:S01]  /*5b70*/  F2FP.F16.E4M3.UNPACK_B R99, R89.H1 ;  /* 0x00000059ff63723e */ /* 0x000fe200030006ff */
[C---:B------:R-:W-:Y:S01]  /*5b80*/  FMUL.FTZ R103, R91.reuse, R96 ;  /* 0x000000605b677220 */ /* 0x040fe20000410000 */
[----:B------:R-:W-:Y:S01]  /*5b90*/  F2FP.F16.E4M3.UNPACK_B R95, R14.H1 ;  /* 0x0000000eff5f723e */ /* 0x000fe200030006ff */
[----:B------:R-:W-:Y:S01]  /*5ba0*/  FFMA.FTZ R93, R91, R97, -R92 ;  /* 0x000000615b5d7223 */ /* 0x000fe2000001085c */
[----:B------:R-:W-:Y:S01]  /*5bb0*/  F2FP.F16.E4M3.UNPACK_B R92, R10.H1 ;  /* 0x0000000aff5c723e */ /* 0x000fe200030006ff */
[----:B------:R-:W-:Y:S01]  /*5bc0*/  HADD2.F32 R101, -RZ, R99.H0_H0 ;  /* 0x20000063ff657230 */ /* 0x000fe20000004100 */
[----:B------:R-:W-:Y:S01]  /*5bd0*/  F2FP.F16.E4M3.UNPACK_B R98, R90.H1 ;  /* 0x0000005aff62723e */ /* 0x000fe200030006ff */
[----:B------:R-:W-:-:S02]  /*5be0*/  HADD2.F32 R96, -RZ, R95.H0_H0 ;  /* 0x2000005fff607230 */ /* 0x000fc40000004100 */
[----:B------:R-:W-:Y:S01]  /*5bf0*/  FFMA.FTZ R91, R94, R97, R103 ;  /* 0x000000615e5b7223 */ /* 0x000fe20000010067 */
[----:B------:R-:W-:Y:S01]  /*5c00*/  HADD2.F32 R94, -RZ, R92.H0_H0 ;  /* 0x2000005cff5e7230 */ /* 0x000fe20000004100 */
[----:B------:R-:W-:Y:S01]  /*5c10*/  F2FP.F16.E4M3.UNPACK_B R10, R10 ;  /* 0x0000000aff0a723e */ /* 0x000fe200020006ff */
[----:B------:R-:W-:Y:S02]  /*5c20*/  HADD2.F32 R100, -RZ, R99.H1_H1 ;  /* 0x30000063ff647230 */ /* 0x000fe40000004100 */
[-C--:B------:R-:W-:Y:S01]  /*5c30*/  FMUL.FTZ R103, R96, R101.reuse ;  /* 0x0000006560677220 */ /* 0x080fe20000410000 */
[----:B------:R-:W-:Y:S02]  /*5c40*/  HADD2.F32 R97, -RZ, R95.H1_H1 ;  /* 0x3000005fff617230 */ /* 0x000fe40000004100 */
[----:B------:R-:W-:Y:S01]  /*5c50*/  FMUL.FTZ R101, R94, R101 ;  /* 0x000000655e657220 */ /* 0x000fe20000410000 */
[----:B------:R-:W-:Y:S01]  /*5c60*/  HADD2.F32 R99, -RZ, R98.H0_H0 ;  /* 0x20000062ff637230 */ /* 0x000fe20000004100 */
[----:B------:R-:W-:Y:S01]  /*5c70*/  F2FP.SATFINITE.E4M3.F32.PACK_AB_MERGE_C R12, R27, R12, RZ ;  /* 0x0000000c1b0c723e */ /* 0x000fe200048070ff */
[----:B------:R-:W-:-:S02]  /*5c80*/  HADD2.F32 R95, -RZ, R92.H1_H1 ;  /* 0x3000005cff5f7230 */ /* 0x000fc40000004100 */
[-C--:B------:R-:W-:Y:S01]  /*5c90*/  FMUL.FTZ R102, R97, R100.reuse ;  /* 0x0000006461667220 */ /* 0x080fe20000410000 */
[----:B------:R-:W-:Y:S02]  /*5ca0*/  HADD2.F32 R98, -RZ, R98.H1_H1 ;  /* 0x30000062ff627230 */ /* 0x000fe40000004100 */
[-C--:B------:R-:W-:Y:S01]  /*5cb0*/  FFMA.FTZ R92, R94, R99.reuse, -R103 ;  /* 0x000000635e5c7223 */ /* 0x080fe20000010867 */
[----:B------:R-:W-:Y:S01]  /*5cc0*/  FFMA.FTZ R94, R96, R99, R101 ;  /* 0x00000063605e7223 */ /* 0x000fe20000010065 */
[C---:B------:R-:W-:Y:S01]  /*5cd0*/  FMUL.FTZ R100, R95.reuse, R100 ;  /* 0x000000645f647220 */ /* 0x040fe20000410000 */
[----:B------:R-:W-:Y:S01]  /*5ce0*/  F2FP.F16.E4M3.UNPACK_B R96, R89 ;  /* 0x00000059ff60723e */ /* 0x000fe200020006ff */
[----:B------:R-:W-:Y:S01]  /*5cf0*/  FFMA.FTZ R89, R95, R98, -R102 ;  /* 0x000000625f597223 */ /* 0x000fe20000010866 */
[----:B------:R-:W-:Y:S01]  /*5d00*/  F2FP.F16.E4M3.UNPACK_B R95, R14 ;  /* 0x0000000eff5f723e */ /* 0x000fe200020006ff */
[----:B------:R-:W-:Y:S01]  /*5d10*/  FFMA.FTZ R105, R97, R98, R100 ;  /* 0x0000006261697223 */ /* 0x000fe20000010064 */
[----:B------:R-:W-:Y:S01]  /*5d20*/  HADD2.F32 R14, -RZ, R10.H0_H0 ;  /* 0x2000000aff0e7230 */ /* 0x000fe20000004100 */
[----:B------:R-:W-:Y:S01]  /*5d30*/  F2FP.SATFINITE.E4M3.F32.PACK_AB_MERGE_C R8, R93, R24, R8 ;  /* 0x000000185d08723e */ /* 0x000fe20004807008 */
[--C-:B------:R-:W-:Y:S01]  /*5d40*/  HADD2.F32 R99, -RZ, R96.reuse.H0_H0 ;  /* 0x20000060ff637230 */ /* 0x100fe20000004100 */
[----:B------:R-:W-:Y:S01]  /*5d50*/  F2FP.F16.E4M3.UNPACK_B R27, R13 ;  /* 0x0000000dff1b723e */ /* 0x000fe200020006ff */
[----:B------:R-:W-:Y:S01]  /*5d60*/  HADD2.F32 R98, -RZ, R96.H1_H1 ;  /* 0x30000060ff627230 */ /* 0x000fe20000004100 */
[----:B------:R-:W-:Y:S01]  /*5d70*/  F2FP.F16.E4M3.UNPACK_B R96, R90 ;  /* 0x0000005aff60723e */ /* 0x000fe200020006ff */
[--C-:B------:R-:W-:Y:S01]  /*5d80*/  HADD2.F32 R90, -RZ, R95.reuse.H0_H0 ;  /* 0x2000005fff5a7230 */ /* 0x100fe20000004100 */
[----:B------:R-:W-:Y:S01]  /*5d90*/  F2FP.F16.E4M3.UNPACK_B R93, R7 ;  /* 0x00000007ff5d723e */ /* 0x000fe200020006ff */
[----:B------:R-:W-:Y:S01]  /*5da0*/  HADD2.F32 R95, -RZ, R95.H1_H1 ;  /* 0x3000005fff5f7230 */ /* 0x000fe20000004100 */
[----:B------:R-:W-:Y:S01]  /*5db0*/  F2FP.F16.E4M3.UNPACK_B R25, R9 ;  /* 0x00000009ff19723e */ /* 0x000fe200020006ff */
[----:B------:R-:W-:-:S02]  /*5dc0*/  HADD2.F32 R10, -RZ, R10.H1_H1 ;  /* 0x3000000aff0a7230 */ /* 0x000fc40000004100 */
[-C--:B------:R-:W-:Y:S01]  /*5dd0*/  FMUL.FTZ R101, R90, R99.reuse ;  /* 0x000000635a657220 */ /* 0x080fe20000410000 */
[--C-:B------:R-:W-:Y:S02]  /*5de0*/  HADD2.F32 R97, -RZ, R96.reuse.H0_H0 ;  /* 0x20000060ff617230 */ /* 0x100fe40000004100 */
[-C--:B------:R-:W-:Y:S01]  /*5df0*/  FMUL.FTZ R103, R95, R98.reuse ;  /* 0x000000625f677220 */ /* 0x080fe20000410000 */
[----:B------:R-:W-:Y:S02]  /*5e00*/  HADD2.F32 R96, -RZ, R96.H1_H1 ;  /* 0x30000060ff607230 */ /* 0x000fe40000004100 */
[----:B------:R-:W-:Y:S01]  /*5e10*/  FMUL.FTZ R99, R14, R99 ;  /* 0x000000630e637220 */ /* 0x000fe20000410000 */
[----:B------:R-:W-:Y:S01]  /*5e20*/  FMUL.FTZ R98, R10, R98 ;  /* 0x000000620a627220 */ /* 0x000fe20000410000 */
[-C--:B------:R-:W-:Y:S01]  /*5e30*/  FFMA.FTZ R101, R14, R97.reuse, -R101 ;  /* 0x000000610e657223 */ /* 0x080fe20000010865 */
[----:B------:R-:W-:Y:S01]  /*5e40*/  F2FP.SATFINITE.E4M3.F32.PACK_AB_MERGE_C R12, R91, R26, R12 ;  /* 0x0000001a5b0c723e */ /* 0x000fe2000480700c */
[-C--:B------:R-:W-:Y:S01]  /*5e50*/  FFMA.FTZ R10, R10, R96.reuse, -R103 ;  /* 0x000000600a0a7223 */ /* 0x080fe20000010867 */
[----:B------:R-:W-:Y:S01]  /*5e60*/  FFMA.FTZ R14, R90, R97, R99 ;  /* 0x000000615a0e7223 */ /* 0x000fe20000010063 */
[----:B------:R-:W-:Y:S01]  /*5e70*/  FFMA.FTZ R95, R95, R96, R98 ;  /* 0x000000605f5f7223 */ /* 0x000fe20000010062 */
[----:B------:R-:W-:Y:S01]  /*5e80*/  F2FP.SATFINITE.E4M3.F32.PACK_AB_MERGE_C R92, R89, R92, RZ ;  /* 0x0000005c595c723e */ /* 0x000fe200048070ff */
[----:B------:R-:W-:Y:S01]  /*5e90*/  HADD2.F32 R89, -RZ, R27.H0_H0 ;  /* 0x2000001bff597230 */ /* 0x000fe20000004100 */
[----:B------:R-:W-:Y:S01]  /*5ea0*/  F2FP.F16.E4M3.UNPACK_B R91, R6 ;  /* 0x00000006ff5b723e */ /* 0x000fe200020006ff */
[----:B------:R-:W-:Y:S01]  /*5eb0*/  HADD2.F32 R26, -RZ, R93.H0_H0 ;  /* 0x2000005dff1a7230 */ /* 0x000fe20000004100 */
[----:B------:R-:W-:Y:S01]  /*5ec0*/  F2FP.SATFINITE.E4M3.F32.PACK_AB_MERGE_C R94, R105, R94, RZ ;  /* 0x0000005e695e723e */ /* 0x000fe200048070ff */
[----:B------:R-:W-:Y:S01]  /*5ed0*/  HADD2.F32 R24, -RZ, R25.H0_H0 ;  /* 0x20000019ff187230 */ /* 0x000fe20000004100 */
[----:B------:R-:W-:Y:S01]  /*5ee0*/  F2FP.SATFINITE.E4M3.F32.PACK_AB_MERGE_C R10, R10, R101, R92 ;  /* 0x000000650a0a723e */ /* 0x000fe2000480705c */
[----:B------:R-:W-:Y:S01]  /*5ef0*/  HADD2.F32 R92, -RZ, R91.H0_H0 ;  /* 0x2000005bff5c7230 */ /* 0x000fe20000004100 */
[----:B------:R-:W-:Y:S01]  /*5f00*/  F2FP.SATFINITE.E4M3.F32.PACK_AB_MERGE_C R14, R95, R14, R94 ;  /* 0x0000000e5f0e723e */ /* 0x000fe2000480705e */
[----:B------:R-:W-:Y:S01]  /*5f10*/  FMUL.FTZ R95, R89, R26 ;  /* 0x0000001a595f7220 */ /* 0x000fe20000410000 */
[----:B------:R-:W-:-:S02]  /*5f20*/  HADD2.F32 R90, -RZ, R27.H1_H1 ;  /* 0x3000001bff5a7230 */ /* 0x000fc40000004100 */
[C---:B------:R-:W-:Y:S01]  /*5f30*/  FMUL.FTZ R94, R24.reuse, R26 ;  /* 0x0000001a185e7220 */ /* 0x040fe20000410000 */
[----:B------:R-:W-:Y:S02]  /*5f40*/  HADD2.F32 R93, -RZ, R93.H1_H1 ;  /* 0x3000005dff5d7230 */ /* 0x000fe40000004100 */
[-C--:B------:R-:W-:Y:S01]  /*5f50*/  FFMA.FTZ R24, R24, R92.reuse, -R95 ;  /* 0x0000005c18187223 */ /* 0x080fe2000001085f */
[----:B------:R-:W-:Y:S02]  /*5f60*/  HADD2.F32 R26, -RZ, R25.H1_H1 ;  /* 0x30000019ff1a7230 */ /* 0x000fe40000004100 */
[----:B------:R-:W-:Y:S01]  /*5f70*/  FFMA.FTZ R25, R89, R92, R94 ;  /* 0x0000005c59197223 */ /* 0x000fe2000001005e */
[----:B------:R-:W-:Y:S02]  /*5f80*/  HADD2.F32 R91, -RZ, R91.H1_H1 ;  /* 0x3000005bff5b7230 */ /* 0x000fe40000004100 */
[----:B------:R-:W-:Y:S01]  /*5f90*/  FMUL.FTZ R89, R90, R93 ;  /* 0x0000005d5a597220 */ /* 0x000fe20000410000 */
[----:B------:R-:W-:Y:S01]  /*5fa0*/  F2FP.F16.E4M3.UNPACK_B R13, R13.H1 ;  /* 0x0000000dff0d723e */ /* 0x000fe200030006ff */
[----:B------:R-:W-:Y:S01]  /*5fb0*/  FMUL.FTZ R93, R26, R93 ;  /* 0x0000005d1a5d7220 */ /* 0x000fe20000410000 */
[----:B------:R-:W-:-:S02]  /*5fc0*/  F2FP.F16.E4M3.UNPACK_B R92, R7.H1 ;  /* 0x00000007ff5c723e */ /* 0x000fc400030006ff */
[----:B------:R-:W-:Y:S01]  /*5fd0*/  F2FP.F16.E4M3.UNPACK_B R27, R9.H1 ;  /* 0x00000009ff1b723e */ /* 0x000fe200030006ff */
[-C--:B------:R-:W-:Y:S01]  /*5fe0*/  FFMA.FTZ R9, R26, R91.reuse, -R89 ;  /* 0x0000005b1a097223 */ /* 0x080fe20000010859 */
[----:B------:R-:W-:Y:S01]  /*5ff0*/  F2FP.F16.E4M3.UNPACK_B R6, R6.H1 ;  /* 0x00000006ff06723e */ /* 0x000fe200030006ff */
[----:B------:R-:W-:Y:S02]  /*6000*/  HADD2.F32 R89, -RZ, R13.H0_H0 ;  /* 0x2000000dff597230 */ /* 0x000fe40000004100 */
[----:B------:R-:W-:Y:S01]  /*6010*/  FFMA.FTZ R26, R90, R91, R93 ;  /* 0x0000005b5a1a7223 */ /* 0x000fe2000001005d */
[----:B------:R-:W-:Y:S01]  /*6020*/  HADD2.F32 R94, -RZ, R92.H0_H0 ;  /* 0x2000005cff5e7230 */ /* 0x000fe20000004100 */
[----:B------:R-:W-:Y:S01]  /*6030*/  F2FP.F16.E4M3.UNPACK_B R91, R15 ;  /* 0x0000000fff5b723e */ /* 0x000fe200020006ff */
[----:B------:R-:W-:Y:S01]  /*6040*/  HADD2.F32 R7, -RZ, R27.H0_H0 ;  /* 0x2000001bff077230 */ /* 0x000fe20000004100 */
[----:B------:R-:W-:Y:S01]  /*6050*/  F2FP.F16.E4M3.UNPACK_B R99, R5 ;  /* 0x00000005ff63723e */ /* 0x000fe200020006ff */
[----:B------:R-:W-:-:S02]  /*6060*/  HADD2.F32 R90, -RZ, R13.H1_H1 ;  /* 0x3000000dff5a7230 */ /* 0x000fc40000004100 */
[-C--:B------:R-:W-:Y:S01]  /*6070*/  FMUL.FTZ R96, R89, R94.reuse ;  /* 0x0000005e59607220 */ /* 0x080fe20000410000 */
[----:B------:R-:W-:Y:S02]  /*6080*/  HADD2.F32 R13, -RZ, R92.H1_H1 ;  /* 0x3000005cff0d7230 */ /* 0x000fe40000004100 */
[C---:B------:R-:W-:Y:S01]  /*6090*/  FMUL.FTZ R94, R7.reuse, R94 ;  /* 0x0000005e075e7220 */ /* 0x040fe20000410000 */
[--C-:B------:R-:W-:Y:S01]  /*60a0*/  HADD2.F32 R92, -RZ, R6.reuse.H0_H0 ;  /* 0x20000006ff5c7230 */ /* 0x100fe20000004100 */
[----:B------:R-:W-:Y:S01]  /*60b0*/  F2FP.F16.E4M3.UNPACK_B R100, R5.H1 ;  /* 0x00000005ff64723e */ /* 0x000fe200030006ff */
[----:B------:R-:W-:Y:S02]  /*60c0*/  HADD2.F32 R27, -RZ, R27.H1_H1 ;  /* 0x3000001bff1b7230 */ /* 0x000fe40000004100 */
[CC--:B------:R-:W-:Y:S01]  /*60d0*/  FMUL.FTZ R98, R90.reuse, R13.reuse ;  /* 0x0000000d5a627220 */ /* 0x0c0fe20000410000 */
[----:B------:R-:W-:Y:S02]  /*60e0*/  HADD2.F32 R93, -RZ, R6.H1_H1 ;  /* 0x30000006ff5d7230 */ /* 0x000fe40000004100 */
[-C--:B------:R-:W-:Y:S01]  /*60f0*/  FFMA.FTZ R6, R7, R92.reuse, -R96 ;  /* 0x0000005c07067223 */ /* 0x080fe20000010860 */
[----:B------:R-:W-:Y:S01]  /*6100*/  FFMA.FTZ R7, R89, R92, R94 ;  /* 0x0000005c59077223 */ /* 0x000fe2000001005e */
[C---:B------:R-:W-:Y:S01]  /*6110*/  FMUL.FTZ R89, R27.reuse, R13 ;  /* 0x0000000d1b597220 */ /* 0x040fe20000410000 */
[----:B------:R-:W-:Y:S01]  /*6120*/  F2FP.F16.E4M3.UNPACK_B R92, R15.H1 ;  /* 0x0000000fff5c723e */ /* 0x000fe200030006ff */
[----:B------:R-:W-:Y:S01]  /*6130*/  FFMA.FTZ R13, R27, R93, -R98 ;  /* 0x0000005d1b0d7223 */ /* 0x000fe20000010862 */
[----:B------:R-:W-:Y:S01]  /*6140*/  F2FP.F16.E4M3.UNPACK_B R27, R11 ;  /* 0x0000000bff1b723e */ /* 0x000fe200020006ff */
[----:B------:R-:W-:Y:S01]  /*6150*/  FFMA.FTZ R90, R90, R93, R89 ;  /* 0x0000005d5a5a7223 */ /* 0x000fe20000010059 */
[----:B------:R-:W-:Y:S01]  /*6160*/  F2FP.F16.E4M3.UNPACK_B R11, R11.H1 ;  /* 0x0000000bff0b723e */ /* 0x000fe200030006ff */
[----:B------:R-:W-:Y:S01]  /*6170*/  HADD2.F32 R93, -RZ, R91.H0_H0 ;  /* 0x2000005bff5d7230 */ /* 0x000fe20000004100 */
[-C--:B------:R-:W-:Y:S01]  /*6180*/  F2FP.F16.E4M3.UNPACK_B R95, R4.reuse ;  /* 0x00000004ff5f723e */ /* 0x080fe200020006ff */
[----:B------:R-:W-:Y:S01]  /*6190*/  HADD2.F32 R15, -RZ, R27.H0_H0 ;  /* 0x2000001bff0f7230 */ /* 0x000fe20000004100 */
[----:B------:R-:W-:Y:S01]  /*61a0*/  F2FP.F16.E4M3.UNPACK_B R96, R4.H1 ;  /* 0x00000004ff60723e */ /* 0x000fe200030006ff */
[----:B------:R-:W-:Y:S01]  /*61b0*/  HADD2.F32 R4, -RZ, R99.H0_H0 ;  /* 0x20000063ff047230 */ /* 0x000fe20000004100 */
[----:B------:R-:W-:Y:S01]  /*61c0*/  F2FP.SATFINITE.E4M3.F32.PACK_AB_MERGE_C R6, R13, R6, RZ ;  /* 0x000000060d06723e */ /* 0x000fe200048070ff */
[----:B------:R-:W-:Y:S01]  /*61d0*/  HADD2.F32 R89, -RZ, R11.H0_H0 ;  /* 0x2000000bff597230 */ /* 0x000fe20000004100 */
[----:B------:R-:W-:Y:S01]  /*61e0*/  F2FP.SATFINITE.E4M3.F32.PACK_AB_MERGE_C R7, R90, R7, RZ ;  /* 0x000000075a07723e */ /* 0x000fe200048070ff */
[----:B------:R-:W-:-:S02]  /*61f0*/  HADD2.F32 R94, -RZ, R92.H0_H0 ;  /* 0x2000005cff5e7230 */ /* 0x000fc40000004100 */
[-C--:B------:R-:W-:Y:S01]  /*6200*/  FMUL.FTZ R102, R93, R4.reuse ;  /* 0x000000045d667220 */ /* 0x080fe20000410000 */
[----:B------:R-:W-:Y:S02]  /*6210*/  HADD2.F32 R5, -RZ, R100.H0_H0 ;  /* 0x20000064ff057230 */ /* 0x000fe40000004100 */
[----:B------:R-:W-:Y:S01]  /*6220*/  FMUL.FTZ R104, R15, R4 ;  /* 0x000000040f687220 */ /* 0x000fe20000410000 */
[----:B------:R-:W-:Y:S01]  /*6230*/  HADD2.F32 R98, -RZ, R95.H0_H0 ;  /* 0x2000005fff627230 */ /* 0x000fe20000004100 */
[----:B------:R-:W-:Y:S01]  /*6240*/  F2FP.SATFINITE.E4M3.F32.PACK_AB_MERGE_C R9, R9, R24, R6 ;  /* 0x000000180909723e */ /* 0x000fe20004807006 */
[----:B------:R-:W-:Y:S02]  /*6250*/  HADD2.F32 R92, -RZ, R92.H1_H1 ;  /* 0x3000005cff5c7230 */ /* 0x000fe40000004100 */
[-C--:B------:R-:W-:Y:S01]  /*6260*/  FMUL.FTZ R106, R94, R5.reuse ;  /* 0x000000055e6a7220 */ /* 0x080fe20000410000 */
[----:B------:R-:W-:Y:S02]  /*6270*/  HADD2.F32 R100, -RZ, R100.H1_H1 ;  /* 0x30000064ff647230 */ /* 0x000fe40000004100 */
[----:B------:R-:W-:Y:S01]  /*6280*/  FMUL.FTZ R101, R89, R5 ;  /* 0x0000000559657220 */ /* 0x000fe20000410000 */
[----:B------:R-:W-:-:S02]  /*6290*/  HADD2.F32 R11, -RZ, R11.H1_H1 ;  /* 0x3000000bff0b7230 */ /* 0x000fc40000004100 */
[-C--:B------:R-:W-:Y:S01]  /*62a0*/  FFMA.FTZ R4, R15, R98.reuse, -R102 ;  /* 0x000000620f047223 */ /* 0x080fe20000010866 */
[----:B------:R-:W-:Y:S02]  /*62b0*/  HADD2.F32 R97, -RZ, R96.H0_H0 ;  /* 0x20000060ff617230 */ /* 0x000fe40000004100 */
[----:B------:R-:W-:Y:S01]  /*62c0*/  FFMA.FTZ R5, R93, R98, R104 ;  /* 0x000000625d057223 */ /* 0x000fe20000010068 */
[----:B------:R-:W-:Y:S02]  /*62d0*/  HADD2.F32 R91, -RZ, R91.H1_H1 ;  /* 0x3000005bff5b7230 */ /* 0x000fe40000004100 */
[-C--:B------:R-:W-:Y:S01]  /*62e0*/  FMUL.FTZ R102, R92, R100.reuse ;  /* 0x000000645c667220 */ /* 0x080fe20000410000 */
[----:B------:R-:W-:Y:S02]  /*62f0*/  HADD2.F32 R98, -RZ, R99.H1_H1 ;  /* 0x30000063ff627230 */ /* 0x000fe40000004100 */
[----:B------:R-:W-:Y:S01]  /*6300*/  FMUL.FTZ R15, R11, R100 ;  /* 0x000000640b0f7220 */ /* 0x000fe20000410000 */
[----:B------:R-:W-:-:S02]  /*6310*/  HADD2.F32 R27, -RZ, R27.H1_H1 ;  /* 0x3000001bff1b7230 */ /* 0x000fc40000004100 */
[-C--:B------:R-:W-:Y:S01]  /*6320*/  FFMA.FTZ R101, R94, R97.reuse, R101 ;  /* 0x000000615e657223 */ /* 0x080fe20000010065 */
[----:B------:R-:W-:Y:S02]  /*6330*/  HADD2.F32 R96, -RZ, R96.H1_H1 ;  /* 0x30000060ff607230 */ /* 0x000fe40000004100 */
[-C--:B------:R-:W-:Y:S01]  /*6340*/  FMUL.FTZ R100, R91, R98.reuse ;  /* 0x000000625b647220 */ /* 0x080fe20000410000 */
[----:B------:R-:W-:Y:S02]  /*6350*/  HADD2.F32 R94, -RZ, R95.H1_H1 ;  /* 0x3000005fff5e7230 */ /* 0x000fe40000004100 */
[----:B------:R-:W-:Y:S01]  /*6360*/  FFMA.FTZ R106, R89, R97, -R106 ;  /* 0x00000061596a7223 */ /* 0x000fe2000001086a */
[----:B------:R-:W-:Y:S01]  /*6370*/  FMUL.FTZ R98, R27, R98 ;  /* 0x000000621b627220 */ /* 0x000fe20000410000 */
[-C--:B------:R-:W-:Y:S01]  /*6380*/  FFMA.FTZ R11, R11, R96.reuse, -R102 ;  /* 0x000000600b0b7223 */ /* 0x080fe20000010866 */
[----:B------:R-:W-:Y:S01]  /*6390*/  FFMA.FTZ R92, R92, R96, R15 ;  /* 0x000000605c5c7223 */ /* 0x000fe2000001000f */
[-C--:B------:R-:W-:Y:S01]  /*63a0*/  FFMA.FTZ R27, R27, R94.reuse, -R100 ;  /* 0x0000005e1b1b7223 */ /* 0x080fe20000010864 */
[----:B------:R-:W-:Y:S01]  /*63b0*/  FFMA.FTZ R98, R91, R94, R98 ;  /* 0x0000005e5b627223 */ /* 0x000fe20000010062 */
[----:B------:R-:W-:-:S02]  /*63c0*/  F2FP.SATFINITE.E4M3.F32.PACK_AB_MERGE_C R13, R26, R25, R7 ;  /* 0x000000191a0d723e */ /* 0x000fc40004807007 */
[----:B------:R-:W-:Y:S02]  /*63d0*/  F2FP.SATFINITE.E4M3.F32.PACK_AB_MERGE_C R11, R11, R106, RZ ;  /* 0x0000006a0b0b723e */ /* 0x000fe400048070ff */
[----:B------:R-:W-:Y:S02]  /*63e0*/  F2FP.SATFINITE.E4M3.F32.PACK_AB_MERGE_C R92, R92, R101, RZ ;  /* 0x000000655c5c723e */ /* 0x000fe400048070ff */
[----:B------:R-:W-:Y:S02]  /*63f0*/  F2FP.SATFINITE.E4M3.F32.PACK_AB_MERGE_C R11, R27, R4, R11 ;  /* 0x000000041b0b723e */ /* 0x000fe4000480700b */
[----:B------:R-:W-:-:S07]  /*6400*/  F2FP.SATFINITE.E4M3.F32.PACK_AB_MERGE_C R15, R98, R5, R92 ;  /* 0x00000005620f723e */ /* 0x000fce000480705c */
.L_x_1825:
[----:B------:R-:W-:Y:S05]  /*6410*/  BSYNC B2 ;  /* 0x0000000000027941 */ /* 0x000fea0003800000 */
.L_x_1824:
[----:B------:R-:W-:Y:S01]  /*6420*/  ISETP.GE.AND P4, PT, R87, R86, PT ;  /* 0x000000565700720c */ /* 0x000fe20003f86270 */
[----:B--2---:R4:W-:-:S12]  /*6430*/  ST.E.128 desc[UR36][R68.64], R8 ;  /* 0x0000000844007985 */ /* 0x0049d8000c101d24 */
[----:B------:R-:W-:-:S04]  /*6440*/  @!P4 IADD3 R4, P6, R83, R87, RZ ;  /* 0x000000575304c210 */ /* 0x000fc80007fde0ff */
[----:B------:R-:W-:-:S05]  /*6450*/  @!P4 LEA.HI.X.SX32 R5, R87, R81, 0x1, P6 ;  /* 0x000000515705c211 */ /* 0x000fca00030f0eff */
[----:B---3--:R4:W-:Y:S04]  /*6460*/  @!P4 ST.E.128 desc[UR36][R4.64], R12 ;  /* 0x0000000c0400c985 */ /* 0x0089e8000c101d24 */
.L_x_1823:
[----:B------:R-:W-:Y:S05]  /*6470*/  BSYNC B1 ;  /* 0x0000000000017941 */ /* 0x000fea0003800000 */
.L_x_1822:
[----:B------:R-:W-:-:S03]  /*6480*/  UMOV UR4, 0xffffffff ;  /* 0xffffffff00047882 */ /* 0x000fc60000000000 */
[----:B------:R-:W-:Y:S05]  /*6490*/  BRA.DIV UR4, `(.L_x_1826) ;  /* 0x0000026204c07947 */ /* 0x000fea000b800000 */
[----:B------:R0:W0:Y:S04]  /*64a0*/  SHFL.IDX PT, R25, R80, 0x1, 0x181f ;  /* 0x00381f0050197f89 */ /* 0x00002800000e0000 */
[----:B----4-:R4:W0:Y:S02]  /*64b0*/  SHFL.IDX PT, R14, R79, 0x1, 0x181f ;  /* 0x00381f004f0e7f89 */ /* 0x01082400000e0000 */
.L_x_2201:
[----:B------:R-:W-:-:S04]  /*64c0*/  IADD3 R4, R187, 0x20, RZ ;  /* 0x00000020bb047810 */ /* 0x000fc80007ffe0ff */
[----:B------:R-:W-:-:S13]  /*64d0*/  ISETP.GE.OR P4, PT, R4, R75, P1 ;  /* 0x0000004b0400720c */ /* 0x000fda0000f86670 */
[----:B------:R-:W-:Y:S05]  /*64e0*/  @P4 BRA `(.L_x_1811) ;  /* 0x0000001000ec4947 */ /* 0x000fea0003800000 */
[----:B------:R-:W-:Y:S01]  /*64f0*/  SEL R88, R57, R88, !P0 ;  /* 0x0000005839587207 */ /* 0x000fe20004000000 */
[----:B------:R-:W-:Y:S01]  /*6500*/  BSSY B1, `(.L_x_1827) ;  /* 0x00000ef000017945 */ /* 0x000fe20003800000 */
[----:B------:R-:W-:Y:S02]  /*6510*/  SHF.R.U32.HI R7, RZ, 0x3, R209 ;  /* 0x00000003ff077819 */ /* 0x000fe400000116d1 */
[----:B------:R-:W-:Y:S02]  /*6520*/  SHF.R.S32.HI R5, RZ, 0x1f, R88 ;  /* 0x0000001fff057819 */ /* 0x000fe40000011458 */
[----:B0-----:R-:W-:Y:S02]  /*6530*/  IADD3 R12, P4, R62, R14, RZ ;  /* 0x0000000e3e0c7210 */ /* 0x001fe40007f9e0ff */
[----:B------:R-:W-:-:S03]  /*6540*/  LEA.HI R88, R5, R88, RZ, 0x5 ;  /* 0x0000005805587211 */ /* 0x000fc600078f28ff */
[----:B------:R-:W-:Y:S01]  /*6550*/  IMAD.X R13, R25, 0x1, R66, P4 ;  /* 0x00000001190d7824 */ /* 0x000fe200020e0642 */
[----:B------:R-:W-:-:S04]  /*6560*/  LEA.HI.SX32 R88, R88, R65, 0x1b ;  /* 0x0000004158587211 */ /* 0x000fc800078fdaff */
[----:B------:R-:W-:Y:S01]  /*6570*/  SHF.R.S32.HI R5, RZ, 0x1f, R88 ;  /* 0x0000001fff057819 */ /* 0x000fe20000011458 */
[----:B------:R-:W-:-:S03]  /*6580*/  IMAD.SHL.U32 R15, R88, 0x10, RZ ;  /* 0x00000010580f7824 */ /* 0x000fc600078e00ff */
[----:B------:R-:W-:Y:S02]  /*6590*/  LEA.HI R5, R5, R88, RZ, 0x3 ;  /* 0x0000005805057211 */ /* 0x000fe400078f18ff */
[----:B------:R-:W-:-:S03]  /*65a0*/  LOP3.LUT R4, R209, 0x70, R15, 0xf8, !PT ;  /* 0x00000070d1047812 */ /* 0x000fc600078ef80f */
[----:B------:R-:W-:Y:S01]  /*65b0*/  IMAD.SHL.U32 R6, R5, 0x400, RZ ;  /* 0x0000040005067824 */ /* 0x000fe200078e00ff */
[----:B------:R-:W-:-:S04]  /*65c0*/  LOP3.LUT R5, R4, R7, RZ, 0x3c, !PT ;  /* 0x0000000704057212 */ /* 0x000fc800078e3cff */
[----:B------:R-:W-:-:S04]  /*65d0*/  LOP3.LUT R4, R6, 0xffffe000, RZ, 0xc0, !PT ;  /* 0xffffe00006047812 */ /* 0x000fc800078ec0ff */
[----:B------:R-:W-:Y:S01]  /*65e0*/  IADD3 R4, R5, R4, R212 ;  /* 0x0000000405047210 */ /* 0x000fe20007ffe0d4 */
[----:B------:R-:W-:-:S04]  /*65f0*/  IMAD R5, R185, 0x4000, R47 ;  /* 0x00004000b9057824 */ /* 0x000fc800078e022f */
[----:B------:R-:W-:Y:S02]  /*6600*/  IMAD R7, R185, 0x4000, R4 ;  /* 0x00004000b9077824 */ /* 0x000fe400078e0204 */
[C---:B------:R-:W-:Y:S02]  /*6610*/  IMAD.IADD R5, R22.reuse, 0x1, R5 ;  /* 0x0000000116057824 */ /* 0x040fe400078e0205 */
[----:B------:R-:W-:-:S04]  /*6620*/  IMAD.IADD R8, R22, 0x1, R7 ;  /* 0x0000000116087824 */ /* 0x000fc800078e0207 */
[----:B------:R-:W0:Y:S04]  /*6630*/  LDS.128 R4, [R5+0x20000] ;  /* 0x0200000005047984 */ /* 0x000e280000000c00 */
[----:B------:R-:W0:Y:S01]  /*6640*/  LDS.128 R8, [R8+0x20000] ;  /* 0x0200000008087984 */ /* 0x000e220000000c00 */
[----:B------:R-:W-:Y:S05]  /*6650*/  @P3 BRA `(.L_x_1828) ;  /* 0x0000000c00643947 */ /* 0x000fea0003800000 */
[----:B------:R-:W-:Y:S01]  /*6660*/  SHF.R.U32.HI R87, RZ, 0x8, R29 ;  /* 0x00000008ff577819 */ /* 0x000fe2000001161d */
[----:B0-----:R-:W-:Y:S01]  /*6670*/  IMAD.MOV.U32 R24, RZ, RZ, R5 ;  /* 0x000000ffff187224 */ /* 0x001fe200078e0005 */
[----:B------:R-:W-:Y:S01]  /*6680*/  LOP3.LUT R27, R29, 0xff, RZ, 0xc0, !PT ;  /* 0x000000ff1d1b7812 */ /* 0x000fe200078ec0ff */
[----:B------:R-:W-:Y:S01]  /*6690*/  IMAD.MOV.U32 R30, RZ, RZ, R8 ;  /* 0x000000ffff1e7224 */ /* 0x000fe200078e0008 */
[--C-:B------:R-:W-:Y:S01]  /*66a0*/  SHF.R.U32.HI R88, RZ, 0x18, R29.reuse ;  /* 0x00000018ff587819 */ /* 0x100fe2000001161d */
[----:B------:R-:W-:Y:S01]  /*66b0*/  IMAD.MOV.U32 R26, RZ, RZ, R6 ;  /* 0x000000ffff1a7224 */ /* 0x000fe200078e0006 */
[----:B------:R-:W-:Y:S01]  /*66c0*/  SHF.R.U32.HI R89, RZ, 0x10, R29 ;  /* 0x00000010ff597819 */ /* 0x000fe2000001161d */
[----:B------:R-:W-:Y:S01]  /*66d0*/  IMAD.MOV.U32 R29, RZ, RZ, R4 ;  /* 0x000000ffff1d7224 */ /* 0x000fe200078e0004 */
[----:B--2---:R-:W-:Y:S01]  /*66e0*/  SHF.R.U32.HI R81, RZ, 0x8, R31 ;  /* 0x00000008ff517819 */ /* 0x004fe2000001161f */
[----:B------:R-:W-:Y:S01]  /*66f0*/  IMAD.SHL.U32 R4, R87, 0x100, RZ ;  /* 0x0000010057047824 */ /* 0x000fe200078e00ff */
[----:B------:R-:W-:Y:S01]  /*6700*/  PRMT R27, R88, 0x654, R27 ;  /* 0x00000654581b7816 */ /* 0x000fe2000000001b */
[----:B------:R-:W-:Y:S01]  /*6710*/  IMAD.U32 R6, R89, 0x10000, RZ ;  /* 0x0001000059067824 */ /* 0x000fe200078e00ff */
[----:B------:R-:W-:-:S02]  /*6720*/  LOP3.LUT R28, R31, 0xff, RZ, 0xc0, !PT ;  /* 0x000000ff1f1c7812 */ /* 0x000fc400078ec0ff */
[----:B----4-:R-:W-:Y:S02]  /*6730*/  SHF.R.U32.HI R79, RZ, 0x18, R31 ;  /* 0x00000018ff4f7819 */ /* 0x010fe4000001161f */
[----:B------:R-:W-:Y:S02]  /*6740*/  SHF.R.U32.HI R32, RZ, 0x8, R35 ;  /* 0x00000008ff207819 */ /* 0x000fe40000011623 */
[----:B---3--:R-:W-:Y:S02]  /*6750*/  SHF.R.U32.HI R83, RZ, 0x10, R31 ;  /* 0x00000010ff537819 */ /* 0x008fe4000001161f */
[--C-:B------:R-:W-:Y:S02]  /*6760*/  SHF.R.U32.HI R69, RZ, 0x8, R33.reuse ;  /* 0x00000008ff457819 */ /* 0x100fe40000011621 */
[----:B------:R-:W-:Y:S02]  /*6770*/  LOP3.LUT R31, R33, 0xff, RZ, 0xc0, !PT ;  /* 0x000000ff211f7812 */ /* 0x000fe400078ec0ff */
[----:B------:R-:W-:-:S02]  /*6780*/  SHF.R.U32.HI R34, RZ, 0x18, R33 ;  /* 0x00000018ff227819 */ /* 0x000fc40000011621 */
[----:B------:R-:W-:Y:S01]  /*6790*/  LOP3.LUT R27, R27, 0xff00, R4, 0xf8, !PT ;  /* 0x0000ff001b1b7812 */ /* 0x000fe200078ef804 */
[----:B------:R-:W-:Y:S01]  /*67a0*/  IMAD.SHL.U32 R4, R81, 0x100, RZ ;  /* 0x0000010051047824 */ /* 0x000fe200078e00ff */
[----:B------:R-:W-:Y:S01]  /*67b0*/  PRMT R5, R79, 0x654, R28 ;  /* 0x000006544f057816 */ /* 0x000fe2000000001c */
[----:B------:R-:W-:Y:S01]  /*67c0*/  IMAD.SHL.U32 R28, R32, 0x100, RZ ;  /* 0x00000100201c7824 */ /* 0x000fe200078e00ff */
[----:B------:R-:W-:Y:S02]  /*67d0*/  SHF.R.U32.HI R80, RZ, 0x10, R33 ;  /* 0x00000010ff507819 */ /* 0x000fe40000011621 */
[----:B------:R-:W-:Y:S02]  /*67e0*/  LOP3.LUT R33, R35, 0xff0000ff, RZ, 0xc0, !PT ;  /* 0xff0000ff23217812 */ /* 0x000fe400078ec0ff */
[----:B------:R-:W-:Y:S02]  /*67f0*/  PRMT R31, R34, 0x654, R31 ;  /* 0x00000654221f7816 */ /* 0x000fe4000000001f */
[----:B------:R-:W-:-:S02]  /*6800*/  SHF.L.U32 R8, R69, 0x8, RZ ;  /* 0x0000000845087819 */ /* 0x000fc400000006ff */
[----:B------:R-:W-:Y:S01]  /*6810*/  LOP3.LUT R5, R5, 0xff00, R4, 0xf8, !PT ;  /* 0x0000ff0005057812 */ /* 0x000fe200078ef804 */
[----:B------:R-:W-:Y:S01]  /*6820*/  IMAD.U32 R4, R83, 0x10000, RZ ;  /* 0x0001000053047824 */ /* 0x000fe200078e00ff */
[----:B------:R-:W-:Y:S02]  /*6830*/  SHF.R.U32.HI R68, RZ, 0x10, R35 ;  /* 0x00000010ff447819 */ /* 0x000fe40000011623 */
[----:B------:R-:W-:Y:S01]  /*6840*/  LOP3.LUT R69, R31, 0xff00, R8, 0xf8, !PT ;  /* 0x0000ff001f457812 */ /* 0x000fe200078ef808 */
[----:B------:R-:W-:Y:S01]  /*6850*/  IMAD.U32 R8, R80, 0x10000, RZ ;  /* 0x0001000050087824 */ /* 0x000fe200078e00ff */
[----:B------:R-:W-:Y:S01]  /*6860*/  LOP3.LUT R79, R33, 0xff00, R28, 0xf8, !PT ;  /* 0x0000ff00214f7812 */ /* 0x000fe200078ef81c */
[----:B------:R-:W-:Y:S01]  /*6870*/  IMAD.U32 R68, R68, 0x10000, RZ ;  /* 0x0001000044447824 */ /* 0x000fe200078e00ff */
[----:B------:R-:W-:Y:S02]  /*6880*/  F2FP.F16.E4M3.UNPACK_B R35, R85.H1 ;  /* 0x00000055ff23723e */ /* 0x000fe400030006ff */
[----:B------:R-:W-:-:S02]  /*6890*/  F2FP.F16.E4M3.UNPACK_B R33, R30.H1 ;  /* 0x0000001eff21723e */ /* 0x000fc400030006ff */
[----:B------:R-:W-:Y:S02]  /*68a0*/  F2FP.F16.E4M3.UNPACK_B R31, R29.H1 ;  /* 0x0000001dff1f723e */ /* 0x000fe400030006ff */
[----:B------:R-:W-:Y:S01]  /*68b0*/  LOP3.LUT R6, R27, 0xff0000, R6, 0xf8, !PT ;  /* 0x00ff00001b067812 */ /* 0x000fe200078ef806 */
[----:B------:R-:W-:Y:S01]  /*68c0*/  HADD2.F32 R28, -RZ, R33.H0_H0 ;  /* 0x20000021ff1c7230 */ /* 0x000fe20000004100 */
[----:B------:R-:W-:Y:S01]  /*68d0*/  LOP3.LUT R4, R5, 0xff0000, R4, 0xf8, !PT ;  /* 0x00ff000005047812 */ /* 0x000fe200078ef804 */
[----:B------:R-:W-:Y:S01]  /*68e0*/  HADD2.F32 R5, -RZ, R35.H0_H0 ;  /* 0x20000023ff057230 */ /* 0x000fe20000004100 */
[----:B------:R-:W-:Y:S01]  /*68f0*/  F2FP.F16.E4M3.UNPACK_B R32, R82.H1 ;  /* 0x00000052ff20723e */ /* 0x000fe200030006ff */
[----:B------:R-:W-:Y:S01]  /*6900*/  HADD2.F32 R27, -RZ, R31.H0_H0 ;  /* 0x2000001fff1b7230 */ /* 0x000fe20000004100 */
[----:B------:R-:W-:Y:S01]  /*6910*/  LOP3.LUT R8, R69, 0xff0000, R8, 0xf8, !PT ;  /* 0x00ff000045087812 */ /* 0x000fe200078ef808 */
[----:B------:R-:W-:Y:S02]  /*6920*/  HADD2.F32 R35, -RZ, R35.H1_H1 ;  /* 0x30000023ff237230 */ /* 0x000fe40000004100 */
[----:B------:R-:W-:Y:S01]  /*6930*/  FMUL.FTZ R80, R28, R5 ;  /* 0x000000051c507220 */ /* 0x000fe20000410000 */
[----:B------:R-:W-:-:S02]  /*6940*/  HADD2.F32 R34, -RZ, R32.H0_H0 ;  /* 0x20000020ff227230 */ /* 0x000fc40000004100 */
[----:B------:R-:W-:Y:S01]  /*6950*/  FMUL.FTZ R81, R27, R5 ;  /* 0x000000051b517220 */ /* 0x000fe20000410000 */
[----:B------:R-:W-:Y:S01]  /*6960*/  LOP3.LUT R5, R79, 0xff0000, R68, 0xf8, !PT ;  /* 0x00ff00004f057812 */ /* 0x000fe200078ef844 */
[----:B------:R-:W-:Y:S01]  /*6970*/  HADD2.F32 R69, -RZ, R32.H1_H1 ;  /* 0x30000020ff457230 */ /* 0x000fe20000004100 */
[----:B------:R-:W-:Y:S01]  /*6980*/  F2FP.F16.E4M3.UNPACK_B R85, R85 ;  /* 0x00000055ff55723e */ /* 0x000fe200020006ff */
[----:B------:R-:W-:Y:S02]  /*6990*/  HADD2.F32 R68, -RZ, R33.H1_H1 ;  /* 0x30000021ff447230 */ /* 0x000fe40000004100 */
[-C--:B------:R-:W-:Y:S01]  /*69a0*/  FFMA.FTZ R27, R27, R34.reuse, -R80 ;  /* 0x000000221b1b7223 */ /* 0x080fe20000010850 */
[----:B------:R-:W-:Y:S01]  /*69b0*/  FFMA.FTZ R28, R28, R34, R81 ;  /* 0x000000221c1c7223 */ /* 0x000fe20000010051 */
[----:B------:R-:W-:Y:S01]  /*69c0*/  HADD2.F32 R32, -RZ, R31.H1_H1 ;  /* 0x3000001fff207230 */ /* 0x000fe20000004100 */
[----:B------:R-:W-:Y:S01]  /*69d0*/  F2FP.F16.E4M3.UNPACK_B R34, R30 ;  /* 0x0000001eff22723e */ /* 0x000fe200020006ff */
[----:B------:R-:W-:Y:S01]  /*69e0*/  HADD2.F32 R80, -RZ, R85.H0_H0 ;  /* 0x20000055ff507230 */ /* 0x000fe20000004100 */
[----:B------:R-:W-:Y:S01]  /*69f0*/  F2FP.F16.E4M3.UNPACK_B R33, R29 ;  /* 0x0000001dff21723e */ /* 0x000fe200020006ff */
[-C--:B------:R-:W-:Y:S01]  /*6a00*/  FMUL.FTZ R29, R68, R35.reuse ;  /* 0x00000023441d7220 */ /* 0x080fe20000410000 */
[----:B------:R-:W-:Y:S01]  /*6a10*/  F2FP.F16.E4M3.UNPACK_B R82, R82 ;  /* 0x00000052ff52723e */ /* 0x000fe200020006ff */
[----:B------:R-:W-:Y:S01]  /*6a20*/  FMUL.FTZ R79, R32, R35 ;  /* 0x00000023204f7220 */ /* 0x000fe20000410000 */
[----:B------:R-:W-:-:S02]  /*6a30*/  HADD2.F32 R35, -RZ, R34.H0_H0 ;  /* 0x20000022ff237230 */ /* 0x000fc40000004100 */
[-C--:B------:R-:W-:Y:S01]  /*6a40*/  FFMA.FTZ R30, R32, R69.reuse, -R29 ;  /* 0x00000045201e7223 */ /* 0x080fe2000001081d */
[----:B------:R-:W-:Y:S02]  /*6a50*/  HADD2.F32 R31, -RZ, R33.H0_H0 ;  /* 0x20000021ff1f7230 */ /* 0x000fe40000004100 */
[----:B------:R-:W-:Y:S01]  /*6a60*/  FFMA.FTZ R29, R68, R69, R79 ;  /* 0x00000045441d7223 */ /* 0x000fe2000001004f */
[----:B------:R-:W-:Y:S02]  /*6a70*/  HADD2.F32 R32, -RZ, R82.H0_H0 ;  /* 0x20000052ff207230 */ /* 0x000fe40000004100 */
[-C--:B------:R-:W-:Y:S01]  /*6a80*/  FMUL.FTZ R88, R35, R80.reuse ;  /* 0x0000005023587220 */ /* 0x080fe20000410000 */
[----:B------:R-:W-:Y:S02]  /*6a90*/  HADD2.F32 R85, -RZ, R85.H1_H1 ;  /* 0x30000055ff557230 */ /* 0x000fe40000004100 */
[----:B------:R-:W-:Y:S01]  /*6aa0*/  FMUL.FTZ R80, R31, R80 ;  /* 0x000000501f507220 */ /* 0x000fe20000410000 */
[----:B------:R-:W-:Y:S01]  /*6ab0*/  HADD2.F32 R68, -RZ, R34.H1_H1 ;  /* 0x30000022ff447230 */ /* 0x000fe20000004100 */
[----:B------:R-:W-:Y:S01]  /*6ac0*/  F2FP.F16.E4M3.UNPACK_B R81, R84.H1 ;  /* 0x00000054ff51723e */ /* 0x000fe200030006ff */
[----:B------:R-:W-:Y:S01]  /*6ad0*/  HADD2.F32 R33, -RZ, R33.H1_H1 ;  /* 0x30000021ff217230 */ /* 0x000fe20000004100 */
[----:B------:R-:W-:Y:S01]  /*6ae0*/  F2FP.F16.E4M3.UNPACK_B R69, R10.H1 ;  /* 0x0000000aff45723e */ /* 0x000fe200030006ff */
[----:B------:R-:W-:-:S02]  /*6af0*/  HADD2.F32 R82, -RZ, R82.H1_H1 ;  /* 0x30000052ff527230 */ /* 0x000fc40000004100 */
[-C--:B------:R-:W-:Y:S01]  /*6b00*/  FFMA.FTZ R31, R31, R32.reuse, -R88 ;  /* 0x000000201f1f7223 */ /* 0x080fe20000010858 */
[CC--:B------:R-:W-:Y:S01]  /*6b10*/  FMUL.FTZ R34, R68.reuse, R85.reuse ;  /* 0x0000005544227220 */ /* 0x0c0fe20000410000 */
[----:B------:R-:W-:Y:S01]  /*6b20*/  FFMA.FTZ R32, R35, R32, R80 ;  /* 0x0000002023207223 */ /* 0x000fe20000010050 */
[C---:B------:R-:W-:Y:S01]  /*6b30*/  FMUL.FTZ R85, R33.reuse, R85 ;  /* 0x0000005521557220 */ /* 0x040fe20000410000 */
[----:B------:R-:W-:Y:S01]  /*6b40*/  F2FP.F16.E4M3.UNPACK_B R80, R78.H1 ;  /* 0x0000004eff50723e */ /* 0x000fe200030006ff */
[----:B------:R-:W-:Y:S01]  /*6b50*/  HADD2.F32 R83, -RZ, R81.H0_H0 ;  /* 0x20000051ff537230 */ /* 0x000fe20000004100 */
[----:B------:R-:W-:Y:S01]  /*6b60*/  F2FP.F16.E4M3.UNPACK_B R35, R26.H1 ;  /* 0x0000001aff23723e */ /* 0x000fe200030006ff */
[----:B------:R-:W-:Y:S02]  /*6b70*/  HADD2.F32 R79, -RZ, R69.H0_H0 ;  /* 0x20000045ff4f7230 */ /* 0x000fe40000004100 */
[-C--:B------:R-:W-:Y:S01]  /*6b80*/  FFMA.FTZ R34, R33, R82.reuse, -R34 ;  /* 0x0000005221227223 */ /* 0x080fe20000010822 */
[----:B------:R-:W-:Y:S01]  /*6b90*/  FFMA.FTZ R33, R68, R82, R85 ;  /* 0x0000005244217223 */ /* 0x000fe20000010055 */
[----:B------:R-:W-:Y:S01]  /*6ba0*/  HADD2.F32 R82, -RZ, R81.H1_H1 ;  /* 0x30000051ff527230 */ /* 0x000fe20000004100 */
[----:B------:R-:W-:Y:S01]  /*6bb0*/  F2FP.F16.E4M3.UNPACK_B R84, R84 ;  /* 0x00000054ff54723e */ /* 0x000fe200020006ff */
[----:B------:R-:W-:-:S02]  /*6bc0*/  HADD2.F32 R68, -RZ, R35.H0_H0 ;  /* 0x20000023ff447230 */ /* 0x000fc40000004100 */
[-C--:B------:R-:W-:Y:S01]  /*6bd0*/  FMUL.FTZ R85, R79, R83.reuse ;  /* 0x000000534f557220 */ /* 0x080fe20000410000 */
[--C-:B------:R-:W-:Y:S01]  /*6be0*/  HADD2.F32 R81, -RZ, R80.reuse.H0_H0 ;  /* 0x20000050ff517230 */ /* 0x100fe20000004100 */
[----:B------:R-:W-:Y:S01]  /*6bf0*/  F2FP.F16.E4M3.UNPACK_B R26, R26 ;  /* 0x0000001aff1a723e */ /* 0x000fe200020006ff */
[----:B------:R-:W-:Y:S02]  /*6c00*/  HADD2.F32 R69, -RZ, R69.H1_H1 ;  /* 0x30000045ff457230 */ /* 0x000fe40000004100 */
[C---:B------:R-:W-:Y:S01]  /*6c10*/  FMUL.FTZ R88, R68.reuse, R83 ;  /* 0x0000005344587220 */ /* 0x040fe20000410000 */
[----:B------:R-:W-:Y:S02]  /*6c20*/  HADD2.F32 R35, -RZ, R35.H1_H1 ;  /* 0x30000023ff237230 */ /* 0x000fe40000004100 */
[-C--:B------:R-:W-:Y:S01]  /*6c30*/  FFMA.FTZ R85, R68, R81.reuse, -R85 ;  /* 0x0000005144557223 */ /* 0x080fe20000010855 */
[----:B------:R-:W-:Y:S02]  /*6c40*/  HADD2.F32 R80, -RZ, R80.H1_H1 ;  /* 0x30000050ff507230 */ /* 0x000fe40000004100 */
[-C--:B------:R-:W-:Y:S01]  /*6c50*/  FMUL.FTZ R68, R69, R82.reuse ;  /* 0x0000005245447220 */ /* 0x080fe20000410000 */
[----:B------:R-:W-:Y:S01]  /*6c60*/  FFMA.FTZ R88, R79, R81, R88 ;  /* 0x000000514f587223 */ /* 0x000fe20000010058 */
[C---:B------:R-:W-:Y:S01]  /*6c70*/  FMUL.FTZ R90, R35.reuse, R82 ;  /* 0x00000052235a7220 */ /* 0x040fe20000410000 */
[----:B------:R-:W-:Y:S01]  /*6c80*/  F2FP.F16.E4M3.UNPACK_B R78, R78 ;  /* 0x0000004eff4e723e */ /* 0x000fe200020006ff */
[----:B------:R-:W-:Y:S01]  /*6c90*/  FFMA.FTZ R82, R35, R80, -R68 ;  /* 0x0000005023527223 */ /* 0x000fe20000010844 */
[----:B------:R-:W-:Y:S01]  /*6ca0*/  F2FP.F16.E4M3.UNPACK_B R35, R10 ;  /* 0x0000000aff23723e */ /* 0x000fe200020006ff */
[----:B------:R-:W-:-:S02]  /*6cb0*/  HADD2.F32 R79, -RZ, R84.H0_H0 ;  /* 0x20000054ff4f7230 */ /* 0x000fc40000004100 */
[----:B------:R-:W-:Y:S01]  /*6cc0*/  FFMA.FTZ R87, R69, R80, R90 ;  /* 0x0000005045577223 */ /* 0x000fe2000001005a */
[----:B------:R-:W-:Y:S01]  /*6cd0*/  HADD2.F32 R84, -RZ, R84.H1_H1 ;  /* 0x30000054ff547230 */ /* 0x000fe20000004100 */
[----:B------:R-:W-:Y:S01]  /*6ce0*/  F2FP.SATFINITE.E4M3.F32.PACK_AB_MERGE_C R27, R30, R27, RZ ;  /* 0x0000001b1e1b723e */ /* 0x000fe200048070ff */
[--C-:B------:R-:W-:Y:S01]  /*6cf0*/  HADD2.F32 R68, -RZ, R35.reuse.H0_H0 ;  /* 0x20000023ff447230 */ /* 0x100fe20000004100 */
[----:B------:R-:W-:Y:S01]  /*6d00*/  F2FP.SATFINITE.E4M3.F32.PACK_AB_MERGE_C R29, R29, R28, RZ ;  /* 0x0000001c1d1d723e */ /* 0x000fe200048070ff */
[--C-:B------:R-:W-:Y:S01]  /*6d10*/  HADD2.F32 R10, -RZ, R26.reuse.H0_H0 ;  /* 0x2000001aff0a7230 */ /* 0x100fe20000004100 */
[----:B------:R-:W-:Y:S01]  /*6d20*/  F2FP.F16.E4M3.UNPACK_B R30, R24 ;  /* 0x00000018ff1e723e */ /* 0x000fe200020006ff */
[----:B------:R-:W-:Y:S02]  /*6d30*/  HADD2.F32 R35, -RZ, R35.H1_H1 ;  /* 0x30000023ff237230 */ /* 0x000fe40000004100 */
[----:B------:R-:W-:Y:S01]  /*6d40*/  FMUL.FTZ R81, R68, R79 ;  /* 0x0000004f44517220 */ /* 0x000fe20000410000 */
[----:B------:R-:W-:-:S02]  /*6d50*/  HADD2.F32 R26, -RZ, R26.H1_H1 ;  /* 0x3000001aff1a7230 */ /* 0x000fc40000004100 */
[----:B------:R-:W-:Y:S01]  /*6d60*/  FMUL.FTZ R79, R10, R79 ;  /* 0x0000004f0a4f7220 */ /* 0x000fe20000410000 */
[--C-:B------:R-:W-:Y:S02]  /*6d70*/  HADD2.F32 R69, -RZ, R78.reuse.H0_H0 ;  /* 0x2000004eff457230 */ /* 0x100fe40000004100 */
[CC--:B------:R-:W-:Y:S01]  /*6d80*/  FMUL.FTZ R83, R35.reuse, R84.reuse ;  /* 0x0000005423537220 */ /* 0x0c0fe20000410000 */
[----:B------:R-:W-:Y:S02]  /*6d90*/  HADD2.F32 R78, -RZ, R78.H1_H1 ;  /* 0x3000004eff4e7230 */ /* 0x000fe40000004100 */
[----:B------:R-:W-:Y:S01]  /*6da0*/  FMUL.FTZ R84, R26, R84 ;  /* 0x000000541a547220 */ /* 0x000fe20000410000 */
[----:B------:R-:W-:Y:S01]  /*6db0*/  F2FP.SATFINITE.E4M3.F32.PACK_AB_MERGE_C R28, R34, R31, R27 ;  /* 0x0000001f221c723e */ /* 0x000fe2000480701b */
[-C--:B------:R-:W-:Y:S01]  /*6dc0*/  FFMA.FTZ R81, R10, R69.reuse, -R81 ;  /* 0x000000450a517223 */ /* 0x080fe20000010851 */
[----:B------:R-:W-:Y:S01]  /*6dd0*/  FFMA.FTZ R10, R68, R69, R79 ;  /* 0x00000045440a7223 */ /* 0x000fe2000001004f */
[-C--:B------:R-:W-:Y:S01]  /*6de0*/  FFMA.FTZ R69, R35, R78.reuse, R84 ;  /* 0x0000004e23457223 */ /* 0x080fe20000010054 */
[----:B------:R-:W-:Y:S01]  /*6df0*/  F2FP.F16.E4M3.UNPACK_B R35, R9 ;  /* 0x00000009ff23723e */ /* 0x000fe200020006ff */
[----:B------:R-:W-:Y:S01]  /*6e00*/  FFMA.FTZ R26, R26, R78, -R83 ;  /* 0x0000004e1a1a7223 */ /* 0x000fe20000010853 */
[----:B------:R-:W-:-:S02]  /*6e10*/  F2FP.F16.E4M3.UNPACK_B R68, R8 ;  /* 0x00000008ff44723e */ /* 0x000fc400020006ff */
[----:B------:R-:W-:Y:S01]  /*6e20*/  F2FP.SATFINITE.E4M3.F32.PACK_AB_MERGE_C R27, R33, R32, R29 ;  /* 0x00000020211b723e */ /* 0x000fe2000480701d */
[----:B------:R-:W-:Y:S01]  /*6e30*/  HADD2.F32 R31, -RZ, R35.H0_H0 ;  /* 0x20000023ff1f7230 */ /* 0x000fe20000004100 */
[----:B------:R-:W-:Y:S01]  /*6e40*/  F2FP.F16.E4M3.UNPACK_B R33, R6 ;  /* 0x00000006ff21723e */ /* 0x000fe200020006ff */
[----:B------:R-:W-:Y:S01]  /*6e50*/  HADD2.F32 R32, -RZ, R68.H0_H0 ;  /* 0x20000044ff207230 */ /* 0x000fe20000004100 */
[----:B------:R-:W-:Y:S01]  /*6e60*/  F2FP.SATFINITE.E4M3.F32.PACK_AB_MERGE_C R87, R87, R88, RZ ;  /* 0x000000585757723e */ /* 0x000fe200048070ff */
[----:B------:R-:W-:Y:S01]  /*6e70*/  HADD2.F32 R29, -RZ, R30.H0_H0 ;  /* 0x2000001eff1d7230 */ /* 0x000fe20000004100 */
[----:B------:R-:W-:Y:S01]  /*6e80*/  F2FP.F16.E4M3.UNPACK_B R6, R6.H1 ;  /* 0x00000006ff06723e */ /* 0x000fe200030006ff */
[----:B------:R-:W-:Y:S02]  /*6e90*/  HADD2.F32 R34, -RZ, R33.H0_H0 ;  /* 0x20000021ff227230 */ /* 0x000fe40000004100 */
[----:B------:R-:W-:Y:S01]  /*6ea0*/  FMUL.FTZ R78, R31, R32 ;  /* 0x000000201f4e7220 */ /* 0x000fe20000410000 */
[----:B------:R-:W-:-:S02]  /*6eb0*/  HADD2.F32 R35, -RZ, R35.H1_H1 ;  /* 0x30000023ff237230 */ /* 0x000fc40000004100 */
[----:B------:R-:W-:Y:S01]  /*6ec0*/  FMUL.FTZ R80, R29, R32 ;  /* 0x000000201d507220 */ /* 0x000fe20000410000 */
[----:B------:R-:W-:Y:S01]  /*6ed0*/  HADD2.F32 R68, -RZ, R68.H1_H1 ;  /* 0x30000044ff447230 */ /* 0x000fe20000004100 */
[----:B------:R-:W-:Y:S01]  /*6ee0*/  F2FP.SATFINITE.E4M3.F32.PACK_AB_MERGE_C R10, R69, R10, R87 ;  /* 0x0000000a450a723e */ /* 0x000fe20004807057 */
[----:B------:R-:W-:Y:S02]  /*6ef0*/  HADD2.F32 R32, -RZ, R30.H1_H1 ;  /* 0x3000001eff207230 */ /* 0x000fe40000004100 */
[-C--:B------:R-:W-:Y:S01]  /*6f00*/  FFMA.FTZ R29, R29, R34.reuse, -R78 ;  /* 0x000000221d1d7223 */ /* 0x080fe2000001084e */
[----:B------:R-:W-:Y:S01]  /*6f10*/  FFMA.FTZ R30, R31, R34, R80 ;  /* 0x000000221f1e7223 */ /* 0x000fe20000010050 */
[----:B------:R-:W-:Y:S02]  /*6f20*/  HADD2.F32 R34, -RZ, R33.H1_H1 ;  /* 0x30000021ff227230 */ /* 0x000fe40000004100 */
[-C--:B------:R-:W-:Y:S01]  /*6f30*/  FMUL.FTZ R69, R35, R68.reuse ;  /* 0x0000004423457220 */ /* 0x080fe20000410000 */
[----:B------:R-:W-:Y:S01]  /*6f40*/  FMUL.FTZ R78, R32, R68 ;  /* 0x00000044204e7220 */ /* 0x000fe20000410000 */
[----:B------:R-:W-:-:S02]  /*6f50*/  F2FP.F16.E4M3.UNPACK_B R33, R9.H1 ;  /* 0x00000009ff21723e */ /* 0x000fc400030006ff */
[----:B------:R-:W-:Y:S01]  /*6f60*/  F2FP.F16.E4M3.UNPACK_B R68, R8.H1 ;  /* 0x00000008ff44723e */ /* 0x000fe200030006ff */
[----:B------:R-:W-:Y:S01]  /*6f70*/  FFMA.FTZ R9, R35, R34, R78 ;  /* 0x0000002223097223 */ /* 0x000fe2000001004e */
[----:B------:R-:W-:Y:S01]  /*6f80*/  F2FP.F16.E4M3.UNPACK_B R31, R24.H1 ;  /* 0x00000018ff1f723e */ /* 0x000fe200030006ff */
[----:B------:R-:W-:Y:S01]  /*6f90*/  FFMA.FTZ R24, R32, R34, -R69 ;  /* 0x0000002220187223 */ /* 0x000fe20000010845 */
[----:B------:R-:W-:Y:S01]  /*6fa0*/  HADD2.F32 R32, -RZ, R33.H0_H0 ;  /* 0x20000021ff207230 */ /* 0x000fe20000004100 */
[----:B------:R-:W-:Y:S01]  /*6fb0*/  F2FP.SATFINITE.E4M3.F32.PACK_AB_MERGE_C R82, R82, R85, RZ ;  /* 0x000000555252723e */ /* 0x000fe200048070ff */
[----:B------:R-:W-:Y:S01]  /*6fc0*/  HADD2.F32 R69, -RZ, R68.H0_H0 ;  /* 0x20000044ff457230 */ /* 0x000fe20000004100 */
[----:B------:R-:W-:Y:S01]  /*6fd0*/  F2FP.F16.E4M3.UNPACK_B R80, R5.H1 ;  /* 0x00000005ff50723e */ /* 0x000fe200030006ff */
[----:B------:R-:W-:Y:S01]  /*6fe0*/  HADD2.F32 R8, -RZ, R31.H0_H0 ;  /* 0x2000001fff087230 */ /* 0x000fe20000004100 */
[----:B------:R-:W-:Y:S01]  /*6ff0*/  F2FP.SATFINITE.E4M3.F32.PACK_AB_MERGE_C R26, R26, R81, R82 ;  /* 0x000000511a1a723e */ /* 0x000fe20004807052 */
[----:B------:R-:W-:-:S02]  /*7000*/  HADD2.F32 R35, -RZ, R6.H0_H0 ;  /* 0x20000006ff237230 */ /* 0x000fc40000004100 */
[-C--:B------:R-:W-:Y:S01]  /*7010*/  FMUL.FTZ R79, R32, R69.reuse ;  /* 0x00000045204f7220 */ /* 0x080fe20000410000 */
[----:B------:R-:W-:Y:S02]  /*7020*/  HADD2.F32 R31, -RZ, R31.H1_H1 ;  /* 0x3000001fff1f7230 */ /* 0x000fe40000004100 */
[C---:B------:R-:W-:Y:S01]  /*7030*/  FMUL.FTZ R69, R8.reuse, R69 ;  /* 0x0000004508457220 */ /* 0x040fe20000410000 */
[----:B------:R-:W-:Y:S02]  /*7040*/  HADD2.F32 R34, -RZ, R68.H1_H1 ;  /* 0x30000044ff227230 */ /* 0x000fe40000004100 */
[----:B------:R-:W-:Y:S02]  /*7050*/  HADD2.F32 R68, -RZ, R6.H1_H1 ;  /* 0x30000006ff447230 */ /* 0x000fe40000004100 */
[-C--:B------:R-:W-:Y:S01]  /*7060*/  FFMA.FTZ R6, R8, R35.reuse, -R79 ;  /* 0x0000002308067223 */ /* 0x080fe2000001084f */
[----:B------:R-:W-:Y:S02]  /*7070*/  HADD2.F32 R33, -RZ, R33.H1_H1 ;  /* 0x30000021ff217230 */ /* 0x000fe40000004100 */
[----:B------:R-:W-:Y:S01]  /*7080*/  FFMA.FTZ R8, R32, R35, R69 ;  /* 0x0000002320087223 */ /* 0x000fe20000010045 */
[----:B------:R-:W-:Y:S01]  /*7090*/  FMUL.FTZ R32, R31, R34 ;  /* 0x000000221f207220 */ /* 0x000fe20000410000 */
[----:B------:R-:W-:Y:S01]  /*70a0*/  F2FP.F16.E4M3.UNPACK_B R79, R5 ;  /* 0x00000005ff4f723e */ /* 0x000fe200020006ff */
[----:B------:R-:W-:-:S02]  /*70b0*/  HADD2.F32 R81, -RZ, R80.H0_H0 ;  /* 0x20000050ff517230 */ /* 0x000fc40000004100 */
[C---:B------:R-:W-:Y:S01]  /*70c0*/  FMUL.FTZ R78, R33.reuse, R34 ;  /* 0x00000022214e7220 */ /* 0x040fe20000410000 */
[-C--:B------:R-:W-:Y:S01]  /*70d0*/  FFMA.FTZ R85, R33, R68.reuse, R32 ;  /* 0x0000004421557223 */ /* 0x080fe20000010020 */
[----:B------:R-:W-:Y:S01]  /*70e0*/  F2FP.F16.E4M3.UNPACK_B R33, R11.H1 ;  /* 0x0000000bff21723e */ /* 0x000fe200030006ff */
[----:B------:R-:W-:Y:S02]  /*70f0*/  HADD2.F32 R80, -RZ, R80.H1_H1 ;  /* 0x30000050ff507230 */ /* 0x000fe40000004100 */
[----:B------:R-:W-:Y:S01]  /*7100*/  FFMA.FTZ R83, R31, R68, -R78 ;  /* 0x000000441f537223 */ /* 0x000fe2000001084e */
[-C--:B------:R-:W-:Y:S01]  /*7110*/  F2FP.F16.E4M3.UNPACK_B R31, R7.reuse ;  /* 0x00000007ff1f723e */ /* 0x080fe200020006ff */
[--C-:B------:R-:W-:Y:S01]  /*7120*/  HADD2.F32 R82, -RZ, R79.reuse.H0_H0 ;  /* 0x2000004fff527230 */ /* 0x100fe20000004100 */
[----:B------:R-:W-:Y:S01]  /*7130*/  F2FP.F16.E4M3.UNPACK_B R7, R7.H1 ;  /* 0x00000007ff07723e */ /* 0x000fe200030006ff */
[----:B------:R-:W-:Y:S01]  /*7140*/  HADD2.F32 R79, -RZ, R79.H1_H1 ;  /* 0x3000004fff4f7230 */ /* 0x000fe20000004100 */
[----:B------:R-:W-:-:S02]  /*7150*/  F2FP.F16.E4M3.UNPACK_B R5, R4 ;  /* 0x00000004ff05723e */ /* 0x000fc400020006ff */
[----:B------:R-:W-:Y:S01]  /*7160*/  F2FP.F16.E4M3.UNPACK_B R68, R4.H1 ;  /* 0x00000004ff44723e */ /* 0x000fe200030006ff */
[----:B------:R-:W-:Y:S01]  /*7170*/  HADD2.F32 R4, -RZ, R33.H0_H0 ;  /* 0x20000021ff047230 */ /* 0x000fe20000004100 */
[----:B------:R-:W-:Y:S01]  /*7180*/  F2FP.F16.E4M3.UNPACK_B R34, R11 ;  /* 0x0000000bff22723e */ /* 0x000fe200020006ff */
        /* <DEDUP_REMOVED lines=8> */
[--C-:B------:R-:W-:Y:S02]  /*7210*/  HADD2.F32 R35, -RZ, R34.reuse.H0_H0 ;  /* 0x20000022ff237230 */ /* 0x100fe40000004100 */
[-C--:B------:R-:W-:Y:S01]  /*7220*/  FMUL.FTZ R32, R33, R80.reuse ;  /* 0x0000005021207220 */ /* 0x080fe20000410000 */
[--C-:B------:R-:W-:Y:S02]  /*7230*/  HADD2.F32 R11, -RZ, R31.reuse.H0_H0 ;  /* 0x2000001fff0b7230 */ /* 0x100fe40000004100 */
[----:B------:R-:W-:Y:S01]  /*7240*/  FMUL.FTZ R80, R7, R80 ;  /* 0x0000005007507220 */ /* 0x000fe20000410000 */
[----:B------:R-:W-:Y:S02]  /*7250*/  HADD2.F32 R34, -RZ, R34.H1_H1 ;  /* 0x30000022ff227230 */ /* 0x000fe40000004100 */
[----:B------:R-:W-:Y:S01]  /*7260*/  FFMA.FTZ R81, R4, R69, R81 ;  /* 0x0000004504517223 */ /* 0x000fe20000010051 */
[----:B------:R-:W-:-:S02]  /*7270*/  HADD2.F32 R31, -RZ, R31.H1_H1 ;  /* 0x3000001fff1f7230 */ /* 0x000fc40000004100 */
[-C--:B------:R-:W-:Y:S01]  /*7280*/  FMUL.FTZ R84, R35, R82.reuse ;  /* 0x0000005223547220 */ /* 0x080fe20000410000 */
[----:B------:R-:W-:Y:S02]  /*7290*/  HADD2.F32 R68, -RZ, R68.H1_H1 ;  /* 0x30000044ff447230 */ /* 0x000fe40000004100 */
[CC--:B------:R-:W-:Y:S01]  /*72a0*/  FMUL.FTZ R4, R34.reuse, R79.reuse ;  /* 0x0000004f22047220 */ /* 0x0c0fe20000410000 */
[--C-:B------:R-:W-:Y:S02]  /*72b0*/  HADD2.F32 R78, -RZ, R5.reuse.H0_H0 ;  /* 0x20000005ff4e7230 */ /* 0x100fe40000004100 */
[----:B------:R-:W-:Y:S01]  /*72c0*/  FMUL.FTZ R82, R11, R82 ;  /* 0x000000520b527220 */ /* 0x000fe20000410000 */
[----:B------:R-:W-:Y:S02]  /*72d0*/  HADD2.F32 R5, -RZ, R5.H1_H1 ;  /* 0x30000005ff057230 */ /* 0x000fe40000004100 */
[----:B------:R-:W-:Y:S01]  /*72e0*/  FMUL.FTZ R79, R31, R79 ;  /* 0x0000004f1f4f7220 */ /* 0x000fe20000410000 */
[-C--:B------:R-:W-:Y:S01]  /*72f0*/  FFMA.FTZ R32, R7, R68.reuse, -R32 ;  /* 0x0000004407207223 */ /* 0x080fe20000010820 */
[----:B------:R-:W-:Y:S01]  /*7300*/  FFMA.FTZ R80, R33, R68, R80 ;  /* 0x0000004421507223 */ /* 0x000fe20000010050 */
[-C--:B------:R-:W-:Y:S01]  /*7310*/  FFMA.FTZ R84, R11, R78.reuse, -R84 ;  /* 0x0000004e0b547223 */ /* 0x080fe20000010854 */
[----:B------:R-:W-:Y:S01]  /*7320*/  FFMA.FTZ R82, R35, R78, R82 ;  /* 0x0000004e23527223 */ /* 0x000fe20000010052 */
[-C--:B------:R-:W-:Y:S01]  /*7330*/  FFMA.FTZ R31, R31, R5.reuse, -R4 ;  /* 0x000000051f1f7223 */ /* 0x080fe20000010804 */
[----:B------:R-:W-:Y:S01]  /*7340*/  FFMA.FTZ R79, R34, R5, R79 ;  /* 0x00000005224f7223 */ /* 0x000fe2000001004f */
[----:B------:R-:W-:Y:S01]  /*7350*/  F2FP.SATFINITE.E4M3.F32.PACK_AB_MERGE_C R8, R85, R8, RZ ;  /* 0x000000085508723e */ /* 0x000fe200048070ff */
[----:B------:R-:W-:Y:S01]  /*7360*/  IMAD.MOV.U32 R4, RZ, RZ, R28 ;  /* 0x000000ffff047224 */ /* 0x000fe200078e001c */
[----:B------:R-:W-:-:S02]  /*7370*/  F2FP.SATFINITE.E4M3.F32.PACK_AB_MERGE_C R32, R32, R87, RZ ;  /* 0x000000572020723e */ /* 0x000fc400048070ff */
[----:B------:R-:W-:Y:S02]  /*7380*/  F2FP.SATFINITE.E4M3.F32.PACK_AB_MERGE_C R80, R80, R81, RZ ;  /* 0x000000515050723e */ /* 0x000fe400048070ff */
[----:B------:R-:W-:Y:S01]  /*7390*/  F2FP.SATFINITE.E4M3.F32.PACK_AB_MERGE_C R5, R24, R29, R6 ;  /* 0x0000001d1805723e */ /* 0x000fe20004807006 */
[----:B------:R-:W-:Y:S01]  /*73a0*/  IMAD.MOV.U32 R6, RZ, RZ, R26 ;  /* 0x000000ffff067224 */ /* 0x000fe200078e001a */
[----:B------:R-:W-:Y:S01]  /*73b0*/  F2FP.SATFINITE.E4M3.F32.PACK_AB_MERGE_C R9, R9, R30, R8 ;  /* 0x0000001e0909723e */ /* 0x000fe20004807008 */
[----:B------:R-:W-:Y:S01]  /*73c0*/  IMAD.MOV.U32 R8, RZ, RZ, R27 ;  /* 0x000000ffff087224 */ /* 0x000fe200078e001b */
[----:B------:R-:W-:Y:S02]  /*73d0*/  F2FP.SATFINITE.E4M3.F32.PACK_AB_MERGE_C R7, R31, R84, R32 ;  /* 0x000000541f07723e */ /* 0x000fe40004807020 */
[----:B------:R-:W-:-:S07]  /*73e0*/  F2FP.SATFINITE.E4M3.F32.PACK_AB_MERGE_C R11, R79, R82, R80 ;  /* 0x000000524f0b723e */ /* 0x000fce0004807050 */
.L_x_1828:
[----:B------:R-:W-:Y:S05]  /*73f0*/  BSYNC B1 ;  /* 0x0000000000017941 */ /* 0x000fea0003800000 */
.L_x_1827:
[----:B0-----:R0:W-:Y:S01]  /*7400*/  ST.E.128 desc[UR36][R12.64], R4 ;  /* 0x000000040c007985 */ /* 0x0011e2000c101d24 */
[----:B------:R-:W-:-:S13]  /*7410*/  ISETP.GE.AND P3, PT, R15, R86, PT ;  /* 0x000000560f00720c */ /* 0x000fda0003f66270 */
[----:B------:R-:W-:Y:S05]  /*7420*/  @P3 BRA `(.L_x_1811) ;  /* 0x00000004001c3947 */ /* 0x000fea0003800000 */
[----:B0-----:R-:W-:-:S04]  /*7430*/  IADD3 R4, P3, R15, R14, RZ ;  /* 0x0000000e0f047210 */ /* 0x001fc80007f7e0ff */
[----:B------:R-:W-:-:S05]  /*7440*/  LEA.HI.X.SX32 R5, R15, R25, 0x1, P3 ;  /* 0x000000190f057211 */ /* 0x000fca00018f0eff */
[----:B------:R0:W-:Y:S01]  /*7450*/  ST.E.128 desc[UR36][R4.64], R8 ;  /* 0x0000000804007985 */ /* 0x0001e2000c101d24 */
[----:B------:R-:W-:Y:S05]  /*7460*/  BRA `(.L_x_1811) ;  /* 0x00000004000c7947 */ /* 0x000fea0003800000 */
.L_x_1792:
[----:B------:R-:W-:-:S06]  /*7470*/  UISETP.NE.AND UP0, UPT, UR61, 0x3, UPT ;  /* 0x000000033d00788c */ /* 0x000fcc000bf05270 */
[----:B------:R-:W-:-:S13]  /*7480*/  PLOP3.LUT P5, PT, PT, PT, UP0, 0x80, 0x0 ;  /* 0x000000000000781c */ /* 0x000fda0003faf008 */
[----:B------:R-:W-:Y:S05]  /*7490*/  @!P5 BRA `(.L_x_1829) ;  /* 0x000000000004d947 */ /* 0x000fea0003800000 */
[----:B------:R-:W-:Y:S01]  /*74a0*/  BPT.TRAP 0x1 ;  /* 0x000000040000795c */ /* 0x000fe20000300000 */
.L_x_1829:
[----:B------:R-:W-:Y:S01]  /*74b0*/  IMAD R76, R185, 0x8, R22 ;  /* 0x00000008b94c7824 */ /* 0x000fe200078e0216 */
[----:B------:R-:W-:Y:S01]  /*74c0*/  SHF.L.U32 R77, R200, 0x1f, RZ ;  /* 0x0000001fc84d7819 */ /* 0x000fe200000006ff */
[----:B------:R-:W-:Y:S01]  /*74d0*/  BSSY B1, `(.L_x_1830) ;  /* 0x0000004000017945 */ /* 0x000fe20003800000 */
[----:B------:R-:W-:Y:S02]  /*74e0*/  SHF.R.S32.HI R73, RZ, 0x1f, R72 ;  /* 0x0000001fff497819 */ /* 0x000fe40000011448 */
[----:B------:R-:W0:Y:S02]  /*74f0*/  SYNCS.PHASECHK.TRANS64.TRYWAIT P3, [R76+URZ+0x28490], R77 ;  /* 0x0284904d4c0075a7 */ /* 0x000e24000806017f */
[----:B0-----:R-:W-:Y:S05]  /*7500*/  @!P3 BRA `(.L_x_1831) ;  /* 0x0000025000ecb947 */ /* 0x001fea0003800000 */
.L_x_2202:
[----:B------:R-:W-:Y:S05]  /*7510*/  BSYNC B1 ;  /* 0x0000000000017941 */ /* 0x000fea0003800000 */
.L_x_1830:
[----:B------:R-:W-:Y:S01]  /*7520*/  ULDC.64 UR4, c[0x0][0x300] ;  /* 0x0000c00000047ab9 */ /* 0x000fe20000000a00 */
[----:B-----5:R-:W-:Y:S01]  /*7530*/  SHF.R.S32.HI R74, RZ, 0x1f, R71 ;  /* 0x0000001fff4a7819 */ /* 0x020fe20000011447 */
[----:B------:R-:W-:Y:S01]  /*7540*/  IMAD R7, R73, UR4, RZ ;  /* 0x0000000449077c24 */ /* 0x000fe2000f8e02ff */
[----:B------:R-:W-:Y:S01]  /*7550*/  ULDC.64 UR6, c[0x0][0x2e8] ;  /* 0x0000ba0000067ab9 */ /* 0x000fe20000000a00 */
[----:B------:R-:W-:-:S04]  /*7560*/  IMAD.WIDE.U32 R4, R72, UR4, RZ ;  /* 0x0000000448047c25 */ /* 0x000fc8000f8e00ff */
[----:B------:R-:W-:Y:S01]  /*7570*/  IMAD R7, R72, UR5, R7 ;  /* 0x0000000548077c24 */ /* 0x000fe2000f8e0207 */
[----:B------:R-:W-:Y:S01]  /*7580*/  ULDC.64 UR4, c[0x0][0x310] ;  /* 0x0000c40000047ab9 */ /* 0x000fe20000000a00 */
[----:B------:R-:W-:Y:S02]  /*7590*/  IMAD R75, R42, -0x40, R39 ;  /* 0xffffffc02a4b7824 */ /* 0x000fe400078e0227 */
[----:B------:R-:W-:Y:S02]  /*75a0*/  IMAD R6, R74, UR4, RZ ;  /* 0x000000044a067c24 */ /* 0x000fe4000f8e02ff */
[----:B------:R-:W-:Y:S01]  /*75b0*/  IMAD.IADD R5, R5, 0x1, R7 ;  /* 0x0000000105057824 */ /* 0x000fe200078e0207 */
        /* <DEDUP_REMOVED lines=15> */
.L_x_2206:
[----:B------:R-:W-:Y:S04]  /*76b0*/  BSSY B1, `(.L_x_1833) ;  /* 0x000000d000017945 */ /* 0x000fe80003800000 */
[----:B------:R-:W-:Y:S05]  /*76c0*/  @!P3 BRA `(.L_x_1834) ;  /* 0x00000000002cb947 */ /* 0x000fea0003800000 */
[----:B------:R-:W-:Y:S02]  /*76d0*/  ULDC UR4, c[0x0][0x2f4] ;  /* 0x0000bd0000047ab9 */ /* 0x000fe40000000800 */
[----:B------:R-:W-:-:S13]  /*76e0*/  ISETP.GE.AND P3, PT, R16, UR4, PT ;  /* 0x0000000410007c0c */ /* 0x000fda000bf66270 */
[----:B---3--:R-:W-:-:S05]  /*76f0*/  @!P3 IADD3 R10, P4, R16, R14, RZ ;  /* 0x0000000e100ab210 */ /* 0x008fca0007f9e0ff */
[----:B--2---:R-:W-:Y:S01]  /*7700*/  @!P3 IMAD.X R11, R4, 0x1, R17, P4 ;  /* 0x00000001040bb824 */ /* 0x004fe200020e0611 */
[----:B------:R-:W-:-:S13]  /*7710*/  ISETP.GE.AND P4, PT, R184, UR4, PT ;  /* 0x00000004b8007c0c */ /* 0x000fda000bf86270 */
[----:B------:R-:W-:-:S04]  /*7720*/  @!P4 IADD3 R8, P6, R184, R14, RZ ;  /* 0x0000000eb808c210 */ /* 0x000fc80007fde0ff */
[----:B------:R-:W-:Y:S02]  /*7730*/  @!P4 IADD3.X R9, R4, R193, RZ, P6, !PT ;  /* 0x000000c10409c210 */ /* 0x000fe400037fe4ff */
[----:B------:R-:W2:Y:S04]  /*7740*/  @!P3 LDS.128 R4, [R70+0x20000] ;  /* 0x020000004604b984 */ /* 0x000ea80000000c00 */
[----:B--2---:R-:W-:Y:S04]  /*7750*/  @!P3 ST.E.128 desc[UR36][R10.64], R4 ;  /* 0x000000040a00b985 */ /* 0x004fe8000c101d24 */
[----:B------:R-:W2:Y:S04]  /*7760*/  @!P4 LDS.128 R4, [R70+0x22000] ;  /* 0x022000004604c984 */ /* 0x000ea80000000c00 */
[----:B--2---:R4:W-:Y:S02]  /*7770*/  @!P4 ST.E.128 desc[UR36][R8.64], R4 ;  /* 0x000000040800c985 */ /* 0x0049e4000c101d24 */
.L_x_1834:
[----:B------:R-:W-:Y:S05]  /*7780*/  BSYNC B1 ;  /* 0x0000000000017941 */ /* 0x000fea0003800000 */
.L_x_1833:
[----:B------:R-:W-:-:S03]  /*7790*/  UMOV UR4, 0xffffffff ;  /* 0xffffffff00047882 */ /* 0x000fc60000000000 */
[----:B------:R-:W-:Y:S05]  /*77a0*/  BRA.DIV UR4, `(.L_x_1835) ;  /* 0x0000025204a07947 */ /* 0x000fea000b800000 */
[----:B--2-4-:R2:W4:Y:S04]  /*77b0*/  SHFL.IDX PT, R4, R25, 0x1, 0x181f ;  /* 0x00381f0019047f89 */ /* 0x01452800000e0000 */
[----:B---3--:R2:W3:Y:S02]  /*77c0*/  SHFL.IDX PT, R14, R24, 0x1, 0x181f ;  /* 0x00381f00180e7f89 */ /* 0x0084e400000e0000 */
.L_x_2210:
[----:B------:R-:W-:-:S13]  /*77d0*/  ISETP.GE.AND P3, PT, R26, 0x21, PT ;  /* 0x000000211a00780c */ /* 0x000fda0003f66270 */
[----:B------:R-:W-:Y:S05]  /*77e0*/  @!P3 BRA `(.L_x_1811) ;  /* 0x00000000002cb947 */ /* 0x000fea0003800000 */
[----:B------:R-:W-:Y:S02]  /*77f0*/  ULDC UR4, c[0x0][0x2f4] ;  /* 0x0000bd0000047ab9 */ /* 0x000fe40000000800 */
[----:B------:R-:W-:-:S13]  /*7800*/  ISETP.GE.AND P3, PT, R16, UR4, PT ;  /* 0x0000000410007c0c */ /* 0x000fda000bf66270 */
[----:B---3--:R-:W-:-:S05]  /*7810*/  @!P3 IADD3 R10, P4, R16, R14, RZ ;  /* 0x0000000e100ab210 */ /* 0x008fca0007f9e0ff */
[----:B----4-:R-:W-:Y:S01]  /*7820*/  @!P3 IMAD.X R11, R4, 0x1, R17, P4 ;  /* 0x00000001040bb824 */ /* 0x010fe200020e0611 */
[----:B------:R-:W-:-:S13]  /*7830*/  ISETP.GE.AND P4, PT, R184, UR4, PT ;  /* 0x00000004b8007c0c */ /* 0x000fda000bf86270 */
[----:B------:R-:W-:-:S05]  /*7840*/  @!P4 IADD3 R8, P6, R184, R14, RZ ;  /* 0x0000000eb808c210 */ /* 0x000fca0007fde0ff */
[----:B------:R-:W-:Y:S02]  /*7850*/  @!P4 IMAD.X R9, R4, 0x1, R193, P6 ;  /* 0x000000010409c824 */ /* 0x000fe400030e06c1 */
[----:B------:R-:W3:Y:S04]  /*7860*/  @!P3 LDS.128 R4, [R70+0x21000] ;  /* 0x021000004604b984 */ /* 0x000ee80000000c00 */
[----:B---3--:R-:W-:Y:S04]  /*7870*/  @!P3 ST.E.128 desc[UR36][R10.64], R4 ;  /* 0x000000040a00b985 */ /* 0x008fe8000c101d24 */
[----:B------:R-:W3:Y:S04]  /*7880*/  @!P4 LDS.128 R4, [R70+0x23000] ;  /* 0x023000004604c984 */ /* 0x000ee80000000c00 */
[----:B---3--:R3:W-:Y:S02]  /*7890*/  @!P4 ST.E.128 desc[UR36][R8.64], R4 ;  /* 0x000000040800c985 */ /* 0x0087e4000c101d24 */
.L_x_1811:
[----:B------:R-:W-:Y:S05]  /*78a0*/  BSYNC B0 ;  /* 0x0000000000007941 */ /* 0x000fea0003800000 */
.L_x_1791:
[----:B0--34-:R-:W0:Y:S01]  /*78b0*/  S2R R4, SR_TID.X ;  /* 0x0000000000047919 */ /* 0x019e220000002100 */
[----:B------:R-:W-:Y:S01]  /*78c0*/  @!PT LDS RZ, [RZ] ;  /* 0x00000000fffff984 */ /* 0x000fe20000000800 */
[----:B------:R-:W-:Y:S01]  /*78d0*/  @!PT LDS RZ, [RZ] ;  /* 0x00000000fffff984 */ /* 0x000fe20000000800 */
[----:B------:R-:W-:Y:S01]  /*78e0*/  @!PT LDS RZ, [RZ] ;  /* 0x00000000fffff984 */ /* 0x000fe20000000800 */
[----:B------:R-:W-:Y:S01]  /*78f0*/  @!PT LDS RZ, [RZ] ;  /* 0x00000000fffff984 */ /* 0x000fe20000000800 */
[----:B------:R3:W-:Y:S06]  /*7900*/  MEMBAR.ALL.CTA ;  /* 0x0000000000007992 */ /* 0x0007ec0000008000 */
[----:B---3--:R-:W3:Y:S01]  /*7910*/  FENCE.VIEW.ASYNC.S ;  /* 0x00000000000073c6 */ /* 0x008ee20000000000 */
[----:B------:R-:W-:Y:S05]  /*7920*/  WARPSYNC.ALL ;  /* 0x0000000000007948 */ /* 0x000fea0003800000 */
[----:B------:R-:W-:Y:S01]  /*7930*/  BSSY B0, `(.L_x_1836) ;  /* 0x0000008000007945 */ /* 0x000fe20003800000 */
[----:B---3--:R3:W-:Y:S01]  /*7940*/  BAR.SYNC.DEFER_BLOCKING R56, 0x80 ;  /* 0x000200380000751d */ /* 0x0087e20000010000 */
[----:B0-----:R-:W-:-:S13]  /*7950*/  LOP3.LUT P3, RZ, R4, 0x7f, RZ, 0xc0, !PT ;  /* 0x0000007f04ff7812 */ /* 0x001fda000786c0ff */
[----:B------:R-:W-:-:S05]  /*7960*/  @!P3 VIADD R4, R76, 0x284a0 ;  /* 0x000284a04c04b836 */ /* 0x000fca0000000000 */
[----:B------:R-:W-:-:S04]  /*7970*/  @!P3 PRMT R4, RZ, 0x654, R4 ;  /* 0x00000654ff04b816 */ /* 0x000fc80000000004 */
[----:B------:R3:W-:Y:S01]  /*7980*/  @!P3 SYNCS.ARRIVE.TRANS64.RED.A1T0 RZ, [R4+URZ], RZ ;  /* 0x000000ff04ffb9a7 */ /* 0x0007e2000810043f */
[----:B------:R-:W-:Y:S05]  /*7990*/  @!P5 BRA `(.L_x_1837) ;  /* 0x000000000004d947 */ /* 0x000fea0003800000 */
[----:B------:R-:W-:Y:S01]  /*79a0*/  BPT.TRAP 0x1 ;  /* 0x000000040000795c */ /* 0x000fe20000300000 */
.L_x_1837:
[----:B------:R-:W-:Y:S05]  /*79b0*/  BSYNC B0 ;  /* 0x0000000000007941 */ /* 0x000fea0003800000 */
.L_x_1836:
[----:B------:R-:W0:Y:S01]  /*79c0*/  SYNCS.PHASECHK.TRANS64.TRYWAIT P4, [R76+URZ+0x284b0], R77 ;  /* 0x0284b04d4c0075a7 */ /* 0x000e22000808017f */
[----:B------:R-:W-:Y:S04]  /*79d0*/  BSSY B0, `(.L_x_1838) ;  /* 0x0000002000007945 */ /* 0x000fe80003800000 */
[----:B0-----:R-:W-:Y:S05]  /*79e0*/  @!P4 BRA `(.L_x_1839) ;  /* 0x000002500058c947 */ /* 0x001fea0003800000 */
.L_x_2211:
[----:B------:R-:W-:Y:S05]  /*79f0*/  BSYNC B0 ;  /* 0x0000000000007941 */ /* 0x000fea0003800000 */
.L_x_1838:
[----:B------:R-:W-:Y:S01]  /*7a00*/  ULDC.64 UR4, c[0x0][0x328] ;  /* 0x0000ca0000047ab9 */ /* 0x000fe20000000a00 */
[----:B------:R-:W-:Y:S01]  /*7a10*/  ULDC.64 UR6, c[0x0][0x318] ;  /* 0x0000c60000067ab9 */ /* 0x000fe20000000a00 */
[----:B------:R-:W-:Y:S01]  /*7a20*/  IMAD R73, R73, UR4, RZ ;  /* 0x0000000449497c24 */ /* 0x000fe2000f8e02ff */
[----:B------:R-:W-:Y:S01]  /*7a30*/  BSSY B0, `(.L_x_1840) ;  /* 0x000001e000007945 */ /* 0x000fe20003800000 */
[----:B---3--:R-:W-:-:S04]  /*7a40*/  IMAD.WIDE.U32 R4, R72, UR4, RZ ;  /* 0x0000000448047c25 */ /* 0x008fc8000f8e00ff */
[----:B------:R-:W-:Y:S01]  /*7a50*/  IMAD R73, R72, UR5, R73 ;  /* 0x0000000548497c24 */ /* 0x000fe2000f8e0249 */
[----:B------:R-:W-:Y:S01]  /*7a60*/  ULDC.64 UR4, c[0x0][0x338] ;  /* 0x0000ce0000047ab9 */ /* 0x000fe20000000a00 */
[----:B------:R-:W-:Y:S02]  /*7a70*/  IMAD.IADD R75, R75, 0x1, -R187 ;  /* 0x000000014b4b7824 */ /* 0x000fe400078e0abb */
[----:B------:R-:W-:Y:S02]  /*7a80*/  IMAD R74, R74, UR4, RZ ;  /* 0x000000044a4a7c24 */ /* 0x000fe4000f8e02ff */
[----:B------:R-:W-:Y:S02]  /*7a90*/  IMAD.IADD R5, R5, 0x1, R73 ;  /* 0x0000000105057824 */ /* 0x000fe400078e0249 */
[C---:B------:R-:W-:Y:S02]  /*7aa0*/  IMAD R7, R71.reuse, UR5, R74 ;  /* 0x0000000547077c24 */ /* 0x040fe4000f8e024a */
[----:B------:R-:W-:Y:S01]  /*7ab0*/  IMAD.WIDE.U32 R4, R71, UR4, R4 ;  /* 0x0000000447047c25 */ /* 0x000fe2000f8e0004 */
[----:B------:R-:W-:-:S03]  /*7ac0*/  ULDC.64 UR4, c[0x0][0x330] ;  /* 0x0000cc0000047ab9 */ /* 0x000fc60000000a00 */
[----:B------:R-:W-:Y:S02]  /*7ad0*/  IMAD.IADD R5, R5, 0x1, R7 ;  /* 0x0000000105057824 */ /* 0x000fe400078e0207 */
[----:B------:R-:W-:-:S04]  /*7ae0*/  IMAD.WIDE.U32 R4, R188, UR4, R4 ;  /* 0x00000004bc047c25 */ /* 0x000fc8000f8e0004 */
[----:B------:R-:W-:Y:S01]  /*7af0*/  IMAD R5, R188, UR5, R5 ;  /* 0x00000005bc057c24 */ /* 0x000fe2000f8e0205 */
[----:B------:R-:W-:-:S04]  /*7b00*/  IADD3 R12, P4, R4, UR6, RZ ;  /* 0x00000006040c7c10 */ /* 0x000fc8000ff9e0ff */
[----:B------:R-:W-:Y:S01]  /*7b10*/  IADD3.X R13, R5, UR7, RZ, P4, !PT ;  /* 0x00000007050d7c10 */ /* 0x000fe2000a7fe4ff */
[----:B------:R3:W4:Y:S01]  /*7b20*/  SHFL.IDX PT, R9, R12, RZ, 0x181f ;  /* 0x00181fff0c097589 */ /* 0x00072200000e0000 */
[----:B------:R-:W-:-:S03]  /*7b30*/  ISETP.GE.AND P4, PT, R75, 0x1, PT ;  /* 0x000000014b00780c */ /* 0x000fc60003f86270 */
[----:B------:R3:W0:Y:S10]  /*7b40*/  SHFL.IDX PT, R4, R13, RZ, 0x181f ;  /* 0x00181fff0d047589 */ /* 0x00063400000e0000 */
[----:B---3--:R-:W-:Y:S05]  /*7b50*/  @!P4 BRA `(.L_x_1841) ;  /* 0x00000000002cc947 */ /* 0x008fea0003800000 */
[----:B------:R-:W-:Y:S02]  /*7b60*/  ULDC UR4, c[0x0][0x2f4] ;  /* 0x0000bd0000047ab9 */ /* 0x000fe40000000800 */
[----:B------:R-:W-:-:S13]  /*7b70*/  ISETP.GE.AND P4, PT, R16, UR4, PT ;  /* 0x0000000410007c0c */ /* 0x000fda000bf86270 */
[----:B----4-:R-:W-:-:S05]  /*7b80*/  @!P4 IADD3 R10, P5, R16, R9, RZ ;  /* 0x00000009100ac210 */ /* 0x010fca0007fbe0ff */
[----:B0-----:R-:W-:Y:S01]  /*7b90*/  @!P4 IMAD.X R11, R4, 0x1, R17, P5 ;  /* 0x00000001040bc824 */ /* 0x001fe200028e0611 */
[----:B------:R-:W-:-:S13]  /*7ba0*/  ISETP.GE.AND P5, PT, R184, UR4, PT ;  /* 0x00000004b8007c0c */ /* 0x000fda000bfa6270 */
[----:B------:R-:W-:-:S05]  /*7bb0*/  @!P5 IADD3 R8, P6, R184, R9, RZ ;  /* 0x00000009b808d210 */ /* 0x000fca0007fde0ff */
[----:B------:R-:W-:Y:S02]  /*7bc0*/  @!P5 IMAD.X R9, R4, 0x1, R193, P6 ;  /* 0x000000010409d824 */ /* 0x000fe400030e06c1 */
[----:B------:R-:W0:Y:S04]  /*7bd0*/  @!P4 LDS.128 R4, [R70+0x10000] ;  /* 0x010000004604c984 */ /* 0x000e280000000c00 */
[----:B0-----:R-:W-:Y:S04]  /*7be0*/  @!P4 ST.E.128 desc[UR36][R10.64], R4 ;  /* 0x000000040a00c985 */ /* 0x001fe8000c101d24 */
[----:B------:R-:W0:Y:S04]  /*7bf0*/  @!P5 LDS.128 R4, [R70+0x12000] ;  /* 0x012000004604d984 */ /* 0x000e280000000c00 */
[----:B0-----:R3:W-:Y:S02]  /*7c00*/  @!P5 ST.E.128 desc[UR36][R8.64], R4 ;  /* 0x000000040800d985 */ /* 0x0017e4000c101d24 */
.L_x_1841:
[----:B------:R-:W-:Y:S05]  /*7c10*/  BSYNC B0 ;  /* 0x0000000000007941 */ /* 0x000fea0003800000 */
.L_x_1840:
[----:B------:R-:W-:Y:S01]  /*7c20*/  ISETP.GE.AND P4, PT, R75, 0x21, PT ;  /* 0x000000214b00780c */ /* 0x000fe20003f86270 */
[----:B------:R-:W0:Y:S01]  /*7c30*/  SHFL.IDX PT, R13, R13, 0x1, 0x181f ;  /* 0x00381f000d0d7f89 */ /* 0x000e2200000e0000 */
[----:B------:R-:W-:Y:S03]  /*7c40*/  BSSY B0, `(.L_x_1842) ;  /* 0x000000e000007945 */ /* 0x000fe60003800000 */
[----:B---34-:R3:W4:Y:S08]  /*7c50*/  SHFL.IDX PT, R9, R12, 0x1, 0x181f ;  /* 0x00381f000c097f89 */ /* 0x01873000000e0000 */
[----:B---3--:R-:W-:Y:S05]  /*7c60*/  @!P4 BRA `(.L_x_1843) ;  /* 0x00000000002cc947 */ /* 0x008fea0003800000 */
[----:B------:R-:W-:Y:S02]  /*7c70*/  ULDC UR4, c[0x0][0x2f4] ;  /* 0x0000bd0000047ab9 */ /* 0x000fe40000000800 */
[----:B------:R-:W-:-:S13]  /*7c80*/  ISETP.GE.AND P4, PT, R16, UR4, PT ;  /* 0x0000000410007c0c */ /* 0x000fda000bf86270 */
[----:B0-----:R-:W0:Y:S01]  /*7c90*/  @!P4 LDS.128 R4, [R70+0x11000] ;  /* 0x011000004604c984 */ /* 0x001e220000000c00 */
[----:B----4-:R-:W-:-:S05]  /*7ca0*/  @!P4 IADD3 R10, P5, R16, R9, RZ ;  /* 0x00000009100ac210 */ /* 0x010fca0007fbe0ff */
[----:B------:R-:W-:Y:S01]  /*7cb0*/  @!P4 IMAD.X R11, R13, 0x1, R17, P5 ;  /* 0x000000010d0bc824 */ /* 0x000fe200028e0611 */
[----:B------:R-:W-:-:S13]  /*7cc0*/  ISETP.GE.AND P5, PT, R184, UR4, PT ;  /* 0x00000004b8007c0c */ /* 0x000fda000bfa6270 */
[----:B------:R-:W-:-:S05]  /*7cd0*/  @!P5 IADD3 R8, P6, R184, R9, RZ ;  /* 0x00000009b808d210 */ /* 0x000fca0007fde0ff */
[----:B------:R-:W-:Y:S01]  /*7ce0*/  @!P5 IMAD.X R9, R13, 0x1, R193, P6 ;  /* 0x000000010d09d824 */ /* 0x000fe200030e06c1 */
[----:B0-----:R-:W-:Y:S04]  /*7cf0*/  @!P4 ST.E.128 desc[UR36][R10.64], R4 ;  /* 0x000000040a00c985 */ /* 0x001fe8000c101d24 */
[----:B------:R-:W0:Y:S04]  /*7d00*/  @!P5 LDS.128 R4, [R70+0x13000] ;  /* 0x013000004604d984 */ /* 0x000e280000000c00 */
[----:B0-----:R3:W-:Y:S02]  /*7d10*/  @!P5 ST.E.128 desc[UR36][R8.64], R4 ;  /* 0x000000040800d985 */ /* 0x0017e4000c101d24 */
.L_x_1843:
[----:B------:R-:W-:Y:S05]  /*7d20*/  BSYNC B0 ;  /* 0x0000000000007941 */ /* 0x000fea0003800000 */
.L_x_1842:
[----:B------:R-:W-:Y:S01]  /*7d30*/  @!PT LDS RZ, [RZ] ;  /* 0x00000000fffff984 */ /* 0x000fe20000000800 */
[----:B------:R-:W-:Y:S01]  /*7d40*/  @!PT LDS RZ, [RZ] ;  /* 0x00000000fffff984 */ /* 0x000fe20000000800 */
[----:B------:R-:W-:Y:S01]  /*7d50*/  @!PT LDS RZ, [RZ] ;  /* 0x00000000fffff984 */ /* 0x000fe20000000800 */
[----:B------:R-:W-:Y:S01]  /*7d60*/  @!PT LDS RZ, [RZ] ;  /* 0x00000000fffff984 */ /* 0x000fe20000000800 */
[----:B------:R5:W-:Y:S06]  /*7d70*/  MEMBAR.ALL.CTA ;  /* 0x0000000000007992 */ /* 0x000bec0000008000 */
[----:B-----5:R-:W5:Y:S01]  /*7d80*/  FENCE.VIEW.ASYNC.S ;  /* 0x00000000000073c6 */ /* 0x020f620000000000 */
[----:B01----:R-:W-:Y:S01]  /*7d90*/  @!P3 VIADD R76, R76, 0x284c0 ;  /* 0x000284c04c4cb836 */ /* 0x003fe20000000000 */
[----:B-----5:R0:W-:Y:S01]  /*7da0*/  BAR.SYNC.DEFER_BLOCKING R56, 0x80 ;  /* 0x000200380000751d */ /* 0x0201e20000010000 */
[----:B------:R-:W-:Y:S01]  /*7db0*/  ISETP.NE.AND P4, PT, R67, RZ, PT ;  /* 0x000000ff4300720c */ /* 0x000fe20003f85270 */
[----:B------:R-:W-:-:S02]  /*7dc0*/  VIADD R185, R185, 0x1 ;  /* 0x00000001b9b97836 */ /* 0x000fc40000000000 */
[----:B------:R-:W-:-:S04]  /*7dd0*/  @!P3 PRMT R76, RZ, 0x654, R76 ;  /* 0x00000654ff4cb816 */ /* 0x000fc8000000004c */
[----:B------:R0:W-:Y:S01]  /*7de0*/  @!P3 SYNCS.ARRIVE.TRANS64.RED.A1T0 RZ, [R76+URZ], RZ ;  /* 0x000000ff4cffb9a7 */ /* 0x0001e2000810043f */
[----:B------:R-:W-:-:S04]  /*7df0*/  ISETP.NE.AND P3, PT, R185, 0x2, PT ;  /* 0x00000002b900780c */ /* 0x000fc80003f65270 */
[----:B---3--:R-:W-:Y:S02]  /*7e00*/  SEL R5, RZ, 0x1, P3 ;  /* 0x00000001ff057807 */ /* 0x008fe40001800000 */
[----:B------:R-:W-:Y:S02]  /*7e10*/  SEL R185, R185, RZ, P3 ;  /* 0x000000ffb9b97207 */ /* 0x000fe40001800000 */
[----:B------:R-:W-:Y:S01]  /*7e20*/  LOP3.LUT R200, R200, R5, RZ, 0x3c, !PT ;  /* 0x00000005c8c87212 */ /* 0x000fe200078e3cff */
[----:B0-----:R-:W-:Y:S06]  /*7e30*/  @P4 BRA `(.L_x_1844) ;  /* 0xffffffac001c4947 */ /* 0x001fec000383ffff */
[----:B------:R-:W0:Y:S01]  /*7e40*/  S2R R4, SR_TID.X ;  /* 0x0000000000047919 */ /* 0x000e220000002100 */
[----:B------:R-:W-:Y:S02]  /*7e50*/  PLOP3.LUT P0, PT, PT, PT, PT, 0x8, 0x0 ;  /* 0x000000000000781c */ /* 0x000fe40003f0e170 */
[----:B0-----:R-:W-:-:S04]  /*7e60*/  SHF.R.U32.HI R4, RZ, 0x7, R4 ;  /* 0x00000007ff047819 */ /* 0x001fc80000011604 */
[----:B------:R-:W-:-:S13]  /*7e70*/  ISETP.NE.AND P4, PT, R4, 0x1, PT ;  /* 0x000000010400780c */ /* 0x000fda0003f85270 */
[----:B------:R-:W-:Y:S06]  /*7e80*/  @!P4 BAR.ARV 0x9, 0x100 ;  /* 0x024400000000cb1d */ /* 0x000fec0000002000 */
.L_x_1786:
[----:B------:R-:W0:Y:S01]  /*7e90*/  LDC R0, c[0x0][0x448] ;  /* 0x00011200ff007b82 */ /* 0x000e220000000800 */
[----:B------:R-:W-:-:S07]  /*7ea0*/  IADD3 R7, R192, 0x1, -R189 ;  /* 0x00000001c0077810 */ /* 0x000fce0007ffe8bd */
[----:B------:R-:W1:Y:S01]  /*7eb0*/  LDC.64 R2, c[0x0][0x9e0] ;  /* 0x00027800ff027b82 */ /* 0x000e620000000a00 */
[----:B0-----:R-:W-:Y:S01]  /*7ec0*/  ISETP.NE.AND P1, PT, R0, 0x1, PT ;  /* 0x000000010000780c */ /* 0x001fe20003f25270 */
[----:B------:R-:W-:Y:S01]  /*7ed0*/  VIADD R0, R201, 0x7f ;  /* 0x0000007fc9007836 */ /* 0x000fe20000000000 */
[----:B-1----:R-:W-:-:S11]  /*7ee0*/  ISETP.GE.AND P2, PT, R3, 0x1, PT ;  /* 0x000000010300780c */ /* 0x002fd60003f46270 */
[----:B------:R-:W0:Y:S08]  /*7ef0*/  @P1 LDC R5, c[0x0][0x44c] ;  /* 0x00011300ff051b82 */ /* 0x000e300000000800 */
[----:B------:R-:W1:Y:S01]  /*7f00*/  @P1 LDC R4, c[0x0][0x450] ;  /* 0x00011400ff041b82 */ /* 0x000e620000000800 */
[----:B0-----:R-:W-:-:S05]  /*7f10*/  @P1 IMAD.HI.U32 R5, R0, R5, RZ ;  /* 0x0000000500051227 */ /* 0x001fca00078e00ff */
[----:B-1----:R-:W-:-:S04]  /*7f20*/  @P1 SHF.R.U32.HI R0, RZ, R4, R5 ;  /* 0x00000004ff001219 */ /* 0x002fc80000011605 */
[----:B------:R-:W-:Y:S01]  /*7f30*/  IADD3 R7, R7, R0, RZ ;  /* 0x0000000007077210 */ /* 0x000fe20007ffe0ff */
[----:B------:R-:W-:Y:S06]  /*7f40*/  @P0 BRA `(.L_x_1845) ;  /* 0x00000000000c0947 */ /* 0x000fec0003800000 */
[----:B------:R-:W0:Y:S01]  /*7f50*/  FENCE.VIEW.ASYNC.G ;  /* 0x00000000000073c6 */ /* 0x000e220000000100 */
[----:B------:R-:W-:Y:S05]  /*7f60*/  WARPSYNC.ALL ;  /* 0x0000000000007948 */ /* 0x000fea0003800000 */
[----:B0-----:R-:W-:Y:S06]  /*7f70*/  BAR.ARV 0xc, 0x180 ;  /* 0x0306000000007b1d */ /* 0x001fec0000002000 */
.L_x_1845:
[----:B------:R-:W-:Y:S01]  /*7f80*/  IMAD.IADD R2, R7, 0x1, R2 ;  /* 0x0000000107027824 */ /* 0x000fe200078e0202 */
[----:B------:R-:W-:Y:S06]  /*7f90*/  @!P2 BRA `(.L_x_1846) ;  /* 0x000000000048a947 */ /* 0x000fec0003800000 */
[C---:B------:R-:W-:Y:S01]  /*7fa0*/  ISETP.GT.AND P0, PT, R7.reuse, RZ, PT ;  /* 0x000000ff0700720c */ /* 0x040fe20003f04270 */
[----:B------:R-:W-:Y:S01]  /*7fb0*/  BSSY B0, `(.L_x_1847) ;  /* 0x000000e000007945 */ /* 0x000fe20003800000 */
[----:B------:R-:W-:-:S11]  /*7fc0*/  VIADD R0, R7, 0xffffffff ;  /* 0xffffffff07007836 */ /* 0x000fd60000000000 */
[----:B------:R-:W-:Y:S05]  /*7fd0*/  @P0 BRA `(.L_x_1848) ;  /* 0x00000000001c0947 */ /* 0x000fea0003800000 */
[----:B------:R-:W-:Y:S01]  /*7fe0*/  ISETP.NE.AND P0, PT, R3, 0x1, PT ;  /* 0x000000010300780c */ /* 0x000fe20003f05270 */
[----:B------:R-:W-:-:S12]  /*7ff0*/  IMAD.MOV R7, RZ, RZ, -R7 ;  /* 0x000000ffff077224 */ /* 0x000fd800078e0a07 */
[----:B------:R-:W0:Y:S02]  /*8000*/  @P0 LDC.64 R4, c[0x0][0x9e8] ;  /* 0x00027a00ff040b82 */ /* 0x000e240000000a00 */
[----:B0-----:R-:W-:-:S05]  /*8010*/  @P0 IMAD.HI.U32 R4, R7, R4, RZ ;  /* 0x0000000407040227 */ /* 0x001fca00078e00ff */
[----:B------:R-:W-:-:S04]  /*8020*/  @P0 SHF.R.U32.HI R7, RZ, R5, R4 ;  /* 0x00000005ff070219 */ /* 0x000fc80000011604 */
[----:B------:R-:W-:Y:S01]  /*8030*/  LOP3.LUT R0, RZ, R7, RZ, 0x33, !PT ;  /* 0x00000007ff007212 */ /* 0x000fe200078e33ff */
[----:B------:R-:W-:Y:S06]  /*8040*/  BRA `(.L_x_1849) ;  /* 0x0000000000107947 */ /* 0x000fec0003800000 */
.L_x_1848:
[----:B------:R-:W-:-:S13]  /*8050*/  ISETP.NE.AND P0, PT, R3, 0x1, PT ;  /* 0x000000010300780c */ /* 0x000fda0003f05270 */
[----:B------:R-:W0:Y:S02]  /*8060*/  @P0 LDC.64 R4, c[0x0][0x9e8] ;  /* 0x00027a00ff040b82 */ /* 0x000e240000000a00 */
[----:B0-----:R-:W-:-:S05]  /*8070*/  @P0 IMAD.HI.U32 R4, R0, R4, RZ ;  /* 0x0000000400040227 */ /* 0x001fca00078e00ff */
[----:B------:R-:W-:-:S07]  /*8080*/  @P0 SHF.R.U32.HI R0, RZ, R5, R4 ;  /* 0x00000005ff000219 */ /* 0x000fce0000011604 */
.L_x_1849:
[----:B------:R-:W-:Y:S05]  /*8090*/  BSYNC B0 ;  /* 0x0000000000007941 */ /* 0x000fea0003800000 */
.L_x_1847:
[----:B------:R-:W-:-:S05]  /*80a0*/  IMAD R5, R0, R3, R3 ;  /* 0x0000000300057224 */ /* 0x000fca00078e0203 */
[----:B------:R-:W-:-:S07]  /*80b0*/  VIMNMX R2, R2, R5, PT ;  /* 0x0000000502027248 */ /* 0x000fce0003fe0100 */
.L_x_1846:
[----:B------:R-:W0:Y:S01]  /*80c0*/  @P1 LDC R0, c[0x0][0x44c] ;  /* 0x00011300ff001b82 */ /* 0x000e220000000800 */
[----:B------:R-:W-:Y:S01]  /*80d0*/  VIADD R2, R2, 0x3f ;  /* 0x0000003f02027836 */ /* 0x000fe20000000000 */
[----:B------:R-:W-:-:S04]  /*80e0*/  ULDC UR4, c[0x0][0x9dc] ;  /* 0x0002770000047ab9 */ /* 0x000fc80000000800 */
[----:B------:R-:W-:Y:S02]  /*80f0*/  SHF.R.S32.HI R5, RZ, 0x1f, R2 ;  /* 0x0000001fff057819 */ /* 0x000fe40000011402 */
[----:B------:R-:W1:Y:S02]  /*8100*/  @P1 LDC R7, c[0x0][0x450] ;  /* 0x00011400ff071b82 */ /* 0x000e640000000800 */
[----:B------:R-:W-:-:S04]  /*8110*/  LEA.HI R5, R5, R2, RZ, 0x6 ;  /* 0x0000000205057211 */ /* 0x000fc800078f30ff */
[----:B------:R-:W-:-:S04]  /*8120*/  SHF.R.S32.HI R5, RZ, 0x6, R5 ;  /* 0x00000006ff057819 */ /* 0x000fc80000011405 */
[----:B------:R-:W-:Y:S01]  /*8130*/  VIMNMX R44, R44, R5, PT ;  /* 0x000000052c2c7248 */ /* 0x000fe20003fe0100 */
[----:B0-----:R-:W-:-:S04]  /*8140*/  @P1 IMAD.HI.U32 R4, R201, R0, RZ ;  /* 0x00000000c9041227 */ /* 0x001fc800078e00ff */
[----:B------:R-:W-:Y:S01]  /*8150*/  IMAD.MOV.U32 R0, RZ, RZ, R201 ;  /* 0x000000ffff007224 */ /* 0x000fe200078e00c9 */
        /* <DEDUP_REMOVED lines=14> */
.L_x_1852:
[----:B------:R-:W-:-:S13]  /*8240*/  ISETP.NE.AND P0, PT, R3, 0x1, PT ;  /* 0x000000010300780c */ /* 0x000fda0003f05270 */
[----:B------:R-:W0:Y:S02]  /*8250*/  @P0 LDC.64 R4, c[0x0][0x9e8] ;  /* 0x00027a00ff040b82 */ /* 0x000e240000000a00 */
[----:B0-----:R-:W-:-:S05]  /*8260*/  @P0 IMAD.HI.U32 R4, R0, R4, RZ ;  /* 0x0000000400040227 */ /* 0x001fca00078e00ff */
[----:B------:R-:W-:-:S07]  /*8270*/  @P0 SHF.R.U32.HI R0, RZ, R5, R4 ;  /* 0x00000005ff000219 */ /* 0x000fce0000011604 */
.L_x_1853:
[----:B------:R-:W-:Y:S05]  /*8280*/  BSYNC B0 ;  /* 0x0000000000007941 */ /* 0x000fea0003800000 */
.L_x_1851:
[----:B------:R-:W-:-:S05]  /*8290*/  IMAD R3, R0, R3, RZ ;  /* 0x0000000300037224 */ /* 0x000fca00078e02ff */
[----:B------:R-:W-:-:S07]  /*82a0*/  VIMNMX R2, R2, R3, !PT ;  /* 0x0000000302027248 */ /* 0x000fce0007fe0100 */
.L_x_1850:
[----:B------:R-:W-:Y:S01]  /*82b0*/  SHF.R.S32.HI R3, RZ, 0x1f, R2 ;  /* 0x0000001fff037819 */ /* 0x000fe20000011402 */
[----:B------:R-:W-:Y:S03]  /*82c0*/  BSSY B0, `(.L_x_1854) ;  /* 0x0000025000007945 */ /* 0x000fe60003800000 */
[----:B------:R-:W-:-:S04]  /*82d0*/  LEA.HI R3, R3, R2, RZ, 0x6 ;  /* 0x0000000203037211 */ /* 0x000fc800078f30ff */
[----:B------:R-:W-:-:S04]  /*82e0*/  SHF.R.S32.HI R3, RZ, 0x6, R3 ;  /* 0x00000006ff037819 */ /* 0x000fc80000011403 */
[----:B----4-:R-:W-:Y:S01]  /*82f0*/  VIMNMX R9, RZ, R3, !PT ;  /* 0x00000003ff097248 */ /* 0x010fe20007fe0100 */
        /* <DEDUP_REMOVED lines=20> */
[----:B------:R-:W-:Y:S01]  /*8440*/  IMAD.HI.U32 R3, R3, R7, R2 ;  /* 0x0000000703037227 */ /* 0x000fe200078e0002 */
[----:B------:R-:W-:Y:S02]  /*8450*/  MOV R2, R6 ;  /* 0x0000000600027202 */ /* 0x000fe40000000f00 */
[----:B------:R-:W-:-:S03]  /*8460*/  ISETP.GE.AND P2, PT, R0, RZ, PT ;  /* 0x000000ff0000720c */ /* 0x000fc60003f46270 */
        /* <DEDUP_REMOVED lines=9> */
[----:B------:R-:W-:-:S07]  /*8500*/  @!P1 LOP3.LUT R3, RZ, R11, RZ, 0x33, !PT ;  /* 0x0000000bff039212 */ /* 0x000fce00078e33ff */
.L_x_1855:
[----:B------:R-:W-:Y:S05]  /*8510*/  BSYNC B0 ;  /* 0x0000000000007941 */ /* 0x000fea0003800000 */
.L_x_1854:
[-C--:B------:R-:W-:Y:S01]  /*8520*/  IMAD R204, R220, R3.reuse, R9 ;  /* 0x00000003dccc7224 */ /* 0x080fe200078e0209 */
[----:B------:R-:W-:Y:S02]  /*8530*/  PLOP3.LUT P0, PT, PT, PT, PT, 0x80, 0x0 ;  /* 0x000000000000781c */ /* 0x000fe40003f0f070 */
[----:B------:R-:W-:Y:S02]  /*8540*/  CS2R R28, SRZ ;  /* 0x00000000001c7805 */ /* 0x000fe4000001ff00 */
[----:B------:R-:W-:Y:S01]  /*8550*/  CS2R R162, SRZ ;  /* 0x0000000000a27805 */ /* 0x000fe2000001ff00 */
[----:B------:R-:W-:Y:S01]  /*8560*/  IMAD.MOV.U32 R5, RZ, RZ, RZ ;  /* 0x000000ffff057224 */ /* 0x000fe200078e00ff */
[----:B------:R-:W-:Y:S02]  /*8570*/  VIADDMNMX R160, R204, R3, R44, PT ;  /* 0x00000003cca07246 */ /* 0x000fe4000380012c */
[----:B------:R-:W-:Y:S02]  /*8580*/  CS2R R146, SRZ ;  /* 0x0000000000927805 */ /* 0x000fe4000001ff00 */
[----:B------:R-:W-:Y:S01]  /*8590*/  CS2R R20, SRZ ;  /* 0x0000000000147805 */ /* 0x000fe2000001ff00 */
[----:B------:R-:W-:Y:S01]  /*85a0*/  IMAD.MOV.U32 R0, RZ, RZ, RZ ;  /* 0x000000ffff007224 */ /* 0x000fe200078e00ff */
[----:B------:R-:W-:-:S02]  /*85b0*/  ISETP.GT.AND P1, PT, R160, R204, PT ;  /* 0x000000cca000720c */ /* 0x000fc40003f24270 */
        /* <DEDUP_REMOVED lines=26> */
[----:B--2---:R-:W-:Y:S02]  /*8760*/  CS2R R80, SRZ ;  /* 0x0000000000507805 */ /* 0x004fe4000001ff00 */
        /* <DEDUP_REMOVED lines=33> */
[----:B------:R-:W-:Y:S06]  /*8980*/  @!P1 BRA `(.L_x_1856) ;  /* 0x0000014000b89947 */ /* 0x000fec0003800000 */
[----:B------:R-:W0:Y:S01]  /*8990*/  S2R R2, SR_TID.X ;  /* 0x0000000000027919 */ /* 0x000e220000002100 */
[----:B------:R-:W-:Y:S01]  /*89a0*/  UMOV UR4, 0xffffffff ;  /* 0xffffffff00047882 */ /* 0x000fe20000000000 */
[----:B0-----:R-:W-:-:S05]  /*89b0*/  VIADD R26, R2, 0xffffff80 ;  /* 0xffffff80021a7836 */ /* 0x001fca0000000000 */
[----:B------:R-:W-:-:S04]  /*89c0*/  SHF.R.S32.HI R31, RZ, 0x1f, R26 ;  /* 0x0000001fff1f7819 */ /* 0x000fc8000001141a */
[----:B------:R-:W-:-:S04]  /*89d0*/  LEA.HI R13, R31, R26, RZ, 0x7 ;  /* 0x0000001a1f0d7211 */ /* 0x000fc800078f38ff */
[----:B------:R-:W-:Y:S01]  /*89e0*/  SHF.R.S32.HI R13, RZ, 0x7, R13 ;  /* 0x00000007ff0d7819 */ /* 0x000fe2000001140d */
[----:B------:R-:W-:Y:S06]  /*89f0*/  BRA.DIV UR4, `(.L_x_1857) ;  /* 0x0000024204687947 */ /* 0x000fec000b800000 */
[----:B------:R0:W1:Y:S02]  /*8a00*/  SHFL.IDX PT, R14, R13, RZ, 0x1f ;  /* 0x00001fff0d0e7589 */ /* 0x00006400000e0000 */
.L_x_2214:
[----:B------:R-:W2:Y:S02]  /*8a10*/  LDL R0, [R1+0x84] ;  /* 0x0000840001007983 */ /* 0x000ea40000100800 */
[----:B--2---:R-:W-:Y:S02]  /*8a20*/  R2UR UR4, R0 ;  /* 0x00000000000472ca */ /* 0x004fe400000e0000 */
[----:B-1----:R-:W-:-:S04]  /*8a30*/  LEA.HI R0, R14, R14, RZ, 0x1 ;  /* 0x0000000e0e007211 */ /* 0x002fc800078f08ff */
[----:B------:R-:W-:-:S05]  /*8a40*/  LOP3.LUT R3, R0, 0x1e, RZ, 0xc0, !PT ;  /* 0x0000001e00037812 */ /* 0x000fca00078ec0ff */
[----:B------:R-:W-:Y:S02]  /*8a50*/  IMAD.IADD R3, R14, 0x1, -R3 ;  /* 0x000000010e037824 */ /* 0x000fe400078e0a03 */
[----:B------:R-:W-:-:S03]  /*8a60*/  ULOP3.LUT UP0, URZ, UR4, 0x1bf, URZ, 0xc0, !UPT ;  /* 0x000001bf043f7892 */ /* 0x000fc6000f80c03f */
[----:B------:R-:W-:-:S03]  /*8a70*/  LEA R3, R3, UR4, 0xd ;  /* 0x0000000403037c11 */ /* 0x000fc6000f8e68ff */
[----:B------:R-:W-:Y:S02]  /*8a80*/  PLOP3.LUT P0, PT, PT, PT, UP0, 0x80, 0x0 ;  /* 0x000000000000781c */ /* 0x000fe40003f0f008 */
[----:B------:R-:W-:-:S04]  /*8a90*/  SHF.R.U32.HI R3, RZ, 0x4, R3 ;  /* 0x00000004ff037819 */ /* 0x000fc80000011603 */
[----:B------:R-:W-:-:S07]  /*8aa0*/  LOP3.LUT R36, R3, 0x3fff, RZ, 0xc0, !PT ;  /* 0x00003fff03247812 */ /* 0x000fce00078ec0ff */
[----:B------:R-:W-:Y:S05]  /*8ab0*/  @!P0 BRA `(.L_x_1858) ;  /* 0x0000000000408947 */ /* 0x000fea0003800000 */
[----:B------:R-:W-:Y:S01]  /*8ac0*/  MOV R2, 0x0 ;  /* 0x0000000000027802 */ /* 0x000fe20000000f00 */
[----:B------:R-:W-:Y:S01]  /*8ad0*/  ULDC.64 UR4, c[0x4][0x1b0] ;  /* 0x01006c0000047ab9 */ /* 0x000fe20000000a00 */
[----:B------:R-:W-:Y:S01]  /*8ae0*/  ULDC.64 UR6, c[0x4][0x1b8] ;  /* 0x01006e0000067ab9 */ /* 0x000fe20000000a00 */
[----:B------:R-:W-:Y:S02]  /*8af0*/  IMAD.U32 R4, RZ, RZ, UR4 ;  /* 0x00000004ff047e24 */ /* 0x000fe4000f8e00ff */
[----:B------:R-:W-:Y:S01]  /*8b00*/  IMAD.U32 R5, RZ, RZ, UR5 ;  /* 0x00000005ff057e24 */ /* 0x000fe2000f8e00ff */
[----:B------:R-:W1:Y:S01]  /*8b10*/  LDC.64 R2, c[0x4][R2] ;  /* 0x0100000002027b82 */ /* 0x000e620000000a00 */
[----:B------:R-:W-:Y:S01]  /*8b20*/  ULDC.64 UR4, c[0x4][0x150] ;  /* 0x0100540000047ab9 */ /* 0x000fe20000000a00 */
[----:B------:R-:W-:Y:S01]  /*8b30*/  IMAD.U32 R6, RZ, RZ, UR6 ;  /* 0x00000006ff067e24 */ /* 0x000fe2000f8e00ff */
[----:B------:R-:W-:Y:S01]  /*8b40*/  MOV R11, UR5 ;  /* 0x00000005000b7c02 */ /* 0x000fe20008000f00 */
[----:B------:R-:W-:-:S02]  /*8b50*/  IMAD.U32 R7, RZ, RZ, UR7 ;  /* 0x00000007ff077e24 */ /* 0x000fc4000f8e00ff */
[----:B------:R-:W-:Y:S02]  /*8b60*/  IMAD.U32 R10, RZ, RZ, UR4 ;  /* 0x00000004ff0a7e24 */ /* 0x000fe4000f8e00ff */
[----:B------:R-:W-:Y:S02]  /*8b70*/  IMAD.MOV.U32 R8, RZ, RZ, 0x70 ;  /* 0x00000070ff087424 */ /* 0x000fe400078e00ff */
[----:B------:R-:W-:Y:S02]  /*8b80*/  IMAD.MOV.U32 R12, RZ, RZ, 0x1 ;  /* 0x00000001ff0c7424 */ /* 0x000fe400078e00ff */
[----:B0-----:R-:W-:-:S07]  /*8b90*/  IMAD.MOV.U32 R13, RZ, RZ, RZ ;  /* 0x000000ffff0d7224 */ /* 0x001fce00078e00ff */
[----:B------:R-:W-:-:S07]  /*8ba0*/  LEPC R20, `(.L_x_1858) ;  /* 0x000000001014794e */ /* 0x000fce0000000000 */
[----:B-1---5:R-:W-:Y:S05]  /*8bb0*/  CALL.ABS.NOINC R2 ;  /* 0x0000000002007343 */ /* 0x022fea0003c00000 */
.L_x_1858:
[----:B------:R-:W-:Y:S01]  /*8bc0*/  ULDC.64 UR4, c[0x0][0x990] ;  /* 0x0002640000047ab9 */ /* 0x000fe20000000a00 */
[----:B------:R-:W-:Y:S01]  /*8bd0*/  ULDC.64 UR6, c[0x0][0x998] ;  /* 0x0002660000067ab9 */ /* 0x000fe20000000a00 */
[----:B------:R-:W-:Y:S02]  /*8be0*/  ISETP.NE.U32.AND P0, PT, RZ, UR4, PT ;  /* 0x00000004ff007c0c */ /* 0x000fe4000bf05070 */
[----:B------:R-:W-:Y:S02]  /*8bf0*/  ISETP.NE.U32.AND P1, PT, RZ, UR6, PT ;  /* 0x00000006ff007c0c */ /* 0x000fe4000bf25070 */
[----:B------:R-:W-:Y:S02]  /*8c00*/  ISETP.NE.AND.EX P0, PT, RZ, UR5, PT, P0 ;  /* 0x00000005ff007c0c */ /* 0x000fe4000bf05300 */
[----:B------:R-:W-:-:S11]  /*8c10*/  ISETP.NE.AND.EX P1, PT, RZ, UR7, PT, P1 ;  /* 0x00000007ff007c0c */ /* 0x000fd6000bf25310 */
[----:B------:R-:W1:Y:S01]  /*8c20*/  @P0 LDC.64 R6, c[0x0][0x9a8] ;  /* 0x00026a00ff060b82 */ /* 0x000e620000000a00 */
[--C-:B------:R-:W-:Y:S02]  /*8c30*/  @P0 SHF.R.S32.HI R11, RZ, 0x1f, R207.reuse ;  /* 0x0000001fff0b0819 */ /* 0x100fe400000114cf */
[----:B0-----:R-:W-:-:S05]  /*8c40*/  @P1 SHF.R.S32.HI R13, RZ, 0x1f, R207 ;  /* 0x0000001fff0d1819 */ /* 0x001fca00000114cf */
[----:B------:R-:W0:Y:S08]  /*8c50*/  @P1 LDC.64 R8, c[0x0][0x9b8] ;  /* 0x00026e00ff081b82 */ /* 0x000e300000000a00 */
[----:B------:R-:W2:Y:S08]  /*8c60*/  @P0 LDC.64 R4, c[0x0][0x9b0] ;  /* 0x00026c00ff040b82 */ /* 0x000eb00000000a00 */
[----:B------:R-:W3:Y:S01]  /*8c70*/  @P1 LDC.64 R2, c[0x0][0x9c0] ;  /* 0x00027000ff021b82 */ /* 0x000ee20000000a00 */
[----:B-1----:R-:W-:-:S04]  /*8c80*/  @P0 IMAD R0, R11, R6, RZ ;  /* 0x000000060b000224 */ /* 0x002fc800078e02ff */
[C---:B------:R-:W-:Y:S02]  /*8c90*/  @P0 IMAD R11, R207.reuse, R7, R0 ;  /* 0x00000007cf0b0224 */ /* 0x040fe400078e0200 */
[----:B------:R-:W-:-:S04]  /*8ca0*/  @P0 IMAD.WIDE.U32 R6, R207, R6, RZ ;  /* 0x00000006cf060225 */ /* 0x000fc800078e00ff */
[-C--:B0-----:R-:W-:Y:S02]  /*8cb0*/  @P1 IMAD R10, R13, R8.reuse, RZ ;  /* 0x000000080d0a1224 */ /* 0x081fe400078e02ff */
[----:B------:R-:W-:Y:S02]  /*8cc0*/  @P0 IMAD.IADD R7, R7, 0x1, R11 ;  /* 0x0000000107070824 */ /* 0x000fe400078e020b */
[C---:B------:R-:W-:Y:S02]  /*8cd0*/  @P1 IMAD R13, R207.reuse, R9, R10 ;  /* 0x00000009cf0d1224 */ /* 0x040fe400078e020a */
[----:B------:R-:W-:-:S04]  /*8ce0*/  @P1 IMAD.WIDE.U32 R8, R207, R8, RZ ;  /* 0x00000008cf081225 */ /* 0x000fc800078e00ff */
[----:B------:R-:W-:Y:S02]  /*8cf0*/  @P1 IMAD.IADD R9, R9, 0x1, R13 ;  /* 0x0000000109091824 */ /* 0x000fe400078e020d */
[----:B--2---:R-:W-:-:S04]  /*8d00*/  @P0 IMAD.WIDE.U32 R6, R188, R4, R6 ;  /* 0x00000004bc060225 */ /* 0x004fc800078e0006 */
[----:B---3--:R-:W-:Y:S01]  /*8d10*/  @P1 IMAD.WIDE.U32 R8, R188, R2, R8 ;  /* 0x00000002bc081225 */ /* 0x008fe200078e0008 */
[----:B------:R-:W-:Y:S01]  /*8d20*/  @P0 LEA R2, P2, R6, UR4, 0x2 ;  /* 0x0000000406020c11 */ /* 0x000fe2000f8410ff */
[----:B------:R-:W-:Y:S02]  /*8d30*/  ULDC UR4, c[0x0][0x3f4] ;  /* 0x0000fd0000047ab9 */ /* 0x000fe40000000800 */
[----:B------:R-:W-:Y:S01]  /*8d40*/  @P0 IMAD R7, R188, R5, R7 ;  /* 0x00000005bc070224 */ /* 0x000fe200078e0207 */
[----:B------:R-:W-:Y:S01]  /*8d50*/  @P1 LEA R4, P3, R8, UR6, 0x2 ;  /* 0x0000000608041c11 */ /* 0x000fe2000f8610ff */
[----:B------:R-:W-:Y:S02]  /*8d60*/  @P1 IMAD R5, R188, R3, R9 ;  /* 0x00000003bc051224 */ /* 0x000fe400078e0209 */
[----:B------:R-:W-:Y:S01]  /*8d70*/  IMAD.MOV.U32 R0, RZ, RZ, 0x3f800000 ;  /* 0x3f800000ff007424 */ /* 0x000fe200078e00ff */
        /* <DEDUP_REMOVED lines=10> */
[----:B------:R-:W-:-:S04]  /*8e20*/  LEA.HI R0, R217, R217, RZ, 0x1 ;  /* 0x000000d9d9007211 */ /* 0x000fc800078f08ff */
        /* <DEDUP_REMOVED lines=8> */
.L_x_1862:
[----:B-1----:R1:W2:Y:S02]  /*8eb0*/  SYNCS.PHASECHK.TRANS64.TRYWAIT P0, [R22+URZ+0x28400], R3 ;  /* 0x02840003160075a7 */ /* 0x0022a4000800017f */
[----:B--2---:R-:W-:Y:S05]  /*8ec0*/  @!P0 NANOSLEEP.SYNCS 0x989680 ;  /* 0x009896800000895d */ /* 0x004fea0003900000 */
[----:B------:R-:W2:Y:S02]  /*8ed0*/  @!P0 SYNCS.PHASECHK.TRANS64 P0, [R22+URZ+0x28400], R3 ;  /* 0x02840003160085a7 */ /* 0x000ea4000800007f */
[----:B--2---:R-:W-:Y:S05]  /*8ee0*/  @!P0 BRA `(.L_x_1862) ;  /* 0xfffffffc00f08947 */ /* 0x004fea000383ffff */
.L_x_1861:
[----:B------:R-:W-:Y:S05]  /*8ef0*/  BSYNC B0 ;  /* 0x0000000000007941 */ /* 0x000fea0003800000 */
.L_x_1860:
[----:B------:R-:W-:Y:S05]  /*8f00*/  BRA `(.L_x_1863) ;  /* 0x0000009400647947 */ /* 0x000fea0003800000 */
.L_x_1859:
[----:B------:R-:W2:Y:S01]  /*8f10*/  LDL R0, [R1+0x84] ;  /* 0x0000840001007983 */ /* 0x000ea20000100800 */
[----:B------:R-:W-:Y:S01]  /*8f20*/  ULDC.64 UR6, c[0x0][0x408] ;  /* 0x0001020000067ab9 */ /* 0x000fe20000000a00 */
[----:B--2---:R-:W-:Y:S02]  /*8f30*/  R2UR UR4, R0 ;  /* 0x00000000000472ca */ /* 0x004fe400000e0000 */
[----:B-----5:R-:W-:-:S05]  /*8f40*/  SHF.R.S32.HI R0, RZ, 0x1f, R38 ;  /* 0x0000001fff007819 */ /* 0x020fca0000011426 */
[----:B------:R-:W-:-:S04]  /*8f50*/  IMAD R5, R0, UR6, RZ ;  /* 0x0000000600057c24 */ /* 0x000fc8000f8e02ff */
[----:B------:R-:W-:Y:S02]  /*8f60*/  IMAD R5, R38, UR7, R5 ;  /* 0x0000000726057c24 */ /* 0x000fe4000f8e0205 */
[----:B------:R-:W-:-:S03]  /*8f70*/  ULOP3.LUT UP0, URZ, UR4, 0x3ff, URZ, 0xc0, !UPT ;  /* 0x000003ff043f7892 */ /* 0x000fc6000f80c03f */
[----:B------:R-:W-:Y:S02]  /*8f80*/  ULDC.64 UR4, c[0x0][0x3f8] ;  /* 0x0000fe0000047ab9 */ /* 0x000fe40000000a00 */
[----:B------:R-:W-:Y:S01]  /*8f90*/  IMAD R3, R0, UR4, RZ ;  /* 0x0000000400037c24 */ /* 0x000fe2000f8e02ff */
[----:B------:R-:W-:Y:S01]  /*8fa0*/  PLOP3.LUT P0, PT, PT, PT, UP0, 0x80, 0x0 ;  /* 0x000000000000781c */ /* 0x000fe20003f0f008 */
[----:B------:R-:W-:-:S04]  /*8fb0*/  IMAD.WIDE.U32 R24, R38, UR4, RZ ;  /* 0x0000000426187c25 */ /* 0x000fc8000f8e00ff */
[C---:B------:R-:W-:Y:S02]  /*8fc0*/  IMAD R3, R38.reuse, UR5, R3 ;  /* 0x0000000526037c24 */ /* 0x040fe4000f8e0203 */
[----:B------:R-:W-:-:S04]  /*8fd0*/  IMAD.WIDE.U32 R38, R38, UR6, RZ ;  /* 0x0000000626267c25 */ /* 0x000fc8000f8e00ff */
[----:B------:R-:W-:Y:S02]  /*8fe0*/  IMAD.IADD R27, R3, 0x1, R25 ;  /* 0x00000001031b7824 */ /* 0x000fe400078e0219 */
[----:B------:R-:W-:Y:S01]  /*8ff0*/  IMAD.IADD R29, R5, 0x1, R39 ;  /* 0x00000001051d7824 */ /* 0x000fe200078e0227 */
[----:B------:R-:W-:Y:S06]  /*9000*/  @!P0 BRA `(.L_x_1864) ;  /* 0x0000000000408947 */ /* 0x000fec0003800000 */
        /* <DEDUP_REMOVED lines=15> */
[----:B0-----:R-:W-:Y:S05]  /*9100*/  CALL.ABS.NOINC R14 ;  /* 0x000000000e007343 */ /* 0x001fea0003c00000 */
.L_x_1864:
[----:B------:R-:W-:Y:S01]  /*9110*/  ULDC.U8 UR4, c[0x0][0x410] ;  /* 0x0001040000047ab9 */ /* 0x000fe20000000000 */
[----:B------:R-:W-:Y:S01]  /*9120*/  LEA.HI R31, R31, R26, RZ, 0x3 ;  /* 0x0000001a1f1f7211 */ /* 0x000fe200078f18ff */
[----:B------:R-:W-:Y:S01]  /*9130*/  IMAD.IADD R10, R187, 0x1, R201 ;  /* 0x00000001bb0a7824 */ /* 0x000fe200078e02c9 */
[----:B------:R-:W-:Y:S01]  /*9140*/  ISETP.NE.AND P0, PT, RZ, UR4, PT ;  /* 0x00000004ff007c0c */ /* 0x000fe2000bf05270 */
[----:B------:R-:W-:Y:S01]  /*9150*/  BSSY B0, `(.L_x_1865) ;  /* 0x000092c000007945 */ /* 0x000fe20003800000 */
[----:B------:R-:W-:-:S05]  /*9160*/  LOP3.LUT R31, R31, 0xfffffff8, RZ, 0xc0, !PT ;  /* 0xfffffff81f1f7812 */ /* 0x000fca00078ec0ff */
[----:B------:R-:W-:-:S04]  /*9170*/  IMAD.IADD R0, R26, 0x1, -R31 ;  /* 0x000000011a007824 */ /* 0x000fc800078e0a1f */
[----:B------:R-:W-:Y:S02]  /*9180*/  IMAD R3, R0, 0x20, R10 ;  /* 0x0000002000037824 */ /* 0x000fe400078e020a */
[----:B------:R-:W-:Y:S05]  /*9190*/  @!P0 BRA `(.L_x_1866) ;  /* 0x0000004800588947 */ /* 0x000fea0003800000 */
[----:B------:R-:W0:Y:S01]  /*91a0*/  LDC R6, c[0x0][0x448] ;  /* 0x00011200ff067b82 */ /* 0x000e220000000800 */
[----:B------:R-:W-:Y:S01]  /*91b0*/  ULDC.64 UR4, c[0x0][0x3f8] ;  /* 0x0000fe0000047ab9 */ /* 0x000fe20000000a00 */
[----:B------:R-:W-:Y:S01]  /*91c0*/  IMAD.MOV.U32 R25, RZ, RZ, R27 ;  /* 0x000000ffff197224 */ /* 0x000fe200078e001b */
[----:B------:R-:W-:Y:S01]  /*91d0*/  ULDC.64 UR6, c[0x0][0x408] ;  /* 0x0001020000067ab9 */ /* 0x000fe20000000a00 */
[----:B------:R-:W-:Y:S01]  /*91e0*/  IMAD.MOV.U32 R39, RZ, RZ, R29 ;  /* 0x000000ffff277224 */ /* 0x000fe200078e001d */
[----:B------:R-:W-:Y:S01]  /*91f0*/  ULDC.64 UR8, c[0x0][0x400] ;  /* 0x0001000000087ab9 */ /* 0x000fe20000000a00 */
[----:B0-----:R-:W-:-:S13]  /*9200*/  ISETP.NE.AND P0, PT, R6, 0x1, PT ;  /* 0x000000010600780c */ /* 0x001fda0003f05270 */
[----:B------:R-:W0:Y:S08]  /*9210*/  @P0 LDC R0, c[0x0][0x44c] ;  /* 0x00011300ff000b82 */ /* 0x000e300000000800 */
[----:B------:R-:W1:Y:S01]  /*9220*/  @P0 LDC R5, c[0x0][0x450] ;  /* 0x00011400ff050b82 */ /* 0x000e620000000800 */
[----:B0-----:R-:W-:-:S05]  /*9230*/  @P0 IMAD.HI.U32 R0, R3, R0, RZ ;  /* 0x0000000003000227 */ /* 0x001fca00078e00ff */
[----:B-1----:R-:W-:-:S04]  /*9240*/  @P0 SHF.R.U32.HI R3, RZ, R5, R0 ;  /* 0x00000005ff030219 */ /* 0x002fc80000011600 */
[----:B------:R-:W-:Y:S01]  /*9250*/  SHF.R.S32.HI R0, RZ, 0x1f, R3 ;  /* 0x0000001fff007819 */ /* 0x000fe20000011403 */
[----:B------:R-:W-:-:S04]  /*9260*/  IMAD.WIDE.U32 R24, R3, UR4, R24 ;  /* 0x0000000403187c25 */ /* 0x000fc8000f8e0018 */
[----:B------:R-:W-:Y:S02]  /*9270*/  IMAD R4, R0, UR4, RZ ;  /* 0x0000000400047c24 */ /* 0x000fe4000f8e02ff */
[----:B------:R-:W-:-:S04]  /*9280*/  IMAD.WIDE.U32 R38, R3, UR6, R38 ;  /* 0x0000000603267c25 */ /* 0x000fc8000f8e0026 */
[C---:B------:R-:W-:Y:S01]  /*9290*/  IMAD R5, R3.reuse, UR5, R4 ;  /* 0x0000000503057c24 */ /* 0x040fe2000f8e0204 */
[----:B------:R-:W-:Y:S01]  /*92a0*/  ULDC.64 UR4, c[0x0][0x3e8] ;  /* 0x0000fa0000047ab9 */ /* 0x000fe20000000a00 */
[----:B------:R-:W-:Y:S01]  /*92b0*/  IMAD R4, R0, UR6, RZ ;  /* 0x0000000600047c24 */ /* 0x000fe2000f8e02ff */
[----:B------:R-:W-:Y:S01]  /*92c0*/  IADD3 R0, P0, R24, UR4, RZ ;  /* 0x0000000418007c10 */ /* 0x000fe2000ff1e0ff */
[----:B------:R-:W-:Y:S01]  /*92d0*/  UMOV UR4, 0xffffffff ;  /* 0xffffffff00047882 */ /* 0x000fe20000000000 */
[----:B------:R-:W-:Y:S01]  /*92e0*/  IADD3 R49, P1, R38, UR8, RZ ;  /* 0x0000000826317c10 */ /* 0x000fe2000ff3e0ff */
[----:B------:R-:W-:Y:S01]  /*92f0*/  IMAD R37, R3, UR7, R4 ;  /* 0x0000000703257c24 */ /* 0x000fe2000f8e0204 */
[----:B------:R-:W-:-:S04]  /*9300*/  IADD3.X R48, R25, UR5, R5, P0, !PT ;  /* 0x0000000519307c10 */ /* 0x000fc800087fe405 */
[----:B------:R-:W-:Y:S01]  /*9310*/  IADD3.X R37, R39, UR9, R37, P1, !PT ;  /* 0x0000000927257c10 */ /* 0x000fe20008ffe425 */
[----:B------:R-:W-:Y:S06]  /*9320*/  BRA.DIV UR4, `(.L_x_1867) ;  /* 0x0000023a04407947 */ /* 0x000fec000b800000 */
[----:B------:R0:W1:Y:S04]  /*9330*/  SHFL.IDX PT, R3, R48, RZ, 0x181f ;  /* 0x00181fff30037589 */ /* 0x00006800000e0000 */
[----:B------:R0:W2:Y:S04]  /*9340*/  SHFL.IDX PT, R5, R0, RZ, 0x181f ;  /* 0x00181fff00057589 */ /* 0x0000a800000e0000 */
[----:B------:R0:W3:Y:S04]  /*9350*/  SHFL.IDX PT, R9, R37, RZ, 0x181f ;  /* 0x00181fff25097589 */ /* 0x0000e800000e0000 */
[----:B------:R0:W4:Y:S02]  /*9360*/  SHFL.IDX PT, R14, R49, RZ, 0x181f ;  /* 0x00181fff310e7589 */ /* 0x00012400000e0000 */
.L_x_2220:
[----:B------:R-:W-:Y:S01]  /*9370*/  IMAD R53, R189, R6, RZ ;  /* 0x00000006bd357224 */ /* 0x000fe200078e02ff */
[----:B------:R-:W-:Y:S01]  /*9380*/  BSSY B1, `(.L_x_1868) ;  /* 0x000001a000017945 */ /* 0x000fe20003800000 */
[----:B------:R-:W-:Y:S02]  /*9390*/  CS2R R40, SRZ ;  /* 0x0000000000287805 */ /* 0x000fe4000001ff00 */
[----:B------:R-:W-:Y:S02]  /*93a0*/  CS2R R44, SRZ ;  /* 0x00000000002c7805 */ /* 0x000fe4000001ff00 */
[----:B------:R-:W-:Y:S02]  /*93b0*/  CS2R R42, SRZ ;  /* 0x00000000002a7805 */ /* 0x000fe4000001ff00 */
[----:B------:R-:W-:Y:S02]  /*93c0*/  ISETP.GE.AND P0, PT, R10, R53, PT ;  /* 0x000000350a00720c */ /* 0x000fe40003f06270 */
[----:B------:R-:W-:-:S11]  /*93d0*/  CS2R R46, SRZ ;  /* 0x00000000002e7805 */ /* 0x000fd6000001ff00 */
[----:B------:R-:W-:Y:S05]  /*93e0*/  @P0 BRA `(.L_x_1869) ;  /* 0x00000000004c0947 */ /* 0x000fea0003800000 */
[----:B------:R-:W-:Y:S01]  /*93f0*/  ULDC UR4, c[0x0][0x3f4] ;  /* 0x0000fd0000047ab9 */ /* 0x000fe20000000800 */
[----:B------:R-:W-:Y:S02]  /*9400*/  CS2R R40, SRZ ;  /* 0x0000000000287805 */ /* 0x000fe4000001ff00 */
[----:B------:R-:W-:Y:S02]  /*9410*/  ISETP.GE.AND P4, PT, R190, UR4, PT ;  /* 0x00000004be007c0c */ /* 0x000fe4000bf86270 */
[----:B------:R-:W-:Y:S02]  /*9420*/  CS2R R44, SRZ ;  /* 0x00000000002c7805 */ /* 0x000fe4000001ff00 */
[----:B------:R-:W-:-:S09]  /*9430*/  ISETP.GE.AND P3, PT, R18, UR4, PT ;  /* 0x0000000412007c0c */ /* 0x000fd2000bf66270 */
[----:B--2---:R-:W-:-:S05]  /*9440*/  @!P4 IADD3 R6, P0, R190, R5, RZ ;  /* 0x00000005be06c210 */ /* 0x004fca0007f1e0ff */
[----:B-1----:R-:W-:Y:S01]  /*9450*/  @!P4 IMAD.X R7, R3, 0x1, R214, P0 ;  /* 0x000000010307c824 */ /* 0x002fe200000e06d6 */
[----:B------:R-:W-:-:S04]  /*9460*/  @!P3 IADD3 R4, P0, R18, R5, RZ ;  /* 0x000000051204b210 */ /* 0x000fc80007f1e0ff */
[----:B------:R1:W5:Y:S01]  /*9470*/  @!P4 LD.E.64 R40, desc[UR36][R6.64] ;  /* 0x000000240628c980 */ /* 0x000362000c101b00 */
[----:B----4-:R-:W-:Y:S02]  /*9480*/  @!P4 IADD3 R8, P2, R190, R14, RZ ;  /* 0x0000000ebe08c210 */ /* 0x010fe40007f5e0ff */
[----:B------:R-:W-:Y:S02]  /*9490*/  CS2R R46, SRZ ;  /* 0x00000000002e7805 */ /* 0x000fe4000001ff00 */
[----:B------:R-:W-:Y:S01]  /*94a0*/  CS2R R42, SRZ ;  /* 0x00000000002a7805 */ /* 0x000fe2000001ff00 */
[----:B------:R-:W-:-:S05]  /*94b0*/  @!P3 IMAD.X R5, R3, 0x1, R19, P0 ;  /* 0x000000010305b824 */ /* 0x000fca00000e0613 */
[----:B------:R2:W5:Y:S01]  /*94c0*/  @!P3 LD.E.64 R44, desc[UR36][R4.64] ;  /* 0x00000024042cb980 */ /* 0x000562000c101b00 */
[----:B-1----:R-:W-:-:S05]  /*94d0*/  @!P3 IADD3 R6, P1, R18, R14, RZ ;  /* 0x0000000e1206b210 */ /* 0x002fca0007f3e0ff */
[C---:B---3--:R-:W-:Y:S01]  /*94e0*/  @!P3 IMAD.X R7, R9.reuse, 0x1, R19, P1 ;  /* 0x000000010907b824 */ /* 0x048fe200008e0613 */
[----:B------:R-:W-:-:S04]  /*94f0*/  @!P4 IADD3.X R9, R9, R214, RZ, P2, !PT ;  /* 0x000000d60909c210 */ /* 0x000fc800017fe4ff */
[----:B------:R2:W5:Y:S04]  /*9500*/  @!P3 LD.E.64 R46, desc[UR36][R6.64] ;  /* 0x00000024062eb980 */ /* 0x000568000c101b00 */
[----:B------:R2:W5:Y:S02]  /*9510*/  @!P4 LD.E.64 R42, desc[UR36][R8.64] ;  /* 0x00000024082ac980 */ /* 0x000564000c101b00 */
.L_x_1869:
[----:B------:R-:W-:Y:S05]  /*9520*/  BSYNC B1 ;  /* 0x0000000000017941 */ /* 0x000fea0003800000 */
.L_x_1868:
[----:B------:R-:W-:Y:S01]  /*9530*/  UMOV UR4, 0xffffffff ;  /* 0xffffffff00047882 */ /* 0x000fe20000000000 */
[----:B------:R-:W-:Y:S02]  /*9540*/  CS2R R30, SRZ ;  /* 0x00000000001e7805 */ /* 0x000fe4000001ff00 */
[----:B------:R-:W-:Y:S05]  /*9550*/  BRA.DIV UR4, `(.L_x_1870) ;  /* 0x0000023a04247947 */ /* 0x000fea000b800000 */
[----:B-1----:R1:W0:Y:S04]  /*9560*/  SHFL.IDX PT, R3, R48, 0x1, 0x181f ;  /* 0x00381f0030037f89 */ /* 0x00222800000e0000 */
[----:B--2---:R1:W2:Y:S04]  /*9570*/  SHFL.IDX PT, R5, R0, 0x1, 0x181f ;  /* 0x00381f0000057f89 */ /* 0x0042a800000e0000 */
[----:B---3--:R1:W3:Y:S04]  /*9580*/  SHFL.IDX PT, R9, R37, 0x1, 0x181f ;  /* 0x00381f0025097f89 */ /* 0x0082e800000e0000 */
[----:B----4-:R1:W4:Y:S02]  /*9590*/  SHFL.IDX PT, R14, R49, 0x1, 0x181f ;  /* 0x00381f00310e7f89 */ /* 0x01032400000e0000 */
.L_x_2226:
[----:B------:R-:W-:Y:S01]  /*95a0*/  VIADD R4, R10, 0x20 ;  /* 0x000000200a047836 */ /* 0x000fe20000000000 */
[----:B------:R-:W-:Y:S01]  /*95b0*/  BSSY B1, `(.L_x_1871) ;  /* 0x0000019000017945 */ /* 0x000fe20003800000 */
[----:B------:R-:W-:Y:S02]  /*95c0*/  CS2R R34, SRZ ;  /* 0x0000000000227805 */ /* 0x000fe4000001ff00 */
[----:B------:R-:W-:Y:S02]  /*95d0*/  CS2R R32, SRZ ;  /* 0x0000000000207805 */ /* 0x000fe4000001ff00 */
[----:B------:R-:W-:Y:S02]  /*95e0*/  CS2R R38, SRZ ;  /* 0x0000000000267805 */ /* 0x000fe4000001ff00 */
[----:B------:R-:W-:-:S13]  /*95f0*/  ISETP.GE.AND P0, PT, R4, R53, PT ;  /* 0x000000350400720c */ /* 0x000fda0003f06270 */
[----:B------:R-:W-:Y:S05]  /*9600*/  @P0 BRA `(.L_x_1872) ;  /* 0x00000000004c0947 */ /* 0x000fea0003800000 */
[----:B------:R-:W-:Y:S01]  /*9610*/  ULDC UR4, c[0x0][0x3f4] ;  /* 0x0000fd0000047ab9 */ /* 0x000fe20000000800 */
[----:B------:R-:W-:Y:S02]  /*9620*/  CS2R R30, SRZ ;  /* 0x00000000001e7805 */ /* 0x000fe4000001ff00 */
[----:B------:R-:W-:Y:S02]  /*9630*/  ISETP.GE.AND P4, PT, R190, UR4, PT ;  /* 0x00000004be007c0c */ /* 0x000fe4000bf86270 */
[----:B------:R-:W-:Y:S02]  /*9640*/  CS2R R34, SRZ ;  /* 0x0000000000227805 */ /* 0x000fe4000001ff00 */
[----:B------:R-:W-:-:S09]  /*9650*/  ISETP.GE.AND P3, PT, R18, UR4, PT ;  /* 0x0000000412007c0c */ /* 0x000fd2000bf66270 */
[----:B--2---:R-:W-:-:S05]  /*9660*/  @!P4 IADD3 R6, P0, R190, R5, RZ ;  /* 0x00000005be06c210 */ /* 0x004fca0007f1e0ff */
[C---:B0-----:R-:W-:Y:S01]  /*9670*/  @!P4 IMAD.X R7, R3.reuse, 0x1, R214, P0 ;  /* 0x000000010307c824 */ /* 0x041fe200000e06d6 */
[----:B------:R-:W-:Y:S02]  /*9680*/  @!P3 IADD3 R4, P0, R18, R5, RZ ;  /* 0x000000051204b210 */ /* 0x000fe40007f1e0ff */
[----:B----4-:R-:W-:Y:S02]  /*9690*/  @!P4 IADD3 R8, P2, R190, R14, RZ ;  /* 0x0000000ebe08c210 */ /* 0x010fe40007f5e0ff */
[----:B------:R0:W5:Y:S01]  /*96a0*/  @!P4 LD.E.64 R30, desc[UR36][R6.64] ;  /* 0x00000024061ec980 */ /* 0x000162000c101b00 */
[----:B------:R-:W-:Y:S02]  /*96b0*/  CS2R R38, SRZ ;  /* 0x0000000000267805 */ /* 0x000fe4000001ff00 */
[----:B------:R-:W-:Y:S01]  /*96c0*/  CS2R R32, SRZ ;  /* 0x0000000000207805 */ /* 0x000fe2000001ff00 */
[----:B------:R-:W-:-:S05]  /*96d0*/  @!P3 IMAD.X R5, R3, 0x1, R19, P0 ;  /* 0x000000010305b824 */ /* 0x000fca00000e0613 */
[----:B------:R2:W5:Y:S01]  /*96e0*/  @!P3 LD.E.64 R34, desc[UR36][R4.64] ;  /* 0x000000240422b980 */ /* 0x000562000c101b00 */
[----:B0-----:R-:W-:-:S05]  /*96f0*/  @!P3 IADD3 R6, P1, R18, R14, RZ ;  /* 0x0000000e1206b210 */ /* 0x001fca0007f3e0ff */
[C---:B---3--:R-:W-:Y:S02]  /*9700*/  @!P3 IMAD.X R7, R9.reuse, 0x1, R19, P1 ;  /* 0x000000010907b824 */ /* 0x048fe400008e0613 */
[----:B------:R-:W-:-:S03]  /*9710*/  @!P4 IMAD.X R9, R9, 0x1, R214, P2 ;  /* 0x000000010909c824 */ /* 0x000fc600010e06d6 */
[----:B------:R2:W5:Y:S04]  /*9720*/  @!P3 LD.E.64 R38, desc[UR36][R6.64] ;  /* 0x000000240626b980 */ /* 0x000568000c101b00 */
[----:B------:R2:W5:Y:S02]  /*9730*/  @!P4 LD.E.64 R32, desc[UR36][R8.64] ;  /* 0x000000240820c980 */ /* 0x000564000c101b00 */
.L_x_1872:
[----:B------:R-:W-:Y:S05]  /*9740*/  BSYNC B1 ;  /* 0x0000000000017941 */ /* 0x000fea0003800000 */
.L_x_1871:
[----:B------:R-:W-:-:S03]  /*9750*/  UMOV UR4, 0xffffffff ;  /* 0xffffffff00047882 */ /* 0x000fc60000000000 */
[----:B------:R-:W-:Y:S05]  /*9760*/  BRA.DIV UR4, `(.L_x_1873) ;  /* 0x0000023a04107947 */ /* 0x000fea000b800000 */
[----:B0-----:R0:W0:Y:S04]  /*9770*/  SHFL.IDX PT, R3, R48, 0x2, 0x181f ;  /* 0x00581f0030037f89 */ /* 0x00102800000e0000 */
[----:B--2---:R2:W0:Y:S04]  /*9780*/  SHFL.IDX PT, R5, R0, 0x2, 0x181f ;  /* 0x00581f0000057f89 */ /* 0x00442800000e0000 */
[----:B---3--:R2:W3:Y:S04]  /*9790*/  SHFL.IDX PT, R9, R37, 0x2, 0x181f ;  /* 0x00581f0025097f89 */ /* 0x0084e800000e0000 */
[----:B----4-:R2:W4:Y:S02]  /*97a0*/  SHFL.IDX PT, R14, R49, 0x2, 0x181f ;  /* 0x00581f00310e7f89 */ /* 0x01052400000e0000 */
.L_x_2232:
[----:B------:R-:W-:Y:S01]  /*97b0*/  VIADD R4, R10, 0x40 ;  /* 0x000000400a047836 */ /* 0x000fe20000000000 */
        /* <DEDUP_REMOVED lines=12> */
[----:B0-----:R-:W-:-:S05]  /*9880*/  @!P4 IADD3 R6, P0, R190, R5, RZ ;  /* 0x00000005be06c210 */ /* 0x001fca0007f1e0ff */
[C---:B------:R-:W-:Y:S01]  /*9890*/  @!P4 IMAD.X R7, R3.reuse, 0x1, R214, P0 ;  /* 0x000000010307c824 */ /* 0x040fe200000e06d6 */
        /* <DEDUP_REMOVED lines=12> */
.L_x_1875:
[----:B------:R-:W-:Y:S05]  /*9960*/  BSYNC B1 ;  /* 0x0000000000017941 */ /* 0x000fea0003800000 */
.L_x_1874:
[----:B------:R-:W-:Y:S01]  /*9970*/  UMOV UR4, 0xffffffff ;  /* 0xffffffff00047882 */ /* 0x000fe20000000000 */
[----:B---34-:R-:W-:Y:S02]  /*9980*/  CS2R R8, SRZ ;  /* 0x0000000000087805 */ /* 0x018fe4000001ff00 */
[----:B------:R-:W-:Y:S05]  /*9990*/  BRA.DIV UR4, `(.L_x_1876) ;  /* 0x0000023604f47947 */ /* 0x000fea000b800000 */
[----:B0-----:R0:W3:Y:S04]  /*99a0*/  SHFL.IDX PT, R3, R48, 0x3, 0x181f ;  /* 0x00781f0030037f89 */ /* 0x0010e800000e0000 */
[----:B------:R0:W4:Y:S04]  /*99b0*/  SHFL.IDX PT, R5, R0, 0x3, 0x181f ;  /* 0x00781f0000057f89 */ /* 0x00012800000e0000 */
[----:B-12---:R-:W1:Y:S04]  /*99c0*/  SHFL.IDX PT, R37, R37, 0x3, 0x181f ;  /* 0x00781f0025257f89 */ /* 0x006e6800000e0000 */
[----:B0-----:R-:W2:Y:S02]  /*99d0*/  SHFL.IDX PT, R49, R49, 0x3, 0x181f ;  /* 0x00781f0031317f89 */ /* 0x001ea400000e0000 */
.L_x_2238:
[----:B------:R-:W-:Y:S01]  /*99e0*/  VIADD R10, R10, 0x60 ;  /* 0x000000600a0a7836 */ /* 0x000fe20000000000 */
[----:B------:R-:W-:Y:S01]  /*99f0*/  LEA.HI R0, R217, R217, RZ, 0x1 ;  /* 0x000000d9d9007211 */ /* 0x000fe200078f08ff */
[----:B------:R-:W-:Y:S01]  /*9a00*/  BSSY B1, `(.L_x_1877) ;  /* 0x000001c000017945 */ /* 0x000fe20003800000 */
[----:B------:R-:W-:Y:S02]  /*9a10*/  CS2R R12, SRZ ;  /* 0x00000000000c7805 */ /* 0x000fe4000001ff00 */
[----:B------:R-:W-:Y:S02]  /*9a20*/  CS2R R14, SRZ ;  /* 0x00000000000e7805 */ /* 0x000fe4000001ff00 */
[----:B------:R-:W-:Y:S02]  /*9a30*/  ISETP.GE.AND P0, PT, R10, R53, PT ;  /* 0x000000350a00720c */ /* 0x000fe40003f06270 */
[----:B------:R-:W-:Y:S02]  /*9a40*/  CS2R R10, SRZ ;  /* 0x00000000000a7805 */ /* 0x000fe4000001ff00 */
[----:B------:R-:W-:-:S05]  /*9a50*/  LOP3.LUT R0, R0, 0xfffffffe, RZ, 0xc0, !PT ;  /* 0xfffffffe00007812 */ /* 0x000fca00078ec0ff */
[----:B------:R-:W-:-:S05]  /*9a60*/  IMAD.IADD R0, R217, 0x1, -R0 ;  /* 0x00000001d9007824 */ /* 0x000fca00078e0a00 */
[----:B------:R-:W-:Y:S01]  /*9a70*/  SHF.L.U32 R51, R0, 0x1f, RZ ;  /* 0x0000001f00337819 */ /* 0x000fe200000006ff */
[----:B------:R-:W-:Y:S06]  /*9a80*/  @P0 BRA `(.L_x_1878) ;  /* 0x00000000004c0947 */ /* 0x000fec0003800000 */
[----:B------:R-:W-:Y:S01]  /*9a90*/  ULDC UR4, c[0x0][0x3f4] ;  /* 0x0000fd0000047ab9 */ /* 0x000fe20000000800 */
[----:B------:R-:W-:Y:S02]  /*9aa0*/  CS2R R8, SRZ ;  /* 0x0000000000087805 */ /* 0x000fe4000001ff00 */
[----:B------:R-:W-:Y:S02]  /*9ab0*/  ISETP.GE.AND P4, PT, R190, UR4, PT ;  /* 0x00000004be007c0c */ /* 0x000fe4000bf86270 */
[----:B------:R-:W-:Y:S02]  /*9ac0*/  CS2R R12, SRZ ;  /* 0x00000000000c7805 */ /* 0x000fe4000001ff00 */
[----:B------:R-:W-:-:S09]  /*9ad0*/  ISETP.GE.AND P3, PT, R18, UR4, PT ;  /* 0x0000000412007c0c */ /* 0x000fd2000bf66270 */
[----:B----4-:R-:W-:-:S05]  /*9ae0*/  @!P4 IADD3 R6, P0, R190, R5, RZ ;  /* 0x00000005be06c210 */ /* 0x010fca0007f1e0ff */
[C---:B---3--:R-:W-:Y:S01]  /*9af0*/  @!P4 IMAD.X R7, R3.reuse, 0x1, R214, P0 ;  /* 0x000000010307c824 */ /* 0x048fe200000e06d6 */
[----:B--2---:R-:W-:Y:S02]  /*9b00*/  @!P4 IADD3 R48, P2, R190, R49, RZ ;  /* 0x00000031be30c210 */ /* 0x004fe40007f5e0ff */
[----:B------:R-:W-:Y:S02]  /*9b10*/  @!P3 IADD3 R4, P0, R18, R5, RZ ;  /* 0x000000051204b210 */ /* 0x000fe40007f1e0ff */
[----:B------:R0:W5:Y:S01]  /*9b20*/  @!P4 LD.E.64 R8, desc[UR36][R6.64] ;  /* 0x000000240608c980 */ /* 0x000162000c101b00 */
[----:B------:R-:W-:Y:S02]  /*9b30*/  CS2R R14, SRZ ;  /* 0x00000000000e7805 */ /* 0x000fe4000001ff00 */
[----:B------:R-:W-:Y:S02]  /*9b40*/  CS2R R10, SRZ ;  /* 0x00000000000a7805 */ /* 0x000fe4000001ff00 */
[----:B------:R-:W-:-:S05]  /*9b50*/  @!P3 IADD3.X R5, R3, R19, RZ, P0, !PT ;  /* 0x000000130305b210 */ /* 0x000fca00007fe4ff */
[----:B------:R2:W5:Y:S01]  /*9b60*/  @!P3 LD.E.64 R12, desc[UR36][R4.64] ;  /* 0x00000024040cb980 */ /* 0x000562000c101b00 */
[----:B0-----:R-:W-:Y:S01]  /*9b70*/  @!P3 IADD3 R6, P1, R18, R49, RZ ;  /* 0x000000311206b210 */ /* 0x001fe20007f3e0ff */
[----:B-1----:R-:W-:-:S04]  /*9b80*/  @!P4 IMAD.X R49, R37, 0x1, R214, P2 ;  /* 0x000000012531c824 */ /* 0x002fc800010e06d6 */
[----:B------:R-:W-:Y:S01]  /*9b90*/  @!P3 IMAD.X R7, R37, 0x1, R19, P1 ;  /* 0x000000012507b824 */ /* 0x000fe200008e0613 */
[----:B------:R2:W5:Y:S04]  /*9ba0*/  @!P4 LD.E.64 R10, desc[UR36][R48.64] ;  /* 0x00000024300ac980 */ /* 0x000568000c101b00 */
[----:B------:R2:W5:Y:S03]  /*9bb0*/  @!P3 LD.E.64 R14, desc[UR36][R6.64] ;  /* 0x00000024060eb980 */ /* 0x000566000c101b00 */
.L_x_1878:
[----:B------:R-:W-:Y:S05]  /*9bc0*/  BSYNC B1 ;  /* 0x0000000000017941 */ /* 0x000fea0003800000 */
.L_x_1877:
[----:B------:R-:W0:Y:S01]  /*9bd0*/  SYNCS.PHASECHK.TRANS64.TRYWAIT P0, [R22+URZ+0x28400], R51 ;  /* 0x02840033160075a7 */ /* 0x000e22000800017f */
[----:B------:R-:W-:Y:S01]  /*9be0*/  VIADDMNMX R0, R53, -R201, 0x80, PT ;  /* 0x0000008035007446 */ /* 0x000fe200038009c9 */
[----:B------:R-:W-:Y:S03]  /*9bf0*/  BSSY B1, `(.L_x_1879) ;  /* 0x0000003000017945 */ /* 0x000fe60003800000 */
[----:B------:R-:W-:Y:S01]  /*9c00*/  ISETP.GE.AND P1, PT, R187, R0, PT ;  /* 0x00000000bb00720c */ /* 0x000fe20003f26270 */
[----:B0-----:R-:W-:-:S12]  /*9c10*/  @!P0 BRA `(.L_x_1880) ;  /* 0x0000023400c88947 */ /* 0x001fd80003800000 */
.L_x_2239:
[----:B------:R-:W-:Y:S05]  /*9c20*/  BSYNC B1 ;  /* 0x0000000000017941 */ /* 0x000fea0003800000 */
.L_x_1879:
[----:B------:R-:W-:Y:S04]  /*9c30*/  BSSY B1, `(.L_x_1881) ;  /* 0x00000f9000017945 */ /* 0x000fe80003800000 */
[----:B------:R-:W-:Y:S05]  /*9c40*/  @P1 BRA `(.L_x_1882) ;  /* 0x0000000c00dc1947 */ /* 0x000fea0003800000 */
[----:B---3--:R-:W0:Y:S01]  /*9c50*/  LDC R3, c[0x0][0x3f4] ;  /* 0x0000fd00ff037b82 */ /* 0x008e220000000800 */
[----:B------:R-:W-:Y:S01]  /*9c60*/  BSSY B2, `(.L_x_1883) ;  /* 0x000007a000027945 */ /* 0x000fe20003800000 */
[-C--:B0-----:R-:W-:Y:S02]  /*9c70*/  ISETP.GE.AND P0, PT, R18, R3.reuse, PT ;  /* 0x000000031200720c */ /* 0x081fe40003f06270 */
[----:B------:R-:W-:-:S11]  /*9c80*/  ISETP.GE.AND P1, PT, R190, R3, PT ;  /* 0x00000003be00720c */ /* 0x000fd60003f26270 */
[----:B------:R-:W-:Y:S05]  /*9c90*/  @P0 BRA `(.L_x_1884) ;  /* 0x0000000400d80947 */ /* 0x000fea0003800000 */
[----:B--2-4-:R-:W0:Y:S01]  /*9ca0*/  LDS.128 R4, [R213+0x18000] ;  /* 0x01800000d5047984 */ /* 0x014e220000000c00 */
[----:B-1---5:R-:W-:Y:S02]  /*9cb0*/  SHF.R.U32.HI R37, RZ, 0x8, R44 ;  /* 0x00000008ff257819 */ /* 0x022fe4000001162c */
[----:B------:R-:W-:Y:S02]  /*9cc0*/  SHF.R.U32.HI R50, RZ, 0x8, R45 ;  /* 0x00000008ff327819 */ /* 0x000fe4000001162d */
[----:B------:R-:W-:Y:S02]  /*9cd0*/  LOP3.LUT R3, R44, 0xff, RZ, 0xc0, !PT ;  /* 0x000000ff2c037812 */ /* 0x000fe400078ec0ff */
[----:B------:R-:W-:Y:S02]  /*9ce0*/  LOP3.LUT R48, R37, 0xff, RZ, 0xc0, !PT ;  /* 0x000000ff25307812 */ /* 0x000fe400078ec0ff */
[----:B------:R-:W-:Y:S02]  /*9cf0*/  SHF.R.U32.HI R52, RZ, 0x8, R47 ;  /* 0x00000008ff347819 */ /* 0x000fe4000001162f */
[----:B------:R-:W-:-:S02]  /*9d00*/  LOP3.LUT R49, R45, 0xff, RZ, 0xc0, !PT ;  /* 0x000000ff2d317812 */ /* 0x000fc400078ec0ff */
[----:B------:R-:W-:Y:S02]  /*9d10*/  LOP3.LUT R50, R50, 0xff, RZ, 0xc0, !PT ;  /* 0x000000ff32327812 */ /* 0x000fe400078ec0ff */
[----:B------:R-:W-:Y:S02]  /*9d20*/  PRMT R3, R48, 0x7604, R3 ;  /* 0x0000760430037816 */ /* 0x000fe40000000003 */
[----:B------:R-:W-:Y:S02]  /*9d30*/  SHF.R.U32.HI R54, RZ, 0x10, R45 ;  /* 0x00000010ff367819 */ /* 0x000fe4000001162d */
[----:B------:R-:W-:Y:S02]  /*9d40*/  SHF.R.U32.HI R48, RZ, 0x8, R46 ;  /* 0x00000008ff307819 */ /* 0x000fe4000001162e */
[----:B------:R-:W-:Y:S02]  /*9d50*/  SHF.R.U32.HI R53, RZ, 0x10, R47 ;  /* 0x00000010ff357819 */ /* 0x000fe4000001162f */
[----:B------:R-:W-:-:S02]  /*9d60*/  LOP3.LUT R51, R47, 0xff, RZ, 0xc0, !PT ;  /* 0x000000ff2f337812 */ /* 0x000fc400078ec0ff */
[----:B------:R-:W-:Y:S01]  /*9d70*/  LOP3.LUT R52, R52, 0xff, RZ, 0xc0, !PT ;  /* 0x000000ff34347812 */ /* 0x000fe200078ec0ff */
[----:B------:R-:W-:Y:S01]  /*9d80*/  IMAD.U32 R53, R53, 0x10000, RZ ;  /* 0x0001000035357824 */ /* 0x000fe200078e00ff */
[----:B------:R-:W-:Y:S02]  /*9d90*/  PRMT R49, R50, 0x7604, R49 ;  /* 0x0000760432317816 */ /* 0x000fe40000000031 */
[----:B------:R-:W-:Y:S01]  /*9da0*/  LOP3.LUT R50, R48, 0xff, RZ, 0xc0, !PT ;  /* 0x000000ff30327812 */ /* 0x000fe200078ec0ff */
[----:B------:R-:W-:Y:S01]  /*9db0*/  IMAD.U32 R48, R54, 0x10000, RZ ;  /* 0x0001000036307824 */ /* 0x000fe200078e00ff */
[----:B------:R-:W-:Y:S02]  /*9dc0*/  PRMT R52, R52, 0x7604, R51 ;  /* 0x0000760434347816 */ /* 0x000fe40000000033 */
[----:B------:R-:W-:Y:S02]  /*9dd0*/  LOP3.LUT R37, R46, 0xff, RZ, 0xc0, !PT ;  /* 0x000000ff2e257812 */ /* 0x000fe400078ec0ff */
[----:B------:R-:W-:-:S02]  /*9de0*/  LOP3.LUT R49, R49, 0xff0000, R48, 0xf8, !PT ;  /* 0x00ff000031317812 */ /* 0x000fc400078ef830 */
[----:B------:R-:W-:Y:S02]  /*9df0*/  LOP3.LUT R53, R52, 0xff0000, R53, 0xf8, !PT ;  /* 0x00ff000034357812 */ /* 0x000fe400078ef835 */
[----:B------:R-:W-:Y:S02]  /*9e00*/  LOP3.LUT R49, R49, 0xff000000, R45, 0xf8, !PT ;  /* 0xff00000031317812 */ /* 0x000fe400078ef82d */
[----:B------:R-:W-:Y:S02]  /*9e10*/  LOP3.LUT R53, R53, 0xff000000, R47, 0xf8, !PT ;  /* 0xff00000035357812 */ /* 0x000fe400078ef82f */
[----:B------:R-:W-:Y:S02]  /*9e20*/  PRMT R51, R50, 0x7604, R37 ;  /* 0x0000760432337816 */ /* 0x000fe40000000025 */
[----:B------:R-:W-:Y:S02]  /*9e30*/  LOP3.LUT R37, R3, 0xff0000, R44, 0xf8, !PT ;  /* 0x00ff000003257812 */ /* 0x000fe400078ef82c */
[----:B0-----:R-:W-:-:S02]  /*9e40*/  F2FP.F16.E4M3.UNPACK_B R3, R6.H1 ;  /* 0x00000006ff03723e */ /* 0x001fc400030006ff */
[----:B------:R-:W-:Y:S02]  /*9e50*/  F2FP.F16.E4M3.UNPACK_B R52, R53 ;  /* 0x00000035ff34723e */ /* 0x000fe400020006ff */
[----:B------:R-:W-:Y:S02]  /*9e60*/  F2FP.F16.E4M3.UNPACK_B R47, R49 ;  /* 0x00000031ff2f723e */ /* 0x000fe400020006ff */
[----:B------:R-:W-:Y:S01]  /*9e70*/  LOP3.LUT R48, R37, 0xff000000, R44, 0xf8, !PT ;  /* 0xff00000025307812 */ /* 0x000fe200078ef82c */
[----:B------:R-:W-:Y:S01]  /*9e80*/  HADD2.F32 R37, -RZ, R3.H1_H1 ;  /* 0x30000003ff257230 */ /* 0x000fe20000004100 */
[--C-:B------:R-:W-:Y:S01]  /*9e90*/  LOP3.LUT R51, R51, 0xff0000, R46.reuse, 0xf8, !PT ;  /* 0x00ff000033337812 */ /* 0x100fe200078ef82e */
[--C-:B------:R-:W-:Y:S01]  /*9ea0*/  HADD2.F32 R54, -RZ, R52.reuse.H1_H1 ;  /* 0x30000034ff367230 */ /* 0x100fe20000004100 */
[----:B------:R-:W-:Y:S01]  /*9eb0*/  F2FP.F16.E4M3.UNPACK_B R6, R6 ;  /* 0x00000006ff06723e */ /* 0x000fe200020006ff */
[----:B------:R-:W-:Y:S01]  /*9ec0*/  HADD2.F32 R50, -RZ, R47.H1_H1 ;  /* 0x3000002fff327230 */ /* 0x000fe20000004100 */
[----:B------:R-:W-:Y:S01]  /*9ed0*/  LOP3.LUT R51, R51, 0xff000000, R46, 0xf8, !PT ;  /* 0xff00000033337812 */ /* 0x000fe200078ef82e */
[----:B------:R-:W-:Y:S01]  /*9ee0*/  HADD2.F32 R44, -RZ, R3.H0_H0 ;  /* 0x20000003ff2c7230 */ /* 0x000fe20000004100 */
[-C--:B------:R-:W-:Y:S01]  /*9ef0*/  F2FP.F16.E4M3.UNPACK_B R45, R7.reuse ;  /* 0x00000007ff2d723e */ /* 0x080fe200020006ff */
[C---:B------:R-:W-:Y:S01]  /*9f00*/  FMUL.FTZ R55, R37.reuse, R54 ;  /* 0x0000003625377220 */ /* 0x040fe20000410000 */
[----:B------:R-:W-:Y:S01]  /*9f10*/  F2FP.F16.E4M3.UNPACK_B R46, R7.H1 ;  /* 0x00000007ff2e723e */ /* 0x000fe200030006ff */
[-C--:B------:R-:W-:Y:S01]  /*9f20*/  FMUL.FTZ R57, R37, R50.reuse ;  /* 0x0000003225397220 */ /* 0x080fe20000410000 */
[-C--:B------:R-:W-:Y:S01]  /*9f30*/  F2FP.F16.E4M3.UNPACK_B R7, R5.reuse ;  /* 0x00000005ff07723e */ /* 0x080fe200020006ff */
[----:B------:R-:W-:Y:S01]  /*9f40*/  HADD2.F32 R52, -RZ, R52.H0_H0 ;  /* 0x20000034ff347230 */ /* 0x000fe20000004100 */
[----:B------:R-:W-:Y:S01]  /*9f50*/  F2FP.F16.E4M3.UNPACK_B R37, R5.H1 ;  /* 0x00000005ff25723e */ /* 0x000fe200030006ff */
[--C-:B------:R-:W-:Y:S01]  /*9f60*/  HADD2.F32 R5, -RZ, R6.reuse.H1_H1 ;  /* 0x30000006ff057230 */ /* 0x100fe20000004100 */
[----:B------:R-:W-:Y:S01]  /*9f70*/  F2FP.F16.E4M3.UNPACK_B R53, R53.H1 ;  /* 0x00000035ff35723e */ /* 0x000fe200030006ff */
[----:B------:R-:W-:Y:S01]  /*9f80*/  HADD2.F32 R47, -RZ, R47.H0_H0 ;  /* 0x2000002fff2f7230 */ /* 0x000fe20000004100 */
[----:B------:R-:W-:Y:S01]  /*9f90*/  F2FP.F16.E4M3.UNPACK_B R49, R49.H1 ;  /* 0x00000031ff31723e */ /* 0x000fe200030006ff */
[C---:B------:R-:W-:Y:S01]  /*9fa0*/  FFMA.FTZ R56, R44.reuse, R50, -R55 ;  /* 0x000000322c387223 */ /* 0x040fe20000010837 */
[----:B------:R-:W-:Y:S01]  /*9fb0*/  FFMA.FTZ R59, R44, R54, R57 ;  /* 0x000000362c3b7223 */ /* 0x000fe20000010039 */
[----:B------:R-:W-:-:S02]  /*9fc0*/  HADD2.F32 R6, -RZ, R6.H0_H0 ;  /* 0x20000006ff067230 */ /* 0x000fc40000004100 */
[C---:B------:R-:W-:Y:S01]  /*9fd0*/  FMUL.FTZ R55, R5.reuse, R52 ;  /* 0x0000003405377220 */ /* 0x040fe20000410000 */
[-C--:B------:R-:W-:Y:S01]  /*9fe0*/  FMUL.FTZ R57, R5, R47.reuse ;  /* 0x0000002f05397220 */ /* 0x080fe20000410000 */
[----:B------:R-:W-:Y:S01]  /*9ff0*/  HADD2.F32 R5, -RZ, R45.H1_H1 ;  /* 0x3000002dff057230 */ /* 0x000fe20000004100 */
[----:B------:R-:W-:Y:S01]  /*a000*/  F2FP.F16.E4M3.UNPACK_B R3, R4 ;  /* 0x00000004ff03723e */ /* 0x000fe200020006ff */
[----:B------:R-:W-:Y:S02]  /*a010*/  HADD2.F32 R50, -RZ, R53.H0_H0 ;  /* 0x20000035ff327230 */ /* 0x000fe40000004100 */
[C---:B------:R-:W-:Y:S01]  /*a020*/  FFMA.FTZ R55, R6.reuse, R47, -R55 ;  /* 0x0000002f06377223 */ /* 0x040fe20000010837 */
[----:B------:R-:W-:Y:S02]  /*a030*/  HADD2.F32 R44, -RZ, R49.H0_H0 ;  /* 0x20000031ff2c7230 */ /* 0x000fe40000004100 */
[----:B------:R-:W-:Y:S01]  /*a040*/  FFMA.FTZ R54, R6, R52, R57 ;  /* 0x0000003406367223 */ /* 0x000fe20000010039 */
[----:B------:R-:W-:-:S02]  /*a050*/  HADD2.F32 R45, -RZ, R45.H0_H0 ;  /* 0x2000002dff2d7230 */ /* 0x000fc40000004100 */
[C---:B------:R-:W-:Y:S01]  /*a060*/  FMUL.FTZ R52, R5.reuse, R50 ;  /* 0x0000003205347220 */ /* 0x040fe20000410000 */
[----:B------:R-:W-:Y:S02]  /*a070*/  HADD2.F32 R53, -RZ, R53.H1_H1 ;  /* 0x30000035ff357230 */ /* 0x000fe40000004100 */
[-C--:B------:R-:W-:Y:S01]  /*a080*/  FMUL.FTZ R58, R5, R44.reuse ;  /* 0x0000002c053a7220 */ /* 0x080fe20000410000 */
[--C-:B------:R-:W-:Y:S02]  /*a090*/  HADD2.F32 R6, -RZ, R46.reuse.H1_H1 ;  /* 0x3000002eff067230 */ /* 0x100fe40000004100 */
[C---:B------:R-:W-:Y:S01]  /*a0a0*/  FFMA.FTZ R57, R45.reuse, R44, -R52 ;  /* 0x0000002c2d397223 */ /* 0x040fe20000010834 */
[----:B------:R-:W-:Y:S02]  /*a0b0*/  HADD2.F32 R49, -RZ, R49.H1_H1 ;  /* 0x30000031ff317230 */ /* 0x000fe40000004100 */
[----:B------:R-:W-:Y:S01]  /*a0c0*/  FFMA.FTZ R58, R45, R50, R58 ;  /* 0x000000322d3a7223 */ /* 0x000fe2000001003a */
[----:B------:R-:W-:-:S02]  /*a0d0*/  HADD2.F32 R46, -RZ, R46.H0_H0 ;  /* 0x2000002eff2e7230 */ /* 0x000fc40000004100 */
[C---:B------:R-:W-:Y:S01]  /*a0e0*/  FMUL.FTZ R47, R6.reuse, R53 ;  /* 0x00000035062f7220 */ /* 0x040fe20000410000 */
[----:B------:R-:W-:Y:S01]  /*a0f0*/  F2FP.F16.E4M3.UNPACK_B R5, R51 ;  /* 0x00000033ff05723e */ /* 0x000fe200020006ff */
[-C--:B------:R-:W-:Y:S01]  /*a100*/  FMUL.FTZ R45, R6, R49.reuse ;  /* 0x00000031062d7220 */ /* 0x080fe20000410000 */
[----:B------:R-:W-:Y:S01]  /*a110*/  F2FP.F16.E4M3.UNPACK_B R4, R4.H1 ;  /* 0x00000004ff04723e */ /* 0x000fe200030006ff */
[C---:B------:R-:W-:Y:S01]  /*a120*/  FFMA.FTZ R60, R46.reuse, R49, -R47 ;  /* 0x000000312e3c7223 */ /* 0x040fe2000001082f */
[-C--:B------:R-:W-:Y:S01]  /*a130*/  F2FP.F16.E4M3.UNPACK_B R44, R48.reuse ;  /* 0x00000030ff2c723e */ /* 0x080fe200020006ff */
[----:B------:R-:W-:Y:S01]  /*a140*/  FFMA.FTZ R53, R46, R53, R45 ;  /* 0x000000352e357223 */ /* 0x000fe2000001002d */
[--C-:B------:R-:W-:Y:S01]  /*a150*/  HADD2.F32 R47, -RZ, R5.reuse.H1_H1 ;  /* 0x30000005ff2f7230 */ /* 0x100fe20000004100 */
[----:B------:R-:W-:Y:S01]  /*a160*/  F2FP.F16.E4M3.UNPACK_B R48, R48.H1 ;  /* 0x00000030ff30723e */ /* 0x000fe200030006ff */
[----:B------:R-:W-:Y:S01]  /*a170*/  HADD2.F32 R46, -RZ, R5.H0_H0 ;  /* 0x20000005ff2e7230 */ /* 0x000fe20000004100 */
[----:B------:R-:W-:Y:S01]  /*a180*/  F2FP.F16.E4M3.UNPACK_B R51, R51.H1 ;  /* 0x00000033ff33723e */ /* 0x000fe200030006ff */
[----:B------:R-:W-:-:S02]  /*a190*/  HADD2.F32 R6, -RZ, R4.H1_H1 ;  /* 0x30000004ff067230 */ /* 0x000fc40000004100 */
[----:B------:R-:W-:Y:S02]  /*a1a0*/  HADD2.F32 R45, -RZ, R44.H1_H1 ;  /* 0x3000002cff2d7230 */ /* 0x000fe40000004100 */
[----:B------:R-:W-:Y:S02]  /*a1b0*/  HADD2.F32 R5, -RZ, R4.H0_H0 ;  /* 0x20000004ff057230 */ /* 0x000fe40000004100 */
[C---:B------:R-:W-:Y:S01]  /*a1c0*/  FMUL.FTZ R50, R6.reuse, R47 ;  /* 0x0000002f06327220 */ /* 0x040fe20000410000 */
[--C-:B------:R-:W-:Y:S02]  /*a1d0*/  HADD2.F32 R4, -RZ, R3.reuse.H1_H1 ;  /* 0x30000003ff047230 */ /* 0x100fe40000004100 */
[-C--:B------:R-:W-:Y:S01]  /*a1e0*/  FMUL.FTZ R52, R6, R45.reuse ;  /* 0x0000002d06347220 */ /* 0x080fe20000410000 */
[----:B------:R-:W-:Y:S02]  /*a1f0*/  HADD2.F32 R44, -RZ, R44.H0_H0 ;  /* 0x2000002cff2c7230 */ /* 0x000fe40000004100 */
[----:B------:R-:W-:Y:S01]  /*a200*/  FFMA.FTZ R50, R5, R45, -R50 ;  /* 0x0000002d05327223 */ /* 0x000fe20000010832 */
[----:B------:R-:W-:-:S02]  /*a210*/  HADD2.F32 R3, -RZ, R3.H0_H0 ;  /* 0x20000003ff037230 */ /* 0x000fc40000004100 */
[C---:B------:R-:W-:Y:S01]  /*a220*/  FMUL.FTZ R6, R4.reuse, R46 ;  /* 0x0000002e04067220 */ /* 0x040fe20000410000 */
[----:B------:R-:W-:Y:S01]  /*a230*/  FFMA.FTZ R47, R5, R47, R52 ;  /* 0x0000002f052f7223 */ /* 0x000fe20000010034 */
[-C--:B------:R-:W-:Y:S01]  /*a240*/  FMUL.FTZ R49, R4, R44.reuse ;  /* 0x0000002c04317220 */ /* 0x080fe20000410000 */
[----:B------:R-:W-:Y:S02]  /*a250*/  HADD2.F32 R5, -RZ, R48.H1_H1 ;  /* 0x30000030ff057230 */ /* 0x000fe40000004100 */
[C---:B------:R-:W-:Y:S01]  /*a260*/  FFMA.FTZ R45, R3.reuse, R44, -R6 ;  /* 0x0000002c032d7223 */ /* 0x040fe20000010806 */
[----:B------:R-:W-:Y:S02]  /*a270*/  HADD2.F32 R4, -RZ, R37.H1_H1 ;  /* 0x30000025ff047230 */ /* 0x000fe40000004100 */
[----:B------:R-:W-:Y:S01]  /*a280*/  FFMA.FTZ R46, R3, R46, R49 ;  /* 0x0000002e032e7223 */ /* 0x000fe20000010031 */
[--C-:B------:R-:W-:Y:S02]  /*a290*/  HADD2.F32 R44, -RZ, R51.reuse.H1_H1 ;  /* 0x30000033ff2c7230 */ /* 0x100fe40000004100 */
[----:B------:R-:W-:-:S02]  /*a2a0*/  HADD2.F32 R6, -RZ, R51.H0_H0 ;  /* 0x20000033ff067230 */ /* 0x000fc40000004100 */
[CC--:B------:R-:W-:Y:S01]  /*a2b0*/  FMUL.FTZ R49, R4.reuse, R5.reuse ;  /* 0x0000000504317220 */ /* 0x0c0fe20000410000 */
[----:B------:R-:W-:Y:S02]  /*a2c0*/  HADD2.F32 R3, -RZ, R7.H1_H1 ;  /* 0x30000007ff037230 */ /* 0x000fe40000004100 */
[----:B------:R-:W-:Y:S01]  /*a2d0*/  FMUL.FTZ R52, R4, R44 ;  /* 0x0000002c04347220 */ /* 0x000fe20000410000 */
[----:B------:R-:W-:Y:S02]  /*a2e0*/  HADD2.F32 R48, -RZ, R48.H0_H0 ;  /* 0x20000030ff307230 */ /* 0x000fe40000004100 */
[----:B------:R-:W-:Y:S02]  /*a2f0*/  HADD2.F32 R37, -RZ, R37.H0_H0 ;  /* 0x20000025ff257230 */ /* 0x000fe40000004100 */
[C---:B------:R-:W-:Y:S01]  /*a300*/  FMUL.FTZ R4, R3.reuse, R6 ;  /* 0x0000000603047220 */ /* 0x040fe20000410000 */
[----:B------:R-:W-:Y:S02]  /*a310*/  HADD2.F32 R7, -RZ, R7.H0_H0 ;  /* 0x20000007ff077230 */ /* 0x000fe40000004100 */
[----:B------:R-:W-:Y:S01]  /*a320*/  FMUL.FTZ R3, R3, R48 ;  /* 0x0000003003037220 */ /* 0x000fe20000410000 */
[C---:B------:R-:W-:Y:S01]  /*a330*/  FFMA.FTZ R52, R37.reuse, R5, -R52 ;  /* 0x0000000525347223 */ /* 0x040fe20000010834 */
[----:B------:R-:W-:Y:S01]  /*a340*/  FFMA.FTZ R49, R37, R44, R49 ;  /* 0x0000002c25317223 */ /* 0x000fe20000010031 */
[C---:B------:R-:W-:Y:S01]  /*a350*/  FFMA.FTZ R5, R7.reuse, R48, -R4 ;  /* 0x0000003007057223 */ /* 0x040fe20000010804 */
[----:B------:R-:W-:Y:S01]  /*a360*/  FFMA.FTZ R44, R7, R6, R3 ;  /* 0x00000006072c7223 */ /* 0x000fe20000010003 */
[----:B------:R-:W-:-:S02]  /*a370*/  F2FP.SATFINITE.E4M3.F32.PACK_AB_MERGE_C R6, R59, R56, RZ ;  /* 0x000000383b06723e */ /* 0x000fc400048070ff */
[----:B------:R-:W-:Y:S02]  /*a380*/  F2FP.SATFINITE.E4M3.F32.PACK_AB_MERGE_C R7, R53, R60, RZ ;  /* 0x0000003c3507723e */ /* 0x000fe400048070ff */
[----:B------:R-:W-:Y:S02]  /*a390*/  F2FP.SATFINITE.E4M3.F32.PACK_AB_MERGE_C R4, R47, R50, RZ ;  /* 0x000000322f04723e */ /* 0x000fe400048070ff */
[----:B------:R-:W-:Y:S02]  /*a3a0*/  F2FP.SATFINITE.E4M3.F32.PACK_AB_MERGE_C R49, R49, R52, RZ ;  /* 0x000000343131723e */ /* 0x000fe400048070ff */
[----:B------:R-:W-:Y:S02]  /*a3b0*/  F2FP.SATFINITE.E4M3.F32.PACK_AB_MERGE_C R6, R54, R55, R6 ;  /* 0x000000373606723e */ /* 0x000fe40004807006 */
[----:B------:R-:W-:Y:S02]  /*a3c0*/  F2FP.SATFINITE.E4M3.F32.PACK_AB_MERGE_C R7, R58, R57, R7 ;  /* 0x000000393a07723e */ /* 0x000fe40004807007 */
[----:B------:R-:W-:-:S02]  /*a3d0*/  F2FP.SATFINITE.E4M3.F32.PACK_AB_MERGE_C R4, R46, R45, R4 ;  /* 0x0000002d2e04723e */ /* 0x000fc40004807004 */
[----:B------:R-:W-:-:S05]  /*a3e0*/  F2FP.SATFINITE.E4M3.F32.PACK_AB_MERGE_C R5, R44, R5, R49 ;  /* 0x000000052c05723e */ /* 0x000fca0004807031 */
[----:B------:R0:W-:Y:S02]  /*a3f0*/  STS.128 [R213+0x18000], R4 ;  /* 0x01800004d5007388 */ /* 0x0001e40000000c00 */
.L_x_1884:
[----:B------:R-:W-:Y:S05]  /*a400*/  BSYNC B2 ;  /* 0x0000000000027941 */ /* 0x000fea0003800000 */
.L_x_1883:
[----:B------:R-:W-:Y:S05]  /*a410*/  @P1 BRA `(.L_x_1882) ;  /* 0x0000000400e81947 */ /* 0x000fea0003800000 */
[----:B0-2-4-:R-:W0:Y:S01]  /*a420*/  LDS.128 R4, [R213+0x1c000] ;  /* 0x01c00000d5047984 */ /* 0x015e220000000c00 */
[----:B-----5:R-:W-:Y:S02]  /*a430*/  SHF.R.U32.HI R45, RZ, 0x8, R42 ;  /* 0x00000008ff2d7819 */ /* 0x020fe4000001162a */
[----:B------:R-:W-:Y:S02]  /*a440*/  LOP3.LUT R48, R42, 0xff, RZ, 0xc0, !PT ;  /* 0x000000ff2a307812 */ /* 0x000fe400078ec0ff */
[----:B------:R-:W-:Y:S02]  /*a450*/  LOP3.LUT R45, R45, 0xff, RZ, 0xc0, !PT ;  /* 0x000000ff2d2d7812 */ /* 0x000fe400078ec0ff */
[----:B-1----:R-:W-:Y:S02]  /*a460*/  SHF.R.U32.HI R37, RZ, 0x8, R41 ;  /* 0x00000008ff257819 */ /* 0x002fe40000011629 */
[----:B------:R-:W-:Y:S02]  /*a470*/  SHF.R.U32.HI R47, RZ, 0x8, R43 ;  /* 0x00000008ff2f7819 */ /* 0x000fe4000001162b */
[----:B------:R-:W-:-:S02]  /*a480*/  SHF.R.U32.HI R3, RZ, 0x8, R40 ;  /* 0x00000008ff037819 */ /* 0x000fc40000011628 */
[----:B------:R-:W-:Y:S02]  /*a490*/  PRMT R48, R45, 0x7604, R48 ;  /* 0x000076042d307816 */ /* 0x000fe40000000030 */
[----:B------:R-:W-:Y:S02]  /*a4a0*/  LOP3.LUT R46, R41, 0xff, RZ, 0xc0, !PT ;  /* 0x000000ff292e7812 */ /* 0x000fe400078ec0ff */
[----:B------:R-:W-:Y:S02]  /*a4b0*/  LOP3.LUT R50, R43, 0xff, RZ, 0xc0, !PT ;  /* 0x000000ff2b327812 */ /* 0x000fe400078ec0ff */
[----:B------:R-:W-:Y:S02]  /*a4c0*/  LOP3.LUT R37, R37, 0xff, RZ, 0xc0, !PT ;  /* 0x000000ff25257812 */ /* 0x000fe400078ec0ff */
[----:B------:R-:W-:Y:S02]  /*a4d0*/  LOP3.LUT R47, R47, 0xff, RZ, 0xc0, !PT ;  /* 0x000000ff2f2f7812 */ /* 0x000fe400078ec0ff */
[----:B------:R-:W-:-:S02]  /*a4e0*/  SHF.R.U32.HI R45, RZ, 0x10, R41 ;  /* 0x00000010ff2d7819 */ /* 0x000fc40000011629 */
[----:B------:R-:W-:Y:S02]  /*a4f0*/  SHF.R.U32.HI R49, RZ, 0x10, R43 ;  /* 0x00000010ff317819 */ /* 0x000fe4000001162b */
[----:B------:R-:W-:Y:S02]  /*a500*/  LOP3.LUT R44, R40, 0xff, RZ, 0xc0, !PT ;  /* 0x000000ff282c7812 */ /* 0x000fe400078ec0ff */
[----:B------:R-:W-:Y:S02]  /*a510*/  LOP3.LUT R3, R3, 0xff, RZ, 0xc0, !PT ;  /* 0x000000ff03037812 */ /* 0x000fe400078ec0ff */
[----:B------:R-:W-:Y:S02]  /*a520*/  PRMT R46, R37, 0x7604, R46 ;  /* 0x00007604252e7816 */ /* 0x000fe4000000002e */
[----:B------:R-:W-:Y:S02]  /*a530*/  PRMT R50, R47, 0x7604, R50 ;  /* 0x000076042f327816 */ /* 0x000fe40000000032 */
[----:B------:R-:W-:-:S02]  /*a540*/  LOP3.LUT R45, R45, 0xff, RZ, 0xc0, !PT ;  /* 0x000000ff2d2d7812 */ /* 0x000fc400078ec0ff */
[----:B------:R-:W-:Y:S02]  /*a550*/  LOP3.LUT R49, R49, 0xff, RZ, 0xc0, !PT ;  /* 0x000000ff31317812 */ /* 0x000fe400078ec0ff */
[----:B------:R-:W-:Y:S02]  /*a560*/  PRMT R44, R3, 0x7604, R44 ;  /* 0x00007604032c7816 */ /* 0x000fe4000000002c */
[----:B------:R-:W-:Y:S02]  /*a570*/  SHF.R.U32.HI R3, RZ, 0x10, R40 ;  /* 0x00000010ff037819 */ /* 0x000fe40000011628 */
[----:B------:R-:W-:Y:S02]  /*a580*/  SHF.R.U32.HI R37, RZ, 0x10, R42 ;  /* 0x00000010ff257819 */ /* 0x000fe4000001162a */
[----:B------:R-:W-:Y:S02]  /*a590*/  PRMT R45, R45, 0x7054, R46 ;  /* 0x000070542d2d7816 */ /* 0x000fe4000000002e */
[----:B------:R-:W-:-:S02]  /*a5a0*/  PRMT R49, R49, 0x7054, R50 ;  /* 0x0000705431317816 */ /* 0x000fc40000000032 */
[----:B------:R-:W-:Y:S02]  /*a5b0*/  LOP3.LUT R3, R3, 0xff, RZ, 0xc0, !PT ;  /* 0x000000ff03037812 */ /* 0x000fe400078ec0ff */
[----:B------:R-:W-:Y:S02]  /*a5c0*/  LOP3.LUT R47, R37, 0xff, RZ, 0xc0, !PT ;  /* 0x000000ff252f7812 */ /* 0x000fe400078ec0ff */
[----:B------:R-:W-:Y:S02]  /*a5d0*/  LOP3.LUT R49, R49, 0xff000000, R43, 0xf8, !PT ;  /* 0xff00000031317812 */ /* 0x000fe400078ef82b */
[----:B------:R-:W-:Y:S02]  /*a5e0*/  LOP3.LUT R45, R45, 0xff000000, R41, 0xf8, !PT ;  /* 0xff0000002d2d7812 */ /* 0x000fe400078ef829 */
[----:B------:R-:W-:Y:S02]  /*a5f0*/  PRMT R37, R3, 0x7054, R44 ;  /* 0x0000705403257816 */ /* 0x000fe4000000002c */
[----:B------:R-:W-:-:S02]  /*a600*/  PRMT R47, R47, 0x7054, R48 ;  /* 0x000070542f2f7816 */ /* 0x000fc40000000030 */
[-C--:B0-----:R-:W-:Y:S02]  /*a610*/  F2FP.F16.E4M3.UNPACK_B R3, R6.reuse.H1 ;  /* 0x00000006ff03723e */ /* 0x081fe400030006ff */
[----:B------:R-:W-:Y:S02]  /*a620*/  F2FP.F16.E4M3.UNPACK_B R48, R49 ;  /* 0x00000031ff30723e */ /* 0x000fe400020006ff */
[----:B------:R-:W-:Y:S02]  /*a630*/  F2FP.F16.E4M3.UNPACK_B R43, R45 ;  /* 0x0000002dff2b723e */ /* 0x000fe400020006ff */
[----:B------:R-:W-:Y:S01]  /*a640*/  LOP3.LUT R44, R37, 0xff000000, R40, 0xf8, !PT ;  /* 0xff000000252c7812 */ /* 0x000fe200078ef828 */
[----:B------:R-:W-:Y:S01]  /*a650*/  HADD2.F32 R37, -RZ, R3.H1_H1 ;  /* 0x30000003ff257230 */ /* 0x000fe20000004100 */
[----:B------:R-:W-:Y:S01]  /*a660*/  F2FP.F16.E4M3.UNPACK_B R6, R6 ;  /* 0x00000006ff06723e */ /* 0x000fe200020006ff */
[--C-:B------:R-:W-:Y:S01]  /*a670*/  HADD2.F32 R50, -RZ, R48.reuse.H1_H1 ;  /* 0x30000030ff327230 */ /* 0x100fe20000004100 */
[----:B------:R-:W-:Y:S01]  /*a680*/  LOP3.LUT R47, R47, 0xff000000, R42, 0xf8, !PT ;  /* 0xff0000002f2f7812 */ /* 0x000fe200078ef82a */
[----:B------:R-:W-:Y:S01]  /*a690*/  HADD2.F32 R46, -RZ, R43.H1_H1 ;  /* 0x3000002bff2e7230 */ /* 0x000fe20000004100 */
[-C--:B------:R-:W-:Y:S01]  /*a6a0*/  F2FP.F16.E4M3.UNPACK_B R41, R7.reuse ;  /* 0x00000007ff29723e */ /* 0x080fe200020006ff */
[----:B------:R-:W-:Y:S01]  /*a6b0*/  HADD2.F32 R40, -RZ, R3.H0_H0 ;  /* 0x20000003ff287230 */ /* 0x000fe20000004100 */
[----:B------:R-:W-:Y:S01]  /*a6c0*/  F2FP.F16.E4M3.UNPACK_B R42, R7.H1 ;  /* 0x00000007ff2a723e */ /* 0x000fe200030006ff */
[C---:B------:R-:W-:Y:S01]  /*a6d0*/  FMUL.FTZ R51, R37.reuse, R50 ;  /* 0x0000003225337220 */ /* 0x040fe20000410000 */
        /* <DEDUP_REMOVED lines=78> */
.L_x_1882:
[----:B------:R-:W-:Y:S05]  /*abc0*/  BSYNC B1 ;  /* 0x0000000000017941 */ /* 0x000fea0003800000 */
.L_x_1881:
[----:B---3--:R-:W-:Y:S01]  /*abd0*/  VIADD R3, R187, 0x20 ;  /* 0x00000020bb037836 */ /* 0x008fe20000000000 */
[----:B------:R-:W-:Y:S04]  /*abe0*/  BSSY B1, `(.L_x_1885) ;  /* 0x00000fa000017945 */ /* 0x000fe80003800000 */
[----:B------:R-:W-:-:S13]  /*abf0*/  ISETP.GE.AND P0, PT, R3, R0, PT ;  /* 0x000000000300720c */ /* 0x000fda0003f06270 */
[----:B------:R-:W-:Y:S05]  /*ac00*/  @P0 BRA `(.L_x_1886) ;  /* 0x0000000c00dc0947 */ /* 0x000fea0003800000 */
[----:B------:R-:W3:Y:S01]  /*ac10*/  LDC R3, c[0x0][0x3f4] ;  /* 0x0000fd00ff037b82 */ /* 0x000ee20000000800 */
[----:B------:R-:W-:Y:S01]  /*ac20*/  BSSY B2, `(.L_x_1887) ;  /* 0x000007e000027945 */ /* 0x000fe20003800000 */
[-C--:B---3--:R-:W-:Y:S02]  /*ac30*/  ISETP.GE.AND P0, PT, R18, R3.reuse, PT ;  /* 0x000000031200720c */ /* 0x088fe40003f06270 */
[----:B------:R-:W-:-:S11]  /*ac40*/  ISETP.GE.AND P1, PT, R190, R3, PT ;  /* 0x00000003be00720c */ /* 0x000fd60003f26270 */
        /* <DEDUP_REMOVED lines=34> */
[----:B------:R-:W-:Y:S01]  /*ae70*/  F2FP.F16.E4M3.UNPACK_B R39, R41 ;  /* 0x00000029ff27723e */ /* 0x000fe200020006ff */
[--C-:B------:R-:W-:Y:S01]  /*ae80*/  HADD2.F32 R35, -RZ, R3.reuse.H0_H0 ;  /* 0x20000003ff237230 */ /* 0x100fe20000004100 */
[----:B------:R-:W-:Y:S01]  /*ae90*/  LOP3.LUT R40, R37, 0xff000000, R34, 0xf8, !PT ;  /* 0xff00000025287812 */ /* 0x000fe200078ef822 */
[----:B------:R-:W-:Y:S01]  /*aea0*/  HADD2.F32 R34, -RZ, R3.H1_H1 ;  /* 0x30000003ff227230 */ /* 0x000fe20000004100 */
[----:B------:R-:W-:Y:S01]  /*aeb0*/  F2FP.F16.E4M3.UNPACK_B R6, R6 ;  /* 0x00000006ff06723e */ /* 0x000fe200020006ff */
[--C-:B------:R-:W-:Y:S01]  /*aec0*/  HADD2.F32 R46, -RZ, R44.reuse.H1_H1 ;  /* 0x3000002cff2e7230 */ /* 0x100fe20000004100 */
[----:B------:R-:W-:Y:S01]  /*aed0*/  LOP3.LUT R43, R43, 0xff000000, R38, 0xf8, !PT ;  /* 0xff0000002b2b7812 */ /* 0x000fe200078ef826 */
[--C-:B------:R-:W-:Y:S01]  /*aee0*/  HADD2.F32 R42, -RZ, R39.reuse.H1_H1 ;  /* 0x30000027ff2a7230 */ /* 0x100fe20000004100 */
[-C--:B------:R-:W-:Y:S01]  /*aef0*/  F2FP.F16.E4M3.UNPACK_B R37, R7.reuse ;  /* 0x00000007ff25723e */ /* 0x080fe200020006ff */
[----:B------:R-:W-:Y:S01]  /*af00*/  HADD2.F32 R44, -RZ, R44.H0_H0 ;  /* 0x2000002cff2c7230 */ /* 0x000fe20000004100 */
[----:B------:R-:W-:Y:S01]  /*af10*/  F2FP.F16.E4M3.UNPACK_B R38, R7.H1 ;  /* 0x00000007ff26723e */ /* 0x000fe200030006ff */
[C---:B------:R-:W-:Y:S01]  /*af20*/  FMUL.FTZ R48, R34.reuse, R46 ;  /* 0x0000002e22307220 */ /* 0x040fe20000410000 */
[----:B------:R-:W-:Y:S01]  /*af30*/  FMUL.FTZ R47, R34, R42 ;  /* 0x0000002a222f7220 */ /* 0x000fe20000410000 */
[-C--:B------:R-:W-:Y:S01]  /*af40*/  F2FP.F16.E4M3.UNPACK_B R7, R5.reuse ;  /* 0x00000005ff07723e */ /* 0x080fe200020006ff */
[----:B------:R-:W-:Y:S01]  /*af50*/  HADD2.F32 R39, -RZ, R39.H0_H0 ;  /* 0x20000027ff277230 */ /* 0x000fe20000004100 */
[----:B------:R-:W-:Y:S01]  /*af60*/  F2FP.F16.E4M3.UNPACK_B R34, R5.H1 ;  /* 0x00000005ff22723e */ /* 0x000fe200030006ff */
[----:B------:R-:W-:-:S02]  /*af70*/  HADD2.F32 R5, -RZ, R6.H1_H1 ;  /* 0x30000006ff057230 */ /* 0x000fc40000004100 */
[C---:B------:R-:W-:Y:S01]  /*af80*/  FFMA.FTZ R50, R35.reuse, R42, -R48 ;  /* 0x0000002a23327223 */ /* 0x040fe20000010830 */
[----:B------:R-:W-:Y:S01]  /*af90*/  FFMA.FTZ R51, R35, R46, R47 ;  /* 0x0000002e23337223 */ /* 0x000fe2000001002f */
[----:B------:R-:W-:Y:S01]  /*afa0*/  HADD2.F32 R6, -RZ, R6.H0_H0 ;  /* 0x20000006ff067230 */ /* 0x000fe20000004100 */
[----:B------:R-:W-:Y:S01]  /*afb0*/  F2FP.F16.E4M3.UNPACK_B R45, R45.H1 ;  /* 0x0000002dff2d723e */ /* 0x000fe200030006ff */
[C---:B------:R-:W-:Y:S01]  /*afc0*/  FMUL.FTZ R35, R5.reuse, R44 ;  /* 0x0000002c05237220 */ /* 0x040fe20000410000 */
[----:B------:R-:W-:Y:S01]  /*afd0*/  F2FP.F16.E4M3.UNPACK_B R41, R41.H1 ;  /* 0x00000029ff29723e */ /* 0x000fe200030006ff */
[-C--:B------:R-:W-:Y:S01]  /*afe0*/  FMUL.FTZ R49, R5, R39.reuse ;  /* 0x0000002705317220 */ /* 0x080fe20000410000 */
[----:B------:R-:W-:Y:S02]  /*aff0*/  HADD2.F32 R5, -RZ, R37.H1_H1 ;  /* 0x30000025ff057230 */ /* 0x000fe40000004100 */
[----:B------:R-:W-:Y:S01]  /*b000*/  FFMA.FTZ R47, R6, R39, -R35 ;  /* 0x00000027062f7223 */ /* 0x000fe20000010823 */
[----:B------:R-:W-:-:S02]  /*b010*/  HADD2.F32 R46, -RZ, R45.H0_H0 ;  /* 0x2000002dff2e7230 */ /* 0x000fc40000004100 */
[----:B------:R-:W-:Y:S01]  /*b020*/  FFMA.FTZ R48, R6, R44, R49 ;  /* 0x0000002c06307223 */ /* 0x000fe20000010031 */
[----:B------:R-:W-:Y:S01]  /*b030*/  HADD2.F32 R42, -RZ, R41.H0_H0 ;  /* 0x20000029ff2a7230 */ /* 0x000fe20000004100 */
[----:B------:R-:W-:Y:S01]  /*b040*/  F2FP.F16.E4M3.UNPACK_B R3, R4 ;  /* 0x00000004ff03723e */ /* 0x000fe200020006ff */
[----:B------:R-:W-:Y:S02]  /*b050*/  HADD2.F32 R45, -RZ, R45.H1_H1 ;  /* 0x3000002dff2d7230 */ /* 0x000fe40000004100 */
[C---:B------:R-:W-:Y:S01]  /*b060*/  FMUL.FTZ R44, R5.reuse, R46 ;  /* 0x0000002e052c7220 */ /* 0x040fe20000410000 */
[----:B------:R-:W-:Y:S02]  /*b070*/  HADD2.F32 R6, -RZ, R38.H1_H1 ;  /* 0x30000026ff067230 */ /* 0x000fe40000004100 */
[----:B------:R-:W-:Y:S01]  /*b080*/  FMUL.FTZ R52, R5, R42 ;  /* 0x0000002a05347220 */ /* 0x000fe20000410000 */
[----:B------:R-:W-:Y:S01]  /*b090*/  HADD2.F32 R37, -RZ, R37.H0_H0 ;  /* 0x20000025ff257230 */ /* 0x000fe20000004100 */
[----:B------:R-:W-:Y:S01]  /*b0a0*/  F2FP.F16.E4M3.UNPACK_B R5, R43 ;  /* 0x0000002bff05723e */ /* 0x000fe200020006ff */
[----:B------:R-:W-:-:S02]  /*b0b0*/  HADD2.F32 R41, -RZ, R41.H1_H1 ;  /* 0x30000029ff297230 */ /* 0x000fc40000004100 */
[C---:B------:R-:W-:Y:S01]  /*b0c0*/  FMUL.FTZ R35, R6.reuse, R45 ;  /* 0x0000002d06237220 */ /* 0x040fe20000410000 */
[----:B------:R-:W-:Y:S02]  /*b0d0*/  HADD2.F32 R38, -RZ, R38.H0_H0 ;  /* 0x20000026ff267230 */ /* 0x000fe40000004100 */
[C---:B------:R-:W-:Y:S01]  /*b0e0*/  FFMA.FTZ R49, R37.reuse, R42, -R44 ;  /* 0x0000002a25317223 */ /* 0x040fe2000001082c */
[----:B------:R-:W-:Y:S01]  /*b0f0*/  FFMA.FTZ R52, R37, R46, R52 ;  /* 0x0000002e25347223 */ /* 0x000fe20000010034 */
        /* <DEDUP_REMOVED lines=13> */
[----:B------:R-:W-:Y:S02]  /*b1d0*/  HADD2.F32 R4, -RZ, R3.H1_H1 ;  /* 0x30000003ff047230 */ /* 0x000fe40000004100 */
[-C--:B------:R-:W-:Y:S01]  /*b1e0*/  FMUL.FTZ R44, R6, R37.reuse ;  /* 0x00000025062c7220 */ /* 0x080fe20000410000 */
[----:B------:R-:W-:Y:S02]  /*b1f0*/  HADD2.F32 R35, -RZ, R35.H0_H0 ;  /* 0x20000023ff237230 */ /* 0x000fe40000004100 */
[----:B------:R-:W-:Y:S01]  /*b200*/  FFMA.FTZ R42, R5, R37, -R42 ;  /* 0x00000025052a7223 */ /* 0x000fe2000001082a */
[----:B------:R-:W-:-:S02]  /*b210*/  HADD2.F32 R3, -RZ, R3.H0_H0 ;  /* 0x20000003ff037230 */ /* 0x000fc40000004100 */
[CC--:B------:R-:W-:Y:S01]  /*b220*/  FMUL.FTZ R6, R4.reuse, R38.reuse ;  /* 0x0000002604067220 */ /* 0x0c0fe20000410000 */
        /* <DEDUP_REMOVED lines=8> */
[C---:B------:R-:W-:Y:S01]  /*b2b0*/  FMUL.FTZ R44, R4.reuse, R5 ;  /* 0x00000005042c7220 */ /* 0x040fe20000410000 */
[--C-:B------:R-:W-:Y:S02]  /*b2c0*/  HADD2.F32 R3, -RZ, R7.reuse.H1_H1 ;  /* 0x30000007ff037230 */ /* 0x100fe40000004100 */
[----:B------:R-:W-:Y:S01]  /*b2d0*/  FMUL.FTZ R41, R4, R35 ;  /* 0x0000002304297220 */ /* 0x000fe20000410000 */
[----:B------:R-:W-:Y:S02]  /*b2e0*/  HADD2.F32 R40, -RZ, R40.H0_H0 ;  /* 0x20000028ff287230 */ /* 0x000fe40000004100 */
[----:B------:R-:W-:Y:S02]  /*b2f0*/  HADD2.F32 R34, -RZ, R34.H0_H0 ;  /* 0x20000022ff227230 */ /* 0x000fe40000004100 */
[C---:B------:R-:W-:Y:S01]  /*b300*/  FMUL.FTZ R4, R3.reuse, R6 ;  /* 0x0000000603047220 */ /* 0x040fe20000410000 */
[----:B------:R-:W-:Y:S02]  /*b310*/  HADD2.F32 R7, -RZ, R7.H0_H0 ;  /* 0x20000007ff077230 */ /* 0x000fe40000004100 */
[-C--:B------:R-:W-:Y:S01]  /*b320*/  FMUL.FTZ R3, R3, R40.reuse ;  /* 0x0000002803037220 */ /* 0x080fe20000410000 */
        /* <DEDUP_REMOVED lines=13> */
.L_x_1888:
[----:B------:R-:W-:Y:S05]  /*b400*/  BSYNC B2 ;  /* 0x0000000000027941 */ /* 0x000fea0003800000 */
.L_x_1887:
[----:B------:R-:W-:Y:S05]  /*b410*/  @P1 BRA `(.L_x_1886) ;  /* 0x0000000400d81947 */ /* 0x000fea0003800000 */
[----:B0-234-:R-:W0:Y:S01]  /*b420*/  LDS.128 R4, [R213+0x1d000] ;  /* 0x01d00000d5047984 */ /* 0x01de220000000c00 */
[----:B-----5:R-:W-:Y:S02]  /*b430*/  SHF.R.U32.HI R34, RZ, 0x8, R30 ;  /* 0x00000008ff227819 */ /* 0x020fe4000001161e */
        /* <DEDUP_REMOVED lines=16> */
[----:B-1----:R-:W-:Y:S02]  /*b540*/  LOP3.LUT R37, R32, 0xff, RZ, 0xc0, !PT ;  /* 0x000000ff20257812 */ /* 0x002fe400078ec0ff */
[----:B------:R-:W-:Y:S02]  /*b550*/  PRMT R40, R40, 0x7604, R39 ;  /* 0x0000760428287816 */ /* 0x000fe40000000027 */
[----:B------:R-:W-:-:S02]  /*b560*/  PRMT R39, R38, 0x7604, R37 ;  /* 0x0000760426277816 */ /* 0x000fc40000000025 */
[----:B------:R-:W-:Y:S02]  /*b570*/  LOP3.LUT R37, R35, 0xff0000, R34, 0xf8, !PT ;  /* 0x00ff000023257812 */ /* 0x000fe400078ef822 */
[----:B------:R-:W-:Y:S02]  /*b580*/  LOP3.LUT R41, R40, 0xff0000, R41, 0xf8, !PT ;  /* 0x00ff000028297812 */ /* 0x000fe400078ef829 */
[----:B------:R-:W-:Y:S02]  /*b590*/  LOP3.LUT R37, R37, 0xff000000, R31, 0xf8, !PT ;  /* 0xff00000025257812 */ /* 0x000fe400078ef81f */
[----:B------:R-:W-:Y:S02]  /*b5a0*/  LOP3.LUT R41, R41, 0xff000000, R33, 0xf8, !PT ;  /* 0xff00000029297812 */ /* 0x000fe400078ef821 */
[----:B------:R-:W-:Y:S02]  /*b5b0*/  LOP3.LUT R35, R3, 0xff0000, R30, 0xf8, !PT ;  /* 0x00ff000003237812 */ /* 0x000fe400078ef81e */
[----:B0-----:R-:W-:-:S02]  /*b5c0*/  F2FP.F16.E4M3.UNPACK_B R3, R6.H1 ;  /* 0x00000006ff03723e */ /* 0x001fc400030006ff */
[----:B------:R-:W-:Y:S02]  /*b5d0*/  F2FP.F16.E4M3.UNPACK_B R40, R41 ;  /* 0x00000029ff28723e */ /* 0x000fe400020006ff */
[----:B------:R-:W-:Y:S01]  /*b5e0*/  F2FP.F16.E4M3.UNPACK_B R34, R37 ;  /* 0x00000025ff22723e */ /* 0x000fe200020006ff */
[--C-:B------:R-:W-:Y:S01]  /*b5f0*/  HADD2.F32 R31, -RZ, R3.reuse.H0_H0 ;  /* 0x20000003ff1f7230 */ /* 0x100fe20000004100 */
[----:B------:R-:W-:Y:S01]  /*b600*/  LOP3.LUT R35, R35, 0xff000000, R30, 0xf8, !PT ;  /* 0xff00000023237812 */ /* 0x000fe200078ef81e */
[----:B------:R-:W-:Y:S01]  /*b610*/  HADD2.F32 R30, -RZ, R3.H1_H1 ;  /* 0x30000003ff1e7230 */ /* 0x000fe20000004100 */
[--C-:B------:R-:W-:Y:S01]  /*b620*/  LOP3.LUT R39, R39, 0xff0000, R32.reuse, 0xf8, !PT ;  /* 0x00ff000027277812 */ /* 0x100fe200078ef820 */
[----:B------:R-:W-:Y:S01]  /*b630*/  HADD2.F32 R42, -RZ, R40.H1_H1 ;  /* 0x30000028ff2a7230 */ /* 0x000fe20000004100 */
[----:B------:R-:W-:Y:S01]  /*b640*/  F2FP.F16.E4M3.UNPACK_B R6, R6 ;  /* 0x00000006ff06723e */ /* 0x000fe200020006ff */
[----:B------:R-:W-:Y:S01]  /*b650*/  HADD2.F32 R38, -RZ, R34.H1_H1 ;  /* 0x30000022ff267230 */ /* 0x000fe20000004100 */
[----:B------:R-:W-:Y:S01]  /*b660*/  LOP3.LUT R39, R39, 0xff000000, R32, 0xf8, !PT ;  /* 0xff00000027277812 */ /* 0x000fe200078ef820 */
[----:B------:R-:W-:Y:S01]  /*b670*/  HADD2.F32 R40, -RZ, R40.H0_H0 ;  /* 0x20000028ff287230 */ /* 0x000fe20000004100 */
[-C--:B------:R-:W-:Y:S01]  /*b680*/  F2FP.F16.E4M3.UNPACK_B R32, R7.reuse ;  /* 0x00000007ff20723e */ /* 0x080fe200020006ff */
[C---:B------:R-:W-:Y:S01]  /*b690*/  FMUL.FTZ R44, R30.reuse, R42 ;  /* 0x0000002a1e2c7220 */ /* 0x040fe20000410000 */
[----:B------:R-:W-:Y:S01]  /*b6a0*/  F2FP.F16.E4M3.UNPACK_B R33, R7.H1 ;  /* 0x00000007ff21723e */ /* 0x000fe200030006ff */
        /* <DEDUP_REMOVED lines=26> */
[----:B------:R-:W-:Y:S02]  /*b850*/  HADD2.F32 R33, -RZ, R33.H0_H0 ;  /* 0x20000021ff217230 */ /* 0x000fe40000004100 */
[C---:B------:R-:W-:Y:S01]  /*b860*/  FMUL.FTZ R34, R6.reuse, R41 ;  /* 0x0000002906227220 */ /* 0x040fe20000410000 */
[----:B------:R-:W-:Y:S01]  /*b870*/  F2FP.F16.E4M3.UNPACK_B R5, R39 ;  /* 0x00000027ff05723e */ /* 0x000fe200020006ff */
[-C--:B------:R-:W-:Y:S01]  /*b880*/  FMUL.FTZ R32, R6, R37.reuse ;  /* 0x0000002506207220 */ /* 0x080fe20000410000 */
[----:B------:R-:W-:Y:S01]  /*b890*/  F2FP.F16.E4M3.UNPACK_B R4, R4.H1 ;  /* 0x00000004ff04723e */ /* 0x000fe200030006ff */
[C---:B------:R-:W-:Y:S01]  /*b8a0*/  FFMA.FTZ R48, R33.reuse, R37, -R34 ;  /* 0x0000002521307223 */ /* 0x040fe20000010822 */
[----:B------:R-:W-:Y:S01]  /*b8b0*/  F2FP.F16.E4M3.UNPACK_B R31, R35 ;  /* 0x00000023ff1f723e */ /* 0x000fe200020006ff */
        /* <DEDUP_REMOVED lines=19> */
[--C-:B------:R-:W-:Y:S02]  /*b9f0*/  HADD2.F32 R31, -RZ, R39.reuse.H1_H1 ;  /* 0x30000027ff1f7230 */ /* 0x100fe40000004100 */
[----:B------:R-:W-:Y:S01]  /*ba00*/  FFMA.FTZ R33, R3, R33, R4 ;  /* 0x0000002103217223 */ /* 0x000fe20000010004 */
[----:B------:R-:W-:Y:S02]  /*ba10*/  HADD2.F32 R4, -RZ, R30.H1_H1 ;  /* 0x3000001eff047230 */ /* 0x000fe40000004100 */
[----:B------:R-:W-:-:S02]  /*ba20*/  HADD2.F32 R32, -RZ, R39.H0_H0 ;  /* 0x20000027ff207230 */ /* 0x000fc40000004100 */
[----:B------:R-:W-:Y:S02]  /*ba30*/  HADD2.F32 R3, -RZ, R7.H1_H1 ;  /* 0x30000007ff037230 */ /* 0x000fe40000004100 */
[C---:B------:R-:W-:Y:S01]  /*ba40*/  FMUL.FTZ R40, R4.reuse, R5 ;  /* 0x0000000504287220 */ /* 0x040fe20000410000 */
[----:B------:R-:W-:Y:S02]  /*ba50*/  HADD2.F32 R6, -RZ, R35.H0_H0 ;  /* 0x20000023ff067230 */ /* 0x000fe40000004100 */
[----:B------:R-:W-:Y:S01]  /*ba60*/  FMUL.FTZ R35, R4, R31 ;  /* 0x0000001f04237220 */ /* 0x000fe20000410000 */
        /* <DEDUP_REMOVED lines=17> */
.L_x_1886:
[----:B------:R-:W-:Y:S05]  /*bb80*/  BSYNC B1 ;  /* 0x0000000000017941 */ /* 0x000fea0003800000 */
.L_x_1885:
[----:B------:R-:W-:Y:S01]  /*bb90*/  VIADD R3, R187, 0x40 ;  /* 0x00000040bb037836 */ /* 0x000fe20000000000 */
[----:B------:R-:W-:Y:S04]  /*bba0*/  BSSY B1, `(.L_x_1889) ;  /* 0x00000fa000017945 */ /* 0x000fe80003800000 */
[----:B------:R-:W-:-:S13]  /*bbb0*/  ISETP.GE.AND P0, PT, R3, R0, PT ;  /* 0x000000000300720c */ /* 0x000fda0003f06270 */
[----:B------:R-:W-:Y:S05]  /*bbc0*/  @P0 BRA `(.L_x_1890) ;  /* 0x0000000c00dc0947 */ /* 0x000fea0003800000 */
[----:B------:R-:W0:Y:S01]  /*bbd0*/  LDC R3, c[0x0][0x3f4] ;  /* 0x0000fd00ff037b82 */ /* 0x000e220000000800 */
[----:B------:R-:W-:Y:S01]  /*bbe0*/  BSSY B2, `(.L_x_1891) ;  /* 0x000007a000027945 */ /* 0x000fe20003800000 */
[-C--:B0-----:R-:W-:Y:S02]  /*bbf0*/  ISETP.GE.AND P0, PT, R18, R3.reuse, PT ;  /* 0x000000031200720c */ /* 0x081fe40003f06270 */
[----:B------:R-:W-:-:S11]  /*bc00*/  ISETP.GE.AND P1, PT, R190, R3, PT ;  /* 0x00000003be00720c */ /* 0x000fd60003f26270 */
[----:B------:R-:W-:Y:S05]  /*bc10*/  @P0 BRA `(.L_x_1892) ;  /* 0x0000000400d80947 */ /* 0x000fea0003800000 */
[----:B--234-:R-:W0:Y:S01]  /*bc20*/  LDS.128 R4, [R213+0x1a000] ;  /* 0x01a00000d5047984 */ /* 0x01ce220000000c00 */
[----:B-----5:R-:W-:Y:S02]  /*bc30*/  SHF.R.U32.HI R30, RZ, 0x8, R26 ;  /* 0x00000008ff1e7819 */ /* 0x020fe4000001161a */
[----:B------:R-:W-:Y:S02]  /*bc40*/  LOP3.LUT R3, R26, 0xff, RZ, 0xc0, !PT ;  /* 0x000000ff1a037812 */ /* 0x000fe400078ec0ff */
[----:B------:R-:W-:Y:S02]  /*bc50*/  LOP3.LUT R30, R30, 0xff, RZ, 0xc0, !PT ;  /* 0x000000ff1e1e7812 */ /* 0x000fe400078ec0ff */
[----:B------:R-:W-:Y:S02]  /*bc60*/  SHF.R.U32.HI R32, RZ, 0x8, R27 ;  /* 0x00000008ff207819 */ /* 0x000fe4000001161b */
[----:B------:R-:W-:Y:S02]  /*bc70*/  SHF.R.U32.HI R35, RZ, 0x8, R29 ;  /* 0x00000008ff237819 */ /* 0x000fe4000001161d */
[----:B------:R-:W-:-:S02]  /*bc80*/  PRMT R3, R30, 0x7604, R3 ;  /* 0x000076041e037816 */ /* 0x000fc40000000003 */
[----:B------:R-:W-:Y:S02]  /*bc90*/  LOP3.LUT R31, R27, 0xff, RZ, 0xc0, !PT ;  /* 0x000000ff1b1f7812 */ /* 0x000fe400078ec0ff */
[----:B------:R-:W-:Y:S02]  /*bca0*/  LOP3.LUT R32, R32, 0xff, RZ, 0xc0, !PT ;  /* 0x000000ff20207812 */ /* 0x000fe400078ec0ff */
[----:B------:R-:W-:Y:S02]  /*bcb0*/  SHF.R.U32.HI R38, RZ, 0x10, R27 ;  /* 0x00000010ff267819 */ /* 0x000fe4000001161b */
[----:B------:R-:W-:Y:S02]  /*bcc0*/  SHF.R.U32.HI R30, RZ, 0x8, R28 ;  /* 0x00000008ff1e7819 */ /* 0x000fe4000001161c */
[----:B-1----:R-:W-:Y:S02]  /*bcd0*/  SHF.R.U32.HI R37, RZ, 0x10, R29 ;  /* 0x00000010ff257819 */ /* 0x002fe4000001161d */
[----:B------:R-:W-:-:S02]  /*bce0*/  LOP3.LUT R34, R29, 0xff, RZ, 0xc0, !PT ;  /* 0x000000ff1d227812 */ /* 0x000fc400078ec0ff */
[----:B------:R-:W-:Y:S01]  /*bcf0*/  LOP3.LUT R35, R35, 0xff, RZ, 0xc0, !PT ;  /* 0x000000ff23237812 */ /* 0x000fe200078ec0ff */
[----:B------:R-:W-:Y:S01]  /*bd00*/  IMAD.U32 R37, R37, 0x10000, RZ ;  /* 0x0001000025257824 */ /* 0x000fe200078e00ff */
[----:B------:R-:W-:Y:S02]  /*bd10*/  PRMT R31, R32, 0x7604, R31 ;  /* 0x00007604201f7816 */ /* 0x000fe4000000001f */
[----:B------:R-:W-:Y:S01]  /*bd20*/  LOP3.LUT R33, R30, 0xff, RZ, 0xc0, !PT ;  /* 0x000000ff1e217812 */ /* 0x000fe200078ec0ff */
[----:B------:R-:W-:Y:S01]  /*bd30*/  IMAD.U32 R30, R38, 0x10000, RZ ;  /* 0x00010000261e7824 */ /* 0x000fe200078e00ff */
[----:B------:R-:W-:Y:S02]  /*bd40*/  LOP3.LUT R32, R28, 0xff, RZ, 0xc0, !PT ;  /* 0x000000ff1c207812 */ /* 0x000fe400078ec0ff */
        /* <DEDUP_REMOVED lines=99> */
.L_x_1892:
[----:B------:R-:W-:Y:S05]  /*c380*/  BSYNC B2 ;  /* 0x0000000000027941 */ /* 0x000fea0003800000 */
.L_x_1891:
[----:B------:R-:W-:Y:S05]  /*c390*/  @P1 BRA `(.L_x_1890) ;  /* 0x0000000400e81947 */ /* 0x000fea0003800000 */
[----:B0-234-:R-:W0:Y:S01]  /*c3a0*/  LDS.128 R4, [R213+0x1e000] ;  /* 0x01e00000d5047984 */ /* 0x01de220000000c00 */
[----:B-----5:R-:W-:Y:S02]  /*c3b0*/  SHF.R.U32.HI R27, RZ, 0x8, R25 ;  /* 0x00000008ff1b7819 */ /* 0x020fe40000011619 */
[----:B------:R-:W-:Y:S02]  /*c3c0*/  SHF.R.U32.HI R32, RZ, 0x8, R21 ;  /* 0x00000008ff207819 */ /* 0x000fe40000011615 */
[----:B------:R-:W-:Y:S02]  /*c3d0*/  SHF.R.U32.HI R29, RZ, 0x8, R20 ;  /* 0x00000008ff1d7819 */ /* 0x000fe40000011614 */
[----:B------:R-:W-:Y:S02]  /*c3e0*/  LOP3.LUT R28, R25, 0xff, RZ, 0xc0, !PT ;  /* 0x000000ff191c7812 */ /* 0x000fe400078ec0ff */
[----:B------:R-:W-:Y:S02]  /*c3f0*/  LOP3.LUT R33, R21, 0xff, RZ, 0xc0, !PT ;  /* 0x000000ff15217812 */ /* 0x000fe400078ec0ff */
[----:B------:R-:W-:-:S02]  /*c400*/  LOP3.LUT R27, R27, 0xff, RZ, 0xc0, !PT ;  /* 0x000000ff1b1b7812 */ /* 0x000fc400078ec0ff */
[----:B------:R-:W-:Y:S02]  /*c410*/  LOP3.LUT R32, R32, 0xff, RZ, 0xc0, !PT ;  /* 0x000000ff20207812 */ /* 0x000fe400078ec0ff */
[----:B------:R-:W-:Y:S02]  /*c420*/  SHF.R.U32.HI R3, RZ, 0x8, R24 ;  /* 0x00000008ff037819 */ /* 0x000fe40000011618 */
[----:B------:R-:W-:Y:S02]  /*c430*/  LOP3.LUT R30, R29, 0xff, RZ, 0xc0, !PT ;  /* 0x000000ff1d1e7812 */ /* 0x000fe400078ec0ff */
[----:B------:R-:W-:Y:S02]  /*c440*/  PRMT R29, R27, 0x7604, R28 ;  /* 0x000076041b1d7816 */ /* 0x000fe4000000001c */
[----:B------:R-:W-:Y:S02]  /*c450*/  PRMT R33, R32, 0x7604, R33 ;  /* 0x0000760420217816 */ /* 0x000fe40000000021 */
[----:B------:R-:W-:-:S02]  /*c460*/  SHF.R.U32.HI R28, RZ, 0x10, R25 ;  /* 0x00000010ff1c7819 */ /* 0x000fc40000011619 */
[----:B------:R-:W-:Y:S02]  /*c470*/  SHF.R.U32.HI R32, RZ, 0x10, R21 ;  /* 0x00000010ff207819 */ /* 0x000fe40000011615 */
[----:B------:R-:W-:Y:S02]  /*c480*/  LOP3.LUT R26, R24, 0xff, RZ, 0xc0, !PT ;  /* 0x000000ff181a7812 */ /* 0x000fe400078ec0ff */
[----:B------:R-:W-:Y:S02]  /*c490*/  LOP3.LUT R3, R3, 0xff, RZ, 0xc0, !PT ;  /* 0x000000ff03037812 */ /* 0x000fe400078ec0ff */
[----:B------:R-:W-:Y:S02]  /*c4a0*/  LOP3.LUT R28, R28, 0xff, RZ, 0xc0, !PT ;  /* 0x000000ff1c1c7812 */ /* 0x000fe400078ec0ff */
[----:B------:R-:W-:Y:S02]  /*c4b0*/  LOP3.LUT R32, R32, 0xff, RZ, 0xc0, !PT ;  /* 0x000000ff20207812 */ /* 0x000fe400078ec0ff */
[----:B------:R-:W-:-:S02]  /*c4c0*/  LOP3.LUT R31, R20, 0xff, RZ, 0xc0, !PT ;  /* 0x000000ff141f7812 */ /* 0x000fc400078ec0ff */
[----:B------:R-:W-:Y:S02]  /*c4d0*/  PRMT R26, R3, 0x7604, R26 ;  /* 0x00007604031a7816 */ /* 0x000fe4000000001a */
[----:B------:R-:W-:Y:S02]  /*c4e0*/  SHF.R.U32.HI R3, RZ, 0x10, R24 ;  /* 0x00000010ff037819 */ /* 0x000fe40000011618 */
[----:B------:R-:W-:Y:S02]  /*c4f0*/  SHF.R.U32.HI R27, RZ, 0x10, R20 ;  /* 0x00000010ff1b7819 */ /* 0x000fe40000011614 */
[----:B------:R-:W-:Y:S02]  /*c500*/  PRMT R29, R28, 0x7054, R29 ;  /* 0x000070541c1d7816 */ /* 0x000fe4000000001d */
        /* <DEDUP_REMOVED lines=15> */
[----:B------:R-:W-:Y:S01]  /*c600*/  HADD2.F32 R32, -RZ, R30.H1_H1 ;  /* 0x3000001eff207230 */ /* 0x000fe20000004100 */
[----:B------:R-:W-:Y:S01]  /*c610*/  LOP3.LUT R27, R27, 0xff000000, R24, 0xf8, !PT ;  /* 0xff0000001b1b7812 */ /* 0x000fe200078ef818 */
[----:B------:R-:W-:Y:S01]  /*c620*/  HADD2.F32 R28, -RZ, R26.H1_H1 ;  /* 0x3000001aff1c7230 */ /* 0x000fe20000004100 */
        /* <DEDUP_REMOVED lines=10> */
[----:B-1----:R-:W-:Y:S01]  /*c6d0*/  FFMA.FTZ R37, R21, R32, R35 ;  /* 0x0000002015257223 */ /* 0x002fe20000010023 */
        /* <DEDUP_REMOVED lines=70> */
.L_x_1890:
[----:B------:R-:W-:Y:S05]  /*cb40*/  BSYNC B1 ;  /* 0x0000000000017941 */ /* 0x000fea0003800000 */
.L_x_1889:
[----:B------:R-:W-:-:S05]  /*cb50*/  VIADD R3, R187, 0x60 ;  /* 0x00000060bb037836 */ /* 0x000fca0000000000 */
        /* <DEDUP_REMOVED lines=9> */
[----:B------:R-:W-:Y:S02]  /*cbf0*/  SHF.R.U32.HI R26, RZ, 0x8, R15 ;  /* 0x00000008ff1a7819 */ /* 0x000fe4000001160f */
[----:B------:R-:W-:Y:S02]  /*cc00*/  LOP3.LUT R21, R13, 0xff, RZ, 0xc0, !PT ;  /* 0x000000ff0d157812 */ /* 0x000fe400078ec0ff */
[----:B------:R-:W-:Y:S02]  /*cc10*/  LOP3.LUT R27, R15, 0xff, RZ, 0xc0, !PT ;  /* 0x000000ff0f1b7812 */ /* 0x000fe400078ec0ff */
[----:B------:R-:W-:Y:S02]  /*cc20*/  LOP3.LUT R20, R20, 0xff, RZ, 0xc0, !PT ;  /* 0x000000ff14147812 */ /* 0x000fe400078ec0ff */
[----:B------:R-:W-:-:S02]  /*cc30*/  LOP3.LUT R26, R26, 0xff, RZ, 0xc0, !PT ;  /* 0x000000ff1a1a7812 */ /* 0x000fc400078ec0ff */
[----:B------:R-:W-:Y:S02]  /*cc40*/  SHF.R.U32.HI R0, RZ, 0x8, R12 ;  /* 0x00000008ff007819 */ /* 0x000fe4000001160c */
[----:B------:R-:W-:Y:S02]  /*cc50*/  SHF.R.U32.HI R24, RZ, 0x8, R14 ;  /* 0x00000008ff187819 */ /* 0x000fe4000001160e */
[----:B------:R-:W-:Y:S02]  /*cc60*/  PRMT R21, R20, 0x7604, R21 ;  /* 0x0000760414157816 */ /* 0x000fe40000000015 */
[----:B------:R-:W-:Y:S02]  /*cc70*/  PRMT R27, R26, 0x7604, R27 ;  /* 0x000076041a1b7816 */ /* 0x000fe4000000001b */
[----:B------:R-:W-:Y:S02]  /*cc80*/  SHF.R.U32.HI R20, RZ, 0x10, R13 ;  /* 0x00000010ff147819 */ /* 0x000fe4000001160d */
[----:B------:R-:W-:-:S02]  /*cc90*/  SHF.R.U32.HI R26, RZ, 0x10, R15 ;  /* 0x00000010ff1a7819 */ /* 0x000fc4000001160f */
[----:B------:R-:W-:Y:S02]  /*cca0*/  LOP3.LUT R3, R12, 0xff, RZ, 0xc0, !PT ;  /* 0x000000ff0c037812 */ /* 0x000fe400078ec0ff */
[----:B------:R-:W-:Y:S02]  /*ccb0*/  LOP3.LUT R25, R14, 0xff, RZ, 0xc0, !PT ;  /* 0x000000ff0e197812 */ /* 0x000fe400078ec0ff */
[----:B------:R-:W-:Y:S02]  /*ccc0*/  LOP3.LUT R0, R0, 0xff, RZ, 0xc0, !PT ;  /* 0x000000ff00007812 */ /* 0x000fe400078ec0ff */
[----:B------:R-:W-:Y:S02]  /*ccd0*/  LOP3.LUT R24, R24, 0xff, RZ, 0xc0, !PT ;  /* 0x000000ff18187812 */ /* 0x000fe400078ec0ff */
[----:B------:R-:W-:Y:S02]  /*cce0*/  LOP3.LUT R20, R20, 0xff, RZ, 0xc0, !PT ;  /* 0x000000ff14147812 */ /* 0x000fe400078ec0ff */
[----:B------:R-:W-:-:S02]  /*ccf0*/  LOP3.LUT R26, R26, 0xff, RZ, 0xc0, !PT ;  /* 0x000000ff1a1a7812 */ /* 0x000fc400078ec0ff */
[----:B------:R-:W-:Y:S02]  /*cd00*/  PRMT R3, R0, 0x7604, R3 ;  /* 0x0000760400037816 */ /* 0x000fe40000000003 */
        /* <DEDUP_REMOVED lines=14> */
[----:B------:R-:W-:Y:S01]  /*cdf0*/  HADD2.F32 R13, -RZ, R0.H1_H1 ;  /* 0x30000000ff0d7230 */ /* 0x000fe20000004100 */
[----:B------:R-:W-:Y:S01]  /*ce00*/  LOP3.LUT R20, R3, 0xff000000, R12, 0xf8, !PT ;  /* 0xff00000003147812 */ /* 0x000fe200078ef80c */
[----:B------:R-:W-:Y:S01]  /*ce10*/  HADD2.F32 R29, -RZ, R28.H1_H1 ;  /* 0x3000001cff1d7230 */ /* 0x000fe20000004100 */
[----:B------:R-:W-:Y:S01]  /*ce20*/  LOP3.LUT R26, R25, 0xff000000, R14, 0xf8, !PT ;  /* 0xff000000191a7812 */ /* 0x000fe200078ef80e */
[----:B------:R-:W-:Y:S01]  /*ce30*/  HADD2.F32 R25, -RZ, R24.H1_H1 ;  /* 0x30000018ff197230 */ /* 0x000fe20000004100 */
[----:B------:R-:W-:Y:S01]  /*ce40*/  F2FP.F16.E4M3.UNPACK_B R3, R6 ;  /* 0x00000006ff03723e */ /* 0x000fe200020006ff */
[----:B------:R-:W-:Y:S01]  /*ce50*/  HADD2.F32 R12, -RZ, R0.H0_H0 ;  /* 0x20000000ff0c7230 */ /* 0x000fe20000004100 */
[----:B------:R-:W-:Y:S01]  /*ce60*/  F2FP.F16.E4M3.UNPACK_B R14, R7 ;  /* 0x00000007ff0e723e */ /* 0x000fe200020006ff */
[C---:B------:R-:W-:Y:S01]  /*ce70*/  FMUL.FTZ R31, R13.reuse, R29 ;  /* 0x0000001d0d1f7220 */ /* 0x040fe20000410000 */
[----:B------:R-:W-:Y:S01]  /*ce80*/  F2FP.F16.E4M3.UNPACK_B R15, R7.H1 ;  /* 0x00000007ff0f723e */ /* 0x000fe200030006ff */
[----:B------:R-:W-:Y:S01]  /*ce90*/  FMUL.FTZ R30, R13, R25 ;  /* 0x000000190d1e7220 */ /* 0x000fe20000410000 */
[-C--:B------:R-:W-:Y:S01]  /*cea0*/  F2FP.F16.E4M3.UNPACK_B R6, R5.reuse ;  /* 0x00000005ff06723e */ /* 0x080fe200020006ff */
[----:B------:R-:W-:Y:S01]  /*ceb0*/  HADD2.F32 R28, -RZ, R28.H0_H0 ;  /* 0x2000001cff1c7230 */ /* 0x000fe20000004100 */
[----:B------:R-:W-:Y:S01]  /*cec0*/  F2FP.F16.E4M3.UNPACK_B R7, R5.H1 ;  /* 0x00000005ff07723e */ /* 0x000fe200030006ff */
[----:B------:R-:W-:Y:S01]  /*ced0*/  HADD2.F32 R5, -RZ, R3.H1_H1 ;  /* 0x30000003ff057230 */ /* 0x000fe20000004100 */
[----:B------:R-:W-:Y:S01]  /*cee0*/  F2FP.F16.E4M3.UNPACK_B R27, R27.H1 ;  /* 0x0000001bff1b723e */ /* 0x000fe200030006ff */
[----:B------:R-:W-:-:S02]  /*cef0*/  HADD2.F32 R24, -RZ, R24.H0_H0 ;  /* 0x20000018ff187230 */ /* 0x000fc40000004100 */
[C---:B------:R-:W-:Y:S01]  /*cf00*/  FFMA.FTZ R31, R12.reuse, R25, -R31 ;  /* 0x000000190c1f7223 */ /* 0x040fe2000001081f */
[----:B------:R-:W-:Y:S01]  /*cf10*/  FFMA.FTZ R30, R12, R29, R30 ;  /* 0x0000001d0c1e7223 */ /* 0x000fe2000001001e */
[----:B------:R-:W-:Y:S01]  /*cf20*/  HADD2.F32 R3, -RZ, R3.H0_H0 ;  /* 0x20000003ff037230 */ /* 0x000fe20000004100 */
[----:B------:R-:W-:Y:S01]  /*cf30*/  F2FP.F16.E4M3.UNPACK_B R21, R21.H1 ;  /* 0x00000015ff15723e */ /* 0x000fe200030006ff */
[C---:B------:R-:W-:Y:S01]  /*cf40*/  FMUL.FTZ R12, R5.reuse, R28 ;  /* 0x0000001c050c7220 */ /* 0x040fe20000410000 */
[----:B------:R-:W-:Y:S01]  /*cf50*/  FMUL.FTZ R25, R5, R24 ;  /* 0x0000001805197220 */ /* 0x000fe20000410000 */
[--C-:B------:R-:W-:Y:S01]  /*cf60*/  HADD2.F32 R5, -RZ, R14.reuse.H1_H1 ;  /* 0x3000000eff057230 */ /* 0x100fe20000004100 */
[----:B------:R-:W-:Y:S01]  /*cf70*/  F2FP.F16.E4M3.UNPACK_B R0, R4 ;  /* 0x00000004ff00723e */ /* 0x000fe200020006ff */
[----:B------:R-:W-:Y:S02]  /*cf80*/  HADD2.F32 R13, -RZ, R27.H0_H0 ;  /* 0x2000001bff0d7230 */ /* 0x000fe40000004100 */
[C---:B------:R-:W-:Y:S01]  /*cf90*/  FFMA.FTZ R29, R3.reuse, R24, -R12 ;  /* 0x00000018031d7223 */ /* 0x040fe2000001080c */
[----:B------:R-:W-:Y:S01]  /*cfa0*/  FFMA.FTZ R28, R3, R28, R25 ;  /* 0x0000001c031c7223 */ /* 0x000fe20000010019 */
[----:B------:R-:W-:Y:S01]  /*cfb0*/  HADD2.F32 R12, -RZ, R21.H0_H0 ;  /* 0x20000015ff0c7230 */ /* 0x000fe20000004100 */
[----:B------:R-:W-:Y:S01]  /*cfc0*/  F2FP.F16.E4M3.UNPACK_B R4, R4.H1 ;  /* 0x00000004ff04723e */ /* 0x000fe200030006ff */
[----:B------:R-:W-:-:S02]  /*cfd0*/  HADD2.F32 R14, -RZ, R14.H0_H0 ;  /* 0x2000000eff0e7230 */ /* 0x000fc40000004100 */
[CC--:B------:R-:W-:Y:S01]  /*cfe0*/  FMUL.FTZ R25, R5.reuse, R13.reuse ;  /* 0x0000000d05197220 */ /* 0x0c0fe20000410000 */
[----:B------:R-:W-:Y:S02]  /*cff0*/  HADD2.F32 R24, -RZ, R27.H1_H1 ;  /* 0x3000001bff187230 */ /* 0x000fe40000004100 */
[-C--:B------:R-:W-:Y:S01]  /*d000*/  FMUL.FTZ R5, R5, R12.reuse ;  /* 0x0000000c05057220 */ /* 0x080fe20000410000 */
[----:B------:R-:W-:Y:S02]  /*d010*/  HADD2.F32 R3, -RZ, R15.H1_H1 ;  /* 0x3000000fff037230 */ /* 0x000fe40000004100 */
[C---:B------:R-:W-:Y:S01]  /*d020*/  FFMA.FTZ R27, R14.reuse, R12, -R25 ;  /* 0x0000000c0e1b7223 */ /* 0x040fe20000010819 */
[----:B------:R-:W-:Y:S02]  /*d030*/  HADD2.F32 R12, -RZ, R21.H1_H1 ;  /* 0x30000015ff0c7230 */ /* 0x000fe40000004100 */
[----:B------:R-:W-:Y:S01]  /*d040*/  FFMA.FTZ R32, R14, R13, R5 ;  /* 0x0000000d0e207223 */ /* 0x000fe20000010005 */
[----:B------:R-:W-:-:S02]  /*d050*/  HADD2.F32 R15, -RZ, R15.H0_H0 ;  /* 0x2000000fff0f7230 */ /* 0x000fc40000004100 */
[C---:B------:R-:W-:Y:S01]  /*d060*/  FMUL.FTZ R34, R3.reuse, R24 ;  /* 0x0000001803227220 */ /* 0x040fe20000410000 */
[----:B------:R-:W-:Y:S01]  /*d070*/  F2FP.F16.E4M3.UNPACK_B R13, R26 ;  /* 0x0000001aff0d723e */ /* 0x000fe200020006ff */
[-C--:B------:R-:W-:Y:S01]  /*d080*/  FMUL.FTZ R14, R3, R12.reuse ;  /* 0x0000000c030e7220 */ /* 0x080fe20000410000 */
[----:B------:R-:W-:Y:S02]  /*d090*/  HADD2.F32 R5, -RZ, R4.H1_H1 ;  /* 0x30000004ff057230 */ /* 0x000fe40000004100 */
        /* <DEDUP_REMOVED lines=8> */
[C---:B------:R-:W-:Y:S01]  /*d120*/  FMUL.FTZ R15, R5.reuse, R21 ;  /* 0x00000015050f7220 */ /* 0x040fe20000410000 */
[----:B------:R-:W-:Y:S02]  /*d130*/  HADD2.F32 R3, -RZ, R0.H1_H1 ;  /* 0x30000000ff037230 */ /* 0x000fe40000004100 */
[----:B------:R-:W-:Y:S02]  /*d140*/  HADD2.F32 R12, -RZ, R12.H0_H0 ;  /* 0x2000000cff0c7230 */ /* 0x000fe40000004100 */
[-C--:B------:R-:W-:Y:S01]  /*d150*/  FMUL.FTZ R25, R5, R13.reuse ;  /* 0x0000000d05197220 */ /* 0x080fe20000410000 */
        /* <DEDUP_REMOVED lines=8> */
[----:B------:R-:W-:-:S02]  /*d1e0*/  HADD2.F32 R4, -RZ, R20.H1_H1 ;  /* 0x30000014ff047230 */ /* 0x000fc40000004100 */
[--C-:B------:R-:W-:Y:S02]  /*d1f0*/  HADD2.F32 R3, -RZ, R7.reuse.H1_H1 ;  /* 0x30000007ff037230 */ /* 0x100fe40000004100 */
[--C-:B------:R-:W-:Y:S02]  /*d200*/  HADD2.F32 R12, -RZ, R26.reuse.H1_H1 ;  /* 0x3000001aff0c7230 */ /* 0x100fe40000004100 */
[----:B------:R-:W-:Y:S02]  /*d210*/  HADD2.F32 R13, -RZ, R26.H0_H0 ;  /* 0x2000001aff0d7230 */ /* 0x000fe40000004100 */
[C---:B------:R-:W-:Y:S01]  /*d220*/  FMUL.FTZ R21, R3.reuse, R4 ;  /* 0x0000000403157220 */ /* 0x040fe20000410000 */
[----:B------:R-:W-:Y:S02]  /*d230*/  HADD2.F32 R0, -RZ, R6.H1_H1 ;  /* 0x30000006ff007230 */ /* 0x000fe40000004100 */
[----:B------:R-:W-:Y:S02]  /*d240*/  HADD2.F32 R5, -RZ, R20.H0_H0 ;  /* 0x20000014ff057230 */ /* 0x000fe40000004100 */
[----:B------:R-:W-:Y:S01]  /*d250*/  FMUL.FTZ R20, R3, R12 ;  /* 0x0000000c03147220 */ /* 0x000fe20000410000 */
[----:B------:R-:W-:-:S02]  /*d260*/  HADD2.F32 R7, -RZ, R7.H0_H0 ;  /* 0x20000007ff077230 */ /* 0x000fc40000004100 */
[C---:B------:R-:W-:Y:S01]  /*d270*/  FMUL.FTZ R3, R0.reuse, R13 ;  /* 0x0000000d00037220 */ /* 0x040fe20000410000 */
[----:B------:R-:W-:Y:S02]  /*d280*/  HADD2.F32 R6, -RZ, R6.H0_H0 ;  /* 0x20000006ff067230 */ /* 0x000fe40000004100 */
[-C--:B------:R-:W-:Y:S01]  /*d290*/  FMUL.FTZ R0, R0, R5.reuse ;  /* 0x0000000500007220 */ /* 0x080fe20000410000 */
[C---:B------:R-:W-:Y:S01]  /*d2a0*/  FFMA.FTZ R20, R7.reuse, R4, -R20 ;  /* 0x0000000407147223 */ /* 0x040fe20000010814 */
[----:B------:R-:W-:Y:S01]  /*d2b0*/  FFMA.FTZ R21, R7, R12, R21 ;  /* 0x0000000c07157223 */ /* 0x000fe20000010015 */
[C---:B------:R-:W-:Y:S01]  /*d2c0*/  FFMA.FTZ R5, R6.reuse, R5, -R3 ;  /* 0x0000000506057223 */ /* 0x040fe20000010803 */
[----:B------:R-:W-:Y:S01]  /*d2d0*/  FFMA.FTZ R0, R6, R13, R0 ;  /* 0x0000000d06007223 */ /* 0x000fe20000010000 */
[----:B------:R-:W-:Y:S02]  /*d2e0*/  F2FP.SATFINITE.E4M3.F32.PACK_AB_MERGE_C R6, R30, R31, RZ ;  /* 0x0000001f1e06723e */ /* 0x000fe400048070ff */
[----:B------:R-:W-:-:S02]  /*d2f0*/  F2FP.SATFINITE.E4M3.F32.PACK_AB_MERGE_C R7, R33, R34, RZ ;  /* 0x000000222107723e */ /* 0x000fc400048070ff */
[----:B------:R-:W-:Y:S02]  /*d300*/  F2FP.SATFINITE.E4M3.F32.PACK_AB_MERGE_C R4, R25, R24, RZ ;  /* 0x000000181904723e */ /* 0x000fe400048070ff */
[----:B------:R-:W-:Y:S02]  /*d310*/  F2FP.SATFINITE.E4M3.F32.PACK_AB_MERGE_C R20, R21, R20, RZ ;  /* 0x000000141514723e */ /* 0x000fe400048070ff */
[----:B------:R-:W-:Y:S02]  /*d320*/  F2FP.SATFINITE.E4M3.F32.PACK_AB_MERGE_C R6, R28, R29, R6 ;  /* 0x0000001d1c06723e */ /* 0x000fe40004807006 */
[----:B------:R-:W-:Y:S02]  /*d330*/  F2FP.SATFINITE.E4M3.F32.PACK_AB_MERGE_C R7, R32, R27, R7 ;  /* 0x0000001b2007723e */ /* 0x000fe40004807007 */
[----:B------:R-:W-:Y:S02]  /*d340*/  F2FP.SATFINITE.E4M3.F32.PACK_AB_MERGE_C R4, R14, R15, R4 ;  /* 0x0000000f0e04723e */ /* 0x000fe40004807004 */
[----:B------:R-:W-:-:S05]  /*d350*/  F2FP.SATFINITE.E4M3.F32.PACK_AB_MERGE_C R5, R0, R5, R20 ;  /* 0x000000050005723e */ /* 0x000fca0004807014 */
[----:B------:R0:W-:Y:S02]  /*d360*/  STS.128 [R213+0x1b000], R4 ;  /* 0x01b00004d5007388 */ /* 0x0001e40000000c00 */
.L_x_1895:
[----:B------:R-:W-:Y:S05]  /*d370*/  BSYNC B1 ;  /* 0x0000000000017941 */ /* 0x000fea0003800000 */
.L_x_1894:
[----:B------:R-:W-:Y:S05]  /*d380*/  @P1 BRA `(.L_x_1893) ;  /* 0x0000005000201947 */ /* 0x000fea0003800000 */
[----:B0-234-:R-:W0:Y:S01]  /*d390*/  LDS.128 R4, [R213+0x1f000] ;  /* 0x01f00000d5047984 */ /* 0x01de220000000c00 */
[----:B-----5:R-:W-:Y:S02]  /*d3a0*/  SHF.R.U32.HI R13, RZ, 0x8, R9 ;  /* 0x00000008ff0d7819 */ /* 0x020fe40000011609 */
[----:B------:R-:W-:Y:S02]  /*d3b0*/  LOP3.LUT R12, R9, 0xff, RZ, 0xc0, !PT ;  /* 0x000000ff090c7812 */ /* 0x000fe400078ec0ff */
[----:B------:R-:W-:Y:S02]  /*d3c0*/  LOP3.LUT R13, R13, 0xff, RZ, 0xc0, !PT ;  /* 0x000000ff0d0d7812 */ /* 0x000fe400078ec0ff */
[----:B------:R-:W-:Y:S02]  /*d3d0*/  SHF.R.U32.HI R21, RZ, 0x8, R11 ;  /* 0x00000008ff157819 */ /* 0x000fe4000001160b */
[----:B------:R-:W-:Y:S02]  /*d3e0*/  PRMT R12, R13, 0x7604, R12 ;  /* 0x000076040d0c7816 */ /* 0x000fe4000000000c */
[----:B------:R-:W-:-:S02]  /*d3f0*/  SHF.R.U32.HI R24, RZ, 0x10, R9 ;  /* 0x00000010ff187819 */ /* 0x000fc40000011609 */
[----:B------:R-:W-:Y:S02]  /*d400*/  SHF.R.U32.HI R13, RZ, 0x8, R10 ;  /* 0x00000008ff0d7819 */ /* 0x000fe4000001160a */
[----:B------:R-:W-:Y:S02]  /*d410*/  LOP3.LUT R14, R11, 0xff, RZ, 0xc0, !PT ;  /* 0x000000ff0b0e7812 */ /* 0x000fe400078ec0ff */
[----:B------:R-:W-:Y:S02]  /*d420*/  LOP3.LUT R21, R21, 0xff, RZ, 0xc0, !PT ;  /* 0x000000ff15157812 */ /* 0x000fe400078ec0ff */
[----:B------:R-:W-:Y:S02]  /*d430*/  SHF.R.U32.HI R20, RZ, 0x10, R11 ;  /* 0x00000010ff147819 */ /* 0x000fe4000001160b */
[----:B------:R-:W-:Y:S02]  /*d440*/  SHF.R.U32.HI R3, RZ, 0x8, R8 ;  /* 0x00000008ff037819 */ /* 0x000fe40000011608 */
[----:B------:R-:W-:Y:S01]  /*d450*/  LOP3.LUT R15, R13, 0xff, RZ, 0xc0, !PT ;  /* 0x000000ff0d0f7812 */ /* 0x000fe200078ec0ff */
[----:B------:R-:W-:Y:S01]  /*d460*/  IMAD.U32 R13, R24, 0x10000, RZ ;  /* 0x00010000180d7824 */ /* 0x000fe200078e00ff */
[----:B------:R-:W-:Y:S01]  /*d470*/  PRMT R14, R21, 0x7604, R14 ;  /* 0x00007604150e7816 */ /* 0x000fe2000000000e */
[----:B------:R-:W-:Y:S01]  /*d480*/  IMAD.U32 R21, R20, 0x10000, RZ ;  /* 0x0001000014157824 */ /* 0x000fe200078e00ff */
[----:B------:R-:W-:-:S02]  /*d490*/  LOP3.LUT R0, R8, 0xff, RZ, 0xc0, !PT ;  /* 0x000000ff08007812 */ /* 0x000fc400078ec0ff */
[----:B------:R-:W-:Y:S02]  /*d4a0*/  LOP3.LUT R3, R3, 0xff, RZ, 0xc0, !PT ;  /* 0x000000ff03037812 */ /* 0x000fe400078ec0ff */
[----:B------:R-:W-:Y:S02]  /*d4b0*/  LOP3.LUT R13, R12, 0xff0000, R13, 0xf8, !PT ;  /* 0x00ff00000c0d7812 */ /* 0x000fe400078ef80d */
[----:B------:R-:W-:Y:S02]  /*d4c0*/  PRMT R3, R3, 0x7604, R0 ;  /* 0x0000760403037816 */ /* 0x000fe40000000000 */
[----:B------:R-:W-:Y:S02]  /*d4d0*/  LOP3.LUT R0, R10, 0xff, RZ, 0xc0, !PT ;  /* 0x000000ff0a007812 */ /* 0x000fe400078ec0ff */
[----:B------:R-:W-:Y:S02]  /*d4e0*/  LOP3.LUT R21, R14, 0xff0000, R21, 0xf8, !PT ;  /* 0x00ff00000e157812 */ /* 0x000fe400078ef815 */
[----:B------:R-:W-:-:S02]  /*d4f0*/  PRMT R15, R15, 0x7604, R0 ;  /* 0x000076040f0f7816 */ /* 0x000fc40000000000 */
[----:B------:R-:W-:Y:S02]  /*d500*/  LOP3.LUT R21, R21, 0xff000000, R11, 0xf8, !PT ;  /* 0xff00000015157812 */ /* 0x000fe400078ef80b */
[----:B------:R-:W-:Y:S02]  /*d510*/  LOP3.LUT R13, R13, 0xff000000, R9, 0xf8, !PT ;  /* 0xff0000000d0d7812 */ /* 0x000fe400078ef809 */
[----:B------:R-:W-:Y:S02]  /*d520*/  LOP3.LUT R3, R3, 0xff0000, R8, 0xf8, !PT ;  /* 0x00ff000003037812 */ /* 0x000fe400078ef808 */
[----:B0-----:R-:W-:Y:S02]  /*d530*/  F2FP.F16.E4M3.UNPACK_B R0, R6.H1 ;  /* 0x00000006ff00723e */ /* 0x001fe400030006ff */
[----:B------:R-:W-:Y:S02]  /*d540*/  LOP3.LUT R15, R15, 0xff0000, R10, 0xf8, !PT ;  /* 0x00ff00000f0f7812 */ /* 0x000fe400078ef80a */
[----:B------:R-:W-:Y:S01]  /*d550*/  F2FP.F16.E4M3.UNPACK_B R24, R21 ;  /* 0x00000015ff18723e */ /* 0x000fe200020006ff */
[----:B------:R-:W-:Y:S01]  /*d560*/  HADD2.F32 R9, -RZ, R0.H1_H1 ;  /* 0x30000000ff097230 */ /* 0x000fe20000004100 */
[----:B------:R-:W-:-:S02]  /*d570*/  F2FP.F16.E4M3.UNPACK_B R14, R13 ;  /* 0x0000000dff0e723e */ /* 0x000fc400020006ff */
        /* <DEDUP_REMOVED lines=86> */
[----:B------:R0:W-:Y:S01]  /*dae0*/  STS.128 [R213+0x1f000], R4 ;  /* 0x01f00004d5007388 */ /* 0x0001e20000000c00 */
[----:B------:R-:W-:Y:S05]  /*daf0*/  BRA `(.L_x_1893) ;  /* 0x0000004800447947 */ /* 0x000fea0003800000 */
.L_x_1866:
[----:B------:R-:W0:Y:S01]  /*db00*/  LDC R4, c[0x0][0x448] ;  /* 0x00011200ff047b82 */ /* 0x000e220000000800 */
[----:B------:R-:W-:Y:S01]  /*db10*/  ULDC.64 UR4, c[0x0][0x3f8] ;  /* 0x0000fe0000047ab9 */ /* 0x000fe20000000a00 */
[----:B------:R-:W-:Y:S01]  /*db20*/  MOV R25, R27 ;  /* 0x0000001b00197202 */ /* 0x000fe20000000f00 */
[----:B------:R-:W-:Y:S01]  /*db30*/  IMAD.MOV.U32 R39, RZ, RZ, R29 ;  /* 0x000000ffff277224 */ /* 0x000fe200078e001d */
[----:B------:R-:W-:Y:S01]  /*db40*/  ULDC.64 UR6, c[0x0][0x408] ;  /* 0x0001020000067ab9 */ /* 0x000fe20000000a00 */
        /* <DEDUP_REMOVED lines=10> */
[----:B------:R-:W-:Y:S01]  /*dbf0*/  IMAD R37, R3, UR5, R6 ;  /* 0x0000000503257c24 */ /* 0x000fe2000f8e0206 */
        /* <DEDUP_REMOVED lines=9> */
[----:B------:R-:W0:Y:S01]  /*dc90*/  LDC R3, c[0x0][0x3f4] ;  /* 0x0000fd00ff037b82 */ /* 0x000e220000000800 */
[----:B------:R-:W1:Y:S01]  /*dca0*/  SHFL.IDX PT, R7, R53, RZ, 0x181f ;  /* 0x00181fff35077589 */ /* 0x000e6200000e0000 */
[----:B------:R-:W-:-:S03]  /*dcb0*/  IMAD R59, R189, R4, RZ ;  /* 0x00000004bd3b7224 */ /* 0x000fc600078e02ff */
[----:B------:R-:W2:Y:S04]  /*dcc0*/  SHFL.IDX PT, R14, R57, RZ, 0x181f ;  /* 0x00181fff390e7589 */ /* 0x000ea800000e0000 */
[----:B------:R-:W3:Y:S04]  /*dcd0*/  SHFL.IDX PT, R5, R37, RZ, 0x181f ;  /* 0x00181fff25057589 */ /* 0x000ee800000e0000 */
[----:B------:R-:W4:Y:S01]  /*dce0*/  SHFL.IDX PT, R9, R55, RZ, 0x181f ;  /* 0x00181fff37097589 */ /* 0x000f2200000e0000 */
[----:B0-----:R-:W-:-:S04]  /*dcf0*/  ISETP.GE.AND P0, PT, R16, R3, PT ;  /* 0x000000031000720c */ /* 0x001fc80003f06270 */
[----:B------:R-:W-:-:S13]  /*dd00*/  ISETP.GE.OR P1, PT, R10, R59, P0 ;  /* 0x0000003b0a00720c */ /* 0x000fda0000726670 */
[C---:B-1----:R-:W-:Y:S02]  /*dd10*/  @!P1 IADD3 R4, P2, R16.reuse, R7, RZ ;  /* 0x0000000710049210 */ /* 0x042fe40007f5e0ff */
[----:B--2---:R-:W-:-:S03]  /*dd20*/  @!P1 IADD3 R24, P3, R16, R14, RZ ;  /* 0x0000000e10189210 */ /* 0x004fc60007f7e0ff */
[--C-:B---3--:R-:W-:Y:S02]  /*dd30*/  @!P1 IMAD.X R5, R5, 0x1, R17.reuse, P2 ;  /* 0x0000000105059824 */ /* 0x108fe400010e0611 */
[----:B----4-:R-:W-:-:S04]  /*dd40*/  @!P1 IMAD.X R25, R9, 0x1, R17, P3 ;  /* 0x0000000109199824 */ /* 0x010fc800018e0611 */
[----:B------:R-:W2:Y:S04]  /*dd50*/  @!P1 LD.E.128 R4, desc[UR36][R4.64] ;  /* 0x0000002404049980 */ /* 0x000ea8000c101d00 */
[----:B------:R-:W3:Y:S01]  /*dd60*/  @!P1 LD.E.128 R24, desc[UR36][R24.64] ;  /* 0x0000002418189980 */ /* 0x000ee2000c101d00 */
[----:B------:R-:W-:Y:S02]  /*dd70*/  CS2R R44, SRZ ;  /* 0x00000000002c7805 */ /* 0x000fe4000001ff00 */
[----:B------:R-:W-:Y:S02]  /*dd80*/  CS2R R46, SRZ ;  /* 0x00000000002e7805 */ /* 0x000fe4000001ff00 */
[----:B------:R-:W-:Y:S01]  /*dd90*/  CS2R R48, SRZ ;  /* 0x0000000000307805 */ /* 0x000fe2000001ff00 */
[----:B------:R0:W1:Y:S01]  /*dda0*/  SHFL.IDX PT, R9, R37, 0x1, 0x181f ;  /* 0x00381f0025097f89 */ /* 0x00006200000e0000 */
[----:B------:R-:W-:-:S03]  /*ddb0*/  CS2R R50, SRZ ;  /* 0x0000000000327805 */ /* 0x000fc6000001ff00 */
[----:B------:R0:W4:Y:S04]  /*ddc0*/  SHFL.IDX PT, R21, R53, 0x1, 0x181f ;  /* 0x00381f0035157f89 */ /* 0x00012800000e0000 */
[----:B------:R0:W0:Y:S04]  /*ddd0*/  SHFL.IDX PT, R33, R55, 0x1, 0x181f ;  /* 0x00381f0037217f89 */ /* 0x00002800000e0000 */
[----:B------:R0:W0:Y:S01]  /*dde0*/  SHFL.IDX PT, R14, R57, 0x1, 0x181f ;  /* 0x00381f00390e7f89 */ /* 0x00002200000e0000 */
[----:B--2---:R-:W-:Y:S02]  /*ddf0*/  @!P1 IMAD.MOV.U32 R44, RZ, RZ, R4 ;  /* 0x000000ffff2c9224 */ /* 0x004fe400078e0004 */
[----:B------:R-:W-:Y:S01]  /*de00*/  @!P1 IMAD.MOV.U32 R45, RZ, RZ, R5 ;  /* 0x000000ffff2d9224 */ /* 0x000fe200078e0005 */
[----:B------:R-:W-:Y:S01]  /*de10*/  CS2R R4, SRZ ;  /* 0x0000000000047805 */ /* 0x000fe2000001ff00 */
[----:B------:R-:W-:-:S02]  /*de20*/  @!P1 IMAD.MOV.U32 R46, RZ, RZ, R6 ;  /* 0x000000ffff2e9224 */ /* 0x000fc400078e0006 */
[----:B------:R-:W-:Y:S02]  /*de30*/  @!P1 IMAD.MOV.U32 R47, RZ, RZ, R7 ;  /* 0x000000ffff2f9224 */ /* 0x000fe400078e0007 */
[----:B---3--:R-:W-:Y:S02]  /*de40*/  @!P1 IMAD.MOV.U32 R48, RZ, RZ, R24 ;  /* 0x000000ffff309224 */ /* 0x008fe400078e0018 */
[----:B------:R-:W-:Y:S02]  /*de50*/  @!P1 IMAD.MOV.U32 R49, RZ, RZ, R25 ;  /* 0x000000ffff319224 */ /* 0x000fe400078e0019 */
[----:B------:R-:W-:Y:S02]  /*de60*/  @!P1 IMAD.MOV.U32 R50, RZ, RZ, R26 ;  /* 0x000000ffff329224 */ /* 0x000fe400078e001a */
[----:B01--4-:R-:W-:-:S07]  /*de70*/  @!P1 IMAD.MOV.U32 R51, RZ, RZ, R27 ;  /* 0x000000ffff339224 */ /* 0x013fce00078e001b */
.L_x_2249:
[----:B------:R-:W-:Y:S01]  /*de80*/  VIADD R6, R10, 0x20 ;  /* 0x000000200a067836 */ /* 0x000fe20000000000 */
[----:B------:R-:W-:Y:S01]  /*de90*/  BSSY B1, `(.L_x_1897) ;  /* 0x0000010000017945 */ /* 0x000fe20003800000 */
[----:B------:R-:W-:Y:S02]  /*dea0*/  CS2R R28, SRZ ;  /* 0x00000000001c7805 */ /* 0x000fe4000001ff00 */
[----:B------:R-:W-:Y:S02]  /*deb0*/  CS2R R30, SRZ ;  /* 0x00000000001e7805 */ /* 0x000fe4000001ff00 */
[----:B------:R-:W-:Y:S02]  /*dec0*/  ISETP.GE.AND P1, PT, R6, R59, PT ;  /* 0x0000003b0600720c */ /* 0x000fe40003f26270 */
[----:B------:R-:W-:-:S11]  /*ded0*/  CS2R R6, SRZ ;  /* 0x0000000000067805 */ /* 0x000fd6000001ff00 */
[----:B------:R-:W-:Y:S05]  /*dee0*/  @P1 BRA `(.L_x_1898) ;  /* 0x0000000000281947 */ /* 0x000fea0003800000 */
[----:B------:R-:W-:Y:S02]  /*def0*/  CS2R R6, SRZ ;  /* 0x0000000000067805 */ /* 0x000fe4000001ff00 */
[----:B------:R-:W-:Y:S02]  /*df00*/  CS2R R28, SRZ ;  /* 0x00000000001c7805 */ /* 0x000fe4000001ff00 */
[----:B------:R-:W-:Y:S01]  /*df10*/  CS2R R30, SRZ ;  /* 0x00000000001e7805 */ /* 0x000fe2000001ff00 */
[----:B------:R-:W-:Y:S06]  /*df20*/  @P0 BRA `(.L_x_1898) ;  /* 0x0000000000180947 */ /* 0x000fec0003800000 */
[C---:B------:R-:W-:Y:S02]  /*df30*/  IADD3 R28, P1, R16.reuse, R21, RZ ;  /* 0x00000015101c7210 */ /* 0x040fe40007f3e0ff */
[----:B------:R-:W-:-:S03]  /*df40*/  IADD3 R4, P2, R16, R14, RZ ;  /* 0x0000000e10047210 */ /* 0x000fc60007f5e0ff */
[----:B------:R-:W-:Y:S01]  /*df50*/  IMAD.X R29, R9, 0x1, R17, P1 ;  /* 0x00000001091d7824 */ /* 0x000fe200008e0611 */
[----:B------:R-:W-:-:S05]  /*df60*/  IADD3.X R5, R33, R17, RZ, P2, !PT ;  /* 0x0000001121057210 */ /* 0x000fca00017fe4ff */
[----:B------:R-:W5:Y:S04]  /*df70*/  LD.E.128 R28, desc[UR36][R28.64] ;  /* 0x000000241c1c7980 */ /* 0x000f68000c101d00 */
[----:B------:R-:W5:Y:S02]  /*df80*/  LD.E.128 R4, desc[UR36][R4.64] ;  /* 0x0000002404047980 */ /* 0x000f64000c101d00 */
.L_x_1898:
[----:B------:R-:W-:Y:S05]  /*df90*/  BSYNC B1 ;  /* 0x0000000000017941 */ /* 0x000fea0003800000 */
.L_x_1897:
[----:B------:R-:W-:-:S03]  /*dfa0*/  UMOV UR4, 0xffffffff ;  /* 0xffffffff00047882 */ /* 0x000fc60000000000 */
[----:B------:R-:W-:Y:S05]  /*dfb0*/  BRA.DIV UR4, `(.L_x_1899) ;  /* 0x000001fa04107947 */ /* 0x000fea000b800000 */
[----:B------:R-:W0:Y:S01]  /*dfc0*/  SHFL.IDX PT, R21, R53, 0x2, 0x181f ;  /* 0x00581f0035157f89 */ /* 0x000e2200000e0000 */
[----:B------:R-:W-:-:S03]  /*dfd0*/  VIADD R8, R10, 0x40 ;  /* 0x000000400a087836 */ /* 0x000fc60000000000 */
[----:B------:R-:W1:Y:S02]  /*dfe0*/  SHFL.IDX PT, R14, R57, 0x2, 0x181f ;  /* 0x00581f00390e7f89 */ /* 0x000e6400000e0000 */
[----:B------:R-:W-:Y:S02]  /*dff0*/  ISETP.GE.OR P1, PT, R8, R59, P0 ;  /* 0x0000003b0800720c */ /* 0x000fe40000726670 */
[----:B------:R-:W2:Y:S04]  /*e000*/  SHFL.IDX PT, R9, R37, 0x2, 0x181f ;  /* 0x00581f0025097f89 */ /* 0x000ea800000e0000 */
[----:B------:R-:W3:Y:S07]  /*e010*/  SHFL.IDX PT, R25, R55, 0x2, 0x181f ;  /* 0x00581f0037197f89 */ /* 0x000eee00000e0000 */
[----:B0-----:R-:W-:-:S02]  /*e020*/  @!P1 IADD3 R24, P2, R16, R21, RZ ;  /* 0x0000001510189210 */ /* 0x001fc40007f5e0ff */
[----:B-1----:R-:W-:-:S03]  /*e030*/  @!P1 IADD3 R32, P3, R16, R14, RZ ;  /* 0x0000000e10209210 */ /* 0x002fc60007f7e0ff */
[--C-:B--2---:R-:W-:Y:S02]  /*e040*/  @!P1 IMAD.X R9, R9, 0x1, R17.reuse, P2 ;  /* 0x0000000109099824 */ /* 0x104fe400010e0611 */
[----:B---3--:R-:W-:Y:S02]  /*e050*/  @!P1 IMAD.X R33, R25, 0x1, R17, P3 ;  /* 0x0000000119219824 */ /* 0x008fe400018e0611 */
[----:B------:R-:W-:-:S04]  /*e060*/  @!P1 IMAD.MOV.U32 R25, RZ, RZ, R9 ;  /* 0x000000ffff199224 */ /* 0x000fc800078e0009 */
[----:B------:R-:W2:Y:S04]  /*e070*/  @!P1 LD.E.128 R32, desc[UR36][R32.64] ;  /* 0x0000002420209980 */ /* 0x000ea8000c101d00 */
[----:B------:R-:W3:Y:S04]  /*e080*/  @!P1 LD.E.128 R24, desc[UR36][R24.64] ;  /* 0x0000002418189980 */ /* 0x000ee8000c101d00 */
[----:B------:R-:W0:Y:S04]  /*e090*/  SHFL.IDX PT, R53, R53, 0x3, 0x181f ;  /* 0x00781f0035357f89 */ /* 0x000e2800000e0000 */
[----:B------:R-:W1:Y:S04]  /*e0a0*/  SHFL.IDX PT, R37, R37, 0x3, 0x181f ;  /* 0x00781f0025257f89 */ /* 0x000e6800000e0000 */
[----:B------:R-:W4:Y:S04]  /*e0b0*/  SHFL.IDX PT, R57, R57, 0x3, 0x181f ;  /* 0x00781f0039397f89 */ /* 0x000f2800000e0000 */
[----:B------:R-:W0:Y:S01]  /*e0c0*/  SHFL.IDX PT, R55, R55, 0x3, 0x181f ;  /* 0x00781f0037377f89 */ /* 0x000e2200000e0000 */
[----:B------:R-:W-:-:S02]  /*e0d0*/  CS2R R20, SRZ ;  /* 0x0000000000147805 */ /* 0x000fc4000001ff00 */
[----:B------:R-:W-:Y:S02]  /*e0e0*/  CS2R R38, SRZ ;  /* 0x0000000000267805 */ /* 0x000fe4000001ff00 */
[----:B------:R-:W-:Y:S02]  /*e0f0*/  CS2R R40, SRZ ;  /* 0x0000000000287805 */ /* 0x000fe4000001ff00 */
[----:B------:R-:W-:Y:S02]  /*e100*/  CS2R R42, SRZ ;  /* 0x00000000002a7805 */ /* 0x000fe4000001ff00 */
[----:B------:R-:W-:Y:S01]  /*e110*/  CS2R R8, SRZ ;  /* 0x0000000000087805 */ /* 0x000fe2000001ff00 */
[----:B--2---:R-:W-:Y:S02]  /*e120*/  @!P1 IMAD.MOV.U32 R40, RZ, RZ, R32 ;  /* 0x000000ffff289224 */ /* 0x004fe400078e0020 */
[----:B------:R-:W-:Y:S02]  /*e130*/  @!P1 IMAD.MOV.U32 R41, RZ, RZ, R33 ;  /* 0x000000ffff299224 */ /* 0x000fe400078e0021 */
[----:B---3--:R-:W-:-:S02]  /*e140*/  @!P1 IMAD.MOV.U32 R20, RZ, RZ, R24 ;  /* 0x000000ffff149224 */ /* 0x008fc400078e0018 */
[----:B------:R-:W-:Y:S02]  /*e150*/  @!P1 IMAD.MOV.U32 R21, RZ, RZ, R25 ;  /* 0x000000ffff159224 */ /* 0x000fe400078e0019 */
[----:B------:R-:W-:Y:S02]  /*e160*/  @!P1 IMAD.MOV.U32 R38, RZ, RZ, R26 ;  /* 0x000000ffff269224 */ /* 0x000fe400078e001a */
[----:B------:R-:W-:Y:S02]  /*e170*/  @!P1 IMAD.MOV.U32 R39, RZ, RZ, R27 ;  /* 0x000000ffff279224 */ /* 0x000fe400078e001b */
[----:B------:R-:W-:Y:S02]  /*e180*/  @!P1 IMAD.MOV.U32 R42, RZ, RZ, R34 ;  /* 0x000000ffff2a9224 */ /* 0x000fe400078e0022 */
[----:B01--4-:R-:W-:-:S07]  /*e190*/  @!P1 IMAD.MOV.U32 R43, RZ, RZ, R35 ;  /* 0x000000ffff2b9224 */ /* 0x013fce00078e0023 */
.L_x_2259:
[----:B------:R-:W-:Y:S01]  /*e1a0*/  VIADD R10, R10, 0x60 ;  /* 0x000000600a0a7836 */ /* 0x000fe20000000000 */
[----:B------:R-:W-:Y:S01]  /*e1b0*/  LEA.HI R11, R217, R217, RZ, 0x1 ;  /* 0x000000d9d90b7211 */ /* 0x000fe200078f08ff */
[----:B------:R-:W-:Y:S01]  /*e1c0*/  BSSY B1, `(.L_x_1900) ;  /* 0x0000013000017945 */ /* 0x000fe20003800000 */
[----:B------:R-:W-:Y:S02]  /*e1d0*/  CS2R R14, SRZ ;  /* 0x00000000000e7805 */ /* 0x000fe4000001ff00 */
[----:B------:R-:W-:Y:S02]  /*e1e0*/  ISETP.GE.AND P1, PT, R10, R59, PT ;  /* 0x0000003b0a00720c */ /* 0x000fe40003f26270 */
[----:B------:R-:W-:Y:S02]  /*e1f0*/  LOP3.LUT R12, R11, 0xfffffffe, RZ, 0xc0, !PT ;  /* 0xfffffffe0b0c7812 */ /* 0x000fe400078ec0ff */
[----:B------:R-:W-:Y:S02]  /*e200*/  CS2R R10, SRZ ;  /* 0x00000000000a7805 */ /* 0x000fe4000001ff00 */
[----:B------:R-:W-:-:S02]  /*e210*/  IADD3 R25, R217, -R12, RZ ;  /* 0x8000000cd9197210 */ /* 0x000fc40007ffe0ff */
[----:B------:R-:W-:Y:S02]  /*e220*/  CS2R R12, SRZ ;  /* 0x00000000000c7805 */ /* 0x000fe4000001ff00 */
[----:B------:R-:W-:-:S03]  /*e230*/  SHF.L.U32 R25, R25, 0x1f, RZ ;  /* 0x0000001f19197819 */ /* 0x000fc600000006ff */
[----:B------:R-:W-:Y:S05]  /*e240*/  @P1 BRA `(.L_x_1901) ;  /* 0x0000000000281947 */ /* 0x000fea0003800000 */
[----:B------:R-:W-:Y:S02]  /*e250*/  CS2R R10, SRZ ;  /* 0x00000000000a7805 */ /* 0x000fe4000001ff00 */
[----:B------:R-:W-:Y:S02]  /*e260*/  CS2R R12, SRZ ;  /* 0x00000000000c7805 */ /* 0x000fe4000001ff00 */
[----:B------:R-:W-:Y:S01]  /*e270*/  CS2R R14, SRZ ;  /* 0x00000000000e7805 */ /* 0x000fe2000001ff00 */
[----:B------:R-:W-:Y:S06]  /*e280*/  @P0 BRA `(.L_x_1901) ;  /* 0x0000000000180947 */ /* 0x000fec0003800000 */
[C---:B------:R-:W-:Y:S02]  /*e290*/  IADD3 R12, P1, R16.reuse, R53, RZ ;  /* 0x00000035100c7210 */ /* 0x040fe40007f3e0ff */
[----:B------:R-:W-:-:S03]  /*e2a0*/  IADD3 R8, P2, R16, R57, RZ ;  /* 0x0000003910087210 */ /* 0x000fc60007f5e0ff */
[--C-:B------:R-:W-:Y:S02]  /*e2b0*/  IMAD.X R13, R37, 0x1, R17.reuse, P1 ;  /* 0x00000001250d7824 */ /* 0x100fe400008e0611 */
[----:B------:R-:W-:-:S04]  /*e2c0*/  IMAD.X R9, R55, 0x1, R17, P2 ;  /* 0x0000000137097824 */ /* 0x000fc800010e0611 */
[----:B------:R-:W5:Y:S04]  /*e2d0*/  LD.E.128 R12, desc[UR36][R12.64] ;  /* 0x000000240c0c7980 */ /* 0x000f68000c101d00 */
[----:B------:R-:W5:Y:S02]  /*e2e0*/  LD.E.128 R8, desc[UR36][R8.64] ;  /* 0x0000002408087980 */ /* 0x000f64000c101d00 */
.L_x_1901:
[----:B------:R-:W-:Y:S05]  /*e2f0*/  BSYNC B1 ;  /* 0x0000000000017941 */ /* 0x000fea0003800000 */
.L_x_1900:
[----:B------:R-:W0:Y:S01]  /*e300*/  SYNCS.PHASECHK.TRANS64.TRYWAIT P4, [R22+URZ+0x28400], R25 ;  /* 0x02840019160075a7 */ /* 0x000e22000808017f */
[----:B------:R-:W-:Y:S01]  /*e310*/  VIADD R26, R187, 0x20 ;  /* 0x00000020bb1a7836 */ /* 0x000fe20000000000 */
[----:B------:R-:W-:Y:S01]  /*e320*/  VIADDMNMX R24, R59, -R201, 0x80, PT ;  /* 0x000000803b187446 */ /* 0x000fe200038009c9 */
[C---:B------:R-:W-:Y:S01]  /*e330*/  VIADD R52, R187.reuse, 0x40 ;  /* 0x00000040bb347836 */ /* 0x040fe20000000000 */
[----:B------:R-:W-:Y:S01]  /*e340*/  BSSY B1, `(.L_x_1902) ;  /* 0x0000007000017945 */ /* 0x000fe20003800000 */
[C---:B------:R-:W-:Y:S01]  /*e350*/  VIADD R37, R187.reuse, 0x60 ;  /* 0x00000060bb257836 */ /* 0x040fe20000000000 */
[-C--:B------:R-:W-:Y:S02]  /*e360*/  ISETP.GE.OR P3, PT, R187, R24.reuse, P0 ;  /* 0x00000018bb00720c */ /* 0x080fe40000766670 */
[-C--:B------:R-:W-:Y:S02]  /*e370*/  ISETP.GE.OR P2, PT, R26, R24.reuse, P0 ;  /* 0x000000181a00720c */ /* 0x080fe40000746670 */
[----:B------:R-:W-:-:S02]  /*e380*/  ISETP.GE.OR P1, PT, R52, R24, P0 ;  /* 0x000000183400720c */ /* 0x000fc40000726670 */
[----:B------:R-:W-:Y:S01]  /*e390*/  ISETP.GE.OR P0, PT, R37, R24, P0 ;  /* 0x000000182500720c */ /* 0x000fe20000706670 */
[----:B0-----:R-:W-:-:S12]  /*e3a0*/  @!P4 BRA `(.L_x_1903) ;  /* 0x000001f80030c947 */ /* 0x001fd80003800000 */
.L_x_2260:
[----:B------:R-:W-:Y:S05]  /*e3b0*/  BSYNC B1 ;  /* 0x0000000000017941 */ /* 0x000fea0003800000 */
.L_x_1902:
[----:B------:R-:W-:Y:S04]  /*e3c0*/  BSSY B1, `(.L_x_1904) ;  /* 0x0000101000017945 */ /* 0x000fe80003800000 */
[----:B------:R-:W-:Y:S05]  /*e3d0*/  @P3 BRA `(.L_x_1905) ;  /* 0x0000000c00fc3947 */ /* 0x000fea0003800000 */
[----:B------:R-:W-:Y:S02]  /*e3e0*/  SHF.R.U32.HI R24, RZ, 0x8, R44 ;  /* 0x00000008ff187819 */ /* 0x000fe4000001162c */
[----:B------:R-:W-:Y:S02]  /*e3f0*/  LOP3.LUT R26, R44, 0xff, RZ, 0xc0, !PT ;  /* 0x000000ff2c1a7812 */ /* 0x000fe400078ec0ff */
[----:B0-----:R-:W-:Y:S02]  /*e400*/  LOP3.LUT R25, R24, 0xff, RZ, 0xc0, !PT ;  /* 0x000000ff18197812 */ /* 0x001fe400078ec0ff */
[----:B------:R-:W-:Y:S02]  /*e410*/  LEA.HI R24, R3, R0, RZ, 0x1c ;  /* 0x0000000003187211 */ /* 0x000fe400078fe0ff */
[----:B------:R-:W-:Y:S02]  /*e420*/  PRMT R55, R25, 0x7604, R26 ;  /* 0x0000760419377816 */ /* 0x000fe4000000001a */
[----:B------:R-:W-:-:S02]  /*e430*/  SHF.R.U32.HI R27, RZ, 0x8, R45 ;  /* 0x00000008ff1b7819 */ /* 0x000fc4000001162d */
[----:B------:R-:W-:Y:S02]  /*e440*/  SHF.R.S32.HI R25, RZ, 0x1f, R24 ;  /* 0x0000001fff197819 */ /* 0x000fe40000011418 */
[----:B------:R-:W-:Y:S02]  /*e450*/  LOP3.LUT R32, R45, 0xff, RZ, 0xc0, !PT ;  /* 0x000000ff2d207812 */ /* 0x000fe400078ec0ff */
[----:B------:R-:W-:Y:S02]  /*e460*/  LOP3.LUT R27, R27, 0xff, RZ, 0xc0, !PT ;  /* 0x000000ff1b1b7812 */ /* 0x000fe400078ec0ff */
[----:B------:R-:W-:Y:S01]  /*e470*/  LEA.HI R26, R25, R24, RZ, 0x3 ;  /* 0x00000018191a7211 */ /* 0x000fe200078f18ff */
[----:B------:R-:W-:Y:S01]  /*e480*/  IMAD.SHL.U32 R25, R24, 0x10, RZ ;  /* 0x0000001018197824 */ /* 0x000fe200078e00ff */
[----:B------:R-:W-:Y:S02]  /*e490*/  PRMT R57, R27, 0x7604, R32 ;  /* 0x000076041b397816 */ /* 0x000fe40000000020 */
[----:B------:R-:W-:Y:S01]  /*e4a0*/  SHF.R.U32.HI R27, RZ, 0x8, R46 ;  /* 0x00000008ff1b7819 */ /* 0x000fe2000001162e */
[----:B------:R-:W-:Y:S01]  /*e4b0*/  IMAD.SHL.U32 R26, R26, 0x800, RZ ;  /* 0x000008001a1a7824 */ /* 0x000fe200078e00ff */
[----:B------:R-:W-:-:S02]  /*e4c0*/  SHF.R.U32.HI R34, RZ, 0x8, R48 ;  /* 0x00000008ff227819 */ /* 0x000fc40000011630 */
[----:B------:R-:W-:Y:S02]  /*e4d0*/  LOP3.LUT R25, R202, 0x70, R25, 0xf8, !PT ;  /* 0x00000070ca197812 */ /* 0x000fe400078ef819 */
[----:B------:R-:W-:Y:S02]  /*e4e0*/  SHF.R.U32.HI R54, RZ, 0x3, R202 ;  /* 0x00000003ff367819 */ /* 0x000fe400000116ca */
[----:B------:R-:W-:Y:S02]  /*e4f0*/  LOP3.LUT R32, R46, 0xff, RZ, 0xc0, !PT ;  /* 0x000000ff2e207812 */ /* 0x000fe400078ec0ff */
[----:B------:R-:W-:Y:S02]  /*e500*/  SHF.R.U32.HI R53, RZ, 0x8, R47 ;  /* 0x00000008ff357819 */ /* 0x000fe4000001162f */
[----:B------:R-:W-:Y:S02]  /*e510*/  LOP3.LUT R35, R48, 0xff, RZ, 0xc0, !PT ;  /* 0x000000ff30237812 */ /* 0x000fe400078ec0ff */
[----:B------:R-:W-:-:S02]  /*e520*/  LOP3.LUT R27, R27, 0xff, RZ, 0xc0, !PT ;  /* 0x000000ff1b1b7812 */ /* 0x000fc400078ec0ff */
[----:B------:R-:W-:Y:S02]  /*e530*/  LOP3.LUT R34, R34, 0xff, RZ, 0xc0, !PT ;  /* 0x000000ff22227812 */ /* 0x000fe400078ec0ff */
[----:B------:R-:W-:Y:S02]  /*e540*/  LOP3.LUT R25, R25, R54, RZ, 0x3c, !PT ;  /* 0x0000003619197212 */ /* 0x000fe400078e3cff */
[----:B------:R-:W-:Y:S02]  /*e550*/  LOP3.LUT R26, R26, 0xffffc000, RZ, 0xc0, !PT ;  /* 0xffffc0001a1a7812 */ /* 0x000fe400078ec0ff */
[----:B------:R-:W-:Y:S02]  /*e560*/  LOP3.LUT R33, R47, 0xff, RZ, 0xc0, !PT ;  /* 0x000000ff2f217812 */ /* 0x000fe400078ec0ff */
[----:B------:R-:W-:Y:S02]  /*e570*/  LOP3.LUT R24, R53, 0xff, RZ, 0xc0, !PT ;  /* 0x000000ff35187812 */ /* 0x000fe400078ec0ff */
[----:B------:R-:W-:-:S02]  /*e580*/  PRMT R59, R27, 0x7604, R32 ;  /* 0x000076041b3b7816 */ /* 0x000fc40000000020 */
[----:B------:R-:W-:Y:S02]  /*e590*/  PRMT R65, R34, 0x7604, R35 ;  /* 0x0000760422417816 */ /* 0x000fe40000000023 */
[----:B------:R-:W-:Y:S02]  /*e5a0*/  IADD3 R53, R25, R26, R203 ;  /* 0x0000001a19357210 */ /* 0x000fe40007ffe0cb */
[----:B------:R-:W-:Y:S02]  /*e5b0*/  SHF.R.U32.HI R32, RZ, 0x8, R49 ;  /* 0x00000008ff207819 */ /* 0x000fe40000011631 */
[----:B------:R-:W-:Y:S01]  /*e5c0*/  SHF.R.U32.HI R34, RZ, 0x8, R50 ;  /* 0x00000008ff227819 */ /* 0x000fe20000011632 */
[----:B------:R-:W-:Y:S01]  /*e5d0*/  IMAD.IADD R53, R22, 0x1, R53 ;  /* 0x0000000116357824 */ /* 0x000fe200078e0235 */
[----:B------:R-:W-:Y:S02]  /*e5e0*/  PRMT R63, R24, 0x7604, R33 ;  /* 0x00007604183f7816 */ /* 0x000fe40000000021 */
[----:B------:R-:W-:Y:S01]  /*e5f0*/  LOP3.LUT R33, R49, 0xff, RZ, 0xc0, !PT ;  /* 0x000000ff31217812 */ /* 0x000fe200078ec0ff */
[----:B------:R-:W-:Y:S01]  /*e600*/  LDS.128 R24, [R213+0x18000] ;  /* 0x01800000d5187984 */ /* 0x000fe20000000c00 */
[----:B------:R-:W-:-:S02]  /*e610*/  LOP3.LUT R35, R50, 0xff, RZ, 0xc0, !PT ;  /* 0x000000ff32237812 */ /* 0x000fc400078ec0ff */
[----:B------:R-:W-:Y:S02]  /*e620*/  LOP3.LUT R32, R32, 0xff, RZ, 0xc0, !PT ;  /* 0x000000ff20207812 */ /* 0x000fe400078ec0ff */
[----:B------:R-:W-:Y:S02]  /*e630*/  LOP3.LUT R34, R34, 0xff, RZ, 0xc0, !PT ;  /* 0x000000ff22227812 */ /* 0x000fe400078ec0ff */
[----:B------:R-:W-:Y:S02]  /*e640*/  PRMT R67, R32, 0x7604, R33 ;  /* 0x0000760420437816 */ /* 0x000fe40000000021 */
[----:B------:R-:W-:Y:S02]  /*e650*/  PRMT R69, R34, 0x7604, R35 ;  /* 0x0000760422457816 */ /* 0x000fe40000000023 */
[----:B------:R-:W0:Y:S01]  /*e660*/  LDS.128 R32, [R53+0x18000] ;  /* 0x0180000035207984 */ /* 0x000e220000000c00 */
[----:B------:R-:W-:Y:S02]  /*e670*/  SHF.R.U32.HI R56, RZ, 0x10, R45 ;  /* 0x00000010ff387819 */ /* 0x000fe4000001162d */
[----:B------:R-:W-:-:S02]  /*e680*/  SHF.R.U32.HI R54, RZ, 0x8, R51 ;  /* 0x00000008ff367819 */ /* 0x000fc40000011633 */
[----:B------:R-:W-:Y:S02]  /*e690*/  LOP3.LUT R56, R56, 0xff, RZ, 0xc0, !PT ;  /* 0x000000ff38387812 */ /* 0x000fe400078ec0ff */
[----:B------:R-:W-:Y:S02]  /*e6a0*/  SHF.R.U32.HI R58, RZ, 0x10, R46 ;  /* 0x00000010ff3a7819 */ /* 0x000fe4000001162e */
[----:B------:R-:W-:Y:S02]  /*e6b0*/  LOP3.LUT R61, R51, 0xff, RZ, 0xc0, !PT ;  /* 0x000000ff333d7812 */ /* 0x000fe400078ec0ff */
[----:B------:R-:W-:Y:S02]  /*e6c0*/  LOP3.LUT R54, R54, 0xff, RZ, 0xc0, !PT ;  /* 0x000000ff36367812 */ /* 0x000fe400078ec0ff */
[----:B------:R-:W-:Y:S02]  /*e6d0*/  PRMT R57, R56, 0x7054, R57 ;  /* 0x0000705438397816 */ /* 0x000fe40000000039 */
[----:B------:R-:W-:-:S02]  /*e6e0*/  SHF.R.U32.HI R56, RZ, 0x10, R49 ;  /* 0x00000010ff387819 */ /* 0x000fc40000011631 */
[----:B------:R-:W-:Y:S02]  /*e6f0*/  LOP3.LUT R58, R58, 0xff, RZ, 0xc0, !PT ;  /* 0x000000ff3a3a7812 */ /* 0x000fe400078ec0ff */
[----:B------:R-:W-:Y:S02]  /*e700*/  PRMT R62, R54, 0x7604, R61 ;  /* 0x00007604363e7816 */ /* 0x000fe4000000003d */
[----:B------:R-:W-:Y:S02]  /*e710*/  SHF.R.U32.HI R54, RZ, 0x10, R44 ;  /* 0x00000010ff367819 */ /* 0x000fe4000001162c */
[----:B------:R-:W-:Y:S02]  /*e720*/  LOP3.LUT R56, R56, 0xff, RZ, 0xc0, !PT ;  /* 0x000000ff38387812 */ /* 0x000fe400078ec0ff */
[----:B------:R-:W-:Y:S02]  /*e730*/  PRMT R61, R58, 0x7054, R59 ;  /* 0x000070543a3d7816 */ /* 0x000fe4000000003b */
[----:B------:R-:W-:-:S02]  /*e740*/  SHF.R.U32.HI R59, RZ, 0x10, R51 ;  /* 0x00000010ff3b7819 */ /* 0x000fc40000011633 */
[----:B------:R-:W-:Y:S02]  /*e750*/  SHF.R.U32.HI R60, RZ, 0x10, R47 ;  /* 0x00000010ff3c7819 */ /* 0x000fe4000001162f */
[----:B------:R-:W-:Y:S02]  /*e760*/  LOP3.LUT R54, R54, 0xff, RZ, 0xc0, !PT ;  /* 0x000000ff36367812 */ /* 0x000fe400078ec0ff */
[----:B------:R-:W-:Y:S02]  /*e770*/  SHF.R.U32.HI R58, RZ, 0x10, R50 ;  /* 0x00000010ff3a7819 */ /* 0x000fe40000011632 */
[----:B------:R-:W-:Y:S02]  /*e780*/  PRMT R67, R56, 0x7054, R67 ;  /* 0x0000705438437816 */ /* 0x000fe40000000043 */
[----:B------:R-:W-:Y:S02]  /*e790*/  LOP3.LUT R59, R59, 0xff, RZ, 0xc0, !PT ;  /* 0x000000ff3b3b7812 */ /* 0x000fe400078ec0ff */
[----:B------:R-:W-:-:S02]  /*e7a0*/  LOP3.LUT R60, R60, 0xff, RZ, 0xc0, !PT ;  /* 0x000000ff3c3c7812 */ /* 0x000fc400078ec0ff */
[----:B------:R-:W-:Y:S02]  /*e7b0*/  PRMT R55, R54, 0x7054, R55 ;  /* 0x0000705436377816 */ /* 0x000fe40000000037 */
[----:B------:R-:W-:Y:S02]  /*e7c0*/  LOP3.LUT R58, R58, 0xff, RZ, 0xc0, !PT ;  /* 0x000000ff3a3a7812 */ /* 0x000fe400078ec0ff */
[----:B------:R-:W-:Y:S02]  /*e7d0*/  SHF.R.U32.HI R54, RZ, 0x10, R48 ;  /* 0x00000010ff367819 */ /* 0x000fe40000011630 */
[----:B------:R-:W-:Y:S02]  /*e7e0*/  LOP3.LUT R67, R67, 0xff000000, R49, 0xf8, !PT ;  /* 0xff00000043437812 */ /* 0x000fe400078ef831 */
[----:B------:R-:W-:Y:S02]  /*e7f0*/  PRMT R71, R59, 0x7054, R62 ;  /* 0x000070543b477816 */ /* 0x000fe4000000003e */
[----:B------:R-:W-:-:S02]  /*e800*/  PRMT R63, R60, 0x7054, R63 ;  /* 0x000070543c3f7816 */ /* 0x000fc4000000003f */
[----:B------:R-:W-:Y:S02]  /*e810*/  PRMT R69, R58, 0x7054, R69 ;  /* 0x000070543a457816 */ /* 0x000fe40000000045 */
[----:B------:R-:W-:Y:S02]  /*e820*/  LOP3.LUT R59, R57, 0xff000000, R45, 0xf8, !PT ;  /* 0xff000000393b7812 */ /* 0x000fe400078ef82d */
[----:B------:R-:W-:Y:S02]  /*e830*/  LOP3.LUT R54, R54, 0xff, RZ, 0xc0, !PT ;  /* 0x000000ff36367812 */ /* 0x000fe400078ec0ff */
[----:B------:R-:W-:Y:S02]  /*e840*/  F2FP.F16.E4M3.UNPACK_B R68, R67 ;  /* 0x00000043ff44723e */ /* 0x000fe400020006ff */
[----:B0-----:R-:W-:Y:S02]  /*e850*/  F2FP.F16.E4M3.UNPACK_B R56, R33 ;  /* 0x00000021ff38723e */ /* 0x001fe400020006ff */
[----:B------:R-:W-:-:S02]  /*e860*/  LOP3.LUT R60, R63, 0xff000000, R47, 0xf8, !PT ;  /* 0xff0000003f3c7812 */ /* 0x000fc400078ef82f */
[----:B------:R-:W-:Y:S01]  /*e870*/  LOP3.LUT R45, R69, 0xff000000, R50, 0xf8, !PT ;  /* 0xff000000452d7812 */ /* 0x000fe200078ef832 */
[--C-:B------:R-:W-:Y:S01]  /*e880*/  HADD2.F32 R69, -RZ, R68.reuse.H0_H0 ;  /* 0x20000044ff457230 */ /* 0x100fe20000004100 */
[----:B------:R-:W-:Y:S01]  /*e890*/  F2FP.F16.E4M3.UNPACK_B R62, R59 ;  /* 0x0000003bff3e723e */ /* 0x000fe200020006ff */
[----:B------:R-:W-:Y:S01]  /*e8a0*/  HADD2.F32 R68, -RZ, R68.H1_H1 ;  /* 0x30000044ff447230 */ /* 0x000fe20000004100 */
[----:B------:R-:W-:Y:S02]  /*e8b0*/  PRMT R65, R54, 0x7054, R65 ;  /* 0x0000705436417816 */ /* 0x000fe40000000041 */
[-C--:B------:R-:W-:Y:S01]  /*e8c0*/  F2FP.F16.E4M3.UNPACK_B R47, R25.reuse ;  /* 0x00000019ff2f723e */ /* 0x080fe200020006ff */
[----:B------:R-:W-:Y:S01]  /*e8d0*/  HADD2.F32 R66, -RZ, R62.H0_H0 ;  /* 0x2000003eff427230 */ /* 0x000fe20000004100 */
[----:B------:R-:W-:Y:S01]  /*e8e0*/  F2FP.F16.E4M3.UNPACK_B R50, R25.H1 ;  /* 0x00000019ff32723e */ /* 0x000fe200030006ff */
[----:B------:R-:W-:Y:S01]  /*e8f0*/  HADD2.F32 R25, -RZ, R56.H0_H0 ;  /* 0x20000038ff197230 */ /* 0x000fe20000004100 */
[----:B------:R-:W-:Y:S01]  /*e900*/  LOP3.LUT R54, R55, 0xff000000, R44, 0xf8, !PT ;  /* 0xff00000037367812 */ /* 0x000fe200078ef82c */
[----:B------:R-:W-:Y:S01]  /*e910*/  HADD2.F32 R62, -RZ, R62.H1_H1 ;  /* 0x3000003eff3e7230 */ /* 0x000fe20000004100 */
[----:B------:R-:W-:Y:S01]  /*e920*/  LOP3.LUT R55, R65, 0xff000000, R48, 0xf8, !PT ;  /* 0xff00000041377812 */ /* 0x000fe200078ef830 */
[--C-:B------:R-:W-:Y:S01]  /*e930*/  HADD2.F32 R48, -RZ, R47.reuse.H0_H0 ;  /* 0x2000002fff307230 */ /* 0x100fe20000004100 */
[----:B------:R-:W-:Y:S01]  /*e940*/  F2FP.F16.E4M3.UNPACK_B R57, R33.H1 ;  /* 0x00000021ff39723e */ /* 0x000fe200030006ff */
[C---:B------:R-:W-:Y:S01]  /*e950*/  FMUL.FTZ R33, R25.reuse, R69 ;  /* 0x0000004519217220 */ /* 0x040fe20000410000 */
[-C--:B------:R-:W-:Y:S01]  /*e960*/  F2FP.F16.E4M3.UNPACK_B R49, R32.reuse ;  /* 0x00000020ff31723e */ /* 0x080fe200020006ff */
[----:B------:R-:W-:Y:S01]  /*e970*/  HADD2.F32 R56, -RZ, R56.H1_H1 ;  /* 0x30000038ff387230 */ /* 0x000fe20000004100 */
[----:B------:R-:W-:Y:S01]  /*e980*/  F2FP.F16.E4M3.UNPACK_B R58, R32.H1 ;  /* 0x00000020ff3a723e */ /* 0x000fe200030006ff */
[-C--:B------:R-:W-:Y:S01]  /*e990*/  FMUL.FTZ R32, R25, R66.reuse ;  /* 0x0000004219207220 */ /* 0x080fe20000410000 */
[C---:B------:R-:W-:Y:S01]  /*e9a0*/  FFMA.FTZ R25, R48.reuse, R66, -R33 ;  /* 0x0000004230197223 */ /* 0x040fe20000010821 */
[----:B------:R-:W-:Y:S01]  /*e9b0*/  F2FP.F16.E4M3.UNPACK_B R66, R67.H1 ;  /* 0x00000043ff42723e */ /* 0x000fe200030006ff */
[----:B------:R-:W-:Y:S01]  /*e9c0*/  HADD2.F32 R47, -RZ, R47.H1_H1 ;  /* 0x3000002fff2f7230 */ /* 0x000fe20000004100 */
[----:B------:R-:W-:Y:S01]  /*e9d0*/  F2FP.F16.E4M3.UNPACK_B R59, R59.H1 ;  /* 0x0000003bff3b723e */ /* 0x000fe200030006ff */
[----:B------:R-:W-:Y:S01]  /*e9e0*/  FFMA.FTZ R33, R48, R69, R32 ;  /* 0x0000004530217223 */ /* 0x000fe20000010020 */
[----:B------:R-:W-:Y:S01]  /*e9f0*/  HADD2.F32 R32, -RZ, R57.H0_H0 ;  /* 0x20000039ff207230 */ /* 0x000fe20000004100 */
[----:B------:R-:W-:Y:S01]  /*ea00*/  LOP3.LUT R44, R61, 0xff000000, R46, 0xf8, !PT ;  /* 0xff0000003d2c7812 */ /* 0x000fe200078ef82e */
[----:B------:R-:W-:Y:S01]  /*ea10*/  HADD2.F32 R69, -RZ, R66.H0_H0 ;  /* 0x20000042ff457230 */ /* 0x000fe20000004100 */
[-C--:B------:R-:W-:Y:S01]  /*ea20*/  F2FP.F16.E4M3.UNPACK_B R61, R27.reuse ;  /* 0x0000001bff3d723e */ /* 0x080fe200020006ff */
[----:B------:R-:W-:Y:S01]  /*ea30*/  HADD2.F32 R67, -RZ, R59.H0_H0 ;  /* 0x2000003bff437230 */ /* 0x000fe20000004100 */
[----:B------:R-:W-:Y:S01]  /*ea40*/  F2FP.F16.E4M3.UNPACK_B R64, R27.H1 ;  /* 0x0000001bff40723e */ /* 0x000fe200030006ff */
[----:B------:R-:W-:Y:S01]  /*ea50*/  HADD2.F32 R48, -RZ, R50.H0_H0 ;  /* 0x20000032ff307230 */ /* 0x000fe20000004100 */
[-C--:B------:R-:W-:Y:S01]  /*ea60*/  F2FP.F16.E4M3.UNPACK_B R63, R35.reuse ;  /* 0x00000023ff3f723e */ /* 0x080fe200020006ff */
[----:B------:R-:W-:Y:S01]  /*ea70*/  FMUL.FTZ R73, R56, R62 ;  /* 0x0000003e38497220 */ /* 0x000fe20000410000 */
[----:B------:R-:W-:Y:S01]  /*ea80*/  F2FP.F16.E4M3.UNPACK_B R65, R35.H1 ;  /* 0x00000023ff41723e */ /* 0x000fe200030006ff */
[----:B------:R-:W-:Y:S01]  /*ea90*/  FMUL.FTZ R75, R32, R69 ;  /* 0x00000045204b7220 */ /* 0x000fe20000410000 */
[-C--:B------:R-:W-:Y:S01]  /*eaa0*/  F2FP.F16.E4M3.UNPACK_B R27, R34.reuse ;  /* 0x00000022ff1b723e */ /* 0x080fe200020006ff */
[----:B------:R-:W-:Y:S01]  /*eab0*/  HADD2.F32 R57, -RZ, R57.H1_H1 ;  /* 0x30000039ff397230 */ /* 0x000fe20000004100 */
[----:B------:R-:W-:Y:S01]  /*eac0*/  F2FP.F16.E4M3.UNPACK_B R35, R34.H1 ;  /* 0x00000022ff23723e */ /* 0x000fe200030006ff */
[-C--:B------:R-:W-:Y:S01]  /*ead0*/  FMUL.FTZ R34, R56, R68.reuse ;  /* 0x0000004438227220 */ /* 0x080fe20000410000 */
[-C--:B------:R-:W-:Y:S01]  /*eae0*/  FMUL.FTZ R56, R32, R67.reuse ;  /* 0x0000004320387220 */ /* 0x080fe20000410000 */
[----:B------:R-:W-:Y:S01]  /*eaf0*/  LOP3.LUT R71, R71, 0xff000000, R51, 0xf8, !PT ;  /* 0xff00000047477812 */ /* 0x000fe200078ef833 */
[C---:B------:R-:W-:Y:S01]  /*eb00*/  FFMA.FTZ R32, R47.reuse, R68, R73 ;  /* 0x000000442f207223 */ /* 0x040fe20000010049 */
[----:B------:R-:W-:Y:S01]  /*eb10*/  FFMA.FTZ R34, R47, R62, -R34 ;  /* 0x0000003e2f227223 */ /* 0x000fe20000010822 */
[C---:B------:R-:W-:Y:S01]  /*eb20*/  FFMA.FTZ R47, R48.reuse, R67, -R75 ;  /* 0x00000043302f7223 */ /* 0x040fe2000001084b */
[----:B------:R-:W-:Y:S01]  /*eb30*/  FFMA.FTZ R48, R48, R69, R56 ;  /* 0x0000004530307223 */ /* 0x000fe20000010038 */
[----:B------:R-:W-:Y:S01]  /*eb40*/  HADD2.F32 R68, -RZ, R66.H1_H1 ;  /* 0x30000042ff447230 */ /* 0x000fe20000004100 */
[----:B------:R-:W-:Y:S01]  /*eb50*/  F2FP.F16.E4M3.UNPACK_B R69, R71 ;  /* 0x00000047ff45723e */ /* 0x000fe200020006ff */
[----:B------:R-:W-:Y:S01]  /*eb60*/  HADD2.F32 R59, -RZ, R59.H1_H1 ;  /* 0x3000003bff3b7230 */ /* 0x000fe20000004100 */
[----:B------:R-:W-:Y:S01]  /*eb70*/  F2FP.F16.E4M3.UNPACK_B R66, R60 ;  /* 0x0000003cff42723e */ /* 0x000fe200020006ff */
[----:B------:R-:W-:-:S02]  /*eb80*/  HADD2.F32 R56, -RZ, R63.H0_H0 ;  /* 0x2000003fff387230 */ /* 0x000fc40000004100 */
[C---:B------:R-:W-:Y:S01]  /*eb90*/  FMUL.FTZ R75, R57.reuse, R68 ;  /* 0x00000044394b7220 */ /* 0x040fe20000410000 */
[----:B------:R-:W-:Y:S02]  /*eba0*/  HADD2.F32 R73, -RZ, R69.H0_H0 ;  /* 0x20000045ff497230 */ /* 0x000fe40000004100 */
[----:B------:R-:W-:Y:S01]  /*ebb0*/  FMUL.FTZ R57, R57, R59 ;  /* 0x0000003b39397220 */ /* 0x000fe20000410000 */
[----:B------:R-:W-:Y:S01]  /*ebc0*/  HADD2.F32 R67, -RZ, R66.H0_H0 ;  /* 0x20000042ff437230 */ /* 0x000fe20000004100 */
[----:B------:R-:W-:Y:S01]  /*ebd0*/  F2FP.F16.E4M3.UNPACK_B R51, R24.H1 ;  /* 0x00000018ff33723e */ /* 0x000fe200030006ff */
        /* <DEDUP_REMOVED lines=8> */
[----:B------:R-:W-:Y:S01]  /*ec60*/  FFMA.FTZ R50, R62, R73, R70 ;  /* 0x000000493e327223 */ /* 0x000fe20000010046 */
[----:B------:R-:W-:Y:S01]  /*ec70*/  HADD2.F32 R67, -RZ, R66.H1_H1 ;  /* 0x30000042ff437230 */ /* 0x000fe20000004100 */
[----:B------:R-:W-:Y:S01]  /*ec80*/  F2FP.F16.E4M3.UNPACK_B R70, R71.H1 ;  /* 0x00000047ff46723e */ /* 0x000fe200030006ff */
[----:B------:R-:W-:Y:S01]  /*ec90*/  HADD2.F32 R62, -RZ, R65.H0_H0 ;  /* 0x20000041ff3e7230 */ /* 0x000fe20000004100 */
[----:B------:R-:W-:Y:S01]  /*eca0*/  F2FP.F16.E4M3.UNPACK_B R66, R60.H1 ;  /* 0x0000003cff42723e */ /* 0x000fe200030006ff */
[----:B------:R-:W-:Y:S01]  /*ecb0*/  HADD2.F32 R60, -RZ, R63.H1_H1 ;  /* 0x3000003fff3c7230 */ /* 0x000fe20000004100 */
[----:B------:R-:W-:Y:S01]  /*ecc0*/  F2FP.F16.E4M3.UNPACK_B R46, R24 ;  /* 0x00000018ff2e723e */ /* 0x000fe200020006ff */
[----:B------:R-:W-:Y:S01]  /*ecd0*/  HADD2.F32 R71, -RZ, R70.H0_H0 ;  /* 0x20000046ff477230 */ /* 0x000fe20000004100 */
[----:B------:R-:W-:Y:S01]  /*ece0*/  F2FP.F16.E4M3.UNPACK_B R24, R26 ;  /* 0x0000001aff18723e */ /* 0x000fe200020006ff */
[----:B------:R-:W-:-:S02]  /*ecf0*/  HADD2.F32 R68, -RZ, R66.H0_H0 ;  /* 0x20000042ff447230 */ /* 0x000fc40000004100 */
[----:B------:R-:W-:Y:S01]  /*ed00*/  FMUL.FTZ R72, R60, R69 ;  /* 0x000000453c487220 */ /* 0x000fe20000410000 */
[----:B------:R-:W-:Y:S02]  /*ed10*/  HADD2.F32 R63, -RZ, R64.H0_H0 ;  /* 0x20000040ff3f7230 */ /* 0x000fe40000004100 */
[C---:B------:R-:W-:Y:S01]  /*ed20*/  FMUL.FTZ R76, R62.reuse, R71 ;  /* 0x000000473e4c7220 */ /* 0x040fe20000410000 */
[----:B------:R-:W-:Y:S02]  /*ed30*/  HADD2.F32 R61, -RZ, R61.H1_H1 ;  /* 0x3000003dff3d7230 */ /* 0x000fe40000004100 */
[-C--:B------:R-:W-:Y:S01]  /*ed40*/  FMUL.FTZ R78, R62, R68.reuse ;  /* 0x000000443e4e7220 */ /* 0x080fe20000410000 */
[----:B------:R-:W-:Y:S01]  /*ed50*/  FMUL.FTZ R74, R60, R67 ;  /* 0x000000433c4a7220 */ /* 0x000fe20000410000 */
[C---:B------:R-:W-:Y:S01]  /*ed60*/  FFMA.FTZ R62, R63.reuse, R68, -R76 ;  /* 0x000000443f3e7223 */ /* 0x040fe2000001084c */
[----:B------:R-:W-:Y:S02]  /*ed70*/  HADD2.F32 R73, -RZ, R70.H1_H1 ;  /* 0x30000046ff497230 */ /* 0x000fe40000004100 */
[----:B------:R-:W-:Y:S01]  /*ed80*/  FFMA.FTZ R63, R63, R71, R78 ;  /* 0x000000473f3f7223 */ /* 0x000fe2000001004e */
[----:B------:R-:W-:Y:S01]  /*ed90*/  F2FP.F16.E4M3.UNPACK_B R71, R55.H1 ;  /* 0x00000037ff47723e */ /* 0x000fe200030006ff */
[C---:B------:R-:W-:Y:S01]  /*eda0*/  FFMA.FTZ R60, R61.reuse, R67, -R72 ;  /* 0x000000433d3c7223 */ /* 0x040fe20000010848 */
[----:B------:R-:W-:Y:S01]  /*edb0*/  FFMA.FTZ R61, R61, R69, R74 ;  /* 0x000000453d3d7223 */ /* 0x000fe2000001004a */
[----:B------:R-:W-:Y:S01]  /*edc0*/  HADD2.F32 R69, -RZ, R66.H1_H1 ;  /* 0x30000042ff457230 */ /* 0x000fe20000004100 */
[----:B------:R-:W-:Y:S01]  /*edd0*/  F2FP.F16.E4M3.UNPACK_B R68, R54.H1 ;  /* 0x00000036ff44723e */ /* 0x000fe200030006ff */
[----:B------:R-:W-:Y:S01]  /*ede0*/  HADD2.F32 R66, -RZ, R65.H1_H1 ;  /* 0x30000041ff427230 */ /* 0x000fe20000004100 */
[----:B------:R-:W-:Y:S01]  /*edf0*/  F2FP.F16.E4M3.UNPACK_B R26, R26.H1 ;  /* 0x0000001aff1a723e */ /* 0x000fe200030006ff */
[----:B------:R-:W-:Y:S01]  /*ee00*/  HADD2.F32 R72, -RZ, R71.H0_H0 ;  /* 0x20000047ff487230 */ /* 0x000fe20000004100 */
[----:B------:R-:W-:Y:S01]  /*ee10*/  F2FP.SATFINITE.E4M3.F32.PACK_AB_MERGE_C R47, R56, R47, RZ ;  /* 0x0000002f382f723e */ /* 0x000fe200048070ff */
[----:B------:R-:W-:-:S02]  /*ee20*/  HADD2.F32 R65, -RZ, R58.H0_H0 ;  /* 0x2000003aff417230 */ /* 0x000fc40000004100 */
[C---:B------:R-:W-:Y:S01]  /*ee30*/  FMUL.FTZ R77, R66.reuse, R73 ;  /* 0x00000049424d7220 */ /* 0x040fe20000410000 */
[----:B------:R-:W-:Y:S02]  /*ee40*/  HADD2.F32 R70, -RZ, R68.H0_H0 ;  /* 0x20000044ff467230 */ /* 0x000fe40000004100 */
[----:B------:R-:W-:Y:S01]  /*ee50*/  FMUL.FTZ R74, R66, R69 ;  /* 0x00000045424a7220 */ /* 0x000fe20000410000 */
[----:B------:R-:W-:Y:S02]  /*ee60*/  HADD2.F32 R67, -RZ, R51.H0_H0 ;  /* 0x20000033ff437230 */ /* 0x000fe40000004100 */
[C---:B------:R-:W-:Y:S01]  /*ee70*/  FMUL.FTZ R66, R65.reuse, R72 ;  /* 0x0000004841427220 */ /* 0x040fe20000410000 */
[----:B------:R-:W-:Y:S02]  /*ee80*/  HADD2.F32 R64, -RZ, R64.H1_H1 ;  /* 0x30000040ff407230 */ /* 0x000fe40000004100 */
[----:B------:R-:W-:Y:S01]  /*ee90*/  FMUL.FTZ R75, R65, R70 ;  /* 0x00000046414b7220 */ /* 0x000fe20000410000 */
[----:B------:R-:W-:-:S02]  /*eea0*/  HADD2.F32 R58, -RZ, R58.H1_H1 ;  /* 0x3000003aff3a7230 */ /* 0x000fc40000004100 */
[C---:B------:R-:W-:Y:S01]  /*eeb0*/  FFMA.FTZ R66, R67.reuse, R70, -R66 ;  /* 0x0000004643427223 */ /* 0x040fe20000010842 */
[----:B------:R-:W-:Y:S02]  /*eec0*/  HADD2.F32 R70, -RZ, R71.H1_H1 ;  /* 0x30000047ff467230 */ /* 0x000fe40000004100 */
[C---:B------:R-:W-:Y:S01]  /*eed0*/  FFMA.FTZ R65, R64.reuse, R69, -R77 ;  /* 0x0000004540417223 */ /* 0x040fe2000001084d */
[----:B------:R-:W-:Y:S01]  /*eee0*/  HADD2.F32 R68, -RZ, R68.H1_H1 ;  /* 0x30000044ff447230 */ /* 0x000fe20000004100 */
[----:B------:R-:W-:Y:S01]  /*eef0*/  F2FP.F16.E4M3.UNPACK_B R71, R55 ;  /* 0x00000037ff47723e */ /* 0x000fe200020006ff */
[----:B------:R-:W-:Y:S01]  /*ef00*/  HADD2.F32 R55, -RZ, R51.H1_H1 ;  /* 0x30000033ff377230 */ /* 0x000fe20000004100 */
[----:B------:R-:W-:Y:S01]  /*ef10*/  F2FP.F16.E4M3.UNPACK_B R69, R54 ;  /* 0x00000036ff45723e */ /* 0x000fe200020006ff */
[----:B------:R-:W-:Y:S01]  /*ef20*/  FFMA.FTZ R64, R64, R73, R74 ;  /* 0x0000004940407223 */ /* 0x000fe2000001004a */
[C---:B------:R-:W-:Y:S01]  /*ef30*/  FMUL.FTZ R54, R58.reuse, R70 ;  /* 0x000000463a367220 */ /* 0x040fe20000410000 */
[----:B------:R-:W-:Y:S01]  /*ef40*/  FMUL.FTZ R73, R58, R68 ;  /* 0x000000443a497220 */ /* 0x000fe20000410000 */
[----:B------:R-:W-:Y:S01]  /*ef50*/  FFMA.FTZ R67, R67, R72, R75 ;  /* 0x0000004843437223 */ /* 0x000fe2000001004b */
[----:B------:R-:W-:-:S02]  /*ef60*/  HADD2.F32 R72, -RZ, R71.H0_H0 ;  /* 0x20000047ff487230 */ /* 0x000fc40000004100 */
[C---:B------:R-:W-:Y:S01]  /*ef70*/  FFMA.FTZ R51, R55.reuse, R68, -R54 ;  /* 0x0000004437337223 */ /* 0x040fe20000010836 */
[----:B------:R-:W-:Y:S02]  /*ef80*/  HADD2.F32 R58, -RZ, R49.H0_H0 ;  /* 0x20000031ff3a7230 */ /* 0x000fe40000004100 */
[----:B------:R-:W-:Y:S01]  /*ef90*/  FFMA.FTZ R54, R55, R70, R73 ;  /* 0x0000004637367223 */ /* 0x000fe20000010049 */
[----:B------:R-:W-:Y:S01]  /*efa0*/  HADD2.F32 R70, -RZ, R69.H0_H0 ;  /* 0x20000045ff467230 */ /* 0x000fe20000004100 */
[----:B------:R-:W-:Y:S01]  /*efb0*/  F2FP.SATFINITE.E4M3.F32.PACK_AB_MERGE_C R48, R59, R48, RZ ;  /* 0x000000303b30723e */ /* 0x000fe200048070ff */
[----:B------:R-:W-:Y:S02]  /*efc0*/  HADD2.F32 R55, -RZ, R46.H0_H0 ;  /* 0x2000002eff377230 */ /* 0x000fe40000004100 */
[C---:B------:R-:W-:Y:S01]  /*efd0*/  FMUL.FTZ R74, R58.reuse, R72 ;  /* 0x000000483a4a7220 */ /* 0x040fe20000410000 */
[----:B------:R-:W-:Y:S02]  /*efe0*/  HADD2.F32 R71, -RZ, R71.H1_H1 ;  /* 0x30000047ff477230 */ /* 0x000fe40000004100 */
[----:B------:R-:W-:Y:S01]  /*eff0*/  FMUL.FTZ R58, R58, R70 ;  /* 0x000000463a3a7220 */ /* 0x000fe20000410000 */
[----:B------:R-:W-:-:S02]  /*f000*/  HADD2.F32 R68, -RZ, R49.H1_H1 ;  /* 0x30000031ff447230 */ /* 0x000fc40000004100 */
[C---:B------:R-:W-:Y:S01]  /*f010*/  FFMA.FTZ R49, R55.reuse, R70, -R74 ;  /* 0x0000004637317223 */ /* 0x040fe2000001084a */
[----:B------:R-:W-:Y:S01]  /*f020*/  HADD2.F32 R69, -RZ, R69.H1_H1 ;  /* 0x30000045ff457230 */ /* 0x000fe20000004100 */
[----:B------:R-:W-:Y:S01]  /*f030*/  F2FP.F16.E4M3.UNPACK_B R70, R45.H1 ;  /* 0x0000002dff46723e */ /* 0x000fe200030006ff */
[----:B------:R-:W-:Y:S02]  /*f040*/  HADD2.F32 R46, -RZ, R46.H1_H1 ;  /* 0x3000002eff2e7230 */ /* 0x000fe40000004100 */
[C---:B------:R-:W-:Y:S01]  /*f050*/  FMUL.FTZ R73, R68.reuse, R71 ;  /* 0x0000004744497220 */ /* 0x040fe20000410000 */
[----:B------:R-:W-:Y:S01]  /*f060*/  FFMA.FTZ R72, R55, R72, R58 ;  /* 0x0000004837487223 */ /* 0x000fe2000001003a */
[-C--:B------:R-:W-:Y:S01]  /*f070*/  F2FP.F16.E4M3.UNPACK_B R58, R44.reuse.H1 ;  /* 0x0000002cff3a723e */ /* 0x080fe200030006ff */
[-C--:B------:R-:W-:Y:S01]  /*f080*/  FMUL.FTZ R68, R68, R69.reuse ;  /* 0x0000004544447220 */ /* 0x080fe20000410000 */
[----:B------:R-:W-:Y:S01]  /*f090*/  FFMA.FTZ R74, R46, R69, -R73 ;  /* 0x000000452e4a7223 */ /* 0x000fe20000010849 */
[----:B------:R-:W-:Y:S01]  /*f0a0*/  HADD2.F32 R69, -RZ, R70.H0_H0 ;  /* 0x20000046ff457230 */ /* 0x000fe20000004100 */
[----:B------:R-:W-:Y:S01]  /*f0b0*/  F2FP.F16.E4M3.UNPACK_B R44, R44 ;  /* 0x0000002cff2c723e */ /* 0x000fe200020006ff */
[----:B------:R-:W-:-:S02]  /*f0c0*/  HADD2.F32 R55, -RZ, R35.H0_H0 ;  /* 0x20000023ff377230 */ /* 0x000fc40000004100 */
[----:B------:R-:W-:Y:S01]  /*f0d0*/  FFMA.FTZ R71, R46, R71, R68 ;  /* 0x000000472e477223 */ /* 0x000fe20000010044 */
[----:B------:R-:W-:Y:S01]  /*f0e0*/  HADD2.F32 R68, -RZ, R58.H0_H0 ;  /* 0x2000003aff447230 */ /* 0x000fe20000004100 */
[----:B------:R-:W-:Y:S01]  /*f0f0*/  F2FP.SATFINITE.E4M3.F32.PACK_AB_MERGE_C R54, R54, R67, RZ ;  /* 0x000000433636723e */ /* 0x000fe200048070ff */
        /* <DEDUP_REMOVED lines=9> */
[C---:B------:R-:W-:Y:S01]  /*f190*/  FMUL.FTZ R75, R35.reuse, R70 ;  /* 0x00000046234b7220 */ /* 0x040fe20000410000 */
[----:B------:R-:W-:Y:S01]  /*f1a0*/  F2FP.F16.E4M3.UNPACK_B R46, R45 ;  /* 0x0000002dff2e723e */ /* 0x000fe200020006ff */
[-C--:B------:R-:W-:Y:S01]  /*f1b0*/  FMUL.FTZ R35, R35, R58.reuse ;  /* 0x0000003a23237220 */ /* 0x080fe20000410000 */
[--C-:B------:R-:W-:Y:S02]  /*f1c0*/  HADD2.F32 R45, -RZ, R44.reuse.H0_H0 ;  /* 0x2000002cff2d7230 */ /* 0x100fe40000004100 */
[C---:B------:R-:W-:Y:S01]  /*f1d0*/  FFMA.FTZ R76, R26.reuse, R58, -R75 ;  /* 0x0000003a1a4c7223 */ /* 0x040fe2000001084b */
[----:B------:R-:W-:Y:S02]  /*f1e0*/  HADD2.F32 R44, -RZ, R44.H1_H1 ;  /* 0x3000002cff2c7230 */ /* 0x000fe40000004100 */
[----:B------:R-:W-:Y:S01]  /*f1f0*/  FFMA.FTZ R75, R26, R70, R35 ;  /* 0x000000461a4b7223 */ /* 0x000fe20000010023 */
[--C-:B------:R-:W-:Y:S01]  /*f200*/  HADD2.F32 R55, -RZ, R46.reuse.H0_H0 ;  /* 0x2000002eff377230 */ /* 0x100fe20000004100 */
[----:B------:R-:W-:Y:S01]  /*f210*/  F2FP.SATFINITE.E4M3.F32.PACK_AB_MERGE_C R25, R34, R25, R47 ;  /* 0x000000192219723e */ /* 0x000fe2000480702f */
[--C-:B------:R-:W-:Y:S01]  /*f220*/  HADD2.F32 R35, -RZ, R27.reuse.H0_H0 ;  /* 0x2000001bff237230 */ /* 0x100fe20000004100 */
[----:B------:R-:W-:Y:S01]  /*f230*/  F2FP.SATFINITE.E4M3.F32.PACK_AB_MERGE_C R73, R76, R73, RZ ;  /* 0x000000494c49723e */ /* 0x000fe200048070ff */
[----:B------:R-:W-:Y:S01]  /*f240*/  HADD2.F32 R46, -RZ, R46.H1_H1 ;  /* 0x3000002eff2e7230 */ /* 0x000fe20000004100 */
[----:B------:R-:W-:Y:S01]  /*f250*/  F2FP.SATFINITE.E4M3.F32.PACK_AB_MERGE_C R68, R75, R68, RZ ;  /* 0x000000444b44723e */ /* 0x000fe200048070ff */
[----:B------:R-:W-:-:S02]  /*f260*/  HADD2.F32 R27, -RZ, R27.H1_H1 ;  /* 0x3000001bff1b7230 */ /* 0x000fc40000004100 */
[C---:B------:R-:W-:Y:S01]  /*f270*/  FMUL.FTZ R69, R35.reuse, R55 ;  /* 0x0000003723457220 */ /* 0x040fe20000410000 */
[--C-:B------:R-:W-:Y:S02]  /*f280*/  HADD2.F32 R26, -RZ, R24.reuse.H0_H0 ;  /* 0x20000018ff1a7230 */ /* 0x100fe40000004100 */
[-C--:B------:R-:W-:Y:S01]  /*f290*/  FMUL.FTZ R58, R35, R45.reuse ;  /* 0x0000002d233a7220 */ /* 0x080fe20000410000 */
[----:B------:R-:W-:Y:S02]  /*f2a0*/  HADD2.F32 R24, -RZ, R24.H1_H1 ;  /* 0x30000018ff187230 */ /* 0x000fe40000004100 */
[C---:B------:R-:W-:Y:S01]  /*f2b0*/  FMUL.FTZ R35, R27.reuse, R46 ;  /* 0x0000002e1b237220 */ /* 0x040fe20000410000 */
        /* <DEDUP_REMOVED lines=8> */
[----:B------:R-:W-:Y:S02]  /*f340*/  F2FP.SATFINITE.E4M3.F32.PACK_AB_MERGE_C R27, R60, R57, R27 ;  /* 0x000000393c1b723e */ /* 0x000fe4000480701b */
[----:B------:R-:W-:Y:S02]  /*f350*/  F2FP.SATFINITE.E4M3.F32.PACK_AB_MERGE_C R33, R32, R33, R48 ;  /* 0x000000212021723e */ /* 0x000fe40004807030 */
[----:B------:R-:W-:Y:S02]  /*f360*/  F2FP.SATFINITE.E4M3.F32.PACK_AB_MERGE_C R24, R74, R49, R24 ;  /* 0x000000314a18723e */ /* 0x000fe40004807018 */
[----:B------:R-:W-:-:S02]  /*f370*/  F2FP.SATFINITE.E4M3.F32.PACK_AB_MERGE_C R26, R26, R69, R73 ;  /* 0x000000451a1a723e */ /* 0x000fc40004807049 */
[----:B------:R-:W-:Y:S02]  /*f380*/  F2FP.SATFINITE.E4M3.F32.PACK_AB_MERGE_C R35, R61, R50, R35 ;  /* 0x000000323d23723e */ /* 0x000fe40004807023 */
[----:B------:R-:W-:Y:S01]  /*f390*/  F2FP.SATFINITE.E4M3.F32.PACK_AB_MERGE_C R32, R71, R72, R54 ;  /* 0x000000484720723e */ /* 0x000fe20004807036 */
[----:B------:R1:W-:Y:S01]  /*f3a0*/  STS.128 [R213+0x18000], R24 ;  /* 0x01800018d5007388 */ /* 0x0003e20000000c00 */
[----:B------:R-:W-:-:S05]  /*f3b0*/  F2FP.SATFINITE.E4M3.F32.PACK_AB_MERGE_C R34, R45, R58, R68 ;  /* 0x0000003a2d22723e */ /* 0x000fca0004807044 */
[----:B------:R1:W-:Y:S02]  /*f3c0*/  STS.128 [R53+0x18000], R32 ;  /* 0x0180002035007388 */ /* 0x0003e40000000c00 */
.L_x_1905:
[----:B------:R-:W-:Y:S05]  /*f3d0*/  BSYNC B1 ;  /* 0x0000000000017941 */ /* 0x000fea0003800000 */
.L_x_1904:
[----:B------:R-:W-:Y:S04]  /*f3e0*/  BSSY B1, `(.L_x_1906) ;  /* 0x00000fa000017945 */ /* 0x000fe80003800000 */
[----:B------:R-:W-:Y:S05]  /*f3f0*/  @P2 BRA `(.L_x_1907) ;  /* 0x0000000c00e02947 */ /* 0x000fea0003800000 */
[----:B------:R-:W2:Y:S01]  /*f400*/  LDL R71, [R1+0x80] ;  /* 0x0000800001477983 */ /* 0x000ea20000100800 */
[----:B01---5:R-:W-:Y:S02]  /*f410*/  SHF.R.U32.HI R25, RZ, 0x8, R28 ;  /* 0x00000008ff197819 */ /* 0x023fe4000001161c */
[----:B------:R-:W-:Y:S02]  /*f420*/  LOP3.LUT R24, R28, 0xff, RZ, 0xc0, !PT ;  /* 0x000000ff1c187812 */ /* 0x000fe400078ec0ff */
[----:B------:R-:W-:Y:S02]  /*f430*/  SHF.R.U32.HI R33, RZ, 0x8, R30 ;  /* 0x00000008ff217819 */ /* 0x000fe4000001161e */
[----:B------:R-:W-:Y:S02]  /*f440*/  LOP3.LUT R25, R25, 0xff, RZ, 0xc0, !PT ;  /* 0x000000ff19197812 */ /* 0x000fe400078ec0ff */
[----:B------:R-:W-:Y:S02]  /*f450*/  LEA.HI R34, R3, R0, RZ, 0x1c ;  /* 0x0000000003227211 */ /* 0x000fe400078fe0ff */
[----:B------:R-:W-:-:S02]  /*f460*/  LOP3.LUT R32, R30, 0xff, RZ, 0xc0, !PT ;  /* 0x000000ff1e207812 */ /* 0x000fc400078ec0ff */
[----:B------:R-:W-:Y:S02]  /*f470*/  LOP3.LUT R33, R33, 0xff, RZ, 0xc0, !PT ;  /* 0x000000ff21217812 */ /* 0x000fe400078ec0ff */
[----:B------:R-:W-:Y:S01]  /*f480*/  PRMT R45, R25, 0x7604, R24 ;  /* 0x00007604192d7816 */ /* 0x000fe20000000018 */
[----:B------:R-:W-:Y:S01]  /*f490*/  IMAD.SHL.U32 R24, R34, 0x10, RZ ;  /* 0x0000001022187824 */ /* 0x000fe200078e00ff */
[----:B------:R-:W-:Y:S02]  /*f4a0*/  SHF.R.S32.HI R25, RZ, 0x1f, R34 ;  /* 0x0000001fff197819 */ /* 0x000fe40000011422 */
[----:B------:R-:W-:Y:S02]  /*f4b0*/  PRMT R49, R33, 0x7604, R32 ;  /* 0x0000760421317816 */ /* 0x000fe40000000020 */
[----:B------:R-:W-:Y:S02]  /*f4c0*/  LEA.HI R33, R25, R34, RZ, 0x3 ;  /* 0x0000002219217211 */ /* 0x000fe400078f18ff */
[----:B------:R-:W-:-:S02]  /*f4d0*/  SHF.R.U32.HI R27, RZ, 0x8, R29 ;  /* 0x00000008ff1b7819 */ /* 0x000fc4000001161d */
[----:B------:R-:W-:Y:S01]  /*f4e0*/  LOP3.LUT R24, R209, 0x70, R24, 0xf8, !PT ;  /* 0x00000070d1187812 */ /* 0x000fe200078ef818 */
[----:B------:R-:W-:Y:S01]  /*f4f0*/  IMAD.SHL.U32 R34, R33, 0x800, RZ ;  /* 0x0000080021227824 */ /* 0x000fe200078e00ff */
[----:B------:R-:W-:Y:S02]  /*f500*/  SHF.R.U32.HI R35, RZ, 0x3, R209 ;  /* 0x00000003ff237819 */ /* 0x000fe400000116d1 */
[----:B------:R-:W-:Y:S02]  /*f510*/  LOP3.LUT R26, R29, 0xff, RZ, 0xc0, !PT ;  /* 0x000000ff1d1a7812 */ /* 0x000fe400078ec0ff */
[----:B------:R-:W-:Y:S02]  /*f520*/  LOP3.LUT R27, R27, 0xff, RZ, 0xc0, !PT ;  /* 0x000000ff1b1b7812 */ /* 0x000fe400078ec0ff */
[----:B------:R-:W-:Y:S02]  /*f530*/  LOP3.LUT R33, R24, R35, RZ, 0x3c, !PT ;  /* 0x0000002318217212 */ /* 0x000fe400078e3cff */
[----:B------:R-:W-:-:S02]  /*f540*/  LOP3.LUT R34, R34, 0xffffc000, RZ, 0xc0, !PT ;  /* 0xffffc00022227812 */ /* 0x000fc400078ec0ff */
[----:B------:R-:W-:Y:S02]  /*f550*/  PRMT R46, R27, 0x7604, R26 ;  /* 0x000076041b2e7816 */ /* 0x000fe4000000001a */
[----:B------:R-:W-:Y:S02]  /*f560*/  SHF.R.U32.HI R26, RZ, 0x8, R31 ;  /* 0x00000008ff1a7819 */ /* 0x000fe4000001161f */
[----:B------:R-:W-:Y:S02]  /*f570*/  SHF.R.U32.HI R32, RZ, 0x8, R4 ;  /* 0x00000008ff207819 */ /* 0x000fe40000011604 */
[----:B------:R-:W-:Y:S02]  /*f580*/  IADD3 R33, R33, R34, R212 ;  /* 0x0000002221217210 */ /* 0x000fe40007ffe0d4 */
[----:B------:R-:W-:Y:S02]  /*f590*/  LOP3.LUT R25, R31, 0xff, RZ, 0xc0, !PT ;  /* 0x000000ff1f197812 */ /* 0x000fe400078ec0ff */
[----:B------:R-:W-:Y:S01]  /*f5a0*/  LOP3.LUT R27, R4, 0xff, RZ, 0xc0, !PT ;  /* 0x000000ff041b7812 */ /* 0x000fe200078ec0ff */
[----:B------:R-:W-:Y:S01]  /*f5b0*/  IMAD.IADD R44, R22, 0x1, R33 ;  /* 0x00000001162c7824 */ /* 0x000fe200078e0221 */
[----:B------:R-:W-:-:S02]  /*f5c0*/  LOP3.LUT R26, R26, 0xff, RZ, 0xc0, !PT ;  /* 0x000000ff1a1a7812 */ /* 0x000fc400078ec0ff */
[----:B------:R-:W-:Y:S02]  /*f5d0*/  LOP3.LUT R32, R32, 0xff, RZ, 0xc0, !PT ;  /* 0x000000ff20207812 */ /* 0x000fe400078ec0ff */
[----:B------:R-:W-:Y:S02]  /*f5e0*/  PRMT R48, R26, 0x7604, R25 ;  /* 0x000076041a307816 */ /* 0x000fe40000000019 */
[----:B------:R-:W-:Y:S02]  /*f5f0*/  PRMT R55, R32, 0x7604, R27 ;  /* 0x0000760420377816 */ /* 0x000fe4000000001b */
[----:B------:R-:W0:Y:S01]  /*f600*/  LDS.128 R32, [R44+0x18000] ;  /* 0x018000002c207984 */ /* 0x000e220000000c00 */
[----:B------:R-:W-:Y:S02]  /*f610*/  SHF.R.U32.HI R50, RZ, 0x8, R5 ;  /* 0x00000008ff327819 */ /* 0x000fe40000011605 */
[----:B------:R-:W-:Y:S02]  /*f620*/  SHF.R.U32.HI R53, RZ, 0x8, R6 ;  /* 0x00000008ff357819 */ /* 0x000fe40000011606 */
[----:B------:R-:W-:-:S02]  /*f630*/  LOP3.LUT R47, R5, 0xff, RZ, 0xc0, !PT ;  /* 0x000000ff052f7812 */ /* 0x000fc400078ec0ff */
[----:B------:R-:W-:Y:S02]  /*f640*/  LOP3.LUT R50, R50, 0xff, RZ, 0xc0, !PT ;  /* 0x000000ff32327812 */ /* 0x000fe400078ec0ff */
[----:B------:R-:W-:Y:S02]  /*f650*/  LOP3.LUT R51, R6, 0xff, RZ, 0xc0, !PT ;  /* 0x000000ff06337812 */ /* 0x000fe400078ec0ff */
[----:B------:R-:W-:Y:S02]  /*f660*/  LOP3.LUT R54, R53, 0xff, RZ, 0xc0, !PT ;  /* 0x000000ff35367812 */ /* 0x000fe400078ec0ff */
[----:B------:R-:W-:Y:S02]  /*f670*/  SHF.R.U32.HI R57, RZ, 0x8, R7 ;  /* 0x00000008ff397819 */ /* 0x000fe40000011607 */
[----:B------:R-:W-:Y:S02]  /*f680*/  PRMT R50, R50, 0x7604, R47 ;  /* 0x0000760432327816 */ /* 0x000fe4000000002f */
[----:B------:R-:W-:-:S02]  /*f690*/  SHF.R.U32.HI R47, RZ, 0x10, R29 ;  /* 0x00000010ff2f7819 */ /* 0x000fc4000001161d */
[----:B------:R-:W-:Y:S02]  /*f6a0*/  PRMT R59, R54, 0x7604, R51 ;  /* 0x00007604363b7816 */ /* 0x000fe40000000033 */
[----:B------:R-:W-:Y:S01]  /*f6b0*/  LOP3.LUT R53, R57, 0xff, RZ, 0xc0, !PT ;  /* 0x000000ff39357812 */ /* 0x000fe200078ec0ff */
[----:B------:R-:W-:Y:S01]  /*f6c0*/  IMAD.U32 R47, R47, 0x10000, RZ ;  /* 0x000100002f2f7824 */ /* 0x000fe200078e00ff */
[----:B------:R-:W-:Y:S02]  /*f6d0*/  SHF.R.U32.HI R51, RZ, 0x10, R31 ;  /* 0x00000010ff337819 */ /* 0x000fe4000001161f */
[----:B------:R-:W-:Y:S02]  /*f6e0*/  SHF.R.U32.HI R57, RZ, 0x10, R5 ;  /* 0x00000010ff397819 */ /* 0x000fe40000011605 */
[----:B------:R-:W-:Y:S01]  /*f6f0*/  LOP3.LUT R56, R7, 0xff, RZ, 0xc0, !PT ;  /* 0x000000ff07387812 */ /* 0x000fe200078ec0ff */
[----:B------:R-:W-:Y:S01]  /*f700*/  IMAD.U32 R51, R51, 0x10000, RZ ;  /* 0x0001000033337824 */ /* 0x000fe200078e00ff */
[----:B------:R-:W-:-:S02]  /*f710*/  SHF.L.U32 R57, R57, 0x10, RZ ;  /* 0x0000001039397819 */ /* 0x000fc400000006ff */
[----:B------:R-:W-:Y:S02]  /*f720*/  SHF.R.U32.HI R61, RZ, 0x10, R7 ;  /* 0x00000010ff3d7819 */ /* 0x000fe40000011607 */
[----:B------:R-:W-:Y:S02]  /*f730*/  LOP3.LUT R47, R46, 0xff0000, R47, 0xf8, !PT ;  /* 0x00ff00002e2f7812 */ /* 0x000fe400078ef82f */
[----:B------:R-:W-:Y:S01]  /*f740*/  PRMT R56, R53, 0x7604, R56 ;  /* 0x0000760435387816 */ /* 0x000fe20000000038 */
[----:B------:R-:W-:Y:S01]  /*f750*/  IMAD.U32 R61, R61, 0x10000, RZ ;  /* 0x000100003d3d7824 */ /* 0x000fe200078e00ff */
        /* <DEDUP_REMOVED lines=9> */
[----:B------:R-:W-:Y:S02]  /*f7f0*/  LOP3.LUT R29, R55, 0xff0000, R4, 0xf8, !PT ;  /* 0x00ff0000371d7812 */ /* 0x000fe400078ef804 */
[----:B------:R-:W-:Y:S02]  /*f800*/  LOP3.LUT R28, R49, 0xff000000, R30, 0xf8, !PT ;  /* 0xff000000311c7812 */ /* 0x000fe400078ef81e */
[----:B------:R-:W-:Y:S02]  /*f810*/  F2FP.F16.E4M3.UNPACK_B R60, R59 ;  /* 0x0000003bff3c723e */ /* 0x000fe400020006ff */
[----:B0-----:R-:W-:Y:S02]  /*f820*/  F2FP.F16.E4M3.UNPACK_B R48, R33 ;  /* 0x00000021ff30723e */ /* 0x001fe400020006ff */
[----:B------:R-:W-:Y:S02]  /*f830*/  LOP3.LUT R58, R53, 0xff000000, R31, 0xf8, !PT ;  /* 0xff000000353a7812 */ /* 0x000fe400078ef81f */
[----:B------:R-:W-:-:S02]  /*f840*/  LOP3.LUT R29, R29, 0xff000000, R4, 0xf8, !PT ;  /* 0xff0000001d1d7812 */ /* 0x000fc400078ef804 */
[----:B------:R-:W-:Y:S01]  /*f850*/  LOP3.LUT R4, R47, 0xff000000, R6, 0xf8, !PT ;  /* 0xff0000002f047812 */ /* 0x000fe200078ef806 */
[----:B------:R-:W-:Y:S01]  /*f860*/  HADD2.F32 R6, -RZ, R48.H0_H0 ;  /* 0x20000030ff067230 */ /* 0x000fe20000004100 */
[----:B------:R-:W-:Y:S01]  /*f870*/  LOP3.LUT R62, R61, 0xff000000, R7, 0xf8, !PT ;  /* 0xff0000003d3e7812 */ /* 0x000fe200078ef807 */
[----:B------:R-:W-:Y:S01]  /*f880*/  HADD2.F32 R61, -RZ, R60.H0_H0 ;  /* 0x2000003cff3d7230 */ /* 0x000fe20000004100 */
[-C--:B------:R-:W-:Y:S01]  /*f890*/  F2FP.F16.E4M3.UNPACK_B R30, R32.reuse ;  /* 0x00000020ff1e723e */ /* 0x080fe200020006ff */
[----:B------:R-:W-:Y:S01]  /*f8a0*/  HADD2.F32 R48, -RZ, R48.H1_H1 ;  /* 0x30000030ff307230 */ /* 0x000fe20000004100 */
[----:B------:R-:W-:Y:S02]  /*f8b0*/  F2FP.F16.E4M3.UNPACK_B R53, R32.H1 ;  /* 0x00000020ff35723e */ /* 0x000fe400030006ff */
[----:B------:R-:W-:Y:S01]  /*f8c0*/  F2FP.F16.E4M3.UNPACK_B R50, R33.H1 ;  /* 0x00000021ff32723e */ /* 0x000fe200030006ff */
[----:B------:R-:W-:Y:S01]  /*f8d0*/  FMUL.FTZ R32, R6, R61 ;  /* 0x0000003d06207220 */ /* 0x000fe20000410000 */
[----:B------:R-:W-:-:S02]  /*f8e0*/  F2FP.F16.E4M3.UNPACK_B R59, R59.H1 ;  /* 0x0000003bff3b723e */ /* 0x000fc400030006ff */
[-C--:B------:R-:W-:Y:S02]  /*f8f0*/  F2FP.F16.E4M3.UNPACK_B R55, R35.reuse ;  /* 0x00000023ff37723e */ /* 0x080fe400020006ff */
[----:B------:R-:W-:Y:S02]  /*f900*/  F2FP.F16.E4M3.UNPACK_B R57, R35.H1 ;  /* 0x00000023ff39723e */ /* 0x000fe400030006ff */
[-C--:B------:R-:W-:Y:S02]  /*f910*/  F2FP.F16.E4M3.UNPACK_B R7, R34.reuse ;  /* 0x00000022ff07723e */ /* 0x080fe400020006ff */
[----:B------:R-:W-:Y:S01]  /*f920*/  F2FP.F16.E4M3.UNPACK_B R34, R34.H1 ;  /* 0x00000022ff22723e */ /* 0x000fe200030006ff */
[----:B--2---:R-:W0:Y:S02]  /*f930*/  LDS.128 R24, [R71+0x18000] ;  /* 0x0180000047187984 */ /* 0x004e240000000c00 */
[-C--:B0-----:R-:W-:Y:S02]  /*f940*/  F2FP.F16.E4M3.UNPACK_B R49, R27.reuse ;  /* 0x0000001bff31723e */ /* 0x081fe400020006ff */
[----:B------:R-:W-:-:S02]  /*f950*/  F2FP.F16.E4M3.UNPACK_B R56, R27.H1 ;  /* 0x0000001bff38723e */ /* 0x000fc400030006ff */
[-C--:B------:R-:W-:Y:S02]  /*f960*/  F2FP.F16.E4M3.UNPACK_B R27, R24.reuse ;  /* 0x00000018ff1b723e */ /* 0x080fe400020006ff */
[----:B------:R-:W-:Y:S02]  /*f970*/  F2FP.F16.E4M3.UNPACK_B R46, R24.H1 ;  /* 0x00000018ff2e723e */ /* 0x000fe400030006ff */
[----:B------:R-:W-:Y:S02]  /*f980*/  F2FP.F16.E4M3.UNPACK_B R24, R51 ;  /* 0x00000033ff18723e */ /* 0x000fe400020006ff */
[-C--:B------:R-:W-:Y:S02]  /*f990*/  F2FP.F16.E4M3.UNPACK_B R31, R25.reuse ;  /* 0x00000019ff1f723e */ /* 0x080fe400020006ff */
[----:B------:R-:W-:Y:S01]  /*f9a0*/  F2FP.F16.E4M3.UNPACK_B R47, R25.H1 ;  /* 0x00000019ff2f723e */ /* 0x000fe200030006ff */
[--C-:B------:R-:W-:Y:S01]  /*f9b0*/  HADD2.F32 R54, -RZ, R24.reuse.H0_H0 ;  /* 0x20000018ff367230 */ /* 0x100fe20000004100 */
[----:B------:R-:W-:Y:S01]  /*f9c0*/  F2FP.F16.E4M3.UNPACK_B R51, R51.H1 ;  /* 0x00000033ff33723e */ /* 0x000fe200030006ff */
[----:B------:R-:W-:Y:S01]  /*f9d0*/  HADD2.F32 R25, -RZ, R31.H0_H0 ;  /* 0x2000001fff197230 */ /* 0x000fe20000004100 */
[----:B------:R-:W-:Y:S01]  /*f9e0*/  F2FP.F16.E4M3.UNPACK_B R5, R26 ;  /* 0x0000001aff05723e */ /* 0x000fe200020006ff */
[----:B------:R-:W-:-:S02]  /*f9f0*/  HADD2.F32 R35, -RZ, R24.H1_H1 ;  /* 0x30000018ff237230 */ /* 0x000fc40000004100 */
[-C--:B------:R-:W-:Y:S01]  /*fa00*/  FMUL.FTZ R64, R6, R54.reuse ;  /* 0x0000003606407220 */ /* 0x080fe20000410000 */
[----:B------:R-:W-:Y:S02]  /*fa10*/  HADD2.F32 R24, -RZ, R31.H1_H1 ;  /* 0x3000001fff187230 */ /* 0x000fe40000004100 */
[C---:B------:R-:W-:Y:S01]  /*fa20*/  FFMA.FTZ R6, R25.reuse, R54, -R32 ;  /* 0x0000003619067223 */ /* 0x040fe20000010820 */
[----:B------:R-:W-:Y:S02]  /*fa30*/  HADD2.F32 R54, -RZ, R59.H0_H0 ;  /* 0x2000003bff367230 */ /* 0x000fe40000004100 */
[----:B------:R-:W-:Y:S01]  /*fa40*/  FFMA.FTZ R25, R25, R61, R64 ;  /* 0x0000003d19197223 */ /* 0x000fe20000010040 */
[----:B------:R-:W-:Y:S01]  /*fa50*/  HADD2.F32 R31, -RZ, R50.H0_H0 ;  /* 0x20000032ff1f7230 */ /* 0x000fe20000004100 */
[----:B------:R-:W-:Y:S01]  /*fa60*/  F2FP.F16.E4M3.UNPACK_B R26, R26.H1 ;  /* 0x0000001aff1a723e */ /* 0x000fe200030006ff */
[----:B------:R-:W-:Y:S02]  /*fa70*/  HADD2.F32 R32, -RZ, R51.H0_H0 ;  /* 0x20000033ff207230 */ /* 0x000fe40000004100 */
[----:B------:R-:W-:-:S02]  /*fa80*/  HADD2.F32 R61, -RZ, R60.H1_H1 ;  /* 0x3000003cff3d7230 */ /* 0x000fc40000004100 */
[C---:B------:R-:W-:Y:S01]  /*fa90*/  FMUL.FTZ R60, R31.reuse, R54 ;  /* 0x000000361f3c7220 */ /* 0x040fe20000410000 */
[----:B------:R-:W-:Y:S02]  /*faa0*/  HADD2.F32 R33, -RZ, R47.H0_H0 ;  /* 0x2000002fff217230 */ /* 0x000fe40000004100 */
[-C--:B------:R-:W-:Y:S01]  /*fab0*/  FMUL.FTZ R65, R31, R32.reuse ;  /* 0x000000201f417220 */ /* 0x080fe20000410000 */
[----:B------:R-:W-:Y:S02]  /*fac0*/  HADD2.F32 R59, -RZ, R59.H1_H1 ;  /* 0x3000003bff3b7230 */ /* 0x000fe40000004100 */
[C---:B------:R-:W-:Y:S01]  /*fad0*/  FMUL.FTZ R63, R48.reuse, R61 ;  /* 0x0000003d303f7220 */ /* 0x040fe20000410000 */
[-C--:B------:R-:W-:Y:S01]  /*fae0*/  FMUL.FTZ R48, R48, R35.reuse ;  /* 0x0000002330307220 */ /* 0x080fe20000410000 */
[C---:B------:R-:W-:Y:S01]  /*faf0*/  FFMA.FTZ R32, R33.reuse, R32, -R60 ;  /* 0x0000002021207223 */ /* 0x040fe2000001083c */
[----:B------:R-:W-:Y:S01]  /*fb00*/  FFMA.FTZ R33, R33, R54, R65 ;  /* 0x0000003621217223 */ /* 0x000fe20000010041 */
[C---:B------:R-:W-:Y:S01]  /*fb10*/  FFMA.FTZ R31, R24.reuse, R35, -R63 ;  /* 0x00000023181f7223 */ /* 0x040fe2000001083f */
[----:B------:R-:W-:Y:S01]  /*fb20*/  F2FP.F16.E4M3.UNPACK_B R54, R58 ;  /* 0x0000003aff36723e */ /* 0x000fe200020006ff */
[----:B------:R-:W-:Y:S01]  /*fb30*/  FFMA.FTZ R24, R24, R61, R48 ;  /* 0x0000003d18187223 */ /* 0x000fe20000010030 */
[----:B------:R-:W-:Y:S01]  /*fb40*/  F2FP.F16.E4M3.UNPACK_B R61, R62 ;  /* 0x0000003eff3d723e */ /* 0x000fe200020006ff */
[----:B------:R-:W-:Y:S01]  /*fb50*/  HADD2.F32 R50, -RZ, R50.H1_H1 ;  /* 0x30000032ff327230 */ /* 0x000fe20000004100 */
[----:B------:R-:W-:Y:S01]  /*fb60*/  F2FP.F16.E4M3.UNPACK_B R58, R58.H1 ;  /* 0x0000003aff3a723e */ /* 0x000fe200030006ff */
[----:B------:R-:W-:-:S02]  /*fb70*/  HADD2.F32 R48, -RZ, R51.H1_H1 ;  /* 0x30000033ff307230 */ /* 0x000fc40000004100 */
[----:B------:R-:W-:Y:S02]  /*fb80*/  HADD2.F32 R35, -RZ, R55.H0_H0 ;  /* 0x20000037ff237230 */ /* 0x000fe40000004100 */
[C---:B------:R-:W-:Y:S01]  /*fb90*/  FMUL.FTZ R66, R50.reuse, R59 ;  /* 0x0000003b32427220 */ /* 0x040fe20000410000 */
[----:B------:R-:W-:Y:S02]  /*fba0*/  HADD2.F32 R60, -RZ, R54.H0_H0 ;  /* 0x20000036ff3c7230 */ /* 0x000fe40000004100 */
[----:B------:R-:W-:Y:S01]  /*fbb0*/  FMUL.FTZ R50, R50, R48 ;  /* 0x0000003032327220 */ /* 0x000fe20000410000 */
[----:B------:R-:W-:Y:S02]  /*fbc0*/  HADD2.F32 R64, -RZ, R61.H0_H0 ;  /* 0x2000003dff407230 */ /* 0x000fe40000004100 */
[----:B------:R-:W-:Y:S02]  /*fbd0*/  HADD2.F32 R47, -RZ, R47.H1_H1 ;  /* 0x3000002fff2f7230 */ /* 0x000fe40000004100 */
[----:B------:R-:W-:Y:S01]  /*fbe0*/  FMUL.FTZ R63, R35, R60 ;  /* 0x0000003c233f7220 */ /* 0x000fe20000410000 */
[----:B------:R-:W-:-:S02]  /*fbf0*/  HADD2.F32 R51, -RZ, R49.H0_H0 ;  /* 0x20000031ff337230 */ /* 0x000fc40000004100 */
[----:B------:R-:W-:Y:S01]  /*fc00*/  FMUL.FTZ R68, R35, R64 ;  /* 0x0000004023447220 */ /* 0x000fe20000410000 */
[----:B------:R-:W-:Y:S02]  /*fc10*/  HADD2.F32 R61, -RZ, R61.H1_H1 ;  /* 0x3000003dff3d7230 */ /* 0x000fe40000004100 */
[C---:B------:R-:W-:Y:S01]  /*fc20*/  FFMA.FTZ R35, R47.reuse, R48, -R66 ;  /* 0x000000302f237223 */ /* 0x040fe20000010842 */
[----:B------:R-:W-:Y:S01]  /*fc30*/  FFMA.FTZ R50, R47, R59, R50 ;  /* 0x0000003b2f327223 */ /* 0x000fe20000010032 */
[C---:B------:R-:W-:Y:S01]  /*fc40*/  FFMA.FTZ R47, R51.reuse, R64, R63 ;  /* 0x00000040332f7223 */ /* 0x040fe2000001003f */
[----:B------:R-:W-:Y:S01]  /*fc50*/  F2FP.F16.E4M3.UNPACK_B R64, R62.H1 ;  /* 0x0000003eff40723e */ /* 0x000fe200030006ff */
[----:B------:R-:W-:Y:S02]  /*fc60*/  HADD2.F32 R59, -RZ, R54.H1_H1 ;  /* 0x30000036ff3b7230 */ /* 0x000fe40000004100 */
[----:B------:R-:W-:Y:S01]  /*fc70*/  FFMA.FTZ R48, R51, R60, -R68 ;  /* 0x0000003c33307223 */ /* 0x000fe20000010844 */
[----:B------:R-:W-:Y:S01]  /*fc80*/  HADD2.F32 R54, -RZ, R49.H1_H1 ;  /* 0x30000031ff367230 */ /* 0x000fe20000004100 */
[----:B------:R-:W-:Y:S01]  /*fc90*/  F2FP.SATFINITE.E4M3.F32.PACK_AB_MERGE_C R33, R50, R33, RZ ;  /* 0x000000213221723e */ /* 0x000fe200048070ff */
[----:B------:R-:W-:-:S02]  /*fca0*/  HADD2.F32 R49, -RZ, R55.H1_H1 ;  /* 0x30000037ff317230 */ /* 0x000fc40000004100 */
[----:B------:R-:W-:Y:S01]  /*fcb0*/  HADD2.F32 R62, -RZ, R64.H0_H0 ;  /* 0x20000040ff3e7230 */ /* 0x000fe20000004100 */
[----:B------:R-:W-:Y:S01]  /*fcc0*/  F2FP.SATFINITE.E4M3.F32.PACK_AB_MERGE_C R25, R24, R25, R33 ;  /* 0x000000191819723e */ /* 0x000fe20004807021 */
[----:B------:R-:W-:Y:S02]  /*fcd0*/  HADD2.F32 R51, -RZ, R57.H0_H0 ;  /* 0x20000039ff337230 */ /* 0x000fe40000004100 */
[C---:B------:R-:W-:Y:S01]  /*fce0*/  FMUL.FTZ R63, R49.reuse, R61 ;  /* 0x0000003d313f7220 */ /* 0x040fe20000410000 */
[----:B------:R-:W-:Y:S02]  /*fcf0*/  HADD2.F32 R60, -RZ, R58.H0_H0 ;  /* 0x2000003aff3c7230 */ /* 0x000fe40000004100 */
[-C--:B------:R-:W-:Y:S01]  /*fd00*/  FMUL.FTZ R66, R49, R59.reuse ;  /* 0x0000003b31427220 */ /* 0x080fe20000410000 */
[----:B------:R-:W-:Y:S02]  /*fd10*/  HADD2.F32 R55, -RZ, R56.H0_H0 ;  /* 0x20000038ff377230 */ /* 0x000fe40000004100 */
[C---:B------:R-:W-:Y:S01]  /*fd20*/  FMUL.FTZ R68, R51.reuse, R62 ;  /* 0x0000003e33447220 */ /* 0x040fe20000410000 */
[----:B------:R-:W-:Y:S01]  /*fd30*/  FFMA.FTZ R49, R54, R59, -R63 ;  /* 0x0000003b36317223 */ /* 0x000fe2000001083f */
[-C--:B------:R-:W-:Y:S01]  /*fd40*/  FMUL.FTZ R65, R51, R60.reuse ;  /* 0x0000003c33417220 */ /* 0x080fe20000410000 */
[----:B------:R-:W-:Y:S01]  /*fd50*/  F2FP.F16.E4M3.UNPACK_B R63, R29.H1 ;  /* 0x0000001dff3f723e */ /* 0x000fe200030006ff */
[C---:B------:R-:W-:Y:S01]  /*fd60*/  FFMA.FTZ R51, R55.reuse, R60, -R68 ;  /* 0x0000003c37337223 */ /* 0x040fe20000010844 */
[----:B------:R-:W-:Y:S01]  /*fd70*/  F2FP.F16.E4M3.UNPACK_B R60, R45.H1 ;  /* 0x0000002dff3c723e */ /* 0x000fe200030006ff */
[----:B------:R-:W-:Y:S01]  /*fd80*/  FFMA.FTZ R55, R55, R62, R65 ;  /* 0x0000003e37377223 */ /* 0x000fe20000010041 */
[----:B------:R-:W-:-:S02]  /*fd90*/  HADD2.F32 R62, -RZ, R58.H1_H1 ;  /* 0x3000003aff3e7230 */ /* 0x000fc40000004100 */
[----:B------:R-:W-:Y:S01]  /*fda0*/  FFMA.FTZ R54, R54, R61, R66 ;  /* 0x0000003d36367223 */ /* 0x000fe20000010042 */
[----:B------:R-:W-:Y:S02]  /*fdb0*/  HADD2.F32 R65, -RZ, R64.H1_H1 ;  /* 0x30000040ff417230 */ /* 0x000fe40000004100 */
[----:B------:R-:W-:Y:S02]  /*fdc0*/  HADD2.F32 R58, -RZ, R56.H1_H1 ;  /* 0x30000038ff3a7230 */ /* 0x000fe40000004100 */
[----:B------:R-:W-:Y:S02]  /*fdd0*/  HADD2.F32 R64, -RZ, R63.H0_H0 ;  /* 0x2000003fff407230 */ /* 0x000fe40000004100 */
[----:B------:R-:W-:Y:S02]  /*fde0*/  HADD2.F32 R56, -RZ, R53.H0_H0 ;  /* 0x20000035ff387230 */ /* 0x000fe40000004100 */
[----:B------:R-:W-:Y:S02]  /*fdf0*/  HADD2.F32 R57, -RZ, R57.H1_H1 ;  /* 0x30000039ff397230 */ /* 0x000fe40000004100 */
[----:B------:R-:W-:-:S02]  /*fe00*/  HADD2.F32 R61, -RZ, R60.H0_H0 ;  /* 0x2000003cff3d7230 */ /* 0x000fc40000004100 */
[C---:B------:R-:W-:Y:S01]  /*fe10*/  FMUL.FTZ R66, R56.reuse, R64 ;  /* 0x0000004038427220 */ /* 0x040fe20000410000 */
[----:B------:R-:W-:Y:S02]  /*fe20*/  HADD2.F32 R59, -RZ, R46.H0_H0 ;  /* 0x2000002eff3b7230 */ /* 0x000fe40000004100 */
[C---:B------:R-:W-:Y:S01]  /*fe30*/  FMUL.FTZ R69, R57.reuse, R65 ;  /* 0x0000004139457220 */ /* 0x040fe20000410000 */
[-C--:B------:R-:W-:Y:S01]  /*fe40*/  FMUL.FTZ R68, R57, R62.reuse ;  /* 0x0000003e39447220 */ /* 0x080fe20000410000 */
[-C--:B------:R-:W-:Y:S01]  /*fe50*/  FMUL.FTZ R67, R56, R61.reuse ;  /* 0x0000003d38437220 */ /* 0x080fe20000410000 */
[----:B------:R-:W-:Y:S02]  /*fe60*/  HADD2.F32 R63, -RZ, R63.H1_H1 ;  /* 0x3000003fff3f7230 */ /* 0x000fe40000004100 */
[----:B------:R-:W-:Y:S01]  /*fe70*/  FFMA.FTZ R57, R59, R61, -R66 ;  /* 0x0000003d3b397223 */ /* 0x000fe20000010842 */
[----:B------:R-:W-:Y:S01]  /*fe80*/  FFMA.FTZ R56, R58, R62, -R69 ;  /* 0x0000003e3a387223 */ /* 0x000fe20000010845 */
[----:B------:R-:W-:Y:S01]  /*fe90*/  HADD2.F32 R53, -RZ, R53.H1_H1 ;  /* 0x30000035ff357230 */ /* 0x000fe20000004100 */
[----:B------:R-:W-:Y:S01]  /*fea0*/  F2FP.F16.E4M3.UNPACK_B R62, R29 ;  /* 0x0000001dff3e723e */ /* 0x000fe200020006ff */
[----:B------:R-:W-:-:S02]  /*feb0*/  HADD2.F32 R61, -RZ, R60.H1_H1 ;  /* 0x3000003cff3d7230 */ /* 0x000fc40000004100 */
[----:B------:R-:W-:Y:S01]  /*fec0*/  FFMA.FTZ R59, R59, R64, R67 ;  /* 0x000000403b3b7223 */ /* 0x000fe20000010043 */
[----:B------:R-:W-:Y:S01]  /*fed0*/  HADD2.F32 R46, -RZ, R46.H1_H1 ;  /* 0x3000002eff2e7230 */ /* 0x000fe20000004100 */
[----:B------:R-:W-:Y:S01]  /*fee0*/  F2FP.F16.E4M3.UNPACK_B R60, R45 ;  /* 0x0000002dff3c723e */ /* 0x000fe200020006ff */
[C---:B------:R-:W-:Y:S01]  /*fef0*/  FMUL.FTZ R29, R53.reuse, R63 ;  /* 0x0000003f351d7220 */ /* 0x040fe20000410000 */
[----:B------:R-:W-:Y:S01]  /*ff00*/  FMUL.FTZ R66, R53, R61 ;  /* 0x0000003d35427220 */ /* 0x000fe20000410000 */
[----:B------:R-:W-:Y:S02]  /*ff10*/  HADD2.F32 R64, -RZ, R62.H0_H0 ;  /* 0x2000003eff407230 */ /* 0x000fe40000004100 */
[----:B------:R-:W-:Y:S01]  /*ff20*/  FFMA.FTZ R58, R58, R65, R68 ;  /* 0x000000413a3a7223 */ /* 0x000fe20000010044 */
[----:B------:R-:W-:Y:S02]  /*ff30*/  HADD2.F32 R45, -RZ, R30.H0_H0 ;  /* 0x2000001eff2d7230 */ /* 0x000fe40000004100 */
[C---:B------:R-:W-:Y:S01]  /*ff40*/  FFMA.FTZ R72, R46.reuse, R61, -R29 ;  /* 0x0000003d2e487223 */ /* 0x040fe2000001081d */
[----:B------:R-:W-:Y:S01]  /*ff50*/  FFMA.FTZ R74, R46, R63, R66 ;  /* 0x0000003f2e4a7223 */ /* 0x000fe20000010042 */
[----:B------:R-:W-:-:S02]  /*ff60*/  HADD2.F32 R46, -RZ, R60.H0_H0 ;  /* 0x2000003cff2e7230 */ /* 0x000fc40000004100 */
[--C-:B------:R-:W-:Y:S02]  /*ff70*/  HADD2.F32 R29, -RZ, R27.reuse.H0_H0 ;  /* 0x2000001bff1d7230 */ /* 0x100fe40000004100 */
[C---:B------:R-:W-:Y:S01]  /*ff80*/  FMUL.FTZ R66, R45.reuse, R64 ;  /* 0x000000402d427220 */ /* 0x040fe20000410000 */
[----:B------:R-:W-:Y:S02]  /*ff90*/  HADD2.F32 R62, -RZ, R62.H1_H1 ;  /* 0x3000003eff3e7230 */ /* 0x000fe40000004100 */
[-C--:B------:R-:W-:Y:S01]  /*ffa0*/  FMUL.FTZ R68, R45, R46.reuse ;  /* 0x0000002e2d447220 */ /* 0x080fe20000410000 */
[----:B------:R-:W-:Y:S02]  /*ffb0*/  HADD2.F32 R30, -RZ, R30.H1_H1 ;  /* 0x3000001eff1e7230 */ /* 0x000fe40000004100 */
[----:B------:R-:W-:Y:S01]  /*ffc0*/  FFMA.FTZ R66, R29, R46, -R66 ;  /* 0x0000002e1d427223 */ /* 0x000fe20000010842 */
[----:B------:R-:W-:Y:S01]  /*ffd0*/  HADD2.F32 R60, -RZ, R60.H1_H1 ;  /* 0x3000003cff3c7230 */ /* 0x000fe20000004100 */
[----:B------:R-:W-:Y:S01]  /*ffe0*/  F2FP.F16.E4M3.UNPACK_B R46, R4.H1 ;  /* 0x00000004ff2e723e */ /* 0x000fe200030006ff */
[----:B------:R-:W-:-:S02]  /*fff0*/  HADD2.F32 R27, -RZ, R27.H1_H1 ;  /* 0x3000001bff1b7230 */ /* 0x000fc40000004100 */
[C---:B------:R-:W-:Y:S01]  /*10000*/  FMUL.FTZ R70, R30.reuse, R62 ;  /* 0x0000003e1e467220 */ /* 0x040fe20000410000 */
[----:B------:R-:W-:Y:S01]  /*10010*/  F2FP.F16.E4M3.UNPACK_B R45, R28.H1 ;  /* 0x0000001cff2d723e */ /* 0x000fe200030006ff */
[----:B------:R-:W-:Y:S01]  /*10020*/  FMUL.FTZ R53, R30, R60 ;  /* 0x0000003c1e357220 */ /* 0x000fe20000410000 */
[----:B------:R-:W-:Y:S01]  /*10030*/  FFMA.FTZ R68, R29, R64, R68 ;  /* 0x000000401d447223 */ /* 0x000fe20000010044 */
[C---:B------:R-:W-:Y:S01]  /*10040*/  FFMA.FTZ R61, R27.reuse, R60, -R70 ;  /* 0x0000003c1b3d7223 */ /* 0x040fe20000010846 */
[----:B------:R-:W-:Y:S02]  /*10050*/  HADD2.F32 R60, -RZ, R46.H0_H0 ;  /* 0x2000002eff3c7230 */ /* 0x000fe40000004100 */
[----:B------:R-:W-:Y:S01]  /*10060*/  FFMA.FTZ R63, R27, R62, R53 ;  /* 0x0000003e1b3f7223 */ /* 0x000fe20000010035 */
[----:B------:R-:W-:Y:S01]  /*10070*/  HADD2.F32 R29, -RZ, R34.H0_H0 ;  /* 0x20000022ff1d7230 */ /* 0x000fe20000004100 */
[----:B------:R-:W-:Y:S01]  /*10080*/  F2FP.F16.E4M3.UNPACK_B R4, R4 ;  /* 0x00000004ff04723e */ /* 0x000fe200020006ff */
[----:B------:R-:W-:Y:S01]  /*10090*/  HADD2.F32 R30, -RZ, R45.H0_H0 ;  /* 0x2000002dff1e7230 */ /* 0x000fe20000004100 */
[----:B------:R-:W-:Y:S01]  /*100a0*/  F2FP.F16.E4M3.UNPACK_B R28, R28 ;  /* 0x0000001cff1c723e */ /* 0x000fe200020006ff */
[----:B------:R-:W-:-:S02]  /*100b0*/  HADD2.F32 R53, -RZ, R46.H1_H1 ;  /* 0x3000002eff357230 */ /* 0x000fc40000004100 */
[C---:B------:R-:W-:Y:S01]  /*100c0*/  FMUL.FTZ R62, R29.reuse, R60 ;  /* 0x0000003c1d3e7220 */ /* 0x040fe20000410000 */
[----:B------:R-:W-:Y:S02]  /*100d0*/  HADD2.F32 R34, -RZ, R34.H1_H1 ;  /* 0x30000022ff227230 */ /* 0x000fe40000004100 */
[----:B------:R-:W-:Y:S01]  /*100e0*/  FMUL.FTZ R46, R29, R30 ;  /* 0x0000001e1d2e7220 */ /* 0x000fe20000410000 */
[----:B------:R-:W-:Y:S01]  /*100f0*/  HADD2.F32 R45, -RZ, R45.H1_H1 ;  /* 0x3000002dff2d7230 */ /* 0x000fe20000004100 */
[----:B------:R-:W-:Y:S01]  /*10100*/  F2FP.SATFINITE.E4M3.F32.PACK_AB_MERGE_C R59, R74, R59, RZ ;  /* 0x0000003b4a3b723e */ /* 0x000fe200048070ff */
[--C-:B------:R-:W-:Y:S02]  /*10110*/  HADD2.F32 R27, -RZ, R26.reuse.H0_H0 ;  /* 0x2000001aff1b7230 */ /* 0x100fe40000004100 */
[C---:B------:R-:W-:Y:S01]  /*10120*/  FMUL.FTZ R29, R34.reuse, R53 ;  /* 0x00000035221d7220 */ /* 0x040fe20000410000 */
[----:B------:R-:W-:Y:S02]  /*10130*/  HADD2.F32 R26, -RZ, R26.H1_H1 ;  /* 0x3000001aff1a7230 */ /* 0x000fe40000004100 */
[-C--:B------:R-:W-:Y:S01]  /*10140*/  FMUL.FTZ R34, R34, R45.reuse ;  /* 0x0000002d22227220 */ /* 0x080fe20000410000 */
[----:B------:R-:W-:Y:S01]  /*10150*/  F2FP.SATFINITE.E4M3.F32.PACK_AB_MERGE_C R24, R63, R68, R59 ;  /* 0x000000443f18723e */ /* 0x000fe2000480703b */
[C---:B------:R-:W-:Y:S01]  /*10160*/  FFMA.FTZ R62, R27.reuse, R30, -R62 ;  /* 0x0000001e1b3e7223 */ /* 0x040fe2000001083e */
[----:B------:R-:W-:Y:S01]  /*10170*/  FFMA.FTZ R46, R27, R60, R46 ;  /* 0x0000003c1b2e7223 */ /* 0x000fe2000001002e */
[C---:B------:R-:W-:Y:S01]  /*10180*/  FFMA.FTZ R65, R26.reuse, R45, -R29 ;  /* 0x0000002d1a417223 */ /* 0x040fe2000001081d */
[----:B------:R-:W-:Y:S01]  /*10190*/  FFMA.FTZ R53, R26, R53, R34 ;  /* 0x000000351a357223 */ /* 0x000fe20000010022 */
[----:B------:R-:W-:-:S02]  /*101a0*/  HADD2.F32 R29, -RZ, R4.H0_H0 ;  /* 0x20000004ff1d7230 */ /* 0x000fc40000004100 */
[--C-:B------:R-:W-:Y:S01]  /*101b0*/  HADD2.F32 R26, -RZ, R7.reuse.H0_H0 ;  /* 0x20000007ff1a7230 */ /* 0x100fe20000004100 */
[----:B------:R-:W-:Y:S01]  /*101c0*/  F2FP.SATFINITE.E4M3.F32.PACK_AB_MERGE_C R62, R65, R62, RZ ;  /* 0x0000003e413e723e */ /* 0x000fe200048070ff */
[----:B------:R-:W-:Y:S01]  /*101d0*/  HADD2.F32 R27, -RZ, R28.H0_H0 ;  /* 0x2000001cff1b7230 */ /* 0x000fe20000004100 */
[----:B------:R-:W-:Y:S01]  /*101e0*/  F2FP.SATFINITE.E4M3.F32.PACK_AB_MERGE_C R46, R53, R46, RZ ;  /* 0x0000002e352e723e */ /* 0x000fe200048070ff */
[----:B------:R-:W-:Y:S02]  /*101f0*/  HADD2.F32 R30, -RZ, R4.H1_H1 ;  /* 0x30000004ff1e7230 */ /* 0x000fe40000004100 */
[C---:B------:R-:W-:Y:S01]  /*10200*/  FMUL.FTZ R45, R26.reuse, R29 ;  /* 0x0000001d1a2d7220 */ /* 0x040fe20000410000 */
[----:B------:R-:W-:Y:S02]  /*10210*/  HADD2.F32 R7, -RZ, R7.H1_H1 ;  /* 0x30000007ff077230 */ /* 0x000fe40000004100 */
[----:B------:R-:W-:Y:S01]  /*10220*/  FMUL.FTZ R26, R26, R27 ;  /* 0x0000001b1a1a7220 */ /* 0x000fe20000410000 */
[----:B------:R-:W-:-:S02]  /*10230*/  HADD2.F32 R28, -RZ, R28.H1_H1 ;  /* 0x3000001cff1c7230 */ /* 0x000fc40000004100 */
[--C-:B------:R-:W-:Y:S02]  /*10240*/  HADD2.F32 R4, -RZ, R5.reuse.H0_H0 ;  /* 0x20000005ff047230 */ /* 0x100fe40000004100 */
[C---:B------:R-:W-:Y:S01]  /*10250*/  FMUL.FTZ R34, R7.reuse, R30 ;  /* 0x0000001e07227220 */ /* 0x040fe20000410000 */
[----:B------:R-:W-:Y:S02]  /*10260*/  HADD2.F32 R5, -RZ, R5.H1_H1 ;  /* 0x30000005ff057230 */ /* 0x000fe40000004100 */
[-C--:B------:R-:W-:Y:S01]  /*10270*/  FMUL.FTZ R7, R7, R28.reuse ;  /* 0x0000001c07077220 */ /* 0x080fe20000410000 */
[C---:B------:R-:W-:Y:S01]  /*10280*/  FFMA.FTZ R26, R4.reuse, R29, R26 ;  /* 0x0000001d041a7223 */ /* 0x040fe2000001001a */
[----:B------:R-:W-:Y:S01]  /*10290*/  FFMA.FTZ R45, R4, R27, -R45 ;  /* 0x0000001b042d7223 */ /* 0x000fe2000001082d */
        /* <DEDUP_REMOVED lines=9> */
[----:B------:R-:W-:Y:S02]  /*10330*/  F2FP.SATFINITE.E4M3.F32.PACK_AB_MERGE_C R6, R34, R45, R62 ;  /* 0x0000002d2206723e */ /* 0x000fe4000480703e */
[----:B------:R-:W-:Y:S02]  /*10340*/  F2FP.SATFINITE.E4M3.F32.PACK_AB_MERGE_C R27, R54, R47, R27 ;  /* 0x0000002f361b723e */ /* 0x000fe4000480701b */
[----:B------:R-:W-:Y:S01]  /*10350*/  F2FP.SATFINITE.E4M3.F32.PACK_AB_MERGE_C R26, R29, R26, R46 ;  /* 0x0000001a1d1a723e */ /* 0x000fe2000480702e */
[----:B------:R2:W-:Y:S04]  /*10360*/  STS.128 [R71+0x18000], R4 ;  /* 0x0180000447007388 */ /* 0x0005e80000000c00 */
[----:B------:R2:W-:Y:S02]  /*10370*/  STS.128 [R44+0x18000], R24 ;  /* 0x018000182c007388 */ /* 0x0005e40000000c00 */
.L_x_1907:
[----:B------:R-:W-:Y:S05]  /*10380*/  BSYNC B1 ;  /* 0x0000000000017941 */ /* 0x000fea0003800000 */
.L_x_1906:
[----:B------:R-:W-:Y:S04]  /*10390*/  BSSY B1, `(.L_x_1908) ;  /* 0x0000108000017945 */ /* 0x000fe80003800000 */
[----:B------:R-:W-:Y:S05]  /*103a0*/  @P1 BRA `(.L_x_1909) ;  /* 0x0000001000181947 */ /* 0x000fea0003800000 */
[----:B------:R-:W3:Y:S01]  /*103b0*/  LDL R61, [R1+0x7c] ;  /* 0x00007c00013d7983 */ /* 0x000ee20000100800 */
[----:B--2--5:R-:W-:Y:S01]  /*103c0*/  SHF.R.S32.HI R7, RZ, 0x1f, R52 ;  /* 0x0000001fff077819 */ /* 0x024fe20000011434 */
[----:B------:R-:W-:Y:S01]  /*103d0*/  IMAD.SHL.U32 R5, R52, 0x80, RZ ;  /* 0x0000008034057824 */ /* 0x000fe200078e00ff */
[----:B01----:R-:W-:Y:S02]  /*103e0*/  LEA.HI R25, R3, R0, RZ, 0x1c ;  /* 0x0000000003197211 */ /* 0x003fe400078fe0ff */
[----:B------:R-:W-:Y:S02]  /*103f0*/  LEA.HI R52, R7, R52, RZ, 0x3 ;  /* 0x0000003407347211 */ /* 0x000fe400078f18ff */
[----:B------:R-:W-:Y:S01]  /*10400*/  SHF.R.U32.HI R7, RZ, 0x8, R21 ;  /* 0x00000008ff077819 */ /* 0x000fe20000011615 */
[----:B------:R-:W-:Y:S01]  /*10410*/  IMAD.SHL.U32 R26, R25, 0x10, RZ ;  /* 0x00000010191a7824 */ /* 0x000fe200078e00ff */
[----:B------:R-:W-:Y:S01]  /*10420*/  SHF.R.S32.HI R28, RZ, 0x1f, R25 ;  /* 0x0000001fff1c7819 */ /* 0x000fe20000011419 */
[----:B------:R-:W-:Y:S01]  /*10430*/  IMAD.SHL.U32 R52, R52, 0x80, RZ ;  /* 0x0000008034347824 */ /* 0x000fe200078e00ff */
[----:B------:R-:W-:-:S02]  /*10440*/  SHF.R.U32.HI R4, RZ, 0x8, R20 ;  /* 0x00000008ff047819 */ /* 0x000fc40000011614 */
[----:B------:R-:W-:Y:S02]  /*10450*/  LOP3.LUT R24, R21, 0xff, RZ, 0xc0, !PT ;  /* 0x000000ff15187812 */ /* 0x000fe400078ec0ff */
[----:B------:R-:W-:Y:S02]  /*10460*/  LOP3.LUT R27, R5, 0x380, RZ, 0xc0, !PT ;  /* 0x00000380051b7812 */ /* 0x000fe400078ec0ff */
[----:B------:R-:W-:Y:S02]  /*10470*/  LOP3.LUT R7, R7, 0xff, RZ, 0xc0, !PT ;  /* 0x000000ff07077812 */ /* 0x000fe400078ec0ff */
[----:B------:R-:W-:Y:S02]  /*10480*/  LEA.HI R28, R28, R25, RZ, 0x3 ;  /* 0x000000191c1c7211 */ /* 0x000fe400078f18ff */
[----:B------:R-:W-:Y:S02]  /*10490*/  LOP3.LUT R5, R4, 0xff, RZ, 0xc0, !PT ;  /* 0x000000ff04057812 */ /* 0x000fe400078ec0ff */
[----:B------:R-:W-:Y:S01]  /*104a0*/  LOP3.LUT R4, R27, 0x70, R26, 0xf8, !PT ;  /* 0x000000701b047812 */ /* 0x000fe200078ef81a */
[----:B------:R-:W-:Y:S01]  /*104b0*/  IMAD.SHL.U32 R28, R28, 0x800, RZ ;  /* 0x000008001c1c7824 */ /* 0x000fe200078e00ff */
[----:B------:R-:W-:-:S02]  /*104c0*/  PRMT R32, R7, 0x7604, R24 ;  /* 0x0000760407207816 */ /* 0x000fc40000000018 */
[----:B------:R-:W-:Y:S02]  /*104d0*/  SHF.R.U32.HI R27, RZ, 0x3, R27 ;  /* 0x00000003ff1b7819 */ /* 0x000fe4000001161b */
[----:B------:R-:W-:Y:S02]  /*104e0*/  SHF.R.U32.HI R7, RZ, 0x8, R39 ;  /* 0x00000008ff077819 */ /* 0x000fe40000011627 */
[----:B------:R-:W-:Y:S02]  /*104f0*/  SHF.R.U32.HI R25, RZ, 0x8, R40 ;  /* 0x00000008ff197819 */ /* 0x000fe40000011628 */
[----:B------:R-:W-:Y:S02]  /*10500*/  LOP3.LUT R4, R4, R27, RZ, 0x3c, !PT ;  /* 0x0000001b04047212 */ /* 0x000fe400078e3cff */
[----:B------:R-:W-:Y:S02]  /*10510*/  LOP3.LUT R24, R39, 0xff, RZ, 0xc0, !PT ;  /* 0x000000ff27187812 */ /* 0x000fe400078ec0ff */
[----:B------:R-:W-:-:S02]  /*10520*/  LOP3.LUT R26, R40, 0xff, RZ, 0xc0, !PT ;  /* 0x000000ff281a7812 */ /* 0x000fc400078ec0ff */
[----:B------:R-:W-:Y:S02]  /*10530*/  LOP3.LUT R7, R7, 0xff, RZ, 0xc0, !PT ;  /* 0x000000ff07077812 */ /* 0x000fe400078ec0ff */
[----:B------:R-:W-:Y:S02]  /*10540*/  LOP3.LUT R25, R25, 0xff, RZ, 0xc0, !PT ;  /* 0x000000ff19197812 */ /* 0x000fe400078ec0ff */
        /* <DEDUP_REMOVED lines=19> */
[----:B------:R-:W0:Y:S01]  /*10680*/  LDS.128 R24, [R28+0x18000] ;  /* 0x018000001c187984 */ /* 0x000e220000000c00 */
[----:B------:R-:W-:Y:S02]  /*10690*/  PRMT R34, R5, 0x7604, R6 ;  /* 0x0000760405227816 */ /* 0x000fe40000000006 */
[----:B------:R-:W-:Y:S02]  /*106a0*/  SHF.R.U32.HI R31, RZ, 0x8, R43 ;  /* 0x00000008ff1f7819 */ /* 0x000fe4000001162b */
[----:B------:R-:W-:Y:S02]  /*106b0*/  LOP3.LUT R46, R43, 0xff, RZ, 0xc0, !PT ;  /* 0x000000ff2b2e7812 */ /* 0x000fe400078ec0ff */
[----:B------:R-:W-:-:S02]  /*106c0*/  LOP3.LUT R31, R31, 0xff, RZ, 0xc0, !PT ;  /* 0x000000ff1f1f7812 */ /* 0x000fc400078ec0ff */
[----:B------:R-:W-:Y:S02]  /*106d0*/  SHF.R.U32.HI R29, RZ, 0x10, R20 ;  /* 0x00000010ff1d7819 */ /* 0x000fe40000011614 */
[----:B------:R-:W-:Y:S02]  /*106e0*/  PRMT R53, R31, 0x7604, R46 ;  /* 0x000076041f357816 */ /* 0x000fe4000000002e */
[----:B------:R-:W-:Y:S02]  /*106f0*/  SHF.R.U32.HI R31, RZ, 0x10, R21 ;  /* 0x00000010ff1f7819 */ /* 0x000fe40000011615 */
[----:B------:R-:W-:Y:S02]  /*10700*/  SHF.R.U32.HI R33, RZ, 0x10, R38 ;  /* 0x00000010ff217819 */ /* 0x000fe40000011626 */
[----:B------:R-:W-:Y:S02]  /*10710*/  LOP3.LUT R29, R29, 0xff, RZ, 0xc0, !PT ;  /* 0x000000ff1d1d7812 */ /* 0x000fe400078ec0ff */
[----:B------:R-:W-:-:S02]  /*10720*/  LOP3.LUT R31, R31, 0xff, RZ, 0xc0, !PT ;  /* 0x000000ff1f1f7812 */ /* 0x000fc400078ec0ff */
[----:B------:R-:W-:Y:S02]  /*10730*/  SHF.R.U32.HI R35, RZ, 0x10, R39 ;  /* 0x00000010ff237819 */ /* 0x000fe40000011627 */
[----:B------:R-:W-:Y:S02]  /*10740*/  LOP3.LUT R33, R33, 0xff, RZ, 0xc0, !PT ;  /* 0x000000ff21217812 */ /* 0x000fe400078ec0ff */
[----:B------:R-:W-:Y:S02]  /*10750*/  PRMT R29, R29, 0x7054, R30 ;  /* 0x000070541d1d7816 */ /* 0x000fe4000000001e */
[----:B------:R-:W-:Y:S02]  /*10760*/  PRMT R31, R31, 0x7054, R32 ;  /* 0x000070541f1f7816 */ /* 0x000fe40000000020 */
[----:B------:R-:W-:Y:S02]  /*10770*/  SHF.R.U32.HI R30, RZ, 0x10, R40 ;  /* 0x00000010ff1e7819 */ /* 0x000fe40000011628 */
[----:B------:R-:W-:-:S02]  /*10780*/  LOP3.LUT R35, R35, 0xff, RZ, 0xc0, !PT ;  /* 0x000000ff23237812 */ /* 0x000fc400078ec0ff */
[----:B------:R-:W-:Y:S02]  /*10790*/  SHF.R.U32.HI R32, RZ, 0x10, R41 ;  /* 0x00000010ff207819 */ /* 0x000fe40000011629 */
[----:B------:R-:W-:Y:S02]  /*107a0*/  PRMT R33, R33, 0x7054, R34 ;  /* 0x0000705421217816 */ /* 0x000fe40000000022 */
[----:B------:R-:W-:Y:S02]  /*107b0*/  SHF.R.U32.HI R34, RZ, 0x10, R42 ;  /* 0x00000010ff227819 */ /* 0x000fe4000001162a */
[----:B------:R-:W-:Y:S02]  /*107c0*/  LOP3.LUT R30, R30, 0xff, RZ, 0xc0, !PT ;  /* 0x000000ff1e1e7812 */ /* 0x000fe400078ec0ff */
[----:B------:R-:W-:Y:S02]  /*107d0*/  PRMT R35, R35, 0x7054, R44 ;  /* 0x0000705423237816 */ /* 0x000fe4000000002c */
[----:B------:R-:W-:-:S02]  /*107e0*/  LOP3.LUT R32, R32, 0xff, RZ, 0xc0, !PT ;  /* 0x000000ff20207812 */ /* 0x000fc400078ec0ff */
[----:B------:R-:W-:Y:S02]  /*107f0*/  SHF.R.U32.HI R44, RZ, 0x10, R43 ;  /* 0x00000010ff2c7819 */ /* 0x000fe4000001162b */
[----:B------:R-:W-:Y:S02]  /*10800*/  LOP3.LUT R34, R34, 0xff, RZ, 0xc0, !PT ;  /* 0x000000ff22227812 */ /* 0x000fe400078ec0ff */
[----:B------:R-:W-:Y:S02]  /*10810*/  PRMT R45, R30, 0x7054, R45 ;  /* 0x000070541e2d7816 */ /* 0x000fe4000000002d */
[----:B------:R-:W-:Y:S02]  /*10820*/  PRMT R47, R32, 0x7054, R47 ;  /* 0x00007054202f7816 */ /* 0x000fe4000000002f */
[----:B------:R-:W-:Y:S02]  /*10830*/  LOP3.LUT R44, R44, 0xff, RZ, 0xc0, !PT ;  /* 0x000000ff2c2c7812 */ /* 0x000fe400078ec0ff */
[----:B------:R-:W-:-:S02]  /*10840*/  PRMT R51, R34, 0x7054, R49 ;  /* 0x0000705422337816 */ /* 0x000fc40000000031 */
[----:B------:R-:W-:Y:S02]  /*10850*/  LOP3.LUT R32, R45, 0xff000000, R40, 0xf8, !PT ;  /* 0xff0000002d207812 */ /* 0x000fe400078ef828 */
[----:B------:R-:W-:Y:S02]  /*10860*/  LOP3.LUT R45, R47, 0xff000000, R41, 0xf8, !PT ;  /* 0xff0000002f2d7812 */ /* 0x000fe400078ef829 */
[----:B------:R-:W-:Y:S02]  /*10870*/  PRMT R53, R44, 0x7054, R53 ;  /* 0x000070542c357816 */ /* 0x000fe40000000035 */
[----:B------:R-:W-:Y:S02]  /*10880*/  LOP3.LUT R44, R31, 0xff000000, R21, 0xf8, !PT ;  /* 0xff0000001f2c7812 */ /* 0x000fe400078ef815 */
[----:B------:R-:W-:Y:S02]  /*10890*/  LOP3.LUT R49, R35, 0xff000000, R39, 0xf8, !PT ;  /* 0xff00000023317812 */ /* 0x000fe400078ef827 */
[----:B------:R-:W-:-:S02]  /*108a0*/  LOP3.LUT R21, R51, 0xff000000, R42, 0xf8, !PT ;  /* 0xff00000033157812 */ /* 0x000fc400078ef82a */
[----:B------:R-:W-:Y:S02]  /*108b0*/  F2FP.F16.E4M3.UNPACK_B R51, R45 ;  /* 0x0000002dff33723e */ /* 0x000fe400020006ff */
[----:B0-----:R-:W-:Y:S02]  /*108c0*/  F2FP.F16.E4M3.UNPACK_B R35, R25 ;  /* 0x00000019ff23723e */ /* 0x001fe400020006ff */
[----:B------:R-:W-:Y:S01]  /*108d0*/  F2FP.F16.E4M3.UNPACK_B R40, R44 ;  /* 0x0000002cff28723e */ /* 0x000fe200020006ff */
[----:B------:R-:W-:Y:S01]  /*108e0*/  HADD2.F32 R52, -RZ, R51.H0_H0 ;  /* 0x20000033ff347230 */ /* 0x000fe20000004100 */
[----:B------:R-:W-:Y:S02]  /*108f0*/  LOP3.LUT R29, R29, 0xff000000, R20, 0xf8, !PT ;  /* 0xff0000001d1d7812 */ /* 0x000fe400078ef814 */
[----:B------:R-:W-:Y:S01]  /*10900*/  LOP3.LUT R20, R33, 0xff000000, R38, 0xf8, !PT ;  /* 0xff00000021147812 */ /* 0x000fe200078ef826 */
[--C-:B------:R-:W-:Y:S01]  /*10910*/  HADD2.F32 R50, -RZ, R40.reuse.H0_H0 ;  /* 0x20000028ff327230 */ /* 0x100fe20000004100 */
[-C--:B------:R-:W-:Y:S01]  /*10920*/  F2FP.F16.E4M3.UNPACK_B R39, R24.reuse ;  /* 0x00000018ff27723e */ /* 0x080fe200020006ff */
[----:B------:R-:W-:Y:S01]  /*10930*/  HADD2.F32 R40, -RZ, R40.H1_H1 ;  /* 0x30000028ff287230 */ /* 0x000fe20000004100 */
[----:B------:R-:W-:-:S02]  /*10940*/  F2FP.F16.E4M3.UNPACK_B R46, R24.H1 ;  /* 0x00000018ff2e723e */ /* 0x000fc400030006ff */
[----:B------:R-:W-:Y:S02]  /*10950*/  F2FP.F16.E4M3.UNPACK_B R38, R25.H1 ;  /* 0x00000019ff26723e */ /* 0x000fe400030006ff */
[----:B------:R-:W-:Y:S02]  /*10960*/  F2FP.F16.E4M3.UNPACK_B R44, R44.H1 ;  /* 0x0000002cff2c723e */ /* 0x000fe400030006ff */
[----:B------:R-:W-:Y:S02]  /*10970*/  LOP3.LUT R53, R53, 0xff000000, R43, 0xf8, !PT ;  /* 0xff00000035357812 */ /* 0x000fe400078ef82b */
[-C--:B------:R-:W-:Y:S02]  /*10980*/  F2FP.F16.E4M3.UNPACK_B R43, R27.reuse ;  /* 0x0000001bff2b723e */ /* 0x080fe400020006ff */
[----:B------:R-:W-:Y:S02]  /*10990*/  F2FP.F16.E4M3.UNPACK_B R48, R27.H1 ;  /* 0x0000001bff30723e */ /* 0x000fe400030006ff */
[----:B------:R-:W-:Y:S01]  /*109a0*/  F2FP.F16.E4M3.UNPACK_B R27, R26.H1 ;  /* 0x0000001aff1b723e */ /* 0x000fe200030006ff */
[----:B---3--:R-:W0:Y:S02]  /*109b0*/  LDS.128 R4, [R61+0x18000] ;  /* 0x018000003d047984 */ /* 0x008e240000000c00 */
[----:B0-----:R-:W-:-:S02]  /*109c0*/  F2FP.F16.E4M3.UNPACK_B R31, R5 ;  /* 0x00000005ff1f723e */ /* 0x001fc400020006ff */
[----:B------:R-:W-:Y:S01]  /*109d0*/  F2FP.F16.E4M3.UNPACK_B R34, R5.H1 ;  /* 0x00000005ff22723e */ /* 0x000fe200030006ff */
[----:B------:R-:W-:Y:S01]  /*109e0*/  HADD2.F32 R5, -RZ, R35.H0_H0 ;  /* 0x20000023ff057230 */ /* 0x000fe20000004100 */
[-C--:B------:R-:W-:Y:S01]  /*109f0*/  F2FP.F16.E4M3.UNPACK_B R42, R7.reuse ;  /* 0x00000007ff2a723e */ /* 0x080fe200020006ff */
[----:B------:R-:W-:Y:S01]  /*10a00*/  HADD2.F32 R33, -RZ, R31.H0_H0 ;  /* 0x2000001fff217230 */ /* 0x000fe20000004100 */
[----:B------:R-:W-:Y:S01]  /*10a10*/  F2FP.F16.E4M3.UNPACK_B R47, R7.H1 ;  /* 0x00000007ff2f723e */ /* 0x000fe200030006ff */
[----:B------:R-:W-:Y:S02]  /*10a20*/  HADD2.F32 R35, -RZ, R35.H1_H1 ;  /* 0x30000023ff237230 */ /* 0x000fe40000004100 */
[C---:B------:R-:W-:Y:S01]  /*10a30*/  FMUL.FTZ R24, R5.reuse, R52 ;  /* 0x0000003405187220 */ /* 0x040fe20000410000 */
[----:B------:R-:W-:Y:S01]  /*10a40*/  FMUL.FTZ R25, R5, R50 ;  /* 0x0000003205197220 */ /* 0x000fe20000410000 */
[----:B------:R-:W-:Y:S01]  /*10a50*/  F2FP.F16.E4M3.UNPACK_B R30, R4 ;  /* 0x00000004ff1e723e */ /* 0x000fe200020006ff */
[----:B------:R-:W-:-:S02]  /*10a60*/  HADD2.F32 R31, -RZ, R31.H1_H1 ;  /* 0x3000001fff1f7230 */ /* 0x000fc40000004100 */
[C---:B------:R-:W-:Y:S01]  /*10a70*/  FFMA.FTZ R5, R33.reuse, R50, -R24 ;  /* 0x0000003221057223 */ /* 0x040fe20000010818 */
[----:B------:R-:W-:Y:S01]  /*10a80*/  F2FP.F16.E4M3.UNPACK_B R50, R45.H1 ;  /* 0x0000002dff32723e */ /* 0x000fe200030006ff */
[----:B------:R-:W-:Y:S01]  /*10a90*/  FFMA.FTZ R25, R33, R52, R25 ;  /* 0x0000003421197223 */ /* 0x000fe20000010019 */
[----:B------:R-:W-:Y:S01]  /*10aa0*/  HADD2.F32 R52, -RZ, R51.H1_H1 ;  /* 0x30000033ff347230 */ /* 0x000fe20000004100 */
[----:B------:R-:W-:Y:S01]  /*10ab0*/  F2FP.F16.E4M3.UNPACK_B R41, R4.H1 ;  /* 0x00000004ff29723e */ /* 0x000fe200030006ff */
[----:B------:R-:W-:Y:S01]  /*10ac0*/  HADD2.F32 R24, -RZ, R38.H0_H0 ;  /* 0x20000026ff187230 */ /* 0x000fe20000004100 */
[-C--:B------:R-:W-:Y:S01]  /*10ad0*/  F2FP.F16.E4M3.UNPACK_B R4, R6.reuse ;  /* 0x00000006ff04723e */ /* 0x080fe200020006ff */
[----:B------:R-:W-:Y:S01]  /*10ae0*/  HADD2.F32 R51, -RZ, R50.H0_H0 ;  /* 0x20000032ff337230 */ /* 0x000fe20000004100 */
[----:B------:R-:W-:Y:S01]  /*10af0*/  F2FP.F16.E4M3.UNPACK_B R7, R6.H1 ;  /* 0x00000006ff07723e */ /* 0x000fe200030006ff */
[----:B------:R-:W-:Y:S01]  /*10b00*/  HADD2.F32 R45, -RZ, R44.H0_H0 ;  /* 0x2000002cff2d7230 */ /* 0x000fe20000004100 */
[----:B------:R-:W-:Y:S01]  /*10b10*/  F2FP.F16.E4M3.UNPACK_B R6, R26 ;  /* 0x0000001aff06723e */ /* 0x000fe200020006ff */
[----:B------:R-:W-:Y:S01]  /*10b20*/  FMUL.FTZ R26, R35, R52 ;  /* 0x00000034231a7220 */ /* 0x000fe20000410000 */
[----:B------:R-:W-:-:S02]  /*10b30*/  HADD2.F32 R33, -RZ, R34.H0_H0 ;  /* 0x20000022ff217230 */ /* 0x000fc40000004100 */
[-C--:B------:R-:W-:Y:S01]  /*10b40*/  FMUL.FTZ R35, R35, R40.reuse ;  /* 0x0000002823237220 */ /* 0x080fe20000410000 */
[C---:B------:R-:W-:Y:S01]  /*10b50*/  FMUL.FTZ R54, R24.reuse, R51 ;  /* 0x0000003318367220 */ /* 0x040fe20000410000 */
[-C--:B------:R-:W-:Y:S01]  /*10b60*/  FMUL.FTZ R56, R24, R45.reuse ;  /* 0x0000002d18387220 */ /* 0x080fe20000410000 */
[C---:B------:R-:W-:Y:S01]  /*10b70*/  FFMA.FTZ R26, R31.reuse, R40, -R26 ;  /* 0x000000281f1a7223 */ /* 0x040fe2000001081a */
[----:B------:R-:W-:Y:S01]  /*10b80*/  FFMA.FTZ R24, R31, R52, R35 ;  /* 0x000000341f187223 */ /* 0x000fe20000010023 */
[C---:B------:R-:W-:Y:S01]  /*10b90*/  FFMA.FTZ R31, R33.reuse, R45, -R54 ;  /* 0x0000002d211f7223 */ /* 0x040fe20000010836 */
[----:B------:R-:W-:Y:S01]  /*10ba0*/  HADD2.F32 R45, -RZ, R44.H1_H1 ;  /* 0x3000002cff2d7230 */ /* 0x000fe20000004100 */
[----:B------:R-:W-:Y:S01]  /*10bb0*/  F2FP.F16.E4M3.UNPACK_B R52, R53 ;  /* 0x00000035ff34723e */ /* 0x000fe200020006ff */
[----:B------:R-:W-:Y:S01]  /*10bc0*/  FFMA.FTZ R33, R33, R51, R56 ;  /* 0x0000003321217223 */ /* 0x000fe20000010038 */
[-C--:B------:R-:W-:Y:S01]  /*10bd0*/  F2FP.F16.E4M3.UNPACK_B R44, R49.reuse ;  /* 0x00000031ff2c723e */ /* 0x080fe200020006ff */
[----:B------:R-:W-:Y:S01]  /*10be0*/  HADD2.F32 R51, -RZ, R50.H1_H1 ;  /* 0x30000032ff337230 */ /* 0x000fe20000004100 */
[----:B------:R-:W-:Y:S01]  /*10bf0*/  F2FP.F16.E4M3.UNPACK_B R49, R49.H1 ;  /* 0x00000031ff31723e */ /* 0x000fe200030006ff */
[----:B------:R-:W-:-:S02]  /*10c00*/  HADD2.F32 R38, -RZ, R38.H1_H1 ;  /* 0x30000026ff267230 */ /* 0x000fc40000004100 */
[----:B------:R-:W-:Y:S02]  /*10c10*/  HADD2.F32 R40, -RZ, R34.H1_H1 ;  /* 0x30000022ff287230 */ /* 0x000fe40000004100 */
[----:B------:R-:W-:Y:S02]  /*10c20*/  HADD2.F32 R54, -RZ, R52.H0_H0 ;  /* 0x20000034ff367230 */ /* 0x000fe40000004100 */
[C---:B------:R-:W-:Y:S01]  /*10c30*/  FMUL.FTZ R55, R38.reuse, R51 ;  /* 0x0000003326377220 */ /* 0x040fe20000410000 */
[----:B------:R-:W-:Y:S02]  /*10c40*/  HADD2.F32 R34, -RZ, R43.H0_H0 ;  /* 0x2000002bff227230 */ /* 0x000fe40000004100 */
[----:B------:R-:W-:Y:S01]  /*10c50*/  FMUL.FTZ R38, R38, R45 ;  /* 0x0000002d26267220 */ /* 0x000fe20000410000 */
[----:B------:R-:W-:Y:S02]  /*10c60*/  HADD2.F32 R50, -RZ, R44.H0_H0 ;  /* 0x2000002cff327230 */ /* 0x000fe40000004100 */
[----:B------:R-:W-:-:S02]  /*10c70*/  HADD2.F32 R35, -RZ, R42.H0_H0 ;  /* 0x2000002aff237230 */ /* 0x000fc40000004100 */
[C---:B------:R-:W-:Y:S01]  /*10c80*/  FMUL.FTZ R56, R34.reuse, R54 ;  /* 0x0000003622387220 */ /* 0x040fe20000410000 */
[----:B------:R-:W-:Y:S02]  /*10c90*/  HADD2.F32 R52, -RZ, R52.H1_H1 ;  /* 0x30000034ff347230 */ /* 0x000fe40000004100 */
[-C--:B------:R-:W-:Y:S01]  /*10ca0*/  FMUL.FTZ R57, R34, R50.reuse ;  /* 0x0000003222397220 */ /* 0x080fe20000410000 */
[C---:B------:R-:W-:Y:S01]  /*10cb0*/  FFMA.FTZ R34, R40.reuse, R45, -R55 ;  /* 0x0000002d28227223 */ /* 0x040fe20000010837 */
[----:B------:R-:W-:Y:S01]  /*10cc0*/  F2FP.F16.E4M3.UNPACK_B R55, R53.H1 ;  /* 0x00000035ff37723e */ /* 0x000fe200030006ff */
[----:B------:R-:W-:Y:S01]  /*10cd0*/  FFMA.FTZ R40, R40, R51, R38 ;  /* 0x0000003328287223 */ /* 0x000fe20000010026 */
[C---:B------:R-:W-:Y:S01]  /*10ce0*/  FFMA.FTZ R38, R35.reuse, R50, -R56 ;  /* 0x0000003223267223 */ /* 0x040fe20000010838 */
[----:B------:R-:W-:Y:S02]  /*10cf0*/  HADD2.F32 R50, -RZ, R44.H1_H1 ;  /* 0x3000002cff327230 */ /* 0x000fe40000004100 */
[----:B------:R-:W-:Y:S01]  /*10d00*/  FFMA.FTZ R35, R35, R54, R57 ;  /* 0x0000003623237223 */ /* 0x000fe20000010039 */
[----:B------:R-:W-:Y:S01]  /*10d10*/  HADD2.F32 R53, -RZ, R55.H0_H0 ;  /* 0x20000037ff357230 */ /* 0x000fe20000004100 */
[----:B------:R-:W-:Y:S01]  /*10d20*/  F2FP.SATFINITE.E4M3.F32.PACK_AB_MERGE_C R31, R34, R31, RZ ;  /* 0x0000001f221f723e */ /* 0x000fe200048070ff */
[----:B------:R-:W-:Y:S01]  /*10d30*/  HADD2.F32 R44, -RZ, R48.H0_H0 ;  /* 0x20000030ff2c7230 */ /* 0x000fe20000004100 */
[----:B------:R-:W-:Y:S01]  /*10d40*/  F2FP.SATFINITE.E4M3.F32.PACK_AB_MERGE_C R33, R40, R33, RZ ;  /* 0x000000212821723e */ /* 0x000fe200048070ff */
[----:B------:R-:W-:Y:S01]  /*10d50*/  HADD2.F32 R51, -RZ, R49.H0_H0 ;  /* 0x20000031ff337230 */ /* 0x000fe20000004100 */
[----:B------:R-:W-:Y:S01]  /*10d60*/  F2FP.SATFINITE.E4M3.F32.PACK_AB_MERGE_C R5, R26, R5, R31 ;  /* 0x000000051a05723e */ /* 0x000fe2000480701f */
[----:B------:R-:W-:-:S02]  /*10d70*/  HADD2.F32 R43, -RZ, R43.H1_H1 ;  /* 0x3000002bff2b7230 */ /* 0x000fc40000004100 */
[C---:B------:R-:W-:Y:S01]  /*10d80*/  FMUL.FTZ R54, R44.reuse, R53 ;  /* 0x000000352c367220 */ /* 0x040fe20000410000 */
[----:B------:R-:W-:Y:S02]  /*10d90*/  HADD2.F32 R45, -RZ, R47.H0_H0 ;  /* 0x2000002fff2d7230 */ /* 0x000fe40000004100 */
[-C--:B------:R-:W-:Y:S01]  /*10da0*/  FMUL.FTZ R56, R44, R51.reuse ;  /* 0x000000332c387220 */ /* 0x080fe20000410000 */
[----:B------:R-:W-:Y:S02]  /*10db0*/  HADD2.F32 R42, -RZ, R42.H1_H1 ;  /* 0x3000002aff2a7230 */ /* 0x000fe40000004100 */
[C---:B------:R-:W-:Y:S01]  /*10dc0*/  FMUL.FTZ R57, R43.reuse, R52 ;  /* 0x000000342b397220 */ /* 0x040fe20000410000 */
[----:B------:R-:W-:Y:S01]  /*10dd0*/  FMUL.FTZ R59, R43, R50 ;  /* 0x000000322b3b7220 */ /* 0x000fe20000410000 */
[C---:B------:R-:W-:Y:S01]  /*10de0*/  FFMA.FTZ R44, R45.reuse, R51, -R54 ;  /* 0x000000332d2c7223 */ /* 0x040fe20000010836 */
[----:B------:R-:W-:Y:S01]  /*10df0*/  F2FP.F16.E4M3.UNPACK_B R54, R32.H1 ;  /* 0x00000020ff36723e */ /* 0x000fe200030006ff */
[----:B------:R-:W-:Y:S01]  /*10e00*/  FFMA.FTZ R45, R45, R53, R56 ;  /* 0x000000352d2d7223 */ /* 0x000fe20000010038 */
[----:B------:R-:W-:Y:S01]  /*10e10*/  F2FP.F16.E4M3.UNPACK_B R51, R29.H1 ;  /* 0x0000001dff33723e */ /* 0x000fe200030006ff */
[----:B------:R-:W-:Y:S01]  /*10e20*/  FFMA.FTZ R43, R42, R50, -R57 ;  /* 0x000000322a2b7223 */ /* 0x000fe20000010839 */
[----:B------:R-:W-:-:S02]  /*10e30*/  HADD2.F32 R53, -RZ, R49.H1_H1 ;  /* 0x30000031ff357230 */ /* 0x000fc40000004100 */
[----:B------:R-:W-:Y:S01]  /*10e40*/  FFMA.FTZ R42, R42, R52, R59 ;  /* 0x000000342a2a7223 */ /* 0x000fe2000001003b */
[----:B------:R-:W-:Y:S01]  /*10e50*/  HADD2.F32 R56, -RZ, R55.H1_H1 ;  /* 0x30000037ff387230 */ /* 0x000fe20000004100 */
[----:B------:R-:W-:Y:S01]  /*10e60*/  F2FP.SATFINITE.E4M3.F32.PACK_AB_MERGE_C R25, R24, R25, R33 ;  /* 0x000000191819723e */ /* 0x000fe20004807021 */
[----:B------:R-:W-:Y:S02]  /*10e70*/  HADD2.F32 R49, -RZ, R47.H1_H1 ;  /* 0x3000002fff317230 */ /* 0x000fe40000004100 */
[----:B------:R-:W-:Y:S02]  /*10e80*/  HADD2.F32 R50, -RZ, R48.H1_H1 ;  /* 0x30000030ff327230 */ /* 0x000fe40000004100 */
[----:B------:R-:W-:Y:S02]  /*10e90*/  HADD2.F32 R55, -RZ, R54.H0_H0 ;  /* 0x20000036ff377230 */ /* 0x000fe40000004100 */
[----:B------:R-:W-:Y:S02]  /*10ea0*/  HADD2.F32 R47, -RZ, R46.H0_H0 ;  /* 0x2000002eff2f7230 */ /* 0x000fe40000004100 */
[----:B------:R-:W-:Y:S01]  /*10eb0*/  FMUL.FTZ R58, R50, R56 ;  /* 0x00000038323a7220 */ /* 0x000fe20000410000 */
[----:B------:R-:W-:-:S02]  /*10ec0*/  HADD2.F32 R52, -RZ, R51.H0_H0 ;  /* 0x20000033ff347230 */ /* 0x000fc40000004100 */
[----:B------:R-:W-:Y:S01]  /*10ed0*/  FMUL.FTZ R59, R50, R53 ;  /* 0x00000035323b7220 */ /* 0x000fe20000410000 */
[----:B------:R-:W-:Y:S02]  /*10ee0*/  HADD2.F32 R48, -RZ, R41.H0_H0 ;  /* 0x20000029ff307230 */ /* 0x000fe40000004100 */
[C---:B------:R-:W-:Y:S01]  /*10ef0*/  FMUL.FTZ R57, R47.reuse, R55 ;  /* 0x000000372f397220 */ /* 0x040fe20000410000 */
[----:B------:R-:W-:Y:S02]  /*10f00*/  HADD2.F32 R54, -RZ, R54.H1_H1 ;  /* 0x30000036ff367230 */ /* 0x000fe40000004100 */
[----:B------:R-:W-:Y:S01]  /*10f10*/  FMUL.FTZ R50, R47, R52 ;  /* 0x000000342f327220 */ /* 0x000fe20000410000 */
[----:B------:R-:W-:Y:S02]  /*10f20*/  HADD2.F32 R46, -RZ, R46.H1_H1 ;  /* 0x3000002eff2e7230 */ /* 0x000fe40000004100 */
[----:B------:R-:W-:Y:S01]  /*10f30*/  FFMA.FTZ R47, R49, R53, -R58 ;  /* 0x00000035312f7223 */ /* 0x000fe2000001083a */
[----:B------:R-:W-:-:S02]  /*10f40*/  HADD2.F32 R51, -RZ, R51.H1_H1 ;  /* 0x30000033ff337230 */ /* 0x000fc40000004100 */
[----:B------:R-:W-:Y:S01]  /*10f50*/  FFMA.FTZ R60, R49, R56, R59 ;  /* 0x00000038313c7223 */ /* 0x000fe2000001003b */
[C---:B------:R-:W-:Y:S01]  /*10f60*/  FFMA.FTZ R57, R48.reuse, R52, -R57 ;  /* 0x0000003430397223 */ /* 0x040fe20000010839 */
[----:B------:R-:W-:Y:S01]  /*10f70*/  FFMA.FTZ R55, R48, R55, R50 ;  /* 0x0000003730377223 */ /* 0x000fe20000010032 */
[----:B------:R-:W-:Y:S01]  /*10f80*/  F2FP.F16.E4M3.UNPACK_B R49, R32 ;  /* 0x00000020ff31723e */ /* 0x000fe200020006ff */
[----:B------:R-:W-:Y:S01]  /*10f90*/  HADD2.F32 R41, -RZ, R41.H1_H1 ;  /* 0x30000029ff297230 */ /* 0x000fe20000004100 */
[----:B------:R-:W-:Y:S01]  /*10fa0*/  F2FP.F16.E4M3.UNPACK_B R48, R29 ;  /* 0x0000001dff30723e */ /* 0x000fe200020006ff */
[C---:B------:R-:W-:Y:S01]  /*10fb0*/  FMUL.FTZ R50, R46.reuse, R54 ;  /* 0x000000362e327220 */ /* 0x040fe20000410000 */
[----:B------:R-:W-:Y:S01]  /*10fc0*/  FMUL.FTZ R29, R46, R51 ;  /* 0x000000332e1d7220 */ /* 0x000fe20000410000 */
[----:B------:R-:W-:Y:S02]  /*10fd0*/  HADD2.F32 R46, -RZ, R49.H0_H0 ;  /* 0x20000031ff2e7230 */ /* 0x000fe40000004100 */
[----:B------:R-:W-:-:S02]  /*10fe0*/  HADD2.F32 R32, -RZ, R39.H0_H0 ;  /* 0x20000027ff207230 */ /* 0x000fc40000004100 */
[C---:B------:R-:W-:Y:S01]  /*10ff0*/  FFMA.FTZ R56, R41.reuse, R51, -R50 ;  /* 0x0000003329387223 */ /* 0x040fe20000010832 */
[----:B------:R-:W-:Y:S01]  /*11000*/  FFMA.FTZ R54, R41, R54, R29 ;  /* 0x0000003629367223 */ /* 0x000fe2000001001d */
[----:B------:R-:W-:Y:S02]  /*11010*/  HADD2.F32 R41, -RZ, R48.H0_H0 ;  /* 0x20000030ff297230 */ /* 0x000fe40000004100 */
        /* <DEDUP_REMOVED lines=9> */
[----:B------:R-:W-:Y:S01]  /*110b0*/  FFMA.FTZ R51, R29, R46, R32 ;  /* 0x0000002e1d337223 */ /* 0x000fe20000010020 */
[C---:B------:R-:W-:Y:S01]  /*110c0*/  FMUL.FTZ R53, R39.reuse, R49 ;  /* 0x0000003127357220 */ /* 0x040fe20000410000 */
[----:B------:R-:W-:Y:S01]  /*110d0*/  F2FP.F16.E4M3.UNPACK_B R29, R20.H1 ;  /* 0x00000014ff1d723e */ /* 0x000fe200030006ff */
[-C--:B------:R-:W-:Y:S01]  /*110e0*/  FMUL.FTZ R46, R39, R48.reuse ;  /* 0x00000030272e7220 */ /* 0x080fe20000410000 */
[----:B------:R-:W-:Y:S02]  /*110f0*/  HADD2.F32 R39, -RZ, R41.H0_H0 ;  /* 0x20000029ff277230 */ /* 0x000fe40000004100 */
[----:B------:R-:W-:Y:S01]  /*11100*/  FFMA.FTZ R53, R30, R48, -R53 ;  /* 0x000000301e357223 */ /* 0x000fe20000010835 */
[----:B------:R-:W-:-:S02]  /*11110*/  HADD2.F32 R32, -RZ, R27.H0_H0 ;  /* 0x2000001bff207230 */ /* 0x000fc40000004100 */
[----:B------:R-:W-:Y:S01]  /*11120*/  FFMA.FTZ R52, R30, R49, R46 ;  /* 0x000000311e347223 */ /* 0x000fe2000001002e */
[--C-:B------:R-:W-:Y:S01]  /*11130*/  HADD2.F32 R30, -RZ, R29.reuse.H0_H0 ;  /* 0x2000001dff1e7230 */ /* 0x100fe20000004100 */
[----:B------:R-:W-:Y:S01]  /*11140*/  F2FP.F16.E4M3.UNPACK_B R20, R20 ;  /* 0x00000014ff14723e */ /* 0x000fe200020006ff */
[----:B------:R-:W-:Y:S02]  /*11150*/  HADD2.F32 R46, -RZ, R29.H1_H1 ;  /* 0x3000001dff2e7230 */ /* 0x000fe40000004100 */
[C---:B------:R-:W-:Y:S01]  /*11160*/  FMUL.FTZ R58, R32.reuse, R39 ;  /* 0x00000027203a7220 */ /* 0x040fe20000410000 */
[----:B------:R-:W-:Y:S02]  /*11170*/  HADD2.F32 R29, -RZ, R7.H0_H0 ;  /* 0x20000007ff1d7230 */ /* 0x000fe40000004100 */
[----:B------:R-:W-:Y:S01]  /*11180*/  FMUL.FTZ R32, R32, R30 ;  /* 0x0000001e20207220 */ /* 0x000fe20000410000 */
[----:B------:R-:W-:Y:S01]  /*11190*/  HADD2.F32 R48, -RZ, R41.H1_H1 ;  /* 0x30000029ff307230 */ /* 0x000fe20000004100 */
[----:B------:R-:W-:Y:S01]  /*111a0*/  F2FP.SATFINITE.E4M3.F32.PACK_AB_MERGE_C R54, R54, R55, RZ ;  /* 0x000000373636723e */ /* 0x000fe200048070ff */
[----:B------:R-:W-:-:S02]  /*111b0*/  HADD2.F32 R27, -RZ, R27.H1_H1 ;  /* 0x3000001bff1b7230 */ /* 0x000fc40000004100 */
[C---:B------:R-:W-:Y:S01]  /*111c0*/  FFMA.FTZ R58, R29.reuse, R30, -R58 ;  /* 0x0000001e1d3a7223 */ /* 0x040fe2000001083a */
[----:B------:R-:W-:Y:S02]  /*111d0*/  HADD2.F32 R7, -RZ, R7.H1_H1 ;  /* 0x30000007ff077230 */ /* 0x000fe40000004100 */
[----:B------:R-:W-:Y:S01]  /*111e0*/  FFMA.FTZ R32, R29, R39, R32 ;  /* 0x000000271d207223 */ /* 0x000fe20000010020 */
[----:B------:R-:W-:Y:S01]  /*111f0*/  F2FP.F16.E4M3.UNPACK_B R29, R21 ;  /* 0x00000015ff1d723e */ /* 0x000fe200020006ff */
[C---:B------:R-:W-:Y:S01]  /*11200*/  FMUL.FTZ R30, R27.reuse, R48 ;  /* 0x000000301b1e7220 */ /* 0x040fe20000410000 */
[-C--:B------:R-:W-:Y:S01]  /*11210*/  FMUL.FTZ R27, R27, R46.reuse ;  /* 0x0000002e1b1b7220 */ /* 0x080fe20000410000 */
[--C-:B------:R-:W-:Y:S01]  /*11220*/  HADD2.F32 R21, -RZ, R20.reuse.H0_H0 ;  /* 0x20000014ff157230 */ /* 0x100fe20000004100 */
[----:B------:R-:W-:Y:S01]  /*11230*/  F2FP.SATFINITE.E4M3.F32.PACK_AB_MERGE_C R24, R52, R51, R54 ;  /* 0x000000333418723e */ /* 0x000fe20004807036 */
[C---:B------:R-:W-:Y:S01]  /*11240*/  FFMA.FTZ R49, R7.reuse, R46, -R30 ;  /* 0x0000002e07317223 */ /* 0x040fe2000001081e */
[----:B------:R-:W-:Y:S01]  /*11250*/  FFMA.FTZ R59, R7, R48, R27 ;  /* 0x00000030073b7223 */ /* 0x000fe2000001001b */
[----:B------:R-:W-:-:S02]  /*11260*/  HADD2.F32 R27, -RZ, R20.H1_H1 ;  /* 0x30000014ff1b7230 */ /* 0x000fc40000004100 */
[--C-:B------:R-:W-:Y:S01]  /*11270*/  HADD2.F32 R30, -RZ, R29.reuse.H0_H0 ;  /* 0x2000001dff1e7230 */ /* 0x100fe20000004100 */
[----:B------:R-:W-:Y:S01]  /*11280*/  F2FP.SATFINITE.E4M3.F32.PACK_AB_MERGE_C R49, R49, R58, RZ ;  /* 0x0000003a3131723e */ /* 0x000fe200048070ff */
[--C-:B------:R-:W-:Y:S01]  /*11290*/  HADD2.F32 R7, -RZ, R6.reuse.H0_H0 ;  /* 0x20000006ff077230 */ /* 0x100fe20000004100 */
[----:B------:R-:W-:Y:S01]  /*112a0*/  F2FP.SATFINITE.E4M3.F32.PACK_AB_MERGE_C R32, R59, R32, RZ ;  /* 0x000000203b20723e */ /* 0x000fe200048070ff */
[----:B------:R-:W-:Y:S02]  /*112b0*/  HADD2.F32 R29, -RZ, R29.H1_H1 ;  /* 0x3000001dff1d7230 */ /* 0x000fe40000004100 */
[----:B------:R-:W-:Y:S02]  /*112c0*/  HADD2.F32 R20, -RZ, R6.H1_H1 ;  /* 0x30000006ff147230 */ /* 0x000fe40000004100 */
[C---:B------:R-:W-:Y:S01]  /*112d0*/  FMUL.FTZ R39, R7.reuse, R30 ;  /* 0x0000001e07277220 */ /* 0x040fe20000410000 */
[--C-:B------:R-:W-:Y:S02]  /*112e0*/  HADD2.F32 R6, -RZ, R4.reuse.H0_H0 ;  /* 0x20000004ff067230 */ /* 0x100fe40000004100 */
[----:B------:R-:W-:Y:S01]  /*112f0*/  FMUL.FTZ R7, R7, R21 ;  /* 0x0000001507077220 */ /* 0x000fe20000410000 */
[----:B------:R-:W-:-:S02]  /*11300*/  HADD2.F32 R4, -RZ, R4.H1_H1 ;  /* 0x30000004ff047230 */ /* 0x000fc40000004100 */
[C---:B------:R-:W-:Y:S01]  /*11310*/  FMUL.FTZ R41, R20.reuse, R29 ;  /* 0x0000001d14297220 */ /* 0x040fe20000410000 */
[----:B------:R-:W-:Y:S01]  /*11320*/  FMUL.FTZ R20, R20, R27 ;  /* 0x0000001b14147220 */ /* 0x000fe20000410000 */
[C---:B------:R-:W-:Y:S01]  /*11330*/  FFMA.FTZ R39, R6.reuse, R21, -R39 ;  /* 0x0000001506277223 */ /* 0x040fe20000010827 */
[----:B------:R-:W-:Y:S01]  /*11340*/  FFMA.FTZ R30, R6, R30, R7 ;  /* 0x0000001e061e7223 */ /* 0x000fe20000010007 */
[C---:B------:R-:W-:Y:S01]  /*11350*/  FFMA.FTZ R6, R4.reuse, R27, -R41 ;  /* 0x0000001b04067223 */ /* 0x040fe20000010829 */
[----:B------:R-:W-:Y:S01]  /*11360*/  FFMA.FTZ R29, R4, R29, R20 ;  /* 0x0000001d041d7223 */ /* 0x000fe20000010014 */
[----:B------:R-:W-:Y:S02]  /*11370*/  F2FP.SATFINITE.E4M3.F32.PACK_AB_MERGE_C R7, R47, R44, RZ ;  /* 0x0000002c2f07723e */ /* 0x000fe400048070ff */
[----:B------:R-:W-:Y:S02]  /*11380*/  F2FP.SATFINITE.E4M3.F32.PACK_AB_MERGE_C R4, R56, R57, RZ ;  /* 0x000000393804723e */ /* 0x000fe400048070ff */
[----:B------:R-:W-:-:S02]  /*11390*/  F2FP.SATFINITE.E4M3.F32.PACK_AB_MERGE_C R27, R60, R45, RZ ;  /* 0x0000002d3c1b723e */ /* 0x000fc400048070ff */
[----:B------:R-:W-:Y:S02]  /*113a0*/  F2FP.SATFINITE.E4M3.F32.PACK_AB_MERGE_C R7, R43, R38, R7 ;  /* 0x000000262b07723e */ /* 0x000fe40004807007 */
[----:B------:R-:W-:Y:S02]  /*113b0*/  F2FP.SATFINITE.E4M3.F32.PACK_AB_MERGE_C R4, R53, R50, R4 ;  /* 0x000000323504723e */ /* 0x000fe40004807004 */
[----:B------:R-:W-:Y:S02]  /*113c0*/  F2FP.SATFINITE.E4M3.F32.PACK_AB_MERGE_C R6, R6, R39, R49 ;  /* 0x000000270606723e */ /* 0x000fe40004807031 */
[----:B------:R-:W-:Y:S02]  /*113d0*/  F2FP.SATFINITE.E4M3.F32.PACK_AB_MERGE_C R27, R42, R35, R27 ;  /* 0x000000232a1b723e */ /* 0x000fe4000480701b */
[----:B------:R-:W-:Y:S01]  /*113e0*/  F2FP.SATFINITE.E4M3.F32.PACK_AB_MERGE_C R26, R29, R30, R32 ;  /* 0x0000001e1d1a723e */ /* 0x000fe20004807020 */
[----:B------:R3:W-:Y:S04]  /*113f0*/  STS.128 [R61+0x18000], R4 ;  /* 0x018000043d007388 */ /* 0x0007e80000000c00 */
[----:B------:R3:W-:Y:S02]  /*11400*/  STS.128 [R28+0x18000], R24 ;  /* 0x018000181c007388 */ /* 0x0007e40000000c00 */
.L_x_1909:
[----:B------:R-:W-:Y:S05]  /*11410*/  BSYNC B1 ;  /* 0x0000000000017941 */ /* 0x000fea0003800000 */
.L_x_1908:
[----:B------:R-:W-:Y:S05]  /*11420*/  @P0 BRA `(.L_x_1893) ;  /* 0x0000000c00f80947 */ /* 0x000fea0003800000 */
[----:B------:R-:W4:Y:S01]  /*11430*/  LDL R51, [R1+0x78] ;  /* 0x0000780001337983 */ /* 0x000f220000100800 */
[----:B--23-5:R-:W-:Y:S01]  /*11440*/  LEA.HI R4, R3, R0, RZ, 0x1c ;  /* 0x0000000003047211 */ /* 0x02cfe200078fe0ff */
[----:B-1----:R-:W-:Y:S01]  /*11450*/  IMAD.SHL.U32 R24, R37, 0x80, RZ ;  /* 0x0000008025187824 */ /* 0x002fe200078e00ff */
[----:B------:R-:W-:Y:S02]  /*11460*/  SHF.R.S32.HI R6, RZ, 0x1f, R37 ;  /* 0x0000001fff067819 */ /* 0x000fe40000011425 */
[----:B------:R-:W-:Y:S02]  /*11470*/  SHF.R.S32.HI R21, RZ, 0x1f, R4 ;  /* 0x0000001fff157819 */ /* 0x000fe40000011404 */
[----:B------:R-:W-:Y:S02]  /*11480*/  SHF.R.U32.HI R0, RZ, 0x8, R12 ;  /* 0x00000008ff007819 */ /* 0x000fe4000001160c */
[----:B0-----:R-:W-:Y:S01]  /*11490*/  LEA.HI R25, R21, R4, RZ, 0x3 ;  /* 0x0000000415197211 */ /* 0x001fe200078f18ff */
[----:B------:R-:W-:Y:S01]  /*114a0*/  IMAD.SHL.U32 R21, R4, 0x10, RZ ;  /* 0x0000001004157824 */ /* 0x000fe200078e00ff */
[----:B------:R-:W-:-:S02]  /*114b0*/  LOP3.LUT R26, R24, 0x380, RZ, 0xc0, !PT ;  /* 0x00000380181a7812 */ /* 0x000fc400078ec0ff */
[----:B------:R-:W-:Y:S01]  /*114c0*/  LEA.HI R37, R6, R37, RZ, 0x3 ;  /* 0x0000002506257211 */ /* 0x000fe200078f18ff */
[----:B------:R-:W-:Y:S01]  /*114d0*/  IMAD.SHL.U32 R25, R25, 0x800, RZ ;  /* 0x0000080019197824 */ /* 0x000fe200078e00ff */
[----:B------:R-:W-:Y:S02]  /*114e0*/  LOP3.LUT R3, R12, 0xff, RZ, 0xc0, !PT ;  /* 0x000000ff0c037812 */ /* 0x000fe400078ec0ff */
[----:B------:R-:W-:Y:S01]  /*114f0*/  LOP3.LUT R4, R0, 0xff, RZ, 0xc0, !PT ;  /* 0x000000ff00047812 */ /* 0x000fe200078ec0ff */
[----:B------:R-:W-:Y:S01]  /*11500*/  IMAD.SHL.U32 R37, R37, 0x80, RZ ;  /* 0x0000008025257824 */ /* 0x000fe200078e00ff */
[----:B------:R-:W-:Y:S02]  /*11510*/  LOP3.LUT R0, R26, 0x70, R21, 0xf8, !PT ;  /* 0x000000701a007812 */ /* 0x000fe400078ef815 */
[----:B------:R-:W-:Y:S02]  /*11520*/  PRMT R21, R4, 0x7604, R3 ;  /* 0x0000760404157816 */ /* 0x000fe40000000003 */
[----:B------:R-:W-:-:S02]  /*11530*/  SHF.R.U32.HI R4, RZ, 0x8, R15 ;  /* 0x00000008ff047819 */ /* 0x000fc4000001160f */
[----:B------:R-:W-:Y:S02]  /*11540*/  SHF.R.U32.HI R27, RZ, 0x3, R26 ;  /* 0x00000003ff1b7819 */ /* 0x000fe4000001161a */
[----:B------:R-:W-:Y:S02]  /*11550*/  SHF.R.U32.HI R6, RZ, 0x8, R13 ;  /* 0x00000008ff067819 */ /* 0x000fe4000001160d */
[----:B------:R-:W-:Y:S02]  /*11560*/  SHF.R.U32.HI R20, RZ, 0x8, R14 ;  /* 0x00000008ff147819 */ /* 0x000fe4000001160e */
[----:B------:R-:W-:Y:S02]  /*11570*/  LOP3.LUT R3, R15, 0xff, RZ, 0xc0, !PT ;  /* 0x000000ff0f037812 */ /* 0x000fe400078ec0ff */
[----:B------:R-:W-:Y:S02]  /*11580*/  LOP3.LUT R4, R4, 0xff, RZ, 0xc0, !PT ;  /* 0x000000ff04047812 */ /* 0x000fe400078ec0ff */
[----:B------:R-:W-:-:S02]  /*11590*/  LOP3.LUT R0, R0, R27, RZ, 0x3c, !PT ;  /* 0x0000001b00007212 */ /* 0x000fc400078e3cff */
[----:B------:R-:W-:Y:S02]  /*115a0*/  LOP3.LUT R37, R37, 0xfffffc00, RZ, 0xc0, !PT ;  /* 0xfffffc0025257812 */ /* 0x000fe400078ec0ff */
[----:B------:R-:W-:Y:S02]  /*115b0*/  LOP3.LUT R25, R25, 0xffffc000, RZ, 0xc0, !PT ;  /* 0xffffc00019197812 */ /* 0x000fe400078ec0ff */
[----:B------:R-:W-:Y:S02]  /*115c0*/  LOP3.LUT R5, R13, 0xff, RZ, 0xc0, !PT ;  /* 0x000000ff0d057812 */ /* 0x000fe400078ec0ff */
[----:B------:R-:W-:Y:S02]  /*115d0*/  LOP3.LUT R7, R14, 0xff, RZ, 0xc0, !PT ;  /* 0x000000ff0e077812 */ /* 0x000fe400078ec0ff */
[----:B------:R-:W-:Y:S02]  /*115e0*/  LOP3.LUT R6, R6, 0xff, RZ, 0xc0, !PT ;  /* 0x000000ff06067812 */ /* 0x000fe400078ec0ff */
[----:B------:R-:W-:-:S02]  /*115f0*/  LOP3.LUT R24, R20, 0xff, RZ, 0xc0, !PT ;  /* 0x000000ff14187812 */ /* 0x000fc400078ec0ff */
[----:B------:R-:W-:Y:S02]  /*11600*/  PRMT R28, R4, 0x7604, R3 ;  /* 0x00007604041c7816 */ /* 0x000fe40000000003 */
[----:B------:R-:W-:Y:S02]  /*11610*/  IADD3 R3, R0, R25, R37 ;  /* 0x0000001900037210 */ /* 0x000fe40007ffe025 */
[----:B------:R-:W-:Y:S02]  /*11620*/  PRMT R20, R6, 0x7604, R5 ;  /* 0x0000760406147816 */ /* 0x000fe40000000005 */
[----:B------:R-:W-:Y:S01]  /*11630*/  PRMT R29, R24, 0x7604, R7 ;  /* 0x00007604181d7816 */ /* 0x000fe20000000007 */
[----:B------:R-:W-:Y:S01]  /*11640*/  IMAD.IADD R0, R22, 0x1, R3 ;  /* 0x0000000116007824 */ /* 0x000fe200078e0203 */
[----:B------:R-:W-:Y:S02]  /*11650*/  SHF.R.U32.HI R6, RZ, 0x8, R8 ;  /* 0x00000008ff067819 */ /* 0x000fe40000011608 */
[----:B------:R-:W-:-:S02]  /*11660*/  SHF.R.U32.HI R24, RZ, 0x8, R9 ;  /* 0x00000008ff187819 */ /* 0x000fc40000011609 */
[----:B------:R-:W-:Y:S02]  /*11670*/  LOP3.LUT R5, R8, 0xff, RZ, 0xc0, !PT ;  /* 0x000000ff08057812 */ /* 0x000fe400078ec0ff */
[----:B------:R-:W-:Y:S02]  /*11680*/  LOP3.LUT R6, R6, 0xff, RZ, 0xc0, !PT ;  /* 0x000000ff06067812 */ /* 0x000fe400078ec0ff */
[----:B------:R-:W-:Y:S02]  /*11690*/  LOP3.LUT R3, R24, 0xff, RZ, 0xc0, !PT ;  /* 0x000000ff18037812 */ /* 0x000fe400078ec0ff */
[----:B------:R-:W0:Y:S01]  /*116a0*/  LDS.128 R24, [R0+0x18000] ;  /* 0x0180000000187984 */ /* 0x000e220000000c00 */
[----:B------:R-:W-:Y:S02]  /*116b0*/  PRMT R33, R6, 0x7604, R5 ;  /* 0x0000760406217816 */ /* 0x000fe40000000005 */
[----:B------:R-:W-:Y:S02]  /*116c0*/  SHF.R.U32.HI R35, RZ, 0x8, R11 ;  /* 0x00000008ff237819 */ /* 0x000fe4000001160b */
[----:B------:R-:W-:-:S02]  /*116d0*/  LOP3.LUT R34, R11, 0xff, RZ, 0xc0, !PT ;  /* 0x000000ff0b227812 */ /* 0x000fc400078ec0ff */
[----:B------:R-:W-:Y:S02]  /*116e0*/  LOP3.LUT R35, R35, 0xff, RZ, 0xc0, !PT ;  /* 0x000000ff23237812 */ /* 0x000fe400078ec0ff */
[----:B------:R-:W-:Y:S02]  /*116f0*/  LOP3.LUT R30, R9, 0xff, RZ, 0xc0, !PT ;  /* 0x000000ff091e7812 */ /* 0x000fe400078ec0ff */
[----:B------:R-:W-:Y:S02]  /*11700*/  PRMT R34, R35, 0x7604, R34 ;  /* 0x0000760423227816 */ /* 0x000fe40000000022 */
[----:B------:R-:W-:Y:S02]  /*11710*/  PRMT R30, R3, 0x7604, R30 ;  /* 0x00007604031e7816 */ /* 0x000fe4000000001e */
[----:B------:R-:W-:Y:S02]  /*11720*/  SHF.R.U32.HI R35, RZ, 0x10, R9 ;  /* 0x00000010ff237819 */ /* 0x000fe40000011609 */
[----:B------:R-:W-:-:S02]  /*11730*/  SHF.R.U32.HI R3, RZ, 0x10, R13 ;  /* 0x00000010ff037819 */ /* 0x000fc4000001160d */
[----:B------:R-:W-:Y:S02]  /*11740*/  SHF.R.U32.HI R39, RZ, 0x10, R11 ;  /* 0x00000010ff277819 */ /* 0x000fe4000001160b */
[----:B------:R-:W-:Y:S01]  /*11750*/  SHF.R.U32.HI R32, RZ, 0x8, R10 ;  /* 0x00000008ff207819 */ /* 0x000fe2000001160a */
[----:B------:R-:W-:Y:S01]  /*11760*/  IMAD.U32 R3, R3, 0x10000, RZ ;  /* 0x0001000003037824 */ /* 0x000fe200078e00ff */
[----:B------:R-:W-:Y:S01]  /*11770*/  SHF.L.U32 R35, R35, 0x10, RZ ;  /* 0x0000001023237819 */ /* 0x000fe200000006ff */
[----:B------:R-:W-:Y:S01]  /*11780*/  IMAD.U32 R39, R39, 0x10000, RZ ;  /* 0x0001000027277824 */ /* 0x000fe200078e00ff */
[----:B------:R-:W-:Y:S02]  /*11790*/  LOP3.LUT R31, R10, 0xff, RZ, 0xc0, !PT ;  /* 0x000000ff0a1f7812 */ /* 0x000fe400078ec0ff */
[----:B------:R-:W-:Y:S02]  /*117a0*/  LOP3.LUT R32, R32, 0xff, RZ, 0xc0, !PT ;  /* 0x000000ff20207812 */ /* 0x000fe400078ec0ff */
[----:B------:R-:W-:-:S02]  /*117b0*/  LOP3.LUT R35, R30, 0xff0000, R35, 0xf8, !PT ;  /* 0x00ff00001e237812 */ /* 0x000fc400078ef823 */
[----:B------:R-:W-:Y:S02]  /*117c0*/  PRMT R37, R32, 0x7604, R31 ;  /* 0x0000760420257816 */ /* 0x000fe4000000001f */
[----:B------:R-:W-:Y:S02]  /*117d0*/  LOP3.LUT R3, R20, 0xff0000, R3, 0xf8, !PT ;  /* 0x00ff000014037812 */ /* 0x000fe400078ef803 */
[----:B------:R-:W-:Y:S02]  /*117e0*/  LOP3.LUT R39, R34, 0xff0000, R39, 0xf8, !PT ;  /* 0x00ff000022277812 */ /* 0x000fe400078ef827 */
[----:B------:R-:W-:Y:S02]  /*117f0*/  LOP3.LUT R38, R35, 0xff000000, R9, 0xf8, !PT ;  /* 0xff00000023267812 */ /* 0x000fe400078ef809 */
[----:B------:R-:W-:Y:S02]  /*11800*/  SHF.R.U32.HI R31, RZ, 0x10, R15 ;  /* 0x00000010ff1f7819 */ /* 0x000fe4000001160f */
[----:B------:R-:W-:-:S02]  /*11810*/  LOP3.LUT R29, R29, 0xff0000, R14, 0xf8, !PT ;  /* 0x00ff00001d1d7812 */ /* 0x000fc400078ef80e */
[----:B------:R-:W-:Y:S01]  /*11820*/  LOP3.LUT R33, R33, 0xff0000, R8, 0xf8, !PT ;  /* 0x00ff000021217812 */ /* 0x000fe200078ef808 */
[----:B------:R-:W-:Y:S01]  /*11830*/  IMAD.U32 R31, R31, 0x10000, RZ ;  /* 0x000100001f1f7824 */ /* 0x000fe200078e00ff */
[----:B------:R-:W-:Y:S02]  /*11840*/  LOP3.LUT R13, R3, 0xff000000, R13, 0xf8, !PT ;  /* 0xff000000030d7812 */ /* 0x000fe400078ef80d */
[----:B------:R-:W-:Y:S02]  /*11850*/  LOP3.LUT R37, R37, 0xff0000, R10, 0xf8, !PT ;  /* 0x00ff000025257812 */ /* 0x000fe400078ef80a */
[----:B------:R-:W-:Y:S02]  /*11860*/  LOP3.LUT R42, R39, 0xff000000, R11, 0xf8, !PT ;  /* 0xff000000272a7812 */ /* 0x000fe400078ef80b */
[----:B------:R-:W-:Y:S02]  /*11870*/  F2FP.F16.E4M3.UNPACK_B R39, R38 ;  /* 0x00000026ff27723e */ /* 0x000fe400020006ff */
[----:B0-----:R-:W-:-:S02]  /*11880*/  F2FP.F16.E4M3.UNPACK_B R11, R25 ;  /* 0x00000019ff0b723e */ /* 0x001fc400020006ff */
[----:B------:R-:W-:Y:S01]  /*11890*/  LOP3.LUT R3, R29, 0xff000000, R14, 0xf8, !PT ;  /* 0xff0000001d037812 */ /* 0x000fe200078ef80e */
[--C-:B------:R-:W-:Y:S01]  /*118a0*/  HADD2.F32 R40, -RZ, R39.reuse.H0_H0 ;  /* 0x20000027ff287230 */ /* 0x100fe20000004100 */
[----:B------:R-:W-:Y:S01]  /*118b0*/  LOP3.LUT R29, R33, 0xff000000, R8, 0xf8, !PT ;  /* 0xff000000211d7812 */ /* 0x000fe200078ef808 */
[----:B------:R-:W-:Y:S01]  /*118c0*/  HADD2.F32 R39, -RZ, R39.H1_H1 ;  /* 0x30000027ff277230 */ /* 0x000fe20000004100 */
[----:B------:R-:W-:Y:S02]  /*118d0*/  LOP3.LUT R21, R21, 0xff0000, R12, 0xf8, !PT ;  /* 0x00ff000015157812 */ /* 0x000fe400078ef80c */
[----:B------:R-:W-:Y:S02]  /*118e0*/  LOP3.LUT R8, R37, 0xff000000, R10, 0xf8, !PT ;  /* 0xff00000025087812 */ /* 0x000fe400078ef80a */
[----:B------:R-:W-:Y:S02]  /*118f0*/  F2FP.F16.E4M3.UNPACK_B R14, R13 ;  /* 0x0000000dff0e723e */ /* 0x000fe400020006ff */
[----:B------:R-:W-:-:S02]  /*11900*/  LOP3.LUT R31, R28, 0xff0000, R31, 0xf8, !PT ;  /* 0x00ff00001c1f7812 */ /* 0x000fc400078ef81f */
[----:B------:R-:W-:Y:S01]  /*11910*/  LOP3.LUT R12, R21, 0xff000000, R12, 0xf8, !PT ;  /* 0xff000000150c7812 */ /* 0x000fe200078ef80c */
[----:B------:R-:W-:Y:S01]  /*11920*/  HADD2.F32 R28, -RZ, R14.H0_H0 ;  /* 0x2000000eff1c7230 */ /* 0x000fe20000004100 */
[----:B------:R-:W-:Y:S02]  /*11930*/  F2FP.F16.E4M3.UNPACK_B R21, R25.H1 ;  /* 0x00000019ff15723e */ /* 0x000fe400030006ff */
[-C--:B------:R-:W-:Y:S02]  /*11940*/  F2FP.F16.E4M3.UNPACK_B R25, R24.reuse ;  /* 0x00000018ff19723e */ /* 0x080fe400020006ff */
[----:B------:R-:W-:Y:S02]  /*11950*/  F2FP.F16.E4M3.UNPACK_B R35, R24.H1 ;  /* 0x00000018ff23723e */ /* 0x000fe400030006ff */
[-C--:B------:R-:W-:Y:S02]  /*11960*/  F2FP.F16.E4M3.UNPACK_B R32, R27.reuse ;  /* 0x0000001bff20723e */ /* 0x080fe400020006ff */
[----:B------:R-:W-:-:S02]  /*11970*/  F2FP.F16.E4M3.UNPACK_B R37, R27.H1 ;  /* 0x0000001bff25723e */ /* 0x000fc400030006ff */
[----:B------:R-:W-:Y:S02]  /*11980*/  F2FP.F16.E4M3.UNPACK_B R38, R38.H1 ;  /* 0x00000026ff26723e */ /* 0x000fe400030006ff */
[----:B------:R-:W-:Y:S01]  /*11990*/  LOP3.LUT R34, R31, 0xff000000, R15, 0xf8, !PT ;  /* 0xff0000001f227812 */ /* 0x000fe200078ef80f */
[----:B----4-:R-:W0:Y:S02]  /*119a0*/  LDS.128 R4, [R51+0x18000] ;  /* 0x0180000033047984 */ /* 0x010e240000000c00 */
[-C--:B0-----:R-:W-:Y:S02]  /*119b0*/  F2FP.F16.E4M3.UNPACK_B R10, R5.reuse ;  /* 0x00000005ff0a723e */ /* 0x081fe400020006ff */
[----:B------:R-:W-:Y:S01]  /*119c0*/  F2FP.F16.E4M3.UNPACK_B R20, R5.H1 ;  /* 0x00000005ff14723e */ /* 0x000fe200030006ff */
[--C-:B------:R-:W-:Y:S01]  /*119d0*/  HADD2.F32 R5, -RZ, R11.reuse.H0_H0 ;  /* 0x2000000bff057230 */ /* 0x100fe20000004100 */
[-C--:B------:R-:W-:Y:S01]  /*119e0*/  F2FP.F16.E4M3.UNPACK_B R30, R7.reuse ;  /* 0x00000007ff1e723e */ /* 0x080fe200020006ff */
[----:B------:R-:W-:Y:S01]  /*119f0*/  HADD2.F32 R9, -RZ, R10.H0_H0 ;  /* 0x2000000aff097230 */ /* 0x000fe20000004100 */
[----:B------:R-:W-:Y:S01]  /*11a00*/  F2FP.F16.E4M3.UNPACK_B R33, R7.H1 ;  /* 0x00000007ff21723e */ /* 0x000fe200030006ff */
[----:B------:R-:W-:-:S02]  /*11a10*/  HADD2.F32 R11, -RZ, R11.H1_H1 ;  /* 0x3000000bff0b7230 */ /* 0x000fc40000004100 */
[C---:B------:R-:W-:Y:S01]  /*11a20*/  FMUL.FTZ R24, R5.reuse, R40 ;  /* 0x0000002805187220 */ /* 0x040fe20000410000 */
[----:B------:R-:W-:Y:S01]  /*11a30*/  FMUL.FTZ R27, R5, R28 ;  /* 0x0000001c051b7220 */ /* 0x000fe20000410000 */
[----:B------:R-:W-:Y:S01]  /*11a40*/  HADD2.F32 R10, -RZ, R10.H1_H1 ;  /* 0x3000000aff0a7230 */ /* 0x000fe20000004100 */
[----:B------:R-:W-:Y:S01]  /*11a50*/  F2FP.F16.E4M3.UNPACK_B R31, R4.H1 ;  /* 0x00000004ff1f723e */ /* 0x000fe200030006ff */
[C---:B------:R-:W-:Y:S01]  /*11a60*/  FFMA.FTZ R5, R9.reuse, R28, -R24 ;  /* 0x0000001c09057223 */ /* 0x040fe20000010818 */
[----:B------:R-:W-:Y:S01]  /*11a70*/  F2FP.F16.E4M3.UNPACK_B R24, R13.H1 ;  /* 0x0000000dff18723e */ /* 0x000fe200030006ff */
[----:B------:R-:W-:Y:S01]  /*11a80*/  FFMA.FTZ R9, R9, R40, R27 ;  /* 0x0000002809097223 */ /* 0x000fe2000001001b */
[----:B------:R-:W-:Y:S02]  /*11a90*/  HADD2.F32 R27, -RZ, R14.H1_H1 ;  /* 0x3000000eff1b7230 */ /* 0x000fe40000004100 */
[----:B------:R-:W-:Y:S01]  /*11aa0*/  FMUL.FTZ R41, R11, R39 ;  /* 0x000000270b297220 */ /* 0x000fe20000410000 */
[----:B------:R-:W-:Y:S01]  /*11ab0*/  HADD2.F32 R40, -RZ, R38.H0_H0 ;  /* 0x20000026ff287230 */ /* 0x000fe20000004100 */
[----:B------:R-:W-:Y:S01]  /*11ac0*/  F2FP.F16.E4M3.UNPACK_B R15, R4 ;  /* 0x00000004ff0f723e */ /* 0x000fe200020006ff */
[----:B------:R-:W-:-:S02]  /*11ad0*/  HADD2.F32 R14, -RZ, R21.H0_H0 ;  /* 0x20000015ff0e7230 */ /* 0x000fc40000004100 */
[-C--:B------:R-:W-:Y:S01]  /*11ae0*/  FMUL.FTZ R44, R11, R27.reuse ;  /* 0x0000001b0b2c7220 */ /* 0x080fe20000410000 */
[----:B------:R-:W-:Y:S01]  /*11af0*/  HADD2.F32 R28, -RZ, R24.H0_H0 ;  /* 0x20000018ff1c7230 */ /* 0x000fe20000004100 */
[----:B------:R-:W-:Y:S01]  /*11b00*/  F2FP.F16.E4M3.UNPACK_B R4, R6 ;  /* 0x00000006ff04723e */ /* 0x000fe200020006ff */
[----:B------:R-:W-:Y:S02]  /*11b10*/  HADD2.F32 R13, -RZ, R20.H0_H0 ;  /* 0x20000014ff0d7230 */ /* 0x000fe40000004100 */
[C---:B------:R-:W-:Y:S01]  /*11b20*/  FMUL.FTZ R46, R14.reuse, R40 ;  /* 0x000000280e2e7220 */ /* 0x040fe20000410000 */
[----:B------:R-:W-:Y:S01]  /*11b30*/  F2FP.F16.E4M3.UNPACK_B R7, R6.H1 ;  /* 0x00000006ff07723e */ /* 0x000fe200030006ff */
[-C--:B------:R-:W-:Y:S01]  /*11b40*/  FMUL.FTZ R43, R14, R28.reuse ;  /* 0x0000001c0e2b7220 */ /* 0x080fe20000410000 */
[----:B------:R-:W-:Y:S01]  /*11b50*/  FFMA.FTZ R14, R10, R27, -R41 ;  /* 0x0000001b0a0e7223 */ /* 0x000fe20000010829 */
[----:B------:R-:W-:Y:S01]  /*11b60*/  FFMA.FTZ R11, R13, R28, -R46 ;  /* 0x0000001c0d0b7223 */ /* 0x000fe2000001082e */
[----:B------:R-:W-:-:S02]  /*11b70*/  HADD2.F32 R41, -RZ, R38.H1_H1 ;  /* 0x30000026ff297230 */ /* 0x000fc40000004100 */
[----:B------:R-:W-:Y:S01]  /*11b80*/  FFMA.FTZ R13, R13, R40, R43 ;  /* 0x000000280d0d7223 */ /* 0x000fe2000001002b */
[----:B------:R-:W-:Y:S01]  /*11b90*/  F2FP.F16.E4M3.UNPACK_B R40, R42 ;  /* 0x0000002aff28723e */ /* 0x000fe200020006ff */
[----:B------:R-:W-:Y:S01]  /*11ba0*/  HADD2.F32 R27, -RZ, R24.H1_H1 ;  /* 0x30000018ff1b7230 */ /* 0x000fe20000004100 */
[----:B------:R-:W-:Y:S01]  /*11bb0*/  F2FP.F16.E4M3.UNPACK_B R38, R34 ;  /* 0x00000022ff26723e */ /* 0x000fe200020006ff */
[----:B------:R-:W-:Y:S02]  /*11bc0*/  HADD2.F32 R24, -RZ, R32.H0_H0 ;  /* 0x20000020ff187230 */ /* 0x000fe40000004100 */
[----:B------:R-:W-:Y:S01]  /*11bd0*/  FFMA.FTZ R10, R10, R39, R44 ;  /* 0x000000270a0a7223 */ /* 0x000fe2000001002c */
[----:B------:R-:W-:Y:S01]  /*11be0*/  HADD2.F32 R43, -RZ, R40.H0_H0 ;  /* 0x20000028ff2b7230 */ /* 0x000fe20000004100 */
[-C--:B------:R-:W-:Y:S01]  /*11bf0*/  F2FP.F16.E4M3.UNPACK_B R6, R26.reuse ;  /* 0x0000001aff06723e */ /* 0x080fe200020006ff */
[----:B------:R-:W-:Y:S01]  /*11c00*/  HADD2.F32 R28, -RZ, R20.H1_H1 ;  /* 0x30000014ff1c7230 */ /* 0x000fe20000004100 */
[----:B------:R-:W-:Y:S01]  /*11c10*/  F2FP.F16.E4M3.UNPACK_B R26, R26.H1 ;  /* 0x0000001aff1a723e */ /* 0x000fe200030006ff */
[----:B------:R-:W-:-:S02]  /*11c20*/  HADD2.F32 R20, -RZ, R21.H1_H1 ;  /* 0x30000015ff147230 */ /* 0x000fc40000004100 */
[----:B------:R-:W-:Y:S01]  /*11c30*/  FMUL.FTZ R46, R24, R43 ;  /* 0x0000002b182e7220 */ /* 0x000fe20000410000 */
[----:B------:R-:W-:Y:S02]  /*11c40*/  HADD2.F32 R39, -RZ, R38.H0_H0 ;  /* 0x20000026ff277230 */ /* 0x000fe40000004100 */
[----:B------:R-:W-:Y:S02]  /*11c50*/  HADD2.F32 R21, -RZ, R30.H0_H0 ;  /* 0x2000001eff157230 */ /* 0x000fe40000004100 */
[C---:B------:R-:W-:Y:S01]  /*11c60*/  FMUL.FTZ R45, R20.reuse, R41 ;  /* 0x00000029142d7220 */ /* 0x040fe20000410000 */
[----:B------:R-:W-:Y:S01]  /*11c70*/  FMUL.FTZ R44, R20, R27 ;  /* 0x0000001b142c7220 */ /* 0x000fe20000410000 */
[-C--:B------:R-:W-:Y:S01]  /*11c80*/  FMUL.FTZ R48, R24, R39.reuse ;  /* 0x0000002718307220 */ /* 0x080fe20000410000 */
[----:B------:R-:W-:Y:S02]  /*11c90*/  HADD2.F32 R32, -RZ, R32.H1_H1 ;  /* 0x30000020ff207230 */ /* 0x000fe40000004100 */
[C---:B------:R-:W-:Y:S01]  /*11ca0*/  FFMA.FTZ R24, R21.reuse, R39, -R46 ;  /* 0x0000002715187223 */ /* 0x040fe2000001082e */
[----:B------:R-:W-:Y:S01]  /*11cb0*/  HADD2.F32 R39, -RZ, R38.H1_H1 ;  /* 0x30000026ff277230 */ /* 0x000fe20000004100 */
[----:B------:R-:W-:Y:S01]  /*11cc0*/  F2FP.F16.E4M3.UNPACK_B R38, R34.H1 ;  /* 0x00000022ff26723e */ /* 0x000fe200030006ff */
[C---:B------:R-:W-:Y:S01]  /*11cd0*/  FFMA.FTZ R20, R28.reuse, R27, -R45 ;  /* 0x0000001b1c147223 */ /* 0x040fe2000001082d */
[----:B------:R-:W-:Y:S01]  /*11ce0*/  FFMA.FTZ R21, R21, R43, R48 ;  /* 0x0000002b15157223 */ /* 0x000fe20000010030 */
[----:B------:R-:W-:Y:S01]  /*11cf0*/  FFMA.FTZ R28, R28, R41, R44 ;  /* 0x000000291c1c7223 */ /* 0x000fe2000001002c */
[----:B------:R-:W-:Y:S01]  /*11d00*/  F2FP.F16.E4M3.UNPACK_B R43, R42.H1 ;  /* 0x0000002aff2b723e */ /* 0x000fe200030006ff */
[----:B------:R-:W-:Y:S01]  /*11d10*/  HADD2.F32 R41, -RZ, R40.H1_H1 ;  /* 0x30000028ff297230 */ /* 0x000fe20000004100 */
[----:B------:R-:W-:Y:S01]  /*11d20*/  F2FP.SATFINITE.E4M3.F32.PACK_AB_MERGE_C R11, R20, R11, RZ ;  /* 0x0000000b140b723e */ /* 0x000fe200048070ff */
[----:B------:R-:W-:Y:S01]  /*11d30*/  HADD2.F32 R27, -RZ, R37.H0_H0 ;  /* 0x20000025ff1b7230 */ /* 0x000fe20000004100 */
[----:B------:R-:W-:Y:S01]  /*11d40*/  F2FP.SATFINITE.E4M3.F32.PACK_AB_MERGE_C R13, R28, R13, RZ ;  /* 0x0000000d1c0d723e */ /* 0x000fe200048070ff */
[----:B------:R-:W-:-:S02]  /*11d50*/  HADD2.F32 R40, -RZ, R38.H0_H0 ;  /* 0x20000026ff287230 */ /* 0x000fc40000004100 */
[C---:B------:R-:W-:Y:S01]  /*11d60*/  FMUL.FTZ R45, R32.reuse, R41 ;  /* 0x00000029202d7220 */ /* 0x040fe20000410000 */
[----:B------:R-:W-:Y:S02]  /*11d70*/  HADD2.F32 R42, -RZ, R43.H0_H0 ;  /* 0x2000002bff2a7230 */ /* 0x000fe40000004100 */
[----:B------:R-:W-:Y:S01]  /*11d80*/  FMUL.FTZ R32, R32, R39 ;  /* 0x0000002720207220 */ /* 0x000fe20000410000 */
[----:B------:R-:W-:Y:S02]  /*11d90*/  HADD2.F32 R30, -RZ, R30.H1_H1 ;  /* 0x3000001eff1e7230 */ /* 0x000fe40000004100 */
[C---:B------:R-:W-:Y:S01]  /*11da0*/  FMUL.FTZ R49, R27.reuse, R40 ;  /* 0x000000281b317220 */ /* 0x040fe20000410000 */
[----:B------:R-:W-:Y:S02]  /*11db0*/  HADD2.F32 R34, -RZ, R33.H0_H0 ;  /* 0x20000021ff227230 */ /* 0x000fe40000004100 */
[----:B------:R-:W-:Y:S01]  /*11dc0*/  FMUL.FTZ R47, R27, R42 ;  /* 0x0000002a1b2f7220 */ /* 0x000fe20000410000 */
[----:B------:R-:W-:-:S02]  /*11dd0*/  HADD2.F32 R43, -RZ, R43.H1_H1 ;  /* 0x3000002bff2b7230 */ /* 0x000fc40000004100 */
[C---:B------:R-:W-:Y:S01]  /*11de0*/  FFMA.FTZ R27, R30.reuse, R39, -R45 ;  /* 0x000000271e1b7223 */ /* 0x040fe2000001082d */
[----:B------:R-:W-:Y:S01]  /*11df0*/  FFMA.FTZ R30, R30, R41, R32 ;  /* 0x000000291e1e7223 */ /* 0x000fe20000010020 */
[C---:B------:R-:W-:Y:S01]  /*11e00*/  FFMA.FTZ R49, R34.reuse, R42, R49 ;  /* 0x0000002a22317223 */ /* 0x040fe20000010031 */
[----:B------:R-:W-:Y:S01]  /*11e10*/  F2FP.F16.E4M3.UNPACK_B R42, R29.H1 ;  /* 0x0000001dff2a723e */ /* 0x000fe200030006ff */
[----:B------:R-:W-:Y:S01]  /*11e20*/  HADD2.F32 R41, -RZ, R38.H1_H1 ;  /* 0x30000026ff297230 */ /* 0x000fe20000004100 */
[----:B------:R-:W-:Y:S01]  /*11e30*/  F2FP.F16.E4M3.UNPACK_B R39, R12.H1 ;  /* 0x0000000cff27723e */ /* 0x000fe200030006ff */
[----:B------:R-:W-:Y:S02]  /*11e40*/  HADD2.F32 R38, -RZ, R37.H1_H1 ;  /* 0x30000025ff267230 */ /* 0x000fe40000004100 */
[----:B------:R-:W-:Y:S01]  /*11e50*/  FFMA.FTZ R32, R34, R40, -R47 ;  /* 0x0000002822207223 */ /* 0x000fe2000001082f */
[----:B------:R-:W-:Y:S01]  /*11e60*/  HADD2.F32 R44, -RZ, R42.H0_H0 ;  /* 0x2000002aff2c7230 */ /* 0x000fe20000004100 */
[----:B------:R-:W-:Y:S01]  /*11e70*/  F2FP.SATFINITE.E4M3.F32.PACK_AB_MERGE_C R5, R14, R5, R11 ;  /* 0x000000050e05723e */ /* 0x000fe2000480700b */
[----:B------:R-:W-:-:S02]  /*11e80*/  HADD2.F32 R37, -RZ, R35.H0_H0 ;  /* 0x20000023ff257230 */ /* 0x000fc40000004100 */
[C---:B------:R-:W-:Y:S01]  /*11e90*/  FMUL.FTZ R45, R38.reuse, R43 ;  /* 0x0000002b262d7220 */ /* 0x040fe20000410000 */
[----:B------:R-:W-:Y:S02]  /*11ea0*/  HADD2.F32 R34, -RZ, R33.H1_H1 ;  /* 0x30000021ff227230 */ /* 0x000fe40000004100 */
[-C--:B------:R-:W-:Y:S01]  /*11eb0*/  FMUL.FTZ R46, R38, R41.reuse ;  /* 0x00000029262e7220 */ /* 0x080fe20000410000 */
[----:B------:R-:W-:Y:S02]  /*11ec0*/  HADD2.F32 R40, -RZ, R39.H0_H0 ;  /* 0x20000027ff287230 */ /* 0x000fe40000004100 */
[C---:B------:R-:W-:Y:S01]  /*11ed0*/  FMUL.FTZ R38, R37.reuse, R44 ;  /* 0x0000002c25267220 */ /* 0x040fe20000410000 */
[----:B------:R-:W-:Y:S02]  /*11ee0*/  HADD2.F32 R33, -RZ, R31.H0_H0 ;  /* 0x2000001fff217230 */ /* 0x000fe40000004100 */
[C---:B------:R-:W-:Y:S01]  /*11ef0*/  FFMA.FTZ R45, R34.reuse, R41, -R45 ;  /* 0x00000029222d7223 */ /* 0x040fe2000001082d */
[----:B------:R-:W-:Y:S01]  /*11f00*/  FFMA.FTZ R50, R34, R43, R46 ;  /* 0x0000002b22327223 */ /* 0x000fe2000001002e */
[----:B------:R-:W-:Y:S01]  /*11f10*/  FMUL.FTZ R37, R37, R40 ;  /* 0x0000002825257220 */ /* 0x000fe20000410000 */
[----:B------:R-:W-:-:S02]  /*11f20*/  HADD2.F32 R42, -RZ, R42.H1_H1 ;  /* 0x3000002aff2a7230 */ /* 0x000fc40000004100 */
[C---:B------:R-:W-:Y:S01]  /*11f30*/  FFMA.FTZ R41, R33.reuse, R40, -R38 ;  /* 0x0000002821297223 */ /* 0x040fe20000010826 */
[----:B------:R-:W-:Y:S02]  /*11f40*/  HADD2.F32 R35, -RZ, R35.H1_H1 ;  /* 0x30000023ff237230 */ /* 0x000fe40000004100 */
[----:B------:R-:W-:Y:S01]  /*11f50*/  FFMA.FTZ R44, R33, R44, R37 ;  /* 0x0000002c212c7223 */ /* 0x000fe20000010025 */
[----:B------:R-:W-:Y:S01]  /*11f60*/  HADD2.F32 R34, -RZ, R39.H1_H1 ;  /* 0x30000027ff227230 */ /* 0x000fe20000004100 */
[----:B------:R-:W-:Y:S01]  /*11f70*/  F2FP.F16.E4M3.UNPACK_B R37, R29 ;  /* 0x0000001dff25723e */ /* 0x000fe200020006ff */
[----:B------:R-:W-:Y:S01]  /*11f80*/  HADD2.F32 R31, -RZ, R31.H1_H1 ;  /* 0x3000001fff1f7230 */ /* 0x000fe20000004100 */
[----:B------:R-:W-:Y:S01]  /*11f90*/  F2FP.F16.E4M3.UNPACK_B R33, R12 ;  /* 0x0000000cff21723e */ /* 0x000fe200020006ff */
[C---:B------:R-:W-:Y:S01]  /*11fa0*/  FMUL.FTZ R12, R35.reuse, R42 ;  /* 0x0000002a230c7220 */ /* 0x040fe20000410000 */
[----:B------:R-:W-:Y:S01]  /*11fb0*/  FMUL.FTZ R39, R35, R34 ;  /* 0x0000002223277220 */ /* 0x000fe20000410000 */
[----:B------:R-:W-:Y:S01]  /*11fc0*/  HADD2.F32 R35, -RZ, R37.H0_H0 ;  /* 0x20000025ff237230 */ /* 0x000fe20000004100 */
[----:B------:R-:W-:Y:S01]  /*11fd0*/  F2FP.SATFINITE.E4M3.F32.PACK_AB_MERGE_C R49, R50, R49, RZ ;  /* 0x000000313231723e */ /* 0x000fe200048070ff */
[----:B------:R-:W-:-:S02]  /*11fe0*/  HADD2.F32 R29, -RZ, R25.H0_H0 ;  /* 0x20000019ff1d7230 */ /* 0x000fc40000004100 */
[C---:B------:R-:W-:Y:S01]  /*11ff0*/  FFMA.FTZ R46, R31.reuse, R34, -R12 ;  /* 0x000000221f2e7223 */ /* 0x040fe2000001080c */
[----:B------:R-:W-:Y:S01]  /*12000*/  FFMA.FTZ R43, R31, R42, R39 ;  /* 0x0000002a1f2b7223 */ /* 0x000fe20000010027 */
[----:B------:R-:W-:Y:S01]  /*12010*/  HADD2.F32 R31, -RZ, R33.H0_H0 ;  /* 0x20000021ff1f7230 */ /* 0x000fe20000004100 */
[----:B------:R-:W-:Y:S01]  /*12020*/  F2FP.SATFINITE.E4M3.F32.PACK_AB_MERGE_C R9, R10, R9, R13 ;  /* 0x000000090a09723e */ /* 0x000fe2000480700d */
        /* <DEDUP_REMOVED lines=24> */
[----:B------:R-:W-:Y:S01]  /*121b0*/  F2FP.SATFINITE.E4M3.F32.PACK_AB_MERGE_C R11, R30, R21, R49 ;  /* 0x000000151e0b723e */ /* 0x000fe20004807031 */
[----:B------:R-:W-:-:S02]  /*121c0*/  HADD2.F32 R26, -RZ, R26.H1_H1 ;  /* 0x3000001aff1a7230 */ /* 0x000fc40000004100 */
[C---:B------:R-:W-:Y:S01]  /*121d0*/  FFMA.FTZ R37, R12.reuse, R15, -R37 ;  /* 0x0000000f0c257223 */ /* 0x040fe20000010825 */
[----:B------:R-:W-:Y:S02]  /*121e0*/  HADD2.F32 R7, -RZ, R7.H1_H1 ;  /* 0x30000007ff077230 */ /* 0x000fe40000004100 */
[----:B------:R-:W-:Y:S01]  /*121f0*/  FFMA.FTZ R33, R12, R33, R25 ;  /* 0x000000210c217223 */ /* 0x000fe20000010019 */
[----:B------:R-:W-:Y:S01]  /*12200*/  F2FP.F16.E4M3.UNPACK_B R12, R8 ;  /* 0x00000008ff0c723e */ /* 0x000fe200020006ff */
[C---:B------:R-:W-:Y:S01]  /*12210*/  FMUL.FTZ R34, R26.reuse, R31 ;  /* 0x0000001f1a227220 */ /* 0x040fe20000410000 */
[-C--:B------:R-:W-:Y:S01]  /*12220*/  FMUL.FTZ R26, R26, R29.reuse ;  /* 0x0000001d1a1a7220 */ /* 0x080fe20000410000 */
[----:B------:R-:W-:Y:S02]  /*12230*/  HADD2.F32 R8, -RZ, R3.H0_H0 ;  /* 0x20000003ff087230 */ /* 0x000fe40000004100 */
[C---:B------:R-:W-:Y:S01]  /*12240*/  FFMA.FTZ R42, R7.reuse, R29, -R34 ;  /* 0x0000001d072a7223 */ /* 0x040fe20000010822 */
[----:B------:R-:W-:Y:S01]  /*12250*/  FFMA.FTZ R48, R7, R31, R26 ;  /* 0x0000001f07307223 */ /* 0x000fe2000001001a */
[----:B------:R-:W-:-:S02]  /*12260*/  HADD2.F32 R26, -RZ, R12.H0_H0 ;  /* 0x2000000cff1a7230 */ /* 0x000fc40000004100 */
[----:B------:R-:W-:Y:S01]  /*12270*/  HADD2.F32 R7, -RZ, R6.H0_H0 ;  /* 0x20000006ff077230 */ /* 0x000fe20000004100 */
[----:B------:R-:W-:Y:S01]  /*12280*/  F2FP.SATFINITE.E4M3.F32.PACK_AB_MERGE_C R37, R42, R37, RZ ;  /* 0x000000252a25723e */ /* 0x000fe200048070ff */
[----:B------:R-:W-:Y:S01]  /*12290*/  HADD2.F32 R15, -RZ, R3.H1_H1 ;  /* 0x30000003ff0f7230 */ /* 0x000fe20000004100 */
[----:B------:R-:W-:Y:S01]  /*122a0*/  F2FP.SATFINITE.E4M3.F32.PACK_AB_MERGE_C R33, R48, R33, RZ ;  /* 0x000000213021723e */ /* 0x000fe200048070ff */
[----:B------:R-:W-:Y:S02]  /*122b0*/  HADD2.F32 R25, -RZ, R12.H1_H1 ;  /* 0x3000000cff197230 */ /* 0x000fe40000004100 */
[C---:B------:R-:W-:Y:S01]  /*122c0*/  FMUL.FTZ R12, R7.reuse, R26 ;  /* 0x0000001a070c7220 */ /* 0x040fe20000410000 */
[----:B------:R-:W-:Y:S02]  /*122d0*/  HADD2.F32 R6, -RZ, R6.H1_H1 ;  /* 0x30000006ff067230 */ /* 0x000fe40000004100 */
[----:B------:R-:W-:Y:S01]  /*122e0*/  FMUL.FTZ R7, R7, R8 ;  /* 0x0000000807077220 */ /* 0x000fe20000410000 */
[----:B------:R-:W-:-:S02]  /*122f0*/  HADD2.F32 R3, -RZ, R4.H0_H0 ;  /* 0x20000004ff037230 */ /* 0x000fc40000004100 */
[----:B------:R-:W-:Y:S02]  /*12300*/  HADD2.F32 R4, -RZ, R4.H1_H1 ;  /* 0x30000004ff047230 */ /* 0x000fe40000004100 */
[C---:B------:R-:W-:Y:S01]  /*12310*/  FMUL.FTZ R29, R6.reuse, R25 ;  /* 0x00000019061d7220 */ /* 0x040fe20000410000 */
        /* <DEDUP_REMOVED lines=11> */
[----:B------:R-:W-:Y:S02]  /*123d0*/  F2FP.SATFINITE.E4M3.F32.PACK_AB_MERGE_C R8, R38, R35, R8 ;  /* 0x000000232608723e */ /* 0x000fe40004807008 */
[----:B------:R-:W-:Y:S01]  /*123e0*/  F2FP.SATFINITE.E4M3.F32.PACK_AB_MERGE_C R10, R34, R3, R33 ;  /* 0x00000003220a723e */ /* 0x000fe20004807021 */
[----:B------:R4:W-:Y:S04]  /*123f0*/  STS.128 [R51+0x18000], R4 ;  /* 0x0180000433007388 */ /* 0x0009e80000000c00 */
[----:B------:R4:W-:Y:S02]  /*12400*/  STS.128 [R0+0x18000], R8 ;  /* 0x0180000800007388 */ /* 0x0009e40000000c00 */
.L_x_1893:
[----:B------:R-:W-:Y:S05]  /*12410*/  BSYNC B0 ;  /* 0x0000000000007941 */ /* 0x000fea0003800000 */
.L_x_1865:
[----:B------:R-:W-:Y:S01]  /*12420*/  @!PT LDS RZ, [RZ] ;  /* 0x00000000fffff984 */ /* 0x000fe20000000800 */
[----:B------:R-:W-:Y:S01]  /*12430*/  @!PT LDS RZ, [RZ] ;  /* 0x00000000fffff984 */ /* 0x000fe20000000800 */
[----:B------:R-:W-:Y:S01]  /*12440*/  @!PT LDS RZ, [RZ] ;  /* 0x00000000fffff984 */ /* 0x000fe20000000800 */
[----:B------:R-:W-:Y:S01]  /*12450*/  @!PT LDS RZ, [RZ] ;  /* 0x00000000fffff984 */ /* 0x000fe20000000800 */
[----:B------:R1:W-:Y:S06]  /*12460*/  MEMBAR.ALL.CTA ;  /* 0x0000000000007992 */ /* 0x0003ec0000008000 */
[----:B-1----:R-:W1:Y:S01]  /*12470*/  FENCE.VIEW.ASYNC.S ;  /* 0x00000000000073c6 */ /* 0x002e620000000000 */
[----:B------:R-:W-:Y:S05]  /*12480*/  WARPSYNC.ALL ;  /* 0x0000000000007948 */ /* 0x000fea0003800000 */
[----:B-1----:R-:W-:Y:S06]  /*12490*/  BAR.SYNC.DEFER_BLOCKING 0xd, 0x100 ;  /* 0x0344000000007b1d */ /* 0x002fec0000010000 */
.L_x_1863:
[----:B----4-:R-:W4:Y:S01]  /*124a0*/  S2R R0, SR_TID.X ;  /* 0x0000000000007919 */ /* 0x010f220000002100 */
[----:B------:R-:W-:Y:S05]  /*124b0*/  WARPSYNC.ALL ;  /* 0x0000000000007948 */ /* 0x000fea0003800000 */
[----:B----4-:R-:W-:-:S05]  /*124c0*/  SHF.R.U32.HI R0, RZ, 0x7, R0 ;  /* 0x00000007ff007819 */ /* 0x010fca0000011600 */
[----:B-----5:R-:W-:Y:S02]  /*124d0*/  VIADD R10, R0, 0x8 ;  /* 0x00000008000a7836 */ /* 0x020fe40000000000 */
[----:B------:R-:W-:-:S03]  /*124e0*/  IMAD.U32 R0, RZ, RZ, UR61 ;  /* 0x0000003dff007e24 */ /* 0x000fc6000f8e00ff */
[----:B------:R4:W-:Y:S02]  /*124f0*/  BAR.SYNC.DEFER_BLOCKING R10, 0x100 ;  /* 0x0004000a0000751d */ /* 0x0009e40000010000 */
[----:B------:R-:W-:-:S13]  /*12500*/  ISETP.NE.AND P0, PT, R0, 0x3, PT ;  /* 0x000000030000780c */ /* 0x000fda0003f05270 */
[----:B----4-:R-:W-:Y:S05]  /*12510*/  @!P0 BRA `(.L_x_1910) ;  /* 0x0000000000048947 */ /* 0x010fea0003800000 */
[----:B------:R-:W-:Y:S01]  /*12520*/  BPT.TRAP 0x1 ;  /* 0x000000040000795c */ /* 0x000fe20000300000 */
.L_x_1910:
[----:B0-23--:R-:W-:Y:S01]  /*12530*/  IMAD R5, R23, 0x8, R22 ;  /* 0x0000000817057824 */ /* 0x00dfe200078e0216 */
[----:B------:R-:W-:-:S04]  /*12540*/  SHF.L.U32 R12, R186, 0x1f, RZ ;  /* 0x0000001fba0c7819 */ /* 0x000fc800000006ff */
[----:B------:R0:W2:Y:S01]  /*12550*/  SYNCS.PHASECHK.TRANS64.TRYWAIT P1, [R5+URZ+0x28430], R12 ;  /* 0x0284300c050075a7 */ /* 0x0000a2000802017f */
[----:B------:R-:W-:Y:S05]  /*12560*/  @!P0 BRA `(.L_x_1911) ;  /* 0x0000000000048947 */ /* 0x000fea0003800000 */
[----:B------:R-:W-:Y:S01]  /*12570*/  BPT.TRAP 0x1 ;  /* 0x000000040000795c */ /* 0x000fe20000300000 */
.L_x_1911:
[----:B--2---:R-:W-:Y:S05]  /*12580*/  @P1 BRA `(.L_x_1912) ;  /* 0x0000000000081947 */ /* 0x004fea0003800000 */
[----:B------:R-:W2:Y:S02]  /*12590*/  SYNCS.PHASECHK.TRANS64.TRYWAIT P1, [R5+URZ+0x28430], R12 ;  /* 0x0284300c050075a7 */ /* 0x000ea4000802017f */
[----:B--2---:R-:W-:Y:S05]  /*125a0*/  @!P1 BRA `(.L_x_1913) ;  /* 0x000001b400c49947 */ /* 0x004fea0003800000 */
.L_x_1912:
[----:B------:R-:W-:Y:S05]  /*125b0*/  WARPSYNC.ALL ;  /* 0x0000000000007948 */ /* 0x000fea0003800000 */
[----:B------:R-:W-:Y:S01]  /*125c0*/  R2UR UR4, R22 ;  /* 0x00000000160472ca */ /* 0x000fe200000e0000 */
[----:B------:R-:W-:Y:S01]  /*125d0*/  IMAD.MOV.U32 R7, RZ, RZ, 0x40000040 ;  /* 0x40000040ff077424 */ /* 0x000fe200078e00ff */
[----:B------:R-:W-:Y:S01]  /*125e0*/  R2UR UR5, R36 ;  /* 0x00000000240572ca */ /* 0x000fe200000e0000 */
[----:B------:R-:W-:Y:S01]  /*125f0*/  UMOV UR9, 0x40000040 ;  /* 0x4000004000097882 */ /* 0x000fe20000000000 */
[----:B------:R-:W-:Y:S01]  /*12600*/  WARPGROUP.ARRIVE ;  /* 0x00000000000079c5 */ /* 0x000fe20000000000 */
[----:B------:R-:W-:Y:S01]  /*12610*/  IMAD.MOV.U32 R9, RZ, RZ, 0x40000040 ;  /* 0x40000040ff097424 */ /* 0x000fe200078e00ff */
[----:B------:R-:W-:Y:S01]  /*12620*/  R2UR UR11, R7 ;  /* 0x00000000070b72ca */ /* 0x000fe200000e0000 */
[----:B------:R-:W-:Y:S01]  /*12630*/  IMAD.U32 R199, RZ, RZ, UR9 ;  /* 0x00000009ffc77e24 */ /* 0x000fe2000f8e00ff */
[----:B------:R-:W-:Y:S01]  /*12640*/  UMOV UR57, 0x40000040 ;  /* 0x4000004000397882 */ /* 0x000fe20000000000 */
[----:B------:R-:W-:Y:S01]  /*12650*/  UMOV UR53, 0x40000040 ;  /* 0x4000004000357882 */ /* 0x000fe20000000000 */
[----:B------:R-:W-:Y:S01]  /*12660*/  UMOV UR49, 0x40000040 ;  /* 0x4000004000317882 */ /* 0x000fe20000000000 */
[----:B------:R-:W-:Y:S01]  /*12670*/  UMOV UR45, 0x40000040 ;  /* 0x40000040002d7882 */ /* 0x000fe20000000000 */
[----:B------:R-:W-:Y:S01]  /*12680*/  IMAD.MOV.U32 R7, RZ, RZ, 0x40000040 ;  /* 0x40000040ff077424 */ /* 0x000fe200078e00ff */
[----:B------:R-:W-:Y:S01]  /*12690*/  UIADD3 UR4, UR4, 0x20000, URZ ;  /* 0x0002000004047890 */ /* 0x000fe2000fffe03f */
[----:B------:R-:W3:Y:S01]  /*126a0*/  S2R R0, SR_TID.X ;  /* 0x0000000000007919 */ /* 0x000ee20000002100 */
[----:B------:R-:W-:-:S02]  /*126b0*/  ULOP3.LUT UR5, UR5, 0x10000, URZ, 0xfc, !UPT ;  /* 0x0001000005057892 */ /* 0x000fc4000f8efc3f */
[----:B------:R-:W-:Y:S01]  /*126c0*/  USHF.R.U32.HI UR4, URZ, 0x4, UR4 ;  /* 0x000000043f047899 */ /* 0x000fe20008011604 */
[----:B------:R-:W-:Y:S01]  /*126d0*/  R2UR UR43, R7 ;  /* 0x00000000072b72ca */ /* 0x000fe200000e0000 */
[----:B------:R-:W-:Y:S02]  /*126e0*/  UIADD3 UR56, UR5, 0x6, URZ ;  /* 0x0000000605387890 */ /* 0x000fe4000fffe03f */
[----:B------:R-:W-:Y:S01]  /*126f0*/  ULOP3.LUT UR4, UR4, 0x3fff, URZ, 0xc0, !UPT ;  /* 0x00003fff04047892 */ /* 0x000fe2000f8ec03f */
[----:B------:R-:W-:Y:S01]  /*12700*/  UMOV UR8, UR5 ;  /* 0x0000000500087c82 */ /* 0x000fe20008000000 */
[----:B------:R-:W-:Y:S01]  /*12710*/  UIADD3 UR52, UR5, 0x400, URZ ;  /* 0x0000040005347890 */ /* 0x000fe2000fffe03f */
[----:B------:R-:W-:Y:S01]  /*12720*/  IMAD.U32 R198, RZ, RZ, UR8 ;  /* 0x00000008ffc67e24 */ /* 0x000fe2000f8e00ff */
[----:B------:R-:W-:Y:S02]  /*12730*/  ULOP3.LUT UR60, UR4, 0x10000, URZ, 0xfc, !UPT ;  /* 0x00010000043c7892 */ /* 0x000fe4000f8efc3f */
[----:B------:R-:W-:-:S02]  /*12740*/  UIADD3 UR4, UR5, 0x2, URZ ;  /* 0x0000000205047890 */ /* 0x000fc4000fffe03f */
[----:B------:R-:W-:Y:S02]  /*12750*/  UIADD3 UR48, UR5, 0x402, URZ ;  /* 0x0000040205307890 */ /* 0x000fe4000fffe03f */
[----:B------:R-:W-:Y:S01]  /*12760*/  LEA R6, R23, UR60, 0xa ;  /* 0x0000003c17067c11 */ /* 0x000fe2000f8e50ff */
[----:B------:R-:W-:Y:S02]  /*12770*/  UIADD3 UR44, UR5, 0x404, URZ ;  /* 0x00000404052c7890 */ /* 0x000fe4000fffe03f */
[----:B------:R-:W-:Y:S01]  /*12780*/  UIADD3 UR40, UR5, 0x406, URZ ;  /* 0x0000040605287890 */ /* 0x000fe2000fffe03f */
[C---:B------:R-:W-:Y:S01]  /*12790*/  R2UR UR10, R6.reuse ;  /* 0x00000000060a72ca */ /* 0x040fe200000e0000 */
[----:B------:R-:W-:Y:S01]  /*127a0*/  VIADD R8, R6, 0x2 ;  /* 0x0000000206087836 */ /* 0x000fe20000000000 */
[----:B------:R-:W-:Y:S01]  /*127b0*/  UMOV UR41, 0x40000040 ;  /* 0x4000004000297882 */ /* 0x000fe20000000000 */
[----:B---3--:R-:W-:-:S10]  /*127c0*/  SHF.R.U32.HI R0, RZ, 0x7, R0 ;  /* 0x00000007ff007819 */ /* 0x008fd40000011600 */
[----:B------:R-:W-:Y:S01]  /*127d0*/  QGMMA.64x64x32.F32.E4M3.E4M3 R24, gdesc[UR8], RZ, !UPT, gsb0 ;  /* 0x00e00000081879f3 */ /* 0x000fe2000c0008ff */
[----:B------:R-:W-:Y:S01]  /*127e0*/  R2UR UR10, R8 ;  /* 0x00000000080a72ca */ /* 0x000fe200000e0000 */
[----:B------:R-:W-:Y:S01]  /*127f0*/  UMOV UR8, UR4 ;  /* 0x0000000400087c82 */ /* 0x000fe20008000000 */
[----:B------:R-:W-:Y:S01]  /*12800*/  R2UR UR11, R9 ;  /* 0x00000000090b72ca */ /* 0x000fe200000e0000 */
[----:B------:R-:W-:Y:S01]  /*12810*/  UMOV UR9, 0x40000040 ;  /* 0x4000004000097882 */ /* 0x000fe20000000000 */
[----:B------:R-:W-:Y:S01]  /*12820*/  VIADD R8, R6, 0x4 ;  /* 0x0000000406087836 */ /* 0x000fe20000000000 */
[----:B------:R-:W-:Y:S01]  /*12830*/  UIADD3 UR4, UR5, 0x4, URZ ;  /* 0x0000000405047890 */ /* 0x000fe2000fffe03f */
[----:B------:R-:W-:Y:S01]  /*12840*/  IMAD.MOV.U32 R9, RZ, RZ, 0x40000040 ;  /* 0x40000040ff097424 */ /* 0x000fe200078e00ff */
[----:B------:R-:W-:Y:S01]  /*12850*/  IADD3 R4, -R0, 0xb, RZ ;  /* 0x0000000b00047810 */ /* 0x000fe20007ffe1ff */
[----:B------:R-:W-:Y:S02]  /*12860*/  IMAD.U32 R196, RZ, RZ, UR8 ;  /* 0x00000008ffc47e24 */ /* 0x000fe4000f8e00ff */
[----:B------:R-:W-:Y:S01]  /*12870*/  IMAD.U32 R197, RZ, RZ, UR9 ;  /* 0x00000009ffc57e24 */ /* 0x000fe2000f8e00ff */
[----:B------:R-:W-:-:S02]  /*12880*/  WARPGROUP.DEPBAR.LE gsb0, 0x0 ;  /* 0x00008000000079c5 */ /* 0x000fc40000010000 */
[----:B------:R-:W-:-:S06]  /*12890*/  WARPGROUP.ARRIVE ;  /* 0x00000000000079c5 */ /* 0x000fcc0000000000 */
[----:B------:R-:W-:Y:S01]  /*128a0*/  QGMMA.64x64x32.F32.E4M3.E4M3 R24, gdesc[UR8], R24, gsb0 ;  /* 0x00e00000081879f3 */ /* 0x000fe20008000818 */
        /* <DEDUP_REMOVED lines=12> */
[----:B------:R-:W-:Y:S01]  /*12970*/  R2UR UR54, R8 ;  /* 0x00000000083672ca */ /* 0x000fe200000e0000 */
[----:B------:R-:W-:Y:S01]  /*12980*/  VIADD R8, R6, 0x202 ;  /* 0x0000020206087836 */ /* 0x000fe20000000000 */
[----:B------:R-:W-:Y:S01]  /*12990*/  R2UR UR55, R9 ;  /* 0x00000000093772ca */ /* 0x000fe200000e0000 */
[----:B------:R-:W-:-:S03]  /*129a0*/  IMAD.MOV.U32 R9, RZ, RZ, 0x40000040 ;  /* 0x40000040ff097424 */ /* 0x000fc600078e00ff */
        /* <DEDUP_REMOVED lines=28> */
[----:B------:R-:W-:Y:S05]  /*12b70*/  @!P0 BRA `(.L_x_1914) ;  /* 0x0000000000048947 */ /* 0x000fea0003800000 */
[----:B------:R-:W-:Y:S01]  /*12b80*/  BPT.TRAP 0x1 ;  /* 0x000000040000795c */ /* 0x000fe20000300000 */
.L_x_1914:
[----:B------:R-:W4:Y:S01]  /*12b90*/  LDC R9, c[0x0][0x448] ;  /* 0x00011200ff097b82 */ /* 0x000f220000000800 */
[C---:B-1----:R-:W-:Y:S01]  /*12ba0*/  FMUL.FTZ R3, R2.reuse, R24 ;  /* 0x0000001802037220 */ /* 0x042fe20000410000 */
[----:B------:R-:W-:Y:S01]  /*12bb0*/  FMUL.FTZ R13, R2, R25 ;  /* 0x00000019020d7220 */ /* 0x000fe20000410000 */
[----:B------:R-:W-:Y:S02]  /*12bc0*/  IMAD.IADD R21, R208, 0x1, R201 ;  /* 0x00000001d0157824 */ /* 0x000fe400078e02c9 */
[C---:B------:R-:W-:Y:S01]  /*12bd0*/  FMUL.FTZ R0, R2.reuse, R26 ;  /* 0x0000001a02007220 */ /* 0x040fe20000410000 */
[C---:B------:R-:W-:Y:S01]  /*12be0*/  FMUL.FTZ R20, R2.reuse, R32 ;  /* 0x0000002002147220 */ /* 0x040fe20000410000 */
[C---:B------:R-:W-:Y:S01]  /*12bf0*/  FMUL.FTZ R32, R2.reuse, R33 ;  /* 0x0000002102207220 */ /* 0x040fe20000410000 */
[----:B------:R-:W-:Y:S02]  /*12c00*/  IMAD.MOV.U32 R26, RZ, RZ, R21 ;  /* 0x000000ffff1a7224 */ /* 0x000fe400078e0015 */
[C---:B------:R-:W-:Y:S01]  /*12c10*/  FMUL.FTZ R33, R2.reuse, R34 ;  /* 0x0000002202217220 */ /* 0x040fe20000410000 */
[C---:B------:R-:W-:Y:S01]  /*12c20*/  FMUL.FTZ R34, R2.reuse, R35 ;  /* 0x0000002302227220 */ /* 0x040fe20000410000 */
[C---:B------:R-:W-:Y:S01]  /*12c30*/  FMUL.FTZ R35, R2.reuse, R38 ;  /* 0x0000002602237220 */ /* 0x040fe20000410000 */
[C---:B------:R-:W-:Y:S01]  /*12c40*/  FMUL.FTZ R38, R2.reuse, R43 ;  /* 0x0000002b02267220 */ /* 0x040fe20000410000 */
[C---:B------:R-:W-:Y:S01]  /*12c50*/  FMUL.FTZ R6, R2.reuse, R27 ;  /* 0x0000001b02067220 */ /* 0x040fe20000410000 */
[C---:B------:R-:W-:Y:S01]  /*12c60*/  FMUL.FTZ R40, R2.reuse, R40 ;  /* 0x0000002802287220 */ /* 0x040fe20000410000 */
[----:B------:R-:W-:Y:S01]  /*12c70*/  IMAD.MOV.U32 R27, RZ, RZ, -0x40 ;  /* 0xffffffc0ff1b7424 */ /* 0x000fe200078e00ff */
[----:B------:R-:W-:Y:S01]  /*12c80*/  ULDC.64 UR6, c[0x0][0x9e0] ;  /* 0x0002780000067ab9 */ /* 0x000fe20000000a00 */
[C---:B------:R-:W-:Y:S01]  /*12c90*/  FMUL.FTZ R8, R2.reuse, R31 ;  /* 0x0000001f02087220 */ /* 0x040fe20000410000 */
[----:B------:R-:W-:Y:S01]  /*12ca0*/  UISETP.GE.AND UP0, UPT, UR7, 0x1, UPT ;  /* 0x000000010700788c */ /* 0x000fe2000bf06270 */
[C---:B------:R-:W-:Y:S01]  /*12cb0*/  FMUL.FTZ R15, R2.reuse, R29 ;  /* 0x0000001d020f7220 */ /* 0x040fe20000410000 */
[C---:B------:R-:W-:Y:S01]  /*12cc0*/  FMUL.FTZ R7, R2.reuse, R30 ;  /* 0x0000001e02077220 */ /* 0x040fe20000410000 */
[C---:B------:R-:W-:Y:S01]  /*12cd0*/  FMUL.FTZ R31, R2.reuse, R36 ;  /* 0x00000024021f7220 */ /* 0x040fe20000410000 */
[C---:B------:R-:W-:Y:S01]  /*12ce0*/  FMUL.FTZ R30, R2.reuse, R37 ;  /* 0x00000025021e7220 */ /* 0x040fe20000410000 */
[C---:B------:R-:W-:Y:S01]  /*12cf0*/  FMUL.FTZ R36, R2.reuse, R39 ;  /* 0x0000002702247220 */ /* 0x040fe20000410000 */
[----:B------:R1:W0:Y:S01]  /*12d00*/  MUFU.TANH R29, R40 ;  /* 0x00000028001d7308 */ /* 0x0002220000002400 */
[----:B----4-:R-:W-:Y:S01]  /*12d10*/  ISETP.NE.AND P1, PT, R9, 0x1, PT ;  /* 0x000000010900780c */ /* 0x010fe20003f25270 */
[C---:B------:R-:W-:Y:S01]  /*12d20*/  FMUL.FTZ R14, R2.reuse, R28 ;  /* 0x0000001c020e7220 */ /* 0x040fe20000410000 */
[C---:B------:R-:W-:Y:S01]  /*12d30*/  FMUL.FTZ R37, R2.reuse, R42 ;  /* 0x0000002a02257220 */ /* 0x040fe20000410000 */
[C---:B------:R-:W-:Y:S01]  /*12d40*/  FMUL.FTZ R39, R2.reuse, R46 ;  /* 0x0000002e02277220 */ /* 0x040fe20000410000 */
[C---:B------:R-:W-:Y:S01]  /*12d50*/  FMUL.FTZ R48, R2.reuse, R48 ;  /* 0x0000003002307220 */ /* 0x040fe20000410000 */
[C---:B------:R-:W-:Y:S01]  /*12d60*/  FMUL.FTZ R49, R2.reuse, R49 ;  /* 0x0000003102317220 */ /* 0x040fe20000410000 */
[C---:B------:R-:W-:Y:S01]  /*12d70*/  FMUL.FTZ R11, R2.reuse, R50 ;  /* 0x00000032020b7220 */ /* 0x040fe20000410000 */
[C---:B------:R-:W-:Y:S01]  /*12d80*/  FMUL.FTZ R9, R2.reuse, R51 ;  /* 0x0000003302097220 */ /* 0x040fe20000410000 */
[C---:B-1----:R-:W-:Y:S01]  /*12d90*/  FMUL.FTZ R40, R2.reuse, R47 ;  /* 0x0000002f02287220 */ /* 0x042fe20000410000 */
[C---:B------:R-:W-:Y:S01]  /*12da0*/  FMUL.FTZ R52, R2.reuse, R52 ;  /* 0x0000003402347220 */ /* 0x040fe20000410000 */
[C---:B------:R-:W-:Y:S01]  /*12db0*/  FMUL.FTZ R53, R2.reuse, R53 ;  /* 0x0000003502357220 */ /* 0x040fe20000410000 */
[C---:B------:R-:W-:Y:S01]  /*12dc0*/  FMUL.FTZ R44, R2.reuse, R44 ;  /* 0x0000002c022c7220 */ /* 0x040fe20000410000 */
[C---:B------:R-:W-:Y:S01]  /*12dd0*/  FMUL.FTZ R45, R2.reuse, R45 ;  /* 0x0000002d022d7220 */ /* 0x040fe20000410000 */
[----:B------:R-:W1:Y:S01]  /*12de0*/  @P1 LDC R24, c[0x0][0x44c] ;  /* 0x00011300ff181b82 */ /* 0x000e620000000800 */
[----:B------:R-:W-:Y:S01]  /*12df0*/  FMUL.FTZ R55, R2, R55 ;  /* 0x0000003702377220 */ /* 0x000fe20000410000 */
[----:B------:R-:W-:Y:S01]  /*12e00*/  PLOP3.LUT P2, PT, PT, PT, UP0, 0x40, 0x0 ;  /* 0x000000000000781c */ /* 0x000fe20003f4e808 */
[----:B------:R-:W4:Y:S01]  /*12e10*/  MUFU.TANH R3, R3 ;  /* 0x0000000300037308 */ /* 0x000f220000002400 */
[----:B------:R-:W-:Y:S01]  /*12e20*/  ULDC UR51, c[0x0][0x9dc] ;  /* 0x0002770000337ab9 */ /* 0x000fe20000000800 */
[----:B------:R-:W-:Y:S01]  /*12e30*/  LEA R51, R160, 0xffffffc0, 0x6 ;  /* 0xffffffc0a0337811 */ /* 0x000fe200078e30ff */
[----:B------:R-:W-:Y:S01]  /*12e40*/  ULOP3.LUT UR51, URZ, UR51, URZ, 0x33, !UPT ;  /* 0x000000333f337292 */ /* 0x000fe2000f8e333f */
[----:B------:R-:W-:Y:S01]  /*12e50*/  FMUL.FTZ R41, R2, R41 ;  /* 0x0000002902297220 */ /* 0x000fe20000410000 */
[----:B------:R-:W5:Y:S01]  /*12e60*/  @P1 LDC R25, c[0x0][0x450] ;  /* 0x00011400ff191b82 */ /* 0x000f620000000800 */
[----:B------:R-:W-:Y:S01]  /*12e70*/  IADD3 R46, -R191, R192, -R51 ;  /* 0x000000c0bf2e7210 */ /* 0x000fe20007ffe933 */
[----:B------:R-:W-:Y:S01]  /*12e80*/  UP2UR UR42, UPR, URZ, 0x1 ;  /* 0x000000013f2a7883 */ /* 0x000fe20008000000 */
[----:B------:R-:W0:Y:S08]  /*12e90*/  MUFU.TANH R13, R13 ;  /* 0x0000000d000d7308 */ /* 0x000e300000002400 */
[----:B------:R-:W0:Y:S01]  /*12ea0*/  MUFU.TANH R0, R0 ;  /* 0x0000000000007308 */ /* 0x000e220000002400 */
[----:B-1----:R-:W-:Y:S01]  /*12eb0*/  @P1 IMAD.HI.U32 R24, R21, R24, RZ ;  /* 0x0000001815181227 */ /* 0x002fe200078e00ff */
[----:B------:R-:W-:-:S06]  /*12ec0*/  IADD3 R21, R5, 0x28440, RZ ;  /* 0x0002844005157810 */ /* 0x000fcc0007ffe0ff */
[----:B------:R-:W1:Y:S01]  /*12ed0*/  MUFU.TANH R6, R6 ;  /* 0x0000000600067308 */ /* 0x000e620000002400 */
[----:B-----5:R-:W-:Y:S01]  /*12ee0*/  @P1 SHF.R.U32.HI R26, RZ, R25, R24 ;  /* 0x00000019ff1a1219 */ /* 0x020fe20000011618 */
[----:B------:R-:W-:Y:S02]  /*12ef0*/  IMAD.U32 R24, RZ, RZ, UR39 ;  /* 0x00000027ff187e24 */ /* 0x000fe4000f8e00ff */
[----:B------:R-:W-:-:S04]  /*12f00*/  FMUL.FTZ R25, R2, R54 ;  /* 0x0000003602197220 */ /* 0x000fc80000410000 */
[----:B------:R-:W0:Y:S01]  /*12f10*/  MUFU.TANH R14, R14 ;  /* 0x0000000e000e7308 */ /* 0x000e220000002400 */
[----:B------:R-:W5:Y:S01]  /*12f20*/  SHFL.IDX PT, R43, R26, RZ, 0x1c1f ;  /* 0x001c1fff1a2b7589 */ /* 0x000f6200000e0000 */
[----:B------:R-:W-:Y:S01]  /*12f30*/  PRMT R21, R24, 0x654, R21 ;  /* 0x0000065418157816 */ /* 0x000fe20000000015 */
[----:B------:R-:W-:-:S03]  /*12f40*/  IMAD R24, R160, R27, 0x41 ;  /* 0x00000041a0187424 */ /* 0x000fc600078e021b */
[----:B------:R2:W-:Y:S02]  /*12f50*/  SYNCS.ARRIVE.TRANS64.RED.A1T0 RZ, [R21+URZ], RZ ;  /* 0x000000ff15ff79a7 */ /* 0x0005e4000810043f */
[----:B------:R-:W0:Y:S01]  /*12f60*/  MUFU.TANH R15, R15 ;  /* 0x0000000f000f7308 */ /* 0x000e220000002400 */
[----:B------:R-:W-:Y:S01]  /*12f70*/  IADD3 R28, -R191, R24, R192 ;  /* 0x00000018bf1c7210 */ /* 0x000fe20007ffe1c0 */
[----:B------:R-:W-:-:S04]  /*12f80*/  VIADD R54, R24, 0xffffffff ;  /* 0xffffffff18367836 */ /* 0x000fc80000000000 */
[----:B------:R-:W-:Y:S02]  /*12f90*/  IMAD.IADD R28, R28, 0x1, -R189 ;  /* 0x000000011c1c7824 */ /* 0x000fe400078e0abd */
[----:B------:R-:W0:Y:S02]  /*12fa0*/  MUFU.TANH R7, R7 ;  /* 0x0000000700077308 */ /* 0x000e240000002400 */
[C---:B------:R-:W-:Y:S02]  /*12fb0*/  VIADD R47, R28.reuse, UR6 ;  /* 0x000000061c2f7c36 */ /* 0x040fe40008000000 */
[----:B------:R-:W-:-:S04]  /*12fc0*/  VIADD R50, R28, UR51 ;  /* 0x000000331c327c36 */ /* 0x000fc80008000000 */
[----:B------:R-:W0:Y:S01]  /*12fd0*/  MUFU.TANH R8, R8 ;  /* 0x0000000800087308 */ /* 0x000e220000002400 */
[----:B-----5:R-:W-:-:S07]  /*12fe0*/  VIADDMNMX R28, R43, R47, R46, PT ;  /* 0x0000002f2b1c7246 */ /* 0x020fce000380012e */
        /* <DEDUP_REMOVED lines=21> */
[----:B--2---:R-:W2:Y:S08]  /*13140*/  MUFU.TANH R21, R55 ;  /* 0x0000003700157308 */ /* 0x004eb00000002400 */
[----:B------:R5:W0:Y:S02]  /*13150*/  MUFU.TANH R56, R41 ;  /* 0x0000002900387308 */ /* 0x000a240000002400 */
[----:B-----5:R-:W-:Y:S01]  /*13160*/  IMAD.IADD R41, R50, 0x1, R43 ;  /* 0x0000000132297824 */ /* 0x020fe200078e022b */
[----:B-12-4-:R-:W-:Y:S06]  /*13170*/  @P2 BRA `(.L_x_1915) ;  /* 0x0000000000582947 */ /* 0x016fec0003800000 */
[----:B------:R-:W-:Y:S01]  /*13180*/  IADD3 R24, -R189, R192, R43 ;  /* 0x000000c0bd187210 */ /* 0x000fe20007ffe12b */
[----:B------:R-:W-:Y:S03]  /*13190*/  BSSY B0, `(.L_x_1916) ;  /* 0x0000010000007945 */ /* 0x000fe60003800000 */
[----:B------:R-:W-:-:S13]  /*131a0*/  ISETP.GT.AND P2, PT, R24, -0x1, PT ;  /* 0xffffffff1800780c */ /* 0x000fda0003f44270 */
[----:B------:R-:W-:Y:S05]  /*131b0*/  @P2 BRA `(.L_x_1917) ;  /* 0x0000000000202947 */ /* 0x000fea0003800000 */
[----:B------:R-:W-:Y:S01]  /*131c0*/  UISETP.NE.AND UP0, UPT, UR7, 0x1, UPT ;  /* 0x000000010700788c */ /* 0x000fe2000bf05270 */
[----:B------:R-:W-:-:S05]  /*131d0*/  LOP3.LUT R24, RZ, R24, RZ, 0x33, !PT ;  /* 0x00000018ff187212 */ /* 0x000fca00078e33ff */
[----:B------:R-:W-:-:S05]  /*131e0*/  PLOP3.LUT P2, PT, PT, PT, UP0, 0x80, 0x0 ;  /* 0x000000000000781c */ /* 0x000fca0003f4f008 */
[----:B------:R-:W-:-:S08]  /*131f0*/  @UP0 ULDC.64 UR4, c[0x0][0x9e8] ;  /* 0x00027a0000040ab9 */ /* 0x000fd00000000a00 */
[----:B------:R-:W-:-:S05]  /*13200*/  @P2 IMAD.HI.U32 R27, R24, UR4, RZ ;  /* 0x00000004181b2c27 */ /* 0x000fca000f8e00ff */
[----:B------:R-:W-:-:S04]  /*13210*/  @P2 SHF.R.U32.HI R24, RZ, UR5, R27 ;  /* 0x00000005ff182c19 */ /* 0x000fc8000801161b */
[----:B------:R-:W-:Y:S01]  /*13220*/  LOP3.LUT R24, RZ, R24, RZ, 0x33, !PT ;  /* 0x00000018ff187212 */ /* 0x000fe200078e33ff */
[----:B------:R-:W-:Y:S06]  /*13230*/  BRA `(.L_x_1918) ;  /* 0x0000000000147947 */ /* 0x000fec0003800000 */
.L_x_1917:
[----:B------:R-:W-:-:S06]  /*13240*/  UISETP.NE.AND UP0, UPT, UR7, 0x1, UPT ;  /* 0x000000010700788c */ /* 0x000fcc000bf05270 */
[----:B------:R-:W-:-:S05]  /*13250*/  PLOP3.LUT P2, PT, PT, PT, UP0, 0x80, 0x0 ;  /* 0x000000000000781c */ /* 0x000fca0003f4f008 */
[----:B------:R-:W-:-:S08]  /*13260*/  @UP0 ULDC.64 UR4, c[0x0][0x9e8] ;  /* 0x00027a0000040ab9 */ /* 0x000fd00000000a00 */
[----:B------:R-:W-:-:S05]  /*13270*/  @P2 IMAD.HI.U32 R27, R24, UR4, RZ ;  /* 0x00000004181b2c27 */ /* 0x000fca000f8e00ff */
[----:B------:R-:W-:-:S07]  /*13280*/  @P2 SHF.R.U32.HI R24, RZ, UR5, R27 ;  /* 0x00000005ff182c19 */ /* 0x000fce000801161b */
.L_x_1918:
[----:B------:R-:W-:Y:S05]  /*13290*/  BSYNC B0 ;  /* 0x0000000000007941 */ /* 0x000fea0003800000 */
.L_x_1916:
[----:B------:R-:W-:-:S04]  /*132a0*/  IMAD R24, R24, UR7, -R51 ;  /* 0x0000000718187c24 */ /* 0x000fc8000f8e0a33 */
[----:B------:R-:W-:-:S05]  /*132b0*/  IMAD.IADD R24, R24, 0x1, -R191 ;  /* 0x0000000118187824 */ /* 0x000fca00078e0abf */
[----:B------:R-:W-:Y:S02]  /*132c0*/  VIMNMX R41, R41, R24, !PT ;  /* 0x0000001829297248 */ /* 0x000fe40007fe0100 */
[----:B------:R-:W-:-:S07]  /*132d0*/  VIADDMNMX R28, R24, UR7, R28, PT ;  /* 0x00000007181c7c46 */ /* 0x000fce000b80011c */
.L_x_1915:
[C---:B------:R-:W-:Y:S01]  /*132e0*/  ISETP.GE.AND P3, PT, R54.reuse, 0x9, PT ;  /* 0x000000093600780c */ /* 0x040fe20003f66270 */
[----:B------:R-:W-:Y:S01]  /*132f0*/  UISETP.GE.AND UP0, UPT, UR7, 0x1, UPT ;  /* 0x000000010700788c */ /* 0x000fe2000bf06270 */
[----:B------:R-:W-:Y:S02]  /*13300*/  ISETP.GE.AND P2, PT, R54, 0x2, PT ;  /* 0x000000023600780c */ /* 0x000fe40003f46270 */
[C---:B------:R-:W-:Y:S02]  /*13310*/  ISETP.GT.AND P4, PT, R41.reuse, 0x8, !P3 ;  /* 0x000000082900780c */ /* 0x040fe40005f84270 */
[----:B------:R-:W-:Y:S02]  /*13320*/  ISETP.GT.AND P5, PT, R41, 0x1, !P2 ;  /* 0x000000012900780c */ /* 0x000fe400057a4270 */
[----:B------:R-:W-:Y:S02]  /*13330*/  ISETP.LT.OR P4, PT, R28, 0x9, P4 ;  /* 0x000000091c00780c */ /* 0x000fe40002781670 */
[----:B------:R-:W-:-:S02]  /*13340*/  ISETP.GE.AND P6, PT, R54, 0xa, PT ;  /* 0x0000000a3600780c */ /* 0x000fc40003fc6270 */
[----:B0-----:R-:W-:Y:S02]  /*13350*/  FSEL R42, R14, -INF , !P4 ;  /* 0xff8000000e2a7808 */ /* 0x001fe40006000000 */
[C---:B------:R-:W-:Y:S02]  /*13360*/  ISETP.LT.OR P5, PT, R28.reuse, 0x2, P5 ;  /* 0x000000021c00780c */ /* 0x040fe40002fa1670 */
[----:B------:R-:W-:Y:S02]  /*13370*/  ISETP.GT.AND P4, PT, R41, 0x9, !P6 ;  /* 0x000000092900780c */ /* 0x000fe40007784270 */
[----:B------:R-:W-:Y:S02]  /*13380*/  FSEL R45, R13, -INF , !P5 ;  /* 0xff8000000d2d7808 */ /* 0x000fe40006800000 */
        /* <DEDUP_REMOVED lines=8> */
[C---:B------:R-:W-:Y:S02]  /*13410*/  ISETP.GT.AND P4, PT, R41.reuse, 0x11, !P5 ;  /* 0x000000112900780c */ /* 0x040fe40006f84270 */
[----:B------:R-:W-:Y:S02]  /*13420*/  P2R R60, PR, RZ, 0x20 ;  /* 0x00000020ff3c7803 */ /* 0x000fe40000000000 */
[----:B------:R-:W-:Y:S02]  /*13430*/  ISETP.LT.OR P4, PT, R28, 0x12, P4 ;  /* 0x000000121c00780c */ /* 0x000fe40002781670 */
[----:B------:R-:W-:Y:S02]  /*13440*/  ISETP.GE.AND P5, PT, R54, 0x19, PT ;  /* 0x000000193600780c */ /* 0x000fe40003fa6270 */
[----:B------:R-:W-:Y:S02]  /*13450*/  FSEL R32, R32, -INF , !P4 ;  /* 0xff80000020207808 */ /* 0x000fe40006000000 */
[----:B------:R-:W-:-:S02]  /*13460*/  ISETP.GT.AND P4, PT, R41, 0x18, !P5 ;  /* 0x000000182900780c */ /* 0x000fc40006f84270 */
[----:B------:R-:W-:Y:S02]  /*13470*/  P2R R61, PR, RZ, 0x20 ;  /* 0x00000020ff3d7803 */ /* 0x000fe40000000000 */
[----:B------:R-:W-:Y:S02]  /*13480*/  ISETP.LT.OR P4, PT, R28, 0x19, P4 ;  /* 0x000000191c00780c */ /* 0x000fe40002781670 */
[----:B------:R-:W-:Y:S02]  /*13490*/  ISETP.GE.AND P5, PT, R54, 0x1a, PT ;  /* 0x0000001a3600780c */ /* 0x000fe40003fa6270 */
[----:B------:R-:W-:Y:S02]  /*134a0*/  FSEL R31, R31, -INF , !P4 ;  /* 0xff8000001f1f7808 */ /* 0x000fe40006000000 */
[----:B------:R-:W-:Y:S02]  /*134b0*/  ISETP.GT.AND P4, PT, R41, 0x19, !P5 ;  /* 0x000000192900780c */ /* 0x000fe40006f84270 */
[----:B------:R-:W-:-:S02]  /*134c0*/  P2R R62, PR, RZ, 0x20 ;  /* 0x00000020ff3e7803 */ /* 0x000fc40000000000 */
        /* <DEDUP_REMOVED lines=26> */
[----:B------:R-:W-:Y:S02]  /*13670*/  P2R R55, PR, RZ, 0x40 ;  /* 0x00000040ff377803 */ /* 0x000fe40000000000 */
        /* <DEDUP_REMOVED lines=11> */
[----:B------:R-:W-:-:S04]  /*13730*/  ISETP.GT.AND P6, PT, R41, RZ, !P6 ;  /* 0x000000ff2900720c */ /* 0x000fc800077c4270 */
[----:B------:R-:W-:-:S04]  /*13740*/  ISETP.LT.OR P6, PT, R28, 0x1, P6 ;  /* 0x000000011c00780c */ /* 0x000fc800037c1670 */
[----:B------:R-:W-:Y:S02]  /*13750*/  FSEL R49, R3, -INF , !P6 ;  /* 0xff80000003317808 */ /* 0x000fe40007000000 */
[----:B------:R-:W-:-:S04]  /*13760*/  ISETP.GE.AND P6, PT, R54, 0x3a, PT ;  /* 0x0000003a3600780c */ /* 0x000fc80003fc6270 */
[----:B------:R-:W-:Y:S02]  /*13770*/  P2R R52, PR, RZ, 0x40 ;  /* 0x00000040ff347803 */ /* 0x000fe40000000000 */
[----:B------:R-:W-:Y:S02]  /*13780*/  ISETP.GT.AND P6, PT, R41, 0x39, !P6 ;  /* 0x000000392900780c */ /* 0x000fe400077c4270 */
[----:B------:R-:W0:Y:S02]  /*13790*/  SHFL.IDX PT, R41, R26, 0x1, 0x1c1f ;  /* 0x003c1f001a297f89 */ /* 0x000e2400000e0000 */
[----:B------:R-:W-:-:S04]  /*137a0*/  ISETP.LT.OR P6, PT, R28, 0x3a, P6 ;  /* 0x0000003a1c00780c */ /* 0x000fc800037c1670 */
[----:B------:R-:W-:Y:S02]  /*137b0*/  FSEL R3, R53, -INF , !P6 ;  /* 0xff80000035037808 */ /* 0x000fe40007000000 */
[----:B------:R-:W-:Y:S02]  /*137c0*/  PLOP3.LUT P6, PT, PT, PT, UP0, 0x40, 0x0 ;  /* 0x000000000000781c */ /* 0x000fe40003fce808 */
[----:B0-----:R-:W-:Y:S01]  /*137d0*/  VIADDMNMX R46, R41, R47, R46, PT ;  /* 0x0000002f292e7246 */ /* 0x001fe2000380012e */
[----:B------:R-:W-:-:S10]  /*137e0*/  IMAD.IADD R47, R50, 0x1, R41 ;  /* 0x00000001322f7824 */ /* 0x000fd400078e0229 */
[----:B------:R-:W-:Y:S05]  /*137f0*/  @P6 BRA `(.L_x_1919) ;  /* 0x0000000000606947 */ /* 0x000fea0003800000 */
        /* <DEDUP_REMOVED lines=8> */
[----:B------:R-:W-:Y:S01]  /*13880*/  @P6 IMAD.HI.U32 R28, R26, UR4, RZ ;  /* 0x000000041a1c6c27 */ /* 0x000fe2000f8e00ff */
[----:B------:R-:W-:-:S13]  /*13890*/  PLOP3.LUT P6, PT, PT, PT, UP0, 0x80, 0x0 ;  /* 0x000000000000781c */ /* 0x000fda0003fcf008 */
[----:B------:R-:W-:-:S04]  /*138a0*/  @P6 SHF.R.U32.HI R26, RZ, UR5, R28 ;  /* 0x00000005ff1a6c19 */ /* 0x000fc8000801161c */
[----:B------:R-:W-:Y:S01]  /*138b0*/  LOP3.LUT R26, RZ, R26, RZ, 0x33, !PT ;  /* 0x0000001aff1a7212 */ /* 0x000fe200078e33ff */
[----:B------:R-:W-:Y:S06]  /*138c0*/  BRA `(.L_x_1922) ;  /* 0x0000000000187947 */ /* 0x000fec0003800000 */
.L_x_1921:
[----:B------:R-:W-:-:S06]  /*138d0*/  UISETP.NE.AND UP0, UPT, UR7, 0x1, UPT ;  /* 0x000000010700788c */ /* 0x000fcc000bf05270 */
[----:B------:R-:W-:-:S05]  /*138e0*/  PLOP3.LUT P6, PT, PT, PT, UP0, 0x80, 0x0 ;  /* 0x000000000000781c */ /* 0x000fca0003fcf008 */
[----:B------:R-:W-:-:S08]  /*138f0*/  @UP0 ULDC.64 UR4, c[0x0][0x9e8] ;  /* 0x00027a0000040ab9 */ /* 0x000fd00000000a00 */
[----:B------:R-:W-:Y:S01]  /*13900*/  @P6 IMAD.HI.U32 R28, R26, UR4, RZ ;  /* 0x000000041a1c6c27 */ /* 0x000fe2000f8e00ff */
[----:B------:R-:W-:-:S13]  /*13910*/  PLOP3.LUT P6, PT, PT, PT, UP0, 0x80, 0x0 ;  /* 0x000000000000781c */ /* 0x000fda0003fcf008 */
[----:B------:R-:W-:-:S07]  /*13920*/  @P6 SHF.R.U32.HI R26, RZ, UR5, R28 ;  /* 0x00000005ff1a6c19 */ /* 0x000fce000801161c */
.L_x_1922:
[----:B------:R-:W-:Y:S05]  /*13930*/  BSYNC B0 ;  /* 0x0000000000007941 */ /* 0x000fea0003800000 */
.L_x_1920:
[----:B------:R-:W-:-:S04]  /*13940*/  IMAD R26, R26, UR7, -R51 ;  /* 0x000000071a1a7c24 */ /* 0x000fc8000f8e0a33 */
[----:B------:R-:W-:-:S05]  /*13950*/  IMAD.IADD R26, R26, 0x1, -R191 ;  /* 0x000000011a1a7824 */ /* 0x000fca00078e0abf */
[----:B------:R-:W-:Y:S02]  /*13960*/  VIMNMX R47, R47, R26, !PT ;  /* 0x0000001a2f2f7248 */ /* 0x000fe40007fe0100 */
[----:B------:R-:W-:-:S07]  /*13970*/  VIADDMNMX R46, R26, UR7, R46, PT ;  /* 0x000000071a2e7c46 */ /* 0x000fce000b80012e */
.L_x_1919:
[C---:B------:R-:W-:Y:S01]  /*13980*/  ISETP.GT.AND P2, PT, R47.reuse, 0x1, !P2 ;  /* 0x000000012f00780c */ /* 0x040fe20005744270 */
[----:B------:R-:W-:Y:S01]  /*13990*/  ULDC UR38, c[0x0][0x988] ;  /* 0x0002620000267ab9 */ /* 0x000fe20000000800 */
[----:B------:R-:W-:Y:S02]  /*139a0*/  ISETP.GT.AND P3, PT, R47, 0x8, !P3 ;  /* 0x000000082f00780c */ /* 0x000fe40005f64270 */
[C---:B------:R-:W-:Y:S02]  /*139b0*/  ISETP.LT.OR P2, PT, R46.reuse, 0x2, P2 ;  /* 0x000000022e00780c */ /* 0x040fe40001741670 */
[----:B------:R-:W-:Y:S02]  /*139c0*/  ISETP.LT.OR P3, PT, R46, 0x9, P3 ;  /* 0x000000092e00780c */ /* 0x000fe40001f61670 */
[----:B------:R-:W-:Y:S02]  /*139d0*/  FSEL R26, R6, -INF , !P2 ;  /* 0xff800000061a7808 */ /* 0x000fe40005000000 */
[----:B------:R-:W-:-:S02]  /*139e0*/  ISETP.NE.AND P2, PT, R55, RZ, PT ;  /* 0x000000ff3700720c */ /* 0x000fc40003f45270 */
[----:B------:R-:W-:Y:S02]  /*139f0*/  FSEL R28, R7, -INF , !P3 ;  /* 0xff800000071c7808 */ /* 0x000fe40005800000 */
[----:B------:R-:W-:Y:S02]  /*13a00*/  ISETP.GT.AND P2, PT, R47, 0x9, !P2 ;  /* 0x000000092f00780c */ /* 0x000fe40005744270 */
[----:B------:R-:W-:Y:S02]  /*13a10*/  ISETP.NE.AND P3, PT, R57, RZ, PT ;  /* 0x000000ff3900720c */ /* 0x000fe40003f65270 */
[----:B------:R-:W-:Y:S02]  /*13a20*/  ISETP.LT.OR P2, PT, R46, 0xa, P2 ;  /* 0x0000000a2e00780c */ /* 0x000fe40001741670 */
[----:B------:R-:W-:Y:S02]  /*13a30*/  ISETP.NE.AND P6, PT, R48, RZ, PT ;  /* 0x000000ff3000720c */ /* 0x000fe40003fc5270 */
[----:B------:R-:W-:-:S02]  /*13a40*/  FSEL R8, R8, -INF , !P2 ;  /* 0xff80000008087808 */ /* 0x000fc40005000000 */
[----:B------:R-:W-:Y:S02]  /*13a50*/  ISETP.NE.AND P2, PT, R59, RZ, PT ;  /* 0x000000ff3b00720c */ /* 0x000fe40003f45270 */
[----:B------:R-:W-:Y:S02]  /*13a60*/  FMNMX.FTZ R7, R49, R45, !PT ;  /* 0x0000002d31077209 */ /* 0x000fe40007810000 */
[C---:B------:R-:W-:Y:S02]  /*13a70*/  ISETP.GT.AND P2, PT, R47.reuse, 0x10, !P2 ;  /* 0x000000102f00780c */ /* 0x040fe40005744270 */
[C---:B------:R-:W-:Y:S02]  /*13a80*/  ISETP.GT.AND P4, PT, R47.reuse, 0x31, !P4 ;  /* 0x000000312f00780c */ /* 0x040fe40006784270 */
[----:B------:R-:W-:Y:S02]  /*13a90*/  ISETP.LT.OR P2, PT, R46, 0x11, P2 ;  /* 0x000000112e00780c */ /* 0x000fe40001741670 */
[----:B------:R-:W-:-:S02]  /*13aa0*/  ISETP.GT.AND P5, PT, R47, 0x38, !P5 ;  /* 0x000000382f00780c */ /* 0x000fc40006fa4270 */
[----:B------:R-:W-:Y:S02]  /*13ab0*/  FSEL R33, R33, -INF , !P2 ;  /* 0xff80000021217808 */ /* 0x000fe40005000000 */
[----:B------:R-:W-:Y:S02]  /*13ac0*/  ISETP.NE.AND P2, PT, R60, RZ, PT ;  /* 0x000000ff3c00720c */ /* 0x000fe40003f45270 */
[C---:B------:R-:W-:Y:S02]  /*13ad0*/  ISETP.LT.OR P4, PT, R46.reuse, 0x32, P4 ;  /* 0x000000322e00780c */ /* 0x040fe40002781670 */
[----:B------:R-:W-:Y:S02]  /*13ae0*/  ISETP.GT.AND P2, PT, R47, 0x11, !P2 ;  /* 0x000000112f00780c */ /* 0x000fe40005744270 */
[C---:B------:R-:W-:Y:S02]  /*13af0*/  ISETP.LT.OR P5, PT, R46.reuse, 0x39, P5 ;  /* 0x000000392e00780c */ /* 0x040fe40002fa1670 */
[----:B------:R-:W-:-:S02]  /*13b00*/  ISETP.LT.OR P2, PT, R46, 0x12, P2 ;  /* 0x000000122e00780c */ /* 0x000fc40001741670 */
[----:B------:R-:W-:Y:S02]  /*13b10*/  FSEL R25, R25, -INF , !P5 ;  /* 0xff80000019197808 */ /* 0x000fe40006800000 */
[----:B------:R-:W-:Y:S02]  /*13b20*/  FSEL R34, R34, -INF , !P2 ;  /* 0xff80000022227808 */ /* 0x000fe40005000000 */
[----:B------:R-:W-:-:S04]  /*13b30*/  ISETP.NE.AND P2, PT, R61, RZ, PT ;  /* 0x000000ff3d00720c */ /* 0x000fc80003f45270 */
[----:B------:R-:W-:-:S04]  /*13b40*/  ISETP.GT.AND P2, PT, R47, 0x18, !P2 ;  /* 0x000000182f00780c */ /* 0x000fc80005744270 */
[----:B------:R-:W-:-:S04]  /*13b50*/  ISETP.LT.OR P2, PT, R46, 0x19, P2 ;  /* 0x000000192e00780c */ /* 0x000fc80001741670 */
        /* <DEDUP_REMOVED lines=17> */
[----:B------:R-:W-:Y:S02]  /*13c70*/  ISETP.GT.AND P2, PT, R47, 0x29, !P3 ;  /* 0x000000292f00780c */ /* 0x000fe40005f44270 */
[----:B------:R-:W-:Y:S02]  /*13c80*/  ISETP.NE.AND P3, PT, R58, RZ, PT ;  /* 0x000000ff3a00720c */ /* 0x000fe40003f65270 */
[----:B------:R-:W-:-:S04]  /*13c90*/  ISETP.LT.OR P2, PT, R46, 0x2a, P2 ;  /* 0x0000002a2e00780c */ /* 0x000fc80001741670 */
[----:B------:R-:W-:Y:S02]  /*13ca0*/  FSEL R40, R40, -INF , !P2 ;  /* 0xff80000028287808 */ /* 0x000fe40005000000 */
[----:B------:R-:W-:Y:S02]  /*13cb0*/  ISETP.GT.AND P2, PT, R47, RZ, !P6 ;  /* 0x000000ff2f00720c */ /* 0x000fe40007744270 */
[----:B------:R-:W-:Y:S02]  /*13cc0*/  ISETP.NE.AND P6, PT, R52, RZ, PT ;  /* 0x000000ff3400720c */ /* 0x000fe40003fc5270 */
[----:B------:R-:W-:-:S04]  /*13cd0*/  ISETP.LT.OR P2, PT, R46, 0x1, P2 ;  /* 0x000000012e00780c */ /* 0x000fc80001741670 */
[----:B------:R-:W-:Y:S02]  /*13ce0*/  FSEL R41, R0, -INF , !P2 ;  /* 0xff80000000297808 */ /* 0x000fe40005000000 */
[----:B------:R-:W-:-:S04]  /*13cf0*/  FMNMX.FTZ R0, R42, R7, !PT ;  /* 0x000000072a007209 */ /* 0x000fc80007810000 */
        /* <DEDUP_REMOVED lines=12> */
[----:B------:R-:W-:-:S05]  /*13dc0*/  FMNMX.FTZ R0, R3, R0, !PT ;  /* 0x0000000003007209 */ /* 0x000fca0007810000 */
[----:B------:R-:W0:Y:S02]  /*13dd0*/  SHFL.BFLY PT, R7, R0, 0x2, 0x1f ;  /* 0x0c401f0000077f89 */ /* 0x000e2400000e0000 */
[----:B0-----:R-:W-:-:S05]  /*13de0*/  FMNMX.FTZ R48, R0, R7, !PT ;  /* 0x0000000700307209 */ /* 0x001fca0007810000 */
[----:B------:R-:W0:Y:S02]  /*13df0*/  SHFL.BFLY PT, R7, R48, 0x1, 0x1f ;  /* 0x0c201f0030077f89 */ /* 0x000e2400000e0000 */
[----:B0-----:R-:W-:Y:S01]  /*13e00*/  FMNMX.FTZ R6, R48, R7, !PT ;  /* 0x0000000730067209 */ /* 0x001fe20007810000 */
[----:B------:R-:W-:-:S03]  /*13e10*/  IMAD.U32 R7, RZ, RZ, UR38 ;  /* 0x00000026ff077e24 */ /* 0x000fc6000f8e00ff */
[C---:B------:R-:W-:Y:S01]  /*13e20*/  FSETP.NEU.FTZ.AND P2, PT, R6.reuse, -INF , PT ;  /* 0xff8000000600780b */ /* 0x040fe20003f5d000 */
[----:B------:R-:W-:-:S05]  /*13e30*/  FFMA.FTZ R7, R6, R7, -8 ;  /* 0xc100000006077423 */ /* 0x000fca0000010007 */
[----:B------:R-:W-:Y:S02]  /*13e40*/  FSEL R50, R7, RZ, P2 ;  /* 0x000000ff07327208 */ /* 0x000fe40001000000 */
[----:B------:R-:W-:Y:S02]  /*13e50*/  FMNMX.FTZ R7, R41, R26, !PT ;  /* 0x0000001a29077209 */ /* 0x000fe40007810000 */
[----:B------:R-:W-:Y:S01]  /*13e60*/  ISETP.GT.AND P2, PT, R47, 0x30, !P3 ;  /* 0x000000302f00780c */ /* 0x000fe20005f44270 */
[----:B------:R-:W-:-:S01]  /*13e70*/  FFMA.FTZ R158, R15, UR38, -R50 ;  /* 0x000000260f9e7c23 */ /* 0x000fc20008010832 */
[----:B------:R-:W-:Y:S01]  /*13e80*/  FMNMX.FTZ R7, R28, R7, !PT ;  /* 0x000000071c077209 */ /* 0x000fe20007810000 */
[----:B------:R-:W-:-:S01]  /*13e90*/  FFMA.FTZ R15, R14, UR38, -R50 ;  /* 0x000000260e0f7c23 */ /* 0x000fc20008010832 */
[----:B------:R-:W-:Y:S01]  /*13ea0*/  ISETP.LT.OR P2, PT, R46, 0x31, P2 ;  /* 0x000000312e00780c */ /* 0x000fe20001741670 */
[----:B------:R-:W-:Y:S01]  /*13eb0*/  IMAD.U32 R14, RZ, RZ, UR38 ;  /* 0x00000026ff0e7e24 */ /* 0x000fe2000f8e00ff */
[----:B------:R-:W-:Y:S01]  /*13ec0*/  FMNMX.FTZ R0, R8, R7, !PT ;  /* 0x0000000708007209 */ /* 0x000fe20007810000 */
[----:B------:R-:W-:-:S01]  /*13ed0*/  FFMA.FTZ R156, R29, UR38, -R50 ;  /* 0x000000261d9c7c23 */ /* 0x000fc20008010832 */
[----:B------:R-:W-:Y:S01]  /*13ee0*/  FSEL R11, R11, -INF , !P2 ;  /* 0xff8000000b0b7808 */ /* 0x000fe20005000000 */
[----:B------:R-:W-:-:S01]  /*13ef0*/  FFMA.FTZ R29, R20, UR38, -R50 ;  /* 0x00000026141d7c23 */ /* 0x000fc20008010832 */
[----:B------:R-:W-:Y:S01]  /*13f00*/  FMNMX.FTZ R7, R33, R0, !PT ;  /* 0x0000000021077209 */ /* 0x000fe20007810000 */
[----:B------:R-:W-:-:S01]  /*13f10*/  FFMA.FTZ R152, R49, UR38, -R50 ;  /* 0x0000002631987c23 */ /* 0x000fc20008010832 */
[----:B------:R-:W-:Y:S01]  /*13f20*/  ISETP.GT.AND P3, PT, R47, 0x39, !P6 ;  /* 0x000000392f00780c */ /* 0x000fe20007764270 */
[----:B------:R-:W-:-:S01]  /*13f30*/  FFMA.FTZ R42, R42, UR38, -R50 ;  /* 0x000000262a2a7c23 */ /* 0x000fc20008010832 */
[----:B------:R-:W-:Y:S01]  /*13f40*/  FMNMX.FTZ R0, R34, R7, !PT ;  /* 0x0000000722007209 */ /* 0x000fe20007810000 */
[----:B------:R-:W-:-:S01]  /*13f50*/  FFMA.FTZ R43, R43, UR38, -R50 ;  /* 0x000000262b2b7c23 */ /* 0x000fc20008010832 */
[----:B------:R-:W-:Y:S01]  /*13f60*/  ISETP.LT.OR P3, PT, R46, 0x3a, P3 ;  /* 0x0000003a2e00780c */ /* 0x000fe20001f61670 */
[----:B------:R-:W-:Y:S01]  /*13f70*/  MUFU.EX2 R152, R152 ;  /* 0x0000009800987308 */ /* 0x000fe20000000800 */
[----:B------:R-:W-:Y:S01]  /*13f80*/  FMNMX.FTZ R7, R35, R0, !PT ;  /* 0x0000000023077209 */ /* 0x000fe20007810000 */
[--C-:B------:R-:W-:Y:S01]  /*13f90*/  FFMA.FTZ R154, R44, UR38, -R50.reuse ;  /* 0x000000262c9a7c23 */ /* 0x100fe20008010832 */
[----:B------:R-:W-:Y:S01]  /*13fa0*/  FSEL R21, R21, -INF , !P3 ;  /* 0xff80000015157808 */ /* 0x000fe20005800000 */
[--C-:B------:R-:W-:Y:S01]  /*13fb0*/  FFMA.FTZ R3, R3, UR38, -R50.reuse ;  /* 0x0000002603037c23 */ /* 0x100fe20008010832 */
[----:B------:R-:W-:Y:S01]  /*13fc0*/  FMNMX.FTZ R0, R36, R7, !PT ;  /* 0x0000000724007209 */ /* 0x000fe20007810000 */
[--C-:B------:R-:W-:Y:S01]  /*13fd0*/  FFMA.FTZ R31, R31, UR38, -R50.reuse ;  /* 0x000000261f1f7c23 */ /* 0x100fe20008010832 */
[----:B------:R-:W-:-:S01]  /*13fe0*/  FFMA.FTZ R30, R30, UR38, -R50 ;  /* 0x000000261e1e7c23 */ /* 0x000fc20008010832 */
[----:B------:R-:W-:Y:S01]  /*13ff0*/  MUFU.EX2 R42, R42 ;  /* 0x0000002a002a7308 */ /* 0x000fe20000000800 */
[----:B------:R-:W-:Y:S01]  /*14000*/  FMNMX.FTZ R7, R37, R0, !PT ;  /* 0x0000000025077209 */ /* 0x000fe20007810000 */
[--C-:B------:R-:W-:Y:S01]  /*14010*/  FFMA.FTZ R27, R27, UR38, -R50.reuse ;  /* 0x000000261b1b7c23 */ /* 0x100fe20008010832 */
[----:B------:R-:W-:-:S01]  /*14020*/  FFMA.FTZ R24, R24, UR38, -R50 ;  /* 0x0000002618187c23 */ /* 0x000fc20008010832 */
[----:B------:R-:W-:Y:S01]  /*14030*/  FFMA.FTZ R13, R13, UR38, -R50 ;  /* 0x000000260d0d7c23 */ /* 0x000fe20008010832 */
[----:B------:R-:W-:-:S03]  /*14040*/  FMNMX.FTZ R0, R38, R7, !PT ;  /* 0x0000000726007209 */ /* 0x000fc60007810000 */
[----:B------:R-:W-:Y:S01]  /*14050*/  MUFU.EX2 R43, R43 ;  /* 0x0000002b002b7308 */ /* 0x000fe20000000800 */
[----:B------:R-:W-:Y:S02]  /*14060*/  FMNMX.FTZ R7, R39, R0, !PT ;  /* 0x0000000027077209 */ /* 0x000fe40007810000 */
[----:B------:R-:W-:Y:S01]  /*14070*/  FSEL R0, R9, -INF , !P4 ;  /* 0xff80000009007808 */ /* 0x000fe20006000000 */
[----:B------:R-:W-:-:S01]  /*14080*/  FFMA.FTZ R9, R45, UR38, -R50 ;  /* 0x000000262d097c23 */ /* 0x000fc20008010832 */
[----:B------:R-:W-:Y:S01]  /*14090*/  FMNMX.FTZ R48, R40, R7, !PT ;  /* 0x0000000728307209 */ /* 0x000fe20007810000 */
[----:B------:R-:W-:-:S02]  /*140a0*/  FFMA.FTZ R45, R32, UR38, -R50 ;  /* 0x00000026202d7c23 */ /* 0x000fc40008010832 */
[----:B------:R-:W-:Y:S01]  /*140b0*/  MUFU.EX2 R154, R154 ;  /* 0x0000009a009a7308 */ /* 0x000fe20000000800 */
[----:B------:R-:W-:-:S04]  /*140c0*/  FMNMX.FTZ R7, R11, R48, !PT ;  /* 0x000000300b077209 */ /* 0x000fc80007810000 */
[----:B------:R-:W-:-:S03]  /*140d0*/  FMNMX.FTZ R46, R0, R7, !PT ;  /* 0x00000007002e7209 */ /* 0x000fc60007810000 */
[----:B------:R-:W-:Y:S01]  /*140e0*/  MUFU.EX2 R9, R9 ;  /* 0x0000000900097308 */ /* 0x000fe20000000800 */
[----:B------:R-:W-:-:S04]  /*140f0*/  FMNMX.FTZ R46, R25, R46, !PT ;  /* 0x0000002e192e7209 */ /* 0x000fc80007810000 */
[----:B------:R-:W-:-:S03]  /*14100*/  FMNMX.FTZ R46, R21, R46, !PT ;  /* 0x0000002e152e7209 */ /* 0x000fc60007810000 */
[----:B------:R-:W-:Y:S02]  /*14110*/  MUFU.EX2 R45, R45 ;  /* 0x0000002d002d7308 */ /* 0x000fe40000000800 */
[----:B------:R-:W0:Y:S06]  /*14120*/  SHFL.BFLY PT, R7, R46, 0x2, 0x1f ;  /* 0x0c401f002e077f89 */ /* 0x000e2c00000e0000 */
[----:B------:R-:W-:Y:S08]  /*14130*/  MUFU.EX2 R31, R31 ;  /* 0x0000001f001f7308 */ /* 0x000ff00000000800 */
[----:B------:R-:W-:Y:S08]  /*14140*/  MUFU.EX2 R30, R30 ;  /* 0x0000001e001e7308 */ /* 0x000ff00000000800 */
[----:B------:R-:W-:Y:S01]  /*14150*/  MUFU.EX2 R156, R156 ;  /* 0x0000009c009c7308 */ /* 0x000fe20000000800 */
[----:B0-----:R-:W-:-:S05]  /*14160*/  FMNMX.FTZ R32, R46, R7, !PT ;  /* 0x000000072e207209 */ /* 0x001fca0007810000 */
[----:B------:R-:W0:Y:S02]  /*14170*/  SHFL.BFLY PT, R7, R32, 0x1, 0x1f ;  /* 0x0c201f0020077f89 */ /* 0x000e2400000e0000 */
[----:B------:R-:W-:Y:S08]  /*14180*/  MUFU.EX2 R27, R27 ;  /* 0x0000001b001b7308 */ /* 0x000ff00000000800 */
[----:B------:R-:W-:Y:S08]  /*14190*/  MUFU.EX2 R24, R24 ;  /* 0x0000001800187308 */ /* 0x000ff00000000800 */
[----:B------:R-:W-:Y:S01]  /*141a0*/  MUFU.EX2 R29, R29 ;  /* 0x0000001d001d7308 */ /* 0x000fe20000000800 */
[----:B0-----:R-:W-:-:S07]  /*141b0*/  FMNMX.FTZ R7, R32, R7, !PT ;  /* 0x0000000720077209 */ /* 0x001fce0007810000 */
[----:B------:R-:W-:Y:S01]  /*141c0*/  MUFU.EX2 R158, R158 ;  /* 0x0000009e009e7308 */ /* 0x000fe20000000800 */
[C---:B------:R-:W-:Y:S01]  /*141d0*/  FSETP.NEU.FTZ.AND P2, PT, R7.reuse, -INF , PT ;  /* 0xff8000000700780b */ /* 0x040fe20003f5d000 */
[----:B------:R-:W-:-:S06]  /*141e0*/  FFMA.FTZ R14, R7, R14, -8 ;  /* 0xc1000000070e7423 */ /* 0x000fcc000001000e */
[----:B------:R-:W-:Y:S01]  /*141f0*/  MUFU.EX2 R15, R15 ;  /* 0x0000000f000f7308 */ /* 0x000fe20000000800 */
        /* <DEDUP_REMOVED lines=18> */
[----:B------:R-:W-:-:S05]  /*14320*/  FFMA.FTZ R20, R21, UR38, -R20 ;  /* 0x0000002615147c23 */ /* 0x000fca0008010814 */
[----:B------:R-:W1:Y:S08]  /*14330*/  MUFU.EX2 R28, R28 ;  /* 0x0000001c001c7308 */ /* 0x000e700000000800 */
[----:B------:R-:W2:Y:S01]  /*14340*/  MUFU.EX2 R41, R8 ;  /* 0x0000000800297308 */ /* 0x000ea20000000800 */
[----:B0-----:R-:W-:-:S07]  /*14350*/  FADD.FTZ R47, R153, R26 ;  /* 0x0000001a992f7221 */ /* 0x001fce0000010000 */
[----:B------:R-:W0:Y:S01]  /*14360*/  MUFU.EX2 R33, R33 ;  /* 0x0000002100217308 */ /* 0x000e220000000800 */
[----:B-1----:R-:W-:-:S07]  /*14370*/  FADD.FTZ R32, R28, R47 ;  /* 0x0000002f1c207221 */ /* 0x002fce0000010000 */
[----:B------:R1:W-:Y:S01]  /*14380*/  MUFU.EX2 R14, R3 ;  /* 0x00000003000e7308 */ /* 0x0003e20000000800 */
[----:B--2---:R-:W-:-:S01]  /*14390*/  FADD.FTZ R32, R41, R32 ;  /* 0x0000002029207221 */ /* 0x004fc20000010000 */
[----:B------:R-:W-:-:S04]  /*143a0*/  F2FP.SATFINITE.E4M3.F32.PACK_AB_MERGE_C R28, R41, R28, RZ ;  /* 0x0000001c291c723e */ /* 0x000fc800048070ff */
[----:B------:R-:W-:Y:S02]  /*143b0*/  F2FP.SATFINITE.E4M3.F32.PACK_AB_MERGE_C R153, R26, R153, R28 ;  /* 0x000000991a99723e */ /* 0x000fe4000480701c */
[----:B------:R-:W2:Y:S01]  /*143c0*/  MUFU.EX2 R34, R34 ;  /* 0x0000002200227308 */ /* 0x000ea20000000800 */
[----:B-1----:R-:W-:-:S04]  /*143d0*/  FADD.FTZ R3, R152, R9 ;  /* 0x0000000998037221 */ /* 0x002fc80000010000 */
[----:B------:R-:W-:Y:S01]  /*143e0*/  FADD.FTZ R8, R42, R3 ;  /* 0x000000032a087221 */ /* 0x000fe20000010000 */
[C---:B------:R-:W-:Y:S02]  /*143f0*/  F2FP.SATFINITE.E4M3.F32.PACK_AB_MERGE_C R42, R43.reuse, R42, RZ ;  /* 0x0000002a2b2a723e */ /* 0x040fe400048070ff */
[----:B------:R-:W1:Y:S01]  /*14400*/  MUFU.EX2 R35, R35 ;  /* 0x0000002300237308 */ /* 0x000e620000000800 */
[----:B------:R-:W-:-:S01]  /*14410*/  FADD.FTZ R3, R43, R8 ;  /* 0x000000082b037221 */ /* 0x000fc20000010000 */
[----:B------:R-:W-:-:S03]  /*14420*/  F2FP.SATFINITE.E4M3.F32.PACK_AB_MERGE_C R152, R9, R152, R42 ;  /* 0x000000980998723e */ /* 0x000fc6000480702a */
[----:B------:R-:W-:Y:S01]  /*14430*/  FADD.FTZ R8, R154, R3 ;  /* 0x000000039a087221 */ /* 0x000fe20000010000 */
[----:B0-----:R-:W-:-:S02]  /*14440*/  FADD.FTZ R3, R33, R32 ;  /* 0x0000002021037221 */ /* 0x001fc40000010000 */
[----:B------:R-:W0:Y:S01]  /*14450*/  MUFU.EX2 R36, R36 ;  /* 0x0000002400247308 */ /* 0x000e220000000800 */
[----:B------:R-:W-:-:S01]  /*14460*/  FADD.FTZ R8, R45, R8 ;  /* 0x000000082d087221 */ /* 0x000fc20000010000 */
[----:B--2---:R-:W-:-:S03]  /*14470*/  FADD.FTZ R32, R34, R3 ;  /* 0x0000000322207221 */ /* 0x004fc60000010000 */
[----:B------:R-:W-:-:S03]  /*14480*/  FADD.FTZ R3, R31, R8 ;  /* 0x000000081f037221 */ /* 0x000fc60000010000 */
[----:B------:R-:W2:Y:S01]  /*14490*/  MUFU.EX2 R37, R37 ;  /* 0x0000002500257308 */ /* 0x000ea20000000800 */
[----:B-1----:R-:W-:-:S01]  /*144a0*/  FADD.FTZ R47, R35, R32 ;  /* 0x00000020232f7221 */ /* 0x002fc20000010000 */
[C---:B------:R-:W-:Y:S01]  /*144b0*/  FADD.FTZ R3, R30.reuse, R3 ;  /* 0x000000031e037221 */ /* 0x040fe20000010000 */
[----:B------:R-:W-:-:S03]  /*144c0*/  F2FP.SATFINITE.E4M3.F32.PACK_AB_MERGE_C R30, R30, R31, RZ ;  /* 0x0000001f1e1e723e */ /* 0x000fc600048070ff */
[----:B------:R-:W-:Y:S01]  /*144d0*/  FADD.FTZ R44, R156, R3 ;  /* 0x000000039c2c7221 */ /* 0x000fe20000010000 */
[----:B------:R-:W-:Y:S01]  /*144e0*/  F2FP.SATFINITE.E4M3.F32.PACK_AB_MERGE_C R154, R45, R154, R30 ;  /* 0x0000009a2d9a723e */ /* 0x000fe2000480701e */
[----:B------:R-:W1:Y:S01]  /*144f0*/  MUFU.EX2 R38, R38 ;  /* 0x0000002600267308 */ /* 0x000e620000000800 */
[----:B0-----:R-:W-:-:S01]  /*14500*/  FADD.FTZ R32, R36, R47 ;  /* 0x0000002f24207221 */ /* 0x001fc20000010000 */
[----:B------:R-:W-:Y:S01]  /*14510*/  FADD.FTZ R47, R27, R44 ;  /* 0x0000002c1b2f7221 */ /* 0x000fe20000010000 */
[----:B------:R-:W-:-:S03]  /*14520*/  F2FP.SATFINITE.E4M3.F32.PACK_AB_MERGE_C R35, R36, R35, RZ ;  /* 0x000000232423723e */ /* 0x000fc600048070ff */
[----:B------:R-:W-:Y:S01]  /*14530*/  FADD.FTZ R44, R24, R47 ;  /* 0x0000002f182c7221 */ /* 0x000fe20000010000 */
[----:B------:R-:W-:Y:S01]  /*14540*/  F2FP.SATFINITE.E4M3.F32.PACK_AB_MERGE_C R24, R29, R24, RZ ;  /* 0x000000181d18723e */ /* 0x000fe200048070ff */
[----:B------:R-:W0:Y:S01]  /*14550*/  MUFU.EX2 R39, R39 ;  /* 0x0000002700277308 */ /* 0x000e220000000800 */
[----:B--2---:R-:W-:-:S01]  /*14560*/  FADD.FTZ R3, R37, R32 ;  /* 0x0000002025037221 */ /* 0x004fc20000010000 */
[----:B------:R-:W-:Y:S01]  /*14570*/  FADD.FTZ R21, R29, R44 ;  /* 0x0000002c1d157221 */ /* 0x000fe20000010000 */
[----:B------:R-:W-:Y:S02]  /*14580*/  F2FP.SATFINITE.E4M3.F32.PACK_AB_MERGE_C R156, R27, R156, R24 ;  /* 0x0000009c1b9c723e */ /* 0x000fe40004807018 */
[----:B------:R-:W-:-:S03]  /*14590*/  F2FP.SATFINITE.E4M3.F32.PACK_AB_MERGE_C R155, R34, R33, R35 ;  /* 0x00000021229b723e */ /* 0x000fc60004807023 */
[----:B------:R-:W2:Y:S01]  /*145a0*/  MUFU.EX2 R40, R40 ;  /* 0x0000002800287308 */ /* 0x000ea20000000800 */
[----:B-1----:R-:W-:-:S07]  /*145b0*/  FADD.FTZ R32, R38, R3 ;  /* 0x0000000326207221 */ /* 0x002fce0000010000 */
[----:B------:R-:W1:Y:S01]  /*145c0*/  MUFU.EX2 R11, R11 ;  /* 0x0000000b000b7308 */ /* 0x000e620000000800 */
[----:B0-----:R-:W-:-:S01]  /*145d0*/  FADD.FTZ R3, R39, R32 ;  /* 0x0000002027037221 */ /* 0x001fc20000010000 */
[----:B------:R-:W-:-:S04]  /*145e0*/  FADD.FTZ R32, R158, R21 ;  /* 0x000000159e207221 */ /* 0x000fc80000010000 */
[----:B------:R-:W-:Y:S02]  /*145f0*/  FADD.FTZ R32, R15, R32 ;  /* 0x000000200f207221 */ /* 0x000fe40000010000 */
[----:B------:R0:W4:Y:S01]  /*14600*/  MUFU.EX2 R8, R0 ;  /* 0x0000000000087308 */ /* 0x0001220000000800 */
[----:B--2---:R-:W-:-:S04]  /*14610*/  F2FP.SATFINITE.E4M3.F32.PACK_AB_MERGE_C R39, R40, R39, RZ ;  /* 0x000000272827723e */ /* 0x004fc800048070ff */
[----:B------:R-:W-:-:S03]  /*14620*/  F2FP.SATFINITE.E4M3.F32.PACK_AB_MERGE_C R157, R38, R37, R39 ;  /* 0x00000025269d723e */ /* 0x000fc60004807027 */
[----:B------:R-:W2:Y:S01]  /*14630*/  MUFU.EX2 R13, R13 ;  /* 0x0000000d000d7308 */ /* 0x000ea20000000800 */
[----:B0-----:R-:W-:-:S04]  /*14640*/  FADD.FTZ R0, R40, R3 ;  /* 0x0000000328007221 */ /* 0x001fc80000010000 */
[----:B-1----:R-:W-:-:S03]  /*14650*/  FADD.FTZ R3, R11, R0 ;  /* 0x000000000b037221 */ /* 0x002fc60000010000 */
[----:B------:R-:W0:Y:S01]  /*14660*/  MUFU.EX2 R25, R25 ;  /* 0x0000001900197308 */ /* 0x000e220000000800 */
[----:B----4-:R-:W-:-:S07]  /*14670*/  FADD.FTZ R0, R8, R3 ;  /* 0x0000000308007221 */ /* 0x010fce0000010000 */
[----:B------:R-:W1:Y:S01]  /*14680*/  MUFU.EX2 R20, R20 ;  /* 0x0000001400147308 */ /* 0x000e620000000800 */
[----:B--2---:R-:W-:-:S01]  /*14690*/  FADD.FTZ R3, R13, R32 ;  /* 0x000000200d037221 */ /* 0x004fc20000010000 */
[----:B------:R-:W-:-:S03]  /*146a0*/  F2FP.SATFINITE.E4M3.F32.PACK_AB_MERGE_C R13, R14, R13, RZ ;  /* 0x0000000d0e0d723e */ /* 0x000fc600048070ff */
[----:B------:R-:W-:Y:S01]  /*146b0*/  FADD.FTZ R3, R14, R3 ;  /* 0x000000030e037221 */ /* 0x000fe20000010000 */
[----:B------:R-:W-:Y:S01]  /*146c0*/  F2FP.SATFINITE.E4M3.F32.PACK_AB_MERGE_C R158, R15, R158, R13 ;  /* 0x0000009e0f9e723e */ /* 0x000fe2000480700d */
[----:B0-----:R-:W-:Y:S01]  /*146d0*/  FADD.FTZ R21, R25, R0 ;  /* 0x0000000019157221 */ /* 0x001fe20000010000 */
[----:B-1----:R-:W-:-:S03]  /*146e0*/  F2FP.SATFINITE.E4M3.F32.PACK_AB_MERGE_C R25, R20, R25, RZ ;  /* 0x000000191419723e */ /* 0x002fc600048070ff */
[----:B------:R-:W-:Y:S01]  /*146f0*/  FADD.FTZ R0, R20, R21 ;  /* 0x0000001514007221 */ /* 0x000fe20000010000 */
[----:B------:R-:W-:Y:S01]  /*14700*/  F2FP.SATFINITE.E4M3.F32.PACK_AB_MERGE_C R159, R8, R11, R25 ;  /* 0x0000000b089f723e */ /* 0x000fe20004807019 */
[----:B------:R-:W-:Y:S06]  /*14710*/  @!P0 BRA `(.L_x_1923) ;  /* 0x0000000000048947 */ /* 0x000fec0003800000 */
[----:B------:R-:W-:Y:S01]  /*14720*/  BPT.TRAP 0x1 ;  /* 0x000000040000795c */ /* 0x000fe20000300000 */
.L_x_1923:
[----:B------:R0:W1:Y:S01]  /*14730*/  SYNCS.PHASECHK.TRANS64.TRYWAIT P2, [R5+URZ+0x28450], R12 ;  /* 0x0284500c050075a7 */ /* 0x000062000804017f */
[----:B------:R-:W-:Y:S05]  /*14740*/  @!P0 BRA `(.L_x_1924) ;  /* 0x0000000000048947 */ /* 0x000fea0003800000 */
[----:B------:R-:W-:Y:S01]  /*14750*/  BPT.TRAP 0x1 ;  /* 0x000000040000795c */ /* 0x000fe20000300000 */
.L_x_1924:
[----:B------:R-:W-:Y:S04]  /*14760*/  BSSY B0, `(.L_x_1925) ;  /* 0x0000004000007945 */ /* 0x000fe80003800000 */
[----:B-1----:R-:W-:Y:S05]  /*14770*/  @P2 BRA `(.L_x_1926) ;  /* 0x0000000000082947 */ /* 0x002fea0003800000 */
[----:B------:R-:W1:Y:S02]  /*14780*/  SYNCS.PHASECHK.TRANS64.TRYWAIT P2, [R5+URZ+0x28450], R12 ;  /* 0x0284500c050075a7 */ /* 0x000e64000804017f */
[----:B-1----:R-:W-:Y:S05]  /*14790*/  @!P2 BRA `(.L_x_1927) ;  /* 0x00000194005ca947 */ /* 0x002fea0003800000 */
.L_x_1926:
[----:B------:R-:W-:Y:S05]  /*147a0*/  BSYNC B0 ;  /* 0x0000000000007941 */ /* 0x000fea0003800000 */
.L_x_1925:
[----:B------:R-:W-:Y:S05]  /*147b0*/  WARPSYNC.ALL ;  /* 0x0000000000007948 */ /* 0x000fea0003800000 */
[----:B------:R-:W-:Y:S01]  /*147c0*/  R2UR UR4, R22 ;  /* 0x00000000160472ca */ /* 0x000fe200000e0000 */
[----:B------:R2:W-:Y:S01]  /*147d0*/  BAR.SYNC.DEFER_BLOCKING R10, 0x100 ;  /* 0x0004000a0000751d */ /* 0x0005e20000010000 */
[----:B------:R-:W-:-:S05]  /*147e0*/  IMAD.MOV.U32 R9, RZ, RZ, -0x7fffffe0 ;  /* 0x80000020ff097424 */ /* 0x000fca00078e00ff */
[C---:B------:R-:W-:Y:S02]  /*147f0*/  R2UR UR11, R9.reuse ;  /* 0x00000000090b72ca */ /* 0x040fe400000e0000 */
[----:B------:R-:W-:-:S04]  /*14800*/  R2UR UR15, R9 ;  /* 0x00000000090f72ca */ /* 0x000fc800000e0000 */
[----:B------:R-:W-:-:S04]  /*14810*/  UIADD3 UR4, UR4, 0x8000, URZ ;  /* 0x0000800004047890 */ /* 0x000fc8000fffe03f */
[----:B------:R-:W-:-:S04]  /*14820*/  USHF.R.U32.HI UR4, URZ, 0x4, UR4 ;  /* 0x000000043f047899 */ /* 0x000fc80008011604 */
[----:B------:R-:W-:-:S04]  /*14830*/  ULOP3.LUT UR4, UR4, 0x3fff, URZ, 0xc0, !UPT ;  /* 0x00003fff04047892 */ /* 0x000fc8000f8ec03f */
[----:B------:R-:W-:Y:S01]  /*14840*/  ULOP3.LUT UR43, UR4, 0x10000, URZ, 0xfc, !UPT ;  /* 0x00010000042b7892 */ /* 0x000fe2000f8efc3f */
[----:B------:R-:W-:-:S05]  /*14850*/  WARPGROUP.ARRIVE ;  /* 0x00000000000079c5 */ /* 0x000fca0000000000 */
[----:B------:R-:W-:-:S04]  /*14860*/  LEA R8, R23, UR43, 0xa ;  /* 0x0000002b17087c11 */ /* 0x000fc8000f8e50ff */
[C---:B------:R-:W-:Y:S02]  /*14870*/  R2UR UR10, R8.reuse ;  /* 0x00000000080a72ca */ /* 0x040fe400000e0000 */
[----:B------:R-:W-:-:S04]  /*14880*/  IADD3 R8, R8, 0x2, RZ ;  /* 0x0000000208087810 */ /* 0x000fc80007ffe0ff */
[----:B------:R-:W-:-:S07]  /*14890*/  R2UR UR14, R8 ;  /* 0x00000000080e72ca */ /* 0x000fce00000e0000 */
[----:B------:R-:W-:Y:S03]  /*148a0*/  QGMMA.64x256x32.F32.E4M3.E4M3 R24, R152, gdesc[UR8], RZ, !UPT, gsb0 ;  /* 0x03e0000898187df3 */ /* 0x000fe6000c0008ff */
[----:B------:R-:W-:Y:S02]  /*148b0*/  WARPGROUP.DEPBAR.LE gsb0, 0x0 ;  /* 0x00008000000079c5 */ /* 0x000fe40000010000 */
[----:B------:R-:W-:-:S15]  /*148c0*/  WARPGROUP.ARRIVE ;  /* 0x00000000000079c5 */ /* 0x000fde0000000000 */
[----:B------:R-:W-:-:S08]  /*148d0*/  NOP ;  /* 0x0000000000007918 */ /* 0x000fd00000000000 */
[----:B------:R-:W-:Y:S03]  /*148e0*/  QGMMA.64x256x32.F32.E4M3.E4M3 R24, R156, gdesc[UR12], R24, gsb0 ;  /* 0x03e0000c9c187df3 */ /* 0x000fe60008000818 */
[----:B------:R-:W-:Y:S02]  /*148f0*/  WARPGROUP.DEPBAR.LE gsb0, 0x0 ;  /* 0x00008000000079c5 */ /* 0x000fe40000010000 */
[----:B--2---:R-:W-:Y:S05]  /*14900*/  @!P0 BRA `(.L_x_1928) ;  /* 0x0000000000048947 */ /* 0x004fea0003800000 */
[----:B------:R-:W-:Y:S01]  /*14910*/  BPT.TRAP 0x1 ;  /* 0x000000040000795c */ /* 0x000fe20000300000 */
.L_x_1928:
[----:B01----:R-:W-:Y:S01]  /*14920*/  VIADD R5, R5, 0x28460 ;  /* 0x0002846005057836 */ /* 0x003fe20000000000 */
[----:B------:R-:W-:Y:S01]  /*14930*/  UISETP.GE.AND UP0, UPT, UR7, 0x1, UPT ;  /* 0x000000010700788c */ /* 0x000fe2000bf06270 */
[----:B------:R-:W-:Y:S02]  /*14940*/  IMAD.U32 R8, RZ, RZ, UR39 ;  /* 0x00000027ff087e24 */ /* 0x000fe4000f8e00ff */
[----:B------:R-:W-:-:S03]  /*14950*/  IMAD.MOV.U32 R9, RZ, RZ, R201 ;  /* 0x000000ffff097224 */ /* 0x000fc600078e00c9 */
[----:B------:R-:W-:Y:S02]  /*14960*/  PRMT R5, R8, 0x654, R5 ;  /* 0x0000065408057816 */ /* 0x000fe40000000005 */
[----:B------:R-:W0:Y:S01]  /*14970*/  @P1 LDC R8, c[0x0][0x44c] ;  /* 0x00011300ff081b82 */ /* 0x000e220000000800 */
[----:B------:R-:W-:Y:S01]  /*14980*/  PLOP3.LUT P2, PT, PT, PT, UP0, 0x40, 0x0 ;  /* 0x000000000000781c */ /* 0x000fe20003f4e808 */
[----:B------:R1:W-:Y:S06]  /*14990*/  SYNCS.ARRIVE.TRANS64.RED.A1T0 RZ, [R5+URZ], RZ ;  /* 0x000000ff05ff79a7 */ /* 0x0003ec000810043f */
[----:B-1----:R-:W1:Y:S01]  /*149a0*/  @P1 LDC R5, c[0x0][0x450] ;  /* 0x00011400ff051b82 */ /* 0x002e620000000800 */
[----:B0-----:R-:W-:-:S05]  /*149b0*/  @P1 IMAD.HI.U32 R8, R201, R8, RZ ;  /* 0x00000008c9081227 */ /* 0x001fca00078e00ff */
[----:B-1----:R-:W-:Y:S01]  /*149c0*/  @P1 SHF.R.U32.HI R9, RZ, R5, R8 ;  /* 0x00000005ff091219 */ /* 0x002fe20000011608 */
[----:B------:R-:W-:-:S04]  /*149d0*/  VIADD R5, R160, 0xfffffffe ;  /* 0xfffffffea0057836 */ /* 0x000fc80000000000 */
[----:B------:R-:W-:-:S04]  /*149e0*/  IMAD.IADD R161, R161, 0x1, R9 ;  /* 0x00000001a1a17824 */ /* 0x000fc800078e0209 */
[----:B------:R-:W-:Y:S01]  /*149f0*/  VIADD R8, R161, UR6 ;  /* 0x00000006a1087c36 */ /* 0x000fe20008000000 */
[----:B------:R-:W-:Y:S06]  /*14a00*/  @P2 BRA `(.L_x_1929) ;  /* 0x0000000000542947 */ /* 0x000fec0003800000 */
[C---:B------:R-:W-:Y:S01]  /*14a10*/  ISETP.GT.AND P2, PT, R161.reuse, RZ, PT ;  /* 0x000000ffa100720c */ /* 0x040fe20003f44270 */
[----:B------:R-:W-:Y:S01]  /*14a20*/  BSSY B0, `(.L_x_1930) ;  /* 0x0000010000007945 */ /* 0x000fe20003800000 */
[----:B------:R-:W-:-:S11]  /*14a30*/  VIADD R9, R161, 0xffffffff ;  /* 0xffffffffa1097836 */ /* 0x000fd60000000000 */
[----:B------:R-:W-:Y:S05]  /*14a40*/  @P2 BRA `(.L_x_1931) ;  /* 0x0000000000202947 */ /* 0x000fea0003800000 */
[----:B------:R-:W-:Y:S01]  /*14a50*/  UISETP.NE.AND UP0, UPT, UR7, 0x1, UPT ;  /* 0x000000010700788c */ /* 0x000fe2000bf05270 */
[----:B------:R-:W-:-:S05]  /*14a60*/  IMAD.MOV R9, RZ, RZ, -R161 ;  /* 0x000000ffff097224 */ /* 0x000fca00078e0aa1 */
[----:B------:R-:W-:-:S05]  /*14a70*/  PLOP3.LUT P2, PT, PT, PT, UP0, 0x80, 0x0 ;  /* 0x000000000000781c */ /* 0x000fca0003f4f008 */
[----:B------:R-:W-:-:S08]  /*14a80*/  @UP0 ULDC.64 UR4, c[0x0][0x9e8] ;  /* 0x00027a0000040ab9 */ /* 0x000fd00000000a00 */
[----:B------:R-:W-:-:S05]  /*14a90*/  @P2 IMAD.HI.U32 R10, R9, UR4, RZ ;  /* 0x00000004090a2c27 */ /* 0x000fca000f8e00ff */
[----:B------:R-:W-:-:S04]  /*14aa0*/  @P2 SHF.R.U32.HI R9, RZ, UR5, R10 ;  /* 0x00000005ff092c19 */ /* 0x000fc8000801160a */
[----:B------:R-:W-:Y:S01]  /*14ab0*/  LOP3.LUT R9, RZ, R9, RZ, 0x33, !PT ;  /* 0x00000009ff097212 */ /* 0x000fe200078e33ff */
[----:B------:R-:W-:Y:S06]  /*14ac0*/  BRA `(.L_x_1932) ;  /* 0x0000000000147947 */ /* 0x000fec0003800000 */
.L_x_1931:
[----:B------:R-:W-:-:S06]  /*14ad0*/  UISETP.NE.AND UP0, UPT, UR7, 0x1, UPT ;  /* 0x000000010700788c */ /* 0x000fcc000bf05270 */
[----:B------:R-:W-:-:S05]  /*14ae0*/  PLOP3.LUT P2, PT, PT, PT, UP0, 0x80, 0x0 ;  /* 0x000000000000781c */ /* 0x000fca0003f4f008 */
[----:B------:R-:W-:-:S08]  /*14af0*/  @UP0 ULDC.64 UR4, c[0x0][0x9e8] ;  /* 0x00027a0000040ab9 */ /* 0x000fd00000000a00 */
[----:B------:R-:W-:-:S05]  /*14b00*/  @P2 IMAD.HI.U32 R10, R9, UR4, RZ ;  /* 0x00000004090a2c27 */ /* 0x000fca000f8e00ff */
[----:B------:R-:W-:-:S07]  /*14b10*/  @P2 SHF.R.U32.HI R9, RZ, UR5, R10 ;  /* 0x00000005ff092c19 */ /* 0x000fce000801160a */
.L_x_1932:
[----:B------:R-:W-:Y:S05]  /*14b20*/  BSYNC B0 ;  /* 0x0000000000007941 */ /* 0x000fea0003800000 */
.L_x_1930:
[----:B------:R-:W-:-:S04]  /*14b30*/  IMAD.U32 R10, RZ, RZ, UR7 ;  /* 0x00000007ff0a7e24 */ /* 0x000fc8000f8e00ff */
[----:B------:R-:W-:-:S05]  /*14b40*/  IMAD R10, R9, R10, UR7 ;  /* 0x00000007090a7e24 */ /* 0x000fca000f8e020a */
[----:B------:R-:W-:-:S07]  /*14b50*/  VIMNMX R8, R8, R10, PT ;  /* 0x0000000a08087248 */ /* 0x000fce0003fe0100 */
.L_x_1929:
[----:B------:R-:W-:Y:S01]  /*14b60*/  SHF.R.S32.HI R9, RZ, 0x1f, R8 ;  /* 0x0000001fff097819 */ /* 0x000fe20000011408 */
[----:B------:R-:W-:Y:S01]  /*14b70*/  ULDC UR46, c[0x0][0x9e4] ;  /* 0x00027900002e7ab9 */ /* 0x000fe20000000800 */
[----:B------:R-:W-:Y:S01]  /*14b80*/  ULDC UR54, c[0x0][0x9e4] ;  /* 0x0002790000367ab9 */ /* 0x000fe20000000800 */
[----:B------:R-:W-:Y:S01]  /*14b90*/  ULDC UR58, c[0x0][0x988] ;  /* 0x00026200003a7ab9 */ /* 0x000fe20000000800 */
[----:B------:R-:W-:Y:S01]  /*14ba0*/  LEA.HI R9, R9, R8, RZ, 0x6 ;  /* 0x0000000809097211 */ /* 0x000fe200078f30ff */
[----:B------:R-:W-:Y:S01]  /*14bb0*/  ULDC UR47, c[0x0][0x988] ;  /* 0x00026200002f7ab9 */ /* 0x000fe20000000800 */
[----:B------:R-:W-:Y:S01]  /*14bc0*/  ULDC UR55, c[0x0][0x988] ;  /* 0x0002620000377ab9 */ /* 0x000fe20000000800 */
[----:B------:R-:W-:Y:S01]  /*14bd0*/  ULDC UR50, c[0x0][0x9e0] ;  /* 0x0002780000327ab9 */ /* 0x000fe20000000800 */
[----:B------:R-:W-:Y:S01]  /*14be0*/  SHF.R.S32.HI R8, RZ, 0x6, R9 ;  /* 0x00000006ff087819 */ /* 0x000fe20000011409 */
[----:B------:R-:W-:-:S03]  /*14bf0*/  ULDC UR59, c[0x0][0x9e0] ;  /* 0x00027800003b7ab9 */ /* 0x000fc60000000800 */
[----:B------:R-:W-:-:S04]  /*14c00*/  VIMNMX R8, R204, R8, !PT ;  /* 0x00000008cc087248 */ /* 0x000fc80007fe0100 */
[----:B------:R-:W-:-:S13]  /*14c10*/  ISETP.GE.AND P2, PT, R5, R8, PT ;  /* 0x000000080500720c */ /* 0x000fda0003f46270 */
[----:B------:R-:W-:Y:S05]  /*14c20*/  @!P2 BRA `(.L_x_1933) ;  /* 0x000000280060a947 */ /* 0x000fea0003800000 */
.L_x_1953:
[----:B------:R-:W-:Y:S01]  /*14c30*/  VIADD R23, R23, 0x1 ;  /* 0x0000000117177836 */ /* 0x000fe20000000000 */
[----:B------:R-:W-:Y:S05]  /*14c40*/  YIELD ;  /* 0x0000000000007946 */ /* 0x000fea0003800000 */
[----:B------:R-:W-:-:S04]  /*14c50*/  ISETP.NE.AND P2, PT, R23, 0x2, PT ;  /* 0x000000021700780c */ /* 0x000fc80003f45270 */
[----:B--23--:R-:W-:Y:S02]  /*14c60*/  SEL R4, RZ, 0x1, P2 ;  /* 0x00000001ff047807 */ /* 0x00cfe40001000000 */
[----:B------:R-:W-:Y:S02]  /*14c70*/  SEL R23, R23, RZ, P2 ;  /* 0x000000ff17177207 */ /* 0x000fe40001000000 */
[----:B------:R-:W-:Y:S01]  /*14c80*/  LOP3.LUT R186, R186, R4, RZ, 0x3c, !PT ;  /* 0x00000004baba7212 */ /* 0x000fe200078e3cff */
[----:B------:R-:W-:Y:S06]  /*14c90*/  @!P0 BRA `(.L_x_1934) ;  /* 0x0000000000048947 */ /* 0x000fec0003800000 */
[----:B------:R-:W-:Y:S01]  /*14ca0*/  BPT.TRAP 0x1 ;  /* 0x000000040000795c */ /* 0x000fe20000300000 */
.L_x_1934:
[----:B------:R-:W-:Y:S01]  /*14cb0*/  IMAD R205, R23, 0x8, R22 ;  /* 0x0000000817cd7824 */ /* 0x000fe200078e0216 */
[----:B------:R-:W-:-:S04]  /*14cc0*/  SHF.L.U32 R9, R186, 0x1f, RZ ;  /* 0x0000001fba097819 */ /* 0x000fc800000006ff */
[----:B------:R0:W1:Y:S01]  /*14cd0*/  SYNCS.PHASECHK.TRANS64.TRYWAIT P2, [R205+URZ+0x28430], R9 ;  /* 0x02843009cd0075a7 */ /* 0x000062000804017f */
[----:B------:R-:W-:Y:S05]  /*14ce0*/  @!P0 BRA `(.L_x_1935) ;  /* 0x0000000000048947 */ /* 0x000fea0003800000 */
[----:B------:R-:W-:Y:S01]  /*14cf0*/  BPT.TRAP 0x1 ;  /* 0x000000040000795c */ /* 0x000fe20000300000 */
.L_x_1935:
[----:B------:R-:W-:Y:S02]  /*14d00*/  LEA R10, R23, UR60, 0xa ;  /* 0x0000003c170a7c11 */ /* 0x000fe4000f8e50ff */
[----:B------:R-:W-:-:S03]  /*14d10*/  MOV R11, 0x40000040 ;  /* 0x40000040000b7802 */ /* 0x000fc60000000f00 */
[C---:B------:R-:W-:Y:S02]  /*14d20*/  VIADD R12, R10.reuse, 0x2 ;  /* 0x000000020a0c7836 */ /* 0x040fe40000000000 */
[----:B------:R-:W-:Y:S01]  /*14d30*/  VIADD R4, R10, 0x4 ;  /* 0x000000040a047836 */ /* 0x000fe20000000000 */
[----:B-1----:R-:W-:Y:S06]  /*14d40*/  @P2 BRA `(.L_x_1936) ;  /* 0x0000000000082947 */ /* 0x002fec0003800000 */
[----:B------:R-:W1:Y:S02]  /*14d50*/  SYNCS.PHASECHK.TRANS64.TRYWAIT P2, [R205+URZ+0x28430], R9 ;  /* 0x02843009cd0075a7 */ /* 0x000e64000804017f */
[----:B-1----:R-:W-:Y:S05]  /*14d60*/  @!P2 BRA `(.L_x_1937) ;  /* 0x0000018c00fca947 */ /* 0x002fea0003800000 */
.L_x_1936:
[----:B------:R-:W-:Y:S05]  /*14d70*/  WARPSYNC.ALL ;  /* 0x0000000000007948 */ /* 0x000fea0003800000 */
[----:B------:R-:W-:Y:S01]  /*14d80*/  R2UR UR14, R10 ;  /* 0x000000000a0e72ca */ /* 0x000fe200000e0000 */
[----:B------:R-:W-:Y:S01]  /*14d90*/  WARPGROUP.ARRIVE ;  /* 0x00000000000079c5 */ /* 0x000fe20000000000 */
[----:B------:R-:W-:Y:S01]  /*14da0*/  R2UR UR15, R11 ;  /* 0x000000000b0f72ca */ /* 0x000fe200000e0000 */
[----:B------:R-:W-:Y:S01]  /*14db0*/  IMAD.MOV.U32 R13, RZ, RZ, 0x40000040 ;  /* 0x40000040ff0d7424 */ /* 0x000fe200078e00ff */
[----:B------:R-:W-:Y:S01]  /*14dc0*/  R2UR UR12, R198 ;  /* 0x00000000c60c72ca */ /* 0x000fe200000e0000 */
[----:B------:R-:W-:Y:S01]  /*14dd0*/  VIADD R14, R10, 0x6 ;  /* 0x000000060a0e7836 */ /* 0x000fe20000000000 */
[----:B------:R-:W-:Y:S01]  /*14de0*/  R2UR UR13, R199 ;  /* 0x00000000c70d72ca */ /* 0x000fe200000e0000 */
[----:B------:R-:W-:Y:S01]  /*14df0*/  IMAD.MOV.U32 R15, RZ, RZ, 0x40000040 ;  /* 0x40000040ff0f7424 */ /* 0x000fe200078e00ff */
[----:B------:R-:W-:Y:S01]  /*14e00*/  R2UR UR10, R12 ;  /* 0x000000000c0a72ca */ /* 0x000fe200000e0000 */
[----:B------:R-:W-:Y:S01]  /*14e10*/  IMAD.MOV.U32 R12, RZ, RZ, R4 ;  /* 0x000000ffff0c7224 */ /* 0x000fe200078e0004 */
[----:B------:R-:W-:Y:S01]  /*14e20*/  R2UR UR11, R13 ;  /* 0x000000000d0b72ca */ /* 0x000fe200000e0000 */
[----:B------:R-:W-:Y:S01]  /*14e30*/  UMOV UR16, UR56 ;  /* 0x0000003800107c82 */ /* 0x000fe20008000000 */
[----:B------:R-:W-:Y:S01]  /*14e40*/  R2UR UR8, R196 ;  /* 0x00000000c40872ca */ /* 0x000fe200000e0000 */
[----:B------:R-:W-:Y:S01]  /*14e50*/  UMOV UR17, UR57 ;  /* 0x0000003900117c82 */ /* 0x000fe20008000000 */
[----:B------:R-:W-:Y:S01]  /*14e60*/  R2UR UR9, R197 ;  /* 0x00000000c50972ca */ /* 0x000fe200000e0000 */
[----:B------:R-:W-:Y:S01]  /*14e70*/  UMOV UR20, UR52 ;  /* 0x0000003400147c82 */ /* 0x000fe20008000000 */
[----:B------:R-:W-:Y:S01]  /*14e80*/  R2UR UR6, R12 ;  /* 0x000000000c0672ca */ /* 0x000fe200000e0000 */
[----:B------:R-:W-:Y:S01]  /*14e90*/  VIADD R12, R10, 0x200 ;  /* 0x000002000a0c7836 */ /* 0x000fe20000000000 */
[----:B------:R-:W-:Y:S01]  /*14ea0*/  R2UR UR7, R13 ;  /* 0x000000000d0772ca */ /* 0x000fe200000e0000 */
[----:B------:R-:W-:Y:S01]  /*14eb0*/  QGMMA.64x64x32.F32.E4M3.E4M3 R152, gdesc[UR12], RZ, !UPT, gsb0 ;  /* 0x00e000000c9879f3 */ /* 0x000fe2000c0008ff */
[----:B------:R-:W-:Y:S01]  /*14ec0*/  R2UR UR4, R194 ;  /* 0x00000000c20472ca */ /* 0x000fe200000e0000 */
        /* <DEDUP_REMOVED lines=8> */
[----:B------:R-:W-:Y:S01]  /*14f50*/  VIADD R20, R10, 0x204 ;  /* 0x000002040a147836 */ /* 0x000fe20000000000 */
[----:B------:R-:W-:Y:S01]  /*14f60*/  R2UR UR23, R13 ;  /* 0x000000000d1772ca */ /* 0x000fe200000e0000 */
[----:B------:R-:W-:Y:S01]  /*14f70*/  IMAD.MOV.U32 R21, RZ, RZ, 0x40000040 ;  /* 0x40000040ff157424 */ /* 0x000fe200078e00ff */
[----:B------:R-:W-:Y:S01]  /*14f80*/  R2UR UR26, R14 ;  /* 0x000000000e1a72ca */ /* 0x000fe200000e0000 */
[----:B------:R-:W-:Y:S01]  /*14f90*/  UMOV UR28, UR44 ;  /* 0x0000002c001c7c82 */ /* 0x000fe20008000000 */
[----:B------:R-:W-:Y:S01]  /*14fa0*/  R2UR UR27, R15 ;  /* 0x000000000f1b72ca */ /* 0x000fe200000e0000 */
[----:B------:R-:W-:Y:S01]  /*14fb0*/  UMOV UR29, UR45 ;  /* 0x0000002d001d7c82 */ /* 0x000fe20008000000 */
[----:B------:R-:W-:Y:S01]  /*14fc0*/  R2UR UR30, R20 ;  /* 0x00000000141e72ca */ /* 0x000fe200000e0000 */
[----:B------:R-:W-:Y:S01]  /*14fd0*/  VIADD R10, R10, 0x206 ;  /* 0x000002060a0a7836 */ /* 0x000fe20000000000 */
[----:B------:R-:W-:Y:S01]  /*14fe0*/  R2UR UR31, R21 ;  /* 0x00000000151f72ca */ /* 0x000fe200000e0000 */
[----:B------:R-:W-:Y:S01]  /*14ff0*/  IMAD.MOV.U32 R11, RZ, RZ, 0x40000040 ;  /* 0x40000040ff0b7424 */ /* 0x000fe200078e00ff */
[----:B------:R-:W-:Y:S01]  /*15000*/  UMOV UR32, UR40 ;  /* 0x0000002800207c82 */ /* 0x000fe20008000000 */
[----:B------:R-:W-:Y:S01]  /*15010*/  UMOV UR33, UR41 ;  /* 0x0000002900217c82 */ /* 0x000fe20008000000 */
[----:B------:R-:W-:Y:S01]  /*15020*/  R2UR UR34, R10 ;  /* 0x000000000a2272ca */ /* 0x000fe200000e0000 */
[----:B------:R-:W2:Y:S01]  /*15030*/  S2R R206, SR_TID.X ;  /* 0x0000000000ce7919 */ /* 0x000ea20000002100 */
[----:B------:R-:W-:-:S02]  /*15040*/  R2UR UR35, R11 ;  /* 0x000000000b2372ca */ /* 0x000fc400000e0000 */
[----:B--2---:R-:W-:-:S04]  /*15050*/  SHF.R.U32.HI R206, RZ, 0x7, R206 ;  /* 0x00000007ffce7819 */ /* 0x004fc800000116ce */
        /* <DEDUP_REMOVED lines=26> */
.L_x_1938:
[----:B------:R-:W3:Y:S01]  /*15200*/  @P1 LDC R11, c[0x0][0x44c] ;  /* 0x00011300ff0b1b82 */ /* 0x000ee20000000800 */
[----:B------:R-:W-:Y:S02]  /*15210*/  IMAD.IADD R14, R208, 0x1, R201 ;  /* 0x00000001d00e7824 */ /* 0x000fe400078e02c9 */
[C---:B------:R-:W-:Y:S01]  /*15220*/  FMUL.FTZ R15, R2.reuse, R152 ;  /* 0x00000098020f7220 */ /* 0x040fe20000410000 */
[C---:B------:R-:W-:Y:S01]  /*15230*/  FMUL.FTZ R21, R2.reuse, R153 ;  /* 0x0000009902157220 */ /* 0x040fe20000410000 */
[C---:B------:R-:W-:Y:S01]  /*15240*/  FMUL.FTZ R13, R2.reuse, R155 ;  /* 0x0000009b020d7220 */ /* 0x040fe20000410000 */
[C---:B------:R-:W-:Y:S01]  /*15250*/  FMUL.FTZ R152, R2.reuse, R156 ;  /* 0x0000009c02987220 */ /* 0x040fe20000410000 */
[C---:B------:R-:W-:Y:S01]  /*15260*/  FMUL.FTZ R155, R2.reuse, R157 ;  /* 0x0000009d029b7220 */ /* 0x040fe20000410000 */
[C---:B------:R-:W-:Y:S01]  /*15270*/  FMUL.FTZ R153, R2.reuse, R159 ;  /* 0x0000009f02997220 */ /* 0x040fe20000410000 */
[----:B------:R-:W4:Y:S01]  /*15280*/  @P1 LDC R10, c[0x0][0x450] ;  /* 0x00011400ff0a1b82 */ /* 0x000f220000000800 */
[C---:B------:R-:W-:Y:S01]  /*15290*/  FMUL.FTZ R157, R2.reuse, R160 ;  /* 0x000000a0029d7220 */ /* 0x040fe20000410000 */
[C---:B------:R-:W-:Y:S01]  /*152a0*/  FMUL.FTZ R159, R2.reuse, R161 ;  /* 0x000000a1029f7220 */ /* 0x040fe20000410000 */
[C---:B------:R-:W-:Y:S01]  /*152b0*/  FMUL.FTZ R156, R2.reuse, R163 ;  /* 0x000000a3029c7220 */ /* 0x040fe20000410000 */
[C---:B------:R-:W-:Y:S01]  /*152c0*/  FMUL.FTZ R12, R2.reuse, R154 ;  /* 0x0000009a020c7220 */ /* 0x040fe20000410000 */
[C---:B------:R-:W-:Y:S01]  /*152d0*/  FMUL.FTZ R161, R2.reuse, R164 ;  /* 0x000000a402a17220 */ /* 0x040fe20000410000 */
[C---:B------:R-:W-:Y:S01]  /*152e0*/  FMUL.FTZ R163, R2.reuse, R165 ;  /* 0x000000a502a37220 */ /* 0x040fe20000410000 */
[C---:B------:R-:W-:Y:S01]  /*152f0*/  FMUL.FTZ R160, R2.reuse, R167 ;  /* 0x000000a702a07220 */ /* 0x040fe20000410000 */
[----:B------:R-:W-:Y:S01]  /*15300*/  UISETP.NE.AND UP0, UPT, UR42, URZ, UPT ;  /* 0x0000003f2a00728c */ /* 0x000fe2000bf05270 */
[C---:B------:R-:W-:Y:S01]  /*15310*/  FMUL.FTZ R20, R2.reuse, R158 ;  /* 0x0000009e02147220 */ /* 0x040fe20000410000 */
[C---:B------:R-:W-:Y:S01]  /*15320*/  FMUL.FTZ R154, R2.reuse, R162 ;  /* 0x000000a2029a7220 */ /* 0x040fe20000410000 */
[C---:B------:R-:W-:Y:S01]  /*15330*/  FMUL.FTZ R165, R2.reuse, R168 ;  /* 0x000000a802a57220 */ /* 0x040fe20000410000 */
[C---:B------:R-:W-:Y:S01]  /*15340*/  FMUL.FTZ R167, R2.reuse, R169 ;  /* 0x000000a902a77220 */ /* 0x040fe20000410000 */
[C---:B------:R-:W-:Y:S01]  /*15350*/  FMUL.FTZ R164, R2.reuse, R171 ;  /* 0x000000ab02a47220 */ /* 0x040fe20000410000 */
[C---:B------:R-:W-:Y:S01]  /*15360*/  FMUL.FTZ R158, R2.reuse, R166 ;  /* 0x000000a6029e7220 */ /* 0x040fe20000410000 */
[----:B------:R-:W-:Y:S01]  /*15370*/  FMUL.FTZ R162, R2, R170 ;  /* 0x000000aa02a27220 */ /* 0x000fe20000410000 */
[----:B---3--:R-:W-:-:S04]  /*15380*/  @P1 IMAD.HI.U32 R11, R14, R11, RZ ;  /* 0x0000000b0e0b1227 */ /* 0x008fc800078e00ff */
[C---:B------:R-:W-:Y:S01]  /*15390*/  FMUL.FTZ R169, R2.reuse, R172 ;  /* 0x000000ac02a97220 */ /* 0x040fe20000410000 */
[C---:B------:R-:W-:Y:S01]  /*153a0*/  FMUL.FTZ R171, R2.reuse, R173 ;  /* 0x000000ad02ab7220 */ /* 0x040fe20000410000 */
[C---:B------:R-:W-:Y:S01]  /*153b0*/  FMUL.FTZ R168, R2.reuse, R175 ;  /* 0x000000af02a87220 */ /* 0x040fe20000410000 */
[C---:B------:R-:W-:Y:S01]  /*153c0*/  FMUL.FTZ R166, R2.reuse, R174 ;  /* 0x000000ae02a67220 */ /* 0x040fe20000410000 */
[C---:B------:R-:W-:Y:S01]  /*153d0*/  FMUL.FTZ R173, R2.reuse, R176 ;  /* 0x000000b002ad7220 */ /* 0x040fe20000410000 */
[C---:B------:R-:W-:Y:S01]  /*153e0*/  FMUL.FTZ R175, R2.reuse, R177 ;  /* 0x000000b102af7220 */ /* 0x040fe20000410000 */
[C---:B------:R-:W-:Y:S01]  /*153f0*/  FMUL.FTZ R170, R2.reuse, R178 ;  /* 0x000000b202aa7220 */ /* 0x040fe20000410000 */
[----:B----4-:R-:W-:Y:S01]  /*15400*/  @P1 SHF.R.U32.HI R14, RZ, R10, R11 ;  /* 0x0000000aff0e1219 */ /* 0x010fe2000001160b */
[C---:B------:R-:W-:Y:S01]  /*15410*/  FMUL.FTZ R172, R2.reuse, R179 ;  /* 0x000000b302ac7220 */ /* 0x040fe20000410000 */
[C---:B------:R-:W-:Y:S01]  /*15420*/  FMUL.FTZ R178, R2.reuse, R180 ;  /* 0x000000b402b27220 */ /* 0x040fe20000410000 */
[C---:B------:R-:W-:Y:S01]  /*15430*/  FMUL.FTZ R179, R2.reuse, R181 ;  /* 0x000000b502b37220 */ /* 0x040fe20000410000 */
[C---:B------:R-:W-:Y:S01]  /*15440*/  FMUL.FTZ R174, R2.reuse, R182 ;  /* 0x000000b602ae7220 */ /* 0x040fe20000410000 */
[----:B------:R-:W3:Y:S01]  /*15450*/  SHFL.IDX PT, R206, R14, RZ, 0x1c1f ;  /* 0x001c1fff0ece7589 */ /* 0x000ee200000e0000 */
[----:B------:R-:W-:Y:S01]  /*15460*/  SHF.L.U32 R177, R5, 0x6, RZ ;  /* 0x0000000605b17819 */ /* 0x000fe200000006ff */
[----:B------:R-:W-:Y:S01]  /*15470*/  FMUL.FTZ R176, R2, R183 ;  /* 0x000000b702b07220 */ /* 0x000fe20000410000 */
[----:B------:R-:W-:Y:S01]  /*15480*/  PLOP3.LUT P2, PT, PT, PT, UP0, 0x40, 0x0 ;  /* 0x000000000000781c */ /* 0x000fe20003f4e808 */
[----:B------:R-:W4:Y:S01]  /*15490*/  MUFU.TANH R15, R15 ;  /* 0x0000000f000f7308 */ /* 0x000f220000002400 */
[----:B------:R-:W-:Y:S01]  /*154a0*/  IADD3 R181, -R191, 0x1, -R177 ;  /* 0x00000001bfb57810 */ /* 0x000fe20007ffe9b1 */
[----:B------:R-:W-:-:S02]  /*154b0*/  VIADD R10, R205, 0x28440 ;  /* 0x00028440cd0a7836 */ /* 0x000fc40000000000 */
[----:B------:R-:W-:Y:S01]  /*154c0*/  IMAD.U32 R11, RZ, RZ, UR39 ;  /* 0x00000027ff0b7e24 */ /* 0x000fe2000f8e00ff */
[----:B------:R-:W-:-:S03]  /*154d0*/  IADD3 R181, -R189, R181, R192 ;  /* 0x000000b5bdb57210 */ /* 0x000fc60007ffe1c0 */
[----:B------:R-:W0:Y:S01]  /*154e0*/  MUFU.TANH R21, R21 ;  /* 0x0000001500157308 */ /* 0x000e220000002400 */
[----:B------:R-:W-:Y:S01]  /*154f0*/  PRMT R10, R11, 0x654, R10 ;  /* 0x000006540b0a7816 */ /* 0x000fe2000000000a */
[C---:B------:R-:W-:Y:S02]  /*15500*/  VIADD R180, R181.reuse, UR50 ;  /* 0x00000032b5b47c36 */ /* 0x040fe40008000000 */
[----:B------:R-:W-:Y:S01]  /*15510*/  VIADD R181, R181, UR51 ;  /* 0x00000033b5b57c36 */ /* 0x000fe20008000000 */
[----:B------:R0:W-:Y:S03]  /*15520*/  SYNCS.ARRIVE.TRANS64.RED.A1T0 RZ, [R10+URZ], RZ ;  /* 0x000000ff0aff79a7 */ /* 0x0001e6000810043f */
[----:B------:R-:W0:Y:S01]  /*15530*/  MUFU.TANH R12, R12 ;  /* 0x0000000c000c7308 */ /* 0x000e220000002400 */
[C---:B---3--:R-:W-:Y:S02]  /*15540*/  IMAD.IADD R182, R206.reuse, 0x1, R180 ;  /* 0x00000001ceb67824 */ /* 0x048fe400078e02b4 */
[----:B------:R-:W-:-:S05]  /*15550*/  IMAD.IADD R183, R206, 0x1, R181 ;  /* 0x00000001ceb77824 */ /* 0x000fca00078e02b5 */
[----:B------:R-:W3:Y:S08]  /*15560*/  MUFU.TANH R13, R13 ;  /* 0x0000000d000d7308 */ /* 0x000ef00000002400 */
        /* <DEDUP_REMOVED lines=28> */
[----:B---34-:R-:W-:Y:S05]  /*15730*/  @P2 BRA `(.L_x_1939) ;  /* 0x0000000000582947 */ /* 0x018fea0003800000 */
[----:B------:R-:W-:Y:S01]  /*15740*/  IADD3 R206, -R189, R192, R206 ;  /* 0x000000c0bdce7210 */ /* 0x000fe20007ffe1ce */
[----:B------:R-:W-:Y:S03]  /*15750*/  BSSY B0, `(.L_x_1940) ;  /* 0x0000010000007945 */ /* 0x000fe60003800000 */
[----:B------:R-:W-:-:S13]  /*15760*/  ISETP.GT.AND P2, PT, R206, -0x1, PT ;  /* 0xffffffffce00780c */ /* 0x000fda0003f44270 */
[----:B------:R-:W-:Y:S05]  /*15770*/  @P2 BRA `(.L_x_1941) ;  /* 0x0000000000202947 */ /* 0x000fea0003800000 */
[----:B------:R-:W-:Y:S01]  /*15780*/  IMAD.U32 R226, RZ, RZ, UR46 ;  /* 0x0000002effe27e24 */ /* 0x000fe2000f8e00ff */
[----:B------:R-:W-:-:S04]  /*15790*/  LOP3.LUT R206, RZ, R206, RZ, 0x33, !PT ;  /* 0x000000ceffce7212 */ /* 0x000fc800078e33ff */
[----:B------:R-:W-:-:S13]  /*157a0*/  ISETP.NE.AND P2, PT, R226, 0x1, PT ;  /* 0x00000001e200780c */ /* 0x000fda0003f45270 */
[----:B0-----:R-:W0:Y:S02]  /*157b0*/  @P2 LDC.64 R10, c[0x0][0x9e8] ;  /* 0x00027a00ff0a2b82 */ /* 0x001e240000000a00 */
[----:B0-----:R-:W-:-:S05]  /*157c0*/  @P2 IMAD.HI.U32 R10, R206, R10, RZ ;  /* 0x0000000ace0a2227 */ /* 0x001fca00078e00ff */
[----:B------:R-:W-:-:S04]  /*157d0*/  @P2 SHF.R.U32.HI R206, RZ, R11, R10 ;  /* 0x0000000bffce2219 */ /* 0x000fc8000001160a */
[----:B------:R-:W-:Y:S01]  /*157e0*/  LOP3.LUT R206, RZ, R206, RZ, 0x33, !PT ;  /* 0x000000ceffce7212 */ /* 0x000fe200078e33ff */
[----:B------:R-:W-:Y:S06]  /*157f0*/  BRA `(.L_x_1942) ;  /* 0x0000000000147947 */ /* 0x000fec0003800000 */
.L_x_1941:
[----:B------:R-:W-:-:S05]  /*15800*/  IMAD.U32 R226, RZ, RZ, UR46 ;  /* 0x0000002effe27e24 */ /* 0x000fca000f8e00ff */
[----:B------:R-:W-:-:S13]  /*15810*/  ISETP.NE.AND P2, PT, R226, 0x1, PT ;  /* 0x00000001e200780c */ /* 0x000fda0003f45270 */
[----:B0-----:R-:W0:Y:S02]  /*15820*/  @P2 LDC.64 R10, c[0x0][0x9e8] ;  /* 0x00027a00ff0a2b82 */ /* 0x001e240000000a00 */
[----:B0-----:R-:W-:-:S05]  /*15830*/  @P2 IMAD.HI.U32 R10, R206, R10, RZ ;  /* 0x0000000ace0a2227 */ /* 0x001fca00078e00ff */
[----:B------:R-:W-:-:S07]  /*15840*/  @P2 SHF.R.U32.HI R206, RZ, R11, R10 ;  /* 0x0000000bffce2219 */ /* 0x000fce000001160a */
.L_x_1942:
[----:B------:R-:W-:Y:S05]  /*15850*/  BSYNC B0 ;  /* 0x0000000000007941 */ /* 0x000fea0003800000 */
.L_x_1940:
[----:B------:R-:W-:-:S04]  /*15860*/  IMAD R206, R206, R226, -R177 ;  /* 0x000000e2cece7224 */ /* 0x000fc800078e0ab1 */
[----:B------:R-:W-:-:S05]  /*15870*/  IMAD.IADD R206, R206, 0x1, -R191 ;  /* 0x00000001cece7824 */ /* 0x000fca00078e0abf */
[----:B------:R-:W-:Y:S02]  /*15880*/  VIMNMX R183, R183, R206, !PT ;  /* 0x000000ceb7b77248 */ /* 0x000fe40007fe0100 */
[----:B------:R-:W-:-:S07]  /*15890*/  VIADDMNMX R182, R206, R226, R182, PT ;  /* 0x000000e2ceb67246 */ /* 0x000fce00038001b6 */
.L_x_1939:
[----:B------:R-:W-:Y:S01]  /*158a0*/  ISETP.GT.AND P2, PT, R5, -0x1, PT ;  /* 0xffffffff0500780c */ /* 0x000fe20003f44270 */
[----:B------:R-:W3:Y:S01]  /*158b0*/  SHFL.IDX PT, R14, R14, 0x1, 0x1c1f ;  /* 0x003c1f000e0e7f89 */ /* 0x000ee200000e0000 */
[----:B------:R-:W-:Y:S02]  /*158c0*/  UISETP.NE.AND UP0, UPT, UR42, URZ, UPT ;  /* 0x0000003f2a00728c */ /* 0x000fe4000bf05270 */
[C---:B------:R-:W-:Y:S02]  /*158d0*/  ISETP.GT.AND P3, PT, R183.reuse, RZ, P2 ;  /* 0x000000ffb700720c */ /* 0x040fe40001764270 */
[C---:B------:R-:W-:Y:S02]  /*158e0*/  ISETP.GT.AND P5, PT, R183.reuse, 0x8, P2 ;  /* 0x00000008b700780c */ /* 0x040fe400017a4270 */
[----:B------:R-:W-:Y:S02]  /*158f0*/  ISETP.LT.OR P4, PT, R182, 0x1, P3 ;  /* 0x00000001b600780c */ /* 0x000fe40001f81670 */
[----:B------:R-:W-:-:S02]  /*15900*/  ISETP.GT.AND P3, PT, R183, 0x1, P2 ;  /* 0x00000001b700780c */ /* 0x000fc40001764270 */
[----:B------:R-:W-:Y:S02]  /*15910*/  FSEL R15, R15, -INF , !P4 ;  /* 0xff8000000f0f7808 */ /* 0x000fe40006000000 */
[C---:B------:R-:W-:Y:S02]  /*15920*/  ISETP.LT.OR P3, PT, R182.reuse, 0x2, P3 ;  /* 0x00000002b600780c */ /* 0x040fe40001f61670 */
[----:B------:R-:W-:Y:S02]  /*15930*/  ISETP.GT.AND P4, PT, R183, 0x9, P2 ;  /* 0x00000009b700780c */ /* 0x000fe40001784270 */
[----:B0-----:R-:W-:Y:S02]  /*15940*/  FSEL R21, R21, -INF , !P3 ;  /* 0xff80000015157808 */ /* 0x001fe40005800000 */
[----:B------:R-:W-:Y:S02]  /*15950*/  ISETP.GT.AND P3, PT, R183, 0x10, P2 ;  /* 0x00000010b700780c */ /* 0x000fe40001764270 */
[----:B------:R-:W-:-:S02]  /*15960*/  ISETP.LT.OR P5, PT, R182, 0x9, P5 ;  /* 0x00000009b600780c */ /* 0x000fc40002fa1670 */
[----:B------:R-:W-:Y:S01]  /*15970*/  ISETP.LT.OR P3, PT, R182, 0x11, P3 ;  /* 0x00000011b600780c */ /* 0x000fe20001f61670 */
[--C-:B---3--:R-:W-:Y:S01]  /*15980*/  IMAD.IADD R180, R180, 0x1, R14.reuse ;  /* 0x00000001b4b47824 */ /* 0x108fe200078e020e */
[----:B------:R-:W-:Y:S01]  /*15990*/  ISETP.LT.OR P4, PT, R182, 0xa, P4 ;  /* 0x0000000ab600780c */ /* 0x000fe20002781670 */
[----:B------:R-:W-:Y:S01]  /*159a0*/  IMAD.IADD R181, R181, 0x1, R14 ;  /* 0x00000001b5b57824 */ /* 0x000fe200078e020e */
[----:B------:R-:W-:Y:S02]  /*159b0*/  FSEL R157, R157, -INF , !P3 ;  /* 0xff8000009d9d7808 */ /* 0x000fe40005800000 */
[----:B------:R-:W-:Y:S02]  /*159c0*/  ISETP.GT.AND P3, PT, R183, 0x19, P2 ;  /* 0x00000019b700780c */ /* 0x000fe40001764270 */
[----:B------:R-:W-:Y:S02]  /*159d0*/  FSEL R152, R152, -INF , !P5 ;  /* 0xff80000098987808 */ /* 0x000fe40006800000 */
[----:B------:R-:W-:-:S02]  /*159e0*/  ISETP.LT.OR P3, PT, R182, 0x1a, P3 ;  /* 0x0000001ab600780c */ /* 0x000fc40001f61670 */
[----:B------:R-:W-:Y:S02]  /*159f0*/  FSEL R155, R155, -INF , !P4 ;  /* 0xff8000009b9b7808 */ /* 0x000fe40006000000 */
[C---:B------:R-:W-:Y:S02]  /*15a00*/  ISETP.GT.AND P5, PT, R183.reuse, 0x11, P2 ;  /* 0x00000011b700780c */ /* 0x040fe400017a4270 */
[----:B------:R-:W-:Y:S02]  /*15a10*/  ISETP.GT.AND P4, PT, R183, 0x18, P2 ;  /* 0x00000018b700780c */ /* 0x000fe40001784270 */
[----:B------:R-:W-:Y:S02]  /*15a20*/  FSEL R163, R163, -INF , !P3 ;  /* 0xff800000a3a37808 */ /* 0x000fe40005800000 */
[----:B------:R-:W-:Y:S02]  /*15a30*/  ISETP.GT.AND P3, PT, R183, 0x28, P2 ;  /* 0x00000028b700780c */ /* 0x000fe40001764270 */
[----:B------:R-:W-:-:S02]  /*15a40*/  ISETP.LT.OR P5, PT, R182, 0x12, P5 ;  /* 0x00000012b600780c */ /* 0x000fc40002fa1670 */
[C---:B------:R-:W-:Y:S02]  /*15a50*/  ISETP.LT.OR P4, PT, R182.reuse, 0x19, P4 ;  /* 0x00000019b600780c */ /* 0x040fe40002781670 */
[----:B------:R-:W-:Y:S02]  /*15a60*/  ISETP.LT.OR P3, PT, R182, 0x29, P3 ;  /* 0x00000029b600780c */ /* 0x000fe40001f61670 */
[----:B------:R-:W-:Y:S02]  /*15a70*/  FSEL R159, R159, -INF , !P5 ;  /* 0xff8000009f9f7808 */ /* 0x000fe40006800000 */
[----:B------:R-:W-:Y:S02]  /*15a80*/  FSEL R161, R161, -INF , !P4 ;  /* 0xff800000a1a17808 */ /* 0x000fe40006000000 */
[C---:B------:R-:W-:Y:S02]  /*15a90*/  ISETP.GT.AND P5, PT, R183.reuse, 0x20, P2 ;  /* 0x00000020b700780c */ /* 0x040fe400017a4270 */
[----:B------:R-:W-:-:S02]  /*15aa0*/  ISETP.GT.AND P4, PT, R183, 0x21, P2 ;  /* 0x00000021b700780c */ /* 0x000fc40001784270 */
[----:B------:R-:W-:Y:S02]  /*15ab0*/  FSEL R169, R169, -INF , !P3 ;  /* 0xff800000a9a97808 */ /* 0x000fe40005800000 */
[----:B------:R-:W-:Y:S02]  /*15ac0*/  ISETP.GT.AND P3, PT, R183, 0x31, P2 ;  /* 0x00000031b700780c */ /* 0x000fe40001764270 */
[C---:B------:R-:W-:Y:S02]  /*15ad0*/  ISETP.LT.OR P5, PT, R182.reuse, 0x21, P5 ;  /* 0x00000021b600780c */ /* 0x040fe40002fa1670 */
[C---:B------:R-:W-:Y:S02]  /*15ae0*/  ISETP.LT.OR P4, PT, R182.reuse, 0x22, P4 ;  /* 0x00000022b600780c */ /* 0x040fe40002781670 */
[----:B------:R-:W-:Y:S02]  /*15af0*/  ISETP.LT.OR P3, PT, R182, 0x32, P3 ;  /* 0x00000032b600780c */ /* 0x000fe40001f61670 */
[----:B------:R-:W-:-:S02]  /*15b00*/  FSEL R165, R165, -INF , !P5 ;  /* 0xff800000a5a57808 */ /* 0x000fc40006800000 */
[----:B------:R-:W-:Y:S02]  /*15b10*/  FSEL R167, R167, -INF , !P4 ;  /* 0xff800000a7a77808 */ /* 0x000fe40006000000 */
[C---:B------:R-:W-:Y:S02]  /*15b20*/  ISETP.GT.AND P5, PT, R183.reuse, 0x29, P2 ;  /* 0x00000029b700780c */ /* 0x040fe400017a4270 */
[----:B------:R-:W-:Y:S02]  /*15b30*/  ISETP.GT.AND P4, PT, R183, 0x30, P2 ;  /* 0x00000030b700780c */ /* 0x000fe40001784270 */
[----:B------:R-:W-:Y:S02]  /*15b40*/  FSEL R175, R175, -INF , !P3 ;  /* 0xff800000afaf7808 */ /* 0x000fe40005800000 */
[----:B------:R-:W-:Y:S02]  /*15b50*/  PLOP3.LUT P3, PT, PT, PT, UP0, 0x40, 0x0 ;  /* 0x000000000000781c */ /* 0x000fe40003f6e808 */
[----:B------:R-:W-:-:S02]  /*15b60*/  ISETP.LT.OR P5, PT, R182, 0x2a, P5 ;  /* 0x0000002ab600780c */ /* 0x000fc40002fa1670 */
[C---:B------:R-:W-:Y:S02]  /*15b70*/  ISETP.LT.OR P4, PT, R182.reuse, 0x31, P4 ;  /* 0x00000031b600780c */ /* 0x040fe40002781670 */
[----:B------:R-:W-:Y:S02]  /*15b80*/  FSEL R171, R171, -INF , !P5 ;  /* 0xff800000abab7808 */ /* 0x000fe40006800000 */
[----:B------:R-:W-:Y:S02]  /*15b90*/  FSEL R173, R173, -INF , !P4 ;  /* 0xff800000adad7808 */ /* 0x000fe40006000000 */
[C---:B------:R-:W-:Y:S02]  /*15ba0*/  ISETP.GT.AND P5, PT, R183.reuse, 0x38, P2 ;  /* 0x00000038b700780c */ /* 0x040fe400017a4270 */
[----:B------:R-:W-:Y:S02]  /*15bb0*/  ISETP.GT.AND P4, PT, R183, 0x39, P2 ;  /* 0x00000039b700780c */ /* 0x000fe40001784270 */
[----:B------:R-:W-:-:S02]  /*15bc0*/  ISETP.LT.OR P5, PT, R182, 0x39, P5 ;  /* 0x00000039b600780c */ /* 0x000fc40002fa1670 */
[----:B------:R-:W-:Y:S02]  /*15bd0*/  ISETP.LT.OR P4, PT, R182, 0x3a, P4 ;  /* 0x0000003ab600780c */ /* 0x000fe40002781670 */
[----:B------:R-:W-:Y:S02]  /*15be0*/  FSEL R178, R178, -INF , !P5 ;  /* 0xff800000b2b27808 */ /* 0x000fe40006800000 */
[----:B------:R-:W-:Y:S01]  /*15bf0*/  FSEL R179, R179, -INF , !P4 ;  /* 0xff800000b3b37808 */ /* 0x000fe20006000000 */
[----:B------:R-:W-:Y:S08]  /*15c00*/  @P3 BRA `(.L_x_1943) ;  /* 0x0000000000583947 */ /* 0x000ff00003800000 */
[----:B------:R-:W-:Y:S01]  /*15c10*/  IADD3 R14, -R189, R192, R14 ;  /* 0x000000c0bd0e7210 */ /* 0x000fe20007ffe10e */
[----:B------:R-:W-:Y:S03]  /*15c20*/  BSSY B0, `(.L_x_1944) ;  /* 0x0000010000007945 */ /* 0x000fe60003800000 */
        /* <DEDUP_REMOVED lines=10> */
.L_x_1945:
[----:B------:R-:W-:-:S05]  /*15cd0*/  IMAD.U32 R182, RZ, RZ, UR46 ;  /* 0x0000002effb67e24 */ /* 0x000fca000f8e00ff */
[----:B------:R-:W-:-:S13]  /*15ce0*/  ISETP.NE.AND P3, PT, R182, 0x1, PT ;  /* 0x00000001b600780c */ /* 0x000fda0003f65270 */
[----:B------:R-:W0:Y:S02]  /*15cf0*/  @P3 LDC.64 R10, c[0x0][0x9e8] ;  /* 0x00027a00ff0a3b82 */ /* 0x000e240000000a00 */
[----:B0-----:R-:W-:-:S05]  /*15d00*/  @P3 IMAD.HI.U32 R10, R14, R10, RZ ;  /* 0x0000000a0e0a3227 */ /* 0x001fca00078e00ff */
[----:B------:R-:W-:-:S07]  /*15d10*/  @P3 SHF.R.U32.HI R14, RZ, R11, R10 ;  /* 0x0000000bff0e3219 */ /* 0x000fce000001160a */
.L_x_1946:
[----:B------:R-:W-:Y:S05]  /*15d20*/  BSYNC B0 ;  /* 0x0000000000007941 */ /* 0x000fea0003800000 */
.L_x_1944:
[----:B------:R-:W-:-:S04]  /*15d30*/  IMAD R14, R14, R182, -R177 ;  /* 0x000000b60e0e7224 */ /* 0x000fc800078e0ab1 */
[----:B------:R-:W-:-:S05]  /*15d40*/  IMAD.IADD R14, R14, 0x1, -R191 ;  /* 0x000000010e0e7824 */ /* 0x000fca00078e0abf */
[----:B------:R-:W-:Y:S02]  /*15d50*/  VIMNMX R181, R181, R14, !PT ;  /* 0x0000000eb5b57248 */ /* 0x000fe40007fe0100 */
[----:B------:R-:W-:-:S07]  /*15d60*/  VIADDMNMX R180, R14, R182, R180, PT ;  /* 0x000000b60eb47246 */ /* 0x000fce00038001b4 */
.L_x_1943:
[----:B------:R-:W-:Y:S01]  /*15d70*/  FMNMX.FTZ R10, R15, R6, !PT ;  /* 0x000000060f0a7209 */ /* 0x000fe20007810000 */
[----:B------:R-:W-:Y:S01]  /*15d80*/  UMOV UR38, UR47 ;  /* 0x0000002f00267c82 */ /* 0x000fe20008000000 */
[----:B------:R-:W-:Y:S02]  /*15d90*/  ISETP.GT.AND P4, PT, R181, 0x8, P2 ;  /* 0x00000008b500780c */ /* 0x000fe40001784270 */
[----:B------:R-:W-:Y:S02]  /*15da0*/  FMNMX.FTZ R10, R21, R10, !PT ;  /* 0x0000000a150a7209 */ /* 0x000fe40007810000 */
[----:B------:R-:W-:Y:S02]  /*15db0*/  ISETP.LT.OR P4, PT, R180, 0x9, P4 ;  /* 0x00000009b400780c */ /* 0x000fe40002781670 */
[----:B------:R-:W-:Y:S02]  /*15dc0*/  FMNMX.FTZ R10, R152, R10, !PT ;  /* 0x0000000a980a7209 */ /* 0x000fe40007810000 */
[----:B------:R-:W-:-:S02]  /*15dd0*/  FSEL R20, R20, -INF , !P4 ;  /* 0xff80000014147808 */ /* 0x000fc40006000000 */
[----:B------:R-:W-:Y:S02]  /*15de0*/  FMNMX.FTZ R10, R155, R10, !PT ;  /* 0x0000000a9b0a7209 */ /* 0x000fe40007810000 */
[----:B------:R-:W-:Y:S02]  /*15df0*/  ISETP.GT.AND P4, PT, R181, RZ, P2 ;  /* 0x000000ffb500720c */ /* 0x000fe40001784270 */
[----:B------:R-:W-:Y:S02]  /*15e00*/  FMNMX.FTZ R10, R157, R10, !PT ;  /* 0x0000000a9d0a7209 */ /* 0x000fe40007810000 */
[----:B------:R-:W-:Y:S02]  /*15e10*/  ISETP.GT.AND P5, PT, R181, 0x1, P2 ;  /* 0x00000001b500780c */ /* 0x000fe400017a4270 */
[----:B------:R-:W-:Y:S02]  /*15e20*/  FMNMX.FTZ R10, R159, R10, !PT ;  /* 0x0000000a9f0a7209 */ /* 0x000fe40007810000 */
[----:B------:R-:W-:-:S02]  /*15e30*/  ISETP.LT.OR P4, PT, R180, 0x1, P4 ;  /* 0x00000001b400780c */ /* 0x000fc40002781670 */
[----:B------:R-:W-:Y:S02]  /*15e40*/  FMNMX.FTZ R10, R161, R10, !PT ;  /* 0x0000000aa10a7209 */ /* 0x000fe40007810000 */
[----:B------:R-:W-:Y:S02]  /*15e50*/  ISETP.LT.OR P5, PT, R180, 0x2, P5 ;  /* 0x00000002b400780c */ /* 0x000fe40002fa1670 */
[----:B------:R-:W-:Y:S02]  /*15e60*/  FMNMX.FTZ R10, R163, R10, !PT ;  /* 0x0000000aa30a7209 */ /* 0x000fe40007810000 */
[----:B------:R-:W-:Y:S02]  /*15e70*/  FSEL R12, R12, -INF , !P4 ;  /* 0xff8000000c0c7808 */ /* 0x000fe40006000000 */
[----:B------:R-:W-:Y:S02]  /*15e80*/  FMNMX.FTZ R10, R165, R10, !PT ;  /* 0x0000000aa50a7209 */ /* 0x000fe40007810000 */
[----:B------:R-:W-:-:S02]  /*15e90*/  FSEL R13, R13, -INF , !P5 ;  /* 0xff8000000d0d7808 */ /* 0x000fc40006800000 */
        /* <DEDUP_REMOVED lines=13> */
[----:B------:R-:W-:-:S03]  /*15f70*/  ISETP.LT.OR P4, PT, R180, 0x29, P4 ;  /* 0x00000029b400780c */ /* 0x000fc60002781670 */
[----:B------:R-:W0:Y:S01]  /*15f80*/  SHFL.BFLY PT, R11, R10, 0x2, 0x1f ;  /* 0x0c401f000a0b7f89 */ /* 0x000e2200000e0000 */
[----:B------:R-:W-:Y:S02]  /*15f90*/  FSEL R166, R166, -INF , !P4 ;  /* 0xff800000a6a67808 */ /* 0x000fe40006000000 */
[----:B------:R-:W-:-:S04]  /*15fa0*/  ISETP.GT.AND P4, PT, R181, 0x31, P2 ;  /* 0x00000031b500780c */ /* 0x000fc80001784270 */
[----:B------:R-:W-:-:S04]  /*15fb0*/  ISETP.LT.OR P4, PT, R180, 0x32, P4 ;  /* 0x00000032b400780c */ /* 0x000fc80002781670 */
[----:B------:R-:W-:Y:S02]  /*15fc0*/  FSEL R172, R172, -INF , !P4 ;  /* 0xff800000acac7808 */ /* 0x000fe40006000000 */
[----:B0-----:R-:W-:-:S05]  /*15fd0*/  FMNMX.FTZ R10, R10, R11, !PT ;  /* 0x0000000b0a0a7209 */ /* 0x001fca0007810000 */
[----:B------:R-:W0:Y:S02]  /*15fe0*/  SHFL.BFLY PT, R11, R10, 0x1, 0x1f ;  /* 0x0c201f000a0b7f89 */ /* 0x000e2400000e0000 */
[----:B0-----:R-:W-:-:S04]  /*15ff0*/  FMNMX.FTZ R10, R10, R11, !PT ;  /* 0x0000000b0a0a7209 */ /* 0x001fc80007810000 */
[----:B------:R-:W-:-:S04]  /*16000*/  FSETP.NEU.FTZ.AND P3, PT, R10, -INF , PT ;  /* 0xff8000000a00780b */ /* 0x000fc80003f7d000 */
[----:B------:R-:W-:-:S05]  /*16010*/  FSEL R11, R10, RZ, P3 ;  /* 0x000000ff0a0b7208 */ /* 0x000fca0001800000 */
[----:B------:R-:W-:Y:S01]  /*16020*/  FADD.FTZ R11, -R11, R6 ;  /* 0x000000060b0b7221 */ /* 0x000fe20000010100 */
[----:B------:R-:W-:-:S04]  /*16030*/  IMAD.U32 R6, RZ, RZ, UR38 ;  /* 0x00000026ff067e24 */ /* 0x000fc8000f8e00ff */
[----:B------:R-:W-:-:S05]  /*16040*/  FFMA.FTZ R6, R10, R6, -8 ;  /* 0xc10000000a067423 */ /* 0x000fca0000010006 */
[----:B------:R-:W-:Y:S02]  /*16050*/  FSEL R6, R6, RZ, P3 ;  /* 0x000000ff06067208 */ /* 0x000fe40001800000 */
[----:B------:R-:W-:-:S03]  /*16060*/  ISETP.GT.AND P3, PT, R181, 0x9, P2 ;  /* 0x00000009b500780c */ /* 0x000fc60001764270 */
        /* <DEDUP_REMOVED lines=17> */
[----:B------:R-:W-:Y:S01]  /*16180*/  MUFU.EX2 R15, R15 ;  /* 0x0000000f000f7308 */ /* 0x000fe20000000800 */
[----:B------:R-:W-:-:S02]  /*16190*/  ISETP.LT.OR P3, PT, R180, 0xa, P3 ;  /* 0x0000000ab400780c */ /* 0x000fc40001f61670 */
[----:B------:R-:W-:Y:S02]  /*161a0*/  FSEL R11, R154, -INF , !P5 ;  /* 0xff8000009a0b7808 */ /* 0x000fe40006800000 */
[----:B------:R-:W-:Y:S02]  /*161b0*/  FSEL R153, R153, -INF , !P3 ;  /* 0xff80000099997808 */ /* 0x000fe40005800000 */
[C---:B------:R-:W-:Y:S01]  /*161c0*/  ISETP.GT.AND P3, PT, R181.reuse, 0x11, P2 ;  /* 0x00000011b500780c */ /* 0x040fe20001764270 */
[----:B------:R-:W0:Y:S01]  /*161d0*/  MUFU.EX2 R6, R6 ;  /* 0x0000000600067308 */ /* 0x000e220000000800 */
[----:B------:R-:W-:Y:S02]  /*161e0*/  ISETP.GT.AND P5, PT, R181, 0x18, P2 ;  /* 0x00000018b500780c */ /* 0x000fe400017a4270 */
[C---:B------:R-:W-:Y:S02]  /*161f0*/  ISETP.LT.OR P3, PT, R180.reuse, 0x12, P3 ;  /* 0x00000012b400780c */ /* 0x040fe40001f61670 */
[----:B------:R-:W-:-:S02]  /*16200*/  ISETP.LT.OR P5, PT, R180, 0x19, P5 ;  /* 0x00000019b400780c */ /* 0x000fc40002fa1670 */
[----:B------:R-:W-:Y:S01]  /*16210*/  FSEL R14, R156, -INF , !P3 ;  /* 0xff8000009c0e7808 */ /* 0x000fe20005800000 */
[----:B------:R-:W3:Y:S01]  /*16220*/  MUFU.EX2 R21, R21 ;  /* 0x0000001500157308 */ /* 0x000ee20000000800 */
[----:B------:R-:W-:-:S04]  /*16230*/  ISETP.GT.AND P3, PT, R181, 0x20, P2 ;  /* 0x00000020b500780c */ /* 0x000fc80001764270 */
[----:B------:R-:W-:-:S03]  /*16240*/  ISETP.LT.OR P3, PT, R180, 0x21, P3 ;  /* 0x00000021b400780c */ /* 0x000fc60001f61670 */
[----:B------:R-:W4:Y:S01]  /*16250*/  MUFU.EX2 R152, R152 ;  /* 0x0000009800987308 */ /* 0x000f220000000800 */
[----:B0-----:R-:W-:-:S01]  /*16260*/  FFMA.FTZ R3, R6, R3, R15 ;  /* 0x0000000306037223 */ /* 0x001fc2000001000f */
[----:B------:R-:W-:Y:S01]  /*16270*/  FSEL R162, R162, -INF , !P3 ;  /* 0xff800000a2a27808 */ /* 0x000fe20005800000 */
[-C--:B------:R-:W-:Y:S01]  /*16280*/  FMUL.FTZ R24, R24, R6.reuse ;  /* 0x0000000618187220 */ /* 0x080fe20000410000 */
[----:B------:R-:W-:Y:S01]  /*16290*/  ISETP.GT.AND P3, PT, R181, 0x29, P2 ;  /* 0x00000029b500780c */ /* 0x000fe20001764270 */
[-C--:B------:R-:W-:Y:S01]  /*162a0*/  FMUL.FTZ R25, R25, R6.reuse ;  /* 0x0000000619197220 */ /* 0x080fe20000410000 */
[-C--:B------:R-:W-:Y:S01]  /*162b0*/  FMUL.FTZ R28, R28, R6.reuse ;  /* 0x000000061c1c7220 */ /* 0x080fe20000410000 */
[----:B------:R-:W-:Y:S01]  /*162c0*/  FMUL.FTZ R29, R29, R6 ;  /* 0x000000061d1d7220 */ /* 0x000fe20000410000 */
[----:B------:R-:W0:Y:S01]  /*162d0*/  MUFU.EX2 R155, R155 ;  /* 0x0000009b009b7308 */ /* 0x000e220000000800 */
[----:B---3--:R-:W-:-:S01]  /*162e0*/  FADD.FTZ R3, R21, R3 ;  /* 0x0000000315037221 */ /* 0x008fc20000010000 */
[----:B------:R-:W-:Y:S01]  /*162f0*/  ISETP.LT.OR P3, PT, R180, 0x2a, P3 ;  /* 0x0000002ab400780c */ /* 0x000fe20001f61670 */
[-C--:B------:R-:W-:Y:S01]  /*16300*/  FMUL.FTZ R32, R32, R6.reuse ;  /* 0x0000000620207220 */ /* 0x080fe20000410000 */
[-C--:B------:R-:W-:Y:S01]  /*16310*/  FMUL.FTZ R33, R33, R6.reuse ;  /* 0x0000000621217220 */ /* 0x080fe20000410000 */
[-C--:B------:R-:W-:Y:S01]  /*16320*/  FMUL.FTZ R36, R36, R6.reuse ;  /* 0x0000000624247220 */ /* 0x080fe20000410000 */
[----:B------:R-:W-:Y:S01]  /*16330*/  FSEL R168, R168, -INF , !P3 ;  /* 0xff800000a8a87808 */ /* 0x000fe20005800000 */
[----:B------:R-:W-:Y:S01]  /*16340*/  FMUL.FTZ R37, R37, R6 ;  /* 0x0000000625257220 */ /* 0x000fe20000410000 */
[----:B------:R-:W-:Y:S01]  /*16350*/  ISETP.GT.AND P3, PT, R181, 0x38, P2 ;  /* 0x00000038b500780c */ /* 0x000fe20001764270 */
[----:B----4-:R-:W-:-:S01]  /*16360*/  FADD.FTZ R3, R152, R3 ;  /* 0x0000000398037221 */ /* 0x010fc20000010000 */
[----:B------:R-:W-:Y:S01]  /*16370*/  MUFU.EX2 R161, R161 ;  /* 0x000000a100a17308 */ /* 0x000fe20000000800 */
[-C--:B------:R-:W-:Y:S01]  /*16380*/  FMUL.FTZ R40, R40, R6.reuse ;  /* 0x0000000628287220 */ /* 0x080fe20000410000 */
[----:B------:R-:W-:Y:S01]  /*16390*/  ISETP.LT.OR P3, PT, R180, 0x39, P3 ;  /* 0x00000039b400780c */ /* 0x000fe20001f61670 */
[-C--:B------:R-:W-:Y:S01]  /*163a0*/  FMUL.FTZ R41, R41, R6.reuse ;  /* 0x0000000629297220 */ /* 0x080fe20000410000 */
[-C--:B------:R-:W-:Y:S01]  /*163b0*/  FMUL.FTZ R44, R44, R6.reuse ;  /* 0x000000062c2c7220 */ /* 0x080fe20000410000 */
[----:B------:R-:W-:Y:S01]  /*163c0*/  FMUL.FTZ R45, R45, R6 ;  /* 0x000000062d2d7220 */ /* 0x000fe20000410000 */
[----:B------:R-:W-:Y:S01]  /*163d0*/  FSEL R174, R174, -INF , !P3 ;  /* 0xff800000aeae7808 */ /* 0x000fe20005800000 */
[----:B0-----:R-:W-:-:S01]  /*163e0*/  FADD.FTZ R3, R155, R3 ;  /* 0x000000039b037221 */ /* 0x001fc20000010000 */
[----:B------:R-:W-:Y:S01]  /*163f0*/  F2FP.SATFINITE.E4M3.F32.PACK_AB_MERGE_C R152, R155, R152, RZ ;  /* 0x000000989b98723e */ /* 0x000fe200048070ff */
[----:B------:R-:W-:Y:S01]  /*16400*/  MUFU.EX2 R163, R163 ;  /* 0x000000a300a37308 */ /* 0x000fe20000000800 */
[-C--:B------:R-:W-:Y:S01]  /*16410*/  FMUL.FTZ R48, R48, R6.reuse ;  /* 0x0000000630307220 */ /* 0x080fe20000410000 */
[-C--:B------:R-:W-:Y:S01]  /*16420*/  FMUL.FTZ R49, R49, R6.reuse ;  /* 0x0000000631317220 */ /* 0x080fe20000410000 */
[----:B------:R-:W-:Y:S01]  /*16430*/  F2FP.SATFINITE.E4M3.F32.PACK_AB_MERGE_C R152, R21, R15, R152 ;  /* 0x0000000f1598723e */ /* 0x000fe20004807098 */
[-C--:B------:R-:W-:Y:S01]  /*16440*/  FMUL.FTZ R52, R52, R6.reuse ;  /* 0x0000000634347220 */ /* 0x080fe20000410000 */
[----:B------:R-:W-:Y:S01]  /*16450*/  FMNMX.FTZ R15, R12, R7, !PT ;  /* 0x000000070c0f7209 */ /* 0x000fe20007810000 */
[-C--:B------:R-:W-:Y:S01]  /*16460*/  FMUL.FTZ R53, R53, R6.reuse ;  /* 0x0000000635357220 */ /* 0x080fe20000410000 */
[-C--:B------:R-:W-:Y:S01]  /*16470*/  FMUL.FTZ R56, R56, R6.reuse ;  /* 0x0000000638387220 */ /* 0x080fe20000410000 */
[----:B------:R-:W0:Y:S01]  /*16480*/  MUFU.EX2 R157, R157 ;  /* 0x0000009d009d7308 */ /* 0x000e220000000800 */
[----:B------:R-:W-:Y:S01]  /*16490*/  FMNMX.FTZ R21, R13, R15, !PT ;  /* 0x0000000f0d157209 */ /* 0x000fe20007810000 */
[-C--:B------:R-:W-:Y:S01]  /*164a0*/  FMUL.FTZ R57, R57, R6.reuse ;  /* 0x0000000639397220 */ /* 0x080fe20000410000 */
[----:B------:R-:W-:Y:S01]  /*164b0*/  FSEL R15, R158, -INF , !P5 ;  /* 0xff8000009e0f7808 */ /* 0x000fe20006800000 */
[-C--:B------:R-:W-:Y:S01]  /*164c0*/  FMUL.FTZ R60, R60, R6.reuse ;  /* 0x000000063c3c7220 */ /* 0x080fe20000410000 */
[----:B------:R-:W-:Y:S01]  /*164d0*/  FMNMX.FTZ R21, R20, R21, !PT ;  /* 0x0000001514157209 */ /* 0x000fe20007810000 */
[-C--:B------:R-:W-:Y:S01]  /*164e0*/  FMUL.FTZ R61, R61, R6.reuse ;  /* 0x000000063d3d7220 */ /* 0x080fe20000410000 */
[----:B------:R-:W-:Y:S01]  /*164f0*/  ISETP.GT.AND P5, PT, R181, 0x21, P2 ;  /* 0x00000021b500780c */ /* 0x000fe200017a4270 */
[----:B------:R-:W3:Y:S01]  /*16500*/  MUFU.EX2 R159, R159 ;  /* 0x0000009f009f7308 */ /* 0x000ee20000000800 */
[----:B------:R-:W-:Y:S01]  /*16510*/  FMNMX.FTZ R21, R153, R21, !PT ;  /* 0x0000001599157209 */ /* 0x000fe20007810000 */
[-C--:B------:R-:W-:Y:S01]  /*16520*/  FMUL.FTZ R64, R64, R6.reuse ;  /* 0x0000000640407220 */ /* 0x080fe20000410000 */
[----:B------:R-:W-:Y:S01]  /*16530*/  ISETP.LT.OR P5, PT, R180, 0x22, P5 ;  /* 0x00000022b400780c */ /* 0x000fe20002fa1670 */
[-C--:B------:R-:W-:Y:S01]  /*16540*/  FMUL.FTZ R65, R65, R6.reuse ;  /* 0x0000000641417220 */ /* 0x080fe20000410000 */
[----:B------:R-:W-:Y:S01]  /*16550*/  FMNMX.FTZ R21, R11, R21, !PT ;  /* 0x000000150b157209 */ /* 0x000fe20007810000 */
[-C--:B------:R-:W-:Y:S01]  /*16560*/  FMUL.FTZ R68, R68, R6.reuse ;  /* 0x0000000644447220 */ /* 0x080fe20000410000 */
[----:B------:R-:W-:Y:S01]  /*16570*/  FSEL R164, R164, -INF , !P5 ;  /* 0xff800000a4a47808 */ /* 0x000fe20006800000 */
[----:B------:R-:W4:Y:S01]  /*16580*/  MUFU.EX2 R165, R165 ;  /* 0x000000a500a57308 */ /* 0x000f220000000800 */
[----:B------:R-:W-:Y:S01]  /*16590*/  FMNMX.FTZ R21, R14, R21, !PT ;  /* 0x000000150e157209 */ /* 0x000fe20007810000 */
[----:B0-----:R-:W-:Y:S01]  /*165a0*/  FADD.FTZ R3, R157, R3 ;  /* 0x000000039d037221 */ /* 0x001fe20000010000 */
[----:B------:R-:W-:Y:S01]  /*165b0*/  ISETP.GT.AND P5, PT, R181, 0x30, P2 ;  /* 0x00000030b500780c */ /* 0x000fe200017a4270 */
[-C--:B------:R-:W-:Y:S01]  /*165c0*/  FMUL.FTZ R69, R69, R6.reuse ;  /* 0x0000000645457220 */ /* 0x080fe20000410000 */
[----:B------:R-:W-:Y:S01]  /*165d0*/  FMNMX.FTZ R21, R15, R21, !PT ;  /* 0x000000150f157209 */ /* 0x000fe20007810000 */
[-C--:B------:R-:W-:Y:S01]  /*165e0*/  FMUL.FTZ R72, R72, R6.reuse ;  /* 0x0000000648487220 */ /* 0x080fe20000410000 */
[----:B------:R-:W-:Y:S01]  /*165f0*/  ISETP.LT.OR P5, PT, R180, 0x31, P5 ;  /* 0x00000031b400780c */ /* 0x000fe20002fa1670 */
[----:B------:R-:W0:Y:S01]  /*16600*/  MUFU.EX2 R167, R167 ;  /* 0x000000a700a77308 */ /* 0x000e220000000800 */
[----:B------:R-:W-:Y:S01]  /*16610*/  FMNMX.FTZ R21, R160, R21, !PT ;  /* 0x00000015a0157209 */ /* 0x000fe20007810000 */
[----:B---3--:R-:W-:Y:S01]  /*16620*/  FADD.FTZ R3, R159, R3 ;  /* 0x000000039f037221 */ /* 0x008fe20000010000 */
[----:B------:R-:W-:Y:S01]  /*16630*/  FSEL R170, R170, -INF , !P5 ;  /* 0xff800000aaaa7808 */ /* 0x000fe20006800000 */
[-C--:B------:R-:W-:Y:S01]  /*16640*/  FMUL.FTZ R73, R73, R6.reuse ;  /* 0x0000000649497220 */ /* 0x080fe20000410000 */
[----:B------:R-:W-:Y:S01]  /*16650*/  FMNMX.FTZ R21, R162, R21, !PT ;  /* 0x00000015a2157209 */ /* 0x000fe20007810000 */
[----:B------:R-:W-:Y:S01]  /*16660*/  FADD.FTZ R3, R161, R3 ;  /* 0x00000003a1037221 */ /* 0x000fe20000010000 */
[----:B------:R-:W-:Y:S01]  /*16670*/  ISETP.GT.AND P2, PT, R181, 0x39, P2 ;  /* 0x00000039b500780c */ /* 0x000fe20001744270 */
[----:B------:R-:W3:Y:S01]  /*16680*/  MUFU.EX2 R169, R169 ;  /* 0x000000a900a97308 */ /* 0x000ee20000000800 */
[----:B------:R-:W-:Y:S01]  /*16690*/  FMNMX.FTZ R21, R164, R21, !PT ;  /* 0x00000015a4157209 */ /* 0x000fe20007810000 */
[----:B------:R-:W-:Y:S01]  /*166a0*/  FADD.FTZ R3, R163, R3 ;  /* 0x00000003a3037221 */ /* 0x000fe20000010000 */
[----:B------:R-:W-:Y:S01]  /*166b0*/  ISETP.LT.OR P2, PT, R180, 0x3a, P2 ;  /* 0x0000003ab400780c */ /* 0x000fe20001741670 */
[-C--:B------:R-:W-:Y:S01]  /*166c0*/  FMUL.FTZ R76, R76, R6.reuse ;  /* 0x000000064c4c7220 */ /* 0x080fe20000410000 */
[----:B------:R-:W-:Y:S01]  /*166d0*/  FMNMX.FTZ R21, R166, R21, !PT ;  /* 0x00000015a6157209 */ /* 0x000fe20007810000 */
[----:B----4-:R-:W-:Y:S01]  /*166e0*/  FADD.FTZ R3, R165, R3 ;  /* 0x00000003a5037221 */ /* 0x010fe20000010000 */
[----:B------:R-:W-:Y:S01]  /*166f0*/  FSEL R176, R176, -INF , !P2 ;  /* 0xff800000b0b07808 */ /* 0x000fe20005000000 */
[----:B------:R-:W4:Y:S01]  /*16700*/  MUFU.EX2 R171, R171 ;  /* 0x000000ab00ab7308 */ /* 0x000f220000000800 */
[----:B------:R-:W-:Y:S01]  /*16710*/  FMNMX.FTZ R21, R168, R21, !PT ;  /* 0x00000015a8157209 */ /* 0x000fe20007810000 */
[----:B0-----:R-:W-:Y:S01]  /*16720*/  FADD.FTZ R3, R167, R3 ;  /* 0x00000003a7037221 */ /* 0x001fe20000010000 */
[-C--:B------:R-:W-:Y:S01]  /*16730*/  FMUL.FTZ R77, R77, R6.reuse ;  /* 0x000000064d4d7220 */ /* 0x080fe20000410000 */
[-C--:B------:R-:W-:Y:S01]  /*16740*/  FMUL.FTZ R80, R80, R6.reuse ;  /* 0x0000000650507220 */ /* 0x080fe20000410000 */
[----:B------:R-:W-:Y:S01]  /*16750*/  FMNMX.FTZ R21, R170, R21, !PT ;  /* 0x00000015aa157209 */ /* 0x000fe20007810000 */
[-C--:B------:R-:W-:Y:S01]  /*16760*/  FMUL.FTZ R81, R81, R6.reuse ;  /* 0x0000000651517220 */ /* 0x080fe20000410000 */
[-C--:B------:R-:W-:Y:S01]  /*16770*/  FMUL.FTZ R84, R84, R6.reuse ;  /* 0x0000000654547220 */ /* 0x080fe20000410000 */
[----:B------:R-:W0:Y:S01]  /*16780*/  MUFU.EX2 R173, R173 ;  /* 0x000000ad00ad7308 */ /* 0x000e220000000800 */
[----:B------:R-:W-:Y:S01]  /*16790*/  FMNMX.FTZ R21, R172, R21, !PT ;  /* 0x00000015ac157209 */ /* 0x000fe20007810000 */
[----:B---3--:R-:W-:Y:S01]  /*167a0*/  FADD.FTZ R3, R169, R3 ;  /* 0x00000003a9037221 */ /* 0x008fe20000010000 */
[-C--:B------:R-:W-:Y:S01]  /*167b0*/  FMUL.FTZ R85, R85, R6.reuse ;  /* 0x0000000655557220 */ /* 0x080fe20000410000 */
[-C--:B------:R-:W-:Y:S01]  /*167c0*/  FMUL.FTZ R88, R88, R6.reuse ;  /* 0x0000000658587220 */ /* 0x080fe20000410000 */
[----:B------:R-:W-:Y:S01]  /*167d0*/  FMNMX.FTZ R21, R174, R21, !PT ;  /* 0x00000015ae157209 */ /* 0x000fe20007810000 */
[-C--:B------:R-:W-:Y:S01]  /*167e0*/  FMUL.FTZ R89, R89, R6.reuse ;  /* 0x0000000659597220 */ /* 0x080fe20000410000 */
[-C--:B------:R-:W-:Y:S01]  /*167f0*/  FMUL.FTZ R92, R92, R6.reuse ;  /* 0x000000065c5c7220 */ /* 0x080fe20000410000 */
[----:B------:R-:W3:Y:S01]  /*16800*/  MUFU.EX2 R175, R175 ;  /* 0x000000af00af7308 */ /* 0x000ee20000000800 */
[----:B------:R-:W-:Y:S01]  /*16810*/  FMNMX.FTZ R21, R176, R21, !PT ;  /* 0x00000015b0157209 */ /* 0x000fe20007810000 */
[C---:B----4-:R-:W-:Y:S01]  /*16820*/  FADD.FTZ R3, R171.reuse, R3 ;  /* 0x00000003ab037221 */ /* 0x050fe20000010000 */
[----:B------:R-:W-:Y:S01]  /*16830*/  F2FP.SATFINITE.E4M3.F32.PACK_AB_MERGE_C R156, R171, R169, RZ ;  /* 0x000000a9ab9c723e */ /* 0x000fe200048070ff */
[-C--:B------:R-:W-:Y:S01]  /*16840*/  FMUL.FTZ R93, R93, R6.reuse ;  /* 0x000000065d5d7220 */ /* 0x080fe20000410000 */
[----:B------:R-:W-:Y:S01]  /*16850*/  FMUL.FTZ R96, R96, R6 ;  /* 0x0000000660607220 */ /* 0x000fe20000410000 */
[----:B------:R-:W4:Y:S01]  /*16860*/  SHFL.BFLY PT, R154, R21, 0x2, 0x1f ;  /* 0x0c401f00159a7f89 */ /* 0x000f2200000e0000 */
[----:B------:R-:W-:Y:S01]  /*16870*/  F2FP.SATFINITE.E4M3.F32.PACK_AB_MERGE_C R156, R167, R165, R156 ;  /* 0x000000a5a79c723e */ /* 0x000fe2000480709c */
[----:B------:R-:W5:Y:S01]  /*16880*/  MUFU.EX2 R178, R178 ;  /* 0x000000b200b27308 */ /* 0x000f620000000800 */
        /* <DEDUP_REMOVED lines=8> */
[----:B---3--:R-:W-:-:S01]  /*16910*/  FADD.FTZ R3, R175, R3 ;  /* 0x00000003af037221 */ /* 0x008fc20000010000 */
[-C--:B------:R-:W-:Y:S01]  /*16920*/  FMUL.FTZ R109, R109, R6.reuse ;  /* 0x000000066d6d7220 */ /* 0x080fe20000410000 */
[-C--:B------:R-:W-:Y:S01]  /*16930*/  FMUL.FTZ R112, R112, R6.reuse ;  /* 0x0000000670707220 */ /* 0x080fe20000410000 */
[-C--:B------:R-:W-:Y:S01]  /*16940*/  FMUL.FTZ R113, R113, R6.reuse ;  /* 0x0000000671717220 */ /* 0x080fe20000410000 */
[-C--:B------:R-:W-:Y:S01]  /*16950*/  FMUL.FTZ R116, R116, R6.reuse ;  /* 0x0000000674747220 */ /* 0x080fe20000410000 */
[-C--:B------:R-:W-:Y:S01]  /*16960*/  FMUL.FTZ R117, R117, R6.reuse ;  /* 0x0000000675757220 */ /* 0x080fe20000410000 */
[-C--:B------:R-:W-:Y:S01]  /*16970*/  FMUL.FTZ R120, R120, R6.reuse ;  /* 0x0000000678787220 */ /* 0x080fe20000410000 */
[----:B------:R-:W-:Y:S01]  /*16980*/  FMUL.FTZ R121, R121, R6 ;  /* 0x0000000679797220 */ /* 0x000fe20000410000 */
[----:B-----5:R-:W-:-:S01]  /*16990*/  FADD.FTZ R3, R178, R3 ;  /* 0x00000003b2037221 */ /* 0x020fc20000010000 */
[-C--:B------:R-:W-:Y:S01]  /*169a0*/  FMUL.FTZ R124, R124, R6.reuse ;  /* 0x000000067c7c7220 */ /* 0x080fe20000410000 */
[-C--:B------:R-:W-:Y:S01]  /*169b0*/  FMUL.FTZ R125, R125, R6.reuse ;  /* 0x000000067d7d7220 */ /* 0x080fe20000410000 */
[-C--:B------:R-:W-:Y:S01]  /*169c0*/  FMUL.FTZ R128, R128, R6.reuse ;  /* 0x0000000680807220 */ /* 0x080fe20000410000 */
[----:B------:R-:W-:Y:S01]  /*169d0*/  FMUL.FTZ R129, R129, R6 ;  /* 0x0000000681817220 */ /* 0x000fe20000410000 */
[----:B----4-:R-:W-:Y:S01]  /*169e0*/  FMNMX.FTZ R21, R21, R154, !PT ;  /* 0x0000009a15157209 */ /* 0x010fe20007810000 */
[----:B------:R-:W-:Y:S01]  /*169f0*/  FMUL.FTZ R132, R132, R6 ;  /* 0x0000000684847220 */ /* 0x000fe20000410000 */
[----:B------:R-:W-:Y:S01]  /*16a00*/  F2FP.SATFINITE.E4M3.F32.PACK_AB_MERGE_C R154, R163, R161, RZ ;  /* 0x000000a1a39a723e */ /* 0x000fe200048070ff */
[----:B0-----:R-:W-:-:S01]  /*16a10*/  FADD.FTZ R3, R179, R3 ;  /* 0x00000003b3037221 */ /* 0x001fc20000010000 */
[----:B------:R-:W-:Y:S01]  /*16a20*/  F2FP.SATFINITE.E4M3.F32.PACK_AB_MERGE_C R158, R179, R178, RZ ;  /* 0x000000b2b39e723e */ /* 0x000fe200048070ff */
[----:B------:R-:W0:Y:S01]  /*16a30*/  SHFL.BFLY PT, R155, R21, 0x1, 0x1f ;  /* 0x0c201f00159b7f89 */ /* 0x000e2200000e0000 */
[----:B------:R-:W-:Y:S01]  /*16a40*/  F2FP.SATFINITE.E4M3.F32.PACK_AB_MERGE_C R154, R159, R157, R154 ;  /* 0x0000009d9f9a723e */ /* 0x000fe2000480709a */
        /* <DEDUP_REMOVED lines=10> */
[----:B0-----:R-:W-:-:S02]  /*16af0*/  FMNMX.FTZ R21, R21, R155, !PT ;  /* 0x0000009b15157209 */ /* 0x001fc40007810000 */
[----:B------:R-:W-:Y:S02]  /*16b00*/  MOV R155, UR38 ;  /* 0x00000026009b7c02 */ /* 0x000fe40008000f00 */
[----:B------:R-:W-:-:S03]  /*16b10*/  FSETP.NEU.FTZ.AND P2, PT, R21, -INF , PT ;  /* 0xff8000001500780b */ /* 0x000fc60003f5d000 */
[----:B------:R-:W-:-:S05]  /*16b20*/  FFMA.FTZ R155, R21, R155, -8 ;  /* 0xc1000000159b7423 */ /* 0x000fca000001009b */
[----:B------:R-:W-:-:S05]  /*16b30*/  FSEL R155, R155, RZ, P2 ;  /* 0x000000ff9b9b7208 */ /* 0x000fca0001000000 */
[--C-:B------:R-:W-:Y:S01]  /*16b40*/  FFMA.FTZ R157, R153, UR38, -R155.reuse ;  /* 0x00000026999d7c23 */ /* 0x100fe2000801089b */
[----:B------:R-:W-:Y:S01]  /*16b50*/  FSEL R153, R21, RZ, P2 ;  /* 0x000000ff15997208 */ /* 0x000fe20001000000 */
[--C-:B------:R-:W-:Y:S01]  /*16b60*/  FFMA.FTZ R12, R12, UR38, -R155.reuse ;  /* 0x000000260c0c7c23 */ /* 0x100fe2000801089b */
[----:B------:R-:W-:-:S01]  /*16b70*/  FFMA.FTZ R13, R13, UR38, -R155 ;  /* 0x000000260d0d7c23 */ /* 0x000fc2000801089b */
[--C-:B------:R-:W-:Y:S01]  /*16b80*/  FFMA.FTZ R20, R20, UR38, -R155.reuse ;  /* 0x0000002614147c23 */ /* 0x100fe2000801089b */
[----:B------:R-:W-:-:S01]  /*16b90*/  FFMA.FTZ R11, R11, UR38, -R155 ;  /* 0x000000260b0b7c23 */ /* 0x000fc2000801089b */
[----:B------:R-:W-:Y:S01]  /*16ba0*/  FADD.FTZ R153, -R153, R7 ;  /* 0x0000000799997221 */ /* 0x000fe20000010100 */
[----:B------:R-:W-:Y:S01]  /*16bb0*/  MUFU.EX2 R157, R157 ;  /* 0x0000009d009d7308 */ /* 0x000fe20000000800 */
[----:B------:R-:W-:-:S01]  /*16bc0*/  FFMA.FTZ R14, R14, UR38, -R155 ;  /* 0x000000260e0e7c23 */ /* 0x000fc2000801089b */
[--C-:B------:R-:W-:Y:S01]  /*16bd0*/  FFMA.FTZ R15, R15, UR38, -R155.reuse ;  /* 0x000000260f0f7c23 */ /* 0x100fe2000801089b */
[----:B------:R-:W-:Y:S01]  /*16be0*/  FMUL.FTZ R7, R153, UR38 ;  /* 0x0000002699077c20 */ /* 0x000fe20008410000 */
[--C-:B------:R-:W-:Y:S01]  /*16bf0*/  FFMA.FTZ R159, R160, UR38, -R155.reuse ;  /* 0x00000026a09f7c23 */ /* 0x100fe2000801089b */
[----:B------:R-:W-:-:S01]  /*16c00*/  FFMA.FTZ R160, R162, UR38, -R155 ;  /* 0x00000026a2a07c23 */ /* 0x000fc2000801089b */
[--C-:B------:R-:W-:Y:S01]  /*16c10*/  FFMA.FTZ R161, R172, UR38, -R155.reuse ;  /* 0x00000026aca17c23 */ /* 0x100fe2000801089b */
[----:B------:R-:W-:-:S01]  /*16c20*/  FFMA.FTZ R174, R174, UR38, -R155 ;  /* 0x00000026aeae7c23 */ /* 0x000fc2000801089b */
[----:B------:R-:W-:Y:S08]  /*16c30*/  MUFU.EX2 R12, R12 ;  /* 0x0000000c000c7308 */ /* 0x000ff00000000800 */
[----:B------:R-:W0:Y:S08]  /*16c40*/  MUFU.EX2 R7, R7 ;  /* 0x0000000700077308 */ /* 0x000e300000000800 */
[----:B------:R-:W3:Y:S08]  /*16c50*/  MUFU.EX2 R13, R13 ;  /* 0x0000000d000d7308 */ /* 0x000ef00000000800 */
[----:B------:R-:W4:Y:S01]  /*16c60*/  MUFU.EX2 R20, R20 ;  /* 0x0000001400147308 */ /* 0x000f220000000800 */
        /* <DEDUP_REMOVED lines=16> */
[----:B----4-:R-:W-:Y:S01]  /*16d70*/  F2FP.SATFINITE.E4M3.F32.PACK_AB_MERGE_C R153, R157, R20, RZ ;  /* 0x000000149d99723e */ /* 0x010fe200048070ff */
[----:B------:R-:W-:Y:S01]  /*16d80*/  FADD.FTZ R0, R20, R0 ;  /* 0x0000000014007221 */ /* 0x000fe20000010000 */
[----:B------:R-:W-:-:S01]  /*16d90*/  FFMA.FTZ R20, R170, UR38, -R155 ;  /* 0x00000026aa147c23 */ /* 0x000fc2000801089b */
[----:B------:R-:W-:Y:S01]  /*16da0*/  FMUL.FTZ R50, R50, R7 ;  /* 0x0000000732327220 */ /* 0x000fe20000410000 */
[----:B------:R-:W-:Y:S01]  /*16db0*/  F2FP.SATFINITE.E4M3.F32.PACK_AB_MERGE_C R153, R13, R12, R153 ;  /* 0x0000000c0d99723e */ /* 0x000fe20004807099 */
[----:B------:R-:W-:Y:S01]  /*16dc0*/  FADD.FTZ R157, R157, R0 ;  /* 0x000000009d9d7221 */ /* 0x000fe20000010000 */
[----:B------:R-:W-:-:S01]  /*16dd0*/  FFMA.FTZ R12, R164, UR38, -R155 ;  /* 0x00000026a40c7c23 */ /* 0x000fc2000801089b */
[----:B------:R-:W4:Y:S01]  /*16de0*/  MUFU.EX2 R15, R15 ;  /* 0x0000000f000f7308 */ /* 0x000f220000000800 */
[----:B------:R-:W-:-:S01]  /*16df0*/  FFMA.FTZ R13, R166, UR38, -R155 ;  /* 0x00000026a60d7c23 */ /* 0x000fc2000801089b */
[----:B0-----:R-:W-:Y:S01]  /*16e00*/  FADD.FTZ R157, R11, R157 ;  /* 0x0000009d0b9d7221 */ /* 0x001fe20000010000 */
[----:B------:R-:W-:-:S01]  /*16e10*/  FFMA.FTZ R0, R168, UR38, -R155 ;  /* 0x00000026a8007c23 */ /* 0x000fc2000801089b */
[----:B------:R-:W-:Y:S01]  /*16e20*/  FFMA.FTZ R155, R176, UR38, -R155 ;  /* 0x00000026b09b7c23 */ /* 0x000fe2000801089b */
        /* <DEDUP_REMOVED lines=20> */
[----:B0-----:R-:W-:-:S01]  /*16f70*/  FADD.FTZ R157, R159, R157 ;  /* 0x0000009d9f9d7221 */ /* 0x001fc20000010000 */
[----:B------:R-:W-:Y:S01]  /*16f80*/  F2FP.SATFINITE.E4M3.F32.PACK_AB_MERGE_C R15, R159, R15, RZ ;  /* 0x0000000f9f0f723e */ /* 0x000fe200048070ff */
        /* <DEDUP_REMOVED lines=48> */
[----:B------:R-:W-:-:S03]  /*17290*/  FMUL.FTZ R151, R151, R7 ;  /* 0x0000000797977220 */ /* 0x000fc60000410000 */
[----:B------:R-:W-:Y:S01]  /*172a0*/  F2FP.SATFINITE.E4M3.F32.PACK_AB_MERGE_C R157, R12, R160, R157 ;  /* 0x000000a00c9d723e */ /* 0x000fe2000480709d */
[----:B---3--:R-:W-:-:S01]  /*172b0*/  FADD.FTZ R0, R174, R159 ;  /* 0x0000009fae007221 */ /* 0x008fc20000010000 */
[----:B----4-:R-:W-:-:S03]  /*172c0*/  F2FP.SATFINITE.E4M3.F32.PACK_AB_MERGE_C R159, R155, R174, RZ ;  /* 0x000000ae9b9f723e */ /* 0x010fc600048070ff */
[----:B------:R-:W-:Y:S01]  /*172d0*/  FADD.FTZ R0, R155, R0 ;  /* 0x000000009b007221 */ /* 0x000fe20000010000 */
[----:B------:R-:W-:Y:S02]  /*172e0*/  F2FP.SATFINITE.E4M3.F32.PACK_AB_MERGE_C R155, R14, R11, R15 ;  /* 0x0000000b0e9b723e */ /* 0x000fe4000480700f */
[----:B------:R-:W-:Y:S01]  /*172f0*/  F2FP.SATFINITE.E4M3.F32.PACK_AB_MERGE_C R159, R161, R20, R159 ;  /* 0x00000014a19f723e */ /* 0x000fe2000480709f */
[----:B------:R-:W-:Y:S06]  /*17300*/  @!P0 BRA `(.L_x_1947) ;  /* 0x0000000000048947 */ /* 0x000fec0003800000 */
[----:B------:R-:W-:Y:S01]  /*17310*/  BPT.TRAP 0x1 ;  /* 0x000000040000795c */ /* 0x000fe20000300000 */
.L_x_1947:
[----:B------:R0:W3:Y:S01]  /*17320*/  SYNCS.PHASECHK.TRANS64.TRYWAIT P2, [R205+URZ+0x28450], R9 ;  /* 0x02845009cd0075a7 */ /* 0x0000e2000804017f */
[----:B------:R-:W-:Y:S05]  /*17330*/  @!P0 BRA `(.L_x_1948) ;  /* 0x0000000000048947 */ /* 0x000fea0003800000 */
[----:B------:R-:W-:Y:S01]  /*17340*/  BPT.TRAP 0x1 ;  /* 0x000000040000795c */ /* 0x000fe20000300000 */
.L_x_1948:
[----:B------:R-:W-:Y:S04]  /*17350*/  BSSY B0, `(.L_x_1949) ;  /* 0x0000004000007945 */ /* 0x000fe80003800000 */
[----:B---3--:R-:W-:Y:S05]  /*17360*/  @P2 BRA `(.L_x_1950) ;  /* 0x0000000000082947 */ /* 0x008fea0003800000 */
[----:B------:R-:W3:Y:S02]  /*17370*/  SYNCS.PHASECHK.TRANS64.TRYWAIT P2, [R205+URZ+0x28450], R9 ;  /* 0x02845009cd0075a7 */ /* 0x000ee4000804017f */
[----:B---3--:R-:W-:Y:S05]  /*17380*/  @!P2 BRA `(.L_x_1951) ;  /* 0x000001680088a947 */ /* 0x008fea0003800000 */
.L_x_1950:
[----:B------:R-:W-:Y:S05]  /*17390*/  BSYNC B0 ;  /* 0x0000000000007941 */ /* 0x000fea0003800000 */
.L_x_1949:
[----:B------:R-:W4:Y:S01]  /*173a0*/  S2R R11, SR_TID.X ;  /* 0x00000000000b7919 */ /* 0x000f220000002100 */
[----:B------:R-:W-:Y:S01]  /*173b0*/  IMAD.MOV.U32 R7, RZ, RZ, -0x7fffffe0 ;  /* 0x80000020ff077424 */ /* 0x000fe200078e00ff */
[----:B------:R-:W-:Y:S05]  /*173c0*/  WARPSYNC.ALL ;  /* 0x0000000000007948 */ /* 0x000fea0003800000 */
[----:B------:R-:W-:Y:S02]  /*173d0*/  R2UR UR7, R7 ;  /* 0x00000000070772ca */ /* 0x000fe400000e0000 */
[----:B------:R-:W-:-:S04]  /*173e0*/  LEA R6, R23, UR43, 0xa ;  /* 0x0000002b17067c11 */ /* 0x000fc8000f8e50ff */
[C---:B------:R-:W-:Y:S01]  /*173f0*/  R2UR UR6, R6.reuse ;  /* 0x00000000060672ca */ /* 0x040fe200000e0000 */
[----:B------:R-:W-:Y:S01]  /*17400*/  VIADD R6, R6, 0x2 ;  /* 0x0000000206067836 */ /* 0x000fe20000000000 */
[----:B----4-:R-:W-:-:S05]  /*17410*/  SHF.R.U32.HI R11, RZ, 0x7, R11 ;  /* 0x00000007ff0b7819 */ /* 0x010fca000001160b */
[----:B------:R-:W-:-:S05]  /*17420*/  VIADD R7, R11, 0x8 ;  /* 0x000000080b077836 */ /* 0x000fca0000000000 */
[----:B------:R4:W-:Y:S02]  /*17430*/  BAR.SYNC.DEFER_BLOCKING R7, 0x100 ;  /* 0x000400070000751d */ /* 0x0009e40000010000 */
[----:B----4-:R-:W-:-:S04]  /*17440*/  IMAD.MOV.U32 R7, RZ, RZ, -0x7fffffe0 ;  /* 0x80000020ff077424 */ /* 0x010fc800078e00ff */
[----:B------:R-:W-:-:S06]  /*17450*/  WARPGROUP.ARRIVE ;  /* 0x00000000000079c5 */ /* 0x000fcc0000000000 */
        /* <DEDUP_REMOVED lines=10> */
.L_x_1952:
[----:B------:R-:W-:Y:S01]  /*17500*/  ISETP.GT.AND P2, PT, R5, R8, PT ;  /* 0x000000080500720c */ /* 0x000fe20003f44270 */
[----:B01-3--:R-:W-:Y:S02]  /*17510*/  VIADD R205, R205, 0x28460 ;  /* 0x00028460cdcd7836 */ /* 0x00bfe40000000000 */
[----:B------:R-:W-:Y:S02]  /*17520*/  IMAD.U32 R6, RZ, RZ, UR39 ;  /* 0x00000027ff067e24 */ /* 0x000fe4000f8e00ff */
[----:B------:R-:W-:Y:S02]  /*17530*/  VIADD R5, R5, 0xffffffff ;  /* 0xffffffff05057836 */ /* 0x000fe40000000000 */
[----:B------:R-:W-:Y:S01]  /*17540*/  IMAD.MOV.U32 R7, RZ, RZ, R21 ;  /* 0x000000ffff077224 */ /* 0x000fe200078e0015 */
[----:B------:R-:W-:-:S04]  /*17550*/  PRMT R6, R6, 0x654, R205 ;  /* 0x0000065406067816 */ /* 0x000fc800000000cd */
[----:B------:R0:W-:Y:S02]  /*17560*/  SYNCS.ARRIVE.TRANS64.RED.A1T0 RZ, [R6+URZ], RZ ;  /* 0x000000ff06ff79a7 */ /* 0x0001e4000810043f */
[----:B0-----:R-:W-:Y:S01]  /*17570*/  IMAD.MOV.U32 R6, RZ, RZ, R10 ;  /* 0x000000ffff067224 */ /* 0x001fe200078e000a */
[----:B------:R-:W-:Y:S06]  /*17580*/  @P2 BRA `(.L_x_1953) ;  /* 0xffffffd400a82947 */ /* 0x000fec000383ffff */
[----:B------:R-:W-:Y:S02]  /*17590*/  IMAD.MOV.U32 R7, RZ, RZ, R21 ;  /* 0x000000ffff077224 */ /* 0x000fe400078e0015 */
[----:B------:R-:W-:-:S07]  /*175a0*/  IMAD.MOV.U32 R6, RZ, RZ, R10 ;  /* 0x000000ffff067224 */ /* 0x000fce00078e000a */
.L_x_1933:
[----:B------:R-:W0:Y:S01]  /*175b0*/  LDC R8, c[0x0][0x448] ;  /* 0x00011200ff087b82 */ /* 0x000e220000000800 */
[----:B------:R-:W-:Y:S01]  /*175c0*/  VIADD R9, R201, 0x7f ;  /* 0x0000007fc9097836 */ /* 0x000fe20000000000 */
[----:B------:R-:W-:-:S06]  /*175d0*/  ULDC UR4, c[0x0][0x9dc] ;  /* 0x0002770000047ab9 */ /* 0x000fcc0000000800 */
[----:B------:R-:W1:Y:S01]  /*175e0*/  LDC R12, c[0x0][0x9e4] ;  /* 0x00027900ff0c7b82 */ /* 0x000e620000000800 */
[----:B0-----:R-:W-:Y:S02]  /*175f0*/  ISETP.NE.AND P4, PT, R8, 0x1, PT ;  /* 0x000000010800780c */ /* 0x001fe40003f85270 */
[----:B-1----:R-:W-:-:S11]  /*17600*/  ISETP.GE.AND P5, PT, R12, 0x1, PT ;  /* 0x000000010c00780c */ /* 0x002fd60003fa6270 */
[----:B------:R-:W0:Y:S08]  /*17610*/  @P4 LDC R10, c[0x0][0x44c] ;  /* 0x00011300ff0a4b82 */ /* 0x000e300000000800 */
[----:B------:R-:W1:Y:S01]  /*17620*/  @P4 LDC R8, c[0x0][0x450] ;  /* 0x00011400ff084b82 */ /* 0x000e620000000800 */
[----:B0-----:R-:W-:-:S05]  /*17630*/  @P4 IMAD.HI.U32 R10, R9, R10, RZ ;  /* 0x0000000a090a4227 */ /* 0x001fca00078e00ff */
[----:B-1----:R-:W-:Y:S02]  /*17640*/  @P4 SHF.R.U32.HI R9, RZ, R8, R10 ;  /* 0x00000008ff094219 */ /* 0x002fe4000001160a */
[----:B------:R-:W-:-:S05]  /*17650*/  IADD3 R8, R192, 0x1, -R189 ;  /* 0x00000001c0087810 */ /* 0x000fca0007ffe8bd */
[----:B------:R-:W-:-:S05]  /*17660*/  IMAD.IADD R9, R8, 0x1, R9 ;  /* 0x0000000108097824 */ /* 0x000fca00078e0209 */
[----:B------:R-:W-:Y:S01]  /*17670*/  IADD3 R10, R9, -UR4, RZ ;  /* 0x80000004090a7c10 */ /* 0x000fe2000fffe0ff */
[----:B------:R-:W-:Y:S06]  /*17680*/  @!P5 BRA `(.L_x_1954) ;  /* 0x000000000048d947 */ /* 0x000fec0003800000 */
[----:B------:R-:W-:Y:S01]  /*17690*/  IMAD.MOV.U32 R11, RZ, RZ, R9 ;  /* 0x000000ffff0b7224 */ /* 0x000fe200078e0009 */
[----:B------:R-:W-:Y:S04]  /*176a0*/  BSSY B0, `(.L_x_1955) ;  /* 0x000000e000007945 */ /* 0x000fe80003800000 */
[----:B------:R-:W-:-:S13]  /*176b0*/  ISETP.GT.AND P1, PT, R11, -0x1, PT ;  /* 0xffffffff0b00780c */ /* 0x000fda0003f24270 */
        /* <DEDUP_REMOVED lines=8> */
.L_x_1956:
[----:B------:R-:W-:-:S13]  /*17740*/  ISETP.NE.AND P1, PT, R12, 0x1, PT ;  /* 0x000000010c00780c */ /* 0x000fda0003f25270 */
[----:B------:R-:W0:Y:S02]  /*17750*/  @P1 LDC.64 R8, c[0x0][0x9e8] ;  /* 0x00027a00ff081b82 */ /* 0x000e240000000a00 */
[----:B0-----:R-:W-:-:S05]  /*17760*/  @P1 IMAD.HI.U32 R8, R11, R8, RZ ;  /* 0x000000080b081227 */ /* 0x001fca00078e00ff */
[----:B------:R-:W-:-:S07]  /*17770*/  @P1 SHF.R.U32.HI R11, RZ, R9, R8 ;  /* 0x00000009ff0b1219 */ /* 0x000fce0000011608 */
.L_x_1957:
[----:B------:R-:W-:Y:S05]  /*17780*/  BSYNC B0 ;  /* 0x0000000000007941 */ /* 0x000fea0003800000 */
.L_x_1955:
[----:B------:R-:W-:-:S05]  /*17790*/  IMAD R11, R11, R12, RZ ;  /* 0x0000000c0b0b7224 */ /* 0x000fca00078e02ff */
[----:B------:R-:W-:-:S07]  /*177a0*/  VIMNMX R10, R10, R11, !PT ;  /* 0x0000000b0a0a7248 */ /* 0x000fce0007fe0100 */
.L_x_1954:
[----:B------:R-:W-:-:S05]  /*177b0*/  VIADD R10, R10, 0x3f ;  /* 0x0000003f0a0a7836 */ /* 0x000fca0000000000 */
[----:B------:R-:W-:-:S04]  /*177c0*/  SHF.R.S32.HI R8, RZ, 0x1f, R10 ;  /* 0x0000001fff087819 */ /* 0x000fc8000001140a */
[----:B------:R-:W-:-:S04]  /*177d0*/  LEA.HI R8, R8, R10, RZ, 0x6 ;  /* 0x0000000a08087211 */ /* 0x000fc800078f30ff */
[----:B------:R-:W-:-:S04]  /*177e0*/  SHF.R.S32.HI R8, RZ, 0x6, R8 ;  /* 0x00000006ff087819 */ /* 0x000fc80000011408 */
[----:B------:R-:W-:-:S04]  /*177f0*/  VIMNMX R8, R204, R8, !PT ;  /* 0x00000008cc087248 */ /* 0x000fc80007fe0100 */
[----:B------:R-:W-:-:S13]  /*17800*/  ISETP.GE.AND P1, PT, R5, R8, PT ;  /* 0x000000080500720c */ /* 0x000fda0003f26270 */
[----:B------:R-:W-:Y:S05]  /*17810*/  @!P1 BRA `(.L_x_1958) ;  /* 0x0000001c00cc9947 */ /* 0x000fea0003800000 */
[----:B------:R-:W-:Y:S02]  /*17820*/  IMAD.MOV.U32 R12, RZ, RZ, R7 ;  /* 0x000000ffff0c7224 */ /* 0x000fe400078e0007 */
[----:B------:R-:W-:Y:S02]  /*17830*/  IMAD.MOV.U32 R13, RZ, RZ, R6 ;  /* 0x000000ffff0d7224 */ /* 0x000fe400078e0006 */
[----:B------:R-:W-:-:S07]  /*17840*/  IMAD.MOV.U32 R9, RZ, RZ, R5 ;  /* 0x000000ffff097224 */ /* 0x000fce00078e0005 */
.L_x_1970:
[----:B------:R-:W-:Y:S01]  /*17850*/  VIADD R23, R23, 0x1 ;  /* 0x0000000117177836 */ /* 0x000fe20000000000 */
[----:B------:R-:W-:Y:S05]  /*17860*/  YIELD ;  /* 0x0000000000007946 */ /* 0x000fea0003800000 */
[----:B--23--:R-:W-:Y:S01]  /*17870*/  IMAD.MOV.U32 R4, RZ, RZ, R9 ;  /* 0x000000ffff047224 */ /* 0x00cfe200078e0009 */
[----:B------:R-:W-:Y:S01]  /*17880*/  ISETP.NE.AND P2, PT, R23, 0x2, PT ;  /* 0x000000021700780c */ /* 0x000fe20003f45270 */
[----:B------:R-:W-:-:S03]  /*17890*/  VIADD R9, R9, 0xffffffff ;  /* 0xffffffff09097836 */ /* 0x000fc60000000000 */
[----:B------:R-:W-:Y:S02]  /*178a0*/  ISETP.GT.AND P1, PT, R4, R8, PT ;  /* 0x000000080400720c */ /* 0x000fe40003f24270 */
[----:B------:R-:W-:Y:S02]  /*178b0*/  SEL R11, R23, RZ, P2 ;  /* 0x000000ff170b7207 */ /* 0x000fe40001000000 */
[----:B------:R-:W-:-:S03]  /*178c0*/  SEL R4, RZ, 0x1, P2 ;  /* 0x00000001ff047807 */ /* 0x000fc60001000000 */
[----:B------:R-:W-:Y:S01]  /*178d0*/  IMAD.MOV.U32 R23, RZ, RZ, R11 ;  /* 0x000000ffff177224 */ /* 0x000fe200078e000b */
[----:B------:R-:W-:Y:S01]  /*178e0*/  LOP3.LUT R186, R186, R4, RZ, 0x3c, !PT ;  /* 0x00000004baba7212 */ /* 0x000fe200078e3cff */
[----:B0-----:R-:W-:Y:S06]  /*178f0*/  @!P0 BRA `(.L_x_1959) ;  /* 0x0000000000048947 */ /* 0x001fec0003800000 */
[----:B------:R-:W-:Y:S01]  /*17900*/  BPT.TRAP 0x1 ;  /* 0x000000040000795c */ /* 0x000fe20000300000 */
.L_x_1959:
[----:B------:R-:W-:Y:S01]  /*17910*/  IMAD R5, R23, 0x8, R22 ;  /* 0x0000000817057824 */ /* 0x000fe200078e0216 */
[----:B------:R-:W-:-:S04]  /*17920*/  SHF.L.U32 R10, R186, 0x1f, RZ ;  /* 0x0000001fba0a7819 */ /* 0x000fc800000006ff */
[----:B------:R0:W1:Y:S01]  /*17930*/  SYNCS.PHASECHK.TRANS64.TRYWAIT P2, [R5+URZ+0x28430], R10 ;  /* 0x0284300a050075a7 */ /* 0x000062000804017f */
[----:B------:R-:W-:Y:S05]  /*17940*/  @!P0 BRA `(.L_x_1960) ;  /* 0x0000000000048947 */ /* 0x000fea0003800000 */
[----:B------:R-:W-:Y:S01]  /*17950*/  BPT.TRAP 0x1 ;  /* 0x000000040000795c */ /* 0x000fe20000300000 */
.L_x_1960:
[----:B------:R-:W-:Y:S01]  /*17960*/  LEA R6, R23, UR60, 0xa ;  /* 0x0000003c17067c11 */ /* 0x000fe2000f8e50ff */
[----:B------:R-:W-:-:S04]  /*17970*/  IMAD.MOV.U32 R7, RZ, RZ, 0x40000040 ;  /* 0x40000040ff077424 */ /* 0x000fc800078e00ff */
[C---:B------:R-:W-:Y:S02]  /*17980*/  VIADD R14, R6.reuse, 0x2 ;  /* 0x00000002060e7836 */ /* 0x040fe40000000000 */
[----:B------:R-:W-:Y:S01]  /*17990*/  VIADD R4, R6, 0x4 ;  /* 0x0000000406047836 */ /* 0x000fe20000000000 */
[----:B-1----:R-:W-:Y:S06]  /*179a0*/  @P2 BRA `(.L_x_1961) ;  /* 0x0000000000082947 */ /* 0x002fec0003800000 */
[----:B------:R-:W1:Y:S02]  /*179b0*/  SYNCS.PHASECHK.TRANS64.TRYWAIT P2, [R5+URZ+0x28430], R10 ;  /* 0x0284300a050075a7 */ /* 0x000e64000804017f */
[----:B-1----:R-:W-:Y:S05]  /*179c0*/  @!P2 BRA `(.L_x_1962) ;  /* 0x00000164000ca947 */ /* 0x002fea0003800000 */
.L_x_1961:
        /* <DEDUP_REMOVED lines=8> */
[----:B------:R-:W-:Y:S01]  /*17a50*/  IMAD.MOV.U32 R21, RZ, RZ, 0x40000040 ;  /* 0x40000040ff157424 */ /* 0x000fe200078e00ff */
[----:B------:R-:W-:Y:S01]  /*17a60*/  R2UR UR30, R152 ;  /* 0x00000000981e72ca */ /* 0x000fe200000e0000 */
[----:B------:R-:W-:Y:S01]  /*17a70*/  UMOV UR16, UR56 ;  /* 0x0000003800107c82 */ /* 0x000fe20008000000 */
[----:B------:R-:W-:Y:S01]  /*17a80*/  R2UR UR31, R153 ;  /* 0x00000000991f72ca */ /* 0x000fe200000e0000 */
[----:B------:R-:W-:Y:S01]  /*17a90*/  UMOV UR17, UR57 ;  /* 0x0000003900117c82 */ /* 0x000fe20008000000 */
[----:B------:R-:W-:Y:S01]  /*17aa0*/  WARPGROUP.ARRIVE ;  /* 0x00000000000079c5 */ /* 0x000fe20000000000 */
[----:B------:R-:W-:Y:S01]  /*17ab0*/  R2UR UR10, R14 ;  /* 0x000000000e0a72ca */ /* 0x000fe200000e0000 */
[----:B------:R-:W-:Y:S01]  /*17ac0*/  IMAD.MOV.U32 R14, RZ, RZ, R4 ;  /* 0x000000ffff0e7224 */ /* 0x000fe200078e0004 */
[----:B------:R-:W-:Y:S01]  /*17ad0*/  R2UR UR11, R15 ;  /* 0x000000000f0b72ca */ /* 0x000fe200000e0000 */
[----:B------:R-:W-:Y:S01]  /*17ae0*/  UMOV UR20, UR52 ;  /* 0x0000003400147c82 */ /* 0x000fe20008000000 */
[----:B------:R-:W-:Y:S01]  /*17af0*/  R2UR UR8, R196 ;  /* 0x00000000c40872ca */ /* 0x000fe200000e0000 */
[----:B------:R-:W-:Y:S01]  /*17b00*/  UMOV UR21, UR53 ;  /* 0x0000003500157c82 */ /* 0x000fe20008000000 */
[----:B------:R-:W-:Y:S01]  /*17b10*/  QGMMA.64x64x32.F32.E4M3.E4M3 R152, gdesc[UR12], RZ, !UPT, gsb0 ;  /* 0x00e000000c9879f3 */ /* 0x000fe2000c0008ff */
[----:B------:R-:W-:Y:S01]  /*17b20*/  R2UR UR9, R197 ;  /* 0x00000000c50972ca */ /* 0x000fe200000e0000 */
[----:B------:R-:W-:Y:S01]  /*17b30*/  UMOV UR24, UR48 ;  /* 0x0000003000187c82 */ /* 0x000fe20008000000 */
[----:B------:R-:W-:Y:S01]  /*17b40*/  R2UR UR6, R14 ;  /* 0x000000000e0672ca */ /* 0x000fe200000e0000 */
[----:B------:R-:W-:Y:S01]  /*17b50*/  VIADD R14, R6, 0x200 ;  /* 0x00000200060e7836 */ /* 0x000fe20000000000 */
[----:B------:R-:W-:Y:S01]  /*17b60*/  R2UR UR7, R15 ;  /* 0x000000000f0772ca */ /* 0x000fe200000e0000 */
[----:B------:R-:W-:Y:S01]  /*17b70*/  UMOV UR25, UR49 ;  /* 0x0000003100197c82 */ /* 0x000fe20008000000 */
[----:B------:R-:W-:Y:S01]  /*17b80*/  R2UR UR4, R194 ;  /* 0x00000000c20472ca */ /* 0x000fe200000e0000 */
[----:B------:R-:W-:Y:S01]  /*17b90*/  UMOV UR28, UR44 ;  /* 0x0000002c001c7c82 */ /* 0x000fe20008000000 */
[----:B------:R-:W-:Y:S01]  /*17ba0*/  R2UR UR5, R195 ;  /* 0x00000000c30572ca */ /* 0x000fe200000e0000 */
[----:B------:R-:W-:Y:S01]  /*17bb0*/  UMOV UR29, UR45 ;  /* 0x0000002d001d7c82 */ /* 0x000fe20008000000 */
[----:B------:R-:W-:Y:S01]  /*17bc0*/  IADD3 R20, R6, 0x6, RZ ;  /* 0x0000000606147810 */ /* 0x000fe20007ffe0ff */
[----:B------:R-:W-:Y:S01]  /*17bd0*/  IMAD.MOV.U32 R7, RZ, RZ, 0x40000040 ;  /* 0x40000040ff077424 */ /* 0x000fe200078e00ff */
[----:B------:R-:W-:Y:S01]  /*17be0*/  R2UR UR19, R21 ;  /* 0x00000000151372ca */ /* 0x000fe200000e0000 */
[----:B------:R-:W-:Y:S01]  /*17bf0*/  UMOV UR32, UR40 ;  /* 0x0000002800207c82 */ /* 0x000fe20008000000 */
[----:B------:R-:W-:Y:S01]  /*17c00*/  R2UR UR18, R20 ;  /* 0x00000000141272ca */ /* 0x000fe200000e0000 */
[----:B------:R-:W-:Y:S01]  /*17c10*/  VIADD R20, R6, 0x202 ;  /* 0x0000020206147836 */ /* 0x000fe20000000000 */
[----:B------:R-:W-:Y:S01]  /*17c20*/  R2UR UR22, R14 ;  /* 0x000000000e1672ca */ /* 0x000fe200000e0000 */
[----:B------:R-:W-:Y:S01]  /*17c30*/  VIADD R6, R6, 0x206 ;  /* 0x0000020606067836 */ /* 0x000fe20000000000 */
[----:B------:R-:W-:Y:S01]  /*17c40*/  R2UR UR23, R15 ;  /* 0x000000000f1772ca */ /* 0x000fe200000e0000 */
[----:B------:R-:W-:Y:S01]  /*17c50*/  UMOV UR33, UR41 ;  /* 0x0000002900217c82 */ /* 0x000fe20008000000 */
[----:B------:R-:W-:Y:S01]  /*17c60*/  R2UR UR26, R20 ;  /* 0x00000000141a72ca */ /* 0x000fe200000e0000 */
[----:B------:R-:W2:Y:S01]  /*17c70*/  S2R R205, SR_TID.X ;  /* 0x0000000000cd7919 */ /* 0x000ea20000002100 */
[----:B------:R-:W-:-:S02]  /*17c80*/  R2UR UR27, R21 ;  /* 0x00000000151b72ca */ /* 0x000fc400000e0000 */
[----:B------:R-:W-:Y:S02]  /*17c90*/  R2UR UR34, R6 ;  /* 0x00000000062272ca */ /* 0x000fe400000e0000 */
[----:B------:R-:W-:Y:S02]  /*17ca0*/  R2UR UR35, R7 ;  /* 0x00000000072372ca */ /* 0x000fe400000e0000 */
        /* <DEDUP_REMOVED lines=27> */
.L_x_1963:
        /* <DEDUP_REMOVED lines=17> */
[----:B------:R-:W-:Y:S01]  /*17f70*/  FMUL.FTZ R172, R2, R181 ;  /* 0x000000b502ac7220 */ /* 0x000fe20000410000 */
[----:B------:R-:W-:-:S04]  /*17f80*/  UMOV UR38, UR55 ;  /* 0x0000003700267c82 */ /* 0x000fc80008000000 */
        /* <DEDUP_REMOVED lines=27> */
[----:B----4-:R-:W-:-:S04]  /*18140*/  FMNMX.FTZ R6, R168, R6, !PT ;  /* 0x00000006a8067209 */ /* 0x010fc80007810000 */
[----:B-----5:R-:W-:-:S04]  /*18150*/  FMNMX.FTZ R6, R169, R6, !PT ;  /* 0x00000006a9067209 */ /* 0x020fc80007810000 */
[----:B---3--:R-:W-:-:S05]  /*18160*/  FMNMX.FTZ R6, R172, R6, !PT ;  /* 0x00000006ac067209 */ /* 0x008fca0007810000 */
        /* <DEDUP_REMOVED lines=25> */
[----:B------:R-:W-:Y:S01]  /*18300*/  FFMA.FTZ R13, R172, UR38, -R13 ;  /* 0x00000026ac0d7c23 */ /* 0x000fe2000801080d */
[----:B------:R-:W-:-:S03]  /*18310*/  FMUL.FTZ R172, R2, R179 ;  /* 0x000000b302ac7220 */ /* 0x000fc60000410000 */
[----:B------:R-:W-:Y:S01]  /*18320*/  MUFU.EX2 R15, R15 ;  /* 0x0000000f000f7308 */ /* 0x000fe20000000800 */
[-C--:B---3--:R-:W-:Y:S01]  /*18330*/  FMUL.FTZ R24, R24, R173.reuse ;  /* 0x000000ad18187220 */ /* 0x088fe20000410000 */
[-C--:B------:R-:W-:Y:S01]  /*18340*/  FMUL.FTZ R25, R25, R173.reuse ;  /* 0x000000ad19197220 */ /* 0x080fe20000410000 */
[-C--:B------:R-:W-:Y:S01]  /*18350*/  FMUL.FTZ R28, R28, R173.reuse ;  /* 0x000000ad1c1c7220 */ /* 0x080fe20000410000 */
[-C--:B------:R-:W-:Y:S01]  /*18360*/  FMUL.FTZ R29, R29, R173.reuse ;  /* 0x000000ad1d1d7220 */ /* 0x080fe20000410000 */
[-C--:B------:R-:W-:Y:S01]  /*18370*/  FMUL.FTZ R32, R32, R173.reuse ;  /* 0x000000ad20207220 */ /* 0x080fe20000410000 */
[-C--:B------:R-:W-:Y:S01]  /*18380*/  FMUL.FTZ R33, R33, R173.reuse ;  /* 0x000000ad21217220 */ /* 0x080fe20000410000 */
[----:B------:R-:W-:Y:S01]  /*18390*/  FMUL.FTZ R36, R36, R173 ;  /* 0x000000ad24247220 */ /* 0x000fe20000410000 */
[----:B------:R-:W3:Y:S01]  /*183a0*/  MUFU.EX2 R20, R20 ;  /* 0x0000001400147308 */ /* 0x000ee20000000800 */
[----:B----4-:R-:W-:-:S01]  /*183b0*/  FFMA.FTZ R3, R173, R3, R7 ;  /* 0x00000003ad037223 */ /* 0x010fc20000010007 */
[-C--:B------:R-:W-:Y:S01]  /*183c0*/  FMUL.FTZ R37, R37, R173.reuse ;  /* 0x000000ad25257220 */ /* 0x080fe20000410000 */
[-C--:B------:R-:W-:Y:S01]  /*183d0*/  FMUL.FTZ R40, R40, R173.reuse ;  /* 0x000000ad28287220 */ /* 0x080fe20000410000 */
[-C--:B------:R-:W-:Y:S01]  /*183e0*/  FMUL.FTZ R41, R41, R173.reuse ;  /* 0x000000ad29297220 */ /* 0x080fe20000410000 */
[-C--:B------:R-:W-:Y:S01]  /*183f0*/  FMUL.FTZ R44, R44, R173.reuse ;  /* 0x000000ad2c2c7220 */ /* 0x080fe20000410000 */
[-C--:B------:R-:W-:Y:S01]  /*18400*/  FMUL.FTZ R45, R45, R173.reuse ;  /* 0x000000ad2d2d7220 */ /* 0x080fe20000410000 */
[-C--:B------:R-:W-:Y:S01]  /*18410*/  FMUL.FTZ R48, R48, R173.reuse ;  /* 0x000000ad30307220 */ /* 0x080fe20000410000 */
[----:B------:R-:W4:Y:S01]  /*18420*/  MUFU.EX2 R14, R14 ;  /* 0x0000000e000e7308 */ /* 0x000f220000000800 */
        /* <DEDUP_REMOVED lines=8> */
[----:B---3--:R-:W-:Y:S01]  /*184b0*/  F2FP.SATFINITE.E4M3.F32.PACK_AB_MERGE_C R152, R20, R15, RZ ;  /* 0x0000000f1498723e */ /* 0x008fe200048070ff */
        /* <DEDUP_REMOVED lines=8> */
[----:B------:R-:W-:Y:S01]  /*18540*/  F2FP.SATFINITE.E4M3.F32.PACK_AB_MERGE_C R152, R14, R7, R152 ;  /* 0x000000070e98723e */ /* 0x000fe20004807098 */
[C---:B------:R-:W-:Y:S01]  /*18550*/  FMUL.FTZ R14, R2.reuse, R154 ;  /* 0x0000009a020e7220 */ /* 0x040fe20000410000 */
[----:B------:R-:W-:Y:S01]  /*18560*/  FMUL.FTZ R154, R2, R159 ;  /* 0x0000009f029a7220 */ /* 0x000fe20000410000 */
[----:B------:R-:W-:-:S01]  /*18570*/  FADD.FTZ R3, R15, R3 ;  /* 0x000000030f037221 */ /* 0x000fc20000010000 */
[C---:B------:R-:W-:Y:S01]  /*18580*/  FMUL.FTZ R15, R2.reuse, R155 ;  /* 0x0000009b020f7220 */ /* 0x040fe20000410000 */
[C---:B------:R-:W-:Y:S01]  /*18590*/  FMUL.FTZ R155, R2.reuse, R162 ;  /* 0x000000a2029b7220 */ /* 0x040fe20000410000 */
[----:B------:R-:W-:Y:S01]  /*185a0*/  FMUL.FTZ R159, R2, R166 ;  /* 0x000000a6029f7220 */ /* 0x000fe20000410000 */
[----:B------:R-:W4:Y:S01]  /*185b0*/  MUFU.TANH R14, R14 ;  /* 0x0000000e000e7308 */ /* 0x000f220000002400 */
[----:B------:R-:W-:-:S01]  /*185c0*/  FADD.FTZ R3, R20, R3 ;  /* 0x0000000314037221 */ /* 0x000fc20000010000 */
[C---:B------:R-:W-:Y:S01]  /*185d0*/  FMUL.FTZ R20, R2.reuse, R158 ;  /* 0x0000009e02147220 */ /* 0x040fe20000410000 */
[C---:B------:R-:W-:Y:S01]  /*185e0*/  FMUL.FTZ R158, R2.reuse, R163 ;  /* 0x000000a3029e7220 */ /* 0x040fe20000410000 */
        /* <DEDUP_REMOVED lines=8> */
[----:B------:R-:W-:Y:S01]  /*18670*/  FMUL.FTZ R175, R2, R183 ;  /* 0x000000b702af7220 */ /* 0x000fe20000410000 */
[----:B---3--:R-:W-:-:S01]  /*18680*/  FADD.FTZ R3, R21, R3 ;  /* 0x0000000315037221 */ /* 0x008fc20000010000 */
        /* <DEDUP_REMOVED lines=64> */
[----:B------:R-:W-:-:S03]  /*18a90*/  FMNMX.FTZ R7, R172, R7, !PT ;  /* 0x00000007ac077209 */ /* 0x000fc60007810000 */
[----:B------:R4:W-:Y:S01]  /*18aa0*/  MUFU.EX2 R178, R153 ;  /* 0x0000009900b27308 */ /* 0x0009e20000000800 */
[----:B-----5:R-:W-:-:S07]  /*18ab0*/  FMNMX.FTZ R7, R174, R7, !PT ;  /* 0x00000007ae077209 */ /* 0x020fce0007810000 */
[----:B------:R-:W5:Y:S01]  /*18ac0*/  MUFU.EX2 R176, R176 ;  /* 0x000000b000b07308 */ /* 0x000f620000000800 */
[----:B---3--:R-:W-:Y:S01]  /*18ad0*/  FMNMX.FTZ R177, R175, R7, !PT ;  /* 0x00000007afb17209 */ /* 0x008fe20007810000 */
[----:B----4-:R-:W-:-:S04]  /*18ae0*/  IMAD.U32 R153, RZ, RZ, UR38 ;  /* 0x00000026ff997e24 */ /* 0x010fc8000f8e00ff */
[----:B------:R-:W3:Y:S02]  /*18af0*/  SHFL.BFLY PT, R7, R177, 0x2, 0x1f ;  /* 0x0c401f00b1077f89 */ /* 0x000ee400000e0000 */
[----:B------:R-:W4:Y:S08]  /*18b00*/  MUFU.EX2 R156, R156 ;  /* 0x0000009c009c7308 */ /* 0x000f300000000800 */
[----:B------:R-:W0:Y:S01]  /*18b10*/  MUFU.EX2 R157, R157 ;  /* 0x0000009d009d7308 */ /* 0x000e220000000800 */
[----:B-----5:R-:W-:-:S04]  /*18b20*/  FADD.FTZ R3, R176, R3 ;  /* 0x00000003b0037221 */ /* 0x020fc80000010000 */
[----:B------:R-:W-:-:S03]  /*18b30*/  FADD.FTZ R3, R178, R3 ;  /* 0x00000003b2037221 */ /* 0x000fc60000010000 */
[----:B------:R-:W5:Y:S01]  /*18b40*/  MUFU.EX2 R160, R160 ;  /* 0x000000a000a07308 */ /* 0x000f620000000800 */
[----:B----4-:R-:W-:-:S01]  /*18b50*/  FADD.FTZ R3, R156, R3 ;  /* 0x000000039c037221 */ /* 0x010fc20000010000 */
[----:B------:R-:W-:Y:S02]  /*18b60*/  F2FP.SATFINITE.E4M3.F32.PACK_AB_MERGE_C R156, R156, R178, RZ ;  /* 0x000000b29c9c723e */ /* 0x000fe400048070ff */
[----:B---3--:R-:W-:-:S04]  /*18b70*/  FMNMX.FTZ R177, R177, R7, !PT ;  /* 0x00000007b1b17209 */ /* 0x008fc80007810000 */
[----:B------:R-:W3:Y:S01]  /*18b80*/  MUFU.EX2 R161, R161 ;  /* 0x000000a100a17308 */ /* 0x000ee20000000800 */
[----:B0-----:R-:W-:-:S01]  /*18b90*/  FADD.FTZ R3, R157, R3 ;  /* 0x000000039d037221 */ /* 0x001fc20000010000 */
[----:B------:R-:W0:Y:S06]  /*18ba0*/  SHFL.BFLY PT, R7, R177, 0x1, 0x1f ;  /* 0x0c201f00b1077f89 */ /* 0x000e2c00000e0000 */
[----:B------:R-:W4:Y:S01]  /*18bb0*/  MUFU.EX2 R164, R164 ;  /* 0x000000a400a47308 */ /* 0x000f220000000800 */
[----:B-----5:R-:W-:-:S07]  /*18bc0*/  FADD.FTZ R3, R160, R3 ;  /* 0x00000003a0037221 */ /* 0x020fce0000010000 */
[----:B------:R-:W5:Y:S01]  /*18bd0*/  MUFU.EX2 R165, R165 ;  /* 0x000000a500a57308 */ /* 0x000f620000000800 */
[----:B---3--:R-:W-:-:S07]  /*18be0*/  FADD.FTZ R3, R161, R3 ;  /* 0x00000003a1037221 */ /* 0x008fce0000010000 */
[----:B------:R-:W3:Y:S01]  /*18bf0*/  MUFU.EX2 R168, R168 ;  /* 0x000000a800a87308 */ /* 0x000ee20000000800 */
[----:B----4-:R-:W-:-:S01]  /*18c00*/  FADD.FTZ R3, R164, R3 ;  /* 0x00000003a4037221 */ /* 0x010fc20000010000 */
[----:B0-----:R-:W-:-:S05]  /*18c10*/  FMNMX.FTZ R7, R177, R7, !PT ;  /* 0x00000007b1077209 */ /* 0x001fca0007810000 */
[C---:B------:R-:W-:Y:S01]  /*18c20*/  FADD.FTZ R177, -R7.reuse, R12 ;  /* 0x0000000c07b17221 */ /* 0x040fe20000010100 */
[----:B------:R-:W-:-:S01]  /*18c30*/  FFMA.FTZ R12, R7, R153, -8 ;  /* 0xc1000000070c7423 */ /* 0x000fc20000010099 */
[----:B------:R-:W0:Y:S01]  /*18c40*/  MUFU.EX2 R169, R169 ;  /* 0x000000a900a97308 */ /* 0x000e220000000800 */
[----:B-----5:R-:W-:-:S01]  /*18c50*/  FADD.FTZ R3, R165, R3 ;  /* 0x00000003a5037221 */ /* 0x020fc20000010000 */
[----:B------:R-:W-:Y:S01]  /*18c60*/  FMUL.FTZ R153, R177, UR38 ;  /* 0x00000026b1997c20 */ /* 0x000fe20008410000 */
        /* <DEDUP_REMOVED lines=14> */
[----:B------:R-:W-:-:S01]  /*18d50*/  FFMA.FTZ R171, R171, UR38, -R12 ;  /* 0x00000026abab7c23 */ /* 0x000fc2000801080c */
[--C-:B------:R-:W-:Y:S01]  /*18d60*/  FFMA.FTZ R172, R172, UR38, -R12.reuse ;  /* 0x00000026acac7c23 */ /* 0x100fe2000801080c */
[----:B------:R-:W-:-:S01]  /*18d70*/  FFMA.FTZ R174, R174, UR38, -R12 ;  /* 0x00000026aeae7c23 */ /* 0x000fc2000801080c */
[----:B------:R-:W-:Y:S01]  /*18d80*/  FFMA.FTZ R12, R175, UR38, -R12 ;  /* 0x00000026af0c7c23 */ /* 0x000fe2000801080c */
[----:B---3--:R-:W-:-:S03]  /*18d90*/  FADD.FTZ R3, R168, R3 ;  /* 0x00000003a8037221 */ /* 0x008fc60000010000 */
[----:B------:R-:W3:Y:S01]  /*18da0*/  MUFU.EX2 R15, R15 ;  /* 0x0000000f000f7308 */ /* 0x000ee20000000800 */
[----:B0-----:R-:W-:-:S01]  /*18db0*/  FADD.FTZ R3, R169, R3 ;  /* 0x00000003a9037221 */ /* 0x001fc20000010000 */
[-C--:B----4-:R-:W-:Y:S01]  /*18dc0*/  FMUL.FTZ R26, R26, R158.reuse ;  /* 0x0000009e1a1a7220 */ /* 0x090fe20000410000 */
[-C--:B------:R-:W-:Y:S01]  /*18dd0*/  FMUL.FTZ R27, R27, R158.reuse ;  /* 0x0000009e1b1b7220 */ /* 0x080fe20000410000 */
[-C--:B------:R-:W-:Y:S01]  /*18de0*/  FMUL.FTZ R30, R30, R158.reuse ;  /* 0x0000009e1e1e7220 */ /* 0x080fe20000410000 */
[-C--:B------:R-:W-:Y:S01]  /*18df0*/  FMUL.FTZ R31, R31, R158.reuse ;  /* 0x0000009e1f1f7220 */ /* 0x080fe20000410000 */
[-C--:B------:R-:W-:Y:S01]  /*18e00*/  FMUL.FTZ R34, R34, R158.reuse ;  /* 0x0000009e22227220 */ /* 0x080fe20000410000 */
[----:B------:R-:W-:Y:S01]  /*18e10*/  FMUL.FTZ R35, R35, R158 ;  /* 0x0000009e23237220 */ /* 0x000fe20000410000 */
[----:B------:R-:W0:Y:S01]  /*18e20*/  MUFU.EX2 R20, R20 ;  /* 0x0000001400147308 */ /* 0x000e220000000800 */
[----:B-----5:R-:W-:-:S01]  /*18e30*/  FFMA.FTZ R0, R158, R0, R14 ;  /* 0x000000009e007223 */ /* 0x020fc2000001000e */
[-C--:B------:R-:W-:Y:S01]  /*18e40*/  FMUL.FTZ R38, R38, R158.reuse ;  /* 0x0000009e26267220 */ /* 0x080fe20000410000 */
[-C--:B------:R-:W-:Y:S01]  /*18e50*/  FMUL.FTZ R39, R39, R158.reuse ;  /* 0x0000009e27277220 */ /* 0x080fe20000410000 */
        /* <DEDUP_REMOVED lines=21> */
[----:B----4-:R-:W-:-:S01]  /*18fb0*/  FADD.FTZ R0, R154, R0 ;  /* 0x000000009a007221 */ /* 0x010fc20000010000 */
[----:B------:R-:W-:Y:S01]  /*18fc0*/  F2FP.SATFINITE.E4M3.F32.PACK_AB_MERGE_C R153, R154, R20, RZ ;  /* 0x000000149a99723e */ /* 0x000fe200048070ff */
[-C--:B------:R-:W-:Y:S01]  /*18fd0*/  FMUL.FTZ R74, R74, R158.reuse ;  /* 0x0000009e4a4a7220 */ /* 0x080fe20000410000 */
[----:B------:R-:W-:Y:S01]  /*18fe0*/  F2FP.SATFINITE.E4M3.F32.PACK_AB_MERGE_C R154, R176, R21, R156 ;  /* 0x00000015b09a723e */ /* 0x000fe2000480709c */
[----:B------:R-:W-:Y:S01]  /*18ff0*/  FMUL.FTZ R75, R75, R158 ;  /* 0x0000009e4b4b7220 */ /* 0x000fe20000410000 */
[----:B------:R-:W-:Y:S01]  /*19000*/  F2FP.SATFINITE.E4M3.F32.PACK_AB_MERGE_C R153, R15, R14, R153 ;  /* 0x0000000e0f99723e */ /* 0x000fe20004807099 */
[----:B------:R-:W-:Y:S01]  /*19010*/  IMAD.U32 R15, RZ, RZ, UR39 ;  /* 0x00000027ff0f7e24 */ /* 0x000fe2000f8e00ff */
[----:B------:R-:W4:Y:S01]  /*19020*/  MUFU.EX2 R159, R159 ;  /* 0x0000009f009f7308 */ /* 0x000f220000000800 */
        /* <DEDUP_REMOVED lines=25> */
[----:B------:R-:W-:Y:S01]  /*191c0*/  F2FP.SATFINITE.E4M3.F32.PACK_AB_MERGE_C R14, R162, R159, RZ ;  /* 0x0000009fa20e723e */ /* 0x000fe200048070ff */
[-C--:B------:R-:W-:Y:S01]  /*191d0*/  FMUL.FTZ R110, R110, R158.reuse ;  /* 0x0000009e6e6e7220 */ /* 0x080fe20000410000 */
[-C--:B------:R-:W-:Y:S01]  /*191e0*/  FMUL.FTZ R111, R111, R158.reuse ;  /* 0x0000009e6f6f7220 */ /* 0x080fe20000410000 */
[----:B------:R-:W-:Y:S01]  /*191f0*/  FMUL.FTZ R114, R114, R158 ;  /* 0x0000009e72727220 */ /* 0x000fe20000410000 */
[----:B------:R-:W-:Y:S01]  /*19200*/  F2FP.SATFINITE.E4M3.F32.PACK_AB_MERGE_C R155, R177, R155, R14 ;  /* 0x0000009bb19b723e */ /* 0x000fe2000480700e */
[----:B------:R-:W-:Y:S01]  /*19210*/  VIADD R14, R5, 0x28440 ;  /* 0x00028440050e7836 */ /* 0x000fe20000000000 */
[----:B------:R-:W3:Y:S01]  /*19220*/  MUFU.EX2 R167, R167 ;  /* 0x000000a700a77308 */ /* 0x000ee20000000800 */
[----:B0-----:R-:W-:-:S01]  /*19230*/  FADD.FTZ R0, R163, R0 ;  /* 0x00000000a3007221 */ /* 0x001fc20000010000 */
[-C--:B------:R-:W-:Y:S01]  /*19240*/  FMUL.FTZ R115, R115, R158.reuse ;  /* 0x0000009e73737220 */ /* 0x080fe20000410000 */
[-C--:B------:R-:W-:Y:S01]  /*19250*/  FMUL.FTZ R118, R118, R158.reuse ;  /* 0x0000009e76767220 */ /* 0x080fe20000410000 */
[----:B------:R-:W-:Y:S01]  /*19260*/  PRMT R14, R15, 0x654, R14 ;  /* 0x000006540f0e7816 */ /* 0x000fe2000000000e */
[-C--:B------:R-:W-:Y:S01]  /*19270*/  FMUL.FTZ R119, R119, R158.reuse ;  /* 0x0000009e77777220 */ /* 0x080fe20000410000 */
[-C--:B------:R-:W-:Y:S01]  /*19280*/  FMUL.FTZ R122, R122, R158.reuse ;  /* 0x0000009e7a7a7220 */ /* 0x080fe20000410000 */
[----:B------:R-:W-:Y:S01]  /*19290*/  FMUL.FTZ R123, R123, R158 ;  /* 0x0000009e7b7b7220 */ /* 0x000fe20000410000 */
[----:B------:R-:W0:Y:S01]  /*192a0*/  MUFU.EX2 R170, R170 ;  /* 0x000000aa00aa7308 */ /* 0x000e220000000800 */
[----:B----4-:R-:W-:-:S01]  /*192b0*/  FADD.FTZ R0, R166, R0 ;  /* 0x00000000a6007221 */ /* 0x010fc20000010000 */
[----:B------:R4:W-:Y:S01]  /*192c0*/  SYNCS.ARRIVE.TRANS64.RED.A1T0 RZ, [R14+URZ], RZ ;  /* 0x000000ff0eff79a7 */ /* 0x0009e2000810043f */
[-C--:B------:R-:W-:Y:S01]  /*192d0*/  FMUL.FTZ R126, R126, R158.reuse ;  /* 0x0000009e7e7e7220 */ /* 0x080fe20000410000 */
[-C--:B------:R-:W-:Y:S01]  /*192e0*/  FMUL.FTZ R127, R127, R158.reuse ;  /* 0x0000009e7f7f7220 */ /* 0x080fe20000410000 */
[-C--:B------:R-:W-:Y:S01]  /*192f0*/  FMUL.FTZ R130, R130, R158.reuse ;  /* 0x0000009e82827220 */ /* 0x080fe20000410000 */
[-C--:B------:R-:W-:Y:S01]  /*19300*/  FMUL.FTZ R131, R131, R158.reuse ;  /* 0x0000009e83837220 */ /* 0x080fe20000410000 */
[----:B------:R-:W-:Y:S01]  /*19310*/  FMUL.FTZ R134, R134, R158 ;  /* 0x0000009e86867220 */ /* 0x000fe20000410000 */
[----:B------:R-:W5:Y:S01]  /*19320*/  MUFU.EX2 R171, R171 ;  /* 0x000000ab00ab7308 */ /* 0x000f620000000800 */
        /* <DEDUP_REMOVED lines=11> */
[-C--:B------:R-:W-:Y:S01]  /*193e0*/  FMUL.FTZ R150, R150, R158.reuse ;  /* 0x0000009e96967220 */ /* 0x080fe20000410000 */
[----:B------:R-:W-:Y:S01]  /*193f0*/  FMUL.FTZ R151, R151, R158 ;  /* 0x0000009e97977220 */ /* 0x000fe20000410000 */
[----:B------:R-:W-:-:S02]  /*19400*/  F2FP.SATFINITE.E4M3.F32.PACK_AB_MERGE_C R157, R166, R163, R157 ;  /* 0x000000a3a69d723e */ /* 0x000fc4000480709d */
[----:B------:R-:W0:Y:S01]  /*19410*/  MUFU.EX2 R13, R13 ;  /* 0x0000000d000d7308 */ /* 0x000e220000000800 */
[----:B-----5:R-:W-:-:S07]  /*19420*/  FADD.FTZ R0, R171, R0 ;  /* 0x00000000ab007221 */ /* 0x020fce0000010000 */
[----:B------:R-:W5:Y:S01]  /*19430*/  MUFU.EX2 R174, R174 ;  /* 0x000000ae00ae7308 */ /* 0x000f620000000800 */
[----:B---3--:R-:W-:-:S07]  /*19440*/  FADD.FTZ R0, R172, R0 ;  /* 0x00000000ac007221 */ /* 0x008fce0000010000 */
[----:B------:R-:W3:Y:S01]  /*19450*/  MUFU.EX2 R12, R12 ;  /* 0x0000000c000c7308 */ /* 0x000ee20000000800 */
[----:B0-----:R-:W-:-:S01]  /*19460*/  FADD.FTZ R3, R13, R3 ;  /* 0x000000030d037221 */ /* 0x001fc20000010000 */
[----:B------:R-:W-:-:S04]  /*19470*/  F2FP.SATFINITE.E4M3.F32.PACK_AB_MERGE_C R13, R13, R169, RZ ;  /* 0x000000a90d0d723e */ /* 0x000fc800048070ff */
[----:B------:R-:W-:Y:S01]  /*19480*/  F2FP.SATFINITE.E4M3.F32.PACK_AB_MERGE_C R158, R168, R165, R13 ;  /* 0x000000a5a89e723e */ /* 0x000fe2000480700d */
[----:B-----5:R-:W-:-:S01]  /*19490*/  FADD.FTZ R0, R174, R0 ;  /* 0x00000000ae007221 */ /* 0x020fc20000010000 */
[----:B---3--:R-:W-:-:S03]  /*194a0*/  F2FP.SATFINITE.E4M3.F32.PACK_AB_MERGE_C R159, R12, R174, RZ ;  /* 0x000000ae0c9f723e */ /* 0x008fc600048070ff */
[----:B------:R-:W-:Y:S01]  /*194b0*/  FADD.FTZ R0, R12, R0 ;  /* 0x000000000c007221 */ /* 0x000fe20000010000 */
[----:B------:R-:W-:Y:S01]  /*194c0*/  F2FP.SATFINITE.E4M3.F32.PACK_AB_MERGE_C R159, R172, R171, R159 ;  /* 0x000000abac9f723e */ /* 0x000fe2000480709f */
[----:B----4-:R-:W-:Y:S06]  /*194d0*/  @!P0 BRA `(.L_x_1964) ;  /* 0x0000000000048947 */ /* 0x010fec0003800000 */
[----:B------:R-:W-:Y:S01]  /*194e0*/  BPT.TRAP 0x1 ;  /* 0x000000040000795c */ /* 0x000fe20000300000 */
.L_x_1964:
[----:B------:R0:W3:Y:S01]  /*194f0*/  SYNCS.PHASECHK.TRANS64.TRYWAIT P2, [R5+URZ+0x28450], R10 ;  /* 0x0284500a050075a7 */ /* 0x0000e2000804017f */
[----:B------:R-:W-:Y:S05]  /*19500*/  @!P0 BRA `(.L_x_1965) ;  /* 0x0000000000048947 */ /* 0x000fea0003800000 */
[----:B------:R-:W-:Y:S01]  /*19510*/  BPT.TRAP 0x1 ;  /* 0x000000040000795c */ /* 0x000fe20000300000 */
.L_x_1965:
[----:B------:R-:W-:Y:S04]  /*19520*/  BSSY B0, `(.L_x_1966) ;  /* 0x0000004000007945 */ /* 0x000fe80003800000 */
[----:B---3--:R-:W-:Y:S05]  /*19530*/  @P2 BRA `(.L_x_1967) ;  /* 0x0000000000082947 */ /* 0x008fea0003800000 */
[----:B------:R-:W3:Y:S02]  /*19540*/  SYNCS.PHASECHK.TRANS64.TRYWAIT P2, [R5+URZ+0x28450], R10 ;  /* 0x0284500a050075a7 */ /* 0x000ee4000804017f */
[----:B---3--:R-:W-:Y:S05]  /*19550*/  @!P2 BRA `(.L_x_1968) ;  /* 0x00000148003ca947 */ /* 0x008fea0003800000 */
.L_x_1967:
[----:B------:R-:W-:Y:S05]  /*19560*/  BSYNC B0 ;  /* 0x0000000000007941 */ /* 0x000fea0003800000 */
.L_x_1966:
[----:B------:R-:W4:Y:S01]  /*19570*/  S2R R12, SR_TID.X ;  /* 0x00000000000c7919 */ /* 0x000f220000002100 */
[----:B01-3--:R-:W-:Y:S01]  /*19580*/  LEA R10, R11, UR43, 0xa ;  /* 0x0000002b0b0a7c11 */ /* 0x00bfe2000f8e50ff */
[----:B------:R-:W-:Y:S05]  /*19590*/  WARPSYNC.ALL ;  /* 0x0000000000007948 */ /* 0x000fea0003800000 */
[----:B------:R-:W-:Y:S02]  /*195a0*/  MOV R11, 0x80000020 ;  /* 0x80000020000b7802 */ /* 0x000fe40000000f00 */
[C---:B------:R-:W-:Y:S01]  /*195b0*/  R2UR UR6, R10.reuse ;  /* 0x000000000a0672ca */ /* 0x040fe200000e0000 */
[----:B------:R-:W-:Y:S01]  /*195c0*/  VIADD R10, R10, 0x2 ;  /* 0x000000020a0a7836 */ /* 0x000fe20000000000 */
[----:B------:R-:W-:-:S02]  /*195d0*/  R2UR UR7, R11 ;  /* 0x000000000b0772ca */ /* 0x000fc400000e0000 */
[----:B----4-:R-:W-:-:S05]  /*195e0*/  SHF.R.U32.HI R12, RZ, 0x7, R12 ;  /* 0x00000007ff0c7819 */ /* 0x010fca000001160c */
[----:B------:R-:W-:-:S05]  /*195f0*/  VIADD R11, R12, 0x8 ;  /* 0x000000080c0b7836 */ /* 0x000fca0000000000 */
[----:B------:R0:W-:Y:S02]  /*19600*/  BAR.SYNC.DEFER_BLOCKING R11, 0x100 ;  /* 0x0004000b0000751d */ /* 0x0001e40000010000 */
[----:B0-----:R-:W-:-:S04]  /*19610*/  IMAD.MOV.U32 R11, RZ, RZ, -0x7fffffe0 ;  /* 0x80000020ff0b7424 */ /* 0x001fc800078e00ff */
        /* <DEDUP_REMOVED lines=11> */
.L_x_1969:
[----:B------:R-:W-:Y:S02]  /*196d0*/  VIADD R5, R5, 0x28460 ;  /* 0x0002846005057836 */ /* 0x000fe40000000000 */
[----:B------:R-:W-:Y:S02]  /*196e0*/  IMAD.U32 R10, RZ, RZ, UR39 ;  /* 0x00000027ff0a7e24 */ /* 0x000fe4000f8e00ff */
[----:B------:R-:W-:Y:S02]  /*196f0*/  IMAD.MOV.U32 R12, RZ, RZ, R7 ;  /* 0x000000ffff0c7224 */ /* 0x000fe400078e0007 */
[----:B------:R-:W-:Y:S01]  /*19700*/  IMAD.MOV.U32 R13, RZ, RZ, R6 ;  /* 0x000000ffff0d7224 */ /* 0x000fe200078e0006 */
[----:B------:R-:W-:-:S04]  /*19710*/  PRMT R5, R10, 0x654, R5 ;  /* 0x000006540a057816 */ /* 0x000fc80000000005 */
[----:B------:R0:W-:Y:S01]  /*19720*/  SYNCS.ARRIVE.TRANS64.RED.A1T0 RZ, [R5+URZ], RZ ;  /* 0x000000ff05ff79a7 */ /* 0x0001e2000810043f */
[----:B------:R-:W-:Y:S05]  /*19730*/  @P1 BRA `(.L_x_1970) ;  /* 0xffffffe000441947 */ /* 0x000fea000383ffff */
[----:B0-----:R-:W-:-:S07]  /*19740*/  IMAD.MOV.U32 R5, RZ, RZ, R9 ;  /* 0x000000ffff057224 */ /* 0x001fce00078e0009 */
.L_x_1958:
[----:B------:R-:W-:-:S13]  /*19750*/  ISETP.GE.AND P1, PT, R5, R204, PT ;  /* 0x000000cc0500720c */ /* 0x000fda0003f26270 */
[----:B------:R-:W-:Y:S05]  /*19760*/  @!P1 BRA `(.L_x_1971) ;  /* 0x0000002800549947 */ /* 0x000fea0003800000 */
[----:B------:R-:W-:Y:S02]  /*19770*/  IMAD.MOV.U32 R11, RZ, RZ, R7 ;  /* 0x000000ffff0b7224 */ /* 0x000fe400078e0007 */
[----:B------:R-:W-:-:S07]  /*19780*/  IMAD.MOV.U32 R205, RZ, RZ, R6 ;  /* 0x000000ffffcd7224 */ /* 0x000fce00078e0006 */
.L_x_1991:
[----:B------:R-:W-:Y:S01]  /*19790*/  VIADD R23, R23, 0x1 ;  /* 0x0000000117177836 */ /* 0x000fe20000000000 */
[----:B------:R-:W-:Y:S05]  /*197a0*/  YIELD ;  /* 0x0000000000007946 */ /* 0x000fea0003800000 */
[----:B------:R-:W-:-:S04]  /*197b0*/  ISETP.NE.AND P1, PT, R23, 0x2, PT ;  /* 0x000000021700780c */ /* 0x000fc80003f25270 */
[----:B------:R-:W-:Y:S02]  /*197c0*/  SEL R9, R23, RZ, P1 ;  /* 0x000000ff17097207 */ /* 0x000fe40000800000 */
[----:B--23--:R-:W-:-:S03]  /*197d0*/  SEL R4, RZ, 0x1, P1 ;  /* 0x00000001ff047807 */ /* 0x00cfc60000800000 */
[----:B------:R-:W-:Y:S01]  /*197e0*/  IMAD.MOV.U32 R23, RZ, RZ, R9 ;  /* 0x000000ffff177224 */ /* 0x000fe200078e0009 */
[----:B------:R-:W-:Y:S01]  /*197f0*/  LOP3.LUT R186, R186, R4, RZ, 0x3c, !PT ;  /* 0x00000004baba7212 */ /* 0x000fe200078e3cff */
[----:B0-----:R-:W-:Y:S06]  /*19800*/  @!P0 BRA `(.L_x_1972) ;  /* 0x0000000000048947 */ /* 0x001fec0003800000 */
[----:B------:R-:W-:Y:S01]  /*19810*/  BPT.TRAP 0x1 ;  /* 0x000000040000795c */ /* 0x000fe20000300000 */
.L_x_1972:
[----:B------:R-:W-:Y:S01]  /*19820*/  IMAD R10, R23, 0x8, R22 ;  /* 0x00000008170a7824 */ /* 0x000fe200078e0216 */
[----:B------:R-:W-:-:S04]  /*19830*/  SHF.L.U32 R8, R186, 0x1f, RZ ;  /* 0x0000001fba087819 */ /* 0x000fc800000006ff */
[----:B------:R0:W1:Y:S01]  /*19840*/  SYNCS.PHASECHK.TRANS64.TRYWAIT P1, [R10+URZ+0x28430], R8 ;  /* 0x028430080a0075a7 */ /* 0x000062000802017f */
[----:B------:R-:W-:Y:S05]  /*19850*/  @!P0 BRA `(.L_x_1973) ;  /* 0x0000000000048947 */ /* 0x000fea0003800000 */
[----:B------:R-:W-:Y:S01]  /*19860*/  BPT.TRAP 0x1 ;  /* 0x000000040000795c */ /* 0x000fe20000300000 */
.L_x_1973:
[----:B------:R-:W-:Y:S01]  /*19870*/  LEA R6, R23, UR60, 0xa ;  /* 0x0000003c17067c11 */ /* 0x000fe2000f8e50ff */
[----:B------:R-:W-:-:S03]  /*19880*/  IMAD.MOV.U32 R7, RZ, RZ, 0x40000040 ;  /* 0x40000040ff077424 */ /* 0x000fc600078e00ff */
[C---:B------:R-:W-:Y:S01]  /*19890*/  IADD3 R12, R6.reuse, 0x2, RZ ;  /* 0x00000002060c7810 */ /* 0x040fe20007ffe0ff */
[----:B------:R-:W-:Y:S01]  /*198a0*/  VIADD R4, R6, 0x4 ;  /* 0x0000000406047836 */ /* 0x000fe20000000000 */
[----:B-1----:R-:W-:Y:S06]  /*198b0*/  @P1 BRA `(.L_x_1974) ;  /* 0x0000000000081947 */ /* 0x002fec0003800000 */
[----:B------:R-:W1:Y:S02]  /*198c0*/  SYNCS.PHASECHK.TRANS64.TRYWAIT P1, [R10+URZ+0x28430], R8 ;  /* 0x028430080a0075a7 */ /* 0x000e64000802017f */
[----:B-1----:R-:W-:Y:S05]  /*198d0*/  @!P1 BRA `(.L_x_1975) ;  /* 0x0000014400709947 */ /* 0x002fea0003800000 */
.L_x_1974:
        /* <DEDUP_REMOVED lines=73> */
.L_x_1976:
        /* <DEDUP_REMOVED lines=33> */
[----:B------:R-:W-:Y:S02]  /*19f80*/  IMAD.SHL.U32 R177, R5, 0x40, RZ ;  /* 0x0000004005b17824 */ /* 0x000fe400078e00ff */
[C---:B------:R-:W-:Y:S01]  /*19f90*/  FMUL.FTZ R178, R2.reuse, R180 ;  /* 0x000000b402b27220 */ /* 0x040fe20000410000 */
[C---:B------:R-:W-:Y:S01]  /*19fa0*/  FMUL.FTZ R179, R2.reuse, R181 ;  /* 0x000000b502b37220 */ /* 0x040fe20000410000 */
[C---:B------:R-:W-:Y:S01]  /*19fb0*/  FMUL.FTZ R174, R2.reuse, R182 ;  /* 0x000000b602ae7220 */ /* 0x040fe20000410000 */
[----:B------:R-:W3:Y:S01]  /*19fc0*/  SHFL.IDX PT, R206, R14, RZ, 0x1c1f ;  /* 0x001c1fff0ece7589 */ /* 0x000ee200000e0000 */
[----:B------:R-:W-:Y:S01]  /*19fd0*/  FMUL.FTZ R175, R2, R183 ;  /* 0x000000b702af7220 */ /* 0x000fe20000410000 */
[----:B------:R-:W-:Y:S01]  /*19fe0*/  IADD3 R181, -R191, 0x1, -R177 ;  /* 0x00000001bfb57810 */ /* 0x000fe20007ffe9b1 */
[----:B------:R-:W4:Y:S01]  /*19ff0*/  MUFU.TANH R15, R15 ;  /* 0x0000000f000f7308 */ /* 0x000f220000002400 */
[----:B------:R-:W-:Y:S01]  /*1a000*/  IMAD.U32 R7, RZ, RZ, UR39 ;  /* 0x00000027ff077e24 */ /* 0x000fe2000f8e00ff */
[----:B------:R-:W-:-:S02]  /*1a010*/  IADD3 R6, R10, 0x28440, RZ ;  /* 0x000284400a067810 */ /* 0x000fc40007ffe0ff */
[----:B------:R-:W-:Y:S02]  /*1a020*/  IADD3 R181, -R189, R181, R192 ;  /* 0x000000b5bdb57210 */ /* 0x000fe40007ffe1c0 */
[----:B------:R-:W-:Y:S02]  /*1a030*/  PRMT R6, R7, 0x654, R6 ;  /* 0x0000065407067816 */ /* 0x000fe40000000006 */
[----:B------:R-:W0:Y:S01]  /*1a040*/  MUFU.TANH R152, R152 ;  /* 0x0000009800987308 */ /* 0x000e220000002400 */
[C---:B------:R-:W-:Y:S01]  /*1a050*/  VIADD R180, R181.reuse, UR59 ;  /* 0x0000003bb5b47c36 */ /* 0x040fe20008000000 */
[----:B------:R0:W-:Y:S01]  /*1a060*/  SYNCS.ARRIVE.TRANS64.RED.A1T0 RZ, [R6+URZ], RZ ;  /* 0x000000ff06ff79a7 */ /* 0x0001e2000810043f */
[----:B------:R-:W-:-:S05]  /*1a070*/  VIADD R181, R181, UR51 ;  /* 0x00000033b5b57c36 */ /* 0x000fca0008000000 */
[----:B------:R-:W0:Y:S01]  /*1a080*/  MUFU.TANH R12, R12 ;  /* 0x0000000c000c7308 */ /* 0x000e220000002400 */
[--C-:B---3--:R-:W-:Y:S02]  /*1a090*/  IMAD.IADD R182, R180, 0x1, R206.reuse ;  /* 0x00000001b4b67824 */ /* 0x108fe400078e02ce */
        /* <DEDUP_REMOVED lines=30> */
[----:B---34-:R-:W-:Y:S05]  /*1a280*/  @!P5 BRA `(.L_x_1977) ;  /* 0x000000000058d947 */ /* 0x018fea0003800000 */
        /* <DEDUP_REMOVED lines=12> */
.L_x_1979:
[----:B------:R-:W-:-:S05]  /*1a350*/  IMAD.U32 R226, RZ, RZ, UR54 ;  /* 0x00000036ffe27e24 */ /* 0x000fca000f8e00ff */
[----:B------:R-:W-:-:S13]  /*1a360*/  ISETP.NE.AND P1, PT, R226, 0x1, PT ;  /* 0x00000001e200780c */ /* 0x000fda0003f25270 */
[----:B0-----:R-:W0:Y:S02]  /*1a370*/  @P1 LDC.64 R6, c[0x0][0x9e8] ;  /* 0x00027a00ff061b82 */ /* 0x001e240000000a00 */
[----:B0-----:R-:W-:-:S05]  /*1a380*/  @P1 IMAD.HI.U32 R6, R206, R6, RZ ;  /* 0x00000006ce061227 */ /* 0x001fca00078e00ff */
[----:B------:R-:W-:-:S07]  /*1a390*/  @P1 SHF.R.U32.HI R206, RZ, R7, R6 ;  /* 0x00000007ffce1219 */ /* 0x000fce0000011606 */
.L_x_1980:
[----:B------:R-:W-:Y:S05]  /*1a3a0*/  BSYNC B0 ;  /* 0x0000000000007941 */ /* 0x000fea0003800000 */
.L_x_1978:
[----:B------:R-:W-:-:S04]  /*1a3b0*/  IMAD R206, R206, R226, -R177 ;  /* 0x000000e2cece7224 */ /* 0x000fc800078e0ab1 */
[----:B------:R-:W-:-:S05]  /*1a3c0*/  IMAD.IADD R206, R206, 0x1, -R191 ;  /* 0x00000001cece7824 */ /* 0x000fca00078e0abf */
[----:B------:R-:W-:Y:S02]  /*1a3d0*/  VIMNMX R183, R183, R206, !PT ;  /* 0x000000ceb7b77248 */ /* 0x000fe40007fe0100 */
[----:B------:R-:W-:-:S07]  /*1a3e0*/  VIADDMNMX R182, R206, R226, R182, PT ;  /* 0x000000e2ceb67246 */ /* 0x000fce00038001b6 */
.L_x_1977:
[----:B------:R-:W-:Y:S01]  /*1a3f0*/  ISETP.GT.AND P1, PT, R5, -0x1, PT ;  /* 0xffffffff0500780c */ /* 0x000fe20003f24270 */
[----:B------:R-:W3:Y:S03]  /*1a400*/  SHFL.IDX PT, R14, R14, 0x1, 0x1c1f ;  /* 0x003c1f000e0e7f89 */ /* 0x000ee600000e0000 */
[C---:B------:R-:W-:Y:S02]  /*1a410*/  ISETP.GT.AND P3, PT, R183.reuse, RZ, P1 ;  /* 0x000000ffb700720c */ /* 0x040fe40000f64270 */
[----:B------:R-:W-:Y:S02]  /*1a420*/  ISETP.GT.AND P2, PT, R183, 0x1, P1 ;  /* 0x00000001b700780c */ /* 0x000fe40000f44270 */
[C---:B------:R-:W-:Y:S02]  /*1a430*/  ISETP.LT.OR P3, PT, R182.reuse, 0x1, P3 ;  /* 0x00000001b600780c */ /* 0x040fe40001f61670 */
[----:B------:R-:W-:-:S02]  /*1a440*/  ISETP.LT.OR P2, PT, R182, 0x2, P2 ;  /* 0x00000002b600780c */ /* 0x000fc40001741670 */
[----:B------:R-:W-:Y:S02]  /*1a450*/  FSEL R15, R15, -INF , !P3 ;  /* 0xff8000000f0f7808 */ /* 0x000fe40005800000 */
[----:B0-----:R-:W-:Y:S02]  /*1a460*/  FSEL R152, R152, -INF , !P2 ;  /* 0xff80000098987808 */ /* 0x001fe40005000000 */
[C---:B------:R-:W-:Y:S02]  /*1a470*/  ISETP.GT.AND P3, PT, R183.reuse, 0x8, P1 ;  /* 0x00000008b700780c */ /* 0x040fe40000f64270 */
[----:B------:R-:W-:Y:S02]  /*1a480*/  ISETP.GT.AND P2, PT, R183, 0x9, P1 ;  /* 0x00000009b700780c */ /* 0x000fe40000f44270 */
[C---:B------:R-:W-:Y:S02]  /*1a490*/  ISETP.LT.OR P3, PT, R182.reuse, 0x9, P3 ;  /* 0x00000009b600780c */ /* 0x040fe40001f61670 */
[----:B------:R-:W-:-:S02]  /*1a4a0*/  ISETP.LT.OR P2, PT, R182, 0xa, P2 ;  /* 0x0000000ab600780c */ /* 0x000fc40001741670 */
[----:B------:R-:W-:Y:S01]  /*1a4b0*/  FSEL R154, R154, -INF , !P3 ;  /* 0xff8000009a9a7808 */ /* 0x000fe20005800000 */
[--C-:B---3--:R-:W-:Y:S01]  /*1a4c0*/  IMAD.IADD R180, R180, 0x1, R14.reuse ;  /* 0x00000001b4b47824 */ /* 0x108fe200078e020e */
[----:B------:R-:W-:Y:S01]  /*1a4d0*/  FSEL R155, R155, -INF , !P2 ;  /* 0xff8000009b9b7808 */ /* 0x000fe20005000000 */
[----:B------:R-:W-:Y:S01]  /*1a4e0*/  IMAD.IADD R181, R181, 0x1, R14 ;  /* 0x00000001b5b57824 */ /* 0x000fe200078e020e */
[C---:B------:R-:W-:Y:S02]  /*1a4f0*/  ISETP.GT.AND P3, PT, R183.reuse, 0x10, P1 ;  /* 0x00000010b700780c */ /* 0x040fe40000f64270 */
[----:B------:R-:W-:Y:S02]  /*1a500*/  ISETP.GT.AND P2, PT, R183, 0x11, P1 ;  /* 0x00000011b700780c */ /* 0x000fe40000f44270 */
[C---:B------:R-:W-:Y:S02]  /*1a510*/  ISETP.LT.OR P3, PT, R182.reuse, 0x11, P3 ;  /* 0x00000011b600780c */ /* 0x040fe40001f61670 */
[----:B------:R-:W-:-:S02]  /*1a520*/  ISETP.LT.OR P2, PT, R182, 0x12, P2 ;  /* 0x00000012b600780c */ /* 0x000fc40001741670 */
[----:B------:R-:W-:Y:S02]  /*1a530*/  FSEL R157, R157, -INF , !P3 ;  /* 0xff8000009d9d7808 */ /* 0x000fe40005800000 */
[----:B------:R-:W-:Y:S02]  /*1a540*/  FSEL R160, R160, -INF , !P2 ;  /* 0xff800000a0a07808 */ /* 0x000fe40005000000 */
        /* <DEDUP_REMOVED lines=29> */
[----:B------:R-:W-:Y:S01]  /*1a720*/  FSEL R179, R179, -INF , !P2 ;  /* 0xff800000b3b37808 */ /* 0x000fe20005000000 */
[----:B------:R-:W-:Y:S08]  /*1a730*/  @!P5 BRA `(.L_x_1981) ;  /* 0x000000000058d947 */ /* 0x000ff00003800000 */
        /* <DEDUP_REMOVED lines=12> */
.L_x_1983:
[----:B------:R-:W-:-:S05]  /*1a800*/  IMAD.U32 R182, RZ, RZ, UR54 ;  /* 0x00000036ffb67e24 */ /* 0x000fca000f8e00ff */
[----:B------:R-:W-:-:S13]  /*1a810*/  ISETP.NE.AND P2, PT, R182, 0x1, PT ;  /* 0x00000001b600780c */ /* 0x000fda0003f45270 */
[----:B------:R-:W0:Y:S02]  /*1a820*/  @P2 LDC.64 R6, c[0x0][0x9e8] ;  /* 0x00027a00ff062b82 */ /* 0x000e240000000a00 */
[----:B0-----:R-:W-:-:S05]  /*1a830*/  @P2 IMAD.HI.U32 R6, R14, R6, RZ ;  /* 0x000000060e062227 */ /* 0x001fca00078e00ff */
[----:B------:R-:W-:-:S07]  /*1a840*/  @P2 SHF.R.U32.HI R14, RZ, R7, R6 ;  /* 0x00000007ff0e2219 */ /* 0x000fce0000011606 */
.L_x_1984:
[----:B------:R-:W-:Y:S05]  /*1a850*/  BSYNC B0 ;  /* 0x0000000000007941 */ /* 0x000fea0003800000 */
.L_x_1982:
[----:B------:R-:W-:-:S05]  /*1a860*/  IMAD R14, R14, R182, -R177 ;  /* 0x000000b60e0e7224 */ /* 0x000fca00078e0ab1 */
[----:B------:R-:W-:-:S04]  /*1a870*/  IADD3 R14, -R191, R14, RZ ;  /* 0x0000000ebf0e7210 */ /* 0x000fc80007ffe1ff */
[----:B------:R-:W-:Y:S02]  /*1a880*/  VIMNMX R181, R181, R14, !PT ;  /* 0x0000000eb5b57248 */ /* 0x000fe40007fe0100 */
[----:B------:R-:W-:-:S07]  /*1a890*/  VIADDMNMX R180, R14, R182, R180, PT ;  /* 0x000000b60eb47246 */ /* 0x000fce00038001b4 */
.L_x_1981:
[----:B------:R-:W-:Y:S01]  /*1a8a0*/  FMNMX.FTZ R6, R15, R205, !PT ;  /* 0x000000cd0f067209 */ /* 0x000fe20007810000 */
[----:B------:R-:W-:-:S03]  /*1a8b0*/  UMOV UR38, UR58 ;  /* 0x0000003a00267c82 */ /* 0x000fc60008000000 */
        /* <DEDUP_REMOVED lines=21> */
[----:B------:R-:W-:-:S03]  /*1aa10*/  FFMA.FTZ R7, R6, R7, -8 ;  /* 0xc100000006077423 */ /* 0x000fc60000010007 */
[----:B------:R-:W-:Y:S02]  /*1aa20*/  FSEL R14, R6, RZ, P2 ;  /* 0x000000ff060e7208 */ /* 0x000fe40001000000 */
[----:B------:R-:W-:Y:S02]  /*1aa30*/  FSEL R7, R7, RZ, P2 ;  /* 0x000000ff07077208 */ /* 0x000fe40001000000 */
[----:B------:R-:W-:Y:S01]  /*1aa40*/  ISETP.GT.AND P2, PT, R181, 0x1, P1 ;  /* 0x00000001b500780c */ /* 0x000fe20000f44270 */
[----:B------:R-:W-:-:S02]  /*1aa50*/  FADD.FTZ R14, -R14, R205 ;  /* 0x000000cd0e0e7221 */ /* 0x000fc40000010100 */
[--C-:B------:R-:W-:Y:S01]  /*1aa60*/  FFMA.FTZ R15, R15, UR38, -R7.reuse ;  /* 0x000000260f0f7c23 */ /* 0x100fe20008010807 */
[----:B------:R-:W-:-:S01]  /*1aa70*/  FFMA.FTZ R152, R152, UR38, -R7 ;  /* 0x0000002698987c23 */ /* 0x000fc20008010807 */
[----:B------:R-:W-:Y:S01]  /*1aa80*/  FMUL.FTZ R14, R14, UR38 ;  /* 0x000000260e0e7c20 */ /* 0x000fe20008410000 */
[----:B------:R-:W-:-:S01]  /*1aa90*/  FFMA.FTZ R154, R154, UR38, -R7 ;  /* 0x000000269a9a7c23 */ /* 0x000fc20008010807 */
[--C-:B------:R-:W-:Y:S01]  /*1aaa0*/  FFMA.FTZ R155, R155, UR38, -R7.reuse ;  /* 0x000000269b9b7c23 */ /* 0x100fe20008010807 */
[----:B------:R-:W-:Y:S01]  /*1aab0*/  ISETP.LT.OR P3, PT, R180, 0x2, P2 ;  /* 0x00000002b400780c */ /* 0x000fe20001761670 */
[----:B------:R-:W-:Y:S01]  /*1aac0*/  MUFU.EX2 R15, R15 ;  /* 0x0000000f000f7308 */ /* 0x000fe20000000800 */
[----:B------:R-:W-:Y:S01]  /*1aad0*/  ISETP.GT.AND P2, PT, R181, 0x8, P1 ;  /* 0x00000008b500780c */ /* 0x000fe20000f44270 */
[--C-:B------:R-:W-:Y:S01]  /*1aae0*/  FFMA.FTZ R157, R157, UR38, -R7.reuse ;  /* 0x000000269d9d7c23 */ /* 0x100fe20008010807 */
[----:B------:R-:W-:Y:S01]  /*1aaf0*/  FSEL R13, R13, -INF , !P3 ;  /* 0xff8000000d0d7808 */ /* 0x000fe20005800000 */
[--C-:B------:R-:W-:Y:S01]  /*1ab00*/  FFMA.FTZ R160, R160, UR38, -R7.reuse ;  /* 0x00000026a0a07c23 */ /* 0x100fe20008010807 */
[----:B------:R-:W-:Y:S01]  /*1ab10*/  ISETP.GT.AND P3, PT, R181, 0x9, P1 ;  /* 0x00000009b500780c */ /* 0x000fe20000f64270 */
[--C-:B------:R-:W-:Y:S01]  /*1ab20*/  FFMA.FTZ R162, R162, UR38, -R7.reuse ;  /* 0x00000026a2a27c23 */ /* 0x100fe20008010807 */
[C---:B------:R-:W-:Y:S01]  /*1ab30*/  ISETP.LT.OR P2, PT, R180.reuse, 0x9, P2 ;  /* 0x00000009b400780c */ /* 0x040fe20001741670 */
[----:B------:R-:W0:Y:S01]  /*1ab40*/  MUFU.EX2 R14, R14 ;  /* 0x0000000e000e7308 */ /* 0x000e220000000800 */
[----:B------:R-:W-:Y:S01]  /*1ab50*/  ISETP.LT.OR P3, PT, R180, 0xa, P3 ;  /* 0x0000000ab400780c */ /* 0x000fe20001f61670 */
[--C-:B------:R-:W-:Y:S01]  /*1ab60*/  FFMA.FTZ R163, R163, UR38, -R7.reuse ;  /* 0x00000026a3a37c23 */ /* 0x100fe20008010807 */
[----:B------:R-:W-:Y:S01]  /*1ab70*/  FSEL R20, R20, -INF , !P2 ;  /* 0xff80000014147808 */ /* 0x000fe20005000000 */
[--C-:B------:R-:W-:Y:S01]  /*1ab80*/  FFMA.FTZ R165, R165, UR38, -R7.reuse ;  /* 0x00000026a5a57c23 */ /* 0x100fe20008010807 */
[----:B------:R-:W-:Y:S01]  /*1ab90*/  FSEL R21, R21, -INF , !P3 ;  /* 0xff80000015157808 */ /* 0x000fe20005800000 */
[--C-:B------:R-:W-:Y:S01]  /*1aba0*/  FFMA.FTZ R168, R168, UR38, -R7.reuse ;  /* 0x00000026a8a87c23 */ /* 0x100fe20008010807 */
[C---:B------:R-:W-:Y:S01]  /*1abb0*/  ISETP.GT.AND P3, PT, R181.reuse, 0x11, P1 ;  /* 0x00000011b500780c */ /* 0x040fe20000f64270 */
[----:B------:R-:W3:Y:S01]  /*1abc0*/  MUFU.EX2 R152, R152 ;  /* 0x0000009800987308 */ /* 0x000ee20000000800 */
[----:B------:R-:W-:Y:S01]  /*1abd0*/  ISETP.GT.AND P2, PT, R181, 0x10, P1 ;  /* 0x00000010b500780c */ /* 0x000fe20000f44270 */
[--C-:B------:R-:W-:Y:S01]  /*1abe0*/  FFMA.FTZ R170, R170, UR38, -R7.reuse ;  /* 0x00000026aaaa7c23 */ /* 0x100fe20008010807 */
[C---:B------:R-:W-:Y:S01]  /*1abf0*/  ISETP.LT.OR P3, PT, R180.reuse, 0x12, P3 ;  /* 0x00000012b400780c */ /* 0x040fe20001f61670 */
[--C-:B------:R-:W-:Y:S01]  /*1ac00*/  FFMA.FTZ R171, R171, UR38, -R7.reuse ;  /* 0x00000026abab7c23 */ /* 0x100fe20008010807 */
[----:B------:R-:W-:Y:S01]  /*1ac10*/  ISETP.LT.OR P2, PT, R180, 0x11, P2 ;  /* 0x00000011b400780c */ /* 0x000fe20001741670 */
[--C-:B------:R-:W-:Y:S01]  /*1ac20*/  FFMA.FTZ R173, R173, UR38, -R7.reuse ;  /* 0x00000026adad7c23 */ /* 0x100fe20008010807 */
[----:B------:R-:W-:-:S01]  /*1ac30*/  FFMA.FTZ R176, R176, UR38, -R7 ;  /* 0x00000026b0b07c23 */ /* 0x000fc20008010807 */
[----:B------:R-:W4:Y:S01]  /*1ac40*/  MUFU.EX2 R154, R154 ;  /* 0x0000009a009a7308 */ /* 0x000f220000000800 */
[----:B0-----:R-:W-:-:S01]  /*1ac50*/  FFMA.FTZ R3, R14, R3, R15 ;  /* 0x000000030e037223 */ /* 0x001fc2000001000f */
[----:B------:R-:W-:Y:S01]  /*1ac60*/  FSEL R153, R153, -INF , !P2 ;  /* 0xff80000099997808 */ /* 0x000fe20005000000 */
[----:B------:R-:W-:-:S01]  /*1ac70*/  FFMA.FTZ R178, R178, UR38, -R7 ;  /* 0x00000026b2b27c23 */ /* 0x000fc20008010807 */
[----:B------:R-:W-:Y:S01]  /*1ac80*/  ISETP.GT.AND P2, PT, R181, 0x18, P1 ;  /* 0x00000018b500780c */ /* 0x000fe20000f44270 */
[----:B------:R-:W-:-:S01]  /*1ac90*/  FFMA.FTZ R7, R179, UR38, -R7 ;  /* 0x00000026b3077c23 */ /* 0x000fc20008010807 */
        /* <DEDUP_REMOVED lines=19> */
[C---:B0-----:R-:W-:Y:S01]  /*1add0*/  F2FP.SATFINITE.E4M3.F32.PACK_AB_MERGE_C R154, R155.reuse, R154, RZ ;  /* 0x0000009a9b9a723e */ /* 0x041fe200048070ff */
[----:B------:R-:W-:Y:S01]  /*1ade0*/  FADD.FTZ R3, R155, R3 ;  /* 0x000000039b037221 */ /* 0x000fe20000010000 */
[----:B------:R-:W-:Y:S01]  /*1adf0*/  FSEL R155, R158, -INF , !P2 ;  /* 0xff8000009e9b7808 */ /* 0x000fe20005000000 */
[-C--:B------:R-:W-:Y:S01]  /*1ae00*/  FMUL.FTZ R49, R49, R14.reuse ;  /* 0x0000000e31317220 */ /* 0x080fe20000410000 */
[----:B------:R-:W-:Y:S01]  /*1ae10*/  F2FP.SATFINITE.E4M3.F32.PACK_AB_MERGE_C R152, R152, R15, R154 ;  /* 0x0000000f9898723e */ /* 0x000fe2000480709a */
[-C--:B------:R-:W-:Y:S01]  /*1ae20*/  FMUL.FTZ R52, R52, R14.reuse ;  /* 0x0000000e34347220 */ /* 0x080fe20000410000 */
[----:B------:R-:W-:Y:S01]  /*1ae30*/  FSEL R15, R156, -INF , !P3 ;  /* 0xff8000009c0f7808 */ /* 0x000fe20005800000 */
[----:B------:R-:W0:Y:S01]  /*1ae40*/  MUFU.EX2 R162, R162 ;  /* 0x000000a200a27308 */ /* 0x000e220000000800 */
[----:B------:R-:W-:Y:S01]  /*1ae50*/  ISETP.GT.AND P3, PT, R181, RZ, P1 ;  /* 0x000000ffb500720c */ /* 0x000fe20000f64270 */
[----:B---3--:R-:W-:Y:S01]  /*1ae60*/  FADD.FTZ R3, R157, R3 ;  /* 0x000000039d037221 */ /* 0x008fe20000010000 */
[----:B------:R-:W-:Y:S01]  /*1ae70*/  ISETP.GT.AND P2, PT, R181, 0x19, P1 ;  /* 0x00000019b500780c */ /* 0x000fe20000f44270 */
[-C--:B------:R-:W-:Y:S01]  /*1ae80*/  FMUL.FTZ R53, R53, R14.reuse ;  /* 0x0000000e35357220 */ /* 0x080fe20000410000 */
[----:B------:R-:W-:Y:S01]  /*1ae90*/  ISETP.LT.OR P3, PT, R180, 0x1, P3 ;  /* 0x00000001b400780c */ /* 0x000fe20001f61670 */
[-C--:B------:R-:W-:Y:S01]  /*1aea0*/  FMUL.FTZ R56, R56, R14.reuse ;  /* 0x0000000e38387220 */ /* 0x080fe20000410000 */
[----:B------:R-:W-:Y:S01]  /*1aeb0*/  ISETP.LT.OR P2, PT, R180, 0x1a, P2 ;  /* 0x0000001ab400780c */ /* 0x000fe20001741670 */
[----:B------:R-:W3:Y:S01]  /*1aec0*/  MUFU.EX2 R163, R163 ;  /* 0x000000a300a37308 */ /* 0x000ee20000000800 */
[----:B------:R-:W-:Y:S01]  /*1aed0*/  FSEL R12, R12, -INF , !P3 ;  /* 0xff8000000c0c7808 */ /* 0x000fe20005800000 */
[----:B----4-:R-:W-:Y:S01]  /*1aee0*/  FADD.FTZ R3, R160, R3 ;  /* 0x00000003a0037221 */ /* 0x010fe20000010000 */
[----:B------:R-:W-:Y:S01]  /*1aef0*/  ISETP.GT.AND P3, PT, R181, 0x20, P1 ;  /* 0x00000020b500780c */ /* 0x000fe20000f64270 */
[-C--:B------:R-:W-:Y:S01]  /*1af00*/  FMUL.FTZ R57, R57, R14.reuse ;  /* 0x0000000e39397220 */ /* 0x080fe20000410000 */
[----:B------:R-:W-:Y:S01]  /*1af10*/  FMNMX.FTZ R154, R12, R11, !PT ;  /* 0x0000000b0c9a7209 */ /* 0x000fe20007810000 */
[----:B------:R-:W-:Y:S01]  /*1af20*/  FMUL.FTZ R60, R60, R14 ;  /* 0x0000000e3c3c7220 */ /* 0x000fe20000410000 */
[----:B------:R-:W-:Y:S01]  /*1af30*/  ISETP.LT.OR P3, PT, R180, 0x21, P3 ;  /* 0x00000021b400780c */ /* 0x000fe20001f61670 */
[----:B------:R-:W4:Y:S01]  /*1af40*/  MUFU.EX2 R165, R165 ;  /* 0x000000a500a57308 */ /* 0x000f220000000800 */
[----:B------:R-:W-:Y:S01]  /*1af50*/  FMNMX.FTZ R154, R13, R154, !PT ;  /* 0x0000009a0d9a7209 */ /* 0x000fe20007810000 */
[----:B0-----:R-:W-:Y:S01]  /*1af60*/  FADD.FTZ R3, R162, R3 ;  /* 0x00000003a2037221 */ /* 0x001fe20000010000 */
[----:B------:R-:W-:Y:S01]  /*1af70*/  FSEL R159, R159, -INF , !P2 ;  /* 0xff8000009f9f7808 */ /* 0x000fe20005000000 */
[----:B------:R-:W-:Y:S01]  /*1af80*/  FMUL.FTZ R61, R61, R14 ;  /* 0x0000000e3d3d7220 */ /* 0x000fe20000410000 */
[----:B------:R-:W-:Y:S01]  /*1af90*/  FMNMX.FTZ R154, R20, R154, !PT ;  /* 0x0000009a149a7209 */ /* 0x000fe20007810000 */
[----:B------:R-:W-:Y:S01]  /*1afa0*/  FMUL.FTZ R64, R64, R14 ;  /* 0x0000000e40407220 */ /* 0x000fe20000410000 */
[----:B------:R-:W-:Y:S01]  /*1afb0*/  ISETP.GT.AND P2, PT, R181, 0x21, P1 ;  /* 0x00000021b500780c */ /* 0x000fe20000f44270 */
[----:B------:R-:W0:Y:S01]  /*1afc0*/  MUFU.EX2 R168, R168 ;  /* 0x000000a800a87308 */ /* 0x000e220000000800 */
[----:B------:R-:W-:Y:S01]  /*1afd0*/  FMNMX.FTZ R154, R21, R154, !PT ;  /* 0x0000009a159a7209 */ /* 0x000fe20007810000 */
[----:B---3--:R-:W-:Y:S01]  /*1afe0*/  FADD.FTZ R3, R163, R3 ;  /* 0x00000003a3037221 */ /* 0x008fe20000010000 */
[----:B------:R-:W-:Y:S01]  /*1aff0*/  FSEL R161, R161, -INF , !P3 ;  /* 0xff800000a1a17808 */ /* 0x000fe20005800000 */
[----:B------:R-:W-:Y:S01]  /*1b000*/  FMUL.FTZ R65, R65, R14 ;  /* 0x0000000e41417220 */ /* 0x000fe20000410000 */
[----:B------:R-:W-:Y:S01]  /*1b010*/  FMNMX.FTZ R154, R153, R154, !PT ;  /* 0x0000009a999a7209 */ /* 0x000fe20007810000 */
[----:B------:R-:W-:Y:S01]  /*1b020*/  FMUL.FTZ R68, R68, R14 ;  /* 0x0000000e44447220 */ /* 0x000fe20000410000 */
[----:B------:R-:W-:Y:S01]  /*1b030*/  ISETP.GT.AND P3, PT, R181, 0x28, P1 ;  /* 0x00000028b500780c */ /* 0x000fe20000f64270 */
[----:B------:R-:W3:Y:S01]  /*1b040*/  MUFU.EX2 R170, R170 ;  /* 0x000000aa00aa7308 */ /* 0x000ee20000000800 */
[----:B------:R-:W-:Y:S01]  /*1b050*/  FMNMX.FTZ R154, R15, R154, !PT ;  /* 0x0000009a0f9a7209 */ /* 0x000fe20007810000 */
[----:B----4-:R-:W-:Y:S01]  /*1b060*/  FADD.FTZ R3, R165, R3 ;  /* 0x00000003a5037221 */ /* 0x010fe20000010000 */
[----:B------:R-:W-:Y:S01]  /*1b070*/  ISETP.LT.OR P2, PT, R180, 0x22, P2 ;  /* 0x00000022b400780c */ /* 0x000fe20001741670 */
[----:B------:R-:W-:Y:S01]  /*1b080*/  FMUL.FTZ R69, R69, R14 ;  /* 0x0000000e45457220 */ /* 0x000fe20000410000 */
[----:B------:R-:W-:Y:S01]  /*1b090*/  FMNMX.FTZ R154, R155, R154, !PT ;  /* 0x0000009a9b9a7209 */ /* 0x000fe20007810000 */
[----:B------:R-:W-:Y:S01]  /*1b0a0*/  FMUL.FTZ R72, R72, R14 ;  /* 0x0000000e48487220 */ /* 0x000fe20000410000 */
[----:B------:R-:W-:Y:S01]  /*1b0b0*/  ISETP.LT.OR P3, PT, R180, 0x29, P3 ;  /* 0x00000029b400780c */ /* 0x000fe20001f61670 */
[----:B------:R-:W4:Y:S01]  /*1b0c0*/  MUFU.EX2 R171, R171 ;  /* 0x000000ab00ab7308 */ /* 0x000f220000000800 */
[----:B------:R-:W-:Y:S01]  /*1b0d0*/  FMNMX.FTZ R154, R159, R154, !PT ;  /* 0x0000009a9f9a7209 */ /* 0x000fe20007810000 */
[----:B0-----:R-:W-:Y:S01]  /*1b0e0*/  FADD.FTZ R3, R168, R3 ;  /* 0x00000003a8037221 */ /* 0x001fe20000010000 */
[----:B------:R-:W-:Y:S01]  /*1b0f0*/  FSEL R164, R164, -INF , !P2 ;  /* 0xff800000a4a47808 */ /* 0x000fe20005000000 */
[-C--:B------:R-:W-:Y:S01]  /*1b100*/  FMUL.FTZ R73, R73, R14.reuse ;  /* 0x0000000e49497220 */ /* 0x080fe20000410000 */
[----:B------:R-:W-:Y:S01]  /*1b110*/  ISETP.GT.AND P2, PT, R181, 0x29, P1 ;  /* 0x00000029b500780c */ /* 0x000fe20000f44270 */
[----:B------:R-:W-:Y:S01]  /*1b120*/  FMUL.FTZ R76, R76, R14 ;  /* 0x0000000e4c4c7220 */ /* 0x000fe20000410000 */
[----:B------:R-:W-:Y:S01]  /*1b130*/  FMNMX.FTZ R154, R161, R154, !PT ;  /* 0x0000009aa19a7209 */ /* 0x000fe20007810000 */
[----:B------:R-:W0:Y:S01]  /*1b140*/  MUFU.EX2 R173, R173 ;  /* 0x000000ad00ad7308 */ /* 0x000e220000000800 */
[----:B------:R-:W-:Y:S01]  /*1b150*/  FSEL R166, R166, -INF , !P3 ;  /* 0xff800000a6a67808 */ /* 0x000fe20005800000 */
[----:B---3--:R-:W-:Y:S01]  /*1b160*/  FADD.FTZ R3, R170, R3 ;  /* 0x00000003aa037221 */ /* 0x008fe20000010000 */
[----:B------:R-:W-:Y:S01]  /*1b170*/  ISETP.GT.AND P3, PT, R181, 0x30, P1 ;  /* 0x00000030b500780c */ /* 0x000fe20000f64270 */
[-C--:B------:R-:W-:Y:S01]  /*1b180*/  FMUL.FTZ R77, R77, R14.reuse ;  /* 0x0000000e4d4d7220 */ /* 0x080fe20000410000 */
[----:B------:R-:W-:Y:S01]  /*1b190*/  ISETP.LT.OR P2, PT, R180, 0x2a, P2 ;  /* 0x0000002ab400780c */ /* 0x000fe20001741670 */
[----:B------:R-:W-:Y:S01]  /*1b1a0*/  FMUL.FTZ R80, R80, R14 ;  /* 0x0000000e50507220 */ /* 0x000fe20000410000 */
[----:B------:R-:W-:Y:S01]  /*1b1b0*/  FMNMX.FTZ R154, R164, R154, !PT ;  /* 0x0000009aa49a7209 */ /* 0x000fe20007810000 */
[----:B------:R-:W3:Y:S01]  /*1b1c0*/  MUFU.EX2 R176, R176 ;  /* 0x000000b000b07308 */ /* 0x000ee20000000800 */
[----:B------:R-:W-:Y:S01]  /*1b1d0*/  ISETP.LT.OR P3, PT, R180, 0x31, P3 ;  /* 0x00000031b400780c */ /* 0x000fe20001f61670 */
[----:B----4-:R-:W-:Y:S01]  /*1b1e0*/  FADD.FTZ R3, R171, R3 ;  /* 0x00000003ab037221 */ /* 0x010fe20000010000 */
[----:B------:R-:W-:Y:S01]  /*1b1f0*/  FSEL R167, R167, -INF , !P2 ;  /* 0xff800000a7a77808 */ /* 0x000fe20005000000 */
[-C--:B------:R-:W-:Y:S01]  /*1b200*/  FMUL.FTZ R81, R81, R14.reuse ;  /* 0x0000000e51517220 */ /* 0x080fe20000410000 */
[----:B------:R-:W-:Y:S01]  /*1b210*/  ISETP.GT.AND P2, PT, R181, 0x31, P1 ;  /* 0x00000031b500780c */ /* 0x000fe20000f44270 */
[----:B------:R-:W-:Y:S01]  /*1b220*/  FMUL.FTZ R84, R84, R14 ;  /* 0x0000000e54547220 */ /* 0x000fe20000410000 */
[----:B------:R-:W-:Y:S01]  /*1b230*/  FMNMX.FTZ R154, R166, R154, !PT ;  /* 0x0000009aa69a7209 */ /* 0x000fe20007810000 */
[----:B------:R-:W4:Y:S01]  /*1b240*/  MUFU.EX2 R178, R178 ;  /* 0x000000b200b27308 */ /* 0x000f220000000800 */
[----:B------:R-:W-:Y:S01]  /*1b250*/  FSEL R169, R169, -INF , !P3 ;  /* 0xff800000a9a97808 */ /* 0x000fe20005800000 */
[----:B0-----:R-:W-:Y:S01]  /*1b260*/  FADD.FTZ R3, R173, R3 ;  /* 0x00000003ad037221 */ /* 0x001fe20000010000 */
[----:B------:R-:W-:Y:S01]  /*1b270*/  ISETP.GT.AND P3, PT, R181, 0x38, P1 ;  /* 0x00000038b500780c */ /* 0x000fe20000f64270 */
[-C--:B------:R-:W-:Y:S01]  /*1b280*/  FMUL.FTZ R85, R85, R14.reuse ;  /* 0x0000000e55557220 */ /* 0x080fe20000410000 */
[----:B------:R-:W-:Y:S01]  /*1b290*/  ISETP.LT.OR P2, PT, R180, 0x32, P2 ;  /* 0x00000032b400780c */ /* 0x000fe20001741670 */
[----:B------:R-:W-:Y:S01]  /*1b2a0*/  FMUL.FTZ R88, R88, R14 ;  /* 0x0000000e58587220 */ /* 0x000fe20000410000 */
[----:B------:R-:W-:Y:S01]  /*1b2b0*/  FMNMX.FTZ R154, R167, R154, !PT ;  /* 0x0000009aa79a7209 */ /* 0x000fe20007810000 */
[-C--:B------:R-:W-:Y:S01]  /*1b2c0*/  FMUL.FTZ R89, R89, R14.reuse ;  /* 0x0000000e59597220 */ /* 0x080fe20000410000 */
[----:B------:R-:W-:Y:S01]  /*1b2d0*/  ISETP.GT.AND P1, PT, R181, 0x39, P1 ;  /* 0x00000039b500780c */ /* 0x000fe20000f24270 */
[----:B---3--:R-:W-:Y:S01]  /*1b2e0*/  FADD.FTZ R3, R176, R3 ;  /* 0x00000003b0037221 */ /* 0x008fe20000010000 */
[----:B------:R-:W-:Y:S01]  /*1b2f0*/  ISETP.LT.OR P3, PT, R180, 0x39, P3 ;  /* 0x00000039b400780c */ /* 0x000fe20001f61670 */
[-C--:B------:R-:W-:Y:S01]  /*1b300*/  FMUL.FTZ R92, R92, R14.reuse ;  /* 0x0000000e5c5c7220 */ /* 0x080fe20000410000 */
[----:B------:R-:W-:Y:S01]  /*1b310*/  FSEL R172, R172, -INF , !P2 ;  /* 0xff800000acac7808 */ /* 0x000fe20005000000 */
[----:B------:R-:W-:Y:S01]  /*1b320*/  FMUL.FTZ R93, R93, R14 ;  /* 0x0000000e5d5d7220 */ /* 0x000fe20000410000 */
[----:B------:R-:W-:Y:S01]  /*1b330*/  FMNMX.FTZ R154, R169, R154, !PT ;  /* 0x0000009aa99a7209 */ /* 0x000fe20007810000 */
[-C--:B------:R-:W-:Y:S01]  /*1b340*/  FMUL.FTZ R96, R96, R14.reuse ;  /* 0x0000000e60607220 */ /* 0x080fe20000410000 */
[----:B------:R-:W-:Y:S01]  /*1b350*/  ISETP.LT.OR P1, PT, R180, 0x3a, P1 ;  /* 0x0000003ab400780c */ /* 0x000fe20000f21670 */
[----:B----4-:R-:W-:Y:S01]  /*1b360*/  FADD.FTZ R3, R178, R3 ;  /* 0x00000003b2037221 */ /* 0x010fe20000010000 */
[----:B------:R-:W-:Y:S01]  /*1b370*/  FSEL R174, R174, -INF , !P3 ;  /* 0xff800000aeae7808 */ /* 0x000fe20005800000 */
[----:B------:R-:W-:Y:S01]  /*1b380*/  FMUL.FTZ R97, R97, R14 ;  /* 0x0000000e61617220 */ /* 0x000fe20000410000 */
[----:B------:R-:W-:Y:S01]  /*1b390*/  FMNMX.FTZ R154, R172, R154, !PT ;  /* 0x0000009aac9a7209 */ /* 0x000fe20007810000 */
[-C--:B------:R-:W-:Y:S01]  /*1b3a0*/  FMUL.FTZ R100, R100, R14.reuse ;  /* 0x0000000e64647220 */ /* 0x080fe20000410000 */
[----:B------:R-:W-:Y:S01]  /*1b3b0*/  FSEL R175, R175, -INF , !P1 ;  /* 0xff800000afaf7808 */ /* 0x000fe20004800000 */
[----:B------:R-:W-:Y:S01]  /*1b3c0*/  FMUL.FTZ R101, R101, R14 ;  /* 0x0000000e65657220 */ /* 0x000fe20000410000 */
[----:B------:R-:W-:Y:S01]  /*1b3d0*/  FMNMX.FTZ R154, R174, R154, !PT ;  /* 0x0000009aae9a7209 */ /* 0x000fe20007810000 */
[----:B------:R-:W-:Y:S01]  /*1b3e0*/  FMUL.FTZ R104, R104, R14 ;  /* 0x0000000e68687220 */ /* 0x000fe20000410000 */
[----:B------:R-:W-:Y:S01]  /*1b3f0*/  F2FP.SATFINITE.E4M3.F32.PACK_AB_MERGE_C R162, R163, R162, RZ ;  /* 0x000000a2a3a2723e */ /* 0x000fe200048070ff */
[----:B------:R-:W-:Y:S01]  /*1b400*/  FMUL.FTZ R105, R105, R14 ;  /* 0x0000000e69697220 */ /* 0x000fe20000410000 */
[----:B------:R-:W-:Y:S01]  /*1b410*/  FMNMX.FTZ R154, R175, R154, !PT ;  /* 0x0000009aaf9a7209 */ /* 0x000fe20007810000 */
[-C--:B------:R-:W-:Y:S01]  /*1b420*/  FMUL.FTZ R108, R108, R14.reuse ;  /* 0x0000000e6c6c7220 */ /* 0x080fe20000410000 */
[-C--:B------:R-:W-:Y:S01]  /*1b430*/  FMUL.FTZ R109, R109, R14.reuse ;  /* 0x0000000e6d6d7220 */ /* 0x080fe20000410000 */
[-C--:B------:R-:W-:Y:S01]  /*1b440*/  FMUL.FTZ R112, R112, R14.reuse ;  /* 0x0000000e70707220 */ /* 0x080fe20000410000 */
[-C--:B------:R-:W-:Y:S01]  /*1b450*/  FMUL.FTZ R113, R113, R14.reuse ;  /* 0x0000000e71717220 */ /* 0x080fe20000410000 */
[----:B------:R-:W0:Y:S01]  /*1b460*/  SHFL.BFLY PT, R156, R154, 0x2, 0x1f ;  /* 0x0c401f009a9c7f89 */ /* 0x000e2200000e0000 */
        /* <DEDUP_REMOVED lines=19> */
[----:B------:R0:W3:Y:S01]  /*1b5a0*/  MUFU.EX2 R154, R7 ;  /* 0x00000007009a7308 */ /* 0x0000e20000000800 */
[----:B------:R-:W-:-:S04]  /*1b5b0*/  F2FP.SATFINITE.E4M3.F32.PACK_AB_MERGE_C R156, R171, R170, RZ ;  /* 0x000000aaab9c723e */ /* 0x000fc800048070ff */
[----:B------:R-:W-:Y:S01]  /*1b5c0*/  F2FP.SATFINITE.E4M3.F32.PACK_AB_MERGE_C R156, R168, R165, R156 ;  /* 0x000000a5a89c723e */ /* 0x000fe2000480709c */
[----:B0-----:R-:W0:Y:S01]  /*1b5d0*/  SHFL.BFLY PT, R7, R177, 0x1, 0x1f ;  /* 0x0c201f00b1077f89 */ /* 0x001e2200000e0000 */
[----:B---3--:R-:W-:-:S01]  /*1b5e0*/  FADD.FTZ R3, R154, R3 ;  /* 0x000000039a037221 */ /* 0x008fc20000010000 */
[----:B------:R-:W-:Y:S02]  /*1b5f0*/  F2FP.SATFINITE.E4M3.F32.PACK_AB_MERGE_C R158, R154, R178, RZ ;  /* 0x000000b29a9e723e */ /* 0x000fe400048070ff */
[----:B------:R-:W-:Y:S01]  /*1b600*/  F2FP.SATFINITE.E4M3.F32.PACK_AB_MERGE_C R154, R160, R157, R162 ;  /* 0x0000009da09a723e */ /* 0x000fe200048070a2 */
[----:B------:R-:W-:Y:S01]  /*1b610*/  IMAD.U32 R157, RZ, RZ, UR38 ;  /* 0x00000026ff9d7e24 */ /* 0x000fe2000f8e00ff */
[----:B------:R-:W-:Y:S02]  /*1b620*/  F2FP.SATFINITE.E4M3.F32.PACK_AB_MERGE_C R158, R176, R173, R158 ;  /* 0x000000adb09e723e */ /* 0x000fe4000480709e */
[----:B0-----:R-:W-:-:S04]  /*1b630*/  FMNMX.FTZ R7, R177, R7, !PT ;  /* 0x00000007b1077209 */ /* 0x001fc80007810000 */
[C---:B------:R-:W-:Y:S01]  /*1b640*/  FSETP.NEU.FTZ.AND P1, PT, R7.reuse, -INF , PT ;  /* 0xff8000000700780b */ /* 0x040fe20003f3d000 */
[----:B------:R-:W-:-:S03]  /*1b650*/  FFMA.FTZ R157, R7, R157, -8 ;  /* 0xc1000000079d7423 */ /* 0x000fc6000001009d */
[----:B------:R-:W-:Y:S02]  /*1b660*/  FSEL R160, R7, RZ, P1 ;  /* 0x000000ff07a07208 */ /* 0x000fe40000800000 */
[----:B------:R-:W-:-:S03]  /*1b670*/  FSEL R157, R157, RZ, P1 ;  /* 0x000000ff9d9d7208 */ /* 0x000fc60000800000 */
[----:B------:R-:W-:Y:S02]  /*1b680*/  FADD.FTZ R11, -R160, R11 ;  /* 0x0000000ba00b7221 */ /* 0x000fe40000010100 */
[----:B------:R-:W-:-:S01]  /*1b690*/  FFMA.FTZ R12, R12, UR38, -R157 ;  /* 0x000000260c0c7c23 */ /* 0x000fc2000801089d */
[--C-:B------:R-:W-:Y:S01]  /*1b6a0*/  FFMA.FTZ R13, R13, UR38, -R157.reuse ;  /* 0x000000260d0d7c23 */ /* 0x100fe2000801089d */
[----:B------:R-:W-:Y:S01]  /*1b6b0*/  FMUL.FTZ R11, R11, UR38 ;  /* 0x000000260b0b7c20 */ /* 0x000fe20008410000 */
[--C-:B------:R-:W-:Y:S01]  /*1b6c0*/  FFMA.FTZ R20, R20, UR38, -R157.reuse ;  /* 0x0000002614147c23 */ /* 0x100fe2000801089d */
[----:B------:R-:W-:-:S01]  /*1b6d0*/  FFMA.FTZ R21, R21, UR38, -R157 ;  /* 0x0000002615157c23 */ /* 0x000fc2000801089d */
[--C-:B------:R-:W-:Y:S01]  /*1b6e0*/  FFMA.FTZ R160, R153, UR38, -R157.reuse ;  /* 0x0000002699a07c23 */ /* 0x100fe2000801089d */
[----:B------:R-:W-:Y:S01]  /*1b6f0*/  MUFU.EX2 R12, R12 ;  /* 0x0000000c000c7308 */ /* 0x000fe20000000800 */
[----:B------:R-:W-:-:S01]  /*1b700*/  FFMA.FTZ R15, R15, UR38, -R157 ;  /* 0x000000260f0f7c23 */ /* 0x000fc2000801089d */
[--C-:B------:R-:W-:Y:S01]  /*1b710*/  FFMA.FTZ R155, R155, UR38, -R157.reuse ;  /* 0x000000269b9b7c23 */ /* 0x100fe2000801089d */
[----:B------:R-:W-:-:S01]  /*1b720*/  FFMA.FTZ R159, R159, UR38, -R157 ;  /* 0x000000269f9f7c23 */ /* 0x000fc2000801089d */
[--C-:B------:R-:W-:Y:S01]  /*1b730*/  FFMA.FTZ R161, R161, UR38, -R157.reuse ;  /* 0x00000026a1a17c23 */ /* 0x100fe2000801089d */
[----:B------:R-:W-:-:S01]  /*1b740*/  FFMA.FTZ R172, R172, UR38, -R157 ;  /* 0x00000026acac7c23 */ /* 0x000fc2000801089d */
[----:B------:R-:W-:-:S02]  /*1b750*/  FFMA.FTZ R174, R174, UR38, -R157 ;  /* 0x00000026aeae7c23 */ /* 0x000fc4000801089d */
        /* <DEDUP_REMOVED lines=29> */
[----:B------:R-:W-:-:S01]  /*1b930*/  FFMA.FTZ R0, R167, UR38, -R157 ;  /* 0x00000026a7007c23 */ /* 0x000fc2000801089d */
[----:B------:R-:W-:Y:S01]  /*1b940*/  FFMA.FTZ R20, R169, UR38, -R157 ;  /* 0x00000026a9147c23 */ /* 0x000fe2000801089d */
[----:B------:R-:W-:Y:S01]  /*1b950*/  F2FP.SATFINITE.E4M3.F32.PACK_AB_MERGE_C R153, R13, R12, R153 ;  /* 0x0000000c0d99723e */ /* 0x000fe20004807099 */
[--C-:B------:R-:W-:Y:S01]  /*1b960*/  FFMA.FTZ R12, R164, UR38, -R157.reuse ;  /* 0x00000026a40c7c23 */ /* 0x100fe2000801089d */
[----:B------:R-:W-:-:S01]  /*1b970*/  FFMA.FTZ R13, R166, UR38, -R157 ;  /* 0x00000026a60d7c23 */ /* 0x000fc2000801089d */
[----:B------:R-:W0:Y:S01]  /*1b980*/  MUFU.EX2 R155, R155 ;  /* 0x0000009b009b7308 */ /* 0x000e220000000800 */
[----:B---3--:R-:W-:-:S01]  /*1b990*/  FADD.FTZ R21, R160, R21 ;  /* 0x00000015a0157221 */ /* 0x008fc20000010000 */
[----:B------:R-:W-:Y:S01]  /*1b9a0*/  FFMA.FTZ R157, R175, UR38, -R157 ;  /* 0x00000026af9d7c23 */ /* 0x000fe2000801089d */
        /* <DEDUP_REMOVED lines=55> */
[----:B------:R-:W-:Y:S01]  /*1bd20*/  F2FP.SATFINITE.E4M3.F32.PACK_AB_MERGE_C R13, R0, R13, RZ ;  /* 0x0000000d000d723e */ /* 0x000fe200048070ff */
        /* <DEDUP_REMOVED lines=8> */
[----:B------:R-:W-:-:S05]  /*1bdb0*/  FMUL.FTZ R151, R151, R11 ;  /* 0x0000000b97977220 */ /* 0x000fca0000410000 */
[----:B------:R-:W0:Y:S01]  /*1bdc0*/  MUFU.EX2 R157, R157 ;  /* 0x0000009d009d7308 */ /* 0x000e220000000800 */
[----:B---3--:R-:W-:-:S04]  /*1bdd0*/  FADD.FTZ R162, R21, R162 ;  /* 0x000000a215a27221 */ /* 0x008fc80000010000 */
[----:B----4-:R-:W-:Y:S01]  /*1bde0*/  FADD.FTZ R162, R174, R162 ;  /* 0x000000a2aea27221 */ /* 0x010fe20000010000 */
[----:B0-----:R-:W-:-:S03]  /*1bdf0*/  F2FP.SATFINITE.E4M3.F32.PACK_AB_MERGE_C R159, R157, R174, RZ ;  /* 0x000000ae9d9f723e */ /* 0x001fc600048070ff */
[----:B------:R-:W-:Y:S01]  /*1be00*/  FADD.FTZ R0, R157, R162 ;  /* 0x000000a29d007221 */ /* 0x000fe20000010000 */
[----:B------:R-:W-:Y:S02]  /*1be10*/  F2FP.SATFINITE.E4M3.F32.PACK_AB_MERGE_C R157, R12, R161, R13 ;  /* 0x000000a10c9d723e */ /* 0x000fe4000480700d */
[----:B------:R-:W-:Y:S01]  /*1be20*/  F2FP.SATFINITE.E4M3.F32.PACK_AB_MERGE_C R159, R21, R20, R159 ;  /* 0x00000014159f723e */ /* 0x000fe2000480709f */
[----:B------:R-:W-:Y:S06]  /*1be30*/  @!P0 BRA `(.L_x_1985) ;  /* 0x0000000000048947 */ /* 0x000fec0003800000 */
[----:B------:R-:W-:Y:S01]  /*1be40*/  BPT.TRAP 0x1 ;  /* 0x000000040000795c */ /* 0x000fe20000300000 */
.L_x_1985:
[----:B------:R0:W3:Y:S01]  /*1be50*/  SYNCS.PHASECHK.TRANS64.TRYWAIT P1, [R10+URZ+0x28450], R8 ;  /* 0x028450080a0075a7 */ /* 0x0000e2000802017f */
[----:B------:R-:W-:Y:S05]  /*1be60*/  @!P0 BRA `(.L_x_1986) ;  /* 0x0000000000048947 */ /* 0x000fea0003800000 */
[----:B------:R-:W-:Y:S01]  /*1be70*/  BPT.TRAP 0x1 ;  /* 0x000000040000795c */ /* 0x000fe20000300000 */
.L_x_1986:
[----:B------:R-:W-:Y:S04]  /*1be80*/  BSSY B0, `(.L_x_1987) ;  /* 0x0000004000007945 */ /* 0x000fe80003800000 */
[----:B---3--:R-:W-:Y:S05]  /*1be90*/  @P1 BRA `(.L_x_1988) ;  /* 0x0000000000081947 */ /* 0x008fea0003800000 */
[----:B------:R-:W3:Y:S02]  /*1bea0*/  SYNCS.PHASECHK.TRANS64.TRYWAIT P1, [R10+URZ+0x28450], R8 ;  /* 0x028450080a0075a7 */ /* 0x000ee4000802017f */
[----:B---3--:R-:W-:Y:S05]  /*1beb0*/  @!P1 BRA `(.L_x_1989) ;  /* 0x00000120000c9947 */ /* 0x008fea0003800000 */
.L_x_1988:
[----:B------:R-:W-:Y:S05]  /*1bec0*/  BSYNC B0 ;  /* 0x0000000000007941 */ /* 0x000fea0003800000 */
.L_x_1987:
[----:B------:R-:W4:Y:S01]  /*1bed0*/  S2R R11, SR_TID.X ;  /* 0x00000000000b7919 */ /* 0x000f220000002100 */
[----:B01-3--:R-:W-:Y:S01]  /*1bee0*/  LEA R8, R9, UR43, 0xa ;  /* 0x0000002b09087c11 */ /* 0x00bfe2000f8e50ff */
[----:B------:R-:W-:Y:S01]  /*1bef0*/  IMAD.MOV.U32 R9, RZ, RZ, -0x7fffffe0 ;  /* 0x80000020ff097424 */ /* 0x000fe200078e00ff */
[----:B------:R-:W-:Y:S05]  /*1bf00*/  WARPSYNC.ALL ;  /* 0x0000000000007948 */ /* 0x000fea0003800000 */
[----:B------:R-:W-:Y:S02]  /*1bf10*/  R2UR UR7, R9 ;  /* 0x00000000090772ca */ /* 0x000fe400000e0000 */
[C---:B------:R-:W-:Y:S01]  /*1bf20*/  R2UR UR6, R8.reuse ;  /* 0x00000000080672ca */ /* 0x040fe200000e0000 */
[----:B------:R-:W-:Y:S01]  /*1bf30*/  VIADD R8, R8, 0x2 ;  /* 0x0000000208087836 */ /* 0x000fe20000000000 */
        /* <DEDUP_REMOVED lines=15> */
.L_x_1990:
[C---:B------:R-:W-:Y:S01]  /*1c030*/  ISETP.GT.AND P1, PT, R5.reuse, R204, PT ;  /* 0x000000cc0500720c */ /* 0x040fe20003f24270 */
[----:B------:R-:W-:Y:S02]  /*1c040*/  VIADD R10, R10, 0x28460 ;  /* 0x000284600a0a7836 */ /* 0x000fe40000000000 */
[----:B------:R-:W-:Y:S02]  /*1c050*/  IMAD.U32 R8, RZ, RZ, UR39 ;  /* 0x00000027ff087e24 */ /* 0x000fe4000f8e00ff */
[----:B------:R-:W-:Y:S02]  /*1c060*/  VIADD R5, R5, 0xffffffff ;  /* 0xffffffff05057836 */ /* 0x000fe40000000000 */
[----:B------:R-:W-:Y:S01]  /*1c070*/  IMAD.MOV.U32 R11, RZ, RZ, R7 ;  /* 0x000000ffff0b7224 */ /* 0x000fe200078e0007 */
[----:B------:R-:W-:Y:S01]  /*1c080*/  PRMT R8, R8, 0x654, R10 ;  /* 0x0000065408087816 */ /* 0x000fe2000000000a */
[----:B------:R-:W-:-:S03]  /*1c090*/  IMAD.MOV.U32 R205, RZ, RZ, R6 ;  /* 0x000000ffffcd7224 */ /* 0x000fc600078e0006 */
[----:B------:R0:W-:Y:S01]  /*1c0a0*/  SYNCS.ARRIVE.TRANS64.RED.A1T0 RZ, [R8+URZ], RZ ;  /* 0x000000ff08ff79a7 */ /* 0x0001e2000810043f */
[----:B------:R-:W-:Y:S05]  /*1c0b0*/  @P1 BRA `(.L_x_1991) ;  /* 0xffffffd400b41947 */ /* 0x000fea000383ffff */
.L_x_1971:
[----:B------:R-:W-:Y:S05]  /*1c0c0*/  WARPSYNC.ALL ;  /* 0x0000000000007948 */ /* 0x000fea0003800000 */
[----:B------:R-:W1:Y:S01]  /*1c0d0*/  SHFL.BFLY PT, R2, R3, 0x2, 0x1f ;  /* 0x0c401f0003027f89 */ /* 0x000e6200000e0000 */
[----:B0-----:R-:W-:Y:S01]  /*1c0e0*/  IMAD.MOV.U32 R8, RZ, RZ, RZ ;  /* 0x000000ffff087224 */ /* 0x001fe200078e00ff */
[----:B------:R-:W-:Y:S01]  /*1c0f0*/  ULDC.64 UR4, c[0x0][0x9a0] ;  /* 0x0002680000047ab9 */ /* 0x000fe20000000a00 */
[----:B------:R-:W-:Y:S01]  /*1c100*/  MOV R163, 0xff800000 ;  /* 0xff80000000a37802 */ /* 0x000fe20000000f00 */
[----:B-1----:R-:W-:-:S05]  /*1c110*/  FADD.FTZ R2, R2, R3 ;  /* 0x0000000302027221 */ /* 0x002fca0000010000 */
[----:B------:R-:W0:Y:S02]  /*1c120*/  SHFL.BFLY PT, R3, R2, 0x1, 0x1f ;  /* 0x0c201f0002037f89 */ /* 0x000e2400000e0000 */
[----:B0-----:R-:W-:-:S04]  /*1c130*/  FADD.FTZ R3, R2, R3 ;  /* 0x0000000302037221 */ /* 0x001fc80000010000 */
[----:B------:R-:W-:Y:S01]  /*1c140*/  FMUL.FTZ R2, R3, 0.00390625 ;  /* 0x3b80000003027820 */ /* 0x000fe20000410000 */
[----:B------:R2:W-:Y:S08]  /*1c150*/  BAR.ARV R4, 0x100 ;  /* 0x000400040000751d */ /* 0x0005f00000002000 */
[----:B------:R-:W-:Y:S06]  /*1c160*/  BAR.ARV 0x8, 0x180 ;  /* 0x0206000000007b1d */ /* 0x000fec0000002000 */
[----:B------:R-:W-:-:S02]  /*1c170*/  FSETP.NE.FTZ.AND P1, PT, R2, RZ, PT ;  /* 0x000000ff0200720b */ /* 0x000fc40003f35000 */
[----:B------:R-:W-:-:S11]  /*1c180*/  FSETP.NE.FTZ.AND P0, PT, R3, RZ, PT ;  /* 0x000000ff0300720b */ /* 0x000fd60003f15000 */
[----:B------:R-:W0:Y:S08]  /*1c190*/  @P1 MUFU.LG2 R2, R2 ;  /* 0x0000000200021308 */ /* 0x000e300000000c00 */
[----:B------:R1:W-:Y:S01]  /*1c1a0*/  @P0 MUFU.RCP R8, R3 ;  /* 0x0000000300080308 */ /* 0x0003e20000001000 */
[----:B------:R-:W-:-:S04]  /*1c1b0*/  ISETP.NE.U32.AND P0, PT, RZ, UR4, PT ;  /* 0x00000004ff007c0c */ /* 0x000fc8000bf05070 */
[----:B------:R-:W-:Y:S01]  /*1c1c0*/  ISETP.NE.AND.EX P0, PT, RZ, UR5, PT, P0 ;  /* 0x00000005ff007c0c */ /* 0x000fe2000bf05300 */
[----:B-1----:R-:W-:Y:S02]  /*1c1d0*/  IMAD.U32 R3, RZ, RZ, UR38 ;  /* 0x00000026ff037e24 */ /* 0x002fe4000f8e00ff */
[----:B0-----:R-:W-:Y:S02]  /*1c1e0*/  @P1 FMUL.FTZ R2, R2, 0.69314718246459960938 ;  /* 0x3f31721802021820 */ /* 0x001fe40000410000 */
[----:B------:R-:W-:-:S04]  /*1c1f0*/  @P1 FMUL.FTZ R3, R3, 0.69314718246459960938 ;  /* 0x3f31721803031820 */ /* 0x000fc80000410000 */
[----:B------:R-:W-:-:S04]  /*1c200*/  @P1 FFMA.FTZ R163, R3, R6, R2 ;  /* 0x0000000603a31223 */ /* 0x000fc80000010002 */
[----:B--23--:R-:W-:Y:S01]  /*1c210*/  @P0 SHF.R.S32.HI R4, RZ, 0x1f, R207 ;  /* 0x0000001fff040819 */ /* 0x00cfe200000114cf */
[----:B------:R-:W0:Y:S04]  /*1c220*/  @P0 LDC.64 R2, c[0x0][0x9c8] ;  /* 0x00027200ff020b82 */ /* 0x000e280000000a00 */
[----:B0-----:R-:W-:-:S04]  /*1c230*/  @P0 IMAD R4, R4, R2, RZ ;  /* 0x0000000204040224 */ /* 0x001fc800078e02ff */
[C---:B------:R-:W-:Y:S02]  /*1c240*/  @P0 IMAD R4, R207.reuse, R3, R4 ;  /* 0x00000003cf040224 */ /* 0x040fe400078e0204 */
[----:B------:R-:W-:-:S04]  /*1c250*/  @P0 IMAD.WIDE.U32 R2, R207, R2, RZ ;  /* 0x00000002cf020225 */ /* 0x000fc800078e00ff */
[----:B------:R-:W-:Y:S02]  /*1c260*/  @P0 IMAD.IADD R5, R3, 0x1, R4 ;  /* 0x0000000103050824 */ /* 0x000fe400078e0204 */
[----:B------:R-:W-:Y:S02]  /*1c270*/  @P0 IMAD.MOV.U32 R4, RZ, RZ, R2 ;  /* 0x000000ffff040224 */ /* 0x000fe400078e0002 */
[----:B------:R-:W0:Y:S02]  /*1c280*/  @P0 LDC.64 R2, c[0x0][0x9d0] ;  /* 0x00027400ff020b82 */ /* 0x000e240000000a00 */
[----:B0-----:R-:W-:-:S04]  /*1c290*/  @P0 IMAD.WIDE.U32 R4, R188, R2, R4 ;  /* 0x00000002bc040225 */ /* 0x001fc800078e0004 */
[----:B------:R-:W-:Y:S01]  /*1c2a0*/  @P0 IMAD R3, R188, R3, R5 ;  /* 0x00000003bc030224 */ /* 0x000fe200078e0205 */
[----:B------:R-:W-:-:S04]  /*1c2b0*/  @P0 LEA R2, P1, R4, UR4, 0x2 ;  /* 0x0000000404020c11 */ /* 0x000fc8000f8210ff */
[----:B------:R-:W-:Y:S01]  /*1c2c0*/  @P0 LEA.HI.X R3, R4, UR5, R3, 0x2, P1 ;  /* 0x0000000504030c11 */ /* 0x000fe200088f1403 */
[----:B------:R-:W-:-:S06]  /*1c2d0*/  IMAD.MOV.U32 R4, RZ, RZ, 0x3f800000 ;  /* 0x3f800000ff047424 */ /* 0x000fcc00078e00ff */
[----:B------:R0:W2:Y:S01]  /*1c2e0*/  @P0 LDG.E R4, desc[UR36][R2.64] ;  /* 0x0000002402040981 */ /* 0x0000a2000c1e1900 */
[----:B------:R-:W-:Y:S02]  /*1c2f0*/  VIADD R23, R23, 0x1 ;  /* 0x0000000117177836 */ /* 0x000fe40000000000 */
[----:B------:R-:W-:Y:S02]  /*1c300*/  IMAD.MOV.U32 R162, RZ, RZ, -0x800000 ;  /* 0xff800000ffa27424 */ /* 0x000fe400078e00ff */
[----:B------:R-:W-:Y:S01]  /*1c310*/  VIADD R217, R217, 0x1 ;  /* 0x00000001d9d97836 */ /* 0x000fe20000000000 */
[----:B0-----:R-:W0:Y:S01]  /*1c320*/  SHFL.BFLY PT, R2, R0, 0x2, 0x1f ;  /* 0x0c401f0000027f89 */ /* 0x001e2200000e0000 */
[----:B------:R-:W-:Y:S02]  /*1c330*/  IMAD.MOV.U32 R3, RZ, RZ, RZ ;  /* 0x000000ffff037224 */ /* 0x000fe400078e00ff */
[----:B0-----:R-:W-:-:S05]  /*1c340*/  FADD.FTZ R0, R2, R0 ;  /* 0x0000000002007221 */ /* 0x001fca0000010000 */
[----:B------:R-:W0:Y:S02]  /*1c350*/  SHFL.BFLY PT, R2, R0, 0x1, 0x1f ;  /* 0x0c201f0000027f89 */ /* 0x000e2400000e0000 */
[----:B0-----:R-:W-:-:S04]  /*1c360*/  FADD.FTZ R0, R0, R2 ;  /* 0x0000000200007221 */ /* 0x001fc80000010000 */
[C---:B------:R-:W-:Y:S01]  /*1c370*/  FMUL.FTZ R2, R0.reuse, 0.00390625 ;  /* 0x3b80000000027820 */ /* 0x040fe20000410000 */
[----:B------:R-:W-:-:S04]  /*1c380*/  FSETP.NE.FTZ.AND P0, PT, R0, RZ, PT ;  /* 0x000000ff0000720b */ /* 0x000fc80003f15000 */
[----:B------:R-:W-:-:S09]  /*1c390*/  FSETP.NE.FTZ.AND P1, PT, R2, RZ, PT ;  /* 0x000000ff0200720b */ /* 0x000fd20003f35000 */
[----:B------:R-:W-:Y:S01]  /*1c3a0*/  @P0 MUFU.RCP R3, R0 ;  /* 0x0000000000030308 */ /* 0x000fe20000001000 */
[----:B------:R-:W-:-:S07]  /*1c3b0*/  PLOP3.LUT P0, PT, PT, PT, PT, 0x8, 0x0 ;  /* 0x000000000000781c */ /* 0x000fce0003f0e170 */
[----:B------:R-:W0:Y:S02]  /*1c3c0*/  @P1 MUFU.LG2 R0, R2 ;  /* 0x0000000200001308 */ /* 0x000e240000000c00 */
[----:B0-----:R-:W-:Y:S01]  /*1c3d0*/  @P1 FMUL.FTZ R0, R0, 0.69314718246459960938 ;  /* 0x3f31721800001820 */ /* 0x001fe20000410000 */
[-C--:B--2---:R-:W-:Y:S01]  /*1c3e0*/  FMUL.FTZ R2, R8, R4.reuse ;  /* 0x0000000408027220 */ /* 0x084fe20000410000 */
[----:B------:R-:W-:Y:S01]  /*1c3f0*/  FMUL.FTZ R3, R3, R4 ;  /* 0x0000000403037220 */ /* 0x000fe20000410000 */
[----:B------:R-:W-:Y:S02]  /*1c400*/  IMAD.U32 R4, RZ, RZ, UR38 ;  /* 0x00000026ff047e24 */ /* 0x000fe4000f8e00ff */
[-C--:B------:R-:W-:Y:S01]  /*1c410*/  FMUL.FTZ R5, R24, R2.reuse ;  /* 0x0000000218057220 */ /* 0x080fe20000410000 */
[-C--:B------:R-:W-:Y:S01]  /*1c420*/  FMUL.FTZ R29, R29, R2.reuse ;  /* 0x000000021d1d7220 */ /* 0x080fe20000410000 */
[----:B------:R-:W-:Y:S01]  /*1c430*/  @P1 FMUL.FTZ R4, R4, 0.69314718246459960938 ;  /* 0x3f31721804041820 */ /* 0x000fe20000410000 */
[-C--:B------:R-:W-:Y:S01]  /*1c440*/  FMUL.FTZ R32, R32, R2.reuse ;  /* 0x0000000220207220 */ /* 0x080fe20000410000 */
[-C--:B------:R-:W-:Y:S01]  /*1c450*/  FMUL.FTZ R37, R37, R2.reuse ;  /* 0x0000000225257220 */ /* 0x080fe20000410000 */
[-C--:B------:R-:W-:Y:S01]  /*1c460*/  FMUL.FTZ R40, R40, R2.reuse ;  /* 0x0000000228287220 */ /* 0x080fe20000410000 */
[----:B------:R-:W-:Y:S01]  /*1c470*/  @P1 FFMA.FTZ R162, R4, R7, R0 ;  /* 0x0000000704a21223 */ /* 0x000fe20000010000 */
[----:B------:R-:W-:Y:S01]  /*1c480*/  ISETP.NE.AND P1, PT, R23, 0x2, PT ;  /* 0x000000021700780c */ /* 0x000fe20003f25270 */
        /* <DEDUP_REMOVED lines=124> */
[----:B------:R-:W-:-:S02]  /*1cc50*/  LOP3.LUT R186, R186, R2, RZ, 0x3c, !PT ;  /* 0x00000002baba7212 */ /* 0x000fc400078e3cff */
[----:B------:R-:W-:-:S07]  /*1cc60*/  SEL R23, R23, RZ, P1 ;  /* 0x000000ff17177207 */ /* 0x000fce0000800000 */
.L_x_1856:
[----:B------:R-:W-:Y:S05]  /*1cc70*/  WARPSYNC.ALL ;  /* 0x0000000000007948 */ /* 0x000fea0003800000 */
[----:B------:R-:W0:Y:S08]  /*1cc80*/  S2UR UR39, SR_CgaCtaId ;  /* 0x00000000002779c3 */ /* 0x000e300000008800 */
[----:B------:R-:W-:Y:S01]  /*1cc90*/  BAR.SYNC.DEFER_BLOCKING 0x5, 0x180 ;  /* 0x0146000000007b1d */ /* 0x000fe20000010000 */
[----:B------:R-:W-:-:S05]  /*1cca0*/  ISETP.NE.AND P1, PT, R215, RZ, PT ;  /* 0x000000ffd700720c */ /* 0x000fca0003f25270 */
[----:B------:R-:W-:Y:S01]  /*1ccb0*/  UMOV UR4, 0x400 ;  /* 0x0000040000047882 */ /* 0x000fe20000000000 */
[----:B------:R-:W-:Y:S07]  /*1ccc0*/  BSSY B0, `(.L_x_1992) ;  /* 0x00006f0000007945 */ /* 0x000fee0003800000 */
[----:B------:R-:W1:Y:S01]  /*1ccd0*/  @!P1 LDC R215, c[0x0][0xad4] ;  /* 0x0002b500ffd79b82 */ /* 0x000e620000000800 */
[----:B0-----:R-:W-:-:S06]  /*1cce0*/  ULEA UR4, UR39, UR4, 0x18 ;  /* 0x0000000427047291 */ /* 0x001fcc000f8ec03f */
[----:B------:R-:W-:-:S05]  /*1ccf0*/  IMAD.U32 R22, RZ, RZ, UR4 ;  /* 0x00000004ff167e24 */ /* 0x000fca000f8e00ff */
[----:B------:R0:W2:Y:S01]  /*1cd00*/  LDS.128 R204, [R22+0x284d0] ;  /* 0x0284d00016cc7984 */ /* 0x0000a20000000c00 */
[----:B------:R-:W-:Y:S06]  /*1cd10*/  BAR.ARV 0x4, 0x180 ;  /* 0x0106000000007b1d */ /* 0x000fec0000002000 */
[----:B------:R-:W-:Y:S05]  /*1cd20*/  @P0 BRA `(.L_x_1993) ;  /* 0x0000006000180947 */ /* 0x000fea0003800000 */
[----:B------:R-:W3:Y:S01]  /*1cd30*/  LDL R3, [R1+0x8c] ;  /* 0x00008c0001037983 */ /* 0x000ee20000100800 */
[----:B------:R-:W-:Y:S01]  /*1cd40*/  ULDC.64 UR4, c[0x4][0x128] ;  /* 0x01004a0000047ab9 */ /* 0x000fe20000000a00 */
[----:B------:R-:W4:Y:S01]  /*1cd50*/  S2R R2, SR_SWINHI ;  /* 0x0000000000027919 */ /* 0x000f220000002f00 */
[----:B------:R-:W-:Y:S02]  /*1cd60*/  MOV R24, R22 ;  /* 0x0000001600187202 */ /* 0x000fe40000000f00 */
[----:B----4-:R-:W-:-:S03]  /*1cd70*/  MOV R25, R2 ;  /* 0x0000000200197202 */ /* 0x010fc60000000f00 */
[----:B---3--:R-:W-:-:S03]  /*1cd80*/  IMAD.WIDE R2, R3, 0x2, R24 ;  /* 0x0000000203027825 */ /* 0x008fc600078e0218 */
[C---:B------:R-:W-:Y:S02]  /*1cd90*/  IADD3 R34, P5, R2.reuse, 0xc000, RZ ;  /* 0x0000c00002227810 */ /* 0x040fe40007fbe0ff */
[----:B-----5:R-:W-:Y:S02]  /*1cda0*/  IADD3 R38, P1, R2, 0xc060, RZ ;  /* 0x0000c06002267810 */ /* 0x020fe40007f3e0ff */
        /* <DEDUP_REMOVED lines=12> */
[----:B------:R-:W-:Y:S01]  /*1ce70*/  LOP3.LUT R38, R4, R38, RZ, 0x3c, !PT ;  /* 0x0000002604267212 */ /* 0x000fe200078e3cff */
[--C-:B------:R-:W-:Y:S01]  /*1ce80*/  IMAD.X R13, RZ, RZ, R3.reuse, P5 ;  /* 0x000000ffff0d7224 */ /* 0x100fe200028e0603 */
        /* <DEDUP_REMOVED lines=27> */
[----:B---3--:R-:W-:Y:S02]  /*1d040*/  LOP3.LUT R4, R38, 0x380, RZ, 0xc0, !PT ;  /* 0x0000038026047812 */ /* 0x008fe400078ec0ff */
        /* <DEDUP_REMOVED lines=12> */
[--C-:B---3--:R-:W-:Y:S01]  /*1d110*/  IMAD.X R7, RZ, RZ, R3.reuse, P1 ;  /* 0x000000ffff077224 */ /* 0x108fe200008e0603 */
[----:B------:R-:W-:Y:S01]  /*1d120*/  SHF.R.U64 R9, R9, 0x3, RZ ;  /* 0x0000000309097819 */ /* 0x000fe200000012ff */
[----:B------:R-:W-:Y:S01]  /*1d130*/  IMAD.X R31, RZ, RZ, R3, P2 ;  /* 0x000000ffff1f7224 */ /* 0x000fe200010e0603 */
[----:B------:R-:W-:Y:S02]  /*1d140*/  LOP3.LUT R11, R10, 0x380, RZ, 0xc0, !PT ;  /* 0x000003800a0b7812 */ /* 0x000fe400078ec0ff */
[----:B------:R-:W-:Y:S02]  /*1d150*/  LOP3.LUT R8, R9, R8, RZ, 0x3c, !PT ;  /* 0x0000000809087212 */ /* 0x000fe400078e3cff */
[----:B----4-:R-:W-:Y:S02]  /*1d160*/  LOP3.LUT R4, R30, 0x380, RZ, 0xc0, !PT ;  /* 0x000003801e047812 */ /* 0x010fe400078ec0ff */
        /* <DEDUP_REMOVED lines=8> */
[----:B------:R-:W4:Y:S01]  /*1d1f0*/  S2R R26, SR_TID.X ;  /* 0x00000000001a7919 */ /* 0x000f220000002100 */
[----:B------:R-:W-:-:S02]  /*1d200*/  MOV R6, R6 ;  /* 0x0000000600067202 */ /* 0x000fc40000000f00 */
[----:B------:R-:W-:Y:S01]  /*1d210*/  LOP3.LUT R10, R11, R10, RZ, 0x3c, !PT ;  /* 0x0000000a0b0a7212 */ /* 0x000fe200078e3cff */
[----:B------:R0:W-:Y:S01]  /*1d220*/  STL [R1+0x5c], R4 ;  /* 0x00005c0401007387 */ /* 0x0001e20000100800 */
[--C-:B---3--:R-:W-:Y:S02]  /*1d230*/  IMAD.X R9, RZ, RZ, R3.reuse, P0 ;  /* 0x000000ffff097224 */ /* 0x108fe400000e0603 */
[----:B------:R-:W-:Y:S01]  /*1d240*/  IMAD.X R11, RZ, RZ, R3, P3 ;  /* 0x000000ffff0b7224 */ /* 0x000fe200018e0603 */
[----:B------:R3:W-:Y:S01]  /*1d250*/  STL [R1+0x58], R6 ;  /* 0x0000580601007387 */ /* 0x0007e20000100800 */
[----:B0-----:R-:W-:-:S04]  /*1d260*/  LOP3.LUT R4, R14, 0x380, RZ, 0xc0, !PT ;  /* 0x000003800e047812 */ /* 0x001fc800078ec0ff */
[----:B------:R-:W-:Y:S02]  /*1d270*/  SHF.R.U64 R4, R4, 0x3, RZ ;  /* 0x0000000304047819 */ /* 0x000fe400000012ff */
[----:B---3--:R-:W-:Y:S02]  /*1d280*/  MOV R6, R10 ;  /* 0x0000000a00067202 */ /* 0x008fe40000000f00 */
[----:B------:R-:W-:Y:S02]  /*1d290*/  LOP3.LUT R14, R4, R14, RZ, 0x3c, !PT ;  /* 0x0000000e040e7212 */ /* 0x000fe400078e3cff */
[----:B------:R-:W-:Y:S02]  /*1d2a0*/  MOV R4, R8 ;  /* 0x0000000800047202 */ /* 0x000fe40000000f00 */
[----:B------:R-:W-:-:S03]  /*1d2b0*/  MOV R7, R14 ;  /* 0x0000000e00077202 */ /* 0x000fc60000000f00 */
[----:B------:R0:W-:Y:S04]  /*1d2c0*/  STL [R1+0x54], R4 ;  /* 0x0000540401007387 */ /* 0x0001e80000100800 */
[----:B------:R3:W-:Y:S01]  /*1d2d0*/  STL [R1+0x50], R6 ;  /* 0x0000500601007387 */ /* 0x0007e20000100800 */
[----:B0-----:R-:W-:Y:S02]  /*1d2e0*/  MOV R4, R12 ;  /* 0x0000000c00047202 */ /* 0x001fe40000000f00 */
[----:B---3--:R-:W-:-:S03]  /*1d2f0*/  MOV R6, R38 ;  /* 0x0000002600067202 */ /* 0x008fc60000000f00 */
[----:B------:R0:W-:Y:S04]  /*1d300*/  STL [R1+0x4c], R4 ;  /* 0x00004c0401007387 */ /* 0x0001e80000100800 */
[----:B------:R3:W-:Y:S01]  /*1d310*/  STL [R1+0x48], R6 ;  /* 0x0000480601007387 */ /* 0x0007e20000100800 */
[----:B0-----:R-:W-:Y:S02]  /*1d320*/  MOV R4, R30 ;  /* 0x0000001e00047202 */ /* 0x001fe40000000f00 */
[----:B---3--:R-:W-:-:S03]  /*1d330*/  IADD3 R6, P0, R2, 0x40, RZ ;  /* 0x0000004002067810 */ /* 0x008fc60007f1e0ff */
[----:B------:R0:W-:Y:S04]  /*1d340*/  STL [R1+0x44], R4 ;  /* 0x0000440401007387 */ /* 0x0001e80000100800 */
[----:B------:R3:W-:Y:S01]  /*1d350*/  STL [R1+0x40], R7 ;  /* 0x0000400701007387 */ /* 0x0007e20000100800 */
[----:B0-----:R-:W-:-:S04]  /*1d360*/  LOP3.LUT R4, R6, 0x380, RZ, 0xc0, !PT ;  /* 0x0000038006047812 */ /* 0x001fc800078ec0ff */
[----:B------:R-:W-:Y:S01]  /*1d370*/  SHF.R.U64 R4, R4, 0x3, RZ ;  /* 0x0000000304047819 */ /* 0x000fe200000012ff */
[----:B---3--:R-:W-:-:S03]  /*1d380*/  IMAD.X R7, RZ, RZ, R3, P0 ;  /* 0x000000ffff077224 */ /* 0x008fc600000e0603 */
[----:B------:R-:W-:-:S04]  /*1d390*/  LOP3.LUT R6, R4, R6, RZ, 0x3c, !PT ;  /* 0x0000000604067212 */ /* 0x000fc800078e3cff */
[----:B------:R-:W-:Y:S02]  /*1d3a0*/  MOV R7, R6 ;  /* 0x0000000600077202 */ /* 0x000fe40000000f00 */
[----:B------:R-:W-:-:S03]  /*1d3b0*/  IADD3 R6, P0, R2, 0x20, RZ ;  /* 0x0000002002067810 */ /* 0x000fc60007f1e0ff */
[----:B------:R0:W-:Y:S01]  /*1d3c0*/  STL [R1+0x3c], R7 ;  /* 0x00003c0701007387 */ /* 0x0001e20000100800 */
[----:B------:R-:W-:-:S04]  /*1d3d0*/  LOP3.LUT R4, R6, 0x380, RZ, 0xc0, !PT ;  /* 0x0000038006047812 */ /* 0x000fc800078ec0ff */
[----:B------:R-:W-:-:S04]  /*1d3e0*/  SHF.R.U64 R4, R4, 0x3, RZ ;  /* 0x0000000304047819 */ /* 0x000fc800000012ff */
[----:B------:R-:W-:Y:S01]  /*1d3f0*/  LOP3.LUT R6, R4, R6, RZ, 0x3c, !PT ;  /* 0x0000000604067212 */ /* 0x000fe200078e3cff */
[----:B0-----:R-:W-:Y:S01]  /*1d400*/  IMAD.X R7, RZ, RZ, R3, P0 ;  /* 0x000000ffff077224 */ /* 0x001fe200000e0603 */
[----:B------:R-:W-:-:S04]  /*1d410*/  LOP3.LUT R4, R2, 0x380, RZ, 0xc0, !PT ;  /* 0x0000038002047812 */ /* 0x000fc800078ec0ff */
[----:B------:R-:W-:Y:S02]  /*1d420*/  SHF.R.U64 R4, R4, 0x3, RZ ;  /* 0x0000000304047819 */ /* 0x000fe400000012ff */
[----:B------:R-:W-:Y:S02]  /*1d430*/  MOV R6, R6 ;  /* 0x0000000600067202 */ /* 0x000fe40000000f00 */
[----:B------:R-:W-:-:S03]  /*1d440*/  LOP3.LUT R2, R4, R2, RZ, 0x3c, !PT ;  /* 0x0000000204027212 */ /* 0x000fc600078e3cff */
[----:B------:R0:W-:Y:S01]  /*1d450*/  STL [R1+0x38], R6 ;  /* 0x0000380601007387 */ /* 0x0001e20000100800 */
[----:B------:R-:W-:Y:S02]  /*1d460*/  MOV R3, R2 ;  /* 0x0000000200037202 */ /* 0x000fe40000000f00 */
[----:B----4-:R-:W-:-:S03]  /*1d470*/  LOP3.LUT P0, R2, R26, 0x3, RZ, 0xc0, !PT ;  /* 0x000000031a027812 */ /* 0x010fc6000780c0ff */
[----:B------:R3:W-:Y:S01]  /*1d480*/  STL [R1+0x34], R3 ;  /* 0x0000340301007387 */ /* 0x0007e20000100800 */
[----:B------:R-:W-:Y:S01]  /*1d490*/  ISETP.EQ.OR P0, PT, R2, 0x3, !P0 ;  /* 0x000000030200780c */ /* 0x000fe20004702670 */
[----:B------:R-:W-:-:S03]  /*1d4a0*/  IMAD.SHL.U32 R2, R26, 0x4, RZ ;  /* 0x000000041a027824 */ /* 0x000fc600078e00ff */
[----:B------:R-:W-:Y:S02]  /*1d4b0*/  SEL R4, R5, R0, P0 ;  /* 0x0000000005047207 */ /* 0x000fe40000000000 */
[----:B------:R-:W-:Y:S02]  /*1d4c0*/  LOP3.LUT R2, R2, 0xc, RZ, 0xc0, !PT ;  /* 0x0000000c02027812 */ /* 0x000fe400078ec0ff */
[----:B------:R-:W-:Y:S02]  /*1d4d0*/  SEL R5, R0, R5, P0 ;  /* 0x0000000500057207 */ /* 0x000fe40000000000 */
[----:B------:R-:W-:Y:S02]  /*1d4e0*/  IADD3 R2, P1, R2, UR4, RZ ;  /* 0x0000000402027c10 */ /* 0x000fe4000ff3e0ff */
[----:B------:R-:W-:Y:S02]  /*1d4f0*/  SEL R13, R28, R29, P0 ;  /* 0x0000001d1c0d7207 */ /* 0x000fe40000000000 */
[----:B0-----:R-:W-:Y:S01]  /*1d500*/  SEL R6, R29, R28, P0 ;  /* 0x0000001c1d067207 */ /* 0x001fe20000000000 */
[----:B---3--:R-:W-:-:S05]  /*1d510*/  IMAD.X R3, RZ, RZ, UR5, P1 ;  /* 0x00000005ff037e24 */ /* 0x008fca00088e06ff */
[----:B------:R0:W5:Y:S01]  /*1d520*/  LDG.E.CONSTANT R0, desc[UR36][R2.64] ;  /* 0x0000002402007981 */ /* 0x000162000c1e9900 */
[----:B------:R-:W-:-:S03]  /*1d530*/  UMOV UR4, 0xffffffff ;  /* 0xffffffff00047882 */ /* 0x000fc60000000000 */
[----:B------:R-:W-:Y:S05]  /*1d540*/  BRA.DIV UR4, `(.L_x_1994) ;  /* 0x0000010a047c7947 */ /* 0x000fea000b800000 */
[----:B0----5:R-:W-:Y:S01]  /*1d550*/  LOP3.LUT R2, R0, 0x2, RZ, 0x3c, !PT ;  /* 0x0000000200027812 */ /* 0x021fe200078e3cff */
[----:B------:R-:W-:Y:S01]  /*1d560*/  SHFL.IDX PT, R4, R4, R0, 0x1c1f ;  /* 0x001c1f0004047589 */ /* 0x000fe200000e0000 */
[----:B------:R-:W-:Y:S02]  /*1d570*/  SEL R35, R52, R53, P0 ;  /* 0x0000003534237207 */ /* 0x000fe40000000000 */
[----:B------:R-:W-:Y:S01]  /*1d580*/  SEL R52, R53, R52, P0 ;  /* 0x0000003435347207 */ /* 0x000fe20000000000 */
[----:B------:R-:W0:Y:S01]  /*1d590*/  SHFL.IDX PT, R5, R5, R2, 0x1c1f ;  /* 0x001c1f0205057589 */ /* 0x000e2200000e0000 */
[----:B------:R-:W-:Y:S02]  /*1d5a0*/  SEL R53, R108, R109, P0 ;  /* 0x0000006d6c357207 */ /* 0x000fe40000000000 */
[----:B------:R-:W-:Y:S01]  /*1d5b0*/  SEL R108, R109, R108, P0 ;  /* 0x0000006c6d6c7207 */ /* 0x000fe20000000000 */
[----:B------:R-:W-:Y:S01]  /*1d5c0*/  SHFL.IDX PT, R3, R13, R0, 0x1c1f ;  /* 0x001c1f000d037589 */ /* 0x000fe200000e0000 */
        /* <DEDUP_REMOVED lines=15> */
[----:B0-----:R-:W-:Y:S02]  /*1d6c0*/  SEL R7, R4, R5, P0 ;  /* 0x0000000504077207 */ /* 0x001fe40000000000 */
[----:B------:R-:W-:Y:S01]  /*1d6d0*/  SEL R57, R112, R113, P0 ;  /* 0x0000007170397207 */ /* 0x000fe20000000000 */
[----:B------:R-:W-:Y:S01]  /*1d6e0*/  SHFL.IDX PT, R51, R51, R2, 0x1c1f ;  /* 0x001c1f0233337589 */ /* 0x000fe200000e0000 */
[----:B------:R-:W-:-:S02]  /*1d6f0*/  SEL R50, R54, R55, P0 ;  /* 0x0000003736327207 */ /* 0x000fc40000000000 */
[----:B------:R-:W-:Y:S01]  /*1d700*/  SEL R60, R61, R60, P0 ;  /* 0x0000003c3d3c7207 */ /* 0x000fe20000000000 */
[----:B------:R0:W-:Y:S01]  /*1d710*/  STL [R1+0x24], R7 ;  /* 0x0000240701007387 */ /* 0x0001e20000100800 */
[----:B------:R-:W-:Y:S02]  /*1d720*/  SEL R68, R69, R68, P0 ;  /* 0x0000004445447207 */ /* 0x000fe40000000000 */
[----:B------:R-:W-:Y:S01]  /*1d730*/  SEL R112, R113, R112, P0 ;  /* 0x0000007071707207 */ /* 0x000fe20000000000 */
[----:B------:R-:W-:Y:S01]  /*1d740*/  SHFL.IDX PT, R57, R57, R0, 0x1c1f ;  /* 0x001c1f0039397589 */ /* 0x000fe200000e0000 */
[----:B------:R-:W-:Y:S02]  /*1d750*/  SEL R55, R55, R54, P0 ;  /* 0x0000003637377207 */ /* 0x000fe40000000000 */
[----:B------:R-:W-:Y:S01]  /*1d760*/  SEL R61, R116, R117, P0 ;  /* 0x00000075743d7207 */ /* 0x000fe20000000000 */
[----:B------:R-:W-:Y:S01]  /*1d770*/  SHFL.IDX PT, R50, R50, R0, 0x1c1f ;  /* 0x001c1f0032327589 */ /* 0x000fe200000e0000 */
[----:B------:R-:W-:-:S02]  /*1d780*/  SEL R69, R124, R125, P0 ;  /* 0x0000007d7c457207 */ /* 0x000fc40000000000 */
[----:B0-----:R-:W-:Y:S01]  /*1d790*/  SEL R7, R36, R37, P0 ;  /* 0x0000002524077207 */ /* 0x001fe20000000000 */
        /* <DEDUP_REMOVED lines=84> */
[----:B------:R-:W0:Y:S01]  /*1dce0*/  SHFL.IDX PT, R80, R80, R2, 0x1c1f ;  /* 0x001c1f0250507589 */ /* 0x000e2200000e0000 */
[----:B------:R-:W-:Y:S02]  /*1dcf0*/  SEL R49, R104, R105, P0 ;  /* 0x0000006968317207 */ /* 0x000fe40000000000 */
[----:B------:R-:W-:Y:S01]  /*1dd00*/  SEL R65, R120, R121, P0 ;  /* 0x0000007978417207 */ /* 0x000fe20000000000 */
[----:B------:R-:W4:Y:S01]  /*1dd10*/  SHFL.IDX PT, R84, R84, R2, 0x1c1f ;  /* 0x001c1f0254547589 */ /* 0x000f2200000e0000 */
[----:B------:R-:W-:-:S02]  /*1dd20*/  SEL R73, R128, R129, P0 ;  /* 0x0000008180497207 */ /* 0x000fc40000000000 */
[----:B------:R-:W-:Y:S01]  /*1dd30*/  SEL R21, R146, R64, P0 ;  /* 0x0000004092157207 */ /* 0x000fe20000000000 */
[----:B------:R-:W1:Y:S01]  /*1dd40*/  SHFL.IDX PT, R88, R88, R2, 0x1c1f ;  /* 0x001c1f0258587589 */ /* 0x000e6200000e0000 */
[----:B------:R-:W-:Y:S02]  /*1dd50*/  SEL R94, R95, R94, P0 ;  /* 0x0000005e5f5e7207 */ /* 0x000fe40000000000 */
[----:B------:R-:W-:Y:S01]  /*1dd60*/  SEL R118, R119, R118, P0 ;  /* 0x0000007677767207 */ /* 0x000fe20000000000 */
[----:B------:R-:W2:Y:S01]  /*1dd70*/  SHFL.IDX PT, R100, R100, R2, 0x1c1f ;  /* 0x001c1f0264647589 */ /* 0x000ea200000e0000 */
        /* <DEDUP_REMOVED lines=53> */
[----:B------:R-:W2:Y:S01]  /*1e0d0*/  SHFL.IDX PT, R72, R72, R2, 0x1c1f ;  /* 0x001c1f0248487589 */ /* 0x000ea200000e0000 */
[----:B---3--:R-:W-:Y:S02]  /*1e0e0*/  SEL R4, R3, R6, P0 ;  /* 0x0000000603047207 */ /* 0x008fe40000000000 */
        /* <DEDUP_REMOVED lines=11> */
[----:B----4-:R-:W-:-:S02]  /*1e1a0*/  SEL R169, R39, R84, P0 ;  /* 0x0000005427a97207 */ /* 0x010fc40000000000 */
[----:B------:R-:W-:Y:S01]  /*1e1b0*/  SEL R168, R84, R39, P0 ;  /* 0x0000002754a87207 */ /* 0x000fe20000000000 */
[----:B------:R-:W-:Y:S01]  /*1e1c0*/  SHFL.IDX PT, R113, R125, R2, 0x1c1f ;  /* 0x001c1f027d717589 */ /* 0x000fe200000e0000 */
[----:B-1----:R-:W-:Y:S02]  /*1e1d0*/  SEL R167, R41, R88, P0 ;  /* 0x0000005829a77207 */ /* 0x002fe40000000000 */
[----:B------:R-:W-:Y:S01]  /*1e1e0*/  SEL R166, R88, R41, P0 ;  /* 0x0000002958a67207 */ /* 0x000fe20000000000 */
[----:B------:R-:W-:Y:S01]  /*1e1f0*/  SHFL.IDX PT, R99, R129, R0, 0x1c1f ;  /* 0x001c1f0081637589 */ /* 0x000fe200000e0000 */
[----:B--2---:R-:W-:Y:S02]  /*1e200*/  SEL R159, R45, R100, P0 ;  /* 0x000000642d9f7207 */ /* 0x004fe40000000000 */
        /* <DEDUP_REMOVED lines=45> */
[----:B---3--:R-:W-:Y:S01]  /*1e4e0*/  SEL R173, R37, R76, P0 ;  /* 0x0000004c25ad7207 */ /* 0x008fe20000000000 */
[----:B------:R-:W-:Y:S01]  /*1e4f0*/  SHFL.IDX PT, R97, R97, R0, 0x1c1f ;  /* 0x001c1f0061617589 */ /* 0x000fe200000e0000 */
[----:B------:R-:W-:-:S02]  /*1e500*/  SEL R172, R76, R37, P0 ;  /* 0x000000254cac7207 */ /* 0x000fc40000000000 */
[----:B------:R-:W-:Y:S01]  /*1e510*/  SEL R104, R104, R49, P0 ;  /* 0x0000003168687207 */ /* 0x000fe20000000000 */
[----:B------:R-:W-:Y:S01]  /*1e520*/  SHFL.IDX PT, R155, R155, R2, 0x1c1f ;  /* 0x001c1f029b9b7589 */ /* 0x000fe200000e0000 */
[----:B0-----:R-:W-:Y:S02]  /*1e530*/  SEL R96, R53, R108, P0 ;  /* 0x0000006c35607207 */ /* 0x001fe40000000000 */
[----:B------:R-:W-:Y:S01]  /*1e540*/  SEL R92, R108, R53, P0 ;  /* 0x000000356c5c7207 */ /* 0x000fe20000000000 */
[----:B------:R-:W-:Y:S01]  /*1e550*/  SHFL.IDX PT, R21, R21, R0, 0x1c1f ;  /* 0x001c1f0015157589 */ /* 0x000fe200000e0000 */
[----:B------:R-:W-:Y:S02]  /*1e560*/  SEL R112, R112, R57, P0 ;  /* 0x0000003970707207 */ /* 0x000fe40000000000 */
[----:B------:R-:W-:Y:S01]  /*1e570*/  SEL R116, R116, R61, P0 ;  /* 0x0000003d74747207 */ /* 0x000fe20000000000 */
[----:B------:R-:W0:Y:S01]  /*1e580*/  SHFL.IDX PT, R146, R146, R2, 0x1c1f ;  /* 0x001c1f0292927589 */ /* 0x000e2200000e0000 */
[----:B------:R-:W-:-:S02]  /*1e590*/  SEL R120, R120, R65, P0 ;  /* 0x0000004178787207 */ /* 0x000fc40000000000 */
[----:B------:R-:W-:Y:S01]  /*1e5a0*/  SEL R46, R51, R46, P0 ;  /* 0x0000002e332e7207 */ /* 0x000fe20000000000 */
[----:B------:R-:W-:Y:S01]  /*1e5b0*/  SHFL.IDX PT, R64, R64, R0, 0x1c1f ;  /* 0x001c1f0040407589 */ /* 0x000fe200000e0000 */
[----:B------:R-:W-:Y:S02]  /*1e5c0*/  SEL R50, R55, R50, P0 ;  /* 0x0000003237327207 */ /* 0x000fe40000000000 */
[----:B------:R-:W-:Y:S01]  /*1e5d0*/  SEL R58, R62, R58, P0 ;  /* 0x0000003a3e3a7207 */ /* 0x000fe20000000000 */
[----:B------:R-:W2:Y:S01]  /*1e5e0*/  SHFL.IDX PT, R152, R152, R2, 0x1c1f ;  /* 0x001c1f0298987589 */ /* 0x000ea200000e0000 */
[----:B------:R-:W-:Y:S02]  /*1e5f0*/  SEL R66, R78, R66, P0 ;  /* 0x000000424e427207 */ /* 0x000fe40000000000 */
[----:B-1----:R-:W-:Y:S01]  /*1e600*/  SEL R6, R81, R136, P0 ;  /* 0x0000008851067207 */ /* 0x002fe20000000000 */
[----:B------:R-:W-:Y:S01]  /*1e610*/  SHFL.IDX PT, R101, R101, R0, 0x1c1f ;  /* 0x001c1f0065657589 */ /* 0x000fe200000e0000 */
[----:B------:R-:W-:-:S02]  /*1e620*/  SEL R56, R106, R103, P0 ;  /* 0x000000676a387207 */ /* 0x000fc40000000000 */
[----:B------:R-:W-:Y:S01]  /*1e630*/  SEL R68, R122, R119, P0 ;  /* 0x000000777a447207 */ /* 0x000fe20000000000 */
[----:B------:R-:W1:Y:S01]  /*1e640*/  SHFL.IDX PT, R153, R153, R2, 0x1c1f ;  /* 0x001c1f0299997589 */ /* 0x000e6200000e0000 */
[----:B------:R-:W-:Y:S02]  /*1e650*/  SEL R81, R136, R81, P0 ;  /* 0x0000005188517207 */ /* 0x000fe40000000000 */
[----:B------:R-:W-:Y:S01]  /*1e660*/  SEL R103, R103, R106, P0 ;  /* 0x0000006a67677207 */ /* 0x000fe20000000000 */
[----:B------:R-:W-:Y:S01]  /*1e670*/  SHFL.IDX PT, R105, R105, R0, 0x1c1f ;  /* 0x001c1f0069697589 */ /* 0x000fe200000e0000 */
[----:B------:R-:W-:-:S03]  /*1e680*/  SEL R119, R119, R122, P0 ;  /* 0x0000007a77777207 */ /* 0x000fc60000000000 */
[----:B------:R-:W3:Y:S01]  /*1e690*/  SHFL.IDX PT, R154, R154, R2, 0x1c1f ;  /* 0x001c1f029a9a7589 */ /* 0x000ee200000e0000 */
[----:B0-----:R-:W-:Y:S02]  /*1e6a0*/  SEL R20, R21, R146, P0 ;  /* 0x0000009215147207 */ /* 0x001fe40000000000 */
[----:B------:R-:W-:Y:S01]  /*1e6b0*/  SEL R21, R146, R21, P0 ;  /* 0x0000001592157207 */ /* 0x000fe20000000000 */
[----:B------:R-:W-:Y:S04]  /*1e6c0*/  SHFL.IDX PT, R109, R109, R0, 0x1c1f ;  /* 0x001c1f006d6d7589 */ /* 0x000fe800000e0000 */
[----:B------:R-:W0:Y:S01]  /*1e6d0*/  SHFL.IDX PT, R47, R47, R2, 0x1c1f ;  /* 0x001c1f022f2f7589 */ /* 0x000e2200000e0000 */
[----:B--2---:R-:W-:Y:S02]  /*1e6e0*/  SEL R26, R64, R152, P0 ;  /* 0x00000098401a7207 */ /* 0x004fe40000000000 */
[----:B------:R-:W-:Y:S01]  /*1e6f0*/  SEL R64, R152, R64, P0 ;  /* 0x0000004098407207 */ /* 0x000fe20000000000 */
[----:B------:R-:W-:Y:S04]  /*1e700*/  SHFL.IDX PT, R54, R54, R0, 0x1c1f ;  /* 0x001c1f0036367589 */ /* 0x000fe800000e0000 */
[----:B------:R-:W2:Y:S01]  /*1e710*/  SHFL.IDX PT, R117, R117, R0, 0x1c1f ;  /* 0x001c1f0075757589 */ /* 0x000ea200000e0000 */
[----:B-1----:R-:W-:-:S02]  /*1e720*/  SEL R27, R101, R153, P0 ;  /* 0x00000099651b7207 */ /* 0x002fc40000000000 */
[----:B------:R-:W-:Y:S01]  /*1e730*/  SEL R101, R153, R101, P0 ;  /* 0x0000006599657207 */ /* 0x000fe20000000000 */
[----:B------:R-:W-:Y:S04]  /*1e740*/  SHFL.IDX PT, R121, R59, R0, 0x1c1f ;  /* 0x001c1f003b797589 */ /* 0x000fe800000e0000 */
[----:B------:R-:W1:Y:S01]  /*1e750*/  SHFL.IDX PT, R70, R70, R2, 0x1c1f ;  /* 0x001c1f0246467589 */ /* 0x000e6200000e0000 */
[----:B---3--:R-:W-:Y:S02]  /*1e760*/  SEL R36, R105, R154, P0 ;  /* 0x0000009a69247207 */ /* 0x008fe40000000000 */
[----:B------:R-:W-:Y:S01]  /*1e770*/  SEL R105, R154, R105, P0 ;  /* 0x000000699a697207 */ /* 0x000fe20000000000 */
[----:B------:R-:W-:Y:S04]  /*1e780*/  SHFL.IDX PT, R125, R63, R0, 0x1c1f ;  /* 0x001c1f003f7d7589 */ /* 0x000fe800000e0000 */
[----:B------:R-:W3:Y:S01]  /*1e790*/  SHFL.IDX PT, R74, R74, R2, 0x1c1f ;  /* 0x001c1f024a4a7589 */ /* 0x000ee200000e0000 */
[----:B0-----:R-:W-:-:S02]  /*1e7a0*/  SEL R37, R109, R47, P0 ;  /* 0x0000002f6d257207 */ /* 0x001fc40000000000 */
        /* <DEDUP_REMOVED lines=17> */
[----:B------:R-:W0:Y:S04]  /*1e8c0*/  SHFL.IDX PT, R98, R98, R2, 0x1c1f ;  /* 0x001c1f0262627589 */ /* 0x000e2800000e0000 */
[----:B------:R-:W-:Y:S01]  /*1e8d0*/  SHFL.IDX PT, R83, R83, R0, 0x1c1f ;  /* 0x001c1f0053537589 */ /* 0x000fe200000e0000 */
[----:B--2---:R-:W-:Y:S02]  /*1e8e0*/  SEL R49, R71, R86, P0 ;  /* 0x0000005647317207 */ /* 0x004fe40000000000 */
[----:B------:R-:W-:Y:S01]  /*1e8f0*/  SEL R71, R86, R71, P0 ;  /* 0x0000004756477207 */ /* 0x000fe20000000000 */
[----:B------:R-:W2:Y:S04]  /*1e900*/  SHFL.IDX PT, R102, R102, R2, 0x1c1f ;  /* 0x001c1f0266667589 */ /* 0x000ea800000e0000 */
[----:B------:R-:W-:Y:S01]  /*1e910*/  SHFL.IDX PT, R87, R87, R0, 0x1c1f ;  /* 0x001c1f0057577589 */ /* 0x000fe200000e0000 */
[----:B-1----:R-:W-:-:S02]  /*1e920*/  SEL R51, R75, R90, P0 ;  /* 0x0000005a4b337207 */ /* 0x002fc40000000000 */
[----:B------:R-:W-:Y:S01]  /*1e930*/  SEL R75, R90, R75, P0 ;  /* 0x0000004b5a4b7207 */ /* 0x000fe20000000000 */
[----:B------:R-:W1:Y:S04]  /*1e940*/  SHFL.IDX PT, R110, R110, R2, 0x1c1f ;  /* 0x001c1f026e6e7589 */ /* 0x000e6800000e0000 */
[----:B------:R-:W4:Y:S01]  /*1e950*/  SHFL.IDX PT, R111, R111, R0, 0x1c1f ;  /* 0x001c1f006f6f7589 */ /* 0x000f2200000e0000 */
[----:B---3--:R-:W-:Y:S02]  /*1e960*/  SEL R52, R79, R94, P0 ;  /* 0x0000005e4f347207 */ /* 0x008fe40000000000 */
[----:B------:R-:W-:Y:S01]  /*1e970*/  SEL R79, R94, R79, P0 ;  /* 0x0000004f5e4f7207 */ /* 0x000fe20000000000 */
[----:B------:R-:W-:Y:S01]  /*1e980*/  SHFL.IDX PT, R91, R91, R0, 0x1c1f ;  /* 0x001c1f005b5b7589 */ /* 0x000fe200000e0000 */
[----:B0-----:R-:W-:-:S02]  /*1e990*/  SEL R53, R99, R98, P0 ;  /* 0x0000006263357207 */ /* 0x001fc40000000000 */
[----:B------:R-:W-:Y:S01]  /*1e9a0*/  SEL R98, R98, R99, P0 ;  /* 0x0000006362627207 */ /* 0x000fe20000000000 */
[----:B------:R-:W0:Y:S04]  /*1e9b0*/  SHFL.IDX PT, R118, R118, R2, 0x1c1f ;  /* 0x001c1f0276767589 */ /* 0x000e2800000e0000 */
[----:B------:R-:W3:Y:S01]  /*1e9c0*/  SHFL.IDX PT, R115, R115, R0, 0x1c1f ;  /* 0x001c1f0073737589 */ /* 0x000ee200000e0000 */
[----:B--2---:R-:W-:Y:S02]  /*1e9d0*/  SEL R55, R83, R102, P0 ;  /* 0x0000006653377207 */ /* 0x004fe40000000000 */
[----:B------:R-:W-:Y:S01]  /*1e9e0*/  SEL R83, R102, R83, P0 ;  /* 0x0000005366537207 */ /* 0x000fe20000000000 */
[----:B------:R-:W-:Y:S04]  /*1e9f0*/  SHFL.IDX PT, R95, R95, R0, 0x1c1f ;  /* 0x001c1f005f5f7589 */ /* 0x000fe800000e0000 */
[----:B------:R-:W2:Y:S01]  /*1ea00*/  SHFL.IDX PT, R126, R126, R2, 0x1c1f ;  /* 0x001c1f027e7e7589 */ /* 0x000ea200000e0000 */
[----:B-1----:R-:W-:-:S02]  /*1ea10*/  SEL R57, R87, R110, P0 ;  /* 0x0000006e57397207 */ /* 0x002fc40000000000 */
[----:B------:R-:W-:Y:S01]  /*1ea20*/  SEL R87, R110, R87, P0 ;  /* 0x000000576e577207 */ /* 0x000fe20000000000 */
[----:B------:R-:W-:Y:S01]  /*1ea30*/  SHFL.IDX PT, R123, R123, R0, 0x1c1f ;  /* 0x001c1f007b7b7589 */ /* 0x000fe200000e0000 */
[----:B----4-:R-:W-:Y:S02]  /*1ea40*/  SEL R60, R111, R107, P0 ;  /* 0x0000006b6f3c7207 */ /* 0x010fe40000000000 */
[----:B------:R-:W-:Y:S01]  /*1ea50*/  SEL R107, R107, R111, P0 ;  /* 0x0000006f6b6b7207 */ /* 0x000fe20000000000 */
[----:B------:R-:W1:Y:S04]  /*1ea60*/  SHFL.IDX PT, R134, R134, R2, 0x1c1f ;  /* 0x001c1f0286867589 */ /* 0x000e6800000e0000 */
[----:B------:R-:W4:Y:S01]  /*1ea70*/  SHFL.IDX PT, R127, R138, R2, 0x1c1f ;  /* 0x001c1f028a7f7589 */ /* 0x000f2200000e0000 */
[----:B0-----:R-:W-:-:S02]  /*1ea80*/  SEL R61, R91, R118, P0 ;  /* 0x000000765b3d7207 */ /* 0x001fc40000000000 */
[----:B------:R-:W-:Y:S01]  /*1ea90*/  SEL R91, R118, R91, P0 ;  /* 0x0000005b765b7207 */ /* 0x000fe20000000000 */
[----:B------:R-:W-:Y:S01]  /*1eaa0*/  SHFL.IDX PT, R131, R131, R0, 0x1c1f ;  /* 0x001c1f0083837589 */ /* 0x000fe200000e0000 */
[----:B---3--:R-:W-:Y:S02]  /*1eab0*/  SEL R62, R115, R114, P0 ;  /* 0x00000072733e7207 */ /* 0x008fe40000000000 */
[----:B------:R-:W-:Y:S01]  /*1eac0*/  SEL R114, R114, R115, P0 ;  /* 0x0000007372727207 */ /* 0x000fe20000000000 */
[----:B------:R-:W0:Y:S04]  /*1ead0*/  SHFL.IDX PT, R129, R142, R2, 0x1c1f ;  /* 0x001c1f028e817589 */ /* 0x000e2800000e0000 */
[----:B------:R3:W-:Y:S01]  /*1eae0*/  STL [R1+0x28], R5 ;  /* 0x0000280501007387 */ /* 0x0007e20000100800 */
[----:B--2---:R-:W-:-:S02]  /*1eaf0*/  SEL R65, R95, R126, P0 ;  /* 0x0000007e5f417207 */ /* 0x004fc40000000000 */
[----:B------:R-:W-:Y:S01]  /*1eb00*/  SEL R95, R126, R95, P0 ;  /* 0x0000005f7e5f7207 */ /* 0x000fe20000000000 */
[----:B------:R2:W-:Y:S04]  /*1eb10*/  STL [R1+0x18], R4 ;  /* 0x0000180401007387 */ /* 0x0005e80000100800 */
[----:B------:R0:W-:Y:S01]  /*1eb20*/  STL [R1+0x20], R3 ;  /* 0x0000200301007387 */ /* 0x0001e20000100800 */
[----:B-1----:R-:W-:Y:S02]  /*1eb30*/  SEL R72, R123, R134, P0 ;  /* 0x000000867b487207 */ /* 0x002fe40000000000 */
[----:B---3--:R-:W-:Y:S01]  /*1eb40*/  SEL R5, R9, R8, P0 ;  /* 0x0000000809057207 */ /* 0x008fe20000000000 */
[----:B------:R-:W1:Y:S01]  /*1eb50*/  SHFL.IDX PT, R59, R12, R0, 0x1c1f ;  /* 0x001c1f000c3b7589 */ /* 0x000e6200000e0000 */
[----:B----4-:R-:W-:-:S02]  /*1eb60*/  SEL R76, R130, R127, P0 ;  /* 0x0000007f824c7207 */ /* 0x010fc40000000000 */
[----:B--2---:R-:W-:Y:S01]  /*1eb70*/  SEL R4, R7, R10, P0 ;  /* 0x0000000a07047207 */ /* 0x004fe20000000000 */
[----:B------:R-:W2:Y:S01]  /*1eb80*/  SHFL.IDX PT, R63, R133, R0, 0x1c1f ;  /* 0x001c1f00853f7589 */ /* 0x000ea200000e0000 */
[----:B------:R-:W-:Y:S02]  /*1eb90*/  SEL R123, R134, R123, P0 ;  /* 0x0000007b867b7207 */ /* 0x000fe40000000000 */
[----:B0-----:R-:W-:Y:S01]  /*1eba0*/  SEL R3, R8, R9, P0 ;  /* 0x0000000908037207 */ /* 0x001fe20000000000 */
[----:B------:R-:W0:Y:S01]  /*1ebb0*/  SHFL.IDX PT, R11, R11, R2, 0x1c1f ;  /* 0x001c1f020b0b7589 */ /* 0x000e2200000e0000 */
[----:B------:R-:W-:Y:S02]  /*1ebc0*/  SEL R8, R89, R144, P0 ;  /* 0x0000009059087207 */ /* 0x000fe40000000000 */
[----:B------:R-:W-:Y:S01]  /*1ebd0*/  SEL R9, R93, R148, P0 ;  /* 0x000000945d097207 */ /* 0x000fe20000000000 */
[----:B------:R3:W-:Y:S01]  /*1ebe0*/  STL [R1+0x10], R3 ;  /* 0x0000100301007387 */ /* 0x0007e20000100800 */
[----:B------:R-:W-:-:S02]  /*1ebf0*/  SEL R78, R131, R129, P0 ;  /* 0x00000081834e7207 */ /* 0x000fc40000000000 */
[----:B------:R-:W-:Y:S01]  /*1ec00*/  SEL R89, R144, R89, P0 ;  /* 0x0000005990597207 */ /* 0x000fe20000000000 */
[----:B------:R4:W-:Y:S01]  /*1ec10*/  STL [R1+0x14], R5 ;  /* 0x0000140501007387 */ /* 0x0009e20000100800 */
[----:B------:R-:W-:Y:S02]  /*1ec20*/  SEL R93, R148, R93, P0 ;  /* 0x0000005d945d7207 */ /* 0x000fe40000000000 */
[----:B------:R-:W-:Y:S01]  /*1ec30*/  SEL R127, R127, R130, P0 ;  /* 0x000000827f7f7207 */ /* 0x000fe20000000000 */
[----:B------:R1:W-:Y:S01]  /*1ec40*/  STL [R1+0x8], R4 ;  /* 0x0000080401007387 */ /* 0x0003e20000100800 */
[----:B------:R-:W-:Y:S02]  /*1ec50*/  SEL R129, R129, R131, P0 ;  /* 0x0000008381817207 */ /* 0x000fe40000000000 */
[----:B---3--:R-:W-:Y:S01]  /*1ec60*/  SEL R3, R10, R7, P0 ;  /* 0x000000070a037207 */ /* 0x008fe20000000000 */
[----:B------:R3:W0:Y:S01]  /*1ec70*/  SHFL.IDX PT, R0, R150, R2, 0x1c1f ;  /* 0x001c1f0296007589 */ /* 0x00062200000e0000 */
[----:B------:R-:W-:-:S02]  /*1ec80*/  SEL R7, R85, R140, P0 ;  /* 0x0000008c55077207 */ /* 0x000fc40000000000 */
[----:B----4-:R-:W-:Y:S01]  /*1ec90*/  SEL R5, R77, R132, P0 ;  /* 0x000000844d057207 */ /* 0x010fe20000000000 */
[----:B------:R4:W-:Y:S01]  /*1eca0*/  STL [R1+0xc], R3 ;  /* 0x00000c0301007387 */ /* 0x0009e20000100800 */
[----:B------:R-:W-:Y:S02]  /*1ecb0*/  SEL R10, R97, R155, P0 ;  /* 0x0000009b610a7207 */ /* 0x000fe40000000000 */
[----:B-1----:R-:W-:Y:S02]  /*1ecc0*/  SEL R4, R73, R128, P0 ;  /* 0x0000008049047207 */ /* 0x002fe40000000000 */
[----:B------:R-:W-:Y:S01]  /*1ecd0*/  SEL R73, R128, R73, P0 ;  /* 0x0000004980497207 */ /* 0x000fe20000000000 */
[----:B---3--:R-:W-:Y:S01]  /*1ece0*/  IMAD.MOV.U32 R2, RZ, RZ, RZ ;  /* 0x000000ffff027224 */ /* 0x008fe200078e00ff */
[----:B------:R-:W-:Y:S02]  /*1ecf0*/  SEL R77, R132, R77, P0 ;  /* 0x0000004d844d7207 */ /* 0x000fe40000000000 */
[----:B------:R-:W-:-:S02]  /*1ed00*/  SEL R85, R140, R85, P0 ;  /* 0x000000558c557207 */ /* 0x000fc40000000000 */
[----:B----4-:R-:W-:Y:S02]  /*1ed10*/  SEL R3, R40, R29, P0 ;  /* 0x0000001d28037207 */ /* 0x010fe40000000000 */
[----:B------:R-:W-:Y:S02]  /*1ed20*/  SEL R40, R54, R32, P0 ;  /* 0x0000002036287207 */ /* 0x000fe40000000000 */
[----:B------:R-:W-:Y:S01]  /*1ed30*/  SEL R97, R155, R97, P0 ;  /* 0x000000619b617207 */ /* 0x000fe20000000000 */
[----:B------:R1:W-:Y:S01]  /*1ed40*/  STL [R1+0x4], R3 ;  /* 0x0000040301007387 */ /* 0x0003e20000100800 */
[----:B------:R-:W-:Y:S02]  /*1ed50*/  SEL R54, R32, R54, P0 ;  /* 0x0000003620367207 */ /* 0x000fe40000000000 */
[----:B-1----:R-:W-:Y:S02]  /*1ed60*/  SEL R3, R69, R124, P0 ;  /* 0x0000007c45037207 */ /* 0x002fe40000000000 */
[----:B0-2---:R-:W-:-:S07]  /*1ed70*/  SEL R69, R124, R69, P0 ;  /* 0x000000457c457207 */ /* 0x005fce0000000000 */
.L_x_2389:
[----:B------:R-:W2:Y:S04]  /*1ed80*/  LDL.LU R28, [R1+0x34] ;  /* 0x00003400011c7983 */ /* 0x000ea80000300800 */
[----:B------:R-:W3:Y:S04]  /*1ed90*/  LDL.LU R32, [R1+0x38] ;  /* 0x0000380001207983 */ /* 0x000ee80000300800 */
[----:B------:R-:W4:Y:S04]  /*1eda0*/  LDL.LU R86, [R1+0x3c] ;  /* 0x00003c0001567983 */ /* 0x000f280000300800 */
[----:B------:R-:W4:Y:S04]  /*1edb0*/  LDL.LU R82, [R1+0x40] ;  /* 0x0000400001527983 */ /* 0x000f280000300800 */
[----:B------:R-:W4:Y:S04]  /*1edc0*/  LDL.LU R108, [R1+0x44] ;  /* 0x00004400016c7983 */ /* 0x000f280000300800 */
[----:B------:R-:W4:Y:S04]  /*1edd0*/  LDL.LU R99, [R1+0x48] ;  /* 0x0000480001637983 */ /* 0x000f280000300800 */
[----:B------:R-:W2:Y:S04]  /*1ede0*/  LDL R122, [R1+0x18] ;  /* 0x00001800017a7983 */ /* 0x000ea80000100800 */
[----:B------:R-:W2:Y:S04]  /*1edf0*/  LDL R121, [R1+0x24] ;  /* 0x0000240001797983 */ /* 0x000ea80000100800 */
[----:B------:R-:W3:Y:S04]  /*1ee00*/  LDL R118, [R1+0x20] ;  /* 0x0000200001767983 */ /* 0x000ee80000100800 */
[----:B------:R-:W3:Y:S04]  /*1ee10*/  LDL R117, [R1+0x28] ;  /* 0x0000280001757983 */ /* 0x000ee80000100800 */
[----:B------:R-:W4:Y:S04]  /*1ee20*/  LDL R115, [R1+0x8] ;  /* 0x0000080001737983 */ /* 0x000f280000100800 */
[----:B------:R-:W4:Y:S04]  /*1ee30*/  LDL R111, [R1+0x10] ;  /* 0x00001000016f7983 */ /* 0x000f280000100800 */
[----:B------:R-:W4:Y:S04]  /*1ee40*/  LDL R110, [R1+0xc] ;  /* 0x00000c00016e7983 */ /* 0x000f280000100800 */
[----:B------:R-:W4:Y:S04]  /*1ee50*/  LDL R106, [R1+0x14] ;  /* 0x00001400016a7983 */ /* 0x000f280000100800 */
[----:B------:R-:W4:Y:S01]  /*1ee60*/  LDL R102, [R1+0x4] ;  /* 0x0000040001667983 */ /* 0x000f220000100800 */
[----:B------:R-:W-:Y:S05]  /*1ee70*/  WARPSYNC.ALL ;  /* 0x0000000000007948 */ /* 0x000fea0003800000 */
[----:B------:R-:W-:Y:S01]  /*1ee80*/  F2FP.BF16.F32.PACK_AB R13, R20, R10 ;  /* 0x0000000a140d723e */ /* 0x000fe200000010ff */
[----:B------:R-:W4:Y:S01]  /*1ee90*/  LDL.LU R94, [R1+0x4c] ;  /* 0x00004c00015e7983 */ /* 0x000f220000300800 */
[----:B------:R-:W-:Y:S01]  /*1eea0*/  F2FP.BF16.F32.PACK_AB R15, R21, R97 ;  /* 0x00000061150f723e */ /* 0x000fe200000010ff */
[----:B------:R-:W-:Y:S01]  /*1eeb0*/  ULDC.64 UR4, c[0x0][0xc00] ;  /* 0x0003000000047ab9 */ /* 0x000fe20000000a00 */
[----:B------:R-:W-:Y:S01]  /*1eec0*/  F2FP.BF16.F32.PACK_AB R29, R27, R26 ;  /* 0x0000001a1b1d723e */ /* 0x000fe200000010ff */
[----:B------:R-:W4:Y:S01]  /*1eed0*/  LDL.LU R90, [R1+0x50] ;  /* 0x00005000015a7983 */ /* 0x000f220000300800 */
[----:B------:R-:W-:Y:S01]  /*1eee0*/  F2FP.BF16.F32.PACK_AB R31, R101, R64 ;  /* 0x00000040651f723e */ /* 0x000fe200000010ff */
[----:B------:R-:W-:Y:S01]  /*1eef0*/  ULDC.64 UR6, c[0x0][0xc08] ;  /* 0x0003020000067ab9 */ /* 0x000fe20000000a00 */
[----:B------:R-:W-:-:S02]  /*1ef00*/  F2FP.BF16.F32.PACK_AB R33, R37, R36 ;  /* 0x000000242521723e */ /* 0x000fc400000010ff */
[----:B------:R-:W-:Y:S01]  /*1ef10*/  F2FP.BF16.F32.PACK_AB R35, R47, R105 ;  /* 0x000000692f23723e */ /* 0x000fe200000010ff */
[----:B------:R-:W-:Y:S01]  /*1ef20*/  BAR.SYNC.DEFER_BLOCKING 0x1, 0x100 ;  /* 0x0044000000007b1d */ /* 0x000fe20000010000 */
[----:B--2---:R-:W-:Y:S02]  /*1ef30*/  F2FP.BF16.F32.PACK_AB R12, R122, R121 ;  /* 0x000000797a0c723e */ /* 0x004fe400000010ff */
[----:B---3--:R-:W-:-:S05]  /*1ef40*/  F2FP.BF16.F32.PACK_AB R14, R118, R117 ;  /* 0x00000075760e723e */ /* 0x008fca00000010ff */
[----:B------:R0:W-:Y:S01]  /*1ef50*/  STSM.16.M88.4 [R28], R12 ;  /* 0x0000000c1c007844 */ /* 0x0001e20000000200 */
[----:B----4-:R-:W-:Y:S02]  /*1ef60*/  F2FP.BF16.F32.PACK_AB R30, R110, R106 ;  /* 0x0000006a6e1e723e */ /* 0x010fe400000010ff */
[----:B0-----:R-:W-:Y:S02]  /*1ef70*/  F2FP.BF16.F32.PACK_AB R28, R115, R111 ;  /* 0x0000006f731c723e */ /* 0x001fe400000010ff */
[----:B------:R-:W-:-:S03]  /*1ef80*/  F2FP.BF16.F32.PACK_AB R34, R228, R102 ;  /* 0x00000066e422723e */ /* 0x000fc600000010ff */
[----:B------:R0:W-:Y:S01]  /*1ef90*/  STSM.16.M88.4 [R32], R28 ;  /* 0x0000001c20007844 */ /* 0x0001e20000000200 */
[----:B------:R-:W-:Y:S02]  /*1efa0*/  F2FP.BF16.F32.PACK_AB R12, R189, R204 ;  /* 0x000000ccbd0c723e */ /* 0x000fe400000010ff */
[----:B------:R-:W-:Y:S02]  /*1efb0*/  F2FP.BF16.F32.PACK_AB R13, R39, R38 ;  /* 0x00000026270d723e */ /* 0x000fe400000010ff */
[----:B------:R-:W-:Y:S02]  /*1efc0*/  F2FP.BF16.F32.PACK_AB R14, R192, R226 ;  /* 0x000000e2c00e723e */ /* 0x000fe400000010ff */
[----:B------:R-:W-:Y:S02]  /*1efd0*/  F2FP.BF16.F32.PACK_AB R15, R50, R46 ;  /* 0x0000002e320f723e */ /* 0x000fe400000010ff */
[----:B0-----:R-:W-:-:S05]  /*1efe0*/  F2FP.BF16.F32.PACK_AB R32, R227, R229 ;  /* 0x000000e5e320723e */ /* 0x001fca00000010ff */
[----:B------:R0:W-:Y:S04]  /*1eff0*/  STSM.16.M88.4 [R86], R32 ;  /* 0x0000002056007844 */ /* 0x0001e80000000200 */
[----:B------:R1:W-:Y:S04]  /*1f000*/  STSM.16.M88.4 [R82], R12 ;  /* 0x0000000c52007844 */ /* 0x0003e80000000200 */
[----:B0-----:R-:W2:Y:S04]  /*1f010*/  LDL.LU R86, [R1+0x54] ;  /* 0x0000540001567983 */ /* 0x001ea80000300800 */
[----:B-1----:R-:W3:Y:S01]  /*1f020*/  LDL.LU R82, [R1+0x58] ;  /* 0x0000580001527983 */ /* 0x002ee20000300800 */
[----:B------:R-:W-:-:S02]  /*1f030*/  F2FP.BF16.F32.PACK_AB R28, R180, R182 ;  /* 0x000000b6b41c723e */ /* 0x000fc400000010ff */
[----:B------:R-:W-:Y:S02]  /*1f040*/  F2FP.BF16.F32.PACK_AB R29, R41, R40 ;  /* 0x00000028291d723e */ /* 0x000fe400000010ff */
[----:B------:R-:W-:Y:S02]  /*1f050*/  F2FP.BF16.F32.PACK_AB R30, R181, R183 ;  /* 0x000000b7b51e723e */ /* 0x000fe400000010ff */
[----:B------:R-:W-:Y:S02]  /*1f060*/  F2FP.BF16.F32.PACK_AB R31, R58, R54 ;  /* 0x000000363a1f723e */ /* 0x000fe400000010ff */
[----:B------:R-:W-:Y:S02]  /*1f070*/  F2FP.BF16.F32.PACK_AB R32, R177, R179 ;  /* 0x000000b3b120723e */ /* 0x000fe400000010ff */
[----:B------:R-:W-:Y:S01]  /*1f080*/  F2FP.BF16.F32.PACK_AB R33, R43, R42 ;  /* 0x0000002a2b21723e */ /* 0x000fe200000010ff */
[----:B------:R0:W-:Y:S01]  /*1f090*/  STSM.16.M88.4 [R108], R28 ;  /* 0x0000001c6c007844 */ /* 0x0001e20000000200 */
[----:B------:R-:W-:-:S02]  /*1f0a0*/  F2FP.BF16.F32.PACK_AB R34, R176, R178 ;  /* 0x000000b2b022723e */ /* 0x000fc400000010ff */
[----:B------:R-:W-:Y:S02]  /*1f0b0*/  F2FP.BF16.F32.PACK_AB R35, R70, R113 ;  /* 0x000000714623723e */ /* 0x000fe400000010ff */
[----:B------:R-:W-:Y:S02]  /*1f0c0*/  F2FP.BF16.F32.PACK_AB R12, R173, R175 ;  /* 0x000000afad0c723e */ /* 0x000fe400000010ff */
[----:B------:R-:W-:Y:S02]  /*1f0d0*/  F2FP.BF16.F32.PACK_AB R13, R45, R44 ;  /* 0x0000002c2d0d723e */ /* 0x000fe400000010ff */
[----:B------:R-:W-:Y:S02]  /*1f0e0*/  F2FP.BF16.F32.PACK_AB R14, R172, R174 ;  /* 0x000000aeac0e723e */ /* 0x000fe400000010ff */
[----:B------:R-:W-:Y:S01]  /*1f0f0*/  F2FP.BF16.F32.PACK_AB R15, R66, R74 ;  /* 0x0000004a420f723e */ /* 0x000fe200000010ff */
[----:B------:R1:W-:Y:S04]  /*1f100*/  STSM.16.M88.4 [R99], R32 ;  /* 0x0000002063007844 */ /* 0x0003e80000000200 */
[----:B0-----:R-:W4:Y:S01]  /*1f110*/  LDL.LU R108, [R1+0x5c] ;  /* 0x00005c00016c7983 */ /* 0x001f220000300800 */
[----:B------:R-:W-:-:S02]  /*1f120*/  F2FP.BF16.F32.PACK_AB R28, R169, R171 ;  /* 0x000000aba91c723e */ /* 0x000fc400000010ff */
[----:B------:R-:W-:Y:S02]  /*1f130*/  F2FP.BF16.F32.PACK_AB R29, R49, R48 ;  /* 0x00000030311d723e */ /* 0x000fe400000010ff */
[----:B------:R-:W-:Y:S02]  /*1f140*/  F2FP.BF16.F32.PACK_AB R30, R168, R170 ;  /* 0x000000aaa81e723e */ /* 0x000fe400000010ff */
[----:B------:R-:W-:Y:S01]  /*1f150*/  F2FP.BF16.F32.PACK_AB R31, R71, R67 ;  /* 0x00000043471f723e */ /* 0x000fe200000010ff */
[----:B------:R0:W-:Y:S04]  /*1f160*/  STSM.16.M88.4 [R94], R12 ;  /* 0x0000000c5e007844 */ /* 0x0001e80000000200 */
[----:B-1----:R-:W4:Y:S04]  /*1f170*/  LDL.LU R99, [R1+0x60] ;  /* 0x0000600001637983 */ /* 0x002f280000300800 */
[----:B------:R1:W-:Y:S01]  /*1f180*/  STSM.16.M88.4 [R90], R28 ;  /* 0x0000001c5a007844 */ /* 0x0003e20000000200 */
[----:B------:R-:W-:-:S02]  /*1f190*/  F2FP.BF16.F32.PACK_AB R32, R165, R167 ;  /* 0x000000a7a520723e */ /* 0x000fc400000010ff */
[----:B------:R-:W-:Y:S01]  /*1f1a0*/  F2FP.BF16.F32.PACK_AB R33, R52, R51 ;  /* 0x000000333421723e */ /* 0x000fe200000010ff */
[----:B0-----:R-:W4:Y:S01]  /*1f1b0*/  LDL.LU R94, [R1+0x64] ;  /* 0x00006400015e7983 */ /* 0x001f220000300800 */
[----:B------:R-:W-:Y:S02]  /*1f1c0*/  F2FP.BF16.F32.PACK_AB R34, R164, R166 ;  /* 0x000000a6a422723e */ /* 0x000fe400000010ff */
[----:B------:R-:W-:Y:S01]  /*1f1d0*/  F2FP.BF16.F32.PACK_AB R35, R79, R75 ;  /* 0x0000004b4f23723e */ /* 0x000fe200000010ff */
[----:B-1----:R-:W4:Y:S01]  /*1f1e0*/  LDL.LU R90, [R1+0x68] ;  /* 0x00006800015a7983 */ /* 0x002f220000300800 */
[----:B------:R-:W-:Y:S02]  /*1f1f0*/  F2FP.BF16.F32.PACK_AB R12, R159, R161 ;  /* 0x000000a19f0c723e */ /* 0x000fe400000010ff */
[----:B------:R-:W-:Y:S02]  /*1f200*/  F2FP.BF16.F32.PACK_AB R13, R55, R53 ;  /* 0x00000035370d723e */ /* 0x000fe400000010ff */
[----:B------:R-:W-:-:S02]  /*1f210*/  F2FP.BF16.F32.PACK_AB R14, R147, R160 ;  /* 0x000000a0930e723e */ /* 0x000fc400000010ff */
[----:B------:R-:W-:Y:S01]  /*1f220*/  F2FP.BF16.F32.PACK_AB R15, R83, R98 ;  /* 0x00000062530f723e */ /* 0x000fe200000010ff */
[----:B--2---:R0:W-:Y:S04]  /*1f230*/  STSM.16.M88.4 [R86], R32 ;  /* 0x0000002056007844 */ /* 0x0041e80000000200 */
[----:B---3--:R1:W-:Y:S04]  /*1f240*/  STSM.16.M88.4 [R82], R12 ;  /* 0x0000000c52007844 */ /* 0x0083e80000000200 */
        /* <DEDUP_REMOVED lines=8> */
[----:B----4-:R0:W-:Y:S01]  /*1f2d0*/  STSM.16.M88.4 [R108], R28 ;  /* 0x0000001c6c007844 */ /* 0x0101e20000000200 */
[----:B------:R-:W-:-:S02]  /*1f2e0*/  F2FP.BF16.F32.PACK_AB R34, R116, R112 ;  /* 0x000000707422723e */ /* 0x000fc400000010ff */
[----:B------:R-:W-:Y:S02]  /*1f2f0*/  F2FP.BF16.F32.PACK_AB R35, R91, R107 ;  /* 0x0000006b5b23723e */ /* 0x000fe400000010ff */
        /* <DEDUP_REMOVED lines=10> */
[----:B-1----:R-:W-:Y:S01]  /*1f3a0*/  F2FP.BF16.F32.PACK_AB R32, R7, R6 ;  /* 0x000000060720723e */ /* 0x002fe200000010ff */
[----:B------:R-:W1:Y:S02]  /*1f3b0*/  LDC R99, c[0x0][0xbe8] ;  /* 0x0002fa00ff637b82 */ /* 0x000e640000000800 */
[----:B------:R4:W-:Y:S01]  /*1f3c0*/  STSM.16.M88.4 [R90], R28 ;  /* 0x0000001c5a007844 */ /* 0x0009e20000000200 */
[----:B------:R-:W-:-:S02]  /*1f3d0*/  F2FP.BF16.F32.PACK_AB R33, R78, R76 ;  /* 0x0000004c4e21723e */ /* 0x000fc400000010ff */
[----:B------:R-:W-:Y:S02]  /*1f3e0*/  F2FP.BF16.F32.PACK_AB R34, R85, R81 ;  /* 0x000000515522723e */ /* 0x000fe400000010ff */
[----:B------:R-:W-:Y:S02]  /*1f3f0*/  F2FP.BF16.F32.PACK_AB R35, R129, R127 ;  /* 0x0000007f8123723e */ /* 0x000fe400000010ff */
[----:B0-----:R-:W-:Y:S02]  /*1f400*/  F2FP.BF16.F32.PACK_AB R12, R9, R8 ;  /* 0x00000008090c723e */ /* 0x001fe400000010ff */
[----:B------:R-:W-:Y:S02]  /*1f410*/  F2FP.BF16.F32.PACK_AB R14, R93, R89 ;  /* 0x000000595d0e723e */ /* 0x000fe400000010ff */
[----:B----4-:R-:W-:Y:S02]  /*1f420*/  SEL R28, R59, R11, P0 ;  /* 0x0000000b3b1c7207 */ /* 0x010fe40000000000 */
[----:B------:R-:W-:-:S02]  /*1f430*/  SEL R30, R11, R59, P0 ;  /* 0x0000003b0b1e7207 */ /* 0x000fc40000000000 */
[----:B------:R-:W-:Y:S02]  /*1f440*/  SEL R29, R63, R0, P0 ;  /* 0x000000003f1d7207 */ /* 0x000fe40000000000 */
[----:B------:R-:W-:Y:S02]  /*1f450*/  SEL R31, R0, R63, P0 ;  /* 0x0000003f001f7207 */ /* 0x000fe40000000000 */
[----:B------:R-:W-:Y:S02]  /*1f460*/  F2FP.BF16.F32.PACK_AB R13, R29, R28 ;  /* 0x0000001c1d0d723e */ /* 0x000fe400000010ff */
[----:B------:R-:W-:Y:S02]  /*1f470*/  F2FP.BF16.F32.PACK_AB R15, R31, R30 ;  /* 0x0000001e1f0f723e */ /* 0x000fe400000010ff */
[----:B------:R-:W-:-:S04]  /*1f480*/  ISETP.NE.U32.AND P3, PT, RZ, UR4, PT ;  /* 0x00000004ff007c0c */ /* 0x000fc8000bf65070 */
[----:B------:R-:W-:Y:S01]  /*1f490*/  ISETP.NE.AND.EX P3, PT, RZ, UR5, PT, P3 ;  /* 0x00000005ff007c0c */ /* 0x000fe2000bf65330 */
[----:B--2---:R-:W-:Y:S04]  /*1f4a0*/  STSM.16.M88.4 [R86], R32 ;  /* 0x0000002056007844 */ /* 0x004fe80000000200 */
[----:B---3--:R0:W-:Y:S02]  /*1f4b0*/  STSM.16.M88.4 [R82], R12 ;  /* 0x0000000c52007844 */ /* 0x0081e40000000200 */
[----:B0-----:R-:W0:Y:S02]  /*1f4c0*/  LDC.64 R12, c[0x0][0xc00] ;  /* 0x00030000ff0c7b82 */ /* 0x001e240000000a00 */
[----:B0-----:R-:W-:-:S06]  /*1f4d0*/  IMAD.WIDE R12, R216, 0x4, R12 ;  /* 0x00000004d80c7825 */ /* 0x001fcc00078e020c */
[----:B------:R-:W-:Y:S06]  /*1f4e0*/  BAR.SYNC.DEFER_BLOCKING 0x1, 0x100 ;  /* 0x0044000000007b1d */ /* 0x000fec0000010000 */
[----:B------:R-:W5:Y:S01]  /*1f4f0*/  @P3 LDG.E R2, desc[UR36][R12.64] ;  /* 0x000000240c023981 */ /* 0x000f62000c1e1900 */
[----:B------:R-:W-:-:S04]  /*1f500*/  ISETP.NE.U32.AND P0, PT, RZ, UR6, PT ;  /* 0x00000006ff007c0c */ /* 0x000fc8000bf05070 */
[----:B------:R-:W-:-:S13]  /*1f510*/  ISETP.NE.AND.EX P0, PT, RZ, UR7, PT, P0 ;  /* 0x00000007ff007c0c */ /* 0x000fda000bf05300 */
[----:B------:R-:W0:Y:S01]  /*1f520*/  @P0 LDC.64 R14, c[0x0][0xc08] ;  /* 0x00030200ff0e0b82 */ /* 0x000e220000000a00 */
[----:B------:R-:W-:Y:S01]  /*1f530*/  ULDC UR6, c[0x0][0xa88] ;  /* 0x0002a20000067ab9 */ /* 0x000fe20000000800 */
[----:B------:R-:W-:Y:S01]  /*1f540*/  IMAD.MOV.U32 R11, RZ, RZ, 0x9b8 ;  /* 0x000009b8ff0b7424 */ /* 0x000fe200078e00ff */
[----:B------:R-:W-:Y:S02]  /*1f550*/  ISETP.GT.AND P1, PT, R215, 0x1, PT ;  /* 0x00000001d700780c */ /* 0x000fe40003f24270 */
[----:B------:R-:W-:Y:S02]  /*1f560*/  MOV R63, UR6 ;  /* 0x00000006003f7c02 */ /* 0x000fe40008000f00 */
[----:B------:R-:W-:-:S04]  /*1f570*/  SEL R11, R11, 0x978, P1 ;  /* 0x000009780b0b7807 */ /* 0x000fc80000800000 */
[----:B------:R2:W3:Y:S01]  /*1f580*/  LDC.64 R34, c[0x0][R11+0x218] ;  /* 0x000086000b227b82 */ /* 0x0004e20000000a00 */
[----:B0-----:R-:W-:-:S07]  /*1f590*/  @P0 IMAD.WIDE R14, R216, 0x4, R14 ;  /* 0x00000004d80e0825 */ /* 0x001fce00078e020e */
[----:B------:R2:W0:Y:S01]  /*1f5a0*/  LDC.64 R32, c[0x0][R11+0x228] ;  /* 0x00008a000b207b82 */ /* 0x0004220000000a00 */
[----:B------:R4:W5:Y:S07]  /*1f5b0*/  @P0 LDG.E R63, desc[UR36][R14.64] ;  /* 0x000000240e3f0981 */ /* 0x00096e000c1e1900 */
[----:B----4-:R2:W4:Y:S01]  /*1f5c0*/  LDC.64 R14, c[0x0][R11+0x220] ;  /* 0x000088000b0e7b82 */ /* 0x0105220000000a00 */
[----:B-1----:R-:W-:-:S13]  /*1f5d0*/  ISETP.NE.AND P2, PT, R99, 0x1, PT ;  /* 0x000000016300780c */ /* 0x002fda0003f45270 */
[----:B------:R-:W1:Y:S08]  /*1f5e0*/  @P2 LDC R82, c[0x0][0xbec] ;  /* 0x0002fb00ff522b82 */ /* 0x000e700000000800 */
[----:B------:R-:W0:Y:S01]  /*1f5f0*/  @P2 LDC R0, c[0x0][0xbf0] ;  /* 0x0002fc00ff002b82 */ /* 0x000e220000000800 */
[----:B--23--:R-:W-:Y:S05]  /*1f600*/  @P0 BRA `(.L_x_1995) ;  /* 0x0000000000100947 */ /* 0x00cfea0003800000 */
[----:B------:R-:W-:Y:S05]  /*1f610*/  @!P3 BRA `(.L_x_1995) ;  /* 0x00000000000cb947 */ /* 0x000fea0003800000 */
[----:B-----5:R-:W2:Y:S04]  /*1f620*/  LDG.E R63, desc[UR36][R12.64] ;  /* 0x000000240c3f7981 */ /* 0x020ea8000c1e1900 */
[----:B------:R-:W2:Y:S02]  /*1f630*/  LDG.E R12, desc[UR36][R12.64+0x4] ;  /* 0x000004240c0c7981 */ /* 0x000ea4000c1e1900 */
[----:B--2---:R-:W-:-:S07]  /*1f640*/  IMAD.IADD R63, R12, 0x1, -R63 ;  /* 0x000000010c3f7824 */ /* 0x004fce00078e0a3f */
.L_x_1995:
[----:B------:R-:W2:Y:S04]  /*1f650*/  LDL R125, [R1+0x88] ;  /* 0x00008800017d7983 */ /* 0x000ea80000100800 */
[----:B------:R-:W3:Y:S01]  /*1f660*/  LDL R124, [R1+0x74] ;  /* 0x00007400017c7983 */ /* 0x000ee20000100800 */
[----:B------:R-:W-:Y:S01]  /*1f670*/  IMAD.IADD R59, R208, 0x1, R201 ;  /* 0x00000001d03b7824 */ /* 0x000fe200078e02c9 */
[----:B------:R-:W-:Y:S01]  /*1f680*/  ISETP.NE.U32.AND P0, PT, RZ, UR4, PT ;  /* 0x00000004ff007c0c */ /* 0x000fe2000bf05070 */
[----:B------:R-:W4:Y:S01]  /*1f690*/  LDC.64 R108, c[0x0][0xba8] ;  /* 0x0002ea00ff6c7b82 */ /* 0x000f220000000a00 */
[----:B------:R-:W-:Y:S01]  /*1f6a0*/  SHF.R.S32.HI R86, RZ, 0x1f, R216 ;  /* 0x0000001fff567819 */ /* 0x000fe200000114d8 */
[----:B-1----:R-:W-:Y:S01]  /*1f6b0*/  @P2 IMAD.HI.U32 R12, R59, R82, RZ ;  /* 0x000000523b0c2227 */ /* 0x002fe200078e00ff */
[----:B------:R-:W-:-:S02]  /*1f6c0*/  ISETP.NE.AND.EX P0, PT, RZ, UR5, PT, P0 ;  /* 0x00000005ff007c0c */ /* 0x000fc4000bf05300 */
[----:B------:R-:W-:Y:S01]  /*1f6d0*/  SEL R94, R220, RZ, P1 ;  /* 0x000000ffdc5e7207 */ /* 0x000fe20000800000 */
[----:B------:R-:W-:Y:S01]  /*1f6e0*/  IMAD.MOV.U32 R82, RZ, RZ, R59 ;  /* 0x000000ffff527224 */ /* 0x000fe200078e003b */
[----:B0-----:R-:W-:Y:S02]  /*1f6f0*/  @P2 SHF.R.U32.HI R82, RZ, R0, R12 ;  /* 0x00000000ff522219 */ /* 0x001fe4000001160c */
[----:B------:R0:W1:Y:S01]  /*1f700*/  LDC.64 R12, c[0x0][R11+0x210] ;  /* 0x000084000b0c7b82 */ /* 0x0000620000000a00 */
[----:B------:R-:W-:Y:S01]  /*1f710*/  SEL R0, R216, RZ, !P0 ;  /* 0x000000ffd8007207 */ /* 0x000fe20004000000 */
[-C--:B------:R-:W-:Y:S02]  /*1f720*/  IMAD R90, R33, R94.reuse, RZ ;  /* 0x0000005e215a7224 */ /* 0x080fe400078e02ff */
[----:B------:R-:W-:Y:S01]  /*1f730*/  IMAD.WIDE.U32 R32, R32, R94, RZ ;  /* 0x0000005e20207225 */ /* 0x000fe200078e00ff */
[----:B0-----:R-:W-:-:S03]  /*1f740*/  SEL R11, R86, RZ, !P0 ;  /* 0x000000ff560b7207 */ /* 0x001fc60004000000 */
[----:B----4-:R-:W-:Y:S02]  /*1f750*/  IMAD R15, R15, R0, RZ ;  /* 0x000000000f0f7224 */ /* 0x010fe400078e02ff */
[----:B------:R-:W-:Y:S02]  /*1f760*/  IMAD R86, R35, R188, RZ ;  /* 0x000000bc23567224 */ /* 0x000fe400078e02ff */
[C---:B------:R-:W-:Y:S02]  /*1f770*/  IMAD R11, R14.reuse, R11, R15 ;  /* 0x0000000b0e0b7224 */ /* 0x040fe400078e020f */
[----:B------:R-:W-:Y:S01]  /*1f780*/  IMAD.WIDE.U32 R14, R14, R0, RZ ;  /* 0x000000000e0e7225 */ /* 0x000fe200078e00ff */
[----:B------:R-:W0:Y:S03]  /*1f790*/  @!P1 LDC R108, c[0x0][0xb50] ;  /* 0x0002d400ff6c9b82 */ /* 0x000e260000000800 */
[----:B------:R-:W-:-:S04]  /*1f7a0*/  IMAD.WIDE.U32 R34, R34, R188, RZ ;  /* 0x000000bc22227225 */ /* 0x000fc800078e00ff */
[----:B------:R-:W-:Y:S01]  /*1f7b0*/  IMAD.IADD R15, R15, 0x1, R11 ;  /* 0x000000010f0f7824 */ /* 0x000fe200078e020b */
[----:B-----5:R-:W-:Y:S01]  /*1f7c0*/  IADD3 R14, P0, P3, R14, R34, R2 ;  /* 0x000000220e0e7210 */ /* 0x020fe20007b1e002 */
[----:B------:R-:W-:Y:S01]  /*1f7d0*/  IMAD.IADD R86, R35, 0x1, R86 ;  /* 0x0000000123567824 */ /* 0x000fe200078e0256 */
[----:B------:R-:W-:Y:S01]  /*1f7e0*/  SHF.R.S32.HI R11, RZ, 0x1f, R2 ;  /* 0x0000001fff0b7819 */ /* 0x000fe20000011402 */
[----:B------:R-:W-:Y:S01]  /*1f7f0*/  IMAD.IADD R90, R33, 0x1, R90 ;  /* 0x00000001215a7824 */ /* 0x000fe200078e025a */
[----:B------:R-:W-:Y:S01]  /*1f800*/  IADD3 R32, P4, P5, R82, R14, R32 ;  /* 0x0000000e52207210 */ /* 0x000fe20007d9e020 */
[----:B------:R-:W4:Y:S01]  /*1f810*/  @!P1 LDC R109, c[0x0][0xb54] ;  /* 0x0002d500ff6d9b82 */ /* 0x000f220000000800 */
[----:B------:R-:W-:Y:S02]  /*1f820*/  IADD3.X R15, R15, R86, R11, P0, P3 ;  /* 0x000000560f0f7210 */ /* 0x000fe400007e640b */
[----:B------:R-:W-:-:S04]  /*1f830*/  SHF.R.S32.HI R14, RZ, 0x1f, R82 ;  /* 0x0000001fff0e7819 */ /* 0x000fc80000011452 */
[----:B------:R-:W-:Y:S01]  /*1f840*/  IADD3.X R33, R14, R15, R90, P4, P5 ;  /* 0x0000000f0e217210 */ /* 0x000fe200027ea45a */
[----:B------:R-:W-:-:S04]  /*1f850*/  IMAD.MOV R14, RZ, RZ, -R82 ;  /* 0x000000ffff0e7224 */ /* 0x000fc800078e0a52 */
[----:B------:R-:W-:-:S05]  /*1f860*/  IMAD R14, R99, R14, R59 ;  /* 0x0000000e630e7224 */ /* 0x000fca00078e023b */
[----:B------:R-:W-:Y:S01]  /*1f870*/  SHF.R.S32.HI R15, RZ, 0x1f, R14 ;  /* 0x0000001fff0f7819 */ /* 0x000fe2000001140e */
[-C--:B-1----:R-:W-:Y:S02]  /*1f880*/  IMAD R13, R13, R14.reuse, RZ ;  /* 0x0000000e0d0d7224 */ /* 0x082fe400078e02ff */
[----:B------:R-:W-:-:S04]  /*1f890*/  IMAD.WIDE.U32 R32, R12, R14, R32 ;  /* 0x0000000e0c207225 */ /* 0x000fc800078e0020 */
[----:B------:R-:W-:Y:S01]  /*1f8a0*/  IMAD R13, R12, R15, R13 ;  /* 0x0000000f0c0d7224 */ /* 0x000fe200078e020d */
[----:B0-----:R-:W-:-:S03]  /*1f8b0*/  LEA R108, P0, R32, R108, 0x2 ;  /* 0x0000006c206c7211 */ /* 0x001fc600078010ff */
[----:B------:R-:W-:Y:S02]  /*1f8c0*/  IMAD.IADD R13, R33, 0x1, R13 ;  /* 0x00000001210d7824 */ /* 0x000fe400078e020d */
[----:B------:R-:W-:Y:S03]  /*1f8d0*/  SHFL.IDX PT, R12, R108, RZ, 0x1c1f ;  /* 0x001c1fff6c0c7589 */ /* 0x000fe600000e0000 */
[----:B----4-:R-:W-:Y:S01]  /*1f8e0*/  LEA.HI.X R109, R32, R109, R13, 0x2, P0 ;  /* 0x0000006d206d7211 */ /* 0x010fe200000f140d */
[----:B------:R-:W-:Y:S01]  /*1f8f0*/  SHFL.IDX PT, R14, R108, 0x1, 0x1c1f ;  /* 0x003c1f006c0e7f89 */ /* 0x000fe200000e0000 */
[----:B------:R-:W-:-:S03]  /*1f900*/  IMAD R32, R63, R99, RZ ;  /* 0x000000633f207224 */ /* 0x000fc600078e02ff */
[----:B------:R-:W0:Y:S04]  /*1f910*/  SHFL.IDX PT, R13, R109, RZ, 0x1c1f ;  /* 0x001c1fff6d0d7589 */ /* 0x000e2800000e0000 */
[----:B------:R-:W1:Y:S01]  /*1f920*/  SHFL.IDX PT, R15, R109, 0x1, 0x1c1f ;  /* 0x003c1f006d0f7f89 */ /* 0x000e6200000e0000 */
[----:B--2---:R-:W-:Y:S01]  /*1f930*/  IMAD.IADD R34, R125, 0x1, R201 ;  /* 0x000000017d227824 */ /* 0x004fe200078e02c9 */
[----:B---3--:R-:W-:-:S03]  /*1f940*/  LOP3.LUT P0, RZ, R124, 0x3, RZ, 0xc0, !PT ;  /* 0x000000037cff7812 */ /* 0x008fc6000780c0ff */
[C---:B------:R-:W-:Y:S01]  /*1f950*/  VIADD R33, R34.reuse, 0x8 ;  /* 0x0000000822217836 */ /* 0x040fe20000000000 */
[----:B------:R-:W-:-:S04]  /*1f960*/  ISETP.GE.OR P3, PT, R34, R32, P0 ;  /* 0x000000202200720c */ /* 0x000fc80000766670 */
[----:B------:R-:W-:-:S09]  /*1f970*/  ISETP.GE.OR P0, PT, R33, R32, P0 ;  /* 0x000000202100720c */ /* 0x000fd20000706670 */
[----:B0-----:R0:W-:Y:S04]  /*1f980*/  @!P3 ST.E desc[UR36][R12.64], R163 ;  /* 0x000000a30c00b985 */ /* 0x0011e8000c101924 */
[----:B-1----:R0:W-:Y:S01]  /*1f990*/  @!P0 ST.E desc[UR36][R14.64], R162 ;  /* 0x000000a20e008985 */ /* 0x0021e2000c101924 */
[----:B------:R-:W-:Y:S05]  /*1f9a0*/  @P1 BRA `(.L_x_1996) ;  /* 0x0000000c00f81947 */ /* 0x000fea0003800000 */
[----:B------:R-:W1:Y:S01]  /*1f9b0*/  S2R R124, SR_TID.X ;  /* 0x00000000007c7919 */ /* 0x000e620000002100 */
[----:B------:R-:W2:Y:S01]  /*1f9c0*/  @P2 LDC R9, c[0x0][0xbec] ;  /* 0x0002fb00ff092b82 */ /* 0x000ea20000000800 */
[----:B------:R-:W-:-:S07]  /*1f9d0*/  ULDC.64 UR4, c[0x0][0xaa0] ;  /* 0x0002a80000047ab9 */ /* 0x000fce0000000a00 */
[----:B0-----:R-:W0:Y:S01]  /*1f9e0*/  @P2 LDC R13, c[0x0][0xbf0] ;  /* 0x0002fc00ff0d2b82 */ /* 0x001e220000000800 */
[----:B-1----:R-:W-:-:S05]  /*1f9f0*/  VIADD R8, R124, 0xffffff80 ;  /* 0xffffff807c087836 */ /* 0x002fca0000000000 */
[----:B------:R-:W-:-:S04]  /*1fa00*/  SHF.R.S32.HI R3, RZ, 0x1f, R8 ;  /* 0x0000001fff037819 */ /* 0x000fc80000011408 */
[----:B------:R-:W-:-:S04]  /*1fa10*/  LEA.HI R3, R3, R8, RZ, 0x3 ;  /* 0x0000000803037211 */ /* 0x000fc800078f18ff */
[----:B------:R-:W-:-:S05]  /*1fa20*/  LOP3.LUT R3, R3, 0xfffffff8, RZ, 0xc0, !PT ;  /* 0xfffffff803037812 */ /* 0x000fca00078ec0ff */
[----:B------:R-:W-:-:S05]  /*1fa30*/  IMAD.IADD R8, R8, 0x1, -R3 ;  /* 0x0000000108087824 */ /* 0x000fca00078e0a03 */
[----:B------:R-:W-:-:S05]  /*1fa40*/  LEA R5, R187, R8, 0x3 ;  /* 0x00000008bb057211 */ /* 0x000fca00078e18ff */
[----:B------:R-:W-:-:S04]  /*1fa50*/  IMAD.SHL.U32 R5, R5, 0x8, RZ ;  /* 0x0000000805057824 */ /* 0x000fc800078e00ff */
[----:B------:R-:W-:-:S03]  /*1fa60*/  IMAD.WIDE R4, R5, 0x2, R24 ;  /* 0x0000000205047825 */ /* 0x000fc600078e0218 */
[C---:B------:R-:W-:Y:S02]  /*1fa70*/  IADD3 R45, P5, R4.reuse, 0x5000, RZ ;  /* 0x00005000042d7810 */ /* 0x040fe40007fbe0ff */
[C---:B------:R-:W-:Y:S02]  /*1fa80*/  IADD3 R25, P0, R4.reuse, 0x1000, RZ ;  /* 0x0000100004197810 */ /* 0x040fe40007f1e0ff */
[----:B------:R-:W-:Y:S02]  /*1fa90*/  LOP3.LUT R44, R45, 0x380, RZ, 0xc0, !PT ;  /* 0x000003802d2c7812 */ /* 0x000fe400078ec0ff */
[----:B------:R-:W-:Y:S02]  /*1faa0*/  IADD3 R29, P1, R4, 0x2000, RZ ;  /* 0x00002000041d7810 */ /* 0x000fe40007f3e0ff */
[----:B------:R-:W-:Y:S02]  /*1fab0*/  SHF.R.U64 R44, R44, 0x3, RZ ;  /* 0x000000032c2c7819 */ /* 0x000fe400000012ff */
[----:B------:R-:W-:-:S02]  /*1fac0*/  IADD3 R37, P3, R4, 0x3000, RZ ;  /* 0x0000300004257810 */ /* 0x000fc40007f7e0ff */
[----:B------:R-:W-:Y:S02]  /*1fad0*/  IADD3 R41, P4, R4, 0x4000, RZ ;  /* 0x0000400004297810 */ /* 0x000fe40007f9e0ff */
[----:B------:R-:W-:Y:S01]  /*1fae0*/  LOP3.LUT R44, R44, R45, RZ, 0x3c, !PT ;  /* 0x0000002d2c2c7212 */ /* 0x000fe200078e3cff */
[----:B------:R-:W-:Y:S01]  /*1faf0*/  IMAD.X R45, RZ, RZ, R5, P5 ;  /* 0x000000ffff2d7224 */ /* 0x000fe200028e0605 */
[----:B------:R-:W-:Y:S02]  /*1fb00*/  IADD3 R65, P5, R4, 0xa000, RZ ;  /* 0x0000a00004417810 */ /* 0x000fe40007fbe0ff */
[----:B------:R-:W-:Y:S02]  /*1fb10*/  LOP3.LUT R24, R25, 0x380, RZ, 0xc0, !PT ;  /* 0x0000038019187812 */ /* 0x000fe400078ec0ff */
[----:B------:R-:W-:Y:S01]  /*1fb20*/  LOP3.LUT R28, R29, 0x380, RZ, 0xc0, !PT ;  /* 0x000003801d1c7812 */ /* 0x000fe200078ec0ff */
[----:B------:R-:W-:Y:S01]  /*1fb30*/  IMAD R11, R11, UR4, RZ ;  /* 0x000000040b0b7c24 */ /* 0x000fe2000f8e02ff */
[----:B------:R-:W-:Y:S01]  /*1fb40*/  LOP3.LUT R36, R37, 0x380, RZ, 0xc0, !PT ;  /* 0x0000038025247812 */ /* 0x000fe200078ec0ff */
[----:B------:R-:W-:Y:S01]  /*1fb50*/  IMAD R12, R8, 0x20, R187 ;  /* 0x00000020080c7824 */ /* 0x000fe200078e02bb */
[----:B------:R-:W-:Y:S01]  /*1fb60*/  LOP3.LUT R40, R41, 0x380, RZ, 0xc0, !PT ;  /* 0x0000038029287812 */ /* 0x000fe200078ec0ff */
[----:B------:R-:W5:Y:S01]  /*1fb70*/  LD.E.128 R44, desc[UR36][R44.64] ;  /* 0x000000242c2c7980 */ /* 0x000f62000c101d00 */
[----:B------:R-:W-:-:S02]  /*1fb80*/  LOP3.LUT R64, R65, 0x380, RZ, 0xc0, !PT ;  /* 0x0000038041407812 */ /* 0x000fc400078ec0ff */
[----:B------:R-:W-:Y:S02]  /*1fb90*/  SHF.R.U64 R24, R24, 0x3, RZ ;  /* 0x0000000318187819 */ /* 0x000fe400000012ff */
[----:B------:R-:W-:Y:S02]  /*1fba0*/  SHF.R.U64 R28, R28, 0x3, RZ ;  /* 0x000000031c1c7819 */ /* 0x000fe400000012ff */
        /* <DEDUP_REMOVED lines=11> */
[----:B------:R-:W-:Y:S01]  /*1fc60*/  IADD3 R49, P0, R4, 0x6000, RZ ;  /* 0x0000600004317810 */ /* 0x000fe20007f1e0ff */
[----:B------:R-:W-:Y:S01]  /*1fc70*/  IMAD R11, R2, UR5, R11 ;  /* 0x00000005020b7c24 */ /* 0x000fe2000f8e020b */
[----:B------:R-:W-:-:S02]  /*1fc80*/  IADD3 R53, P1, R4, 0x7000, RZ ;  /* 0x0000700004357810 */ /* 0x000fc40007f3e0ff */
[C---:B------:R-:W-:Y:S01]  /*1fc90*/  LOP3.LUT R7, R4.reuse, 0x380, RZ, 0xc0, !PT ;  /* 0x0000038004077812 */ /* 0x040fe200078ec0ff */
[----:B------:R-:W-:Y:S01]  /*1fca0*/  IMAD.IADD R12, R201, 0x1, R12 ;  /* 0x00000001c90c7824 */ /* 0x000fe200078e020c */
[C---:B------:R-:W-:Y:S01]  /*1fcb0*/  IADD3 R57, P3, R4.reuse, 0x8000, RZ ;  /* 0x0000800004397810 */ /* 0x040fe20007f7e0ff */
[----:B------:R-:W5:Y:S01]  /*1fcc0*/  LD.E.128 R24, desc[UR36][R24.64] ;  /* 0x0000002418187980 */ /* 0x000f62000c101d00 */
[----:B------:R-:W-:Y:S02]  /*1fcd0*/  IADD3 R61, P4, R4, 0x9000, RZ ;  /* 0x00009000043d7810 */ /* 0x000fe40007f9e0ff */
[----:B------:R-:W-:Y:S01]  /*1fce0*/  LOP3.LUT R64, R64, R65, RZ, 0x3c, !PT ;  /* 0x0000004140407212 */ /* 0x000fe200078e3cff */
[----:B------:R-:W-:Y:S01]  /*1fcf0*/  IMAD.X R65, RZ, RZ, R5, P5 ;  /* 0x000000ffff417224 */ /* 0x000fe200028e0605 */
[----:B------:R-:W-:Y:S01]  /*1fd00*/  IADD3 R6, P5, R4, 0xf000, RZ ;  /* 0x0000f00004067810 */ /* 0x000fe20007fbe0ff */
[----:B------:R-:W5:Y:S01]  /*1fd10*/  LD.E.128 R28, desc[UR36][R28.64] ;  /* 0x000000241c1c7980 */ /* 0x000f62000c101d00 */
[----:B------:R-:W-:-:S02]  /*1fd20*/  LOP3.LUT R48, R49, 0x380, RZ, 0xc0, !PT ;  /* 0x0000038031307812 */ /* 0x000fc400078ec0ff */
[----:B------:R-:W-:Y:S01]  /*1fd30*/  LOP3.LUT R52, R53, 0x380, RZ, 0xc0, !PT ;  /* 0x0000038035347812 */ /* 0x000fe200078ec0ff */
[----:B------:R-:W5:Y:S01]  /*1fd40*/  LD.E.128 R36, desc[UR36][R36.64] ;  /* 0x0000002424247980 */ /* 0x000f62000c101d00 */
[----:B------:R-:W-:Y:S02]  /*1fd50*/  LOP3.LUT R56, R57, 0x380, RZ, 0xc0, !PT ;  /* 0x0000038039387812 */ /* 0x000fe400078ec0ff */
[----:B------:R-:W-:Y:S01]  /*1fd60*/  SHF.R.U64 R7, R7, 0x3, RZ ;  /* 0x0000000307077819 */ /* 0x000fe200000012ff */
[----:B--2---:R-:W-:Y:S01]  /*1fd70*/  @P2 IMAD.HI.U32 R8, R12, R9, RZ ;  /* 0x000000090c082227 */ /* 0x004fe200078e00ff */
[----:B------:R-:W-:Y:S01]  /*1fd80*/  LOP3.LUT R60, R61, 0x380, RZ, 0xc0, !PT ;  /* 0x000003803d3c7812 */ /* 0x000fe200078ec0ff */
[----:B------:R-:W5:Y:S01]  /*1fd90*/  LD.E.128 R40, desc[UR36][R40.64] ;  /* 0x0000002428287980 */ /* 0x000f62000c101d00 */
[----:B------:R-:W-:Y:S01]  /*1fda0*/  LOP3.LUT R3, R6, 0x380, RZ, 0xc0, !PT ;  /* 0x0000038006037812 */ /* 0x000fe200078ec0ff */
[----:B------:R-:W-:Y:S01]  /*1fdb0*/  IMAD.X R85, RZ, RZ, R5, P5 ;  /* 0x000000ffff557224 */ /* 0x000fe200028e0605 */
[----:B------:R-:W-:Y:S01]  /*1fdc0*/  SHF.R.U64 R48, R48, 0x3, RZ ;  /* 0x0000000330307819 */ /* 0x000fe200000012ff */
[----:B------:R-:W5:Y:S01]  /*1fdd0*/  LD.E.128 R64, desc[UR36][R64.64] ;  /* 0x0000002440407980 */ /* 0x000f62000c101d00 */
        /* <DEDUP_REMOVED lines=12> */
[C---:B------:R-:W-:Y:S01]  /*1fea0*/  IADD3 R69, P0, R4.reuse, 0xb000, RZ ;  /* 0x0000b00004457810 */ /* 0x040fe20007f1e0ff */
[----:B------:R-:W-:Y:S01]  /*1feb0*/  IMAD.MOV.U32 R9, RZ, RZ, R12 ;  /* 0x000000ffff097224 */ /* 0x000fe200078e000c */
[C---:B------:R-:W-:Y:S01]  /*1fec0*/  IADD3 R73, P1, R4.reuse, 0xc000, RZ ;  /* 0x0000c00004497810 */ /* 0x040fe20007f3e0ff */
[----:B------:R-:W5:Y:S01]  /*1fed0*/  LD.E.128 R48, desc[UR36][R48.64] ;  /* 0x0000002430307980 */ /* 0x000f62000c101d00 */
[----:B------:R-:W-:-:S02]  /*1fee0*/  IADD3 R77, P3, R4, 0xd000, RZ ;  /* 0x0000d000044d7810 */ /* 0x000fc40007f7e0ff */
[----:B------:R-:W-:Y:S01]  /*1fef0*/  IADD3 R81, P4, R4, 0xe000, RZ ;  /* 0x0000e00004517810 */ /* 0x000fe20007f9e0ff */
[----:B------:R-:W5:Y:S01]  /*1ff00*/  LD.E.128 R52, desc[UR36][R52.64] ;  /* 0x0000002434347980 */ /* 0x000f62000c101d00 */
[----:B------:R-:W-:Y:S01]  /*1ff10*/  LOP3.LUT R84, R3, R6, RZ, 0x3c, !PT ;  /* 0x0000000603547212 */ /* 0x000fe200078e3cff */
[----:B------:R-:W-:Y:S01]  /*1ff20*/  IMAD.WIDE.U32 R2, R2, UR4, RZ ;  /* 0x0000000402027c25 */ /* 0x000fe2000f8e00ff */
[----:B------:R-:W-:Y:S01]  /*1ff30*/  LOP3.LUT R68, R69, 0x380, RZ, 0xc0, !PT ;  /* 0x0000038045447812 */ /* 0x000fe200078ec0ff */
[----:B------:R-:W-:Y:S01]  /*1ff40*/  ULDC.64 UR4, c[0x0][0xae8] ;  /* 0x0002ba0000047ab9 */ /* 0x000fe20000000a00 */
[----:B------:R-:W-:Y:S01]  /*1ff50*/  LOP3.LUT R72, R73, 0x380, RZ, 0xc0, !PT ;  /* 0x0000038049487812 */ /* 0x000fe200078ec0ff */
[----:B------:R-:W-:Y:S01]  /*1ff60*/  IMAD.IADD R3, R3, 0x1, R11 ;  /* 0x0000000103037824 */ /* 0x000fe200078e020b */
[----:B------:R-:W-:Y:S01]  /*1ff70*/  LOP3.LUT R76, R77, 0x380, RZ, 0xc0, !PT ;  /* 0x000003804d4c7812 */ /* 0x000fe200078ec0ff */
[----:B------:R-:W5:Y:S01]  /*1ff80*/  LD.E.128 R56, desc[UR36][R56.64] ;  /* 0x0000002438387980 */ /* 0x000f62000c101d00 */
[----:B------:R-:W-:Y:S01]  /*1ff90*/  LOP3.LUT R80, R81, 0x380, RZ, 0xc0, !PT ;  /* 0x0000038051507812 */ /* 0x000fe200078ec0ff */
[----:B------:R-:W-:Y:S01]  /*1ffa0*/  IMAD.WIDE.U32 R2, R188, UR4, R2 ;  /* 0x00000004bc027c25 */ /* 0x000fe2000f8e0002 */
[----:B------:R-:W-:Y:S01]  /*1ffb0*/  SHF.R.U64 R68, R68, 0x3, RZ ;  /* 0x0000000344447819 */ /* 0x000fe200000012ff */
[----:B------:R-:W5:Y:S01]  /*1ffc0*/  LD.E.128 R60, desc[UR36][R60.64] ;  /* 0x000000243c3c7980 */ /* 0x000f62000c101d00 */
[----:B------:R-:W-:-:S02]  /*1ffd0*/  SHF.R.U64 R72, R72, 0x3, RZ ;  /* 0x0000000348487819 */ /* 0x000fc400000012ff */
[----:B------:R-:W-:Y:S01]  /*1ffe0*/  SHF.R.U64 R76, R76, 0x3, RZ ;  /* 0x000000034c4c7819 */ /* 0x000fe200000012ff */
[----:B------:R-:W5:Y:S01]  /*1fff0*/  LD.E.128 R84, desc[UR36][R84.64] ;  /* 0x0000002454547980 */ /* 0x000f62000c101d00 */
[----:B------:R-:W-:Y:S02]  /*20000*/  SHF.R.U64 R80, R80, 0x3, RZ ;  /* 0x0000000350507819 */ /* 0x000fe400000012ff */
[----:B------:R-:W-:Y:S01]  /*20010*/  SHF.R.S32.HI R11, RZ, 0x1f, R0 ;  /* 0x0000001fff0b7819 */ /* 0x000fe20000011400 */
[----:B------:R-:W-:Y:S01]  /*20020*/  IMAD R3, R188, UR5, R3 ;  /* 0x00000005bc037c24 */ /* 0x000fe2000f8e0203 */
[----:B------:R-:W-:Y:S01]  /*20030*/  LOP3.LUT R68, R68, R69, RZ, 0x3c, !PT ;  /* 0x0000004544447212 */ /* 0x000fe200078e3cff */
[--C-:B------:R-:W-:Y:S01]  /*20040*/  IMAD.X R69, RZ, RZ, R5.reuse, P0 ;  /* 0x000000ffff457224 */ /* 0x100fe200000e0605 */
[----:B------:R-:W-:Y:S01]  /*20050*/  LOP3.LUT R72, R72, R73, RZ, 0x3c, !PT ;  /* 0x0000004948487212 */ /* 0x000fe200078e3cff */
[--C-:B------:R-:W-:Y:S01]  /*20060*/  IMAD.X R73, RZ, RZ, R5.reuse, P1 ;  /* 0x000000ffff497224 */ /* 0x100fe200008e0605 */
[----:B------:R-:W-:Y:S01]  /*20070*/  LOP3.LUT R76, R76, R77, RZ, 0x3c, !PT ;  /* 0x0000004d4c4c7212 */ /* 0x000fe200078e3cff */
[----:B------:R-:W-:Y:S01]  /*20080*/  ULDC.64 UR4, c[0x0][0xaf0] ;  /* 0x0002bc0000047ab9 */ /* 0x000fe20000000a00 */
[----:B------:R-:W-:Y:S01]  /*20090*/  LOP3.LUT R80, R80, R81, RZ, 0x3c, !PT ;  /* 0x0000005150507212 */ /* 0x000fe200078e3cff */
[----:B------:R-:W-:Y:S01]  /*200a0*/  IMAD.X R81, RZ, RZ, R5, P4 ;  /* 0x000000ffff517224 */ /* 0x000fe200020e0605 */
[----:B------:R-:W-:Y:S01]  /*200b0*/  LOP3.LUT R4, R7, R4, RZ, 0x3c, !PT ;  /* 0x0000000407047212 */ /* 0x000fe200078e3cff */
[----:B------:R-:W5:Y:S01]  /*200c0*/  LD.E.128 R68, desc[UR36][R68.64] ;  /* 0x0000002444447980 */ /* 0x000f62000c101d00 */
[----:B------:R-:W-:Y:S01]  /*200d0*/  IADD3.X R77, RZ, R5, RZ, P3, !PT ;  /* 0x00000005ff4d7210 */ /* 0x000fe20001ffe4ff */
[----:B------:R-:W-:Y:S01]  /*200e0*/  IMAD R11, R11, UR4, RZ ;  /* 0x000000040b0b7c24 */ /* 0x000fe2000f8e02ff */
[----:B0-----:R-:W-:Y:S01]  /*200f0*/  @P2 SHF.R.U32.HI R9, RZ, R13, R8 ;  /* 0x0000000dff092219 */ /* 0x001fe20000011608 */
[----:B------:R-:W5:Y:S01]  /*20100*/  LD.E.128 R72, desc[UR36][R72.64] ;  /* 0x0000002448487980 */ /* 0x000f62000c101d00 */
[----:B------:R-:W-:-:S03]  /*20110*/  IMAD.WIDE.U32 R2, R0, UR4, R2 ;  /* 0x0000000400027c25 */ /* 0x000fc6000f8e0002 */
[----:B------:R-:W5:Y:S01]  /*20120*/  LD.E.128 R4, desc[UR36][R4.64] ;  /* 0x0000002404047980 */ /* 0x000f62000c101d00 */
[----:B------:R-:W-:Y:S01]  /*20130*/  IMAD R11, R0, UR5, R11 ;  /* 0x00000005000b7c24 */ /* 0x000fe2000f8e020b */
[--C-:B------:R-:W-:Y:S02]  /*20140*/  SHF.R.S32.HI R0, RZ, 0x1f, R9.reuse ;  /* 0x0000001fff007819 */ /* 0x100fe40000011409 */
[----:B------:R-:W5:Y:S01]  /*20150*/  LD.E.128 R76, desc[UR36][R76.64] ;  /* 0x000000244c4c7980 */ /* 0x000f62000c101d00 */
[----:B------:R-:W-:Y:S01]  /*20160*/  IMAD.MOV R10, RZ, RZ, -R9 ;  /* 0x000000ffff0a7224 */ /* 0x000fe200078e0a09 */
[----:B------:R-:W-:Y:S02]  /*20170*/  ULDC.64 UR4, c[0x0][0xae0] ;  /* 0x0002b80000047ab9 */ /* 0x000fe40000000a00 */
[----:B------:R-:W5:Y:S01]  /*20180*/  LD.E.128 R80, desc[UR36][R80.64] ;  /* 0x0000002450507980 */ /* 0x000f62000c101d00 */
[----:B------:R-:W-:Y:S01]  /*20190*/  @!PT LDS RZ, [RZ] ;  /* 0x00000000fffff984 */ /* 0x000fe20000000800 */
[----:B------:R-:W-:Y:S01]  /*201a0*/  @!PT LDS RZ, [RZ] ;  /* 0x00000000fffff984 */ /* 0x000fe20000000800 */
[----:B------:R-:W-:Y:S01]  /*201b0*/  @!PT LDS RZ, [RZ] ;  /* 0x00000000fffff984 */ /* 0x000fe20000000800 */
[----:B------:R-:W-:Y:S01]  /*201c0*/  @!PT LDS RZ, [RZ] ;  /* 0x00000000fffff984 */ /* 0x000fe20000000800 */
[----:B------:R0:W-:Y:S06]  /*201d0*/  MEMBAR.ALL.CTA ;  /* 0x0000000000007992 */ /* 0x0001ec0000008000 */
[----:B0-----:R-:W0:Y:S01]  /*201e0*/  FENCE.VIEW.ASYNC.S ;  /* 0x00000000000073c6 */ /* 0x001e220000000000 */
[----:B------:R-:W-:-:S02]  /*201f0*/  IMAD.IADD R3, R3, 0x1, R11 ;  /* 0x0000000103037824 */ /* 0x000fc400078e020b */
[----:B------:R-:W-:Y:S02]  /*20200*/  IMAD R8, R0, UR4, RZ ;  /* 0x0000000400087c24 */ /* 0x000fe4000f8e02ff */
[----:B------:R-:W-:Y:S02]  /*20210*/  IMAD R99, R99, R10, R12 ;  /* 0x0000000a63637224 */ /* 0x000fe400078e020c */
[----:B------:R-:W-:-:S04]  /*20220*/  IMAD.WIDE.U32 R2, R9, UR4, R2 ;  /* 0x0000000409027c25 */ /* 0x000fc8000f8e0002 */
[----:B------:R-:W-:Y:S01]  /*20230*/  IMAD R9, R9, UR5, R8 ;  /* 0x0000000509097c24 */ /* 0x000fe2000f8e0208 */
[----:B------:R-:W-:Y:S01]  /*20240*/  SHF.R.S32.HI R8, RZ, 0x1f, R99 ;  /* 0x0000001fff087819 */ /* 0x000fe20000011463 */
[----:B------:R-:W-:Y:S01]  /*20250*/  ULDC.64 UR4, c[0x0][0xad8] ;  /* 0x0002b60000047ab9 */ /* 0x000fe20000000a00 */
[----:B------:R-:W-:Y:S02]  /*20260*/  VIADD R0, R22, 0x28420 ;  /* 0x0002842016007836 */ /* 0x000fe40000000000 */
[----:B------:R-:W-:Y:S02]  /*20270*/  IMAD.IADD R3, R3, 0x1, R9 ;  /* 0x0000000103037824 */ /* 0x000fe400078e0209 */
[----:B------:R-:W-:Y:S01]  /*20280*/  IMAD R8, R8, UR4, RZ ;  /* 0x0000000408087c24 */ /* 0x000fe2000f8e02ff */
[----:B------:R-:W-:Y:S01]  /*20290*/  PRMT R0, RZ, 0x654, R0 ;  /* 0x00000654ff007816 */ /* 0x000fe20000000000 */
[----:B------:R-:W-:-:S04]  /*202a0*/  IMAD.WIDE.U32 R2, R99, UR4, R2 ;  /* 0x0000000463027c25 */ /* 0x000fc8000f8e0002 */
[----:B------:R-:W-:Y:S01]  /*202b0*/  IMAD R99, R99, UR5, R8 ;  /* 0x0000000563637c24 */ /* 0x000fe2000f8e0208 */
[----:B------:R-:W-:Y:S01]  /*202c0*/  ULDC.64 UR4, c[0x0][0xa80] ;  /* 0x0002a00000047ab9 */ /* 0x000fe20000000a00 */
[----:B0-----:R0:W-:Y:S02]  /*202d0*/  SYNCS.ARRIVE.TRANS64.RED.A1T0 RZ, [R0+URZ], RZ ;  /* 0x000000ff00ff79a7 */ /* 0x0011e4000810043f */
[----:B------:R-:W-:Y:S01]  /*202e0*/  IMAD.IADD R3, R3, 0x1, R99 ;  /* 0x0000000103037824 */ /* 0x000fe200078e0263 */
[----:B0-----:R-:W-:Y:S01]  /*202f0*/  LEA R0, P0, R2, UR4, 0x1 ;  /* 0x0000000402007c11 */ /* 0x001fe2000f8008ff */
[----:B------:R-:W-:-:S03]  /*20300*/  UMOV UR4, 0xffffffff ;  /* 0xffffffff00047882 */ /* 0x000fc60000000000 */
[----:B------:R-:W-:Y:S01]  /*20310*/  LEA.HI.X R20, R2, UR5, R3, 0x1, P0 ;  /* 0x0000000502147c11 */ /* 0x000fe200080f0c03 */
[----:B------:R-:W-:Y:S01]  /*20320*/  IMAD.IADD R201, R187, 0x1, R201 ;  /* 0x00000001bbc97824 */ /* 0x000fe200078e02c9 */
[----:B------:R-:W-:Y:S07]  /*20330*/  BRA.DIV UR4, `(.L_x_1997) ;  /* 0x0000011a04147947 */ /* 0x000fee000b800000 */
[----:B------:R0:W1:Y:S04]  /*20340*/  SHFL.IDX PT, R21, R20, RZ, 0x181f ;  /* 0x00181fff14157589 */ /* 0x00006800000e0000 */
[----:B------:R0:W2:Y:S02]  /*20350*/  SHFL.IDX PT, R14, R0, RZ, 0x181f ;  /* 0x00181fff000e7589 */ /* 0x0000a400000e0000 */
.L_x_2392:
[----:B------:R-:W-:Y:S01]  /*20360*/  ISETP.GE.AND P0, PT, R201, R32, PT ;  /* 0x00000020c900720c */ /* 0x000fe20003f06270 */
[----:B------:R-:W-:-:S12]  /*20370*/  BSSY B1, `(.L_x_1998) ;  /* 0x0000013000017945 */ /* 0x000fd80003800000 */
[----:B------:R-:W-:Y:S05]  /*20380*/  @P0 BRA `(.L_x_1999) ;  /* 0x0000000000440947 */ /* 0x000fea0003800000 */
[----:B------:R-:W-:Y:S02]  /*20390*/  ULDC UR4, c[0x0][0xac8] ;  /* 0x0002b20000047ab9 */ /* 0x000fe40000000800 */
[----:B------:R-:W-:Y:S02]  /*203a0*/  ISETP.GE.AND P3, PT, R18, UR4, PT ;  /* 0x0000000412007c0c */ /* 0x000fe4000bf66270 */
[----:B------:R-:W-:Y:S02]  /*203b0*/  ISETP.GE.AND P2, PT, R190, UR4, PT ;  /* 0x00000004be007c0c */ /* 0x000fe4000bf46270 */
[----:B------:R-:W-:Y:S02]  /*203c0*/  ISETP.GE.AND P1, PT, R210, UR4, PT ;  /* 0x00000004d2007c0c */ /* 0x000fe4000bf26270 */
[----:B------:R-:W-:-:S07]  /*203d0*/  ISETP.GE.AND P0, PT, R211, UR4, PT ;  /* 0x00000004d3007c0c */ /* 0x000fce000bf06270 */
[-C--:B--2---:R-:W-:Y:S02]  /*203e0*/  @!P3 LEA R2, P5, R18, R14.reuse, 0x1 ;  /* 0x0000000e1202b211 */ /* 0x084fe400078a08ff */
[-C--:B------:R-:W-:Y:S02]  /*203f0*/  @!P2 LEA R8, P4, R190, R14.reuse, 0x1 ;  /* 0x0000000ebe08a211 */ /* 0x080fe400078808ff */
[-C--:B-1----:R-:W-:Y:S02]  /*20400*/  @!P3 LEA.HI.X R3, R18, R21.reuse, R19, 0x1, P5 ;  /* 0x000000151203b211 */ /* 0x082fe400028f0c13 */
[-C--:B------:R-:W-:Y:S02]  /*20410*/  @!P1 LEA R10, P5, R210, R14.reuse, 0x1 ;  /* 0x0000000ed20a9211 */ /* 0x080fe400078a08ff */
[----:B------:R-:W-:Y:S01]  /*20420*/  @!P2 LEA.HI.X R9, R190, R21, R214, 0x1, P4 ;  /* 0x00000015be09a211 */ /* 0x000fe200020f0cd6 */
[----:B-----5:R3:W-:Y:S01]  /*20430*/  @!P3 ST.E.128 desc[UR36][R2.64], R4 ;  /* 0x000000040200b985 */ /* 0x0207e2000c101d24 */
[----:B------:R-:W-:-:S02]  /*20440*/  @!P0 LEA R12, P4, R211, R14, 0x1 ;  /* 0x0000000ed30c8211 */ /* 0x000fc400078808ff */
[-C--:B------:R-:W-:Y:S01]  /*20450*/  @!P1 LEA.HI.X R11, R210, R21.reuse, R219, 0x1, P5 ;  /* 0x00000015d20b9211 */ /* 0x080fe200028f0cdb */
[----:B------:R3:W-:Y:S01]  /*20460*/  @!P2 ST.E.128 desc[UR36][R8.64], R40 ;  /* 0x000000280800a985 */ /* 0x0007e2000c101d24 */
[----:B------:R-:W-:-:S03]  /*20470*/  @!P0 LEA.HI.X R13, R211, R21, R218, 0x1, P4 ;  /* 0x00000015d30d8211 */ /* 0x000fc600020f0cda */
[----:B------:R3:W-:Y:S04]  /*20480*/  @!P1 ST.E.128 desc[UR36][R10.64], R56 ;  /* 0x000000380a009985 */ /* 0x0007e8000c101d24 */
[----:B------:R3:W-:Y:S02]  /*20490*/  @!P0 ST.E.128 desc[UR36][R12.64], R72 ;  /* 0x000000480c008985 */ /* 0x0007e4000c101d24 */
.L_x_1999:
[----:B------:R-:W-:Y:S05]  /*204a0*/  BSYNC B1 ;  /* 0x0000000000017941 */ /* 0x000fea0003800000 */
.L_x_1998:
[----:B------:R-:W-:-:S03]  /*204b0*/  UMOV UR4, 0xffffffff ;  /* 0xffffffff00047882 */ /* 0x000fc60000000000 */
[----:B------:R-:W-:Y:S05]  /*204c0*/  BRA.DIV UR4, `(.L_x_2000) ;  /* 0x0000011604e47947 */ /* 0x000fea000b800000 */
[----:B---3--:R3:W4:Y:S04]  /*204d0*/  SHFL.IDX PT, R9, R20, 0x1, 0x181f ;  /* 0x00381f0014097f89 */ /* 0x00872800000e0000 */
[----:B--2---:R3:W2:Y:S02]  /*204e0*/  SHFL.IDX PT, R14, R0, 0x1, 0x181f ;  /* 0x00381f00000e7f89 */ /* 0x0046a400000e0000 */
.L_x_2396:
[----:B------:R-:W-:Y:S01]  /*204f0*/  VIADD R3, R201, 0x20 ;  /* 0x00000020c9037836 */ /* 0x000fe20000000000 */
[----:B------:R-:W-:Y:S04]  /*20500*/  BSSY B1, `(.L_x_2001) ;  /* 0x0000014000017945 */ /* 0x000fe80003800000 */
[----:B------:R-:W-:-:S13]  /*20510*/  ISETP.GE.AND P0, PT, R3, R32, PT ;  /* 0x000000200300720c */ /* 0x000fda0003f06270 */
[----:B------:R-:W-:Y:S05]  /*20520*/  @P0 BRA `(.L_x_2002) ;  /* 0x0000000000440947 */ /* 0x000fea0003800000 */
[----:B------:R-:W-:Y:S02]  /*20530*/  ULDC UR4, c[0x0][0xac8] ;  /* 0x0002b20000047ab9 */ /* 0x000fe40000000800 */
[----:B------:R-:W-:Y:S02]  /*20540*/  ISETP.GE.AND P3, PT, R18, UR4, PT ;  /* 0x0000000412007c0c */ /* 0x000fe4000bf66270 */
[----:B------:R-:W-:Y:S02]  /*20550*/  ISETP.GE.AND P2, PT, R190, UR4, PT ;  /* 0x00000004be007c0c */ /* 0x000fe4000bf46270 */
[----:B------:R-:W-:Y:S02]  /*20560*/  ISETP.GE.AND P1, PT, R210, UR4, PT ;  /* 0x00000004d2007c0c */ /* 0x000fe4000bf26270 */
[----:B------:R-:W-:-:S07]  /*20570*/  ISETP.GE.AND P0, PT, R211, UR4, PT ;  /* 0x00000004d3007c0c */ /* 0x000fce000bf06270 */
[-C--:B--2---:R-:W-:Y:S02]  /*20580*/  @!P3 LEA R2, P5, R18, R14.reuse, 0x1 ;  /* 0x0000000e1202b211 */ /* 0x084fe400078a08ff */
[-C--:B-----5:R-:W-:Y:S02]  /*20590*/  @!P2 LEA R4, P4, R190, R14.reuse, 0x1 ;  /* 0x0000000ebe04a211 */ /* 0x0a0fe400078808ff */
[-C--:B----4-:R-:W-:Y:S02]  /*205a0*/  @!P3 LEA.HI.X R3, R18, R9.reuse, R19, 0x1, P5 ;  /* 0x000000091203b211 */ /* 0x090fe400028f0c13 */
[-C--:B------:R-:W-:Y:S02]  /*205b0*/  @!P1 LEA R6, P5, R210, R14.reuse, 0x1 ;  /* 0x0000000ed2069211 */ /* 0x080fe400078a08ff */
        /* <DEDUP_REMOVED lines=8> */
.L_x_2002:
[----:B------:R-:W-:Y:S05]  /*20640*/  BSYNC B1 ;  /* 0x0000000000017941 */ /* 0x000fea0003800000 */
.L_x_2001:
[----:B------:R-:W-:-:S03]  /*20650*/  UMOV UR4, 0xffffffff ;  /* 0xffffffff00047882 */ /* 0x000fc60000000000 */
[----:B------:R-:W-:Y:S05]  /*20660*/  BRA.DIV UR4, `(.L_x_2003) ;  /* 0x0000011604c47947 */ /* 0x000fea000b800000 */
[----:B--2-4-:R2:W4:Y:S04]  /*20670*/  SHFL.IDX PT, R9, R20, 0x2, 0x181f ;  /* 0x00581f0014097f89 */ /* 0x01452800000e0000 */
[----:B------:R2:W0:Y:S02]  /*20680*/  SHFL.IDX PT, R14, R0, 0x2, 0x181f ;  /* 0x00581f00000e7f89 */ /* 0x00042400000e0000 */
.L_x_2400:
[----:B------:R-:W-:Y:S01]  /*20690*/  IADD3 R3, R201, 0x40, RZ ;  /* 0x00000040c9037810 */ /* 0x000fe20007ffe0ff */
[----:B------:R-:W-:Y:S03]  /*206a0*/  BSSY B1, `(.L_x_2004) ;  /* 0x0000014000017945 */ /* 0x000fe60003800000 */
[----:B------:R-:W-:-:S13]  /*206b0*/  ISETP.GE.AND P0, PT, R3, R32, PT ;  /* 0x000000200300720c */ /* 0x000fda0003f06270 */
[----:B------:R-:W-:Y:S05]  /*206c0*/  @P0 BRA `(.L_x_2005) ;  /* 0x0000000000440947 */ /* 0x000fea0003800000 */
[----:B------:R-:W-:Y:S02]  /*206d0*/  ULDC UR4, c[0x0][0xac8] ;  /* 0x0002b20000047ab9 */ /* 0x000fe40000000800 */
[----:B------:R-:W-:Y:S02]  /*206e0*/  ISETP.GE.AND P3, PT, R18, UR4, PT ;  /* 0x0000000412007c0c */ /* 0x000fe4000bf66270 */
[----:B------:R-:W-:Y:S02]  /*206f0*/  ISETP.GE.AND P2, PT, R190, UR4, PT ;  /* 0x00000004be007c0c */ /* 0x000fe4000bf46270 */
[----:B------:R-:W-:Y:S02]  /*20700*/  ISETP.GE.AND P1, PT, R210, UR4, PT ;  /* 0x00000004d2007c0c */ /* 0x000fe4000bf26270 */
[----:B------:R-:W-:-:S07]  /*20710*/  ISETP.GE.AND P0, PT, R211, UR4, PT ;  /* 0x00000004d3007c0c */ /* 0x000fce000bf06270 */
[-C--:B0-----:R-:W-:Y:S02]  /*20720*/  @!P3 LEA R2, P5, R18, R14.reuse, 0x1 ;  /* 0x0000000e1202b211 */ /* 0x081fe400078a08ff */
        /* <DEDUP_REMOVED lines=11> */
.L_x_2005:
[----:B------:R-:W-:Y:S05]  /*207e0*/  BSYNC B1 ;  /* 0x0000000000017941 */ /* 0x000fea0003800000 */
.L_x_2004:
[----:B------:R-:W-:-:S03]  /*207f0*/  UMOV UR4, 0xffffffff ;  /* 0xffffffff00047882 */ /* 0x000fc60000000000 */
[----:B------:R-:W-:Y:S05]  /*20800*/  BRA.DIV UR4, `(.L_x_2006) ;  /* 0x0000011604a47947 */ /* 0x000fea000b800000 */
[----:B0---4-:R0:W4:Y:S04]  /*20810*/  SHFL.IDX PT, R9, R20, 0x3, 0x181f ;  /* 0x00781f0014097f89 */ /* 0x01112800000e0000 */
[----:B------:R0:W0:Y:S02]  /*20820*/  SHFL.IDX PT, R14, R0, 0x3, 0x181f ;  /* 0x00781f00000e7f89 */ /* 0x00002400000e0000 */
.L_x_2404:
[----:B------:R-:W-:-:S05]  /*20830*/  VIADD R3, R201, 0x60 ;  /* 0x00000060c9037836 */ /* 0x000fca0000000000 */
[----:B------:R-:W-:-:S13]  /*20840*/  ISETP.GE.AND P0, PT, R3, R32, PT ;  /* 0x000000200300720c */ /* 0x000fda0003f06270 */
[----:B------:R-:W-:Y:S05]  /*20850*/  @P0 BRA `(.L_x_2007) ;  /* 0x0000003000d80947 */ /* 0x000fea0003800000 */
[----:B------:R-:W-:Y:S02]  /*20860*/  ULDC UR4, c[0x0][0xac8] ;  /* 0x0002b20000047ab9 */ /* 0x000fe40000000800 */
[----:B------:R-:W-:Y:S02]  /*20870*/  ISETP.GE.AND P3, PT, R18, UR4, PT ;  /* 0x0000000412007c0c */ /* 0x000fe4000bf66270 */
[----:B------:R-:W-:Y:S02]  /*20880*/  ISETP.GE.AND P4, PT, R190, UR4, PT ;  /* 0x00000004be007c0c */ /* 0x000fe4000bf86270 */
[----:B------:R-:W-:-:S09]  /*20890*/  ISETP.GE.AND P5, PT, R210, UR4, PT ;  /* 0x00000004d2007c0c */ /* 0x000fd2000bfa6270 */
[-C--:B0-----:R-:W-:Y:S02]  /*208a0*/  @!P3 LEA R2, P0, R18, R14.reuse, 0x1 ;  /* 0x0000000e1202b211 */ /* 0x081fe400078008ff */
[-C--:B-----5:R-:W-:Y:S02]  /*208b0*/  @!P4 LEA R4, P1, R190, R14.reuse, 0x1 ;  /* 0x0000000ebe04c211 */ /* 0x0a0fe400078208ff */
[----:B------:R-:W-:Y:S02]  /*208c0*/  @!P5 LEA R6, P2, R210, R14, 0x1 ;  /* 0x0000000ed206d211 */ /* 0x000fe400078408ff */
[-C--:B----4-:R-:W-:Y:S02]  /*208d0*/  @!P3 LEA.HI.X R3, R18, R9.reuse, R19, 0x1, P0 ;  /* 0x000000091203b211 */ /* 0x090fe400000f0c13 */
[-C--:B------:R-:W-:Y:S02]  /*208e0*/  @!P4 LEA.HI.X R5, R190, R9.reuse, R214, 0x1, P1 ;  /* 0x00000009be05c211 */ /* 0x080fe400008f0cd6 */
[----:B------:R-:W-:Y:S01]  /*208f0*/  @!P5 LEA.HI.X R7, R210, R9, R219, 0x1, P2 ;  /* 0x00000009d207d211 */ /* 0x000fe200010f0cdb */
[----:B------:R0:W-:Y:S01]  /*20900*/  @!P3 ST.E.128 desc[UR36][R2.64], R36 ;  /* 0x000000240200b985 */ /* 0x0001e2000c101d24 */
[----:B------:R-:W-:-:S03]  /*20910*/  ISETP.GE.AND P0, PT, R211, UR4, PT ;  /* 0x00000004d3007c0c */ /* 0x000fc6000bf06270 */
[----:B------:R0:W-:Y:S04]  /*20920*/  @!P4 ST.E.128 desc[UR36][R4.64], R52 ;  /* 0x000000340400c985 */ /* 0x0001e8000c101d24 */
[----:B------:R0:W-:Y:S06]  /*20930*/  @!P5 ST.E.128 desc[UR36][R6.64], R68 ;  /* 0x000000440600d985 */ /* 0x0001ec000c101d24 */
[----:B------:R-:W-:Y:S05]  /*20940*/  @P0 BRA `(.L_x_2007) ;  /* 0x00000030009c0947 */ /* 0x000fea0003800000 */
[----:B------:R-:W-:-:S04]  /*20950*/  LEA R14, P0, R211, R14, 0x1 ;  /* 0x0000000ed30e7211 */ /* 0x000fc800078008ff */
[----:B------:R-:W-:-:S05]  /*20960*/  LEA.HI.X R15, R211, R9, R218, 0x1, P0 ;  /* 0x00000009d30f7211 */ /* 0x000fca00000f0cda */
[----:B------:R4:W-:Y:S01]  /*20970*/  ST.E.128 desc[UR36][R14.64], R84 ;  /* 0x000000540e007985 */ /* 0x0009e2000c101d24 */
[----:B------:R-:W-:Y:S05]  /*20980*/  BRA `(.L_x_2007) ;  /* 0x00000030008c7947 */ /* 0x000fea0003800000 */
.L_x_1996:
        /* <DEDUP_REMOVED lines=22> */
[----:B------:R-:W-:Y:S02]  /*20af0*/  IMAD.MOV R0, RZ, RZ, -R14 ;  /* 0x000000ffff007224 */ /* 0x000fe400078e0a0e */
[----:B------:R-:W-:Y:S01]  /*20b00*/  IMAD.IADD R13, R13, 0x1, R2 ;  /* 0x000000010d0d7824 */ /* 0x000fe200078e0202 */
[----:B------:R-:W-:Y:S01]  /*20b10*/  SHF.R.S32.HI R2, RZ, 0x1f, R14 ;  /* 0x0000001fff027819 */ /* 0x000fe2000001140e */
        /* <DEDUP_REMOVED lines=21> */
.L_x_2407:
[----:B------:R-:W-:Y:S01]  /*20c70*/  ISETP.GE.AND P0, PT, R34, R32, PT ;  /* 0x000000202200720c */ /* 0x000fe20003f06270 */
[----:B------:R-:W-:-:S12]  /*20c80*/  BSSY B1, `(.L_x_2009) ;  /* 0x0000111000017945 */ /* 0x000fd80003800000 */
[----:B------:R-:W-:Y:S05]  /*20c90*/  @P0 BRA `(.L_x_2010) ;  /* 0x00000010003c0947 */ /* 0x000fea0003800000 */
[----:B------:R-:W-:Y:S01]  /*20ca0*/  ULDC UR4, c[0x0][0xac8] ;  /* 0x0002b20000047ab9 */ /* 0x000fe20000000800 */
[----:B------:R-:W-:Y:S01]  /*20cb0*/  SHF.R.S32.HI R14, RZ, 0x1f, R191 ;  /* 0x0000001fff0e7819 */ /* 0x000fe200000114bf */
[C---:B------:R-:W-:Y:S01]  /*20cc0*/  VIADD R25, R191.reuse, 0x8 ;  /* 0x00000008bf197836 */ /* 0x040fe20000000000 */
[C---:B------:R-:W-:Y:S01]  /*20cd0*/  ISETP.GE.AND P0, PT, R191.reuse, UR4, PT ;  /* 0x00000004bf007c0c */ /* 0x040fe2000bf06270 */
[C---:B------:R-:W-:Y:S02]  /*20ce0*/  VIADD R35, R191.reuse, 0x8 ;  /* 0x00000008bf237836 */ /* 0x040fe40000000000 */
[C---:B------:R-:W-:Y:S02]  /*20cf0*/  VIADD R59, R191.reuse, 0x10 ;  /* 0x00000010bf3b7836 */ /* 0x040fe40000000000 */
[C---:B------:R-:W-:Y:S01]  /*20d00*/  VIADD R63, R191.reuse, 0x10 ;  /* 0x00000010bf3f7836 */ /* 0x040fe20000000000 */
[----:B------:R-:W-:Y:S01]  /*20d10*/  SHF.R.S32.HI R35, RZ, 0x1f, R35 ;  /* 0x0000001fff237819 */ /* 0x000fe20000011423 */
[----:B------:R-:W-:-:S02]  /*20d20*/  VIADD R34, R191, 0x40 ;  /* 0x00000040bf227836 */ /* 0x000fc40000000000 */
[C---:B------:R-:W-:Y:S01]  /*20d30*/  VIADD R82, R191.reuse, 0x58 ;  /* 0x00000058bf527836 */ /* 0x040fe20000000000 */
[----:B------:R-:W-:Y:S01]  /*20d40*/  SHF.R.S32.HI R63, RZ, 0x1f, R63 ;  /* 0x0000001fff3f7819 */ /* 0x000fe2000001143f */
[C---:B------:R-:W-:Y:S02]  /*20d50*/  VIADD R86, R191.reuse, 0x70 ;  /* 0x00000070bf567836 */ /* 0x040fe40000000000 */
[C---:B--2---:R-:W-:Y:S01]  /*20d60*/  @!P0 LEA R12, P1, R191.reuse, R11, 0x2 ;  /* 0x0000000bbf0c8211 */ /* 0x044fe200078210ff */
[----:B------:R-:W-:Y:S01]  /*20d70*/  @!P0 IMAD.MOV.U32 R15, RZ, RZ, R122 ;  /* 0x000000ffff0f8224 */ /* 0x000fe200078e007a */
[----:B------:R-:W-:Y:S01]  /*20d80*/  SHF.R.S32.HI R82, RZ, 0x1f, R82 ;  /* 0x0000001fff527819 */ /* 0x000fe20000011452 */
[C---:B------:R-:W-:Y:S01]  /*20d90*/  VIADD R90, R191.reuse, 0x60 ;  /* 0x00000060bf5a7836 */ /* 0x040fe20000000000 */
[C---:B-1----:R-:W-:Y:S01]  /*20da0*/  @!P0 LEA.HI.X R13, R191.reuse, R24, R14, 0x2, P1 ;  /* 0x00000018bf0d8211 */ /* 0x042fe200008f140e */
[----:B------:R-:W-:Y:S02]  /*20db0*/  @!P0 IMAD.MOV.U32 R14, RZ, RZ, R121 ;  /* 0x000000ffff0e8224 */ /* 0x000fe400078e0079 */
[----:B------:R-:W-:Y:S01]  /*20dc0*/  VIADD R94, R191, 0xb0 ;  /* 0x000000b0bf5e7836 */ /* 0x000fe20000000000 */
[----:B------:R-:W-:-:S02]  /*20dd0*/  SHF.R.S32.HI R90, RZ, 0x1f, R90 ;  /* 0x0000001fff5a7819 */ /* 0x000fc4000001145a */
[----:B------:R1:W-:Y:S01]  /*20de0*/  @!P0 ST.E.64 desc[UR36][R12.64], R14 ;  /* 0x0000000e0c008985 */ /* 0x0003e2000c101b24 */
[----:B------:R-:W-:Y:S02]  /*20df0*/  ISETP.GE.AND P0, PT, R25, UR4, PT ;  /* 0x0000000419007c0c */ /* 0x000fe4000bf06270 */
[----:B------:R-:W-:-:S11]  /*20e00*/  SHF.R.S32.HI R94, RZ, 0x1f, R94 ;  /* 0x0000001fff5e7819 */ /* 0x000fd6000001145e */
[C---:B-1----:R-:W-:Y:S01]  /*20e10*/  @!P0 LEA R12, P1, R25.reuse, R11, 0x2 ;  /* 0x0000000b190c8211 */ /* 0x042fe200078210ff */
[----:B------:R-:W-:Y:S02]  /*20e20*/  @!P0 IMAD.MOV.U32 R14, RZ, RZ, R117 ;  /* 0x000000ffff0e8224 */ /* 0x000fe400078e0075 */
[----:B------:R-:W-:Y:S01]  /*20e30*/  @!P0 IMAD.MOV.U32 R15, RZ, RZ, R118 ;  /* 0x000000ffff0f8224 */ /* 0x000fe200078e0076 */
[----:B------:R-:W-:Y:S01]  /*20e40*/  @!P0 LEA.HI.X R13, R25, R24, R35, 0x2, P1 ;  /* 0x00000018190d8211 */ /* 0x000fe200008f1423 */
[C---:B------:R-:W-:Y:S01]  /*20e50*/  VIADD R35, R191.reuse, 0x20 ;  /* 0x00000020bf237836 */ /* 0x040fe20000000000 */
[----:B------:R-:W-:-:S03]  /*20e60*/  IADD3 R25, R191, 0x18, RZ ;  /* 0x00000018bf197810 */ /* 0x000fc60007ffe0ff */
[----:B------:R1:W-:Y:S01]  /*20e70*/  @!P0 ST.E.64 desc[UR36][R12.64], R14 ;  /* 0x0000000e0c008985 */ /* 0x0003e2000c101b24 */
[----:B------:R-:W-:Y:S02]  /*20e80*/  ISETP.GE.AND P0, PT, R59, UR4, PT ;  /* 0x000000043b007c0c */ /* 0x000fe4000bf06270 */
[----:B------:R-:W-:-:S11]  /*20e90*/  ISETP.GE.AND P1, PT, R25, UR4, PT ;  /* 0x0000000419007c0c */ /* 0x000fd6000bf26270 */
[C---:B-1----:R-:W-:Y:S01]  /*20ea0*/  @!P0 LEA R12, P2, R59.reuse, R11, 0x2 ;  /* 0x0000000b3b0c8211 */ /* 0x042fe200078410ff */
[----:B------:R-:W-:Y:S02]  /*20eb0*/  @!P0 IMAD.MOV.U32 R14, RZ, RZ, R111 ;  /* 0x000000ffff0e8224 */ /* 0x000fe400078e006f */
[----:B------:R-:W-:Y:S01]  /*20ec0*/  @!P0 IMAD.MOV.U32 R15, RZ, RZ, R115 ;  /* 0x000000ffff0f8224 */ /* 0x000fe200078e0073 */
[----:B------:R-:W-:Y:S01]  /*20ed0*/  @!P0 LEA.HI.X R13, R59, R24, R63, 0x2, P2 ;  /* 0x000000183b0d8211 */ /* 0x000fe200010f143f */
[C---:B------:R-:W-:Y:S02]  /*20ee0*/  VIADD R63, R191.reuse, 0x18 ;  /* 0x00000018bf3f7836 */ /* 0x040fe40000000000 */
[----:B------:R-:W-:Y:S02]  /*20ef0*/  VIADD R59, R191, 0x28 ;  /* 0x00000028bf3b7836 */ /* 0x000fe40000000000 */
[----:B------:R1:W-:Y:S01]  /*20f00*/  @!P0 ST.E.64 desc[UR36][R12.64], R14 ;  /* 0x0000000e0c008985 */ /* 0x0003e2000c101b24 */
[----:B------:R-:W-:-:S02]  /*20f10*/  ISETP.GE.AND P0, PT, R35, UR4, PT ;  /* 0x0000000423007c0c */ /* 0x000fc4000bf06270 */
[----:B------:R-:W-:Y:S02]  /*20f20*/  SHF.R.S32.HI R63, RZ, 0x1f, R63 ;  /* 0x0000001fff3f7819 */ /* 0x000fe4000001143f */
[C---:B-1----:R-:W-:Y:S01]  /*20f30*/  @!P1 LEA R12, P2, R25.reuse, R11, 0x2 ;  /* 0x0000000b190c9211 */ /* 0x042fe200078410ff */
[----:B------:R-:W-:Y:S02]  /*20f40*/  @!P1 IMAD.MOV.U32 R14, RZ, RZ, R106 ;  /* 0x000000ffff0e9224 */ /* 0x000fe400078e006a */
[----:B------:R-:W-:Y:S01]  /*20f50*/  @!P1 IMAD.MOV.U32 R15, RZ, RZ, R110 ;  /* 0x000000ffff0f9224 */ /* 0x000fe200078e006e */
[----:B------:R-:W-:Y:S01]  /*20f60*/  @!P1 LEA.HI.X R13, R25, R24, R63, 0x2, P2 ;  /* 0x00000018190d9211 */ /* 0x000fe200010f143f */
[C---:B------:R-:W-:Y:S02]  /*20f70*/  VIADD R63, R191.reuse, 0x20 ;  /* 0x00000020bf3f7836 */ /* 0x040fe40000000000 */
[----:B------:R-:W-:Y:S02]  /*20f80*/  VIADD R25, R191, 0x30 ;  /* 0x00000030bf197836 */ /* 0x000fe40000000000 */
[----:B------:R1:W-:Y:S01]  /*20f90*/  @!P1 ST.E.64 desc[UR36][R12.64], R14 ;  /* 0x0000000e0c009985 */ /* 0x0003e2000c101b24 */
[----:B------:R-:W-:-:S02]  /*20fa0*/  SHF.R.S32.HI R63, RZ, 0x1f, R63 ;  /* 0x0000001fff3f7819 */ /* 0x000fc4000001143f */
[----:B------:R-:W-:Y:S02]  /*20fb0*/  ISETP.GE.AND P1, PT, R59, UR4, PT ;  /* 0x000000043b007c0c */ /* 0x000fe4000bf26270 */
[C---:B-1----:R-:W-:Y:S01]  /*20fc0*/  @!P0 LEA R12, P2, R35.reuse, R11, 0x2 ;  /* 0x0000000b230c8211 */ /* 0x042fe200078410ff */
[----:B------:R-:W-:Y:S01]  /*20fd0*/  @!P0 IMAD.MOV.U32 R14, RZ, RZ, R229 ;  /* 0x000000ffff0e8224 */ /* 0x000fe200078e00e5 */
[----:B------:R-:W-:Y:S02]  /*20fe0*/  @!P0 MOV R15, R227 ;  /* 0x000000e3000f8202 */ /* 0x000fe40000000f00 */
        /* <DEDUP_REMOVED lines=28> */
[----:B------:R-:W-:Y:S01]  /*211b0*/  VIADD R35, R191, 0x40 ;  /* 0x00000040bf237836 */ /* 0x000fe20000000000 */
[----:B------:R-:W-:Y:S01]  /*211c0*/  ISETP.GE.AND P2, PT, R25, UR4, PT ;  /* 0x0000000419007c0c */ /* 0x000fe2000bf46270 */
[----:B------:R-:W-:Y:S02]  /*211d0*/  VIADD R59, R191, 0x58 ;  /* 0x00000058bf3b7836 */ /* 0x000fe40000000000 */
[----:B------:R1:W-:Y:S01]  /*211e0*/  @!P1 ST.E.64 desc[UR36][R12.64], R14 ;  /* 0x0000000e0c009985 */ /* 0x0003e2000c101b24 */
[----:B------:R-:W-:-:S02]  /*211f0*/  SHF.R.S32.HI R35, RZ, 0x1f, R35 ;  /* 0x0000001fff237819 */ /* 0x000fc40000011423 */
[C---:B-1----:R-:W-:Y:S01]  /*21200*/  @!P0 LEA R12, P1, R34.reuse, R11, 0x2 ;  /* 0x0000000b220c8211 */ /* 0x042fe200078210ff */
[----:B------:R-:W-:Y:S02]  /*21210*/  @!P0 IMAD.MOV.U32 R14, RZ, RZ, R182 ;  /* 0x000000ffff0e8224 */ /* 0x000fe400078e00b6 */
[----:B------:R-:W-:Y:S01]  /*21220*/  @!P0 IMAD.MOV.U32 R15, RZ, RZ, R180 ;  /* 0x000000ffff0f8224 */ /* 0x000fe200078e00b4 */
[----:B------:R-:W-:Y:S01]  /*21230*/  @!P0 LEA.HI.X R13, R34, R24, R35, 0x2, P1 ;  /* 0x00000018220d8211 */ /* 0x000fe200008f1423 */
[C---:B------:R-:W-:Y:S01]  /*21240*/  VIADD R35, R191.reuse, 0x48 ;  /* 0x00000048bf237836 */ /* 0x040fe20000000000 */
[----:B------:R-:W-:Y:S02]  /*21250*/  IADD3 R34, R191, 0x50, RZ ;  /* 0x00000050bf227810 */ /* 0x000fe40007ffe0ff */
[----:B------:R-:W-:Y:S01]  /*21260*/  ISETP.GE.AND P1, PT, R59, UR4, PT ;  /* 0x000000043b007c0c */ /* 0x000fe2000bf26270 */
        /* <DEDUP_REMOVED lines=12> */
[----:B------:R-:W-:Y:S02]  /*21330*/  ISETP.GE.AND P3, PT, R25, UR4, PT ;  /* 0x0000000419007c0c */ /* 0x000fe4000bf66270 */
[CC--:B-1----:R-:W-:Y:S02]  /*21340*/  @!P0 LEA R14, P4, R34.reuse, R11.reuse, 0x2 ;  /* 0x0000000b220e8211 */ /* 0x0c2fe400078810ff */
[C---:B------:R-:W-:Y:S02]  /*21350*/  @!P1 LEA R12, P5, R59.reuse, R11, 0x2 ;  /* 0x0000000b3b0c9211 */ /* 0x040fe400078a10ff */
[-C--:B------:R-:W-:Y:S01]  /*21360*/  @!P0 LEA.HI.X R15, R34, R24.reuse, R35, 0x2, P4 ;  /* 0x00000018220f8211 */ /* 0x080fe200020f1423 */
[----:B------:R-:W-:Y:S01]  /*21370*/  @!P0 IMAD.MOV.U32 R34, RZ, RZ, R179 ;  /* 0x000000ffff228224 */ /* 0x000fe200078e00b3 */
[----:B------:R-:W-:Y:S01]  /*21380*/  @!P1 LEA.HI.X R13, R59, R24, R82, 0x2, P5 ;  /* 0x000000183b0d9211 */ /* 0x000fe200028f1452 */
[----:B------:R-:W-:Y:S01]  /*21390*/  @!P0 IMAD.MOV.U32 R35, RZ, RZ, R177 ;  /* 0x000000ffff238224 */ /* 0x000fe200078e00b1 */
[C---:B------:R-:W-:Y:S01]  /*213a0*/  IADD3 R59, R191.reuse, 0x78, RZ ;  /* 0x00000078bf3b7810 */ /* 0x040fe20007ffe0ff */
[----:B------:R-:W-:-:S03]  /*213b0*/  VIADD R82, R191, 0x68 ;  /* 0x00000068bf527836 */ /* 0x000fc60000000000 */
[----:B------:R1:W-:Y:S01]  /*213c0*/  @!P0 ST.E.64 desc[UR36][R14.64], R34 ;  /* 0x000000220e008985 */ /* 0x0003e2000c101b24 */
[----:B------:R-:W-:Y:S02]  /*213d0*/  ISETP.GE.AND P0, PT, R86, UR4, PT ;  /* 0x0000000456007c0c */ /* 0x000fe4000bf06270 */
[----:B------:R-:W-:Y:S01]  /*213e0*/  SHF.R.S32.HI R82, RZ, 0x1f, R82 ;  /* 0x0000001fff527819 */ /* 0x000fe20000011452 */
[----:B-1----:R-:W-:Y:S01]  /*213f0*/  @!P1 IMAD.MOV.U32 R34, RZ, RZ, R178 ;  /* 0x000000ffff229224 */ /* 0x002fe200078e00b2 */
[----:B------:R-:W-:Y:S01]  /*21400*/  @!P2 LEA R14, P4, R63, R11, 0x2 ;  /* 0x0000000b3f0ea211 */ /* 0x000fe200078810ff */
[----:B------:R-:W-:-:S03]  /*21410*/  @!P1 IMAD.MOV.U32 R35, RZ, RZ, R176 ;  /* 0x000000ffff239224 */ /* 0x000fc600078e00b0 */
[----:B------:R-:W-:Y:S01]  /*21420*/  @!P2 LEA.HI.X R15, R63, R24, R90, 0x2, P4 ;  /* 0x000000183f0fa211 */ /* 0x000fe200020f145a */
[----:B------:R-:W-:Y:S01]  /*21430*/  VIADD R63, R191, 0x80 ;  /* 0x00000080bf3f7836 */ /* 0x000fe20000000000 */
[----:B------:R1:W-:Y:S01]  /*21440*/  @!P1 ST.E.64 desc[UR36][R12.64], R34 ;  /* 0x000000220c009985 */ /* 0x0003e2000c101b24 */
[----:B------:R-:W-:Y:S01]  /*21450*/  ISETP.GE.AND P1, PT, R59, UR4, PT ;  /* 0x000000043b007c0c */ /* 0x000fe2000bf26270 */
[----:B------:R-:W-:-:S05]  /*21460*/  VIADD R90, R191, 0x70 ;  /* 0x00000070bf5a7836 */ /* 0x000fca0000000000 */
        /* <DEDUP_REMOVED lines=18> */
[----:B------:R-:W-:Y:S02]  /*21590*/  SHF.R.S32.HI R90, RZ, 0x1f, R90 ;  /* 0x0000001fff5a7819 */ /* 0x000fe4000001145a */
[----:B-1----:R-:W-:Y:S01]  /*215a0*/  @!P0 MOV R34, R171 ;  /* 0x000000ab00228202 */ /* 0x002fe20000000f00 */
[----:B------:R-:W-:Y:S01]  /*215b0*/  @!P0 IMAD.MOV.U32 R35, RZ, RZ, R169 ;  /* 0x000000ffff238224 */ /* 0x000fe200078e00a9 */
[----:B------:R-:W-:-:S04]  /*215c0*/  @!P1 LEA R12, P5, R59, R11, 0x2 ;  /* 0x0000000b3b0c9211 */ /* 0x000fc800078a10ff */
[----:B------:R1:W-:Y:S01]  /*215d0*/  @!P0 ST.E.64 desc[UR36][R14.64], R34 ;  /* 0x000000220e008985 */ /* 0x0003e2000c101b24 */
[----:B------:R-:W-:Y:S01]  /*215e0*/  @!P1 LEA.HI.X R13, R59, R24, R82, 0x2, P5 ;  /* 0x000000183b0d9211 */ /* 0x000fe200028f1452 */
[C---:B------:R-:W-:Y:S01]  /*215f0*/  VIADD R59, R191.reuse, 0x98 ;  /* 0x00000098bf3b7836 */ /* 0x040fe20000000000 */
        /* <DEDUP_REMOVED lines=18> */
[----:B------:R-:W-:Y:S02]  /*21720*/  ISETP.GE.AND P2, PT, R63, UR4, PT ;  /* 0x000000043f007c0c */ /* 0x000fe4000bf46270 */
[----:B------:R-:W-:Y:S02]  /*21730*/  IADD3 R82, R191, 0x98, RZ ;  /* 0x00000098bf527810 */ /* 0x000fe40007ffe0ff */
[----:B------:R-:W-:Y:S02]  /*21740*/  ISETP.GE.AND P4, PT, R25, UR4, PT ;  /* 0x0000000419007c0c */ /* 0x000fe4000bf86270 */
[----:B------:R-:W-:Y:S01]  /*21750*/  SHF.R.S32.HI R82, RZ, 0x1f, R82 ;  /* 0x0000001fff527819 */ /* 0x000fe20000011452 */
[----:B-1----:R-:W-:Y:S01]  /*21760*/  @!P3 IMAD.MOV.U32 R34, RZ, RZ, R166 ;  /* 0x000000ffff22b224 */ /* 0x002fe200078e00a6 */
[----:B------:R-:W-:Y:S01]  /*21770*/  @!P0 LEA R14, P5, R86, R11, 0x2 ;  /* 0x0000000b560e8211 */ /* 0x000fe200078a10ff */
[----:B------:R-:W-:-:S03]  /*21780*/  @!P3 IMAD.MOV.U32 R35, RZ, RZ, R164 ;  /* 0x000000ffff23b224 */ /* 0x000fc600078e00a4 */
[----:B------:R-:W-:Y:S01]  /*21790*/  @!P0 LEA.HI.X R15, R86, R24, R90, 0x2, P5 ;  /* 0x00000018560f8211 */ /* 0x000fe200028f145a */
[C---:B------:R-:W-:Y:S01]  /*217a0*/  VIADD R86, R191.reuse, 0xa0 ;  /* 0x000000a0bf567836 */ /* 0x040fe20000000000 */
[----:B------:R1:W-:Y:S01]  /*217b0*/  @!P3 ST.E.64 desc[UR36][R12.64], R34 ;  /* 0x000000220c00b985 */ /* 0x0003e2000c101b24 */
[----:B------:R-:W-:-:S03]  /*217c0*/  VIADD R90, R191, 0xb0 ;  /* 0x000000b0bf5a7836 */ /* 0x000fc60000000000 */
[----:B------:R-:W-:Y:S01]  /*217d0*/  SHF.R.S32.HI R86, RZ, 0x1f, R86 ;  /* 0x0000001fff567819 */ /* 0x000fe20000011456 */
[----:B-1----:R-:W-:Y:S01]  /*217e0*/  @!P0 IMAD.MOV.U32 R34, RZ, RZ, R161 ;  /* 0x000000ffff228224 */ /* 0x002fe200078e00a1 */
[----:B------:R-:W-:Y:S01]  /*217f0*/  @!P1 LEA R12, P3, R59, R11, 0x2 ;  /* 0x0000000b3b0c9211 */ /* 0x000fe200078610ff */
[----:B------:R-:W-:-:S03]  /*21800*/  @!P0 IMAD.MOV.U32 R35, RZ, RZ, R159 ;  /* 0x000000ffff238224 */ /* 0x000fc600078e009f */
[----:B------:R-:W-:Y:S01]  /*21810*/  @!P1 LEA.HI.X R13, R59, R24, R82, 0x2, P3 ;  /* 0x000000183b0d9211 */ /* 0x000fe200018f1452 */
[C---:B------:R-:W-:Y:S01]  /*21820*/  VIADD R82, R191.reuse, 0xb8 ;  /* 0x000000b8bf527836 */ /* 0x040fe20000000000 */
[----:B------:R1:W-:Y:S01]  /*21830*/  @!P0 ST.E.64 desc[UR36][R14.64], R34 ;  /* 0x000000220e008985 */ /* 0x0003e2000c101b24 */
[----:B------:R-:W-:Y:S01]  /*21840*/  VIADD R59, R191, 0xa8 ;  /* 0x000000a8bf3b7836 */ /* 0x000fe20000000000 */
[----:B------:R-:W-:-:S04]  /*21850*/  ISETP.GE.AND P0, PT, R90, UR4, PT ;  /* 0x000000045a007c0c */ /* 0x000fc8000bf06270 */
[----:B------:R-:W-:Y:S01]  /*21860*/  SHF.R.S32.HI R59, RZ, 0x1f, R59 ;  /* 0x0000001fff3b7819 */ /* 0x000fe2000001143b */
[----:B-1----:R-:W-:Y:S01]  /*21870*/  @!P1 IMAD.MOV.U32 R34, RZ, RZ, R160 ;  /* 0x000000ffff229224 */ /* 0x002fe200078e00a0 */
[----:B------:R-:W-:Y:S01]  /*21880*/  @!P2 LEA R14, P3, R63, R11, 0x2 ;  /* 0x0000000b3f0ea211 */ /* 0x000fe200078610ff */
[----:B------:R-:W-:-:S03]  /*21890*/  @!P1 IMAD.MOV.U32 R35, RZ, RZ, R147 ;  /* 0x000000ffff239224 */ /* 0x000fc600078e0093 */
[----:B------:R-:W-:Y:S01]  /*218a0*/  @!P2 LEA.HI.X R15, R63, R24, R86, 0x2, P3 ;  /* 0x000000183f0fa211 */ /* 0x000fe200018f1456 */
[C---:B------:R-:W-:Y:S01]  /*218b0*/  VIADD R63, R191.reuse, 0xc0 ;  /* 0x000000c0bf3f7836 */ /* 0x040fe20000000000 */
        /* <DEDUP_REMOVED lines=11> */
[----:B------:R-:W-:Y:S01]  /*21970*/  IADD3 R59, R191, 0xc8, RZ ;  /* 0x000000c8bf3b7810 */ /* 0x000fe20007ffe0ff */
[----:B-1----:R-:W-:Y:S01]  /*21980*/  @!P4 IMAD.MOV.U32 R34, RZ, RZ, R104 ;  /* 0x000000ffff22c224 */ /* 0x002fe200078e0068 */
[----:B------:R-:W-:Y:S01]  /*21990*/  @!P0 LEA R14, P3, R90, R11, 0x2 ;  /* 0x0000000b5a0e8211 */ /* 0x000fe200078610ff */
[----:B------:R-:W-:-:S03]  /*219a0*/  @!P4 IMAD.MOV.U32 R35, RZ, RZ, R92 ;  /* 0x000000ffff23c224 */ /* 0x000fc600078e005c */
[-C--:B------:R-:W-:Y:S02]  /*219b0*/  @!P0 LEA.HI.X R15, R90, R24.reuse, R94, 0x2, P3 ;  /* 0x000000185a0f8211 */ /* 0x080fe400018f145e */
[----:B------:R1:W-:Y:S01]  /*219c0*/  @!P4 ST.E.64 desc[UR36][R12.64], R34 ;  /* 0x000000220c00c985 */ /* 0x0003e2000c101b24 */
[----:B------:R-:W-:Y:S02]  /*219d0*/  ISETP.GE.AND P4, PT, R59, UR4, PT ;  /* 0x000000043b007c0c */ /* 0x000fe4000bf86270 */
[----:B------:R-:W-:Y:S02]  /*219e0*/  ISETP.GE.AND P3, PT, R25, UR4, PT ;  /* 0x0000000419007c0c */ /* 0x000fe4000bf66270 */
[C---:B-1----:R-:W-:Y:S01]  /*219f0*/  @!P1 LEA R12, P5, R82.reuse, R11, 0x2 ;  /* 0x0000000b520c9211 */ /* 0x042fe200078a10ff */
[----:B------:R-:W-:Y:S02]  /*21a00*/  @!P0 IMAD.MOV.U32 R34, RZ, RZ, R88 ;  /* 0x000000ffff228224 */ /* 0x000fe400078e0058 */
[----:B------:R-:W-:Y:S01]  /*21a10*/  @!P0 IMAD.MOV.U32 R35, RZ, RZ, R84 ;  /* 0x000000ffff238224 */ /* 0x000fe200078e0054 */
[----:B------:R-:W-:Y:S01]  /*21a20*/  @!P1 LEA.HI.X R13, R82, R24, R86, 0x2, P5 ;  /* 0x00000018520d9211 */ /* 0x000fe200028f1456 */
[----:B------:R-:W-:-:S06]  /*21a30*/  VIADD R82, R191, 0xc0 ;  /* 0x000000c0bf527836 */ /* 0x000fcc0000000000 */
[-C--:B------:R-:W-:Y:S01]  /*21a40*/  @!P3 LEA R108, P5, R25, R11.reuse, 0x2 ;  /* 0x0000000b196cb211 */ /* 0x080fe200078a10ff */
[----:B------:R1:W-:Y:S01]  /*21a50*/  @!P0 ST.E.64 desc[UR36][R14.64], R34 ;  /* 0x000000220e008985 */ /* 0x0003e2000c101b24 */
[----:B------:R-:W-:Y:S02]  /*21a60*/  SHF.R.S32.HI R82, RZ, 0x1f, R82 ;  /* 0x0000001fff527819 */ /* 0x000fe40000011452 */
[C---:B-1----:R-:W-:Y:S01]  /*21a70*/  @!P2 LEA R14, P0, R63.reuse, R11, 0x2 ;  /* 0x0000000b3f0ea211 */ /* 0x042fe200078010ff */
[----:B------:R-:W-:Y:S02]  /*21a80*/  @!P1 IMAD.MOV.U32 R34, RZ, RZ, R112 ;  /* 0x000000ffff229224 */ /* 0x000fe400078e0070 */
[----:B------:R-:W-:Y:S01]  /*21a90*/  @!P1 IMAD.MOV.U32 R35, RZ, RZ, R116 ;  /* 0x000000ffff239224 */ /* 0x000fe200078e0074 */
[----:B------:R-:W-:Y:S01]  /*21aa0*/  @!P2 LEA.HI.X R15, R63, R24, R82, 0x2, P0 ;  /* 0x000000183f0fa211 */ /* 0x000fe200000f1452 */
[----:B------:R-:W-:Y:S01]  /*21ab0*/  VIADD R63, R191, 0xc8 ;  /* 0x000000c8bf3f7836 */ /* 0x000fe20000000000 */
[----:B------:R-:W-:-:S02]  /*21ac0*/  ISETP.GE.AND P0, PT, R225, UR4, PT ;  /* 0x00000004e1007c0c */ /* 0x000fc4000bf06270 */
[----:B------:R1:W-:Y:S02]  /*21ad0*/  @!P1 ST.E.64 desc[UR36][R12.64], R34 ;  /* 0x000000220c009985 */ /* 0x0003e4000c101b24 */
[----:B------:R-:W-:Y:S02]  /*21ae0*/  SHF.R.S32.HI R63, RZ, 0x1f, R63 ;  /* 0x0000001fff3f7819 */ /* 0x000fe4000001143f */
[C---:B-1----:R-:W-:Y:S01]  /*21af0*/  @!P4 LEA R12, P1, R59.reuse, R11, 0x2 ;  /* 0x0000000b3b0cc211 */ /* 0x042fe200078210ff */
[----:B------:R-:W-:Y:S02]  /*21b00*/  @!P2 IMAD.MOV.U32 R34, RZ, RZ, R80 ;  /* 0x000000ffff22a224 */ /* 0x000fe400078e0050 */
[----:B------:R-:W-:Y:S01]  /*21b10*/  @!P2 IMAD.MOV.U32 R35, RZ, RZ, R3 ;  /* 0x000000ffff23a224 */ /* 0x000fe200078e0003 */
[----:B------:R-:W-:Y:S01]  /*21b20*/  @!P4 LEA.HI.X R13, R59, R24, R63, 0x2, P1 ;  /* 0x000000183b0dc211 */ /* 0x000fe200008f143f */
[----:B------:R-:W-:Y:S01]  /*21b30*/  VIADD R59, R191, 0xd0 ;  /* 0x000000d0bf3b7836 */ /* 0x000fe20000000000 */
[----:B------:R-:W-:-:S02]  /*21b40*/  ISETP.GE.AND P1, PT, R224, UR4, PT ;  /* 0x00000004e0007c0c */ /* 0x000fc4000bf26270 */
[----:B------:R1:W-:Y:S01]  /*21b50*/  @!P2 ST.E.64 desc[UR36][R14.64], R34 ;  /* 0x000000220e00a985 */ /* 0x0003e2000c101b24 */
[----:B------:R-:W-:Y:S02]  /*21b60*/  SHF.R.S32.HI R63, RZ, 0x1f, R223 ;  /* 0x0000001fff3f7819 */ /* 0x000fe400000114df */
[----:B------:R-:W-:-:S04]  /*21b70*/  SHF.R.S32.HI R59, RZ, 0x1f, R59 ;  /* 0x0000001fff3b7819 */ /* 0x000fc8000001143b */
[----:B------:R-:W-:Y:S02]  /*21b80*/  @!P3 LEA.HI.X R109, R25, R24, R59, 0x2, P5 ;  /* 0x00000018196db211 */ /* 0x000fe400028f143b */
[----:B------:R-:W-:Y:S02]  /*21b90*/  SHF.R.S32.HI R59, RZ, 0x1f, R225 ;  /* 0x0000001fff3b7819 */ /* 0x000fe400000114e1 */
[----:B------:R-:W-:Y:S02]  /*21ba0*/  ISETP.GE.AND P5, PT, R222, UR4, PT ;  /* 0x00000004de007c0c */ /* 0x000fe4000bfa6270 */
[----:B------:R-:W-:Y:S01]  /*21bb0*/  SHF.R.S32.HI R25, RZ, 0x1f, R224 ;  /* 0x0000001fff197819 */ /* 0x000fe200000114e0 */
[----:B-1----:R-:W-:Y:S01]  /*21bc0*/  @!P4 IMAD.MOV.U32 R14, RZ, RZ, R120 ;  /* 0x000000ffff0ec224 */ /* 0x002fe200078e0078 */
[----:B------:R-:W-:-:S05]  /*21bd0*/  @!P4 MOV R15, R69 ;  /* 0x00000045000fc202 */ /* 0x000fca0000000f00 */
[----:B------:R1:W-:Y:S01]  /*21be0*/  @!P4 ST.E.64 desc[UR36][R12.64], R14 ;  /* 0x0000000e0c00c985 */ /* 0x0003e2000c101b24 */
[----:B------:R-:W-:-:S03]  /*21bf0*/  ISETP.GE.AND P4, PT, R223, UR4, PT ;  /* 0x00000004df007c0c */ /* 0x000fc6000bf86270 */
[----:B------:R2:W-:Y:S01]  /*21c00*/  @!P3 ST.E.64 desc[UR36][R108.64], R4 ;  /* 0x000000046c00b985 */ /* 0x0005e2000c101b24 */
[----:B------:R-:W-:Y:S02]  /*21c10*/  ISETP.GE.AND P3, PT, R221, UR4, PT ;  /* 0x00000004dd007c0c */ /* 0x000fe4000bf66270 */
[CC--:B-1----:R-:W-:Y:S01]  /*21c20*/  @!P0 LEA R12, P2, R225.reuse, R11.reuse, 0x2 ;  /* 0x0000000be10c8211 */ /* 0x0c2fe200078410ff */
[----:B------:R-:W-:Y:S02]  /*21c30*/  @!P0 IMAD.MOV.U32 R14, RZ, RZ, R73 ;  /* 0x000000ffff0e8224 */ /* 0x000fe400078e0049 */
[----:B------:R-:W-:Y:S01]  /*21c40*/  @!P0 IMAD.MOV.U32 R15, RZ, RZ, R77 ;  /* 0x000000ffff0f8224 */ /* 0x000fe200078e004d */
[-C--:B------:R-:W-:Y:S02]  /*21c50*/  @!P0 LEA.HI.X R13, R225, R24.reuse, R59, 0x2, P2 ;  /* 0x00000018e10d8211 */ /* 0x080fe400010f143b */
[C---:B--2---:R-:W-:Y:S02]  /*21c60*/  @!P1 LEA R4, P2, R224.reuse, R11, 0x2 ;  /* 0x0000000be0049211 */ /* 0x044fe400078410ff */
[----:B------:R-:W-:Y:S01]  /*21c70*/  SHF.R.S32.HI R59, RZ, 0x1f, R222 ;  /* 0x0000001fff3b7819 */ /* 0x000fe200000114de */
[----:B------:R1:W-:Y:S01]  /*21c80*/  @!P0 ST.E.64 desc[UR36][R12.64], R14 ;  /* 0x0000000e0c008985 */ /* 0x0003e2000c101b24 */
[----:B------:R-:W-:-:S02]  /*21c90*/  @!P1 LEA.HI.X R5, R224, R24, R25, 0x2, P2 ;  /* 0x00000018e0059211 */ /* 0x000fc400010f1419 */
[----:B------:R-:W-:-:S03]  /*21ca0*/  SHF.R.S32.HI R25, RZ, 0x1f, R221 ;  /* 0x0000001fff197819 */ /* 0x000fc600000114dd */
[----:B------:R2:W-:Y:S01]  /*21cb0*/  @!P1 ST.E.64 desc[UR36][R4.64], R6 ;  /* 0x0000000604009985 */ /* 0x0005e2000c101b24 */
[CC--:B-1----:R-:W-:Y:S01]  /*21cc0*/  @!P4 LEA R12, P0, R223.reuse, R11.reuse, 0x2 ;  /* 0x0000000bdf0cc211 */ /* 0x0c2fe200078010ff */
[----:B------:R-:W-:Y:S02]  /*21cd0*/  @!P4 IMAD.MOV.U32 R14, RZ, RZ, R81 ;  /* 0x000000ffff0ec224 */ /* 0x000fe400078e0051 */
[----:B------:R-:W-:Y:S01]  /*21ce0*/  @!P4 IMAD.MOV.U32 R15, RZ, RZ, R85 ;  /* 0x000000ffff0fc224 */ /* 0x000fe200078e0055 */
[-C--:B------:R-:W-:Y:S02]  /*21cf0*/  @!P4 LEA.HI.X R13, R223, R24.reuse, R63, 0x2, P0 ;  /* 0x00000018df0dc211 */ /* 0x080fe400000f143f */
[CC--:B--2---:R-:W-:Y:S02]  /*21d00*/  @!P5 LEA R4, P1, R222.reuse, R11.reuse, 0x2 ;  /* 0x0000000bde04d211 */ /* 0x0c4fe400078210ff */
[----:B------:R-:W-:Y:S01]  /*21d10*/  @!P3 LEA R6, P2, R221, R11, 0x2 ;  /* 0x0000000bdd06b211 */ /* 0x000fe200078410ff */
[----:B------:R1:W-:Y:S01]  /*21d20*/  @!P4 ST.E.64 desc[UR36][R12.64], R14 ;  /* 0x0000000e0c00c985 */ /* 0x0003e2000c101b24 */
[----:B------:R-:W-:-:S02]  /*21d30*/  @!P5 LEA.HI.X R5, R222, R24, R59, 0x2, P1 ;  /* 0x00000018de05d211 */ /* 0x000fc400008f143b */
[----:B------:R-:W-:-:S03]  /*21d40*/  @!P3 LEA.HI.X R7, R221, R24, R25, 0x2, P2 ;  /* 0x00000018dd07b211 */ /* 0x000fc600010f1419 */
[----:B------:R3:W-:Y:S01]  /*21d50*/  @!P5 ST.E.64 desc[UR36][R4.64], R8 ;  /* 0x000000080400d985 */ /* 0x0007e2000c101b24 */
[----:B-1----:R-:W-:Y:S02]  /*21d60*/  @!P3 IMAD.MOV.U32 R12, RZ, RZ, R89 ;  /* 0x000000ffff0cb224 */ /* 0x002fe400078e0059 */
[----:B------:R-:W-:-:S05]  /*21d70*/  @!P3 IMAD.MOV.U32 R13, RZ, RZ, R93 ;  /* 0x000000ffff0db224 */ /* 0x000fca00078e005d */
[----:B------:R3:W-:Y:S02]  /*21d80*/  @!P3 ST.E.64 desc[UR36][R6.64], R12 ;  /* 0x0000000c0600b985 */ /* 0x0007e4000c101b24 */
.L_x_2010:
[----:B------:R-:W-:Y:S05]  /*21d90*/  BSYNC B1 ;  /* 0x0000000000017941 */ /* 0x000fea0003800000 */
.L_x_2009:
[----:B------:R-:W-:-:S03]  /*21da0*/  UMOV UR4, 0xffffffff ;  /* 0xffffffff00047882 */ /* 0x000fc60000000000 */
[----:B------:R-:W-:Y:S05]  /*21db0*/  BRA.DIV UR4, `(.L_x_2011) ;  /* 0x0000010204b87947 */ /* 0x000fea000b800000 */
[----:B---3--:R3:W4:Y:S04]  /*21dc0*/  SHFL.IDX PT, R8, R2, 0x1, 0x1c1f ;  /* 0x003c1f0002087f89 */ /* 0x00872800000e0000 */
[----:B0-----:R-:W0:Y:S02]  /*21dd0*/  SHFL.IDX PT, R0, R0, 0x1, 0x1c1f ;  /* 0x003c1f0000007f89 */ /* 0x001e2400000e0000 */
.L_x_2411:
[----:B------:R-:W-:-:S13]  /*21de0*/  ISETP.GE.AND P0, PT, R33, R32, PT ;  /* 0x000000202100720c */ /* 0x000fda0003f06270 */
[----:B------:R-:W-:Y:S05]  /*21df0*/  @P0 BRA `(.L_x_2007) ;  /* 0x0000001c00700947 */ /* 0x000fea0003800000 */
[----:B------:R-:W-:Y:S01]  /*21e00*/  ULDC UR4, c[0x0][0xac8] ;  /* 0x0002b20000047ab9 */ /* 0x000fe20000000800 */
[C---:B------:R-:W-:Y:S01]  /*21e10*/  VIADD R6, R191.reuse, 0x8 ;  /* 0x00000008bf067836 */ /* 0x040fe20000000000 */
[C---:B------:R-:W-:Y:S01]  /*21e20*/  ISETP.GE.AND P5, PT, R191.reuse, UR4, PT ;  /* 0x00000004bf007c0c */ /* 0x040fe2000bfa6270 */
[C---:B------:R-:W-:Y:S01]  /*21e30*/  VIADD R12, R191.reuse, 0x10 ;  /* 0x00000010bf0c7836 */ /* 0x040fe20000000000 */
[----:B------:R-:W-:Y:S01]  /*21e40*/  SHF.R.S32.HI R4, RZ, 0x1f, R191 ;  /* 0x0000001fff047819 */ /* 0x000fe200000114bf */
[C---:B------:R-:W-:Y:S01]  /*21e50*/  VIADD R14, R191.reuse, 0x18 ;  /* 0x00000018bf0e7836 */ /* 0x040fe20000000000 */
[----:B------:R-:W-:Y:S01]  /*21e60*/  ISETP.GE.AND P0, PT, R6, UR4, PT ;  /* 0x0000000406007c0c */ /* 0x000fe2000bf06270 */
[C---:B------:R-:W-:Y:S01]  /*21e70*/  VIADD R7, R191.reuse, 0x8 ;  /* 0x00000008bf077836 */ /* 0x040fe20000000000 */
[----:B------:R-:W-:Y:S01]  /*21e80*/  ISETP.GE.AND P3, PT, R12, UR4, PT ;  /* 0x000000040c007c0c */ /* 0x000fe2000bf66270 */
[C---:B------:R-:W-:Y:S01]  /*21e90*/  VIADD R9, R191.reuse, 0x20 ;  /* 0x00000020bf097836 */ /* 0x040fe20000000000 */
[----:B------:R-:W-:Y:S01]  /*21ea0*/  ISETP.GE.AND P2, PT, R14, UR4, PT ;  /* 0x000000040e007c0c */ /* 0x000fe2000bf46270 */
[C---:B------:R-:W-:Y:S01]  /*21eb0*/  VIADD R13, R191.reuse, 0x10 ;  /* 0x00000010bf0d7836 */ /* 0x040fe20000000000 */
[----:B------:R-:W-:Y:S01]  /*21ec0*/  SHF.R.S32.HI R7, RZ, 0x1f, R7 ;  /* 0x0000001fff077819 */ /* 0x000fe20000011407 */
[C---:B-1----:R-:W-:Y:S01]  /*21ed0*/  VIADD R24, R191.reuse, 0x18 ;  /* 0x00000018bf187836 */ /* 0x042fe20000000000 */
[C---:B------:R-:W-:Y:S01]  /*21ee0*/  IADD3 R15, R191.reuse, 0x28, RZ ;  /* 0x00000028bf0f7810 */ /* 0x040fe20007ffe0ff */
[----:B--2---:R-:W-:Y:S01]  /*21ef0*/  @!P5 IMAD.MOV.U32 R11, RZ, RZ, R20 ;  /* 0x000000ffff0bd224 */ /* 0x004fe200078e0014 */
[C---:B0--3--:R-:W-:Y:S01]  /*21f00*/  @!P5 LEA R2, P1, R191.reuse, R0, 0x2 ;  /* 0x00000000bf02d211 */ /* 0x049fe200078210ff */
[----:B------:R-:W-:Y:S01]  /*21f10*/  VIADD R25, R191, 0xa8 ;  /* 0x000000a8bf197836 */ /* 0x000fe20000000000 */
[----:B------:R-:W-:-:S02]  /*21f20*/  SHF.R.S32.HI R13, RZ, 0x1f, R13 ;  /* 0x0000001fff0d7819 */ /* 0x000fc4000001140d */
[----:B----4-:R-:W-:Y:S02]  /*21f30*/  @!P5 LEA.HI.X R3, R191, R8, R4, 0x2, P1 ;  /* 0x00000008bf03d211 */ /* 0x010fe400008f1404 */
[C---:B------:R-:W-:Y:S02]  /*21f40*/  @!P0 LEA R4, P4, R6.reuse, R0, 0x2 ;  /* 0x0000000006048211 */ /* 0x040fe400078810ff */
[----:B------:R-:W-:Y:S01]  /*21f50*/  ISETP.GE.AND P1, PT, R9, UR4, PT ;  /* 0x0000000409007c0c */ /* 0x000fe2000bf26270 */
[----:B------:R0:W-:Y:S01]  /*21f60*/  @!P5 ST.E.64 desc[UR36][R2.64], R10 ;  /* 0x0000000a0200d985 */ /* 0x0001e2000c101b24 */
[----:B------:R-:W-:Y:S01]  /*21f70*/  @!P0 LEA.HI.X R5, R6, R8, R7, 0x2, P4 ;  /* 0x0000000806058211 */ /* 0x000fe200020f1407 */
[----:B------:R-:W-:Y:S01]  /*21f80*/  @!P0 IMAD.MOV.U32 R6, RZ, RZ, R97 ;  /* 0x000000ffff068224 */ /* 0x000fe200078e0061 */
[----:B------:R-:W-:Y:S01]  /*21f90*/  SHF.R.S32.HI R24, RZ, 0x1f, R24 ;  /* 0x0000001fff187819 */ /* 0x000fe20000011418 */
[----:B------:R-:W-:Y:S01]  /*21fa0*/  @!P0 IMAD.MOV.U32 R7, RZ, RZ, R21 ;  /* 0x000000ffff078224 */ /* 0x000fe200078e0015 */
[----:B------:R-:W-:-:S04]  /*21fb0*/  SHF.R.S32.HI R25, RZ, 0x1f, R25 ;  /* 0x0000001fff197819 */ /* 0x000fc80000011419 */
[----:B------:R1:W-:Y:S01]  /*21fc0*/  @!P0 ST.E.64 desc[UR36][R4.64], R6 ;  /* 0x0000000604008985 */ /* 0x0003e2000c101b24 */
[----:B------:R-:W-:Y:S02]  /*21fd0*/  ISETP.GE.AND P0, PT, R15, UR4, PT ;  /* 0x000000040f007c0c */ /* 0x000fe4000bf06270 */
[----:B0-----:R-:W-:-:S04]  /*21fe0*/  @!P3 LEA R2, P5, R12, R0, 0x2 ;  /* 0x000000000c02b211 */ /* 0x001fc800078a10ff */
[----:B------:R-:W-:Y:S01]  /*21ff0*/  @!P3 LEA.HI.X R3, R12, R8, R13, 0x2, P5 ;  /* 0x000000080c03b211 */ /* 0x000fe200028f140d */
[C---:B------:R-:W-:Y:S02]  /*22000*/  VIADD R12, R191.reuse, 0x30 ;  /* 0x00000030bf0c7836 */ /* 0x040fe40000000000 */
[C---:B------:R-:W-:Y:S01]  /*22010*/  VIADD R13, R191.reuse, 0x20 ;  /* 0x00000020bf0d7836 */ /* 0x040fe20000000000 */
[----:B-1----:R-:W-:Y:S01]  /*22020*/  @!P2 LEA R4, P4, R14, R0, 0x2 ;  /* 0x000000000e04a211 */ /* 0x002fe200078810ff */
[----:B------:R0:W-:Y:S01]  /*22030*/  @!P3 ST.E.64 desc[UR36][R2.64], R26 ;  /* 0x0000001a0200b985 */ /* 0x0001e2000c101b24 */
[----:B------:R-:W-:Y:S01]  /*22040*/  @!P2 IMAD.MOV.U32 R6, RZ, RZ, R64 ;  /* 0x000000ffff06a224 */ /* 0x000fe200078e0040 */
[----:B------:R-:W-:Y:S01]  /*22050*/  ISETP.GE.AND P3, PT, R12, UR4, PT ;  /* 0x000000040c007c0c */ /* 0x000fe2000bf66270 */
[----:B------:R-:W-:Y:S01]  /*22060*/  @!P2 IMAD.MOV.U32 R7, RZ, RZ, R101 ;  /* 0x000000ffff07a224 */ /* 0x000fe200078e0065 */
[----:B------:R-:W-:Y:S01]  /*22070*/  @!P2 LEA.HI.X R5, R14, R8, R24, 0x2, P4 ;  /* 0x000000080e05a211 */ /* 0x000fe200020f1418 */
[C---:B------:R-:W-:Y:S01]  /*22080*/  VIADD R14, R191.reuse, 0x38 ;  /* 0x00000038bf0e7836 */ /* 0x040fe20000000000 */
[----:B------:R-:W-:Y:S01]  /*22090*/  SHF.R.S32.HI R13, RZ, 0x1f, R13 ;  /* 0x0000001fff0d7819 */ /* 0x000fe2000001140d */
[----:B------:R-:W-:-:S02]  /*220a0*/  VIADD R24, R191, 0x28 ;  /* 0x00000028bf187836 */ /* 0x000fc40000000000 */
[----:B------:R1:W-:Y:S01]  /*220b0*/  @!P2 ST.E.64 desc[UR36][R4.64], R6 ;  /* 0x000000060400a985 */ /* 0x0003e2000c101b24 */
[----:B------:R-:W-:Y:S02]  /*220c0*/  ISETP.GE.AND P2, PT, R14, UR4, PT ;  /* 0x000000040e007c0c */ /* 0x000fe4000bf46270 */
[----:B------:R-:W-:Y:S02]  /*220d0*/  SHF.R.S32.HI R24, RZ, 0x1f, R24 ;  /* 0x0000001fff187819 */ /* 0x000fe40000011418 */
[----:B0-----:R-:W-:-:S04]  /*220e0*/  @!P1 LEA R2, P5, R9, R0, 0x2 ;  /* 0x0000000009029211 */ /* 0x001fc800078a10ff */
[----:B------:R-:W-:Y:S01]  /*220f0*/  @!P1 LEA.HI.X R3, R9, R8, R13, 0x2, P5 ;  /* 0x0000000809039211 */ /* 0x000fe200028f140d */
[C---:B------:R-:W-:Y:S02]  /*22100*/  VIADD R9, R191.reuse, 0x40 ;  /* 0x00000040bf097836 */ /* 0x040fe40000000000 */
[----:B------:R-:W-:Y:S01]  /*22110*/  VIADD R13, R191, 0x30 ;  /* 0x00000030bf0d7836 */ /* 0x000fe20000000000 */
[----:B-1----:R-:W-:Y:S01]  /*22120*/  @!P0 LEA R4, P4, R15, R0, 0x2 ;  /* 0x000000000f048211 */ /* 0x002fe200078810ff */
[----:B------:R0:W-:Y:S01]  /*22130*/  @!P1 ST.E.64 desc[UR36][R2.64], R36 ;  /* 0x0000002402009985 */ /* 0x0001e2000c101b24 */
[----:B------:R-:W-:Y:S01]  /*22140*/  ISETP.GE.AND P1, PT, R9, UR4, PT ;  /* 0x0000000409007c0c */ /* 0x000fe2000bf26270 */
[----:B------:R-:W-:Y:S01]  /*22150*/  @!P0 IMAD.MOV.U32 R6, RZ, RZ, R105 ;  /* 0x000000ffff068224 */ /* 0x000fe200078e0069 */
[----:B------:R-:W-:Y:S01]  /*22160*/  @!P0 LEA.HI.X R5, R15, R8, R24, 0x2, P4 ;  /* 0x000000080f058211 */ /* 0x000fe200020f1418 */
[C---:B------:R-:W-:Y:S01]  /*22170*/  VIADD R15, R191.reuse, 0x48 ;  /* 0x00000048bf0f7836 */ /* 0x040fe20000000000 */
[----:B------:R-:W-:Y:S01]  /*22180*/  @!P0 MOV R7, R47 ;  /* 0x0000002f00078202 */ /* 0x000fe20000000f00 */
[----:B------:R-:W-:Y:S01]  /*22190*/  VIADD R24, R191, 0x38 ;  /* 0x00000038bf187836 */ /* 0x000fe20000000000 */
[----:B------:R-:W-:Y:S01]  /*221a0*/  SHF.R.S32.HI R13, RZ, 0x1f, R13 ;  /* 0x0000001fff0d7819 */ /* 0x000fe2000001140d */
[----:B------:R-:W-:-:S02]  /*221b0*/  @!P2 IMAD.MOV.U32 R47, RZ, RZ, R50 ;  /* 0x000000ffff2fa224 */ /* 0x000fc400078e0032 */
[----:B------:R1:W-:Y:S01]  /*221c0*/  @!P0 ST.E.64 desc[UR36][R4.64], R6 ;  /* 0x0000000604008985 */ /* 0x0003e2000c101b24 */
[----:B------:R-:W-:Y:S02]  /*221d0*/  ISETP.GE.AND P0, PT, R15, UR4, PT ;  /* 0x000000040f007c0c */ /* 0x000fe4000bf06270 */
[----:B------:R-:W-:Y:S02]  /*221e0*/  SHF.R.S32.HI R24, RZ, 0x1f, R24 ;  /* 0x0000001fff187819 */ /* 0x000fe40000011418 */
[----:B0-----:R-:W-:-:S04]  /*221f0*/  @!P3 LEA R2, P5, R12, R0, 0x2 ;  /* 0x000000000c02b211 */ /* 0x001fc800078a10ff */
[----:B------:R-:W-:Y:S01]  /*22200*/  @!P3 LEA.HI.X R3, R12, R8, R13, 0x2, P5 ;  /* 0x000000080c03b211 */ /* 0x000fe200028f140d */
[C---:B------:R-:W-:Y:S02]  /*22210*/  VIADD R12, R191.reuse, 0x50 ;  /* 0x00000050bf0c7836 */ /* 0x040fe40000000000 */
[C---:B------:R-:W-:Y:S01]  /*22220*/  VIADD R13, R191.reuse, 0x40 ;  /* 0x00000040bf0d7836 */ /* 0x040fe20000000000 */
[----:B-1----:R-:W-:Y:S01]  /*22230*/  @!P2 LEA R4, P4, R14, R0, 0x2 ;  /* 0x000000000e04a211 */ /* 0x002fe200078810ff */
[----:B------:R0:W-:Y:S01]  /*22240*/  @!P3 ST.E.64 desc[UR36][R2.64], R38 ;  /* 0x000000260200b985 */ /* 0x0001e2000c101b24 */
[----:B------:R-:W-:Y:S01]  /*22250*/  ISETP.GE.AND P3, PT, R12, UR4, PT ;  /* 0x000000040c007c0c */ /* 0x000fe2000bf66270 */
[----:B------:R-:W-:Y:S01]  /*22260*/  @!P0 IMAD.MOV.U32 R59, RZ, RZ, R58 ;  /* 0x000000ffff3b8224 */ /* 0x000fe200078e003a */
[----:B------:R-:W-:Y:S01]  /*22270*/  @!P2 LEA.HI.X R5, R14, R8, R24, 0x2, P4 ;  /* 0x000000080e05a211 */ /* 0x000fe200020f1418 */
[C---:B------:R-:W-:Y:S01]  /*22280*/  VIADD R14, R191.reuse, 0x58 ;  /* 0x00000058bf0e7836 */ /* 0x040fe20000000000 */
[----:B------:R-:W-:Y:S01]  /*22290*/  SHF.R.S32.HI R13, RZ, 0x1f, R13 ;  /* 0x0000001fff0d7819 */ /* 0x000fe2000001140d */
[----:B------:R-:W-:-:S02]  /*222a0*/  VIADD R24, R191, 0x48 ;  /* 0x00000048bf187836 */ /* 0x000fc40000000000 */
[----:B------:R1:W-:Y:S01]  /*222b0*/  @!P2 ST.E.64 desc[UR36][R4.64], R46 ;  /* 0x0000002e0400a985 */ /* 0x0003e2000c101b24 */
[----:B------:R-:W-:Y:S01]  /*222c0*/  ISETP.GE.AND P2, PT, R14, UR4, PT ;  /* 0x000000040e007c0c */ /* 0x000fe2000bf46270 */
[----:B------:R-:W-:Y:S01]  /*222d0*/  @!P0 IMAD.MOV.U32 R58, RZ, RZ, R54 ;  /* 0x000000ffff3a8224 */ /* 0x000fe200078e0036 */
        /* <DEDUP_REMOVED lines=19> */
[C---:B------:R-:W-:Y:S01]  /*22410*/  VIADD R12, R191.reuse, 0x70 ;  /* 0x00000070bf0c7836 */ /* 0x040fe20000000000 */
[C---:B------:R-:W-:Y:S02]  /*22420*/  IADD3 R13, R191.reuse, 0x60, RZ ;  /* 0x00000060bf0d7810 */ /* 0x040fe40007ffe0ff */
[----:B-1----:R-:W-:Y:S01]  /*22430*/  @!P2 LEA R4, P4, R14, R0, 0x2 ;  /* 0x000000000e04a211 */ /* 0x002fe200078810ff */
[----:B------:R0:W-:Y:S01]  /*22440*/  @!P3 ST.E.64 desc[UR36][R2.64], R42 ;  /* 0x0000002a0200b985 */ /* 0x0001e2000c101b24 */
[----:B------:R-:W-:Y:S02]  /*22450*/  ISETP.GE.AND P3, PT, R12, UR4, PT ;  /* 0x000000040c007c0c */ /* 0x000fe4000bf66270 */
        /* <DEDUP_REMOVED lines=16> */
[----:B------:R-:W-:Y:S01]  /*22560*/  @!P0 IMAD.MOV.U32 R7, RZ, RZ, R66 ;  /* 0x000000ffff078224 */ /* 0x000fe200078e0042 */
[----:B------:R-:W-:Y:S01]  /*22570*/  SHF.R.S32.HI R13, RZ, 0x1f, R13 ;  /* 0x0000001fff0d7819 */ /* 0x000fe2000001140d */
[----:B------:R-:W-:-:S02]  /*22580*/  VIADD R15, R191, 0x88 ;  /* 0x00000088bf0f7836 */ /* 0x000fc40000000000 */
[----:B------:R-:W-:Y:S01]  /*22590*/  VIADD R24, R191, 0x78 ;  /* 0x00000078bf187836 */ /* 0x000fe20000000000 */
[----:B------:R1:W-:Y:S02]  /*225a0*/  @!P0 ST.E.64 desc[UR36][R4.64], R6 ;  /* 0x0000000604008985 */ /* 0x0003e4000c101b24 */
[----:B------:R-:W-:Y:S02]  /*225b0*/  ISETP.GE.AND P0, PT, R15, UR4, PT ;  /* 0x000000040f007c0c */ /* 0x000fe4000bf06270 */
[----:B------:R-:W-:Y:S02]  /*225c0*/  SHF.R.S32.HI R24, RZ, 0x1f, R24 ;  /* 0x0000001fff187819 */ /* 0x000fe40000011418 */
[----:B0-----:R-:W-:-:S04]  /*225d0*/  @!P3 LEA R2, P5, R12, R0, 0x2 ;  /* 0x000000000c02b211 */ /* 0x001fc800078a10ff */
[----:B------:R-:W-:Y:S01]  /*225e0*/  @!P3 LEA.HI.X R3, R12, R8, R13, 0x2, P5 ;  /* 0x000000080c03b211 */ /* 0x000fe200028f140d */
[C---:B------:R-:W-:Y:S02]  /*225f0*/  VIADD R12, R191.reuse, 0x90 ;  /* 0x00000090bf0c7836 */ /* 0x040fe40000000000 */
[C---:B------:R-:W-:Y:S01]  /*22600*/  VIADD R13, R191.reuse, 0x80 ;  /* 0x00000080bf0d7836 */ /* 0x040fe20000000000 */
[C---:B-1----:R-:W-:Y:S01]  /*22610*/  @!P2 LEA R4, P4, R14.reuse, R0, 0x2 ;  /* 0x000000000e04a211 */ /* 0x042fe200078810ff */
[----:B------:R0:W-:Y:S01]  /*22620*/  @!P3 ST.E.64 desc[UR36][R2.64], R48 ;  /* 0x000000300200b985 */ /* 0x0001e2000c101b24 */
[----:B------:R-:W-:Y:S01]  /*22630*/  @!P2 MOV R6, R67 ;  /* 0x000000430006a202 */ /* 0x000fe20000000f00 */
[----:B------:R-:W-:Y:S01]  /*22640*/  @!P2 IMAD.MOV.U32 R7, RZ, RZ, R71 ;  /* 0x000000ffff07a224 */ /* 0x000fe200078e0047 */
[----:B------:R-:W-:Y:S01]  /*22650*/  @!P2 LEA.HI.X R5, R14, R8, R24, 0x2, P4 ;  /* 0x000000080e05a211 */ /* 0x000fe200020f1418 */
[C---:B------:R-:W-:Y:S01]  /*22660*/  VIADD R24, R191.reuse, 0x88 ;  /* 0x00000088bf187836 */ /* 0x040fe20000000000 */
[----:B------:R-:W-:Y:S01]  /*22670*/  ISETP.GE.AND P3, PT, R12, UR4, PT ;  /* 0x000000040c007c0c */ /* 0x000fe2000bf66270 */
[----:B------:R-:W-:Y:S01]  /*22680*/  VIADD R14, R191, 0x98 ;  /* 0x00000098bf0e7836 */ /* 0x000fe20000000000 */
[----:B------:R-:W-:Y:S01]  /*22690*/  SHF.R.S32.HI R13, RZ, 0x1f, R13 ;  /* 0x0000001fff0d7819 */ /* 0x000fe2000001140d */
[----:B------:R1:W-:Y:S01]  /*226a0*/  @!P2 ST.E.64 desc[UR36][R4.64], R6 ;  /* 0x000000060400a985 */ /* 0x0003e2000c101b24 */
[----:B------:R-:W-:-:S02]  /*226b0*/  SHF.R.S32.HI R24, RZ, 0x1f, R24 ;  /* 0x0000001fff187819 */ /* 0x000fc40000011418 */
[----:B------:R-:W-:Y:S02]  /*226c0*/  ISETP.GE.AND P2, PT, R14, UR4, PT ;  /* 0x000000040e007c0c */ /* 0x000fe4000bf46270 */
[----:B0-----:R-:W-:-:S04]  /*226d0*/  @!P1 LEA R2, P5, R9, R0, 0x2 ;  /* 0x0000000009029211 */ /* 0x001fc800078a10ff */
[----:B------:R-:W-:Y:S01]  /*226e0*/  @!P1 LEA.HI.X R3, R9, R8, R13, 0x2, P5 ;  /* 0x0000000809039211 */ /* 0x000fe200028f140d */
[C---:B------:R-:W-:Y:S02]  /*226f0*/  VIADD R9, R191.reuse, 0xa0 ;  /* 0x000000a0bf097836 */ /* 0x040fe40000000000 */
[----:B------:R-:W-:Y:S01]  /*22700*/  VIADD R13, R191, 0x90 ;  /* 0x00000090bf0d7836 */ /* 0x000fe20000000000 */
[C---:B-1----:R-:W-:Y:S01]  /*22710*/  @!P0 LEA R6, P4, R15.reuse, R0, 0x2 ;  /* 0x000000000f068211 */ /* 0x042fe200078810ff */
[----:B------:R-:W-:Y:S02]  /*22720*/  @!P1 IMAD.MOV.U32 R4, RZ, RZ, R51 ;  /* 0x000000ffff049224 */ /* 0x000fe400078e0033 */
[----:B------:R-:W-:Y:S01]  /*22730*/  @!P1 IMAD.MOV.U32 R5, RZ, RZ, R52 ;  /* 0x000000ffff059224 */ /* 0x000fe200078e0034 */
[----:B------:R-:W-:Y:S01]  /*22740*/  @!P0 LEA.HI.X R7, R15, R8, R24, 0x2, P4 ;  /* 0x000000080f078211 */ /* 0x000fe200020f1418 */
[C---:B------:R-:W-:Y:S01]  /*22750*/  VIADD R24, R191.reuse, 0xa8 ;  /* 0x000000a8bf187836 */ /* 0x040fe20000000000 */
[----:B------:R-:W-:Y:S01]  /*22760*/  SHF.R.S32.HI R13, RZ, 0x1f, R13 ;  /* 0x0000001fff0d7819 */ /* 0x000fe2000001140d */
[----:B------:R-:W-:Y:S01]  /*22770*/  VIADD R15, R191, 0x98 ;  /* 0x00000098bf0f7836 */ /* 0x000fe20000000000 */
[----:B------:R0:W-:Y:S01]  /*22780*/  @!P1 ST.E.64 desc[UR36][R2.64], R4 ;  /* 0x0000000402009985 */ /* 0x0001e2000c101b24 */
[----:B------:R-:W-:Y:S01]  /*22790*/  ISETP.GE.AND P1, PT, R9, UR4, PT ;  /* 0x0000000409007c0c */ /* 0x000fe2000bf26270 */
[----:B------:R-:W-:-:S02]  /*227a0*/  @!P2 IMAD.MOV.U32 R99, RZ, RZ, R83 ;  /* 0x000000ffff63a224 */ /* 0x000fc400078e0053 */
[----:B------:R-:W-:Y:S01]  /*227b0*/  SHF.R.S32.HI R15, RZ, 0x1f, R15 ;  /* 0x0000001fff0f7819 */ /* 0x000fe2000001140f */
[----:B0-----:R-:W-:Y:S01]  /*227c0*/  @!P0 IMAD.MOV.U32 R4, RZ, RZ, R75 ;  /* 0x000000ffff048224 */ /* 0x001fe200078e004b */
[----:B------:R-:W-:Y:S01]  /*227d0*/  @!P3 LEA R2, P5, R12, R0, 0x2 ;  /* 0x000000000c02b211 */ /* 0x000fe200078a10ff */
[----:B------:R-:W-:-:S03]  /*227e0*/  @!P0 IMAD.MOV.U32 R5, RZ, RZ, R79 ;  /* 0x000000ffff058224 */ /* 0x000fc600078e004f */
[----:B------:R-:W-:Y:S01]  /*227f0*/  @!P3 LEA.HI.X R3, R12, R8, R13, 0x2, P5 ;  /* 0x000000080c03b211 */ /* 0x000fe200028f140d */
[C---:B------:R-:W-:Y:S01]  /*22800*/  VIADD R12, R191.reuse, 0xb0 ;  /* 0x000000b0bf0c7836 */ /* 0x040fe20000000000 */
[----:B------:R0:W-:Y:S01]  /*22810*/  @!P0 ST.E.64 desc[UR36][R6.64], R4 ;  /* 0x0000000406008985 */ /* 0x0001e2000c101b24 */
[----:B------:R-:W-:Y:S02]  /*22820*/  IADD3 R13, R191, 0xa0, RZ ;  /* 0x000000a0bf0d7810 */ /* 0x000fe40007ffe0ff */
[----:B------:R-:W-:Y:S02]  /*22830*/  ISETP.GE.AND P0, PT, R24, UR4, PT ;  /* 0x0000000418007c0c */ /* 0x000fe4000bf06270 */
[----:B------:R-:W-:Y:S01]  /*22840*/  SHF.R.S32.HI R13, RZ, 0x1f, R13 ;  /* 0x0000001fff0d7819 */ /* 0x000fe2000001140d */
[----:B0-----:R-:W-:Y:S01]  /*22850*/  @!P3 IMAD.MOV.U32 R4, RZ, RZ, R53 ;  /* 0x000000ffff04b224 */ /* 0x001fe200078e0035 */
[----:B------:R-:W-:Y:S01]  /*22860*/  @!P2 LEA R6, P4, R14, R0, 0x2 ;  /* 0x000000000e06a211 */ /* 0x000fe200078810ff */
[----:B------:R-:W-:-:S03]  /*22870*/  @!P3 IMAD.MOV.U32 R5, RZ, RZ, R55 ;  /* 0x000000ffff05b224 */ /* 0x000fc600078e0037 */
[----:B------:R-:W-:Y:S01]  /*22880*/  @!P2 LEA.HI.X R7, R14, R8, R15, 0x2, P4 ;  /* 0x000000080e07a211 */ /* 0x000fe200020f140f */
[C---:B------:R-:W-:Y:S01]  /*22890*/  VIADD R14, R191.reuse, 0xb8 ;  /* 0x000000b8bf0e7836 */ /* 0x040fe20000000000 */
[----:B------:R0:W-:Y:S01]  /*228a0*/  @!P3 ST.E.64 desc[UR36][R2.64], R4 ;  /* 0x000000040200b985 */ /* 0x0001e2000c101b24 */
[----:B------:R-:W-:Y:S01]  /*228b0*/  ISETP.GE.AND P3, PT, R12, UR4, PT ;  /* 0x000000040c007c0c */ /* 0x000fe2000bf66270 */
[----:B------:R-:W-:Y:S02]  /*228c0*/  VIADD R15, R191, 0xb0 ;  /* 0x000000b0bf0f7836 */ /* 0x000fe40000000000 */
[----:B------:R1:W-:Y:S01]  /*228d0*/  @!P2 ST.E.64 desc[UR36][R6.64], R98 ;  /* 0x000000620600a985 */ /* 0x0003e2000c101b24 */
[----:B------:R-:W-:Y:S02]  /*228e0*/  ISETP.GE.AND P2, PT, R14, UR4, PT ;  /* 0x000000040e007c0c */ /* 0x000fe4000bf46270 */
[----:B------:R-:W-:Y:S02]  /*228f0*/  SHF.R.S32.HI R15, RZ, 0x1f, R15 ;  /* 0x0000001fff0f7819 */ /* 0x000fe4000001140f */
[----:B0-----:R-:W-:-:S02]  /*22900*/  @!P1 LEA R2, P5, R9, R0, 0x2 ;  /* 0x0000000009029211 */ /* 0x001fc400078a10ff */
[C---:B------:R-:W-:Y:S02]  /*22910*/  @!P0 LEA R4, P4, R24.reuse, R0, 0x2 ;  /* 0x0000000018048211 */ /* 0x040fe400078810ff */
[-C--:B------:R-:W-:Y:S01]  /*22920*/  @!P1 LEA.HI.X R3, R9, R8.reuse, R13, 0x2, P5 ;  /* 0x0000000809039211 */ /* 0x080fe200028f140d */
[----:B------:R-:W-:Y:S01]  /*22930*/  VIADD R13, R191, 0xc0 ;  /* 0x000000c0bf0d7836 */ /* 0x000fe20000000000 */
[----:B------:R-:W-:Y:S01]  /*22940*/  @!P0 LEA.HI.X R5, R24, R8, R25, 0x2, P4 ;  /* 0x0000000818058211 */ /* 0x000fe200020f1419 */
[----:B-1----:R-:W-:Y:S02]  /*22950*/  @!P0 IMAD.MOV.U32 R6, RZ, RZ, R103 ;  /* 0x000000ffff068224 */ /* 0x002fe400078e0067 */
[----:B------:R0:W-:Y:S01]  /*22960*/  @!P1 ST.E.64 desc[UR36][R2.64], R56 ;  /* 0x0000003802009985 */ /* 0x0001e2000c101b24 */
[----:B------:R-:W-:Y:S01]  /*22970*/  @!P0 IMAD.MOV.U32 R7, RZ, RZ, R87 ;  /* 0x000000ffff078224 */ /* 0x000fe200078e0057 */
[----:B------:R-:W-:Y:S01]  /*22980*/  ISETP.GE.AND P1, PT, R13, UR4, PT ;  /* 0x000000040d007c0c */ /* 0x000fe2000bf26270 */
[----:B------:R-:W-:-:S03]  /*22990*/  VIADD R9, R191, 0xc8 ;  /* 0x000000c8bf097836 */ /* 0x000fc60000000000 */
[----:B------:R1:W-:Y:S02]  /*229a0*/  @!P0 ST.E.64 desc[UR36][R4.64], R6 ;  /* 0x0000000604008985 */ /* 0x0003e4000c101b24 */
[----:B------:R-:W-:Y:S02]  /*229b0*/  ISETP.GE.AND P4, PT, R9, UR4, PT ;  /* 0x0000000409007c0c */ /* 0x000fe4000bf86270 */
[----:B0-----:R-:W-:-:S05]  /*229c0*/  @!P3 LEA R2, P5, R12, R0, 0x2 ;  /* 0x000000000c02b211 */ /* 0x001fca00078a10ff */
[----:B------:R-:W-:Y:S01]  /*229d0*/  @!P1 IMAD.MOV.U32 R63, RZ, RZ, R65 ;  /* 0x000000ffff3f9224 */ /* 0x000fe200078e0041 */
[----:B------:R-:W-:Y:S01]  /*229e0*/  @!P3 LEA.HI.X R3, R12, R8, R15, 0x2, P5 ;  /* 0x000000080c03b211 */ /* 0x000fe200028f140f */
[C---:B------:R-:W-:Y:S01]  /*229f0*/  VIADD R15, R191.reuse, 0xb8 ;  /* 0x000000b8bf0f7836 */ /* 0x040fe20000000000 */
[CC--:B-1----:R-:W-:Y:S01]  /*22a00*/  @!P2 LEA R4, P0, R14.reuse, R0.reuse, 0x2 ;  /* 0x000000000e04a211 */ /* 0x0c2fe200078010ff */
[----:B------:R-:W-:Y:S02]  /*22a10*/  VIADD R12, R191, 0xd0 ;  /* 0x000000d0bf0c7836 */ /* 0x000fe40000000000 */
[----:B------:R0:W-:Y:S01]  /*22a20*/  @!P3 ST.E.64 desc[UR36][R2.64], R60 ;  /* 0x0000003c0200b985 */ /* 0x0001e2000c101b24 */
[----:B------:R-:W-:Y:S01]  /*22a30*/  SHF.R.S32.HI R15, RZ, 0x1f, R15 ;  /* 0x0000001fff0f7819 */ /* 0x000fe2000001140f */
[----:B------:R-:W-:Y:S01]  /*22a40*/  @!P2 IMAD.MOV.U32 R6, RZ, RZ, R107 ;  /* 0x000000ffff06a224 */ /* 0x000fe200078e006b */
[----:B------:R-:W-:Y:S01]  /*22a50*/  @!P4 LEA R10, P3, R9, R0, 0x2 ;  /* 0x00000000090ac211 */ /* 0x000fe200078610ff */
[----:B------:R-:W-:Y:S01]  /*22a60*/  @!P2 IMAD.MOV.U32 R7, RZ, RZ, R91 ;  /* 0x000000ffff07a224 */ /* 0x000fe200078e005b */
[----:B------:R-:W-:Y:S01]  /*22a70*/  @!P2 LEA.HI.X R5, R14, R8, R15, 0x2, P0 ;  /* 0x000000080e05a211 */ /* 0x000fe200000f140f */
[----:B------:R-:W-:Y:S01]  /*22a80*/  VIADD R14, R191, 0xc0 ;  /* 0x000000c0bf0e7836 */ /* 0x000fe20000000000 */
[----:B------:R-:W-:Y:S01]  /*22a90*/  ISETP.GE.AND P0, PT, R12, UR4, PT ;  /* 0x000000040c007c0c */ /* 0x000fe2000bf06270 */
[----:B------:R-:W-:-:S02]  /*22aa0*/  @!P4 IMAD.MOV.U32 R115, RZ, RZ, R95 ;  /* 0x000000ffff73c224 */ /* 0x000fc400078e005f */
[----:B------:R1:W-:Y:S01]  /*22ab0*/  @!P2 ST.E.64 desc[UR36][R4.64], R6 ;  /* 0x000000060400a985 */ /* 0x0003e2000c101b24 */
[----:B------:R-:W-:Y:S02]  /*22ac0*/  SHF.R.S32.HI R14, RZ, 0x1f, R14 ;  /* 0x0000001fff0e7819 */ /* 0x000fe4000001140e */
[----:B------:R-:W-:Y:S02]  /*22ad0*/  ISETP.GE.AND P2, PT, R225, UR4, PT ;  /* 0x00000004e1007c0c */ /* 0x000fe4000bf46270 */
[----:B0-----:R-:W-:-:S04]  /*22ae0*/  @!P1 LEA R2, P5, R13, R0, 0x2 ;  /* 0x000000000d029211 */ /* 0x001fc800078a10ff */
[-C--:B------:R-:W-:Y:S01]  /*22af0*/  @!P1 LEA.HI.X R3, R13, R8.reuse, R14, 0x2, P5 ;  /* 0x000000080d039211 */ /* 0x080fe200028f140e */
[----:B------:R-:W-:Y:S01]  /*22b00*/  @!P0 IMAD.MOV.U32 R69, RZ, RZ, R72 ;  /* 0x000000ffff458224 */ /* 0x000fe200078e0048 */
[----:B------:R-:W-:Y:S02]  /*22b10*/  IADD3 R13, R191, 0xc8, RZ ;  /* 0x000000c8bf0d7810 */ /* 0x000fe40007ffe0ff */
[----:B------:R-:W-:Y:S01]  /*22b20*/  ISETP.GE.AND P5, PT, R223, UR4, PT ;  /* 0x00000004df007c0c */ /* 0x000fe2000bfa6270 */
[----:B------:R0:W-:Y:S01]  /*22b30*/  @!P1 ST.E.64 desc[UR36][R2.64], R62 ;  /* 0x0000003e02009985 */ /* 0x0001e2000c101b24 */
[----:B------:R-:W-:Y:S01]  /*22b40*/  SHF.R.S32.HI R13, RZ, 0x1f, R13 ;  /* 0x0000001fff0d7819 */ /* 0x000fe2000001140d */
[----:B-1----:R-:W-:Y:S02]  /*22b50*/  @!P2 IMAD.MOV.U32 R6, RZ, RZ, R119 ;  /* 0x000000ffff06a224 */ /* 0x002fe400078e0077 */
[----:B------:R-:W-:Y:S01]  /*22b60*/  @!P2 IMAD.MOV.U32 R7, RZ, RZ, R123 ;  /* 0x000000ffff07a224 */ /* 0x000fe200078e007b */
[----:B------:R-:W-:Y:S01]  /*22b70*/  @!P4 LEA.HI.X R11, R9, R8, R13, 0x2, P3 ;  /* 0x00000008090bc211 */ /* 0x000fe200018f140d */
[----:B------:R-:W-:Y:S01]  /*22b80*/  VIADD R13, R191, 0xd0 ;  /* 0x000000d0bf0d7836 */ /* 0x000fe20000000000 */
[----:B------:R-:W-:-:S02]  /*22b90*/  ISETP.GE.AND P3, PT, R224, UR4, PT ;  /* 0x00000004e0007c0c */ /* 0x000fc4000bf66270 */
[----:B------:R-:W-:Y:S01]  /*22ba0*/  SHF.R.S32.HI R9, RZ, 0x1f, R225 ;  /* 0x0000001fff097819 */ /* 0x000fe200000114e1 */
[----:B------:R-:W-:Y:S01]  /*22bb0*/  @!P4 ST.E.64 desc[UR36][R10.64], R114 ;  /* 0x000000720a00c985 */ /* 0x000fe2000c101b24 */
[----:B------:R-:W-:Y:S01]  /*22bc0*/  SHF.R.S32.HI R13, RZ, 0x1f, R13 ;  /* 0x0000001fff0d7819 */ /* 0x000fe2000001140d */
[----:B------:R-:W-:Y:S01]  /*22bd0*/  @!P5 IMAD.MOV.U32 R128, RZ, RZ, R127 ;  /* 0x000000ffff80d224 */ /* 0x000fe200078e007f */
[----:B------:R-:W-:Y:S02]  /*22be0*/  ISETP.GE.AND P4, PT, R222, UR4, PT ;  /* 0x00000004de007c0c */ /* 0x000fe4000bf86270 */
[----:B0-----:R-:W-:-:S04]  /*22bf0*/  @!P0 LEA R2, P1, R12, R0, 0x2 ;  /* 0x000000000c028211 */ /* 0x001fc800078210ff */
[----:B------:R-:W-:Y:S01]  /*22c00*/  @!P0 LEA.HI.X R3, R12, R8, R13, 0x2, P1 ;  /* 0x000000080c038211 */ /* 0x000fe200008f140d */
[----:B------:R-:W-:Y:S01]  /*22c10*/  @!P3 IMAD.MOV.U32 R77, RZ, RZ, R78 ;  /* 0x000000ffff4db224 */ /* 0x000fe200078e004e */
[C---:B------:R-:W-:Y:S02]  /*22c20*/  @!P2 LEA R4, P1, R225.reuse, R0, 0x2 ;  /* 0x00000000e104a211 */ /* 0x040fe400078210ff */
[----:B------:R-:W-:Y:S01]  /*22c30*/  SHF.R.S32.HI R13, RZ, 0x1f, R224 ;  /* 0x0000001fff0d7819 */ /* 0x000fe200000114e0 */
[----:B------:R0:W-:Y:S01]  /*22c40*/  @!P0 ST.E.64 desc[UR36][R2.64], R68 ;  /* 0x0000004402008985 */ /* 0x0001e2000c101b24 */
[----:B------:R-:W-:Y:S02]  /*22c50*/  @!P2 LEA.HI.X R5, R225, R8, R9, 0x2, P1 ;  /* 0x00000008e105a211 */ /* 0x000fe400008f1409 */
[----:B------:R-:W-:Y:S02]  /*22c60*/  SHF.R.S32.HI R12, RZ, 0x1f, R223 ;  /* 0x0000001fff0c7819 */ /* 0x000fe400000114df */
[----:B------:R-:W-:Y:S01]  /*22c70*/  SHF.R.S32.HI R9, RZ, 0x1f, R222 ;  /* 0x0000001fff097819 */ /* 0x000fe200000114de */
[----:B------:R1:W-:Y:S01]  /*22c80*/  @!P2 ST.E.64 desc[UR36][R4.64], R6 ;  /* 0x000000060400a985 */ /* 0x0003e2000c101b24 */
[----:B0-----:R-:W-:-:S04]  /*22c90*/  @!P3 LEA R2, P0, R224, R0, 0x2 ;  /* 0x00000000e002b211 */ /* 0x001fc800078010ff */
[----:B------:R-:W-:Y:S02]  /*22ca0*/  @!P3 LEA.HI.X R3, R224, R8, R13, 0x2, P0 ;  /* 0x00000008e003b211 */ /* 0x000fe400000f140d */
[CC--:B-1----:R-:W-:Y:S02]  /*22cb0*/  @!P5 LEA R4, P1, R223.reuse, R0.reuse, 0x2 ;  /* 0x00000000df04d211 */ /* 0x0c2fe400078210ff */
[C---:B------:R-:W-:Y:S01]  /*22cc0*/  @!P4 LEA R6, P2, R222.reuse, R0, 0x2 ;  /* 0x00000000de06c211 */ /* 0x040fe200078410ff */
[----:B------:R0:W-:Y:S01]  /*22cd0*/  @!P3 ST.E.64 desc[UR36][R2.64], R76 ;  /* 0x0000004c0200b985 */ /* 0x0001e2000c101b24 */
[-C--:B------:R-:W-:Y:S02]  /*22ce0*/  @!P5 LEA.HI.X R5, R223, R8.reuse, R12, 0x2, P1 ;  /* 0x00000008df05d211 */ /* 0x080fe400008f140c */
[----:B------:R-:W-:Y:S02]  /*22cf0*/  @!P4 LEA.HI.X R7, R222, R8, R9, 0x2, P2 ;  /* 0x00000008de07c211 */ /* 0x000fe400010f1409 */
[----:B------:R-:W-:Y:S01]  /*22d00*/  ISETP.GE.AND P0, PT, R221, UR4, PT ;  /* 0x00000004dd007c0c */ /* 0x000fe2000bf06270 */
[----:B------:R0:W-:Y:S04]  /*22d10*/  @!P5 ST.E.64 desc[UR36][R4.64], R128 ;  /* 0x000000800400d985 */ /* 0x0001e8000c101b24 */
[----:B------:R0:W-:Y:S08]  /*22d20*/  @!P4 ST.E.64 desc[UR36][R6.64], R28 ;  /* 0x0000001c0600c985 */ /* 0x0001f0000c101b24 */
[----:B------:R-:W-:Y:S05]  /*22d30*/  @P0 BRA `(.L_x_2007) ;  /* 0x0000000c00a00947 */ /* 0x000fea0003800000 */
[----:B------:R-:W-:Y:S02]  /*22d40*/  SHF.R.S32.HI R9, RZ, 0x1f, R221 ;  /* 0x0000001fff097819 */ /* 0x000fe400000114dd */
[----:B0-----:R-:W-:-:S04]  /*22d50*/  LEA R2, P0, R221, R0, 0x2 ;  /* 0x00000000dd027211 */ /* 0x001fc800078010ff */
[----:B------:R-:W-:-:S05]  /*22d60*/  LEA.HI.X R3, R221, R8, R9, 0x2, P0 ;  /* 0x00000008dd037211 */ /* 0x000fca00000f1409 */
[----:B------:R0:W-:Y:S01]  /*22d70*/  ST.E.64 desc[UR36][R2.64], R30 ;  /* 0x0000001e02007985 */ /* 0x0001e2000c101b24 */
[----:B------:R-:W-:Y:S05]  /*22d80*/  BRA `(.L_x_2007) ;  /* 0x0000000c008c7947 */ /* 0x000fea0003800000 */
.L_x_1993:
[----:B------:R-:W-:Y:S01]  /*22d90*/  ULDC.64 UR4, c[0x0][0xc08] ;  /* 0x0003020000047ab9 */ /* 0x000fe20000000a00 */
[----:B------:R-:W3:Y:S01]  /*22da0*/  LDC.64 R2, c[0x0][0xc00] ;  /* 0x00030000ff027b82 */ /* 0x000ee20000000a00 */
[----:B------:R-:W-:Y:S01]  /*22db0*/  ISETP.NE.U32.AND P0, PT, RZ, UR4, PT ;  /* 0x00000004ff007c0c */ /* 0x000fe2000bf05070 */
[----:B------:R-:W-:-:S03]  /*22dc0*/  IMAD.MOV.U32 R15, RZ, RZ, RZ ;  /* 0x000000ffff0f7224 */ /* 0x000fc600078e00ff */
[----:B------:R-:W-:Y:S01]  /*22dd0*/  ISETP.NE.AND.EX P1, PT, RZ, UR5, PT, P0 ;  /* 0x00000005ff007c0c */ /* 0x000fe2000bf25300 */
[----:B------:R-:W-:Y:S02]  /*22de0*/  ULDC.64 UR4, c[0x0][0xc00] ;  /* 0x0003000000047ab9 */ /* 0x000fe40000000a00 */
[----:B------:R-:W-:-:S04]  /*22df0*/  ISETP.NE.U32.AND P0, PT, RZ, UR4, PT ;  /* 0x00000004ff007c0c */ /* 0x000fc8000bf05070 */
[----:B------:R-:W-:-:S06]  /*22e00*/  ISETP.NE.AND.EX P0, PT, RZ, UR5, PT, P0 ;  /* 0x00000005ff007c0c */ /* 0x000fcc000bf05300 */
[----:B------:R-:W4:Y:S01]  /*22e10*/  @P1 LDC.64 R4, c[0x0][0xc08] ;  /* 0x00030200ff041b82 */ /* 0x000f220000000a00 */
[----:B------:R-:W-:Y:S02]  /*22e20*/  ULDC UR4, c[0x0][0xa88] ;  /* 0x0002a20000047ab9 */ /* 0x000fe40000000800 */
[----:B------:R-:W-:Y:S02]  /*22e30*/  IMAD.U32 R20, RZ, RZ, UR4 ;  /* 0x00000004ff147e24 */ /* 0x000fe4000f8e00ff */
[----:B---3--:R-:W-:-:S05]  /*22e40*/  IMAD.WIDE R2, R216, 0x4, R2 ;  /* 0x00000004d8027825 */ /* 0x008fca00078e0202 */
[----:B------:R3:W5:Y:S01]  /*22e50*/  @P0 LDG.E R15, desc[UR36][R2.64] ;  /* 0x00000024020f0981 */ /* 0x000762000c1e1900 */
[----:B------:R-:W0:Y:S01]  /*22e60*/  S2R R28, SR_TID.X ;  /* 0x00000000001c7919 */ /* 0x000e220000002100 */
[----:B----4-:R-:W-:-:S05]  /*22e70*/  @P1 IMAD.WIDE R4, R216, 0x4, R4 ;  /* 0x00000004d8041825 */ /* 0x010fca00078e0204 */
[----:B------:R3:W5:Y:S01]  /*22e80*/  @P1 LDG.E R20, desc[UR36][R4.64] ;  /* 0x0000002404141981 */ /* 0x000762000c1e1900 */
[----:B-1----:R-:W-:Y:S02]  /*22e90*/  ISETP.GT.AND P2, PT, R215, 0x1, PT ;  /* 0x00000001d700780c */ /* 0x002fe40003f44270 */
[----:B------:R-:W-:Y:S01]  /*22ea0*/  SHF.R.S32.HI R24, RZ, 0x1f, R216 ;  /* 0x0000001fff187819 */ /* 0x000fe200000114d8 */
[----:B0-----:R-:W-:-:S05]  /*22eb0*/  VIADD R0, R28, 0xffffff80 ;  /* 0xffffff801c007836 */ /* 0x001fca0000000000 */
[----:B------:R-:W-:Y:S01]  /*22ec0*/  ISETP.GT.AND P3, PT, R0, 0x7f, PT ;  /* 0x0000007f0000780c */ /* 0x000fe20003f64270 */
[----:B---3--:R-:W-:-:S12]  /*22ed0*/  @P1 BRA `(.L_x_2012) ;  /* 0x0000000000101947 */ /* 0x008fd80003800000 */
[----:B------:R-:W-:Y:S05]  /*22ee0*/  @!P0 BRA `(.L_x_2012) ;  /* 0x00000000000c8947 */ /* 0x000fea0003800000 */
[----:B------:R-:W3:Y:S04]  /*22ef0*/  LDG.E R5, desc[UR36][R2.64] ;  /* 0x0000002402057981 */ /* 0x000ee8000c1e1900 */
[----:B-----5:R-:W3:Y:S02]  /*22f00*/  LDG.E R20, desc[UR36][R2.64+0x4] ;  /* 0x0000042402147981 */ /* 0x020ee4000c1e1900 */
[----:B---3--:R-:W-:-:S07]  /*22f10*/  IMAD.IADD R20, R20, 0x1, -R5 ;  /* 0x0000000114147824 */ /* 0x008fce00078e0a05 */
.L_x_2012:
[----:B------:R-:W-:Y:S01]  /*22f20*/  BSSY B1, `(.L_x_2013) ;  /* 0x0000035000017945 */ /* 0x000fe20003800000 */
[----:B------:R-:W-:Y:S02]  /*22f30*/  SEL R25, R216, RZ, !P0 ;  /* 0x000000ffd8197207 */ /* 0x000fe40004000000 */
[----:B------:R-:W-:Y:S02]  /*22f40*/  SEL R24, R24, RZ, !P0 ;  /* 0x000000ff18187207 */ /* 0x000fe40004000000 */
[----:B-----5:R-:W-:Y:S01]  /*22f50*/  SHF.R.S32.HI R14, RZ, 0x1f, R15 ;  /* 0x0000001fff0e7819 */ /* 0x020fe2000001140f */
[----:B------:R-:W-:Y:S06]  /*22f60*/  @P3 BRA `(.L_x_2014) ;  /* 0x0000000000c03947 */ /* 0x000fec0003800000 */
[----:B------:R-:W0:Y:S01]  /*22f70*/  LDC R29, c[0x0][0xbe8] ;  /* 0x0002fa00ff1d7b82 */ /* 0x000e220000000800 */
[----:B------:R-:W-:Y:S01]  /*22f80*/  IADD3 R27, R201, -0x80, R28 ;  /* 0xffffff80c91b7810 */ /* 0x000fe20007ffe01c */
[----:B0-----:R-:W-:-:S05]  /*22f90*/  IMAD R0, R20, R29, RZ ;  /* 0x0000001d14007224 */ /* 0x001fca00078e02ff */
[----:B------:R-:W-:-:S13]  /*22fa0*/  ISETP.GE.AND P0, PT, R27, R0, PT ;  /* 0x000000001b00720c */ /* 0x000fda0003f06270 */
[----:B------:R-:W-:Y:S05]  /*22fb0*/  @P0 BRA `(.L_x_2014) ;  /* 0x0000000000ac0947 */ /* 0x000fea0003800000 */
[----:B------:R-:W-:Y:S01]  /*22fc0*/  IMAD.MOV.U32 R0, RZ, RZ, 0x9b8 ;  /* 0x000009b8ff007424 */ /* 0x000fe200078e00ff */
[----:B------:R-:W-:Y:S01]  /*22fd0*/  ISETP.GT.AND P3, PT, R215, 0x1, PT ;  /* 0x00000001d700780c */ /* 0x000fe20003f64270 */
[----:B------:R-:W0:Y:S01]  /*22fe0*/  LDC.64 R8, c[0x0][0xba8] ;  /* 0x0002ea00ff087b82 */ /* 0x000e220000000a00 */
[----:B------:R-:W-:Y:S02]  /*22ff0*/  ISETP.NE.AND P0, PT, R29, 0x1, PT ;  /* 0x000000011d00780c */ /* 0x000fe40003f05270 */
[----:B------:R-:W-:Y:S02]  /*23000*/  SEL R26, R0, 0x978, P3 ;  /* 0x00000978001a7807 */ /* 0x000fe40001800000 */
[----:B------:R-:W-:-:S03]  /*23010*/  MOV R21, R27 ;  /* 0x0000001b00157202 */ /* 0x000fc60000000f00 */
[----:B------:R-:W1:Y:S08]  /*23020*/  LDC.64 R2, c[0x0][R26+0x220] ;  /* 0x000088001a027b82 */ /* 0x000e700000000a00 */
[----:B------:R-:W3:Y:S08]  /*23030*/  LDC.64 R10, c[0x0][R26+0x218] ;  /* 0x000086001a0a7b82 */ /* 0x000ef00000000a00 */
[----:B------:R-:W4:Y:S08]  /*23040*/  LDC.64 R4, c[0x0][R26+0x228] ;  /* 0x00008a001a047b82 */ /* 0x000f300000000a00 */
[----:B------:R-:W5:Y:S08]  /*23050*/  LDC.64 R6, c[0x0][R26+0x210] ;  /* 0x000084001a067b82 */ /* 0x000f700000000a00 */
[----:B------:R-:W2:Y:S08]  /*23060*/  @P0 LDC R0, c[0x0][0xbec] ;  /* 0x0002fb00ff000b82 */ /* 0x000eb00000000800 */
[----:B------:R-:W4:Y:S01]  /*23070*/  @P0 LDC R33, c[0x0][0xbf0] ;  /* 0x0002fc00ff210b82 */ /* 0x000f220000000800 */
[----:B-1----:R-:W-:-:S07]  /*23080*/  IMAD R3, R3, R25, RZ ;  /* 0x0000001903037224 */ /* 0x002fce00078e02ff */
[----:B0-----:R-:W0:Y:S01]  /*23090*/  @!P3 LDC R8, c[0x0][0xb50] ;  /* 0x0002d400ff08bb82 */ /* 0x001e220000000800 */
[----:B------:R-:W-:-:S04]  /*230a0*/  IMAD.WIDE.U32 R12, R2, R25, RZ ;  /* 0x00000019020c7225 */ /* 0x000fc800078e00ff */
[----:B------:R-:W-:Y:S02]  /*230b0*/  IMAD R3, R2, R24, R3 ;  /* 0x0000001802037224 */ /* 0x000fe400078e0203 */
[----:B--2---:R-:W-:Y:S01]  /*230c0*/  @P0 IMAD.HI.U32 R0, R27, R0, RZ ;  /* 0x000000001b000227 */ /* 0x004fe200078e00ff */
[----:B------:R-:W1:Y:S03]  /*230d0*/  @!P3 LDC R9, c[0x0][0xb54] ;  /* 0x0002d500ff09bb82 */ /* 0x000e660000000800 */
[-C--:B---3--:R-:W-:Y:S02]  /*230e0*/  IMAD R31, R11, R188.reuse, RZ ;  /* 0x000000bc0b1f7224 */ /* 0x088fe400078e02ff */
[----:B------:R-:W-:Y:S01]  /*230f0*/  IMAD.WIDE.U32 R10, R10, R188, RZ ;  /* 0x000000bc0a0a7225 */ /* 0x000fe200078e00ff */
[----:B----4-:R-:W-:Y:S02]  /*23100*/  @P0 SHF.R.U32.HI R21, RZ, R33, R0 ;  /* 0x00000021ff150219 */ /* 0x010fe40000011600 */
[----:B------:R-:W-:Y:S01]  /*23110*/  SEL R33, R220, RZ, P3 ;  /* 0x000000ffdc217207 */ /* 0x000fe20001800000 */
[----:B------:R-:W-:Y:S01]  /*23120*/  IMAD.IADD R11, R31, 0x1, R11 ;  /* 0x000000011f0b7824 */ /* 0x000fe200078e020b */
[----:B------:R-:W-:Y:S01]  /*23130*/  IADD3 R10, P0, P1, R12, R10, R15 ;  /* 0x0000000a0c0a7210 */ /* 0x000fe2000791e00f */
[----:B------:R-:W-:-:S02]  /*23140*/  IMAD.MOV R0, RZ, RZ, -R21 ;  /* 0x000000ffff007224 */ /* 0x000fc400078e0a15 */
[----:B------:R-:W-:Y:S02]  /*23150*/  IMAD.IADD R12, R13, 0x1, R3 ;  /* 0x000000010d0c7824 */ /* 0x000fe400078e0203 */
[----:B------:R-:W-:-:S04]  /*23160*/  IMAD.WIDE.U32 R2, R4, R33, RZ ;  /* 0x0000002104027225 */ /* 0x000fc800078e00ff */
[----:B------:R-:W-:Y:S02]  /*23170*/  IMAD R13, R5, R33, RZ ;  /* 0x00000021050d7224 */ /* 0x000fe400078e02ff */
[----:B------:R-:W-:Y:S01]  /*23180*/  IMAD R5, R29, R0, R27 ;  /* 0x000000001d057224 */ /* 0x000fe200078e021b */
[----:B------:R-:W-:Y:S01]  /*23190*/  IADD3.X R0, R12, R11, R14, P0, P1 ;  /* 0x0000000b0c007210 */ /* 0x000fe200007e240e */
[----:B------:R-:W-:Y:S01]  /*231a0*/  IMAD.IADD R3, R13, 0x1, R3 ;  /* 0x000000010d037824 */ /* 0x000fe200078e0203 */
[----:B------:R-:W-:Y:S02]  /*231b0*/  IADD3 R2, P0, P1, R21, R10, R2 ;  /* 0x0000000a15027210 */ /* 0x000fe4000791e002 */
[----:B------:R-:W-:Y:S02]  /*231c0*/  SHF.R.S32.HI R21, RZ, 0x1f, R21 ;  /* 0x0000001fff157819 */ /* 0x000fe40000011415 */
[----:B------:R-:W-:Y:S02]  /*231d0*/  SHF.R.S32.HI R11, RZ, 0x1f, R5 ;  /* 0x0000001fff0b7819 */ /* 0x000fe40000011405 */
[----:B------:R-:W-:Y:S01]  /*231e0*/  IADD3.X R3, R21, R0, R3, P0, P1 ;  /* 0x0000000015037210 */ /* 0x000fe200007e2403 */
[----:B-----5:R-:W-:-:S04]  /*231f0*/  IMAD R0, R7, R5, RZ ;  /* 0x0000000507007224 */ /* 0x020fc800078e02ff */
[C---:B------:R-:W-:Y:S02]  /*23200*/  IMAD R11, R6.reuse, R11, R0 ;  /* 0x0000000b060b7224 */ /* 0x040fe400078e0200 */
[----:B------:R-:W-:-:S04]  /*23210*/  IMAD.WIDE.U32 R2, R6, R5, R2 ;  /* 0x0000000506027225 */ /* 0x000fc800078e0002 */
[----:B------:R-:W-:Y:S01]  /*23220*/  IMAD.IADD R0, R3, 0x1, R11 ;  /* 0x0000000103007824 */ /* 0x000fe200078e020b */
[----:B0-----:R-:W-:Y:S01]  /*23230*/  LEA R8, P0, R2, R8, 0x2 ;  /* 0x0000000802087211 */ /* 0x001fe200078010ff */
[----:B------:R-:W-:-:S03]  /*23240*/  IMAD.MOV.U32 R3, RZ, RZ, -0x800000 ;  /* 0xff800000ff037424 */ /* 0x000fc600078e00ff */
[----:B-1----:R-:W-:-:S05]  /*23250*/  LEA.HI.X R9, R2, R9, R0, 0x2, P0 ;  /* 0x0000000902097211 */ /* 0x002fca00000f1400 */
[----:B------:R0:W-:Y:S04]  /*23260*/  STG.E desc[UR36][R8.64], R3 ;  /* 0x0000000308007986 */ /* 0x0001e8000c101924 */
.L_x_2014:
[----:B------:R-:W-:Y:S05]  /*23270*/  BSYNC B1 ;  /* 0x0000000000017941 */ /* 0x000fea0003800000 */
.L_x_2013:
[----:B------:R-:W-:Y:S05]  /*23280*/  @P2 BRA `(.L_x_2007) ;  /* 0x00000008004c2947 */ /* 0x000fea0003800000 */
[----:B0-----:R-:W0:Y:S01]  /*23290*/  LDC R9, c[0x0][0xbe8] ;  /* 0x0002fa00ff097b82 */ /* 0x001e220000000800 */
[----:B------:R-:W-:Y:S01]  /*232a0*/  VIADD R4, R28, 0xffffff80 ;  /* 0xffffff801c047836 */ /* 0x000fe20000000000 */
[----:B------:R-:W-:Y:S02]  /*232b0*/  ULDC.64 UR4, c[0x0][0xaa0] ;  /* 0x0002a80000047ab9 */ /* 0x000fe40000000a00 */
[----:B------:R-:W-:Y:S02]  /*232c0*/  IMAD R0, R14, UR4, RZ ;  /* 0x000000040e007c24 */ /* 0x000fe4000f8e02ff */
[----:B------:R-:W-:Y:S01]  /*232d0*/  SHF.R.S32.HI R11, RZ, 0x1f, R4 ;  /* 0x0000001fff0b7819 */ /* 0x000fe20000011404 */
[----:B------:R-:W-:-:S04]  /*232e0*/  IMAD.WIDE.U32 R2, R15, UR4, RZ ;  /* 0x000000040f027c25 */ /* 0x000fc8000f8e00ff */
[----:B------:R-:W-:Y:S01]  /*232f0*/  IMAD R5, R15, UR5, R0 ;  /* 0x000000050f057c24 */ /* 0x000fe2000f8e0200 */
[----:B------:R-:W-:Y:S01]  /*23300*/  LEA.HI R0, R11, R4, RZ, 0x3 ;  /* 0x000000040b007211 */ /* 0x000fe200078f18ff */
[----:B------:R-:W-:Y:S02]  /*23310*/  ULDC.64 UR4, c[0x0][0xae8] ;  /* 0x0002ba0000047ab9 */ /* 0x000fe40000000a00 */
[----:B------:R-:W-:Y:S01]  /*23320*/  IMAD.IADD R3, R3, 0x1, R5 ;  /* 0x0000000103037824 */ /* 0x000fe200078e0205 */
[----:B------:R-:W-:Y:S01]  /*23330*/  LOP3.LUT R13, R0, 0xfffffff8, RZ, 0xc0, !PT ;  /* 0xfffffff8000d7812 */ /* 0x000fe200078ec0ff */
[----:B------:R-:W-:-:S04]  /*23340*/  IMAD.WIDE.U32 R2, R188, UR4, R2 ;  /* 0x00000004bc027c25 */ /* 0x000fc8000f8e0002 */
[----:B------:R-:W-:Y:S01]  /*23350*/  IMAD.IADD R0, R4, 0x1, -R13 ;  /* 0x0000000104007824 */ /* 0x000fe200078e0a0d */
[----:B0-----:R-:W-:Y:S01]  /*23360*/  ISETP.NE.AND P0, PT, R9, 0x1, PT ;  /* 0x000000010900780c */ /* 0x001fe20003f05270 */
[----:B------:R-:W-:Y:S01]  /*23370*/  IMAD R3, R188, UR5, R3 ;  /* 0x00000005bc037c24 */ /* 0x000fe2000f8e0203 */
[----:B------:R-:W-:Y:S01]  /*23380*/  ULDC.64 UR4, c[0x0][0xaf0] ;  /* 0x0002bc0000047ab9 */ /* 0x000fe20000000a00 */
[----:B------:R-:W-:Y:S02]  /*23390*/  IMAD R0, R0, 0x20, R187 ;  /* 0x0000002000007824 */ /* 0x000fe400078e02bb */
[----:B------:R-:W-:Y:S02]  /*233a0*/  IMAD R4, R24, UR4, RZ ;  /* 0x0000000418047c24 */ /* 0x000fe4000f8e02ff */
[----:B------:R-:W-:Y:S02]  /*233b0*/  IMAD.IADD R6, R201, 0x1, R0 ;  /* 0x00000001c9067824 */ /* 0x000fe400078e0200 */
[----:B------:R-:W-:-:S04]  /*233c0*/  IMAD.WIDE.U32 R2, R25, UR4, R2 ;  /* 0x0000000419027c25 */ /* 0x000fc8000f8e0002 */
[----:B------:R-:W0:Y:S01]  /*233d0*/  @P0 LDC R7, c[0x0][0xbec] ;  /* 0x0002fb00ff070b82 */ /* 0x000e220000000800 */
[----:B------:R-:W-:Y:S02]  /*233e0*/  IMAD.MOV.U32 R5, RZ, RZ, R6 ;  /* 0x000000ffff057224 */ /* 0x000fe400078e0006 */
[----:B------:R-:W-:-:S05]  /*233f0*/  IMAD.IADD R201, R187, 0x1, R201 ;  /* 0x00000001bbc97824 */ /* 0x000fca00078e02c9 */
[----:B------:R-:W1:Y:S01]  /*23400*/  @P0 LDC R11, c[0x0][0xbf0] ;  /* 0x0002fc00ff0b0b82 */ /* 0x000e620000000800 */
[----:B0-----:R-:W-:-:S04]  /*23410*/  @P0 IMAD.HI.U32 R0, R6, R7, RZ ;  /* 0x0000000706000227 */ /* 0x001fc800078e00ff */
[----:B------:R-:W-:Y:S01]  /*23420*/  IMAD R7, R25, UR5, R4 ;  /* 0x0000000519077c24 */ /* 0x000fe2000f8e0204 */
[----:B------:R-:W-:Y:S01]  /*23430*/  ULDC.64 UR4, c[0x0][0xae0] ;  /* 0x0002b80000047ab9 */ /* 0x000fe20000000a00 */
[----:B-1----:R-:W-:Y:S02]  /*23440*/  @P0 SHF.R.U32.HI R5, RZ, R11, R0 ;  /* 0x0000000bff050219 */ /* 0x002fe40000011600 */
[----:B------:R-:W-:Y:S02]  /*23450*/  IMAD.IADD R3, R3, 0x1, R7 ;  /* 0x0000000103037824 */ /* 0x000fe400078e0207 */
[----:B------:R-:W-:Y:S01]  /*23460*/  SHF.R.S32.HI R0, RZ, 0x1f, R5 ;  /* 0x0000001fff007819 */ /* 0x000fe20000011405 */
[C---:B------:R-:W-:Y:S01]  /*23470*/  IMAD.WIDE.U32 R2, R5.reuse, UR4, R2 ;  /* 0x0000000405027c25 */ /* 0x040fe2000f8e0002 */
[----:B------:R-:W-:-:S03]  /*23480*/  IADD3 R7, -R5, RZ, RZ ;  /* 0x000000ff05077210 */ /* 0x000fc60007ffe1ff */
        /* <DEDUP_REMOVED lines=16> */
[----:B------:R0:W3:Y:S02]  /*23590*/  SHFL.IDX PT, R14, R0, RZ, 0x181f ;  /* 0x00181fff000e7589 */ /* 0x0000e400000e0000 */
.L_x_2414:
[----:B------:R-:W-:Y:S01]  /*235a0*/  IMAD R21, R20, R9, RZ ;  /* 0x0000000914157224 */ /* 0x000fe200078e02ff */
        /* <DEDUP_REMOVED lines=8> */
[-C--:B---3--:R-:W-:Y:S02]  /*23630*/  @!P3 LEA R4, P5, R18, R14.reuse, 0x1 ;  /* 0x0000000e1204b211 */ /* 0x088fe400078a08ff */
[-C--:B------:R-:W-:Y:S02]  /*23640*/  @!P2 LEA R6, P4, R190, R14.reuse, 0x1 ;  /* 0x0000000ebe06a211 */ /* 0x080fe400078808ff */
[-C--:B-1----:R-:W-:Y:S02]  /*23650*/  @!P3 LEA.HI.X R5, R18, R3.reuse, R19, 0x1, P5 ;  /* 0x000000031205b211 */ /* 0x082fe400028f0c13 */
[-C--:B------:R-:W-:Y:S02]  /*23660*/  @!P1 LEA R8, P5, R210, R14.reuse, 0x1 ;  /* 0x0000000ed2089211 */ /* 0x080fe400078a08ff */
        /* <DEDUP_REMOVED lines=8> */
.L_x_2017:
[----:B------:R-:W-:Y:S05]  /*236f0*/  BSYNC B1 ;  /* 0x0000000000017941 */ /* 0x000fea0003800000 */
.L_x_2016:
[----:B------:R-:W-:-:S03]  /*23700*/  UMOV UR4, 0xffffffff ;  /* 0xffffffff00047882 */ /* 0x000fc60000000000 */
[----:B------:R-:W-:Y:S05]  /*23710*/  BRA.DIV UR4, `(.L_x_2018) ;  /* 0x000000ea04e07947 */ /* 0x000fea000b800000 */
[----:B-1----:R1:W0:Y:S04]  /*23720*/  SHFL.IDX PT, R3, R2, 0x1, 0x181f ;  /* 0x00381f0002037f89 */ /* 0x00222800000e0000 */
[----:B---34-:R1:W3:Y:S02]  /*23730*/  SHFL.IDX PT, R14, R0, 0x1, 0x181f ;  /* 0x00381f00000e7f89 */ /* 0x0182e400000e0000 */
.L_x_2418:
        /* <DEDUP_REMOVED lines=11> */
[-C--:B0-----:R-:W-:Y:S02]  /*237f0*/  @!P3 LEA.HI.X R5, R18, R3.reuse, R19, 0x1, P5 ;  /* 0x000000031205b211 */ /* 0x081fe400028f0c13 */
        /* <DEDUP_REMOVED lines=9> */
.L_x_2020:
[----:B------:R-:W-:Y:S05]  /*23890*/  BSYNC B1 ;  /* 0x0000000000017941 */ /* 0x000fea0003800000 */
.L_x_2019:
[----:B------:R-:W-:-:S03]  /*238a0*/  UMOV UR4, 0xffffffff ;  /* 0xffffffff00047882 */ /* 0x000fc60000000000 */
[----:B------:R-:W-:Y:S05]  /*238b0*/  BRA.DIV UR4, `(.L_x_2021) ;  /* 0x000000ea04c07947 */ /* 0x000fea000b800000 */
[----:B0-----:R0:W0:Y:S04]  /*238c0*/  SHFL.IDX PT, R3, R2, 0x2, 0x181f ;  /* 0x00581f0002037f89 */ /* 0x00102800000e0000 */
[----:B---34-:R3:W4:Y:S02]  /*238d0*/  SHFL.IDX PT, R14, R0, 0x2, 0x181f ;  /* 0x00581f00000e7f89 */ /* 0x01872400000e0000 */
.L_x_2422:
        /* <DEDUP_REMOVED lines=21> */
.L_x_2023:
[----:B------:R-:W-:Y:S05]  /*23a30*/  BSYNC B1 ;  /* 0x0000000000017941 */ /* 0x000fea0003800000 */
.L_x_2022:
[----:B------:R-:W-:-:S03]  /*23a40*/  UMOV UR4, 0xffffffff ;  /* 0xffffffff00047882 */ /* 0x000fc60000000000 */
[----:B------:R-:W-:Y:S05]  /*23a50*/  BRA.DIV UR4, `(.L_x_2024) ;  /* 0x000000ea04a07947 */ /* 0x000fea000b800000 */
[----:B0-----:R0:W0:Y:S04]  /*23a60*/  SHFL.IDX PT, R3, R2, 0x3, 0x181f ;  /* 0x00781f0002037f89 */ /* 0x00102800000e0000 */
[----:B----4-:R4:W0:Y:S02]  /*23a70*/  SHFL.IDX PT, R14, R0, 0x3, 0x181f ;  /* 0x00781f00000e7f89 */ /* 0x01082400000e0000 */
.L_x_2426:
[----:B-1-34-:R-:W-:-:S05]  /*23a80*/  VIADD R0, R201, 0x60 ;  /* 0x00000060c9007836 */ /* 0x01afca0000000000 */
        /* <DEDUP_REMOVED lines=9> */
[-C--:B------:R-:W-:Y:S02]  /*23b20*/  @!P3 LEA.HI.X R5, R18, R3.reuse, R19, 0x1, P5 ;  /* 0x000000031205b211 */ /* 0x080fe400028f0c13 */
        /* <DEDUP_REMOVED lines=9> */
.L_x_2007:
[----:B------:R-:W-:Y:S05]  /*23bc0*/  BSYNC B0 ;  /* 0x0000000000007941 */ /* 0x000fea0003800000 */
.L_x_1992:
[----:B------:R-:W-:Y:S02]  /*23bd0*/  ULDC UR4, c[0x0][0xc3c] ;  /* 0x00030f0000047ab9 */ /* 0x000fe40000000800 */
[----:B--2---:R-:W-:-:S13]  /*23be0*/  ISETP.GE.AND P0, PT, R207, UR4, PT ;  /* 0x00000004cf007c0c */ /* 0x004fda000bf06270 */
[----:B------:R-:W-:Y:S05]  /*23bf0*/  @!P0 BRA `(.L_x_2025) ;  /* 0xfffffdd800908947 */ /* 0x000fea000383ffff */
[----:B------:R-:W-:Y:S05]  /*23c00*/  BRA `(.L_x_1772) ;  /* 0x0000008400d87947 */ /* 0x000fea0003800000 */
.L_x_1770:
        /* <DEDUP_REMOVED lines=10> */
[----:B------:R0:W1:Y:S01]  /*23cb0*/  @P0 LDS.128 R16, [R2+0x284d0] ;  /* 0x0284d00002100984 */ /* 0x0000620000000c00 */
[----:B------:R-:W-:Y:S06]  /*23cc0*/  @P0 BAR.ARV 0x4, 0x180 ;  /* 0x0106000000000b1d */ /* 0x000fec0000002000 */
[----:B------:R-:W-:Y:S05]  /*23cd0*/  @P0 BRA `(.L_x_2026) ;  /* 0x0000000c00900947 */ /* 0x000fea0003800000 */
[----:B------:R-:W2:Y:S01]  /*23ce0*/  S2R R4, SR_TID.X ;  /* 0x0000000000047919 */ /* 0x000ea20000002100 */
[----:B------:R-:W-:Y:S01]  /*23cf0*/  ULDC UR4, c[0x0][0xc3c] ;  /* 0x00030f0000047ab9 */ /* 0x000fe20000000800 */
[----:B------:R-:W-:Y:S01]  /*23d00*/  CS2R R6, SRZ ;  /* 0x0000000000067805 */ /* 0x000fe2000001ff00 */
        /* <DEDUP_REMOVED lines=41> */
.L_x_2029:
[----:B------:R-:W0:Y:S01]  /*23fa0*/  LDC R2, c[0x0][0xc3c] ;  /* 0x00030f00ff027b82 */ /* 0x000e220000000800 */
[----:B------:R-:W-:Y:S01]  /*23fb0*/  UIADD3 UR4, UR4, 0x1f, URZ ;  /* 0x0000001f04047890 */ /* 0x000fe2000fffe03f */
[----:B------:R-:W-:Y:S02]  /*23fc0*/  ULDC UR7, c[0x0][0xc3c] ;  /* 0x00030f0000077ab9 */ /* 0x000fe40000000800 */
[----:B-1----:R-:W-:-:S03]  /*23fd0*/  MOV R19, UR7 ;  /* 0x0000000700137c02 */ /* 0x002fc60008000f00 */
[----:B0-----:R-:W-:-:S13]  /*23fe0*/  ISETP.LE.AND P6, PT, R2, UR4, PT ;  /* 0x0000000402007c0c */ /* 0x001fda000bfc3270 */
[----:B------:R-:W-:Y:S05]  /*23ff0*/  @P6 BRA `(.L_x_2028) ;  /* 0x0000000800a46947 */ /* 0x000fea0003800000 */
[----:B------:R-:W-:-:S05]  /*24000*/  VIADD R7, R0, UR4 ;  /* 0x0000000400077c36 */ /* 0x000fca0008000000 */
[----:B------:R-:W-:-:S13]  /*24010*/  ISETP.GE.OR P6, PT, R7, R2, !P0 ;  /* 0x000000020700720c */ /* 0x000fda00047c6670 */
[----:B------:R-:W0:Y:S08]  /*24020*/  @!P6 LDC.64 R4, c[0x0][0xc80] ;  /* 0x00032000ff04eb82 */ /* 0x000e300000000a00 */
[----:B------:R-:W1:Y:S01]  /*24030*/  @!P6 LDC.64 R2, c[0x0][0xc78] ;  /* 0x00031e00ff02eb82 */ /* 0x000e620000000a00 */
[----:B0-----:R-:W-:-:S04]  /*24040*/  @!P6 IMAD.WIDE R4, R7, 0x4, R4 ;  /* 0x000000040704e825 */ /* 0x001fc800078e0204 */
[----:B-1----:R-:W-:Y:S01]  /*24050*/  @!P6 IMAD.WIDE R2, R7, 0x4, R2 ;  /* 0x000000040702e825 */ /* 0x002fe200078e0202 */
[----:B------:R-:W-:-:S06]  /*24060*/  CS2R R6, SRZ ;  /* 0x0000000000067805 */ /* 0x000fcc000001ff00 */
[----:B------:R-:W2:Y:S04]  /*24070*/  @!P6 LDG.E R6, desc[UR36][R4.64] ;  /* 0x000000240406e981 */ /* 0x000ea8000c1e1900 */
        /* <DEDUP_REMOVED lines=22> */
.L_x_2027:
        /* <DEDUP_REMOVED lines=9> */
[----:B0-----:R-:W-:-:S07]  /*24270*/  ISETP.NE.AND P1, PT, R7, 0x1, PT ;  /* 0x000000010700780c */ /* 0x001fce0003f25270 */
[----:B-1----:R-:W-:Y:S06]  /*24280*/  @!P0 BRA `(.L_x_2030) ;  /* 0x0000000000088947 */ /* 0x002fec0003800000 */
[----:B------:R-:W-:-:S06]  /*24290*/  VIADD R16, R19, 0xffffffff ;  /* 0xffffffff13107836 */ /* 0x000fcc0000000000 */
[----:B------:R0:W1:Y:S02]  /*242a0*/  SHFL.IDX PT, R16, R5, R16, 0x1f ;  /* 0x00001f1005107589 */ /* 0x00006400000e0000 */
.L_x_2030:
[----:B-1----:R-:W-:Y:S02]  /*242b0*/  IMAD R16, R16, UR5, R3 ;  /* 0x0000000510107c24 */ /* 0x002fe4000f8e0203 */
[----:B------:R-:W-:-:S03]  /*242c0*/  VIADD R19, R19, UR4 ;  /* 0x0000000413137c36 */ /* 0x000fc60008000000 */
[----:B0-----:R-:W-:Y:S01]  /*242d0*/  IADD3 R5, -R16, UR6, RZ ;  /* 0x0000000610057c10 */ /* 0x001fe2000fffe1ff */
[----:B------:R-:W-:Y:S06]  /*242e0*/  @!P1 BRA `(.L_x_2031) ;  /* 0x0000000000e89947 */ /* 0x000fec0003800000 */
[-C--:B--2---:R-:W-:Y:S02]  /*242f0*/  IABS R12, R6.reuse ;  /* 0x00000006000c7213 */ /* 0x084fe40000000000 */
[----:B------:R-:W-:Y:S02]  /*24300*/  IABS R4, R7 ;  /* 0x0000000700047213 */ /* 0x000fe40000000000 */
[----:B------:R-:W0:Y:S01]  /*24310*/  I2F.RP R8, R12 ;  /* 0x0000000c00087306 */ /* 0x000e220000209400 */
[----:B------:R-:W-:-:S05]  /*24320*/  IABS R10, R6 ;  /* 0x00000006000a7213 */ /* 0x000fca0000000000 */
[----:B------:R-:W-:Y:S02]  /*24330*/  IMAD.MOV R11, RZ, RZ, -R10 ;  /* 0x000000ffff0b7224 */ /* 0x000fe400078e0a0a */
[----:B0-----:R-:W0:Y:S02]  /*24340*/  MUFU.RCP R8, R8 ;  /* 0x0000000800087308 */ /* 0x001e240000001000 */
[----:B0-----:R-:W-:Y:S01]  /*24350*/  VIADD R2, R8, 0xffffffe ;  /* 0x0ffffffe08027836 */ /* 0x001fe20000000000 */
[----:B------:R-:W-:-:S05]  /*24360*/  IABS R8, R5 ;  /* 0x0000000500087213 */ /* 0x000fca0000000000 */
[----:B------:R0:W1:Y:S02]  /*24370*/  F2I.FTZ.U32.TRUNC.NTZ R3, R2 ;  /* 0x0000000200037305 */ /* 0x000064000021f000 */
[----:B0-----:R-:W-:Y:S01]  /*24380*/  MOV R2, RZ ;  /* 0x000000ff00027202 */ /* 0x001fe20000000f00 */
[----:B-1----:R-:W-:-:S04]  /*24390*/  IMAD.MOV R9, RZ, RZ, -R3 ;  /* 0x000000ffff097224 */ /* 0x002fc800078e0a03 */
[----:B------:R-:W-:-:S04]  /*243a0*/  IMAD R9, R9, R12, RZ ;  /* 0x0000000c09097224 */ /* 0x000fc800078e02ff */
[----:B------:R-:W-:Y:S02]  /*243b0*/  IMAD.HI.U32 R3, R3, R9, R2 ;  /* 0x0000000903037227 */ /* 0x000fe400078e0002 */
[----:B------:R-:W0:Y:S04]  /*243c0*/  I2F.RP R9, R4 ;  /* 0x0000000400097306 */ /* 0x000e280000209400 */
[----:B------:R-:W-:-:S04]  /*243d0*/  IMAD.HI.U32 R2, R3, R8, RZ ;  /* 0x0000000803027227 */ /* 0x000fc800078e00ff */
[----:B------:R-:W-:Y:S01]  /*243e0*/  IMAD R3, R2, R11, R8 ;  /* 0x0000000b02037224 */ /* 0x000fe200078e0208 */
[----:B------:R-:W-:-:S04]  /*243f0*/  LOP3.LUT R8, R5, R6, RZ, 0x3c, !PT ;  /* 0x0000000605087212 */ /* 0x000fc800078e3cff */
[----:B------:R-:W-:Y:S01]  /*24400*/  ISETP.GT.U32.AND P1, PT, R12, R3, PT ;  /* 0x000000030c00720c */ /* 0x000fe20003f24070 */
[----:B0-----:R-:W0:Y:S01]  /*24410*/  MUFU.RCP R9, R9 ;  /* 0x0000000900097308 */ /* 0x001e220000001000 */
[----:B------:R-:W-:-:S11]  /*24420*/  ISETP.GE.AND P2, PT, R8, RZ, PT ;  /* 0x000000ff0800720c */ /* 0x000fd60003f46270 */
[----:B------:R-:W-:Y:S02]  /*24430*/  @!P1 IMAD.IADD R3, R3, 0x1, -R12 ;  /* 0x0000000103039824 */ /* 0x000fe400078e0a0c */
[----:B------:R-:W-:Y:S01]  /*24440*/  @!P1 VIADD R2, R2, 0x1 ;  /* 0x0000000102029836 */ /* 0x000fe20000000000 */
[----:B------:R-:W-:Y:S02]  /*24450*/  ISETP.NE.AND P1, PT, R6, RZ, PT ;  /* 0x000000ff0600720c */ /* 0x000fe40003f25270 */
[----:B------:R-:W-:Y:S01]  /*24460*/  ISETP.GE.U32.AND P0, PT, R3, R12, PT ;  /* 0x0000000c0300720c */ /* 0x000fe20003f06070 */
[----:B0-----:R-:W-:-:S04]  /*24470*/  VIADD R10, R9, 0xffffffe ;  /* 0x0ffffffe090a7836 */ /* 0x001fc80000000000 */
[----:B------:R-:W0:Y:S08]  /*24480*/  F2I.FTZ.U32.TRUNC.NTZ R3, R10 ;  /* 0x0000000a00037305 */ /* 0x000e30000021f000 */
        /* <DEDUP_REMOVED lines=16> */
[----:B------:R-:W-:Y:S01]  /*24590*/  @!P1 IMAD.IADD R3, R3, 0x1, -R4 ;  /* 0x0000000103039824 */ /* 0x000fe200078e0a04 */
[----:B------:R-:W-:Y:S02]  /*245a0*/  @!P1 IADD3 R2, R2, 0x1, RZ ;  /* 0x0000000102029810 */ /* 0x000fe40007ffe0ff */
        /* <DEDUP_REMOVED lines=14> */
.L_x_2031:
[----:B------:R-:W0:Y:S02]  /*24690*/  LDC.64 R2, c[0x0][0xc90] ;  /* 0x00032400ff027b82 */ /* 0x000e240000000a00 */
[----:B0-----:R-:W-:-:S05]  /*246a0*/  IMAD.WIDE R2, R19, 0x4, R2 ;  /* 0x0000000413027825 */ /* 0x001fca00078e0202 */
        /* <DEDUP_REMOVED lines=24> */
[----:B------:R-:W-:Y:S02]  /*24830*/  @!P2 IADD3 R2, -R2, RZ, RZ ;  /* 0x000000ff0202a210 */ /* 0x000fe40007ffe1ff */
[----:B------:R-:W-:-:S05]  /*24840*/  @!P1 LOP3.LUT R2, RZ, R4, RZ, 0x33, !PT ;  /* 0x00000004ff029212 */ /* 0x000fca00078e33ff */
[----:B------:R-:W-:Y:S02]  /*24850*/  IMAD R8, R11, R2, RZ ;  /* 0x000000020b087224 */ /* 0x000fe400078e02ff */
[----:B------:R-:W-:Y:S02]  /*24860*/  IMAD.MOV R2, RZ, RZ, -R2 ;  /* 0x000000ffff027224 */ /* 0x000fe400078e0a02 */
[----:B------:R-:W-:Y:S02]  /*24870*/  IMAD.MOV R7, RZ, RZ, -R8 ;  /* 0x000000ffff077224 */ /* 0x000fe400078e0a08 */
[----:B------:R-:W-:Y:S02]  /*24880*/  IMAD R4, R4, R2, R5 ;  /* 0x0000000204047224 */ /* 0x000fe400078e0205 */
[----:B------:R-:W-:Y:S01]  /*24890*/  IMAD.MOV.U32 R2, RZ, RZ, RZ ;  /* 0x000000ffff027224 */ /* 0x000fe200078e00ff */
[----:B------:R-:W-:-:S04]  /*248a0*/  VIADDMNMX R7, R7, UR5, R11, PT ;  /* 0x0000000507077c46 */ /* 0x000fc8000b80010b */
        /* <DEDUP_REMOVED lines=27> */
.L_x_2032:
[----:B------:R-:W-:-:S05]  /*24a60*/  LOP3.LUT R17, RZ, R2, RZ, 0x33, !PT ;  /* 0x00000002ff117212 */ /* 0x000fca00078e33ff */
[----:B------:R-:W-:Y:S01]  /*24a70*/  IMAD.IADD R17, R6, 0x1, R17 ;  /* 0x0000000106117824 */ /* 0x000fe200078e0211 */
[----:B------:R-:W-:Y:S06]  /*24a80*/  BRA `(.L_x_2033) ;  /* 0x00000000000c7947 */ /* 0x000fec0003800000 */
.L_x_2028:
[----:B------:R-:W-:Y:S01]  /*24a90*/  MOV R17, RZ ;  /* 0x000000ff00117202 */ /* 0x000fe20000000f00 */
[----:B------:R-:W-:Y:S02]  /*24aa0*/  IMAD.U32 R16, RZ, RZ, UR6 ;  /* 0x00000006ff107e24 */ /* 0x000fe4000f8e00ff */
[----:B------:R-:W-:-:S07]  /*24ab0*/  IMAD.MOV.U32 R18, RZ, RZ, RZ ;  /* 0x000000ffff127224 */ /* 0x000fce00078e00ff */
.L_x_2033:
[----:B------:R-:W-:-:S13]  /*24ac0*/  ISETP.NE.AND P0, PT, R0, RZ, PT ;  /* 0x000000ff0000720c */ /* 0x000fda0003f05270 */
[----:B------:R-:W0:Y:S01]  /*24ad0*/  @!P0 S2R R3, SR_CgaCtaId ;  /* 0x0000000000038919 */ /* 0x000e220000008800 */
[----:B------:R-:W-:-:S04]  /*24ae0*/  @!P0 MOV R0, 0x400 ;  /* 0x0000040000008802 */ /* 0x000fc80000000f00 */
[----:B0-----:R-:W-:-:S05]  /*24af0*/  @!P0 LEA R0, R3, R0, 0x18 ;  /* 0x0000000003008211 */ /* 0x001fca00078ec0ff */
[----:B------:R2:W-:Y:S01]  /*24b00*/  @!P0 STS.128 [R0+0x284d0], R16 ;  /* 0x0284d01000008388 */ /* 0x0005e20000000c00 */
[----:B------:R-:W-:Y:S06]  /*24b10*/  BAR.ARV 0x5, 0x180 ;  /* 0x0146000000007b1d */ /* 0x000fec0000002000 */
.L_x_2026:
[----:B------:R3:W-:Y:S01]  /*24b20*/  STL [R1+0x30], RZ ;  /* 0x000030ff01007387 */ /* 0x0007e20000100800 */
[----:B------:R-:W-:Y:S01]  /*24b30*/  ULDC UR4, c[0x0][0xc3c] ;  /* 0x00030f0000047ab9 */ /* 0x000fe20000000800 */
[----:B------:R-:W-:Y:S01]  /*24b40*/  IMAD.MOV.U32 R30, RZ, RZ, 0x1 ;  /* 0x00000001ff1e7424 */ /* 0x000fe200078e00ff */
[----:B-1----:R-:W-:Y:S01]  /*24b50*/  ISETP.GE.AND P0, PT, R19, UR4, PT ;  /* 0x0000000413007c0c */ /* 0x002fe2000bf06270 */
[----:B------:R-:W-:-:S12]  /*24b60*/  IMAD.MOV.U32 R25, RZ, RZ, RZ ;  /* 0x000000ffff197224 */ /* 0x000fd800078e00ff */
        /* <DEDUP_REMOVED lines=11> */
[----:B------:R-:W-:Y:S01]  /*24c20*/  IMAD.MOV.U32 R30, RZ, RZ, 0x1 ;  /* 0x00000001ff1e7424 */ /* 0x000fe200078e00ff */
[----:B-1----:R-:W-:-:S04]  /*24c30*/  MOV R37, UR4 ;  /* 0x0000000400257c02 */ /* 0x002fc80008000f00 */
[----:B------:R-:W-:Y:S02]  /*24c40*/  LEA R22, R37, R22, 0x18 ;  /* 0x0000001625167211 */ /* 0x000fe400078ec0ff */
[C---:B---3--:R-:W-:Y:S01]  /*24c50*/  LOP3.LUT R11, R12.reuse, 0x7f, RZ, 0xc0, !PT ;  /* 0x0000007f0c0b7812 */ /* 0x048fe200078ec0ff */
[C---:B------:R-:W-:Y:S01]  /*24c60*/  IMAD.SHL.U32 R28, R12.reuse, 0x80, RZ ;  /* 0x000000800c1c7824 */ /* 0x040fe200078e00ff */
[----:B------:R-:W-:Y:S01]  /*24c70*/  SHF.R.U32.HI R3, RZ, 0x1, R12 ;  /* 0x00000001ff037819 */ /* 0x000fe2000001160c */
[C---:B------:R-:W-:Y:S01]  /*24c80*/  IMAD.SHL.U32 R9, R12.reuse, 0x2, RZ ;  /* 0x000000020c097824 */ /* 0x040fe200078e00ff */
[----:B------:R-:W-:Y:S01]  /*24c90*/  LOP3.LUT P0, RZ, R12, 0x4, RZ, 0xc0, !PT ;  /* 0x000000040cff7812 */ /* 0x000fe2000780c0ff */
[----:B------:R-:W-:Y:S01]  /*24ca0*/  IMAD.SHL.U32 R6, R11, 0x20, RZ ;  /* 0x000000200b067824 */ /* 0x000fe200078e00ff */
[----:B0-----:R-:W-:Y:S01]  /*24cb0*/  LOP3.LUT R2, R28, 0x380, RZ, 0xc0, !PT ;  /* 0x000003801c027812 */ /* 0x001fe200078ec0ff */
[C---:B------:R-:W-:Y:S02]  /*24cc0*/  IMAD.SHL.U32 R4, R12.reuse, 0x40, RZ ;  /* 0x000000400c047824 */ /* 0x040fe400078e00ff */
[----:B------:R-:W-:Y:S01]  /*24cd0*/  IMAD.SHL.U32 R8, R12, 0x8, RZ ;  /* 0x000000080c087824 */ /* 0x000fe200078e00ff */
[----:B------:R-:W-:-:S02]  /*24ce0*/  LOP3.LUT R7, R6, 0xc00, RZ, 0xc0, !PT ;  /* 0x00000c0006077812 */ /* 0x000fc400078ec0ff */
[----:B------:R-:W-:Y:S01]  /*24cf0*/  LOP3.LUT R3, R2, 0x30, R3, 0xf8, !PT ;  /* 0x0000003002037812 */ /* 0x000fe200078ef803 */
[----:B------:R-:W-:Y:S01]  /*24d00*/  IMAD.SHL.U32 R2, R11, 0x10, RZ ;  /* 0x000000100b027824 */ /* 0x000fe200078e00ff */
[----:B------:R-:W-:Y:S02]  /*24d10*/  LOP3.LUT R5, R4, 0x180, RZ, 0xc0, !PT ;  /* 0x0000018004057812 */ /* 0x000fe400078ec0ff */
[----:B------:R-:W-:Y:S02]  /*24d20*/  LOP3.LUT R7, R7, 0x40, R4, 0xf8, !PT ;  /* 0x0000004007077812 */ /* 0x000fe400078ef804 */
[----:B------:R-:W-:Y:S02]  /*24d30*/  LOP3.LUT R5, R5, 0x10, R12, 0xf8, !PT ;  /* 0x0000001005057812 */ /* 0x000fe400078ef80c */
[----:B------:R-:W-:Y:S02]  /*24d40*/  LOP3.LUT R24, R7, 0x200, R4, 0xf8, !PT ;  /* 0x0000020007187812 */ /* 0x000fe400078ef804 */
[----:B------:R-:W-:-:S02]  /*24d50*/  LOP3.LUT R5, R5, 0x30, R8, 0x78, !PT ;  /* 0x0000003005057812 */ /* 0x000fc400078e7808 */
[----:B------:R-:W-:Y:S02]  /*24d60*/  SHF.R.U32.HI R4, RZ, 0x3, R11 ;  /* 0x00000003ff047819 */ /* 0x000fe4000001160b */
[----:B------:R-:W-:Y:S02]  /*24d70*/  LOP3.LUT R24, R24, R5, RZ, 0xfc, !PT ;  /* 0x0000000518187212 */ /* 0x000fe400078efcff */
[----:B--2---:R-:W-:Y:S01]  /*24d80*/  R2UR UR5, R0 ;  /* 0x00000000000572ca */ /* 0x004fe200000e0000 */
[----:B------:R-:W-:-:S05]  /*24d90*/  IMAD.SHL.U32 R0, R12, 0x10, RZ ;  /* 0x000000100c007824 */ /* 0x000fca00078e00ff */
[----:B------:R-:W-:Y:S02]  /*24da0*/  LOP3.LUT R6, R0, 0x3f0, RZ, 0xc0, !PT ;  /* 0x000003f000067812 */ /* 0x000fe400078ec0ff */
[----:B------:R-:W-:Y:S02]  /*24db0*/  LOP3.LUT R3, R3, 0x70, R0, 0x78, !PT ;  /* 0x0000007003037812 */ /* 0x000fe400078e7800 */
[----:B------:R-:W-:Y:S02]  /*24dc0*/  LOP3.LUT R9, R6, 0x70, R9, 0x78, !PT ;  /* 0x0000007006097812 */ /* 0x000fe400078e7809 */
[----:B------:R-:W-:Y:S01]  /*24dd0*/  LOP3.LUT R28, R3, 0xc00, R28, 0xf8, !PT ;  /* 0x00000c00031c7812 */ /* 0x000fe200078ef81c */
[----:B------:R-:W-:Y:S01]  /*24de0*/  ULOP3.LUT UR42, UR5, 0x2, URZ, 0xfc, !UPT ;  /* 0x00000002052a7892 */ /* 0x000fe2000f8efc3f */
[----:B------:R-:W-:Y:S01]  /*24df0*/  LOP3.LUT R10, R9, 0x400, R2, 0xf8, !PT ;  /* 0x00000400090a7812 */ /* 0x000fe200078ef802 */
[----:B------:R-:W-:Y:S01]  /*24e00*/  IMAD.MOV.U32 R2, RZ, RZ, 0x20 ;  /* 0x00000020ff027424 */ /* 0x000fe200078e00ff */
[----:B------:R-:W-:Y:S01]  /*24e10*/  LOP3.LUT R33, R0, 0x70, RZ, 0xc0, !PT ;  /* 0x0000007000217812 */ /* 0x000fe200078ec0ff */
[----:B------:R-:W-:Y:S01]  /*24e20*/  VIADD R3, R28, 0x40 ;  /* 0x000000401c037836 */ /* 0x000fe20000000000 */
[----:B------:R-:W-:Y:S01]  /*24e30*/  LOP3.LUT R0, R4, 0x70, R0, 0xf8, !PT ;  /* 0x0000007004007812 */ /* 0x000fe200078ef800 */
[----:B------:R-:W-:Y:S01]  /*24e40*/  @P0 VIADD R3, R28, 0xffffffc0 ;  /* 0xffffffc01c030836 */ /* 0x000fe20000000000 */
[----:B------:R-:W-:Y:S01]  /*24e50*/  SEL R2, R2, 0xffffffe0, !P0 ;  /* 0xffffffe002027807 */ /* 0x000fe20004000000 */
[----:B------:R-:W-:Y:S01]  /*24e60*/  IMAD.IADD R2, R22, 0x1, R10 ;  /* 0x0000000116027824 */ /* 0x000fe200078e020a */
[----:B------:R-:W-:Y:S01]  /*24e70*/  STL [R1+0x4], R10 ;  /* 0x0000040a01007387 */ /* 0x000fe20000100800 */
[----:B------:R-:W-:Y:S01]  /*24e80*/  LOP3.LUT R0, R24, 0x1000, RZ, 0xfc, !PT ;  /* 0x0000100018007812 */ /* 0x000fe200078efcff */
[----:B------:R-:W-:-:S02]  /*24e90*/  ULOP3.LUT UR38, UR5, 0x1, URZ, 0xfc, !UPT ;  /* 0x0000000105267892 */ /* 0x000fc4000f8efc3f */
[----:B------:R-:W-:Y:S04]  /*24ea0*/  STL [R1+0x30], RZ ;  /* 0x000030ff01007387 */ /* 0x000fe80000100800 */
[----:B------:R0:W-:Y:S04]  /*24eb0*/  STL [R1], R3 ;  /* 0x0000000301007387 */ /* 0x0001e80000100800 */
[----:B------:R1:W-:Y:S01]  /*24ec0*/  STL [R1+0x10], R2 ;  /* 0x0000100201007387 */ /* 0x0003e20000100800 */
[----:B0-----:R-:W-:-:S07]  /*24ed0*/  LOP3.LUT R3, R33, 0x80, RZ, 0xfc, !PT ;  /* 0x0000008021037812 */ /* 0x001fce00078efcff */
.L_x_2168:
[----:B------:R-:W-:Y:S05]  /*24ee0*/  YIELD ;  /* 0x0000000000007946 */ /* 0x000fea0003800000 */
[----:B------:R-:W-:Y:S01]  /*24ef0*/  ULDC.64 UR4, c[0x0][0xa28] ;  /* 0x00028a0000047ab9 */ /* 0x000fe20000000a00 */
[----:B------:R-:W-:Y:S01]  /*24f00*/  IMAD.MOV.U32 R35, RZ, RZ, RZ ;  /* 0x000000ffff237224 */ /* 0x000fe200078e00ff */
[----:B------:R-:W-:Y:S01]  /*24f10*/  ISETP.NE.U32.AND P0, PT, RZ, UR4, PT ;  /* 0x00000004ff007c0c */ /* 0x000fe2000bf05070 */
[----:B0-----:R-:W0:Y:S01]  /*24f20*/  LDC.64 R4, c[0x0][0xa00] ;  /* 0x00028000ff047b82 */ /* 0x001e220000000a00 */
[----:B------:R-:W-:Y:S01]  /*24f30*/  IMAD.MOV.U32 R8, RZ, RZ, RZ ;  /* 0x000000ffff087224 */ /* 0x000fe200078e00ff */
[----:B------:R-:W-:Y:S01]  /*24f40*/  ULDC.64 UR6, c[0x0][0xa10] ;  /* 0x0002840000067ab9 */ /* 0x000fe20000000a00 */
[----:B------:R-:W-:Y:S01]  /*24f50*/  ISETP.NE.AND.EX P0, PT, RZ, UR5, PT, P0 ;  /* 0x00000005ff007c0c */ /* 0x000fe2000bf05300 */
[----:B------:R-:W-:-:S12]  /*24f60*/  ULDC.64 UR4, c[0x0][0xa18] ;  /* 0x0002860000047ab9 */ /* 0x000fd80000000a00 */
[----:B-1----:R-:W1:Y:S02]  /*24f70*/  @P0 LDC.64 R2, c[0x0][0xa28] ;  /* 0x00028a00ff020b82 */ /* 0x002e640000000a00 */
[----:B-1----:R-:W-:-:S05]  /*24f80*/  @P0 IMAD.WIDE R2, R19, 0x4, R2 ;  /* 0x0000000413020825 */ /* 0x002fca00078e0202 */
[----:B------:R1:W5:Y:S01]  /*24f90*/  @P0 LDG.E R35, desc[UR36][R2.64] ;  /* 0x0000002402230981 */ /* 0x000362000c1e1900 */
[----:B------:R-:W-:Y:S01]  /*24fa0*/  ISETP.NE.U32.AND P0, PT, RZ, UR4, PT ;  /* 0x00000004ff007c0c */ /* 0x000fe2000bf05070 */
[----:B0-----:R-:W-:Y:S01]  /*24fb0*/  IMAD.WIDE R4, R19, 0x4, R4 ;  /* 0x0000000413047825 */ /* 0x001fe200078e0204 */
[----:B------:R-:W-:Y:S02]  /*24fc0*/  ISETP.NE.U32.AND P1, PT, RZ, UR6, PT ;  /* 0x00000006ff007c0c */ /* 0x000fe4000bf25070 */
[----:B------:R-:W-:Y:S01]  /*24fd0*/  ISETP.NE.AND.EX P2, PT, RZ, UR5, PT, P0 ;  /* 0x00000005ff007c0c */ /* 0x000fe2000bf45300 */
[----:B------:R-:W-:Y:S01]  /*24fe0*/  ULDC.64 UR4, c[0x0][0xa00] ;  /* 0x0002800000047ab9 */ /* 0x000fe20000000a00 */
[----:B------:R-:W-:Y:S01]  /*24ff0*/  ISETP.NE.AND.EX P1, PT, RZ, UR7, PT, P1 ;  /* 0x00000007ff007c0c */ /* 0x000fe2000bf25310 */
[----:B--2---:R-:W-:Y:S01]  /*25000*/  IMAD.MOV.U32 R0, RZ, RZ, RZ ;  /* 0x000000ffff007224 */ /* 0x004fe200078e00ff */
[----:B------:R-:W-:Y:S01]  /*25010*/  ISETP.NE.U32.AND P0, PT, RZ, UR4, PT ;  /* 0x00000004ff007c0c */ /* 0x000fe2000bf05070 */
[----:B-1----:R-:W0:Y:S03]  /*25020*/  LDC.64 R2, c[0x0][0xa10] ;  /* 0x00028400ff027b82 */ /* 0x002e260000000a00 */
[----:B------:R-:W-:-:S05]  /*25030*/  ISETP.NE.AND.EX P0, PT, RZ, UR5, PT, P0 ;  /* 0x00000005ff007c0c */ /* 0x000fca000bf05300 */
[----:B------:R-:W1:Y:S08]  /*25040*/  @P2 LDC.64 R6, c[0x0][0xa18] ;  /* 0x00028600ff062b82 */ /* 0x000e700000000a00 */
[----:B------:R-:W2:Y:S01]  /*25050*/  @P0 LDG.E R8, desc[UR36][R4.64] ;  /* 0x0000002404080981 */ /* 0x000ea2000c1e1900 */
[----:B------:R-:W-:Y:S01]  /*25060*/  ULDC UR4, c[0x0][0x288] ;  /* 0x0000a20000047ab9 */ /* 0x000fe20000000800 */
[----:B0-----:R-:W-:-:S05]  /*25070*/  IMAD.WIDE R2, R19, 0x4, R2 ;  /* 0x0000000413027825 */ /* 0x001fca00078e0202 */
[----:B------:R-:W5:Y:S01]  /*25080*/  @P1 LDG.E R0, desc[UR36][R2.64] ;  /* 0x0000002402001981 */ /* 0x000f62000c1e1900 */
[----:B-1----:R-:W-:-:S03]  /*25090*/  @P2 IMAD.WIDE R6, R19, 0x4, R6 ;  /* 0x0000000413062825 */ /* 0x002fc600078e0206 */
[----:B--2---:R0:W-:Y:S02]  /*250a0*/  STL [R1+0x18], R8 ;  /* 0x0000180801007387 */ /* 0x0041e40000100800 */
[----:B0-----:R-:W-:Y:S01]  /*250b0*/  IMAD.U32 R8, RZ, RZ, UR4 ;  /* 0x00000004ff087e24 */ /* 0x001fe2000f8e00ff */
[----:B------:R-:W-:-:S05]  /*250c0*/  ULDC.64 UR4, c[0x0][0x418] ;  /* 0x0001060000047ab9 */ /* 0x000fca0000000a00 */
[----:B------:R0:W2:Y:S01]  /*250d0*/  @P2 LDG.E R8, desc[UR36][R6.64] ;  /* 0x0000002406082981 */ /* 0x0000a2000c1e1900 */
[----:B------:R-:W-:-:S03]  /*250e0*/  UISETP.NE.U32.AND UP0, UPT, UR4, URZ, UPT ;  /* 0x0000003f0400728c */ /* 0x000fc6000bf05070 */
[----:B------:R-:W-:Y:S01]  /*250f0*/  ULDC UR4, c[0x0][0x424] ;  /* 0x0001090000047ab9 */ /* 0x000fe20000000800 */
[----:B------:R-:W-:-:S03]  /*25100*/  UISETP.NE.AND.EX UP0, UPT, UR5, URZ, UPT, UP0 ;  /* 0x0000003f0500728c */ /* 0x000fc6000bf05300 */
[----:B------:R-:W-:Y:S01]  /*25110*/  ULDC UR5, c[0x0][0x2f0] ;  /* 0x0000bc0000057ab9 */ /* 0x000fe20000000800 */
[----:B------:R-:W-:-:S04]  /*25120*/  USEL UR4, UR4, 0x1, UP0 ;  /* 0x0000000104047887 */ /* 0x000fc80008000000 */
[----:B------:R-:W-:-:S03]  /*25130*/  UIMAD UR4, UR4, UR5, URZ ;  /* 0x00000005040472a4 */ /* 0x000fc6000f8e023f */
[----:B------:R-:W-:-:S03]  /*25140*/  ULDC UR5, c[0x0][0x348] ;  /* 0x0000d20000057ab9 */ /* 0x000fc60000000800 */
[----:B0-----:R-:W-:Y:S01]  /*25150*/  IMAD.U32 R7, RZ, RZ, UR4 ;  /* 0x00000004ff077e24 */ /* 0x001fe2000f8e00ff */
[----:B--2---:R0:W-:Y:S01]  /*25160*/  STL [R1+0x14], R8 ;  /* 0x0000140801007387 */ /* 0x0041e20000100800 */
[----:B------:R-:W-:Y:S02]  /*25170*/  IMAD.MOV.U32 R12, RZ, RZ, R8 ;  /* 0x000000ffff0c7224 */ /* 0x000fe400078e0008 */
[----:B0-----:R-:W-:Y:S01]  /*25180*/  IMAD.U32 R8, RZ, RZ, UR5 ;  /* 0x00000005ff087e24 */ /* 0x001fe2000f8e00ff */
[----:B---3--:R-:W-:Y:S06]  /*25190*/  @P2 BRA `(.L_x_2035) ;  /* 0x0000000000142947 */ /* 0x008fec0003800000 */
[----:B------:R-:W-:Y:S05]  /*251a0*/  @!P0 BRA `(.L_x_2035) ;  /* 0x0000000000108947 */ /* 0x000fea0003800000 */
[----:B------:R-:W2:Y:S04]  /*251b0*/  LDG.E R6, desc[UR36][R4.64] ;  /* 0x0000002404067981 */ /* 0x000ea8000c1e1900 */
[----:B------:R-:W2:Y:S02]  /*251c0*/  LDG.E R9, desc[UR36][R4.64+0x4] ;  /* 0x0000042404097981 */ /* 0x000ea4000c1e1900 */
[----:B--2---:R-:W-:-:S05]  /*251d0*/  IADD3 R12, -R6, R9, RZ ;  /* 0x00000009060c7210 */ /* 0x004fca0007ffe1ff */
[----:B------:R0:W-:Y:S02]  /*251e0*/  STL [R1+0x14], R12 ;  /* 0x0000140c01007387 */ /* 0x0001e40000100800 */
.L_x_2035:
[----:B------:R-:W-:Y:S01]  /*251f0*/  ULDC.64 UR4, c[0x0][0xa20] ;  /* 0x0002880000047ab9 */ /* 0x000fe20000000a00 */
[C---:B------:R-:W-:Y:S02]  /*25200*/  LOP3.LUT R4, R18.reuse, 0xff000000, RZ, 0xc0, !PT ;  /* 0xff00000012047812 */ /* 0x040fe400078ec0ff */
[----:B------:R-:W-:Y:S02]  /*25210*/  ISETP.NE.U32.AND P0, PT, RZ, UR4, PT ;  /* 0x00000004ff007c0c */ /* 0x000fe4000bf05070 */
[----:B------:R-:W-:Y:S02]  /*25220*/  SHF.R.U32.HI R5, RZ, 0x8, R4 ;  /* 0x00000008ff057819 */ /* 0x000fe40000011604 */
[----:B------:R-:W-:Y:S02]  /*25230*/  ISETP.NE.AND.EX P0, PT, RZ, UR5, PT, P0 ;  /* 0x00000005ff007c0c */ /* 0x000fe4000bf05300 */
[C---:B------:R-:W-:Y:S02]  /*25240*/  LOP3.LUT R6, R18.reuse, 0xff0000, RZ, 0xc0, !PT ;  /* 0x00ff000012067812 */ /* 0x040fe400078ec0ff */
[----:B------:R-:W-:-:S02]  /*25250*/  LOP3.LUT R18, R18, 0xffff, RZ, 0xc0, !PT ;  /* 0x0000ffff12127812 */ /* 0x000fc400078ec0ff */
[----:B------:R-:W-:-:S07]  /*25260*/  LEA.HI R6, R6, R5, RZ, 0x10 ;  /* 0x0000000506067211 */ /* 0x000fce00078f80ff */
[----:B------:R-:W-:Y:S05]  /*25270*/  @!P0 BRA `(.L_x_2036) ;  /* 0x0000000000108947 */ /* 0x000fea0003800000 */
[----:B------:R-:W1:Y:S02]  /*25280*/  LDC.64 R4, c[0x0][0xa20] ;  /* 0x00028800ff047b82 */ /* 0x000e640000000a00 */
[----:B-1----:R-:W-:-:S05]  /*25290*/  IMAD.WIDE R4, R19, 0x4, R4 ;  /* 0x0000000413047825 */ /* 0x002fca00078e0204 */
[----:B------:R1:W5:Y:S01]  /*252a0*/  LDG.E R7, desc[UR36][R4.64] ;  /* 0x0000002404077981 */ /* 0x000362000c1e1900 */
[----:B------:R-:W-:Y:S05]  /*252b0*/  BRA `(.L_x_2037) ;  /* 0x0000000000247947 */ /* 0x000fea0003800000 */
.L_x_2036:
        /* <DEDUP_REMOVED lines=9> */
.L_x_2037:
[----:B-1----:R-:W2:Y:S01]  /*25350*/  @P1 LDG.E R4, desc[UR36][R2.64] ;  /* 0x0000002402041981 */ /* 0x002ea2000c1e1900 */
[----:B------:R-:W1:Y:S03]  /*25360*/  LDC R9, c[0x0][0x448] ;  /* 0x00011200ff097b82 */ /* 0x000e660000000800 */
[----:B------:R3:W2:Y:S01]  /*25370*/  @P1 LDG.E R5, desc[UR36][R2.64+0x4] ;  /* 0x0000042402051981 */ /* 0x0006a2000c1e1900 */
[----:B------:R-:W-:Y:S02]  /*25380*/  IMAD.SHL.U32 R26, R17, 0x80, RZ ;  /* 0x00000080111a7824 */ /* 0x000fe400078e00ff */
[----:B-----5:R-:W-:Y:S02]  /*25390*/  IMAD.IADD R7, R7, 0x1, -R35 ;  /* 0x0000000107077824 */ /* 0x020fe400078e0a23 */
[----:B------:R-:W-:Y:S01]  /*253a0*/  VIADD R10, R26, 0x7f ;  /* 0x0000007f1a0a7836 */ /* 0x000fe20000000000 */
[----:B-1----:R-:W-:-:S13]  /*253b0*/  ISETP.NE.AND P2, PT, R9, 0x1, PT ;  /* 0x000000010900780c */ /* 0x002fda0003f45270 */
[----:B---3--:R-:W1:Y:S08]  /*253c0*/  @P2 LDC R3, c[0x0][0x44c] ;  /* 0x00011300ff032b82 */ /* 0x008e700000000800 */
[----:B------:R-:W3:Y:S01]  /*253d0*/  @P2 LDC R2, c[0x0][0x450] ;  /* 0x00011400ff022b82 */ /* 0x000ee20000000800 */
[----:B-1----:R-:W-:-:S05]  /*253e0*/  @P2 IMAD.HI.U32 R3, R10, R3, RZ ;  /* 0x000000030a032227 */ /* 0x002fca00078e00ff */
[----:B---3--:R-:W-:Y:S01]  /*253f0*/  @P2 SHF.R.U32.HI R10, RZ, R2, R3 ;  /* 0x00000002ff0a2219 */ /* 0x008fe20000011603 */
[----:B--2---:R-:W-:-:S04]  /*25400*/  @P1 IMAD.IADD R8, R5, 0x1, -R4 ;  /* 0x0000000105081824 */ /* 0x004fc800078e0a04 */
[----:B------:R-:W-:-:S04]  /*25410*/  IMAD.IADD R27, R7, 0x1, R8 ;  /* 0x00000001071b7824 */ /* 0x000fc800078e0208 */
[C---:B------:R-:W-:Y:S01]  /*25420*/  VIADD R20, R27.reuse, 0x3f ;  /* 0x0000003f1b147836 */ /* 0x040fe20000000000 */
[----:B------:R-:W-:-:S04]  /*25430*/  IADD3 R9, R27, 0x1, -R12 ;  /* 0x000000011b097810 */ /* 0x000fc80007ffe80c */
[----:B------:R-:W-:Y:S01]  /*25440*/  SHF.R.S32.HI R2, RZ, 0x1f, R20 ;  /* 0x0000001fff027819 */ /* 0x000fe20000011414 */
[----:B------:R-:W-:-:S03]  /*25450*/  IMAD.IADD R10, R9, 0x1, R10 ;  /* 0x00000001090a7824 */ /* 0x000fc600078e020a */
[----:B------:R-:W-:Y:S02]  /*25460*/  LEA.HI R20, R2, R20, RZ, 0x6 ;  /* 0x0000001402147211 */ /* 0x000fe400078f30ff */
[----:B------:R-:W1:Y:S02]  /*25470*/  LDC.64 R2, c[0x0][0x9e0] ;  /* 0x00027800ff027b82 */ /* 0x000e640000000a00 */
[----:B------:R-:W-:Y:S02]  /*25480*/  SHF.R.S32.HI R20, RZ, 0x6, R20 ;  /* 0x00000006ff147819 */ /* 0x000fe40000011414 */
[----:B-1----:R-:W-:Y:S01]  /*25490*/  ISETP.GE.AND P3, PT, R3, 0x1, PT ;  /* 0x000000010300780c */ /* 0x002fe20003f66270 */
[----:B------:R-:W-:-:S12]  /*254a0*/  IMAD.IADD R2, R10, 0x1, R2 ;  /* 0x000000010a027824 */ /* 0x000fd800078e0202 */
[----:B------:R-:W-:Y:S05]  /*254b0*/  @!P3 BRA `(.L_x_2038) ;  /* 0x000000000048b947 */ /* 0x000fea0003800000 */
[C---:B------:R-:W-:Y:S01]  /*254c0*/  ISETP.GT.AND P0, PT, R10.reuse, RZ, PT ;  /* 0x000000ff0a00720c */ /* 0x040fe20003f04270 */
[----:B------:R-:W-:Y:S01]  /*254d0*/  BSSY B0, `(.L_x_2039) ;  /* 0x000000e000007945 */ /* 0x000fe20003800000 */
[----:B------:R-:W-:-:S11]  /*254e0*/  VIADD R11, R10, 0xffffffff ;  /* 0xffffffff0a0b7836 */ /* 0x000fd60000000000 */
[----:B------:R-:W-:Y:S05]  /*254f0*/  @P0 BRA `(.L_x_2040) ;  /* 0x00000000001c0947 */ /* 0x000fea0003800000 */
[----:B------:R-:W-:Y:S01]  /*25500*/  ISETP.NE.AND P0, PT, R3, 0x1, PT ;  /* 0x000000010300780c */ /* 0x000fe20003f05270 */
[----:B------:R-:W-:-:S12]  /*25510*/  IMAD.MOV R10, RZ, RZ, -R10 ;  /* 0x000000ffff0a7224 */ /* 0x000fd800078e0a0a */
[----:B------:R-:W1:Y:S02]  /*25520*/  @P0 LDC.64 R4, c[0x0][0x9e8] ;  /* 0x00027a00ff040b82 */ /* 0x000e640000000a00 */
[----:B-1----:R-:W-:-:S05]  /*25530*/  @P0 IMAD.HI.U32 R4, R10, R4, RZ ;  /* 0x000000040a040227 */ /* 0x002fca00078e00ff */
[----:B------:R-:W-:-:S04]  /*25540*/  @P0 SHF.R.U32.HI R10, RZ, R5, R4 ;  /* 0x00000005ff0a0219 */ /* 0x000fc80000011604 */
[----:B------:R-:W-:Y:S01]  /*25550*/  LOP3.LUT R11, RZ, R10, RZ, 0x33, !PT ;  /* 0x0000000aff0b7212 */ /* 0x000fe200078e33ff */
[----:B------:R-:W-:Y:S06]  /*25560*/  BRA `(.L_x_2041) ;  /* 0x0000000000107947 */ /* 0x000fec0003800000 */
.L_x_2040:
[----:B------:R-:W-:-:S13]  /*25570*/  ISETP.NE.AND P0, PT, R3, 0x1, PT ;  /* 0x000000010300780c */ /* 0x000fda0003f05270 */
[----:B------:R-:W1:Y:S02]  /*25580*/  @P0 LDC.64 R4, c[0x0][0x9e8] ;  /* 0x00027a00ff040b82 */ /* 0x000e640000000a00 */
[----:B-1----:R-:W-:-:S05]  /*25590*/  @P0 IMAD.HI.U32 R4, R11, R4, RZ ;  /* 0x000000040b040227 */ /* 0x002fca00078e00ff */
[----:B------:R-:W-:-:S07]  /*255a0*/  @P0 SHF.R.U32.HI R11, RZ, R5, R4 ;  /* 0x00000005ff0b0219 */ /* 0x000fce0000011604 */
.L_x_2041:
[----:B------:R-:W-:Y:S05]  /*255b0*/  BSYNC B0 ;  /* 0x0000000000007941 */ /* 0x000fea0003800000 */
.L_x_2039:
[----:B------:R-:W-:-:S05]  /*255c0*/  IMAD R11, R11, R3, R3 ;  /* 0x000000030b0b7224 */ /* 0x000fca00078e0203 */
[----:B------:R-:W-:-:S07]  /*255d0*/  VIMNMX R2, R2, R11, PT ;  /* 0x0000000b02027248 */ /* 0x000fce0003fe0100 */
.L_x_2038:
[----:B------:R-:W1:Y:S01]  /*255e0*/  @P2 LDC R5, c[0x0][0x44c] ;  /* 0x00011300ff052b82 */ /* 0x000e620000000800 */
[----:B------:R-:W-:Y:S01]  /*255f0*/  VIADD R2, R2, 0x3f ;  /* 0x0000003f02027836 */ /* 0x000fe20000000000 */
[----:B------:R-:W-:Y:S01]  /*25600*/  IADD3 R17, R27, -R12, RZ ;  /* 0x8000000c1b117210 */ /* 0x000fe20007ffe0ff */
[----:B------:R-:W-:Y:S01]  /*25610*/  IMAD.MOV.U32 R4, RZ, RZ, R26 ;  /* 0x000000ffff047224 */ /* 0x000fe200078e001a */
[----:B------:R-:W-:-:S04]  /*25620*/  ULDC UR4, c[0x0][0x9dc] ;  /* 0x0002770000047ab9 */ /* 0x000fc80000000800 */
[----:B------:R-:W2:Y:S01]  /*25630*/  @P2 LDC R10, c[0x0][0x450] ;  /* 0x00011400ff0a2b82 */ /* 0x000ea20000000800 */
[----:B-1----:R-:W-:-:S05]  /*25640*/  @P2 IMAD.HI.U32 R5, R26, R5, RZ ;  /* 0x000000051a052227 */ /* 0x002fca00078e00ff */
[----:B--2---:R-:W-:Y:S02]  /*25650*/  @P2 SHF.R.U32.HI R4, RZ, R10, R5 ;  /* 0x0000000aff042219 */ /* 0x004fe40000011605 */
[----:B------:R-:W-:-:S03]  /*25660*/  SHF.R.S32.HI R5, RZ, 0x1f, R2 ;  /* 0x0000001fff057819 */ /* 0x000fc60000011402 */
[----:B------:R-:W-:Y:S01]  /*25670*/  IMAD.IADD R11, R17, 0x1, R4 ;  /* 0x00000001110b7824 */ /* 0x000fe200078e0204 */
[----:B------:R-:W-:-:S03]  /*25680*/  LEA.HI R5, R5, R2, RZ, 0x6 ;  /* 0x0000000205057211 */ /* 0x000fc600078f30ff */
[----:B------:R-:W-:Y:S01]  /*25690*/  VIADD R2, R11, -UR4 ;  /* 0x800000040b027c36 */ /* 0x000fe20008000000 */
[----:B------:R-:W-:-:S04]  /*256a0*/  SHF.R.S32.HI R10, RZ, 0x6, R5 ;  /* 0x00000006ff0a7819 */ /* 0x000fc80000011405 */
[----:B------:R-:W-:Y:S01]  /*256b0*/  VIMNMX R10, R20, R10, PT ;  /* 0x0000000a140a7248 */ /* 0x000fe20003fe0100 */
[----:B------:R-:W-:Y:S06]  /*256c0*/  @!P3 BRA `(.L_x_2042) ;  /* 0x000000000044b947 */ /* 0x000fec0003800000 */
[----:B------:R-:W-:Y:S01]  /*256d0*/  ISETP.GT.AND P0, PT, R11, -0x1, PT ;  /* 0xffffffff0b00780c */ /* 0x000fe20003f04270 */
[----:B------:R-:W-:-:S12]  /*256e0*/  BSSY B0, `(.L_x_2043) ;  /* 0x000000d000007945 */ /* 0x000fd80003800000 */
[----:B------:R-:W-:Y:S05]  /*256f0*/  @P0 BRA `(.L_x_2044) ;  /* 0x00000000001c0947 */ /* 0x000fea0003800000 */
[----:B------:R-:W-:Y:S02]  /*25700*/  ISETP.NE.AND P0, PT, R3, 0x1, PT ;  /* 0x000000010300780c */ /* 0x000fe40003f05270 */
[----:B------:R-:W-:-:S11]  /*25710*/  LOP3.LUT R11, RZ, R11, RZ, 0x33, !PT ;  /* 0x0000000bff0b7212 */ /* 0x000fd600078e33ff */
[----:B------:R-:W1:Y:S02]  /*25720*/  @P0 LDC.64 R4, c[0x0][0x9e8] ;  /* 0x00027a00ff040b82 */ /* 0x000e640000000a00 */
[----:B-1----:R-:W-:-:S05]  /*25730*/  @P0 IMAD.HI.U32 R4, R11, R4, RZ ;  /* 0x000000040b040227 */ /* 0x002fca00078e00ff */
[----:B------:R-:W-:-:S04]  /*25740*/  @P0 SHF.R.U32.HI R11, RZ, R5, R4 ;  /* 0x00000005ff0b0219 */ /* 0x000fc80000011604 */
[----:B------:R-:W-:Y:S01]  /*25750*/  LOP3.LUT R11, RZ, R11, RZ, 0x33, !PT ;  /* 0x0000000bff0b7212 */ /* 0x000fe200078e33ff */
[----:B------:R-:W-:Y:S06]  /*25760*/  BRA `(.L_x_2045) ;  /* 0x0000000000107947 */ /* 0x000fec0003800000 */
.L_x_2044:
[----:B------:R-:W-:-:S13]  /*25770*/  ISETP.NE.AND P0, PT, R3, 0x1, PT ;  /* 0x000000010300780c */ /* 0x000fda0003f05270 */
[----:B------:R-:W1:Y:S02]  /*25780*/  @P0 LDC.64 R4, c[0x0][0x9e8] ;  /* 0x00027a00ff040b82 */ /* 0x000e640000000a00 */
[----:B-1----:R-:W-:-:S05]  /*25790*/  @P0 IMAD.HI.U32 R4, R11, R4, RZ ;  /* 0x000000040b040227 */ /* 0x002fca00078e00ff */
[----:B------:R-:W-:-:S07]  /*257a0*/  @P0 SHF.R.U32.HI R11, RZ, R5, R4 ;  /* 0x00000005ff0b0219 */ /* 0x000fce0000011604 */
.L_x_2045:
[----:B------:R-:W-:Y:S05]  /*257b0*/  BSYNC B0 ;  /* 0x0000000000007941 */ /* 0x000fea0003800000 */
.L_x_2043:
[----:B------:R-:W-:-:S05]  /*257c0*/  IMAD R3, R11, R3, RZ ;  /* 0x000000030b037224 */ /* 0x000fca00078e02ff */
[----:B------:R-:W-:-:S07]  /*257d0*/  VIMNMX R2, R2, R3, !PT ;  /* 0x0000000302027248 */ /* 0x000fce0007fe0100 */
.L_x_2042:
[----:B------:R-:W-:Y:S01]  /*257e0*/  SHF.R.S32.HI R3, RZ, 0x1f, R2 ;  /* 0x0000001fff037819 */ /* 0x000fe20000011402 */
[----:B------:R-:W-:Y:S01]  /*257f0*/  BSSY B0, `(.L_x_2046) ;  /* 0x0000027000007945 */ /* 0x000fe20003800000 */
[----:B------:R-:W-:Y:S02]  /*25800*/  LOP3.LUT R34, R6, 0xff, RZ, 0xc0, !PT ;  /* 0x000000ff06227812 */ /* 0x000fe400078ec0ff */
[----:B------:R-:W-:Y:S01]  /*25810*/  LEA.HI R3, R3, R2, RZ, 0x6 ;  /* 0x0000000203037211 */ /* 0x000fe200078f30ff */
[----:B------:R-:W-:Y:S01]  /*25820*/  IMAD.MOV.U32 R2, RZ, RZ, RZ ;  /* 0x000000ffff027224 */ /* 0x000fe200078e00ff */
[----:B------:R-:W-:Y:S02]  /*25830*/  SHF.R.U32.HI R6, RZ, 0x10, R6 ;  /* 0x00000010ff067819 */ /* 0x000fe40000011606 */
[----:B------:R-:W-:-:S04]  /*25840*/  SHF.R.S32.HI R3, RZ, 0x6, R3 ;  /* 0x00000006ff037819 */ /* 0x000fc80000011403 */
[----:B------:R-:W-:-:S04]  /*25850*/  VIMNMX R4, RZ, R3, !PT ;  /* 0x00000003ff047248 */ /* 0x000fc80007fe0100 */
[----:B------:R-:W-:-:S13]  /*25860*/  ISETP.GT.AND P0, PT, R10, R4, PT ;  /* 0x000000040a00720c */ /* 0x000fda0003f04270 */
[----:B------:R-:W-:Y:S05]  /*25870*/  @!P0 BRA `(.L_x_2047) ;  /* 0x0000000000788947 */ /* 0x000fea0003800000 */
[----:B------:R-:W-:Y:S01]  /*25880*/  ISETP.NE.AND P0, PT, R6, RZ, PT ;  /* 0x000000ff0600720c */ /* 0x000fe20003f05270 */
[----:B------:R-:W-:-:S03]  /*25890*/  ULDC UR4, c[0x0][0x9f0] ;  /* 0x00027c0000047ab9 */ /* 0x000fc60000000800 */
[----:B------:R-:W-:-:S04]  /*258a0*/  SEL R5, R6, UR4, P0 ;  /* 0x0000000406057c07 */ /* 0x000fc80008000000 */
[----:B------:R-:W-:Y:S02]  /*258b0*/  IABS R11, R5 ;  /* 0x00000005000b7213 */ /* 0x000fe40000000000 */
[----:B0-----:R-:W-:Y:S02]  /*258c0*/  IADD3 R12, R5, -0x1, R10 ;  /* 0xffffffff050c7810 */ /* 0x001fe40007ffe00a */
[----:B------:R-:W0:Y:S03]  /*258d0*/  I2F.RP R2, R11 ;  /* 0x0000000b00027306 */ /* 0x000e260000209400 */
[----:B------:R-:W-:-:S05]  /*258e0*/  IMAD.IADD R12, R12, 0x1, -R4 ;  /* 0x000000010c0c7824 */ /* 0x000fca00078e0a04 */
        /* <DEDUP_REMOVED lines=10> */
[----:B------:R-:W-:-:S03]  /*25990*/  IABS R3, R12 ;  /* 0x0000000c00037213 */ /* 0x000fc60000000000 */
[----:B------:R-:W-:-:S04]  /*259a0*/  IMAD.MOV R2, RZ, RZ, -R2 ;  /* 0x000000ffff027224 */ /* 0x000fc800078e0a02 */
        /* <DEDUP_REMOVED lines=11> */
.L_x_2047:
[----:B------:R-:W-:Y:S05]  /*25a60*/  BSYNC B0 ;  /* 0x0000000000007941 */ /* 0x000fea0003800000 */
.L_x_2046:
[-C--:B------:R-:W-:Y:S01]  /*25a70*/  IMAD R4, R34, R2.reuse, R4 ;  /* 0x0000000222047224 */ /* 0x080fe200078e0204 */
[----:B------:R-:W-:Y:S04]  /*25a80*/  BSSY B0, `(.L_x_2048) ;  /* 0x0000112000007945 */ /* 0x000fe80003800000 */
[C---:B------:R-:W-:Y:S02]  /*25a90*/  VIADDMNMX R2, R4.reuse, R2, R10, PT ;  /* 0x0000000204027246 */ /* 0x040fe4000380010a */
[----:B------:R-:W-:-:S03]  /*25aa0*/  LEA R4, R4, -R7, 0x6 ;  /* 0x8000000704047211 */ /* 0x000fc600078e30ff */
[----:B------:R-:W-:Y:S01]  /*25ab0*/  IMAD R2, R2, 0x40, -R7 ;  /* 0x0000004002027824 */ /* 0x000fe200078e0a07 */
[----:B------:R-:W-:-:S04]  /*25ac0*/  VIMNMX R4, RZ, R4, !PT ;  /* 0x00000004ff047248 */ /* 0x000fc80007fe0100 */
[----:B------:R-:W-:-:S04]  /*25ad0*/  VIMNMX R2, R2, R8, PT ;  /* 0x0000000802027248 */ /* 0x000fc80003fe0100 */
[----:B------:R-:W-:Y:S02]  /*25ae0*/  ISETP.GT.AND P0, PT, R2, R4, PT ;  /* 0x000000040200720c */ /* 0x000fe40003f04270 */
[----:B------:R-:W-:-:S11]  /*25af0*/  SHF.R.U32.HI R4, RZ, 0x6, R4 ;  /* 0x00000006ff047819 */ /* 0x000fd60000011604 */
[----:B------:R-:W-:-:S05]  /*25b00*/  @P0 VIADD R2, R2, 0x3f ;  /* 0x0000003f02020836 */ /* 0x000fca0000000000 */
[----:B------:R-:W-:-:S04]  /*25b10*/  @P0 SHF.R.S32.HI R3, RZ, 0x1f, R2 ;  /* 0x0000001fff030819 */ /* 0x000fc80000011402 */
[----:B------:R-:W-:Y:S01]  /*25b20*/  @P0 LEA.HI R2, R3, R2, RZ, 0x6 ;  /* 0x0000000203020211 */ /* 0x000fe200078f30ff */
[----:B------:R-:W-:-:S03]  /*25b30*/  IMAD.MOV.U32 R3, RZ, RZ, R4 ;  /* 0x000000ffff037224 */ /* 0x000fc600078e0004 */
[----:B------:R-:W-:Y:S02]  /*25b40*/  @P0 SHF.R.S32.HI R3, RZ, 0x6, R2 ;  /* 0x00000006ff030819 */ /* 0x000fe40000011402 */
[----:B------:R-:W-:Y:S02]  /*25b50*/  PLOP3.LUT P0, PT, PT, PT, PT, 0x80, 0x0 ;  /* 0x000000000000781c */ /* 0x000fe40003f0f070 */
[----:B------:R-:W-:-:S13]  /*25b60*/  ISETP.GT.AND P2, PT, R3, R4, PT ;  /* 0x000000040300720c */ /* 0x000fda0003f44270 */
[----:B------:R-:W-:Y:S05]  /*25b70*/  @!P2 BRA `(.L_x_2049) ;  /* 0x000000100008a947 */ /* 0x000fea0003800000 */
[----:B------:R-:W-:Y:S01]  /*25b80*/  UMOV UR4, 0xffffffff ;  /* 0xffffffff00047882 */ /* 0x000fe20000000000 */
[----:B------:R-:W-:Y:S02]  /*25b90*/  SEL R2, R19, RZ, !P1 ;  /* 0x000000ff13027207 */ /* 0x000fe40004800000 */
[----:B------:R-:W-:Y:S05]  /*25ba0*/  BRA.DIV UR4, `(.L_x_2050) ;  /* 0x000000ca04947947 */ /* 0x000fea000b800000 */
[----:B------:R-:W1:Y:S02]  /*25bb0*/  S2R R5, SR_TID.X ;  /* 0x0000000000057919 */ /* 0x000e640000002100 */
[----:B-1----:R-:W-:-:S04]  /*25bc0*/  SHF.R.U32.HI R5, RZ, 0x5, R5 ;  /* 0x00000005ff057819 */ /* 0x002fc80000011605 */
[----:B------:R-:W-:-:S05]  /*25bd0*/  LOP3.LUT R5, R5, 0x3, RZ, 0xc0, !PT ;  /* 0x0000000305057812 */ /* 0x000fca00078ec0ff */
[----:B------:R1:W2:Y:S02]  /*25be0*/  SHFL.IDX PT, R14, R5, RZ, 0x1f ;  /* 0x00001fff050e7589 */ /* 0x0002a400000e0000 */
.L_x_2429:
[----:B--2---:R-:W-:Y:S02]  /*25bf0*/  ISETP.NE.AND P0, PT, R14, RZ, PT ;  /* 0x000000ff0e00720c */ /* 0x004fe40003f05270 */
[----:B------:R-:W-:-:S11]  /*25c00*/  PLOP3.LUT P6, PT, PT, PT, PT, 0x8, 0x0 ;  /* 0x000000000000781c */ /* 0x000fd60003fce170 */
[----:B------:R-:W-:Y:S05]  /*25c10*/  @P0 BRA `(.L_x_2051) ;  /* 0x00000000000c0947 */ /* 0x000fea0003800000 */
[----:B------:R-:W-:-:S03]  /*25c20*/  UMOV UR4, 0xffffffff ;  /* 0xffffffff00047882 */ /* 0x000fc60000000000 */
[----:B------:R-:W-:Y:S05]  /*25c30*/  BRA.DIV UR4, `(.L_x_2052) ;  /* 0x000000ca04a47947 */ /* 0x000fea000b800000 */
[----:B------:R-:W-:-:S13]  /*25c40*/  ELECT P6, URZ, PT ;  /* 0x00000000003f782f */ /* 0x000fda00038c0000 */
.L_x_2051:
[----:B-1----:R-:W2:Y:S01]  /*25c50*/  LDL R5, [R1+0x30] ;  /* 0x0000300001057983 */ /* 0x002ea20000100800 */
[----:B------:R-:W-:Y:S01]  /*25c60*/  BSSY B1, `(.L_x_2053) ;  /* 0x0000008000017945 */ /* 0x000fe20003800000 */
[----:B--2---:R-:W-:-:S05]  /*25c70*/  VIADD R5, R5, 0x1 ;  /* 0x0000000105057836 */ /* 0x004fca0000000000 */
[----:B------:R-:W-:-:S04]  /*25c80*/  LEA.HI R7, R5, R5, RZ, 0x1 ;  /* 0x0000000505077211 */ /* 0x000fc800078f08ff */
[----:B------:R-:W-:-:S05]  /*25c90*/  LOP3.LUT R7, R7, 0xfffffffe, RZ, 0xc0, !PT ;  /* 0xfffffffe07077812 */ /* 0x000fca00078ec0ff */
[----:B------:R-:W-:-:S05]  /*25ca0*/  IMAD.IADD R5, R5, 0x1, -R7 ;  /* 0x0000000105057824 */ /* 0x000fca00078e0a07 */
[----:B------:R-:W-:-:S04]  /*25cb0*/  SHF.L.U32 R5, R5, 0x1f, RZ ;  /* 0x0000001f05057819 */ /* 0x000fc800000006ff */
[----:B------:R-:W1:Y:S02]  /*25cc0*/  SYNCS.PHASECHK.TRANS64.TRYWAIT P0, [R22+URZ+0x28420], R5 ;  /* 0x02842005160075a7 */ /* 0x000e64000800017f */
[----:B-1----:R-:W-:Y:S05]  /*25cd0*/  @!P0 BRA `(.L_x_2054) ;  /* 0x000000c8009c8947 */ /* 0x002fea0003800000 */
.L_x_2432:
[----:B------:R-:W-:Y:S05]  /*25ce0*/  BSYNC B1 ;  /* 0x0000000000017941 */ /* 0x000fea0003800000 */
.L_x_2053:
[----:B------:R-:W-:Y:S04]  /*25cf0*/  BSSY B1, `(.L_x_2055) ;  /* 0x000006c000017945 */ /* 0x000fe80003800000 */
[----:B------:R-:W-:Y:S05]  /*25d00*/  @!P6 BRA `(.L_x_2056) ;  /* 0x0000000400a8e947 */ /* 0x000fea0003800000 */
[----:B------:R-:W-:Y:S01]  /*25d10*/  IMAD R11, R29, 0x8, R22 ;  /* 0x000000081d0b7824 */ /* 0x000fe200078e0216 */
[----:B------:R-:W-:Y:S01]  /*25d20*/  SHF.L.U32 R10, R31, 0x1f, RZ ;  /* 0x0000001f1f0a7819 */ /* 0x000fe200000006ff */
[----:B------:R-:W2:Y:S01]  /*25d30*/  S2R R7, SR_TID.X ;  /* 0x0000000000077919 */ /* 0x000ea20000002100 */
[----:B------:R-:W-:Y:S02]  /*25d40*/  BSSY B2, `(.L_x_2057) ;  /* 0x0000005000027945 */ /* 0x000fe40003800000 */
[----:B------:R-:W3:Y:S01]  /*25d50*/  SYNCS.PHASECHK.TRANS64.TRYWAIT P0, [R11+URZ+0x284a0], R10 ;  /* 0x0284a00a0b0075a7 */ /* 0x000ee2000800017f */
[----:B--2---:R-:W-:-:S04]  /*25d60*/  LOP3.LUT R7, R7, 0x7f, RZ, 0xc0, !PT ;  /* 0x0000007f07077812 */ /* 0x004fc800078ec0ff */
[----:B------:R-:W-:Y:S01]  /*25d70*/  ISETP.NE.AND P1, PT, R7, RZ, PT ;  /* 0x000000ff0700720c */ /* 0x000fe20003f25270 */
[----:B---3--:R-:W-:-:S12]  /*25d80*/  @!P0 BRA `(.L_x_2058) ;  /* 0x000000c800848947 */ /* 0x008fd80003800000 */
.L_x_2433:
[----:B------:R-:W-:Y:S05]  /*25d90*/  BSYNC B2 ;  /* 0x0000000000027941 */ /* 0x000fea0003800000 */
.L_x_2057:
[----:B------:R-:W-:Y:S04]  /*25da0*/  BSSY B2, `(.L_x_2059) ;  /* 0x0000009000027945 */ /* 0x000fe80003800000 */
[----:B------:R-:W-:Y:S05]  /*25db0*/  @P1 BRA `(.L_x_2060) ;  /* 0x00000000001c1947 */ /* 0x000fea0003800000 */
[----:B-1----:R-:W1:Y:S02]  /*25dc0*/  S2R R5, SR_TID.X ;  /* 0x0000000000057919 */ /* 0x002e640000002100 */
[----:B-1----:R-:W-:Y:S01]  /*25dd0*/  LOP3.LUT R7, R5, 0x1f, RZ, 0xc0, !PT ;  /* 0x0000001f05077812 */ /* 0x002fe200078ec0ff */
[----:B------:R-:W-:-:S03]  /*25de0*/  IMAD.MOV.U32 R5, RZ, RZ, 0x4000 ;  /* 0x00004000ff057424 */ /* 0x000fc600078e00ff */
[----:B------:R-:W-:Y:S01]  /*25df0*/  ISETP.NE.AND P0, PT, R7, RZ, PT ;  /* 0x000000ff0700720c */ /* 0x000fe20003f05270 */
[----:B------:R3:W-:-:S12]  /*25e00*/  SYNCS.ARRIVE.TRANS64 RZ, [R11+URZ+0x28490], R5 ;  /* 0x028490050bff79a7 */ /* 0x0007d8000800003f */
[----:B---3--:R-:W-:Y:S05]  /*25e10*/  @!P0 BRA `(.L_x_2060) ;  /* 0x0000000000048947 */ /* 0x008fea0003800000 */
[----:B------:R-:W-:Y:S01]  /*25e20*/  BPT.TRAP 0x1 ;  /* 0x000000040000795c */ /* 0x000fe20000300000 */
.L_x_2060:
[----:B------:R-:W-:Y:S05]  /*25e30*/  BSYNC B2 ;  /* 0x0000000000027941 */ /* 0x000fea0003800000 */
.L_x_2059:
[----:B------:R-:W-:Y:S01]  /*25e40*/  IMAD.MOV.U32 R15, RZ, RZ, RZ ;  /* 0x000000ffff0f7224 */ /* 0x000fe200078e00ff */
[----:B------:R-:W-:Y:S01]  /*25e50*/  UIADD3 UR4, UP0, UR40, 0x570, URZ ;  /* 0x0000057028047890 */ /* 0x000fe2000ff1e03f */
[----:B------:R-:W-:Y:S01]  /*25e60*/  IMAD R7, R3, 0x40, R0 ;  /* 0x0000004003077824 */ /* 0x000fe200078e0200 */
[----:B------:R-:W-:Y:S01]  /*25e70*/  PLOP3.LUT P0, PT, PT, PT, PT, 0x80, 0x0 ;  /* 0x000000000000781c */ /* 0x000fe20003f0f070 */
[----:B------:R-:W-:Y:S01]  /*25e80*/  IMAD R8, R29, 0x4000, R22 ;  /* 0x000040001d087824 */ /* 0x000fe200078e0216 */
[----:B------:R-:W-:Y:S01]  /*25e90*/  R2UR UR10, R15 ;  /* 0x000000000f0a72ca */ /* 0x000fe200000e0000 */
[----:B------:R-:W-:Y:S01]  /*25ea0*/  VIADD R7, R7, 0xffffffc0 ;  /* 0xffffffc007077836 */ /* 0x000fe20000000000 */
[----:B------:R-:W-:Y:S01]  /*25eb0*/  UIADD3.X UR5, URZ, UR41, URZ, UP0, !UPT ;  /* 0x000000293f057290 */ /* 0x000fe200087fe43f */
[----:B-1----:R-:W-:Y:S01]  /*25ec0*/  VIADD R5, R11, 0x28490 ;  /* 0x000284900b057836 */ /* 0x002fe20000000000 */
[----:B------:R-:W-:Y:S01]  /*25ed0*/  UMOV UR6, 0x0 ;  /* 0x0000000000067882 */ /* 0x000fe20000000000 */
[----:B0-----:R-:W-:Y:S01]  /*25ee0*/  VIADD R12, R8, 0x20000 ;  /* 0x00020000080c7836 */ /* 0x001fe20000000000 */
[----:B------:R-:W-:-:S09]  /*25ef0*/  UMOV UR7, 0x12f00000 ;  /* 0x12f0000000077882 */ /* 0x000fd20000000000 */
.L_x_2061:
        /* <DEDUP_REMOVED lines=10> */
[----:B------:R-:W-:Y:S01]  /*25fa0*/  MOV R14, 0x80 ;  /* 0x00000080000e7802 */ /* 0x000fe20000000f00 */
[----:B------:R-:W-:Y:S01]  /*25fb0*/  VIADD R12, R8, 0x22000 ;  /* 0x00022000080c7836 */ /* 0x000fe20000000000 */
[----:B------:R-:W-:Y:S01]  /*25fc0*/  PLOP3.LUT P0, PT, PT, PT, PT, 0x80, 0x0 ;  /* 0x000000000000781c */ /* 0x000fe20003f0f070 */
[----:B------:R-:W-:Y:S01]  /*25fd0*/  UMOV UR6, 0x0 ;  /* 0x0000000000067882 */ /* 0x000fe20000000000 */
[----:B------:R-:W-:Y:S01]  /*25fe0*/  R2UR UR10, R14 ;  /* 0x000000000e0a72ca */ /* 0x000fe200000e0000 */
[----:B------:R-:W-:-:S14]  /*25ff0*/  UMOV UR7, 0x12f00000 ;  /* 0x12f0000000077882 */ /* 0x000fdc0000000000 */
.L_x_2062:
        /* <DEDUP_REMOVED lines=13> */
.L_x_2434:
[----:B------:R-:W-:Y:S05]  /*260d0*/  BSYNC B2 ;  /* 0x0000000000027941 */ /* 0x000fea0003800000 */
.L_x_2063:
[----:B------:R-:W-:Y:S01]  /*260e0*/  BSSY B2, `(.L_x_2065) ;  /* 0x000000b000027945 */ /* 0x000fe20003800000 */
[----:B------:R-:W-:Y:S02]  /*260f0*/  IMAD.MOV.U32 R12, RZ, RZ, 0x0 ;  /* 0x00000000ff0c7424 */ /* 0x000fe400078e00ff */
[----:B------:R-:W-:Y:S01]  /*26100*/  IMAD.MOV.U32 R13, RZ, RZ, 0x12f00000 ;  /* 0x12f00000ff0d7424 */ /* 0x000fe200078e00ff */
[----:B------:R-:W-:Y:S06]  /*26110*/  @P1 BRA `(.L_x_2066) ;  /* 0x00000000001c1947 */ /* 0x000fec0003800000 */
[----:B------:R-:W1:Y:S02]  /*26120*/  S2R R5, SR_TID.X ;  /* 0x0000000000057919 */ /* 0x000e640000002100 */
[----:B-1----:R-:W-:Y:S01]  /*26130*/  LOP3.LUT R21, R5, 0x1f, RZ, 0xc0, !PT ;  /* 0x0000001f05157812 */ /* 0x002fe200078ec0ff */
[----:B------:R-:W-:-:S03]  /*26140*/  IMAD.MOV.U32 R5, RZ, RZ, 0x4000 ;  /* 0x00004000ff057424 */ /* 0x000fc600078e00ff */
[----:B------:R-:W-:Y:S01]  /*26150*/  ISETP.NE.AND P0, PT, R21, RZ, PT ;  /* 0x000000ff1500720c */ /* 0x000fe20003f05270 */
[----:B------:R1:W-:-:S12]  /*26160*/  SYNCS.ARRIVE.TRANS64 RZ, [R11+URZ+0x284b0], R5 ;  /* 0x0284b0050bff79a7 */ /* 0x0003d8000800003f */
[----:B-1----:R-:W-:Y:S05]  /*26170*/  @!P0 BRA `(.L_x_2066) ;  /* 0x0000000000048947 */ /* 0x002fea0003800000 */
[----:B------:R-:W-:Y:S01]  /*26180*/  BPT.TRAP 0x1 ;  /* 0x000000040000795c */ /* 0x000fe20000300000 */
.L_x_2066:
[----:B------:R-:W-:Y:S05]  /*26190*/  BSYNC B2 ;  /* 0x0000000000027941 */ /* 0x000fea0003800000 */
.L_x_2065:
[----:B------:R-:W-:Y:S01]  /*261a0*/  R2UR UR10, R15 ;  /* 0x000000000f0a72ca */ /* 0x000fe200000e0000 */
[----:B------:R-:W-:Y:S01]  /*261b0*/  UIADD3 UR4, UP0, UR40, 0x670, URZ ;  /* 0x0000067028047890 */ /* 0x000fe2000ff1e03f */
[----:B------:R-:W-:Y:S01]  /*261c0*/  R2UR UR6, R12 ;  /* 0x000000000c0672ca */ /* 0x000fe200000e0000 */
[----:B0-2---:R-:W-:Y:S01]  /*261d0*/  VIADD R11, R11, 0x284b0 ;  /* 0x000284b00b0b7836 */ /* 0x005fe20000000000 */
[----:B------:R-:W-:Y:S01]  /*261e0*/  R2UR UR7, R13 ;  /* 0x000000000d0772ca */ /* 0x000fe200000e0000 */
[----:B------:R-:W-:Y:S01]  /*261f0*/  VIADD R5, R8, 0x10000 ;  /* 0x0001000008057836 */ /* 0x000fe20000000000 */
[----:B------:R-:W-:Y:S01]  /*26200*/  PLOP3.LUT P0, PT, PT, PT, PT, 0x80, 0x0 ;  /* 0x000000000000781c */ /* 0x000fe20003f0f070 */
[----:B------:R-:W-:-:S12]  /*26210*/  UIADD3.X UR5, URZ, UR41, URZ, UP0, !UPT ;  /* 0x000000293f057290 */ /* 0x000fd800087fe43f */
.L_x_2067:
        /* <DEDUP_REMOVED lines=15> */
.L_x_2068:
        /* <DEDUP_REMOVED lines=9> */
[----:B--2---:R-:W-:Y:S05]  /*263a0*/  @P0 BRA.U.ANY `(.L_x_2068) ;  /* 0xfffffffd00d80947 */ /* 0x004fea000393ffff */
.L_x_2056:
[----:B------:R-:W-:Y:S05]  /*263b0*/  BSYNC B1 ;  /* 0x0000000000017941 */ /* 0x000fea0003800000 */
.L_x_2055:
[----:B------:R-:W-:Y:S01]  /*263c0*/  VIADD R11, R3, 0xfffffffe ;  /* 0xfffffffe030b7836 */ /* 0x000fe20000000000 */
[----:B------:R-:W-:Y:S01]  /*263d0*/  PLOP3.LUT P0, PT, PT, PT, PT, 0x8, 0x0 ;  /* 0x000000000000781c */ /* 0x000fe20003f0e170 */
[----:B------:R-:W-:-:S03]  /*263e0*/  VIADD R29, R29, 0x1 ;  /* 0x000000011d1d7836 */ /* 0x000fc60000000000 */
[----:B------:R-:W-:Y:S02]  /*263f0*/  ISETP.GE.AND P2, PT, R11, R4, PT ;  /* 0x000000040b00720c */ /* 0x000fe40003f46270 */
[----:B------:R-:W-:-:S04]  /*26400*/  ISETP.NE.AND P1, PT, R29, 0x2, PT ;  /* 0x000000021d00780c */ /* 0x000fc80003f25270 */
[----:B------:R-:W-:Y:S02]  /*26410*/  SEL R3, RZ, 0x1, P1 ;  /* 0x00000001ff037807 */ /* 0x000fe40000800000 */
[----:B------:R-:W-:Y:S02]  /*26420*/  SEL R29, R29, RZ, P1 ;  /* 0x000000ff1d1d7207 */ /* 0x000fe40000800000 */
[----:B------:R-:W-:-:S03]  /*26430*/  LOP3.LUT R31, R31, R3, RZ, 0x3c, !PT ;  /* 0x000000031f1f7212 */ /* 0x000fc600078e3cff */
[----:B------:R-:W-:Y:S05]  /*26440*/  @!P2 BRA `(.L_x_2049) ;  /* 0x0000000400d4a947 */ /* 0x000fea0003800000 */
.L_x_2083:
[----:B------:R-:W-:Y:S05]  /*26450*/  YIELD ;  /* 0x0000000000007946 */ /* 0x000fea0003800000 */
        /* <DEDUP_REMOVED lines=10> */
.L_x_2435:
[----:B------:R-:W-:Y:S05]  /*26500*/  BSYNC B2 ;  /* 0x0000000000027941 */ /* 0x000fea0003800000 */
.L_x_2071:
[----:B------:R-:W-:Y:S04]  /*26510*/  BSSY B2, `(.L_x_2073) ;  /* 0x0000009000027945 */ /* 0x000fe80003800000 */
[----:B------:R-:W-:Y:S05]  /*26520*/  @P2 BRA `(.L_x_2074) ;  /* 0x00000000001c2947 */ /* 0x000fea0003800000 */
[----:B------:R-:W1:Y:S02]  /*26530*/  S2R R3, SR_TID.X ;  /* 0x0000000000037919 */ /* 0x000e640000002100 */
[----:B-1----:R-:W-:Y:S01]  /*26540*/  LOP3.LUT R5, R3, 0x1f, RZ, 0xc0, !PT ;  /* 0x0000001f03057812 */ /* 0x002fe200078ec0ff */
[----:B------:R-:W-:-:S03]  /*26550*/  IMAD.MOV.U32 R3, RZ, RZ, 0x4000 ;  /* 0x00004000ff037424 */ /* 0x000fc600078e00ff */
[----:B------:R-:W-:Y:S01]  /*26560*/  ISETP.NE.AND P1, PT, R5, RZ, PT ;  /* 0x000000ff0500720c */ /* 0x000fe20003f25270 */
[----:B------:R3:W-:-:S12]  /*26570*/  SYNCS.ARRIVE.TRANS64 RZ, [R10+URZ+0x28490], R3 ;  /* 0x028490030aff79a7 */ /* 0x0007d8000800003f */
[----:B---3--:R-:W-:Y:S05]  /*26580*/  @!P1 BRA `(.L_x_2074) ;  /* 0x0000000000049947 */ /* 0x008fea0003800000 */
[----:B------:R-:W-:Y:S01]  /*26590*/  BPT.TRAP 0x1 ;  /* 0x000000040000795c */ /* 0x000fe20000300000 */
.L_x_2074:
[----:B------:R-:W-:Y:S05]  /*265a0*/  BSYNC B2 ;  /* 0x0000000000027941 */ /* 0x000fea0003800000 */
.L_x_2073:
[----:B------:R-:W-:Y:S01]  /*265b0*/  IMAD.MOV.U32 R14, RZ, RZ, RZ ;  /* 0x000000ffff0e7224 */ /* 0x000fe200078e00ff */
[----:B------:R-:W-:Y:S01]  /*265c0*/  UIADD3 UR4, UP0, UR40, 0x570, URZ ;  /* 0x0000057028047890 */ /* 0x000fe2000ff1e03f */
[----:B------:R-:W-:Y:S01]  /*265d0*/  IMAD R7, R29, 0x4000, R22 ;  /* 0x000040001d077824 */ /* 0x000fe200078e0216 */
[----:B------:R-:W-:Y:S01]  /*265e0*/  PLOP3.LUT P1, PT, PT, PT, PT, 0x80, 0x0 ;  /* 0x000000000000781c */ /* 0x000fe20003f2f070 */
[----:B------:R-:W-:Y:S01]  /*265f0*/  VIADD R3, R10, 0x28490 ;  /* 0x000284900a037836 */ /* 0x000fe20000000000 */
[----:B------:R-:W-:Y:S01]  /*26600*/  R2UR UR10, R14 ;  /* 0x000000000e0a72ca */ /* 0x000fe200000e0000 */
[----:B0-----:R-:W-:Y:S01]  /*26610*/  VIADD R12, R7, 0x20000 ;  /* 0x00020000070c7836 */ /* 0x001fe20000000000 */
[----:B-1----:R-:W-:Y:S01]  /*26620*/  LEA R5, R11, R0, 0x6 ;  /* 0x000000000b057211 */ /* 0x002fe200078e30ff */
[----:B------:R-:W-:Y:S01]  /*26630*/  UIADD3.X UR5, URZ, UR41, URZ, UP0, !UPT ;  /* 0x000000293f057290 */ /* 0x000fe200087fe43f */
[----:B------:R-:W-:Y:S01]  /*26640*/  UMOV UR6, 0x0 ;  /* 0x0000000000067882 */ /* 0x000fe20000000000 */
[----:B------:R-:W-:-:S10]  /*26650*/  UMOV UR7, 0x12f00000 ;  /* 0x12f0000000077882 */ /* 0x000fd40000000000 */
.L_x_2075:
        /* <DEDUP_REMOVED lines=16> */
.L_x_2076:
        /* <DEDUP_REMOVED lines=13> */
.L_x_2436:
[----:B------:R-:W-:Y:S05]  /*26830*/  BSYNC B2 ;  /* 0x0000000000027941 */ /* 0x000fea0003800000 */
.L_x_2077:
        /* <DEDUP_REMOVED lines=11> */
.L_x_2080:
[----:B------:R-:W-:Y:S05]  /*268f0*/  BSYNC B2 ;  /* 0x0000000000027941 */ /* 0x000fea0003800000 */
.L_x_2079:
        /* <DEDUP_REMOVED lines=8> */
.L_x_2081:
        /* <DEDUP_REMOVED lines=15> */
.L_x_2082:
        /* <DEDUP_REMOVED lines=10> */
.L_x_2070:
[----:B------:R-:W-:Y:S05]  /*26b10*/  BSYNC B1 ;  /* 0x0000000000017941 */ /* 0x000fea0003800000 */
.L_x_2069:
        /* <DEDUP_REMOVED lines=8> */
.L_x_2049:
[----:B------:R-:W-:Y:S05]  /*26ba0*/  BSYNC B0 ;  /* 0x0000000000007941 */ /* 0x000fea0003800000 */
.L_x_2048:
[----:B------:R-:W2:Y:S01]  /*26bb0*/  LDC R0, c[0x0][0x448] ;  /* 0x00011200ff007b82 */ /* 0x000ea20000000800 */
[----:B------:R-:W-:Y:S01]  /*26bc0*/  VIADD R2, R26, 0x7f ;  /* 0x0000007f1a027836 */ /* 0x000fe20000000000 */
[----:B------:R-:W-:Y:S06]  /*26bd0*/  @!P0 WARPSYNC.ALL ;  /* 0x0000000000008948 */ /* 0x000fec0003800000 */
[----:B------:R-:W-:Y:S01]  /*26be0*/  @!P0 BAR.SYNC.DEFER_BLOCKING 0xc, 0x180 ;  /* 0x0306000000008b1d */ /* 0x000fe20000010000 */
[----:B--2---:R-:W-:-:S13]  /*26bf0*/  ISETP.NE.AND P1, PT, R0, 0x1, PT ;  /* 0x000000010000780c */ /* 0x004fda0003f25270 */
[----:B------:R-:W2:Y:S08]  /*26c00*/  @P1 LDC R3, c[0x0][0x44c] ;  /* 0x00011300ff031b82 */ /* 0x000eb00000000800 */
[----:B------:R-:W3:Y:S01]  /*26c10*/  @P1 LDC R0, c[0x0][0x450] ;  /* 0x00011400ff001b82 */ /* 0x000ee20000000800 */
[----:B--2---:R-:W-:-:S05]  /*26c20*/  @P1 IMAD.HI.U32 R3, R2, R3, RZ ;  /* 0x0000000302031227 */ /* 0x004fca00078e00ff */
[----:B---3--:R-:W-:-:S04]  /*26c30*/  @P1 SHF.R.U32.HI R2, RZ, R0, R3 ;  /* 0x00000000ff021219 */ /* 0x008fc80000011603 */
[----:B------:R-:W-:Y:S02]  /*26c40*/  IADD3 R9, R9, R2, RZ ;  /* 0x0000000209097210 */ /* 0x000fe40007ffe0ff */
[----:B------:R-:W2:Y:S02]  /*26c50*/  LDC.64 R2, c[0x0][0x9e0] ;  /* 0x00027800ff027b82 */ /* 0x000ea40000000a00 */
[----:B--2---:R-:W-:Y:S01]  /*26c60*/  ISETP.GE.AND P2, PT, R3, 0x1, PT ;  /* 0x000000010300780c */ /* 0x004fe20003f46270 */
        /* <DEDUP_REMOVED lines=8> */
[----:B-1----:R-:W1:Y:S02]  /*26cf0*/  @P0 LDC.64 R4, c[0x0][0x9e8] ;  /* 0x00027a00ff040b82 */ /* 0x002e640000000a00 */
[----:B-1----:R-:W-:-:S05]  /*26d00*/  @P0 IMAD.HI.U32 R4, R0, R4, RZ ;  /* 0x0000000400040227 */ /* 0x002fca00078e00ff */
[----:B------:R-:W-:-:S04]  /*26d10*/  @P0 SHF.R.U32.HI R0, RZ, R5, R4 ;  /* 0x00000005ff000219 */ /* 0x000fc80000011604 */
[----:B------:R-:W-:Y:S01]  /*26d20*/  LOP3.LUT R0, RZ, R0, RZ, 0x33, !PT ;  /* 0x00000000ff007212 */ /* 0x000fe200078e33ff */
[----:B------:R-:W-:Y:S06]  /*26d30*/  BRA `(.L_x_2087) ;  /* 0x0000000000107947 */ /* 0x000fec0003800000 */
.L_x_2086:
[----:B------:R-:W-:-:S13]  /*26d40*/  ISETP.NE.AND P0, PT, R3, 0x1, PT ;  /* 0x000000010300780c */ /* 0x000fda0003f05270 */
[----:B-1----:R-:W1:Y:S02]  /*26d50*/  @P0 LDC.64 R4, c[0x0][0x9e8] ;  /* 0x00027a00ff040b82 */ /* 0x002e640000000a00 */
[----:B-1----:R-:W-:-:S05]  /*26d60*/  @P0 IMAD.HI.U32 R4, R0, R4, RZ ;  /* 0x0000000400040227 */ /* 0x002fca00078e00ff */
[----:B------:R-:W-:-:S07]  /*26d70*/  @P0 SHF.R.U32.HI R0, RZ, R5, R4 ;  /* 0x00000005ff000219 */ /* 0x000fce0000011604 */
.L_x_2087:
[----:B------:R-:W-:Y:S05]  /*26d80*/  BSYNC B0 ;  /* 0x0000000000007941 */ /* 0x000fea0003800000 */
.L_x_2085:
[----:B------:R-:W-:-:S05]  /*26d90*/  IMAD R0, R0, R3, R3 ;  /* 0x0000000300007224 */ /* 0x000fca00078e0203 */
[----:B------:R-:W-:-:S07]  /*26da0*/  VIMNMX R2, R2, R0, PT ;  /* 0x0000000002027248 */ /* 0x000fce0003fe0100 */
.L_x_2084:
[----:B------:R-:W-:Y:S01]  /*26db0*/  VIADD R2, R2, 0x3f ;  /* 0x0000003f02027836 */ /* 0x000fe20000000000 */
[----:B------:R-:W-:Y:S01]  /*26dc0*/  ULDC UR4, c[0x0][0x9dc] ;  /* 0x0002770000047ab9 */ /* 0x000fe20000000800 */
[----:B------:R-:W-:-:S03]  /*26dd0*/  IMAD.MOV.U32 R4, RZ, RZ, R26 ;  /* 0x000000ffff047224 */ /* 0x000fc600078e001a */
[----:B------:R-:W-:-:S04]  /*26de0*/  SHF.R.S32.HI R0, RZ, 0x1f, R2 ;  /* 0x0000001fff007819 */ /* 0x000fc80000011402 */
[----:B------:R-:W-:Y:S02]  /*26df0*/  LEA.HI R0, R0, R2, RZ, 0x6 ;  /* 0x0000000200007211 */ /* 0x000fe400078f30ff */
[----:B------:R-:W2:Y:S02]  /*26e00*/  @P1 LDC R2, c[0x0][0x44c] ;  /* 0x00011300ff021b82 */ /* 0x000ea40000000800 */
[----:B-1----:R-:W-:-:S04]  /*26e10*/  SHF.R.S32.HI R5, RZ, 0x6, R0 ;  /* 0x00000006ff057819 */ /* 0x002fc80000011400 */
[----:B------:R-:W-:Y:S02]  /*26e20*/  VIMNMX R20, R20, R5, PT ;  /* 0x0000000514147248 */ /* 0x000fe40003fe0100 */
[----:B------:R-:W1:Y:S01]  /*26e30*/  @P1 LDC R0, c[0x0][0x450] ;  /* 0x00011400ff001b82 */ /* 0x000e620000000800 */
[----:B--2---:R-:W-:-:S05]  /*26e40*/  @P1 IMAD.HI.U32 R2, R26, R2, RZ ;  /* 0x000000021a021227 */ /* 0x004fca00078e00ff */
        /* <DEDUP_REMOVED lines=14> */
.L_x_2090:
[----:B------:R-:W-:-:S13]  /*26f30*/  ISETP.NE.AND P0, PT, R3, 0x1, PT ;  /* 0x000000010300780c */ /* 0x000fda0003f05270 */
[----:B------:R-:W1:Y:S02]  /*26f40*/  @P0 LDC.64 R4, c[0x0][0x9e8] ;  /* 0x00027a00ff040b82 */ /* 0x000e640000000a00 */
[----:B-1----:R-:W-:-:S05]  /*26f50*/  @P0 IMAD.HI.U32 R4, R2, R4, RZ ;  /* 0x0000000402040227 */ /* 0x002fca00078e00ff */
[----:B------:R-:W-:-:S07]  /*26f60*/  @P0 SHF.R.U32.HI R2, RZ, R5, R4 ;  /* 0x00000005ff020219 */ /* 0x000fce0000011604 */
.L_x_2091:
[----:B------:R-:W-:Y:S05]  /*26f70*/  BSYNC B0 ;  /* 0x0000000000007941 */ /* 0x000fea0003800000 */
.L_x_2089:
[----:B------:R-:W-:-:S05]  /*26f80*/  IMAD R3, R2, R3, RZ ;  /* 0x0000000302037224 */ /* 0x000fca00078e02ff */
[----:B------:R-:W-:-:S07]  /*26f90*/  VIMNMX R0, R0, R3, !PT ;  /* 0x0000000300007248 */ /* 0x000fce0007fe0100 */
.L_x_2088:
[----:B------:R-:W-:Y:S01]  /*26fa0*/  ISETP.NE.AND P1, PT, R6, RZ, PT ;  /* 0x000000ff0600720c */ /* 0x000fe20003f25270 */
[----:B------:R-:W-:Y:S01]  /*26fb0*/  BSSY B0, `(.L_x_2092) ;  /* 0x0000024000007945 */ /* 0x000fe20003800000 */
[----:B------:R-:W-:-:S04]  /*26fc0*/  SHF.R.S32.HI R3, RZ, 0x1f, R0 ;  /* 0x0000001fff037819 */ /* 0x000fc80000011400 */
[----:B------:R-:W-:-:S04]  /*26fd0*/  LEA.HI R3, R3, R0, RZ, 0x6 ;  /* 0x0000000003037211 */ /* 0x000fc800078f30ff */
[----:B------:R-:W-:Y:S01]  /*26fe0*/  SHF.R.S32.HI R0, RZ, 0x6, R3 ;  /* 0x00000006ff007819 */ /* 0x000fe20000011403 */
[----:B------:R-:W-:Y:S02]  /*26ff0*/  IMAD.MOV.U32 R3, RZ, RZ, RZ ;  /* 0x000000ffff037224 */ /* 0x000fe400078e00ff */
[----:B------:R-:W1:Y:S01]  /*27000*/  @!P1 LDC R6, c[0x0][0x9f0] ;  /* 0x00027c00ff069b82 */ /* 0x000e620000000800 */
[----:B------:R-:W-:-:S04]  /*27010*/  VIMNMX R0, RZ, R0, !PT ;  /* 0x00000000ff007248 */ /* 0x000fc80007fe0100 */
[----:B------:R-:W-:-:S13]  /*27020*/  ISETP.GT.AND P0, PT, R20, R0, PT ;  /* 0x000000001400720c */ /* 0x000fda0003f04270 */
[----:B------:R-:W-:Y:S05]  /*27030*/  @!P0 BRA `(.L_x_2093) ;  /* 0x00000000006c8947 */ /* 0x000fea0003800000 */
[-C--:B-1----:R-:W-:Y:S02]  /*27040*/  IABS R4, R6.reuse ;  /* 0x0000000600047213 */ /* 0x082fe40000000000 */
[----:B------:R-:W-:Y:S02]  /*27050*/  IABS R7, R6 ;  /* 0x0000000600077213 */ /* 0x000fe40000000000 */
[----:B------:R-:W1:Y:S03]  /*27060*/  I2F.RP R8, R4 ;  /* 0x0000000400087306 */ /* 0x000e660000209400 */
[----:B------:R-:W-:-:S05]  /*27070*/  IMAD.MOV R7, RZ, RZ, -R7 ;  /* 0x000000ffff077224 */ /* 0x000fca00078e0a07 */
[----:B-1----:R-:W1:Y:S02]  /*27080*/  MUFU.RCP R8, R8 ;  /* 0x0000000800087308 */ /* 0x002e640000001000 */
[----:B-1----:R-:W-:-:S06]  /*27090*/  VIADD R9, R8, 0xffffffe ;  /* 0x0ffffffe08097836 */ /* 0x002fcc0000000000 */
[----:B------:R-:W1:Y:S02]  /*270a0*/  F2I.FTZ.U32.TRUNC.NTZ R3, R9 ;  /* 0x0000000900037305 */ /* 0x000e64000021f000 */
[----:B-1----:R-:W-:-:S04]  /*270b0*/  IMAD.MOV R2, RZ, RZ, -R3 ;  /* 0x000000ffff027224 */ /* 0x002fc800078e0a03 */
[----:B------:R-:W-:Y:S02]  /*270c0*/  IMAD R5, R2, R4, RZ ;  /* 0x0000000402057224 */ /* 0x000fe400078e02ff */
[----:B------:R-:W-:-:S04]  /*270d0*/  IMAD.MOV.U32 R2, RZ, RZ, RZ ;  /* 0x000000ffff027224 */ /* 0x000fc800078e00ff */
[----:B------:R-:W-:Y:S01]  /*270e0*/  IMAD.HI.U32 R5, R3, R5, R2 ;  /* 0x0000000503057227 */ /* 0x000fe200078e0002 */
[----:B------:R-:W-:-:S05]  /*270f0*/  IADD3 R3, R6, -0x1, R20 ;  /* 0xffffffff06037810 */ /* 0x000fca0007ffe014 */
[----:B------:R-:W-:-:S05]  /*27100*/  IMAD.IADD R3, R3, 0x1, -R0 ;  /* 0x0000000103037824 */ /* 0x000fca00078e0a00 */
[----:B------:R-:W-:Y:S02]  /*27110*/  IABS R2, R3 ;  /* 0x0000000300027213 */ /* 0x000fe40000000000 */
[----:B------:R-:W-:-:S03]  /*27120*/  LOP3.LUT R3, R3, R6, RZ, 0x3c, !PT ;  /* 0x0000000603037212 */ /* 0x000fc600078e3cff */
[----:B------:R-:W-:Y:S01]  /*27130*/  IMAD.HI.U32 R5, R5, R2, RZ ;  /* 0x0000000205057227 */ /* 0x000fe200078e00ff */
[----:B------:R-:W-:-:S03]  /*27140*/  ISETP.GE.AND P2, PT, R3, RZ, PT ;  /* 0x000000ff0300720c */ /* 0x000fc60003f46270 */
[----:B------:R-:W-:-:S05]  /*27150*/  IMAD R2, R5, R7, R2 ;  /* 0x0000000705027224 */ /* 0x000fca00078e0202 */
[----:B------:R-:W-:-:S13]  /*27160*/  ISETP.GT.U32.AND P1, PT, R4, R2, PT ;  /* 0x000000020400720c */ /* 0x000fda0003f24070 */
[-C--:B------:R-:W-:Y:S01]  /*27170*/  @!P1 IADD3 R2, R2, -R4.reuse, RZ ;  /* 0x8000000402029210 */ /* 0x080fe20007ffe0ff */
[----:B------:R-:W-:Y:S01]  /*27180*/  @!P1 VIADD R5, R5, 0x1 ;  /* 0x0000000105059836 */ /* 0x000fe20000000000 */
[----:B------:R-:W-:Y:S02]  /*27190*/  ISETP.NE.AND P1, PT, R6, RZ, PT ;  /* 0x000000ff0600720c */ /* 0x000fe40003f25270 */
[----:B------:R-:W-:-:S13]  /*271a0*/  ISETP.GE.U32.AND P0, PT, R2, R4, PT ;  /* 0x000000040200720c */ /* 0x000fda0003f06070 */
[----:B------:R-:W-:-:S04]  /*271b0*/  @P0 VIADD R5, R5, 0x1 ;  /* 0x0000000105050836 */ /* 0x000fc80000000000 */
[----:B------:R-:W-:-:S04]  /*271c0*/  IMAD.MOV.U32 R3, RZ, RZ, R5 ;  /* 0x000000ffff037224 */ /* 0x000fc800078e0005 */
[----:B------:R-:W-:Y:S01]  /*271d0*/  @!P2 IMAD.MOV R3, RZ, RZ, -R3 ;  /* 0x000000ffff03a224 */ /* 0x000fe200078e0a03 */
[----:B------:R-:W-:-:S07]  /*271e0*/  @!P1 LOP3.LUT R3, RZ, R6, RZ, 0x33, !PT ;  /* 0x00000006ff039212 */ /* 0x000fce00078e33ff */
.L_x_2093:
[----:B------:R-:W-:Y:S05]  /*271f0*/  BSYNC B0 ;  /* 0x0000000000007941 */ /* 0x000fea0003800000 */
.L_x_2092:
[----:B------:R-:W-:-:S05]  /*27200*/  IMAD R34, R34, R3, R0 ;  /* 0x0000000322227224 */ /* 0x000fca00078e0200 */
[----:B------:R-:W-:-:S04]  /*27210*/  VIADDMNMX R32, R34, R3, R20, PT ;  /* 0x0000000322207246 */ /* 0x000fc80003800114 */
[----:B------:R-:W-:Y:S01]  /*27220*/  ISETP.GT.AND P0, PT, R32, R34, PT ;  /* 0x000000222000720c */ /* 0x000fe20003f04270 */
[----:B------:R2:W-:-:S12]  /*27230*/  STL [R1+0x20], R32 ;  /* 0x0000202001007387 */ /* 0x0005d80000100800 */
[----:B--2---:R-:W-:Y:S05]  /*27240*/  @P0 BRA `(.L_x_2094) ;  /* 0x0000000000440947 */ /* 0x004fea0003800000 */
[----:B------:R-:W2:Y:S02]  /*27250*/  S2R R2, SR_TID.X ;  /* 0x0000000000027919 */ /* 0x000ea40000002100 */
[----:B--2---:R-:W-:-:S04]  /*27260*/  LOP3.LUT R2, R2, 0x7f, RZ, 0xc0, !PT ;  /* 0x0000007f02027812 */ /* 0x004fc800078ec0ff */
[----:B------:R-:W-:-:S13]  /*27270*/  ISETP.NE.AND P0, PT, R2, RZ, PT ;  /* 0x000000ff0200720c */ /* 0x000fda0003f05270 */
[----:B------:R-:W-:Y:S05]  /*27280*/  @P0 BRA `(.L_x_2095) ;  /* 0x0000003c00240947 */ /* 0x000fea0003800000 */
[----:B------:R-:W2:Y:S01]  /*27290*/  S2R R5, SR_LANEID ;  /* 0x0000000000057919 */ /* 0x000ea20000000000 */
[----:B------:R-:W-:Y:S01]  /*272a0*/  VOTEU.ANY UR4, UPT, PT ;  /* 0x0000000000047886 */ /* 0x000fe200038e0100 */
[----:B------:R-:W3:Y:S01]  /*272b0*/  LDC.64 R2, c[0x0][0xc60] ;  /* 0x00031800ff027b82 */ /* 0x000ee20000000a00 */
[----:B------:R-:W2:Y:S02]  /*272c0*/  FLO.U32 R0, UR4 ;  /* 0x0000000400007d00 */ /* 0x000ea400080e0000 */
[----:B--2---:R-:W-:-:S06]  /*272d0*/  ISETP.EQ.U32.AND P0, PT, R0, R5, PT ;  /* 0x000000050000720c */ /* 0x004fcc0003f02070 */
[----:B------:R-:W3:Y:S07]  /*272e0*/  POPC R5, UR4 ;  /* 0x0000000400057d09 */ /* 0x000eee0008000000 */
[----:B---3--:R-:W2:Y:S01]  /*272f0*/  @P0 ATOMG.E.ADD.STRONG.GPU PT, R3, desc[UR36][R2.64], R5 ;  /* 0x00000005020309a8 */ /* 0x008ea200081ee1e4 */
[----:B------:R-:W3:Y:S02]  /*27300*/  S2R R4, SR_LTMASK ;  /* 0x0000000000047919 */ /* 0x000ee40000003900 */
[----:B---3--:R-:W-:-:S04]  /*27310*/  LOP3.LUT R4, R4, UR4, RZ, 0xc0, !PT ;  /* 0x0000000404047c12 */ /* 0x008fc8000f8ec0ff */
[----:B------:R-:W3:Y:S01]  /*27320*/  POPC R7, R4 ;  /* 0x0000000400077309 */ /* 0x000ee20000000000 */
[----:B--2---:R-:W3:Y:S02]  /*27330*/  SHFL.IDX PT, R0, R3, R0, 0x1f ;  /* 0x00001f0003007589 */ /* 0x004ee400000e0000 */
[----:B---3--:R-:W-:Y:S01]  /*27340*/  IADD3 R16, R0, UR39, R7 ;  /* 0x0000002700107c10 */ /* 0x008fe2000fffe007 */
[----:B------:R-:W-:Y:S06]  /*27350*/  BRA `(.L_x_2095) ;  /* 0x0000003800f07947 */ /* 0x000fec0003800000 */
.L_x_2094:
        /* <DEDUP_REMOVED lines=9> */
[----:B------:R-:W-:Y:S01]  /*273f0*/  MOV R13, RZ ;  /* 0x000000ff000d7202 */ /* 0x000fe20000000f00 */
[----:B------:R-:W2:Y:S01]  /*27400*/  LDC.64 R2, c[0x4][R2] ;  /* 0x0100000002027b82 */ /* 0x000ea20000000a00 */
[----:B------:R-:W-:Y:S02]  /*27410*/  IMAD.U32 R5, RZ, RZ, UR7 ;  /* 0x00000007ff057e24 */ /* 0x000fe4000f8e00ff */
[----:B-1----:R-:W-:Y:S02]  /*27420*/  IMAD.U32 R6, RZ, RZ, UR8 ;  /* 0x00000008ff067e24 */ /* 0x002fe4000f8e00ff */
[----:B------:R-:W-:-:S02]  /*27430*/  IMAD.U32 R7, RZ, RZ, UR9 ;  /* 0x00000009ff077e24 */ /* 0x000fc4000f8e00ff */
[----:B------:R-:W-:Y:S02]  /*27440*/  IMAD.U32 R10, RZ, RZ, UR4 ;  /* 0x00000004ff0a7e24 */ /* 0x000fe4000f8e00ff */
[----:B------:R-:W-:Y:S02]  /*27450*/  IMAD.U32 R11, RZ, RZ, UR5 ;  /* 0x00000005ff0b7e24 */ /* 0x000fe4000f8e00ff */
[----:B------:R-:W-:Y:S02]  /*27460*/  IMAD.MOV.U32 R8, RZ, RZ, 0x70 ;  /* 0x00000070ff087424 */ /* 0x000fe400078e00ff */
[----:B0-----:R-:W-:-:S07]  /*27470*/  IMAD.MOV.U32 R12, RZ, RZ, 0x1 ;  /* 0x00000001ff0c7424 */ /* 0x001fce00078e00ff */
[----:B------:R-:W-:-:S07]  /*27480*/  LEPC R20, `(.L_x_2097) ;  /* 0x000000001014794e */ /* 0x000fce0000000000 */
[----:B--2---:R-:W-:Y:S05]  /*27490*/  CALL.ABS.NOINC R2 ;  /* 0x0000000002007343 */ /* 0x004fea0003c00000 */
.L_x_2097:
[----:B------:R-:W-:Y:S05]  /*274a0*/  BSYNC B6 ;  /* 0x0000000000067941 */ /* 0x000fea0003800000 */
.L_x_2096:
        /* <DEDUP_REMOVED lines=11> */
[----:B------:R-:W2:Y:S01]  /*27560*/  LDC.64 R2, c[0x4][R2] ;  /* 0x0100000002027b82 */ /* 0x000ea20000000a00 */
[----:B------:R-:W-:Y:S02]  /*27570*/  IMAD.U32 R5, RZ, RZ, UR7 ;  /* 0x00000007ff057e24 */ /* 0x000fe4000f8e00ff */
[----:B-1----:R-:W-:Y:S02]  /*27580*/  IMAD.U32 R6, RZ, RZ, UR8 ;  /* 0x00000008ff067e24 */ /* 0x002fe4000f8e00ff */
[----:B------:R-:W-:-:S02]  /*27590*/  IMAD.U32 R7, RZ, RZ, UR9 ;  /* 0x00000009ff077e24 */ /* 0x000fc4000f8e00ff */
[----:B------:R-:W-:Y:S02]  /*275a0*/  IMAD.U32 R10, RZ, RZ, UR4 ;  /* 0x00000004ff0a7e24 */ /* 0x000fe4000f8e00ff */
[----:B------:R-:W-:Y:S02]  /*275b0*/  IMAD.U32 R11, RZ, RZ, UR5 ;  /* 0x00000005ff0b7e24 */ /* 0x000fe4000f8e00ff */
[----:B------:R-:W-:Y:S02]  /*275c0*/  IMAD.MOV.U32 R8, RZ, RZ, 0x70 ;  /* 0x00000070ff087424 */ /* 0x000fe400078e00ff */
[----:B0-----:R-:W-:Y:S02]  /*275d0*/  IMAD.MOV.U32 R12, RZ, RZ, 0x1 ;  /* 0x00000001ff0c7424 */ /* 0x001fe400078e00ff */
[----:B------:R-:W-:-:S07]  /*275e0*/  IMAD.MOV.U32 R13, RZ, RZ, RZ ;  /* 0x000000ffff0d7224 */ /* 0x000fce00078e00ff */
[----:B------:R-:W-:-:S07]  /*275f0*/  LEPC R20, `(.L_x_2099) ;  /* 0x000000001014794e */ /* 0x000fce0000000000 */
[----:B--2---:R-:W-:Y:S05]  /*27600*/  CALL.ABS.NOINC R2 ;  /* 0x0000000002007343 */ /* 0x004fea0003c00000 */
.L_x_2099:
[----:B------:R-:W-:Y:S05]  /*27610*/  BSYNC B6 ;  /* 0x0000000000067941 */ /* 0x000fea0003800000 */
.L_x_2098:
        /* <DEDUP_REMOVED lines=9> */
[----:B-1----:R-:W-:Y:S01]  /*276b0*/  MOV R6, UR8 ;  /* 0x0000000800067c02 */ /* 0x002fe20008000f00 */
[----:B------:R-:W1:Y:S01]  /*276c0*/  LDC.64 R2, c[0x4][R2] ;  /* 0x0100000002027b82 */ /* 0x000e620000000a00 */
[----:B------:R-:W-:Y:S02]  /*276d0*/  IMAD.U32 R5, RZ, RZ, UR7 ;  /* 0x00000007ff057e24 */ /* 0x000fe4000f8e00ff */
[----:B------:R-:W-:Y:S02]  /*276e0*/  IMAD.U32 R7, RZ, RZ, UR9 ;  /* 0x00000009ff077e24 */ /* 0x000fe4000f8e00ff */
[----:B------:R-:W-:-:S02]  /*276f0*/  IMAD.U32 R10, RZ, RZ, UR4 ;  /* 0x00000004ff0a7e24 */ /* 0x000fc4000f8e00ff */
[----:B------:R-:W-:Y:S02]  /*27700*/  IMAD.U32 R11, RZ, RZ, UR5 ;  /* 0x00000005ff0b7e24 */ /* 0x000fe4000f8e00ff */
[----:B------:R-:W-:Y:S02]  /*27710*/  IMAD.MOV.U32 R8, RZ, RZ, 0x70 ;  /* 0x00000070ff087424 */ /* 0x000fe400078e00ff */
[----:B0-----:R-:W-:Y:S02]  /*27720*/  IMAD.MOV.U32 R12, RZ, RZ, 0x1 ;  /* 0x00000001ff0c7424 */ /* 0x001fe400078e00ff */
[----:B------:R-:W-:-:S07]  /*27730*/  IMAD.MOV.U32 R13, RZ, RZ, RZ ;  /* 0x000000ffff0d7224 */ /* 0x000fce00078e00ff */
[----:B------:R-:W-:-:S07]  /*27740*/  LEPC R20, `(.L_x_2101) ;  /* 0x000000001014794e */ /* 0x000fce0000000000 */
[----:B-1----:R-:W-:Y:S05]  /*27750*/  CALL.ABS.NOINC R2 ;  /* 0x0000000002007343 */ /* 0x002fea0003c00000 */
.L_x_2101:
[----:B------:R-:W-:Y:S05]  /*27760*/  BSYNC B6 ;  /* 0x0000000000067941 */ /* 0x000fea0003800000 */
.L_x_2100:
[----:B------:R-:W-:Y:S01]  /*27770*/  LOP3.LUT P6, RZ, R23, 0x1, RZ, 0xc0, !PT ;  /* 0x0000000117ff7812 */ /* 0x000fe200078cc0ff */
[----:B------:R-:W-:-:S12]  /*27780*/  BSSY B6, `(.L_x_2102) ;  /* 0x0000012000067945 */ /* 0x000fd80003800000 */
[----:B------:R-:W-:Y:S05]  /*27790*/  @!P6 BRA `(.L_x_2103) ;  /* 0x000000000040e947 */ /* 0x000fea0003800000 */
[----:B------:R-:W-:Y:S01]  /*277a0*/  MOV R2, 0x0 ;  /* 0x0000000000027802 */ /* 0x000fe20000000f00 */
[----:B------:R-:W-:Y:S01]  /*277b0*/  ULDC.64 UR4, c[0x4][0x1b0] ;  /* 0x01006c0000047ab9 */ /* 0x000fe20000000a00 */
[----:B------:R-:W-:Y:S01]  /*277c0*/  ULDC.64 UR6, c[0x4][0x1b8] ;  /* 0x01006e0000067ab9 */ /* 0x000fe20000000a00 */
[----:B------:R-:W-:Y:S01]  /*277d0*/  ULDC.64 UR8, c[0x4][0x148] ;  /* 0x0100520000087ab9 */ /* 0x000fe20000000a00 */
[----:B------:R-:W-:Y:S01]  /*277e0*/  IMAD.U32 R4, RZ, RZ, UR4 ;  /* 0x00000004ff047e24 */ /* 0x000fe2000f8e00ff */
[----:B0-----:R-:W-:Y:S01]  /*277f0*/  MOV R12, 0x1 ;  /* 0x00000001000c7802 */ /* 0x001fe20000000f00 */
[----:B------:R-:W0:Y:S01]  /*27800*/  LDC.64 R2, c[0x4][R2] ;  /* 0x0100000002027b82 */ /* 0x000e220000000a00 */
[----:B------:R-:W-:Y:S02]  /*27810*/  IMAD.U32 R5, RZ, RZ, UR5 ;  /* 0x00000005ff057e24 */ /* 0x000fe4000f8e00ff */
[----:B-1----:R-:W-:Y:S02]  /*27820*/  IMAD.U32 R6, RZ, RZ, UR6 ;  /* 0x00000006ff067e24 */ /* 0x002fe4000f8e00ff */
[----:B------:R-:W-:-:S02]  /*27830*/  IMAD.U32 R7, RZ, RZ, UR7 ;  /* 0x00000007ff077e24 */ /* 0x000fc4000f8e00ff */
[----:B------:R-:W-:Y:S02]  /*27840*/  IMAD.U32 R10, RZ, RZ, UR8 ;  /* 0x00000008ff0a7e24 */ /* 0x000fe4000f8e00ff */
[----:B------:R-:W-:Y:S02]  /*27850*/  IMAD.U32 R11, RZ, RZ, UR9 ;  /* 0x00000009ff0b7e24 */ /* 0x000fe4000f8e00ff */
[----:B------:R-:W-:Y:S02]  /*27860*/  IMAD.MOV.U32 R8, RZ, RZ, 0x70 ;  /* 0x00000070ff087424 */ /* 0x000fe400078e00ff */
[----:B------:R-:W-:-:S07]  /*27870*/  IMAD.MOV.U32 R13, RZ, RZ, RZ ;  /* 0x000000ffff0d7224 */ /* 0x000fce00078e00ff */
[----:B------:R-:W-:-:S07]  /*27880*/  LEPC R20, `(.L_x_2103) ;  /* 0x000000001014794e */ /* 0x000fce0000000000 */
[----:B0-----:R-:W-:Y:S05]  /*27890*/  CALL.ABS.NOINC R2 ;  /* 0x0000000002007343 */ /* 0x001fea0003c00000 */
.L_x_2103:
[----:B------:R-:W-:Y:S05]  /*278a0*/  BSYNC B6 ;  /* 0x0000000000067941 */ /* 0x000fea0003800000 */
.L_x_2102:
[----:B------:R-:W2:Y:S01]  /*278b0*/  S2R R2, SR_TID.X ;  /* 0x0000000000027919 */ /* 0x000ea20000002100 */
[----:B------:R-:W-:Y:S01]  /*278c0*/  ULDC.64 UR4, c[0x0][0x9f8] ;  /* 0x00027e0000047ab9 */ /* 0x000fe20000000a00 */
[----:B------:R-:W-:Y:S01]  /*278d0*/  IMAD.MOV.U32 R20, RZ, RZ, R32 ;  /* 0x000000ffff147224 */ /* 0x000fe200078e0020 */
[----:B------:R-:W-:Y:S01]  /*278e0*/  ISETP.NE.U32.AND P0, PT, RZ, UR4, PT ;  /* 0x00000004ff007c0c */ /* 0x000fe2000bf05070 */
[----:B------:R-:W3:Y:S01]  /*278f0*/  S2R R21, SR_TID.X ;  /* 0x0000000000157919 */ /* 0x000ee20000002100 */
[----:B------:R-:W4:Y:S02]  /*27900*/  LDC R8, c[0x0][0x430] ;  /* 0x00010c00ff087b82 */ /* 0x000f240000000800 */
[----:B------:R-:W-:-:S06]  /*27910*/  ISETP.NE.AND.EX P0, PT, RZ, UR5, PT, P0 ;  /* 0x00000005ff007c0c */ /* 0x000fcc000bf05300 */
[----:B------:R-:W0:Y:S01]  /*27920*/  LDC R9, c[0x0][0x2f4] ;  /* 0x0000bd00ff097b82 */ /* 0x000e220000000800 */
[----:B--2---:R-:W-:-:S07]  /*27930*/  LOP3.LUT R32, R2, 0x7f, RZ, 0xc0, !PT ;  /* 0x0000007f02207812 */ /* 0x004fce00078ec0ff */
[----:B------:R-:W2:Y:S01]  /*27940*/  @P0 LDC.64 R2, c[0x0][0x9f8] ;  /* 0x00027e00ff020b82 */ /* 0x000ea20000000a00 */
[----:B------:R-:W-:Y:S01]  /*27950*/  SHF.R.U32.HI R0, RZ, 0x3, R32 ;  /* 0x00000003ff007819 */ /* 0x000fe20000011620 */
[----:B------:R-:W-:Y:S02]  /*27960*/  IMAD.MOV.U32 R32, RZ, RZ, R19 ;  /* 0x000000ffff207224 */ /* 0x000fe400078e0013 */
[----:B--2---:R-:W-:-:S05]  /*27970*/  @P0 IMAD.WIDE R2, R19, 0x4, R2 ;  /* 0x0000000413020825 */ /* 0x004fca00078e0202 */
[----:B------:R2:W2:Y:S01]  /*27980*/  @P0 LDG.E R32, desc[UR36][R2.64] ;  /* 0x0000002402200981 */ /* 0x0004a2000c1e1900 */
[----:B---3--:R-:W-:Y:S01]  /*27990*/  IMAD.SHL.U32 R21, R21, 0x10, RZ ;  /* 0x0000001015157824 */ /* 0x008fe200078e00ff */
[----:B----4-:R-:W-:Y:S02]  /*279a0*/  ISETP.NE.AND P1, PT, R8, 0x1, PT ;  /* 0x000000010800780c */ /* 0x010fe40003f25270 */
[----:B------:R-:W-:Y:S02]  /*279b0*/  LEA R7, R20, 0xffffffc0, 0x6 ;  /* 0xffffffc014077811 */ /* 0x000fe400078e30ff */
[----:B------:R-:W-:-:S05]  /*279c0*/  LOP3.LUT R21, R0, 0x70, R21, 0xf8, !PT ;  /* 0x0000007000157812 */ /* 0x000fca00078ef815 */
[----:B------:R-:W-:-:S04]  /*279d0*/  IMAD.IADD R0, R21, 0x1, R7 ;  /* 0x0000000115007824 */ /* 0x000fc800078e0207 */
[----:B------:R-:W3:Y:S01]  /*279e0*/  @P1 LDC R5, c[0x0][0x434] ;  /* 0x00010d00ff051b82 */ /* 0x000ee20000000800 */
[C---:B------:R-:W-:Y:S01]  /*279f0*/  ISETP.GE.AND P0, PT, R0.reuse, R27, PT ;  /* 0x0000001b0000720c */ /* 0x040fe20003f06270 */
[----:B------:R-:W-:-:S03]  /*27a00*/  IMAD.IADD R0, R0, 0x1, R35 ;  /* 0x0000000100007824 */ /* 0x000fc600078e0223 */
[----:B------:R-:W-:Y:S01]  /*27a10*/  ISETP.GT.U32.OR P0, PT, R21, 0x3f, P0 ;  /* 0x0000003f1500780c */ /* 0x000fe20000704470 */
[----:B------:R-:W-:Y:S02]  /*27a20*/  IMAD.MOV.U32 R4, RZ, RZ, R0 ;  /* 0x000000ffff047224 */ /* 0x000fe400078e0000 */
[----:B-1----:R-:W1:Y:S10]  /*27a30*/  @P1 LDC R6, c[0x0][0x438] ;  /* 0x00010e00ff061b82 */ /* 0x002e740000000800 */
[----:B--2---:R-:W2:Y:S01]  /*27a40*/  @!P0 LDC.64 R2, c[0x0][0x428] ;  /* 0x00010a00ff028b82 */ /* 0x004ea20000000a00 */
[----:B---3--:R-:W-:-:S05]  /*27a50*/  @P1 IMAD.HI.U32 R5, R0, R5, RZ ;  /* 0x0000000500051227 */ /* 0x008fca00078e00ff */
[----:B-1----:R-:W-:-:S05]  /*27a60*/  @P1 SHF.R.U32.HI R4, RZ, R6, R5 ;  /* 0x00000006ff041219 */ /* 0x002fca0000011605 */
[----:B------:R-:W-:-:S04]  /*27a70*/  IMAD.MOV R5, RZ, RZ, -R4 ;  /* 0x000000ffff057224 */ /* 0x000fc800078e0a04 */
[----:B------:R-:W-:Y:S01]  /*27a80*/  IMAD R0, R8, R5, R0 ;  /* 0x0000000508007224 */ /* 0x000fe200078e0200 */
[----:B------:R-:W-:Y:S02]  /*27a90*/  @!P0 SHF.R.S32.HI R5, RZ, 0x1f, R4 ;  /* 0x0000001fff058819 */ /* 0x000fe40000011404 */
[----:B------:R-:W-:Y:S02]  /*27aa0*/  ISETP.GT.U32.AND P3, PT, R21, 0x3f, PT ;  /* 0x0000003f1500780c */ /* 0x000fe40003f64070 */
[----:B------:R-:W-:Y:S02]  /*27ab0*/  LOP3.LUT R23, R23, 0xfffffffb, RZ, 0xc0, !PT ;  /* 0xfffffffb17177812 */ /* 0x000fe400078ec0ff */
[----:B------:R-:W-:-:S09]  /*27ac0*/  LOP3.LUT R20, R33, 0x80, RZ, 0xfc, !PT ;  /* 0x0000008021147812 */ /* 0x000fd200078efcff */
[----:B------:R-:W-:-:S04]  /*27ad0*/  @P3 LOP3.LUT R23, R23, 0x4, RZ, 0xfc, !PT ;  /* 0x0000000417173812 */ /* 0x000fc800078efcff */
[----:B------:R-:W-:-:S04]  /*27ae0*/  LOP3.LUT R23, R23, 0xfffffff7, RZ, 0xc0, !PT ;  /* 0xfffffff717177812 */ /* 0x000fc800078ec0ff */
[----:B------:R-:W-:Y:S01]  /*27af0*/  LOP3.LUT R23, R23, 0xfffffffd, RZ, 0xc0, !PT ;  /* 0xfffffffd17177812 */ /* 0x000fe200078ec0ff */
[----:B------:R-:W-:Y:S01]  /*27b00*/  UMOV UR4, 0xffffffff ;  /* 0xffffffff00047882 */ /* 0x000fe20000000000 */
[----:B------:R-:W-:Y:S01]  /*27b10*/  SHF.R.S32.HI R36, RZ, 0x1f, R32 ;  /* 0x0000001fff247819 */ /* 0x000fe20000011420 */
[----:B--2---:R-:W-:-:S04]  /*27b20*/  @!P0 IMAD.WIDE.U32 R4, R32, R2, R4 ;  /* 0x0000000220048225 */ /* 0x004fc800078e0004 */
[----:B------:R-:W-:-:S04]  /*27b30*/  @!P0 IMAD R6, R36, R2, RZ ;  /* 0x0000000224068224 */ /* 0x000fc800078e02ff */
[----:B------:R-:W-:Y:S02]  /*27b40*/  @!P0 IMAD R6, R32, R3, R6 ;  /* 0x0000000320068224 */ /* 0x000fe400078e0206 */
[----:B------:R-:W1:Y:S02]  /*27b50*/  @!P0 LDC.64 R2, c[0x0][0x418] ;  /* 0x00010600ff028b82 */ /* 0x000e640000000a00 */
[----:B------:R-:W-:Y:S01]  /*27b60*/  @!P0 IMAD.IADD R6, R5, 0x1, R6 ;  /* 0x0000000105068824 */ /* 0x000fe200078e0206 */
[----:B-1----:R-:W-:-:S04]  /*27b70*/  @!P0 LEA R2, P1, R4, R2, 0x2 ;  /* 0x0000000204028211 */ /* 0x002fc800078210ff */
[----:B------:R-:W-:Y:S01]  /*27b80*/  @!P0 LEA.HI.X R3, R4, R3, R6, 0x2, P1 ;  /* 0x0000000304038211 */ /* 0x000fe200008f1406 */
[----:B------:R-:W-:Y:S01]  /*27b90*/  IMAD.MOV.U32 R4, RZ, RZ, RZ ;  /* 0x000000ffff047224 */ /* 0x000fe200078e00ff */
[----:B0-----:R-:W-:-:S05]  /*27ba0*/  ISETP.GE.AND P1, PT, R33, R9, PT ;  /* 0x000000092100720c */ /* 0x001fca0003f26270 */
[----:B------:R0:W5:Y:S01]  /*27bb0*/  @!P0 LDG.E R4, desc[UR36][R2.64] ;  /* 0x0000002402048981 */ /* 0x000162000c1e1900 */
[----:B------:R-:W-:-:S07]  /*27bc0*/  ISETP.GE.AND P0, PT, R20, R9, PT ;  /* 0x000000091400720c */ /* 0x000fce0003f06270 */
[----:B------:R-:W-:Y:S01]  /*27bd0*/  @P1 LOP3.LUT R23, R23, 0x2, RZ, 0xfc, !PT ;  /* 0x0000000217171812 */ /* 0x000fe200078efcff */
[----:B0-----:R-:W-:-:S05]  /*27be0*/  IMAD.U32 R2, RZ, RZ, UR42 ;  /* 0x0000002aff027e24 */ /* 0x001fca000f8e00ff */
[----:B------:R-:W-:-:S13]  /*27bf0*/  ISETP.NE.AND P2, PT, R2, 0x3, PT ;  /* 0x000000030200780c */ /* 0x000fda0003f45270 */
[----:B------:R-:W-:-:S04]  /*27c00*/  @P2 LOP3.LUT R23, R23, 0x8, RZ, 0xfc, !PT ;  /* 0x0000000817172812 */ /* 0x000fc800078efcff */
[----:B------:R-:W-:-:S04]  /*27c10*/  LOP3.LUT R23, R23, 0xfffffffe, RZ, 0xc0, !PT ;  /* 0xfffffffe17177812 */ /* 0x000fc800078ec0ff */
[----:B------:R-:W-:Y:S01]  /*27c20*/  @P0 LOP3.LUT R23, R23, 0x1, RZ, 0xfc, !PT ;  /* 0x0000000117170812 */ /* 0x000fe200078efcff */
[----:B------:R-:W-:Y:S06]  /*27c30*/  BRA.DIV UR4, `(.L_x_2104) ;  /* 0x000000ae04287947 */ /* 0x000fec000b800000 */
.L_x_2439:
[----:B------:R-:W-:Y:S05]  /*27c40*/  @!P2 BRA `(.L_x_2105) ;  /* 0x000000000004a947 */ /* 0x000fea0003800000 */
[----:B------:R-:W-:Y:S01]  /*27c50*/  BPT.TRAP 0x1 ;  /* 0x000000040000795c */ /* 0x000fe20000300000 */
.L_x_2105:
[----:B------:R-:W-:Y:S01]  /*27c60*/  IMAD R6, R25, 0x8, R22 ;  /* 0x0000000819067824 */ /* 0x000fe200078e0216 */
[----:B------:R-:W-:Y:S01]  /*27c70*/  SHF.L.U32 R21, R30, 0x1f, RZ ;  /* 0x0000001f1e157819 */ /* 0x000fe200000006ff */
[----:B------:R-:W0:Y:S01]  /*27c80*/  S2R R2, SR_TID.X ;  /* 0x0000000000027919 */ /* 0x000e220000002100 */
[----:B------:R-:W-:Y:S01]  /*27c90*/  BSSY B0, `(.L_x_2106) ;  /* 0x0000007000007945 */ /* 0x000fe20003800000 */
[----:B------:R-:W-:Y:S01]  /*27ca0*/  SHF.R.S32.HI R10, RZ, 0x1f, R0 ;  /* 0x0000001fff0a7819 */ /* 0x000fe20000011400 */
[----:B------:R-:W1:Y:S01]  /*27cb0*/  SYNCS.PHASECHK.TRANS64.TRYWAIT P0, [R6+URZ+0x28480], R21 ;  /* 0x02848015060075a7 */ /* 0x000e62000800017f */
[----:B0-----:R-:W-:-:S04]  /*27cc0*/  LOP3.LUT R2, R2, 0x7f, RZ, 0xc0, !PT ;  /* 0x0000007f02027812 */ /* 0x001fc800078ec0ff */
[----:B------:R-:W-:-:S04]  /*27cd0*/  SHF.R.U32.HI R2, RZ, 0x3, R2 ;  /* 0x00000003ff027819 */ /* 0x000fc80000011602 */
[----:B------:R-:W-:Y:S01]  /*27ce0*/  IADD3 R27, -R2, R27, -R7 ;  /* 0x0000001b021b7210 */ /* 0x000fe20007ffe907 */
[----:B-1----:R-:W-:Y:S06]  /*27cf0*/  @!P0 BRA `(.L_x_2107) ;  /* 0x000000ac002c8947 */ /* 0x002fec0003800000 */
.L_x_2440:
[----:B------:R-:W-:Y:S05]  /*27d00*/  BSYNC B0 ;  /* 0x0000000000007941 */ /* 0x000fea0003800000 */
.L_x_2106:
[----:B------:R-:W2:Y:S01]  /*27d10*/  LDL R7, [R1+0x4] ;  /* 0x0000040001077983 */ /* 0x000ea20000100800 */
[----:B------:R-:W-:Y:S01]  /*27d20*/  ULDC.64 UR4, c[0x0][0x328] ;  /* 0x0000ca0000047ab9 */ /* 0x000fe20000000a00 */
[----:B-----5:R-:W-:Y:S01]  /*27d30*/  SHF.R.S32.HI R20, RZ, 0x1f, R4 ;  /* 0x0000001fff147819 */ /* 0x020fe20000011404 */
[----:B------:R-:W-:Y:S01]  /*27d40*/  IMAD R5, R10, UR4, RZ ;  /* 0x000000040a057c24 */ /* 0x000fe2000f8e02ff */
[----:B------:R-:W-:Y:S01]  /*27d50*/  ULDC.64 UR6, c[0x0][0x318] ;  /* 0x0000c60000067ab9 */ /* 0x000fe20000000a00 */
[----:B------:R-:W-:Y:S01]  /*27d60*/  IMAD.WIDE.U32 R2, R0, UR4, RZ ;  /* 0x0000000400027c25 */ /* 0x000fe2000f8e00ff */
[----:B------:R-:W-:-:S03]  /*27d70*/  ISETP.GE.AND P4, PT, R27, 0x1, PT ;  /* 0x000000011b00780c */ /* 0x000fc60003f86270 */
[----:B------:R-:W-:Y:S01]  /*27d80*/  IMAD R5, R0, UR5, R5 ;  /* 0x0000000500057c24 */ /* 0x000fe2000f8e0205 */
[----:B------:R-:W-:-:S03]  /*27d90*/  ULDC.64 UR4, c[0x0][0x338] ;  /* 0x0000ce0000047ab9 */ /* 0x000fc60000000a00 */
[----:B------:R-:W-:Y:S02]  /*27da0*/  IMAD.IADD R3, R3, 0x1, R5 ;  /* 0x0000000103037824 */ /* 0x000fe400078e0205 */
[----:B------:R-:W-:Y:S02]  /*27db0*/  IMAD R5, R20, UR4, RZ ;  /* 0x0000000414057c24 */ /* 0x000fe4000f8e02ff */
[----:B------:R-:W-:-:S04]  /*27dc0*/  IMAD.WIDE.U32 R2, R4, UR4, R2 ;  /* 0x0000000404027c25 */ /* 0x000fc8000f8e0002 */
[----:B------:R-:W-:Y:S01]  /*27dd0*/  IMAD R5, R4, UR5, R5 ;  /* 0x0000000504057c24 */ /* 0x000fe2000f8e0205 */
[----:B------:R-:W-:-:S04]  /*27de0*/  ULDC.64 UR4, c[0x0][0x330] ;  /* 0x0000cc0000047ab9 */ /* 0x000fc80000000a00 */
[----:B------:R-:W-:-:S03]  /*27df0*/  IADD3 R3, R3, R5, RZ ;  /* 0x0000000503037210 */ /* 0x000fc60007ffe0ff */
[----:B------:R-:W-:Y:S01]  /*27e00*/  IMAD.WIDE.U32 R2, R18, UR4, R2 ;  /* 0x0000000412027c25 */ /* 0x000fe2000f8e0002 */
[----:B------:R-:W-:-:S03]  /*27e10*/  UMOV UR4, 0xffffffff ;  /* 0xffffffff00047882 */ /* 0x000fc60000000000 */
[----:B------:R-:W-:Y:S01]  /*27e20*/  IMAD R3, R18, UR5, R3 ;  /* 0x0000000512037c24 */ /* 0x000fe2000f8e0203 */
[----:B------:R-:W-:-:S04]  /*27e30*/  IADD3 R2, P0, R2, UR6, RZ ;  /* 0x0000000602027c10 */ /* 0x000fc8000ff1e0ff */
[----:B------:R-:W-:Y:S01]  /*27e40*/  IADD3.X R3, R3, UR7, RZ, P0, !PT ;  /* 0x0000000703037c10 */ /* 0x000fe200087fe4ff */
[----:B--2---:R-:W-:Y:S01]  /*27e50*/  IMAD R7, R25, 0x4000, R7 ;  /* 0x0000400019077824 */ /* 0x004fe200078e0207 */
[----:B------:R-:W-:Y:S07]  /*27e60*/  BRA.DIV UR4, `(.L_x_2108) ;  /* 0x000000aa04e47947 */ /* 0x000fee000b800000 */
[----:B------:R-:W1:Y:S01]  /*27e70*/  LDC R12, c[0x0][0x2f4] ;  /* 0x0000bd00ff0c7b82 */ /* 0x000e620000000800 */
[----:B------:R-:W2:Y:S01]  /*27e80*/  SHFL.IDX PT, R8, R2, RZ, 0x181f ;  /* 0x00181fff02087589 */ /* 0x000ea200000e0000 */
[----:B------:R-:W-:Y:S02]  /*27e90*/  LOP3.LUT R11, R33, 0x80, RZ, 0xfc, !PT ;  /* 0x00000080210b7812 */ /* 0x000fe400078efcff */
[C---:B------:R-:W-:Y:S01]  /*27ea0*/  ISETP.GE.AND P3, PT, R27.reuse, 0x11, PT ;  /* 0x000000111b00780c */ /* 0x040fe20003f66270 */
[----:B------:R-:W3:Y:S01]  /*27eb0*/  SHFL.IDX PT, R5, R3, RZ, 0x181f ;  /* 0x00181fff03057589 */ /* 0x000ee200000e0000 */
[----:B------:R-:W-:Y:S02]  /*27ec0*/  ISETP.GE.AND P5, PT, R27, 0x31, PT ;  /* 0x000000311b00780c */ /* 0x000fe40003fa6270 */
[C---:B-1----:R-:W-:Y:S02]  /*27ed0*/  ISETP.GE.AND P2, PT, R33.reuse, R12, PT ;  /* 0x0000000c2100720c */ /* 0x042fe40003f46270 */
[----:B--2---:R-:W-:-:S02]  /*27ee0*/  IADD3 R8, P0, R33, R8, RZ ;  /* 0x0000000821087210 */ /* 0x004fc40007f1e0ff */
[----:B------:R-:W-:-:S03]  /*27ef0*/  ISETP.LT.OR P1, PT, R27, 0x1, P2 ;  /* 0x000000011b00780c */ /* 0x000fc60001721670 */
[----:B---3--:R-:W-:Y:S01]  /*27f00*/  IMAD.X R9, RZ, RZ, R5, P0 ;  /* 0x000000ffff097224 */ /* 0x008fe200000e0605 */
[----:B------:R-:W-:Y:S01]  /*27f10*/  ISETP.GE.AND P0, PT, R11, R12, PT ;  /* 0x0000000c0b00720c */ /* 0x000fe20003f06270 */
[----:B------:R-:W-:Y:S02]  /*27f20*/  IMAD.IADD R5, R22, 0x1, R7 ;  /* 0x0000000116057824 */ /* 0x000fe400078e0207 */
[----:B------:R-:W-:Y:S06]  /*27f30*/  SHFL.IDX PT, R7, R3, 0x1, 0x181f ;  /* 0x00381f0003077f89 */ /* 0x000fec00000e0000 */
[----:B------:R-:W-:Y:S01]  /*27f40*/  LDGSTS.E.BYPASS.LTC128B.128 [R5+0x10000], desc[UR36][R8.64], !P1 ;  /* 0x1000000008057fae */ /* 0x000fe2000c901d64 */
[----:B------:R-:W-:-:S13]  /*27f50*/  ISETP.LT.OR P1, PT, R27, 0x1, P0 ;  /* 0x000000011b00780c */ /* 0x000fda0000721670 */
[----:B------:R1:W-:Y:S04]  /*27f60*/  LDGSTS.E.BYPASS.LTC128B.128 [R5+0x12000], desc[UR36][R8.64+0x80], !P1 ;  /* 0x1200008008057fae */ /* 0x0003e8000c901d64 */
[----:B-1----:R-:W1:Y:S02]  /*27f70*/  SHFL.IDX PT, R8, R2, 0x1, 0x181f ;  /* 0x00381f0002087f89 */ /* 0x002e6400000e0000 */
[----:B-1----:R-:W-:-:S05]  /*27f80*/  IADD3 R8, P1, R33, R8, RZ ;  /* 0x0000000821087210 */ /* 0x002fca0007f3e0ff */
[----:B------:R-:W-:Y:S01]  /*27f90*/  IMAD.X R9, RZ, RZ, R7, P1 ;  /* 0x000000ffff097224 */ /* 0x000fe200008e0607 */
[C---:B------:R-:W-:Y:S01]  /*27fa0*/  ISETP.LT.OR P1, PT, R27.reuse, 0x11, P2 ;  /* 0x000000111b00780c */ /* 0x040fe20001721670 */
[----:B------:R-:W-:Y:S04]  /*27fb0*/  SHFL.IDX PT, R7, R3, 0x2, 0x181f ;  /* 0x00581f0003077f89 */ /* 0x000fe800000e0000 */
[----:B------:R-:W-:Y:S08]  /*27fc0*/  SHFL.IDX PT, R3, R3, 0x3, 0x181f ;  /* 0x00781f0003037f89 */ /* 0x000ff000000e0000 */
[----:B------:R-:W-:Y:S01]  /*27fd0*/  LDGSTS.E.BYPASS.LTC128B.128 [R5+0x10800], desc[UR36][R8.64], !P1 ;  /* 0x1080000008057fae */ /* 0x000fe2000c901d64 */
[----:B------:R-:W-:-:S13]  /*27fe0*/  ISETP.LT.OR P1, PT, R27, 0x11, P0 ;  /* 0x000000111b00780c */ /* 0x000fda0000721670 */
[----:B------:R1:W-:Y:S04]  /*27ff0*/  LDGSTS.E.BYPASS.LTC128B.128 [R5+0x12800], desc[UR36][R8.64+0x80], !P1 ;  /* 0x1280008008057fae */ /* 0x0003e8000c901d64 */
[----:B-1----:R-:W1:Y:S04]  /*28000*/  SHFL.IDX PT, R8, R2, 0x2, 0x181f ;  /* 0x00581f0002087f89 */ /* 0x002e6800000e0000 */
[----:B------:R-:W2:Y:S01]  /*28010*/  SHFL.IDX PT, R2, R2, 0x3, 0x181f ;  /* 0x00781f0002027f89 */ /* 0x000ea200000e0000 */
[----:B-1----:R-:W-:-:S05]  /*28020*/  IADD3 R8, P1, R33, R8, RZ ;  /* 0x0000000821087210 */ /* 0x002fca0007f3e0ff */
[----:B------:R-:W-:Y:S01]  /*28030*/  IMAD.X R9, RZ, RZ, R7, P1 ;  /* 0x000000ffff097224 */ /* 0x000fe200008e0607 */
[----:B------:R-:W-:-:S13]  /*28040*/  ISETP.LT.OR P1, PT, R27, 0x21, P2 ;  /* 0x000000211b00780c */ /* 0x000fda0001721670 */
[----:B------:R1:W-:Y:S01]  /*28050*/  LDGSTS.E.BYPASS.LTC128B.128 [R5+0x11000], desc[UR36][R8.64], !P1 ;  /* 0x1100000008057fae */ /* 0x0003e2000c901d64 */
[----:B------:R-:W-:-:S13]  /*28060*/  ISETP.LT.OR P1, PT, R27, 0x21, P0 ;  /* 0x000000211b00780c */ /* 0x000fda0000721670 */
[----:B------:R1:W-:Y:S01]  /*28070*/  LDGSTS.E.BYPASS.LTC128B.128 [R5+0x13000], desc[UR36][R8.64+0x80], !P1 ;  /* 0x1300008008057fae */ /* 0x0003e2000c901d64 */
[----:B--2---:R-:W-:-:S13]  /*28080*/  ISETP.GE.AND P1, PT, R27, 0x21, PT ;  /* 0x000000211b00780c */ /* 0x004fda0003f26270 */
.L_x_2450:
        /* <DEDUP_REMOVED lines=11> */
.L_x_2109:
        /* <DEDUP_REMOVED lines=10> */
.L_x_2110:
[----:B------:R4:W-:Y:S01]  /*281e0*/  SYNCS.ARRIVE.TRANS64.A1T0 RZ, [R6+URZ+0x28470], RZ ;  /* 0x028470ff06ff79a7 */ /* 0x0009e2000810003f */
[----:B------:R-:W-:Y:S05]  /*281f0*/  @!P6 BRA `(.L_x_2111) ;  /* 0x000000000004e947 */ /* 0x000fea0003800000 */
[----:B------:R-:W-:Y:S01]  /*28200*/  BPT.TRAP 0x1 ;  /* 0x000000040000795c */ /* 0x000fe20000300000 */
.L_x_2111:
[----:B------:R-:W5:Y:S01]  /*28210*/  SYNCS.PHASECHK.TRANS64.TRYWAIT P0, [R6+URZ+0x28440], R21 ;  /* 0x02844015060075a7 */ /* 0x000f62000800017f */
[----:B------:R-:W-:Y:S04]  /*28220*/  BSSY B0, `(.L_x_2112) ;  /* 0x0000002000007945 */ /* 0x000fe80003800000 */
[----:B-----5:R-:W-:Y:S05]  /*28230*/  @!P0 BRA `(.L_x_2113) ;  /* 0x000000ac006c8947 */ /* 0x020fea0003800000 */
.L_x_2451:
[----:B------:R-:W-:Y:S05]  /*28240*/  BSYNC B0 ;  /* 0x0000000000007941 */ /* 0x000fea0003800000 */
.L_x_2112:
[----:B------:R-:W-:Y:S01]  /*28250*/  ULDC.64 UR4, c[0x0][0x300] ;  /* 0x0000c00000047ab9 */ /* 0x000fe20000000a00 */
[----:B-12---:R-:W1:Y:S01]  /*28260*/  LDC R8, c[0x0][0x2f4] ;  /* 0x0000bd00ff087b82 */ /* 0x006e620000000800 */
[----:B------:R-:W-:Y:S01]  /*28270*/  IMAD R7, R10, UR4, RZ ;  /* 0x000000040a077c24 */ /* 0x000fe2000f8e02ff */
[----:B------:R-:W-:Y:S01]  /*28280*/  ULDC.64 UR6, c[0x0][0x2e8] ;  /* 0x0000ba0000067ab9 */ /* 0x000fe20000000a00 */
[----:B---3--:R-:W-:Y:S01]  /*28290*/  IMAD.WIDE.U32 R2, R0, UR4, RZ ;  /* 0x0000000400027c25 */ /* 0x008fe2000f8e00ff */
        /* <DEDUP_REMOVED lines=9> */
[C---:B------:R-:W-:Y:S01]  /*28330*/  IMAD.WIDE.U32 R2, R18.reuse, UR4, R2 ;  /* 0x0000000412027c25 */ /* 0x040fe2000f8e0002 */
[----:B------:R-:W-:Y:S01]  /*28340*/  UMOV UR4, 0xffffffff ;  /* 0xffffffff00047882 */ /* 0x000fe20000000000 */
[----:B-1----:R-:W-:Y:S02]  /*28350*/  ISETP.GE.AND P2, PT, R9, R8, PT ;  /* 0x000000080900720c */ /* 0x002fe40003f46270 */
        /* <DEDUP_REMOVED lines=8> */
[----:B--2---:R-:W-:-:S05]  /*283e0*/  @P4 IMAD.X R2, RZ, RZ, R2, P0 ;  /* 0x000000ffff024224 */ /* 0x004fca00000e0602 */
[----:B------:R-:W-:-:S04]  /*283f0*/  @P4 LOP3.LUT R3, R3, R2, RZ, 0x3c, !PT ;  /* 0x0000000203034212 */ /* 0x000fc800078e3cff */
[----:B------:R-:W-:-:S04]  /*28400*/  @P4 LOP3.LUT R2, R3, R2, RZ, 0x3c, !PT ;  /* 0x0000000203024212 */ /* 0x000fc800078e3cff */
[----:B------:R-:W-:-:S05]  /*28410*/  @P4 LOP3.LUT R3, R3, R2, RZ, 0x3c, !PT ;  /* 0x0000000203034212 */ /* 0x000fca00078e3cff */
[----:B------:R-:W-:Y:S01]  /*28420*/  @!PT LDS RZ, [RZ] ;  /* 0x00000000fffff984 */ /* 0x000fe20000000800 */
[----:B------:R-:W-:Y:S04]  /*28430*/  @P4 LDGSTS.E.BYPASS.LTC128B.128 [R5+0x20000], desc[UR36][R2.64], !P6 ;  /* 0x2000000002054fae */ /* 0x000fe8000f101d64 */
[----:B------:R1:W-:Y:S04]  /*28440*/  @P4 LDGSTS.E.BYPASS.LTC128B.128 [R5+0x22000], desc[UR36][R2.64+0x80], !P2 ;  /* 0x2200008002054fae */ /* 0x0003e8000d101d64 */
[----:B-1----:R-:W1:Y:S04]  /*28450*/  SHFL.IDX PT, R3, R4, 0x1, 0x181f ;  /* 0x00381f0004037f89 */ /* 0x002e6800000e0000 */
[----:B------:R-:W2:Y:S01]  /*28460*/  SHFL.IDX PT, R2, R0, 0x1, 0x181f ;  /* 0x00381f0000027f89 */ /* 0x000ea200000e0000 */
[----:B-1----:R-:W-:-:S05]  /*28470*/  @P3 IADD3 R3, P0, R33, R3, RZ ;  /* 0x0000000321033210 */ /* 0x002fca0007f1e0ff */
[----:B--2---:R-:W-:-:S05]  /*28480*/  @P3 IMAD.X R2, RZ, RZ, R2, P0 ;  /* 0x000000ffff023224 */ /* 0x004fca00000e0602 */
[----:B------:R-:W-:-:S04]  /*28490*/  @P3 LOP3.LUT R3, R3, R2, RZ, 0x3c, !PT ;  /* 0x0000000203033212 */ /* 0x000fc800078e3cff */
[----:B------:R-:W-:-:S04]  /*284a0*/  @P3 LOP3.LUT R2, R3, R2, RZ, 0x3c, !PT ;  /* 0x0000000203023212 */ /* 0x000fc800078e3cff */
[----:B------:R-:W-:-:S05]  /*284b0*/  @P3 LOP3.LUT R3, R3, R2, RZ, 0x3c, !PT ;  /* 0x0000000203033212 */ /* 0x000fca00078e3cff */
[----:B------:R-:W-:Y:S04]  /*284c0*/  @P3 LDGSTS.E.BYPASS.LTC128B.128 [R5+0x20800], desc[UR36][R2.64], !P6 ;  /* 0x2080000002053fae */ /* 0x000fe8000f101d64 */
[----:B------:R1:W-:Y:S04]  /*284d0*/  @P3 LDGSTS.E.BYPASS.LTC128B.128 [R5+0x22800], desc[UR36][R2.64+0x80], !P2 ;  /* 0x2280008002053fae */ /* 0x0003e8000d101d64 */
[----:B-1----:R-:W1:Y:S04]  /*284e0*/  SHFL.IDX PT, R3, R4, 0x2, 0x181f ;  /* 0x00581f0004037f89 */ /* 0x002e6800000e0000 */
[----:B------:R-:W2:Y:S04]  /*284f0*/  SHFL.IDX PT, R2, R0, 0x2, 0x181f ;  /* 0x00581f0000027f89 */ /* 0x000ea800000e0000 */
[----:B------:R-:W3:Y:S04]  /*28500*/  SHFL.IDX PT, R4, R4, 0x3, 0x181f ;  /* 0x00781f0004047f89 */ /* 0x000ee800000e0000 */
[----:B------:R-:W0:Y:S01]  /*28510*/  SHFL.IDX PT, R0, R0, 0x3, 0x181f ;  /* 0x00781f0000007f89 */ /* 0x000e2200000e0000 */
[----:B-1----:R-:W-:-:S05]  /*28520*/  @P1 IADD3 R3, P0, R33, R3, RZ ;  /* 0x0000000321031210 */ /* 0x002fca0007f1e0ff */
[----:B--2---:R-:W-:-:S05]  /*28530*/  @P1 IMAD.X R2, RZ, RZ, R2, P0 ;  /* 0x000000ffff021224 */ /* 0x004fca00000e0602 */
[----:B------:R-:W-:-:S04]  /*28540*/  @P1 LOP3.LUT R3, R3, R2, RZ, 0x3c, !PT ;  /* 0x0000000203031212 */ /* 0x000fc800078e3cff */
[----:B------:R-:W-:-:S04]  /*28550*/  @P1 LOP3.LUT R2, R3, R2, RZ, 0x3c, !PT ;  /* 0x0000000203021212 */ /* 0x000fc800078e3cff */
[----:B------:R-:W-:-:S05]  /*28560*/  @P1 LOP3.LUT R3, R3, R2, RZ, 0x3c, !PT ;  /* 0x0000000203031212 */ /* 0x000fca00078e3cff */
[----:B------:R1:W-:Y:S04]  /*28570*/  @P1 LDGSTS.E.BYPASS.LTC128B.128 [R5+0x21000], desc[UR36][R2.64], !P6 ;  /* 0x2100000002051fae */ /* 0x0003e8000f101d64 */
[----:B0--3--:R1:W-:Y:S02]  /*28580*/  @P1 LDGSTS.E.BYPASS.LTC128B.128 [R5+0x23000], desc[UR36][R2.64+0x80], !P2 ;  /* 0x2300008002051fae */ /* 0x0093e4000d101d64 */
.L_x_2461:
[C---:B01----:R-:W-:Y:S02]  /*28590*/  @P5 IADD3 R2, P0, R33.reuse, R4, RZ ;  /* 0x0000000421025210 */ /* 0x043fe40007f1e0ff */
[----:B------:R-:W-:-:S03]  /*285a0*/  ISETP.GE.AND P1, PT, R33, R8, PT ;  /* 0x000000082100720c */ /* 0x000fc60003f26270 */
[----:B------:R-:W-:Y:S01]  /*285b0*/  @P5 IMAD.X R0, RZ, RZ, R0, P0 ;  /* 0x000000ffff005224 */ /* 0x000fe200000e0600 */
[----:B------:R-:W-:-:S03]  /*285c0*/  PLOP3.LUT P0, PT, PT, PT, PT, 0x80, 0x0 ;  /* 0x000000000000781c */ /* 0x000fc60003f0f070 */
[----:B------:R-:W-:-:S06]  /*285d0*/  @P5 IMAD.MOV.U32 R3, RZ, RZ, R0 ;  /* 0x000000ffff035224 */ /* 0x000fcc00078e0000 */
[----:B------:R-:W-:Y:S01]  /*285e0*/  @!PT LDS RZ, [RZ] ;  /* 0x00000000fffff984 */ /* 0x000fe20000000800 */
[----:B------:R-:W-:Y:S01]  /*285f0*/  @!PT LDS RZ, [RZ] ;  /* 0x00000000fffff984 */ /* 0x000fe20000000800 */
[----:B------:R-:W-:Y:S01]  /*28600*/  @!PT LDS RZ, [RZ] ;  /* 0x00000000fffff984 */ /* 0x000fe20000000800 */
[----:B------:R0:W-:Y:S04]  /*28610*/  @P5 LDGSTS.E.BYPASS.LTC128B.128 [R5+0x21800], desc[UR36][R2.64], !P1 ;  /* 0x2180000002055fae */ /* 0x0001e8000c901d64 */
[----:B------:R0:W-:Y:S01]  /*28620*/  @P5 LDGSTS.E.BYPASS.LTC128B.128 [R5+0x23800], desc[UR36][R2.64+0x80], !P2 ;  /* 0x2380008002055fae */ /* 0x0001e2000d101d64 */
[----:B------:R-:W-:Y:S01]  /*28630*/  NOP ;  /* 0x0000000000007918 */ /* 0x000fe20000000000 */
.L_x_2115:
        /* <DEDUP_REMOVED lines=10> */
.L_x_2116:
[----:B0-----:R0:W5:Y:S01]  /*286e0*/  LDL.LU R3, [R1+0x18] ;  /* 0x0000180001037983 */ /* 0x0011620000300800 */
[----:B------:R0:W-:Y:S02]  /*286f0*/  SYNCS.ARRIVE.TRANS64.A1T0 RZ, [R6+URZ+0x28430], RZ ;  /* 0x028430ff06ff79a7 */ /* 0x0001e4000810003f */
[----:B------:R-:W-:Y:S05]  /*28700*/  WARPSYNC.ALL ;  /* 0x0000000000007948 */ /* 0x000fea0003800000 */
[----:B------:R-:W-:Y:S01]  /*28710*/  ULDC.64 UR4, c[0x0][0x298] ;  /* 0x0000a60000047ab9 */ /* 0x000fe20000000a00 */
[----:B------:R-:W-:Y:S01]  /*28720*/  ULDC.64 UR6, c[0x0][0xa00] ;  /* 0x0002800000067ab9 */ /* 0x000fe20000000a00 */
[----:B------:R-:W-:Y:S01]  /*28730*/  IADD3 R0, R22, 0x18000, RZ ;  /* 0x0001800016007810 */ /* 0x000fe20007ffe0ff */
[----:B------:R-:W-:Y:S01]  /*28740*/  BSSY B6, `(.L_x_2117) ;  /* 0x0000021000067945 */ /* 0x000fe20003800000 */
[----:B------:R-:W-:Y:S01]  /*28750*/  BAR.SYNC.DEFER_BLOCKING 0x8, 0x180 ;  /* 0x0206000000007b1d */ /* 0x000fe20000010000 */
[----:B------:R-:W-:-:S02]  /*28760*/  ISETP.NE.U32.AND P0, PT, RZ, UR6, PT ;  /* 0x00000006ff007c0c */ /* 0x000fc4000bf05070 */
[----:B------:R-:W-:Y:S02]  /*28770*/  LOP3.LUT P1, RZ, R0, 0x3ff, RZ, 0xc0, !PT ;  /* 0x000003ff00ff7812 */ /* 0x000fe4000782c0ff */
[----:B------:R-:W-:-:S04]  /*28780*/  ISETP.NE.AND.EX P0, PT, RZ, UR7, PT, P0 ;  /* 0x00000007ff007c0c */ /* 0x000fc8000bf05300 */
[----:B------:R-:W-:Y:S02]  /*28790*/  SEL R27, R19, RZ, !P0 ;  /* 0x000000ff131b7207 */ /* 0x000fe40004000000 */
[----:B-----5:R-:W-:Y:S01]  /*287a0*/  SHF.R.S32.HI R2, RZ, 0x1f, R3 ;  /* 0x0000001fff027819 */ /* 0x020fe20000011403 */
[----:B------:R-:W-:-:S04]  /*287b0*/  IMAD.WIDE.U32 R4, R3, UR4, RZ ;  /* 0x0000000403047c25 */ /* 0x000fc8000f8e00ff */
[----:B------:R-:W-:Y:S01]  /*287c0*/  IMAD R2, R2, UR4, RZ ;  /* 0x0000000402027c24 */ /* 0x000fe2000f8e02ff */
[----:B------:R1:W-:Y:S03]  /*287d0*/  STL.64 [R1+0x18], R4 ;  /* 0x0000180401007387 */ /* 0x0003e60000100a00 */
[----:B------:R-:W-:Y:S01]  /*287e0*/  IMAD R0, R3, UR5, R2 ;  /* 0x0000000503007c24 */ /* 0x000fe2000f8e0202 */
[----:B------:R-:W-:-:S03]  /*287f0*/  SHF.R.S32.HI R2, RZ, 0x1f, R19 ;  /* 0x0000001fff027819 */ /* 0x000fc60000011413 */
[----:B------:R-:W-:Y:S01]  /*28800*/  IMAD.IADD R3, R5, 0x1, R0 ;  /* 0x0000000105037824 */ /* 0x000fe200078e0200 */
[----:B------:R-:W-:-:S04]  /*28810*/  SEL R0, R2, RZ, !P0 ;  /* 0x000000ff02007207 */ /* 0x000fc80004000000 */
[----:B------:R1:W-:Y:S04]  /*28820*/  STL [R1+0x28], R3 ;  /* 0x0000280301007387 */ /* 0x0003e80000100800 */
[----:B------:R1:W-:Y:S01]  /*28830*/  STL [R1+0x2c], R0 ;  /* 0x00002c0001007387 */ /* 0x0003e20000100800 */
[----:B------:R-:W-:Y:S05]  /*28840*/  @!P1 BRA `(.L_x_2118) ;  /* 0x0000000000409947 */ /* 0x000fea0003800000 */
[----:B------:R-:W-:Y:S01]  /*28850*/  MOV R2, 0x0 ;  /* 0x0000000000027802 */ /* 0x000fe20000000f00 */
[----:B------:R-:W-:Y:S01]  /*28860*/  ULDC.64 UR4, c[0x4][0x1b0] ;  /* 0x01006c0000047ab9 */ /* 0x000fe20000000a00 */
[----:B------:R-:W-:Y:S01]  /*28870*/  ULDC.64 UR6, c[0x4][0x1b8] ;  /* 0x01006e0000067ab9 */ /* 0x000fe20000000a00 */
[----:B------:R-:W-:Y:S01]  /*28880*/  ULDC.64 UR8, c[0x4][0x120] ;  /* 0x0100480000087ab9 */ /* 0x000fe20000000a00 */
[----:B-1----:R-:W-:Y:S02]  /*28890*/  IMAD.U32 R4, RZ, RZ, UR4 ;  /* 0x00000004ff047e24 */ /* 0x002fe4000f8e00ff */
[----:B------:R-:W1:Y:S01]  /*288a0*/  LDC.64 R2, c[0x4][R2] ;  /* 0x0100000002027b82 */ /* 0x000e620000000a00 */
[----:B------:R-:W-:Y:S02]  /*288b0*/  IMAD.U32 R5, RZ, RZ, UR5 ;  /* 0x00000005ff057e24 */ /* 0x000fe4000f8e00ff */
[----:B0---4-:R-:W-:Y:S02]  /*288c0*/  IMAD.U32 R6, RZ, RZ, UR6 ;  /* 0x00000006ff067e24 */ /* 0x011fe4000f8e00ff */
[----:B------:R-:W-:-:S02]  /*288d0*/  IMAD.U32 R7, RZ, RZ, UR7 ;  /* 0x00000007ff077e24 */ /* 0x000fc4000f8e00ff */
[----:B------:R-:W-:Y:S02]  /*288e0*/  IMAD.U32 R10, RZ, RZ, UR8 ;  /* 0x00000008ff0a7e24 */ /* 0x000fe4000f8e00ff */
[----:B------:R-:W-:Y:S02]  /*288f0*/  IMAD.U32 R11, RZ, RZ, UR9 ;  /* 0x00000009ff0b7e24 */ /* 0x000fe4000f8e00ff */
[----:B------:R-:W-:Y:S02]  /*28900*/  IMAD.MOV.U32 R8, RZ, RZ, 0x70 ;  /* 0x00000070ff087424 */ /* 0x000fe400078e00ff */
[----:B------:R-:W-:Y:S02]  /*28910*/  IMAD.MOV.U32 R12, RZ, RZ, 0x1 ;  /* 0x00000001ff0c7424 */ /* 0x000fe400078e00ff */
[----:B------:R-:W-:-:S07]  /*28920*/  IMAD.MOV.U32 R13, RZ, RZ, RZ ;  /* 0x000000ffff0d7224 */ /* 0x000fce00078e00ff */
[----:B------:R-:W-:-:S07]  /*28930*/  LEPC R20, `(.L_x_2118) ;  /* 0x000000001014794e */ /* 0x000fce0000000000 */
[----:B-1----:R-:W-:Y:S05]  /*28940*/  CALL.ABS.NOINC R2 ;  /* 0x0000000002007343 */ /* 0x002fea0003c00000 */
.L_x_2118:
[----:B------:R-:W-:Y:S05]  /*28950*/  BSYNC B6 ;  /* 0x0000000000067941 */ /* 0x000fea0003800000 */
.L_x_2117:
[----:B------:R-:W2:Y:S01]  /*28960*/  LDL.LU R21, [R1+0x2c] ;  /* 0x00002c0001157983 */ /* 0x000ea20000300800 */
[----:B------:R-:W3:Y:S01]  /*28970*/  LDC R7, c[0x0][0x448] ;  /* 0x00011200ff077b82 */ /* 0x000ee20000000800 */
[----:B------:R-:W-:Y:S02]  /*28980*/  ULDC.64 UR4, c[0x0][0x2d8] ;  /* 0x0000b60000047ab9 */ /* 0x000fe40000000a00 */
[----:B------:R-:W2:Y:S04]  /*28990*/  LDL.LU R20, [R1+0x28] ;  /* 0x0000280001147983 */ /* 0x000ea80000300800 */
[----:B-1----:R-:W2:Y:S04]  /*289a0*/  LDL.LU.64 R2, [R1+0x18] ;  /* 0x0000180001027983 */ /* 0x002ea80000300a00 */
[----:B------:R1:W5:Y:S04]  /*289b0*/  LDL R10, [R1+0x14] ;  /* 0x00001400010a7983 */ /* 0x0003680000100800 */
[----:B------:R1:W5:Y:S01]  /*289c0*/  LDL R8, [R1+0x10] ;  /* 0x0000100001087983 */ /* 0x0003620000100800 */
[----:B---3--:R-:W-:-:S13]  /*289d0*/  ISETP.NE.AND P0, PT, R7, 0x1, PT ;  /* 0x000000010700780c */ /* 0x008fda0003f05270 */
[----:B0---4-:R-:W0:Y:S01]  /*289e0*/  @P0 LDC R6, c[0x0][0x44c] ;  /* 0x00011300ff060b82 */ /* 0x011e220000000800 */
[----:B------:R-:W-:Y:S01]  /*289f0*/  LOP3.LUT R9, R33, 0x80, RZ, 0xfc, !PT ;  /* 0x0000008021097812 */ /* 0x000fe200078efcff */
[----:B--2---:R-:W-:Y:S02]  /*28a00*/  IMAD.MOV.U32 R3, RZ, RZ, R20 ;  /* 0x000000ffff037224 */ /* 0x004fe400078e0014 */
[----:B------:R-:W2:Y:S01]  /*28a10*/  S2R R20, SR_TID.X ;  /* 0x0000000000147919 */ /* 0x000ea20000002100 */
[----:B------:R-:W-:-:S04]  /*28a20*/  IMAD.WIDE.U32 R2, R18, UR4, R2 ;  /* 0x0000000412027c25 */ /* 0x000fc8000f8e0002 */
[----:B------:R-:W-:Y:S01]  /*28a30*/  IMAD R3, R18, UR5, R3 ;  /* 0x0000000512037c24 */ /* 0x000fe2000f8e0203 */
[----:B------:R-:W-:Y:S02]  /*28a40*/  ULDC.64 UR4, c[0x0][0x2e0] ;  /* 0x0000b80000047ab9 */ /* 0x000fe40000000a00 */
        /* <DEDUP_REMOVED lines=9> */
[----:B------:R-:W-:-:S04]  /*28ae0*/  LOP3.LUT R20, R21, 0x70, R20, 0xf8, !PT ;  /* 0x0000007015147812 */ /* 0x000fc800078ef814 */
[----:B------:R-:W-:-:S05]  /*28af0*/  IADD3 R5, R20, R26, RZ ;  /* 0x0000001a14057210 */ /* 0x000fca0007ffe0ff */
[----:B0-----:R-:W-:-:S04]  /*28b00*/  @P0 IMAD.HI.U32 R6, R5, R6, RZ ;  /* 0x0000000605060227 */ /* 0x001fc800078e00ff */
[----:B------:R-:W-:Y:S01]  /*28b10*/  IMAD.MOV.U32 R4, RZ, RZ, R5 ;  /* 0x000000ffff047224 */ /* 0x000fe200078e0005 */
[----:B---3--:R-:W-:Y:S01]  /*28b20*/  @P0 SHF.R.U32.HI R4, RZ, R0, R6 ;  /* 0x00000000ff040219 */ /* 0x008fe20000011606 */
[----:B------:R-:W0:Y:S04]  /*28b30*/  S2R R20, SR_TID.X ;  /* 0x0000000000147919 */ /* 0x000e280000002100 */
        /* <DEDUP_REMOVED lines=10> */
[----:B------:R-:W-:-:S04]  /*28be0*/  IMAD.WIDE.U32 R2, R0, UR4, R2 ;  /* 0x0000000400027c25 */ /* 0x000fc8000f8e0002 */
[----:B------:R-:W-:Y:S01]  /*28bf0*/  IMAD R4, R0, UR5, R4 ;  /* 0x0000000500047c24 */ /* 0x000fe2000f8e0204 */
[----:B------:R-:W-:Y:S02]  /*28c00*/  ULDC.64 UR4, c[0x0][0x280] ;  /* 0x0000a00000047ab9 */ /* 0x000fe40000000a00 */
        /* <DEDUP_REMOVED lines=8> */
[----:B-1----:R-:W-:Y:S06]  /*28c90*/  BRA.DIV UR4, `(.L_x_2119) ;  /* 0x000000aa04447947 */ /* 0x002fec000b800000 */
[----:B------:R-:W0:Y:S01]  /*28ca0*/  SHFL.IDX PT, R3, R0, RZ, 0x181f ;  /* 0x00181fff00037589 */ /* 0x000e2200000e0000 */
[----:B-----5:R-:W-:Y:S02]  /*28cb0*/  IMAD R5, R10, R7, RZ ;  /* 0x000000070a057224 */ /* 0x020fe400078e02ff */
        /* <DEDUP_REMOVED lines=78> */
.L_x_2478:
[----:B------:R-:W-:Y:S01]  /*291a0*/  VIADD R26, R26, 0x70 ;  /* 0x000000701a1a7836 */ /* 0x000fe20000000000 */
[----:B------:R-:W-:Y:S04]  /*291b0*/  BSSY B0, `(.L_x_2120) ;  /* 0x000000a000007945 */ /* 0x000fe80003800000 */
[----:B------:R-:W-:-:S13]  /*291c0*/  ISETP.GE.AND P2, PT, R26, R5, PT ;  /* 0x000000051a00720c */ /* 0x000fda0003f46270 */
[----:B------:R-:W-:Y:S05]  /*291d0*/  @P2 BRA `(.L_x_2121) ;  /* 0x00000000001c2947 */ /* 0x000fea0003800000 */
[----:B0-----:R-:W-:-:S05]  /*291e0*/  IADD3 R2, P2, R33, R14, RZ ;  /* 0x0000000e21027210 */ /* 0x001fca0007f5e0ff */
[----:B------:R-:W-:-:S05]  /*291f0*/  IMAD.X R3, RZ, RZ, R4, P2 ;  /* 0x000000ffff037224 */ /* 0x000fca00010e0604 */
[----:B------:R-:W-:Y:S01]  /*29200*/  @!PT LDS RZ, [RZ] ;  /* 0x00000000fffff984 */ /* 0x000fe20000000800 */
[----:B------:R-:W-:Y:S01]  /*29210*/  @!PT LDS RZ, [RZ] ;  /* 0x00000000fffff984 */ /* 0x000fe20000000800 */
[----:B------:R-:W-:Y:S01]  /*29220*/  @!PT LDS RZ, [RZ] ;  /* 0x00000000fffff984 */ /* 0x000fe20000000800 */
[----:B------:R1:W-:Y:S04]  /*29230*/  LDGSTS.E.BYPASS.LTC128B.128 [R8+0x1b800], desc[UR36][R2.64], !P0 ;  /* 0x1b80000002087fae */ /* 0x0003e8000c101d64 */
[----:B------:R1:W-:Y:S02]  /*29240*/  LDGSTS.E.BYPASS.LTC128B.128 [R8+0x1f800], desc[UR36][R2.64+0x80], !P1 ;  /* 0x1f80008002087fae */ /* 0x0003e4000c901d64 */
.L_x_2121:
[----:B------:R-:W-:Y:S05]  /*29250*/  BSYNC B0 ;  /* 0x0000000000007941 */ /* 0x000fea0003800000 */
.L_x_2120:
[----:B------:R-:W-:Y:S01]  /*29260*/  NOP ;  /* 0x0000000000007918 */ /* 0x000fe20000000000 */
[----:B------:R-:W-:-:S13]  /*29270*/  PLOP3.LUT P0, PT, PT, PT, PT, 0x80, 0x0 ;  /* 0x000000000000781c */ /* 0x000fda0003f0f070 */
.L_x_2122:
[----:B------:R-:W-:Y:S02]  /*29280*/  PLOP3.LUT P1, PT, P1, P0, PT, 0xa2, 0x0 ;  /* 0x000000000000781c */ /* 0x000fe40000f21472 */
[----:B------:R-:W-:-:S08]  /*29290*/  @P0 R2UR P1, UR4, R22 ;  /* 0x00000000160402ca */ /* 0x000fd00000020000 */
[----:B------:R-:W-:-:S05]  /*292a0*/  @P0 PLOP3.LUT P0, PT, P1, PT, PT, 0x80, 0x0 ;  /* 0x000000000000081c */ /* 0x000fca0000f0f070 */
[----:B------:R-:W-:Y:S01]  /*292b0*/  @!P1 SYNCS.ARRIVE.TRANS64.RED.A0T1 RZ, [UR4+0x28400], RZ ;  /* 0x028400ffffff99a7 */ /* 0x000fe20008200404 */
[----:B------:R-:W-:Y:S07]  /*292c0*/  @!P1 ARRIVES.LDGSTSBAR.64.TRANSCNT [UR4+0x28400] ;  /* 0x02840000ff0099b0 */ /* 0x000fee0008000a84 */
[----:B------:R-:W-:Y:S05]  /*292d0*/  @P0 BRA.U.ANY `(.L_x_2122) ;  /* 0xfffffffd00e80947 */ /* 0x000fea000393ffff */
[----:B01----:R-:W2:Y:S02]  /*292e0*/  LDL.LU R2, [R1+0x30] ;  /* 0x0000300001027983 */ /* 0x003ea40000300800 */
        /* <DEDUP_REMOVED lines=14> */
.L_x_2479:
[----:B------:R-:W-:Y:S05]  /*293d0*/  BSYNC B0 ;  /* 0x0000000000007941 */ /* 0x000fea0003800000 */
.L_x_2123:
[----:B------:R-:W-:Y:S05]  /*293e0*/  @!P0 BRA `(.L_x_2125) ;  /* 0x0000001000b08947 */ /* 0x000fea0003800000 */
[----:B------:R-:W-:Y:S02]  /*293f0*/  IMAD.MOV.U32 R5, RZ, RZ, R25 ;  /* 0x000000ffff057224 */ /* 0x000fe400078e0019 */
[----:B------:R-:W-:-:S07]  /*29400*/  IMAD.MOV.U32 R7, RZ, RZ, R30 ;  /* 0x000000ffff077224 */ /* 0x000fce00078e001e */
.L_x_2145:
[----:B-12---:R-:W1:Y:S01]  /*29410*/  S2R R0, SR_TID.X ;  /* 0x0000000000007919 */ /* 0x006e620000002100 */
[----:B------:R-:W2:Y:S01]  /*29420*/  LDC R6, c[0x0][0x430] ;  /* 0x00010c00ff067b82 */ /* 0x000ea20000000800 */
[----:B0-----:R-:W-:Y:S01]  /*29430*/  IMAD R3, R21, 0x40, R35 ;  /* 0x0000004015037824 */ /* 0x001fe200078e0223 */
[----:B------:R-:W-:Y:S01]  /*29440*/  LOP3.LUT P2, RZ, R23, 0x8, RZ, 0xc0, !PT ;  /* 0x0000000817ff7812 */ /* 0x000fe2000784c0ff */
[----:B------:R-:W0:Y:S01]  /*29450*/  S2R R2, SR_TID.X ;  /* 0x0000000000027919 */ /* 0x000e220000002100 */
[----:B--2---:R-:W-:Y:S02]  /*29460*/  ISETP.NE.AND P0, PT, R6, 0x1, PT ;  /* 0x000000010600780c */ /* 0x004fe40003f05270 */
[----:B-1----:R-:W-:Y:S01]  /*29470*/  LOP3.LUT R0, R0, 0x7f, RZ, 0xc0, !PT ;  /* 0x0000007f00007812 */ /* 0x002fe200078ec0ff */
[----:B0-----:R-:W-:-:S03]  /*29480*/  IMAD.SHL.U32 R8, R2, 0x10, RZ ;  /* 0x0000001002087824 */ /* 0x001fc600078e00ff */
[----:B------:R-:W-:-:S07]  /*29490*/  SHF.R.U32.HI R0, RZ, 0x3, R0 ;  /* 0x00000003ff007819 */ /* 0x000fce0000011600 */
[----:B------:R-:W0:Y:S01]  /*294a0*/  @P0 LDC R4, c[0x0][0x434] ;  /* 0x00010d00ff040b82 */ /* 0x000e220000000800 */
[----:B------:R-:W-:-:S04]  /*294b0*/  LOP3.LUT R8, R0, 0x70, R8, 0xf8, !PT ;  /* 0x0000007000087812 */ /* 0x000fc800078ef808 */
[----:B------:R-:W-:-:S03]  /*294c0*/  ISETP.GT.U32.AND P1, PT, R8, 0x3f, PT ;  /* 0x0000003f0800780c */ /* 0x000fc60003f24070 */
[----:B------:R-:W1:Y:S01]  /*294d0*/  @P0 LDC R0, c[0x0][0x438] ;  /* 0x00010e00ff000b82 */ /* 0x000e620000000800 */
[----:B------:R-:W-:-:S05]  /*294e0*/  IMAD.IADD R3, R8, 0x1, R3 ;  /* 0x0000000108037824 */ /* 0x000fca00078e0203 */
[----:B------:R-:W-:-:S04]  /*294f0*/  MOV R2, R3 ;  /* 0x0000000300027202 */ /* 0x000fc80000000f00 */
[----:B------:R-:W2:Y:S01]  /*29500*/  @!P1 LDC.64 R8, c[0x0][0x428] ;  /* 0x00010a00ff089b82 */ /* 0x000ea20000000a00 */
[----:B0-----:R-:W-:-:S07]  /*29510*/  @P0 IMAD.HI.U32 R4, R3, R4, RZ ;  /* 0x0000000403040227 */ /* 0x001fce00078e00ff */
[----:B------:R-:W0:Y:S01]  /*29520*/  @!P1 LDC.64 R10, c[0x0][0x418] ;  /* 0x00010600ff0a9b82 */ /* 0x000e220000000a00 */
[----:B-1----:R-:W-:-:S05]  /*29530*/  @P0 SHF.R.U32.HI R2, RZ, R0, R4 ;  /* 0x00000000ff020219 */ /* 0x002fca0000011604 */
[----:B------:R-:W-:-:S04]  /*29540*/  IMAD.MOV R0, RZ, RZ, -R2 ;  /* 0x000000ffff007224 */ /* 0x000fc800078e0a02 */
[----:B------:R-:W-:Y:S01]  /*29550*/  IMAD R6, R6, R0, R3 ;  /* 0x0000000006067224 */ /* 0x000fe200078e0203 */
[--C-:B------:R-:W-:Y:S01]  /*29560*/  @!P1 SHF.R.S32.HI R3, RZ, 0x1f, R2.reuse ;  /* 0x0000001fff039819 */ /* 0x100fe20000011402 */
[-C--:B--2---:R-:W-:Y:S02]  /*29570*/  @!P1 IMAD R0, R36, R8.reuse, RZ ;  /* 0x0000000824009224 */ /* 0x084fe400078e02ff */
[----:B------:R-:W-:-:S04]  /*29580*/  @!P1 IMAD.WIDE.U32 R2, R32, R8, R2 ;  /* 0x0000000820029225 */ /* 0x000fc800078e0002 */
[----:B------:R-:W-:Y:S01]  /*29590*/  @!P1 IMAD R0, R32, R9, R0 ;  /* 0x0000000920009224 */ /* 0x000fe200078e0200 */
[----:B0-----:R-:W-:Y:S01]  /*295a0*/  @!P1 LEA R10, P0, R2, R10, 0x2 ;  /* 0x0000000a020a9211 */ /* 0x001fe200078010ff */
[----:B------:R-:W-:Y:S02]  /*295b0*/  VIADD R25, R5, 0x1 ;  /* 0x0000000105197836 */ /* 0x000fe40000000000 */
[----:B------:R-:W-:Y:S02]  /*295c0*/  @!P1 IMAD.IADD R0, R0, 0x1, R3 ;  /* 0x0000000100009824 */ /* 0x000fe400078e0203 */
[----:B------:R-:W-:-:S03]  /*295d0*/  IMAD.MOV.U32 R8, RZ, RZ, RZ ;  /* 0x000000ffff087224 */ /* 0x000fc600078e00ff */
[----:B------:R-:W-:Y:S02]  /*295e0*/  @!P1 LEA.HI.X R11, R2, R11, R0, 0x2, P0 ;  /* 0x0000000b020b9211 */ /* 0x000fe400000f1400 */
[----:B------:R-:W-:Y:S01]  /*295f0*/  ISETP.NE.AND P0, PT, R25, 0x2, PT ;  /* 0x000000021900780c */ /* 0x000fe20003f05270 */
[----:B------:R-:W-:Y:S05]  /*29600*/  YIELD ;  /* 0x0000000000007946 */ /* 0x000fea0003800000 */
[----:B------:R-:W-:Y:S01]  /*29610*/  SEL R30, RZ, 0x1, P0 ;  /* 0x00000001ff1e7807 */ /* 0x000fe20000000000 */
[----:B------:R0:W5:Y:S01]  /*29620*/  @!P1 LDG.E R8, desc[UR36][R10.64] ;  /* 0x000000240a089981 */ /* 0x000162000c1e1900 */
[C---:B------:R-:W-:Y:S01]  /*29630*/  ISETP.GT.AND P1, PT, R21.reuse, R34, PT ;  /* 0x000000221500720c */ /* 0x040fe20003f24270 */
[----:B------:R-:W-:Y:S01]  /*29640*/  VIADD R21, R21, 0xffffffff ;  /* 0xffffffff15157836 */ /* 0x000fe20000000000 */
[----:B------:R-:W-:-:S02]  /*29650*/  SEL R25, R25, RZ, P0 ;  /* 0x000000ff19197207 */ /* 0x000fc40000000000 */
[----:B------:R-:W-:Y:S01]  /*29660*/  LOP3.LUT R30, R7, R30, RZ, 0x3c, !PT ;  /* 0x0000001e071e7212 */ /* 0x000fe200078e3cff */
[----:B------:R-:W-:Y:S08]  /*29670*/  @!P2 BRA `(.L_x_2126) ;  /* 0x000000000004a947 */ /* 0x000ff00003800000 */
[----:B------:R-:W-:Y:S01]  /*29680*/  BPT.TRAP 0x1 ;  /* 0x000000040000795c */ /* 0x000fe20000300000 */
.L_x_2126:
[----:B------:R-:W-:Y:S01]  /*29690*/  IMAD R0, R25, 0x8, R22 ;  /* 0x0000000819007824 */ /* 0x000fe200078e0216 */
[----:B------:R-:W-:Y:S01]  /*296a0*/  SHF.L.U32 R20, R30, 0x1f, RZ ;  /* 0x0000001f1e147819 */ /* 0x000fe200000006ff */
[----:B------:R-:W-:Y:S01]  /*296b0*/  BSSY B0, `(.L_x_2127) ;  /* 0x0000004000007945 */ /* 0x000fe20003800000 */
[----:B------:R-:W-:Y:S02]  /*296c0*/  SHF.R.S32.HI R9, RZ, 0x1f, R6 ;  /* 0x0000001fff097819 */ /* 0x000fe40000011406 */
[----:B------:R-:W1:Y:S02]  /*296d0*/  SYNCS.PHASECHK.TRANS64.TRYWAIT P0, [R0+URZ+0x28480], R20 ;  /* 0x02848014000075a7 */ /* 0x000e64000800017f */
[----:B-1----:R-:W-:Y:S05]  /*296e0*/  @!P0 BRA `(.L_x_2128) ;  /* 0x000000a800808947 */ /* 0x002fea0003800000 */
.L_x_2480:
[----:B------:R-:W-:Y:S05]  /*296f0*/  BSYNC B0 ;  /* 0x0000000000007941 */ /* 0x000fea0003800000 */
.L_x_2127:
[----:B------:R-:W2:Y:S01]  /*29700*/  LDL R13, [R1+0x4] ;  /* 0x00000400010d7983 */ /* 0x000ea20000100800 */
[----:B------:R-:W-:Y:S01]  /*29710*/  ULDC.64 UR4, c[0x0][0x328] ;  /* 0x0000ca0000047ab9 */ /* 0x000fe20000000a00 */
[----:B0----5:R-:W-:Y:S01]  /*29720*/  SHF.R.S32.HI R10, RZ, 0x1f, R8 ;  /* 0x0000001fff0a7819 */ /* 0x021fe20000011408 */
[----:B------:R-:W-:Y:S01]  /*29730*/  IMAD R4, R9, UR4, RZ ;  /* 0x0000000409047c24 */ /* 0x000fe2000f8e02ff */
[----:B------:R-:W0:Y:S01]  /*29740*/  LDC R11, c[0x0][0x2f4] ;  /* 0x0000bd00ff0b7b82 */ /* 0x000e220000000800 */
[C---:B------:R-:W-:Y:S01]  /*29750*/  IMAD.WIDE.U32 R2, R6.reuse, UR4, RZ ;  /* 0x0000000406027c25 */ /* 0x040fe2000f8e00ff */
[----:B------:R-:W-:Y:S01]  /*29760*/  ULDC.64 UR6, c[0x0][0x318] ;  /* 0x0000c60000067ab9 */ /* 0x000fe20000000a00 */
[----:B------:R-:W-:Y:S02]  /*29770*/  LOP3.LUT R12, R33, 0x80, RZ, 0xfc, !PT ;  /* 0x00000080210c7812 */ /* 0x000fe400078efcff */
        /* <DEDUP_REMOVED lines=8> */
[-C--:B0-----:R-:W-:Y:S01]  /*29800*/  ISETP.GE.AND P2, PT, R12, R11.reuse, PT ;  /* 0x0000000b0c00720c */ /* 0x081fe20003f46270 */
[C---:B------:R-:W-:Y:S01]  /*29810*/  IMAD.WIDE.U32 R2, R18.reuse, UR4, R2 ;  /* 0x0000000412027c25 */ /* 0x040fe2000f8e0002 */
[----:B------:R-:W-:Y:S01]  /*29820*/  UMOV UR4, 0xffffffff ;  /* 0xffffffff00047882 */ /* 0x000fe20000000000 */
[----:B------:R-:W-:Y:S02]  /*29830*/  ISETP.GE.AND P3, PT, R33, R11, PT ;  /* 0x0000000b2100720c */ /* 0x000fe40003f66270 */
[----:B------:R-:W-:Y:S01]  /*29840*/  IMAD R27, R18, UR5, R3 ;  /* 0x00000005121b7c24 */ /* 0x000fe2000f8e0203 */
[----:B------:R-:W-:-:S04]  /*29850*/  IADD3 R26, P0, R2, UR6, RZ ;  /* 0x00000006021a7c10 */ /* 0x000fc8000ff1e0ff */
[----:B------:R-:W-:Y:S01]  /*29860*/  IADD3.X R27, R27, UR7, RZ, P0, !PT ;  /* 0x000000071b1b7c10 */ /* 0x000fe200087fe4ff */
[----:B--2---:R-:W-:Y:S01]  /*29870*/  IMAD R4, R25, 0x4000, R13 ;  /* 0x0000400019047824 */ /* 0x004fe200078e020d */
[----:B------:R-:W-:Y:S07]  /*29880*/  BRA.DIV UR4, `(.L_x_2129) ;  /* 0x000000aa042c7947 */ /* 0x000fee000b800000 */
[----:B------:R-:W0:Y:S01]  /*29890*/  SHFL.IDX PT, R2, R26, RZ, 0x181f ;  /* 0x00181fff1a027589 */ /* 0x000e2200000e0000 */
[----:B------:R-:W-:-:S03]  /*298a0*/  IMAD.IADD R4, R22, 0x1, R4 ;  /* 0x0000000116047824 */ /* 0x000fc600078e0204 */
[----:B------:R-:W2:Y:S01]  /*298b0*/  SHFL.IDX PT, R3, R27, RZ, 0x181f ;  /* 0x00181fff1b037589 */ /* 0x000ea200000e0000 */
[----:B0-----:R-:W-:-:S05]  /*298c0*/  IADD3 R2, P0, R33, R2, RZ ;  /* 0x0000000221027210 */ /* 0x001fca0007f1e0ff */
[----:B--2---:R-:W-:-:S05]  /*298d0*/  IMAD.X R3, RZ, RZ, R3, P0 ;  /* 0x000000ffff037224 */ /* 0x004fca00000e0603 */
[----:B------:R-:W-:Y:S01]  /*298e0*/  @!PT LDS RZ, [RZ] ;  /* 0x00000000fffff984 */ /* 0x000fe20000000800 */
[----:B------:R-:W-:Y:S04]  /*298f0*/  LDGSTS.E.BYPASS.LTC128B.128 [R4+0x10000], desc[UR36][R2.64], !P3 ;  /* 0x1000000002047fae */ /* 0x000fe8000d901d64 */
[----:B------:R0:W-:Y:S04]  /*29900*/  LDGSTS.E.BYPASS.LTC128B.128 [R4+0x12000], desc[UR36][R2.64+0x80], !P2 ;  /* 0x1200008002047fae */ /* 0x0001e8000d101d64 */
[----:B0-----:R-:W0:Y:S04]  /*29910*/  SHFL.IDX PT, R2, R26, 0x1, 0x181f ;  /* 0x00381f001a027f89 */ /* 0x001e2800000e0000 */
[----:B------:R-:W2:Y:S01]  /*29920*/  SHFL.IDX PT, R3, R27, 0x1, 0x181f ;  /* 0x00381f001b037f89 */ /* 0x000ea200000e0000 */
[----:B0-----:R-:W-:-:S05]  /*29930*/  IADD3 R2, P0, R33, R2, RZ ;  /* 0x0000000221027210 */ /* 0x001fca0007f1e0ff */
[----:B--2---:R-:W-:-:S05]  /*29940*/  IMAD.X R3, RZ, RZ, R3, P0 ;  /* 0x000000ffff037224 */ /* 0x004fca00000e0603 */
[----:B------:R-:W-:Y:S04]  /*29950*/  LDGSTS.E.BYPASS.LTC128B.128 [R4+0x10800], desc[UR36][R2.64], !P3 ;  /* 0x1080000002047fae */ /* 0x000fe8000d901d64 */
[----:B------:R0:W-:Y:S04]  /*29960*/  LDGSTS.E.BYPASS.LTC128B.128 [R4+0x12800], desc[UR36][R2.64+0x80], !P2 ;  /* 0x1280008002047fae */ /* 0x0001e8000d101d64 */
[----:B0-----:R-:W0:Y:S04]  /*29970*/  SHFL.IDX PT, R2, R26, 0x2, 0x181f ;  /* 0x00581f001a027f89 */ /* 0x001e2800000e0000 */
[----:B------:R-:W2:Y:S04]  /*29980*/  SHFL.IDX PT, R3, R27, 0x2, 0x181f ;  /* 0x00581f001b037f89 */ /* 0x000ea800000e0000 */
[----:B------:R-:W3:Y:S01]  /*29990*/  SHFL.IDX PT, R27, R27, 0x3, 0x181f ;  /* 0x00781f001b1b7f89 */ /* 0x000ee200000e0000 */
[----:B0-----:R-:W-:-:S05]  /*299a0*/  IADD3 R2, P0, R33, R2, RZ ;  /* 0x0000000221027210 */ /* 0x001fca0007f1e0ff */
[----:B--2---:R-:W-:-:S05]  /*299b0*/  IMAD.X R3, RZ, RZ, R3, P0 ;  /* 0x000000ffff037224 */ /* 0x004fca00000e0603 */
[----:B------:R-:W-:Y:S04]  /*299c0*/  LDGSTS.E.BYPASS.LTC128B.128 [R4+0x11000], desc[UR36][R2.64], !P3 ;  /* 0x1100000002047fae */ /* 0x000fe8000d901d64 */
[----:B------:R0:W-:Y:S04]  /*299d0*/  LDGSTS.E.BYPASS.LTC128B.128 [R4+0x13000], desc[UR36][R2.64+0x80], !P2 ;  /* 0x1300008002047fae */ /* 0x0001e8000d101d64 */
[----:B0--3--:R0:W2:Y:S02]  /*299e0*/  SHFL.IDX PT, R2, R26, 0x3, 0x181f ;  /* 0x00781f001a027f89 */ /* 0x0090a400000e0000 */
.L_x_2490:
[----:B--2---:R-:W-:-:S04]  /*299f0*/  IADD3 R2, P0, R33, R2, RZ ;  /* 0x0000000221027210 */ /* 0x004fc80007f1e0ff */
[----:B------:R-:W-:Y:S02]  /*29a00*/  IADD3.X R3, RZ, R27, RZ, P0, !PT ;  /* 0x0000001bff037210 */ /* 0x000fe400007fe4ff */
[----:B------:R-:W-:-:S03]  /*29a10*/  PLOP3.LUT P0, PT, PT, PT, PT, 0x80, 0x0 ;  /* 0x000000000000781c */ /* 0x000fc60003f0f070 */
[----:B------:R-:W-:Y:S01]  /*29a20*/  @!PT LDS RZ, [RZ] ;  /* 0x00000000fffff984 */ /* 0x000fe20000000800 */
[----:B------:R-:W-:Y:S01]  /*29a30*/  @!PT LDS RZ, [RZ] ;  /* 0x00000000fffff984 */ /* 0x000fe20000000800 */
[----:B------:R-:W-:Y:S01]  /*29a40*/  @!PT LDS RZ, [RZ] ;  /* 0x00000000fffff984 */ /* 0x000fe20000000800 */
[----:B------:R2:W-:Y:S04]  /*29a50*/  LDGSTS.E.BYPASS.LTC128B.128 [R4+0x11800], desc[UR36][R2.64], !P3 ;  /* 0x1180000002047fae */ /* 0x0005e8000d901d64 */
[----:B------:R2:W-:Y:S01]  /*29a60*/  LDGSTS.E.BYPASS.LTC128B.128 [R4+0x13800], desc[UR36][R2.64+0x80], !P2 ;  /* 0x1380008002047fae */ /* 0x0005e2000d101d64 */
[----:B------:R-:W-:-:S05]  /*29a70*/  NOP ;  /* 0x0000000000007918 */ /* 0x000fca0000000000 */
.L_x_2130:
        /* <DEDUP_REMOVED lines=10> */
.L_x_2131:
[----:B------:R3:W-:Y:S01]  /*29b20*/  SYNCS.ARRIVE.TRANS64.A1T0 RZ, [R0+URZ+0x28470], RZ ;  /* 0x028470ff00ff79a7 */ /* 0x0007e2000810003f */
[----:B------:R-:W-:Y:S05]  /*29b30*/  @!P3 BRA `(.L_x_2132) ;  /* 0x000000000004b947 */ /* 0x000fea0003800000 */
[----:B------:R-:W-:Y:S01]  /*29b40*/  BPT.TRAP 0x1 ;  /* 0x000000040000795c */ /* 0x000fe20000300000 */
.L_x_2132:
[----:B------:R-:W4:Y:S01]  /*29b50*/  SYNCS.PHASECHK.TRANS64.TRYWAIT P0, [R0+URZ+0x28440], R20 ;  /* 0x02844014000075a7 */ /* 0x000f22000800017f */
[----:B------:R-:W-:Y:S04]  /*29b60*/  BSSY B0, `(.L_x_2133) ;  /* 0x0000002000007945 */ /* 0x000fe80003800000 */
[----:B----4-:R-:W-:Y:S05]  /*29b70*/  @!P0 BRA `(.L_x_2134) ;  /* 0x000000a800988947 */ /* 0x010fea0003800000 */
.L_x_2491:
[----:B------:R-:W-:Y:S05]  /*29b80*/  BSYNC B0 ;  /* 0x0000000000007941 */ /* 0x000fea0003800000 */
.L_x_2133:
[----:B------:R-:W-:Y:S01]  /*29b90*/  ULDC.64 UR4, c[0x0][0x300] ;  /* 0x0000c00000047ab9 */ /* 0x000fe20000000a00 */
[----:B------:R-:W5:Y:S01]  /*29ba0*/  LDC R11, c[0x0][0x2f4] ;  /* 0x0000bd00ff0b7b82 */ /* 0x000f620000000800 */
[----:B------:R-:W-:Y:S01]  /*29bb0*/  IMAD R9, R9, UR4, RZ ;  /* 0x0000000409097c24 */ /* 0x000fe2000f8e02ff */
[----:B------:R-:W-:Y:S01]  /*29bc0*/  ULDC.64 UR6, c[0x0][0x2e8] ;  /* 0x0000ba0000067ab9 */ /* 0x000fe20000000a00 */
[----:B--2---:R-:W-:Y:S01]  /*29bd0*/  IMAD.WIDE.U32 R2, R6, UR4, RZ ;  /* 0x0000000406027c25 */ /* 0x004fe2000f8e00ff */
        /* <DEDUP_REMOVED lines=11> */
[-C--:B-----5:R-:W-:Y:S02]  /*29c90*/  ISETP.GE.AND P2, PT, R12, R11.reuse, PT ;  /* 0x0000000b0c00720c */ /* 0x0a0fe40003f46270 */
[----:B------:R-:W-:Y:S01]  /*29ca0*/  IMAD R8, R18, UR5, R3 ;  /* 0x0000000512087c24 */ /* 0x000fe2000f8e0203 */
[----:B------:R-:W-:Y:S02]  /*29cb0*/  IADD3 R6, P0, R2, UR6, RZ ;  /* 0x0000000602067c10 */ /* 0x000fe4000ff1e0ff */
[----:B------:R-:W-:Y:S02]  /*29cc0*/  ISETP.GE.AND P3, PT, R33, R11, PT ;  /* 0x0000000b2100720c */ /* 0x000fe40003f66270 */
[----:B------:R-:W-:Y:S01]  /*29cd0*/  IADD3.X R8, R8, UR7, RZ, P0, !PT ;  /* 0x0000000708087c10 */ /* 0x000fe200087fe4ff */
[----:B------:R-:W-:Y:S10]  /*29ce0*/  BRA.DIV UR4, `(.L_x_2135) ;  /* 0x000000aa04507947 */ /* 0x000ff4000b800000 */
[----:B------:R-:W2:Y:S04]  /*29cf0*/  SHFL.IDX PT, R2, R6, RZ, 0x181f ;  /* 0x00181fff06027589 */ /* 0x000ea800000e0000 */
[----:B------:R-:W5:Y:S01]  /*29d00*/  SHFL.IDX PT, R3, R8, RZ, 0x181f ;  /* 0x00181fff08037589 */ /* 0x000f6200000e0000 */
[----:B--2---:R-:W-:-:S05]  /*29d10*/  IADD3 R2, P0, R33, R2, RZ ;  /* 0x0000000221027210 */ /* 0x004fca0007f1e0ff */
[----:B-----5:R-:W-:-:S05]  /*29d20*/  IMAD.X R3, RZ, RZ, R3, P0 ;  /* 0x000000ffff037224 */ /* 0x020fca00000e0603 */
[----:B------:R-:W-:Y:S01]  /*29d30*/  @!PT LDS RZ, [RZ] ;  /* 0x00000000fffff984 */ /* 0x000fe20000000800 */
[----:B------:R-:W-:Y:S04]  /*29d40*/  LDGSTS.E.BYPASS.LTC128B.128 [R4+0x20000], desc[UR36][R2.64], !P3 ;  /* 0x2000000002047fae */ /* 0x000fe8000d901d64 */
[----:B------:R2:W-:Y:S04]  /*29d50*/  LDGSTS.E.BYPASS.LTC128B.128 [R4+0x22000], desc[UR36][R2.64+0x80], !P2 ;  /* 0x2200008002047fae */ /* 0x0005e8000d101d64 */
[----:B--2---:R-:W2:Y:S04]  /*29d60*/  SHFL.IDX PT, R2, R6, 0x1, 0x181f ;  /* 0x00381f0006027f89 */ /* 0x004ea800000e0000 */
[----:B------:R-:W5:Y:S01]  /*29d70*/  SHFL.IDX PT, R3, R8, 0x1, 0x181f ;  /* 0x00381f0008037f89 */ /* 0x000f6200000e0000 */
[----:B--2---:R-:W-:-:S05]  /*29d80*/  IADD3 R2, P0, R33, R2, RZ ;  /* 0x0000000221027210 */ /* 0x004fca0007f1e0ff */
[----:B-----5:R-:W-:-:S05]  /*29d90*/  IMAD.X R3, RZ, RZ, R3, P0 ;  /* 0x000000ffff037224 */ /* 0x020fca00000e0603 */
[----:B------:R-:W-:Y:S04]  /*29da0*/  LDGSTS.E.BYPASS.LTC128B.128 [R4+0x20800], desc[UR36][R2.64], !P3 ;  /* 0x2080000002047fae */ /* 0x000fe8000d901d64 */
[----:B------:R2:W-:Y:S04]  /*29db0*/  LDGSTS.E.BYPASS.LTC128B.128 [R4+0x22800], desc[UR36][R2.64+0x80], !P2 ;  /* 0x2280008002047fae */ /* 0x0005e8000d101d64 */
[----:B--2---:R-:W2:Y:S04]  /*29dc0*/  SHFL.IDX PT, R2, R6, 0x2, 0x181f ;  /* 0x00581f0006027f89 */ /* 0x004ea800000e0000 */
[----:B------:R-:W5:Y:S04]  /*29dd0*/  SHFL.IDX PT, R3, R8, 0x2, 0x181f ;  /* 0x00581f0008037f89 */ /* 0x000f6800000e0000 */
[----:B------:R-:W0:Y:S01]  /*29de0*/  SHFL.IDX PT, R8, R8, 0x3, 0x181f ;  /* 0x00781f0008087f89 */ /* 0x000e2200000e0000 */
[----:B--2---:R-:W-:-:S05]  /*29df0*/  IADD3 R2, P0, R33, R2, RZ ;  /* 0x0000000221027210 */ /* 0x004fca0007f1e0ff */
[----:B-----5:R-:W-:-:S05]  /*29e00*/  IMAD.X R3, RZ, RZ, R3, P0 ;  /* 0x000000ffff037224 */ /* 0x020fca00000e0603 */
[----:B------:R-:W-:Y:S04]  /*29e10*/  LDGSTS.E.BYPASS.LTC128B.128 [R4+0x21000], desc[UR36][R2.64], !P3 ;  /* 0x2100000002047fae */ /* 0x000fe8000d901d64 */
[----:B------:R2:W-:Y:S04]  /*29e20*/  LDGSTS.E.BYPASS.LTC128B.128 [R4+0x23000], desc[UR36][R2.64+0x80], !P2 ;  /* 0x2300008002047fae */ /* 0x0005e8000d101d64 */
[----:B--2---:R2:W0:Y:S02]  /*29e30*/  SHFL.IDX PT, R2, R6, 0x3, 0x181f ;  /* 0x00781f0006027f89 */ /* 0x00442400000e0000 */
.L_x_2501:
[----:B0-----:R-:W-:-:S05]  /*29e40*/  IADD3 R2, P0, R33, R2, RZ ;  /* 0x0000000221027210 */ /* 0x001fca0007f1e0ff */
        /* <DEDUP_REMOVED lines=8> */
.L_x_2136:
        /* <DEDUP_REMOVED lines=10> */
.L_x_2137:
[----:B------:R1:W-:Y:S02]  /*29f70*/  SYNCS.ARRIVE.TRANS64.A1T0 RZ, [R0+URZ+0x28430], RZ ;  /* 0x028430ff00ff79a7 */ /* 0x0003e4000810003f */
[----:B-1-34-:R-:W-:-:S05]  /*29f80*/  IMAD.U32 R0, RZ, RZ, UR38 ;  /* 0x00000026ff007e24 */ /* 0x01afca000f8e00ff */
[----:B------:R-:W-:-:S13]  /*29f90*/  ISETP.NE.AND P0, PT, R0, 0x3, PT ;  /* 0x000000030000780c */ /* 0x000fda0003f05270 */
[----:B------:R-:W-:Y:S05]  /*29fa0*/  @!P0 BRA `(.L_x_2138) ;  /* 0x0000000000048947 */ /* 0x000fea0003800000 */
[----:B------:R-:W-:Y:S01]  /*29fb0*/  BPT.TRAP 0x1 ;  /* 0x000000040000795c */ /* 0x000fe20000300000 */
.L_x_2138:
[----:B------:R-:W-:Y:S01]  /*29fc0*/  LOP3.LUT R0, R7, 0x1, RZ, 0x3c, !PT ;  /* 0x0000000107007812 */ /* 0x000fe200078e3cff */
[----:B0-----:R-:W-:Y:S01]  /*29fd0*/  IMAD R3, R5, 0x8, R22 ;  /* 0x0000000805037824 */ /* 0x001fe200078e0216 */
[----:B------:R-:W-:Y:S02]  /*29fe0*/  BSSY B0, `(.L_x_2139) ;  /* 0x0000004000007945 */ /* 0x000fe40003800000 */
[----:B------:R-:W-:-:S04]  /*29ff0*/  SHF.L.U32 R0, R0, 0x1f, RZ ;  /* 0x0000001f00007819 */ /* 0x000fc800000006ff */
[----:B------:R-:W0:Y:S02]  /*2a000*/  SYNCS.PHASECHK.TRANS64.TRYWAIT P2, [R3+URZ+0x28470], R0 ;  /* 0x02847000030075a7 */ /* 0x000e24000804017f */
[----:B0-----:R-:W-:Y:S05]  /*2a010*/  @!P2 BRA `(.L_x_2140) ;  /* 0x000000a800a8a947 */ /* 0x001fea0003800000 */
.L_x_2502:
[----:B------:R-:W-:Y:S05]  /*2a020*/  BSYNC B0 ;  /* 0x0000000000007941 */ /* 0x000fea0003800000 */
.L_x_2139:
[----:B------:R-:W-:-:S13]  /*2a030*/  LOP3.LUT P2, RZ, R23, 0x8, RZ, 0xc0, !PT ;  /* 0x0000000817ff7812 */ /* 0x000fda000784c0ff */
[----:B------:R-:W-:Y:S05]  /*2a040*/  @!P2 BRA `(.L_x_2141) ;  /* 0x000000000004a947 */ /* 0x000fea0003800000 */
[----:B------:R-:W-:Y:S01]  /*2a050*/  BPT.TRAP 0x1 ;  /* 0x000000040000795c */ /* 0x000fe20000300000 */
.L_x_2141:
[----:B------:R-:W-:Y:S01]  /*2a060*/  SHF.L.U32 R2, R7, 0x1f, RZ ;  /* 0x0000001f07027819 */ /* 0x000fe200000006ff */
[----:B0-----:R-:W-:-:S03]  /*2a070*/  IMAD.SHL.U32 R0, R5, 0x4000, RZ ;  /* 0x0000400005007824 */ /* 0x001fc600078e00ff */
[----:B------:R-:W0:Y:S02]  /*2a080*/  SYNCS.PHASECHK.TRANS64.TRYWAIT P2, [R3+URZ+0x28460], R2 ;  /* 0x02846002030075a7 */ /* 0x000e24000804017f */
[----:B0-----:R-:W-:Y:S05]  /*2a090*/  @!P2 BRA `(.L_x_2142) ;  /* 0x000000a8009ca947 */ /* 0x001fea0003800000 */
.L_x_2503:
[----:B------:R-:W0:Y:S01]  /*2a0a0*/  LDL R12, [R1] ;  /* 0x00000000010c7983 */ /* 0x000e220000100800 */
[----:B------:R-:W-:Y:S01]  /*2a0b0*/  LOP3.LUT R5, R0, R28, RZ, 0xfc, !PT ;  /* 0x0000001c00057212 */ /* 0x000fe200078efcff */
[----:B------:R-:W-:Y:S05]  /*2a0c0*/  WARPSYNC.ALL ;  /* 0x0000000000007948 */ /* 0x000fea0003800000 */
[----:B------:R-:W-:Y:S01]  /*2a0d0*/  IMAD.IADD R13, R22, 0x1, R5 ;  /* 0x00000001160d7824 */ /* 0x000fe200078e0205 */
[----:B------:R-:W1:Y:S01]  /*2a0e0*/  S2R R26, SR_TID.X ;  /* 0x00000000001a7919 */ /* 0x000e620000002100 */
[----:B------:R-:W-:Y:S01]  /*2a0f0*/  VIADD R20, R0, 0x1000 ;  /* 0x0000100000147836 */ /* 0x000fe20000000000 */
[----:B------:R-:W-:-:S02]  /*2a100*/  LOP3.LUT P2, RZ, R23, 0x8, RZ, 0xc0, !PT ;  /* 0x0000000817ff7812 */ /* 0x000fc4000784c0ff */
[----:B------:R-:W3:Y:S01]  /*2a110*/  LDSM.16.MT88.4 R8, [R13+0x10000] ;  /* 0x010000000d08783b */ /* 0x000ee20000004200 */
[----:B-1----:R-:W-:Y:S01]  /*2a120*/  LOP3.LUT P3, RZ, R26, 0x4, RZ, 0xc0, !PT ;  /* 0x000000041aff7812 */ /* 0x002fe2000786c0ff */
[----:B------:R-:W-:-:S05]  /*2a130*/  IMAD.MOV.U32 R26, RZ, RZ, 0x20 ;  /* 0x00000020ff1a7424 */ /* 0x000fca00078e00ff */
[----:B------:R-:W-:Y:S02]  /*2a140*/  SEL R26, R26, 0xffffffe0, !P3 ;  /* 0xffffffe01a1a7807 */ /* 0x000fe40005800000 */
[C-C-:B---3--:R-:W-:Y:S02]  /*2a150*/  PRMT R4, R8.reuse, 0x6420, R9.reuse ;  /* 0x0000642008047816 */ /* 0x148fe40000000009 */
[----:B------:R-:W-:Y:S02]  /*2a160*/  PRMT R5, R8, 0x7531, R9 ;  /* 0x0000753108057816 */ /* 0x000fe40000000009 */
[C-C-:B--2---:R-:W-:Y:S02]  /*2a170*/  PRMT R6, R10.reuse, 0x6420, R11.reuse ;  /* 0x000064200a067816 */ /* 0x144fe4000000000b */
[----:B------:R-:W-:Y:S02]  /*2a180*/  PRMT R7, R10, 0x7531, R11 ;  /* 0x000075310a077816 */ /* 0x000fe4000000000b */
[----:B0-----:R-:W-:-:S02]  /*2a190*/  IADD3 R2, R22, R12, R0 ;  /* 0x0000000c16027210 */ /* 0x001fc40007ffe000 */
[----:B------:R-:W-:-:S03]  /*2a1a0*/  LOP3.LUT R12, R0, R24, RZ, 0xfc, !PT ;  /* 0x00000018000c7212 */ /* 0x000fc600078efcff */
[----:B------:R-:W0:Y:S02]  /*2a1b0*/  LDSM.16.MT88.4 R8, [R2+0x10000] ;  /* 0x010000000208783b */ /* 0x000e240000004200 */
[----:B------:R-:W-:-:S05]  /*2a1c0*/  IMAD.IADD R12, R17, 0x1, R12 ;  /* 0x00000001110c7824 */ /* 0x000fca00078e020c */
[----:B------:R1:W-:Y:S02]  /*2a1d0*/  STSM.16.M88.4 [R12], R4 ;  /* 0x000000040c007844 */ /* 0x0003e40000000200 */
[C---:B-1----:R-:W-:Y:S02]  /*2a1e0*/  LOP3.LUT R4, R20.reuse, R24, RZ, 0xfc, !PT ;  /* 0x0000001814047212 */ /* 0x042fe400078efcff */
[----:B------:R-:W-:-:S03]  /*2a1f0*/  LOP3.LUT R20, R20, R28, RZ, 0xfc, !PT ;  /* 0x0000001c14147212 */ /* 0x000fc600078efcff */
[----:B------:R-:W-:Y:S01]  /*2a200*/  IMAD.IADD R4, R17, 0x1, R4 ;  /* 0x0000000111047824 */ /* 0x000fe200078e0204 */
[C-C-:B0-----:R-:W-:Y:S02]  /*2a210*/  PRMT R12, R8.reuse, 0x6420, R9.reuse ;  /* 0x00006420080c7816 */ /* 0x141fe40000000009 */
[----:B------:R-:W-:Y:S02]  /*2a220*/  PRMT R13, R8, 0x7531, R9 ;  /* 0x00007531080d7816 */ /* 0x000fe40000000009 */
[C-C-:B------:R-:W-:Y:S02]  /*2a230*/  PRMT R14, R10.reuse, 0x6420, R11.reuse ;  /* 0x000064200a0e7816 */ /* 0x140fe4000000000b */
[----:B------:R-:W-:-:S05]  /*2a240*/  PRMT R15, R10, 0x7531, R11 ;  /* 0x000075310a0f7816 */ /* 0x000fca000000000b */
[----:B------:R0:W-:Y:S02]  /*2a250*/  STSM.16.M88.4 [R4], R12 ;  /* 0x0000000c04007844 */ /* 0x0001e40000000200 */
[----:B0-----:R-:W-:Y:S01]  /*2a260*/  IADD3 R12, R0, 0x2000, RZ ;  /* 0x00002000000c7810 */ /* 0x001fe20007ffe0ff */
[----:B------:R-:W-:Y:S01]  /*2a270*/  IMAD.IADD R13, R26, 0x1, R0 ;  /* 0x000000011a0d7824 */ /* 0x000fe200078e0200 */
[----:B------:R-:W-:Y:S02]  /*2a280*/  LOP3.LUT R26, R24, 0x1000, RZ, 0xfc, !PT ;  /* 0x00001000181a7812 */ /* 0x000fe400078efcff */
[C---:B------:R-:W-:Y:S02]  /*2a290*/  LOP3.LUT R4, R12.reuse, R28, RZ, 0xfc, !PT ;  /* 0x0000001c0c047212 */ /* 0x040fe400078efcff */
[----:B------:R-:W-:-:S03]  /*2a2a0*/  LOP3.LUT R12, R12, R24, RZ, 0xfc, !PT ;  /* 0x000000180c0c7212 */ /* 0x000fc600078efcff */
[----:B------:R-:W-:Y:S02]  /*2a2b0*/  IMAD.IADD R4, R22, 0x1, R4 ;  /* 0x0000000116047824 */ /* 0x000fe400078e0204 */
[----:B------:R-:W-:-:S03]  /*2a2c0*/  IMAD.IADD R12, R17, 0x1, R12 ;  /* 0x00000001110c7824 */ /* 0x000fc600078e020c */
[----:B------:R-:W0:Y:S02]  /*2a2d0*/  LDSM.16.MT88.4 R8, [R4+0x10000] ;  /* 0x010000000408783b */ /* 0x000e240000004200 */
[C-C-:B0-----:R-:W-:Y:S02]  /*2a2e0*/  PRMT R4, R8.reuse, 0x6420, R9.reuse ;  /* 0x0000642008047816 */ /* 0x141fe40000000009 */
[----:B------:R-:W-:Y:S02]  /*2a2f0*/  PRMT R5, R8, 0x7531, R9 ;  /* 0x0000753108057816 */ /* 0x000fe40000000009 */
[C-C-:B------:R-:W-:Y:S02]  /*2a300*/  PRMT R6, R10.reuse, 0x6420, R11.reuse ;  /* 0x000064200a067816 */ /* 0x140fe4000000000b */
[----:B------:R-:W-:Y:S02]  /*2a310*/  PRMT R7, R10, 0x7531, R11 ;  /* 0x000075310a077816 */ /* 0x000fe4000000000b */
[----:B------:R-:W0:Y:S04]  /*2a320*/  LDSM.16.MT88.4 R8, [R2+0x12000] ;  /* 0x012000000208783b */ /* 0x000e280000004200 */
[----:B------:R1:W-:Y:S02]  /*2a330*/  STSM.16.M88.4 [R12], R4 ;  /* 0x000000040c007844 */ /* 0x0003e40000000200 */
[----:B-1----:R-:W-:Y:S01]  /*2a340*/  VIADD R12, R0, 0x3000 ;  /* 0x00003000000c7836 */ /* 0x002fe20000000000 */
[----:B------:R-:W-:-:S02]  /*2a350*/  IADD3 R0, R17, R13, R24 ;  /* 0x0000000d11007210 */ /* 0x000fc40007ffe018 */
[C---:B------:R-:W-:Y:S02]  /*2a360*/  IADD3 R13, R17.reuse, R26, R13 ;  /* 0x0000001a110d7210 */ /* 0x040fe40007ffe00d */
[C-C-:B0-----:R-:W-:Y:S02]  /*2a370*/  PRMT R4, R8.reuse, 0x6420, R9.reuse ;  /* 0x0000642008047816 */ /* 0x141fe40000000009 */
[----:B------:R-:W-:Y:S02]  /*2a380*/  PRMT R5, R8, 0x7531, R9 ;  /* 0x0000753108057816 */ /* 0x000fe40000000009 */
[----:B------:R-:W-:Y:S02]  /*2a390*/  LOP3.LUT R8, R12, R24, RZ, 0xfc, !PT ;  /* 0x000000180c087212 */ /* 0x000fe400078efcff */
[C-C-:B------:R-:W-:Y:S02]  /*2a3a0*/  PRMT R6, R10.reuse, 0x6420, R11.reuse ;  /* 0x000064200a067816 */ /* 0x140fe4000000000b */
[----:B------:R-:W-:Y:S01]  /*2a3b0*/  PRMT R7, R10, 0x7531, R11 ;  /* 0x000075310a077816 */ /* 0x000fe2000000000b */
[----:B------:R-:W-:Y:S01]  /*2a3c0*/  IMAD.IADD R8, R17, 0x1, R8 ;  /* 0x0000000111087824 */ /* 0x000fe200078e0208 */
[----:B------:R-:W-:-:S04]  /*2a3d0*/  LOP3.LUT R12, R12, R28, RZ, 0xfc, !PT ;  /* 0x0000001c0c0c7212 */ /* 0x000fc800078efcff */
[----:B------:R0:W-:Y:S02]  /*2a3e0*/  STSM.16.M88.4 [R8], R4 ;  /* 0x0000000408007844 */ /* 0x0001e40000000200 */
[----:B0-----:R-:W-:-:S06]  /*2a3f0*/  IMAD.IADD R8, R22, 0x1, R20 ;  /* 0x0000000116087824 */ /* 0x001fcc00078e0214 */
[----:B------:R-:W0:Y:S02]  /*2a400*/  LDSM.16.MT88.4 R8, [R8+0x10000] ;  /* 0x010000000808783b */ /* 0x000e240000004200 */
[C-C-:B0-----:R-:W-:Y:S02]  /*2a410*/  PRMT R4, R8.reuse, 0x6420, R9.reuse ;  /* 0x0000642008047816 */ /* 0x141fe40000000009 */
[----:B------:R-:W-:Y:S02]  /*2a420*/  PRMT R5, R8, 0x7531, R9 ;  /* 0x0000753108057816 */ /* 0x000fe40000000009 */
[C-C-:B------:R-:W-:Y:S02]  /*2a430*/  PRMT R6, R10.reuse, 0x6420, R11.reuse ;  /* 0x000064200a067816 */ /* 0x140fe4000000000b */
[----:B------:R-:W-:Y:S02]  /*2a440*/  PRMT R7, R10, 0x7531, R11 ;  /* 0x000075310a077816 */ /* 0x000fe4000000000b */
[----:B------:R-:W0:Y:S04]  /*2a450*/  LDSM.16.MT88.4 R8, [R2+0x11000] ;  /* 0x011000000208783b */ /* 0x000e280000004200 */
[----:B------:R0:W-:Y:S02]  /*2a460*/  STSM.16.M88.4 [R0], R4 ;  /* 0x0000000400007844 */ /* 0x0001e40000000200 */
[----:B0-----:R-:W-:-:S02]  /*2a470*/  PRMT R4, R8, 0x6420, R9 ;  /* 0x0000642008047816 */ /* 0x001fc40000000009 */
        /* <DEDUP_REMOVED lines=25> */
.L_x_2143:
[----:B-1----:R1:W-:Y:S01]  /*2a610*/  SYNCS.ARRIVE.TRANS64.A1T0 RZ, [R3+URZ+0x28450], RZ ;  /* 0x028450ff03ff79a7 */ /* 0x0023e2000810003f */
[----:B------:R-:W-:Y:S06]  /*2a620*/  BAR.SYNC.DEFER_BLOCKING 0x2, 0x80 ;  /* 0x0082000000007b1d */ /* 0x000fec0000010000 */
[----:B------:R-:W-:Y:S05]  /*2a630*/  @!P0 BRA `(.L_x_2144) ;  /* 0x0000000000048947 */ /* 0x000fea0003800000 */
[----:B------:R-:W-:Y:S01]  /*2a640*/  BPT.TRAP 0x1 ;  /* 0x000000040000795c */ /* 0x000fe20000300000 */
.L_x_2144:
[----:B------:R-:W-:Y:S02]  /*2a650*/  VIADD R0, R3, 0x28480 ;  /* 0x0002848003007836 */ /* 0x000fe40000000000 */
[----:B0-----:R-:W-:Y:S02]  /*2a660*/  IMAD.MOV.U32 R5, RZ, RZ, R25 ;  /* 0x000000ffff057224 */ /* 0x001fe400078e0019 */
[----:B------:R-:W-:Y:S01]  /*2a670*/  IMAD.MOV.U32 R7, RZ, RZ, R30 ;  /* 0x000000ffff077224 */ /* 0x000fe200078e001e */
[----:B------:R-:W-:-:S04]  /*2a680*/  PRMT R0, R37, 0x654, R0 ;  /* 0x0000065425007816 */ /* 0x000fc80000000000 */
[----:B------:R2:W-:Y:S01]  /*2a690*/  SYNCS.ARRIVE.TRANS64.RED.A1T0 RZ, [R0+URZ], RZ ;  /* 0x000000ff00ff79a7 */ /* 0x0005e2000810043f */
[----:B------:R-:W-:Y:S05]  /*2a6a0*/  @P1 BRA `(.L_x_2145) ;  /* 0xffffffec00581947 */ /* 0x000fea000383ffff */
.L_x_2125:
[----:B--2---:R-:W2:Y:S01]  /*2a6b0*/  S2R R0, SR_TID.X ;  /* 0x0000000000007919 */ /* 0x004ea20000002100 */
[----:B------:R-:W-:Y:S01]  /*2a6c0*/  BSSY B0, `(.L_x_2146) ;  /* 0x0000012000007945 */ /* 0x000fe20003800000 */
[----:B--2---:R-:W-:Y:S01]  /*2a6d0*/  LOP3.LUT R2, R0, 0x7f, RZ, 0xc0, !PT ;  /* 0x0000007f00027812 */ /* 0x004fe200078ec0ff */
[----:B------:R-:W-:-:S03]  /*2a6e0*/  IMAD.U32 R0, RZ, RZ, UR38 ;  /* 0x00000026ff007e24 */ /* 0x000fc6000f8e00ff */
[----:B------:R-:W-:Y:S02]  /*2a6f0*/  ISETP.NE.AND P1, PT, R2, RZ, PT ;  /* 0x000000ff0200720c */ /* 0x000fe40003f25270 */
[----:B------:R-:W-:-:S11]  /*2a700*/  ISETP.NE.AND P0, PT, R0, 0x3, PT ;  /* 0x000000030000780c */ /* 0x000fd60003f05270 */
[----:B------:R-:W-:Y:S05]  /*2a710*/  @P1 BRA `(.L_x_2147) ;  /* 0x0000000000301947 */ /* 0x000fea0003800000 */
[----:B------:R-:W2:Y:S01]  /*2a720*/  S2R R5, SR_LANEID ;  /* 0x0000000000057919 */ /* 0x000ea20000000000 */
[----:B------:R-:W-:Y:S01]  /*2a730*/  VOTEU.ANY UR4, UPT, PT ;  /* 0x0000000000047886 */ /* 0x000fe200038e0100 */
[----:B01----:R-:W0:Y:S01]  /*2a740*/  LDC.64 R2, c[0x0][0xc60] ;  /* 0x00031800ff027b82 */ /* 0x003e220000000a00 */
[----:B------:R-:W2:Y:S02]  /*2a750*/  FLO.U32 R0, UR4 ;  /* 0x0000000400007d00 */ /* 0x000ea400080e0000 */
[----:B--2---:R-:W-:-:S06]  /*2a760*/  ISETP.EQ.U32.AND P1, PT, R0, R5, PT ;  /* 0x000000050000720c */ /* 0x004fcc0003f22070 */
[----:B------:R-:W0:Y:S07]  /*2a770*/  POPC R5, UR4 ;  /* 0x0000000400057d09 */ /* 0x000e2e0008000000 */
[----:B0-----:R-:W2:Y:S01]  /*2a780*/  @P1 ATOMG.E.ADD.STRONG.GPU PT, R3, desc[UR36][R2.64], R5 ;  /* 0x00000005020319a8 */ /* 0x001ea200081ee1e4 */
[----:B------:R-:W0:Y:S02]  /*2a790*/  S2R R4, SR_LTMASK ;  /* 0x0000000000047919 */ /* 0x000e240000003900 */
[----:B0-----:R-:W-:-:S04]  /*2a7a0*/  LOP3.LUT R4, R4, UR4, RZ, 0xc0, !PT ;  /* 0x0000000404047c12 */ /* 0x001fc8000f8ec0ff */
[----:B------:R-:W0:Y:S01]  /*2a7b0*/  POPC R7, R4 ;  /* 0x0000000400077309 */ /* 0x000e220000000000 */
[----:B--2---:R-:W0:Y:S02]  /*2a7c0*/  SHFL.IDX PT, R0, R3, R0, 0x1f ;  /* 0x00001f0003007589 */ /* 0x004e2400000e0000 */
[----:B0-----:R-:W-:-:S07]  /*2a7d0*/  IADD3 R16, R0, UR39, R7 ;  /* 0x0000002700107c10 */ /* 0x001fce000fffe007 */
.L_x_2147:
[----:B------:R-:W-:Y:S05]  /*2a7e0*/  BSYNC B0 ;  /* 0x0000000000007941 */ /* 0x000fea0003800000 */
.L_x_2146:
[----:B------:R-:W-:Y:S05]  /*2a7f0*/  @!P0 BRA `(.L_x_2148) ;  /* 0x0000000000048947 */ /* 0x000fea0003800000 */
[----:B------:R-:W-:Y:S01]  /*2a800*/  BPT.TRAP 0x1 ;  /* 0x000000040000795c */ /* 0x000fe20000300000 */
.L_x_2148:
[----:B01----:R-:W-:Y:S01]  /*2a810*/  LOP3.LUT R3, R30, 0x1, RZ, 0x3c, !PT ;  /* 0x000000011e037812 */ /* 0x003fe200078e3cff */
[----:B------:R-:W-:Y:S01]  /*2a820*/  IMAD R0, R25, 0x8, R22 ;  /* 0x0000000819007824 */ /* 0x000fe200078e0216 */
[----:B------:R-:W-:Y:S02]  /*2a830*/  BSSY B0, `(.L_x_2149) ;  /* 0x0000004000007945 */ /* 0x000fe40003800000 */
[----:B------:R-:W-:-:S04]  /*2a840*/  SHF.L.U32 R3, R3, 0x1f, RZ ;  /* 0x0000001f03037819 */ /* 0x000fc800000006ff */
[----:B------:R-:W0:Y:S02]  /*2a850*/  SYNCS.PHASECHK.TRANS64.TRYWAIT P1, [R0+URZ+0x28470], R3 ;  /* 0x02847003000075a7 */ /* 0x000e24000802017f */
[----:B0-----:R-:W-:Y:S05]  /*2a860*/  @!P1 BRA `(.L_x_2150) ;  /* 0x000000a000bc9947 */ /* 0x001fea0003800000 */
.L_x_2504:
[----:B------:R-:W-:Y:S05]  /*2a870*/  BSYNC B0 ;  /* 0x0000000000007941 */ /* 0x000fea0003800000 */
.L_x_2149:
[----:B------:R-:W-:-:S13]  /*2a880*/  LOP3.LUT P1, RZ, R23, 0x8, RZ, 0xc0, !PT ;  /* 0x0000000817ff7812 */ /* 0x000fda000782c0ff */
[----:B------:R-:W-:Y:S05]  /*2a890*/  @!P1 BRA `(.L_x_2151) ;  /* 0x0000000000049947 */ /* 0x000fea0003800000 */
[----:B------:R-:W-:Y:S01]  /*2a8a0*/  BPT.TRAP 0x1 ;  /* 0x000000040000795c */ /* 0x000fe20000300000 */
.L_x_2151:
[----:B0-----:R-:W-:-:S04]  /*2a8b0*/  SHF.L.U32 R3, R30, 0x1f, RZ ;  /* 0x0000001f1e037819 */ /* 0x001fc800000006ff */
[----:B------:R-:W0:Y:S02]  /*2a8c0*/  SYNCS.PHASECHK.TRANS64.TRYWAIT P1, [R0+URZ+0x28460], R3 ;  /* 0x02846003000075a7 */ /* 0x000e24000802017f */
[----:B0-----:R-:W-:Y:S05]  /*2a8d0*/  @!P1 BRA `(.L_x_2152) ;  /* 0x000000a000b49947 */ /* 0x001fea0003800000 */
.L_x_2505:
[----:B------:R-:W2:Y:S01]  /*2a8e0*/  LDL R2, [R1] ;  /* 0x0000000001027983 */ /* 0x000ea20000100800 */
[----:B0-----:R-:W-:Y:S01]  /*2a8f0*/  SHF.L.U32 R3, R25, 0xe, RZ ;  /* 0x0000000e19037819 */ /* 0x001fe200000006ff */
[----:B------:R-:W-:Y:S05]  /*2a900*/  WARPSYNC.ALL ;  /* 0x0000000000007948 */ /* 0x000fea0003800000 */
[C---:B------:R-:W-:Y:S01]  /*2a910*/  LOP3.LUT R5, R3.reuse, R28, RZ, 0xfc, !PT ;  /* 0x0000001c03057212 */ /* 0x040fe200078efcff */
[C---:B------:R-:W-:Y:S01]  /*2a920*/  VIADD R18, R3.reuse, 0x1000 ;  /* 0x0000100003127836 */ /* 0x040fe20000000000 */
[----:B------:R-:W-:Y:S01]  /*2a930*/  LOP3.LUT R12, R3, R24, RZ, 0xfc, !PT ;  /* 0x00000018030c7212 */ /* 0x000fe200078efcff */
[----:B------:R-:W0:Y:S01]  /*2a940*/  S2R R26, SR_TID.X ;  /* 0x00000000001a7919 */ /* 0x000e220000002100 */
[----:B------:R-:W-:Y:S01]  /*2a950*/  IMAD.MOV.U32 R27, RZ, RZ, 0x20 ;  /* 0x00000020ff1b7424 */ /* 0x000fe200078e00ff */
[----:B------:R-:W-:Y:S01]  /*2a960*/  LOP3.LUT P1, RZ, R23, 0x8, RZ, 0xc0, !PT ;  /* 0x0000000817ff7812 */ /* 0x000fe2000782c0ff */
[----:B------:R-:W-:-:S02]  /*2a970*/  IMAD.IADD R13, R22, 0x1, R5 ;  /* 0x00000001160d7824 */ /* 0x000fc400078e0205 */
[----:B------:R-:W-:-:S03]  /*2a980*/  IMAD.IADD R12, R17, 0x1, R12 ;  /* 0x00000001110c7824 */ /* 0x000fc600078e020c */
[----:B------:R-:W1:Y:S01]  /*2a990*/  LDSM.16.MT88.4 R4, [R13+0x10000] ;  /* 0x010000000d04783b */ /* 0x000e620000004200 */
[----:B0-----:R-:W-:Y:S02]  /*2a9a0*/  LOP3.LUT P2, RZ, R26, 0x4, RZ, 0xc0, !PT ;  /* 0x000000041aff7812 */ /* 0x001fe4000784c0ff */
[----:B------:R-:W-:Y:S02]  /*2a9b0*/  LOP3.LUT R26, R24, 0x1000, RZ, 0xfc, !PT ;  /* 0x00001000181a7812 */ /* 0x000fe400078efcff */
[----:B------:R-:W-:Y:S02]  /*2a9c0*/  SEL R27, R27, 0xffffffe0, !P2 ;  /* 0xffffffe01b1b7807 */ /* 0x000fe40005000000 */
[C-C-:B-1----:R-:W-:Y:S02]  /*2a9d0*/  PRMT R8, R4.reuse, 0x6420, R5.reuse ;  /* 0x0000642004087816 */ /* 0x142fe40000000005 */
[----:B------:R-:W-:Y:S02]  /*2a9e0*/  PRMT R9, R4, 0x7531, R5 ;  /* 0x0000753104097816 */ /* 0x000fe40000000005 */
[----:B------:R-:W-:-:S02]  /*2a9f0*/  PRMT R10, R6, 0x6420, R7 ;  /* 0x00006420060a7816 */ /* 0x000fc40000000007 */
[----:B------:R-:W-:Y:S02]  /*2aa00*/  PRMT R11, R6, 0x7531, R7 ;  /* 0x00007531060b7816 */ /* 0x000fe40000000007 */
[----:B--2---:R-:W-:-:S05]  /*2aa10*/  IADD3 R2, R22, R2, R3 ;  /* 0x0000000216027210 */ /* 0x004fca0007ffe003 */
[----:B------:R-:W0:Y:S04]  /*2aa20*/  LDSM.16.MT88.4 R4, [R2+0x10000] ;  /* 0x010000000204783b */ /* 0x000e280000004200 */
[----:B------:R0:W-:Y:S02]  /*2aa30*/  STSM.16.M88.4 [R12], R8 ;  /* 0x000000080c007844 */ /* 0x0001e40000000200 */
[C-C-:B0-----:R-:W-:Y:S02]  /*2aa40*/  PRMT R8, R4.reuse, 0x6420, R5.reuse ;  /* 0x0000642004087816 */ /* 0x141fe40000000005 */
[----:B------:R-:W-:Y:S02]  /*2aa50*/  PRMT R9, R4, 0x7531, R5 ;  /* 0x0000753104097816 */ /* 0x000fe40000000005 */
[----:B------:R-:W-:-:S02]  /*2aa60*/  LOP3.LUT R4, R18, R24, RZ, 0xfc, !PT ;  /* 0x0000001812047212 */ /* 0x000fc400078efcff */
[C-C-:B------:R-:W-:Y:S02]  /*2aa70*/  PRMT R10, R6.reuse, 0x6420, R7.reuse ;  /* 0x00006420060a7816 */ /* 0x140fe40000000007 */
[----:B------:R-:W-:Y:S01]  /*2aa80*/  PRMT R11, R6, 0x7531, R7 ;  /* 0x00007531060b7816 */ /* 0x000fe20000000007 */
[----:B------:R-:W-:-:S05]  /*2aa90*/  IMAD.IADD R20, R17, 0x1, R4 ;  /* 0x0000000111147824 */ /* 0x000fca00078e0204 */
[----:B------:R0:W-:Y:S02]  /*2aaa0*/  STSM.16.M88.4 [R20], R8 ;  /* 0x0000000814007844 */ /* 0x0001e40000000200 */
[----:B0-----:R-:W-:-:S05]  /*2aab0*/  VIADD R8, R3, 0x2000 ;  /* 0x0000200003087836 */ /* 0x001fca0000000000 */
        /* <DEDUP_REMOVED lines=11> */
[----:B-1----:R-:W-:-:S02]  /*2ab70*/  VIADD R12, R3, 0x3000 ;  /* 0x00003000030c7836 */ /* 0x002fc40000000000 */
[----:B------:R-:W-:-:S05]  /*2ab80*/  IMAD.IADD R14, R27, 0x1, R3 ;  /* 0x000000011b0e7824 */ /* 0x000fca00078e0203 */
[C---:B------:R-:W-:Y:S02]  /*2ab90*/  IADD3 R3, R17.reuse, R14, R24 ;  /* 0x0000000e11037210 */ /* 0x040fe40007ffe018 */
[C-C-:B0-----:R-:W-:Y:S02]  /*2aba0*/  PRMT R8, R4.reuse, 0x6420, R5.reuse ;  /* 0x0000642004087816 */ /* 0x141fe40000000005 */
[----:B------:R-:W-:Y:S02]  /*2abb0*/  PRMT R9, R4, 0x7531, R5 ;  /* 0x0000753104097816 */ /* 0x000fe40000000005 */
[----:B------:R-:W-:Y:S02]  /*2abc0*/  LOP3.LUT R4, R12, R24, RZ, 0xfc, !PT ;  /* 0x000000180c047212 */ /* 0x000fe400078efcff */
[----:B------:R-:W-:Y:S02]  /*2abd0*/  LOP3.LUT R5, R18, R28, RZ, 0xfc, !PT ;  /* 0x0000001c12057212 */ /* 0x000fe400078efcff */
[C-C-:B------:R-:W-:Y:S01]  /*2abe0*/  PRMT R10, R6.reuse, 0x6420, R7.reuse ;  /* 0x00006420060a7816 */ /* 0x140fe20000000007 */
[C---:B------:R-:W-:Y:S01]  /*2abf0*/  IMAD.IADD R20, R17.reuse, 0x1, R4 ;  /* 0x0000000111147824 */ /* 0x040fe200078e0204 */
[----:B------:R-:W-:Y:S01]  /*2ac00*/  PRMT R11, R6, 0x7531, R7 ;  /* 0x00007531060b7816 */ /* 0x000fe20000000007 */
[----:B------:R-:W-:Y:S01]  /*2ac10*/  IMAD.IADD R18, R22, 0x1, R5 ;  /* 0x0000000116127824 */ /* 0x000fe200078e0205 */
[----:B------:R-:W-:-:S03]  /*2ac20*/  IADD3 R17, R17, R26, R14 ;  /* 0x0000001a11117210 */ /* 0x000fc60007ffe00e */
[----:B------:R-:W-:Y:S04]  /*2ac30*/  STSM.16.M88.4 [R20], R8 ;  /* 0x0000000814007844 */ /* 0x000fe80000000200 */
[----:B------:R-:W0:Y:S02]  /*2ac40*/  LDSM.16.MT88.4 R4, [R18+0x10000] ;  /* 0x010000001204783b */ /* 0x000e240000004200 */
[C-C-:B0-----:R-:W-:Y:S02]  /*2ac50*/  PRMT R8, R4.reuse, 0x6420, R5.reuse ;  /* 0x0000642004087816 */ /* 0x141fe40000000005 */
[----:B------:R-:W-:Y:S02]  /*2ac60*/  PRMT R9, R4, 0x7531, R5 ;  /* 0x0000753104097816 */ /* 0x000fe40000000005 */
[----:B------:R-:W-:-:S02]  /*2ac70*/  PRMT R10, R6, 0x6420, R7 ;  /* 0x00006420060a7816 */ /* 0x000fc40000000007 */
[----:B------:R-:W-:Y:S02]  /*2ac80*/  PRMT R11, R6, 0x7531, R7 ;  /* 0x00007531060b7816 */ /* 0x000fe40000000007 */
[----:B------:R-:W0:Y:S04]  /*2ac90*/  LDSM.16.MT88.4 R4, [R2+0x11000] ;  /* 0x011000000204783b */ /* 0x000e280000004200 */
[----:B------:R0:W-:Y:S02]  /*2aca0*/  STSM.16.M88.4 [R3], R8 ;  /* 0x0000000803007844 */ /* 0x0001e40000000200 */
[C-C-:B0-----:R-:W-:Y:S02]  /*2acb0*/  PRMT R8, R4.reuse, 0x6420, R5.reuse ;  /* 0x0000642004087816 */ /* 0x141fe40000000005 */
[----:B------:R-:W-:-:S02]  /*2acc0*/  PRMT R9, R4, 0x7531, R5 ;  /* 0x0000753104097816 */ /* 0x000fc40000000005 */
[----:B------:R-:W-:Y:S02]  /*2acd0*/  LOP3.LUT R5, R12, R28, RZ, 0xfc, !PT ;  /* 0x0000001c0c057212 */ /* 0x000fe400078efcff */
[C-C-:B------:R-:W-:Y:S02]  /*2ace0*/  PRMT R10, R6.reuse, 0x6420, R7.reuse ;  /* 0x00006420060a7816 */ /* 0x140fe40000000007 */
[----:B------:R-:W-:Y:S01]  /*2acf0*/  PRMT R11, R6, 0x7531, R7 ;  /* 0x00007531060b7816 */ /* 0x000fe20000000007 */
[----:B------:R-:W-:-:S04]  /*2ad00*/  IMAD.IADD R18, R22, 0x1, R5 ;  /* 0x0000000116127824 */ /* 0x000fc800078e0205 */
        /* <DEDUP_REMOVED lines=9> */
[----:B------:R-:W-:Y:S02]  /*2ada0*/  PRMT R9, R4, 0x7531, R5 ;  /* 0x0000753104097816 */ /* 0x000fe40000000005 */
        /* <DEDUP_REMOVED lines=8> */
[----:B0-----:R-:W0:Y:S01]  /*2ae30*/  FENCE.VIEW.ASYNC.S ;  /* 0x00000000000073c6 */ /* 0x001e220000000000 */
[----:B------:R-:W-:Y:S05]  /*2ae40*/  @!P1 BRA `(.L_x_2153) ;  /* 0x0000000000049947 */ /* 0x000fea0003800000 */
[----:B------:R-:W-:Y:S01]  /*2ae50*/  BPT.TRAP 0x1 ;  /* 0x000000040000795c */ /* 0x000fe20000300000 */
.L_x_2153:
[----:B0-----:R0:W-:Y:S01]  /*2ae60*/  SYNCS.ARRIVE.TRANS64.A1T0 RZ, [R0+URZ+0x28450], RZ ;  /* 0x028450ff00ff79a7 */ /* 0x0011e2000810003f */
[----:B------:R-:W-:Y:S06]  /*2ae70*/  BAR.SYNC.DEFER_BLOCKING 0x2, 0x80 ;  /* 0x0082000000007b1d */ /* 0x000fec0000010000 */
[----:B------:R-:W-:Y:S05]  /*2ae80*/  @!P0 BRA `(.L_x_2154) ;  /* 0x0000000000048947 */ /* 0x000fea0003800000 */
[----:B------:R-:W-:Y:S01]  /*2ae90*/  BPT.TRAP 0x1 ;  /* 0x000000040000795c */ /* 0x000fe20000300000 */
.L_x_2154:
[----:B0-----:R-:W-:Y:S01]  /*2aea0*/  IADD3 R0, R0, 0x28480, RZ ;  /* 0x0002848000007810 */ /* 0x001fe20007ffe0ff */
[----:B------:R-:W-:-:S03]  /*2aeb0*/  VIADD R25, R25, 0x1 ;  /* 0x0000000119197836 */ /* 0x000fc60000000000 */
[----:B------:R-:W-:Y:S02]  /*2aec0*/  PRMT R0, R37, 0x654, R0 ;  /* 0x0000065425007816 */ /* 0x000fe40000000000 */
[C---:B------:R-:W-:Y:S02]  /*2aed0*/  ISETP.NE.AND P0, PT, R25.reuse, 0x2, PT ;  /* 0x000000021900780c */ /* 0x040fe40003f05270 */
[----:B------:R2:W-:Y:S02]  /*2aee0*/  SYNCS.ARRIVE.TRANS64.RED.A1T0 RZ, [R0+URZ], RZ ;  /* 0x000000ff00ff79a7 */ /* 0x0005e4000810043f */
[----:B-1----:R-:W-:Y:S02]  /*2aef0*/  SEL R3, RZ, 0x1, P0 ;  /* 0x00000001ff037807 */ /* 0x002fe40000000000 */
[----:B------:R-:W-:Y:S02]  /*2af00*/  SEL R25, R25, RZ, P0 ;  /* 0x000000ff19197207 */ /* 0x000fe40000000000 */
[----:B------:R-:W-:-:S07]  /*2af10*/  LOP3.LUT R30, R30, R3, RZ, 0x3c, !PT ;  /* 0x000000031e1e7212 */ /* 0x000fce00078e3cff */
.L_x_2095:
[----:B------:R-:W-:-:S13]  /*2af20*/  LOP3.LUT P0, RZ, R23, 0x10, RZ, 0xc0, !PT ;  /* 0x0000001017ff7812 */ /* 0x000fda000780c0ff */
[----:B------:R-:W-:Y:S05]  /*2af30*/  @!P0 BRA `(.L_x_2155) ;  /* 0x0000000000248947 */ /* 0x000fea0003800000 */
[----:B------:R-:W-:Y:S05]  /*2af40*/  WARPSYNC.ALL ;  /* 0x0000000000007948 */ /* 0x000fea0003800000 */
[----:B------:R-:W3:Y:S08]  /*2af50*/  S2UR UR4, SR_CgaCtaId ;  /* 0x00000000000479c3 */ /* 0x000ef00000008800 */
[----:B------:R-:W-:Y:S01]  /*2af60*/  BAR.SYNC.DEFER_BLOCKING 0x5, 0x180 ;  /* 0x0146000000007b1d */ /* 0x000fe20000010000 */
[----:B------:R-:W-:Y:S01]  /*2af70*/  MOV R22, 0x400 ;  /* 0x0000040000167802 */ /* 0x000fe20000000f00 */
[----:B---3--:R-:W-:-:S05]  /*2af80*/  IMAD.U32 R37, RZ, RZ, UR4 ;  /* 0x00000004ff257e24 */ /* 0x008fca000f8e00ff */
[----:B------:R-:W-:-:S05]  /*2af90*/  LEA R22, R37, R22, 0x18 ;  /* 0x0000001625167211 */ /* 0x000fca00078ec0ff */
[----:B------:R3:W4:Y:S01]  /*2afa0*/  LDS.128 R16, [R22+0x284d0] ;  /* 0x0284d00016107984 */ /* 0x0007220000000c00 */
[----:B------:R-:W-:Y:S06]  /*2afb0*/  BAR.ARV 0x4, 0x180 ;  /* 0x0106000000007b1d */ /* 0x000fec0000002000 */
[----:B------:R-:W-:Y:S05]  /*2afc0*/  BRA `(.L_x_2156) ;  /* 0x0000000c00d47947 */ /* 0x000fea0003800000 */
.L_x_2155:
[----:B--2---:R-:W2:Y:S01]  /*2afd0*/  S2R R0, SR_TID.X ;  /* 0x0000000000007919 */ /* 0x004ea20000002100 */
[----:B------:R-:W-:Y:S01]  /*2afe0*/  UMOV UR4, 0xffffffff ;  /* 0xffffffff00047882 */ /* 0x000fe20000000000 */
[----:B--2---:R-:W-:-:S04]  /*2aff0*/  LOP3.LUT R8, R0, 0x1f, RZ, 0xc0, !PT ;  /* 0x0000001f00087812 */ /* 0x004fc800078ec0ff */
[----:B------:R-:W-:Y:S01]  /*2b000*/  ISETP.NE.AND P0, PT, R8, 0x1f, PT ;  /* 0x0000001f0800780c */ /* 0x000fe20003f05270 */
[----:B------:R-:W-:-:S12]  /*2b010*/  BRA.DIV UR4, `(.L_x_2157) ;  /* 0x0000009a04f87947 */ /* 0x000fd8000b800000 */
[----:B------:R-:W-:Y:S01]  /*2b020*/  IMAD.IADD R9, R19, 0x1, R8 ;  /* 0x0000000113097824 */ /* 0x000fe200078e0208 */
[----:B------:R-:W-:-:S04]  /*2b030*/  ULDC UR4, c[0x0][0xc3c] ;  /* 0x00030f0000047ab9 */ /* 0x000fc80000000800 */
[----:B------:R-:W-:-:S13]  /*2b040*/  ISETP.GE.OR P1, PT, R9, UR4, !P0 ;  /* 0x0000000409007c0c */ /* 0x000fda000c726670 */
[----:B------:R-:W2:Y:S08]  /*2b050*/  @!P1 LDC.64 R2, c[0x0][0xc80] ;  /* 0x00032000ff029b82 */ /* 0x000eb00000000a00 */
[----:B------:R-:W3:Y:S01]  /*2b060*/  @!P1 LDC.64 R4, c[0x0][0xc78] ;  /* 0x00031e00ff049b82 */ /* 0x000ee20000000a00 */
[----:B--2---:R-:W-:-:S05]  /*2b070*/  @!P1 IMAD.WIDE R2, R9, 0x4, R2 ;  /* 0x0000000409029825 */ /* 0x004fca00078e0202 */
[----:B------:R3:W2:Y:S02]  /*2b080*/  @!P1 LDG.E R7, desc[UR36][R2.64] ;  /* 0x0000002402079981 */ /* 0x0006a4000c1e1900 */
[----:B---3--:R-:W-:-:S05]  /*2b090*/  @!P1 IMAD.WIDE R2, R9, 0x4, R4 ;  /* 0x0000000409029825 */ /* 0x008fca00078e0204 */
[----:B------:R-:W3:Y:S01]  /*2b0a0*/  @!P1 LDG.E R4, desc[UR36][R2.64] ;  /* 0x0000002402049981 */ /* 0x000ee2000c1e1900 */
[----:B------:R-:W-:Y:S01]  /*2b0b0*/  IMAD.MOV.U32 R17, RZ, RZ, RZ ;  /* 0x000000ffff117224 */ /* 0x000fe200078e00ff */
[C---:B------:R-:W-:Y:S01]  /*2b0c0*/  ISETP.GE.U32.AND P2, PT, R8.reuse, 0x2, PT ;  /* 0x000000020800780c */ /* 0x040fe20003f46070 */
[----:B------:R-:W-:Y:S01]  /*2b0d0*/  IMAD.MOV.U32 R5, RZ, RZ, RZ ;  /* 0x000000ffff057224 */ /* 0x000fe200078e00ff */
[C---:B------:R-:W-:Y:S01]  /*2b0e0*/  ISETP.GE.U32.AND P3, PT, R8.reuse, 0x4, PT ;  /* 0x000000040800780c */ /* 0x040fe20003f66070 */
[----:B------:R-:W-:Y:S01]  /*2b0f0*/  SHFL.IDX PT, R0, R16, RZ, 0x1f ;  /* 0x00001fff10007589 */ /* 0x000fe200000e0000 */
[C---:B------:R-:W-:Y:S02]  /*2b100*/  ISETP.GE.U32.AND P4, PT, R8.reuse, 0x8, PT ;  /* 0x000000080800780c */ /* 0x040fe40003f86070 */
[----:B------:R-:W-:Y:S01]  /*2b110*/  ISETP.GE.U32.AND P5, PT, R8, 0x10, PT ;  /* 0x000000100800780c */ /* 0x000fe20003fa6070 */
[----:B-1----:R1:W-:Y:S02]  /*2b120*/  SHFL.IDX PT, R6, R16, 0x1, 0x1f ;  /* 0x00201f0010067f89 */ /* 0x0023e400000e0000 */
[----:B-1----:R-:W-:-:S02]  /*2b130*/  IMAD.MOV.U32 R16, RZ, RZ, RZ ;  /* 0x000000ffff107224 */ /* 0x002fc400078e00ff */
[----:B--2---:R-:W-:Y:S02]  /*2b140*/  @!P1 IMAD.MOV.U32 R17, RZ, RZ, R7 ;  /* 0x000000ffff119224 */ /* 0x004fe400078e0007 */
[----:B---3--:R-:W-:Y:S01]  /*2b150*/  @!P1 IMAD.MOV.U32 R5, RZ, RZ, R4 ;  /* 0x000000ffff059224 */ /* 0x008fe200078e0004 */
[----:B------:R-:W-:-:S03]  /*2b160*/  ISETP.NE.AND P1, PT, R8, RZ, PT ;  /* 0x000000ff0800720c */ /* 0x000fc60003f25270 */
[----:B------:R-:W-:-:S05]  /*2b170*/  IMAD R13, R5, R17, RZ ;  /* 0x00000011050d7224 */ /* 0x000fca00078e02ff */
        /* <DEDUP_REMOVED lines=15> */
[----:B------:R1:W2:Y:S02]  /*2b270*/  SHFL.IDX PT, R14, R2, 0x1f, 0x1f ;  /* 0x03e01f00020e7f89 */ /* 0x0002a400000e0000 */
.L_x_2515:
[----:B------:R-:W-:Y:S02]  /*2b280*/  ULDC UR4, c[0x0][0xc38] ;  /* 0x00030e0000047ab9 */ /* 0x000fe40000000800 */
[----:B------:R-:W-:-:S05]  /*2b290*/  MOV R4, UR4 ;  /* 0x0000000400047c02 */ /* 0x000fca0008000f00 */
[----:B--2---:R-:W-:-:S04]  /*2b2a0*/  IMAD R3, R14, R4, RZ ;  /* 0x000000040e037224 */ /* 0x004fc800078e02ff */
[----:B------:R-:W-:-:S05]  /*2b2b0*/  IMAD.IADD R6, R6, 0x1, R3 ;  /* 0x0000000106067824 */ /* 0x000fca00078e0203 */
[----:B------:R-:W-:-:S13]  /*2b2c0*/  ISETP.GT.AND P6, PT, R6, R0, PT ;  /* 0x000000000600720c */ /* 0x000fda0003fc4270 */
[----:B------:R-:W-:Y:S05]  /*2b2d0*/  @P6 BRA `(.L_x_2158) ;  /* 0x0000000000a46947 */ /* 0x000fea0003800000 */
.L_x_2161:
[----:B-1----:R-:W1:Y:S01]  /*2b2e0*/  LDC R2, c[0x0][0xc3c] ;  /* 0x00030f00ff027b82 */ /* 0x002e620000000800 */
[----:B------:R-:W-:-:S05]  /*2b2f0*/  VIADD R19, R19, 0x1f ;  /* 0x0000001f13137836 */ /* 0x000fca0000000000 */
[----:B-1----:R-:W-:-:S13]  /*2b300*/  ISETP.GE.AND P6, PT, R19, R2, PT ;  /* 0x000000021300720c */ /* 0x002fda0003fc6270 */
[----:B------:R-:W-:Y:S05]  /*2b310*/  @P6 BRA `(.L_x_2159) ;  /* 0x0000000800bc6947 */ /* 0x000fea0003800000 */
[----:B------:R-:W1:Y:S01]  /*2b320*/  S2R R3, SR_TID.X ;  /* 0x0000000000037919 */ /* 0x000e620000002100 */
[----:B------:R-:W-:Y:S01]  /*2b330*/  IMAD.MOV.U32 R17, RZ, RZ, RZ ;  /* 0x000000ffff117224 */ /* 0x000fe200078e00ff */
[----:B-1----:R-:W-:-:S05]  /*2b340*/  LOP3.LUT R3, R3, 0x1f, RZ, 0xc0, !PT ;  /* 0x0000001f03037812 */ /* 0x002fca00078ec0ff */
[----:B------:R-:W-:-:S05]  /*2b350*/  IMAD.IADD R7, R19, 0x1, R3 ;  /* 0x0000000113077824 */ /* 0x000fca00078e0203 */
[----:B------:R-:W-:-:S13]  /*2b360*/  ISETP.GE.OR P6, PT, R7, R2, !P0 ;  /* 0x000000020700720c */ /* 0x000fda00047c6670 */
[----:B------:R-:W1:Y:S08]  /*2b370*/  @!P6 LDC.64 R2, c[0x0][0xc80] ;  /* 0x00032000ff02eb82 */ /* 0x000e700000000a00 */
[----:B------:R-:W2:Y:S01]  /*2b380*/  @!P6 LDC.64 R4, c[0x0][0xc78] ;  /* 0x00031e00ff04eb82 */ /* 0x000ea20000000a00 */
[----:B-1----:R-:W-:-:S05]  /*2b390*/  @!P6 IMAD.WIDE R2, R7, 0x4, R2 ;  /* 0x000000040702e825 */ /* 0x002fca00078e0202 */
[----:B------:R2:W3:Y:S02]  /*2b3a0*/  @!P6 LDG.E R17, desc[UR36][R2.64] ;  /* 0x000000240211e981 */ /* 0x0004e4000c1e1900 */
[----:B--2---:R-:W-:-:S04]  /*2b3b0*/  @!P6 IMAD.WIDE R2, R7, 0x4, R4 ;  /* 0x000000040702e825 */ /* 0x004fc800078e0204 */
[----:B------:R-:W-:-:S06]  /*2b3c0*/  IMAD.MOV.U32 R5, RZ, RZ, RZ ;  /* 0x000000ffff057224 */ /* 0x000fcc00078e00ff */
[----:B------:R-:W3:Y:S01]  /*2b3d0*/  @!P6 LDG.E R5, desc[UR36][R2.64] ;  /* 0x000000240205e981 */ /* 0x000ee2000c1e1900 */
[----:B------:R-:W-:Y:S01]  /*2b3e0*/  UMOV UR4, 0xffffffff ;  /* 0xffffffff00047882 */ /* 0x000fe20000000000 */
[----:B---3--:R-:W-:Y:S02]  /*2b3f0*/  IMAD R13, R5, R17, RZ ;  /* 0x00000011050d7224 */ /* 0x008fe400078e02ff */
[----:B------:R-:W-:Y:S05]  /*2b400*/  BRA.DIV UR4, `(.L_x_2160) ;  /* 0x0000009e04347947 */ /* 0x000fea000b800000 */
        /* <DEDUP_REMOVED lines=16> */
.L_x_2523:
[----:B------:R-:W-:Y:S02]  /*2b510*/  ULDC UR4, c[0x0][0xc38] ;  /* 0x00030e0000047ab9 */ /* 0x000fe40000000800 */
[----:B------:R-:W-:-:S04]  /*2b520*/  IMAD.U32 R4, RZ, RZ, UR4 ;  /* 0x00000004ff047e24 */ /* 0x000fc8000f8e00ff */
[----:B--2---:R-:W-:-:S04]  /*2b530*/  IMAD R3, R14, R4, RZ ;  /* 0x000000040e037224 */ /* 0x004fc800078e02ff */
[----:B------:R-:W-:-:S05]  /*2b540*/  IMAD.IADD R6, R3, 0x1, R6 ;  /* 0x0000000103067824 */ /* 0x000fca00078e0206 */
[----:B------:R-:W-:-:S13]  /*2b550*/  ISETP.GT.AND P6, PT, R6, R0, PT ;  /* 0x000000000600720c */ /* 0x000fda0003fc4270 */
[----:B------:R-:W-:Y:S05]  /*2b560*/  @!P6 BRA `(.L_x_2161) ;  /* 0xfffffffc005ce947 */ /* 0x000fea000383ffff */
.L_x_2158:
[----:B------:R-:W-:Y:S01]  /*2b570*/  IMAD.IADD R6, R6, 0x1, -R3 ;  /* 0x0000000106067824 */ /* 0x000fe200078e0a03 */
[----:B------:R-:W-:-:S03]  /*2b580*/  UMOV UR4, 0xffffffff ;  /* 0xffffffff00047882 */ /* 0x000fc60000000000 */
[----:B------:R-:W-:-:S05]  /*2b590*/  IMAD R3, R2, R4, R6 ;  /* 0x0000000402037224 */ /* 0x000fca00078e0206 */
[----:B------:R-:W-:Y:S01]  /*2b5a0*/  ISETP.GT.AND P6, PT, R3, R0, PT ;  /* 0x000000000300720c */ /* 0x000fe20003fc4270 */
[----:B------:R-:W-:-:S12]  /*2b5b0*/  BRA.DIV UR4, `(.L_x_2162) ;  /* 0x0000009e04807947 */ /* 0x000fd8000b800000 */
[----:B------:R-:W-:-:S04]  /*2b5c0*/  VOTE.ANY R3, PT, !P6 ;  /* 0x0000000000037806 */ /* 0x000fc800070e0100 */
[----:B------:R-:W2:Y:S02]  /*2b5d0*/  POPC R7, R3 ;  /* 0x0000000300077309 */ /* 0x000ea40000000000 */
[----:B--2---:R2:W3:Y:S01]  /*2b5e0*/  SHFL.IDX PT, R17, R17, R7, 0x1f ;  /* 0x00001f0711117589 */ /* 0x0044e200000e0000 */
[----:B------:R-:W-:-:S03]  /*2b5f0*/  IADD3 R19, R7, R19, RZ ;  /* 0x0000001307137210 */ /* 0x000fc60007ffe0ff */
[----:B------:R2:W4:Y:S04]  /*2b600*/  SHFL.IDX PT, R5, R5, R7, 0x1f ;  /* 0x00001f0705057589 */ /* 0x00052800000e0000 */
.L_x_2528:
[----:B------:R-:W-:-:S13]  /*2b610*/  ISETP.NE.AND P0, PT, R3, RZ, PT ;  /* 0x000000ff0300720c */ /* 0x000fda0003f05270 */
[----:B------:R-:W-:Y:S05]  /*2b620*/  @!P0 BRA `(.L_x_2163) ;  /* 0x0000000000108947 */ /* 0x000fea0003800000 */
[----:B------:R-:W-:Y:S01]  /*2b630*/  UMOV UR4, 0xffffffff ;  /* 0xffffffff00047882 */ /* 0x000fe20000000000 */
[----:B0-----:R-:W-:Y:S02]  /*2b640*/  VIADD R12, R7, 0xffffffff ;  /* 0xffffffff070c7836 */ /* 0x001fe40000000000 */
[----:B------:R-:W-:Y:S05]  /*2b650*/  BRA.DIV UR4, `(.L_x_2164) ;  /* 0x0000009e04b87947 */ /* 0x000fea000b800000 */
[----:B------:R0:W0:Y:S02]  /*2b660*/  SHFL.IDX PT, R16, R2, R12, 0x1f ;  /* 0x00001f0c02107589 */ /* 0x00002400000e0000 */
.L_x_2163:
[----:B----4-:R-:W-:Y:S01]  /*2b670*/  ISETP.NE.AND P0, PT, R5, 0x1, PT ;  /* 0x000000010500780c */ /* 0x010fe20003f05270 */
[----:B0-----:R-:W-:-:S04]  /*2b680*/  IMAD R16, R16, R4, R6 ;  /* 0x0000000410107224 */ /* 0x001fc800078e0206 */
[----:B------:R-:W-:-:S08]  /*2b690*/  IMAD.IADD R0, R0, 0x1, -R16 ;  /* 0x0000000100007824 */ /* 0x000fd000078e0a10 */
[----:B------:R-:W-:Y:S05]  /*2b6a0*/  @!P0 BRA `(.L_x_2165) ;  /* 0x0000000000dc8947 */ /* 0x000fea0003800000 */
[----:B---3--:R-:W-:Y:S01]  /*2b6b0*/  IABS R6, R17 ;  /* 0x0000001100067213 */ /* 0x008fe20000000000 */
[----:B-1----:R-:W-:Y:S01]  /*2b6c0*/  IMAD.MOV.U32 R2, RZ, RZ, RZ ;  /* 0x000000ffff027224 */ /* 0x002fe200078e00ff */
[----:B------:R-:W-:Y:S02]  /*2b6d0*/  IABS R4, R5 ;  /* 0x0000000500047213 */ /* 0x000fe40000000000 */
[----:B--2---:R-:W0:Y:S08]  /*2b6e0*/  I2F.RP R7, R6 ;  /* 0x0000000600077306 */ /* 0x004e300000209400 */
[----:B------:R-:W-:Y:S08]  /*2b6f0*/  I2F.RP R10, R4 ;  /* 0x00000004000a7306 */ /* 0x000ff00000209400 */
[----:B0-----:R-:W0:Y:S02]  /*2b700*/  MUFU.RCP R7, R7 ;  /* 0x0000000700077308 */ /* 0x001e240000001000 */
[----:B0-----:R-:W-:Y:S01]  /*2b710*/  VIADD R8, R7, 0xffffffe ;  /* 0x0ffffffe07087836 */ /* 0x001fe20000000000 */
[----:B------:R-:W-:-:S05]  /*2b720*/  IABS R7, R17 ;  /* 0x0000001100077213 */ /* 0x000fca0000000000 */
[----:B------:R0:W1:Y:S02]  /*2b730*/  F2I.FTZ.U32.TRUNC.NTZ R3, R8 ;  /* 0x0000000800037305 */ /* 0x000064000021f000 */
[----:B0-----:R-:W-:Y:S01]  /*2b740*/  IABS R8, R0 ;  /* 0x0000000000087213 */ /* 0x001fe20000000000 */
[----:B-1----:R-:W-:-:S04]  /*2b750*/  IMAD.MOV R9, RZ, RZ, -R3 ;  /* 0x000000ffff097224 */ /* 0x002fc800078e0a03 */
[----:B------:R-:W-:-:S04]  /*2b760*/  IMAD R9, R9, R6, RZ ;  /* 0x0000000609097224 */ /* 0x000fc800078e02ff */
[----:B------:R-:W-:Y:S02]  /*2b770*/  IMAD.HI.U32 R3, R3, R9, R2 ;  /* 0x0000000903037227 */ /* 0x000fe400078e0002 */
[----:B------:R-:W0:Y:S02]  /*2b780*/  MUFU.RCP R2, R10 ;  /* 0x0000000a00027308 */ /* 0x000e240000001000 */
[----:B------:R-:W-:Y:S02]  /*2b790*/  IMAD.MOV R9, RZ, RZ, -R7 ;  /* 0x000000ffff097224 */ /* 0x000fe400078e0a07 */
[----:B------:R-:W-:-:S04]  /*2b7a0*/  IMAD.HI.U32 R7, R3, R8, RZ ;  /* 0x0000000803077227 */ /* 0x000fc800078e00ff */
[----:B------:R-:W-:-:S05]  /*2b7b0*/  IMAD R9, R7, R9, R8 ;  /* 0x0000000907097224 */ /* 0x000fca00078e0208 */
[----:B------:R-:W-:Y:S01]  /*2b7c0*/  ISETP.GT.U32.AND P1, PT, R6, R9, PT ;  /* 0x000000090600720c */ /* 0x000fe20003f24070 */
[----:B0-----:R-:W-:Y:S02]  /*2b7d0*/  VIADD R8, R2, 0xffffffe ;  /* 0x0ffffffe02087836 */ /* 0x001fe40000000000 */
[----:B------:R-:W-:Y:S02]  /*2b7e0*/  IMAD.MOV.U32 R2, RZ, RZ, RZ ;  /* 0x000000ffff027224 */ /* 0x000fe400078e00ff */
[----:B------:R-:W0:Y:S08]  /*2b7f0*/  F2I.FTZ.U32.TRUNC.NTZ R3, R8 ;  /* 0x0000000800037305 */ /* 0x000e30000021f000 */
[----:B------:R-:W-:-:S02]  /*2b800*/  @!P1 IMAD.IADD R9, R9, 0x1, -R6 ;  /* 0x0000000109099824 */ /* 0x000fc400078e0a06 */
[----:B------:R-:W-:Y:S01]  /*2b810*/  @!P1 VIADD R7, R7, 0x1 ;  /* 0x0000000107079836 */ /* 0x000fe20000000000 */
[----:B------:R-:W-:Y:S02]  /*2b820*/  ISETP.NE.AND P1, PT, R17, RZ, PT ;  /* 0x000000ff1100720c */ /* 0x000fe40003f25270 */
[----:B------:R-:W-:Y:S02]  /*2b830*/  ISETP.GE.U32.AND P0, PT, R9, R6, PT ;  /* 0x000000060900720c */ /* 0x000fe40003f06070 */
[----:B------:R-:W-:Y:S01]  /*2b840*/  IABS R6, R5 ;  /* 0x0000000500067213 */ /* 0x000fe20000000000 */
[----:B0-----:R-:W-:-:S03]  /*2b850*/  IMAD.MOV R9, RZ, RZ, -R3 ;  /* 0x000000ffff097224 */ /* 0x001fc600078e0a03 */
[----:B------:R-:W-:Y:S01]  /*2b860*/  IADD3 R6, RZ, -R6, RZ ;  /* 0x80000006ff067210 */ /* 0x000fe20007ffe0ff */
[----:B------:R-:W-:-:S04]  /*2b870*/  IMAD R9, R9, R4, RZ ;  /* 0x0000000409097224 */ /* 0x000fc800078e02ff */
[----:B------:R-:W-:Y:S01]  /*2b880*/  IMAD.HI.U32 R2, R3, R9, R2 ;  /* 0x0000000903027227 */ /* 0x000fe200078e0002 */
[----:B------:R-:W-:-:S03]  /*2b890*/  LOP3.LUT R3, R0, R17, RZ, 0x3c, !PT ;  /* 0x0000001100037212 */ /* 0x000fc600078e3cff */
[----:B------:R-:W-:Y:S01]  /*2b8a0*/  @P0 VIADD R7, R7, 0x1 ;  /* 0x0000000107070836 */ /* 0x000fe20000000000 */
[----:B------:R-:W-:-:S13]  /*2b8b0*/  ISETP.GE.AND P2, PT, R3, RZ, PT ;  /* 0x000000ff0300720c */ /* 0x000fda0003f46270 */
        /* <DEDUP_REMOVED lines=22> */
.L_x_2165:
[----:B-1----:R-:W0:Y:S02]  /*2ba20*/  LDC.64 R2, c[0x0][0xc90] ;  /* 0x00032400ff027b82 */ /* 0x002e240000000a00 */
[----:B0-----:R-:W-:-:S05]  /*2ba30*/  IMAD.WIDE R2, R19, 0x4, R2 ;  /* 0x0000000413027825 */ /* 0x001fca00078e0202 */
[----:B------:R0:W3:Y:S02]  /*2ba40*/  LDG.E R6, desc[UR36][R2.64] ;  /* 0x0000002402067981 */ /* 0x0000e4000c1e1900 */
[----:B0-----:R-:W-:Y:S02]  /*2ba50*/  IMAD.MOV.U32 R2, RZ, RZ, RZ ;  /* 0x000000ffff027224 */ /* 0x001fe400078e00ff */
[----:B---3--:R-:W-:-:S05]  /*2ba60*/  IMAD R5, R17, R6, RZ ;  /* 0x0000000611057224 */ /* 0x008fca00078e02ff */
[----:B--2---:R-:W-:-:S04]  /*2ba70*/  IABS R7, R5 ;  /* 0x0000000500077213 */ /* 0x004fc80000000000 */
[----:B------:R-:W0:Y:S08]  /*2ba80*/  I2F.RP R8, R7 ;  /* 0x0000000700087306 */ /* 0x000e300000209400 */
[----:B0-----:R-:W0:Y:S02]  /*2ba90*/  MUFU.RCP R8, R8 ;  /* 0x0000000800087308 */ /* 0x001e240000001000 */
[----:B0-----:R-:W-:-:S06]  /*2baa0*/  VIADD R9, R8, 0xffffffe ;  /* 0x0ffffffe08097836 */ /* 0x001fcc0000000000 */
[----:B------:R-:W0:Y:S02]  /*2bab0*/  F2I.FTZ.U32.TRUNC.NTZ R3, R9 ;  /* 0x0000000900037305 */ /* 0x000e24000021f000 */
[----:B0-----:R-:W-:-:S04]  /*2bac0*/  IMAD.MOV R10, RZ, RZ, -R3 ;  /* 0x000000ffff0a7224 */ /* 0x001fc800078e0a03 */
[----:B------:R-:W-:Y:S01]  /*2bad0*/  IMAD R11, R10, R7, RZ ;  /* 0x000000070a0b7224 */ /* 0x000fe200078e02ff */
[----:B------:R-:W-:-:S03]  /*2bae0*/  IABS R10, R5 ;  /* 0x00000005000a7213 */ /* 0x000fc60000000000 */
[----:B------:R-:W-:Y:S01]  /*2baf0*/  IMAD.HI.U32 R2, R3, R11, R2 ;  /* 0x0000000b03027227 */ /* 0x000fe200078e0002 */
[----:B------:R-:W-:-:S03]  /*2bb00*/  IABS R3, R0 ;  /* 0x0000000000037213 */ /* 0x000fc60000000000 */
[----:B------:R-:W-:Y:S02]  /*2bb10*/  IMAD.MOV R8, RZ, RZ, -R10 ;  /* 0x000000ffff087224 */ /* 0x000fe400078e0a0a */
[----:B------:R-:W-:-:S04]  /*2bb20*/  IMAD.HI.U32 R9, R2, R3, RZ ;  /* 0x0000000302097227 */ /* 0x000fc800078e00ff */
[----:B------:R-:W-:-:S05]  /*2bb30*/  IMAD R2, R9, R8, R3 ;  /* 0x0000000809027224 */ /* 0x000fca00078e0203 */
[----:B------:R-:W-:-:S13]  /*2bb40*/  ISETP.GT.U32.AND P1, PT, R7, R2, PT ;  /* 0x000000020700720c */ /* 0x000fda0003f24070 */
[-C--:B------:R-:W-:Y:S01]  /*2bb50*/  @!P1 IADD3 R2, R2, -R7.reuse, RZ ;  /* 0x8000000702029210 */ /* 0x080fe20007ffe0ff */
        /* <DEDUP_REMOVED lines=11> */
[----:B------:R-:W-:-:S03]  /*2bc10*/  IMAD R0, R5, R9, R0 ;  /* 0x0000000905007224 */ /* 0x000fc600078e0200 */
[----:B------:R-:W-:-:S04]  /*2bc20*/  VIADDMNMX R4, R3, R4, R6, PT ;  /* 0x0000000403047246 */ /* 0x000fc80003800106 */
[----:B------:R-:W-:-:S04]  /*2bc30*/  IABS R6, R4 ;  /* 0x0000000400067213 */ /* 0x000fc80000000000 */
[----:B------:R-:W0:Y:S08]  /*2bc40*/  I2F.RP R8, R6 ;  /* 0x0000000600087306 */ /* 0x000e300000209400 */
[----:B0-----:R-:W0:Y:S02]  /*2bc50*/  MUFU.RCP R8, R8 ;  /* 0x0000000800087308 */ /* 0x001e240000001000 */
[----:B0-----:R-:W-:Y:S01]  /*2bc60*/  VIADD R2, R8, 0xffffffe ;  /* 0x0ffffffe08027836 */ /* 0x001fe20000000000 */
[----:B------:R-:W-:-:S05]  /*2bc70*/  IABS R8, R0 ;  /* 0x0000000000087213 */ /* 0x000fca0000000000 */
[----:B------:R0:W1:Y:S02]  /*2bc80*/  F2I.FTZ.U32.TRUNC.NTZ R3, R2 ;  /* 0x0000000200037305 */ /* 0x000064000021f000 */
[----:B0-----:R-:W-:Y:S02]  /*2bc90*/  IMAD.MOV.U32 R2, RZ, RZ, RZ ;  /* 0x000000ffff027224 */ /* 0x001fe400078e00ff */
[----:B-1----:R-:W-:-:S04]  /*2bca0*/  IMAD.MOV R5, RZ, RZ, -R3 ;  /* 0x000000ffff057224 */ /* 0x002fc800078e0a03 */
[----:B------:R-:W-:-:S04]  /*2bcb0*/  IMAD R5, R5, R6, RZ ;  /* 0x0000000605057224 */ /* 0x000fc800078e02ff */
[----:B------:R-:W-:Y:S01]  /*2bcc0*/  IMAD.HI.U32 R3, R3, R5, R2 ;  /* 0x0000000503037227 */ /* 0x000fe200078e0002 */
[-C--:B------:R-:W-:Y:S02]  /*2bcd0*/  IABS R5, R4.reuse ;  /* 0x0000000400057213 */ /* 0x080fe40000000000 */
[----:B------:R-:W-:Y:S02]  /*2bce0*/  LOP3.LUT R2, R0, R4, RZ, 0x3c, !PT ;  /* 0x0000000400027212 */ /* 0x000fe400078e3cff */
[----:B------:R-:W-:Y:S01]  /*2bcf0*/  IADD3 R0, R7, 0x1000000, R0 ;  /* 0x0100000007007810 */ /* 0x000fe20007ffe000 */
[----:B------:R-:W-:Y:S01]  /*2bd00*/  IMAD.MOV R5, RZ, RZ, -R5 ;  /* 0x000000ffff057224 */ /* 0x000fe200078e0a05 */
[----:B------:R-:W-:Y:S01]  /*2bd10*/  ISETP.GE.AND P2, PT, R2, RZ, PT ;  /* 0x000000ff0200720c */ /* 0x000fe20003f46270 */
        /* <DEDUP_REMOVED lines=9> */
[----:B------:R-:W-:Y:S01]  /*2bdb0*/  @!P1 LOP3.LUT R3, RZ, R4, RZ, 0x33, !PT ;  /* 0x00000004ff039212 */ /* 0x000fe200078e33ff */
[----:B------:R-:W-:-:S04]  /*2bdc0*/  IMAD.MOV R4, RZ, RZ, -R4 ;  /* 0x000000ffff047224 */ /* 0x000fc800078e0a04 */
[----:B------:R-:W-:-:S07]  /*2bdd0*/  IMAD R18, R3, R4, R0 ;  /* 0x0000000403127224 */ /* 0x000fce00078e0200 */
.L_x_2166:
[----:B------:R-:W-:-:S05]  /*2bde0*/  LOP3.LUT R0, RZ, R3, RZ, 0x33, !PT ;  /* 0x00000003ff007212 */ /* 0x000fca00078e33ff */
[----:B------:R-:W-:Y:S01]  /*2bdf0*/  IMAD.IADD R17, R17, 0x1, R0 ;  /* 0x0000000111117824 */ /* 0x000fe200078e0200 */
[----:B------:R-:W-:Y:S06]  /*2be00*/  BRA `(.L_x_2167) ;  /* 0x00000000001c7947 */ /* 0x000fec0003800000 */
.L_x_2159:
[----:B------:R-:W-:Y:S01]  /*2be10*/  UMOV UR4, URZ ;  /* 0x0000003f00047c82 */ /* 0x000fe20008000000 */
[----:B------:R-:W-:Y:S01]  /*2be20*/  UMOV UR5, URZ ;  /* 0x0000003f00057c82 */ /* 0x000fe20008000000 */
[----:B------:R-:W-:Y:S01]  /*2be30*/  ULDC UR6, c[0x0][0xc3c] ;  /* 0x00030f0000067ab9 */ /* 0x000fe20000000800 */
[----:B------:R-:W-:Y:S02]  /*2be40*/  IMAD.MOV.U32 R16, RZ, RZ, R0 ;  /* 0x000000ffff107224 */ /* 0x000fe400078e0000 */
[----:B------:R-:W-:Y:S02]  /*2be50*/  IMAD.U32 R17, RZ, RZ, UR4 ;  /* 0x00000004ff117e24 */ /* 0x000fe4000f8e00ff */
[----:B------:R-:W-:Y:S02]  /*2be60*/  IMAD.U32 R18, RZ, RZ, UR5 ;  /* 0x00000005ff127e24 */ /* 0x000fe4000f8e00ff */
[----:B------:R-:W-:-:S07]  /*2be70*/  IMAD.U32 R19, RZ, RZ, UR6 ;  /* 0x00000006ff137e24 */ /* 0x000fce000f8e00ff */
.L_x_2167:
[----:B------:R-:W1:Y:S01]  /*2be80*/  S2R R0, SR_TID.X ;  /* 0x0000000000007919 */ /* 0x000e620000002100 */
[----:B------:R-:W-:Y:S05]  /*2be90*/  WARPSYNC.ALL ;  /* 0x0000000000007948 */ /* 0x000fea0003800000 */
[----:B------:R-:W-:Y:S01]  /*2bea0*/  BAR.SYNC.DEFER_BLOCKING 0x4, 0x180 ;  /* 0x0106000000007b1d */ /* 0x000fe20000010000 */
[----:B-1----:R-:W-:-:S04]  /*2beb0*/  LOP3.LUT R0, R0, 0x1f, RZ, 0xc0, !PT ;  /* 0x0000001f00007812 */ /* 0x002fc800078ec0ff */
[----:B------:R-:W-:-:S13]  /*2bec0*/  ISETP.NE.AND P0, PT, R0, RZ, PT ;  /* 0x000000ff0000720c */ /* 0x000fda0003f05270 */
[----:B------:R-:W1:Y:S01]  /*2bed0*/  @!P0 S2R R37, SR_CgaCtaId ;  /* 0x0000000000258919 */ /* 0x000e620000008800 */
[----:B------:R-:W-:-:S04]  /*2bee0*/  @!P0 MOV R0, 0x400 ;  /* 0x0000040000008802 */ /* 0x000fc80000000f00 */
[----:B-1----:R-:W-:-:S05]  /*2bef0*/  @!P0 LEA R22, R37, R0, 0x18 ;  /* 0x0000000025168211 */ /* 0x002fca00078ec0ff */
[----:B------:R1:W-:Y:S01]  /*2bf00*/  @!P0 STS.128 [R22+0x284d0], R16 ;  /* 0x0284d01016008388 */ /* 0x0003e20000000c00 */
[----:B------:R-:W-:Y:S06]  /*2bf10*/  BAR.ARV 0x5, 0x180 ;  /* 0x0146000000007b1d */ /* 0x000fec0000002000 */
.L_x_2156:
[----:B------:R-:W-:Y:S02]  /*2bf20*/  ULDC UR4, c[0x0][0xc3c] ;  /* 0x00030f0000047ab9 */ /* 0x000fe40000000800 */
[----:B----4-:R-:W-:-:S13]  /*2bf30*/  ISETP.GE.AND P0, PT, R19, UR4, PT ;  /* 0x0000000413007c0c */ /* 0x010fda000bf06270 */
[----:B------:R-:W-:Y:S05]  /*2bf40*/  @!P0 BRA `(.L_x_2168) ;  /* 0xffffff8c00e48947 */ /* 0x000fea000383ffff */
[----:B------:R-:W-:Y:S05]  /*2bf50*/  BSYNC B7 ;  /* 0x0000000000077941 */ /* 0x000fea0003800000 */
.L_x_2034:
[----:B--2---:R-:W2:Y:S01]  /*2bf60*/  LDL.LU R0, [R1+0x30] ;  /* 0x0000300001007983 */ /* 0x004ea20000300800 */
[----:B------:R-:W-:Y:S01]  /*2bf70*/  BSSY B0, `(.L_x_2169) ;  /* 0x000000b000007945 */ /* 0x000fe20003800000 */
[----:B------:R-:W4:Y:S01]  /*2bf80*/  S2R R5, SR_CgaCtaId ;  /* 0x0000000000057919 */ /* 0x000f220000008800 */
[----:B--2---:R-:W-:-:S05]  /*2bf90*/  VIADD R0, R0, 0x1 ;  /* 0x0000000100007836 */ /* 0x004fca0000000000 */
[----:B0-----:R-:W-:-:S04]  /*2bfa0*/  LEA.HI R2, R0, R0, RZ, 0x1 ;  /* 0x0000000000027211 */ /* 0x001fc800078f08ff */
[----:B------:R-:W-:Y:S02]  /*2bfb0*/  LOP3.LUT R3, R2, 0xfffffffe, RZ, 0xc0, !PT ;  /* 0xfffffffe02037812 */ /* 0x000fe400078ec0ff */
[----:B------:R-:W-:-:S03]  /*2bfc0*/  MOV R2, 0x400 ;  /* 0x0000040000027802 */ /* 0x000fc60000000f00 */
[----:B------:R-:W-:Y:S01]  /*2bfd0*/  IMAD.IADD R0, R0, 0x1, -R3 ;  /* 0x0000000100007824 */ /* 0x000fe200078e0a03 */
[----:B----4-:R-:W-:-:S04]  /*2bfe0*/  LEA R4, R5, R2, 0x18 ;  /* 0x0000000205047211 */ /* 0x010fc800078ec0ff */
[----:B------:R-:W-:-:S04]  /*2bff0*/  SHF.L.U32 R0, R0, 0x1f, RZ ;  /* 0x0000001f00007819 */ /* 0x000fc800000006ff */
[----:B------:R-:W0:Y:S02]  /*2c000*/  SYNCS.PHASECHK.TRANS64.TRYWAIT P0, [R4+URZ+0x28420], R0 ;  /* 0x02842000040075a7 */ /* 0x000e24000800017f */
[----:B0-----:R-:W-:Y:S05]  /*2c010*/  @!P0 BRA `(.L_x_2170) ;  /* 0x0000009400708947 */ /* 0x001fea0003800000 */
.L_x_2531:
[----:B------:R-:W-:Y:S05]  /*2c020*/  BSYNC B0 ;  /* 0x0000000000007941 */ /* 0x000fea0003800000 */
.L_x_2169:
[----:B------:R-:W-:-:S03]  /*2c030*/  UMOV UR4, 0xffffffff ;  /* 0xffffffff00047882 */ /* 0x000fc60000000000 */
[----:B------:R-:W-:Y:S05]  /*2c040*/  BRA.DIV UR4, `(.L_x_2171) ;  /* 0x0000009604787947 */ /* 0x000fea000b800000 */
[----:B0-----:R-:W0:Y:S02]  /*2c050*/  S2R R0, SR_TID.X ;  /* 0x0000000000007919 */ /* 0x001e240000002100 */
[----:B0-----:R-:W-:-:S04]  /*2c060*/  SHF.R.U32.HI R0, RZ, 0x5, R0 ;  /* 0x00000005ff007819 */ /* 0x001fc80000011600 */
[----:B------:R-:W-:-:S05]  /*2c070*/  LOP3.LUT R0, R0, 0x3, RZ, 0xc0, !PT ;  /* 0x0000000300007812 */ /* 0x000fca00078ec0ff */
[----:B------:R0:W2:Y:S02]  /*2c080*/  SHFL.IDX PT, R14, R0, RZ, 0x1f ;  /* 0x00001fff000e7589 */ /* 0x0000a400000e0000 */
.L_x_2534:
[----:B--2---:R-:W-:-:S13]  /*2c090*/  ISETP.NE.AND P0, PT, R14, RZ, PT ;  /* 0x000000ff0e00720c */ /* 0x004fda0003f05270 */
[----:B------:R-:W-:Y:S05]  /*2c0a0*/  @P0 BRA `(.L_x_1772) ;  /* 0x0000000000b00947 */ /* 0x000fea0003800000 */
[----:B------:R-:W-:-:S03]  /*2c0b0*/  UMOV UR4, 0xffffffff ;  /* 0xffffffff00047882 */ /* 0x000fc60000000000 */
[----:B------:R-:W-:Y:S05]  /*2c0c0*/  BRA.DIV UR4, `(.L_x_2172) ;  /* 0x00000096048c7947 */ /* 0x000fea000b800000 */
[----:B------:R-:W-:-:S13]  /*2c0d0*/  ELECT P6, URZ, PT ;  /* 0x00000000003f782f */ /* 0x000fda00038c0000 */
.L_x_2537:
        /* <DEDUP_REMOVED lines=8> */
.L_x_2173:
[C---:B------:R-:W-:Y:S01]  /*2c160*/  IMAD R5, R25.reuse, 0x8, R4 ;  /* 0x0000000819057824 */ /* 0x040fe200078e0204 */
[----:B------:R-:W-:Y:S01]  /*2c170*/  SHF.L.U32 R0, R30, 0x1f, RZ ;  /* 0x0000001f1e007819 */ /* 0x000fe200000006ff */
[----:B------:R-:W-:-:S03]  /*2c180*/  VIADD R25, R25, 0x1 ;  /* 0x0000000119197836 */ /* 0x000fc60000000000 */
[----:B------:R-:W0:Y:S02]  /*2c190*/  SYNCS.PHASECHK.TRANS64.TRYWAIT P1, [R5+URZ+0x28440], R0 ;  /* 0x02844000050075a7 */ /* 0x000e24000802017f */
[----:B------:R-:W-:-:S04]  /*2c1a0*/  ISETP.NE.AND P2, PT, R25, 0x2, PT ;  /* 0x000000021900780c */ /* 0x000fc80003f45270 */
[----:B------:R-:W-:Y:S01]  /*2c1b0*/  SEL R3, RZ, 0x1, P2 ;  /* 0x00000001ff037807 */ /* 0x000fe20001000000 */
[----:B0-----:R-:W-:Y:S08]  /*2c1c0*/  @!P1 BRA `(.L_x_2174) ;  /* 0x00000094006c9947 */ /* 0x001ff00003800000 */
.L_x_2538:
[----:B------:R-:W-:Y:S02]  /*2c1d0*/  SEL R25, R25, RZ, P2 ;  /* 0x000000ff19197207 */ /* 0x000fe40001000000 */
[----:B------:R-:W-:Y:S01]  /*2c1e0*/  LOP3.LUT R2, R30, R3, RZ, 0x3c, !PT ;  /* 0x000000031e027212 */ /* 0x000fe200078e3cff */
[----:B------:R-:W-:Y:S06]  /*2c1f0*/  @!P0 BRA `(.L_x_2175) ;  /* 0x0000000000048947 */ /* 0x000fec0003800000 */
[----:B------:R-:W-:Y:S01]  /*2c200*/  BPT.TRAP 0x1 ;  /* 0x000000040000795c */ /* 0x000fe20000300000 */
.L_x_2175:
[----:B------:R-:W-:Y:S01]  /*2c210*/  IMAD R25, R25, 0x8, R4 ;  /* 0x0000000819197824 */ /* 0x000fe200078e0204 */
[----:B------:R-:W-:-:S04]  /*2c220*/  SHF.L.U32 R2, R2, 0x1f, RZ ;  /* 0x0000001f02027819 */ /* 0x000fc800000006ff */
[----:B------:R-:W2:Y:S02]  /*2c230*/  SYNCS.PHASECHK.TRANS64.TRYWAIT P1, [R25+URZ+0x28440], R2 ;  /* 0x02844002190075a7 */ /* 0x000ea4000802017f */
[----:B--2---:R-:W-:Y:S05]  /*2c240*/  @!P1 BRA `(.L_x_2176) ;  /* 0x0000009400609947 */ /* 0x004fea0003800000 */
.L_x_2539:
[----:B------:R-:W-:Y:S05]  /*2c250*/  @!P0 BRA `(.L_x_2177) ;  /* 0x0000000000048947 */ /* 0x000fea0003800000 */
[----:B------:R-:W-:Y:S01]  /*2c260*/  BPT.TRAP 0x1 ;  /* 0x000000040000795c */ /* 0x000fe20000300000 */
.L_x_2177:
[----:B------:R-:W4:Y:S02]  /*2c270*/  SYNCS.PHASECHK.TRANS64.TRYWAIT P1, [R5+URZ+0x28460], R0 ;  /* 0x02846000050075a7 */ /* 0x000f24000802017f */
[----:B----4-:R-:W-:Y:S05]  /*2c280*/  @!P1 BRA `(.L_x_2178) ;  /* 0x0000009400649947 */ /* 0x010fea0003800000 */
.L_x_2540:
[----:B------:R-:W-:Y:S05]  /*2c290*/  @!P0 BRA `(.L_x_2179) ;  /* 0x0000000000048947 */ /* 0x000fea0003800000 */
[----:B------:R-:W-:Y:S01]  /*2c2a0*/  BPT.TRAP 0x1 ;  /* 0x000000040000795c */ /* 0x000fe20000300000 */
.L_x_2179:
[----:B------:R-:W5:Y:S02]  /*2c2b0*/  SYNCS.PHASECHK.TRANS64.TRYWAIT P1, [R25+URZ+0x28460], R2 ;  /* 0x02846002190075a7 */ /* 0x000f64000802017f */
[----:B-----5:R-:W-:Y:S05]  /*2c2c0*/  @!P1 BRA `(.L_x_2180) ;  /* 0x0000009400689947 */ /* 0x020fea0003800000 */
.L_x_2541:
[----:B------:R-:W-:Y:S05]  /*2c2d0*/  @!P0 BRA `(.L_x_2181) ;  /* 0x0000000000048947 */ /* 0x000fea0003800000 */
[----:B------:R-:W-:Y:S01]  /*2c2e0*/  BPT.TRAP 0x1 ;  /* 0x000000040000795c */ /* 0x000fe20000300000 */
.L_x_2181:
[----:B------:R-:W5:Y:S02]  /*2c2f0*/  SYNCS.PHASECHK.TRANS64.TRYWAIT P1, [R5+URZ+0x28480], R0 ;  /* 0x02848000050075a7 */ /* 0x000f64000802017f */
[----:B-----5:R-:W-:Y:S05]  /*2c300*/  @!P1 BRA `(.L_x_2182) ;  /* 0x00000094006c9947 */ /* 0x020fea0003800000 */
.L_x_2542:
[----:B------:R-:W-:Y:S05]  /*2c310*/  @!P0 BRA `(.L_x_2183) ;  /* 0x0000000000048947 */ /* 0x000fea0003800000 */
[----:B------:R-:W-:Y:S01]  /*2c320*/  BPT.TRAP 0x1 ;  /* 0x000000040000795c */ /* 0x000fe20000300000 */
.L_x_2183:
[----:B------:R0:W0:Y:S02]  /*2c330*/  SYNCS.PHASECHK.TRANS64.TRYWAIT P0, [R25+URZ+0x28480], R2 ;  /* 0x02848002190075a7 */ /* 0x000024000800017f */
[----:B0-----:R-:W-:Y:S05]  /*2c340*/  @!P0 NANOSLEEP.SYNCS 0x989680 ;  /* 0x009896800000895d */ /* 0x001fea0003900000 */
[----:B------:R-:W0:Y:S02]  /*2c350*/  @!P0 SYNCS.PHASECHK.TRANS64 P0, [R25+URZ+0x28480], R2 ;  /* 0x02848002190085a7 */ /* 0x000e24000800007f */
[----:B0-----:R-:W-:Y:S05]  /*2c360*/  @!P0 BRA `(.L_x_2183) ;  /* 0xfffffffc00f08947 */ /* 0x001fea000383ffff */
.L_x_1772:
[----:B------:R-:W-:Y:S05]  /*2c370*/  BSYNC B8 ;  /* 0x0000000000087941 */ /* 0x000fea0003800000 */
.L_x_1769:
[----:B------:R-:W-:Y:S05]  /*2c380*/  EXIT ;  /* 0x000000000000794d */ /* 0x000fea0003800000 */
.L_x_1800:
[----:B-1----:R1:W2:Y:S02]  /*2c390*/  SYNCS.PHASECHK.TRANS64.TRYWAIT P6, [R76+URZ+0x28490], R77 ;  /* 0x0284904d4c0075a7 */ /* 0x0022a400080c017f */
[----:B--2---:R-:W-:Y:S05]  /*2c3a0*/  @!P6 NANOSLEEP.SYNCS 0x989680 ;  /* 0x009896800000e95d */ /* 0x004fea0003900000 */
[----:B------:R-:W2:Y:S02]  /*2c3b0*/  @!P6 SYNCS.PHASECHK.TRANS64 P6, [R76+URZ+0x28490], R77 ;  /* 0x0284904d4c00e5a7 */ /* 0x000ea400080c007f */
[----:B--2---:R-:W-:Y:S05]  /*2c3c0*/  @!P6 BRA `(.L_x_1800) ;  /* 0xfffffffc00f0e947 */ /* 0x004fea000383ffff */
[----:B------:R-:W-:Y:S05]  /*2c3d0*/  BRA `(.L_x_2184) ;  /* 0xfffffd6c00e07947 */ /* 0x000fea000383ffff */
.L_x_1801:
[----:B------:R-:W-:Y:S01]  /*2c3e0*/  BSSY B1, `(.L_x_2185) ;  /* 0x0000008000017945 */ /* 0x000fe20003800000 */
[----:B------:R-:W-:Y:S01]  /*2c3f0*/  MOV R13, R80 ;  /* 0x00000050000d7202 */ /* 0x000fe20000000f00 */
[----:B------:R-:W-:Y:S02]  /*2c400*/  IMAD.MOV.U32 R12, RZ, RZ, RZ ;  /* 0x000000ffff0c7224 */ /* 0x000fe400078e00ff */
[----:B------:R-:W-:Y:S02]  /*2c410*/  IMAD.MOV.U32 R11, RZ, RZ, 0x181f ;  /* 0x0000181fff0b7424 */ /* 0x000fe400078e00ff */
[----:B------:R-:W-:-:S07]  /*2c420*/  IMAD.MOV.U32 R15, RZ, RZ, -0x1 ;  /* 0xffffffffff0f7424 */ /* 0x000fce00078e00ff */
[----:B01----:R-:W-:Y:S05]  /*2c430*/  WARPSYNC.COLLECTIVE R15, `(.L_x_2186) ;  /* 0x000000000f087348 */ /* 0x003fea0003c00000 */
[----:B------:R2:W3:Y:S02]  /*2c440*/  SHFL.IDX P6, R14, R13, R12, R11 ;  /* 0x0000000c0d0e7389 */ /* 0x0004e400000c000b */
[----:B0123--:R-:W-:Y:S01]  /*2c450*/  ENDCOLLECTIVE ;  /* 0x000000000000791b */ /* 0x00ffe20003800000 */
.L_x_2186:
[----:B------:R-:W-:Y:S05]  /*2c460*/  BSYNC B1 ;  /* 0x0000000000017941 */ /* 0x000fea0003800000 */
.L_x_2185:
        /* <DEDUP_REMOVED lines=8> */
.L_x_2187:
[----:B------:R-:W-:Y:S05]  /*2c4f0*/  BRA `(.L_x_2188) ;  /* 0xfffffd6c00ac7947 */ /* 0x000fea000383ffff */
.L_x_1810:
[----:B------:R-:W-:Y:S01]  /*2c500*/  BSSY B1, `(.L_x_2189) ;  /* 0x0000008000017945 */ /* 0x000fe20003800000 */
[----:B------:R-:W-:Y:S02]  /*2c510*/  IMAD.MOV.U32 R13, RZ, RZ, R80 ;  /* 0x000000ffff0d7224 */ /* 0x000fe400078e0050 */
[----:B------:R-:W-:Y:S02]  /*2c520*/  IMAD.MOV.U32 R12, RZ, RZ, 0x1 ;  /* 0x00000001ff0c7424 */ /* 0x000fe400078e00ff */
[----:B0-----:R-:W-:Y:S02]  /*2c530*/  IMAD.MOV.U32 R11, RZ, RZ, 0x181f ;  /* 0x0000181fff0b7424 */ /* 0x001fe400078e00ff */
[----:B------:R-:W-:-:S07]  /*2c540*/  IMAD.MOV.U32 R15, RZ, RZ, -0x1 ;  /* 0xffffffffff0f7424 */ /* 0x000fce00078e00ff */
[----:B-1234-:R-:W-:Y:S05]  /*2c550*/  WARPSYNC.COLLECTIVE R15, `(.L_x_2190) ;  /* 0x000000000f087348 */ /* 0x01efea0003c00000 */
[----:B----4-:R0:W4:Y:S02]  /*2c560*/  SHFL.IDX P6, R14, R13, R12, R11 ;  /* 0x0000000c0d0e7389 */ /* 0x01012400000c000b */
[----:B01234-:R-:W-:Y:S01]  /*2c570*/  ENDCOLLECTIVE ;  /* 0x000000000000791b */ /* 0x01ffe20003800000 */
.L_x_2190:
[----:B------:R-:W-:Y:S05]  /*2c580*/  BSYNC B1 ;  /* 0x0000000000017941 */ /* 0x000fea0003800000 */
.L_x_2189:
        /* <DEDUP_REMOVED lines=8> */
.L_x_2191:
[----:B------:R-:W-:Y:S05]  /*2c610*/  BRA `(.L_x_2192) ;  /* 0xfffffd7c00287947 */ /* 0x000fea000383ffff */
.L_x_1820:
[----:B-1----:R1:W2:Y:S02]  /*2c620*/  SYNCS.PHASECHK.TRANS64.TRYWAIT P4, [R76+URZ+0x28490], R77 ;  /* 0x0284904d4c0075a7 */ /* 0x0022a4000808017f */
[----:B--2---:R-:W-:Y:S05]  /*2c630*/  @!P4 NANOSLEEP.SYNCS 0x989680 ;  /* 0x009896800000c95d */ /* 0x004fea0003900000 */
[----:B------:R-:W2:Y:S02]  /*2c640*/  @!P4 SYNCS.PHASECHK.TRANS64 P4, [R76+URZ+0x28490], R77 ;  /* 0x0284904d4c00c5a7 */ /* 0x000ea4000808007f */
[----:B--2---:R-:W-:Y:S05]  /*2c650*/  @!P4 BRA `(.L_x_1820) ;  /* 0xfffffffc00f0c947 */ /* 0x004fea000383ffff */
[----:B------:R-:W-:Y:S05]  /*2c660*/  BRA `(.L_x_2193) ;  /* 0xfffffd8c00907947 */ /* 0x000fea000383ffff */
.L_x_1821:
[----:B------:R-:W-:Y:S01]  /*2c670*/  BSSY B1, `(.L_x_2194) ;  /* 0x0000008000017945 */ /* 0x000fe20003800000 */
[----:B------:R-:W-:Y:S02]  /*2c680*/  IMAD.MOV.U32 R13, RZ, RZ, R80 ;  /* 0x000000ffff0d7224 */ /* 0x000fe400078e0050 */
[----:B------:R-:W-:Y:S02]  /*2c690*/  IMAD.MOV.U32 R12, RZ, RZ, RZ ;  /* 0x000000ffff0c7224 */ /* 0x000fe400078e00ff */
[----:B------:R-:W-:Y:S02]  /*2c6a0*/  IMAD.MOV.U32 R11, RZ, RZ, 0x181f ;  /* 0x0000181fff0b7424 */ /* 0x000fe400078e00ff */
[----:B------:R-:W-:-:S07]  /*2c6b0*/  IMAD.MOV.U32 R15, RZ, RZ, -0x1 ;  /* 0xffffffffff0f7424 */ /* 0x000fce00078e00ff */
[----:B-1----:R-:W-:Y:S05]  /*2c6c0*/  WARPSYNC.COLLECTIVE R15, `(.L_x_2195) ;  /* 0x000000000f087348 */ /* 0x002fea0003c00000 */
[----:B------:R0:W2:Y:S02]  /*2c6d0*/  SHFL.IDX P6, R14, R13, R12, R11 ;  /* 0x0000000c0d0e7389 */ /* 0x0000a400000c000b */
[----:B012---:R-:W-:Y:S01]  /*2c6e0*/  ENDCOLLECTIVE ;  /* 0x000000000000791b */ /* 0x007fe20003800000 */
.L_x_2195:
[----:B------:R-:W-:Y:S05]  /*2c6f0*/  BSYNC B1 ;  /* 0x0000000000017941 */ /* 0x000fea0003800000 */
.L_x_2194:
        /* <DEDUP_REMOVED lines=8> */
.L_x_2196:
[----:B------:R-:W-:Y:S01]  /*2c780*/  IMAD.MOV.U32 R83, RZ, RZ, R14 ;  /* 0x000000ffff537224 */ /* 0x000fe200078e000e */
[----:B------:R-:W-:Y:S06]  /*2c790*/  BRA `(.L_x_2197) ;  /* 0xfffffd8c005c7947 */ /* 0x000fec000383ffff */
.L_x_1826:
[----:B------:R-:W-:Y:S01]  /*2c7a0*/  BSSY B1, `(.L_x_2198) ;  /* 0x0000008000017945 */ /* 0x000fe20003800000 */
[----:B----4-:R-:W-:Y:S02]  /*2c7b0*/  IMAD.MOV.U32 R13, RZ, RZ, R80 ;  /* 0x000000ffff0d7224 */ /* 0x010fe400078e0050 */
[----:B------:R-:W-:Y:S02]  /*2c7c0*/  IMAD.MOV.U32 R12, RZ, RZ, 0x1 ;  /* 0x00000001ff0c7424 */ /* 0x000fe400078e00ff */
[----:B------:R-:W-:Y:S02]  /*2c7d0*/  IMAD.MOV.U32 R11, RZ, RZ, 0x181f ;  /* 0x0000181fff0b7424 */ /* 0x000fe400078e00ff */
[----:B------:R-:W-:-:S07]  /*2c7e0*/  IMAD.MOV.U32 R15, RZ, RZ, -0x1 ;  /* 0xffffffffff0f7424 */ /* 0x000fce00078e00ff */
[----:B0123--:R-:W-:Y:S05]  /*2c7f0*/  WARPSYNC.COLLECTIVE R15, `(.L_x_2199) ;  /* 0x000000000f087348 */ /* 0x00ffea0003c00000 */
[----:B------:R4:W0:Y:S02]  /*2c800*/  SHFL.IDX P6, R14, R13, R12, R11 ;  /* 0x0000000c0d0e7389 */ /* 0x00082400000c000b */
[----:B01234-:R-:W-:Y:S01]  /*2c810*/  ENDCOLLECTIVE ;  /* 0x000000000000791b */ /* 0x01ffe20003800000 */
.L_x_2199:
[----:B------:R-:W-:Y:S05]  /*2c820*/  BSYNC B1 ;  /* 0x0000000000017941 */ /* 0x000fea0003800000 */
.L_x_2198:
[----:B------:R-:W-:Y:S02]  /*2c830*/  IMAD.MOV.U32 R13, RZ, RZ, R79 ;  /* 0x000000ffff0d7224 */ /* 0x000fe400078e004f */
[----:B------:R-:W-:Y:S02]  /*2c840*/  IMAD.MOV.U32 R12, RZ, RZ, 0x1 ;  /* 0x00000001ff0c7424 */ /* 0x000fe400078e00ff */
[----:B------:R-:W-:Y:S02]  /*2c850*/  IMAD.MOV.U32 R11, RZ, RZ, 0x181f ;  /* 0x0000181fff0b7424 */ /* 0x000fe400078e00ff */
[----:B------:R-:W-:Y:S02]  /*2c860*/  IMAD.MOV.U32 R15, RZ, RZ, -0x1 ;  /* 0xffffffffff0f7424 */ /* 0x000fe400078e00ff */
[----:B------:R-:W-:-:S07]  /*2c870*/  IMAD.MOV.U32 R25, RZ, RZ, R14 ;  /* 0x000000ffff197224 */ /* 0x000fce00078e000e */
[----:B------:R-:W-:Y:S05]  /*2c880*/  WARPSYNC.COLLECTIVE R15, `(.L_x_2200) ;  /* 0x000000000f087348 */ /* 0x000fea0003c00000 */
[----:B------:R0:W1:Y:S02]  /*2c890*/  SHFL.IDX P6, R14, R13, R12, R11 ;  /* 0x0000000c0d0e7389 */ /* 0x00006400000c000b */
[----:B01----:R-:W-:Y:S01]  /*2c8a0*/  ENDCOLLECTIVE ;  /* 0x000000000000791b */ /* 0x003fe20003800000 */
.L_x_2200:
[----:B------:R-:W-:Y:S05]  /*2c8b0*/  BRA `(.L_x_2201) ;  /* 0xfffffd9c00007947 */ /* 0x000fea000383ffff */
.L_x_1831:
[----:B0-----:R0:W1:Y:S02]  /*2c8c0*/  SYNCS.PHASECHK.TRANS64.TRYWAIT P3, [R76+URZ+0x28490], R77 ;  /* 0x0284904d4c0075a7 */ /* 0x001064000806017f */
[----:B-1----:R-:W-:Y:S05]  /*2c8d0*/  @!P3 NANOSLEEP.SYNCS 0x989680 ;  /* 0x009896800000b95d */ /* 0x002fea0003900000 */
[----:B------:R-:W1:Y:S02]  /*2c8e0*/  @!P3 SYNCS.PHASECHK.TRANS64 P3, [R76+URZ+0x28490], R77 ;  /* 0x0284904d4c00b5a7 */ /* 0x000e64000806007f */
[----:B-1----:R-:W-:Y:S05]  /*2c8f0*/  @!P3 BRA `(.L_x_1831) ;  /* 0xfffffffc00f0b947 */ /* 0x002fea000383ffff */
[----:B------:R-:W-:Y:S05]  /*2c900*/  BRA `(.L_x_2202) ;  /* 0xfffffdac00007947 */ /* 0x000fea000383ffff */
.L_x_1832:
        /* <DEDUP_REMOVED lines=8> */
.L_x_2204:
[----:B------:R-:W-:Y:S05]  /*2c990*/  BSYNC B1 ;  /* 0x0000000000017941 */ /* 0x000fea0003800000 */
.L_x_2203:
        /* <DEDUP_REMOVED lines=8> */
.L_x_2205:
[----:B------:R-:W-:Y:S05]  /*2ca20*/  BRA `(.L_x_2206) ;  /* 0xfffffdac00207947 */ /* 0x000fea000383ffff */
.L_x_1835:
[----:B------:R-:W-:Y:S01]  /*2ca30*/  BSSY B1, `(.L_x_2207) ;  /* 0x0000008000017945 */ /* 0x000fe20003800000 */
[----:B------:R-:W-:Y:S02]  /*2ca40*/  IMAD.MOV.U32 R13, RZ, RZ, R25 ;  /* 0x000000ffff0d7224 */ /* 0x000fe400078e0019 */
[----:B------:R-:W-:Y:S02]  /*2ca50*/  IMAD.MOV.U32 R12, RZ, RZ, 0x1 ;  /* 0x00000001ff0c7424 */ /* 0x000fe400078e00ff */
[----:B------:R-:W-:Y:S02]  /*2ca60*/  IMAD.MOV.U32 R11, RZ, RZ, 0x181f ;  /* 0x0000181fff0b7424 */ /* 0x000fe400078e00ff */
[----:B------:R-:W-:-:S07]  /*2ca70*/  IMAD.MOV.U32 R15, RZ, RZ, -0x1 ;  /* 0xffffffffff0f7424 */ /* 0x000fce00078e00ff */
[----:B01234-:R-:W-:Y:S05]  /*2ca80*/  WARPSYNC.COLLECTIVE R15, `(.L_x_2208) ;  /* 0x000000000f087348 */ /* 0x01ffea0003c00000 */
[----:B---3--:R3:W0:Y:S02]  /*2ca90*/  SHFL.IDX P6, R14, R13, R12, R11 ;  /* 0x0000000c0d0e7389 */ /* 0x00862400000c000b */
[----:B01234-:R-:W-:Y:S01]  /*2caa0*/  ENDCOLLECTIVE ;  /* 0x000000000000791b */ /* 0x01ffe20003800000 */
.L_x_2208:
[----:B------:R-:W-:Y:S05]  /*2cab0*/  BSYNC B1 ;  /* 0x0000000000017941 */ /* 0x000fea0003800000 */
.L_x_2207:
        /* <DEDUP_REMOVED lines=8> */
.L_x_2209:
[----:B------:R-:W-:Y:S05]  /*2cb40*/  BRA `(.L_x_2210) ;  /* 0xfffffdac00207947 */ /* 0x000fea000383ffff */
.L_x_1839:
[----:B0-----:R0:W4:Y:S02]  /*2cb50*/  SYNCS.PHASECHK.TRANS64.TRYWAIT P4, [R76+URZ+0x284b0], R77 ;  /* 0x0284b04d4c0075a7 */ /* 0x001124000808017f */
[----:B----4-:R-:W-:Y:S05]  /*2cb60*/  @!P4 NANOSLEEP.SYNCS 0x989680 ;  /* 0x009896800000c95d */ /* 0x010fea0003900000 */
[----:B------:R-:W4:Y:S02]  /*2cb70*/  @!P4 SYNCS.PHASECHK.TRANS64 P4, [R76+URZ+0x284b0], R77 ;  /* 0x0284b04d4c00c5a7 */ /* 0x000f24000808007f */
[----:B----4-:R-:W-:Y:S05]  /*2cb80*/  @!P4 BRA `(.L_x_1839) ;  /* 0xfffffffc00f0c947 */ /* 0x010fea000383ffff */
[----:B------:R-:W-:Y:S05]  /*2cb90*/  BRA `(.L_x_2211) ;  /* 0xfffffdac00947947 */ /* 0x000fea000383ffff */
.L_x_1857:
[----:B------:R-:W-:Y:S01]  /*2cba0*/  BSSY B0, `(.L_x_2212) ;  /* 0x0000007000007945 */ /* 0x000fe20003800000 */
[----:B------:R-:W-:Y:S02]  /*2cbb0*/  IMAD.MOV.U32 R12, RZ, RZ, RZ ;  /* 0x000000ffff0c7224 */ /* 0x000fe400078e00ff */
[----:B------:R-:W-:Y:S02]  /*2cbc0*/  IMAD.MOV.U32 R11, RZ, RZ, 0x1f ;  /* 0x0000001fff0b7424 */ /* 0x000fe400078e00ff */
[----:B------:R-:W-:-:S07]  /*2cbd0*/  IMAD.MOV.U32 R15, RZ, RZ, -0x1 ;  /* 0xffffffffff0f7424 */ /* 0x000fce00078e00ff */
[----:B-----5:R-:W-:Y:S05]  /*2cbe0*/  WARPSYNC.COLLECTIVE R15, `(.L_x_2213) ;  /* 0x000000000f087348 */ /* 0x020fea0003c00000 */
[----:B------:R0:W1:Y:S02]  /*2cbf0*/  SHFL.IDX P6, R14, R13, R12, R11 ;  /* 0x0000000c0d0e7389 */ /* 0x00006400000c000b */
[----:B01---5:R-:W-:Y:S01]  /*2cc00*/  ENDCOLLECTIVE ;  /* 0x000000000000791b */ /* 0x023fe20003800000 */
.L_x_2213:
[----:B------:R-:W-:Y:S05]  /*2cc10*/  BSYNC B0 ;  /* 0x0000000000007941 */ /* 0x000fea0003800000 */
.L_x_2212:
[----:B------:R-:W-:Y:S05]  /*2cc20*/  BRA `(.L_x_2214) ;  /* 0xfffffdbc00787947 */ /* 0x000fea000383ffff */
.L_x_1867:
        /* <DEDUP_REMOVED lines=8> */
.L_x_2216:
[----:B------:R-:W-:Y:S05]  /*2ccb0*/  BSYNC B1 ;  /* 0x0000000000017941 */ /* 0x000fea0003800000 */
.L_x_2215:
[----:B------:R-:W-:Y:S01]  /*2ccc0*/  IMAD.MOV.U32 R13, RZ, RZ, R0 ;  /* 0x000000ffff0d7224 */ /* 0x000fe200078e0000 */
[----:B------:R-:W-:Y:S01]  /*2ccd0*/  MOV R11, 0x181f ;  /* 0x0000181f000b7802 */ /* 0x000fe20000000f00 */
[----:B------:R-:W-:Y:S02]  /*2cce0*/  IMAD.MOV.U32 R12, RZ, RZ, RZ ;  /* 0x000000ffff0c7224 */ /* 0x000fe400078e00ff */
[----:B------:R-:W-:Y:S02]  /*2ccf0*/  IMAD.MOV.U32 R15, RZ, RZ, -0x1 ;  /* 0xffffffffff0f7424 */ /* 0x000fe400078e00ff */
[----:B------:R-:W-:-:S07]  /*2cd00*/  IMAD.MOV.U32 R3, RZ, RZ, R14 ;  /* 0x000000ffff037224 */ /* 0x000fce00078e000e */
[----:B------:R-:W-:Y:S05]  /*2cd10*/  WARPSYNC.COLLECTIVE R15, `(.L_x_2217) ;  /* 0x000000000f087348 */ /* 0x000fea0003c00000 */
[----:B------:R0:W1:Y:S02]  /*2cd20*/  SHFL.IDX P6, R14, R13, R12, R11 ;  /* 0x0000000c0d0e7389 */ /* 0x00006400000c000b */
[----:B01----:R-:W-:Y:S01]  /*2cd30*/  ENDCOLLECTIVE ;  /* 0x000000000000791b */ /* 0x003fe20003800000 */
.L_x_2217:
[----:B------:R-:W-:Y:S02]  /*2cd40*/  IMAD.MOV.U32 R13, RZ, RZ, R37 ;  /* 0x000000ffff0d7224 */ /* 0x000fe400078e0025 */
[----:B------:R-:W-:-:S07]  /*2cd50*/  IMAD.MOV.U32 R5, RZ, RZ, R14 ;  /* 0x000000ffff057224 */ /* 0x000fce00078e000e */
[----:B------:R-:W-:Y:S05]  /*2cd60*/  WARPSYNC.COLLECTIVE R15, `(.L_x_2218) ;  /* 0x000000000f087348 */ /* 0x000fea0003c00000 */
[----:B------:R0:W1:Y:S02]  /*2cd70*/  SHFL.IDX P6, R14, R13, R12, R11 ;  /* 0x0000000c0d0e7389 */ /* 0x00006400000c000b */
[----:B01----:R-:W-:Y:S01]  /*2cd80*/  ENDCOLLECTIVE ;  /* 0x000000000000791b */ /* 0x003fe20003800000 */
.L_x_2218:
[----:B------:R-:W-:Y:S02]  /*2cd90*/  IMAD.MOV.U32 R13, RZ, RZ, R49 ;  /* 0x000000ffff0d7224 */ /* 0x000fe400078e0031 */
[----:B------:R-:W-:-:S07]  /*2cda0*/  IMAD.MOV.U32 R9, RZ, RZ, R14 ;  /* 0x000000ffff097224 */ /* 0x000fce00078e000e */
[----:B------:R-:W-:Y:S05]  /*2cdb0*/  WARPSYNC.COLLECTIVE R15, `(.L_x_2219) ;  /* 0x000000000f087348 */ /* 0x000fea0003c00000 */
[----:B------:R0:W1:Y:S02]  /*2cdc0*/  SHFL.IDX P6, R14, R13, R12, R11 ;  /* 0x0000000c0d0e7389 */ /* 0x00006400000c000b */
[----:B01----:R-:W-:Y:S01]  /*2cdd0*/  ENDCOLLECTIVE ;  /* 0x000000000000791b */ /* 0x003fe20003800000 */
.L_x_2219:
[----:B------:R-:W-:Y:S05]  /*2cde0*/  BRA `(.L_x_2220) ;  /* 0xfffffdc400607947 */ /* 0x000fea000383ffff */
.L_x_1870:
[----:B------:R-:W-:Y:S01]  /*2cdf0*/  BSSY B1, `(.L_x_2221) ;  /* 0x0000008000017945 */ /* 0x000fe20003800000 */
[----:B------:R-:W-:Y:S02]  /*2ce00*/  IMAD.MOV.U32 R13, RZ, RZ, R48 ;  /* 0x000000ffff0d7224 */ /* 0x000fe400078e0030 */
[----:B------:R-:W-:Y:S02]  /*2ce10*/  IMAD.MOV.U32 R12, RZ, RZ, 0x1 ;  /* 0x00000001ff0c7424 */ /* 0x000fe400078e00ff */
[----:B------:R-:W-:Y:S02]  /*2ce20*/  IMAD.MOV.U32 R11, RZ, RZ, 0x181f ;  /* 0x0000181fff0b7424 */ /* 0x000fe400078e00ff */
[----:B------:R-:W-:-:S07]  /*2ce30*/  IMAD.MOV.U32 R15, RZ, RZ, -0x1 ;  /* 0xffffffffff0f7424 */ /* 0x000fce00078e00ff */
[----:B012345:R-:W-:Y:S05]  /*2ce40*/  WARPSYNC.COLLECTIVE R15, `(.L_x_2222) ;  /* 0x000000000f087348 */ /* 0x03ffea0003c00000 */
[----:B----4-:R4:W0:Y:S02]  /*2ce50*/  SHFL.IDX P6, R14, R13, R12, R11 ;  /* 0x0000000c0d0e7389 */ /* 0x01082400000c000b */
[----:B012345:R-:W-:Y:S01]  /*2ce60*/  ENDCOLLECTIVE ;  /* 0x000000000000791b */ /* 0x03ffe20003800000 */
.L_x_2222:
[----:B------:R-:W-:Y:S05]  /*2ce70*/  BSYNC B1 ;  /* 0x0000000000017941 */ /* 0x000fea0003800000 */
.L_x_2221:
        /* <DEDUP_REMOVED lines=8> */
.L_x_2223:
[----:B------:R-:W-:Y:S02]  /*2cf00*/  IMAD.MOV.U32 R13, RZ, RZ, R37 ;  /* 0x000000ffff0d7224 */ /* 0x000fe400078e0025 */
[----:B------:R-:W-:-:S07]  /*2cf10*/  IMAD.MOV.U32 R5, RZ, RZ, R14 ;  /* 0x000000ffff057224 */ /* 0x000fce00078e000e */
[----:B------:R-:W-:Y:S05]  /*2cf20*/  WARPSYNC.COLLECTIVE R15, `(.L_x_2224) ;  /* 0x000000000f087348 */ /* 0x000fea0003c00000 */
[----:B------:R0:W1:Y:S02]  /*2cf30*/  SHFL.IDX P6, R14, R13, R12, R11 ;  /* 0x0000000c0d0e7389 */ /* 0x00006400000c000b */
[----:B01----:R-:W-:Y:S01]  /*2cf40*/  ENDCOLLECTIVE ;  /* 0x000000000000791b */ /* 0x003fe20003800000 */
.L_x_2224:
[----:B------:R-:W-:Y:S02]  /*2cf50*/  IMAD.MOV.U32 R13, RZ, RZ, R49 ;  /* 0x000000ffff0d7224 */ /* 0x000fe400078e0031 */
[----:B------:R-:W-:-:S07]  /*2cf60*/  IMAD.MOV.U32 R9, RZ, RZ, R14 ;  /* 0x000000ffff097224 */ /* 0x000fce00078e000e */
[----:B------:R-:W-:Y:S05]  /*2cf70*/  WARPSYNC.COLLECTIVE R15, `(.L_x_2225) ;  /* 0x000000000f087348 */ /* 0x000fea0003c00000 */
[----:B------:R0:W1:Y:S02]  /*2cf80*/  SHFL.IDX P6, R14, R13, R12, R11 ;  /* 0x0000000c0d0e7389 */ /* 0x00006400000c000b */
[----:B01----:R-:W-:Y:S01]  /*2cf90*/  ENDCOLLECTIVE ;  /* 0x000000000000791b */ /* 0x003fe20003800000 */
.L_x_2225:
[----:B------:R-:W-:Y:S05]  /*2cfa0*/  BRA `(.L_x_2226) ;  /* 0xfffffdc4007c7947 */ /* 0x000fea000383ffff */
.L_x_1873:
        /* <DEDUP_REMOVED lines=8> */
.L_x_2228:
[----:B------:R-:W-:Y:S05]  /*2d030*/  BSYNC B1 ;  /* 0x0000000000017941 */ /* 0x000fea0003800000 */
.L_x_2227:
        /* <DEDUP_REMOVED lines=8> */
.L_x_2229:
[----:B------:R-:W-:Y:S02]  /*2d0c0*/  IMAD.MOV.U32 R13, RZ, RZ, R37 ;  /* 0x000000ffff0d7224 */ /* 0x000fe400078e0025 */
[----:B------:R-:W-:-:S07]  /*2d0d0*/  IMAD.MOV.U32 R5, RZ, RZ, R14 ;  /* 0x000000ffff057224 */ /* 0x000fce00078e000e */
[----:B------:R-:W-:Y:S05]  /*2d0e0*/  WARPSYNC.COLLECTIVE R15, `(.L_x_2230) ;  /* 0x000000000f087348 */ /* 0x000fea0003c00000 */
[----:B------:R0:W1:Y:S02]  /*2d0f0*/  SHFL.IDX P6, R14, R13, R12, R11 ;  /* 0x0000000c0d0e7389 */ /* 0x00006400000c000b */
[----:B01----:R-:W-:Y:S01]  /*2d100*/  ENDCOLLECTIVE ;  /* 0x000000000000791b */ /* 0x003fe20003800000 */
.L_x_2230:
[----:B------:R-:W-:Y:S02]  /*2d110*/  IMAD.MOV.U32 R13, RZ, RZ, R49 ;  /* 0x000000ffff0d7224 */ /* 0x000fe400078e0031 */
[----:B------:R-:W-:-:S07]  /*2d120*/  IMAD.MOV.U32 R9, RZ, RZ, R14 ;  /* 0x000000ffff097224 */ /* 0x000fce00078e000e */
[----:B------:R-:W-:Y:S05]  /*2d130*/  WARPSYNC.COLLECTIVE R15, `(.L_x_2231) ;  /* 0x000000000f087348 */ /* 0x000fea0003c00000 */
[----:B------:R0:W1:Y:S02]  /*2d140*/  SHFL.IDX P6, R14, R13, R12, R11 ;  /* 0x0000000c0d0e7389 */ /* 0x00006400000c000b */
[----:B01----:R-:W-:Y:S01]  /*2d150*/  ENDCOLLECTIVE ;  /* 0x000000000000791b */ /* 0x003fe20003800000 */
.L_x_2231:
[----:B------:R-:W-:Y:S05]  /*2d160*/  BRA `(.L_x_2232) ;  /* 0xfffffdc400907947 */ /* 0x000fea000383ffff */
.L_x_1876:
[----:B------:R-:W-:Y:S01]  /*2d170*/  BSSY B1, `(.L_x_2233) ;  /* 0x0000008000017945 */ /* 0x000fe20003800000 */
[----:B------:R-:W-:Y:S02]  /*2d180*/  IMAD.MOV.U32 R13, RZ, RZ, R48 ;  /* 0x000000ffff0d7224 */ /* 0x000fe400078e0030 */
[----:B------:R-:W-:Y:S02]  /*2d190*/  IMAD.MOV.U32 R12, RZ, RZ, 0x3 ;  /* 0x00000003ff0c7424 */ /* 0x000fe400078e00ff */
[----:B------:R-:W-:Y:S02]  /*2d1a0*/  IMAD.MOV.U32 R11, RZ, RZ, 0x181f ;  /* 0x0000181fff0b7424 */ /* 0x000fe400078e00ff */
[----:B------:R-:W-:-:S07]  /*2d1b0*/  IMAD.MOV.U32 R15, RZ, RZ, -0x1 ;  /* 0xffffffffff0f7424 */ /* 0x000fce00078e00ff */
[----:B012--5:R-:W-:Y:S05]  /*2d1c0*/  WARPSYNC.COLLECTIVE R15, `(.L_x_2234) ;  /* 0x000000000f087348 */ /* 0x027fea0003c00000 */
[----:B------:R3:W4:Y:S02]  /*2d1d0*/  SHFL.IDX P6, R14, R13, R12, R11 ;  /* 0x0000000c0d0e7389 */ /* 0x00072400000c000b */
[----:B012345:R-:W-:Y:S01]  /*2d1e0*/  ENDCOLLECTIVE ;  /* 0x000000000000791b */ /* 0x03ffe20003800000 */
.L_x_2234:
[----:B------:R-:W-:Y:S05]  /*2d1f0*/  BSYNC B1 ;  /* 0x0000000000017941 */ /* 0x000fea0003800000 */
.L_x_2233:
        /* <DEDUP_REMOVED lines=8> */
.L_x_2235:
[----:B------:R-:W-:Y:S02]  /*2d280*/  IMAD.MOV.U32 R13, RZ, RZ, R37 ;  /* 0x000000ffff0d7224 */ /* 0x000fe400078e0025 */
[----:B------:R-:W-:-:S07]  /*2d290*/  IMAD.MOV.U32 R5, RZ, RZ, R14 ;  /* 0x000000ffff057224 */ /* 0x000fce00078e000e */
[----:B------:R-:W-:Y:S05]  /*2d2a0*/  WARPSYNC.COLLECTIVE R15, `(.L_x_2236) ;  /* 0x000000000f087348 */ /* 0x000fea0003c00000 */
[----:B------:R0:W1:Y:S02]  /*2d2b0*/  SHFL.IDX P6, R14, R13, R12, R11 ;  /* 0x0000000c0d0e7389 */ /* 0x00006400000c000b */
[----:B01----:R-:W-:Y:S01]  /*2d2c0*/  ENDCOLLECTIVE ;  /* 0x000000000000791b */ /* 0x003fe20003800000 */
.L_x_2236:
[----:B------:R-:W-:Y:S02]  /*2d2d0*/  IMAD.MOV.U32 R13, RZ, RZ, R49 ;  /* 0x000000ffff0d7224 */ /* 0x000fe400078e0031 */
[----:B------:R-:W-:-:S07]  /*2d2e0*/  IMAD.MOV.U32 R37, RZ, RZ, R14 ;  /* 0x000000ffff257224 */ /* 0x000fce00078e000e */
[----:B------:R-:W-:Y:S05]  /*2d2f0*/  WARPSYNC.COLLECTIVE R15, `(.L_x_2237) ;  /* 0x000000000f087348 */ /* 0x000fea0003c00000 */
[----:B------:R0:W1:Y:S02]  /*2d300*/  SHFL.IDX P6, R14, R13, R12, R11 ;  /* 0x0000000c0d0e7389 */ /* 0x00006400000c000b */
[----:B01----:R-:W-:Y:S01]  /*2d310*/  ENDCOLLECTIVE ;  /* 0x000000000000791b */ /* 0x003fe20003800000 */
.L_x_2237:
[----:B------:R-:W-:Y:S01]  /*2d320*/  IMAD.MOV.U32 R49, RZ, RZ, R14 ;  /* 0x000000ffff317224 */ /* 0x000fe200078e000e */
[----:B------:R-:W-:Y:S06]  /*2d330*/  BRA `(.L_x_2238) ;  /* 0xfffffdc400a87947 */ /* 0x000fec000383ffff */
.L_x_1880:
[----:B------:R0:W0:Y:S02]  /*2d340*/  SYNCS.PHASECHK.TRANS64.TRYWAIT P0, [R22+URZ+0x28400], R51 ;  /* 0x02840033160075a7 */ /* 0x000024000800017f */
[----:B0-----:R-:W-:Y:S05]  /*2d350*/  @!P0 NANOSLEEP.SYNCS 0x989680 ;  /* 0x009896800000895d */ /* 0x001fea0003900000 */
[----:B------:R-:W0:Y:S02]  /*2d360*/  @!P0 SYNCS.PHASECHK.TRANS64 P0, [R22+URZ+0x28400], R51 ;  /* 0x02840033160085a7 */ /* 0x000e24000800007f */
[----:B0-----:R-:W-:Y:S05]  /*2d370*/  @!P0 BRA `(.L_x_1880) ;  /* 0xfffffffc00f08947 */ /* 0x001fea000383ffff */
[----:B------:R-:W-:Y:S05]  /*2d380*/  BRA `(.L_x_2239) ;  /* 0xfffffdc800247947 */ /* 0x000fea000383ffff */
.L_x_1896:
[----:B------:R-:W0:Y:S01]  /*2d390*/  LDC R3, c[0x0][0x3f4] ;  /* 0x0000fd00ff037b82 */ /* 0x000e220000000800 */
        /* <DEDUP_REMOVED lines=8> */
.L_x_2241:
[----:B------:R-:W-:Y:S05]  /*2d420*/  BSYNC B1 ;  /* 0x0000000000017941 */ /* 0x000fea0003800000 */
.L_x_2240:
[----:B------:R-:W-:Y:S01]  /*2d430*/  IMAD.MOV.U32 R13, RZ, RZ, R53 ;  /* 0x000000ffff0d7224 */ /* 0x000fe200078e0035 */
[----:B------:R-:W-:Y:S01]  /*2d440*/  MOV R12, RZ ;  /* 0x000000ff000c7202 */ /* 0x000fe20000000f00 */
[----:B------:R-:W-:Y:S01]  /*2d450*/  IMAD.MOV.U32 R11, RZ, RZ, 0x181f ;  /* 0x0000181fff0b7424 */ /* 0x000fe200078e00ff */
[----:B------:R-:W-:Y:S01]  /*2d460*/  ISETP.GE.AND P0, PT, R16, R3, PT ;  /* 0x000000031000720c */ /* 0x000fe20003f06270 */
[----:B------:R-:W-:Y:S02]  /*2d470*/  IMAD.MOV.U32 R15, RZ, RZ, -0x1 ;  /* 0xffffffffff0f7424 */ /* 0x000fe400078e00ff */
[----:B------:R-:W-:Y:S02]  /*2d480*/  IMAD.MOV.U32 R5, RZ, RZ, R14 ;  /* 0x000000ffff057224 */ /* 0x000fe400078e000e */
[----:B------:R-:W-:-:S08]  /*2d490*/  IMAD R59, R189, R4, RZ ;  /* 0x00000004bd3b7224 */ /* 0x000fd000078e02ff */
[----:B------:R-:W-:Y:S05]  /*2d4a0*/  WARPSYNC.COLLECTIVE R15, `(.L_x_2242) ;  /* 0x000000000f087348 */ /* 0x000fea0003c00000 */
[----:B------:R0:W1:Y:S02]  /*2d4b0*/  SHFL.IDX P6, R14, R13, R12, R11 ;  /* 0x0000000c0d0e7389 */ /* 0x00006400000c000b */
[----:B01----:R-:W-:Y:S01]  /*2d4c0*/  ENDCOLLECTIVE ;  /* 0x000000000000791b */ /* 0x003fe20003800000 */
.L_x_2242:
[----:B------:R-:W-:Y:S01]  /*2d4d0*/  ISETP.GE.OR P1, PT, R10, R59, P0 ;  /* 0x0000003b0a00720c */ /* 0x000fe20000726670 */
[----:B------:R-:W-:Y:S02]  /*2d4e0*/  IMAD.MOV.U32 R13, RZ, RZ, R55 ;  /* 0x000000ffff0d7224 */ /* 0x000fe400078e0037 */
[----:B------:R-:W-:-:S10]  /*2d4f0*/  IMAD.MOV.U32 R7, RZ, RZ, R14 ;  /* 0x000000ffff077224 */ /* 0x000fd400078e000e */
[----:B------:R-:W-:Y:S05]  /*2d500*/  WARPSYNC.COLLECTIVE R15, `(.L_x_2243) ;  /* 0x000000000f087348 */ /* 0x000fea0003c00000 */
[----:B------:R0:W1:Y:S02]  /*2d510*/  SHFL.IDX P6, R14, R13, R12, R11 ;  /* 0x0000000c0d0e7389 */ /* 0x00006400000c000b */
[----:B01----:R-:W-:Y:S01]  /*2d520*/  ENDCOLLECTIVE ;  /* 0x000000000000791b */ /* 0x003fe20003800000 */
.L_x_2243:
[----:B------:R-:W-:-:S05]  /*2d530*/  @!P1 IADD3 R4, P2, R16, R7, RZ ;  /* 0x0000000710049210 */ /* 0x000fca0007f5e0ff */
[----:B------:R-:W-:Y:S02]  /*2d540*/  @!P1 IMAD.X R5, R5, 0x1, R17, P2 ;  /* 0x0000000105059824 */ /* 0x000fe400010e0611 */
[----:B------:R-:W-:-:S04]  /*2d550*/  IMAD.MOV.U32 R13, RZ, RZ, R57 ;  /* 0x000000ffff0d7224 */ /* 0x000fc800078e0039 */
[----:B------:R-:W5:Y:S01]  /*2d560*/  @!P1 LD.E.128 R4, desc[UR36][R4.64] ;  /* 0x0000002404049980 */ /* 0x000f62000c101d00 */
[----:B------:R-:W-:-:S07]  /*2d570*/  IMAD.MOV.U32 R9, RZ, RZ, R14 ;  /* 0x000000ffff097224 */ /* 0x000fce00078e000e */
[----:B-----5:R-:W-:Y:S05]  /*2d580*/  WARPSYNC.COLLECTIVE R15, `(.L_x_2244) ;  /* 0x000000000f087348 */ /* 0x020fea0003c00000 */
[----:B------:R0:W1:Y:S02]  /*2d590*/  SHFL.IDX P6, R14, R13, R12, R11 ;  /* 0x0000000c0d0e7389 */ /* 0x00006400000c000b */
[----:B01---5:R-:W-:Y:S01]  /*2d5a0*/  ENDCOLLECTIVE ;  /* 0x000000000000791b */ /* 0x023fe20003800000 */
.L_x_2244:
[----:B------:R-:W-:-:S05]  /*2d5b0*/  @!P1 IADD3 R24, P3, R16, R14, RZ ;  /* 0x0000000e10189210 */ /* 0x000fca0007f7e0ff */
[----:B------:R-:W-:-:S06]  /*2d5c0*/  @!P1 IMAD.X R25, R9, 0x1, R17, P3 ;  /* 0x0000000109199824 */ /* 0x000fcc00018e0611 */
[----:B------:R-:W5:Y:S01]  /*2d5d0*/  @!P1 LD.E.128 R24, desc[UR36][R24.64] ;  /* 0x0000002418189980 */ /* 0x000f62000c101d00 */
[----:B------:R-:W-:Y:S02]  /*2d5e0*/  IMAD.MOV.U32 R13, RZ, RZ, R37 ;  /* 0x000000ffff0d7224 */ /* 0x000fe400078e0025 */
[----:B------:R-:W-:-:S07]  /*2d5f0*/  IMAD.MOV.U32 R12, RZ, RZ, 0x1 ;  /* 0x00000001ff0c7424 */ /* 0x000fce00078e00ff */
[----:B-----5:R-:W-:Y:S05]  /*2d600*/  WARPSYNC.COLLECTIVE R15, `(.L_x_2245) ;  /* 0x000000000f087348 */ /* 0x020fea0003c00000 */
[----:B------:R0:W1:Y:S02]  /*2d610*/  SHFL.IDX P6, R14, R13, R12, R11 ;  /* 0x0000000c0d0e7389 */ /* 0x00006400000c000b */
[----:B01---5:R-:W-:Y:S01]  /*2d620*/  ENDCOLLECTIVE ;  /* 0x000000000000791b */ /* 0x023fe20003800000 */
.L_x_2245:
[----:B------:R-:W-:Y:S02]  /*2d630*/  IMAD.MOV.U32 R13, RZ, RZ, R53 ;  /* 0x000000ffff0d7224 */ /* 0x000fe400078e0035 */
[----:B------:R-:W-:-:S07]  /*2d640*/  IMAD.MOV.U32 R9, RZ, RZ, R14 ;  /* 0x000000ffff097224 */ /* 0x000fce00078e000e */
[----:B------:R-:W-:Y:S05]  /*2d650*/  WARPSYNC.COLLECTIVE R15, `(.L_x_2246) ;  /* 0x000000000f087348 */ /* 0x000fea0003c00000 */
[----:B------:R0:W1:Y:S02]  /*2d660*/  SHFL.IDX P6, R14, R13, R12, R11 ;  /* 0x0000000c0d0e7389 */ /* 0x00006400000c000b */
[----:B01----:R-:W-:Y:S01]  /*2d670*/  ENDCOLLECTIVE ;  /* 0x000000000000791b */ /* 0x003fe20003800000 */
.L_x_2246:
[----:B------:R-:W-:Y:S01]  /*2d680*/  IMAD.MOV.U32 R13, RZ, RZ, R55 ;  /* 0x000000ffff0d7224 */ /* 0x000fe200078e0037 */
[----:B------:R-:W-:-:S07]  /*2d690*/  MOV R21, R14 ;  /* 0x0000000e00157202 */ /* 0x000fce0000000f00 */
[----:B------:R-:W-:Y:S05]  /*2d6a0*/  WARPSYNC.COLLECTIVE R15, `(.L_x_2247) ;  /* 0x000000000f087348 */ /* 0x000fea0003c00000 */
[----:B------:R0:W1:Y:S02]  /*2d6b0*/  SHFL.IDX P6, R14, R13, R12, R11 ;  /* 0x0000000c0d0e7389 */ /* 0x00006400000c000b */
[----:B01----:R-:W-:Y:S01]  /*2d6c0*/  ENDCOLLECTIVE ;  /* 0x000000000000791b */ /* 0x003fe20003800000 */
.L_x_2247:
[----:B------:R-:W-:Y:S02]  /*2d6d0*/  IMAD.MOV.U32 R13, RZ, RZ, R57 ;  /* 0x000000ffff0d7224 */ /* 0x000fe400078e0039 */
[----:B------:R-:W-:-:S07]  /*2d6e0*/  IMAD.MOV.U32 R33, RZ, RZ, R14 ;  /* 0x000000ffff217224 */ /* 0x000fce00078e000e */
[----:B------:R-:W-:Y:S05]  /*2d6f0*/  WARPSYNC.COLLECTIVE R15, `(.L_x_2248) ;  /* 0x000000000f087348 */ /* 0x000fea0003c00000 */
[----:B------:R0:W1:Y:S02]  /*2d700*/  SHFL.IDX P6, R14, R13, R12, R11 ;  /* 0x0000000c0d0e7389 */ /* 0x00006400000c000b */
[----:B01----:R-:W-:Y:S01]  /*2d710*/  ENDCOLLECTIVE ;  /* 0x000000000000791b */ /* 0x003fe20003800000 */
.L_x_2248:
[----:B------:R-:W-:Y:S02]  /*2d720*/  CS2R R44, SRZ ;  /* 0x00000000002c7805 */ /* 0x000fe4000001ff00 */
[----:B------:R-:W-:Y:S02]  /*2d730*/  CS2R R46, SRZ ;  /* 0x00000000002e7805 */ /* 0x000fe4000001ff00 */
[----:B------:R-:W-:Y:S02]  /*2d740*/  CS2R R48, SRZ ;  /* 0x0000000000307805 */ /* 0x000fe4000001ff00 */
[----:B------:R-:W-:Y:S01]  /*2d750*/  CS2R R50, SRZ ;  /* 0x0000000000327805 */ /* 0x000fe2000001ff00 */
[----:B------:R-:W-:Y:S02]  /*2d760*/  @!P1 IMAD.MOV.U32 R44, RZ, RZ, R4 ;  /* 0x000000ffff2c9224 */ /* 0x000fe400078e0004 */
[----:B------:R-:W-:Y:S01]  /*2d770*/  @!P1 IMAD.MOV.U32 R45, RZ, RZ, R5 ;  /* 0x000000ffff2d9224 */ /* 0x000fe200078e0005 */
[----:B------:R-:W-:Y:S01]  /*2d780*/  CS2R R4, SRZ ;  /* 0x0000000000047805 */ /* 0x000fe2000001ff00 */
[----:B------:R-:W-:-:S02]  /*2d790*/  @!P1 IMAD.MOV.U32 R46, RZ, RZ, R6 ;  /* 0x000000ffff2e9224 */ /* 0x000fc400078e0006 */
[----:B------:R-:W-:Y:S02]  /*2d7a0*/  @!P1 IMAD.MOV.U32 R47, RZ, RZ, R7 ;  /* 0x000000ffff2f9224 */ /* 0x000fe400078e0007 */
[----:B------:R-:W-:Y:S02]  /*2d7b0*/  @!P1 IMAD.MOV.U32 R48, RZ, RZ, R24 ;  /* 0x000000ffff309224 */ /* 0x000fe400078e0018 */
[----:B------:R-:W-:Y:S02]  /*2d7c0*/  @!P1 IMAD.MOV.U32 R49, RZ, RZ, R25 ;  /* 0x000000ffff319224 */ /* 0x000fe400078e0019 */
[----:B------:R-:W-:Y:S02]  /*2d7d0*/  @!P1 IMAD.MOV.U32 R50, RZ, RZ, R26 ;  /* 0x000000ffff329224 */ /* 0x000fe400078e001a */
[----:B------:R-:W-:Y:S01]  /*2d7e0*/  @!P1 IMAD.MOV.U32 R51, RZ, RZ, R27 ;  /* 0x000000ffff339224 */ /* 0x000fe200078e001b */
[----:B------:R-:W-:Y:S06]  /*2d7f0*/  BRA `(.L_x_2249) ;  /* 0xfffffe0400a07947 */ /* 0x000fec000383ffff */
.L_x_1899:
[----:B------:R-:W-:Y:S01]  /*2d800*/  BSSY B1, `(.L_x_2250) ;  /* 0x0000008000017945 */ /* 0x000fe20003800000 */
[----:B------:R-:W-:Y:S01]  /*2d810*/  IMAD.MOV.U32 R13, RZ, RZ, R37 ;  /* 0x000000ffff0d7224 */ /* 0x000fe200078e0025 */
[----:B------:R-:W-:Y:S01]  /*2d820*/  MOV R12, 0x2 ;  /* 0x00000002000c7802 */ /* 0x000fe20000000f00 */
[----:B------:R-:W-:Y:S02]  /*2d830*/  IMAD.MOV.U32 R11, RZ, RZ, 0x181f ;  /* 0x0000181fff0b7424 */ /* 0x000fe400078e00ff */
[----:B------:R-:W-:-:S07]  /*2d840*/  IMAD.MOV.U32 R15, RZ, RZ, -0x1 ;  /* 0xffffffffff0f7424 */ /* 0x000fce00078e00ff */
[----:B-----5:R-:W-:Y:S05]  /*2d850*/  WARPSYNC.COLLECTIVE R15, `(.L_x_2251) ;  /* 0x000000000f087348 */ /* 0x020fea0003c00000 */
[----:B------:R0:W1:Y:S02]  /*2d860*/  SHFL.IDX P6, R14, R13, R12, R11 ;  /* 0x0000000c0d0e7389 */ /* 0x00006400000c000b */
[----:B01---5:R-:W-:Y:S01]  /*2d870*/  ENDCOLLECTIVE ;  /* 0x000000000000791b */ /* 0x023fe20003800000 */
.L_x_2251:
[----:B------:R-:W-:Y:S05]  /*2d880*/  BSYNC B1 ;  /* 0x0000000000017941 */ /* 0x000fea0003800000 */
.L_x_2250:
[----:B------:R-:W-:Y:S02]  /*2d890*/  IMAD.MOV.U32 R13, RZ, RZ, R53 ;  /* 0x000000ffff0d7224 */ /* 0x000fe400078e0035 */
[----:B------:R-:W-:Y:S02]  /*2d8a0*/  IMAD.MOV.U32 R12, RZ, RZ, 0x2 ;  /* 0x00000002ff0c7424 */ /* 0x000fe400078e00ff */
[----:B------:R-:W-:Y:S02]  /*2d8b0*/  IMAD.MOV.U32 R11, RZ, RZ, 0x181f ;  /* 0x0000181fff0b7424 */ /* 0x000fe400078e00ff */
[----:B------:R-:W-:Y:S02]  /*2d8c0*/  IMAD.MOV.U32 R15, RZ, RZ, -0x1 ;  /* 0xffffffffff0f7424 */ /* 0x000fe400078e00ff */
[----:B------:R-:W-:Y:S02]  /*2d8d0*/  IMAD.MOV.U32 R9, RZ, RZ, R14 ;  /* 0x000000ffff097224 */ /* 0x000fe400078e000e */
[----:B------:R-:W-:-:S07]  /*2d8e0*/  VIADD R8, R10, 0x40 ;  /* 0x000000400a087836 */ /* 0x000fce0000000000 */
[----:B------:R-:W-:Y:S05]  /*2d8f0*/  WARPSYNC.COLLECTIVE R15, `(.L_x_2252) ;  /* 0x000000000f087348 */ /* 0x000fea0003c00000 */
[----:B------:R0:W1:Y:S02]  /*2d900*/  SHFL.IDX P6, R14, R13, R12, R11 ;  /* 0x0000000c0d0e7389 */ /* 0x00006400000c000b */
[----:B01----:R-:W-:Y:S01]  /*2d910*/  ENDCOLLECTIVE ;  /* 0x000000000000791b */ /* 0x003fe20003800000 */
.L_x_2252:
[----:B------:R-:W-:Y:S01]  /*2d920*/  ISETP.GE.OR P1, PT, R8, R59, P0 ;  /* 0x0000003b0800720c */ /* 0x000fe20000726670 */
[----:B------:R-:W-:Y:S02]  /*2d930*/  IMAD.MOV.U32 R13, RZ, RZ, R55 ;  /* 0x000000ffff0d7224 */ /* 0x000fe400078e0037 */
[----:B------:R-:W-:-:S10]  /*2d940*/  IMAD.MOV.U32 R21, RZ, RZ, R14 ;  /* 0x000000ffff157224 */ /* 0x000fd400078e000e */
[----:B------:R-:W-:Y:S05]  /*2d950*/  WARPSYNC.COLLECTIVE R15, `(.L_x_2253) ;  /* 0x000000000f087348 */ /* 0x000fea0003c00000 */
[----:B------:R0:W1:Y:S02]  /*2d960*/  SHFL.IDX P6, R14, R13, R12, R11 ;  /* 0x0000000c0d0e7389 */ /* 0x00006400000c000b */
[----:B01----:R-:W-:Y:S01]  /*2d970*/  ENDCOLLECTIVE ;  /* 0x000000000000791b */ /* 0x003fe20003800000 */
.L_x_2253:
[----:B------:R-:W-:-:S04]  /*2d980*/  @!P1 IADD3 R24, P2, R16, R21, RZ ;  /* 0x0000001510189210 */ /* 0x000fc80007f5e0ff */
[----:B------:R-:W-:Y:S01]  /*2d990*/  @!P1 IADD3.X R9, R9, R17, RZ, P2, !PT ;  /* 0x0000001109099210 */ /* 0x000fe200017fe4ff */
[----:B------:R-:W-:Y:S02]  /*2d9a0*/  IMAD.MOV.U32 R13, RZ, RZ, R57 ;  /* 0x000000ffff0d7224 */ /* 0x000fe400078e0039 */
[----:B------:R-:W-:-:S07]  /*2d9b0*/  IMAD.MOV.U32 R25, RZ, RZ, R14 ;  /* 0x000000ffff197224 */ /* 0x000fce00078e000e */
[----:B------:R-:W-:Y:S05]  /*2d9c0*/  WARPSYNC.COLLECTIVE R15, `(.L_x_2254) ;  /* 0x000000000f087348 */ /* 0x000fea0003c00000 */
[----:B------:R0:W1:Y:S02]  /*2d9d0*/  SHFL.IDX P6, R14, R13, R12, R11 ;  /* 0x0000000c0d0e7389 */ /* 0x00006400000c000b */
[----:B01----:R-:W-:Y:S01]  /*2d9e0*/  ENDCOLLECTIVE ;  /* 0x000000000000791b */ /* 0x003fe20003800000 */
.L_x_2254:
[----:B------:R-:W-:-:S05]  /*2d9f0*/  @!P1 IADD3 R32, P3, R16, R14, RZ ;  /* 0x0000000e10209210 */ /* 0x000fca0007f7e0ff */
[----:B------:R-:W-:Y:S02]  /*2da00*/  @!P1 IMAD.X R33, R25, 0x1, R17, P3 ;  /* 0x0000000119219824 */ /* 0x000fe400018e0611 */
[----:B------:R-:W-:-:S04]  /*2da10*/  @!P1 IMAD.MOV.U32 R25, RZ, RZ, R9 ;  /* 0x000000ffff199224 */ /* 0x000fc800078e0009 */
[----:B------:R-:W5:Y:S04]  /*2da20*/  @!P1 LD.E.128 R32, desc[UR36][R32.64] ;  /* 0x0000002420209980 */ /* 0x000f68000c101d00 */
[----:B------:R-:W5:Y:S01]  /*2da30*/  @!P1 LD.E.128 R24, desc[UR36][R24.64] ;  /* 0x0000002418189980 */ /* 0x000f62000c101d00 */
[----:B------:R-:W-:Y:S02]  /*2da40*/  IMAD.MOV.U32 R13, RZ, RZ, R37 ;  /* 0x000000ffff0d7224 */ /* 0x000fe400078e0025 */
[----:B------:R-:W-:-:S07]  /*2da50*/  IMAD.MOV.U32 R12, RZ, RZ, 0x3 ;  /* 0x00000003ff0c7424 */ /* 0x000fce00078e00ff */
[----:B-----5:R-:W-:Y:S05]  /*2da60*/  WARPSYNC.COLLECTIVE R15, `(.L_x_2255) ;  /* 0x000000000f087348 */ /* 0x020fea0003c00000 */
[----:B------:R0:W1:Y:S02]  /*2da70*/  SHFL.IDX P6, R14, R13, R12, R11 ;  /* 0x0000000c0d0e7389 */ /* 0x00006400000c000b */
[----:B01---5:R-:W-:Y:S01]  /*2da80*/  ENDCOLLECTIVE ;  /* 0x000000000000791b */ /* 0x023fe20003800000 */
.L_x_2255:
[----:B------:R-:W-:Y:S02]  /*2da90*/  IMAD.MOV.U32 R13, RZ, RZ, R53 ;  /* 0x000000ffff0d7224 */ /* 0x000fe400078e0035 */
[----:B------:R-:W-:-:S07]  /*2daa0*/  IMAD.MOV.U32 R37, RZ, RZ, R14 ;  /* 0x000000ffff257224 */ /* 0x000fce00078e000e */
[----:B------:R-:W-:Y:S05]  /*2dab0*/  WARPSYNC.COLLECTIVE R15, `(.L_x_2256) ;  /* 0x000000000f087348 */ /* 0x000fea0003c00000 */
[----:B------:R0:W1:Y:S02]  /*2dac0*/  SHFL.IDX P6, R14, R13, R12, R11 ;  /* 0x0000000c0d0e7389 */ /* 0x00006400000c000b */
[----:B01----:R-:W-:Y:S01]  /*2dad0*/  ENDCOLLECTIVE ;  /* 0x000000000000791b */ /* 0x003fe20003800000 */
.L_x_2256:
[----:B------:R-:W-:Y:S02]  /*2dae0*/  IMAD.MOV.U32 R13, RZ, RZ, R55 ;  /* 0x000000ffff0d7224 */ /* 0x000fe400078e0037 */
[----:B------:R-:W-:-:S07]  /*2daf0*/  IMAD.MOV.U32 R53, RZ, RZ, R14 ;  /* 0x000000ffff357224 */ /* 0x000fce00078e000e */
[----:B------:R-:W-:Y:S05]  /*2db00*/  WARPSYNC.COLLECTIVE R15, `(.L_x_2257) ;  /* 0x000000000f087348 */ /* 0x000fea0003c00000 */
[----:B------:R0:W1:Y:S02]  /*2db10*/  SHFL.IDX P6, R14, R13, R12, R11 ;  /* 0x0000000c0d0e7389 */ /* 0x00006400000c000b */
[----:B01----:R-:W-:Y:S01]  /*2db20*/  ENDCOLLECTIVE ;  /* 0x000000000000791b */ /* 0x003fe20003800000 */
.L_x_2257:
[----:B------:R-:W-:Y:S02]  /*2db30*/  IMAD.MOV.U32 R13, RZ, RZ, R57 ;  /* 0x000000ffff0d7224 */ /* 0x000fe400078e0039 */
[----:B------:R-:W-:-:S07]  /*2db40*/  IMAD.MOV.U32 R55, RZ, RZ, R14 ;  /* 0x000000ffff377224 */ /* 0x000fce00078e000e */
[----:B------:R-:W-:Y:S05]  /*2db50*/  WARPSYNC.COLLECTIVE R15, `(.L_x_2258) ;  /* 0x000000000f087348 */ /* 0x000fea0003c00000 */
[----:B------:R0:W1:Y:S02]  /*2db60*/  SHFL.IDX P6, R14, R13, R12, R11 ;  /* 0x0000000c0d0e7389 */ /* 0x00006400000c000b */
[----:B01----:R-:W-:Y:S01]  /*2db70*/  ENDCOLLECTIVE ;  /* 0x000000000000791b */ /* 0x003fe20003800000 */
.L_x_2258:
[----:B------:R-:W-:Y:S02]  /*2db80*/  CS2R R20, SRZ ;  /* 0x0000000000147805 */ /* 0x000fe4000001ff00 */
[----:B------:R-:W-:Y:S02]  /*2db90*/  CS2R R38, SRZ ;  /* 0x0000000000267805 */ /* 0x000fe4000001ff00 */
[----:B------:R-:W-:Y:S02]  /*2dba0*/  CS2R R40, SRZ ;  /* 0x0000000000287805 */ /* 0x000fe4000001ff00 */
[----:B------:R-:W-:Y:S02]  /*2dbb0*/  CS2R R42, SRZ ;  /* 0x00000000002a7805 */ /* 0x000fe4000001ff00 */
[----:B------:R-:W-:Y:S01]  /*2dbc0*/  CS2R R8, SRZ ;  /* 0x0000000000087805 */ /* 0x000fe2000001ff00 */
[----:B------:R-:W-:Y:S02]  /*2dbd0*/  IMAD.MOV.U32 R57, RZ, RZ, R14 ;  /* 0x000000ffff397224 */ /* 0x000fe400078e000e */
[----:B------:R-:W-:-:S02]  /*2dbe0*/  @!P1 IMAD.MOV.U32 R40, RZ, RZ, R32 ;  /* 0x000000ffff289224 */ /* 0x000fc400078e0020 */
[----:B------:R-:W-:Y:S02]  /*2dbf0*/  @!P1 IMAD.MOV.U32 R41, RZ, RZ, R33 ;  /* 0x000000ffff299224 */ /* 0x000fe400078e0021 */
[----:B------:R-:W-:Y:S01]  /*2dc00*/  @!P1 IMAD.MOV.U32 R20, RZ, RZ, R24 ;  /* 0x000000ffff149224 */ /* 0x000fe200078e0018 */
[----:B------:R-:W-:Y:S01]  /*2dc10*/  @!P1 MOV R21, R25 ;  /* 0x0000001900159202 */ /* 0x000fe20000000f00 */
[----:B------:R-:W-:Y:S02]  /*2dc20*/  @!P1 IMAD.MOV.U32 R38, RZ, RZ, R26 ;  /* 0x000000ffff269224 */ /* 0x000fe400078e001a */
[----:B------:R-:W-:Y:S02]  /*2dc30*/  @!P1 IMAD.MOV.U32 R39, RZ, RZ, R27 ;  /* 0x000000ffff279224 */ /* 0x000fe400078e001b */
[----:B------:R-:W-:Y:S02]  /*2dc40*/  @!P1 IMAD.MOV.U32 R42, RZ, RZ, R34 ;  /* 0x000000ffff2a9224 */ /* 0x000fe400078e0022 */
[----:B------:R-:W-:Y:S01]  /*2dc50*/  @!P1 IMAD.MOV.U32 R43, RZ, RZ, R35 ;  /* 0x000000ffff2b9224 */ /* 0x000fe200078e0023 */
[----:B------:R-:W-:Y:S06]  /*2dc60*/  BRA `(.L_x_2259) ;  /* 0xfffffe04004c7947 */ /* 0x000fec000383ffff */
.L_x_1903:
[----:B0-----:R0:W1:Y:S02]  /*2dc70*/  SYNCS.PHASECHK.TRANS64.TRYWAIT P4, [R22+URZ+0x28400], R25 ;  /* 0x02840019160075a7 */ /* 0x001064000808017f */
[----:B-1----:R-:W-:Y:S05]  /*2dc80*/  @!P4 NANOSLEEP.SYNCS 0x989680 ;  /* 0x009896800000c95d */ /* 0x002fea0003900000 */
[----:B------:R-:W1:Y:S02]  /*2dc90*/  @!P4 SYNCS.PHASECHK.TRANS64 P4, [R22+URZ+0x28400], R25 ;  /* 0x028400191600c5a7 */ /* 0x000e64000808007f */
[----:B-1----:R-:W-:Y:S05]  /*2dca0*/  @!P4 BRA `(.L_x_1903) ;  /* 0xfffffffc00f0c947 */ /* 0x002fea000383ffff */
[----:B------:R-:W-:Y:S05]  /*2dcb0*/  BRA `(.L_x_2260) ;  /* 0xfffffe0400bc7947 */ /* 0x000fea000383ffff */
.L_x_1913:
[----:B--2---:R2:W3:Y:S02]  /*2dcc0*/  SYNCS.PHASECHK.TRANS64.TRYWAIT P1, [R5+URZ+0x28430], R12 ;  /* 0x0284300c050075a7 */ /* 0x0044e4000802017f */
[----:B---3--:R-:W-:Y:S05]  /*2dcd0*/  @!P1 NANOSLEEP.SYNCS 0x989680 ;  /* 0x009896800000995d */ /* 0x008fea0003900000 */
[----:B------:R-:W3:Y:S02]  /*2dce0*/  @!P1 SYNCS.PHASECHK.TRANS64 P1, [R5+URZ+0x28430], R12 ;  /* 0x0284300c050095a7 */ /* 0x000ee4000802007f */
[----:B---3--:R-:W-:Y:S05]  /*2dcf0*/  @!P1 BRA `(.L_x_1913) ;  /* 0xfffffffc00f09947 */ /* 0x008fea000383ffff */
[----:B------:R-:W-:Y:S05]  /*2dd00*/  BRA `(.L_x_1912) ;  /* 0xfffffe4800287947 */ /* 0x000fea000383ffff */
.L_x_1927:
[----:B-1----:R1:W2:Y:S02]  /*2dd10*/  SYNCS.PHASECHK.TRANS64.TRYWAIT P2, [R5+URZ+0x28450], R12 ;  /* 0x0284500c050075a7 */ /* 0x0022a4000804017f */
[----:B--2---:R-:W-:Y:S05]  /*2dd20*/  @!P2 NANOSLEEP.SYNCS 0x989680 ;  /* 0x009896800000a95d */ /* 0x004fea0003900000 */
[----:B------:R-:W2:Y:S02]  /*2dd30*/  @!P2 SYNCS.PHASECHK.TRANS64 P2, [R5+URZ+0x28450], R12 ;  /* 0x0284500c0500a5a7 */ /* 0x000ea4000804007f */
[----:B--2---:R-:W-:Y:S05]  /*2dd40*/  @!P2 BRA `(.L_x_1927) ;  /* 0xfffffffc00f0a947 */ /* 0x004fea000383ffff */
[----:B------:R-:W-:Y:S05]  /*2dd50*/  BRA `(.L_x_1926) ;  /* 0xfffffe6800907947 */ /* 0x000fea000383ffff */
.L_x_1937:
[----:B-1----:R1:W2:Y:S02]  /*2dd60*/  SYNCS.PHASECHK.TRANS64.TRYWAIT P2, [R205+URZ+0x28430], R9 ;  /* 0x02843009cd0075a7 */ /* 0x0022a4000804017f */
[----:B--2---:R-:W-:Y:S05]  /*2dd70*/  @!P2 NANOSLEEP.SYNCS 0x989680 ;  /* 0x009896800000a95d */ /* 0x004fea0003900000 */
[----:B------:R-:W2:Y:S02]  /*2dd80*/  @!P2 SYNCS.PHASECHK.TRANS64 P2, [R205+URZ+0x28430], R9 ;  /* 0x02843009cd00a5a7 */ /* 0x000ea4000804007f */
[----:B--2---:R-:W-:Y:S05]  /*2dd90*/  @!P2 BRA `(.L_x_1937) ;  /* 0xfffffffc00f0a947 */ /* 0x004fea000383ffff */
[----:B------:R-:W-:Y:S05]  /*2dda0*/  BRA `(.L_x_1936) ;  /* 0xfffffe6c00f07947 */ /* 0x000fea000383ffff */
.L_x_1951:
[----:B---3--:R3:W4:Y:S02]  /*2ddb0*/  SYNCS.PHASECHK.TRANS64.TRYWAIT P2, [R205+URZ+0x28450], R9 ;  /* 0x02845009cd0075a7 */ /* 0x008724000804017f */
[----:B----4-:R-:W-:Y:S05]  /*2ddc0*/  @!P2 NANOSLEEP.SYNCS 0x989680 ;  /* 0x009896800000a95d */ /* 0x010fea0003900000 */
[----:B------:R-:W4:Y:S02]  /*2ddd0*/  @!P2 SYNCS.PHASECHK.TRANS64 P2, [R205+URZ+0x28450], R9 ;  /* 0x02845009cd00a5a7 */ /* 0x000f24000804007f */
[----:B----4-:R-:W-:Y:S05]  /*2dde0*/  @!P2 BRA `(.L_x_1951) ;  /* 0xfffffffc00f0a947 */ /* 0x010fea000383ffff */
[----:B------:R-:W-:Y:S05]  /*2ddf0*/  BRA `(.L_x_1950) ;  /* 0xfffffe9400647947 */ /* 0x000fea000383ffff */
.L_x_1962:
[----:B-1----:R1:W2:Y:S02]  /*2de00*/  SYNCS.PHASECHK.TRANS64.TRYWAIT P2, [R5+URZ+0x28430], R10 ;  /* 0x0284300a050075a7 */ /* 0x0022a4000804017f */
[----:B--2---:R-:W-:Y:S05]  /*2de10*/  @!P2 NANOSLEEP.SYNCS 0x989680 ;  /* 0x009896800000a95d */ /* 0x004fea0003900000 */
[----:B------:R-:W2:Y:S02]  /*2de20*/  @!P2 SYNCS.PHASECHK.TRANS64 P2, [R5+URZ+0x28430], R10 ;  /* 0x0284300a0500a5a7 */ /* 0x000ea4000804007f */
[----:B--2---:R-:W-:Y:S05]  /*2de30*/  @!P2 BRA `(.L_x_1962) ;  /* 0xfffffffc00f0a947 */ /* 0x004fea000383ffff */
[----:B------:R-:W-:Y:S05]  /*2de40*/  BRA `(.L_x_1961) ;  /* 0xfffffe9800e07947 */ /* 0x000fea000383ffff */
.L_x_1968:
[----:B---3--:R3:W4:Y:S02]  /*2de50*/  SYNCS.PHASECHK.TRANS64.TRYWAIT P2, [R5+URZ+0x28450], R10 ;  /* 0x0284500a050075a7 */ /* 0x008724000804017f */
[----:B----4-:R-:W-:Y:S05]  /*2de60*/  @!P2 NANOSLEEP.SYNCS 0x989680 ;  /* 0x009896800000a95d */ /* 0x010fea0003900000 */
[----:B------:R-:W4:Y:S02]  /*2de70*/  @!P2 SYNCS.PHASECHK.TRANS64 P2, [R5+URZ+0x28450], R10 ;  /* 0x0284500a0500a5a7 */ /* 0x000f24000804007f */
[----:B----4-:R-:W-:Y:S05]  /*2de80*/  @!P2 BRA `(.L_x_1968) ;  /* 0xfffffffc00f0a947 */ /* 0x010fea000383ffff */
[----:B------:R-:W-:Y:S05]  /*2de90*/  BRA `(.L_x_1967) ;  /* 0xfffffeb400b07947 */ /* 0x000fea000383ffff */
.L_x_1975:
[----:B-1----:R1:W2:Y:S02]  /*2dea0*/  SYNCS.PHASECHK.TRANS64.TRYWAIT P1, [R10+URZ+0x28430], R8 ;  /* 0x028430080a0075a7 */ /* 0x0022a4000802017f */
[----:B--2---:R-:W-:Y:S05]  /*2deb0*/  @!P1 NANOSLEEP.SYNCS 0x989680 ;  /* 0x009896800000995d */ /* 0x004fea0003900000 */
[----:B------:R-:W2:Y:S02]  /*2dec0*/  @!P1 SYNCS.PHASECHK.TRANS64 P1, [R10+URZ+0x28430], R8 ;  /* 0x028430080a0095a7 */ /* 0x000ea4000802007f */
[----:B--2---:R-:W-:Y:S05]  /*2ded0*/  @!P1 BRA `(.L_x_1975) ;  /* 0xfffffffc00f09947 */ /* 0x004fea000383ffff */
[----:B------:R-:W-:Y:S05]  /*2dee0*/  BRA `(.L_x_1974) ;  /* 0xfffffeb8007c7947 */ /* 0x000fea000383ffff */
.L_x_1989:
[----:B---3--:R3:W4:Y:S02]  /*2def0*/  SYNCS.PHASECHK.TRANS64.TRYWAIT P1, [R10+URZ+0x28450], R8 ;  /* 0x028450080a0075a7 */ /* 0x008724000802017f */
[----:B----4-:R-:W-:Y:S05]  /*2df00*/  @!P1 NANOSLEEP.SYNCS 0x989680 ;  /* 0x009896800000995d */ /* 0x010fea0003900000 */
[----:B------:R-:W4:Y:S02]  /*2df10*/  @!P1 SYNCS.PHASECHK.TRANS64 P1, [R10+URZ+0x28450], R8 ;  /* 0x028450080a0095a7 */ /* 0x000f24000802007f */
[----:B----4-:R-:W-:Y:S05]  /*2df20*/  @!P1 BRA `(.L_x_1989) ;  /* 0xfffffffc00f09947 */ /* 0x010fea000383ffff */
[----:B------:R-:W-:Y:S05]  /*2df30*/  BRA `(.L_x_1988) ;  /* 0xfffffedc00e07947 */ /* 0x000fea000383ffff */
.L_x_1994:
[----:B-----5:R-:W-:Y:S01]  /*2df40*/  IMAD.MOV.U32 R12, RZ, RZ, R0 ;  /* 0x000000ffff0c7224 */ /* 0x020fe200078e0000 */
[----:B0-----:R-:W-:Y:S01]  /*2df50*/  LOP3.LUT R2, R0, 0x2, RZ, 0x3c, !PT ;  /* 0x0000000200027812 */ /* 0x001fe200078e3cff */
[----:B------:R-:W-:Y:S01]  /*2df60*/  IMAD.MOV.U32 R11, RZ, RZ, 0x1c1f ;  /* 0x00001c1fff0b7424 */ /* 0x000fe200078e00ff */
[----:B------:R-:W-:Y:S01]  /*2df70*/  SEL R7, R36, R37, P0 ;  /* 0x0000002524077207 */ /* 0x000fe20000000000 */
[----:B------:R-:W-:Y:S01]  /*2df80*/  IMAD.MOV.U32 R15, RZ, RZ, -0x1 ;  /* 0xffffffffff0f7424 */ /* 0x000fe200078e00ff */
[----:B------:R-:W-:Y:S02]  /*2df90*/  SEL R8, R32, R33, P0 ;  /* 0x0000002120087207 */ /* 0x000fe40000000000 */
[----:B------:R-:W-:-:S07]  /*2dfa0*/  SEL R36, R37, R36, P0 ;  /* 0x0000002425247207 */ /* 0x000fce0000000000 */
[----:B-12---:R-:W-:Y:S05]  /*2dfb0*/  WARPSYNC.COLLECTIVE R15, `(.L_x_2261) ;  /* 0x000000000f087348 */ /* 0x006fea0003c00000 */
[----:B------:R0:W3:Y:S02]  /*2dfc0*/  SHFL.IDX P6, R14, R13, R12, R11 ;  /* 0x0000000c0d0e7389 */ /* 0x0000e400000c000b */
[----:B0123--:R-:W-:Y:S01]  /*2dfd0*/  ENDCOLLECTIVE ;  /* 0x000000000000791b */ /* 0x00ffe20003800000 */
.L_x_2261:
        /* <DEDUP_REMOVED lines=18> */
.L_x_2262:
        /* <DEDUP_REMOVED lines=18> */
.L_x_2263:
        /* <DEDUP_REMOVED lines=18> */
.L_x_2264:
        /* <DEDUP_REMOVED lines=8> */
[----:B------:R-:W-:Y:S01]  /*2e3c0*/  SEL R77, R132, R133, P0 ;  /* 0x00000085844d7207 */ /* 0x000fe20000000000 */
[----:B------:R-:W-:Y:S01]  /*2e3d0*/  IMAD.MOV.U32 R12, RZ, RZ, R0 ;  /* 0x000000ffff0c7224 */ /* 0x000fe200078e0000 */
        /* <DEDUP_REMOVED lines=9> */
.L_x_2265:
        /* <DEDUP_REMOVED lines=18> */
.L_x_2266:
        /* <DEDUP_REMOVED lines=19> */
.L_x_2267:
[----:B------:R-:W-:Y:S02]  /*2e6c0*/  SEL R59, R70, R71, P0 ;  /* 0x00000047463b7207 */ /* 0x000fe40000000000 */
[----:B------:R-:W-:Y:S02]  /*2e6d0*/  SEL R117, R66, R67, P0 ;  /* 0x0000004342757207 */ /* 0x000fe40000000000 */
[----:B------:R-:W-:Y:S02]  /*2e6e0*/  SEL R70, R71, R70, P0 ;  /* 0x0000004647467207 */ /* 0x000fe40000000000 */
[----:B------:R-:W-:Y:S02]  /*2e6f0*/  SEL R125, R67, R66, P0 ;  /* 0x00000042437d7207 */ /* 0x000fe40000000000 */
[----:B------:R-:W-:Y:S02]  /*2e700*/  SEL R66, R78, R79, P0 ;  /* 0x0000004f4e427207 */ /* 0x000fe40000000000 */
[----:B------:R-:W-:-:S02]  /*2e710*/  SEL R63, R74, R75, P0 ;  /* 0x0000004b4a3f7207 */ /* 0x000fc40000000000 */
[----:B------:R-:W-:Y:S02]  /*2e720*/  SEL R78, R79, R78, P0 ;  /* 0x0000004e4f4e7207 */ /* 0x000fe40000000000 */
        /* <DEDUP_REMOVED lines=10> */
.L_x_2268:
        /* <DEDUP_REMOVED lines=19> */
.L_x_2269:
        /* <DEDUP_REMOVED lines=18> */
.L_x_2270:
[----:B------:R-:W-:Y:S02]  /*2ea20*/  SEL R142, R143, R142, P0 ;  /* 0x0000008e8f8e7207 */ /* 0x000fe40000000000 */
[----:B------:R-:W-:Y:S02]  /*2ea30*/  SEL R138, R139, R138, P0 ;  /* 0x0000008a8b8a7207 */ /* 0x000fe40000000000 */
[----:B------:R-:W-:Y:S02]  /*2ea40*/  SEL R133, R150, R151, P0 ;  /* 0x0000009796857207 */ /* 0x000fe40000000000 */
[----:B------:R-:W-:Y:S02]  /*2ea50*/  SEL R161, R159, R147, P0 ;  /* 0x000000939fa17207 */ /* 0x000fe40000000000 */
[----:B------:R-:W-:Y:S02]  /*2ea60*/  SEL R150, R151, R150, P0 ;  /* 0x0000009697967207 */ /* 0x000fe40000000000 */
[----:B------:R-:W-:Y:S01]  /*2ea70*/  SEL R160, R147, R159, P0 ;  /* 0x0000009f93a07207 */ /* 0x000fe20000000000 */
[----:B------:R-:W-:-:S02]  /*2ea80*/  IMAD.MOV.U32 R13, RZ, RZ, R44 ;  /* 0x000000ffff0d7224 */ /* 0x000fc400078e002c */
[----:B------:R-:W-:Y:S02]  /*2ea90*/  IMAD.MOV.U32 R12, RZ, RZ, R2 ;  /* 0x000000ffff0c7224 */ /* 0x000fe400078e0002 */
[----:B------:R-:W-:-:S07]  /*2eaa0*/  IMAD.MOV.U32 R29, RZ, RZ, R14 ;  /* 0x000000ffff1d7224 */ /* 0x000fce00078e000e */
[----:B------:R-:W-:Y:S05]  /*2eab0*/  WARPSYNC.COLLECTIVE R15, `(.L_x_2271) ;  /* 0x000000000f087348 */ /* 0x000fea0003c00000 */
[----:B------:R0:W1:Y:S02]  /*2eac0*/  SHFL.IDX P6, R14, R13, R12, R11 ;  /* 0x0000000c0d0e7389 */ /* 0x00006400000c000b */
[----:B01----:R-:W-:Y:S01]  /*2ead0*/  ENDCOLLECTIVE ;  /* 0x000000000000791b */ /* 0x003fe20003800000 */
.L_x_2271:
[----:B------:R-:W-:Y:S02]  /*2eae0*/  IMAD.MOV.U32 R13, RZ, RZ, R40 ;  /* 0x000000ffff0d7224 */ /* 0x000fe400078e0028 */
[----:B------:R-:W-:-:S07]  /*2eaf0*/  IMAD.MOV.U32 R44, RZ, RZ, R14 ;  /* 0x000000ffff2c7224 */ /* 0x000fce00078e000e */
[----:B------:R-:W-:Y:S05]  /*2eb00*/  WARPSYNC.COLLECTIVE R15, `(.L_x_2272) ;  /* 0x000000000f087348 */ /* 0x000fea0003c00000 */
[----:B------:R0:W1:Y:S02]  /*2eb10*/  SHFL.IDX P6, R14, R13, R12, R11 ;  /* 0x0000000c0d0e7389 */ /* 0x00006400000c000b */
[----:B01----:R-:W-:Y:S01]  /*2eb20*/  ENDCOLLECTIVE ;  /* 0x000000000000791b */ /* 0x003fe20003800000 */
.L_x_2272:
[----:B------:R-:W-:Y:S02]  /*2eb30*/  SEL R227, R30, R44, P0 ;  /* 0x0000002c1ee37207 */ /* 0x000fe40000000000 */
[----:B------:R-:W-:Y:S01]  /*2eb40*/  SEL R228, R44, R30, P0 ;  /* 0x0000001e2ce47207 */ /* 0x000fe20000000000 */
[----:B------:R-:W-:Y:S01]  /*2eb50*/  IMAD.MOV.U32 R13, RZ, RZ, R35 ;  /* 0x000000ffff0d7224 */ /* 0x000fe200078e0023 */
[----:B------:R-:W-:Y:S01]  /*2eb60*/  MOV R12, R0 ;  /* 0x00000000000c7202 */ /* 0x000fe20000000f00 */
[----:B------:R-:W-:-:S07]  /*2eb70*/  IMAD.MOV.U32 R40, RZ, RZ, R14 ;  /* 0x000000ffff287224 */ /* 0x000fce00078e000e */
[----:B------:R-:W-:Y:S05]  /*2eb80*/  WARPSYNC.COLLECTIVE R15, `(.L_x_2273) ;  /* 0x000000000f087348 */ /* 0x000fea0003c00000 */
[----:B------:R0:W1:Y:S02]  /*2eb90*/  SHFL.IDX P6, R14, R13, R12, R11 ;  /* 0x0000000c0d0e7389 */ /* 0x00006400000c000b */
[----:B01----:R-:W-:Y:S01]  /*2eba0*/  ENDCOLLECTIVE ;  /* 0x000000000000791b */ /* 0x003fe20003800000 */
.L_x_2273:
[----:B------:R-:W-:Y:S01]  /*2ebb0*/  SEL R229, R29, R40, P0 ;  /* 0x000000281de57207 */ /* 0x000fe20000000000 */
[----:B------:R-:W-:Y:S02]  /*2ebc0*/  IMAD.MOV.U32 R13, RZ, RZ, R28 ;  /* 0x000000ffff0d7224 */ /* 0x000fe400078e001c */
[----:B------:R-:W-:-:S07]  /*2ebd0*/  IMAD.MOV.U32 R35, RZ, RZ, R14 ;  /* 0x000000ffff237224 */ /* 0x000fce00078e000e */
[----:B------:R-:W-:Y:S05]  /*2ebe0*/  WARPSYNC.COLLECTIVE R15, `(.L_x_2274) ;  /* 0x000000000f087348 */ /* 0x000fea0003c00000 */
[----:B------:R0:W1:Y:S02]  /*2ebf0*/  SHFL.IDX P6, R14, R13, R12, R11 ;  /* 0x0000000c0d0e7389 */ /* 0x00006400000c000b */
[----:B01----:R-:W-:Y:S01]  /*2ec00*/  ENDCOLLECTIVE ;  /* 0x000000000000791b */ /* 0x003fe20003800000 */
.L_x_2274:
[----:B------:R-:W-:Y:S02]  /*2ec10*/  IMAD.MOV.U32 R13, RZ, RZ, R52 ;  /* 0x000000ffff0d7224 */ /* 0x000fe400078e0034 */
[----:B------:R-:W-:Y:S02]  /*2ec20*/  IMAD.MOV.U32 R12, RZ, RZ, R2 ;  /* 0x000000ffff0c7224 */ /* 0x000fe400078e0002 */
[----:B------:R-:W-:-:S07]  /*2ec30*/  IMAD.MOV.U32 R28, RZ, RZ, R14 ;  /* 0x000000ffff1c7224 */ /* 0x000fce00078e000e */
[----:B------:R-:W-:Y:S05]  /*2ec40*/  WARPSYNC.COLLECTIVE R15, `(.L_x_2275) ;  /* 0x000000000f087348 */ /* 0x000fea0003c00000 */
[----:B------:R0:W1:Y:S02]  /*2ec50*/  SHFL.IDX P6, R14, R13, R12, R11 ;  /* 0x0000000c0d0e7389 */ /* 0x00006400000c000b */
[----:B01----:R-:W-:Y:S01]  /*2ec60*/  ENDCOLLECTIVE ;  /* 0x000000000000791b */ /* 0x003fe20003800000 */
.L_x_2275:
[----:B------:R-:W-:Y:S02]  /*2ec70*/  IMAD.MOV.U32 R13, RZ, RZ, R48 ;  /* 0x000000ffff0d7224 */ /* 0x000fe400078e0030 */
[----:B------:R-:W-:-:S07]  /*2ec80*/  IMAD.MOV.U32 R52, RZ, RZ, R14 ;  /* 0x000000ffff347224 */ /* 0x000fce00078e000e */
[----:B------:R-:W-:Y:S05]  /*2ec90*/  WARPSYNC.COLLECTIVE R15, `(.L_x_2276) ;  /* 0x000000000f087348 */ /* 0x000fea0003c00000 */
[----:B------:R0:W1:Y:S02]  /*2eca0*/  SHFL.IDX P6, R14, R13, R12, R11 ;  /* 0x0000000c0d0e7389 */ /* 0x00006400000c000b */
[----:B01----:R-:W-:Y:S01]  /*2ecb0*/  ENDCOLLECTIVE ;  /* 0x000000000000791b */ /* 0x003fe20003800000 */
.L_x_2276:
[----:B------:R-:W-:Y:S02]  /*2ecc0*/  SEL R189, R35, R52, P0 ;  /* 0x0000003423bd7207 */ /* 0x000fe40000000000 */
[----:B------:R-:W-:Y:S01]  /*2ecd0*/  SEL R192, R52, R35, P0 ;  /* 0x0000002334c07207 */ /* 0x000fe20000000000 */
[----:B------:R-:W-:Y:S02]  /*2ece0*/  IMAD.MOV.U32 R13, RZ, RZ, R34 ;  /* 0x000000ffff0d7224 */ /* 0x000fe400078e0022 */
[----:B------:R-:W-:Y:S02]  /*2ecf0*/  IMAD.MOV.U32 R12, RZ, RZ, R0 ;  /* 0x000000ffff0c7224 */ /* 0x000fe400078e0000 */
[----:B------:R-:W-:-:S07]  /*2ed00*/  IMAD.MOV.U32 R48, RZ, RZ, R14 ;  /* 0x000000ffff307224 */ /* 0x000fce00078e000e */
[----:B------:R-:W-:Y:S05]  /*2ed10*/  WARPSYNC.COLLECTIVE R15, `(.L_x_2277) ;  /* 0x000000000f087348 */ /* 0x000fea0003c00000 */
[----:B------:R0:W1:Y:S02]  /*2ed20*/  SHFL.IDX P6, R14, R13, R12, R11 ;  /* 0x0000000c0d0e7389 */ /* 0x00006400000c000b */
[----:B01----:R-:W-:Y:S01]  /*2ed30*/  ENDCOLLECTIVE ;  /* 0x000000000000791b */ /* 0x003fe20003800000 */
.L_x_2277:
[----:B------:R-:W-:Y:S02]  /*2ed40*/  SEL R204, R28, R48, P0 ;  /* 0x000000301ccc7207 */ /* 0x000fe40000000000 */
[----:B------:R-:W-:Y:S01]  /*2ed50*/  SEL R226, R48, R28, P0 ;  /* 0x0000001c30e27207 */ /* 0x000fe20000000000 */
[----:B------:R-:W-:Y:S02]  /*2ed60*/  IMAD.MOV.U32 R13, RZ, RZ, R27 ;  /* 0x000000ffff0d7224 */ /* 0x000fe400078e001b */
[----:B------:R-:W-:-:S07]  /*2ed70*/  IMAD.MOV.U32 R34, RZ, RZ, R14 ;  /* 0x000000ffff227224 */ /* 0x000fce00078e000e */
[----:B------:R-:W-:Y:S05]  /*2ed80*/  WARPSYNC.COLLECTIVE R15, `(.L_x_2278) ;  /* 0x000000000f087348 */ /* 0x000fea0003c00000 */
[----:B------:R0:W1:Y:S02]  /*2ed90*/  SHFL.IDX P6, R14, R13, R12, R11 ;  /* 0x0000000c0d0e7389 */ /* 0x00006400000c000b */
[----:B01----:R-:W-:Y:S01]  /*2eda0*/  ENDCOLLECTIVE ;  /* 0x000000000000791b */ /* 0x003fe20003800000 */
.L_x_2278:
[----:B------:R-:W-:Y:S02]  /*2edb0*/  IMAD.MOV.U32 R13, RZ, RZ, R60 ;  /* 0x000000ffff0d7224 */ /* 0x000fe400078e003c */
[----:B------:R-:W-:Y:S01]  /*2edc0*/  IMAD.MOV.U32 R12, RZ, RZ, R2 ;  /* 0x000000ffff0c7224 */ /* 0x000fe200078e0002 */
[----:B------:R-:W-:-:S07]  /*2edd0*/  MOV R27, R14 ;  /* 0x0000000e001b7202 */ /* 0x000fce0000000f00 */
[----:B------:R-:W-:Y:S05]  /*2ede0*/  WARPSYNC.COLLECTIVE R15, `(.L_x_2279) ;  /* 0x000000000f087348 */ /* 0x000fea0003c00000 */
[----:B------:R0:W1:Y:S02]  /*2edf0*/  SHFL.IDX P6, R14, R13, R12, R11 ;  /* 0x0000000c0d0e7389 */ /* 0x00006400000c000b */
[----:B01----:R-:W-:Y:S01]  /*2ee00*/  ENDCOLLECTIVE ;  /* 0x000000000000791b */ /* 0x003fe20003800000 */
.L_x_2279:
[----:B------:R-:W-:Y:S02]  /*2ee10*/  IMAD.MOV.U32 R13, RZ, RZ, R56 ;  /* 0x000000ffff0d7224 */ /* 0x000fe400078e0038 */
[----:B------:R-:W-:-:S07]  /*2ee20*/  IMAD.MOV.U32 R60, RZ, RZ, R14 ;  /* 0x000000ffff3c7224 */ /* 0x000fce00078e000e */
[----:B------:R-:W-:Y:S05]  /*2ee30*/  WARPSYNC.COLLECTIVE R15, `(.L_x_2280) ;  /* 0x000000000f087348 */ /* 0x000fea0003c00000 */
[----:B------:R0:W1:Y:S02]  /*2ee40*/  SHFL.IDX P6, R14, R13, R12, R11 ;  /* 0x0000000c0d0e7389 */ /* 0x00006400000c000b */
[----:B01----:R-:W-:Y:S01]  /*2ee50*/  ENDCOLLECTIVE ;  /* 0x000000000000791b */ /* 0x003fe20003800000 */
.L_x_2280:
        /* <DEDUP_REMOVED lines=8> */
.L_x_2281:
[----:B------:R-:W-:Y:S02]  /*2eee0*/  SEL R182, R27, R56, P0 ;  /* 0x000000381bb67207 */ /* 0x000fe40000000000 */
[----:B------:R-:W-:Y:S01]  /*2eef0*/  SEL R183, R56, R27, P0 ;  /* 0x0000001b38b77207 */ /* 0x000fe20000000000 */
[----:B------:R-:W-:Y:S02]  /*2ef00*/  IMAD.MOV.U32 R13, RZ, RZ, R26 ;  /* 0x000000ffff0d7224 */ /* 0x000fe400078e001a */
[----:B------:R-:W-:-:S07]  /*2ef10*/  IMAD.MOV.U32 R33, RZ, RZ, R14 ;  /* 0x000000ffff217224 */ /* 0x000fce00078e000e */
[----:B------:R-:W-:Y:S05]  /*2ef20*/  WARPSYNC.COLLECTIVE R15, `(.L_x_2282) ;  /* 0x000000000f087348 */ /* 0x000fea0003c00000 */
[----:B------:R0:W1:Y:S02]  /*2ef30*/  SHFL.IDX P6, R14, R13, R12, R11 ;  /* 0x0000000c0d0e7389 */ /* 0x00006400000c000b */
[----:B01----:R-:W-:Y:S01]  /*2ef40*/  ENDCOLLECTIVE ;  /* 0x000000000000791b */ /* 0x003fe20003800000 */
.L_x_2282:
[----:B------:R-:W-:Y:S02]  /*2ef50*/  IMAD.MOV.U32 R13, RZ, RZ, R68 ;  /* 0x000000ffff0d7224 */ /* 0x000fe400078e0044 */
[----:B------:R-:W-:Y:S02]  /*2ef60*/  IMAD.MOV.U32 R12, RZ, RZ, R2 ;  /* 0x000000ffff0c7224 */ /* 0x000fe400078e0002 */
[----:B------:R-:W-:-:S07]  /*2ef70*/  IMAD.MOV.U32 R26, RZ, RZ, R14 ;  /* 0x000000ffff1a7224 */ /* 0x000fce00078e000e */
[----:B------:R-:W-:Y:S05]  /*2ef80*/  WARPSYNC.COLLECTIVE R15, `(.L_x_2283) ;  /* 0x000000000f087348 */ /* 0x000fea0003c00000 */
[----:B------:R0:W1:Y:S02]  /*2ef90*/  SHFL.IDX P6, R14, R13, R12, R11 ;  /* 0x0000000c0d0e7389 */ /* 0x00006400000c000b */
[----:B01----:R-:W-:Y:S01]  /*2efa0*/  ENDCOLLECTIVE ;  /* 0x000000000000791b */ /* 0x003fe20003800000 */
.L_x_2283:
[----:B------:R-:W-:Y:S01]  /*2efb0*/  IMAD.MOV.U32 R13, RZ, RZ, R20 ;  /* 0x000000ffff0d7224 */ /* 0x000fe200078e0014 */
[----:B------:R-:W-:-:S07]  /*2efc0*/  MOV R68, R14 ;  /* 0x0000000e00447202 */ /* 0x000fce0000000f00 */
[----:B------:R-:W-:Y:S05]  /*2efd0*/  WARPSYNC.COLLECTIVE R15, `(.L_x_2284) ;  /* 0x000000000f087348 */ /* 0x000fea0003c00000 */
[----:B------:R0:W1:Y:S02]  /*2efe0*/  SHFL.IDX P6, R14, R13, R12, R11 ;  /* 0x0000000c0d0e7389 */ /* 0x00006400000c000b */
[----:B01----:R-:W-:Y:S01]  /*2eff0*/  ENDCOLLECTIVE ;  /* 0x000000000000791b */ /* 0x003fe20003800000 */
.L_x_2284:
        /* <DEDUP_REMOVED lines=8> */
.L_x_2285:
[----:B------:R-:W-:Y:S02]  /*2f080*/  SEL R179, R26, R20, P0 ;  /* 0x000000141ab37207 */ /* 0x000fe40000000000 */
[----:B------:R-:W-:Y:S01]  /*2f090*/  SEL R178, R20, R26, P0 ;  /* 0x0000001a14b27207 */ /* 0x000fe20000000000 */
[----:B------:R-:W-:Y:S02]  /*2f0a0*/  IMAD.MOV.U32 R13, RZ, RZ, R31 ;  /* 0x000000ffff0d7224 */ /* 0x000fe400078e001f */
[----:B------:R-:W-:-:S07]  /*2f0b0*/  IMAD.MOV.U32 R37, RZ, RZ, R14 ;  /* 0x000000ffff257224 */ /* 0x000fce00078e000e */
[----:B------:R-:W-:Y:S05]  /*2f0c0*/  WARPSYNC.COLLECTIVE R15, `(.L_x_2286) ;  /* 0x000000000f087348 */ /* 0x000fea0003c00000 */
[----:B------:R0:W1:Y:S02]  /*2f0d0*/  SHFL.IDX P6, R14, R13, R12, R11 ;  /* 0x0000000c0d0e7389 */ /* 0x00006400000c000b */
[----:B01----:R-:W-:Y:S01]  /*2f0e0*/  ENDCOLLECTIVE ;  /* 0x000000000000791b */ /* 0x003fe20003800000 */
.L_x_2286:
[----:B------:R-:W-:Y:S02]  /*2f0f0*/  IMAD.MOV.U32 R13, RZ, RZ, R76 ;  /* 0x000000ffff0d7224 */ /* 0x000fe400078e004c */
[----:B------:R-:W-:Y:S02]  /*2f100*/  IMAD.MOV.U32 R12, RZ, RZ, R2 ;  /* 0x000000ffff0c7224 */ /* 0x000fe400078e0002 */
[----:B------:R-:W-:-:S07]  /*2f110*/  IMAD.MOV.U32 R31, RZ, RZ, R14 ;  /* 0x000000ffff1f7224 */ /* 0x000fce00078e000e */
[----:B------:R-:W-:Y:S05]  /*2f120*/  WARPSYNC.COLLECTIVE R15, `(.L_x_2287) ;  /* 0x000000000f087348 */ /* 0x000fea0003c00000 */
[----:B------:R0:W1:Y:S02]  /*2f130*/  SHFL.IDX P6, R14, R13, R12, R11 ;  /* 0x0000000c0d0e7389 */ /* 0x00006400000c000b */
[----:B01----:R-:W-:Y:S01]  /*2f140*/  ENDCOLLECTIVE ;  /* 0x000000000000791b */ /* 0x003fe20003800000 */
.L_x_2287:
[----:B------:R-:W-:Y:S02]  /*2f150*/  IMAD.MOV.U32 R13, RZ, RZ, R72 ;  /* 0x000000ffff0d7224 */ /* 0x000fe400078e0048 */
[----:B------:R-:W-:-:S07]  /*2f160*/  IMAD.MOV.U32 R76, RZ, RZ, R14 ;  /* 0x000000ffff4c7224 */ /* 0x000fce00078e000e */
[----:B------:R-:W-:Y:S05]  /*2f170*/  WARPSYNC.COLLECTIVE R15, `(.L_x_2288) ;  /* 0x000000000f087348 */ /* 0x000fea0003c00000 */
[----:B------:R0:W1:Y:S02]  /*2f180*/  SHFL.IDX P6, R14, R13, R12, R11 ;  /* 0x0000000c0d0e7389 */ /* 0x00006400000c000b */
[----:B01----:R-:W-:Y:S01]  /*2f190*/  ENDCOLLECTIVE ;  /* 0x000000000000791b */ /* 0x003fe20003800000 */
.L_x_2288:
        /* <DEDUP_REMOVED lines=8> */
.L_x_2289:
[----:B------:R-:W-:Y:S02]  /*2f220*/  SEL R175, R31, R72, P0 ;  /* 0x000000481faf7207 */ /* 0x000fe40000000000 */
[----:B------:R-:W-:Y:S01]  /*2f230*/  SEL R174, R72, R31, P0 ;  /* 0x0000001f48ae7207 */ /* 0x000fe20000000000 */
[----:B------:R-:W-:Y:S02]  /*2f240*/  IMAD.MOV.U32 R13, RZ, RZ, R38 ;  /* 0x000000ffff0d7224 */ /* 0x000fe400078e0026 */
[----:B------:R-:W-:-:S07]  /*2f250*/  IMAD.MOV.U32 R39, RZ, RZ, R14 ;  /* 0x000000ffff277224 */ /* 0x000fce00078e000e */
[----:B------:R-:W-:Y:S05]  /*2f260*/  WARPSYNC.COLLECTIVE R15, `(.L_x_2290) ;  /* 0x000000000f087348 */ /* 0x000fea0003c00000 */
[----:B------:R0:W1:Y:S02]  /*2f270*/  SHFL.IDX P6, R14, R13, R12, R11 ;  /* 0x0000000c0d0e7389 */ /* 0x00006400000c000b */
[----:B01----:R-:W-:Y:S01]  /*2f280*/  ENDCOLLECTIVE ;  /* 0x000000000000791b */ /* 0x003fe20003800000 */
.L_x_2290:
[----:B------:R-:W-:Y:S02]  /*2f290*/  IMAD.MOV.U32 R13, RZ, RZ, R84 ;  /* 0x000000ffff0d7224 */ /* 0x000fe400078e0054 */
[----:B------:R-:W-:Y:S02]  /*2f2a0*/  IMAD.MOV.U32 R12, RZ, RZ, R2 ;  /* 0x000000ffff0c7224 */ /* 0x000fe400078e0002 */
[----:B------:R-:W-:-:S07]  /*2f2b0*/  IMAD.MOV.U32 R38, RZ, RZ, R14 ;  /* 0x000000ffff267224 */ /* 0x000fce00078e000e */
[----:B------:R-:W-:Y:S05]  /*2f2c0*/  WARPSYNC.COLLECTIVE R15, `(.L_x_2291) ;  /* 0x000000000f087348 */ /* 0x000fea0003c00000 */
[----:B------:R0:W1:Y:S02]  /*2f2d0*/  SHFL.IDX P6, R14, R13, R12, R11 ;  /* 0x0000000c0d0e7389 */ /* 0x00006400000c000b */
[----:B01----:R-:W-:Y:S01]  /*2f2e0*/  ENDCOLLECTIVE ;  /* 0x000000000000791b */ /* 0x003fe20003800000 */
.L_x_2291:
[----:B------:R-:W-:Y:S02]  /*2f2f0*/  IMAD.MOV.U32 R13, RZ, RZ, R80 ;  /* 0x000000ffff0d7224 */ /* 0x000fe400078e0050 */
[----:B------:R-:W-:-:S07]  /*2f300*/  IMAD.MOV.U32 R84, RZ, RZ, R14 ;  /* 0x000000ffff547224 */ /* 0x000fce00078e000e */
[----:B------:R-:W-:Y:S05]  /*2f310*/  WARPSYNC.COLLECTIVE R15, `(.L_x_2292) ;  /* 0x000000000f087348 */ /* 0x000fea0003c00000 */
[----:B------:R0:W1:Y:S02]  /*2f320*/  SHFL.IDX P6, R14, R13, R12, R11 ;  /* 0x0000000c0d0e7389 */ /* 0x00006400000c000b */
[----:B01----:R-:W-:Y:S01]  /*2f330*/  ENDCOLLECTIVE ;  /* 0x000000000000791b */ /* 0x003fe20003800000 */
.L_x_2292:
        /* <DEDUP_REMOVED lines=8> */
.L_x_2293:
[----:B------:R-:W-:Y:S02]  /*2f3c0*/  SEL R171, R38, R80, P0 ;  /* 0x0000005026ab7207 */ /* 0x000fe40000000000 */
[----:B------:R-:W-:Y:S02]  /*2f3d0*/  SEL R170, R80, R38, P0 ;  /* 0x0000002650aa7207 */ /* 0x000fe40000000000 */
[----:B------:R-:W-:Y:S01]  /*2f3e0*/  MOV R13, R41 ;  /* 0x00000029000d7202 */ /* 0x000fe20000000f00 */
[----:B------:R-:W-:-:S07]  /*2f3f0*/  IMAD.MOV.U32 R42, RZ, RZ, R14 ;  /* 0x000000ffff2a7224 */ /* 0x000fce00078e000e */
[----:B------:R-:W-:Y:S05]  /*2f400*/  WARPSYNC.COLLECTIVE R15, `(.L_x_2294) ;  /* 0x000000000f087348 */ /* 0x000fea0003c00000 */
[----:B------:R0:W1:Y:S02]  /*2f410*/  SHFL.IDX P6, R14, R13, R12, R11 ;  /* 0x0000000c0d0e7389 */ /* 0x00006400000c000b */
[----:B01----:R-:W-:Y:S01]  /*2f420*/  ENDCOLLECTIVE ;  /* 0x000000000000791b */ /* 0x003fe20003800000 */
.L_x_2294:
[----:B------:R-:W-:Y:S02]  /*2f430*/  IMAD.MOV.U32 R13, RZ, RZ, R92 ;  /* 0x000000ffff0d7224 */ /* 0x000fe400078e005c */
[----:B------:R-:W-:Y:S02]  /*2f440*/  IMAD.MOV.U32 R12, RZ, RZ, R2 ;  /* 0x000000ffff0c7224 */ /* 0x000fe400078e0002 */
[----:B------:R-:W-:-:S07]  /*2f450*/  IMAD.MOV.U32 R41, RZ, RZ, R14 ;  /* 0x000000ffff297224 */ /* 0x000fce00078e000e */
[----:B------:R-:W-:Y:S05]  /*2f460*/  WARPSYNC.COLLECTIVE R15, `(.L_x_2295) ;  /* 0x000000000f087348 */ /* 0x000fea0003c00000 */
[----:B------:R0:W1:Y:S02]  /*2f470*/  SHFL.IDX P6, R14, R13, R12, R11 ;  /* 0x0000000c0d0e7389 */ /* 0x00006400000c000b */
[----:B01----:R-:W-:Y:S01]  /*2f480*/  ENDCOLLECTIVE ;  /* 0x000000000000791b */ /* 0x003fe20003800000 */
.L_x_2295:
[----:B------:R-:W-:Y:S02]  /*2f490*/  IMAD.MOV.U32 R13, RZ, RZ, R88 ;  /* 0x000000ffff0d7224 */ /* 0x000fe400078e0058 */
[----:B------:R-:W-:-:S07]  /*2f4a0*/  IMAD.MOV.U32 R92, RZ, RZ, R14 ;  /* 0x000000ffff5c7224 */ /* 0x000fce00078e000e */
[----:B------:R-:W-:Y:S05]  /*2f4b0*/  WARPSYNC.COLLECTIVE R15, `(.L_x_2296) ;  /* 0x000000000f087348 */ /* 0x000fea0003c00000 */
[----:B------:R0:W1:Y:S02]  /*2f4c0*/  SHFL.IDX P6, R14, R13, R12, R11 ;  /* 0x0000000c0d0e7389 */ /* 0x00006400000c000b */
[----:B01----:R-:W-:Y:S01]  /*2f4d0*/  ENDCOLLECTIVE ;  /* 0x000000000000791b */ /* 0x003fe20003800000 */
.L_x_2296:
        /* <DEDUP_REMOVED lines=8> */
.L_x_2297:
[----:B------:R-:W-:Y:S02]  /*2f560*/  SEL R167, R41, R88, P0 ;  /* 0x0000005829a77207 */ /* 0x000fe40000000000 */
[----:B------:R-:W-:Y:S01]  /*2f570*/  SEL R166, R88, R41, P0 ;  /* 0x0000002958a67207 */ /* 0x000fe20000000000 */
[----:B------:R-:W-:Y:S02]  /*2f580*/  IMAD.MOV.U32 R13, RZ, RZ, R43 ;  /* 0x000000ffff0d7224 */ /* 0x000fe400078e002b */
[----:B------:R-:W-:-:S07]  /*2f590*/  IMAD.MOV.U32 R45, RZ, RZ, R14 ;  /* 0x000000ffff2d7224 */ /* 0x000fce00078e000e */
[----:B------:R-:W-:Y:S05]  /*2f5a0*/  WARPSYNC.COLLECTIVE R15, `(.L_x_2298) ;  /* 0x000000000f087348 */ /* 0x000fea0003c00000 */
[----:B------:R0:W1:Y:S02]  /*2f5b0*/  SHFL.IDX P6, R14, R13, R12, R11 ;  /* 0x0000000c0d0e7389 */ /* 0x00006400000c000b */
[----:B01----:R-:W-:Y:S01]  /*2f5c0*/  ENDCOLLECTIVE ;  /* 0x000000000000791b */ /* 0x003fe20003800000 */
.L_x_2298:
[----:B------:R-:W-:Y:S01]  /*2f5d0*/  IMAD.MOV.U32 R13, RZ, RZ, R100 ;  /* 0x000000ffff0d7224 */ /* 0x000fe200078e0064 */
[----:B------:R-:W-:Y:S01]  /*2f5e0*/  MOV R12, R2 ;  /* 0x00000002000c7202 */ /* 0x000fe20000000f00 */
[----:B------:R-:W-:-:S07]  /*2f5f0*/  IMAD.MOV.U32 R43, RZ, RZ, R14 ;  /* 0x000000ffff2b7224 */ /* 0x000fce00078e000e */
[----:B------:R-:W-:Y:S05]  /*2f600*/  WARPSYNC.COLLECTIVE R15, `(.L_x_2299) ;  /* 0x000000000f087348 */ /* 0x000fea0003c00000 */
[----:B------:R0:W1:Y:S02]  /*2f610*/  SHFL.IDX P6, R14, R13, R12, R11 ;  /* 0x0000000c0d0e7389 */ /* 0x00006400000c000b */
[----:B01----:R-:W-:Y:S01]  /*2f620*/  ENDCOLLECTIVE ;  /* 0x000000000000791b */ /* 0x003fe20003800000 */
.L_x_2299:
[----:B------:R-:W-:Y:S02]  /*2f630*/  IMAD.MOV.U32 R13, RZ, RZ, R96 ;  /* 0x000000ffff0d7224 */ /* 0x000fe400078e0060 */
[----:B------:R-:W-:-:S07]  /*2f640*/  IMAD.MOV.U32 R100, RZ, RZ, R14 ;  /* 0x000000ffff647224 */ /* 0x000fce00078e000e */
[----:B------:R-:W-:Y:S05]  /*2f650*/  WARPSYNC.COLLECTIVE R15, `(.L_x_2300) ;  /* 0x000000000f087348 */ /* 0x000fea0003c00000 */
[----:B------:R0:W1:Y:S02]  /*2f660*/  SHFL.IDX P6, R14, R13, R12, R11 ;  /* 0x0000000c0d0e7389 */ /* 0x00006400000c000b */
[----:B01----:R-:W-:Y:S01]  /*2f670*/  ENDCOLLECTIVE ;  /* 0x000000000000791b */ /* 0x003fe20003800000 */
.L_x_2300:
        /* <DEDUP_REMOVED lines=8> */
.L_x_2301:
[----:B------:R-:W-:Y:S02]  /*2f700*/  IMAD.MOV.U32 R13, RZ, RZ, R49 ;  /* 0x000000ffff0d7224 */ /* 0x000fe400078e0031 */
[----:B------:R-:W-:-:S07]  /*2f710*/  IMAD.MOV.U32 R53, RZ, RZ, R14 ;  /* 0x000000ffff357224 */ /* 0x000fce00078e000e */
[----:B------:R-:W-:Y:S05]  /*2f720*/  WARPSYNC.COLLECTIVE R15, `(.L_x_2302) ;  /* 0x000000000f087348 */ /* 0x000fea0003c00000 */
[----:B------:R0:W1:Y:S02]  /*2f730*/  SHFL.IDX P6, R14, R13, R12, R11 ;  /* 0x0000000c0d0e7389 */ /* 0x00006400000c000b */
[----:B01----:R-:W-:Y:S01]  /*2f740*/  ENDCOLLECTIVE ;  /* 0x000000000000791b */ /* 0x003fe20003800000 */
.L_x_2302:
[----:B------:R-:W-:Y:S02]  /*2f750*/  IMAD.MOV.U32 R13, RZ, RZ, R108 ;  /* 0x000000ffff0d7224 */ /* 0x000fe400078e006c */
[----:B------:R-:W-:Y:S02]  /*2f760*/  IMAD.MOV.U32 R12, RZ, RZ, R2 ;  /* 0x000000ffff0c7224 */ /* 0x000fe400078e0002 */
[----:B------:R-:W-:-:S07]  /*2f770*/  IMAD.MOV.U32 R49, RZ, RZ, R14 ;  /* 0x000000ffff317224 */ /* 0x000fce00078e000e */
[----:B------:R-:W-:Y:S05]  /*2f780*/  WARPSYNC.COLLECTIVE R15, `(.L_x_2303) ;  /* 0x000000000f087348 */ /* 0x000fea0003c00000 */
[----:B------:R0:W1:Y:S02]  /*2f790*/  SHFL.IDX P6, R14, R13, R12, R11 ;  /* 0x0000000c0d0e7389 */ /* 0x00006400000c000b */
[----:B01----:R-:W-:Y:S01]  /*2f7a0*/  ENDCOLLECTIVE ;  /* 0x000000000000791b */ /* 0x003fe20003800000 */
.L_x_2303:
[----:B------:R-:W-:Y:S02]  /*2f7b0*/  IMAD.MOV.U32 R13, RZ, RZ, R104 ;  /* 0x000000ffff0d7224 */ /* 0x000fe400078e0068 */
[----:B------:R-:W-:-:S07]  /*2f7c0*/  IMAD.MOV.U32 R108, RZ, RZ, R14 ;  /* 0x000000ffff6c7224 */ /* 0x000fce00078e000e */
[----:B------:R-:W-:Y:S05]  /*2f7d0*/  WARPSYNC.COLLECTIVE R15, `(.L_x_2304) ;  /* 0x000000000f087348 */ /* 0x000fea0003c00000 */
[----:B------:R0:W1:Y:S02]  /*2f7e0*/  SHFL.IDX P6, R14, R13, R12, R11 ;  /* 0x0000000c0d0e7389 */ /* 0x00006400000c000b */
[----:B01----:R-:W-:Y:S01]  /*2f7f0*/  ENDCOLLECTIVE ;  /* 0x000000000000791b */ /* 0x003fe20003800000 */
.L_x_2304:
[----:B------:R-:W-:Y:S01]  /*2f800*/  SEL R92, R108, R53, P0 ;  /* 0x000000356c5c7207 */ /* 0x000fe20000000000 */
[----:B------:R-:W-:Y:S02]  /*2f810*/  IMAD.MOV.U32 R13, RZ, RZ, R61 ;  /* 0x000000ffff0d7224 */ /* 0x000fe400078e003d */
[----:B------:R-:W-:Y:S01]  /*2f820*/  IMAD.MOV.U32 R12, RZ, RZ, R0 ;  /* 0x000000ffff0c7224 */ /* 0x000fe200078e0000 */
[----:B------:R-:W-:-:S07]  /*2f830*/  MOV R104, R14 ;  /* 0x0000000e00687202 */ /* 0x000fce0000000f00 */
[----:B------:R-:W-:Y:S05]  /*2f840*/  WARPSYNC.COLLECTIVE R15, `(.L_x_2305) ;  /* 0x000000000f087348 */ /* 0x000fea0003c00000 */
[----:B------:R0:W1:Y:S02]  /*2f850*/  SHFL.IDX P6, R14, R13, R12, R11 ;  /* 0x0000000c0d0e7389 */ /* 0x00006400000c000b */
[----:B01----:R-:W-:Y:S01]  /*2f860*/  ENDCOLLECTIVE ;  /* 0x000000000000791b */ /* 0x003fe20003800000 */
.L_x_2305:
[----:B------:R-:W-:Y:S02]  /*2f870*/  SEL R100, R49, R104, P0 ;  /* 0x0000006831647207 */ /* 0x000fe40000000000 */
[----:B------:R-:W-:Y:S01]  /*2f880*/  SEL R104, R104, R49, P0 ;  /* 0x0000003168687207 */ /* 0x000fe20000000000 */
[----:B------:R-:W-:Y:S02]  /*2f890*/  IMAD.MOV.U32 R13, RZ, RZ, R57 ;  /* 0x000000ffff0d7224 */ /* 0x000fe400078e0039 */
[----:B------:R-:W-:-:S07]  /*2f8a0*/  IMAD.MOV.U32 R61, RZ, RZ, R14 ;  /* 0x000000ffff3d7224 */ /* 0x000fce00078e000e */
[----:B------:R-:W-:Y:S05]  /*2f8b0*/  WARPSYNC.COLLECTIVE R15, `(.L_x_2306) ;  /* 0x000000000f087348 */ /* 0x000fea0003c00000 */
[----:B------:R0:W1:Y:S02]  /*2f8c0*/  SHFL.IDX P6, R14, R13, R12, R11 ;  /* 0x0000000c0d0e7389 */ /* 0x00006400000c000b */
[----:B01----:R-:W-:Y:S01]  /*2f8d0*/  ENDCOLLECTIVE ;  /* 0x000000000000791b */ /* 0x003fe20003800000 */
.L_x_2306:
[----:B------:R-:W-:Y:S02]  /*2f8e0*/  IMAD.MOV.U32 R13, RZ, RZ, R116 ;  /* 0x000000ffff0d7224 */ /* 0x000fe400078e0074 */
[----:B------:R-:W-:Y:S02]  /*2f8f0*/  IMAD.MOV.U32 R12, RZ, RZ, R2 ;  /* 0x000000ffff0c7224 */ /* 0x000fe400078e0002 */
[----:B------:R-:W-:-:S07]  /*2f900*/  IMAD.MOV.U32 R57, RZ, RZ, R14 ;  /* 0x000000ffff397224 */ /* 0x000fce00078e000e */
[----:B------:R-:W-:Y:S05]  /*2f910*/  WARPSYNC.COLLECTIVE R15, `(.L_x_2307) ;  /* 0x000000000f087348 */ /* 0x000fea0003c00000 */
[----:B------:R0:W1:Y:S02]  /*2f920*/  SHFL.IDX P6, R14, R13, R12, R11 ;  /* 0x0000000c0d0e7389 */ /* 0x00006400000c000b */
[----:B01----:R-:W-:Y:S01]  /*2f930*/  ENDCOLLECTIVE ;  /* 0x000000000000791b */ /* 0x003fe20003800000 */
.L_x_2307:
[----:B------:R-:W-:Y:S02]  /*2f940*/  IMAD.MOV.U32 R13, RZ, RZ, R112 ;  /* 0x000000ffff0d7224 */ /* 0x000fe400078e0070 */
[----:B------:R-:W-:-:S07]  /*2f950*/  IMAD.MOV.U32 R116, RZ, RZ, R14 ;  /* 0x000000ffff747224 */ /* 0x000fce00078e000e */
[----:B------:R-:W-:Y:S05]  /*2f960*/  WARPSYNC.COLLECTIVE R15, `(.L_x_2308) ;  /* 0x000000000f087348 */ /* 0x000fea0003c00000 */
[----:B------:R0:W1:Y:S02]  /*2f970*/  SHFL.IDX P6, R14, R13, R12, R11 ;  /* 0x0000000c0d0e7389 */ /* 0x00006400000c000b */
[----:B01----:R-:W-:Y:S01]  /*2f980*/  ENDCOLLECTIVE ;  /* 0x000000000000791b */ /* 0x003fe20003800000 */
.L_x_2308:
        /* <DEDUP_REMOVED lines=8> */
.L_x_2309:
[----:B------:R-:W-:Y:S02]  /*2fa10*/  SEL R88, R57, R112, P0 ;  /* 0x0000007039587207 */ /* 0x000fe40000000000 */
[----:B------:R-:W-:Y:S01]  /*2fa20*/  SEL R112, R112, R57, P0 ;  /* 0x0000003970707207 */ /* 0x000fe20000000000 */
[----:B------:R-:W-:Y:S01]  /*2fa30*/  IMAD.MOV.U32 R13, RZ, RZ, R65 ;  /* 0x000000ffff0d7224 */ /* 0x000fe200078e0041 */
[----:B------:R-:W-:-:S07]  /*2fa40*/  MOV R69, R14 ;  /* 0x0000000e00457202 */ /* 0x000fce0000000f00 */
[----:B------:R-:W-:Y:S05]  /*2fa50*/  WARPSYNC.COLLECTIVE R15, `(.L_x_2310) ;  /* 0x000000000f087348 */ /* 0x000fea0003c00000 */
[----:B------:R0:W1:Y:S02]  /*2fa60*/  SHFL.IDX P6, R14, R13, R12, R11 ;  /* 0x0000000c0d0e7389 */ /* 0x00006400000c000b */
[----:B01----:R-:W-:Y:S01]  /*2fa70*/  ENDCOLLECTIVE ;  /* 0x000000000000791b */ /* 0x003fe20003800000 */
.L_x_2310:
[----:B------:R-:W-:Y:S02]  /*2fa80*/  IMAD.MOV.U32 R13, RZ, RZ, R124 ;  /* 0x000000ffff0d7224 */ /* 0x000fe400078e007c */
[----:B------:R-:W-:Y:S02]  /*2fa90*/  IMAD.MOV.U32 R12, RZ, RZ, R2 ;  /* 0x000000ffff0c7224 */ /* 0x000fe400078e0002 */
[----:B------:R-:W-:-:S07]  /*2faa0*/  IMAD.MOV.U32 R65, RZ, RZ, R14 ;  /* 0x000000ffff417224 */ /* 0x000fce00078e000e */
[----:B------:R-:W-:Y:S05]  /*2fab0*/  WARPSYNC.COLLECTIVE R15, `(.L_x_2311) ;  /* 0x000000000f087348 */ /* 0x000fea0003c00000 */
[----:B------:R0:W1:Y:S02]  /*2fac0*/  SHFL.IDX P6, R14, R13, R12, R11 ;  /* 0x0000000c0d0e7389 */ /* 0x00006400000c000b */
[----:B01----:R-:W-:Y:S01]  /*2fad0*/  ENDCOLLECTIVE ;  /* 0x000000000000791b */ /* 0x003fe20003800000 */
.L_x_2311:
[----:B------:R-:W-:Y:S02]  /*2fae0*/  IMAD.MOV.U32 R13, RZ, RZ, R120 ;  /* 0x000000ffff0d7224 */ /* 0x000fe400078e0078 */
[----:B------:R-:W-:-:S07]  /*2faf0*/  IMAD.MOV.U32 R124, RZ, RZ, R14 ;  /* 0x000000ffff7c7224 */ /* 0x000fce00078e000e */
[----:B------:R-:W-:Y:S05]  /*2fb00*/  WARPSYNC.COLLECTIVE R15, `(.L_x_2312) ;  /* 0x000000000f087348 */ /* 0x000fea0003c00000 */
[----:B------:R0:W1:Y:S02]  /*2fb10*/  SHFL.IDX P6, R14, R13, R12, R11 ;  /* 0x0000000c0d0e7389 */ /* 0x00006400000c000b */
[----:B01----:R-:W-:Y:S01]  /*2fb20*/  ENDCOLLECTIVE ;  /* 0x000000000000791b */ /* 0x003fe20003800000 */
.L_x_2312:
[----:B------:R-:W-:Y:S02]  /*2fb30*/  IMAD.MOV.U32 R13, RZ, RZ, R77 ;  /* 0x000000ffff0d7224 */ /* 0x000fe400078e004d */
[----:B------:R-:W-:Y:S02]  /*2fb40*/  IMAD.MOV.U32 R12, RZ, RZ, R0 ;  /* 0x000000ffff0c7224 */ /* 0x000fe400078e0000 */
[----:B------:R-:W-:-:S07]  /*2fb50*/  IMAD.MOV.U32 R120, RZ, RZ, R14 ;  /* 0x000000ffff787224 */ /* 0x000fce00078e000e */
[----:B------:R-:W-:Y:S05]  /*2fb60*/  WARPSYNC.COLLECTIVE R15, `(.L_x_2313) ;  /* 0x000000000f087348 */ /* 0x000fea0003c00000 */
[----:B------:R0:W1:Y:S02]  /*2fb70*/  SHFL.IDX P6, R14, R13, R12, R11 ;  /* 0x0000000c0d0e7389 */ /* 0x00006400000c000b */
[----:B01----:R-:W-:Y:S01]  /*2fb80*/  ENDCOLLECTIVE ;  /* 0x000000000000791b */ /* 0x003fe20003800000 */
.L_x_2313:
[----:B------:R-:W-:Y:S02]  /*2fb90*/  SEL R80, R65, R120, P0 ;  /* 0x0000007841507207 */ /* 0x000fe40000000000 */
[----:B------:R-:W-:Y:S01]  /*2fba0*/  SEL R120, R120, R65, P0 ;  /* 0x0000004178787207 */ /* 0x000fe20000000000 */
[----:B------:R-:W-:Y:S02]  /*2fbb0*/  IMAD.MOV.U32 R13, RZ, RZ, R73 ;  /* 0x000000ffff0d7224 */ /* 0x000fe400078e0049 */
[----:B------:R-:W-:-:S07]  /*2fbc0*/  IMAD.MOV.U32 R77, RZ, RZ, R14 ;  /* 0x000000ffff4d7224 */ /* 0x000fce00078e000e */
[----:B------:R-:W-:Y:S05]  /*2fbd0*/  WARPSYNC.COLLECTIVE R15, `(.L_x_2314) ;  /* 0x000000000f087348 */ /* 0x000fea0003c00000 */
[----:B------:R0:W1:Y:S02]  /*2fbe0*/  SHFL.IDX P6, R14, R13, R12, R11 ;  /* 0x0000000c0d0e7389 */ /* 0x00006400000c000b */
[----:B01----:R-:W-:Y:S01]  /*2fbf0*/  ENDCOLLECTIVE ;  /* 0x000000000000791b */ /* 0x003fe20003800000 */
.L_x_2314:
[----:B------:R-:W-:Y:S01]  /*2fc00*/  MOV R13, R132 ;  /* 0x00000084000d7202 */ /* 0x000fe20000000f00 */
[----:B------:R-:W-:Y:S02]  /*2fc10*/  IMAD.MOV.U32 R12, RZ, RZ, R2 ;  /* 0x000000ffff0c7224 */ /* 0x000fe400078e0002 */
[----:B------:R-:W-:-:S07]  /*2fc20*/  IMAD.MOV.U32 R73, RZ, RZ, R14 ;  /* 0x000000ffff497224 */ /* 0x000fce00078e000e */
[----:B------:R-:W-:Y:S05]  /*2fc30*/  WARPSYNC.COLLECTIVE R15, `(.L_x_2315) ;  /* 0x000000000f087348 */ /* 0x000fea0003c00000 */
[----:B------:R0:W1:Y:S02]  /*2fc40*/  SHFL.IDX P6, R14, R13, R12, R11 ;  /* 0x0000000c0d0e7389 */ /* 0x00006400000c000b */
[----:B01----:R-:W-:Y:S01]  /*2fc50*/  ENDCOLLECTIVE ;  /* 0x000000000000791b */ /* 0x003fe20003800000 */
.L_x_2315:
[----:B------:R-:W-:Y:S02]  /*2fc60*/  IMAD.MOV.U32 R13, RZ, RZ, R128 ;  /* 0x000000ffff0d7224 */ /* 0x000fe400078e0080 */
[----:B------:R-:W-:-:S07]  /*2fc70*/  IMAD.MOV.U32 R132, RZ, RZ, R14 ;  /* 0x000000ffff847224 */ /* 0x000fce00078e000e */
[----:B------:R-:W-:Y:S05]  /*2fc80*/  WARPSYNC.COLLECTIVE R15, `(.L_x_2316) ;  /* 0x000000000f087348 */ /* 0x000fea0003c00000 */
[----:B------:R0:W1:Y:S02]  /*2fc90*/  SHFL.IDX P6, R14, R13, R12, R11 ;  /* 0x0000000c0d0e7389 */ /* 0x00006400000c000b */
[----:B01----:R-:W-:Y:S01]  /*2fca0*/  ENDCOLLECTIVE ;  /* 0x000000000000791b */ /* 0x003fe20003800000 */
.L_x_2316:
[----:B------:R-:W-:Y:S02]  /*2fcb0*/  IMAD.MOV.U32 R13, RZ, RZ, R85 ;  /* 0x000000ffff0d7224 */ /* 0x000fe400078e0055 */
[----:B------:R-:W-:Y:S02]  /*2fcc0*/  IMAD.MOV.U32 R12, RZ, RZ, R0 ;  /* 0x000000ffff0c7224 */ /* 0x000fe400078e0000 */
[----:B------:R-:W-:-:S07]  /*2fcd0*/  IMAD.MOV.U32 R128, RZ, RZ, R14 ;  /* 0x000000ffff807224 */ /* 0x000fce00078e000e */
[----:B------:R-:W-:Y:S05]  /*2fce0*/  WARPSYNC.COLLECTIVE R15, `(.L_x_2317) ;  /* 0x000000000f087348 */ /* 0x000fea0003c00000 */
[----:B------:R0:W1:Y:S02]  /*2fcf0*/  SHFL.IDX P6, R14, R13, R12, R11 ;  /* 0x0000000c0d0e7389 */ /* 0x00006400000c000b */
[----:B01----:R-:W-:Y:S01]  /*2fd00*/  ENDCOLLECTIVE ;  /* 0x000000000000791b */ /* 0x003fe20003800000 */
.L_x_2317:
[----:B------:R-:W-:Y:S02]  /*2fd10*/  IMAD.MOV.U32 R13, RZ, RZ, R81 ;  /* 0x000000ffff0d7224 */ /* 0x000fe400078e0051 */
[----:B------:R-:W-:-:S07]  /*2fd20*/  IMAD.MOV.U32 R85, RZ, RZ, R14 ;  /* 0x000000ffff557224 */ /* 0x000fce00078e000e */
[----:B------:R-:W-:Y:S05]  /*2fd30*/  WARPSYNC.COLLECTIVE R15, `(.L_x_2318) ;  /* 0x000000000f087348 */ /* 0x000fea0003c00000 */
[----:B------:R0:W1:Y:S02]  /*2fd40*/  SHFL.IDX P6, R14, R13, R12, R11 ;  /* 0x0000000c0d0e7389 */ /* 0x00006400000c000b */
[----:B01----:R-:W-:Y:S01]  /*2fd50*/  ENDCOLLECTIVE ;  /* 0x000000000000791b */ /* 0x003fe20003800000 */
.L_x_2318:
[----:B------:R-:W-:Y:S02]  /*2fd60*/  IMAD.MOV.U32 R13, RZ, RZ, R140 ;  /* 0x000000ffff0d7224 */ /* 0x000fe400078e008c */
[----:B------:R-:W-:Y:S02]  /*2fd70*/  IMAD.MOV.U32 R12, RZ, RZ, R2 ;  /* 0x000000ffff0c7224 */ /* 0x000fe400078e0002 */
[----:B------:R-:W-:-:S07]  /*2fd80*/  IMAD.MOV.U32 R81, RZ, RZ, R14 ;  /* 0x000000ffff517224 */ /* 0x000fce00078e000e */
[----:B------:R-:W-:Y:S05]  /*2fd90*/  WARPSYNC.COLLECTIVE R15, `(.L_x_2319) ;  /* 0x000000000f087348 */ /* 0x000fea0003c00000 */
[----:B------:R0:W1:Y:S02]  /*2fda0*/  SHFL.IDX P6, R14, R13, R12, R11 ;  /* 0x0000000c0d0e7389 */ /* 0x00006400000c000b */
[----:B01----:R-:W-:Y:S01]  /*2fdb0*/  ENDCOLLECTIVE ;  /* 0x000000000000791b */ /* 0x003fe20003800000 */
.L_x_2319:
[----:B------:R-:W-:Y:S01]  /*2fdc0*/  MOV R13, R136 ;  /* 0x00000088000d7202 */ /* 0x000fe20000000f00 */
[----:B------:R-:W-:-:S07]  /*2fdd0*/  IMAD.MOV.U32 R140, RZ, RZ, R14 ;  /* 0x000000ffff8c7224 */ /* 0x000fce00078e000e */
[----:B------:R-:W-:Y:S05]  /*2fde0*/  WARPSYNC.COLLECTIVE R15, `(.L_x_2320) ;  /* 0x000000000f087348 */ /* 0x000fea0003c00000 */
[----:B------:R0:W1:Y:S02]  /*2fdf0*/  SHFL.IDX P6, R14, R13, R12, R11 ;  /* 0x0000000c0d0e7389 */ /* 0x00006400000c000b */
[----:B01----:R-:W-:Y:S01]  /*2fe00*/  ENDCOLLECTIVE ;  /* 0x000000000000791b */ /* 0x003fe20003800000 */
.L_x_2320:
[----:B------:R-:W-:Y:S02]  /*2fe10*/  IMAD.MOV.U32 R13, RZ, RZ, R93 ;  /* 0x000000ffff0d7224 */ /* 0x000fe400078e005d */
[----:B------:R-:W-:Y:S02]  /*2fe20*/  IMAD.MOV.U32 R12, RZ, RZ, R0 ;  /* 0x000000ffff0c7224 */ /* 0x000fe400078e0000 */
[----:B------:R-:W-:-:S07]  /*2fe30*/  IMAD.MOV.U32 R136, RZ, RZ, R14 ;  /* 0x000000ffff887224 */ /* 0x000fce00078e000e */
[----:B------:R-:W-:Y:S05]  /*2fe40*/  WARPSYNC.COLLECTIVE R15, `(.L_x_2321) ;  /* 0x000000000f087348 */ /* 0x000fea0003c00000 */
[----:B------:R0:W1:Y:S02]  /*2fe50*/  SHFL.IDX P6, R14, R13, R12, R11 ;  /* 0x0000000c0d0e7389 */ /* 0x00006400000c000b */
[----:B01----:R-:W-:Y:S01]  /*2fe60*/  ENDCOLLECTIVE ;  /* 0x000000000000791b */ /* 0x003fe20003800000 */
.L_x_2321:
[----:B------:R-:W-:Y:S02]  /*2fe70*/  IMAD.MOV.U32 R13, RZ, RZ, R89 ;  /* 0x000000ffff0d7224 */ /* 0x000fe400078e0059 */
[----:B------:R-:W-:-:S07]  /*2fe80*/  IMAD.MOV.U32 R93, RZ, RZ, R14 ;  /* 0x000000ffff5d7224 */ /* 0x000fce00078e000e */
[----:B------:R-:W-:Y:S05]  /*2fe90*/  WARPSYNC.COLLECTIVE R15, `(.L_x_2322) ;  /* 0x000000000f087348 */ /* 0x000fea0003c00000 */
[----:B------:R0:W1:Y:S02]  /*2fea0*/  SHFL.IDX P6, R14, R13, R12, R11 ;  /* 0x0000000c0d0e7389 */ /* 0x00006400000c000b */
[----:B01----:R-:W-:Y:S01]  /*2feb0*/  ENDCOLLECTIVE ;  /* 0x000000000000791b */ /* 0x003fe20003800000 */
.L_x_2322:
[----:B------:R-:W-:Y:S02]  /*2fec0*/  IMAD.MOV.U32 R13, RZ, RZ, R148 ;  /* 0x000000ffff0d7224 */ /* 0x000fe400078e0094 */
[----:B------:R-:W-:Y:S02]  /*2fed0*/  IMAD.MOV.U32 R12, RZ, RZ, R2 ;  /* 0x000000ffff0c7224 */ /* 0x000fe400078e0002 */
[----:B------:R-:W-:-:S07]  /*2fee0*/  IMAD.MOV.U32 R89, RZ, RZ, R14 ;  /* 0x000000ffff597224 */ /* 0x000fce00078e000e */
[----:B------:R-:W-:Y:S05]  /*2fef0*/  WARPSYNC.COLLECTIVE R15, `(.L_x_2323) ;  /* 0x000000000f087348 */ /* 0x000fea0003c00000 */
[----:B------:R0:W1:Y:S02]  /*2ff00*/  SHFL.IDX P6, R14, R13, R12, R11 ;  /* 0x0000000c0d0e7389 */ /* 0x00006400000c000b */
[----:B01----:R-:W-:Y:S01]  /*2ff10*/  ENDCOLLECTIVE ;  /* 0x000000000000791b */ /* 0x003fe20003800000 */
.L_x_2323:
[----:B------:R-:W-:Y:S02]  /*2ff20*/  IMAD.MOV.U32 R13, RZ, RZ, R144 ;  /* 0x000000ffff0d7224 */ /* 0x000fe400078e0090 */
[----:B------:R-:W-:-:S07]  /*2ff30*/  IMAD.MOV.U32 R148, RZ, RZ, R14 ;  /* 0x000000ffff947224 */ /* 0x000fce00078e000e */
[----:B------:R-:W-:Y:S05]  /*2ff40*/  WARPSYNC.COLLECTIVE R15, `(.L_x_2324) ;  /* 0x000000000f087348 */ /* 0x000fea0003c00000 */
[----:B------:R0:W1:Y:S02]  /*2ff50*/  SHFL.IDX P6, R14, R13, R12, R11 ;  /* 0x0000000c0d0e7389 */ /* 0x00006400000c000b */
[----:B01----:R-:W-:Y:S01]  /*2ff60*/  ENDCOLLECTIVE ;  /* 0x000000000000791b */ /* 0x003fe20003800000 */
.L_x_2324:
[----:B------:R-:W-:Y:S01]  /*2ff70*/  IMAD.MOV.U32 R13, RZ, RZ, R21 ;  /* 0x000000ffff0d7224 */ /* 0x000fe200078e0015 */
[----:B------:R-:W-:Y:S01]  /*2ff80*/  MOV R12, R0 ;  /* 0x00000000000c7202 */ /* 0x000fe20000000f00 */
[----:B------:R-:W-:-:S07]  /*2ff90*/  IMAD.MOV.U32 R144, RZ, RZ, R14 ;  /* 0x000000ffff907224 */ /* 0x000fce00078e000e */
[----:B------:R-:W-:Y:S05]  /*2ffa0*/  WARPSYNC.COLLECTIVE R15, `(.L_x_2325) ;  /* 0x000000000f087348 */ /* 0x000fea0003c00000 */
[----:B------:R0:W1:Y:S02]  /*2ffb0*/  SHFL.IDX P6, R14, R13, R12, R11 ;  /* 0x0000000c0d0e7389 */ /* 0x00006400000c000b */
[----:B01----:R-:W-:Y:S01]  /*2ffc0*/  ENDCOLLECTIVE ;  /* 0x000000000000791b */ /* 0x003fe20003800000 */
.L_x_2325:
[----:B------:R-:W-:Y:S02]  /*2ffd0*/  IMAD.MOV.U32 R13, RZ, RZ, R97 ;  /* 0x000000ffff0d7224 */ /* 0x000fe400078e0061 */
[----:B------:R-:W-:-:S07]  /*2ffe0*/  IMAD.MOV.U32 R21, RZ, RZ, R14 ;  /* 0x000000ffff157224 */ /* 0x000fce00078e000e */
[----:B------:R-:W-:Y:S05]  /*2fff0*/  WARPSYNC.COLLECTIVE R15, `(.L_x_2326) ;  /* 0x000000000f087348 */ /* 0x000fea0003c00000 */
[----:B------:R0:W1:Y:S02]  /*30000*/  SHFL.IDX P6, R14, R13, R12, R11 ;  /* 0x0000000c0d0e7389 */ /* 0x00006400000c000b */
[----:B01----:R-:W-:Y:S01]  /*30010*/  ENDCOLLECTIVE ;  /* 0x000000000000791b */ /* 0x003fe20003800000 */
.L_x_2326:
[----:B------:R-:W-:Y:S02]  /*30020*/  IMAD.MOV.U32 R13, RZ, RZ, R146 ;  /* 0x000000ffff0d7224 */ /* 0x000fe400078e0092 */
[----:B------:R-:W-:Y:S02]  /*30030*/  IMAD.MOV.U32 R12, RZ, RZ, R2 ;  /* 0x000000ffff0c7224 */ /* 0x000fe400078e0002 */
[----:B------:R-:W-:-:S07]  /*30040*/  IMAD.MOV.U32 R97, RZ, RZ, R14 ;  /* 0x000000ffff617224 */ /* 0x000fce00078e000e */
[----:B------:R-:W-:Y:S05]  /*30050*/  WARPSYNC.COLLECTIVE R15, `(.L_x_2327) ;  /* 0x000000000f087348 */ /* 0x000fea0003c00000 */
[----:B------:R0:W1:Y:S02]  /*30060*/  SHFL.IDX P6, R14, R13, R12, R11 ;  /* 0x0000000c0d0e7389 */ /* 0x00006400000c000b */
[----:B01----:R-:W-:Y:S01]  /*30070*/  ENDCOLLECTIVE ;  /* 0x000000000000791b */ /* 0x003fe20003800000 */
.L_x_2327:
[----:B------:R-:W-:Y:S02]  /*30080*/  IMAD.MOV.U32 R13, RZ, RZ, R155 ;  /* 0x000000ffff0d7224 */ /* 0x000fe400078e009b */
[----:B------:R-:W-:-:S07]  /*30090*/  IMAD.MOV.U32 R146, RZ, RZ, R14 ;  /* 0x000000ffff927224 */ /* 0x000fce00078e000e */
[----:B------:R-:W-:Y:S05]  /*300a0*/  WARPSYNC.COLLECTIVE R15, `(.L_x_2328) ;  /* 0x000000000f087348 */ /* 0x000fea0003c00000 */
[----:B------:R0:W1:Y:S02]  /*300b0*/  SHFL.IDX P6, R14, R13, R12, R11 ;  /* 0x0000000c0d0e7389 */ /* 0x00006400000c000b */
[----:B01----:R-:W-:Y:S01]  /*300c0*/  ENDCOLLECTIVE ;  /* 0x000000000000791b */ /* 0x003fe20003800000 */
.L_x_2328:
        /* <DEDUP_REMOVED lines=8> */
.L_x_2329:
[----:B------:R-:W-:Y:S02]  /*30150*/  IMAD.MOV.U32 R13, RZ, RZ, R64 ;  /* 0x000000ffff0d7224 */ /* 0x000fe400078e0040 */
[----:B------:R-:W-:-:S07]  /*30160*/  IMAD.MOV.U32 R101, RZ, RZ, R14 ;  /* 0x000000ffff657224 */ /* 0x000fce00078e000e */
[----:B------:R-:W-:Y:S05]  /*30170*/  WARPSYNC.COLLECTIVE R15, `(.L_x_2330) ;  /* 0x000000000f087348 */ /* 0x000fea0003c00000 */
[----:B------:R0:W1:Y:S02]  /*30180*/  SHFL.IDX P6, R14, R13, R12, R11 ;  /* 0x0000000c0d0e7389 */ /* 0x00006400000c000b */
[----:B01----:R-:W-:Y:S01]  /*30190*/  ENDCOLLECTIVE ;  /* 0x000000000000791b */ /* 0x003fe20003800000 */
.L_x_2330:
[----:B------:R-:W-:Y:S02]  /*301a0*/  IMAD.MOV.U32 R13, RZ, RZ, R153 ;  /* 0x000000ffff0d7224 */ /* 0x000fe400078e0099 */
[----:B------:R-:W-:Y:S01]  /*301b0*/  IMAD.MOV.U32 R12, RZ, RZ, R2 ;  /* 0x000000ffff0c7224 */ /* 0x000fe200078e0002 */
[----:B------:R-:W-:-:S07]  /*301c0*/  MOV R64, R14 ;  /* 0x0000000e00407202 */ /* 0x000fce0000000f00 */
[----:B------:R-:W-:Y:S05]  /*301d0*/  WARPSYNC.COLLECTIVE R15, `(.L_x_2331) ;  /* 0x000000000f087348 */ /* 0x000fea0003c00000 */
[----:B------:R0:W1:Y:S02]  /*301e0*/  SHFL.IDX P6, R14, R13, R12, R11 ;  /* 0x0000000c0d0e7389 */ /* 0x00006400000c000b */
[----:B01----:R-:W-:Y:S01]  /*301f0*/  ENDCOLLECTIVE ;  /* 0x000000000000791b */ /* 0x003fe20003800000 */
.L_x_2331:
[----:B------:R-:W-:Y:S02]  /*30200*/  IMAD.MOV.U32 R13, RZ, RZ, R152 ;  /* 0x000000ffff0d7224 */ /* 0x000fe400078e0098 */
[----:B------:R-:W-:-:S07]  /*30210*/  IMAD.MOV.U32 R153, RZ, RZ, R14 ;  /* 0x000000ffff997224 */ /* 0x000fce00078e000e */
[----:B------:R-:W-:Y:S05]  /*30220*/  WARPSYNC.COLLECTIVE R15, `(.L_x_2332) ;  /* 0x000000000f087348 */ /* 0x000fea0003c00000 */
[----:B------:R0:W1:Y:S02]  /*30230*/  SHFL.IDX P6, R14, R13, R12, R11 ;  /* 0x0000000c0d0e7389 */ /* 0x00006400000c000b */
[----:B01----:R-:W-:Y:S01]  /*30240*/  ENDCOLLECTIVE ;  /* 0x000000000000791b */ /* 0x003fe20003800000 */
.L_x_2332:
        /* <DEDUP_REMOVED lines=8> */
.L_x_2333:
[----:B------:R-:W-:Y:S02]  /*302d0*/  SEL R26, R64, R152, P0 ;  /* 0x00000098401a7207 */ /* 0x000fe40000000000 */
[----:B------:R-:W-:Y:S01]  /*302e0*/  SEL R64, R152, R64, P0 ;  /* 0x0000004098407207 */ /* 0x000fe20000000000 */
[----:B------:R-:W-:Y:S02]  /*302f0*/  IMAD.MOV.U32 R13, RZ, RZ, R105 ;  /* 0x000000ffff0d7224 */ /* 0x000fe400078e0069 */
[----:B------:R-:W-:-:S07]  /*30300*/  IMAD.MOV.U32 R109, RZ, RZ, R14 ;  /* 0x000000ffff6d7224 */ /* 0x000fce00078e000e */
[----:B------:R-:W-:Y:S05]  /*30310*/  WARPSYNC.COLLECTIVE R15, `(.L_x_2334) ;  /* 0x000000000f087348 */ /* 0x000fea0003c00000 */
[----:B------:R0:W1:Y:S02]  /*30320*/  SHFL.IDX P6, R14, R13, R12, R11 ;  /* 0x0000000c0d0e7389 */ /* 0x00006400000c000b */
[----:B01----:R-:W-:Y:S01]  /*30330*/  ENDCOLLECTIVE ;  /* 0x000000000000791b */ /* 0x003fe20003800000 */
.L_x_2334:
[----:B------:R-:W-:Y:S02]  /*30340*/  IMAD.MOV.U32 R13, RZ, RZ, R47 ;  /* 0x000000ffff0d7224 */ /* 0x000fe400078e002f */
[----:B------:R-:W-:Y:S02]  /*30350*/  IMAD.MOV.U32 R12, RZ, RZ, R2 ;  /* 0x000000ffff0c7224 */ /* 0x000fe400078e0002 */
[----:B------:R-:W-:-:S07]  /*30360*/  IMAD.MOV.U32 R105, RZ, RZ, R14 ;  /* 0x000000ffff697224 */ /* 0x000fce00078e000e */
[----:B------:R-:W-:Y:S05]  /*30370*/  WARPSYNC.COLLECTIVE R15, `(.L_x_2335) ;  /* 0x000000000f087348 */ /* 0x000fea0003c00000 */
[----:B------:R0:W1:Y:S02]  /*30380*/  SHFL.IDX P6, R14, R13, R12, R11 ;  /* 0x0000000c0d0e7389 */ /* 0x00006400000c000b */
[----:B01----:R-:W-:Y:S01]  /*30390*/  ENDCOLLECTIVE ;  /* 0x000000000000791b */ /* 0x003fe20003800000 */
.L_x_2335:
[----:B------:R-:W-:Y:S01]  /*303a0*/  IMAD.MOV.U32 R13, RZ, RZ, R154 ;  /* 0x000000ffff0d7224 */ /* 0x000fe200078e009a */
[----:B------:R-:W-:-:S07]  /*303b0*/  MOV R47, R14 ;  /* 0x0000000e002f7202 */ /* 0x000fce0000000f00 */
[----:B------:R-:W-:Y:S05]  /*303c0*/  WARPSYNC.COLLECTIVE R15, `(.L_x_2336) ;  /* 0x000000000f087348 */ /* 0x000fea0003c00000 */
[----:B------:R0:W1:Y:S02]  /*303d0*/  SHFL.IDX P6, R14, R13, R12, R11 ;  /* 0x0000000c0d0e7389 */ /* 0x00006400000c000b */
[----:B01----:R-:W-:Y:S01]  /*303e0*/  ENDCOLLECTIVE ;  /* 0x000000000000791b */ /* 0x003fe20003800000 */
.L_x_2336:
        /* <DEDUP_REMOVED lines=8> */
.L_x_2337:
[----:B------:R-:W-:Y:S02]  /*30470*/  SEL R36, R105, R154, P0 ;  /* 0x0000009a69247207 */ /* 0x000fe40000000000 */
[----:B------:R-:W-:Y:S01]  /*30480*/  SEL R105, R154, R105, P0 ;  /* 0x000000699a697207 */ /* 0x000fe20000000000 */
[----:B------:R-:W-:Y:S02]  /*30490*/  IMAD.MOV.U32 R13, RZ, RZ, R46 ;  /* 0x000000ffff0d7224 */ /* 0x000fe400078e002e */
[----:B------:R-:W-:-:S07]  /*304a0*/  IMAD.MOV.U32 R50, RZ, RZ, R14 ;  /* 0x000000ffff327224 */ /* 0x000fce00078e000e */
[----:B------:R-:W-:Y:S05]  /*304b0*/  WARPSYNC.COLLECTIVE R15, `(.L_x_2338) ;  /* 0x000000000f087348 */ /* 0x000fea0003c00000 */
[----:B------:R0:W1:Y:S02]  /*304c0*/  SHFL.IDX P6, R14, R13, R12, R11 ;  /* 0x0000000c0d0e7389 */ /* 0x00006400000c000b */
[----:B01----:R-:W-:Y:S01]  /*304d0*/  ENDCOLLECTIVE ;  /* 0x000000000000791b */ /* 0x003fe20003800000 */
.L_x_2338:
[----:B------:R-:W-:Y:S02]  /*304e0*/  IMAD.MOV.U32 R13, RZ, RZ, R55 ;  /* 0x000000ffff0d7224 */ /* 0x000fe400078e0037 */
[----:B------:R-:W-:Y:S02]  /*304f0*/  IMAD.MOV.U32 R12, RZ, RZ, R2 ;  /* 0x000000ffff0c7224 */ /* 0x000fe400078e0002 */
[----:B------:R-:W-:-:S07]  /*30500*/  IMAD.MOV.U32 R46, RZ, RZ, R14 ;  /* 0x000000ffff2e7224 */ /* 0x000fce00078e000e */
[----:B------:R-:W-:Y:S05]  /*30510*/  WARPSYNC.COLLECTIVE R15, `(.L_x_2339) ;  /* 0x000000000f087348 */ /* 0x000fea0003c00000 */
[----:B------:R0:W1:Y:S02]  /*30520*/  SHFL.IDX P6, R14, R13, R12, R11 ;  /* 0x0000000c0d0e7389 */ /* 0x00006400000c000b */
[----:B01----:R-:W-:Y:S01]  /*30530*/  ENDCOLLECTIVE ;  /* 0x000000000000791b */ /* 0x003fe20003800000 */
.L_x_2339:
[----:B------:R-:W-:Y:S02]  /*30540*/  IMAD.MOV.U32 R13, RZ, RZ, R51 ;  /* 0x000000ffff0d7224 */ /* 0x000fe400078e0033 */
[----:B------:R-:W-:-:S07]  /*30550*/  IMAD.MOV.U32 R55, RZ, RZ, R14 ;  /* 0x000000ffff377224 */ /* 0x000fce00078e000e */
[----:B------:R-:W-:Y:S05]  /*30560*/  WARPSYNC.COLLECTIVE R15, `(.L_x_2340) ;  /* 0x000000000f087348 */ /* 0x000fea0003c00000 */
[----:B------:R0:W1:Y:S02]  /*30570*/  SHFL.IDX P6, R14, R13, R12, R11 ;  /* 0x0000000c0d0e7389 */ /* 0x00006400000c000b */
[----:B01----:R-:W-:Y:S01]  /*30580*/  ENDCOLLECTIVE ;  /* 0x000000000000791b */ /* 0x003fe20003800000 */
.L_x_2340:
        /* <DEDUP_REMOVED lines=8> */
.L_x_2341:
[----:B------:R-:W-:Y:S02]  /*30610*/  SEL R38, R46, R51, P0 ;  /* 0x000000332e267207 */ /* 0x000fe40000000000 */
[----:B------:R-:W-:Y:S01]  /*30620*/  SEL R46, R51, R46, P0 ;  /* 0x0000002e332e7207 */ /* 0x000fe20000000000 */
[----:B------:R-:W-:Y:S02]  /*30630*/  IMAD.MOV.U32 R13, RZ, RZ, R54 ;  /* 0x000000ffff0d7224 */ /* 0x000fe400078e0036 */
[----:B------:R-:W-:-:S07]  /*30640*/  IMAD.MOV.U32 R58, RZ, RZ, R14 ;  /* 0x000000ffff3a7224 */ /* 0x000fce00078e000e */
[----:B------:R-:W-:Y:S05]  /*30650*/  WARPSYNC.COLLECTIVE R15, `(.L_x_2342) ;  /* 0x000000000f087348 */ /* 0x000fea0003c00000 */
[----:B------:R0:W1:Y:S02]  /*30660*/  SHFL.IDX P6, R14, R13, R12, R11 ;  /* 0x0000000c0d0e7389 */ /* 0x00006400000c000b */
[----:B01----:R-:W-:Y:S01]  /*30670*/  ENDCOLLECTIVE ;  /* 0x000000000000791b */ /* 0x003fe20003800000 */
.L_x_2342:
[----:B------:R-:W-:Y:S02]  /*30680*/  IMAD.MOV.U32 R13, RZ, RZ, R62 ;  /* 0x000000ffff0d7224 */ /* 0x000fe400078e003e */
[----:B------:R-:W-:Y:S02]  /*30690*/  IMAD.MOV.U32 R12, RZ, RZ, R2 ;  /* 0x000000ffff0c7224 */ /* 0x000fe400078e0002 */
[----:B------:R-:W-:-:S07]  /*306a0*/  IMAD.MOV.U32 R54, RZ, RZ, R14 ;  /* 0x000000ffff367224 */ /* 0x000fce00078e000e */
[----:B------:R-:W-:Y:S05]  /*306b0*/  WARPSYNC.COLLECTIVE R15, `(.L_x_2343) ;  /* 0x000000000f087348 */ /* 0x000fea0003c00000 */
[----:B------:R0:W1:Y:S02]  /*306c0*/  SHFL.IDX P6, R14, R13, R12, R11 ;  /* 0x0000000c0d0e7389 */ /* 0x00006400000c000b */
[----:B01----:R-:W-:Y:S01]  /*306d0*/  ENDCOLLECTIVE ;  /* 0x000000000000791b */ /* 0x003fe20003800000 */
.L_x_2343:
[----:B------:R-:W-:Y:S02]  /*306e0*/  IMAD.MOV.U32 R13, RZ, RZ, R113 ;  /* 0x000000ffff0d7224 */ /* 0x000fe400078e0071 */
[----:B------:R-:W-:-:S07]  /*306f0*/  IMAD.MOV.U32 R62, RZ, RZ, R14 ;  /* 0x000000ffff3e7224 */ /* 0x000fce00078e000e */
[----:B------:R-:W-:Y:S05]  /*30700*/  WARPSYNC.COLLECTIVE R15, `(.L_x_2344) ;  /* 0x000000000f087348 */ /* 0x000fea0003c00000 */
[----:B------:R0:W1:Y:S02]  /*30710*/  SHFL.IDX P6, R14, R13, R12, R11 ;  /* 0x0000000c0d0e7389 */ /* 0x00006400000c000b */
[----:B01----:R-:W-:Y:S01]  /*30720*/  ENDCOLLECTIVE ;  /* 0x000000000000791b */ /* 0x003fe20003800000 */
.L_x_2344:
        /* <DEDUP_REMOVED lines=8> */
.L_x_2345:
[----:B------:R-:W-:Y:S01]  /*307b0*/  MOV R13, R117 ;  /* 0x00000075000d7202 */ /* 0x000fe20000000f00 */
[----:B------:R-:W-:-:S07]  /*307c0*/  IMAD.MOV.U32 R121, RZ, RZ, R14 ;  /* 0x000000ffff797224 */ /* 0x000fce00078e000e */
[----:B------:R-:W-:Y:S05]  /*307d0*/  WARPSYNC.COLLECTIVE R15, `(.L_x_2346) ;  /* 0x000000000f087348 */ /* 0x000fea0003c00000 */
[----:B------:R0:W1:Y:S02]  /*307e0*/  SHFL.IDX P6, R14, R13, R12, R11 ;  /* 0x0000000c0d0e7389 */ /* 0x00006400000c000b */
[----:B01----:R-:W-:Y:S01]  /*307f0*/  ENDCOLLECTIVE ;  /* 0x000000000000791b */ /* 0x003fe20003800000 */
.L_x_2346:
[----:B------:R-:W-:Y:S02]  /*30800*/  IMAD.MOV.U32 R13, RZ, RZ, R70 ;  /* 0x000000ffff0d7224 */ /* 0x000fe400078e0046 */
[----:B------:R-:W-:Y:S02]  /*30810*/  IMAD.MOV.U32 R12, RZ, RZ, R2 ;  /* 0x000000ffff0c7224 */ /* 0x000fe400078e0002 */
[----:B------:R-:W-:-:S07]  /*30820*/  IMAD.MOV.U32 R117, RZ, RZ, R14 ;  /* 0x000000ffff757224 */ /* 0x000fce00078e000e */
[----:B------:R-:W-:Y:S05]  /*30830*/  WARPSYNC.COLLECTIVE R15, `(.L_x_2347) ;  /* 0x000000000f087348 */ /* 0x000fea0003c00000 */
[----:B------:R0:W1:Y:S02]  /*30840*/  SHFL.IDX P6, R14, R13, R12, R11 ;  /* 0x0000000c0d0e7389 */ /* 0x00006400000c000b */
[----:B01----:R-:W-:Y:S01]  /*30850*/  ENDCOLLECTIVE ;  /* 0x000000000000791b */ /* 0x003fe20003800000 */
.L_x_2347:
[----:B------:R-:W-:Y:S02]  /*30860*/  IMAD.MOV.U32 R13, RZ, RZ, R125 ;  /* 0x000000ffff0d7224 */ /* 0x000fe400078e007d */
[----:B------:R-:W-:-:S07]  /*30870*/  IMAD.MOV.U32 R70, RZ, RZ, R14 ;  /* 0x000000ffff467224 */ /* 0x000fce00078e000e */
[----:B------:R-:W-:Y:S05]  /*30880*/  WARPSYNC.COLLECTIVE R15, `(.L_x_2348) ;  /* 0x000000000f087348 */ /* 0x000fea0003c00000 */
[----:B------:R0:W1:Y:S02]  /*30890*/  SHFL.IDX P6, R14, R13, R12, R11 ;  /* 0x0000000c0d0e7389 */ /* 0x00006400000c000b */
[----:B01----:R-:W-:Y:S01]  /*308a0*/  ENDCOLLECTIVE ;  /* 0x000000000000791b */ /* 0x003fe20003800000 */
.L_x_2348:
[----:B------:R-:W-:Y:S02]  /*308b0*/  IMAD.MOV.U32 R13, RZ, RZ, R66 ;  /* 0x000000ffff0d7224 */ /* 0x000fe400078e0042 */
[----:B------:R-:W-:Y:S02]  /*308c0*/  IMAD.MOV.U32 R12, RZ, RZ, R0 ;  /* 0x000000ffff0c7224 */ /* 0x000fe400078e0000 */
[----:B------:R-:W-:-:S07]  /*308d0*/  IMAD.MOV.U32 R113, RZ, RZ, R14 ;  /* 0x000000ffff717224 */ /* 0x000fce00078e000e */
[----:B------:R-:W-:Y:S05]  /*308e0*/  WARPSYNC.COLLECTIVE R15, `(.L_x_2349) ;  /* 0x000000000f087348 */ /* 0x000fea0003c00000 */
[----:B------:R0:W1:Y:S02]  /*308f0*/  SHFL.IDX P6, R14, R13, R12, R11 ;  /* 0x0000000c0d0e7389 */ /* 0x00006400000c000b */
[----:B01----:R-:W-:Y:S01]  /*30900*/  ENDCOLLECTIVE ;  /* 0x000000000000791b */ /* 0x003fe20003800000 */
.L_x_2349:
[----:B------:R-:W-:Y:S02]  /*30910*/  SEL R42, R117, R113, P0 ;  /* 0x00000071752a7207 */ /* 0x000fe40000000000 */
[----:B------:R-:W-:Y:S01]  /*30920*/  SEL R113, R113, R117, P0 ;  /* 0x0000007571717207 */ /* 0x000fe20000000000 */
[----:B------:R-:W-:Y:S02]  /*30930*/  IMAD.MOV.U32 R13, RZ, RZ, R63 ;  /* 0x000000ffff0d7224 */ /* 0x000fe400078e003f */
[----:B------:R-:W-:-:S07]  /*30940*/  IMAD.MOV.U32 R66, RZ, RZ, R14 ;  /* 0x000000ffff427224 */ /* 0x000fce00078e000e */
[----:B------:R-:W-:Y:S05]  /*30950*/  WARPSYNC.COLLECTIVE R15, `(.L_x_2350) ;  /* 0x000000000f087348 */ /* 0x000fea0003c00000 */
[----:B------:R0:W1:Y:S02]  /*30960*/  SHFL.IDX P6, R14, R13, R12, R11 ;  /* 0x0000000c0d0e7389 */ /* 0x00006400000c000b */
[----:B01----:R-:W-:Y:S01]  /*30970*/  ENDCOLLECTIVE ;  /* 0x000000000000791b */ /* 0x003fe20003800000 */
.L_x_2350:
[----:B------:R-:W-:Y:S01]  /*30980*/  IMAD.MOV.U32 R13, RZ, RZ, R78 ;  /* 0x000000ffff0d7224 */ /* 0x000fe200078e004e */
[----:B------:R-:W-:Y:S01]  /*30990*/  MOV R12, R2 ;  /* 0x00000002000c7202 */ /* 0x000fe20000000f00 */
[----:B------:R-:W-:-:S07]  /*309a0*/  IMAD.MOV.U32 R125, RZ, RZ, R14 ;  /* 0x000000ffff7d7224 */ /* 0x000fce00078e000e */
[----:B------:R-:W-:Y:S05]  /*309b0*/  WARPSYNC.COLLECTIVE R15, `(.L_x_2351) ;  /* 0x000000000f087348 */ /* 0x000fea0003c00000 */
[----:B------:R0:W1:Y:S02]  /*309c0*/  SHFL.IDX P6, R14, R13, R12, R11 ;  /* 0x0000000c0d0e7389 */ /* 0x00006400000c000b */
[----:B01----:R-:W-:Y:S01]  /*309d0*/  ENDCOLLECTIVE ;  /* 0x000000000000791b */ /* 0x003fe20003800000 */
.L_x_2351:
[----:B------:R-:W-:Y:S02]  /*309e0*/  IMAD.MOV.U32 R13, RZ, RZ, R74 ;  /* 0x000000ffff0d7224 */ /* 0x000fe400078e004a */
[----:B------:R-:W-:-:S07]  /*309f0*/  IMAD.MOV.U32 R78, RZ, RZ, R14 ;  /* 0x000000ffff4e7224 */ /* 0x000fce00078e000e */
[----:B------:R-:W-:Y:S05]  /*30a00*/  WARPSYNC.COLLECTIVE R15, `(.L_x_2352) ;  /* 0x000000000f087348 */ /* 0x000fea0003c00000 */
[----:B------:R0:W1:Y:S02]  /*30a10*/  SHFL.IDX P6, R14, R13, R12, R11 ;  /* 0x0000000c0d0e7389 */ /* 0x00006400000c000b */
[----:B01----:R-:W-:Y:S01]  /*30a20*/  ENDCOLLECTIVE ;  /* 0x000000000000791b */ /* 0x003fe20003800000 */
.L_x_2352:
        /* <DEDUP_REMOVED lines=8> */
.L_x_2353:
[----:B------:R-:W-:Y:S02]  /*30ab0*/  SEL R44, R125, R74, P0 ;  /* 0x0000004a7d2c7207 */ /* 0x000fe40000000000 */
[----:B------:R-:W-:Y:S01]  /*30ac0*/  SEL R74, R74, R125, P0 ;  /* 0x0000007d4a4a7207 */ /* 0x000fe20000000000 */
[----:B------:R-:W-:Y:S02]  /*30ad0*/  IMAD.MOV.U32 R13, RZ, RZ, R67 ;  /* 0x000000ffff0d7224 */ /* 0x000fe400078e0043 */
[----:B------:R-:W-:-:S07]  /*30ae0*/  IMAD.MOV.U32 R71, RZ, RZ, R14 ;  /* 0x000000ffff477224 */ /* 0x000fce00078e000e */
[----:B------:R-:W-:Y:S05]  /*30af0*/  WARPSYNC.COLLECTIVE R15, `(.L_x_2354) ;  /* 0x000000000f087348 */ /* 0x000fea0003c00000 */
[----:B------:R0:W1:Y:S02]  /*30b00*/  SHFL.IDX P6, R14, R13, R12, R11 ;  /* 0x0000000c0d0e7389 */ /* 0x00006400000c000b */
[----:B01----:R-:W-:Y:S01]  /*30b10*/  ENDCOLLECTIVE ;  /* 0x000000000000791b */ /* 0x003fe20003800000 */
.L_x_2354:
[----:B------:R-:W-:Y:S02]  /*30b20*/  IMAD.MOV.U32 R13, RZ, RZ, R86 ;  /* 0x000000ffff0d7224 */ /* 0x000fe400078e0056 */
[----:B------:R-:W-:Y:S02]  /*30b30*/  IMAD.MOV.U32 R12, RZ, RZ, R2 ;  /* 0x000000ffff0c7224 */ /* 0x000fe400078e0002 */
[----:B------:R-:W-:-:S07]  /*30b40*/  IMAD.MOV.U32 R67, RZ, RZ, R14 ;  /* 0x000000ffff437224 */ /* 0x000fce00078e000e */
[----:B------:R-:W-:Y:S05]  /*30b50*/  WARPSYNC.COLLECTIVE R15, `(.L_x_2355) ;  /* 0x000000000f087348 */ /* 0x000fea0003c00000 */
[----:B------:R0:W1:Y:S02]  /*30b60*/  SHFL.IDX P6, R14, R13, R12, R11 ;  /* 0x0000000c0d0e7389 */ /* 0x00006400000c000b */
[----:B01----:R-:W-:Y:S01]  /*30b70*/  ENDCOLLECTIVE ;  /* 0x000000000000791b */ /* 0x003fe20003800000 */
.L_x_2355:
[----:B------:R-:W-:Y:S02]  /*30b80*/  IMAD.MOV.U32 R13, RZ, RZ, R82 ;  /* 0x000000ffff0d7224 */ /* 0x000fe400078e0052 */
[----:B------:R-:W-:-:S07]  /*30b90*/  IMAD.MOV.U32 R86, RZ, RZ, R14 ;  /* 0x000000ffff567224 */ /* 0x000fce00078e000e */
[----:B------:R-:W-:Y:S05]  /*30ba0*/  WARPSYNC.COLLECTIVE R15, `(.L_x_2356) ;  /* 0x000000000f087348 */ /* 0x000fea0003c00000 */
[----:B------:R0:W1:Y:S02]  /*30bb0*/  SHFL.IDX P6, R14, R13, R12, R11 ;  /* 0x0000000c0d0e7389 */ /* 0x00006400000c000b */
[----:B01----:R-:W-:Y:S01]  /*30bc0*/  ENDCOLLECTIVE ;  /* 0x000000000000791b */ /* 0x003fe20003800000 */
.L_x_2356:
[----:B------:R-:W-:Y:S02]  /*30bd0*/  SEL R49, R71, R86, P0 ;  /* 0x0000005647317207 */ /* 0x000fe40000000000 */
[----:B------:R-:W-:Y:S01]  /*30be0*/  SEL R71, R86, R71, P0 ;  /* 0x0000004756477207 */ /* 0x000fe20000000000 */
[----:B------:R-:W-:Y:S02]  /*30bf0*/  IMAD.MOV.U32 R13, RZ, RZ, R79 ;  /* 0x000000ffff0d7224 */ /* 0x000fe400078e004f */
[----:B------:R-:W-:Y:S01]  /*30c00*/  IMAD.MOV.U32 R12, RZ, RZ, R0 ;  /* 0x000000ffff0c7224 */ /* 0x000fe200078e0000 */
[----:B------:R-:W-:-:S07]  /*30c10*/  MOV R82, R14 ;  /* 0x0000000e00527202 */ /* 0x000fce0000000f00 */
[----:B------:R-:W-:Y:S05]  /*30c20*/  WARPSYNC.COLLECTIVE R15, `(.L_x_2357) ;  /* 0x000000000f087348 */ /* 0x000fea0003c00000 */
[----:B------:R0:W1:Y:S02]  /*30c30*/  SHFL.IDX P6, R14, R13, R12, R11 ;  /* 0x0000000c0d0e7389 */ /* 0x00006400000c000b */
[----:B01----:R-:W-:Y:S01]  /*30c40*/  ENDCOLLECTIVE ;  /* 0x000000000000791b */ /* 0x003fe20003800000 */
.L_x_2357:
[----:B------:R-:W-:Y:S02]  /*30c50*/  SEL R48, R67, R82, P0 ;  /* 0x0000005243307207 */ /* 0x000fe40000000000 */
[----:B------:R-:W-:Y:S01]  /*30c60*/  SEL R67, R82, R67, P0 ;  /* 0x0000004352437207 */ /* 0x000fe20000000000 */
[----:B------:R-:W-:Y:S02]  /*30c70*/  IMAD.MOV.U32 R13, RZ, RZ, R75 ;  /* 0x000000ffff0d7224 */ /* 0x000fe400078e004b */
[----:B------:R-:W-:-:S07]  /*30c80*/  IMAD.MOV.U32 R79, RZ, RZ, R14 ;  /* 0x000000ffff4f7224 */ /* 0x000fce00078e000e */
[----:B------:R-:W-:Y:S05]  /*30c90*/  WARPSYNC.COLLECTIVE R15, `(.L_x_2358) ;  /* 0x000000000f087348 */ /* 0x000fea0003c00000 */
[----:B------:R0:W1:Y:S02]  /*30ca0*/  SHFL.IDX P6, R14, R13, R12, R11 ;  /* 0x0000000c0d0e7389 */ /* 0x00006400000c000b */
[----:B01----:R-:W-:Y:S01]  /*30cb0*/  ENDCOLLECTIVE ;  /* 0x000000000000791b */ /* 0x003fe20003800000 */
.L_x_2358:
[----:B------:R-:W-:Y:S02]  /*30cc0*/  IMAD.MOV.U32 R13, RZ, RZ, R94 ;  /* 0x000000ffff0d7224 */ /* 0x000fe400078e005e */
[----:B------:R-:W-:Y:S02]  /*30cd0*/  IMAD.MOV.U32 R12, RZ, RZ, R2 ;  /* 0x000000ffff0c7224 */ /* 0x000fe400078e0002 */
[----:B------:R-:W-:-:S07]  /*30ce0*/  IMAD.MOV.U32 R75, RZ, RZ, R14 ;  /* 0x000000ffff4b7224 */ /* 0x000fce00078e000e */
[----:B------:R-:W-:Y:S05]  /*30cf0*/  WARPSYNC.COLLECTIVE R15, `(.L_x_2359) ;  /* 0x000000000f087348 */ /* 0x000fea0003c00000 */
[----:B------:R0:W1:Y:S02]  /*30d00*/  SHFL.IDX P6, R14, R13, R12, R11 ;  /* 0x0000000c0d0e7389 */ /* 0x00006400000c000b */
[----:B01----:R-:W-:Y:S01]  /*30d10*/  ENDCOLLECTIVE ;  /* 0x000000000000791b */ /* 0x003fe20003800000 */
.L_x_2359:
[----:B------:R-:W-:Y:S02]  /*30d20*/  IMAD.MOV.U32 R13, RZ, RZ, R90 ;  /* 0x000000ffff0d7224 */ /* 0x000fe400078e005a */
[----:B------:R-:W-:-:S07]  /*30d30*/  IMAD.MOV.U32 R94, RZ, RZ, R14 ;  /* 0x000000ffff5e7224 */ /* 0x000fce00078e000e */
[----:B------:R-:W-:Y:S05]  /*30d40*/  WARPSYNC.COLLECTIVE R15, `(.L_x_2360) ;  /* 0x000000000f087348 */ /* 0x000fea0003c00000 */
[----:B------:R0:W1:Y:S02]  /*30d50*/  SHFL.IDX P6, R14, R13, R12, R11 ;  /* 0x0000000c0d0e7389 */ /* 0x00006400000c000b */
[----:B01----:R-:W-:Y:S01]  /*30d60*/  ENDCOLLECTIVE ;  /* 0x000000000000791b */ /* 0x003fe20003800000 */
.L_x_2360:
        /* <DEDUP_REMOVED lines=8> */
.L_x_2361:
[----:B------:R-:W-:Y:S02]  /*30df0*/  SEL R51, R75, R90, P0 ;  /* 0x0000005a4b337207 */ /* 0x000fe40000000000 */
[----:B------:R-:W-:Y:S01]  /*30e00*/  SEL R75, R90, R75, P0 ;  /* 0x0000004b5a4b7207 */ /* 0x000fe20000000000 */
[----:B------:R-:W-:Y:S01]  /*30e10*/  IMAD.MOV.U32 R13, RZ, RZ, R129 ;  /* 0x000000ffff0d7224 */ /* 0x000fe200078e0081 */
[----:B------:R-:W-:-:S07]  /*30e20*/  MOV R83, R14 ;  /* 0x0000000e00537202 */ /* 0x000fce0000000f00 */
[----:B------:R-:W-:Y:S05]  /*30e30*/  WARPSYNC.COLLECTIVE R15, `(.L_x_2362) ;  /* 0x000000000f087348 */ /* 0x000fea0003c00000 */
[----:B------:R0:W1:Y:S02]  /*30e40*/  SHFL.IDX P6, R14, R13, R12, R11 ;  /* 0x0000000c0d0e7389 */ /* 0x00006400000c000b */
[----:B01----:R-:W-:Y:S01]  /*30e50*/  ENDCOLLECTIVE ;  /* 0x000000000000791b */ /* 0x003fe20003800000 */
.L_x_2362:
[----:B------:R-:W-:Y:S02]  /*30e60*/  IMAD.MOV.U32 R13, RZ, RZ, R102 ;  /* 0x000000ffff0d7224 */ /* 0x000fe400078e0066 */
[----:B------:R-:W-:Y:S02]  /*30e70*/  IMAD.MOV.U32 R12, RZ, RZ, R2 ;  /* 0x000000ffff0c7224 */ /* 0x000fe400078e0002 */
[----:B------:R-:W-:-:S07]  /*30e80*/  IMAD.MOV.U32 R99, RZ, RZ, R14 ;  /* 0x000000ffff637224 */ /* 0x000fce00078e000e */
[----:B------:R-:W-:Y:S05]  /*30e90*/  WARPSYNC.COLLECTIVE R15, `(.L_x_2363) ;  /* 0x000000000f087348 */ /* 0x000fea0003c00000 */
[----:B------:R0:W1:Y:S02]  /*30ea0*/  SHFL.IDX P6, R14, R13, R12, R11 ;  /* 0x0000000c0d0e7389 */ /* 0x00006400000c000b */
[----:B01----:R-:W-:Y:S01]  /*30eb0*/  ENDCOLLECTIVE ;  /* 0x000000000000791b */ /* 0x003fe20003800000 */
.L_x_2363:
[----:B------:R-:W-:Y:S02]  /*30ec0*/  IMAD.MOV.U32 R13, RZ, RZ, R98 ;  /* 0x000000ffff0d7224 */ /* 0x000fe400078e0062 */
[----:B------:R-:W-:-:S07]  /*30ed0*/  IMAD.MOV.U32 R102, RZ, RZ, R14 ;  /* 0x000000ffff667224 */ /* 0x000fce00078e000e */
[----:B------:R-:W-:Y:S05]  /*30ee0*/  WARPSYNC.COLLECTIVE R15, `(.L_x_2364) ;  /* 0x000000000f087348 */ /* 0x000fea0003c00000 */
[----:B------:R0:W1:Y:S02]  /*30ef0*/  SHFL.IDX P6, R14, R13, R12, R11 ;  /* 0x0000000c0d0e7389 */ /* 0x00006400000c000b */
[----:B01----:R-:W-:Y:S01]  /*30f00*/  ENDCOLLECTIVE ;  /* 0x000000000000791b */ /* 0x003fe20003800000 */
.L_x_2364:
        /* <DEDUP_REMOVED lines=8> */
.L_x_2365:
[----:B------:R-:W-:Y:S02]  /*30f90*/  IMAD.MOV.U32 R13, RZ, RZ, R103 ;  /* 0x000000ffff0d7224 */ /* 0x000fe400078e0067 */
[----:B------:R-:W-:-:S07]  /*30fa0*/  IMAD.MOV.U32 R87, RZ, RZ, R14 ;  /* 0x000000ffff577224 */ /* 0x000fce00078e000e */
[----:B------:R-:W-:Y:S05]  /*30fb0*/  WARPSYNC.COLLECTIVE R15, `(.L_x_2366) ;  /* 0x000000000f087348 */ /* 0x000fea0003c00000 */
[----:B------:R0:W1:Y:S02]  /*30fc0*/  SHFL.IDX P6, R14, R13, R12, R11 ;  /* 0x0000000c0d0e7389 */ /* 0x00006400000c000b */
[----:B01----:R-:W-:Y:S01]  /*30fd0*/  ENDCOLLECTIVE ;  /* 0x000000000000791b */ /* 0x003fe20003800000 */
.L_x_2366:
[----:B------:R-:W-:Y:S01]  /*30fe0*/  MOV R13, R110 ;  /* 0x0000006e000d7202 */ /* 0x000fe20000000f00 */
[----:B------:R-:W-:Y:S02]  /*30ff0*/  IMAD.MOV.U32 R12, RZ, RZ, R2 ;  /* 0x000000ffff0c7224 */ /* 0x000fe400078e0002 */
[----:B------:R-:W-:-:S07]  /*31000*/  IMAD.MOV.U32 R106, RZ, RZ, R14 ;  /* 0x000000ffff6a7224 */ /* 0x000fce00078e000e */
[----:B------:R-:W-:Y:S05]  /*31010*/  WARPSYNC.COLLECTIVE R15, `(.L_x_2367) ;  /* 0x000000000f087348 */ /* 0x000fea0003c00000 */
[----:B------:R0:W1:Y:S02]  /*31020*/  SHFL.IDX P6, R14, R13, R12, R11 ;  /* 0x0000000c0d0e7389 */ /* 0x00006400000c000b */
[----:B01----:R-:W-:Y:S01]  /*31030*/  ENDCOLLECTIVE ;  /* 0x000000000000791b */ /* 0x003fe20003800000 */
.L_x_2367:
[----:B------:R-:W-:Y:S02]  /*31040*/  IMAD.MOV.U32 R13, RZ, RZ, R107 ;  /* 0x000000ffff0d7224 */ /* 0x000fe400078e006b */
[----:B------:R-:W-:-:S07]  /*31050*/  IMAD.MOV.U32 R110, RZ, RZ, R14 ;  /* 0x000000ffff6e7224 */ /* 0x000fce00078e000e */
[----:B------:R-:W-:Y:S05]  /*31060*/  WARPSYNC.COLLECTIVE R15, `(.L_x_2368) ;  /* 0x000000000f087348 */ /* 0x000fea0003c00000 */
[----:B------:R0:W1:Y:S02]  /*31070*/  SHFL.IDX P6, R14, R13, R12, R11 ;  /* 0x0000000c0d0e7389 */ /* 0x00006400000c000b */
[----:B01----:R-:W-:Y:S01]  /*31080*/  ENDCOLLECTIVE ;  /* 0x000000000000791b */ /* 0x003fe20003800000 */
.L_x_2368:
        /* <DEDUP_REMOVED lines=8> */
.L_x_2369:
[----:B------:R-:W-:Y:S02]  /*31110*/  SEL R56, R106, R103, P0 ;  /* 0x000000676a387207 */ /* 0x000fe40000000000 */
[----:B------:R-:W-:Y:S01]  /*31120*/  SEL R103, R103, R106, P0 ;  /* 0x0000006a67677207 */ /* 0x000fe20000000000 */
[----:B------:R-:W-:Y:S02]  /*31130*/  IMAD.MOV.U32 R13, RZ, RZ, R111 ;  /* 0x000000ffff0d7224 */ /* 0x000fe400078e006f */
[----:B------:R-:W-:-:S07]  /*31140*/  IMAD.MOV.U32 R91, RZ, RZ, R14 ;  /* 0x000000ffff5b7224 */ /* 0x000fce00078e000e */
[----:B------:R-:W-:Y:S05]  /*31150*/  WARPSYNC.COLLECTIVE R15, `(.L_x_2370) ;  /* 0x000000000f087348 */ /* 0x000fea0003c00000 */
[----:B------:R0:W1:Y:S02]  /*31160*/  SHFL.IDX P6, R14, R13, R12, R11 ;  /* 0x0000000c0d0e7389 */ /* 0x00006400000c000b */
[----:B01----:R-:W-:Y:S01]  /*31170*/  ENDCOLLECTIVE ;  /* 0x000000000000791b */ /* 0x003fe20003800000 */
.L_x_2370:
[----:B------:R-:W-:Y:S02]  /*31180*/  IMAD.MOV.U32 R13, RZ, RZ, R118 ;  /* 0x000000ffff0d7224 */ /* 0x000fe400078e0076 */
[----:B------:R-:W-:Y:S02]  /*31190*/  IMAD.MOV.U32 R12, RZ, RZ, R2 ;  /* 0x000000ffff0c7224 */ /* 0x000fe400078e0002 */
[----:B------:R-:W-:-:S07]  /*311a0*/  IMAD.MOV.U32 R111, RZ, RZ, R14 ;  /* 0x000000ffff6f7224 */ /* 0x000fce00078e000e */
[----:B------:R-:W-:Y:S05]  /*311b0*/  WARPSYNC.COLLECTIVE R15, `(.L_x_2371) ;  /* 0x000000000f087348 */ /* 0x000fea0003c00000 */
[----:B------:R0:W1:Y:S02]  /*311c0*/  SHFL.IDX P6, R14, R13, R12, R11 ;  /* 0x0000000c0d0e7389 */ /* 0x00006400000c000b */
[----:B01----:R-:W-:Y:S01]  /*311d0*/  ENDCOLLECTIVE ;  /* 0x000000000000791b */ /* 0x003fe20003800000 */
.L_x_2371:
[----:B------:R-:W-:Y:S01]  /*311e0*/  MOV R13, R114 ;  /* 0x00000072000d7202 */ /* 0x000fe20000000f00 */
[----:B------:R-:W-:-:S07]  /*311f0*/  IMAD.MOV.U32 R118, RZ, RZ, R14 ;  /* 0x000000ffff767224 */ /* 0x000fce00078e000e */
[----:B------:R-:W-:Y:S05]  /*31200*/  WARPSYNC.COLLECTIVE R15, `(.L_x_2372) ;  /* 0x000000000f087348 */ /* 0x000fea0003c00000 */
[----:B------:R0:W1:Y:S02]  /*31210*/  SHFL.IDX P6, R14, R13, R12, R11 ;  /* 0x0000000c0d0e7389 */ /* 0x00006400000c000b */
[----:B01----:R-:W-:Y:S01]  /*31220*/  ENDCOLLECTIVE ;  /* 0x000000000000791b */ /* 0x003fe20003800000 */
.L_x_2372:
        /* <DEDUP_REMOVED lines=8> */
.L_x_2373:
[----:B------:R-:W-:Y:S02]  /*312b0*/  SEL R60, R111, R107, P0 ;  /* 0x0000006b6f3c7207 */ /* 0x000fe40000000000 */
[----:B------:R-:W-:Y:S01]  /*312c0*/  SEL R107, R107, R111, P0 ;  /* 0x0000006f6b6b7207 */ /* 0x000fe20000000000 */
[----:B------:R-:W-:Y:S02]  /*312d0*/  IMAD.MOV.U32 R13, RZ, RZ, R115 ;  /* 0x000000ffff0d7224 */ /* 0x000fe400078e0073 */
[----:B------:R-:W-:-:S07]  /*312e0*/  IMAD.MOV.U32 R95, RZ, RZ, R14 ;  /* 0x000000ffff5f7224 */ /* 0x000fce00078e000e */
[----:B------:R-:W-:Y:S05]  /*312f0*/  WARPSYNC.COLLECTIVE R15, `(.L_x_2374) ;  /* 0x000000000f087348 */ /* 0x000fea0003c00000 */
[----:B------:R0:W1:Y:S02]  /*31300*/  SHFL.IDX P6, R14, R13, R12, R11 ;  /* 0x0000000c0d0e7389 */ /* 0x00006400000c000b */
[----:B01----:R-:W-:Y:S01]  /*31310*/  ENDCOLLECTIVE ;  /* 0x000000000000791b */ /* 0x003fe20003800000 */
.L_x_2374:
[----:B------:R-:W-:Y:S02]  /*31320*/  IMAD.MOV.U32 R13, RZ, RZ, R126 ;  /* 0x000000ffff0d7224 */ /* 0x000fe400078e007e */
[----:B------:R-:W-:Y:S02]  /*31330*/  IMAD.MOV.U32 R12, RZ, RZ, R2 ;  /* 0x000000ffff0c7224 */ /* 0x000fe400078e0002 */
[----:B------:R-:W-:-:S07]  /*31340*/  IMAD.MOV.U32 R115, RZ, RZ, R14 ;  /* 0x000000ffff737224 */ /* 0x000fce00078e000e */
[----:B------:R-:W-:Y:S05]  /*31350*/  WARPSYNC.COLLECTIVE R15, `(.L_x_2375) ;  /* 0x000000000f087348 */ /* 0x000fea0003c00000 */
[----:B------:R0:W1:Y:S02]  /*31360*/  SHFL.IDX P6, R14, R13, R12, R11 ;  /* 0x0000000c0d0e7389 */ /* 0x00006400000c000b */
[----:B01----:R-:W-:Y:S01]  /*31370*/  ENDCOLLECTIVE ;  /* 0x000000000000791b */ /* 0x003fe20003800000 */
.L_x_2375:
[----:B------:R-:W-:Y:S02]  /*31380*/  IMAD.MOV.U32 R13, RZ, RZ, R122 ;  /* 0x000000ffff0d7224 */ /* 0x000fe400078e007a */
[----:B------:R-:W-:-:S07]  /*31390*/  IMAD.MOV.U32 R126, RZ, RZ, R14 ;  /* 0x000000ffff7e7224 */ /* 0x000fce00078e000e */
[----:B------:R-:W-:Y:S05]  /*313a0*/  WARPSYNC.COLLECTIVE R15, `(.L_x_2376) ;  /* 0x000000000f087348 */ /* 0x000fea0003c00000 */
[----:B------:R0:W1:Y:S02]  /*313b0*/  SHFL.IDX P6, R14, R13, R12, R11 ;  /* 0x0000000c0d0e7389 */ /* 0x00006400000c000b */
[----:B01----:R-:W-:Y:S01]  /*313c0*/  ENDCOLLECTIVE ;  /* 0x000000000000791b */ /* 0x003fe20003800000 */
.L_x_2376:
        /* <DEDUP_REMOVED lines=8> */
.L_x_2377:
[----:B------:R-:W-:Y:S02]  /*31450*/  SEL R62, R115, R114, P0 ;  /* 0x00000072733e7207 */ /* 0x000fe40000000000 */
[----:B------:R-:W-:Y:S01]  /*31460*/  SEL R114, R114, R115, P0 ;  /* 0x0000007372727207 */ /* 0x000fe20000000000 */
[----:B------:R-:W-:Y:S02]  /*31470*/  IMAD.MOV.U32 R13, RZ, RZ, R119 ;  /* 0x000000ffff0d7224 */ /* 0x000fe400078e0077 */
[----:B------:R-:W-:-:S07]  /*31480*/  IMAD.MOV.U32 R123, RZ, RZ, R14 ;  /* 0x000000ffff7b7224 */ /* 0x000fce00078e000e */
[----:B------:R-:W-:Y:S05]  /*31490*/  WARPSYNC.COLLECTIVE R15, `(.L_x_2378) ;  /* 0x000000000f087348 */ /* 0x000fea0003c00000 */
[----:B------:R0:W1:Y:S02]  /*314a0*/  SHFL.IDX P6, R14, R13, R12, R11 ;  /* 0x0000000c0d0e7389 */ /* 0x00006400000c000b */
[----:B01----:R-:W-:Y:S01]  /*314b0*/  ENDCOLLECTIVE ;  /* 0x000000000000791b */ /* 0x003fe20003800000 */
.L_x_2378:
[----:B------:R-:W-:Y:S02]  /*314c0*/  IMAD.MOV.U32 R13, RZ, RZ, R134 ;  /* 0x000000ffff0d7224 */ /* 0x000fe400078e0086 */
[----:B------:R-:W-:Y:S02]  /*314d0*/  IMAD.MOV.U32 R12, RZ, RZ, R2 ;  /* 0x000000ffff0c7224 */ /* 0x000fe400078e0002 */
[----:B------:R-:W-:-:S07]  /*314e0*/  IMAD.MOV.U32 R122, RZ, RZ, R14 ;  /* 0x000000ffff7a7224 */ /* 0x000fce00078e000e */
[----:B------:R-:W-:Y:S05]  /*314f0*/  WARPSYNC.COLLECTIVE R15, `(.L_x_2379) ;  /* 0x000000000f087348 */ /* 0x000fea0003c00000 */
[----:B------:R0:W1:Y:S02]  /*31500*/  SHFL.IDX P6, R14, R13, R12, R11 ;  /* 0x0000000c0d0e7389 */ /* 0x00006400000c000b */
[----:B01----:R-:W-:Y:S01]  /*31510*/  ENDCOLLECTIVE ;  /* 0x000000000000791b */ /* 0x003fe20003800000 */
.L_x_2379:
[----:B------:R-:W-:Y:S02]  /*31520*/  IMAD.MOV.U32 R13, RZ, RZ, R130 ;  /* 0x000000ffff0d7224 */ /* 0x000fe400078e0082 */
[----:B------:R-:W-:-:S07]  /*31530*/  IMAD.MOV.U32 R134, RZ, RZ, R14 ;  /* 0x000000ffff867224 */ /* 0x000fce00078e000e */
[----:B------:R-:W-:Y:S05]  /*31540*/  WARPSYNC.COLLECTIVE R15, `(.L_x_2380) ;  /* 0x000000000f087348 */ /* 0x000fea0003c00000 */
[----:B------:R0:W1:Y:S02]  /*31550*/  SHFL.IDX P6, R14, R13, R12, R11 ;  /* 0x0000000c0d0e7389 */ /* 0x00006400000c000b */
[----:B01----:R-:W-:Y:S01]  /*31560*/  ENDCOLLECTIVE ;  /* 0x000000000000791b */ /* 0x003fe20003800000 */
.L_x_2380:
        /* <DEDUP_REMOVED lines=8> */
.L_x_2381:
[----:B------:R-:W-:Y:S02]  /*315f0*/  SEL R68, R122, R119, P0 ;  /* 0x000000777a447207 */ /* 0x000fe40000000000 */
[----:B------:R-:W-:Y:S01]  /*31600*/  SEL R119, R119, R122, P0 ;  /* 0x0000007a77777207 */ /* 0x000fe20000000000 */
[----:B------:R-:W-:Y:S02]  /*31610*/  IMAD.MOV.U32 R13, RZ, RZ, R127 ;  /* 0x000000ffff0d7224 */ /* 0x000fe400078e007f */
[----:B------:R-:W-:-:S07]  /*31620*/  IMAD.MOV.U32 R131, RZ, RZ, R14 ;  /* 0x000000ffff837224 */ /* 0x000fce00078e000e */
[----:B------:R-:W-:Y:S05]  /*31630*/  WARPSYNC.COLLECTIVE R15, `(.L_x_2382) ;  /* 0x000000000f087348 */ /* 0x000fea0003c00000 */
[----:B------:R0:W1:Y:S02]  /*31640*/  SHFL.IDX P6, R14, R13, R12, R11 ;  /* 0x0000000c0d0e7389 */ /* 0x00006400000c000b */
[----:B01----:R-:W-:Y:S01]  /*31650*/  ENDCOLLECTIVE ;  /* 0x000000000000791b */ /* 0x003fe20003800000 */
.L_x_2382:
[----:B------:R-:W-:Y:S02]  /*31660*/  IMAD.MOV.U32 R13, RZ, RZ, R142 ;  /* 0x000000ffff0d7224 */ /* 0x000fe400078e008e */
[----:B------:R-:W-:Y:S01]  /*31670*/  IMAD.MOV.U32 R12, RZ, RZ, R2 ;  /* 0x000000ffff0c7224 */ /* 0x000fe200078e0002 */
[----:B------:R-:W-:-:S07]  /*31680*/  MOV R130, R14 ;  /* 0x0000000e00827202 */ /* 0x000fce0000000f00 */
[----:B------:R-:W-:Y:S05]  /*31690*/  WARPSYNC.COLLECTIVE R15, `(.L_x_2383) ;  /* 0x000000000f087348 */ /* 0x000fea0003c00000 */
[----:B------:R0:W1:Y:S02]  /*316a0*/  SHFL.IDX P6, R14, R13, R12, R11 ;  /* 0x0000000c0d0e7389 */ /* 0x00006400000c000b */
[----:B01----:R-:W-:Y:S01]  /*316b0*/  ENDCOLLECTIVE ;  /* 0x000000000000791b */ /* 0x003fe20003800000 */
.L_x_2383:
[----:B------:R-:W-:Y:S02]  /*316c0*/  IMAD.MOV.U32 R13, RZ, RZ, R138 ;  /* 0x000000ffff0d7224 */ /* 0x000fe400078e008a */
[----:B------:R-:W-:-:S07]  /*316d0*/  IMAD.MOV.U32 R129, RZ, RZ, R14 ;  /* 0x000000ffff817224 */ /* 0x000fce00078e000e */
[----:B------:R-:W-:Y:S05]  /*316e0*/  WARPSYNC.COLLECTIVE R15, `(.L_x_2384) ;  /* 0x000000000f087348 */ /* 0x000fea0003c00000 */
[----:B------:R0:W1:Y:S02]  /*316f0*/  SHFL.IDX P6, R14, R13, R12, R11 ;  /* 0x0000000c0d0e7389 */ /* 0x00006400000c000b */
[----:B01----:R-:W-:Y:S01]  /*31700*/  ENDCOLLECTIVE ;  /* 0x000000000000791b */ /* 0x003fe20003800000 */
.L_x_2384:
        /* <DEDUP_REMOVED lines=8> */
.L_x_2385:
[----:B------:R-:W-:Y:S02]  /*31790*/  SEL R76, R130, R127, P0 ;  /* 0x0000007f824c7207 */ /* 0x000fe40000000000 */
[----:B------:R-:W-:Y:S01]  /*317a0*/  SEL R127, R127, R130, P0 ;  /* 0x000000827f7f7207 */ /* 0x000fe20000000000 */
[----:B------:R-:W-:Y:S01]  /*317b0*/  IMAD.MOV.U32 R13, RZ, RZ, R161 ;  /* 0x000000ffff0d7224 */ /* 0x000fe200078e00a1 */
[----:B------:R-:W-:Y:S01]  /*317c0*/  SEL R161, R43, R96, P0 ;  /* 0x000000602ba17207 */ /* 0x000fe20000000000 */
[----:B------:R-:W-:-:S07]  /*317d0*/  IMAD.MOV.U32 R63, RZ, RZ, R14 ;  /* 0x000000ffff3f7224 */ /* 0x000fce00078e000e */
[----:B------:R-:W-:Y:S05]  /*317e0*/  WARPSYNC.COLLECTIVE R15, `(.L_x_2386) ;  /* 0x000000000f087348 */ /* 0x000fea0003c00000 */
[----:B------:R0:W1:Y:S02]  /*317f0*/  SHFL.IDX P6, R14, R13, R12, R11 ;  /* 0x0000000c0d0e7389 */ /* 0x00006400000c000b */
[----:B01----:R-:W-:Y:S01]  /*31800*/  ENDCOLLECTIVE ;  /* 0x000000000000791b */ /* 0x003fe20003800000 */
.L_x_2386:
[----:B------:R-:W-:Y:S02]  /*31810*/  IMAD.MOV.U32 R13, RZ, RZ, R150 ;  /* 0x000000ffff0d7224 */ /* 0x000fe400078e0096 */
[----:B------:R-:W-:Y:S01]  /*31820*/  IMAD.MOV.U32 R12, RZ, RZ, R2 ;  /* 0x000000ffff0c7224 */ /* 0x000fe200078e0002 */
[----:B------:R-:W-:Y:S02]  /*31830*/  SEL R2, R4, R5, P0 ;  /* 0x0000000504027207 */ /* 0x000fe40000000000 */
[----:B------:R-:W-:Y:S02]  /*31840*/  SEL R5, R5, R4, P0 ;  /* 0x0000000405057207 */ /* 0x000fe40000000000 */
[----:B------:R-:W-:Y:S01]  /*31850*/  SEL R4, R3, R6, P0 ;  /* 0x0000000603047207 */ /* 0x000fe20000000000 */
[----:B------:R0:W-:Y:S01]  /*31860*/  STL [R1+0x24], R2 ;  /* 0x0000240201007387 */ /* 0x0001e20000100800 */
[----:B------:R-:W-:-:S07]  /*31870*/  IMAD.MOV.U32 R59, RZ, RZ, R14 ;  /* 0x000000ffff3b7224 */ /* 0x000fce00078e000e */
[----:B0-----:R-:W-:Y:S05]  /*31880*/  WARPSYNC.COLLECTIVE R15, `(.L_x_2387) ;  /* 0x000000000f087348 */ /* 0x001fea0003c00000 */
[----:B------:R1:W2:Y:S02]  /*31890*/  SHFL.IDX P6, R14, R13, R12, R11 ;  /* 0x0000000c0d0e7389 */ /* 0x0002a400000c000b */
[----:B012---:R-:W-:Y:S01]  /*318a0*/  ENDCOLLECTIVE ;  /* 0x000000000000791b */ /* 0x007fe20003800000 */
.L_x_2387:
[----:B------:R-:W-:Y:S01]  /*318b0*/  STL [R1+0x28], R5 ;  /* 0x0000280501007387 */ /* 0x000fe20000100800 */
[----:B------:R-:W-:Y:S02]  /*318c0*/  SEL R2, R6, R3, P0 ;  /* 0x0000000306027207 */ /* 0x000fe40000000000 */
[----:B------:R-:W-:Y:S01]  /*318d0*/  SEL R3, R8, R9, P0 ;  /* 0x0000000908037207 */ /* 0x000fe20000000000 */
[----:B------:R0:W-:Y:S01]  /*318e0*/  STL [R1+0x18], R4 ;  /* 0x0000180401007387 */ /* 0x0001e20000100800 */
[----:B------:R-:W-:Y:S02]  /*318f0*/  SEL R6, R81, R136, P0 ;  /* 0x0000008851067207 */ /* 0x000fe40000000000 */
[----:B------:R-:W-:Y:S01]  /*31900*/  SEL R81, R136, R81, P0 ;  /* 0x0000005188517207 */ /* 0x000fe20000000000 */
[----:B------:R1:W-:Y:S01]  /*31910*/  STL [R1+0x20], R2 ;  /* 0x0000200201007387 */ /* 0x0003e20000100800 */
[----:B------:R-:W-:Y:S01]  /*31920*/  IMAD.MOV.U32 R13, RZ, RZ, R160 ;  /* 0x000000ffff0d7224 */ /* 0x000fe200078e00a0 */
[----:B------:R-:W-:-:S02]  /*31930*/  SEL R160, R96, R43, P0 ;  /* 0x0000002b60a07207 */ /* 0x000fc40000000000 */
[----:B------:R2:W-:Y:S01]  /*31940*/  STL [R1+0x10], R3 ;  /* 0x0000100301007387 */ /* 0x0005e20000100800 */
[----:B------:R-:W-:Y:S02]  /*31950*/  SEL R96, R53, R108, P0 ;  /* 0x0000006c35607207 */ /* 0x000fe40000000000 */
[----:B0-----:R-:W-:Y:S02]  /*31960*/  SEL R4, R9, R8, P0 ;  /* 0x0000000809047207 */ /* 0x001fe40000000000 */
[----:B------:R-:W-:Y:S02]  /*31970*/  SEL R5, R77, R132, P0 ;  /* 0x000000844d057207 */ /* 0x000fe40000000000 */
[----:B------:R-:W-:Y:S01]  /*31980*/  MOV R0, R14 ;  /* 0x0000000e00007202 */ /* 0x000fe20000000f00 */
[----:B------:R0:W-:Y:S01]  /*31990*/  STL [R1+0x14], R4 ;  /* 0x0000140401007387 */ /* 0x0001e20000100800 */
[----:B-1----:R-:W-:Y:S02]  /*319a0*/  SEL R2, R7, R10, P0 ;  /* 0x0000000a07027207 */ /* 0x002fe40000000000 */
[----:B--2---:R-:W-:-:S07]  /*319b0*/  SEL R3, R10, R7, P0 ;  /* 0x000000070a037207 */ /* 0x004fce0000000000 */
[----:B0-----:R-:W-:Y:S05]  /*319c0*/  WARPSYNC.COLLECTIVE R15, `(.L_x_2388) ;  /* 0x000000000f087348 */ /* 0x001fea0003c00000 */
[----:B------:R1:W2:Y:S02]  /*319d0*/  SHFL.IDX P6, R14, R13, R12, R11 ;  /* 0x0000000c0d0e7389 */ /* 0x0002a400000c000b */
[----:B012---:R-:W-:Y:S01]  /*319e0*/  ENDCOLLECTIVE ;  /* 0x000000000000791b */ /* 0x007fe20003800000 */
.L_x_2388:
[----:B------:R-:W-:Y:S02]  /*319f0*/  SEL R7, R85, R140, P0 ;  /* 0x0000008c55077207 */ /* 0x000fe40000000000 */
[----:B------:R-:W-:Y:S01]  /*31a00*/  SEL R8, R89, R144, P0 ;  /* 0x0000009059087207 */ /* 0x000fe20000000000 */
[----:B------:R0:W-:Y:S01]  /*31a10*/  STL [R1+0x8], R2 ;  /* 0x0000080201007387 */ /* 0x0001e20000100800 */
[----:B------:R-:W-:Y:S02]  /*31a20*/  SEL R9, R93, R148, P0 ;  /* 0x000000945d097207 */ /* 0x000fe40000000000 */
[----:B------:R-:W-:Y:S01]  /*31a30*/  SEL R4, R73, R128, P0 ;  /* 0x0000008049047207 */ /* 0x000fe20000000000 */
[----:B------:R1:W-:Y:S01]  /*31a40*/  STL [R1+0xc], R3 ;  /* 0x00000c0301007387 */ /* 0x0003e20000100800 */
[----:B------:R-:W-:Y:S02]  /*31a50*/  SEL R10, R97, R155, P0 ;  /* 0x0000009b610a7207 */ /* 0x000fe40000000000 */
[----:B------:R-:W-:-:S02]  /*31a60*/  SEL R43, R121, R70, P0 ;  /* 0x00000046792b7207 */ /* 0x000fc40000000000 */
[----:B------:R-:W-:Y:S02]  /*31a70*/  SEL R53, R99, R98, P0 ;  /* 0x0000006263357207 */ /* 0x000fe40000000000 */
[----:B0-----:R-:W-:Y:S02]  /*31a80*/  SEL R2, R40, R29, P0 ;  /* 0x0000001d28027207 */ /* 0x001fe40000000000 */
[----:B------:R-:W-:Y:S02]  /*31a90*/  SEL R40, R54, R32, P0 ;  /* 0x0000002036287207 */ /* 0x000fe40000000000 */
[----:B-1----:R-:W-:Y:S01]  /*31aa0*/  SEL R3, R69, R124, P0 ;  /* 0x0000007c45037207 */ /* 0x002fe20000000000 */
[----:B------:R0:W-:Y:S01]  /*31ab0*/  STL [R1+0x4], R2 ;  /* 0x0000040201007387 */ /* 0x0001e20000100800 */
[----:B------:R-:W-:Y:S02]  /*31ac0*/  SEL R69, R124, R69, P0 ;  /* 0x000000457c457207 */ /* 0x000fe40000000000 */
[----:B------:R-:W-:Y:S01]  /*31ad0*/  SEL R73, R128, R73, P0 ;  /* 0x0000004980497207 */ /* 0x000fe20000000000 */
[----:B------:R-:W-:Y:S01]  /*31ae0*/  IMAD.MOV.U32 R11, RZ, RZ, R14 ;  /* 0x000000ffff0b7224 */ /* 0x000fe200078e000e */
[----:B------:R-:W-:-:S02]  /*31af0*/  SEL R77, R132, R77, P0 ;  /* 0x0000004d844d7207 */ /* 0x000fc40000000000 */
[----:B------:R-:W-:Y:S02]  /*31b00*/  SEL R85, R140, R85, P0 ;  /* 0x000000558c557207 */ /* 0x000fe40000000000 */
[----:B------:R-:W-:Y:S01]  /*31b10*/  SEL R89, R144, R89, P0 ;  /* 0x0000005990597207 */ /* 0x000fe20000000000 */
[----:B0-----:R-:W-:Y:S01]  /*31b20*/  IMAD.MOV.U32 R2, RZ, RZ, RZ ;  /* 0x000000ffff027224 */ /* 0x001fe200078e00ff */
[----:B------:R-:W-:Y:S02]  /*31b30*/  SEL R93, R148, R93, P0 ;  /* 0x0000005d945d7207 */ /* 0x000fe40000000000 */
[----:B------:R-:W-:Y:S02]  /*31b40*/  SEL R97, R155, R97, P0 ;  /* 0x000000619b617207 */ /* 0x000fe40000000000 */
[----:B------:R-:W-:Y:S02]  /*31b50*/  SEL R54, R32, R54, P0 ;  /* 0x0000003620367207 */ /* 0x000fe40000000000 */
[----:B------:R-:W-:-:S02]  /*31b60*/  SEL R70, R70, R121, P0 ;  /* 0x0000007946467207 */ /* 0x000fc40000000000 */
[----:B------:R-:W-:Y:S01]  /*31b70*/  SEL R98, R98, R99, P0 ;  /* 0x0000006362627207 */ /* 0x000fe20000000000 */
[----:B------:R-:W-:Y:S06]  /*31b80*/  BRA `(.L_x_2389) ;  /* 0xfffffed0007c7947 */ /* 0x000fec000383ffff */
.L_x_1997:
[----:B------:R-:W-:Y:S02]  /*31b90*/  IMAD.MOV.U32 R13, RZ, RZ, R20 ;  /* 0x000000ffff0d7224 */ /* 0x000fe400078e0014 */
[----:B------:R-:W-:Y:S02]  /*31ba0*/  IMAD.MOV.U32 R12, RZ, RZ, RZ ;  /* 0x000000ffff0c7224 */ /* 0x000fe400078e00ff */
[----:B------:R-:W-:Y:S02]  /*31bb0*/  IMAD.MOV.U32 R11, RZ, RZ, 0x181f ;  /* 0x0000181fff0b7424 */ /* 0x000fe400078e00ff */
[----:B------:R-:W-:-:S07]  /*31bc0*/  IMAD.MOV.U32 R15, RZ, RZ, -0x1 ;  /* 0xffffffffff0f7424 */ /* 0x000fce00078e00ff */
[----:B-----5:R-:W-:Y:S05]  /*31bd0*/  WARPSYNC.COLLECTIVE R15, `(.L_x_2390) ;  /* 0x000000000f087348 */ /* 0x020fea0003c00000 */
[----:B------:R0:W1:Y:S02]  /*31be0*/  SHFL.IDX P6, R14, R13, R12, R11 ;  /* 0x0000000c0d0e7389 */ /* 0x00006400000c000b */
[----:B01---5:R-:W-:Y:S01]  /*31bf0*/  ENDCOLLECTIVE ;  /* 0x000000000000791b */ /* 0x023fe20003800000 */
.L_x_2390:
[----:B------:R-:W-:Y:S02]  /*31c00*/  IMAD.MOV.U32 R13, RZ, RZ, R0 ;  /* 0x000000ffff0d7224 */ /* 0x000fe400078e0000 */
[----:B------:R-:W-:-:S07]  /*31c10*/  IMAD.MOV.U32 R21, RZ, RZ, R14 ;  /* 0x000000ffff157224 */ /* 0x000fce00078e000e */
[----:B------:R-:W-:Y:S05]  /*31c20*/  WARPSYNC.COLLECTIVE R15, `(.L_x_2391) ;  /* 0x000000000f087348 */ /* 0x000fea0003c00000 */
[----:B------:R0:W1:Y:S02]  /*31c30*/  SHFL.IDX P6, R14, R13, R12, R11 ;  /* 0x0000000c0d0e7389 */ /* 0x00006400000c000b */
[----:B01----:R-:W-:Y:S01]  /*31c40*/  ENDCOLLECTIVE ;  /* 0x000000000000791b */ /* 0x003fe20003800000 */
.L_x_2391:
[----:B------:R-:W-:Y:S05]  /*31c50*/  BRA `(.L_x_2392) ;  /* 0xfffffee400c07947 */ /* 0x000fea000383ffff */
.L_x_2000:
[----:B------:R-:W-:Y:S01]  /*31c60*/  BSSY B1, `(.L_x_2393) ;  /* 0x0000008000017945 */ /* 0x000fe20003800000 */
[----:B---3--:R-:W-:Y:S01]  /*31c70*/  IMAD.MOV.U32 R13, RZ, RZ, R20 ;  /* 0x000000ffff0d7224 */ /* 0x008fe200078e0014 */
[----:B------:R-:W-:Y:S01]  /*31c80*/  MOV R15, 0xffffffff ;  /* 0xffffffff000f7802 */ /* 0x000fe20000000f00 */
[----:B------:R-:W-:Y:S02]  /*31c90*/  IMAD.MOV.U32 R12, RZ, RZ, 0x1 ;  /* 0x00000001ff0c7424 */ /* 0x000fe400078e00ff */
[----:B------:R-:W-:-:S07]  /*31ca0*/  IMAD.MOV.U32 R11, RZ, RZ, 0x181f ;  /* 0x0000181fff0b7424 */ /* 0x000fce00078e00ff */
[----:B012--5:R-:W-:Y:S05]  /*31cb0*/  WARPSYNC.COLLECTIVE R15, `(.L_x_2394) ;  /* 0x000000000f087348 */ /* 0x027fea0003c00000 */
[----:B--2---:R2:W3:Y:S02]  /*31cc0*/  SHFL.IDX P6, R14, R13, R12, R11 ;  /* 0x0000000c0d0e7389 */ /* 0x0044e400000c000b */
[----:B0123-5:R-:W-:Y:S01]  /*31cd0*/  ENDCOLLECTIVE ;  /* 0x000000000000791b */ /* 0x02ffe20003800000 */
.L_x_2394:
[----:B------:R-:W-:Y:S05]  /*31ce0*/  BSYNC B1 ;  /* 0x0000000000017941 */ /* 0x000fea0003800000 */
.L_x_2393:
        /* <DEDUP_REMOVED lines=8> */
.L_x_2395:
[----:B------:R-:W-:Y:S05]  /*31d70*/  BRA `(.L_x_2396) ;  /* 0xfffffee400dc7947 */ /* 0x000fea000383ffff */
.L_x_2003:
[----:B------:R-:W-:Y:S01]  /*31d80*/  BSSY B1, `(.L_x_2397) ;  /* 0x0000008000017945 */ /* 0x000fe20003800000 */
[----:B------:R-:W-:Y:S02]  /*31d90*/  IMAD.MOV.U32 R13, RZ, RZ, R20 ;  /* 0x000000ffff0d7224 */ /* 0x000fe400078e0014 */
[----:B------:R-:W-:Y:S02]  /*31da0*/  IMAD.MOV.U32 R12, RZ, RZ, 0x2 ;  /* 0x00000002ff0c7424 */ /* 0x000fe400078e00ff */
[----:B------:R-:W-:Y:S02]  /*31db0*/  IMAD.MOV.U32 R11, RZ, RZ, 0x181f ;  /* 0x0000181fff0b7424 */ /* 0x000fe400078e00ff */
[----:B------:R-:W-:-:S07]  /*31dc0*/  IMAD.MOV.U32 R15, RZ, RZ, -0x1 ;  /* 0xffffffffff0f7424 */ /* 0x000fce00078e00ff */
[----:B012345:R-:W-:Y:S05]  /*31dd0*/  WARPSYNC.COLLECTIVE R15, `(.L_x_2398) ;  /* 0x000000000f087348 */ /* 0x03ffea0003c00000 */
[----:B--2---:R2:W0:Y:S02]  /*31de0*/  SHFL.IDX P6, R14, R13, R12, R11 ;  /* 0x0000000c0d0e7389 */ /* 0x00442400000c000b */
[----:B012345:R-:W-:Y:S01]  /*31df0*/  ENDCOLLECTIVE ;  /* 0x000000000000791b */ /* 0x03ffe20003800000 */
.L_x_2398:
[----:B------:R-:W-:Y:S05]  /*31e00*/  BSYNC B1 ;  /* 0x0000000000017941 */ /* 0x000fea0003800000 */
.L_x_2397:
        /* <DEDUP_REMOVED lines=8> */
.L_x_2399:
[----:B------:R-:W-:Y:S05]  /*31e90*/  BRA `(.L_x_2400) ;  /* 0xfffffee400fc7947 */ /* 0x000fea000383ffff */
.L_x_2006:
[----:B------:R-:W-:Y:S01]  /*31ea0*/  BSSY B1, `(.L_x_2401) ;  /* 0x0000008000017945 */ /* 0x000fe20003800000 */
[----:B------:R-:W-:Y:S02]  /*31eb0*/  IMAD.MOV.U32 R13, RZ, RZ, R20 ;  /* 0x000000ffff0d7224 */ /* 0x000fe400078e0014 */
[----:B------:R-:W-:Y:S02]  /*31ec0*/  IMAD.MOV.U32 R12, RZ, RZ, 0x3 ;  /* 0x00000003ff0c7424 */ /* 0x000fe400078e00ff */
[----:B------:R-:W-:Y:S02]  /*31ed0*/  IMAD.MOV.U32 R11, RZ, RZ, 0x181f ;  /* 0x0000181fff0b7424 */ /* 0x000fe400078e00ff */
[----:B------:R-:W-:-:S07]  /*31ee0*/  IMAD.MOV.U32 R15, RZ, RZ, -0x1 ;  /* 0xffffffffff0f7424 */ /* 0x000fce00078e00ff */
[----:B012345:R-:W-:Y:S05]  /*31ef0*/  WARPSYNC.COLLECTIVE R15, `(.L_x_2402) ;  /* 0x000000000f087348 */ /* 0x03ffea0003c00000 */
[----:B0-----:R0:W0:Y:S02]  /*31f00*/  SHFL.IDX P6, R14, R13, R12, R11 ;  /* 0x0000000c0d0e7389 */ /* 0x00102400000c000b */
[----:B012345:R-:W-:Y:S01]  /*31f10*/  ENDCOLLECTIVE ;  /* 0x000000000000791b */ /* 0x03ffe20003800000 */
.L_x_2402:
[----:B------:R-:W-:Y:S05]  /*31f20*/  BSYNC B1 ;  /* 0x0000000000017941 */ /* 0x000fea0003800000 */
.L_x_2401:
        /* <DEDUP_REMOVED lines=8> */
.L_x_2403:
[----:B------:R-:W-:Y:S05]  /*31fb0*/  BRA `(.L_x_2404) ;  /* 0xfffffee8001c7947 */ /* 0x000fea000383ffff */
.L_x_2008:
[----:B------:R-:W-:Y:S01]  /*31fc0*/  IMAD.MOV.U32 R13, RZ, RZ, R2 ;  /* 0x000000ffff0d7224 */ /* 0x000fe200078e0002 */
[----:B------:R-:W-:Y:S01]  /*31fd0*/  MOV R11, 0x1c1f ;  /* 0x00001c1f000b7802 */ /* 0x000fe20000000f00 */
[----:B------:R-:W-:Y:S02]  /*31fe0*/  IMAD.MOV.U32 R12, RZ, RZ, RZ ;  /* 0x000000ffff0c7224 */ /* 0x000fe400078e00ff */
[----:B------:R-:W-:-:S07]  /*31ff0*/  IMAD.MOV.U32 R15, RZ, RZ, -0x1 ;  /* 0xffffffffff0f7424 */ /* 0x000fce00078e00ff */
[----:B------:R-:W-:Y:S05]  /*32000*/  WARPSYNC.COLLECTIVE R15, `(.L_x_2405) ;  /* 0x000000000f087348 */ /* 0x000fea0003c00000 */
[----:B------:R0:W1:Y:S02]  /*32010*/  SHFL.IDX P6, R14, R13, R12, R11 ;  /* 0x0000000c0d0e7389 */ /* 0x00006400000c000b */
[----:B01----:R-:W-:Y:S01]  /*32020*/  ENDCOLLECTIVE ;  /* 0x000000000000791b */ /* 0x003fe20003800000 */
.L_x_2405:
[----:B------:R-:W-:Y:S02]  /*32030*/  IMAD.MOV.U32 R13, RZ, RZ, R0 ;  /* 0x000000ffff0d7224 */ /* 0x000fe400078e0000 */
[----:B------:R-:W-:-:S07]  /*32040*/  IMAD.MOV.U32 R24, RZ, RZ, R14 ;  /* 0x000000ffff187224 */ /* 0x000fce00078e000e */
[----:B------:R-:W-:Y:S05]  /*32050*/  WARPSYNC.COLLECTIVE R15, `(.L_x_2406) ;  /* 0x000000000f087348 */ /* 0x000fea0003c00000 */
[----:B------:R0:W1:Y:S02]  /*32060*/  SHFL.IDX P6, R14, R13, R12, R11 ;  /* 0x0000000c0d0e7389 */ /* 0x00006400000c000b */
[----:B01----:R-:W-:Y:S01]  /*32070*/  ENDCOLLECTIVE ;  /* 0x000000000000791b */ /* 0x003fe20003800000 */
.L_x_2406:
[----:B------:R-:W-:Y:S01]  /*32080*/  IMAD.MOV.U32 R11, RZ, RZ, R14 ;  /* 0x000000ffff0b7224 */ /* 0x000fe200078e000e */
[----:B------:R-:W-:Y:S06]  /*32090*/  BRA `(.L_x_2407) ;  /* 0xfffffee800f47947 */ /* 0x000fec000383ffff */
.L_x_2011:
[----:B------:R-:W-:Y:S01]  /*320a0*/  BSSY B1, `(.L_x_2408) ;  /* 0x0000008000017945 */ /* 0x000fe20003800000 */
[----:B---3--:R-:W-:Y:S02]  /*320b0*/  IMAD.MOV.U32 R13, RZ, RZ, R2 ;  /* 0x000000ffff0d7224 */ /* 0x008fe400078e0002 */
[----:B------:R-:W-:Y:S02]  /*320c0*/  IMAD.MOV.U32 R12, RZ, RZ, 0x1 ;  /* 0x00000001ff0c7424 */ /* 0x000fe400078e00ff */
[----:B--2---:R-:W-:Y:S02]  /*320d0*/  IMAD.MOV.U32 R11, RZ, RZ, 0x1c1f ;  /* 0x00001c1fff0b7424 */ /* 0x004fe400078e00ff */
[----:B------:R-:W-:-:S07]  /*320e0*/  IMAD.MOV.U32 R15, RZ, RZ, -0x1 ;  /* 0xffffffffff0f7424 */ /* 0x000fce00078e00ff */
[----:B01----:R-:W-:Y:S05]  /*320f0*/  WARPSYNC.COLLECTIVE R15, `(.L_x_2409) ;  /* 0x000000000f087348 */ /* 0x003fea0003c00000 */
[----:B------:R2:W3:Y:S02]  /*32100*/  SHFL.IDX P6, R14, R13, R12, R11 ;  /* 0x0000000c0d0e7389 */ /* 0x0004e400000c000b */
[----:B0123--:R-:W-:Y:S01]  /*32110*/  ENDCOLLECTIVE ;  /* 0x000000000000791b */ /* 0x00ffe20003800000 */
.L_x_2409:
[----:B------:R-:W-:Y:S05]  /*32120*/  BSYNC B1 ;  /* 0x0000000000017941 */ /* 0x000fea0003800000 */
.L_x_2408:
        /* <DEDUP_REMOVED lines=8> */
.L_x_2410:
[----:B------:R-:W-:Y:S01]  /*321b0*/  IMAD.MOV.U32 R0, RZ, RZ, R14 ;  /* 0x000000ffff007224 */ /* 0x000fe200078e000e */
[----:B------:R-:W-:Y:S06]  /*321c0*/  BRA `(.L_x_2411) ;  /* 0xfffffefc00047947 */ /* 0x000fec000383ffff */
.L_x_2015:
[----:B------:R-:W-:Y:S02]  /*321d0*/  IMAD.MOV.U32 R13, RZ, RZ, R2 ;  /* 0x000000ffff0d7224 */ /* 0x000fe400078e0002 */
[----:B------:R-:W-:Y:S02]  /*321e0*/  IMAD.MOV.U32 R12, RZ, RZ, RZ ;  /* 0x000000ffff0c7224 */ /* 0x000fe400078e00ff */
[----:B------:R-:W-:Y:S02]  /*321f0*/  IMAD.MOV.U32 R11, RZ, RZ, 0x181f ;  /* 0x0000181fff0b7424 */ /* 0x000fe400078e00ff */
[----:B------:R-:W-:-:S07]  /*32200*/  IMAD.MOV.U32 R15, RZ, RZ, -0x1 ;  /* 0xffffffffff0f7424 */ /* 0x000fce00078e00ff */
[----:B--2---:R-:W-:Y:S05]  /*32210*/  WARPSYNC.COLLECTIVE R15, `(.L_x_2412) ;  /* 0x000000000f087348 */ /* 0x004fea0003c00000 */
[----:B------:R0:W1:Y:S02]  /*32220*/  SHFL.IDX P6, R14, R13, R12, R11 ;  /* 0x0000000c0d0e7389 */ /* 0x00006400000c000b */
[----:B012---:R-:W-:Y:S01]  /*32230*/  ENDCOLLECTIVE ;  /* 0x000000000000791b */ /* 0x007fe20003800000 */
.L_x_2412:
[----:B------:R-:W-:Y:S02]  /*32240*/  IMAD.MOV.U32 R13, RZ, RZ, R0 ;  /* 0x000000ffff0d7224 */ /* 0x000fe400078e0000 */
[----:B------:R-:W-:-:S07]  /*32250*/  IMAD.MOV.U32 R3, RZ, RZ, R14 ;  /* 0x000000ffff037224 */ /* 0x000fce00078e000e */
[----:B------:R-:W-:Y:S05]  /*32260*/  WARPSYNC.COLLECTIVE R15, `(.L_x_2413) ;  /* 0x000000000f087348 */ /* 0x000fea0003c00000 */
[----:B------:R0:W1:Y:S02]  /*32270*/  SHFL.IDX P6, R14, R13, R12, R11 ;  /* 0x0000000c0d0e7389 */ /* 0x00006400000c000b */
[----:B01----:R-:W-:Y:S01]  /*32280*/  ENDCOLLECTIVE ;  /* 0x000000000000791b */ /* 0x003fe20003800000 */
.L_x_2413:
[----:B------:R-:W-:Y:S05]  /*32290*/  BRA `(.L_x_2414) ;  /* 0xffffff1000c07947 */ /* 0x000fea000383ffff */
.L_x_2018:
[----:B------:R-:W-:Y:S01]  /*322a0*/  BSSY B1, `(.L_x_2415) ;  /* 0x0000008000017945 */ /* 0x000fe20003800000 */
[----:B------:R-:W-:Y:S02]  /*322b0*/  IMAD.MOV.U32 R13, RZ, RZ, R2 ;  /* 0x000000ffff0d7224 */ /* 0x000fe400078e0002 */
[----:B------:R-:W-:Y:S02]  /*322c0*/  IMAD.MOV.U32 R12, RZ, RZ, 0x1 ;  /* 0x00000001ff0c7424 */ /* 0x000fe400078e00ff */
[----:B------:R-:W-:Y:S02]  /*322d0*/  IMAD.MOV.U32 R11, RZ, RZ, 0x181f ;  /* 0x0000181fff0b7424 */ /* 0x000fe400078e00ff */
[----:B----4-:R-:W-:-:S07]  /*322e0*/  IMAD.MOV.U32 R15, RZ, RZ, -0x1 ;  /* 0xffffffffff0f7424 */ /* 0x010fce00078e00ff */
[----:B0123--:R-:W-:Y:S05]  /*322f0*/  WARPSYNC.COLLECTIVE R15, `(.L_x_2416) ;  /* 0x000000000f087348 */ /* 0x00ffea0003c00000 */
[----:B---3--:R3:W4:Y:S02]  /*32300*/  SHFL.IDX P6, R14, R13, R12, R11 ;  /* 0x0000000c0d0e7389 */ /* 0x00872400000c000b */
[----:B01234-:R-:W-:Y:S01]  /*32310*/  ENDCOLLECTIVE ;  /* 0x000000000000791b */ /* 0x01ffe20003800000 */
.L_x_2416:
[----:B------:R-:W-:Y:S05]  /*32320*/  BSYNC B1 ;  /* 0x0000000000017941 */ /* 0x000fea0003800000 */
.L_x_2415:
        /* <DEDUP_REMOVED lines=8> */
.L_x_2417:
[----:B------:R-:W-:Y:S05]  /*323b0*/  BRA `(.L_x_2418) ;  /* 0xffffff1000e07947 */ /* 0x000fea000383ffff */
.L_x_2021:
        /* <DEDUP_REMOVED lines=8> */
.L_x_2420:
[----:B------:R-:W-:Y:S05]  /*32440*/  BSYNC B1 ;  /* 0x0000000000017941 */ /* 0x000fea0003800000 */
.L_x_2419:
        /* <DEDUP_REMOVED lines=8> */
.L_x_2421:
[----:B------:R-:W-:Y:S05]  /*324d0*/  BRA `(.L_x_2422) ;  /* 0xffffff1400007947 */ /* 0x000fea000383ffff */
.L_x_2024:
[----:B------:R-:W-:Y:S01]  /*324e0*/  BSSY B1, `(.L_x_2423) ;  /* 0x0000008000017945 */ /* 0x000fe20003800000 */
[----:B------:R-:W-:Y:S01]  /*324f0*/  MOV R13, R2 ;  /* 0x00000002000d7202 */ /* 0x000fe20000000f00 */
[----:B------:R-:W-:Y:S02]  /*32500*/  IMAD.MOV.U32 R12, RZ, RZ, 0x3 ;  /* 0x00000003ff0c7424 */ /* 0x000fe400078e00ff */
[----:B------:R-:W-:Y:S02]  /*32510*/  IMAD.MOV.U32 R11, RZ, RZ, 0x181f ;  /* 0x0000181fff0b7424 */ /* 0x000fe400078e00ff */
[----:B0-----:R-:W-:-:S07]  /*32520*/  IMAD.MOV.U32 R15, RZ, RZ, -0x1 ;  /* 0xffffffffff0f7424 */ /* 0x001fce00078e00ff */
[----:B-1234-:R-:W-:Y:S05]  /*32530*/  WARPSYNC.COLLECTIVE R15, `(.L_x_2424) ;  /* 0x000000000f087348 */ /* 0x01efea0003c00000 */
[----:B----4-:R0:W4:Y:S02]  /*32540*/  SHFL.IDX P6, R14, R13, R12, R11 ;  /* 0x0000000c0d0e7389 */ /* 0x01012400000c000b */
[----:B01234-:R-:W-:Y:S01]  /*32550*/  ENDCOLLECTIVE ;  /* 0x000000000000791b */ /* 0x01ffe20003800000 */
.L_x_2424:
[----:B------:R-:W-:Y:S05]  /*32560*/  BSYNC B1 ;  /* 0x0000000000017941 */ /* 0x000fea0003800000 */
.L_x_2423:
        /* <DEDUP_REMOVED lines=8> */
.L_x_2425:
[----:B------:R-:W-:Y:S05]  /*325f0*/  BRA `(.L_x_2426) ;  /* 0xffffff1400207947 */ /* 0x000fea000383ffff */
.L_x_2050:
[----:B------:R-:W1:Y:S01]  /*32600*/  S2R R5, SR_TID.X ;  /* 0x0000000000057919 */ /* 0x000e620000002100 */
[----:B------:R-:W-:Y:S01]  /*32610*/  BSSY B1, `(.L_x_2427) ;  /* 0x000000a000017945 */ /* 0x000fe20003800000 */
[----:B0-----:R-:W-:Y:S02]  /*32620*/  IMAD.MOV.U32 R12, RZ, RZ, RZ ;  /* 0x000000ffff0c7224 */ /* 0x001fe400078e00ff */
[----:B------:R-:W-:Y:S02]  /*32630*/  IMAD.MOV.U32 R11, RZ, RZ, 0x1f ;  /* 0x0000001fff0b7424 */ /* 0x000fe400078e00ff */
[----:B------:R-:W-:Y:S01]  /*32640*/  IMAD.MOV.U32 R15, RZ, RZ, -0x1 ;  /* 0xffffffffff0f7424 */ /* 0x000fe200078e00ff */
[----:B-1----:R-:W-:-:S04]  /*32650*/  SHF.R.U32.HI R5, RZ, 0x5, R5 ;  /* 0x00000005ff057819 */ /* 0x002fc80000011605 */
[----:B------:R-:W-:-:S05]  /*32660*/  LOP3.LUT R5, R5, 0x3, RZ, 0xc0, !PT ;  /* 0x0000000305057812 */ /* 0x000fca00078ec0ff */
[----:B------:R-:W-:-:S07]  /*32670*/  IMAD.MOV.U32 R13, RZ, RZ, R5 ;  /* 0x000000ffff0d7224 */ /* 0x000fce00078e0005 */
[----:B------:R-:W-:Y:S05]  /*32680*/  WARPSYNC.COLLECTIVE R15, `(.L_x_2428) ;  /* 0x000000000f087348 */ /* 0x000fea0003c00000 */
[----:B------:R0:W1:Y:S02]  /*32690*/  SHFL.IDX P6, R14, R13, R12, R11 ;  /* 0x0000000c0d0e7389 */ /* 0x00006400000c000b */
[----:B01----:R-:W-:Y:S01]  /*326a0*/  ENDCOLLECTIVE ;  /* 0x000000000000791b */ /* 0x003fe20003800000 */
.L_x_2428:
[----:B------:R-:W-:Y:S05]  /*326b0*/  BSYNC B1 ;  /* 0x0000000000017941 */ /* 0x000fea0003800000 */
.L_x_2427:
[----:B------:R-:W-:Y:S05]  /*326c0*/  BRA `(.L_x_2429) ;  /* 0xffffff3400487947 */ /* 0x000fea000383ffff */
.L_x_2052:
[----:B------:R-:W-:Y:S01]  /*326d0*/  BSSY B1, `(.L_x_2430) ;  /* 0x0000006000017945 */ /* 0x000fe20003800000 */
[----:B------:R-:W-:-:S07]  /*326e0*/  MOV R15, 0xffffffff ;  /* 0xffffffff000f7802 */ /* 0x000fce0000000f00 */
[----:B01----:R-:W-:Y:S05]  /*326f0*/  WARPSYNC.COLLECTIVE R15, `(.L_x_2431) ;  /* 0x000000000f0c7348 */ /* 0x003fea0003c00000 */
[----:B------:R-:W-:Y:S02]  /*32700*/  ELECT P6, UR62, PT ;  /* 0x00000000003e782f */ /* 0x000fe400038c0000 */
[----:B------:R-:W-:Y:S01]  /*32710*/  MOV R14, UR62 ;  /* 0x0000003e000e7c02 */ /* 0x000fe20008000f00 */
[----:B01----:R-:W-:Y:S10]  /*32720*/  ENDCOLLECTIVE ;  /* 0x000000000000791b */ /* 0x003ff40003800000 */
.L_x_2431:
[----:B------:R-:W-:Y:S05]  /*32730*/  BSYNC B1 ;  /* 0x0000000000017941 */ /* 0x000fea0003800000 */
.L_x_2430:
[----:B------:R-:W-:Y:S05]  /*32740*/  BRA `(.L_x_2051) ;  /* 0xffffff3400407947 */ /* 0x000fea000383ffff */
.L_x_2054:
[----:B-1----:R1:W2:Y:S02]  /*32750*/  SYNCS.PHASECHK.TRANS64.TRYWAIT P0, [R22+URZ+0x28420], R5 ;  /* 0x02842005160075a7 */ /* 0x0022a4000800017f */
[----:B--2---:R-:W-:Y:S05]  /*32760*/  @!P0 NANOSLEEP.SYNCS 0x989680 ;  /* 0x009896800000895d */ /* 0x004fea0003900000 */
[----:B------:R-:W2:Y:S02]  /*32770*/  @!P0 SYNCS.PHASECHK.TRANS64 P0, [R22+URZ+0x28420], R5 ;  /* 0x02842005160085a7 */ /* 0x000ea4000800007f */
[----:B--2---:R-:W-:Y:S05]  /*32780*/  @!P0 BRA `(.L_x_2054) ;  /* 0xfffffffc00f08947 */ /* 0x004fea000383ffff */
[----:B------:R-:W-:Y:S05]  /*32790*/  BRA `(.L_x_2432) ;  /* 0xffffff3400507947 */ /* 0x000fea000383ffff */
.L_x_2058:
[----:B--2---:R2:W3:Y:S02]  /*327a0*/  SYNCS.PHASECHK.TRANS64.TRYWAIT P0, [R11+URZ+0x284a0], R10 ;  /* 0x0284a00a0b0075a7 */ /* 0x0044e4000800017f */
[----:B---3--:R-:W-:Y:S05]  /*327b0*/  @!P0 NANOSLEEP.SYNCS 0x989680 ;  /* 0x009896800000895d */ /* 0x008fea0003900000 */
[----:B------:R-:W3:Y:S02]  /*327c0*/  @!P0 SYNCS.PHASECHK.TRANS64 P0, [R11+URZ+0x284a0], R10 ;  /* 0x0284a00a0b0085a7 */ /* 0x000ee4000800007f */
[----:B---3--:R-:W-:Y:S05]  /*327d0*/  @!P0 BRA `(.L_x_2058) ;  /* 0xfffffffc00f08947 */ /* 0x008fea000383ffff */
[----:B------:R-:W-:Y:S05]  /*327e0*/  BRA `(.L_x_2433) ;  /* 0xffffff3400687947 */ /* 0x000fea000383ffff */
.L_x_2064:
[----:B0-----:R0:W1:Y:S02]  /*327f0*/  SYNCS.PHASECHK.TRANS64.TRYWAIT P0, [R11+URZ+0x284c0], R10 ;  /* 0x0284c00a0b0075a7 */ /* 0x001064000800017f */
[----:B-1----:R-:W-:Y:S05]  /*32800*/  @!P0 NANOSLEEP.SYNCS 0x989680 ;  /* 0x009896800000895d */ /* 0x002fea0003900000 */
[----:B------:R-:W1:Y:S02]  /*32810*/  @!P0 SYNCS.PHASECHK.TRANS64 P0, [R11+URZ+0x284c0], R10 ;  /* 0x0284c00a0b0085a7 */ /* 0x000e64000800007f */
[----:B-1----:R-:W-:Y:S05]  /*32820*/  @!P0 BRA `(.L_x_2064) ;  /* 0xfffffffc00f08947 */ /* 0x002fea000383ffff */
[----:B------:R-:W-:Y:S05]  /*32830*/  BRA `(.L_x_2434) ;  /* 0xffffff3800247947 */ /* 0x000fea000383ffff */
.L_x_2072:
[----:B--2---:R2:W3:Y:S02]  /*32840*/  SYNCS.PHASECHK.TRANS64.TRYWAIT P1, [R10+URZ+0x284a0], R8 ;  /* 0x0284a0080a0075a7 */ /* 0x0044e4000802017f */
[----:B---3--:R-:W-:Y:S05]  /*32850*/  @!P1 NANOSLEEP.SYNCS 0x989680 ;  /* 0x009896800000995d */ /* 0x008fea0003900000 */
[----:B------:R-:W3:Y:S02]  /*32860*/  @!P1 SYNCS.PHASECHK.TRANS64 P1, [R10+URZ+0x284a0], R8 ;  /* 0x0284a0080a0095a7 */ /* 0x000ee4000802007f */
[----:B---3--:R-:W-:Y:S05]  /*32870*/  @!P1 BRA `(.L_x_2072) ;  /* 0xfffffffc00f09947 */ /* 0x008fea000383ffff */
[----:B------:R-:W-:Y:S05]  /*32880*/  BRA `(.L_x_2435) ;  /* 0xffffff3c001c7947 */ /* 0x000fea000383ffff */
.L_x_2078:
[----:B0-----:R0:W1:Y:S02]  /*32890*/  SYNCS.PHASECHK.TRANS64.TRYWAIT P1, [R10+URZ+0x284c0], R8 ;  /* 0x0284c0080a0075a7 */ /* 0x001064000802017f */
[----:B-1----:R-:W-:Y:S05]  /*328a0*/  @!P1 NANOSLEEP.SYNCS 0x989680 ;  /* 0x009896800000995d */ /* 0x002fea0003900000 */
[----:B------:R-:W1:Y:S02]  /*328b0*/  @!P1 SYNCS.PHASECHK.TRANS64 P1, [R10+URZ+0x284c0], R8 ;  /* 0x0284c0080a0095a7 */ /* 0x000e64000802007f */
[----:B-1----:R-:W-:Y:S05]  /*328c0*/  @!P1 BRA `(.L_x_2078) ;  /* 0xfffffffc00f09947 */ /* 0x002fea000383ffff */
[----:B------:R-:W-:Y:S05]  /*328d0*/  BRA `(.L_x_2436) ;  /* 0xffffff3c00d47947 */ /* 0x000fea000383ffff */
.L_x_2104:
[----:B------:R-:W0:Y:S01]  /*328e0*/  S2R R20, SR_TID.X ;  /* 0x0000000000147919 */ /* 0x000e220000002100 */
[----:B------:R-:W-:Y:S01]  /*328f0*/  BSSY B0, `(.L_x_2437) ;  /* 0x000000a000007945 */ /* 0x000fe20003800000 */
        /* <DEDUP_REMOVED lines=9> */
.L_x_2438:
[----:B------:R-:W-:Y:S05]  /*32990*/  BSYNC B0 ;  /* 0x0000000000007941 */ /* 0x000fea0003800000 */
.L_x_2437:
[----:B------:R-:W-:Y:S05]  /*329a0*/  BRA `(.L_x_2439) ;  /* 0xffffff5000a47947 */ /* 0x000fea000383ffff */
.L_x_2107:
[----:B0-----:R0:W1:Y:S02]  /*329b0*/  SYNCS.PHASECHK.TRANS64.TRYWAIT P0, [R6+URZ+0x28480], R21 ;  /* 0x02848015060075a7 */ /* 0x001064000800017f */
[----:B-1----:R-:W-:Y:S05]  /*329c0*/  @!P0 NANOSLEEP.SYNCS 0x989680 ;  /* 0x009896800000895d */ /* 0x002fea0003900000 */
[----:B------:R-:W1:Y:S02]  /*329d0*/  @!P0 SYNCS.PHASECHK.TRANS64 P0, [R6+URZ+0x28480], R21 ;  /* 0x02848015060085a7 */ /* 0x000e64000800007f */
[----:B-1----:R-:W-:Y:S05]  /*329e0*/  @!P0 BRA `(.L_x_2107) ;  /* 0xfffffffc00f08947 */ /* 0x002fea000383ffff */
[----:B------:R-:W-:Y:S05]  /*329f0*/  BRA `(.L_x_2440) ;  /* 0xffffff5000c07947 */ /* 0x000fea000383ffff */
.L_x_2108:
        /* <DEDUP_REMOVED lines=8> */
.L_x_2442:
[----:B------:R-:W-:Y:S05]  /*32a80*/  BSYNC B0 ;  /* 0x0000000000007941 */ /* 0x000fea0003800000 */
.L_x_2441:
[----:B------:R-:W-:Y:S01]  /*32a90*/  IMAD.MOV.U32 R13, RZ, RZ, R2 ;  /* 0x000000ffff0d7224 */ /* 0x000fe200078e0002 */
[----:B------:R-:W-:Y:S01]  /*32aa0*/  MOV R15, 0xffffffff ;  /* 0xffffffff000f7802 */ /* 0x000fe20000000f00 */
[----:B------:R-:W-:Y:S01]  /*32ab0*/  IMAD.MOV.U32 R12, RZ, RZ, RZ ;  /* 0x000000ffff0c7224 */ /* 0x000fe200078e00ff */
[C---:B------:R-:W-:Y:S01]  /*32ac0*/  ISETP.GE.AND P3, PT, R27.reuse, 0x11, PT ;  /* 0x000000111b00780c */ /* 0x040fe20003f66270 */
[----:B------:R-:W-:Y:S01]  /*32ad0*/  IMAD.MOV.U32 R11, RZ, RZ, 0x181f ;  /* 0x0000181fff0b7424 */ /* 0x000fe200078e00ff */
[----:B------:R-:W-:Y:S01]  /*32ae0*/  ISETP.GE.AND P5, PT, R27, 0x31, PT ;  /* 0x000000311b00780c */ /* 0x000fe20003fa6270 */
[----:B------:R-:W-:-:S12]  /*32af0*/  IMAD.MOV.U32 R5, RZ, RZ, R14 ;  /* 0x000000ffff057224 */ /* 0x000fd800078e000e */
[----:B------:R-:W-:Y:S05]  /*32b00*/  WARPSYNC.COLLECTIVE R15, `(.L_x_2443) ;  /* 0x000000000f087348 */ /* 0x000fea0003c00000 */
[----:B------:R0:W1:Y:S02]  /*32b10*/  SHFL.IDX P6, R14, R13, R12, R11 ;  /* 0x0000000c0d0e7389 */ /* 0x00006400000c000b */
[----:B01----:R-:W-:Y:S01]  /*32b20*/  ENDCOLLECTIVE ;  /* 0x000000000000791b */ /* 0x003fe20003800000 */
.L_x_2443:
[----:B------:R-:W0:Y:S01]  /*32b30*/  LDC R11, c[0x0][0x2f4] ;  /* 0x0000bd00ff0b7b82 */ /* 0x000e220000000800 */
[----:B------:R-:W-:Y:S01]  /*32b40*/  LOP3.LUT R15, R33, 0x80, RZ, 0xfc, !PT ;  /* 0x00000080210f7812 */ /* 0x000fe200078efcff */
[----:B------:R-:W-:Y:S02]  /*32b50*/  IMAD.MOV.U32 R13, RZ, RZ, R3 ;  /* 0x000000ffff0d7224 */ /* 0x000fe400078e0003 */
[----:B------:R-:W-:Y:S02]  /*32b60*/  IMAD.MOV.U32 R12, RZ, RZ, 0x1 ;  /* 0x00000001ff0c7424 */ /* 0x000fe400078e00ff */
[----:B------:R-:W-:-:S05]  /*32b70*/  IMAD.MOV.U32 R8, RZ, RZ, R14 ;  /* 0x000000ffff087224 */ /* 0x000fca00078e000e */
[----:B------:R-:W-:-:S05]  /*32b80*/  IADD3 R8, P0, R33, R8, RZ ;  /* 0x0000000821087210 */ /* 0x000fca0007f1e0ff */
[----:B------:R-:W-:Y:S02]  /*32b90*/  IMAD.X R9, RZ, RZ, R5, P0 ;  /* 0x000000ffff097224 */ /* 0x000fe400000e0605 */
[----:B------:R-:W-:Y:S01]  /*32ba0*/  IMAD.IADD R5, R22, 0x1, R7 ;  /* 0x0000000116057824 */ /* 0x000fe200078e0207 */
[-C--:B0-----:R-:W-:Y:S02]  /*32bb0*/  ISETP.GE.AND P2, PT, R33, R11.reuse, PT ;  /* 0x0000000b2100720c */ /* 0x081fe40003f46270 */
[----:B------:R-:W-:Y:S01]  /*32bc0*/  ISETP.GE.AND P0, PT, R15, R11, PT ;  /* 0x0000000b0f00720c */ /* 0x000fe20003f06270 */
[----:B------:R-:W-:Y:S01]  /*32bd0*/  IMAD.MOV.U32 R11, RZ, RZ, 0x181f ;  /* 0x0000181fff0b7424 */ /* 0x000fe200078e00ff */
[----:B------:R-:W-:Y:S01]  /*32be0*/  ISETP.LT.OR P1, PT, R27, 0x1, P2 ;  /* 0x000000011b00780c */ /* 0x000fe20001721670 */
[----:B------:R-:W-:-:S12]  /*32bf0*/  IMAD.MOV.U32 R15, RZ, RZ, -0x1 ;  /* 0xffffffffff0f7424 */ /* 0x000fd800078e00ff */
[----:B------:R-:W-:Y:S05]  /*32c00*/  WARPSYNC.COLLECTIVE R15, `(.L_x_2444) ;  /* 0x000000000f087348 */ /* 0x000fea0003c00000 */
[----:B------:R0:W1:Y:S02]  /*32c10*/  SHFL.IDX P6, R14, R13, R12, R11 ;  /* 0x0000000c0d0e7389 */ /* 0x00006400000c000b */
[----:B01----:R-:W-:Y:S01]  /*32c20*/  ENDCOLLECTIVE ;  /* 0x000000000000791b */ /* 0x003fe20003800000 */
.L_x_2444:
[----:B------:R-:W-:Y:S01]  /*32c30*/  @!PT LDS RZ, [RZ] ;  /* 0x00000000fffff984 */ /* 0x000fe20000000800 */
[----:B------:R-:W-:Y:S01]  /*32c40*/  @!PT LDS RZ, [RZ] ;  /* 0x00000000fffff984 */ /* 0x000fe20000000800 */
[----:B------:R-:W-:Y:S01]  /*32c50*/  @!PT LDS RZ, [RZ] ;  /* 0x00000000fffff984 */ /* 0x000fe20000000800 */
[----:B------:R0:W-:Y:S01]  /*32c60*/  LDGSTS.E.BYPASS.LTC128B.128 [R5+0x10000], desc[UR36][R8.64], !P1 ;  /* 0x1000000008057fae */ /* 0x0001e2000c901d64 */
[----:B------:R-:W-:Y:S01]  /*32c70*/  ISETP.LT.OR P1, PT, R27, 0x1, P0 ;  /* 0x000000011b00780c */ /* 0x000fe20000721670 */
[----:B------:R-:W-:-:S12]  /*32c80*/  IMAD.MOV.U32 R13, RZ, RZ, R2 ;  /* 0x000000ffff0d7224 */ /* 0x000fd800078e0002 */
[----:B------:R0:W-:Y:S01]  /*32c90*/  LDGSTS.E.BYPASS.LTC128B.128 [R5+0x12000], desc[UR36][R8.64+0x80], !P1 ;  /* 0x1200008008057fae */ /* 0x0001e2000c901d64 */
[----:B------:R-:W-:-:S07]  /*32ca0*/  IMAD.MOV.U32 R7, RZ, RZ, R14 ;  /* 0x000000ffff077224 */ /* 0x000fce00078e000e */
[----:B0-----:R-:W-:Y:S05]  /*32cb0*/  WARPSYNC.COLLECTIVE R15, `(.L_x_2445) ;  /* 0x000000000f087348 */ /* 0x001fea0003c00000 */
[----:B------:R1:W2:Y:S02]  /*32cc0*/  SHFL.IDX P6, R14, R13, R12, R11 ;  /* 0x0000000c0d0e7389 */ /* 0x0002a400000c000b */
[----:B012---:R-:W-:Y:S01]  /*32cd0*/  ENDCOLLECTIVE ;  /* 0x000000000000791b */ /* 0x007fe20003800000 */
.L_x_2445:
[----:B------:R-:W-:Y:S01]  /*32ce0*/  IMAD.MOV.U32 R13, RZ, RZ, R3 ;  /* 0x000000ffff0d7224 */ /* 0x000fe200078e0003 */
[----:B------:R-:W-:Y:S01]  /*32cf0*/  MOV R12, 0x2 ;  /* 0x00000002000c7802 */ /* 0x000fe20000000f00 */
[----:B------:R-:W-:-:S07]  /*32d00*/  IMAD.MOV.U32 R8, RZ, RZ, R14 ;  /* 0x000000ffff087224 */ /* 0x000fce00078e000e */
[----:B------:R-:W-:Y:S05]  /*32d10*/  WARPSYNC.COLLECTIVE R15, `(.L_x_2446) ;  /* 0x000000000f087348 */ /* 0x000fea0003c00000 */
[----:B------:R0:W1:Y:S02]  /*32d20*/  SHFL.IDX P6, R14, R13, R12, R11 ;  /* 0x0000000c0d0e7389 */ /* 0x00006400000c000b */
[----:B01----:R-:W-:Y:S01]  /*32d30*/  ENDCOLLECTIVE ;  /* 0x000000000000791b */ /* 0x003fe20003800000 */
.L_x_2446:
        /* <DEDUP_REMOVED lines=13> */
.L_x_2447:
[----:B------:R-:W-:Y:S01]  /*32e10*/  @!PT LDS RZ, [RZ] ;  /* 0x00000000fffff984 */ /* 0x000fe20000000800 */
[----:B------:R-:W-:Y:S01]  /*32e20*/  @!PT LDS RZ, [RZ] ;  /* 0x00000000fffff984 */ /* 0x000fe20000000800 */
[----:B------:R-:W-:Y:S01]  /*32e30*/  @!PT LDS RZ, [RZ] ;  /* 0x00000000fffff984 */ /* 0x000fe20000000800 */
[----:B------:R0:W-:Y:S01]  /*32e40*/  LDGSTS.E.BYPASS.LTC128B.128 [R5+0x12800], desc[UR36][R8.64+0x80], !P1 ;  /* 0x1280008008057fae */ /* 0x0001e2000c901d64 */
[----:B------:R-:W-:Y:S02]  /*32e50*/  IMAD.MOV.U32 R13, RZ, RZ, R3 ;  /* 0x000000ffff0d7224 */ /* 0x000fe400078e0003 */
[----:B------:R-:W-:Y:S02]  /*32e60*/  IMAD.MOV.U32 R12, RZ, RZ, 0x3 ;  /* 0x00000003ff0c7424 */ /* 0x000fe400078e00ff */
[----:B0-----:R-:W-:-:S07]  /*32e70*/  IMAD.MOV.U32 R8, RZ, RZ, R14 ;  /* 0x000000ffff087224 */ /* 0x001fce00078e000e */
[----:B------:R-:W-:Y:S05]  /*32e80*/  WARPSYNC.COLLECTIVE R15, `(.L_x_2448) ;  /* 0x000000000f087348 */ /* 0x000fea0003c00000 */
[----:B------:R0:W1:Y:S02]  /*32e90*/  SHFL.IDX P6, R14, R13, R12, R11 ;  /* 0x0000000c0d0e7389 */ /* 0x00006400000c000b */
[----:B01----:R-:W-:Y:S01]  /*32ea0*/  ENDCOLLECTIVE ;  /* 0x000000000000791b */ /* 0x003fe20003800000 */
.L_x_2448:
        /* <DEDUP_REMOVED lines=13> */
.L_x_2449:
[----:B------:R-:W-:Y:S01]  /*32f80*/  @!PT LDS RZ, [RZ] ;  /* 0x00000000fffff984 */ /* 0x000fe20000000800 */
[----:B------:R-:W-:Y:S01]  /*32f90*/  @!PT LDS RZ, [RZ] ;  /* 0x00000000fffff984 */ /* 0x000fe20000000800 */
[----:B------:R-:W-:Y:S01]  /*32fa0*/  @!PT LDS RZ, [RZ] ;  /* 0x00000000fffff984 */ /* 0x000fe20000000800 */
[----:B------:R2:W-:Y:S01]  /*32fb0*/  LDGSTS.E.BYPASS.LTC128B.128 [R5+0x13000], desc[UR36][R8.64+0x80], !P1 ;  /* 0x1300008008057fae */ /* 0x0005e2000c901d64 */
[----:B------:R-:W-:Y:S01]  /*32fc0*/  ISETP.GE.AND P1, PT, R27, 0x21, PT ;  /* 0x000000211b00780c */ /* 0x000fe20003f26270 */
[----:B------:R-:W-:Y:S01]  /*32fd0*/  IMAD.MOV.U32 R2, RZ, RZ, R14 ;  /* 0x000000ffff027224 */ /* 0x000fe200078e000e */
[----:B------:R-:W-:Y:S11]  /*32fe0*/  BRA `(.L_x_2450) ;  /* 0xffffff5000287947 */ /* 0x000ff6000383ffff */
.L_x_2113:
[----:B------:R0:W0:Y:S02]  /*32ff0*/  SYNCS.PHASECHK.TRANS64.TRYWAIT P0, [R6+URZ+0x28440], R21 ;  /* 0x02844015060075a7 */ /* 0x000024000800017f */
[----:B0-----:R-:W-:Y:S05]  /*33000*/  @!P0 NANOSLEEP.SYNCS 0x989680 ;  /* 0x009896800000895d */ /* 0x001fea0003900000 */
[----:B------:R-:W0:Y:S02]  /*33010*/  @!P0 SYNCS.PHASECHK.TRANS64 P0, [R6+URZ+0x28440], R21 ;  /* 0x02844015060085a7 */ /* 0x000e24000800007f */
[----:B0-----:R-:W-:Y:S05]  /*33020*/  @!P0 BRA `(.L_x_2113) ;  /* 0xfffffffc00f08947 */ /* 0x001fea000383ffff */
[----:B------:R-:W-:Y:S05]  /*33030*/  BRA `(.L_x_2451) ;  /* 0xffffff5000807947 */ /* 0x000fea000383ffff */
.L_x_2114:
[----:B------:R-:W-:Y:S01]  /*33040*/  BSSY B0, `(.L_x_2452) ;  /* 0x0000008000007945 */ /* 0x000fe20003800000 */
[----:B------:R-:W-:Y:S01]  /*33050*/  IMAD.MOV.U32 R13, RZ, RZ, R0 ;  /* 0x000000ffff0d7224 */ /* 0x000fe200078e0000 */
[----:B------:R-:W-:Y:S01]  /*33060*/  MOV R15, 0xffffffff ;  /* 0xffffffff000f7802 */ /* 0x000fe20000000f00 */
[----:B------:R-:W-:Y:S02]  /*33070*/  IMAD.MOV.U32 R12, RZ, RZ, RZ ;  /* 0x000000ffff0c7224 */ /* 0x000fe400078e00ff */
[----:B------:R-:W-:-:S07]  /*33080*/  IMAD.MOV.U32 R11, RZ, RZ, 0x181f ;  /* 0x0000181fff0b7424 */ /* 0x000fce00078e00ff */
[----:B0---4-:R-:W-:Y:S05]  /*33090*/  WARPSYNC.COLLECTIVE R15, `(.L_x_2453) ;  /* 0x000000000f087348 */ /* 0x011fea0003c00000 */
[----:B------:R1:W2:Y:S02]  /*330a0*/  SHFL.IDX P6, R14, R13, R12, R11 ;  /* 0x0000000c0d0e7389 */ /* 0x0002a400000c000b */
[----:B012-4-:R-:W-:Y:S01]  /*330b0*/  ENDCOLLECTIVE ;  /* 0x000000000000791b */ /* 0x017fe20003800000 */
.L_x_2453:
[----:B------:R-:W-:Y:S05]  /*330c0*/  BSYNC B0 ;  /* 0x0000000000007941 */ /* 0x000fea0003800000 */
.L_x_2452:
        /* <DEDUP_REMOVED lines=8> */
.L_x_2454:
        /* <DEDUP_REMOVED lines=16> */
.L_x_2455:
        /* <DEDUP_REMOVED lines=10> */
.L_x_2456:
[----:B------:R-:W-:Y:S02]  /*332f0*/  IMAD.MOV.U32 R13, RZ, RZ, R0 ;  /* 0x000000ffff0d7224 */ /* 0x000fe400078e0000 */
[----:B------:R-:W-:Y:S02]  /*33300*/  IMAD.MOV.U32 R12, RZ, RZ, 0x2 ;  /* 0x00000002ff0c7424 */ /* 0x000fe400078e00ff */
[----:B------:R-:W-:-:S07]  /*33310*/  IMAD.MOV.U32 R3, RZ, RZ, R14 ;  /* 0x000000ffff037224 */ /* 0x000fce00078e000e */
[----:B------:R-:W-:Y:S05]  /*33320*/  WARPSYNC.COLLECTIVE R15, `(.L_x_2457) ;  /* 0x000000000f087348 */ /* 0x000fea0003c00000 */
[----:B------:R0:W1:Y:S02]  /*33330*/  SHFL.IDX P6, R14, R13, R12, R11 ;  /* 0x0000000c0d0e7389 */ /* 0x00006400000c000b */
[----:B01----:R-:W-:Y:S01]  /*33340*/  ENDCOLLECTIVE ;  /* 0x000000000000791b */ /* 0x003fe20003800000 */
.L_x_2457:
[----:B------:R-:W-:-:S04]  /*33350*/  @P3 IADD3 R3, P0, R33, R3, RZ ;  /* 0x0000000321033210 */ /* 0x000fc80007f1e0ff */
[----:B------:R-:W-:-:S04]  /*33360*/  @P3 IADD3.X R2, RZ, R2, RZ, P0, !PT ;  /* 0x00000002ff023210 */ /* 0x000fc800007fe4ff */
        /* <DEDUP_REMOVED lines=13> */
.L_x_2458:
[----:B------:R-:W-:Y:S02]  /*33440*/  IMAD.MOV.U32 R13, RZ, RZ, R0 ;  /* 0x000000ffff0d7224 */ /* 0x000fe400078e0000 */
[----:B------:R-:W-:Y:S02]  /*33450*/  IMAD.MOV.U32 R12, RZ, RZ, 0x3 ;  /* 0x00000003ff0c7424 */ /* 0x000fe400078e00ff */
[----:B------:R-:W-:-:S07]  /*33460*/  IMAD.MOV.U32 R3, RZ, RZ, R14 ;  /* 0x000000ffff037224 */ /* 0x000fce00078e000e */
[----:B------:R-:W-:Y:S05]  /*33470*/  WARPSYNC.COLLECTIVE R15, `(.L_x_2459) ;  /* 0x000000000f087348 */ /* 0x000fea0003c00000 */
[----:B------:R0:W1:Y:S02]  /*33480*/  SHFL.IDX P6, R14, R13, R12, R11 ;  /* 0x0000000c0d0e7389 */ /* 0x00006400000c000b */
[----:B01----:R-:W-:Y:S01]  /*33490*/  ENDCOLLECTIVE ;  /* 0x000000000000791b */ /* 0x003fe20003800000 */
.L_x_2459:
        /* <DEDUP_REMOVED lines=10> */
.L_x_2460:
[----:B------:R-:W-:Y:S01]  /*33540*/  @!PT LDS RZ, [RZ] ;  /* 0x00000000fffff984 */ /* 0x000fe20000000800 */
[----:B------:R-:W-:Y:S01]  /*33550*/  @!PT LDS RZ, [RZ] ;  /* 0x00000000fffff984 */ /* 0x000fe20000000800 */
[----:B------:R-:W-:Y:S01]  /*33560*/  @!PT LDS RZ, [RZ] ;  /* 0x00000000fffff984 */ /* 0x000fe20000000800 */
[----:B------:R0:W-:Y:S04]  /*33570*/  @P1 LDGSTS.E.BYPASS.LTC128B.128 [R5+0x21000], desc[UR36][R2.64], !P4 ;  /* 0x2100000002051fae */ /* 0x0001e8000e101d64 */
[----:B------:R0:W-:Y:S01]  /*33580*/  @P1 LDGSTS.E.BYPASS.LTC128B.128 [R5+0x23000], desc[UR36][R2.64+0x80], !P2 ;  /* 0x2300008002051fae */ /* 0x0001e2000d101d64 */
[----:B------:R-:W-:Y:S01]  /*33590*/  IMAD.MOV.U32 R4, RZ, RZ, R14 ;  /* 0x000000ffff047224 */ /* 0x000fe200078e000e */
[----:B------:R-:W-:Y:S06]  /*335a0*/  BRA `(.L_x_2461) ;  /* 0xffffff4c00f87947 */ /* 0x000fec000383ffff */
.L_x_2119:
        /* <DEDUP_REMOVED lines=9> */
.L_x_2462:
[C---:B------:R-:W-:Y:S01]  /*33640*/  VIADD R6, R26.reuse, 0x10 ;  /* 0x000000101a067836 */ /* 0x040fe20000000000 */
[----:B------:R-:W-:Y:S01]  /*33650*/  ISETP.GE.AND P2, PT, R26, R5, PT ;  /* 0x000000051a00720c */ /* 0x000fe20003f46270 */
[----:B------:R-:W-:Y:S02]  /*33660*/  IMAD.MOV.U32 R13, RZ, RZ, R0 ;  /* 0x000000ffff0d7224 */ /* 0x000fe400078e0000 */
[----:B------:R-:W-:-:S10]  /*33670*/  IMAD.MOV.U32 R2, RZ, RZ, R14 ;  /* 0x000000ffff027224 */ /* 0x000fd400078e000e */
[----:B------:R-:W-:Y:S05]  /*33680*/  WARPSYNC.COLLECTIVE R15, `(.L_x_2463) ;  /* 0x000000000f087348 */ /* 0x000fea0003c00000 */
[----:B------:R0:W1:Y:S02]  /*33690*/  SHFL.IDX P6, R14, R13, R12, R11 ;  /* 0x0000000c0d0e7389 */ /* 0x00006400000c000b */
[----:B01----:R-:W-:Y:S01]  /*336a0*/  ENDCOLLECTIVE ;  /* 0x000000000000791b */ /* 0x003fe20003800000 */
.L_x_2463:
[----:B------:R-:W-:Y:S02]  /*336b0*/  IMAD.MOV.U32 R13, RZ, RZ, R4 ;  /* 0x000000ffff0d7224 */ /* 0x000fe400078e0004 */
[----:B------:R-:W-:Y:S02]  /*336c0*/  IMAD.MOV.U32 R12, RZ, RZ, 0x1 ;  /* 0x00000001ff0c7424 */ /* 0x000fe400078e00ff */
[----:B------:R-:W-:-:S07]  /*336d0*/  IMAD.MOV.U32 R3, RZ, RZ, R14 ;  /* 0x000000ffff037224 */ /* 0x000fce00078e000e */
[----:B------:R-:W-:Y:S05]  /*336e0*/  WARPSYNC.COLLECTIVE R15, `(.L_x_2464) ;  /* 0x000000000f087348 */ /* 0x000fea0003c00000 */
[----:B------:R0:W1:Y:S02]  /*336f0*/  SHFL.IDX P6, R14, R13, R12, R11 ;  /* 0x0000000c0d0e7389 */ /* 0x00006400000c000b */
[----:B01----:R-:W-:Y:S01]  /*33700*/  ENDCOLLECTIVE ;  /* 0x000000000000791b */ /* 0x003fe20003800000 */
.L_x_2464:
        /* <DEDUP_REMOVED lines=16> */
.L_x_2465:
[----:B------:R-:W-:Y:S02]  /*33810*/  IMAD.MOV.U32 R13, RZ, RZ, R4 ;  /* 0x000000ffff0d7224 */ /* 0x000fe400078e0004 */
[----:B------:R-:W-:Y:S01]  /*33820*/  IMAD.MOV.U32 R12, RZ, RZ, 0x2 ;  /* 0x00000002ff0c7424 */ /* 0x000fe200078e00ff */
[----:B------:R-:W-:-:S07]  /*33830*/  MOV R3, R14 ;  /* 0x0000000e00037202 */ /* 0x000fce0000000f00 */
[----:B------:R-:W-:Y:S05]  /*33840*/  WARPSYNC.COLLECTIVE R15, `(.L_x_2466) ;  /* 0x000000000f087348 */ /* 0x000fea0003c00000 */
[----:B------:R0:W1:Y:S02]  /*33850*/  SHFL.IDX P6, R14, R13, R12, R11 ;  /* 0x0000000c0d0e7389 */ /* 0x00006400000c000b */
[----:B01----:R-:W-:Y:S01]  /*33860*/  ENDCOLLECTIVE ;  /* 0x000000000000791b */ /* 0x003fe20003800000 */
.L_x_2466:
        /* <DEDUP_REMOVED lines=17> */
.L_x_2467:
[----:B------:R-:W-:Y:S02]  /*33980*/  IMAD.MOV.U32 R13, RZ, RZ, R4 ;  /* 0x000000ffff0d7224 */ /* 0x000fe400078e0004 */
[----:B------:R-:W-:Y:S02]  /*33990*/  IMAD.MOV.U32 R12, RZ, RZ, 0x3 ;  /* 0x00000003ff0c7424 */ /* 0x000fe400078e00ff */
[----:B------:R-:W-:-:S07]  /*339a0*/  IMAD.MOV.U32 R3, RZ, RZ, R14 ;  /* 0x000000ffff037224 */ /* 0x000fce00078e000e */
[----:B------:R-:W-:Y:S05]  /*339b0*/  WARPSYNC.COLLECTIVE R15, `(.L_x_2468) ;  /* 0x000000000f087348 */ /* 0x000fea0003c00000 */
[----:B------:R0:W1:Y:S02]  /*339c0*/  SHFL.IDX P6, R14, R13, R12, R11 ;  /* 0x0000000c0d0e7389 */ /* 0x00006400000c000b */
[----:B01----:R-:W-:Y:S01]  /*339d0*/  ENDCOLLECTIVE ;  /* 0x000000000000791b */ /* 0x003fe20003800000 */
.L_x_2468:
        /* <DEDUP_REMOVED lines=17> */
.L_x_2469:
[----:B------:R-:W-:Y:S02]  /*33af0*/  IMAD.MOV.U32 R13, RZ, RZ, R4 ;  /* 0x000000ffff0d7224 */ /* 0x000fe400078e0004 */
[----:B------:R-:W-:Y:S02]  /*33b00*/  IMAD.MOV.U32 R12, RZ, RZ, 0x4 ;  /* 0x00000004ff0c7424 */ /* 0x000fe400078e00ff */
[----:B------:R-:W-:-:S07]  /*33b10*/  IMAD.MOV.U32 R3, RZ, RZ, R14 ;  /* 0x000000ffff037224 */ /* 0x000fce00078e000e */
[----:B------:R-:W-:Y:S05]  /*33b20*/  WARPSYNC.COLLECTIVE R15, `(.L_x_2470) ;  /* 0x000000000f087348 */ /* 0x000fea0003c00000 */
[----:B------:R0:W1:Y:S02]  /*33b30*/  SHFL.IDX P6, R14, R13, R12, R11 ;  /* 0x0000000c0d0e7389 */ /* 0x00006400000c000b */
[----:B01----:R-:W-:Y:S01]  /*33b40*/  ENDCOLLECTIVE ;  /* 0x000000000000791b */ /* 0x003fe20003800000 */
.L_x_2470:
        /* <DEDUP_REMOVED lines=17> */
.L_x_2471:
[----:B------:R-:W-:Y:S02]  /*33c60*/  IMAD.MOV.U32 R13, RZ, RZ, R4 ;  /* 0x000000ffff0d7224 */ /* 0x000fe400078e0004 */
[----:B------:R-:W-:Y:S02]  /*33c70*/  IMAD.MOV.U32 R12, RZ, RZ, 0x5 ;  /* 0x00000005ff0c7424 */ /* 0x000fe400078e00ff */
[----:B------:R-:W-:-:S07]  /*33c80*/  IMAD.MOV.U32 R3, RZ, RZ, R14 ;  /* 0x000000ffff037224 */ /* 0x000fce00078e000e */
[----:B------:R-:W-:Y:S05]  /*33c90*/  WARPSYNC.COLLECTIVE R15, `(.L_x_2472) ;  /* 0x000000000f087348 */ /* 0x000fea0003c00000 */
[----:B------:R0:W1:Y:S02]  /*33ca0*/  SHFL.IDX P6, R14, R13, R12, R11 ;  /* 0x0000000c0d0e7389 */ /* 0x00006400000c000b */
[----:B01----:R-:W-:Y:S01]  /*33cb0*/  ENDCOLLECTIVE ;  /* 0x000000000000791b */ /* 0x003fe20003800000 */
.L_x_2472:
        /* <DEDUP_REMOVED lines=17> */
.L_x_2473:
[----:B------:R-:W-:Y:S02]  /*33dd0*/  IMAD.MOV.U32 R13, RZ, RZ, R4 ;  /* 0x000000ffff0d7224 */ /* 0x000fe400078e0004 */
[----:B------:R-:W-:Y:S02]  /*33de0*/  IMAD.MOV.U32 R12, RZ, RZ, 0x6 ;  /* 0x00000006ff0c7424 */ /* 0x000fe400078e00ff */
[----:B------:R-:W-:-:S07]  /*33df0*/  IMAD.MOV.U32 R3, RZ, RZ, R14 ;  /* 0x000000ffff037224 */ /* 0x000fce00078e000e */
[----:B------:R-:W-:Y:S05]  /*33e00*/  WARPSYNC.COLLECTIVE R15, `(.L_x_2474) ;  /* 0x000000000f087348 */ /* 0x000fea0003c00000 */
[----:B------:R0:W1:Y:S02]  /*33e10*/  SHFL.IDX P6, R14, R13, R12, R11 ;  /* 0x0000000c0d0e7389 */ /* 0x00006400000c000b */
[----:B01----:R-:W-:Y:S01]  /*33e20*/  ENDCOLLECTIVE ;  /* 0x000000000000791b */ /* 0x003fe20003800000 */
.L_x_2474:
        /* <DEDUP_REMOVED lines=17> */
.L_x_2475:
[----:B------:R-:W-:Y:S02]  /*33f40*/  IMAD.MOV.U32 R13, RZ, RZ, R4 ;  /* 0x000000ffff0d7224 */ /* 0x000fe400078e0004 */
[----:B------:R-:W-:Y:S02]  /*33f50*/  IMAD.MOV.U32 R12, RZ, RZ, 0x7 ;  /* 0x00000007ff0c7424 */ /* 0x000fe400078e00ff */
[----:B------:R-:W-:-:S07]  /*33f60*/  IMAD.MOV.U32 R3, RZ, RZ, R14 ;  /* 0x000000ffff037224 */ /* 0x000fce00078e000e */
[----:B------:R-:W-:Y:S05]  /*33f70*/  WARPSYNC.COLLECTIVE R15, `(.L_x_2476) ;  /* 0x000000000f087348 */ /* 0x000fea0003c00000 */
[----:B------:R0:W1:Y:S02]  /*33f80*/  SHFL.IDX P6, R14, R13, R12, R11 ;  /* 0x0000000c0d0e7389 */ /* 0x00006400000c000b */
[----:B01----:R-:W-:Y:S01]  /*33f90*/  ENDCOLLECTIVE ;  /* 0x000000000000791b */ /* 0x003fe20003800000 */
.L_x_2476:
[----:B------:R-:W-:-:S05]  /*33fa0*/  @!P2 IADD3 R3, P3, R33, R3, RZ ;  /* 0x000000032103a210 */ /* 0x000fca0007f7e0ff */
[----:B------:R-:W-:-:S05]  /*33fb0*/  @!P2 IMAD.X R2, RZ, RZ, R2, P3 ;  /* 0x000000ffff02a224 */ /* 0x000fca00018e0602 */
[----:B------:R-:W-:Y:S01]  /*33fc0*/  @!P2 LOP3.LUT R3, R3, R2, RZ, 0x3c, !PT ;  /* 0x000000020303a212 */ /* 0x000fe200078e3cff */
[----:B------:R-:W-:-:S03]  /*33fd0*/  IMAD.MOV.U32 R13, RZ, RZ, R0 ;  /* 0x000000ffff0d7224 */ /* 0x000fc600078e0000 */
[----:B------:R-:W-:-:S04]  /*33fe0*/  @!P2 LOP3.LUT R2, R3, R2, RZ, 0x3c, !PT ;  /* 0x000000020302a212 */ /* 0x000fc800078e3cff */
[----:B------:R-:W-:Y:S02]  /*33ff0*/  @!P2 LOP3.LUT R3, R3, R2, RZ, 0x3c, !PT ;  /* 0x000000020303a212 */ /* 0x000fe400078e3cff */
[----:B------:R-:W-:-:S03]  /*34000*/  MOV R4, R14 ;  /* 0x0000000e00047202 */ /* 0x000fc60000000f00 */
        /* <DEDUP_REMOVED lines=8> */
.L_x_2477:
[----:B------:R-:W-:Y:S05]  /*34090*/  BRA `(.L_x_2478) ;  /* 0xffffff5000407947 */ /* 0x000fea000383ffff */
.L_x_2124:
[----:B0-----:R0:W1:Y:S02]  /*340a0*/  SYNCS.PHASECHK.TRANS64.TRYWAIT P1, [R22+URZ+0x28420], R3 ;  /* 0x02842003160075a7 */ /* 0x001064000802017f */
[----:B-1----:R-:W-:Y:S05]  /*340b0*/  @!P1 NANOSLEEP.SYNCS 0x989680 ;  /* 0x009896800000995d */ /* 0x002fea0003900000 */
[----:B------:R-:W1:Y:S02]  /*340c0*/  @!P1 SYNCS.PHASECHK.TRANS64 P1, [R22+URZ+0x28420], R3 ;  /* 0x02842003160095a7 */ /* 0x000e64000802007f */
[----:B-1----:R-:W-:Y:S05]  /*340d0*/  @!P1 BRA `(.L_x_2124) ;  /* 0xfffffffc00f09947 */ /* 0x002fea000383ffff */
[----:B------:R-:W-:Y:S05]  /*340e0*/  BRA `(.L_x_2479) ;  /* 0xffffff5000b87947 */ /* 0x000fea000383ffff */
.L_x_2128:
[----:B-1----:R1:W2:Y:S02]  /*340f0*/  SYNCS.PHASECHK.TRANS64.TRYWAIT P0, [R0+URZ+0x28480], R20 ;  /* 0x02848014000075a7 */ /* 0x0022a4000800017f */
[----:B--2---:R-:W-:Y:S05]  /*34100*/  @!P0 NANOSLEEP.SYNCS 0x989680 ;  /* 0x009896800000895d */ /* 0x004fea0003900000 */
[----:B------:R-:W2:Y:S02]  /*34110*/  @!P0 SYNCS.PHASECHK.TRANS64 P0, [R0+URZ+0x28480], R20 ;  /* 0x02848014000085a7 */ /* 0x000ea4000800007f */
[----:B--2---:R-:W-:Y:S05]  /*34120*/  @!P0 BRA `(.L_x_2128) ;  /* 0xfffffffc00f08947 */ /* 0x004fea000383ffff */
[----:B------:R-:W-:Y:S05]  /*34130*/  BRA `(.L_x_2480) ;  /* 0xffffff54006c7947 */ /* 0x000fea000383ffff */
.L_x_2129:
        /* <DEDUP_REMOVED lines=8> */
.L_x_2482:
[----:B------:R-:W-:Y:S05]  /*341c0*/  BSYNC B0 ;  /* 0x0000000000007941 */ /* 0x000fea0003800000 */
.L_x_2481:
[----:B------:R-:W-:Y:S01]  /*341d0*/  IMAD.MOV.U32 R13, RZ, RZ, R26 ;  /* 0x000000ffff0d7224 */ /* 0x000fe200078e001a */
[----:B------:R-:W-:Y:S01]  /*341e0*/  IADD3 R4, R22, R4, RZ ;  /* 0x0000000416047210 */ /* 0x000fe20007ffe0ff */
[----:B------:R-:W-:Y:S02]  /*341f0*/  IMAD.MOV.U32 R12, RZ, RZ, RZ ;  /* 0x000000ffff0c7224 */ /* 0x000fe400078e00ff */
[----:B------:R-:W-:Y:S02]  /*34200*/  IMAD.MOV.U32 R11, RZ, RZ, 0x181f ;  /* 0x0000181fff0b7424 */ /* 0x000fe400078e00ff */
[----:B------:R-:W-:Y:S02]  /*34210*/  IMAD.MOV.U32 R15, RZ, RZ, -0x1 ;  /* 0xffffffffff0f7424 */ /* 0x000fe400078e00ff */
[----:B------:R-:W-:-:S07]  /*34220*/  IMAD.MOV.U32 R3, RZ, RZ, R14 ;  /* 0x000000ffff037224 */ /* 0x000fce00078e000e */
[----:B------:R-:W-:Y:S05]  /*34230*/  WARPSYNC.COLLECTIVE R15, `(.L_x_2483) ;  /* 0x000000000f087348 */ /* 0x000fea0003c00000 */
[----:B------:R0:W1:Y:S02]  /*34240*/  SHFL.IDX P6, R14, R13, R12, R11 ;  /* 0x0000000c0d0e7389 */ /* 0x00006400000c000b */
[----:B01----:R-:W-:Y:S01]  /*34250*/  ENDCOLLECTIVE ;  /* 0x000000000000791b */ /* 0x003fe20003800000 */
.L_x_2483:
[----:B------:R-:W-:Y:S02]  /*34260*/  IMAD.MOV.U32 R13, RZ, RZ, R27 ;  /* 0x000000ffff0d7224 */ /* 0x000fe400078e001b */
[----:B------:R-:W-:Y:S02]  /*34270*/  IMAD.MOV.U32 R12, RZ, RZ, 0x1 ;  /* 0x00000001ff0c7424 */ /* 0x000fe400078e00ff */
[----:B------:R-:W-:-:S07]  /*34280*/  IMAD.MOV.U32 R2, RZ, RZ, R14 ;  /* 0x000000ffff027224 */ /* 0x000fce00078e000e */
[----:B------:R-:W-:Y:S05]  /*34290*/  WARPSYNC.COLLECTIVE R15, `(.L_x_2484) ;  /* 0x000000000f087348 */ /* 0x000fea0003c00000 */
[----:B------:R0:W1:Y:S02]  /*342a0*/  SHFL.IDX P6, R14, R13, R12, R11 ;  /* 0x0000000c0d0e7389 */ /* 0x00006400000c000b */
[----:B01----:R-:W-:Y:S01]  /*342b0*/  ENDCOLLECTIVE ;  /* 0x000000000000791b */ /* 0x003fe20003800000 */
.L_x_2484:
        /* <DEDUP_REMOVED lines=12> */
.L_x_2485:
[----:B------:R-:W-:Y:S02]  /*34380*/  IMAD.MOV.U32 R13, RZ, RZ, R27 ;  /* 0x000000ffff0d7224 */ /* 0x000fe400078e001b */
[----:B------:R-:W-:Y:S02]  /*34390*/  IMAD.MOV.U32 R12, RZ, RZ, 0x2 ;  /* 0x00000002ff0c7424 */ /* 0x000fe400078e00ff */
[----:B------:R-:W-:-:S07]  /*343a0*/  IMAD.MOV.U32 R2, RZ, RZ, R14 ;  /* 0x000000ffff027224 */ /* 0x000fce00078e000e */
[----:B------:R-:W-:Y:S05]  /*343b0*/  WARPSYNC.COLLECTIVE R15, `(.L_x_2486) ;  /* 0x000000000f087348 */ /* 0x000fea0003c00000 */
[----:B------:R0:W1:Y:S02]  /*343c0*/  SHFL.IDX P6, R14, R13, R12, R11 ;  /* 0x0000000c0d0e7389 */ /* 0x00006400000c000b */
[----:B01----:R-:W-:Y:S01]  /*343d0*/  ENDCOLLECTIVE ;  /* 0x000000000000791b */ /* 0x003fe20003800000 */
.L_x_2486:
        /* <DEDUP_REMOVED lines=12> */
.L_x_2487:
[----:B------:R-:W-:Y:S01]  /*344a0*/  MOV R13, R27 ;  /* 0x0000001b000d7202 */ /* 0x000fe20000000f00 */
[----:B------:R-:W-:Y:S02]  /*344b0*/  IMAD.MOV.U32 R12, RZ, RZ, 0x3 ;  /* 0x00000003ff0c7424 */ /* 0x000fe400078e00ff */
[----:B------:R-:W-:-:S07]  /*344c0*/  IMAD.MOV.U32 R2, RZ, RZ, R14 ;  /* 0x000000ffff027224 */ /* 0x000fce00078e000e */
[----:B------:R-:W-:Y:S05]  /*344d0*/  WARPSYNC.COLLECTIVE R15, `(.L_x_2488) ;  /* 0x000000000f087348 */ /* 0x000fea0003c00000 */
[----:B------:R0:W1:Y:S02]  /*344e0*/  SHFL.IDX P6, R14, R13, R12, R11 ;  /* 0x0000000c0d0e7389 */ /* 0x00006400000c000b */
[----:B01----:R-:W-:Y:S01]  /*344f0*/  ENDCOLLECTIVE ;  /* 0x000000000000791b */ /* 0x003fe20003800000 */
.L_x_2488:
        /* <DEDUP_REMOVED lines=12> */
.L_x_2489:
[----:B------:R-:W-:Y:S01]  /*345c0*/  IMAD.MOV.U32 R2, RZ, RZ, R14 ;  /* 0x000000ffff027224 */ /* 0x000fe200078e000e */
[----:B------:R-:W-:Y:S06]  /*345d0*/  BRA `(.L_x_2490) ;  /* 0xffffff5400047947 */ /* 0x000fec000383ffff */
.L_x_2134:
[----:B----4-:R4:W0:Y:S02]  /*345e0*/  SYNCS.PHASECHK.TRANS64.TRYWAIT P0, [R0+URZ+0x28440], R20 ;  /* 0x02844014000075a7 */ /* 0x010824000800017f */
[----:B0-----:R-:W-:Y:S05]  /*345f0*/  @!P0 NANOSLEEP.SYNCS 0x989680 ;  /* 0x009896800000895d */ /* 0x001fea0003900000 */
[----:B------:R-:W0:Y:S02]  /*34600*/  @!P0 SYNCS.PHASECHK.TRANS64 P0, [R0+URZ+0x28440], R20 ;  /* 0x02844014000085a7 */ /* 0x000e24000800007f */
[----:B0-----:R-:W-:Y:S05]  /*34610*/  @!P0 BRA `(.L_x_2134) ;  /* 0xfffffffc00f08947 */ /* 0x001fea000383ffff */
[----:B------:R-:W-:Y:S05]  /*34620*/  BRA `(.L_x_2491) ;  /* 0xffffff5400547947 */ /* 0x000fea000383ffff */
.L_x_2135:
[----:B------:R-:W-:Y:S01]  /*34630*/  BSSY B0, `(.L_x_2492) ;  /* 0x0000008000007945 */ /* 0x000fe20003800000 */
[----:B------:R-:W-:Y:S02]  /*34640*/  IMAD.MOV.U32 R13, RZ, RZ, R8 ;  /* 0x000000ffff0d7224 */ /* 0x000fe400078e0008 */
[----:B------:R-:W-:Y:S02]  /*34650*/  IMAD.MOV.U32 R12, RZ, RZ, RZ ;  /* 0x000000ffff0c7224 */ /* 0x000fe400078e00ff */
[----:B------:R-:W-:Y:S02]  /*34660*/  IMAD.MOV.U32 R11, RZ, RZ, 0x181f ;  /* 0x0000181fff0b7424 */ /* 0x000fe400078e00ff */
[----:B------:R-:W-:-:S07]  /*34670*/  IMAD.MOV.U32 R15, RZ, RZ, -0x1 ;  /* 0xffffffffff0f7424 */ /* 0x000fce00078e00ff */
[----:B01-34-:R-:W-:Y:S05]  /*34680*/  WARPSYNC.COLLECTIVE R15, `(.L_x_2493) ;  /* 0x000000000f087348 */ /* 0x01bfea0003c00000 */
[----:B------:R2:W0:Y:S02]  /*34690*/  SHFL.IDX P6, R14, R13, R12, R11 ;  /* 0x0000000c0d0e7389 */ /* 0x00042400000c000b */
[----:B01234-:R-:W-:Y:S01]  /*346a0*/  ENDCOLLECTIVE ;  /* 0x000000000000791b */ /* 0x01ffe20003800000 */
.L_x_2493:
[----:B------:R-:W-:Y:S05]  /*346b0*/  BSYNC B0 ;  /* 0x0000000000007941 */ /* 0x000fea0003800000 */
.L_x_2492:
        /* <DEDUP_REMOVED lines=8> */
.L_x_2494:
[----:B------:R-:W-:Y:S02]  /*34740*/  IMAD.MOV.U32 R13, RZ, RZ, R8 ;  /* 0x000000ffff0d7224 */ /* 0x000fe400078e0008 */
[----:B------:R-:W-:Y:S02]  /*34750*/  IMAD.MOV.U32 R12, RZ, RZ, 0x1 ;  /* 0x00000001ff0c7424 */ /* 0x000fe400078e00ff */
[----:B------:R-:W-:-:S07]  /*34760*/  IMAD.MOV.U32 R2, RZ, RZ, R14 ;  /* 0x000000ffff027224 */ /* 0x000fce00078e000e */
[----:B------:R-:W-:Y:S05]  /*34770*/  WARPSYNC.COLLECTIVE R15, `(.L_x_2495) ;  /* 0x000000000f087348 */ /* 0x000fea0003c00000 */
[----:B------:R0:W1:Y:S02]  /*34780*/  SHFL.IDX P6, R14, R13, R12, R11 ;  /* 0x0000000c0d0e7389 */ /* 0x00006400000c000b */
[----:B01----:R-:W-:Y:S01]  /*34790*/  ENDCOLLECTIVE ;  /* 0x000000000000791b */ /* 0x003fe20003800000 */
.L_x_2495:
        /* <DEDUP_REMOVED lines=12> */
.L_x_2496:
[----:B------:R-:W-:Y:S02]  /*34860*/  IMAD.MOV.U32 R13, RZ, RZ, R8 ;  /* 0x000000ffff0d7224 */ /* 0x000fe400078e0008 */
[----:B------:R-:W-:Y:S02]  /*34870*/  IMAD.MOV.U32 R12, RZ, RZ, 0x2 ;  /* 0x00000002ff0c7424 */ /* 0x000fe400078e00ff */
[----:B------:R-:W-:-:S07]  /*34880*/  IMAD.MOV.U32 R2, RZ, RZ, R14 ;  /* 0x000000ffff027224 */ /* 0x000fce00078e000e */
[----:B------:R-:W-:Y:S05]  /*34890*/  WARPSYNC.COLLECTIVE R15, `(.L_x_2497) ;  /* 0x000000000f087348 */ /* 0x000fea0003c00000 */
[----:B------:R0:W1:Y:S02]  /*348a0*/  SHFL.IDX P6, R14, R13, R12, R11 ;  /* 0x0000000c0d0e7389 */ /* 0x00006400000c000b */
[----:B01----:R-:W-:Y:S01]  /*348b0*/  ENDCOLLECTIVE ;  /* 0x000000000000791b */ /* 0x003fe20003800000 */
.L_x_2497:
        /* <DEDUP_REMOVED lines=12> */
.L_x_2498:
[----:B------:R-:W-:Y:S02]  /*34980*/  IMAD.MOV.U32 R13, RZ, RZ, R8 ;  /* 0x000000ffff0d7224 */ /* 0x000fe400078e0008 */
[----:B------:R-:W-:Y:S01]  /*34990*/  IMAD.MOV.U32 R12, RZ, RZ, 0x3 ;  /* 0x00000003ff0c7424 */ /* 0x000fe200078e00ff */
[----:B------:R-:W-:-:S07]  /*349a0*/  MOV R2, R14 ;  /* 0x0000000e00027202 */ /* 0x000fce0000000f00 */
[----:B------:R-:W-:Y:S05]  /*349b0*/  WARPSYNC.COLLECTIVE R15, `(.L_x_2499) ;  /* 0x000000000f087348 */ /* 0x000fea0003c00000 */
[----:B------:R0:W1:Y:S02]  /*349c0*/  SHFL.IDX P6, R14, R13, R12, R11 ;  /* 0x0000000c0d0e7389 */ /* 0x00006400000c000b */
[----:B01----:R-:W-:Y:S01]  /*349d0*/  ENDCOLLECTIVE ;  /* 0x000000000000791b */ /* 0x003fe20003800000 */
.L_x_2499:
        /* <DEDUP_REMOVED lines=12> */
.L_x_2500:
[----:B------:R-:W-:Y:S01]  /*34aa0*/  IMAD.MOV.U32 R2, RZ, RZ, R14 ;  /* 0x000000ffff027224 */ /* 0x000fe200078e000e */
[----:B------:R-:W-:Y:S06]  /*34ab0*/  BRA `(.L_x_2501) ;  /* 0xffffff5000e07947 */ /* 0x000fec000383ffff */
.L_x_2140:
[----:B0-----:R0:W1:Y:S02]  /*34ac0*/  SYNCS.PHASECHK.TRANS64.TRYWAIT P2, [R3+URZ+0x28470], R0 ;  /* 0x02847000030075a7 */ /* 0x001064000804017f */
[----:B-1----:R-:W-:Y:S05]  /*34ad0*/  @!P2 NANOSLEEP.SYNCS 0x989680 ;  /* 0x009896800000a95d */ /* 0x002fea0003900000 */
[----:B------:R-:W1:Y:S02]  /*34ae0*/  @!P2 SYNCS.PHASECHK.TRANS64 P2, [R3+URZ+0x28470], R0 ;  /* 0x028470000300a5a7 */ /* 0x000e64000804007f */
[----:B-1----:R-:W-:Y:S05]  /*34af0*/  @!P2 BRA `(.L_x_2140) ;  /* 0xfffffffc00f0a947 */ /* 0x002fea000383ffff */
[----:B------:R-:W-:Y:S05]  /*34b00*/  BRA `(.L_x_2502) ;  /* 0xffffff5400447947 */ /* 0x000fea000383ffff */
.L_x_2142:
[----:B0-----:R0:W1:Y:S02]  /*34b10*/  SYNCS.PHASECHK.TRANS64.TRYWAIT P2, [R3+URZ+0x28460], R2 ;  /* 0x02846002030075a7 */ /* 0x001064000804017f */
[----:B-1----:R-:W-:Y:S05]  /*34b20*/  @!P2 NANOSLEEP.SYNCS 0x989680 ;  /* 0x009896800000a95d */ /* 0x002fea0003900000 */
[----:B------:R-:W1:Y:S02]  /*34b30*/  @!P2 SYNCS.PHASECHK.TRANS64 P2, [R3+URZ+0x28460], R2 ;  /* 0x028460020300a5a7 */ /* 0x000e64000804007f */
[----:B-1----:R-:W-:Y:S05]  /*34b40*/  @!P2 BRA `(.L_x_2142) ;  /* 0xfffffffc00f0a947 */ /* 0x002fea000383ffff */
[----:B------:R-:W-:Y:S05]  /*34b50*/  BRA `(.L_x_2503) ;  /* 0xffffff5400507947 */ /* 0x000fea000383ffff */
.L_x_2150:
[----:B0-----:R0:W1:Y:S02]  /*34b60*/  SYNCS.PHASECHK.TRANS64.TRYWAIT P1, [R0+URZ+0x28470], R3 ;  /* 0x02847003000075a7 */ /* 0x001064000802017f */
[----:B-1----:R-:W-:Y:S05]  /*34b70*/  @!P1 NANOSLEEP.SYNCS 0x989680 ;  /* 0x009896800000995d */ /* 0x002fea0003900000 */
[----:B------:R-:W1:Y:S02]  /*34b80*/  @!P1 SYNCS.PHASECHK.TRANS64 P1, [R0+URZ+0x28470], R3 ;  /* 0x02847003000095a7 */ /* 0x000e64000802007f */
[----:B-1----:R-:W-:Y:S05]  /*34b90*/  @!P1 BRA `(.L_x_2150) ;  /* 0xfffffffc00f09947 */ /* 0x002fea000383ffff */
[----:B------:R-:W-:Y:S05]  /*34ba0*/  BRA `(.L_x_2504) ;  /* 0xffffff5c00307947 */ /* 0x000fea000383ffff */
.L_x_2152:
[----:B0-----:R0:W1:Y:S02]  /*34bb0*/  SYNCS.PHASECHK.TRANS64.TRYWAIT P1, [R0+URZ+0x28460], R3 ;  /* 0x02846003000075a7 */ /* 0x001064000802017f */
[----:B-1----:R-:W-:Y:S05]  /*34bc0*/  @!P1 NANOSLEEP.SYNCS 0x989680 ;  /* 0x009896800000995d */ /* 0x002fea0003900000 */
[----:B------:R-:W1:Y:S02]  /*34bd0*/  @!P1 SYNCS.PHASECHK.TRANS64 P1, [R0+URZ+0x28460], R3 ;  /* 0x02846003000095a7 */ /* 0x000e64000802007f */
[----:B-1----:R-:W-:Y:S05]  /*34be0*/  @!P1 BRA `(.L_x_2152) ;  /* 0xfffffffc00f09947 */ /* 0x002fea000383ffff */
[----:B------:R-:W-:Y:S05]  /*34bf0*/  BRA `(.L_x_2505) ;  /* 0xffffff5c00387947 */ /* 0x000fea000383ffff */
.L_x_2157:
[----:B------:R-:W-:Y:S01]  /*34c00*/  BSSY B0, `(.L_x_2506) ;  /* 0x0000008000007945 */ /* 0x000fe20003800000 */
[----:B------:R-:W-:Y:S02]  /*34c10*/  IMAD.MOV.U32 R13, RZ, RZ, R16 ;  /* 0x000000ffff0d7224 */ /* 0x000fe400078e0010 */
[----:B0-----:R-:W-:Y:S02]  /*34c20*/  IMAD.MOV.U32 R12, RZ, RZ, RZ ;  /* 0x000000ffff0c7224 */ /* 0x001fe400078e00ff */
[----:B------:R-:W-:Y:S02]  /*34c30*/  IMAD.MOV.U32 R11, RZ, RZ, 0x1f ;  /* 0x0000001fff0b7424 */ /* 0x000fe400078e00ff */
[----:B------:R-:W-:-:S07]  /*34c40*/  IMAD.MOV.U32 R15, RZ, RZ, -0x1 ;  /* 0xffffffffff0f7424 */ /* 0x000fce00078e00ff */
[----:B-1----:R-:W-:Y:S05]  /*34c50*/  WARPSYNC.COLLECTIVE R15, `(.L_x_2507) ;  /* 0x000000000f087348 */ /* 0x002fea0003c00000 */
[----:B------:R0:W2:Y:S02]  /*34c60*/  SHFL.IDX P6, R14, R13, R12, R11 ;  /* 0x0000000c0d0e7389 */ /* 0x0000a400000c000b */
[----:B012---:R-:W-:Y:S01]  /*34c70*/  ENDCOLLECTIVE ;  /* 0x000000000000791b */ /* 0x007fe20003800000 */
.L_x_2507:
[----:B------:R-:W-:Y:S05]  /*34c80*/  BSYNC B0 ;  /* 0x0000000000007941 */ /* 0x000fea0003800000 */
.L_x_2506:
[----:B------:R-:W-:Y:S01]  /*34c90*/  IMAD.MOV.U32 R13, RZ, RZ, R16 ;  /* 0x000000ffff0d7224 */ /* 0x000fe200078e0010 */
[----:B------:R-:W-:Y:S01]  /*34ca0*/  MOV R12, 0x1 ;  /* 0x00000001000c7802 */ /* 0x000fe20000000f00 */
[----:B------:R-:W-:Y:S02]  /*34cb0*/  IMAD.MOV.U32 R11, RZ, RZ, 0x1f ;  /* 0x0000001fff0b7424 */ /* 0x000fe400078e00ff */
[----:B------:R-:W-:Y:S02]  /*34cc0*/  IMAD.MOV.U32 R15, RZ, RZ, -0x1 ;  /* 0xffffffffff0f7424 */ /* 0x000fe400078e00ff */
[----:B------:R-:W-:Y:S02]  /*34cd0*/  IMAD.IADD R9, R19, 0x1, R8 ;  /* 0x0000000113097824 */ /* 0x000fe400078e0208 */
[----:B------:R-:W-:-:S07]  /*34ce0*/  IMAD.MOV.U32 R0, RZ, RZ, R14 ;  /* 0x000000ffff007224 */ /* 0x000fce00078e000e */
[----:B------:R-:W-:Y:S05]  /*34cf0*/  WARPSYNC.COLLECTIVE R15, `(.L_x_2508) ;  /* 0x000000000f087348 */ /* 0x000fea0003c00000 */
[----:B------:R0:W1:Y:S02]  /*34d00*/  SHFL.IDX P6, R14, R13, R12, R11 ;  /* 0x0000000c0d0e7389 */ /* 0x00006400000c000b */
[----:B01----:R-:W-:Y:S01]  /*34d10*/  ENDCOLLECTIVE ;  /* 0x000000000000791b */ /* 0x003fe20003800000 */
.L_x_2508:
[----:B------:R-:W-:Y:S02]  /*34d20*/  ULDC UR4, c[0x0][0xc3c] ;  /* 0x00030f0000047ab9 */ /* 0x000fe40000000800 */
[----:B------:R-:W-:-:S13]  /*34d30*/  ISETP.GE.OR P1, PT, R9, UR4, !P0 ;  /* 0x0000000409007c0c */ /* 0x000fda000c726670 */
[----:B------:R-:W0:Y:S08]  /*34d40*/  @!P1 LDC.64 R2, c[0x0][0xc80] ;  /* 0x00032000ff029b82 */ /* 0x000e300000000a00 */
[----:B------:R-:W1:Y:S01]  /*34d50*/  @!P1 LDC.64 R4, c[0x0][0xc78] ;  /* 0x00031e00ff049b82 */ /* 0x000e620000000a00 */
[----:B------:R-:W-:Y:S01]  /*34d60*/  CS2R R16, SRZ ;  /* 0x0000000000107805 */ /* 0x000fe2000001ff00 */
[----:B------:R-:W-:-:S02]  /*34d70*/  IMAD.MOV.U32 R11, RZ, RZ, RZ ;  /* 0x000000ffff0b7224 */ /* 0x000fc400078e00ff */
[----:B------:R-:W-:Y:S02]  /*34d80*/  IMAD.MOV.U32 R6, RZ, RZ, R14 ;  /* 0x000000ffff067224 */ /* 0x000fe400078e000e */
[----:B0-----:R-:W-:-:S05]  /*34d90*/  @!P1 IMAD.WIDE R2, R9, 0x4, R2 ;  /* 0x0000000409029825 */ /* 0x001fca00078e0202 */
[----:B------:R1:W2:Y:S02]  /*34da0*/  @!P1 LDG.E R7, desc[UR36][R2.64] ;  /* 0x0000002402079981 */ /* 0x0002a4000c1e1900 */
[----:B-1----:R-:W-:-:S05]  /*34db0*/  @!P1 IMAD.WIDE R2, R9, 0x4, R4 ;  /* 0x0000000409029825 */ /* 0x002fca00078e0204 */
[----:B------:R-:W3:Y:S01]  /*34dc0*/  @!P1 LDG.E R4, desc[UR36][R2.64] ;  /* 0x0000002402049981 */ /* 0x000ee2000c1e1900 */
[----:B------:R-:W-:Y:S01]  /*34dd0*/  IMAD.MOV.U32 R5, RZ, RZ, RZ ;  /* 0x000000ffff057224 */ /* 0x000fe200078e00ff */
[C---:B------:R-:W-:Y:S02]  /*34de0*/  ISETP.GE.U32.AND P2, PT, R8.reuse, 0x2, PT ;  /* 0x000000020800780c */ /* 0x040fe40003f46070 */
[C---:B------:R-:W-:Y:S02]  /*34df0*/  ISETP.GE.U32.AND P3, PT, R8.reuse, 0x4, PT ;  /* 0x000000040800780c */ /* 0x040fe40003f66070 */
[C---:B------:R-:W-:Y:S02]  /*34e00*/  ISETP.GE.U32.AND P4, PT, R8.reuse, 0x8, PT ;  /* 0x000000080800780c */ /* 0x040fe40003f86070 */
[C---:B------:R-:W-:Y:S01]  /*34e10*/  ISETP.GE.U32.AND P5, PT, R8.reuse, 0x10, PT ;  /* 0x000000100800780c */ /* 0x040fe20003fa6070 */
[----:B--2---:R-:W-:Y:S02]  /*34e20*/  @!P1 IMAD.MOV.U32 R17, RZ, RZ, R7 ;  /* 0x000000ffff119224 */ /* 0x004fe400078e0007 */
[----:B---3--:R-:W-:Y:S01]  /*34e30*/  @!P1 IMAD.MOV.U32 R5, RZ, RZ, R4 ;  /* 0x000000ffff059224 */ /* 0x008fe200078e0004 */
[----:B------:R-:W-:-:S03]  /*34e40*/  ISETP.NE.AND P1, PT, R8, RZ, PT ;  /* 0x000000ff0800720c */ /* 0x000fc60003f25270 */
[----:B------:R-:W-:-:S10]  /*34e50*/  IMAD R13, R5, R17, RZ ;  /* 0x00000011050d7224 */ /* 0x000fd400078e02ff */
[----:B------:R-:W-:Y:S05]  /*34e60*/  WARPSYNC.COLLECTIVE R15, `(.L_x_2509) ;  /* 0x000000000f087348 */ /* 0x000fea0003c00000 */
[----:B------:R0:W1:Y:S02]  /*34e70*/  SHFL.UP P6, R14, R13, R12, R11 ;  /* 0x0400000c0d0e7389 */ /* 0x00006400000c000b */
[----:B01----:R-:W-:Y:S01]  /*34e80*/  ENDCOLLECTIVE ;  /* 0x000000000000791b */ /* 0x003fe20003800000 */
.L_x_2509:
[----:B------:R-:W-:Y:S01]  /*34e90*/  IMAD.MOV.U32 R12, RZ, RZ, 0x2 ;  /* 0x00000002ff0c7424 */ /* 0x000fe200078e00ff */
[----:B------:R-:W-:-:S05]  /*34ea0*/  SEL R4, R14, RZ, P1 ;  /* 0x000000ff0e047207 */ /* 0x000fca0000800000 */
[----:B------:R-:W-:-:S04]  /*34eb0*/  IMAD.IADD R4, R13, 0x1, R4 ;  /* 0x000000010d047824 */ /* 0x000fc800078e0204 */
[----:B------:R-:W-:-:S07]  /*34ec0*/  IMAD.MOV.U32 R13, RZ, RZ, R4 ;  /* 0x000000ffff0d7224 */ /* 0x000fce00078e0004 */
[----:B------:R-:W-:Y:S05]  /*34ed0*/  WARPSYNC.COLLECTIVE R15, `(.L_x_2510) ;  /* 0x000000000f087348 */ /* 0x000fea0003c00000 */
[----:B------:R0:W1:Y:S02]  /*34ee0*/  SHFL.UP P6, R14, R13, R12, R11 ;  /* 0x0400000c0d0e7389 */ /* 0x00006400000c000b */
[----:B01----:R-:W-:Y:S01]  /*34ef0*/  ENDCOLLECTIVE ;  /* 0x000000000000791b */ /* 0x003fe20003800000 */
.L_x_2510:
[----:B------:R-:W-:Y:S01]  /*34f00*/  IMAD.MOV.U32 R12, RZ, RZ, 0x4 ;  /* 0x00000004ff0c7424 */ /* 0x000fe200078e00ff */
[----:B------:R-:W-:-:S05]  /*34f10*/  SEL R3, R14, RZ, P2 ;  /* 0x000000ff0e037207 */ /* 0x000fca0001000000 */
[----:B------:R-:W-:-:S05]  /*34f20*/  IMAD.IADD R2, R4, 0x1, R3 ;  /* 0x0000000104027824 */ /* 0x000fca00078e0203 */
[----:B------:R-:W-:-:S07]  /*34f30*/  MOV R13, R2 ;  /* 0x00000002000d7202 */ /* 0x000fce0000000f00 */
[----:B------:R-:W-:Y:S05]  /*34f40*/  WARPSYNC.COLLECTIVE R15, `(.L_x_2511) ;  /* 0x000000000f087348 */ /* 0x000fea0003c00000 */
[----:B------:R0:W1:Y:S02]  /*34f50*/  SHFL.UP P6, R14, R13, R12, R11 ;  /* 0x0400000c0d0e7389 */ /* 0x00006400000c000b */
[----:B01----:R-:W-:Y:S01]  /*34f60*/  ENDCOLLECTIVE ;  /* 0x000000000000791b */ /* 0x003fe20003800000 */
.L_x_2511:
[----:B------:R-:W-:Y:S01]  /*34f70*/  IMAD.MOV.U32 R12, RZ, RZ, 0x8 ;  /* 0x00000008ff0c7424 */ /* 0x000fe200078e00ff */
[----:B------:R-:W-:-:S05]  /*34f80*/  SEL R3, R14, RZ, P3 ;  /* 0x000000ff0e037207 */ /* 0x000fca0001800000 */
[----:B------:R-:W-:-:S04]  /*34f90*/  IMAD.IADD R3, R2, 0x1, R3 ;  /* 0x0000000102037824 */ /* 0x000fc800078e0203 */
[----:B------:R-:W-:-:S07]  /*34fa0*/  IMAD.MOV.U32 R13, RZ, RZ, R3 ;  /* 0x000000ffff0d7224 */ /* 0x000fce00078e0003 */
[----:B------:R-:W-:Y:S05]  /*34fb0*/  WARPSYNC.COLLECTIVE R15, `(.L_x_2512) ;  /* 0x000000000f087348 */ /* 0x000fea0003c00000 */
[----:B------:R0:W1:Y:S02]  /*34fc0*/  SHFL.UP P6, R14, R13, R12, R11 ;  /* 0x0400000c0d0e7389 */ /* 0x00006400000c000b */
[----:B01----:R-:W-:Y:S01]  /*34fd0*/  ENDCOLLECTIVE ;  /* 0x000000000000791b */ /* 0x003fe20003800000 */
.L_x_2512:
[----:B------:R-:W-:Y:S01]  /*34fe0*/  IMAD.MOV.U32 R12, RZ, RZ, 0x10 ;  /* 0x00000010ff0c7424 */ /* 0x000fe200078e00ff */
[----:B------:R-:W-:-:S05]  /*34ff0*/  SEL R4, R14, RZ, P4 ;  /* 0x000000ff0e047207 */ /* 0x000fca0002000000 */
[----:B------:R-:W-:-:S04]  /*35000*/  IMAD.IADD R4, R3, 0x1, R4 ;  /* 0x0000000103047824 */ /* 0x000fc800078e0204 */
[----:B------:R-:W-:-:S07]  /*35010*/  IMAD.MOV.U32 R13, RZ, RZ, R4 ;  /* 0x000000ffff0d7224 */ /* 0x000fce00078e0004 */
[----:B------:R-:W-:Y:S05]  /*35020*/  WARPSYNC.COLLECTIVE R15, `(.L_x_2513) ;  /* 0x000000000f087348 */ /* 0x000fea0003c00000 */
[----:B------:R0:W1:Y:S02]  /*35030*/  SHFL.UP P6, R14, R13, R12, R11 ;  /* 0x0400000c0d0e7389 */ /* 0x00006400000c000b */
[----:B01----:R-:W-:Y:S01]  /*35040*/  ENDCOLLECTIVE ;  /* 0x000000000000791b */ /* 0x003fe20003800000 */
.L_x_2513:
[----:B------:R-:W-:Y:S02]  /*35050*/  IMAD.MOV.U32 R12, RZ, RZ, 0x1f ;  /* 0x0000001fff0c7424 */ /* 0x000fe400078e00ff */
[----:B------:R-:W-:Y:S01]  /*35060*/  IMAD.MOV.U32 R11, RZ, RZ, 0x1f ;  /* 0x0000001fff0b7424 */ /* 0x000fe200078e00ff */
[----:B------:R-:W-:-:S05]  /*35070*/  SEL R3, R14, RZ, P5 ;  /* 0x000000ff0e037207 */ /* 0x000fca0002800000 */
[----:B------:R-:W-:-:S04]  /*35080*/  IMAD.IADD R2, R4, 0x1, R3 ;  /* 0x0000000104027824 */ /* 0x000fc800078e0203 */
[----:B------:R-:W-:-:S07]  /*35090*/  IMAD.MOV.U32 R13, RZ, RZ, R2 ;  /* 0x000000ffff0d7224 */ /* 0x000fce00078e0002 */
[----:B------:R-:W-:Y:S05]  /*350a0*/  WARPSYNC.COLLECTIVE R15, `(.L_x_2514) ;  /* 0x000000000f087348 */ /* 0x000fea0003c00000 */
[----:B------:R0:W1:Y:S02]  /*350b0*/  SHFL.IDX P6, R14, R13, R12, R11 ;  /* 0x0000000c0d0e7389 */ /* 0x00006400000c000b */
[----:B01----:R-:W-:Y:S01]  /*350c0*/  ENDCOLLECTIVE ;  /* 0x000000000000791b */ /* 0x003fe20003800000 */
.L_x_2514:
[----:B------:R-:W-:Y:S05]  /*350d0*/  BRA `(.L_x_2515) ;  /* 0xffffff6000687947 */ /* 0x000fea000383ffff */
.L_x_2160:
[----:B------:R-:W-:Y:S01]  /*350e0*/  BSSY B0, `(.L_x_2516) ;  /* 0x0000007000007945 */ /* 0x000fe20003800000 */
[----:B0-----:R-:W-:Y:S01]  /*350f0*/  IMAD.MOV.U32 R12, RZ, RZ, 0x1 ;  /* 0x00000001ff0c7424 */ /* 0x001fe200078e00ff */
[----:B------:R-:W-:Y:S01]  /*35100*/  MOV R11, RZ ;  /* 0x000000ff000b7202 */ /* 0x000fe20000000f00 */
[----:B------:R-:W-:-:S07]  /*35110*/  IMAD.MOV.U32 R15, RZ, RZ, -0x1 ;  /* 0xffffffffff0f7424 */ /* 0x000fce00078e00ff */
[----:B------:R-:W-:Y:S05]  /*35120*/  WARPSYNC.COLLECTIVE R15, `(.L_x_2517) ;  /* 0x000000000f087348 */ /* 0x000fea0003c00000 */
[----:B------:R0:W1:Y:S02]  /*35130*/  SHFL.UP P6, R14, R13, R12, R11 ;  /* 0x0400000c0d0e7389 */ /* 0x00006400000c000b */
[----:B01----:R-:W-:Y:S01]  /*35140*/  ENDCOLLECTIVE ;  /* 0x000000000000791b */ /* 0x003fe20003800000 */
.L_x_2517:
[----:B------:R-:W-:Y:S05]  /*35150*/  BSYNC B0 ;  /* 0x0000000000007941 */ /* 0x000fea0003800000 */
.L_x_2516:
[----:B------:R-:W-:Y:S01]  /*35160*/  SEL R14, R14, RZ, P1 ;  /* 0x000000ff0e0e7207 */ /* 0x000fe20000800000 */
[----:B------:R-:W-:Y:S02]  /*35170*/  IMAD.MOV.U32 R12, RZ, RZ, 0x2 ;  /* 0x00000002ff0c7424 */ /* 0x000fe400078e00ff */
[----:B------:R-:W-:Y:S02]  /*35180*/  IMAD.MOV.U32 R11, RZ, RZ, RZ ;  /* 0x000000ffff0b7224 */ /* 0x000fe400078e00ff */
[----:B------:R-:W-:Y:S02]  /*35190*/  IMAD.IADD R13, R13, 0x1, R14 ;  /* 0x000000010d0d7824 */ /* 0x000fe400078e020e */
[----:B------:R-:W-:-:S07]  /*351a0*/  IMAD.MOV.U32 R15, RZ, RZ, -0x1 ;  /* 0xffffffffff0f7424 */ /* 0x000fce00078e00ff */
[----:B------:R-:W-:Y:S05]  /*351b0*/  WARPSYNC.COLLECTIVE R15, `(.L_x_2518) ;  /* 0x000000000f087348 */ /* 0x000fea0003c00000 */
[----:B------:R0:W1:Y:S02]  /*351c0*/  SHFL.UP P6, R14, R13, R12, R11 ;  /* 0x0400000c0d0e7389 */ /* 0x00006400000c000b */
[----:B01----:R-:W-:Y:S01]  /*351d0*/  ENDCOLLECTIVE ;  /* 0x000000000000791b */ /* 0x003fe20003800000 */
.L_x_2518:
[----:B------:R-:W-:Y:S01]  /*351e0*/  IMAD.MOV.U32 R12, RZ, RZ, 0x4 ;  /* 0x00000004ff0c7424 */ /* 0x000fe200078e00ff */
[----:B------:R-:W-:-:S05]  /*351f0*/  SEL R2, R14, RZ, P2 ;  /* 0x000000ff0e027207 */ /* 0x000fca0001000000 */
[----:B------:R-:W-:-:S04]  /*35200*/  IMAD.IADD R2, R13, 0x1, R2 ;  /* 0x000000010d027824 */ /* 0x000fc800078e0202 */
[----:B------:R-:W-:-:S07]  /*35210*/  IMAD.MOV.U32 R13, RZ, RZ, R2 ;  /* 0x000000ffff0d7224 */ /* 0x000fce00078e0002 */
[----:B------:R-:W-:Y:S05]  /*35220*/  WARPSYNC.COLLECTIVE R15, `(.L_x_2519) ;  /* 0x000000000f087348 */ /* 0x000fea0003c00000 */
[----:B------:R0:W1:Y:S02]  /*35230*/  SHFL.UP P6, R14, R13, R12, R11 ;  /* 0x0400000c0d0e7389 */ /* 0x00006400000c000b */
[----:B01----:R-:W-:Y:S01]  /*35240*/  ENDCOLLECTIVE ;  /* 0x000000000000791b */ /* 0x003fe20003800000 */
.L_x_2519:
[----:B------:R-:W-:Y:S01]  /*35250*/  IMAD.MOV.U32 R12, RZ, RZ, 0x8 ;  /* 0x00000008ff0c7424 */ /* 0x000fe200078e00ff */
[----:B------:R-:W-:-:S05]  /*35260*/  SEL R3, R14, RZ, P3 ;  /* 0x000000ff0e037207 */ /* 0x000fca0001800000 */
[----:B------:R-:W-:-:S04]  /*35270*/  IMAD.IADD R3, R2, 0x1, R3 ;  /* 0x0000000102037824 */ /* 0x000fc800078e0203 */
[----:B------:R-:W-:-:S07]  /*35280*/  IMAD.MOV.U32 R13, RZ, RZ, R3 ;  /* 0x000000ffff0d7224 */ /* 0x000fce00078e0003 */
[----:B------:R-:W-:Y:S05]  /*35290*/  WARPSYNC.COLLECTIVE R15, `(.L_x_2520) ;  /* 0x000000000f087348 */ /* 0x000fea0003c00000 */
[----:B------:R0:W1:Y:S02]  /*352a0*/  SHFL.UP P6, R14, R13, R12, R11 ;  /* 0x0400000c0d0e7389 */ /* 0x00006400000c000b */
[----:B01----:R-:W-:Y:S01]  /*352b0*/  ENDCOLLECTIVE ;  /* 0x000000000000791b */ /* 0x003fe20003800000 */
.L_x_2520:
[----:B------:R-:W-:Y:S01]  /*352c0*/  IMAD.MOV.U32 R12, RZ, RZ, 0x10 ;  /* 0x00000010ff0c7424 */ /* 0x000fe200078e00ff */
[----:B------:R-:W-:-:S05]  /*352d0*/  SEL R4, R14, RZ, P4 ;  /* 0x000000ff0e047207 */ /* 0x000fca0002000000 */
[----:B------:R-:W-:-:S05]  /*352e0*/  IMAD.IADD R4, R3, 0x1, R4 ;  /* 0x0000000103047824 */ /* 0x000fca00078e0204 */
[----:B------:R-:W-:-:S07]  /*352f0*/  MOV R13, R4 ;  /* 0x00000004000d7202 */ /* 0x000fce0000000f00 */
[----:B------:R-:W-:Y:S05]  /*35300*/  WARPSYNC.COLLECTIVE R15, `(.L_x_2521) ;  /* 0x000000000f087348 */ /* 0x000fea0003c00000 */
[----:B------:R0:W1:Y:S02]  /*35310*/  SHFL.UP P6, R14, R13, R12, R11 ;  /* 0x0400000c0d0e7389 */ /* 0x00006400000c000b */
[----:B01----:R-:W-:Y:S01]  /*35320*/  ENDCOLLECTIVE ;  /* 0x000000000000791b */ /* 0x003fe20003800000 */
.L_x_2521:
        /* <DEDUP_REMOVED lines=8> */
.L_x_2522:
[----:B------:R-:W-:Y:S05]  /*353b0*/  BRA `(.L_x_2523) ;  /* 0xffffff6000547947 */ /* 0x000fea000383ffff */
.L_x_2162:
[----:B------:R-:W-:Y:S01]  /*353c0*/  BSSY B0, `(.L_x_2524) ;  /* 0x0000006000007945 */ /* 0x000fe20003800000 */
[----:B------:R-:W-:Y:S01]  /*353d0*/  PLOP3.LUT P6, PT, P6, PT, PT, 0x8, 0x0 ;  /* 0x000000000000781c */ /* 0x000fe200037ce170 */
[----:B------:R-:W-:-:S12]  /*353e0*/  IMAD.MOV.U32 R15, RZ, RZ, -0x1 ;  /* 0xffffffffff0f7424 */ /* 0x000fd800078e00ff */
[----:B01----:R-:W-:Y:S05]  /*353f0*/  WARPSYNC.COLLECTIVE R15, `(.L_x_2525) ;  /* 0x000000000f087348 */ /* 0x003fea0003c00000 */
[----:B------:R-:W-:Y:S01]  /*35400*/  VOTE.ANY R14, PT, P6 ;  /* 0x00000000000e7806 */ /* 0x000fe200030e0100 */
[----:B01----:R-:W-:Y:S06]  /*35410*/  ENDCOLLECTIVE ;  /* 0x000000000000791b */ /* 0x003fec0003800000 */
.L_x_2525:
[----:B------:R-:W-:Y:S05]  /*35420*/  BSYNC B0 ;  /* 0x0000000000007941 */ /* 0x000fea0003800000 */
.L_x_2524:
[----:B------:R-:W-:Y:S02]  /*35430*/  IMAD.MOV.U32 R3, RZ, RZ, R14 ;  /* 0x000000ffff037224 */ /* 0x000fe400078e000e */
[----:B------:R-:W-:Y:S02]  /*35440*/  IMAD.MOV.U32 R13, RZ, RZ, R17 ;  /* 0x000000ffff0d7224 */ /* 0x000fe400078e0011 */
[----:B------:R-:W0:Y:S01]  /*35450*/  POPC R7, R3 ;  /* 0x0000000300077309 */ /* 0x000e220000000000 */
[----:B------:R-:W-:Y:S02]  /*35460*/  IMAD.MOV.U32 R11, RZ, RZ, 0x1f ;  /* 0x0000001fff0b7424 */ /* 0x000fe400078e00ff */
[----:B------:R-:W-:Y:S02]  /*35470*/  IMAD.MOV.U32 R15, RZ, RZ, -0x1 ;  /* 0xffffffffff0f7424 */ /* 0x000fe400078e00ff */
[----:B0-----:R-:W-:Y:S02]  /*35480*/  IMAD.MOV.U32 R12, RZ, RZ, R7 ;  /* 0x000000ffff0c7224 */ /* 0x001fe400078e0007 */
[----:B------:R-:W-:-:S07]  /*35490*/  IMAD.IADD R19, R7, 0x1, R19 ;  /* 0x0000000107137824 */ /* 0x000fce00078e0213 */
[----:B------:R-:W-:Y:S05]  /*354a0*/  WARPSYNC.COLLECTIVE R15, `(.L_x_2526) ;  /* 0x000000000f087348 */ /* 0x000fea0003c00000 */
[----:B------:R0:W1:Y:S02]  /*354b0*/  SHFL.IDX P6, R14, R13, R12, R11 ;  /* 0x0000000c0d0e7389 */ /* 0x00006400000c000b */
[----:B01----:R-:W-:Y:S01]  /*354c0*/  ENDCOLLECTIVE ;  /* 0x000000000000791b */ /* 0x003fe20003800000 */
.L_x_2526:
[----:B------:R-:W-:Y:S01]  /*354d0*/  MOV R13, R5 ;  /* 0x00000005000d7202 */ /* 0x000fe20000000f00 */
[----:B------:R-:W-:-:S07]  /*354e0*/  IMAD.MOV.U32 R17, RZ, RZ, R14 ;  /* 0x000000ffff117224 */ /* 0x000fce00078e000e */
[----:B------:R-:W-:Y:S05]  /*354f0*/  WARPSYNC.COLLECTIVE R15, `(.L_x_2527) ;  /* 0x000000000f087348 */ /* 0x000fea0003c00000 */
[----:B------:R0:W1:Y:S02]  /*35500*/  SHFL.IDX P6, R14, R13, R12, R11 ;  /* 0x0000000c0d0e7389 */ /* 0x00006400000c000b */
[----:B01----:R-:W-:Y:S01]  /*35510*/  ENDCOLLECTIVE ;  /* 0x000000000000791b */ /* 0x003fe20003800000 */
.L_x_2527:
[----:B------:R-:W-:Y:S01]  /*35520*/  IMAD.MOV.U32 R5, RZ, RZ, R14 ;  /* 0x000000ffff057224 */ /* 0x000fe200078e000e */
[----:B------:R-:W-:Y:S06]  /*35530*/  BRA `(.L_x_2528) ;  /* 0xffffff6000347947 */ /* 0x000fec000383ffff */
.L_x_2164:
[----:B------:R-:W-:Y:S01]  /*35540*/  BSSY B0, `(.L_x_2529) ;  /* 0x0000007000007945 */ /* 0x000fe20003800000 */
[----:B------:R-:W-:Y:S02]  /*35550*/  IMAD.MOV.U32 R13, RZ, RZ, R2 ;  /* 0x000000ffff0d7224 */ /* 0x000fe400078e0002 */
[----:B------:R-:W-:Y:S02]  /*35560*/  IMAD.MOV.U32 R11, RZ, RZ, 0x1f ;  /* 0x0000001fff0b7424 */ /* 0x000fe400078e00ff */
[----:B------:R-:W-:-:S07]  /*35570*/  IMAD.MOV.U32 R15, RZ, RZ, -0x1 ;  /* 0xffffffffff0f7424 */ /* 0x000fce00078e00ff */
[----:B-1234-:R-:W-:Y:S05]  /*35580*/  WARPSYNC.COLLECTIVE R15, `(.L_x_2530) ;  /* 0x000000000f087348 */ /* 0x01efea0003c00000 */
[----:B------:R0:W0:Y:S02]  /*35590*/  SHFL.IDX P6, R14, R13, R12, R11 ;  /* 0x0000000c0d0e7389 */ /* 0x00002400000c000b */
[----:B01234-:R-:W-:Y:S01]  /*355a0*/  ENDCOLLECTIVE ;  /* 0x000000000000791b */ /* 0x01ffe20003800000 */
.L_x_2530:
[----:B------:R-:W-:Y:S05]  /*355b0*/  BSYNC B0 ;  /* 0x0000000000007941 */ /* 0x000fea0003800000 */
.L_x_2529:
[----:B------:R-:W-:Y:S01]  /*355c0*/  IMAD.MOV.U32 R16, RZ, RZ, R14 ;  /* 0x000000ffff107224 */ /* 0x000fe200078e000e */
[----:B------:R-:W-:Y:S06]  /*355d0*/  BRA `(.L_x_2163) ;  /* 0xffffff6000247947 */ /* 0x000fec000383ffff */
.L_x_2170:
[----:B0-----:R0:W2:Y:S02]  /*355e0*/  SYNCS.PHASECHK.TRANS64.TRYWAIT P0, [R4+URZ+0x28420], R0 ;  /* 0x02842000040075a7 */ /* 0x0010a4000800017f */
[----:B--2---:R-:W-:Y:S05]  /*355f0*/  @!P0 NANOSLEEP.SYNCS 0x989680 ;  /* 0x009896800000895d */ /* 0x004fea0003900000 */
[----:B------:R-:W2:Y:S02]  /*35600*/  @!P0 SYNCS.PHASECHK.TRANS64 P0, [R4+URZ+0x28420], R0 ;  /* 0x02842000040085a7 */ /* 0x000ea4000800007f */
[----:B--2---:R-:W-:Y:S05]  /*35610*/  @!P0 BRA `(.L_x_2170) ;  /* 0xfffffffc00f08947 */ /* 0x004fea000383ffff */
[----:B------:R-:W-:Y:S05]  /*35620*/  BRA `(.L_x_2531) ;  /* 0xffffff68007c7947 */ /* 0x000fea000383ffff */
.L_x_2171:
[----:B------:R-:W2:Y:S01]  /*35630*/  S2R R2, SR_TID.X ;  /* 0x0000000000027919 */ /* 0x000ea20000002100 */
[----:B------:R-:W-:Y:S01]  /*35640*/  BSSY B0, `(.L_x_2532) ;  /* 0x000000a000007945 */ /* 0x000fe20003800000 */
[----:B------:R-:W-:Y:S02]  /*35650*/  IMAD.MOV.U32 R12, RZ, RZ, RZ ;  /* 0x000000ffff0c7224 */ /* 0x000fe400078e00ff */
[----:B------:R-:W-:Y:S02]  /*35660*/  IMAD.MOV.U32 R11, RZ, RZ, 0x1f ;  /* 0x0000001fff0b7424 */ /* 0x000fe400078e00ff */
[----:B------:R-:W-:Y:S01]  /*35670*/  IMAD.MOV.U32 R15, RZ, RZ, -0x1 ;  /* 0xffffffffff0f7424 */ /* 0x000fe200078e00ff */
[----:B--2---:R-:W-:-:S04]  /*35680*/  SHF.R.U32.HI R2, RZ, 0x5, R2 ;  /* 0x00000005ff027819 */ /* 0x004fc80000011602 */
[----:B------:R-:W-:-:S05]  /*35690*/  LOP3.LUT R2, R2, 0x3, RZ, 0xc0, !PT ;  /* 0x0000000302027812 */ /* 0x000fca00078ec0ff */
[----:B------:R-:W-:-:S07]  /*356a0*/  IMAD.MOV.U32 R13, RZ, RZ, R2 ;  /* 0x000000ffff0d7224 */ /* 0x000fce00078e0002 */
[----:B01-3--:R-:W-:Y:S05]  /*356b0*/  WARPSYNC.COLLECTIVE R15, `(.L_x_2533) ;  /* 0x000000000f087348 */ /* 0x00bfea0003c00000 */
[----:B------:R2:W4:Y:S02]  /*356c0*/  SHFL.IDX P6, R14, R13, R12, R11 ;  /* 0x0000000c0d0e7389 */ /* 0x00052400000c000b */
[----:B01234-:R-:W-:Y:S01]  /*356d0*/  ENDCOLLECTIVE ;  /* 0x000000000000791b */ /* 0x01ffe20003800000 */
.L_x_2533:
[----:B------:R-:W-:Y:S05]  /*356e0*/  BSYNC B0 ;  /* 0x0000000000007941 */ /* 0x000fea0003800000 */
.L_x_2532:
[----:B------:R-:W-:Y:S05]  /*356f0*/  BRA `(.L_x_2534) ;  /* 0xffffff6800647947 */ /* 0x000fea000383ffff */
.L_x_2172:
[----:B------:R-:W-:Y:S01]  /*35700*/  BSSY B0, `(.L_x_2535) ;  /* 0x0000006000007945 */ /* 0x000fe20003800000 */
[----:B------:R-:W-:-:S07]  /*35710*/  IMAD.MOV.U32 R15, RZ, RZ, -0x1 ;  /* 0xffffffffff0f7424 */ /* 0x000fce00078e00ff */
[----:B01-3--:R-:W-:Y:S05]  /*35720*/  WARPSYNC.COLLECTIVE R15, `(.L_x_2536) ;  /* 0x000000000f0c7348 */ /* 0x00bfea0003c00000 */
[----:B------:R-:W-:Y:S02]  /*35730*/  ELECT P6, UR62, PT ;  /* 0x00000000003e782f */ /* 0x000fe400038c0000 */
[----:B------:R-:W-:Y:S01]  /*35740*/  MOV R14, UR62 ;  /* 0x0000003e000e7c02 */ /* 0x000fe20008000f00 */
[----:B01-3--:R-:W-:Y:S10]  /*35750*/  ENDCOLLECTIVE ;  /* 0x000000000000791b */ /* 0x00bff40003800000 */
.L_x_2536:
[----:B------:R-:W-:Y:S05]  /*35760*/  BSYNC B0 ;  /* 0x0000000000007941 */ /* 0x000fea0003800000 */
.L_x_2535:
[----:B------:R-:W-:Y:S05]  /*35770*/  BRA `(.L_x_2537) ;  /* 0xffffff6800587947 */ /* 0x000fea000383ffff */
.L_x_2174:
[----:B0-----:R0:W2:Y:S02]  /*35780*/  SYNCS.PHASECHK.TRANS64.TRYWAIT P1, [R5+URZ+0x28440], R0 ;  /* 0x02844000050075a7 */ /* 0x0010a4000802017f */
[----:B--2---:R-:W-:Y:S05]  /*35790*/  @!P1 NANOSLEEP.SYNCS 0x989680 ;  /* 0x009896800000995d */ /* 0x004fea0003900000 */
[----:B------:R-:W2:Y:S02]  /*357a0*/  @!P1 SYNCS.PHASECHK.TRANS64 P1, [R5+URZ+0x28440], R0 ;  /* 0x02844000050095a7 */ /* 0x000ea4000802007f */
[----:B--2---:R-:W-:Y:S05]  /*357b0*/  @!P1 BRA `(.L_x_2174) ;  /* 0xfffffffc00f09947 */ /* 0x004fea000383ffff */
[----:B------:R-:W-:Y:S05]  /*357c0*/  BRA `(.L_x_2538) ;  /* 0xffffff6800807947 */ /* 0x000fea000383ffff */
.L_x_2176:
[----:B--2---:R2:W4:Y:S02]  /*357d0*/  SYNCS.PHASECHK.TRANS64.TRYWAIT P1, [R25+URZ+0x28440], R2 ;  /* 0x02844002190075a7 */ /* 0x004524000802017f */
[----:B----4-:R-:W-:Y:S05]  /*357e0*/  @!P1 NANOSLEEP.SYNCS 0x989680 ;  /* 0x009896800000995d */ /* 0x010fea0003900000 */
[----:B------:R-:W4:Y:S02]  /*357f0*/  @!P1 SYNCS.PHASECHK.TRANS64 P1, [R25+URZ+0x28440], R2 ;  /* 0x02844002190095a7 */ /* 0x000f24000802007f */
[----:B----4-:R-:W-:Y:S05]  /*35800*/  @!P1 BRA `(.L_x_2176) ;  /* 0xfffffffc00f09947 */ /* 0x010fea000383ffff */
[----:B------:R-:W-:Y:S05]  /*35810*/  BRA `(.L_x_2539) ;  /* 0xffffff68008c7947 */ /* 0x000fea000383ffff */
.L_x_2178:
[----:B----4-:R4:W0:Y:S02]  /*35820*/  SYNCS.PHASECHK.TRANS64.TRYWAIT P1, [R5+URZ+0x28460], R0 ;  /* 0x02846000050075a7 */ /* 0x010824000802017f */
[----:B0-----:R-:W-:Y:S05]  /*35830*/  @!P1 NANOSLEEP.SYNCS 0x989680 ;  /* 0x009896800000995d */ /* 0x001fea0003900000 */
[----:B------:R-:W0:Y:S02]  /*35840*/  @!P1 SYNCS.PHASECHK.TRANS64 P1, [R5+URZ+0x28460], R0 ;  /* 0x02846000050095a7 */ /* 0x000e24000802007f */
[----:B0-----:R-:W-:Y:S05]  /*35850*/  @!P1 BRA `(.L_x_2178) ;  /* 0xfffffffc00f09947 */ /* 0x001fea000383ffff */
[----:B------:R-:W-:Y:S05]  /*35860*/  BRA `(.L_x_2540) ;  /* 0xffffff6800887947 */ /* 0x000fea000383ffff */
.L_x_2180:
[----:B------:R0:W0:Y:S02]  /*35870*/  SYNCS.PHASECHK.TRANS64.TRYWAIT P1, [R25+URZ+0x28460], R2 ;  /* 0x02846002190075a7 */ /* 0x000024000802017f */
[----:B0-----:R-:W-:Y:S05]  /*35880*/  @!P1 NANOSLEEP.SYNCS 0x989680 ;  /* 0x009896800000995d */ /* 0x001fea0003900000 */
[----:B------:R-:W0:Y:S02]  /*35890*/  @!P1 SYNCS.PHASECHK.TRANS64 P1, [R25+URZ+0x28460], R2 ;  /* 0x02846002190095a7 */ /* 0x000e24000802007f */
[----:B0-----:R-:W-:Y:S05]  /*358a0*/  @!P1 BRA `(.L_x_2180) ;  /* 0xfffffffc00f09947 */ /* 0x001fea000383ffff */
[----:B------:R-:W-:Y:S05]  /*358b0*/  BRA `(.L_x_2541) ;  /* 0xffffff6800847947 */ /* 0x000fea000383ffff */
.L_x_2182:
[----:B------:R0:W0:Y:S02]  /*358c0*/  SYNCS.PHASECHK.TRANS64.TRYWAIT P1, [R5+URZ+0x28480], R0 ;  /* 0x02848000050075a7 */ /* 0x000024000802017f */
[----:B0-----:R-:W-:Y:S05]  /*358d0*/  @!P1 NANOSLEEP.SYNCS 0x989680 ;  /* 0x009896800000995d */ /* 0x001fea0003900000 */
[----:B------:R-:W0:Y:S02]  /*358e0*/  @!P1 SYNCS.PHASECHK.TRANS64 P1, [R5+URZ+0x28480], R0 ;  /* 0x02848000050095a7 */ /* 0x000e24000802007f */
[----:B0-----:R-:W-:Y:S05]  /*358f0*/  @!P1 BRA `(.L_x_2182) ;  /* 0xfffffffc00f09947 */ /* 0x001fea000383ffff */
[----:B------:R-:W-:Y:S05]  /*35900*/  BRA `(.L_x_2542) ;  /* 0xffffff6800807947 */ /* 0x000fea000383ffff */
.L_x_2543:
        /* <DEDUP_REMOVED lines=15> */
.L_x_16271:


//--------------------- .text._ZN7cutlass13device_kernelIN5flash11enable_sm90INS1_16FlashAttnFwdSm90INS1_25CollectiveMainloopFwdSm90ILi2EN4cute5tupleIJNS5_1CILi1EEES8_S8_EEENS6_IJNS7_ILi128EEESA_NS7_ILi256EEEEEELi256ENS_12float_e4m3_tEfNS_4arch4Sm90ELb1ELb0ELb1ELb0ELb1ELb0ELb0ELb1ELb0ELb1ELb1ELb0EEENS1_21CollectiveEpilogueFwdINS6_IJSA_SB_SA_EEES9_NS_10bfloat16_tESF_Li256ELb0ELb1ELb1ELb1EEENS1_19SingleTileSchedulerILb0ELb1ELb1ELi128EEEEEEEEEvNT_6ParamsE --------------------------
	.section	.text._ZN7cutlass13device_kernelIN5flash11enable_sm90INS1_16FlashAttnFwdSm90INS1_25CollectiveMainloopFwdSm90ILi2EN4cute5tupleIJNS5_1CILi1EEES8_S8_EEENS6_IJNS7_ILi128EEESA_NS7_ILi256EEEEEELi256ENS_12float_e4m3_tEfNS_4arch4Sm90ELb1ELb0ELb1ELb0ELb1ELb0ELb0ELb1ELb0ELb1ELb1ELb0EEENS1_21CollectiveEpilogueFwdINS6_IJSA_SB_SA_EEES9_NS_10bfloat16_tESF_Li256ELb0ELb1ELb1ELb1EEENS1_19SingleTileSchedulerILb0ELb1ELb1ELi128EEEEEEEEEvNT_6ParamsE,"ax",@progbits
	.align	128
.text._ZN7cutlass13device_kernelIN5flash11enable_sm90INS1_16FlashAttnFwdSm90INS1_25CollectiveMainloopFwdSm90ILi2EN4cute5tupleIJNS5_1CILi1EEES8_S8_EEENS6_IJNS7_ILi128EEESA_NS7_ILi256EEEEEELi256ENS_12float_e4m3_tEfNS_4arch4Sm90ELb1ELb0ELb1ELb0ELb1ELb0ELb0ELb1ELb0ELb1ELb1ELb0EEENS1_21CollectiveEpilogueFwdINS6_IJSA_SB_SA_EEES9_NS_10bfloat16_tESF_Li256ELb0ELb1ELb1ELb1EEENS1_19SingleTileSchedulerILb0ELb1ELb1ELi128EEEEEEEEEvNT_6ParamsE:
        .type           _ZN7cutlass13device_kernelIN5flash11enable_sm90INS1_16FlashAttnFwdSm90INS1_25CollectiveMainloopFwdSm90ILi2EN4cute5tupleIJNS5_1CILi1EEES8_S8_EEENS6_IJNS7_ILi128EEESA_NS7_ILi256EEEEEELi256ENS_12float_e4m3_tEfNS_4arch4Sm90ELb1ELb0ELb1ELb0ELb1ELb0ELb0ELb1ELb0ELb1ELb1ELb0EEENS1_21CollectiveEpilogueFwdINS6_IJSA_SB_SA_EEES9_NS_10bfloat16_tESF_Li256ELb0ELb1ELb1ELb1EEENS1_19SingleTileSchedulerILb0ELb1ELb1ELi128EEEEEEEEEvNT_6ParamsE,@function
        .size           _ZN7cutlass13device_kernelIN5flash11enable_sm90INS1_16FlashAttnFwdSm90INS1_25CollectiveMainloopFwdSm90ILi2EN4cute5tupleIJNS5_1CILi1EEES8_S8_EEENS6_IJNS7_ILi128EEESA_NS7_ILi256EEEEEELi256ENS_12float_e4m3_tEfNS_4arch4Sm90ELb1ELb0ELb1ELb0ELb1ELb0ELb0ELb1ELb0ELb1ELb1ELb0EEENS1_21CollectiveEpilogueFwdINS6_IJSA_SB_SA_EEES9_NS_10bfloat16_tESF_Li256ELb0ELb1ELb1ELb1EEENS1_19SingleTileSchedulerILb0ELb1ELb1ELi128EEEEEEEEEvNT_6ParamsE,(.L_x_16272 - _ZN7cutlass13device_kernelIN5flash11enable_sm90INS1_16FlashAttnFwdSm90INS1_25CollectiveMainloopFwdSm90ILi2EN4cute5tupleIJNS5_1CILi1EEES8_S8_EEENS6_IJNS7_ILi128EEESA_NS7_ILi256EEEEEELi256ENS_12float_e4m3_tEfNS_4arch4Sm90ELb1ELb0ELb1ELb0ELb1ELb0ELb0ELb1ELb0ELb1ELb1ELb0EEENS1_21CollectiveEpilogueFwdINS6_IJSA_SB_SA_EEES9_NS_10bfloat16_tESF_Li256ELb0ELb1ELb1ELb1EEENS1_19SingleTileSchedulerILb0ELb1ELb1ELi128EEEEEEEEEvNT_6ParamsE)
        .other          _ZN7cutlass13device_kernelIN5flash11enable_sm90INS1_16FlashAttnFwdSm90INS1_25CollectiveMainloopFwdSm90ILi2EN4cute5tupleIJNS5_1CILi1EEES8_S8_EEENS6_IJNS7_ILi128EEESA_NS7_ILi256EEEEEELi256ENS_12float_e4m3_tEfNS_4arch4Sm90ELb1ELb0ELb1ELb0ELb1ELb0ELb0ELb1ELb0ELb1ELb1ELb0EEENS1_21CollectiveEpilogueFwdINS6_IJSA_SB_SA_EEES9_NS_10bfloat16_tESF_Li256ELb0ELb1ELb1ELb1EEENS1_19SingleTileSchedulerILb0ELb1ELb1ELi128EEEEEEEEEvNT_6ParamsE,@"STO_CUDA_ENTRY STV_DEFAULT"
_ZN7cutlass13device_kernelIN5flash11enable_sm90INS1_16FlashAttnFwdSm90INS1_25CollectiveMainloopFwdSm90ILi2EN4cute5tupleIJNS5_1CILi1EEES8_S8_EEENS6_IJNS7_ILi128EEESA_NS7_ILi256EEEEEELi256ENS_12float_e4m3_tEfNS_4arch4Sm90ELb1ELb0ELb1ELb0ELb1ELb0ELb0ELb1ELb0ELb1ELb1ELb0EEENS1_21CollectiveEpilogueFwdINS6_IJSA_SB_SA_EEES9_NS_10bfloat16_tESF_Li256ELb0ELb1ELb1ELb1EEENS1_19SingleTileSchedulerILb0ELb1ELb1ELi128EEEEEEEEEvNT_6ParamsE:
        /* <DEDUP_REMOVED lines=45> */
.L_x_2544:
        /* <DEDUP_REMOVED lines=22> */
.L_x_2545:
        /* <DEDUP_REMOVED lines=18> */
.L_x_2546:
        /* <DEDUP_REMOVED lines=22> */
.L_x_2547:
        /* <DEDUP_REMOVED lines=23> */
.L_x_2548:
        /* <DEDUP_REMOVED lines=9> */
.L_x_2551:
        /* <DEDUP_REMOVED lines=20> */
[----:B------:R-:W0:Y:S01]  /*09f0*/  S2UR UR49, SR_CTAID.X ;  /* 0x00000000003179c3 */ /* 0x000e220000002500 */
[----:B------:R-:W-:Y:S01]  /*0a00*/  ULDC UR4, c[0x0][0x448] ;  /* 0x0001120000047ab9 */ /* 0x000fe20000000800 */
[----:B------:R-:W-:Y:S01]  /*0a10*/  ULDC UR43, c[0x0][0x424] ;  /* 0x00010900002b7ab9 */ /* 0x000fe20000000800 */
[----:B------:R-:W-:Y:S01]  /*0a20*/  UISETP.NE.AND UP1, UPT, UR4, 0x1, UPT ;  /* 0x000000010400788c */ /* 0x000fe2000bf25270 */
[----:B------:R-:W-:Y:S02]  /*0a30*/  ULDC UR7, c[0x0][0x288] ;  /* 0x0000a20000077ab9 */ /* 0x000fe40000000800 */
[----:B------:R-:W-:Y:S01]  /*0a40*/  ULDC.64 UR4, c[0x0][0x418] ;  /* 0x0001060000047ab9 */ /* 0x000fe20000000a00 */
[----:B------:R-:W-:Y:S02]  /*0a50*/  UIADD3 UR7, -UR7, 0x80, URZ ;  /* 0x0000008007077890 */ /* 0x000fe4000fffe13f */
[----:B------:R-:W-:Y:S01]  /*0a60*/  UISETP.NE.U32.AND UP0, UPT, UR4, URZ, UPT ;  /* 0x0000003f0400728c */ /* 0x000fe2000bf05070 */
[----:B------:R-:W-:Y:S01]  /*0a70*/  ULDC UR8, c[0x0][0x2f0] ;  /* 0x0000bc0000087ab9 */ /* 0x000fe20000000800 */
[----:B------:R-:W-:-:S02]  /*0a80*/  UP2UR UR44, UPR, URZ, 0x2 ;  /* 0x000000023f2c7883 */ /* 0x000fc40008000000 */
[----:B------:R-:W-:Y:S01]  /*0a90*/  UISETP.NE.AND.EX UP0, UPT, UR5, URZ, UPT, UP0 ;  /* 0x0000003f0500728c */ /* 0x000fe2000bf05300 */
[----:B------:R-:W-:Y:S02]  /*0aa0*/  @UP1 ULDC UR9, c[0x0][0x450] ;  /* 0x0001140000091ab9 */ /* 0x000fe40000000800 */
[----:B------:R-:W-:Y:S01]  /*0ab0*/  @UP1 ULDC UR5, c[0x0][0x44c] ;  /* 0x0001130000051ab9 */ /* 0x000fe20000000800 */
[----:B------:R-:W-:Y:S02]  /*0ac0*/  USEL UR43, UR43, 0x1, UP0 ;  /* 0x000000012b2b7887 */ /* 0x000fe40008000000 */
[----:B------:R-:W-:Y:S02]  /*0ad0*/  USHF.R.U32.HI UR10, URZ, 0x10, UR39 ;  /* 0x000000103f0a7899 */ /* 0x000fe40008011627 */
[----:B------:R-:W-:Y:S02]  /*0ae0*/  UIMAD UR7, UR43, UR8, UR7 ;  /* 0x000000082b0772a4 */ /* 0x000fe4000f8e0207 */
[----:B0-----:R-:W-:-:S02]  /*0af0*/  USHF.L.U32 UR49, UR49, 0x7, URZ ;  /* 0x0000000731317899 */ /* 0x001fc4000800063f */
[----:B------:R-:W-:Y:S02]  /*0b00*/  ULOP3.LUT UR39, UR39, 0xffff, URZ, 0xc0, !UPT ;  /* 0x0000ffff27277892 */ /* 0x000fe4000f8ec03f */
[----:B------:R-:W-:Y:S02]  /*0b10*/  @UP1 UIADD3 UR4, UR49, 0x7f, URZ ;  /* 0x0000007f31041890 */ /* 0x000fe4000fffe03f */
[----:B------:R-:W-:Y:S02]  /*0b20*/  UIADD3 UR6, UR49, 0x7f, URZ ;  /* 0x0000007f31067890 */ /* 0x000fe4000fffe03f */
[----:B------:R-:W-:Y:S02]  /*0b30*/  UIMAD.WIDE.U32 UR4, UR4, UR5, URZ ;  /* 0x00000005040472a5 */ /* 0x000fe4000f8e003f */
[----:B------:R-:W-:Y:S02]  /*0b40*/  UIMAD UR4, UR43, UR8, 0x7f ;  /* 0x0000007f2b0474a4 */ /* 0x000fe4000f8e0208 */
[----:B------:R-:W-:-:S02]  /*0b50*/  @UP1 USHF.R.U32.HI UR6, URZ, UR9, UR5 ;  /* 0x000000093f061299 */ /* 0x000fc40008011605 */
[----:B------:R-:W-:Y:S02]  /*0b60*/  USHF.R.S32.HI UR5, URZ, 0x1f, UR4 ;  /* 0x0000001f3f057899 */ /* 0x000fe40008011404 */
[----:B------:R-:W-:Y:S02]  /*0b70*/  UIADD3 UR6, UR7, UR6, URZ ;  /* 0x0000000607067290 */ /* 0x000fe4000fffe03f */
[----:B------:R-:W-:Y:S02]  /*0b80*/  ULEA.HI UR5, UR5, UR4, URZ, 0x7 ;  /* 0x0000000405057291 */ /* 0x000fe4000f8f383f */
[----:B------:R-:W-:Y:S02]  /*0b90*/  USHF.R.S32.HI UR7, URZ, 0x1f, UR6 ;  /* 0x0000001f3f077899 */ /* 0x000fe40008011406 */
[----:B------:R-:W-:Y:S02]  /*0ba0*/  USHF.R.S32.HI UR5, URZ, 0x7, UR5 ;  /* 0x000000073f057899 */ /* 0x000fe40008011405 */
[----:B------:R-:W-:Y:S01]  /*0bb0*/  ULEA.HI UR7, UR7, UR6, URZ, 0x7 ;  /* 0x0000000607077291 */ /* 0x000fe2000f8f383f */
[----:B------:R-:W-:-:S03]  /*0bc0*/  UMOV UR4, URZ ;  /* 0x0000003f00047c82 */ /* 0x000fc60008000000 */
[----:B------:R-:W-:-:S04]  /*0bd0*/  USHF.R.S32.HI UR7, URZ, 0x7, UR7 ;  /* 0x000000073f077899 */ /* 0x000fc80008011407 */
[----:B------:R-:W-:-:S04]  /*0be0*/  UISETP.LT.AND UP0, UPT, UR5, UR7, UPT ;  /* 0x000000070500728c */ /* 0x000fc8000bf01270 */
[----:B------:R-:W-:Y:S02]  /*0bf0*/  USEL UR9, UR5, UR7, UP0 ;  /* 0x0000000705097287 */ /* 0x000fe40008000000 */
[----:B------:R-:W-:Y:S02]  /*0c00*/  UISETP.NE.AND UP0, UPT, UR10, URZ, UPT ;  /* 0x0000003f0a00728c */ /* 0x000fe4000bf05270 */
[----:B------:R-:W-:-:S06]  /*0c10*/  UISETP.GE.AND UP1, UPT, UR9, 0x1, UPT ;  /* 0x000000010900788c */ /* 0x000fcc000bf26270 */
[----:B------:R-:W-:-:S03]  /*0c20*/  PLOP3.LUT P0, PT, PT, PT, UP1, 0x80, 0x0 ;  /* 0x000000000000781c */ /* 0x000fc60003f0f018 */
[----:B------:R-:W-:-:S10]  /*0c30*/  @!UP0 ULDC UR10, c[0x0][0x9f0] ;  /* 0x00027c00000a8ab9 */ /* 0x000fd40000000800 */
[----:B------:R-:W-:Y:S05]  /*0c40*/  @!P0 BRA `(.L_x_2553) ;  /* 0x0000000000848947 */ /* 0x000fea0003800000 */
[----:B------:R-:W-:Y:S01]  /*0c50*/  IMAD.U32 R3, RZ, RZ, UR10 ;  /* 0x0000000aff037e24 */ /* 0x000fe2000f8e00ff */
[----:B------:R-:W-:Y:S01]  /*0c60*/  UIADD3 UR6, UR10, -0x1, UR9 ;  /* 0xffffffff0a067890 */ /* 0x000fe2000fffe009 */
[----:B------:R-:W-:-:S03]  /*0c70*/  UMOV UR4, URZ ;  /* 0x0000003f00047c82 */ /* 0x000fc60008000000 */
        /* <DEDUP_REMOVED lines=30> */
.L_x_2553:
[----:B------:R-:W-:Y:S01]  /*0e60*/  UIMAD UR39, UR39, UR4, URZ ;  /* 0x00000004272772a4 */ /* 0x000fe2000f8e023f */
[----:B------:R-:W-:Y:S01]  /*0e70*/  IMAD.U32 R0, RZ, RZ, UR9 ;  /* 0x00000009ff007e24 */ /* 0x000fe2000f8e00ff */
[----:B------:R-:W-:Y:S01]  /*0e80*/  USHF.R.S32.HI UR40, URZ, 0x1f, UR37 ;  /* 0x0000001f3f287899 */ /* 0x000fe20008011425 */
[----:B------:R-:W-:Y:S01]  /*0e90*/  IMAD.U32 R3, RZ, RZ, UR4 ;  /* 0x00000004ff037e24 */ /* 0x000fe2000f8e00ff */
[----:B------:R-:W-:Y:S01]  /*0ea0*/  PLOP3.LUT P0, PT, PT, PT, PT, 0x80, 0x0 ;  /* 0x000000000000781c */ /* 0x000fe20003f0f070 */
[----:B------:R-:W-:Y:S01]  /*0eb0*/  VIADD R17, R17, 0xffffff80 ;  /* 0xffffff8011117836 */ /* 0x000fe20000000000 */
[----:B------:R-:W-:Y:S02]  /*0ec0*/  CS2R R28, SRZ ;  /* 0x00000000001c7805 */ /* 0x000fe4000001ff00 */
[----:B------:R-:W-:Y:S02]  /*0ed0*/  MOV R2, RZ ;  /* 0x000000ff00027202 */ /* 0x000fe40000000f00 */
[----:B------:R-:W-:-:S02]  /*0ee0*/  CS2R R24, SRZ ;  /* 0x0000000000187805 */ /* 0x000fc4000001ff00 */
[----:B------:R-:W-:Y:S01]  /*0ef0*/  VIADDMNMX R0, R3, UR39, R0, PT ;  /* 0x0000002703007c46 */ /* 0x000fe2000b800100 */
[----:B------:R-:W-:Y:S01]  /*0f00*/  IMAD.MOV.U32 R6, RZ, RZ, RZ ;  /* 0x000000ffff067224 */ /* 0x000fe200078e00ff */
[----:B------:R-:W-:Y:S01]  /*0f10*/  CS2R R26, SRZ ;  /* 0x00000000001a7805 */ /* 0x000fe2000001ff00 */
[----:B------:R-:W-:Y:S01]  /*0f20*/  IMAD.MOV.U32 R31, RZ, RZ, RZ ;  /* 0x000000ffff1f7224 */ /* 0x000fe200078e00ff */
[----:B------:R-:W-:Y:S01]  /*0f30*/  R2UR UR48, R0 ;  /* 0x00000000003072ca */ /* 0x000fe200000e0000 */
        /* <DEDUP_REMOVED lines=11> */
[----:B------:R-:W-:Y:S01]  /*0ff0*/  CS2R R54, SRZ ;  /* 0x0000000000367805 */ /* 0x000fe2000001ff00 */
[----:B------:R-:W-:Y:S01]  /*1000*/  UISETP.GT.AND UP0, UPT, UR48, UR39, UPT ;  /* 0x000000273000728c */ /* 0x000fe2000bf04270 */
[----:B------:R-:W-:Y:S02]  /*1010*/  CS2R R50, SRZ ;  /* 0x0000000000327805 */ /* 0x000fe4000001ff00 */
[----:B------:R-:W-:Y:S02]  /*1020*/  CS2R R60, SRZ ;  /* 0x00000000003c7805 */ /* 0x000fe4000001ff00 */
[----:B------:R-:W-:Y:S02]  /*1030*/  CS2R R56, SRZ ;  /* 0x0000000000387805 */ /* 0x000fe4000001ff00 */
[----:B------:R-:W-:-:S02]  /*1040*/  CS2R R62, SRZ ;  /* 0x00000000003e7805 */ /* 0x000fc4000001ff00 */
[----:B------:R-:W-:Y:S02]  /*1050*/  CS2R R58, SRZ ;  /* 0x00000000003a7805 */ /* 0x000fe4000001ff00 */
[----:B------:R-:W-:Y:S02]  /*1060*/  PLOP3.LUT P1, PT, PT, PT, UP0, 0x80, 0x0 ;  /* 0x000000000000781c */ /* 0x000fe40003f2f008 */
        /* <DEDUP_REMOVED lines=71> */
[----:B------:R-:W-:Y:S01]  /*14e0*/  MOV R10, UR6 ;  /* 0x00000006000a7c02 */ /* 0x000fe20008000f00 */
        /* <DEDUP_REMOVED lines=8> */
.L_x_2555:
        /* <DEDUP_REMOVED lines=14> */
[----:B------:R-:W-:Y:S02]  /*1650*/  @UP1 UIMAD UR12, UR40, UR16, URZ ;  /* 0x00000010280c12a4 */ /* 0x000fe4000f8e023f */
[----:B------:R-:W-:Y:S02]  /*1660*/  @UP0 UIMAD UR15, UR37, UR15, UR8 ;  /* 0x0000000f250f02a4 */ /* 0x000fe4000f8e0208 */
[----:B------:R-:W-:Y:S02]  /*1670*/  @UP1 UIMAD.WIDE.U32 UR8, UR37, UR16, URZ ;  /* 0x00000010250812a5 */ /* 0x000fe4000f8e003f */
        /* <DEDUP_REMOVED lines=10> */
[----:B------:R-:W-:Y:S02]  /*1720*/  @UP0 UIMAD UR14, UR38, UR19, UR14 ;  /* 0x00000013260e02a4 */ /* 0x000fe4000f8e020e */
[----:B------:R-:W-:Y:S02]  /*1730*/  @UP0 UIMAD.WIDE.U32 UR10, UR38, UR18, UR10 ;  /* 0x00000012260a02a5 */ /* 0x000fe4000f8e000a */
        /* <DEDUP_REMOVED lines=20> */
.L_x_2652:
[----:B------:R-:W-:Y:S05]  /*1880*/  WARPSYNC.ALL ;  /* 0x0000000000007948 */ /* 0x000fea0003800000 */
[----:B------:R-:W-:Y:S01]  /*1890*/  ULOP3.LUT UR4, UR36, 0x1, URZ, 0xfc, !UPT ;  /* 0x0000000124047892 */ /* 0x000fe2000f8efc3f */
[----:B------:R1:W-:Y:S03]  /*18a0*/  BAR.SYNC.DEFER_BLOCKING R6, 0x100 ;  /* 0x000400060000751d */ /* 0x0003e60000010000 */
[----:B------:R-:W-:-:S06]  /*18b0*/  UISETP.NE.AND UP0, UPT, UR4, 0x3, UPT ;  /* 0x000000030400788c */ /* 0x000fcc000bf05270 */
[----:B------:R-:W-:-:S13]  /*18c0*/  PLOP3.LUT P0, PT, PT, PT, UP0, 0x80, 0x0 ;  /* 0x000000000000781c */ /* 0x000fda0003f0f008 */
[----:B-1----:R-:W-:Y:S05]  /*18d0*/  @!P0 BRA `(.L_x_2557) ;  /* 0x0000000000048947 */ /* 0x002fea0003800000 */
[----:B------:R-:W-:Y:S01]  /*18e0*/  BPT.TRAP 0x1 ;  /* 0x000000040000795c */ /* 0x000fe20000300000 */
.L_x_2557:
[----:B------:R1:W2:Y:S01]  /*18f0*/  SYNCS.PHASECHK.TRANS64.TRYWAIT P1, [UR41+0x38830], R8 ;  /* 0x03883008ff0075a7 */ /* 0x0002a20008020169 */
[----:B------:R-:W-:Y:S05]  /*1900*/  @!P0 BRA `(.L_x_2558) ;  /* 0x0000000000048947 */ /* 0x000fea0003800000 */
[----:B------:R-:W-:Y:S01]  /*1910*/  BPT.TRAP 0x1 ;  /* 0x000000040000795c */ /* 0x000fe20000300000 */
.L_x_2558:
[----:B--2---:R-:W-:Y:S05]  /*1920*/  @P1 BRA `(.L_x_2559) ;  /* 0x0000000000081947 */ /* 0x004fea0003800000 */
[----:B------:R-:W2:Y:S02]  /*1930*/  SYNCS.PHASECHK.TRANS64.TRYWAIT P1, [UR41+0x38830], R8 ;  /* 0x03883008ff0075a7 */ /* 0x000ea40008020169 */
[----:B--2---:R-:W-:Y:S05]  /*1940*/  @!P1 BRA `(.L_x_2560) ;  /* 0x0000012800009947 */ /* 0x004fea0003800000 */
.L_x_2559:
[----:B------:R-:W-:Y:S01]  /*1950*/  UIADD3 UR4, UR41, 0x28400, URZ ;  /* 0x0002840029047890 */ /* 0x000fe2000fffe03f */
[----:B------:R-:W-:Y:S01]  /*1960*/  WARPGROUP.ARRIVE ;  /* 0x00000000000079c5 */ /* 0x000fe20000000000 */
[----:B------:R-:W-:Y:S01]  /*1970*/  ULOP3.LUT UR32, UR42, 0x10000, URZ, 0xfc, !UPT ;  /* 0x000100002a207892 */ /* 0x000fe2000f8efc3f */
[----:B------:R-:W-:Y:S01]  /*1980*/  IADD3 R4, -R16, 0xb, RZ ;  /* 0x0000000b10047810 */ /* 0x000fe20007ffe1ff */
[----:B------:R-:W-:Y:S01]  /*1990*/  USHF.R.U32.HI UR4, URZ, 0x4, UR4 ;  /* 0x000000043f047899 */ /* 0x000fe20008011604 */
[----:B------:R-:W-:Y:S01]  /*19a0*/  UMOV UR5, 0x40000040 ;  /* 0x4000004000057882 */ /* 0x000fe20000000000 */
[----:B------:R-:W-:Y:S02]  /*19b0*/  UMOV UR7, 0x40000040 ;  /* 0x4000004000077882 */ /* 0x000fe40000000000 */
[----:B------:R-:W-:Y:S02]  /*19c0*/  ULOP3.LUT UR4, UR4, 0x3fff, URZ, 0xc0, !UPT ;  /* 0x00003fff04047892 */ /* 0x000fe4000f8ec03f */
[----:B------:R-:W-:-:S02]  /*19d0*/  UIADD3 UR8, UR32, 0x2, URZ ;  /* 0x0000000220087890 */ /* 0x000fc4000fffe03f */
[----:B------:R-:W-:Y:S01]  /*19e0*/  ULOP3.LUT UR42, UR4, 0x10000, URZ, 0xfc, !UPT ;  /* 0x00010000042a7892 */ /* 0x000fe2000f8efc3f */
[----:B------:R-:W-:Y:S02]  /*19f0*/  UMOV UR9, 0x40000040 ;  /* 0x4000004000097882 */ /* 0x000fe40000000000 */
[----:B------:R-:W-:Y:S01]  /*1a00*/  UMOV UR4, UR32 ;  /* 0x0000002000047c82 */ /* 0x000fe20008000000 */
[----:B------:R-:W-:Y:S01]  /*1a10*/  UIADD3 UR10, UR42, 0x2, URZ ;  /* 0x000000022a0a7890 */ /* 0x000fe2000fffe03f */
[----:B------:R-:W-:Y:S02]  /*1a20*/  UMOV UR11, 0x40000040 ;  /* 0x40000040000b7882 */ /* 0x000fe40000000000 */
[----:B------:R-:W-:Y:S01]  /*1a30*/  UMOV UR6, UR42 ;  /* 0x0000002a00067c82 */ /* 0x000fe20008000000 */
[----:B------:R-:W-:Y:S01]  /*1a40*/  UIADD3 UR12, UR32, 0x4, URZ ;  /* 0x00000004200c7890 */ /* 0x000fe2000fffe03f */
[----:B------:R-:W-:Y:S01]  /*1a50*/  QGMMA.64x128x32.F32.E4M3.E4M3 R24, gdesc[UR4], RZ, !UPT, gsb0 ;  /* 0x01e00000041879f3 */ /* 0x000fe2000c0008ff */
        /* <DEDUP_REMOVED lines=48> */
.L_x_2561:
[----:B------:R-:W-:Y:S01]  /*1d60*/  FMUL.FTZ R24, R0, R24 ;  /* 0x0000001800187220 */ /* 0x000fe20000410000 */
[----:B------:R-:W-:Y:S01]  /*1d70*/  LEA.HI R5, R22, R17, RZ, 0x2 ;  /* 0x0000001116057211 */ /* 0x000fe200078f10ff */
[C---:B------:R-:W-:Y:S01]  /*1d80*/  FMUL.FTZ R2, R0.reuse, R26 ;  /* 0x0000001a00027220 */ /* 0x040fe20000410000 */
[C---:B------:R-:W-:Y:S01]  /*1d90*/  FMUL.FTZ R25, R0.reuse, R25 ;  /* 0x0000001900197220 */ /* 0x040fe20000410000 */
[----:B------:R3:W4:Y:S01]  /*1da0*/  MUFU.TANH R89, R24 ;  /* 0x0000001800597308 */ /* 0x0007220000002400 */
[----:B------:R-:W-:Y:S01]  /*1db0*/  UISETP.NE.AND UP0, UPT, UR44, URZ, UPT ;  /* 0x0000003f2c00728c */ /* 0x000fe2000bf05270 */
[C---:B0-----:R-:W-:Y:S01]  /*1dc0*/  FMUL.FTZ R3, R0.reuse, R27 ;  /* 0x0000001b00037220 */ /* 0x041fe20000410000 */
[C---:B------:R-:W-:Y:S01]  /*1dd0*/  FMUL.FTZ R48, R0.reuse, R48 ;  /* 0x0000003000307220 */ /* 0x040fe20000410000 */
[C---:B------:R-:W-:Y:S01]  /*1de0*/  FMUL.FTZ R20, R0.reuse, R46 ;  /* 0x0000002e00147220 */ /* 0x040fe20000410000 */
[----:B------:R-:W-:Y:S01]  /*1df0*/  ULDC UR11, c[0x0][0x2f0] ;  /* 0x0000bc00000b7ab9 */ /* 0x000fe20000000800 */
[C---:B------:R-:W-:Y:S01]  /*1e00*/  FMUL.FTZ R28, R0.reuse, R28 ;  /* 0x0000001c001c7220 */ /* 0x040fe20000410000 */
[----:B------:R-:W-:Y:S01]  /*1e10*/  PLOP3.LUT P1, PT, PT, PT, UP0, 0x80, 0x0 ;  /* 0x000000000000781c */ /* 0x000fe20003f2f008 */
[----:B------:R0:W5:Y:S01]  /*1e20*/  MUFU.TANH R90, R25 ;  /* 0x00000019005a7308 */ /* 0x0001620000002400 */
[----:B---3--:R-:W-:Y:S01]  /*1e30*/  LOP3.LUT R24, R23, 0xffffff80, RZ, 0xc0, !PT ;  /* 0xffffff8017187812 */ /* 0x008fe200078ec0ff */
[C---:B------:R-:W-:Y:S01]  /*1e40*/  FMUL.FTZ R10, R0.reuse, R30 ;  /* 0x0000001e000a7220 */ /* 0x040fe20000410000 */
[----:B------:R-:W-:Y:S01]  /*1e50*/  PLOP3.LUT P2, PT, PT, PT, UP0, 0x80, 0x0 ;  /* 0x000000000000781c */ /* 0x000fe20003f4f008 */
[----:B------:R-:W-:Y:S01]  /*1e60*/  @UP0 ULDC UR6, c[0x0][0x44c] ;  /* 0x0001130000060ab9 */ /* 0x000fe20000000800 */
[----:B------:R-:W-:Y:S01]  /*1e70*/  FMUL.FTZ R49, R0, R49 ;  /* 0x0000003100317220 */ /* 0x000fe20000410000 */
[----:B------:R-:W-:Y:S01]  /*1e80*/  IMAD.IADD R7, R17, 0x1, -R24 ;  /* 0x0000000111077824 */ /* 0x000fe200078e0a18 */
[----:B------:R-:W-:Y:S01]  /*1e90*/  LOP3.LUT R24, R5, 0xfffffffc, RZ, 0xc0, !PT ;  /* 0xfffffffc05187812 */ /* 0x000fe200078ec0ff */
[----:B------:R3:W-:Y:S01]  /*1ea0*/  MUFU.TANH R46, R48 ;  /* 0x00000030002e7308 */ /* 0x0007e20000002400 */
[----:B0-----:R-:W-:Y:S01]  /*1eb0*/  LEA.HI R25, R88, R88, RZ, 0x1 ;  /* 0x0000005858197211 */ /* 0x001fe200078f08ff */
[C---:B------:R-:W-:Y:S01]  /*1ec0*/  FMUL.FTZ R9, R0.reuse, R31 ;  /* 0x0000001f00097220 */ /* 0x040fe20000410000 */
[----:B------:R-:W-:Y:S01]  /*1ed0*/  SHF.R.S32.HI R22, RZ, 0x1f, R7 ;  /* 0x0000001fff167819 */ /* 0x000fe20000011407 */
[----:B------:R-:W-:Y:S01]  /*1ee0*/  IMAD.IADD R26, R17, 0x1, -R24 ;  /* 0x00000001111a7824 */ /* 0x000fe200078e0a18 */
[----:B------:R-:W-:Y:S01]  /*1ef0*/  LOP3.LUT R25, R25, 0x3fffffe, RZ, 0xc0, !PT ;  /* 0x03fffffe19197812 */ /* 0x000fe200078ec0ff */
[----:B------:R-:W-:Y:S01]  /*1f00*/  FMUL.FTZ R29, R0, R29 ;  /* 0x0000001d001d7220 */ /* 0x000fe20000410000 */
[CC--:B------:R-:W-:Y:S01]  /*1f10*/  LEA.HI R23, R22.reuse, R7.reuse, RZ, 0x2 ;  /* 0x0000000716177211 */ /* 0x0c0fe200078f10ff */
[----:B------:R0:W1:Y:S01]  /*1f20*/  MUFU.TANH R91, R28 ;  /* 0x0000001c005b7308 */ /* 0x0000620000002400 */
[----:B------:R-:W-:Y:S01]  /*1f30*/  LEA.HI R22, R22, R7, RZ, 0x5 ;  /* 0x0000000716167211 */ /* 0x000fe200078f28ff */
[----:B------:R-:W-:Y:S01]  /*1f40*/  IMAD.IADD R25, R88, 0x1, -R25 ;  /* 0x0000000158197824 */ /* 0x000fe200078e0a19 */
[--C-:B------:R-:W-:Y:S01]  /*1f50*/  SHF.R.S32.HI R5, RZ, 0x2, R23.reuse ;  /* 0x00000002ff057819 */ /* 0x100fe20000011417 */
[----:B------:R-:W-:Y:S01]  /*1f60*/  ULDC UR14, c[0x0][0x288] ;  /* 0x0000a200000e7ab9 */ /* 0x000fe20000000800 */
[----:B------:R-:W-:Y:S01]  /*1f70*/  SHF.R.S32.HI R24, RZ, 0x1f, R23 ;  /* 0x0000001fff187819 */ /* 0x000fe20000011417 */
[----:B------:R-:W-:Y:S01]  /*1f80*/  FMUL.FTZ R32, R0, R32 ;  /* 0x0000002000207220 */ /* 0x000fe20000410000 */
[----:B------:R-:W-:Y:S01]  /*1f90*/  SHF.R.S32.HI R22, RZ, 0x5, R22 ;  /* 0x00000005ff167819 */ /* 0x000fe20000011416 */
[----:B------:R2:W-:Y:S01]  /*1fa0*/  MUFU.TANH R31, R49 ;  /* 0x00000031001f7308 */ /* 0x0005e20000002400 */
[----:B------:R-:W-:Y:S01]  /*1fb0*/  LEA.HI R24, R24, R5, RZ, 0x3 ;  /* 0x0000000518187211 */ /* 0x000fe200078f18ff */
[----:B------:R-:W-:Y:S01]  /*1fc0*/  FMUL.FTZ R33, R0, R33 ;  /* 0x0000002100217220 */ /* 0x000fe20000410000 */
[----:B------:R-:W-:Y:S01]  /*1fd0*/  LEA R27, R22, UR49, 0x4 ;  /* 0x00000031161b7c11 */ /* 0x000fe2000f8e20ff */
[----:B------:R-:W-:Y:S01]  /*1fe0*/  FMUL.FTZ R36, R0, R36 ;  /* 0x0000002400247220 */ /* 0x000fe20000410000 */
[----:B------:R-:W-:Y:S01]  /*1ff0*/  LOP3.LUT R24, R24, 0xfffffff8, RZ, 0xc0, !PT ;  /* 0xfffffff818187812 */ /* 0x000fe200078ec0ff */
[----:B------:R-:W-:Y:S01]  /*2000*/  FMUL.FTZ R21, R0, R50 ;  /* 0x0000003200157220 */ /* 0x000fe20000410000 */
[----:B------:R-:W-:Y:S01]  /*2010*/  LEA.HI R22, R26, R26, RZ, 0x1 ;  /* 0x0000001a1a167211 */ /* 0x000fe200078f08ff */
[----:B------:R-:W1:Y:S01]  /*2020*/  MUFU.TANH R29, R29 ;  /* 0x0000001d001d7308 */ /* 0x000e620000002400 */
[----:B------:R-:W-:Y:S01]  /*2030*/  IADD3 R24, R27, R5, -R24 ;  /* 0x000000051b187210 */ /* 0x000fe20007ffe818 */
[----:B------:R-:W-:Y:S01]  /*2040*/  FMUL.FTZ R17, R0, R51 ;  /* 0x0000003300117220 */ /* 0x000fe20000410000 */
[----:B------:R-:W-:Y:S01]  /*2050*/  LOP3.LUT R5, R22, 0x1ffffffe, RZ, 0xc0, !PT ;  /* 0x1ffffffe16057812 */ /* 0x000fe200078ec0ff */
[C---:B------:R-:W-:Y:S01]  /*2060*/  FMUL.FTZ R52, R0.reuse, R52 ;  /* 0x0000003400347220 */ /* 0x040fe20000410000 */
[----:B------:R-:W-:Y:S01]  /*2070*/  FMUL.FTZ R37, R0, R37 ;  /* 0x0000002500257220 */ /* 0x000fe20000410000 */
[----:B------:R-:W-:-:S02]  /*2080*/  IMAD R22, R25, 0x40, R24 ;  /* 0x0000004019167824 */ /* 0x000fc400078e0218 */
[----:B------:R-:W-:Y:S01]  /*2090*/  FMUL.FTZ R12, R0, R34 ;  /* 0x00000022000c7220 */ /* 0x000fe20000410000 */
[----:B------:R-:W-:Y:S01]  /*20a0*/  IMAD.IADD R5, R26, 0x1, -R5 ;  /* 0x000000011a057824 */ /* 0x000fe200078e0a05 */
[----:B------:R-:W-:Y:S01]  /*20b0*/  LOP3.LUT R26, R23, 0x7ffffffc, RZ, 0xc0, !PT ;  /* 0x7ffffffc171a7812 */ /* 0x000fe200078ec0ff */
[----:B------:R-:W1:Y:S01]  /*20c0*/  MUFU.TANH R32, R32 ;  /* 0x0000002000207308 */ /* 0x000e620000002400 */
[C---:B------:R-:W-:Y:S01]  /*20d0*/  FMUL.FTZ R53, R0.reuse, R53 ;  /* 0x0000003500357220 */ /* 0x040fe20000410000 */
[----:B------:R-:W-:Y:S02]  /*20e0*/  IMAD R5, R5, 0x8, R22 ;  /* 0x0000000805057824 */ /* 0x000fe400078e0216 */
[C---:B------:R-:W-:Y:S01]  /*20f0*/  FMUL.FTZ R40, R0.reuse, R40 ;  /* 0x0000002800287220 */ /* 0x040fe20000410000 */
[----:B------:R-:W-:Y:S02]  /*2100*/  IMAD.IADD R7, R7, 0x1, -R26 ;  /* 0x0000000107077824 */ /* 0x000fe400078e0a1a */
[C---:B------:R-:W-:Y:S01]  /*2110*/  FMUL.FTZ R15, R0.reuse, R43 ;  /* 0x0000002b000f7220 */ /* 0x040fe20000410000 */
[----:B------:R-:W-:Y:S01]  /*2120*/  @P1 IMAD.HI.U32 R25, R5, UR6, RZ ;  /* 0x0000000605191c27 */ /* 0x000fe2000f8e00ff */
[----:B------:R-:W-:Y:S01]  /*2130*/  @UP0 ULDC UR6, c[0x0][0x450] ;  /* 0x0001140000060ab9 */ /* 0x000fe20000000800 */
[----:B------:R-:W1:Y:S02]  /*2140*/  MUFU.TANH R33, R33 ;  /* 0x0000002100217308 */ /* 0x000e640000002400 */
[C---:B------:R-:W-:Y:S01]  /*2150*/  FMUL.FTZ R41, R0.reuse, R41 ;  /* 0x0000002900297220 */ /* 0x040fe20000410000 */
[----:B---3--:R-:W-:Y:S01]  /*2160*/  IMAD.MOV.U32 R48, RZ, RZ, R5 ;  /* 0x000000ffff307224 */ /* 0x008fe200078e0005 */
[----:B------:R-:W-:Y:S01]  /*2170*/  @P2 SHF.R.U32.HI R48, RZ, UR6, R25 ;  /* 0x00000006ff302c19 */ /* 0x000fe20008011619 */
[----:B------:R-:W-:Y:S01]  /*2180*/  UMOV UR6, 0xffffff80 ;  /* 0xffffff8000067882 */ /* 0x000fe20000000000 */
[C---:B------:R-:W-:Y:S01]  /*2190*/  FMUL.FTZ R24, R0.reuse, R54 ;  /* 0x0000003600187220 */ /* 0x040fe20000410000 */
[----:B------:R-:W-:Y:S01]  /*21a0*/  UIMAD UR6, UR48, UR6, 0x80 ;  /* 0x00000080300674a4 */ /* 0x000fe2000f8e0206 */
[C---:B------:R-:W-:Y:S01]  /*21b0*/  FMUL.FTZ R44, R0.reuse, R44 ;  /* 0x0000002c002c7220 */ /* 0x040fe20000410000 */
[----:B------:R-:W3:Y:S01]  /*21c0*/  SHFL.IDX PT, R27, R48, RZ, 0x1c1f ;  /* 0x001c1fff301b7589 */ /* 0x000ee200000e0000 */
[----:B------:R-:W1:Y:S01]  /*21d0*/  MUFU.TANH R36, R36 ;  /* 0x0000002400247308 */ /* 0x000e620000002400 */
[----:B------:R-:W-:Y:S01]  /*21e0*/  UIADD3 UR7, UR6, 0x1, URZ ;  /* 0x0000000106077890 */ /* 0x000fe2000fffe03f */
[C---:B------:R-:W-:Y:S01]  /*21f0*/  FMUL.FTZ R22, R0.reuse, R55 ;  /* 0x0000003700167220 */ /* 0x040fe20000410000 */
[----:B------:R-:W-:Y:S01]  /*2200*/  UIMAD UR6, UR43, UR11, UR6 ;  /* 0x0000000b2b0672a4 */ /* 0x000fe2000f8e0206 */
[C---:B------:R-:W-:Y:S01]  /*2210*/  FMUL.FTZ R56, R0.reuse, R56 ;  /* 0x0000003800387220 */ /* 0x040fe20000410000 */
[----:B------:R-:W-:Y:S01]  /*2220*/  UIMAD UR7, UR43, UR11, UR7 ;  /* 0x0000000b2b0772a4 */ /* 0x000fe2000f8e0207 */
[C---:B------:R-:W-:Y:S01]  /*2230*/  FMUL.FTZ R45, R0.reuse, R45 ;  /* 0x0000002d002d7220 */ /* 0x040fe20000410000 */
[----:B------:R-:W-:Y:S01]  /*2240*/  FMUL.FTZ R11, R0, R35 ;  /* 0x00000023000b7220 */ /* 0x000fe20000410000 */
[----:B------:R1:W-:Y:S01]  /*2250*/  MUFU.TANH R34, R52 ;  /* 0x0000003400227308 */ /* 0x0003e20000002400 */
[----:B0-----:R-:W-:-:S02]  /*2260*/  IMAD.U32 R28, RZ, RZ, UR6 ;  /* 0x00000006ff1c7e24 */ /* 0x001fc4000f8e00ff */
[C---:B------:R-:W-:Y:S01]  /*2270*/  FMUL.FTZ R57, R0.reuse, R57 ;  /* 0x0000003900397220 */ /* 0x040fe20000410000 */
[----:B------:R-:W-:Y:S01]  /*2280*/  MOV R30, UR7 ;  /* 0x00000007001e7c02 */ /* 0x000fe20008000f00 */
[C---:B------:R-:W-:Y:S01]  /*2290*/  FMUL.FTZ R14, R0.reuse, R38 ;  /* 0x00000026000e7220 */ /* 0x040fe20000410000 */
[C---:B------:R-:W-:Y:S02]  /*22a0*/  IMAD R23, R7.reuse, -0x2, R28 ;  /* 0xfffffffe07177824 */ /* 0x040fe400078e021c */
[C---:B------:R-:W-:Y:S01]  /*22b0*/  FMUL.FTZ R26, R0.reuse, R58 ;  /* 0x0000003a001a7220 */ /* 0x040fe20000410000 */
[C---:B------:R-:W-:Y:S01]  /*22c0*/  FMUL.FTZ R25, R0.reuse, R59 ;  /* 0x0000003b00197220 */ /* 0x040fe20000410000 */
[----:B--2---:R-:W-:Y:S01]  /*22d0*/  IMAD R49, R7, -0x2, R30 ;  /* 0xfffffffe07317824 */ /* 0x004fe200078e021e */
[----:B------:R-:W-:Y:S01]  /*22e0*/  MUFU.TANH R37, R37 ;  /* 0x0000002500257308 */ /* 0x000fe20000002400 */
[C---:B------:R-:W-:Y:S01]  /*22f0*/  FMUL.FTZ R60, R0.reuse, R60 ;  /* 0x0000003c003c7220 */ /* 0x040fe20000410000 */
[----:B------:R-:W-:Y:S01]  /*2300*/  FMUL.FTZ R13, R0, R39 ;  /* 0x00000027000d7220 */ /* 0x000fe20000410000 */
[----:B------:R-:W-:-:S02]  /*2310*/  VIADD R28, R49, -UR14 ;  /* 0x8000000e311c7c36 */ /* 0x000fc40008000000 */
[C---:B------:R-:W-:Y:S01]  /*2320*/  FMUL.FTZ R19, R0.reuse, R47 ;  /* 0x0000002f00137220 */ /* 0x040fe20000410000 */
[C---:B------:R-:W-:Y:S01]  /*2330*/  FMUL.FTZ R61, R0.reuse, R61 ;  /* 0x0000003d003d7220 */ /* 0x040fe20000410000 */
[C---:B------:R-:W-:Y:S01]  /*2340*/  FMUL.FTZ R64, R0.reuse, R64 ;  /* 0x0000004000407220 */ /* 0x040fe20000410000 */
[C---:B------:R-:W-:Y:S01]  /*2350*/  FMUL.FTZ R65, R0.reuse, R65 ;  /* 0x0000004100417220 */ /* 0x040fe20000410000 */
[----:B---3--:R-:W-:Y:S01]  /*2360*/  VIADDMNMX R28, R27, R28, R23, PT ;  /* 0x0000001c1b1c7246 */ /* 0x008fe20003800117 */
[----:B------:R0:W-:Y:S01]  /*2370*/  MUFU.TANH R43, R53 ;  /* 0x00000035002b7308 */ /* 0x0001e20000002400 */
[C---:B------:R-:W-:Y:S01]  /*2380*/  FMUL.FTZ R68, R0.reuse, R68 ;  /* 0x0000004400447220 */ /* 0x040fe20000410000 */
[----:B------:R-:W-:Y:S01]  /*2390*/  FMUL.FTZ R69, R0, R69 ;  /* 0x0000004500457220 */ /* 0x000fe20000410000 */
[----:B------:R-:W-:Y:S01]  /*23a0*/  ISETP.GT.AND P1, PT, R28, RZ, PT ;  /* 0x000000ff1c00720c */ /* 0x000fe20003f24270 */
[----:B------:R-:W-:Y:S01]  /*23b0*/  FMUL.FTZ R18, R0, R42 ;  /* 0x0000002a00127220 */ /* 0x000fe20000410000 */
[----:B------:R-:W-:Y:S01]  /*23c0*/  ISETP.GT.AND P2, PT, R28, 0x1, PT ;  /* 0x000000011c00780c */ /* 0x000fe20003f44270 */
[----:B------:R-:W-:Y:S01]  /*23d0*/  FMUL.FTZ R72, R0, R72 ;  /* 0x0000004800487220 */ /* 0x000fe20000410000 */
[----:B------:R-:W-:Y:S01]  /*23e0*/  ISETP.GT.AND P3, PT, R28, 0x8, PT ;  /* 0x000000081c00780c */ /* 0x000fe20003f64270 */
[----:B------:R-:W2:Y:S01]  /*23f0*/  MUFU.TANH R40, R40 ;  /* 0x0000002800287308 */ /* 0x000ea20000002400 */
[----:B----4-:R-:W-:Y:S01]  /*2400*/  FSEL R50, R89, -INF , P1 ;  /* 0xff80000059327808 */ /* 0x010fe20000800000 */
[----:B------:R-:W-:Y:S01]  /*2410*/  FMUL.FTZ R73, R0, R73 ;  /* 0x0000004900497220 */ /* 0x000fe20000410000 */
[----:B-----5:R-:W-:Y:S01]  /*2420*/  FSEL R51, R90, -INF , P2 ;  /* 0xff8000005a337808 */ /* 0x020fe20001000000 */
[----:B------:R-:W-:Y:S01]  /*2430*/  FMUL.FTZ R76, R0, R76 ;  /* 0x0000004c004c7220 */ /* 0x000fe20000410000 */
[----:B------:R-:W-:Y:S01]  /*2440*/  ISETP.GT.AND P1, PT, R28, 0x9, PT ;  /* 0x000000091c00780c */ /* 0x000fe20003f24270 */
[----:B------:R-:W-:Y:S01]  /*2450*/  FMUL.FTZ R77, R0, R77 ;  /* 0x0000004d004d7220 */ /* 0x000fe20000410000 */
[----:B-1----:R-:W-:Y:S01]  /*2460*/  FSEL R52, R91, -INF , P3 ;  /* 0xff8000005b347808 */ /* 0x002fe20001800000 */
[----:B------:R-:W1:Y:S01]  /*2470*/  MUFU.TANH R41, R41 ;  /* 0x0000002900297308 */ /* 0x000e620000002400 */
[----:B------:R-:W-:Y:S01]  /*2480*/  FMNMX.FTZ R27, R50, R51, !PT ;  /* 0x00000033321b7209 */ /* 0x000fe20007810000 */
[----:B------:R-:W-:Y:S01]  /*2490*/  FMUL.FTZ R80, R0, R80 ;  /* 0x0000005000507220 */ /* 0x000fe20000410000 */
[----:B------:R-:W-:Y:S01]  /*24a0*/  ISETP.GT.AND P2, PT, R28, 0x10, PT ;  /* 0x000000101c00780c */ /* 0x000fe20003f44270 */
[C---:B------:R-:W-:Y:S01]  /*24b0*/  FMUL.FTZ R81, R0.reuse, R81 ;  /* 0x0000005100517220 */ /* 0x040fe20000410000 */
[----:B0-----:R-:W-:Y:S01]  /*24c0*/  FSEL R53, R29, -INF , P1 ;  /* 0xff8000001d357808 */ /* 0x001fe20000800000 */
[----:B------:R-:W-:Y:S01]  /*24d0*/  FMUL.FTZ R84, R0, R84 ;  /* 0x0000005400547220 */ /* 0x000fe20000410000 */
[----:B------:R-:W-:Y:S01]  /*24e0*/  FMNMX.FTZ R30, R52, R27, !PT ;  /* 0x0000001b341e7209 */ /* 0x000fe20007810000 */
[----:B------:R-:W0:Y:S01]  /*24f0*/  MUFU.TANH R44, R44 ;  /* 0x0000002c002c7308 */ /* 0x000e220000002400 */
[----:B------:R-:W-:Y:S01]  /*2500*/  ISETP.GT.AND P1, PT, R28, 0x11, PT ;  /* 0x000000111c00780c */ /* 0x000fe20003f24270 */
[----:B------:R-:W-:Y:S01]  /*2510*/  FMUL.FTZ R85, R0, R85 ;  /* 0x0000005500557220 */ /* 0x000fe20000410000 */
[----:B------:R-:W-:Y:S01]  /*2520*/  FSEL R54, R32, -INF , P2 ;  /* 0xff80000020367808 */ /* 0x000fe20001000000 */
[----:B------:R-:W-:Y:S01]  /*2530*/  FMUL.FTZ R62, R0, R62 ;  /* 0x0000003e003e7220 */ /* 0x000fe20000410000 */
[----:B------:R-:W-:Y:S01]  /*2540*/  FMNMX.FTZ R27, R53, R30, !PT ;  /* 0x0000001e351b7209 */ /* 0x000fe20007810000 */
[----:B------:R-:W3:Y:S01]  /*2550*/  SHFL.IDX PT, R48, R48, 0x1, 0x1c1f ;  /* 0x003c1f0030307f89 */ /* 0x000ee200000e0000 */
[----:B------:R-:W-:Y:S01]  /*2560*/  ISETP.GT.AND P2, PT, R28, 0x18, PT ;  /* 0x000000181c00780c */ /* 0x000fe20003f44270 */
[----:B------:R4:W-:Y:S01]  /*2570*/  MUFU.TANH R35, R56 ;  /* 0x0000003800237308 */ /* 0x0009e20000002400 */
[----:B------:R-:W-:Y:S01]  /*2580*/  FSEL R55, R33, -INF , P1 ;  /* 0xff80000021377808 */ /* 0x000fe20000800000 */
[----:B------:R-:W-:Y:S01]  /*2590*/  ULDC UR10, c[0x0][0x988] ;  /* 0x00026200000a7ab9 */ /* 0x000fe20000000800 */
[----:B------:R-:W-:Y:S01]  /*25a0*/  FMNMX.FTZ R30, R54, R27, !PT ;  /* 0x0000001b361e7209 */ /* 0x000fe20007810000 */
[----:B------:R-:W-:Y:S01]  /*25b0*/  FMUL.FTZ R70, R0, R70 ;  /* 0x0000004600467220 */ /* 0x000fe20000410000 */
[----:B------:R-:W-:Y:S01]  /*25c0*/  ISETP.GT.AND P1, PT, R28, 0x19, PT ;  /* 0x000000191c00780c */ /* 0x000fe20003f24270 */
[----:B------:R-:W-:Y:S01]  /*25d0*/  FMUL.FTZ R63, R0, R63 ;  /* 0x0000003f003f7220 */ /* 0x000fe20000410000 */
[----:B------:R-:W-:Y:S01]  /*25e0*/  FMNMX.FTZ R27, R55, R30, !PT ;  /* 0x0000001e371b7209 */ /* 0x000fe20007810000 */
[----:B------:R-:W5:Y:S01]  /*25f0*/  MUFU.TANH R45, R45 ;  /* 0x0000002d002d7308 */ /* 0x000f620000002400 */
[----:B----4-:R-:W-:Y:S01]  /*2600*/  FSEL R56, R36, -INF , P2 ;  /* 0xff80000024387808 */ /* 0x010fe20001000000 */
[----:B------:R-:W-:Y:S01]  /*2610*/  FMUL.FTZ R66, R0, R66 ;  /* 0x0000004200427220 */ /* 0x000fe20000410000 */
[----:B------:R-:W-:Y:S01]  /*2620*/  ISETP.GT.AND P2, PT, R28, 0x20, PT ;  /* 0x000000201c00780c */ /* 0x000fe20003f44270 */
[----:B------:R-:W-:Y:S01]  /*2630*/  FMUL.FTZ R67, R0, R67 ;  /* 0x0000004300437220 */ /* 0x000fe20000410000 */
[----:B------:R-:W-:Y:S01]  /*2640*/  FMNMX.FTZ R30, R56, R27, !PT ;  /* 0x0000001b381e7209 */ /* 0x000fe20007810000 */
[----:B------:R-:W-:Y:S01]  /*2650*/  FMUL.FTZ R71, R0, R71 ;  /* 0x0000004700477220 */ /* 0x000fe20000410000 */
[----:B--2---:R-:W-:Y:S01]  /*2660*/  FSEL R58, R40, -INF , P2 ;  /* 0xff800000283a7808 */ /* 0x004fe20001000000 */
[----:B------:R2:W4:Y:S01]  /*2670*/  MUFU.TANH R38, R57 ;  /* 0x0000003900267308 */ /* 0x0005220000002400 */
[----:B------:R-:W-:Y:S01]  /*2680*/  ISETP.GT.AND P2, PT, R28, 0x28, PT ;  /* 0x000000281c00780c */ /* 0x000fe20003f44270 */
[C---:B------:R-:W-:Y:S01]  /*2690*/  FMUL.FTZ R74, R0.reuse, R74 ;  /* 0x0000004a004a7220 */ /* 0x040fe20000410000 */
[C---:B------:R-:W-:Y:S01]  /*26a0*/  FMUL.FTZ R75, R0.reuse, R75 ;  /* 0x0000004b004b7220 */ /* 0x040fe20000410000 */
[C---:B------:R-:W-:Y:S01]  /*26b0*/  FMUL.FTZ R78, R0.reuse, R78 ;  /* 0x0000004e004e7220 */ /* 0x040fe20000410000 */
[----:B------:R-:W-:Y:S01]  /*26c0*/  FMUL.FTZ R79, R0, R79 ;  /* 0x0000004f004f7220 */ /* 0x000fe20000410000 */
[----:B---3--:R-:W-:Y:S01]  /*26d0*/  IADD3 R48, R48, -UR14, R49 ;  /* 0x8000000e30307c10 */ /* 0x008fe2000fffe031 */
[C---:B------:R-:W-:Y:S01]  /*26e0*/  FMUL.FTZ R82, R0.reuse, R82 ;  /* 0x0000005200527220 */ /* 0x040fe20000410000 */
[----:B------:R0:W3:Y:S01]  /*26f0*/  MUFU.TANH R39, R60 ;  /* 0x0000003c00277308 */ /* 0x0000e20000002400 */
[----:B--2---:R-:W-:Y:S01]  /*2700*/  FSEL R57, R37, -INF , P1 ;  /* 0xff80000025397808 */ /* 0x004fe20000800000 */
[----:B------:R-:W-:Y:S01]  /*2710*/  FMUL.FTZ R83, R0, R83 ;  /* 0x0000005300537220 */ /* 0x000fe20000410000 */
[----:B------:R-:W-:Y:S01]  /*2720*/  ISETP.GT.AND P1, PT, R28, 0x21, PT ;  /* 0x000000211c00780c */ /* 0x000fe20003f24270 */
[C---:B------:R-:W-:Y:S01]  /*2730*/  FMUL.FTZ R86, R0.reuse, R86 ;  /* 0x0000005600567220 */ /* 0x040fe20000410000 */
[----:B------:R-:W-:Y:S01]  /*2740*/  FMNMX.FTZ R27, R57, R30, !PT ;  /* 0x0000001e391b7209 */ /* 0x000fe20007810000 */
[----:B------:R-:W-:Y:S01]  /*2750*/  FMUL.FTZ R87, R0, R87 ;  /* 0x0000005700577220 */ /* 0x000fe20000410000 */
[----:B-1----:R-:W-:Y:S01]  /*2760*/  FSEL R59, R41, -INF , P1 ;  /* 0xff800000293b7808 */ /* 0x002fe20000800000 */
[----:B------:R-:W1:Y:S01]  /*2770*/  MUFU.TANH R61, R61 ;  /* 0x0000003d003d7308 */ /* 0x000e620000002400 */
[----:B------:R-:W-:Y:S01]  /*2780*/  FMNMX.FTZ R30, R58, R27, !PT ;  /* 0x0000001b3a1e7209 */ /* 0x000fe20007810000 */
[----:B------:R-:W-:Y:S01]  /*2790*/  UIADD3 UR6, UR41, 0x38840, URZ ;  /* 0x0003884029067890 */ /* 0x000fe2000fffe03f */
[----:B------:R-:W-:-:S02]  /*27a0*/  ISETP.GT.AND P1, PT, R28, 0x29, PT ;  /* 0x000000291c00780c */ /* 0x000fc40003f24270 */
[----:B0-----:R-:W-:Y:S01]  /*27b0*/  FSEL R60, R44, -INF , P2 ;  /* 0xff8000002c3c7808 */ /* 0x001fe20001000000 */
[----:B------:R-:W-:Y:S01]  /*27c0*/  UPRMT UR6, UR45, 0x654, UR6 ;  /* 0x000006542d067896 */ /* 0x000fe20008000006 */
[----:B------:R-:W-:Y:S01]  /*27d0*/  FMNMX.FTZ R27, R59, R30, !PT ;  /* 0x0000001e3b1b7209 */ /* 0x000fe20007810000 */
[----:B------:R-:W0:Y:S01]  /*27e0*/  MUFU.TANH R64, R64 ;  /* 0x0000004000407308 */ /* 0x000e220000002400 */
[----:B------:R-:W-:Y:S02]  /*27f0*/  ISETP.GT.AND P2, PT, R28, 0x30, PT ;  /* 0x000000301c00780c */ /* 0x000fe40003f44270 */
[----:B-----5:R-:W-:Y:S02]  /*2800*/  FSEL R47, R45, -INF , P1 ;  /* 0xff8000002d2f7808 */ /* 0x020fe40000800000 */
[----:B------:R-:W-:Y:S02]  /*2810*/  FMNMX.FTZ R30, R60, R27, !PT ;  /* 0x0000001b3c1e7209 */ /* 0x000fe40007810000 */
[----:B------:R-:W-:Y:S01]  /*2820*/  ISETP.GT.AND P1, PT, R28, 0x31, PT ;  /* 0x000000311c00780c */ /* 0x000fe20003f24270 */
[----:B------:R-:W2:Y:S01]  /*2830*/  MUFU.TANH R65, R65 ;  /* 0x0000004100417308 */ /* 0x000ea20000002400 */
[----:B------:R-:W-:Y:S01]  /*2840*/  FSEL R46, R46, -INF , P2 ;  /* 0xff8000002e2e7808 */ /* 0x000fe20001000000 */
[----:B------:R-:W-:Y:S01]  /*2850*/  SYNCS.ARRIVE.TRANS64.RED.A1T0 RZ, [UR6], RZ ;  /* 0x000000ffffff79a7 */ /* 0x000fe20008100406 */
[----:B------:R-:W-:-:S02]  /*2860*/  FMNMX.FTZ R27, R47, R30, !PT ;  /* 0x0000001e2f1b7209 */ /* 0x000fc40007810000 */
[----:B------:R-:W-:Y:S02]  /*2870*/  ISETP.GT.AND P2, PT, R28, 0x38, PT ;  /* 0x000000381c00780c */ /* 0x000fe40003f44270 */
[----:B------:R-:W-:Y:S01]  /*2880*/  FSEL R45, R31, -INF , P1 ;  /* 0xff8000001f2d7808 */ /* 0x000fe20000800000 */
[----:B------:R-:W5:Y:S01]  /*2890*/  MUFU.TANH R68, R68 ;  /* 0x0000004400447308 */ /* 0x000f620000002400 */
[----:B------:R-:W-:Y:S02]  /*28a0*/  FMNMX.FTZ R30, R46, R27, !PT ;  /* 0x0000001b2e1e7209 */ /* 0x000fe40007810000 */
[----:B------:R-:W-:Y:S02]  /*28b0*/  ISETP.GT.AND P1, PT, R28, 0x39, PT ;  /* 0x000000391c00780c */ /* 0x000fe40003f24270 */
[----:B------:R-:W-:Y:S02]  /*28c0*/  FSEL R44, R34, -INF , P2 ;  /* 0xff800000222c7808 */ /* 0x000fe40001000000 */
[----:B------:R-:W-:Y:S01]  /*28d0*/  FMNMX.FTZ R27, R45, R30, !PT ;  /* 0x0000001e2d1b7209 */ /* 0x000fe20007810000 */
[----:B------:R-:W5:Y:S01]  /*28e0*/  MUFU.TANH R42, R69 ;  /* 0x00000045002a7308 */ /* 0x000f620000002400 */
[----:B------:R-:W-:-:S02]  /*28f0*/  ISETP.GT.AND P2, PT, R28, 0x40, PT ;  /* 0x000000401c00780c */ /* 0x000fc40003f44270 */
[----:B------:R-:W-:Y:S02]  /*2900*/  FSEL R43, R43, -INF , P1 ;  /* 0xff8000002b2b7808 */ /* 0x000fe40000800000 */
[----:B------:R-:W-:Y:S02]  /*2910*/  FMNMX.FTZ R30, R44, R27, !PT ;  /* 0x0000001b2c1e7209 */ /* 0x000fe40007810000 */
[C---:B------:R-:W-:Y:S01]  /*2920*/  ISETP.GT.AND P1, PT, R28.reuse, 0x41, PT ;  /* 0x000000411c00780c */ /* 0x040fe20003f24270 */
[----:B------:R-:W5:Y:S01]  /*2930*/  MUFU.TANH R40, R72 ;  /* 0x0000004800287308 */ /* 0x000f620000002400 */
[----:B------:R-:W-:Y:S02]  /*2940*/  FSEL R41, R35, -INF , P2 ;  /* 0xff80000023297808 */ /* 0x000fe40001000000 */
[----:B------:R-:W-:Y:S02]  /*2950*/  FMNMX.FTZ R30, R43, R30, !PT ;  /* 0x0000001e2b1e7209 */ /* 0x000fe40007810000 */
[----:B------:R-:W-:-:S02]  /*2960*/  ISETP.GT.AND P2, PT, R28, 0x48, PT ;  /* 0x000000481c00780c */ /* 0x000fc40003f44270 */
[----:B----4-:R-:W-:Y:S01]  /*2970*/  FSEL R31, R38, -INF , P1 ;  /* 0xff800000261f7808 */ /* 0x010fe20000800000 */
[----:B------:R-:W4:Y:S01]  /*2980*/  MUFU.TANH R36, R73 ;  /* 0x0000004900247308 */ /* 0x000f220000002400 */
[----:B------:R-:W-:Y:S02]  /*2990*/  FMNMX.FTZ R30, R41, R30, !PT ;  /* 0x0000001e291e7209 */ /* 0x000fe40007810000 */
[C---:B------:R-:W-:Y:S02]  /*29a0*/  ISETP.GT.AND P1, PT, R28.reuse, 0x49, PT ;  /* 0x000000491c00780c */ /* 0x040fe40003f24270 */
[----:B---3--:R-:W-:Y:S02]  /*29b0*/  FSEL R29, R39, -INF , P2 ;  /* 0xff800000271d7808 */ /* 0x008fe40001000000 */
[----:B------:R-:W-:Y:S01]  /*29c0*/  FMNMX.FTZ R32, R31, R30, !PT ;  /* 0x0000001e1f207209 */ /* 0x000fe20007810000 */
[----:B------:R-:W3:Y:S01]  /*29d0*/  MUFU.TANH R35, R76 ;  /* 0x0000004c00237308 */ /* 0x000ee20000002400 */
[----:B------:R-:W-:-:S02]  /*29e0*/  ISETP.GT.AND P2, PT, R28, 0x50, PT ;  /* 0x000000501c00780c */ /* 0x000fc40003f44270 */
[----:B-1----:R-:W-:Y:S02]  /*29f0*/  FSEL R30, R61, -INF , P1 ;  /* 0xff8000003d1e7808 */ /* 0x002fe40000800000 */
[----:B------:R-:W-:Y:S02]  /*2a00*/  FMNMX.FTZ R27, R29, R32, !PT ;  /* 0x000000201d1b7209 */ /* 0x000fe40007810000 */
[----:B------:R-:W-:Y:S01]  /*2a10*/  ISETP.GT.AND P1, PT, R28, 0x51, PT ;  /* 0x000000511c00780c */ /* 0x000fe20003f24270 */
[----:B------:R-:W1:Y:S01]  /*2a20*/  MUFU.TANH R33, R77 ;  /* 0x0000004d00217308 */ /* 0x000e620000002400 */
[----:B0-----:R-:W-:Y:S02]  /*2a30*/  FSEL R32, R64, -INF , P2 ;  /* 0xff80000040207808 */ /* 0x001fe40001000000 */
[----:B------:R-:W-:Y:S02]  /*2a40*/  FMNMX.FTZ R27, R30, R27, !PT ;  /* 0x0000001b1e1b7209 */ /* 0x000fe40007810000 */
[----:B------:R-:W-:-:S02]  /*2a50*/  ISETP.GT.AND P2, PT, R28, 0x58, PT ;  /* 0x000000581c00780c */ /* 0x000fc40003f44270 */
[----:B--2---:R-:W-:Y:S01]  /*2a60*/  FSEL R37, R65, -INF , P1 ;  /* 0xff80000041257808 */ /* 0x004fe20000800000 */
[----:B------:R-:W0:Y:S01]  /*2a70*/  MUFU.TANH R38, R80 ;  /* 0x0000005000267308 */ /* 0x000e220000002400 */
[----:B------:R-:W-:Y:S02]  /*2a80*/  FMNMX.FTZ R34, R32, R27, !PT ;  /* 0x0000001b20227209 */ /* 0x000fe40007810000 */
[----:B------:R-:W-:Y:S02]  /*2a90*/  ISETP.GT.AND P1, PT, R28, 0x59, PT ;  /* 0x000000591c00780c */ /* 0x000fe40003f24270 */
[----:B-----5:R-:W-:Y:S02]  /*2aa0*/  FSEL R39, R68, -INF , P2 ;  /* 0xff80000044277808 */ /* 0x020fe40001000000 */
[----:B------:R-:W-:Y:S01]  /*2ab0*/  FMNMX.FTZ R34, R37, R34, !PT ;  /* 0x0000002225227209 */ /* 0x000fe20007810000 */
[----:B------:R-:W2:Y:S01]  /*2ac0*/  MUFU.TANH R81, R81 ;  /* 0x0000005100517308 */ /* 0x000ea20000002400 */
[----:B------:R-:W-:-:S02]  /*2ad0*/  ISETP.GT.AND P2, PT, R28, 0x60, PT ;  /* 0x000000601c00780c */ /* 0x000fc40003f44270 */
[----:B------:R-:W-:Y:S02]  /*2ae0*/  FSEL R42, R42, -INF , P1 ;  /* 0xff8000002a2a7808 */ /* 0x000fe40000800000 */
[----:B------:R-:W-:Y:S02]  /*2af0*/  FMNMX.FTZ R27, R39, R34, !PT ;  /* 0x00000022271b7209 */ /* 0x000fe40007810000 */
[----:B------:R-:W-:Y:S01]  /*2b00*/  ISETP.GT.AND P1, PT, R28, 0x61, PT ;  /* 0x000000611c00780c */ /* 0x000fe20003f24270 */
[----:B------:R-:W5:Y:S01]  /*2b10*/  MUFU.TANH R84, R84 ;  /* 0x0000005400547308 */ /* 0x000f620000002400 */
[----:B------:R-:W-:Y:S02]  /*2b20*/  FSEL R40, R40, -INF , P2 ;  /* 0xff80000028287808 */ /* 0x000fe40001000000 */
[----:B------:R-:W-:Y:S02]  /*2b30*/  FMNMX.FTZ R27, R42, R27, !PT ;  /* 0x0000001b2a1b7209 */ /* 0x000fe40007810000 */
[----:B------:R-:W-:-:S02]  /*2b40*/  ISETP.GT.AND P2, PT, R28, 0x68, PT ;  /* 0x000000681c00780c */ /* 0x000fc40003f44270 */
[----:B----4-:R-:W-:Y:S01]  /*2b50*/  FSEL R36, R36, -INF , P1 ;  /* 0xff80000024247808 */ /* 0x010fe20000800000 */
[----:B------:R-:W4:Y:S01]  /*2b60*/  MUFU.TANH R85, R85 ;  /* 0x0000005500557308 */ /* 0x000f220000002400 */
[----:B------:R-:W-:Y:S02]  /*2b70*/  FMNMX.FTZ R27, R40, R27, !PT ;  /* 0x0000001b281b7209 */ /* 0x000fe40007810000 */
[----:B------:R-:W-:Y:S02]  /*2b80*/  ISETP.GT.AND P1, PT, R28, 0x69, PT ;  /* 0x000000691c00780c */ /* 0x000fe40003f24270 */
[----:B---3--:R-:W-:Y:S02]  /*2b90*/  FSEL R35, R35, -INF , P2 ;  /* 0xff80000023237808 */ /* 0x008fe40001000000 */
[----:B------:R-:W-:Y:S01]  /*2ba0*/  FMNMX.FTZ R34, R36, R27, !PT ;  /* 0x0000001b24227209 */ /* 0x000fe20007810000 */
[----:B------:R3:W-:Y:S01]  /*2bb0*/  MUFU.TANH R65, R62 ;  /* 0x0000003e00417308 */ /* 0x0007e20000002400 */
        /* <DEDUP_REMOVED lines=15> */
[----:B----4-:R-:W-:-:S02]  /*2cb0*/  FSEL R28, R85, -INF , P1 ;  /* 0xff800000551c7808 */ /* 0x010fc40000800000 */
[----:B------:R-:W-:Y:S02]  /*2cc0*/  FMNMX.FTZ R61, R34, R61, !PT ;  /* 0x0000003d223d7209 */ /* 0x000fe40007810000 */
[----:B------:R-:W-:Y:S02]  /*2cd0*/  VIMNMX R48, R23, R48, PT ;  /* 0x0000003017307248 */ /* 0x000fe40003fe0100 */
[----:B------:R-:W-:Y:S01]  /*2ce0*/  FMNMX.FTZ R61, R28, R61, !PT ;  /* 0x0000003d1c3d7209 */ /* 0x000fe20007810000 */
[----:B------:R-:W4:Y:S01]  /*2cf0*/  MUFU.TANH R9, R9 ;  /* 0x0000000900097308 */ /* 0x000f220000002400 */
[C---:B------:R-:W-:Y:S02]  /*2d00*/  ISETP.GT.AND P2, PT, R48.reuse, 0x1, PT ;  /* 0x000000013000780c */ /* 0x040fe40003f44270 */
[----:B------:R-:W-:Y:S01]  /*2d10*/  ISETP.GT.AND P3, PT, R48, 0x8, PT ;  /* 0x000000083000780c */ /* 0x000fe20003f64270 */
[----:B---3--:R-:W3:Y:S04]  /*2d20*/  SHFL.BFLY PT, R62, R61, 0x2, 0x1f ;  /* 0x0c401f003d3e7f89 */ /* 0x008ee800000e0000 */
[----:B------:R5:W-:Y:S08]  /*2d30*/  MUFU.TANH R68, R70 ;  /* 0x0000004600447308 */ /* 0x000bf00000002400 */
[----:B------:R-:W4:Y:S08]  /*2d40*/  MUFU.TANH R12, R12 ;  /* 0x0000000c000c7308 */ /* 0x000f300000002400 */
[----:B------:R-:W4:Y:S01]  /*2d50*/  MUFU.TANH R11, R11 ;  /* 0x0000000b000b7308 */ /* 0x000f220000002400 */
[----:B---3--:R-:W-:-:S07]  /*2d60*/  FMNMX.FTZ R62, R61, R62, !PT ;  /* 0x0000003e3d3e7209 */ /* 0x008fce0007810000 */
[----:B------:R-:W3:Y:S01]  /*2d70*/  MUFU.TANH R14, R14 ;  /* 0x0000000e000e7308 */ /* 0x000ee20000002400 */
[----:B------:R-:W1:Y:S07]  /*2d80*/  SHFL.BFLY PT, R177, R62, 0x1, 0x1f ;  /* 0x0c201f003eb17f89 */ /* 0x000e6e00000e0000 */
[----:B------:R-:W3:Y:S08]  /*2d90*/  MUFU.TANH R13, R13 ;  /* 0x0000000d000d7308 */ /* 0x000ef00000002400 */
[----:B------:R-:W3:Y:S08]  /*2da0*/  MUFU.TANH R18, R18 ;  /* 0x0000001200127308 */ /* 0x000ef00000002400 */
[----:B------:R-:W3:Y:S01]  /*2db0*/  MUFU.TANH R15, R15 ;  /* 0x0000000f000f7308 */ /* 0x000ee20000002400 */
[----:B-1----:R-:W-:Y:S01]  /*2dc0*/  FMNMX.FTZ R177, R62, R177, !PT ;  /* 0x000000b13eb17209 */ /* 0x002fe20007810000 */
[----:B------:R-:W-:-:S03]  /*2dd0*/  IMAD.U32 R62, RZ, RZ, UR10 ;  /* 0x0000000aff3e7e24 */ /* 0x000fc6000f8e00ff */
[C---:B------:R-:W-:Y:S01]  /*2de0*/  FSETP.NEU.FTZ.AND P1, PT, R177.reuse, -INF , PT ;  /* 0xff800000b100780b */ /* 0x040fe20003f3d000 */
[----:B------:R-:W-:Y:S02]  /*2df0*/  FFMA.FTZ R61, R177, R62, -8 ;  /* 0xc1000000b13d7423 */ /* 0x000fe4000001003e */
[----:B------:R-:W1:Y:S03]  /*2e00*/  MUFU.TANH R20, R20 ;  /* 0x0000001400147308 */ /* 0x000e660000002400 */
[----:B-----5:R-:W-:Y:S02]  /*2e10*/  FSEL R70, R61, RZ, P1 ;  /* 0x000000ff3d467208 */ /* 0x020fe40000800000 */
[----:B------:R-:W-:-:S03]  /*2e20*/  ISETP.GT.AND P1, PT, R48, RZ, PT ;  /* 0x000000ff3000720c */ /* 0x000fc60003f24270 */
[--C-:B------:R-:W-:Y:S01]  /*2e30*/  FFMA.FTZ R152, R50, UR10, -R70.reuse ;  /* 0x0000000a32987c23 */ /* 0x100fe20008010846 */
[----:B------:R-:W-:Y:S01]  /*2e40*/  FSEL R49, R2, -INF , P1 ;  /* 0xff80000002317808 */ /* 0x000fe20000800000 */
[--C-:B------:R-:W-:Y:S01]  /*2e50*/  FFMA.FTZ R23, R51, UR10, -R70.reuse ;  /* 0x0000000a33177c23 */ /* 0x100fe20008010846 */
[----:B0-----:R-:W-:Y:S01]  /*2e60*/  FSEL R50, R3, -INF , P2 ;  /* 0xff80000003327808 */ /* 0x001fe20001000000 */
[--C-:B------:R-:W-:Y:S01]  /*2e70*/  FFMA.FTZ R2, R52, UR10, -R70.reuse ;  /* 0x0000000a34027c23 */ /* 0x100fe20008010846 */
[----:B------:R-:W-:Y:S01]  /*2e80*/  ISETP.GT.AND P1, PT, R48, 0x9, PT ;  /* 0x000000093000780c */ /* 0x000fe20003f24270 */
[--C-:B------:R-:W-:Y:S01]  /*2e90*/  FFMA.FTZ R3, R53, UR10, -R70.reuse ;  /* 0x0000000a35037c23 */ /* 0x100fe20008010846 */
[----:B--2---:R-:W-:Y:S01]  /*2ea0*/  FSEL R51, R10, -INF , P3 ;  /* 0xff8000000a337808 */ /* 0x004fe20001800000 */
[--C-:B------:R-:W-:Y:S01]  /*2eb0*/  FFMA.FTZ R154, R54, UR10, -R70.reuse ;  /* 0x0000000a369a7c23 */ /* 0x100fe20008010846 */
[----:B------:R-:W-:Y:S01]  /*2ec0*/  FMNMX.FTZ R10, R49, R50, !PT ;  /* 0x00000032310a7209 */ /* 0x000fe20007810000 */
[----:B------:R-:W0:Y:S01]  /*2ed0*/  MUFU.TANH R19, R19 ;  /* 0x0000001300137308 */ /* 0x000e220000002400 */
[----:B----4-:R-:W-:Y:S01]  /*2ee0*/  FSEL R52, R9, -INF , P1 ;  /* 0xff80000009347808 */ /* 0x010fe20000800000 */
[--C-:B------:R-:W-:Y:S01]  /*2ef0*/  FFMA.FTZ R156, R58, UR10, -R70.reuse ;  /* 0x0000000a3a9c7c23 */ /* 0x100fe20008010846 */
[----:B------:R-:W-:Y:S01]  /*2f00*/  ISETP.GT.AND P2, PT, R48, 0x10, PT ;  /* 0x000000103000780c */ /* 0x000fe20003f44270 */
[--C-:B------:R-:W-:Y:S01]  /*2f10*/  FFMA.FTZ R158, R46, UR10, -R70.reuse ;  /* 0x0000000a2e9e7c23 */ /* 0x100fe20008010846 */
[----:B------:R-:W-:Y:S01]  /*2f20*/  FMNMX.FTZ R9, R51, R10, !PT ;  /* 0x0000000a33097209 */ /* 0x000fe20007810000 */
[--C-:B------:R-:W-:Y:S01]  /*2f30*/  FFMA.FTZ R160, R41, UR10, -R70.reuse ;  /* 0x0000000a29a07c23 */ /* 0x100fe20008010846 */
[----:B------:R-:W-:Y:S01]  /*2f40*/  ISETP.GT.AND P1, PT, R48, 0x11, PT ;  /* 0x000000113000780c */ /* 0x000fe20003f24270 */
[----:B------:R-:W2:Y:S01]  /*2f50*/  MUFU.TANH R21, R21 ;  /* 0x0000001500157308 */ /* 0x000ea20000002400 */
[----:B------:R-:W-:Y:S01]  /*2f60*/  FSEL R53, R12, -INF , P2 ;  /* 0xff8000000c357808 */ /* 0x000fe20001000000 */
[--C-:B------:R-:W-:Y:S01]  /*2f70*/  FFMA.FTZ R29, R29, UR10, -R70.reuse ;  /* 0x0000000a1d1d7c23 */ /* 0x100fe20008010846 */
[----:B------:R-:W-:Y:S01]  /*2f80*/  FMNMX.FTZ R10, R52, R9, !PT ;  /* 0x00000009340a7209 */ /* 0x000fe20007810000 */
[--C-:B------:R-:W-:Y:S01]  /*2f90*/  FFMA.FTZ R33, R33, UR10, -R70.reuse ;  /* 0x0000000a21217c23 */ /* 0x100fe20008010846 */
[----:B------:R-:W-:Y:S01]  /*2fa0*/  ISETP.GT.AND P2, PT, R48, 0x18, PT ;  /* 0x000000183000780c */ /* 0x000fe20003f44270 */
[--C-:B------:R-:W-:Y:S01]  /*2fb0*/  FFMA.FTZ R162, R32, UR10, -R70.reuse ;  /* 0x0000000a20a27c23 */ /* 0x100fe20008010846 */
[----:B------:R-:W-:Y:S01]  /*2fc0*/  FSEL R61, R11, -INF , P1 ;  /* 0xff8000000b3d7808 */ /* 0x000fe20000800000 */
[----:B------:R-:W-:Y:S01]  /*2fd0*/  MUFU.TANH R17, R17 ;  /* 0x0000001100117308 */ /* 0x000fe20000002400 */
[----:B------:R-:W-:Y:S01]  /*2fe0*/  FMNMX.FTZ R10, R53, R10, !PT ;  /* 0x0000000a350a7209 */ /* 0x000fe20007810000 */
[--C-:B------:R-:W-:Y:S01]  /*2ff0*/  FFMA.FTZ R28, R28, UR10, -R70.reuse ;  /* 0x0000000a1c1c7c23 */ /* 0x100fe20008010846 */
[----:B------:R-:W-:Y:S01]  /*3000*/  ISETP.GT.AND P1, PT, R48, 0x19, PT ;  /* 0x000000193000780c */ /* 0x000fe20003f24270 */
[--C-:B------:R-:W-:Y:S01]  /*3010*/  FFMA.FTZ R166, R38, UR10, -R70.reuse ;  /* 0x0000000a26a67c23 */ /* 0x100fe20008010846 */
[----:B---3--:R-:W-:Y:S01]  /*3020*/  FSEL R54, R14, -INF , P2 ;  /* 0xff8000000e367808 */ /* 0x008fe20001000000 */
[--C-:B------:R-:W-:Y:S01]  /*3030*/  FFMA.FTZ R14, R57, UR10, -R70.reuse ;  /* 0x0000000a390e7c23 */ /* 0x100fe20008010846 */
[----:B------:R-:W-:Y:S01]  /*3040*/  FMNMX.FTZ R9, R61, R10, !PT ;  /* 0x0000000a3d097209 */ /* 0x000fe20007810000 */
[----:B------:R-:W3:Y:S01]  /*3050*/  MUFU.TANH R24, R24 ;  /* 0x0000001800187308 */ /* 0x000ee20000002400 */
[----:B------:R-:W-:Y:S01]  /*3060*/  ISETP.GT.AND P2, PT, R48, 0x20, PT ;  /* 0x000000203000780c */ /* 0x000fe20003f44270 */
[--C-:B------:R-:W-:Y:S01]  /*3070*/  FFMA.FTZ R10, R56, UR10, -R70.reuse ;  /* 0x0000000a380a7c23 */ /* 0x100fe20008010846 */
[----:B------:R-:W-:Y:S01]  /*3080*/  FSEL R62, R13, -INF , P1 ;  /* 0xff8000000d3e7808 */ /* 0x000fe20000800000 */
[--C-:B------:R-:W-:Y:S01]  /*3090*/  FFMA.FTZ R13, R55, UR10, -R70.reuse ;  /* 0x0000000a370d7c23 */ /* 0x100fe20008010846 */
[----:B------:R-:W-:Y:S01]  /*30a0*/  FMNMX.FTZ R11, R54, R9, !PT ;  /* 0x00000009360b7209 */ /* 0x000fe20007810000 */
[--C-:B------:R-:W-:Y:S01]  /*30b0*/  FFMA.FTZ R164, R40, UR10, -R70.reuse ;  /* 0x0000000a28a47c23 */ /* 0x100fe20008010846 */
[----:B------:R-:W-:Y:S01]  /*30c0*/  ISETP.GT.AND P1, PT, R48, 0x21, PT ;  /* 0x000000213000780c */ /* 0x000fe20003f24270 */
[----:B------:R-:W-:Y:S01]  /*30d0*/  MUFU.TANH R22, R22 ;  /* 0x0000001600167308 */ /* 0x000fe20000002400 */
[----:B------:R-:W-:Y:S01]  /*30e0*/  FSEL R18, R18, -INF , P2 ;  /* 0xff80000012127808 */ /* 0x000fe20001000000 */
[--C-:B------:R-:W-:Y:S01]  /*30f0*/  FFMA.FTZ R30, R30, UR10, -R70.reuse ;  /* 0x0000000a1e1e7c23 */ /* 0x100fe20008010846 */
[----:B------:R-:W-:Y:S01]  /*3100*/  FMNMX.FTZ R11, R62, R11, !PT ;  /* 0x0000000b3e0b7209 */ /* 0x000fe20007810000 */
[--C-:B------:R-:W-:Y:S01]  /*3110*/  FFMA.FTZ R39, R39, UR10, -R70.reuse ;  /* 0x0000000a27277c23 */ /* 0x100fe20008010846 */
[----:B------:R-:W-:Y:S01]  /*3120*/  ISETP.GT.AND P2, PT, R48, 0x28, PT ;  /* 0x000000283000780c */ /* 0x000fe20003f44270 */
[--C-:B------:R-:W-:Y:S01]  /*3130*/  FFMA.FTZ R42, R42, UR10, -R70.reuse ;  /* 0x0000000a2a2a7c23 */ /* 0x100fe20008010846 */
[----:B------:R-:W-:Y:S01]  /*3140*/  FSEL R55, R15, -INF , P1 ;  /* 0xff8000000f377808 */ /* 0x000fe20000800000 */
[----:B------:R4:W-:Y:S01]  /*3150*/  MUFU.EX2 R9, R13 ;  /* 0x0000000d00097308 */ /* 0x0009e20000000800 */
[----:B------:R-:W-:Y:S01]  /*3160*/  FMNMX.FTZ R12, R18, R11, !PT ;  /* 0x0000000b120c7209 */ /* 0x000fe20007810000 */
[--C-:B------:R-:W-:Y:S01]  /*3170*/  FFMA.FTZ R35, R35, UR10, -R70.reuse ;  /* 0x0000000a23237c23 */ /* 0x100fe20008010846 */
[----:B------:R-:W-:Y:S01]  /*3180*/  ISETP.GT.AND P1, PT, R48, 0x29, PT ;  /* 0x000000293000780c */ /* 0x000fe20003f24270 */
[--C-:B------:R-:W-:Y:S01]  /*3190*/  FFMA.FTZ R27, R27, UR10, -R70.reuse ;  /* 0x0000000a1b1b7c23 */ /* 0x100fe20008010846 */
[----:B-1----:R-:W-:Y:S01]  /*31a0*/  FSEL R20, R20, -INF , P2 ;  /* 0xff80000014147808 */ /* 0x002fe20001000000 */
[----:B------:R-:W-:Y:S01]  /*31b0*/  FFMA.FTZ R34, R34, UR10, -R70 ;  /* 0x0000000a22227c23 */ /* 0x000fe20008010846 */
[----:B------:R-:W-:Y:S01]  /*31c0*/  FMNMX.FTZ R11, R55, R12, !PT ;  /* 0x0000000c370b7209 */ /* 0x000fe20007810000 */
[----:B------:R-:W1:Y:S01]  /*31d0*/  MUFU.TANH R26, R26 ;  /* 0x0000001a001a7308 */ /* 0x000e620000002400 */
[----:B------:R-:W-:-:S02]  /*31e0*/  ISETP.GT.AND P2, PT, R48, 0x30, PT ;  /* 0x000000303000780c */ /* 0x000fc40003f44270 */
[----:B0-----:R-:W-:Y:S02]  /*31f0*/  FSEL R56, R19, -INF , P1 ;  /* 0xff80000013387808 */ /* 0x001fe40000800000 */
[----:B----4-:R-:W-:Y:S02]  /*3200*/  FMNMX.FTZ R13, R20, R11, !PT ;  /* 0x0000000b140d7209 */ /* 0x010fe40007810000 */
[----:B------:R-:W-:Y:S01]  /*3210*/  ISETP.GT.AND P1, PT, R48, 0x31, PT ;  /* 0x000000313000780c */ /* 0x000fe20003f24270 */
[----:B------:R-:W0:Y:S01]  /*3220*/  MUFU.TANH R25, R25 ;  /* 0x0000001900197308 */ /* 0x000e220000002400 */
[----:B--2---:R-:W-:Y:S01]  /*3230*/  FSEL R57, R21, -INF , P2 ;  /* 0xff80000015397808 */ /* 0x004fe20001000000 */
[----:B------:R-:W-:Y:S01]  /*3240*/  FFMA.FTZ R21, R45, UR10, -R70 ;  /* 0x0000000a2d157c23 */ /* 0x000fe20008010846 */
[----:B------:R-:W-:Y:S02]  /*3250*/  FMNMX.FTZ R12, R56, R13, !PT ;  /* 0x0000000d380c7209 */ /* 0x000fe40007810000 */
[----:B------:R-:W-:-:S02]  /*3260*/  ISETP.GT.AND P2, PT, R48, 0x38, PT ;  /* 0x000000383000780c */ /* 0x000fc40003f44270 */
[----:B------:R-:W-:Y:S01]  /*3270*/  FMNMX.FTZ R12, R57, R12, !PT ;  /* 0x0000000c390c7209 */ /* 0x000fe20007810000 */
[----:B------:R2:W4:Y:S01]  /*3280*/  MUFU.TANH R64, R63 ;  /* 0x0000003f00407308 */ /* 0x0005220000002400 */
[----:B---3--:R-:W-:Y:S02]  /*3290*/  FSEL R24, R24, -INF , P2 ;  /* 0xff80000018187808 */ /* 0x008fe40001000000 */
[----:B------:R-:W-:-:S04]  /*32a0*/  ISETP.GT.AND P2, PT, R48, 0x40, PT ;  /* 0x000000403000780c */ /* 0x000fc80003f44270 */
[----:B-1----:R-:W-:Y:S01]  /*32b0*/  FSEL R26, R26, -INF , P2 ;  /* 0xff8000001a1a7808 */ /* 0x002fe20001000000 */
[----:B------:R-:W-:Y:S01]  /*32c0*/  MUFU.TANH R66, R66 ;  /* 0x0000004200427308 */ /* 0x000fe20000002400 */
[----:B--2---:R-:W-:Y:S01]  /*32d0*/  FSEL R63, R17, -INF , P1 ;  /* 0xff800000113f7808 */ /* 0x004fe20000800000 */
[--C-:B------:R-:W-:Y:S01]  /*32e0*/  FFMA.FTZ R17, R59, UR10, -R70.reuse ;  /* 0x0000000a3b117c23 */ /* 0x100fe20008010846 */
[----:B------:R-:W-:Y:S02]  /*32f0*/  ISETP.GT.AND P1, PT, R48, 0x39, PT ;  /* 0x000000393000780c */ /* 0x000fe40003f24270 */
[----:B------:R-:W-:Y:S01]  /*3300*/  FMNMX.FTZ R13, R63, R12, !PT ;  /* 0x0000000c3f0d7209 */ /* 0x000fe20007810000 */
[----:B------:R-:W-:Y:S01]  /*3310*/  FFMA.FTZ R12, R60, UR10, -R70 ;  /* 0x0000000a3c0c7c23 */ /* 0x000fe20008010846 */
[----:B------:R-:W-:Y:S01]  /*3320*/  FSEL R58, R22, -INF , P1 ;  /* 0xff800000163a7808 */ /* 0x000fe20000800000 */
[----:B------:R-:W1:Y:S01]  /*3330*/  MUFU.TANH R67, R67 ;  /* 0x0000004300437308 */ /* 0x000e620000002400 */
[----:B------:R-:W-:-:S02]  /*3340*/  FMNMX.FTZ R15, R24, R13, !PT ;  /* 0x0000000d180f7209 */ /* 0x000fc40007810000 */
[----:B------:R-:W-:Y:S02]  /*3350*/  ISETP.GT.AND P1, PT, R48, 0x41, PT ;  /* 0x000000413000780c */ /* 0x000fe40003f24270 */
[----:B------:R-:W-:Y:S02]  /*3360*/  FMNMX.FTZ R15, R58, R15, !PT ;  /* 0x0000000f3a0f7209 */ /* 0x000fe40007810000 */
[----:B------:R-:W-:Y:S01]  /*3370*/  ISETP.GT.AND P2, PT, R48, 0x48, PT ;  /* 0x000000483000780c */ /* 0x000fe20003f44270 */
[----:B------:R2:W-:Y:S01]  /*3380*/  MUFU.EX2 R11, R14 ;  /* 0x0000000e000b7308 */ /* 0x0005e20000000800 */
[----:B0-----:R-:W-:Y:S01]  /*3390*/  FSEL R59, R25, -INF , P1 ;  /* 0xff800000193b7808 */ /* 0x001fe20000800000 */
[----:B------:R-:W-:Y:S01]  /*33a0*/  FFMA.FTZ R25, R44, UR10, -R70 ;  /* 0x0000000a2c197c23 */ /* 0x000fe20008010846 */
[----:B------:R-:W-:Y:S02]  /*33b0*/  ISETP.GT.AND P1, PT, R48, 0x49, PT ;  /* 0x000000493000780c */ /* 0x000fe40003f24270 */
[----:B------:R-:W-:-:S02]  /*33c0*/  FSEL R60, R65, -INF , P2 ;  /* 0xff800000413c7808 */ /* 0x000fc40001000000 */
[----:B------:R-:W-:Y:S01]  /*33d0*/  ISETP.GT.AND P2, PT, R48, 0x50, PT ;  /* 0x000000503000780c */ /* 0x000fe20003f44270 */
[----:B------:R-:W0:Y:S01]  /*33e0*/  MUFU.TANH R71, R71 ;  /* 0x0000004700477308 */ /* 0x000e220000002400 */
[----:B--2---:R-:W-:Y:S02]  /*33f0*/  FMNMX.FTZ R14, R26, R15, !PT ;  /* 0x0000000f1a0e7209 */ /* 0x004fe40007810000 */
[----:B----4-:R-:W-:Y:S02]  /*3400*/  FSEL R64, R64, -INF , P1 ;  /* 0xff80000040407808 */ /* 0x010fe40000800000 */
[----:B------:R-:W-:Y:S02]  /*3410*/  FMNMX.FTZ R15, R59, R14, !PT ;  /* 0x0000000e3b0f7209 */ /* 0x000fe40007810000 */
[----:B------:R-:W-:Y:S01]  /*3420*/  ISETP.GT.AND P1, PT, R48, 0x51, PT ;  /* 0x000000513000780c */ /* 0x000fe20003f24270 */
[----:B------:R2:W-:Y:S01]  /*3430*/  MUFU.EX2 R13, R17 ;  /* 0x00000011000d7308 */ /* 0x0005e20000000800 */
[----:B------:R-:W-:-:S02]  /*3440*/  FMNMX.FTZ R15, R60, R15, !PT ;  /* 0x0000000f3c0f7209 */ /* 0x000fc40007810000 */
[----:B-1----:R-:W-:Y:S02]  /*3450*/  FSEL R65, R67, -INF , P1 ;  /* 0xff80000043417808 */ /* 0x002fe40000800000 */
[----:B------:R-:W-:Y:S02]  /*3460*/  FMNMX.FTZ R14, R64, R15, !PT ;  /* 0x0000000f400e7209 */ /* 0x000fe40007810000 */
[----:B------:R-:W-:Y:S01]  /*3470*/  ISETP.GT.AND P1, PT, R48, 0x59, PT ;  /* 0x000000593000780c */ /* 0x000fe20003f24270 */
[----:B------:R-:W1:Y:S01]  /*3480*/  MUFU.TANH R74, R74 ;  /* 0x0000004a004a7308 */ /* 0x000e620000002400 */
[----:B--2---:R-:W-:Y:S01]  /*3490*/  FFMA.FTZ R17, R47, UR10, -R70 ;  /* 0x0000000a2f117c23 */ /* 0x004fe20008010846 */
[----:B------:R-:W-:Y:S02]  /*34a0*/  FSEL R47, R66, -INF , P2 ;  /* 0xff800000422f7808 */ /* 0x000fe40001000000 */
[----:B------:R-:W-:Y:S02]  /*34b0*/  ISETP.GT.AND P2, PT, R48, 0x58, PT ;  /* 0x000000583000780c */ /* 0x000fe40003f44270 */
[----:B------:R-:W-:-:S02]  /*34c0*/  FMNMX.FTZ R14, R47, R14, !PT ;  /* 0x0000000e2f0e7209 */ /* 0x000fc40007810000 */
[----:B------:R-:W2:Y:S01]  /*34d0*/  MUFU.TANH R75, R75 ;  /* 0x0000004b004b7308 */ /* 0x000ea20000002400 */
[----:B------:R-:W-:Y:S02]  /*34e0*/  FSEL R46, R68, -INF , P2 ;  /* 0xff800000442e7808 */ /* 0x000fe40001000000 */
[----:B------:R-:W-:Y:S02]  /*34f0*/  FMNMX.FTZ R15, R65, R14, !PT ;  /* 0x0000000e410f7209 */ /* 0x000fe40007810000 */
[----:B------:R-:W-:Y:S02]  /*3500*/  ISETP.GT.AND P2, PT, R48, 0x60, PT ;  /* 0x000000603000780c */ /* 0x000fe40003f44270 */
[----:B0-----:R-:W-:Y:S01]  /*3510*/  FSEL R66, R71, -INF , P1 ;  /* 0xff80000047427808 */ /* 0x001fe20000800000 */
[----:B------:R-:W0:Y:S01]  /*3520*/  MUFU.TANH R78, R78 ;  /* 0x0000004e004e7308 */ /* 0x000e220000002400 */
[----:B------:R-:W-:Y:S02]  /*3530*/  FMNMX.FTZ R19, R46, R15, !PT ;  /* 0x0000000f2e137209 */ /* 0x000fe40007810000 */
[----:B------:R-:W-:-:S02]  /*3540*/  ISETP.GT.AND P1, PT, R48, 0x61, PT ;  /* 0x000000613000780c */ /* 0x000fc40003f24270 */
[----:B-1----:R-:W-:Y:S02]  /*3550*/  FSEL R45, R74, -INF , P2 ;  /* 0xff8000004a2d7808 */ /* 0x002fe40001000000 */
[----:B------:R-:W-:Y:S01]  /*3560*/  FMNMX.FTZ R14, R66, R19, !PT ;  /* 0x00000013420e7209 */ /* 0x000fe20007810000 */
[----:B------:R-:W1:Y:S01]  /*3570*/  MUFU.TANH R79, R79 ;  /* 0x0000004f004f7308 */ /* 0x000e620000002400 */
[C---:B------:R-:W-:Y:S02]  /*3580*/  ISETP.GT.AND P2, PT, R48.reuse, 0x68, PT ;  /* 0x000000683000780c */ /* 0x040fe40003f44270 */
[----:B--2---:R-:W-:Y:S02]  /*3590*/  FSEL R67, R75, -INF , P1 ;  /* 0xff8000004b437808 */ /* 0x004fe40000800000 */
[----:B------:R-:W-:Y:S02]  /*35a0*/  FMNMX.FTZ R22, R45, R14, !PT ;  /* 0x0000000e2d167209 */ /* 0x000fe40007810000 */
[----:B------:R-:W-:Y:S01]  /*35b0*/  ISETP.GT.AND P1, PT, R48, 0x69, PT ;  /* 0x000000693000780c */ /* 0x000fe20003f24270 */
[----:B------:R-:W-:Y:S01]  /*35c0*/  MUFU.TANH R82, R82 ;  /* 0x0000005200527308 */ /* 0x000fe20000002400 */
[----:B0-----:R-:W-:-:S02]  /*35d0*/  FSEL R44, R78, -INF , P2 ;  /* 0xff8000004e2c7808 */ /* 0x001fc40001000000 */
[----:B------:R-:W-:Y:S02]  /*35e0*/  FMNMX.FTZ R19, R67, R22, !PT ;  /* 0x0000001643137209 */ /* 0x000fe40007810000 */
[----:B------:R-:W-:Y:S02]  /*35f0*/  ISETP.GT.AND P2, PT, R48, 0x70, PT ;  /* 0x000000703000780c */ /* 0x000fe40003f44270 */
[----:B------:R-:W-:Y:S01]  /*3600*/  FMNMX.FTZ R19, R44, R19, !PT ;  /* 0x000000132c137209 */ /* 0x000fe20007810000 */
[----:B------:R-:W0:Y:S01]  /*3610*/  MUFU.TANH R69, R83 ;  /* 0x0000005300457308 */ /* 0x000e220000002400 */
[----:B-1----:R-:W-:Y:S02]  /*3620*/  FSEL R68, R79, -INF , P1 ;  /* 0xff8000004f447808 */ /* 0x002fe40000800000 */
[----:B------:R-:W-:Y:S02]  /*3630*/  ISETP.GT.AND P1, PT, R48, 0x71, PT ;  /* 0x000000713000780c */ /* 0x000fe40003f24270 */
[----:B------:R-:W-:Y:S01]  /*3640*/  FMNMX.FTZ R22, R68, R19, !PT ;  /* 0x0000001344167209 */ /* 0x000fe20007810000 */
[----:B------:R-:W-:-:S02]  /*3650*/  FFMA.FTZ R19, R31, UR10, -R70 ;  /* 0x0000000a1f137c23 */ /* 0x000fc40008010846 */
[----:B------:R-:W1:Y:S08]  /*3660*/  MUFU.TANH R86, R86 ;  /* 0x0000005600567308 */ /* 0x000e700000002400 */
[----:B------:R-:W2:Y:S01]  /*3670*/  MUFU.TANH R87, R87 ;  /* 0x0000005700577308 */ /* 0x000ea20000002400 */
[----:B0-----:R-:W-:Y:S02]  /*3680*/  FSEL R69, R69, -INF , P1 ;  /* 0xff80000045457808 */ /* 0x001fe40000800000 */
[----:B------:R-:W-:-:S05]  /*3690*/  ISETP.GT.AND P1, PT, R48, 0x79, PT ;  /* 0x000000793000780c */ /* 0x000fca0003f24270 */
[----:B------:R0:W-:Y:S08]  /*36a0*/  MUFU.EX2 R15, R21 ;  /* 0x00000015000f7308 */ /* 0x0001f00000000800 */
[----:B------:R-:W-:Y:S01]  /*36b0*/  MUFU.EX2 R14, R25 ;  /* 0x00000019000e7308 */ /* 0x000fe20000000800 */
[----:B0-----:R-:W-:Y:S01]  /*36c0*/  FFMA.FTZ R21, R43, UR10, -R70 ;  /* 0x0000000a2b157c23 */ /* 0x001fe20008010846 */
[----:B------:R-:W-:-:S02]  /*36d0*/  FSEL R43, R82, -INF , P2 ;  /* 0xff800000522b7808 */ /* 0x000fc40001000000 */
[----:B------:R-:W-:Y:S02]  /*36e0*/  ISETP.GT.AND P2, PT, R48, 0x78, PT ;  /* 0x000000783000780c */ /* 0x000fe40003f44270 */
[----:B------:R-:W-:Y:S02]  /*36f0*/  FMNMX.FTZ R22, R43, R22, !PT ;  /* 0x000000162b167209 */ /* 0x000fe40007810000 */
[----:B-1----:R-:W-:Y:S01]  /*3700*/  FSEL R41, R86, -INF , P2 ;  /* 0xff80000056297808 */ /* 0x002fe20001000000 */
[----:B------:R0:W-:Y:S01]  /*3710*/  MUFU.EX2 R71, R21 ;  /* 0x0000001500477308 */ /* 0x0001e20000000800 */
[----:B------:R-:W-:Y:S02]  /*3720*/  FMNMX.FTZ R22, R69, R22, !PT ;  /* 0x0000001645167209 */ /* 0x000fe40007810000 */
[----:B--2---:R-:W-:-:S05]  /*3730*/  FSEL R48, R87, -INF , P1 ;  /* 0xff80000057307808 */ /* 0x004fca0000800000 */
[----:B------:R1:W-:Y:S01]  /*3740*/  MUFU.EX2 R31, R29 ;  /* 0x0000001d001f7308 */ /* 0x0003e20000000800 */
[----:B0-----:R-:W-:-:S04]  /*3750*/  FMNMX.FTZ R21, R41, R22, !PT ;  /* 0x0000001629157209 */ /* 0x001fc80007810000 */
[----:B------:R-:W-:Y:S01]  /*3760*/  FMNMX.FTZ R22, R48, R21, !PT ;  /* 0x0000001530167209 */ /* 0x000fe20007810000 */
[--C-:B------:R-:W-:Y:S02]  /*3770*/  FFMA.FTZ R21, R37, UR10, -R70.reuse ;  /* 0x0000000a25157c23 */ /* 0x100fe40008010846 */
[----:B------:R-:W-:Y:S02]  /*3780*/  MUFU.EX2 R32, R33 ;  /* 0x0000002100207308 */ /* 0x000fe40000000800 */
[----:B------:R-:W1:Y:S06]  /*3790*/  SHFL.BFLY PT, R25, R22, 0x2, 0x1f ;  /* 0x0c401f0016197f89 */ /* 0x000e6c00000e0000 */
[----:B------:R-:W-:Y:S08]  /*37a0*/  MUFU.EX2 R152, R152 ;  /* 0x0000009800987308 */ /* 0x000ff00000000800 */
[----:B------:R-:W0:Y:S08]  /*37b0*/  MUFU.EX2 R23, R23 ;  /* 0x0000001700177308 */ /* 0x000e300000000800 */
[----:B------:R-:W2:Y:S01]  /*37c0*/  MUFU.EX2 R2, R2 ;  /* 0x0000000200027308 */ /* 0x000ea20000000800 */
[----:B-1----:R-:W-:Y:S01]  /*37d0*/  FMNMX.FTZ R29, R22, R25, !PT ;  /* 0x00000019161d7209 */ /* 0x002fe20007810000 */
[----:B------:R-:W-:-:S04]  /*37e0*/  FFMA.FTZ R25, R36, UR10, -R70 ;  /* 0x0000000a24197c23 */ /* 0x000fc80008010846 */
[----:B------:R-:W1:Y:S02]  /*37f0*/  SHFL.BFLY PT, R22, R29, 0x1, 0x1f ;  /* 0x0c201f001d167f89 */ /* 0x000e6400000e0000 */
[----:B------:R-:W3:Y:S01]  /*3800*/  MUFU.EX2 R3, R3 ;  /* 0x0000000300037308 */ /* 0x000ee20000000800 */
[----:B0-----:R-:W-:-:S07]  /*3810*/  FADD.FTZ R75, R152, R23 ;  /* 0x00000017984b7221 */ /* 0x001fce0000010000 */
[----:B------:R-:W0:Y:S01]  /*3820*/  MUFU.EX2 R154, R154 ;  /* 0x0000009a009a7308 */ /* 0x000e220000000800 */
[----:B--2---:R-:W-:-:S07]  /*3830*/  FADD.FTZ R40, R2, R75 ;  /* 0x0000004b02287221 */ /* 0x004fce0000010000 */
[----:B------:R-:W-:Y:S01]  /*3840*/  MUFU.EX2 R10, R10 ;  /* 0x0000000a000a7308 */ /* 0x000fe20000000800 */
[----:B---3--:R-:W-:Y:S01]  /*3850*/  FADD.FTZ R77, R3, R40 ;  /* 0x00000028034d7221 */ /* 0x008fe20000010000 */
[----:B-1----:R-:W-:Y:S01]  /*3860*/  FMNMX.FTZ R22, R29, R22, !PT ;  /* 0x000000161d167209 */ /* 0x002fe20007810000 */
[----:B------:R-:W-:-:S05]  /*3870*/  IMAD.U32 R29, RZ, RZ, UR10 ;  /* 0x0000000aff1d7e24 */ /* 0x000fca000f8e00ff */
[----:B------:R-:W-:Y:S01]  /*3880*/  MUFU.EX2 R156, R156 ;  /* 0x0000009c009c7308 */ /* 0x000fe20000000800 */
[----:B0-----:R-:W-:Y:S01]  /*3890*/  FADD.FTZ R40, R154, R77 ;  /* 0x0000004d9a287221 */ /* 0x001fe20000010000 */
[C---:B------:R-:W-:Y:S01]  /*38a0*/  FSETP.NEU.FTZ.AND P1, PT, R22.reuse, -INF , PT ;  /* 0xff8000001600780b */ /* 0x040fe20003f3d000 */
[----:B------:R-:W-:Y:S02]  /*38b0*/  FFMA.FTZ R29, R22, R29, -8 ;  /* 0xc1000000161d7423 */ /* 0x000fe4000001001d */
[----:B------:R-:W-:-:S03]  /*38c0*/  FADD.FTZ R77, R9, R40 ;  /* 0x00000028094d7221 */ /* 0x000fc60000010000 */
[----:B------:R-:W-:Y:S01]  /*38d0*/  FSEL R33, R29, RZ, P1 ;  /* 0x000000ff1d217208 */ /* 0x000fe20000800000 */
[----:B------:R-:W-:Y:S04]  /*38e0*/  MUFU.EX2 R12, R12 ;  /* 0x0000000c000c7308 */ /* 0x000fe80000000800 */
        /* <DEDUP_REMOVED lines=15> */
[--C-:B------:R-:W-:Y:S01]  /*39e0*/  FFMA.FTZ R63, R63, UR10, -R33.reuse ;  /* 0x0000000a3f3f7c23 */ /* 0x100fe20008010821 */
[--C-:B------:R-:W-:Y:S01]  /*39f0*/  FFMA.FTZ R24, R24, UR10, -R33.reuse ;  /* 0x0000000a18187c23 */ /* 0x100fe20008010821 */
[--C-:B------:R-:W-:Y:S01]  /*3a00*/  FFMA.FTZ R58, R58, UR10, -R33.reuse ;  /* 0x0000000a3a3a7c23 */ /* 0x100fe20008010821 */
[--C-:B------:R-:W-:Y:S01]  /*3a10*/  FFMA.FTZ R26, R26, UR10, -R33.reuse ;  /* 0x0000000a1a1a7c23 */ /* 0x100fe20008010821 */
[--C-:B------:R-:W-:Y:S01]  /*3a20*/  FFMA.FTZ R59, R59, UR10, -R33.reuse ;  /* 0x0000000a3b3b7c23 */ /* 0x100fe20008010821 */
[--C-:B------:R-:W-:Y:S01]  /*3a30*/  FFMA.FTZ R60, R60, UR10, -R33.reuse ;  /* 0x0000000a3c3c7c23 */ /* 0x100fe20008010821 */
[--C-:B------:R-:W-:Y:S01]  /*3a40*/  FFMA.FTZ R64, R64, UR10, -R33.reuse ;  /* 0x0000000a40407c23 */ /* 0x100fe20008010821 */
[----:B------:R-:W1:Y:S01]  /*3a50*/  MUFU.EX2 R51, R51 ;  /* 0x0000003300337308 */ /* 0x000e620000000800 */
[--C-:B------:R-:W-:Y:S01]  /*3a60*/  FFMA.FTZ R47, R47, UR10, -R33.reuse ;  /* 0x0000000a2f2f7c23 */ /* 0x100fe20008010821 */
[--C-:B------:R-:W-:Y:S01]  /*3a70*/  FFMA.FTZ R65, R65, UR10, -R33.reuse ;  /* 0x0000000a41417c23 */ /* 0x100fe20008010821 */
[--C-:B------:R-:W-:Y:S01]  /*3a80*/  FFMA.FTZ R46, R46, UR10, -R33.reuse ;  /* 0x0000000a2e2e7c23 */ /* 0x100fe20008010821 */
[--C-:B------:R-:W-:Y:S01]  /*3a90*/  FFMA.FTZ R66, R66, UR10, -R33.reuse ;  /* 0x0000000a42427c23 */ /* 0x100fe20008010821 */
[--C-:B------:R-:W-:Y:S01]  /*3aa0*/  FFMA.FTZ R45, R45, UR10, -R33.reuse ;  /* 0x0000000a2d2d7c23 */ /* 0x100fe20008010821 */
[--C-:B------:R-:W-:Y:S01]  /*3ab0*/  FFMA.FTZ R67, R67, UR10, -R33.reuse ;  /* 0x0000000a43437c23 */ /* 0x100fe20008010821 */
[--C-:B------:R-:W-:Y:S01]  /*3ac0*/  FFMA.FTZ R44, R44, UR10, -R33.reuse ;  /* 0x0000000a2c2c7c23 */ /* 0x100fe20008010821 */
[----:B------:R-:W2:Y:S01]  /*3ad0*/  MUFU.EX2 R52, R52 ;  /* 0x0000003400347308 */ /* 0x000ea20000000800 */
[----:B0-----:R-:W-:Y:S01]  /*3ae0*/  FADD.FTZ R38, R49, R50 ;  /* 0x0000003231267221 */ /* 0x001fe20000010000 */
[--C-:B------:R-:W-:Y:S01]  /*3af0*/  FFMA.FTZ R68, R68, UR10, -R33.reuse ;  /* 0x0000000a44447c23 */ /* 0x100fe20008010821 */
[--C-:B------:R-:W-:Y:S01]  /*3b00*/  FFMA.FTZ R69, R69, UR10, -R33.reuse ;  /* 0x0000000a45457c23 */ /* 0x100fe20008010821 */
[----:B------:R-:W-:-:S04]  /*3b10*/  FFMA.FTZ R41, R41, UR10, -R33 ;  /* 0x0000000a29297c23 */ /* 0x000fc80008010821 */
[----:B------:R-:W0:Y:S01]  /*3b20*/  MUFU.EX2 R53, R53 ;  /* 0x0000003500357308 */ /* 0x000e220000000800 */
[----:B-1----:R-:W-:-:S07]  /*3b30*/  FADD.FTZ R75, R51, R38 ;  /* 0x00000026334b7221 */ /* 0x002fce0000010000 */
[----:B------:R-:W-:Y:S01]  /*3b40*/  MUFU.EX2 R29, R28 ;  /* 0x0000001c001d7308 */ /* 0x000fe20000000800 */
[C---:B--2---:R-:W-:Y:S01]  /*3b50*/  FADD.FTZ R38, R52.reuse, R75 ;  /* 0x0000004b34267221 */ /* 0x044fe20000010000 */
[----:B------:R-:W-:-:S04]  /*3b60*/  F2FP.SATFINITE.E4M3.F32.PACK_AB_MERGE_C R51, R52, R51, RZ ;  /* 0x000000333433723e */ /* 0x000fc800048070ff */
[----:B------:R-:W-:Y:S02]  /*3b70*/  F2FP.SATFINITE.E4M3.F32.PACK_AB_MERGE_C R153, R50, R49, R51 ;  /* 0x000000313299723e */ /* 0x000fe40004807033 */
[----:B------:R-:W1:Y:S01]  /*3b80*/  MUFU.EX2 R28, R61 ;  /* 0x0000003d001c7308 */ /* 0x000e620000000800 */
[----:B0-----:R-:W-:Y:S01]  /*3b90*/  FADD.FTZ R75, R53, R38 ;  /* 0x00000026354b7221 */ /* 0x001fe20000010000 */
[----:B------:R-:W-:-:S06]  /*3ba0*/  FADD.FTZ R38, R10, R77 ;  /* 0x0000004d0a267221 */ /* 0x000fcc0000010000 */
[----:B------:R-:W0:Y:S08]  /*3bb0*/  MUFU.EX2 R54, R54 ;  /* 0x0000003600367308 */ /* 0x000e300000000800 */
[----:B------:R-:W2:Y:S01]  /*3bc0*/  MUFU.EX2 R37, R62 ;  /* 0x0000003e00257308 */ /* 0x000ea20000000800 */
[----:B-1----:R-:W-:-:S07]  /*3bd0*/  FADD.FTZ R75, R28, R75 ;  /* 0x0000004b1c4b7221 */ /* 0x002fce0000010000 */
[----:B------:R-:W1:Y:S01]  /*3be0*/  MUFU.EX2 R18, R18 ;  /* 0x0000001200127308 */ /* 0x000e620000000800 */
[----:B0-----:R-:W-:Y:S01]  /*3bf0*/  FADD.FTZ R40, R54, R75 ;  /* 0x0000004b36287221 */ /* 0x001fe20000010000 */
[----:B------:R-:W-:-:S06]  /*3c00*/  FADD.FTZ R75, R11, R38 ;  /* 0x000000260b4b7221 */ /* 0x000fcc0000010000 */
[----:B------:R-:W-:Y:S01]  /*3c10*/  MUFU.EX2 R55, R55 ;  /* 0x0000003700377308 */ /* 0x000fe20000000800 */
[C---:B--2---:R-:W-:Y:S01]  /*3c20*/  FADD.FTZ R77, R37.reuse, R40 ;  /* 0x00000028254d7221 */ /* 0x044fe20000010000 */
[----:B------:R-:W-:Y:S01]  /*3c30*/  FADD.FTZ R40, R156, R75 ;  /* 0x0000004b9c287221 */ /* 0x000fe20000010000 */
[----:B------:R-:W-:-:S03]  /*3c40*/  F2FP.SATFINITE.E4M3.F32.PACK_AB_MERGE_C R37, R37, R54, RZ ;  /* 0x000000362525723e */ /* 0x000fc600048070ff */
[----:B------:R-:W-:Y:S01]  /*3c50*/  FADD.FTZ R75, R13, R40 ;  /* 0x000000280d4b7221 */ /* 0x000fe20000010000 */
[----:B------:R-:W-:Y:S01]  /*3c60*/  F2FP.SATFINITE.E4M3.F32.PACK_AB_MERGE_C R155, R28, R53, R37 ;  /* 0x000000351c9b723e */ /* 0x000fe20004807025 */
[----:B------:R-:W-:Y:S02]  /*3c70*/  MUFU.EX2 R20, R20 ;  /* 0x0000001400147308 */ /* 0x000fe40000000800 */
[----:B------:R-:W-:-:S06]  /*3c80*/  FADD.FTZ R40, R12, R75 ;  /* 0x0000004b0c287221 */ /* 0x000fcc0000010000 */
[----:B------:R-:W0:Y:S08]  /*3c90*/  MUFU.EX2 R17, R17 ;  /* 0x0000001100117308 */ /* 0x000e300000000800 */
[----:B------:R1:W2:Y:S08]  /*3ca0*/  MUFU.EX2 R61, R56 ;  /* 0x00000038003d7308 */ /* 0x0002b00000000800 */
[----:B------:R-:W3:Y:S01]  /*3cb0*/  MUFU.EX2 R158, R158 ;  /* 0x0000009e009e7308 */ /* 0x000ee20000000800 */
[----:B-1----:R-:W-:Y:S01]  /*3cc0*/  FADD.FTZ R56, R18, R77 ;  /* 0x0000004d12387221 */ /* 0x002fe20000010000 */
[C---:B0-----:R-:W-:Y:S01]  /*3cd0*/  FADD.FTZ R75, R17.reuse, R40 ;  /* 0x00000028114b7221 */ /* 0x041fe20000010000 */
[----:B------:R-:W-:-:S02]  /*3ce0*/  F2FP.SATFINITE.E4M3.F32.PACK_AB_MERGE_C R17, R17, R12, RZ ;  /* 0x0000000c1111723e */ /* 0x000fc400048070ff */
[----:B------:R-:W-:Y:S02]  /*3cf0*/  FADD.FTZ R77, R55, R56 ;  /* 0x00000038374d7221 */ /* 0x000fe40000010000 */
[----:B------:R-:W-:Y:S01]  /*3d00*/  F2FP.SATFINITE.E4M3.F32.PACK_AB_MERGE_C R156, R13, R156, R17 ;  /* 0x0000009c0d9c723e */ /* 0x000fe20004807011 */
[----:B------:R-:W0:Y:S01]  /*3d10*/  MUFU.EX2 R57, R57 ;  /* 0x0000003900397308 */ /* 0x000e220000000800 */
[----:B------:R-:W-:Y:S01]  /*3d20*/  FADD.FTZ R56, R20, R77 ;  /* 0x0000004d14387221 */ /* 0x000fe20000010000 */
[----:B--2---:R-:W-:-:S03]  /*3d30*/  F2FP.SATFINITE.E4M3.F32.PACK_AB_MERGE_C R20, R61, R20, RZ ;  /* 0x000000143d14723e */ /* 0x004fc600048070ff */
[----:B------:R-:W-:Y:S01]  /*3d40*/  FADD.FTZ R56, R61, R56 ;  /* 0x000000383d387221 */ /* 0x000fe20000010000 */
[----:B------:R-:W-:Y:S02]  /*3d50*/  F2FP.SATFINITE.E4M3.F32.PACK_AB_MERGE_C R157, R55, R18, R20 ;  /* 0x00000012379d723e */ /* 0x000fe40004807014 */
[----:B------:R-:W1:Y:S01]  /*3d60*/  MUFU.EX2 R36, R63 ;  /* 0x0000003f00247308 */ /* 0x000e620000000800 */
[----:B---3--:R-:W-:-:S04]  /*3d70*/  FADD.FTZ R40, R158, R75 ;  /* 0x0000004b9e287221 */ /* 0x008fc80000010000 */
[----:B------:R-:W-:-:S03]  /*3d80*/  FADD.FTZ R77, R15, R40 ;  /* 0x000000280f4d7221 */ /* 0x000fc60000010000 */
[----:B------:R-:W2:Y:S01]  /*3d90*/  MUFU.EX2 R24, R24 ;  /* 0x0000001800187308 */ /* 0x000ea20000000800 */
[----:B0-----:R-:W-:Y:S01]  /*3da0*/  FADD.FTZ R75, R57, R56 ;  /* 0x00000038394b7221 */ /* 0x001fe20000010000 */
[----:B------:R-:W-:Y:S01]  /*3db0*/  FADD.FTZ R40, R14, R77 ;  /* 0x0000004d0e287221 */ /* 0x000fe20000010000 */
[----:B------:R-:W-:-:S04]  /*3dc0*/  F2FP.SATFINITE.E4M3.F32.PACK_AB_MERGE_C R14, R71, R14, RZ ;  /* 0x0000000e470e723e */ /* 0x000fc800048070ff */
[----:B------:R-:W-:Y:S01]  /*3dd0*/  F2FP.SATFINITE.E4M3.F32.PACK_AB_MERGE_C R158, R15, R158, R14 ;  /* 0x0000009e0f9e723e */ /* 0x000fe2000480700e */
[----:B------:R-:W0:Y:S01]  /*3de0*/  MUFU.EX2 R73, R58 ;  /* 0x0000003a00497308 */ /* 0x000e220000000800 */
[----:B-1----:R-:W-:-:S07]  /*3df0*/  FADD.FTZ R75, R36, R75 ;  /* 0x0000004b244b7221 */ /* 0x002fce0000010000 */
[----:B------:R-:W1:Y:S01]  /*3e00*/  MUFU.EX2 R160, R160 ;  /* 0x000000a000a07308 */ /* 0x000e620000000800 */
[----:B--2---:R-:W-:Y:S01]  /*3e10*/  FADD.FTZ R56, R24, R75 ;  /* 0x0000004b18387221 */ /* 0x004fe20000010000 */
[----:B------:R-:W-:-:S06]  /*3e20*/  FADD.FTZ R75, R71, R40 ;  /* 0x00000028474b7221 */ /* 0x000fcc0000010000 */
[----:B------:R-:W2:Y:S01]  /*3e30*/  MUFU.EX2 R26, R26 ;  /* 0x0000001a001a7308 */ /* 0x000ea20000000800 */
[C---:B0-----:R-:W-:Y:S01]  /*3e40*/  FADD.FTZ R77, R73.reuse, R56 ;  /* 0x00000038494d7221 */ /* 0x041fe20000010000 */
[----:B------:R-:W-:-:S04]  /*3e50*/  F2FP.SATFINITE.E4M3.F32.PACK_AB_MERGE_C R24, R73, R24, RZ ;  /* 0x000000184918723e */ /* 0x000fc800048070ff */
[----:B------:R-:W-:Y:S02]  /*3e60*/  F2FP.SATFINITE.E4M3.F32.PACK_AB_MERGE_C R159, R36, R57, R24 ;  /* 0x00000039249f723e */ /* 0x000fe40004807018 */
[----:B------:R-:W0:Y:S01]  /*3e70*/  MUFU.EX2 R19, R19 ;  /* 0x0000001300137308 */ /* 0x000e220000000800 */
[----:B-1----:R-:W-:-:S07]  /*3e80*/  FADD.FTZ R56, R160, R75 ;  /* 0x0000004ba0387221 */ /* 0x002fce0000010000 */
[----:B------:R-:W1:Y:S01]  /*3e90*/  MUFU.EX2 R59, R59 ;  /* 0x0000003b003b7308 */ /* 0x000e620000000800 */
[----:B--2---:R-:W-:-:S07]  /*3ea0*/  FADD.FTZ R58, R26, R77 ;  /* 0x0000004d1a3a7221 */ /* 0x004fce0000010000 */
[----:B------:R-:W2:Y:S01]  /*3eb0*/  MUFU.EX2 R60, R60 ;  /* 0x0000003c003c7308 */ /* 0x000ea20000000800 */
[----:B0-----:R-:W-:-:S04]  /*3ec0*/  FADD.FTZ R56, R19, R56 ;  /* 0x0000003813387221 */ /* 0x001fc80000010000 */
[----:B------:R-:W-:Y:S01]  /*3ed0*/  FADD.FTZ R77, R31, R56 ;  /* 0x000000381f4d7221 */ /* 0x000fe20000010000 */
[--C-:B------:R-:W-:Y:S01]  /*3ee0*/  FFMA.FTZ R56, R43, UR10, -R33.reuse ;  /* 0x0000000a2b387c23 */ /* 0x100fe20008010821 */
[----:B------:R-:W-:Y:S01]  /*3ef0*/  FFMA.FTZ R33, R48, UR10, -R33 ;  /* 0x0000000a30217c23 */ /* 0x000fe20008010821 */
[----:B------:R-:W0:Y:S01]  /*3f00*/  MUFU.EX2 R30, R30 ;  /* 0x0000001e001e7308 */ /* 0x000e220000000800 */
[----:B-1----:R-:W-:Y:S01]  /*3f10*/  FADD.FTZ R75, R59, R58 ;  /* 0x0000003a3b4b7221 */ /* 0x002fe20000010000 */
[----:B------:R-:W-:-:S04]  /*3f20*/  F2FP.SATFINITE.E4M3.F32.PACK_AB_MERGE_C R48, R3, R2, RZ ;  /* 0x000000020330723e */ /* 0x000fc800048070ff */
[----:B------:R-:W-:Y:S02]  /*3f30*/  F2FP.SATFINITE.E4M3.F32.PACK_AB_MERGE_C R152, R23, R152, R48 ;  /* 0x000000981798723e */ /* 0x000fe40004807030 */
[----:B------:R-:W1:Y:S01]  /*3f40*/  MUFU.EX2 R63, R64 ;  /* 0x00000040003f7308 */ /* 0x000e620000000800 */
[----:B--2---:R-:W-:-:S07]  /*3f50*/  FADD.FTZ R58, R60, R75 ;  /* 0x0000004b3c3a7221 */ /* 0x004fce0000010000 */
[----:B------:R-:W2:Y:S01]  /*3f60*/  MUFU.EX2 R162, R162 ;  /* 0x000000a200a27308 */ /* 0x000ea20000000800 */
[C---:B0-----:R-:W-:Y:S01]  /*3f70*/  FADD.FTZ R77, R30.reuse, R77 ;  /* 0x0000004d1e4d7221 */ /* 0x041fe20000010000 */
[----:B------:R-:W-:-:S04]  /*3f80*/  F2FP.SATFINITE.E4M3.F32.PACK_AB_MERGE_C R30, R30, R31, RZ ;  /* 0x0000001f1e1e723e */ /* 0x000fc800048070ff */
[----:B------:R-:W-:Y:S02]  /*3f90*/  F2FP.SATFINITE.E4M3.F32.PACK_AB_MERGE_C R160, R19, R160, R30 ;  /* 0x000000a013a0723e */ /* 0x000fe4000480701e */
[----:B------:R-:W0:Y:S01]  /*3fa0*/  MUFU.EX2 R47, R47 ;  /* 0x0000002f002f7308 */ /* 0x000e220000000800 */
[C---:B-1----:R-:W-:Y:S01]  /*3fb0*/  FADD.FTZ R58, R63.reuse, R58 ;  /* 0x0000003a3f3a7221 */ /* 0x042fe20000010000 */
[----:B------:R-:W-:-:S04]  /*3fc0*/  F2FP.SATFINITE.E4M3.F32.PACK_AB_MERGE_C R60, R63, R60, RZ ;  /* 0x0000003c3f3c723e */ /* 0x000fc800048070ff */
[----:B------:R-:W-:Y:S02]  /*3fd0*/  F2FP.SATFINITE.E4M3.F32.PACK_AB_MERGE_C R161, R59, R26, R60 ;  /* 0x0000001a3ba1723e */ /* 0x000fe4000480703c */
[----:B------:R-:W1:Y:S01]  /*3fe0*/  MUFU.EX2 R21, R21 ;  /* 0x0000001500157308 */ /* 0x000e620000000800 */
[----:B--2---:R-:W-:-:S07]  /*3ff0*/  FADD.FTZ R62, R162, R77 ;  /* 0x0000004da23e7221 */ /* 0x004fce0000010000 */
[----:B------:R-:W2:Y:S01]  /*4000*/  MUFU.EX2 R38, R65 ;  /* 0x0000004100267308 */ /* 0x000ea20000000800 */
[----:B0-----:R-:W-:Y:S01]  /*4010*/  FADD.FTZ R3, R47, R58 ;  /* 0x0000003a2f037221 */ /* 0x001fe20000010000 */
        /* <DEDUP_REMOVED lines=11> */
[C---:B--2---:R-:W-:Y:S01]  /*40d0*/  FADD.FTZ R11, R42.reuse, R11 ;  /* 0x0000000b2a0b7221 */ /* 0x044fe20000010000 */
[----:B------:R-:W-:-:S04]  /*40e0*/  F2FP.SATFINITE.E4M3.F32.PACK_AB_MERGE_C R39, R42, R39, RZ ;  /* 0x000000272a27723e */ /* 0x000fc800048070ff */
[----:B------:R-:W-:Y:S02]  /*40f0*/  F2FP.SATFINITE.E4M3.F32.PACK_AB_MERGE_C R162, R21, R162, R39 ;  /* 0x000000a215a2723e */ /* 0x000fe40004807027 */
        /* <DEDUP_REMOVED lines=13> */
[----:B--2---:R-:W-:Y:S01]  /*41d0*/  FADD.FTZ R11, R35, R10 ;  /* 0x0000000a230b7221 */ /* 0x004fe20000010000 */
[----:B------:R-:W-:-:S03]  /*41e0*/  F2FP.SATFINITE.E4M3.F32.PACK_AB_MERGE_C R35, R32, R35, RZ ;  /* 0x000000232023723e */ /* 0x000fc600048070ff */
[----:B------:R-:W-:Y:S01]  /*41f0*/  FADD.FTZ R11, R32, R11 ;  /* 0x0000000b200b7221 */ /* 0x000fe20000010000 */
[----:B------:R-:W-:Y:S02]  /*4200*/  F2FP.SATFINITE.E4M3.F32.PACK_AB_MERGE_C R164, R25, R164, R35 ;  /* 0x000000a419a4723e */ /* 0x000fe40004807023 */
[----:B------:R-:W2:Y:S01]  /*4210*/  MUFU.EX2 R166, R166 ;  /* 0x000000a600a67308 */ /* 0x000ea20000000800 */
[----:B0-----:R-:W-:-:S07]  /*4220*/  FADD.FTZ R10, R44, R3 ;  /* 0x000000032c0a7221 */ /* 0x001fce0000010000 */
[----:B------:R-:W0:Y:S01]  /*4230*/  MUFU.EX2 R56, R56 ;  /* 0x0000003800387308 */ /* 0x000e220000000800 */
[C---:B-1----:R-:W-:Y:S01]  /*4240*/  FADD.FTZ R3, R43.reuse, R10 ;  /* 0x0000000a2b037221 */ /* 0x042fe20000010000 */
        /* <DEDUP_REMOVED lines=11> */
[----:B0-----:R-:W-:Y:S01]  /*4300*/  FADD.FTZ R10, R34, R3 ;  /* 0x00000003220a7221 */ /* 0x001fe20000010000 */
[----:B------:R-:W-:-:S03]  /*4310*/  F2FP.SATFINITE.E4M3.F32.PACK_AB_MERGE_C R34, R29, R34, RZ ;  /* 0x000000221d22723e */ /* 0x000fc600048070ff */
[----:B------:R-:W-:Y:S01]  /*4320*/  FADD.FTZ R3, R29, R10 ;  /* 0x0000000a1d037221 */ /* 0x000fe20000010000 */
[----:B------:R-:W-:Y:S01]  /*4330*/  F2FP.SATFINITE.E4M3.F32.PACK_AB_MERGE_C R166, R27, R166, R34 ;  /* 0x000000a61ba6723e */ /* 0x000fe20004807022 */
[----:B-1----:R-:W-:Y:S01]  /*4340*/  FADD.FTZ R11, R41, R12 ;  /* 0x0000000c290b7221 */ /* 0x002fe20000010000 */
[----:B--2---:R-:W-:-:S03]  /*4350*/  F2FP.SATFINITE.E4M3.F32.PACK_AB_MERGE_C R41, R2, R41, RZ ;  /* 0x000000290229723e */ /* 0x004fc600048070ff */
[----:B------:R-:W-:Y:S01]  /*4360*/  FADD.FTZ R2, R2, R11 ;  /* 0x0000000b02027221 */ /* 0x000fe20000010000 */
[----:B------:R-:W-:Y:S01]  /*4370*/  F2FP.SATFINITE.E4M3.F32.PACK_AB_MERGE_C R167, R69, R56, R41 ;  /* 0x0000003845a7723e */ /* 0x000fe20004807029 */
[----:B------:R-:W-:Y:S06]  /*4380*/  @!P0 BRA `(.L_x_2562) ;  /* 0x0000000000048947 */ /* 0x000fec0003800000 */
[----:B------:R-:W-:Y:S01]  /*4390*/  BPT.TRAP 0x1 ;  /* 0x000000040000795c */ /* 0x000fe20000300000 */
.L_x_2562:
[----:B------:R0:W1:Y:S01]  /*43a0*/  SYNCS.PHASECHK.TRANS64.TRYWAIT P1, [UR41+0x38850], R8 ;  /* 0x03885008ff0075a7 */ /* 0x0000620008020169 */
[----:B------:R-:W-:Y:S05]  /*43b0*/  @!P0 BRA `(.L_x_2563) ;  /* 0x0000000000048947 */ /* 0x000fea0003800000 */
[----:B------:R-:W-:Y:S01]  /*43c0*/  BPT.TRAP 0x1 ;  /* 0x000000040000795c */ /* 0x000fe20000300000 */
.L_x_2563:
[----:B-1----:R-:W-:Y:S05]  /*43d0*/  @P1 BRA `(.L_x_2564) ;  /* 0x0000000000081947 */ /* 0x002fea0003800000 */
[----:B------:R-:W1:Y:S02]  /*43e0*/  SYNCS.PHASECHK.TRANS64.TRYWAIT P1, [UR41+0x38850], R8 ;  /* 0x03885008ff0075a7 */ /* 0x000e640008020169 */
[----:B-1----:R-:W-:Y:S05]  /*43f0*/  @!P1 BRA `(.L_x_2565) ;  /* 0x000000fc006c9947 */ /* 0x002fea0003800000 */
.L_x_2564:
[----:B------:R2:W-:Y:S01]  /*4400*/  BAR.SYNC.DEFER_BLOCKING R6, 0x100 ;  /* 0x000400060000751d */ /* 0x0005e20000010000 */
[----:B------:R-:W-:-:S04]  /*4410*/  UIADD3 UR6, UR41, 0x400, URZ ;  /* 0x0000040029067890 */ /* 0x000fc8000fffe03f */
[----:B------:R-:W-:-:S03]  /*4420*/  USHF.R.U32.HI UR6, URZ, 0x4, UR6 ;  /* 0x000000043f067899 */ /* 0x000fc60008011606 */
[----:B------:R-:W3:Y:S01]  /*4430*/  S2UR UR45, SR_CgaCtaId ;  /* 0x00000000002d79c3 */ /* 0x000ee20000008800 */
[----:B------:R-:W-:Y:S01]  /*4440*/  UMOV UR51, 0x40000040 ;  /* 0x4000004000337882 */ /* 0x000fe20000000000 */
[----:B------:R-:W-:Y:S01]  /*4450*/  UMOV UR7, 0x40000040 ;  /* 0x4000004000077882 */ /* 0x000fe20000000000 */
[----:B------:R-:W-:-:S04]  /*4460*/  ULOP3.LUT UR6, UR6, 0x3fff, URZ, 0xc0, !UPT ;  /* 0x00003fff06067892 */ /* 0x000fc8000f8ec03f */
[----:B------:R-:W-:-:S04]  /*4470*/  ULOP3.LUT UR50, UR6, 0x10000, URZ, 0xfc, !UPT ;  /* 0x0001000006327892 */ /* 0x000fc8000f8efc3f */
[----:B------:R-:W-:Y:S01]  /*4480*/  UIADD3 UR6, UR50, 0x2, URZ ;  /* 0x0000000232067890 */ /* 0x000fe2000fffe03f */
[----:B------:R-:W-:-:S06]  /*4490*/  WARPGROUP.ARRIVE ;  /* 0x00000000000079c5 */ /* 0x000fcc0000000000 */
[----:B------:R-:W-:Y:S03]  /*44a0*/  QGMMA.64x256x32.F32.E4M3.E4M3 R24, R152, gdesc[UR48], RZ, !UPT, gsb0 ;  /* 0x03e0003098187df3 */ /* 0x000fe6000c0008ff */
        /* <DEDUP_REMOVED lines=17> */
[----:B--23--:R-:W-:Y:S05]  /*45c0*/  @!P0 BRA `(.L_x_2566) ;  /* 0x0000000000048947 */ /* 0x00cfea0003800000 */
[----:B------:R-:W-:Y:S01]  /*45d0*/  BPT.TRAP 0x1 ;  /* 0x000000040000795c */ /* 0x000fe20000300000 */
.L_x_2566:
[----:B------:R-:W-:Y:S02]  /*45e0*/  UISETP.NE.AND UP0, UPT, UR44, URZ, UPT ;  /* 0x0000003f2c00728c */ /* 0x000fe4000bf05270 */
[----:B------:R-:W-:Y:S02]  /*45f0*/  UIMAD UR11, UR43, UR11, -UR14 ;  /* 0x0000000b2b0b72a4 */ /* 0x000fe4000f8e0a0e */
[----:B------:R-:W-:-:S03]  /*4600*/  UIADD3 UR51, UR48, -0x2, URZ ;  /* 0xfffffffe30337890 */ /* 0x000fc6000fffe03f */
[----:B------:R-:W-:-:S04]  /*4610*/  UMOV UR48, URZ ;  /* 0x0000003f00307c82 */ /* 0x000fc80008000000 */
[----:B------:R-:W-:Y:S01]  /*4620*/  @UP0 ULDC UR6, c[0x0][0x44c] ;  /* 0x0001130000060ab9 */ /* 0x000fe20000000800 */
[----:B------:R-:W-:Y:S01]  /*4630*/  @UP0 ULDC UR15, c[0x0][0x450] ;  /* 0x00011400000f0ab9 */ /* 0x000fe20000000800 */
[----:B------:R-:W-:Y:S02]  /*4640*/  UIMAD.WIDE.U32 UR6, UR49, UR6, URZ ;  /* 0x00000006310672a5 */ /* 0x000fe4000f8e003f */
[----:B------:R-:W-:Y:S02]  /*4650*/  UIADD3 UR6, UR41, 0x38860, URZ ;  /* 0x0003886029067890 */ /* 0x000fe4000fffe03f */
[----:B------:R-:W-:Y:S02]  /*4660*/  @UP0 USHF.R.U32.HI UR49, URZ, UR15, UR7 ;  /* 0x0000000f3f310299 */ /* 0x000fe40008011607 */
[----:B------:R-:W-:Y:S02]  /*4670*/  UPRMT UR6, UR45, 0x654, UR6 ;  /* 0x000006542d067896 */ /* 0x000fe40008000006 */
[----:B------:R-:W-:-:S03]  /*4680*/  UIADD3 UR11, UR11, UR49, URZ ;  /* 0x000000310b0b7290 */ /* 0x000fc6000fffe03f */
[----:B------:R-:W-:Y:S01]  /*4690*/  UMOV UR49, URZ ;  /* 0x0000003f00317c82 */ /* 0x000fe20008000000 */
[----:B------:R-:W-:-:S03]  /*46a0*/  USHF.R.S32.HI UR7, URZ, 0x1f, UR11 ;  /* 0x0000001f3f077899 */ /* 0x000fc6000801140b */
[----:B------:R-:W-:Y:S01]  /*46b0*/  SYNCS.ARRIVE.TRANS64.RED.A1T0 RZ, [UR6], RZ ;  /* 0x000000ffffff79a7 */ /* 0x000fe20008100406 */
[----:B------:R-:W-:-:S04]  /*46c0*/  ULEA.HI UR7, UR7, UR11, URZ, 0x7 ;  /* 0x0000000b07077291 */ /* 0x000fc8000f8f383f */
[----:B------:R-:W-:-:S04]  /*46d0*/  USHF.R.S32.HI UR7, URZ, 0x7, UR7 ;  /* 0x000000073f077899 */ /* 0x000fc80008011407 */
[----:B------:R-:W-:-:S04]  /*46e0*/  UISETP.LT.AND UP0, UPT, UR39, UR7, UPT ;  /* 0x000000072700728c */ /* 0x000fc8000bf01270 */
[----:B------:R-:W-:-:S04]  /*46f0*/  USEL UR52, UR39, UR7, !UP0 ;  /* 0x0000000727347287 */ /* 0x000fc8000c000000 */
[----:B------:R-:W-:-:S06]  /*4700*/  UISETP.GE.AND UP0, UPT, UR51, UR52, UPT ;  /* 0x000000343300728c */ /* 0x000fcc000bf06270 */
[----:B------:R-:W-:-:S13]  /*4710*/  PLOP3.LUT P1, PT, PT, PT, UP0, 0x80, 0x0 ;  /* 0x000000000000781c */ /* 0x000fda0003f2f008 */
[----:B------:R-:W-:Y:S05]  /*4720*/  @!P1 BRA `(.L_x_2567) ;  /* 0x0000003400109947 */ /* 0x000fea0003800000 */
[----:B01----:R-:W-:Y:S01]  /*4730*/  IMAD.MOV.U32 R8, RZ, RZ, R22 ;  /* 0x000000ffff087224 */ /* 0x003fe200078e0016 */
[----:B------:R-:W-:Y:S01]  /*4740*/  UMOV UR55, UR51 ;  /* 0x0000003300377c82 */ /* 0x000fe20008000000 */
[----:B------:R-:W-:Y:S01]  /*4750*/  IMAD.MOV.U32 R9, RZ, RZ, R177 ;  /* 0x000000ffff097224 */ /* 0x000fe200078e00b1 */
[----:B------:R-:W-:Y:S01]  /*4760*/  UMOV UR48, URZ ;  /* 0x0000003f00307c82 */ /* 0x000fe20008000000 */
[----:B------:R-:W-:Y:S01]  /*4770*/  UMOV UR49, URZ ;  /* 0x0000003f00317c82 */ /* 0x000fe20008000000 */
[----:B------:R-:W-:Y:S01]  /*4780*/  ULDC UR51, c[0x0][0x288] ;  /* 0x0000a20000337ab9 */ /* 0x000fe20000000800 */
[----:B------:R-:W-:Y:S01]  /*4790*/  ULDC UR53, c[0x0][0x2f0] ;  /* 0x0000bc0000357ab9 */ /* 0x000fe20000000800 */
[----:B------:R-:W-:-:S05]  /*47a0*/  ULDC UR56, c[0x0][0x988] ;  /* 0x0002620000387ab9 */ /* 0x000fca0000000800 */
.L_x_2578:
[----:B------:R-:W-:-:S04]  /*47b0*/  UIADD3 UR49, UR49, 0x1, URZ ;  /* 0x0000000131317890 */ /* 0x000fc8000fffe03f */
[----:B------:R-:W-:-:S04]  /*47c0*/  UISETP.NE.AND UP0, UPT, UR49, 0x2, UPT ;  /* 0x000000023100788c */ /* 0x000fc8000bf05270 */
[----:B------:R-:W-:Y:S02]  /*47d0*/  USEL UR6, URZ, 0x1, UP0 ;  /* 0x000000013f067887 */ /* 0x000fe40008000000 */
[----:B------:R-:W-:Y:S02]  /*47e0*/  USEL UR49, UR49, URZ, UP0 ;  /* 0x0000003f31317287 */ /* 0x000fe40008000000 */
[----:B------:R-:W-:Y:S01]  /*47f0*/  ULOP3.LUT UR48, UR48, UR6, URZ, 0x3c, !UPT ;  /* 0x0000000630307292 */ /* 0x000fe2000f8e3c3f */
[----:B------:R-:W-:Y:S11]  /*4800*/  @!P0 BRA `(.L_x_2568) ;  /* 0x0000000000048947 */ /* 0x000ff60003800000 */
[----:B------:R-:W-:Y:S01]  /*4810*/  BPT.TRAP 0x1 ;  /* 0x000000040000795c */ /* 0x000fe20000300000 */
.L_x_2568:
        /* <DEDUP_REMOVED lines=8> */
.L_x_2569:
[----:B-1----:R-:W-:Y:S05]  /*48a0*/  @P1 BRA `(.L_x_2570) ;  /* 0x00000000000c1947 */ /* 0x002fea0003800000 */
[----:B0-----:R-:W-:-:S04]  /*48b0*/  IMAD.U32 R4, RZ, RZ, UR57 ;  /* 0x00000039ff047e24 */ /* 0x001fc8000f8e00ff */
[----:B------:R-:W0:Y:S02]  /*48c0*/  SYNCS.PHASECHK.TRANS64.TRYWAIT P1, [UR54+0x38830], R4 ;  /* 0x03883004ff0075a7 */ /* 0x000e240008020176 */
[----:B0-----:R-:W-:Y:S05]  /*48d0*/  @!P1 BRA `(.L_x_2571) ;  /* 0x000000f8004c9947 */ /* 0x001fea0003800000 */
.L_x_2570:
        /* <DEDUP_REMOVED lines=44> */
.L_x_2572:
[----:B------:R-:W-:Y:S01]  /*4ba0*/  UISETP.NE.AND UP0, UPT, UR44, URZ, UPT ;  /* 0x0000003f2c00728c */ /* 0x000fe2000bf05270 */
[C---:B------:R-:W-:Y:S01]  /*4bb0*/  FMUL.FTZ R10, R0.reuse, R154 ;  /* 0x0000009a000a7220 */ /* 0x040fe20000410000 */
[C---:B------:R-:W-:Y:S01]  /*4bc0*/  FMUL.FTZ R11, R0.reuse, R155 ;  /* 0x0000009b000b7220 */ /* 0x040fe20000410000 */
[----:B------:R-:W-:Y:S01]  /*4bd0*/  MOV R155, R5 ;  /* 0x00000005009b7202 */ /* 0x000fe20000000f00 */
[C---:B------:R-:W-:Y:S01]  /*4be0*/  FMUL.FTZ R220, R0.reuse, R160 ;  /* 0x000000a000dc7220 */ /* 0x040fe20000410000 */
[C---:B------:R-:W-:Y:S01]  /*4bf0*/  FMUL.FTZ R217, R0.reuse, R152 ;  /* 0x0000009800d97220 */ /* 0x040fe20000410000 */
[----:B------:R-:W-:Y:S01]  /*4c00*/  PLOP3.LUT P1, PT, PT, PT, UP0, 0x80, 0x0 ;  /* 0x000000000000781c */ /* 0x000fe20003f2f008 */
[C---:B------:R-:W-:Y:S01]  /*4c10*/  FMUL.FTZ R218, R0.reuse, R156 ;  /* 0x0000009c00da7220 */ /* 0x040fe20000410000 */
[----:B------:R-:W-:Y:S01]  /*4c20*/  PLOP3.LUT P2, PT, PT, PT, UP0, 0x80, 0x0 ;  /* 0x000000000000781c */ /* 0x000fe20003f4f008 */
[----:B------:R-:W-:Y:S02]  /*4c30*/  IMAD.MOV.U32 R156, RZ, RZ, -0x2 ;  /* 0xfffffffeff9c7424 */ /* 0x000fe400078e00ff */
[C---:B------:R-:W-:Y:S01]  /*4c40*/  FMUL.FTZ R216, R0.reuse, R153 ;  /* 0x0000009900d87220 */ /* 0x040fe20000410000 */
[----:B------:R-:W-:Y:S01]  /*4c50*/  @UP0 ULDC UR6, c[0x0][0x44c] ;  /* 0x0001130000060ab9 */ /* 0x000fe20000000800 */
[C---:B------:R-:W-:Y:S01]  /*4c60*/  FMUL.FTZ R219, R0.reuse, R157 ;  /* 0x0000009d00db7220 */ /* 0x040fe20000410000 */
[----:B------:R-:W-:Y:S01]  /*4c70*/  FMUL.FTZ R12, R0, R158 ;  /* 0x0000009e000c7220 */ /* 0x000fe20000410000 */
[----:B------:R-:W1:Y:S01]  /*4c80*/  MUFU.TANH R217, R217 ;  /* 0x000000d900d97308 */ /* 0x000e620000002400 */
[----:B------:R-:W-:-:S02]  /*4c90*/  IMAD.U32 R158, RZ, RZ, UR53 ;  /* 0x00000035ff9e7e24 */ /* 0x000fc4000f8e00ff */
[C---:B------:R-:W-:Y:S01]  /*4ca0*/  FMUL.FTZ R18, R0.reuse, R167 ;  /* 0x000000a700127220 */ /* 0x040fe20000410000 */
[C---:B------:R-:W-:Y:S01]  /*4cb0*/  FMUL.FTZ R167, R0.reuse, R168 ;  /* 0x000000a800a77220 */ /* 0x040fe20000410000 */
[----:B------:R-:W-:Y:S01]  /*4cc0*/  FMUL.FTZ R168, R0, R169 ;  /* 0x000000a900a87220 */ /* 0x000fe20000410000 */
[----:B------:R-:W-:Y:S01]  /*4cd0*/  @P1 IMAD.HI.U32 R154, R5, UR6, RZ ;  /* 0x00000006059a1c27 */ /* 0x000fe2000f8e00ff */
[----:B------:R-:W-:-:S03]  /*4ce0*/  @UP0 ULDC UR6, c[0x0][0x450] ;  /* 0x0001140000060ab9 */ /* 0x000fc60000000800 */
[C---:B------:R-:W-:Y:S01]  /*4cf0*/  FMUL.FTZ R169, R0.reuse, R172 ;  /* 0x000000ac00a97220 */ /* 0x040fe20000410000 */
[----:B------:R-:W2:Y:S01]  /*4d00*/  MUFU.TANH R216, R216 ;  /* 0x000000d800d87308 */ /* 0x000ea20000002400 */
[C---:B------:R-:W-:Y:S01]  /*4d10*/  FMUL.FTZ R172, R0.reuse, R177 ;  /* 0x000000b100ac7220 */ /* 0x040fe20000410000 */
[----:B------:R-:W-:Y:S01]  /*4d20*/  @P2 SHF.R.U32.HI R155, RZ, UR6, R154 ;  /* 0x00000006ff9b2c19 */ /* 0x000fe2000801169a */
[----:B------:R-:W-:Y:S01]  /*4d30*/  UMOV UR6, 0xffffff80 ;  /* 0xffffff8000067882 */ /* 0x000fe20000000000 */
[C---:B------:R-:W-:Y:S01]  /*4d40*/  FMUL.FTZ R221, R0.reuse, R161 ;  /* 0x000000a100dd7220 */ /* 0x040fe20000410000 */
[----:B------:R-:W-:Y:S01]  /*4d50*/  UIMAD UR6, UR55, UR6, 0x1 ;  /* 0x00000001370674a4 */ /* 0x000fe2000f8e0206 */
[C---:B------:R-:W-:Y:S01]  /*4d60*/  FMUL.FTZ R222, R0.reuse, R164 ;  /* 0x000000a400de7220 */ /* 0x040fe20000410000 */
[----:B------:R-:W3:Y:S01]  /*4d70*/  SHFL.IDX PT, R160, R155, RZ, 0x1c1f ;  /* 0x001c1fff9ba07589 */ /* 0x000ee200000e0000 */
[----:B------:R-:W4:Y:S01]  /*4d80*/  MUFU.TANH R218, R218 ;  /* 0x000000da00da7308 */ /* 0x000f220000002400 */
[C---:B------:R-:W-:Y:S01]  /*4d90*/  FMUL.FTZ R13, R0.reuse, R159 ;  /* 0x0000009f000d7220 */ /* 0x040fe20000410000 */
[----:B------:R-:W-:Y:S01]  /*4da0*/  FMUL.FTZ R165, R0, R165 ;  /* 0x000000a500a57220 */ /* 0x000fe20000410000 */
[----:B------:R-:W-:-:S02]  /*4db0*/  IMAD R157, R7, R156, UR6 ;  /* 0x00000006079d7e24 */ /* 0x000fc4000f8e029c */
[C---:B------:R-:W-:Y:S01]  /*4dc0*/  FMUL.FTZ R14, R0.reuse, R162 ;  /* 0x000000a2000e7220 */ /* 0x040fe20000410000 */
[C---:B------:R-:W-:Y:S01]  /*4dd0*/  FMUL.FTZ R15, R0.reuse, R163 ;  /* 0x000000a3000f7220 */ /* 0x040fe20000410000 */
[----:B------:R-:W-:Y:S01]  /*4de0*/  FMUL.FTZ R17, R0, R166 ;  /* 0x000000a600117220 */ /* 0x000fe20000410000 */
[----:B------:R-:W-:Y:S01]  /*4df0*/  IMAD R157, R158, UR43, R157 ;  /* 0x0000002b9e9d7c24 */ /* 0x000fe2000f8e029d */
        /* <DEDUP_REMOVED lines=14> */
[----:B------:R-:W-:Y:S01]  /*4ee0*/  FMUL.FTZ R158, R0, R187 ;  /* 0x000000bb009e7220 */ /* 0x000fe20000410000 */
[----:B---3--:R-:W-:Y:S01]  /*4ef0*/  IADD3 R177, R160, -UR51, R157 ;  /* 0x80000033a0b17c10 */ /* 0x008fe2000fffe09d */
[----:B------:R-:W3:Y:S01]  /*4f00*/  MUFU.TANH R221, R221 ;  /* 0x000000dd00dd7308 */ /* 0x000ee20000002400 */
[C---:B------:R-:W-:Y:S01]  /*4f10*/  FMUL.FTZ R23, R0.reuse, R178 ;  /* 0x000000b200177220 */ /* 0x040fe20000410000 */
[C---:B------:R-:W-:Y:S01]  /*4f20*/  FMUL.FTZ R178, R0.reuse, R188 ;  /* 0x000000bc00b27220 */ /* 0x040fe20000410000 */
[C---:B------:R-:W-:Y:S01]  /*4f30*/  ISETP.GT.AND P1, PT, R177.reuse, RZ, PT ;  /* 0x000000ffb100720c */ /* 0x040fe20003f24270 */
[C---:B------:R-:W-:Y:S01]  /*4f40*/  FMUL.FTZ R152, R0.reuse, R179 ;  /* 0x000000b300987220 */ /* 0x040fe20000410000 */
[----:B------:R-:W-:Y:S01]  /*4f50*/  ISETP.GT.AND P2, PT, R177, 0x1, PT ;  /* 0x00000001b100780c */ /* 0x000fe20003f44270 */
[C---:B------:R-:W-:Y:S01]  /*4f60*/  FMUL.FTZ R179, R0.reuse, R189 ;  /* 0x000000bd00b37220 */ /* 0x040fe20000410000 */
[----:B-1----:R-:W-:Y:S01]  /*4f70*/  FSEL R160, R217, -INF , P1 ;  /* 0xff800000d9a07808 */ /* 0x002fe20000800000 */
[----:B------:R-:W1:Y:S01]  /*4f80*/  MUFU.TANH R222, R222 ;  /* 0x000000de00de7308 */ /* 0x000e620000002400 */
[C---:B------:R-:W-:Y:S01]  /*4f90*/  ISETP.GT.AND P1, PT, R177.reuse, 0x8, PT ;  /* 0x00000008b100780c */ /* 0x040fe20003f24270 */
[----:B------:R-:W-:Y:S01]  /*4fa0*/  FMUL.FTZ R156, R0, R186 ;  /* 0x000000ba009c7220 */ /* 0x000fe20000410000 */
[----:B--2---:R-:W-:Y:S01]  /*4fb0*/  FSEL R159, R216, -INF , P2 ;  /* 0xff800000d89f7808 */ /* 0x004fe20001000000 */
[----:B------:R-:W-:Y:S01]  /*4fc0*/  FMUL.FTZ R181, R0, R192 ;  /* 0x000000c000b57220 */ /* 0x000fe20000410000 */
[----:B------:R-:W-:Y:S01]  /*4fd0*/  FMNMX.FTZ R164, R160, R9, !PT ;  /* 0x00000009a0a47209 */ /* 0x000fe20007810000 */
[----:B------:R-:W-:Y:S01]  /*4fe0*/  FMUL.FTZ R180, R0, R193 ;  /* 0x000000c100b47220 */ /* 0x000fe20000410000 */
[----:B------:R-:W-:Y:S01]  /*4ff0*/  ISETP.GT.AND P2, PT, R177, 0x9, PT ;  /* 0x00000009b100780c */ /* 0x000fe20003f44270 */
[----:B------:R-:W2:Y:S01]  /*5000*/  MUFU.TANH R165, R165 ;  /* 0x000000a500a57308 */ /* 0x000ea20000002400 */
[----:B----4-:R-:W-:Y:S01]  /*5010*/  FSEL R162, R218, -INF , P1 ;  /* 0xff800000daa27808 */ /* 0x010fe20000800000 */
[C---:B------:R-:W-:Y:S01]  /*5020*/  FMUL.FTZ R208, R0.reuse, R208 ;  /* 0x000000d000d07220 */ /* 0x040fe20000410000 */
[----:B------:R-:W-:Y:S01]  /*5030*/  FMNMX.FTZ R163, R159, R164, !PT ;  /* 0x000000a49fa37209 */ /* 0x000fe20007810000 */
[C---:B------:R-:W-:Y:S01]  /*5040*/  FMUL.FTZ R209, R0.reuse, R209 ;  /* 0x000000d100d17220 */ /* 0x040fe20000410000 */
[----:B------:R-:W-:Y:S01]  /*5050*/  ISETP.GT.AND P1, PT, R177, 0x10, PT ;  /* 0x00000010b100780c */ /* 0x000fe20003f24270 */
[----:B------:R-:W-:Y:S01]  /*5060*/  FMUL.FTZ R212, R0, R212 ;  /* 0x000000d400d47220 */ /* 0x000fe20000410000 */
[----:B-----5:R-:W-:Y:S01]  /*5070*/  FSEL R161, R219, -INF , P2 ;  /* 0xff800000dba17808 */ /* 0x020fe20001000000 */
[----:B------:R-:W4:Y:S01]  /*5080*/  MUFU.TANH R167, R167 ;  /* 0x000000a700a77308 */ /* 0x000f220000002400 */
[----:B------:R-:W-:Y:S01]  /*5090*/  FMNMX.FTZ R166, R162, R163, !PT ;  /* 0x000000a3a2a67209 */ /* 0x000fe20007810000 */
[----:B------:R-:W-:Y:S01]  /*50a0*/  FMUL.FTZ R213, R0, R213 ;  /* 0x000000d500d57220 */ /* 0x000fe20000410000 */
[----:B------:R-:W-:Y:S01]  /*50b0*/  ISETP.GT.AND P2, PT, R177, 0x11, PT ;  /* 0x00000011b100780c */ /* 0x000fe20003f44270 */
[----:B------:R-:W-:Y:S01]  /*50c0*/  UMOV UR10, UR56 ;  /* 0x00000038000a7c82 */ /* 0x000fe20008000000 */
[----:B0-----:R-:W-:Y:S01]  /*50d0*/  FSEL R164, R220, -INF , P1 ;  /* 0xff800000dca47808 */ /* 0x001fe20000800000 */
[C---:B------:R-:W-:Y:S01]  /*50e0*/  FMUL.FTZ R194, R0.reuse, R194 ;  /* 0x000000c200c27220 */ /* 0x040fe20000410000 */
[----:B------:R-:W-:Y:S01]  /*50f0*/  FMNMX.FTZ R183, R161, R166, !PT ;  /* 0x000000a6a1b77209 */ /* 0x000fe20007810000 */
[----:B------:R-:W0:Y:S01]  /*5100*/  MUFU.TANH R168, R168 ;  /* 0x000000a800a87308 */ /* 0x000e220000002400 */
[----:B------:R-:W-:Y:S01]  /*5110*/  ISETP.GT.AND P1, PT, R177, 0x18, PT ;  /* 0x00000018b100780c */ /* 0x000fe20003f24270 */
[----:B------:R-:W-:Y:S01]  /*5120*/  FMUL.FTZ R195, R0, R195 ;  /* 0x000000c300c37220 */ /* 0x000fe20000410000 */
[----:B---3--:R-:W-:Y:S01]  /*5130*/  FSEL R163, R221, -INF , P2 ;  /* 0xff800000dda37808 */ /* 0x008fe20001000000 */
[----:B------:R-:W-:Y:S01]  /*5140*/  UIADD3 UR6, UR54, 0x38840, URZ ;  /* 0x0003884036067890 */ /* 0x000fe2000fffe03f */
[----:B------:R-:W-:-:S02]  /*5150*/  FMNMX.FTZ R182, R164, R183, !PT ;  /* 0x000000b7a4b67209 */ /* 0x000fc40007810000 */
[----:B------:R-:W-:Y:S01]  /*5160*/  ISETP.GT.AND P2, PT, R177, 0x19, PT ;  /* 0x00000019b100780c */ /* 0x000fe20003f44270 */
[----:B------:R-:W3:Y:S01]  /*5170*/  MUFU.TANH R169, R169 ;  /* 0x000000a900a97308 */ /* 0x000ee20000002400 */
[----:B-1----:R-:W-:Y:S01]  /*5180*/  FSEL R166, R222, -INF , P1 ;  /* 0xff800000dea67808 */ /* 0x002fe20000800000 */
[----:B------:R-:W-:Y:S01]  /*5190*/  UPRMT UR6, UR45, 0x654, UR6 ;  /* 0x000006542d067896 */ /* 0x000fe20008000006 */
[----:B------:R-:W-:Y:S02]  /*51a0*/  FMNMX.FTZ R183, R163, R182, !PT ;  /* 0x000000b6a3b77209 */ /* 0x000fe40007810000 */
[----:B------:R-:W-:Y:S02]  /*51b0*/  ISETP.GT.AND P1, PT, R177, 0x20, PT ;  /* 0x00000020b100780c */ /* 0x000fe40003f24270 */
[----:B--2---:R-:W-:Y:S01]  /*51c0*/  FSEL R165, R165, -INF , P2 ;  /* 0xff800000a5a57808 */ /* 0x004fe20001000000 */
[----:B------:R-:W1:Y:S01]  /*51d0*/  MUFU.TANH R170, R170 ;  /* 0x000000aa00aa7308 */ /* 0x000e620000002400 */
[----:B------:R-:W-:Y:S01]  /*51e0*/  FMNMX.FTZ R182, R166, R183, !PT ;  /* 0x000000b7a6b67209 */ /* 0x000fe20007810000 */
[----:B------:R-:W-:Y:S01]  /*51f0*/  FMUL.FTZ R183, R0, R196 ;  /* 0x000000c400b77220 */ /* 0x000fe20000410000 */
[----:B------:R-:W-:Y:S01]  /*5200*/  ISETP.GT.AND P2, PT, R177, 0x21, PT ;  /* 0x00000021b100780c */ /* 0x000fe20003f44270 */
[----:B------:R-:W-:Y:S01]  /*5210*/  SYNCS.ARRIVE.TRANS64.RED.A1T0 RZ, [UR6], RZ ;  /* 0x000000ffffff79a7 */ /* 0x000fe20008100406 */
[----:B----4-:R-:W-:-:S02]  /*5220*/  FSEL R167, R167, -INF , P1 ;  /* 0xff800000a7a77808 */ /* 0x010fc40000800000 */
[----:B------:R-:W-:Y:S01]  /*5230*/  FMNMX.FTZ R182, R165, R182, !PT ;  /* 0x000000b6a5b67209 */ /* 0x000fe20007810000 */
[----:B------:R-:W2:Y:S01]  /*5240*/  MUFU.TANH R171, R171 ;  /* 0x000000ab00ab7308 */ /* 0x000ea20000002400 */
[----:B------:R-:W-:Y:S02]  /*5250*/  ISETP.GT.AND P1, PT, R177, 0x28, PT ;  /* 0x00000028b100780c */ /* 0x000fe40003f24270 */
[----:B0-----:R-:W-:Y:S02]  /*5260*/  FSEL R168, R168, -INF , P2 ;  /* 0xff800000a8a87808 */ /* 0x001fe40001000000 */
[----:B------:R-:W-:Y:S01]  /*5270*/  FMNMX.FTZ R185, R167, R182, !PT ;  /* 0x000000b6a7b97209 */ /* 0x000fe20007810000 */
[----:B------:R-:W-:Y:S01]  /*5280*/  FMUL.FTZ R182, R0, R197 ;  /* 0x000000c500b67220 */ /* 0x000fe20000410000 */
[----:B------:R-:W-:Y:S01]  /*5290*/  ISETP.GT.AND P2, PT, R177, 0x29, PT ;  /* 0x00000029b100780c */ /* 0x000fe20003f44270 */
[----:B------:R-:W0:Y:S01]  /*52a0*/  MUFU.TANH R172, R172 ;  /* 0x000000ac00ac7308 */ /* 0x000e220000002400 */
[----:B---3--:R-:W-:-:S02]  /*52b0*/  FSEL R169, R169, -INF , P1 ;  /* 0xff800000a9a97808 */ /* 0x008fc40000800000 */
[----:B------:R-:W-:Y:S01]  /*52c0*/  FMNMX.FTZ R184, R168, R185, !PT ;  /* 0x000000b9a8b87209 */ /* 0x000fe20007810000 */
[----:B------:R-:W-:Y:S01]  /*52d0*/  FMUL.FTZ R185, R0, R200 ;  /* 0x000000c800b97220 */ /* 0x000fe20000410000 */
[----:B------:R-:W-:Y:S02]  /*52e0*/  ISETP.GT.AND P1, PT, R177, 0x30, PT ;  /* 0x00000030b100780c */ /* 0x000fe40003f24270 */
[----:B-1----:R-:W-:Y:S01]  /*52f0*/  FSEL R170, R170, -INF , P2 ;  /* 0xff800000aaaa7808 */ /* 0x002fe20001000000 */
[----:B------:R-:W1:Y:S01]  /*5300*/  MUFU.TANH R173, R173 ;  /* 0x000000ad00ad7308 */ /* 0x000e620000002400 */
[----:B------:R-:W-:Y:S02]  /*5310*/  FMNMX.FTZ R187, R169, R184, !PT ;  /* 0x000000b8a9bb7209 */ /* 0x000fe40007810000 */
[----:B------:R-:W-:Y:S02]  /*5320*/  ISETP.GT.AND P2, PT, R177, 0x31, PT ;  /* 0x00000031b100780c */ /* 0x000fe40003f44270 */
[----:B--2---:R-:W-:-:S02]  /*5330*/  FSEL R171, R171, -INF , P1 ;  /* 0xff800000abab7808 */ /* 0x004fc40000800000 */
[----:B------:R-:W-:Y:S01]  /*5340*/  FMNMX.FTZ R184, R170, R187, !PT ;  /* 0x000000bbaab87209 */ /* 0x000fe20007810000 */
[----:B------:R-:W2:Y:S01]  /*5350*/  MUFU.TANH R174, R174 ;  /* 0x000000ae00ae7308 */ /* 0x000ea20000002400 */
[----:B------:R-:W-:Y:S02]  /*5360*/  ISETP.GT.AND P1, PT, R177, 0x38, PT ;  /* 0x00000038b100780c */ /* 0x000fe40003f24270 */
[----:B0-----:R-:W-:Y:S02]  /*5370*/  FSEL R172, R172, -INF , P2 ;  /* 0xff800000acac7808 */ /* 0x001fe40001000000 */
[----:B------:R-:W-:Y:S01]  /*5380*/  FMNMX.FTZ R187, R171, R184, !PT ;  /* 0x000000b8abbb7209 */ /* 0x000fe20007810000 */
[C---:B------:R-:W-:Y:S01]  /*5390*/  FMUL.FTZ R184, R0.reuse, R201 ;  /* 0x000000c900b87220 */ /* 0x040fe20000410000 */
[----:B------:R-:W-:Y:S01]  /*53a0*/  ISETP.GT.AND P2, PT, R177, 0x39, PT ;  /* 0x00000039b100780c */ /* 0x000fe20003f44270 */
[----:B------:R-:W0:Y:S01]  /*53b0*/  MUFU.TANH R175, R175 ;  /* 0x000000af00af7308 */ /* 0x000e220000002400 */
[----:B-1----:R-:W-:Y:S01]  /*53c0*/  FSEL R173, R173, -INF , P1 ;  /* 0xff800000adad7808 */ /* 0x002fe20000800000 */
[----:B------:R-:W-:Y:S01]  /*53d0*/  FMUL.FTZ R201, R0, R207 ;  /* 0x000000cf00c97220 */ /* 0x000fe20000410000 */
[----:B------:R-:W-:Y:S01]  /*53e0*/  FMNMX.FTZ R186, R172, R187, !PT ;  /* 0x000000bbacba7209 */ /* 0x000fe20007810000 */
[----:B------:R-:W-:Y:S01]  /*53f0*/  FMUL.FTZ R187, R0, R204 ;  /* 0x000000cc00bb7220 */ /* 0x000fe20000410000 */
[----:B------:R-:W-:-:S02]  /*5400*/  ISETP.GT.AND P1, PT, R177, 0x40, PT ;  /* 0x00000040b100780c */ /* 0x000fc40003f24270 */
[----:B------:R-:W-:Y:S01]  /*5410*/  FMNMX.FTZ R189, R173, R186, !PT ;  /* 0x000000baadbd7209 */ /* 0x000fe20007810000 */
[----:B------:R-:W1:Y:S01]  /*5420*/  MUFU.TANH R176, R176 ;  /* 0x000000b000b07308 */ /* 0x000e620000002400 */
[----:B--2---:R-:W-:Y:S02]  /*5430*/  FSEL R174, R174, -INF , P2 ;  /* 0xff800000aeae7808 */ /* 0x004fe40001000000 */
[----:B------:R-:W-:Y:S02]  /*5440*/  ISETP.GT.AND P2, PT, R177, 0x41, PT ;  /* 0x00000041b100780c */ /* 0x000fe40003f44270 */
[----:B------:R-:W-:-:S03]  /*5450*/  FMNMX.FTZ R186, R174, R189, !PT ;  /* 0x000000bdaeba7209 */ /* 0x000fc60007810000 */
[----:B------:R-:W2:Y:S01]  /*5460*/  MUFU.TANH R178, R178 ;  /* 0x000000b200b27308 */ /* 0x000ea20000002400 */
[----:B0-----:R-:W-:Y:S02]  /*5470*/  FSEL R175, R175, -INF , P1 ;  /* 0xff800000afaf7808 */ /* 0x001fe40000800000 */
[----:B------:R-:W-:Y:S02]  /*5480*/  ISETP.GT.AND P1, PT, R177, 0x48, PT ;  /* 0x00000048b100780c */ /* 0x000fe40003f24270 */
[----:B------:R-:W-:Y:S01]  /*5490*/  FMNMX.FTZ R189, R175, R186, !PT ;  /* 0x000000baafbd7209 */ /* 0x000fe20007810000 */
[----:B------:R-:W-:Y:S02]  /*54a0*/  FMUL.FTZ R186, R0, R205 ;  /* 0x000000cd00ba7220 */ /* 0x000fe40000410000 */
[----:B------:R-:W0:Y:S01]  /*54b0*/  MUFU.TANH R179, R179 ;  /* 0x000000b300b37308 */ /* 0x000e220000002400 */
[----:B-1----:R-:W-:Y:S02]  /*54c0*/  FSEL R176, R176, -INF , P2 ;  /* 0xff800000b0b07808 */ /* 0x002fe40001000000 */
[----:B------:R-:W-:-:S02]  /*54d0*/  ISETP.GT.AND P2, PT, R177, 0x49, PT ;  /* 0x00000049b100780c */ /* 0x000fc40003f44270 */
[----:B------:R-:W-:-:S03]  /*54e0*/  FMNMX.FTZ R189, R176, R189, !PT ;  /* 0x000000bdb0bd7209 */ /* 0x000fc60007810000 */
[----:B------:R-:W1:Y:S01]  /*54f0*/  MUFU.TANH R181, R181 ;  /* 0x000000b500b57308 */ /* 0x000e620000002400 */
[----:B--2---:R-:W-:Y:S02]  /*5500*/  FSEL R178, R178, -INF , P1 ;  /* 0xff800000b2b27808 */ /* 0x004fe40000800000 */
[----:B------:R-:W-:Y:S02]  /*5510*/  ISETP.GT.AND P1, PT, R177, 0x50, PT ;  /* 0x00000050b100780c */ /* 0x000fe40003f24270 */
[----:B------:R-:W-:-:S03]  /*5520*/  FMNMX.FTZ R188, R178, R189, !PT ;  /* 0x000000bdb2bc7209 */ /* 0x000fc60007810000 */
[----:B------:R-:W2:Y:S01]  /*5530*/  MUFU.TANH R180, R180 ;  /* 0x000000b400b47308 */ /* 0x000ea20000002400 */
[----:B0-----:R-:W-:Y:S02]  /*5540*/  FSEL R179, R179, -INF , P2 ;  /* 0xff800000b3b37808 */ /* 0x001fe40001000000 */
[----:B------:R-:W-:Y:S02]  /*5550*/  ISETP.GT.AND P2, PT, R177, 0x51, PT ;  /* 0x00000051b100780c */ /* 0x000fe40003f44270 */
[----:B------:R-:W-:-:S03]  /*5560*/  FMNMX.FTZ R188, R179, R188, !PT ;  /* 0x000000bcb3bc7209 */ /* 0x000fc60007810000 */
[----:B------:R-:W0:Y:S01]  /*5570*/  MUFU.TANH R183, R183 ;  /* 0x000000b700b77308 */ /* 0x000e220000002400 */
[----:B-1----:R-:W-:Y:S02]  /*5580*/  FSEL R181, R181, -INF , P1 ;  /* 0xff800000b5b57808 */ /* 0x002fe40000800000 */
[----:B------:R-:W-:Y:S02]  /*5590*/  ISETP.GT.AND P1, PT, R177, 0x58, PT ;  /* 0x00000058b100780c */ /* 0x000fe40003f24270 */
        /* <DEDUP_REMOVED lines=32> */
[----:B------:R-:W-:Y:S01]  /*57a0*/  ISETP.GT.AND P1, PT, R177, 0x78, PT ;  /* 0x00000078b100780c */ /* 0x000fe20003f24270 */
[----:B------:R-:W0:Y:S01]  /*57b0*/  SHFL.IDX PT, R208, R155, 0x1, 0x1c1f ;  /* 0x003c1f009bd07f89 */ /* 0x000e2200000e0000 */
[----:B------:R-:W-:Y:S01]  /*57c0*/  FMNMX.FTZ R197, R190, R193, !PT ;  /* 0x000000c1bec57209 */ /* 0x000fe20007810000 */
[----:B------:R-:W-:Y:S02]  /*57d0*/  FMUL.FTZ R193, R0, R191 ;  /* 0x000000bf00c17220 */ /* 0x000fe40000410000 */
[----:B------:R-:W3:Y:S01]  /*57e0*/  MUFU.TANH R213, R213 ;  /* 0x000000d500d57308 */ /* 0x000ee20000002400 */
[----:B-1----:R-:W-:Y:S02]  /*57f0*/  FSEL R188, R209, -INF , P2 ;  /* 0xff800000d1bc7808 */ /* 0x002fe40001000000 */
[----:B------:R-:W-:-:S02]  /*5800*/  ISETP.GT.AND P2, PT, R177, 0x79, PT ;  /* 0x00000079b100780c */ /* 0x000fc40003f44270 */
[----:B------:R-:W-:-:S03]  /*5810*/  FMNMX.FTZ R197, R188, R197, !PT ;  /* 0x000000c5bcc57209 */ /* 0x000fc60007810000 */
[----:B------:R-:W-:Y:S01]  /*5820*/  MUFU.TANH R10, R10 ;  /* 0x0000000a000a7308 */ /* 0x000fe20000002400 */
[----:B--2---:R-:W-:-:S04]  /*5830*/  FSEL R192, R192, -INF , P1 ;  /* 0xff800000c0c07808 */ /* 0x004fc80000800000 */
[----:B------:R-:W-:Y:S01]  /*5840*/  FMNMX.FTZ R196, R192, R197, !PT ;  /* 0x000000c5c0c47209 */ /* 0x000fe20007810000 */
[C---:B------:R-:W-:Y:S01]  /*5850*/  FMUL.FTZ R197, R0.reuse, R199 ;  /* 0x000000c700c57220 */ /* 0x040fe20000410000 */
[C---:B------:R-:W-:Y:S01]  /*5860*/  FMUL.FTZ R199, R0.reuse, R203 ;  /* 0x000000cb00c77220 */ /* 0x040fe20000410000 */
[----:B------:R-:W1:Y:S01]  /*5870*/  MUFU.TANH R11, R11 ;  /* 0x0000000b000b7308 */ /* 0x000e620000002400 */
[----:B---3--:R-:W-:Y:S01]  /*5880*/  FSEL R191, R213, -INF , P2 ;  /* 0xff800000d5bf7808 */ /* 0x008fe20001000000 */
[----:B------:R-:W-:Y:S01]  /*5890*/  FMUL.FTZ R203, R0, R211 ;  /* 0x000000d300cb7220 */ /* 0x000fe20000410000 */
[----:B0-----:R-:W-:Y:S02]  /*58a0*/  IADD3 R157, R208, -UR51, R157 ;  /* 0x80000033d09d7c10 */ /* 0x001fe4000fffe09d */
[----:B------:R-:W-:Y:S01]  /*58b0*/  FMNMX.FTZ R177, R191, R196, !PT ;  /* 0x000000c4bfb17209 */ /* 0x000fe20007810000 */
[C---:B------:R-:W-:Y:S02]  /*58c0*/  FMUL.FTZ R196, R0.reuse, R198 ;  /* 0x000000c600c47220 */ /* 0x040fe40000410000 */
[----:B------:R-:W-:Y:S01]  /*58d0*/  MUFU.TANH R12, R12 ;  /* 0x0000000c000c7308 */ /* 0x000fe20000002400 */
[C---:B------:R-:W-:Y:S01]  /*58e0*/  ISETP.GT.AND P2, PT, R157.reuse, RZ, PT ;  /* 0x000000ff9d00720c */ /* 0x040fe20003f44270 */
[C---:B------:R-:W-:Y:S01]  /*58f0*/  FMUL.FTZ R198, R0.reuse, R202 ;  /* 0x000000ca00c67220 */ /* 0x040fe20000410000 */
[----:B------:R-:W0:Y:S01]  /*5900*/  SHFL.BFLY PT, R200, R177, 0x2, 0x1f ;  /* 0x0c401f00b1c87f89 */ /* 0x000e2200000e0000 */
[----:B------:R-:W-:Y:S01]  /*5910*/  ISETP.GT.AND P3, PT, R157, 0x1, PT ;  /* 0x000000019d00780c */ /* 0x000fe20003f64270 */
[----:B------:R-:W-:-:S03]  /*5920*/  FMUL.FTZ R202, R0, R210 ;  /* 0x000000d200ca7220 */ /* 0x000fc60000410000 */
[----:B------:R-:W2:Y:S01]  /*5930*/  MUFU.TANH R13, R13 ;  /* 0x0000000d000d7308 */ /* 0x000ea20000002400 */
[----:B-1----:R-:W-:Y:S02]  /*5940*/  FSEL R11, R11, -INF , P3 ;  /* 0xff8000000b0b7808 */ /* 0x002fe40001800000 */
[----:B------:R-:W-:-:S05]  /*5950*/  ISETP.GT.AND P3, PT, R157, 0x9, PT ;  /* 0x000000099d00780c */ /* 0x000fca0003f64270 */
[----:B------:R-:W-:Y:S08]  /*5960*/  MUFU.TANH R14, R14 ;  /* 0x0000000e000e7308 */ /* 0x000ff00000002400 */
[----:B------:R-:W1:Y:S01]  /*5970*/  MUFU.TANH R15, R15 ;  /* 0x0000000f000f7308 */ /* 0x000e620000002400 */
[----:B--2---:R-:W-:Y:S02]  /*5980*/  FSEL R13, R13, -INF , P3 ;  /* 0xff8000000d0d7808 */ /* 0x004fe40001800000 */
[----:B0-----:R-:W-:Y:S01]  /*5990*/  FMNMX.FTZ R204, R177, R200, !PT ;  /* 0x000000c8b1cc7209 */ /* 0x001fe20007810000 */
[----:B------:R-:W-:Y:S01]  /*59a0*/  FMUL.FTZ R200, R0, R206 ;  /* 0x000000ce00c87220 */ /* 0x000fe20000410000 */
[----:B------:R-:W-:Y:S01]  /*59b0*/  IMAD.U32 R206, RZ, RZ, UR10 ;  /* 0x0000000affce7e24 */ /* 0x000fe2000f8e00ff */
[----:B------:R-:W-:-:S02]  /*59c0*/  ISETP.GT.AND P3, PT, R157, 0x11, PT ;  /* 0x000000119d00780c */ /* 0x000fc40003f64270 */
[----:B------:R-:W0:Y:S01]  /*59d0*/  SHFL.BFLY PT, R177, R204, 0x1, 0x1f ;  /* 0x0c201f00ccb17f89 */ /* 0x000e2200000e0000 */
[----:B------:R-:W-:Y:S08]  /*59e0*/  MUFU.TANH R17, R17 ;  /* 0x0000001100117308 */ /* 0x000ff00000002400 */
[----:B------:R-:W2:Y:S01]  /*59f0*/  MUFU.TANH R18, R18 ;  /* 0x0000001200127308 */ /* 0x000ea20000002400 */
[----:B-1----:R-:W-:-:S02]  /*5a00*/  FSEL R15, R15, -INF , P3 ;  /* 0xff8000000f0f7808 */ /* 0x002fc40001800000 */
[----:B------:R-:W-:-:S05]  /*5a10*/  ISETP.GT.AND P3, PT, R157, 0x19, PT ;  /* 0x000000199d00780c */ /* 0x000fca0003f64270 */
[----:B------:R-:W1:Y:S01]  /*5a20*/  MUFU.TANH R19, R19 ;  /* 0x0000001300137308 */ /* 0x000e620000002400 */
[----:B0-----:R-:W-:-:S07]  /*5a30*/  FMNMX.FTZ R177, R204, R177, !PT ;  /* 0x000000b1ccb17209 */ /* 0x001fce0007810000 */
[----:B------:R-:W0:Y:S01]  /*5a40*/  MUFU.TANH R20, R20 ;  /* 0x0000001400147308 */ /* 0x000e220000002400 */
[----:B--2---:R-:W-:Y:S01]  /*5a50*/  FSEL R18, R18, -INF , P3 ;  /* 0xff80000012127808 */ /* 0x004fe20001800000 */
[----:B------:R-:W-:Y:S01]  /*5a60*/  FMUL.FTZ R204, R0, R214 ;  /* 0x000000d600cc7220 */ /* 0x000fe20000410000 */
[C---:B------:R-:W-:Y:S01]  /*5a70*/  FSETP.NEU.FTZ.AND P1, PT, R177.reuse, -INF , PT ;  /* 0xff800000b100780b */ /* 0x040fe20003f3d000 */
[----:B------:R-:W-:-:S01]  /*5a80*/  FFMA.FTZ R205, R177, R206, -8 ;  /* 0xc1000000b1cd7423 */ /* 0x000fc200000100ce */
[----:B------:R-:W-:Y:S01]  /*5a90*/  ISETP.GT.AND P3, PT, R157, 0x21, PT ;  /* 0x000000219d00780c */ /* 0x000fe20003f64270 */
[----:B------:R-:W-:Y:S02]  /*5aa0*/  FMUL.FTZ R206, R0, R215 ;  /* 0x000000d700ce7220 */ /* 0x000fe40000410000 */
[----:B------:R-:W2:Y:S01]  /*5ab0*/  MUFU.TANH R21, R21 ;  /* 0x0000001500157308 */ /* 0x000ea20000002400 */
[----:B------:R-:W-:-:S05]  /*5ac0*/  FSEL R205, R205, RZ, P1 ;  /* 0x000000ffcdcd7208 */ /* 0x000fca0000800000 */
[--C-:B------:R-:W-:Y:S01]  /*5ad0*/  FFMA.FTZ R155, R159, UR10, -R205.reuse ;  /* 0x0000000a9f9b7c23 */ /* 0x100fe200080108cd */
[----:B------:R-:W-:Y:S01]  /*5ae0*/  FSEL R159, R10, -INF , P2 ;  /* 0xff8000000a9f7808 */ /* 0x000fe20001000000 */
[--C-:B------:R-:W-:Y:S01]  /*5af0*/  FFMA.FTZ R10, R162, UR10, -R205.reuse ;  /* 0x0000000aa20a7c23 */ /* 0x100fe200080108cd */
[----:B------:R-:W-:Y:S01]  /*5b00*/  ISETP.GT.AND P2, PT, R157, 0x8, PT ;  /* 0x000000089d00780c */ /* 0x000fe20003f44270 */
[----:B------:R-:W3:Y:S01]  /*5b10*/  MUFU.TANH R22, R22 ;  /* 0x0000001600167308 */ /* 0x000ee20000002400 */
[----:B------:R-:W-:Y:S01]  /*5b20*/  FMNMX.FTZ R162, R159, R8, !PT ;  /* 0x000000089fa27209 */ /* 0x000fe20007810000 */
[--C-:B------:R-:W-:Y:S01]  /*5b30*/  FFMA.FTZ R208, R163, UR10, -R205.reuse ;  /* 0x0000000aa3d07c23 */ /* 0x100fe200080108cd */
[----:B------:R-:W-:Y:S01]  /*5b40*/  FSEL R12, R12, -INF , P2 ;  /* 0xff8000000c0c7808 */ /* 0x000fe20001000000 */
[--C-:B------:R-:W-:Y:S01]  /*5b50*/  FFMA.FTZ R209, R166, UR10, -R205.reuse ;  /* 0x0000000aa6d17c23 */ /* 0x100fe200080108cd */
[----:B------:R-:W-:Y:S01]  /*5b60*/  FMNMX.FTZ R207, R11, R162, !PT ;  /* 0x000000a20bcf7209 */ /* 0x000fe20007810000 */
[--C-:B------:R-:W-:Y:S01]  /*5b70*/  FFMA.FTZ R210, R174, UR10, -R205.reuse ;  /* 0x0000000aaed27c23 */ /* 0x100fe200080108cd */
[----:B------:R-:W-:Y:S01]  /*5b80*/  ISETP.GT.AND P2, PT, R157, 0x10, PT ;  /* 0x000000109d00780c */ /* 0x000fe20003f44270 */
[----:B------:R-:W4:Y:S01]  /*5b90*/  MUFU.TANH R23, R23 ;  /* 0x0000001700177308 */ /* 0x000f220000002400 */
[----:B------:R-:W-:Y:S01]  /*5ba0*/  FMNMX.FTZ R162, R12, R207, !PT ;  /* 0x000000cf0ca27209 */ /* 0x000fe20007810000 */
[--C-:B------:R-:W-:Y:S01]  /*5bb0*/  FFMA.FTZ R174, R175, UR10, -R205.reuse ;  /* 0x0000000aafae7c23 */ /* 0x100fe200080108cd */
[----:B------:R-:W-:Y:S01]  /*5bc0*/  FSEL R14, R14, -INF , P2 ;  /* 0xff8000000e0e7808 */ /* 0x000fe20001000000 */
[--C-:B------:R-:W-:Y:S01]  /*5bd0*/  FFMA.FTZ R212, R179, UR10, -R205.reuse ;  /* 0x0000000ab3d47c23 */ /* 0x100fe200080108cd */
[----:B------:R-:W-:Y:S01]  /*5be0*/  FMNMX.FTZ R207, R13, R162, !PT ;  /* 0x000000a20dcf7209 */ /* 0x000fe20007810000 */
[--C-:B------:R-:W-:Y:S01]  /*5bf0*/  FFMA.FTZ R162, R164, UR10, -R205.reuse ;  /* 0x0000000aa4a27c23 */ /* 0x100fe200080108cd */
[----:B------:R-:W-:Y:S01]  /*5c00*/  ISETP.GT.AND P2, PT, R157, 0x18, PT ;  /* 0x000000189d00780c */ /* 0x000fe20003f44270 */
[----:B------:R-:W5:Y:S01]  /*5c10*/  MUFU.TANH R152, R152 ;  /* 0x0000009800987308 */ /* 0x000f620000002400 */
[----:B------:R-:W-:Y:S01]  /*5c20*/  FMNMX.FTZ R164, R14, R207, !PT ;  /* 0x000000cf0ea47209 */ /* 0x000fe20007810000 */
[--C-:B------:R-:W-:Y:S01]  /*5c30*/  FFMA.FTZ R160, R160, UR10, -R205.reuse ;  /* 0x0000000aa0a07c23 */ /* 0x100fe200080108cd */
[----:B------:R-:W-:Y:S01]  /*5c40*/  FSEL R17, R17, -INF , P2 ;  /* 0xff80000011117808 */ /* 0x000fe20001000000 */
[----:B------:R-:W-:Y:S01]  /*5c50*/  FFMA.FTZ R161, R161, UR10, -R205 ;  /* 0x0000000aa1a17c23 */ /* 0x000fe200080108cd */
[----:B------:R-:W-:-:S02]  /*5c60*/  FMNMX.FTZ R164, R15, R164, !PT ;  /* 0x000000a40fa47209 */ /* 0x000fc40007810000 */
[----:B------:R-:W-:Y:S01]  /*5c70*/  ISETP.GT.AND P2, PT, R157, 0x20, PT ;  /* 0x000000209d00780c */ /* 0x000fe20003f44270 */
[----:B------:R-:W5:Y:S01]  /*5c80*/  MUFU.TANH R153, R153 ;  /* 0x0000009900997308 */ /* 0x000f620000002400 */
[----:B------:R-:W-:Y:S02]  /*5c90*/  FMNMX.FTZ R207, R17, R164, !PT ;  /* 0x000000a411cf7209 */ /* 0x000fe40007810000 */
[----:B-1----:R-:W-:Y:S02]  /*5ca0*/  FSEL R163, R19, -INF , P2 ;  /* 0xff80000013a37808 */ /* 0x002fe40001000000 */
[----:B------:R-:W-:Y:S02]  /*5cb0*/  FMNMX.FTZ R164, R18, R207, !PT ;  /* 0x000000cf12a47209 */ /* 0x000fe40007810000 */
[----:B------:R-:W-:Y:S01]  /*5cc0*/  ISETP.GT.AND P2, PT, R157, 0x28, PT ;  /* 0x000000289d00780c */ /* 0x000fe20003f44270 */
[----:B------:R-:W1:Y:S01]  /*5cd0*/  MUFU.TANH R154, R154 ;  /* 0x0000009a009a7308 */ /* 0x000e620000002400 */
[----:B0-----:R-:W-:-:S02]  /*5ce0*/  FSEL R20, R20, -INF , P3 ;  /* 0xff80000014147808 */ /* 0x001fc40001800000 */
[----:B------:R-:W-:Y:S02]  /*5cf0*/  FMNMX.FTZ R207, R163, R164, !PT ;  /* 0x000000a4a3cf7209 */ /* 0x000fe40007810000 */
[----:B------:R-:W-:Y:S02]  /*5d00*/  ISETP.GT.AND P3, PT, R157, 0x29, PT ;  /* 0x000000299d00780c */ /* 0x000fe40003f64270 */
[----:B--2---:R-:W-:Y:S01]  /*5d10*/  FSEL R164, R21, -INF , P2 ;  /* 0xff80000015a47808 */ /* 0x004fe20001000000 */
[----:B------:R0:W-:Y:S01]  /*5d20*/  MUFU.EX2 R19, R208 ;  /* 0x000000d000137308 */ /* 0x0001e20000000800 */
[----:B------:R-:W-:Y:S02]  /*5d30*/  FMNMX.FTZ R207, R20, R207, !PT ;  /* 0x000000cf14cf7209 */ /* 0x000fe40007810000 */
[----:B------:R-:W-:Y:S02]  /*5d40*/  ISETP.GT.AND P2, PT, R157, 0x30, PT ;  /* 0x000000309d00780c */ /* 0x000fe40003f44270 */
[----:B---3--:R-:W-:-:S02]  /*5d50*/  FSEL R166, R22, -INF , P3 ;  /* 0xff80000016a67808 */ /* 0x008fc40001800000 */
[----:B------:R-:W-:Y:S01]  /*5d60*/  FMNMX.FTZ R207, R164, R207, !PT ;  /* 0x000000cfa4cf7209 */ /* 0x000fe20007810000 */
[----:B------:R-:W2:Y:S01]  /*5d70*/  MUFU.TANH R156, R156 ;  /* 0x0000009c009c7308 */ /* 0x000ea20000002400 */
[----:B0-----:R-:W-:-:S01]  /*5d80*/  FFMA.FTZ R208, R165, UR10, -R205 ;  /* 0x0000000aa5d07c23 */ /* 0x001fc200080108cd */
[----:B------:R-:W-:Y:S02]  /*5d90*/  ISETP.GT.AND P3, PT, R157, 0x31, PT ;  /* 0x000000319d00780c */ /* 0x000fe40003f64270 */
[----:B----4-:R-:W-:Y:S01]  /*5da0*/  FSEL R165, R23, -INF , P2 ;  /* 0xff80000017a57808 */ /* 0x010fe20001000000 */
[----:B------:R-:W-:Y:S01]  /*5db0*/  FFMA.FTZ R23, R167, UR10, -R205 ;  /* 0x0000000aa7177c23 */ /* 0x000fe200080108cd */
[----:B------:R-:W-:Y:S02]  /*5dc0*/  FMNMX.FTZ R22, R166, R207, !PT ;  /* 0x000000cfa6167209 */ /* 0x000fe40007810000 */
[----:B------:R-:W0:Y:S01]  /*5dd0*/  MUFU.TANH R158, R158 ;  /* 0x0000009e009e7308 */ /* 0x000e220000002400 */
[----:B------:R-:W-:-:S02]  /*5de0*/  ISETP.GT.AND P2, PT, R157, 0x38, PT ;  /* 0x000000389d00780c */ /* 0x000fc40003f44270 */
[----:B-----5:R-:W-:Y:S02]  /*5df0*/  FSEL R152, R152, -INF , P3 ;  /* 0xff80000098987808 */ /* 0x020fe40001800000 */
[----:B------:R-:W-:Y:S02]  /*5e00*/  FMNMX.FTZ R167, R165, R22, !PT ;  /* 0x00000016a5a77209 */ /* 0x000fe40007810000 */
[----:B------:R-:W-:Y:S01]  /*5e10*/  ISETP.GT.AND P3, PT, R157, 0x39, PT ;  /* 0x000000399d00780c */ /* 0x000fe20003f64270 */
[----:B------:R-:W3:Y:S01]  /*5e20*/  MUFU.TANH R189, R189 ;  /* 0x000000bd00bd7308 */ /* 0x000ee20000002400 */
[----:B------:R-:W-:Y:S02]  /*5e30*/  FSEL R153, R153, -INF , P2 ;  /* 0xff80000099997808 */ /* 0x000fe40001000000 */
[----:B------:R-:W-:Y:S02]  /*5e40*/  FMNMX.FTZ R22, R152, R167, !PT ;  /* 0x000000a798167209 */ /* 0x000fe40007810000 */
[----:B------:R-:W-:-:S02]  /*5e50*/  ISETP.GT.AND P2, PT, R157, 0x40, PT ;  /* 0x000000409d00780c */ /* 0x000fc40003f44270 */
[----:B-1----:R-:W-:Y:S01]  /*5e60*/  FSEL R167, R154, -INF , P3 ;  /* 0xff8000009aa77808 */ /* 0x002fe20001800000 */
[----:B------:R-:W1:Y:S01]  /*5e70*/  MUFU.TANH R193, R193 ;  /* 0x000000c100c17308 */ /* 0x000e620000002400 */
[----:B------:R-:W-:Y:S01]  /*5e80*/  FMNMX.FTZ R22, R153, R22, !PT ;  /* 0x0000001699167209 */ /* 0x000fe20007810000 */
[--C-:B------:R-:W-:Y:S01]  /*5e90*/  FFMA.FTZ R154, R168, UR10, -R205.reuse ;  /* 0x0000000aa89a7c23 */ /* 0x100fe200080108cd */
[----:B------:R-:W-:Y:S01]  /*5ea0*/  ISETP.GT.AND P3, PT, R157, 0x41, PT ;  /* 0x000000419d00780c */ /* 0x000fe20003f64270 */
[----:B------:R-:W-:Y:S01]  /*5eb0*/  FFMA.FTZ R168, R169, UR10, -R205 ;  /* 0x0000000aa9a87c23 */ /* 0x000fe200080108cd */
[----:B--2---:R-:W-:Y:S02]  /*5ec0*/  FSEL R156, R156, -INF , P2 ;  /* 0xff8000009c9c7808 */ /* 0x004fe40001000000 */
[----:B------:R-:W-:Y:S01]  /*5ed0*/  FMNMX.FTZ R207, R167, R22, !PT ;  /* 0x00000016a7cf7209 */ /* 0x000fe20007810000 */
[----:B------:R-:W2:Y:S01]  /*5ee0*/  MUFU.TANH R194, R194 ;  /* 0x000000c200c27308 */ /* 0x000ea20000002400 */
[----:B------:R-:W-:-:S02]  /*5ef0*/  ISETP.GT.AND P2, PT, R157, 0x48, PT ;  /* 0x000000489d00780c */ /* 0x000fc40003f44270 */
[----:B0-----:R-:W-:Y:S02]  /*5f00*/  FSEL R158, R158, -INF , P3 ;  /* 0xff8000009e9e7808 */ /* 0x001fe40001800000 */
[----:B------:R-:W-:Y:S02]  /*5f10*/  FMNMX.FTZ R207, R156, R207, !PT ;  /* 0x000000cf9ccf7209 */ /* 0x000fe40007810000 */
[----:B------:R-:W-:Y:S01]  /*5f20*/  ISETP.GT.AND P3, PT, R157, 0x49, PT ;  /* 0x000000499d00780c */ /* 0x000fe20003f64270 */
[----:B------:R-:W0:Y:S01]  /*5f30*/  MUFU.TANH R195, R195 ;  /* 0x000000c300c37308 */ /* 0x000e220000002400 */
[----:B---3--:R-:W-:Y:S02]  /*5f40*/  FSEL R189, R189, -INF , P2 ;  /* 0xff800000bdbd7808 */ /* 0x008fe40001000000 */
[----:B------:R-:W-:Y:S01]  /*5f50*/  FMNMX.FTZ R22, R158, R207, !PT ;  /* 0x000000cf9e167209 */ /* 0x000fe20007810000 */
[----:B------:R-:W-:-:S01]  /*5f60*/  FFMA.FTZ R207, R170, UR10, -R205 ;  /* 0x0000000aaacf7c23 */ /* 0x000fc200080108cd */
[----:B------:R-:W-:Y:S01]  /*5f70*/  ISETP.GT.AND P2, PT, R157, 0x50, PT ;  /* 0x000000509d00780c */ /* 0x000fe20003f44270 */
[----:B------:R-:W-:-:S01]  /*5f80*/  FFMA.FTZ R170, R172, UR10, -R205 ;  /* 0x0000000aacaa7c23 */ /* 0x000fc200080108cd */
[----:B-1----:R-:W-:Y:S01]  /*5f90*/  FSEL R193, R193, -INF , P3 ;  /* 0xff800000c1c17808 */ /* 0x002fe20001800000 */
[----:B------:R-:W1:Y:S01]  /*5fa0*/  MUFU.TANH R196, R196 ;  /* 0x000000c400c47308 */ /* 0x000e620000002400 */
[----:B------:R-:W-:Y:S01]  /*5fb0*/  FMNMX.FTZ R22, R189, R22, !PT ;  /* 0x00000016bd167209 */ /* 0x000fe20007810000 */
[----:B------:R-:W-:Y:S01]  /*5fc0*/  FFMA.FTZ R172, R173, UR10, -R205 ;  /* 0x0000000aadac7c23 */ /* 0x000fe200080108cd */
[----:B------:R-:W-:-:S02]  /*5fd0*/  ISETP.GT.AND P3, PT, R157, 0x51, PT ;  /* 0x000000519d00780c */ /* 0x000fc40003f64270 */
[----:B--2---:R-:W-:Y:S02]  /*5fe0*/  FSEL R194, R194, -INF , P2 ;  /* 0xff800000c2c27808 */ /* 0x004fe40001000000 */
[----:B------:R-:W-:Y:S01]  /*5ff0*/  FMNMX.FTZ R169, R193, R22, !PT ;  /* 0x00000016c1a97209 */ /* 0x000fe20007810000 */
[----:B------:R-:W2:Y:S01]  /*6000*/  MUFU.TANH R197, R197 ;  /* 0x000000c500c57308 */ /* 0x000ea20000002400 */
[----:B------:R-:W-:Y:S02]  /*6010*/  ISETP.GT.AND P2, PT, R157, 0x58, PT ;  /* 0x000000589d00780c */ /* 0x000fe40003f44270 */
[----:B0-----:R-:W-:Y:S02]  /*6020*/  FSEL R195, R195, -INF , P3 ;  /* 0xff800000c3c37808 */ /* 0x001fe40001800000 */
[----:B------:R-:W-:Y:S02]  /*6030*/  FMNMX.FTZ R22, R194, R169, !PT ;  /* 0x000000a9c2167209 */ /* 0x000fe40007810000 */
[----:B------:R-:W-:Y:S01]  /*6040*/  ISETP.GT.AND P3, PT, R157, 0x59, PT ;  /* 0x000000599d00780c */ /* 0x000fe20003f64270 */
[----:B------:R-:W0:Y:S01]  /*6050*/  MUFU.TANH R198, R198 ;  /* 0x000000c600c67308 */ /* 0x000e220000002400 */
[----:B-1----:R-:W-:-:S02]  /*6060*/  FSEL R196, R196, -INF , P2 ;  /* 0xff800000c4c47808 */ /* 0x002fc40001000000 */
[----:B------:R-:W-:-:S05]  /*6070*/  ISETP.GT.AND P2, PT, R157, 0x60, PT ;  /* 0x000000609d00780c */ /* 0x000fca0003f44270 */
[----:B------:R-:W1:Y:S01]  /*6080*/  MUFU.TANH R199, R199 ;  /* 0x000000c700c77308 */ /* 0x000e620000002400 */
[----:B--2---:R-:W-:Y:S02]  /*6090*/  FSEL R197, R197, -INF , P3 ;  /* 0xff800000c5c57808 */ /* 0x004fe40001800000 */
[----:B------:R-:W-:-:S05]  /*60a0*/  ISETP.GT.AND P3, PT, R157, 0x61, PT ;  /* 0x000000619d00780c */ /* 0x000fca0003f64270 */
[----:B------:R2:W-:Y:S01]  /*60b0*/  MUFU.EX2 R21, R209 ;  /* 0x000000d100157308 */ /* 0x0005e20000000800 */
[----:B0-----:R-:W-:Y:S02]  /*60c0*/  FSEL R198, R198, -INF , P2 ;  /* 0xff800000c6c67808 */ /* 0x001fe40001000000 */
[----:B------:R-:W-:-:S05]  /*60d0*/  ISETP.GT.AND P2, PT, R157, 0x68, PT ;  /* 0x000000689d00780c */ /* 0x000fca0003f44270 */
[----:B------:R-:W0:Y:S01]  /*60e0*/  MUFU.TANH R200, R200 ;  /* 0x000000c800c87308 */ /* 0x000e220000002400 */
[----:B--2---:R-:W-:-:S01]  /*60f0*/  FFMA.FTZ R209, R171, UR10, -R205 ;  /* 0x0000000aabd17c23 */ /* 0x004fc200080108cd */
[----:B------:R-:W-:Y:S02]  /*6100*/  FMNMX.FTZ R171, R195, R22, !PT ;  /* 0x00000016c3ab7209 */ /* 0x000fe40007810000 */
[----:B-1----:R-:W-:Y:S02]  /*6110*/  FSEL R199, R199, -INF , P3 ;  /* 0xff800000c7c77808 */ /* 0x002fe40001800000 */
[----:B------:R-:W-:Y:S02]  /*6120*/  FMNMX.FTZ R22, R196, R171, !PT ;  /* 0x000000abc4167209 */ /* 0x000fe40007810000 */
[----:B------:R-:W1:Y:S01]  /*6130*/  MUFU.TANH R201, R201 ;  /* 0x000000c900c97308 */ /* 0x000e620000002400 */
[----:B------:R-:W-:Y:S02]  /*6140*/  ISETP.GT.AND P3, PT, R157, 0x69, PT ;  /* 0x000000699d00780c */ /* 0x000fe40003f64270 */
[----:B------:R-:W-:-:S04]  /*6150*/  FMNMX.FTZ R171, R197, R22, !PT ;  /* 0x00000016c5ab7209 */ /* 0x000fc80007810000 */
[----:B------:R-:W-:Y:S01]  /*6160*/  FMNMX.FTZ R22, R198, R171, !PT ;  /* 0x000000abc6167209 */ /* 0x000fe20007810000 */
[----:B------:R-:W2:Y:S01]  /*6170*/  MUFU.TANH R202, R202 ;  /* 0x000000ca00ca7308 */ /* 0x000ea20000002400 */
[----:B0-----:R-:W-:Y:S02]  /*6180*/  FSEL R200, R200, -INF , P2 ;  /* 0xff800000c8c87808 */ /* 0x001fe40001000000 */
[----:B------:R-:W-:Y:S02]  /*6190*/  FMNMX.FTZ R173, R199, R22, !PT ;  /* 0x00000016c7ad7209 */ /* 0x000fe40007810000 */
[----:B------:R-:W-:Y:S02]  /*61a0*/  ISETP.GT.AND P2, PT, R157, 0x70, PT ;  /* 0x000000709d00780c */ /* 0x000fe40003f44270 */
[----:B------:R-:W-:Y:S01]  /*61b0*/  FMNMX.FTZ R22, R200, R173, !PT ;  /* 0x000000adc8167209 */ /* 0x000fe20007810000 */
[----:B------:R-:W0:Y:S01]  /*61c0*/  MUFU.TANH R203, R203 ;  /* 0x000000cb00cb7308 */ /* 0x000e220000002400 */
[----:B-1----:R-:W-:-:S02]  /*61d0*/  FSEL R201, R201, -INF , P3 ;  /* 0xff800000c9c97808 */ /* 0x002fc40001800000 */
        /* <DEDUP_REMOVED lines=10> */
[----:B------:R0:W-:Y:S01]  /*6280*/  MUFU.EX2 R157, R174 ;  /* 0x000000ae009d7308 */ /* 0x0001e20000000800 */
[----:B-1----:R-:W-:-:S04]  /*6290*/  FSEL R204, R204, -INF , P2 ;  /* 0xff800000cccc7808 */ /* 0x002fc80001000000 */
[----:B------:R-:W-:-:S03]  /*62a0*/  FMNMX.FTZ R173, R204, R173, !PT ;  /* 0x000000adccad7209 */ /* 0x000fc60007810000 */
[----:B------:R-:W-:Y:S01]  /*62b0*/  MUFU.EX2 R160, R160 ;  /* 0x000000a000a07308 */ /* 0x000fe20000000800 */
[----:B--2---:R-:W-:Y:S01]  /*62c0*/  FSEL R206, R206, -INF , P3 ;  /* 0xff800000cece7808 */ /* 0x004fe20001800000 */
[--C-:B0-----:R-:W-:Y:S01]  /*62d0*/  FFMA.FTZ R174, R180, UR10, -R205.reuse ;  /* 0x0000000ab4ae7c23 */ /* 0x101fe200080108cd */
[----:B------:R-:W-:-:S01]  /*62e0*/  FFMA.FTZ R180, R183, UR10, -R205 ;  /* 0x0000000ab7b47c23 */ /* 0x000fc200080108cd */
[--C-:B------:R-:W-:Y:S01]  /*62f0*/  FFMA.FTZ R183, R186, UR10, -R205.reuse ;  /* 0x0000000abab77c23 */ /* 0x100fe200080108cd */
[----:B------:R-:W-:Y:S01]  /*6300*/  FMNMX.FTZ R22, R206, R173, !PT ;  /* 0x000000adce167209 */ /* 0x000fe20007810000 */
[--C-:B------:R-:W-:Y:S01]  /*6310*/  FFMA.FTZ R173, R181, UR10, -R205.reuse ;  /* 0x0000000ab5ad7c23 */ /* 0x100fe200080108cd */
[----:B------:R-:W-:-:S01]  /*6320*/  FFMA.FTZ R181, R182, UR10, -R205 ;  /* 0x0000000ab6b57c23 */ /* 0x000fc200080108cd */
[--C-:B------:R-:W-:Y:S01]  /*6330*/  FFMA.FTZ R182, R187, UR10, -R205.reuse ;  /* 0x0000000abbb67c23 */ /* 0x100fe200080108cd */
[----:B------:R-:W-:-:S01]  /*6340*/  FFMA.FTZ R187, R191, UR10, -R205 ;  /* 0x0000000abfbb7c23 */ /* 0x000fc200080108cd */
[----:B------:R-:W0:Y:S01]  /*6350*/  SHFL.BFLY PT, R175, R22, 0x2, 0x1f ;  /* 0x0c401f0016af7f89 */ /* 0x000e2200000e0000 */
[----:B------:R-:W-:Y:S08]  /*6360*/  MUFU.EX2 R155, R155 ;  /* 0x0000009b009b7308 */ /* 0x000ff00000000800 */
[----:B------:R-:W-:Y:S08]  /*6370*/  MUFU.EX2 R10, R10 ;  /* 0x0000000a000a7308 */ /* 0x000ff00000000800 */
[----:B------:R-:W-:Y:S01]  /*6380*/  MUFU.EX2 R161, R161 ;  /* 0x000000a100a17308 */ /* 0x000fe20000000800 */
[----:B0-----:R-:W-:Y:S01]  /*6390*/  FMNMX.FTZ R179, R22, R175, !PT ;  /* 0x000000af16b37209 */ /* 0x001fe20007810000 */
[----:B------:R-:W-:Y:S01]  /*63a0*/  FFMA.FTZ R175, R185, UR10, -R205 ;  /* 0x0000000ab9af7c23 */ /* 0x000fe200080108cd */
[----:B------:R-:W-:-:S05]  /*63b0*/  IMAD.U32 R185, RZ, RZ, UR10 ;  /* 0x0000000affb97e24 */ /* 0x000fca000f8e00ff */
[----:B------:R-:W-:Y:S01]  /*63c0*/  MUFU.EX2 R162, R162 ;  /* 0x000000a200a27308 */ /* 0x000fe20000000800 */
[----:B------:R-:W0:Y:S07]  /*63d0*/  SHFL.BFLY PT, R22, R179, 0x1, 0x1f ;  /* 0x0c201f00b3167f89 */ /* 0x000e2e00000e0000 */
[----:B------:R1:W-:Y:S08]  /*63e0*/  MUFU.EX2 R171, R172 ;  /* 0x000000ac00ab7308 */ /* 0x0003f00000000800 */
[----:B------:R2:W-:Y:S01]  /*63f0*/  MUFU.EX2 R169, R209 ;  /* 0x000000d100a97308 */ /* 0x0005e20000000800 */
[----:B-1----:R-:W-:-:S01]  /*6400*/  FFMA.FTZ R172, R176, UR10, -R205 ;  /* 0x0000000ab0ac7c23 */ /* 0x002fc200080108cd */
[--C-:B------:R-:W-:Y:S01]  /*6410*/  FFMA.FTZ R176, R184, UR10, -R205.reuse ;  /* 0x0000000ab8b07c23 */ /* 0x100fe200080108cd */
[----:B------:R-:W-:-:S05]  /*6420*/  FFMA.FTZ R184, R192, UR10, -R205 ;  /* 0x0000000ac0b87c23 */ /* 0x000fca00080108cd */
[----:B------:R-:W-:Y:S01]  /*6430*/  MUFU.EX2 R208, R208 ;  /* 0x000000d000d07308 */ /* 0x000fe20000000800 */
[----:B--2---:R-:W-:-:S01]  /*6440*/  FFMA.FTZ R209, R178, UR10, -R205 ;  /* 0x0000000ab2d17c23 */ /* 0x004fc200080108cd */
[----:B0-----:R-:W-:Y:S01]  /*6450*/  FMNMX.FTZ R22, R179, R22, !PT ;  /* 0x00000016b3167209 */ /* 0x001fe20007810000 */
[----:B------:R-:W-:-:S01]  /*6460*/  FFMA.FTZ R179, R188, UR10, -R205 ;  /* 0x0000000abcb37c23 */ /* 0x000fc200080108cd */
[----:B------:R-:W-:Y:S02]  /*6470*/  FFMA.FTZ R178, R190, UR10, -R205 ;  /* 0x0000000abeb27c23 */ /* 0x000fe400080108cd */
[C---:B------:R-:W-:Y:S01]  /*6480*/  FSETP.NEU.FTZ.AND P2, PT, R22.reuse, -INF , PT ;  /* 0xff8000001600780b */ /* 0x040fe20003f5d000 */
[----:B------:R-:W-:Y:S01]  /*6490*/  FFMA.FTZ R185, R22, R185, -8 ;  /* 0xc100000016b97423 */ /* 0x000fe200000100b9 */
[----:B------:R-:W-:Y:S04]  /*64a0*/  MUFU.EX2 R23, R23 ;  /* 0x0000001700177308 */ /* 0x000fe80000000800 */
[----:B------:R-:W-:-:S04]  /*64b0*/  FSEL R185, R185, RZ, P2 ;  /* 0x000000ffb9b97208 */ /* 0x000fc80001000000 */
        /* <DEDUP_REMOVED lines=8> */
[----:B------:R-:W-:Y:S01]  /*6540*/  FSEL R164, R177, RZ, P1 ;  /* 0x000000ffb1a47208 */ /* 0x000fe20000800000 */
[----:B------:R-:W-:-:S01]  /*6550*/  FFMA.FTZ R159, R159, UR10, -R185 ;  /* 0x0000000a9f9f7c23 */ /* 0x000fc200080108b9 */
[----:B------:R-:W-:Y:S01]  /*6560*/  FSEL R165, R22, RZ, P2 ;  /* 0x000000ff16a57208 */ /* 0x000fe20001000000 */
[----:B------:R-:W-:-:S01]  /*6570*/  FFMA.FTZ R12, R12, UR10, -R185 ;  /* 0x0000000a0c0c7c23 */ /* 0x000fc200080108b9 */
[----:B------:R-:W-:Y:S01]  /*6580*/  MUFU.EX2 R186, R186 ;  /* 0x000000ba00ba7308 */ /* 0x000fe20000000800 */
[----:B------:R-:W-:-:S01]  /*6590*/  FADD.FTZ R164, -R164, R9 ;  /* 0x00000009a4a47221 */ /* 0x000fc20000010100 */
[----:B------:R-:W-:Y:S01]  /*65a0*/  FFMA.FTZ R188, R18, UR10, -R185 ;  /* 0x0000000a12bc7c23 */ /* 0x000fe200080108b9 */
[----:B------:R-:W-:-:S01]  /*65b0*/  FADD.FTZ R165, -R165, R8 ;  /* 0x00000008a5a57221 */ /* 0x000fc20000010100 */
[--C-:B------:R-:W-:Y:S01]  /*65c0*/  FFMA.FTZ R18, R20, UR10, -R185.reuse ;  /* 0x0000000a14127c23 */ /* 0x100fe200080108b9 */
[----:B------:R-:W-:Y:S01]  /*65d0*/  FMUL.FTZ R9, R164, UR10 ;  /* 0x0000000aa4097c20 */ /* 0x000fe20008410000 */
        /* <DEDUP_REMOVED lines=14> */
[----:B------:R-:W-:-:S04]  /*66c0*/  FFMA.FTZ R206, R206, UR10, -R185 ;  /* 0x0000000acece7c23 */ /* 0x000fc800080108b9 */
[----:B------:R-:W1:Y:S08]  /*66d0*/  MUFU.EX2 R8, R8 ;  /* 0x0000000800087308 */ /* 0x000e700000000800 */
[----:B------:R-:W2:Y:S01]  /*66e0*/  MUFU.EX2 R12, R12 ;  /* 0x0000000c000c7308 */ /* 0x000ea20000000800 */
        /* <DEDUP_REMOVED lines=8> */
[----:B-1----:R-:W-:-:S01]  /*6770*/  FFMA.FTZ R3, R8, R2, R159 ;  /* 0x0000000208037223 */ /* 0x002fc2000001009f */
[----:B------:R-:W-:Y:S01]  /*6780*/  FADD.FTZ R156, R10, R167 ;  /* 0x000000a70a9c7221 */ /* 0x000fe20000010000 */
[----:B------:R-:W-:-:S01]  /*6790*/  FFMA.FTZ R167, R194, UR10, -R185 ;  /* 0x0000000ac2a77c23 */ /* 0x000fc200080108b9 */
[----:B------:R-:W-:Y:S01]  /*67a0*/  F2FP.SATFINITE.E4M3.F32.PACK_AB_MERGE_C R10, R161, R10, RZ ;  /* 0x0000000aa10a723e */ /* 0x000fe200048070ff */
[----:B------:R-:W-:-:S01]  /*67b0*/  FADD.FTZ R205, R186, R3 ;  /* 0x00000003bacd7221 */ /* 0x000fc20000010000 */
[----:B------:R-:W-:Y:S01]  /*67c0*/  FFMA.FTZ R3, R193, UR10, -R185 ;  /* 0x0000000ac1037c23 */ /* 0x000fe200080108b9 */
[----:B------:R-:W-:-:S01]  /*67d0*/  FADD.FTZ R193, R161, R156 ;  /* 0x0000009ca1c17221 */ /* 0x000fc20000010000 */
[----:B------:R-:W1:Y:S01]  /*67e0*/  MUFU.EX2 R11, R11 ;  /* 0x0000000b000b7308 */ /* 0x000e620000000800 */
[----:B--2---:R-:W-:-:S01]  /*67f0*/  FADD.FTZ R158, R12, R205 ;  /* 0x000000cd0c9e7221 */ /* 0x004fc20000010000 */
[----:B------:R-:W-:Y:S01]  /*6800*/  F2FP.SATFINITE.E4M3.F32.PACK_AB_MERGE_C R160, R155, R160, R10 ;  /* 0x000000a09ba0723e */ /* 0x000fe2000480700a */
[----:B------:R-:W-:-:S01]  /*6810*/  FADD.FTZ R156, R162, R193 ;  /* 0x000000c1a29c7221 */ /* 0x000fc20000010000 */
[-C--:B------:R-:W-:Y:S01]  /*6820*/  FMUL.FTZ R33, R33, R9.reuse ;  /* 0x0000000921217220 */ /* 0x080fe20000410000 */
[-C--:B------:R-:W-:Y:S01]  /*6830*/  FMUL.FTZ R36, R36, R9.reuse ;  /* 0x0000000924247220 */ /* 0x080fe20000410000 */
[----:B------:R-:W-:Y:S01]  /*6840*/  FMUL.FTZ R37, R37, R9 ;  /* 0x0000000925257220 */ /* 0x000fe20000410000 */
[----:B------:R-:W-:-:S01]  /*6850*/  FADD.FTZ R156, R19, R156 ;  /* 0x0000009c139c7221 */ /* 0x000fc20000010000 */
[----:B------:R-:W2:Y:S01]  /*6860*/  MUFU.EX2 R14, R14 ;  /* 0x0000000e000e7308 */ /* 0x000ea20000000800 */
[----:B0-----:R-:W-:-:S01]  /*6870*/  FADD.FTZ R158, R191, R158 ;  /* 0x0000009ebf9e7221 */ /* 0x001fc20000010000 */
[----:B------:R-:W-:Y:S01]  /*6880*/  F2FP.SATFINITE.E4M3.F32.PACK_AB_MERGE_C R161, R191, R12, RZ ;  /* 0x0000000cbfa1723e */ /* 0x000fe200048070ff */
[-C--:B------:R-:W-:Y:S01]  /*6890*/  FMUL.FTZ R40, R40, R9.reuse ;  /* 0x0000000928287220 */ /* 0x080fe20000410000 */
[-C--:B------:R-:W-:Y:S01]  /*68a0*/  FMUL.FTZ R41, R41, R9.reuse ;  /* 0x0000000929297220 */ /* 0x080fe20000410000 */
[----:B------:R-:W-:Y:S01]  /*68b0*/  FMUL.FTZ R44, R44, R9 ;  /* 0x000000092c2c7220 */ /* 0x000fe20000410000 */
[----:B------:R-:W-:Y:S01]  /*68c0*/  F2FP.SATFINITE.E4M3.F32.PACK_AB_MERGE_C R161, R186, R159, R161 ;  /* 0x0000009fbaa1723e */ /* 0x000fe200048070a1 */
        /* <DEDUP_REMOVED lines=33> */
[----:B------:R-:W5:Y:S01]  /*6ae0*/  MUFU.EX2 R18, R18 ;  /* 0x0000001200127308 */ /* 0x000f620000000800 */
[----:B-1----:R-:W-:-:S01]  /*6af0*/  FADD.FTZ R189, R11, R158 ;  /* 0x0000009e0bbd7221 */ /* 0x002fc20000010000 */
[-C--:B------:R-:W-:Y:S01]  /*6b00*/  FMUL.FTZ R104, R104, R9.reuse ;  /* 0x0000000968687220 */ /* 0x080fe20000410000 */
[-C--:B------:R-:W-:Y:S01]  /*6b10*/  FMUL.FTZ R105, R105, R9.reuse ;  /* 0x0000000969697220 */ /* 0x080fe20000410000 */
[----:B------:R-:W-:Y:S01]  /*6b20*/  FMUL.FTZ R108, R108, R9 ;  /* 0x000000096c6c7220 */ /* 0x000fe20000410000 */
[----:B--2---:R-:W-:-:S01]  /*6b30*/  FADD.FTZ R158, R14, R189 ;  /* 0x000000bd0e9e7221 */ /* 0x004fc20000010000 */
[----:B------:R-:W-:Y:S01]  /*6b40*/  FADD.FTZ R189, R21, R156 ;  /* 0x0000009c15bd7221 */ /* 0x000fe20000010000 */
[----:B------:R-:W-:-:S01]  /*6b50*/  FFMA.FTZ R156, R196, UR10, -R185 ;  /* 0x0000000ac49c7c23 */ /* 0x000fc200080108b9 */
[----:B------:R-:W1:Y:S01]  /*6b60*/  MUFU.EX2 R168, R168 ;  /* 0x000000a800a87308 */ /* 0x000e620000000800 */
[----:B0-----:R-:W-:-:S01]  /*6b70*/  FADD.FTZ R193, R17, R158 ;  /* 0x0000009e11c17221 */ /* 0x001fc20000010000 */
[----:B------:R-:W-:Y:S01]  /*6b80*/  FADD.FTZ R158, R208, R189 ;  /* 0x000000bdd09e7221 */ /* 0x000fe20000010000 */
[C---:B---3--:R-:W-:Y:S01]  /*6b90*/  F2FP.SATFINITE.E4M3.F32.PACK_AB_MERGE_C R17, R188.reuse, R17, RZ ;  /* 0x00000011bc11723e */ /* 0x048fe200048070ff */
[----:B------:R-:W-:Y:S01]  /*6ba0*/  FMUL.FTZ R109, R109, R9 ;  /* 0x000000096d6d7220 */ /* 0x000fe20000410000 */
[----:B------:R-:W-:-:S01]  /*6bb0*/  FADD.FTZ R192, R188, R193 ;  /* 0x000000c1bcc07221 */ /* 0x000fc20000010000 */
[----:B------:R-:W-:Y:S01]  /*6bc0*/  FADD.FTZ R189, R23, R158 ;  /* 0x0000009e17bd7221 */ /* 0x000fe20000010000 */
[----:B------:R-:W-:Y:S01]  /*6bd0*/  F2FP.SATFINITE.E4M3.F32.PACK_AB_MERGE_C R21, R208, R21, RZ ;  /* 0x00000015d015723e */ /* 0x000fe200048070ff */
[----:B------:R-:W0:Y:S01]  /*6be0*/  MUFU.EX2 R163, R163 ;  /* 0x000000a300a37308 */ /* 0x000e220000000800 */
[----:B----4-:R-:W-:-:S01]  /*6bf0*/  FADD.FTZ R193, R13, R192 ;  /* 0x000000c00dc17221 */ /* 0x010fc20000010000 */
[----:B------:R-:W-:Y:S01]  /*6c00*/  FADD.FTZ R189, R154, R189 ;  /* 0x000000bd9abd7221 */ /* 0x000fe20000010000 */
[----:B------:R-:W-:Y:S01]  /*6c10*/  F2FP.SATFINITE.E4M3.F32.PACK_AB_MERGE_C R162, R19, R162, R21 ;  /* 0x000000a213a2723e */ /* 0x000fe20004807015 */
[----:B------:R-:W-:Y:S01]  /*6c20*/  FMUL.FTZ R112, R112, R9 ;  /* 0x0000000970707220 */ /* 0x000fe20000410000 */
[----:B-----5:R-:W-:-:S01]  /*6c30*/  FADD.FTZ R158, R18, R193 ;  /* 0x000000c1129e7221 */ /* 0x020fc20000010000 */
[----:B------:R-:W-:Y:S01]  /*6c40*/  FFMA.FTZ R193, R197, UR10, -R185 ;  /* 0x0000000ac5c17c23 */ /* 0x000fe200080108b9 */
[----:B------:R-:W-:Y:S01]  /*6c50*/  FMUL.FTZ R113, R113, R9 ;  /* 0x0000000971717220 */ /* 0x000fe20000410000 */
[----:B------:R-:W2:Y:S01]  /*6c60*/  MUFU.EX2 R207, R207 ;  /* 0x000000cf00cf7308 */ /* 0x000ea20000000800 */
        /* <DEDUP_REMOVED lines=19> */
[----:B------:R-:W-:Y:S01]  /*6da0*/  FMUL.FTZ R141, R141, R9 ;  /* 0x000000098d8d7220 */ /* 0x000fe20000410000 */
[----:B------:R-:W-:-:S01]  /*6db0*/  FADD.FTZ R195, R169, R192 ;  /* 0x000000c0a9c37221 */ /* 0x000fc20000010000 */
[----:B------:R-:W-:Y:S01]  /*6dc0*/  FFMA.FTZ R192, R199, UR10, -R185 ;  /* 0x0000000ac7c07c23 */ /* 0x000fe200080108b9 */
[----:B------:R-:W-:Y:S01]  /*6dd0*/  FMUL.FTZ R144, R144, R9 ;  /* 0x0000000990907220 */ /* 0x000fe20000410000 */
[----:B------:R-:W2:Y:S01]  /*6de0*/  MUFU.EX2 R170, R170 ;  /* 0x000000aa00aa7308 */ /* 0x000ea20000000800 */
[----:B-1----:R-:W-:-:S01]  /*6df0*/  FADD.FTZ R158, R166, R189 ;  /* 0x000000bda69e7221 */ /* 0x002fc20000010000 */
[----:B------:R-:W-:Y:S01]  /*6e00*/  FFMA.FTZ R189, R198, UR10, -R185 ;  /* 0x0000000ac6bd7c23 */ /* 0x000fe200080108b9 */
[----:B------:R-:W-:Y:S01]  /*6e10*/  F2FP.SATFINITE.E4M3.F32.PACK_AB_MERGE_C R188, R166, R163, RZ ;  /* 0x000000a3a6bc723e */ /* 0x000fe200048070ff */
[-C--:B------:R-:W-:Y:S01]  /*6e20*/  FMUL.FTZ R145, R145, R9.reuse ;  /* 0x0000000991917220 */ /* 0x080fe20000410000 */
[-C--:B------:R-:W-:Y:S01]  /*6e30*/  FMUL.FTZ R148, R148, R9.reuse ;  /* 0x0000000994947220 */ /* 0x080fe20000410000 */
[----:B------:R-:W-:Y:S01]  /*6e40*/  FMUL.FTZ R149, R149, R9 ;  /* 0x0000000995957220 */ /* 0x000fe20000410000 */
        /* <DEDUP_REMOVED lines=13> */
[----:B------:R-:W-:Y:S01]  /*6f20*/  FMUL.FTZ R43, R43, R8 ;  /* 0x000000082b2b7220 */ /* 0x000fe20000410000 */
[----:B------:R-:W-:-:S01]  /*6f30*/  FADD.FTZ R195, R171, R158 ;  /* 0x0000009eabc37221 */ /* 0x000fc20000010000 */
[-C--:B------:R-:W-:Y:S01]  /*6f40*/  FMUL.FTZ R46, R46, R8.reuse ;  /* 0x000000082e2e7220 */ /* 0x080fe20000410000 */
        /* <DEDUP_REMOVED lines=23> */
[-C--:B------:R-:W-:Y:S01]  /*70c0*/  FMUL.FTZ R78, R78, R8.reuse ;  /* 0x000000084e4e7220 */ /* 0x080fe20000410000 */
[----:B------:R-:W-:Y:S01]  /*70d0*/  FMUL.FTZ R79, R79, R8 ;  /* 0x000000084f4f7220 */ /* 0x000fe20000410000 */
[----:B------:R-:W2:Y:S01]  /*70e0*/  MUFU.EX2 R172, R172 ;  /* 0x000000ac00ac7308 */ /* 0x000ea20000000800 */
[----:B-1----:R-:W-:-:S01]  /*70f0*/  FADD.FTZ R195, R153, R158 ;  /* 0x0000009e99c37221 */ /* 0x002fc20000010000 */
[----:B------:R-:W-:Y:S01]  /*7100*/  FFMA.FTZ R158, R200, UR10, -R185 ;  /* 0x0000000ac89e7c23 */ /* 0x000fe200080108b9 */
[-C--:B------:R-:W-:Y:S01]  /*7110*/  FMUL.FTZ R82, R82, R8.reuse ;  /* 0x0000000852527220 */ /* 0x080fe20000410000 */
[-C--:B------:R-:W-:Y:S01]  /*7120*/  FMUL.FTZ R83, R83, R8.reuse ;  /* 0x0000000853537220 */ /* 0x080fe20000410000 */
[-C--:B------:R-:W-:Y:S01]  /*7130*/  FMUL.FTZ R86, R86, R8.reuse ;  /* 0x0000000856567220 */ /* 0x080fe20000410000 */
[-C--:B------:R-:W-:Y:S01]  /*7140*/  FMUL.FTZ R87, R87, R8.reuse ;  /* 0x0000000857577220 */ /* 0x080fe20000410000 */
[----:B------:R-:W-:Y:S01]  /*7150*/  FMUL.FTZ R90, R90, R8 ;  /* 0x000000085a5a7220 */ /* 0x000fe20000410000 */
[----:B------:R-:W1:Y:S01]  /*7160*/  MUFU.EX2 R165, R165 ;  /* 0x000000a500a57308 */ /* 0x000e620000000800 */
[----:B0-----:R-:W-:-:S01]  /*7170*/  FADD.FTZ R194, R164, R195 ;  /* 0x000000c3a4c27221 */ /* 0x001fc20000010000 */
[----:B------:R-:W-:Y:S01]  /*7180*/  FFMA.FTZ R195, R201, UR10, -R185 ;  /* 0x0000000ac9c37c23 */ /* 0x000fe200080108b9 */
        /* <DEDUP_REMOVED lines=15> */
[-C--:B------:R-:W-:Y:S01]  /*7280*/  FMUL.FTZ R114, R114, R8.reuse ;  /* 0x0000000872727220 */ /* 0x080fe20000410000 */
        /* <DEDUP_REMOVED lines=27> */
[----:B------:R-:W-:-:S02]  /*7440*/  FMUL.FTZ R151, R151, R8 ;  /* 0x0000000897977220 */ /* 0x000fc40000410000 */
        /* <DEDUP_REMOVED lines=14> */
[----:B------:R-:W-:-:S06]  /*7530*/  F2FP.SATFINITE.E4M3.F32.PACK_AB_MERGE_C R180, R181, R180, RZ ;  /* 0x000000b4b5b4723e */ /* 0x000fcc00048070ff */
[----:B------:R-:W0:Y:S01]  /*7540*/  MUFU.EX2 R189, R189 ;  /* 0x000000bd00bd7308 */ /* 0x000e220000000800 */
[----:B--2---:R-:W-:-:S01]  /*7550*/  FADD.FTZ R198, R193, R198 ;  /* 0x000000c6c1c67221 */ /* 0x004fc20000010000 */
[----:B------:R-:W-:Y:S02]  /*7560*/  F2FP.SATFINITE.E4M3.F32.PACK_AB_MERGE_C R193, R193, R156, RZ ;  /* 0x0000009cc1c1723e */ /* 0x000fe400048070ff */
[----:B------:R-:W-:Y:S02]  /*7570*/  F2FP.SATFINITE.E4M3.F32.PACK_AB_MERGE_C R156, R172, R157, R209 ;  /* 0x0000009dac9c723e */ /* 0x000fe400048070d1 */
        /* <DEDUP_REMOVED lines=11> */
[----:B------:R-:W-:Y:S02]  /*7630*/  F2FP.SATFINITE.E4M3.F32.PACK_AB_MERGE_C R191, R153, R152, RZ ;  /* 0x0000009899bf723e */ /* 0x000fe400048070ff */
[----:B------:R-:W-:Y:S02]  /*7640*/  F2FP.SATFINITE.E4M3.F32.PACK_AB_MERGE_C R152, R154, R23, R168 ;  /* 0x000000179a98723e */ /* 0x000fe400048070a8 */
[----:B------:R-:W-:Y:S02]  /*7650*/  F2FP.SATFINITE.E4M3.F32.PACK_AB_MERGE_C R154, R170, R169, R210 ;  /* 0x000000a9aa9a723e */ /* 0x000fe400048070d2 */
[----:B------:R-:W0:Y:S01]  /*7660*/  MUFU.EX2 R195, R195 ;  /* 0x000000c300c37308 */ /* 0x000e220000000800 */
[----:B--2---:R-:W-:-:S01]  /*7670*/  FADD.FTZ R166, R158, R197 ;  /* 0x000000c59ea67221 */ /* 0x004fc20000010000 */
[----:B------:R-:W-:-:S06]  /*7680*/  F2FP.SATFINITE.E4M3.F32.PACK_AB_MERGE_C R155, R20, R15, R191 ;  /* 0x0000000f149b723e */ /* 0x000fcc00048070bf */
[----:B------:R-:W2:Y:S01]  /*7690*/  MUFU.EX2 R178, R178 ;  /* 0x000000b200b27308 */ /* 0x000ea20000000800 */
[----:B-1----:R-:W-:-:S01]  /*76a0*/  FADD.FTZ R171, R183, R12 ;  /* 0x0000000cb7ab7221 */ /* 0x002fc20000010000 */
[----:B------:R-:W-:-:S06]  /*76b0*/  F2FP.SATFINITE.E4M3.F32.PACK_AB_MERGE_C R182, R183, R182, RZ ;  /* 0x000000b6b7b6723e */ /* 0x000fcc00048070ff */
[----:B------:R-:W1:Y:S01]  /*76c0*/  MUFU.EX2 R194, R194 ;  /* 0x000000c200c27308 */ /* 0x000e620000000800 */
[----:B0-----:R-:W-:-:S01]  /*76d0*/  FADD.FTZ R153, R195, R166 ;  /* 0x000000a6c3997221 */ /* 0x001fc20000010000 */
[----:B------:R-:W-:Y:S02]  /*76e0*/  F2FP.SATFINITE.E4M3.F32.PACK_AB_MERGE_C R166, R3, R2, RZ ;  /* 0x0000000203a6723e */ /* 0x000fe400048070ff */
[----:B------:R-:W-:Y:S02]  /*76f0*/  F2FP.SATFINITE.E4M3.F32.PACK_AB_MERGE_C R195, R195, R158, RZ ;  /* 0x0000009ec3c3723e */ /* 0x000fe400048070ff */
[----:B------:R-:W-:Y:S02]  /*7700*/  F2FP.SATFINITE.E4M3.F32.PACK_AB_MERGE_C R157, R165, R164, R166 ;  /* 0x000000a4a59d723e */ /* 0x000fe400048070a6 */
[----:B------:R-:W0:Y:S01]  /*7710*/  MUFU.EX2 R179, R179 ;  /* 0x000000b300b37308 */ /* 0x000e220000000800 */
[----:B--2---:R-:W-:-:S01]  /*7720*/  FADD.FTZ R12, R178, R171 ;  /* 0x000000abb20c7221 */ /* 0x004fc20000010000 */
[----:B------:R-:W-:-:S02]  /*7730*/  F2FP.SATFINITE.E4M3.F32.PACK_AB_MERGE_C R158, R174, R173, R180 ;  /* 0x000000adae9e723e */ /* 0x000fc400048070b4 */
        /* <DEDUP_REMOVED lines=12> */
[----:B------:R-:W-:Y:S02]  /*7800*/  F2FP.SATFINITE.E4M3.F32.PACK_AB_MERGE_C R153, R18, R13, R188 ;  /* 0x0000000d1299723e */ /* 0x000fe400048070bc */
[C---:B--2---:R-:W-:Y:S01]  /*7810*/  F2FP.SATFINITE.E4M3.F32.PACK_AB_MERGE_C R184, R187.reuse, R184, RZ ;  /* 0x000000b8bbb8723e */ /* 0x044fe200048070ff */
[----:B------:R-:W-:-:S03]  /*7820*/  FADD.FTZ R3, R187, R2 ;  /* 0x00000002bb037221 */ /* 0x000fc60000010000 */
[----:B------:R-:W-:Y:S02]  /*7830*/  F2FP.SATFINITE.E4M3.F32.PACK_AB_MERGE_C R166, R179, R178, R184 ;  /* 0x000000b2b3a6723e */ /* 0x000fe400048070b8 */
[C---:B-1----:R-:W-:Y:S01]  /*7840*/  F2FP.SATFINITE.E4M3.F32.PACK_AB_MERGE_C R204, R163.reuse, R204, RZ ;  /* 0x000000cca3cc723e */ /* 0x042fe200048070ff */
[----:B------:R-:W-:Y:S01]  /*7850*/  FADD.FTZ R2, R163, R12 ;  /* 0x0000000ca3027221 */ /* 0x000fe20000010000 */
[----:B------:R-:W-:Y:S02]  /*7860*/  F2FP.SATFINITE.E4M3.F32.PACK_AB_MERGE_C R163, R14, R11, R17 ;  /* 0x0000000b0ea3723e */ /* 0x000fe40004807011 */
[----:B------:R-:W-:Y:S01]  /*7870*/  F2FP.SATFINITE.E4M3.F32.PACK_AB_MERGE_C R167, R185, R194, R204 ;  /* 0x000000c2b9a7723e */ /* 0x000fe200048070cc */
[----:B------:R-:W-:Y:S06]  /*7880*/  @!P0 BRA `(.L_x_2573) ;  /* 0x0000000000048947 */ /* 0x000fec0003800000 */
[----:B------:R-:W-:Y:S01]  /*7890*/  BPT.TRAP 0x1 ;  /* 0x000000040000795c */ /* 0x000fe20000300000 */
.L_x_2573:
[----:B------:R-:W-:-:S04]  /*78a0*/  IMAD.U32 R8, RZ, RZ, UR57 ;  /* 0x00000039ff087e24 */ /* 0x000fc8000f8e00ff */
[----:B------:R0:W1:Y:S01]  /*78b0*/  SYNCS.PHASECHK.TRANS64.TRYWAIT P1, [UR54+0x38850], R8 ;  /* 0x03885008ff0075a7 */ /* 0x0000620008020176 */
[----:B------:R-:W-:Y:S05]  /*78c0*/  @!P0 BRA `(.L_x_2574) ;  /* 0x0000000000048947 */ /* 0x000fea0003800000 */
[----:B------:R-:W-:Y:S01]  /*78d0*/  BPT.TRAP 0x1 ;  /* 0x000000040000795c */ /* 0x000fe20000300000 */
.L_x_2574:
[----:B-1----:R-:W-:Y:S05]  /*78e0*/  @P1 BRA `(.L_x_2575) ;  /* 0x00000000000c1947 */ /* 0x002fea0003800000 */
[----:B0-----:R-:W-:-:S04]  /*78f0*/  IMAD.U32 R8, RZ, RZ, UR57 ;  /* 0x00000039ff087e24 */ /* 0x001fc8000f8e00ff */
[----:B------:R-:W0:Y:S02]  /*7900*/  SYNCS.PHASECHK.TRANS64.TRYWAIT P1, [UR54+0x38850], R8 ;  /* 0x03885008ff0075a7 */ /* 0x000e240008020176 */
[----:B0-----:R-:W-:Y:S05]  /*7910*/  @!P1 BRA `(.L_x_2576) ;  /* 0x000000c800589947 */ /* 0x001fea0003800000 */
.L_x_2575:
        /* <DEDUP_REMOVED lines=27> */
.L_x_2577:
[----:B------:R-:W-:Y:S01]  /*7ad0*/  UISETP.GT.AND UP0, UPT, UR55, UR52, UPT ;  /* 0x000000343700728c */ /* 0x000fe2000bf04270 */
[----:B0-----:R-:W-:Y:S01]  /*7ae0*/  IMAD.MOV.U32 R8, RZ, RZ, R22 ;  /* 0x000000ffff087224 */ /* 0x001fe200078e0016 */
[----:B------:R-:W-:Y:S01]  /*7af0*/  UIADD3 UR54, UR54, 0x38860, URZ ;  /* 0x0003886036367890 */ /* 0x000fe2000fffe03f */
[----:B------:R-:W-:Y:S01]  /*7b00*/  IMAD.MOV.U32 R9, RZ, RZ, R177 ;  /* 0x000000ffff097224 */ /* 0x000fe200078e00b1 */
[----:B------:R-:W-:Y:S02]  /*7b10*/  UIADD3 UR55, UR55, -0x1, URZ ;  /* 0xffffffff37377890 */ /* 0x000fe4000fffe03f */
[----:B------:R-:W-:Y:S01]  /*7b20*/  PLOP3.LUT P1, PT, PT, PT, UP0, 0x80, 0x0 ;  /* 0x000000000000781c */ /* 0x000fe20003f2f008 */
[----:B------:R-:W-:-:S09]  /*7b30*/  UPRMT UR54, UR45, 0x654, UR54 ;  /* 0x000006542d367896 */ /* 0x000fd20008000036 */
[----:B------:R-:W-:Y:S03]  /*7b40*/  SYNCS.ARRIVE.TRANS64.RED.A1T0 RZ, [UR54], RZ ;  /* 0x000000ffffff79a7 */ /* 0x000fe60008100436 */
[----:B------:R-:W-:Y:S05]  /*7b50*/  @P1 BRA `(.L_x_2578) ;  /* 0xffffffcc00141947 */ /* 0x000fea000383ffff */
[----:B------:R-:W-:-:S05]  /*7b60*/  UMOV UR51, UR55 ;  /* 0x0000003700337c82 */ /* 0x000fca0008000000 */
.L_x_2567:
[----:B------:R-:W-:-:S06]  /*7b70*/  UISETP.GE.AND UP0, UPT, UR51, UR39, UPT ;  /* 0x000000273300728c */ /* 0x000fcc000bf06270 */
[----:B------:R-:W-:-:S13]  /*7b80*/  PLOP3.LUT P1, PT, PT, PT, UP0, 0x80, 0x0 ;  /* 0x000000000000781c */ /* 0x000fda0003f2f008 */
[----:B------:R-:W-:Y:S05]  /*7b90*/  @!P1 BRA `(.L_x_2579) ;  /* 0x0000002800809947 */ /* 0x000fea0003800000 */
[----:B------:R-:W-:Y:S01]  /*7ba0*/  IMAD.MOV.U32 R5, RZ, RZ, R22 ;  /* 0x000000ffff057224 */ /* 0x000fe200078e0016 */
[----:B01----:R-:W-:Y:S01]  /*7bb0*/  MOV R8, R177 ;  /* 0x000000b100087202 */ /* 0x003fe20000000f00 */
[----:B------:R-:W-:-:S06]  /*7bc0*/  ULDC UR43, c[0x0][0x988] ;  /* 0x00026200002b7ab9 */ /* 0x000fcc0000000800 */
.L_x_2590:
[----:B------:R-:W-:-:S04]  /*7bd0*/  UIADD3 UR49, UR49, 0x1, URZ ;  /* 0x0000000131317890 */ /* 0x000fc8000fffe03f */
[----:B------:R-:W-:-:S04]  /*7be0*/  UISETP.NE.AND UP0, UPT, UR49, 0x2, UPT ;  /* 0x000000023100788c */ /* 0x000fc8000bf05270 */
[----:B------:R-:W-:Y:S02]  /*7bf0*/  USEL UR6, URZ, 0x1, UP0 ;  /* 0x000000013f067887 */ /* 0x000fe40008000000 */
[----:B------:R-:W-:Y:S02]  /*7c00*/  USEL UR49, UR49, URZ, UP0 ;  /* 0x0000003f31317287 */ /* 0x000fe40008000000 */
[----:B------:R-:W-:Y:S01]  /*7c10*/  ULOP3.LUT UR48, UR48, UR6, URZ, 0x3c, !UPT ;  /* 0x0000000630307292 */ /* 0x000fe2000f8e3c3f */
[----:B0-----:R-:W-:Y:S11]  /*7c20*/  @!P0 BRA `(.L_x_2580) ;  /* 0x0000000000048947 */ /* 0x001ff60003800000 */
[----:B------:R-:W-:Y:S01]  /*7c30*/  BPT.TRAP 0x1 ;  /* 0x000000040000795c */ /* 0x000fe20000300000 */
.L_x_2580:
[----:B------:R-:W-:Y:S01]  /*7c40*/  ULEA UR44, UR49, UR41, 0x3 ;  /* 0x00000029312c7291 */ /* 0x000fe2000f8e183f */
[----:B------:R-:W-:-:S05]  /*7c50*/  IMAD.U32 R7, RZ, RZ, UR48 ;  /* 0x00000030ff077e24 */ /* 0x000fca000f8e00ff */
[----:B------:R-:W-:-:S04]  /*7c60*/  SHF.L.U32 R7, R7, 0x1f, RZ ;  /* 0x0000001f07077819 */ /* 0x000fc800000006ff */
[----:B------:R0:W1:Y:S01]  /*7c70*/  SYNCS.PHASECHK.TRANS64.TRYWAIT P1, [UR44+0x38830], R7 ;  /* 0x03883007ff0075a7 */ /* 0x000062000802016c */
[----:B------:R-:W-:Y:S05]  /*7c80*/  @!P0 BRA `(.L_x_2581) ;  /* 0x0000000000048947 */ /* 0x000fea0003800000 */
[----:B------:R-:W-:Y:S01]  /*7c90*/  BPT.TRAP 0x1 ;  /* 0x000000040000795c */ /* 0x000fe20000300000 */
.L_x_2581:
[----:B-1----:R-:W-:Y:S05]  /*7ca0*/  @P1 BRA `(.L_x_2582) ;  /* 0x0000000000081947 */ /* 0x002fea0003800000 */
[----:B------:R-:W1:Y:S02]  /*7cb0*/  SYNCS.PHASECHK.TRANS64.TRYWAIT P1, [UR44+0x38830], R7 ;  /* 0x03883007ff0075a7 */ /* 0x000e64000802016c */
[----:B-1----:R-:W-:Y:S05]  /*7cc0*/  @!P1 BRA `(.L_x_2583) ;  /* 0x000000c400889947 */ /* 0x002fea0003800000 */
.L_x_2582:
[----:B------:R-:W-:Y:S01]  /*7cd0*/  ULEA UR6, UR49, UR42, 0xb ;  /* 0x0000002a31067291 */ /* 0x000fe2000f8e583f */
[----:B------:R-:W-:Y:S01]  /*7ce0*/  WARPGROUP.ARRIVE ;  /* 0x00000000000079c5 */ /* 0x000fe20000000000 */
[----:B------:R-:W-:Y:S01]  /*7cf0*/  UMOV UR7, 0x40000040 ;  /* 0x4000004000077882 */ /* 0x000fe20000000000 */
[----:B------:R-:W-:Y:S01]  /*7d00*/  UMOV UR11, 0x40000040 ;  /* 0x40000040000b7882 */ /* 0x000fe20000000000 */
[----:B------:R-:W-:Y:S02]  /*7d10*/  UIADD3 UR10, UR6, 0x2, URZ ;  /* 0x00000002060a7890 */ /* 0x000fe4000fffe03f */
        /* <DEDUP_REMOVED lines=38> */
.L_x_2584:
        /* <DEDUP_REMOVED lines=12> */
[C---:B-1----:R-:W-:Y:S01]  /*8040*/  FMUL.FTZ R10, R0.reuse, R154 ;  /* 0x0000009a000a7220 */ /* 0x042fe20000410000 */
        /* <DEDUP_REMOVED lines=26> */
[----:B----4-:R-:W-:Y:S01]  /*81f0*/  FMNMX.FTZ R177, R13, R178, !PT ;  /* 0x000000b20db17209 */ /* 0x010fe20007810000 */
[C---:B------:R-:W-:Y:S01]  /*8200*/  FMUL.FTZ R161, R0.reuse, R175 ;  /* 0x000000af00a17220 */ /* 0x040fe20000410000 */
[C---:B------:R-:W-:Y:S01]  /*8210*/  FMUL.FTZ R175, R0.reuse, R189 ;  /* 0x000000bd00af7220 */ /* 0x040fe20000410000 */
[C---:B------:R-:W-:Y:S01]  /*8220*/  FMUL.FTZ R178, R0.reuse, R192 ;  /* 0x000000c000b27220 */ /* 0x040fe20000410000 */
[C---:B------:R-:W-:Y:S01]  /*8230*/  FMUL.FTZ R165, R0.reuse, R179 ;  /* 0x000000b300a57220 */ /* 0x040fe20000410000 */
[C---:B------:R-:W-:Y:S01]  /*8240*/  FMUL.FTZ R179, R0.reuse, R193 ;  /* 0x000000c100b37220 */ /* 0x040fe20000410000 */
[----:B------:R-:W-:Y:S01]  /*8250*/  FMUL.FTZ R172, R0, R186 ;  /* 0x000000ba00ac7220 */ /* 0x000fe20000410000 */
[----:B------:R-:W4:Y:S01]  /*8260*/  MUFU.TANH R19, R19 ;  /* 0x0000001300137308 */ /* 0x000f220000002400 */
        /* <DEDUP_REMOVED lines=11> */
[----:B------:R-:W-:Y:S01]  /*8320*/  UMOV UR10, UR43 ;  /* 0x0000002b000a7c82 */ /* 0x000fe20008000000 */
[C---:B------:R-:W-:Y:S01]  /*8330*/  FMUL.FTZ R197, R0.reuse, R206 ;  /* 0x000000ce00c57220 */ /* 0x040fe20000410000 */
[C---:B------:R-:W-:Y:S01]  /*8340*/  FMUL.FTZ R193, R0.reuse, R198 ;  /* 0x000000c600c17220 */ /* 0x040fe20000410000 */
[C---:B------:R-:W-:Y:S01]  /*8350*/  FMUL.FTZ R198, R0.reuse, R207 ;  /* 0x000000cf00c67220 */ /* 0x040fe20000410000 */
[----:B------:R-:W1:Y:S01]  /*8360*/  MUFU.TANH R152, R152 ;  /* 0x0000009800987308 */ /* 0x000e620000002400 */
[----:B----4-:R-:W-:Y:S01]  /*8370*/  FMNMX.FTZ R177, R19, R180, !PT ;  /* 0x000000b413b17209 */ /* 0x010fe20007810000 */
[C---:B------:R-:W-:Y:S01]  /*8380*/  FMUL.FTZ R180, R0.reuse, R196 ;  /* 0x000000c400b47220 */ /* 0x040fe20000410000 */
[C---:B------:R-:W-:Y:S01]  /*8390*/  FMUL.FTZ R196, R0.reuse, R203 ;  /* 0x000000cb00c47220 */ /* 0x040fe20000410000 */
[----:B------:R-:W-:Y:S01]  /*83a0*/  FMUL.FTZ R201, R0, R214 ;  /* 0x000000d600c97220 */ /* 0x000fe20000410000 */
[----:B------:R-:W-:-:S03]  /*83b0*/  UIADD3 UR6, UR44, 0x38840, URZ ;  /* 0x000388402c067890 */ /* 0x000fc6000fffe03f */
[----:B------:R-:W4:Y:S01]  /*83c0*/  MUFU.TANH R154, R154 ;  /* 0x0000009a009a7308 */ /* 0x000f220000002400 */
[----:B---3--:R-:W-:Y:S01]  /*83d0*/  FMNMX.FTZ R177, R22, R177, !PT ;  /* 0x000000b116b17209 */ /* 0x008fe20007810000 */
[----:B------:R-:W-:-:S06]  /*83e0*/  UPRMT UR6, UR45, 0x654, UR6 ;  /* 0x000006542d067896 */ /* 0x000fcc0008000006 */
[----:B------:R-:W3:Y:S01]  /*83f0*/  MUFU.TANH R155, R155 ;  /* 0x0000009b009b7308 */ /* 0x000ee20000002400 */
[----:B-1----:R-:W-:Y:S02]  /*8400*/  FMNMX.FTZ R177, R152, R177, !PT ;  /* 0x000000b198b17209 */ /* 0x002fe40007810000 */
[----:B------:R-:W-:Y:S05]  /*8410*/  SYNCS.ARRIVE.TRANS64.RED.A1T0 RZ, [UR6], RZ ;  /* 0x000000ffffff79a7 */ /* 0x000fea0008100406 */
[----:B------:R-:W1:Y:S01]  /*8420*/  MUFU.TANH R158, R158 ;  /* 0x0000009e009e7308 */ /* 0x000e620000002400 */
[----:B----4-:R-:W-:-:S07]  /*8430*/  FMNMX.FTZ R182, R154, R177, !PT ;  /* 0x000000b19ab67209 */ /* 0x010fce0007810000 */
[----:B------:R-:W4:Y:S01]  /*8440*/  MUFU.TANH R160, R160 ;  /* 0x000000a000a07308 */ /* 0x000f220000002400 */
[----:B---3--:R-:W-:Y:S01]  /*8450*/  FMNMX.FTZ R177, R155, R182, !PT ;  /* 0x000000b69bb17209 */ /* 0x008fe20007810000 */
[----:B------:R-:W-:-:S06]  /*8460*/  FMUL.FTZ R182, R0, R200 ;  /* 0x000000c800b67220 */ /* 0x000fcc0000410000 */
[----:B------:R-:W3:Y:S01]  /*8470*/  MUFU.TANH R162, R162 ;  /* 0x000000a200a27308 */ /* 0x000ee20000002400 */
[----:B-1----:R-:W-:-:S07]  /*8480*/  FMNMX.FTZ R177, R158, R177, !PT ;  /* 0x000000b19eb17209 */ /* 0x002fce0007810000 */
[----:B------:R-:W1:Y:S01]  /*8490*/  MUFU.TANH R163, R163 ;  /* 0x000000a300a37308 */ /* 0x000e620000002400 */
[----:B----4-:R-:W-:-:S07]  /*84a0*/  FMNMX.FTZ R177, R160, R177, !PT ;  /* 0x000000b1a0b17209 */ /* 0x010fce0007810000 */
[----:B------:R-:W4:Y:S01]  /*84b0*/  MUFU.TANH R166, R166 ;  /* 0x000000a600a67308 */ /* 0x000f220000002400 */
[----:B---3--:R-:W-:-:S07]  /*84c0*/  FMNMX.FTZ R184, R162, R177, !PT ;  /* 0x000000b1a2b87209 */ /* 0x008fce0007810000 */
[----:B------:R-:W3:Y:S01]  /*84d0*/  MUFU.TANH R168, R168 ;  /* 0x000000a800a87308 */ /* 0x000ee20000002400 */
[----:B-1----:R-:W-:Y:S01]  /*84e0*/  FMNMX.FTZ R177, R163, R184, !PT ;  /* 0x000000b8a3b17209 */ /* 0x002fe20007810000 */
[----:B------:R-:W-:-:S06]  /*84f0*/  FMUL.FTZ R184, R0, R204 ;  /* 0x000000cc00b87220 */ /* 0x000fcc0000410000 */
[----:B------:R-:W1:Y:S01]  /*8500*/  MUFU.TANH R170, R170 ;  /* 0x000000aa00aa7308 */ /* 0x000e620000002400 */
[----:B----4-:R-:W-:-:S07]  /*8510*/  FMNMX.FTZ R177, R166, R177, !PT ;  /* 0x000000b1a6b17209 */ /* 0x010fce0007810000 */
[----:B------:R-:W4:Y:S01]  /*8520*/  MUFU.TANH R171, R171 ;  /* 0x000000ab00ab7308 */ /* 0x000f220000002400 */
[----:B---3--:R-:W-:-:S07]  /*8530*/  FMNMX.FTZ R177, R168, R177, !PT ;  /* 0x000000b1a8b17209 */ /* 0x008fce0007810000 */
[----:B------:R-:W3:Y:S01]  /*8540*/  MUFU.TANH R174, R174 ;  /* 0x000000ae00ae7308 */ /* 0x000ee20000002400 */
[----:B-1----:R-:W-:-:S07]  /*8550*/  FMNMX.FTZ R186, R170, R177, !PT ;  /* 0x000000b1aaba7209 */ /* 0x002fce0007810000 */
[----:B------:R-:W1:Y:S01]  /*8560*/  MUFU.TANH R175, R175 ;  /* 0x000000af00af7308 */ /* 0x000e620000002400 */
[----:B----4-:R-:W-:Y:S01]  /*8570*/  FMNMX.FTZ R177, R171, R186, !PT ;  /* 0x000000baabb17209 */ /* 0x010fe20007810000 */
[----:B------:R-:W-:-:S06]  /*8580*/  FMUL.FTZ R186, R0, R208 ;  /* 0x000000d000ba7220 */ /* 0x000fcc0000410000 */
[----:B------:R-:W4:Y:S01]  /*8590*/  MUFU.TANH R178, R178 ;  /* 0x000000b200b27308 */ /* 0x000f220000002400 */
[----:B---3--:R-:W-:-:S07]  /*85a0*/  FMNMX.FTZ R188, R174, R177, !PT ;  /* 0x000000b1aebc7209 */ /* 0x008fce0007810000 */
[----:B------:R-:W3:Y:S01]  /*85b0*/  MUFU.TANH R179, R179 ;  /* 0x000000b300b37308 */ /* 0x000ee20000002400 */
[----:B-1----:R-:W-:-:S07]  /*85c0*/  FMNMX.FTZ R177, R175, R188, !PT ;  /* 0x000000bcafb17209 */ /* 0x002fce0007810000 */
        /* <DEDUP_REMOVED lines=13> */
[C---:B------:R-:W-:Y:S01]  /*86a0*/  FMUL.FTZ R190, R0.reuse, R191 ;  /* 0x000000bf00be7220 */ /* 0x040fe20000410000 */
[----:B------:R-:W-:-:S05]  /*86b0*/  FMUL.FTZ R191, R0, R194 ;  /* 0x000000c200bf7220 */ /* 0x000fca0000410000 */
        /* <DEDUP_REMOVED lines=8> */
[C---:B------:R-:W-:Y:S01]  /*8740*/  FMUL.FTZ R192, R0.reuse, R195 ;  /* 0x000000c300c07220 */ /* 0x040fe20000410000 */
[C---:B------:R-:W-:Y:S01]  /*8750*/  FMUL.FTZ R195, R0.reuse, R202 ;  /* 0x000000ca00c37220 */ /* 0x040fe20000410000 */
[----:B------:R-:W-:-:S04]  /*8760*/  FMUL.FTZ R202, R0, R215 ;  /* 0x000000d700ca7220 */ /* 0x000fc80000410000 */
[----:B------:R-:W4:Y:S01]  /*8770*/  MUFU.TANH R10, R10 ;  /* 0x0000000a000a7308 */ /* 0x000f220000002400 */
[----:B---3--:R-:W-:-:S07]  /*8780*/  FMNMX.FTZ R194, R188, R177, !PT ;  /* 0x000000b1bcc27209 */ /* 0x008fce0007810000 */
[----:B------:R-:W3:Y:S01]  /*8790*/  MUFU.TANH R12, R12 ;  /* 0x0000000c000c7308 */ /* 0x000ee20000002400 */
[----:B-1----:R-:W-:Y:S01]  /*87a0*/  FMNMX.FTZ R177, R189, R194, !PT ;  /* 0x000000c2bdb17209 */ /* 0x002fe20007810000 */
[C---:B------:R-:W-:Y:S01]  /*87b0*/  FMUL.FTZ R194, R0.reuse, R199 ;  /* 0x000000c700c27220 */ /* 0x040fe20000410000 */
[----:B------:R-:W-:-:S03]  /*87c0*/  FMUL.FTZ R199, R0, R210 ;  /* 0x000000d200c77220 */ /* 0x000fc60000410000 */
[----:B------:R-:W1:Y:S02]  /*87d0*/  SHFL.BFLY PT, R200, R177, 0x2, 0x1f ;  /* 0x0c401f00b1c87f89 */ /* 0x000e6400000e0000 */
[----:B------:R-:W5:Y:S08]  /*87e0*/  MUFU.TANH R15, R15 ;  /* 0x0000000f000f7308 */ /* 0x000f700000002400 */
[----:B------:R-:W0:Y:S08]  /*87f0*/  MUFU.TANH R17, R17 ;  /* 0x0000001100117308 */ /* 0x000e300000002400 */
[----:B------:R-:W2:Y:S01]  /*8800*/  MUFU.TANH R20, R20 ;  /* 0x0000001400147308 */ /* 0x000ea20000002400 */
[----:B-1----:R-:W-:Y:S01]  /*8810*/  FMNMX.FTZ R203, R177, R200, !PT ;  /* 0x000000c8b1cb7209 */ /* 0x002fe20007810000 */
[----:B------:R-:W-:-:S06]  /*8820*/  FMUL.FTZ R200, R0, R211 ;  /* 0x000000d300c87220 */ /* 0x000fcc0000410000 */
[----:B------:R-:W1:Y:S01]  /*8830*/  MUFU.TANH R21, R21 ;  /* 0x0000001500157308 */ /* 0x000e620000002400 */
[----:B------:R-:W4:Y:S07]  /*8840*/  SHFL.BFLY PT, R204, R203, 0x1, 0x1f ;  /* 0x0c201f00cbcc7f89 */ /* 0x000f2e00000e0000 */
[----:B------:R-:W1:Y:S08]  /*8850*/  MUFU.TANH R23, R23 ;  /* 0x0000001700177308 */ /* 0x000e700000002400 */
[----:B------:R-:W1:Y:S08]  /*8860*/  MUFU.TANH R153, R153 ;  /* 0x0000009900997308 */ /* 0x000e700000002400 */
[----:B------:R-:W1:Y:S01]  /*8870*/  MUFU.TANH R156, R156 ;  /* 0x0000009c009c7308 */ /* 0x000e620000002400 */
[----:B----4-:R-:W-:Y:S01]  /*8880*/  FMNMX.FTZ R177, R203, R204, !PT ;  /* 0x000000cccbb17209 */ /* 0x010fe20007810000 */
[----:B------:R-:W-:-:S04]  /*8890*/  IMAD.U32 R204, RZ, RZ, UR10 ;  /* 0x0000000affcc7e24 */ /* 0x000fc8000f8e00ff */
[C---:B------:R-:W-:Y:S02]  /*88a0*/  FFMA.FTZ R203, R177.reuse, R204, -8 ;  /* 0xc1000000b1cb7423 */ /* 0x040fe400000100cc */
[----:B------:R-:W4:Y:S01]  /*88b0*/  MUFU.TANH R157, R157 ;  /* 0x0000009d009d7308 */ /* 0x000f220000002400 */
[----:B------:R-:W-:-:S01]  /*88c0*/  FADD.FTZ R8, -R177, R8 ;  /* 0x00000008b1087221 */ /* 0x000fc20000010100 */
[--C-:B------:R-:W-:Y:S01]  /*88d0*/  FFMA.FTZ R204, R11, UR10, -R203.reuse ;  /* 0x0000000a0bcc7c23 */ /* 0x100fe200080108cb */
[----:B------:R-:W-:-:S01]  /*88e0*/  FFMA.FTZ R11, R13, UR10, -R203 ;  /* 0x0000000a0d0b7c23 */ /* 0x000fc200080108cb */
[----:B------:R-:W-:Y:S01]  /*88f0*/  FMNMX.FTZ R13, R10, R5, !PT ;  /* 0x000000050a0d7209 */ /* 0x000fe20007810000 */
[----:B------:R-:W-:-:S01]  /*8900*/  FFMA.FTZ R206, R14, UR10, -R203 ;  /* 0x0000000a0ece7c23 */ /* 0x000fc200080108cb */
[--C-:B------:R-:W-:Y:S01]  /*8910*/  FFMA.FTZ R208, R19, UR10, -R203.reuse ;  /* 0x0000000a13d07c23 */ /* 0x100fe200080108cb */
[----:B------:R-:W-:-:S01]  /*8920*/  FFMA.FTZ R207, R18, UR10, -R203 ;  /* 0x0000000a12cf7c23 */ /* 0x000fc200080108cb */
[----:B---3--:R-:W-:Y:S01]  /*8930*/  FMNMX.FTZ R14, R12, R13, !PT ;  /* 0x0000000d0c0e7209 */ /* 0x008fe20007810000 */
[----:B------:R-:W3:Y:S01]  /*8940*/  MUFU.TANH R159, R159 ;  /* 0x0000009f009f7308 */ /* 0x000ee20000002400 */
[----:B------:R-:W-:-:S01]  /*8950*/  FFMA.FTZ R205, R22, UR10, -R203 ;  /* 0x0000000a16cd7c23 */ /* 0x000fc200080108cb */
[--C-:B------:R-:W-:Y:S01]  /*8960*/  FFMA.FTZ R166, R166, UR10, -R203.reuse ;  /* 0x0000000aa6a67c23 */ /* 0x100fe200080108cb */
[----:B-----5:R-:W-:Y:S01]  /*8970*/  FMNMX.FTZ R14, R15, R14, !PT ;  /* 0x0000000e0f0e7209 */ /* 0x020fe20007810000 */
[--C-:B------:R-:W-:Y:S01]  /*8980*/  FFMA.FTZ R211, R181, UR10, -R203.reuse ;  /* 0x0000000ab5d37c23 */ /* 0x100fe200080108cb */
[----:B------:R-:W-:-:S01]  /*8990*/  FFMA.FTZ R182, R182, UR10, -R203 ;  /* 0x0000000ab6b67c23 */ /* 0x000fc200080108cb */
[----:B------:R-:W-:Y:S01]  /*89a0*/  FFMA.FTZ R181, R187, UR10, -R203 ;  /* 0x0000000abbb57c23 */ /* 0x000fe200080108cb */
[----:B0-----:R-:W-:Y:S01]  /*89b0*/  FMNMX.FTZ R19, R17, R14, !PT ;  /* 0x0000000e11137209 */ /* 0x001fe20007810000 */
[----:B------:R-:W0:Y:S01]  /*89c0*/  MUFU.TANH R161, R161 ;  /* 0x000000a100a17308 */ /* 0x000e220000002400 */
[----:B------:R-:W-:-:S02]  /*89d0*/  IMAD.U32 R187, RZ, RZ, UR10 ;  /* 0x0000000affbb7e24 */ /* 0x000fc4000f8e00ff */
[----:B------:R-:W-:Y:S01]  /*89e0*/  FMUL.FTZ R8, R8, UR10 ;  /* 0x0000000a08087c20 */ /* 0x000fe20008410000 */
[----:B--2---:R-:W-:Y:S01]  /*89f0*/  FMNMX.FTZ R18, R20, R19, !PT ;  /* 0x0000001314127209 */ /* 0x004fe20007810000 */
[--C-:B------:R-:W-:Y:S01]  /*8a00*/  FFMA.FTZ R9, R9, UR10, -R203.reuse ;  /* 0x0000000a09097c23 */ /* 0x100fe200080108cb */
[----:B------:R-:W-:-:S01]  /*8a10*/  FFMA.FTZ R152, R152, UR10, -R203 ;  /* 0x0000000a98987c23 */ /* 0x000fc200080108cb */
[--C-:B------:R-:W-:Y:S01]  /*8a20*/  FFMA.FTZ R163, R163, UR10, -R203.reuse ;  /* 0x0000000aa3a37c23 */ /* 0x100fe200080108cb */
[----:B-1----:R-:W-:Y:S01]  /*8a30*/  FMNMX.FTZ R18, R21, R18, !PT ;  /* 0x0000001215127209 */ /* 0x002fe20007810000 */
[----:B------:R-:W1:Y:S01]  /*8a40*/  MUFU.TANH R164, R164 ;  /* 0x000000a400a47308 */ /* 0x000e620000002400 */
[----:B------:R-:W-:-:S02]  /*8a50*/  FFMA.FTZ R171, R171, UR10, -R203 ;  /* 0x0000000aabab7c23 */ /* 0x000fc400080108cb */
[----:B------:R-:W-:-:S04]  /*8a60*/  FMNMX.FTZ R18, R23, R18, !PT ;  /* 0x0000001217127209 */ /* 0x000fc80007810000 */
[----:B------:R-:W-:Y:S01]  /*8a70*/  FMNMX.FTZ R19, R153, R18, !PT ;  /* 0x0000001299137209 */ /* 0x000fe20007810000 */
[----:B------:R-:W2:Y:S03]  /*8a80*/  MUFU.TANH R165, R165 ;  /* 0x000000a500a57308 */ /* 0x000ea60000002400 */
[----:B------:R-:W-:Y:S01]  /*8a90*/  FMNMX.FTZ R18, R156, R19, !PT ;  /* 0x000000139c127209 */ /* 0x000fe20007810000 */
[----:B------:R-:W-:-:S03]  /*8aa0*/  FFMA.FTZ R19, R155, UR10, -R203 ;  /* 0x0000000a9b137c23 */ /* 0x000fc600080108cb */
[----:B----4-:R-:W-:Y:S01]  /*8ab0*/  FMNMX.FTZ R22, R157, R18, !PT ;  /* 0x000000129d167209 */ /* 0x010fe20007810000 */
[----:B------:R-:W4:Y:S03]  /*8ac0*/  MUFU.TANH R167, R167 ;  /* 0x000000a700a77308 */ /* 0x000f260000002400 */
[----:B---3--:R-:W-:-:S04]  /*8ad0*/  FMNMX.FTZ R22, R159, R22, !PT ;  /* 0x000000169f167209 */ /* 0x008fc80007810000 */
[----:B0-----:R-:W-:Y:S01]  /*8ae0*/  FMNMX.FTZ R155, R161, R22, !PT ;  /* 0x00000016a19b7209 */ /* 0x001fe20007810000 */
[----:B------:R-:W0:Y:S03]  /*8af0*/  MUFU.TANH R169, R169 ;  /* 0x000000a900a97308 */ /* 0x000e260000002400 */
[----:B-1----:R-:W-:Y:S01]  /*8b00*/  FMNMX.FTZ R22, R164, R155, !PT ;  /* 0x0000009ba4167209 */ /* 0x002fe20007810000 */
[--C-:B------:R-:W-:Y:S01]  /*8b10*/  FFMA.FTZ R155, R160, UR10, -R203.reuse ;  /* 0x0000000aa09b7c23 */ /* 0x100fe200080108cb */
[----:B------:R-:W-:-:S01]  /*8b20*/  FFMA.FTZ R160, R170, UR10, -R203 ;  /* 0x0000000aaaa07c23 */ /* 0x000fc200080108cb */
[--C-:B------:R-:W-:Y:S01]  /*8b30*/  FFMA.FTZ R170, R174, UR10, -R203.reuse ;  /* 0x0000000aaeaa7c23 */ /* 0x100fe200080108cb */
[----:B--2---:R-:W-:Y:S01]  /*8b40*/  FMNMX.FTZ R22, R165, R22, !PT ;  /* 0x00000016a5167209 */ /* 0x004fe20007810000 */
[----:B------:R-:W1:Y:S01]  /*8b50*/  MUFU.TANH R172, R172 ;  /* 0x000000ac00ac7308 */ /* 0x000e620000002400 */
[----:B------:R-:W-:-:S01]  /*8b60*/  FFMA.FTZ R174, R180, UR10, -R203 ;  /* 0x0000000ab4ae7c23 */ /* 0x000fc200080108cb */
[----:B------:R-:W-:Y:S01]  /*8b70*/  FFMA.FTZ R180, R188, UR10, -R203 ;  /* 0x0000000abcb47c23 */ /* 0x000fe200080108cb */
[----:B----4-:R-:W-:-:S05]  /*8b80*/  FMNMX.FTZ R22, R167, R22, !PT ;  /* 0x00000016a7167209 */ /* 0x010fca0007810000 */
[----:B------:R-:W2:Y:S08]  /*8b90*/  MUFU.TANH R173, R173 ;  /* 0x000000ad00ad7308 */ /* 0x000eb00000002400 */
[----:B------:R3:W-:Y:S08]  /*8ba0*/  MUFU.EX2 R13, R207 ;  /* 0x000000cf000d7308 */ /* 0x0007f00000000800 */
[----:B------:R-:W4:Y:S01]  /*8bb0*/  MUFU.TANH R176, R176 ;  /* 0x000000b000b07308 */ /* 0x000f220000002400 */
[----:B---3--:R-:W-:-:S01]  /*8bc0*/  FFMA.FTZ R207, R154, UR10, -R203 ;  /* 0x0000000a9acf7c23 */ /* 0x008fc200080108cb */
[--C-:B------:R-:W-:Y:S01]  /*8bd0*/  FFMA.FTZ R154, R158, UR10, -R203.reuse ;  /* 0x0000000a9e9a7c23 */ /* 0x100fe200080108cb */
[----:B------:R-:W-:-:S01]  /*8be0*/  FFMA.FTZ R158, R162, UR10, -R203 ;  /* 0x0000000aa29e7c23 */ /* 0x000fc200080108cb */
[--C-:B------:R-:W-:Y:S01]  /*8bf0*/  FFMA.FTZ R162, R178, UR10, -R203.reuse ;  /* 0x0000000ab2a27c23 */ /* 0x100fe200080108cb */
[----:B------:R-:W-:-:S03]  /*8c00*/  FFMA.FTZ R178, R184, UR10, -R203 ;  /* 0x0000000ab8b27c23 */ /* 0x000fc600080108cb */
[----:B------:R-:W3:Y:S08]  /*8c10*/  MUFU.TANH R190, R190 ;  /* 0x000000be00be7308 */ /* 0x000ef00000002400 */
[----:B------:R0:W-:Y:S08]  /*8c20*/  MUFU.EX2 R18, R207 ;  /* 0x000000cf00127308 */ /* 0x0001f00000000800 */
[----:B------:R-:W5:Y:S01]  /*8c30*/  MUFU.TANH R191, R191 ;  /* 0x000000bf00bf7308 */ /* 0x000f620000002400 */
[----:B0-----:R-:W-:-:S04]  /*8c40*/  FMNMX.FTZ R207, R169, R22, !PT ;  /* 0x00000016a9cf7209 */ /* 0x001fc80007810000 */
[----:B-1----:R-:W-:-:S03]  /*8c50*/  FMNMX.FTZ R22, R172, R207, !PT ;  /* 0x000000cfac167209 */ /* 0x002fc60007810000 */
[----:B------:R-:W0:Y:S01]  /*8c60*/  MUFU.TANH R192, R192 ;  /* 0x000000c000c07308 */ /* 0x000e220000002400 */
[----:B--2---:R-:W-:-:S04]  /*8c70*/  FMNMX.FTZ R207, R173, R22, !PT ;  /* 0x00000016adcf7209 */ /* 0x004fc80007810000 */
[----:B----4-:R-:W-:-:S03]  /*8c80*/  FMNMX.FTZ R207, R176, R207, !PT ;  /* 0x000000cfb0cf7209 */ /* 0x010fc60007810000 */
[----:B------:R-:W1:Y:S01]  /*8c90*/  MUFU.TANH R193, R193 ;  /* 0x000000c100c17308 */ /* 0x000e620000002400 */
[----:B---3--:R-:W-:-:S04]  /*8ca0*/  FMNMX.FTZ R22, R190, R207, !PT ;  /* 0x000000cfbe167209 */ /* 0x008fc80007810000 */
        /* <DEDUP_REMOVED lines=19> */
[----:B------:R2:W-:Y:S01]  /*8de0*/  MUFU.EX2 R207, R166 ;  /* 0x000000a600cf7308 */ /* 0x0005e20000000800 */
[----:B0-----:R-:W-:-:S07]  /*8df0*/  FMNMX.FTZ R209, R201, R22, !PT ;  /* 0x00000016c9d17209 */ /* 0x001fce0007810000 */
[----:B------:R-:W0:Y:S01]  /*8e00*/  MUFU.EX2 R8, R8 ;  /* 0x0000000800087308 */ /* 0x000e220000000800 */
[----:B-1----:R-:W-:Y:S01]  /*8e10*/  FMNMX.FTZ R22, R202, R209, !PT ;  /* 0x000000d1ca167209 */ /* 0x002fe20007810000 */
[--C-:B--2---:R-:W-:Y:S01]  /*8e20*/  FFMA.FTZ R166, R175, UR10, -R203.reuse ;  /* 0x0000000aafa67c23 */ /* 0x104fe200080108cb */
[----:B------:R-:W-:-:S01]  /*8e30*/  FFMA.FTZ R175, R179, UR10, -R203 ;  /* 0x0000000ab3af7c23 */ /* 0x000fc200080108cb */
[--C-:B------:R-:W-:Y:S01]  /*8e40*/  FFMA.FTZ R179, R183, UR10, -R203.reuse ;  /* 0x0000000ab7b37c23 */ /* 0x100fe200080108cb */
[----:B------:R-:W-:-:S01]  /*8e50*/  FFMA.FTZ R183, R185, UR10, -R203 ;  /* 0x0000000ab9b77c23 */ /* 0x000fc200080108cb */
[----:B------:R-:W1:Y:S01]  /*8e60*/  SHFL.BFLY PT, R213, R22, 0x2, 0x1f ;  /* 0x0c401f0016d57f89 */ /* 0x000e6200000e0000 */
[----:B------:R-:W-:-:S01]  /*8e70*/  FFMA.FTZ R185, R189, UR10, -R203 ;  /* 0x0000000abdb97c23 */ /* 0x000fc200080108cb */
[----:B------:R-:W-:Y:S08]  /*8e80*/  MUFU.EX2 R209, R166 ;  /* 0x000000a600d17308 */ /* 0x000ff00000000800 */
[----:B------:R-:W-:Y:S01]  /*8e90*/  MUFU.EX2 R166, R182 ;  /* 0x000000b600a67308 */ /* 0x000fe20000000800 */
[-C--:B0-----:R-:W-:Y:S01]  /*8ea0*/  FMUL.FTZ R24, R24, R8.reuse ;  /* 0x0000000818187220 */ /* 0x081fe20000410000 */
[-C--:B------:R-:W-:Y:S01]  /*8eb0*/  FMUL.FTZ R25, R25, R8.reuse ;  /* 0x0000000819197220 */ /* 0x080fe20000410000 */
        /* <DEDUP_REMOVED lines=11> */
[----:B-1----:R-:W-:Y:S01]  /*8f70*/  FMNMX.FTZ R213, R22, R213, !PT ;  /* 0x000000d516d57209 */ /* 0x002fe20007810000 */
[-C--:B------:R-:W-:Y:S01]  /*8f80*/  FMUL.FTZ R48, R48, R8.reuse ;  /* 0x0000000830307220 */ /* 0x080fe20000410000 */
[----:B------:R-:W1:Y:S01]  /*8f90*/  MUFU.EX2 R204, R204 ;  /* 0x000000cc00cc7308 */ /* 0x000e620000000800 */
[-C--:B------:R-:W-:Y:S01]  /*8fa0*/  FMUL.FTZ R49, R49, R8.reuse ;  /* 0x0000000831317220 */ /* 0x080fe20000410000 */
[-C--:B------:R-:W-:Y:S01]  /*8fb0*/  FMUL.FTZ R52, R52, R8.reuse ;  /* 0x0000000834347220 */ /* 0x080fe20000410000 */
[----:B------:R-:W2:Y:S01]  /*8fc0*/  SHFL.BFLY PT, R22, R213, 0x1, 0x1f ;  /* 0x0c201f00d5167f89 */ /* 0x000ea200000e0000 */
        /* <DEDUP_REMOVED lines=19> */
[-C--:B------:R-:W-:Y:S01]  /*9100*/  FMUL.FTZ R84, R84, R8.reuse ;  /* 0x0000000854547220 */ /* 0x080fe20000410000 */
[----:B------:R1:W4:Y:S01]  /*9110*/  MUFU.EX2 R14, R208 ;  /* 0x000000d0000e7308 */ /* 0x0003220000000800 */
[-C--:B------:R-:W-:Y:S01]  /*9120*/  FMUL.FTZ R85, R85, R8.reuse ;  /* 0x0000000855557220 */ /* 0x080fe20000410000 */
[----:B------:R-:W-:Y:S01]  /*9130*/  FMUL.FTZ R88, R88, R8 ;  /* 0x0000000858587220 */ /* 0x000fe20000410000 */
[----:B--2---:R-:W-:Y:S01]  /*9140*/  FMNMX.FTZ R22, R213, R22, !PT ;  /* 0x00000016d5167209 */ /* 0x004fe20007810000 */
[-C--:B------:R-:W-:Y:S01]  /*9150*/  FMUL.FTZ R89, R89, R8.reuse ;  /* 0x0000000859597220 */ /* 0x080fe20000410000 */
[-C--:B------:R-:W-:Y:S01]  /*9160*/  FMUL.FTZ R92, R92, R8.reuse ;  /* 0x000000085c5c7220 */ /* 0x080fe20000410000 */
[-C--:B------:R-:W-:Y:S01]  /*9170*/  FMUL.FTZ R93, R93, R8.reuse ;  /* 0x000000085d5d7220 */ /* 0x080fe20000410000 */
[----:B------:R-:W-:Y:S01]  /*9180*/  FMUL.FTZ R96, R96, R8 ;  /* 0x0000000860607220 */ /* 0x000fe20000410000 */
[C---:B------:R-:W-:Y:S01]  /*9190*/  FADD.FTZ R5, -R22.reuse, R5 ;  /* 0x0000000516057221 */ /* 0x040fe20000010100 */
[----:B------:R-:W-:-:S01]  /*91a0*/  FFMA.FTZ R182, R22, R187, -8 ;  /* 0xc100000016b67423 */ /* 0x000fc200000100bb */
[--C-:B-1----:R-:W-:Y:S01]  /*91b0*/  FFMA.FTZ R208, R168, UR10, -R203.reuse ;  /* 0x0000000aa8d07c23 */ /* 0x102fe200080108cb */
[----:B------:R-:W-:-:S01]  /*91c0*/  FFMA.FTZ R168, R186, UR10, -R203 ;  /* 0x0000000abaa87c23 */ /* 0x000fc200080108cb */
        /* <DEDUP_REMOVED lines=15> */
[----:B---3--:R-:W-:-:S01]  /*92c0*/  FADD.FTZ R165, R11, R212 ;  /* 0x000000d40ba57221 */ /* 0x008fc20000010000 */
[--C-:B------:R-:W-:Y:S01]  /*92d0*/  FFMA.FTZ R20, R156, UR10, -R182.reuse ;  /* 0x0000000a9c147c23 */ /* 0x100fe200080108b6 */
[----:B------:R-:W-:-:S01]  /*92e0*/  FFMA.FTZ R3, R190, UR10, -R182 ;  /* 0x0000000abe037c23 */ /* 0x000fc200080108b6 */
[----:B------:R-:W-:Y:S01]  /*92f0*/  FFMA.FTZ R176, R176, UR10, -R182 ;  /* 0x0000000ab0b07c23 */ /* 0x000fe200080108b6 */
[----:B0-----:R-:W-:-:S01]  /*9300*/  FADD.FTZ R190, R206, R165 ;  /* 0x000000a5cebe7221 */ /* 0x001fc20000010000 */
[--C-:B------:R-:W-:Y:S01]  /*9310*/  FFMA.FTZ R157, R157, UR10, -R182.reuse ;  /* 0x0000000a9d9d7c23 */ /* 0x100fe200080108b6 */
[----:B------:R-:W-:-:S01]  /*9320*/  FFMA.FTZ R188, R169, UR10, -R182 ;  /* 0x0000000aa9bc7c23 */ /* 0x000fc200080108b6 */
[----:B------:R-:W0:Y:S01]  /*9330*/  MUFU.EX2 R187, R187 ;  /* 0x000000bb00bb7308 */ /* 0x000e220000000800 */
[----:B------:R-:W-:-:S01]  /*9340*/  FADD.FTZ R169, R13, R190 ;  /* 0x000000be0da97221 */ /* 0x000fc20000010000 */
[--C-:B------:R-:W-:Y:S01]  /*9350*/  FFMA.FTZ R156, R161, UR10, -R182.reuse ;  /* 0x0000000aa19c7c23 */ /* 0x100fe200080108b6 */
[----:B------:R-:W-:-:S01]  /*9360*/  FFMA.FTZ R161, R172, UR10, -R182 ;  /* 0x0000000aaca17c23 */ /* 0x000fc200080108b6 */
[----:B------:R-:W-:Y:S01]  /*9370*/  FFMA.FTZ R172, R173, UR10, -R182 ;  /* 0x0000000aadac7c23 */ /* 0x000fe200080108b6 */
[----:B----4-:R-:W-:-:S01]  /*9380*/  FADD.FTZ R190, R14, R169 ;  /* 0x000000a90ebe7221 */ /* 0x010fc20000010000 */
[--C-:B------:R-:W-:Y:S01]  /*9390*/  FFMA.FTZ R165, R191, UR10, -R182.reuse ;  /* 0x0000000abfa57c23 */ /* 0x100fe200080108b6 */
[----:B------:R-:W-:-:S01]  /*93a0*/  FFMA.FTZ R200, R200, UR10, -R182 ;  /* 0x0000000ac8c87c23 */ /* 0x000fc200080108b6 */
[----:B------:R-:W2:Y:S01]  /*93b0*/  MUFU.EX2 R15, R15 ;  /* 0x0000000f000f7308 */ /* 0x000ea20000000800 */
[----:B-1----:R-:W-:-:S01]  /*93c0*/  FFMA.FTZ R210, R5, R2, R10 ;  /* 0x0000000205d27223 */ /* 0x002fc2000001000a */
[--C-:B------:R-:W-:Y:S01]  /*93d0*/  FFMA.FTZ R201, R201, UR10, -R182.reuse ;  /* 0x0000000ac9c97c23 */ /* 0x100fe200080108b6 */
[----:B------:R-:W-:-:S01]  /*93e0*/  FFMA.FTZ R202, R202, UR10, -R182 ;  /* 0x0000000acaca7c23 */ /* 0x000fc200080108b6 */
[----:B------:R-:W-:Y:S01]  /*93f0*/  F2FP.SATFINITE.E4M3.F32.PACK_AB_MERGE_C R11, R206, R11, RZ ;  /* 0x0000000bce0b723e */ /* 0x000fe200048070ff */
        /* <DEDUP_REMOVED lines=76> */
[----:B0-----:R-:W-:-:S01]  /*98c0*/  FADD.FTZ R176, R12, R167 ;  /* 0x000000a70cb07221 */ /* 0x001fc20000010000 */
[----:B-1----:R-:W-:Y:S01]  /*98d0*/  FADD.FTZ R167, R205, R190 ;  /* 0x000000becda77221 */ /* 0x002fe20000010000 */
[----:B--2---:R-:W-:Y:S01]  /*98e0*/  F2FP.SATFINITE.E4M3.F32.PACK_AB_MERGE_C R205, R152, R205, RZ ;  /* 0x000000cd98cd723e */ /* 0x004fe200048070ff */
[----:B------:R-:W-:Y:S01]  /*98f0*/  FMUL.FTZ R95, R95, R5 ;  /* 0x000000055f5f7220 */ /* 0x000fe20000410000 */
[----:B------:R-:W-:-:S01]  /*9900*/  FADD.FTZ R210, R17, R176 ;  /* 0x000000b011d27221 */ /* 0x000fc20000010000 */
[----:B------:R-:W-:Y:S01]  /*9910*/  FADD.FTZ R167, R152, R167 ;  /* 0x000000a798a77221 */ /* 0x000fe20000010000 */
[----:B------:R-:W-:-:S01]  /*9920*/  FFMA.FTZ R176, R192, UR10, -R182 ;  /* 0x0000000ac0b07c23 */ /* 0x000fc200080108b6 */
[----:B------:R-:W0:Y:S01]  /*9930*/  MUFU.EX2 R157, R157 ;  /* 0x0000009d009d7308 */ /* 0x000e220000000800 */
[----:B------:R-:W-:-:S01]  /*9940*/  FADD.FTZ R169, R21, R210 ;  /* 0x000000d215a97221 */ /* 0x000fc20000010000 */
[----:B------:R-:W-:Y:S01]  /*9950*/  FADD.FTZ R190, R18, R167 ;  /* 0x000000a712be7221 */ /* 0x000fe20000010000 */
[----:B---3--:R-:W-:Y:S01]  /*9960*/  F2FP.SATFINITE.E4M3.F32.PACK_AB_MERGE_C R21, R186, R21, RZ ;  /* 0x00000015ba15723e */ /* 0x008fe200048070ff */
[----:B------:R-:W-:Y:S01]  /*9970*/  FMUL.FTZ R98, R98, R5 ;  /* 0x0000000562627220 */ /* 0x000fe20000410000 */
[----:B------:R-:W-:-:S01]  /*9980*/  FADD.FTZ R173, R186, R169 ;  /* 0x000000a9baad7221 */ /* 0x000fc20000010000 */
[----:B------:R-:W-:Y:S01]  /*9990*/  FFMA.FTZ R169, R193, UR10, -R182 ;  /* 0x0000000ac1a97c23 */ /* 0x000fe200080108b6 */
[----:B------:R-:W-:Y:S01]  /*99a0*/  FMUL.FTZ R99, R99, R5 ;  /* 0x0000000563637220 */ /* 0x000fe20000410000 */
[----:B------:R-:W1:Y:S01]  /*99b0*/  MUFU.EX2 R154, R154 ;  /* 0x0000009a009a7308 */ /* 0x000e620000000800 */
[----:B----4-:R-:W-:-:S01]  /*99c0*/  FADD.FTZ R192, R20, R173 ;  /* 0x000000ad14c07221 */ /* 0x010fc20000010000 */
[----:B-----5:R-:W-:Y:S01]  /*99d0*/  FADD.FTZ R167, R19, R190 ;  /* 0x000000be13a77221 */ /* 0x020fe20000010000 */
[-C--:B------:R-:W-:Y:S01]  /*99e0*/  FMUL.FTZ R102, R102, R5.reuse ;  /* 0x0000000566667220 */ /* 0x080fe20000410000 */
[-C--:B------:R-:W-:Y:S01]  /*99f0*/  FMUL.FTZ R103, R103, R5.reuse ;  /* 0x0000000567677220 */ /* 0x080fe20000410000 */
[-C--:B------:R-:W-:Y:S01]  /*9a00*/  FMUL.FTZ R106, R106, R5.reuse ;  /* 0x000000056a6a7220 */ /* 0x080fe20000410000 */
[-C--:B------:R-:W-:Y:S01]  /*9a10*/  FMUL.FTZ R107, R107, R5.reuse ;  /* 0x000000056b6b7220 */ /* 0x080fe20000410000 */
[----:B------:R-:W-:Y:S01]  /*9a20*/  FMUL.FTZ R110, R110, R5 ;  /* 0x000000056e6e7220 */ /* 0x000fe20000410000 */
[----:B------:R-:W2:Y:S01]  /*9a30*/  MUFU.EX2 R23, R23 ;  /* 0x0000001700177308 */ /* 0x000ea20000000800 */
        /* <DEDUP_REMOVED lines=26> */
[-C--:B------:R-:W-:Y:S01]  /*9be0*/  FMUL.FTZ R146, R146, R5.reuse ;  /* 0x0000000592927220 */ /* 0x080fe20000410000 */
[-C--:B------:R-:W-:Y:S01]  /*9bf0*/  FMUL.FTZ R147, R147, R5.reuse ;  /* 0x0000000593937220 */ /* 0x080fe20000410000 */
[-C--:B------:R-:W-:Y:S01]  /*9c00*/  FMUL.FTZ R150, R150, R5.reuse ;  /* 0x0000000596967220 */ /* 0x080fe20000410000 */
[----:B------:R-:W-:-:S02]  /*9c10*/  FMUL.FTZ R151, R151, R5 ;  /* 0x0000000597977220 */ /* 0x000fc40000410000 */
[----:B------:R-:W0:Y:S01]  /*9c20*/  MUFU.EX2 R159, R159 ;  /* 0x0000009f009f7308 */ /* 0x000e220000000800 */
[----:B-1----:R-:W-:-:S01]  /*9c30*/  FADD.FTZ R190, R156, R167 ;  /* 0x000000a79cbe7221 */ /* 0x002fc20000010000 */
[----:B------:R-:W-:-:S06]  /*9c40*/  FFMA.FTZ R167, R195, UR10, -R182 ;  /* 0x0000000ac3a77c23 */ /* 0x000fcc00080108b6 */
[----:B------:R-:W1:Y:S01]  /*9c50*/  MUFU.EX2 R163, R163 ;  /* 0x000000a300a37308 */ /* 0x000e620000000800 */
[----:B--2---:R-:W-:-:S07]  /*9c60*/  FADD.FTZ R194, R158, R173 ;  /* 0x000000ad9ec27221 */ /* 0x004fce0000010000 */
[----:B------:R-:W2:Y:S01]  /*9c70*/  MUFU.EX2 R164, R164 ;  /* 0x000000a400a47308 */ /* 0x000ea20000000800 */
[----:B0-----:R-:W-:-:S01]  /*9c80*/  FADD.FTZ R173, R159, R190 ;  /* 0x000000be9fad7221 */ /* 0x001fc20000010000 */
[----:B------:R-:W-:-:S06]  /*9c90*/  FFMA.FTZ R190, R196, UR10, -R182 ;  /* 0x0000000ac4be7c23 */ /* 0x000fcc00080108b6 */
[----:B------:R-:W0:Y:S01]  /*9ca0*/  MUFU.EX2 R153, R153 ;  /* 0x0000009900997308 */ /* 0x000e220000000800 */
[----:B-1----:R-:W-:-:S07]  /*9cb0*/  FADD.FTZ R194, R163, R194 ;  /* 0x000000c2a3c27221 */ /* 0x002fce0000010000 */
[----:B------:R-:W1:Y:S01]  /*9cc0*/  MUFU.EX2 R208, R208 ;  /* 0x000000d000d07308 */ /* 0x000e620000000800 */
[----:B--2---:R-:W-:-:S01]  /*9cd0*/  FADD.FTZ R210, R164, R173 ;  /* 0x000000ada4d27221 */ /* 0x004fc20000010000 */
[----:B------:R-:W-:-:S06]  /*9ce0*/  FADD.FTZ R173, R207, R194 ;  /* 0x000000c2cfad7221 */ /* 0x000fcc0000010000 */
[----:B------:R-:W2:Y:S01]  /*9cf0*/  MUFU.EX2 R188, R188 ;  /* 0x000000bc00bc7308 */ /* 0x000ea20000000800 */
[----:B0-----:R-:W-:-:S07]  /*9d00*/  FADD.FTZ R189, R153, R210 ;  /* 0x000000d299bd7221 */ /* 0x001fce0000010000 */
[----:B------:R-:W0:Y:S01]  /*9d10*/  MUFU.EX2 R160, R160 ;  /* 0x000000a000a07308 */ /* 0x000e220000000800 */
[----:B-1----:R-:W-:-:S01]  /*9d20*/  FADD.FTZ R173, R208, R173 ;  /* 0x000000add0ad7221 */ /* 0x002fc20000010000 */
[----:B------:R-:W-:-:S04]  /*9d30*/  F2FP.SATFINITE.E4M3.F32.PACK_AB_MERGE_C R207, R208, R207, RZ ;  /* 0x000000cfd0cf723e */ /* 0x000fc800048070ff */
[----:B------:R-:W-:Y:S02]  /*9d40*/  F2FP.SATFINITE.E4M3.F32.PACK_AB_MERGE_C R158, R163, R158, R207 ;  /* 0x0000009ea39e723e */ /* 0x000fe400048070cf */
[----:B------:R-:W1:Y:S01]  /*9d50*/  MUFU.EX2 R161, R161 ;  /* 0x000000a100a17308 */ /* 0x000e620000000800 */
[----:B--2---:R-:W-:-:S01]  /*9d60*/  FADD.FTZ R194, R188, R189 ;  /* 0x000000bdbcc27221 */ /* 0x004fc20000010000 */
[----:B------:R-:W-:Y:S01]  /*9d70*/  FFMA.FTZ R189, R197, UR10, -R182 ;  /* 0x0000000ac5bd7c23 */ /* 0x000fe200080108b6 */
[----:B------:R-:W-:-:S04]  /*9d80*/  F2FP.SATFINITE.E4M3.F32.PACK_AB_MERGE_C R188, R188, R153, RZ ;  /* 0x00000099bcbc723e */ /* 0x000fc800048070ff */
[----:B------:R-:W-:Y:S01]  /*9d90*/  F2FP.SATFINITE.E4M3.F32.PACK_AB_MERGE_C R159, R164, R159, R188 ;  /* 0x0000009fa49f723e */ /* 0x000fe200048070bc */
[----:B------:R-:W2:Y:S01]  /*9da0*/  MUFU.EX2 R171, R171 ;  /* 0x000000ab00ab7308 */ /* 0x000ea20000000800 */
[----:B0-----:R-:W-:-:S07]  /*9db0*/  FADD.FTZ R196, R160, R173 ;  /* 0x000000ada0c47221 */ /* 0x001fce0000010000 */
[----:B------:R-:W0:Y:S01]  /*9dc0*/  MUFU.EX2 R172, R172 ;  /* 0x000000ac00ac7308 */ /* 0x000e220000000800 */
[----:B-1----:R-:W-:-:S01]  /*9dd0*/  FADD.FTZ R173, R161, R194 ;  /* 0x000000c2a1ad7221 */ /* 0x002fc20000010000 */
[----:B------:R-:W-:-:S06]  /*9de0*/  FFMA.FTZ R194, R198, UR10, -R182 ;  /* 0x0000000ac6c27c23 */ /* 0x000fcc00080108b6 */
[----:B------:R-:W1:Y:S01]  /*9df0*/  MUFU.EX2 R170, R170 ;  /* 0x000000aa00aa7308 */ /* 0x000e620000000800 */
[----:B--2---:R-:W-:-:S07]  /*9e00*/  FADD.FTZ R191, R171, R196 ;  /* 0x000000c4abbf7221 */ /* 0x004fce0000010000 */
[----:B------:R-:W2:Y:S01]  /*9e10*/  MUFU.EX2 R3, R3 ;  /* 0x0000000300037308 */ /* 0x000ea20000000800 */
[----:B0-----:R-:W-:-:S04]  /*9e20*/  FADD.FTZ R173, R172, R173 ;  /* 0x000000adacad7221 */ /* 0x001fc80000010000 */
[----:B------:R-:W-:Y:S01]  /*9e30*/  FADD.FTZ R198, R2, R173 ;  /* 0x000000ad02c67221 */ /* 0x000fe20000010000 */
[----:B------:R-:W-:-:S02]  /*9e40*/  FFMA.FTZ R173, R199, UR10, -R182 ;  /* 0x0000000ac7ad7c23 */ /* 0x000fc400080108b6 */
[----:B------:R-:W0:Y:S01]  /*9e50*/  MUFU.EX2 R162, R162 ;  /* 0x000000a200a27308 */ /* 0x000e220000000800 */
[----:B-1----:R-:W-:-:S01]  /*9e60*/  FADD.FTZ R196, R170, R191 ;  /* 0x000000bfaac47221 */ /* 0x002fc20000010000 */
[----:B------:R-:W-:-:S03]  /*9e70*/  F2FP.SATFINITE.E4M3.F32.PACK_AB_MERGE_C R170, R209, R170, RZ ;  /* 0x000000aad1aa723e */ /* 0x000fc600048070ff */
[----:B------:R-:W-:Y:S01]  /*9e80*/  FADD.FTZ R191, R209, R196 ;  /* 0x000000c4d1bf7221 */ /* 0x000fe20000010000 */
        /* <DEDUP_REMOVED lines=17> */
[----:B------:R-:W-:-:S03]  /*9fa0*/  F2FP.SATFINITE.E4M3.F32.PACK_AB_MERGE_C R174, R211, R174, RZ ;  /* 0x000000aed3ae723e */ /* 0x000fc600048070ff */
[----:B------:R-:W-:Y:S01]  /*9fb0*/  FADD.FTZ R186, R166, R193 ;  /* 0x000000c1a6ba7221 */ /* 0x000fe20000010000 */
        /* <DEDUP_REMOVED lines=8> */
[----:B0-----:R-:W-:-:S01]  /*a040*/  FADD.FTZ R191, R179, R186 ;  /* 0x000000bab3bf7221 */ /* 0x001fc20000010000 */
[----:B------:R-:W-:Y:S02]  /*a050*/  F2FP.SATFINITE.E4M3.F32.PACK_AB_MERGE_C R186, R156, R23, RZ ;  /* 0x000000179cba723e */ /* 0x000fe400048070ff */
[----:B------:R-:W-:Y:S02]  /*a060*/  F2FP.SATFINITE.E4M3.F32.PACK_AB_MERGE_C R156, R19, R18, R184 ;  /* 0x00000012139c723e */ /* 0x000fe400048070b8 */
[----:B------:R-:W-:Y:S02]  /*a070*/  F2FP.SATFINITE.E4M3.F32.PACK_AB_MERGE_C R157, R157, R20, R186 ;  /* 0x000000149d9d723e */ /* 0x000fe400048070ba */
[----:B------:R-:W0:Y:S01]  /*a080*/  MUFU.EX2 R189, R189 ;  /* 0x000000bd00bd7308 */ /* 0x000e220000000800 */
[----:B-1----:R-:W-:-:S01]  /*a090*/  FADD.FTZ R152, R190, R155 ;  /* 0x0000009bbe987221 */ /* 0x002fc20000010000 */
[----:B------:R-:W-:-:S06]  /*a0a0*/  F2FP.SATFINITE.E4M3.F32.PACK_AB_MERGE_C R155, R17, R12, R21 ;  /* 0x0000000c119b723e */ /* 0x000fcc0004807015 */
        /* <DEDUP_REMOVED lines=29> */
[----:B------:R-:W-:-:S01]  /*a280*/  FADD.FTZ R3, R185, R152 ;  /* 0x00000098b9037221 */ /* 0x000fc20000010000 */
[----:B------:R-:W-:Y:S02]  /*a290*/  F2FP.SATFINITE.E4M3.F32.PACK_AB_MERGE_C R152, R204, R9, R11 ;  /* 0x00000009cc98723e */ /* 0x000fe4000480700b */
[----:B------:R-:W-:Y:S02]  /*a2a0*/  F2FP.SATFINITE.E4M3.F32.PACK_AB_MERGE_C R166, R181, R168, R180 ;  /* 0x000000a8b5a6723e */ /* 0x000fe400048070b4 */
[C---:B-1----:R-:W-:Y:S01]  /*a2b0*/  F2FP.SATFINITE.E4M3.F32.PACK_AB_MERGE_C R201, R202.reuse, R201, RZ ;  /* 0x000000c9cac9723e */ /* 0x042fe200048070ff */
[----:B------:R-:W-:-:S03]  /*a2c0*/  FADD.FTZ R2, R202, R23 ;  /* 0x00000017ca027221 */ /* 0x000fc60000010000 */
[----:B------:R-:W-:Y:S01]  /*a2d0*/  F2FP.SATFINITE.E4M3.F32.PACK_AB_MERGE_C R167, R182, R173, R201 ;  /* 0x000000adb6a7723e */ /* 0x000fe200048070c9 */
[----:B------:R-:W-:Y:S06]  /*a2e0*/  @!P0 BRA `(.L_x_2585) ;  /* 0x0000000000048947 */ /* 0x000fec0003800000 */
[----:B------:R-:W-:Y:S01]  /*a2f0*/  BPT.TRAP 0x1 ;  /* 0x000000040000795c */ /* 0x000fe20000300000 */
.L_x_2585:
[----:B------:R0:W1:Y:S01]  /*a300*/  SYNCS.PHASECHK.TRANS64.TRYWAIT P1, [UR44+0x38850], R7 ;  /* 0x03885007ff0075a7 */ /* 0x000062000802016c */
[----:B------:R-:W-:Y:S05]  /*a310*/  @!P0 BRA `(.L_x_2586) ;  /* 0x0000000000048947 */ /* 0x000fea0003800000 */
[----:B------:R-:W-:Y:S01]  /*a320*/  BPT.TRAP 0x1 ;  /* 0x000000040000795c */ /* 0x000fe20000300000 */
.L_x_2586:
[----:B-1----:R-:W-:Y:S05]  /*a330*/  @P1 BRA `(.L_x_2587) ;  /* 0x0000000000081947 */ /* 0x002fea0003800000 */
[----:B------:R-:W1:Y:S02]  /*a340*/  SYNCS.PHASECHK.TRANS64.TRYWAIT P1, [UR44+0x38850], R7 ;  /* 0x03885007ff0075a7 */ /* 0x000e64000802016c */
[----:B-1----:R-:W-:Y:S05]  /*a350*/  @!P1 BRA `(.L_x_2588) ;  /* 0x0000009c00fc9947 */ /* 0x002fea0003800000 */
.L_x_2587:
        /* <DEDUP_REMOVED lines=27> */
.L_x_2589:
[----:B------:R-:W-:Y:S01]  /*a510*/  UISETP.GT.AND UP0, UPT, UR51, UR39, UPT ;  /* 0x000000273300728c */ /* 0x000fe2000bf04270 */
[----:B------:R-:W-:Y:S01]  /*a520*/  IMAD.MOV.U32 R5, RZ, RZ, R22 ;  /* 0x000000ffff057224 */ /* 0x000fe200078e0016 */
[----:B------:R-:W-:Y:S01]  /*a530*/  UIADD3 UR44, UR44, 0x38860, URZ ;  /* 0x000388602c2c7890 */ /* 0x000fe2000fffe03f */
[----:B-1----:R-:W-:Y:S01]  /*a540*/  IMAD.MOV.U32 R8, RZ, RZ, R177 ;  /* 0x000000ffff087224 */ /* 0x002fe200078e00b1 */
[----:B------:R-:W-:Y:S02]  /*a550*/  UIADD3 UR51, UR51, -0x1, URZ ;  /* 0xffffffff33337890 */ /* 0x000fe4000fffe03f */
[----:B------:R-:W-:Y:S01]  /*a560*/  PLOP3.LUT P1, PT, PT, PT, UP0, 0x80, 0x0 ;  /* 0x000000000000781c */ /* 0x000fe20003f2f008 */
[----:B------:R-:W-:-:S09]  /*a570*/  UPRMT UR44, UR45, 0x654, UR44 ;  /* 0x000006542d2c7896 */ /* 0x000fd2000800002c */
[----:B------:R-:W-:Y:S03]  /*a580*/  SYNCS.ARRIVE.TRANS64.RED.A1T0 RZ, [UR44], RZ ;  /* 0x000000ffffff79a7 */ /* 0x000fe6000810042c */
[----:B------:R-:W-:Y:S05]  /*a590*/  @P1 BRA `(.L_x_2590) ;  /* 0xffffffd4008c1947 */ /* 0x000fea000383ffff */
.L_x_2579:
[----:B------:R-:W-:Y:S01]  /*a5a0*/  ULDC.64 UR8, c[0x0][0x9a0] ;  /* 0x0002680000087ab9 */ /* 0x000fe20000000a00 */
[----:B------:R-:W-:Y:S01]  /*a5b0*/  IADD3 R16, -R16, 0xb, RZ ;  /* 0x0000000b10107810 */ /* 0x000fe20007ffe1ff */
[----:B------:R-:W-:Y:S01]  /*a5c0*/  UISETP.NE.U32.AND UP0, UPT, UR8, URZ, UPT ;  /* 0x0000003f0800728c */ /* 0x000fe2000bf05070 */
[----:B------:R-:W-:-:S03]  /*a5d0*/  IMAD.MOV.U32 R6, RZ, RZ, 0x3f800000 ;  /* 0x3f800000ff067424 */ /* 0x000fc600078e00ff */
        /* <DEDUP_REMOVED lines=17> */
[----:B------:R-:W-:-:S04]  /*a6f0*/  IMAD.U32 R4, RZ, RZ, UR6 ;  /* 0x00000006ff047e24 */ /* 0x000fc8000f8e00ff */
[----:B------:R-:W-:-:S05]  /*a700*/  IMAD.U32 R5, RZ, RZ, UR7 ;  /* 0x00000007ff057e24 */ /* 0x000fca000f8e00ff */
[----:B------:R3:W4:Y:S01]  /*a710*/  @P0 LDG.E R6, desc[UR46][R4.64] ;  /* 0x0000002e04060981 */ /* 0x000722000c1e1900 */
[----:B------:R-:W-:-:S03]  /*a720*/  IMAD.U32 R13, RZ, RZ, UR10 ;  /* 0x0000000aff0d7e24 */ /* 0x000fc6000f8e00ff */
[----:B------:R-:W5:Y:S04]  /*a730*/  SHFL.BFLY PT, R0, R3, 0x2, 0x1f ;  /* 0x0c401f0003007f89 */ /* 0x000f6800000e0000 */
[----:B0-----:R-:W1:Y:S01]  /*a740*/  SHFL.BFLY PT, R7, R2, 0x2, 0x1f ;  /* 0x0c401f0002077f89 */ /* 0x001e6200000e0000 */
[----:B---3--:R-:W-:Y:S02]  /*a750*/  IMAD.U32 R4, RZ, RZ, UR10 ;  /* 0x0000000aff047e24 */ /* 0x008fe4000f8e00ff */
[----:B-----5:R-:W-:Y:S01]  /*a760*/  FADD.FTZ R0, R0, R3 ;  /* 0x0000000300007221 */ /* 0x020fe20000010000 */
[----:B------:R-:W-:Y:S02]  /*a770*/  IMAD.MOV.U32 R3, RZ, RZ, RZ ;  /* 0x000000ffff037224 */ /* 0x000fe400078e00ff */
[----:B-1----:R-:W-:Y:S01]  /*a780*/  FADD.FTZ R8, R7, R2 ;  /* 0x0000000207087221 */ /* 0x002fe20000010000 */
[----:B------:R-:W-:Y:S01]  /*a790*/  IMAD.MOV.U32 R2, RZ, RZ, -0x800000 ;  /* 0xff800000ff027424 */ /* 0x000fe200078e00ff */
[----:B------:R-:W0:Y:S04]  /*a7a0*/  SHFL.BFLY PT, R7, R0, 0x1, 0x1f ;  /* 0x0c201f0000077f89 */ /* 0x000e2800000e0000 */
[----:B------:R-:W1:Y:S01]  /*a7b0*/  SHFL.BFLY PT, R9, R8, 0x1, 0x1f ;  /* 0x0c201f0008097f89 */ /* 0x000e6200000e0000 */
[----:B0-----:R-:W-:Y:S01]  /*a7c0*/  FADD.FTZ R10, R0, R7 ;  /* 0x00000007000a7221 */ /* 0x001fe20000010000 */
[----:B------:R-:W-:Y:S01]  /*a7d0*/  MOV R7, RZ ;  /* 0x000000ff00077202 */ /* 0x000fe20000000f00 */
[----:B------:R-:W-:-:S02]  /*a7e0*/  IMAD.MOV.U32 R0, RZ, RZ, -0x800000 ;  /* 0xff800000ff007424 */ /* 0x000fc400078e00ff */
[----:B-1----:R-:W-:Y:S01]  /*a7f0*/  FADD.FTZ R11, R8, R9 ;  /* 0x00000009080b7221 */ /* 0x002fe20000010000 */
[C---:B------:R-:W-:Y:S01]  /*a800*/  FSETP.NE.FTZ.AND P0, PT, R10.reuse, RZ, PT ;  /* 0x000000ff0a00720b */ /* 0x040fe20003f15000 */
[----:B------:R-:W-:Y:S02]  /*a810*/  FMUL.FTZ R9, R10, 0.00390625 ;  /* 0x3b8000000a097820 */ /* 0x000fe40000410000 */
[----:B------:R-:W-:-:S03]  /*a820*/  FMUL.FTZ R12, R11, 0.00390625 ;  /* 0x3b8000000b0c7820 */ /* 0x000fc60000410000 */
[----:B------:R-:W-:Y:S02]  /*a830*/  FSETP.NE.FTZ.AND P1, PT, R9, RZ, PT ;  /* 0x000000ff0900720b */ /* 0x000fe40003f35000 */
[----:B------:R-:W-:-:S05]  /*a840*/  FSETP.NE.FTZ.AND P2, PT, R12, RZ, PT ;  /* 0x000000ff0c00720b */ /* 0x000fca0003f55000 */
[----:B------:R0:W-:Y:S01]  /*a850*/  @P0 MUFU.RCP R3, R10 ;  /* 0x0000000a00030308 */ /* 0x0001e20000001000 */
[----:B------:R-:W-:-:S05]  /*a860*/  FSETP.NE.FTZ.AND P0, PT, R11, RZ, PT ;  /* 0x000000ff0b00720b */ /* 0x000fca0003f15000 */
[----:B------:R-:W-:Y:S02]  /*a870*/  @P1 FMUL.FTZ R4, R4, 0.69314718246459960938 ;  /* 0x3f31721804041820 */ /* 0x000fe40000410000 */
[----:B------:R-:W1:Y:S01]  /*a880*/  @P2 MUFU.LG2 R8, R12 ;  /* 0x0000000c00082308 */ /* 0x000e620000000c00 */
[----:B0-----:R-:W-:-:S07]  /*a890*/  @P2 FMUL.FTZ R10, R13, 0.69314718246459960938 ;  /* 0x3f3172180d0a2820 */ /* 0x001fce0000410000 */
[----:B------:R1:W0:Y:S08]  /*a8a0*/  @P1 MUFU.LG2 R5, R9 ;  /* 0x0000000900051308 */ /* 0x0002300000000c00 */
[----:B------:R-:W3:Y:S01]  /*a8b0*/  @P0 MUFU.RCP R7, R11 ;  /* 0x0000000b00070308 */ /* 0x000ee20000001000 */
[----:B-1----:R-:W-:Y:S01]  /*a8c0*/  @P2 FMUL.FTZ R9, R8, 0.69314718246459960938 ;  /* 0x3f31721808092820 */ /* 0x002fe20000410000 */
[----:B------:R-:W-:-:S03]  /*a8d0*/  PLOP3.LUT P0, PT, PT, PT, PT, 0x8, 0x0 ;  /* 0x000000000000781c */ /* 0x000fc60003f0e170 */
[----:B------:R-:W-:Y:S01]  /*a8e0*/  @P2 FFMA.FTZ R2, R10, R22, R9 ;  /* 0x000000160a022223 */ /* 0x000fe20000010009 */
[----:B0-----:R-:W-:-:S04]  /*a8f0*/  @P1 FMUL.FTZ R5, R5, 0.69314718246459960938 ;  /* 0x3f31721805051820 */ /* 0x001fc80000410000 */
[----:B------:R-:W-:Y:S01]  /*a900*/  @P1 FFMA.FTZ R0, R4, R177, R5 ;  /* 0x000000b104001223 */ /* 0x000fe20000010005 */
[-C--:B----4-:R-:W-:Y:S01]  /*a910*/  FMUL.FTZ R8, R3, R6.reuse ;  /* 0x0000000603087220 */ /* 0x090fe20000410000 */
        /* <DEDUP_REMOVED lines=128> */
[----:B--2---:R-:W-:-:S07]  /*b120*/  FMUL.FTZ R147, R147, R3 ;  /* 0x0000000393937220 */ /* 0x004fce0000410000 */
.L_x_2554:
        /* <DEDUP_REMOVED lines=24> */
[----:B------:R-:W-:Y:S01]  /*b2b0*/  UIADD3 UR9, UR5, UR9, URZ ;  /* 0x0000000905097290 */ /* 0x000fe2000fffe03f */
[----:B------:R-:W-:Y:S01]  /*b2c0*/  LEA.HI R5, R4, R7, RZ, 0x7 ;  /* 0x0000000704057211 */ /* 0x000fe200078f38ff */
[----:B------:R-:W-:Y:S01]  /*b2d0*/  UIMAD UR8, UR38, UR11, UR8 ;  /* 0x0000000b260872a4 */ /* 0x000fe2000f8e0208 */
[----:B------:R-:W-:-:S02]  /*b2e0*/  SEL R30, R44, R45, P0 ;  /* 0x0000002d2c1e7207 */ /* 0x000fc40000000000 */
[----:B------:R-:W-:Y:S01]  /*b2f0*/  LOP3.LUT R6, R5, 0xffffff80, RZ, 0xc0, !PT ;  /* 0xffffff8005067812 */ /* 0x000fe200078ec0ff */
[----:B------:R-:W-:Y:S01]  /*b300*/  UIADD3 UR8, UR7, UR8, URZ ;  /* 0x0000000807087290 */ /* 0x000fe2000fffe03f */
[----:B------:R-:W-:Y:S02]  /*b310*/  SEL R44, R45, R44, P0 ;  /* 0x0000002c2d2c7207 */ /* 0x000fe40000000000 */
[----:B------:R-:W-:Y:S01]  /*b320*/  SHF.R.S32.HI R9, RZ, 0x7, R5 ;  /* 0x00000007ff097819 */ /* 0x000fe20000011405 */
[----:B------:R-:W-:Y:S01]  /*b330*/  IMAD.IADD R45, R7, 0x1, -R6 ;  /* 0x00000001072d7824 */ /* 0x000fe200078e0a06 */
[----:B------:R-:W-:Y:S02]  /*b340*/  LEA.HI R10, R4, R7, RZ, 0x2 ;  /* 0x00000007040a7211 */ /* 0x000fe400078f10ff */
[----:B------:R-:W-:Y:S02]  /*b350*/  SEL R18, R32, R33, P0 ;  /* 0x0000002120127207 */ /* 0x000fe40000000000 */
[----:B------:R-:W-:-:S02]  /*b360*/  SHF.R.S32.HI R6, RZ, 0x1f, R45 ;  /* 0x0000001fff067819 */ /* 0x000fc4000001142d */
[----:B------:R-:W-:Y:S02]  /*b370*/  SEL R32, R33, R32, P0 ;  /* 0x0000002021207207 */ /* 0x000fe40000000000 */
[----:B------:R-:W-:Y:S02]  /*b380*/  LEA.HI R11, R6, R45, RZ, 0x2 ;  /* 0x0000002d060b7211 */ /* 0x000fe400078f10ff */
[----:B------:R-:W-:Y:S02]  /*b390*/  SEL R218, R82, R83, P0 ;  /* 0x0000005352da7207 */ /* 0x000fe40000000000 */
[----:B------:R-:W-:Y:S02]  /*b3a0*/  SEL R33, R83, R82, P0 ;  /* 0x0000005253217207 */ /* 0x000fe40000000000 */
[----:B------:R-:W-:Y:S02]  /*b3b0*/  LEA.HI R4, R5, R9, RZ, 0x1 ;  /* 0x0000000905047211 */ /* 0x000fe400078f08ff */
[----:B------:R-:W-:-:S02]  /*b3c0*/  LOP3.LUT R82, R10, 0xfffffffc, RZ, 0xc0, !PT ;  /* 0xfffffffc0a527812 */ /* 0x000fc400078ec0ff */
[--C-:B------:R-:W-:Y:S02]  /*b3d0*/  SHF.R.S32.HI R5, RZ, 0x2, R11.reuse ;  /* 0x00000002ff057819 */ /* 0x100fe4000001140b */
[----:B------:R-:W-:Y:S01]  /*b3e0*/  SHF.R.S32.HI R10, RZ, 0x1f, R11 ;  /* 0x0000001fff0a7819 */ /* 0x000fe2000001140b */
[----:B------:R-:W-:Y:S01]  /*b3f0*/  IMAD.IADD R82, R7, 0x1, -R82 ;  /* 0x0000000107527824 */ /* 0x000fe200078e0a52 */
[----:B------:R-:W-:Y:S01]  /*b400*/  LOP3.LUT R4, R4, 0x3fffffe, RZ, 0xc0, !PT ;  /* 0x03fffffe04047812 */ /* 0x000fe200078ec0ff */
[----:B------:R-:W-:Y:S01]  /*b410*/  IMAD.U32 R7, RZ, RZ, UR5 ;  /* 0x00000005ff077e24 */ /* 0x000fe2000f8e00ff */
[----:B------:R-:W-:Y:S01]  /*b420*/  LEA.HI R10, R10, R5, RZ, 0x3 ;  /* 0x000000050a0a7211 */ /* 0x000fe200078f18ff */
[----:B------:R-:W-:Y:S01]  /*b430*/  IMAD.U32 R7, RZ, RZ, UR9 ;  /* 0x00000009ff077e24 */ /* 0x000fe2000f8e00ff */
[----:B------:R-:W-:Y:S02]  /*b440*/  IADD3 R9, R9, -R4, RZ ;  /* 0x8000000409097210 */ /* 0x000fe40007ffe0ff */
[----:B------:R-:W-:-:S02]  /*b450*/  LOP3.LUT R4, R10, 0xfffffff8, RZ, 0xc0, !PT ;  /* 0xfffffff80a047812 */ /* 0x000fc400078ec0ff */
[----:B------:R-:W-:Y:S02]  /*b460*/  LEA.HI R6, R6, R45, RZ, 0x5 ;  /* 0x0000002d06067211 */ /* 0x000fe400078f28ff */
[----:B------:R-:W-:Y:S01]  /*b470*/  SEL R208, R38, R39, P0 ;  /* 0x0000002726d07207 */ /* 0x000fe20000000000 */
[----:B------:R-:W-:Y:S01]  /*b480*/  IMAD.IADD R4, R5, 0x1, -R4 ;  /* 0x0000000105047824 */ /* 0x000fe200078e0a04 */
[----:B------:R-:W-:Y:S02]  /*b490*/  SEL R15, R39, R38, P0 ;  /* 0x00000026270f7207 */ /* 0x000fe40000000000 */
[----:B------:R-:W-:Y:S02]  /*b4a0*/  SEL R38, R42, R43, P0 ;  /* 0x0000002b2a267207 */ /* 0x000fe40000000000 */
[----:B------:R-:W-:Y:S02]  /*b4b0*/  SEL R17, R43, R42, P0 ;  /* 0x0000002a2b117207 */ /* 0x000fe40000000000 */
[----:B------:R-:W-:-:S02]  /*b4c0*/  SEL R42, R46, R47, P0 ;  /* 0x0000002f2e2a7207 */ /* 0x000fc40000000000 */
[----:B------:R-:W-:Y:S02]  /*b4d0*/  SEL R19, R47, R46, P0 ;  /* 0x0000002e2f137207 */ /* 0x000fe40000000000 */
[----:B------:R-:W-:Y:S01]  /*b4e0*/  SHF.R.S32.HI R5, RZ, 0x5, R6 ;  /* 0x00000005ff057819 */ /* 0x000fe20000011406 */
[----:B------:R-:W-:Y:S01]  /*b4f0*/  IMAD.U32 R6, RZ, RZ, UR4 ;  /* 0x00000004ff067e24 */ /* 0x000fe2000f8e00ff */
[----:B------:R-:W-:Y:S01]  /*b500*/  LEA.HI R47, R82, R82, RZ, 0x1 ;  /* 0x00000052522f7211 */ /* 0x000fe200078f08ff */
[----:B------:R-:W0:Y:S01]  /*b510*/  S2UR UR4, SR_CTAID.Y ;  /* 0x00000000000479c3 */ /* 0x000e220000002600 */
[----:B------:R-:W-:Y:S01]  /*b520*/  SEL R20, R36, R37, P0 ;  /* 0x0000002524147207 */ /* 0x000fe20000000000 */
[----:B------:R-:W-:Y:S01]  /*b530*/  IMAD R10, R5, 0x10, R4 ;  /* 0x00000010050a7824 */ /* 0x000fe200078e0204 */
[----:B------:R-:W-:Y:S01]  /*b540*/  SEL R36, R37, R36, P0 ;  /* 0x0000002425247207 */ /* 0x000fe20000000000 */
[----:B------:R-:W-:Y:S01]  /*b550*/  IMAD.U32 R5, RZ, RZ, UR7 ;  /* 0x00000007ff057e24 */ /* 0x000fe2000f8e00ff */
[----:B------:R-:W-:Y:S01]  /*b560*/  LOP3.LUT R47, R47, 0x1ffffffe, RZ, 0xc0, !PT ;  /* 0x1ffffffe2f2f7812 */ /* 0x000fe200078ec0ff */
[----:B------:R-:W1:Y:S01]  /*b570*/  S2R R37, SR_CTAID.X ;  /* 0x0000000000257919 */ /* 0x000e620000002500 */
[----:B------:R-:W-:Y:S01]  /*b580*/  SEL R14, R24, R25, P0 ;  /* 0x00000019180e7207 */ /* 0x000fe20000000000 */
[----:B------:R-:W-:Y:S01]  /*b590*/  IMAD.U32 R4, RZ, RZ, UR6 ;  /* 0x00000006ff047e24 */ /* 0x000fe2000f8e00ff */
[----:B------:R-:W-:Y:S01]  /*b5a0*/  SEL R24, R25, R24, P0 ;  /* 0x0000001819187207 */ /* 0x000fe20000000000 */
[----:B------:R-:W-:Y:S01]  /*b5b0*/  IMAD.IADD R47, R82, 0x1, -R47 ;  /* 0x00000001522f7824 */ /* 0x000fe200078e0a2f */
        /* <DEDUP_REMOVED lines=20> */
[----:B------:R-:W-:Y:S02]  /*b700*/  LEA R10, R9, R10, 0x6 ;  /* 0x0000000a090a7211 */ /* 0x000fe400078e30ff */
        /* <DEDUP_REMOVED lines=11> */
[----:B------:R-:W-:Y:S01]  /*b7c0*/  LOP3.LUT R82, R11, 0x7ffffffc, RZ, 0xc0, !PT ;  /* 0x7ffffffc0b527812 */ /* 0x000fe200078ec0ff */
[--C-:B------:R-:W-:Y:S01]  /*b7d0*/  IMAD R11, R47, 0x8, R10.reuse ;  /* 0x000000082f0b7824 */ /* 0x100fe200078e020a */
[----:B------:R-:W-:Y:S01]  /*b7e0*/  SEL R156, R60, R61, P0 ;  /* 0x0000003d3c9c7207 */ /* 0x000fe20000000000 */
[C---:B-1----:R-:W-:Y:S01]  /*b7f0*/  IMAD R10, R37.reuse, 0x80, R10 ;  /* 0x00000080250a7824 */ /* 0x042fe200078e020a */
[----:B------:R-:W-:Y:S01]  /*b800*/  SEL R160, R68, R69, P0 ;  /* 0x0000004544a07207 */ /* 0x000fe20000000000 */
[----:B------:R-:W-:Y:S01]  /*b810*/  IMAD R11, R37, 0x80, R11 ;  /* 0x00000080250b7824 */ /* 0x000fe200078e020b */
[----:B------:R-:W-:Y:S01]  /*b820*/  SEL R136, R137, R136, P0 ;  /* 0x0000008889887207 */ /* 0x000fe20000000000 */
[----:B------:R-:W-:Y:S01]  /*b830*/  IMAD.IADD R9, R45, 0x1, -R82 ;  /* 0x000000012d097824 */ /* 0x000fe200078e0a52 */
[----:B------:R-:W-:-:S02]  /*b840*/  SEL R224, R98, R99, P0 ;  /* 0x0000006362e07207 */ /* 0x000fc40000000000 */
[----:B------:R-:W-:Y:S01]  /*b850*/  SEL R60, R61, R60, P0 ;  /* 0x0000003c3d3c7207 */ /* 0x000fe20000000000 */
[----:B------:R-:W-:Y:S01]  /*b860*/  IMAD.SHL.U32 R9, R9, 0x2, RZ ;  /* 0x0000000209097824 */ /* 0x000fe200078e00ff */
        /* <DEDUP_REMOVED lines=74> */
[----:B--2---:R-:W-:Y:S01]  /*bd10*/  SHFL.IDX PT, R20, R20, R3, 0x1c1f ;  /* 0x001c1f0314147589 */ /* 0x004fe200000e0000 */
[----:B------:R-:W-:Y:S02]  /*bd20*/  LOP3.LUT R81, R3, 0x2, RZ, 0x3c, !PT ;  /* 0x0000000203517812 */ /* 0x000fe400078e3cff */
[----:B------:R-:W-:Y:S01]  /*bd30*/  SEL R226, R110, R111, P0 ;  /* 0x0000006f6ee27207 */ /* 0x000fe20000000000 */
[----:B------:R-:W-:Y:S01]  /*bd40*/  SHFL.IDX PT, R97, R176, R3, 0x1c1f ;  /* 0x001c1f03b0617589 */ /* 0x000fe200000e0000 */
[----:B------:R-:W-:-:S02]  /*bd50*/  SEL R126, R127, R126, P0 ;  /* 0x0000007e7f7e7207 */ /* 0x000fc40000000000 */
[----:B------:R-:W-:Y:S01]  /*bd60*/  SEL R110, R111, R110, P0 ;  /* 0x0000006e6f6e7207 */ /* 0x000fe20000000000 */
[----:B------:R-:W-:Y:S01]  /*bd70*/  SHFL.IDX PT, R95, R36, R81, 0x1c1f ;  /* 0x001c1f51245f7589 */ /* 0x000fe200000e0000 */
[----:B------:R-:W-:-:S03]  /*bd80*/  LOP3.LUT P1, RZ, R45, 0x3, RZ, 0xc0, !PT ;  /* 0x000000032dff7812 */ /* 0x000fc6000782c0ff */
        /* <DEDUP_REMOVED lines=21> */
[----:B------:R-:W-:Y:S04]  /*bee0*/  SHFL.IDX PT, R152, R152, R3, 0x1c1f ;  /* 0x001c1f0398987589 */ /* 0x000fe800000e0000 */
[----:B------:R-:W-:Y:S04]  /*bef0*/  SHFL.IDX PT, R38, R75, R3, 0x1c1f ;  /* 0x001c1f034b267589 */ /* 0x000fe800000e0000 */
[----:B------:R-:W-:Y:S01]  /*bf00*/  SHFL.IDX PT, R85, R28, R81, 0x1c1f ;  /* 0x001c1f511c557589 */ /* 0x000fe200000e0000 */
[----:B-1----:R-:W-:-:S03]  /*bf10*/  ISETP.NE.AND P2, PT, R8, 0x1, PT ;  /* 0x000000010800780c */ /* 0x002fc60003f45270 */
[----:B------:R-:W1:Y:S04]  /*bf20*/  SHFL.IDX PT, R73, R32, R81, 0x1c1f ;  /* 0x001c1f5120497589 */ /* 0x000e6800000e0000 */
[----:B------:R-:W-:Y:S04]  /*bf30*/  SHFL.IDX PT, R119, R52, R81, 0x1c1f ;  /* 0x001c1f5134777589 */ /* 0x000fe800000e0000 */
[----:B------:R-:W-:Y:S04]  /*bf40*/  SHFL.IDX PT, R146, R146, R3, 0x1c1f ;  /* 0x001c1f0392927589 */ /* 0x000fe800000e0000 */
[----:B------:R-:W-:Y:S04]  /*bf50*/  SHFL.IDX PT, R158, R158, R3, 0x1c1f ;  /* 0x001c1f039e9e7589 */ /* 0x000fe800000e0000 */
[----:B------:R-:W2:Y:S04]  /*bf60*/  SHFL.IDX PT, R75, R48, R81, 0x1c1f ;  /* 0x001c1f51304b7589 */ /* 0x000ea800000e0000 */
[----:B------:R-:W-:Y:S04]  /*bf70*/  SHFL.IDX PT, R147, R64, R81, 0x1c1f ;  /* 0x001c1f5140937589 */ /* 0x000fe800000e0000 */
[----:B------:R-:W-:Y:S04]  /*bf80*/  SHFL.IDX PT, R101, R180, R3, 0x1c1f ;  /* 0x001c1f03b4657589 */ /* 0x000fe800000e0000 */
[----:B------:R-:W-:Y:S04]  /*bf90*/  SHFL.IDX PT, R157, R92, R81, 0x1c1f ;  /* 0x001c1f515c9d7589 */ /* 0x000fe800000e0000 */
[----:B------:R-:W3:Y:S04]  /*bfa0*/  SHFL.IDX PT, R108, R108, R81, 0x1c1f ;  /* 0x001c1f516c6c7589 */ /* 0x000ee800000e0000 */
[----:B------:R-:W-:Y:S04]  /*bfb0*/  SHFL.IDX PT, R117, R196, R3, 0x1c1f ;  /* 0x001c1f03c4757589 */ /* 0x000fe800000e0000 */
[----:B------:R-:W-:Y:S04]  /*bfc0*/  SHFL.IDX PT, R92, R140, R81, 0x1c1f ;  /* 0x001c1f518c5c7589 */ /* 0x000fe800000e0000 */
[----:B------:R-:W-:Y:S04]  /*bfd0*/  SHFL.IDX PT, R107, R186, R3, 0x1c1f ;  /* 0x001c1f03ba6b7589 */ /* 0x000fe800000e0000 */
[----:B------:R-:W4:Y:S04]  /*bfe0*/  SHFL.IDX PT, R120, R120, R81, 0x1c1f ;  /* 0x001c1f5178787589 */ /* 0x000f2800000e0000 */
[----:B------:R-:W-:Y:S04]  /*bff0*/  SHFL.IDX PT, R93, R198, R3, 0x1c1f ;  /* 0x001c1f03c65d7589 */ /* 0x000fe800000e0000 */
[----:B------:R-:W-:Y:S04]  /*c000*/  SHFL.IDX PT, R90, R202, R3, 0x1c1f ;  /* 0x001c1f03ca5a7589 */ /* 0x000fe800000e0000 */
[----:B------:R-:W-:Y:S04]  /*c010*/  SHFL.IDX PT, R159, R88, R81, 0x1c1f ;  /* 0x001c1f51589f7589 */ /* 0x000fe800000e0000 */
[----:B------:R-:W-:Y:S04]  /*c020*/  SHFL.IDX PT, R180, R144, R81, 0x1c1f ;  /* 0x001c1f5190b47589 */ /* 0x000fe800000e0000 */
[----:B------:R1:W-:Y:S04]  /*c030*/  SHFL.IDX PT, R121, R26, R81, 0x1c1f ;  /* 0x001c1f511a797589 */ /* 0x0003e800000e0000 */
[----:B------:R5:W-:Y:S04]  /*c040*/  SHFL.IDX PT, R135, R25, R81, 0x1c1f ;  /* 0x001c1f5119877589 */ /* 0x000be800000e0000 */
[----:B------:R0:W-:Y:S01]  /*c050*/  SHFL.IDX PT, R145, R27, R81, 0x1c1f ;  /* 0x001c1f511b917589 */ /* 0x0001e200000e0000 */
[----:B-1----:R-:W-:-:S03]  /*c060*/  SEL R26, R18, R73, P0 ;  /* 0x00000049121a7207 */ /* 0x002fc60000000000 */
[----:B------:R-:W-:Y:S01]  /*c070*/  SHFL.IDX PT, R91, R200, R3, 0x1c1f ;  /* 0x001c1f03c85b7589 */ /* 0x000fe200000e0000 */
[----:B-----5:R-:W-:-:S03]  /*c080*/  SEL R25, R95, R20, P0 ;  /* 0x000000145f197207 */ /* 0x020fc60000000000 */
[----:B------:R-:W-:Y:S01]  /*c090*/  SHFL.IDX PT, R149, R76, R81, 0x1c1f ;  /* 0x001c1f514c957589 */ /* 0x000fe200000e0000 */
[----:B0-----:R-:W-:-:S03]  /*c0a0*/  SEL R27, R20, R95, P0 ;  /* 0x0000005f141b7207 */ /* 0x001fc60000000000 */
[----:B------:R-:W-:Y:S01]  /*c0b0*/  SHFL.IDX PT, R88, R148, R81, 0x1c1f ;  /* 0x001c1f5194587589 */ /* 0x000fe200000e0000 */
[----:B------:R-:W-:Y:S02]  /*c0c0*/  SEL R95, R97, R100, P0 ;  /* 0x00000064615f7207 */ /* 0x000fe40000000000 */
[----:B------:R-:W-:Y:S01]  /*c0d0*/  SEL R97, R100, R97, P0 ;  /* 0x0000006164617207 */ /* 0x000fe20000000000 */
[----:B------:R-:W-:Y:S01]  /*c0e0*/  SHFL.IDX PT, R89, R204, R3, 0x1c1f ;  /* 0x001c1f03cc597589 */ /* 0x000fe200000e0000 */
[----:B------:R-:W-:-:S03]  /*c0f0*/  SEL R100, R104, R99, P0 ;  /* 0x0000006368647207 */ /* 0x000fc60000000000 */
[----:B------:R-:W-:Y:S04]  /*c100*/  SHFL.IDX PT, R37, R134, R3, 0x1c1f ;  /* 0x001c1f0386257589 */ /* 0x000fe800000e0000 */
[----:B------:R0:W-:Y:S04]  /*c110*/  SHFL.IDX PT, R76, R31, R81, 0x1c1f ;  /* 0x001c1f511f4c7589 */ /* 0x0001e800000e0000 */
[----:B------:R-:W-:Y:S04]  /*c120*/  SHFL.IDX PT, R82, R208, R3, 0x1c1f ;  /* 0x001c1f03d0527589 */ /* 0x000fe800000e0000 */
[----:B------:R1:W-:Y:S01]  /*c130*/  SHFL.IDX PT, R123, R15, R81, 0x1c1f ;  /* 0x001c1f510f7b7589 */ /* 0x0003e200000e0000 */
[----:B0-----:R-:W-:-:S03]  /*c140*/  SEL R31, R16, R85, P0 ;  /* 0x00000055101f7207 */ /* 0x001fc60000000000 */
[----:B------:R0:W-:Y:S04]  /*c150*/  SHFL.IDX PT, R134, R21, R81, 0x1c1f ;  /* 0x001c1f5115867589 */ /* 0x0001e800000e0000 */
[----:B------:R5:W-:Y:S01]  /*c160*/  SHFL.IDX PT, R144, R23, R81, 0x1c1f ;  /* 0x001c1f5117907589 */ /* 0x000be200000e0000 */
[----:B-1----:R-:W-:-:S03]  /*c170*/  SEL R15, R156, R137, P0 ;  /* 0x000000899c0f7207 */ /* 0x002fc60000000000 */
[----:B------:R1:W-:Y:S01]  /*c180*/  SHFL.IDX PT, R44, R98, R81, 0x1c1f ;  /* 0x001c1f51622c7589 */ /* 0x0003e200000e0000 */
[----:B0-----:R-:W-:-:S03]  /*c190*/  SEL R21, R102, R69, P0 ;  /* 0x0000004566157207 */ /* 0x001fc60000000000 */
[----:B------:R-:W-:Y:S01]  /*c1a0*/  SHFL.IDX PT, R14, R14, R3, 0x1c1f ;  /* 0x001c1f030e0e7589 */ /* 0x000fe200000e0000 */
[----:B-----5:R-:W-:-:S03]  /*c1b0*/  SEL R23, R69, R102, P0 ;  /* 0x0000006645177207 */ /* 0x020fc60000000000 */
[----:B------:R0:W5:Y:S01]  /*c1c0*/  SHFL.IDX PT, R87, R24, R81, 0x1c1f ;  /* 0x001c1f5118577589 */ /* 0x00016200000e0000 */
[----:B------:R-:W-:Y:S02]  /*c1d0*/  SEL R102, R103, R112, P0 ;  /* 0x0000007067667207 */ /* 0x000fe40000000000 */
[----:B-1----:R-:W-:Y:S01]  /*c1e0*/  SEL R98, R99, R104, P0 ;  /* 0x0000006863627207 */ /* 0x002fe20000000000 */
[----:B------:R-:W-:Y:S01]  /*c1f0*/  SHFL.IDX PT, R154, R154, R3, 0x1c1f ;  /* 0x001c1f039a9a7589 */ /* 0x000fe200000e0000 */
[----:B------:R-:W-:Y:S02]  /*c200*/  SEL R104, R112, R103, P0 ;  /* 0x0000006770687207 */ /* 0x000fe40000000000 */
[----:B------:R-:W-:Y:S01]  /*c210*/  SEL R103, R105, R116, P0 ;  /* 0x0000007469677207 */ /* 0x000fe20000000000 */
[----:B------:R-:W-:Y:S01]  /*c220*/  SHFL.IDX PT, R83, R206, R3, 0x1c1f ;  /* 0x001c1f03ce537589 */ /* 0x000fe200000e0000 */
[----:B------:R-:W-:Y:S02]  /*c230*/  SEL R105, R116, R105, P0 ;  /* 0x0000006974697207 */ /* 0x000fe40000000000 */
[----:B------:R-:W-:Y:S01]  /*c240*/  SEL R116, R136, R115, P0 ;  /* 0x0000007388747207 */ /* 0x000fe20000000000 */
[----:B------:R-:W1:Y:S01]  /*c250*/  SHFL.IDX PT, R143, R56, R81, 0x1c1f ;  /* 0x001c1f51388f7589 */ /* 0x000e6200000e0000 */
[----:B0-----:R-:W-:-:S02]  /*c260*/  SEL R24, R73, R18, P0 ;  /* 0x0000001249187207 */ /* 0x001fc40000000000 */
[----:B--2---:R-:W-:Y:S01]  /*c270*/  SEL R18, R146, R75, P0 ;  /* 0x0000004b92127207 */ /* 0x004fe20000000000 */
[----:B------:R-:W-:Y:S01]  /*c280*/  SHFL.IDX PT, R178, R34, R81, 0x1c1f ;  /* 0x001c1f5122b27589 */ /* 0x000fe200000e0000 */
[----:B---3--:R-:W-:Y:S02]  /*c290*/  SEL R99, R101, R108, P0 ;  /* 0x0000006c65637207 */ /* 0x008fe40000000000 */
[----:B------:R-:W-:Y:S01]  /*c2a0*/  SEL R101, R108, R101, P0 ;  /* 0x000000656c657207 */ /* 0x000fe20000000000 */
[----:B------:R0:W-:Y:S01]  /*c2b0*/  SHFL.IDX PT, R176, R17, R81, 0x1c1f ;  /* 0x001c1f5111b07589 */ /* 0x0001e200000e0000 */
[----:B----4-:R-:W-:-:S03]  /*c2c0*/  SEL R108, R120, R107, P0 ;  /* 0x0000006b786c7207 */ /* 0x010fc60000000000 */
[----:B------:R2:W-:Y:S01]  /*c2d0*/  SHFL.IDX PT, R48, R19, R81, 0x1c1f ;  /* 0x001c1f5113307589 */ /* 0x0005e200000e0000 */
[----:B-----5:R-:W-:Y:S02]  /*c2e0*/  SEL R30, R14, R87, P0 ;  /* 0x000000570e1e7207 */ /* 0x020fe40000000000 */
[----:B------:R-:W-:Y:S01]  /*c2f0*/  SEL R28, R87, R14, P0 ;  /* 0x0000000e571c7207 */ /* 0x000fe20000000000 */
[----:B------:R-:W-:Y:S01]  /*c300*/  SHFL.IDX PT, R49, R46, R3, 0x1c1f ;  /* 0x001c1f032e317589 */ /* 0x000fe200000e0000 */
[----:B0-----:R-:W-:-:S03]  /*c310*/  SEL R17, R119, R152, P0 ;  /* 0x0000009877117207 */ /* 0x001fc60000000000 */
[----:B------:R0:W-:Y:S01]  /*c320*/  SHFL.IDX PT, R129, R35, R81, 0x1c1f ;  /* 0x001c1f5123817589 */ /* 0x0001e200000e0000 */
[----:B--2---:R-:W-:-:S03]  /*c330*/  SEL R19, R152, R119, P0 ;  /* 0x0000007798137207 */ /* 0x004fc60000000000 */
[----:B------:R2:W-:Y:S01]  /*c340*/  SHFL.IDX PT, R52, R114, R81, 0x1c1f ;  /* 0x001c1f5172347589 */ /* 0x0005e200000e0000 */
[----:B------:R-:W3:Y:S01]  /*c350*/  LDC R152, c[0x0][0xc50] ;  /* 0x00031400ff987b82 */ /* 0x000ee20000000800 */
[----:B------:R-:W-:Y:S02]  /*c360*/  SEL R119, R88, R91, P0 ;  /* 0x0000005b58777207 */ /* 0x000fe40000000000 */
[----:B------:R-:W-:Y:S01]  /*c370*/  SHFL.IDX PT, R50, R50, R3, 0x1c1f ;  /* 0x001c1f0332327589 */ /* 0x000fe200000e0000 */
[----:B-1----:R-:W-:Y:S02]  /*c380*/  SEL R14, R154, R143, P0 ;  /* 0x0000008f9a0e7207 */ /* 0x002fe40000000000 */
[----:B0-----:R-:W-:Y:S01]  /*c390*/  SEL R35, R137, R156, P0 ;  /* 0x0000009c89237207 */ /* 0x001fe20000000000 */
[----:B------:R-:W-:Y:S01]  /*c3a0*/  SHFL.IDX PT, R162, R162, R3, 0x1c1f ;  /* 0x001c1f03a2a27589 */ /* 0x000fe200000e0000 */
[----:B------:R-:W-:Y:S02]  /*c3b0*/  SEL R34, R143, R154, P0 ;  /* 0x0000009a8f227207 */ /* 0x000fe40000000000 */
[----:B--2---:R-:W-:Y:S01]  /*c3c0*/  SEL R114, R115, R136, P0 ;  /* 0x0000008873727207 */ /* 0x004fe20000000000 */
[----:B------:R-:W0:Y:S01]  /*c3d0*/  SHFL.IDX PT, R151, R72, R81, 0x1c1f ;  /* 0x001c1f5148977589 */ /* 0x000e2200000e0000 */
[----:B------:R-:W1:Y:S01]  /*c3e0*/  LDC.64 R136, c[0x0][0xbd8] ;  /* 0x0002f600ff887b82 */ /* 0x000e620000000a00 */
[----:B------:R-:W-:-:S02]  /*c3f0*/  SEL R115, R117, R92, P0 ;  /* 0x0000005c75737207 */ /* 0x000fc40000000000 */
[----:B------:R-:W-:Y:S01]  /*c400*/  SHFL.IDX PT, R51, R210, R3, 0x1c1f ;  /* 0x001c1f03d2337589 */ /* 0x000fe200000e0000 */
[----:B------:R-:W-:Y:S02]  /*c410*/  SEL R117, R92, R117, P0 ;  /* 0x000000755c757207 */ /* 0x000fe40000000000 */
[----:B------:R-:W-:Y:S01]  /*c420*/  SEL R92, R93, R180, P0 ;  /* 0x000000b45d5c7207 */ /* 0x000fe20000000000 */
[----:B------:R-:W2:Y:S01]  /*c430*/  SHFL.IDX PT, R164, R164, R3, 0x1c1f ;  /* 0x001c1f03a4a47589 */ /* 0x000ea200000e0000 */
[----:B------:R-:W4:Y:S03]  /*c440*/  @P2 LDC R154, c[0x0][0xbec] ;  /* 0x0002fb00ff9a2b82 */ /* 0x000f260000000800 */
[----:B------:R-:W-:Y:S04]  /*c450*/  SHFL.IDX PT, R53, R212, R3, 0x1c1f ;  /* 0x001c1f03d4357589 */ /* 0x000fe800000e0000 */
[----:B------:R5:W3:Y:S04]  /*c460*/  SHFL.IDX PT, R148, R29, R81, 0x1c1f ;  /* 0x001c1f511d947589 */ /* 0x000ae800000e0000 */
[----:B------:R-:W-:Y:S04]  /*c470*/  SHFL.IDX PT, R71, R22, R3, 0x1c1f ;  /* 0x001c1f0316477589 */ /* 0x000fe800000e0000 */
[----:B------:R-:W-:Y:S01]  /*c480*/  SHFL.IDX PT, R22, R79, R3, 0x1c1f ;  /* 0x001c1f034f167589 */ /* 0x000fe200000e0000 */
[----:B0-----:R-:W-:-:S02]  /*c490*/  SEL R72, R162, R151, P0 ;  /* 0x00000097a2487207 */ /* 0x001fc40000000000 */
[----:B-----5:R-:W-:Y:S01]  /*c4a0*/  SEL R29, R85, R16, P0 ;  /* 0x00000010551d7207 */ /* 0x020fe20000000000 */
[----:B------:R0:W-:Y:S01]  /*c4b0*/  SHFL.IDX PT, R79, R68, R81, 0x1c1f ;  /* 0x001c1f51444f7589 */ /* 0x0001e200000e0000 */
[----:B------:R-:W-:-:S03]  /*c4c0*/  SEL R16, R75, R146, P0 ;  /* 0x000000924b107207 */ /* 0x000fc60000000000 */
[----:B------:R5:W-:Y:S01]  /*c4d0*/  SHFL.IDX PT, R140, R70, R81, 0x1c1f ;  /* 0x001c1f51468c7589 */ /* 0x000be200000e0000 */
[----:B--2---:R-:W-:Y:S01]  /*c4e0*/  SEL R73, R164, R149, P0 ;  /* 0x00000095a4497207 */ /* 0x004fe20000000000 */
[----:B----4-:R-:W-:Y:S01]  /*c4f0*/  @P2 IMAD.HI.U32 R154, R11, R154, RZ ;  /* 0x0000009a0b9a2227 */ /* 0x010fe200078e00ff */
[----:B------:R-:W-:Y:S01]  /*c500*/  SEL R75, R149, R164, P0 ;  /* 0x000000a4954b7207 */ /* 0x000fe20000000000 */
[----:B------:R-:W-:Y:S01]  /*c510*/  SHFL.IDX PT, R58, R58, R3, 0x1c1f ;  /* 0x001c1f033a3a7589 */ /* 0x000fe200000e0000 */
[----:B0-----:R-:W-:-:S03]  /*c520*/  SEL R68, R158, R147, P0 ;  /* 0x000000939e447207 */ /* 0x001fc60000000000 */
[----:B------:R-:W-:Y:S01]  /*c530*/  SHFL.IDX PT, R141, R78, R81, 0x1c1f ;  /* 0x001c1f514e8d7589 */ /* 0x000fe200000e0000 */
[----:B---3--:R-:W-:Y:S02]  /*c540*/  SEL R143, R148, R53, P0 ;  /* 0x00000035948f7207 */ /* 0x008fe40000000000 */
[----:B-----5:R-:W-:Y:S01]  /*c550*/  SEL R70, R147, R158, P0 ;  /* 0x0000009e93467207 */ /* 0x020fe20000000000 */
[----:B------:R-:W-:Y:S01]  /*c560*/  SHFL.IDX PT, R109, R188, R3, 0x1c1f ;  /* 0x001c1f03bc6d7589 */ /* 0x000fe200000e0000 */
[----:B------:R-:W0:Y:S03]  /*c570*/  LDC.64 R146, c[0x0][0xb40] ;  /* 0x0002d000ff927b82 */ /* 0x000e260000000a00 */
[----:B------:R-:W2:Y:S04]  /*c580*/  SHFL.IDX PT, R188, R40, R81, 0x1c1f ;  /* 0x001c1f5128bc7589 */ /* 0x000ea800000e0000 */
[----:B------:R3:W-:Y:S04]  /*c590*/  SHFL.IDX PT, R32, R106, R81, 0x1c1f ;  /* 0x001c1f516a207589 */ /* 0x0007e800000e0000 */
[----:B------:R4:W-:Y:S04]  /*c5a0*/  SHFL.IDX PT, R40, R118, R81, 0x1c1f ;  /* 0x001c1f5176287589 */ /* 0x0009e800000e0000 */
[----:B------:R-:W-:Y:S01]  /*c5b0*/  SHFL.IDX PT, R182, R132, R81, 0x1c1f ;  /* 0x001c1f5184b67589 */ /* 0x000fe200000e0000 */
[----:B---3--:R-:W-:-:S02]  /*c5c0*/  SEL R106, R107, R120, P0 ;  /* 0x000000786b6a7207 */ /* 0x008fc40000000000 */
[----:B------:R-:W-:Y:S01]  /*c5d0*/  SEL R120, R90, R121, P0 ;  /* 0x000000795a787207 */ /* 0x000fe20000000000 */
[----:B------:R-:W-:Y:S01]  /*c5e0*/  SHFL.IDX PT, R57, R216, R3, 0x1c1f ;  /* 0x001c1f03d8397589 */ /* 0x000fe200000e0000 */
[----:B----4-:R-:W-:Y:S02]  /*c5f0*/  SEL R118, R180, R93, P0 ;  /* 0x0000005db4767207 */ /* 0x010fe40000000000 */
[----:B------:R-:W-:Y:S01]  /*c600*/  SEL R93, R91, R88, P0 ;  /* 0x000000585b5d7207 */ /* 0x000fe20000000000 */
[----:B------:R-:W-:Y:S01]  /*c610*/  SHFL.IDX PT, R132, R74, R81, 0x1c1f ;  /* 0x001c1f514a847589 */ /* 0x000fe200000e0000 */
[----:B------:R-:W-:Y:S01]  /*c620*/  SEL R90, R121, R90, P0 ;  /* 0x0000005a795a7207 */ /* 0x000fe20000000000 */
[----:B0-----:R-:W-:Y:S01]  /*c630*/  IMAD.WIDE.U32 R4, R146, UR37, R4 ;  /* 0x0000002592047c25 */ /* 0x001fe2000f8e0004 */
        /* <DEDUP_REMOVED lines=11> */
[----:B------:R-:W4:Y:S01]  /*c6f0*/  SHFL.IDX PT, R160, R160, R3, 0x1c1f ;  /* 0x001c1f03a0a07589 */ /* 0x000f2200000e0000 */
[----:B------:R-:W-:-:S02]  /*c700*/  SEL R77, R67, R48, P0 ;  /* 0x00000030434d7207 */ /* 0x000fc40000000000 */
[----:B---3--:R-:W-:Y:S01]  /*c710*/  SEL R122, R178, R83, P0 ;  /* 0x00000053b27a7207 */ /* 0x008fe20000000000 */
[----:B------:R-:W-:Y:S01]  /*c720*/  SHFL.IDX PT, R166, R166, R3, 0x1c1f ;  /* 0x001c1f03a6a67589 */ /* 0x000fe200000e0000 */
[----:B------:R-:W-:Y:S01]  /*c730*/  SEL R83, R48, R67, P0 ;  /* 0x0000004330537207 */ /* 0x000fe20000000000 */
[----:B------:R-:W-:Y:S01]  /*c740*/  IMAD R67, RZ, RZ, -UR38 ;  /* 0x80000026ff437e24 */ /* 0x000fe2000f8e02ff */
[----:B------:R-:W-:Y:S01]  /*c750*/  SEL R48, R49, R134, P0 ;  /* 0x0000008631307207 */ /* 0x000fe20000000000 */
[----:B------:R-:W-:Y:S01]  /*c760*/  SHFL.IDX PT, R168, R168, R3, 0x1c1f ;  /* 0x001c1f03a8a87589 */ /* 0x000fe200000e0000 */
[----:B------:R-:W-:Y:S01]  /*c770*/  SEL R134, R134, R49, P0 ;  /* 0x0000003186867207 */ /* 0x000fe20000000000 */
[----:B------:R-:W-:Y:S01]  /*c780*/  IMAD R152, R152, R67, UR4 ;  /* 0x0000000498987e24 */ /* 0x000fe2000f8e0243 */
[----:B------:R-:W-:Y:S01]  /*c790*/  SEL R49, R50, R135, P0 ;  /* 0x0000008732317207 */ /* 0x000fe20000000000 */
[----:B------:R-:W-:Y:S01]  /*c7a0*/  SHFL.IDX PT, R170, R170, R3, 0x1c1f ;  /* 0x001c1f03aaaa7589 */ /* 0x000fe200000e0000 */
[----:B------:R-:W-:Y:S01]  /*c7b0*/  SEL R74, R151, R162, P0 ;  /* 0x000000a2974a7207 */ /* 0x000fe20000000000 */
[----:B------:R-:W-:Y:S01]  /*c7c0*/  ULDC.64 UR4, c[0x0][0xbe0] ;  /* 0x0002f80000047ab9 */ /* 0x000fe20000000a00 */
[----:B------:R-:W-:Y:S01]  /*c7d0*/  SEL R135, R135, R50, P0 ;  /* 0x0000003287877207 */ /* 0x000fe20000000000 */
[----:B------:R-:W3:Y:S01]  /*c7e0*/  SHFL.IDX PT, R172, R172, R3, 0x1c1f ;  /* 0x001c1f03acac7589 */ /* 0x000ee200000e0000 */
[----:B------:R-:W-:Y:S01]  /*c7f0*/  SEL R50, R51, R144, P0 ;  /* 0x0000009033327207 */ /* 0x000fe20000000000 */
[----:B------:R-:W5:Y:S01]  /*c800*/  @P2 LDC R151, c[0x0][0xbf0] ;  /* 0x0002fc00ff972b82 */ /* 0x000f620000000800 */
[----:B------:R-:W-:Y:S01]  /*c810*/  SHF.R.S32.HI R67, RZ, 0x1f, R152 ;  /* 0x0000001fff437819 */ /* 0x000fe20000011498 */
[----:B------:R-:W-:Y:S01]  /*c820*/  SHFL.IDX PT, R174, R174, R3, 0x1c1f ;  /* 0x001c1f03aeae7589 */ /* 0x000fe200000e0000 */
[----:B--2---:R-:W-:-:S03]  /*c830*/  SEL R20, R188, R71, P0 ;  /* 0x00000047bc147207 */ /* 0x004fc60000000000 */
[----:B------:R-:W-:Y:S01]  /*c840*/  SHFL.IDX PT, R111, R190, R3, 0x1c1f ;  /* 0x001c1f03be6f7589 */ /* 0x000fe200000e0000 */
[----:B----4-:R-:W-:-:S03]  /*c850*/  SEL R69, R160, R79, P0 ;  /* 0x0000004fa0457207 */ /* 0x010fc60000000000 */
[----:B------:R-:W-:Y:S04]  /*c860*/  SHFL.IDX PT, R113, R192, R3, 0x1c1f ;  /* 0x001c1f03c0717589 */ /* 0x000fe800000e0000 */
[----:B------:R-:W2:Y:S04]  /*c870*/  SHFL.IDX PT, R54, R54, R3, 0x1c1f ;  /* 0x001c1f0336367589 */ /* 0x000ea800000e0000 */
[----:B------:R-:W4:Y:S04]  /*c880*/  SHFL.IDX PT, R55, R214, R3, 0x1c1f ;  /* 0x001c1f03d6377589 */ /* 0x000f2800000e0000 */
[----:B------:R-:W-:Y:S01]  /*c890*/  SHFL.IDX PT, R59, R218, R3, 0x1c1f ;  /* 0x001c1f03da3b7589 */ /* 0x000fe200000e0000 */
[----:B---3--:R-:W-:-:S02]  /*c8a0*/  SEL R85, R172, R157, P0 ;  /* 0x0000009dac557207 */ /* 0x008fc40000000000 */
[----:B------:R-:W-:Y:S01]  /*c8b0*/  SEL R87, R157, R172, P0 ;  /* 0x000000ac9d577207 */ /* 0x000fe20000000000 */
        /* <DEDUP_REMOVED lines=11> */
[----:B------:R3:W5:Y:S04]  /*c970*/  SHFL.IDX PT, R3, R150, R81, 0x1c1f ;  /* 0x001c1f5196037589 */ /* 0x00076800000e0000 */
[----:B------:R1:W-:Y:S04]  /*c980*/  SHFL.IDX PT, R56, R126, R81, 0x1c1f ;  /* 0x001c1f517e387589 */ /* 0x0003e800000e0000 */
[----:B------:R-:W-:Y:S01]  /*c990*/  SHFL.IDX PT, R184, R124, R81, 0x1c1f ;  /* 0x001c1f517cb87589 */ /* 0x000fe200000e0000 */
[----:B---3--:R-:W3:Y:S03]  /*c9a0*/  @P2 LDC R150, c[0x0][0xbf0] ;  /* 0x0002fc00ff962b82 */ /* 0x008ee60000000800 */
[----:B------:R0:W-:Y:S01]  /*c9b0*/  SHFL.IDX PT, R124, R142, R81, 0x1c1f ;  /* 0x001c1f518e7c7589 */ /* 0x0001e200000e0000 */
[----:B-1----:R-:W-:-:S03]  /*c9c0*/  IMAD R126, R136, UR40, RZ ;  /* 0x00000028887e7c24 */ /* 0x002fc6000f8e02ff */
[----:B------:R-:W1:Y:S01]  /*c9d0*/  SHFL.IDX PT, R186, R128, R81, 0x1c1f ;  /* 0x001c1f5180ba7589 */ /* 0x000e6200000e0000 */
[----:B------:R-:W-:-:S03]  /*c9e0*/  IMAD R137, R137, UR37, R126 ;  /* 0x0000002589897c24 */ /* 0x000fc6000f8e027e */
[----:B------:R5:W1:Y:S01]  /*c9f0*/  SHFL.IDX PT, R128, R33, R81, 0x1c1f ;  /* 0x001c1f5121807589 */ /* 0x000a6200000e0000 */
[----:B0-----:R-:W-:Y:S02]  /*ca00*/  SEL R142, R144, R51, P0 ;  /* 0x00000033908e7207 */ /* 0x001fe40000000000 */
[----:B------:R-:W-:Y:S01]  /*ca10*/  SEL R51, R53, R148, P0 ;  /* 0x0000009435337207 */ /* 0x000fe20000000000 */
[----:B------:R-:W-:Y:S01]  /*ca20*/  IMAD.WIDE.U32 R148, R136, UR37, R6 ;  /* 0x0000002588947c25 */ /* 0x000fe2000f8e0006 */
[----:B------:R-:W-:Y:S01]  /*ca30*/  SEL R7, R58, R141, P0 ;  /* 0x0000008d3a077207 */ /* 0x000fe20000000000 */
[----:B------:R-:W0:Y:S01]  /*ca40*/  SHFL.IDX PT, R60, R86, R81, 0x1c1f ;  /* 0x001c1f51563c7589 */ /* 0x000e2200000e0000 */
[----:B------:R-:W-:Y:S01]  /*ca50*/  SEL R6, R57, R132, P0 ;  /* 0x0000008439067207 */ /* 0x000fe20000000000 */
[----:B------:R-:W-:Y:S01]  /*ca60*/  IMAD.IADD R149, R149, 0x1, R137 ;  /* 0x0000000195957824 */ /* 0x000fe200078e0289 */
[----:B------:R-:W-:Y:S01]  /*ca70*/  SEL R137, R141, R58, P0 ;  /* 0x0000003a8d897207 */ /* 0x000fe20000000000 */
[----:B------:R-:W-:Y:S01]  /*ca80*/  IMAD R58, R146, UR40, RZ ;  /* 0x00000028923a7c24 */ /* 0x000fe2000f8e02ff */
[----:B------:R-:W-:Y:S01]  /*ca90*/  SEL R136, R132, R57, P0 ;  /* 0x0000003984887207 */ /* 0x000fe20000000000 */
[----:B------:R-:W-:Y:S01]  /*caa0*/  @P2 IMAD.HI.U32 R57, R11, R130, RZ ;  /* 0x000000820b392227 */ /* 0x000fe200078e00ff */
[----:B------:R-:W-:Y:S01]  /*cab0*/  MOV R146, R4 ;  /* 0x0000000400927202 */ /* 0x000fe20000000f00 */
[----:B------:R-:W-:Y:S01]  /*cac0*/  SHFL.IDX PT, R36, R94, R81, 0x1c1f ;  /* 0x001c1f515e247589 */ /* 0x000fe200000e0000 */
[----:B--2---:R-:W-:Y:S01]  /*cad0*/  SEL R144, R54, R145, P0 ;  /* 0x0000009136907207 */ /* 0x004fe20000000000 */
[----:B------:R-:W-:Y:S01]  /*cae0*/  IMAD R147, R147, UR37, R58 ;  /* 0x0000002593937c24 */ /* 0x000fe2000f8e023a */
[----:B------:R-:W-:Y:S01]  /*caf0*/  SEL R54, R145, R54, P0 ;  /* 0x0000003691367207 */ /* 0x000fe20000000000 */
[----:B------:R-:W-:Y:S01]  /*cb00*/  IMAD.MOV.U32 R53, RZ, RZ, R11 ;  /* 0x000000ffff357224 */ /* 0x000fe200078e000b */
[----:B---3--:R-:W-:Y:S01]  /*cb10*/  @P2 SHF.R.U32.HI R53, RZ, R150, R57 ;  /* 0x00000096ff352219 */ /* 0x008fe20000011639 */
[----:B------:R-:W-:Y:S01]  /*cb20*/  IMAD.IADD R147, R5, 0x1, R147 ;  /* 0x0000000105937824 */ /* 0x000fe200078e0293 */
[----:B----4-:R-:W-:Y:S01]  /*cb30*/  SEL R145, R55, R140, P0 ;  /* 0x0000008c37917207 */ /* 0x010fe20000000000 */
[C---:B------:R-:W-:Y:S01]  /*cb40*/  IMAD R5, R67.reuse, UR4, RZ ;  /* 0x0000000443057c24 */ /* 0x040fe2000f8e02ff */
[----:B------:R-:W-:Y:S01]  /*cb50*/  SEL R55, R140, R55, P0 ;  /* 0x000000378c377207 */ /* 0x000fe20000000000 */
[----:B------:R-:W-:Y:S01]  /*cb60*/  IMAD.MOV.U32 R57, RZ, RZ, R11 ;  /* 0x000000ffff397224 */ /* 0x000fe200078e000b */
[----:B-----5:R-:W-:Y:S01]  /*cb70*/  @P2 SHF.R.U32.HI R57, RZ, R151, R154 ;  /* 0x00000097ff392219 */ /* 0x020fe2000001169a */
[C---:B------:R-:W-:Y:S01]  /*cb80*/  IMAD R58, R152.reuse, UR5, R5 ;  /* 0x00000005983a7c24 */ /* 0x040fe2000f8e0205 */
[----:B------:R-:W-:Y:S01]  /*cb90*/  SHFL.IDX PT, R153, R84, R81, 0x1c1f ;  /* 0x001c1f5154997589 */ /* 0x000fe200000e0000 */
[----:B------:R-:W-:Y:S01]  /*cba0*/  IMAD.WIDE.U32 R4, R152, UR4, R148 ;  /* 0x0000000498047c25 */ /* 0x000fe2000f8e0094 */
[----:B------:R-:W-:Y:S01]  /*cbb0*/  ULDC.64 UR4, c[0x0][0xb30] ;  /* 0x0002cc0000047ab9 */ /* 0x000fe20000000a00 */
[----:B------:R-:W-:Y:S01]  /*cbc0*/  SEL R33, R22, R3, P0 ;  /* 0x0000000316217207 */ /* 0x000fe20000000000 */
[----:B------:R-:W-:Y:S01]  /*cbd0*/  SHFL.IDX PT, R155, R80, R81, 0x1c1f ;  /* 0x001c1f51509b7589 */ /* 0x000fe200000e0000 */
[----:B------:R-:W-:Y:S01]  /*cbe0*/  IMAD R67, R67, UR6, RZ ;  /* 0x0000000643437c24 */ /* 0x000fe2000f8e02ff */
[----:B------:R-:W-:Y:S01]  /*cbf0*/  IADD3 R140, P2, R53, R4, RZ ;  /* 0x00000004358c7210 */ /* 0x000fe20007f5e0ff */
[C---:B------:R-:W-:Y:S01]  /*cc00*/  IMAD.WIDE.U32 R146, R152.reuse, UR6, R146 ;  /* 0x0000000698927c25 */ /* 0x040fe2000f8e0092 */
[----:B------:R-:W-:Y:S01]  /*cc10*/  SHF.R.S32.HI R4, RZ, 0x1f, R57 ;  /* 0x0000001fff047819 */ /* 0x000fe20000011439 */
[----:B------:R-:W-:Y:S01]  /*cc20*/  SHFL.IDX PT, R161, R96, R81, 0x1c1f ;  /* 0x001c1f5160a17589 */ /* 0x000fe200000e0000 */
[----:B------:R-:W-:Y:S01]  /*cc30*/  SEL R3, R3, R22, P0 ;  /* 0x0000001603037207 */ /* 0x000fe20000000000 */
[----:B------:R-:W-:Y:S01]  /*cc40*/  IMAD R141, R152, UR7, R67 ;  /* 0x00000007988d7c24 */ /* 0x000fe2000f8e0243 */
[--C-:B------:R-:W-:Y:S01]  /*cc50*/  SHF.R.S32.HI R67, RZ, 0x1f, R53.reuse ;  /* 0x0000001fff437819 */ /* 0x100fe20000011435 */
[----:B------:R-:W-:Y:S01]  /*cc60*/  IMAD.MOV R53, RZ, RZ, -R53 ;  /* 0x000000ffff357224 */ /* 0x000fe200078e0a35 */
[----:B------:R-:W-:Y:S01]  /*cc70*/  ULDC.64 UR6, c[0x0][0xbc8] ;  /* 0x0002f20000067ab9 */ /* 0x000fe20000000a00 */
[----:B------:R-:W-:Y:S01]  /*cc80*/  IMAD R4, R4, UR4, RZ ;  /* 0x0000000404047c24 */ /* 0x000fe2000f8e02ff */
[----:B------:R-:W-:Y:S01]  /*cc90*/  SHFL.IDX PT, R125, R125, R81, 0x1c1f ;  /* 0x001c1f517d7d7589 */ /* 0x000fe200000e0000 */
[----:B------:R-:W-:Y:S01]  /*cca0*/  IMAD.IADD R147, R147, 0x1, R141 ;  /* 0x0000000193937824 */ /* 0x000fe200078e028d */
[----:B------:R-:W-:Y:S01]  /*ccb0*/  IADD3.X R141, R67, R5, R58, P2, !PT ;  /* 0x00000005438d7210 */ /* 0x000fe200017fe43a */
[C---:B------:R-:W-:Y:S01]  /*ccc0*/  IMAD R53, R8.reuse, R53, R11 ;  /* 0x0000003508357224 */ /* 0x040fe200078e020b */
[----:B------:R1:W-:Y:S01]  /*ccd0*/  SHFL.IDX PT, R127, R110, R81, 0x1c1f ;  /* 0x001c1f516e7f7589 */ /* 0x0003e200000e0000 */
[C---:B------:R-:W-:Y:S01]  /*cce0*/  IMAD R67, R57.reuse, UR5, R4 ;  /* 0x0000000539437c24 */ /* 0x040fe2000f8e0204 */
[----:B------:R-:W2:Y:S01]  /*ccf0*/  S2UR UR5, SR_CgaCtaId ;  /* 0x00000000000579c3 */ /* 0x000ea20000008800 */
[----:B------:R-:W-:Y:S01]  /*cd00*/  IMAD.MOV R126, RZ, RZ, -R57 ;  /* 0x000000ffff7e7224 */ /* 0x000fe200078e0a39 */
[----:B------:R-:W-:Y:S01]  /*cd10*/  SHFL.IDX PT, R133, R133, R81, 0x1c1f ;  /* 0x001c1f5185857589 */ /* 0x000fe200000e0000 */
[----:B------:R-:W-:Y:S01]  /*cd20*/  IMAD.WIDE.U32 R4, R57, UR4, R146 ;  /* 0x0000000439047c25 */ /* 0x000fe2000f8e0092 */
[----:B------:R-:W-:Y:S01]  /*cd30*/  SHF.R.S32.HI R57, RZ, 0x1f, R53 ;  /* 0x0000001fff397819 */ /* 0x000fe20000011435 */
[----:B------:R-:W-:Y:S01]  /*cd40*/  UMOV UR4, 0x400 ;  /* 0x0000040000047882 */ /* 0x000fe20000000000 */
[----:B------:R-:W-:Y:S01]  /*cd50*/  SHFL.IDX PT, R138, R138, R81, 0x1c1f ;  /* 0x001c1f518a8a7589 */ /* 0x000fe200000e0000 */
[----:B------:R-:W-:Y:S01]  /*cd60*/  IMAD R11, R8, R126, R11 ;  /* 0x0000007e080b7224 */ /* 0x000fe200078e020b */
[----:B------:R-:W-:Y:S01]  /*cd70*/  SEL R22, R71, R188, P0 ;  /* 0x000000bc47167207 */ /* 0x000fe20000000000 */
[----:B------:R-:W-:Y:S01]  /*cd80*/  IMAD R126, R57, UR6, RZ ;  /* 0x00000006397e7c24 */ /* 0x000fe2000f8e02ff */
[----:B-1----:R-:W-:Y:S01]  /*cd90*/  SEL R110, R111, R186, P0 ;  /* 0x000000ba6f6e7207 */ /* 0x002fe20000000000 */
[----:B------:R-:W-:Y:S01]  /*cda0*/  IMAD.IADD R5, R5, 0x1, R67 ;  /* 0x0000000105057824 */ /* 0x000fe200078e0243 */
[----:B------:R-:W-:Y:S01]  /*cdb0*/  SHF.R.S32.HI R58, RZ, 0x1f, R11 ;  /* 0x0000001fff3a7819 */ /* 0x000fe2000001140b */
[C---:B------:R-:W-:Y:S01]  /*cdc0*/  IMAD R57, R53.reuse, UR7, R126 ;  /* 0x0000000735397c24 */ /* 0x040fe2000f8e027e */
        /* <DEDUP_REMOVED lines=8> */
[----:B------:R-:W-:Y:S01]  /*ce50*/  IMAD.IADD R5, R141, 0x1, R57 ;  /* 0x000000018d057824 */ /* 0x000fe200078e0239 */
[----:B--2---:R-:W-:Y:S01]  /*ce60*/  ULEA UR4, UR5, UR4, 0x18 ;  /* 0x0000000405047291 */ /* 0x004fe2000f8ec03f */
[----:B------:R-:W-:Y:S01]  /*ce70*/  SHFL.IDX PT, R148, R67, RZ, 0x1c1f ;  /* 0x001c1fff43947589 */ /* 0x000fe200000e0000 */
[----:B------:R-:W-:Y:S01]  /*ce80*/  IMAD R58, R58, UR8, RZ ;  /* 0x000000083a3a7c24 */ /* 0x000fe2000f8e02ff */
[----:B------:R-:W-:Y:S01]  /*ce90*/  SEL R107, R109, R184, P0 ;  /* 0x000000b86d6b7207 */ /* 0x000fe20000000000 */
[----:B------:R-:W-:Y:S01]  /*cea0*/  UIADD3 UR4, UR4, 0x38820, URZ ;  /* 0x0003882004047890 */ /* 0x000fe2000fffe03f */
[----:B------:R-:W-:Y:S01]  /*ceb0*/  LEA.HI.X R140, R140, UR7, R5, 0x2, P2 ;  /* 0x000000078c8c7c11 */ /* 0x000fe200090f1405 */
[----:B------:R-:W-:Y:S01]  /*cec0*/  SHFL.IDX PT, R150, R67, 0x1, 0x1c1f ;  /* 0x003c1f0043967f89 */ /* 0x000fe200000e0000 */
[----:B------:R-:W-:Y:S01]  /*ced0*/  IMAD R53, R11, UR9, R58 ;  /* 0x000000090b357c24 */ /* 0x000fe2000f8e023a */
[----:B------:R-:W-:Y:S01]  /*cee0*/  UPRMT UR4, URZ, 0x654, UR4 ;  /* 0x000006543f047896 */ /* 0x000fe20008000004 */
[----:B------:R-:W-:Y:S01]  /*cef0*/  IMAD R11, R8, UR6, RZ ;  /* 0x00000006080b7c24 */ /* 0x000fe2000f8e02ff */
[----:B------:R-:W1:Y:S01]  /*cf00*/  SHFL.IDX PT, R149, R140, RZ, 0x1c1f ;  /* 0x001c1fff8c957589 */ /* 0x000e6200000e0000 */
[C---:B------:R-:W-:Y:S01]  /*cf10*/  VIADD R8, R10.reuse, 0x8 ;  /* 0x000000080a087836 */ /* 0x040fe20000000000 */
[----:B------:R-:W-:Y:S01]  /*cf20*/  ULDC.64 UR8, c[0x0][0xb00] ;  /* 0x0002c00000087ab9 */ /* 0x000fe20000000a00 */
[----:B------:R-:W-:Y:S01]  /*cf30*/  IMAD.IADD R57, R147, 0x1, R53 ;  /* 0x0000000193397824 */ /* 0x000fe200078e0235 */
[----:B------:R-:W2:Y:S01]  /*cf40*/  SHFL.IDX PT, R151, R140, 0x1, 0x1c1f ;  /* 0x003c1f008c977f89 */ /* 0x000ea200000e0000 */
[----:B------:R-:W-:-:S02]  /*cf50*/  ISETP.GE.OR P2, PT, R10, R11, P1 ;  /* 0x0000000b0a00720c */ /* 0x000fc40000f46670 */
[----:B------:R-:W-:Y:S01]  /*cf60*/  ISETP.GE.OR P1, PT, R8, R11, P1 ;  /* 0x0000000b0800720c */ /* 0x000fe20000f26670 */
[----:B------:R-:W-:Y:S01]  /*cf70*/  SYNCS.ARRIVE.TRANS64.RED.A1T0 RZ, [UR4], RZ ;  /* 0x000000ffffff79a7 */ /* 0x000fe20008100404 */
[----:B------:R-:W-:Y:S02]  /*cf80*/  LEA R53, P3, R146, UR8, 0x2 ;  /* 0x0000000892357c11 */ /* 0x000fe4000f8610ff */
[----:B------:R-:W-:Y:S02]  /*cf90*/  SEL R58, R128, R59, P0 ;  /* 0x0000003b803a7207 */ /* 0x000fe40000000000 */
[----:B------:R-:W-:Y:S02]  /*cfa0*/  LEA.HI.X R57, R146, UR9, R57, 0x2, P3 ;  /* 0x0000000992397c11 */ /* 0x000fe400098f1439 */
[----:B------:R-:W-:Y:S01]  /*cfb0*/  ISETP.GE.AND P3, PT, R10, R11, PT ;  /* 0x0000000b0a00720c */ /* 0x000fe20003f66270 */
[----:B------:R3:W4:Y:S01]  /*cfc0*/  SHFL.IDX PT, R146, R53, RZ, 0x1c1f ;  /* 0x001c1fff35927589 */ /* 0x00072200000e0000 */
[----:B0-----:R-:W-:-:S02]  /*cfd0*/  SEL R5, R61, R60, P0 ;  /* 0x0000003c3d057207 */ /* 0x001fc40000000000 */
[----:B------:R-:W-:Y:S01]  /*cfe0*/  SEL R59, R60, R61, P0 ;  /* 0x0000003d3c3b7207 */ /* 0x000fe20000000000 */
[----:B------:R3:W0:Y:S01]  /*cff0*/  SHFL.IDX PT, R147, R57, RZ, 0x1c1f ;  /* 0x001c1fff39937589 */ /* 0x00062200000e0000 */
[----:B------:R-:W-:Y:S02]  /*d000*/  SEL R60, R62, R129, P0 ;  /* 0x000000813e3c7207 */ /* 0x000fe40000000000 */
[----:B------:R-:W-:Y:S01]  /*d010*/  SEL R111, R113, R182, P0 ;  /* 0x000000b6716f7207 */ /* 0x000fe20000000000 */
[----:B-1----:R3:W-:Y:S01]  /*d020*/  @!P2 ST.E desc[UR46][R148.64], R0 ;  /* 0x000000009400a985 */ /* 0x0027e2000c10192e */
[----:B------:R-:W-:Y:S02]  /*d030*/  SEL R62, R129, R62, P0 ;  /* 0x0000003e813e7207 */ /* 0x000fe40000000000 */
[----:B------:R-:W-:Y:S01]  /*d040*/  SEL R61, R63, R36, P0 ;  /* 0x000000243f3d7207 */ /* 0x000fe20000000000 */
[----:B--2---:R3:W-:Y:S01]  /*d050*/  @!P1 ST.E desc[UR46][R150.64], R2 ;  /* 0x0000000296009985 */ /* 0x0047e2000c10192e */
        /* <DEDUP_REMOVED lines=15> */
[----:B0--34-:R-:W-:Y:S06]  /*d150*/  @P3 BRA `(.L_x_2593) ;  /* 0x0000000800f83947 */ /* 0x019fec0003800000 */
        /* <DEDUP_REMOVED lines=46> */
[----:B--2---:R-:W-:Y:S01]  /*d440*/  @!P1 IMAD.WIDE R24, R65, 0x4, R146 ;  /* 0x0000000441189825 */ /* 0x004fe200078e0292 */
[----:B------:R-:W-:-:S03]  /*d450*/  IADD3 R65, R9, 0x60, RZ ;  /* 0x0000006009417810 */ /* 0x000fc60007ffe0ff */
[----:B------:R-:W-:Y:S01]  /*d460*/  @!P3 IMAD.WIDE R28, R31, 0x4, R146 ;  /* 0x000000041f1cb825 */ /* 0x000fe200078e0292 */
[----:B------:R0:W-:Y:S01]  /*d470*/  @!P1 ST.E.64 desc[UR46][R24.64], R22 ;  /* 0x0000001618009985 */ /* 0x0001e2000c101b2e */
[----:B------:R-:W-:Y:S02]  /*d480*/  @!P4 LOP3.LUT R31, R0, 0xfffffffe, RZ, 0xc0, !PT ;  /* 0xfffffffe001fc812 */ /* 0x000fe400078ec0ff */
[----:B------:R-:W-:Y:S01]  /*d490*/  ISETP.GE.AND P1, PT, R44, UR4, PT ;  /* 0x000000042c007c0c */ /* 0x000fe2000bf26270 */
[----:B------:R1:W-:Y:S01]  /*d4a0*/  @!P2 ST.E.64 desc[UR46][R26.64], R20 ;  /* 0x000000141a00a985 */ /* 0x0003e2000c101b2e */
[----:B------:R-:W-:Y:S01]  /*d4b0*/  ISETP.GE.AND P2, PT, R65, UR4, PT ;  /* 0x0000000441007c0c */ /* 0x000fe2000bf46270 */
[----:B------:R-:W-:Y:S02]  /*d4c0*/  VIADD R0, R9, 0x68 ;  /* 0x0000006809007836 */ /* 0x000fe40000000000 */
[----:B------:R2:W-:Y:S01]  /*d4d0*/  @!P3 ST.E.64 desc[UR46][R28.64], R18 ;  /* 0x000000121c00b985 */ /* 0x0005e2000c101b2e */
[----:B------:R-:W-:-:S02]  /*d4e0*/  ISETP.GE.AND P3, PT, R30, UR4, PT ;  /* 0x000000041e007c0c */ /* 0x000fc4000bf66270 */
[----:B0-----:R-:W-:Y:S01]  /*d4f0*/  @!P5 LOP3.LUT R23, R10, 0xfffffffe, RZ, 0xc0, !PT ;  /* 0xfffffffe0a17d812 */ /* 0x001fe200078ec0ff */
[C---:B------:R-:W-:Y:S01]  /*d500*/  VIADD R10, R9.reuse, 0x70 ;  /* 0x00000070090a7836 */ /* 0x040fe20000000000 */
[----:B------:R-:W-:Y:S01]  /*d510*/  @!P6 LOP3.LUT R25, R36, 0xfffffffe, RZ, 0xc0, !PT ;  /* 0xfffffffe2419e812 */ /* 0x000fe200078ec0ff */
[----:B------:R-:W-:Y:S02]  /*d520*/  VIADD R24, R9, 0x78 ;  /* 0x0000007809187836 */ /* 0x000fe40000000000 */
[----:B------:R-:W-:Y:S01]  /*d530*/  @!P1 LEA.HI R44, R44, R44, RZ, 0x1 ;  /* 0x0000002c2c2c9211 */ /* 0x000fe200078f08ff */
[----:B-1----:R-:W-:Y:S01]  /*d540*/  @!P5 IMAD.WIDE R20, R23, 0x4, R146 ;  /* 0x000000041714d825 */ /* 0x002fe200078e0292 */
[----:B------:R-:W-:-:S04]  /*d550*/  @!P2 LEA.HI R65, R65, R65, RZ, 0x1 ;  /* 0x000000414141a211 */ /* 0x000fc800078f08ff */
[----:B------:R-:W-:Y:S01]  /*d560*/  @!P3 LEA.HI R30, R30, R30, RZ, 0x1 ;  /* 0x0000001e1e1eb211 */ /* 0x000fe200078f08ff */
[----:B--2---:R-:W-:-:S04]  /*d570*/  @!P4 IMAD.WIDE R18, R31, 0x4, R146 ;  /* 0x000000041f12c825 */ /* 0x004fc800078e0292 */
        /* <DEDUP_REMOVED lines=26> */
[----:B-1----:R-:W-:Y:S01]  /*d720*/  @!P5 LOP3.LUT R17, R10, 0xfffffffe, RZ, 0xc0, !PT ;  /* 0xfffffffe0a11d812 */ /* 0x002fe200078ec0ff */
[----:B------:R-:W-:Y:S01]  /*d730*/  VIADD R10, R9, 0x98 ;  /* 0x00000098090a7836 */ /* 0x000fe20000000000 */
[----:B------:R-:W-:Y:S01]  /*d740*/  ISETP.GE.AND P2, PT, R0, UR4, PT ;  /* 0x0000000400007c0c */ /* 0x000fe2000bf46270 */
[----:B------:R0:W-:Y:S01]  /*d750*/  @!P4 ST.E.64 desc[UR46][R14.64], R74 ;  /* 0x0000004a0e00c985 */ /* 0x0001e2000c101b2e */
[----:B------:R-:W-:Y:S01]  /*d760*/  @!P6 LEA.HI R20, R20, R20, RZ, 0x1 ;  /* 0x000000141414e211 */ /* 0x000fe200078f08ff */
[----:B------:R-:W-:Y:S01]  /*d770*/  @!P5 IMAD.WIDE R16, R17, 0x4, R146 ;  /* 0x000000041110d825 */ /* 0x000fe200078e0292 */
[----:B--2---:R-:W-:-:S02]  /*d780*/  @!P3 LOP3.LUT R19, R24, 0xfffffffe, RZ, 0xc0, !PT ;  /* 0xfffffffe1813b812 */ /* 0x004fc400078ec0ff */
[----:B------:R-:W-:Y:S01]  /*d790*/  @!P6 LOP3.LUT R21, R20, 0xfffffffe, RZ, 0xc0, !PT ;  /* 0xfffffffe1415e812 */ /* 0x000fe200078ec0ff */
[----:B------:R-:W-:Y:S01]  /*d7a0*/  VIADD R24, R9, 0xa0 ;  /* 0x000000a009187836 */ /* 0x000fe20000000000 */
[----:B------:R1:W-:Y:S01]  /*d7b0*/  @!P5 ST.E.64 desc[UR46][R16.64], R78 ;  /* 0x0000004e1000d985 */ /* 0x0003e2000c101b2e */
[--C-:B------:R-:W-:Y:S01]  /*d7c0*/  @!P3 IMAD.WIDE R18, R19, 0x4, R146.reuse ;  /* 0x000000041312b825 */ /* 0x100fe200078e0292 */
[----:B------:R-:W-:Y:S02]  /*d7d0*/  @!P1 LEA.HI R22, R22, R22, RZ, 0x1 ;  /* 0x0000001616169211 */ /* 0x000fe400078f08ff */
[----:B------:R-:W-:Y:S01]  /*d7e0*/  ISETP.GE.AND P4, PT, R24, UR4, PT ;  /* 0x0000000418007c0c */ /* 0x000fe2000bf86270 */
[----:B------:R-:W-:Y:S01]  /*d7f0*/  @!P6 IMAD.WIDE R20, R21, 0x4, R146 ;  /* 0x000000041514e825 */ /* 0x000fe200078e0292 */
[----:B------:R2:W-:Y:S01]  /*d800*/  @!P3 ST.E.64 desc[UR46][R18.64], R80 ;  /* 0x000000501200b985 */ /* 0x0005e2000c101b2e */
[----:B------:R-:W-:Y:S02]  /*d810*/  ISETP.GE.AND P3, PT, R10, UR4, PT ;  /* 0x000000040a007c0c */ /* 0x000fe4000bf66270 */
[----:B0-----:R-:W-:Y:S01]  /*d820*/  @!P1 LOP3.LUT R15, R22, 0xfffffffe, RZ, 0xc0, !PT ;  /* 0xfffffffe160f9812 */ /* 0x001fe200078ec0ff */
[----:B------:R0:W-:Y:S01]  /*d830*/  @!P6 ST.E.64 desc[UR46][R20.64], R84 ;  /* 0x000000541400e985 */ /* 0x0001e2000c101b2e */
[----:B------:R-:W-:Y:S01]  /*d840*/  @!P2 LEA.HI R0, R0, R0, RZ, 0x1 ;  /* 0x000000000000a211 */ /* 0x000fe200078f08ff */
[----:B------:R-:W-:-:S02]  /*d850*/  VIADD R22, R9, 0xb8 ;  /* 0x000000b809167836 */ /* 0x000fc40000000000 */
[--C-:B------:R-:W-:Y:S01]  /*d860*/  @!P1 IMAD.WIDE R14, R15, 0x4, R146.reuse ;  /* 0x000000040f0e9825 */ /* 0x100fe200078e0292 */
[----:B------:R-:W-:Y:S02]  /*d870*/  @!P2 LOP3.LUT R23, R0, 0xfffffffe, RZ, 0xc0, !PT ;  /* 0xfffffffe0017a812 */ /* 0x000fe400078ec0ff */
[----:B------:R-:W-:Y:S01]  /*d880*/  ISETP.GE.AND P5, PT, R22, UR4, PT ;  /* 0x0000000416007c0c */ /* 0x000fe2000bfa6270 */
[----:B------:R-:W-:Y:S01]  /*d890*/  VIADD R0, R9, 0xa8 ;  /* 0x000000a809007836 */ /* 0x000fe20000000000 */
[----:B------:R3:W-:Y:S01]  /*d8a0*/  @!P1 ST.E.64 desc[UR46][R14.64], R86 ;  /* 0x000000560e009985 */ /* 0x0007e2000c101b2e */
[----:B------:R-:W-:Y:S01]  /*d8b0*/  @!P3 LEA.HI R10, R10, R10, RZ, 0x1 ;  /* 0x0000000a0a0ab211 */ /* 0x000fe200078f08ff */
[----:B-1----:R-:W-:Y:S01]  /*d8c0*/  @!P2 IMAD.WIDE R16, R23, 0x4, R146 ;  /* 0x000000041710a825 */ /* 0x002fe200078e0292 */
[C---:B--2---:R-:W-:Y:S02]  /*d8d0*/  IADD3 R18, R9.reuse, 0xb0, RZ ;  /* 0x000000b009127810 */ /* 0x044fe40007ffe0ff */
[----:B------:R-:W-:Y:S01]  /*d8e0*/  ISETP.GE.AND P1, PT, R0, UR4, PT ;  /* 0x0000000400007c0c */ /* 0x000fe2000bf26270 */
[C---:B0-----:R-:W-:Y:S01]  /*d8f0*/  VIADD R20, R9.reuse, 0xc0 ;  /* 0x000000c009147836 */ /* 0x041fe20000000000 */
[----:B------:R-:W-:Y:S01]  /*d900*/  @!P3 LOP3.LUT R19, R10, 0xfffffffe, RZ, 0xc0, !PT ;  /* 0xfffffffe0a13b812 */ /* 0x000fe200078ec0ff */
[----:B------:R-:W-:Y:S01]  /*d910*/  VIADD R10, R9, 0xc8 ;  /* 0x000000c8090a7836 */ /* 0x000fe20000000000 */
[----:B------:R-:W-:Y:S01]  /*d920*/  ISETP.GE.AND P6, PT, R18, UR4, PT ;  /* 0x0000000412007c0c */ /* 0x000fe2000bfc6270 */
[----:B------:R0:W-:Y:S01]  /*d930*/  @!P2 ST.E.64 desc[UR46][R16.64], R94 ;  /* 0x0000005e1000a985 */ /* 0x0001e2000c101b2e */
[----:B------:R-:W-:-:S02]  /*d940*/  ISETP.GE.AND P2, PT, R20, UR4, PT ;  /* 0x0000000414007c0c */ /* 0x000fc4000bf46270 */
[----:B------:R-:W-:Y:S01]  /*d950*/  @!P4 LEA.HI R24, R24, R24, RZ, 0x1 ;  /* 0x000000181818c211 */ /* 0x000fe200078f08ff */
[----:B---3--:R-:W-:Y:S01]  /*d960*/  @!P3 IMAD.WIDE R14, R19, 0x4, R146 ;  /* 0x00000004130eb825 */ /* 0x008fe200078e0292 */
[----:B------:R-:W-:-:S03]  /*d970*/  @!P5 LEA.HI R22, R22, R22, RZ, 0x1 ;  /* 0x000000161616d211 */ /* 0x000fc600078f08ff */
[----:B------:R-:W-:Y:S01]  /*d980*/  @!P1 LEA.HI R0, R0, R0, RZ, 0x1 ;  /* 0x0000000000009211 */ /* 0x000fe200078f08ff */
[----:B------:R1:W-:Y:S01]  /*d990*/  @!P3 ST.E.64 desc[UR46][R14.64], R96 ;  /* 0x000000600e00b985 */ /* 0x0003e2000c101b2e */
[----:B------:R-:W-:Y:S02]  /*d9a0*/  ISETP.GE.AND P3, PT, R10, UR4, PT ;  /* 0x000000040a007c0c */ /* 0x000fe4000bf66270 */
[----:B------:R-:W-:Y:S02]  /*d9b0*/  @!P1 LOP3.LUT R19, R0, 0xfffffffe, RZ, 0xc0, !PT ;  /* 0xfffffffe00139812 */ /* 0x000fe400078ec0ff */
[----:B------:R-:W-:Y:S02]  /*d9c0*/  @!P6 LEA.HI R0, R18, R18, RZ, 0x1 ;  /* 0x000000121200e211 */ /* 0x000fe400078f08ff */
[----:B0-----:R-:W-:Y:S01]  /*d9d0*/  @!P4 LOP3.LUT R17, R24, 0xfffffffe, RZ, 0xc0, !PT ;  /* 0xfffffffe1811c812 */ /* 0x001fe200078ec0ff */
[----:B------:R-:W-:Y:S01]  /*d9e0*/  @!P1 IMAD.WIDE R18, R19, 0x4, R146 ;  /* 0x0000000413129825 */ /* 0x000fe200078e0292 */
[----:B------:R-:W-:-:S02]  /*d9f0*/  @!P6 LOP3.LUT R21, R0, 0xfffffffe, RZ, 0xc0, !PT ;  /* 0xfffffffe0015e812 */ /* 0x000fc400078ec0ff */
[----:B------:R-:W-:Y:S01]  /*da00*/  @!P2 LEA.HI R20, R20, R20, RZ, 0x1 ;  /* 0x000000141414a211 */ /* 0x000fe200078f08ff */
[--C-:B------:R-:W-:Y:S01]  /*da10*/  @!P4 IMAD.WIDE R16, R17, 0x4, R146.reuse ;  /* 0x000000041110c825 */ /* 0x100fe200078e0292 */
[----:B------:R-:W-:Y:S02]  /*da20*/  @!P5 LOP3.LUT R23, R22, 0xfffffffe, RZ, 0xc0, !PT ;  /* 0xfffffffe1617d812 */ /* 0x000fe400078ec0ff */
[----:B------:R-:W-:Y:S01]  /*da30*/  @!P3 LEA.HI R10, R10, R10, RZ, 0x1 ;  /* 0x0000000a0a0ab211 */ /* 0x000fe200078f08ff */
[--C-:B-1----:R-:W-:Y:S01]  /*da40*/  @!P6 IMAD.WIDE R14, R21, 0x4, R146.reuse ;  /* 0x00000004150ee825 */ /* 0x102fe200078e0292 */
[----:B------:R-:W-:Y:S01]  /*da50*/  @!P2 LOP3.LUT R25, R20, 0xfffffffe, RZ, 0xc0, !PT ;  /* 0xfffffffe1419a812 */ /* 0x000fe200078ec0ff */
[----:B------:R0:W-:Y:S02]  /*da60*/  @!P4 ST.E.64 desc[UR46][R16.64], R98 ;  /* 0x000000621000c985 */ /* 0x0001e4000c101b2e */
[----:B------:R-:W-:Y:S01]  /*da70*/  @!P5 IMAD.WIDE R20, R23, 0x4, R146 ;  /* 0x000000041714d825 */ /* 0x000fe200078e0292 */
[----:B------:R-:W-:Y:S01]  /*da80*/  @!P3 LOP3.LUT R23, R10, 0xfffffffe, RZ, 0xc0, !PT ;  /* 0xfffffffe0a17b812 */ /* 0x000fe200078ec0ff */
[----:B------:R1:W-:Y:S02]  /*da90*/  @!P1 ST.E.64 desc[UR46][R18.64], R100 ;  /* 0x0000006412009985 */ /* 0x0003e4000c101b2e */
[----:B------:R-:W-:-:S02]  /*daa0*/  VIADD R0, R9, 0xd0 ;  /* 0x000000d009007836 */ /* 0x000fc40000000000 */
[C---:B------:R-:W-:Y:S01]  /*dab0*/  VIADD R10, R9.reuse, 0xd8 ;  /* 0x000000d8090a7836 */ /* 0x040fe20000000000 */
[----:B------:R2:W-:Y:S01]  /*dac0*/  @!P6 ST.E.64 desc[UR46][R14.64], R102 ;  /* 0x000000660e00e985 */ /* 0x0005e2000c101b2e */
[----:B------:R-:W-:Y:S01]  /*dad0*/  VIADD R22, R9, 0xe0 ;  /* 0x000000e009167836 */ /* 0x000fe20000000000 */
[----:B------:R-:W-:Y:S02]  /*dae0*/  ISETP.GE.AND P1, PT, R0, UR4, PT ;  /* 0x0000000400007c0c */ /* 0x000fe4000bf26270 */
        /* <DEDUP_REMOVED lines=37> */
.L_x_2593:
[----:B------:R-:W-:Y:S05]  /*dd40*/  BSYNC B0 ;  /* 0x0000000000007941 */ /* 0x000fea0003800000 */
.L_x_2592:
        /* <DEDUP_REMOVED lines=26> */
[C---:B------:R-:W-:Y:S01]  /*def0*/  IADD3 R0, R9.reuse, 0x8, RZ ;  /* 0x0000000809007810 */ /* 0x040fe20007ffe0ff */
[C---:B------:R-:W-:Y:S01]  /*df00*/  VIADD R8, R9.reuse, 0x10 ;  /* 0x0000001009087836 */ /* 0x040fe20000000000 */
[----:B------:R-:W-:Y:S01]  /*df10*/  ULDC UR4, c[0x0][0xac8] ;  /* 0x0002b20000047ab9 */ /* 0x000fe20000000800 */
[C---:B------:R-:W-:Y:S01]  /*df20*/  VIADD R36, R9.reuse, 0x18 ;  /* 0x0000001809247836 */ /* 0x040fe20000000000 */
[----:B------:R-:W-:Y:S01]  /*df30*/  ISETP.GE.AND P4, PT, R0, UR4, PT ;  /* 0x0000000400007c0c */ /* 0x000fe2000bf86270 */
[C---:B------:R-:W-:Y:S01]  /*df40*/  VIADD R37, R9.reuse, 0x20 ;  /* 0x0000002009257836 */ /* 0x040fe20000000000 */
[----:B------:R-:W-:Y:S01]  /*df50*/  ISETP.GE.AND P5, PT, R8, UR4, PT ;  /* 0x0000000408007c0c */ /* 0x000fe2000bfa6270 */
[C---:B------:R-:W-:Y:S01]  /*df60*/  VIADD R38, R9.reuse, 0x28 ;  /* 0x0000002809267836 */ /* 0x040fe20000000000 */
[C---:B------:R-:W-:Y:S01]  /*df70*/  ISETP.GE.AND P3, PT, R9.reuse, UR4, PT ;  /* 0x0000000409007c0c */ /* 0x040fe2000bf66270 */
[C---:B------:R-:W-:Y:S01]  /*df80*/  VIADD R40, R9.reuse, 0x38 ;  /* 0x0000003809287836 */ /* 0x040fe20000000000 */
[----:B------:R-:W-:Y:S01]  /*df90*/  ISETP.GE.AND P0, PT, R36, UR4, PT ;  /* 0x0000000424007c0c */ /* 0x000fe2000bf06270 */
[----:B------:R-:W-:Y:S01]  /*dfa0*/  VIADD R41, R9, 0x40 ;  /* 0x0000004009297836 */ /* 0x000fe20000000000 */
[----:B------:R-:W-:-:S02]  /*dfb0*/  ISETP.GE.AND P1, PT, R37, UR4, PT ;  /* 0x0000000425007c0c */ /* 0x000fc4000bf26270 */
        /* <DEDUP_REMOVED lines=29> */
[----:B------:R-:W-:Y:S02]  /*e190*/  ISETP.GE.AND P1, PT, R36, UR4, PT ;  /* 0x0000000424007c0c */ /* 0x000fe4000bf26270 */
[----:B------:R-:W-:Y:S01]  /*e1a0*/  IADD3 R38, R9, 0x58, RZ ;  /* 0x0000005809267810 */ /* 0x000fe20007ffe0ff */
[----:B------:R-:W-:Y:S01]  /*e1b0*/  @!P2 IMAD.WIDE R34, R35, 0x4, R14 ;  /* 0x000000042322a825 */ /* 0x000fe200078e020e */
[----:B------:R-:W-:-:S02]  /*e1c0*/  @!P4 LEA.HI R40, R40, R40, RZ, 0x1 ;  /* 0x000000282828c211 */ /* 0x000fc400078f08ff */
[----:B------:R-:W-:Y:S02]  /*e1d0*/  @!P5 LEA.HI R41, R41, R41, RZ, 0x1 ;  /* 0x000000292929d211 */ /* 0x000fe400078f08ff */
[----:B------:R-:W-:Y:S01]  /*e1e0*/  @!P3 LOP3.LUT R37, R8, 0xfffffffe, RZ, 0xc0, !PT ;  /* 0xfffffffe0825b812 */ /* 0x000fe200078ec0ff */
        /* <DEDUP_REMOVED lines=10> */
[----:B------:R-:W-:Y:S01]  /*e290*/  VIADD R40, R9, 0x68 ;  /* 0x0000006809287836 */ /* 0x000fe20000000000 */
        /* <DEDUP_REMOVED lines=35> */
[----:B------:R-:W-:Y:S01]  /*e4d0*/  ISETP.GE.AND P2, PT, R8, UR4, PT ;  /* 0x0000000408007c0c */ /* 0x000fe2000bf46270 */
[----:B------:R1:W-:Y:S01]  /*e4e0*/  @!P3 ST.E.64 desc[UR46][R12.64], R6 ;  /* 0x000000060c00b985 */ /* 0x0003e2000c101b2e */
[----:B------:R-:W-:Y:S01]  /*e4f0*/  ISETP.GE.AND P3, PT, R0, UR4, PT ;  /* 0x0000000400007c0c */ /* 0x000fe2000bf66270 */
[----:B------:R-:W-:Y:S01]  /*e500*/  VIADD R39, R9, 0xa0 ;  /* 0x000000a009277836 */ /* 0x000fe20000000000 */
[----:B------:R-:W-:Y:S01]  /*e510*/  @!P0 LEA.HI R38, R38, R38, RZ, 0x1 ;  /* 0x0000002626268211 */ /* 0x000fe200078f08ff */
[----:B------:R2:W-:Y:S01]  /*e520*/  @!P5 ST.E.64 desc[UR46][R30.64], R136 ;  /* 0x000000881e00d985 */ /* 0x0005e2000c101b2e */
[----:B0-----:R-:W-:-:S07]  /*e530*/  @!P4 LOP3.LUT R35, R41, 0xfffffffe, RZ, 0xc0, !PT ;  /* 0xfffffffe2923c812 */ /* 0x001fce00078ec0ff */
[----:B------:R-:W-:Y:S02]  /*e540*/  @!P2 LEA.HI R8, R8, R8, RZ, 0x1 ;  /* 0x000000080808a211 */ /* 0x000fe400078f08ff */
[----:B-1----:R-:W-:Y:S01]  /*e550*/  @!P1 LOP3.LUT R13, R36, 0xfffffffe, RZ, 0xc0, !PT ;  /* 0xfffffffe240d9812 */ /* 0x002fe200078ec0ff */
[--C-:B------:R-:W-:Y:S01]  /*e560*/  @!P4 IMAD.WIDE R34, R35, 0x4, R14.reuse ;  /* 0x000000042322c825 */ /* 0x100fe200078e020e */
[----:B------:R-:W-:Y:S02]  /*e570*/  @!P3 LEA.HI R0, R0, R0, RZ, 0x1 ;  /* 0x000000000000b211 */ /* 0x000fe400078f08ff */
[----:B--2---:R-:W-:Y:S01]  /*e580*/  @!P0 LOP3.LUT R31, R38, 0xfffffffe, RZ, 0xc0, !PT ;  /* 0xfffffffe261f8812 */ /* 0x004fe200078ec0ff */
[--C-:B------:R-:W-:Y:S01]  /*e590*/  @!P6 IMAD.WIDE R6, R37, 0x4, R14.reuse ;  /* 0x000000042506e825 */ /* 0x100fe200078e020e */
[----:B------:R0:W-:Y:S01]  /*e5a0*/  @!P4 ST.E.64 desc[UR46][R34.64], R4 ;  /* 0x000000042200c985 */ /* 0x0001e2000c101b2e */
[----:B------:R-:W-:Y:S02]  /*e5b0*/  IADD3 R30, R9, 0xa8, RZ ;  /* 0x000000a8091e7810 */ /* 0x000fe40007ffe0ff */
[----:B------:R-:W-:Y:S01]  /*e5c0*/  ISETP.GE.AND P4, PT, R39, UR4, PT ;  /* 0x0000000427007c0c */ /* 0x000fe2000bf86270 */
[----:B------:R1:W-:Y:S01]  /*e5d0*/  @!P6 ST.E.64 desc[UR46][R6.64], R58 ;  /* 0x0000003a0600e985 */ /* 0x0003e2000c101b2e */
[----:B------:R-:W-:Y:S01]  /*e5e0*/  ISETP.GE.AND P5, PT, R30, UR4, PT ;  /* 0x000000041e007c0c */ /* 0x000fe2000bfa6270 */
[----:B0-----:R-:W-:-:S10]  /*e5f0*/  @!P1 IMAD.WIDE R4, R13, 0x4, R14 ;  /* 0x000000040d049825 */ /* 0x001fd400078e020e */
        /* <DEDUP_REMOVED lines=24> */
[----:B------:R-:W-:-:S03]  /*e780*/  @!P0 LOP3.LUT R37, R0, 0xfffffffe, RZ, 0xc0, !PT ;  /* 0xfffffffe00258812 */ /* 0x000fc600078ec0ff */
[----:B------:R-:W-:Y:S01]  /*e790*/  VIADD R0, R9, 0xd0 ;  /* 0x000000d009007836 */ /* 0x000fe20000000000 */
[----:B------:R2:W-:Y:S01]  /*e7a0*/  @!P4 ST.E.64 desc[UR46][R12.64], R16 ;  /* 0x000000100c00c985 */ /* 0x0005e2000c101b2e */
[--C-:B0-----:R-:W-:Y:S02]  /*e7b0*/  @!P1 IMAD.WIDE R4, R35, 0x4, R14.reuse ;  /* 0x0000000423049825 */ /* 0x101fe400078e020e */
[----:B------:R-:W-:Y:S01]  /*e7c0*/  @!P2 LEA.HI R8, R8, R8, RZ, 0x1 ;  /* 0x000000080808a211 */ /* 0x000fe200078f08ff */
[----:B------:R0:W-:Y:S01]  /*e7d0*/  @!P5 ST.E.64 desc[UR46][R30.64], R18 ;  /* 0x000000121e00d985 */ /* 0x0001e2000c101b2e */
[----:B------:R-:W-:Y:S02]  /*e7e0*/  VIADD R34, R9, 0xc8 ;  /* 0x000000c809227836 */ /* 0x000fe40000000000 */
[----:B-1----:R-:W-:Y:S01]  /*e7f0*/  @!P0 IMAD.WIDE R6, R37, 0x4, R14 ;  /* 0x0000000425068825 */ /* 0x002fe200078e020e */
[----:B------:R1:W-:Y:S01]  /*e800*/  @!P1 ST.E.64 desc[UR46][R4.64], R20 ;  /* 0x0000001404009985 */ /* 0x0003e2000c101b2e */
[----:B------:R-:W-:-:S02]  /*e810*/  ISETP.GE.AND P1, PT, R0, UR4, PT ;  /* 0x0000000400007c0c */ /* 0x000fc4000bf26270 */
[----:B------:R-:W-:Y:S01]  /*e820*/  ISETP.GE.AND P3, PT, R34, UR4, PT ;  /* 0x0000000422007c0c */ /* 0x000fe2000bf66270 */
[----:B------:R3:W-:Y:S01]  /*e830*/  @!P0 ST.E.64 desc[UR46][R6.64], R24 ;  /* 0x0000001806008985 */ /* 0x0007e2000c101b2e */
[C---:B--2---:R-:W-:Y:S01]  /*e840*/  VIADD R12, R9.reuse, 0xd8 ;  /* 0x000000d8090c7836 */ /* 0x044fe20000000000 */
        /* <DEDUP_REMOVED lines=8> */
[----:B------:R-:W-:Y:S02]  /*e8d0*/  ISETP.GE.AND P6, PT, R19, UR4, PT ;  /* 0x0000000413007c0c */ /* 0x000fe4000bfc6270 */
[----:B------:R-:W-:Y:S01]  /*e8e0*/  @!P1 LEA.HI R0, R0, R0, RZ, 0x1 ;  /* 0x0000000000009211 */ /* 0x000fe200078f08ff */
[----:B------:R0:W-:Y:S01]  /*e8f0*/  @!P2 ST.E.64 desc[UR46][R4.64], R22 ;  /* 0x000000160400a985 */ /* 0x0001e2000c101b2e */
[----:B------:R-:W-:Y:S02]  /*e900*/  @!P3 LEA.HI R34, R34, R34, RZ, 0x1 ;  /* 0x000000222222b211 */ /* 0x000fe400078f08ff */
[----:B------:R-:W-:Y:S02]  /*e910*/  @!P1 LOP3.LUT R13, R0, 0xfffffffe, RZ, 0xc0, !PT ;  /* 0xfffffffe000d9812 */ /* 0x000fe400078ec0ff */
[----:B------:R-:W-:Y:S02]  /*e920*/  @!P0 LEA.HI R0, R12, R12, RZ, 0x1 ;  /* 0x0000000c0c008211 */ /* 0x000fe400078f08ff */
[----:B---3--:R-:W-:Y:S01]  /*e930*/  @!P3 LOP3.LUT R7, R34, 0xfffffffe, RZ, 0xc0, !PT ;  /* 0xfffffffe2207b812 */ /* 0x008fe200078ec0ff */
[----:B------:R-:W-:Y:S01]  /*e940*/  @!P1 IMAD.WIDE R12, R13, 0x4, R14 ;  /* 0x000000040d0c9825 */ /* 0x000fe200078e020e */
[----:B------:R-:W-:-:S02]  /*e950*/  @!P4 LEA.HI R16, R16, R16, RZ, 0x1 ;  /* 0x000000101010c211 */ /* 0x000fc400078f08ff */
[----:B------:R-:W-:Y:S01]  /*e960*/  @!P0 LOP3.LUT R17, R0, 0xfffffffe, RZ, 0xc0, !PT ;  /* 0xfffffffe00118812 */ /* 0x000fe200078ec0ff */
[--C-:B------:R-:W-:Y:S01]  /*e970*/  @!P3 IMAD.WIDE R6, R7, 0x4, R14.reuse ;  /* 0x000000040706b825 */ /* 0x100fe200078e020e */
[----:B------:R-:W-:Y:S02]  /*e980*/  @!P5 LEA.HI R18, R18, R18, RZ, 0x1 ;  /* 0x000000121212d211 */ /* 0x000fe400078f08ff */
[----:B------:R-:W-:Y:S02]  /*e990*/  @!P6 LEA.HI R0, R19, R19, RZ, 0x1 ;  /* 0x000000131300e211 */ /* 0x000fe400078f08ff */
[----:B------:R-:W-:Y:S01]  /*e9a0*/  @!P4 LOP3.LUT R19, R16, 0xfffffffe, RZ, 0xc0, !PT ;  /* 0xfffffffe1013c812 */ /* 0x000fe200078ec0ff */
[--C-:B------:R-:W-:Y:S01]  /*e9b0*/  @!P0 IMAD.WIDE R16, R17, 0x4, R14.reuse ;  /* 0x0000000411108825 */ /* 0x100fe200078e020e */
[----:B------:R-:W-:Y:S01]  /*e9c0*/  @!P5 LOP3.LUT R21, R18, 0xfffffffe, RZ, 0xc0, !PT ;  /* 0xfffffffe1215d812 */ /* 0x000fe200078ec0ff */
[----:B------:R1:W-:Y:S01]  /*e9d0*/  @!P3 ST.E.64 desc[UR46][R6.64], R42 ;  /* 0x0000002a0600b985 */ /* 0x0003e2000c101b2e */
[----:B0-----:R-:W-:Y:S01]  /*e9e0*/  @!P6 LOP3.LUT R23, R0, 0xfffffffe, RZ, 0xc0, !PT ;  /* 0xfffffffe0017e812 */ /* 0x001fe200078ec0ff */
[--C-:B------:R-:W-:Y:S01]  /*e9f0*/  @!P4 IMAD.WIDE R4, R19, 0x4, R14.reuse ;  /* 0x000000041304c825 */ /* 0x100fe200078e020e */
[----:B------:R-:W-:Y:S01]  /*ea00*/  IADD3 R9, R9, 0xf8, RZ ;  /* 0x000000f809097810 */ /* 0x000fe20007ffe0ff */
[----:B------:R0:W-:Y:S02]  /*ea10*/  @!P1 ST.E.64 desc[UR46][R12.64], R26 ;  /* 0x0000001a0c009985 */ /* 0x0001e4000c101b2e */
[----:B------:R-:W-:-:S02]  /*ea20*/  @!P6 IMAD.WIDE R18, R23, 0x4, R14 ;  /* 0x000000041712e825 */ /* 0x000fc400078e020e */
[----:B------:R0:W-:Y:S01]  /*ea30*/  @!P0 ST.E.64 desc[UR46][R16.64], R64 ;  /* 0x0000004010008985 */ /* 0x0001e2000c101b2e */
[----:B------:R-:W-:-:S03]  /*ea40*/  ISETP.GE.AND P0, PT, R9, UR4, PT ;  /* 0x0000000409007c0c */ /* 0x000fc6000bf06270 */
[----:B------:R0:W-:Y:S01]  /*ea50*/  @!P4 ST.E.64 desc[UR46][R4.64], R10 ;  /* 0x0000000a0400c985 */ /* 0x0001e2000c101b2e */
        /* <DEDUP_REMOVED lines=9> */
.L_x_2591:
        /* <DEDUP_REMOVED lines=31> */
[----:B------:R-:W1:Y:S04]  /*ece0*/  LDC R8, c[0x0][0xc50] ;  /* 0x00031400ff087b82 */ /* 0x000e680000000800 */
[----:B------:R-:W-:Y:S01]  /*ecf0*/  IADD3 R3, R11, R3, RZ ;  /* 0x000000030b037210 */ /* 0x000fe20007ffe0ff */
        /* <DEDUP_REMOVED lines=25> */
.L_x_2550:
        /* <DEDUP_REMOVED lines=18> */
.L_x_2594:
[----:B------:R-:W-:Y:S01]  /*efb0*/  ULDC UR42, c[0x0][0xc50] ;  /* 0x00031400002a7ab9 */ /* 0x000fe20000000800 */
[----:B------:R-:W-:Y:S01]  /*efc0*/  UMOV UR40, UR6 ;  /* 0x0000000600287c82 */ /* 0x000fe20008000000 */
[----:B------:R-:W-:-:S11]  /*efd0*/  UISETP.NE.AND UP0, UPT, UR42, 0x1, UPT ;  /* 0x000000012a00788c */ /* 0x000fd6000bf05270 */
[----:B------:R-:W-:Y:S01]  /*efe0*/  @UP0 ULDC UR4, c[0x0][0xc54] ;  /* 0x0003150000040ab9 */ /* 0x000fe20000000800 */
[----:B------:R-:W-:Y:S01]  /*eff0*/  @UP0 ULDC UR7, c[0x0][0xc58] ;  /* 0x0003160000070ab9 */ /* 0x000fe20000000800 */
[----:B------:R-:W-:-:S04]  /*f000*/  UIMAD.WIDE.U32 UR4, UR6, UR4, URZ ;  /* 0x00000004060472a5 */ /* 0x000fc8000f8e003f */
[----:B------:R-:W-:-:S12]  /*f010*/  @UP0 USHF.R.U32.HI UR40, URZ, UR7, UR5 ;  /* 0x000000073f280299 */ /* 0x000fd80008011605 */
.L_x_2595:
        /* <DEDUP_REMOVED lines=8> */
[----:B------:R-:W-:Y:S01]  /*f0a0*/  ULDC UR4, c[0x0][0x448] ;  /* 0x0001120000047ab9 */ /* 0x000fe20000000800 */
[----:B------:R-:W-:Y:S01]  /*f0b0*/  ULDC UR7, c[0x0][0x2f0] ;  /* 0x0000bc0000077ab9 */ /* 0x000fe20000000800 */
[----:B------:R-:W-:-:S05]  /*f0c0*/  IMAD.MOV.U32 R19, RZ, RZ, RZ ;  /* 0x000000ffff137224 */ /* 0x000fca00078e00ff */
[----:B------:R-:W1:Y:S01]  /*f0d0*/  S2UR UR48, SR_CTAID.X ;  /* 0x00000000003079c3 */ /* 0x000e620000002500 */
[----:B------:R-:W-:Y:S01]  /*f0e0*/  UISETP.NE.AND UP1, UPT, UR4, 0x1, UPT ;  /* 0x000000010400788c */ /* 0x000fe2000bf25270 */
[----:B------:R-:W-:Y:S02]  /*f0f0*/  ULDC UR8, c[0x0][0x288] ;  /* 0x0000a20000087ab9 */ /* 0x000fe40000000800 */
[----:B------:R-:W-:Y:S02]  /*f100*/  ULDC.64 UR4, c[0x0][0x418] ;  /* 0x0001060000047ab9 */ /* 0x000fe40000000a00 */
[----:B------:R-:W-:-:S03]  /*f110*/  UISETP.NE.U32.AND UP0, UPT, UR4, URZ, UPT ;  /* 0x0000003f0400728c */ /* 0x000fc6000bf05070 */
[----:B------:R-:W-:Y:S01]  /*f120*/  ULDC UR4, c[0x0][0x424] ;  /* 0x0001090000047ab9 */ /* 0x000fe20000000800 */
[----:B------:R-:W-:-:S03]  /*f130*/  UISETP.NE.AND.EX UP0, UPT, UR5, URZ, UPT, UP0 ;  /* 0x0000003f0500728c */ /* 0x000fc6000bf05300 */
[----:B------:R-:W-:Y:S01]  /*f140*/  @UP1 ULDC UR5, c[0x0][0x44c] ;  /* 0x0001130000051ab9 */ /* 0x000fe20000000800 */
[----:B0-----:R-:W-:Y:S01]  /*f150*/  ISETP.NE.U32.AND P0, PT, R2, RZ, PT ;  /* 0x000000ff0200720c */ /* 0x001fe20003f05070 */
[----:B------:R-:W-:-:S03]  /*f160*/  USEL UR38, UR4, 0x1, UP0 ;  /* 0x0000000104267887 */ /* 0x000fc60008000000 */
[----:B------:R-:W-:Y:S01]  /*f170*/  ISETP.NE.AND.EX P0, PT, R3, RZ, PT, P0 ;  /* 0x000000ff0300720c */ /* 0x000fe20003f05300 */
[----:B-1----:R-:W-:Y:S02]  /*f180*/  ULEA UR6, UR48, 0x7f, 0x7 ;  /* 0x0000007f30067891 */ /* 0x002fe4000f8e383f */
[----:B------:R-:W-:Y:S02]  /*f190*/  UIMAD UR38, UR38, UR7, URZ ;  /* 0x00000007262672a4 */ /* 0x000fe4000f8e023f */
[----:B------:R-:W-:Y:S01]  /*f1a0*/  UIMAD.WIDE.U32 UR4, UR6, UR5, URZ ;  /* 0x00000005060472a5 */ /* 0x000fe2000f8e003f */
[----:B------:R-:W-:-:S03]  /*f1b0*/  @UP1 ULDC UR7, c[0x0][0x450] ;  /* 0x0001140000071ab9 */ /* 0x000fc60000000800 */
[----:B------:R-:W-:-:S04]  /*f1c0*/  @UP1 USHF.R.U32.HI UR6, URZ, UR7, UR5 ;  /* 0x000000073f061299 */ /* 0x000fc80008011605 */
[----:B------:R-:W0:Y:S01]  /*f1d0*/  @P0 LDC.64 R2, c[0x0][0xa28] ;  /* 0x00028a00ff020b82 */ /* 0x000e220000000a00 */
[----:B------:R-:W-:Y:S02]  /*f1e0*/  UIADD3 UR5, UR38, 0x80, -UR8 ;  /* 0x0000008026057890 */ /* 0x000fe4000fffe808 */
[----:B------:R-:W-:Y:S02]  /*f1f0*/  UIADD3 UR4, UR38, 0x7f, URZ ;  /* 0x0000007f26047890 */ /* 0x000fe4000fffe03f */
[----:B------:R-:W-:Y:S02]  /*f200*/  UIADD3 UR6, UR5, UR6, URZ ;  /* 0x0000000605067290 */ /* 0x000fe4000fffe03f */
[----:B------:R-:W-:Y:S02]  /*f210*/  USHF.R.S32.HI UR5, URZ, 0x1f, UR4 ;  /* 0x0000001f3f057899 */ /* 0x000fe40008011404 */
[----:B------:R-:W-:Y:S02]  /*f220*/  USHF.R.S32.HI UR7, URZ, 0x1f, UR6 ;  /* 0x0000001f3f077899 */ /* 0x000fe40008011406 */
[----:B------:R-:W-:-:S02]  /*f230*/  ULEA.HI UR5, UR5, UR4, URZ, 0x7 ;  /* 0x0000000405057291 */ /* 0x000fc4000f8f383f */
[----:B------:R-:W-:Y:S02]  /*f240*/  ULEA.HI UR7, UR7, UR6, URZ, 0x7 ;  /* 0x0000000607077291 */ /* 0x000fe4000f8f383f */
[----:B------:R-:W-:Y:S02]  /*f250*/  USHF.R.S32.HI UR41, URZ, 0x7, UR5 ;  /* 0x000000073f297899 */ /* 0x000fe40008011405 */
[----:B------:R-:W-:-:S04]  /*f260*/  USHF.R.S32.HI UR43, URZ, 0x7, UR7 ;  /* 0x000000073f2b7899 */ /* 0x000fc80008011407 */
[----:B------:R-:W-:Y:S02]  /*f270*/  UISETP.LT.AND UP0, UPT, UR41, UR43, UPT ;  /* 0x0000002b2900728c */ /* 0x000fe4000bf01270 */
[----:B------:R-:W-:Y:S01]  /*f280*/  UP2UR UR49, UPR, URZ, 0x2 ;  /* 0x000000023f317883 */ /* 0x000fe20008000000 */
[----:B0-----:R-:W-:Y:S01]  /*f290*/  @P0 IMAD.WIDE R2, R25, 0x4, R2 ;  /* 0x0000000419020825 */ /* 0x001fe200078e0202 */
[----:B------:R-:W-:-:S04]  /*f2a0*/  USEL UR11, UR41, UR43, UP0 ;  /* 0x0000002b290b7287 */ /* 0x000fc80008000000 */
[----:B------:R-:W-:Y:S01]  /*f2b0*/  UISETP.GE.AND UP1, UPT, UR11, 0x1, UPT ;  /* 0x000000010b00788c */ /* 0x000fe2000bf26270 */
[----:B------:R0:W5:Y:S01]  /*f2c0*/  @P0 LDG.E R19, desc[UR46][R2.64] ;  /* 0x0000002e02130981 */ /* 0x000162000c1e1900 */
[----:B------:R-:W-:Y:S02]  /*f2d0*/  USHF.R.U32.HI UR9, URZ, 0x10, UR42 ;  /* 0x000000103f097899 */ /* 0x000fe4000801162a */
[----:B------:R-:W-:Y:S02]  /*f2e0*/  ULOP3.LUT UR42, UR42, 0xffff, URZ, 0xc0, !UPT ;  /* 0x0000ffff2a2a7892 */ /* 0x000fe4000f8ec03f */
[----:B------:R-:W-:Y:S01]  /*f2f0*/  PLOP3.LUT P0, PT, PT, PT, UP1, 0x80, 0x0 ;  /* 0x000000000000781c */ /* 0x000fe20003f0f018 */
[----:B------:R-:W-:Y:S01]  /*f300*/  UISETP.NE.AND UP0, UPT, UR9, URZ, UPT ;  /* 0x0000003f0900728c */ /* 0x000fe2000bf05270 */
[----:B------:R-:W-:-:S10]  /*f310*/  UMOV UR37, URZ ;  /* 0x0000003f00257c82 */ /* 0x000fd40008000000 */
[----:B------:R-:W-:Y:S01]  /*f320*/  @!UP0 ULDC UR9, c[0x0][0x9f0] ;  /* 0x00027c0000098ab9 */ /* 0x000fe20000000800 */
[----:B0-----:R-:W-:Y:S05]  /*f330*/  @!P0 BRA `(.L_x_2597) ;  /* 0x0000000000788947 */ /* 0x001fea0003800000 */
[----:B------:R-:W-:Y:S01]  /*f340*/  IABS R0, UR9 ;  /* 0x0000000900007c13 */ /* 0x000fe20008000000 */
[----:B------:R-:W-:Y:S02]  /*f350*/  UIADD3 UR6, UR9, -0x1, UR11 ;  /* 0xffffffff09067890 */ /* 0x000fe4000fffe00b */
[----:B------:R-:W-:Y:S01]  /*f360*/  IABS R4, UR9 ;  /* 0x0000000900047c13 */ /* 0x000fe20008000000 */
[----:B------:R-:W-:Y:S01]  /*f370*/  UMOV UR4, URZ ;  /* 0x0000003f00047c82 */ /* 0x000fe20008000000 */
        /* <DEDUP_REMOVED lines=26> */
.L_x_2597:
[----:B------:R-:W-:Y:S02]  /*f520*/  UIMAD UR50, UR42, UR37, URZ ;  /* 0x000000252a3272a4 */ /* 0x000fe4000f8e023f */
[----:B------:R-:W-:Y:S02]  /*f530*/  IMAD.U32 R3, RZ, RZ, UR37 ;  /* 0x00000025ff037e24 */ /* 0x000fe4000f8e00ff */
[----:B------:R-:W-:Y:S02]  /*f540*/  IMAD.MOV.U32 R0, RZ, RZ, RZ ;  /* 0x000000ffff007224 */ /* 0x000fe400078e00ff */
[----:B------:R-:W-:Y:S01]  /*f550*/  IMAD.MOV.U32 R2, RZ, RZ, 0x1 ;  /* 0x00000001ff027424 */ /* 0x000fe200078e00ff */
[----:B------:R-:W-:-:S04]  /*f560*/  MOV R18, UR50 ;  /* 0x0000003200127c02 */ /* 0x000fc80008000f00 */
        /* <DEDUP_REMOVED lines=27> */
.L_x_2598:
        /* <DEDUP_REMOVED lines=20> */
.L_x_2599:
        /* <DEDUP_REMOVED lines=20> */
.L_x_2600:
        /* <DEDUP_REMOVED lines=18> */
.L_x_2601:
        /* <DEDUP_REMOVED lines=15> */
[----:B------:R-:W-:-:S04]  /*fbb0*/  SHF.R.U32.HI R24, RZ, 0x3, R10 ;  /* 0x00000003ff187819 */ /* 0x000fc8000001160a */
[----:B------:R-:W-:-:S04]  /*fbc0*/  IADD3 R4, R32, R24, R6 ;  /* 0x0000001820047210 */ /* 0x000fc80007ffe006 */
[C---:B------:R-:W-:Y:S01]  /*fbd0*/  ISETP.GE.AND P0, PT, R4.reuse, UR38, PT ;  /* 0x0000002604007c0c */ /* 0x040fe2000bf06270 */
[----:B------:R-:W1:Y:S01]  /*fbe0*/  @P1 LDC R0, c[0x0][0x434] ;  /* 0x00010d00ff001b82 */ /* 0x000e620000000800 */
[----:B-----5:R-:W-:Y:S01]  /*fbf0*/  IMAD.IADD R11, R4, 0x1, R19 ;  /* 0x00000001040b7824 */ /* 0x020fe200078e0213 */
[----:B------:R-:W-:-:S03]  /*fc00*/  @P1 LOP3.LUT R29, R29, 0x8, RZ, 0xfc, !PT ;  /* 0x000000081d1d1812 */ /* 0x000fc600078efcff */
[----:B------:R-:W-:-:S03]  /*fc10*/  IMAD.MOV.U32 R7, RZ, RZ, R11 ;  /* 0x000000ffff077224 */ /* 0x000fc600078e000b */
[----:B0-----:R-:W0:Y:S08]  /*fc20*/  @P1 LDC R3, c[0x0][0x438] ;  /* 0x00010e00ff031b82 */ /* 0x001e300000000800 */
[----:B------:R-:W4:Y:S08]  /*fc30*/  @!P0 LDC.64 R8, c[0x0][0x428] ;  /* 0x00010a00ff088b82 */ /* 0x000f300000000a00 */
[----:B------:R-:W2:Y:S01]  /*fc40*/  @!P0 LDC.64 R4, c[0x0][0x418] ;  /* 0x00010600ff048b82 */ /* 0x000ea20000000a00 */
[----:B-1----:R-:W-:-:S05]  /*fc50*/  @P1 IMAD.HI.U32 R0, R11, R0, RZ ;  /* 0x000000000b001227 */ /* 0x002fca00078e00ff */
[----:B0-----:R-:W-:-:S04]  /*fc60*/  @P1 SHF.R.U32.HI R7, RZ, R3, R0 ;  /* 0x00000003ff071219 */ /* 0x001fc80000011600 */
[--C-:B------:R-:W-:Y:S01]  /*fc70*/  @!P0 SHF.R.S32.HI R3, RZ, 0x1f, R7.reuse ;  /* 0x0000001fff038819 */ /* 0x100fe20000011407 */
[----:B------:R-:W-:Y:S01]  /*fc80*/  @!P0 IMAD.MOV.U32 R2, RZ, RZ, R7 ;  /* 0x000000ffff028224 */ /* 0x000fe200078e0007 */
[----:B------:R-:W-:Y:S01]  /*fc90*/  SHF.L.U32 R16, R17, 0x7, RZ ;  /* 0x0000000711107819 */ /* 0x000fe200000006ff */
        /* <DEDUP_REMOVED lines=9> */
[----:B------:R-:W-:Y:S01]  /*fd30*/  IMAD.MOV.U32 R0, RZ, RZ, RZ ;  /* 0x000000ffff007224 */ /* 0x000fe200078e00ff */
[----:B------:R-:W-:Y:S01]  /*fd40*/  R2P PR, R17, 0x6 ;  /* 0x0000000611007804 */ /* 0x000fe20000000000 */
[----:B------:R-:W-:Y:S02]  /*fd50*/  IMAD.MOV R2, RZ, RZ, -R7 ;  /* 0x000000ffff027224 */ /* 0x000fe400078e0a07 */
[----:B------:R-:W-:Y:S01]  /*fd60*/  IMAD.MOV.U32 R7, RZ, RZ, 0x40 ;  /* 0x00000040ff077424 */ /* 0x000fe200078e00ff */
[----:B------:R-:W-:Y:S01]  /*fd70*/  SHF.R.U32.HI R3, RZ, 0x5, R10 ;  /* 0x00000005ff037819 */ /* 0x000fe2000001160a */
        /* <DEDUP_REMOVED lines=14> */
.L_x_2654:
        /* <DEDUP_REMOVED lines=20> */
.L_x_2603:
[----:B------:R-:W-:Y:S01]  /*ffa0*/  IMAD.MOV.U32 R20, RZ, RZ, 0x1 ;  /* 0x00000001ff147424 */ /* 0x000fe200078e00ff */
[----:B------:R-:W-:-:S04]  /*ffb0*/  SHF.R.S32.HI R8, RZ, 0x1f, R4 ;  /* 0x0000001fff087819 */ /* 0x000fc80000011404 */
[----:B------:R-:W-:-:S04]  /*ffc0*/  SHF.L.U32 R20, R20, 0x1f, RZ ;  /* 0x0000001f14147819 */ /* 0x000fc800000006ff */
[----:B------:R-:W0:Y:S02]  /*ffd0*/  SYNCS.PHASECHK.TRANS64.TRYWAIT P0, [UR44+0x38880], R20 ;  /* 0x03888014ff0075a7 */ /* 0x000e24000800016c */
[----:B0-----:R-:W-:Y:S05]  /*ffe0*/  @!P0 BRA `(.L_x_2604) ;  /* 0x0000004400108947 */ /* 0x001fea0003800000 */
.L_x_2655:
        /* <DEDUP_REMOVED lines=14> */
[----:B------:R-:W-:-:S04]  /*100d0*/  ULDC.64 UR4, c[0x0][0x330] ;  /* 0x0000cc0000047ab9 */ /* 0x000fc80000000a00 */
[----:B------:R-:W-:Y:S01]  /*100e0*/  IADD3 R3, R3, R5, RZ ;  /* 0x0000000503037210 */ /* 0x000fe20007ffe0ff */
[----:B------:R-:W-:Y:S01]  /*100f0*/  IMAD.U32 R5, RZ, RZ, UR4 ;  /* 0x00000004ff057e24 */ /* 0x000fe2000f8e00ff */
[----:B------:R-:W-:-:S03]  /*10100*/  UIMAD UR4, UR6, UR4, URZ ;  /* 0x00000004060472a4 */ /* 0x000fc6000f8e023f */
[----:B------:R-:W-:Y:S01]  /*10110*/  IMAD.WIDE.U32 R2, R5, UR40, R2 ;  /* 0x0000002805027c25 */ /* 0x000fe2000f8e0002 */
[----:B------:R-:W-:Y:S01]  /*10120*/  ULDC.64 UR6, c[0x0][0x318] ;  /* 0x0000c60000067ab9 */ /* 0x000fe20000000a00 */
[----:B------:R-:W-:Y:S02]  /*10130*/  UIMAD UR4, UR40, UR5, UR4 ;  /* 0x00000005280472a4 */ /* 0x000fe4000f8e0204 */
[----:B------:R-:W-:Y:S01]  /*10140*/  IMAD.U32 R7, RZ, RZ, UR7 ;  /* 0x00000007ff077e24 */ /* 0x000fe2000f8e00ff */
[----:B------:R-:W-:Y:S01]  /*10150*/  IADD3 R5, P0, R2, UR6, RZ ;  /* 0x0000000602057c10 */ /* 0x000fe2000ff1e0ff */
[----:B------:R-:W-:-:S03]  /*10160*/  IMAD.SHL.U32 R2, R17, 0x10, RZ ;  /* 0x0000001011027824 */ /* 0x000fc600078e00ff */
        /* <DEDUP_REMOVED lines=48> */
[----:B------:R-:W1:Y:S01]  /*10470*/  SHFL.IDX PT, R14, R5, 0x4, 0x181f ;  /* 0x00981f00050e7f89 */ /* 0x000e6200000e0000 */
[----:B--2---:R-:W-:Y:S02]  /*10480*/  IADD3.X R3, RZ, R3, RZ, P2, !PT ;  /* 0x00000003ff037210 */ /* 0x004fe400017fe4ff */
        /* <DEDUP_REMOVED lines=34> */
.L_x_2673:
        /* <DEDUP_REMOVED lines=18> */
.L_x_2606:
[----:B------:R-:W-:Y:S01]  /*107d0*/  SYNCS.ARRIVE.TRANS64.A1T0 RZ, [UR44+0x38870], RZ ;  /* 0x038870ffffff79a7 */ /* 0x000fe2000810002c */
[----:B------:R-:W-:Y:S05]  /*107e0*/  @!P6 BRA `(.L_x_2607) ;  /* 0x000000000004e947 */ /* 0x000fea0003800000 */
[----:B------:R-:W-:Y:S01]  /*107f0*/  BPT.TRAP 0x1 ;  /* 0x000000040000795c */ /* 0x000fe20000300000 */
.L_x_2607:
[----:B------:R-:W1:Y:S02]  /*10800*/  SYNCS.PHASECHK.TRANS64.TRYWAIT P0, [UR44+0x38840], R20 ;  /* 0x03884014ff0075a7 */ /* 0x000e64000800016c */
[----:B-1----:R-:W-:Y:S05]  /*10810*/  @!P0 BRA `(.L_x_2608) ;  /* 0x0000004400c48947 */ /* 0x002fea0003800000 */
.L_x_2674:
        /* <DEDUP_REMOVED lines=62> */
[----:B---3--:R-:W-:-:S05]  /*10c00*/  @P5 IMAD.X R5, RZ, RZ, R5, P0 ;  /* 0x000000ffff055224 */ /* 0x008fca00000e0605 */
[----:B------:R-:W-:Y:S02]  /*10c10*/  @P5 MOV R3, R5 ;  /* 0x0000000500035202 */ /* 0x000fe40000000f00 */
[----:B------:R-:W3:Y:S04]  /*10c20*/  SHFL.IDX PT, R5, R4, 0x4, 0x181f ;  /* 0x00981f0004057f89 */ /* 0x000ee800000e0000 */
[----:B------:R-:W-:Y:S04]  /*10c30*/  @P5 LDGSTS.E.BYPASS.LTC128B.128 [R17+0x29c00], desc[UR46][R2.64], !P6 ;  /* 0x29c0000002115fae */ /* 0x000fe8000f101d6e */
[----:B------:R4:W-:Y:S01]  /*10c40*/  @P5 LDGSTS.E.BYPASS.LTC128B.128 [R17+0x2dc00], desc[UR46][R2.64+0x80], !P1 ;  /* 0x2dc0008002115fae */ /* 0x0009e2000c901d6e */
        /* <DEDUP_REMOVED lines=8> */
[----:B--2---:R-:W-:-:S03]  /*10cd0*/  @P3 IADD3 R6, P0, R32, R14, RZ ;  /* 0x0000000e20063210 */ /* 0x004fc60007f1e0ff */
[----:B------:R-:W2:Y:S02]  /*10ce0*/  SHFL.IDX PT, R14, R0, 0x6, 0x181f ;  /* 0x00d81f00000e7f89 */ /* 0x000ea400000e0000 */
[----:B----4-:R-:W-:Y:S02]  /*10cf0*/  @P3 IMAD.MOV.U32 R2, RZ, RZ, R6 ;  /* 0x000000ffff023224 */ /* 0x010fe400078e0006 */
[----:B---3--:R-:W-:Y:S02]  /*10d00*/  @P3 IMAD.X R7, RZ, RZ, R5, P0 ;  /* 0x000000ffff073224 */ /* 0x008fe400000e0605 */
[----:B------:R-:W3:Y:S02]  /*10d10*/  SHFL.IDX PT, R5, R4, 0x6, 0x181f ;  /* 0x00d81f0004057f89 */ /* 0x000ee400000e0000 */
[----:B------:R-:W-:-:S05]  /*10d20*/  @P3 IMAD.MOV.U32 R3, RZ, RZ, R7 ;  /* 0x000000ffff033224 */ /* 0x000fca00078e0007 */
[----:B------:R-:W-:Y:S04]  /*10d30*/  @P3 LDGSTS.E.BYPASS.LTC128B.128 [R17+0x2ac00], desc[UR46][R2.64], !P6 ;  /* 0x2ac0000002113fae */ /* 0x000fe8000f101d6e */
[----:B------:R4:W-:Y:S01]  /*10d40*/  @P3 LDGSTS.E.BYPASS.LTC128B.128 [R17+0x2ec00], desc[UR46][R2.64+0x80], !P1 ;  /* 0x2ec0008002113fae */ /* 0x0009e2000c901d6e */
[----:B--2---:R-:W-:-:S05]  /*10d50*/  @P2 IADD3 R14, P0, R32, R14, RZ ;  /* 0x0000000e200e2210 */ /* 0x004fca0007f1e0ff */
[----:B----4-:R-:W-:Y:S02]  /*10d60*/  @P2 IMAD.MOV.U32 R2, RZ, RZ, R14 ;  /* 0x000000ffff022224 */ /* 0x010fe400078e000e */
[----:B---3--:R-:W-:Y:S01]  /*10d70*/  @P2 IMAD.X R5, RZ, RZ, R5, P0 ;  /* 0x000000ffff052224 */ /* 0x008fe200000e0605 */
[----:B------:R2:W3:Y:S03]  /*10d80*/  SHFL.IDX PT, R14, R0, 0x7, 0x181f ;  /* 0x00f81f00000e7f89 */ /* 0x0004e600000e0000 */
[----:B------:R-:W-:Y:S02]  /*10d90*/  @P2 IMAD.MOV.U32 R3, RZ, RZ, R5 ;  /* 0x000000ffff032224 */ /* 0x000fe400078e0005 */
[----:B------:R2:W4:Y:S04]  /*10da0*/  SHFL.IDX PT, R5, R4, 0x7, 0x181f ;  /* 0x00f81f0004057f89 */ /* 0x00052800000e0000 */
[----:B------:R2:W-:Y:S04]  /*10db0*/  @P2 LDGSTS.E.BYPASS.LTC128B.128 [R17+0x2b400], desc[UR46][R2.64], !P6 ;  /* 0x2b40000002112fae */ /* 0x0005e8000f101d6e */
[----:B------:R2:W-:Y:S02]  /*10dc0*/  @P2 LDGSTS.E.BYPASS.LTC128B.128 [R17+0x2f400], desc[UR46][R2.64+0x80], !P1 ;  /* 0x2f40008002112fae */ /* 0x0005e4000c901d6e */
.L_x_2692:
[----:B------:R-:W-:Y:S02]  /*10dd0*/  LOP3.LUT P2, RZ, R29, 0x40, RZ, 0xc0, !PT ;  /* 0x000000401dff7812 */ /* 0x000fe4000784c0ff */
[----:B------:R-:W-:-:S11]  /*10de0*/  ISETP.GE.AND P3, PT, R32, R10, PT ;  /* 0x0000000a2000720c */ /* 0x000fd60003f66270 */
[----:B--23--:R-:W-:-:S04]  /*10df0*/  @P2 IADD3 R2, P0, R32, R14, RZ ;  /* 0x0000000e20022210 */ /* 0x00cfc80007f1e0ff */
[----:B----4-:R-:W-:-:S05]  /*10e00*/  @P2 IADD3.X R3, RZ, R5, RZ, P0, !PT ;  /* 0x00000005ff032210 */ /* 0x010fca00007fe4ff */
        /* <DEDUP_REMOVED lines=14> */
.L_x_2610:
        /* <DEDUP_REMOVED lines=22> */
[----:B------:R-:W-:Y:S02]  /*11050*/  IMAD.U32 R6, RZ, RZ, UR8 ;  /* 0x00000008ff067e24 */ /* 0x000fe4000f8e00ff */
[----:B------:R-:W-:-:S02]  /*11060*/  IMAD.U32 R7, RZ, RZ, UR9 ;  /* 0x00000009ff077e24 */ /* 0x000fc4000f8e00ff */
[----:B------:R-:W-:Y:S02]  /*11070*/  IMAD.U32 R10, RZ, RZ, UR4 ;  /* 0x00000004ff0a7e24 */ /* 0x000fe4000f8e00ff */
[----:B------:R-:W-:Y:S02]  /*11080*/  IMAD.U32 R11, RZ, RZ, UR5 ;  /* 0x00000005ff0b7e24 */ /* 0x000fe4000f8e00ff */
[----:B------:R-:W-:Y:S02]  /*11090*/  IMAD.MOV.U32 R8, RZ, RZ, 0x70 ;  /* 0x00000070ff087424 */ /* 0x000fe400078e00ff */
[----:B------:R-:W-:-:S07]  /*110a0*/  IMAD.MOV.U32 R12, RZ, RZ, 0x1 ;  /* 0x00000001ff0c7424 */ /* 0x000fce00078e00ff */
[----:B01----:R-:W-:-:S07]  /*110b0*/  LEPC R20, `(.L_x_2611) ;  /* 0x000000001014794e */ /* 0x003fce0000000000 */
[----:B--2---:R-:W-:Y:S05]  /*110c0*/  CALL.ABS.NOINC R2 ;  /* 0x0000000002007343 */ /* 0x004fea0003c00000 */
.L_x_2611:
[----:B------:R-:W-:Y:S01]  /*110d0*/  UISETP.NE.AND UP0, UPT, UR49, URZ, UPT ;  /* 0x0000003f3100728c */ /* 0x000fe2000bf05270 */
[----:B------:R-:W-:Y:S01]  /*110e0*/  IMAD.U32 R4, RZ, RZ, UR38 ;  /* 0x00000026ff047e24 */ /* 0x000fe2000f8e00ff */
[----:B------:R-:W-:Y:S01]  /*110f0*/  ULDC.64 UR4, c[0x0][0x2e0] ;  /* 0x0000b80000047ab9 */ /* 0x000fe20000000a00 */
[----:B------:R-:W-:Y:S02]  /*11100*/  IMAD.U32 R5, RZ, RZ, UR39 ;  /* 0x00000027ff057e24 */ /* 0x000fe4000f8e00ff */
[----:B------:R-:W-:Y:S01]  /*11110*/  IMAD.IADD R0, R32, 0x1, R24 ;  /* 0x0000000120007824 */ /* 0x000fe200078e0218 */
[----:B------:R-:W-:Y:S01]  /*11120*/  PLOP3.LUT P0, PT, PT, PT, UP0, 0x80, 0x0 ;  /* 0x000000000000781c */ /* 0x000fe20003f0f008 */
[----:B------:R-:W-:Y:S01]  /*11130*/  IMAD.U32 R5, RZ, RZ, UR48 ;  /* 0x00000030ff057e24 */ /* 0x000fe2000f8e00ff */
[----:B------:R-:W-:Y:S01]  /*11140*/  PLOP3.LUT P1, PT, PT, PT, UP0, 0x80, 0x0 ;  /* 0x000000000000781c */ /* 0x000fe20003f2f008 */
[----:B------:R-:W-:Y:S02]  /*11150*/  IMAD.U32 R3, RZ, RZ, UR45 ;  /* 0x0000002dff037e24 */ /* 0x000fe4000f8e00ff */
[----:B------:R-:W-:-:S02]  /*11160*/  IMAD.MOV.U32 R2, RZ, RZ, R4 ;  /* 0x000000ffff027224 */ /* 0x000fc400078e0004 */
[----:B------:R-:W-:Y:S02]  /*11170*/  IMAD R0, R5, 0x80, R0 ;  /* 0x0000008005007824 */ /* 0x000fe400078e0200 */
[----:B------:R-:W-:Y:S01]  /*11180*/  IMAD R26, R26, UR4, RZ ;  /* 0x000000041a1a7c24 */ /* 0x000fe2000f8e02ff */
[----:B------:R-:W2:Y:S01]  /*11190*/  LDC R5, c[0x0][0x448] ;  /* 0x00011200ff057b82 */ /* 0x000ea20000000800 */
[----:B------:R-:W-:Y:S01]  /*111a0*/  IMAD.WIDE.U32 R2, R25, UR4, R2 ;  /* 0x0000000419027c25 */ /* 0x000fe2000f8e0002 */
[----:B------:R-:W-:-:S03]  /*111b0*/  @UP0 ULDC UR4, c[0x0][0x44c] ;  /* 0x0001130000040ab9 */ /* 0x000fc60000000800 */
[----:B------:R-:W-:-:S04]  /*111c0*/  @P0 IMAD.HI.U32 R4, R0, UR4, RZ ;  /* 0x0000000400040c27 */ /* 0x000fc8000f8e00ff */
[----:B------:R-:W-:Y:S01]  /*111d0*/  IMAD R9, R25, UR5, R26 ;  /* 0x0000000519097c24 */ /* 0x000fe2000f8e021a */
[----:B------:R-:W-:Y:S01]  /*111e0*/  @UP0 ULDC UR5, c[0x0][0x450] ;  /* 0x0001140000050ab9 */ /* 0x000fe20000000800 */
[----:B------:R-:W-:Y:S01]  /*111f0*/  IMAD.MOV.U32 R7, RZ, RZ, R0 ;  /* 0x000000ffff077224 */ /* 0x000fe200078e0000 */
[----:B------:R-:W-:Y:S01]  /*11200*/  @P1 SHF.R.U32.HI R7, RZ, UR5, R4 ;  /* 0x00000005ff071c19 */ /* 0x000fe20008011604 */
[----:B------:R-:W-:Y:S01]  /*11210*/  ULDC.64 UR4, c[0x0][0x2d0] ;  /* 0x0000b40000047ab9 */ /* 0x000fe20000000a00 */
[----:B------:R-:W-:Y:S02]  /*11220*/  IMAD.IADD R3, R3, 0x1, R9 ;  /* 0x0000000103037824 */ /* 0x000fe400078e0209 */
[----:B------:R-:W-:Y:S01]  /*11230*/  SHF.R.S32.HI R4, RZ, 0x1f, R7 ;  /* 0x0000001fff047819 */ /* 0x000fe20000011407 */
[----:B------:R-:W-:-:S04]  /*11240*/  IMAD.WIDE.U32 R2, R7, UR4, R2 ;  /* 0x0000000407027c25 */ /* 0x000fc8000f8e0002 */
[----:B------:R-:W-:-:S04]  /*11250*/  IMAD R4, R4, UR4, RZ ;  /* 0x0000000404047c24 */ /* 0x000fc8000f8e02ff */
[C---:B------:R-:W-:Y:S01]  /*11260*/  IMAD R9, R7.reuse, UR5, R4 ;  /* 0x0000000507097c24 */ /* 0x040fe2000f8e0204 */
[----:B------:R-:W-:Y:S01]  /*11270*/  IADD3 R7, -R7, RZ, RZ ;  /* 0x000000ff07077210 */ /* 0x000fe20007ffe1ff */
[----:B------:R-:W-:Y:S02]  /*11280*/  ULDC.64 UR4, c[0x0][0x2c8] ;  /* 0x0000b20000047ab9 */ /* 0x000fe40000000a00 */
[----:B------:R-:W-:Y:S02]  /*11290*/  IMAD.IADD R3, R3, 0x1, R9 ;  /* 0x0000000103037824 */ /* 0x000fe400078e0209 */
[----:B--2---:R-:W-:-:S04]  /*112a0*/  IMAD R7, R5, R7, R0 ;  /* 0x0000000705077224 */ /* 0x004fc800078e0200 */
        /* <DEDUP_REMOVED lines=12> */
[----:B------:R-:W2:Y:S01]  /*11370*/  SHFL.IDX PT, R14, R0, RZ, 0x181f ;  /* 0x00181fff000e7589 */ /* 0x000ea200000e0000 */
[----:B------:R-:W-:Y:S01]  /*11380*/  IMAD.U32 R3, RZ, RZ, UR48 ;  /* 0x00000030ff037e24 */ /* 0x000fe2000f8e00ff */
[----:B------:R-:W-:Y:S02]  /*11390*/  ULDC UR4, c[0x0][0x288] ;  /* 0x0000a20000047ab9 */ /* 0x000fe40000000800 */
[----:B------:R-:W3:Y:S01]  /*113a0*/  SHFL.IDX PT, R2, R4, RZ, 0x181f ;  /* 0x00181fff04027589 */ /* 0x000ee200000e0000 */
[----:B------:R-:W-:Y:S02]  /*113b0*/  IMAD R5, R5, UR4, RZ ;  /* 0x0000000405057c24 */ /* 0x000fe4000f8e02ff */
[----:B------:R-:W-:Y:S01]  /*113c0*/  IMAD R6, R3, 0x80, R24 ;  /* 0x0000008003067824 */ /* 0x000fe200078e0218 */
[----:B------:R-:W-:Y:S03]  /*113d0*/  SHFL.IDX PT, R7, R4, 0x1, 0x181f ;  /* 0x00381f0004077f89 */ /* 0x000fe600000e0000 */
        /* <DEDUP_REMOVED lines=40> */
[----:B--2---:R-:W-:-:S04]  /*11660*/  @!P2 IADD3 R14, P3, R32, R14, RZ ;  /* 0x0000000e200ea210 */ /* 0x004fc80007f7e0ff */
[----:B----4-:R-:W-:Y:S01]  /*11670*/  @!P2 MOV R2, R14 ;  /* 0x0000000e0002a202 */ /* 0x010fe20000000f00 */
[----:B---3--:R-:W-:Y:S01]  /*11680*/  @!P2 IMAD.X R7, RZ, RZ, R7, P3 ;  /* 0x000000ffff07a224 */ /* 0x008fe200018e0607 */
[----:B------:R-:W2:Y:S03]  /*11690*/  SHFL.IDX PT, R14, R0, 0x5, 0x181f ;  /* 0x00b81f00000e7f89 */ /* 0x000ea600000e0000 */
[----:B------:R-:W-:Y:S02]  /*116a0*/  @!P2 IMAD.MOV.U32 R3, RZ, RZ, R7 ;  /* 0x000000ffff03a224 */ /* 0x000fe400078e0007 */
        /* <DEDUP_REMOVED lines=22> */
.L_x_2709:
[----:B------:R-:W-:Y:S01]  /*11810*/  IADD3 R6, R6, 0x70, RZ ;  /* 0x0000007006067810 */ /* 0x000fe20007ffe0ff */
[----:B------:R-:W-:Y:S01]  /*11820*/  BSSY B0, `(.L_x_2613) ;  /* 0x000000b000007945 */ /* 0x000fe20003800000 */
[----:B--2---:R-:W-:Y:S02]  /*11830*/  IMAD.MOV.U32 R0, RZ, RZ, 0x1 ;  /* 0x00000001ff007424 */ /* 0x004fe400078e00ff */
[----:B------:R-:W-:-:S13]  /*11840*/  ISETP.GE.AND P2, PT, R6, R5, PT ;  /* 0x000000050600720c */ /* 0x000fda0003f46270 */
[----:B------:R-:W-:Y:S05]  /*11850*/  @P2 BRA `(.L_x_2614) ;  /* 0x00000000001c2947 */ /* 0x000fea0003800000 */
[----:B---3--:R-:W-:-:S05]  /*11860*/  IADD3 R2, P2, R32, R14, RZ ;  /* 0x0000000e20027210 */ /* 0x008fca0007f5e0ff */
[----:B----4-:R-:W-:-:S05]  /*11870*/  IMAD.X R3, RZ, RZ, R7, P2 ;  /* 0x000000ffff037224 */ /* 0x010fca00010e0607 */
[----:B------:R-:W-:Y:S01]  /*11880*/  @!PT LDS RZ, [RZ] ;  /* 0x00000000fffff984 */ /* 0x000fe20000000800 */
[----:B------:R-:W-:Y:S01]  /*11890*/  @!PT LDS RZ, [RZ] ;  /* 0x00000000fffff984 */ /* 0x000fe20000000800 */
[----:B------:R-:W-:Y:S01]  /*118a0*/  @!PT LDS RZ, [RZ] ;  /* 0x00000000fffff984 */ /* 0x000fe20000000800 */
[----:B------:R2:W-:Y:S04]  /*118b0*/  LDGSTS.E.BYPASS.LTC128B.128 [R17+0x23c00], desc[UR46][R2.64], !P1 ;  /* 0x23c0000002117fae */ /* 0x0005e8000c901d6e */
[----:B------:R2:W-:Y:S02]  /*118c0*/  LDGSTS.E.BYPASS.LTC128B.128 [R17+0x27c00], desc[UR46][R2.64+0x80], !P0 ;  /* 0x27c0008002117fae */ /* 0x0005e4000c101d6e */
.L_x_2614:
[----:B------:R-:W-:Y:S05]  /*118d0*/  BSYNC B0 ;  /* 0x0000000000007941 */ /* 0x000fea0003800000 */
.L_x_2613:
        /* <DEDUP_REMOVED lines=8> */
[----:B------:R-:W5:Y:S02]  /*11960*/  SYNCS.PHASECHK.TRANS64.TRYWAIT P0, [UR44+0x38820], R0 ;  /* 0x03882000ff0075a7 */ /* 0x000f64000800016c */
[----:B-----5:R-:W-:Y:S10]  /*11970*/  @!P0 BRA `(.L_x_2615) ;  /* 0x00000048008c8947 */ /* 0x020ff40003800000 */
.L_x_2710:
[----:B------:R-:W-:Y:S01]  /*11980*/  IMAD.MOV.U32 R33, RZ, RZ, 0x1 ;  /* 0x00000001ff217424 */ /* 0x000fe200078e00ff */
[----:B------:R-:W-:Y:S06]  /*11990*/  @!P1 BRA `(.L_x_2616) ;  /* 0x0000001800589947 */ /* 0x000fec0003800000 */
[----:B------:R-:W5:Y:S04]  /*119a0*/  LDL R4, [R1+0x4] ;  /* 0x0000040001047983 */ /* 0x000f680000100800 */
[----:B------:R-:W3:Y:S01]  /*119b0*/  LDL R6, [R1+0x10] ;  /* 0x0000100001067983 */ /* 0x000ee20000100800 */
[----:B------:R-:W-:-:S04]  /*119c0*/  UIADD3 UR4, UR42, 0x1, URZ ;  /* 0x000000012a047890 */ /* 0x000fc8000fffe03f */
[----:B------:R-:W-:Y:S02]  /*119d0*/  UIMAD UR4, UR4, UR37, URZ ;  /* 0x00000025040472a4 */ /* 0x000fe4000f8e023f */
[----:B------:R-:W-:Y:S01]  /*119e0*/  ULOP3.LUT UR5, URZ, UR43, URZ, 0x33, !UPT ;  /* 0x0000002b3f057292 */ /* 0x000fe2000f8e333f */
[----:B------:R-:W-:-:S03]  /*119f0*/  LOP3.LUT R0, RZ, UR41, RZ, 0x33, !PT ;  /* 0x00000029ff007c12 */ /* 0x000fc6000f8e33ff */
[----:B--2---:R-:W-:-:S04]  /*11a00*/  LOP3.LUT R3, RZ, UR4, RZ, 0x33, !PT ;  /* 0x00000004ff037c12 */ /* 0x004fc8000f8e33ff */
[----:B------:R-:W-:Y:S02]  /*11a10*/  VIMNMX3 R0, R0, UR5, R3, !PT ;  /* 0x0000000500007c0f */ /* 0x000fe4000f800103 */
[----:B------:R-:W-:Y:S01]  /*11a20*/  IADD3 R19, R32, R19, R24 ;  /* 0x0000001320137210 */ /* 0x000fe20007ffe018 */
[----:B------:R-:W-:-:S04]  /*11a30*/  IMAD.MOV.U32 R10, RZ, RZ, RZ ;  /* 0x000000ffff0a7224 */ /* 0x000fc800078e00ff */
[----:B------:R-:W-:Y:S01]  /*11a40*/  VIADD R5, R19, 0xfffffe80 ;  /* 0xfffffe8013057836 */ /* 0x000fe20000000000 */
[C---:B------:R-:W-:Y:S01]  /*11a50*/  IADD3 R34, -R0.reuse, -0x2, RZ ;  /* 0xfffffffe00227810 */ /* 0x040fe20007ffe1ff */
[----:B------:R-:W-:Y:S02]  /*11a60*/  IMAD.MOV.U32 R19, RZ, RZ, 0x1 ;  /* 0x00000001ff137424 */ /* 0x000fe400078e00ff */
[----:B------:R-:W-:Y:S02]  /*11a70*/  IMAD R28, R0, -0x80, R5 ;  /* 0xffffff80001c7824 */ /* 0x000fe400078e0205 */
[C---:B-----5:R-:W-:Y:S02]  /*11a80*/  IMAD.IADD R3, R4.reuse, 0x1, R16 ;  /* 0x0000000104037824 */ /* 0x060fe400078e0210 */
[----:B---3--:R-:W-:-:S03]  /*11a90*/  IMAD.IADD R2, R4, 0x1, R6 ;  /* 0x0000000104027824 */ /* 0x008fc600078e0206 */
[----:B------:R2:W-:Y:S04]  /*11aa0*/  STL [R1+0xc], R3 ;  /* 0x00000c0301007387 */ /* 0x0005e80000100800 */
[----:B------:R2:W-:Y:S02]  /*11ab0*/  STL [R1+0x8], R2 ;  /* 0x0000080201007387 */ /* 0x0005e40000100800 */
.L_x_2631:
[----:B---3--:R-:W3:Y:S01]  /*11ac0*/  LDL R4, [R1] ;  /* 0x0000000001047983 */ /* 0x008ee20000100800 */
[----:B------:R-:W5:Y:S01]  /*11ad0*/  LDC R0, c[0x0][0x430] ;  /* 0x00010c00ff007b82 */ /* 0x000f620000000800 */
[----:B----4-:R-:W-:Y:S01]  /*11ae0*/  MOV R7, R28 ;  /* 0x0000001c00077202 */ /* 0x010fe20000000f00 */
[----:B------:R-:W-:Y:S01]  /*11af0*/  ULDC.64 UR4, c[0x0][0x428] ;  /* 0x00010a0000047ab9 */ /* 0x000fe20000000a00 */
[----:B-----5:R-:W-:-:S13]  /*11b00*/  ISETP.NE.AND P0, PT, R0, 0x1, PT ;  /* 0x000000010000780c */ /* 0x020fda0003f05270 */
[----:B--2---:R-:W2:Y:S08]  /*11b10*/  @P0 LDC R3, c[0x0][0x434] ;  /* 0x00010d00ff030b82 */ /* 0x004eb00000000800 */
[----:B------:R-:W4:Y:S01]  /*11b20*/  @P0 LDC R5, c[0x0][0x438] ;  /* 0x00010e00ff050b82 */ /* 0x000f220000000800 */
[----:B--2---:R-:W-:-:S05]  /*11b30*/  @P0 IMAD.HI.U32 R0, R28, R3, RZ ;  /* 0x000000031c000227 */ /* 0x004fca00078e00ff */
[----:B----4-:R-:W-:-:S04]  /*11b40*/  @P0 SHF.R.U32.HI R7, RZ, R5, R0 ;  /* 0x00000005ff070219 */ /* 0x010fc80000011600 */
[--C-:B------:R-:W-:Y:S01]  /*11b50*/  SHF.R.S32.HI R3, RZ, 0x1f, R7.reuse ;  /* 0x0000001fff037819 */ /* 0x100fe20000011407 */
[----:B------:R-:W-:-:S04]  /*11b60*/  IMAD.MOV.U32 R2, RZ, RZ, R7 ;  /* 0x000000ffff027224 */ /* 0x000fc800078e0007 */
[----:B------:R-:W-:-:S04]  /*11b70*/  IMAD.WIDE.U32 R2, R36, UR4, R2 ;  /* 0x0000000424027c25 */ /* 0x000fc8000f8e0002 */
[----:B---3--:R-:W-:-:S04]  /*11b80*/  IMAD R5, R4, UR4, RZ ;  /* 0x0000000404057c24 */ /* 0x008fc8000f8e02ff */
[----:B------:R-:W-:Y:S01]  /*11b90*/  IMAD R5, R36, UR5, R5 ;  /* 0x0000000524057c24 */ /* 0x000fe2000f8e0205 */
[----:B------:R-:W-:Y:S02]  /*11ba0*/  ULDC.64 UR4, c[0x0][0x418] ;  /* 0x0001060000047ab9 */ /* 0x000fe40000000a00 */
[----:B------:R-:W-:Y:S01]  /*11bb0*/  LEA R4, P0, R2, UR4, 0x2 ;  /* 0x0000000402047c11 */ /* 0x000fe2000f8010ff */
[----:B------:R-:W-:-:S05]  /*11bc0*/  IMAD.IADD R3, R5, 0x1, R3 ;  /* 0x0000000105037824 */ /* 0x000fca00078e0203 */
[----:B------:R-:W-:-:S06]  /*11bd0*/  LEA.HI.X R5, R2, UR5, R3, 0x2, P0 ;  /* 0x0000000502057c11 */ /* 0x000fcc00080f1403 */
[----:B------:R-:W0:Y:S01]  /*11be0*/  LDG.E R5, desc[UR46][R4.64] ;  /* 0x0000002e04057981 */ /* 0x000e22000c1e1900 */
        /* <DEDUP_REMOVED lines=10> */
[----:B01----:R-:W-:Y:S01]  /*11c90*/  SHF.R.S32.HI R20, RZ, 0x1f, R5 ;  /* 0x0000001fff147819 */ /* 0x003fe20000011405 */
[----:B------:R-:W-:Y:S06]  /*11ca0*/  @!P2 BRA `(.L_x_2617) ;  /* 0x000000000004a947 */ /* 0x000fec0003800000 */
[----:B------:R-:W-:Y:S01]  /*11cb0*/  BPT.TRAP 0x1 ;  /* 0x000000040000795c */ /* 0x000fe20000300000 */
.L_x_2617:
[----:B------:R-:W-:Y:S02]  /*11cc0*/  LEA R4, R0, UR44, 0x3 ;  /* 0x0000002c00047c11 */ /* 0x000fe4000f8e18ff */
[----:B------:R-:W-:-:S04]  /*11cd0*/  SHF.L.U32 R21, R33, 0x1f, RZ ;  /* 0x0000001f21157819 */ /* 0x000fc800000006ff */
[----:B------:R-:W0:Y:S02]  /*11ce0*/  SYNCS.PHASECHK.TRANS64.TRYWAIT P1, [R4+URZ+0x38880], R21 ;  /* 0x03888015040075a7 */ /* 0x000e24000802017f */
[----:B0-----:R-:W-:Y:S05]  /*11cf0*/  @!P1 BRA `(.L_x_2618) ;  /* 0x0000004400c09947 */ /* 0x001fea0003800000 */
.L_x_2711:
        /* <DEDUP_REMOVED lines=29> */
[----:B------:R-:W1:Y:S01]  /*11ed0*/  SHFL.IDX PT, R14, R9, RZ, 0x181f ;  /* 0x00181fff090e7589 */ /* 0x000e6200000e0000 */
[----:B------:R-:W-:-:S03]  /*11ee0*/  IMAD R7, R0, 0x8000, R17 ;  /* 0x0000800000077824 */ /* 0x000fc600078e0211 */
[----:B------:R-:W2:Y:S01]  /*11ef0*/  SHFL.IDX PT, R3, R8, RZ, 0x181f ;  /* 0x00181fff08037589 */ /* 0x000ea200000e0000 */
[----:B-1----:R-:W-:-:S03]  /*11f00*/  IADD3 R2, P1, R32, R14, RZ ;  /* 0x0000000e20027210 */ /* 0x002fc60007f3e0ff */
[----:B------:R-:W1:Y:S01]  /*11f10*/  SHFL.IDX PT, R14, R9, 0x1, 0x181f ;  /* 0x00381f00090e7f89 */ /* 0x000e6200000e0000 */
[----:B--2---:R-:W-:-:S05]  /*11f20*/  IADD3.X R3, RZ, R3, RZ, P1, !PT ;  /* 0x00000003ff037210 */ /* 0x004fca0000ffe4ff */
        /* <DEDUP_REMOVED lines=39> */
.L_x_2729:
        /* <DEDUP_REMOVED lines=17> */
.L_x_2620:
[----:B------:R1:W-:Y:S01]  /*122b0*/  SYNCS.ARRIVE.TRANS64.A1T0 RZ, [R4+URZ+0x38870], RZ ;  /* 0x038870ff04ff79a7 */ /* 0x0003e2000810003f */
[----:B------:R-:W-:Y:S05]  /*122c0*/  @!P2 BRA `(.L_x_2621) ;  /* 0x000000000004a947 */ /* 0x000fea0003800000 */
[----:B------:R-:W-:Y:S01]  /*122d0*/  BPT.TRAP 0x1 ;  /* 0x000000040000795c */ /* 0x000fe20000300000 */
.L_x_2621:
[----:B------:R-:W2:Y:S02]  /*122e0*/  SYNCS.PHASECHK.TRANS64.TRYWAIT P1, [R4+URZ+0x38840], R21 ;  /* 0x03884015040075a7 */ /* 0x000ea4000802017f */
[----:B--2---:R-:W-:Y:S05]  /*122f0*/  @!P1 BRA `(.L_x_2622) ;  /* 0x00000048007c9947 */ /* 0x004fea0003800000 */
.L_x_2730:
        /* <DEDUP_REMOVED lines=8> */
[----:B------:R-:W-:Y:S01]  /*12380*/  IMAD R20, R20, UR4, RZ ;  /* 0x0000000414147c24 */ /* 0x000fe2000f8e02ff */
[----:B------:R-:W-:-:S03]  /*12390*/  IADD3 R3, R3, R7, RZ ;  /* 0x0000000703037210 */ /* 0x000fc60007ffe0ff */
[C---:B------:R-:W-:Y:S02]  /*123a0*/  IMAD R7, R5.reuse, UR5, R20 ;  /* 0x0000000505077c24 */ /* 0x040fe4000f8e0214 */
[----:B------:R-:W-:Y:S01]  /*123b0*/  IMAD.WIDE.U32 R2, R5, UR4, R2 ;  /* 0x0000000405027c25 */ /* 0x000fe2000f8e0002 */
[----:B------:R-:W-:-:S03]  /*123c0*/  ULDC.64 UR4, c[0x0][0x308] ;  /* 0x0000c20000047ab9 */ /* 0x000fc60000000a00 */
[----:B------:R-:W-:Y:S02]  /*123d0*/  IMAD.IADD R3, R3, 0x1, R7 ;  /* 0x0000000103037824 */ /* 0x000fe400078e0207 */
[----:B------:R-:W-:Y:S01]  /*123e0*/  IMAD.U32 R5, RZ, RZ, UR4 ;  /* 0x00000004ff057e24 */ /* 0x000fe2000f8e00ff */
[----:B------:R-:W-:Y:S01]  /*123f0*/  UIMAD UR4, UR6, UR4, URZ ;  /* 0x00000004060472a4 */ /* 0x000fe2000f8e023f */
[----:B---3--:R-:W-:Y:S02]  /*12400*/  ISETP.GE.AND P3, PT, R32, R8, PT ;  /* 0x000000082000720c */ /* 0x008fe40003f66270 */
        /* <DEDUP_REMOVED lines=39> */
[----:B--2---:R-:W-:-:S04]  /*12680*/  IADD3 R2, P1, R32, R21, RZ ;  /* 0x0000001520027210 */ /* 0x004fc80007f3e0ff */
[----:B0-----:R-:W-:Y:S02]  /*12690*/  IADD3.X R3, RZ, R8, RZ, P1, !PT ;  /* 0x00000008ff037210 */ /* 0x001fe40000ffe4ff */
[----:B------:R-:W0:Y:S04]  /*126a0*/  SHFL.IDX PT, R8, R6, 0x6, 0x181f ;  /* 0x00d81f0006087f89 */ /* 0x000e2800000e0000 */
[----:B------:R-:W-:Y:S04]  /*126b0*/  LDGSTS.E.BYPASS.LTC128B.128 [R5+0x2a400], desc[UR46][R2.64], !P3 ;  /* 0x2a40000002057fae */ /* 0x000fe8000d901d6e */
[----:B------:R2:W-:Y:S04]  /*126c0*/  LDGSTS.E.BYPASS.LTC128B.128 [R5+0x2e400], desc[UR46][R2.64+0x80], !P2 ;  /* 0x2e40008002057fae */ /* 0x0005e8000d101d6e */
[----:B------:R-:W3:Y:S01]  /*126d0*/  SHFL.IDX PT, R6, R6, 0x7, 0x181f ;  /* 0x00f81f0006067f89 */ /* 0x000ee200000e0000 */
[----:B--2---:R-:W-:-:S03]  /*126e0*/  IADD3 R2, P1, R32, R14, RZ ;  /* 0x0000000e20027210 */ /* 0x004fc60007f3e0ff */
[----:B------:R2:W4:Y:S02]  /*126f0*/  SHFL.IDX PT, R14, R7, 0x7, 0x181f ;  /* 0x00f81f00070e7f89 */ /* 0x00052400000e0000 */
[----:B------:R-:W-:-:S05]  /*12700*/  IMAD.X R3, RZ, RZ, R9, P1 ;  /* 0x000000ffff037224 */ /* 0x000fca00008e0609 */
[----:B------:R-:W-:Y:S04]  /*12710*/  LDGSTS.E.BYPASS.LTC128B.128 [R5+0x2ac00], desc[UR46][R2.64], !P3 ;  /* 0x2ac0000002057fae */ /* 0x000fe8000d901d6e */
[----:B------:R5:W-:Y:S02]  /*12720*/  LDGSTS.E.BYPASS.LTC128B.128 [R5+0x2ec00], desc[UR46][R2.64+0x80], !P2 ;  /* 0x2ec0008002057fae */ /* 0x000be4000d101d6e */
[----:B-----5:R-:W-:-:S05]  /*12730*/  IADD3 R2, P1, R32, R11, RZ ;  /* 0x0000000b20027210 */ /* 0x020fca0007f3e0ff */
[----:B0-----:R-:W-:-:S05]  /*12740*/  IMAD.X R3, RZ, RZ, R8, P1 ;  /* 0x000000ffff037224 */ /* 0x001fca00008e0608 */
[----:B------:R2:W-:Y:S04]  /*12750*/  LDGSTS.E.BYPASS.LTC128B.128 [R5+0x2b400], desc[UR46][R2.64], !P3 ;  /* 0x2b40000002057fae */ /* 0x0005e8000d901d6e */
[----:B---34-:R2:W-:Y:S02]  /*12760*/  LDGSTS.E.BYPASS.LTC128B.128 [R5+0x2f400], desc[UR46][R2.64+0x80], !P2 ;  /* 0x2f40008002057fae */ /* 0x0185e4000d101d6e */
.L_x_2748:
        /* <DEDUP_REMOVED lines=17> */
.L_x_2624:
[----:B------:R-:W-:Y:S01]  /*12880*/  IMAD.U32 R2, RZ, RZ, UR36 ;  /* 0x00000024ff027e24 */ /* 0x000fe2000f8e00ff */
[----:B------:R0:W-:Y:S04]  /*12890*/  SYNCS.ARRIVE.TRANS64.A1T0 RZ, [R4+URZ+0x38830], RZ ;  /* 0x038830ff04ff79a7 */ /* 0x0001e8000810003f */
[----:B------:R-:W-:-:S04]  /*128a0*/  LOP3.LUT R2, R2, 0x1, RZ, 0xfc, !PT ;  /* 0x0000000102027812 */ /* 0x000fc800078efcff */
[----:B------:R-:W-:-:S13]  /*128b0*/  ISETP.NE.AND P1, PT, R2, 0x3, PT ;  /* 0x000000030200780c */ /* 0x000fda0003f25270 */
[----:B0-----:R-:W-:Y:S05]  /*128c0*/  @!P1 BRA `(.L_x_2625) ;  /* 0x0000000000049947 */ /* 0x001fea0003800000 */
[----:B------:R-:W-:Y:S01]  /*128d0*/  BPT.TRAP 0x1 ;  /* 0x000000040000795c */ /* 0x000fe20000300000 */
.L_x_2625:
[----:B------:R-:W-:Y:S02]  /*128e0*/  LOP3.LUT R3, R19, 0x1, RZ, 0x3c, !PT ;  /* 0x0000000113037812 */ /* 0x000fe400078e3cff */
[----:B------:R-:W-:Y:S02]  /*128f0*/  LEA R18, R10, UR44, 0x3 ;  /* 0x0000002c0a127c11 */ /* 0x000fe4000f8e18ff */
[----:B------:R-:W-:-:S04]  /*12900*/  SHF.L.U32 R3, R3, 0x1f, RZ ;  /* 0x0000001f03037819 */ /* 0x000fc800000006ff */
[----:B------:R-:W0:Y:S02]  /*12910*/  SYNCS.PHASECHK.TRANS64.TRYWAIT P2, [R18+URZ+0x38870], R3 ;  /* 0x03887003120075a7 */ /* 0x000e24000804017f */
[----:B0-----:R-:W-:Y:S05]  /*12920*/  @!P2 BRA `(.L_x_2626) ;  /* 0x0000004c0048a947 */ /* 0x001fea0003800000 */
.L_x_2749:
[----:B------:R-:W-:-:S06]  /*12930*/  ULOP3.LUT UR4, UR36, 0x2, URZ, 0xfc, !UPT ;  /* 0x0000000224047892 */ /* 0x000fcc000f8efc3f */
[----:B------:R-:W-:-:S05]  /*12940*/  IMAD.U32 R2, RZ, RZ, UR4 ;  /* 0x00000004ff027e24 */ /* 0x000fca000f8e00ff */
[----:B------:R-:W-:-:S13]  /*12950*/  ISETP.NE.AND P2, PT, R2, 0x3, PT ;  /* 0x000000030200780c */ /* 0x000fda0003f45270 */
[----:B------:R-:W-:Y:S05]  /*12960*/  @!P2 BRA `(.L_x_2627) ;  /* 0x000000000004a947 */ /* 0x000fea0003800000 */
[----:B------:R-:W-:Y:S01]  /*12970*/  BPT.TRAP 0x1 ;  /* 0x000000040000795c */ /* 0x000fe20000300000 */
.L_x_2627:
[----:B------:R-:W-:Y:S01]  /*12980*/  SHF.L.U32 R5, R19, 0x1f, RZ ;  /* 0x0000001f13057819 */ /* 0x000fe200000006ff */
[----:B0-----:R-:W-:-:S03]  /*12990*/  IMAD.SHL.U32 R3, R10, 0x8000, RZ ;  /* 0x000080000a037824 */ /* 0x001fc600078e00ff */
[----:B------:R-:W0:Y:S02]  /*129a0*/  SYNCS.PHASECHK.TRANS64.TRYWAIT P2, [R18+URZ+0x38860], R5 ;  /* 0x03886005120075a7 */ /* 0x000e24000804017f */
[----:B0-----:R-:W-:Y:S05]  /*129b0*/  @!P2 BRA `(.L_x_2628) ;  /* 0x0000004c0038a947 */ /* 0x001fea0003800000 */
.L_x_2750:
        /* <DEDUP_REMOVED lines=44> */
[----:B------:R-:W-:Y:S02]  /*12c80*/  PRMT R23, R10, 0x7531, R11 ;  /* 0x000075310a177816 */ /* 0x000fe4000000000b */
[----:B------:R-:W-:-:S05]  /*12c90*/  IADD3 R19, R30, R7, RZ ;  /* 0x000000071e137210 */ /* 0x000fca0007ffe0ff */
        /* <DEDUP_REMOVED lines=62> */
[----:B------:R-:W-:Y:S02]  /*13080*/  IMAD.U32 R23, RZ, RZ, UR4 ;  /* 0x00000004ff177e24 */ /* 0x000fe4000f8e00ff */
[----:B------:R-:W-:Y:S01]  /*13090*/  IMAD.IADD R19, R30, 0x1, R5 ;  /* 0x000000011e137824 */ /* 0x000fe200078e0205 */
[----:B------:R-:W-:Y:S02]  /*130a0*/  PRMT R5, R8, 0x7531, R9 ;  /* 0x0000753108057816 */ /* 0x000fe40000000009 */
[----:B------:R-:W-:Y:S02]  /*130b0*/  LOP3.LUT R3, R3, R16, RZ, 0xfc, !PT ;  /* 0x0000001003037212 */ /* 0x000fe400078efcff */
        /* <DEDUP_REMOVED lines=23> */
.L_x_2629:
[----:B-1----:R1:W-:Y:S01]  /*13230*/  SYNCS.ARRIVE.TRANS64.A1T0 RZ, [R18+URZ+0x38850], RZ ;  /* 0x038850ff12ff79a7 */ /* 0x0023e2000810003f */
[----:B------:R-:W-:Y:S06]  /*13240*/  BAR.SYNC.DEFER_BLOCKING 0x2, 0x80 ;  /* 0x0082000000007b1d */ /* 0x000fec0000010000 */
[----:B------:R-:W-:Y:S05]  /*13250*/  @!P1 BRA `(.L_x_2630) ;  /* 0x0000000000049947 */ /* 0x000fea0003800000 */
[----:B------:R-:W-:Y:S01]  /*13260*/  BPT.TRAP 0x1 ;  /* 0x000000040000795c */ /* 0x000fe20000300000 */
.L_x_2630:
[----:B------:R-:W2:Y:S01]  /*13270*/  S2R R2, SR_CgaCtaId ;  /* 0x0000000000027919 */ /* 0x000ea20000008800 */
[----:B-1----:R-:W-:Y:S01]  /*13280*/  VIADD R18, R18, 0x38880 ;  /* 0x0003888012127836 */ /* 0x002fe20000000000 */
[----:B------:R-:W-:Y:S01]  /*13290*/  IADD3 R28, R28, -0x80, RZ ;  /* 0xffffff801c1c7810 */ /* 0x000fe20007ffe0ff */
[----:B0-----:R-:W-:Y:S02]  /*132a0*/  IMAD.MOV.U32 R19, RZ, RZ, R33 ;  /* 0x000000ffff137224 */ /* 0x001fe400078e0021 */
[----:B------:R-:W-:Y:S01]  /*132b0*/  IMAD.MOV.U32 R10, RZ, RZ, R0 ;  /* 0x000000ffff0a7224 */ /* 0x000fe200078e0000 */
[----:B--2---:R-:W-:-:S04]  /*132c0*/  PRMT R18, R2, 0x654, R18 ;  /* 0x0000065402127816 */ /* 0x004fc80000000012 */
[----:B------:R3:W-:Y:S01]  /*132d0*/  SYNCS.ARRIVE.TRANS64.RED.A1T0 RZ, [R18+URZ], RZ ;  /* 0x000000ff12ff79a7 */ /* 0x0007e2000810043f */
[----:B------:R-:W-:Y:S05]  /*132e0*/  @P0 BRA `(.L_x_2631) ;  /* 0xffffffe400f40947 */ /* 0x000fea000383ffff */
[----:B------:R-:W-:Y:S05]  /*132f0*/  BRA `(.L_x_2632) ;  /* 0x0000000000047947 */ /* 0x000fea0003800000 */
.L_x_2616:
[----:B------:R-:W-:-:S07]  /*13300*/  IMAD.MOV.U32 R0, RZ, RZ, RZ ;  /* 0x000000ffff007224 */ /* 0x000fce00078e00ff */
.L_x_2632:
[----:B------:R-:W-:-:S06]  /*13310*/  ULOP3.LUT UR4, UR36, 0x1, URZ, 0xfc, !UPT ;  /* 0x0000000124047892 */ /* 0x000fcc000f8efc3f */
[----:B--2---:R-:W-:-:S05]  /*13320*/  IMAD.U32 R2, RZ, RZ, UR4 ;  /* 0x00000004ff027e24 */ /* 0x004fca000f8e00ff */
[----:B------:R-:W-:-:S13]  /*13330*/  ISETP.NE.AND P1, PT, R2, 0x3, PT ;  /* 0x000000030200780c */ /* 0x000fda0003f25270 */
[----:B------:R-:W-:Y:S05]  /*13340*/  @!P1 BRA `(.L_x_2633) ;  /* 0x0000000000049947 */ /* 0x000fea0003800000 */
[----:B------:R-:W-:Y:S01]  /*13350*/  BPT.TRAP 0x1 ;  /* 0x000000040000795c */ /* 0x000fe20000300000 */
.L_x_2633:
[----:B------:R-:W-:Y:S01]  /*13360*/  LOP3.LUT R3, R33, 0x1, RZ, 0x3c, !PT ;  /* 0x0000000121037812 */ /* 0x000fe200078e3cff */
[----:B------:R-:W-:Y:S01]  /*13370*/  BSSY B0, `(.L_x_2634) ;  /* 0x0000005000007945 */ /* 0x000fe20003800000 */
[----:B---3--:R-:W-:Y:S02]  /*13380*/  LEA R18, R0, UR44, 0x3 ;  /* 0x0000002c00127c11 */ /* 0x008fe4000f8e18ff */
[----:B------:R-:W-:-:S04]  /*13390*/  SHF.L.U32 R3, R3, 0x1f, RZ ;  /* 0x0000001f03037819 */ /* 0x000fc800000006ff */
[----:B------:R-:W2:Y:S02]  /*133a0*/  SYNCS.PHASECHK.TRANS64.TRYWAIT P0, [R18+URZ+0x38870], R3 ;  /* 0x03887003120075a7 */ /* 0x000ea4000800017f */
[----:B--2---:R-:W-:Y:S05]  /*133b0*/  @!P0 BRA `(.L_x_2635) ;  /* 0x0000004000cc8947 */ /* 0x004fea0003800000 */
.L_x_2751:
[----:B------:R-:W-:Y:S05]  /*133c0*/  BSYNC B0 ;  /* 0x0000000000007941 */ /* 0x000fea0003800000 */
.L_x_2634:
[----:B------:R-:W-:-:S06]  /*133d0*/  ULOP3.LUT UR4, UR36, 0x2, URZ, 0xfc, !UPT ;  /* 0x0000000224047892 */ /* 0x000fcc000f8efc3f */
[----:B------:R-:W-:-:S05]  /*133e0*/  IMAD.U32 R2, RZ, RZ, UR4 ;  /* 0x00000004ff027e24 */ /* 0x000fca000f8e00ff */
[----:B------:R-:W-:-:S13]  /*133f0*/  ISETP.NE.AND P0, PT, R2, 0x3, PT ;  /* 0x000000030200780c */ /* 0x000fda0003f05270 */
[----:B------:R-:W-:Y:S05]  /*13400*/  @!P0 BRA `(.L_x_2636) ;  /* 0x0000000000048947 */ /* 0x000fea0003800000 */
[----:B------:R-:W-:Y:S01]  /*13410*/  BPT.TRAP 0x1 ;  /* 0x000000040000795c */ /* 0x000fe20000300000 */
.L_x_2636:
[----:B--2---:R-:W-:Y:S01]  /*13420*/  SHF.L.U32 R3, R33, 0x1f, RZ ;  /* 0x0000001f21037819 */ /* 0x004fe200000006ff */
[----:B------:R-:W-:-:S03]  /*13430*/  IMAD.SHL.U32 R2, R0, 0x8000, RZ ;  /* 0x0000800000027824 */ /* 0x000fc600078e00ff */
[----:B------:R-:W2:Y:S02]  /*13440*/  SYNCS.PHASECHK.TRANS64.TRYWAIT P0, [R18+URZ+0x38860], R3 ;  /* 0x03886003120075a7 */ /* 0x000ea4000800017f */
[----:B------:R-:W-:Y:S01]  /*13450*/  LOP3.LUT R5, R2, R16, RZ, 0xfc, !PT ;  /* 0x0000001002057212 */ /* 0x000fe200078efcff */
[----:B--2---:R-:W-:Y:S06]  /*13460*/  @!P0 BRA `(.L_x_2637) ;  /* 0x0000004000b48947 */ /* 0x004fec0003800000 */
.L_x_2752:
[----:B01----:R-:W3:Y:S04]  /*13470*/  LDL.LU R23, [R1+0x10] ;  /* 0x0000100001177983 */ /* 0x003ee80000300800 */
[----:B------:R-:W2:Y:S01]  /*13480*/  LDL.LU R22, [R1+0x4] ;  /* 0x0000040001167983 */ /* 0x000ea20000300800 */
[----:B------:R-:W-:Y:S05]  /*13490*/  WARPSYNC.ALL ;  /* 0x0000000000007948 */ /* 0x000fea0003800000 */
[----:B----4-:R-:W0:Y:S01]  /*134a0*/  LDSM.16.MT88.4 R4, [R5+UR44+0x10400] ;  /* 0x0104002c0504783b */ /* 0x010e220008004200 */
[----:B------:R-:W-:Y:S01]  /*134b0*/  VIADD R19, R2, 0x4000 ;  /* 0x0000400002137836 */ /* 0x000fe20000000000 */
[----:B------:R-:W-:Y:S01]  /*134c0*/  IADD3 R17, R30, R2, R31 ;  /* 0x000000021e117210 */ /* 0x000fe20007ffe01f */
[----:B------:R-:W-:Y:S01]  /*134d0*/  VIADD R21, R2, 0x1000 ;  /* 0x0000100002157836 */ /* 0x000fe20000000000 */
[----:B------:R-:W-:-:S02]  /*134e0*/  ULOP3.LUT UR4, UR36, 0x2, URZ, 0xfc, !UPT ;  /* 0x0000000224047892 */ /* 0x000fc4000f8efc3f */
[-C--:B------:R-:W-:Y:S02]  /*134f0*/  LOP3.LUT R19, R19, R16.reuse, RZ, 0xfc, !PT ;  /* 0x0000001013137212 */ /* 0x080fe400078efcff */
[----:B------:R-:W-:Y:S02]  /*13500*/  LOP3.LUT R21, R21, R16, RZ, 0xfc, !PT ;  /* 0x0000001015157212 */ /* 0x000fe400078efcff */
[C-C-:B0-----:R-:W-:Y:S02]  /*13510*/  PRMT R12, R4.reuse, 0x6420, R5.reuse ;  /* 0x00006420040c7816 */ /* 0x141fe40000000005 */
[----:B------:R-:W-:Y:S02]  /*13520*/  PRMT R13, R4, 0x7531, R5 ;  /* 0x00007531040d7816 */ /* 0x000fe40000000005 */
[C-C-:B------:R-:W-:Y:S02]  /*13530*/  PRMT R14, R6.reuse, 0x6420, R7.reuse ;  /* 0x00006420060e7816 */ /* 0x140fe40000000007 */
[----:B------:R-:W-:-:S02]  /*13540*/  PRMT R15, R6, 0x7531, R7 ;  /* 0x00007531060f7816 */ /* 0x000fc40000000007 */
[----:B--2---:R-:W-:-:S05]  /*13550*/  IADD3 R3, R2, R16, R22 ;  /* 0x0000001002037210 */ /* 0x004fca0007ffe016 */
        /* <DEDUP_REMOVED lines=9> */
[----:B---3--:R-:W-:Y:S02]  /*135f0*/  IADD3 R19, R31, R2, R23 ;  /* 0x000000021f137210 */ /* 0x008fe40007ffe017 */
        /* <DEDUP_REMOVED lines=13> */
[----:B------:R-:W-:Y:S01]  /*136d0*/  IMAD.IADD R17, R30, 0x1, R19 ;  /* 0x000000011e117824 */ /* 0x000fe200078e0213 */
[----:B------:R-:W-:-:S02]  /*136e0*/  IADD3 R19, R2, 0x5000, RZ ;  /* 0x0000500002137810 */ /* 0x000fc40007ffe0ff */
[-C--:B------:R-:W-:Y:S02]  /*136f0*/  LOP3.LUT R21, R21, R16.reuse, RZ, 0xfc, !PT ;  /* 0x0000001015157212 */ /* 0x080fe400078efcff */
[----:B------:R-:W-:Y:S01]  /*13700*/  LOP3.LUT R20, R19, R16, RZ, 0xfc, !PT ;  /* 0x0000001013147212 */ /* 0x000fe200078efcff */
[----:B------:R-:W-:Y:S01]  /*13710*/  VIADD R19, R2, 0x2000 ;  /* 0x0000200002137836 */ /* 0x000fe20000000000 */
        /* <DEDUP_REMOVED lines=89> */
.L_x_2638:
[----:B-1----:R1:W-:Y:S01]  /*13cb0*/  SYNCS.ARRIVE.TRANS64.A1T0 RZ, [R18+URZ+0x38850], RZ ;  /* 0x038850ff12ff79a7 */ /* 0x0023e2000810003f */
[----:B------:R-:W-:Y:S06]  /*13cc0*/  BAR.SYNC.DEFER_BLOCKING 0x2, 0x80 ;  /* 0x0082000000007b1d */ /* 0x000fec0000010000 */
[----:B------:R-:W-:Y:S05]  /*13cd0*/  @!P1 BRA `(.L_x_2639) ;  /* 0x0000000000049947 */ /* 0x000fea0003800000 */
[----:B------:R-:W-:Y:S01]  /*13ce0*/  BPT.TRAP 0x1 ;  /* 0x000000040000795c */ /* 0x000fe20000300000 */
.L_x_2639:
        /* <DEDUP_REMOVED lines=10> */
.L_x_2596:
[----:B------:R-:W1:Y:S01]  /*13d90*/  S2R R4, SR_CgaCtaId ;  /* 0x0000000000047919 */ /* 0x000e620000008800 */
[----:B------:R-:W-:Y:S02]  /*13da0*/  MOV R3, 0x400 ;  /* 0x0000040000037802 */ /* 0x000fe40000000f00 */
[----:B------:R-:W-:Y:S02]  /*13db0*/  SHF.L.U32 R2, R2, 0x1f, RZ ;  /* 0x0000001f02027819 */ /* 0x000fe400000006ff */
[----:B-1----:R-:W-:-:S04]  /*13dc0*/  LEA R5, R4, R3, 0x18 ;  /* 0x0000000304057211 */ /* 0x002fc800078ec0ff */
[----:B------:R-:W1:Y:S02]  /*13dd0*/  SYNCS.PHASECHK.TRANS64.TRYWAIT P0, [R5+URZ+0x38820], R2 ;  /* 0x03882002050075a7 */ /* 0x000e64000800017f */
[----:B-1----:R-:W-:Y:S05]  /*13de0*/  @!P0 BRA `(.L_x_2640) ;  /* 0x0000003800688947 */ /* 0x002fea0003800000 */
.L_x_2753:
        /* <DEDUP_REMOVED lines=9> */
[----:B------:R-:W-:-:S04]  /*13e80*/  MOV R2, UR4 ;  /* 0x0000000400027c02 */ /* 0x000fc80008000f00 */
[----:B------:R-:W-:-:S13]  /*13e90*/  ISETP.NE.AND P0, PT, R2, 0x3, PT ;  /* 0x000000030200780c */ /* 0x000fda0003f05270 */
[----:B------:R-:W-:Y:S05]  /*13ea0*/  @!P0 BRA `(.L_x_2641) ;  /* 0x0000000000048947 */ /* 0x000fea0003800000 */
[----:B------:R-:W-:Y:S01]  /*13eb0*/  BPT.TRAP 0x1 ;  /* 0x000000040000795c */ /* 0x000fe20000300000 */
.L_x_2641:
[C---:B------:R-:W-:Y:S01]  /*13ec0*/  IMAD R4, R0.reuse, 0x8, R5 ;  /* 0x0000000800047824 */ /* 0x040fe200078e0205 */
[----:B------:R-:W-:Y:S01]  /*13ed0*/  SHF.L.U32 R3, R33, 0x1f, RZ ;  /* 0x0000001f21037819 */ /* 0x000fe200000006ff */
[----:B------:R-:W-:-:S03]  /*13ee0*/  VIADD R0, R0, 0x1 ;  /* 0x0000000100007836 */ /* 0x000fc60000000000 */
[----:B------:R-:W1:Y:S02]  /*13ef0*/  SYNCS.PHASECHK.TRANS64.TRYWAIT P1, [R4+URZ+0x38840], R3 ;  /* 0x03884003040075a7 */ /* 0x000e64000802017f */
[----:B------:R-:W-:-:S04]  /*13f00*/  ISETP.NE.AND P2, PT, R0, 0x2, PT ;  /* 0x000000020000780c */ /* 0x000fc80003f45270 */
[----:B------:R-:W-:Y:S01]  /*13f10*/  SEL R2, RZ, 0x1, P2 ;  /* 0x00000001ff027807 */ /* 0x000fe20001000000 */
[----:B-1----:R-:W-:Y:S08]  /*13f20*/  @!P1 BRA `(.L_x_2642) ;  /* 0x00000038002c9947 */ /* 0x002ff00003800000 */
.L_x_2754:
[----:B------:R-:W-:Y:S02]  /*13f30*/  SEL R0, R0, RZ, P2 ;  /* 0x000000ff00007207 */ /* 0x000fe40001000000 */
[----:B------:R-:W-:Y:S01]  /*13f40*/  LOP3.LUT R2, R33, R2, RZ, 0x3c, !PT ;  /* 0x0000000221027212 */ /* 0x000fe200078e3cff */
[----:B------:R-:W-:Y:S06]  /*13f50*/  @!P0 BRA `(.L_x_2643) ;  /* 0x0000000000048947 */ /* 0x000fec0003800000 */
[----:B------:R-:W-:Y:S01]  /*13f60*/  BPT.TRAP 0x1 ;  /* 0x000000040000795c */ /* 0x000fe20000300000 */
.L_x_2643:
[----:B------:R-:W-:Y:S01]  /*13f70*/  IMAD R5, R0, 0x8, R5 ;  /* 0x0000000800057824 */ /* 0x000fe200078e0205 */
[----:B------:R-:W-:-:S04]  /*13f80*/  SHF.L.U32 R0, R2, 0x1f, RZ ;  /* 0x0000001f02007819 */ /* 0x000fc800000006ff */
[----:B------:R-:W2:Y:S02]  /*13f90*/  SYNCS.PHASECHK.TRANS64.TRYWAIT P1, [R5+URZ+0x38840], R0 ;  /* 0x03884000050075a7 */ /* 0x000ea4000802017f */
[----:B--2---:R-:W-:Y:S05]  /*13fa0*/  @!P1 BRA `(.L_x_2644) ;  /* 0x0000003800209947 */ /* 0x004fea0003800000 */
.L_x_2755:
[----:B------:R-:W-:Y:S05]  /*13fb0*/  @!P0 BRA `(.L_x_2645) ;  /* 0x0000000000048947 */ /* 0x000fea0003800000 */
[----:B------:R-:W-:Y:S01]  /*13fc0*/  BPT.TRAP 0x1 ;  /* 0x000000040000795c */ /* 0x000fe20000300000 */
.L_x_2645:
[----:B------:R-:W3:Y:S02]  /*13fd0*/  SYNCS.PHASECHK.TRANS64.TRYWAIT P1, [R4+URZ+0x38860], R3 ;  /* 0x03886003040075a7 */ /* 0x000ee4000802017f */
[----:B---3--:R-:W-:Y:S05]  /*13fe0*/  @!P1 BRA `(.L_x_2646) ;  /* 0x0000003800249947 */ /* 0x008fea0003800000 */
.L_x_2756:
[----:B------:R-:W-:Y:S05]  /*13ff0*/  @!P0 BRA `(.L_x_2647) ;  /* 0x0000000000048947 */ /* 0x000fea0003800000 */
[----:B------:R-:W-:Y:S01]  /*14000*/  BPT.TRAP 0x1 ;  /* 0x000000040000795c */ /* 0x000fe20000300000 */
.L_x_2647:
[----:B------:R-:W4:Y:S02]  /*14010*/  SYNCS.PHASECHK.TRANS64.TRYWAIT P1, [R5+URZ+0x38860], R0 ;  /* 0x03886000050075a7 */ /* 0x000f24000802017f */
[----:B----4-:R-:W-:Y:S05]  /*14020*/  @!P1 BRA `(.L_x_2648) ;  /* 0x0000003800289947 */ /* 0x010fea0003800000 */
.L_x_2757:
[----:B------:R-:W-:Y:S05]  /*14030*/  @!P0 BRA `(.L_x_2649) ;  /* 0x0000000000048947 */ /* 0x000fea0003800000 */
[----:B------:R-:W-:Y:S01]  /*14040*/  BPT.TRAP 0x1 ;  /* 0x000000040000795c */ /* 0x000fe20000300000 */
.L_x_2649:
[----:B------:R-:W0:Y:S02]  /*14050*/  SYNCS.PHASECHK.TRANS64.TRYWAIT P1, [R4+URZ+0x38880], R3 ;  /* 0x03888003040075a7 */ /* 0x000e24000802017f */
[----:B0-----:R-:W-:Y:S05]  /*14060*/  @!P1 BRA `(.L_x_2650) ;  /* 0x00000038002c9947 */ /* 0x001fea0003800000 */
.L_x_2758:
[----:B------:R-:W-:Y:S05]  /*14070*/  @!P0 BRA `(.L_x_2651) ;  /* 0x0000000000048947 */ /* 0x000fea0003800000 */
[----:B------:R-:W-:Y:S01]  /*14080*/  BPT.TRAP 0x1 ;  /* 0x000000040000795c */ /* 0x000fe20000300000 */
.L_x_2651:
[----:B------:R0:W0:Y:S02]  /*14090*/  SYNCS.PHASECHK.TRANS64.TRYWAIT P0, [R5+URZ+0x38880], R0 ;  /* 0x03888000050075a7 */ /* 0x000024000800017f */
[----:B0-----:R-:W-:Y:S05]  /*140a0*/  @!P0 NANOSLEEP.SYNCS 0x989680 ;  /* 0x009896800000895d */ /* 0x001fea0003900000 */
[----:B------:R-:W0:Y:S02]  /*140b0*/  @!P0 SYNCS.PHASECHK.TRANS64 P0, [R5+URZ+0x38880], R0 ;  /* 0x03888000050085a7 */ /* 0x000e24000800007f */
[----:B0-----:R-:W-:Y:S05]  /*140c0*/  @!P0 BRA `(.L_x_2651) ;  /* 0xfffffffc00f08947 */ /* 0x001fea000383ffff */
.L_x_2552:
[----:B------:R-:W-:Y:S05]  /*140d0*/  BSYNC B6 ;  /* 0x0000000000067941 */ /* 0x000fea0003800000 */
.L_x_2549:
[----:B------:R-:W-:Y:S05]  /*140e0*/  EXIT ;  /* 0x000000000000794d */ /* 0x000fea0003800000 */
.L_x_2556:
[----:B0-----:R-:W-:-:S04]  /*140f0*/  IMAD.U32 R3, RZ, RZ, UR41 ;  /* 0x00000029ff037e24 */ /* 0x001fc8000f8e00ff */
[----:B------:R0:W1:Y:S03]  /*14100*/  SYNCS.PHASECHK.TRANS64.TRYWAIT P0, [R3+URZ+0x38800], R8 ;  /* 0x03880008030075a7 */ /* 0x000066000800017f */
[----:B-1----:R-:W-:Y:S05]  /*14110*/  @!P0 NANOSLEEP.SYNCS 0x989680 ;  /* 0x009896800000895d */ /* 0x002fea0003900000 */
[----:B------:R-:W1:Y:S02]  /*14120*/  @!P0 SYNCS.PHASECHK.TRANS64 P0, [R3+URZ+0x38800], R8 ;  /* 0x03880008030085a7 */ /* 0x000e64000800007f */
[----:B-1----:R-:W-:Y:S05]  /*14130*/  @!P0 BRA `(.L_x_2556) ;  /* 0xfffffffc00ec8947 */ /* 0x002fea000383ffff */
[----:B------:R-:W-:Y:S05]  /*14140*/  BRA `(.L_x_2652) ;  /* 0xfffffed400cc7947 */ /* 0x000fea000383ffff */
.L_x_2560:
[----:B0-----:R-:W-:-:S04]  /*14150*/  IMAD.U32 R3, RZ, RZ, UR41 ;  /* 0x00000029ff037e24 */ /* 0x001fc8000f8e00ff */
[----:B------:R0:W2:Y:S03]  /*14160*/  SYNCS.PHASECHK.TRANS64.TRYWAIT P1, [R3+URZ+0x38830], R8 ;  /* 0x03883008030075a7 */ /* 0x0000a6000802017f */
[----:B--2---:R-:W-:Y:S05]  /*14170*/  @!P1 NANOSLEEP.SYNCS 0x989680 ;  /* 0x009896800000995d */ /* 0x004fea0003900000 */
[----:B------:R-:W2:Y:S02]  /*14180*/  @!P1 SYNCS.PHASECHK.TRANS64 P1, [R3+URZ+0x38830], R8 ;  /* 0x03883008030095a7 */ /* 0x000ea4000802007f */
[----:B--2---:R-:W-:Y:S05]  /*14190*/  @!P1 BRA `(.L_x_2560) ;  /* 0xfffffffc00ec9947 */ /* 0x004fea000383ffff */
[----:B------:R-:W-:Y:S05]  /*141a0*/  BRA `(.L_x_2559) ;  /* 0xfffffed400e87947 */ /* 0x000fea000383ffff */
.L_x_2565:
[----:B-1----:R-:W-:-:S04]  /*141b0*/  IMAD.U32 R9, RZ, RZ, UR41 ;  /* 0x00000029ff097e24 */ /* 0x002fc8000f8e00ff */
[----:B------:R1:W2:Y:S03]  /*141c0*/  SYNCS.PHASECHK.TRANS64.TRYWAIT P1, [R9+URZ+0x38850], R8 ;  /* 0x03885008090075a7 */ /* 0x0002a6000802017f */
[----:B--2---:R-:W-:Y:S05]  /*141d0*/  @!P1 NANOSLEEP.SYNCS 0x989680 ;  /* 0x009896800000995d */ /* 0x004fea0003900000 */
[----:B------:R-:W2:Y:S02]  /*141e0*/  @!P1 SYNCS.PHASECHK.TRANS64 P1, [R9+URZ+0x38850], R8 ;  /* 0x03885008090095a7 */ /* 0x000ea4000802007f */
[----:B--2---:R-:W-:Y:S05]  /*141f0*/  @!P1 BRA `(.L_x_2565) ;  /* 0xfffffffc00ec9947 */ /* 0x004fea000383ffff */
[----:B------:R-:W-:Y:S05]  /*14200*/  BRA `(.L_x_2564) ;  /* 0xffffff00007c7947 */ /* 0x000fea000383ffff */
.L_x_2571:
[----:B0-----:R-:W-:Y:S02]  /*14210*/  IMAD.U32 R4, RZ, RZ, UR54 ;  /* 0x00000036ff047e24 */ /* 0x001fe4000f8e00ff */
[----:B------:R-:W-:-:S04]  /*14220*/  IMAD.U32 R11, RZ, RZ, UR57 ;  /* 0x00000039ff0b7e24 */ /* 0x000fc8000f8e00ff */
[----:B------:R0:W1:Y:S03]  /*14230*/  SYNCS.PHASECHK.TRANS64.TRYWAIT P1, [R4+URZ+0x38830], R11 ;  /* 0x0388300b040075a7 */ /* 0x000066000802017f */
[----:B-1----:R-:W-:Y:S05]  /*14240*/  @!P1 NANOSLEEP.SYNCS 0x989680 ;  /* 0x009896800000995d */ /* 0x002fea0003900000 */
[----:B------:R-:W1:Y:S02]  /*14250*/  @!P1 SYNCS.PHASECHK.TRANS64 P1, [R4+URZ+0x38830], R11 ;  /* 0x0388300b040095a7 */ /* 0x000e64000802007f */
[----:B-1----:R-:W-:Y:S05]  /*14260*/  @!P1 BRA `(.L_x_2571) ;  /* 0xfffffffc00e89947 */ /* 0x002fea000383ffff */
[----:B------:R-:W-:Y:S05]  /*14270*/  BRA `(.L_x_2570) ;  /* 0xffffff0400987947 */ /* 0x000fea000383ffff */
.L_x_2576:
[----:B0-----:R-:W-:Y:S01]  /*14280*/  MOV R8, UR54 ;  /* 0x0000003600087c02 */ /* 0x001fe20008000f00 */
[----:B------:R-:W-:-:S04]  /*14290*/  IMAD.U32 R9, RZ, RZ, UR57 ;  /* 0x00000039ff097e24 */ /* 0x000fc8000f8e00ff */
[----:B------:R0:W1:Y:S03]  /*142a0*/  SYNCS.PHASECHK.TRANS64.TRYWAIT P1, [R8+URZ+0x38850], R9 ;  /* 0x03885009080075a7 */ /* 0x000066000802017f */
[----:B-1----:R-:W-:Y:S05]  /*142b0*/  @!P1 NANOSLEEP.SYNCS 0x989680 ;  /* 0x009896800000995d */ /* 0x002fea0003900000 */
[----:B------:R-:W1:Y:S02]  /*142c0*/  @!P1 SYNCS.PHASECHK.TRANS64 P1, [R8+URZ+0x38850], R9 ;  /* 0x03885009080095a7 */ /* 0x000e64000802007f */
[----:B-1----:R-:W-:Y:S05]  /*142d0*/  @!P1 BRA `(.L_x_2576) ;  /* 0xfffffffc00e89947 */ /* 0x002fea000383ffff */
[----:B------:R-:W-:Y:S05]  /*142e0*/  BRA `(.L_x_2575) ;  /* 0xffffff34008c7947 */ /* 0x000fea000383ffff */
.L_x_2583:
[----:B-1----:R-:W-:-:S04]  /*142f0*/  IMAD.U32 R10, RZ, RZ, UR44 ;  /* 0x0000002cff0a7e24 */ /* 0x002fc8000f8e00ff */
[----:B------:R1:W2:Y:S03]  /*14300*/  SYNCS.PHASECHK.TRANS64.TRYWAIT P1, [R10+URZ+0x38830], R7 ;  /* 0x038830070a0075a7 */ /* 0x0002a6000802017f */
[----:B--2---:R-:W-:Y:S05]  /*14310*/  @!P1 NANOSLEEP.SYNCS 0x989680 ;  /* 0x009896800000995d */ /* 0x004fea0003900000 */
[----:B------:R-:W2:Y:S02]  /*14320*/  @!P1 SYNCS.PHASECHK.TRANS64 P1, [R10+URZ+0x38830], R7 ;  /* 0x038830070a0095a7 */ /* 0x000ea4000802007f */
[----:B--2---:R-:W-:Y:S05]  /*14330*/  @!P1 BRA `(.L_x_2583) ;  /* 0xfffffffc00ec9947 */ /* 0x004fea000383ffff */
[----:B------:R-:W-:Y:S05]  /*14340*/  BRA `(.L_x_2582) ;  /* 0xffffff3800607947 */ /* 0x000fea000383ffff */
.L_x_2588:
[----:B-1----:R-:W-:-:S04]  /*14350*/  IMAD.U32 R8, RZ, RZ, UR44 ;  /* 0x0000002cff087e24 */ /* 0x002fc8000f8e00ff */
[----:B------:R1:W2:Y:S03]  /*14360*/  SYNCS.PHASECHK.TRANS64.TRYWAIT P1, [R8+URZ+0x38850], R7 ;  /* 0x03885007080075a7 */ /* 0x0002a6000802017f */
[----:B--2---:R-:W-:Y:S05]  /*14370*/  @!P1 NANOSLEEP.SYNCS 0x989680 ;  /* 0x009896800000995d */ /* 0x004fea0003900000 */
[----:B------:R-:W2:Y:S02]  /*14380*/  @!P1 SYNCS.PHASECHK.TRANS64 P1, [R8+URZ+0x38850], R7 ;  /* 0x03885007080095a7 */ /* 0x000ea4000802007f */
[----:B--2---:R-:W-:Y:S05]  /*14390*/  @!P1 BRA `(.L_x_2588) ;  /* 0xfffffffc00ec9947 */ /* 0x004fea000383ffff */
[----:B------:R-:W-:Y:S05]  /*143a0*/  BRA `(.L_x_2587) ;  /* 0xffffff5c00ec7947 */ /* 0x000fea000383ffff */
.L_x_2602:
[----:B------:R-:W-:Y:S02]  /*143b0*/  IMAD.MOV.U32 R13, RZ, RZ, R22 ;  /* 0x000000ffff0d7224 */ /* 0x000fe400078e0016 */
[----:B------:R-:W-:Y:S02]  /*143c0*/  IMAD.MOV.U32 R12, RZ, RZ, RZ ;  /* 0x000000ffff0c7224 */ /* 0x000fe400078e00ff */
[----:B------:R-:W-:Y:S02]  /*143d0*/  IMAD.MOV.U32 R11, RZ, RZ, 0x1f ;  /* 0x0000001fff0b7424 */ /* 0x000fe400078e00ff */
[----:B------:R-:W-:-:S07]  /*143e0*/  IMAD.MOV.U32 R15, RZ, RZ, -0x1 ;  /* 0xffffffffff0f7424 */ /* 0x000fce00078e00ff */
[----:B0----5:R-:W-:Y:S05]  /*143f0*/  WARPSYNC.COLLECTIVE R15, `(.L_x_2653) ;  /* 0x000000000f087348 */ /* 0x021fea0003c00000 */
[----:B------:R1:W2:Y:S02]  /*14400*/  SHFL.IDX P6, R14, R13, R12, R11 ;  /* 0x0000000c0d0e7389 */ /* 0x0002a400000c000b */
[----:B012--5:R-:W-:Y:S01]  /*14410*/  ENDCOLLECTIVE ;  /* 0x000000000000791b */ /* 0x027fe20003800000 */
.L_x_2653:
[----:B------:R-:W-:Y:S05]  /*14420*/  BRA `(.L_x_2654) ;  /* 0xffffffb8008c7947 */ /* 0x000fea000383ffff */
.L_x_2604:
[----:B0-----:R0:W1:Y:S02]  /*14430*/  SYNCS.PHASECHK.TRANS64.TRYWAIT P0, [R23+URZ+0x38880], R20 ;  /* 0x03888014170075a7 */ /* 0x001064000800017f */
[----:B-1----:R-:W-:Y:S05]  /*14440*/  @!P0 NANOSLEEP.SYNCS 0x989680 ;  /* 0x009896800000895d */ /* 0x002fea0003900000 */
[----:B------:R-:W1:Y:S02]  /*14450*/  @!P0 SYNCS.PHASECHK.TRANS64 P0, [R23+URZ+0x38880], R20 ;  /* 0x03888014170085a7 */ /* 0x000e64000800007f */
[----:B-1----:R-:W-:Y:S05]  /*14460*/  @!P0 BRA `(.L_x_2604) ;  /* 0xfffffffc00f08947 */ /* 0x002fea000383ffff */
[----:B------:R-:W-:Y:S05]  /*14470*/  BRA `(.L_x_2655) ;  /* 0xffffffb800dc7947 */ /* 0x000fea000383ffff */
.L_x_2605:
        /* <DEDUP_REMOVED lines=8> */
.L_x_2657:
[----:B------:R-:W-:Y:S05]  /*14500*/  BSYNC B0 ;  /* 0x0000000000007941 */ /* 0x000fea0003800000 */
.L_x_2656:
[----:B------:R-:W0:Y:S01]  /*14510*/  LDC R21, c[0x0][0x2f4] ;  /* 0x0000bd00ff157b82 */ /* 0x000e220000000800 */
[----:B------:R-:W-:Y:S01]  /*14520*/  IMAD.MOV.U32 R13, RZ, RZ, R5 ;  /* 0x000000ffff0d7224 */ /* 0x000fe200078e0005 */
[----:B------:R-:W-:Y:S01]  /*14530*/  IADD3 R17, R37, UR44, RZ ;  /* 0x0000002c25117c10 */ /* 0x000fe2000fffe0ff */
[----:B------:R-:W-:Y:S01]  /*14540*/  IMAD.MOV.U32 R12, RZ, RZ, RZ ;  /* 0x000000ffff0c7224 */ /* 0x000fe200078e00ff */
[C---:B------:R-:W-:Y:S01]  /*14550*/  ISETP.GE.AND P3, PT, R6.reuse, 0x11, PT ;  /* 0x000000110600780c */ /* 0x040fe20003f66270 */
[----:B------:R-:W-:Y:S01]  /*14560*/  IMAD.MOV.U32 R11, RZ, RZ, 0x181f ;  /* 0x0000181fff0b7424 */ /* 0x000fe200078e00ff */
[----:B------:R-:W-:Y:S01]  /*14570*/  LOP3.LUT R29, R29, 0xffffffdf, RZ, 0xc0, !PT ;  /* 0xffffffdf1d1d7812 */ /* 0x000fe200078ec0ff */
[----:B------:R-:W-:Y:S01]  /*14580*/  IMAD.MOV.U32 R15, RZ, RZ, -0x1 ;  /* 0xffffffffff0f7424 */ /* 0x000fe200078e00ff */
[C---:B------:R-:W-:Y:S01]  /*14590*/  ISETP.GE.AND P5, PT, R6.reuse, 0x31, PT ;  /* 0x000000310600780c */ /* 0x040fe20003fa6270 */
[----:B------:R-:W-:Y:S01]  /*145a0*/  IMAD.MOV.U32 R3, RZ, RZ, R14 ;  /* 0x000000ffff037224 */ /* 0x000fe200078e000e */
[----:B------:R-:W-:-:S13]  /*145b0*/  ISETP.GE.AND P4, PT, R6, 0x41, PT ;  /* 0x000000410600780c */ /* 0x000fda0003f86270 */
[----:B0-----:R-:W-:Y:S05]  /*145c0*/  WARPSYNC.COLLECTIVE R15, `(.L_x_2658) ;  /* 0x000000000f087348 */ /* 0x001fea0003c00000 */
[----:B------:R1:W2:Y:S02]  /*145d0*/  SHFL.IDX P6, R14, R13, R12, R11 ;  /* 0x0000000c0d0e7389 */ /* 0x0002a400000c000b */
[----:B012---:R-:W-:Y:S01]  /*145e0*/  ENDCOLLECTIVE ;  /* 0x000000000000791b */ /* 0x007fe20003800000 */
.L_x_2658:
        /* <DEDUP_REMOVED lines=11> */
.L_x_2659:
        /* <DEDUP_REMOVED lines=13> */
.L_x_2660:
[----:B------:R-:W-:Y:S02]  /*14770*/  IMAD.MOV.U32 R13, RZ, RZ, R7 ;  /* 0x000000ffff0d7224 */ /* 0x000fe400078e0007 */
[----:B------:R-:W-:Y:S01]  /*14780*/  IMAD.MOV.U32 R12, RZ, RZ, 0x2 ;  /* 0x00000002ff0c7424 */ /* 0x000fe200078e00ff */
[----:B------:R-:W-:-:S13]  /*14790*/  IADD3 R2, P2, R32, R14, RZ ;  /* 0x0000000e20027210 */ /* 0x000fda0007f5e0ff */
[----:B------:R-:W-:Y:S05]  /*147a0*/  WARPSYNC.COLLECTIVE R15, `(.L_x_2661) ;  /* 0x000000000f087348 */ /* 0x000fea0003c00000 */
[----:B------:R0:W1:Y:S02]  /*147b0*/  SHFL.IDX P6, R14, R13, R12, R11 ;  /* 0x0000000c0d0e7389 */ /* 0x00006400000c000b */
[----:B01----:R-:W-:Y:S01]  /*147c0*/  ENDCOLLECTIVE ;  /* 0x000000000000791b */ /* 0x003fe20003800000 */
.L_x_2661:
[----:B------:R-:W-:Y:S01]  /*147d0*/  IMAD.X R3, RZ, RZ, R3, P2 ;  /* 0x000000ffff037224 */ /* 0x000fe200010e0603 */
[----:B------:R-:W-:Y:S02]  /*147e0*/  ISETP.LT.OR P2, PT, R6, 0x11, P1 ;  /* 0x000000110600780c */ /* 0x000fe40000f41670 */
[----:B------:R-:W-:-:S11]  /*147f0*/  MOV R13, R5 ;  /* 0x00000005000d7202 */ /* 0x000fd60000000f00 */
        /* <DEDUP_REMOVED lines=10> */
.L_x_2662:
[----:B------:R-:W-:Y:S02]  /*148a0*/  IMAD.MOV.U32 R13, RZ, RZ, R7 ;  /* 0x000000ffff0d7224 */ /* 0x000fe400078e0007 */
[----:B------:R-:W-:Y:S01]  /*148b0*/  IMAD.MOV.U32 R12, RZ, RZ, 0x3 ;  /* 0x00000003ff0c7424 */ /* 0x000fe200078e00ff */
[----:B------:R-:W-:-:S13]  /*148c0*/  IADD3 R2, P2, R32, R14, RZ ;  /* 0x0000000e20027210 */ /* 0x000fda0007f5e0ff */
[----:B------:R-:W-:Y:S05]  /*148d0*/  WARPSYNC.COLLECTIVE R15, `(.L_x_2663) ;  /* 0x000000000f087348 */ /* 0x000fea0003c00000 */
[----:B------:R0:W1:Y:S02]  /*148e0*/  SHFL.IDX P6, R14, R13, R12, R11 ;  /* 0x0000000c0d0e7389 */ /* 0x00006400000c000b */
[----:B01----:R-:W-:Y:S01]  /*148f0*/  ENDCOLLECTIVE ;  /* 0x000000000000791b */ /* 0x003fe20003800000 */
.L_x_2663:
        /* <DEDUP_REMOVED lines=13> */
.L_x_2664:
[----:B------:R-:W-:Y:S02]  /*149d0*/  IMAD.MOV.U32 R13, RZ, RZ, R7 ;  /* 0x000000ffff0d7224 */ /* 0x000fe400078e0007 */
[----:B------:R-:W-:Y:S01]  /*149e0*/  IMAD.MOV.U32 R12, RZ, RZ, 0x4 ;  /* 0x00000004ff0c7424 */ /* 0x000fe200078e00ff */
[----:B------:R-:W-:-:S13]  /*149f0*/  IADD3 R2, P2, R32, R14, RZ ;  /* 0x0000000e20027210 */ /* 0x000fda0007f5e0ff */
[----:B------:R-:W-:Y:S05]  /*14a00*/  WARPSYNC.COLLECTIVE R15, `(.L_x_2665) ;  /* 0x000000000f087348 */ /* 0x000fea0003c00000 */
[----:B------:R0:W1:Y:S02]  /*14a10*/  SHFL.IDX P6, R14, R13, R12, R11 ;  /* 0x0000000c0d0e7389 */ /* 0x00006400000c000b */
[----:B01----:R-:W-:Y:S01]  /*14a20*/  ENDCOLLECTIVE ;  /* 0x000000000000791b */ /* 0x003fe20003800000 */
.L_x_2665:
        /* <DEDUP_REMOVED lines=13> */
.L_x_2666:
[----:B------:R-:W-:Y:S02]  /*14b00*/  IMAD.MOV.U32 R13, RZ, RZ, R7 ;  /* 0x000000ffff0d7224 */ /* 0x000fe400078e0007 */
[----:B------:R-:W-:Y:S01]  /*14b10*/  IMAD.MOV.U32 R12, RZ, RZ, 0x5 ;  /* 0x00000005ff0c7424 */ /* 0x000fe200078e00ff */
[----:B------:R-:W-:-:S13]  /*14b20*/  IADD3 R2, P2, R32, R14, RZ ;  /* 0x0000000e20027210 */ /* 0x000fda0007f5e0ff */
[----:B------:R-:W-:Y:S05]  /*14b30*/  WARPSYNC.COLLECTIVE R15, `(.L_x_2667) ;  /* 0x000000000f087348 */ /* 0x000fea0003c00000 */
[----:B------:R0:W1:Y:S02]  /*14b40*/  SHFL.IDX P6, R14, R13, R12, R11 ;  /* 0x0000000c0d0e7389 */ /* 0x00006400000c000b */
[----:B01----:R-:W-:Y:S01]  /*14b50*/  ENDCOLLECTIVE ;  /* 0x000000000000791b */ /* 0x003fe20003800000 */
.L_x_2667:
        /* <DEDUP_REMOVED lines=13> */
.L_x_2668:
[----:B------:R-:W-:Y:S01]  /*14c30*/  IMAD.MOV.U32 R13, RZ, RZ, R7 ;  /* 0x000000ffff0d7224 */ /* 0x000fe200078e0007 */
[----:B------:R-:W-:Y:S02]  /*14c40*/  MOV R12, 0x6 ;  /* 0x00000006000c7802 */ /* 0x000fe40000000f00 */
[----:B------:R-:W-:-:S13]  /*14c50*/  IADD3 R2, P2, R32, R14, RZ ;  /* 0x0000000e20027210 */ /* 0x000fda0007f5e0ff */
[----:B------:R-:W-:Y:S05]  /*14c60*/  WARPSYNC.COLLECTIVE R15, `(.L_x_2669) ;  /* 0x000000000f087348 */ /* 0x000fea0003c00000 */
[----:B------:R0:W1:Y:S02]  /*14c70*/  SHFL.IDX P6, R14, R13, R12, R11 ;  /* 0x0000000c0d0e7389 */ /* 0x00006400000c000b */
[----:B01----:R-:W-:Y:S01]  /*14c80*/  ENDCOLLECTIVE ;  /* 0x000000000000791b */ /* 0x003fe20003800000 */
.L_x_2669:
        /* <DEDUP_REMOVED lines=13> */
.L_x_2670:
[----:B------:R-:W-:Y:S02]  /*14d60*/  IMAD.MOV.U32 R13, RZ, RZ, R7 ;  /* 0x000000ffff0d7224 */ /* 0x000fe400078e0007 */
[----:B------:R-:W-:Y:S01]  /*14d70*/  IMAD.MOV.U32 R12, RZ, RZ, 0x7 ;  /* 0x00000007ff0c7424 */ /* 0x000fe200078e00ff */
[----:B------:R-:W-:-:S13]  /*14d80*/  IADD3 R2, P2, R32, R14, RZ ;  /* 0x0000000e20027210 */ /* 0x000fda0007f5e0ff */
[----:B------:R-:W-:Y:S05]  /*14d90*/  WARPSYNC.COLLECTIVE R15, `(.L_x_2671) ;  /* 0x000000000f087348 */ /* 0x000fea0003c00000 */
[----:B------:R0:W1:Y:S02]  /*14da0*/  SHFL.IDX P6, R14, R13, R12, R11 ;  /* 0x0000000c0d0e7389 */ /* 0x00006400000c000b */
[----:B01----:R-:W-:Y:S01]  /*14db0*/  ENDCOLLECTIVE ;  /* 0x000000000000791b */ /* 0x003fe20003800000 */
.L_x_2671:
        /* <DEDUP_REMOVED lines=12> */
.L_x_2672:
        /* <DEDUP_REMOVED lines=10> */
[----:B-1----:R-:W-:Y:S06]  /*14f20*/  BRA `(.L_x_2673) ;  /* 0xffffffb400e07947 */ /* 0x002fec000383ffff */
.L_x_2608:
[----:B-1----:R1:W2:Y:S02]  /*14f30*/  SYNCS.PHASECHK.TRANS64.TRYWAIT P0, [R23+URZ+0x38840], R20 ;  /* 0x03884014170075a7 */ /* 0x0022a4000800017f */
[----:B--2---:R-:W-:Y:S05]  /*14f40*/  @!P0 NANOSLEEP.SYNCS 0x989680 ;  /* 0x009896800000895d */ /* 0x004fea0003900000 */
[----:B------:R-:W2:Y:S02]  /*14f50*/  @!P0 SYNCS.PHASECHK.TRANS64 P0, [R23+URZ+0x38840], R20 ;  /* 0x03884014170085a7 */ /* 0x000ea4000800007f */
[----:B--2---:R-:W-:Y:S05]  /*14f60*/  @!P0 BRA `(.L_x_2608) ;  /* 0xfffffffc00f08947 */ /* 0x004fea000383ffff */
[----:B------:R-:W-:Y:S05]  /*14f70*/  BRA `(.L_x_2674) ;  /* 0xffffffb800287947 */ /* 0x000fea000383ffff */
.L_x_2609:
[----:B------:R-:W-:Y:S01]  /*14f80*/  BSSY B0, `(.L_x_2675) ;  /* 0x0000008000007945 */ /* 0x000fe20003800000 */
[----:B------:R-:W-:Y:S01]  /*14f90*/  IMAD.MOV.U32 R13, RZ, RZ, R4 ;  /* 0x000000ffff0d7224 */ /* 0x000fe200078e0004 */
[----:B------:R-:W-:Y:S01]  /*14fa0*/  MOV R12, RZ ;  /* 0x000000ff000c7202 */ /* 0x000fe20000000f00 */
[----:B------:R-:W-:Y:S02]  /*14fb0*/  IMAD.MOV.U32 R11, RZ, RZ, 0x181f ;  /* 0x0000181fff0b7424 */ /* 0x000fe400078e00ff */
[----:B------:R-:W-:-:S07]  /*14fc0*/  IMAD.MOV.U32 R15, RZ, RZ, -0x1 ;  /* 0xffffffffff0f7424 */ /* 0x000fce00078e00ff */
[----:B01----:R-:W-:Y:S05]  /*14fd0*/  WARPSYNC.COLLECTIVE R15, `(.L_x_2676) ;  /* 0x000000000f087348 */ /* 0x003fea0003c00000 */
[----:B------:R2:W3:Y:S02]  /*14fe0*/  SHFL.IDX P6, R14, R13, R12, R11 ;  /* 0x0000000c0d0e7389 */ /* 0x0004e400000c000b */
[----:B0123--:R-:W-:Y:S01]  /*14ff0*/  ENDCOLLECTIVE ;  /* 0x000000000000791b */ /* 0x00ffe20003800000 */
.L_x_2676:
[----:B------:R-:W-:Y:S05]  /*15000*/  BSYNC B0 ;  /* 0x0000000000007941 */ /* 0x000fea0003800000 */
.L_x_2675:
        /* <DEDUP_REMOVED lines=8> */
.L_x_2677:
[----:B------:R-:W-:Y:S02]  /*15090*/  IMAD.MOV.U32 R13, RZ, RZ, R4 ;  /* 0x000000ffff0d7224 */ /* 0x000fe400078e0004 */
[----:B------:R-:W-:Y:S01]  /*150a0*/  IMAD.MOV.U32 R12, RZ, RZ, 0x1 ;  /* 0x00000001ff0c7424 */ /* 0x000fe200078e00ff */
[----:B------:R-:W-:-:S13]  /*150b0*/  LOP3.LUT P6, RZ, R29, 0x80, RZ, 0xc0, !PT ;  /* 0x000000801dff7812 */ /* 0x000fda00078cc0ff */
[----:B------:R-:W-:-:S05]  /*150c0*/  @P6 IADD3 R14, P0, R32, R14, RZ ;  /* 0x0000000e200e6210 */ /* 0x000fca0007f1e0ff */
[----:B------:R-:W-:Y:S01]  /*150d0*/  @P6 IMAD.X R3, RZ, RZ, R2, P0 ;  /* 0x000000ffff036224 */ /* 0x000fe200000e0602 */
[----:B------:R-:W-:Y:S02]  /*150e0*/  ISETP.GE.AND P0, PT, R32, R10, PT ;  /* 0x0000000a2000720c */ /* 0x000fe40003f06270 */
[----:B------:R-:W-:-:S11]  /*150f0*/  @P6 MOV R2, R14 ;  /* 0x0000000e00026202 */ /* 0x000fd60000000f00 */
        /* <DEDUP_REMOVED lines=8> */
.L_x_2678:
[----:B------:R-:W-:Y:S02]  /*15180*/  IMAD.MOV.U32 R13, RZ, RZ, R0 ;  /* 0x000000ffff0d7224 */ /* 0x000fe400078e0000 */
[----:B------:R-:W-:-:S07]  /*15190*/  IMAD.MOV.U32 R5, RZ, RZ, R14 ;  /* 0x000000ffff057224 */ /* 0x000fce00078e000e */
[----:B------:R-:W-:Y:S05]  /*151a0*/  WARPSYNC.COLLECTIVE R15, `(.L_x_2679) ;  /* 0x000000000f087348 */ /* 0x000fea0003c00000 */
[----:B------:R0:W1:Y:S02]  /*151b0*/  SHFL.IDX P6, R14, R13, R12, R11 ;  /* 0x0000000c0d0e7389 */ /* 0x00006400000c000b */
[----:B01----:R-:W-:Y:S01]  /*151c0*/  ENDCOLLECTIVE ;  /* 0x000000000000791b */ /* 0x003fe20003800000 */
.L_x_2679:
[----:B------:R-:W-:Y:S01]  /*151d0*/  IMAD.MOV.U32 R13, RZ, RZ, R4 ;  /* 0x000000ffff0d7224 */ /* 0x000fe200078e0004 */
[----:B------:R-:W-:Y:S02]  /*151e0*/  MOV R12, 0x2 ;  /* 0x00000002000c7802 */ /* 0x000fe40000000f00 */
        /* <DEDUP_REMOVED lines=14> */
.L_x_2680:
[----:B------:R-:W-:Y:S02]  /*152d0*/  IMAD.MOV.U32 R13, RZ, RZ, R0 ;  /* 0x000000ffff0d7224 */ /* 0x000fe400078e0000 */
[----:B------:R-:W-:-:S07]  /*152e0*/  IMAD.MOV.U32 R5, RZ, RZ, R14 ;  /* 0x000000ffff057224 */ /* 0x000fce00078e000e */
[----:B------:R-:W-:Y:S05]  /*152f0*/  WARPSYNC.COLLECTIVE R15, `(.L_x_2681) ;  /* 0x000000000f087348 */ /* 0x000fea0003c00000 */
[----:B------:R0:W1:Y:S02]  /*15300*/  SHFL.IDX P6, R14, R13, R12, R11 ;  /* 0x0000000c0d0e7389 */ /* 0x00006400000c000b */
[----:B01----:R-:W-:Y:S01]  /*15310*/  ENDCOLLECTIVE ;  /* 0x000000000000791b */ /* 0x003fe20003800000 */
.L_x_2681:
        /* <DEDUP_REMOVED lines=16> */
.L_x_2682:
[----:B------:R-:W-:Y:S01]  /*15420*/  MOV R13, R0 ;  /* 0x00000000000d7202 */ /* 0x000fe20000000f00 */
[----:B------:R-:W-:-:S07]  /*15430*/  IMAD.MOV.U32 R5, RZ, RZ, R14 ;  /* 0x000000ffff057224 */ /* 0x000fce00078e000e */
[----:B------:R-:W-:Y:S05]  /*15440*/  WARPSYNC.COLLECTIVE R15, `(.L_x_2683) ;  /* 0x000000000f087348 */ /* 0x000fea0003c00000 */
[----:B------:R0:W1:Y:S02]  /*15450*/  SHFL.IDX P6, R14, R13, R12, R11 ;  /* 0x0000000c0d0e7389 */ /* 0x00006400000c000b */
[----:B01----:R-:W-:Y:S01]  /*15460*/  ENDCOLLECTIVE ;  /* 0x000000000000791b */ /* 0x003fe20003800000 */
.L_x_2683:
        /* <DEDUP_REMOVED lines=14> */
.L_x_2684:
        /* <DEDUP_REMOVED lines=10> */
.L_x_2685:
        /* <DEDUP_REMOVED lines=8> */
.L_x_2686:
        /* <DEDUP_REMOVED lines=11> */
.L_x_2687:
[----:B------:R-:W-:Y:S01]  /*15720*/  MOV R13, R4 ;  /* 0x00000004000d7202 */ /* 0x000fe20000000f00 */
[----:B------:R-:W-:Y:S01]  /*15730*/  IMAD.MOV.U32 R12, RZ, RZ, 0x6 ;  /* 0x00000006ff0c7424 */ /* 0x000fe200078e00ff */
[----:B------:R-:W-:-:S13]  /*15740*/  @P3 IADD3 R6, P0, R32, R14, RZ ;  /* 0x0000000e20063210 */ /* 0x000fda0007f1e0ff */
[----:B------:R-:W-:Y:S05]  /*15750*/  WARPSYNC.COLLECTIVE R15, `(.L_x_2688) ;  /* 0x000000000f087348 */ /* 0x000fea0003c00000 */
[----:B------:R0:W1:Y:S02]  /*15760*/  SHFL.IDX P6, R14, R13, R12, R11 ;  /* 0x0000000c0d0e7389 */ /* 0x00006400000c000b */
[----:B01----:R-:W-:Y:S01]  /*15770*/  ENDCOLLECTIVE ;  /* 0x000000000000791b */ /* 0x003fe20003800000 */
.L_x_2688:
        /* <DEDUP_REMOVED lines=13> */
.L_x_2689:
[----:B------:R-:W-:Y:S02]  /*15850*/  IMAD.MOV.U32 R13, RZ, RZ, R4 ;  /* 0x000000ffff0d7224 */ /* 0x000fe400078e0004 */
[----:B------:R-:W-:Y:S01]  /*15860*/  IMAD.MOV.U32 R12, RZ, RZ, 0x7 ;  /* 0x00000007ff0c7424 */ /* 0x000fe200078e00ff */
[----:B------:R-:W-:-:S05]  /*15870*/  @P2 IADD3 R14, P0, R32, R14, RZ ;  /* 0x0000000e200e2210 */ /* 0x000fca0007f1e0ff */
[----:B------:R-:W-:-:S08]  /*15880*/  @P2 IMAD.MOV.U32 R2, RZ, RZ, R14 ;  /* 0x000000ffff022224 */ /* 0x000fd000078e000e */
[----:B------:R-:W-:Y:S05]  /*15890*/  WARPSYNC.COLLECTIVE R15, `(.L_x_2690) ;  /* 0x000000000f087348 */ /* 0x000fea0003c00000 */
[----:B------:R0:W1:Y:S02]  /*158a0*/  SHFL.IDX P6, R14, R13, R12, R11 ;  /* 0x0000000c0d0e7389 */ /* 0x00006400000c000b */
[----:B01----:R-:W-:Y:S01]  /*158b0*/  ENDCOLLECTIVE ;  /* 0x000000000000791b */ /* 0x003fe20003800000 */
.L_x_2690:
        /* <DEDUP_REMOVED lines=8> */
[----:B------:R-:W-:-:S07]  /*15940*/  MOV R5, R14 ;  /* 0x0000000e00057202 */ /* 0x000fce0000000f00 */
[----:B0-----:R-:W-:Y:S05]  /*15950*/  WARPSYNC.COLLECTIVE R15, `(.L_x_2691) ;  /* 0x000000000f087348 */ /* 0x001fea0003c00000 */
[----:B------:R1:W2:Y:S02]  /*15960*/  SHFL.IDX P6, R14, R13, R12, R11 ;  /* 0x0000000c0d0e7389 */ /* 0x0002a400000c000b */
[----:B012---:R-:W-:Y:S01]  /*15970*/  ENDCOLLECTIVE ;  /* 0x000000000000791b */ /* 0x007fe20003800000 */
.L_x_2691:
[----:B------:R-:W-:Y:S05]  /*15980*/  BRA `(.L_x_2692) ;  /* 0xffffffb400107947 */ /* 0x000fea000383ffff */
.L_x_2612:
[----:B------:R-:W-:Y:S02]  /*15990*/  IMAD.MOV.U32 R13, RZ, RZ, R4 ;  /* 0x000000ffff0d7224 */ /* 0x000fe400078e0004 */
[----:B------:R-:W-:Y:S02]  /*159a0*/  IMAD.MOV.U32 R12, RZ, RZ, RZ ;  /* 0x000000ffff0c7224 */ /* 0x000fe400078e00ff */
[----:B------:R-:W-:Y:S02]  /*159b0*/  IMAD.MOV.U32 R11, RZ, RZ, 0x181f ;  /* 0x0000181fff0b7424 */ /* 0x000fe400078e00ff */
[----:B------:R-:W-:Y:S02]  /*159c0*/  IMAD.MOV.U32 R15, RZ, RZ, -0x1 ;  /* 0xffffffffff0f7424 */ /* 0x000fe400078e00ff */
[----:B------:R-:W-:-:S07]  /*159d0*/  IMAD.U32 R3, RZ, RZ, UR48 ;  /* 0x00000030ff037e24 */ /* 0x000fce000f8e00ff */
[----:B01----:R-:W-:Y:S05]  /*159e0*/  WARPSYNC.COLLECTIVE R15, `(.L_x_2693) ;  /* 0x000000000f087348 */ /* 0x003fea0003c00000 */
[----:B------:R2:W3:Y:S02]  /*159f0*/  SHFL.IDX P6, R14, R13, R12, R11 ;  /* 0x0000000c0d0e7389 */ /* 0x0004e400000c000b */
[----:B0123--:R-:W-:Y:S01]  /*15a00*/  ENDCOLLECTIVE ;  /* 0x000000000000791b */ /* 0x00ffe20003800000 */
.L_x_2693:
[----:B------:R-:W-:-:S05]  /*15a10*/  LEA R6, R3, R24, 0x7 ;  /* 0x0000001803067211 */ /* 0x000fca00078e38ff */
[----:B------:R-:W-:Y:S02]  /*15a20*/  VIADD R8, R6, 0x10 ;  /* 0x0000001006087836 */ /* 0x000fe40000000000 */
[----:B------:R-:W-:Y:S02]  /*15a30*/  IMAD.MOV.U32 R13, RZ, RZ, R0 ;  /* 0x000000ffff0d7224 */ /* 0x000fe400078e0000 */
[----:B------:R-:W-:-:S07]  /*15a40*/  IMAD.MOV.U32 R2, RZ, RZ, R14 ;  /* 0x000000ffff027224 */ /* 0x000fce00078e000e */
[----:B------:R-:W-:Y:S05]  /*15a50*/  WARPSYNC.COLLECTIVE R15, `(.L_x_2694) ;  /* 0x000000000f087348 */ /* 0x000fea0003c00000 */
[----:B------:R0:W1:Y:S02]  /*15a60*/  SHFL.IDX P6, R14, R13, R12, R11 ;  /* 0x0000000c0d0e7389 */ /* 0x00006400000c000b */
[----:B01----:R-:W-:Y:S01]  /*15a70*/  ENDCOLLECTIVE ;  /* 0x000000000000791b */ /* 0x003fe20003800000 */
.L_x_2694:
        /* <DEDUP_REMOVED lines=11> */
.L_x_2695:
        /* <DEDUP_REMOVED lines=12> */
.L_x_2696:
        /* <DEDUP_REMOVED lines=8> */
.L_x_2697:
        /* <DEDUP_REMOVED lines=13> */
.L_x_2698:
[----:B------:R-:W-:Y:S02]  /*15d40*/  IMAD.MOV.U32 R13, RZ, RZ, R4 ;  /* 0x000000ffff0d7224 */ /* 0x000fe400078e0004 */
[----:B------:R-:W-:Y:S01]  /*15d50*/  IMAD.MOV.U32 R12, RZ, RZ, 0x3 ;  /* 0x00000003ff0c7424 */ /* 0x000fe200078e00ff */
[----:B------:R-:W-:-:S05]  /*15d60*/  @!P2 IADD3 R14, P3, R32, R14, RZ ;  /* 0x0000000e200ea210 */ /* 0x000fca0007f7e0ff */
[----:B------:R-:W-:-:S08]  /*15d70*/  @!P2 IMAD.MOV.U32 R2, RZ, RZ, R14 ;  /* 0x000000ffff02a224 */ /* 0x000fd000078e000e */
[----:B------:R-:W-:Y:S05]  /*15d80*/  WARPSYNC.COLLECTIVE R15, `(.L_x_2699) ;  /* 0x000000000f087348 */ /* 0x000fea0003c00000 */
[----:B------:R0:W1:Y:S02]  /*15d90*/  SHFL.IDX P6, R14, R13, R12, R11 ;  /* 0x0000000c0d0e7389 */ /* 0x00006400000c000b */
[----:B01----:R-:W-:Y:S01]  /*15da0*/  ENDCOLLECTIVE ;  /* 0x000000000000791b */ /* 0x003fe20003800000 */
.L_x_2699:
        /* <DEDUP_REMOVED lines=14> */
.L_x_2700:
[----:B------:R-:W-:Y:S02]  /*15e90*/  IMAD.MOV.U32 R13, RZ, RZ, R4 ;  /* 0x000000ffff0d7224 */ /* 0x000fe400078e0004 */
[----:B------:R-:W-:Y:S01]  /*15ea0*/  IMAD.MOV.U32 R12, RZ, RZ, 0x4 ;  /* 0x00000004ff0c7424 */ /* 0x000fe200078e00ff */
[----:B------:R-:W-:-:S05]  /*15eb0*/  @!P2 IADD3 R14, P3, R32, R14, RZ ;  /* 0x0000000e200ea210 */ /* 0x000fca0007f7e0ff */
[----:B------:R-:W-:-:S08]  /*15ec0*/  @!P2 IMAD.MOV.U32 R2, RZ, RZ, R14 ;  /* 0x000000ffff02a224 */ /* 0x000fd000078e000e */
[----:B------:R-:W-:Y:S05]  /*15ed0*/  WARPSYNC.COLLECTIVE R15, `(.L_x_2701) ;  /* 0x000000000f087348 */ /* 0x000fea0003c00000 */
[----:B------:R0:W1:Y:S02]  /*15ee0*/  SHFL.IDX P6, R14, R13, R12, R11 ;  /* 0x0000000c0d0e7389 */ /* 0x00006400000c000b */
[----:B01----:R-:W-:Y:S01]  /*15ef0*/  ENDCOLLECTIVE ;  /* 0x000000000000791b */ /* 0x003fe20003800000 */
.L_x_2701:
        /* <DEDUP_REMOVED lines=14> */
.L_x_2702:
[----:B------:R-:W-:Y:S01]  /*15fe0*/  MOV R13, R4 ;  /* 0x00000004000d7202 */ /* 0x000fe20000000f00 */
[----:B------:R-:W-:Y:S01]  /*15ff0*/  IMAD.MOV.U32 R12, RZ, RZ, 0x5 ;  /* 0x00000005ff0c7424 */ /* 0x000fe200078e00ff */
[----:B------:R-:W-:-:S05]  /*16000*/  @!P2 IADD3 R14, P3, R32, R14, RZ ;  /* 0x0000000e200ea210 */ /* 0x000fca0007f7e0ff */
[----:B------:R-:W-:-:S08]  /*16010*/  @!P2 IMAD.MOV.U32 R2, RZ, RZ, R14 ;  /* 0x000000ffff02a224 */ /* 0x000fd000078e000e */
[----:B------:R-:W-:Y:S05]  /*16020*/  WARPSYNC.COLLECTIVE R15, `(.L_x_2703) ;  /* 0x000000000f087348 */ /* 0x000fea0003c00000 */
[----:B------:R0:W1:Y:S02]  /*16030*/  SHFL.IDX P6, R14, R13, R12, R11 ;  /* 0x0000000c0d0e7389 */ /* 0x00006400000c000b */
[----:B01----:R-:W-:Y:S01]  /*16040*/  ENDCOLLECTIVE ;  /* 0x000000000000791b */ /* 0x003fe20003800000 */
.L_x_2703:
        /* <DEDUP_REMOVED lines=14> */
.L_x_2704:
[----:B------:R-:W-:Y:S01]  /*16130*/  IMAD.MOV.U32 R13, RZ, RZ, R4 ;  /* 0x000000ffff0d7224 */ /* 0x000fe200078e0004 */
[----:B------:R-:W-:Y:S02]  /*16140*/  MOV R12, 0x6 ;  /* 0x00000006000c7802 */ /* 0x000fe40000000f00 */
[----:B------:R-:W-:-:S05]  /*16150*/  @!P2 IADD3 R14, P3, R32, R14, RZ ;  /* 0x0000000e200ea210 */ /* 0x000fca0007f7e0ff */
[----:B------:R-:W-:-:S08]  /*16160*/  @!P2 IMAD.MOV.U32 R2, RZ, RZ, R14 ;  /* 0x000000ffff02a224 */ /* 0x000fd000078e000e */
[----:B------:R-:W-:Y:S05]  /*16170*/  WARPSYNC.COLLECTIVE R15, `(.L_x_2705) ;  /* 0x000000000f087348 */ /* 0x000fea0003c00000 */
[----:B------:R0:W1:Y:S02]  /*16180*/  SHFL.IDX P6, R14, R13, R12, R11 ;  /* 0x0000000c0d0e7389 */ /* 0x00006400000c000b */
[----:B01----:R-:W-:Y:S01]  /*16190*/  ENDCOLLECTIVE ;  /* 0x000000000000791b */ /* 0x003fe20003800000 */
.L_x_2705:
        /* <DEDUP_REMOVED lines=13> */
.L_x_2706:
[----:B------:R-:W-:Y:S02]  /*16270*/  IMAD.MOV.U32 R13, RZ, RZ, R4 ;  /* 0x000000ffff0d7224 */ /* 0x000fe400078e0004 */
[----:B------:R-:W-:Y:S01]  /*16280*/  IMAD.MOV.U32 R12, RZ, RZ, 0x7 ;  /* 0x00000007ff0c7424 */ /* 0x000fe200078e00ff */
[----:B------:R-:W-:-:S05]  /*16290*/  @!P2 IADD3 R14, P3, R32, R14, RZ ;  /* 0x0000000e200ea210 */ /* 0x000fca0007f7e0ff */
[----:B------:R-:W-:-:S08]  /*162a0*/  @!P2 IMAD.MOV.U32 R2, RZ, RZ, R14 ;  /* 0x000000ffff02a224 */ /* 0x000fd000078e000e */
[----:B------:R-:W-:Y:S05]  /*162b0*/  WARPSYNC.COLLECTIVE R15, `(.L_x_2707) ;  /* 0x000000000f087348 */ /* 0x000fea0003c00000 */
[----:B------:R0:W1:Y:S02]  /*162c0*/  SHFL.IDX P6, R14, R13, R12, R11 ;  /* 0x0000000c0d0e7389 */ /* 0x00006400000c000b */
[----:B01----:R-:W-:Y:S01]  /*162d0*/  ENDCOLLECTIVE ;  /* 0x000000000000791b */ /* 0x003fe20003800000 */
.L_x_2707:
[----:B------:R-:W-:-:S04]  /*162e0*/  @!P2 IMAD.X R7, RZ, RZ, R7, P3 ;  /* 0x000000ffff07a224 */ /* 0x000fc800018e0607 */
[----:B------:R-:W-:-:S05]  /*162f0*/  @!P2 IMAD.MOV.U32 R3, RZ, RZ, R7 ;  /* 0x000000ffff03a224 */ /* 0x000fca00078e0007 */
[----:B------:R-:W-:Y:S01]  /*16300*/  @!PT LDS RZ, [RZ] ;  /* 0x00000000fffff984 */ /* 0x000fe20000000800 */
[----:B------:R-:W-:Y:S01]  /*16310*/  @!PT LDS RZ, [RZ] ;  /* 0x00000000fffff984 */ /* 0x000fe20000000800 */
[----:B------:R-:W-:Y:S01]  /*16320*/  @!PT LDS RZ, [RZ] ;  /* 0x00000000fffff984 */ /* 0x000fe20000000800 */
[----:B------:R0:W-:Y:S01]  /*16330*/  @!P2 LDGSTS.E.BYPASS.LTC128B.128 [R17+0x23400], desc[UR46][R2.64], !P1 ;  /* 0x234000000211afae */ /* 0x0001e2000c901d6e */
[----:B------:R-:W-:-:S03]  /*16340*/  MOV R13, R0 ;  /* 0x00000000000d7202 */ /* 0x000fc60000000f00 */
[----:B------:R0:W-:Y:S01]  /*16350*/  @!P2 LDGSTS.E.BYPASS.LTC128B.128 [R17+0x27400], desc[UR46][R2.64+0x80], !P0 ;  /* 0x274000800211afae */ /* 0x0001e2000c101d6e */
[----:B------:R-:W-:-:S07]  /*16360*/  IMAD.MOV.U32 R7, RZ, RZ, R14 ;  /* 0x000000ffff077224 */ /* 0x000fce00078e000e */
[----:B0-----:R-:W-:Y:S05]  /*16370*/  WARPSYNC.COLLECTIVE R15, `(.L_x_2708) ;  /* 0x000000000f087348 */ /* 0x001fea0003c00000 */
[----:B------:R1:W2:Y:S02]  /*16380*/  SHFL.IDX P6, R14, R13, R12, R11 ;  /* 0x0000000c0d0e7389 */ /* 0x0002a400000c000b */
[----:B012---:R-:W-:Y:S01]  /*16390*/  ENDCOLLECTIVE ;  /* 0x000000000000791b */ /* 0x007fe20003800000 */
.L_x_2708:
[----:B------:R-:W-:Y:S05]  /*163a0*/  BRA `(.L_x_2709) ;  /* 0xffffffb400187947 */ /* 0x000fea000383ffff */
.L_x_2615:
[----:B------:R0:W0:Y:S02]  /*163b0*/  SYNCS.PHASECHK.TRANS64.TRYWAIT P0, [R23+URZ+0x38820], R0 ;  /* 0x03882000170075a7 */ /* 0x000024000800017f */
[----:B0-----:R-:W-:Y:S05]  /*163c0*/  @!P0 NANOSLEEP.SYNCS 0x989680 ;  /* 0x009896800000895d */ /* 0x001fea0003900000 */
[----:B------:R-:W0:Y:S02]  /*163d0*/  @!P0 SYNCS.PHASECHK.TRANS64 P0, [R23+URZ+0x38820], R0 ;  /* 0x03882000170085a7 */ /* 0x000e24000800007f */
[----:B0-----:R-:W-:Y:S05]  /*163e0*/  @!P0 BRA `(.L_x_2615) ;  /* 0xfffffffc00f08947 */ /* 0x001fea000383ffff */
[----:B------:R-:W-:Y:S05]  /*163f0*/  BRA `(.L_x_2710) ;  /* 0xffffffb400607947 */ /* 0x000fea000383ffff */
.L_x_2618:
[----:B0-----:R0:W1:Y:S02]  /*16400*/  SYNCS.PHASECHK.TRANS64.TRYWAIT P1, [R4+URZ+0x38880], R21 ;  /* 0x03888015040075a7 */ /* 0x001064000802017f */
[----:B-1----:R-:W-:Y:S05]  /*16410*/  @!P1 NANOSLEEP.SYNCS 0x989680 ;  /* 0x009896800000995d */ /* 0x002fea0003900000 */
[----:B------:R-:W1:Y:S02]  /*16420*/  @!P1 SYNCS.PHASECHK.TRANS64 P1, [R4+URZ+0x38880], R21 ;  /* 0x03888015040095a7 */ /* 0x000e64000802007f */
[----:B-1----:R-:W-:Y:S05]  /*16430*/  @!P1 BRA `(.L_x_2618) ;  /* 0xfffffffc00f09947 */ /* 0x002fea000383ffff */
[----:B------:R-:W-:Y:S05]  /*16440*/  BRA `(.L_x_2711) ;  /* 0xffffffb8002c7947 */ /* 0x000fea000383ffff */
.L_x_2619:
        /* <DEDUP_REMOVED lines=8> */
.L_x_2713:
[----:B------:R-:W-:Y:S05]  /*164d0*/  BSYNC B0 ;  /* 0x0000000000007941 */ /* 0x000fea0003800000 */
.L_x_2712:
        /* <DEDUP_REMOVED lines=9> */
.L_x_2714:
[----:B------:R-:W-:Y:S02]  /*16570*/  IMAD.MOV.U32 R13, RZ, RZ, R8 ;  /* 0x000000ffff0d7224 */ /* 0x000fe400078e0008 */
[----:B------:R-:W-:Y:S01]  /*16580*/  IMAD.MOV.U32 R12, RZ, RZ, 0x1 ;  /* 0x00000001ff0c7424 */ /* 0x000fe200078e00ff */
[----:B------:R-:W-:-:S13]  /*16590*/  IADD3 R2, P1, R32, R14, RZ ;  /* 0x0000000e20027210 */ /* 0x000fda0007f3e0ff */
[----:B------:R-:W-:Y:S05]  /*165a0*/  WARPSYNC.COLLECTIVE R15, `(.L_x_2715) ;  /* 0x000000000f087348 */ /* 0x000fea0003c00000 */
[----:B------:R0:W1:Y:S02]  /*165b0*/  SHFL.IDX P6, R14, R13, R12, R11 ;  /* 0x0000000c0d0e7389 */ /* 0x00006400000c000b */
[----:B01----:R-:W-:Y:S01]  /*165c0*/  ENDCOLLECTIVE ;  /* 0x000000000000791b */ /* 0x003fe20003800000 */
.L_x_2715:
        /* <DEDUP_REMOVED lines=11> */
.L_x_2716:
[----:B------:R-:W-:Y:S01]  /*16680*/  IMAD.MOV.U32 R13, RZ, RZ, R8 ;  /* 0x000000ffff0d7224 */ /* 0x000fe200078e0008 */
[----:B------:R-:W-:Y:S02]  /*16690*/  MOV R12, 0x2 ;  /* 0x00000002000c7802 */ /* 0x000fe40000000f00 */
[----:B------:R-:W-:-:S13]  /*166a0*/  IADD3 R2, P1, R32, R14, RZ ;  /* 0x0000000e20027210 */ /* 0x000fda0007f3e0ff */
[----:B------:R-:W-:Y:S05]  /*166b0*/  WARPSYNC.COLLECTIVE R15, `(.L_x_2717) ;  /* 0x000000000f087348 */ /* 0x000fea0003c00000 */
[----:B------:R0:W1:Y:S02]  /*166c0*/  SHFL.IDX P6, R14, R13, R12, R11 ;  /* 0x0000000c0d0e7389 */ /* 0x00006400000c000b */
[----:B01----:R-:W-:Y:S01]  /*166d0*/  ENDCOLLECTIVE ;  /* 0x000000000000791b */ /* 0x003fe20003800000 */
.L_x_2717:
        /* <DEDUP_REMOVED lines=11> */
.L_x_2718:
[----:B------:R-:W-:Y:S02]  /*16790*/  IMAD.MOV.U32 R13, RZ, RZ, R8 ;  /* 0x000000ffff0d7224 */ /* 0x000fe400078e0008 */
[----:B------:R-:W-:Y:S01]  /*167a0*/  IMAD.MOV.U32 R12, RZ, RZ, 0x3 ;  /* 0x00000003ff0c7424 */ /* 0x000fe200078e00ff */
[----:B------:R-:W-:-:S13]  /*167b0*/  IADD3 R2, P1, R32, R14, RZ ;  /* 0x0000000e20027210 */ /* 0x000fda0007f3e0ff */
[----:B------:R-:W-:Y:S05]  /*167c0*/  WARPSYNC.COLLECTIVE R15, `(.L_x_2719) ;  /* 0x000000000f087348 */ /* 0x000fea0003c00000 */
[----:B------:R0:W1:Y:S02]  /*167d0*/  SHFL.IDX P6, R14, R13, R12, R11 ;  /* 0x0000000c0d0e7389 */ /* 0x00006400000c000b */
[----:B01----:R-:W-:Y:S01]  /*167e0*/  ENDCOLLECTIVE ;  /* 0x000000000000791b */ /* 0x003fe20003800000 */
.L_x_2719:
        /* <DEDUP_REMOVED lines=11> */
.L_x_2720:
[----:B------:R-:W-:Y:S01]  /*168a0*/  MOV R13, R8 ;  /* 0x00000008000d7202 */ /* 0x000fe20000000f00 */
[----:B------:R-:W-:Y:S01]  /*168b0*/  IMAD.MOV.U32 R12, RZ, RZ, 0x4 ;  /* 0x00000004ff0c7424 */ /* 0x000fe200078e00ff */
[----:B------:R-:W-:-:S13]  /*168c0*/  IADD3 R2, P1, R32, R14, RZ ;  /* 0x0000000e20027210 */ /* 0x000fda0007f3e0ff */
[----:B------:R-:W-:Y:S05]  /*168d0*/  WARPSYNC.COLLECTIVE R15, `(.L_x_2721) ;  /* 0x000000000f087348 */ /* 0x000fea0003c00000 */
[----:B------:R0:W1:Y:S02]  /*168e0*/  SHFL.IDX P6, R14, R13, R12, R11 ;  /* 0x0000000c0d0e7389 */ /* 0x00006400000c000b */
[----:B01----:R-:W-:Y:S01]  /*168f0*/  ENDCOLLECTIVE ;  /* 0x000000000000791b */ /* 0x003fe20003800000 */
.L_x_2721:
        /* <DEDUP_REMOVED lines=11> */
.L_x_2722:
[----:B------:R-:W-:Y:S02]  /*169b0*/  IMAD.MOV.U32 R13, RZ, RZ, R8 ;  /* 0x000000ffff0d7224 */ /* 0x000fe400078e0008 */
[----:B------:R-:W-:Y:S01]  /*169c0*/  IMAD.MOV.U32 R12, RZ, RZ, 0x5 ;  /* 0x00000005ff0c7424 */ /* 0x000fe200078e00ff */
[----:B------:R-:W-:-:S13]  /*169d0*/  IADD3 R2, P1, R32, R14, RZ ;  /* 0x0000000e20027210 */ /* 0x000fda0007f3e0ff */
[----:B------:R-:W-:Y:S05]  /*169e0*/  WARPSYNC.COLLECTIVE R15, `(.L_x_2723) ;  /* 0x000000000f087348 */ /* 0x000fea0003c00000 */
[----:B------:R0:W1:Y:S02]  /*169f0*/  SHFL.IDX P6, R14, R13, R12, R11 ;  /* 0x0000000c0d0e7389 */ /* 0x00006400000c000b */
[----:B01----:R-:W-:Y:S01]  /*16a00*/  ENDCOLLECTIVE ;  /* 0x000000000000791b */ /* 0x003fe20003800000 */
.L_x_2723:
        /* <DEDUP_REMOVED lines=11> */
.L_x_2724:
[----:B------:R-:W-:Y:S02]  /*16ac0*/  IMAD.MOV.U32 R13, RZ, RZ, R8 ;  /* 0x000000ffff0d7224 */ /* 0x000fe400078e0008 */
[----:B------:R-:W-:Y:S01]  /*16ad0*/  IMAD.MOV.U32 R12, RZ, RZ, 0x6 ;  /* 0x00000006ff0c7424 */ /* 0x000fe200078e00ff */
[----:B------:R-:W-:-:S13]  /*16ae0*/  IADD3 R2, P1, R32, R14, RZ ;  /* 0x0000000e20027210 */ /* 0x000fda0007f3e0ff */
[----:B------:R-:W-:Y:S05]  /*16af0*/  WARPSYNC.COLLECTIVE R15, `(.L_x_2725) ;  /* 0x000000000f087348 */ /* 0x000fea0003c00000 */
[----:B------:R0:W1:Y:S02]  /*16b00*/  SHFL.IDX P6, R14, R13, R12, R11 ;  /* 0x0000000c0d0e7389 */ /* 0x00006400000c000b */
[----:B01----:R-:W-:Y:S01]  /*16b10*/  ENDCOLLECTIVE ;  /* 0x000000000000791b */ /* 0x003fe20003800000 */
.L_x_2725:
[----:B------:R-:W-:-:S05]  /*16b20*/  IADD3.X R3, RZ, R3, RZ, P1, !PT ;  /* 0x00000003ff037210 */ /* 0x000fca0000ffe4ff */
        /* <DEDUP_REMOVED lines=10> */
.L_x_2726:
[----:B------:R-:W-:Y:S02]  /*16bd0*/  IMAD.MOV.U32 R13, RZ, RZ, R8 ;  /* 0x000000ffff0d7224 */ /* 0x000fe400078e0008 */
[----:B------:R-:W-:Y:S01]  /*16be0*/  IMAD.MOV.U32 R12, RZ, RZ, 0x7 ;  /* 0x00000007ff0c7424 */ /* 0x000fe200078e00ff */
[----:B------:R-:W-:-:S13]  /*16bf0*/  IADD3 R2, P1, R32, R14, RZ ;  /* 0x0000000e20027210 */ /* 0x000fda0007f3e0ff */
[----:B------:R-:W-:Y:S05]  /*16c00*/  WARPSYNC.COLLECTIVE R15, `(.L_x_2727) ;  /* 0x000000000f087348 */ /* 0x000fea0003c00000 */
[----:B------:R0:W1:Y:S02]  /*16c10*/  SHFL.IDX P6, R14, R13, R12, R11 ;  /* 0x0000000c0d0e7389 */ /* 0x00006400000c000b */
[----:B01----:R-:W-:Y:S01]  /*16c20*/  ENDCOLLECTIVE ;  /* 0x000000000000791b */ /* 0x003fe20003800000 */
.L_x_2727:
[----:B------:R-:W-:-:S05]  /*16c30*/  IMAD.X R3, RZ, RZ, R3, P1 ;  /* 0x000000ffff037224 */ /* 0x000fca00008e0603 */
[----:B------:R-:W-:Y:S01]  /*16c40*/  @!PT LDS RZ, [RZ] ;  /* 0x00000000fffff984 */ /* 0x000fe20000000800 */
[----:B------:R-:W-:Y:S01]  /*16c50*/  @!PT LDS RZ, [RZ] ;  /* 0x00000000fffff984 */ /* 0x000fe20000000800 */
[----:B------:R-:W-:Y:S01]  /*16c60*/  @!PT LDS RZ, [RZ] ;  /* 0x00000000fffff984 */ /* 0x000fe20000000800 */
[----:B------:R0:W-:Y:S04]  /*16c70*/  LDGSTS.E.BYPASS.LTC128B.128 [R7+0x13400], desc[UR46][R2.64], !P3 ;  /* 0x1340000002077fae */ /* 0x0001e8000d901d6e */
[----:B------:R0:W-:Y:S01]  /*16c80*/  LDGSTS.E.BYPASS.LTC128B.128 [R7+0x17400], desc[UR46][R2.64+0x80], !P2 ;  /* 0x1740008002077fae */ /* 0x0001e2000d101d6e */
[----:B------:R-:W-:Y:S01]  /*16c90*/  MOV R13, R9 ;  /* 0x00000009000d7202 */ /* 0x000fe20000000f00 */
[----:B------:R-:W-:-:S07]  /*16ca0*/  IMAD.MOV.U32 R8, RZ, RZ, R14 ;  /* 0x000000ffff087224 */ /* 0x000fce00078e000e */
[----:B0-----:R-:W-:Y:S05]  /*16cb0*/  WARPSYNC.COLLECTIVE R15, `(.L_x_2728) ;  /* 0x000000000f087348 */ /* 0x001fea0003c00000 */
[----:B------:R1:W2:Y:S02]  /*16cc0*/  SHFL.IDX P6, R14, R13, R12, R11 ;  /* 0x0000000c0d0e7389 */ /* 0x0002a400000c000b */
[----:B012---:R-:W-:Y:S01]  /*16cd0*/  ENDCOLLECTIVE ;  /* 0x000000000000791b */ /* 0x007fe20003800000 */
.L_x_2728:
[----:B------:R-:W-:Y:S05]  /*16ce0*/  BRA `(.L_x_2729) ;  /* 0xffffffb4002c7947 */ /* 0x000fea000383ffff */
.L_x_2622:
[----:B--2---:R2:W3:Y:S02]  /*16cf0*/  SYNCS.PHASECHK.TRANS64.TRYWAIT P1, [R4+URZ+0x38840], R21 ;  /* 0x03884015040075a7 */ /* 0x0044e4000802017f */
[----:B---3--:R-:W-:Y:S05]  /*16d00*/  @!P1 NANOSLEEP.SYNCS 0x989680 ;  /* 0x009896800000995d */ /* 0x008fea0003900000 */
[----:B------:R-:W3:Y:S02]  /*16d10*/  @!P1 SYNCS.PHASECHK.TRANS64 P1, [R4+URZ+0x38840], R21 ;  /* 0x03884015040095a7 */ /* 0x000ee4000802007f */
[----:B---3--:R-:W-:Y:S05]  /*16d20*/  @!P1 BRA `(.L_x_2622) ;  /* 0xfffffffc00f09947 */ /* 0x008fea000383ffff */
[----:B------:R-:W-:Y:S05]  /*16d30*/  BRA `(.L_x_2730) ;  /* 0xffffffb400707947 */ /* 0x000fea000383ffff */
.L_x_2623:
        /* <DEDUP_REMOVED lines=8> */
.L_x_2732:
[----:B------:R-:W-:Y:S05]  /*16dc0*/  BSYNC B0 ;  /* 0x0000000000007941 */ /* 0x000fea0003800000 */
.L_x_2731:
        /* <DEDUP_REMOVED lines=9> */
.L_x_2733:
[----:B------:R-:W-:Y:S02]  /*16e60*/  VIADD R5, R5, UR44 ;  /* 0x0000002c05057c36 */ /* 0x000fe40008000000 */
[----:B------:R-:W-:Y:S02]  /*16e70*/  IMAD.MOV.U32 R13, RZ, RZ, R6 ;  /* 0x000000ffff0d7224 */ /* 0x000fe400078e0006 */
[----:B------:R-:W-:Y:S01]  /*16e80*/  IMAD.MOV.U32 R12, RZ, RZ, 0x1 ;  /* 0x00000001ff0c7424 */ /* 0x000fe200078e00ff */
[----:B------:R-:W-:-:S13]  /*16e90*/  IADD3 R2, P1, R32, R14, RZ ;  /* 0x0000000e20027210 */ /* 0x000fda0007f3e0ff */
[----:B------:R-:W-:Y:S05]  /*16ea0*/  WARPSYNC.COLLECTIVE R15, `(.L_x_2734) ;  /* 0x000000000f087348 */ /* 0x000fea0003c00000 */
[----:B------:R0:W1:Y:S02]  /*16eb0*/  SHFL.IDX P6, R14, R13, R12, R11 ;  /* 0x0000000c0d0e7389 */ /* 0x00006400000c000b */
[----:B01----:R-:W-:Y:S01]  /*16ec0*/  ENDCOLLECTIVE ;  /* 0x000000000000791b */ /* 0x003fe20003800000 */
.L_x_2734:
        /* <DEDUP_REMOVED lines=11> */
.L_x_2735:
[----:B------:R-:W-:Y:S02]  /*16f80*/  IMAD.MOV.U32 R13, RZ, RZ, R6 ;  /* 0x000000ffff0d7224 */ /* 0x000fe400078e0006 */
[----:B------:R-:W-:Y:S02]  /*16f90*/  IMAD.MOV.U32 R12, RZ, RZ, 0x2 ;  /* 0x00000002ff0c7424 */ /* 0x000fe400078e00ff */
[----:B------:R-:W-:-:S07]  /*16fa0*/  IMAD.MOV.U32 R21, RZ, RZ, R14 ;  /* 0x000000ffff157224 */ /* 0x000fce00078e000e */
[----:B------:R-:W-:Y:S05]  /*16fb0*/  WARPSYNC.COLLECTIVE R15, `(.L_x_2736) ;  /* 0x000000000f087348 */ /* 0x000fea0003c00000 */
[----:B------:R0:W1:Y:S02]  /*16fc0*/  SHFL.IDX P6, R14, R13, R12, R11 ;  /* 0x0000000c0d0e7389 */ /* 0x00006400000c000b */
[----:B01----:R-:W-:Y:S01]  /*16fd0*/  ENDCOLLECTIVE ;  /* 0x000000000000791b */ /* 0x003fe20003800000 */
.L_x_2736:
[----:B------:R-:W-:-:S04]  /*16fe0*/  IADD3 R2, P1, R32, R21, RZ ;  /* 0x0000001520027210 */ /* 0x000fc80007f3e0ff */
[----:B------:R-:W-:-:S05]  /*16ff0*/  IADD3.X R3, RZ, R8, RZ, P1, !PT ;  /* 0x00000008ff037210 */ /* 0x000fca0000ffe4ff */
        /* <DEDUP_REMOVED lines=10> */
.L_x_2737:
[----:B------:R-:W-:Y:S02]  /*170a0*/  IMAD.MOV.U32 R13, RZ, RZ, R6 ;  /* 0x000000ffff0d7224 */ /* 0x000fe400078e0006 */
[----:B------:R-:W-:Y:S01]  /*170b0*/  IMAD.MOV.U32 R12, RZ, RZ, 0x3 ;  /* 0x00000003ff0c7424 */ /* 0x000fe200078e00ff */
[----:B------:R-:W-:-:S13]  /*170c0*/  IADD3 R2, P1, R32, R14, RZ ;  /* 0x0000000e20027210 */ /* 0x000fda0007f3e0ff */
[----:B------:R-:W-:Y:S05]  /*170d0*/  WARPSYNC.COLLECTIVE R15, `(.L_x_2738) ;  /* 0x000000000f087348 */ /* 0x000fea0003c00000 */
[----:B------:R0:W1:Y:S02]  /*170e0*/  SHFL.IDX P6, R14, R13, R12, R11 ;  /* 0x0000000c0d0e7389 */ /* 0x00006400000c000b */
[----:B01----:R-:W-:Y:S01]  /*170f0*/  ENDCOLLECTIVE ;  /* 0x000000000000791b */ /* 0x003fe20003800000 */
.L_x_2738:
        /* <DEDUP_REMOVED lines=11> */
.L_x_2739:
        /* <DEDUP_REMOVED lines=9> */
.L_x_2740:
        /* <DEDUP_REMOVED lines=10> */
.L_x_2741:
[----:B------:R-:W-:Y:S02]  /*172e0*/  IMAD.MOV.U32 R13, RZ, RZ, R6 ;  /* 0x000000ffff0d7224 */ /* 0x000fe400078e0006 */
[----:B------:R-:W-:Y:S02]  /*172f0*/  IMAD.MOV.U32 R12, RZ, RZ, 0x5 ;  /* 0x00000005ff0c7424 */ /* 0x000fe400078e00ff */
[----:B------:R-:W-:-:S07]  /*17300*/  IMAD.MOV.U32 R21, RZ, RZ, R14 ;  /* 0x000000ffff157224 */ /* 0x000fce00078e000e */
[----:B------:R-:W-:Y:S05]  /*17310*/  WARPSYNC.COLLECTIVE R15, `(.L_x_2742) ;  /* 0x000000000f087348 */ /* 0x000fea0003c00000 */
[----:B------:R0:W1:Y:S02]  /*17320*/  SHFL.IDX P6, R14, R13, R12, R11 ;  /* 0x0000000c0d0e7389 */ /* 0x00006400000c000b */
[----:B01----:R-:W-:Y:S01]  /*17330*/  ENDCOLLECTIVE ;  /* 0x000000000000791b */ /* 0x003fe20003800000 */
.L_x_2742:
        /* <DEDUP_REMOVED lines=12> */
.L_x_2743:
[----:B------:R-:W-:Y:S02]  /*17400*/  IMAD.MOV.U32 R13, RZ, RZ, R6 ;  /* 0x000000ffff0d7224 */ /* 0x000fe400078e0006 */
[----:B------:R-:W-:Y:S01]  /*17410*/  IMAD.MOV.U32 R12, RZ, RZ, 0x6 ;  /* 0x00000006ff0c7424 */ /* 0x000fe200078e00ff */
[----:B------:R-:W-:-:S13]  /*17420*/  IADD3 R2, P1, R32, R14, RZ ;  /* 0x0000000e20027210 */ /* 0x000fda0007f3e0ff */
[----:B------:R-:W-:Y:S05]  /*17430*/  WARPSYNC.COLLECTIVE R15, `(.L_x_2744) ;  /* 0x000000000f087348 */ /* 0x000fea0003c00000 */
[----:B------:R0:W1:Y:S02]  /*17440*/  SHFL.IDX P6, R14, R13, R12, R11 ;  /* 0x0000000c0d0e7389 */ /* 0x00006400000c000b */
[----:B01----:R-:W-:Y:S01]  /*17450*/  ENDCOLLECTIVE ;  /* 0x000000000000791b */ /* 0x003fe20003800000 */
.L_x_2744:
        /* <DEDUP_REMOVED lines=11> */
.L_x_2745:
        /* <DEDUP_REMOVED lines=9> */
.L_x_2746:
        /* <DEDUP_REMOVED lines=10> */
.L_x_2747:
[----:B------:R-:W-:Y:S05]  /*17640*/  BRA `(.L_x_2748) ;  /* 0xffffffb000487947 */ /* 0x000fea000383ffff */
.L_x_2626:
[----:B0-----:R0:W2:Y:S02]  /*17650*/  SYNCS.PHASECHK.TRANS64.TRYWAIT P2, [R18+URZ+0x38870], R3 ;  /* 0x03887003120075a7 */ /* 0x0010a4000804017f */
[----:B--2---:R-:W-:Y:S05]  /*17660*/  @!P2 NANOSLEEP.SYNCS 0x989680 ;  /* 0x009896800000a95d */ /* 0x004fea0003900000 */
[----:B------:R-:W2:Y:S02]  /*17670*/  @!P2 SYNCS.PHASECHK.TRANS64 P2, [R18+URZ+0x38870], R3 ;  /* 0x038870031200a5a7 */ /* 0x000ea4000804007f */
[----:B--2---:R-:W-:Y:S05]  /*17680*/  @!P2 BRA `(.L_x_2626) ;  /* 0xfffffffc00f0a947 */ /* 0x004fea000383ffff */
[----:B------:R-:W-:Y:S05]  /*17690*/  BRA `(.L_x_2749) ;  /* 0xffffffb000a47947 */ /* 0x000fea000383ffff */
.L_x_2628:
[----:B0-----:R0:W2:Y:S02]  /*176a0*/  SYNCS.PHASECHK.TRANS64.TRYWAIT P2, [R18+URZ+0x38860], R5 ;  /* 0x03886005120075a7 */ /* 0x0010a4000804017f */
[----:B--2---:R-:W-:Y:S05]  /*176b0*/  @!P2 NANOSLEEP.SYNCS 0x989680 ;  /* 0x009896800000a95d */ /* 0x004fea0003900000 */
[----:B------:R-:W2:Y:S02]  /*176c0*/  @!P2 SYNCS.PHASECHK.TRANS64 P2, [R18+URZ+0x38860], R5 ;  /* 0x038860051200a5a7 */ /* 0x000ea4000804007f */
[----:B--2---:R-:W-:Y:S05]  /*176d0*/  @!P2 BRA `(.L_x_2628) ;  /* 0xfffffffc00f0a947 */ /* 0x004fea000383ffff */
[----:B------:R-:W-:Y:S05]  /*176e0*/  BRA `(.L_x_2750) ;  /* 0xffffffb000b47947 */ /* 0x000fea000383ffff */
.L_x_2635:
[----:B--2---:R2:W3:Y:S02]  /*176f0*/  SYNCS.PHASECHK.TRANS64.TRYWAIT P0, [R18+URZ+0x38870], R3 ;  /* 0x03887003120075a7 */ /* 0x0044e4000800017f */
[----:B---3--:R-:W-:Y:S05]  /*17700*/  @!P0 NANOSLEEP.SYNCS 0x989680 ;  /* 0x009896800000895d */ /* 0x008fea0003900000 */
[----:B------:R-:W3:Y:S02]  /*17710*/  @!P0 SYNCS.PHASECHK.TRANS64 P0, [R18+URZ+0x38870], R3 ;  /* 0x03887003120085a7 */ /* 0x000ee4000800007f */
[----:B---3--:R-:W-:Y:S05]  /*17720*/  @!P0 BRA `(.L_x_2635) ;  /* 0xfffffffc00f08947 */ /* 0x008fea000383ffff */
[----:B------:R-:W-:Y:S05]  /*17730*/  BRA `(.L_x_2751) ;  /* 0xffffffbc00207947 */ /* 0x000fea000383ffff */
.L_x_2637:
[----:B--2---:R2:W3:Y:S02]  /*17740*/  SYNCS.PHASECHK.TRANS64.TRYWAIT P0, [R18+URZ+0x38860], R3 ;  /* 0x03886003120075a7 */ /* 0x0044e4000800017f */
[----:B---3--:R-:W-:Y:S05]  /*17750*/  @!P0 NANOSLEEP.SYNCS 0x989680 ;  /* 0x009896800000895d */ /* 0x008fea0003900000 */
[----:B------:R-:W3:Y:S02]  /*17760*/  @!P0 SYNCS.PHASECHK.TRANS64 P0, [R18+URZ+0x38860], R3 ;  /* 0x03886003120085a7 */ /* 0x000ee4000800007f */
[----:B---3--:R-:W-:Y:S05]  /*17770*/  @!P0 BRA `(.L_x_2637) ;  /* 0xfffffffc00f08947 */ /* 0x008fea000383ffff */
[----:B------:R-:W-:Y:S05]  /*17780*/  BRA `(.L_x_2752) ;  /* 0xffffffbc00387947 */ /* 0x000fea000383ffff */
.L_x_2640:
[----:B-1----:R1:W2:Y:S02]  /*17790*/  SYNCS.PHASECHK.TRANS64.TRYWAIT P0, [R5+URZ+0x38820], R2 ;  /* 0x03882002050075a7 */ /* 0x0022a4000800017f */
[----:B--2---:R-:W-:Y:S05]  /*177a0*/  @!P0 NANOSLEEP.SYNCS 0x989680 ;  /* 0x009896800000895d */ /* 0x004fea0003900000 */
[----:B------:R-:W2:Y:S02]  /*177b0*/  @!P0 SYNCS.PHASECHK.TRANS64 P0, [R5+URZ+0x38820], R2 ;  /* 0x03882002050085a7 */ /* 0x000ea4000800007f */
[----:B--2---:R-:W-:Y:S05]  /*177c0*/  @!P0 BRA `(.L_x_2640) ;  /* 0xfffffffc00f08947 */ /* 0x004fea000383ffff */
[----:B------:R-:W-:Y:S05]  /*177d0*/  BRA `(.L_x_2753) ;  /* 0xffffffc400847947 */ /* 0x000fea000383ffff */
.L_x_2642:
[----:B-1----:R1:W2:Y:S02]  /*177e0*/  SYNCS.PHASECHK.TRANS64.TRYWAIT P1, [R4+URZ+0x38840], R3 ;  /* 0x03884003040075a7 */ /* 0x0022a4000802017f */
[----:B--2---:R-:W-:Y:S05]  /*177f0*/  @!P1 NANOSLEEP.SYNCS 0x989680 ;  /* 0x009896800000995d */ /* 0x004fea0003900000 */
[----:B------:R-:W2:Y:S02]  /*17800*/  @!P1 SYNCS.PHASECHK.TRANS64 P1, [R4+URZ+0x38840], R3 ;  /* 0x03884003040095a7 */ /* 0x000ea4000802007f */
[----:B--2---:R-:W-:Y:S05]  /*17810*/  @!P1 BRA `(.L_x_2642) ;  /* 0xfffffffc00f09947 */ /* 0x004fea000383ffff */
[----:B------:R-:W-:Y:S05]  /*17820*/  BRA `(.L_x_2754) ;  /* 0xffffffc400c07947 */ /* 0x000fea000383ffff */
.L_x_2644:
[----:B--2---:R2:W3:Y:S02]  /*17830*/  SYNCS.PHASECHK.TRANS64.TRYWAIT P1, [R5+URZ+0x38840], R0 ;  /* 0x03884000050075a7 */ /* 0x0044e4000802017f */
[----:B---3--:R-:W-:Y:S05]  /*17840*/  @!P1 NANOSLEEP.SYNCS 0x989680 ;  /* 0x009896800000995d */ /* 0x008fea0003900000 */
[----:B------:R-:W3:Y:S02]  /*17850*/  @!P1 SYNCS.PHASECHK.TRANS64 P1, [R5+URZ+0x38840], R0 ;  /* 0x03884000050095a7 */ /* 0x000ee4000802007f */
[----:B---3--:R-:W-:Y:S05]  /*17860*/  @!P1 BRA `(.L_x_2644) ;  /* 0xfffffffc00f09947 */ /* 0x008fea000383ffff */
[----:B------:R-:W-:Y:S05]  /*17870*/  BRA `(.L_x_2755) ;  /* 0xffffffc400cc7947 */ /* 0x000fea000383ffff */
.L_x_2646:
[----:B---3--:R3:W4:Y:S02]  /*17880*/  SYNCS.PHASECHK.TRANS64.TRYWAIT P1, [R4+URZ+0x38860], R3 ;  /* 0x03886003040075a7 */ /* 0x008724000802017f */
[----:B----4-:R-:W-:Y:S05]  /*17890*/  @!P1 NANOSLEEP.SYNCS 0x989680 ;  /* 0x009896800000995d */ /* 0x010fea0003900000 */
[----:B------:R-:W4:Y:S02]  /*178a0*/  @!P1 SYNCS.PHASECHK.TRANS64 P1, [R4+URZ+0x38860], R3 ;  /* 0x03886003040095a7 */ /* 0x000f24000802007f */
[----:B----4-:R-:W-:Y:S05]  /*178b0*/  @!P1 BRA `(.L_x_2646) ;  /* 0xfffffffc00f09947 */ /* 0x010fea000383ffff */
[----:B------:R-:W-:Y:S05]  /*178c0*/  BRA `(.L_x_2756) ;  /* 0xffffffc400c87947 */ /* 0x000fea000383ffff */
.L_x_2648:
[----:B----4-:R4:W0:Y:S02]  /*178d0*/  SYNCS.PHASECHK.TRANS64.TRYWAIT P1, [R5+URZ+0x38860], R0 ;  /* 0x03886000050075a7 */ /* 0x010824000802017f */
[----:B0-----:R-:W-:Y:S05]  /*178e0*/  @!P1 NANOSLEEP.SYNCS 0x989680 ;  /* 0x009896800000995d */ /* 0x001fea0003900000 */
[----:B------:R-:W0:Y:S02]  /*178f0*/  @!P1 SYNCS.PHASECHK.TRANS64 P1, [R5+URZ+0x38860], R0 ;  /* 0x03886000050095a7 */ /* 0x000e24000802007f */
[----:B0-----:R-:W-:Y:S05]  /*17900*/  @!P1 BRA `(.L_x_2648) ;  /* 0xfffffffc00f09947 */ /* 0x001fea000383ffff */
[----:B------:R-:W-:Y:S05]  /*17910*/  BRA `(.L_x_2757) ;  /* 0xffffffc400c47947 */ /* 0x000fea000383ffff */
.L_x_2650:
[----:B------:R0:W0:Y:S02]  /*17920*/  SYNCS.PHASECHK.TRANS64.TRYWAIT P1, [R4+URZ+0x38880], R3 ;  /* 0x03888003040075a7 */ /* 0x000024000802017f */
[----:B0-----:R-:W-:Y:S05]  /*17930*/  @!P1 NANOSLEEP.SYNCS 0x989680 ;  /* 0x009896800000995d */ /* 0x001fea0003900000 */
[----:B------:R-:W0:Y:S02]  /*17940*/  @!P1 SYNCS.PHASECHK.TRANS64 P1, [R4+URZ+0x38880], R3 ;  /* 0x03888003040095a7 */ /* 0x000e24000802007f */
[----:B0-----:R-:W-:Y:S05]  /*17950*/  @!P1 BRA `(.L_x_2650) ;  /* 0xfffffffc00f09947 */ /* 0x001fea000383ffff */
[----:B------:R-:W-:Y:S05]  /*17960*/  BRA `(.L_x_2758) ;  /* 0xffffffc400c07947 */ /* 0x000fea000383ffff */
.L_x_2759:
        /* <DEDUP_REMOVED lines=9> */
.L_x_16272:


//--------------------- .text._ZN7cutlass13device_kernelIN5flash11enable_sm90INS1_16FlashAttnFwdSm90INS1_25CollectiveMainloopFwdSm90ILi2EN4cute5tupleIJNS5_1CILi1EEES8_S8_EEENS6_IJNS7_ILi128EEESA_NS7_ILi256EEEEEELi256ENS_12float_e4m3_tEfNS_4arch4Sm90ELb1ELb0ELb1ELb1ELb1ELb0ELb0ELb1ELb0ELb1ELb1ELb0EEENS1_21CollectiveEpilogueFwdINS6_IJSA_SB_SA_EEES9_NS_10bfloat16_tESF_Li256ELb1ELb1ELb1ELb1EEENS1_36VarlenDynamicPersistentTileSchedulerILi128ELi128ELi256ELi128ELb1ELb1ELb1ELb1ELb1ELb1EEEEEEEEEvNT_6ParamsE --------------------------
	.section	.text._ZN7cutlass13device_kernelIN5flash11enable_sm90INS1_16FlashAttnFwdSm90INS1_25CollectiveMainloopFwdSm90ILi2EN4cute5tupleIJNS5_1CILi1EEES8_S8_EEENS6_IJNS7_ILi128EEESA_NS7_ILi256EEEEEELi256ENS_12float_e4m3_tEfNS_4arch4Sm90ELb1ELb0ELb1ELb1ELb1ELb0ELb0ELb1ELb0ELb1ELb1ELb0EEENS1_21CollectiveEpilogueFwdINS6_IJSA_SB_SA_EEES9_NS_10bfloat16_tESF_Li256ELb1ELb1ELb1ELb1EEENS1_36VarlenDynamicPersistentTileSchedulerILi128ELi128ELi256ELi128ELb1ELb1ELb1ELb1ELb1ELb1EEEEEEEEEvNT_6ParamsE,"ax",@progbits
	.align	128
.text._ZN7cutlass13device_kernelIN5flash11enable_sm90INS1_16FlashAttnFwdSm90INS1_25CollectiveMainloopFwdSm90ILi2EN4cute5tupleIJNS5_1CILi1EEES8_S8_EEENS6_IJNS7_ILi128EEESA_NS7_ILi256EEEEEELi256ENS_12float_e4m3_tEfNS_4arch4Sm90ELb1ELb0ELb1ELb1ELb1ELb0ELb0ELb1ELb0ELb1ELb1ELb0EEENS1_21CollectiveEpilogueFwdINS6_IJSA_SB_SA_EEES9_NS_10bfloat16_tESF_Li256ELb1ELb1ELb1ELb1EEENS1_36VarlenDynamicPersistentTileSchedulerILi128ELi128ELi256ELi128ELb1ELb1ELb1ELb1ELb1ELb1EEEEEEEEEvNT_6ParamsE:
        .type           _ZN7cutlass13device_kernelIN5flash11enable_sm90INS1_16FlashAttnFwdSm90INS1_25CollectiveMainloopFwdSm90ILi2EN4cute5tupleIJNS5_1CILi1EEES8_S8_EEENS6_IJNS7_ILi128EEESA_NS7_ILi256EEEEEELi256ENS_12float_e4m3_tEfNS_4arch4Sm90ELb1ELb0ELb1ELb1ELb1ELb0ELb0ELb1ELb0ELb1ELb1ELb0EEENS1_21CollectiveEpilogueFwdINS6_IJSA_SB_SA_EEES9_NS_10bfloat16_tESF_Li256ELb1ELb1ELb1ELb1EEENS1_36VarlenDynamicPersistentTileSchedulerILi128ELi128ELi256ELi128ELb1ELb1ELb1ELb1ELb1ELb1EEEEEEEEEvNT_6ParamsE,@function
        .size           _ZN7cutlass13device_kernelIN5flash11enable_sm90INS1_16FlashAttnFwdSm90INS1_25CollectiveMainloopFwdSm90ILi2EN4cute5tupleIJNS5_1CILi1EEES8_S8_EEENS6_IJNS7_ILi128EEESA_NS7_ILi256EEEEEELi256ENS_12float_e4m3_tEfNS_4arch4Sm90ELb1ELb0ELb1ELb1ELb1ELb0ELb0ELb1ELb0ELb1ELb1ELb0EEENS1_21CollectiveEpilogueFwdINS6_IJSA_SB_SA_EEES9_NS_10bfloat16_tESF_Li256ELb1ELb1ELb1ELb1EEENS1_36VarlenDynamicPersistentTileSchedulerILi128ELi128ELi256ELi128ELb1ELb1ELb1ELb1ELb1ELb1EEEEEEEEEvNT_6ParamsE,(.L_x_16273 - _ZN7cutlass13device_kernelIN5flash11enable_sm90INS1_16FlashAttnFwdSm90INS1_25CollectiveMainloopFwdSm90ILi2EN4cute5tupleIJNS5_1CILi1EEES8_S8_EEENS6_IJNS7_ILi128EEESA_NS7_ILi256EEEEEELi256ENS_12float_e4m3_tEfNS_4arch4Sm90ELb1ELb0ELb1ELb1ELb1ELb0ELb0ELb1ELb0ELb1ELb1ELb0EEENS1_21CollectiveEpilogueFwdINS6_IJSA_SB_SA_EEES9_NS_10bfloat16_tESF_Li256ELb1ELb1ELb1ELb1EEENS1_36VarlenDynamicPersistentTileSchedulerILi128ELi128ELi256ELi128ELb1ELb1ELb1ELb1ELb1ELb1EEEEEEEEEvNT_6ParamsE)
        .other          _ZN7cutlass13device_kernelIN5flash11enable_sm90INS1_16FlashAttnFwdSm90INS1_25CollectiveMainloopFwdSm90ILi2EN4cute5tupleIJNS5_1CILi1EEES8_S8_EEENS6_IJNS7_ILi128EEESA_NS7_ILi256EEEEEELi256ENS_12float_e4m3_tEfNS_4arch4Sm90ELb1ELb0ELb1ELb1ELb1ELb0ELb0ELb1ELb0ELb1ELb1ELb0EEENS1_21CollectiveEpilogueFwdINS6_IJSA_SB_SA_EEES9_NS_10bfloat16_tESF_Li256ELb1ELb1ELb1ELb1EEENS1_36VarlenDynamicPersistentTileSchedulerILi128ELi128ELi256ELi128ELb1ELb1ELb1ELb1ELb1ELb1EEEEEEEEEvNT_6ParamsE,@"STO_CUDA_ENTRY STV_DEFAULT"
_ZN7cutlass13device_kernelIN5flash11enable_sm90INS1_16FlashAttnFwdSm90INS1_25CollectiveMainloopFwdSm90ILi2EN4cute5tupleIJNS5_1CILi1EEES8_S8_EEENS6_IJNS7_ILi128EEESA_NS7_ILi256EEEEEELi256ENS_12float_e4m3_tEfNS_4arch4Sm90ELb1ELb0ELb1ELb1ELb1ELb0ELb0ELb1ELb0ELb1ELb1ELb0EEENS1_21CollectiveEpilogueFwdINS6_IJSA_SB_SA_EEES9_NS_10bfloat16_tESF_Li256ELb1ELb1ELb1ELb1EEENS1_36VarlenDynamicPersistentTileSchedulerILi128ELi128ELi256ELi128ELb1ELb1ELb1ELb1ELb1ELb1EEEEEEEEEvNT_6ParamsE:
        /* <DEDUP_REMOVED lines=45> */
.L_x_2760:
        /* <DEDUP_REMOVED lines=22> */
.L_x_2761:
        /* <DEDUP_REMOVED lines=18> */
.L_x_2762:
        /* <DEDUP_REMOVED lines=22> */
.L_x_2763:
        /* <DEDUP_REMOVED lines=24> */
.L_x_2764:
        /* <DEDUP_REMOVED lines=8> */
.L_x_2766:
        /* <DEDUP_REMOVED lines=124> */
[----:B0-----:R-:W-:-:S07]  /*1070*/  IMAD R17, R3, 0x8, R0 ;  /* 0x0000000803117824 */ /* 0x001fce00078e0200 */
.L_x_2830:
[----:B------:R-:W-:Y:S01]  /*1080*/  ULDC.64 UR8, c[0x0][0xc88] ;  /* 0x0003220000087ab9 */ /* 0x000fe20000000a00 */
[----:B------:R-:W-:Y:S01]  /*1090*/  ULDC.64 UR10, c[0x0][0xa18] ;  /* 0x00028600000a7ab9 */ /* 0x000fe20000000a00 */
[----:B------:R-:W-:Y:S02]  /*10a0*/  UIMAD.WIDE UR8, UR7, 0x4, UR8 ;  /* 0x00000004070878a5 */ /* 0x000fe4000f8e0208 */
[----:B------:R-:W-:Y:S01]  /*10b0*/  UISETP.NE.U32.AND UP1, UPT, UR10, URZ, UPT ;  /* 0x0000003f0a00728c */ /* 0x000fe2000bf25070 */
[----:B------:R-:W-:Y:S01]  /*10c0*/  ULDC UR4, c[0x0][0x424] ;  /* 0x0001090000047ab9 */ /* 0x000fe20000000800 */
[----:B------:R-:W-:Y:S02]  /*10d0*/  ULDC UR7, c[0x0][0x2f0] ;  /* 0x0000bc0000077ab9 */ /* 0x000fe40000000800 */
[----:B0123--:R-:W-:Y:S02]  /*10e0*/  IMAD.U32 R2, RZ, RZ, UR8 ;  /* 0x00000008ff027e24 */ /* 0x00ffe4000f8e00ff */
        /* <DEDUP_REMOVED lines=19> */
[----:B------:R-:W2:Y:S01]  /*1220*/  @P0 LDG.E R2, desc[UR54][R2.64] ;  /* 0x0000003602020981 */ /* 0x000ea2000c1e1900 */
[----:B------:R-:W-:Y:S01]  /*1230*/  UISETP.NE.U32.AND UP0, UPT, UR8, URZ, UPT ;  /* 0x0000003f0800728c */ /* 0x000fe2000bf05070 */
[----:B------:R-:W-:Y:S02]  /*1240*/  ULDC.64 UR10, c[0x0][0xa20] ;  /* 0x00028800000a7ab9 */ /* 0x000fe40000000a00 */
[----:B------:R-:W3:Y:S01]  /*1250*/  @P2 LDG.E R4, desc[UR54][R4.64] ;  /* 0x0000003604042981 */ /* 0x000ee2000c1e1900 */
[----:B------:R-:W-:Y:S01]  /*1260*/  UISETP.NE.AND.EX UP0, UPT, UR9, URZ, UPT, UP0 ;  /* 0x0000003f0900728c */ /* 0x000fe2000bf05300 */
[----:B------:R-:W-:Y:S01]  /*1270*/  ISETP.NE.U32.AND P1, PT, RZ, UR10, PT ;  /* 0x0000000aff007c0c */ /* 0x000fe2000bf25070 */
[----:B------:R-:W-:Y:S01]  /*1280*/  UMOV UR48, URZ ;  /* 0x0000003f00307c82 */ /* 0x000fe20008000000 */
[----:B------:R-:W-:Y:S02]  /*1290*/  ULOP3.LUT UR38, UR5, 0xffff, URZ, 0xc0, !UPT ;  /* 0x0000ffff05267892 */ /* 0x000fe4000f8ec03f */
[----:B------:R-:W-:Y:S01]  /*12a0*/  USEL UR4, UR4, 0x1, UP0 ;  /* 0x0000000104047887 */ /* 0x000fe20008000000 */
[----:B------:R-:W-:-:S03]  /*12b0*/  ISETP.NE.AND.EX P1, PT, RZ, UR11, PT, P1 ;  /* 0x0000000bff007c0c */ /* 0x000fc6000bf25310 */
[----:B------:R-:W-:Y:S01]  /*12c0*/  UIMAD UR4, UR4, UR7, URZ ;  /* 0x00000007040472a4 */ /* 0x000fe2000f8e023f */
[----:B--2---:R-:W-:Y:S02]  /*12d0*/  @P0 R2UR UR48, R2 ;  /* 0x00000000023002ca */ /* 0x004fe400000e0000 */
[----:B---3--:R-:W-:Y:S01]  /*12e0*/  @P2 R2UR UR50, R4 ;  /* 0x00000000043222ca */ /* 0x008fe200000e0000 */
[----:B----45:R-:W-:-:S14]  /*12f0*/  @P2 BRA `(.L_x_2767) ;  /* 0x0000000000382947 */ /* 0x030fdc0003800000 */
        /* <DEDUP_REMOVED lines=14> */
.L_x_2767:
[----:B------:R-:W-:Y:S05]  /*13e0*/  @!P1 BRA `(.L_x_2768) ;  /* 0x00000000001c9947 */ /* 0x000fea0003800000 */
[----:B------:R-:W-:-:S04]  /*13f0*/  ULEA UR4, UP0, UR36, UR10, 0x2 ;  /* 0x0000000a24047291 */ /* 0x000fc8000f80103f */
[----:B------:R-:W-:Y:S02]  /*1400*/  ULEA.HI.X UR7, UR36, UR11, UR37, 0x2, UP0 ;  /* 0x0000000b24077291 */ /* 0x000fe400080f1425 */
[----:B------:R-:W-:-:S04]  /*1410*/  IMAD.U32 R2, RZ, RZ, UR4 ;  /* 0x00000004ff027e24 */ /* 0x000fc8000f8e00ff */
[----:B------:R-:W-:-:S05]  /*1420*/  IMAD.U32 R3, RZ, RZ, UR7 ;  /* 0x00000007ff037e24 */ /* 0x000fca000f8e00ff */
[----:B------:R-:W2:Y:S02]  /*1430*/  LDG.E R2, desc[UR54][R2.64] ;  /* 0x0000003602027981 */ /* 0x000ea4000c1e1900 */
[----:B--2---:R-:W-:Y:S01]  /*1440*/  R2UR UR4, R2 ;  /* 0x00000000020472ca */ /* 0x004fe200000e0000 */
[----:B------:R-:W-:-:S14]  /*1450*/  BRA `(.L_x_2769) ;  /* 0x0000000000347947 */ /* 0x000fdc0003800000 */
.L_x_2768:
        /* <DEDUP_REMOVED lines=13> */
.L_x_2769:
[----:B------:R-:W-:Y:S01]  /*1530*/  ULDC UR7, c[0x0][0x448] ;  /* 0x0001120000077ab9 */ /* 0x000fe20000000800 */
[----:B------:R-:W-:Y:S02]  /*1540*/  USHF.L.U32 UR39, UR6, 0x7, URZ ;  /* 0x0000000706277899 */ /* 0x000fe4000800063f */
[----:B------:R-:W-:Y:S02]  /*1550*/  UISETP.NE.AND UP0, UPT, UR7, 0x1, UPT ;  /* 0x000000010700788c */ /* 0x000fe4000bf05270 */
[----:B------:R-:W-:Y:S02]  /*1560*/  UIADD3 UR8, UR39, 0x7f, URZ ;  /* 0x0000007f27087890 */ /* 0x000fe4000fffe03f */
[----:B------:R-:W-:Y:S02]  /*1570*/  UIADD3 UR48, -UR48, UR4, URZ ;  /* 0x0000000430307290 */ /* 0x000fe4000fffe13f */
[----:B------:R-:W-:Y:S02]  /*1580*/  UP2UR UR51, UPR, URZ, 0x1 ;  /* 0x000000013f337883 */ /* 0x000fe40008000000 */
[----:B------:R-:W-:-:S03]  /*1590*/  UIADD3 UR9, UR48, 0x80, -UR50 ;  /* 0x0000008030097890 */ /* 0x000fc6000fffe832 */
[----:B------:R-:W-:Y:S01]  /*15a0*/  @UP0 ULDC UR6, c[0x0][0x44c] ;  /* 0x0001130000060ab9 */ /* 0x000fe20000000800 */
[----:B------:R-:W-:Y:S01]  /*15b0*/  @UP0 ULDC UR4, c[0x0][0x450] ;  /* 0x0001140000040ab9 */ /* 0x000fe20000000800 */
[----:B------:R-:W-:-:S04]  /*15c0*/  UIMAD.WIDE.U32 UR6, UR8, UR6, URZ ;  /* 0x00000006080672a5 */ /* 0x000fc8000f8e003f */
[----:B------:R-:W-:Y:S02]  /*15d0*/  @UP0 USHF.R.U32.HI UR8, URZ, UR4, UR7 ;  /* 0x000000043f080299 */ /* 0x000fe40008011607 */
[----:B------:R-:W-:Y:S02]  /*15e0*/  UIADD3 UR4, UR48, 0x7f, URZ ;  /* 0x0000007f30047890 */ /* 0x000fe4000fffe03f */
[----:B------:R-:W-:Y:S02]  /*15f0*/  UIADD3 UR8, UR9, UR8, URZ ;  /* 0x0000000809087290 */ /* 0x000fe4000fffe03f */
[----:B------:R-:W-:Y:S02]  /*1600*/  USHF.R.S32.HI UR6, URZ, 0x1f, UR4 ;  /* 0x0000001f3f067899 */ /* 0x000fe40008011404 */
[----:B------:R-:W-:Y:S02]  /*1610*/  USHF.R.S32.HI UR7, URZ, 0x1f, UR8 ;  /* 0x0000001f3f077899 */ /* 0x000fe40008011408 */
[----:B------:R-:W-:-:S02]  /*1620*/  ULEA.HI UR6, UR6, UR4, URZ, 0x7 ;  /* 0x0000000406067291 */ /* 0x000fc4000f8f383f */
[----:B------:R-:W-:Y:S02]  /*1630*/  ULEA.HI UR7, UR7, UR8, URZ, 0x7 ;  /* 0x0000000807077291 */ /* 0x000fe4000f8f383f */
[----:B------:R-:W-:Y:S02]  /*1640*/  USHF.R.S32.HI UR6, URZ, 0x7, UR6 ;  /* 0x000000073f067899 */ /* 0x000fe40008011406 */
[----:B------:R-:W-:Y:S02]  /*1650*/  USHF.R.S32.HI UR7, URZ, 0x7, UR7 ;  /* 0x000000073f077899 */ /* 0x000fe40008011407 */
[----:B------:R-:W-:Y:S02]  /*1660*/  ULOP3.LUT UR4, UR5, 0xff000000, URZ, 0xc0, !UPT ;  /* 0xff00000005047892 */ /* 0x000fe4000f8ec03f */
[----:B------:R-:W-:Y:S02]  /*1670*/  UISETP.LT.AND UP0, UPT, UR6, UR7, UPT ;  /* 0x000000070600728c */ /* 0x000fe4000bf01270 */
[----:B------:R-:W-:-:S02]  /*1680*/  ULOP3.LUT UR5, UR5, 0xff0000, URZ, 0xc0, !UPT ;  /* 0x00ff000005057892 */ /* 0x000fc4000f8ec03f */
[----:B------:R-:W-:Y:S02]  /*1690*/  USEL UR9, UR6, UR7, UP0 ;  /* 0x0000000706097287 */ /* 0x000fe40008000000 */
[----:B------:R-:W-:Y:S02]  /*16a0*/  USHF.R.U32.HI UR4, URZ, 0x8, UR4 ;  /* 0x000000083f047899 */ /* 0x000fe40008011604 */
[----:B------:R-:W-:Y:S02]  /*16b0*/  UISETP.GE.AND UP0, UPT, UR9, 0x1, UPT ;  /* 0x000000010900788c */ /* 0x000fe4000bf06270 */
        /* <DEDUP_REMOVED lines=42> */
.L_x_2770:
        /* <DEDUP_REMOVED lines=111> */
.L_x_2772:
        /* <DEDUP_REMOVED lines=42> */
.L_x_2933:
[----:B------:R-:W-:Y:S05]  /*22f0*/  WARPSYNC.ALL ;  /* 0x0000000000007948 */ /* 0x000fea0003800000 */
[----:B------:R-:W-:Y:S01]  /*2300*/  UISETP.NE.AND UP0, UPT, UR47, 0x3, UPT ;  /* 0x000000032f00788c */ /* 0x000fe2000bf05270 */
[----:B------:R1:W-:Y:S05]  /*2310*/  BAR.SYNC.DEFER_BLOCKING R5, 0x100 ;  /* 0x000400050000751d */ /* 0x0003ea0000010000 */
[----:B------:R-:W-:-:S13]  /*2320*/  PLOP3.LUT P0, PT, PT, PT, UP0, 0x80, 0x0 ;  /* 0x000000000000781c */ /* 0x000fda0003f0f008 */
[----:B-1----:R-:W-:Y:S05]  /*2330*/  @!P0 BRA `(.L_x_2774) ;  /* 0x0000000000048947 */ /* 0x002fea0003800000 */
[----:B------:R-:W-:Y:S01]  /*2340*/  BPT.TRAP 0x1 ;  /* 0x000000040000795c */ /* 0x000fe20000300000 */
.L_x_2774:
[----:B------:R-:W-:Y:S01]  /*2350*/  ULEA UR57, UR44, UR52, 0x3 ;  /* 0x000000342c397291 */ /* 0x000fe2000f8e183f */
[----:B------:R-:W-:-:S05]  /*2360*/  IMAD.U32 R6, RZ, RZ, UR45 ;  /* 0x0000002dff067e24 */ /* 0x000fca000f8e00ff */
[----:B------:R-:W-:-:S04]  /*2370*/  SHF.L.U32 R6, R6, 0x1f, RZ ;  /* 0x0000001f06067819 */ /* 0x000fc800000006ff */
[----:B------:R1:W2:Y:S01]  /*2380*/  SYNCS.PHASECHK.TRANS64.TRYWAIT P1, [UR57+0x38830], R6 ;  /* 0x03883006ff0075a7 */ /* 0x0002a20008020179 */
[----:B------:R-:W-:Y:S05]  /*2390*/  @!P0 BRA `(.L_x_2775) ;  /* 0x0000000000048947 */ /* 0x000fea0003800000 */
[----:B------:R-:W-:Y:S01]  /*23a0*/  BPT.TRAP 0x1 ;  /* 0x000000040000795c */ /* 0x000fe20000300000 */
.L_x_2775:
[----:B--2---:R-:W-:Y:S05]  /*23b0*/  @P1 BRA `(.L_x_2776) ;  /* 0x0000000000081947 */ /* 0x004fea0003800000 */
[----:B------:R-:W2:Y:S02]  /*23c0*/  SYNCS.PHASECHK.TRANS64.TRYWAIT P1, [UR57+0x38830], R6 ;  /* 0x03883006ff0075a7 */ /* 0x000ea40008020179 */
[----:B--2---:R-:W-:Y:S05]  /*23d0*/  @!P1 BRA `(.L_x_2777) ;  /* 0x0000017400249947 */ /* 0x004fea0003800000 */
.L_x_2776:
        /* <DEDUP_REMOVED lines=66> */
.L_x_2778:
[----:B------:R-:W-:Y:S01]  /*2800*/  UISETP.NE.AND UP0, UPT, UR51, URZ, UPT ;  /* 0x0000003f3300728c */ /* 0x000fe2000bf05270 */
[C---:B------:R-:W-:Y:S01]  /*2810*/  FMUL.FTZ R27, R0.reuse, R27 ;  /* 0x0000001b001b7220 */ /* 0x040fe20000410000 */
[C---:B------:R-:W-:Y:S01]  /*2820*/  FMUL.FTZ R7, R0.reuse, R28 ;  /* 0x0000001c00077220 */ /* 0x040fe20000410000 */
[C---:B------:R-:W-:Y:S01]  /*2830*/  FMUL.FTZ R30, R0.reuse, R30 ;  /* 0x0000001e001e7220 */ /* 0x040fe20000410000 */
[C---:B------:R-:W-:Y:S01]  /*2840*/  FMUL.FTZ R26, R0.reuse, R26 ;  /* 0x0000001a001a7220 */ /* 0x040fe20000410000 */
[----:B------:R2:W-:Y:S01]  /*2850*/  MUFU.TANH R91, R27 ;  /* 0x0000001b005b7308 */ /* 0x0005e20000002400 */
[----:B------:R-:W-:Y:S01]  /*2860*/  PLOP3.LUT P1, PT, PT, PT, UP0, 0x80, 0x0 ;  /* 0x000000000000781c */ /* 0x000fe20003f2f008 */
[C---:B------:R-:W-:Y:S01]  /*2870*/  FMUL.FTZ R13, R0.reuse, R41 ;  /* 0x00000029000d7220 */ /* 0x040fe20000410000 */
[----:B------:R-:W-:Y:S01]  /*2880*/  PLOP3.LUT P2, PT, PT, PT, UP0, 0x80, 0x0 ;  /* 0x000000000000781c */ /* 0x000fe20003f4f008 */
[C---:B------:R-:W-:Y:S01]  /*2890*/  FMUL.FTZ R21, R0.reuse, R49 ;  /* 0x0000003100157220 */ /* 0x040fe20000410000 */
[C---:B------:R-:W-:Y:S01]  /*28a0*/  FMUL.FTZ R31, R0.reuse, R31 ;  /* 0x0000001f001f7220 */ /* 0x040fe20000410000 */
[----:B------:R-:W-:Y:S01]  /*28b0*/  @UP0 ULDC UR6, c[0x0][0x44c] ;  /* 0x0001130000060ab9 */ /* 0x000fe20000000800 */
[C---:B------:R-:W-:Y:S01]  /*28c0*/  FMUL.FTZ R8, R0.reuse, R29 ;  /* 0x0000001d00087220 */ /* 0x040fe20000410000 */
[----:B------:R3:W-:Y:S01]  /*28d0*/  MUFU.TANH R89, R30 ;  /* 0x0000001e00597308 */ /* 0x0007e20000002400 */
[----:B--2---:R-:W-:Y:S01]  /*28e0*/  FMUL.FTZ R27, R0, R54 ;  /* 0x00000036001b7220 */ /* 0x004fe20000410000 */
[----:B------:R-:W-:-:S02]  /*28f0*/  VIADD R54, R17, UR39 ;  /* 0x0000002711367c36 */ /* 0x000fc40008000000 */
[C---:B------:R-:W-:Y:S01]  /*2900*/  FMUL.FTZ R34, R0.reuse, R34 ;  /* 0x0000002200227220 */ /* 0x040fe20000410000 */
[C---:B------:R-:W-:Y:S01]  /*2910*/  FMUL.FTZ R29, R0.reuse, R59 ;  /* 0x0000003b001d7220 */ /* 0x040fe20000410000 */
[----:B------:R-:W-:Y:S01]  /*2920*/  FMUL.FTZ R10, R0, R33 ;  /* 0x00000021000a7220 */ /* 0x000fe20000410000 */
[----:B------:R-:W-:Y:S01]  /*2930*/  @P1 IMAD.HI.U32 R28, R54, UR6, RZ ;  /* 0x00000006361c1c27 */ /* 0x000fe2000f8e00ff */
[----:B------:R-:W-:Y:S01]  /*2940*/  @UP0 ULDC UR6, c[0x0][0x450] ;  /* 0x0001140000060ab9 */ /* 0x000fe20000000800 */
[----:B------:R2:W4:Y:S02]  /*2950*/  MUFU.TANH R93, R26 ;  /* 0x0000001a005d7308 */ /* 0x0005240000002400 */
[C---:B------:R-:W-:Y:S01]  /*2960*/  FMUL.FTZ R35, R0.reuse, R35 ;  /* 0x0000002300237220 */ /* 0x040fe20000410000 */
[C---:B------:R-:W-:Y:S01]  /*2970*/  FMUL.FTZ R38, R0.reuse, R38 ;  /* 0x0000002600267220 */ /* 0x040fe20000410000 */
[----:B------:R-:W-:Y:S01]  /*2980*/  @P2 SHF.R.U32.HI R54, RZ, UR6, R28 ;  /* 0x00000006ff362c19 */ /* 0x000fe2000801161c */
[----:B------:R-:W-:Y:S01]  /*2990*/  UMOV UR6, 0xffffff80 ;  /* 0xffffff8000067882 */ /* 0x000fe20000000000 */
[C---:B------:R-:W-:Y:S01]  /*29a0*/  FMUL.FTZ R39, R0.reuse, R39 ;  /* 0x0000002700277220 */ /* 0x040fe20000410000 */
[----:B------:R-:W-:Y:S01]  /*29b0*/  UIMAD UR6, UR56, UR6, 0x80 ;  /* 0x00000080380674a4 */ /* 0x000fe2000f8e0206 */
[C---:B------:R-:W-:Y:S01]  /*29c0*/  FMUL.FTZ R9, R0.reuse, R32 ;  /* 0x0000002000097220 */ /* 0x040fe20000410000 */
[----:B---3--:R-:W3:Y:S01]  /*29d0*/  SHFL.IDX PT, R30, R54, 0x1, 0x1c1f ;  /* 0x003c1f00361e7f89 */ /* 0x008ee200000e0000 */
[----:B------:R-:W5:Y:S01]  /*29e0*/  MUFU.TANH R31, R31 ;  /* 0x0000001f001f7308 */ /* 0x000f620000002400 */
[----:B------:R-:W-:Y:S01]  /*29f0*/  UIADD3 UR7, UR48, 0x1, UR6 ;  /* 0x0000000130077890 */ /* 0x000fe2000fffe006 */
[----:B------:R-:W-:Y:S01]  /*2a00*/  FMUL.FTZ R42, R0, R42 ;  /* 0x0000002a002a7220 */ /* 0x000fe20000410000 */
[----:B------:R-:W-:-:S02]  /*2a10*/  IMAD.U32 R41, RZ, RZ, UR6 ;  /* 0x00000006ff297e24 */ /* 0x000fc4000f8e00ff */
[C---:B------:R-:W-:Y:S01]  /*2a20*/  FMUL.FTZ R12, R0.reuse, R37 ;  /* 0x00000025000c7220 */ /* 0x040fe20000410000 */
[C---:B------:R-:W-:Y:S01]  /*2a30*/  FMUL.FTZ R43, R0.reuse, R43 ;  /* 0x0000002b002b7220 */ /* 0x040fe20000410000 */
[----:B------:R-:W-:Y:S01]  /*2a40*/  FMUL.FTZ R46, R0, R46 ;  /* 0x0000002e002e7220 */ /* 0x000fe20000410000 */
[----:B------:R-:W-:Y:S01]  /*2a50*/  IMAD.U32 R49, RZ, RZ, UR7 ;  /* 0x00000007ff317e24 */ /* 0x000fe2000f8e00ff */
[----:B------:R-:W-:Y:S01]  /*2a60*/  IADD3 R59, -R16, UR48, R41 ;  /* 0x00000030103b7c10 */ /* 0x000fe2000fffe129 */
[----:B------:R3:W0:Y:S01]  /*2a70*/  MUFU.TANH R33, R34 ;  /* 0x0000002200217308 */ /* 0x0006220000002400 */
[C---:B------:R-:W-:Y:S01]  /*2a80*/  FMUL.FTZ R14, R0.reuse, R40 ;  /* 0x00000028000e7220 */ /* 0x040fe20000410000 */
[C---:B------:R-:W-:Y:S01]  /*2a90*/  FMUL.FTZ R55, R0.reuse, R55 ;  /* 0x0000003700377220 */ /* 0x040fe20000410000 */
[----:B------:R-:W-:Y:S01]  /*2aa0*/  IADD3 R88, R49, -UR50, -R16 ;  /* 0x8000003231587c10 */ /* 0x000fe2000fffe810 */
[C---:B------:R-:W-:Y:S01]  /*2ab0*/  FMUL.FTZ R28, R0.reuse, R56 ;  /* 0x00000038001c7220 */ /* 0x040fe20000410000 */
[C---:B------:R-:W-:Y:S01]  /*2ac0*/  FMUL.FTZ R47, R0.reuse, R47 ;  /* 0x0000002f002f7220 */ /* 0x040fe20000410000 */
[C---:B------:R-:W-:Y:S01]  /*2ad0*/  FMUL.FTZ R20, R0.reuse, R45 ;  /* 0x0000002d00147220 */ /* 0x040fe20000410000 */
[C---:B------:R-:W-:Y:S01]  /*2ae0*/  FMUL.FTZ R50, R0.reuse, R50 ;  /* 0x0000003200327220 */ /* 0x040fe20000410000 */
[----:B------:R-:W1:Y:S01]  /*2af0*/  MUFU.TANH R35, R35 ;  /* 0x0000002300237308 */ /* 0x000e620000002400 */
[C---:B--2---:R-:W-:Y:S01]  /*2b00*/  FMUL.FTZ R26, R0.reuse, R53 ;  /* 0x00000035001a7220 */ /* 0x044fe20000410000 */
[C---:B------:R-:W-:Y:S01]  /*2b10*/  FMUL.FTZ R2, R0.reuse, R24 ;  /* 0x0000001800027220 */ /* 0x040fe20000410000 */
[C---:B------:R-:W-:Y:S01]  /*2b20*/  FMUL.FTZ R3, R0.reuse, R25 ;  /* 0x0000001900037220 */ /* 0x040fe20000410000 */
[C---:B------:R-:W-:Y:S01]  /*2b30*/  FMUL.FTZ R24, R0.reuse, R48 ;  /* 0x0000003000187220 */ /* 0x040fe20000410000 */
[----:B------:R-:W-:Y:S01]  /*2b40*/  FMUL.FTZ R51, R0, R51 ;  /* 0x0000003300337220 */ /* 0x000fe20000410000 */
[----:B---3--:R-:W-:Y:S01]  /*2b50*/  VIADDMNMX R34, R30, R88, R59, PT ;  /* 0x000000581e227246 */ /* 0x008fe2000380013b */
        /* <DEDUP_REMOVED lines=8> */
[C---:B------:R-:W-:Y:S01]  /*2be0*/  FMUL.FTZ R15, R0.reuse, R44 ;  /* 0x0000002c000f7220 */ /* 0x040fe20000410000 */
[----:B----4-:R-:W-:Y:S01]  /*2bf0*/  FSEL R93, R93, -INF , P1 ;  /* 0xff8000005d5d7808 */ /* 0x010fe20000800000 */
[----:B------:R-:W2:Y:S01]  /*2c00*/  MUFU.TANH R39, R39 ;  /* 0x0000002700277308 */ /* 0x000ea20000002400 */
[----:B------:R-:W-:Y:S01]  /*2c10*/  FSEL R91, R91, -INF , P2 ;  /* 0xff8000005b5b7808 */ /* 0x000fe20001000000 */
[----:B------:R-:W-:Y:S01]  /*2c20*/  FMUL.FTZ R62, R0, R62 ;  /* 0x0000003e003e7220 */ /* 0x000fe20000410000 */
[----:B------:R-:W-:Y:S01]  /*2c30*/  ISETP.GT.AND P1, PT, R34, 0x9, PT ;  /* 0x000000092200780c */ /* 0x000fe20003f24270 */
[C---:B------:R-:W-:Y:S01]  /*2c40*/  FMUL.FTZ R66, R0.reuse, R66 ;  /* 0x0000004200427220 */ /* 0x040fe20000410000 */
[----:B------:R-:W-:Y:S01]  /*2c50*/  FSEL R89, R89, -INF , P3 ;  /* 0xff80000059597808 */ /* 0x000fe20001800000 */
[----:B------:R-:W-:Y:S01]  /*2c60*/  FMUL.FTZ R67, R0, R67 ;  /* 0x0000004300437220 */ /* 0x000fe20000410000 */
[----:B------:R-:W-:Y:S01]  /*2c70*/  FMNMX.FTZ R32, R93, R91, !PT ;  /* 0x0000005b5d207209 */ /* 0x000fe20007810000 */
[----:B------:R3:W-:Y:S01]  /*2c80*/  MUFU.TANH R37, R27 ;  /* 0x0000001b00257308 */ /* 0x0007e20000002400 */
[----:B------:R-:W-:Y:S01]  /*2c90*/  ISETP.GT.AND P2, PT, R34, 0x10, PT ;  /* 0x000000102200780c */ /* 0x000fe20003f44270 */
[C---:B------:R-:W-:Y:S01]  /*2ca0*/  FMUL.FTZ R70, R0.reuse, R70 ;  /* 0x0000004600467220 */ /* 0x040fe20000410000 */
[----:B-----5:R-:W-:Y:S01]  /*2cb0*/  FSEL R63, R31, -INF , P1 ;  /* 0xff8000001f3f7808 */ /* 0x020fe20000800000 */
[C---:B------:R-:W-:Y:S01]  /*2cc0*/  FMUL.FTZ R71, R0.reuse, R71 ;  /* 0x0000004700477220 */ /* 0x040fe20000410000 */
[----:B------:R-:W-:Y:S01]  /*2cd0*/  FMNMX.FTZ R32, R89, R32, !PT ;  /* 0x0000002059207209 */ /* 0x000fe20007810000 */
[----:B------:R-:W-:Y:S01]  /*2ce0*/  FMUL.FTZ R74, R0, R74 ;  /* 0x0000004a004a7220 */ /* 0x000fe20000410000 */
[----:B------:R-:W-:Y:S01]  /*2cf0*/  ISETP.GT.AND P1, PT, R34, 0x11, PT ;  /* 0x000000112200780c */ /* 0x000fe20003f24270 */
[----:B------:R-:W4:Y:S01]  /*2d00*/  MUFU.TANH R42, R42 ;  /* 0x0000002a002a7308 */ /* 0x000f220000002400 */
[C---:B---3--:R-:W-:Y:S01]  /*2d10*/  FMUL.FTZ R27, R0.reuse, R57 ;  /* 0x00000039001b7220 */ /* 0x048fe20000410000 */
[----:B0-----:R-:W-:Y:S01]  /*2d20*/  FSEL R57, R33, -INF , P2 ;  /* 0xff80000021397808 */ /* 0x001fe20001000000 */
[C---:B------:R-:W-:Y:S01]  /*2d30*/  FMUL.FTZ R75, R0.reuse, R75 ;  /* 0x0000004b004b7220 */ /* 0x040fe20000410000 */
[----:B------:R-:W-:Y:S01]  /*2d40*/  FMNMX.FTZ R32, R63, R32, !PT ;  /* 0x000000203f207209 */ /* 0x000fe20007810000 */
[----:B------:R-:W-:Y:S01]  /*2d50*/  FMUL.FTZ R78, R0, R78 ;  /* 0x0000004e004e7220 */ /* 0x000fe20000410000 */
[----:B------:R-:W-:Y:S01]  /*2d60*/  ISETP.GT.AND P2, PT, R34, 0x18, PT ;  /* 0x000000182200780c */ /* 0x000fe20003f44270 */
[C---:B------:R-:W-:Y:S01]  /*2d70*/  FMUL.FTZ R79, R0.reuse, R79 ;  /* 0x0000004f004f7220 */ /* 0x040fe20000410000 */
[----:B------:R-:W-:Y:S01]  /*2d80*/  MUFU.TANH R43, R43 ;  /* 0x0000002b002b7308 */ /* 0x000fe20000002400 */
[----:B-1----:R-:W-:Y:S01]  /*2d90*/  FSEL R56, R35, -INF , P1 ;  /* 0xff80000023387808 */ /* 0x002fe20000800000 */
[----:B------:R-:W-:Y:S01]  /*2da0*/  FMUL.FTZ R82, R0, R82 ;  /* 0x0000005200527220 */ /* 0x000fe20000410000 */
[----:B------:R-:W-:Y:S01]  /*2db0*/  ISETP.GT.AND P1, PT, R34, 0x19, PT ;  /* 0x000000192200780c */ /* 0x000fe20003f24270 */
[C---:B------:R-:W-:Y:S01]  /*2dc0*/  FMUL.FTZ R83, R0.reuse, R83 ;  /* 0x0000005300537220 */ /* 0x040fe20000410000 */
[C---:B------:R-:W-:Y:S01]  /*2dd0*/  FMUL.FTZ R86, R0.reuse, R86 ;  /* 0x0000005600567220 */ /* 0x040fe20000410000 */
[----:B------:R-:W-:Y:S01]  /*2de0*/  FMUL.FTZ R87, R0, R87 ;  /* 0x0000005700577220 */ /* 0x000fe20000410000 */
[----:B--2---:R-:W-:Y:S01]  /*2df0*/  FSEL R53, R39, -INF , P1 ;  /* 0xff80000027357808 */ /* 0x004fe20000800000 */
[----:B------:R0:W-:Y:S01]  /*2e00*/  MUFU.TANH R40, R29 ;  /* 0x0000001d00287308 */ /* 0x0001e20000002400 */
[----:B------:R-:W-:Y:S01]  /*2e10*/  ISETP.GT.AND P1, PT, R34, 0x21, PT ;  /* 0x000000212200780c */ /* 0x000fe20003f24270 */
[C---:B------:R-:W-:Y:S01]  /*2e20*/  FMUL.FTZ R61, R0.reuse, R61 ;  /* 0x0000003d003d7220 */ /* 0x040fe20000410000 */
[----:B------:R-:W1:Y:S01]  /*2e30*/  SHFL.IDX PT, R54, R54, RZ, 0x1c1f ;  /* 0x001c1fff36367589 */ /* 0x000e6200000e0000 */
[----:B------:R-:W-:Y:S01]  /*2e40*/  ULDC UR10, c[0x0][0x988] ;  /* 0x00026200000a7ab9 */ /* 0x000fe20000000800 */
[C---:B------:R-:W-:Y:S01]  /*2e50*/  FMUL.FTZ R65, R0.reuse, R65 ;  /* 0x0000004100417220 */ /* 0x040fe20000410000 */
[C---:B------:R-:W-:Y:S01]  /*2e60*/  FMUL.FTZ R64, R0.reuse, R64 ;  /* 0x0000004000407220 */ /* 0x040fe20000410000 */
[C---:B------:R-:W-:Y:S01]  /*2e70*/  FMUL.FTZ R68, R0.reuse, R68 ;  /* 0x0000004400447220 */ /* 0x040fe20000410000 */
[----:B------:R-:W2:Y:S01]  /*2e80*/  MUFU.TANH R46, R46 ;  /* 0x0000002e002e7308 */ /* 0x000ea20000002400 */
[----:B0-----:R-:W-:Y:S01]  /*2e90*/  FMNMX.FTZ R29, R57, R32, !PT ;  /* 0x00000020391d7209 */ /* 0x001fe20007810000 */
[C---:B------:R-:W-:Y:S01]  /*2ea0*/  FMUL.FTZ R69, R0.reuse, R69 ;  /* 0x0000004500457220 */ /* 0x040fe20000410000 */
[C---:B------:R-:W-:Y:S01]  /*2eb0*/  FMUL.FTZ R73, R0.reuse, R73 ;  /* 0x0000004900497220 */ /* 0x040fe20000410000 */
[C---:B------:R-:W-:Y:S01]  /*2ec0*/  FMUL.FTZ R76, R0.reuse, R76 ;  /* 0x0000004c004c7220 */ /* 0x040fe20000410000 */
[----:B------:R-:W-:Y:S01]  /*2ed0*/  FMUL.FTZ R85, R0, R85 ;  /* 0x0000005500557220 */ /* 0x000fe20000410000 */
[----:B------:R-:W-:-:S02]  /*2ee0*/  UIADD3 UR6, UR57, 0x38840, URZ ;  /* 0x0003884039067890 */ /* 0x000fc4000fffe03f */
[----:B------:R0:W-:Y:S02]  /*2ef0*/  MUFU.TANH R45, R55 ;  /* 0x00000037002d7308 */ /* 0x0001e40000002400 */
[----:B------:R-:W-:-:S06]  /*2f00*/  UPRMT UR6, UR53, 0x654, UR6 ;  /* 0x0000065435067896 */ /* 0x000fcc0008000006 */
[----:B------:R3:W-:Y:S01]  /*2f10*/  MUFU.TANH R41, R30 ;  /* 0x0000001e00297308 */ /* 0x0007e20000002400 */
[----:B0-----:R-:W-:Y:S02]  /*2f20*/  FSEL R55, R38, -INF , P2 ;  /* 0xff80000026377808 */ /* 0x001fe40001000000 */
[----:B------:R-:W-:Y:S01]  /*2f30*/  ISETP.GT.AND P2, PT, R34, 0x20, PT ;  /* 0x000000202200780c */ /* 0x000fe20003f44270 */
[----:B------:R-:W-:Y:S01]  /*2f40*/  SYNCS.ARRIVE.TRANS64.RED.A1T0 RZ, [UR6], RZ ;  /* 0x000000ffffff79a7 */ /* 0x000fe20008100406 */
[----:B-1----:R-:W-:Y:S02]  /*2f50*/  VIADDMNMX R88, R54, R88, R59, PT ;  /* 0x0000005836587246 */ /* 0x002fe4000380013b */
[----:B----4-:R-:W-:Y:S01]  /*2f60*/  FSEL R52, R42, -INF , P2 ;  /* 0xff8000002a347808 */ /* 0x010fe20001000000 */
[----:B------:R-:W0:Y:S01]  /*2f70*/  MUFU.TANH R47, R47 ;  /* 0x0000002f002f7308 */ /* 0x000e220000002400 */
[----:B---3--:R-:W-:Y:S02]  /*2f80*/  FMNMX.FTZ R30, R56, R29, !PT ;  /* 0x0000001d381e7209 */ /* 0x008fe40007810000 */
[----:B------:R-:W-:-:S02]  /*2f90*/  ISETP.GT.AND P2, PT, R34, 0x28, PT ;  /* 0x000000282200780c */ /* 0x000fc40003f44270 */
[----:B------:R-:W-:Y:S02]  /*2fa0*/  FMNMX.FTZ R30, R55, R30, !PT ;  /* 0x0000001e371e7209 */ /* 0x000fe40007810000 */
[----:B------:R-:W-:Y:S01]  /*2fb0*/  ISETP.GT.AND P3, PT, R88, 0x8, PT ;  /* 0x000000085800780c */ /* 0x000fe20003f64270 */
[----:B------:R2:W1:Y:S01]  /*2fc0*/  MUFU.TANH R48, R50 ;  /* 0x0000003200307308 */ /* 0x0004620000002400 */
[----:B------:R-:W-:-:S04]  /*2fd0*/  FMNMX.FTZ R29, R53, R30, !PT ;  /* 0x0000001e351d7209 */ /* 0x000fc80007810000 */
[----:B------:R-:W-:-:S03]  /*2fe0*/  FMNMX.FTZ R30, R52, R29, !PT ;  /* 0x0000001d341e7209 */ /* 0x000fc60007810000 */
[----:B------:R3:W4:Y:S01]  /*2ff0*/  MUFU.TANH R36, R51 ;  /* 0x0000003300247308 */ /* 0x0007220000002400 */
[----:B--2---:R-:W-:Y:S02]  /*3000*/  FSEL R50, R46, -INF , P2 ;  /* 0xff8000002e327808 */ /* 0x004fe40001000000 */
[----:B------:R-:W-:-:S05]  /*3010*/  ISETP.GT.AND P2, PT, R34, 0x30, PT ;  /* 0x000000302200780c */ /* 0x000fca0003f44270 */
[----:B------:R2:W5:Y:S01]  /*3020*/  MUFU.TANH R44, R58 ;  /* 0x0000003a002c7308 */ /* 0x0005620000002400 */
[----:B---3--:R-:W-:Y:S02]  /*3030*/  FSEL R51, R43, -INF , P1 ;  /* 0xff8000002b337808 */ /* 0x008fe40000800000 */
[----:B------:R-:W-:Y:S02]  /*3040*/  ISETP.GT.AND P1, PT, R34, 0x29, PT ;  /* 0x000000292200780c */ /* 0x000fe40003f24270 */
[----:B------:R-:W-:Y:S02]  /*3050*/  FMNMX.FTZ R29, R51, R30, !PT ;  /* 0x0000001e331d7209 */ /* 0x000fe40007810000 */
[----:B0-----:R-:W-:Y:S01]  /*3060*/  FSEL R49, R47, -INF , P1 ;  /* 0xff8000002f317808 */ /* 0x001fe20000800000 */
[----:B------:R-:W0:Y:S01]  /*3070*/  MUFU.TANH R62, R62 ;  /* 0x0000003e003e7308 */ /* 0x000e220000002400 */
[----:B------:R-:W-:Y:S01]  /*3080*/  FMNMX.FTZ R30, R50, R29, !PT ;  /* 0x0000001d321e7209 */ /* 0x000fe20007810000 */
[----:B--2---:R-:W-:Y:S01]  /*3090*/  FMUL.FTZ R58, R0, R72 ;  /* 0x00000048003a7220 */ /* 0x004fe20000410000 */
[----:B------:R-:W-:Y:S01]  /*30a0*/  ISETP.GT.AND P1, PT, R34, 0x31, PT ;  /* 0x000000312200780c */ /* 0x000fe20003f24270 */
[----:B------:R-:W-:Y:S01]  /*30b0*/  FMUL.FTZ R72, R0, R80 ;  /* 0x0000005000487220 */ /* 0x000fe20000410000 */
[----:B-1----:R-:W-:-:S02]  /*30c0*/  FSEL R48, R48, -INF , P2 ;  /* 0xff80000030307808 */ /* 0x002fc40001000000 */
[----:B------:R-:W-:Y:S01]  /*30d0*/  FMNMX.FTZ R29, R49, R30, !PT ;  /* 0x0000001e311d7209 */ /* 0x000fe20007810000 */
[----:B------:R-:W1:Y:S01]  /*30e0*/  MUFU.TANH R66, R66 ;  /* 0x0000004200427308 */ /* 0x000e620000002400 */
[----:B------:R-:W-:Y:S02]  /*30f0*/  ISETP.GT.AND P2, PT, R34, 0x38, PT ;  /* 0x000000382200780c */ /* 0x000fe40003f44270 */
[----:B----4-:R-:W-:Y:S02]  /*3100*/  FSEL R47, R36, -INF , P1 ;  /* 0xff800000242f7808 */ /* 0x010fe40000800000 */
[----:B------:R-:W-:Y:S02]  /*3110*/  FMNMX.FTZ R30, R48, R29, !PT ;  /* 0x0000001d301e7209 */ /* 0x000fe40007810000 */
[----:B------:R-:W-:Y:S01]  /*3120*/  ISETP.GT.AND P1, PT, R34, 0x39, PT ;  /* 0x000000392200780c */ /* 0x000fe20003f24270 */
[----:B------:R-:W2:Y:S01]  /*3130*/  MUFU.TANH R67, R67 ;  /* 0x0000004300437308 */ /* 0x000ea20000002400 */
[----:B------:R-:W-:-:S02]  /*3140*/  FSEL R46, R37, -INF , P2 ;  /* 0xff800000252e7808 */ /* 0x000fc40001000000 */
[----:B------:R-:W-:Y:S02]  /*3150*/  FMNMX.FTZ R29, R47, R30, !PT ;  /* 0x0000001e2f1d7209 */ /* 0x000fe40007810000 */
[----:B------:R-:W-:Y:S02]  /*3160*/  ISETP.GT.AND P2, PT, R34, 0x40, PT ;  /* 0x000000402200780c */ /* 0x000fe40003f44270 */
[----:B------:R-:W-:Y:S01]  /*3170*/  FSEL R45, R45, -INF , P1 ;  /* 0xff8000002d2d7808 */ /* 0x000fe20000800000 */
[----:B------:R3:W4:Y:S01]  /*3180*/  MUFU.TANH R38, R70 ;  /* 0x0000004600267308 */ /* 0x0007220000002400 */
[----:B------:R-:W-:Y:S02]  /*3190*/  FMNMX.FTZ R30, R46, R29, !PT ;  /* 0x0000001d2e1e7209 */ /* 0x000fe40007810000 */
[----:B------:R-:W-:Y:S02]  /*31a0*/  ISETP.GT.AND P1, PT, R34, 0x41, PT ;  /* 0x000000412200780c */ /* 0x000fe40003f24270 */
[----:B-----5:R-:W-:-:S02]  /*31b0*/  FSEL R44, R44, -INF , P2 ;  /* 0xff8000002c2c7808 */ /* 0x020fc40001000000 */
[----:B------:R-:W-:Y:S01]  /*31c0*/  FMNMX.FTZ R29, R45, R30, !PT ;  /* 0x0000001e2d1d7209 */ /* 0x000fe20007810000 */
[----:B------:R-:W5:Y:S01]  /*31d0*/  MUFU.TANH R33, R71 ;  /* 0x0000004700217308 */ /* 0x000f620000002400 */
[----:B------:R-:W-:Y:S01]  /*31e0*/  ISETP.GT.AND P2, PT, R34, 0x48, PT ;  /* 0x000000482200780c */ /* 0x000fe20003f44270 */
[----:B---3--:R-:W-:Y:S01]  /*31f0*/  FMUL.FTZ R70, R0, R77 ;  /* 0x0000004d00467220 */ /* 0x008fe20000410000 */
[----:B------:R-:W-:Y:S02]  /*3200*/  FSEL R40, R40, -INF , P1 ;  /* 0xff80000028287808 */ /* 0x000fe40000800000 */
[----:B------:R-:W-:Y:S02]  /*3210*/  FMNMX.FTZ R29, R44, R29, !PT ;  /* 0x0000001d2c1d7209 */ /* 0x000fe40007810000 */
[----:B------:R-:W-:Y:S01]  /*3220*/  ISETP.GT.AND P1, PT, R34, 0x49, PT ;  /* 0x000000492200780c */ /* 0x000fe20003f24270 */
[----:B------:R-:W3:Y:S01]  /*3230*/  MUFU.TANH R42, R74 ;  /* 0x0000004a002a7308 */ /* 0x000ee20000002400 */
[----:B0-----:R-:W-:-:S02]  /*3240*/  FSEL R31, R62, -INF , P2 ;  /* 0xff8000003e1f7808 */ /* 0x001fc40001000000 */
[----:B------:R-:W-:Y:S02]  /*3250*/  FMNMX.FTZ R30, R40, R29, !PT ;  /* 0x0000001d281e7209 */ /* 0x000fe40007810000 */
[C---:B------:R-:W-:Y:S02]  /*3260*/  ISETP.GT.AND P2, PT, R34.reuse, 0x50, PT ;  /* 0x000000502200780c */ /* 0x040fe40003f44270 */
[----:B------:R-:W-:Y:S01]  /*3270*/  FSEL R35, R41, -INF , P1 ;  /* 0xff80000029237808 */ /* 0x000fe20000800000 */
[----:B------:R-:W0:Y:S01]  /*3280*/  MUFU.TANH R37, R75 ;  /* 0x0000004b00257308 */ /* 0x000e220000002400 */
[----:B------:R-:W-:Y:S02]  /*3290*/  FMNMX.FTZ R30, R31, R30, !PT ;  /* 0x0000001e1f1e7209 */ /* 0x000fe40007810000 */
[----:B------:R-:W-:Y:S02]  /*32a0*/  ISETP.GT.AND P1, PT, R34, 0x51, PT ;  /* 0x000000512200780c */ /* 0x000fe40003f24270 */
[----:B-1----:R-:W-:-:S02]  /*32b0*/  FSEL R43, R66, -INF , P2 ;  /* 0xff800000422b7808 */ /* 0x002fc40001000000 */
[----:B------:R-:W-:Y:S01]  /*32c0*/  FMNMX.FTZ R30, R35, R30, !PT ;  /* 0x0000001e231e7209 */ /* 0x000fe20007810000 */
[----:B------:R-:W1:Y:S01]  /*32d0*/  MUFU.TANH R36, R78 ;  /* 0x0000004e00247308 */ /* 0x000e620000002400 */
[----:B------:R-:W-:Y:S02]  /*32e0*/  ISETP.GT.AND P2, PT, R34, 0x58, PT ;  /* 0x000000582200780c */ /* 0x000fe40003f44270 */
[----:B--2---:R-:W-:Y:S01]  /*32f0*/  FSEL R39, R67, -INF , P1 ;  /* 0xff80000043277808 */ /* 0x004fe20000800000 */
[----:B------:R-:W-:Y:S01]  /*3300*/  FMUL.FTZ R67, R0, R60 ;  /* 0x0000003c00437220 */ /* 0x000fe20000410000 */
[----:B------:R-:W-:Y:S02]  /*3310*/  FMNMX.FTZ R30, R43, R30, !PT ;  /* 0x0000001e2b1e7209 */ /* 0x000fe40007810000 */
[----:B------:R-:W-:Y:S01]  /*3320*/  ISETP.GT.AND P1, PT, R34, 0x59, PT ;  /* 0x000000592200780c */ /* 0x000fe20003f24270 */
[----:B------:R-:W2:Y:S01]  /*3330*/  MUFU.TANH R32, R79 ;  /* 0x0000004f00207308 */ /* 0x000ea20000002400 */
[----:B----4-:R-:W-:-:S02]  /*3340*/  FSEL R38, R38, -INF , P2 ;  /* 0xff80000026267808 */ /* 0x010fc40001000000 */
[----:B------:R-:W-:Y:S02]  /*3350*/  FMNMX.FTZ R29, R39, R30, !PT ;  /* 0x0000001e271d7209 */ /* 0x000fe40007810000 */
[----:B------:R-:W-:Y:S02]  /*3360*/  ISETP.GT.AND P2, PT, R34, 0x60, PT ;  /* 0x000000602200780c */ /* 0x000fe40003f44270 */
[----:B-----5:R-:W-:Y:S01]  /*3370*/  FSEL R33, R33, -INF , P1 ;  /* 0xff80000021217808 */ /* 0x020fe20000800000 */
[----:B------:R-:W4:Y:S01]  /*3380*/  MUFU.TANH R41, R82 ;  /* 0x0000005200297308 */ /* 0x000f220000002400 */
[----:B------:R-:W-:Y:S02]  /*3390*/  FMNMX.FTZ R30, R38, R29, !PT ;  /* 0x0000001d261e7209 */ /* 0x000fe40007810000 */
[----:B------:R-:W-:Y:S02]  /*33a0*/  ISETP.GT.AND P1, PT, R34, 0x61, PT ;  /* 0x000000612200780c */ /* 0x000fe40003f24270 */
[----:B---3--:R-:W-:-:S02]  /*33b0*/  FSEL R42, R42, -INF , P2 ;  /* 0xff8000002a2a7808 */ /* 0x008fc40001000000 */
[----:B------:R-:W-:Y:S01]  /*33c0*/  FMNMX.FTZ R29, R33, R30, !PT ;  /* 0x0000001e211d7209 */ /* 0x000fe20007810000 */
[----:B------:R-:W3:Y:S01]  /*33d0*/  MUFU.TANH R83, R83 ;  /* 0x0000005300537308 */ /* 0x000ee20000002400 */
[----:B------:R-:W-:Y:S02]  /*33e0*/  ISETP.GT.AND P2, PT, R34, 0x68, PT ;  /* 0x000000682200780c */ /* 0x000fe40003f44270 */
[----:B0-----:R-:W-:Y:S02]  /*33f0*/  FSEL R37, R37, -INF , P1 ;  /* 0xff80000025257808 */ /* 0x001fe40000800000 */
[----:B------:R-:W-:Y:S02]  /*3400*/  FMNMX.FTZ R30, R42, R29, !PT ;  /* 0x0000001d2a1e7209 */ /* 0x000fe40007810000 */
[----:B------:R-:W-:Y:S01]  /*3410*/  ISETP.GT.AND P1, PT, R34, 0x69, PT ;  /* 0x000000692200780c */ /* 0x000fe20003f24270 */
[----:B------:R-:W0:Y:S01]  /*3420*/  MUFU.TANH R86, R86 ;  /* 0x0000005600567308 */ /* 0x000e220000002400 */
[----:B-1----:R-:W-:-:S02]  /*3430*/  FSEL R36, R36, -INF , P2 ;  /* 0xff80000024247808 */ /* 0x002fc40001000000 */
[----:B------:R-:W-:Y:S02]  /*3440*/  FMNMX.FTZ R29, R37, R30, !PT ;  /* 0x0000001e251d7209 */ /* 0x000fe40007810000 */
[----:B------:R-:W-:Y:S02]  /*3450*/  ISETP.GT.AND P2, PT, R34, 0x70, PT ;  /* 0x000000702200780c */ /* 0x000fe40003f44270 */
[----:B--2---:R-:W-:Y:S01]  /*3460*/  FSEL R32, R32, -INF , P1 ;  /* 0xff80000020207808 */ /* 0x004fe20000800000 */
[----:B------:R-:W1:Y:S01]  /*3470*/  MUFU.TANH R87, R87 ;  /* 0x0000005700577308 */ /* 0x000e620000002400 */
[----:B------:R-:W-:Y:S02]  /*3480*/  FMNMX.FTZ R29, R36, R29, !PT ;  /* 0x0000001d241d7209 */ /* 0x000fe40007810000 */
[----:B------:R-:W-:Y:S02]  /*3490*/  ISETP.GT.AND P1, PT, R34, 0x71, PT ;  /* 0x000000712200780c */ /* 0x000fe40003f24270 */
[----:B----4-:R-:W-:-:S02]  /*34a0*/  FSEL R41, R41, -INF , P2 ;  /* 0xff80000029297808 */ /* 0x010fc40001000000 */
[----:B------:R-:W-:Y:S01]  /*34b0*/  FMNMX.FTZ R30, R32, R29, !PT ;  /* 0x0000001d201e7209 */ /* 0x000fe20007810000 */
[----:B------:R2:W-:Y:S01]  /*34c0*/  MUFU.TANH R66, R61 ;  /* 0x0000003d00427308 */ /* 0x0005e20000002400 */
[C---:B------:R-:W-:Y:S02]  /*34d0*/  ISETP.GT.AND P2, PT, R34.reuse, 0x78, PT ;  /* 0x000000782200780c */ /* 0x040fe40003f44270 */
[----:B---3--:R-:W-:Y:S02]  /*34e0*/  FSEL R29, R83, -INF , P1 ;  /* 0xff800000531d7808 */ /* 0x008fe40000800000 */
[----:B------:R-:W-:Y:S02]  /*34f0*/  FMNMX.FTZ R30, R41, R30, !PT ;  /* 0x0000001e291e7209 */ /* 0x000fe40007810000 */
[----:B------:R-:W-:Y:S01]  /*3500*/  ISETP.GT.AND P1, PT, R34, 0x79, PT ;  /* 0x000000792200780c */ /* 0x000fe20003f24270 */
[----:B------:R-:W-:Y:S01]  /*3510*/  MUFU.TANH R2, R2 ;  /* 0x0000000200027308 */ /* 0x000fe20000002400 */
[----:B0-----:R-:W-:-:S02]  /*3520*/  FSEL R34, R86, -INF , P2 ;  /* 0xff80000056227808 */ /* 0x001fc40001000000 */
[----:B------:R-:W-:Y:S02]  /*3530*/  FMNMX.FTZ R71, R29, R30, !PT ;  /* 0x0000001e1d477209 */ /* 0x000fe40007810000 */
[----:B-1----:R-:W-:Y:S02]  /*3540*/  FSEL R30, R87, -INF , P1 ;  /* 0xff800000571e7808 */ /* 0x002fe40000800000 */
[----:B------:R-:W-:Y:S01]  /*3550*/  FMNMX.FTZ R71, R34, R71, !PT ;  /* 0x0000004722477209 */ /* 0x000fe20007810000 */
[----:B------:R-:W-:Y:S01]  /*3560*/  MUFU.TANH R3, R3 ;  /* 0x0000000300037308 */ /* 0x000fe20000002400 */
[----:B------:R-:W-:Y:S02]  /*3570*/  ISETP.GT.AND P2, PT, R88, 0x1, PT ;  /* 0x000000015800780c */ /* 0x000fe40003f44270 */
[----:B------:R-:W-:-:S05]  /*3580*/  FMNMX.FTZ R71, R30, R71, !PT ;  /* 0x000000471e477209 */ /* 0x000fca0007810000 */
[----:B------:R-:W0:Y:S01]  /*3590*/  SHFL.BFLY PT, R60, R71, 0x2, 0x1f ;  /* 0x0c401f00473c7f89 */ /* 0x000e2200000e0000 */
[----:B------:R-:W1:Y:S08]  /*35a0*/  MUFU.TANH R7, R7 ;  /* 0x0000000700077308 */ /* 0x000e700000002400 */
[----:B------:R3:W-:Y:S08]  /*35b0*/  MUFU.TANH R79, R58 ;  /* 0x0000003a004f7308 */ /* 0x0007f00000002400 */
[----:B------:R-:W4:Y:S01]  /*35c0*/  MUFU.TANH R8, R8 ;  /* 0x0000000800087308 */ /* 0x000f220000002400 */
[----:B0-----:R-:W-:-:S07]  /*35d0*/  FMNMX.FTZ R60, R71, R60, !PT ;  /* 0x0000003c473c7209 */ /* 0x001fce0007810000 */
[----:B------:R-:W0:Y:S01]  /*35e0*/  MUFU.TANH R9, R9 ;  /* 0x0000000900097308 */ /* 0x000e220000002400 */
[----:B------:R-:W-:Y:S01]  /*35f0*/  FMUL.FTZ R71, R0, R81 ;  /* 0x0000005100477220 */ /* 0x000fe20000410000 */
[----:B--2---:R-:W2:Y:S06]  /*3600*/  SHFL.BFLY PT, R61, R60, 0x1, 0x1f ;  /* 0x0c201f003c3d7f89 */ /* 0x004eac00000e0000 */
[----:B------:R-:W-:Y:S08]  /*3610*/  MUFU.TANH R10, R10 ;  /* 0x0000000a000a7308 */ /* 0x000ff00000002400 */
[----:B------:R-:W5:Y:S08]  /*3620*/  MUFU.TANH R11, R11 ;  /* 0x0000000b000b7308 */ /* 0x000f700000002400 */
[----:B------:R-:W-:Y:S01]  /*3630*/  MUFU.TANH R12, R12 ;  /* 0x0000000c000c7308 */ /* 0x000fe20000002400 */
[----:B--2---:R-:W-:Y:S01]  /*3640*/  FMNMX.FTZ R170, R60, R61, !PT ;  /* 0x0000003d3caa7209 */ /* 0x004fe20007810000 */
[----:B------:R-:W-:Y:S01]  /*3650*/  IMAD.U32 R61, RZ, RZ, UR10 ;  /* 0x0000000aff3d7e24 */ /* 0x000fe2000f8e00ff */
[----:B-1----:R-:W-:-:S02]  /*3660*/  FSEL R60, R7, -INF , P3 ;  /* 0xff800000073c7808 */ /* 0x002fc40001800000 */
[C---:B------:R-:W-:Y:S01]  /*3670*/  FSETP.NEU.FTZ.AND P1, PT, R170.reuse, -INF , PT ;  /* 0xff800000aa00780b */ /* 0x040fe20003f3d000 */
[----:B---3--:R-:W-:-:S01]  /*3680*/  FFMA.FTZ R58, R170, R61, -8 ;  /* 0xc1000000aa3a7423 */ /* 0x008fc2000001003d */
[----:B------:R-:W-:Y:S01]  /*3690*/  FSEL R61, R3, -INF , P2 ;  /* 0xff800000033d7808 */ /* 0x000fe20001000000 */
[----:B------:R1:W-:Y:S01]  /*36a0*/  MUFU.TANH R75, R65 ;  /* 0x00000041004b7308 */ /* 0x0003e20000002400 */
[----:B------:R-:W-:Y:S02]  /*36b0*/  ISETP.GT.AND P2, PT, R88, 0x10, PT ;  /* 0x000000105800780c */ /* 0x000fe40003f44270 */
[----:B------:R-:W-:Y:S02]  /*36c0*/  FSEL R58, R58, RZ, P1 ;  /* 0x000000ff3a3a7208 */ /* 0x000fe40000800000 */
[----:B------:R-:W-:-:S03]  /*36d0*/  ISETP.GT.AND P1, PT, R88, RZ, PT ;  /* 0x000000ff5800720c */ /* 0x000fc60003f24270 */
[----:B------:R-:W2:Y:S01]  /*36e0*/  MUFU.TANH R14, R14 ;  /* 0x0000000e000e7308 */ /* 0x000ea20000002400 */
[----:B------:R-:W-:Y:S01]  /*36f0*/  FSEL R62, R2, -INF , P1 ;  /* 0xff800000023e7808 */ /* 0x000fe20000800000 */
[--C-:B-1----:R-:W-:Y:S01]  /*3700*/  FFMA.FTZ R65, R63, UR10, -R58.reuse ;  /* 0x0000000a3f417c23 */ /* 0x102fe2000801083a */
[----:B------:R-:W-:Y:S01]  /*3710*/  ISETP.GT.AND P1, PT, R88, 0x9, PT ;  /* 0x000000095800780c */ /* 0x000fe20003f24270 */
[--C-:B------:R-:W-:Y:S01]  /*3720*/  FFMA.FTZ R155, R57, UR10, -R58.reuse ;  /* 0x0000000a399b7c23 */ /* 0x100fe2000801083a */
[----:B------:R-:W-:Y:S01]  /*3730*/  FMNMX.FTZ R3, R62, R61, !PT ;  /* 0x0000003d3e037209 */ /* 0x000fe20007810000 */
[--C-:B------:R-:W-:Y:S01]  /*3740*/  FFMA.FTZ R157, R52, UR10, -R58.reuse ;  /* 0x0000000a349d7c23 */ /* 0x100fe2000801083a */
[----:B----4-:R-:W-:Y:S01]  /*3750*/  FSEL R59, R8, -INF , P1 ;  /* 0xff800000083b7808 */ /* 0x010fe20000800000 */
[----:B------:R-:W-:Y:S01]  /*3760*/  MUFU.TANH R13, R13 ;  /* 0x0000000d000d7308 */ /* 0x000fe20000002400 */
[----:B------:R-:W-:Y:S01]  /*3770*/  FMNMX.FTZ R8, R60, R3, !PT ;  /* 0x000000033c087209 */ /* 0x000fe20007810000 */
[--C-:B------:R-:W-:Y:S01]  /*3780*/  FFMA.FTZ R159, R48, UR10, -R58.reuse ;  /* 0x0000000a309f7c23 */ /* 0x100fe2000801083a */
[----:B------:R-:W-:Y:S01]  /*3790*/  ISETP.GT.AND P1, PT, R88, 0x11, PT ;  /* 0x000000115800780c */ /* 0x000fe20003f24270 */
[--C-:B------:R-:W-:Y:S01]  /*37a0*/  FFMA.FTZ R161, R44, UR10, -R58.reuse ;  /* 0x0000000a2ca17c23 */ /* 0x100fe2000801083a */
[----:B0-----:R-:W-:Y:S01]  /*37b0*/  FSEL R63, R9, -INF , P2 ;  /* 0xff800000093f7808 */ /* 0x001fe20001000000 */
[--C-:B------:R-:W-:Y:S01]  /*37c0*/  FFMA.FTZ R9, R56, UR10, -R58.reuse ;  /* 0x0000000a38097c23 */ /* 0x100fe2000801083a */
[----:B------:R-:W-:Y:S01]  /*37d0*/  FMNMX.FTZ R8, R59, R8, !PT ;  /* 0x000000083b087209 */ /* 0x000fe20007810000 */
[----:B------:R0:W-:Y:S01]  /*37e0*/  MUFU.TANH R74, R64 ;  /* 0x00000040004a7308 */ /* 0x0001e20000002400 */
[C---:B------:R-:W-:Y:S01]  /*37f0*/  ISETP.GT.AND P2, PT, R88.reuse, 0x18, PT ;  /* 0x000000185800780c */ /* 0x040fe20003f44270 */
[--C-:B------:R-:W-:Y:S01]  /*3800*/  FFMA.FTZ R153, R93, UR10, -R58.reuse ;  /* 0x0000000a5d997c23 */ /* 0x100fe2000801083a */
[----:B------:R-:W-:Y:S01]  /*3810*/  FMNMX.FTZ R7, R63, R8, !PT ;  /* 0x000000083f077209 */ /* 0x000fe20007810000 */
[--C-:B------:R-:W-:Y:S01]  /*3820*/  FFMA.FTZ R54, R91, UR10, -R58.reuse ;  /* 0x0000000a5b367c23 */ /* 0x100fe2000801083a */
[----:B-----5:R-:W-:Y:S01]  /*3830*/  FSEL R57, R11, -INF , P2 ;  /* 0xff8000000b397808 */ /* 0x020fe20001000000 */
[--C-:B------:R-:W-:Y:S01]  /*3840*/  FFMA.FTZ R11, R55, UR10, -R58.reuse ;  /* 0x0000000a370b7c23 */ /* 0x100fe2000801083a */
[----:B------:R-:W-:Y:S01]  /*3850*/  ISETP.GT.AND P2, PT, R88, 0x20, PT ;  /* 0x000000205800780c */ /* 0x000fe20003f44270 */
[----:B------:R-:W1:Y:S01]  /*3860*/  MUFU.TANH R15, R15 ;  /* 0x0000000f000f7308 */ /* 0x000e620000002400 */
[----:B0-----:R-:W-:Y:S01]  /*3870*/  FSEL R64, R10, -INF , P1 ;  /* 0xff8000000a407808 */ /* 0x001fe20000800000 */
[--C-:B------:R-:W-:Y:S01]  /*3880*/  FFMA.FTZ R2, R89, UR10, -R58.reuse ;  /* 0x0000000a59027c23 */ /* 0x100fe2000801083a */
[----:B------:R-:W-:Y:S01]  /*3890*/  ISETP.GT.AND P1, PT, R88, 0x19, PT ;  /* 0x000000195800780c */ /* 0x000fe20003f24270 */
[--C-:B------:R-:W-:Y:S01]  /*38a0*/  FFMA.FTZ R167, R41, UR10, -R58.reuse ;  /* 0x0000000a29a77c23 */ /* 0x100fe2000801083a */
[----:B------:R-:W-:Y:S01]  /*38b0*/  FMNMX.FTZ R8, R64, R7, !PT ;  /* 0x0000000740087209 */ /* 0x000fe20007810000 */
[--C-:B------:R-:W-:Y:S01]  /*38c0*/  FFMA.FTZ R165, R42, UR10, -R58.reuse ;  /* 0x0000000a2aa57c23 */ /* 0x100fe2000801083a */
[----:B--2---:R-:W-:Y:S01]  /*38d0*/  FSEL R56, R14, -INF , P2 ;  /* 0xff8000000e387808 */ /* 0x004fe20001000000 */
[----:B------:R-:W0:Y:S01]  /*38e0*/  MUFU.TANH R20, R20 ;  /* 0x0000001400147308 */ /* 0x000e220000002400 */
[----:B------:R-:W-:Y:S01]  /*38f0*/  FMNMX.FTZ R10, R57, R8, !PT ;  /* 0x00000008390a7209 */ /* 0x000fe20007810000 */
[--C-:B------:R-:W-:Y:S01]  /*3900*/  FFMA.FTZ R14, R51, UR10, -R58.reuse ;  /* 0x0000000a330e7c23 */ /* 0x100fe2000801083a */
[----:B------:R-:W-:Y:S01]  /*3910*/  ISETP.GT.AND P2, PT, R88, 0x28, PT ;  /* 0x000000285800780c */ /* 0x000fe20003f44270 */
[--C-:B------:R-:W-:Y:S01]  /*3920*/  FFMA.FTZ R163, R43, UR10, -R58.reuse ;  /* 0x0000000a2ba37c23 */ /* 0x100fe2000801083a */
[----:B------:R-:W-:-:S01]  /*3930*/  FFMA.FTZ R31, R31, UR10, -R58 ;  /* 0x0000000a1f1f7c23 */ /* 0x000fc2000801083a */
[----:B------:R-:W-:-:S02]  /*3940*/  FFMA.FTZ R30, R30, UR10, -R58 ;  /* 0x0000000a1e1e7c23 */ /* 0x000fc4000801083a */
[----:B------:R2:W-:Y:S01]  /*3950*/  MUFU.EX2 R3, R65 ;  /* 0x0000004100037308 */ /* 0x0005e20000000800 */
[----:B-1----:R-:W-:Y:S02]  /*3960*/  FSEL R15, R15, -INF , P2 ;  /* 0xff8000000f0f7808 */ /* 0x002fe40001000000 */
[----:B------:R-:W-:-:S05]  /*3970*/  ISETP.GT.AND P2, PT, R88, 0x30, PT ;  /* 0x000000305800780c */ /* 0x000fca0003f44270 */
[----:B------:R-:W1:Y:S01]  /*3980*/  MUFU.TANH R24, R24 ;  /* 0x0000001800187308 */ /* 0x000e620000002400 */
[----:B--2---:R-:W-:Y:S01]  /*3990*/  FSEL R65, R12, -INF , P1 ;  /* 0xff8000000c417808 */ /* 0x004fe20000800000 */
[----:B------:R-:W-:Y:S01]  /*39a0*/  FFMA.FTZ R12, R53, UR10, -R58 ;  /* 0x0000000a350c7c23 */ /* 0x000fe2000801083a */
[----:B------:R-:W-:Y:S02]  /*39b0*/  ISETP.GT.AND P1, PT, R88, 0x21, PT ;  /* 0x000000215800780c */ /* 0x000fe40003f24270 */
[----:B------:R-:W-:Y:S02]  /*39c0*/  FMNMX.FTZ R7, R65, R10, !PT ;  /* 0x0000000a41077209 */ /* 0x000fe40007810000 */
[----:B------:R-:W-:Y:S01]  /*39d0*/  FSEL R13, R13, -INF , P1 ;  /* 0xff8000000d0d7808 */ /* 0x000fe20000800000 */
[----:B------:R-:W2:Y:S01]  /*39e0*/  MUFU.TANH R21, R21 ;  /* 0x0000001500157308 */ /* 0x000ea20000002400 */
[----:B------:R-:W-:Y:S02]  /*39f0*/  FMNMX.FTZ R10, R56, R7, !PT ;  /* 0x00000007380a7209 */ /* 0x000fe40007810000 */
[----:B------:R-:W-:-:S02]  /*3a00*/  ISETP.GT.AND P1, PT, R88, 0x29, PT ;  /* 0x000000295800780c */ /* 0x000fc40003f24270 */
[----:B------:R-:W-:Y:S02]  /*3a10*/  FMNMX.FTZ R10, R13, R10, !PT ;  /* 0x0000000a0d0a7209 */ /* 0x000fe40007810000 */
[----:B0-----:R-:W-:Y:S01]  /*3a20*/  FSEL R55, R20, -INF , P1 ;  /* 0xff80000014377808 */ /* 0x001fe20000800000 */
[----:B------:R-:W0:Y:S01]  /*3a30*/  MUFU.TANH R25, R25 ;  /* 0x0000001900197308 */ /* 0x000e220000002400 */
[----:B------:R-:W-:Y:S01]  /*3a40*/  FMNMX.FTZ R10, R15, R10, !PT ;  /* 0x0000000a0f0a7209 */ /* 0x000fe20007810000 */
[--C-:B------:R-:W-:Y:S01]  /*3a50*/  FFMA.FTZ R20, R47, UR10, -R58.reuse ;  /* 0x0000000a2f147c23 */ /* 0x100fe2000801083a */
[----:B------:R-:W-:Y:S02]  /*3a60*/  ISETP.GT.AND P1, PT, R88, 0x31, PT ;  /* 0x000000315800780c */ /* 0x000fe40003f24270 */
[----:B-1----:R-:W-:Y:S01]  /*3a70*/  FSEL R53, R24, -INF , P2 ;  /* 0xff80000018357808 */ /* 0x002fe20001000000 */
[----:B------:R-:W-:-:S01]  /*3a80*/  FFMA.FTZ R24, R49, UR10, -R58 ;  /* 0x0000000a31187c23 */ /* 0x000fc2000801083a */
[----:B------:R-:W-:Y:S01]  /*3a90*/  FMNMX.FTZ R10, R55, R10, !PT ;  /* 0x0000000a370a7209 */ /* 0x000fe20007810000 */
[----:B------:R-:W1:Y:S01]  /*3aa0*/  MUFU.TANH R26, R26 ;  /* 0x0000001a001a7308 */ /* 0x000e620000002400 */
[----:B------:R-:W-:-:S02]  /*3ab0*/  ISETP.GT.AND P2, PT, R88, 0x38, PT ;  /* 0x000000385800780c */ /* 0x000fc40003f44270 */
[----:B--2---:R-:W-:Y:S02]  /*3ac0*/  FSEL R21, R21, -INF , P1 ;  /* 0xff80000015157808 */ /* 0x004fe40000800000 */
[----:B------:R-:W-:Y:S02]  /*3ad0*/  FMNMX.FTZ R10, R53, R10, !PT ;  /* 0x0000000a350a7209 */ /* 0x000fe40007810000 */
[C---:B------:R-:W-:Y:S01]  /*3ae0*/  ISETP.GT.AND P1, PT, R88.reuse, 0x39, PT ;  /* 0x000000395800780c */ /* 0x040fe20003f24270 */
[----:B------:R-:W2:Y:S01]  /*3af0*/  MUFU.TANH R28, R28 ;  /* 0x0000001c001c7308 */ /* 0x000ea20000002400 */
[----:B0-----:R-:W-:Y:S02]  /*3b00*/  FSEL R25, R25, -INF , P2 ;  /* 0xff80000019197808 */ /* 0x001fe40001000000 */
[----:B------:R-:W-:Y:S02]  /*3b10*/  FMNMX.FTZ R10, R21, R10, !PT ;  /* 0x0000000a150a7209 */ /* 0x000fe40007810000 */
[----:B------:R-:W-:-:S03]  /*3b20*/  ISETP.GT.AND P2, PT, R88, 0x40, PT ;  /* 0x000000405800780c */ /* 0x000fc60003f44270 */
[----:B------:R-:W0:Y:S01]  /*3b30*/  MUFU.TANH R27, R27 ;  /* 0x0000001b001b7308 */ /* 0x000e220000002400 */
[----:B-1----:R-:W-:Y:S01]  /*3b40*/  FSEL R52, R26, -INF , P1 ;  /* 0xff8000001a347808 */ /* 0x002fe20000800000 */
[--C-:B------:R-:W-:Y:S01]  /*3b50*/  FFMA.FTZ R26, R40, UR10, -R58.reuse ;  /* 0x0000000a281a7c23 */ /* 0x100fe2000801083a */
[----:B------:R-:W-:Y:S01]  /*3b60*/  ISETP.GT.AND P1, PT, R88, 0x41, PT ;  /* 0x000000415800780c */ /* 0x000fe20003f24270 */
[----:B------:R-:W-:-:S04]  /*3b70*/  FFMA.FTZ R40, R39, UR10, -R58 ;  /* 0x0000000a27287c23 */ /* 0x000fc8000801083a */
[----:B------:R-:W1:Y:S01]  /*3b80*/  MUFU.TANH R67, R67 ;  /* 0x0000004300437308 */ /* 0x000e620000002400 */
[----:B--2---:R-:W-:Y:S01]  /*3b90*/  FSEL R51, R28, -INF , P2 ;  /* 0xff8000001c337808 */ /* 0x004fe20001000000 */
[----:B------:R-:W-:Y:S01]  /*3ba0*/  FFMA.FTZ R28, R45, UR10, -R58 ;  /* 0x0000000a2d1c7c23 */ /* 0x000fe2000801083a */
[----:B------:R-:W-:-:S05]  /*3bb0*/  ISETP.GT.AND P2, PT, R88, 0x48, PT ;  /* 0x000000485800780c */ /* 0x000fca0003f44270 */
[----:B------:R2:W-:Y:S01]  /*3bc0*/  MUFU.EX2 R8, R9 ;  /* 0x0000000900087308 */ /* 0x0005e20000000800 */
[----:B0-----:R-:W-:Y:S02]  /*3bd0*/  FSEL R27, R27, -INF , P1 ;  /* 0xff8000001b1b7808 */ /* 0x001fe40000800000 */
[----:B------:R-:W-:-:S05]  /*3be0*/  ISETP.GT.AND P1, PT, R88, 0x49, PT ;  /* 0x000000495800780c */ /* 0x000fca0003f24270 */
[----:B------:R-:W0:Y:S01]  /*3bf0*/  MUFU.TANH R68, R68 ;  /* 0x0000004400447308 */ /* 0x000e220000002400 */
[----:B--2---:R-:W-:Y:S02]  /*3c00*/  FMNMX.FTZ R9, R25, R10, !PT ;  /* 0x0000000a19097209 */ /* 0x004fe40007810000 */
[----:B-1----:R-:W-:Y:S02]  /*3c10*/  FSEL R67, R67, -INF , P2 ;  /* 0xff80000043437808 */ /* 0x002fe40001000000 */
[----:B------:R-:W-:Y:S01]  /*3c20*/  FMNMX.FTZ R10, R52, R9, !PT ;  /* 0x00000009340a7209 */ /* 0x000fe20007810000 */
[----:B------:R-:W-:Y:S01]  /*3c30*/  FFMA.FTZ R9, R50, UR10, -R58 ;  /* 0x0000000a32097c23 */ /* 0x000fe2000801083a */
[----:B------:R-:W-:Y:S01]  /*3c40*/  ISETP.GT.AND P2, PT, R88, 0x50, PT ;  /* 0x000000505800780c */ /* 0x000fe20003f44270 */
[----:B------:R1:W2:Y:S01]  /*3c50*/  MUFU.TANH R78, R69 ;  /* 0x00000045004e7308 */ /* 0x0002a20000002400 */
[----:B------:R-:W-:-:S04]  /*3c60*/  FMNMX.FTZ R10, R51, R10, !PT ;  /* 0x0000000a330a7209 */ /* 0x000fc80007810000 */
[----:B------:R-:W-:-:S03]  /*3c70*/  FMNMX.FTZ R10, R27, R10, !PT ;  /* 0x0000000a1b0a7209 */ /* 0x000fc60007810000 */
[----:B------:R3:W-:Y:S01]  /*3c80*/  MUFU.EX2 R7, R11 ;  /* 0x0000000b00077308 */ /* 0x0007e20000000800 */
[----:B-1----:R-:W-:Y:S02]  /*3c90*/  FSEL R69, R66, -INF , P1 ;  /* 0xff80000042457808 */ /* 0x002fe40000800000 */
[----:B------:R-:W-:Y:S02]  /*3ca0*/  FMNMX.FTZ R10, R67, R10, !PT ;  /* 0x0000000a430a7209 */ /* 0x000fe40007810000 */
[----:B------:R-:W-:Y:S02]  /*3cb0*/  ISETP.GT.AND P1, PT, R88, 0x51, PT ;  /* 0x000000515800780c */ /* 0x000fe40003f24270 */
[----:B------:R-:W-:Y:S01]  /*3cc0*/  FSEL R66, R74, -INF , P2 ;  /* 0xff8000004a427808 */ /* 0x000fe20001000000 */
[----:B------:R1:W4:Y:S01]  /*3cd0*/  MUFU.TANH R82, R73 ;  /* 0x0000004900527308 */ /* 0x0003220000002400 */
[----:B---3--:R-:W-:Y:S01]  /*3ce0*/  FMNMX.FTZ R11, R69, R10, !PT ;  /* 0x0000000a450b7209 */ /* 0x008fe20007810000 */
[--C-:B------:R-:W-:Y:S01]  /*3cf0*/  FFMA.FTZ R74, R35, UR10, -R58.reuse ;  /* 0x0000000a234a7c23 */ /* 0x100fe2000801083a */
[----:B------:R-:W-:Y:S01]  /*3d00*/  ISETP.GT.AND P2, PT, R88, 0x58, PT ;  /* 0x000000585800780c */ /* 0x000fe20003f44270 */
[--C-:B------:R-:W-:Y:S01]  /*3d10*/  FFMA.FTZ R35, R38, UR10, -R58.reuse ;  /* 0x0000000a26237c23 */ /* 0x100fe2000801083a */
[----:B------:R-:W-:Y:S01]  /*3d20*/  FSEL R50, R75, -INF , P1 ;  /* 0xff8000004b327808 */ /* 0x000fe20000800000 */
[----:B------:R-:W-:Y:S01]  /*3d30*/  FFMA.FTZ R38, R37, UR10, -R58 ;  /* 0x0000000a25267c23 */ /* 0x000fe2000801083a */
[----:B------:R-:W-:Y:S01]  /*3d40*/  FMNMX.FTZ R11, R66, R11, !PT ;  /* 0x0000000b420b7209 */ /* 0x000fe20007810000 */
[----:B------:R-:W3:Y:S01]  /*3d50*/  MUFU.TANH R76, R76 ;  /* 0x0000004c004c7308 */ /* 0x000ee20000002400 */
[----:B------:R-:W-:Y:S01]  /*3d60*/  ISETP.GT.AND P1, PT, R88, 0x59, PT ;  /* 0x000000595800780c */ /* 0x000fe20003f24270 */
[----:B-1----:R-:W-:Y:S01]  /*3d70*/  FMUL.FTZ R73, R0, R84 ;  /* 0x0000005400497220 */ /* 0x002fe20000410000 */
[----:B0-----:R-:W-:Y:S01]  /*3d80*/  FSEL R48, R68, -INF , P2 ;  /* 0xff80000044307808 */ /* 0x001fe20001000000 */
[----:B------:R-:W-:Y:S01]  /*3d90*/  IMAD.U32 R37, RZ, RZ, UR10 ;  /* 0x0000000aff257e24 */ /* 0x000fe2000f8e00ff */
[----:B------:R-:W-:-:S02]  /*3da0*/  FMNMX.FTZ R11, R50, R11, !PT ;  /* 0x0000000b320b7209 */ /* 0x000fc40007810000 */
[----:B------:R-:W-:Y:S01]  /*3db0*/  ISETP.GT.AND P2, PT, R88, 0x60, PT ;  /* 0x000000605800780c */ /* 0x000fe20003f44270 */
[----:B------:R-:W0:Y:S01]  /*3dc0*/  MUFU.TANH R70, R70 ;  /* 0x0000004600467308 */ /* 0x000e220000002400 */
[----:B--2---:R-:W-:Y:S02]  /*3dd0*/  FSEL R68, R78, -INF , P1 ;  /* 0xff8000004e447808 */ /* 0x004fe40000800000 */
[----:B------:R-:W-:Y:S02]  /*3de0*/  FMNMX.FTZ R11, R48, R11, !PT ;  /* 0x0000000b300b7209 */ /* 0x000fe40007810000 */
[----:B------:R-:W-:Y:S02]  /*3df0*/  ISETP.GT.AND P1, PT, R88, 0x61, PT ;  /* 0x000000615800780c */ /* 0x000fe40003f24270 */
[----:B------:R-:W-:Y:S01]  /*3e00*/  FSEL R49, R79, -INF , P2 ;  /* 0xff8000004f317808 */ /* 0x000fe20001000000 */
[----:B------:R-:W1:Y:S01]  /*3e10*/  MUFU.TANH R72, R72 ;  /* 0x0000004800487308 */ /* 0x000e620000002400 */
[----:B------:R-:W-:Y:S01]  /*3e20*/  FMNMX.FTZ R10, R68, R11, !PT ;  /* 0x0000000b440a7209 */ /* 0x000fe20007810000 */
[----:B------:R-:W-:Y:S01]  /*3e30*/  FFMA.FTZ R11, R46, UR10, -R58 ;  /* 0x0000000a2e0b7c23 */ /* 0x000fe2000801083a */
[----:B------:R-:W-:-:S02]  /*3e40*/  ISETP.GT.AND P2, PT, R88, 0x68, PT ;  /* 0x000000685800780c */ /* 0x000fc40003f44270 */
[----:B----4-:R-:W-:Y:S02]  /*3e50*/  FSEL R47, R82, -INF , P1 ;  /* 0xff800000522f7808 */ /* 0x010fe40000800000 */
[----:B------:R-:W-:Y:S01]  /*3e60*/  FMNMX.FTZ R10, R49, R10, !PT ;  /* 0x0000000a310a7209 */ /* 0x000fe20007810000 */
[----:B------:R-:W2:Y:S01]  /*3e70*/  MUFU.TANH R71, R71 ;  /* 0x0000004700477308 */ /* 0x000ea20000002400 */
[----:B------:R-:W-:Y:S02]  /*3e80*/  ISETP.GT.AND P1, PT, R88, 0x69, PT ;  /* 0x000000695800780c */ /* 0x000fe40003f24270 */
[----:B---3--:R-:W-:Y:S01]  /*3e90*/  FSEL R46, R76, -INF , P2 ;  /* 0xff8000004c2e7808 */ /* 0x008fe20001000000 */
[----:B------:R-:W-:-:S01]  /*3ea0*/  FFMA.FTZ R76, R33, UR10, -R58 ;  /* 0x0000000a214c7c23 */ /* 0x000fc2000801083a */
[----:B------:R-:W-:Y:S01]  /*3eb0*/  FMNMX.FTZ R75, R47, R10, !PT ;  /* 0x0000000a2f4b7209 */ /* 0x000fe20007810000 */
[----:B------:R-:W-:-:S01]  /*3ec0*/  FFMA.FTZ R33, R36, UR10, -R58 ;  /* 0x0000000a24217c23 */ /* 0x000fc2000801083a */
[----:B------:R-:W-:Y:S01]  /*3ed0*/  ISETP.GT.AND P2, PT, R88, 0x70, PT ;  /* 0x000000705800780c */ /* 0x000fe20003f44270 */
[----:B------:R-:W3:Y:S01]  /*3ee0*/  MUFU.TANH R73, R73 ;  /* 0x0000004900497308 */ /* 0x000ee20000002400 */
[----:B0-----:R-:W-:Y:S01]  /*3ef0*/  FSEL R70, R70, -INF , P1 ;  /* 0xff80000046467808 */ /* 0x001fe20000800000 */
[--C-:B------:R-:W-:Y:S01]  /*3f00*/  FFMA.FTZ R36, R32, UR10, -R58.reuse ;  /* 0x0000000a20247c23 */ /* 0x100fe2000801083a */
[----:B------:R-:W-:Y:S01]  /*3f10*/  FMNMX.FTZ R75, R46, R75, !PT ;  /* 0x0000004b2e4b7209 */ /* 0x000fe20007810000 */
[--C-:B------:R-:W-:Y:S01]  /*3f20*/  FFMA.FTZ R32, R29, UR10, -R58.reuse ;  /* 0x0000000a1d207c23 */ /* 0x100fe2000801083a */
[----:B------:R-:W-:Y:S01]  /*3f30*/  ISETP.GT.AND P1, PT, R88, 0x71, PT ;  /* 0x000000715800780c */ /* 0x000fe20003f24270 */
[----:B------:R-:W-:Y:S01]  /*3f40*/  FFMA.FTZ R29, R34, UR10, -R58 ;  /* 0x0000000a221d7c23 */ /* 0x000fe2000801083a */
[----:B-1----:R-:W-:Y:S01]  /*3f50*/  FSEL R45, R72, -INF , P2 ;  /* 0xff800000482d7808 */ /* 0x002fe20001000000 */
[----:B------:R-:W0:Y:S01]  /*3f60*/  MUFU.TANH R85, R85 ;  /* 0x0000005500557308 */ /* 0x000e220000002400 */
[----:B------:R-:W-:-:S02]  /*3f70*/  FMNMX.FTZ R10, R70, R75, !PT ;  /* 0x0000004b460a7209 */ /* 0x000fc40007810000 */
[C---:B------:R-:W-:Y:S02]  /*3f80*/  ISETP.GT.AND P2, PT, R88.reuse, 0x78, PT ;  /* 0x000000785800780c */ /* 0x040fe40003f44270 */
[----:B--2---:R-:W-:Y:S02]  /*3f90*/  FSEL R71, R71, -INF , P1 ;  /* 0xff80000047477808 */ /* 0x004fe40000800000 */
[----:B------:R-:W-:Y:S01]  /*3fa0*/  FMNMX.FTZ R10, R45, R10, !PT ;  /* 0x0000000a2d0a7209 */ /* 0x000fe20007810000 */
[----:B------:R-:W-:Y:S01]  /*3fb0*/  MUFU.EX2 R153, R153 ;  /* 0x0000009900997308 */ /* 0x000fe20000000800 */
[----:B---3--:R-:W-:Y:S02]  /*3fc0*/  FSEL R44, R73, -INF , P2 ;  /* 0xff800000492c7808 */ /* 0x008fe40001000000 */
[----:B------:R-:W-:Y:S02]  /*3fd0*/  ISETP.GT.AND P1, PT, R88, 0x79, PT ;  /* 0x000000795800780c */ /* 0x000fe40003f24270 */
[----:B------:R-:W-:-:S03]  /*3fe0*/  FMNMX.FTZ R73, R71, R10, !PT ;  /* 0x0000000a47497209 */ /* 0x000fc60007810000 */
[----:B------:R-:W1:Y:S01]  /*3ff0*/  MUFU.EX2 R54, R54 ;  /* 0x0000003600367308 */ /* 0x000e620000000800 */
[----:B0-----:R-:W-:Y:S02]  /*4000*/  FSEL R72, R85, -INF , P1 ;  /* 0xff80000055487808 */ /* 0x001fe40000800000 */
[----:B------:R-:W-:-:S04]  /*4010*/  FMNMX.FTZ R73, R44, R73, !PT ;  /* 0x000000492c497209 */ /* 0x000fc80007810000 */
[----:B------:R-:W-:Y:S01]  /*4020*/  FMNMX.FTZ R73, R72, R73, !PT ;  /* 0x0000004948497209 */ /* 0x000fe20007810000 */
[----:B------:R-:W0:Y:S04]  /*4030*/  MUFU.EX2 R2, R2 ;  /* 0x0000000200027308 */ /* 0x000e280000000800 */
[----:B------:R-:W2:Y:S04]  /*4040*/  SHFL.BFLY PT, R10, R73, 0x2, 0x1f ;  /* 0x0c401f00490a7f89 */ /* 0x000ea800000e0000 */
[----:B------:R-:W3:Y:S08]  /*4050*/  MUFU.EX2 R155, R155 ;  /* 0x0000009b009b7308 */ /* 0x000ef00000000800 */
[----:B------:R-:W-:Y:S08]  /*4060*/  MUFU.EX2 R12, R12 ;  /* 0x0000000c000c7308 */ /* 0x000ff00000000800 */
[----:B------:R-:W-:Y:S01]  /*4070*/  MUFU.EX2 R157, R157 ;  /* 0x0000009d009d7308 */ /* 0x000fe20000000800 */
[----:B--2---:R-:W-:-:S07]  /*4080*/  FMNMX.FTZ R39, R73, R10, !PT ;  /* 0x0000000a49277209 */ /* 0x004fce0007810000 */
[----:B------:R-:W-:Y:S01]  /*4090*/  MUFU.EX2 R14, R14 ;  /* 0x0000000e000e7308 */ /* 0x000fe20000000800 */
[----:B------:R-:W2:Y:S07]  /*40a0*/  SHFL.BFLY PT, R10, R39, 0x1, 0x1f ;  /* 0x0c201f00270a7f89 */ /* 0x000eae00000e0000 */
[----:B------:R-:W-:Y:S08]  /*40b0*/  MUFU.EX2 R9, R9 ;  /* 0x0000000900097308 */ /* 0x000ff00000000800 */
[----:B------:R-:W-:Y:S08]  /*40c0*/  MUFU.EX2 R24, R24 ;  /* 0x0000001800187308 */ /* 0x000ff00000000800 */
[----:B------:R-:W-:Y:S01]  /*40d0*/  MUFU.EX2 R159, R159 ;  /* 0x0000009f009f7308 */ /* 0x000fe20000000800 */
[----:B--2---:R-:W-:-:S04]  /*40e0*/  FMNMX.FTZ R10, R39, R10, !PT ;  /* 0x0000000a270a7209 */ /* 0x004fc80007810000 */
        /* <DEDUP_REMOVED lines=14> */
[----:B------:R-:W-:Y:S01]  /*41d0*/  FFMA.FTZ R21, R27, UR10, -R34 ;  /* 0x0000000a1b157c23 */ /* 0x000fe20008010822 */
[----:B-1----:R-:W-:-:S01]  /*41e0*/  FADD.FTZ R27, R153, R54 ;  /* 0x00000036991b7221 */ /* 0x002fc20000010000 */
[--C-:B------:R-:W-:Y:S01]  /*41f0*/  FFMA.FTZ R65, R65, UR10, -R34.reuse ;  /* 0x0000000a41417c23 */ /* 0x100fe20008010822 */
[----:B------:R-:W-:-:S01]  /*4200*/  FFMA.FTZ R156, R56, UR10, -R34 ;  /* 0x0000000a389c7c23 */ /* 0x000fc20008010822 */
[----:B------:R-:W1:Y:S01]  /*4210*/  MUFU.EX2 R37, R37 ;  /* 0x0000002500257308 */ /* 0x000e620000000800 */
[----:B0-----:R-:W-:-:S01]  /*4220*/  FADD.FTZ R62, R2, R27 ;  /* 0x0000001b023e7221 */ /* 0x001fc20000010000 */
[--C-:B------:R-:W-:Y:S01]  /*4230*/  FFMA.FTZ R13, R13, UR10, -R34.reuse ;  /* 0x0000000a0d0d7c23 */ /* 0x100fe20008010822 */
[----:B------:R-:W-:-:S01]  /*4240*/  FFMA.FTZ R160, R51, UR10, -R34 ;  /* 0x0000000a33a07c23 */ /* 0x000fc20008010822 */
[----:B------:R-:W-:Y:S01]  /*4250*/  FFMA.FTZ R55, R55, UR10, -R34 ;  /* 0x0000000a37377c23 */ /* 0x000fe20008010822 */
[----:B------:R-:W-:-:S01]  /*4260*/  FADD.FTZ R62, R3, R62 ;  /* 0x0000003e033e7221 */ /* 0x000fc20000010000 */
[--C-:B------:R-:W-:Y:S01]  /*4270*/  FFMA.FTZ R158, R53, UR10, -R34.reuse ;  /* 0x0000000a359e7c23 */ /* 0x100fe20008010822 */
[----:B------:R-:W-:-:S01]  /*4280*/  FFMA.FTZ R25, R25, UR10, -R34 ;  /* 0x0000000a19197c23 */ /* 0x000fc20008010822 */
[----:B------:R-:W0:Y:S01]  /*4290*/  MUFU.EX2 R41, R41 ;  /* 0x0000002900297308 */ /* 0x000e220000000800 */
[----:B---3--:R-:W-:-:S01]  /*42a0*/  FADD.FTZ R51, R155, R62 ;  /* 0x0000003e9b337221 */ /* 0x008fc20000010000 */
[--C-:B------:R-:W-:Y:S01]  /*42b0*/  FFMA.FTZ R52, R52, UR10, -R34.reuse ;  /* 0x0000000a34347c23 */ /* 0x100fe20008010822 */
[----:B------:R-:W-:-:S01]  /*42c0*/  FFMA.FTZ R50, R50, UR10, -R34 ;  /* 0x0000000a32327c23 */ /* 0x000fc20008010822 */
[----:B------:R-:W-:Y:S01]  /*42d0*/  FFMA.FTZ R67, R67, UR10, -R34 ;  /* 0x0000000a43437c23 */ /* 0x000fe20008010822 */
[----:B------:R-:W-:-:S01]  /*42e0*/  FADD.FTZ R64, R8, R51 ;  /* 0x0000003308407221 */ /* 0x000fc20000010000 */
[--C-:B------:R-:W-:Y:S01]  /*42f0*/  FFMA.FTZ R69, R69, UR10, -R34.reuse ;  /* 0x0000000a45457c23 */ /* 0x100fe20008010822 */
[----:B------:R-:W-:-:S01]  /*4300*/  FFMA.FTZ R162, R66, UR10, -R34 ;  /* 0x0000000a42a27c23 */ /* 0x000fc20008010822 */
[----:B------:R-:W2:Y:S01]  /*4310*/  MUFU.EX2 R42, R42 ;  /* 0x0000002a002a7308 */ /* 0x000ea20000000800 */
[----:B-1----:R-:W-:-:S01]  /*4320*/  FADD.FTZ R60, R152, R37 ;  /* 0x00000025983c7221 */ /* 0x002fc20000010000 */
[--C-:B------:R-:W-:Y:S01]  /*4330*/  FFMA.FTZ R48, R48, UR10, -R34.reuse ;  /* 0x0000000a30307c23 */ /* 0x100fe20008010822 */
[----:B------:R-:W-:-:S01]  /*4340*/  FFMA.FTZ R47, R47, UR10, -R34 ;  /* 0x0000000a2f2f7c23 */ /* 0x000fc20008010822 */
[--C-:B------:R-:W-:Y:S01]  /*4350*/  FFMA.FTZ R68, R68, UR10, -R34.reuse ;  /* 0x0000000a44447c23 */ /* 0x100fe20008010822 */
[----:B------:R-:W-:-:S01]  /*4360*/  FFMA.FTZ R49, R49, UR10, -R34 ;  /* 0x0000000a31317c23 */ /* 0x000fc20008010822 */
[--C-:B------:R-:W-:Y:S01]  /*4370*/  FFMA.FTZ R46, R46, UR10, -R34.reuse ;  /* 0x0000000a2e2e7c23 */ /* 0x100fe20008010822 */
[----:B------:R-:W-:-:S01]  /*4380*/  FFMA.FTZ R70, R70, UR10, -R34 ;  /* 0x0000000a46467c23 */ /* 0x000fc20008010822 */
[----:B------:R-:W1:Y:S01]  /*4390*/  MUFU.EX2 R154, R154 ;  /* 0x0000009a009a7308 */ /* 0x000e620000000800 */
[----:B0-----:R-:W-:-:S01]  /*43a0*/  FADD.FTZ R27, R41, R60 ;  /* 0x0000003c291b7221 */ /* 0x001fc20000010000 */
[--C-:B------:R-:W-:Y:S01]  /*43b0*/  FFMA.FTZ R71, R71, UR10, -R34.reuse ;  /* 0x0000000a47477c23 */ /* 0x100fe20008010822 */
[----:B------:R-:W-:-:S05]  /*43c0*/  FFMA.FTZ R44, R44, UR10, -R34 ;  /* 0x0000000a2c2c7c23 */ /* 0x000fca0008010822 */
[----:B------:R-:W0:Y:S01]  /*43d0*/  MUFU.EX2 R39, R39 ;  /* 0x0000002700277308 */ /* 0x000e220000000800 */
[----:B--2---:R-:W-:-:S01]  /*43e0*/  FADD.FTZ R27, R42, R27 ;  /* 0x0000001b2a1b7221 */ /* 0x004fc20000010000 */
[----:B------:R-:W-:-:S04]  /*43f0*/  F2FP.SATFINITE.E4M3.F32.PACK_AB_MERGE_C R41, R42, R41, RZ ;  /* 0x000000292a29723e */ /* 0x000fc800048070ff */
[----:B------:R-:W-:Y:S02]  /*4400*/  F2FP.SATFINITE.E4M3.F32.PACK_AB_MERGE_C R152, R37, R152, R41 ;  /* 0x000000982598723e */ /* 0x000fe40004807029 */
[----:B------:R-:W2:Y:S01]  /*4410*/  MUFU.EX2 R57, R57 ;  /* 0x0000003900397308 */ /* 0x000ea20000000800 */
[----:B-1----:R-:W-:-:S01]  /*4420*/  FADD.FTZ R62, R154, R27 ;  /* 0x0000001b9a3e7221 */ /* 0x002fc20000010000 */
[----:B------:R-:W-:-:S06]  /*4430*/  FADD.FTZ R27, R7, R64 ;  /* 0x00000040071b7221 */ /* 0x000fcc0000010000 */
[----:B------:R-:W1:Y:S01]  /*4440*/  MUFU.EX2 R58, R65 ;  /* 0x00000041003a7308 */ /* 0x000e620000000800 */
[----:B0-----:R-:W-:-:S07]  /*4450*/  FADD.FTZ R62, R39, R62 ;  /* 0x0000003e273e7221 */ /* 0x001fce0000010000 */
[----:B------:R-:W0:Y:S01]  /*4460*/  MUFU.EX2 R156, R156 ;  /* 0x0000009c009c7308 */ /* 0x000e220000000800 */
[----:B--2---:R-:W-:-:S01]  /*4470*/  FADD.FTZ R51, R57, R62 ;  /* 0x0000003e39337221 */ /* 0x004fc20000010000 */
[----:B------:R-:W-:-:S04]  /*4480*/  FADD.FTZ R62, R12, R27 ;  /* 0x0000001b0c3e7221 */ /* 0x000fc80000010000 */
[----:B------:R-:W-:Y:S02]  /*4490*/  FADD.FTZ R53, R157, R62 ;  /* 0x0000003e9d357221 */ /* 0x000fe40000010000 */
[----:B------:R-:W2:Y:S01]  /*44a0*/  MUFU.EX2 R13, R13 ;  /* 0x0000000d000d7308 */ /* 0x000ea20000000800 */
[----:B-1----:R-:W-:-:S01]  /*44b0*/  FADD.FTZ R51, R58, R51 ;  /* 0x000000333a337221 */ /* 0x002fc20000010000 */
[----:B------:R-:W-:Y:S01]  /*44c0*/  FADD.FTZ R64, R14, R53 ;  /* 0x000000350e407221 */ /* 0x000fe20000010000 */
[----:B------:R-:W-:-:S04]  /*44d0*/  F2FP.SATFINITE.E4M3.F32.PACK_AB_MERGE_C R57, R58, R57, RZ ;  /* 0x000000393a39723e */ /* 0x000fc800048070ff */
[----:B------:R-:W-:Y:S01]  /*44e0*/  F2FP.SATFINITE.E4M3.F32.PACK_AB_MERGE_C R154, R39, R154, R57 ;  /* 0x0000009a279a723e */ /* 0x000fe20004807039 */
[----:B------:R-:W1:Y:S01]  /*44f0*/  MUFU.EX2 R43, R43 ;  /* 0x0000002b002b7308 */ /* 0x000e620000000800 */
[----:B0-----:R-:W-:-:S01]  /*4500*/  FADD.FTZ R62, R156, R51 ;  /* 0x000000339c3e7221 */ /* 0x001fc20000010000 */
[----:B------:R-:W-:-:S06]  /*4510*/  FADD.FTZ R51, R9, R64 ;  /* 0x0000004009337221 */ /* 0x000fcc0000010000 */
        /* <DEDUP_REMOVED lines=8> */
[----:B------:R-:W0:Y:S08]  /*45a0*/  MUFU.EX2 R11, R11 ;  /* 0x0000000b000b7308 */ /* 0x000e300000000800 */
[----:B------:R-:W3:Y:S08]  /*45b0*/  MUFU.EX2 R25, R25 ;  /* 0x0000001900197308 */ /* 0x000ef00000000800 */
[----:B------:R-:W4:Y:S08]  /*45c0*/  MUFU.EX2 R28, R28 ;  /* 0x0000001c001c7308 */ /* 0x000f300000000800 */
[----:B------:R5:W-:Y:S08]  /*45d0*/  MUFU.EX2 R27, R50 ;  /* 0x00000032001b7308 */ /* 0x000bf00000000800 */
[----:B------:R-:W4:Y:S01]  /*45e0*/  MUFU.EX2 R52, R52 ;  /* 0x0000003400347308 */ /* 0x000f220000000800 */
[----:B-----5:R-:W-:-:S01]  /*45f0*/  FADD.FTZ R50, R24, R51 ;  /* 0x0000003318327221 */ /* 0x020fc20000010000 */
[----:B------:R-:W-:-:S03]  /*4600*/  F2FP.SATFINITE.E4M3.F32.PACK_AB_MERGE_C R24, R24, R9, RZ ;  /* 0x000000091818723e */ /* 0x000fc600048070ff */
[----:B------:R-:W-:Y:S01]  /*4610*/  FADD.FTZ R55, R159, R50 ;  /* 0x000000329f377221 */ /* 0x000fe20000010000 */
[----:B--2---:R-:W-:-:S01]  /*4620*/  FADD.FTZ R50, R158, R53 ;  /* 0x000000359e327221 */ /* 0x004fc20000010000 */
[----:B------:R-:W-:Y:S01]  /*4630*/  F2FP.SATFINITE.E4M3.F32.PACK_AB_MERGE_C R157, R14, R157, R24 ;  /* 0x0000009d0e9d723e */ /* 0x000fe20004807018 */
[----:B------:R-:W2:Y:S01]  /*4640*/  MUFU.EX2 R161, R161 ;  /* 0x000000a100a17308 */ /* 0x000ea20000000800 */
[----:B------:R-:W-:-:S01]  /*4650*/  FADD.FTZ R62, R20, R55 ;  /* 0x00000037143e7221 */ /* 0x000fc20000010000 */
[----:B-1----:R-:W-:-:S03]  /*4660*/  FADD.FTZ R50, R15, R50 ;  /* 0x000000320f327221 */ /* 0x002fc60000010000 */
[----:B0-----:R-:W-:Y:S01]  /*4670*/  FADD.FTZ R55, R11, R62 ;  /* 0x0000003e0b377221 */ /* 0x001fe20000010000 */
[----:B---3--:R-:W-:-:S01]  /*4680*/  FADD.FTZ R53, R25, R50 ;  /* 0x0000003219357221 */ /* 0x008fc20000010000 */
[C---:B----4-:R-:W-:Y:S01]  /*4690*/  F2FP.SATFINITE.E4M3.F32.PACK_AB_MERGE_C R11, R28.reuse, R11, RZ ;  /* 0x0000000b1c0b723e */ /* 0x050fe200048070ff */
[----:B------:R-:W0:Y:S01]  /*46a0*/  MUFU.EX2 R160, R160 ;  /* 0x000000a000a07308 */ /* 0x000e220000000800 */
[----:B------:R-:W-:-:S01]  /*46b0*/  FADD.FTZ R50, R28, R55 ;  /* 0x000000371c327221 */ /* 0x000fc20000010000 */
[C---:B------:R-:W-:Y:S01]  /*46c0*/  FADD.FTZ R53, R52.reuse, R53 ;  /* 0x0000003534357221 */ /* 0x040fe20000010000 */
[----:B------:R-:W-:Y:S02]  /*46d0*/  F2FP.SATFINITE.E4M3.F32.PACK_AB_MERGE_C R25, R52, R25, RZ ;  /* 0x000000193419723e */ /* 0x000fe400048070ff */
[----:B------:R-:W-:Y:S02]  /*46e0*/  F2FP.SATFINITE.E4M3.F32.PACK_AB_MERGE_C R159, R20, R159, R11 ;  /* 0x0000009f149f723e */ /* 0x000fe4000480700b */
[----:B------:R-:W-:Y:S01]  /*46f0*/  F2FP.SATFINITE.E4M3.F32.PACK_AB_MERGE_C R158, R15, R158, R25 ;  /* 0x0000009e0f9e723e */ /* 0x000fe20004807019 */
[----:B------:R-:W1:Y:S01]  /*4700*/  MUFU.EX2 R26, R26 ;  /* 0x0000001a001a7308 */ /* 0x000e620000000800 */
[----:B--2---:R-:W-:-:S07]  /*4710*/  FADD.FTZ R55, R161, R50 ;  /* 0x00000032a1377221 */ /* 0x004fce0000010000 */
[----:B------:R-:W2:Y:S01]  /*4720*/  MUFU.EX2 R21, R21 ;  /* 0x0000001500157308 */ /* 0x000ea20000000800 */
[----:B0-----:R-:W-:-:S07]  /*4730*/  FADD.FTZ R50, R160, R53 ;  /* 0x00000035a0327221 */ /* 0x001fce0000010000 */
[----:B------:R-:W0:Y:S01]  /*4740*/  MUFU.EX2 R31, R31 ;  /* 0x0000001f001f7308 */ /* 0x000e220000000800 */
[----:B-1----:R-:W-:-:S01]  /*4750*/  FADD.FTZ R64, R26, R55 ;  /* 0x000000371a407221 */ /* 0x002fc20000010000 */
[----:B------:R-:W-:-:S04]  /*4760*/  F2FP.SATFINITE.E4M3.F32.PACK_AB_MERGE_C R55, R3, R2, RZ ;  /* 0x000000020337723e */ /* 0x000fc800048070ff */
[----:B------:R-:W-:Y:S02]  /*4770*/  F2FP.SATFINITE.E4M3.F32.PACK_AB_MERGE_C R153, R54, R153, R55 ;  /* 0x000000993699723e */ /* 0x000fe40004807037 */
[----:B------:R-:W-:Y:S01]  /*4780*/  MUFU.EX2 R67, R67 ;  /* 0x0000004300437308 */ /* 0x000fe20000000800 */
[----:B--2---:R-:W-:-:S01]  /*4790*/  FADD.FTZ R62, R21, R50 ;  /* 0x00000032153e7221 */ /* 0x004fc20000010000 */
[--C-:B------:R-:W-:Y:S01]  /*47a0*/  FFMA.FTZ R50, R45, UR10, -R34.reuse ;  /* 0x0000000a2d327c23 */ /* 0x100fe20008010822 */
[----:B------:R-:W-:-:S05]  /*47b0*/  FFMA.FTZ R34, R72, UR10, -R34 ;  /* 0x0000000a48227c23 */ /* 0x000fca0008010822 */
[----:B------:R-:W1:Y:S01]  /*47c0*/  MUFU.EX2 R74, R74 ;  /* 0x0000004a004a7308 */ /* 0x000e620000000800 */
[----:B0-----:R-:W-:-:S07]  /*47d0*/  FADD.FTZ R53, R31, R64 ;  /* 0x000000401f357221 */ /* 0x001fce0000010000 */
[----:B------:R-:W0:Y:S08]  /*47e0*/  MUFU.EX2 R60, R69 ;  /* 0x00000045003c7308 */ /* 0x000e300000000800 */
[----:B------:R-:W2:Y:S01]  /*47f0*/  MUFU.EX2 R163, R163 ;  /* 0x000000a300a37308 */ /* 0x000ea20000000800 */
[----:B-1----:R-:W-:-:S04]  /*4800*/  F2FP.SATFINITE.E4M3.F32.PACK_AB_MERGE_C R31, R74, R31, RZ ;  /* 0x0000001f4a1f723e */ /* 0x002fc800048070ff */
[----:B------:R-:W-:-:S03]  /*4810*/  F2FP.SATFINITE.E4M3.F32.PACK_AB_MERGE_C R161, R26, R161, R31 ;  /* 0x000000a11aa1723e */ /* 0x000fc6000480701f */
[----:B------:R-:W1:Y:S08]  /*4820*/  MUFU.EX2 R162, R162 ;  /* 0x000000a200a27308 */ /* 0x000e700000000800 */
[----:B------:R-:W3:Y:S08]  /*4830*/  MUFU.EX2 R40, R40 ;  /* 0x0000002800287308 */ /* 0x000ef00000000800 */
[----:B------:R-:W4:Y:S08]  /*4840*/  MUFU.EX2 R35, R35 ;  /* 0x0000002300237308 */ /* 0x000f300000000800 */
[----:B------:R-:W5:Y:S08]  /*4850*/  MUFU.EX2 R48, R48 ;  /* 0x0000003000307308 */ /* 0x000f700000000800 */
[----:B------:R0:W-:Y:S08]  /*4860*/  MUFU.EX2 R164, R47 ;  /* 0x0000002f00a47308 */ /* 0x0001f00000000800 */
[----:B------:R-:W5:Y:S01]  /*4870*/  MUFU.EX2 R76, R76 ;  /* 0x0000004c004c7308 */ /* 0x000f620000000800 */
[----:B0-----:R-:W-:-:S01]  /*4880*/  FADD.FTZ R47, R67, R62 ;  /* 0x0000003e432f7221 */ /* 0x001fc20000010000 */
[----:B------:R-:W-:-:S03]  /*4890*/  FADD.FTZ R62, R74, R53 ;  /* 0x000000354a3e7221 */ /* 0x000fc60000010000 */
[----:B------:R-:W-:Y:S01]  /*48a0*/  FADD.FTZ R47, R60, R47 ;  /* 0x0000002f3c2f7221 */ /* 0x000fe20000010000 */
[----:B--2---:R-:W-:-:S01]  /*48b0*/  FADD.FTZ R53, R163, R62 ;  /* 0x0000003ea3357221 */ /* 0x004fc20000010000 */
[----:B------:R-:W-:Y:S01]  /*48c0*/  F2FP.SATFINITE.E4M3.F32.PACK_AB_MERGE_C R60, R60, R67, RZ ;  /* 0x000000433c3c723e */ /* 0x000fe200048070ff */
[----:B------:R-:W0:Y:S01]  /*48d0*/  MUFU.EX2 R51, R68 ;  /* 0x0000004400337308 */ /* 0x000e220000000800 */
[----:B-1----:R-:W-:-:S01]  /*48e0*/  FADD.FTZ R2, R162, R47 ;  /* 0x0000002fa2027221 */ /* 0x002fc20000010000 */
[----:B---3--:R-:W-:Y:S01]  /*48f0*/  FADD.FTZ R62, R40, R53 ;  /* 0x00000035283e7221 */ /* 0x008fe20000010000 */
[----:B------:R-:W-:Y:S02]  /*4900*/  F2FP.SATFINITE.E4M3.F32.PACK_AB_MERGE_C R47, R12, R7, RZ ;  /* 0x000000070c2f723e */ /* 0x000fe400048070ff */
[----:B------:R-:W-:Y:S01]  /*4910*/  FADD.FTZ R3, R27, R2 ;  /* 0x000000021b037221 */ /* 0x000fe20000010000 */
[----:B----4-:R-:W-:-:S01]  /*4920*/  FADD.FTZ R7, R35, R62 ;  /* 0x0000003e23077221 */ /* 0x010fc20000010000 */
[----:B------:R-:W-:Y:S01]  /*4930*/  F2FP.SATFINITE.E4M3.F32.PACK_AB_MERGE_C R155, R8, R155, R47 ;  /* 0x0000009b089b723e */ /* 0x000fe2000480702f */
[----:B------:R-:W1:Y:S01]  /*4940*/  MUFU.EX2 R165, R165 ;  /* 0x000000a500a57308 */ /* 0x000e620000000800 */
[----:B-----5:R-:W-:-:S01]  /*4950*/  FADD.FTZ R2, R48, R3 ;  /* 0x0000000330027221 */ /* 0x020fc20000010000 */
[C---:B------:R-:W-:Y:S01]  /*4960*/  FADD.FTZ R12, R76.reuse, R7 ;  /* 0x000000074c0c7221 */ /* 0x040fe20000010000 */
[----:B------:R-:W-:-:S02]  /*4970*/  F2FP.SATFINITE.E4M3.F32.PACK_AB_MERGE_C R35, R76, R35, RZ ;  /* 0x000000234c23723e */ /* 0x000fc400048070ff */
[----:B------:R-:W-:Y:S02]  /*4980*/  F2FP.SATFINITE.E4M3.F32.PACK_AB_MERGE_C R160, R21, R160, R60 ;  /* 0x000000a015a0723e */ /* 0x000fe4000480703c */
[----:B------:R-:W-:Y:S01]  /*4990*/  F2FP.SATFINITE.E4M3.F32.PACK_AB_MERGE_C R163, R40, R163, R35 ;  /* 0x000000a328a3723e */ /* 0x000fe20004807023 */
[----:B------:R-:W2:Y:S01]  /*49a0*/  MUFU.EX2 R49, R49 ;  /* 0x0000003100317308 */ /* 0x000ea20000000800 */
[----:B0-----:R-:W-:-:S01]  /*49b0*/  FADD.FTZ R2, R51, R2 ;  /* 0x0000000233027221 */ /* 0x001fc20000010000 */
[----:B------:R-:W-:-:S04]  /*49c0*/  F2FP.SATFINITE.E4M3.F32.PACK_AB_MERGE_C R48, R51, R48, RZ ;  /* 0x000000303330723e */ /* 0x000fc800048070ff */
[----:B------:R-:W-:Y:S02]  /*49d0*/  F2FP.SATFINITE.E4M3.F32.PACK_AB_MERGE_C R162, R27, R162, R48 ;  /* 0x000000a21ba2723e */ /* 0x000fe40004807030 */
[----:B------:R-:W0:Y:S01]  /*49e0*/  MUFU.EX2 R38, R38 ;  /* 0x0000002600267308 */ /* 0x000e220000000800 */
[----:B-1----:R-:W-:-:S07]  /*49f0*/  FADD.FTZ R7, R165, R12 ;  /* 0x0000000ca5077221 */ /* 0x002fce0000010000 */
[----:B------:R-:W1:Y:S01]  /*4a00*/  MUFU.EX2 R33, R33 ;  /* 0x0000002100217308 */ /* 0x000e620000000800 */
[----:B--2---:R-:W-:-:S04]  /*4a10*/  FADD.FTZ R3, R49, R2 ;  /* 0x0000000231037221 */ /* 0x004fc80000010000 */
[----:B------:R-:W-:-:S03]  /*4a20*/  FADD.FTZ R3, R164, R3 ;  /* 0x00000003a4037221 */ /* 0x000fc60000010000 */
        /* <DEDUP_REMOVED lines=26> */
[C---:B--2---:R-:W-:Y:S01]  /*4bd0*/  F2FP.SATFINITE.E4M3.F32.PACK_AB_MERGE_C R29, R30.reuse, R29, RZ ;  /* 0x0000001d1e1d723e */ /* 0x044fe200048070ff */
[----:B------:R-:W-:-:S03]  /*4be0*/  FADD.FTZ R2, R30, R9 ;  /* 0x000000091e027221 */ /* 0x000fc60000010000 */
[----:B------:R-:W-:Y:S02]  /*4bf0*/  F2FP.SATFINITE.E4M3.F32.PACK_AB_MERGE_C R167, R32, R167, R29 ;  /* 0x000000a720a7723e */ /* 0x000fe4000480701d */
[C---:B0-----:R-:W-:Y:S01]  /*4c00*/  F2FP.SATFINITE.E4M3.F32.PACK_AB_MERGE_C R44, R3.reuse, R44, RZ ;  /* 0x0000002c032c723e */ /* 0x041fe200048070ff */
[----:B------:R-:W-:-:S03]  /*4c10*/  FADD.FTZ R3, R3, R12 ;  /* 0x0000000c03037221 */ /* 0x000fc60000010000 */
[----:B------:R-:W-:Y:S01]  /*4c20*/  F2FP.SATFINITE.E4M3.F32.PACK_AB_MERGE_C R166, R71, R50, R44 ;  /* 0x0000003247a6723e */ /* 0x000fe2000480702c */
[----:B------:R-:W-:Y:S06]  /*4c30*/  @!P0 BRA `(.L_x_2779) ;  /* 0x0000000000048947 */ /* 0x000fec0003800000 */
[----:B------:R-:W-:Y:S01]  /*4c40*/  BPT.TRAP 0x1 ;  /* 0x000000040000795c */ /* 0x000fe20000300000 */
.L_x_2779:
[----:B------:R0:W1:Y:S01]  /*4c50*/  SYNCS.PHASECHK.TRANS64.TRYWAIT P1, [UR57+0x38850], R6 ;  /* 0x03885006ff0075a7 */ /* 0x0000620008020179 */
[----:B------:R-:W-:Y:S05]  /*4c60*/  @!P0 BRA `(.L_x_2780) ;  /* 0x0000000000048947 */ /* 0x000fea0003800000 */
[----:B------:R-:W-:Y:S01]  /*4c70*/  BPT.TRAP 0x1 ;  /* 0x000000040000795c */ /* 0x000fe20000300000 */
.L_x_2780:
[----:B-1----:R-:W-:Y:S05]  /*4c80*/  @P1 BRA `(.L_x_2781) ;  /* 0x0000000000081947 */ /* 0x002fea0003800000 */
[----:B------:R-:W1:Y:S02]  /*4c90*/  SYNCS.PHASECHK.TRANS64.TRYWAIT P1, [UR57+0x38850], R6 ;  /* 0x03885006ff0075a7 */ /* 0x000e640008020179 */
[----:B-1----:R-:W-:Y:S05]  /*4ca0*/  @!P1 BRA `(.L_x_2782) ;  /* 0x0000014c00089947 */ /* 0x002fea0003800000 */
.L_x_2781:
        /* <DEDUP_REMOVED lines=31> */
.L_x_2783:
[----:B------:R-:W-:Y:S01]  /*4ea0*/  UISETP.NE.AND UP0, UPT, UR51, URZ, UPT ;  /* 0x0000003f3300728c */ /* 0x000fe2000bf05270 */
[----:B------:R-:W-:Y:S01]  /*4eb0*/  UMOV UR11, UR39 ;  /* 0x00000027000b7c82 */ /* 0x000fe20008000000 */
[----:B------:R-:W-:Y:S02]  /*4ec0*/  UIADD3 UR59, UR56, -0x2, URZ ;  /* 0xfffffffe383b7890 */ /* 0x000fe4000fffe03f */
[----:B------:R-:W-:-:S04]  /*4ed0*/  UIADD3 UR57, UR57, 0x38860, URZ ;  /* 0x0003886039397890 */ /* 0x000fc8000fffe03f */
[----:B------:R-:W-:-:S03]  /*4ee0*/  UPRMT UR57, UR53, 0x654, UR57 ;  /* 0x0000065435397896 */ /* 0x000fc60008000039 */
[----:B------:R-:W-:Y:S01]  /*4ef0*/  @UP0 ULDC UR6, c[0x0][0x44c] ;  /* 0x0001130000060ab9 */ /* 0x000fe20000000800 */
[----:B------:R-:W-:Y:S01]  /*4f00*/  @UP0 ULDC UR14, c[0x0][0x450] ;  /* 0x00011400000e0ab9 */ /* 0x000fe20000000800 */
[----:B------:R-:W-:-:S04]  /*4f10*/  UIMAD.WIDE.U32 UR6, UR39, UR6, URZ ;  /* 0x00000006270672a5 */ /* 0x000fc8000f8e003f */
[----:B------:R-:W-:Y:S01]  /*4f20*/  @UP0 USHF.R.U32.HI UR11, URZ, UR14, UR7 ;  /* 0x0000000e3f0b0299 */ /* 0x000fe20008011607 */
[----:B------:R-:W-:Y:S03]  /*4f30*/  SYNCS.ARRIVE.TRANS64.RED.A1T0 RZ, [UR57], RZ ;  /* 0x000000ffffff79a7 */ /* 0x000fe60008100439 */
[----:B------:R-:W-:-:S04]  /*4f40*/  UIADD3 UR6, UR11, UR48, -UR50 ;  /* 0x000000300b067290 */ /* 0x000fc8000fffe832 */
        /* <DEDUP_REMOVED lines=8> */
[----:B-1----:R-:W-:Y:S01]  /*4fd0*/  IMAD.MOV.U32 R7, RZ, RZ, R170 ;  /* 0x000000ffff077224 */ /* 0x002fe200078e00aa */
[----:B------:R-:W-:Y:S01]  /*4fe0*/  ULDC UR53, c[0x0][0x988] ;  /* 0x0002620000357ab9 */ /* 0x000fe20000000800 */
[----:B0-----:R-:W-:-:S07]  /*4ff0*/  IMAD.MOV.U32 R6, RZ, RZ, R10 ;  /* 0x000000ffff067224 */ /* 0x001fce00078e000a */
.L_x_2795:
[----:B------:R-:W-:-:S04]  /*5000*/  UIADD3 UR44, UR44, 0x1, URZ ;  /* 0x000000012c2c7890 */ /* 0x000fc8000fffe03f */
[----:B------:R-:W-:-:S04]  /*5010*/  UISETP.NE.AND UP0, UPT, UR44, 0x2, UPT ;  /* 0x000000022c00788c */ /* 0x000fc8000bf05270 */
[----:B------:R-:W-:Y:S02]  /*5020*/  USEL UR6, URZ, 0x1, UP0 ;  /* 0x000000013f067887 */ /* 0x000fe40008000000 */
[----:B------:R-:W-:Y:S02]  /*5030*/  USEL UR44, UR44, URZ, UP0 ;  /* 0x0000003f2c2c7287 */ /* 0x000fe40008000000 */
[----:B------:R-:W-:Y:S01]  /*5040*/  ULOP3.LUT UR45, UR45, UR6, URZ, 0x3c, !UPT ;  /* 0x000000062d2d7292 */ /* 0x000fe2000f8e3c3f */
[----:B------:R-:W-:Y:S11]  /*5050*/  @!P0 BRA `(.L_x_2785) ;  /* 0x0000000000048947 */ /* 0x000ff60003800000 */
[----:B------:R-:W-:Y:S01]  /*5060*/  BPT.TRAP 0x1 ;  /* 0x000000040000795c */ /* 0x000fe20000300000 */
.L_x_2785:
[----:B------:R-:W0:Y:S01]  /*5070*/  S2UR UR57, SR_CgaCtaId ;  /* 0x00000000003979c3 */ /* 0x000e220000008800 */
[----:B------:R-:W-:Y:S01]  /*5080*/  UMOV UR6, 0x400 ;  /* 0x0000040000067882 */ /* 0x000fe20000000000 */
[----:B------:R-:W-:-:S05]  /*5090*/  IMAD.U32 R5, RZ, RZ, UR45 ;  /* 0x0000002dff057e24 */ /* 0x000fca000f8e00ff */
[----:B------:R-:W-:Y:S01]  /*50a0*/  SHF.L.U32 R5, R5, 0x1f, RZ ;  /* 0x0000001f05057819 */ /* 0x000fe200000006ff */
[----:B0-----:R-:W-:-:S04]  /*50b0*/  ULEA UR6, UR57, UR6, 0x18 ;  /* 0x0000000639067291 */ /* 0x001fc8000f8ec03f */
[----:B------:R-:W-:-:S09]  /*50c0*/  ULEA UR56, UR44, UR6, 0x3 ;  /* 0x000000062c387291 */ /* 0x000fd2000f8e183f */
[----:B------:R0:W1:Y:S01]  /*50d0*/  SYNCS.PHASECHK.TRANS64.TRYWAIT P1, [UR56+0x38830], R5 ;  /* 0x03883005ff0075a7 */ /* 0x0000620008020178 */
[----:B------:R-:W-:Y:S05]  /*50e0*/  @!P0 BRA `(.L_x_2786) ;  /* 0x0000000000048947 */ /* 0x000fea0003800000 */
[----:B------:R-:W-:Y:S01]  /*50f0*/  BPT.TRAP 0x1 ;  /* 0x000000040000795c */ /* 0x000fe20000300000 */
.L_x_2786:
[----:B-1----:R-:W-:Y:S05]  /*5100*/  @P1 BRA `(.L_x_2787) ;  /* 0x0000000000081947 */ /* 0x002fea0003800000 */
[----:B------:R-:W1:Y:S02]  /*5110*/  SYNCS.PHASECHK.TRANS64.TRYWAIT P1, [UR56+0x38830], R5 ;  /* 0x03883005ff0075a7 */ /* 0x000e640008020178 */
[----:B-1----:R-:W-:Y:S05]  /*5120*/  @!P1 BRA `(.L_x_2788) ;  /* 0x0000014800009947 */ /* 0x002fea0003800000 */
.L_x_2787:
[----:B------:R-:W-:Y:S01]  /*5130*/  ULEA UR34, UR44, UR49, 0xb ;  /* 0x000000312c227291 */ /* 0x000fe2000f8e583f */
[----:B------:R-:W-:Y:S01]  /*5140*/  WARPGROUP.ARRIVE ;  /* 0x00000000000079c5 */ /* 0x000fe20000000000 */
[----:B------:R-:W-:Y:S01]  /*5150*/  UMOV UR35, 0x40000040 ;  /* 0x4000004000237882 */ /* 0x000fe20000000000 */
[----:B------:R-:W-:Y:S01]  /*5160*/  UMOV UR7, 0x40000040 ;  /* 0x4000004000077882 */ /* 0x000fe20000000000 */
[----:B------:R-:W-:-:S03]  /*5170*/  UIADD3 UR6, UR34, 0x2, URZ ;  /* 0x0000000222067890 */ /* 0x000fc6000fffe03f */
[----:B-1----:R-:W1:Y:S01]  /*5180*/  S2R R4, SR_TID.X ;  /* 0x0000000000047919 */ /* 0x002e620000002100 */
        /* <DEDUP_REMOVED lines=40> */
.L_x_2789:
[----:B------:R-:W-:Y:S01]  /*5410*/  UISETP.NE.AND UP0, UPT, UR51, URZ, UPT ;  /* 0x0000003f3300728c */ /* 0x000fe2000bf05270 */
[C---:B------:R-:W-:Y:S01]  /*5420*/  FMUL.FTZ R20, R0.reuse, R165 ;  /* 0x000000a500147220 */ /* 0x040fe20000410000 */
[C---:B------:R-:W-:Y:S01]  /*5430*/  FMUL.FTZ R165, R0.reuse, R185 ;  /* 0x000000b900a57220 */ /* 0x040fe20000410000 */
[----:B------:R-:W-:Y:S02]  /*5440*/  VIADD R185, R17, UR39 ;  /* 0x0000002711b97c36 */ /* 0x000fe40008000000 */
[C---:B------:R-:W-:Y:S01]  /*5450*/  FMUL.FTZ R9, R0.reuse, R153 ;  /* 0x0000009900097220 */ /* 0x040fe20000410000 */
[C---:B------:R-:W-:Y:S01]  /*5460*/  FMUL.FTZ R153, R0.reuse, R172 ;  /* 0x000000ac00997220 */ /* 0x040fe20000410000 */
[----:B------:R-:W-:Y:S01]  /*5470*/  PLOP3.LUT P1, PT, PT, PT, UP0, 0x80, 0x0 ;  /* 0x000000000000781c */ /* 0x000fe20003f2f008 */
[C---:B------:R-:W-:Y:S01]  /*5480*/  FMUL.FTZ R12, R0.reuse, R157 ;  /* 0x0000009d000c7220 */ /* 0x040fe20000410000 */
[----:B------:R-:W-:Y:S01]  /*5490*/  PLOP3.LUT P2, PT, PT, PT, UP0, 0x80, 0x0 ;  /* 0x000000000000781c */ /* 0x000fe20003f4f008 */
[C---:B------:R-:W-:Y:S01]  /*54a0*/  FMUL.FTZ R157, R0.reuse, R177 ;  /* 0x000000b1009d7220 */ /* 0x040fe20000410000 */
[C---:B------:R-:W-:Y:S01]  /*54b0*/  FMUL.FTZ R13, R0.reuse, R160 ;  /* 0x000000a0000d7220 */ /* 0x040fe20000410000 */
[----:B------:R-:W-:Y:S01]  /*54c0*/  @UP0 ULDC UR6, c[0x0][0x44c] ;  /* 0x0001130000060ab9 */ /* 0x000fe20000000800 */
[----:B------:R-:W-:Y:S01]  /*54d0*/  FMUL.FTZ R160, R0, R180 ;  /* 0x000000b400a07220 */ /* 0x000fe20000410000 */
[----:B------:R-:W-:-:S02]  /*54e0*/  IMAD.U32 R180, RZ, RZ, UR48 ;  /* 0x00000030ffb47e24 */ /* 0x000fc4000f8e00ff */
[C---:B------:R-:W-:Y:S01]  /*54f0*/  FMUL.FTZ R14, R0.reuse, R161 ;  /* 0x000000a1000e7220 */ /* 0x040fe20000410000 */
[C---:B------:R-:W-:Y:S01]  /*5500*/  FMUL.FTZ R161, R0.reuse, R181 ;  /* 0x000000b500a17220 */ /* 0x040fe20000410000 */
[C---:B------:R-:W-:Y:S01]  /*5510*/  FMUL.FTZ R8, R0.reuse, R152 ;  /* 0x0000009800087220 */ /* 0x040fe20000410000 */
[----:B------:R-:W2:Y:S01]  /*5520*/  MUFU.TANH R9, R9 ;  /* 0x0000000900097308 */ /* 0x000ea20000002400 */
[----:B------:R-:W-:Y:S01]  /*5530*/  FMUL.FTZ R152, R0, R169 ;  /* 0x000000a900987220 */ /* 0x000fe20000410000 */
[----:B------:R-:W-:Y:S01]  /*5540*/  @P1 IMAD.HI.U32 R172, R185, UR6, RZ ;  /* 0x00000006b9ac1c27 */ /* 0x000fe2000f8e00ff */
[----:B------:R-:W-:-:S03]  /*5550*/  @UP0 ULDC UR6, c[0x0][0x450] ;  /* 0x0001140000060ab9 */ /* 0x000fc60000000800 */
[C---:B------:R-:W-:Y:S01]  /*5560*/  FMUL.FTZ R169, R0.reuse, R189 ;  /* 0x000000bd00a97220 */ /* 0x040fe20000410000 */
[C---:B------:R-:W-:Y:S01]  /*5570*/  FMUL.FTZ R10, R0.reuse, R154 ;  /* 0x0000009a000a7220 */ /* 0x040fe20000410000 */
[C---:B------:R-:W-:Y:S01]  /*5580*/  FMUL.FTZ R155, R0.reuse, R155 ;  /* 0x0000009b009b7220 */ /* 0x040fe20000410000 */
[----:B------:R-:W-:Y:S01]  /*5590*/  @P2 SHF.R.U32.HI R185, RZ, UR6, R172 ;  /* 0x00000006ffb92c19 */ /* 0x000fe200080116ac */
[----:B------:R-:W-:Y:S01]  /*55a0*/  UMOV UR6, 0xffffff80 ;  /* 0xffffff8000067882 */ /* 0x000fe20000000000 */
[----:B------:R-:W3:Y:S01]  /*55b0*/  MUFU.TANH R12, R12 ;  /* 0x0000000c000c7308 */ /* 0x000ee20000002400 */
[----:B------:R-:W-:Y:S01]  /*55c0*/  UIMAD UR6, UR59, UR6, 0x1 ;  /* 0x000000013b0674a4 */ /* 0x000fe2000f8e0206 */
[C---:B------:R-:W-:Y:S01]  /*55d0*/  FMUL.FTZ R21, R0.reuse, R168 ;  /* 0x000000a800157220 */ /* 0x040fe20000410000 */
[----:B------:R-:W4:Y:S01]  /*55e0*/  SHFL.IDX PT, R177, R185, RZ, 0x1c1f ;  /* 0x001c1fffb9b17589 */ /* 0x000f2200000e0000 */
[C---:B------:R-:W-:Y:S01]  /*55f0*/  FMUL.FTZ R168, R0.reuse, R188 ;  /* 0x000000bc00a87220 */ /* 0x040fe20000410000 */
[C---:B------:R-:W-:Y:S01]  /*5600*/  FMUL.FTZ R158, R0.reuse, R158 ;  /* 0x0000009e009e7220 */ /* 0x040fe20000410000 */
[----:B------:R-:W-:Y:S01]  /*5610*/  FMUL.FTZ R159, R0, R159 ;  /* 0x0000009f009f7220 */ /* 0x000fe20000410000 */
[----:B------:R-:W-:Y:S01]  /*5620*/  IADD3 R181, R180, UR6, -R16 ;  /* 0x00000006b4b57c10 */ /* 0x000fe2000fffe810 */
[----:B------:R-:W5:Y:S01]  /*5630*/  SHFL.IDX PT, R185, R185, 0x1, 0x1c1f ;  /* 0x003c1f00b9b97f89 */ /* 0x000f6200000e0000 */
[----:B------:R-:W0:Y:S01]  /*5640*/  MUFU.TANH R20, R20 ;  /* 0x0000001400147308 */ /* 0x000e220000002400 */
[C---:B------:R-:W-:Y:S01]  /*5650*/  FMUL.FTZ R162, R0.reuse, R162 ;  /* 0x000000a200a27220 */ /* 0x040fe20000410000 */
[----:B------:R-:W-:Y:S01]  /*5660*/  FMUL.FTZ R163, R0, R163 ;  /* 0x000000a300a37220 */ /* 0x000fe20000410000 */
[----:B------:R-:W-:-:S02]  /*5670*/  VIADD R181, R181, -UR50 ;  /* 0x80000032b5b57c36 */ /* 0x000fc40008000000 */
        /* <DEDUP_REMOVED lines=13> */
[----:B------:R-:W-:Y:S01]  /*5750*/  FMUL.FTZ R187, R0, R187 ;  /* 0x000000bb00bb7220 */ /* 0x000fe20000410000 */
[----:B----4-:R-:W-:-:S02]  /*5760*/  IMAD.IADD R177, R181, 0x1, R177 ;  /* 0x00000001b5b17824 */ /* 0x010fc400078e02b1 */
[C---:B------:R-:W-:Y:S01]  /*5770*/  FMUL.FTZ R190, R0.reuse, R190 ;  /* 0x000000be00be7220 */ /* 0x040fe20000410000 */
[C---:B------:R-:W-:Y:S01]  /*5780*/  FMUL.FTZ R191, R0.reuse, R191 ;  /* 0x000000bf00bf7220 */ /* 0x040fe20000410000 */
[C---:B------:R-:W-:Y:S01]  /*5790*/  FMUL.FTZ R194, R0.reuse, R194 ;  /* 0x000000c200c27220 */ /* 0x040fe20000410000 */
[C---:B------:R-:W-:Y:S01]  /*57a0*/  FMUL.FTZ R195, R0.reuse, R195 ;  /* 0x000000c300c37220 */ /* 0x040fe20000410000 */
[C---:B------:R-:W-:Y:S01]  /*57b0*/  ISETP.GT.AND P6, PT, R177.reuse, 0x1, PT ;  /* 0x00000001b100780c */ /* 0x040fe20003fc4270 */
[----:B------:R-:W4:Y:S01]  /*57c0*/  MUFU.TANH R157, R157 ;  /* 0x0000009d009d7308 */ /* 0x000f220000002400 */
[----:B------:R-:W-:Y:S01]  /*57d0*/  ISETP.GT.AND P4, PT, R177, 0x9, PT ;  /* 0x00000009b100780c */ /* 0x000fe20003f84270 */
[----:B-----5:R-:W-:Y:S01]  /*57e0*/  IMAD.IADD R185, R181, 0x1, R185 ;  /* 0x00000001b5b97824 */ /* 0x020fe200078e02b9 */
[----:B--2---:R-:W-:Y:S01]  /*57f0*/  FSEL R9, R9, -INF , P6 ;  /* 0xff80000009097808 */ /* 0x004fe20003000000 */
[C---:B------:R-:W-:Y:S01]  /*5800*/  FMUL.FTZ R198, R0.reuse, R198 ;  /* 0x000000c600c67220 */ /* 0x040fe20000410000 */
[C---:B------:R-:W-:Y:S01]  /*5810*/  ISETP.GT.AND P6, PT, R177.reuse, 0x19, PT ;  /* 0x00000019b100780c */ /* 0x040fe20003fc4270 */
[----:B------:R-:W-:Y:S01]  /*5820*/  FMUL.FTZ R172, R0, R192 ;  /* 0x000000c000ac7220 */ /* 0x000fe20000410000 */
[----:B---3--:R-:W-:Y:S01]  /*5830*/  FSEL R12, R12, -INF , P4 ;  /* 0xff8000000c0c7808 */ /* 0x008fe20002000000 */
[----:B------:R-:W2:Y:S01]  /*5840*/  MUFU.TANH R153, R153 ;  /* 0x0000009900997308 */ /* 0x000ea20000002400 */
[C---:B------:R-:W-:Y:S01]  /*5850*/  ISETP.GT.AND P3, PT, R177.reuse, 0x10, PT ;  /* 0x00000010b100780c */ /* 0x040fe20003f64270 */
[C---:B------:R-:W-:Y:S01]  /*5860*/  FMUL.FTZ R199, R0.reuse, R199 ;  /* 0x000000c700c77220 */ /* 0x040fe20000410000 */
[C---:B------:R-:W-:Y:S01]  /*5870*/  ISETP.GT.AND P4, PT, R177.reuse, 0x21, PT ;  /* 0x00000021b100780c */ /* 0x040fe20003f84270 */
[----:B------:R-:W-:Y:S01]  /*5880*/  FMUL.FTZ R154, R0, R173 ;  /* 0x000000ad009a7220 */ /* 0x000fe20000410000 */
[----:B0-----:R-:W-:Y:S01]  /*5890*/  FSEL R20, R20, -INF , P6 ;  /* 0xff80000014147808 */ /* 0x001fe20003000000 */
[C---:B------:R-:W-:Y:S01]  /*58a0*/  FMUL.FTZ R173, R0.reuse, R193 ;  /* 0x000000c100ad7220 */ /* 0x040fe20000410000 */
[----:B------:R-:W-:Y:S01]  /*58b0*/  ISETP.GT.AND P6, PT, R177, 0x31, PT ;  /* 0x00000031b100780c */ /* 0x000fe20003fc4270 */
[----:B------:R-:W0:Y:S01]  /*58c0*/  MUFU.TANH R169, R169 ;  /* 0x000000a900a97308 */ /* 0x000e220000002400 */
[----:B-1----:R-:W-:Y:S01]  /*58d0*/  FSEL R13, R13, -INF , P3 ;  /* 0xff8000000d0d7808 */ /* 0x002fe20001800000 */
[----:B------:R-:W-:Y:S01]  /*58e0*/  FMUL.FTZ R202, R0, R202 ;  /* 0x000000ca00ca7220 */ /* 0x000fe20000410000 */
[----:B------:R-:W-:Y:S01]  /*58f0*/  FSEL R188, R152, -INF , P4 ;  /* 0xff80000098bc7808 */ /* 0x000fe20002000000 */
[C---:B------:R-:W-:Y:S01]  /*5900*/  FMUL.FTZ R203, R0.reuse, R203 ;  /* 0x000000cb00cb7220 */ /* 0x040fe20000410000 */
[----:B------:R-:W-:Y:S01]  /*5910*/  ISETP.GT.AND P3, PT, R177, 0x28, PT ;  /* 0x00000028b100780c */ /* 0x000fe20003f64270 */
[C---:B------:R-:W-:Y:S01]  /*5920*/  FMUL.FTZ R206, R0.reuse, R206 ;  /* 0x000000ce00ce7220 */ /* 0x040fe20000410000 */
[----:B----4-:R-:W-:Y:S01]  /*5930*/  FSEL R157, R157, -INF , P6 ;  /* 0xff8000009d9d7808 */ /* 0x010fe20003000000 */
[----:B------:R-:W1:Y:S01]  /*5940*/  MUFU.TANH R10, R10 ;  /* 0x0000000a000a7308 */ /* 0x000e620000002400 */
[----:B------:R-:W-:Y:S01]  /*5950*/  ISETP.GT.AND P6, PT, R177, 0x49, PT ;  /* 0x00000049b100780c */ /* 0x000fe20003fc4270 */
[C---:B------:R-:W-:Y:S01]  /*5960*/  FMUL.FTZ R11, R0.reuse, R156 ;  /* 0x0000009c000b7220 */ /* 0x040fe20000410000 */
[----:B--2---:R-:W-:Y:S01]  /*5970*/  FSEL R189, R153, -INF , P3 ;  /* 0xff80000099bd7808 */ /* 0x004fe20001800000 */
[C---:B------:R-:W-:Y:S01]  /*5980*/  FMUL.FTZ R156, R0.reuse, R176 ;  /* 0x000000b0009c7220 */ /* 0x040fe20000410000 */
[C---:B------:R-:W-:Y:S01]  /*5990*/  FMUL.FTZ R176, R0.reuse, R196 ;  /* 0x000000c400b07220 */ /* 0x040fe20000410000 */
[C---:B------:R-:W-:Y:S01]  /*59a0*/  FMUL.FTZ R197, R0.reuse, R197 ;  /* 0x000000c500c57220 */ /* 0x040fe20000410000 */
[C---:B------:R-:W-:Y:S01]  /*59b0*/  FMUL.FTZ R207, R0.reuse, R207 ;  /* 0x000000cf00cf7220 */ /* 0x040fe20000410000 */
[----:B------:R-:W2:Y:S01]  /*59c0*/  MUFU.TANH R152, R155 ;  /* 0x0000009b00987308 */ /* 0x000ea20000002400 */
[----:B0-----:R-:W-:Y:S01]  /*59d0*/  FSEL R169, R169, -INF , P6 ;  /* 0xff800000a9a97808 */ /* 0x001fe20003000000 */
[C---:B------:R-:W-:Y:S01]  /*59e0*/  FMUL.FTZ R210, R0.reuse, R210 ;  /* 0x000000d200d27220 */ /* 0x040fe20000410000 */
[C---:B------:R-:W-:Y:S01]  /*59f0*/  ISETP.GT.AND P6, PT, R185.reuse, RZ, PT ;  /* 0x000000ffb900720c */ /* 0x040fe20003fc4270 */
[C---:B------:R-:W-:Y:S01]  /*5a00*/  FMUL.FTZ R211, R0.reuse, R211 ;  /* 0x000000d300d37220 */ /* 0x040fe20000410000 */
[C---:B------:R-:W-:Y:S01]  /*5a10*/  FMUL.FTZ R214, R0.reuse, R214 ;  /* 0x000000d600d67220 */ /* 0x040fe20000410000 */
[C---:B------:R-:W-:Y:S01]  /*5a20*/  FMUL.FTZ R15, R0.reuse, R164 ;  /* 0x000000a4000f7220 */ /* 0x040fe20000410000 */
[----:B------:R-:W-:Y:S01]  /*5a30*/  FMUL.FTZ R164, R0, R184 ;  /* 0x000000b800a47220 */ /* 0x000fe20000410000 */
[----:B------:R-:W0:Y:S01]  /*5a40*/  MUFU.TANH R153, R158 ;  /* 0x0000009e00997308 */ /* 0x000e220000002400 */
[----:B-1----:R-:W-:Y:S01]  /*5a50*/  FSEL R10, R10, -INF , P6 ;  /* 0xff8000000a0a7808 */ /* 0x002fe20003000000 */
[C---:B------:R-:W-:Y:S01]  /*5a60*/  FMUL.FTZ R184, R0.reuse, R200 ;  /* 0x000000c800b87220 */ /* 0x040fe20000410000 */
[----:B------:R-:W-:Y:S01]  /*5a70*/  ISETP.GT.AND P6, PT, R185, 0x1, PT ;  /* 0x00000001b900780c */ /* 0x000fe20003fc4270 */
[C---:B------:R-:W-:Y:S01]  /*5a80*/  FMUL.FTZ R215, R0.reuse, R215 ;  /* 0x000000d700d77220 */ /* 0x040fe20000410000 */
[----:B------:R-:W-:Y:S01]  /*5a90*/  UMOV UR10, UR53 ;  /* 0x00000035000a7c82 */ /* 0x000fe20008000000 */
[----:B------:R-:W-:Y:S01]  /*5aa0*/  ISETP.GT.AND P1, PT, R177, RZ, PT ;  /* 0x000000ffb100720c */ /* 0x000fe20003f24270 */
[----:B------:R-:W-:Y:S01]  /*5ab0*/  FMUL.FTZ R201, R0, R201 ;  /* 0x000000c900c97220 */ /* 0x000fe20000410000 */
[----:B------:R-:W1:Y:S01]  /*5ac0*/  MUFU.TANH R155, R159 ;  /* 0x0000009f009b7308 */ /* 0x000e620000002400 */
[----:B--2---:R-:W-:Y:S01]  /*5ad0*/  FSEL R152, R152, -INF , P6 ;  /* 0xff80000098987808 */ /* 0x004fe20003000000 */
[----:B------:R-:W-:Y:S01]  /*5ae0*/  FMUL.FTZ R205, R0, R205 ;  /* 0x000000cd00cd7220 */ /* 0x000fe20000410000 */
[----:B------:R-:W-:Y:S01]  /*5af0*/  ISETP.GT.AND P6, PT, R185, 0x8, PT ;  /* 0x00000008b900780c */ /* 0x000fe20003fc4270 */
[----:B------:R-:W-:Y:S01]  /*5b00*/  UIADD3 UR6, UR56, 0x38840, URZ ;  /* 0x0003884038067890 */ /* 0x000fe2000fffe03f */
[----:B------:R-:W-:-:S02]  /*5b10*/  ISETP.GT.AND P5, PT, R177, 0x8, PT ;  /* 0x00000008b100780c */ /* 0x000fc40003fa4270 */
[----:B------:R-:W-:Y:S01]  /*5b20*/  ISETP.GT.AND P2, PT, R177, 0x11, PT ;  /* 0x00000011b100780c */ /* 0x000fe20003f44270 */
[----:B------:R-:W2:Y:S01]  /*5b30*/  MUFU.TANH R158, R162 ;  /* 0x000000a2009e7308 */ /* 0x000ea20000002400 */
[----:B0-----:R-:W-:Y:S01]  /*5b40*/  FSEL R153, R153, -INF , P6 ;  /* 0xff80000099997808 */ /* 0x001fe20003000000 */
[----:B------:R-:W-:Y:S01]  /*5b50*/  UPRMT UR6, UR57, 0x654, UR6 ;  /* 0x0000065439067896 */ /* 0x000fe20008000006 */
[----:B------:R-:W-:Y:S02]  /*5b60*/  ISETP.GT.AND P6, PT, R185, 0x9, PT ;  /* 0x00000009b900780c */ /* 0x000fe40003fc4270 */
[C---:B------:R-:W-:Y:S02]  /*5b70*/  ISETP.GT.AND P4, PT, R177.reuse, 0x39, PT ;  /* 0x00000039b100780c */ /* 0x040fe40003f84270 */
[----:B------:R-:W-:Y:S01]  /*5b80*/  ISETP.GT.AND P3, PT, R177, 0x40, PT ;  /* 0x00000040b100780c */ /* 0x000fe20003f64270 */
[----:B------:R-:W0:Y:S01]  /*5b90*/  MUFU.TANH R159, R163 ;  /* 0x000000a3009f7308 */ /* 0x000e220000002400 */
[----:B-1----:R-:W-:-:S02]  /*5ba0*/  FSEL R155, R155, -INF , P6 ;  /* 0xff8000009b9b7808 */ /* 0x002fc40003000000 */
[C---:B------:R-:W-:Y:S01]  /*5bb0*/  ISETP.GT.AND P6, PT, R185.reuse, 0x10, PT ;  /* 0x00000010b900780c */ /* 0x040fe20003fc4270 */
[----:B------:R-:W-:Y:S04]  /*5bc0*/  SYNCS.ARRIVE.TRANS64.RED.A1T0 RZ, [UR6], RZ ;  /* 0x000000ffffff79a7 */ /* 0x000fe80008100406 */
[----:B------:R-:W1:Y:S01]  /*5bd0*/  MUFU.TANH R162, R166 ;  /* 0x000000a600a27308 */ /* 0x000e620000002400 */
[----:B--2---:R-:W-:Y:S02]  /*5be0*/  FSEL R158, R158, -INF , P6 ;  /* 0xff8000009e9e7808 */ /* 0x004fe40003000000 */
[----:B------:R-:W-:-:S05]  /*5bf0*/  ISETP.GT.AND P6, PT, R185, 0x11, PT ;  /* 0x00000011b900780c */ /* 0x000fca0003fc4270 */
[----:B------:R-:W2:Y:S01]  /*5c00*/  MUFU.TANH R163, R167 ;  /* 0x000000a700a37308 */ /* 0x000ea20000002400 */
[----:B0-----:R-:W-:Y:S02]  /*5c10*/  FSEL R159, R159, -INF , P6 ;  /* 0xff8000009f9f7808 */ /* 0x001fe40003000000 */
[----:B------:R-:W-:-:S05]  /*5c20*/  ISETP.GT.AND P6, PT, R185, 0x18, PT ;  /* 0x00000018b900780c */ /* 0x000fca0003fc4270 */
[----:B------:R0:W3:Y:S01]  /*5c30*/  MUFU.TANH R166, R170 ;  /* 0x000000aa00a67308 */ /* 0x0000e20000002400 */
[----:B-1----:R-:W-:Y:S02]  /*5c40*/  FSEL R162, R162, -INF , P6 ;  /* 0xff800000a2a27808 */ /* 0x002fe40003000000 */
[----:B------:R-:W-:-:S05]  /*5c50*/  ISETP.GT.AND P6, PT, R185, 0x19, PT ;  /* 0x00000019b900780c */ /* 0x000fca0003fc4270 */
[----:B------:R-:W1:Y:S01]  /*5c60*/  MUFU.TANH R167, R171 ;  /* 0x000000ab00a77308 */ /* 0x000e620000002400 */
[----:B--2---:R-:W-:Y:S02]  /*5c70*/  FSEL R163, R163, -INF , P6 ;  /* 0xff800000a3a37808 */ /* 0x004fe40003000000 */
[----:B0-----:R-:W-:Y:S02]  /*5c80*/  FMNMX.FTZ R170, R10, R7, !PT ;  /* 0x000000070aaa7209 */ /* 0x001fe40007810000 */
[C---:B------:R-:W-:Y:S02]  /*5c90*/  ISETP.GT.AND P6, PT, R185.reuse, 0x20, PT ;  /* 0x00000020b900780c */ /* 0x040fe40003fc4270 */
[----:B------:R-:W-:Y:S01]  /*5ca0*/  FMNMX.FTZ R170, R152, R170, !PT ;  /* 0x000000aa98aa7209 */ /* 0x000fe20007810000 */
[----:B------:R-:W0:Y:S01]  /*5cb0*/  MUFU.TANH R171, R174 ;  /* 0x000000ae00ab7308 */ /* 0x000e220000002400 */
[----:B---3--:R-:W-:Y:S02]  /*5cc0*/  FSEL R166, R166, -INF , P6 ;  /* 0xff800000a6a67808 */ /* 0x008fe40003000000 */
[----:B------:R-:W-:-:S02]  /*5cd0*/  ISETP.GT.AND P6, PT, R185, 0x21, PT ;  /* 0x00000021b900780c */ /* 0x000fc40003fc4270 */
[----:B------:R-:W-:-:S03]  /*5ce0*/  FMNMX.FTZ R170, R153, R170, !PT ;  /* 0x000000aa99aa7209 */ /* 0x000fc60007810000 */
[----:B------:R-:W2:Y:S01]  /*5cf0*/  MUFU.TANH R174, R175 ;  /* 0x000000af00ae7308 */ /* 0x000ea20000002400 */
[----:B-1----:R-:W-:Y:S02]  /*5d00*/  FSEL R167, R167, -INF , P6 ;  /* 0xff800000a7a77808 */ /* 0x002fe40003000000 */
[----:B------:R-:W-:Y:S02]  /*5d10*/  ISETP.GT.AND P6, PT, R185, 0x28, PT ;  /* 0x00000028b900780c */ /* 0x000fe40003fc4270 */
[----:B------:R-:W-:-:S03]  /*5d20*/  FMNMX.FTZ R170, R155, R170, !PT ;  /* 0x000000aa9baa7209 */ /* 0x000fc60007810000 */
[----:B------:R-:W1:Y:S01]  /*5d30*/  MUFU.TANH R175, R178 ;  /* 0x000000b200af7308 */ /* 0x000e620000002400 */
[----:B0-----:R-:W-:Y:S02]  /*5d40*/  FSEL R171, R171, -INF , P6 ;  /* 0xff800000abab7808 */ /* 0x001fe40003000000 */
[----:B------:R-:W-:Y:S02]  /*5d50*/  ISETP.GT.AND P6, PT, R185, 0x29, PT ;  /* 0x00000029b900780c */ /* 0x000fe40003fc4270 */
[----:B------:R-:W-:-:S03]  /*5d60*/  FMNMX.FTZ R170, R158, R170, !PT ;  /* 0x000000aa9eaa7209 */ /* 0x000fc60007810000 */
[----:B------:R-:W0:Y:S01]  /*5d70*/  MUFU.TANH R178, R179 ;  /* 0x000000b300b27308 */ /* 0x000e220000002400 */
[----:B--2---:R-:W-:Y:S02]  /*5d80*/  FSEL R174, R174, -INF , P6 ;  /* 0xff800000aeae7808 */ /* 0x004fe40003000000 */
[----:B------:R-:W-:Y:S02]  /*5d90*/  FMNMX.FTZ R170, R159, R170, !PT ;  /* 0x000000aa9faa7209 */ /* 0x000fe40007810000 */
[----:B------:R-:W-:Y:S02]  /*5da0*/  ISETP.GT.AND P6, PT, R185, 0x30, PT ;  /* 0x00000030b900780c */ /* 0x000fe40003fc4270 */
[----:B------:R-:W-:Y:S01]  /*5db0*/  FMNMX.FTZ R170, R162, R170, !PT ;  /* 0x000000aaa2aa7209 */ /* 0x000fe20007810000 */
[----:B------:R-:W2:Y:S01]  /*5dc0*/  MUFU.TANH R179, R182 ;  /* 0x000000b600b37308 */ /* 0x000ea20000002400 */
[----:B-1----:R-:W-:Y:S02]  /*5dd0*/  FSEL R175, R175, -INF , P6 ;  /* 0xff800000afaf7808 */ /* 0x002fe40003000000 */
[----:B------:R-:W-:-:S02]  /*5de0*/  ISETP.GT.AND P6, PT, R185, 0x31, PT ;  /* 0x00000031b900780c */ /* 0x000fc40003fc4270 */
[----:B------:R-:W-:-:S03]  /*5df0*/  FMNMX.FTZ R170, R163, R170, !PT ;  /* 0x000000aaa3aa7209 */ /* 0x000fc60007810000 */
[----:B------:R-:W1:Y:S01]  /*5e00*/  MUFU.TANH R181, R183 ;  /* 0x000000b700b57308 */ /* 0x000e620000002400 */
[----:B0-----:R-:W-:Y:S02]  /*5e10*/  FSEL R178, R178, -INF , P6 ;  /* 0xff800000b2b27808 */ /* 0x001fe40003000000 */
[----:B------:R-:W-:Y:S02]  /*5e20*/  ISETP.GT.AND P6, PT, R185, 0x38, PT ;  /* 0x00000038b900780c */ /* 0x000fe40003fc4270 */
[----:B------:R-:W-:-:S03]  /*5e30*/  FMNMX.FTZ R170, R166, R170, !PT ;  /* 0x000000aaa6aa7209 */ /* 0x000fc60007810000 */
[----:B------:R-:W0:Y:S01]  /*5e40*/  MUFU.TANH R182, R186 ;  /* 0x000000ba00b67308 */ /* 0x000e220000002400 */
[----:B--2---:R-:W-:Y:S02]  /*5e50*/  FSEL R179, R179, -INF , P6 ;  /* 0xff800000b3b37808 */ /* 0x004fe40003000000 */
[----:B------:R-:W-:Y:S02]  /*5e60*/  ISETP.GT.AND P6, PT, R185, 0x39, PT ;  /* 0x00000039b900780c */ /* 0x000fe40003fc4270 */
[----:B------:R-:W-:-:S03]  /*5e70*/  FMNMX.FTZ R170, R167, R170, !PT ;  /* 0x000000aaa7aa7209 */ /* 0x000fc60007810000 */
[----:B------:R-:W2:Y:S01]  /*5e80*/  MUFU.TANH R183, R187 ;  /* 0x000000bb00b77308 */ /* 0x000ea20000002400 */
[----:B-1----:R-:W-:Y:S02]  /*5e90*/  FSEL R181, R181, -INF , P6 ;  /* 0xff800000b5b57808 */ /* 0x002fe40003000000 */
[----:B------:R-:W-:Y:S02]  /*5ea0*/  FMNMX.FTZ R170, R171, R170, !PT ;  /* 0x000000aaabaa7209 */ /* 0x000fe40007810000 */
[C---:B------:R-:W-:Y:S02]  /*5eb0*/  ISETP.GT.AND P6, PT, R185.reuse, 0x40, PT ;  /* 0x00000040b900780c */ /* 0x040fe40003fc4270 */
[----:B------:R-:W-:Y:S01]  /*5ec0*/  FMNMX.FTZ R170, R174, R170, !PT ;  /* 0x000000aaaeaa7209 */ /* 0x000fe20007810000 */
[----:B------:R-:W1:Y:S01]  /*5ed0*/  MUFU.TANH R186, R190 ;  /* 0x000000be00ba7308 */ /* 0x000e620000002400 */
[----:B0-----:R-:W-:Y:S02]  /*5ee0*/  FSEL R182, R182, -INF , P6 ;  /* 0xff800000b6b67808 */ /* 0x001fe40003000000 */
[----:B------:R-:W-:-:S02]  /*5ef0*/  ISETP.GT.AND P6, PT, R185, 0x41, PT ;  /* 0x00000041b900780c */ /* 0x000fc40003fc4270 */
[----:B------:R-:W-:-:S03]  /*5f00*/  FMNMX.FTZ R170, R175, R170, !PT ;  /* 0x000000aaafaa7209 */ /* 0x000fc60007810000 */
[----:B------:R-:W0:Y:S01]  /*5f10*/  MUFU.TANH R187, R191 ;  /* 0x000000bf00bb7308 */ /* 0x000e220000002400 */
[----:B--2---:R-:W-:Y:S02]  /*5f20*/  FSEL R183, R183, -INF , P6 ;  /* 0xff800000b7b77808 */ /* 0x004fe40003000000 */
[----:B------:R-:W-:Y:S02]  /*5f30*/  ISETP.GT.AND P6, PT, R185, 0x48, PT ;  /* 0x00000048b900780c */ /* 0x000fe40003fc4270 */
[----:B------:R-:W-:-:S03]  /*5f40*/  FMNMX.FTZ R170, R178, R170, !PT ;  /* 0x000000aab2aa7209 */ /* 0x000fc60007810000 */
[----:B------:R-:W2:Y:S01]  /*5f50*/  MUFU.TANH R190, R194 ;  /* 0x000000c200be7308 */ /* 0x000ea20000002400 */
[----:B-1----:R-:W-:Y:S02]  /*5f60*/  FSEL R186, R186, -INF , P6 ;  /* 0xff800000baba7808 */ /* 0x002fe40003000000 */
[----:B------:R-:W-:Y:S02]  /*5f70*/  ISETP.GT.AND P6, PT, R185, 0x49, PT ;  /* 0x00000049b900780c */ /* 0x000fe40003fc4270 */
[----:B------:R-:W-:-:S03]  /*5f80*/  FMNMX.FTZ R170, R179, R170, !PT ;  /* 0x000000aab3aa7209 */ /* 0x000fc60007810000 */
[----:B------:R-:W1:Y:S01]  /*5f90*/  MUFU.TANH R191, R195 ;  /* 0x000000c300bf7308 */ /* 0x000e620000002400 */
[----:B0-----:R-:W-:Y:S02]  /*5fa0*/  FSEL R187, R187, -INF , P6 ;  /* 0xff800000bbbb7808 */ /* 0x001fe40003000000 */
[----:B------:R-:W-:Y:S02]  /*5fb0*/  FMNMX.FTZ R170, R181, R170, !PT ;  /* 0x000000aab5aa7209 */ /* 0x000fe40007810000 */
[C---:B------:R-:W-:Y:S02]  /*5fc0*/  ISETP.GT.AND P6, PT, R185.reuse, 0x50, PT ;  /* 0x00000050b900780c */ /* 0x040fe40003fc4270 */
[----:B------:R-:W-:Y:S01]  /*5fd0*/  FMNMX.FTZ R170, R182, R170, !PT ;  /* 0x000000aab6aa7209 */ /* 0x000fe20007810000 */
[----:B------:R-:W0:Y:S01]  /*5fe0*/  MUFU.TANH R192, R198 ;  /* 0x000000c600c07308 */ /* 0x000e220000002400 */
[----:B--2---:R-:W-:Y:S02]  /*5ff0*/  FSEL R190, R190, -INF , P6 ;  /* 0xff800000bebe7808 */ /* 0x004fe40003000000 */
        /* <DEDUP_REMOVED lines=15> */
[----:B------:R2:W3:Y:S01]  /*60f0*/  MUFU.TANH R196, R206 ;  /* 0x000000ce00c47308 */ /* 0x0004e20000002400 */
[----:B-1----:R-:W-:Y:S02]  /*6100*/  FSEL R194, R194, -INF , P6 ;  /* 0xff800000c2c27808 */ /* 0x002fe40003000000 */
[----:B------:R-:W-:-:S02]  /*6110*/  ISETP.GT.AND P6, PT, R185, 0x61, PT ;  /* 0x00000061b900780c */ /* 0x000fc40003fc4270 */
[----:B------:R-:W-:-:S03]  /*6120*/  FMNMX.FTZ R170, R192, R170, !PT ;  /* 0x000000aac0aa7209 */ /* 0x000fc60007810000 */
[----:B------:R-:W-:Y:S01]  /*6130*/  MUFU.TANH R180, R197 ;  /* 0x000000c500b47308 */ /* 0x000fe20000002400 */
[----:B0-----:R-:W-:Y:S01]  /*6140*/  FSEL R195, R195, -INF , P6 ;  /* 0xff800000c3c37808 */ /* 0x001fe20003000000 */
[----:B--2---:R-:W-:Y:S01]  /*6150*/  IMAD.U32 R206, RZ, RZ, UR10 ;  /* 0x0000000affce7e24 */ /* 0x004fe2000f8e00ff */
[----:B------:R-:W-:Y:S02]  /*6160*/  ISETP.GT.AND P6, PT, R185, 0x68, PT ;  /* 0x00000068b900780c */ /* 0x000fe40003fc4270 */
[----:B------:R-:W-:-:S03]  /*6170*/  FMNMX.FTZ R170, R193, R170, !PT ;  /* 0x000000aac1aa7209 */ /* 0x000fc60007810000 */
[----:B------:R-:W0:Y:S01]  /*6180*/  MUFU.TANH R197, R207 ;  /* 0x000000cf00c57308 */ /* 0x000e220000002400 */
[----:B---3--:R-:W-:Y:S02]  /*6190*/  FSEL R196, R196, -INF , P6 ;  /* 0xff800000c4c47808 */ /* 0x008fe40003000000 */
[----:B------:R-:W-:Y:S02]  /*61a0*/  ISETP.GT.AND P6, PT, R185, 0x69, PT ;  /* 0x00000069b900780c */ /* 0x000fe40003fc4270 */
[----:B------:R-:W-:-:S03]  /*61b0*/  FMNMX.FTZ R170, R194, R170, !PT ;  /* 0x000000aac2aa7209 */ /* 0x000fc60007810000 */
[----:B------:R-:W1:Y:S01]  /*61c0*/  MUFU.TANH R198, R210 ;  /* 0x000000d200c67308 */ /* 0x000e620000002400 */
[----:B------:R-:W-:-:S04]  /*61d0*/  FMNMX.FTZ R170, R195, R170, !PT ;  /* 0x000000aac3aa7209 */ /* 0x000fc80007810000 */
        /* <DEDUP_REMOVED lines=18> */
[----:B-1----:R-:W-:-:S04]  /*6300*/  FSEL R185, R215, -INF , P6 ;  /* 0xff800000d7b97808 */ /* 0x002fc80003000000 */
[----:B------:R-:W-:-:S03]  /*6310*/  FMNMX.FTZ R170, R185, R170, !PT ;  /* 0x000000aab9aa7209 */ /* 0x000fc60007810000 */
[----:B------:R-:W1:Y:S01]  /*6320*/  MUFU.TANH R14, R14 ;  /* 0x0000000e000e7308 */ /* 0x000e620000002400 */
[----:B--2---:R-:W-:Y:S01]  /*6330*/  FSEL R8, R8, -INF , P1 ;  /* 0xff80000008087808 */ /* 0x004fe20000800000 */
[----:B------:R-:W2:Y:S01]  /*6340*/  SHFL.BFLY PT, R202, R170, 0x2, 0x1f ;  /* 0x0c401f00aaca7f89 */ /* 0x000ea200000e0000 */
[----:B------:R-:W-:-:S05]  /*6350*/  ISETP.GT.AND P1, PT, R177, 0x18, PT ;  /* 0x00000018b100780c */ /* 0x000fca0003f24270 */
[----:B------:R-:W3:Y:S01]  /*6360*/  MUFU.TANH R15, R15 ;  /* 0x0000000f000f7308 */ /* 0x000ee20000002400 */
[----:B0-----:R-:W-:Y:S02]  /*6370*/  FSEL R11, R11, -INF , P5 ;  /* 0xff8000000b0b7808 */ /* 0x001fe40002800000 */
[----:B------:R-:W-:-:S05]  /*6380*/  ISETP.GT.AND P5, PT, R177, 0x20, PT ;  /* 0x00000020b100780c */ /* 0x000fca0003fa4270 */
[----:B------:R-:W0:Y:S01]  /*6390*/  MUFU.TANH R21, R21 ;  /* 0x0000001500157308 */ /* 0x000e220000002400 */
[----:B-1----:R-:W-:Y:S02]  /*63a0*/  FSEL R14, R14, -INF , P2 ;  /* 0xff8000000e0e7808 */ /* 0x002fe40001000000 */
[----:B------:R-:W-:-:S05]  /*63b0*/  ISETP.GT.AND P2, PT, R177, 0x29, PT ;  /* 0x00000029b100780c */ /* 0x000fca0003f44270 */
[----:B------:R-:W1:Y:S01]  /*63c0*/  MUFU.TANH R154, R154 ;  /* 0x0000009a009a7308 */ /* 0x000e620000002400 */
[----:B---3--:R-:W-:Y:S02]  /*63d0*/  FSEL R15, R15, -INF , P1 ;  /* 0xff8000000f0f7808 */ /* 0x008fe40000800000 */
[----:B--2---:R-:W-:Y:S02]  /*63e0*/  FMNMX.FTZ R170, R170, R202, !PT ;  /* 0x000000caaaaa7209 */ /* 0x004fe40007810000 */
[----:B------:R-:W-:-:S03]  /*63f0*/  ISETP.GT.AND P1, PT, R177, 0x30, PT ;  /* 0x00000030b100780c */ /* 0x000fc60003f24270 */
[----:B------:R-:W2:Y:S01]  /*6400*/  SHFL.BFLY PT, R202, R170, 0x1, 0x1f ;  /* 0x0c201f00aaca7f89 */ /* 0x000ea200000e0000 */
        /* <DEDUP_REMOVED lines=8> */
[----:B------:R-:W-:Y:S02]  /*6490*/  ISETP.GT.AND P1, PT, R177, 0x48, PT ;  /* 0x00000048b100780c */ /* 0x000fe40003f24270 */
[----:B--2---:R-:W-:-:S03]  /*64a0*/  FMNMX.FTZ R170, R170, R202, !PT ;  /* 0x000000caaaaa7209 */ /* 0x004fc60007810000 */
[----:B------:R-:W2:Y:S01]  /*64b0*/  MUFU.TANH R164, R164 ;  /* 0x000000a400a47308 */ /* 0x000ea20000002400 */
[----:B0-----:R-:W-:Y:S02]  /*64c0*/  FSEL R160, R160, -INF , P5 ;  /* 0xff800000a0a07808 */ /* 0x001fe40002800000 */
[C---:B------:R-:W-:Y:S02]  /*64d0*/  FSETP.NEU.FTZ.AND P6, PT, R170.reuse, -INF , PT ;  /* 0xff800000aa00780b */ /* 0x040fe40003fdd000 */
[----:B------:R-:W-:Y:S02]  /*64e0*/  ISETP.GT.AND P5, PT, R177, 0x50, PT ;  /* 0x00000050b100780c */ /* 0x000fe40003fa4270 */
[----:B------:R-:W-:Y:S01]  /*64f0*/  FSEL R203, R170, RZ, P6 ;  /* 0x000000ffaacb7208 */ /* 0x000fe20003000000 */
[----:B------:R-:W0:Y:S01]  /*6500*/  MUFU.TANH R165, R165 ;  /* 0x000000a500a57308 */ /* 0x000e220000002400 */
[----:B-1----:R-:W-:Y:S02]  /*6510*/  FSEL R161, R161, -INF , P4 ;  /* 0xff800000a1a17808 */ /* 0x002fe40002000000 */
[----:B------:R-:W-:Y:S01]  /*6520*/  ISETP.GT.AND P4, PT, R177, 0x51, PT ;  /* 0x00000051b100780c */ /* 0x000fe20003f84270 */
[----:B------:R-:W-:-:S01]  /*6530*/  FADD.FTZ R203, -R203, R7 ;  /* 0x00000007cbcb7221 */ /* 0x000fc20000010100 */
[----:B------:R-:W-:-:S03]  /*6540*/  IMAD.U32 R7, RZ, RZ, UR10 ;  /* 0x0000000aff077e24 */ /* 0x000fc6000f8e00ff */
[----:B------:R-:W1:Y:S01]  /*6550*/  MUFU.TANH R168, R168 ;  /* 0x000000a800a87308 */ /* 0x000e620000002400 */
[----:B------:R-:W-:-:S01]  /*6560*/  FFMA.FTZ R7, R170, R7, -8 ;  /* 0xc1000000aa077423 */ /* 0x000fc20000010007 */
[----:B--2---:R-:W-:Y:S02]  /*6570*/  FSEL R164, R164, -INF , P3 ;  /* 0xff800000a4a47808 */ /* 0x004fe40001800000 */
[----:B------:R-:W-:Y:S02]  /*6580*/  ISETP.GT.AND P3, PT, R177, 0x58, PT ;  /* 0x00000058b100780c */ /* 0x000fe40003f64270 */
[----:B------:R-:W-:Y:S02]  /*6590*/  FSEL R202, R7, RZ, P6 ;  /* 0x000000ff07ca7208 */ /* 0x000fe40003000000 */
[----:B------:R-:W2:Y:S01]  /*65a0*/  MUFU.TANH R172, R172 ;  /* 0x000000ac00ac7308 */ /* 0x000ea20000002400 */
[----:B0-----:R-:W-:Y:S02]  /*65b0*/  FSEL R165, R165, -INF , P2 ;  /* 0xff800000a5a57808 */ /* 0x001fe40001000000 */
        /* <DEDUP_REMOVED lines=34> */
[----:B-1----:R-:W-:Y:S01]  /*67e0*/  FSEL R168, R168, -INF , P1 ;  /* 0xff800000a8a87808 */ /* 0x002fe20000800000 */
[----:B------:R-:W-:Y:S01]  /*67f0*/  FMUL.FTZ R203, R0, R212 ;  /* 0x000000d400cb7220 */ /* 0x000fe20000410000 */
[----:B--2---:R-:W-:-:S02]  /*6800*/  FSEL R172, R172, -INF , P5 ;  /* 0xff800000acac7808 */ /* 0x004fc40002800000 */
[C---:B------:R-:W-:Y:S02]  /*6810*/  ISETP.GT.AND P2, PT, R177.reuse, 0x59, PT ;  /* 0x00000059b100780c */ /* 0x040fe40003f44270 */
[C---:B------:R-:W-:Y:S01]  /*6820*/  ISETP.GT.AND P1, PT, R177.reuse, 0x60, PT ;  /* 0x00000060b100780c */ /* 0x040fe20003f24270 */
[----:B------:R-:W0:Y:S01]  /*6830*/  MUFU.EX2 R185, R185 ;  /* 0x000000b900b97308 */ /* 0x000e220000000800 */
[----:B------:R-:W-:Y:S02]  /*6840*/  FSEL R180, R180, -INF , P2 ;  /* 0xff800000b4b47808 */ /* 0x000fe40001000000 */
[C---:B------:R-:W-:Y:S02]  /*6850*/  ISETP.GT.AND P6, PT, R177.reuse, 0x61, PT ;  /* 0x00000061b100780c */ /* 0x040fe40003fc4270 */
[C---:B------:R-:W-:Y:S02]  /*6860*/  ISETP.GT.AND P5, PT, R177.reuse, 0x69, PT ;  /* 0x00000069b100780c */ /* 0x040fe40003fa4270 */
[----:B------:R-:W-:Y:S01]  /*6870*/  ISETP.GT.AND P2, PT, R177, 0x78, PT ;  /* 0x00000078b100780c */ /* 0x000fe20003f44270 */
[----:B------:R-:W1:Y:S08]  /*6880*/  MUFU.EX2 R152, R152 ;  /* 0x0000009800987308 */ /* 0x000e700000000800 */
[----:B------:R-:W2:Y:S01]  /*6890*/  MUFU.EX2 R153, R153 ;  /* 0x0000009900997308 */ /* 0x000ea20000000800 */
        /* <DEDUP_REMOVED lines=15> */
[----:B------:R-:W1:Y:S01]  /*6990*/  MUFU.TANH R173, R173 ;  /* 0x000000ad00ad7308 */ /* 0x000e620000002400 */
[----:B--2---:R-:W-:-:S01]  /*69a0*/  FADD.FTZ R2, R153, R2 ;  /* 0x0000000299027221 */ /* 0x004fc20000010000 */
[-C--:B------:R-:W-:Y:S01]  /*69b0*/  FMUL.FTZ R50, R50, R185.reuse ;  /* 0x000000b932327220 */ /* 0x080fe20000410000 */
[-C--:B------:R-:W-:Y:S01]  /*69c0*/  FMUL.FTZ R51, R51, R185.reuse ;  /* 0x000000b933337220 */ /* 0x080fe20000410000 */
[-C--:B------:R-:W-:Y:S01]  /*69d0*/  FMUL.FTZ R54, R54, R185.reuse ;  /* 0x000000b936367220 */ /* 0x080fe20000410000 */
[-C--:B------:R-:W-:Y:S01]  /*69e0*/  FMUL.FTZ R55, R55, R185.reuse ;  /* 0x000000b937377220 */ /* 0x080fe20000410000 */
[-C--:B------:R-:W-:Y:S01]  /*69f0*/  FMUL.FTZ R58, R58, R185.reuse ;  /* 0x000000b93a3a7220 */ /* 0x080fe20000410000 */
[----:B------:R-:W-:Y:S01]  /*6a00*/  FMUL.FTZ R59, R59, R185 ;  /* 0x000000b93b3b7220 */ /* 0x000fe20000410000 */
[----:B------:R-:W2:Y:S01]  /*6a10*/  MUFU.TANH R176, R176 ;  /* 0x000000b000b07308 */ /* 0x000ea20000002400 */
[C---:B0-----:R-:W-:Y:S01]  /*6a20*/  F2FP.SATFINITE.E4M3.F32.PACK_AB_MERGE_C R153, R155.reuse, R153, RZ ;  /* 0x000000999b99723e */ /* 0x041fe200048070ff */
[----:B------:R-:W-:Y:S01]  /*6a30*/  FADD.FTZ R2, R155, R2 ;  /* 0x000000029b027221 */ /* 0x000fe20000010000 */
[C---:B------:R-:W-:Y:S01]  /*6a40*/  FMUL.FTZ R155, R0.reuse, R204 ;  /* 0x000000cc009b7220 */ /* 0x040fe20000410000 */
[----:B------:R-:W-:Y:S01]  /*6a50*/  FMUL.FTZ R204, R0, R209 ;  /* 0x000000d100cc7220 */ /* 0x000fe20000410000 */
[----:B------:R-:W-:Y:S01]  /*6a60*/  F2FP.SATFINITE.E4M3.F32.PACK_AB_MERGE_C R153, R152, R10, R153 ;  /* 0x0000000a9899723e */ /* 0x000fe20004807099 */
[-C--:B------:R-:W-:Y:S01]  /*6a70*/  FMUL.FTZ R62, R62, R185.reuse ;  /* 0x000000b93e3e7220 */ /* 0x080fe20000410000 */
[----:B------:R-:W-:Y:S01]  /*6a80*/  FMNMX.FTZ R10, R8, R6, !PT ;  /* 0x00000006080a7209 */ /* 0x000fe20007810000 */
[----:B------:R-:W0:Y:S01]  /*6a90*/  MUFU.TANH R184, R184 ;  /* 0x000000b800b87308 */ /* 0x000e220000002400 */
[----:B-1----:R-:W-:Y:S01]  /*6aa0*/  FSEL R173, R173, -INF , P4 ;  /* 0xff800000adad7808 */ /* 0x002fe20002000000 */
[-C--:B------:R-:W-:Y:S01]  /*6ab0*/  FMUL.FTZ R63, R63, R185.reuse ;  /* 0x000000b93f3f7220 */ /* 0x080fe20000410000 */
[----:B------:R-:W-:Y:S01]  /*6ac0*/  FMNMX.FTZ R10, R9, R10, !PT ;  /* 0x0000000a090a7209 */ /* 0x000fe20007810000 */
[-C--:B------:R-:W-:Y:S01]  /*6ad0*/  FMUL.FTZ R66, R66, R185.reuse ;  /* 0x000000b942427220 */ /* 0x080fe20000410000 */
[----:B------:R-:W-:Y:S01]  /*6ae0*/  ISETP.GT.AND P4, PT, R177, 0x70, PT ;  /* 0x00000070b100780c */ /* 0x000fe20003f84270 */
[-C--:B------:R-:W-:Y:S01]  /*6af0*/  FMUL.FTZ R67, R67, R185.reuse ;  /* 0x000000b943437220 */ /* 0x080fe20000410000 */
[----:B------:R-:W-:Y:S01]  /*6b00*/  FMNMX.FTZ R10, R11, R10, !PT ;  /* 0x0000000a0b0a7209 */ /* 0x000fe20007810000 */
[----:B------:R1:W3:Y:S01]  /*6b10*/  MUFU.TANH R7, R201 ;  /* 0x000000c900077308 */ /* 0x0002e20000002400 */
[----:B--2---:R-:W-:Y:S01]  /*6b20*/  FSEL R176, R176, -INF , P3 ;  /* 0xff800000b0b07808 */ /* 0x004fe20001800000 */
[-C--:B------:R-:W-:Y:S01]  /*6b30*/  FMUL.FTZ R70, R70, R185.reuse ;  /* 0x000000b946467220 */ /* 0x080fe20000410000 */
[----:B------:R-:W-:Y:S01]  /*6b40*/  FMNMX.FTZ R10, R12, R10, !PT ;  /* 0x0000000a0c0a7209 */ /* 0x000fe20007810000 */
[-C--:B------:R-:W-:Y:S01]  /*6b50*/  FMUL.FTZ R71, R71, R185.reuse ;  /* 0x000000b947477220 */ /* 0x080fe20000410000 */
[----:B------:R-:W-:Y:S01]  /*6b60*/  ISETP.GT.AND P3, PT, R177, 0x71, PT ;  /* 0x00000071b100780c */ /* 0x000fe20003f64270 */
[-C--:B------:R-:W-:Y:S01]  /*6b70*/  FMUL.FTZ R74, R74, R185.reuse ;  /* 0x000000b94a4a7220 */ /* 0x080fe20000410000 */
[----:B------:R-:W-:Y:S01]  /*6b80*/  FMNMX.FTZ R10, R13, R10, !PT ;  /* 0x0000000a0d0a7209 */ /* 0x000fe20007810000 */
[----:B------:R-:W2:Y:S01]  /*6b90*/  MUFU.TANH R155, R155 ;  /* 0x0000009b009b7308 */ /* 0x000ea20000002400 */
[----:B-1----:R-:W-:Y:S01]  /*6ba0*/  FMUL.FTZ R201, R0, R208 ;  /* 0x000000d000c97220 */ /* 0x002fe20000410000 */
[----:B0-----:R-:W-:Y:S01]  /*6bb0*/  FSEL R184, R184, -INF , P1 ;  /* 0xff800000b8b87808 */ /* 0x001fe20000800000 */
[-C--:B------:R-:W-:Y:S01]  /*6bc0*/  FMUL.FTZ R75, R75, R185.reuse ;  /* 0x000000b94b4b7220 */ /* 0x080fe20000410000 */
[----:B------:R-:W-:Y:S01]  /*6bd0*/  FMNMX.FTZ R10, R14, R10, !PT ;  /* 0x0000000a0e0a7209 */ /* 0x000fe20007810000 */
[-C--:B------:R-:W-:Y:S01]  /*6be0*/  FMUL.FTZ R78, R78, R185.reuse ;  /* 0x000000b94e4e7220 */ /* 0x080fe20000410000 */
[----:B------:R-:W-:Y:S01]  /*6bf0*/  ISETP.GT.AND P1, PT, R177, 0x79, PT ;  /* 0x00000079b100780c */ /* 0x000fe20003f24270 */
[-C--:B------:R-:W-:Y:S01]  /*6c00*/  FMUL.FTZ R79, R79, R185.reuse ;  /* 0x000000b94f4f7220 */ /* 0x080fe20000410000 */
[----:B------:R-:W-:Y:S01]  /*6c10*/  FMNMX.FTZ R10, R15, R10, !PT ;  /* 0x0000000a0f0a7209 */ /* 0x000fe20007810000 */
[----:B------:R-:W0:Y:S01]  /*6c20*/  MUFU.TANH R201, R201 ;  /* 0x000000c900c97308 */ /* 0x000e220000002400 */
[----:B---3--:R-:W-:Y:S01]  /*6c30*/  FSEL R7, R7, -INF , P6 ;  /* 0xff80000007077808 */ /* 0x008fe20003000000 */
[-C--:B------:R-:W-:Y:S01]  /*6c40*/  FMUL.FTZ R82, R82, R185.reuse ;  /* 0x000000b952527220 */ /* 0x080fe20000410000 */
[----:B------:R-:W-:Y:S01]  /*6c50*/  FMNMX.FTZ R10, R20, R10, !PT ;  /* 0x0000000a140a7209 */ /* 0x000fe20007810000 */
[-C--:B------:R-:W-:Y:S01]  /*6c60*/  FMUL.FTZ R83, R83, R185.reuse ;  /* 0x000000b953537220 */ /* 0x080fe20000410000 */
[----:B------:R-:W-:Y:S01]  /*6c70*/  ISETP.GT.AND P6, PT, R177, 0x68, PT ;  /* 0x00000068b100780c */ /* 0x000fe20003fc4270 */
[-C--:B------:R-:W-:Y:S01]  /*6c80*/  FMUL.FTZ R86, R86, R185.reuse ;  /* 0x000000b956567220 */ /* 0x080fe20000410000 */
[----:B------:R-:W-:Y:S01]  /*6c90*/  FMNMX.FTZ R10, R21, R10, !PT ;  /* 0x0000000a150a7209 */ /* 0x000fe20007810000 */
[----:B------:R-:W1:Y:S01]  /*6ca0*/  MUFU.TANH R204, R204 ;  /* 0x000000cc00cc7308 */ /* 0x000e620000002400 */
[----:B--2---:R-:W-:Y:S01]  /*6cb0*/  FSEL R155, R155, -INF , P6 ;  /* 0xff8000009b9b7808 */ /* 0x004fe20003000000 */
[-C--:B------:R-:W-:Y:S01]  /*6cc0*/  FMUL.FTZ R87, R87, R185.reuse ;  /* 0x000000b957577220 */ /* 0x080fe20000410000 */
[----:B------:R-:W-:Y:S01]  /*6cd0*/  FMNMX.FTZ R10, R188, R10, !PT ;  /* 0x0000000abc0a7209 */ /* 0x000fe20007810000 */
[-C--:B------:R-:W-:Y:S01]  /*6ce0*/  FMUL.FTZ R90, R90, R185.reuse ;  /* 0x000000b95a5a7220 */ /* 0x080fe20000410000 */
[-C--:B------:R-:W-:Y:S01]  /*6cf0*/  FMUL.FTZ R91, R91, R185.reuse ;  /* 0x000000b95b5b7220 */ /* 0x080fe20000410000 */
[-C--:B------:R-:W-:Y:S01]  /*6d00*/  FMUL.FTZ R94, R94, R185.reuse ;  /* 0x000000b95e5e7220 */ /* 0x080fe20000410000 */
[----:B------:R-:W-:Y:S01]  /*6d10*/  FMNMX.FTZ R10, R189, R10, !PT ;  /* 0x0000000abd0a7209 */ /* 0x000fe20007810000 */
[----:B------:R-:W2:Y:S01]  /*6d20*/  MUFU.TANH R203, R203 ;  /* 0x000000cb00cb7308 */ /* 0x000ea20000002400 */
[----:B0-----:R-:W-:Y:S01]  /*6d30*/  FSEL R201, R201, -INF , P4 ;  /* 0xff800000c9c97808 */ /* 0x001fe20002000000 */
[-C--:B------:R-:W-:Y:S01]  /*6d40*/  FMUL.FTZ R95, R95, R185.reuse ;  /* 0x000000b95f5f7220 */ /* 0x080fe20000410000 */
[----:B------:R-:W-:Y:S01]  /*6d50*/  FMNMX.FTZ R10, R154, R10, !PT ;  /* 0x0000000a9a0a7209 */ /* 0x000fe20007810000 */
[-C--:B------:R-:W-:Y:S01]  /*6d60*/  FMUL.FTZ R98, R98, R185.reuse ;  /* 0x000000b962627220 */ /* 0x080fe20000410000 */
[-C--:B------:R-:W-:Y:S01]  /*6d70*/  FMUL.FTZ R99, R99, R185.reuse ;  /* 0x000000b963637220 */ /* 0x080fe20000410000 */
[-C--:B------:R-:W-:Y:S01]  /*6d80*/  FMUL.FTZ R102, R102, R185.reuse ;  /* 0x000000b966667220 */ /* 0x080fe20000410000 */
[----:B------:R-:W-:Y:S01]  /*6d90*/  FMNMX.FTZ R10, R156, R10, !PT ;  /* 0x0000000a9c0a7209 */ /* 0x000fe20007810000 */
[----:B------:R-:W0:Y:S01]  /*6da0*/  MUFU.EX2 R158, R158 ;  /* 0x0000009e009e7308 */ /* 0x000e220000000800 */
[----:B-1----:R-:W-:Y:S01]  /*6db0*/  FSEL R204, R204, -INF , P3 ;  /* 0xff800000cccc7808 */ /* 0x002fe20001800000 */
[-C--:B------:R-:W-:Y:S01]  /*6dc0*/  FMUL.FTZ R103, R103, R185.reuse ;  /* 0x000000b967677220 */ /* 0x080fe20000410000 */
[----:B------:R-:W-:Y:S01]  /*6dd0*/  FMNMX.FTZ R10, R157, R10, !PT ;  /* 0x0000000a9d0a7209 */ /* 0x000fe20007810000 */
[-C--:B------:R-:W-:Y:S01]  /*6de0*/  FMUL.FTZ R106, R106, R185.reuse ;  /* 0x000000b96a6a7220 */ /* 0x080fe20000410000 */
[-C--:B------:R-:W-:Y:S01]  /*6df0*/  FMUL.FTZ R107, R107, R185.reuse ;  /* 0x000000b96b6b7220 */ /* 0x080fe20000410000 */
[-C--:B------:R-:W-:Y:S01]  /*6e00*/  FMUL.FTZ R110, R110, R185.reuse ;  /* 0x000000b96e6e7220 */ /* 0x080fe20000410000 */
[----:B------:R-:W-:Y:S01]  /*6e10*/  FMNMX.FTZ R10, R160, R10, !PT ;  /* 0x0000000aa00a7209 */ /* 0x000fe20007810000 */
[----:B------:R-:W1:Y:S01]  /*6e20*/  MUFU.EX2 R159, R159 ;  /* 0x0000009f009f7308 */ /* 0x000e620000000800 */
[----:B--2---:R-:W-:Y:S01]  /*6e30*/  FSEL R203, R203, -INF , P2 ;  /* 0xff800000cbcb7808 */ /* 0x004fe20001000000 */
[-C--:B------:R-:W-:Y:S01]  /*6e40*/  FMUL.FTZ R111, R111, R185.reuse ;  /* 0x000000b96f6f7220 */ /* 0x080fe20000410000 */
[----:B------:R-:W-:Y:S01]  /*6e50*/  FMNMX.FTZ R10, R161, R10, !PT ;  /* 0x0000000aa10a7209 */ /* 0x000fe20007810000 */
[-C--:B------:R-:W-:Y:S01]  /*6e60*/  FMUL.FTZ R114, R114, R185.reuse ;  /* 0x000000b972727220 */ /* 0x080fe20000410000 */
[-C--:B------:R-:W-:Y:S01]  /*6e70*/  FMUL.FTZ R115, R115, R185.reuse ;  /* 0x000000b973737220 */ /* 0x080fe20000410000 */
[----:B------:R-:W-:Y:S01]  /*6e80*/  FMUL.FTZ R118, R118, R185 ;  /* 0x000000b976767220 */ /* 0x000fe20000410000 */
[----:B------:R-:W-:Y:S01]  /*6e90*/  FMNMX.FTZ R10, R164, R10, !PT ;  /* 0x0000000aa40a7209 */ /* 0x000fe20007810000 */
[----:B------:R-:W2:Y:S01]  /*6ea0*/  MUFU.EX2 R162, R162 ;  /* 0x000000a200a27308 */ /* 0x000ea20000000800 */
[----:B0-----:R-:W-:-:S01]  /*6eb0*/  FADD.FTZ R2, R158, R2 ;  /* 0x000000029e027221 */ /* 0x001fc20000010000 */
[-C--:B------:R-:W-:Y:S01]  /*6ec0*/  FMUL.FTZ R119, R119, R185.reuse ;  /* 0x000000b977777220 */ /* 0x080fe20000410000 */
[----:B------:R-:W-:Y:S01]  /*6ed0*/  FMNMX.FTZ R152, R165, R10, !PT ;  /* 0x0000000aa5987209 */ /* 0x000fe20007810000 */
[-C--:B------:R-:W-:Y:S01]  /*6ee0*/  FMUL.FTZ R122, R122, R185.reuse ;  /* 0x000000b97a7a7220 */ /* 0x080fe20000410000 */
[-C--:B------:R-:W-:Y:S01]  /*6ef0*/  FMUL.FTZ R123, R123, R185.reuse ;  /* 0x000000b97b7b7220 */ /* 0x080fe20000410000 */
[----:B------:R-:W-:Y:S01]  /*6f00*/  FMUL.FTZ R126, R126, R185 ;  /* 0x000000b97e7e7220 */ /* 0x000fe20000410000 */
[----:B------:R-:W-:Y:S01]  /*6f10*/  FMNMX.FTZ R152, R168, R152, !PT ;  /* 0x00000098a8987209 */ /* 0x000fe20007810000 */
[----:B------:R0:W3:Y:S01]  /*6f20*/  MUFU.TANH R10, R205 ;  /* 0x000000cd000a7308 */ /* 0x0000e20000002400 */
[----:B-1----:R-:W-:-:S01]  /*6f30*/  FADD.FTZ R2, R159, R2 ;  /* 0x000000029f027221 */ /* 0x002fc20000010000 */
[-C--:B------:R-:W-:Y:S01]  /*6f40*/  FMUL.FTZ R127, R127, R185.reuse ;  /* 0x000000b97f7f7220 */ /* 0x080fe20000410000 */
[----:B------:R-:W-:Y:S01]  /*6f50*/  FMNMX.FTZ R152, R169, R152, !PT ;  /* 0x00000098a9987209 */ /* 0x000fe20007810000 */
[-C--:B------:R-:W-:Y:S01]  /*6f60*/  FMUL.FTZ R130, R130, R185.reuse ;  /* 0x000000b982827220 */ /* 0x080fe20000410000 */
[-C--:B------:R-:W-:Y:S01]  /*6f70*/  FMUL.FTZ R131, R131, R185.reuse ;  /* 0x000000b983837220 */ /* 0x080fe20000410000 */
[----:B------:R-:W-:Y:S01]  /*6f80*/  FMUL.FTZ R134, R134, R185 ;  /* 0x000000b986867220 */ /* 0x000fe20000410000 */
[----:B------:R-:W-:Y:S01]  /*6f90*/  FMNMX.FTZ R152, R172, R152, !PT ;  /* 0x00000098ac987209 */ /* 0x000fe20007810000 */
[----:B------:R-:W1:Y:S01]  /*6fa0*/  MUFU.EX2 R163, R163 ;  /* 0x000000a300a37308 */ /* 0x000e620000000800 */
[----:B0-----:R-:W-:Y:S01]  /*6fb0*/  FMUL.FTZ R205, R0, R213 ;  /* 0x000000d500cd7220 */ /* 0x001fe20000410000 */
[----:B--2---:R-:W-:Y:S01]  /*6fc0*/  FADD.FTZ R2, R162, R2 ;  /* 0x00000002a2027221 */ /* 0x004fe20000010000 */
[----:B------:R-:W-:Y:S01]  /*6fd0*/  FMNMX.FTZ R152, R173, R152, !PT ;  /* 0x00000098ad987209 */ /* 0x000fe20007810000 */
[-C--:B------:R-:W-:Y:S01]  /*6fe0*/  FMUL.FTZ R135, R135, R185.reuse ;  /* 0x000000b987877220 */ /* 0x080fe20000410000 */
[-C--:B------:R-:W-:Y:S01]  /*6ff0*/  FMUL.FTZ R138, R138, R185.reuse ;  /* 0x000000b98a8a7220 */ /* 0x080fe20000410000 */
[-C--:B------:R-:W-:Y:S01]  /*7000*/  FMUL.FTZ R139, R139, R185.reuse ;  /* 0x000000b98b8b7220 */ /* 0x080fe20000410000 */
[----:B------:R-:W-:Y:S01]  /*7010*/  FMNMX.FTZ R152, R176, R152, !PT ;  /* 0x00000098b0987209 */ /* 0x000fe20007810000 */
[----:B------:R-:W0:Y:S01]  /*7020*/  MUFU.TANH R205, R205 ;  /* 0x000000cd00cd7308 */ /* 0x000e220000002400 */
[----:B---3--:R-:W-:Y:S01]  /*7030*/  FSEL R177, R10, -INF , P5 ;  /* 0xff8000000ab17808 */ /* 0x008fe20002800000 */
[-C--:B------:R-:W-:Y:S01]  /*7040*/  FMUL.FTZ R142, R142, R185.reuse ;  /* 0x000000b98e8e7220 */ /* 0x080fe20000410000 */
[----:B------:R-:W-:Y:S01]  /*7050*/  FMNMX.FTZ R152, R180, R152, !PT ;  /* 0x00000098b4987209 */ /* 0x000fe20007810000 */
[-C--:B------:R-:W-:Y:S01]  /*7060*/  FMUL.FTZ R143, R143, R185.reuse ;  /* 0x000000b98f8f7220 */ /* 0x080fe20000410000 */
[-C--:B------:R-:W-:Y:S01]  /*7070*/  FMUL.FTZ R146, R146, R185.reuse ;  /* 0x000000b992927220 */ /* 0x080fe20000410000 */
[----:B------:R-:W-:Y:S01]  /*7080*/  FMUL.FTZ R147, R147, R185 ;  /* 0x000000b993937220 */ /* 0x000fe20000410000 */
[----:B------:R-:W-:Y:S01]  /*7090*/  FMNMX.FTZ R152, R184, R152, !PT ;  /* 0x00000098b8987209 */ /* 0x000fe20007810000 */
[----:B------:R-:W2:Y:S01]  /*70a0*/  MUFU.EX2 R166, R166 ;  /* 0x000000a600a67308 */ /* 0x000ea20000000800 */
[----:B-1----:R-:W-:-:S01]  /*70b0*/  FADD.FTZ R2, R163, R2 ;  /* 0x00000002a3027221 */ /* 0x002fc20000010000 */
[----:B------:R-:W-:Y:S01]  /*70c0*/  F2FP.SATFINITE.E4M3.F32.PACK_AB_MERGE_C R162, R163, R162, RZ ;  /* 0x000000a2a3a2723e */ /* 0x000fe200048070ff */
[-C--:B------:R-:W-:Y:S01]  /*70d0*/  FMUL.FTZ R150, R150, R185.reuse ;  /* 0x000000b996967220 */ /* 0x080fe20000410000 */
[----:B------:R-:W-:Y:S01]  /*70e0*/  FMNMX.FTZ R152, R7, R152, !PT ;  /* 0x0000009807987209 */ /* 0x000fe20007810000 */
[----:B------:R-:W-:-:S03]  /*70f0*/  FMUL.FTZ R151, R151, R185 ;  /* 0x000000b997977220 */ /* 0x000fc60000410000 */
[----:B------:R-:W-:Y:S01]  /*7100*/  FMNMX.FTZ R152, R155, R152, !PT ;  /* 0x000000989b987209 */ /* 0x000fe20007810000 */
[----:B------:R-:W1:Y:S01]  /*7110*/  MUFU.EX2 R167, R167 ;  /* 0x000000a700a77308 */ /* 0x000e620000000800 */
[----:B0-----:R-:W-:Y:S02]  /*7120*/  FSEL R205, R205, -INF , P1 ;  /* 0xff800000cdcd7808 */ /* 0x001fe40000800000 */
[----:B------:R-:W-:-:S04]  /*7130*/  FMNMX.FTZ R152, R177, R152, !PT ;  /* 0x00000098b1987209 */ /* 0x000fc80007810000 */
[----:B------:R-:W-:Y:S01]  /*7140*/  FMNMX.FTZ R152, R201, R152, !PT ;  /* 0x00000098c9987209 */ /* 0x000fe20007810000 */
[----:B------:R-:W0:Y:S01]  /*7150*/  MUFU.EX2 R171, R171 ;  /* 0x000000ab00ab7308 */ /* 0x000e220000000800 */
[----:B--2---:R-:W-:-:S02]  /*7160*/  FADD.FTZ R2, R166, R2 ;  /* 0x00000002a6027221 */ /* 0x004fc40000010000 */
[----:B------:R-:W-:-:S04]  /*7170*/  FMNMX.FTZ R152, R204, R152, !PT ;  /* 0x00000098cc987209 */ /* 0x000fc80007810000 */
[----:B------:R-:W-:Y:S01]  /*7180*/  FMNMX.FTZ R10, R203, R152, !PT ;  /* 0x00000098cb0a7209 */ /* 0x000fe20007810000 */
[----:B------:R-:W2:Y:S01]  /*7190*/  MUFU.EX2 R174, R174 ;  /* 0x000000ae00ae7308 */ /* 0x000ea20000000800 */
[----:B-1----:R-:W-:-:S02]  /*71a0*/  FADD.FTZ R2, R167, R2 ;  /* 0x00000002a7027221 */ /* 0x002fc40000010000 */
[----:B------:R-:W-:-:S05]  /*71b0*/  FMNMX.FTZ R10, R205, R10, !PT ;  /* 0x0000000acd0a7209 */ /* 0x000fca0007810000 */
[----:B------:R-:W1:Y:S01]  /*71c0*/  SHFL.BFLY PT, R152, R10, 0x2, 0x1f ;  /* 0x0c401f000a987f89 */ /* 0x000e6200000e0000 */
[----:B------:R-:W3:Y:S01]  /*71d0*/  MUFU.EX2 R175, R175 ;  /* 0x000000af00af7308 */ /* 0x000ee20000000800 */
[----:B0-----:R-:W-:-:S07]  /*71e0*/  FADD.FTZ R2, R171, R2 ;  /* 0x00000002ab027221 */ /* 0x001fce0000010000 */
[----:B------:R-:W0:Y:S01]  /*71f0*/  MUFU.EX2 R178, R178 ;  /* 0x000000b200b27308 */ /* 0x000e220000000800 */
[----:B--2---:R-:W-:-:S01]  /*7200*/  FADD.FTZ R2, R174, R2 ;  /* 0x00000002ae027221 */ /* 0x004fc20000010000 */
[----:B------:R-:W-:-:S06]  /*7210*/  F2FP.SATFINITE.E4M3.F32.PACK_AB_MERGE_C R171, R174, R171, RZ ;  /* 0x000000abaeab723e */ /* 0x000fcc00048070ff */
[----:B------:R-:W2:Y:S01]  /*7220*/  MUFU.EX2 R179, R179 ;  /* 0x000000b300b37308 */ /* 0x000ea20000000800 */
[----:B---3--:R-:W-:-:S01]  /*7230*/  FADD.FTZ R2, R175, R2 ;  /* 0x00000002af027221 */ /* 0x008fc20000010000 */
[----:B-1----:R-:W-:-:S06]  /*7240*/  FMNMX.FTZ R10, R10, R152, !PT ;  /* 0x000000980a0a7209 */ /* 0x002fcc0007810000 */
[----:B------:R-:W1:Y:S01]  /*7250*/  MUFU.EX2 R181, R181 ;  /* 0x000000b500b57308 */ /* 0x000e620000000800 */
[----:B0-----:R-:W-:-:S01]  /*7260*/  FADD.FTZ R2, R178, R2 ;  /* 0x00000002b2027221 */ /* 0x001fc20000010000 */
[----:B------:R-:W0:Y:S06]  /*7270*/  SHFL.BFLY PT, R152, R10, 0x1, 0x1f ;  /* 0x0c201f000a987f89 */ /* 0x000e2c00000e0000 */
[----:B------:R-:W3:Y:S01]  /*7280*/  MUFU.EX2 R182, R182 ;  /* 0x000000b600b67308 */ /* 0x000ee20000000800 */
[----:B--2---:R-:W-:-:S07]  /*7290*/  FADD.FTZ R2, R179, R2 ;  /* 0x00000002b3027221 */ /* 0x004fce0000010000 */
[----:B------:R-:W2:Y:S01]  /*72a0*/  MUFU.EX2 R183, R183 ;  /* 0x000000b700b77308 */ /* 0x000ea20000000800 */
[----:B-1----:R-:W-:-:S01]  /*72b0*/  FADD.FTZ R2, R181, R2 ;  /* 0x00000002b5027221 */ /* 0x002fc20000010000 */
[----:B------:R-:W-:-:S06]  /*72c0*/  F2FP.SATFINITE.E4M3.F32.PACK_AB_MERGE_C R179, R181, R179, RZ ;  /* 0x000000b3b5b3723e */ /* 0x000fcc00048070ff */
[----:B------:R-:W1:Y:S01]  /*72d0*/  MUFU.EX2 R186, R186 ;  /* 0x000000ba00ba7308 */ /* 0x000e620000000800 */
[----:B---3--:R-:W-:-:S01]  /*72e0*/  FADD.FTZ R2, R182, R2 ;  /* 0x00000002b6027221 */ /* 0x008fc20000010000 */
[----:B0-----:R-:W-:-:S04]  /*72f0*/  FMNMX.FTZ R10, R10, R152, !PT ;  /* 0x000000980a0a7209 */ /* 0x001fc80007810000 */
[C---:B------:R-:W-:Y:S01]  /*7300*/  FSETP.NEU.FTZ.AND P1, PT, R10.reuse, -INF , PT ;  /* 0xff8000000a00780b */ /* 0x040fe20003f3d000 */
[----:B------:R-:W-:-:S01]  /*7310*/  FFMA.FTZ R206, R10, R206, -8 ;  /* 0xc10000000ace7423 */ /* 0x000fc200000100ce */
[----:B------:R-:W0:Y:S01]  /*7320*/  MUFU.EX2 R187, R187 ;  /* 0x000000bb00bb7308 */ /* 0x000e220000000800 */
[----:B--2---:R-:W-:-:S01]  /*7330*/  FADD.FTZ R2, R183, R2 ;  /* 0x00000002b7027221 */ /* 0x004fc20000010000 */
[----:B------:R-:W-:Y:S02]  /*7340*/  FSEL R152, R10, RZ, P1 ;  /* 0x000000ff0a987208 */ /* 0x000fe40000800000 */
[----:B------:R-:W-:-:S03]  /*7350*/  FSEL R206, R206, RZ, P1 ;  /* 0x000000ffcece7208 */ /* 0x000fc60000800000 */
[----:B------:R-:W-:Y:S01]  /*7360*/  FADD.FTZ R6, -R152, R6 ;  /* 0x0000000698067221 */ /* 0x000fe20000010100 */
[----:B------:R-:W2:Y:S01]  /*7370*/  MUFU.EX2 R190, R190 ;  /* 0x000000be00be7308 */ /* 0x000ea20000000800 */
[----:B------:R-:W-:-:S01]  /*7380*/  FFMA.FTZ R152, R8, UR10, -R206 ;  /* 0x0000000a08987c23 */ /* 0x000fc200080108ce */
[--C-:B------:R-:W-:Y:S01]  /*7390*/  FFMA.FTZ R8, R9, UR10, -R206.reuse ;  /* 0x0000000a09087c23 */ /* 0x100fe200080108ce */
[----:B------:R-:W-:Y:S01]  /*73a0*/  FMUL.FTZ R6, R6, UR10 ;  /* 0x0000000a06067c20 */ /* 0x000fe20008410000 */
        /* <DEDUP_REMOVED lines=16> */
[----:B-1----:R-:W-:Y:S01]  /*74b0*/  FADD.FTZ R2, R186, R2 ;  /* 0x00000002ba027221 */ /* 0x002fe20000010000 */
[----:B------:R-:W-:-:S01]  /*74c0*/  FFMA.FTZ R184, R184, UR10, -R206 ;  /* 0x0000000ab8b87c23 */ /* 0x000fc200080108ce */
[--C-:B------:R-:W-:Y:S01]  /*74d0*/  FFMA.FTZ R7, R7, UR10, -R206.reuse ;  /* 0x0000000a07077c23 */ /* 0x100fe200080108ce */
[----:B------:R-:W-:-:S01]  /*74e0*/  FFMA.FTZ R155, R155, UR10, -R206 ;  /* 0x0000000a9b9b7c23 */ /* 0x000fc200080108ce */
[----:B------:R-:W1:Y:S01]  /*74f0*/  MUFU.EX2 R8, R8 ;  /* 0x0000000800087308 */ /* 0x000e620000000800 */
[----:B0-----:R-:W-:-:S01]  /*7500*/  FADD.FTZ R2, R187, R2 ;  /* 0x00000002bb027221 */ /* 0x001fc20000010000 */
[--C-:B------:R-:W-:Y:S01]  /*7510*/  FFMA.FTZ R177, R177, UR10, -R206.reuse ;  /* 0x0000000ab1b17c23 */ /* 0x100fe200080108ce */
[----:B------:R-:W-:-:S01]  /*7520*/  FFMA.FTZ R201, R201, UR10, -R206 ;  /* 0x0000000ac9c97c23 */ /* 0x000fc200080108ce */
[----:B------:R-:W-:Y:S01]  /*7530*/  FFMA.FTZ R204, R204, UR10, -R206 ;  /* 0x0000000acccc7c23 */ /* 0x000fe200080108ce */
[----:B--2---:R-:W-:-:S01]  /*7540*/  FADD.FTZ R2, R190, R2 ;  /* 0x00000002be027221 */ /* 0x004fc20000010000 */
[--C-:B------:R-:W-:Y:S01]  /*7550*/  FFMA.FTZ R203, R203, UR10, -R206.reuse ;  /* 0x0000000acbcb7c23 */ /* 0x100fe200080108ce */
[----:B------:R-:W-:-:S01]  /*7560*/  FFMA.FTZ R205, R205, UR10, -R206 ;  /* 0x0000000acdcd7c23 */ /* 0x000fc200080108ce */
[----:B------:R-:W0:Y:S01]  /*7570*/  MUFU.EX2 R9, R9 ;  /* 0x0000000900097308 */ /* 0x000e220000000800 */
[----:B---3--:R-:W-:-:S01]  /*7580*/  FFMA.FTZ R3, R6, R3, R152 ;  /* 0x0000000306037223 */ /* 0x008fc20000010098 */
[----:B------:R-:W-:Y:S01]  /*7590*/  F2FP.SATFINITE.E4M3.F32.PACK_AB_MERGE_C R161, R187, R186, RZ ;  /* 0x000000babba1723e */ /* 0x000fe200048070ff */
[-C--:B------:R-:W-:Y:S01]  /*75a0*/  FMUL.FTZ R24, R24, R6.reuse ;  /* 0x0000000618187220 */ /* 0x080fe20000410000 */
[-C--:B------:R-:W-:Y:S01]  /*75b0*/  FMUL.FTZ R25, R25, R6.reuse ;  /* 0x0000000619197220 */ /* 0x080fe20000410000 */
[----:B------:R-:W-:Y:S01]  /*75c0*/  FMUL.FTZ R28, R28, R6 ;  /* 0x000000061c1c7220 */ /* 0x000fe20000410000 */
[----:B------:R-:W-:Y:S01]  /*75d0*/  F2FP.SATFINITE.E4M3.F32.PACK_AB_MERGE_C R161, R183, R182, R161 ;  /* 0x000000b6b7a1723e */ /* 0x000fe200048070a1 */
        /* <DEDUP_REMOVED lines=18> */
[C---:B--2---:R-:W-:Y:S01]  /*7700*/  F2FP.SATFINITE.E4M3.F32.PACK_AB_MERGE_C R9, R11.reuse, R9, RZ ;  /* 0x000000090b09723e */ /* 0x044fe200048070ff */
[----:B------:R-:W-:Y:S01]  /*7710*/  FADD.FTZ R3, R11, R3 ;  /* 0x000000030b037221 */ /* 0x000fe20000010000 */
[-C--:B------:R-:W-:Y:S01]  /*7720*/  FMUL.FTZ R56, R56, R6.reuse ;  /* 0x0000000638387220 */ /* 0x080fe20000410000 */
[----:B------:R-:W-:Y:S01]  /*7730*/  FMUL.FTZ R57, R57, R6 ;  /* 0x0000000639397220 */ /* 0x000fe20000410000 */
[----:B------:R-:W-:Y:S01]  /*7740*/  F2FP.SATFINITE.E4M3.F32.PACK_AB_MERGE_C R152, R8, R152, R9 ;  /* 0x000000980898723e */ /* 0x000fe20004807009 */
        /* <DEDUP_REMOVED lines=8> */
[----:B------:R-:W-:Y:S01]  /*77d0*/  FFMA.FTZ R160, R164, UR10, -R206 ;  /* 0x0000000aa4a07c23 */ /* 0x000fe200080108ce */
        /* <DEDUP_REMOVED lines=38> */
[----:B------:R-:W-:-:S01]  /*7a40*/  FADD.FTZ R3, R12, R3 ;  /* 0x000000030c037221 */ /* 0x000fc20000010000 */
[-C--:B------:R-:W-:Y:S01]  /*7a50*/  FMUL.FTZ R116, R116, R6.reuse ;  /* 0x0000000674747220 */ /* 0x080fe20000410000 */
[-C--:B------:R-:W-:Y:S01]  /*7a60*/  FMUL.FTZ R117, R117, R6.reuse ;  /* 0x0000000675757220 */ /* 0x080fe20000410000 */
[----:B------:R-:W-:Y:S01]  /*7a70*/  FMUL.FTZ R120, R120, R6 ;  /* 0x0000000678787220 */ /* 0x000fe20000410000 */
[----:B0-----:R-:W-:-:S01]  /*7a80*/  FADD.FTZ R3, R13, R3 ;  /* 0x000000030d037221 */ /* 0x001fc20000010000 */
        /* <DEDUP_REMOVED lines=13> */
[----:B------:R-:W-:Y:S01]  /*7b60*/  FMUL.FTZ R137, R137, R6 ;  /* 0x0000000689897220 */ /* 0x000fe20000410000 */
[----:B------:R-:W-:Y:S01]  /*7b70*/  F2FP.SATFINITE.E4M3.F32.PACK_AB_MERGE_C R154, R9, R8, R14 ;  /* 0x00000008099a723e */ /* 0x000fe2000480700e */
[-C--:B------:R-:W-:Y:S01]  /*7b80*/  FMUL.FTZ R140, R140, R6.reuse ;  /* 0x000000068c8c7220 */ /* 0x080fe20000410000 */
[-C--:B------:R-:W-:Y:S01]  /*7b90*/  FMUL.FTZ R141, R141, R6.reuse ;  /* 0x000000068d8d7220 */ /* 0x080fe20000410000 */
[----:B------:R-:W-:Y:S01]  /*7ba0*/  FMUL.FTZ R144, R144, R6 ;  /* 0x0000000690907220 */ /* 0x000fe20000410000 */
[----:B------:R-:W2:Y:S01]  /*7bb0*/  MUFU.EX2 R156, R156 ;  /* 0x0000009c009c7308 */ /* 0x000ea20000000800 */
[----:B0-----:R-:W-:-:S01]  /*7bc0*/  FADD.FTZ R3, R15, R3 ;  /* 0x000000030f037221 */ /* 0x001fc20000010000 */
[-C--:B------:R-:W-:Y:S01]  /*7bd0*/  FMUL.FTZ R145, R145, R6.reuse ;  /* 0x0000000691917220 */ /* 0x080fe20000410000 */
[-C--:B------:R-:W-:Y:S01]  /*7be0*/  FMUL.FTZ R148, R148, R6.reuse ;  /* 0x0000000694947220 */ /* 0x080fe20000410000 */
[----:B------:R-:W-:-:S04]  /*7bf0*/  FMUL.FTZ R149, R149, R6 ;  /* 0x0000000695957220 */ /* 0x000fc80000410000 */
[----:B------:R-:W0:Y:S01]  /*7c00*/  MUFU.EX2 R157, R157 ;  /* 0x0000009d009d7308 */ /* 0x000e220000000800 */
[----:B-1----:R-:W-:-:S07]  /*7c10*/  FADD.FTZ R3, R20, R3 ;  /* 0x0000000314037221 */ /* 0x002fce0000010000 */
        /* <DEDUP_REMOVED lines=52> */
[----:B------:R-:W-:Y:S02]  /*7f60*/  F2FP.SATFINITE.E4M3.F32.PACK_AB_MERGE_C R164, R177, R155, RZ ;  /* 0x0000009bb1a4723e */ /* 0x000fe400048070ff */
[----:B------:R-:W-:Y:S02]  /*7f70*/  F2FP.SATFINITE.E4M3.F32.PACK_AB_MERGE_C R155, R159, R158, R162 ;  /* 0x0000009e9f9b723e */ /* 0x000fe400048070a2 */
[----:B------:R-:W-:Y:S02]  /*7f80*/  F2FP.SATFINITE.E4M3.F32.PACK_AB_MERGE_C R158, R20, R15, R11 ;  /* 0x0000000f149e723e */ /* 0x000fe4000480700b */
[----:B------:R-:W1:Y:S01]  /*7f90*/  MUFU.EX2 R199, R199 ;  /* 0x000000c700c77308 */ /* 0x000e620000000800 */
[----:B--2---:R-:W-:-:S01]  /*7fa0*/  FADD.FTZ R2, R198, R2 ;  /* 0x00000002c6027221 */ /* 0x004fc20000010000 */
[----:B------:R-:W-:-:S02]  /*7fb0*/  F2FP.SATFINITE.E4M3.F32.PACK_AB_MERGE_C R159, R178, R175, R179 ;  /* 0x000000afb29f723e */ /* 0x000fc400048070b3 */
[----:B------:R-:W-:Y:S02]  /*7fc0*/  F2FP.SATFINITE.E4M3.F32.PACK_AB_MERGE_C R162, R173, R172, R176 ;  /* 0x000000acada2723e */ /* 0x000fe400048070b0 */
        /* <DEDUP_REMOVED lines=12> */
[----:B------:R-:W-:Y:S01]  /*8090*/  F2FP.SATFINITE.E4M3.F32.PACK_AB_MERGE_C R167, R199, R198, R200 ;  /* 0x000000c6c7a7723e */ /* 0x000fe200048070c8 */
[----:B--2---:R-:W-:-:S01]  /*80a0*/  FADD.FTZ R3, R203, R3 ;  /* 0x00000003cb037221 */ /* 0x004fc20000010000 */
[----:B0-----:R-:W-:-:S03]  /*80b0*/  F2FP.SATFINITE.E4M3.F32.PACK_AB_MERGE_C R169, R205, R203, RZ ;  /* 0x000000cbcda9723e */ /* 0x001fc600048070ff */
[----:B------:R-:W-:Y:S01]  /*80c0*/  FADD.FTZ R3, R205, R3 ;  /* 0x00000003cd037221 */ /* 0x000fe20000010000 */
[----:B------:R-:W-:Y:S01]  /*80d0*/  F2FP.SATFINITE.E4M3.F32.PACK_AB_MERGE_C R166, R204, R201, R169 ;  /* 0x000000c9cca6723e */ /* 0x000fe200048070a9 */
[----:B------:R-:W-:Y:S06]  /*80e0*/  @!P0 BRA `(.L_x_2790) ;  /* 0x0000000000048947 */ /* 0x000fec0003800000 */
[----:B------:R-:W-:Y:S01]  /*80f0*/  BPT.TRAP 0x1 ;  /* 0x000000040000795c */ /* 0x000fe20000300000 */
.L_x_2790:
[----:B------:R0:W1:Y:S01]  /*8100*/  SYNCS.PHASECHK.TRANS64.TRYWAIT P1, [UR56+0x38850], R5 ;  /* 0x03885005ff0075a7 */ /* 0x0000620008020178 */
[----:B------:R-:W-:Y:S05]  /*8110*/  @!P0 BRA `(.L_x_2791) ;  /* 0x0000000000048947 */ /* 0x000fea0003800000 */
[----:B------:R-:W-:Y:S01]  /*8120*/  BPT.TRAP 0x1 ;  /* 0x000000040000795c */ /* 0x000fe20000300000 */
.L_x_2791:
[----:B-1----:R-:W-:Y:S05]  /*8130*/  @P1 BRA `(.L_x_2792) ;  /* 0x0000000000081947 */ /* 0x002fea0003800000 */
[----:B------:R-:W1:Y:S02]  /*8140*/  SYNCS.PHASECHK.TRANS64.TRYWAIT P1, [UR56+0x38850], R5 ;  /* 0x03885005ff0075a7 */ /* 0x000e640008020178 */
[----:B-1----:R-:W-:Y:S05]  /*8150*/  @!P1 BRA `(.L_x_2793) ;  /* 0x00000118000c9947 */ /* 0x002fea0003800000 */
.L_x_2792:
[----:B-1----:R-:W1:Y:S01]  /*8160*/  S2R R6, SR_TID.X ;  /* 0x0000000000067919 */ /* 0x002e620000002100 */
[----:B------:R-:W-:Y:S01]  /*8170*/  ULEA UR11, UR44, UR52, 0xb ;  /* 0x000000342c0b7291 */ /* 0x000fe2000f8e583f */
[----:B------:R-:W-:-:S06]  /*8180*/  UMOV UR7, 0x40000040 ;  /* 0x4000004000077882 */ /* 0x000fcc0000000000 */
[----:B------:R-:W-:Y:S01]  /*8190*/  UMOV UR6, UR11 ;  /* 0x0000000b00067c82 */ /* 0x000fe20008000000 */
[----:B-1----:R-:W-:-:S05]  /*81a0*/  SHF.R.U32.HI R6, RZ, 0x7, R6 ;  /* 0x00000007ff067819 */ /* 0x002fca0000011606 */
[----:B0-----:R-:W-:-:S05]  /*81b0*/  VIADD R5, R6, 0x8 ;  /* 0x0000000806057836 */ /* 0x001fca0000000000 */
        /* <DEDUP_REMOVED lines=24> */
.L_x_2794:
        /* <DEDUP_REMOVED lines=9> */
.L_x_2784:
[----:B------:R-:W-:-:S06]  /*83d0*/  UISETP.GE.AND UP0, UPT, UR59, UR41, UPT ;  /* 0x000000293b00728c */ /* 0x000fcc000bf06270 */
[----:B------:R-:W-:-:S13]  /*83e0*/  PLOP3.LUT P1, PT, PT, PT, UP0, 0x80, 0x0 ;  /* 0x000000000000781c */ /* 0x000fda0003f2f008 */
[----:B------:R-:W-:Y:S05]  /*83f0*/  @!P1 BRA `(.L_x_2796) ;  /* 0x0000002800a49947 */ /* 0x000fea0003800000 */
[----:B01----:R-:W-:Y:S01]  /*8400*/  IMAD.MOV.U32 R6, RZ, RZ, R170 ;  /* 0x000000ffff067224 */ /* 0x003fe200078e00aa */
[----:B------:R-:W-:Y:S01]  /*8410*/  ULDC UR48, c[0x0][0x988] ;  /* 0x0002620000307ab9 */ /* 0x000fe20000000800 */
[----:B------:R-:W-:-:S07]  /*8420*/  IMAD.MOV.U32 R7, RZ, RZ, R10 ;  /* 0x000000ffff077224 */ /* 0x000fce00078e000a */
.L_x_2807:
[----:B------:R-:W-:-:S04]  /*8430*/  UIADD3 UR44, UR44, 0x1, URZ ;  /* 0x000000012c2c7890 */ /* 0x000fc8000fffe03f */
[----:B------:R-:W-:-:S04]  /*8440*/  UISETP.NE.AND UP0, UPT, UR44, 0x2, UPT ;  /* 0x000000022c00788c */ /* 0x000fc8000bf05270 */
[----:B------:R-:W-:Y:S02]  /*8450*/  USEL UR6, URZ, 0x1, UP0 ;  /* 0x000000013f067887 */ /* 0x000fe40008000000 */
[----:B------:R-:W-:Y:S02]  /*8460*/  USEL UR44, UR44, URZ, UP0 ;  /* 0x0000003f2c2c7287 */ /* 0x000fe40008000000 */
[----:B------:R-:W-:Y:S01]  /*8470*/  ULOP3.LUT UR45, UR45, UR6, URZ, 0x3c, !UPT ;  /* 0x000000062d2d7292 */ /* 0x000fe2000f8e3c3f */
[----:B-1----:R-:W-:Y:S11]  /*8480*/  @!P0 BRA `(.L_x_2797) ;  /* 0x0000000000048947 */ /* 0x002ff60003800000 */
[----:B------:R-:W-:Y:S01]  /*8490*/  BPT.TRAP 0x1 ;  /* 0x000000040000795c */ /* 0x000fe20000300000 */
.L_x_2797:
        /* <DEDUP_REMOVED lines=9> */
.L_x_2798:
[----:B-1----:R-:W-:Y:S05]  /*8530*/  @P1 BRA `(.L_x_2799) ;  /* 0x0000000000081947 */ /* 0x002fea0003800000 */
[----:B------:R-:W1:Y:S02]  /*8540*/  SYNCS.PHASECHK.TRANS64.TRYWAIT P1, [UR50+0x38830], R5 ;  /* 0x03883005ff0075a7 */ /* 0x000e640008020172 */
[----:B-1----:R-:W-:Y:S05]  /*8550*/  @!P1 BRA `(.L_x_2800) ;  /* 0x0000011400249947 */ /* 0x002fea0003800000 */
.L_x_2799:
        /* <DEDUP_REMOVED lines=46> */
.L_x_2801:
        /* <DEDUP_REMOVED lines=21> */
[----:B------:R-:W-:Y:S01]  /*8990*/  FMUL.FTZ R172, R0, R189 ;  /* 0x000000bd00ac7220 */ /* 0x000fe20000410000 */
[----:B------:R-:W4:Y:S01]  /*89a0*/  MUFU.TANH R11, R11 ;  /* 0x0000000b000b7308 */ /* 0x000f220000002400 */
        /* <DEDUP_REMOVED lines=17> */
[----:B------:R-:W-:Y:S01]  /*8ac0*/  UMOV UR10, UR48 ;  /* 0x00000030000a7c82 */ /* 0x000fe20008000000 */
[C---:B------:R-:W-:Y:S01]  /*8ad0*/  FMUL.FTZ R201, R0.reuse, R210 ;  /* 0x000000d200c97220 */ /* 0x040fe20000410000 */
[----:B------:R-:W-:Y:S01]  /*8ae0*/  FMUL.FTZ R204, R0, R215 ;  /* 0x000000d700cc7220 */ /* 0x000fe20000410000 */
[----:B------:R-:W-:-:S03]  /*8af0*/  UIADD3 UR6, UR50, 0x38840, URZ ;  /* 0x0003884032067890 */ /* 0x000fc6000fffe03f */
[----:B------:R-:W4:Y:S01]  /*8b00*/  MUFU.TANH R14, R14 ;  /* 0x0000000e000e7308 */ /* 0x000f220000002400 */
[----:B--2---:R-:W-:Y:S01]  /*8b10*/  FMNMX.FTZ R10, R12, R10, !PT ;  /* 0x0000000a0c0a7209 */ /* 0x004fe20007810000 */
[----:B------:R-:W-:-:S06]  /*8b20*/  UPRMT UR6, UR51, 0x654, UR6 ;  /* 0x0000065433067896 */ /* 0x000fcc0008000006 */
[----:B------:R-:W2:Y:S01]  /*8b30*/  MUFU.TANH R15, R15 ;  /* 0x0000000f000f7308 */ /* 0x000ea20000002400 */
[----:B---3--:R-:W-:Y:S02]  /*8b40*/  FMNMX.FTZ R10, R13, R10, !PT ;  /* 0x0000000a0d0a7209 */ /* 0x008fe40007810000 */
[----:B------:R-:W-:Y:S05]  /*8b50*/  SYNCS.ARRIVE.TRANS64.RED.A1T0 RZ, [UR6], RZ ;  /* 0x000000ffffff79a7 */ /* 0x000fea0008100406 */
        /* <DEDUP_REMOVED lines=50> */
[----:B------:R-:W-:Y:S01]  /*8e80*/  MUFU.TANH R201, R201 ;  /* 0x000000c900c97308 */ /* 0x000fe20000002400 */
[----:B--2---:R-:W-:-:S07]  /*8e90*/  FMNMX.FTZ R10, R193, R10, !PT ;  /* 0x0000000ac10a7209 */ /* 0x004fce0007810000 */
[----:B------:R-:W-:Y:S01]  /*8ea0*/  MUFU.TANH R204, R204 ;  /* 0x000000cc00cc7308 */ /* 0x000fe20000002400 */
[----:B---3--:R-:W-:-:S05]  /*8eb0*/  FMNMX.FTZ R10, R196, R10, !PT ;  /* 0x0000000ac40a7209 */ /* 0x008fca0007810000 */
        /* <DEDUP_REMOVED lines=38> */
[----:B--2---:R-:W-:-:S01]  /*9120*/  FFMA.FTZ R3, R197, R3, R8 ;  /* 0x00000003c5037223 */ /* 0x004fc20000010008 */
[--C-:B------:R-:W-:Y:S01]  /*9130*/  FFMA.FTZ R185, R185, UR10, -R7.reuse ;  /* 0x0000000ab9b97c23 */ /* 0x100fe20008010807 */
[----:B------:R-:W-:-:S01]  /*9140*/  FFMA.FTZ R188, R188, UR10, -R7 ;  /* 0x0000000abcbc7c23 */ /* 0x000fc20008010807 */
[--C-:B------:R-:W-:Y:S01]  /*9150*/  FFMA.FTZ R189, R189, UR10, -R7.reuse ;  /* 0x0000000abdbd7c23 */ /* 0x100fe20008010807 */
[----:B------:R-:W-:-:S01]  /*9160*/  FFMA.FTZ R192, R192, UR10, -R7 ;  /* 0x0000000ac0c07c23 */ /* 0x000fc20008010807 */
[--C-:B------:R-:W-:Y:S01]  /*9170*/  FFMA.FTZ R193, R193, UR10, -R7.reuse ;  /* 0x0000000ac1c17c23 */ /* 0x100fe20008010807 */
[----:B------:R-:W-:-:S01]  /*9180*/  FFMA.FTZ R7, R196, UR10, -R7 ;  /* 0x0000000ac4077c23 */ /* 0x000fc20008010807 */
[----:B------:R-:W2:Y:S01]  /*9190*/  MUFU.EX2 R12, R12 ;  /* 0x0000000c000c7308 */ /* 0x000ea20000000800 */
[----:B---3--:R-:W-:-:S01]  /*91a0*/  FADD.FTZ R3, R9, R3 ;  /* 0x0000000309037221 */ /* 0x008fc20000010000 */
[C---:B------:R-:W-:Y:S01]  /*91b0*/  FMUL.FTZ R196, R0.reuse, R203 ;  /* 0x000000cb00c47220 */ /* 0x040fe20000410000 */
[----:B------:R-:W-:Y:S01]  /*91c0*/  FMUL.FTZ R203, R0, R214 ;  /* 0x000000d600cb7220 */ /* 0x000fe20000410000 */
[-C--:B------:R-:W-:Y:S01]  /*91d0*/  FMUL.FTZ R24, R24, R197.reuse ;  /* 0x000000c518187220 */ /* 0x080fe20000410000 */
[-C--:B------:R-:W-:Y:S01]  /*91e0*/  FMUL.FTZ R25, R25, R197.reuse ;  /* 0x000000c519197220 */ /* 0x080fe20000410000 */
[-C--:B------:R-:W-:Y:S01]  /*91f0*/  FMUL.FTZ R28, R28, R197.reuse ;  /* 0x000000c51c1c7220 */ /* 0x080fe20000410000 */
[----:B------:R-:W-:Y:S01]  /*9200*/  FMUL.FTZ R29, R29, R197 ;  /* 0x000000c51d1d7220 */ /* 0x000fe20000410000 */
[----:B------:R-:W-:Y:S01]  /*9210*/  MUFU.TANH R196, R196 ;  /* 0x000000c400c47308 */ /* 0x000fe20000002400 */
[----:B----4-:R-:W-:-:S01]  /*9220*/  FADD.FTZ R3, R11, R3 ;  /* 0x000000030b037221 */ /* 0x010fc20000010000 */
[-C--:B------:R-:W-:Y:S01]  /*9230*/  FMUL.FTZ R32, R32, R197.reuse ;  /* 0x000000c520207220 */ /* 0x080fe20000410000 */
[-C--:B------:R-:W-:Y:S01]  /*9240*/  FMUL.FTZ R33, R33, R197.reuse ;  /* 0x000000c521217220 */ /* 0x080fe20000410000 */
[-C--:B------:R-:W-:Y:S01]  /*9250*/  FMUL.FTZ R36, R36, R197.reuse ;  /* 0x000000c524247220 */ /* 0x080fe20000410000 */
[-C--:B------:R-:W-:Y:S01]  /*9260*/  FMUL.FTZ R37, R37, R197.reuse ;  /* 0x000000c525257220 */ /* 0x080fe20000410000 */
[-C--:B------:R-:W-:Y:S01]  /*9270*/  FMUL.FTZ R40, R40, R197.reuse ;  /* 0x000000c528287220 */ /* 0x080fe20000410000 */
[----:B------:R-:W-:Y:S01]  /*9280*/  FMUL.FTZ R41, R41, R197 ;  /* 0x000000c529297220 */ /* 0x000fe20000410000 */
[----:B------:R-:W-:Y:S01]  /*9290*/  MUFU.TANH R203, R203 ;  /* 0x000000cb00cb7308 */ /* 0x000fe20000002400 */
[C---:B--2---:R-:W-:Y:S01]  /*92a0*/  F2FP.SATFINITE.E4M3.F32.PACK_AB_MERGE_C R11, R12.reuse, R11, RZ ;  /* 0x0000000b0c0b723e */ /* 0x044fe200048070ff */
[----:B------:R-:W-:Y:S01]  /*92b0*/  FADD.FTZ R3, R12, R3 ;  /* 0x000000030c037221 */ /* 0x000fe20000010000 */
[C---:B------:R-:W-:Y:S01]  /*92c0*/  FMUL.FTZ R12, R0.reuse, R159 ;  /* 0x0000009f000c7220 */ /* 0x040fe20000410000 */
[C---:B------:R-:W-:Y:S01]  /*92d0*/  FMUL.FTZ R159, R0.reuse, R167 ;  /* 0x000000a7009f7220 */ /* 0x040fe20000410000 */
        /* <DEDUP_REMOVED lines=31> */
[----:B------:R-:W-:Y:S01]  /*94d0*/  FMUL.FTZ R202, R0, R211 ;  /* 0x000000d300ca7220 */ /* 0x000fe20000410000 */
        /* <DEDUP_REMOVED lines=18> */
[----:B------:R-:W-:Y:S01]  /*9600*/  FMNMX.FTZ R170, R12, R170, !PT ;  /* 0x000000aa0caa7209 */ /* 0x000fe20007810000 */
        /* <DEDUP_REMOVED lines=53> */
[----:B------:R-:W-:-:S05]  /*9960*/  FMUL.FTZ R149, R149, R197 ;  /* 0x000000c595957220 */ /* 0x000fca0000410000 */
        /* <DEDUP_REMOVED lines=32> */
[----:B---3--:R-:W-:-:S04]  /*9b70*/  FMNMX.FTZ R170, R199, R170, !PT ;  /* 0x000000aac7aa7209 */ /* 0x008fc80007810000 */
[----:B------:R-:W-:-:S03]  /*9b80*/  FMNMX.FTZ R170, R201, R170, !PT ;  /* 0x000000aac9aa7209 */ /* 0x000fc60007810000 */
[----:B------:R-:W-:Y:S01]  /*9b90*/  MUFU.EX2 R20, R157 ;  /* 0x0000009d00147308 */ /* 0x000fe20000000800 */
[----:B----4-:R-:W-:-:S04]  /*9ba0*/  FMNMX.FTZ R170, R202, R170, !PT ;  /* 0x000000aacaaa7209 */ /* 0x010fc80007810000 */
[----:B------:R-:W-:-:S03]  /*9bb0*/  FMNMX.FTZ R170, R203, R170, !PT ;  /* 0x000000aacbaa7209 */ /* 0x000fc60007810000 */
[----:B------:R-:W2:Y:S01]  /*9bc0*/  MUFU.EX2 R13, R13 ;  /* 0x0000000d000d7308 */ /* 0x000ea20000000800 */
[----:B------:R-:W-:-:S05]  /*9bd0*/  FMNMX.FTZ R170, R204, R170, !PT ;  /* 0x000000aaccaa7209 */ /* 0x000fca0007810000 */
[----:B------:R-:W3:Y:S02]  /*9be0*/  SHFL.BFLY PT, R206, R170, 0x2, 0x1f ;  /* 0x0c401f00aace7f89 */ /* 0x000ee400000e0000 */
[----:B------:R-:W4:Y:S08]  /*9bf0*/  MUFU.EX2 R14, R14 ;  /* 0x0000000e000e7308 */ /* 0x000f300000000800 */
[----:B------:R-:W-:Y:S01]  /*9c00*/  MUFU.EX2 R15, R15 ;  /* 0x0000000f000f7308 */ /* 0x000fe20000000800 */
[----:B--2---:R-:W-:-:S07]  /*9c10*/  FADD.FTZ R3, R13, R3 ;  /* 0x000000030d037221 */ /* 0x004fce0000010000 */
[----:B------:R-:W-:Y:S01]  /*9c20*/  MUFU.EX2 R21, R21 ;  /* 0x0000001500157308 */ /* 0x000fe20000000800 */
[----:B----4-:R-:W-:-:S01]  /*9c30*/  FADD.FTZ R3, R14, R3 ;  /* 0x000000030e037221 */ /* 0x010fc20000010000 */
[----:B---3--:R-:W-:-:S06]  /*9c40*/  FMNMX.FTZ R170, R170, R206, !PT ;  /* 0x000000ceaaaa7209 */ /* 0x008fcc0007810000 */
[----:B------:R-:W-:Y:S01]  /*9c50*/  MUFU.EX2 R200, R200 ;  /* 0x000000c800c87308 */ /* 0x000fe20000000800 */
[----:B------:R-:W2:Y:S07]  /*9c60*/  SHFL.BFLY PT, R206, R170, 0x1, 0x1f ;  /* 0x0c201f00aace7f89 */ /* 0x000eae00000e0000 */
[----:B------:R-:W-:Y:S08]  /*9c70*/  MUFU.EX2 R153, R153 ;  /* 0x0000009900997308 */ /* 0x000ff00000000800 */
[----:B------:R-:W-:Y:S08]  /*9c80*/  MUFU.EX2 R156, R156 ;  /* 0x0000009c009c7308 */ /* 0x000ff00000000800 */
[----:B------:R-:W-:Y:S01]  /*9c90*/  MUFU.EX2 R160, R160 ;  /* 0x000000a000a07308 */ /* 0x000fe20000000800 */
[----:B--2---:R-:W-:Y:S01]  /*9ca0*/  FMNMX.FTZ R170, R170, R206, !PT ;  /* 0x000000ceaaaa7209 */ /* 0x004fe20007810000 */
[----:B------:R-:W-:-:S04]  /*9cb0*/  IMAD.U32 R206, RZ, RZ, UR10 ;  /* 0x0000000affce7e24 */ /* 0x000fc8000f8e00ff */
[C---:B------:R-:W-:Y:S01]  /*9cc0*/  FADD.FTZ R157, -R170.reuse, R6 ;  /* 0x00000006aa9d7221 */ /* 0x040fe20000010100 */
[----:B------:R-:W-:-:S01]  /*9cd0*/  FFMA.FTZ R6, R170, R206, -8 ;  /* 0xc1000000aa067423 */ /* 0x000fc200000100ce */
[----:B------:R-:W-:Y:S02]  /*9ce0*/  MUFU.EX2 R161, R161 ;  /* 0x000000a100a17308 */ /* 0x000fe40000000800 */
[----:B------:R-:W-:Y:S01]  /*9cf0*/  FMUL.FTZ R157, R157, UR10 ;  /* 0x0000000a9d9d7c20 */ /* 0x000fe20008410000 */
[--C-:B------:R-:W-:Y:S01]  /*9d00*/  FFMA.FTZ R8, R8, UR10, -R6.reuse ;  /* 0x0000000a08087c23 */ /* 0x100fe20008010806 */
[----:B------:R-:W-:-:S01]  /*9d10*/  FFMA.FTZ R9, R9, UR10, -R6 ;  /* 0x0000000a09097c23 */ /* 0x000fc20008010806 */
        /* <DEDUP_REMOVED lines=33> */
[----:B------:R-:W-:Y:S01]  /*9f30*/  MUFU.EX2 R12, R12 ;  /* 0x0000000c000c7308 */ /* 0x000fe20000000800 */
[----:B--2---:R-:W-:-:S01]  /*9f40*/  FFMA.FTZ R2, R157, R2, R8 ;  /* 0x000000029d027223 */ /* 0x004fc20000010008 */
[-C--:B------:R-:W-:Y:S01]  /*9f50*/  FMUL.FTZ R26, R26, R157.reuse ;  /* 0x0000009d1a1a7220 */ /* 0x080fe20000410000 */
[-C--:B------:R-:W-:Y:S01]  /*9f60*/  FMUL.FTZ R27, R27, R157.reuse ;  /* 0x0000009d1b1b7220 */ /* 0x080fe20000410000 */
[----:B------:R-:W-:Y:S01]  /*9f70*/  FMUL.FTZ R30, R30, R157 ;  /* 0x0000009d1e1e7220 */ /* 0x000fe20000410000 */
[----:B---3--:R-:W-:-:S01]  /*9f80*/  FADD.FTZ R2, R9, R2 ;  /* 0x0000000209027221 */ /* 0x008fc20000010000 */
        /* <DEDUP_REMOVED lines=19> */
[----:B--2---:R-:W-:-:S01]  /*a0c0*/  FADD.FTZ R2, R204, R2 ;  /* 0x00000002cc027221 */ /* 0x004fc20000010000 */
[----:B---3--:R-:W-:Y:S01]  /*a0d0*/  FADD.FTZ R154, R15, R3 ;  /* 0x000000030f9a7221 */ /* 0x008fe20000010000 */
[----:B------:R-:W-:Y:S01]  /*a0e0*/  F2FP.SATFINITE.E4M3.F32.PACK_AB_MERGE_C R15, R205, R15, RZ ;  /* 0x0000000fcd0f723e */ /* 0x000fe200048070ff */
[----:B------:R-:W-:Y:S01]  /*a0f0*/  FMUL.FTZ R63, R63, R157 ;  /* 0x0000009d3f3f7220 */ /* 0x000fe20000410000 */
[----:B------:R-:W-:-:S01]  /*a100*/  FADD.FTZ R2, R12, R2 ;  /* 0x000000020c027221 */ /* 0x000fc20000010000 */
[----:B------:R-:W-:Y:S01]  /*a110*/  F2FP.SATFINITE.E4M3.F32.PACK_AB_MERGE_C R12, R12, R204, RZ ;  /* 0x000000cc0c0c723e */ /* 0x000fe200048070ff */
[----:B------:R-:W-:Y:S01]  /*a120*/  FMUL.FTZ R66, R66, R157 ;  /* 0x0000009d42427220 */ /* 0x000fe20000410000 */
[----:B------:R-:W2:Y:S01]  /*a130*/  MUFU.EX2 R158, R158 ;  /* 0x0000009e009e7308 */ /* 0x000ea20000000800 */
[----:B----4-:R-:W-:-:S01]  /*a140*/  FADD.FTZ R2, R11, R2 ;  /* 0x000000020b027221 */ /* 0x010fc20000010000 */
[-C--:B------:R-:W-:Y:S01]  /*a150*/  FMUL.FTZ R67, R67, R157.reuse ;  /* 0x0000009d43437220 */ /* 0x080fe20000410000 */
[-C--:B------:R-:W-:Y:S01]  /*a160*/  FMUL.FTZ R70, R70, R157.reuse ;  /* 0x0000009d46467220 */ /* 0x080fe20000410000 */
[-C--:B------:R-:W-:Y:S01]  /*a170*/  FMUL.FTZ R71, R71, R157.reuse ;  /* 0x0000009d47477220 */ /* 0x080fe20000410000 */
[-C--:B------:R-:W-:Y:S01]  /*a180*/  FMUL.FTZ R74, R74, R157.reuse ;  /* 0x0000009d4a4a7220 */ /* 0x080fe20000410000 */
[-C--:B------:R-:W-:Y:S01]  /*a190*/  FMUL.FTZ R75, R75, R157.reuse ;  /* 0x0000009d4b4b7220 */ /* 0x080fe20000410000 */
[----:B------:R-:W-:Y:S01]  /*a1a0*/  FMUL.FTZ R78, R78, R157 ;  /* 0x0000009d4e4e7220 */ /* 0x000fe20000410000 */
[----:B------:R-:W3:Y:S01]  /*a1b0*/  MUFU.EX2 R159, R159 ;  /* 0x0000009f009f7308 */ /* 0x000ee20000000800 */
[----:B-----5:R-:W-:-:S01]  /*a1c0*/  FADD.FTZ R3, R155, R2 ;  /* 0x000000029b037221 */ /* 0x020fc20000010000 */
        /* <DEDUP_REMOVED lines=16> */
[C---:B------:R-:W-:Y:S01]  /*a2d0*/  FADD.FTZ R2, R156.reuse, R2 ;  /* 0x000000029c027221 */ /* 0x040fe20000010000 */
[----:B------:R-:W-:Y:S01]  /*a2e0*/  F2FP.SATFINITE.E4M3.F32.PACK_AB_MERGE_C R156, R156, R153, RZ ;  /* 0x000000999c9c723e */ /* 0x000fe200048070ff */
[-C--:B------:R-:W-:Y:S01]  /*a2f0*/  FMUL.FTZ R95, R95, R157.reuse ;  /* 0x0000009d5f5f7220 */ /* 0x080fe20000410000 */
[----:B------:R-:W-:Y:S01]  /*a300*/  F2FP.SATFINITE.E4M3.F32.PACK_AB_MERGE_C R158, R159, R158, RZ ;  /* 0x0000009e9f9e723e */ /* 0x000fe200048070ff */
[----:B------:R-:W-:Y:S01]  /*a310*/  FADD.FTZ R2, R20, R2 ;  /* 0x0000000214027221 */ /* 0x000fe20000010000 */
[----:B------:R-:W-:Y:S01]  /*a320*/  FMUL.FTZ R98, R98, R157 ;  /* 0x0000009d62627220 */ /* 0x000fe20000410000 */
[----:B------:R-:W3:Y:S01]  /*a330*/  MUFU.EX2 R166, R166 ;  /* 0x000000a600a67308 */ /* 0x000ee20000000800 */
[----:B----4-:R-:W-:-:S01]  /*a340*/  FADD.FTZ R3, R162, R3 ;  /* 0x00000003a2037221 */ /* 0x010fc20000010000 */
[----:B------:R-:W-:Y:S01]  /*a350*/  FADD.FTZ R2, R160, R2 ;  /* 0x00000002a0027221 */ /* 0x000fe20000010000 */
[----:B------:R-:W-:Y:S01]  /*a360*/  F2FP.SATFINITE.E4M3.F32.PACK_AB_MERGE_C R155, R155, R11, R158 ;  /* 0x0000000b9b9b723e */ /* 0x000fe2000480709e */
[-C--:B------:R-:W-:Y:S01]  /*a370*/  FMUL.FTZ R99, R99, R157.reuse ;  /* 0x0000009d63637220 */ /* 0x080fe20000410000 */
[-C--:B------:R-:W-:Y:S01]  /*a380*/  FMUL.FTZ R102, R102, R157.reuse ;  /* 0x0000009d66667220 */ /* 0x080fe20000410000 */
[----:B------:R-:W-:Y:S01]  /*a390*/  FADD.FTZ R2, R161, R2 ;  /* 0x00000002a1027221 */ /* 0x000fe20000010000 */
        /* <DEDUP_REMOVED lines=35> */
[----:B------:R-:W-:Y:S01]  /*a5d0*/  FMUL.FTZ R151, R151, R157 ;  /* 0x0000009d97977220 */ /* 0x000fe20000410000 */
[----:B------:R-:W-:-:S02]  /*a5e0*/  F2FP.SATFINITE.E4M3.F32.PACK_AB_MERGE_C R157, R163, R162, R166 ;  /* 0x000000a2a39d723e */ /* 0x000fc400048070a6 */
[----:B------:R-:W-:Y:S02]  /*a5f0*/  F2FP.SATFINITE.E4M3.F32.PACK_AB_MERGE_C R154, R14, R13, R15 ;  /* 0x0000000d0e9a723e */ /* 0x000fe4000480700f */
[----:B------:R-:W-:Y:S01]  /*a600*/  F2FP.SATFINITE.E4M3.F32.PACK_AB_MERGE_C R156, R200, R21, R156 ;  /* 0x00000015c89c723e */ /* 0x000fe2000480709c */
[----:B------:R-:W3:Y:S01]  /*a610*/  MUFU.EX2 R165, R165 ;  /* 0x000000a500a57308 */ /* 0x000ee20000000800 */
[----:B----4-:R-:W-:-:S01]  /*a620*/  FADD.FTZ R2, R164, R2 ;  /* 0x00000002a4027221 */ /* 0x010fc20000010000 */
[----:B------:R-:W-:-:S04]  /*a630*/  F2FP.SATFINITE.E4M3.F32.PACK_AB_MERGE_C R161, R164, R161, RZ ;  /* 0x000000a1a4a1723e */ /* 0x000fc800048070ff */
[----:B------:R-:W-:Y:S02]  /*a640*/  F2FP.SATFINITE.E4M3.F32.PACK_AB_MERGE_C R158, R160, R20, R161 ;  /* 0x00000014a09e723e */ /* 0x000fe400048070a1 */
[----:B------:R-:W4:Y:S01]  /*a650*/  MUFU.EX2 R178, R178 ;  /* 0x000000b200b27308 */ /* 0x000f220000000800 */
[----:B--2---:R-:W-:-:S07]  /*a660*/  FADD.FTZ R3, R175, R3 ;  /* 0x00000003af037221 */ /* 0x004fce0000010000 */
[----:B------:R-:W2:Y:S01]  /*a670*/  MUFU.EX2 R168, R168 ;  /* 0x000000a800a87308 */ /* 0x000ea20000000800 */
[----:B---3--:R-:W-:-:S07]  /*a680*/  FADD.FTZ R2, R165, R2 ;  /* 0x00000002a5027221 */ /* 0x008fce0000010000 */
        /* <DEDUP_REMOVED lines=9> */
[----:B----4-:R-:W-:-:S07]  /*a720*/  FADD.FTZ R2, R169, R2 ;  /* 0x00000002a9027221 */ /* 0x010fce0000010000 */
[----:B------:R-:W4:Y:S01]  /*a730*/  MUFU.EX2 R183, R183 ;  /* 0x000000b700b77308 */ /* 0x000f220000000800 */
[----:B--2---:R-:W-:-:S07]  /*a740*/  FADD.FTZ R3, R182, R3 ;  /* 0x00000003b6037221 */ /* 0x004fce0000010000 */
[----:B------:R-:W2:Y:S01]  /*a750*/  MUFU.EX2 R173, R173 ;  /* 0x000000ad00ad7308 */ /* 0x000ea20000000800 */
[----:B---3--:R-:W-:-:S01]  /*a760*/  FADD.FTZ R2, R172, R2 ;  /* 0x00000002ac027221 */ /* 0x008fc20000010000 */
[----:B------:R-:W-:-:S04]  /*a770*/  F2FP.SATFINITE.E4M3.F32.PACK_AB_MERGE_C R169, R172, R169, RZ ;  /* 0x000000a9aca9723e */ /* 0x000fc800048070ff */
[----:B------:R-:W-:Y:S02]  /*a780*/  F2FP.SATFINITE.E4M3.F32.PACK_AB_MERGE_C R160, R168, R165, R169 ;  /* 0x000000a5a8a0723e */ /* 0x000fe400048070a9 */
        /* <DEDUP_REMOVED lines=13> */
[----:B---3--:R-:W-:-:S07]  /*a860*/  FADD.FTZ R2, R177, R2 ;  /* 0x00000002b1027221 */ /* 0x008fce0000010000 */
[----:B------:R-:W3:Y:S01]  /*a870*/  MUFU.EX2 R191, R191 ;  /* 0x000000bf00bf7308 */ /* 0x000ee20000000800 */
[----:B----4-:R-:W-:-:S07]  /*a880*/  FADD.FTZ R3, R190, R3 ;  /* 0x00000003be037221 */ /* 0x010fce0000010000 */
[----:B------:R-:W4:Y:S01]  /*a890*/  MUFU.EX2 R181, R181 ;  /* 0x000000b500b57308 */ /* 0x000f220000000800 */
[----:B--2---:R-:W-:-:S01]  /*a8a0*/  FADD.FTZ R2, R180, R2 ;  /* 0x00000002b4027221 */ /* 0x004fc20000010000 */
[----:B------:R-:W-:-:S04]  /*a8b0*/  F2FP.SATFINITE.E4M3.F32.PACK_AB_MERGE_C R177, R180, R177, RZ ;  /* 0x000000b1b4b1723e */ /* 0x000fc800048070ff */
[----:B------:R-:W-:Y:S02]  /*a8c0*/  F2FP.SATFINITE.E4M3.F32.PACK_AB_MERGE_C R162, R176, R173, R177 ;  /* 0x000000adb0a2723e */ /* 0x000fe400048070b1 */
        /* <DEDUP_REMOVED lines=34> */
[----:B------:R2:W5:Y:S01]  /*aaf0*/  MUFU.EX2 R2, R6 ;  /* 0x0000000600027308 */ /* 0x0005620000000800 */
[----:B---3--:R-:W-:-:S01]  /*ab00*/  FADD.FTZ R3, R7, R3 ;  /* 0x0000000307037221 */ /* 0x008fc20000010000 */
[----:B------:R-:W-:-:S04]  /*ab10*/  F2FP.SATFINITE.E4M3.F32.PACK_AB_MERGE_C R7, R7, R193, RZ ;  /* 0x000000c10707723e */ /* 0x000fc800048070ff */
[----:B------:R-:W-:Y:S01]  /*ab20*/  F2FP.SATFINITE.E4M3.F32.PACK_AB_MERGE_C R166, R192, R189, R7 ;  /* 0x000000bdc0a6723e */ /* 0x000fe20004807007 */
[----:B----4-:R-:W-:-:S01]  /*ab30*/  FADD.FTZ R153, R203, R153 ;  /* 0x00000099cb997221 */ /* 0x010fc20000010000 */
[----:B--2---:R-:W-:-:S04]  /*ab40*/  F2FP.SATFINITE.E4M3.F32.PACK_AB_MERGE_C R6, R199, R198, RZ ;  /* 0x000000c6c706723e */ /* 0x004fc800048070ff */
[----:B------:R-:W-:Y:S02]  /*ab50*/  F2FP.SATFINITE.E4M3.F32.PACK_AB_MERGE_C R165, R196, R195, R6 ;  /* 0x000000c3c4a5723e */ /* 0x000fe40004807006 */
[C---:B-----5:R-:W-:Y:S01]  /*ab60*/  F2FP.SATFINITE.E4M3.F32.PACK_AB_MERGE_C R167, R2.reuse, R203, RZ ;  /* 0x000000cb02a7723e */ /* 0x060fe200048070ff */
[----:B------:R-:W-:Y:S01]  /*ab70*/  FADD.FTZ R2, R2, R153 ;  /* 0x0000009902027221 */ /* 0x000fe20000010000 */
[----:B------:R-:W-:Y:S02]  /*ab80*/  F2FP.SATFINITE.E4M3.F32.PACK_AB_MERGE_C R153, R9, R8, R12 ;  /* 0x000000080999723e */ /* 0x000fe4000480700c */
[----:B------:R-:W-:Y:S01]  /*ab90*/  F2FP.SATFINITE.E4M3.F32.PACK_AB_MERGE_C R167, R202, R201, R167 ;  /* 0x000000c9caa7723e */ /* 0x000fe200048070a7 */
[----:B------:R-:W-:Y:S06]  /*aba0*/  @!P0 BRA `(.L_x_2802) ;  /* 0x0000000000048947 */ /* 0x000fec0003800000 */
[----:B------:R-:W-:Y:S01]  /*abb0*/  BPT.TRAP 0x1 ;  /* 0x000000040000795c */ /* 0x000fe20000300000 */
.L_x_2802:
[----:B------:R2:W3:Y:S01]  /*abc0*/  SYNCS.PHASECHK.TRANS64.TRYWAIT P1, [UR50+0x38850], R5 ;  /* 0x03885005ff0075a7 */ /* 0x0004e20008020172 */
[----:B------:R-:W-:Y:S05]  /*abd0*/  @!P0 BRA `(.L_x_2803) ;  /* 0x0000000000048947 */ /* 0x000fea0003800000 */
[----:B------:R-:W-:Y:S01]  /*abe0*/  BPT.TRAP 0x1 ;  /* 0x000000040000795c */ /* 0x000fe20000300000 */
.L_x_2803:
[----:B---3--:R-:W-:Y:S05]  /*abf0*/  @P1 BRA `(.L_x_2804) ;  /* 0x0000000000081947 */ /* 0x008fea0003800000 */
[----:B------:R-:W3:Y:S02]  /*ac00*/  SYNCS.PHASECHK.TRANS64.TRYWAIT P1, [UR50+0x38850], R5 ;  /* 0x03885005ff0075a7 */ /* 0x000ee40008020172 */
[----:B---3--:R-:W-:Y:S05]  /*ac10*/  @!P1 BRA `(.L_x_2805) ;  /* 0x000000ec008c9947 */ /* 0x008fea0003800000 */
.L_x_2804:
[----:B---3--:R-:W3:Y:S01]  /*ac20*/  S2R R6, SR_TID.X ;  /* 0x0000000000067919 */ /* 0x008ee20000002100 */
[----:B------:R-:W-:Y:S01]  /*ac30*/  ULEA UR11, UR44, UR52, 0xb ;  /* 0x000000342c0b7291 */ /* 0x000fe2000f8e583f */
[----:B------:R-:W-:-:S06]  /*ac40*/  UMOV UR7, 0x40000040 ;  /* 0x4000004000077882 */ /* 0x000fcc0000000000 */
[----:B------:R-:W-:Y:S01]  /*ac50*/  UMOV UR6, UR11 ;  /* 0x0000000b00067c82 */ /* 0x000fe20008000000 */
[----:B---3--:R-:W-:-:S05]  /*ac60*/  SHF.R.U32.HI R6, RZ, 0x7, R6 ;  /* 0x00000007ff067819 */ /* 0x008fca0000011606 */
[----:B0-2---:R-:W-:-:S05]  /*ac70*/  VIADD R5, R6, 0x8 ;  /* 0x0000000806057836 */ /* 0x005fca0000000000 */
        /* <DEDUP_REMOVED lines=24> */
.L_x_2806:
        /* <DEDUP_REMOVED lines=9> */
.L_x_2796:
        /* <DEDUP_REMOVED lines=19> */
[----:B------:R-:W-:Y:S02]  /*afc0*/  UIADD3 UR44, UR44, 0x1, URZ ;  /* 0x000000012c2c7890 */ /* 0x000fe4000fffe03f */
[----:B------:R-:W1:Y:S01]  /*afd0*/  SHFL.BFLY PT, R0, R3, 0x2, 0x1f ;  /* 0x0c401f0003007f89 */ /* 0x000e6200000e0000 */
[----:B------:R-:W-:Y:S02]  /*afe0*/  UIADD3 UR46, UR46, 0x1, URZ ;  /* 0x000000012e2e7890 */ /* 0x000fe4000fffe03f */
[----:B------:R-:W-:Y:S01]  /*aff0*/  UISETP.NE.AND UP0, UPT, UR44, 0x2, UPT ;  /* 0x000000022c00788c */ /* 0x000fe2000bf05270 */
[----:B------:R-:W2:Y:S01]  /*b000*/  SHFL.BFLY PT, R11, R2, 0x2, 0x1f ;  /* 0x0c401f00020b7f89 */ /* 0x000ea200000e0000 */
[----:B0-----:R-:W-:Y:S02]  /*b010*/  IMAD.MOV.U32 R8, RZ, RZ, RZ ;  /* 0x000000ffff087224 */ /* 0x001fe400078e00ff */
[----:B------:R-:W-:-:S02]  /*b020*/  USEL UR4, URZ, 0x1, UP0 ;  /* 0x000000013f047887 */ /* 0x000fc40008000000 */
[----:B------:R-:W-:Y:S02]  /*b030*/  USEL UR44, UR44, URZ, UP0 ;  /* 0x0000003f2c2c7287 */ /* 0x000fe40008000000 */
[----:B------:R-:W-:Y:S01]  /*b040*/  ULOP3.LUT UR45, UR45, UR4, URZ, 0x3c, !UPT ;  /* 0x000000042d2d7292 */ /* 0x000fe2000f8e3c3f */
[----:B-1----:R-:W-:Y:S01]  /*b050*/  FADD.FTZ R0, R0, R3 ;  /* 0x0000000300007221 */ /* 0x002fe20000010000 */
[----:B------:R-:W-:Y:S02]  /*b060*/  IMAD.U32 R3, RZ, RZ, UR10 ;  /* 0x0000000aff037e24 */ /* 0x000fe4000f8e00ff */
[----:B--2---:R-:W-:Y:S02]  /*b070*/  FADD.FTZ R11, R11, R2 ;  /* 0x000000020b0b7221 */ /* 0x004fe40000010000 */
[----:B------:R-:W0:Y:S01]  /*b080*/  SHFL.BFLY PT, R7, R0, 0x1, 0x1f ;  /* 0x0c201f0000077f89 */ /* 0x000e2200000e0000 */
[----:B------:R-:W-:-:S03]  /*b090*/  IMAD.MOV.U32 R2, RZ, RZ, -0x800000 ;  /* 0xff800000ff027424 */ /* 0x000fc600078e00ff */
[----:B------:R-:W1:Y:S01]  /*b0a0*/  SHFL.BFLY PT, R6, R11, 0x1, 0x1f ;  /* 0x0c201f000b067f89 */ /* 0x000e6200000e0000 */
[----:B0-----:R-:W-:Y:S01]  /*b0b0*/  FADD.FTZ R12, R0, R7 ;  /* 0x00000007000c7221 */ /* 0x001fe20000010000 */
[----:B------:R-:W-:-:S03]  /*b0c0*/  IMAD.MOV.U32 R0, RZ, RZ, -0x800000 ;  /* 0xff800000ff007424 */ /* 0x000fc600078e00ff */
[C---:B------:R-:W-:Y:S01]  /*b0d0*/  FMUL.FTZ R14, R12.reuse, 0.00390625 ;  /* 0x3b8000000c0e7820 */ /* 0x040fe20000410000 */
[----:B------:R-:W-:Y:S01]  /*b0e0*/  FSETP.NE.FTZ.AND P0, PT, R12, RZ, PT ;  /* 0x000000ff0c00720b */ /* 0x000fe20003f15000 */
[----:B-1----:R-:W-:Y:S01]  /*b0f0*/  FADD.FTZ R13, R11, R6 ;  /* 0x000000060b0d7221 */ /* 0x002fe20000010000 */
[----:B------:R-:W-:Y:S02]  /*b100*/  IMAD.U32 R11, RZ, RZ, UR10 ;  /* 0x0000000aff0b7e24 */ /* 0x000fe4000f8e00ff */
        /* <DEDUP_REMOVED lines=145> */
.L_x_2771:
        /* <DEDUP_REMOVED lines=19> */
[----:B------:R-:W-:Y:S01]  /*bb50*/  ULDC.64 UR14, c[0x0][0xc08] ;  /* 0x00030200000e7ab9 */ /* 0x000fe20000000a00 */
[----:B------:R-:W-:Y:S01]  /*bb60*/  ULDC UR9, c[0x0][0xbe8] ;  /* 0x0002fa0000097ab9 */ /* 0x000fe20000000800 */
[----:B0-----:R-:W-:-:S05]  /*bb70*/  IMAD.SHL.U32 R3, R188, 0x4, RZ ;  /* 0x00000004bc037824 */ /* 0x001fca00078e00ff */
[----:B------:R-:W-:Y:S01]  /*bb80*/  LOP3.LUT R3, R3, 0xc, RZ, 0xc0, !PT ;  /* 0x0000000c03037812 */ /* 0x000fe200078ec0ff */
[----:B------:R-:W-:Y:S03]  /*bb90*/  BAR.SYNC.DEFER_BLOCKING 0x1, 0x100 ;  /* 0x0044000000007b1d */ /* 0x000fe60000010000 */
[----:B------:R-:W-:-:S05]  /*bba0*/  IADD3 R4, P0, R3, UR10, RZ ;  /* 0x0000000a03047c10 */ /* 0x000fca000ff1e0ff */
[----:B------:R-:W-:-:S06]  /*bbb0*/  IMAD.X R5, RZ, RZ, UR11, P0 ;  /* 0x0000000bff057e24 */ /* 0x000fcc00080e06ff */
[----:B------:R0:W3:Y:S01]  /*bbc0*/  LDG.E.CONSTANT R5, desc[UR54][R4.64] ;  /* 0x0000003604057981 */ /* 0x0000e2000c1e9900 */
[----:B------:R-:W-:Y:S01]  /*bbd0*/  LOP3.LUT P0, R3, R188, 0x3, RZ, 0xc0, !PT ;  /* 0x00000003bc037812 */ /* 0x000fe2000780c0ff */
[----:B------:R-:W-:Y:S01]  /*bbe0*/  UMOV UR10, UR8 ;  /* 0x00000008000a7c82 */ /* 0x000fe20008000000 */
[----:B-1----:R-:W-:Y:S01]  /*bbf0*/  UMOV UR11, UR4 ;  /* 0x00000004000b7c82 */ /* 0x002fe20008000000 */
[----:B------:R-:W-:Y:S01]  /*bc00*/  UIMAD.WIDE UR12, UR36, 0x4, UR12 ;  /* 0x00000004240c78a5 */ /* 0x000fe2000f8e020c */
        /* <DEDUP_REMOVED lines=18> */
[----:B------:R-:W-:Y:S01]  /*bd30*/  SEL R35, R47, R46, P0 ;  /* 0x0000002e2f237207 */ /* 0x000fe20000000000 */
[----:B------:R-:W-:Y:S01]  /*bd40*/  IMAD.MOV.U32 R46, RZ, RZ, 0x2 ;  /* 0x00000002ff2e7424 */ /* 0x000fe200078e00ff */
        /* <DEDUP_REMOVED lines=38> */
[----:B0-----:R-:W-:Y:S02]  /*bfb0*/  SEL R4, R24, R25, P0 ;  /* 0x0000001918047207 */ /* 0x001fe40000000000 */
        /* <DEDUP_REMOVED lines=61> */
[----:B--2---:R-:W-:Y:S01]  /*c390*/  IMAD.WIDE R46, R152, R46, UR10 ;  /* 0x0000000a982e7e25 */ /* 0x004fe2000f8e022e */
[----:B------:R-:W-:Y:S02]  /*c3a0*/  SEL R175, R150, R151, P0 ;  /* 0x0000009796af7207 */ /* 0x000fe40000000000 */
[----:B------:R-:W-:Y:S02]  /*c3b0*/  SEL R173, R151, R150, P0 ;  /* 0x0000009697ad7207 */ /* 0x000fe40000000000 */
[----:B------:R-:W-:-:S02]  /*c3c0*/  IADD3 R63, P3, R46, 0xc040, RZ ;  /* 0x0000c0402e3f7810 */ /* 0x000fc40007f7e0ff */
[----:B------:R-:W-:Y:S02]  /*c3d0*/  IADD3 R59, P4, R46, 0xc060, RZ ;  /* 0x0000c0602e3b7810 */ /* 0x000fe40007f9e0ff */
[----:B------:R-:W-:Y:S02]  /*c3e0*/  LOP3.LUT R62, R63, 0x380, RZ, 0xc0, !PT ;  /* 0x000003803f3e7812 */ /* 0x000fe400078ec0ff */
[----:B------:R-:W-:Y:S02]  /*c3f0*/  LOP3.LUT R58, R59, 0x380, RZ, 0xc0, !PT ;  /* 0x000003803b3a7812 */ /* 0x000fe400078ec0ff */
[----:B------:R-:W-:Y:S02]  /*c400*/  SHF.R.U64 R62, R62, 0x3, RZ ;  /* 0x000000033e3e7819 */ /* 0x000fe400000012ff */
[----:B------:R-:W-:Y:S02]  /*c410*/  SHF.R.U64 R58, R58, 0x3, RZ ;  /* 0x000000033a3a7819 */ /* 0x000fe400000012ff */
[----:B------:R-:W-:Y:S01]  /*c420*/  LOP3.LUT R62, R62, R63, RZ, 0x3c, !PT ;  /* 0x0000003f3e3e7212 */ /* 0x000fe200078e3cff */
[----:B------:R-:W-:Y:S01]  /*c430*/  IMAD.X R63, RZ, RZ, R47, P3 ;  /* 0x000000ffff3f7224 */ /* 0x000fe200018e062f */
[----:B------:R-:W-:-:S02]  /*c440*/  IADD3 R87, P3, R46, 0x8000, RZ ;  /* 0x000080002e577810 */ /* 0x000fc40007f7e0ff */
[----:B------:R-:W-:Y:S01]  /*c450*/  LOP3.LUT R58, R58, R59, RZ, 0x3c, !PT ;  /* 0x0000003b3a3a7212 */ /* 0x000fe200078e3cff */
[----:B------:R-:W-:Y:S01]  /*c460*/  IMAD.X R59, RZ, RZ, R47, P4 ;  /* 0x000000ffff3b7224 */ /* 0x000fe200020e062f */
[C---:B------:R-:W-:Y:S02]  /*c470*/  IADD3 R83, P4, R46.reuse, 0x8020, RZ ;  /* 0x000080202e537810 */ /* 0x040fe40007f9e0ff */
[----:B------:R-:W-:Y:S02]  /*c480*/  LOP3.LUT R86, R87, 0x380, RZ, 0xc0, !PT ;  /* 0x0000038057567812 */ /* 0x000fe400078ec0ff */
[----:B------:R-:W-:Y:S02]  /*c490*/  IADD3 R67, P2, R46, 0xc020, RZ ;  /* 0x0000c0202e437810 */ /* 0x000fe40007f5e0ff */
[----:B------:R-:W-:Y:S02]  /*c4a0*/  LOP3.LUT R82, R83, 0x380, RZ, 0xc0, !PT ;  /* 0x0000038053527812 */ /* 0x000fe400078ec0ff */
[----:B------:R-:W-:-:S02]  /*c4b0*/  SHF.R.U64 R86, R86, 0x3, RZ ;  /* 0x0000000356567819 */ /* 0x000fc400000012ff */
[----:B------:R-:W-:Y:S02]  /*c4c0*/  LOP3.LUT R66, R67, 0x380, RZ, 0xc0, !PT ;  /* 0x0000038043427812 */ /* 0x000fe400078ec0ff */
[----:B------:R-:W-:Y:S02]  /*c4d0*/  SHF.R.U64 R82, R82, 0x3, RZ ;  /* 0x0000000352527819 */ /* 0x000fe400000012ff */
[----:B------:R-:W-:Y:S01]  /*c4e0*/  LOP3.LUT R86, R86, R87, RZ, 0x3c, !PT ;  /* 0x0000005756567212 */ /* 0x000fe200078e3cff */
[----:B------:R-:W-:Y:S01]  /*c4f0*/  IMAD.X R87, RZ, RZ, R47, P3 ;  /* 0x000000ffff577224 */ /* 0x000fe200018e062f */
[----:B------:R-:W-:Y:S02]  /*c500*/  IADD3 R75, P6, R46, 0x8060, RZ ;  /* 0x000080602e4b7810 */ /* 0x000fe40007fde0ff */
[----:B------:R-:W-:Y:S02]  /*c510*/  SHF.R.U64 R66, R66, 0x3, RZ ;  /* 0x0000000342427819 */ /* 0x000fe400000012ff */
[----:B------:R-:W-:-:S02]  /*c520*/  IADD3 R51, P3, R46, 0x4000, RZ ;  /* 0x000040002e337810 */ /* 0x000fc40007f7e0ff */
[----:B------:R-:W-:Y:S01]  /*c530*/  LOP3.LUT R82, R82, R83, RZ, 0x3c, !PT ;  /* 0x0000005352527212 */ /* 0x000fe200078e3cff */
[--C-:B------:R-:W-:Y:S01]  /*c540*/  IMAD.X R83, RZ, RZ, R47.reuse, P4 ;  /* 0x000000ffff537224 */ /* 0x100fe200020e062f */
[----:B------:R-:W-:Y:S02]  /*c550*/  LOP3.LUT R74, R75, 0x380, RZ, 0xc0, !PT ;  /* 0x000003804b4a7812 */ /* 0x000fe400078ec0ff */
[----:B------:R-:W-:Y:S01]  /*c560*/  LOP3.LUT R66, R66, R67, RZ, 0x3c, !PT ;  /* 0x0000004342427212 */ /* 0x000fe200078e3cff */
[----:B------:R-:W-:Y:S01]  /*c570*/  IMAD.X R67, RZ, RZ, R47, P2 ;  /* 0x000000ffff437224 */ /* 0x000fe200010e062f */
[C---:B------:R-:W-:Y:S02]  /*c580*/  IADD3 R55, P4, R46.reuse, 0x40, RZ ;  /* 0x000000402e377810 */ /* 0x040fe40007f9e0ff */
[----:B------:R-:W-:Y:S02]  /*c590*/  LOP3.LUT R50, R51, 0x380, RZ, 0xc0, !PT ;  /* 0x0000038033327812 */ /* 0x000fe400078ec0ff */
[C---:B------:R-:W-:Y:S01]  /*c5a0*/  IADD3 R71, P1, R46.reuse, 0xc000, RZ ;  /* 0x0000c0002e477810 */ /* 0x040fe20007f3e0ff */
[----:B---3--:R-:W-:Y:S01]  /*c5b0*/  SHFL.IDX PT, R105, R105, R5, 0x1c1f ;  /* 0x001c1f0569697589 */ /* 0x008fe200000e0000 */
[----:B------:R-:W-:-:S02]  /*c5c0*/  IADD3 R79, P5, R46, 0x8040, RZ ;  /* 0x000080402e4f7810 */ /* 0x000fc40007fbe0ff */
[----:B------:R-:W-:Y:S01]  /*c5d0*/  IADD3 R91, P2, R46, 0x4060, RZ ;  /* 0x000040602e5b7810 */ /* 0x000fe20007f5e0ff */
[----:B------:R-:W-:Y:S01]  /*c5e0*/  SHFL.IDX PT, R109, R109, R5, 0x1c1f ;  /* 0x001c1f056d6d7589 */ /* 0x000fe200000e0000 */
[----:B------:R-:W-:Y:S02]  /*c5f0*/  SHF.R.U64 R74, R74, 0x3, RZ ;  /* 0x000000034a4a7819 */ /* 0x000fe400000012ff */
[----:B------:R-:W-:Y:S01]  /*c600*/  LOP3.LUT R54, R55, 0x380, RZ, 0xc0, !PT ;  /* 0x0000038037367812 */ /* 0x000fe200078ec0ff */
[----:B------:R-:W-:Y:S01]  /*c610*/  SHFL.IDX PT, R37, R37, R5, 0x1c1f ;  /* 0x001c1f0525257589 */ /* 0x000fe200000e0000 */
[----:B------:R-:W-:Y:S02]  /*c620*/  SHF.R.U64 R50, R50, 0x3, RZ ;  /* 0x0000000332327819 */ /* 0x000fe400000012ff */
[----:B------:R-:W-:Y:S01]  /*c630*/  LOP3.LUT R70, R71, 0x380, RZ, 0xc0, !PT ;  /* 0x0000038047467812 */ /* 0x000fe200078ec0ff */
[----:B------:R-:W-:Y:S01]  /*c640*/  SHFL.IDX PT, R45, R45, R5, 0x1c1f ;  /* 0x001c1f052d2d7589 */ /* 0x000fe200000e0000 */
[----:B------:R-:W-:-:S02]  /*c650*/  LOP3.LUT R78, R79, 0x380, RZ, 0xc0, !PT ;  /* 0x000003804f4e7812 */ /* 0x000fc400078ec0ff */
[----:B------:R-:W-:Y:S01]  /*c660*/  LOP3.LUT R90, R91, 0x380, RZ, 0xc0, !PT ;  /* 0x000003805b5a7812 */ /* 0x000fe200078ec0ff */
[----:B------:R-:W-:Y:S01]  /*c670*/  SHFL.IDX PT, R113, R113, R5, 0x1c1f ;  /* 0x001c1f0571717589 */ /* 0x000fe200000e0000 */
[----:B------:R-:W-:Y:S01]  /*c680*/  LOP3.LUT R74, R74, R75, RZ, 0x3c, !PT ;  /* 0x0000004b4a4a7212 */ /* 0x000fe200078e3cff */
[----:B------:R-:W-:Y:S01]  /*c690*/  IMAD.X R75, RZ, RZ, R47, P6 ;  /* 0x000000ffff4b7224 */ /* 0x000fe200030e062f */
[----:B------:R-:W-:Y:S01]  /*c6a0*/  SHF.R.U64 R54, R54, 0x3, RZ ;  /* 0x0000000336367819 */ /* 0x000fe200000012ff */
[----:B------:R-:W-:Y:S01]  /*c6b0*/  SHFL.IDX PT, R33, R33, R5, 0x1c1f ;  /* 0x001c1f0521217589 */ /* 0x000fe200000e0000 */
[----:B------:R-:W-:Y:S02]  /*c6c0*/  LOP3.LUT R50, R50, R51, RZ, 0x3c, !PT ;  /* 0x0000003332327212 */ /* 0x000fe400078e3cff */
[----:B------:R-:W-:Y:S01]  /*c6d0*/  LOP3.LUT R51, R46, 0x380, RZ, 0xc0, !PT ;  /* 0x000003802e337812 */ /* 0x000fe200078ec0ff */
[----:B------:R-:W-:Y:S01]  /*c6e0*/  SHFL.IDX PT, R159, R159, R5, 0x1c1f ;  /* 0x001c1f059f9f7589 */ /* 0x000fe200000e0000 */
[----:B------:R-:W-:-:S02]  /*c6f0*/  SHF.R.U64 R70, R70, 0x3, RZ ;  /* 0x0000000346467819 */ /* 0x000fc400000012ff */
[----:B------:R-:W-:Y:S01]  /*c700*/  SHF.R.U64 R78, R78, 0x3, RZ ;  /* 0x000000034e4e7819 */ /* 0x000fe200000012ff */
[----:B------:R-:W-:Y:S01]  /*c710*/  SHFL.IDX PT, R69, R69, R5, 0x1c1f ;  /* 0x001c1f0545457589 */ /* 0x000fe200000e0000 */
[----:B------:R-:W-:Y:S02]  /*c720*/  SHF.R.U64 R90, R90, 0x3, RZ ;  /* 0x000000035a5a7819 */ /* 0x000fe400000012ff */
[----:B------:R-:W-:Y:S01]  /*c730*/  IADD3 R99, P6, R46, 0x4020, RZ ;  /* 0x000040202e637810 */ /* 0x000fe20007fde0ff */
[----:B------:R-:W-:Y:S01]  /*c740*/  SHFL.IDX PT, R141, R141, R5, 0x1c1f ;  /* 0x001c1f058d8d7589 */ /* 0x000fe200000e0000 */
[----:B------:R-:W-:Y:S01]  /*c750*/  LOP3.LUT R54, R54, R55, RZ, 0x3c, !PT ;  /* 0x0000003736367212 */ /* 0x000fe200078e3cff */
[--C-:B------:R-:W-:Y:S01]  /*c760*/  IMAD.X R55, RZ, RZ, R47.reuse, P4 ;  /* 0x000000ffff377224 */ /* 0x100fe200020e062f */
[----:B------:R-:W-:Y:S01]  /*c770*/  SHF.R.U64 R51, R51, 0x3, RZ ;  /* 0x0000000333337819 */ /* 0x000fe200000012ff */
[----:B------:R-:W-:Y:S01]  /*c780*/  SHFL.IDX PT, R3, R3, R5, 0x1c1f ;  /* 0x001c1f0503037589 */ /* 0x000fe200000e0000 */
[----:B------:R-:W-:Y:S01]  /*c790*/  LOP3.LUT R70, R70, R71, RZ, 0x3c, !PT ;  /* 0x0000004746467212 */ /* 0x000fe200078e3cff */
[--C-:B------:R-:W-:Y:S01]  /*c7a0*/  IMAD.X R71, RZ, RZ, R47.reuse, P1 ;  /* 0x000000ffff477224 */ /* 0x100fe200008e062f */
[----:B------:R-:W-:Y:S01]  /*c7b0*/  LOP3.LUT R78, R78, R79, RZ, 0x3c, !PT ;  /* 0x0000004f4e4e7212 */ /* 0x000fe200078e3cff */
[--C-:B------:R-:W-:Y:S01]  /*c7c0*/  IMAD.X R79, RZ, RZ, R47.reuse, P5 ;  /* 0x000000ffff4f7224 */ /* 0x100fe200028e062f */
[----:B------:R-:W-:Y:S01]  /*c7d0*/  LOP3.LUT R90, R90, R91, RZ, 0x3c, !PT ;  /* 0x0000005b5a5a7212 */ /* 0x000fe200078e3cff */
[----:B------:R-:W-:Y:S01]  /*c7e0*/  IMAD.X R91, RZ, RZ, R47, P2 ;  /* 0x000000ffff5b7224 */ /* 0x000fe200010e062f */
[----:B------:R-:W-:Y:S01]  /*c7f0*/  LOP3.LUT R98, R99, 0x380, RZ, 0xc0, !PT ;  /* 0x0000038063627812 */ /* 0x000fe200078ec0ff */
[----:B------:R-:W-:Y:S01]  /*c800*/  SHFL.IDX PT, R41, R41, R5, 0x1c1f ;  /* 0x001c1f0529297589 */ /* 0x000fe200000e0000 */
[----:B------:R-:W-:-:S02]  /*c810*/  IADD3 R95, P1, R46, 0x4040, RZ ;  /* 0x000040402e5f7810 */ /* 0x000fc40007f3e0ff */
[C---:B------:R-:W-:Y:S01]  /*c820*/  IADD3 R103, P5, R46.reuse, 0x20, RZ ;  /* 0x000000202e677810 */ /* 0x040fe20007fbe0ff */
[----:B------:R-:W-:Y:S01]  /*c830*/  SHFL.IDX PT, R49, R49, R5, 0x1c1f ;  /* 0x001c1f0531317589 */ /* 0x000fe200000e0000 */
[----:B------:R-:W-:Y:S02]  /*c840*/  IADD3 R153, P2, R46, 0x60, RZ ;  /* 0x000000602e997810 */ /* 0x000fe40007f5e0ff */
[----:B------:R-:W-:Y:S01]  /*c850*/  LOP3.LUT R46, R51, R46, RZ, 0x3c, !PT ;  /* 0x0000002e332e7212 */ /* 0x000fe200078e3cff */
[----:B------:R-:W-:Y:S01]  /*c860*/  IMAD.X R51, RZ, RZ, R47, P3 ;  /* 0x000000ffff337224 */ /* 0x000fe200018e062f */
[----:B------:R-:W-:Y:S01]  /*c870*/  SHF.R.U64 R98, R98, 0x3, RZ ;  /* 0x0000000362627819 */ /* 0x000fe200000012ff */
[----:B------:R-:W-:Y:S01]  /*c880*/  SHFL.IDX PT, R146, R146, R5, 0x1c1f ;  /* 0x001c1f0592927589 */ /* 0x000fe200000e0000 */
[----:B------:R-:W-:Y:S02]  /*c890*/  MOV R80, R54 ;  /* 0x0000003600507202 */ /* 0x000fe40000000f00 */
[----:B------:R-:W-:Y:S01]  /*c8a0*/  LOP3.LUT R152, R153, 0x380, RZ, 0xc0, !PT ;  /* 0x0000038099987812 */ /* 0x000fe200078ec0ff */
[----:B------:R-:W-:Y:S01]  /*c8b0*/  SHFL.IDX PT, R55, R9, R5, 0x1c1f ;  /* 0x001c1f0509377589 */ /* 0x000fe200000e0000 */
[----:B------:R-:W-:-:S02]  /*c8c0*/  LOP3.LUT R94, R95, 0x380, RZ, 0xc0, !PT ;  /* 0x000003805f5e7812 */ /* 0x000fc400078ec0ff */
[----:B------:R-:W-:Y:S01]  /*c8d0*/  LOP3.LUT R102, R103, 0x380, RZ, 0xc0, !PT ;  /* 0x0000038067667812 */ /* 0x000fe200078ec0ff */
[----:B------:R-:W-:Y:S01]  /*c8e0*/  SHFL.IDX PT, R9, R77, R5, 0x1c1f ;  /* 0x001c1f054d097589 */ /* 0x000fe200000e0000 */
[----:B------:R-:W-:Y:S01]  /*c8f0*/  LOP3.LUT R98, R98, R99, RZ, 0x3c, !PT ;  /* 0x0000006362627212 */ /* 0x000fe200078e3cff */
[----:B------:R-:W-:Y:S01]  /*c900*/  IMAD.X R99, RZ, RZ, R47, P6 ;  /* 0x000000ffff637224 */ /* 0x000fe200030e062f */
[----:B------:R-:W-:Y:S01]  /*c910*/  SEL R28, R29, R28, P0 ;  /* 0x0000001c1d1c7207 */ /* 0x000fe20000000000 */
[----:B------:R0:W-:Y:S01]  /*c920*/  SHFL.IDX PT, R77, R93, R5, 0x1c1f ;  /* 0x001c1f055d4d7589 */ /* 0x0001e200000e0000 */
[----:B------:R-:W-:Y:S02]  /*c930*/  MOV R151, R50 ;  /* 0x0000003200977202 */ /* 0x000fe40000000f00 */
[----:B------:R-:W-:Y:S01]  /*c940*/  SEL R29, R72, R73, P0 ;  /* 0x00000049481d7207 */ /* 0x000fe20000000000 */
[----:B------:R-:W-:Y:S01]  /*c950*/  SHFL.IDX PT, R50, R12, R5, 0x1c1f ;  /* 0x001c1f050c327589 */ /* 0x000fe200000e0000 */
[----:B------:R-:W-:-:S02]  /*c960*/  SHF.R.U64 R152, R152, 0x3, RZ ;  /* 0x0000000398987819 */ /* 0x000fc400000012ff */
[----:B------:R-:W-:Y:S01]  /*c970*/  SEL R73, R73, R72, P0 ;  /* 0x0000004849497207 */ /* 0x000fe20000000000 */
[----:B------:R-:W-:Y:S01]  /*c980*/  SHFL.IDX PT, R12, R81, R5, 0x1c1f ;  /* 0x001c1f05510c7589 */ /* 0x000fe200000e0000 */
[----:B------:R-:W-:Y:S02]  /*c990*/  SEL R135, R135, R134, P0 ;  /* 0x0000008687877207 */ /* 0x000fe40000000000 */
[----:B0-----:R-:W-:Y:S01]  /*c9a0*/  LOP3.LUT R93, R5, 0x2, RZ, 0x3c, !PT ;  /* 0x00000002055d7812 */ /* 0x001fe200078e3cff */
[----:B------:R-:W-:Y:S01]  /*c9b0*/  SHFL.IDX PT, R51, R11, R5, 0x1c1f ;  /* 0x001c1f050b337589 */ /* 0x000fe200000e0000 */
[----:B------:R-:W-:Y:S02]  /*c9c0*/  SEL R174, R142, R143, P0 ;  /* 0x0000008f8eae7207 */ /* 0x000fe40000000000 */
[----:B------:R-:W-:Y:S01]  /*c9d0*/  SHF.R.U64 R94, R94, 0x3, RZ ;  /* 0x000000035e5e7819 */ /* 0x000fe200000012ff */
[----:B------:R-:W-:Y:S01]  /*c9e0*/  SHFL.IDX PT, R81, R131, R5, 0x1c1f ;  /* 0x001c1f0583517589 */ /* 0x000fe200000e0000 */
[----:B------:R-:W-:-:S02]  /*c9f0*/  SHF.R.U64 R102, R102, 0x3, RZ ;  /* 0x0000000366667819 */ /* 0x000fc400000012ff */
[----:B------:R-:W-:Y:S01]  /*ca00*/  MOV R184, R70 ;  /* 0x0000004600b87202 */ /* 0x000fe20000000f00 */
[----:B------:R-:W-:Y:S01]  /*ca10*/  SHFL.IDX PT, R54, R10, R5, 0x1c1f ;  /* 0x001c1f050a367589 */ /* 0x000fe200000e0000 */
[----:B------:R-:W-:Y:S02]  /*ca20*/  SEL R134, R138, R139, P0 ;  /* 0x0000008b8a867207 */ /* 0x000fe40000000000 */
[----:B------:R-:W-:Y:S01]  /*ca30*/  SEL R143, R143, R142, P0 ;  /* 0x0000008e8f8f7207 */ /* 0x000fe20000000000 */
[----:B------:R-:W-:Y:S01]  /*ca40*/  SHFL.IDX PT, R71, R115, R5, 0x1c1f ;  /* 0x001c1f0573477589 */ /* 0x000fe200000e0000 */
[----:B------:R-:W-:Y:S02]  /*ca50*/  MOV R187, R58 ;  /* 0x0000003a00bb7202 */ /* 0x000fe40000000f00 */
[----:B------:R-:W-:Y:S01]  /*ca60*/  MOV R186, R62 ;  /* 0x0000003e00ba7202 */ /* 0x000fe20000000f00 */
[----:B------:R-:W-:Y:S01]  /*ca70*/  SHFL.IDX PT, R58, R8, R5, 0x1c1f ;  /* 0x001c1f05083a7589 */ /* 0x000fe200000e0000 */
[----:B------:R-:W-:-:S02]  /*ca80*/  MOV R183, R74 ;  /* 0x0000004a00b77202 */ /* 0x000fc40000000f00 */
[----:B------:R-:W-:Y:S01]  /*ca90*/  MOV R180, R86 ;  /* 0x0000005600b47202 */ /* 0x000fe20000000f00 */
[----:B------:R-:W-:Y:S01]  /*caa0*/  SHFL.IDX PT, R63, R4, R5, 0x1c1f ;  /* 0x001c1f05043f7589 */ /* 0x000fe200000e0000 */
[----:B------:R-:W-:Y:S02]  /*cab0*/  MOV R72, R46 ;  /* 0x0000002e00487202 */ /* 0x000fe40000000f00 */
[----:B------:R-:W-:Y:S01]  /*cac0*/  SEL R139, R139, R138, P0 ;  /* 0x0000008a8b8b7207 */ /* 0x000fe20000000000 */
[----:B------:R-:W-:Y:S01]  /*cad0*/  SHFL.IDX PT, R46, R25, R5, 0x1c1f ;  /* 0x001c1f05192e7589 */ /* 0x000fe200000e0000 */
[----:B------:R-:W-:Y:S02]  /*cae0*/  MOV R185, R66 ;  /* 0x0000004200b97202 */ /* 0x000fe40000000f00 */
[----:B------:R-:W-:Y:S01]  /*caf0*/  MOV R179, R90 ;  /* 0x0000005a00b37202 */ /* 0x000fe20000000f00 */
[----:B------:R-:W-:Y:S01]  /*cb00*/  SHFL.IDX PT, R11, R61, R5, 0x1c1f ;  /* 0x001c1f053d0b7589 */ /* 0x000fe200000e0000 */
[----:B------:R-:W-:Y:S01]  /*cb10*/  LOP3.LUT R152, R152, R153, RZ, 0x3c, !PT ;  /* 0x0000009998987212 */ /* 0x000fe200078e3cff */
[--C-:B------:R-:W-:Y:S01]  /*cb20*/  IMAD.X R153, RZ, RZ, R47.reuse, P2 ;  /* 0x000000ffff997224 */ /* 0x100fe200010e062f */
[----:B------:R-:W-:Y:S01]  /*cb30*/  MOV R177, R98 ;  /* 0x0000006200b17202 */ /* 0x000fe20000000f00 */
[----:B------:R-:W-:Y:S01]  /*cb40*/  SHFL.IDX PT, R70, R119, R5, 0x1c1f ;  /* 0x001c1f0577467589 */ /* 0x000fe200000e0000 */
[----:B------:R-:W-:Y:S01]  /*cb50*/  LOP3.LUT R94, R94, R95, RZ, 0x3c, !PT ;  /* 0x0000005f5e5e7212 */ /* 0x000fe200078e3cff */
[--C-:B------:R-:W-:Y:S01]  /*cb60*/  IMAD.X R95, RZ, RZ, R47.reuse, P1 ;  /* 0x000000ffff5f7224 */ /* 0x100fe200008e062f */
[----:B------:R-:W-:Y:S01]  /*cb70*/  LOP3.LUT R102, R102, R103, RZ, 0x3c, !PT ;  /* 0x0000006766667212 */ /* 0x000fe200078e3cff */
[----:B------:R-:W-:Y:S01]  /*cb80*/  SHFL.IDX PT, R74, R123, R5, 0x1c1f ;  /* 0x001c1f057b4a7589 */ /* 0x000fe200000e0000 */
[----:B------:R-:W-:Y:S01]  /*cb90*/  IMAD.X R103, RZ, RZ, R47, P5 ;  /* 0x000000ffff677224 */ /* 0x000fe200028e062f */
[----:B------:R-:W-:-:S02]  /*cba0*/  MOV R152, R152 ;  /* 0x0000009800987202 */ /* 0x000fc40000000f00 */
[----:B------:R-:W-:Y:S01]  /*cbb0*/  SHFL.IDX PT, R142, R127, R5, 0x1c1f ;  /* 0x001c1f057f8e7589 */ /* 0x000fe200000e0000 */
[----:B------:R-:W-:Y:S02]  /*cbc0*/  MOV R178, R94 ;  /* 0x0000005e00b27202 */ /* 0x000fe40000000f00 */
[----:B------:R-:W-:Y:S01]  /*cbd0*/  MOV R182, R78 ;  /* 0x0000004e00b67202 */ /* 0x000fe20000000f00 */
[----:B------:R-:W-:Y:S01]  /*cbe0*/  SHFL.IDX PT, R131, R24, R93, 0x1c1f ;  /* 0x001c1f5d18837589 */ /* 0x000fe200000e0000 */
[----:B------:R-:W-:Y:S02]  /*cbf0*/  MOV R181, R82 ;  /* 0x0000005200b57202 */ /* 0x000fe40000000f00 */
[----:B------:R-:W-:Y:S01]  /*cc00*/  MOV R76, R102 ;  /* 0x00000066004c7202 */ /* 0x000fe20000000f00 */
        /* <DEDUP_REMOVED lines=36> */
[----:B0-----:R-:W-:-:S03]  /*ce50*/  SEL R117, R54, R87, P0 ;  /* 0x0000005736757207 */ /* 0x001fc60000000000 */
[----:B------:R-:W-:Y:S04]  /*ce60*/  SHFL.IDX PT, R36, R96, R93, 0x1c1f ;  /* 0x001c1f5d60247589 */ /* 0x000fe800000e0000 */
[----:B------:R-:W-:Y:S04]  /*ce70*/  SHFL.IDX PT, R84, R35, R93, 0x1c1f ;  /* 0x001c1f5d23547589 */ /* 0x000fe800000e0000 */
[----:B------:R1:W0:Y:S04]  /*ce80*/  SHFL.IDX PT, R38, R129, R93, 0x1c1f ;  /* 0x001c1f5d81267589 */ /* 0x00022800000e0000 */
[----:B------:R-:W-:Y:S04]  /*ce90*/  SHFL.IDX PT, R34, R154, R93, 0x1c1f ;  /* 0x001c1f5d9a227589 */ /* 0x000fe800000e0000 */
[----:B------:R-:W-:Y:S01]  /*cea0*/  SHFL.IDX PT, R29, R29, R5, 0x1c1f ;  /* 0x001c1f051d1d7589 */ /* 0x000fe200000e0000 */
[----:B-1----:R-:W-:-:S03]  /*ceb0*/  SEL R129, R65, R92, P0 ;  /* 0x0000005c41817207 */ /* 0x002fc60000000000 */
[----:B------:R1:W-:Y:S04]  /*cec0*/  SHFL.IDX PT, R53, R133, R5, 0x1c1f ;  /* 0x001c1f0585357589 */ /* 0x0003e800000e0000 */
[----:B------:R-:W-:Y:S04]  /*ced0*/  SHFL.IDX PT, R86, R155, R5, 0x1c1f ;  /* 0x001c1f059b567589 */ /* 0x000fe800000e0000 */
[----:B------:R-:W-:Y:S01]  /*cee0*/  SHFL.IDX PT, R66, R73, R93, 0x1c1f ;  /* 0x001c1f5d49427589 */ /* 0x000fe200000e0000 */
[----:B-1----:R-:W-:-:S03]  /*cef0*/  SEL R133, R62, R91, P0 ;  /* 0x0000005b3e857207 */ /* 0x002fc60000000000 */
[----:B------:R-:W-:Y:S01]  /*cf00*/  SHFL.IDX PT, R28, R104, R93, 0x1c1f ;  /* 0x001c1f5d681c7589 */ /* 0x000fe200000e0000 */
[----:B0-----:R-:W-:-:S03]  /*cf10*/  SEL R95, R38, R31, P0 ;  /* 0x0000001f265f7207 */ /* 0x001fc60000000000 */
[----:B------:R0:W-:Y:S04]  /*cf20*/  SHFL.IDX PT, R15, R120, R93, 0x1c1f ;  /* 0x001c1f5d780f7589 */ /* 0x0001e800000e0000 */
[----:B------:R-:W1:Y:S04]  /*cf30*/  SHFL.IDX PT, R43, R43, R93, 0x1c1f ;  /* 0x001c1f5d2b2b7589 */ /* 0x000e6800000e0000 */
[----:B------:R-:W2:Y:S01]  /*cf40*/  SHFL.IDX PT, R35, R137, R93, 0x1c1f ;  /* 0x001c1f5d89237589 */ /* 0x000ea200000e0000 */
[----:B0-----:R-:W-:-:S03]  /*cf50*/  SEL R120, R61, R119, P0 ;  /* 0x000000773d787207 */ /* 0x001fc60000000000 */
[----:B------:R0:W-:Y:S04]  /*cf60*/  SHFL.IDX PT, R26, R110, R93, 0x1c1f ;  /* 0x001c1f5d6e1a7589 */ /* 0x0001e800000e0000 */
[----:B------:R3:W4:Y:S04]  /*cf70*/  SHFL.IDX PT, R32, R100, R93, 0x1c1f ;  /* 0x001c1f5d64207589 */ /* 0x00072800000e0000 */
[----:B------:R5:W-:Y:S01]  /*cf80*/  SHFL.IDX PT, R27, R112, R93, 0x1c1f ;  /* 0x001c1f5d701b7589 */ /* 0x000be200000e0000 */
[----:B0-----:R-:W-:-:S03]  /*cf90*/  SEL R110, R42, R113, P0 ;  /* 0x000000712a6e7207 */ /* 0x001fc60000000000 */
[----:B------:R0:W4:Y:S01]  /*cfa0*/  SHFL.IDX PT, R24, R108, R93, 0x1c1f ;  /* 0x001c1f5d6c187589 */ /* 0x00012200000e0000 */
[----:B---3--:R-:W-:-:S03]  /*cfb0*/  SEL R100, R98, R99, P0 ;  /* 0x0000006362647207 */ /* 0x008fc60000000000 */
[----:B------:R-:W-:Y:S01]  /*cfc0*/  SHFL.IDX PT, R21, R116, R93, 0x1c1f ;  /* 0x001c1f5d74157589 */ /* 0x000fe200000e0000 */
[----:B------:R-:W-:Y:S02]  /*cfd0*/  SEL R98, R99, R98, P0 ;  /* 0x0000006263627207 */ /* 0x000fe40000000000 */
[----:B-----5:R-:W-:Y:S01]  /*cfe0*/  SEL R112, R113, R42, P0 ;  /* 0x0000002a71707207 */ /* 0x020fe20000000000 */
[----:B------:R3:W-:Y:S01]  /*cff0*/  SHFL.IDX PT, R68, R124, R93, 0x1c1f ;  /* 0x001c1f5d7c447589 */ /* 0x0007e200000e0000 */
[----:B------:R-:W-:Y:S02]  /*d000*/  SEL R99, R67, R47, P0 ;  /* 0x0000002f43637207 */ /* 0x000fe40000000000 */
[----:B0-----:R-:W-:Y:S01]  /*d010*/  SEL R108, R51, R107, P0 ;  /* 0x0000006b336c7207 */ /* 0x001fe20000000000 */
[----:B------:R-:W-:Y:S01]  /*d020*/  SHFL.IDX PT, R153, R140, R93, 0x1c1f ;  /* 0x001c1f5d8c997589 */ /* 0x000fe200000e0000 */
[----:B------:R-:W-:Y:S02]  /*d030*/  SEL R113, R57, R84, P0 ;  /* 0x0000005439717207 */ /* 0x000fe40000000000 */
[----:B------:R-:W-:Y:S01]  /*d040*/  SEL R42, R36, R14, P0 ;  /* 0x0000000e242a7207 */ /* 0x000fe20000000000 */
[----:B------:R0:W-:Y:S01]  /*d050*/  SHFL.IDX PT, R140, R118, R93, 0x1c1f ;  /* 0x001c1f5d768c7589 */ /* 0x0001e200000e0000 */
[----:B-1----:R-:W-:-:S02]  /*d060*/  SEL R103, R43, R53, P0 ;  /* 0x000000352b677207 */ /* 0x002fc40000000000 */
[----:B---3--:R-:W-:Y:S01]  /*d070*/  SEL R124, R59, R123, P0 ;  /* 0x0000007b3b7c7207 */ /* 0x008fe20000000000 */
[----:B------:R1:W-:Y:S01]  /*d080*/  SHFL.IDX PT, R75, R122, R93, 0x1c1f ;  /* 0x001c1f5d7a4b7589 */ /* 0x0003e200000e0000 */
[----:B------:R-:W-:-:S03]  /*d090*/  SEL R116, R55, R115, P0 ;  /* 0x0000007337747207 */ /* 0x000fc60000000000 */
[----:B------:R3:W-:Y:S01]  /*d0a0*/  SHFL.IDX PT, R73, R126, R93, 0x1c1f ;  /* 0x001c1f5d7e497589 */ /* 0x0007e200000e0000 */
[----:B0-----:R-:W-:-:S03]  /*d0b0*/  SEL R118, R119, R61, P0 ;  /* 0x0000003d77767207 */ /* 0x001fc60000000000 */
[----:B------:R0:W5:Y:S01]  /*d0c0*/  SHFL.IDX PT, R94, R121, R93, 0x1c1f ;  /* 0x001c1f5d795e7589 */ /* 0x00016200000e0000 */
[----:B------:R-:W-:Y:S02]  /*d0d0*/  SEL R119, R88, R109, P0 ;  /* 0x0000006d58777207 */ /* 0x000fe40000000000 */
[----:B-1----:R-:W-:Y:S01]  /*d0e0*/  SEL R122, R123, R59, P0 ;  /* 0x0000003b7b7a7207 */ /* 0x002fe20000000000 */
[----:B------:R1:W-:Y:S01]  /*d0f0*/  SHFL.IDX PT, R79, R128, R93, 0x1c1f ;  /* 0x001c1f5d804f7589 */ /* 0x0003e200000e0000 */
[----:B------:R-:W-:Y:S02]  /*d100*/  SEL R123, R89, R58, P0 ;  /* 0x0000003a597b7207 */ /* 0x000fe40000000000 */
[----:B---3--:R-:W-:Y:S01]  /*d110*/  SEL R126, R127, R105, P0 ;  /* 0x000000697f7e7207 */ /* 0x008fe20000000000 */
[----:B------:R3:W5:Y:S01]  /*d120*/  SHFL.IDX PT, R78, R132, R93, 0x1c1f ;  /* 0x001c1f5d844e7589 */ /* 0x00076200000e0000 */
[----:B------:R-:W-:Y:S02]  /*d130*/  SEL R61, R41, R48, P0 ;  /* 0x00000030293d7207 */ /* 0x000fe40000000000 */
[----:B0-----:R-:W-:Y:S01]  /*d140*/  SEL R121, R109, R88, P0 ;  /* 0x000000586d797207 */ /* 0x001fe20000000000 */
[----:B------:R-:W-:Y:S01]  /*d150*/  SHFL.IDX PT, R149, R136, R93, 0x1c1f ;  /* 0x001c1f5d88957589 */ /* 0x000fe200000e0000 */
[----:B------:R-:W-:-:S02]  /*d160*/  SEL R109, R50, R85, P0 ;  /* 0x00000055326d7207 */ /* 0x000fc40000000000 */
[----:B-1----:R-:W-:Y:S01]  /*d170*/  SEL R128, R105, R127, P0 ;  /* 0x0000007f69807207 */ /* 0x002fe20000000000 */
[----:B------:R0:W-:Y:S01]  /*d180*/  SHFL.IDX PT, R102, R125, R5, 0x1c1f ;  /* 0x001c1f057d667589 */ /* 0x0001e200000e0000 */
[----:B------:R-:W-:Y:S02]  /*d190*/  SEL R127, R92, R65, P0 ;  /* 0x000000415c7f7207 */ /* 0x000fe40000000000 */
[----:B---3--:R-:W-:Y:S01]  /*d1a0*/  SEL R132, R63, R131, P0 ;  /* 0x000000833f847207 */ /* 0x008fe20000000000 */
[----:B------:R-:W-:Y:S01]  /*d1b0*/  SHFL.IDX PT, R150, R134, R5, 0x1c1f ;  /* 0x001c1f0586967589 */ /* 0x000fe200000e0000 */
[----:B------:R-:W-:Y:S02]  /*d1c0*/  SEL R92, R90, R64, P0 ;  /* 0x000000405a5c7207 */ /* 0x000fe40000000000 */
[----:B------:R-:W-:Y:S01]  /*d1d0*/  SEL R90, R64, R90, P0 ;  /* 0x0000005a405a7207 */ /* 0x000fe20000000000 */
[----:B------:R-:W-:Y:S01]  /*d1e0*/  SHFL.IDX PT, R136, R144, R93, 0x1c1f ;  /* 0x001c1f5d90887589 */ /* 0x000fe200000e0000 */
[----:B------:R-:W-:-:S02]  /*d1f0*/  SEL R64, R159, R34, P0 ;  /* 0x000000229f407207 */ /* 0x000fc40000000000 */
[----:B0-----:R-:W-:Y:S01]  /*d200*/  SEL R125, R58, R89, P0 ;  /* 0x000000593a7d7207 */ /* 0x001fe20000000000 */
[----:B------:R-:W0:Y:S01]  /*d210*/  SHFL.IDX PT, R39, R39, R93, 0x1c1f ;  /* 0x001c1f5d27277589 */ /* 0x000e2200000e0000 */
[----:B------:R-:W-:Y:S02]  /*d220*/  SEL R58, R52, R37, P0 ;  /* 0x00000025343a7207 */ /* 0x000fe40000000000 */
[----:B------:R-:W-:Y:S01]  /*d230*/  SEL R105, R53, R43, P0 ;  /* 0x0000002b35697207 */ /* 0x000fe20000000000 */
[----:B------:R1:W-:Y:S01]  /*d240*/  SHFL.IDX PT, R83, R130, R93, 0x1c1f ;  /* 0x001c1f5d82537589 */ /* 0x0003e200000e0000 */
[----:B--2---:R-:W-:Y:S02]  /*d250*/  SEL R88, R86, R35, P0 ;  /* 0x0000002356587207 */ /* 0x004fe40000000000 */
[----:B------:R-:W-:Y:S01]  /*d260*/  SEL R86, R35, R86, P0 ;  /* 0x0000005623567207 */ /* 0x000fe20000000000 */
[----:B------:R-:W2:Y:S01]  /*d270*/  SHFL.IDX PT, R147, R147, R5, 0x1c1f ;  /* 0x001c1f0593937589 */ /* 0x000ea200000e0000 */
[----:B----4-:R-:W-:-:S02]  /*d280*/  SEL R43, R32, R13, P0 ;  /* 0x0000000d202b7207 */ /* 0x010fc40000000000 */
[----:B------:R-:W-:Y:S01]  /*d290*/  SEL R35, R24, R10, P0 ;  /* 0x0000000a18237207 */ /* 0x000fe20000000000 */
[----:B------:R3:W-:Y:S01]  /*d2a0*/  SHFL.IDX PT, R7, R97, R5, 0x1c1f ;  /* 0x001c1f0561077589 */ /* 0x0007e200000e0000 */
[----:B-----5:R-:W-:Y:S02]  /*d2b0*/  SEL R96, R141, R94, P0 ;  /* 0x0000005e8d607207 */ /* 0x020fe40000000000 */
[----:B-1----:R-:W-:Y:S01]  /*d2c0*/  SEL R130, R131, R63, P0 ;  /* 0x0000003f83827207 */ /* 0x002fe20000000000 */
[----:B------:R1:W-:Y:S01]  /*d2d0*/  SHFL.IDX PT, R4, R101, R5, 0x1c1f ;  /* 0x001c1f0565047589 */ /* 0x0003e200000e0000 */
[----:B------:R-:W-:Y:S02]  /*d2e0*/  SEL R131, R91, R62, P0 ;  /* 0x0000003e5b837207 */ /* 0x000fe40000000000 */
[----:B------:R-:W-:Y:S01]  /*d2f0*/  SEL R91, R60, R46, P0 ;  /* 0x0000002e3c5b7207 */ /* 0x000fe20000000000 */
[----:B------:R-:W-:Y:S01]  /*d300*/  SHFL.IDX PT, R157, R157, R5, 0x1c1f ;  /* 0x001c1f059d9d7589 */ /* 0x000fe200000e0000 */
[----:B------:R-:W-:-:S02]  /*d310*/  SEL R62, R34, R159, P0 ;  /* 0x0000009f223e7207 */ /* 0x000fc40000000000 */
[----:B---3--:R-:W-:Y:S01]  /*d320*/  SEL R97, R31, R38, P0 ;  /* 0x000000261f617207 */ /* 0x008fe20000000000 */
[----:B------:R-:W-:Y:S01]  /*d330*/  SHFL.IDX PT, R161, R161, R5, 0x1c1f ;  /* 0x001c1f05a1a17589 */ /* 0x000fe200000e0000 */
[----:B------:R-:W-:Y:S02]  /*d340*/  SEL R34, R28, R11, P0 ;  /* 0x0000000b1c227207 */ /* 0x000fe40000000000 */
[----:B-1----:R-:W-:Y:S01]  /*d350*/  SEL R101, R47, R67, P0 ;  /* 0x000000432f657207 */ /* 0x002fe20000000000 */
[----:B------:R-:W-:Y:S01]  /*d360*/  SHFL.IDX PT, R163, R163, R5, 0x1c1f ;  /* 0x001c1f05a3a37589 */ /* 0x000fe200000e0000 */
[----:B------:R-:W-:Y:S02]  /*d370*/  SEL R67, R56, R33, P0 ;  /* 0x0000002138437207 */ /* 0x000fe40000000000 */
[----:B------:R-:W-:Y:S01]  /*d380*/  SEL R31, R26, R25, P0 ;  /* 0x000000191a1f7207 */ /* 0x000fe20000000000 */
        /* <DEDUP_REMOVED lines=9> */
[----:B------:R-:W-:Y:S04]  /*d420*/  SHFL.IDX PT, R170, R170, R5, 0x1c1f ;  /* 0x001c1f05aaaa7589 */ /* 0x000fe800000e0000 */
[----:B------:R-:W-:Y:S04]  /*d430*/  SHFL.IDX PT, R171, R171, R5, 0x1c1f ;  /* 0x001c1f05abab7589 */ /* 0x000fe800000e0000 */
[----:B------:R-:W-:Y:S04]  /*d440*/  SHFL.IDX PT, R172, R172, R5, 0x1c1f ;  /* 0x001c1f05acac7589 */ /* 0x000fe800000e0000 */
[----:B------:R0:W-:Y:S04]  /*d450*/  SHFL.IDX PT, R20, R111, R5, 0x1c1f ;  /* 0x001c1f056f147589 */ /* 0x0001e800000e0000 */
[----:B------:R-:W-:Y:S04]  /*d460*/  SHFL.IDX PT, R134, R174, R5, 0x1c1f ;  /* 0x001c1f05ae867589 */ /* 0x000fe800000e0000 */
[----:B------:R-:W-:Y:S01]  /*d470*/  SHFL.IDX PT, R175, R175, R5, 0x1c1f ;  /* 0x001c1f05afaf7589 */ /* 0x000fe200000e0000 */
[----:B0-----:R-:W-:-:S03]  /*d480*/  SEL R111, R84, R57, P0 ;  /* 0x00000039546f7207 */ /* 0x001fc60000000000 */
[----:B------:R0:W-:Y:S01]  /*d490*/  SHFL.IDX PT, R144, R114, R93, 0x1c1f ;  /* 0x001c1f5d72907589 */ /* 0x0001e200000e0000 */
[----:B------:R-:W-:Y:S02]  /*d4a0*/  SEL R84, R29, R66, P0 ;  /* 0x000000421d547207 */ /* 0x000fe40000000000 */
[----:B------:R-:W-:Y:S01]  /*d4b0*/  SEL R66, R66, R29, P0 ;  /* 0x0000001d42427207 */ /* 0x000fe20000000000 */
[----:B------:R1:W-:Y:S01]  /*d4c0*/  SHFL.IDX PT, R5, R148, R93, 0x1c1f ;  /* 0x001c1f5d94057589 */ /* 0x0003e200000e0000 */
[----:B------:R-:W-:-:S03]  /*d4d0*/  SEL R29, R9, R21, P0 ;  /* 0x00000015091d7207 */ /* 0x000fc60000000000 */
[----:B------:R-:W3:Y:S01]  /*d4e0*/  SHFL.IDX PT, R173, R173, R93, 0x1c1f ;  /* 0x001c1f5dadad7589 */ /* 0x000ee200000e0000 */
[----:B0-----:R-:W-:-:S03]  /*d4f0*/  SEL R114, R115, R55, P0 ;  /* 0x0000003773727207 */ /* 0x001fc60000000000 */
[----:B------:R-:W0:Y:S01]  /*d500*/  SHFL.IDX PT, R145, R145, R93, 0x1c1f ;  /* 0x001c1f5d91917589 */ /* 0x000e2200000e0000 */
[----:B------:R-:W-:Y:S02]  /*d510*/  SEL R115, R87, R54, P0 ;  /* 0x0000003657737207 */ /* 0x000fe40000000000 */
[----:B-1----:R-:W-:Y:S01]  /*d520*/  SEL R148, R146, R149, P0 ;  /* 0x0000009592947207 */ /* 0x002fe20000000000 */
[----:B------:R-:W1:Y:S01]  /*d530*/  SHFL.IDX PT, R156, R156, R93, 0x1c1f ;  /* 0x001c1f5d9c9c7589 */ /* 0x000e6200000e0000 */
[----:B------:R-:W-:Y:S02]  /*d540*/  SEL R146, R149, R146, P0 ;  /* 0x0000009295927207 */ /* 0x000fe40000000000 */
[----:B--2---:R-:W-:Y:S01]  /*d550*/  SEL R149, R147, R153, P0 ;  /* 0x0000009993957207 */ /* 0x004fe20000000000 */
[----:B------:R-:W2:Y:S01]  /*d560*/  SHFL.IDX PT, R160, R160, R93, 0x1c1f ;  /* 0x001c1f5da0a07589 */ /* 0x000ea200000e0000 */
[----:B------:R-:W-:-:S03]  /*d570*/  SEL R147, R153, R147, P0 ;  /* 0x0000009399937207 */ /* 0x000fc60000000000 */
[----:B------:R-:W4:Y:S04]  /*d580*/  SHFL.IDX PT, R158, R158, R93, 0x1c1f ;  /* 0x001c1f5d9e9e7589 */ /* 0x000f2800000e0000 */
[----:B------:R-:W5:Y:S04]  /*d590*/  SHFL.IDX PT, R164, R164, R93, 0x1c1f ;  /* 0x001c1f5da4a47589 */ /* 0x000f6800000e0000 */
[----:B------:R-:W-:Y:S01]  /*d5a0*/  SHFL.IDX PT, R162, R162, R93, 0x1c1f ;  /* 0x001c1f5da2a27589 */ /* 0x000fe200000e0000 */
[----:B---3--:R-:W-:-:S03]  /*d5b0*/  SEL R137, R175, R173, P0 ;  /* 0x000000adaf897207 */ /* 0x008fc60000000000 */
[----:B------:R-:W-:Y:S01]  /*d5c0*/  SHFL.IDX PT, R167, R167, R93, 0x1c1f ;  /* 0x001c1f5da7a77589 */ /* 0x000fe200000e0000 */
[----:B0-----:R-:W-:Y:S02]  /*d5d0*/  SEL R89, R157, R145, P0 ;  /* 0x000000919d597207 */ /* 0x001fe40000000000 */
[----:B------:R-:W-:Y:S01]  /*d5e0*/  SEL R87, R145, R157, P0 ;  /* 0x0000009d91577207 */ /* 0x000fe20000000000 */
[----:B------:R-:W-:Y:S01]  /*d5f0*/  SHFL.IDX PT, R165, R165, R93, 0x1c1f ;  /* 0x001c1f5da5a57589 */ /* 0x000fe200000e0000 */
[----:B-1----:R-:W-:Y:S02]  /*d600*/  SEL R65, R161, R156, P0 ;  /* 0x0000009ca1417207 */ /* 0x002fe40000000000 */
[----:B------:R-:W-:Y:S01]  /*d610*/  SEL R63, R156, R161, P0 ;  /* 0x000000a19c3f7207 */ /* 0x000fe20000000000 */
[----:B------:R0:W-:Y:S01]  /*d620*/  SHFL.IDX PT, R30, R106, R93, 0x1c1f ;  /* 0x001c1f5d6a1e7589 */ /* 0x0001e200000e0000 */
[----:B--2---:R-:W-:Y:S02]  /*d630*/  SEL R57, R166, R160, P0 ;  /* 0x000000a0a6397207 */ /* 0x004fe40000000000 */
[----:B------:R-:W-:Y:S01]  /*d640*/  SEL R55, R160, R166, P0 ;  /* 0x000000a6a0377207 */ /* 0x000fe20000000000 */
[----:B------:R-:W1:Y:S01]  /*d650*/  SHFL.IDX PT, R82, R135, R93, 0x1c1f ;  /* 0x001c1f5d87527589 */ /* 0x000e6200000e0000 */
[----:B----4-:R-:W-:-:S02]  /*d660*/  SEL R54, R158, R163, P0 ;  /* 0x000000a39e367207 */ /* 0x010fc40000000000 */
[----:B------:R-:W-:Y:S01]  /*d670*/  SEL R156, R136, R7, P0 ;  /* 0x00000007889c7207 */ /* 0x000fe20000000000 */
[----:B------:R-:W-:Y:S01]  /*d680*/  SHFL.IDX PT, R154, R143, R93, 0x1c1f ;  /* 0x001c1f5d8f9a7589 */ /* 0x000fe200000e0000 */
[----:B-----5:R-:W-:Y:S02]  /*d690*/  SEL R47, R164, R169, P0 ;  /* 0x000000a9a42f7207 */ /* 0x020fe40000000000 */
[----:B0-----:R-:W-:Y:S01]  /*d6a0*/  SEL R106, R107, R51, P0 ;  /* 0x000000336b6a7207 */ /* 0x001fe20000000000 */
[----:B------:R0:W2:Y:S01]  /*d6b0*/  SHFL.IDX PT, R155, R139, R93, 0x1c1f ;  /* 0x001c1f5d8b9b7589 */ /* 0x0000a200000e0000 */
[----:B------:R-:W-:Y:S02]  /*d6c0*/  SEL R107, R85, R50, P0 ;  /* 0x00000032556b7207 */ /* 0x000fe40000000000 */
[----:B------:R-:W-:Y:S01]  /*d6d0*/  SEL R50, R44, R45, P0 ;  /* 0x0000002d2c327207 */ /* 0x000fe20000000000 */
[----:B------:R3:W4:Y:S01]  /*d6e0*/  SHFL.IDX PT, R6, R176, R93, 0x1c1f ;  /* 0x001c1f5db0067589 */ /* 0x00072200000e0000 */
[----:B------:R-:W-:-:S02]  /*d6f0*/  SEL R85, R33, R56, P0 ;  /* 0x0000003821557207 */ /* 0x000fc40000000000 */
[----:B------:R-:W-:Y:S02]  /*d700*/  SEL R33, R25, R26, P0 ;  /* 0x0000001a19217207 */ /* 0x000fe40000000000 */
[----:B------:R-:W-:Y:S02]  /*d710*/  SEL R26, R27, R69, P0 ;  /* 0x000000451b1a7207 */ /* 0x000fe40000000000 */
[----:B------:R-:W-:Y:S02]  /*d720*/  SEL R25, R71, R140, P0 ;  /* 0x0000008c47197207 */ /* 0x000fe40000000000 */
[----:B0-----:R-:W-:Y:S02]  /*d730*/  SEL R139, R78, R77, P0 ;  /* 0x0000004d4e8b7207 */ /* 0x001fe40000000000 */
[----:B---3--:R-:W-:Y:S02]  /*d740*/  SEL R93, R46, R60, P0 ;  /* 0x0000003c2e5d7207 */ /* 0x008fe40000000000 */
        /* <DEDUP_REMOVED lines=15> */
[----:B------:R-:W-:Y:S02]  /*d840*/  F2FP.BF16.F32.PACK_AB R68, R133, R132 ;  /* 0x000000848544723e */ /* 0x000fe400000010ff */
[----:B------:R-:W-:Y:S02]  /*d850*/  F2FP.BF16.F32.PACK_AB R69, R129, R128 ;  /* 0x000000808145723e */ /* 0x000fe400000010ff */
[----:B------:R-:W-:Y:S02]  /*d860*/  F2FP.BF16.F32.PACK_AB R70, R131, R130 ;  /* 0x000000828346723e */ /* 0x000fe400000010ff */
[----:B------:R-:W-:-:S02]  /*d870*/  F2FP.BF16.F32.PACK_AB R71, R127, R126 ;  /* 0x0000007e7f47723e */ /* 0x000fc400000010ff */
[----:B------:R-:W-:Y:S02]  /*d880*/  SEL R11, R74, R73, P0 ;  /* 0x000000494a0b7207 */ /* 0x000fe40000000000 */
[----:B------:R-:W-:Y:S01]  /*d890*/  SEL R9, R73, R74, P0 ;  /* 0x0000004a49097207 */ /* 0x000fe20000000000 */
[----:B------:R0:W-:Y:S01]  /*d8a0*/  STSM.16.M88.4 [R72], R68 ;  /* 0x0000004448007844 */ /* 0x0001e20000000200 */
[----:B------:R-:W-:Y:S02]  /*d8b0*/  F2FP.BF16.F32.PACK_AB R73, R121, R120 ;  /* 0x000000787949723e */ /* 0x000fe400000010ff */
[----:B------:R-:W-:Y:S02]  /*d8c0*/  F2FP.BF16.F32.PACK_AB R74, R123, R122 ;  /* 0x0000007a7b4a723e */ /* 0x000fe400000010ff */
[----:B------:R-:W-:Y:S02]  /*d8d0*/  F2FP.BF16.F32.PACK_AB R75, R119, R118 ;  /* 0x00000076774b723e */ /* 0x000fe400000010ff */
[----:B------:R-:W-:-:S02]  /*d8e0*/  SEL R140, R138, R79, P0 ;  /* 0x0000004f8a8c7207 */ /* 0x000fc40000000000 */
[----:B------:R-:W-:Y:S02]  /*d8f0*/  SEL R138, R79, R138, P0 ;  /* 0x0000008a4f8a7207 */ /* 0x000fe40000000000 */
[----:B------:R-:W-:Y:S02]  /*d900*/  F2FP.BF16.F32.PACK_AB R77, R113, R112 ;  /* 0x00000070714d723e */ /* 0x000fe400000010ff */
[----:B------:R-:W-:Y:S02]  /*d910*/  F2FP.BF16.F32.PACK_AB R78, R115, R114 ;  /* 0x00000072734e723e */ /* 0x000fe400000010ff */
[----:B------:R-:W-:Y:S02]  /*d920*/  F2FP.BF16.F32.PACK_AB R79, R111, R110 ;  /* 0x0000006e6f4f723e */ /* 0x000fe400000010ff */
[----:B0-----:R-:W-:Y:S02]  /*d930*/  F2FP.BF16.F32.PACK_AB R72, R125, R124 ;  /* 0x0000007c7d48723e */ /* 0x001fe400000010ff */
[----:B------:R-:W-:-:S02]  /*d940*/  SEL R24, R20, R144, P0 ;  /* 0x0000009014187207 */ /* 0x000fc40000000000 */
[----:B------:R-:W-:Y:S01]  /*d950*/  SEL R20, R144, R20, P0 ;  /* 0x0000001490147207 */ /* 0x000fe20000000000 */
[----:B------:R0:W-:Y:S01]  /*d960*/  STSM.16.M88.4 [R76], R72 ;  /* 0x000000484c007844 */ /* 0x0001e20000000200 */
[----:B------:R-:W-:Y:S02]  /*d970*/  SEL R144, R142, R83, P0 ;  /* 0x000000538e907207 */ /* 0x000fe40000000000 */
[----:B------:R-:W-:Y:S02]  /*d980*/  SEL R142, R83, R142, P0 ;  /* 0x0000008e538e7207 */ /* 0x000fe40000000000 */
[----:B-1----:R-:W-:Y:S02]  /*d990*/  SEL R145, R81, R82, P0 ;  /* 0x0000005251917207 */ /* 0x002fe40000000000 */
[----:B------:R-:W-:Y:S02]  /*d9a0*/  SEL R143, R82, R81, P0 ;  /* 0x00000051528f7207 */ /* 0x000fe40000000000 */
[----:B------:R-:W-:-:S02]  /*d9b0*/  F2FP.BF16.F32.PACK_AB R82, R107, R106 ;  /* 0x0000006a6b52723e */ /* 0x000fc400000010ff */
[----:B------:R-:W-:Y:S02]  /*d9c0*/  F2FP.BF16.F32.PACK_AB R83, R103, R102 ;  /* 0x000000666753723e */ /* 0x000fe400000010ff */
[----:B------:R-:W-:Y:S02]  /*d9d0*/  F2FP.BF16.F32.PACK_AB R81, R105, R104 ;  /* 0x000000686951723e */ /* 0x000fe400000010ff */
[----:B------:R-:W-:Y:S02]  /*d9e0*/  SEL R56, R163, R158, P0 ;  /* 0x0000009ea3387207 */ /* 0x000fe40000000000 */
[----:B0-----:R-:W-:Y:S02]  /*d9f0*/  F2FP.BF16.F32.PACK_AB R76, R117, R116 ;  /* 0x00000074754c723e */ /* 0x001fe400000010ff */
[----:B------:R-:W-:Y:S02]  /*da00*/  F2FP.BF16.F32.PACK_AB R68, R101, R100 ;  /* 0x000000646544723e */ /* 0x000fe400000010ff */
[----:B------:R-:W-:Y:S01]  /*da10*/  F2FP.BF16.F32.PACK_AB R70, R99, R98 ;  /* 0x000000626346723e */ /* 0x000fe200000010ff */
[----:B------:R0:W-:Y:S01]  /*da20*/  STSM.16.M88.4 [R80], R76 ;  /* 0x0000004c50007844 */ /* 0x0001e20000000200 */
[----:B------:R-:W-:-:S02]  /*da30*/  F2FP.BF16.F32.PACK_AB R71, R95, R94 ;  /* 0x0000005e5f47723e */ /* 0x000fc400000010ff */
[----:B------:R-:W-:Y:S02]  /*da40*/  F2FP.BF16.F32.PACK_AB R69, R97, R96 ;  /* 0x000000606145723e */ /* 0x000fe400000010ff */
[----:B------:R-:W-:Y:S02]  /*da50*/  SEL R51, R40, R49, P0 ;  /* 0x0000003128337207 */ /* 0x000fe40000000000 */
[----:B------:R-:W-:Y:S02]  /*da60*/  F2FP.BF16.F32.PACK_AB R72, R93, R92 ;  /* 0x0000005c5d48723e */ /* 0x000fe400000010ff */
[----:B------:R-:W-:Y:S02]  /*da70*/  F2FP.BF16.F32.PACK_AB R74, R91, R90 ;  /* 0x0000005a5b4a723e */ /* 0x000fe400000010ff */
[----:B------:R-:W-:Y:S02]  /*da80*/  F2FP.BF16.F32.PACK_AB R75, R87, R86 ;  /* 0x00000056574b723e */ /* 0x000fe400000010ff */
[----:B------:R-:W-:-:S02]  /*da90*/  F2FP.BF16.F32.PACK_AB R73, R89, R88 ;  /* 0x000000585949723e */ /* 0x000fc400000010ff */
[----:B------:R-:W-:Y:S02]  /*daa0*/  SEL R48, R168, R162, P0 ;  /* 0x000000a2a8307207 */ /* 0x000fe40000000000 */
[----:B0-----:R-:W-:Y:S02]  /*dab0*/  F2FP.BF16.F32.PACK_AB R80, R109, R108 ;  /* 0x0000006c6d50723e */ /* 0x001fe400000010ff */
[----:B------:R-:W-:Y:S02]  /*dac0*/  SEL R46, R162, R168, P0 ;  /* 0x000000a8a22e7207 */ /* 0x000fe40000000000 */
[----:B------:R-:W-:Y:S01]  /*dad0*/  SEL R49, R169, R164, P0 ;  /* 0x000000a4a9317207 */ /* 0x000fe20000000000 */
[----:B------:R0:W-:Y:S01]  /*dae0*/  STSM.16.M88.4 [R152], R80 ;  /* 0x0000005098007844 */ /* 0x0001e20000000200 */
[----:B------:R-:W-:Y:S02]  /*daf0*/  F2FP.BF16.F32.PACK_AB R76, R85, R84 ;  /* 0x00000054554c723e */ /* 0x000fe400000010ff */
[----:B------:R-:W-:Y:S01]  /*db00*/  F2FP.BF16.F32.PACK_AB R78, R67, R66 ;  /* 0x00000042434e723e */ /* 0x000fe200000010ff */
[----:B------:R1:W-:Y:S01]  /*db10*/  STSM.16.M88.4 [R151], R68 ;  /* 0x0000004497007844 */ /* 0x0003e20000000200 */
[----:B------:R-:W-:-:S02]  /*db20*/  F2FP.BF16.F32.PACK_AB R79, R63, R62 ;  /* 0x0000003e3f4f723e */ /* 0x000fc400000010ff */
[----:B------:R-:W-:Y:S01]  /*db30*/  F2FP.BF16.F32.PACK_AB R77, R65, R64 ;  /* 0x00000040414d723e */ /* 0x000fe200000010ff */
[----:B------:R3:W-:Y:S01]  /*db40*/  STSM.16.M88.4 [R177], R72 ;  /* 0x00000048b1007844 */ /* 0x0007e20000000200 */
[----:B------:R-:W-:Y:S02]  /*db50*/  SEL R40, R170, R165, P0 ;  /* 0x000000a5aa287207 */ /* 0x000fe40000000000 */
[----:B------:R-:W-:Y:S01]  /*db60*/  SEL R38, R165, R170, P0 ;  /* 0x000000aaa5267207 */ /* 0x000fe20000000000 */
[----:B------:R5:W-:Y:S01]  /*db70*/  STSM.16.M88.4 [R178], R76 ;  /* 0x0000004cb2007844 */ /* 0x000be20000000200 */
[----:B------:R-:W-:Y:S02]  /*db80*/  SEL R41, R171, R167, P0 ;  /* 0x000000a7ab297207 */ /* 0x000fe40000000000 */
[----:B------:R-:W-:Y:S02]  /*db90*/  SEL R39, R167, R171, P0 ;  /* 0x000000aba7277207 */ /* 0x000fe40000000000 */
[----:B------:R-:W-:-:S02]  /*dba0*/  SEL R32, R172, R30, P0 ;  /* 0x0000001eac207207 */ /* 0x000fc40000000000 */
[----:B------:R-:W-:Y:S02]  /*dbb0*/  SEL R30, R30, R172, P0 ;  /* 0x000000ac1e1e7207 */ /* 0x000fe40000000000 */
[----:B0-----:R-:W-:Y:S02]  /*dbc0*/  F2FP.BF16.F32.PACK_AB R80, R61, R60 ;  /* 0x0000003c3d50723e */ /* 0x001fe400000010ff */
[----:B------:R-:W-:Y:S02]  /*dbd0*/  F2FP.BF16.F32.PACK_AB R82, R59, R58 ;  /* 0x0000003a3b52723e */ /* 0x000fe400000010ff */
[----:B------:R-:W-:Y:S02]  /*dbe0*/  F2FP.BF16.F32.PACK_AB R83, R55, R54 ;  /* 0x000000363753723e */ /* 0x000fe400000010ff */
[----:B------:R-:W-:Y:S02]  /*dbf0*/  F2FP.BF16.F32.PACK_AB R81, R57, R56 ;  /* 0x000000383951723e */ /* 0x000fe400000010ff */
[----:B-1----:R-:W-:-:S02]  /*dc00*/  F2FP.BF16.F32.PACK_AB R68, R53, R52 ;  /* 0x000000343544723e */ /* 0x002fc400000010ff */
[----:B------:R-:W-:Y:S01]  /*dc10*/  F2FP.BF16.F32.PACK_AB R70, R51, R50 ;  /* 0x000000323346723e */ /* 0x000fe200000010ff */
[----:B------:R0:W-:Y:S01]  /*dc20*/  STSM.16.M88.4 [R179], R80 ;  /* 0x00000050b3007844 */ /* 0x0001e20000000200 */
[----:B------:R-:W-:Y:S02]  /*dc30*/  F2FP.BF16.F32.PACK_AB R71, R47, R46 ;  /* 0x0000002e2f47723e */ /* 0x000fe400000010ff */
[----:B------:R-:W-:Y:S02]  /*dc40*/  F2FP.BF16.F32.PACK_AB R69, R49, R48 ;  /* 0x000000303145723e */ /* 0x000fe400000010ff */
[----:B---3--:R-:W-:Y:S02]  /*dc50*/  F2FP.BF16.F32.PACK_AB R72, R45, R44 ;  /* 0x0000002c2d48723e */ /* 0x008fe400000010ff */
[----:B------:R-:W-:Y:S01]  /*dc60*/  F2FP.BF16.F32.PACK_AB R74, R43, R42 ;  /* 0x0000002a2b4a723e */ /* 0x000fe200000010ff */
[----:B------:R1:W-:Y:S01]  /*dc70*/  STSM.16.M88.4 [R180], R68 ;  /* 0x00000044b4007844 */ /* 0x0003e20000000200 */
[----:B------:R-:W-:-:S02]  /*dc80*/  F2FP.BF16.F32.PACK_AB R75, R39, R38 ;  /* 0x00000026274b723e */ /* 0x000fc400000010ff */
[----:B------:R-:W-:Y:S02]  /*dc90*/  F2FP.BF16.F32.PACK_AB R73, R41, R40 ;  /* 0x000000282949723e */ /* 0x000fe400000010ff */
[----:B--2---:R-:W-:Y:S02]  /*dca0*/  SEL R152, R150, R155, P0 ;  /* 0x0000009b96987207 */ /* 0x004fe40000000000 */
[----:B------:R-:W-:Y:S01]  /*dcb0*/  SEL R153, R134, R154, P0 ;  /* 0x0000009a86997207 */ /* 0x000fe20000000000 */
[----:B------:R2:W-:Y:S01]  /*dcc0*/  STSM.16.M88.4 [R181], R72 ;  /* 0x00000048b5007844 */ /* 0x0005e20000000200 */
[----:B------:R-:W-:Y:S02]  /*dcd0*/  SEL R151, R154, R134, P0 ;  /* 0x000000869a977207 */ /* 0x000fe40000000000 */
[----:B-----5:R-:W-:Y:S02]  /*dce0*/  F2FP.BF16.F32.PACK_AB R76, R37, R36 ;  /* 0x00000024254c723e */ /* 0x020fe400000010ff */
[----:B------:R-:W-:-:S02]  /*dcf0*/  F2FP.BF16.F32.PACK_AB R78, R35, R34 ;  /* 0x00000022234e723e */ /* 0x000fc400000010ff */
[----:B------:R-:W-:Y:S02]  /*dd00*/  F2FP.BF16.F32.PACK_AB R79, R31, R30 ;  /* 0x0000001e1f4f723e */ /* 0x000fe400000010ff */
[----:B------:R-:W-:Y:S02]  /*dd10*/  F2FP.BF16.F32.PACK_AB R77, R33, R32 ;  /* 0x00000020214d723e */ /* 0x000fe400000010ff */
[----:B------:R-:W-:Y:S02]  /*dd20*/  SEL R150, R155, R150, P0 ;  /* 0x000000969b967207 */ /* 0x000fe40000000000 */
[----:B------:R-:W-:Y:S01]  /*dd30*/  SEL R154, R7, R136, P0 ;  /* 0x00000088079a7207 */ /* 0x000fe20000000000 */
[----:B------:R3:W-:Y:S01]  /*dd40*/  STSM.16.M88.4 [R182], R76 ;  /* 0x0000004cb6007844 */ /* 0x0007e20000000200 */
[----:B------:R-:W-:Y:S02]  /*dd50*/  SEL R135, R173, R175, P0 ;  /* 0x000000afad877207 */ /* 0x000fe40000000000 */
[----:B------:R-:W-:-:S02]  /*dd60*/  SEL R155, R4, R5, P0 ;  /* 0x00000005049b7207 */ /* 0x000fc40000000000 */
[----:B------:R-:W-:Y:S02]  /*dd70*/  SEL R157, R5, R4, P0 ;  /* 0x00000004059d7207 */ /* 0x000fe40000000000 */
[----:B----4-:R-:W-:Y:S02]  /*dd80*/  SEL R136, R3, R6, P0 ;  /* 0x0000000603887207 */ /* 0x010fe40000000000 */
[----:B------:R-:W-:Y:S02]  /*dd90*/  SEL R134, R6, R3, P0 ;  /* 0x0000000306867207 */ /* 0x000fe40000000000 */
[----:B0-----:R-:W-:Y:S02]  /*dda0*/  F2FP.BF16.F32.PACK_AB R80, R29, R28 ;  /* 0x0000001c1d50723e */ /* 0x001fe400000010ff */
[----:B------:R-:W-:Y:S02]  /*ddb0*/  F2FP.BF16.F32.PACK_AB R82, R27, R26 ;  /* 0x0000001a1b52723e */ /* 0x000fe400000010ff */
[----:B------:R-:W-:-:S02]  /*ddc0*/  F2FP.BF16.F32.PACK_AB R83, R21, R20 ;  /* 0x000000141553723e */ /* 0x000fc400000010ff */
[----:B------:R-:W-:Y:S02]  /*ddd0*/  F2FP.BF16.F32.PACK_AB R81, R25, R24 ;  /* 0x000000181951723e */ /* 0x000fe400000010ff */
[----:B------:R-:W-:Y:S02]  /*dde0*/  F2FP.BF16.F32.PACK_AB R4, R15, R14 ;  /* 0x0000000e0f04723e */ /* 0x000fe400000010ff */
[----:B------:R-:W-:Y:S01]  /*ddf0*/  F2FP.BF16.F32.PACK_AB R6, R13, R12 ;  /* 0x0000000c0d06723e */ /* 0x000fe200000010ff */
[----:B------:R-:W-:Y:S01]  /*de00*/  STSM.16.M88.4 [R183], R80 ;  /* 0x00000050b7007844 */ /* 0x000fe20000000200 */
[----:B------:R-:W-:Y:S02]  /*de10*/  F2FP.BF16.F32.PACK_AB R7, R9, R8 ;  /* 0x000000080907723e */ /* 0x000fe400000010ff */
[----:B------:R-:W-:Y:S02]  /*de20*/  F2FP.BF16.F32.PACK_AB R5, R11, R10 ;  /* 0x0000000a0b05723e */ /* 0x000fe400000010ff */
[----:B-1----:R-:W-:-:S02]  /*de30*/  F2FP.BF16.F32.PACK_AB R68, R141, R140 ;  /* 0x0000008c8d44723e */ /* 0x002fc400000010ff */
[----:B------:R-:W-:Y:S01]  /*de40*/  F2FP.BF16.F32.PACK_AB R70, R139, R138 ;  /* 0x0000008a8b46723e */ /* 0x000fe200000010ff */
[----:B------:R0:W-:Y:S01]  /*de50*/  STSM.16.M88.4 [R184], R4 ;  /* 0x00000004b8007844 */ /* 0x0001e20000000200 */
[----:B------:R-:W-:Y:S02]  /*de60*/  F2FP.BF16.F32.PACK_AB R71, R143, R142 ;  /* 0x0000008e8f47723e */ /* 0x000fe400000010ff */
[----:B------:R-:W-:Y:S02]  /*de70*/  F2FP.BF16.F32.PACK_AB R69, R145, R144 ;  /* 0x000000909145723e */ /* 0x000fe400000010ff */
[----:B--2---:R-:W-:Y:S02]  /*de80*/  F2FP.BF16.F32.PACK_AB R72, R149, R148 ;  /* 0x000000949548723e */ /* 0x004fe400000010ff */
[----:B------:R-:W-:Y:S01]  /*de90*/  F2FP.BF16.F32.PACK_AB R74, R147, R146 ;  /* 0x00000092934a723e */ /* 0x000fe200000010ff */
[----:B------:R-:W-:Y:S01]  /*dea0*/  STSM.16.M88.4 [R185], R68 ;  /* 0x00000044b9007844 */ /* 0x000fe20000000200 */
[----:B------:R-:W-:-:S02]  /*deb0*/  F2FP.BF16.F32.PACK_AB R75, R151, R150 ;  /* 0x00000096974b723e */ /* 0x000fc400000010ff */
[----:B------:R-:W-:Y:S02]  /*dec0*/  F2FP.BF16.F32.PACK_AB R73, R153, R152 ;  /* 0x000000989949723e */ /* 0x000fe400000010ff */
[----:B---3--:R-:W-:Y:S02]  /*ded0*/  F2FP.BF16.F32.PACK_AB R77, R137, R136 ;  /* 0x00000088894d723e */ /* 0x008fe400000010ff */
[----:B------:R-:W-:Y:S01]  /*dee0*/  F2FP.BF16.F32.PACK_AB R78, R157, R156 ;  /* 0x0000009c9d4e723e */ /* 0x000fe200000010ff */
[----:B------:R1:W-:Y:S01]  /*def0*/  STSM.16.M88.4 [R186], R72 ;  /* 0x00000048ba007844 */ /* 0x0003e20000000200 */
[----:B------:R-:W-:Y:S01]  /*df00*/  F2FP.BF16.F32.PACK_AB R79, R135, R134 ;  /* 0x00000086874f723e */ /* 0x000fe200000010ff */
[----:B0-----:R-:W-:Y:S01]  /*df10*/  IMAD.U32 R4, RZ, RZ, UR12 ;  /* 0x0000000cff047e24 */ /* 0x001fe2000f8e00ff */
[----:B------:R-:W-:Y:S01]  /*df20*/  F2FP.BF16.F32.PACK_AB R76, R155, R154 ;  /* 0x0000009a9b4c723e */ /* 0x000fe200000010ff */
[----:B------:R-:W-:Y:S01]  /*df30*/  IMAD.U32 R5, RZ, RZ, UR13 ;  /* 0x0000000dff057e24 */ /* 0x000fe2000f8e00ff */
[----:B------:R-:W-:-:S03]  /*df40*/  ISETP.NE.U32.AND P0, PT, RZ, UR16, PT ;  /* 0x00000010ff007c0c */ /* 0x000fc6000bf05070 */
[----:B------:R0:W-:Y:S01]  /*df50*/  STSM.16.M88.4 [R187], R76 ;  /* 0x0000004cbb007844 */ /* 0x0001e20000000200 */
[----:B------:R-:W-:Y:S01]  /*df60*/  BAR.SYNC.DEFER_BLOCKING 0x1, 0x100 ;  /* 0x0044000000007b1d */ /* 0x000fe20000010000 */
[----:B------:R-:W-:Y:S01]  /*df70*/  ISETP.NE.AND.EX P0, PT, RZ, UR17, PT, P0 ;  /* 0x00000011ff007c0c */ /* 0x000fe2000bf05300 */
[----:B------:R-:W-:-:S04]  /*df80*/  UISETP.NE.U32.AND UP0, UPT, UR14, URZ, UPT ;  /* 0x0000003f0e00728c */ /* 0x000fc8000bf05070 */
[----:B------:R-:W-:-:S08]  /*df90*/  UISETP.NE.AND.EX UP0, UPT, UR15, URZ, UPT, UP0 ;  /* 0x0000003f0f00728c */ /* 0x000fd0000bf05300 */
[----:B------:R2:W3:Y:S03]  /*dfa0*/  @P0 LDG.E R3, desc[UR54][R4.64] ;  /* 0x0000003604030981 */ /* 0x0004e6000c1e1900 */
[----:B------:R-:W-:Y:S01]  /*dfb0*/  @UP0 ULEA UR14, UP1, UR36, UR14, 0x2 ;  /* 0x0000000e240e0291 */ /* 0x000fe2000f82103f */
[----:B------:R-:W-:-:S03]  /*dfc0*/  PLOP3.LUT P4, PT, PT, PT, UP0, 0x80, 0x0 ;  /* 0x000000000000781c */ /* 0x000fc60003f8f008 */
[----:B------:R-:W-:Y:S02]  /*dfd0*/  @UP0 ULEA.HI.X UR15, UR36, UR15, UR37, 0x2, UP1 ;  /* 0x0000000f240f0291 */ /* 0x000fe400088f1425 */
[----:B--2---:R-:W-:-:S04]  /*dfe0*/  IMAD.U32 R4, RZ, RZ, UR14 ;  /* 0x0000000eff047e24 */ /* 0x004fc8000f8e00ff */
[----:B------:R-:W-:-:S05]  /*dff0*/  IMAD.U32 R5, RZ, RZ, UR15 ;  /* 0x0000000fff057e24 */ /* 0x000fca000f8e00ff */
[----:B------:R2:W4:Y:S01]  /*e000*/  @P4 LDG.E R6, desc[UR54][R4.64] ;  /* 0x0000003604064981 */ /* 0x000522000c1e1900 */
[----:B------:R-:W-:Y:S01]  /*e010*/  UISETP.NE.AND UP2, UPT, UR9, 0x1, UPT ;  /* 0x000000010900788c */ /* 0x000fe2000bf45270 */
[----:B-1----:R-:W-:Y:S01]  /*e020*/  VIADD R72, R17, UR39 ;  /* 0x0000002711487c36 */ /* 0x002fe20008000000 */
[----:B------:R-:W-:Y:S01]  /*e030*/  UISETP.GT.AND UP1, UPT, UR43, 0x1, UPT ;  /* 0x000000012b00788c */ /* 0x000fe2000bf24270 */
[----:B------:R-:W-:Y:S01]  /*e040*/  UMOV UR23, 0x9b8 ;  /* 0x000009b800177882 */ /* 0x000fe20000000000 */
[----:B------:R-:W-:Y:S02]  /*e050*/  UISETP.NE.U32.AND UP0, UPT, UR16, URZ, UPT ;  /* 0x0000003f1000728c */ /* 0x000fe4000bf05070 */
[----:B------:R-:W-:Y:S01]  /*e060*/  PLOP3.LUT P1, PT, PT, PT, UP2, 0x80, 0x0 ;  /* 0x000000000000781c */ /* 0x000fe20003f2f028 */
[----:B------:R-:W-:Y:S02]  /*e070*/  USEL UR23, UR23, 0x978, UP1 ;  /* 0x0000097817177887 */ /* 0x000fe40008800000 */
[----:B------:R-:W-:Y:S01]  /*e080*/  UISETP.NE.AND.EX UP0, UPT, UR17, URZ, UPT, UP0 ;  /* 0x0000003f1100728c */ /* 0x000fe2000bf05300 */
[----:B------:R-:W-:Y:S01]  /*e090*/  UMOV UR4, URZ ;  /* 0x0000003f00047c82 */ /* 0x000fe20008000000 */
[----:B------:R-:W-:-:S02]  /*e0a0*/  USEL UR22, UR40, URZ, UP1 ;  /* 0x0000003f28167287 */ /* 0x000fc40008800000 */
[----:B------:R-:W-:Y:S01]  /*e0b0*/  USEL UR36, UR36, URZ, !UP0 ;  /* 0x0000003f24247287 */ /* 0x000fe2000c000000 */
[----:B------:R-:W-:Y:S01]  /*e0c0*/  @UP2 ULDC UR26, c[0x0][0xbec] ;  /* 0x0002fb00001a2ab9 */ /* 0x000fe20000000800 */
[----:B------:R-:W-:-:S04]  /*e0d0*/  USEL UR37, UR37, URZ, !UP0 ;  /* 0x0000003f25257287 */ /* 0x000fc8000c000000 */
[----:B------:R-:W-:Y:S01]  /*e0e0*/  ULDC.64 UR16, c[0x0][UR23+0x220] ;  /* 0x0000880017107abb */ /* 0x000fe20008000a00 */
[----:B------:R-:W-:Y:S01]  /*e0f0*/  ULDC.64 UR20, c[0x0][UR23+0x218] ;  /* 0x0000860017147abb */ /* 0x000fe20008000a00 */
[----:B------:R-:W-:Y:S01]  /*e100*/  ULDC.64 UR18, c[0x0][UR23+0x228] ;  /* 0x00008a0017127abb */ /* 0x000fe20008000a00 */
[----:B--2---:R-:W-:Y:S01]  /*e110*/  @P1 IMAD.HI.U32 R4, R72, UR26, RZ ;  /* 0x0000001a48041c27 */ /* 0x004fe2000f8e00ff */
[----:B------:R-:W-:Y:S02]  /*e120*/  UIMAD UR17, UR17, UR36, URZ ;  /* 0x00000024111172a4 */ /* 0x000fe4000f8e023f */
[----:B------:R-:W-:Y:S02]  /*e130*/  UIMAD.WIDE.U32 UR14, UR20, UR38, URZ ;  /* 0x00000026140e72a5 */ /* 0x000fe4000f8e003f */
[----:B------:R-:W-:Y:S01]  /*e140*/  UIMAD.WIDE.U32 UR24, UR18, UR22, URZ ;  /* 0x00000016121872a5 */ /* 0x000fe2000f8e003f */
[----:B------:R-:W-:Y:S01]  /*e150*/  @UP2 ULDC UR27, c[0x0][0xbf0] ;  /* 0x0002fc00001b2ab9 */ /* 0x000fe20000000800 */
[----:B------:R-:W-:-:S02]  /*e160*/  UIMAD UR20, UR21, UR38, URZ ;  /* 0x00000026151472a4 */ /* 0x000fc4000f8e023f */
[----:B------:R-:W-:Y:S02]  /*e170*/  UIMAD UR22, UR19, UR22, URZ ;  /* 0x00000016131672a4 */ /* 0x000fe4000f8e023f */
[----:B------:R-:W-:Y:S02]  /*e180*/  UIMAD.WIDE.U32 UR18, UR16, UR36, URZ ;  /* 0x00000024101272a5 */ /* 0x000fe4000f8e003f */
[----:B------:R-:W-:Y:S02]  /*e190*/  UIMAD UR17, UR16, UR37, UR17 ;  /* 0x00000025101172a4 */ /* 0x000fe4000f8e0211 */
[----:B------:R-:W-:Y:S02]  /*e1a0*/  UIADD3 UR16, UR15, UR20, URZ ;  /* 0x000000140f107290 */ /* 0x000fe4000fffe03f */
[----:B------:R-:W-:Y:S02]  /*e1b0*/  UIADD3 UR22, UR25, UR22, URZ ;  /* 0x0000001619167290 */ /* 0x000fe4000fffe03f */
[----:B------:R-:W-:-:S04]  /*e1c0*/  UIADD3 UR15, UR19, UR17, URZ ;  /* 0x00000011130f7290 */ /* 0x000fc8000fffe03f */
[----:B------:R-:W-:Y:S01]  /*e1d0*/  IMAD.U32 R70, RZ, RZ, UR22 ;  /* 0x00000016ff467e24 */ /* 0x000fe2000f8e00ff */
[----:B---3--:R-:W-:Y:S01]  /*e1e0*/  @P0 R2UR UR4, R3 ;  /* 0x00000000030402ca */ /* 0x008fe200000e0000 */
[----:B------:R-:W-:Y:S01]  /*e1f0*/  IMAD.MOV.U32 R3, RZ, RZ, R72 ;  /* 0x000000ffff037224 */ /* 0x000fe200078e0048 */
[----:B------:R-:W-:Y:S01]  /*e200*/  @P1 SHF.R.U32.HI R3, RZ, UR27, R4 ;  /* 0x0000001bff031c19 */ /* 0x000fe20008011604 */
[----:B------:R-:W-:-:S03]  /*e210*/  IMAD.U32 R4, RZ, RZ, UR24 ;  /* 0x00000018ff047e24 */ /* 0x000fc6000f8e00ff */
[--C-:B------:R-:W-:Y:S01]  /*e220*/  SHF.R.S32.HI R5, RZ, 0x1f, R3.reuse ;  /* 0x0000001fff057819 */ /* 0x100fe20000011403 */
[----:B------:R-:W-:-:S04]  /*e230*/  IMAD.MOV R7, RZ, RZ, -R3 ;  /* 0x000000ffff077224 */ /* 0x000fc800078e0a03 */
[----:B------:R-:W-:Y:S02]  /*e240*/  IMAD R7, R7, UR9, R72 ;  /* 0x0000000907077c24 */ /* 0x000fe4000f8e0248 */
[----:B------:R-:W-:Y:S02]  /*e250*/  UIADD3 UR14, UP0, UP3, UR18, UR14, UR4 ;  /* 0x0000000e120e7290 */ /* 0x000fe4000fb1e004 */
[----:B------:R-:W-:Y:S01]  /*e260*/  USHF.R.S32.HI UR17, URZ, 0x1f, UR4 ;  /* 0x0000001f3f117899 */ /* 0x000fe20008011404 */
[----:B------:R-:W-:Y:S01]  /*e270*/  ULDC.64 UR18, c[0x0][0xba8] ;  /* 0x0002ea0000127ab9 */ /* 0x000fe20000000a00 */
[----:B------:R-:W-:Y:S02]  /*e280*/  @!UP1 ULDC UR18, c[0x0][0xb50] ;  /* 0x0002d40000129ab9 */ /* 0x000fe40000000800 */
[----:B------:R-:W-:Y:S01]  /*e290*/  UIADD3.X UR16, UR15, UR16, UR17, UP0, UP3 ;  /* 0x000000100f107290 */ /* 0x000fe200087e6411 */
[----:B------:R-:W-:Y:S01]  /*e2a0*/  IADD3 R4, P2, P3, R3, UR14, R4 ;  /* 0x0000000e03047c10 */ /* 0x000fe2000fb5e004 */
[----:B------:R-:W-:Y:S01]  /*e2b0*/  @!UP1 ULDC UR19, c[0x0][0xb54] ;  /* 0x0002d50000139ab9 */ /* 0x000fe20000000800 */
[----:B------:R-:W-:Y:S01]  /*e2c0*/  ULDC.64 UR14, c[0x0][UR23+0x210] ;  /* 0x00008400170e7abb */ /* 0x000fe20008000a00 */
[----:B------:R-:W-:Y:S01]  /*e2d0*/  SHF.R.S32.HI R3, RZ, 0x1f, R7 ;  /* 0x0000001fff037819 */ /* 0x000fe20000011407 */
[----:B------:R-:W-:Y:S01]  /*e2e0*/  IMAD R68, R7, UR15, RZ ;  /* 0x0000000f07447c24 */ /* 0x000fe2000f8e02ff */
[----:B------:R-:W-:-:S03]  /*e2f0*/  IADD3.X R5, R5, UR16, R70, P2, P3 ;  /* 0x0000001005057c10 */ /* 0x000fc600097e6446 */
[----:B------:R-:W-:Y:S02]  /*e300*/  IMAD R3, R3, UR14, R68 ;  /* 0x0000000e03037c24 */ /* 0x000fe4000f8e0244 */
[----:B------:R-:W-:Y:S01]  /*e310*/  IMAD.WIDE.U32 R4, R7, UR14, R4 ;  /* 0x0000000e07047c25 */ /* 0x000fe2000f8e0004 */
[----:B------:R-:W-:Y:S01]  /*e320*/  ULDC UR14, c[0x0][0xa88] ;  /* 0x0002a200000e7ab9 */ /* 0x000fe20000000800 */
[----:B----4-:R-:W-:Y:S02]  /*e330*/  @P4 R2UR UR14, R6 ;  /* 0x00000000060e42ca */ /* 0x010fe400000e0000 */
[----:B------:R-:W-:Y:S01]  /*e340*/  IMAD.IADD R3, R5, 0x1, R3 ;  /* 0x0000000105037824 */ /* 0x000fe200078e0203 */
[----:B------:R-:W-:-:S04]  /*e350*/  LEA R68, P2, R4, UR18, 0x2 ;  /* 0x0000001204447c11 */ /* 0x000fc8000f8410ff */
[----:B------:R-:W-:Y:S01]  /*e360*/  LEA.HI.X R69, R4, UR19, R3, 0x2, P2 ;  /* 0x0000001304457c11 */ /* 0x000fe200090f1403 */
[----:B0-----:R-:W-:Y:S08]  /*e370*/  @P4 BRA `(.L_x_2810) ;  /* 0x0000000000284947 */ /* 0x001ff00003800000 */
        /* <DEDUP_REMOVED lines=10> */
.L_x_2810:
[----:B------:R-:W2:Y:S04]  /*e420*/  LDL R70, [R1+0x20] ;  /* 0x0000200001467983 */ /* 0x000ea80000100800 */
[----:B------:R-:W3:Y:S01]  /*e430*/  LDL R3, [R1+0x1c] ;  /* 0x00001c0001037983 */ /* 0x000ee20000100800 */
[----:B------:R-:W-:Y:S01]  /*e440*/  UIMAD UR16, UR14, UR9, URZ ;  /* 0x000000090e1072a4 */ /* 0x000fe2000f8e023f */
[----:B------:R-:W-:Y:S02]  /*e450*/  PLOP3.LUT P3, PT, PT, PT, UP1, 0x80, 0x0 ;  /* 0x000000000000781c */ /* 0x000fe40003f6f018 */
[----:B------:R-:W-:Y:S04]  /*e460*/  SHFL.IDX PT, R4, R68, RZ, 0x1c1f ;  /* 0x001c1fff44047589 */ /* 0x000fe800000e0000 */
[----:B------:R-:W0:Y:S04]  /*e470*/  SHFL.IDX PT, R5, R69, RZ, 0x1c1f ;  /* 0x001c1fff45057589 */ /* 0x000e2800000e0000 */
[----:B------:R-:W-:Y:S04]  /*e480*/  SHFL.IDX PT, R6, R68, 0x1, 0x1c1f ;  /* 0x003c1f0044067f89 */ /* 0x000fe800000e0000 */
[----:B------:R-:W1:Y:S01]  /*e490*/  SHFL.IDX PT, R7, R69, 0x1, 0x1c1f ;  /* 0x003c1f0045077f89 */ /* 0x000e6200000e0000 */
[----:B--2---:R-:W-:Y:S01]  /*e4a0*/  VIADD R70, R70, UR39 ;  /* 0x0000002746467c36 */ /* 0x004fe20008000000 */
        /* <DEDUP_REMOVED lines=22> */
[----:B------:R-:W-:Y:S02]  /*e610*/  LOP3.LUT R24, R25, 0x380, RZ, 0xc0, !PT ;  /* 0x0000038019187812 */ /* 0x000fe400078ec0ff */
[----:B------:R-:W-:Y:S02]  /*e620*/  IADD3 R13, P3, R2, 0x2000, RZ ;  /* 0x00002000020d7810 */ /* 0x000fe40007f7e0ff */
[----:B------:R-:W-:Y:S02]  /*e630*/  SHF.R.U64 R24, R24, 0x3, RZ ;  /* 0x0000000318187819 */ /* 0x000fe400000012ff */
[----:B------:R-:W-:-:S02]  /*e640*/  LOP3.LUT R8, R9, 0x380, RZ, 0xc0, !PT ;  /* 0x0000038009087812 */ /* 0x000fc400078ec0ff */
[----:B------:R-:W-:Y:S02]  /*e650*/  LOP3.LUT R12, R13, 0x380, RZ, 0xc0, !PT ;  /* 0x000003800d0c7812 */ /* 0x000fe400078ec0ff */
[----:B------:R-:W-:Y:S01]  /*e660*/  LOP3.LUT R24, R24, R25, RZ, 0x3c, !PT ;  /* 0x0000001918187212 */ /* 0x000fe200078e3cff */
[--C-:B------:R-:W-:Y:S01]  /*e670*/  IMAD.X R25, RZ, RZ, R3.reuse, P2 ;  /* 0x000000ffff197224 */ /* 0x100fe200010e0603 */
[----:B------:R-:W-:Y:S02]  /*e680*/  IADD3 R49, P2, R2, 0x9000, RZ ;  /* 0x0000900002317810 */ /* 0x000fe40007f5e0ff */
[----:B------:R-:W-:Y:S02]  /*e690*/  SHF.R.U64 R8, R8, 0x3, RZ ;  /* 0x0000000308087819 */ /* 0x000fe400000012ff */
[----:B------:R-:W-:Y:S01]  /*e6a0*/  SHF.R.U64 R12, R12, 0x3, RZ ;  /* 0x000000030c0c7819 */ /* 0x000fe200000012ff */
[----:B------:R-:W-:Y:S01]  /*e6b0*/  UIMAD UR12, UR17, UR14, URZ ;  /* 0x0000000e110c72a4 */ /* 0x000fe2000f8e023f */
[----:B------:R-:W-:Y:S01]  /*e6c0*/  LOP3.LUT R48, R49, 0x380, RZ, 0xc0, !PT ;  /* 0x0000038031307812 */ /* 0x000fe200078ec0ff */
[----:B------:R-:W-:Y:S01]  /*e6d0*/  UIMAD.WIDE.U32 UR10, UR4, UR14, URZ ;  /* 0x0000000e040a72a5 */ /* 0x000fe2000f8e003f */
[----:B------:R-:W-:Y:S01]  /*e6e0*/  LOP3.LUT R8, R8, R9, RZ, 0x3c, !PT ;  /* 0x0000000908087212 */ /* 0x000fe200078e3cff */
[--C-:B------:R-:W-:Y:S01]  /*e6f0*/  IMAD.X R9, RZ, RZ, R3.reuse, P4 ;  /* 0x000000ffff097224 */ /* 0x100fe200020e0603 */
[----:B------:R-:W-:Y:S01]  /*e700*/  LOP3.LUT R12, R12, R13, RZ, 0x3c, !PT ;  /* 0x0000000d0c0c7212 */ /* 0x000fe200078e3cff */
[----:B------:R-:W-:Y:S01]  /*e710*/  IMAD.X R13, RZ, RZ, R3, P3 ;  /* 0x000000ffff0d7224 */ /* 0x000fe200018e0603 */
[----:B------:R-:W-:-:S02]  /*e720*/  IADD3 R29, P0, R2, 0x4000, RZ ;  /* 0x00004000021d7810 */ /* 0x000fc40007f1e0ff */
[C---:B------:R-:W-:Y:S02]  /*e730*/  IADD3 R33, P6, R2.reuse, 0x5000, RZ ;  /* 0x0000500002217810 */ /* 0x040fe40007fde0ff */
[C---:B------:R-:W-:Y:S02]  /*e740*/  IADD3 R37, P5, R2.reuse, 0x6000, RZ ;  /* 0x0000600002257810 */ /* 0x040fe40007fbe0ff */
[C---:B------:R-:W-:Y:S01]  /*e750*/  LOP3.LUT R7, R2.reuse, 0x380, RZ, 0xc0, !PT ;  /* 0x0000038002077812 */ /* 0x040fe200078ec0ff */
[----:B------:R-:W-:Y:S01]  /*e760*/  UIMAD UR12, UR4, UR15, UR12 ;  /* 0x0000000f040c72a4 */ /* 0x000fe2000f8e020c */
[C---:B------:R-:W-:Y:S01]  /*e770*/  IADD3 R41, P4, R2.reuse, 0x7000, RZ ;  /* 0x0000700002297810 */ /* 0x040fe20007f9e0ff */
[----:B------:R-:W-:Y:S01]  /*e780*/  @UP2 ULDC UR14, c[0x0][0xbec] ;  /* 0x0002fb00000e2ab9 */ /* 0x000fe20000000800 */
[----:B------:R-:W-:Y:S01]  /*e790*/  IADD3 R45, P3, R2, 0x8000, RZ ;  /* 0x00008000022d7810 */ /* 0x000fe20007f7e0ff */
[----:B------:R-:W5:Y:S01]  /*e7a0*/  LD.E.128 R8, desc[UR54][R8.64] ;  /* 0x0000003608087980 */ /* 0x000f62000c101d00 */
[----:B------:R-:W-:-:S02]  /*e7b0*/  SHF.R.U64 R48, R48, 0x3, RZ ;  /* 0x0000000330307819 */ /* 0x000fc400000012ff */
[----:B------:R-:W-:Y:S01]  /*e7c0*/  LOP3.LUT R28, R29, 0x380, RZ, 0xc0, !PT ;  /* 0x000003801d1c7812 */ /* 0x000fe200078ec0ff */
[----:B------:R-:W5:Y:S01]  /*e7d0*/  LD.E.128 R12, desc[UR54][R12.64] ;  /* 0x000000360c0c7980 */ /* 0x000f62000c101d00 */
[----:B------:R-:W-:Y:S02]  /*e7e0*/  LOP3.LUT R32, R33, 0x380, RZ, 0xc0, !PT ;  /* 0x0000038021207812 */ /* 0x000fe400078ec0ff */
[----:B------:R-:W-:Y:S01]  /*e7f0*/  LOP3.LUT R36, R37, 0x380, RZ, 0xc0, !PT ;  /* 0x0000038025247812 */ /* 0x000fe200078ec0ff */
[----:B------:R-:W5:Y:S01]  /*e800*/  LD.E.128 R24, desc[UR54][R24.64] ;  /* 0x0000003618187980 */ /* 0x000f62000c101d00 */
[----:B------:R-:W-:Y:S02]  /*e810*/  LOP3.LUT R40, R41, 0x380, RZ, 0xc0, !PT ;  /* 0x0000038029287812 */ /* 0x000fe400078ec0ff */
[----:B------:R-:W-:Y:S02]  /*e820*/  LOP3.LUT R44, R45, 0x380, RZ, 0xc0, !PT ;  /* 0x000003802d2c7812 */ /* 0x000fe400078ec0ff */
[----:B------:R-:W-:Y:S01]  /*e830*/  LOP3.LUT R48, R48, R49, RZ, 0x3c, !PT ;  /* 0x0000003130307212 */ /* 0x000fe200078e3cff */
[----:B------:R-:W-:Y:S01]  /*e840*/  IMAD.X R49, RZ, RZ, R3, P2 ;  /* 0x000000ffff317224 */ /* 0x000fe200010e0603 */
[----:B------:R-:W-:-:S02]  /*e850*/  IADD3 R5, P2, R2, 0xf000, RZ ;  /* 0x0000f00002057810 */ /* 0x000fc40007f5e0ff */
[----:B------:R-:W-:Y:S02]  /*e860*/  SHF.R.U64 R28, R28, 0x3, RZ ;  /* 0x000000031c1c7819 */ /* 0x000fe400000012ff */
[----:B------:R-:W-:Y:S02]  /*e870*/  SHF.R.U64 R32, R32, 0x3, RZ ;  /* 0x0000000320207819 */ /* 0x000fe400000012ff */
[----:B------:R-:W-:Y:S01]  /*e880*/  SHF.R.U64 R7, R7, 0x3, RZ ;  /* 0x0000000307077819 */ /* 0x000fe200000012ff */
[----:B------:R-:W-:Y:S01]  /*e890*/  UIADD3 UR11, UR11, UR12, URZ ;  /* 0x0000000c0b0b7290 */ /* 0x000fe2000fffe03f */
[----:B------:R-:W-:Y:S01]  /*e8a0*/  SHF.R.U64 R36, R36, 0x3, RZ ;  /* 0x0000000324247819 */ /* 0x000fe200000012ff */
[----:B------:R-:W-:Y:S01]  /*e8b0*/  USHF.R.S32.HI UR4, URZ, 0x1f, UR36 ;  /* 0x0000001f3f047899 */ /* 0x000fe20008011424 */
[----:B------:R-:W-:Y:S01]  /*e8c0*/  SHF.R.U64 R40, R40, 0x3, RZ ;  /* 0x0000000328287819 */ /* 0x000fe200000012ff */
[----:B------:R-:W-:Y:S01]  /*e8d0*/  ULDC.64 UR12, c[0x0][0xae8] ;  /* 0x0002ba00000c7ab9 */ /* 0x000fe20000000a00 */
[----:B------:R-:W-:Y:S01]  /*e8e0*/  SHF.R.U64 R44, R44, 0x3, RZ ;  /* 0x000000032c2c7819 */ /* 0x000fe200000012ff */
[--C-:B------:R-:W-:Y:S01]  /*e8f0*/  IMAD.X R73, RZ, RZ, R3.reuse, P2 ;  /* 0x000000ffff497224 */ /* 0x100fe200010e0603 */
[----:B------:R-:W-:Y:S01]  /*e900*/  LOP3.LUT R4, R5, 0x380, RZ, 0xc0, !PT ;  /* 0x0000038005047812 */ /* 0x000fe200078ec0ff */
[----:B------:R-:W5:Y:S01]  /*e910*/  LD.E.128 R48, desc[UR54][R48.64] ;  /* 0x0000003630307980 */ /* 0x000f62000c101d00 */
        /* <DEDUP_REMOVED lines=11> */
[----:B------:R-:W-:Y:S01]  /*e9d0*/  UIMAD.WIDE.U32 UR10, UR38, UR12, UR10 ;  /* 0x0000000c260a72a5 */ /* 0x000fe2000f8e000a */
[C---:B------:R-:W-:Y:S01]  /*e9e0*/  IADD3 R57, P6, R2.reuse, 0xb000, RZ ;  /* 0x0000b00002397810 */ /* 0x040fe20007fde0ff */
[----:B------:R-:W5:Y:S01]  /*e9f0*/  LD.E.128 R28, desc[UR54][R28.64] ;  /* 0x000000361c1c7980 */ /* 0x000f62000c101d00 */
[----:B------:R-:W-:-:S02]  /*ea00*/  IADD3 R61, P5, R2, 0xc000, RZ ;  /* 0x0000c000023d7810 */ /* 0x000fc40007fbe0ff */
[C---:B------:R-:W-:Y:S01]  /*ea10*/  IADD3 R65, P4, R2.reuse, 0xd000, RZ ;  /* 0x0000d00002417810 */ /* 0x040fe20007f9e0ff */
[----:B------:R-:W5:Y:S01]  /*ea20*/  LD.E.128 R32, desc[UR54][R32.64] ;  /* 0x0000003620207980 */ /* 0x000f62000c101d00 */
[----:B------:R-:W-:Y:S02]  /*ea30*/  IADD3 R69, P3, R2, 0xe000, RZ ;  /* 0x0000e00002457810 */ /* 0x000fe40007f7e0ff */
[----:B------:R-:W-:Y:S01]  /*ea40*/  SHF.R.U64 R4, R4, 0x3, RZ ;  /* 0x0000000304047819 */ /* 0x000fe200000012ff */
[----:B------:R-:W5:Y:S01]  /*ea50*/  LD.E.128 R36, desc[UR54][R36.64] ;  /* 0x0000003624247980 */ /* 0x000f62000c101d00 */
[----:B------:R-:W-:Y:S02]  /*ea60*/  LOP3.LUT R2, R7, R2, RZ, 0x3c, !PT ;  /* 0x0000000207027212 */ /* 0x000fe400078e3cff */
[----:B------:R-:W-:Y:S01]  /*ea70*/  LOP3.LUT R72, R4, R5, RZ, 0x3c, !PT ;  /* 0x0000000504487212 */ /* 0x000fe200078e3cff */
[----:B------:R-:W-:Y:S01]  /*ea80*/  UIMAD UR11, UR38, UR13, UR11 ;  /* 0x0000000d260b72a4 */ /* 0x000fe2000f8e020b */
[----:B------:R-:W-:Y:S01]  /*ea90*/  LOP3.LUT R52, R53, 0x380, RZ, 0xc0, !PT ;  /* 0x0000038035347812 */ /* 0x000fe200078ec0ff */
[----:B------:R0:W5:Y:S01]  /*eaa0*/  LD.E.128 R4, desc[UR54][R2.64] ;  /* 0x0000003602047980 */ /* 0x000162000c101d00 */
[----:B------:R-:W-:Y:S01]  /*eab0*/  ULDC.64 UR12, c[0x0][0xaf0] ;  /* 0x0002bc00000c7ab9 */ /* 0x000fe20000000a00 */
[----:B------:R-:W-:Y:S01]  /*eac0*/  LOP3.LUT R56, R57, 0x380, RZ, 0xc0, !PT ;  /* 0x0000038039387812 */ /* 0x000fe200078ec0ff */
[----:B------:R-:W-:Y:S01]  /*ead0*/  UIMAD UR4, UR4, UR12, URZ ;  /* 0x0000000c040472a4 */ /* 0x000fe2000f8e023f */
[----:B------:R-:W-:Y:S01]  /*eae0*/  LOP3.LUT R60, R61, 0x380, RZ, 0xc0, !PT ;  /* 0x000003803d3c7812 */ /* 0x000fe200078ec0ff */
[----:B------:R-:W5:Y:S01]  /*eaf0*/  LD.E.128 R40, desc[UR54][R40.64] ;  /* 0x0000003628287980 */ /* 0x000f62000c101d00 */
[----:B------:R-:W-:-:S02]  /*eb00*/  LOP3.LUT R64, R65, 0x380, RZ, 0xc0, !PT ;  /* 0x0000038041407812 */ /* 0x000fc400078ec0ff */
[----:B------:R-:W-:Y:S01]  /*eb10*/  LOP3.LUT R68, R69, 0x380, RZ, 0xc0, !PT ;  /* 0x0000038045447812 */ /* 0x000fe200078ec0ff */
[----:B------:R-:W5:Y:S01]  /*eb20*/  LD.E.128 R44, desc[UR54][R44.64] ;  /* 0x000000362c2c7980 */ /* 0x000f62000c101d00 */
[----:B0-----:R-:W-:Y:S01]  /*eb30*/  IMAD R2, R20, 0x20, R21 ;  /* 0x0000002014027824 */ /* 0x001fe200078e0215 */
[----:B------:R-:W-:Y:S01]  /*eb40*/  UIMAD UR4, UR36, UR13, UR4 ;  /* 0x0000000d240472a4 */ /* 0x000fe2000f8e0204 */
[----:B------:R-:W-:Y:S01]  /*eb50*/  SHF.R.U64 R52, R52, 0x3, RZ ;  /* 0x0000000334347819 */ /* 0x000fe200000012ff */
[----:B------:R-:W5:Y:S01]  /*eb60*/  LD.E.128 R72, desc[UR54][R72.64] ;  /* 0x0000003648487980 */ /* 0x000f62000c101d00 */
[----:B------:R-:W-:Y:S01]  /*eb70*/  VIADD R76, R2, UR39 ;  /* 0x00000027024c7c36 */ /* 0x000fe20008000000 */
[----:B------:R-:W-:Y:S01]  /*eb80*/  UIMAD.WIDE.U32 UR36, UR36, UR12, UR10 ;  /* 0x0000000c242472a5 */ /* 0x000fe2000f8e000a */
[----:B------:R-:W-:Y:S02]  /*eb90*/  SHF.R.U64 R56, R56, 0x3, RZ ;  /* 0x0000000338387819 */ /* 0x000fe400000012ff */
[----:B------:R-:W-:Y:S01]  /*eba0*/  @P1 IMAD.HI.U32 R2, R76, UR14, RZ ;  /* 0x0000000e4c021c27 */ /* 0x000fe2000f8e00ff */
[----:B------:R-:W-:Y:S01]  /*ebb0*/  @UP2 ULDC UR10, c[0x0][0xbf0] ;  /* 0x0002fc00000a2ab9 */ /* 0x000fe20000000800 */
[----:B------:R-:W-:-:S02]  /*ebc0*/  SHF.R.U64 R60, R60, 0x3, RZ ;  /* 0x000000033c3c7819 */ /* 0x000fc400000012ff */
[----:B------:R-:W-:Y:S01]  /*ebd0*/  IMAD.MOV.U32 R77, RZ, RZ, R76 ;  /* 0x000000ffff4d7224 */ /* 0x000fe200078e004c */
[----:B------:R-:W-:Y:S01]  /*ebe0*/  @P1 SHF.R.U32.HI R77, RZ, UR10, R2 ;  /* 0x0000000aff4d1c19 */ /* 0x000fe20008011602 */
[----:B------:R-:W-:Y:S01]  /*ebf0*/  UIADD3 UR4, UR37, UR4, URZ ;  /* 0x0000000425047290 */ /* 0x000fe2000fffe03f */
[----:B------:R-:W-:Y:S01]  /*ec00*/  SHF.R.U64 R64, R64, 0x3, RZ ;  /* 0x0000000340407819 */ /* 0x000fe200000012ff */
[----:B------:R-:W-:Y:S01]  /*ec10*/  ULDC.64 UR10, c[0x0][0xae0] ;  /* 0x0002b800000a7ab9 */ /* 0x000fe20000000a00 */
[----:B------:R-:W-:Y:S01]  /*ec20*/  SHF.R.U64 R68, R68, 0x3, RZ ;  /* 0x0000000344447819 */ /* 0x000fe200000012ff */
[--C-:B------:R-:W-:Y:S01]  /*ec30*/  IMAD.MOV R79, RZ, RZ, -R77.reuse ;  /* 0x000000ffff4f7224 */ /* 0x100fe200078e0a4d */
[----:B------:R-:W-:Y:S02]  /*ec40*/  SHF.R.S32.HI R20, RZ, 0x1f, R77 ;  /* 0x0000001fff147819 */ /* 0x000fe4000001144d */
        /* <DEDUP_REMOVED lines=10> */
[----:B------:R-:W5:Y:S01]  /*ecf0*/  LD.E.128 R52, desc[UR54][R52.64] ;  /* 0x0000003634347980 */ /* 0x000f62000c101d00 */
[----:B------:R-:W-:-:S02]  /*ed00*/  IMAD R20, R20, UR10, RZ ;  /* 0x0000000a14147c24 */ /* 0x000fc4000f8e02ff */
[----:B------:R-:W-:Y:S01]  /*ed10*/  IMAD R79, R79, UR9, R76 ;  /* 0x000000094f4f7c24 */ /* 0x000fe2000f8e024c */
[----:B------:R-:W5:Y:S01]  /*ed20*/  LD.E.128 R56, desc[UR54][R56.64] ;  /* 0x0000003638387980 */ /* 0x000f62000c101d00 */
[----:B------:R-:W-:Y:S02]  /*ed30*/  IMAD.U32 R3, RZ, RZ, UR37 ;  /* 0x00000025ff037e24 */ /* 0x000fe4000f8e00ff */
[----:B------:R-:W-:Y:S01]  /*ed40*/  IMAD.U32 R2, RZ, RZ, UR36 ;  /* 0x00000024ff027e24 */ /* 0x000fe2000f8e00ff */
[----:B------:R-:W5:Y:S01]  /*ed50*/  LD.E.128 R60, desc[UR54][R60.64] ;  /* 0x000000363c3c7980 */ /* 0x000f62000c101d00 */
[----:B------:R-:W-:Y:S02]  /*ed60*/  IMAD.U32 R3, RZ, RZ, UR4 ;  /* 0x00000004ff037e24 */ /* 0x000fe4000f8e00ff */
[C---:B------:R-:W-:Y:S01]  /*ed70*/  IMAD R81, R77.reuse, UR11, R20 ;  /* 0x0000000b4d517c24 */ /* 0x040fe2000f8e0214 */
[----:B------:R-:W-:Y:S01]  /*ed80*/  SHF.R.S32.HI R20, RZ, 0x1f, R79 ;  /* 0x0000001fff147819 */ /* 0x000fe2000001144f */
[----:B------:R-:W-:Y:S01]  /*ed90*/  IMAD.WIDE.U32 R2, R77, UR10, R2 ;  /* 0x0000000a4d027c25 */ /* 0x000fe2000f8e0002 */
[----:B------:R-:W-:Y:S01]  /*eda0*/  ULDC.64 UR10, c[0x0][0xad8] ;  /* 0x0002b600000a7ab9 */ /* 0x000fe20000000a00 */
[----:B------:R-:W5:Y:S02]  /*edb0*/  LD.E.128 R64, desc[UR54][R64.64] ;  /* 0x0000003640407980 */ /* 0x000f64000c101d00 */
[----:B------:R-:W-:-:S02]  /*edc0*/  IMAD.IADD R3, R3, 0x1, R81 ;  /* 0x0000000103037824 */ /* 0x000fc400078e0251 */
[----:B------:R-:W-:Y:S01]  /*edd0*/  IMAD R20, R20, UR10, RZ ;  /* 0x0000000a14147c24 */ /* 0x000fe2000f8e02ff */
[----:B------:R-:W5:Y:S01]  /*ede0*/  LD.E.128 R68, desc[UR54][R68.64] ;  /* 0x0000003644447980 */ /* 0x000f62000c101d00 */
[----:B------:R-:W-:Y:S01]  /*edf0*/  VIADD R82, R21, UR39 ;  /* 0x0000002715527c36 */ /* 0x000fe20008000000 */
[----:B------:R-:W-:Y:S01]  /*ee00*/  @!PT LDS RZ, [RZ] ;  /* 0x00000000fffff984 */ /* 0x000fe20000000800 */
[----:B------:R-:W-:Y:S01]  /*ee10*/  @!PT LDS RZ, [RZ] ;  /* 0x00000000fffff984 */ /* 0x000fe20000000800 */
[----:B------:R-:W-:Y:S01]  /*ee20*/  @!PT LDS RZ, [RZ] ;  /* 0x00000000fffff984 */ /* 0x000fe20000000800 */
[----:B------:R-:W-:Y:S01]  /*ee30*/  @!PT LDS RZ, [RZ] ;  /* 0x00000000fffff984 */ /* 0x000fe20000000800 */
[----:B------:R0:W-:Y:S06]  /*ee40*/  MEMBAR.ALL.CTA ;  /* 0x0000000000007992 */ /* 0x0001ec0000008000 */
[----:B0-----:R-:W0:Y:S01]  /*ee50*/  FENCE.VIEW.ASYNC.S ;  /* 0x00000000000073c6 */ /* 0x001e220000000000 */
[----:B------:R-:W-:-:S02]  /*ee60*/  IMAD R21, R79, UR11, R20 ;  /* 0x0000000b4f157c24 */ /* 0x000fc4000f8e0214 */
[----:B------:R-:W-:Y:S01]  /*ee70*/  IMAD.WIDE.U32 R2, R79, UR10, R2 ;  /* 0x0000000a4f027c25 */ /* 0x000fe2000f8e0002 */
[----:B------:R-:W-:-:S03]  /*ee80*/  ULDC.64 UR10, c[0x0][0xa80] ;  /* 0x0002a000000a7ab9 */ /* 0x000fc60000000a00 */
        /* <DEDUP_REMOVED lines=39> */
.L_x_2813:
[----:B------:R-:W-:Y:S05]  /*f100*/  BSYNC B1 ;  /* 0x0000000000017941 */ /* 0x000fea0003800000 */
.L_x_2812:
        /* <DEDUP_REMOVED lines=21> */
.L_x_2815:
[----:B------:R-:W-:Y:S05]  /*f260*/  BSYNC B1 ;  /* 0x0000000000017941 */ /* 0x000fea0003800000 */
.L_x_2814:
        /* <DEDUP_REMOVED lines=21> */
.L_x_2817:
[----:B------:R-:W-:Y:S05]  /*f3c0*/  BSYNC B1 ;  /* 0x0000000000017941 */ /* 0x000fea0003800000 */
.L_x_2816:
        /* <DEDUP_REMOVED lines=24> */
.L_x_2811:
        /* <DEDUP_REMOVED lines=21> */
[C---:B------:R-:W-:Y:S01]  /*f6a0*/  VIADD R182, R16.reuse, 0x10 ;  /* 0x0000001010b67836 */ /* 0x040fe20000000000 */
[----:B------:R-:W-:Y:S01]  /*f6b0*/  UIADD3 UR8, UR8, 0x38820, URZ ;  /* 0x0003882008087890 */ /* 0x000fe2000fffe03f */
[----:B------:R-:W-:Y:S01]  /*f6c0*/  VIADD R184, R16, 0x8 ;  /* 0x0000000810b87836 */ /* 0x000fe20000000000 */
[----:B------:R-:W-:Y:S01]  /*f6d0*/  UIMAD.WIDE.U32 UR36, UR36, UR14, UR10 ;  /* 0x0000000e242472a5 */ /* 0x000fe2000f8e000a */
[----:B------:R-:W-:Y:S01]  /*f6e0*/  BSSY B1, `(.L_x_2819) ;  /* 0x00000cf000017945 */ /* 0x000fe20003800000 */
        /* <DEDUP_REMOVED lines=69> */
[----:B012---:R-:W-:Y:S06]  /*fb40*/  @P2 BRA `(.L_x_2820) ;  /* 0x0000000800202947 */ /* 0x007fec0003800000 */
[----:B------:R-:W-:Y:S02]  /*fb50*/  ULDC UR4, c[0x0][0xac8] ;  /* 0x0002b20000047ab9 */ /* 0x000fe40000000800 */
[----:B------:R-:W-:Y:S02]  /*fb60*/  ISETP.GE.AND P3, PT, R16, UR4, PT ;  /* 0x0000000410007c0c */ /* 0x000fe4000bf66270 */
[----:B------:R-:W-:Y:S02]  /*fb70*/  ISETP.GE.AND P2, PT, R183, UR4, PT ;  /* 0x00000004b7007c0c */ /* 0x000fe4000bf46270 */
[----:B------:R-:W-:Y:S02]  /*fb80*/  ISETP.GE.AND P1, PT, R181, UR4, PT ;  /* 0x00000004b5007c0c */ /* 0x000fe4000bf26270 */
[----:B------:R-:W-:-:S07]  /*fb90*/  ISETP.GE.AND P4, PT, R179, UR4, PT ;  /* 0x00000004b3007c0c */ /* 0x000fce000bf86270 */
[----:B------:R-:W-:Y:S02]  /*fba0*/  @!P3 IMAD.WIDE R4, R16, 0x4, R2 ;  /* 0x000000041004b825 */ /* 0x000fe400078e0202 */
        /* <DEDUP_REMOVED lines=87> */
[----:B------:R-:W-:Y:S01]  /*10120*/  @!P6 ST.E.64 desc[UR54][R52.64], R34 ;  /* 0x000000223400e985 */ /* 0x000fe2000c101b36 */
[-C--:B0-----:R-:W-:Y:S01]  /*10130*/  @!P2 LEA R6, P5, R217, R2.reuse, 0x2 ;  /* 0x00000002d906a211 */ /* 0x081fe200078a10ff */
[----:B--2---:R-:W-:Y:S01]  /*10140*/  VIADD R43, R16, 0xe8 ;  /* 0x000000e8102b7836 */ /* 0x004fe20000000000 */
[----:B------:R-:W-:Y:S01]  /*10150*/  @!P4 LEA R4, P6, R216, R2, 0x2 ;  /* 0x00000002d804c211 */ /* 0x000fe200078c10ff */
[----:B------:R0:W-:Y:S01]  /*10160*/  @!P3 ST.E.64 desc[UR54][R50.64], R28 ;  /* 0x0000001c3200b985 */ /* 0x0001e2000c101b36 */
[----:B------:R-:W-:-:S02]  /*10170*/  ISETP.GE.AND P3, PT, R22, UR4, PT ;  /* 0x0000000416007c0c */ /* 0x000fc4000bf66270 */
[-C--:B------:R-:W-:Y:S02]  /*10180*/  @!P2 LEA.HI.X R7, R217, R3.reuse, R78, 0x2, P5 ;  /* 0x00000003d907a211 */ /* 0x080fe400028f144e */
[----:B------:R-:W-:-:S03]  /*10190*/  @!P4 LEA.HI.X R5, R216, R3, R77, 0x2, P6 ;  /* 0x00000003d805c211 */ /* 0x000fc600030f144d */
[----:B------:R1:W-:Y:S01]  /*101a0*/  @!P2 ST.E.64 desc[UR54][R6.64], R26 ;  /* 0x0000001a0600a985 */ /* 0x0003e2000c101b36 */
[----:B---3--:R-:W-:-:S03]  /*101b0*/  @!P1 LEA R36, P2, R23, R2, 0x2 ;  /* 0x0000000217249211 */ /* 0x008fc600078410ff */
[----:B------:R2:W-:Y:S01]  /*101c0*/  @!P4 ST.E.64 desc[UR54][R4.64], R14 ;  /* 0x0000000e0400c985 */ /* 0x0005e2000c101b36 */
[----:B------:R-:W-:Y:S01]  /*101d0*/  ISETP.GE.AND P4, PT, R19, UR4, PT ;  /* 0x0000000413007c0c */ /* 0x000fe2000bf86270 */
[----:B0-----:R-:W-:Y:S01]  /*101e0*/  VIADD R29, R16, 0xf0 ;  /* 0x000000f0101d7836 */ /* 0x001fe20000000000 */
[-C--:B------:R-:W-:Y:S02]  /*101f0*/  @!P1 LEA.HI.X R37, R23, R3.reuse, R76, 0x2, P2 ;  /* 0x0000000317259211 */ /* 0x080fe400010f144c */
[----:B------:R-:W-:Y:S02]  /*10200*/  @!P3 LEA R34, P5, R22, R2, 0x2 ;  /* 0x000000021622b211 */ /* 0x000fe400078a10ff */
[----:B------:R-:W-:Y:S01]  /*10210*/  ISETP.GE.AND P2, PT, R18, UR4, PT ;  /* 0x0000000412007c0c */ /* 0x000fe2000bf46270 */
[----:B------:R0:W-:Y:S01]  /*10220*/  @!P1 ST.E.64 desc[UR54][R36.64], R12 ;  /* 0x0000000c24009985 */ /* 0x0001e2000c101b36 */
[----:B------:R-:W-:Y:S01]  /*10230*/  @!P3 LEA.HI.X R35, R22, R3, R73, 0x2, P5 ;  /* 0x000000031623b211 */ /* 0x000fe200028f1449 */
[----:B-1----:R-:W-:Y:S01]  /*10240*/  VIADD R27, R16, 0xf8 ;  /* 0x000000f8101b7836 */ /* 0x002fe20000000000 */
[----:B------:R-:W-:-:S02]  /*10250*/  ISETP.GE.AND P1, PT, R43, UR4, PT ;  /* 0x000000042b007c0c */ /* 0x000fc4000bf26270 */
[----:B------:R-:W-:Y:S01]  /*10260*/  SHF.R.S32.HI R7, RZ, 0x1f, R18 ;  /* 0x0000001fff077819 */ /* 0x000fe20000011412 */
[----:B------:R1:W-:Y:S01]  /*10270*/  @!P3 ST.E.64 desc[UR54][R34.64], R140 ;  /* 0x0000008c2200b985 */ /* 0x0003e2000c101b36 */
[----:B--2---:R-:W-:Y:S02]  /*10280*/  SHF.R.S32.HI R5, RZ, 0x1f, R19 ;  /* 0x0000001fff057819 */ /* 0x004fe40000011413 */
[-C--:B------:R-:W-:Y:S02]  /*10290*/  @!P4 LEA R4, P6, R19, R2.reuse, 0x2 ;  /* 0x000000021304c211 */ /* 0x080fe400078c10ff */
[----:B------:R-:W-:Y:S02]  /*102a0*/  ISETP.GE.AND P3, PT, R29, UR4, PT ;  /* 0x000000041d007c0c */ /* 0x000fe4000bf66270 */
[----:B------:R-:W-:Y:S02]  /*102b0*/  @!P2 LEA R6, P5, R18, R2, 0x2 ;  /* 0x000000021206a211 */ /* 0x000fe400078a10ff */
[----:B------:R-:W-:-:S02]  /*102c0*/  @!P4 LEA.HI.X R5, R19, R3, R5, 0x2, P6 ;  /* 0x000000031305c211 */ /* 0x000fc400030f1405 */
[----:B------:R-:W-:Y:S02]  /*102d0*/  ISETP.GE.AND P6, PT, R27, UR4, PT ;  /* 0x000000041b007c0c */ /* 0x000fe4000bfc6270 */
[-C--:B------:R-:W-:Y:S01]  /*102e0*/  @!P2 LEA.HI.X R7, R18, R3.reuse, R7, 0x2, P5 ;  /* 0x000000031207a211 */ /* 0x080fe200028f1407 */
[----:B------:R1:W-:Y:S01]  /*102f0*/  @!P4 ST.E.64 desc[UR54][R4.64], R138 ;  /* 0x0000008a0400c985 */ /* 0x0003e2000c101b36 */
[----:B0-----:R-:W-:Y:S02]  /*10300*/  SHF.R.S32.HI R13, RZ, 0x1f, R43 ;  /* 0x0000001fff0d7819 */ /* 0x001fe4000001142b */
[C---:B------:R-:W-:Y:S01]  /*10310*/  @!P1 LEA R12, P5, R43.reuse, R2, 0x2 ;  /* 0x000000022b0c9211 */ /* 0x040fe200078a10ff */
[----:B------:R1:W-:Y:S01]  /*10320*/  @!P2 ST.E.64 desc[UR54][R6.64], R148 ;  /* 0x000000940600a985 */ /* 0x0003e2000c101b36 */
[----:B------:R-:W-:Y:S02]  /*10330*/  SHF.R.S32.HI R15, RZ, 0x1f, R29 ;  /* 0x0000001fff0f7819 */ /* 0x000fe4000001141d */
[----:B------:R-:W-:-:S02]  /*10340*/  @!P1 LEA.HI.X R13, R43, R3, R13, 0x2, P5 ;  /* 0x000000032b0d9211 */ /* 0x000fc400028f140d */
        /* <DEDUP_REMOVED lines=8> */
.L_x_2820:
[----:B------:R-:W-:Y:S05]  /*103d0*/  BSYNC B1 ;  /* 0x0000000000017941 */ /* 0x000fea0003800000 */
.L_x_2819:
[----:B-1----:R0:W1:Y:S04]  /*103e0*/  SHFL.IDX PT, R3, R72, 0x1, 0x1c1f ;  /* 0x003c1f0048037f89 */ /* 0x00206800000e0000 */
[----:B------:R0:W2:Y:S01]  /*103f0*/  SHFL.IDX PT, R2, R0, 0x1, 0x1c1f ;  /* 0x003c1f0000027f89 */ /* 0x0000a200000e0000 */
[----:B------:R-:W-:Y:S05]  /*10400*/  @P0 BRA `(.L_x_2818) ;  /* 0x0000001400ec0947 */ /* 0x000fea0003800000 */
[----:B------:R-:W-:Y:S01]  /*10410*/  ULDC UR4, c[0x0][0xac8] ;  /* 0x0002b20000047ab9 */ /* 0x000fe20000000800 */
[C---:B------:R-:W-:Y:S01]  /*10420*/  VIADD R35, R16.reuse, 0xe8 ;  /* 0x000000e810237836 */ /* 0x040fe20000000000 */
[----:B------:R-:W-:Y:S02]  /*10430*/  ISETP.GE.AND P4, PT, R183, UR4, PT ;  /* 0x00000004b7007c0c */ /* 0x000fe4000bf86270 */
[----:B------:R-:W-:Y:S02]  /*10440*/  ISETP.GE.AND P6, PT, R16, UR4, PT ;  /* 0x0000000410007c0c */ /* 0x000fe4000bfc6270 */
[----:B------:R-:W-:Y:S02]  /*10450*/  ISETP.GE.AND P0, PT, R181, UR4, PT ;  /* 0x00000004b5007c0c */ /* 0x000fe4000bf06270 */
[----:B------:R-:W-:Y:S02]  /*10460*/  ISETP.GE.AND P2, PT, R179, UR4, PT ;  /* 0x00000004b3007c0c */ /* 0x000fe4000bf46270 */
[----:B------:R-:W-:-:S02]  /*10470*/  ISETP.GE.AND P1, PT, R177, UR4, PT ;  /* 0x00000004b1007c0c */ /* 0x000fc4000bf26270 */
[----:B0-----:R-:W-:-:S03]  /*10480*/  SHF.R.S32.HI R0, RZ, 0x1f, R35 ;  /* 0x0000001fff007819 */ /* 0x001fc60000011423 */
[CC--:B--2---:R-:W-:Y:S02]  /*10490*/  @!P4 LEA R6, P3, R183.reuse, R2.reuse, 0x2 ;  /* 0x00000002b706c211 */ /* 0x0c4fe400078610ff */
        /* <DEDUP_REMOVED lines=19> */
[-C--:B0-----:R-:W-:Y:S02]  /*105d0*/  @!P4 LEA R4, P5, R173, R2.reuse, 0x2 ;  /* 0x00000002ad04c211 */ /* 0x081fe400078a10ff */
[----:B------:R-:W-:Y:S01]  /*105e0*/  ISETP.GE.AND P1, PT, R167, UR4, PT ;  /* 0x00000004a7007c0c */ /* 0x000fe2000bf26270 */
[----:B------:R0:W-:Y:S01]  /*105f0*/  @!P3 ST.E.64 desc[UR54][R28.64], R110 ;  /* 0x0000006e1c00b985 */ /* 0x0001e2000c101b36 */
[----:B------:R-:W-:Y:S02]  /*10600*/  @!P4 LEA.HI.X R5, R173, R3, R174, 0x2, P5 ;  /* 0x00000003ad05c211 */ /* 0x000fe400028f14ae */
[----:B-1----:R-:W-:Y:S02]  /*10610*/  @!P0 LEA R6, P6, R171, R2, 0x2 ;  /* 0x00000002ab068211 */ /* 0x002fe400078c10ff */
[----:B------:R-:W-:Y:S01]  /*10620*/  ISETP.GE.AND P3, PT, R165, UR4, PT ;  /* 0x00000004a5007c0c */ /* 0x000fe2000bf66270 */
[----:B------:R1:W-:Y:S01]  /*10630*/  @!P4 ST.E.64 desc[UR54][R4.64], R104 ;  /* 0x000000680400c985 */ /* 0x0003e2000c101b36 */
[----:B------:R-:W-:-:S02]  /*10640*/  ISETP.GE.AND P4, PT, R229, UR4, PT ;  /* 0x00000004e5007c0c */ /* 0x000fc4000bf86270 */
[----:B------:R-:W-:Y:S02]  /*10650*/  @!P0 LEA.HI.X R7, R171, R3, R172, 0x2, P6 ;  /* 0x00000003ab078211 */ /* 0x000fe400030f14ac */
[----:B--2---:R-:W-:-:S03]  /*10660*/  @!P2 LEA R12, P5, R169, R2, 0x2 ;  /* 0x00000002a90ca211 */ /* 0x004fc600078a10ff */
[----:B------:R2:W-:Y:S01]  /*10670*/  @!P0 ST.E.64 desc[UR54][R6.64], R102 ;  /* 0x0000006606008985 */ /* 0x0005e2000c101b36 */
[-C--:B------:R-:W-:Y:S02]  /*10680*/  @!P2 LEA.HI.X R13, R169, R3.reuse, R170, 0x2, P5 ;  /* 0x00000003a90da211 */ /* 0x080fe400028f14aa */
[-C--:B---3--:R-:W-:Y:S02]  /*10690*/  @!P1 LEA R14, P0, R167, R2.reuse, 0x2 ;  /* 0x00000002a70e9211 */ /* 0x088fe400078010ff */
[-C--:B----4-:R-:W-:Y:S01]  /*106a0*/  @!P3 LEA R26, P6, R165, R2.reuse, 0x2 ;  /* 0x00000002a51ab211 */ /* 0x090fe200078c10ff */
[----:B------:R3:W-:Y:S01]  /*106b0*/  @!P2 ST.E.64 desc[UR54][R12.64], R96 ;  /* 0x000000600c00a985 */ /* 0x0007e2000c101b36 */
[-C--:B------:R-:W-:Y:S02]  /*106c0*/  @!P1 LEA.HI.X R15, R167, R3.reuse, R168, 0x2, P0 ;  /* 0x00000003a70f9211 */ /* 0x080fe400000f14a8 */
[----:B------:R-:W-:Y:S02]  /*106d0*/  ISETP.GE.AND P2, PT, R228, UR4, PT ;  /* 0x00000004e4007c0c */ /* 0x000fe4000bf46270 */
[----:B0-----:R-:W-:Y:S01]  /*106e0*/  @!P4 LEA R28, P5, R229, R2, 0x2 ;  /* 0x00000002e51cc211 */ /* 0x001fe200078a10ff */
        /* <DEDUP_REMOVED lines=8> */
[----:B-1----:R-:W-:-:S04]  /*10770*/  @!P2 LEA R4, P3, R228, R2, 0x2 ;  /* 0x00000002e404a211 */ /* 0x002fc800078610ff */
[-C--:B------:R-:W-:Y:S02]  /*10780*/  @!P2 LEA.HI.X R5, R228, R3.reuse, R163, 0x2, P3 ;  /* 0x00000003e405a211 */ /* 0x080fe400018f14a3 */
[CC--:B--2---:R-:W-:Y:S02]  /*10790*/  @!P0 LEA R6, P6, R227.reuse, R2.reuse, 0x2 ;  /* 0x00000002e3068211 */ /* 0x0c4fe400078c10ff */
[----:B---3--:R-:W-:Y:S01]  /*107a0*/  @!P1 LEA R12, P5, R226, R2, 0x2 ;  /* 0x00000002e20c9211 */ /* 0x008fe200078a10ff */
[----:B------:R1:W-:Y:S01]  /*107b0*/  @!P2 ST.E.64 desc[UR54][R4.64], R64 ;  /* 0x000000400400a985 */ /* 0x0003e2000c101b36 */
[----:B------:R-:W-:Y:S02]  /*107c0*/  ISETP.GE.AND P3, PT, R224, UR4, PT ;  /* 0x00000004e0007c0c */ /* 0x000fe4000bf66270 */
[-C--:B------:R-:W-:Y:S02]  /*107d0*/  @!P0 LEA.HI.X R7, R227, R3.reuse, R162, 0x2, P6 ;  /* 0x00000003e3078211 */ /* 0x080fe400030f14a2 */
[----:B------:R-:W-:-:S02]  /*107e0*/  @!P1 LEA.HI.X R13, R226, R3, R161, 0x2, P5 ;  /* 0x00000003e20d9211 */ /* 0x000fc400028f14a1 */
[----:B------:R-:W-:Y:S01]  /*107f0*/  ISETP.GE.AND P2, PT, R223, UR4, PT ;  /* 0x00000004df007c0c */ /* 0x000fe2000bf46270 */
[----:B------:R2:W-:Y:S01]  /*10800*/  @!P0 ST.E.64 desc[UR54][R6.64], R62 ;  /* 0x0000003e06008985 */ /* 0x0005e2000c101b36 */
[CC--:B0-----:R-:W-:Y:S02]  /*10810*/  @!P4 LEA R14, P5, R225.reuse, R2.reuse, 0x2 ;  /* 0x00000002e10ec211 */ /* 0x0c1fe400078a10ff */
[----:B------:R-:W-:Y:S01]  /*10820*/  ISETP.GE.AND P0, PT, R222, UR4, PT ;  /* 0x00000004de007c0c */ /* 0x000fe2000bf06270 */
[----:B------:R0:W-:Y:S01]  /*10830*/  @!P1 ST.E.64 desc[UR54][R12.64], R56 ;  /* 0x000000380c009985 */ /* 0x0001e2000c101b36 */
[----:B------:R-:W-:Y:S02]  /*10840*/  @!P4 LEA.HI.X R15, R225, R3, R160, 0x2, P5 ;  /* 0x00000003e10fc211 */ /* 0x000fe400028f14a0 */
[----:B------:R-:W-:Y:S02]  /*10850*/  ISETP.GE.AND P1, PT, R221, UR4, PT ;  /* 0x00000004dd007c0c */ /* 0x000fe4000bf26270 */
[----:B----4-:R-:W-:Y:S01]  /*10860*/  @!P3 LEA R26, P6, R224, R2, 0x2 ;  /* 0x00000002e01ab211 */ /* 0x010fe200078c10ff */
[----:B------:R3:W-:Y:S01]  /*10870*/  @!P4 ST.E.64 desc[UR54][R14.64], R54 ;  /* 0x000000360e00c985 */ /* 0x0007e2000c101b36 */
[----:B------:R-:W-:-:S02]  /*10880*/  ISETP.GE.AND P4, PT, R220, UR4, PT ;  /* 0x00000004dc007c0c */ /* 0x000fc4000bf86270 */
[CC--:B-----5:R-:W-:Y:S02]  /*10890*/  @!P2 LEA R28, P5, R223.reuse, R2.reuse, 0x2 ;  /* 0x00000002df1ca211 */ /* 0x0e0fe400078a10ff */
[-C--:B------:R-:W-:Y:S02]  /*108a0*/  @!P3 LEA.HI.X R27, R224, R3.reuse, R159, 0x2, P6 ;  /* 0x00000003e01bb211 */ /* 0x080fe400030f149f */
[-C--:B------:R-:W-:Y:S02]  /*108b0*/  @!P2 LEA.HI.X R29, R223, R3.reuse, R158, 0x2, P5 ;  /* 0x00000003df1da211 */ /* 0x080fe400028f149e */
[CC--:B-1----:R-:W-:Y:S01]  /*108c0*/  @!P0 LEA R4, P5, R222.reuse, R2.reuse, 0x2 ;  /* 0x00000002de048211 */ /* 0x0c2fe200078a10ff */
[----:B------:R1:W-:Y:S01]  /*108d0*/  @!P3 ST.E.64 desc[UR54][R26.64], R48 ;  /* 0x000000301a00b985 */ /* 0x0003e2000c101b36 */
[----:B------:R-:W-:Y:S02]  /*108e0*/  ISETP.GE.AND P3, PT, R219, UR4, PT ;  /* 0x00000004db007c0c */ /* 0x000fe4000bf66270 */
[----:B--2---:R-:W-:Y:S01]  /*108f0*/  @!P1 LEA R6, P6, R221, R2, 0x2 ;  /* 0x00000002dd069211 */ /* 0x004fe200078c10ff */
[----:B------:R2:W-:Y:S01]  /*10900*/  @!P2 ST.E.64 desc[UR54][R28.64], R46 ;  /* 0x0000002e1c00a985 */ /* 0x0005e2000c101b36 */
[----:B------:R-:W-:-:S02]  /*10910*/  @!P0 LEA.HI.X R5, R222, R3, R83, 0x2, P5 ;  /* 0x00000003de058211 */ /* 0x000fc400028f1453 */
[----:B------:R-:W-:Y:S02]  /*10920*/  ISETP.GE.AND P2, PT, R218, UR4, PT ;  /* 0x00000004da007c0c */ /* 0x000fe4000bf46270 */
[CC--:B0-----:R-:W-:Y:S01]  /*10930*/  @!P4 LEA R12, P5, R220.reuse, R2.reuse, 0x2 ;  /* 0x00000002dc0cc211 */ /* 0x0c1fe200078a10ff */
[----:B------:R0:W-:Y:S01]  /*10940*/  @!P0 ST.E.64 desc[UR54][R4.64], R40 ;  /* 0x0000002804008985 */ /* 0x0001e2000c101b36 */
[-C--:B------:R-:W-:Y:S02]  /*10950*/  @!P1 LEA.HI.X R7, R221, R3.reuse, R82, 0x2, P6 ;  /* 0x00000003dd079211 */ /* 0x080fe400030f1452 */
[----:B------:R-:W-:Y:S02]  /*10960*/  @!P4 LEA.HI.X R13, R220, R3, R81, 0x2, P5 ;  /* 0x00000003dc0dc211 */ /* 0x000fe400028f1451 */
[----:B------:R-:W-:Y:S01]  /*10970*/  ISETP.GE.AND P0, PT, R217, UR4, PT ;  /* 0x00000004d9007c0c */ /* 0x000fe2000bf06270 */
[----:B------:R-:W-:Y:S01]  /*10980*/  @!P1 ST.E.64 desc[UR54][R6.64], R38 ;  /* 0x0000002606009985 */ /* 0x000fe2000c101b36 */
[----:B---3--:R-:W-:-:S03]  /*10990*/  @!P3 LEA R14, P1, R219, R2, 0x2 ;  /* 0x00000002db0eb211 */ /* 0x008fc600078210ff */
[----:B------:R3:W-:Y:S01]  /*109a0*/  @!P4 ST.E.64 desc[UR54][R12.64], R32 ;  /* 0x000000200c00c985 */ /* 0x0007e2000c101b36 */
[----:B------:R-:W-:Y:S02]  /*109b0*/  ISETP.GE.AND P4, PT, R216, UR4, PT ;  /* 0x00000004d8007c0c */ /* 0x000fe4000bf86270 */
[CC--:B-1----:R-:W-:Y:S02]  /*109c0*/  @!P2 LEA R26, P5, R218.reuse, R2.reuse, 0x2 ;  /* 0x00000002da1aa211 */ /* 0x0c2fe400078a10ff */
[-C--:B------:R-:W-:Y:S02]  /*109d0*/  @!P3 LEA.HI.X R15, R219, R3.reuse, R80, 0x2, P1 ;  /* 0x00000003db0fb211 */ /* 0x080fe400008f1450 */
[----:B------:R-:W-:Y:S02]  /*109e0*/  ISETP.GE.AND P1, PT, R23, UR4, PT ;  /* 0x0000000417007c0c */ /* 0x000fe4000bf26270 */
[----:B------:R-:W-:Y:S01]  /*109f0*/  @!P2 LEA.HI.X R27, R218, R3, R79, 0x2, P5 ;  /* 0x00000003da1ba211 */ /* 0x000fe200028f144f */
[----:B------:R-:W-:Y:S01]  /*10a00*/  @!P3 ST.E.64 desc[UR54][R14.64], R30 ;  /* 0x0000001e0e00b985 */ /* 0x000fe2000c101b36 */
[----:B--2---:R-:W-:-:S03]  /*10a10*/  @!P0 LEA R28, P6, R217, R2, 0x2 ;  /* 0x00000002d91c8211 */ /* 0x004fc600078c10ff */
[----:B------:R-:W-:Y:S01]  /*10a20*/  @!P2 ST.E.64 desc[UR54][R26.64], R24 ;  /* 0x000000181a00a985 */ /* 0x000fe2000c101b36 */
[-C--:B0-----:R-:W-:Y:S01]  /*10a30*/  @!P4 LEA R4, P2, R216, R2.reuse, 0x2 ;  /* 0x00000002d804c211 */ /* 0x081fe200078410ff */
[----:B---3--:R-:W-:Y:S01]  /*10a40*/  VIADD R33, R16, 0xf0 ;  /* 0x000000f010217836 */ /* 0x008fe20000000000 */
[-C--:B------:R-:W-:Y:S02]  /*10a50*/  @!P0 LEA.HI.X R29, R217, R3.reuse, R78, 0x2, P6 ;  /* 0x00000003d91d8211 */ /* 0x080fe400030f144e */
[-C--:B------:R-:W-:Y:S02]  /*10a60*/  @!P4 LEA.HI.X R5, R216, R3.reuse, R77, 0x2, P2 ;  /* 0x00000003d805c211 */ /* 0x080fe400010f144d */
[C---:B------:R-:W-:Y:S01]  /*10a70*/  @!P1 LEA R6, P3, R23.reuse, R2, 0x2 ;  /* 0x0000000217069211 */ /* 0x040fe200078610ff */
[----:B------:R-:W-:Y:S01]  /*10a80*/  @!P0 ST.E.64 desc[UR54][R28.64], R20 ;  /* 0x000000141c008985 */ /* 0x000fe2000c101b36 */
[----:B------:R-:W-:Y:S02]  /*10a90*/  ISETP.GE.AND P2, PT, R22, UR4, PT ;  /* 0x0000000416007c0c */ /* 0x000fe4000bf46270 */
[----:B------:R-:W-:Y:S01]  /*10aa0*/  @!P1 LEA.HI.X R7, R23, R3, R76, 0x2, P3 ;  /* 0x0000000317079211 */ /* 0x000fe200018f144c */
[----:B------:R0:W-:Y:S01]  /*10ab0*/  @!P4 ST.E.64 desc[UR54][R4.64], R10 ;  /* 0x0000000a0400c985 */ /* 0x0001e2000c101b36 */
[----:B------:R-:W-:-:S02]  /*10ac0*/  ISETP.GE.AND P4, PT, R19, UR4, PT ;  /* 0x0000000413007c0c */ /* 0x000fc4000bf86270 */
[----:B------:R-:W-:Y:S01]  /*10ad0*/  ISETP.GE.AND P0, PT, R35, UR4, PT ;  /* 0x0000000423007c0c */ /* 0x000fe2000bf06270 */
[----:B------:R1:W-:Y:S01]  /*10ae0*/  @!P1 ST.E.64 desc[UR54][R6.64], R8 ;  /* 0x0000000806009985 */ /* 0x0003e2000c101b36 */
[----:B------:R-:W-:Y:S02]  /*10af0*/  ISETP.GE.AND P1, PT, R18, UR4, PT ;  /* 0x0000000412007c0c */ /* 0x000fe4000bf26270 */
[----:B------:R-:W-:-:S03]  /*10b00*/  ISETP.GE.AND P3, PT, R33, UR4, PT ;  /* 0x0000000421007c0c */ /* 0x000fc6000bf66270 */
[----:B------:R-:W-:-:S04]  /*10b10*/  @!P2 LEA R12, P5, R22, R2, 0x2 ;  /* 0x00000002160ca211 */ /* 0x000fc800078a10ff */
[-C--:B------:R-:W-:Y:S02]  /*10b20*/  @!P2 LEA.HI.X R13, R22, R3.reuse, R73, 0x2, P5 ;  /* 0x00000003160da211 */ /* 0x080fe400028f1449 */
[----:B0-----:R-:W-:Y:S02]  /*10b30*/  SHF.R.S32.HI R5, RZ, 0x1f, R19 ;  /* 0x0000001fff057819 */ /* 0x001fe40000011413 */
[-C--:B------:R-:W-:Y:S01]  /*10b40*/  @!P4 LEA R4, P5, R19, R2.reuse, 0x2 ;  /* 0x000000021304c211 */ /* 0x080fe200078a10ff */
[----:B------:R0:W-:Y:S01]  /*10b50*/  @!P2 ST.E.64 desc[UR54][R12.64], R144 ;  /* 0x000000900c00a985 */ /* 0x0001e2000c101b36 */
[----:B------:R-:W-:Y:S01]  /*10b60*/  @!P0 LEA R14, P6, R35, R2, 0x2 ;  /* 0x00000002230e8211 */ /* 0x000fe200078c10ff */
[----:B-1----:R-:W-:Y:S01]  /*10b70*/  VIADD R9, R16, 0xf8 ;  /* 0x000000f810097836 */ /* 0x002fe20000000000 */
[----:B------:R-:W-:Y:S02]  /*10b80*/  @!P4 LEA.HI.X R5, R19, R3, R5, 0x2, P5 ;  /* 0x000000031305c211 */ /* 0x000fe400028f1405 */
[----:B------:R-:W-:-:S02]  /*10b90*/  SHF.R.S32.HI R7, RZ, 0x1f, R18 ;  /* 0x0000001fff077819 */ /* 0x000fc40000011412 */
[CC--:B------:R-:W-:Y:S01]  /*10ba0*/  @!P1 LEA R6, P5, R18.reuse, R2.reuse, 0x2 ;  /* 0x0000000212069211 */ /* 0x0c0fe200078a10ff */
[----:B------:R0:W-:Y:S01]  /*10bb0*/  @!P4 ST.E.64 desc[UR54][R4.64], R142 ;  /* 0x0000008e0400c985 */ /* 0x0001e2000c101b36 */
[-C--:B------:R-:W-:Y:S02]  /*10bc0*/  @!P0 LEA.HI.X R15, R35, R3.reuse, R0, 0x2, P6 ;  /* 0x00000003230f8211 */ /* 0x080fe400030f1400 */
[----:B------:R-:W-:Y:S02]  /*10bd0*/  SHF.R.S32.HI R0, RZ, 0x1f, R33 ;  /* 0x0000001fff007819 */ /* 0x000fe40000011421 */
[C---:B------:R-:W-:Y:S02]  /*10be0*/  @!P3 LEA R10, P6, R33.reuse, R2, 0x2 ;  /* 0x00000002210ab211 */ /* 0x040fe400078c10ff */
[-C--:B------:R-:W-:Y:S02]  /*10bf0*/  @!P1 LEA.HI.X R7, R18, R3.reuse, R7, 0x2, P5 ;  /* 0x0000000312079211 */ /* 0x080fe400028f1407 */
[----:B------:R-:W-:-:S03]  /*10c00*/  @!P3 LEA.HI.X R11, R33, R3, R0, 0x2, P6 ;  /* 0x00000003210bb211 */ /* 0x000fc600030f1400 */
[----:B------:R0:W-:Y:S04]  /*10c10*/  @!P1 ST.E.64 desc[UR54][R6.64], R152 ;  /* 0x0000009806009985 */ /* 0x0001e8000c101b36 */
[----:B------:R0:W-:Y:S01]  /*10c20*/  @!P0 ST.E.64 desc[UR54][R14.64], R150 ;  /* 0x000000960e008985 */ /* 0x0001e2000c101b36 */
[----:B------:R-:W-:-:S03]  /*10c30*/  ISETP.GE.AND P0, PT, R9, UR4, PT ;  /* 0x0000000409007c0c */ /* 0x000fc6000bf06270 */
[----:B------:R0:W-:Y:S10]  /*10c40*/  @!P3 ST.E.64 desc[UR54][R10.64], R136 ;  /* 0x000000880a00b985 */ /* 0x0001f4000c101b36 */
[----:B------:R-:W-:Y:S05]  /*10c50*/  @P0 BRA `(.L_x_2818) ;  /* 0x0000000c00d80947 */ /* 0x000fea0003800000 */
[----:B------:R-:W-:Y:S02]  /*10c60*/  LEA R2, P0, R9, R2, 0x2 ;  /* 0x0000000209027211 */ /* 0x000fe400078010ff */
[----:B------:R-:W-:-:S04]  /*10c70*/  SHF.R.S32.HI R0, RZ, 0x1f, R9 ;  /* 0x0000001fff007819 */ /* 0x000fc80000011409 */
[----:B------:R-:W-:-:S05]  /*10c80*/  LEA.HI.X R3, R9, R3, R0, 0x2, P0 ;  /* 0x0000000309037211 */ /* 0x000fca00000f1400 */
[----:B------:R1:W-:Y:S01]  /*10c90*/  ST.E.64 desc[UR54][R2.64], R134 ;  /* 0x0000008602007985 */ /* 0x0003e2000c101b36 */
[----:B------:R-:W-:Y:S05]  /*10ca0*/  BRA `(.L_x_2818) ;  /* 0x0000000c00c47947 */ /* 0x000fea0003800000 */
.L_x_2809:
        /* <DEDUP_REMOVED lines=31> */
.L_x_2821:
[----:B------:R-:W-:Y:S01]  /*10ea0*/  USEL UR36, UR36, URZ, !UP0 ;  /* 0x0000003f24247287 */ /* 0x000fe2000c000000 */
[----:B------:R-:W-:Y:S01]  /*10eb0*/  BSSY B1, `(.L_x_2822) ;  /* 0x0000037000017945 */ /* 0x000fe20003800000 */
[----:B------:R-:W-:-:S03]  /*10ec0*/  USEL UR37, UR37, URZ, !UP0 ;  /* 0x0000003f25257287 */ /* 0x000fc6000c000000 */
[----:B------:R-:W-:Y:S09]  /*10ed0*/  @P0 BRA `(.L_x_2823) ;  /* 0x0000000000d00947 */ /* 0x000ff20003800000 */
        /* <DEDUP_REMOVED lines=52> */
.L_x_2823:
[----:B------:R-:W-:Y:S05]  /*11220*/  BSYNC B1 ;  /* 0x0000000000017941 */ /* 0x000fea0003800000 */
.L_x_2822:
        /* <DEDUP_REMOVED lines=43> */
[----:B------:R-:W-:Y:S01]  /*114e0*/  ULDC.64 UR8, c[0x0][0xad8] ;  /* 0x0002b60000087ab9 */ /* 0x000fe20000000a00 */
[----:B-----5:R-:W-:Y:S02]  /*114f0*/  IMAD R11, R0, R11, RZ ;  /* 0x0000000b000b7224 */ /* 0x020fe400078e02ff */
[----:B------:R-:W-:-:S02]  /*11500*/  IMAD.IADD R3, R3, 0x1, R9 ;  /* 0x0000000103037824 */ /* 0x000fc400078e0209 */
[----:B------:R-:W-:Y:S02]  /*11510*/  IMAD R4, R4, UR8, RZ ;  /* 0x0000000804047c24 */ /* 0x000fe4000f8e02ff */
[----:B------:R-:W-:-:S04]  /*11520*/  IMAD.WIDE.U32 R2, R7, UR8, R2 ;  /* 0x0000000807027c25 */ /* 0x000fc8000f8e0002 */
[----:B------:R-:W-:Y:S01]  /*11530*/  IMAD R5, R7, UR9, R4 ;  /* 0x0000000907057c24 */ /* 0x000fe2000f8e0204 */
[----:B------:R-:W-:Y:S01]  /*11540*/  ULDC.64 UR8, c[0x0][0xa80] ;  /* 0x0002a00000087ab9 */ /* 0x000fe20000000a00 */
[----:B------:R-:W-:Y:S02]  /*11550*/  VIADD R4, R6, 0x40 ;  /* 0x0000004006047836 */ /* 0x000fe40000000000 */
[----:B------:R-:W-:Y:S01]  /*11560*/  IMAD.IADD R3, R3, 0x1, R5 ;  /* 0x0000000103037824 */ /* 0x000fe200078e0205 */
[----:B------:R-:W-:Y:S01]  /*11570*/  LEA R5, P2, R2, UR8, 0x1 ;  /* 0x0000000802057c11 */ /* 0x000fe2000f8408ff */
        /* <DEDUP_REMOVED lines=33> */
.L_x_2825:
[----:B------:R-:W-:Y:S05]  /*11790*/  BSYNC B1 ;  /* 0x0000000000017941 */ /* 0x000fea0003800000 */
.L_x_2824:
        /* <DEDUP_REMOVED lines=21> */
.L_x_2827:
[----:B------:R-:W-:Y:S05]  /*118f0*/  BSYNC B1 ;  /* 0x0000000000017941 */ /* 0x000fea0003800000 */
.L_x_2826:
        /* <DEDUP_REMOVED lines=21> */
.L_x_2829:
[----:B------:R-:W-:Y:S05]  /*11a50*/  BSYNC B1 ;  /* 0x0000000000017941 */ /* 0x000fea0003800000 */
.L_x_2828:
[----:B0-----:R-:W-:Y:S01]  /*11a60*/  VIADD R0, R6, 0x60 ;  /* 0x0000006006007836 */ /* 0x001fe20000000000 */
[----:B--2-4-:R-:W2:Y:S04]  /*11a70*/  SHFL.IDX PT, R4, R4, 0x3, 0x181f ;  /* 0x00781f0004047f89 */ /* 0x014ea800000e0000 */
[----:B------:R-:W-:Y:S01]  /*11a80*/  ISETP.GE.AND P0, PT, R0, R11, PT ;  /* 0x0000000b0000720c */ /* 0x000fe20003f06270 */
[----:B-1-3--:R1:W3:-:S12]  /*11a90*/  SHFL.IDX PT, R2, R5, 0x3, 0x181f ;  /* 0x00781f0005027f89 */ /* 0x00a2d800000e0000 */
[----:B-1----:R-:W-:Y:S05]  /*11aa0*/  @P0 BRA `(.L_x_2818) ;  /* 0x0000000000440947 */ /* 0x002fea0003800000 */
[----:B------:R-:W-:Y:S02]  /*11ab0*/  ULDC UR4, c[0x0][0xac8] ;  /* 0x0002b20000047ab9 */ /* 0x000fe40000000800 */
[----:B------:R-:W-:Y:S02]  /*11ac0*/  ISETP.GE.AND P3, PT, R7, UR4, PT ;  /* 0x0000000407007c0c */ /* 0x000fe4000bf66270 */
[----:B------:R-:W-:Y:S02]  /*11ad0*/  ISETP.GE.AND P2, PT, R13, UR4, PT ;  /* 0x000000040d007c0c */ /* 0x000fe4000bf46270 */
[----:B------:R-:W-:Y:S02]  /*11ae0*/  ISETP.GE.AND P1, PT, R9, UR4, PT ;  /* 0x0000000409007c0c */ /* 0x000fe4000bf26270 */
[----:B------:R-:W-:-:S07]  /*11af0*/  ISETP.GE.AND P0, PT, R15, UR4, PT ;  /* 0x000000040f007c0c */ /* 0x000fce000bf06270 */
[----:B---3--:R-:W-:-:S04]  /*11b00*/  @!P3 LEA R6, P4, R7, R2, 0x1 ;  /* 0x000000020706b211 */ /* 0x008fc800078808ff */
[----:B--2---:R-:W-:Y:S02]  /*11b10*/  @!P3 LEA.HI.X R7, R7, R4, R8, 0x1, P4 ;  /* 0x000000040707b211 */ /* 0x004fe400020f0c08 */
        /* <DEDUP_REMOVED lines=10> */
.L_x_2818:
[----:B------:R-:W-:Y:S05]  /*11bc0*/  BSYNC B0 ;  /* 0x0000000000007941 */ /* 0x000fea0003800000 */
.L_x_2808:
[----:B------:R-:W-:Y:S02]  /*11bd0*/  ULDC UR4, c[0x0][0xc3c] ;  /* 0x00030f0000047ab9 */ /* 0x000fe40000000800 */
[----:B------:R-:W-:-:S06]  /*11be0*/  UISETP.GE.AND UP0, UPT, UR7, UR4, UPT ;  /* 0x000000040700728c */ /* 0x000fcc000bf06270 */
[----:B------:R-:W-:-:S13]  /*11bf0*/  PLOP3.LUT P0, PT, PT, PT, UP0, 0x80, 0x0 ;  /* 0x000000000000781c */ /* 0x000fda0003f0f008 */
[----:B------:R-:W-:Y:S05]  /*11c00*/  @!P0 BRA `(.L_x_2830) ;  /* 0xfffffef4001c8947 */ /* 0x000fea000383ffff */
[----:B------:R-:W-:Y:S05]  /*11c10*/  EXIT ;  /* 0x000000000000794d */ /* 0x000fea0003800000 */
.L_x_2765:
        /* <DEDUP_REMOVED lines=59> */
.L_x_2834:
        /* <DEDUP_REMOVED lines=38> */
.L_x_2832:
        /* <DEDUP_REMOVED lines=17> */
.L_x_2835:
        /* <DEDUP_REMOVED lines=61> */
.L_x_2836:
        /* <DEDUP_REMOVED lines=63> */
.L_x_2837:
[----:B------:R-:W-:-:S05]  /*12b00*/  LOP3.LUT R33, RZ, R2, RZ, 0x33, !PT ;  /* 0x00000002ff217212 */ /* 0x000fca00078e33ff */
[----:B------:R-:W-:Y:S01]  /*12b10*/  IMAD.IADD R33, R0, 0x1, R33 ;  /* 0x0000000100217824 */ /* 0x000fe200078e0221 */
[----:B------:R-:W-:Y:S06]  /*12b20*/  BRA `(.L_x_2838) ;  /* 0x0000000000107947 */ /* 0x000fec0003800000 */
.L_x_2833:
[----:B------:R-:W-:Y:S01]  /*12b30*/  IMAD.MOV.U32 R32, RZ, RZ, R11 ;  /* 0x000000ffff207224 */ /* 0x000fe200078e000b */
[----:B------:R-:W-:Y:S01]  /*12b40*/  ULDC UR39, c[0x0][0xc3c] ;  /* 0x00030f0000277ab9 */ /* 0x000fe20000000800 */
[----:B------:R-:W-:Y:S02]  /*12b50*/  IMAD.MOV.U32 R33, RZ, RZ, RZ ;  /* 0x000000ffff217224 */ /* 0x000fe400078e00ff */
[----:B------:R-:W-:-:S07]  /*12b60*/  IMAD.MOV.U32 R34, RZ, RZ, RZ ;  /* 0x000000ffff227224 */ /* 0x000fce00078e00ff */
.L_x_2838:
[----:B------:R-:W-:Y:S01]  /*12b70*/  ISETP.NE.AND P0, PT, R7, RZ, PT ;  /* 0x000000ff0700720c */ /* 0x000fe20003f05270 */
[----:B------:R-:W-:-:S12]  /*12b80*/  IMAD.U32 R35, RZ, RZ, UR39 ;  /* 0x00000027ff237e24 */ /* 0x000fd8000f8e00ff */
[----:B------:R-:W0:Y:S01]  /*12b90*/  @!P0 S2R R3, SR_CgaCtaId ;  /* 0x0000000000038919 */ /* 0x000e220000008800 */
[----:B------:R-:W-:-:S04]  /*12ba0*/  @!P0 MOV R0, 0x400 ;  /* 0x0000040000008802 */ /* 0x000fc80000000f00 */
[----:B0-----:R-:W-:-:S05]  /*12bb0*/  @!P0 LEA R0, R3, R0, 0x18 ;  /* 0x0000000003008211 */ /* 0x001fca00078ec0ff */
[----:B------:R0:W-:Y:S01]  /*12bc0*/  @!P0 STS.128 [R0+0x388d0], R32 ;  /* 0x0388d02000008388 */ /* 0x0001e20000000c00 */
[----:B------:R-:W-:Y:S06]  /*12bd0*/  BAR.ARV 0x5, 0x180 ;  /* 0x0146000000007b1d */ /* 0x000fec0000002000 */
.L_x_2831:
        /* <DEDUP_REMOVED lines=52> */
.L_x_2915:
        /* <DEDUP_REMOVED lines=51> */
.L_x_2840:
        /* <DEDUP_REMOVED lines=16> */
.L_x_2841:
        /* <DEDUP_REMOVED lines=9> */
.L_x_2842:
[----:B------:R-:W2:Y:S01]  /*133e0*/  LDC R0, c[0x0][0x448] ;  /* 0x00011200ff007b82 */ /* 0x000ea20000000800 */
[----:B-----5:R-:W-:Y:S01]  /*133f0*/  IMAD.IADD R18, R18, 0x1, -R31 ;  /* 0x0000000112127824 */ /* 0x020fe200078e0a1f */
[----:B------:R-:W-:Y:S02]  /*13400*/  LOP3.LUT R22, R22, 0xfffffeff, RZ, 0xc0, !PT ;  /* 0xfffffeff16167812 */ /* 0x000fe400078ec0ff */
[----:B--2---:R-:W-:Y:S01]  /*13410*/  ISETP.NE.AND P0, PT, R0, 0x1, PT ;  /* 0x000000010000780c */ /* 0x004fe20003f05270 */
[----:B------:R-:W-:-:S04]  /*13420*/  IMAD.SHL.U32 R0, R33, 0x80, RZ ;  /* 0x0000008021007824 */ /* 0x000fc800078e00ff */
[----:B------:R-:W-:-:S08]  /*13430*/  VIADD R0, R0, 0x7f ;  /* 0x0000007f00007836 */ /* 0x000fd00000000000 */
[----:B-1----:R-:W1:Y:S01]  /*13440*/  @P0 LDC R3, c[0x0][0x44c] ;  /* 0x00011300ff030b82 */ /* 0x002e620000000800 */
[----:B------:R-:W-:-:S07]  /*13450*/  @P0 LOP3.LUT R22, R22, 0x100, RZ, 0xfc, !PT ;  /* 0x0000010016160812 */ /* 0x000fce00078efcff */
[----:B------:R-:W2:Y:S01]  /*13460*/  @P0 LDC R5, c[0x0][0x450] ;  /* 0x00011400ff050b82 */ /* 0x000ea20000000800 */
[----:B-1----:R-:W-:Y:S01]  /*13470*/  @P0 IMAD.HI.U32 R2, R0, R3, RZ ;  /* 0x0000000300020227 */ /* 0x002fe200078e00ff */
[----:B0-----:R-:W-:-:S04]  /*13480*/  IADD3 R3, R18, 0x80, -R19 ;  /* 0x0000008012037810 */ /* 0x001fc80007ffe813 */
[----:B--2---:R-:W-:-:S05]  /*13490*/  @P0 SHF.R.U32.HI R0, RZ, R5, R2 ;  /* 0x00000005ff000219 */ /* 0x004fca0000011602 */
[----:B------:R-:W-:Y:S02]  /*134a0*/  IMAD.IADD R2, R3, 0x1, R0 ;  /* 0x0000000103027824 */ /* 0x000fe400078e0200 */
[----:B------:R-:W-:-:S03]  /*134b0*/  VIADD R0, R18, 0x7f ;  /* 0x0000007f12007836 */ /* 0x000fc60000000000 */
[----:B------:R-:W-:Y:S02]  /*134c0*/  SHF.R.S32.HI R5, RZ, 0x1f, R2 ;  /* 0x0000001fff057819 */ /* 0x000fe40000011402 */
[----:B------:R-:W-:Y:S02]  /*134d0*/  SHF.R.S32.HI R3, RZ, 0x1f, R0 ;  /* 0x0000001fff037819 */ /* 0x000fe40000011400 */
[----:B------:R-:W-:Y:S02]  /*134e0*/  LEA.HI R5, R5, R2, RZ, 0x7 ;  /* 0x0000000205057211 */ /* 0x000fe400078f38ff */
[----:B------:R-:W-:Y:S02]  /*134f0*/  LEA.HI R3, R3, R0, RZ, 0x7 ;  /* 0x0000000003037211 */ /* 0x000fe400078f38ff */
[----:B------:R-:W-:Y:S02]  /*13500*/  SHF.R.S32.HI R0, RZ, 0x7, R5 ;  /* 0x00000007ff007819 */ /* 0x000fe40000011405 */
[----:B------:R-:W-:-:S04]  /*13510*/  SHF.R.S32.HI R3, RZ, 0x7, R3 ;  /* 0x00000007ff037819 */ /* 0x000fc80000011403 */
[----:B------:R-:W-:Y:S02]  /*13520*/  VIMNMX R5, R3, R0, PT ;  /* 0x0000000003057248 */ /* 0x000fe40003fe0100 */
[C---:B------:R-:W-:Y:S02]  /*13530*/  LOP3.LUT R0, R34.reuse, 0xff000000, RZ, 0xc0, !PT ;  /* 0xff00000022007812 */ /* 0x040fe400078ec0ff */
[----:B------:R-:W-:Y:S02]  /*13540*/  ISETP.GE.AND P0, PT, R5, 0x1, PT ;  /* 0x000000010500780c */ /* 0x000fe40003f06270 */
        /* <DEDUP_REMOVED lines=8> */
[----:B------:R-:W0:Y:S02]  /*135d0*/  @!P0 LDC R0, c[0x0][0x9f0] ;  /* 0x00027c00ff008b82 */ /* 0x000e240000000800 */
[-C--:B0-----:R-:W-:Y:S02]  /*135e0*/  IABS R4, R0.reuse ;  /* 0x0000000000047213 */ /* 0x081fe40000000000 */
[----:B------:R-:W-:Y:S02]  /*135f0*/  IADD3 R7, R0, -0x1, R5 ;  /* 0xffffffff00077810 */ /* 0x000fe40007ffe005 */
[----:B------:R-:W0:Y:S02]  /*13600*/  I2F.RP R6, R4 ;  /* 0x0000000400067306 */ /* 0x000e240000209400 */
[----:B------:R-:W-:-:S04]  /*13610*/  LOP3.LUT R2, R7, R0, RZ, 0x3c, !PT ;  /* 0x0000000007027212 */ /* 0x000fc800078e3cff */
[----:B------:R-:W-:Y:S01]  /*13620*/  ISETP.GE.AND P2, PT, R2, RZ, PT ;  /* 0x000000ff0200720c */ /* 0x000fe20003f46270 */
[----:B------:R-:W-:Y:S01]  /*13630*/  IMAD.MOV.U32 R2, RZ, RZ, RZ ;  /* 0x000000ffff027224 */ /* 0x000fe200078e00ff */
[----:B0-----:R-:W0:Y:S02]  /*13640*/  MUFU.RCP R6, R6 ;  /* 0x0000000600067308 */ /* 0x001e240000001000 */
[----:B0-----:R-:W-:Y:S01]  /*13650*/  VIADD R3, R6, 0xffffffe ;  /* 0x0ffffffe06037836 */ /* 0x001fe20000000000 */
[----:B------:R-:W-:-:S05]  /*13660*/  IABS R6, R0 ;  /* 0x0000000000067213 */ /* 0x000fca0000000000 */
[----:B------:R-:W0:Y:S01]  /*13670*/  F2I.FTZ.U32.TRUNC.NTZ R3, R3 ;  /* 0x0000000300037305 */ /* 0x000e22000021f000 */
[----:B------:R-:W-:Y:S02]  /*13680*/  IMAD.MOV R6, RZ, RZ, -R6 ;  /* 0x000000ffff067224 */ /* 0x000fe400078e0a06 */
[----:B0-----:R-:W-:-:S04]  /*13690*/  IMAD.MOV R9, RZ, RZ, -R3 ;  /* 0x000000ffff097224 */ /* 0x001fc800078e0a03 */
        /* <DEDUP_REMOVED lines=14> */
.L_x_2843:
[-C--:B------:R-:W-:Y:S01]  /*13780*/  IMAD R30, R30, R3.reuse, RZ ;  /* 0x000000031e1e7224 */ /* 0x080fe200078e02ff */
[----:B------:R-:W-:Y:S04]  /*13790*/  BSSY B7, `(.L_x_2844) ;  /* 0x00004c9000077945 */ /* 0x000fe80003800000 */
[----:B------:R-:W-:-:S04]  /*137a0*/  VIADDMNMX R24, R30, R3, R5, PT ;  /* 0x000000031e187246 */ /* 0x000fc80003800105 */
[----:B------:R-:W-:Y:S01]  /*137b0*/  ISETP.GT.AND P0, PT, R24, R30, PT ;  /* 0x0000001e1800720c */ /* 0x000fe20003f04270 */
[----:B------:R0:W-:-:S12]  /*137c0*/  STL [R1+0x14], R24 ;  /* 0x0000141801007387 */ /* 0x0001d80000100800 */
[----:B0-----:R-:W-:Y:S05]  /*137d0*/  @P0 BRA `(.L_x_2845) ;  /* 0x0000000000440947 */ /* 0x001fea0003800000 */
        /* <DEDUP_REMOVED lines=17> */
.L_x_2845:
        /* <DEDUP_REMOVED lines=20> */
.L_x_2848:
[----:B------:R-:W-:Y:S05]  /*13a30*/  BSYNC B6 ;  /* 0x0000000000067941 */ /* 0x000fea0003800000 */
.L_x_2847:
        /* <DEDUP_REMOVED lines=22> */
.L_x_2850:
[----:B------:R-:W-:Y:S05]  /*13ba0*/  BSYNC B6 ;  /* 0x0000000000067941 */ /* 0x000fea0003800000 */
.L_x_2849:
        /* <DEDUP_REMOVED lines=20> */
.L_x_2852:
[----:B------:R-:W-:Y:S05]  /*13cf0*/  BSYNC B6 ;  /* 0x0000000000067941 */ /* 0x000fea0003800000 */
.L_x_2851:
        /* <DEDUP_REMOVED lines=19> */
.L_x_2854:
[----:B------:R-:W-:Y:S05]  /*13e30*/  BSYNC B6 ;  /* 0x0000000000067941 */ /* 0x000fea0003800000 */
.L_x_2853:
[----:B------:R-:W-:Y:S01]  /*13e40*/  ULDC.64 UR4, c[0x0][0x9f8] ;  /* 0x00027e0000047ab9 */ /* 0x000fe20000000a00 */
[----:B------:R-:W0:Y:S01]  /*13e50*/  S2R R20, SR_TID.X ;  /* 0x0000000000147919 */ /* 0x000e220000002100 */
[----:B------:R-:W-:Y:S01]  /*13e60*/  UISETP.NE.U32.AND UP0, UPT, UR4, URZ, UPT ;  /* 0x0000003f0400728c */ /* 0x000fe2000bf05070 */
[----:B------:R-:W1:Y:S03]  /*13e70*/  LDC R8, c[0x0][0x430] ;  /* 0x00010c00ff087b82 */ /* 0x000e660000000800 */
[----:B------:R-:W-:-:S06]  /*13e80*/  UISETP.NE.AND.EX UP0, UPT, UR5, URZ, UPT, UP0 ;  /* 0x0000003f0500728c */ /* 0x000fcc000bf05300 */
[----:B------:R-:W-:-:S05]  /*13e90*/  PLOP3.LUT P0, PT, PT, PT, UP0, 0x80, 0x0 ;  /* 0x000000000000781c */ /* 0x000fca0003f0f008 */
[----:B------:R-:W-:-:S04]  /*13ea0*/  @UP0 UIADD3 UR4, UP1, UR37, UR4, URZ ;  /* 0x0000000425040290 */ /* 0x000fc8000ff3e03f */
[----:B------:R-:W-:Y:S02]  /*13eb0*/  @UP0 UIADD3.X UR5, UR36, UR5, URZ, UP1, !UPT ;  /* 0x0000000524050290 */ /* 0x000fe40008ffe43f */
[----:B------:R-:W-:-:S04]  /*13ec0*/  IMAD.U32 R2, RZ, RZ, UR4 ;  /* 0x00000004ff027e24 */ /* 0x000fc8000f8e00ff */
[----:B------:R-:W-:-:S05]  /*13ed0*/  IMAD.U32 R3, RZ, RZ, UR5 ;  /* 0x00000005ff037e24 */ /* 0x000fca000f8e00ff */
[----:B------:R2:W3:Y:S01]  /*13ee0*/  @P0 LDG.E R29, desc[UR54][R2.64] ;  /* 0x00000036021d0981 */ /* 0x0004e2000c1e1900 */
[----:B0-----:R-:W-:Y:S02]  /*13ef0*/  LOP3.LUT R21, R20, 0x7f, RZ, 0xc0, !PT ;  /* 0x0000007f14157812 */ /* 0x001fe400078ec0ff */
[----:B-1----:R-:W-:Y:S01]  /*13f00*/  ISETP.NE.AND P1, PT, R8, 0x1, PT ;  /* 0x000000010800780c */ /* 0x002fe20003f25270 */
[----:B------:R-:W-:Y:S01]  /*13f10*/  IMAD.SHL.U32 R20, R20, 0x10, RZ ;  /* 0x0000001014147824 */ /* 0x000fe200078e00ff */
[----:B------:R-:W-:Y:S02]  /*13f20*/  SHF.R.U32.HI R21, RZ, 0x3, R21 ;  /* 0x00000003ff157819 */ /* 0x000fe40000011615 */
[----:B------:R-:W-:Y:S02]  /*13f30*/  LEA R7, R24, 0xffffff80, 0x7 ;  /* 0xffffff8018077811 */ /* 0x000fe400078e38ff */
[----:B------:R-:W-:-:S04]  /*13f40*/  LOP3.LUT R20, R21, 0x70, R20, 0xf8, !PT ;  /* 0x0000007015147812 */ /* 0x000fc800078ef814 */
[----:B------:R-:W-:-:S03]  /*13f50*/  LOP3.LUT R5, R20, R7, RZ, 0xfc, !PT ;  /* 0x0000000714057212 */ /* 0x000fc600078efcff */
[----:B------:R-:W0:Y:S01]  /*13f60*/  @P1 LDC R6, c[0x0][0x434] ;  /* 0x00010d00ff061b82 */ /* 0x000e220000000800 */
[----:B------:R-:W-:-:S07]  /*13f70*/  ISETP.GE.AND P0, PT, R5, R18, PT ;  /* 0x000000120500720c */ /* 0x000fce0003f06270 */
[----:B------:R-:W1:Y:S01]  /*13f80*/  @P1 LDC R0, c[0x0][0x438] ;  /* 0x00010e00ff001b82 */ /* 0x000e620000000800 */
[----:B------:R-:W-:-:S07]  /*13f90*/  IMAD.IADD R5, R5, 0x1, R31 ;  /* 0x0000000105057824 */ /* 0x000fce00078e021f */
[----:B--2---:R-:W2:Y:S01]  /*13fa0*/  @!P0 LDC.64 R2, c[0x0][0x428] ;  /* 0x00010a00ff028b82 */ /* 0x004ea20000000a00 */
[----:B------:R-:W-:Y:S02]  /*13fb0*/  IMAD.MOV.U32 R4, RZ, RZ, R5 ;  /* 0x000000ffff047224 */ /* 0x000fe400078e0005 */
[----:B0-----:R-:W-:-:S05]  /*13fc0*/  @P1 IMAD.HI.U32 R6, R5, R6, RZ ;  /* 0x0000000605061227 */ /* 0x001fca00078e00ff */
[----:B-1----:R-:W-:-:S05]  /*13fd0*/  @P1 SHF.R.U32.HI R4, RZ, R0, R6 ;  /* 0x00000000ff041219 */ /* 0x002fca0000011606 */
[----:B------:R-:W-:-:S04]  /*13fe0*/  IMAD.MOV R0, RZ, RZ, -R4 ;  /* 0x000000ffff007224 */ /* 0x000fc800078e0a04 */
[----:B------:R-:W-:Y:S01]  /*13ff0*/  IMAD R0, R8, R0, R5 ;  /* 0x0000000008007224 */ /* 0x000fe200078e0205 */
[----:B------:R-:W-:Y:S01]  /*14000*/  @!P0 SHF.R.S32.HI R5, RZ, 0x1f, R4 ;  /* 0x0000001fff058819 */ /* 0x000fe20000011404 */
[----:B------:R-:W0:Y:S01]  /*14010*/  LDC R8, c[0x0][0x2f4] ;  /* 0x0000bd00ff087b82 */ /* 0x000e220000000800 */
[----:B------:R-:W-:-:S04]  /*14020*/  LOP3.LUT R22, R22, 0xfffffff7, RZ, 0xc0, !PT ;  /* 0xfffffff716167812 */ /* 0x000fc800078ec0ff */
[----:B------:R-:W-:Y:S02]  /*14030*/  @P1 LOP3.LUT R22, R22, 0x8, RZ, 0xfc, !PT ;  /* 0x0000000816161812 */ /* 0x000fe400078efcff */
[----:B------:R-:W-:Y:S02]  /*14040*/  LOP3.LUT R20, R27, 0x80, RZ, 0xfc, !PT ;  /* 0x000000801b147812 */ /* 0x000fe400078efcff */
[----:B------:R-:W-:Y:S01]  /*14050*/  LOP3.LUT R22, R22, 0xfffffffd, RZ, 0xc0, !PT ;  /* 0xfffffffd16167812 */ /* 0x000fe200078ec0ff */
[----:B------:R-:W-:-:S05]  /*14060*/  IMAD.U32 R9, RZ, RZ, UR44 ;  /* 0x0000002cff097e24 */ /* 0x000fca000f8e00ff */
[----:B------:R-:W-:Y:S01]  /*14070*/  ISETP.NE.AND P2, PT, R9, 0x3, PT ;  /* 0x000000030900780c */ /* 0x000fe20003f45270 */
[----:B------:R-:W-:Y:S01]  /*14080*/  UMOV UR4, 0xffffffff ;  /* 0xffffffff00047882 */ /* 0x000fe20000000000 */
[----:B---3--:R-:W-:Y:S01]  /*14090*/  SHF.R.S32.HI R35, RZ, 0x1f, R29 ;  /* 0x0000001fff237819 */ /* 0x008fe2000001141d */
[----:B--2---:R-:W-:-:S04]  /*140a0*/  @!P0 IMAD.WIDE.U32 R4, R29, R2, R4 ;  /* 0x000000021d048225 */ /* 0x004fc800078e0004 */
[----:B------:R-:W-:-:S04]  /*140b0*/  @!P0 IMAD R6, R35, R2, RZ ;  /* 0x0000000223068224 */ /* 0x000fc800078e02ff */
[----:B------:R-:W-:Y:S02]  /*140c0*/  @!P0 IMAD R6, R29, R3, R6 ;  /* 0x000000031d068224 */ /* 0x000fe400078e0206 */
[----:B------:R-:W1:Y:S02]  /*140d0*/  @!P0 LDC.64 R2, c[0x0][0x418] ;  /* 0x00010600ff028b82 */ /* 0x000e640000000a00 */
[----:B------:R-:W-:Y:S01]  /*140e0*/  @!P0 IMAD.IADD R6, R5, 0x1, R6 ;  /* 0x0000000105068824 */ /* 0x000fe200078e0206 */
[----:B-1----:R-:W-:-:S04]  /*140f0*/  @!P0 LEA R2, P1, R4, R2, 0x2 ;  /* 0x0000000204028211 */ /* 0x002fc800078210ff */
[----:B------:R-:W-:Y:S02]  /*14100*/  @!P0 LEA.HI.X R3, R4, R3, R6, 0x2, P1 ;  /* 0x0000000304038211 */ /* 0x000fe400008f1406 */
[----:B0-----:R-:W-:Y:S01]  /*14110*/  ISETP.GE.AND P1, PT, R27, R8, PT ;  /* 0x000000081b00720c */ /* 0x001fe20003f26270 */
        /* <DEDUP_REMOVED lines=8> */
[----:B0-----:R-:W-:Y:S06]  /*141a0*/  BRA.DIV UR4, `(.L_x_2855) ;  /* 0x0000005a04407947 */ /* 0x001fec000b800000 */
.L_x_2935:
[----:B------:R-:W-:Y:S01]  /*141b0*/  LOP3.LUT R24, R34, 0xffff, RZ, 0xc0, !PT ;  /* 0x0000ffff22187812 */ /* 0x000fe200078ec0ff */
[----:B------:R-:W-:Y:S06]  /*141c0*/  @!P2 BRA `(.L_x_2856) ;  /* 0x000000000004a947 */ /* 0x000fec0003800000 */
[----:B------:R-:W-:Y:S01]  /*141d0*/  BPT.TRAP 0x1 ;  /* 0x000000040000795c */ /* 0x000fe20000300000 */
.L_x_2856:
        /* <DEDUP_REMOVED lines=10> */
.L_x_2936:
[----:B------:R-:W-:Y:S05]  /*14280*/  BSYNC B0 ;  /* 0x0000000000007941 */ /* 0x000fea0003800000 */
.L_x_2857:
[----:B------:R-:W2:Y:S01]  /*14290*/  LDL R11, [R1+0x8] ;  /* 0x00000800010b7983 */ /* 0x000ea20000100800 */
[----:B------:R-:W-:Y:S01]  /*142a0*/  ULDC.64 UR4, c[0x0][0x328] ;  /* 0x0000ca0000047ab9 */ /* 0x000fe20000000a00 */
[----:B-----5:R-:W-:Y:S01]  /*142b0*/  SHF.R.S32.HI R10, RZ, 0x1f, R4 ;  /* 0x0000001fff0a7819 */ /* 0x020fe20000011404 */
        /* <DEDUP_REMOVED lines=16> */
[----:B------:R-:W-:Y:S02]  /*143c0*/  IADD3.X R8, R8, UR7, RZ, P0, !PT ;  /* 0x0000000708087c10 */ /* 0x000fe400087fe4ff */
[----:B------:R-:W-:-:S13]  /*143d0*/  ISETP.GE.AND P0, PT, R18, 0x1, PT ;  /* 0x000000011200780c */ /* 0x000fda0003f06270 */
[----:B------:R-:W-:Y:S01]  /*143e0*/  @P0 LOP3.LUT R22, R22, 0x80, RZ, 0xfc, !PT ;  /* 0x0000008016160812 */ /* 0x000fe200078efcff */
[----:B--2---:R-:W-:Y:S01]  /*143f0*/  IMAD R5, R25, 0x8000, R11 ;  /* 0x0000800019057824 */ /* 0x004fe200078e020b */
[----:B------:R-:W-:Y:S06]  /*14400*/  BRA.DIV UR4, `(.L_x_2859) ;  /* 0x0000005604e87947 */ /* 0x000fec000b800000 */
[----:B------:R-:W1:Y:S01]  /*14410*/  LDC R12, c[0x0][0x2f4] ;  /* 0x0000bd00ff0c7b82 */ /* 0x000e620000000800 */
[----:B------:R-:W2:Y:S01]  /*14420*/  SHFL.IDX PT, R2, R7, RZ, 0x181f ;  /* 0x00181fff07027589 */ /* 0x000ea200000e0000 */
[----:B------:R-:W-:Y:S01]  /*14430*/  LOP3.LUT R11, R27, 0x80, RZ, 0xfc, !PT ;  /* 0x000000801b0b7812 */ /* 0x000fe200078efcff */
[----:B------:R-:W-:Y:S01]  /*14440*/  IMAD.IADD R5, R17, 0x1, R5 ;  /* 0x0000000111057824 */ /* 0x000fe200078e0205 */
[----:B------:R-:W-:Y:S01]  /*14450*/  ISETP.GE.AND P3, PT, R18, 0x11, PT ;  /* 0x000000111200780c */ /* 0x000fe20003f66270 */
[----:B------:R-:W3:Y:S01]  /*14460*/  SHFL.IDX PT, R3, R8, RZ, 0x181f ;  /* 0x00181fff08037589 */ /* 0x000ee200000e0000 */
[----:B------:R-:W-:Y:S02]  /*14470*/  LOP3.LUT R22, R22, 0xffffffdf, RZ, 0xc0, !PT ;  /* 0xffffffdf16167812 */ /* 0x000fe400078ec0ff */
[C---:B------:R-:W-:Y:S02]  /*14480*/  ISETP.GE.AND P6, PT, R18.reuse, 0x71, PT ;  /* 0x000000711200780c */ /* 0x040fe40003fc6270 */
[----:B------:R-:W-:-:S02]  /*14490*/  ISETP.GE.AND P5, PT, R18, 0x31, PT ;  /* 0x000000311200780c */ /* 0x000fc40003fa6270 */
[----:B------:R-:W-:-:S05]  /*144a0*/  ISETP.GE.AND P4, PT, R18, 0x41, PT ;  /* 0x000000411200780c */ /* 0x000fca0003f86270 */
[----:B------:R-:W-:Y:S02]  /*144b0*/  @P3 LOP3.LUT R22, R22, 0x20, RZ, 0xfc, !PT ;  /* 0x0000002016163812 */ /* 0x000fe400078efcff */
[----:B------:R-:W-:Y:S02]  /*144c0*/  ISETP.GE.AND P3, PT, R18, 0x51, PT ;  /* 0x000000511200780c */ /* 0x000fe40003f66270 */
[----:B------:R-:W-:Y:S02]  /*144d0*/  LOP3.LUT R22, R22, 0xffffffef, RZ, 0xc0, !PT ;  /* 0xffffffef16167812 */ /* 0x000fe400078ec0ff */
[C---:B-1----:R-:W-:Y:S02]  /*144e0*/  ISETP.GE.AND P1, PT, R27.reuse, R12, PT ;  /* 0x0000000c1b00720c */ /* 0x042fe40003f26270 */
[----:B--2---:R-:W-:Y:S02]  /*144f0*/  IADD3 R2, P0, R27, R2, RZ ;  /* 0x000000021b027210 */ /* 0x004fe40007f1e0ff */
[----:B------:R-:W-:-:S03]  /*14500*/  ISETP.LT.OR P2, PT, R18, 0x1, P1 ;  /* 0x000000011200780c */ /* 0x000fc60000f41670 */
[----:B---3--:R-:W-:Y:S01]  /*14510*/  IMAD.X R3, RZ, RZ, R3, P0 ;  /* 0x000000ffff037224 */ /* 0x008fe200000e0603 */
[----:B------:R-:W-:-:S09]  /*14520*/  ISETP.GE.AND P0, PT, R11, R12, PT ;  /* 0x0000000c0b00720c */ /* 0x000fd20003f06270 */
        /* <DEDUP_REMOVED lines=54> */
[----:B-1----:R1:W2:Y:S10]  /*14890*/  SHFL.IDX PT, R2, R7, 0x7, 0x181f ;  /* 0x00f81f0007027f89 */ /* 0x0022b400000e0000 */
[----:B------:R-:W-:-:S02]  /*148a0*/  @P2 LOP3.LUT R22, R22, 0x10, RZ, 0xfc, !PT ;  /* 0x0000001016162812 */ /* 0x000fc400078efcff */
[----:B------:R-:W-:Y:S02]  /*148b0*/  ISETP.GE.AND P2, PT, R18, 0x61, PT ;  /* 0x000000611200780c */ /* 0x000fe40003f46270 */
[----:B------:R-:W-:-:S04]  /*148c0*/  LOP3.LUT R22, R22, 0xffffffbf, RZ, 0xc0, !PT ;  /* 0xffffffbf16167812 */ /* 0x000fc800078ec0ff */
[----:B-1-3--:R-:W-:-:S07]  /*148d0*/  @P6 LOP3.LUT R22, R22, 0x40, RZ, 0xfc, !PT ;  /* 0x0000004016166812 */ /* 0x00afce00078efcff */
.L_x_2954:
        /* <DEDUP_REMOVED lines=11> */
.L_x_2860:
[----:B------:R-:W-:Y:S02]  /*14990*/  PLOP3.LUT P1, PT, P1, P0, PT, 0xa2, 0x0 ;  /* 0x000000000000781c */ /* 0x000fe40000f21472 */
[----:B------:R-:W-:-:S08]  /*149a0*/  @P0 R2UR P1, UR4, R6 ;  /* 0x00000000060402ca */ /* 0x000fd00000020000 */
[----:B------:R-:W-:-:S05]  /*149b0*/  @P0 PLOP3.LUT P0, PT, P1, PT, PT, 0x80, 0x0 ;  /* 0x000000000000081c */ /* 0x000fca0000f0f070 */
[----:B------:R-:W-:Y:S01]  /*149c0*/  @!P1 SYNCS.ARRIVE.TRANS64.RED.A0T1 RZ, [UR4+0x38870], RZ ;  /* 0x038870ffffff99a7 */ /* 0x000fe20008200404 */
[----:B------:R-:W-:Y:S07]  /*149d0*/  @!P1 ARRIVES.LDGSTSBAR.64.TRANSCNT [UR4+0x38870] ;  /* 0x03887000ff0099b0 */ /* 0x000fee0008000a84 */
[----:B------:R-:W-:Y:S05]  /*149e0*/  @P0 BRA.U.ANY `(.L_x_2860) ;  /* 0xfffffffd00e80947 */ /* 0x000fea000393ffff */
[----:B------:R-:W-:Y:S01]  /*149f0*/  NOP ;  /* 0x0000000000007918 */ /* 0x000fe20000000000 */
[----:B-1----:R-:W-:-:S05]  /*14a00*/  IMAD.U32 R2, RZ, RZ, UR44 ;  /* 0x0000002cff027e24 */ /* 0x002fca000f8e00ff */
[----:B------:R-:W-:-:S13]  /*14a10*/  ISETP.NE.AND P6, PT, R2, 0x3, PT ;  /* 0x000000030200780c */ /* 0x000fda0003fc5270 */
[----:B------:R-:W-:Y:S05]  /*14a20*/  @!P6 BRA `(.L_x_2861) ;  /* 0x000000000004e947 */ /* 0x000fea0003800000 */
[----:B------:R-:W-:Y:S01]  /*14a30*/  BPT.TRAP 0x1 ;  /* 0x000000040000795c */ /* 0x000fe20000300000 */
.L_x_2861:
[----:B------:R1:W-:Y:S01]  /*14a40*/  SYNCS.ARRIVE.TRANS64.A1T0 RZ, [R6+URZ+0x38870], RZ ;  /* 0x038870ff06ff79a7 */ /* 0x0003e2000810003f */
[----:B------:R-:W-:Y:S05]  /*14a50*/  @!P6 BRA `(.L_x_2862) ;  /* 0x000000000004e947 */ /* 0x000fea0003800000 */
[----:B------:R-:W-:Y:S01]  /*14a60*/  BPT.TRAP 0x1 ;  /* 0x000000040000795c */ /* 0x000fe20000300000 */
.L_x_2862:
[----:B------:R-:W2:Y:S01]  /*14a70*/  SYNCS.PHASECHK.TRANS64.TRYWAIT P0, [R6+URZ+0x38840], R20 ;  /* 0x03884014060075a7 */ /* 0x000ea2000800017f */
[----:B------:R-:W-:Y:S04]  /*14a80*/  BSSY B0, `(.L_x_2863) ;  /* 0x0000002000007945 */ /* 0x000fe80003800000 */
[----:B--2---:R-:W-:Y:S05]  /*14a90*/  @!P0 BRA `(.L_x_2864) ;  /* 0x0000005c00148947 */ /* 0x004fea0003800000 */
.L_x_2955:
[----:B------:R-:W-:Y:S05]  /*14aa0*/  BSYNC B0 ;  /* 0x0000000000007941 */ /* 0x000fea0003800000 */
.L_x_2863:
[----:B------:R-:W-:Y:S01]  /*14ab0*/  ULDC.64 UR4, c[0x0][0x300] ;  /* 0x0000c00000047ab9 */ /* 0x000fe20000000a00 */
[----:B------:R-:W3:Y:S01]  /*14ac0*/  LDC R8, c[0x0][0x2f4] ;  /* 0x0000bd00ff087b82 */ /* 0x000ee20000000800 */
        /* <DEDUP_REMOVED lines=14> */
[----:B---3--:R-:W-:Y:S02]  /*14bb0*/  ISETP.GE.AND P1, PT, R11, R8, PT ;  /* 0x000000080b00720c */ /* 0x008fe40003f26270 */
[----:B------:R-:W-:Y:S01]  /*14bc0*/  IMAD R0, R24, UR5, R3 ;  /* 0x0000000518007c24 */ /* 0x000fe2000f8e0203 */
[----:B------:R-:W-:-:S04]  /*14bd0*/  IADD3 R4, P0, R2, UR6, RZ ;  /* 0x0000000602047c10 */ /* 0x000fc8000ff1e0ff */
[----:B------:R-:W-:Y:S01]  /*14be0*/  IADD3.X R0, R0, UR7, RZ, P0, !PT ;  /* 0x0000000700007c10 */ /* 0x000fe200087fe4ff */
[----:B------:R-:W-:Y:S08]  /*14bf0*/  BRA.DIV UR4, `(.L_x_2865) ;  /* 0x0000005a04d07947 */ /* 0x000ff0000b800000 */
[----:B------:R-:W3:Y:S01]  /*14c00*/  SHFL.IDX PT, R3, R4, RZ, 0x181f ;  /* 0x00181fff04037589 */ /* 0x000ee200000e0000 */
[----:B------:R-:W-:Y:S02]  /*14c10*/  LOP3.LUT R22, R22, 0xffffefff, RZ, 0xc0, !PT ;  /* 0xffffefff16167812 */ /* 0x000fe400078ec0ff */
[----:B------:R-:W-:Y:S01]  /*14c20*/  ISETP.GE.AND P6, PT, R27, R8, PT ;  /* 0x000000081b00720c */ /* 0x000fe20003fc6270 */
[----:B------:R-:W4:Y:S01]  /*14c30*/  SHFL.IDX PT, R2, R0, RZ, 0x181f ;  /* 0x00181fff00027589 */ /* 0x000f2200000e0000 */
[----:B------:R-:W-:-:S04]  /*14c40*/  @P4 LOP3.LUT R22, R22, 0x1000, RZ, 0xfc, !PT ;  /* 0x0000100016164812 */ /* 0x000fc800078efcff */
[C---:B------:R-:W-:Y:S02]  /*14c50*/  LOP3.LUT P4, RZ, R22.reuse, 0x80, RZ, 0xc0, !PT ;  /* 0x0000008016ff7812 */ /* 0x040fe4000788c0ff */
[----:B------:R-:W-:-:S04]  /*14c60*/  LOP3.LUT R22, R22, 0xfffff7ff, RZ, 0xc0, !PT ;  /* 0xfffff7ff16167812 */ /* 0x000fc800078ec0ff */
[----:B------:R-:W-:-:S04]  /*14c70*/  @P3 LOP3.LUT R22, R22, 0x800, RZ, 0xfc, !PT ;  /* 0x0000080016163812 */ /* 0x000fc800078efcff */
[C---:B------:R-:W-:Y:S02]  /*14c80*/  LOP3.LUT P3, RZ, R22.reuse, 0x20, RZ, 0xc0, !PT ;  /* 0x0000002016ff7812 */ /* 0x040fe4000786c0ff */
[----:B------:R-:W-:Y:S02]  /*14c90*/  LOP3.LUT R22, R22, 0xfffffbff, RZ, 0xc0, !PT ;  /* 0xfffffbff16167812 */ /* 0x000fe400078ec0ff */
[----:B---3--:R-:W-:Y:S02]  /*14ca0*/  @P4 IADD3 R3, P0, R27, R3, RZ ;  /* 0x000000031b034210 */ /* 0x008fe40007f1e0ff */
[----:B------:R-:W-:-:S03]  /*14cb0*/  @P2 LOP3.LUT R22, R22, 0x400, RZ, 0xfc, !PT ;  /* 0x0000040016162812 */ /* 0x000fc600078efcff */
[----:B----4-:R-:W-:Y:S01]  /*14cc0*/  @P4 IMAD.X R2, RZ, RZ, R2, P0 ;  /* 0x000000ffff024224 */ /* 0x010fe200000e0602 */
        /* <DEDUP_REMOVED lines=8> */
[----:B---3--:R-:W3:Y:S04]  /*14d50*/  SHFL.IDX PT, R3, R4, 0x1, 0x181f ;  /* 0x00381f0004037f89 */ /* 0x008ee800000e0000 */
[----:B------:R-:W4:Y:S01]  /*14d60*/  SHFL.IDX PT, R2, R0, 0x1, 0x181f ;  /* 0x00381f0000027f89 */ /* 0x000f2200000e0000 */
[----:B---3--:R-:W-:-:S05]  /*14d70*/  @P3 IADD3 R3, P0, R27, R3, RZ ;  /* 0x000000031b033210 */ /* 0x008fca0007f1e0ff */
[----:B----4-:R-:W-:-:S05]  /*14d80*/  @P3 IMAD.X R2, RZ, RZ, R2, P0 ;  /* 0x000000ffff023224 */ /* 0x010fca00000e0602 */
[----:B------:R-:W-:-:S04]  /*14d90*/  @P3 LOP3.LUT R3, R3, R2, RZ, 0x3c, !PT ;  /* 0x0000000203033212 */ /* 0x000fc800078e3cff */
[----:B------:R-:W-:-:S04]  /*14da0*/  @P3 LOP3.LUT R2, R3, R2, RZ, 0x3c, !PT ;  /* 0x0000000203023212 */ /* 0x000fc800078e3cff */
[----:B------:R-:W-:-:S05]  /*14db0*/  @P3 LOP3.LUT R3, R3, R2, RZ, 0x3c, !PT ;  /* 0x0000000203033212 */ /* 0x000fca00078e3cff */
        /* <DEDUP_REMOVED lines=21> */
[----:B------:R3:W-:Y:S04]  /*14f10*/  @P5 LDGSTS.E.BYPASS.LTC128B.128 [R5+0x2dc00], desc[UR54][R2.64+0x80], !P1 ;  /* 0x2dc0008002055fae */ /* 0x0007e8000c901d76 */
        /* <DEDUP_REMOVED lines=19> */
[----:B------:R-:W4:Y:S04]  /*15050*/  SHFL.IDX PT, R2, R0, 0x6, 0x181f ;  /* 0x00d81f0000027f89 */ /* 0x000f2800000e0000 */
[----:B------:R-:W0:Y:S04]  /*15060*/  SHFL.IDX PT, R4, R4, 0x7, 0x181f ;  /* 0x00f81f0004047f89 */ /* 0x000e2800000e0000 */
[----:B------:R-:W0:Y:S01]  /*15070*/  SHFL.IDX PT, R0, R0, 0x7, 0x181f ;  /* 0x00f81f0000007f89 */ /* 0x000e2200000e0000 */
[----:B---3--:R-:W-:-:S05]  /*15080*/  @P2 IADD3 R3, P0, R27, R3, RZ ;  /* 0x000000031b032210 */ /* 0x008fca0007f1e0ff */
[----:B----4-:R-:W-:-:S05]  /*15090*/  @P2 IMAD.X R2, RZ, RZ, R2, P0 ;  /* 0x000000ffff022224 */ /* 0x010fca00000e0602 */
[----:B------:R-:W-:-:S04]  /*150a0*/  @P2 LOP3.LUT R3, R3, R2, RZ, 0x3c, !PT ;  /* 0x0000000203032212 */ /* 0x000fc800078e3cff */
[----:B------:R-:W-:-:S04]  /*150b0*/  @P2 LOP3.LUT R2, R3, R2, RZ, 0x3c, !PT ;  /* 0x0000000203022212 */ /* 0x000fc800078e3cff */
[----:B------:R-:W-:-:S05]  /*150c0*/  @P2 LOP3.LUT R3, R3, R2, RZ, 0x3c, !PT ;  /* 0x0000000203032212 */ /* 0x000fca00078e3cff */
[----:B------:R3:W-:Y:S04]  /*150d0*/  @P2 LDGSTS.E.BYPASS.LTC128B.128 [R5+0x2b400], desc[UR54][R2.64], !P6 ;  /* 0x2b40000002052fae */ /* 0x0007e8000f101d76 */
[----:B0-----:R3:W-:Y:S02]  /*150e0*/  @P2 LDGSTS.E.BYPASS.LTC128B.128 [R5+0x2f400], desc[UR54][R2.64+0x80], !P1 ;  /* 0x2f40008002052fae */ /* 0x0017e4000c901d76 */
.L_x_2973:
[----:B------:R-:W-:Y:S02]  /*150f0*/  LOP3.LUT P2, RZ, R22, 0x40, RZ, 0xc0, !PT ;  /* 0x0000004016ff7812 */ /* 0x000fe4000784c0ff */
[----:B------:R-:W-:-:S11]  /*15100*/  ISETP.GE.AND P3, PT, R27, R8, PT ;  /* 0x000000081b00720c */ /* 0x000fd60003f66270 */
[----:B0--3--:R-:W-:-:S05]  /*15110*/  @P2 IADD3 R2, P0, R27, R4, RZ ;  /* 0x000000041b022210 */ /* 0x009fca0007f1e0ff */
        /* <DEDUP_REMOVED lines=9> */
.L_x_2866:
        /* <DEDUP_REMOVED lines=11> */
.L_x_2867:
        /* <DEDUP_REMOVED lines=23> */
[----:B-123--:R-:W-:Y:S02]  /*153d0*/  IMAD.U32 R6, RZ, RZ, UR8 ;  /* 0x00000008ff067e24 */ /* 0x00efe4000f8e00ff */
        /* <DEDUP_REMOVED lines=8> */
.L_x_2869:
[----:B------:R-:W-:Y:S05]  /*15460*/  BSYNC B6 ;  /* 0x0000000000067941 */ /* 0x000fea0003800000 */
.L_x_2868:
[----:B------:R4:W5:Y:S01]  /*15470*/  LDL R7, [R1+0x10] ;  /* 0x0000100001077983 */ /* 0x0009620000100800 */
[----:B0-----:R-:W0:Y:S01]  /*15480*/  S2R R2, SR_TID.X ;  /* 0x0000000000027919 */ /* 0x001e220000002100 */
[C---:B------:R-:W-:Y:S01]  /*15490*/  R2UR UR8, R24.reuse ;  /* 0x00000000180872ca */ /* 0x040fe200000e0000 */
[----:B------:R-:W4:Y:S01]  /*154a0*/  LDC R5, c[0x0][0x448] ;  /* 0x00011200ff057b82 */ /* 0x000f220000000800 */
[----:B------:R-:W-:Y:S01]  /*154b0*/  R2UR UR9, R24 ;  /* 0x00000000180972ca */ /* 0x000fe200000e0000 */
[----:B------:R-:W-:Y:S01]  /*154c0*/  ULDC.64 UR6, c[0x0][0x2d8] ;  /* 0x0000b60000067ab9 */ /* 0x000fe20000000a00 */
[C---:B0-----:R-:W-:Y:S01]  /*154d0*/  LOP3.LUT R18, R2.reuse, 0x7f, RZ, 0xc0, !PT ;  /* 0x0000007f02127812 */ /* 0x041fe200078ec0ff */
[----:B------:R-:W-:-:S03]  /*154e0*/  IMAD.SHL.U32 R2, R2, 0x10, RZ ;  /* 0x0000001002027824 */ /* 0x000fc600078e00ff */
[----:B--2---:R-:W-:Y:S02]  /*154f0*/  SHF.R.U32.HI R20, RZ, 0x3, R18 ;  /* 0x00000003ff147819 */ /* 0x004fe40000011612 */
[----:B------:R-:W0:Y:S02]  /*15500*/  LDC R18, c[0x0][0x448] ;  /* 0x00011200ff127b82 */ /* 0x000e240000000800 */
[----:B------:R-:W-:Y:S01]  /*15510*/  LOP3.LUT R2, R20, 0x70, R2, 0xf8, !PT ;  /* 0x0000007014027812 */ /* 0x000fe200078ef802 */
[----:B------:R-:W-:Y:S01]  /*15520*/  UMOV UR4, UR36 ;  /* 0x0000002400047c82 */ /* 0x000fe20008000000 */
[----:B------:R-:W-:-:S03]  /*15530*/  UMOV UR5, UR43 ;  /* 0x0000002b00057c82 */ /* 0x000fc60008000000 */
[----:B------:R-:W-:Y:S01]  /*15540*/  IMAD R3, R33, 0x80, R2 ;  /* 0x0000008021037824 */ /* 0x000fe200078e0202 */
[----:B0-----:R-:W-:-:S13]  /*15550*/  ISETP.NE.AND P6, PT, R18, 0x1, PT ;  /* 0x000000011200780c */ /* 0x001fda0003fc5270 */
[----:B------:R-:W0:Y:S08]  /*15560*/  @P6 LDC R4, c[0x0][0x44c] ;  /* 0x00011300ff046b82 */ /* 0x000e300000000800 */
[----:B------:R-:W2:Y:S01]  /*15570*/  @P6 LDC R0, c[0x0][0x450] ;  /* 0x00011400ff006b82 */ /* 0x000ea20000000800 */
[----:B------:R-:W-:Y:S01]  /*15580*/  UIMAD.WIDE.U32 UR4, UR8, UR6, UR4 ;  /* 0x00000006080472a5 */ /* 0x000fe2000f8e0004 */
[----:B------:R-:W-:-:S03]  /*15590*/  IMAD.MOV.U32 R2, RZ, RZ, R3 ;  /* 0x000000ffff027224 */ /* 0x000fc600078e0003 */
[----:B------:R-:W-:-:S03]  /*155a0*/  UIMAD UR5, UR9, UR7, UR5 ;  /* 0x00000007090572a4 */ /* 0x000fc6000f8e0205 */
[----:B------:R-:W-:Y:S02]  /*155b0*/  ULDC.64 UR8, c[0x0][0x2e0] ;  /* 0x0000b80000087ab9 */ /* 0x000fe40000000a00 */
[----:B------:R-:W-:Y:S01]  /*155c0*/  UIMAD UR6, UR40, UR8, URZ ;  /* 0x00000008280672a4 */ /* 0x000fe2000f8e023f */
[----:B0-----:R-:W-:-:S03]  /*155d0*/  @P6 IMAD.HI.U32 R4, R3, R4, RZ ;  /* 0x0000000403046227 */ /* 0x001fc600078e00ff */
[----:B------:R-:W-:Y:S02]  /*155e0*/  UIMAD UR6, UR41, UR9, UR6 ;  /* 0x00000009290672a4 */ /* 0x000fe4000f8e0206 */
[----:B------:R-:W-:Y:S01]  /*155f0*/  UIMAD.WIDE.U32 UR4, UR41, UR8, UR4 ;  /* 0x00000008290472a5 */ /* 0x000fe2000f8e0004 */
[----:B-1-3--:R-:W0:Y:S02]  /*15600*/  S2R R6, SR_TID.X ;  /* 0x0000000000067919 */ /* 0x00ae240000002100 */
[----:B------:R-:W-:Y:S01]  /*15610*/  ULDC.64 UR8, c[0x0][0x2d0] ;  /* 0x0000b40000087ab9 */ /* 0x000fe20000000a00 */
[----:B--2---:R-:W-:-:S04]  /*15620*/  @P6 SHF.R.U32.HI R2, RZ, R0, R4 ;  /* 0x00000000ff026219 */ /* 0x004fc80000011604 */
[--C-:B------:R-:W-:Y:S01]  /*15630*/  SHF.R.S32.HI R4, RZ, 0x1f, R2.reuse ;  /* 0x0000001fff047819 */ /* 0x100fe20000011402 */
[----:B------:R-:W-:Y:S01]  /*15640*/  IMAD.MOV R0, RZ, RZ, -R2 ;  /* 0x000000ffff007224 */ /* 0x000fe200078e0a02 */
[----:B------:R-:W-:-:S03]  /*15650*/  UIADD3 UR5, UR5, UR6, URZ ;  /* 0x0000000605057290 */ /* 0x000fc6000fffe03f */
[----:B----4-:R-:W-:Y:S02]  /*15660*/  IMAD R0, R5, R0, R3 ;  /* 0x0000000005007224 */ /* 0x010fe400078e0203 */
        /* <DEDUP_REMOVED lines=23> */
[----:B------:R-:W-:Y:S01]  /*157e0*/  IMAD R33, R33, 0x80, R8 ;  /* 0x0000008021217824 */ /* 0x000fe200078e0208 */
        /* <DEDUP_REMOVED lines=77> */
.L_x_2990:
        /* <DEDUP_REMOVED lines=11> */
.L_x_2872:
[----:B------:R-:W-:Y:S05]  /*15d70*/  BSYNC B0 ;  /* 0x0000000000007941 */ /* 0x000fea0003800000 */
.L_x_2871:
[----:B------:R-:W-:Y:S01]  /*15d80*/  NOP ;  /* 0x0000000000007918 */ /* 0x000fe20000000000 */
[----:B------:R-:W-:-:S13]  /*15d90*/  PLOP3.LUT P0, PT, PT, PT, PT, 0x80, 0x0 ;  /* 0x000000000000781c */ /* 0x000fda0003f0f070 */
.L_x_2873:
        /* <DEDUP_REMOVED lines=21> */
.L_x_2991:
[----:B------:R-:W-:Y:S05]  /*15ef0*/  BSYNC B0 ;  /* 0x0000000000007941 */ /* 0x000fea0003800000 */
.L_x_2874:
[----:B------:R-:W-:Y:S05]  /*15f00*/  @!P0 BRA `(.L_x_2876) ;  /* 0x00000018004c8947 */ /* 0x000fea0003800000 */
[----:B------:R-:W-:Y:S02]  /*15f10*/  IMAD.MOV.U32 R9, RZ, RZ, R25 ;  /* 0x000000ffff097224 */ /* 0x000fe400078e0019 */
[----:B------:R-:W-:-:S07]  /*15f20*/  IMAD.MOV.U32 R10, RZ, RZ, R28 ;  /* 0x000000ffff0a7224 */ /* 0x000fce00078e001c */
.L_x_2896:
        /* <DEDUP_REMOVED lines=39> */
.L_x_2877:
[----:B------:R-:W-:Y:S01]  /*161a0*/  IMAD R0, R25, 0x8, R17 ;  /* 0x0000000819007824 */ /* 0x000fe200078e0211 */
[----:B------:R-:W-:Y:S01]  /*161b0*/  SHF.L.U32 R20, R28, 0x1f, RZ ;  /* 0x0000001f1c147819 */ /* 0x000fe200000006ff */
[----:B------:R-:W-:Y:S01]  /*161c0*/  BSSY B0, `(.L_x_2878) ;  /* 0x0000004000007945 */ /* 0x000fe20003800000 */
[----:B------:R-:W-:Y:S02]  /*161d0*/  SHF.R.S32.HI R18, RZ, 0x1f, R6 ;  /* 0x0000001fff127819 */ /* 0x000fe40000011406 */
[----:B------:R-:W0:Y:S02]  /*161e0*/  SYNCS.PHASECHK.TRANS64.TRYWAIT P0, [R0+URZ+0x38880], R20 ;  /* 0x03888014000075a7 */ /* 0x000e24000800017f */
[----:B0-----:R-:W-:Y:S05]  /*161f0*/  @!P0 BRA `(.L_x_2879) ;  /* 0x0000005800e48947 */ /* 0x001fea0003800000 */
.L_x_2992:
[----:B------:R-:W-:Y:S05]  /*16200*/  BSYNC B0 ;  /* 0x0000000000007941 */ /* 0x000fea0003800000 */
.L_x_2878:
        /* <DEDUP_REMOVED lines=70> */
.L_x_3010:
        /* <DEDUP_REMOVED lines=9> */
.L_x_2881:
        /* <DEDUP_REMOVED lines=11> */
.L_x_2882:
[----:B------:R2:W-:Y:S01]  /*167b0*/  SYNCS.ARRIVE.TRANS64.A1T0 RZ, [R0+URZ+0x38870], RZ ;  /* 0x038870ff00ff79a7 */ /* 0x0005e2000810003f */
[----:B------:R-:W-:Y:S05]  /*167c0*/  @!P3 BRA `(.L_x_2883) ;  /* 0x000000000004b947 */ /* 0x000fea0003800000 */
[----:B------:R-:W-:Y:S01]  /*167d0*/  BPT.TRAP 0x1 ;  /* 0x000000040000795c */ /* 0x000fe20000300000 */
.L_x_2883:
[----:B------:R-:W3:Y:S01]  /*167e0*/  SYNCS.PHASECHK.TRANS64.TRYWAIT P0, [R0+URZ+0x38840], R20 ;  /* 0x03884014000075a7 */ /* 0x000ee2000800017f */
[----:B------:R-:W-:Y:S04]  /*167f0*/  BSSY B0, `(.L_x_2884) ;  /* 0x0000002000007945 */ /* 0x000fe80003800000 */
[----:B---3--:R-:W-:Y:S05]  /*16800*/  @!P0 BRA `(.L_x_2885) ;  /* 0x0000005c00bc8947 */ /* 0x008fea0003800000 */
.L_x_3011:
[----:B------:R-:W-:Y:S05]  /*16810*/  BSYNC B0 ;  /* 0x0000000000007941 */ /* 0x000fea0003800000 */
.L_x_2884:
        /* <DEDUP_REMOVED lines=67> */
.L_x_3029:
        /* <DEDUP_REMOVED lines=9> */
.L_x_2887:
        /* <DEDUP_REMOVED lines=11> */
.L_x_2888:
[----:B------:R2:W-:Y:S02]  /*16d90*/  SYNCS.ARRIVE.TRANS64.A1T0 RZ, [R0+URZ+0x38830], RZ ;  /* 0x038830ff00ff79a7 */ /* 0x0005e4000810003f */
[----:B--23--:R-:W-:-:S05]  /*16da0*/  IMAD.U32 R0, RZ, RZ, UR45 ;  /* 0x0000002dff007e24 */ /* 0x00cfca000f8e00ff */
[----:B------:R-:W-:-:S13]  /*16db0*/  ISETP.NE.AND P0, PT, R0, 0x3, PT ;  /* 0x000000030000780c */ /* 0x000fda0003f05270 */
[----:B------:R-:W-:Y:S05]  /*16dc0*/  @!P0 BRA `(.L_x_2889) ;  /* 0x0000000000048947 */ /* 0x000fea0003800000 */
[----:B------:R-:W-:Y:S01]  /*16dd0*/  BPT.TRAP 0x1 ;  /* 0x000000040000795c */ /* 0x000fe20000300000 */
.L_x_2889:
[----:B------:R-:W-:Y:S01]  /*16de0*/  LOP3.LUT R3, R10, 0x1, RZ, 0x3c, !PT ;  /* 0x000000010a037812 */ /* 0x000fe200078e3cff */
[----:B------:R-:W-:Y:S01]  /*16df0*/  IMAD R0, R9, 0x8, R17 ;  /* 0x0000000809007824 */ /* 0x000fe200078e0211 */
[----:B------:R-:W-:Y:S02]  /*16e00*/  BSSY B0, `(.L_x_2890) ;  /* 0x0000004000007945 */ /* 0x000fe40003800000 */
[----:B------:R-:W-:-:S04]  /*16e10*/  SHF.L.U32 R3, R3, 0x1f, RZ ;  /* 0x0000001f03037819 */ /* 0x000fc800000006ff */
[----:B------:R-:W0:Y:S02]  /*16e20*/  SYNCS.PHASECHK.TRANS64.TRYWAIT P2, [R0+URZ+0x38870], R3 ;  /* 0x03887003000075a7 */ /* 0x000e24000804017f */
[----:B0-----:R-:W-:Y:S05]  /*16e30*/  @!P2 BRA `(.L_x_2891) ;  /* 0x000000600088a947 */ /* 0x001fea0003800000 */
.L_x_3030:
[----:B------:R-:W-:Y:S05]  /*16e40*/  BSYNC B0 ;  /* 0x0000000000007941 */ /* 0x000fea0003800000 */
.L_x_2890:
[----:B------:R-:W-:-:S05]  /*16e50*/  IMAD.U32 R2, RZ, RZ, UR44 ;  /* 0x0000002cff027e24 */ /* 0x000fca000f8e00ff */
[----:B------:R-:W-:-:S13]  /*16e60*/  ISETP.NE.AND P2, PT, R2, 0x3, PT ;  /* 0x000000030200780c */ /* 0x000fda0003f45270 */
[----:B------:R-:W-:Y:S05]  /*16e70*/  @!P2 BRA `(.L_x_2892) ;  /* 0x000000000004a947 */ /* 0x000fea0003800000 */
[----:B------:R-:W-:Y:S01]  /*16e80*/  BPT.TRAP 0x1 ;  /* 0x000000040000795c */ /* 0x000fe20000300000 */
.L_x_2892:
[----:B------:R-:W-:Y:S01]  /*16e90*/  SHF.L.U32 R5, R10, 0x1f, RZ ;  /* 0x0000001f0a057819 */ /* 0x000fe200000006ff */
[----:B0-----:R-:W-:-:S03]  /*16ea0*/  IMAD.SHL.U32 R3, R9, 0x8000, RZ ;  /* 0x0000800009037824 */ /* 0x001fc600078e00ff */
[----:B------:R-:W0:Y:S02]  /*16eb0*/  SYNCS.PHASECHK.TRANS64.TRYWAIT P2, [R0+URZ+0x38860], R5 ;  /* 0x03886005000075a7 */ /* 0x000e24000804017f */
[----:B0-----:R-:W-:Y:S05]  /*16ec0*/  @!P2 BRA `(.L_x_2893) ;  /* 0x000000600078a947 */ /* 0x001fea0003800000 */
.L_x_3031:
        /* <DEDUP_REMOVED lines=141> */
.L_x_2894:
[----:B-1----:R1:W-:Y:S01]  /*177a0*/  SYNCS.ARRIVE.TRANS64.A1T0 RZ, [R0+URZ+0x38850], RZ ;  /* 0x038850ff00ff79a7 */ /* 0x0023e2000810003f */
[----:B------:R-:W-:Y:S06]  /*177b0*/  BAR.SYNC.DEFER_BLOCKING 0x2, 0x80 ;  /* 0x0082000000007b1d */ /* 0x000fec0000010000 */
[----:B------:R-:W-:Y:S05]  /*177c0*/  @!P0 BRA `(.L_x_2895) ;  /* 0x0000000000048947 */ /* 0x000fea0003800000 */
[----:B------:R-:W-:Y:S01]  /*177d0*/  BPT.TRAP 0x1 ;  /* 0x000000040000795c */ /* 0x000fe20000300000 */
.L_x_2895:
[----:B------:R-:W-:Y:S02]  /*177e0*/  VIADD R3, R0, 0x38880 ;  /* 0x0003888000037836 */ /* 0x000fe40000000000 */
[----:B------:R-:W-:Y:S02]  /*177f0*/  IMAD.MOV.U32 R9, RZ, RZ, R25 ;  /* 0x000000ffff097224 */ /* 0x000fe400078e0019 */
[----:B------:R-:W-:Y:S01]  /*17800*/  IMAD.MOV.U32 R10, RZ, RZ, R28 ;  /* 0x000000ffff0a7224 */ /* 0x000fe200078e001c */
[----:B------:R-:W-:-:S04]  /*17810*/  PRMT R3, R36, 0x654, R3 ;  /* 0x0000065424037816 */ /* 0x000fc80000000003 */
[----:B------:R2:W-:Y:S01]  /*17820*/  SYNCS.ARRIVE.TRANS64.RED.A1T0 RZ, [R3+URZ], RZ ;  /* 0x000000ff03ff79a7 */ /* 0x0005e2000810043f */
[----:B------:R-:W-:Y:S05]  /*17830*/  @P1 BRA `(.L_x_2896) ;  /* 0xffffffe400bc1947 */ /* 0x000fea000383ffff */
.L_x_2876:
        /* <DEDUP_REMOVED lines=19> */
.L_x_2898:
[----:B------:R-:W-:Y:S05]  /*17970*/  BSYNC B0 ;  /* 0x0000000000007941 */ /* 0x000fea0003800000 */
.L_x_2897:
[----:B------:R-:W-:Y:S05]  /*17980*/  @!P0 BRA `(.L_x_2899) ;  /* 0x0000000000048947 */ /* 0x000fea0003800000 */
[----:B------:R-:W-:Y:S01]  /*17990*/  BPT.TRAP 0x1 ;  /* 0x000000040000795c */ /* 0x000fe20000300000 */
.L_x_2899:
[----:B--2---:R-:W-:Y:S01]  /*179a0*/  LOP3.LUT R3, R28, 0x1, RZ, 0x3c, !PT ;  /* 0x000000011c037812 */ /* 0x004fe200078e3cff */
[----:B------:R-:W-:Y:S01]  /*179b0*/  IMAD R2, R25, 0x8, R17 ;  /* 0x0000000819027824 */ /* 0x000fe200078e0211 */
[----:B------:R-:W-:Y:S02]  /*179c0*/  BSSY B0, `(.L_x_2900) ;  /* 0x0000004000007945 */ /* 0x000fe40003800000 */
[----:B------:R-:W-:-:S04]  /*179d0*/  SHF.L.U32 R3, R3, 0x1f, RZ ;  /* 0x0000001f03037819 */ /* 0x000fc800000006ff */
[----:B------:R-:W0:Y:S02]  /*179e0*/  SYNCS.PHASECHK.TRANS64.TRYWAIT P1, [R2+URZ+0x38870], R3 ;  /* 0x03887003020075a7 */ /* 0x000e24000802017f */
[----:B0-----:R-:W-:Y:S05]  /*179f0*/  @!P1 BRA `(.L_x_2901) ;  /* 0x0000005400c09947 */ /* 0x001fea0003800000 */
.L_x_3032:
[----:B------:R-:W-:Y:S05]  /*17a00*/  BSYNC B0 ;  /* 0x0000000000007941 */ /* 0x000fea0003800000 */
.L_x_2900:
[----:B------:R-:W-:-:S05]  /*17a10*/  IMAD.U32 R0, RZ, RZ, UR44 ;  /* 0x0000002cff007e24 */ /* 0x000fca000f8e00ff */
[----:B------:R-:W-:-:S13]  /*17a20*/  ISETP.NE.AND P1, PT, R0, 0x3, PT ;  /* 0x000000030000780c */ /* 0x000fda0003f25270 */
[----:B------:R-:W-:Y:S05]  /*17a30*/  @!P1 BRA `(.L_x_2902) ;  /* 0x0000000000049947 */ /* 0x000fea0003800000 */
[----:B------:R-:W-:Y:S01]  /*17a40*/  BPT.TRAP 0x1 ;  /* 0x000000040000795c */ /* 0x000fe20000300000 */
.L_x_2902:
[----:B0-----:R-:W-:-:S04]  /*17a50*/  SHF.L.U32 R3, R28, 0x1f, RZ ;  /* 0x0000001f1c037819 */ /* 0x001fc800000006ff */
[----:B------:R-:W0:Y:S02]  /*17a60*/  SYNCS.PHASECHK.TRANS64.TRYWAIT P1, [R2+URZ+0x38860], R3 ;  /* 0x03886003020075a7 */ /* 0x000e24000802017f */
[----:B0-----:R-:W-:Y:S05]  /*17a70*/  @!P1 BRA `(.L_x_2903) ;  /* 0x0000005400b49947 */ /* 0x001fea0003800000 */
.L_x_3033:
[----:B------:R-:W0:Y:S01]  /*17a80*/  LDL R4, [R1+0xc] ;  /* 0x00000c0001047983 */ /* 0x000e220000100800 */
[----:B------:R-:W-:Y:S01]  /*17a90*/  IMAD.SHL.U32 R18, R25, 0x8000, RZ ;  /* 0x0000800019127824 */ /* 0x000fe200078e00ff */
[----:B------:R-:W-:Y:S05]  /*17aa0*/  WARPSYNC.ALL ;  /* 0x0000000000007948 */ /* 0x000fea0003800000 */
[----:B------:R-:W2:Y:S01]  /*17ab0*/  LDL R20, [R1] ;  /* 0x0000000001147983 */ /* 0x000ea20000100800 */
[----:B------:R-:W-:-:S03]  /*17ac0*/  LOP3.LUT R0, R18, R16, RZ, 0xfc, !PT ;  /* 0x0000001012007212 */ /* 0x000fc600078efcff */
[----:B------:R-:W3:Y:S02]  /*17ad0*/  LDL R21, [R1+0x4] ;  /* 0x0000040001157983 */ /* 0x000ee40000100800 */
        /* <DEDUP_REMOVED lines=34> */
[----:B------:R-:W4:Y:S01]  /*17d00*/  LDSM.16.MT88.4 R4, [R3+0x11400] ;  /* 0x011400000304783b */ /* 0x000f220000004200 */
[----:B--2---:R-:W-:-:S05]  /*17d10*/  IADD3 R20, R26, R18, R20 ;  /* 0x000000121a147210 */ /* 0x004fca0007ffe014 */
[----:B0-----:R-:W-:Y:S01]  /*17d20*/  IMAD.IADD R0, R23, 0x1, R20 ;  /* 0x0000000117007824 */ /* 0x001fe200078e0214 */
[C-C-:B-1----:R-:W-:Y:S02]  /*17d30*/  PRMT R12, R8.reuse, 0x6420, R9.reuse ;  /* 0x00006420080c7816 */ /* 0x142fe40000000009 */
[----:B------:R-:W-:Y:S02]  /*17d40*/  PRMT R13, R8, 0x7531, R9 ;  /* 0x00007531080d7816 */ /* 0x000fe40000000009 */
[C-C-:B----4-:R-:W-:Y:S02]  /*17d50*/  PRMT R8, R4.reuse, 0x6420, R5.reuse ;  /* 0x0000642004087816 */ /* 0x150fe40000000005 */
        /* <DEDUP_REMOVED lines=26> */
[----:B------:R-:W2:Y:S01]  /*17f00*/  LDSM.16.MT88.4 R4, [R3+0x12400] ;  /* 0x012400000304783b */ /* 0x000ea20000004200 */
[----:B------:R-:W-:-:S05]  /*17f10*/  IADD3 R20, R26, R18, R37 ;  /* 0x000000121a147210 */ /* 0x000fca0007ffe025 */
[----:B0-----:R-:W-:Y:S01]  /*17f20*/  IMAD.IADD R0, R23, 0x1, R20 ;  /* 0x0000000117007824 */ /* 0x001fe200078e0214 */
[C-C-:B-1----:R-:W-:Y:S02]  /*17f30*/  PRMT R12, R8.reuse, 0x6420, R9.reuse ;  /* 0x00006420080c7816 */ /* 0x142fe40000000009 */
[----:B------:R-:W-:Y:S02]  /*17f40*/  PRMT R13, R8, 0x7531, R9 ;  /* 0x00007531080d7816 */ /* 0x000fe40000000009 */
[C-C-:B--2---:R-:W-:Y:S02]  /*17f50*/  PRMT R8, R4.reuse, 0x6420, R5.reuse ;  /* 0x0000642004087816 */ /* 0x144fe40000000005 */
        /* <DEDUP_REMOVED lines=27> */
[----:B---3--:R-:W-:-:S05]  /*18110*/  IADD3 R20, R26, R21, R18 ;  /* 0x000000151a147210 */ /* 0x008fca0007ffe012 */
        /* <DEDUP_REMOVED lines=36> */
.L_x_2904:
[----:B-1----:R1:W-:Y:S01]  /*18360*/  SYNCS.ARRIVE.TRANS64.A1T0 RZ, [R2+URZ+0x38850], RZ ;  /* 0x038850ff02ff79a7 */ /* 0x0023e2000810003f */
[----:B------:R-:W-:Y:S06]  /*18370*/  BAR.SYNC.DEFER_BLOCKING 0x2, 0x80 ;  /* 0x0082000000007b1d */ /* 0x000fec0000010000 */
[----:B------:R-:W-:Y:S05]  /*18380*/  @!P0 BRA `(.L_x_2905) ;  /* 0x0000000000048947 */ /* 0x000fea0003800000 */
[----:B------:R-:W-:Y:S01]  /*18390*/  BPT.TRAP 0x1 ;  /* 0x000000040000795c */ /* 0x000fe20000300000 */
.L_x_2905:
        /* <DEDUP_REMOVED lines=8> */
.L_x_2846:
[----:B------:R-:W-:Y:S05]  /*18420*/  BSYNC B7 ;  /* 0x0000000000077941 */ /* 0x000fea0003800000 */
.L_x_2844:
        /* <DEDUP_REMOVED lines=11> */
.L_x_2906:
        /* <DEDUP_REMOVED lines=45> */
.L_x_2910:
        /* <DEDUP_REMOVED lines=39> */
.L_x_2908:
        /* <DEDUP_REMOVED lines=14> */
.L_x_2911:
        /* <DEDUP_REMOVED lines=60> */
.L_x_2912:
        /* <DEDUP_REMOVED lines=35> */
[-C--:B------:R-:W-:Y:S02]  /*190f0*/  IABS R7, R4.reuse ;  /* 0x0000000400077213 */ /* 0x080fe40000000000 */
[----:B------:R-:W-:Y:S02]  /*19100*/  IABS R6, R4 ;  /* 0x0000000400067213 */ /* 0x000fe40000000000 */
[----:B------:R-:W0:Y:S03]  /*19110*/  I2F.RP R9, R7 ;  /* 0x0000000700097306 */ /* 0x000e260000209400 */
[----:B------:R-:W-:-:S05]  /*19120*/  IMAD.MOV R6, RZ, RZ, -R6 ;  /* 0x000000ffff067224 */ /* 0x000fca00078e0a06 */
[----:B0-----:R-:W0:Y:S02]  /*19130*/  MUFU.RCP R9, R9 ;  /* 0x0000000900097308 */ /* 0x001e240000001000 */
[----:B0-----:R-:W-:Y:S01]  /*19140*/  VIADD R3, R9, 0xffffffe ;  /* 0x0ffffffe09037836 */ /* 0x001fe20000000000 */
[----:B------:R-:W-:-:S05]  /*19150*/  IABS R9, R5 ;  /* 0x0000000500097213 */ /* 0x000fca0000000000 */
[----:B------:R-:W0:Y:S02]  /*19160*/  F2I.FTZ.U32.TRUNC.NTZ R3, R3 ;  /* 0x0000000300037305 */ /* 0x000e24000021f000 */
[----:B0-----:R-:W-:-:S04]  /*19170*/  IMAD.MOV R2, RZ, RZ, -R3 ;  /* 0x000000ffff027224 */ /* 0x001fc800078e0a03 */
[----:B------:R-:W-:Y:S02]  /*19180*/  IMAD R11, R2, R7, RZ ;  /* 0x00000007020b7224 */ /* 0x000fe400078e02ff */
[----:B------:R-:W-:-:S04]  /*19190*/  IMAD.MOV.U32 R2, RZ, RZ, RZ ;  /* 0x000000ffff027224 */ /* 0x000fc800078e00ff */
[----:B------:R-:W-:Y:S01]  /*191a0*/  IMAD.HI.U32 R2, R3, R11, R2 ;  /* 0x0000000b03027227 */ /* 0x000fe200078e0002 */
[----:B------:R-:W-:Y:S02]  /*191b0*/  LOP3.LUT R3, R5, R4, RZ, 0x3c, !PT ;  /* 0x0000000405037212 */ /* 0x000fe400078e3cff */
[----:B------:R-:W-:Y:S02]  /*191c0*/  IADD3 R5, R8, 0x1000000, R5 ;  /* 0x0100000008057810 */ /* 0x000fe40007ffe005 */
        /* <DEDUP_REMOVED lines=10> */
[----:B------:R-:W-:Y:S01]  /*19270*/  @!P1 LOP3.LUT R2, RZ, R4, RZ, 0x33, !PT ;  /* 0x00000004ff029212 */ /* 0x000fe200078e33ff */
[----:B------:R-:W-:-:S04]  /*19280*/  IMAD.MOV R4, RZ, RZ, -R4 ;  /* 0x000000ffff047224 */ /* 0x000fc800078e0a04 */
[----:B------:R-:W-:-:S07]  /*19290*/  IMAD R34, R2, R4, R5 ;  /* 0x0000000402227224 */ /* 0x000fce00078e0205 */
.L_x_2913:
[----:B------:R-:W-:-:S05]  /*192a0*/  LOP3.LUT R33, RZ, R2, RZ, 0x33, !PT ;  /* 0x00000002ff217212 */ /* 0x000fca00078e33ff */
[----:B------:R-:W-:Y:S01]  /*192b0*/  IMAD.IADD R33, R0, 0x1, R33 ;  /* 0x0000000100217824 */ /* 0x000fe200078e0221 */
[----:B------:R-:W-:Y:S06]  /*192c0*/  BRA `(.L_x_2914) ;  /* 0x0000000000107947 */ /* 0x000fec0003800000 */
.L_x_2909:
[----:B------:R-:W-:Y:S01]  /*192d0*/  IMAD.MOV.U32 R32, RZ, RZ, R7 ;  /* 0x000000ffff207224 */ /* 0x000fe200078e0007 */
[----:B------:R-:W-:Y:S01]  /*192e0*/  ULDC UR39, c[0x0][0xc3c] ;  /* 0x00030f0000277ab9 */ /* 0x000fe20000000800 */
[----:B------:R-:W-:Y:S02]  /*192f0*/  IMAD.MOV.U32 R33, RZ, RZ, RZ ;  /* 0x000000ffff217224 */ /* 0x000fe400078e00ff */
[----:B------:R-:W-:-:S07]  /*19300*/  IMAD.MOV.U32 R34, RZ, RZ, RZ ;  /* 0x000000ffff227224 */ /* 0x000fce00078e00ff */
.L_x_2914:
        /* <DEDUP_REMOVED lines=10> */
.L_x_2907:
[----:B------:R-:W-:Y:S02]  /*193b0*/  ULDC UR4, c[0x0][0xc3c] ;  /* 0x00030f0000047ab9 */ /* 0x000fe40000000800 */
[----:B------:R-:W-:-:S06]  /*193c0*/  UISETP.GE.AND UP0, UPT, UR39, UR4, UPT ;  /* 0x000000042700728c */ /* 0x000fcc000bf06270 */
[----:B------:R-:W-:-:S13]  /*193d0*/  PLOP3.LUT P0, PT, PT, PT, UP0, 0x80, 0x0 ;  /* 0x000000000000781c */ /* 0x000fda0003f0f008 */
[----:B------:R-:W-:Y:S05]  /*193e0*/  @!P0 BRA `(.L_x_2915) ;  /* 0xffffff9800cc8947 */ /* 0x000fea000383ffff */
.L_x_2839:
        /* <DEDUP_REMOVED lines=12> */
.L_x_3034:
[----:B------:R-:W-:Y:S05]  /*194b0*/  BSYNC B0 ;  /* 0x0000000000007941 */ /* 0x000fea0003800000 */
.L_x_2916:
[----:B------:R-:W-:-:S03]  /*194c0*/  UMOV UR4, 0xffffffff ;  /* 0xffffffff00047882 */ /* 0x000fc60000000000 */
[----:B------:R-:W-:Y:S05]  /*194d0*/  BRA.DIV UR4, `(.L_x_2918) ;  /* 0x0000003e04447947 */ /* 0x000fea000b800000 */
[----:B0-----:R-:W0:Y:S02]  /*194e0*/  S2R R0, SR_TID.X ;  /* 0x0000000000007919 */ /* 0x001e240000002100 */
[----:B0-----:R-:W-:-:S04]  /*194f0*/  SHF.R.U32.HI R0, RZ, 0x5, R0 ;  /* 0x00000005ff007819 */ /* 0x001fc80000011600 */
[----:B------:R-:W-:-:S05]  /*19500*/  LOP3.LUT R0, R0, 0x3, RZ, 0xc0, !PT ;  /* 0x0000000300007812 */ /* 0x000fca00078ec0ff */
[----:B------:R0:W1:Y:S02]  /*19510*/  SHFL.IDX PT, R14, R0, RZ, 0x1f ;  /* 0x00001fff000e7589 */ /* 0x00006400000e0000 */
.L_x_3037:
[----:B-1----:R-:W-:Y:S01]  /*19520*/  ISETP.NE.AND P0, PT, R14, RZ, PT ;  /* 0x000000ff0e00720c */ /* 0x002fe20003f05270 */
[----:B------:R-:W-:-:S12]  /*19530*/  BSSY B0, `(.L_x_2919) ;  /* 0x000002c000007945 */ /* 0x000fd80003800000 */
[----:B------:R-:W-:Y:S05]  /*19540*/  @P0 BRA `(.L_x_2920) ;  /* 0x0000000000a80947 */ /* 0x000fea0003800000 */
[----:B------:R-:W-:-:S03]  /*19550*/  UMOV UR4, 0xffffffff ;  /* 0xffffffff00047882 */ /* 0x000fc60000000000 */
[----:B------:R-:W-:Y:S05]  /*19560*/  BRA.DIV UR4, `(.L_x_2921) ;  /* 0x0000003e04547947 */ /* 0x000fea000b800000 */
[----:B------:R-:W-:-:S13]  /*19570*/  ELECT P6, URZ, PT ;  /* 0x00000000003f782f */ /* 0x000fda00038c0000 */
.L_x_3040:
[----:B------:R-:W-:Y:S05]  /*19580*/  @!P6 BRA `(.L_x_2920) ;  /* 0x000000000098e947 */ /* 0x000fea0003800000 */
[----:B------:R-:W-:-:S06]  /*19590*/  ULOP3.LUT UR4, UR42, 0x2, URZ, 0xfc, !UPT ;  /* 0x000000022a047892 */ /* 0x000fcc000f8efc3f */
[----:B0-----:R-:W-:-:S05]  /*195a0*/  IMAD.U32 R0, RZ, RZ, UR4 ;  /* 0x00000004ff007e24 */ /* 0x001fca000f8e00ff */
[----:B------:R-:W-:-:S13]  /*195b0*/  ISETP.NE.AND P0, PT, R0, 0x3, PT ;  /* 0x000000030000780c */ /* 0x000fda0003f05270 */
[----:B------:R-:W-:Y:S05]  /*195c0*/  @!P0 BRA `(.L_x_2922) ;  /* 0x0000000000048947 */ /* 0x000fea0003800000 */
[----:B------:R-:W-:Y:S01]  /*195d0*/  BPT.TRAP 0x1 ;  /* 0x000000040000795c */ /* 0x000fe20000300000 */
.L_x_2922:
[C---:B------:R-:W-:Y:S01]  /*195e0*/  IMAD R5, R25.reuse, 0x8, R4 ;  /* 0x0000000819057824 */ /* 0x040fe200078e0204 */
[----:B------:R-:W-:Y:S01]  /*195f0*/  SHF.L.U32 R0, R28, 0x1f, RZ ;  /* 0x0000001f1c007819 */ /* 0x000fe200000006ff */
[----:B------:R-:W-:-:S03]  /*19600*/  VIADD R25, R25, 0x1 ;  /* 0x0000000119197836 */ /* 0x000fc60000000000 */
[----:B------:R-:W0:Y:S02]  /*19610*/  SYNCS.PHASECHK.TRANS64.TRYWAIT P1, [R5+URZ+0x38840], R0 ;  /* 0x03884000050075a7 */ /* 0x000e24000802017f */
[----:B------:R-:W-:-:S04]  /*19620*/  ISETP.NE.AND P2, PT, R25, 0x2, PT ;  /* 0x000000021900780c */ /* 0x000fc80003f45270 */
[----:B------:R-:W-:Y:S01]  /*19630*/  SEL R3, RZ, 0x1, P2 ;  /* 0x00000001ff037807 */ /* 0x000fe20001000000 */
[----:B0-----:R-:W-:Y:S08]  /*19640*/  @!P1 BRA `(.L_x_2923) ;  /* 0x0000003c003c9947 */ /* 0x001ff00003800000 */
.L_x_3041:
[----:B------:R-:W-:Y:S02]  /*19650*/  SEL R25, R25, RZ, P2 ;  /* 0x000000ff19197207 */ /* 0x000fe40001000000 */
[----:B------:R-:W-:Y:S01]  /*19660*/  LOP3.LUT R2, R28, R3, RZ, 0x3c, !PT ;  /* 0x000000031c027212 */ /* 0x000fe200078e3cff */
[----:B------:R-:W-:Y:S06]  /*19670*/  @!P0 BRA `(.L_x_2924) ;  /* 0x0000000000048947 */ /* 0x000fec0003800000 */
[----:B------:R-:W-:Y:S01]  /*19680*/  BPT.TRAP 0x1 ;  /* 0x000000040000795c */ /* 0x000fe20000300000 */
.L_x_2924:
[----:B------:R-:W-:Y:S01]  /*19690*/  IMAD R25, R25, 0x8, R4 ;  /* 0x0000000819197824 */ /* 0x000fe200078e0204 */
[----:B------:R-:W-:-:S04]  /*196a0*/  SHF.L.U32 R2, R2, 0x1f, RZ ;  /* 0x0000001f02027819 */ /* 0x000fc800000006ff */
[----:B------:R-:W1:Y:S02]  /*196b0*/  SYNCS.PHASECHK.TRANS64.TRYWAIT P1, [R25+URZ+0x38840], R2 ;  /* 0x03884002190075a7 */ /* 0x000e64000802017f */
[----:B-1----:R-:W-:Y:S05]  /*196c0*/  @!P1 BRA `(.L_x_2925) ;  /* 0x0000003c00309947 */ /* 0x002fea0003800000 */
.L_x_3042:
[----:B------:R-:W-:Y:S05]  /*196d0*/  @!P0 BRA `(.L_x_2926) ;  /* 0x0000000000048947 */ /* 0x000fea0003800000 */
[----:B------:R-:W-:Y:S01]  /*196e0*/  BPT.TRAP 0x1 ;  /* 0x000000040000795c */ /* 0x000fe20000300000 */
.L_x_2926:
[----:B------:R-:W2:Y:S02]  /*196f0*/  SYNCS.PHASECHK.TRANS64.TRYWAIT P1, [R5+URZ+0x38860], R0 ;  /* 0x03886000050075a7 */ /* 0x000ea4000802017f */
[----:B--2---:R-:W-:Y:S05]  /*19700*/  @!P1 BRA `(.L_x_2927) ;  /* 0x0000003c00349947 */ /* 0x004fea0003800000 */
.L_x_3043:
[----:B------:R-:W-:Y:S05]  /*19710*/  @!P0 BRA `(.L_x_2928) ;  /* 0x0000000000048947 */ /* 0x000fea0003800000 */
[----:B------:R-:W-:Y:S01]  /*19720*/  BPT.TRAP 0x1 ;  /* 0x000000040000795c */ /* 0x000fe20000300000 */
.L_x_2928:
[----:B------:R-:W3:Y:S02]  /*19730*/  SYNCS.PHASECHK.TRANS64.TRYWAIT P1, [R25+URZ+0x38860], R2 ;  /* 0x03886002190075a7 */ /* 0x000ee4000802017f */
[----:B---3--:R-:W-:Y:S05]  /*19740*/  @!P1 BRA `(.L_x_2929) ;  /* 0x0000003c00389947 */ /* 0x008fea0003800000 */
.L_x_3044:
[----:B------:R-:W-:Y:S05]  /*19750*/  @!P0 BRA `(.L_x_2930) ;  /* 0x0000000000048947 */ /* 0x000fea0003800000 */
[----:B------:R-:W-:Y:S01]  /*19760*/  BPT.TRAP 0x1 ;  /* 0x000000040000795c */ /* 0x000fe20000300000 */
.L_x_2930:
[----:B------:R-:W4:Y:S02]  /*19770*/  SYNCS.PHASECHK.TRANS64.TRYWAIT P1, [R5+URZ+0x38880], R0 ;  /* 0x03888000050075a7 */ /* 0x000f24000802017f */
[----:B----4-:R-:W-:Y:S05]  /*19780*/  @!P1 BRA `(.L_x_2931) ;  /* 0x0000003c003c9947 */ /* 0x010fea0003800000 */
.L_x_3045:
[----:B------:R-:W-:Y:S05]  /*19790*/  @!P0 BRA `(.L_x_2932) ;  /* 0x0000000000048947 */ /* 0x000fea0003800000 */
[----:B------:R-:W-:Y:S01]  /*197a0*/  BPT.TRAP 0x1 ;  /* 0x000000040000795c */ /* 0x000fe20000300000 */
.L_x_2932:
[----:B------:R0:W0:Y:S02]  /*197b0*/  SYNCS.PHASECHK.TRANS64.TRYWAIT P0, [R25+URZ+0x38880], R2 ;  /* 0x03888002190075a7 */ /* 0x000024000800017f */
[----:B0-----:R-:W-:Y:S05]  /*197c0*/  @!P0 NANOSLEEP.SYNCS 0x989680 ;  /* 0x009896800000895d */ /* 0x001fea0003900000 */
[----:B------:R-:W0:Y:S02]  /*197d0*/  @!P0 SYNCS.PHASECHK.TRANS64 P0, [R25+URZ+0x38880], R2 ;  /* 0x03888002190085a7 */ /* 0x000e24000800007f */
[----:B0-----:R-:W-:Y:S05]  /*197e0*/  @!P0 BRA `(.L_x_2932) ;  /* 0xfffffffc00f08947 */ /* 0x001fea000383ffff */
.L_x_2920:
[----:B------:R-:W-:Y:S05]  /*197f0*/  BSYNC B0 ;  /* 0x0000000000007941 */ /* 0x000fea0003800000 */
.L_x_2919:
[----:B------:R-:W-:Y:S05]  /*19800*/  EXIT ;  /* 0x000000000000794d */ /* 0x000fea0003800000 */
.L_x_2773:
[----:B0-----:R-:W-:-:S04]  /*19810*/  IMAD.U32 R3, RZ, RZ, UR52 ;  /* 0x00000034ff037e24 */ /* 0x001fc8000f8e00ff */
[----:B------:R0:W1:Y:S03]  /*19820*/  SYNCS.PHASECHK.TRANS64.TRYWAIT P0, [R3+URZ+0x38800], R2 ;  /* 0x03880002030075a7 */ /* 0x000066000800017f */
[----:B-1----:R-:W-:Y:S05]  /*19830*/  @!P0 NANOSLEEP.SYNCS 0x989680 ;  /* 0x009896800000895d */ /* 0x002fea0003900000 */
[----:B------:R-:W1:Y:S02]  /*19840*/  @!P0 SYNCS.PHASECHK.TRANS64 P0, [R3+URZ+0x38800], R2 ;  /* 0x03880002030085a7 */ /* 0x000e64000800007f */
[----:B-1----:R-:W-:Y:S05]  /*19850*/  @!P0 BRA `(.L_x_2773) ;  /* 0xfffffffc00ec8947 */ /* 0x002fea000383ffff */
[----:B------:R-:W-:Y:S05]  /*19860*/  BRA `(.L_x_2933) ;  /* 0xfffffe8800a07947 */ /* 0x000fea000383ffff */
.L_x_2777:
[----:B0-----:R-:W-:-:S04]  /*19870*/  IMAD.U32 R3, RZ, RZ, UR57 ;  /* 0x00000039ff037e24 */ /* 0x001fc8000f8e00ff */
[----:B------:R0:W2:Y:S03]  /*19880*/  SYNCS.PHASECHK.TRANS64.TRYWAIT P1, [R3+URZ+0x38830], R6 ;  /* 0x03883006030075a7 */ /* 0x0000a6000802017f */
[----:B--2---:R-:W-:Y:S05]  /*19890*/  @!P1 NANOSLEEP.SYNCS 0x989680 ;  /* 0x009896800000995d */ /* 0x004fea0003900000 */
[----:B------:R-:W2:Y:S02]  /*198a0*/  @!P1 SYNCS.PHASECHK.TRANS64 P1, [R3+URZ+0x38830], R6 ;  /* 0x03883006030095a7 */ /* 0x000ea4000802007f */
[----:B--2---:R-:W-:Y:S05]  /*198b0*/  @!P1 BRA `(.L_x_2777) ;  /* 0xfffffffc00ec9947 */ /* 0x004fea000383ffff */
[----:B------:R-:W-:Y:S05]  /*198c0*/  BRA `(.L_x_2776) ;  /* 0xfffffe8800c47947 */ /* 0x000fea000383ffff */
.L_x_2782:
[----:B-1----:R-:W-:-:S04]  /*198d0*/  IMAD.U32 R7, RZ, RZ, UR57 ;  /* 0x00000039ff077e24 */ /* 0x002fc8000f8e00ff */
[----:B------:R1:W2:Y:S03]  /*198e0*/  SYNCS.PHASECHK.TRANS64.TRYWAIT P1, [R7+URZ+0x38850], R6 ;  /* 0x03885006070075a7 */ /* 0x0002a6000802017f */
[----:B--2---:R-:W-:Y:S05]  /*198f0*/  @!P1 NANOSLEEP.SYNCS 0x989680 ;  /* 0x009896800000995d */ /* 0x004fea0003900000 */
[----:B------:R-:W2:Y:S02]  /*19900*/  @!P1 SYNCS.PHASECHK.TRANS64 P1, [R7+URZ+0x38850], R6 ;  /* 0x03885006070095a7 */ /* 0x000ea4000802007f */
[----:B--2---:R-:W-:Y:S05]  /*19910*/  @!P1 BRA `(.L_x_2782) ;  /* 0xfffffffc00ec9947 */ /* 0x004fea000383ffff */
[----:B------:R-:W-:Y:S05]  /*19920*/  BRA `(.L_x_2781) ;  /* 0xfffffeb000e07947 */ /* 0x000fea000383ffff */
.L_x_2788:
[----:B-1----:R-:W-:-:S04]  /*19930*/  IMAD.U32 R4, RZ, RZ, UR56 ;  /* 0x00000038ff047e24 */ /* 0x002fc8000f8e00ff */
[----:B------:R1:W2:Y:S03]  /*19940*/  SYNCS.PHASECHK.TRANS64.TRYWAIT P1, [R4+URZ+0x38830], R5 ;  /* 0x03883005040075a7 */ /* 0x0002a6000802017f */
[----:B--2---:R-:W-:Y:S05]  /*19950*/  @!P1 NANOSLEEP.SYNCS 0x989680 ;  /* 0x009896800000995d */ /* 0x004fea0003900000 */
[----:B------:R-:W2:Y:S02]  /*19960*/  @!P1 SYNCS.PHASECHK.TRANS64 P1, [R4+URZ+0x38830], R5 ;  /* 0x03883005040095a7 */ /* 0x000ea4000802007f */
[----:B--2---:R-:W-:Y:S05]  /*19970*/  @!P1 BRA `(.L_x_2788) ;  /* 0xfffffffc00ec9947 */ /* 0x004fea000383ffff */
[----:B------:R-:W-:Y:S05]  /*19980*/  BRA `(.L_x_2787) ;  /* 0xfffffeb400e87947 */ /* 0x000fea000383ffff */
.L_x_2793:
[----:B-1----:R-:W-:-:S04]  /*19990*/  IMAD.U32 R6, RZ, RZ, UR56 ;  /* 0x00000038ff067e24 */ /* 0x002fc8000f8e00ff */
[----:B------:R1:W2:Y:S03]  /*199a0*/  SYNCS.PHASECHK.TRANS64.TRYWAIT P1, [R6+URZ+0x38850], R5 ;  /* 0x03885005060075a7 */ /* 0x0002a6000802017f */
[----:B--2---:R-:W-:Y:S05]  /*199b0*/  @!P1 NANOSLEEP.SYNCS 0x989680 ;  /* 0x009896800000995d */ /* 0x004fea0003900000 */
[----:B------:R-:W2:Y:S02]  /*199c0*/  @!P1 SYNCS.PHASECHK.TRANS64 P1, [R6+URZ+0x38850], R5 ;  /* 0x03885005060095a7 */ /* 0x000ea4000802007f */
[----:B--2---:R-:W-:Y:S05]  /*199d0*/  @!P1 BRA `(.L_x_2793) ;  /* 0xfffffffc00ec9947 */ /* 0x004fea000383ffff */
[----:B------:R-:W-:Y:S05]  /*199e0*/  BRA `(.L_x_2792) ;  /* 0xfffffee400dc7947 */ /* 0x000fea000383ffff */
.L_x_2800:
[----:B-1----:R-:W-:-:S04]  /*199f0*/  IMAD.U32 R4, RZ, RZ, UR50 ;  /* 0x00000032ff047e24 */ /* 0x002fc8000f8e00ff */
[----:B------:R1:W2:Y:S03]  /*19a00*/  SYNCS.PHASECHK.TRANS64.TRYWAIT P1, [R4+URZ+0x38830], R5 ;  /* 0x03883005040075a7 */ /* 0x0002a6000802017f */
[----:B--2---:R-:W-:Y:S05]  /*19a10*/  @!P1 NANOSLEEP.SYNCS 0x989680 ;  /* 0x009896800000995d */ /* 0x004fea0003900000 */
[----:B------:R-:W2:Y:S02]  /*19a20*/  @!P1 SYNCS.PHASECHK.TRANS64 P1, [R4+URZ+0x38830], R5 ;  /* 0x03883005040095a7 */ /* 0x000ea4000802007f */
[----:B--2---:R-:W-:Y:S05]  /*19a30*/  @!P1 BRA `(.L_x_2800) ;  /* 0xfffffffc00ec9947 */ /* 0x004fea000383ffff */
[----:B------:R-:W-:Y:S05]  /*19a40*/  BRA `(.L_x_2799) ;  /* 0xfffffee800c47947 */ /* 0x000fea000383ffff */
.L_x_2805:
[----:B---3--:R-:W-:-:S04]  /*19a50*/  IMAD.U32 R6, RZ, RZ, UR50 ;  /* 0x00000032ff067e24 */ /* 0x008fc8000f8e00ff */
[----:B------:R3:W4:Y:S03]  /*19a60*/  SYNCS.PHASECHK.TRANS64.TRYWAIT P1, [R6+URZ+0x38850], R5 ;  /* 0x03885005060075a7 */ /* 0x000726000802017f */
[----:B----4-:R-:W-:Y:S05]  /*19a70*/  @!P1 NANOSLEEP.SYNCS 0x989680 ;  /* 0x009896800000995d */ /* 0x010fea0003900000 */
[----:B------:R-:W4:Y:S02]  /*19a80*/  @!P1 SYNCS.PHASECHK.TRANS64 P1, [R6+URZ+0x38850], R5 ;  /* 0x03885005060095a7 */ /* 0x000f24000802007f */
[----:B----4-:R-:W-:Y:S05]  /*19a90*/  @!P1 BRA `(.L_x_2805) ;  /* 0xfffffffc00ec9947 */ /* 0x010fea000383ffff */
[----:B------:R-:W-:Y:S05]  /*19aa0*/  BRA `(.L_x_2804) ;  /* 0xffffff10005c7947 */ /* 0x000fea000383ffff */
.L_x_2855:
        /* <DEDUP_REMOVED lines=10> */
.L_x_2934:
[----:B------:R-:W-:Y:S05]  /*19b50*/  BRA `(.L_x_2935) ;  /* 0xffffffa400947947 */ /* 0x000fea000383ffff */
.L_x_2858:
[----:B0-----:R0:W1:Y:S02]  /*19b60*/  SYNCS.PHASECHK.TRANS64.TRYWAIT P0, [R6+URZ+0x38880], R20 ;  /* 0x03888014060075a7 */ /* 0x001064000800017f */
[----:B-1----:R-:W-:Y:S05]  /*19b70*/  @!P0 NANOSLEEP.SYNCS 0x989680 ;  /* 0x009896800000895d */ /* 0x002fea0003900000 */
[----:B------:R-:W1:Y:S02]  /*19b80*/  @!P0 SYNCS.PHASECHK.TRANS64 P0, [R6+URZ+0x38880], R20 ;  /* 0x03888014060085a7 */ /* 0x000e64000800007f */
[----:B-1----:R-:W-:Y:S05]  /*19b90*/  @!P0 BRA `(.L_x_2858) ;  /* 0xfffffffc00f08947 */ /* 0x002fea000383ffff */
[----:B------:R-:W-:Y:S05]  /*19ba0*/  BRA `(.L_x_2936) ;  /* 0xffffffa400b47947 */ /* 0x000fea000383ffff */
.L_x_2859:
        /* <DEDUP_REMOVED lines=8> */
.L_x_2938:
[----:B------:R-:W-:Y:S05]  /*19c30*/  BSYNC B0 ;  /* 0x0000000000007941 */ /* 0x000fea0003800000 */
.L_x_2937:
[----:B------:R-:W-:Y:S01]  /*19c40*/  IMAD.MOV.U32 R13, RZ, RZ, R7 ;  /* 0x000000ffff0d7224 */ /* 0x000fe200078e0007 */
[----:B------:R-:W0:Y:S01]  /*19c50*/  LDC R34, c[0x0][0x2f4] ;  /* 0x0000bd00ff227b82 */ /* 0x000e220000000800 */
[----:B------:R-:W-:Y:S01]  /*19c60*/  IMAD.MOV.U32 R12, RZ, RZ, RZ ;  /* 0x000000ffff0c7224 */ /* 0x000fe200078e00ff */
[----:B------:R-:W-:Y:S01]  /*19c70*/  LOP3.LUT R21, R27, 0x80, RZ, 0xfc, !PT ;  /* 0x000000801b157812 */ /* 0x000fe200078efcff */
[----:B------:R-:W-:Y:S01]  /*19c80*/  IMAD.MOV.U32 R11, RZ, RZ, 0x181f ;  /* 0x0000181fff0b7424 */ /* 0x000fe200078e00ff */
[----:B------:R-:W-:Y:S01]  /*19c90*/  ISETP.GE.AND P3, PT, R18, 0x11, PT ;  /* 0x000000111200780c */ /* 0x000fe20003f66270 */
        /* <DEDUP_REMOVED lines=8> */
.L_x_2939:
[----:B------:R-:W-:Y:S02]  /*19d20*/  ISETP.GE.AND P4, PT, R18, 0x41, PT ;  /* 0x000000411200780c */ /* 0x000fe40003f86270 */
[----:B------:R-:W-:Y:S02]  /*19d30*/  @P3 LOP3.LUT R22, R22, 0x20, RZ, 0xfc, !PT ;  /* 0x0000002016163812 */ /* 0x000fe400078efcff */
[----:B------:R-:W-:Y:S02]  /*19d40*/  ISETP.GE.AND P3, PT, R18, 0x51, PT ;  /* 0x000000511200780c */ /* 0x000fe40003f66270 */
        /* <DEDUP_REMOVED lines=9> */
.L_x_2940:
        /* <DEDUP_REMOVED lines=14> */
.L_x_2941:
[----:B------:R-:W-:Y:S02]  /*19ec0*/  IMAD.MOV.U32 R13, RZ, RZ, R8 ;  /* 0x000000ffff0d7224 */ /* 0x000fe400078e0008 */
[----:B------:R-:W-:Y:S02]  /*19ed0*/  IMAD.MOV.U32 R12, RZ, RZ, 0x2 ;  /* 0x00000002ff0c7424 */ /* 0x000fe400078e00ff */
[----:B------:R-:W-:-:S07]  /*19ee0*/  IMAD.MOV.U32 R2, RZ, RZ, R14 ;  /* 0x000000ffff027224 */ /* 0x000fce00078e000e */
[----:B------:R-:W-:Y:S05]  /*19ef0*/  WARPSYNC.COLLECTIVE R15, `(.L_x_2942) ;  /* 0x000000000f087348 */ /* 0x000fea0003c00000 */
[----:B------:R0:W1:Y:S02]  /*19f00*/  SHFL.IDX P6, R14, R13, R12, R11 ;  /* 0x0000000c0d0e7389 */ /* 0x00006400000c000b */
[----:B01----:R-:W-:Y:S01]  /*19f10*/  ENDCOLLECTIVE ;  /* 0x000000000000791b */ /* 0x003fe20003800000 */
.L_x_2942:
        /* <DEDUP_REMOVED lines=14> */
.L_x_2943:
[----:B------:R-:W-:Y:S02]  /*1a000*/  IMAD.MOV.U32 R13, RZ, RZ, R8 ;  /* 0x000000ffff0d7224 */ /* 0x000fe400078e0008 */
[----:B------:R-:W-:Y:S02]  /*1a010*/  IMAD.MOV.U32 R12, RZ, RZ, 0x3 ;  /* 0x00000003ff0c7424 */ /* 0x000fe400078e00ff */
[----:B------:R-:W-:-:S07]  /*1a020*/  IMAD.MOV.U32 R2, RZ, RZ, R14 ;  /* 0x000000ffff027224 */ /* 0x000fce00078e000e */
[----:B------:R-:W-:Y:S05]  /*1a030*/  WARPSYNC.COLLECTIVE R15, `(.L_x_2944) ;  /* 0x000000000f087348 */ /* 0x000fea0003c00000 */
[----:B------:R0:W1:Y:S02]  /*1a040*/  SHFL.IDX P6, R14, R13, R12, R11 ;  /* 0x0000000c0d0e7389 */ /* 0x00006400000c000b */
[----:B01----:R-:W-:Y:S01]  /*1a050*/  ENDCOLLECTIVE ;  /* 0x000000000000791b */ /* 0x003fe20003800000 */
.L_x_2944:
        /* <DEDUP_REMOVED lines=14> */
.L_x_2945:
[----:B------:R-:W-:Y:S02]  /*1a140*/  IMAD.MOV.U32 R13, RZ, RZ, R8 ;  /* 0x000000ffff0d7224 */ /* 0x000fe400078e0008 */
[----:B------:R-:W-:Y:S02]  /*1a150*/  IMAD.MOV.U32 R12, RZ, RZ, 0x4 ;  /* 0x00000004ff0c7424 */ /* 0x000fe400078e00ff */
[----:B------:R-:W-:-:S07]  /*1a160*/  IMAD.MOV.U32 R2, RZ, RZ, R14 ;  /* 0x000000ffff027224 */ /* 0x000fce00078e000e */
[----:B------:R-:W-:Y:S05]  /*1a170*/  WARPSYNC.COLLECTIVE R15, `(.L_x_2946) ;  /* 0x000000000f087348 */ /* 0x000fea0003c00000 */
[----:B------:R0:W1:Y:S02]  /*1a180*/  SHFL.IDX P6, R14, R13, R12, R11 ;  /* 0x0000000c0d0e7389 */ /* 0x00006400000c000b */
[----:B01----:R-:W-:Y:S01]  /*1a190*/  ENDCOLLECTIVE ;  /* 0x000000000000791b */ /* 0x003fe20003800000 */
.L_x_2946:
        /* <DEDUP_REMOVED lines=14> */
.L_x_2947:
[----:B------:R-:W-:Y:S02]  /*1a280*/  IMAD.MOV.U32 R13, RZ, RZ, R8 ;  /* 0x000000ffff0d7224 */ /* 0x000fe400078e0008 */
[----:B------:R-:W-:Y:S02]  /*1a290*/  IMAD.MOV.U32 R12, RZ, RZ, 0x5 ;  /* 0x00000005ff0c7424 */ /* 0x000fe400078e00ff */
[----:B------:R-:W-:-:S07]  /*1a2a0*/  IMAD.MOV.U32 R2, RZ, RZ, R14 ;  /* 0x000000ffff027224 */ /* 0x000fce00078e000e */
[----:B------:R-:W-:Y:S05]  /*1a2b0*/  WARPSYNC.COLLECTIVE R15, `(.L_x_2948) ;  /* 0x000000000f087348 */ /* 0x000fea0003c00000 */
[----:B------:R0:W1:Y:S02]  /*1a2c0*/  SHFL.IDX P6, R14, R13, R12, R11 ;  /* 0x0000000c0d0e7389 */ /* 0x00006400000c000b */
[----:B01----:R-:W-:Y:S01]  /*1a2d0*/  ENDCOLLECTIVE ;  /* 0x000000000000791b */ /* 0x003fe20003800000 */
.L_x_2948:
        /* <DEDUP_REMOVED lines=14> */
.L_x_2949:
[----:B------:R-:W-:Y:S02]  /*1a3c0*/  IMAD.MOV.U32 R13, RZ, RZ, R8 ;  /* 0x000000ffff0d7224 */ /* 0x000fe400078e0008 */
[----:B------:R-:W-:Y:S02]  /*1a3d0*/  IMAD.MOV.U32 R12, RZ, RZ, 0x6 ;  /* 0x00000006ff0c7424 */ /* 0x000fe400078e00ff */
[----:B------:R-:W-:-:S07]  /*1a3e0*/  IMAD.MOV.U32 R2, RZ, RZ, R14 ;  /* 0x000000ffff027224 */ /* 0x000fce00078e000e */
[----:B------:R-:W-:Y:S05]  /*1a3f0*/  WARPSYNC.COLLECTIVE R15, `(.L_x_2950) ;  /* 0x000000000f087348 */ /* 0x000fea0003c00000 */
[----:B------:R0:W1:Y:S02]  /*1a400*/  SHFL.IDX P6, R14, R13, R12, R11 ;  /* 0x0000000c0d0e7389 */ /* 0x00006400000c000b */
[----:B01----:R-:W-:Y:S01]  /*1a410*/  ENDCOLLECTIVE ;  /* 0x000000000000791b */ /* 0x003fe20003800000 */
.L_x_2950:
        /* <DEDUP_REMOVED lines=14> */
.L_x_2951:
[----:B------:R-:W-:Y:S02]  /*1a500*/  IMAD.MOV.U32 R13, RZ, RZ, R8 ;  /* 0x000000ffff0d7224 */ /* 0x000fe400078e0008 */
[----:B------:R-:W-:Y:S02]  /*1a510*/  IMAD.MOV.U32 R12, RZ, RZ, 0x7 ;  /* 0x00000007ff0c7424 */ /* 0x000fe400078e00ff */
[----:B------:R-:W-:-:S07]  /*1a520*/  IMAD.MOV.U32 R2, RZ, RZ, R14 ;  /* 0x000000ffff027224 */ /* 0x000fce00078e000e */
[----:B------:R-:W-:Y:S05]  /*1a530*/  WARPSYNC.COLLECTIVE R15, `(.L_x_2952) ;  /* 0x000000000f087348 */ /* 0x000fea0003c00000 */
[----:B------:R0:W1:Y:S02]  /*1a540*/  SHFL.IDX P6, R14, R13, R12, R11 ;  /* 0x0000000c0d0e7389 */ /* 0x00006400000c000b */
[----:B01----:R-:W-:Y:S01]  /*1a550*/  ENDCOLLECTIVE ;  /* 0x000000000000791b */ /* 0x003fe20003800000 */
.L_x_2952:
        /* <DEDUP_REMOVED lines=13> */
.L_x_2953:
        /* <DEDUP_REMOVED lines=12> */
.L_x_2864:
[----:B--2---:R2:W3:Y:S02]  /*1a6f0*/  SYNCS.PHASECHK.TRANS64.TRYWAIT P0, [R6+URZ+0x38840], R20 ;  /* 0x03884014060075a7 */ /* 0x0044e4000800017f */
[----:B---3--:R-:W-:Y:S05]  /*1a700*/  @!P0 NANOSLEEP.SYNCS 0x989680 ;  /* 0x009896800000895d */ /* 0x008fea0003900000 */
[----:B------:R-:W3:Y:S02]  /*1a710*/  @!P0 SYNCS.PHASECHK.TRANS64 P0, [R6+URZ+0x38840], R20 ;  /* 0x03884014060085a7 */ /* 0x000ee4000800007f */
[----:B---3--:R-:W-:Y:S05]  /*1a720*/  @!P0 BRA `(.L_x_2864) ;  /* 0xfffffffc00f08947 */ /* 0x008fea000383ffff */
[----:B------:R-:W-:Y:S05]  /*1a730*/  BRA `(.L_x_2955) ;  /* 0xffffffa000d87947 */ /* 0x000fea000383ffff */
.L_x_2865:
        /* <DEDUP_REMOVED lines=8> */
.L_x_2957:
[----:B------:R-:W-:Y:S05]  /*1a7c0*/  BSYNC B0 ;  /* 0x0000000000007941 */ /* 0x000fea0003800000 */
.L_x_2956:
        /* <DEDUP_REMOVED lines=8> */
.L_x_2958:
        /* <DEDUP_REMOVED lines=18> */
.L_x_2959:
[----:B------:R-:W-:Y:S02]  /*1a970*/  IMAD.MOV.U32 R13, RZ, RZ, R4 ;  /* 0x000000ffff0d7224 */ /* 0x000fe400078e0004 */
[----:B------:R-:W-:-:S07]  /*1a980*/  IMAD.MOV.U32 R2, RZ, RZ, R14 ;  /* 0x000000ffff027224 */ /* 0x000fce00078e000e */
[----:B------:R-:W-:Y:S05]  /*1a990*/  WARPSYNC.COLLECTIVE R15, `(.L_x_2960) ;  /* 0x000000000f087348 */ /* 0x000fea0003c00000 */
[----:B------:R0:W1:Y:S02]  /*1a9a0*/  SHFL.IDX P6, R14, R13, R12, R11 ;  /* 0x0000000c0d0e7389 */ /* 0x00006400000c000b */
[----:B01----:R-:W-:Y:S01]  /*1a9b0*/  ENDCOLLECTIVE ;  /* 0x000000000000791b */ /* 0x003fe20003800000 */
.L_x_2960:
        /* <DEDUP_REMOVED lines=18> */
.L_x_2961:
[----:B------:R-:W-:Y:S02]  /*1aae0*/  IMAD.MOV.U32 R13, RZ, RZ, R4 ;  /* 0x000000ffff0d7224 */ /* 0x000fe400078e0004 */
[----:B------:R-:W-:-:S07]  /*1aaf0*/  IMAD.MOV.U32 R2, RZ, RZ, R14 ;  /* 0x000000ffff027224 */ /* 0x000fce00078e000e */
[----:B------:R-:W-:Y:S05]  /*1ab00*/  WARPSYNC.COLLECTIVE R15, `(.L_x_2962) ;  /* 0x000000000f087348 */ /* 0x000fea0003c00000 */
[----:B------:R0:W1:Y:S02]  /*1ab10*/  SHFL.IDX P6, R14, R13, R12, R11 ;  /* 0x0000000c0d0e7389 */ /* 0x00006400000c000b */
[----:B01----:R-:W-:Y:S01]  /*1ab20*/  ENDCOLLECTIVE ;  /* 0x000000000000791b */ /* 0x003fe20003800000 */
.L_x_2962:
        /* <DEDUP_REMOVED lines=18> */
.L_x_2963:
[----:B------:R-:W-:Y:S02]  /*1ac50*/  IMAD.MOV.U32 R13, RZ, RZ, R4 ;  /* 0x000000ffff0d7224 */ /* 0x000fe400078e0004 */
[----:B------:R-:W-:-:S07]  /*1ac60*/  IMAD.MOV.U32 R2, RZ, RZ, R14 ;  /* 0x000000ffff027224 */ /* 0x000fce00078e000e */
[----:B------:R-:W-:Y:S05]  /*1ac70*/  WARPSYNC.COLLECTIVE R15, `(.L_x_2964) ;  /* 0x000000000f087348 */ /* 0x000fea0003c00000 */
[----:B------:R0:W1:Y:S02]  /*1ac80*/  SHFL.IDX P6, R14, R13, R12, R11 ;  /* 0x0000000c0d0e7389 */ /* 0x00006400000c000b */
[----:B01----:R-:W-:Y:S01]  /*1ac90*/  ENDCOLLECTIVE ;  /* 0x000000000000791b */ /* 0x003fe20003800000 */
.L_x_2964:
        /* <DEDUP_REMOVED lines=16> */
.L_x_2965:
        /* <DEDUP_REMOVED lines=10> */
.L_x_2966:
[----:B------:R-:W-:Y:S02]  /*1ae40*/  IMAD.MOV.U32 R13, RZ, RZ, R0 ;  /* 0x000000ffff0d7224 */ /* 0x000fe400078e0000 */
[----:B------:R-:W-:Y:S02]  /*1ae50*/  IMAD.MOV.U32 R12, RZ, RZ, 0x5 ;  /* 0x00000005ff0c7424 */ /* 0x000fe400078e00ff */
[----:B------:R-:W-:-:S07]  /*1ae60*/  IMAD.MOV.U32 R3, RZ, RZ, R14 ;  /* 0x000000ffff037224 */ /* 0x000fce00078e000e */
[----:B------:R-:W-:Y:S05]  /*1ae70*/  WARPSYNC.COLLECTIVE R15, `(.L_x_2967) ;  /* 0x000000000f087348 */ /* 0x000fea0003c00000 */
[----:B------:R0:W1:Y:S02]  /*1ae80*/  SHFL.IDX P6, R14, R13, R12, R11 ;  /* 0x0000000c0d0e7389 */ /* 0x00006400000c000b */
[----:B01----:R-:W-:Y:S01]  /*1ae90*/  ENDCOLLECTIVE ;  /* 0x000000000000791b */ /* 0x003fe20003800000 */
.L_x_2967:
        /* <DEDUP_REMOVED lines=15> */
.L_x_2968:
[----:B------:R-:W-:Y:S02]  /*1af90*/  IMAD.MOV.U32 R13, RZ, RZ, R0 ;  /* 0x000000ffff0d7224 */ /* 0x000fe400078e0000 */
[----:B------:R-:W-:Y:S02]  /*1afa0*/  IMAD.MOV.U32 R12, RZ, RZ, 0x6 ;  /* 0x00000006ff0c7424 */ /* 0x000fe400078e00ff */
[----:B------:R-:W-:-:S07]  /*1afb0*/  IMAD.MOV.U32 R3, RZ, RZ, R14 ;  /* 0x000000ffff037224 */ /* 0x000fce00078e000e */
[----:B------:R-:W-:Y:S05]  /*1afc0*/  WARPSYNC.COLLECTIVE R15, `(.L_x_2969) ;  /* 0x000000000f087348 */ /* 0x000fea0003c00000 */
[----:B------:R0:W1:Y:S02]  /*1afd0*/  SHFL.IDX P6, R14, R13, R12, R11 ;  /* 0x0000000c0d0e7389 */ /* 0x00006400000c000b */
[----:B01----:R-:W-:Y:S01]  /*1afe0*/  ENDCOLLECTIVE ;  /* 0x000000000000791b */ /* 0x003fe20003800000 */
.L_x_2969:
        /* <DEDUP_REMOVED lines=15> */
.L_x_2970:
[----:B------:R-:W-:Y:S02]  /*1b0e0*/  IMAD.MOV.U32 R13, RZ, RZ, R0 ;  /* 0x000000ffff0d7224 */ /* 0x000fe400078e0000 */
[----:B------:R-:W-:Y:S02]  /*1b0f0*/  IMAD.MOV.U32 R12, RZ, RZ, 0x7 ;  /* 0x00000007ff0c7424 */ /* 0x000fe400078e00ff */
[----:B------:R-:W-:-:S07]  /*1b100*/  IMAD.MOV.U32 R3, RZ, RZ, R14 ;  /* 0x000000ffff037224 */ /* 0x000fce00078e000e */
[----:B------:R-:W-:Y:S05]  /*1b110*/  WARPSYNC.COLLECTIVE R15, `(.L_x_2971) ;  /* 0x000000000f087348 */ /* 0x000fea0003c00000 */
[----:B------:R0:W1:Y:S02]  /*1b120*/  SHFL.IDX P6, R14, R13, R12, R11 ;  /* 0x0000000c0d0e7389 */ /* 0x00006400000c000b */
[----:B01----:R-:W-:Y:S01]  /*1b130*/  ENDCOLLECTIVE ;  /* 0x000000000000791b */ /* 0x003fe20003800000 */
.L_x_2971:
        /* <DEDUP_REMOVED lines=10> */
.L_x_2972:
[----:B------:R-:W-:Y:S01]  /*1b1e0*/  @!PT LDS RZ, [RZ] ;  /* 0x00000000fffff984 */ /* 0x000fe20000000800 */
[----:B------:R-:W-:Y:S01]  /*1b1f0*/  @!PT LDS RZ, [RZ] ;  /* 0x00000000fffff984 */ /* 0x000fe20000000800 */
[----:B------:R-:W-:Y:S01]  /*1b200*/  @!PT LDS RZ, [RZ] ;  /* 0x00000000fffff984 */ /* 0x000fe20000000800 */
[----:B------:R0:W-:Y:S04]  /*1b210*/  @P2 LDGSTS.E.BYPASS.LTC128B.128 [R5+0x2b400], desc[UR54][R2.64], !P5 ;  /* 0x2b40000002052fae */ /* 0x0001e8000e901d76 */
[----:B------:R0:W-:Y:S01]  /*1b220*/  @P2 LDGSTS.E.BYPASS.LTC128B.128 [R5+0x2f400], desc[UR54][R2.64+0x80], !P1 ;  /* 0x2f40008002052fae */ /* 0x0001e2000c901d76 */
[----:B------:R-:W-:Y:S01]  /*1b230*/  IMAD.MOV.U32 R4, RZ, RZ, R14 ;  /* 0x000000ffff047224 */ /* 0x000fe200078e000e */
[----:B------:R-:W-:Y:S06]  /*1b240*/  BRA `(.L_x_2973) ;  /* 0xffffff9c00a87947 */ /* 0x000fec000383ffff */
.L_x_2870:
[----:B------:R-:W-:Y:S02]  /*1b250*/  IMAD.MOV.U32 R13, RZ, RZ, R4 ;  /* 0x000000ffff0d7224 */ /* 0x000fe400078e0004 */
[----:B------:R-:W-:Y:S02]  /*1b260*/  IMAD.MOV.U32 R12, RZ, RZ, RZ ;  /* 0x000000ffff0c7224 */ /* 0x000fe400078e00ff */
[----:B------:R-:W-:Y:S02]  /*1b270*/  IMAD.MOV.U32 R11, RZ, RZ, 0x181f ;  /* 0x0000181fff0b7424 */ /* 0x000fe400078e00ff */
[----:B------:R-:W-:Y:S02]  /*1b280*/  IMAD.MOV.U32 R15, RZ, RZ, -0x1 ;  /* 0xffffffffff0f7424 */ /* 0x000fe400078e00ff */
[----:B------:R-:W-:Y:S02]  /*1b290*/  IMAD R19, R19, R5, RZ ;  /* 0x0000000513137224 */ /* 0x000fe400078e02ff */
[----:B------:R-:W-:-:S07]  /*1b2a0*/  IMAD R33, R33, 0x80, R8 ;  /* 0x0000008021217824 */ /* 0x000fce00078e0208 */
[----:B-----5:R-:W-:Y:S05]  /*1b2b0*/  WARPSYNC.COLLECTIVE R15, `(.L_x_2974) ;  /* 0x000000000f087348 */ /* 0x020fea0003c00000 */
[----:B------:R0:W1:Y:S02]  /*1b2c0*/  SHFL.IDX P6, R14, R13, R12, R11 ;  /* 0x0000000c0d0e7389 */ /* 0x00006400000c000b */
[----:B01---5:R-:W-:Y:S01]  /*1b2d0*/  ENDCOLLECTIVE ;  /* 0x000000000000791b */ /* 0x023fe20003800000 */
.L_x_2974:
[C---:B------:R-:W-:Y:S01]  /*1b2e0*/  VIADD R6, R33.reuse, 0x10 ;  /* 0x0000001021067836 */ /* 0x040fe20000000000 */
[----:B------:R-:W-:Y:S01]  /*1b2f0*/  ISETP.GE.AND P2, PT, R33, R19, PT ;  /* 0x000000132100720c */ /* 0x000fe20003f46270 */
[----:B------:R-:W-:Y:S02]  /*1b300*/  IMAD.MOV.U32 R13, RZ, RZ, R0 ;  /* 0x000000ffff0d7224 */ /* 0x000fe400078e0000 */
[----:B------:R-:W-:-:S10]  /*1b310*/  IMAD.MOV.U32 R2, RZ, RZ, R14 ;  /* 0x000000ffff027224 */ /* 0x000fd400078e000e */
[----:B------:R-:W-:Y:S05]  /*1b320*/  WARPSYNC.COLLECTIVE R15, `(.L_x_2975) ;  /* 0x000000000f087348 */ /* 0x000fea0003c00000 */
[----:B------:R0:W1:Y:S02]  /*1b330*/  SHFL.IDX P6, R14, R13, R12, R11 ;  /* 0x0000000c0d0e7389 */ /* 0x00006400000c000b */
[----:B01----:R-:W-:Y:S01]  /*1b340*/  ENDCOLLECTIVE ;  /* 0x000000000000791b */ /* 0x003fe20003800000 */
.L_x_2975:
[----:B------:R-:W-:Y:S02]  /*1b350*/  IMAD.MOV.U32 R13, RZ, RZ, R4 ;  /* 0x000000ffff0d7224 */ /* 0x000fe400078e0004 */
[----:B------:R-:W-:Y:S02]  /*1b360*/  IMAD.MOV.U32 R12, RZ, RZ, 0x1 ;  /* 0x00000001ff0c7424 */ /* 0x000fe400078e00ff */
[----:B------:R-:W-:-:S07]  /*1b370*/  IMAD.MOV.U32 R3, RZ, RZ, R14 ;  /* 0x000000ffff037224 */ /* 0x000fce00078e000e */
[----:B------:R-:W-:Y:S05]  /*1b380*/  WARPSYNC.COLLECTIVE R15, `(.L_x_2976) ;  /* 0x000000000f087348 */ /* 0x000fea0003c00000 */
[----:B------:R0:W1:Y:S02]  /*1b390*/  SHFL.IDX P6, R14, R13, R12, R11 ;  /* 0x0000000c0d0e7389 */ /* 0x00006400000c000b */
[----:B01----:R-:W-:Y:S01]  /*1b3a0*/  ENDCOLLECTIVE ;  /* 0x000000000000791b */ /* 0x003fe20003800000 */
.L_x_2976:
        /* <DEDUP_REMOVED lines=17> */
.L_x_2977:
[----:B------:R-:W-:Y:S02]  /*1b4c0*/  IMAD.MOV.U32 R13, RZ, RZ, R4 ;  /* 0x000000ffff0d7224 */ /* 0x000fe400078e0004 */
[----:B------:R-:W-:Y:S02]  /*1b4d0*/  IMAD.MOV.U32 R12, RZ, RZ, 0x2 ;  /* 0x00000002ff0c7424 */ /* 0x000fe400078e00ff */
[----:B------:R-:W-:-:S07]  /*1b4e0*/  IMAD.MOV.U32 R3, RZ, RZ, R14 ;  /* 0x000000ffff037224 */ /* 0x000fce00078e000e */
[----:B------:R-:W-:Y:S05]  /*1b4f0*/  WARPSYNC.COLLECTIVE R15, `(.L_x_2978) ;  /* 0x000000000f087348 */ /* 0x000fea0003c00000 */
[----:B------:R0:W1:Y:S02]  /*1b500*/  SHFL.IDX P6, R14, R13, R12, R11 ;  /* 0x0000000c0d0e7389 */ /* 0x00006400000c000b */
[----:B01----:R-:W-:Y:S01]  /*1b510*/  ENDCOLLECTIVE ;  /* 0x000000000000791b */ /* 0x003fe20003800000 */
.L_x_2978:
        /* <DEDUP_REMOVED lines=17> */
.L_x_2979:
[----:B------:R-:W-:Y:S02]  /*1b630*/  IMAD.MOV.U32 R13, RZ, RZ, R4 ;  /* 0x000000ffff0d7224 */ /* 0x000fe400078e0004 */
[----:B------:R-:W-:Y:S02]  /*1b640*/  IMAD.MOV.U32 R12, RZ, RZ, 0x3 ;  /* 0x00000003ff0c7424 */ /* 0x000fe400078e00ff */
[----:B------:R-:W-:-:S07]  /*1b650*/  IMAD.MOV.U32 R3, RZ, RZ, R14 ;  /* 0x000000ffff037224 */ /* 0x000fce00078e000e */
[----:B------:R-:W-:Y:S05]  /*1b660*/  WARPSYNC.COLLECTIVE R15, `(.L_x_2980) ;  /* 0x000000000f087348 */ /* 0x000fea0003c00000 */
[----:B------:R0:W1:Y:S02]  /*1b670*/  SHFL.IDX P6, R14, R13, R12, R11 ;  /* 0x0000000c0d0e7389 */ /* 0x00006400000c000b */
[----:B01----:R-:W-:Y:S01]  /*1b680*/  ENDCOLLECTIVE ;  /* 0x000000000000791b */ /* 0x003fe20003800000 */
.L_x_2980:
        /* <DEDUP_REMOVED lines=17> */
.L_x_2981:
[----:B------:R-:W-:Y:S02]  /*1b7a0*/  IMAD.MOV.U32 R13, RZ, RZ, R4 ;  /* 0x000000ffff0d7224 */ /* 0x000fe400078e0004 */
[----:B------:R-:W-:Y:S02]  /*1b7b0*/  IMAD.MOV.U32 R12, RZ, RZ, 0x4 ;  /* 0x00000004ff0c7424 */ /* 0x000fe400078e00ff */
[----:B------:R-:W-:-:S07]  /*1b7c0*/  IMAD.MOV.U32 R3, RZ, RZ, R14 ;  /* 0x000000ffff037224 */ /* 0x000fce00078e000e */
[----:B------:R-:W-:Y:S05]  /*1b7d0*/  WARPSYNC.COLLECTIVE R15, `(.L_x_2982) ;  /* 0x000000000f087348 */ /* 0x000fea0003c00000 */
[----:B------:R0:W1:Y:S02]  /*1b7e0*/  SHFL.IDX P6, R14, R13, R12, R11 ;  /* 0x0000000c0d0e7389 */ /* 0x00006400000c000b */
[----:B01----:R-:W-:Y:S01]  /*1b7f0*/  ENDCOLLECTIVE ;  /* 0x000000000000791b */ /* 0x003fe20003800000 */
.L_x_2982:
        /* <DEDUP_REMOVED lines=17> */
.L_x_2983:
[----:B------:R-:W-:Y:S02]  /*1b910*/  IMAD.MOV.U32 R13, RZ, RZ, R4 ;  /* 0x000000ffff0d7224 */ /* 0x000fe400078e0004 */
[----:B------:R-:W-:Y:S02]  /*1b920*/  IMAD.MOV.U32 R12, RZ, RZ, 0x5 ;  /* 0x00000005ff0c7424 */ /* 0x000fe400078e00ff */
[----:B------:R-:W-:-:S07]  /*1b930*/  IMAD.MOV.U32 R3, RZ, RZ, R14 ;  /* 0x000000ffff037224 */ /* 0x000fce00078e000e */
[----:B------:R-:W-:Y:S05]  /*1b940*/  WARPSYNC.COLLECTIVE R15, `(.L_x_2984) ;  /* 0x000000000f087348 */ /* 0x000fea0003c00000 */
[----:B------:R0:W1:Y:S02]  /*1b950*/  SHFL.IDX P6, R14, R13, R12, R11 ;  /* 0x0000000c0d0e7389 */ /* 0x00006400000c000b */
[----:B01----:R-:W-:Y:S01]  /*1b960*/  ENDCOLLECTIVE ;  /* 0x000000000000791b */ /* 0x003fe20003800000 */
.L_x_2984:
        /* <DEDUP_REMOVED lines=17> */
.L_x_2985:
[----:B------:R-:W-:Y:S02]  /*1ba80*/  IMAD.MOV.U32 R13, RZ, RZ, R4 ;  /* 0x000000ffff0d7224 */ /* 0x000fe400078e0004 */
[----:B------:R-:W-:Y:S02]  /*1ba90*/  IMAD.MOV.U32 R12, RZ, RZ, 0x6 ;  /* 0x00000006ff0c7424 */ /* 0x000fe400078e00ff */
[----:B------:R-:W-:-:S07]  /*1baa0*/  IMAD.MOV.U32 R3, RZ, RZ, R14 ;  /* 0x000000ffff037224 */ /* 0x000fce00078e000e */
[----:B------:R-:W-:Y:S05]  /*1bab0*/  WARPSYNC.COLLECTIVE R15, `(.L_x_2986) ;  /* 0x000000000f087348 */ /* 0x000fea0003c00000 */
[----:B------:R0:W1:Y:S02]  /*1bac0*/  SHFL.IDX P6, R14, R13, R12, R11 ;  /* 0x0000000c0d0e7389 */ /* 0x00006400000c000b */
[----:B01----:R-:W-:Y:S01]  /*1bad0*/  ENDCOLLECTIVE ;  /* 0x000000000000791b */ /* 0x003fe20003800000 */
.L_x_2986:
        /* <DEDUP_REMOVED lines=16> */
.L_x_2987:
[----:B------:R-:W-:Y:S02]  /*1bbe0*/  IMAD.MOV.U32 R13, RZ, RZ, R4 ;  /* 0x000000ffff0d7224 */ /* 0x000fe400078e0004 */
[----:B------:R-:W-:Y:S02]  /*1bbf0*/  IMAD.MOV.U32 R12, RZ, RZ, 0x7 ;  /* 0x00000007ff0c7424 */ /* 0x000fe400078e00ff */
[----:B------:R-:W-:-:S07]  /*1bc00*/  IMAD.MOV.U32 R3, RZ, RZ, R14 ;  /* 0x000000ffff037224 */ /* 0x000fce00078e000e */
[----:B------:R-:W-:Y:S05]  /*1bc10*/  WARPSYNC.COLLECTIVE R15, `(.L_x_2988) ;  /* 0x000000000f087348 */ /* 0x000fea0003c00000 */
[----:B------:R0:W1:Y:S02]  /*1bc20*/  SHFL.IDX P6, R14, R13, R12, R11 ;  /* 0x0000000c0d0e7389 */ /* 0x00006400000c000b */
[----:B01----:R-:W-:Y:S01]  /*1bc30*/  ENDCOLLECTIVE ;  /* 0x000000000000791b */ /* 0x003fe20003800000 */
.L_x_2988:
        /* <DEDUP_REMOVED lines=15> */
.L_x_2989:
[----:B------:R-:W-:Y:S05]  /*1bd30*/  BRA `(.L_x_2990) ;  /* 0xffffff9c00e07947 */ /* 0x000fea000383ffff */
.L_x_2875:
[----:B0-----:R0:W1:Y:S02]  /*1bd40*/  SYNCS.PHASECHK.TRANS64.TRYWAIT P1, [R17+URZ+0x38820], R0 ;  /* 0x03882000110075a7 */ /* 0x001064000802017f */
[----:B-1----:R-:W-:Y:S05]  /*1bd50*/  @!P1 NANOSLEEP.SYNCS 0x989680 ;  /* 0x009896800000995d */ /* 0x002fea0003900000 */
[----:B------:R-:W1:Y:S02]  /*1bd60*/  @!P1 SYNCS.PHASECHK.TRANS64 P1, [R17+URZ+0x38820], R0 ;  /* 0x03882000110095a7 */ /* 0x000e64000802007f */
[----:B-1----:R-:W-:Y:S05]  /*1bd70*/  @!P1 BRA `(.L_x_2875) ;  /* 0xfffffffc00f09947 */ /* 0x002fea000383ffff */
[----:B------:R-:W-:Y:S05]  /*1bd80*/  BRA `(.L_x_2991) ;  /* 0xffffffa000587947 */ /* 0x000fea000383ffff */
.L_x_2879:
[----:B0-----:R0:W1:Y:S02]  /*1bd90*/  SYNCS.PHASECHK.TRANS64.TRYWAIT P0, [R0+URZ+0x38880], R20 ;  /* 0x03888014000075a7 */ /* 0x001064000800017f */
[----:B-1----:R-:W-:Y:S05]  /*1bda0*/  @!P0 NANOSLEEP.SYNCS 0x989680 ;  /* 0x009896800000895d */ /* 0x002fea0003900000 */
[----:B------:R-:W1:Y:S02]  /*1bdb0*/  @!P0 SYNCS.PHASECHK.TRANS64 P0, [R0+URZ+0x38880], R20 ;  /* 0x03888014000085a7 */ /* 0x000e64000800007f */
[----:B-1----:R-:W-:Y:S05]  /*1bdc0*/  @!P0 BRA `(.L_x_2879) ;  /* 0xfffffffc00f08947 */ /* 0x002fea000383ffff */
[----:B------:R-:W-:Y:S05]  /*1bdd0*/  BRA `(.L_x_2992) ;  /* 0xffffffa400087947 */ /* 0x000fea000383ffff */
.L_x_2880:
        /* <DEDUP_REMOVED lines=8> */
.L_x_2994:
[----:B------:R-:W-:Y:S05]  /*1be60*/  BSYNC B0 ;  /* 0x0000000000007941 */ /* 0x000fea0003800000 */
.L_x_2993:
        /* <DEDUP_REMOVED lines=9> */
.L_x_2995:
[----:B------:R-:W-:Y:S02]  /*1bf00*/  IMAD.MOV.U32 R13, RZ, RZ, R7 ;  /* 0x000000ffff0d7224 */ /* 0x000fe400078e0007 */
[----:B------:R-:W-:Y:S02]  /*1bf10*/  IMAD.MOV.U32 R12, RZ, RZ, 0x1 ;  /* 0x00000001ff0c7424 */ /* 0x000fe400078e00ff */
[----:B------:R-:W-:-:S07]  /*1bf20*/  IMAD.MOV.U32 R2, RZ, RZ, R14 ;  /* 0x000000ffff027224 */ /* 0x000fce00078e000e */
[----:B------:R-:W-:Y:S05]  /*1bf30*/  WARPSYNC.COLLECTIVE R15, `(.L_x_2996) ;  /* 0x000000000f087348 */ /* 0x000fea0003c00000 */
[----:B------:R0:W1:Y:S02]  /*1bf40*/  SHFL.IDX P6, R14, R13, R12, R11 ;  /* 0x0000000c0d0e7389 */ /* 0x00006400000c000b */
[----:B01----:R-:W-:Y:S01]  /*1bf50*/  ENDCOLLECTIVE ;  /* 0x000000000000791b */ /* 0x003fe20003800000 */
.L_x_2996:
        /* <DEDUP_REMOVED lines=12> */
.L_x_2997:
[----:B------:R-:W-:Y:S02]  /*1c020*/  IMAD.MOV.U32 R13, RZ, RZ, R7 ;  /* 0x000000ffff0d7224 */ /* 0x000fe400078e0007 */
[----:B------:R-:W-:Y:S02]  /*1c030*/  IMAD.MOV.U32 R12, RZ, RZ, 0x2 ;  /* 0x00000002ff0c7424 */ /* 0x000fe400078e00ff */
[----:B------:R-:W-:-:S07]  /*1c040*/  IMAD.MOV.U32 R2, RZ, RZ, R14 ;  /* 0x000000ffff027224 */ /* 0x000fce00078e000e */
[----:B------:R-:W-:Y:S05]  /*1c050*/  WARPSYNC.COLLECTIVE R15, `(.L_x_2998) ;  /* 0x000000000f087348 */ /* 0x000fea0003c00000 */
[----:B------:R0:W1:Y:S02]  /*1c060*/  SHFL.IDX P6, R14, R13, R12, R11 ;  /* 0x0000000c0d0e7389 */ /* 0x00006400000c000b */
[----:B01----:R-:W-:Y:S01]  /*1c070*/  ENDCOLLECTIVE ;  /* 0x000000000000791b */ /* 0x003fe20003800000 */
.L_x_2998:
        /* <DEDUP_REMOVED lines=12> */
.L_x_2999:
[----:B------:R-:W-:Y:S02]  /*1c140*/  IMAD.MOV.U32 R13, RZ, RZ, R7 ;  /* 0x000000ffff0d7224 */ /* 0x000fe400078e0007 */
[----:B------:R-:W-:Y:S02]  /*1c150*/  IMAD.MOV.U32 R12, RZ, RZ, 0x3 ;  /* 0x00000003ff0c7424 */ /* 0x000fe400078e00ff */
[----:B------:R-:W-:-:S07]  /*1c160*/  IMAD.MOV.U32 R2, RZ, RZ, R14 ;  /* 0x000000ffff027224 */ /* 0x000fce00078e000e */
[----:B------:R-:W-:Y:S05]  /*1c170*/  WARPSYNC.COLLECTIVE R15, `(.L_x_3000) ;  /* 0x000000000f087348 */ /* 0x000fea0003c00000 */
[----:B------:R0:W1:Y:S02]  /*1c180*/  SHFL.IDX P6, R14, R13, R12, R11 ;  /* 0x0000000c0d0e7389 */ /* 0x00006400000c000b */
[----:B01----:R-:W-:Y:S01]  /*1c190*/  ENDCOLLECTIVE ;  /* 0x000000000000791b */ /* 0x003fe20003800000 */
.L_x_3000:
        /* <DEDUP_REMOVED lines=12> */
.L_x_3001:
[----:B------:R-:W-:Y:S02]  /*1c260*/  IMAD.MOV.U32 R13, RZ, RZ, R7 ;  /* 0x000000ffff0d7224 */ /* 0x000fe400078e0007 */
[----:B------:R-:W-:Y:S02]  /*1c270*/  IMAD.MOV.U32 R12, RZ, RZ, 0x4 ;  /* 0x00000004ff0c7424 */ /* 0x000fe400078e00ff */
[----:B------:R-:W-:-:S07]  /*1c280*/  IMAD.MOV.U32 R2, RZ, RZ, R14 ;  /* 0x000000ffff027224 */ /* 0x000fce00078e000e */
[----:B------:R-:W-:Y:S05]  /*1c290*/  WARPSYNC.COLLECTIVE R15, `(.L_x_3002) ;  /* 0x000000000f087348 */ /* 0x000fea0003c00000 */
[----:B------:R0:W1:Y:S02]  /*1c2a0*/  SHFL.IDX P6, R14, R13, R12, R11 ;  /* 0x0000000c0d0e7389 */ /* 0x00006400000c000b */
[----:B01----:R-:W-:Y:S01]  /*1c2b0*/  ENDCOLLECTIVE ;  /* 0x000000000000791b */ /* 0x003fe20003800000 */
.L_x_3002:
        /* <DEDUP_REMOVED lines=12> */
.L_x_3003:
[----:B------:R-:W-:Y:S02]  /*1c380*/  IMAD.MOV.U32 R13, RZ, RZ, R7 ;  /* 0x000000ffff0d7224 */ /* 0x000fe400078e0007 */
[----:B------:R-:W-:Y:S02]  /*1c390*/  IMAD.MOV.U32 R12, RZ, RZ, 0x5 ;  /* 0x00000005ff0c7424 */ /* 0x000fe400078e00ff */
[----:B------:R-:W-:-:S07]  /*1c3a0*/  IMAD.MOV.U32 R2, RZ, RZ, R14 ;  /* 0x000000ffff027224 */ /* 0x000fce00078e000e */
[----:B------:R-:W-:Y:S05]  /*1c3b0*/  WARPSYNC.COLLECTIVE R15, `(.L_x_3004) ;  /* 0x000000000f087348 */ /* 0x000fea0003c00000 */
[----:B------:R0:W1:Y:S02]  /*1c3c0*/  SHFL.IDX P6, R14, R13, R12, R11 ;  /* 0x0000000c0d0e7389 */ /* 0x00006400000c000b */
[----:B01----:R-:W-:Y:S01]  /*1c3d0*/  ENDCOLLECTIVE ;  /* 0x000000000000791b */ /* 0x003fe20003800000 */
.L_x_3004:
        /* <DEDUP_REMOVED lines=12> */
.L_x_3005:
[----:B------:R-:W-:Y:S02]  /*1c4a0*/  IMAD.MOV.U32 R13, RZ, RZ, R7 ;  /* 0x000000ffff0d7224 */ /* 0x000fe400078e0007 */
[----:B------:R-:W-:Y:S02]  /*1c4b0*/  IMAD.MOV.U32 R12, RZ, RZ, 0x6 ;  /* 0x00000006ff0c7424 */ /* 0x000fe400078e00ff */
[----:B------:R-:W-:-:S07]  /*1c4c0*/  IMAD.MOV.U32 R2, RZ, RZ, R14 ;  /* 0x000000ffff027224 */ /* 0x000fce00078e000e */
[----:B------:R-:W-:Y:S05]  /*1c4d0*/  WARPSYNC.COLLECTIVE R15, `(.L_x_3006) ;  /* 0x000000000f087348 */ /* 0x000fea0003c00000 */
[----:B------:R0:W1:Y:S02]  /*1c4e0*/  SHFL.IDX P6, R14, R13, R12, R11 ;  /* 0x0000000c0d0e7389 */ /* 0x00006400000c000b */
[----:B01----:R-:W-:Y:S01]  /*1c4f0*/  ENDCOLLECTIVE ;  /* 0x000000000000791b */ /* 0x003fe20003800000 */
.L_x_3006:
        /* <DEDUP_REMOVED lines=12> */
.L_x_3007:
[----:B------:R-:W-:Y:S02]  /*1c5c0*/  IMAD.MOV.U32 R13, RZ, RZ, R7 ;  /* 0x000000ffff0d7224 */ /* 0x000fe400078e0007 */
[----:B------:R-:W-:Y:S02]  /*1c5d0*/  IMAD.MOV.U32 R12, RZ, RZ, 0x7 ;  /* 0x00000007ff0c7424 */ /* 0x000fe400078e00ff */
[----:B------:R-:W-:-:S07]  /*1c5e0*/  IMAD.MOV.U32 R2, RZ, RZ, R14 ;  /* 0x000000ffff027224 */ /* 0x000fce00078e000e */
[----:B------:R-:W-:Y:S05]  /*1c5f0*/  WARPSYNC.COLLECTIVE R15, `(.L_x_3008) ;  /* 0x000000000f087348 */ /* 0x000fea0003c00000 */
[----:B------:R0:W1:Y:S02]  /*1c600*/  SHFL.IDX P6, R14, R13, R12, R11 ;  /* 0x0000000c0d0e7389 */ /* 0x00006400000c000b */
[----:B01----:R-:W-:Y:S01]  /*1c610*/  ENDCOLLECTIVE ;  /* 0x000000000000791b */ /* 0x003fe20003800000 */
.L_x_3008:
        /* <DEDUP_REMOVED lines=12> */
.L_x_3009:
[----:B------:R-:W-:Y:S01]  /*1c6e0*/  IMAD.MOV.U32 R2, RZ, RZ, R14 ;  /* 0x000000ffff027224 */ /* 0x000fe200078e000e */
[----:B------:R-:W-:Y:S06]  /*1c6f0*/  BRA `(.L_x_3010) ;  /* 0xffffff9c00dc7947 */ /* 0x000fec000383ffff */
.L_x_2885:
[----:B---3--:R3:W4:Y:S02]  /*1c700*/  SYNCS.PHASECHK.TRANS64.TRYWAIT P0, [R0+URZ+0x38840], R20 ;  /* 0x03884014000075a7 */ /* 0x008724000800017f */
[----:B----4-:R-:W-:Y:S05]  /*1c710*/  @!P0 NANOSLEEP.SYNCS 0x989680 ;  /* 0x009896800000895d */ /* 0x010fea0003900000 */
[----:B------:R-:W4:Y:S02]  /*1c720*/  @!P0 SYNCS.PHASECHK.TRANS64 P0, [R0+URZ+0x38840], R20 ;  /* 0x03884014000085a7 */ /* 0x000f24000800007f */
[----:B----4-:R-:W-:Y:S05]  /*1c730*/  @!P0 BRA `(.L_x_2885) ;  /* 0xfffffffc00f08947 */ /* 0x010fea000383ffff */
[----:B------:R-:W-:Y:S05]  /*1c740*/  BRA `(.L_x_3011) ;  /* 0xffffffa000307947 */ /* 0x000fea000383ffff */
.L_x_2886:
        /* <DEDUP_REMOVED lines=8> */
.L_x_3013:
[----:B------:R-:W-:Y:S05]  /*1c7d0*/  BSYNC B0 ;  /* 0x0000000000007941 */ /* 0x000fea0003800000 */
.L_x_3012:
        /* <DEDUP_REMOVED lines=8> */
.L_x_3014:
[----:B------:R-:W-:Y:S02]  /*1c860*/  IMAD.MOV.U32 R13, RZ, RZ, R5 ;  /* 0x000000ffff0d7224 */ /* 0x000fe400078e0005 */
[----:B------:R-:W-:Y:S02]  /*1c870*/  IMAD.MOV.U32 R12, RZ, RZ, 0x1 ;  /* 0x00000001ff0c7424 */ /* 0x000fe400078e00ff */
[----:B------:R-:W-:-:S07]  /*1c880*/  IMAD.MOV.U32 R2, RZ, RZ, R14 ;  /* 0x000000ffff027224 */ /* 0x000fce00078e000e */
[----:B------:R-:W-:Y:S05]  /*1c890*/  WARPSYNC.COLLECTIVE R15, `(.L_x_3015) ;  /* 0x000000000f087348 */ /* 0x000fea0003c00000 */
[----:B------:R0:W1:Y:S02]  /*1c8a0*/  SHFL.IDX P6, R14, R13, R12, R11 ;  /* 0x0000000c0d0e7389 */ /* 0x00006400000c000b */
[----:B01----:R-:W-:Y:S01]  /*1c8b0*/  ENDCOLLECTIVE ;  /* 0x000000000000791b */ /* 0x003fe20003800000 */
.L_x_3015:
        /* <DEDUP_REMOVED lines=12> */
.L_x_3016:
[----:B------:R-:W-:Y:S02]  /*1c980*/  IMAD.MOV.U32 R13, RZ, RZ, R5 ;  /* 0x000000ffff0d7224 */ /* 0x000fe400078e0005 */
[----:B------:R-:W-:Y:S02]  /*1c990*/  IMAD.MOV.U32 R12, RZ, RZ, 0x2 ;  /* 0x00000002ff0c7424 */ /* 0x000fe400078e00ff */
[----:B------:R-:W-:-:S07]  /*1c9a0*/  IMAD.MOV.U32 R2, RZ, RZ, R14 ;  /* 0x000000ffff027224 */ /* 0x000fce00078e000e */
[----:B------:R-:W-:Y:S05]  /*1c9b0*/  WARPSYNC.COLLECTIVE R15, `(.L_x_3017) ;  /* 0x000000000f087348 */ /* 0x000fea0003c00000 */
[----:B------:R0:W1:Y:S02]  /*1c9c0*/  SHFL.IDX P6, R14, R13, R12, R11 ;  /* 0x0000000c0d0e7389 */ /* 0x00006400000c000b */
[----:B01----:R-:W-:Y:S01]  /*1c9d0*/  ENDCOLLECTIVE ;  /* 0x000000000000791b */ /* 0x003fe20003800000 */
.L_x_3017:
        /* <DEDUP_REMOVED lines=12> */
.L_x_3018:
[----:B------:R-:W-:Y:S02]  /*1caa0*/  IMAD.MOV.U32 R13, RZ, RZ, R5 ;  /* 0x000000ffff0d7224 */ /* 0x000fe400078e0005 */
[----:B------:R-:W-:Y:S02]  /*1cab0*/  IMAD.MOV.U32 R12, RZ, RZ, 0x3 ;  /* 0x00000003ff0c7424 */ /* 0x000fe400078e00ff */
[----:B------:R-:W-:-:S07]  /*1cac0*/  IMAD.MOV.U32 R2, RZ, RZ, R14 ;  /* 0x000000ffff027224 */ /* 0x000fce00078e000e */
[----:B------:R-:W-:Y:S05]  /*1cad0*/  WARPSYNC.COLLECTIVE R15, `(.L_x_3019) ;  /* 0x000000000f087348 */ /* 0x000fea0003c00000 */
[----:B------:R0:W1:Y:S02]  /*1cae0*/  SHFL.IDX P6, R14, R13, R12, R11 ;  /* 0x0000000c0d0e7389 */ /* 0x00006400000c000b */
[----:B01----:R-:W-:Y:S01]  /*1caf0*/  ENDCOLLECTIVE ;  /* 0x000000000000791b */ /* 0x003fe20003800000 */
.L_x_3019:
        /* <DEDUP_REMOVED lines=12> */
.L_x_3020:
[----:B------:R-:W-:Y:S02]  /*1cbc0*/  IMAD.MOV.U32 R13, RZ, RZ, R5 ;  /* 0x000000ffff0d7224 */ /* 0x000fe400078e0005 */
[----:B------:R-:W-:Y:S02]  /*1cbd0*/  IMAD.MOV.U32 R12, RZ, RZ, 0x4 ;  /* 0x00000004ff0c7424 */ /* 0x000fe400078e00ff */
[----:B------:R-:W-:-:S07]  /*1cbe0*/  IMAD.MOV.U32 R2, RZ, RZ, R14 ;  /* 0x000000ffff027224 */ /* 0x000fce00078e000e */
[----:B------:R-:W-:Y:S05]  /*1cbf0*/  WARPSYNC.COLLECTIVE R15, `(.L_x_3021) ;  /* 0x000000000f087348 */ /* 0x000fea0003c00000 */
[----:B------:R0:W1:Y:S02]  /*1cc00*/  SHFL.IDX P6, R14, R13, R12, R11 ;  /* 0x0000000c0d0e7389 */ /* 0x00006400000c000b */
[----:B01----:R-:W-:Y:S01]  /*1cc10*/  ENDCOLLECTIVE ;  /* 0x000000000000791b */ /* 0x003fe20003800000 */
.L_x_3021:
        /* <DEDUP_REMOVED lines=12> */
.L_x_3022:
[----:B------:R-:W-:Y:S02]  /*1cce0*/  IMAD.MOV.U32 R13, RZ, RZ, R5 ;  /* 0x000000ffff0d7224 */ /* 0x000fe400078e0005 */
[----:B------:R-:W-:Y:S02]  /*1ccf0*/  IMAD.MOV.U32 R12, RZ, RZ, 0x5 ;  /* 0x00000005ff0c7424 */ /* 0x000fe400078e00ff */
[----:B------:R-:W-:-:S07]  /*1cd00*/  IMAD.MOV.U32 R2, RZ, RZ, R14 ;  /* 0x000000ffff027224 */ /* 0x000fce00078e000e */
[----:B------:R-:W-:Y:S05]  /*1cd10*/  WARPSYNC.COLLECTIVE R15, `(.L_x_3023) ;  /* 0x000000000f087348 */ /* 0x000fea0003c00000 */
[----:B------:R0:W1:Y:S02]  /*1cd20*/  SHFL.IDX P6, R14, R13, R12, R11 ;  /* 0x0000000c0d0e7389 */ /* 0x00006400000c000b */
[----:B01----:R-:W-:Y:S01]  /*1cd30*/  ENDCOLLECTIVE ;  /* 0x000000000000791b */ /* 0x003fe20003800000 */
.L_x_3023:
        /* <DEDUP_REMOVED lines=12> */
.L_x_3024:
[----:B------:R-:W-:Y:S02]  /*1ce00*/  IMAD.MOV.U32 R13, RZ, RZ, R5 ;  /* 0x000000ffff0d7224 */ /* 0x000fe400078e0005 */
[----:B------:R-:W-:Y:S02]  /*1ce10*/  IMAD.MOV.U32 R12, RZ, RZ, 0x6 ;  /* 0x00000006ff0c7424 */ /* 0x000fe400078e00ff */
[----:B------:R-:W-:-:S07]  /*1ce20*/  IMAD.MOV.U32 R2, RZ, RZ, R14 ;  /* 0x000000ffff027224 */ /* 0x000fce00078e000e */
[----:B------:R-:W-:Y:S05]  /*1ce30*/  WARPSYNC.COLLECTIVE R15, `(.L_x_3025) ;  /* 0x000000000f087348 */ /* 0x000fea0003c00000 */
[----:B------:R0:W1:Y:S02]  /*1ce40*/  SHFL.IDX P6, R14, R13, R12, R11 ;  /* 0x0000000c0d0e7389 */ /* 0x00006400000c000b */
[----:B01----:R-:W-:Y:S01]  /*1ce50*/  ENDCOLLECTIVE ;  /* 0x000000000000791b */ /* 0x003fe20003800000 */
.L_x_3025:
        /* <DEDUP_REMOVED lines=12> */
.L_x_3026:
[----:B------:R-:W-:Y:S02]  /*1cf20*/  IMAD.MOV.U32 R13, RZ, RZ, R5 ;  /* 0x000000ffff0d7224 */ /* 0x000fe400078e0005 */
[----:B------:R-:W-:Y:S02]  /*1cf30*/  IMAD.MOV.U32 R12, RZ, RZ, 0x7 ;  /* 0x00000007ff0c7424 */ /* 0x000fe400078e00ff */
[----:B------:R-:W-:-:S07]  /*1cf40*/  IMAD.MOV.U32 R2, RZ, RZ, R14 ;  /* 0x000000ffff027224 */ /* 0x000fce00078e000e */
[----:B------:R-:W-:Y:S05]  /*1cf50*/  WARPSYNC.COLLECTIVE R15, `(.L_x_3027) ;  /* 0x000000000f087348 */ /* 0x000fea0003c00000 */
[----:B------:R0:W1:Y:S02]  /*1cf60*/  SHFL.IDX P6, R14, R13, R12, R11 ;  /* 0x0000000c0d0e7389 */ /* 0x00006400000c000b */
[----:B01----:R-:W-:Y:S01]  /*1cf70*/  ENDCOLLECTIVE ;  /* 0x000000000000791b */ /* 0x003fe20003800000 */
.L_x_3027:
        /* <DEDUP_REMOVED lines=12> */
.L_x_3028:
[----:B------:R-:W-:Y:S01]  /*1d040*/  IMAD.MOV.U32 R2, RZ, RZ, R14 ;  /* 0x000000ffff027224 */ /* 0x000fe200078e000e */
[----:B------:R-:W-:Y:S06]  /*1d050*/  BRA `(.L_x_3029) ;  /* 0xffffff9800fc7947 */ /* 0x000fec000383ffff */
.L_x_2891:
[----:B0-----:R0:W2:Y:S02]  /*1d060*/  SYNCS.PHASECHK.TRANS64.TRYWAIT P2, [R0+URZ+0x38870], R3 ;  /* 0x03887003000075a7 */ /* 0x0010a4000804017f */
[----:B--2---:R-:W-:Y:S05]  /*1d070*/  @!P2 NANOSLEEP.SYNCS 0x989680 ;  /* 0x009896800000a95d */ /* 0x004fea0003900000 */
[----:B------:R-:W2:Y:S02]  /*1d080*/  @!P2 SYNCS.PHASECHK.TRANS64 P2, [R0+URZ+0x38870], R3 ;  /* 0x038870030000a5a7 */ /* 0x000ea4000804007f */
[----:B--2---:R-:W-:Y:S05]  /*1d090*/  @!P2 BRA `(.L_x_2891) ;  /* 0xfffffffc00f0a947 */ /* 0x004fea000383ffff */
[----:B------:R-:W-:Y:S05]  /*1d0a0*/  BRA `(.L_x_3030) ;  /* 0xffffff9c00647947 */ /* 0x000fea000383ffff */
.L_x_2893:
[----:B0-----:R0:W2:Y:S02]  /*1d0b0*/  SYNCS.PHASECHK.TRANS64.TRYWAIT P2, [R0+URZ+0x38860], R5 ;  /* 0x03886005000075a7 */ /* 0x0010a4000804017f */
[----:B--2---:R-:W-:Y:S05]  /*1d0c0*/  @!P2 NANOSLEEP.SYNCS 0x989680 ;  /* 0x009896800000a95d */ /* 0x004fea0003900000 */
[----:B------:R-:W2:Y:S02]  /*1d0d0*/  @!P2 SYNCS.PHASECHK.TRANS64 P2, [R0+URZ+0x38860], R5 ;  /* 0x038860050000a5a7 */ /* 0x000ea4000804007f */
[----:B--2---:R-:W-:Y:S05]  /*1d0e0*/  @!P2 BRA `(.L_x_2893) ;  /* 0xfffffffc00f0a947 */ /* 0x004fea000383ffff */
[----:B------:R-:W-:Y:S05]  /*1d0f0*/  BRA `(.L_x_3031) ;  /* 0xffffff9c00747947 */ /* 0x000fea000383ffff */
.L_x_2901:
[----:B0-----:R0:W1:Y:S02]  /*1d100*/  SYNCS.PHASECHK.TRANS64.TRYWAIT P1, [R2+URZ+0x38870], R3 ;  /* 0x03887003020075a7 */ /* 0x001064000802017f */
[----:B-1----:R-:W-:Y:S05]  /*1d110*/  @!P1 NANOSLEEP.SYNCS 0x989680 ;  /* 0x009896800000995d */ /* 0x002fea0003900000 */
[----:B------:R-:W1:Y:S02]  /*1d120*/  @!P1 SYNCS.PHASECHK.TRANS64 P1, [R2+URZ+0x38870], R3 ;  /* 0x03887003020095a7 */ /* 0x000e64000802007f */
[----:B-1----:R-:W-:Y:S05]  /*1d130*/  @!P1 BRA `(.L_x_2901) ;  /* 0xfffffffc00f09947 */ /* 0x002fea000383ffff */
[----:B------:R-:W-:Y:S05]  /*1d140*/  BRA `(.L_x_3032) ;  /* 0xffffffa8002c7947 */ /* 0x000fea000383ffff */
.L_x_2903:
[----:B0-----:R0:W1:Y:S02]  /*1d150*/  SYNCS.PHASECHK.TRANS64.TRYWAIT P1, [R2+URZ+0x38860], R3 ;  /* 0x03886003020075a7 */ /* 0x001064000802017f */
[----:B-1----:R-:W-:Y:S05]  /*1d160*/  @!P1 NANOSLEEP.SYNCS 0x989680 ;  /* 0x009896800000995d */ /* 0x002fea0003900000 */
[----:B------:R-:W1:Y:S02]  /*1d170*/  @!P1 SYNCS.PHASECHK.TRANS64 P1, [R2+URZ+0x38860], R3 ;  /* 0x03886003020095a7 */ /* 0x000e64000802007f */
[----:B-1----:R-:W-:Y:S05]  /*1d180*/  @!P1 BRA `(.L_x_2903) ;  /* 0xfffffffc00f09947 */ /* 0x002fea000383ffff */
[----:B------:R-:W-:Y:S05]  /*1d190*/  BRA `(.L_x_3033) ;  /* 0xffffffa800387947 */ /* 0x000fea000383ffff */
.L_x_2917:
[----:B0-----:R0:W1:Y:S02]  /*1d1a0*/  SYNCS.PHASECHK.TRANS64.TRYWAIT P0, [R4+URZ+0x38820], R0 ;  /* 0x03882000040075a7 */ /* 0x001064000800017f */
[----:B-1----:R-:W-:Y:S05]  /*1d1b0*/  @!P0 NANOSLEEP.SYNCS 0x989680 ;  /* 0x009896800000895d */ /* 0x002fea0003900000 */
[----:B------:R-:W1:Y:S02]  /*1d1c0*/  @!P0 SYNCS.PHASECHK.TRANS64 P0, [R4+URZ+0x38820], R0 ;  /* 0x03882000040085a7 */ /* 0x000e64000800007f */
[----:B-1----:R-:W-:Y:S05]  /*1d1d0*/  @!P0 BRA `(.L_x_2917) ;  /* 0xfffffffc00f08947 */ /* 0x002fea000383ffff */
[----:B------:R-:W-:Y:S05]  /*1d1e0*/  BRA `(.L_x_3034) ;  /* 0xffffffc000b07947 */ /* 0x000fea000383ffff */
.L_x_2918:
        /* <DEDUP_REMOVED lines=11> */
.L_x_3036:
[----:B------:R-:W-:Y:S05]  /*1d2a0*/  BSYNC B0 ;  /* 0x0000000000007941 */ /* 0x000fea0003800000 */
.L_x_3035:
[----:B------:R-:W-:Y:S05]  /*1d2b0*/  BRA `(.L_x_3037) ;  /* 0xffffffc000987947 */ /* 0x000fea000383ffff */
.L_x_2921:
[----:B------:R-:W-:Y:S01]  /*1d2c0*/  BSSY B1, `(.L_x_3038) ;  /* 0x0000006000017945 */ /* 0x000fe20003800000 */
[----:B------:R-:W-:-:S07]  /*1d2d0*/  IMAD.MOV.U32 R15, RZ, RZ, -0x1 ;  /* 0xffffffffff0f7424 */ /* 0x000fce00078e00ff */
[----:B0-----:R-:W-:Y:S05]  /*1d2e0*/  WARPSYNC.COLLECTIVE R15, `(.L_x_3039) ;  /* 0x000000000f0c7348 */ /* 0x001fea0003c00000 */
[----:B------:R-:W-:Y:S02]  /*1d2f0*/  ELECT P6, UR62, PT ;  /* 0x00000000003e782f */ /* 0x000fe400038c0000 */
[----:B------:R-:W-:Y:S01]  /*1d300*/  MOV R14, UR62 ;  /* 0x0000003e000e7c02 */ /* 0x000fe20008000f00 */
[----:B0-----:R-:W-:Y:S10]  /*1d310*/  ENDCOLLECTIVE ;  /* 0x000000000000791b */ /* 0x001ff40003800000 */
.L_x_3039:
[----:B------:R-:W-:Y:S05]  /*1d320*/  BSYNC B1 ;  /* 0x0000000000017941 */ /* 0x000fea0003800000 */
.L_x_3038:
[----:B------:R-:W-:Y:S05]  /*1d330*/  BRA `(.L_x_3040) ;  /* 0xffffffc000907947 */ /* 0x000fea000383ffff */
.L_x_2923:
[----:B0-----:R0:W1:Y:S02]  /*1d340*/  SYNCS.PHASECHK.TRANS64.TRYWAIT P1, [R5+URZ+0x38840], R0 ;  /* 0x03884000050075a7 */ /* 0x001064000802017f */
[----:B-1----:R-:W-:Y:S05]  /*1d350*/  @!P1 NANOSLEEP.SYNCS 0x989680 ;  /* 0x009896800000995d */ /* 0x002fea0003900000 */
[----:B------:R-:W1:Y:S02]  /*1d360*/  @!P1 SYNCS.PHASECHK.TRANS64 P1, [R5+URZ+0x38840], R0 ;  /* 0x03884000050095a7 */ /* 0x000e64000802007f */
[----:B-1----:R-:W-:Y:S05]  /*1d370*/  @!P1 BRA `(.L_x_2923) ;  /* 0xfffffffc00f09947 */ /* 0x002fea000383ffff */
[----:B------:R-:W-:Y:S05]  /*1d380*/  BRA `(.L_x_3041) ;  /* 0xffffffc000b07947 */ /* 0x000fea000383ffff */
.L_x_2925:
[----:B-1----:R1:W2:Y:S02]  /*1d390*/  SYNCS.PHASECHK.TRANS64.TRYWAIT P1, [R25+URZ+0x38840], R2 ;  /* 0x03884002190075a7 */ /* 0x0022a4000802017f */
[----:B--2---:R-:W-:Y:S05]  /*1d3a0*/  @!P1 NANOSLEEP.SYNCS 0x989680 ;  /* 0x009896800000995d */ /* 0x004fea0003900000 */
[----:B------:R-:W2:Y:S02]  /*1d3b0*/  @!P1 SYNCS.PHASECHK.TRANS64 P1, [R25+URZ+0x38840], R2 ;  /* 0x03884002190095a7 */ /* 0x000ea4000802007f */
[----:B--2---:R-:W-:Y:S05]  /*1d3c0*/  @!P1 BRA `(.L_x_2925) ;  /* 0xfffffffc00f09947 */ /* 0x004fea000383ffff */
[----:B------:R-:W-:Y:S05]  /*1d3d0*/  BRA `(.L_x_3042) ;  /* 0xffffffc000bc7947 */ /* 0x000fea000383ffff */
.L_x_2927:
[----:B--2---:R2:W3:Y:S02]  /*1d3e0*/  SYNCS.PHASECHK.TRANS64.TRYWAIT P1, [R5+URZ+0x38860], R0 ;  /* 0x03886000050075a7 */ /* 0x0044e4000802017f */
[----:B---3--:R-:W-:Y:S05]  /*1d3f0*/  @!P1 NANOSLEEP.SYNCS 0x989680 ;  /* 0x009896800000995d */ /* 0x008fea0003900000 */
[----:B------:R-:W3:Y:S02]  /*1d400*/  @!P1 SYNCS.PHASECHK.TRANS64 P1, [R5+URZ+0x38860], R0 ;  /* 0x03886000050095a7 */ /* 0x000ee4000802007f */
[----:B---3--:R-:W-:Y:S05]  /*1d410*/  @!P1 BRA `(.L_x_2927) ;  /* 0xfffffffc00f09947 */ /* 0x008fea000383ffff */
[----:B------:R-:W-:Y:S05]  /*1d420*/  BRA `(.L_x_3043) ;  /* 0xffffffc000b87947 */ /* 0x000fea000383ffff */
.L_x_2929:
[----:B---3--:R3:W4:Y:S02]  /*1d430*/  SYNCS.PHASECHK.TRANS64.TRYWAIT P1, [R25+URZ+0x38860], R2 ;  /* 0x03886002190075a7 */ /* 0x008724000802017f */
[----:B----4-:R-:W-:Y:S05]  /*1d440*/  @!P1 NANOSLEEP.SYNCS 0x989680 ;  /* 0x009896800000995d */ /* 0x010fea0003900000 */
[----:B------:R-:W4:Y:S02]  /*1d450*/  @!P1 SYNCS.PHASECHK.TRANS64 P1, [R25+URZ+0x38860], R2 ;  /* 0x03886002190095a7 */ /* 0x000f24000802007f */
[----:B----4-:R-:W-:Y:S05]  /*1d460*/  @!P1 BRA `(.L_x_2929) ;  /* 0xfffffffc00f09947 */ /* 0x010fea000383ffff */
[----:B------:R-:W-:Y:S05]  /*1d470*/  BRA `(.L_x_3044) ;  /* 0xffffffc000b47947 */ /* 0x000fea000383ffff */
.L_x_2931:
[----:B----4-:R4:W0:Y:S02]  /*1d480*/  SYNCS.PHASECHK.TRANS64.TRYWAIT P1, [R5+URZ+0x38880], R0 ;  /* 0x03888000050075a7 */ /* 0x010824000802017f */
[----:B0-----:R-:W-:Y:S05]  /*1d490*/  @!P1 NANOSLEEP.SYNCS 0x989680 ;  /* 0x009896800000995d */ /* 0x001fea0003900000 */
[----:B------:R-:W0:Y:S02]  /*1d4a0*/  @!P1 SYNCS.PHASECHK.TRANS64 P1, [R5+URZ+0x38880], R0 ;  /* 0x03888000050095a7 */ /* 0x000e24000802007f */
[----:B0-----:R-:W-:Y:S05]  /*1d4b0*/  @!P1 BRA `(.L_x_2931) ;  /* 0xfffffffc00f09947 */ /* 0x001fea000383ffff */
[----:B------:R-:W-:Y:S05]  /*1d4c0*/  BRA `(.L_x_3045) ;  /* 0xffffffc000b07947 */ /* 0x000fea000383ffff */
.L_x_3046:
        /* <DEDUP_REMOVED lines=11> */
.L_x_16273:


//--------------------- .text._ZN7cutlass13device_kernelIN5flash11enable_sm90INS1_16FlashAttnFwdSm90INS1_25CollectiveMainloopFwdSm90ILi2EN4cute5tupleIJNS5_1CILi1EEES8_S8_EEENS6_IJNS7_ILi128EEESA_NS7_ILi256EEEEEELi256ENS_12float_e4m3_tEfNS_4arch4Sm90ELb1ELb0ELb1ELb1ELb1ELb1ELb0ELb1ELb0ELb1ELb1ELb0EEENS1_21CollectiveEpilogueFwdINS6_IJSA_SB_SA_EEES9_NS_10bfloat16_tESF_Li256ELb1ELb1ELb1ELb1EEENS1_36VarlenDynamicPersistentTileSchedulerILi128ELi128ELi256ELi128ELb1ELb1ELb1ELb1ELb1ELb1EEEEEEEEEvNT_6ParamsE --------------------------
	.section	.text._ZN7cutlass13device_kernelIN5flash11enable_sm90INS1_16FlashAttnFwdSm90INS1_25CollectiveMainloopFwdSm90ILi2EN4cute5tupleIJNS5_1CILi1EEES8_S8_EEENS6_IJNS7_ILi128EEESA_NS7_ILi256EEEEEELi256ENS_12float_e4m3_tEfNS_4arch4Sm90ELb1ELb0ELb1ELb1ELb1ELb1ELb0ELb1ELb0ELb1ELb1ELb0EEENS1_21CollectiveEpilogueFwdINS6_IJSA_SB_SA_EEES9_NS_10bfloat16_tESF_Li256ELb1ELb1ELb1ELb1EEENS1_36VarlenDynamicPersistentTileSchedulerILi128ELi128ELi256ELi128ELb1ELb1ELb1ELb1ELb1ELb1EEEEEEEEEvNT_6ParamsE,"ax",@progbits
	.align	128
.text._ZN7cutlass13device_kernelIN5flash11enable_sm90INS1_16FlashAttnFwdSm90INS1_25CollectiveMainloopFwdSm90ILi2EN4cute5tupleIJNS5_1CILi1EEES8_S8_EEENS6_IJNS7_ILi128EEESA_NS7_ILi256EEEEEELi256ENS_12float_e4m3_tEfNS_4arch4Sm90ELb1ELb0ELb1ELb1ELb1ELb1ELb0ELb1ELb0ELb1ELb1ELb0EEENS1_21CollectiveEpilogueFwdINS6_IJSA_SB_SA_EEES9_NS_10bfloat16_tESF_Li256ELb1ELb1ELb1ELb1EEENS1_36VarlenDynamicPersistentTileSchedulerILi128ELi128ELi256ELi128ELb1ELb1ELb1ELb1ELb1ELb1EEEEEEEEEvNT_6ParamsE:
        .type           _ZN7cutlass13device_kernelIN5flash11enable_sm90INS1_16FlashAttnFwdSm90INS1_25CollectiveMainloopFwdSm90ILi2EN4cute5tupleIJNS5_1CILi1EEES8_S8_EEENS6_IJNS7_ILi128EEESA_NS7_ILi256EEEEEELi256ENS_12float_e4m3_tEfNS_4arch4Sm90ELb1ELb0ELb1ELb1ELb1ELb1ELb0ELb1ELb0ELb1ELb1ELb0EEENS1_21CollectiveEpilogueFwdINS6_IJSA_SB_SA_EEES9_NS_10bfloat16_tESF_Li256ELb1ELb1ELb1ELb1EEENS1_36VarlenDynamicPersistentTileSchedulerILi128ELi128ELi256ELi128ELb1ELb1ELb1ELb1ELb1ELb1EEEEEEEEEvNT_6ParamsE,@function
        .size           _ZN7cutlass13device_kernelIN5flash11enable_sm90INS1_16FlashAttnFwdSm90INS1_25CollectiveMainloopFwdSm90ILi2EN4cute5tupleIJNS5_1CILi1EEES8_S8_EEENS6_IJNS7_ILi128EEESA_NS7_ILi256EEEEEELi256ENS_12float_e4m3_tEfNS_4arch4Sm90ELb1ELb0ELb1ELb1ELb1ELb1ELb0ELb1ELb0ELb1ELb1ELb0EEENS1_21CollectiveEpilogueFwdINS6_IJSA_SB_SA_EEES9_NS_10bfloat16_tESF_Li256ELb1ELb1ELb1ELb1EEENS1_36VarlenDynamicPersistentTileSchedulerILi128ELi128ELi256ELi128ELb1ELb1ELb1ELb1ELb1ELb1EEEEEEEEEvNT_6ParamsE,(.L_x_16274 - _ZN7cutlass13device_kernelIN5flash11enable_sm90INS1_16FlashAttnFwdSm90INS1_25CollectiveMainloopFwdSm90ILi2EN4cute5tupleIJNS5_1CILi1EEES8_S8_EEENS6_IJNS7_ILi128EEESA_NS7_ILi256EEEEEELi256ENS_12float_e4m3_tEfNS_4arch4Sm90ELb1ELb0ELb1ELb1ELb1ELb1ELb0ELb1ELb0ELb1ELb1ELb0EEENS1_21CollectiveEpilogueFwdINS6_IJSA_SB_SA_EEES9_NS_10bfloat16_tESF_Li256ELb1ELb1ELb1ELb1EEENS1_36VarlenDynamicPersistentTileSchedulerILi128ELi128ELi256ELi128ELb1ELb1ELb1ELb1ELb1ELb1EEEEEEEEEvNT_6ParamsE)
        .other          _ZN7cutlass13device_kernelIN5flash11enable_sm90INS1_16FlashAttnFwdSm90INS1_25CollectiveMainloopFwdSm90ILi2EN4cute5tupleIJNS5_1CILi1EEES8_S8_EEENS6_IJNS7_ILi128EEESA_NS7_ILi256EEEEEELi256ENS_12float_e4m3_tEfNS_4arch4Sm90ELb1ELb0ELb1ELb1ELb1ELb1ELb0ELb1ELb0ELb1ELb1ELb0EEENS1_21CollectiveEpilogueFwdINS6_IJSA_SB_SA_EEES9_NS_10bfloat16_tESF_Li256ELb1ELb1ELb1ELb1EEENS1_36VarlenDynamicPersistentTileSchedulerILi128ELi128ELi256ELi128ELb1ELb1ELb1ELb1ELb1ELb1EEEEEEEEEvNT_6ParamsE,@"STO_CUDA_ENTRY STV_DEFAULT"
_ZN7cutlass13device_kernelIN5flash11enable_sm90INS1_16FlashAttnFwdSm90INS1_25CollectiveMainloopFwdSm90ILi2EN4cute5tupleIJNS5_1CILi1EEES8_S8_EEENS6_IJNS7_ILi128EEESA_NS7_ILi256EEEEEELi256ENS_12float_e4m3_tEfNS_4arch4Sm90ELb1ELb0ELb1ELb1ELb1ELb1ELb0ELb1ELb0ELb1ELb1ELb0EEENS1_21CollectiveEpilogueFwdINS6_IJSA_SB_SA_EEES9_NS_10bfloat16_tESF_Li256ELb1ELb1ELb1ELb1EEENS1_36VarlenDynamicPersistentTileSchedulerILi128ELi128ELi256ELi128ELb1ELb1ELb1ELb1ELb1ELb1EEEEEEEEEvNT_6ParamsE:
        /* <DEDUP_REMOVED lines=18> */
.L_x_3048:
[----:B------:R-:W-:Y:S05]  /*0120*/  BSYNC B0 ;  /* 0x0000000000007941 */ /* 0x000fea0003800000 */
.L_x_3047:
        /* <DEDUP_REMOVED lines=41> */
.L_x_3049:
        /* <DEDUP_REMOVED lines=22> */
.L_x_3050:
        /* <DEDUP_REMOVED lines=18> */
.L_x_3051:
        /* <DEDUP_REMOVED lines=22> */
.L_x_3052:
        /* <DEDUP_REMOVED lines=23> */
.L_x_3053:
[----:B------:R-:W-:Y:S01]  /*0910*/  PLOP3.LUT P0, PT, PT, PT, UP0, 0x80, 0x0 ;  /* 0x000000000000781c */ /* 0x000fe20003f0f008 */
[----:B------:R-:W-:Y:S01]  /*0920*/  UMOV UR36, 0x1 ;  /* 0x0000000100247882 */ /* 0x000fe20000000000 */
[----:B------:R-:W-:Y:S01]  /*0930*/  NOP ;  /* 0x0000000000007918 */ /* 0x000fe20000000000 */
[----:B------:R-:W-:Y:S01]  /*0940*/  USEL UR36, UR36, 0x2, !UP0 ;  /* 0x0000000224247887 */ /* 0x000fe2000c000000 */
[----:B------:R-:W-:Y:S01]  /*0950*/  BSSY B8, `(.L_x_3054) ;  /* 0x00031de000087945 */ /* 0x000fe20003800000 */
[----:B------:R-:W-:Y:S01]  /*0960*/  ULDC.64 UR46, c[0x0][0x208] ;  /* 0x00008200002e7ab9 */ /* 0x000fe20000000a00 */
[----:B01234-:R-:W-:Y:S07]  /*0970*/  BAR.SYNC.DEFER_BLOCKING 0x0 ;  /* 0x0000000000007b1d */ /* 0x01ffee0000010000 */
[----:B------:R-:W-:Y:S05]  /*0980*/  @!P0 BRA `(.L_x_3055) ;  /* 0x0000028800948947 */ /* 0x000fea0003800000 */
.L_x_3056:
[----:B------:R-:W-:-:S08]  /*0990*/  NOP ;  /* 0x0000000000007918 */ /* 0x000fd00000000000 */
[----:B------:R-:W0:Y:S02]  /*09a0*/  USETMAXREG.TRY_ALLOC.CTAPOOL UP0, 0xe8 ;  /* 0x000000e8000079c8 */ /* 0x000e240008000600 */
[----:B0-----:R-:W-:-:S13]  /*09b0*/  PLOP3.LUT P0, PT, PT, PT, UP0, 0x80, 0x0 ;  /* 0x000000000000781c */ /* 0x001fda0003f0f008 */
[----:B------:R-:W-:Y:S05]  /*09c0*/  @!P0 BRA `(.L_x_3056) ;  /* 0xfffffffc00f08947 */ /* 0x000fea000383ffff */
[----:B------:R-:W2:Y:S01]  /*09d0*/  LDL.LU R0, [R1] ;  /* 0x0000000001007983 */ /* 0x000ea20000300800 */
[----:B------:R-:W0:Y:S01]  /*09e0*/  S2R R2, SR_TID.X ;  /* 0x0000000000027919 */ /* 0x000e220000002100 */
[----:B------:R-:W1:Y:S01]  /*09f0*/  S2UR UR37, SR_CgaCtaId ;  /* 0x00000000002579c3 */ /* 0x000e620000008800 */
[----:B------:R-:W-:Y:S01]  /*0a00*/  UMOV UR4, 0x400 ;  /* 0x0000040000047882 */ /* 0x000fe20000000000 */
[----:B0-----:R-:W-:-:S06]  /*0a10*/  SHF.R.U32.HI R2, RZ, 0x7, R2 ;  /* 0x00000007ff027819 */ /* 0x001fcc0000011602 */
[----:B------:R-:W-:Y:S06]  /*0a20*/  BAR.ARV 0x8, 0x180 ;  /* 0x0206000000007b1d */ /* 0x000fec0000002000 */
[----:B------:R-:W-:-:S13]  /*0a30*/  ISETP.NE.AND P0, PT, R2, 0x1, PT ;  /* 0x000000010200780c */ /* 0x000fda0003f05270 */
[----:B------:R-:W-:Y:S08]  /*0a40*/  @!P0 BAR.ARV 0x9, 0x100 ;  /* 0x0244000000008b1d */ /* 0x000ff00000002000 */
[----:B------:R-:W-:Y:S01]  /*0a50*/  BAR.SYNC.DEFER_BLOCKING 0x5, 0x180 ;  /* 0x0146000000007b1d */ /* 0x000fe20000010000 */
[----:B-1----:R-:W-:-:S06]  /*0a60*/  ULEA UR4, UR37, UR4, 0x18 ;  /* 0x0000000425047291 */ /* 0x002fcc000f8ec03f */
[----:B------:R-:W-:Y:S01]  /*0a70*/  IMAD.U32 R23, RZ, RZ, UR4 ;  /* 0x00000004ff177e24 */ /* 0x000fe2000f8e00ff */
[----:B------:R-:W-:-:S04]  /*0a80*/  ULDC UR4, c[0x0][0xc3c] ;  /* 0x00030f0000047ab9 */ /* 0x000fc80000000800 */
[----:B------:R-:W0:Y:S01]  /*0a90*/  LDS.128 R32, [R23+0x388d0] ;  /* 0x0388d00017207984 */ /* 0x000e220000000c00 */
[----:B------:R-:W-:Y:S06]  /*0aa0*/  BAR.ARV 0x4, 0x180 ;  /* 0x0106000000007b1d */ /* 0x000fec0000002000 */
[----:B--2---:R-:W-:-:S04]  /*0ab0*/  LOP3.LUT R0, R0, 0xfffffff7, RZ, 0xc0, !PT ;  /* 0xfffffff700007812 */ /* 0x004fc800078ec0ff */
[----:B------:R-:W-:-:S05]  /*0ac0*/  @P0 LOP3.LUT R0, R0, 0x8, RZ, 0xfc, !PT ;  /* 0x0000000800000812 */ /* 0x000fca00078efcff */
[----:B------:R1:W-:Y:S01]  /*0ad0*/  STL [R1], R0 ;  /* 0x0000000001007387 */ /* 0x0003e20000100800 */
[----:B0-----:R-:W-:-:S13]  /*0ae0*/  ISETP.GE.AND P0, PT, R35, UR4, PT ;  /* 0x0000000423007c0c */ /* 0x001fda000bf06270 */
[----:B-1----:R-:W-:Y:S05]  /*0af0*/  @P0 BRA `(.L_x_3057) ;  /* 0x0000031c000c0947 */ /* 0x002fea0003800000 */
[----:B------:R-:W0:Y:S01]  /*0b00*/  S2R R0, SR_TID.X ;  /* 0x0000000000007919 */ /* 0x000e220000002100 */
[----:B------:R-:W-:Y:S01]  /*0b10*/  IMAD.MOV.U32 R216, RZ, RZ, RZ ;  /* 0x000000ffffd87224 */ /* 0x000fe200078e00ff */
[----:B------:R-:W-:Y:S01]  /*0b20*/  CS2R R222, SRZ ;  /* 0x0000000000de7805 */ /* 0x000fe2000001ff00 */
[----:B------:R-:W-:Y:S01]  /*0b30*/  IMAD.MOV.U32 R221, RZ, RZ, RZ ;  /* 0x000000ffffdd7224 */ /* 0x000fe200078e00ff */
[----:B------:R-:W-:Y:S01]  /*0b40*/  ULOP3.LUT UR44, UR36, 0x1, URZ, 0xfc, !UPT ;  /* 0x00000001242c7892 */ /* 0x000fe2000f8efc3f */
[----:B0-----:R-:W-:-:S05]  /*0b50*/  VIADD R0, R0, 0xffffff80 ;  /* 0xffffff8000007836 */ /* 0x001fca0000000000 */
[----:B------:R-:W-:-:S04]  /*0b60*/  SHF.R.S32.HI R3, RZ, 0x1f, R0 ;  /* 0x0000001fff037819 */ /* 0x000fc80000011400 */
[CC--:B------:R-:W-:Y:S02]  /*0b70*/  LEA.HI R2, R3.reuse, R0.reuse, RZ, 0x7 ;  /* 0x0000000003027211 */ /* 0x0c0fe400078f38ff */
[CC--:B------:R-:W-:Y:S02]  /*0b80*/  LEA.HI R4, R3.reuse, R0.reuse, RZ, 0x4 ;  /* 0x0000000003047211 */ /* 0x0c0fe400078f20ff */
[----:B------:R-:W-:Y:S02]  /*0b90*/  LOP3.LUT R5, R2, 0xffffff80, RZ, 0xc0, !PT ;  /* 0xffffff8002057812 */ /* 0x000fe400078ec0ff */
[----:B------:R-:W-:Y:S02]  /*0ba0*/  SHF.R.S32.HI R7, RZ, 0x4, R4 ;  /* 0x00000004ff077819 */ /* 0x000fe40000011404 */
[CC--:B------:R-:W-:Y:S01]  /*0bb0*/  LEA.HI R219, R3.reuse, R0.reuse, RZ, 0x3 ;  /* 0x0000000003db7211 */ /* 0x0c0fe200078f18ff */
[----:B------:R-:W-:Y:S01]  /*0bc0*/  IMAD.IADD R14, R0, 0x1, -R5 ;  /* 0x00000001000e7824 */ /* 0x000fe200078e0a05 */
[----:B------:R-:W-:-:S04]  /*0bd0*/  LEA.HI R5, R3, R0, RZ, 0x5 ;  /* 0x0000000003057211 */ /* 0x000fc800078f28ff */
[----:B------:R-:W-:Y:S01]  /*0be0*/  SHF.R.S32.HI R8, RZ, 0x1f, R14 ;  /* 0x0000001fff087819 */ /* 0x000fe2000001140e */
[----:B------:R-:W-:Y:S01]  /*0bf0*/  IMAD.SHL.U32 R6, R5, 0x20, RZ ;  /* 0x0000002005067824 */ /* 0x000fe200078e00ff */
[C---:B------:R-:W-:Y:S01]  /*0c00*/  LOP3.LUT R5, R4.reuse, 0x3fffff0, RZ, 0xc0, !PT ;  /* 0x03fffff004057812 */ /* 0x040fe200078ec0ff */
[----:B------:R-:W-:Y:S01]  /*0c10*/  STL [R1+0x134], R14 ;  /* 0x0001340e01007387 */ /* 0x000fe20000100800 */
[----:B------:R-:W-:Y:S02]  /*0c20*/  LEA.HI R4, R4, R7, RZ, 0x1 ;  /* 0x0000000704047211 */ /* 0x000fe400078f08ff */
[----:B------:R-:W-:Y:S01]  /*0c30*/  LOP3.LUT R6, R6, 0xfffffc00, RZ, 0xc0, !PT ;  /* 0xfffffc0006067812 */ /* 0x000fe200078ec0ff */
[----:B------:R-:W-:Y:S01]  /*0c40*/  IMAD.IADD R5, R0, 0x1, -R5 ;  /* 0x0000000100057824 */ /* 0x000fe200078e0a05 */
[----:B------:R-:W-:Y:S02]  /*0c50*/  LEA.HI R10, R8, R14, RZ, 0x2 ;  /* 0x0000000e080a7211 */ /* 0x000fe400078f10ff */
[----:B------:R-:W-:-:S02]  /*0c60*/  LOP3.LUT R4, R4, 0x1ffffffe, RZ, 0xc0, !PT ;  /* 0x1ffffffe04047812 */ /* 0x000fc400078ec0ff */
[----:B------:R-:W-:Y:S02]  /*0c70*/  LEA R9, R5, R6, 0x6 ;  /* 0x0000000605097211 */ /* 0x000fe400078e30ff */
[----:B------:R-:W-:Y:S01]  /*0c80*/  SHF.R.S32.HI R5, RZ, 0x7, R2 ;  /* 0x00000007ff057819 */ /* 0x000fe20000011402 */
[----:B------:R-:W-:Y:S01]  /*0c90*/  IMAD.IADD R4, R7, 0x1, -R4 ;  /* 0x0000000107047824 */ /* 0x000fe200078e0a04 */
[--C-:B------:R-:W-:Y:S02]  /*0ca0*/  SHF.R.S32.HI R11, RZ, 0x2, R10.reuse ;  /* 0x00000002ff0b7819 */ /* 0x100fe4000001140a */
[----:B------:R-:W-:Y:S02]  /*0cb0*/  LEA.HI R2, R2, R5, RZ, 0x1 ;  /* 0x0000000502027211 */ /* 0x000fe400078f08ff */
[----:B------:R-:W-:Y:S02]  /*0cc0*/  SHF.R.S32.HI R12, RZ, 0x1f, R10 ;  /* 0x0000001fff0c7819 */ /* 0x000fe4000001140a */
[----:B------:R-:W-:-:S02]  /*0cd0*/  LOP3.LUT R2, R2, 0x3fffffe, RZ, 0xc0, !PT ;  /* 0x03fffffe02027812 */ /* 0x000fc400078ec0ff */
[----:B------:R-:W-:Y:S02]  /*0ce0*/  LEA.HI R6, R3, R0, RZ, 0x2 ;  /* 0x0000000003067211 */ /* 0x000fe400078f10ff */
[----:B------:R-:W-:Y:S01]  /*0cf0*/  LEA.HI R12, R12, R11, RZ, 0x3 ;  /* 0x0000000b0c0c7211 */ /* 0x000fe200078f18ff */
[----:B------:R-:W-:Y:S01]  /*0d00*/  IMAD.IADD R2, R5, 0x1, -R2 ;  /* 0x0000000105027824 */ /* 0x000fe200078e0a02 */
[----:B------:R-:W-:Y:S02]  /*0d10*/  LOP3.LUT R7, R6, 0xfffffffc, RZ, 0xc0, !PT ;  /* 0xfffffffc06077812 */ /* 0x000fe400078ec0ff */
[----:B------:R-:W-:Y:S02]  /*0d20*/  LOP3.LUT R5, R219, 0xfffffff8, RZ, 0xc0, !PT ;  /* 0xfffffff8db057812 */ /* 0x000fe400078ec0ff */
[----:B------:R-:W-:Y:S01]  /*0d30*/  LOP3.LUT R12, R12, 0xfffffff8, RZ, 0xc0, !PT ;  /* 0xfffffff80c0c7812 */ /* 0x000fe200078ec0ff */
[----:B------:R-:W-:Y:S01]  /*0d40*/  IMAD.IADD R7, R0, 0x1, -R7 ;  /* 0x0000000100077824 */ /* 0x000fe200078e0a07 */
[----:B------:R-:W-:Y:S01]  /*0d50*/  LEA.HI R8, R8, R14, RZ, 0x5 ;  /* 0x0000000e08087211 */ /* 0x000fe200078f28ff */
[----:B------:R-:W-:Y:S01]  /*0d60*/  IMAD.IADD R5, R0, 0x1, -R5 ;  /* 0x0000000100057824 */ /* 0x000fe200078e0a05 */
[----:B------:R-:W-:Y:S01]  /*0d70*/  LEA.HI R3, R3, R0, RZ, 0x6 ;  /* 0x0000000003037211 */ /* 0x000fe200078f30ff */
[----:B------:R-:W-:Y:S01]  /*0d80*/  IMAD.IADD R11, R11, 0x1, -R12 ;  /* 0x000000010b0b7824 */ /* 0x000fe200078e0a0c */
[----:B------:R-:W-:Y:S01]  /*0d90*/  LEA R0, R4, R9, 0x3 ;  /* 0x0000000904007211 */ /* 0x000fe200078e18ff */
[----:B------:R-:W-:Y:S01]  /*0da0*/  IMAD.SHL.U32 R16, R5, 0x10, RZ ;  /* 0x0000001005107824 */ /* 0x000fe200078e00ff */
[----:B------:R-:W-:Y:S01]  /*0db0*/  SHF.R.S32.HI R219, RZ, 0x3, R219 ;  /* 0x00000003ffdb7819 */ /* 0x000fe200000114db */
[----:B------:R-:W-:Y:S01]  /*0dc0*/  IMAD.SHL.U32 R3, R3, 0x10, RZ ;  /* 0x0000001003037824 */ /* 0x000fe200078e00ff */
[----:B------:R-:W-:Y:S01]  /*0dd0*/  SHF.R.S32.HI R8, RZ, 0x5, R8 ;  /* 0x00000005ff087819 */ /* 0x000fe20000011408 */
[----:B------:R0:W-:Y:S01]  /*0de0*/  STL [R1+0x1c4], R0 ;  /* 0x0001c40001007387 */ /* 0x0001e20000100800 */
[----:B------:R-:W-:Y:S01]  /*0df0*/  LEA.HI R6, R7, R7, RZ, 0x1 ;  /* 0x0000000707067211 */ /* 0x000fe200078f08ff */
[C---:B------:R-:W-:Y:S01]  /*0e00*/  VIADD R9, R219.reuse, 0x40 ;  /* 0x00000040db097836 */ /* 0x040fe20000000000 */
[C---:B------:R-:W-:Y:S01]  /*0e10*/  IADD3 R12, R219.reuse, 0x20, RZ ;  /* 0x00000020db0c7810 */ /* 0x040fe20007ffe0ff */
[----:B------:R-:W-:Y:S01]  /*0e20*/  IMAD R11, R8, 0x10, R11 ;  /* 0x00000010080b7824 */ /* 0x000fe200078e020b */
[----:B------:R-:W-:Y:S01]  /*0e30*/  LOP3.LUT R6, R6, 0x1ffffffe, RZ, 0xc0, !PT ;  /* 0x1ffffffe06067812 */ /* 0x000fe200078ec0ff */
[----:B------:R-:W-:Y:S01]  /*0e40*/  VIADD R8, R219, 0x60 ;  /* 0x00000060db087836 */ /* 0x000fe20000000000 */
[----:B------:R-:W-:Y:S01]  /*0e50*/  LOP3.LUT R13, R3, 0xfffffc00, RZ, 0xc0, !PT ;  /* 0xfffffc00030d7812 */ /* 0x000fe200078ec0ff */
[----:B------:R-:W-:Y:S01]  /*0e60*/  IMAD R11, R2, 0x40, R11 ;  /* 0x00000040020b7824 */ /* 0x000fe200078e020b */
[----:B------:R-:W-:Y:S01]  /*0e70*/  SHF.R.S32.HI R2, RZ, 0x1f, R12 ;  /* 0x0000001fff027819 */ /* 0x000fe2000001140c */
[----:B0-----:R-:W-:Y:S01]  /*0e80*/  IMAD.SHL.U32 R0, R219, 0x80, RZ ;  /* 0x00000080db007824 */ /* 0x001fe200078e00ff */
[----:B------:R-:W-:Y:S01]  /*0e90*/  SHF.R.S32.HI R4, RZ, 0x1f, R9 ;  /* 0x0000001fff047819 */ /* 0x000fe20000011409 */
[----:B------:R-:W-:Y:S01]  /*0ea0*/  IMAD.SHL.U32 R3, R9, 0x80, RZ ;  /* 0x0000008009037824 */ /* 0x000fe200078e00ff */
[----:B------:R-:W-:Y:S01]  /*0eb0*/  LEA.HI R2, R2, R12, RZ, 0x3 ;  /* 0x0000000c02027211 */ /* 0x000fe200078f18ff */
[----:B------:R-:W-:Y:S01]  /*0ec0*/  IMAD.SHL.U32 R18, R5, 0x8, RZ ;  /* 0x0000000805127824 */ /* 0x000fe200078e00ff */
[----:B------:R-:W-:Y:S01]  /*0ed0*/  LOP3.LUT R15, R0, 0x380, RZ, 0xc0, !PT ;  /* 0x00000380000f7812 */ /* 0x000fe200078ec0ff */
[----:B------:R-:W-:Y:S01]  /*0ee0*/  IMAD.SHL.U32 R0, R12, 0x80, RZ ;  /* 0x000000800c007824 */ /* 0x000fe200078e00ff */
[----:B------:R-:W-:Y:S01]  /*0ef0*/  LEA.HI R4, R4, R9, RZ, 0x3 ;  /* 0x0000000904047211 */ /* 0x000fe200078f18ff */
[----:B------:R-:W-:Y:S01]  /*0f00*/  IMAD.IADD R6, R7, 0x1, -R6 ;  /* 0x0000000107067824 */ /* 0x000fe200078e0a06 */
[----:B------:R-:W-:Y:S01]  /*0f10*/  SHF.R.S32.HI R7, RZ, 0x1f, R8 ;  /* 0x0000001fff077819 */ /* 0x000fe20000011408 */
[----:B------:R-:W-:Y:S01]  /*0f20*/  VIADD R218, R18, 0x40 ;  /* 0x0000004012da7836 */ /* 0x000fe20000000000 */
[----:B------:R-:W-:Y:S01]  /*0f30*/  LOP3.LUT R12, R0, 0x380, RZ, 0xc0, !PT ;  /* 0x00000380000c7812 */ /* 0x000fe200078ec0ff */
[----:B------:R-:W-:Y:S01]  /*0f40*/  VIADD R20, R18, 0x80 ;  /* 0x0000008012147836 */ /* 0x000fe20000000000 */
[----:B------:R-:W-:Y:S01]  /*0f50*/  LOP3.LUT R9, R3, 0x380, RZ, 0xc0, !PT ;  /* 0x0000038003097812 */ /* 0x000fe200078ec0ff */
[----:B------:R-:W-:Y:S01]  /*0f60*/  STL [R1+0x1c0], R11 ;  /* 0x0001c00b01007387 */ /* 0x000fe20000100800 */
[----:B------:R-:W-:Y:S01]  /*0f70*/  LOP3.LUT R0, R15, 0x70, R16, 0xf8, !PT ;  /* 0x000000700f007812 */ /* 0x000fe200078ef810 */
[----:B------:R-:W-:Y:S01]  /*0f80*/  IMAD.SHL.U32 R2, R2, 0x80, RZ ;  /* 0x0000008002027824 */ /* 0x000fe200078e00ff */
[----:B------:R-:W-:Y:S01]  /*0f90*/  SHF.R.U32.HI R3, RZ, 0x3, R15 ;  /* 0x00000003ff037819 */ /* 0x000fe2000001160f */
[----:B------:R-:W-:Y:S01]  /*0fa0*/  VIADD R15, R18, 0xc0 ;  /* 0x000000c0120f7836 */ /* 0x000fe20000000000 */
[----:B------:R-:W-:Y:S01]  /*0fb0*/  SHF.L.U32 R5, R8, 0x7, RZ ;  /* 0x0000000708057819 */ /* 0x000fe200000006ff */
[----:B------:R-:W-:Y:S01]  /*0fc0*/  STL [R1+0xa8], RZ ;  /* 0x0000a8ff01007387 */ /* 0x000fe20000100800 */
[----:B------:R-:W-:Y:S01]  /*0fd0*/  LEA.HI R7, R7, R8, RZ, 0x3 ;  /* 0x0000000807077211 */ /* 0x000fe200078f18ff */
[----:B------:R-:W-:Y:S01]  /*0fe0*/  IMAD.SHL.U32 R4, R4, 0x80, RZ ;  /* 0x0000008004047824 */ /* 0x000fe200078e00ff */
[----:B------:R-:W-:Y:S01]  /*0ff0*/  LOP3.LUT R10, R10, 0x7ffffffc, RZ, 0xc0, !PT ;  /* 0x7ffffffc0a0a7812 */ /* 0x000fe200078ec0ff */
[----:B------:R0:W-:Y:S01]  /*1000*/  STL [R1+0x5c], R13 ;  /* 0x00005c0d01007387 */ /* 0x0001e20000100800 */
[----:B------:R-:W-:Y:S01]  /*1010*/  SHF.R.S32.HI R21, RZ, 0x1f, R218 ;  /* 0x0000001fff157819 */ /* 0x000fe200000114da */
[----:B------:R-:W-:Y:S01]  /*1020*/  VIADD R22, R16, 0x80 ;  /* 0x0000008010167836 */ /* 0x000fe20000000000 */
[----:B------:R-:W-:Y:S01]  /*1030*/  LOP3.LUT R8, R5, 0x380, RZ, 0xc0, !PT ;  /* 0x0000038005087812 */ /* 0x000fe200078ec0ff */
[----:B------:R1:W-:Y:S01]  /*1040*/  STL [R1+0x70], R20 ;  /* 0x0000701401007387 */ /* 0x0003e20000100800 */
[----:B------:R-:W-:Y:S01]  /*1050*/  LOP3.LUT R0, R13, R0, R3, 0xf6, !PT ;  /* 0x000000000d007212 */ /* 0x000fe200078ef603 */
[----:B------:R-:W-:Y:S01]  /*1060*/  IMAD.IADD R10, R14, 0x1, -R10 ;  /* 0x000000010e0a7824 */ /* 0x000fe200078e0a0a */
[----:B------:R-:W-:Y:S01]  /*1070*/  SHF.L.U32 R7, R7, 0x7, RZ ;  /* 0x0000000707077819 */ /* 0x000fe200000006ff */
[----:B------:R2:W-:Y:S01]  /*1080*/  STL [R1+0x74], R15 ;  /* 0x0000740f01007387 */ /* 0x0005e20000100800 */
[----:B------:R-:W-:Y:S01]  /*1090*/  LOP3.LUT R3, R12, 0x70, R16, 0xf8, !PT ;  /* 0x000000700c037812 */ /* 0x000fe200078ef810 */
[----:B------:R-:W-:Y:S01]  /*10a0*/  IMAD.IADD R14, R23, 0x1, R0 ;  /* 0x00000001170e7824 */ /* 0x000fe200078e0200 */
[----:B0-----:R-:W-:Y:S01]  /*10b0*/  SHF.R.U32.HI R13, RZ, 0x3, R12 ;  /* 0x00000003ff0d7819 */ /* 0x001fe2000001160c */
[----:B------:R-:W-:Y:S01]  /*10c0*/  STL [R1+0x94], R21 ;  /* 0x0000941501007387 */ /* 0x000fe20000100800 */
[----:B------:R-:W-:Y:S01]  /*10d0*/  LOP3.LUT R2, R2, 0xfffffc00, RZ, 0xc0, !PT ;  /* 0xfffffc0002027812 */ /* 0x000fe200078ec0ff */
[----:B------:R-:W-:Y:S01]  /*10e0*/  IMAD.SHL.U32 R44, R10, 0x2, RZ ;  /* 0x000000020a2c7824 */ /* 0x000fe200078e00ff */
[----:B-1----:R-:W-:-:S02]  /*10f0*/  SHF.R.S32.HI R20, RZ, 0x1f, R20 ;  /* 0x0000001fff147819 */ /* 0x002fc40000011414 */
[----:B------:R-:W-:Y:S01]  /*1100*/  SHF.R.U32.HI R12, RZ, 0x3, R9 ;  /* 0x00000003ff0c7819 */ /* 0x000fe20000011609 */
[C---:B------:R-:W-:Y:S01]  /*1110*/  VIADD R42, R44.reuse, 0x10 ;  /* 0x000000102c2a7836 */ /* 0x040fe20000000000 */
[----:B--2---:R-:W-:Y:S01]  /*1120*/  SHF.R.S32.HI R15, RZ, 0x1f, R15 ;  /* 0x0000001fff0f7819 */ /* 0x004fe2000001140f */
[----:B------:R-:W-:Y:S01]  /*1130*/  STL [R1+0xb0], R20 ;  /* 0x0000b01401007387 */ /* 0x000fe20000100800 */
[----:B------:R-:W-:Y:S01]  /*1140*/  LOP3.LUT R5, R9, 0x70, R16, 0xf8, !PT ;  /* 0x0000007009057812 */ /* 0x000fe200078ef810 */
[----:B------:R-:W-:Y:S01]  /*1150*/  VIADD R41, R44, 0x18 ;  /* 0x000000182c297836 */ /* 0x000fe20000000000 */
[----:B------:R-:W-:Y:S01]  /*1160*/  SHF.R.U32.HI R9, RZ, 0x3, R8 ;  /* 0x00000003ff097819 */ /* 0x000fe20000011608 */
[----:B------:R-:W-:Y:S01]  /*1170*/  STL [R1+0xac], R15 ;  /* 0x0000ac0f01007387 */ /* 0x000fe20000100800 */
[----:B------:R-:W-:Y:S01]  /*1180*/  LOP3.LUT R4, R4, 0xfffffc00, RZ, 0xc0, !PT ;  /* 0xfffffc0004047812 */ /* 0x000fe200078ec0ff */
[----:B------:R-:W-:Y:S01]  /*1190*/  VIADD R40, R44, 0x20 ;  /* 0x000000202c287836 */ /* 0x000fe20000000000 */
[----:B------:R-:W-:Y:S01]  /*11a0*/  LOP3.LUT R8, R8, 0x70, R16, 0xf8, !PT ;  /* 0x0000007008087812 */ /* 0x000fe200078ef810 */
[----:B------:R0:W-:Y:S01]  /*11b0*/  STL [R1+0x84], R2 ;  /* 0x0000840201007387 */ /* 0x0001e20000100800 */
[----:B------:R-:W-:Y:S01]  /*11c0*/  LOP3.LUT R7, R7, 0xfffffc00, RZ, 0xc0, !PT ;  /* 0xfffffc0007077812 */ /* 0x000fe200078ec0ff */
[----:B------:R-:W-:Y:S01]  /*11d0*/  VIADD R39, R44, 0x28 ;  /* 0x000000282c277836 */ /* 0x000fe20000000000 */
[----:B------:R-:W-:Y:S01]  /*11e0*/  LOP3.LUT R0, R2, R3, R13, 0xf6, !PT ;  /* 0x0000000302007212 */ /* 0x000fe200078ef60d */
[----:B------:R-:W-:Y:S01]  /*11f0*/  STL [R1+0x88], R14 ;  /* 0x0000880e01007387 */ /* 0x000fe20000100800 */
[----:B------:R-:W-:Y:S01]  /*1200*/  LOP3.LUT R8, R7, R8, R9, 0xf6, !PT ;  /* 0x0000000807087212 */ /* 0x000fe200078ef609 */
[C---:B------:R-:W-:Y:S01]  /*1210*/  VIADD R38, R44.reuse, 0x30 ;  /* 0x000000302c267836 */ /* 0x040fe20000000000 */
[----:B------:R-:W-:Y:S01]  /*1220*/  IADD3 R43, R44, 0x8, RZ ;  /* 0x000000082c2b7810 */ /* 0x000fe20007ffe0ff */
[C---:B------:R-:W-:Y:S01]  /*1230*/  IMAD.IADD R3, R23.reuse, 0x1, R0 ;  /* 0x0000000117037824 */ /* 0x040fe200078e0200 */
[----:B------:R-:W-:Y:S01]  /*1240*/  STL [R1+0x80], R4 ;  /* 0x0000800401007387 */ /* 0x000fe20000100800 */
[----:B0-----:R-:W-:Y:S01]  /*1250*/  LOP3.LUT R2, R4, R5, R12, 0xf6, !PT ;  /* 0x0000000504027212 */ /* 0x001fe200078ef60c */
[C---:B------:R-:W-:Y:S01]  /*1260*/  IMAD.IADD R0, R23.reuse, 0x1, R8 ;  /* 0x0000000117007824 */ /* 0x040fe200078e0208 */
[C---:B------:R-:W-:Y:S01]  /*1270*/  IADD3 R36, R44.reuse, 0x40, RZ ;  /* 0x000000402c247810 */ /* 0x040fe20007ffe0ff */
[----:B------:R-:W-:Y:S01]  /*1280*/  STL [R1+0x7c], R7 ;  /* 0x00007c0701007387 */ /* 0x000fe20000100800 */
[C---:B------:R-:W-:Y:S01]  /*1290*/  VIADD R37, R44.reuse, 0x38 ;  /* 0x000000382c257836 */ /* 0x040fe20000000000 */
[C---:B------:R-:W-:Y:S01]  /*12a0*/  IADD3 R26, R44.reuse, 0x78, RZ ;  /* 0x000000782c1a7810 */ /* 0x040fe20007ffe0ff */
[----:B------:R-:W-:Y:S01]  /*12b0*/  IMAD.IADD R2, R23, 0x1, R2 ;  /* 0x0000000117027824 */ /* 0x000fe200078e0202 */
[----:B------:R0:W-:Y:S01]  /*12c0*/  STL [R1+0x1bc], R3 ;  /* 0x0001bc0301007387 */ /* 0x0001e20000100800 */
[C---:B------:R-:W-:Y:S01]  /*12d0*/  VIADD R32, R44.reuse, 0x48 ;  /* 0x000000482c207836 */ /* 0x040fe20000000000 */
[C---:B------:R-:W-:Y:S01]  /*12e0*/  IADD3 R13, R44.reuse, 0xb0, RZ ;  /* 0x000000b02c0d7810 */ /* 0x040fe20007ffe0ff */
[C---:B------:R-:W-:Y:S01]  /*12f0*/  VIADD R31, R44.reuse, 0x50 ;  /* 0x000000502c1f7836 */ /* 0x040fe20000000000 */
[----:B------:R-:W-:Y:S01]  /*1300*/  STL [R1+0x78], R44 ;  /* 0x0000782c01007387 */ /* 0x000fe20000100800 */
[C---:B------:R-:W-:Y:S01]  /*1310*/  VIADD R30, R44.reuse, 0x58 ;  /* 0x000000582c1e7836 */ /* 0x040fe20000000000 */
[----:B------:R-:W-:Y:S01]  /*1320*/  SHF.R.S32.HI R8, RZ, 0x1f, R43 ;  /* 0x0000001fff087819 */ /* 0x000fe2000001142b */
        /* <DEDUP_REMOVED lines=18> */
[----:B------:R-:W-:-:S02]  /*1450*/  VIADD R12, R44, 0xb8 ;  /* 0x000000b82c0c7836 */ /* 0x000fc40000000000 */
[C---:B------:R-:W-:Y:S01]  /*1460*/  VIADD R10, R44.reuse, 0xc0 ;  /* 0x000000c02c0a7836 */ /* 0x040fe20000000000 */
[----:B------:R1:W-:Y:S01]  /*1470*/  STL [R1+0x124], R40 ;  /* 0x0001242801007387 */ /* 0x0003e20000100800 */
[C---:B------:R-:W-:Y:S01]  /*1480*/  VIADD R9, R44.reuse, 0xc8 ;  /* 0x000000c82c097836 */ /* 0x040fe20000000000 */
[----:B0-----:R-:W-:Y:S01]  /*1490*/  SHF.R.S32.HI R42, RZ, 0x1f, R42 ;  /* 0x0000001fff2a7819 */ /* 0x001fe2000001142a */
[C---:B------:R-:W-:Y:S01]  /*14a0*/  VIADD R7, R44.reuse, 0xd0 ;  /* 0x000000d02c077836 */ /* 0x040fe20000000000 */
[----:B------:R-:W-:Y:S01]  /*14b0*/  STL [R1+0x120], R39 ;  /* 0x0001202701007387 */ /* 0x000fe20000100800 */
[C---:B------:R-:W-:Y:S02]  /*14c0*/  VIADD R5, R44.reuse, 0xd8 ;  /* 0x000000d82c057836 */ /* 0x040fe40000000000 */
[C---:B------:R-:W-:Y:S01]  /*14d0*/  VIADD R4, R44.reuse, 0xe0 ;  /* 0x000000e02c047836 */ /* 0x040fe20000000000 */
[----:B------:R0:W-:Y:S01]  /*14e0*/  STL [R1+0x11c], R38 ;  /* 0x00011c2601007387 */ /* 0x0001e20000100800 */
[C---:B------:R-:W-:Y:S01]  /*14f0*/  VIADD R2, R44.reuse, 0xf0 ;  /* 0x000000f02c027836 */ /* 0x040fe20000000000 */
[----:B-1----:R-:W-:Y:S01]  /*1500*/  SHF.R.S32.HI R40, RZ, 0x1f, R40 ;  /* 0x0000001fff287819 */ /* 0x002fe20000011428 */
[----:B------:R-:W-:Y:S01]  /*1510*/  VIADD R0, R44, 0xf8 ;  /* 0x000000f82c007836 */ /* 0x000fe20000000000 */
        /* <DEDUP_REMOVED lines=33> */
[----:B------:R-:W-:Y:S01]  /*1730*/  STL [R1+0xc8], R5 ;  /* 0x0000c80501007387 */ /* 0x000fe20000100800 */
[----:B-1----:R-:W-:-:S03]  /*1740*/  SHF.R.S32.HI R9, RZ, 0x1f, R9 ;  /* 0x0000001fff097819 */ /* 0x002fc60000011409 */
[----:B------:R-:W-:Y:S04]  /*1750*/  STL [R1+0xc4], R4 ;  /* 0x0000c40401007387 */ /* 0x000fe80000100800 */
[----:B------:R-:W-:Y:S04]  /*1760*/  STL [R1+0xc0], R3 ;  /* 0x0000c00301007387 */ /* 0x000fe80000100800 */
[----:B------:R0:W-:Y:S04]  /*1770*/  STL [R1+0x1b0], R8 ;  /* 0x0001b00801007387 */ /* 0x0001e80000100800 */
        /* <DEDUP_REMOVED lines=38> */
[----:B------:R-:W-:Y:S02]  /*19e0*/  SHF.R.S32.HI R4, RZ, 0x1f, R3 ;  /* 0x0000001fff047819 */ /* 0x000fe40000011403 */
[----:B------:R-:W-:Y:S01]  /*19f0*/  SHF.R.S32.HI R3, RZ, 0x1f, R2 ;  /* 0x0000001fff037819 */ /* 0x000fe20000011402 */
[----:B------:R1:W-:Y:S01]  /*1a00*/  STL [R1+0x148], R7 ;  /* 0x0001480701007387 */ /* 0x0003e20000100800 */
[----:B------:R-:W-:Y:S01]  /*1a10*/  SHF.R.S32.HI R2, RZ, 0x1f, R0 ;  /* 0x0000001fff027819 */ /* 0x000fe20000011400 */
[----:B------:R-:W-:Y:S02]  /*1a20*/  IMAD R0, R6, 0x8, R11 ;  /* 0x0000000806007824 */ /* 0x000fe400078e020b */
[----:B------:R1:W-:Y:S04]  /*1a30*/  STL [R1+0x144], R5 ;  /* 0x0001440501007387 */ /* 0x0003e80000100800 */
[----:B------:R1:W-:Y:S04]  /*1a40*/  STL [R1+0x140], R4 ;  /* 0x0001400401007387 */ /* 0x0003e80000100800 */
[----:B------:R1:W-:Y:S04]  /*1a50*/  STL [R1+0x13c], R3 ;  /* 0x00013c0301007387 */ /* 0x0003e80000100800 */
[----:B------:R1:W-:Y:S04]  /*1a60*/  STL [R1+0x8c], R0 ;  /* 0x00008c0001007387 */ /* 0x0003e80000100800 */
[----:B------:R1:W-:Y:S02]  /*1a70*/  STL [R1+0x138], R2 ;  /* 0x0001380201007387 */ /* 0x0003e40000100800 */
.L_x_3293:
[----:B01----:R-:W0:Y:S02]  /*1a80*/  LDC.64 R2, c[0x0][0xc88] ;  /* 0x00032200ff027b82 */ /* 0x003e240000000a00 */
[----:B0-----:R-:W-:-:S05]  /*1a90*/  IMAD.WIDE R2, R35, 0x4, R2 ;  /* 0x0000000423027825 */ /* 0x001fca00078e0202 */
[----:B--2--5:R-:W2:Y:S01]  /*1aa0*/  LDG.E R29, desc[UR46][R2.64] ;  /* 0x0000002e021d7981 */ /* 0x024ea2000c1e1900 */
[----:B------:R-:W-:Y:S05]  /*1ab0*/  YIELD ;  /* 0x0000000000007946 */ /* 0x000fea0003800000 */
[----:B------:R-:W-:Y:S01]  /*1ac0*/  ULDC.64 UR4, c[0x0][0xa28] ;  /* 0x00028a0000047ab9 */ /* 0x000fe20000000a00 */
[----:B------:R-:W-:Y:S01]  /*1ad0*/  ULDC.64 UR8, c[0x0][0xa18] ;  /* 0x0002860000087ab9 */ /* 0x000fe20000000a00 */
[----:B------:R-:W-:Y:S01]  /*1ae0*/  ISETP.NE.U32.AND P1, PT, RZ, UR4, PT ;  /* 0x00000004ff007c0c */ /* 0x000fe2000bf25070 */
[----:B---3--:R-:W-:Y:S01]  /*1af0*/  IMAD.MOV.U32 R9, RZ, RZ, RZ ;  /* 0x000000ffff097224 */ /* 0x008fe200078e00ff */
[----:B------:R-:W-:Y:S01]  /*1b00*/  ULDC.64 UR6, c[0x0][0xa08] ;  /* 0x0002820000067ab9 */ /* 0x000fe20000000a00 */
[----:B------:R-:W-:Y:S01]  /*1b10*/  IMAD.MOV.U32 R27, RZ, RZ, RZ ;  /* 0x000000ffff1b7224 */ /* 0x000fe200078e00ff */
[----:B------:R-:W-:-:S02]  /*1b20*/  ISETP.NE.AND.EX P1, PT, RZ, UR5, PT, P1 ;  /* 0x00000005ff007c0c */ /* 0x000fc4000bf25310 */
[----:B------:R-:W-:-:S04]  /*1b30*/  ISETP.NE.U32.AND P0, PT, RZ, UR6, PT ;  /* 0x00000006ff007c0c */ /* 0x000fc8000bf05070 */
[----:B------:R-:W-:Y:S02]  /*1b40*/  ISETP.NE.AND.EX P0, PT, RZ, UR7, PT, P0 ;  /* 0x00000007ff007c0c */ /* 0x000fe4000bf05300 */
[----:B--2---:R-:W-:Y:S01]  /*1b50*/  SHF.R.S32.HI R0, RZ, 0x1f, R29 ;  /* 0x0000001fff007819 */ /* 0x004fe2000001141d */
[----:B------:R-:W-:-:S04]  /*1b60*/  IMAD.SHL.U32 R31, R29, 0x4, RZ ;  /* 0x000000041d1f7824 */ /* 0x000fc800078e00ff */
[C---:B------:R-:W-:Y:S01]  /*1b70*/  @P1 LEA R6, P2, R29.reuse, UR4, 0x2 ;  /* 0x000000041d061c11 */ /* 0x040fe2000f8410ff */
[----:B------:R-:W-:Y:S01]  /*1b80*/  STL [R1+0x90], R29 ;  /* 0x0000901d01007387 */ /* 0x000fe20000100800 */
[C-C-:B------:R-:W-:Y:S02]  /*1b90*/  SHF.L.U64.HI R30, R29.reuse, 0x2, R0.reuse ;  /* 0x000000021d1e7819 */ /* 0x140fe40000010200 */
[----:B------:R-:W-:Y:S01]  /*1ba0*/  @P1 LEA.HI.X R7, R29, UR5, R0, 0x2, P2 ;  /* 0x000000051d071c11 */ /* 0x000fe200090f1400 */
[----:B------:R-:W-:Y:S01]  /*1bb0*/  ULDC UR4, c[0x0][0x288] ;  /* 0x0000a20000047ab9 */ /* 0x000fe20000000800 */
[----:B------:R-:W-:Y:S01]  /*1bc0*/  ISETP.NE.U32.AND P2, PT, RZ, UR8, PT ;  /* 0x00000008ff007c0c */ /* 0x000fe2000bf45070 */
[----:B------:R0:W-:Y:S01]  /*1bd0*/  STL [R1+0xa4], R0 ;  /* 0x0000a40001007387 */ /* 0x0001e20000100800 */
[----:B------:R-:W-:Y:S02]  /*1be0*/  IADD3 R4, P3, R31, UR6, RZ ;  /* 0x000000061f047c10 */ /* 0x000fe4000ff7e0ff */
[----:B------:R-:W-:Y:S01]  /*1bf0*/  ISETP.NE.AND.EX P2, PT, RZ, UR9, PT, P2 ;  /* 0x00000009ff007c0c */ /* 0x000fe2000bf45320 */
[----:B------:R-:W5:Y:S01]  /*1c00*/  @P1 LDG.E R9, desc[UR46][R6.64] ;  /* 0x0000002e06091981 */ /* 0x000f62000c1e1900 */
[----:B------:R-:W-:-:S03]  /*1c10*/  IADD3.X R5, R30, UR7, RZ, P3, !PT ;  /* 0x000000071e057c10 */ /* 0x000fc60009ffe4ff */
[----:B------:R1:W-:Y:S01]  /*1c20*/  STL [R1+0x9c], R31 ;  /* 0x00009c1f01007387 */ /* 0x0003e20000100800 */
[----:B0-----:R-:W-:Y:S01]  /*1c30*/  MOV R0, UR4 ;  /* 0x0000000400007c02 */ /* 0x001fe20008000f00 */
[----:B------:R-:W-:Y:S02]  /*1c40*/  ULDC.64 UR4, c[0x0][0x418] ;  /* 0x0001060000047ab9 */ /* 0x000fe40000000a00 */
[----:B------:R-:W5:Y:S04]  /*1c50*/  @P0 LDG.E R27, desc[UR46][R4.64] ;  /* 0x0000002e041b0981 */ /* 0x000f68000c1e1900 */
[----:B------:R-:W-:Y:S01]  /*1c60*/  @P2 IADD3 R2, P1, R31, UR8, RZ ;  /* 0x000000081f022c10 */ /* 0x000fe2000ff3e0ff */
[----:B------:R1:W-:Y:S03]  /*1c70*/  STL [R1+0xa0], R30 ;  /* 0x0000a01e01007387 */ /* 0x0003e60000100800 */
        /* <DEDUP_REMOVED lines=9> */
[----:B0-----:R-:W-:Y:S02]  /*1d10*/  IMAD.U32 R2, RZ, RZ, UR5 ;  /* 0x00000005ff027e24 */ /* 0x001fe4000f8e00ff */
[----:B------:R-:W-:Y:S01]  /*1d20*/  IMAD.U32 R28, RZ, RZ, UR4 ;  /* 0x00000004ff1c7e24 */ /* 0x000fe2000f8e00ff */
[----:B--2---:R1:W-:Y:S01]  /*1d30*/  STL [R1+0x58], R0 ;  /* 0x0000580001007387 */ /* 0x0043e20000100800 */
[----:B------:R-:W-:Y:S01]  /*1d40*/  IMAD.MOV.U32 R10, RZ, RZ, R0 ;  /* 0x000000ffff0a7224 */ /* 0x000fe200078e0000 */
[----:B----4-:R-:W-:Y:S06]  /*1d50*/  @P2 BRA `(.L_x_3058) ;  /* 0x0000000000282947 */ /* 0x010fec0003800000 */
[----:B------:R-:W-:Y:S02]  /*1d60*/  ULDC.64 UR4, c[0x0][0xa00] ;  /* 0x0002800000047ab9 */ /* 0x000fe40000000a00 */
[----:B------:R-:W-:-:S04]  /*1d70*/  ISETP.NE.U32.AND P1, PT, RZ, UR4, PT ;  /* 0x00000004ff007c0c */ /* 0x000fc8000bf25070 */
[----:B------:R-:W-:-:S13]  /*1d80*/  ISETP.NE.AND.EX P1, PT, RZ, UR5, PT, P1 ;  /* 0x00000005ff007c0c */ /* 0x000fda000bf25310 */
[----:B------:R-:W-:Y:S05]  /*1d90*/  @!P1 BRA `(.L_x_3058) ;  /* 0x0000000000189947 */ /* 0x000fea0003800000 */
[----:B------:R-:W0:Y:S02]  /*1da0*/  LDC.64 R6, c[0x0][0xa00] ;  /* 0x00028000ff067b82 */ /* 0x000e240000000a00 */
[----:B0-----:R-:W-:-:S05]  /*1db0*/  IMAD.WIDE R6, R29, 0x4, R6 ;  /* 0x000000041d067825 */ /* 0x001fca00078e0206 */
[----:B-1----:R-:W2:Y:S04]  /*1dc0*/  LDG.E R0, desc[UR46][R6.64] ;  /* 0x0000002e06007981 */ /* 0x002ea8000c1e1900 */
[----:B------:R-:W2:Y:S02]  /*1dd0*/  LDG.E R3, desc[UR46][R6.64+0x4] ;  /* 0x0000042e06037981 */ /* 0x000ea4000c1e1900 */
[----:B--2---:R-:W-:-:S05]  /*1de0*/  IMAD.IADD R10, R3, 0x1, -R0 ;  /* 0x00000001030a7824 */ /* 0x004fca00078e0a00 */
[----:B------:R0:W-:Y:S02]  /*1df0*/  STL [R1+0x58], R10 ;  /* 0x0000580a01007387 */ /* 0x0001e40000100800 */
.L_x_3058:
[----:B------:R-:W-:Y:S01]  /*1e00*/  ULDC.64 UR4, c[0x0][0xa20] ;  /* 0x0002880000047ab9 */ /* 0x000fe20000000a00 */
[C---:B------:R-:W-:Y:S02]  /*1e10*/  LOP3.LUT R3, R34.reuse, 0xff000000, RZ, 0xc0, !PT ;  /* 0xff00000022037812 */ /* 0x040fe400078ec0ff */
[----:B------:R-:W-:Y:S02]  /*1e20*/  ISETP.NE.U32.AND P1, PT, RZ, UR4, PT ;  /* 0x00000004ff007c0c */ /* 0x000fe4000bf25070 */
[C---:B-1----:R-:W-:Y:S02]  /*1e30*/  LOP3.LUT R0, R34.reuse, 0xff0000, RZ, 0xc0, !PT ;  /* 0x00ff000022007812 */ /* 0x042fe400078ec0ff */
[----:B------:R-:W-:Y:S02]  /*1e40*/  ISETP.NE.AND.EX P1, PT, RZ, UR5, PT, P1 ;  /* 0x00000005ff007c0c */ /* 0x000fe4000bf25310 */
[----:B------:R-:W-:Y:S02]  /*1e50*/  SHF.R.U32.HI R3, RZ, 0x8, R3 ;  /* 0x00000008ff037819 */ /* 0x000fe40000011603 */
[----:B------:R-:W-:-:S02]  /*1e60*/  LOP3.LUT R220, R34, 0xffff, RZ, 0xc0, !PT ;  /* 0x0000ffff22dc7812 */ /* 0x000fc400078ec0ff */
[----:B------:R-:W-:-:S07]  /*1e70*/  LEA.HI R8, R0, R3, RZ, 0x10 ;  /* 0x0000000300087211 */ /* 0x000fce00078f80ff */
[----:B------:R-:W-:Y:S05]  /*1e80*/  @!P1 BRA `(.L_x_3059) ;  /* 0x0000000000109947 */ /* 0x000fea0003800000 */
[----:B------:R-:W-:-:S04]  /*1e90*/  IADD3 R4, P0, R31, UR4, RZ ;  /* 0x000000041f047c10 */ /* 0x000fc8000ff1e0ff */
[----:B------:R-:W-:-:S05]  /*1ea0*/  IADD3.X R5, R30, UR5, RZ, P0, !PT ;  /* 0x000000051e057c10 */ /* 0x000fca00087fe4ff */
[----:B------:R1:W5:Y:S01]  /*1eb0*/  LDG.E R28, desc[UR46][R4.64] ;  /* 0x0000002e041c7981 */ /* 0x000362000c1e1900 */
[----:B------:R-:W-:Y:S05]  /*1ec0*/  BRA `(.L_x_3060) ;  /* 0x0000000000107947 */ /* 0x000fea0003800000 */
.L_x_3059:
[----:B------:R-:W-:Y:S05]  /*1ed0*/  @!P0 BRA `(.L_x_3060) ;  /* 0x00000000000c8947 */ /* 0x000fea0003800000 */
[----:B------:R-:W2:Y:S04]  /*1ee0*/  LDG.E R3, desc[UR46][R4.64] ;  /* 0x0000002e04037981 */ /* 0x000ea8000c1e1900 */
[----:B------:R-:W2:Y:S02]  /*1ef0*/  LDG.E R28, desc[UR46][R4.64+0x4] ;  /* 0x0000042e041c7981 */ /* 0x000ea4000c1e1900 */
[----:B--2---:R-:W-:-:S07]  /*1f00*/  IMAD.IADD R28, R28, 0x1, -R3 ;  /* 0x000000011c1c7824 */ /* 0x004fce00078e0a03 */
.L_x_3060:
[----:B------:R-:W-:Y:S01]  /*1f10*/  ULDC.64 UR4, c[0x0][0xa10] ;  /* 0x0002840000047ab9 */ /* 0x000fe20000000a00 */
[----:B------:R-:W2:Y:S01]  /*1f20*/  LDC R6, c[0x0][0x448] ;  /* 0x00011200ff067b82 */ /* 0x000ea20000000800 */
[----:B------:R-:W-:-:S04]  /*1f30*/  ISETP.NE.U32.AND P0, PT, RZ, UR4, PT ;  /* 0x00000004ff007c0c */ /* 0x000fc8000bf05070 */
[----:B------:R-:W-:Y:S01]  /*1f40*/  ISETP.NE.AND.EX P0, PT, RZ, UR5, PT, P0 ;  /* 0x00000005ff007c0c */ /* 0x000fe2000bf05300 */
[----:B------:R-:W-:-:S12]  /*1f50*/  ULDC.64 UR4, c[0x0][0xa30] ;  /* 0x00028c0000047ab9 */ /* 0x000fd80000000a00 */
[----:B-1----:R-:W1:Y:S02]  /*1f60*/  @P0 LDC.64 R4, c[0x0][0xa10] ;  /* 0x00028400ff040b82 */ /* 0x002e640000000a00 */
[----:B-1----:R-:W-:-:S05]  /*1f70*/  @P0 IMAD.WIDE R4, R29, 0x4, R4 ;  /* 0x000000041d040825 */ /* 0x002fca00078e0204 */
[----:B------:R-:W3:Y:S04]  /*1f80*/  @P0 LDG.E R0, desc[UR46][R4.64] ;  /* 0x0000002e04000981 */ /* 0x000ee8000c1e1900 */
[----:B------:R1:W3:Y:S01]  /*1f90*/  @P0 LDG.E R3, desc[UR46][R4.64+0x4] ;  /* 0x0000042e04030981 */ /* 0x0002e2000c1e1900 */
[----:B------:R-:W-:Y:S01]  /*1fa0*/  ISETP.NE.U32.AND P1, PT, RZ, UR4, PT ;  /* 0x00000004ff007c0c */ /* 0x000fe2000bf25070 */
[----:B-----5:R-:W-:-:S03]  /*1fb0*/  IMAD.MOV.U32 R24, RZ, RZ, R28 ;  /* 0x000000ffff187224 */ /* 0x020fc600078e001c */
[----:B------:R-:W-:-:S13]  /*1fc0*/  ISETP.NE.AND.EX P1, PT, RZ, UR5, PT, P1 ;  /* 0x00000005ff007c0c */ /* 0x000fda000bf25310 */
[----:B-1----:R-:W-:-:S04]  /*1fd0*/  @P1 IADD3 R4, P2, R31, UR4, RZ ;  /* 0x000000041f041c10 */ /* 0x002fc8000ff5e0ff */
[----:B------:R-:W-:-:S05]  /*1fe0*/  @P1 IADD3.X R5, R30, UR5, RZ, P2, !PT ;  /* 0x000000051e051c10 */ /* 0x000fca00097fe4ff */
[----:B------:R1:W5:Y:S01]  /*1ff0*/  @P1 LDG.E R24, desc[UR46][R4.64] ;  /* 0x0000002e04181981 */ /* 0x000362000c1e1900 */
[----:B--2---:R-:W-:Y:S01]  /*2000*/  ISETP.NE.AND P1, PT, R6, 0x1, PT ;  /* 0x000000010600780c */ /* 0x004fe20003f25270 */
[----:B------:R-:W-:Y:S01]  /*2010*/  IMAD.IADD R9, R28, 0x1, -R9 ;  /* 0x000000011c097824 */ /* 0x000fe200078e0a09 */
[----:B------:R-:W-:Y:S01]  /*2020*/  SHF.L.U32 R12, R33, 0x7, RZ ;  /* 0x00000007210c7819 */ /* 0x000fe200000006ff */
[----:B------:R-:W-:Y:S01]  /*2030*/  BSSY B0, `(.L_x_3061) ;  /* 0x0000038000007945 */ /* 0x000fe20003800000 */
[----:B------:R-:W-:-:S03]  /*2040*/  LOP3.LUT R13, R8, 0xff, RZ, 0xc0, !PT ;  /* 0x000000ff080d7812 */ /* 0x000fc600078ec0ff */
[----:B------:R-:W-:Y:S01]  /*2050*/  VIADD R6, R12, 0x7f ;  /* 0x0000007f0c067836 */ /* 0x000fe20000000000 */
[----:B------:R-:W-:Y:S05]  /*2060*/  STL [R1+0x60], R12 ;  /* 0x0000600c01007387 */ /* 0x000fea0000100800 */
[----:B------:R-:W2:Y:S08]  /*2070*/  @P1 LDC R7, c[0x0][0x44c] ;  /* 0x00011300ff071b82 */ /* 0x000eb00000000800 */
[----:B------:R-:W4:Y:S01]  /*2080*/  @P1 LDC R11, c[0x0][0x450] ;  /* 0x00011400ff0b1b82 */ /* 0x000f220000000800 */
[----:B---3--:R-:W-:-:S02]  /*2090*/  @P0 IMAD.IADD R2, R3, 0x1, -R0 ;  /* 0x0000000103020824 */ /* 0x008fc400078e0a00 */
[----:B--2---:R-:W-:-:S04]  /*20a0*/  @P1 IMAD.HI.U32 R0, R6, R7, RZ ;  /* 0x0000000706001227 */ /* 0x004fc800078e00ff */
[----:B-1----:R-:W-:Y:S01]  /*20b0*/  IMAD.IADD R4, R9, 0x1, R2 ;  /* 0x0000000109047824 */ /* 0x002fe200078e0202 */
[----:B----4-:R-:W-:-:S03]  /*20c0*/  @P1 SHF.R.U32.HI R6, RZ, R11, R0 ;  /* 0x0000000bff061219 */ /* 0x010fc60000011600 */
[C---:B------:R-:W-:Y:S01]  /*20d0*/  VIADD R0, R4.reuse, 0x7f ;  /* 0x0000007f04007836 */ /* 0x040fe20000000000 */
[----:B------:R-:W-:Y:S01]  /*20e0*/  IADD3 R91, R4, 0x80, -R10 ;  /* 0x00000080045b7810 */ /* 0x000fe20007ffe80a */
[----:B------:R1:W-:Y:S03]  /*20f0*/  STL [R1+0x64], R4 ;  /* 0x0000640401007387 */ /* 0x0003e60000100800 */
[----:B------:R-:W-:Y:S01]  /*2100*/  SHF.R.S32.HI R3, RZ, 0x1f, R0 ;  /* 0x0000001fff037819 */ /* 0x000fe20000011400 */
[----:B------:R-:W-:Y:S01]  /*2110*/  IMAD.IADD R6, R91, 0x1, R6 ;  /* 0x000000015b067824 */ /* 0x000fe200078e0206 */
[----:B------:R2:W-:Y:S02]  /*2120*/  STL [R1+0xb4], R13 ;  /* 0x0000b40d01007387 */ /* 0x0005e40000100800 */
[----:B------:R-:W-:Y:S02]  /*2130*/  LEA.HI R3, R3, R0, RZ, 0x7 ;  /* 0x0000000003037211 */ /* 0x000fe400078f38ff */
[----:B------:R-:W-:-:S02]  /*2140*/  SHF.R.S32.HI R5, RZ, 0x1f, R6 ;  /* 0x0000001fff057819 */ /* 0x000fc40000011406 */
[----:B-1----:R-:W-:Y:S02]  /*2150*/  SHF.R.U32.HI R4, RZ, 0x10, R8 ;  /* 0x00000010ff047819 */ /* 0x002fe40000011608 */
[----:B------:R-:W-:Y:S02]  /*2160*/  LEA.HI R5, R5, R6, RZ, 0x7 ;  /* 0x0000000605057211 */ /* 0x000fe400078f38ff */
[----:B------:R-:W-:Y:S01]  /*2170*/  SHF.R.S32.HI R92, RZ, 0x7, R3 ;  /* 0x00000007ff5c7819 */ /* 0x000fe20000011403 */
[----:B------:R2:W-:Y:S01]  /*2180*/  STL [R1+0x98], R4 ;  /* 0x0000980401007387 */ /* 0x0005e20000100800 */
[----:B------:R-:W-:Y:S02]  /*2190*/  SHF.R.S32.HI R5, RZ, 0x7, R5 ;  /* 0x00000007ff057819 */ /* 0x000fe40000011405 */
[----:B------:R-:W-:Y:S02]  /*21a0*/  MOV R0, RZ ;  /* 0x000000ff00007202 */ /* 0x000fe40000000f00 */
[----:B0-----:R-:W-:-:S04]  /*21b0*/  VIMNMX R10, R92, R5, PT ;  /* 0x000000055c0a7248 */ /* 0x001fc80003fe0100 */
[----:B------:R-:W-:-:S13]  /*21c0*/  ISETP.GE.AND P0, PT, R10, 0x1, PT ;  /* 0x000000010a00780c */ /* 0x000fda0003f06270 */
[----:B--2---:R-:W-:Y:S05]  /*21d0*/  @!P0 BRA `(.L_x_3062) ;  /* 0x0000000000748947 */ /* 0x004fea0003800000 */
[----:B------:R-:W-:Y:S01]  /*21e0*/  ISETP.NE.AND P0, PT, R4, RZ, PT ;  /* 0x000000ff0400720c */ /* 0x000fe20003f05270 */
[----:B------:R-:W-:-:S03]  /*21f0*/  ULDC UR4, c[0x0][0x9f0] ;  /* 0x00027c0000047ab9 */ /* 0x000fc60000000800 */
[----:B------:R-:W-:-:S04]  /*2200*/  SEL R11, R4, UR4, P0 ;  /* 0x00000004040b7c07 */ /* 0x000fc80008000000 */
[-C--:B------:R-:W-:Y:S02]  /*2210*/  IABS R6, R11.reuse ;  /* 0x0000000b00067213 */ /* 0x080fe40000000000 */
[----:B------:R-:W-:Y:S02]  /*2220*/  IADD3 R0, R11, -0x1, R10 ;  /* 0xffffffff0b007810 */ /* 0x000fe40007ffe00a */
[----:B------:R-:W0:Y:S01]  /*2230*/  I2F.RP R3, R6 ;  /* 0x0000000600037306 */ /* 0x000e220000209400 */
[-C--:B------:R-:W-:Y:S02]  /*2240*/  IABS R12, R11.reuse ;  /* 0x0000000b000c7213 */ /* 0x080fe40000000000 */
[----:B------:R-:W-:Y:S02]  /*2250*/  IABS R8, R0 ;  /* 0x0000000000087213 */ /* 0x000fe40000000000 */
[----:B------:R-:W-:-:S04]  /*2260*/  LOP3.LUT R0, R0, R11, RZ, 0x3c, !PT ;  /* 0x0000000b00007212 */ /* 0x000fc800078e3cff */
[----:B------:R-:W-:Y:S01]  /*2270*/  ISETP.GE.AND P2, PT, R0, RZ, PT ;  /* 0x000000ff0000720c */ /* 0x000fe20003f46270 */
[----:B0-----:R-:W0:Y:S02]  /*2280*/  MUFU.RCP R3, R3 ;  /* 0x0000000300037308 */ /* 0x001e240000001000 */
[----:B0-----:R-:W-:Y:S02]  /*2290*/  VIADD R4, R3, 0xffffffe ;  /* 0x0ffffffe03047836 */ /* 0x001fe40000000000 */
[----:B------:R-:W-:-:S04]  /*22a0*/  IMAD.MOV R3, RZ, RZ, -R12 ;  /* 0x000000ffff037224 */ /* 0x000fc800078e0a0c */
        /* <DEDUP_REMOVED lines=16> */
.L_x_3062:
[----:B------:R-:W-:Y:S05]  /*23b0*/  BSYNC B0 ;  /* 0x0000000000007941 */ /* 0x000fea0003800000 */
.L_x_3061:
[----:B------:R-:W-:-:S05]  /*23c0*/  IMAD R3, R13, R0, RZ ;  /* 0x000000000d037224 */ /* 0x000fca00078e02ff */
        /* <DEDUP_REMOVED lines=15> */
[----:B------:R-:W-:Y:S01]  /*24c0*/  IADD3 R0, R23, 0x28400, RZ ;  /* 0x0002840017007810 */ /* 0x000fe20007ffe0ff */
[----:B------:R-:W-:Y:S03]  /*24d0*/  BSSY B6, `(.L_x_3064) ;  /* 0x0000013000067945 */ /* 0x000fe60003800000 */
        /* <DEDUP_REMOVED lines=18> */
.L_x_3065:
[----:B------:R-:W-:Y:S05]  /*2600*/  BSYNC B6 ;  /* 0x0000000000067941 */ /* 0x000fea0003800000 */
.L_x_3064:
        /* <DEDUP_REMOVED lines=20> */
.L_x_3067:
[----:B------:R-:W-:Y:S05]  /*2750*/  BSYNC B6 ;  /* 0x0000000000067941 */ /* 0x000fea0003800000 */
.L_x_3066:
[----:B------:R-:W-:Y:S01]  /*2760*/  IMAD.MOV.U32 R0, RZ, RZ, R29 ;  /* 0x000000ffff007224 */ /* 0x000fe200078e001d */
[----:B------:R-:W-:Y:S01]  /*2770*/  ULDC.64 UR4, c[0x0][0x9f8] ;  /* 0x00027e0000047ab9 */ /* 0x000fe20000000a00 */
[----:B------:R-:W0:Y:S01]  /*2780*/  S2R R29, SR_TID.X ;  /* 0x00000000001d7919 */ /* 0x000e220000002100 */
[----:B------:R-:W-:Y:S01]  /*2790*/  ISETP.NE.U32.AND P0, PT, RZ, UR4, PT ;  /* 0x00000004ff007c0c */ /* 0x000fe2000bf05070 */
[----:B------:R-:W1:Y:S01]  /*27a0*/  LDC R35, c[0x0][0x3f4] ;  /* 0x0000fd00ff237b82 */ /* 0x000e620000000800 */
[----:B------:R-:W2:Y:S02]  /*27b0*/  LDL R32, [R1+0x5c] ;  /* 0x00005c0001207983 */ /* 0x000ea40000100800 */
[----:B------:R-:W-:Y:S02]  /*27c0*/  ISETP.NE.AND.EX P0, PT, RZ, UR5, PT, P0 ;  /* 0x00000005ff007c0c */ /* 0x000fe4000bf05300 */
[----:B------:R-:W3:Y:S03]  /*27d0*/  LDL R21, [R1+0x7c] ;  /* 0x00007c0001157983 */ /* 0x000ee60000100800 */
[----:B------:R-:W4:Y:S08]  /*27e0*/  LDC.64 R14, c[0x0][0x3f8] ;  /* 0x0000fe00ff0e7b82 */ /* 0x000f300000000a00 */
[----:B------:R-:W4:Y:S01]  /*27f0*/  LDC.64 R12, c[0x0][0x408] ;  /* 0x00010200ff0c7b82 */ /* 0x000f220000000a00 */
[----:B------:R-:W-:-:S02]  /*2800*/  @P0 IADD3 R4, P1, R31, UR4, RZ ;  /* 0x000000041f040c10 */ /* 0x000fc4000ff3e0ff */
[----:B------:R-:W-:Y:S01]  /*2810*/  SHF.R.S32.HI R9, RZ, 0x1f, R219 ;  /* 0x0000001fff097819 */ /* 0x000fe200000114db */
[C---:B------:R-:W-:Y:S01]  /*2820*/  IMAD.SHL.U32 R37, R219.reuse, 0x80, RZ ;  /* 0x00000080db257824 */ /* 0x040fe200078e00ff */
[----:B------:R-:W-:Y:S01]  /*2830*/  @P0 IADD3.X R5, R30, UR5, RZ, P1, !PT ;  /* 0x000000051e050c10 */ /* 0x000fe20008ffe4ff */
[----:B------:R-:W-:Y:S01]  /*2840*/  IMAD.SHL.U32 R34, R219, 0x80, RZ ;  /* 0x00000080db227824 */ /* 0x000fe200078e00ff */
[----:B------:R-:W3:Y:S04]  /*2850*/  LDL R31, [R1+0x84] ;  /* 0x00008400011f7983 */ /* 0x000ee80000100800 */
[----:B------:R4:W3:Y:S01]  /*2860*/  @P0 LDG.E R0, desc[UR46][R4.64] ;  /* 0x0000002e04000981 */ /* 0x0008e2000c1e1900 */
[----:B0-----:R-:W-:-:S03]  /*2870*/  IADD3 R6, R29, -0x80, RZ ;  /* 0xffffff801d067810 */ /* 0x001fc60007ffe0ff */
[----:B------:R-:W3:Y:S01]  /*2880*/  LDL R30, [R1+0x80] ;  /* 0x00008000011e7983 */ /* 0x000ee20000100800 */
[----:B------:R-:W-:Y:S02]  /*2890*/  SHF.R.S32.HI R3, RZ, 0x1f, R6 ;  /* 0x0000001fff037819 */ /* 0x000fe40000011406 */
[----:B-1----:R-:W-:Y:S02]  /*28a0*/  ISETP.GE.AND P0, PT, R16, R35, PT ;  /* 0x000000231000720c */ /* 0x002fe40003f06270 */
[----:B------:R-:W-:Y:S01]  /*28b0*/  LEA.HI R3, R3, R6, RZ, 0x3 ;  /* 0x0000000603037211 */ /* 0x000fe200078f18ff */
[----:B----4-:R-:W-:Y:S01]  /*28c0*/  IMAD R4, R9, R14, RZ ;  /* 0x0000000e09047224 */ /* 0x010fe200078e02ff */
[----:B------:R-:W-:Y:S02]  /*28d0*/  SEL R5, R35, RZ, P0 ;  /* 0x000000ff23057207 */ /* 0x000fe40000000000 */
[----:B------:R-:W-:-:S03]  /*28e0*/  LOP3.LUT R7, R3, 0xfffffff8, RZ, 0xc0, !PT ;  /* 0xfffffff803077812 */ /* 0x000fc600078ec0ff */
[----:B------:R-:W-:Y:S02]  /*28f0*/  IMAD.IADD R5, R16, 0x1, R5 ;  /* 0x0000000110057824 */ /* 0x000fe400078e0205 */
[----:B------:R-:W-:Y:S02]  /*2900*/  IMAD.IADD R36, R6, 0x1, -R7 ;  /* 0x0000000106247824 */ /* 0x000fe400078e0a07 */
[----:B------:R-:W-:Y:S02]  /*2910*/  IMAD R7, R219, R15, R4 ;  /* 0x0000000fdb077224 */ /* 0x000fe400078e0204 */
[----:B------:R-:W-:-:S04]  /*2920*/  IMAD R4, R9, R12, RZ ;  /* 0x0000000c09047224 */ /* 0x000fc800078e02ff */
[----:B------:R-:W-:Y:S01]  /*2930*/  IMAD R9, R219, R13, R4 ;  /* 0x0000000ddb097224 */ /* 0x000fe200078e0204 */
[----:B------:R-:W-:Y:S02]  /*2940*/  SHF.R.S32.HI R4, RZ, 0x1f, R5 ;  /* 0x0000001fff047819 */ /* 0x000fe40000011405 */
[----:B------:R-:W-:Y:S02]  /*2950*/  LOP3.LUT R37, R37, 0x380, RZ, 0xc0, !PT ;  /* 0x0000038025257812 */ /* 0x000fe400078ec0ff */
[-C--:B------:R-:W-:Y:S02]  /*2960*/  LEA.HI R77, R4, R5.reuse, RZ, 0x4 ;  /* 0x00000005044d7211 */ /* 0x080fe400078f20ff */
[----:B------:R-:W-:Y:S02]  /*2970*/  LOP3.LUT R34, R34, 0x380, RZ, 0xc0, !PT ;  /* 0x0000038022227812 */ /* 0x000fe400078ec0ff */
[----:B------:R-:W-:Y:S02]  /*2980*/  LEA.HI R6, R4, R5, RZ, 0x7 ;  /* 0x0000000504067211 */ /* 0x000fe400078f38ff */
[----:B------:R-:W-:-:S02]  /*2990*/  SHF.R.U32.HI R37, RZ, 0x3, R37 ;  /* 0x00000003ff257819 */ /* 0x000fc40000011625 */
[----:B------:R-:W-:-:S04]  /*29a0*/  LOP3.LUT R4, R34, 0x70, R77, 0xf8, !PT ;  /* 0x0000007022047812 */ /* 0x000fc800078ef84d */
[----:B------:R-:W-:Y:S02]  /*29b0*/  LOP3.LUT R4, R4, R37, RZ, 0x3c, !PT ;  /* 0x0000002504047212 */ /* 0x000fe400078e3cff */
[----:B------:R-:W4:Y:S01]  /*29c0*/  LDL.LU R37, [R1] ;  /* 0x0000000001257983 */ /* 0x000f220000300800 */
[C---:B------:R-:W-:Y:S02]  /*29d0*/  VIADD R33, R219.reuse, 0x20 ;  /* 0x00000020db217836 */ /* 0x040fe40000000000 */
[----:B------:R-:W-:-:S03]  /*29e0*/  VIADD R34, R219, 0x20 ;  /* 0x00000020db227836 */ /* 0x000fc60000000000 */
[----:B------:R-:W-:Y:S02]  /*29f0*/  SHF.L.U32 R33, R33, 0x7, RZ ;  /* 0x0000000721217819 */ /* 0x000fe400000006ff */
[----:B------:R-:W-:Y:S02]  /*2a00*/  SHF.L.U32 R34, R34, 0x7, RZ ;  /* 0x0000000722227819 */ /* 0x000fe400000006ff */
[----:B------:R-:W-:Y:S02]  /*2a10*/  LOP3.LUT R33, R33, 0x380, RZ, 0xc0, !PT ;  /* 0x0000038021217812 */ /* 0x000fe400078ec0ff */
[----:B------:R-:W-:Y:S01]  /*2a20*/  LOP3.LUT R34, R34, 0x380, RZ, 0xc0, !PT ;  /* 0x0000038022227812 */ /* 0x000fe200078ec0ff */
[----:B------:R-:W-:Y:S01]  /*2a30*/  IMAD.WIDE.U32 R78, R219, R14, R18 ;  /* 0x0000000edb4e7225 */ /* 0x000fe200078e0012 */
[----:B------:R-:W-:-:S03]  /*2a40*/  LOP3.LUT R5, R33, 0x70, R77, 0xf8, !PT ;  /* 0x0000007021057812 */ /* 0x000fc600078ef84d */
[----:B------:R-:W-:Y:S01]  /*2a50*/  IMAD.WIDE.U32 R80, R219, R14, R16 ;  /* 0x0000000edb507225 */ /* 0x000fe200078e0010 */
[----:B------:R-:W-:-:S03]  /*2a60*/  SHF.R.U32.HI R34, RZ, 0x3, R34 ;  /* 0x00000003ff227819 */ /* 0x000fc60000011622 */
[----:B------:R-:W-:Y:S02]  /*2a70*/  IMAD.SHL.U32 R6, R6, 0x80, RZ ;  /* 0x0000008006067824 */ /* 0x000fe400078e00ff */
[----:B------:R-:W-:Y:S02]  /*2a80*/  IMAD.IADD R79, R79, 0x1, R7 ;  /* 0x000000014f4f7824 */ /* 0x000fe400078e0207 */
[----:B------:R-:W-:Y:S01]  /*2a90*/  IMAD.IADD R81, R7, 0x1, R81 ;  /* 0x0000000107517824 */ /* 0x000fe200078e0251 */
[----:B------:R-:W-:Y:S02]  /*2aa0*/  LOP3.LUT R7, R6, 0xffffc000, RZ, 0xc0, !PT ;  /* 0xffffc00006077812 */ /* 0x000fe400078ec0ff */
[----:B------:R-:W-:Y:S02]  /*2ab0*/  LOP3.LUT R6, R5, R34, RZ, 0x3c, !PT ;  /* 0x0000002205067212 */ /* 0x000fe400078e3cff */
[----:B------:R-:W-:-:S04]  /*2ac0*/  SHF.R.U32.HI R34, RZ, 0x7, R29 ;  /* 0x00000007ff227819 */ /* 0x000fc8000001161d */
[----:B------:R-:W-:Y:S01]  /*2ad0*/  ISETP.NE.AND P6, PT, R34, 0x1, PT ;  /* 0x000000012200780c */ /* 0x000fe20003fc5270 */
[----:B------:R-:W-:-:S12]  /*2ae0*/  VIADD R10, R219, 0x60 ;  /* 0x00000060db0a7836 */ /* 0x000fd80000000000 */
[----:B------:R-:W-:Y:S05]  /*2af0*/  @!P6 WARPSYNC.ALL ;  /* 0x000000000000e948 */ /* 0x000fea0003800000 */
[----:B------:R-:W-:Y:S02]  /*2b00*/  ULDC UR4, c[0x0][0x2f4] ;  /* 0x0000bd0000047ab9 */ /* 0x000fe40000000800 */
[----:B------:R-:W-:Y:S01]  /*2b10*/  ISETP.GE.AND P2, PT, R22, UR4, PT ;  /* 0x0000000416007c0c */ /* 0x000fe2000bf46270 */
[----:B------:R-:W-:Y:S02]  /*2b20*/  IMAD.SHL.U32 R10, R10, 0x80, RZ ;  /* 0x000000800a0a7824 */ /* 0x000fe400078e00ff */
[----:B------:R-:W-:-:S03]  /*2b30*/  IMAD.WIDE.U32 R84, R219, R12, R16 ;  /* 0x0000000cdb547225 */ /* 0x000fc600078e0010 */
[----:B------:R-:W-:Y:S01]  /*2b40*/  LOP3.LUT R10, R10, 0x380, RZ, 0xc0, !PT ;  /* 0x000003800a0a7812 */ /* 0x000fe200078ec0ff */
[----:B------:R-:W-:Y:S01]  /*2b50*/  IMAD.WIDE.U32 R82, R219, R12, R18 ;  /* 0x0000000cdb527225 */ /* 0x000fe200078e0012 */
[----:B------:R-:W-:-:S03]  /*2b60*/  IADD3 R85, R9, R85, RZ ;  /* 0x0000005509557210 */ /* 0x000fc60007ffe0ff */
[----:B------:R-:W-:Y:S01]  /*2b70*/  IMAD.IADD R83, R83, 0x1, R9 ;  /* 0x0000000153537824 */ /* 0x000fe200078e0209 */
[----:B------:R-:W-:Y:S01]  /*2b80*/  LOP3.LUT R9, R10, 0x70, R77, 0xf8, !PT ;  /* 0x000000700a097812 */ /* 0x000fe200078ef84d */
[C---:B------:R-:W-:Y:S02]  /*2b90*/  VIADD R8, R219.reuse, 0x40 ;  /* 0x00000040db087836 */ /* 0x040fe40000000000 */
[C---:B------:R-:W-:Y:S02]  /*2ba0*/  VIADD R33, R219.reuse, 0x40 ;  /* 0x00000040db217836 */ /* 0x040fe40000000000 */
[----:B------:R-:W-:Y:S02]  /*2bb0*/  VIADD R10, R219, 0x60 ;  /* 0x00000060db0a7836 */ /* 0x000fe40000000000 */
[----:B------:R-:W-:Y:S02]  /*2bc0*/  IMAD.SHL.U32 R8, R8, 0x80, RZ ;  /* 0x0000008008087824 */ /* 0x000fe400078e00ff */
[----:B------:R-:W-:-:S02]  /*2bd0*/  IMAD.SHL.U32 R33, R33, 0x80, RZ ;  /* 0x0000008021217824 */ /* 0x000fc400078e00ff */
[----:B------:R-:W-:Y:S01]  /*2be0*/  IMAD.SHL.U32 R10, R10, 0x80, RZ ;  /* 0x000000800a0a7824 */ /* 0x000fe200078e00ff */
[----:B-----5:R-:W-:Y:S02]  /*2bf0*/  SHF.R.S32.HI R11, RZ, 0x1f, R24 ;  /* 0x0000001fff0b7819 */ /* 0x020fe40000011418 */
[----:B------:R-:W-:Y:S02]  /*2c00*/  LOP3.LUT R8, R8, 0x380, RZ, 0xc0, !PT ;  /* 0x0000038008087812 */ /* 0x000fe400078ec0ff */
[----:B------:R-:W-:Y:S02]  /*2c10*/  LOP3.LUT R33, R33, 0x380, RZ, 0xc0, !PT ;  /* 0x0000038021217812 */ /* 0x000fe400078ec0ff */
[----:B------:R-:W-:Y:S01]  /*2c20*/  LOP3.LUT R10, R10, 0x380, RZ, 0xc0, !PT ;  /* 0x000003800a0a7812 */ /* 0x000fe200078ec0ff */
[C---:B------:R-:W-:Y:S01]  /*2c30*/  IMAD R20, R11.reuse, R14, RZ ;  /* 0x0000000e0b147224 */ /* 0x040fe200078e02ff */
[----:B------:R-:W-:Y:S01]  /*2c40*/  LOP3.LUT R8, R8, 0x70, R77, 0xf8, !PT ;  /* 0x0000007008087812 */ /* 0x000fe200078ef84d */
[----:B------:R-:W-:Y:S01]  /*2c50*/  IMAD R11, R11, R12, RZ ;  /* 0x0000000c0b0b7224 */ /* 0x000fe200078e02ff */
[----:B------:R-:W-:-:S02]  /*2c60*/  SHF.R.U32.HI R33, RZ, 0x3, R33 ;  /* 0x00000003ff217819 */ /* 0x000fc40000011621 */
[----:B------:R-:W-:Y:S01]  /*2c70*/  SHF.R.U32.HI R10, RZ, 0x3, R10 ;  /* 0x00000003ff0a7819 */ /* 0x000fe2000001160a */
[----:B------:R-:W-:Y:S01]  /*2c80*/  IMAD R69, R24, R15, R20 ;  /* 0x0000000f18457224 */ /* 0x000fe200078e0214 */
[----:B------:R-:W-:Y:S01]  /*2c90*/  LOP3.LUT R8, R8, R33, RZ, 0x3c, !PT ;  /* 0x0000002108087212 */ /* 0x000fe200078e3cff */
[C---:B------:R-:W-:Y:S01]  /*2ca0*/  IMAD.WIDE.U32 R78, R24.reuse, R14, R78 ;  /* 0x0000000e184e7225 */ /* 0x040fe200078e004e */
[----:B------:R-:W-:Y:S02]  /*2cb0*/  LOP3.LUT R10, R9, R10, RZ, 0x3c, !PT ;  /* 0x0000000a090a7212 */ /* 0x000fe400078e3cff */
[----:B------:R-:W-:Y:S01]  /*2cc0*/  LOP3.LUT R71, R77, 0xfffffff0, RZ, 0xc0, !PT ;  /* 0xfffffff04d477812 */ /* 0x000fe200078ec0ff */
[C---:B------:R-:W-:Y:S02]  /*2cd0*/  IMAD R11, R24.reuse, R13, R11 ;  /* 0x0000000d180b7224 */ /* 0x040fe400078e020b */
[----:B------:R-:W-:-:S04]  /*2ce0*/  IMAD.WIDE.U32 R84, R24, R12, R84 ;  /* 0x0000000c18547225 */ /* 0x000fc800078e0054 */
[----:B------:R-:W-:-:S04]  /*2cf0*/  IMAD.WIDE.U32 R80, R24, R14, R80 ;  /* 0x0000000e18507225 */ /* 0x000fc800078e0050 */
[----:B------:R-:W-:Y:S01]  /*2d00*/  IMAD.WIDE.U32 R82, R24, R12, R82 ;  /* 0x0000000c18527225 */ /* 0x000fe200078e0052 */
[----:B------:R-:W-:-:S03]  /*2d10*/  SHF.L.U64.HI R9, R14, 0x6, R15 ;  /* 0x000000060e097819 */ /* 0x000fc6000001020f */
[----:B------:R-:W-:Y:S01]  /*2d20*/  VIADD R90, R34, 0x8 ;  /* 0x00000008225a7836 */ /* 0x000fe20000000000 */
[C-C-:B------:R-:W-:Y:S01]  /*2d30*/  SHF.L.U64.HI R29, R12.reuse, 0x6, R13.reuse ;  /* 0x000000060c1d7819 */ /* 0x140fe2000001020d */
[----:B------:R-:W-:Y:S01]  /*2d40*/  IMAD.IADD R3, R27, 0x1, R28 ;  /* 0x000000011b037824 */ /* 0x000fe200078e021c */
[C---:B------:R-:W-:Y:S01]  /*2d50*/  SHF.L.U64.HI R28, R12.reuse, 0x5, R13 ;  /* 0x000000050c1c7819 */ /* 0x040fe2000001020d */
[----:B------:R-:W-:Y:S01]  /*2d60*/  IMAD.SHL.U32 R34, R35, 0x2, RZ ;  /* 0x0000000223227824 */ /* 0x000fe200078e00ff */
[----:B------:R-:W-:Y:S01]  /*2d70*/  SHF.L.U32 R33, R12, 0x7, RZ ;  /* 0x000000070c217819 */ /* 0x000fe200000006ff */
[----:B------:R-:W-:Y:S01]  /*2d80*/  IMAD.IADD R68, R79, 0x1, R69 ;  /* 0x000000014f447824 */ /* 0x000fe200078e0245 */
[----:B------:R-:W-:Y:S01]  /*2d90*/  ISETP.GE.AND P1, PT, R16, UR4, PT ;  /* 0x0000000410007c0c */ /* 0x000fe2000bf26270 */
[C---:B------:R-:W-:Y:S01]  /*2da0*/  IMAD.SHL.U32 R20, R14.reuse, 0x20, RZ ;  /* 0x000000200e147824 */ /* 0x040fe200078e00ff */
[----:B------:R-:W-:Y:S01]  /*2db0*/  IADD3 R76, R11, R85, RZ ;  /* 0x000000550b4c7210 */ /* 0x000fe20007ffe0ff */
[----:B------:R-:W-:Y:S01]  /*2dc0*/  IMAD.SHL.U32 R27, R14, 0x80, RZ ;  /* 0x000000800e1b7824 */ /* 0x000fe200078e00ff */
[----:B------:R-:W-:Y:S01]  /*2dd0*/  SHF.R.S32.HI R77, RZ, 0x4, R77 ;  /* 0x00000004ff4d7819 */ /* 0x000fe2000001144d */
[----:B------:R-:W-:Y:S01]  /*2de0*/  IMAD R35, R36, 0x20, R219 ;  /* 0x0000002024237824 */ /* 0x000fe200078e02db */
[----:B------:R-:W-:Y:S01]  /*2df0*/  SHF.R.S32.HI R87, RZ, 0x1f, R71 ;  /* 0x0000001fff577819 */ /* 0x000fe20000011447 */
[----:B------:R-:W-:-:S02]  /*2e00*/  IMAD.IADD R69, R69, 0x1, R81 ;  /* 0x0000000145457824 */ /* 0x000fc400078e0251 */
[----:B------:R-:W-:Y:S01]  /*2e10*/  IMAD.IADD R70, R83, 0x1, R11 ;  /* 0x0000000153467824 */ /* 0x000fe200078e020b */
[-C--:B--2---:R-:W-:Y:S01]  /*2e20*/  IADD3 R4, R4, R7.reuse, R32 ;  /* 0x0000000704047210 */ /* 0x084fe20007ffe020 */
[----:B------:R-:W-:Y:S01]  /*2e30*/  IMAD.SHL.U32 R32, R12, 0x40, RZ ;  /* 0x000000400c207824 */ /* 0x000fe200078e00ff */
[-C--:B---3--:R-:W-:Y:S01]  /*2e40*/  IADD3 R5, R6, R7.reuse, R31 ;  /* 0x0000000706057210 */ /* 0x088fe20007ffe01f */
[----:B------:R-:W-:Y:S01]  /*2e50*/  IMAD.SHL.U32 R31, R12, 0x20, RZ ;  /* 0x000000200c1f7824 */ /* 0x000fe200078e00ff */
[----:B------:R-:W-:Y:S02]  /*2e60*/  SHF.R.S32.HI R86, RZ, 0x1f, R0 ;  /* 0x0000001fff567819 */ /* 0x000fe40000011400 */
[-C--:B------:R-:W-:Y:S02]  /*2e70*/  IADD3 R6, R8, R7.reuse, R30 ;  /* 0x0000000708067210 */ /* 0x080fe40007ffe01e */
[----:B------:R-:W-:Y:S01]  /*2e80*/  IADD3 R7, R10, R7, R21 ;  /* 0x000000070a077210 */ /* 0x000fe20007ffe015 */
[C---:B------:R-:W-:Y:S01]  /*2e90*/  IMAD.SHL.U32 R21, R14.reuse, 0x40, RZ ;  /* 0x000000400e157824 */ /* 0x040fe200078e00ff */
[----:B------:R-:W-:-:S02]  /*2ea0*/  SHF.L.U64.HI R8, R14, 0x5, R15 ;  /* 0x000000050e087819 */ /* 0x000fc4000001020f */
[----:B------:R-:W-:Y:S02]  /*2eb0*/  SHF.L.U64.HI R10, R14, 0x7, R15 ;  /* 0x000000070e0a7819 */ /* 0x000fe4000001020f */
[----:B------:R-:W-:Y:S02]  /*2ec0*/  SHF.L.U64.HI R30, R12, 0x7, R13 ;  /* 0x000000070c1e7819 */ /* 0x000fe4000001020d */
[----:B----4-:R-:W-:-:S04]  /*2ed0*/  LOP3.LUT R37, R37, 0xfffffffd, RZ, 0xc0, !PT ;  /* 0xfffffffd25257812 */ /* 0x010fc800078ec0ff */
[----:B------:R-:W-:-:S05]  /*2ee0*/  @P2 LOP3.LUT R37, R37, 0x2, RZ, 0xfc, !PT ;  /* 0x0000000225252812 */ /* 0x000fca00078efcff */
[----:B------:R0:W-:Y:S01]  /*2ef0*/  STL [R1], R37 ;  /* 0x0000002501007387 */ /* 0x0001e20000100800 */
[----:B------:R-:W-:Y:S06]  /*2f00*/  @!P6 BAR.SYNC.DEFER_BLOCKING 0x9, 0x100 ;  /* 0x024400000000eb1d */ /* 0x000fec0000010000 */
.L_x_3163:
[----:B------:R-:W2:Y:S01]  /*2f10*/  LDL R41, [R1+0x5c] ;  /* 0x00005c0001297983 */ /* 0x000ea20000100800 */
[----:B-1----:R-:W1:Y:S03]  /*2f20*/  LDC R94, c[0x0][0x430] ;  /* 0x00010c00ff5e7b82 */ /* 0x002e660000000800 */
[----:B------:R-:W3:Y:S01]  /*2f30*/  LDL.LU R39, [R1] ;  /* 0x0000000001277983 */ /* 0x000ee20000300800 */
[----:B------:R-:W-:Y:S02]  /*2f40*/  VIADD R38, R26, 0xffffffff ;  /* 0xffffffff1a267836 */ /* 0x000fe40000000000 */
[----:B------:R-:W-:Y:S02]  /*2f50*/  IMAD.MOV.U32 R93, RZ, RZ, RZ ;  /* 0x000000ffff5d7224 */ /* 0x000fe400078e00ff */
[----:B------:R-:W-:Y:S01]  /*2f60*/  IMAD R12, R38, 0x80, R35 ;  /* 0x00000080260c7824 */ /* 0x000fe200078e0223 */
[----:B------:R-:W4:Y:S03]  /*2f70*/  LDC R101, c[0x0][0x3f4] ;  /* 0x0000fd00ff657b82 */ /* 0x000f260000000800 */
[----:B------:R-:W-:Y:S01]  /*2f80*/  IMAD.IADD R40, R3, 0x1, R12 ;  /* 0x0000000103287824 */ /* 0x000fe200078e020c */
[----:B------:R-:W-:-:S03]  /*2f90*/  ISETP.GE.AND P2, PT, R12, R2, PT ;  /* 0x000000020c00720c */ /* 0x000fc60003f46270 */
[----:B------:R-:W-:Y:S01]  /*2fa0*/  IMAD.MOV.U32 R36, RZ, RZ, R40 ;  /* 0x000000ffff247224 */ /* 0x000fe200078e0028 */
[----:B------:R-:W-:Y:S02]  /*2fb0*/  ISETP.GT.OR P2, PT, R35, 0x7f, P2 ;  /* 0x0000007f2300780c */ /* 0x000fe40001744670 */
[----:B-1----:R-:W-:-:S11]  /*2fc0*/  ISETP.NE.AND P3, PT, R94, 0x1, PT ;  /* 0x000000015e00780c */ /* 0x002fd60003f65270 */
[----:B------:R-:W1:Y:S08]  /*2fd0*/  @!P2 LDC.64 R14, c[0x0][0x428] ;  /* 0x00010a00ff0eab82 */ /* 0x000e700000000a00 */
[----:B------:R-:W0:Y:S08]  /*2fe0*/  @P3 LDC R11, c[0x0][0x434] ;  /* 0x00010d00ff0b3b82 */ /* 0x000e300000000800 */
[----:B------:R-:W4:Y:S08]  /*2ff0*/  @P3 LDC R26, c[0x0][0x438] ;  /* 0x00010e00ff1a3b82 */ /* 0x000f300000000800 */
[----:B------:R-:W1:Y:S01]  /*3000*/  @!P2 LDC.64 R12, c[0x0][0x418] ;  /* 0x00010600ff0cab82 */ /* 0x000e620000000a00 */
[----:B0-----:R-:W-:-:S05]  /*3010*/  @P3 IMAD.HI.U32 R11, R40, R11, RZ ;  /* 0x0000000b280b3227 */ /* 0x001fca00078e00ff */
[----:B----4-:R-:W-:Y:S01]  /*3020*/  @P3 SHF.R.U32.HI R36, RZ, R26, R11 ;  /* 0x0000001aff243219 */ /* 0x010fe2000001160b */
[----:B-1----:R-:W-:-:S03]  /*3030*/  @!P2 IMAD R11, R86, R14, RZ ;  /* 0x0000000e560ba224 */ /* 0x002fc600078e02ff */
[--C-:B------:R-:W-:Y:S01]  /*3040*/  @!P2 SHF.R.S32.HI R37, RZ, 0x1f, R36.reuse ;  /* 0x0000001fff25a819 */ /* 0x100fe20000011424 */
[C---:B------:R-:W-:Y:S02]  /*3050*/  @!P2 IMAD R11, R0.reuse, R15, R11 ;  /* 0x0000000f000ba224 */ /* 0x040fe400078e020b */
[----:B------:R-:W-:-:S04]  /*3060*/  @!P2 IMAD.WIDE.U32 R14, R0, R14, R36 ;  /* 0x0000000e000ea225 */ /* 0x000fc800078e0024 */
[----:B------:R-:W-:Y:S01]  /*3070*/  @!P2 IMAD.IADD R11, R15, 0x1, R11 ;  /* 0x000000010f0ba824 */ /* 0x000fe200078e020b */
[----:B------:R-:W-:-:S04]  /*3080*/  @!P2 LEA R12, P3, R14, R12, 0x2 ;  /* 0x0000000c0e0ca211 */ /* 0x000fc800078610ff */
[----:B------:R-:W-:Y:S02]  /*3090*/  @!P2 LEA.HI.X R13, R14, R13, R11, 0x2, P3 ;  /* 0x0000000d0e0da211 */ /* 0x000fe400018f140b */
[----:B------:R-:W-:Y:S01]  /*30a0*/  ISETP.GT.AND P3, PT, R38, R25, PT ;  /* 0x000000192600720c */ /* 0x000fe20003f64270 */
[C---:B------:R-:W-:Y:S01]  /*30b0*/  IMAD.SHL.U32 R43, R219.reuse, 0x80, RZ ;  /* 0x00000080db2b7824 */ /* 0x040fe200078e00ff */
[----:B------:R-:W-:Y:S01]  /*30c0*/  SHF.L.U32 R42, R219, 0x7, RZ ;  /* 0x00000007db2a7819 */ /* 0x000fe200000006ff */
[----:B------:R0:W5:Y:S01]  /*30d0*/  @!P2 LDG.E R93, desc[UR46][R12.64] ;  /* 0x0000002e0c5da981 */ /* 0x000162000c1e1900 */
[----:B------:R-:W-:Y:S01]  /*30e0*/  ISETP.GE.AND P2, PT, R101, 0x1, PT ;  /* 0x000000016500780c */ /* 0x000fe20003f46270 */
[----:B------:R-:W-:Y:S01]  /*30f0*/  IMAD.MOV R11, RZ, RZ, -R36 ;  /* 0x000000ffff0b7224 */ /* 0x000fe200078e0a24 */
[----:B------:R-:W-:Y:S01]  /*3100*/  LOP3.LUT R43, R43, 0x380, RZ, 0xc0, !PT ;  /* 0x000003802b2b7812 */ /* 0x000fe200078ec0ff */
[----:B------:R-:W-:Y:S05]  /*3110*/  YIELD ;  /* 0x0000000000007946 */ /* 0x000fea0003800000 */
[----:B------:R-:W-:Y:S01]  /*3120*/  LOP3.LUT R42, R42, 0x380, RZ, 0xc0, !PT ;  /* 0x000003802a2a7812 */ /* 0x000fe200078ec0ff */
[----:B------:R-:W-:Y:S01]  /*3130*/  BSSY B0, `(.L_x_3068) ;  /* 0x0000985000007945 */ /* 0x000fe20003800000 */
[----:B------:R-:W-:Y:S01]  /*3140*/  LOP3.LUT R14, R43, 0x70, R16, 0xf8, !PT ;  /* 0x000000702b0e7812 */ /* 0x000fe200078ef810 */
[----:B------:R-:W-:Y:S01]  /*3150*/  IMAD R94, R94, R11, R40 ;  /* 0x0000000b5e5e7224 */ /* 0x000fe200078e0228 */
[----:B------:R-:W-:Y:S01]  /*3160*/  SHF.R.U32.HI R42, RZ, 0x3, R42 ;  /* 0x00000003ff2a7819 */ /* 0x000fe2000001162a */
[----:B------:R-:W-:-:S03]  /*3170*/  IMAD.MOV.U32 R26, RZ, RZ, R38 ;  /* 0x000000ffff1a7224 */ /* 0x000fc600078e0026 */
[----:B--2---:R-:W-:Y:S02]  /*3180*/  LOP3.LUT R15, R41, R14, R42, 0xf6, !PT ;  /* 0x0000000e290f7212 */ /* 0x004fe400078ef62a */
[----:B---3--:R-:W-:-:S03]  /*3190*/  LOP3.LUT R39, R39, 0xfffffffb, RZ, 0xc0, !PT ;  /* 0xfffffffb27277812 */ /* 0x008fc600078ec0ff */
[----:B------:R-:W-:Y:S01]  /*31a0*/  IMAD R14, R216, 0x8000, R15 ;  /* 0x00008000d80e7824 */ /* 0x000fe200078e020f */
[----:B------:R-:W-:-:S03]  /*31b0*/  @P3 LOP3.LUT R39, R39, 0x4, RZ, 0xfc, !PT ;  /* 0x0000000427273812 */ /* 0x000fc600078efcff */
[----:B------:R-:W-:Y:S02]  /*31c0*/  IMAD.IADD R89, R23, 0x1, R14 ;  /* 0x0000000117597824 */ /* 0x000fe400078e020e */
[----:B------:R0:W-:Y:S01]  /*31d0*/  STL [R1], R39 ;  /* 0x0000002701007387 */ /* 0x0001e20000100800 */
[----:B------:R-:W-:Y:S05]  /*31e0*/  @!P2 BRA `(.L_x_3069) ;  /* 0x000000900040a947 */ /* 0x000fea0003800000 */
[----:B------:R-:W-:Y:S01]  /*31f0*/  SHF.R.S32.HI R95, RZ, 0x1f, R94 ;  /* 0x0000001fff5f7819 */ /* 0x000fe2000001145e */
[----:B------:R-:W-:Y:S01]  /*3200*/  ULDC.64 UR4, c[0x0][0x300] ;  /* 0x0000c00000047ab9 */ /* 0x000fe20000000a00 */
[----:B-----5:R-:W-:Y:S01]  /*3210*/  SHF.R.S32.HI R96, RZ, 0x1f, R93 ;  /* 0x0000001fff607819 */ /* 0x020fe2000001145d */
[----:B0-----:R-:W-:Y:S01]  /*3220*/  IMAD.WIDE.U32 R12, R94, UR4, RZ ;  /* 0x000000045e0c7c25 */ /* 0x001fe2000f8e00ff */
        /* <DEDUP_REMOVED lines=9> */
[C---:B------:R-:W-:Y:S01]  /*32c0*/  IMAD R11, R93.reuse, UR5, R14 ;  /* 0x000000055d0b7c24 */ /* 0x040fe2000f8e020e */
[----:B------:R-:W-:Y:S01]  /*32d0*/  SHF.R.S32.HI R14, RZ, 0x1f, R26 ;  /* 0x0000001fff0e7819 */ /* 0x000fe2000001141a */
[----:B------:R-:W-:Y:S01]  /*32e0*/  IMAD.WIDE.U32 R12, R93, UR4, R12 ;  /* 0x000000045d0c7c25 */ /* 0x000fe2000f8e000c */
[----:B------:R-:W-:-:S03]  /*32f0*/  ULDC.64 UR4, c[0x0][0x308] ;  /* 0x0000c20000047ab9 */ /* 0x000fc60000000a00 */
[----:B------:R-:W-:Y:S01]  /*3300*/  IMAD R37, R14, R33, R15 ;  /* 0x000000210e257224 */ /* 0x000fe200078e020f */
[----:B------:R-:W-:Y:S01]  /*3310*/  IADD3 R13, R13, R11, RZ ;  /* 0x0000000b0d0d7210 */ /* 0x000fe20007ffe0ff */
[----:B------:R-:W-:Y:S02]  /*3320*/  IMAD R11, R10, R26, RZ ;  /* 0x0000001a0a0b7224 */ /* 0x000fe400078e02ff */
[C---:B------:R-:W-:Y:S01]  /*3330*/  IMAD.WIDE.U32 R12, R220.reuse, UR4, R12 ;  /* 0x00000004dc0c7c25 */ /* 0x040fe2000f8e000c */
[----:B------:R-:W-:Y:S02]  /*3340*/  ULDC.U8 UR4, c[0x0][0x410] ;  /* 0x0001040000047ab9 */ /* 0x000fe40000000000 */
[----:B------:R-:W-:Y:S01]  /*3350*/  ISETP.NE.AND P2, PT, RZ, UR4, PT ;  /* 0x00000004ff007c0c */ /* 0x000fe2000bf45270 */
[----:B------:R-:W-:Y:S01]  /*3360*/  IMAD R100, R220, UR5, R13 ;  /* 0x00000005dc647c24 */ /* 0x000fe2000f8e020d */
[----:B------:R-:W-:Y:S01]  /*3370*/  IADD3 R99, P3, R12, UR6, RZ ;  /* 0x000000060c637c10 */ /* 0x000fe2000ff7e0ff */
[----:B------:R-:W-:-:S02]  /*3380*/  IMAD R11, R14, R27, R11 ;  /* 0x0000001b0e0b7224 */ /* 0x000fc400078e020b */
[----:B------:R-:W-:Y:S01]  /*3390*/  IMAD.WIDE.U32 R12, R27, R26, RZ ;  /* 0x0000001a1b0c7225 */ /* 0x000fe200078e00ff */
[----:B------:R-:W-:-:S03]  /*33a0*/  IADD3.X R100, R100, UR7, RZ, P3, !PT ;  /* 0x0000000764647c10 */ /* 0x000fc60009ffe4ff */
[----:B------:R-:W-:-:S04]  /*33b0*/  IMAD.WIDE.U32 R14, R33, R26, RZ ;  /* 0x0000001a210e7225 */ /* 0x000fc800078e00ff */
[----:B------:R-:W-:Y:S02]  /*33c0*/  IMAD.IADD R88, R13, 0x1, R11 ;  /* 0x000000010d587824 */ /* 0x000fe400078e020b */
[----:B------:R-:W-:Y:S01]  /*33d0*/  IMAD.IADD R11, R15, 0x1, R37 ;  /* 0x000000010f0b7824 */ /* 0x000fe200078e0225 */
[----:B------:R-:W-:Y:S06]  /*33e0*/  @!P2 BRA `(.L_x_3070) ;  /* 0x0000004400a8a947 */ /* 0x000fec0003800000 */
        /* <DEDUP_REMOVED lines=9> */
[----:B------:R-:W-:-:S05]  /*3480*/  @P2 LOP3.LUT R36, R36, 0x1, RZ, 0xfc, !PT ;  /* 0x0000000124242812 */ /* 0x000fca00078efcff */
[----:B------:R0:W-:Y:S01]  /*3490*/  STL [R1], R36 ;  /* 0x0000002401007387 */ /* 0x0001e20000100800 */
[----:B------:R-:W-:Y:S05]  /*34a0*/  @P2 BRA `(.L_x_3072) ;  /* 0x0000000000402947 */ /* 0x000fea0003800000 */
[----:B------:R-:W-:Y:S01]  /*34b0*/  ULDC.64 UR4, c[0x0][0x3e8] ;  /* 0x0000fa0000047ab9 */ /* 0x000fe20000000a00 */
[----:B------:R-:W-:Y:S02]  /*34c0*/  CS2R R64, SRZ ;  /* 0x0000000000407805 */ /* 0x000fe4000001ff00 */
[----:B0-----:R-:W-:Y:S02]  /*34d0*/  IADD3 R36, P2, P3, R78, UR4, R12 ;  /* 0x000000044e247c10 */ /* 0x001fe4000fb5e00c */
        /* <DEDUP_REMOVED lines=13> */
.L_x_3072:
[----:B------:R-:W-:Y:S05]  /*35b0*/  BSYNC B1 ;  /* 0x0000000000017941 */ /* 0x000fea0003800000 */
.L_x_3071:
[----:B01----:R-:W-:Y:S01]  /*35c0*/  VIADD R36, R219, 0x20 ;  /* 0x00000020db247836 */ /* 0x003fe20000000000 */
[----:B------:R-:W-:Y:S01]  /*35d0*/  BSSY B1, `(.L_x_3073) ;  /* 0x0000024000017945 */ /* 0x000fe20003800000 */
[----:B------:R-:W-:Y:S02]  /*35e0*/  CS2R R56, SRZ ;  /* 0x0000000000387805 */ /* 0x000fe4000001ff00 */
[----:B------:R-:W-:Y:S02]  /*35f0*/  CS2R R54, SRZ ;  /* 0x0000000000367805 */ /* 0x000fe4000001ff00 */
[----:B------:R-:W-:Y:S02]  /*3600*/  CS2R R44, SRZ ;  /* 0x00000000002c7805 */ /* 0x000fe4000001ff00 */
[----:B------:R-:W-:Y:S02]  /*3610*/  ISETP.GE.AND P2, PT, R36, R97, PT ;  /* 0x000000612400720c */ /* 0x000fe40003f46270 */
[----:B------:R-:W-:-:S02]  /*3620*/  CS2R R36, SRZ ;  /* 0x0000000000247805 */ /* 0x000fc4000001ff00 */
[----:B------:R-:W-:Y:S02]  /*3630*/  CS2R R48, SRZ ;  /* 0x0000000000307805 */ /* 0x000fe4000001ff00 */
[----:B------:R-:W-:Y:S02]  /*3640*/  CS2R R46, SRZ ;  /* 0x00000000002e7805 */ /* 0x000fe4000001ff00 */
[----:B------:R-:W-:Y:S02]  /*3650*/  CS2R R50, SRZ ;  /* 0x0000000000327805 */ /* 0x000fe4000001ff00 */
[----:B------:R-:W-:Y:S02]  /*3660*/  CS2R R40, SRZ ;  /* 0x0000000000287805 */ /* 0x000fe4000001ff00 */
[----:B------:R-:W-:Y:S02]  /*3670*/  CS2R R38, SRZ ;  /* 0x0000000000267805 */ /* 0x000fe4000001ff00 */
[----:B------:R-:W-:Y:S01]  /*3680*/  CS2R R42, SRZ ;  /* 0x00000000002a7805 */ /* 0x000fe2000001ff00 */
[----:B-----5:R-:W-:Y:S01]  /*3690*/  IMAD.MOV.U32 R102, RZ, RZ, R60 ;  /* 0x000000ffff667224 */ /* 0x020fe200078e003c */
[----:B------:R-:W-:Y:S01]  /*36a0*/  CS2R R58, SRZ ;  /* 0x00000000003a7805 */ /* 0x000fe2000001ff00 */
[----:B------:R-:W-:Y:S01]  /*36b0*/  IMAD.MOV.U32 R105, RZ, RZ, R64 ;  /* 0x000000ffff697224 */ /* 0x000fe200078e0040 */
[----:B------:R-:W-:Y:S06]  /*36c0*/  @P2 BRA `(.L_x_3074) ;  /* 0x0000000000502947 */ /* 0x000fec0003800000 */
        /* <DEDUP_REMOVED lines=20> */
.L_x_3074:
[----:B------:R-:W-:Y:S05]  /*3810*/  BSYNC B1 ;  /* 0x0000000000017941 */ /* 0x000fea0003800000 */
.L_x_3073:
[----:B0-----:R-:W-:Y:S01]  /*3820*/  IADD3 R72, R219, 0x40, RZ ;  /* 0x00000040db487810 */ /* 0x001fe20007ffe0ff */
[----:B------:R-:W-:Y:S03]  /*3830*/  BSSY B1, `(.L_x_3075) ;  /* 0x0000017000017945 */ /* 0x000fe60003800000 */
        /* <DEDUP_REMOVED lines=22> */
.L_x_3076:
[----:B------:R-:W-:Y:S05]  /*39a0*/  BSYNC B1 ;  /* 0x0000000000017941 */ /* 0x000fea0003800000 */
.L_x_3075:
[----:B0-----:R-:W-:Y:S01]  /*39b0*/  VIADD R72, R219, 0x60 ;  /* 0x00000060db487836 */ /* 0x001fe20000000000 */
[----:B------:R-:W-:Y:S04]  /*39c0*/  BSSY B1, `(.L_x_3077) ;  /* 0x000001d000017945 */ /* 0x000fe80003800000 */
[----:B------:R-:W-:-:S13]  /*39d0*/  ISETP.GE.AND P4, PT, R72, R97, PT ;  /* 0x000000614800720c */ /* 0x000fda0003f86270 */
[----:B------:R-:W-:Y:S05]  /*39e0*/  @P4 BRA `(.L_x_3078) ;  /* 0x0000000000684947 */ /* 0x000fea0003800000 */
[----:B------:R-:W0:Y:S01]  /*39f0*/  LDC.64 R36, c[0x0][0x3f8] ;  /* 0x0000fe00ff247b82 */ /* 0x000e220000000a00 */
[----:B------:R-:W-:Y:S01]  /*3a00*/  IMAD.MOV.U32 R13, RZ, RZ, R88 ;  /* 0x000000ffff0d7224 */ /* 0x000fe200078e0058 */
        /* <DEDUP_REMOVED lines=24> */
.L_x_3078:
[----:B------:R-:W-:Y:S05]  /*3b90*/  BSYNC B1 ;  /* 0x0000000000017941 */ /* 0x000fea0003800000 */
.L_x_3077:
[----:B------:R-:W-:Y:S01]  /*3ba0*/  UISETP.NE.AND UP0, UPT, UR44, 0x3, UPT ;  /* 0x000000032c00788c */ /* 0x000fe2000bf05270 */
[----:B------:R-:W-:Y:S01]  /*3bb0*/  IMAD.MOV.U32 R112, RZ, RZ, R62 ;  /* 0x000000ffff707224 */ /* 0x000fe200078e003e */
[----:B------:R-:W-:Y:S01]  /*3bc0*/  MOV R114, R66 ;  /* 0x0000004200727202 */ /* 0x000fe20000000f00 */
[----:B-----5:R-:W-:Y:S01]  /*3bd0*/  IMAD.MOV.U32 R108, RZ, RZ, R52 ;  /* 0x000000ffff6c7224 */ /* 0x020fe200078e0034 */
[----:B------:R-:W-:Y:S01]  /*3be0*/  MOV R104, R46 ;  /* 0x0000002e00687202 */ /* 0x000fe20000000f00 */
[----:B------:R-:W-:Y:S01]  /*3bf0*/  IMAD.MOV.U32 R110, RZ, RZ, R56 ;  /* 0x000000ffff6e7224 */ /* 0x000fe200078e0038 */
[----:B------:R-:W-:Y:S01]  /*3c00*/  PLOP3.LUT P5, PT, PT, PT, UP0, 0x80, 0x0 ;  /* 0x000000000000781c */ /* 0x000fe20003faf008 */
[----:B------:R-:W-:Y:S02]  /*3c10*/  IMAD.MOV.U32 R109, RZ, RZ, R54 ;  /* 0x000000ffff6d7224 */ /* 0x000fe400078e0036 */
[----:B------:R-:W-:Y:S02]  /*3c20*/  IMAD.MOV.U32 R111, RZ, RZ, R58 ;  /* 0x000000ffff6f7224 */ /* 0x000fe400078e003a */
[----:B------:R-:W-:-:S02]  /*3c30*/  IMAD.MOV.U32 R103, RZ, RZ, R44 ;  /* 0x000000ffff677224 */ /* 0x000fc400078e002c */
[----:B------:R-:W-:Y:S02]  /*3c40*/  IMAD.MOV.U32 R106, RZ, RZ, R48 ;  /* 0x000000ffff6a7224 */ /* 0x000fe400078e0030 */
[----:B------:R-:W-:Y:S02]  /*3c50*/  IMAD.MOV.U32 R107, RZ, RZ, R50 ;  /* 0x000000ffff6b7224 */ /* 0x000fe400078e0032 */
[----:B------:R-:W-:Y:S02]  /*3c60*/  IMAD.MOV.U32 R72, RZ, RZ, R36 ;  /* 0x000000ffff487224 */ /* 0x000fe400078e0024 */
[----:B------:R-:W-:Y:S02]  /*3c70*/  IMAD.MOV.U32 R74, RZ, RZ, R40 ;  /* 0x000000ffff4a7224 */ /* 0x000fe400078e0028 */
[----:B------:R-:W-:Y:S02]  /*3c80*/  IMAD.MOV.U32 R73, RZ, RZ, R38 ;  /* 0x000000ffff497224 */ /* 0x000fe400078e0026 */
[----:B------:R-:W-:Y:S01]  /*3c90*/  IMAD.MOV.U32 R75, RZ, RZ, R42 ;  /* 0x000000ffff4b7224 */ /* 0x000fe200078e002a */
[----:B------:R-:W-:Y:S06]  /*3ca0*/  @!P5 BRA `(.L_x_3079) ;  /* 0x000000000004d947 */ /* 0x000fec0003800000 */
[----:B------:R-:W-:Y:S01]  /*3cb0*/  BPT.TRAP 0x1 ;  /* 0x000000040000795c */ /* 0x000fe20000300000 */
.L_x_3079:
[----:B------:R-:W-:Y:S01]  /*3cc0*/  IMAD R88, R216, 0x8, R23 ;  /* 0x00000008d8587824 */ /* 0x000fe200078e0217 */
[----:B------:R-:W-:Y:S01]  /*3cd0*/  SHF.L.U32 R98, R223, 0x1f, RZ ;  /* 0x0000001fdf627819 */ /* 0x000fe200000006ff */
[----:B------:R-:W-:Y:S03]  /*3ce0*/  BSSY B1, `(.L_x_3080) ;  /* 0x0000003000017945 */ /* 0x000fe60003800000 */
[----:B------:R-:W1:Y:S02]  /*3cf0*/  SYNCS.PHASECHK.TRANS64.TRYWAIT P6, [R88+URZ+0x38890], R98 ;  /* 0x03889062580075a7 */ /* 0x000e6400080c017f */
[----:B-1----:R-:W-:Y:S05]  /*3d00*/  @!P6 BRA `(.L_x_3081) ;  /* 0x000002e80090e947 */ /* 0x002fea0003800000 */
.L_x_3436:
[----:B------:R-:W-:Y:S05]  /*3d10*/  BSYNC B1 ;  /* 0x0000000000017941 */ /* 0x000fea0003800000 */
.L_x_3080:
[----:B------:R-:W-:-:S03]  /*3d20*/  UMOV UR4, 0xffffffff ;  /* 0xffffffff00047882 */ /* 0x000fc60000000000 */
[----:B------:R-:W-:Y:S05]  /*3d30*/  BRA.DIV UR4, `(.L_x_3082) ;  /* 0x000002ea04987947 */ /* 0x000fea000b800000 */
[----:B------:R2:W3:Y:S04]  /*3d40*/  SHFL.IDX PT, R113, R100, RZ, 0x181f ;  /* 0x00181fff64717589 */ /* 0x0004e800000e0000 */
[----:B------:R2:W4:Y:S02]  /*3d50*/  SHFL.IDX PT, R11, R99, RZ, 0x181f ;  /* 0x00181fff630b7589 */ /* 0x00052400000e0000 */
.L_x_3440:
        /* <DEDUP_REMOVED lines=13> */
[----:B------:R-:W-:Y:S01]  /*3e30*/  IMAD.U32 R66, R66, 0x10000, RZ ;  /* 0x0001000042427824 */ /* 0x000fe200078e00ff */
[----:B------:R-:W-:Y:S02]  /*3e40*/  SHF.R.U32.HI R65, RZ, 0x18, R65 ;  /* 0x00000018ff417819 */ /* 0x000fe40000011641 */
[----:B------:R-:W-:Y:S02]  /*3e50*/  SHF.R.U32.HI R117, RZ, 0x8, R67 ;  /* 0x00000008ff757819 */ /* 0x000fe40000011643 */
[----:B------:R-:W-:-:S02]  /*3e60*/  PRMT R65, R65, 0x654, R116 ;  /* 0x0000065441417816 */ /* 0x000fc40000000074 */
[----:B------:R-:W-:Y:S02]  /*3e70*/  SHF.L.U32 R116, R115, 0x8, RZ ;  /* 0x0000000873747819 */ /* 0x000fe400000006ff */
[--C-:B------:R-:W-:Y:S02]  /*3e80*/  SHF.R.U32.HI R64, RZ, 0x10, R67.reuse ;  /* 0x00000010ff407819 */ /* 0x100fe40000011643 */
[----:B------:R-:W-:Y:S02]  /*3e90*/  LOP3.LUT R118, R67, 0xff, RZ, 0xc0, !PT ;  /* 0x000000ff43767812 */ /* 0x000fe400078ec0ff */
[----:B------:R-:W-:Y:S01]  /*3ea0*/  LOP3.LUT R65, R65, 0xff00, R116, 0xf8, !PT ;  /* 0x0000ff0041417812 */ /* 0x000fe200078ef874 */
[----:B------:R-:W-:Y:S01]  /*3eb0*/  IMAD.SHL.U32 R116, R117, 0x100, RZ ;  /* 0x0000010075747824 */ /* 0x000fe200078e00ff */
[----:B------:R-:W-:Y:S01]  /*3ec0*/  SHF.R.U32.HI R67, RZ, 0x18, R67 ;  /* 0x00000018ff437819 */ /* 0x000fe20000011643 */
[----:B------:R-:W-:Y:S01]  /*3ed0*/  IMAD.U32 R64, R64, 0x10000, RZ ;  /* 0x0001000040407824 */ /* 0x000fe200078e00ff */
[----:B------:R-:W-:-:S02]  /*3ee0*/  LOP3.LUT R65, R65, 0xff0000, R66, 0xf8, !PT ;  /* 0x00ff000041417812 */ /* 0x000fc400078ef842 */
[----:B------:R-:W-:Y:S02]  /*3ef0*/  PRMT R67, R67, 0x654, R118 ;  /* 0x0000065443437816 */ /* 0x000fe40000000076 */
        /* <DEDUP_REMOVED lines=23> */
[----:B------:R-:W-:Y:S01]  /*4070*/  LOP3.LUT R13, R117, 0xff0000, R64, 0xf8, !PT ;  /* 0x00ff0000750d7812 */ /* 0x000fe200078ef840 */
[----:B------:R-:W-:Y:S01]  /*4080*/  IMAD.MOV.U32 R64, RZ, RZ, R15 ;  /* 0x000000ffff407224 */ /* 0x000fe200078e000f */
[----:B------:R-:W-:Y:S02]  /*4090*/  F2FP.F16.E4M3.UNPACK_B R15, R65.H1 ;  /* 0x00000041ff0f723e */ /* 0x000fe400030006ff */
[----:B------:R-:W-:-:S02]  /*40a0*/  F2FP.F16.E4M3.UNPACK_B R117, R13.H1 ;  /* 0x0000000dff75723e */ /* 0x000fc400030006ff */
[-C--:B------:R-:W-:Y:S01]  /*40b0*/  F2FP.F16.E4M3.UNPACK_B R120, R64.reuse ;  /* 0x00000040ff78723e */ /* 0x080fe200020006ff */
[----:B------:R-:W-:Y:S01]  /*40c0*/  HADD2.F32 R119, -RZ, R15.H0_H0 ;  /* 0x2000000fff777230 */ /* 0x000fe20000004100 */
[----:B------:R-:W-:Y:S01]  /*40d0*/  F2FP.F16.E4M3.UNPACK_B R64, R64.H1 ;  /* 0x00000040ff40723e */ /* 0x000fe200030006ff */
[--C-:B------:R-:W-:Y:S01]  /*40e0*/  HADD2.F32 R121, -RZ, R117.reuse.H0_H0 ;  /* 0x20000075ff797230 */ /* 0x100fe20000004100 */
[----:B------:R-:W-:Y:S01]  /*40f0*/  F2FP.SATFINITE.E4M3.F32.PACK_AB_MERGE_C R66, R116, R66, RZ ;  /* 0x000000427442723e */ /* 0x000fe200048070ff */
[--C-:B------:R-:W-:Y:S01]  /*4100*/  HADD2.F32 R118, -RZ, R120.reuse.H1_H1 ;  /* 0x30000078ff767230 */ /* 0x100fe20000004100 */
[----:B------:R-:W-:Y:S01]  /*4110*/  F2FP.F16.E4M3.UNPACK_B R13, R13 ;  /* 0x0000000dff0d723e */ /* 0x000fe200020006ff */
[----:B------:R-:W-:Y:S01]  /*4120*/  HADD2.F32 R120, -RZ, R120.H0_H0 ;  /* 0x20000078ff787230 */ /* 0x000fe20000004100 */
[----:B------:R-:W-:Y:S01]  /*4130*/  F2FP.SATFINITE.E4M3.F32.PACK_AB_MERGE_C R67, R67, R115, R66 ;  /* 0x000000734343723e */ /* 0x000fe20004807042 */
[----:B------:R-:W-:Y:S02]  /*4140*/  HADD2.F32 R117, -RZ, R117.H1_H1 ;  /* 0x30000075ff757230 */ /* 0x000fe40000004100 */
[----:B------:R-:W-:Y:S01]  /*4150*/  FMUL.FTZ R122, R118, R121 ;  /* 0x00000079767a7220 */ /* 0x000fe20000410000 */
[----:B------:R-:W-:Y:S01]  /*4160*/  HADD2.F32 R15, -RZ, R15.H1_H1 ;  /* 0x3000000fff0f7230 */ /* 0x000fe20000004100 */
[----:B------:R-:W-:-:S02]  /*4170*/  F2FP.F16.E4M3.UNPACK_B R66, R14 ;  /* 0x0000000eff42723e */ /* 0x000fc400020006ff */
[C---:B------:R-:W-:Y:S01]  /*4180*/  FFMA.FTZ R122, R120.reuse, R119, -R122 ;  /* 0x00000077787a7223 */ /* 0x040fe2000001087a */
[----:B------:R-:W-:Y:S01]  /*4190*/  FMUL.FTZ R120, R120, R121 ;  /* 0x0000007978787220 */ /* 0x000fe20000410000 */
[----:B------:R-:W-:Y:S02]  /*41a0*/  F2FP.F16.E4M3.UNPACK_B R65, R65 ;  /* 0x00000041ff41723e */ /* 0x000fe400020006ff */
[----:B------:R-:W-:Y:S01]  /*41b0*/  F2FP.F16.E4M3.UNPACK_B R14, R14.H1 ;  /* 0x0000000eff0e723e */ /* 0x000fe200030006ff */
[----:B------:R-:W-:Y:S01]  /*41c0*/  FFMA.FTZ R120, R118, R119, R120 ;  /* 0x0000007776787223 */ /* 0x000fe20000010078 */
[--C-:B------:R-:W-:Y:S02]  /*41d0*/  HADD2.F32 R118, -RZ, R64.reuse.H1_H1 ;  /* 0x30000040ff767230 */ /* 0x100fe40000004100 */
[----:B------:R-:W-:Y:S02]  /*41e0*/  HADD2.F32 R64, -RZ, R64.H0_H0 ;  /* 0x20000040ff407230 */ /* 0x000fe40000004100 */
[----:B------:R-:W-:-:S02]  /*41f0*/  HADD2.F32 R115, -RZ, R65.H0_H0 ;  /* 0x20000041ff737230 */ /* 0x000fc40000004100 */
[----:B------:R-:W-:Y:S01]  /*4200*/  FMUL.FTZ R119, R118, R117 ;  /* 0x0000007576777220 */ /* 0x000fe20000410000 */
[----:B------:R-:W-:-:S03]  /*4210*/  HADD2.F32 R65, -RZ, R65.H1_H1 ;  /* 0x30000041ff417230 */ /* 0x000fc60000004100 */
        /* <DEDUP_REMOVED lines=14> */
[--C-:B------:R-:W-:Y:S02]  /*4300*/  HADD2.F32 R15, -RZ, R14.reuse.H1_H1 ;  /* 0x3000000eff0f7230 */ /* 0x100fe40000004100 */
        /* <DEDUP_REMOVED lines=14> */
[----:B------:R-:W-:Y:S02]  /*43f0*/  IMAD.MOV.U32 R13, RZ, RZ, R67 ;  /* 0x000000ffff0d7224 */ /* 0x000fe400078e0043 */
        /* <DEDUP_REMOVED lines=8> */
[-C--:B------:R-:W-:Y:S01]  /*4480*/  FFMA.FTZ R65, R15, R105.reuse, -R65 ;  /* 0x000000690f417223 */ /* 0x080fe20000010841 */
[----:B------:R-:W-:Y:S01]  /*4490*/  F2FP.SATFINITE.E4M3.F32.PACK_AB_MERGE_C R15, R120, R122, R119 ;  /* 0x0000007a780f723e */ /* 0x000fe20004807077 */
[----:B------:R-:W-:-:S05]  /*44a0*/  FFMA.FTZ R114, R12, R105, R114 ;  /* 0x000000690c727223 */ /* 0x000fca0000010072 */
[----:B------:R-:W-:-:S07]  /*44b0*/  F2FP.SATFINITE.E4M3.F32.PACK_AB_MERGE_C R12, R114, R65, R115 ;  /* 0x00000041720c723e */ /* 0x000fce0004807073 */
.L_x_3088:
[----:B------:R-:W-:Y:S05]  /*44c0*/  BSYNC B3 ;  /* 0x0000000000037941 */ /* 0x000fea0003800000 */
.L_x_3087:
[----:B----4-:R-:W-:-:S05]  /*44d0*/  IADD3 R64, P6, R16, R11, RZ ;  /* 0x0000000b10407210 */ /* 0x010fca0007fde0ff */
[----:B---3--:R-:W-:-:S05]  /*44e0*/  IMAD.X R65, R113, 0x1, R17, P6 ;  /* 0x0000000171417824 */ /* 0x008fca00030e0611 */
[----:B0-----:R0:W-:Y:S03]  /*44f0*/  ST.E.128 desc[UR46][R64.64], R12 ;  /* 0x0000000c40007985 */ /* 0x0011e6000c101d2e */
.L_x_3086:
[----:B------:R-:W-:Y:S05]  /*4500*/  BSYNC B2 ;  /* 0x0000000000027941 */ /* 0x000fea0003800000 */
.L_x_3085:
[----:B------:R-:W-:-:S13]  /*4510*/  LOP3.LUT P6, RZ, R123, 0x2, RZ, 0xc0, !PT ;  /* 0x000000027bff7812 */ /* 0x000fda00078cc0ff */
[----:B------:R-:W-:Y:S05]  /*4520*/  @P6 BRA `(.L_x_3084) ;  /* 0x0000000400dc6947 */ /* 0x000fea0003800000 */
[----:B0-----:R0:W0:Y:S01]  /*4530*/  LDS.128 R12, [R89+0x2c400] ;  /* 0x02c40000590c7984 */ /* 0x0010220000000c00 */
[----:B----4-:R-:W-:Y:S01]  /*4540*/  IADD3 R64, P6, R22, R11, RZ ;  /* 0x0000000b16407210 */ /* 0x010fe20007fde0ff */
[----:B------:R-:W-:Y:S03]  /*4550*/  BSSY B2, `(.L_x_3089) ;  /* 0x0000073000027945 */ /* 0x000fe60003800000 */
[----:B---3--:R-:W-:Y:S02]  /*4560*/  IADD3.X R65, R113, R217, RZ, P6, !PT ;  /* 0x000000d971417210 */ /* 0x008fe400037fe4ff */
[----:B------:R-:W-:-:S13]  /*4570*/  ISETP.GE.AND P6, PT, R218, R101, PT ;  /* 0x00000065da00720c */ /* 0x000fda0003fc6270 */
        /* <DEDUP_REMOVED lines=8> */
[----:B------:R-:W-:Y:S02]  /*4600*/  PRMT R60, R113, 0x654, R60 ;  /* 0x00000654713c7816 */ /* 0x000fe4000000003c */
[----:B------:R-:W-:Y:S01]  /*4610*/  PRMT R62, R105, 0x654, R62 ;  /* 0x00000654693e7816 */ /* 0x000fe2000000003e */
[----:B------:R-:W-:Y:S01]  /*4620*/  IMAD.SHL.U32 R67, R67, 0x100, RZ ;  /* 0x0000010043437824 */ /* 0x000fe200078e00ff */
[----:B------:R-:W-:Y:S01]  /*4630*/  LOP3.LUT R105, R60, 0xff00, R11, 0xf8, !PT ;  /* 0x0000ff003c697812 */ /* 0x000fe200078ef80b */
[----:B0-----:R-:W-:Y:S01]  /*4640*/  IMAD.MOV.U32 R60, RZ, RZ, R13 ;  /* 0x000000ffff3c7224 */ /* 0x001fe200078e000d */
[----:B------:R-:W-:Y:S02]  /*4650*/  F2FP.F16.E4M3.UNPACK_B R13, R112.H1 ;  /* 0x00000070ff0d723e */ /* 0x000fe400030006ff */
[----:B------:R-:W-:Y:S02]  /*4660*/  LOP3.LUT R62, R62, 0xff00, R67, 0xf8, !PT ;  /* 0x0000ff003e3e7812 */ /* 0x000fe400078ef843 */
[----:B------:R-:W-:Y:S01]  /*4670*/  F2FP.F16.E4M3.UNPACK_B R67, R60 ;  /* 0x0000003cff43723e */ /* 0x000fe200020006ff */
[----:B------:R-:W-:Y:S01]  /*4680*/  HADD2.F32 R115, -RZ, R13.H0_H0 ;  /* 0x2000000dff737230 */ /* 0x000fe20000004100 */
[----:B------:R-:W-:-:S02]  /*4690*/  F2FP.F16.E4M3.UNPACK_B R11, R102.H1 ;  /* 0x00000066ff0b723e */ /* 0x000fc400030006ff */
[----:B------:R-:W-:Y:S01]  /*46a0*/  F2FP.F16.E4M3.UNPACK_B R60, R60.H1 ;  /* 0x0000003cff3c723e */ /* 0x000fe200030006ff */
[--C-:B------:R-:W-:Y:S01]  /*46b0*/  HADD2.F32 R66, -RZ, R67.reuse.H1_H1 ;  /* 0x30000043ff427230 */ /* 0x100fe20000004100 */
[----:B------:R-:W-:Y:S01]  /*46c0*/  SHF.R.U32.HI R63, RZ, 0x10, R63 ;  /* 0x00000010ff3f7819 */ /* 0x000fe2000001163f */
[----:B------:R-:W-:Y:S01]  /*46d0*/  HADD2.F32 R114, -RZ, R67.H0_H0 ;  /* 0x20000043ff727230 */ /* 0x000fe20000004100 */
[----:B------:R-:W-:Y:S01]  /*46e0*/  SHF.R.U32.HI R61, RZ, 0x10, R61 ;  /* 0x00000010ff3d7819 */ /* 0x000fe2000001163d */
[--C-:B------:R-:W-:Y:S02]  /*46f0*/  HADD2.F32 R113, -RZ, R11.reuse.H0_H0 ;  /* 0x2000000bff717230 */ /* 0x100fe40000004100 */
[-C--:B------:R-:W-:Y:S01]  /*4700*/  FMUL.FTZ R67, R66, R115.reuse ;  /* 0x0000007342437220 */ /* 0x080fe20000410000 */
[----:B------:R-:W-:Y:S02]  /*4710*/  HADD2.F32 R11, -RZ, R11.H1_H1 ;  /* 0x3000000bff0b7230 */ /* 0x000fe40000004100 */
[----:B------:R-:W-:Y:S01]  /*4720*/  FMUL.FTZ R115, R114, R115 ;  /* 0x0000007372737220 */ /* 0x000fe20000410000 */
[----:B------:R-:W-:-:S02]  /*4730*/  IMAD.U32 R63, R63, 0x10000, RZ ;  /* 0x000100003f3f7824 */ /* 0x000fc400078e00ff */
[-C--:B------:R-:W-:Y:S01]  /*4740*/  FFMA.FTZ R67, R114, R113.reuse, -R67 ;  /* 0x0000007172437223 */ /* 0x080fe20000010843 */
[----:B------:R-:W-:Y:S01]  /*4750*/  F2FP.F16.E4M3.UNPACK_B R112, R112 ;  /* 0x00000070ff70723e */ /* 0x000fe200020006ff */
[----:B------:R-:W-:Y:S01]  /*4760*/  FFMA.FTZ R66, R66, R113, R115 ;  /* 0x0000007142427223 */ /* 0x000fe20000010073 */
[----:B------:R-:W-:Y:S01]  /*4770*/  HADD2.F32 R113, -RZ, R13.H1_H1 ;  /* 0x3000000dff717230 */ /* 0x000fe20000004100 */
[----:B------:R-:W-:Y:S01]  /*4780*/  LOP3.LUT R62, R62, 0xff0000, R63, 0xf8, !PT ;  /* 0x00ff00003e3e7812 */ /* 0x000fe200078ef83f */
[--C-:B------:R-:W-:Y:S01]  /*4790*/  HADD2.F32 R13, -RZ, R60.reuse.H1_H1 ;  /* 0x3000003cff0d7230 */ /* 0x100fe20000004100 */
[----:B------:R-:W-:Y:S01]  /*47a0*/  F2FP.F16.E4M3.UNPACK_B R102, R102 ;  /* 0x00000066ff66723e */ /* 0x000fe200020006ff */
        /* <DEDUP_REMOVED lines=9> */
[----:B------:R-:W-:Y:S01]  /*4840*/  F2FP.F16.E4M3.UNPACK_B R114, R13 ;  /* 0x0000000dff72723e */ /* 0x000fe200020006ff */
[--C-:B------:R-:W-:Y:S01]  /*4850*/  HADD2.F32 R115, -RZ, R15.reuse.H0_H0 ;  /* 0x2000000fff737230 */ /* 0x100fe20000004100 */
[----:B------:R-:W-:Y:S01]  /*4860*/  F2FP.F16.E4M3.UNPACK_B R63, R61.H1 ;  /* 0x0000003dff3f723e */ /* 0x000fe200030006ff */
[----:B------:R-:W-:Y:S01]  /*4870*/  HADD2.F32 R15, -RZ, R15.H1_H1 ;  /* 0x3000000fff0f7230 */ /* 0x000fe20000004100 */
[----:B------:R-:W-:Y:S01]  /*4880*/  F2FP.F16.E4M3.UNPACK_B R118, R13.H1 ;  /* 0x0000000dff76723e */ /* 0x000fe200030006ff */
[--C-:B------:R-:W-:Y:S01]  /*4890*/  HADD2.F32 R105, -RZ, R114.reuse.H1_H1 ;  /* 0x30000072ff697230 */ /* 0x100fe20000004100 */
[----:B------:R-:W-:Y:S01]  /*48a0*/  F2FP.SATFINITE.E4M3.F32.PACK_AB_MERGE_C R11, R11, R60, RZ ;  /* 0x0000003c0b0b723e */ /* 0x000fe200048070ff */
[----:B------:R-:W-:Y:S01]  /*48b0*/  HADD2.F32 R114, -RZ, R114.H0_H0 ;  /* 0x20000072ff727230 */ /* 0x000fe20000004100 */
[----:B------:R-:W-:Y:S01]  /*48c0*/  MOV R60, R14 ;  /* 0x0000000e003c7202 */ /* 0x000fe20000000f00 */
[----:B------:R-:W-:-:S02]  /*48d0*/  HADD2.F32 R113, -RZ, R63.H0_H0 ;  /* 0x2000003fff717230 */ /* 0x000fc40000004100 */
[C---:B------:R-:W-:Y:S01]  /*48e0*/  FMUL.FTZ R116, R105.reuse, R115 ;  /* 0x0000007369747220 */ /* 0x040fe20000410000 */
[----:B------:R-:W-:Y:S01]  /*48f0*/  HADD2.F32 R63, -RZ, R63.H1_H1 ;  /* 0x3000003fff3f7230 */ /* 0x000fe20000004100 */
[----:B------:R-:W-:Y:S02]  /*4900*/  F2FP.F16.E4M3.UNPACK_B R14, R60 ;  /* 0x0000003cff0e723e */ /* 0x000fe400020006ff */
[C---:B------:R-:W-:Y:S01]  /*4910*/  FFMA.FTZ R116, R114.reuse, R113, -R116 ;  /* 0x0000007172747223 */ /* 0x040fe20000010874 */
[----:B------:R-:W-:Y:S01]  /*4920*/  FMUL.FTZ R114, R114, R115 ;  /* 0x0000007372727220 */ /* 0x000fe20000410000 */
[----:B------:R-:W-:Y:S02]  /*4930*/  F2FP.F16.E4M3.UNPACK_B R62, R62 ;  /* 0x0000003eff3e723e */ /* 0x000fe400020006ff */
[----:B------:R-:W-:Y:S01]  /*4940*/  F2FP.SATFINITE.E4M3.F32.PACK_AB_MERGE_C R66, R66, R67, R11 ;  /* 0x000000434242723e */ /* 0x000fe2000480700b */
[----:B------:R-:W-:Y:S01]  /*4950*/  FFMA.FTZ R105, R105, R113, R114 ;  /* 0x0000007169697223 */ /* 0x000fe20000010072 */
[--C-:B------:R-:W-:Y:S01]  /*4960*/  HADD2.F32 R114, -RZ, R118.reuse.H1_H1 ;  /* 0x30000076ff727230 */ /* 0x100fe20000004100 */
[----:B------:R-:W-:Y:S01]  /*4970*/  F2FP.F16.E4M3.UNPACK_B R61, R61 ;  /* 0x0000003dff3d723e */ /* 0x000fe200020006ff */
[----:B------:R-:W-:-:S02]  /*4980*/  HADD2.F32 R118, -RZ, R118.H0_H0 ;  /* 0x20000076ff767230 */ /* 0x000fc40000004100 */
[--C-:B------:R-:W-:Y:S02]  /*4990*/  HADD2.F32 R11, -RZ, R14.reuse.H1_H1 ;  /* 0x3000000eff0b7230 */ /* 0x100fe40000004100 */
[-C--:B------:R-:W-:Y:S01]  /*49a0*/  FMUL.FTZ R13, R114, R15.reuse ;  /* 0x0000000f720d7220 */ /* 0x080fe20000410000 */
[----:B------:R-:W-:Y:S02]  /*49b0*/  HADD2.F32 R14, -RZ, R14.H0_H0 ;  /* 0x2000000eff0e7230 */ /* 0x000fe40000004100 */
[C---:B------:R-:W-:Y:S01]  /*49c0*/  FMUL.FTZ R15, R118.reuse, R15 ;  /* 0x0000000f760f7220 */ /* 0x040fe20000410000 */
[----:B------:R-:W-:-:S03]  /*49d0*/  FFMA.FTZ R13, R118, R63, -R13 ;  /* 0x0000003f760d7223 */ /* 0x000fc6000001080d */
[----:B------:R-:W-:Y:S01]  /*49e0*/  FFMA.FTZ R114, R114, R63, R15 ;  /* 0x0000003f72727223 */ /* 0x000fe2000001000f */
[----:B------:R-:W-:Y:S02]  /*49f0*/  HADD2.F32 R63, -RZ, R62.H0_H0 ;  /* 0x2000003eff3f7230 */ /* 0x000fe40000004100 */
[--C-:B------:R-:W-:Y:S02]  /*4a00*/  HADD2.F32 R15, -RZ, R61.reuse.H0_H0 ;  /* 0x2000003dff0f7230 */ /* 0x100fe40000004100 */
[----:B------:R-:W-:Y:S02]  /*4a10*/  HADD2.F32 R61, -RZ, R61.H1_H1 ;  /* 0x3000003dff3d7230 */ /* 0x000fe40000004100 */
[CC--:B------:R-:W-:Y:S01]  /*4a20*/  FMUL.FTZ R67, R11.reuse, R63.reuse ;  /* 0x0000003f0b437220 */ /* 0x0c0fe20000410000 */
[----:B------:R-:W-:Y:S01]  /*4a30*/  FMUL.FTZ R118, R14, R63 ;  /* 0x0000003f0e767220 */ /* 0x000fe20000410000 */
[----:B------:R-:W-:Y:S02]  /*4a40*/  F2FP.SATFINITE.E4M3.F32.PACK_AB_MERGE_C R13, R114, R13, RZ ;  /* 0x0000000d720d723e */ /* 0x000fe400048070ff */
[-C--:B------:R-:W-:Y:S01]  /*4a50*/  FFMA.FTZ R14, R14, R15.reuse, -R67 ;  /* 0x0000000f0e0e7223 */ /* 0x080fe20000010843 */
[----:B------:R-:W-:Y:S01]  /*4a60*/  FFMA.FTZ R11, R11, R15, R118 ;  /* 0x0000000f0b0b7223 */ /* 0x000fe20000010076 */
[----:B------:R-:W-:Y:S01]  /*4a70*/  F2FP.F16.E4M3.UNPACK_B R15, R60.H1 ;  /* 0x0000003cff0f723e */ /* 0x000fe200030006ff */
[----:B------:R-:W-:-:S02]  /*4a80*/  IMAD.MOV.U32 R60, RZ, RZ, R12 ;  /* 0x000000ffff3c7224 */ /* 0x000fc400078e000c */
[----:B------:R-:W-:Y:S02]  /*4a90*/  HADD2.F32 R12, -RZ, R62.H1_H1 ;  /* 0x3000003eff0c7230 */ /* 0x000fe40000004100 */
[--C-:B------:R-:W-:Y:S02]  /*4aa0*/  HADD2.F32 R62, -RZ, R15.reuse.H1_H1 ;  /* 0x3000000fff3e7230 */ /* 0x100fe40000004100 */
[----:B------:R-:W-:Y:S02]  /*4ab0*/  HADD2.F32 R15, -RZ, R15.H0_H0 ;  /* 0x2000000fff0f7230 */ /* 0x000fe40000004100 */
[--C-:B------:R-:W-:Y:S02]  /*4ac0*/  HADD2.F32 R67, -RZ, R112.reuse.H1_H1 ;  /* 0x30000070ff437230 */ /* 0x100fe40000004100 */
[-C--:B------:R-:W-:Y:S01]  /*4ad0*/  FMUL.FTZ R118, R62, R12.reuse ;  /* 0x0000000c3e767220 */ /* 0x080fe20000410000 */
[----:B------:R-:W-:Y:S02]  /*4ae0*/  HADD2.F32 R112, -RZ, R112.H0_H0 ;  /* 0x20000070ff707230 */ /* 0x000fe40000004100 */
[C---:B------:R-:W-:Y:S01]  /*4af0*/  FMUL.FTZ R63, R15.reuse, R12 ;  /* 0x0000000c0f3f7220 */ /* 0x040fe20000410000 */
[----:B------:R-:W-:-:S03]  /*4b00*/  FFMA.FTZ R12, R15, R61, -R118 ;  /* 0x0000003d0f0c7223 */ /* 0x000fc60000010876 */
[----:B------:R-:W-:Y:S01]  /*4b10*/  FFMA.FTZ R15, R62, R61, R63 ;  /* 0x0000003d3e0f7223 */ /* 0x000fe2000001003f */
[----:B------:R-:W-:Y:S01]  /*4b20*/  F2FP.F16.E4M3.UNPACK_B R61, R60.H1 ;  /* 0x0000003cff3d723e */ /* 0x000fe200030006ff */
[--C-:B------:R-:W-:Y:S02]  /*4b30*/  HADD2.F32 R63, -RZ, R102.reuse.H1_H1 ;  /* 0x30000066ff3f7230 */ /* 0x100fe40000004100 */
[----:B------:R-:W-:Y:S01]  /*4b40*/  HADD2.F32 R102, -RZ, R102.H0_H0 ;  /* 0x20000066ff667230 */ /* 0x000fe20000004100 */
[----:B------:R-:W-:Y:S01]  /*4b50*/  F2FP.SATFINITE.E4M3.F32.PACK_AB_MERGE_C R15, R15, R12, RZ ;  /* 0x0000000c0f0f723e */ /* 0x000fe200048070ff */
[--C-:B------:R-:W-:Y:S02]  /*4b60*/  HADD2.F32 R62, -RZ, R61.reuse.H1_H1 ;  /* 0x3000003dff3e7230 */ /* 0x100fe40000004100 */
[----:B------:R-:W-:Y:S01]  /*4b70*/  HADD2.F32 R61, -RZ, R61.H0_H0 ;  /* 0x2000003dff3d7230 */ /* 0x000fe20000004100 */
[----:B------:R-:W-:Y:S02]  /*4b80*/  F2FP.SATFINITE.E4M3.F32.PACK_AB_MERGE_C R14, R11, R14, R15 ;  /* 0x0000000e0b0e723e */ /* 0x000fe4000480700f */
[-C--:B------:R-:W-:Y:S01]  /*4b90*/  FMUL.FTZ R118, R62, R67.reuse ;  /* 0x000000433e767220 */ /* 0x080fe20000410000 */
[----:B------:R-:W-:Y:S01]  /*4ba0*/  F2FP.SATFINITE.E4M3.F32.PACK_AB_MERGE_C R15, R105, R116, R13 ;  /* 0x00000074690f723e */ /* 0x000fe2000480700d */
[----:B------:R-:W-:Y:S01]  /*4bb0*/  FMUL.FTZ R67, R61, R67 ;  /* 0x000000433d437220 */ /* 0x000fe20000410000 */
[----:B------:R-:W-:-:S02]  /*4bc0*/  IMAD.MOV.U32 R13, RZ, RZ, R66 ;  /* 0x000000ffff0d7224 */ /* 0x000fc400078e0042 */
[-C--:B------:R-:W-:Y:S01]  /*4bd0*/  FFMA.FTZ R61, R61, R63.reuse, -R118 ;  /* 0x0000003f3d3d7223 */ /* 0x080fe20000010876 */
        /* <DEDUP_REMOVED lines=10> */
.L_x_3090:
[----:B------:R-:W-:Y:S05]  /*4c80*/  BSYNC B2 ;  /* 0x0000000000027941 */ /* 0x000fea0003800000 */
.L_x_3089:
[----:B0-----:R0:W-:Y:S02]  /*4c90*/  ST.E.128 desc[UR46][R64.64], R12 ;  /* 0x0000000c40007985 */ /* 0x0011e4000c101d2e */
.L_x_3084:
[----:B------:R-:W-:Y:S05]  /*4ca0*/  BSYNC B1 ;  /* 0x0000000000017941 */ /* 0x000fea0003800000 */
.L_x_3083:
[----:B------:R-:W-:-:S03]  /*4cb0*/  UMOV UR4, 0xffffffff ;  /* 0xffffffff00047882 */ /* 0x000fc60000000000 */
[----:B------:R-:W-:Y:S05]  /*4cc0*/  BRA.DIV UR4, `(.L_x_3091) ;  /* 0x000002de04007947 */ /* 0x000fea000b800000 */
[----:B------:R0:W0:Y:S04]  /*4cd0*/  SHFL.IDX PT, R62, R100, 0x1, 0x181f ;  /* 0x00381f00643e7f89 */ /* 0x00002800000e0000 */
[----:B------:R0:W0:Y:S02]  /*4ce0*/  SHFL.IDX PT, R63, R99, 0x1, 0x181f ;  /* 0x00381f00633f7f89 */ /* 0x00002400000e0000 */
.L_x_3444:
        /* <DEDUP_REMOVED lines=15> */
[--C-:B------:R-:W-:Y:S01]  /*4de0*/  SHF.R.U32.HI R66, RZ, 0x18, R59.reuse ;  /* 0x00000018ff427819 */ /* 0x100fe2000001163b */
[----:B------:R-:W-:Y:S01]  /*4df0*/  HADD2.F32 R114, -RZ, R67.H0_H0 ;  /* 0x20000043ff727230 */ /* 0x000fe20000004100 */
[----:B------:R-:W-:Y:S01]  /*4e00*/  LOP3.LUT R65, R59, 0xff, RZ, 0xc0, !PT ;  /* 0x000000ff3b417812 */ /* 0x000fe200078ec0ff */
[--C-:B------:R-:W-:Y:S01]  /*4e10*/  HADD2.F32 R13, -RZ, R102.reuse.H1_H1 ;  /* 0x30000066ff0d7230 */ /* 0x100fe20000004100 */
[----:B------:R-:W-:Y:S01]  /*4e20*/  SHF.R.U32.HI R64, RZ, 0x8, R59 ;  /* 0x00000008ff407819 */ /* 0x000fe2000001163b */
[----:B---3--:R-:W-:Y:S01]  /*4e30*/  HADD2.F32 R113, -RZ, R102.H0_H0 ;  /* 0x20000066ff717230 */ /* 0x008fe20000004100 */
[----:B------:R-:W-:Y:S01]  /*4e40*/  SHF.R.U32.HI R56, RZ, 0x8, R57 ;  /* 0x00000008ff387819 */ /* 0x000fe20000011639 */
[----:B------:R-:W-:-:S02]  /*4e50*/  HADD2.F32 R112, -RZ, R112.H1_H1 ;  /* 0x30000070ff707230 */ /* 0x000fc40000004100 */
[-C--:B------:R-:W-:Y:S01]  /*4e60*/  FMUL.FTZ R102, R13, R116.reuse ;  /* 0x000000740d667220 */ /* 0x080fe20000410000 */
[----:B------:R-:W-:Y:S02]  /*4e70*/  HADD2.F32 R67, -RZ, R67.H1_H1 ;  /* 0x30000043ff437230 */ /* 0x000fe40000004100 */
[C---:B------:R-:W-:Y:S01]  /*4e80*/  FMUL.FTZ R116, R113.reuse, R116 ;  /* 0x0000007471747220 */ /* 0x040fe20000410000 */
[----:B------:R-:W-:Y:S01]  /*4e90*/  F2FP.F16.E4M3.UNPACK_B R111, R111 ;  /* 0x0000006fff6f723e */ /* 0x000fe200020006ff */
[-C--:B------:R-:W-:Y:S01]  /*4ea0*/  FFMA.FTZ R102, R113, R114.reuse, -R102 ;  /* 0x0000007271667223 */ /* 0x080fe20000010866 */
[----:B------:R-:W-:Y:S01]  /*4eb0*/  SHF.R.U32.HI R59, RZ, 0x10, R59 ;  /* 0x00000010ff3b7819 */ /* 0x000fe2000001163b */
[----:B------:R-:W-:Y:S01]  /*4ec0*/  FFMA.FTZ R13, R13, R114, R116 ;  /* 0x000000720d0d7223 */ /* 0x000fe20000010074 */
[----:B------:R-:W-:Y:S01]  /*4ed0*/  F2FP.F16.E4M3.UNPACK_B R114, R105.H1 ;  /* 0x00000069ff72723e */ /* 0x000fe200030006ff */
[----:B------:R-:W-:Y:S01]  /*4ee0*/  IMAD.MOV.U32 R105, RZ, RZ, R12 ;  /* 0x000000ffff697224 */ /* 0x000fe200078e000c */
[----:B------:R-:W-:Y:S01]  /*4ef0*/  SHF.R.U32.HI R58, RZ, 0x18, R57 ;  /* 0x00000018ff3a7819 */ /* 0x000fe20000011639 */
[----:B------:R-:W-:Y:S01]  /*4f00*/  HADD2.F32 R116, -RZ, R111.H1_H1 ;  /* 0x3000006fff747230 */ /* 0x000fe20000004100 */
[----:B----4-:R-:W-:Y:S01]  /*4f10*/  LOP3.LUT R11, R57, 0xff, RZ, 0xc0, !PT ;  /* 0x000000ff390b7812 */ /* 0x010fe200078ec0ff */
[--C-:B------:R-:W-:Y:S01]  /*4f20*/  HADD2.F32 R113, -RZ, R114.reuse.H1_H1 ;  /* 0x30000072ff717230 */ /* 0x100fe20000004100 */
[----:B------:R-:W-:Y:S01]  /*4f30*/  PRMT R65, R66, 0x654, R65 ;  /* 0x0000065442417816 */ /* 0x000fe20000000041 */
[----:B------:R-:W-:Y:S01]  /*4f40*/  HADD2.F32 R114, -RZ, R114.H0_H0 ;  /* 0x20000072ff727230 */ /* 0x000fe20000004100 */
[----:B------:R-:W-:Y:S01]  /*4f50*/  SHF.L.U32 R64, R64, 0x8, RZ ;  /* 0x0000000840407819 */ /* 0x000fe200000006ff */
[----:B------:R-:W-:-:S02]  /*4f60*/  IMAD.SHL.U32 R56, R56, 0x100, RZ ;  /* 0x0000010038387824 */ /* 0x000fc400078e00ff */
[C---:B------:R-:W-:Y:S01]  /*4f70*/  FMUL.FTZ R115, R113.reuse, R112 ;  /* 0x0000007071737220 */ /* 0x040fe20000410000 */
[----:B------:R-:W-:Y:S01]  /*4f80*/  F2FP.F16.E4M3.UNPACK_B R110, R110 ;  /* 0x0000006eff6e723e */ /* 0x000fe200020006ff */
[C---:B------:R-:W-:Y:S01]  /*4f90*/  FMUL.FTZ R12, R114.reuse, R112 ;  /* 0x00000070720c7220 */ /* 0x040fe20000410000 */
[----:B------:R-:W-:Y:S01]  /*4fa0*/  SHF.R.U32.HI R57, RZ, 0x10, R57 ;  /* 0x00000010ff397819 */ /* 0x000fe20000011639 */
[-C--:B------:R-:W-:Y:S01]  /*4fb0*/  FFMA.FTZ R112, R114, R67.reuse, -R115 ;  /* 0x0000004372707223 */ /* 0x080fe20000010873 */
[----:B------:R-:W-:Y:S01]  /*4fc0*/  PRMT R11, R58, 0x654, R11 ;  /* 0x000006543a0b7816 */ /* 0x000fe2000000000b */
[----:B------:R-:W-:Y:S01]  /*4fd0*/  FFMA.FTZ R113, R113, R67, R12 ;  /* 0x0000004371717223 */ /* 0x000fe2000001000c */
[-C--:B------:R-:W-:Y:S01]  /*4fe0*/  F2FP.F16.E4M3.UNPACK_B R12, R105.reuse.H1 ;  /* 0x00000069ff0c723e */ /* 0x080fe200030006ff */
[----:B------:R-:W-:Y:S01]  /*4ff0*/  IMAD.U32 R59, R59, 0x10000, RZ ;  /* 0x000100003b3b7824 */ /* 0x000fe200078e00ff */
[----:B------:R-:W-:Y:S01]  /*5000*/  LOP3.LUT R58, R65, 0xff00, R64, 0xf8, !PT ;  /* 0x0000ff00413a7812 */ /* 0x000fe200078ef840 */
[----:B------:R-:W-:Y:S01]  /*5010*/  HADD2.F32 R114, -RZ, R110.H1_H1 ;  /* 0x3000006eff727230 */ /* 0x000fe20000004100 */
[----:B------:R-:W-:Y:S01]  /*5020*/  LOP3.LUT R11, R11, 0xff00, R56, 0xf8, !PT ;  /* 0x0000ff000b0b7812 */ /* 0x000fe200078ef838 */
[--C-:B------:R-:W-:Y:S01]  /*5030*/  HADD2.F32 R67, -RZ, R12.reuse.H1_H1 ;  /* 0x3000000cff437230 */ /* 0x100fe20000004100 */
[----:B------:R-:W-:Y:S01]  /*5040*/  LOP3.LUT R58, R58, 0xff0000, R59, 0xf8, !PT ;  /* 0x00ff00003a3a7812 */ /* 0x000fe200078ef83b */
[----:B------:R-:W-:Y:S01]  /*5050*/  HADD2.F32 R115, -RZ, R12.H0_H0 ;  /* 0x2000000cff737230 */ /* 0x000fe20000004100 */
[----:B------:R-:W-:Y:S01]  /*5060*/  F2FP.F16.E4M3.UNPACK_B R105, R105 ;  /* 0x00000069ff69723e */ /* 0x000fe200020006ff */
[----:B------:R-:W-:-:S02]  /*5070*/  IMAD.U32 R56, R57, 0x10000, RZ ;  /* 0x0001000039387824 */ /* 0x000fc400078e00ff */
[-C--:B------:R-:W-:Y:S01]  /*5080*/  FMUL.FTZ R12, R67, R116.reuse ;  /* 0x00000074430c7220 */ /* 0x080fe20000410000 */
[----:B------:R-:W-:Y:S02]  /*5090*/  IMAD.MOV.U32 R59, RZ, RZ, R15 ;  /* 0x000000ffff3b7224 */ /* 0x000fe400078e000f */
[C---:B------:R-:W-:Y:S01]  /*50a0*/  FMUL.FTZ R116, R115.reuse, R116 ;  /* 0x0000007473747220 */ /* 0x040fe20000410000 */
[----:B------:R-:W-:Y:S01]  /*50b0*/  F2FP.F16.E4M3.UNPACK_B R66, R58.H1 ;  /* 0x0000003aff42723e */ /* 0x000fe200030006ff */
[-C--:B------:R-:W-:Y:S01]  /*50c0*/  FFMA.FTZ R12, R115, R114.reuse, -R12 ;  /* 0x00000072730c7223 */ /* 0x080fe2000001080c */
[----:B------:R-:W-:Y:S01]  /*50d0*/  LOP3.LUT R57, R11, 0xff0000, R56, 0xf8, !PT ;  /* 0x00ff00000b397812 */ /* 0x000fe200078ef838 */
[----:B------:R-:W-:Y:S01]  /*50e0*/  FFMA.FTZ R67, R67, R114, R116 ;  /* 0x0000007243437223 */ /* 0x000fe20000010074 */
[----:B------:R-:W-:Y:S01]  /*50f0*/  HADD2.F32 R114, -RZ, R111.H0_H0 ;  /* 0x2000006fff727230 */ /* 0x000fe20000004100 */
[----:B------:R-:W-:Y:S01]  /*5100*/  F2FP.F16.E4M3.UNPACK_B R11, R59 ;  /* 0x0000003bff0b723e */ /* 0x000fe200020006ff */
[--C-:B------:R-:W-:Y:S01]  /*5110*/  HADD2.F32 R111, -RZ, R105.reuse.H1_H1 ;  /* 0x30000069ff6f7230 */ /* 0x100fe20000004100 */
[----:B------:R-:W-:Y:S01]  /*5120*/  F2FP.F16.E4M3.UNPACK_B R15, R57.H1 ;  /* 0x00000039ff0f723e */ /* 0x000fe200030006ff */
[----:B------:R-:W-:Y:S01]  /*5130*/  HADD2.F32 R105, -RZ, R105.H0_H0 ;  /* 0x20000069ff697230 */ /* 0x000fe20000004100 */
[----:B------:R-:W-:Y:S01]  /*5140*/  F2FP.SATFINITE.E4M3.F32.PACK_AB_MERGE_C R112, R113, R112, RZ ;  /* 0x000000707170723e */ /* 0x000fe200048070ff */
[----:B------:R-:W-:-:S02]  /*5150*/  HADD2.F32 R110, -RZ, R110.H0_H0 ;  /* 0x2000006eff6e7230 */ /* 0x000fc40000004100 */
[-C--:B------:R-:W-:Y:S01]  /*5160*/  FMUL.FTZ R116, R111, R114.reuse ;  /* 0x000000726f747220 */ /* 0x080fe20000410000 */
[--C-:B------:R-:W-:Y:S02]  /*5170*/  HADD2.F32 R64, -RZ, R11.reuse.H1_H1 ;  /* 0x3000000bff407230 */ /* 0x100fe40000004100 */
[C---:B------:R-:W-:Y:S01]  /*5180*/  FMUL.FTZ R114, R105.reuse, R114 ;  /* 0x0000007269727220 */ /* 0x040fe20000410000 */
[--C-:B------:R-:W-:Y:S02]  /*5190*/  HADD2.F32 R56, -RZ, R66.reuse.H0_H0 ;  /* 0x20000042ff387230 */ /* 0x100fe40000004100 */
[----:B------:R-:W-:Y:S01]  /*51a0*/  FFMA.FTZ R105, R105, R110, -R116 ;  /* 0x0000006e69697223 */ /* 0x000fe20000010874 */
[----:B------:R-:W-:Y:S01]  /*51b0*/  HADD2.F32 R11, -RZ, R11.H0_H0 ;  /* 0x2000000bff0b7230 */ /* 0x000fe20000004100 */
[----:B------:R-:W-:Y:S01]  /*51c0*/  F2FP.SATFINITE.E4M3.F32.PACK_AB_MERGE_C R13, R13, R102, R112 ;  /* 0x000000660d0d723e */ /* 0x000fe20004807070 */
[--C-:B------:R-:W-:Y:S02]  /*51d0*/  HADD2.F32 R65, -RZ, R15.reuse.H0_H0 ;  /* 0x2000000fff417230 */ /* 0x100fe40000004100 */
[----:B------:R-:W-:Y:S01]  /*51e0*/  FFMA.FTZ R110, R111, R110, R114 ;  /* 0x0000006e6f6e7223 */ /* 0x000fe20000010072 */
[CC--:B------:R-:W-:Y:S01]  /*51f0*/  FMUL.FTZ R102, R64.reuse, R56.reuse ;  /* 0x0000003840667220 */ /* 0x0c0fe20000410000 */
[----:B------:R-:W-:Y:S01]  /*5200*/  FMUL.FTZ R111, R11, R56 ;  /* 0x000000380b6f7220 */ /* 0x000fe20000410000 */
[----:B------:R-:W-:Y:S01]  /*5210*/  HADD2.F32 R66, -RZ, R66.H1_H1 ;  /* 0x30000042ff427230 */ /* 0x000fe20000004100 */
[----:B------:R-:W-:Y:S01]  /*5220*/  F2FP.SATFINITE.E4M3.F32.PACK_AB_MERGE_C R12, R67, R12, RZ ;  /* 0x0000000c430c723e */ /* 0x000fe200048070ff */
[-C--:B------:R-:W-:Y:S01]  /*5230*/  FFMA.FTZ R56, R11, R65.reuse, -R102 ;  /* 0x000000410b387223 */ /* 0x080fe20000010866 */
[----:B------:R-:W-:Y:S01]  /*5240*/  FFMA.FTZ R11, R64, R65, R111 ;  /* 0x00000041400b7223 */ /* 0x000fe2000001006f */
[----:B------:R-:W-:Y:S01]  /*5250*/  F2FP.F16.E4M3.UNPACK_B R64, R59.H1 ;  /* 0x0000003bff40723e */ /* 0x000fe200030006ff */
[----:B------:R-:W-:Y:S01]  /*5260*/  HADD2.F32 R15, -RZ, R15.H1_H1 ;  /* 0x3000000fff0f7230 */ /* 0x000fe20000004100 */
[----:B------:R-:W-:Y:S01]  /*5270*/  F2FP.F16.E4M3.UNPACK_B R102, R58 ;  /* 0x0000003aff66723e */ /* 0x000fe200020006ff */
[----:B------:R-:W-:Y:S01]  /*5280*/  IMAD.MOV.U32 R59, RZ, RZ, R14 ;  /* 0x000000ffff3b7224 */ /* 0x000fe200078e000e */
[----:B------:R-:W-:Y:S01]  /*5290*/  F2FP.F16.E4M3.UNPACK_B R58, R57 ;  /* 0x00000039ff3a723e */ /* 0x000fe200020006ff */
[--C-:B------:R-:W-:Y:S01]  /*52a0*/  HADD2.F32 R65, -RZ, R64.reuse.H1_H1 ;  /* 0x30000040ff417230 */ /* 0x100fe20000004100 */
[----:B------:R-:W-:Y:S01]  /*52b0*/  F2FP.SATFINITE.E4M3.F32.PACK_AB_MERGE_C R12, R110, R105, R12 ;  /* 0x000000696e0c723e */ /* 0x000fe2000480700c */
[----:B------:R-:W-:-:S02]  /*52c0*/  HADD2.F32 R64, -RZ, R64.H0_H0 ;  /* 0x20000040ff407230 */ /* 0x000fc40000004100 */
[--C-:B------:R-:W-:Y:S02]  /*52d0*/  HADD2.F32 R57, -RZ, R102.reuse.H1_H1 ;  /* 0x30000066ff397230 */ /* 0x100fe40000004100 */
[CC--:B------:R-:W-:Y:S01]  /*52e0*/  FMUL.FTZ R111, R65.reuse, R66.reuse ;  /* 0x00000042416f7220 */ /* 0x0c0fe20000410000 */
[----:B------:R-:W-:Y:S02]  /*52f0*/  HADD2.F32 R102, -RZ, R102.H0_H0 ;  /* 0x20000066ff667230 */ /* 0x000fe40000004100 */
[C---:B------:R-:W-:Y:S01]  /*5300*/  FMUL.FTZ R66, R64.reuse, R66 ;  /* 0x0000004240427220 */ /* 0x040fe20000410000 */
[----:B------:R-:W-:Y:S01]  /*5310*/  FFMA.FTZ R14, R64, R15, -R111 ;  /* 0x0000000f400e7223 */ /* 0x000fe2000001086f */
[----:B------:R-:W-:Y:S02]  /*5320*/  F2FP.F16.E4M3.UNPACK_B R64, R59.H1 ;  /* 0x0000003bff40723e */ /* 0x000fe400030006ff */
[----:B------:R-:W-:Y:S01]  /*5330*/  FFMA.FTZ R15, R65, R15, R66 ;  /* 0x0000000f410f7223 */ /* 0x000fe20000010042 */
[--C-:B------:R-:W-:Y:S01]  /*5340*/  HADD2.F32 R66, -RZ, R58.reuse.H1_H1 ;  /* 0x3000003aff427230 */ /* 0x100fe20000004100 */
[----:B------:R-:W-:Y:S01]  /*5350*/  F2FP.F16.E4M3.UNPACK_B R59, R59 ;  /* 0x0000003bff3b723e */ /* 0x000fe200020006ff */
[----:B------:R-:W-:-:S02]  /*5360*/  HADD2.F32 R58, -RZ, R58.H0_H0 ;  /* 0x2000003aff3a7230 */ /* 0x000fc40000004100 */
        /* <DEDUP_REMOVED lines=8> */
[--C-:B------:R-:W-:Y:S02]  /*53f0*/  HADD2.F32 R65, -RZ, R59.reuse.H1_H1 ;  /* 0x3000003bff417230 */ /* 0x100fe40000004100 */
[----:B------:R-:W-:Y:S02]  /*5400*/  HADD2.F32 R59, -RZ, R59.H0_H0 ;  /* 0x2000003bff3b7230 */ /* 0x000fe40000004100 */
[----:B------:R-:W-:Y:S01]  /*5410*/  F2FP.SATFINITE.E4M3.F32.PACK_AB_MERGE_C R57, R64, R57, RZ ;  /* 0x000000394039723e */ /* 0x000fe200048070ff */
[----:B------:R-:W-:-:S02]  /*5420*/  FMUL.FTZ R66, R65, R102 ;  /* 0x0000006641427220 */ /* 0x000fc40000410000 */
[C---:B------:R-:W-:Y:S02]  /*5430*/  FMUL.FTZ R102, R59.reuse, R102 ;  /* 0x000000663b667220 */ /* 0x040fe40000410000 */
[-C--:B------:R-:W-:Y:S02]  /*5440*/  FFMA.FTZ R66, R59, R58.reuse, -R66 ;  /* 0x0000003a3b427223 */ /* 0x080fe40000010842 */
[----:B------:R-:W-:-:S05]  /*5450*/  FFMA.FTZ R65, R65, R58, R102 ;  /* 0x0000003a41417223 */ /* 0x000fca0000010066 */
[----:B------:R-:W-:-:S07]  /*5460*/  F2FP.SATFINITE.E4M3.F32.PACK_AB_MERGE_C R14, R65, R66, R57 ;  /* 0x00000042410e723e */ /* 0x000fce0004807039 */
.L_x_3097:
[----:B------:R-:W-:Y:S05]  /*5470*/  BSYNC B3 ;  /* 0x0000000000037941 */ /* 0x000fea0003800000 */
.L_x_3096:
[----:B0-----:R0:W-:Y:S02]  /*5480*/  ST.E.128 desc[UR46][R60.64], R12 ;  /* 0x0000000c3c007985 */ /* 0x0011e4000c101d2e */
.L_x_3095:
[----:B------:R-:W-:Y:S05]  /*5490*/  BSYNC B2 ;  /* 0x0000000000027941 */ /* 0x000fea0003800000 */
.L_x_3094:
        /* <DEDUP_REMOVED lines=8> */
[----:B0---4-:R-:W-:Y:S02]  /*5520*/  F2FP.F16.E4M3.UNPACK_B R11, R13 ;  /* 0x0000000dff0b723e */ /* 0x011fe400020006ff */
[----:B------:R-:W-:Y:S02]  /*5530*/  F2FP.F16.E4M3.UNPACK_B R60, R109.H1 ;  /* 0x0000006dff3c723e */ /* 0x000fe400030006ff */
[----:B------:R-:W-:Y:S01]  /*5540*/  F2FP.F16.E4M3.UNPACK_B R59, R108.H1 ;  /* 0x0000006cff3b723e */ /* 0x000fe200030006ff */
[--C-:B------:R-:W-:Y:S01]  /*5550*/  HADD2.F32 R52, -RZ, R11.reuse.H1_H1 ;  /* 0x3000000bff347230 */ /* 0x100fe20000004100 */
[----:B------:R-:W-:Y:S01]  /*5560*/  F2FP.F16.E4M3.UNPACK_B R13, R13.H1 ;  /* 0x0000000dff0d723e */ /* 0x000fe200030006ff */
[----:B------:R-:W-:Y:S01]  /*5570*/  HADD2.F32 R58, -RZ, R60.H0_H0 ;  /* 0x2000003cff3a7230 */ /* 0x000fe20000004100 */
[----:B------:R-:W-:Y:S01]  /*5580*/  SHF.R.U32.HI R66, RZ, 0x10, R53 ;  /* 0x00000010ff427819 */ /* 0x000fe20000011635 */
[----:B------:R-:W-:Y:S02]  /*5590*/  HADD2.F32 R11, -RZ, R11.H0_H0 ;  /* 0x2000000bff0b7230 */ /* 0x000fe40000004100 */
[----:B------:R-:W-:-:S02]  /*55a0*/  HADD2.F32 R54, -RZ, R59.H0_H0 ;  /* 0x2000003bff367230 */ /* 0x000fc40000004100 */
[CC--:B------:R-:W-:Y:S01]  /*55b0*/  FMUL.FTZ R62, R52.reuse, R58.reuse ;  /* 0x0000003a343e7220 */ /* 0x0c0fe20000410000 */
[----:B------:R-:W-:Y:S02]  /*55c0*/  HADD2.F32 R60, -RZ, R60.H1_H1 ;  /* 0x3000003cff3c7230 */ /* 0x000fe40000004100 */
[C---:B------:R-:W-:Y:S01]  /*55d0*/  FMUL.FTZ R61, R11.reuse, R58 ;  /* 0x0000003a0b3d7220 */ /* 0x040fe20000410000 */
[----:B------:R-:W-:Y:S02]  /*55e0*/  IMAD.MOV.U32 R58, RZ, RZ, R12 ;  /* 0x000000ffff3a7224 */ /* 0x000fe400078e000c */
[-C--:B------:R-:W-:Y:S01]  /*55f0*/  FFMA.FTZ R11, R11, R54.reuse, -R62 ;  /* 0x000000360b0b7223 */ /* 0x080fe2000001083e */
[----:B------:R-:W-:Y:S02]  /*5600*/  HADD2.F32 R59, -RZ, R59.H1_H1 ;  /* 0x3000003bff3b7230 */ /* 0x000fe40000004100 */
[----:B------:R-:W-:Y:S01]  /*5610*/  FFMA.FTZ R52, R52, R54, R61 ;  /* 0x0000003634347223 */ /* 0x000fe2000001003d */
[--C-:B------:R-:W-:Y:S01]  /*5620*/  HADD2.F32 R54, -RZ, R13.reuse.H1_H1 ;  /* 0x3000000dff367230 */ /* 0x100fe20000004100 */
[----:B------:R-:W-:Y:S01]  /*5630*/  F2FP.F16.E4M3.UNPACK_B R62, R109 ;  /* 0x0000006dff3e723e */ /* 0x000fe200020006ff */
[----:B------:R-:W-:-:S03]  /*5640*/  HADD2.F32 R13, -RZ, R13.H0_H0 ;  /* 0x2000000dff0d7230 */ /* 0x000fc60000004100 */
[CC--:B------:R-:W-:Y:S01]  /*5650*/  FMUL.FTZ R12, R54.reuse, R60.reuse ;  /* 0x0000003c360c7220 */ /* 0x0c0fe20000410000 */
[--C-:B------:R-:W-:Y:S02]  /*5660*/  HADD2.F32 R63, -RZ, R62.reuse.H1_H1 ;  /* 0x3000003eff3f7230 */ /* 0x100fe40000004100 */
[C---:B------:R-:W-:Y:S01]  /*5670*/  FMUL.FTZ R61, R13.reuse, R60 ;  /* 0x0000003c0d3d7220 */ /* 0x040fe20000410000 */
[----:B------:R-:W-:Y:S01]  /*5680*/  F2FP.F16.E4M3.UNPACK_B R60, R108 ;  /* 0x0000006cff3c723e */ /* 0x000fe200020006ff */
[-C--:B------:R-:W-:Y:S01]  /*5690*/  FFMA.FTZ R12, R13, R59.reuse, -R12 ;  /* 0x0000003b0d0c7223 */ /* 0x080fe2000001080c */
[----:B------:R-:W-:Y:S02]  /*56a0*/  HADD2.F32 R62, -RZ, R62.H0_H0 ;  /* 0x2000003eff3e7230 */ /* 0x000fe40000004100 */
[----:B------:R-:W-:Y:S01]  /*56b0*/  FFMA.FTZ R13, R54, R59, R61 ;  /* 0x0000003b360d7223 */ /* 0x000fe2000001003d */
[-C--:B------:R-:W-:Y:S01]  /*56c0*/  F2FP.F16.E4M3.UNPACK_B R54, R58.reuse.H1 ;  /* 0x0000003aff36723e */ /* 0x080fe200030006ff */
[--C-:B------:R-:W-:Y:S01]  /*56d0*/  HADD2.F32 R61, -RZ, R60.reuse.H1_H1 ;  /* 0x3000003cff3d7230 */ /* 0x100fe20000004100 */
[----:B------:R-:W-:Y:S01]  /*56e0*/  F2FP.F16.E4M3.UNPACK_B R58, R58 ;  /* 0x0000003aff3a723e */ /* 0x000fe200020006ff */
[----:B------:R-:W-:Y:S01]  /*56f0*/  HADD2.F32 R60, -RZ, R60.H0_H0 ;  /* 0x2000003cff3c7230 */ /* 0x000fe20000004100 */
[----:B------:R-:W-:Y:S01]  /*5700*/  F2FP.SATFINITE.E4M3.F32.PACK_AB_MERGE_C R12, R13, R12, RZ ;  /* 0x0000000c0d0c723e */ /* 0x000fe200048070ff */
[----:B------:R-:W-:-:S02]  /*5710*/  HADD2.F32 R59, -RZ, R54.H1_H1 ;  /* 0x30000036ff3b7230 */ /* 0x000fc40000004100 */
[----:B------:R-:W-:Y:S01]  /*5720*/  HADD2.F32 R54, -RZ, R54.H0_H0 ;  /* 0x20000036ff367230 */ /* 0x000fe20000004100 */
[----:B------:R-:W-:Y:S02]  /*5730*/  F2FP.SATFINITE.E4M3.F32.PACK_AB_MERGE_C R13, R52, R11, R12 ;  /* 0x0000000b340d723e */ /* 0x000fe4000480700c */
[CC--:B------:R-:W-:Y:S02]  /*5740*/  FMUL.FTZ R65, R59.reuse, R63.reuse ;  /* 0x0000003f3b417220 */ /* 0x0c0fe40000410000 */
[C---:B------:R-:W-:Y:S02]  /*5750*/  FMUL.FTZ R64, R54.reuse, R63 ;  /* 0x0000003f36407220 */ /* 0x040fe40000410000 */
[-C--:B------:R-:W-:Y:S01]  /*5760*/  FFMA.FTZ R54, R54, R61.reuse, -R65 ;  /* 0x0000003d36367223 */ /* 0x080fe20000010841 */
[--C-:B------:R-:W-:Y:S01]  /*5770*/  SHF.R.U32.HI R65, RZ, 0x18, R53.reuse ;  /* 0x00000018ff417819 */ /* 0x100fe20000011635 */
[----:B------:R-:W-:Y:S01]  /*5780*/  FFMA.FTZ R59, R59, R61, R64 ;  /* 0x0000003d3b3b7223 */ /* 0x000fe20000010040 */
[--C-:B------:R-:W-:Y:S01]  /*5790*/  HADD2.F32 R61, -RZ, R58.reuse.H1_H1 ;  /* 0x3000003aff3d7230 */ /* 0x100fe20000004100 */
[----:B------:R-:W-:Y:S01]  /*57a0*/  SHF.R.U32.HI R64, RZ, 0x8, R53 ;  /* 0x00000008ff407819 */ /* 0x000fe20000011635 */
[----:B------:R-:W-:-:S02]  /*57b0*/  HADD2.F32 R58, -RZ, R58.H0_H0 ;  /* 0x2000003aff3a7230 */ /* 0x000fc40000004100 */
[----:B------:R-:W-:Y:S01]  /*57c0*/  F2FP.SATFINITE.E4M3.F32.PACK_AB_MERGE_C R54, R59, R54, RZ ;  /* 0x000000363b36723e */ /* 0x000fe200048070ff */
[CC--:B------:R-:W-:Y:S02]  /*57d0*/  FMUL.FTZ R63, R61.reuse, R62.reuse ;  /* 0x0000003e3d3f7220 */ /* 0x0c0fe40000410000 */
[C---:B------:R-:W-:Y:S02]  /*57e0*/  FMUL.FTZ R62, R58.reuse, R62 ;  /* 0x0000003e3a3e7220 */ /* 0x040fe40000410000 */
[-C--:B------:R-:W-:Y:S01]  /*57f0*/  FFMA.FTZ R58, R58, R60.reuse, -R63 ;  /* 0x0000003c3a3a7223 */ /* 0x080fe2000001083f */
[----:B------:R-:W-:Y:S01]  /*5800*/  SHF.R.U32.HI R63, RZ, 0x8, R55 ;  /* 0x00000008ff3f7819 */ /* 0x000fe20000011637 */
[----:B------:R-:W-:Y:S01]  /*5810*/  FFMA.FTZ R61, R61, R60, R62 ;  /* 0x0000003c3d3d7223 */ /* 0x000fe2000001003e */
[----:B------:R-:W-:Y:S02]  /*5820*/  LOP3.LUT R60, R53, 0xff, RZ, 0xc0, !PT ;  /* 0x000000ff353c7812 */ /* 0x000fe400078ec0ff */
[----:B------:R-:W-:-:S02]  /*5830*/  LOP3.LUT R53, R55, 0xff, RZ, 0xc0, !PT ;  /* 0x000000ff37357812 */ /* 0x000fc400078ec0ff */
[--C-:B------:R-:W-:Y:S02]  /*5840*/  SHF.R.U32.HI R62, RZ, 0x18, R55.reuse ;  /* 0x00000018ff3e7819 */ /* 0x100fe40000011637 */
[----:B------:R-:W-:Y:S02]  /*5850*/  SHF.R.U32.HI R55, RZ, 0x10, R55 ;  /* 0x00000010ff377819 */ /* 0x000fe40000011637 */
[----:B------:R-:W-:Y:S02]  /*5860*/  PRMT R62, R62, 0x654, R53 ;  /* 0x000006543e3e7816 */ /* 0x000fe40000000035 */
[----:B------:R-:W-:Y:S01]  /*5870*/  SHF.L.U32 R53, R63, 0x8, RZ ;  /* 0x000000083f357819 */ /* 0x000fe200000006ff */
[----:B------:R-:W-:Y:S01]  /*5880*/  IMAD.U32 R55, R55, 0x10000, RZ ;  /* 0x0001000037377824 */ /* 0x000fe200078e00ff */
[----:B------:R-:W-:Y:S02]  /*5890*/  PRMT R60, R65, 0x654, R60 ;  /* 0x00000654413c7816 */ /* 0x000fe4000000003c */
[----:B------:R-:W-:Y:S01]  /*58a0*/  LOP3.LUT R62, R62, 0xff00, R53, 0xf8, !PT ;  /* 0x0000ff003e3e7812 */ /* 0x000fe200078ef835 */
[----:B------:R-:W-:Y:S01]  /*58b0*/  IMAD.SHL.U32 R53, R64, 0x100, RZ ;  /* 0x0000010040357824 */ /* 0x000fe200078e00ff */
[----:B------:R-:W-:-:S02]  /*58c0*/  F2FP.SATFINITE.E4M3.F32.PACK_AB_MERGE_C R12, R61, R58, R54 ;  /* 0x0000003a3d0c723e */ /* 0x000fc40004807036 */
[----:B------:R-:W-:Y:S01]  /*58d0*/  LOP3.LUT R55, R62, 0xff0000, R55, 0xf8, !PT ;  /* 0x00ff00003e377812 */ /* 0x000fe200078ef837 */
[----:B------:R-:W-:Y:S01]  /*58e0*/  IMAD.MOV.U32 R62, RZ, RZ, R15 ;  /* 0x000000ffff3e7224 */ /* 0x000fe200078e000f */
[----:B------:R-:W-:Y:S01]  /*58f0*/  LOP3.LUT R60, R60, 0xff00, R53, 0xf8, !PT ;  /* 0x0000ff003c3c7812 */ /* 0x000fe200078ef835 */
[----:B------:R-:W-:Y:S01]  /*5900*/  IMAD.U32 R53, R66, 0x10000, RZ ;  /* 0x0001000042357824 */ /* 0x000fe200078e00ff */
[----:B------:R-:W-:Y:S02]  /*5910*/  F2FP.F16.E4M3.UNPACK_B R64, R55.H1 ;  /* 0x00000037ff40723e */ /* 0x000fe400030006ff */
[----:B------:R-:W-:Y:S02]  /*5920*/  F2FP.F16.E4M3.UNPACK_B R15, R62 ;  /* 0x0000003eff0f723e */ /* 0x000fe400020006ff */
[----:B------:R-:W-:Y:S01]  /*5930*/  LOP3.LUT R53, R60, 0xff0000, R53, 0xf8, !PT ;  /* 0x00ff00003c357812 */ /* 0x000fe200078ef835 */
[----:B------:R-:W-:Y:S02]  /*5940*/  HADD2.F32 R66, -RZ, R64.H0_H0 ;  /* 0x20000040ff427230 */ /* 0x000fe40000004100 */
[--C-:B------:R-:W-:Y:S01]  /*5950*/  HADD2.F32 R60, -RZ, R15.reuse.H1_H1 ;  /* 0x3000000fff3c7230 */ /* 0x100fe20000004100 */
[----:B------:R-:W-:Y:S01]  /*5960*/  F2FP.F16.E4M3.UNPACK_B R65, R53.H1 ;  /* 0x00000035ff41723e */ /* 0x000fe200030006ff */
[----:B------:R-:W-:-:S03]  /*5970*/  HADD2.F32 R15, -RZ, R15.H0_H0 ;  /* 0x2000000fff0f7230 */ /* 0x000fc60000004100 */
[CC--:B------:R-:W-:Y:S01]  /*5980*/  FMUL.FTZ R102, R60.reuse, R66.reuse ;  /* 0x000000423c667220 */ /* 0x0c0fe20000410000 */
[--C-:B------:R-:W-:Y:S02]  /*5990*/  HADD2.F32 R63, -RZ, R65.reuse.H0_H0 ;  /* 0x20000041ff3f7230 */ /* 0x100fe40000004100 */
[C---:B------:R-:W-:Y:S01]  /*59a0*/  FMUL.FTZ R67, R15.reuse, R66 ;  /* 0x000000420f437220 */ /* 0x040fe20000410000 */
[----:B------:R-:W-:Y:S02]  /*59b0*/  HADD2.F32 R65, -RZ, R65.H1_H1 ;  /* 0x30000041ff417230 */ /* 0x000fe40000004100 */
[-C--:B------:R-:W-:Y:S01]  /*59c0*/  FFMA.FTZ R15, R15, R63.reuse, -R102 ;  /* 0x0000003f0f0f7223 */ /* 0x080fe20000010866 */
[----:B------:R-:W-:Y:S01]  /*59d0*/  FFMA.FTZ R60, R60, R63, R67 ;  /* 0x0000003f3c3c7223 */ /* 0x000fe20000010043 */
[----:B------:R-:W-:Y:S01]  /*59e0*/  F2FP.F16.E4M3.UNPACK_B R63, R62.H1 ;  /* 0x0000003eff3f723e */ /* 0x000fe200030006ff */
[----:B------:R-:W-:Y:S02]  /*59f0*/  IMAD.MOV.U32 R62, RZ, RZ, R14 ;  /* 0x000000ffff3e7224 */ /* 0x000fe400078e000e */
[----:B------:R-:W-:-:S02]  /*5a00*/  HADD2.F32 R14, -RZ, R64.H1_H1 ;  /* 0x30000040ff0e7230 */ /* 0x000fc40000004100 */
[--C-:B------:R-:W-:Y:S02]  /*5a10*/  HADD2.F32 R64, -RZ, R63.reuse.H1_H1 ;  /* 0x3000003fff407230 */ /* 0x100fe40000004100 */
[----:B------:R-:W-:-:S03]  /*5a20*/  HADD2.F32 R63, -RZ, R63.H0_H0 ;  /* 0x2000003fff3f7230 */ /* 0x000fc60000004100 */
[CC--:B------:R-:W-:Y:S02]  /*5a30*/  FMUL.FTZ R66, R64.reuse, R14.reuse ;  /* 0x0000000e40427220 */ /* 0x0c0fe40000410000 */
[C---:B------:R-:W-:Y:S02]  /*5a40*/  FMUL.FTZ R67, R63.reuse, R14 ;  /* 0x0000000e3f437220 */ /* 0x040fe40000410000 */
[-C--:B------:R-:W-:Y:S02]  /*5a50*/  FFMA.FTZ R14, R63, R65.reuse, -R66 ;  /* 0x000000413f0e7223 */ /* 0x080fe40000010842 */
[----:B------:R-:W-:Y:S01]  /*5a60*/  FFMA.FTZ R63, R64, R65, R67 ;  /* 0x00000041403f7223 */ /* 0x000fe20000010043 */
[----:B------:R-:W-:Y:S02]  /*5a70*/  F2FP.F16.E4M3.UNPACK_B R65, R55 ;  /* 0x00000037ff41723e */ /* 0x000fe400020006ff */
[-C--:B------:R-:W-:Y:S02]  /*5a80*/  F2FP.F16.E4M3.UNPACK_B R55, R62.reuse.H1 ;  /* 0x0000003eff37723e */ /* 0x080fe400030006ff */
        /* <DEDUP_REMOVED lines=8> */
[----:B------:R-:W-:Y:S02]  /*5b10*/  HADD2.F32 R65, -RZ, R65.H0_H0 ;  /* 0x20000041ff417230 */ /* 0x000fe40000004100 */
[C---:B------:R-:W-:Y:S01]  /*5b20*/  FMUL.FTZ R102, R55.reuse, R102 ;  /* 0x0000006637667220 */ /* 0x040fe20000410000 */
[----:B------:R-:W-:Y:S02]  /*5b30*/  HADD2.F32 R64, -RZ, R64.H0_H0 ;  /* 0x20000040ff407230 */ /* 0x000fe40000004100 */
[-C--:B------:R-:W-:Y:S01]  /*5b40*/  FFMA.FTZ R108, R55, R66.reuse, -R108 ;  /* 0x00000042376c7223 */ /* 0x080fe2000001086c */
[----:B------:R-:W-:Y:S01]  /*5b50*/  F2FP.SATFINITE.E4M3.F32.PACK_AB_MERGE_C R15, R60, R15, R63 ;  /* 0x0000000f3c0f723e */ /* 0x000fe2000480703f */
[----:B------:R-:W-:Y:S01]  /*5b60*/  FFMA.FTZ R67, R53, R66, R102 ;  /* 0x0000004235437223 */ /* 0x000fe20000010066 */
[----:B------:R-:W-:-:S02]  /*5b70*/  HADD2.F32 R53, -RZ, R62.H1_H1 ;  /* 0x3000003eff357230 */ /* 0x000fc40000004100 */
[----:B------:R-:W-:Y:S02]  /*5b80*/  HADD2.F32 R62, -RZ, R62.H0_H0 ;  /* 0x2000003eff3e7230 */ /* 0x000fe40000004100 */
[----:B------:R-:W-:Y:S01]  /*5b90*/  F2FP.SATFINITE.E4M3.F32.PACK_AB_MERGE_C R67, R67, R108, RZ ;  /* 0x0000006c4343723e */ /* 0x000fe200048070ff */
[CC--:B------:R-:W-:Y:S02]  /*5ba0*/  FMUL.FTZ R55, R53.reuse, R65.reuse ;  /* 0x0000004135377220 */ /* 0x0c0fe40000410000 */
[C---:B------:R-:W-:Y:S02]  /*5bb0*/  FMUL.FTZ R66, R62.reuse, R65 ;  /* 0x000000413e427220 */ /* 0x040fe40000410000 */
[-C--:B------:R-:W-:Y:S02]  /*5bc0*/  FFMA.FTZ R55, R62, R64.reuse, -R55 ;  /* 0x000000403e377223 */ /* 0x080fe40000010837 */
[----:B------:R-:W-:-:S05]  /*5bd0*/  FFMA.FTZ R66, R53, R64, R66 ;  /* 0x0000004035427223 */ /* 0x000fca0000010042 */
[----:B------:R-:W-:-:S07]  /*5be0*/  F2FP.SATFINITE.E4M3.F32.PACK_AB_MERGE_C R14, R66, R55, R67 ;  /* 0x00000037420e723e */ /* 0x000fce0004807043 */
.L_x_3099:
[----:B------:R-:W-:Y:S05]  /*5bf0*/  BSYNC B2 ;  /* 0x0000000000027941 */ /* 0x000fea0003800000 */
.L_x_3098:
[----:B0-----:R0:W-:Y:S02]  /*5c00*/  ST.E.128 desc[UR46][R56.64], R12 ;  /* 0x0000000c38007985 */ /* 0x0011e4000c101d2e */
.L_x_3093:
[----:B------:R-:W-:Y:S05]  /*5c10*/  BSYNC B1 ;  /* 0x0000000000017941 */ /* 0x000fea0003800000 */
.L_x_3092:
[----:B------:R-:W-:-:S03]  /*5c20*/  UMOV UR4, 0xffffffff ;  /* 0xffffffff00047882 */ /* 0x000fc60000000000 */
[----:B------:R-:W-:Y:S05]  /*5c30*/  BRA.DIV UR4, `(.L_x_3100) ;  /* 0x000002ce04707947 */ /* 0x000fea000b800000 */
[----:B------:R0:W0:Y:S04]  /*5c40*/  SHFL.IDX PT, R54, R100, 0x2, 0x181f ;  /* 0x00581f0064367f89 */ /* 0x00002800000e0000 */
[----:B------:R0:W0:Y:S02]  /*5c50*/  SHFL.IDX PT, R55, R99, 0x2, 0x181f ;  /* 0x00581f0063377f89 */ /* 0x00002400000e0000 */
.L_x_3448:
        /* <DEDUP_REMOVED lines=10> */
[--C-:B------:R-:W-:Y:S02]  /*5d00*/  SHF.R.U32.HI R57, RZ, 0x8, R49.reuse ;  /* 0x00000008ff397819 */ /* 0x100fe40000011631 */
[----:B----4-:R-:W-:Y:S02]  /*5d10*/  LOP3.LUT R11, R49, 0xff, RZ, 0xc0, !PT ;  /* 0x000000ff310b7812 */ /* 0x010fe400078ec0ff */
[----:B------:R-:W-:Y:S02]  /*5d20*/  SHF.R.U32.HI R48, RZ, 0x18, R49 ;  /* 0x00000018ff307819 */ /* 0x000fe40000011631 */
[--C-:B------:R-:W-:Y:S02]  /*5d30*/  SHF.R.U32.HI R59, RZ, 0x10, R51.reuse ;  /* 0x00000010ff3b7819 */ /* 0x100fe40000011633 */
[----:B------:R-:W-:Y:S02]  /*5d40*/  SHF.R.U32.HI R56, RZ, 0x8, R51 ;  /* 0x00000008ff387819 */ /* 0x000fe40000011633 */
[----:B------:R-:W-:-:S02]  /*5d50*/  LOP3.LUT R50, R51, 0xff, RZ, 0xc0, !PT ;  /* 0x000000ff33327812 */ /* 0x000fc400078ec0ff */
[----:B------:R-:W-:Y:S02]  /*5d60*/  SHF.R.U32.HI R58, RZ, 0x10, R49 ;  /* 0x00000010ff3a7819 */ /* 0x000fe40000011631 */
[----:B------:R-:W-:Y:S02]  /*5d70*/  SHF.R.U32.HI R51, RZ, 0x18, R51 ;  /* 0x00000018ff337819 */ /* 0x000fe40000011633 */
[----:B0-----:R-:W-:Y:S01]  /*5d80*/  MOV R49, R15 ;  /* 0x0000000f00317202 */ /* 0x001fe20000000f00 */
[----:B------:R-:W-:Y:S01]  /*5d90*/  IMAD.SHL.U32 R15, R57, 0x100, RZ ;  /* 0x00000100390f7824 */ /* 0x000fe200078e00ff */
[----:B------:R-:W-:Y:S01]  /*5da0*/  PRMT R48, R48, 0x654, R11 ;  /* 0x0000065430307816 */ /* 0x000fe2000000000b */
[----:B------:R-:W-:Y:S01]  /*5db0*/  IMAD.MOV.U32 R11, RZ, RZ, R13 ;  /* 0x000000ffff0b7224 */ /* 0x000fe200078e000d */
[----:B------:R-:W-:Y:S01]  /*5dc0*/  PRMT R50, R51, 0x654, R50 ;  /* 0x0000065433327816 */ /* 0x000fe20000000032 */
[----:B------:R-:W-:Y:S01]  /*5dd0*/  IMAD.SHL.U32 R13, R56, 0x100, RZ ;  /* 0x00000100380d7824 */ /* 0x000fe200078e00ff */
[----:B------:R-:W-:Y:S01]  /*5de0*/  LOP3.LUT R15, R48, 0xff00, R15, 0xf8, !PT ;  /* 0x0000ff00300f7812 */ /* 0x000fe200078ef80f */
[----:B------:R-:W-:Y:S01]  /*5df0*/  IMAD.MOV.U32 R51, RZ, RZ, R12 ;  /* 0x000000ffff337224 */ /* 0x000fe200078e000c */
[----:B------:R-:W-:Y:S01]  /*5e00*/  F2FP.F16.E4M3.UNPACK_B R56, R107.H1 ;  /* 0x0000006bff38723e */ /* 0x000fe200030006ff */
[----:B------:R-:W-:Y:S01]  /*5e10*/  IMAD.U32 R12, R58, 0x10000, RZ ;  /* 0x000100003a0c7824 */ /* 0x000fe200078e00ff */
[----:B------:R-:W-:-:S02]  /*5e20*/  LOP3.LUT R58, R50, 0xff00, R13, 0xf8, !PT ;  /* 0x0000ff00323a7812 */ /* 0x000fc400078ef80d */
[----:B------:R-:W-:Y:S01]  /*5e30*/  F2FP.F16.E4M3.UNPACK_B R13, R11 ;  /* 0x0000000bff0d723e */ /* 0x000fe200020006ff */
[--C-:B------:R-:W-:Y:S01]  /*5e40*/  HADD2.F32 R61, -RZ, R56.reuse.H0_H0 ;  /* 0x20000038ff3d7230 */ /* 0x100fe20000004100 */
[----:B------:R-:W-:Y:S01]  /*5e50*/  LOP3.LUT R12, R15, 0xff0000, R12, 0xf8, !PT ;  /* 0x00ff00000f0c7812 */ /* 0x000fe200078ef80c */
[----:B------:R-:W-:Y:S01]  /*5e60*/  IMAD.U32 R15, R59, 0x10000, RZ ;  /* 0x000100003b0f7824 */ /* 0x000fe200078e00ff */
[-C--:B------:R-:W-:Y:S01]  /*5e70*/  F2FP.F16.E4M3.UNPACK_B R57, R106.reuse.H1 ;  /* 0x0000006aff39723e */ /* 0x080fe200030006ff */
[--C-:B------:R-:W-:Y:S01]  /*5e80*/  HADD2.F32 R50, -RZ, R13.reuse.H1_H1 ;  /* 0x3000000dff327230 */ /* 0x100fe20000004100 */
[----:B------:R-:W-:Y:S01]  /*5e90*/  F2FP.F16.E4M3.UNPACK_B R107, R107 ;  /* 0x0000006bff6b723e */ /* 0x000fe200020006ff */
[----:B------:R-:W-:Y:S01]  /*5ea0*/  HADD2.F32 R48, -RZ, R13.H0_H0 ;  /* 0x2000000dff307230 */ /* 0x000fe20000004100 */
[----:B------:R-:W-:Y:S01]  /*5eb0*/  LOP3.LUT R13, R58, 0xff0000, R15, 0xf8, !PT ;  /* 0x00ff00003a0d7812 */ /* 0x000fe200078ef80f */
[----:B------:R-:W-:Y:S01]  /*5ec0*/  HADD2.F32 R59, -RZ, R57.H0_H0 ;  /* 0x20000039ff3b7230 */ /* 0x000fe20000004100 */
[----:B------:R-:W-:Y:S01]  /*5ed0*/  F2FP.F16.E4M3.UNPACK_B R15, R11.H1 ;  /* 0x0000000bff0f723e */ /* 0x000fe200030006ff */
[-C--:B------:R-:W-:Y:S01]  /*5ee0*/  FMUL.FTZ R11, R50, R61.reuse ;  /* 0x0000003d320b7220 */ /* 0x080fe20000410000 */
[----:B------:R-:W-:Y:S01]  /*5ef0*/  FMUL.FTZ R61, R48, R61 ;  /* 0x0000003d303d7220 */ /* 0x000fe20000410000 */
[----:B------:R-:W-:Y:S01]  /*5f00*/  HADD2.F32 R58, -RZ, R56.H1_H1 ;  /* 0x30000038ff3a7230 */ /* 0x000fe20000004100 */
[----:B------:R-:W-:Y:S01]  /*5f10*/  F2FP.F16.E4M3.UNPACK_B R106, R106 ;  /* 0x0000006aff6a723e */ /* 0x000fe200020006ff */
[----:B------:R-:W-:-:S02]  /*5f20*/  HADD2.F32 R56, -RZ, R15.H1_H1 ;  /* 0x3000000fff387230 */ /* 0x000fc40000004100 */
[-C--:B------:R-:W-:Y:S01]  /*5f30*/  FFMA.FTZ R11, R48, R59.reuse, -R11 ;  /* 0x0000003b300b7223 */ /* 0x080fe2000001080b */
[----:B------:R-:W-:Y:S01]  /*5f40*/  FFMA.FTZ R48, R50, R59, R61 ;  /* 0x0000003b32307223 */ /* 0x000fe2000001003d */
[----:B------:R-:W-:Y:S01]  /*5f50*/  HADD2.F32 R15, -RZ, R15.H0_H0 ;  /* 0x2000000fff0f7230 */ /* 0x000fe20000004100 */
[----:B------:R-:W-:Y:S01]  /*5f60*/  F2FP.F16.E4M3.UNPACK_B R63, R12.H1 ;  /* 0x0000000cff3f723e */ /* 0x000fe200030006ff */
[----:B------:R-:W-:Y:S02]  /*5f70*/  HADD2.F32 R50, -RZ, R57.H1_H1 ;  /* 0x30000039ff327230 */ /* 0x000fe40000004100 */
[-C--:B------:R-:W-:Y:S01]  /*5f80*/  FMUL.FTZ R60, R56, R58.reuse ;  /* 0x0000003a383c7220 */ /* 0x080fe20000410000 */
[----:B------:R-:W-:Y:S01]  /*5f90*/  F2FP.F16.E4M3.UNPACK_B R57, R51.H1 ;  /* 0x00000033ff39723e */ /* 0x000fe200030006ff */
[C---:B------:R-:W-:Y:S01]  /*5fa0*/  FMUL.FTZ R61, R15.reuse, R58 ;  /* 0x0000003a0f3d7220 */ /* 0x040fe20000410000 */
[----:B------:R-:W-:Y:S02]  /*5fb0*/  HADD2.F32 R62, -RZ, R106.H1_H1 ;  /* 0x3000006aff3e7230 */ /* 0x000fe40000004100 */
[----:B------:R-:W-:Y:S01]  /*5fc0*/  FFMA.FTZ R15, R15, R50, -R60 ;  /* 0x000000320f0f7223 */ /* 0x000fe2000001083c */
[----:B------:R-:W-:-:S02]  /*5fd0*/  HADD2.F32 R60, -RZ, R107.H1_H1 ;  /* 0x3000006bff3c7230 */ /* 0x000fc40000004100 */
[----:B------:R-:W-:Y:S01]  /*5fe0*/  FFMA.FTZ R50, R56, R50, R61 ;  /* 0x0000003238327223 */ /* 0x000fe2000001003d */
[--C-:B------:R-:W-:Y:S01]  /*5ff0*/  HADD2.F32 R59, -RZ, R57.reuse.H1_H1 ;  /* 0x30000039ff3b7230 */ /* 0x100fe20000004100 */
[----:B------:R-:W-:Y:S01]  /*6000*/  F2FP.F16.E4M3.UNPACK_B R56, R51 ;  /* 0x00000033ff38723e */ /* 0x000fe200020006ff */
[----:B------:R-:W-:Y:S02]  /*6010*/  HADD2.F32 R57, -RZ, R57.H0_H0 ;  /* 0x20000039ff397230 */ /* 0x000fe40000004100 */
[----:B------:R-:W-:Y:S02]  /*6020*/  HADD2.F32 R107, -RZ, R107.H0_H0 ;  /* 0x2000006bff6b7230 */ /* 0x000fe40000004100 */
[-C--:B------:R-:W-:Y:S01]  /*6030*/  FMUL.FTZ R64, R59, R60.reuse ;  /* 0x0000003c3b407220 */ /* 0x080fe20000410000 */
[--C-:B------:R-:W-:Y:S02]  /*6040*/  HADD2.F32 R58, -RZ, R56.reuse.H1_H1 ;  /* 0x30000038ff3a7230 */ /* 0x100fe40000004100 */
[C---:B------:R-:W-:Y:S01]  /*6050*/  FMUL.FTZ R66, R57.reuse, R60 ;  /* 0x0000003c39427220 */ /* 0x040fe20000410000 */
[----:B------:R-:W-:Y:S01]  /*6060*/  F2FP.F16.E4M3.UNPACK_B R60, R49 ;  /* 0x00000031ff3c723e */ /* 0x000fe200020006ff */
[----:B------:R-:W-:Y:S01]  /*6070*/  FFMA.FTZ R51, R57, R62, -R64 ;  /* 0x0000003e39337223 */ /* 0x000fe20000010840 */
[----:B------:R-:W-:-:S02]  /*6080*/  HADD2.F32 R57, -RZ, R56.H0_H0 ;  /* 0x20000038ff397230 */ /* 0x000fc40000004100 */
[----:B------:R-:W-:Y:S01]  /*6090*/  FFMA.FTZ R56, R59, R62, R66 ;  /* 0x0000003e3b387223 */ /* 0x000fe20000010042 */
[----:B------:R-:W-:Y:S01]  /*60a0*/  F2FP.F16.E4M3.UNPACK_B R62, R13.H1 ;  /* 0x0000000dff3e723e */ /* 0x000fe200030006ff */
[----:B------:R-:W-:Y:S02]  /*60b0*/  HADD2.F32 R106, -RZ, R106.H0_H0 ;  /* 0x2000006aff6a7230 */ /* 0x000fe40000004100 */
[----:B------:R-:W-:Y:S01]  /*60c0*/  FMUL.FTZ R64, R58, R107 ;  /* 0x0000006b3a407220 */ /* 0x000fe20000410000 */
[----:B------:R-:W-:Y:S01]  /*60d0*/  HADD2.F32 R61, -RZ, R60.H1_H1 ;  /* 0x3000003cff3d7230 */ /* 0x000fe20000004100 */
[----:B------:R-:W-:Y:S01]  /*60e0*/  F2FP.F16.E4M3.UNPACK_B R59, R49.H1 ;  /* 0x00000031ff3b723e */ /* 0x000fe200030006ff */
[----:B------:R-:W-:Y:S02]  /*60f0*/  HADD2.F32 R65, -RZ, R62.H0_H0 ;  /* 0x2000003eff417230 */ /* 0x000fe40000004100 */
[----:B------:R-:W-:Y:S01]  /*6100*/  FMUL.FTZ R107, R57, R107 ;  /* 0x0000006b396b7220 */ /* 0x000fe20000410000 */
[----:B------:R-:W-:-:S02]  /*6110*/  HADD2.F32 R60, -RZ, R60.H0_H0 ;  /* 0x2000003cff3c7230 */ /* 0x000fc40000004100 */
[----:B------:R-:W-:Y:S01]  /*6120*/  FFMA.FTZ R57, R57, R106, -R64 ;  /* 0x0000006a39397223 */ /* 0x000fe20000010840 */
[--C-:B------:R-:W-:Y:S02]  /*6130*/  HADD2.F32 R64, -RZ, R63.reuse.H0_H0 ;  /* 0x2000003fff407230 */ /* 0x100fe40000004100 */
[-C--:B------:R-:W-:Y:S01]  /*6140*/  FMUL.FTZ R67, R61, R65.reuse ;  /* 0x000000413d437220 */ /* 0x080fe20000410000 */
[----:B------:R-:W-:Y:S02]  /*6150*/  HADD2.F32 R63, -RZ, R63.H1_H1 ;  /* 0x3000003fff3f7230 */ /* 0x000fe40000004100 */
[C---:B------:R-:W-:Y:S01]  /*6160*/  FMUL.FTZ R66, R60.reuse, R65 ;  /* 0x000000413c427220 */ /* 0x040fe20000410000 */
[----:B------:R-:W-:Y:S02]  /*6170*/  HADD2.F32 R65, -RZ, R62.H1_H1 ;  /* 0x3000003eff417230 */ /* 0x000fe40000004100 */
[----:B------:R-:W-:Y:S01]  /*6180*/  FFMA.FTZ R49, R60, R64, -R67 ;  /* 0x000000403c317223 */ /* 0x000fe20000010843 */
[----:B------:R-:W-:-:S02]  /*6190*/  HADD2.F32 R62, -RZ, R59.H1_H1 ;  /* 0x3000003bff3e7230 */ /* 0x000fc40000004100 */
[----:B------:R-:W-:Y:S01]  /*61a0*/  FFMA.FTZ R60, R61, R64, R66 ;  /* 0x000000403d3c7223 */ /* 0x000fe20000010042 */
[----:B------:R-:W-:Y:S01]  /*61b0*/  HADD2.F32 R59, -RZ, R59.H0_H0 ;  /* 0x2000003bff3b7230 */ /* 0x000fe20000004100 */
[----:B------:R-:W-:Y:S01]  /*61c0*/  F2FP.F16.E4M3.UNPACK_B R61, R14.H1 ;  /* 0x0000000eff3d723e */ /* 0x000fe200030006ff */
[----:B------:R-:W-:Y:S01]  /*61d0*/  FFMA.FTZ R58, R58, R106, R107 ;  /* 0x0000006a3a3a7223 */ /* 0x000fe2000001006b */
[-C--:B------:R-:W-:Y:S01]  /*61e0*/  FMUL.FTZ R64, R62, R65.reuse ;  /* 0x000000413e407220 */ /* 0x080fe20000410000 */
[----:B------:R-:W-:Y:S01]  /*61f0*/  F2FP.F16.E4M3.UNPACK_B R14, R14 ;  /* 0x0000000eff0e723e */ /* 0x000fe200020006ff */
[C---:B------:R-:W-:Y:S01]  /*6200*/  FMUL.FTZ R65, R59.reuse, R65 ;  /* 0x000000413b417220 */ /* 0x040fe20000410000 */
[----:B------:R-:W-:Y:S01]  /*6210*/  F2FP.SATFINITE.E4M3.F32.PACK_AB_MERGE_C R50, R50, R15, RZ ;  /* 0x0000000f3232723e */ /* 0x000fe200048070ff */
[----:B------:R-:W-:Y:S01]  /*6220*/  FFMA.FTZ R59, R59, R63, -R64 ;  /* 0x0000003f3b3b7223 */ /* 0x000fe20000010840 */
[----:B------:R-:W-:Y:S01]  /*6230*/  F2FP.F16.E4M3.UNPACK_B R64, R13 ;  /* 0x0000000dff40723e */ /* 0x000fe200020006ff */
[----:B------:R-:W-:Y:S01]  /*6240*/  FFMA.FTZ R62, R62, R63, R65 ;  /* 0x0000003f3e3e7223 */ /* 0x000fe20000010041 */
[----:B------:R-:W-:Y:S01]  /*6250*/  F2FP.F16.E4M3.UNPACK_B R63, R12 ;  /* 0x0000000cff3f723e */ /* 0x000fe200020006ff */
[--C-:B------:R-:W-:Y:S01]  /*6260*/  HADD2.F32 R13, -RZ, R61.reuse.H1_H1 ;  /* 0x3000003dff0d7230 */ /* 0x100fe20000004100 */
[----:B------:R-:W-:Y:S01]  /*6270*/  F2FP.SATFINITE.E4M3.F32.PACK_AB_MERGE_C R51, R56, R51, RZ ;  /* 0x000000333833723e */ /* 0x000fe200048070ff */
[----:B------:R-:W-:Y:S01]  /*6280*/  HADD2.F32 R66, -RZ, R64.H1_H1 ;  /* 0x30000040ff427230 */ /* 0x000fe20000004100 */
[----:B------:R-:W-:Y:S01]  /*6290*/  F2FP.SATFINITE.E4M3.F32.PACK_AB_MERGE_C R59, R62, R59, RZ ;  /* 0x0000003b3e3b723e */ /* 0x000fe200048070ff */
        /* <DEDUP_REMOVED lines=8> */
[----:B------:R-:W-:Y:S02]  /*6320*/  HADD2.F32 R13, -RZ, R64.H0_H0 ;  /* 0x20000040ff0d7230 */ /* 0x000fe40000004100 */
[--C-:B------:R-:W-:Y:S02]  /*6330*/  HADD2.F32 R12, -RZ, R14.reuse.H1_H1 ;  /* 0x3000000eff0c7230 */ /* 0x100fe40000004100 */
[----:B------:R-:W-:Y:S01]  /*6340*/  HADD2.F32 R14, -RZ, R14.H0_H0 ;  /* 0x2000000eff0e7230 */ /* 0x000fe20000004100 */
[----:B------:R-:W-:Y:S02]  /*6350*/  F2FP.SATFINITE.E4M3.F32.PACK_AB_MERGE_C R61, R61, R102, RZ ;  /* 0x000000663d3d723e */ /* 0x000fe400048070ff */
[-C--:B------:R-:W-:Y:S02]  /*6360*/  FMUL.FTZ R15, R12, R13.reuse ;  /* 0x0000000d0c0f7220 */ /* 0x080fe40000410000 */
[----:B------:R-:W-:-:S02]  /*6370*/  FMUL.FTZ R13, R14, R13 ;  /* 0x0000000d0e0d7220 */ /* 0x000fc40000410000 */
[-C--:B------:R-:W-:Y:S02]  /*6380*/  FFMA.FTZ R15, R14, R63.reuse, -R15 ;  /* 0x0000003f0e0f7223 */ /* 0x080fe4000001080f */
[----:B------:R-:W-:Y:S01]  /*6390*/  FFMA.FTZ R12, R12, R63, R13 ;  /* 0x0000003f0c0c7223 */ /* 0x000fe2000001000d */
[----:B------:R-:W-:-:S04]  /*63a0*/  F2FP.SATFINITE.E4M3.F32.PACK_AB_MERGE_C R13, R48, R11, R50 ;  /* 0x0000000b300d723e */ /* 0x000fc80004807032 */
[----:B------:R-:W-:Y:S02]  /*63b0*/  F2FP.SATFINITE.E4M3.F32.PACK_AB_MERGE_C R14, R12, R15, R61 ;  /* 0x0000000f0c0e723e */ /* 0x000fe4000480703d */
[----:B------:R-:W-:Y:S02]  /*63c0*/  F2FP.SATFINITE.E4M3.F32.PACK_AB_MERGE_C R15, R60, R49, R59 ;  /* 0x000000313c0f723e */ /* 0x000fe4000480703b */
[----:B------:R-:W-:-:S07]  /*63d0*/  MOV R12, R51 ;  /* 0x00000033000c7202 */ /* 0x000fce0000000f00 */
.L_x_3106:
[----:B------:R-:W-:Y:S05]  /*63e0*/  BSYNC B3 ;  /* 0x0000000000037941 */ /* 0x000fea0003800000 */
.L_x_3105:
[----:B0-----:R0:W-:Y:S02]  /*63f0*/  ST.E.128 desc[UR46][R52.64], R12 ;  /* 0x0000000c34007985 */ /* 0x0011e4000c101d2e */
.L_x_3104:
[----:B------:R-:W-:Y:S05]  /*6400*/  BSYNC B2 ;  /* 0x0000000000027941 */ /* 0x000fea0003800000 */
.L_x_3103:
        /* <DEDUP_REMOVED lines=9> */
[----:B------:R-:W-:Y:S02]  /*64a0*/  SHF.R.U32.HI R44, RZ, 0x18, R45 ;  /* 0x00000018ff2c7819 */ /* 0x000fe4000001162d */
[----:B----4-:R-:W-:Y:S02]  /*64b0*/  LOP3.LUT R11, R45, 0xff, RZ, 0xc0, !PT ;  /* 0x000000ff2d0b7812 */ /* 0x010fe400078ec0ff */
[----:B------:R-:W-:Y:S02]  /*64c0*/  SHF.R.U32.HI R51, RZ, 0x8, R47 ;  /* 0x00000008ff337819 */ /* 0x000fe4000001162f */
[----:B------:R-:W-:Y:S02]  /*64d0*/  SHF.R.U32.HI R52, RZ, 0x10, R45 ;  /* 0x00000010ff347819 */ /* 0x000fe4000001162d */
[----:B------:R-:W-:Y:S01]  /*64e0*/  SHF.R.U32.HI R46, RZ, 0x18, R47 ;  /* 0x00000018ff2e7819 */ /* 0x000fe2000001162f */
[----:B------:R-:W-:Y:S01]  /*64f0*/  IMAD.SHL.U32 R51, R51, 0x100, RZ ;  /* 0x0000010033337824 */ /* 0x000fe200078e00ff */
[----:B------:R-:W-:-:S02]  /*6500*/  LOP3.LUT R45, R47, 0xff, RZ, 0xc0, !PT ;  /* 0x000000ff2f2d7812 */ /* 0x000fc400078ec0ff */
[----:B------:R-:W-:Y:S01]  /*6510*/  SHF.R.U32.HI R50, RZ, 0x10, R47 ;  /* 0x00000010ff327819 */ /* 0x000fe2000001162f */
[----:B------:R-:W-:Y:S01]  /*6520*/  IMAD.SHL.U32 R47, R53, 0x100, RZ ;  /* 0x00000100352f7824 */ /* 0x000fe200078e00ff */
[----:B------:R-:W-:Y:S01]  /*6530*/  PRMT R44, R44, 0x654, R11 ;  /* 0x000006542c2c7816 */ /* 0x000fe2000000000b */
[----:B0-----:R-:W-:Y:S01]  /*6540*/  IMAD.MOV.U32 R11, RZ, RZ, R13 ;  /* 0x000000ffff0b7224 */ /* 0x001fe200078e000d */
[----:B------:R-:W-:Y:S01]  /*6550*/  PRMT R46, R46, 0x654, R45 ;  /* 0x000006542e2e7816 */ /* 0x000fe2000000002d */
[----:B------:R-:W-:Y:S01]  /*6560*/  IMAD.MOV.U32 R45, RZ, RZ, R12 ;  /* 0x000000ffff2d7224 */ /* 0x000fe200078e000c */
[----:B------:R-:W-:Y:S01]  /*6570*/  LOP3.LUT R13, R44, 0xff00, R47, 0xf8, !PT ;  /* 0x0000ff002c0d7812 */ /* 0x000fe200078ef82f */
[----:B------:R-:W-:Y:S01]  /*6580*/  IMAD.U32 R44, R52, 0x10000, RZ ;  /* 0x00010000342c7824 */ /* 0x000fe200078e00ff */
[----:B------:R-:W-:Y:S02]  /*6590*/  LOP3.LUT R46, R46, 0xff00, R51, 0xf8, !PT ;  /* 0x0000ff002e2e7812 */ /* 0x000fe400078ef833 */
        /* <DEDUP_REMOVED lines=20> */
[-C--:B------:R-:W-:Y:S01]  /*66e0*/  FMUL.FTZ R54, R50, R52.reuse ;  /* 0x0000003432367220 */ /* 0x080fe20000410000 */
[----:B------:R-:W-:Y:S01]  /*66f0*/  FMUL.FTZ R57, R47, R52 ;  /* 0x000000342f397220 */ /* 0x000fe20000410000 */
[----:B------:R-:W-:Y:S01]  /*6700*/  F2FP.F16.E4M3.UNPACK_B R46, R45.H1 ;  /* 0x0000002dff2e723e */ /* 0x000fe200030006ff */
[----:B------:R-:W-:-:S02]  /*6710*/  HADD2.F32 R52, -RZ, R104.H1_H1 ;  /* 0x30000068ff347230 */ /* 0x000fc40000004100 */
[-C--:B------:R-:W-:Y:S01]  /*6720*/  FFMA.FTZ R54, R47, R51.reuse, -R54 ;  /* 0x000000332f367223 */ /* 0x080fe20000010836 */
[----:B------:R-:W-:Y:S01]  /*6730*/  FFMA.FTZ R57, R50, R51, R57 ;  /* 0x0000003332397223 */ /* 0x000fe20000010039 */
[----:B------:R-:W-:Y:S01]  /*6740*/  F2FP.F16.E4M3.UNPACK_B R45, R45 ;  /* 0x0000002dff2d723e */ /* 0x000fe200020006ff */
[--C-:B------:R-:W-:Y:S01]  /*6750*/  HADD2.F32 R51, -RZ, R46.reuse.H1_H1 ;  /* 0x3000002eff337230 */ /* 0x100fe20000004100 */
[----:B------:R-:W-:Y:S01]  /*6760*/  F2FP.F16.E4M3.UNPACK_B R103, R103 ;  /* 0x00000067ff67723e */ /* 0x000fe200020006ff */
[----:B------:R-:W-:Y:S01]  /*6770*/  HADD2.F32 R50, -RZ, R46.H0_H0 ;  /* 0x2000002eff327230 */ /* 0x000fe20000004100 */
[----:B------:R-:W-:Y:S01]  /*6780*/  F2FP.F16.E4M3.UNPACK_B R58, R44.H1 ;  /* 0x0000002cff3a723e */ /* 0x000fe200030006ff */
[--C-:B------:R-:W-:Y:S02]  /*6790*/  HADD2.F32 R46, -RZ, R45.reuse.H0_H0 ;  /* 0x2000002dff2e7230 */ /* 0x100fe40000004100 */
[----:B------:R-:W-:Y:S01]  /*67a0*/  FMUL.FTZ R55, R51, R52 ;  /* 0x0000003433377220 */ /* 0x000fe20000410000 */
[----:B------:R-:W-:-:S02]  /*67b0*/  HADD2.F32 R47, -RZ, R45.H1_H1 ;  /* 0x3000002dff2f7230 */ /* 0x000fc40000004100 */
[----:B------:R-:W-:Y:S01]  /*67c0*/  FMUL.FTZ R52, R50, R52 ;  /* 0x0000003432347220 */ /* 0x000fe20000410000 */
[----:B------:R-:W-:Y:S02]  /*67d0*/  HADD2.F32 R104, -RZ, R104.H0_H0 ;  /* 0x20000068ff687230 */ /* 0x000fe40000004100 */
[--C-:B------:R-:W-:Y:S02]  /*67e0*/  HADD2.F32 R45, -RZ, R103.reuse.H1_H1 ;  /* 0x30000067ff2d7230 */ /* 0x100fe40000004100 */
[----:B------:R-:W-:Y:S02]  /*67f0*/  HADD2.F32 R103, -RZ, R103.H0_H0 ;  /* 0x20000067ff677230 */ /* 0x000fe40000004100 */
[-C--:B------:R-:W-:Y:S01]  /*6800*/  FMUL.FTZ R53, R47, R104.reuse ;  /* 0x000000682f357220 */ /* 0x080fe20000410000 */
[----:B------:R-:W-:Y:S01]  /*6810*/  FMUL.FTZ R104, R46, R104 ;  /* 0x000000682e687220 */ /* 0x000fe20000410000 */
[-C--:B------:R-:W-:Y:S01]  /*6820*/  FFMA.FTZ R51, R51, R45.reuse, R52 ;  /* 0x0000002d33337223 */ /* 0x080fe20000010034 */
[----:B------:R-:W-:Y:S01]  /*6830*/  FFMA.FTZ R50, R50, R45, -R55 ;  /* 0x0000002d32327223 */ /* 0x000fe20000010837 */
[----:B------:R-:W-:Y:S01]  /*6840*/  F2FP.F16.E4M3.UNPACK_B R52, R15.H1 ;  /* 0x0000000fff34723e */ /* 0x000fe200030006ff */
[-C--:B------:R-:W-:Y:S01]  /*6850*/  FFMA.FTZ R45, R46, R103.reuse, -R53 ;  /* 0x000000672e2d7223 */ /* 0x080fe20000010835 */
[----:B------:R-:W-:Y:S01]  /*6860*/  FFMA.FTZ R46, R47, R103, R104 ;  /* 0x000000672f2e7223 */ /* 0x000fe20000010068 */
[----:B------:R-:W-:Y:S01]  /*6870*/  F2FP.SATFINITE.E4M3.F32.PACK_AB_MERGE_C R47, R57, R54, RZ ;  /* 0x00000036392f723e */ /* 0x000fe200048070ff */
[----:B------:R-:W-:Y:S01]  /*6880*/  HADD2.F32 R60, -RZ, R58.H1_H1 ;  /* 0x3000003aff3c7230 */ /* 0x000fe20000004100 */
[----:B------:R-:W-:Y:S01]  /*6890*/  F2FP.SATFINITE.E4M3.F32.PACK_AB_MERGE_C R50, R51, R50, RZ ;  /* 0x000000323332723e */ /* 0x000fe200048070ff */
[--C-:B------:R-:W-:Y:S01]  /*68a0*/  HADD2.F32 R53, -RZ, R52.reuse.H0_H0 ;  /* 0x20000034ff357230 */ /* 0x100fe20000004100 */
[-C--:B------:R-:W-:Y:S01]  /*68b0*/  F2FP.F16.E4M3.UNPACK_B R55, R13.reuse.H1 ;  /* 0x0000000dff37723e */ /* 0x080fe200030006ff */
[----:B------:R-:W-:Y:S01]  /*68c0*/  HADD2.F32 R52, -RZ, R52.H1_H1 ;  /* 0x30000034ff347230 */ /* 0x000fe20000004100 */
[----:B------:R-:W-:Y:S01]  /*68d0*/  F2FP.F16.E4M3.UNPACK_B R51, R14.H1 ;  /* 0x0000000eff33723e */ /* 0x000fe200030006ff */
[----:B------:R-:W-:Y:S01]  /*68e0*/  HADD2.F32 R58, -RZ, R58.H0_H0 ;  /* 0x2000003aff3a7230 */ /* 0x000fe20000004100 */
        /* <DEDUP_REMOVED lines=14> */
[----:B------:R-:W-:Y:S01]  /*69d0*/  FFMA.FTZ R60, R51, R53, -R60 ;  /* 0x00000035333c7223 */ /* 0x000fe2000001083c */
[----:B------:R-:W-:-:S02]  /*69e0*/  HADD2.F32 R57, -RZ, R57.H0_H0 ;  /* 0x20000039ff397230 */ /* 0x000fc40000004100 */
[----:B------:R-:W-:Y:S01]  /*69f0*/  FFMA.FTZ R59, R44, R53, R59 ;  /* 0x000000352c3b7223 */ /* 0x000fe2000001003b */
[--C-:B------:R-:W-:Y:S02]  /*6a00*/  HADD2.F32 R44, -RZ, R15.reuse.H0_H0 ;  /* 0x2000000fff2c7230 */ /* 0x100fe40000004100 */
[----:B------:R-:W-:Y:S01]  /*6a10*/  FFMA.FTZ R56, R52, R56, R61 ;  /* 0x0000003834387223 */ /* 0x000fe2000001003d */
[----:B------:R-:W-:Y:S02]  /*6a20*/  HADD2.F32 R51, -RZ, R15.H1_H1 ;  /* 0x3000000fff337230 */ /* 0x000fe40000004100 */
[--C-:B------:R-:W-:Y:S01]  /*6a30*/  HADD2.F32 R15, -RZ, R14.reuse.H0_H0 ;  /* 0x2000000eff0f7230 */ /* 0x100fe20000004100 */
[----:B------:R-:W-:Y:S01]  /*6a40*/  F2FP.SATFINITE.E4M3.F32.PACK_AB_MERGE_C R59, R59, R60, RZ ;  /* 0x0000003c3b3b723e */ /* 0x000fe200048070ff */
[----:B------:R-:W-:Y:S02]  /*6a50*/  HADD2.F32 R14, -RZ, R14.H1_H1 ;  /* 0x3000000eff0e7230 */ /* 0x000fe40000004100 */
[----:B------:R-:W-:Y:S01]  /*6a60*/  FMUL.FTZ R53, R51, R58 ;  /* 0x0000003a33357220 */ /* 0x000fe20000410000 */
[----:B------:R-:W-:-:S02]  /*6a70*/  HADD2.F32 R55, -RZ, R55.H0_H0 ;  /* 0x20000037ff377230 */ /* 0x000fc40000004100 */
        /* <DEDUP_REMOVED lines=8> */
[----:B------:R-:W-:Y:S02]  /*6b00*/  F2FP.SATFINITE.E4M3.F32.PACK_AB_MERGE_C R56, R56, R13, RZ ;  /* 0x0000000d3838723e */ /* 0x000fe400048070ff */
[----:B------:R-:W-:-:S02]  /*6b10*/  F2FP.SATFINITE.E4M3.F32.PACK_AB_MERGE_C R13, R12, R11, R47 ;  /* 0x0000000b0c0d723e */ /* 0x000fc4000480702f */
[----:B------:R-:W-:Y:S02]  /*6b20*/  F2FP.SATFINITE.E4M3.F32.PACK_AB_MERGE_C R12, R46, R45, R50 ;  /* 0x0000002d2e0c723e */ /* 0x000fe40004807032 */
[----:B------:R-:W-:Y:S02]  /*6b30*/  F2FP.SATFINITE.E4M3.F32.PACK_AB_MERGE_C R14, R57, R52, R59 ;  /* 0x00000034390e723e */ /* 0x000fe4000480703b */
[----:B------:R-:W-:-:S07]  /*6b40*/  F2FP.SATFINITE.E4M3.F32.PACK_AB_MERGE_C R15, R58, R53, R56 ;  /* 0x000000353a0f723e */ /* 0x000fce0004807038 */
.L_x_3108:
[----:B------:R-:W-:Y:S05]  /*6b50*/  BSYNC B2 ;  /* 0x0000000000027941 */ /* 0x000fea0003800000 */
.L_x_3107:
[----:B0-----:R0:W-:Y:S02]  /*6b60*/  ST.E.128 desc[UR46][R48.64], R12 ;  /* 0x0000000c30007985 */ /* 0x0011e4000c101d2e */
.L_x_3102:
[----:B------:R-:W-:Y:S05]  /*6b70*/  BSYNC B1 ;  /* 0x0000000000017941 */ /* 0x000fea0003800000 */
.L_x_3101:
[----:B------:R-:W-:-:S03]  /*6b80*/  UMOV UR4, 0xffffffff ;  /* 0xffffffff00047882 */ /* 0x000fc60000000000 */
[----:B------:R-:W-:Y:S05]  /*6b90*/  BRA.DIV UR4, `(.L_x_3109) ;  /* 0x000002be04e47947 */ /* 0x000fea000b800000 */
[----:B0-2---:R-:W0:Y:S04]  /*6ba0*/  SHFL.IDX PT, R100, R100, 0x3, 0x181f ;  /* 0x00781f0064647f89 */ /* 0x005e2800000e0000 */
[----:B------:R-:W2:Y:S02]  /*6bb0*/  SHFL.IDX PT, R99, R99, 0x3, 0x181f ;  /* 0x00781f0063637f89 */ /* 0x000ea400000e0000 */
.L_x_3452:
        /* <DEDUP_REMOVED lines=20> */
[----:B-1----:R-:W-:Y:S01]  /*6d00*/  IMAD.MOV.U32 R11, RZ, RZ, R13 ;  /* 0x000000ffff0b7224 */ /* 0x002fe200078e000d */
[----:B------:R-:W-:Y:S01]  /*6d10*/  PRMT R42, R42, 0x654, R41 ;  /* 0x000006542a2a7816 */ /* 0x000fe20000000029 */
[----:B------:R-:W-:Y:S01]  /*6d20*/  IMAD.MOV.U32 R41, RZ, RZ, R12 ;  /* 0x000000ffff297224 */ /* 0x000fe200078e000c */
[----:B------:R-:W-:Y:S01]  /*6d30*/  LOP3.LUT R13, R40, 0xff00, R43, 0xf8, !PT ;  /* 0x0000ff00280d7812 */ /* 0x000fe200078ef82b */
[----:B------:R-:W-:Y:S01]  /*6d40*/  IMAD.U32 R40, R48, 0x10000, RZ ;  /* 0x0001000030287824 */ /* 0x000fe200078e00ff */
        /* <DEDUP_REMOVED lines=92> */
.L_x_3114:
[----:B------:R-:W-:Y:S05]  /*7310*/  BSYNC B2 ;  /* 0x0000000000027941 */ /* 0x000fea0003800000 */
.L_x_3113:
[----:B-1----:R0:W-:Y:S02]  /*7320*/  ST.E.128 desc[UR46][R44.64], R12 ;  /* 0x0000000c2c007985 */ /* 0x0021e4000c101d2e */
.L_x_3112:
[----:B------:R-:W-:Y:S05]  /*7330*/  BSYNC B1 ;  /* 0x0000000000017941 */ /* 0x000fea0003800000 */
.L_x_3111:
[----:B------:R-:W-:-:S13]  /*7340*/  LOP3.LUT P2, RZ, R123, 0x2, RZ, 0xc0, !PT ;  /* 0x000000027bff7812 */ /* 0x000fda000784c0ff */
[----:B------:R-:W-:Y:S05]  /*7350*/  @P2 BRA `(.L_x_3110) ;  /* 0x0000005400882947 */ /* 0x000fea0003800000 */
[----:B0-----:R0:W0:Y:S01]  /*7360*/  LDS.128 R12, [R89+0x2f400] ;  /* 0x02f40000590c7984 */ /* 0x0010220000000c00 */
[----:B--2---:R-:W-:Y:S01]  /*7370*/  IADD3 R40, P2, R22, R99, RZ ;  /* 0x0000006316287210 */ /* 0x004fe20007f5e0ff */
[----:B------:R-:W-:Y:S04]  /*7380*/  BSSY B1, `(.L_x_3115) ;  /* 0x000006e000017945 */ /* 0x000fe80003800000 */
[----:B------:R-:W-:Y:S01]  /*7390*/  IMAD.X R41, R100, 0x1, R217, P2 ;  /* 0x0000000164297824 */ /* 0x000fe200010e06d9 */
[----:B------:R-:W-:-:S13]  /*73a0*/  ISETP.GE.AND P2, PT, R218, R101, PT ;  /* 0x00000065da00720c */ /* 0x000fda0003f46270 */
[----:B------:R-:W-:Y:S05]  /*73b0*/  @P2 BRA `(.L_x_3116) ;  /* 0x0000000400a82947 */ /* 0x000fea0003800000 */
[--C-:B------:R-:W-:Y:S02]  /*73c0*/  SHF.R.U32.HI R44, RZ, 0x8, R37.reuse ;  /* 0x00000008ff2c7819 */ /* 0x100fe40000011625 */
[----:B----4-:R-:W-:Y:S02]  /*73d0*/  LOP3.LUT R11, R37, 0xff, RZ, 0xc0, !PT ;  /* 0x000000ff250b7812 */ /* 0x010fe400078ec0ff */
[----:B------:R-:W-:Y:S02]  /*73e0*/  SHF.R.U32.HI R36, RZ, 0x18, R37 ;  /* 0x00000018ff247819 */ /* 0x000fe40000011625 */
[----:B------:R-:W-:Y:S02]  /*73f0*/  SHF.R.U32.HI R38, RZ, 0x8, R39 ;  /* 0x00000008ff267819 */ /* 0x000fe40000011627 */
[----:B------:R-:W-:Y:S01]  /*7400*/  PRMT R36, R36, 0x654, R11 ;  /* 0x0000065424247816 */ /* 0x000fe2000000000b */
[----:B------:R-:W-:Y:S01]  /*7410*/  IMAD.SHL.U32 R11, R44, 0x100, RZ ;  /* 0x000001002c0b7824 */ /* 0x000fe200078e00ff */
[----:B------:R-:W-:Y:S01]  /*7420*/  SHF.R.U32.HI R45, RZ, 0x10, R37 ;  /* 0x00000010ff2d7819 */ /* 0x000fe20000011625 */
[----:B------:R-:W-:Y:S01]  /*7430*/  IMAD.SHL.U32 R38, R38, 0x100, RZ ;  /* 0x0000010026267824 */ /* 0x000fe200078e00ff */
[----:B------:R-:W-:Y:S01]  /*7440*/  SHF.R.U32.HI R42, RZ, 0x10, R39 ;  /* 0x00000010ff2a7819 */ /* 0x000fe20000011627 */
[----:B0-----:R-:W-:Y:S01]  /*7450*/  IMAD.MOV.U32 R37, RZ, RZ, R12 ;  /* 0x000000ffff257224 */ /* 0x001fe200078e000c */
[----:B------:R-:W-:Y:S01]  /*7460*/  LOP3.LUT R43, R39, 0xff0000ff, RZ, 0xc0, !PT ;  /* 0xff0000ff272b7812 */ /* 0x000fe200078ec0ff */
[----:B------:R-:W-:Y:S01]  /*7470*/  IMAD.U32 R12, R45, 0x10000, RZ ;  /* 0x000100002d0c7824 */ /* 0x000fe200078e00ff */
[----:B------:R-:W-:Y:S01]  /*7480*/  LOP3.LUT R39, R36, 0xff00, R11, 0xf8, !PT ;  /* 0x0000ff0024277812 */ /* 0x000fe200078ef80b */
[----:B------:R-:W-:Y:S01]  /*7490*/  IMAD.U32 R36, R42, 0x10000, RZ ;  /* 0x000100002a247824 */ /* 0x000fe200078e00ff */
[----:B------:R-:W-:-:S02]  /*74a0*/  LOP3.LUT R43, R43, 0xff00, R38, 0xf8, !PT ;  /* 0x0000ff002b2b7812 */ /* 0x000fc400078ef826 */
[----:B------:R-:W-:Y:S02]  /*74b0*/  F2FP.F16.E4M3.UNPACK_B R38, R73.H1 ;  /* 0x00000049ff26723e */ /* 0x000fe400030006ff */
[-C--:B------:R-:W-:Y:S02]  /*74c0*/  F2FP.F16.E4M3.UNPACK_B R11, R13.reuse ;  /* 0x0000000dff0b723e */ /* 0x080fe400020006ff */
[----:B------:R-:W-:Y:S01]  /*74d0*/  LOP3.LUT R12, R39, 0xff0000, R12, 0xf8, !PT ;  /* 0x00ff0000270c7812 */ /* 0x000fe200078ef80c */
[--C-:B------:R-:W-:Y:S01]  /*74e0*/  HADD2.F32 R44, -RZ, R38.reuse.H1_H1 ;  /* 0x30000026ff2c7230 */ /* 0x100fe20000004100 */
[----:B------:R-:W-:Y:S01]  /*74f0*/  LOP3.LUT R45, R43, 0xff0000, R36, 0xf8, !PT ;  /* 0x00ff00002b2d7812 */ /* 0x000fe200078ef824 */
[----:B------:R-:W-:Y:S01]  /*7500*/  HADD2.F32 R43, -RZ, R38.H0_H0 ;  /* 0x20000026ff2b7230 */ /* 0x000fe20000004100 */
[----:B------:R-:W-:Y:S01]  /*7510*/  F2FP.F16.E4M3.UNPACK_B R39, R72.H1 ;  /* 0x00000048ff27723e */ /* 0x000fe200030006ff */
[--C-:B------:R-:W-:Y:S01]  /*7520*/  HADD2.F32 R36, -RZ, R11.reuse.H1_H1 ;  /* 0x3000000bff247230 */ /* 0x100fe20000004100 */
[----:B------:R-:W-:Y:S01]  /*7530*/  F2FP.F16.E4M3.UNPACK_B R13, R13.H1 ;  /* 0x0000000dff0d723e */ /* 0x000fe200030006ff */
[----:B------:R-:W-:Y:S01]  /*7540*/  HADD2.F32 R11, -RZ, R11.H0_H0 ;  /* 0x2000000bff0b7230 */ /* 0x000fe20000004100 */
[----:B------:R-:W-:Y:S01]  /*7550*/  F2FP.F16.E4M3.UNPACK_B R73, R73 ;  /* 0x00000049ff49723e */ /* 0x000fe200020006ff */
[----:B------:R-:W-:-:S02]  /*7560*/  HADD2.F32 R42, -RZ, R39.H0_H0 ;  /* 0x20000027ff2a7230 */ /* 0x000fc40000004100 */
[-C--:B------:R-:W-:Y:S01]  /*7570*/  FMUL.FTZ R46, R36, R43.reuse ;  /* 0x0000002b242e7220 */ /* 0x080fe20000410000 */
[--C-:B------:R-:W-:Y:S02]  /*7580*/  HADD2.F32 R38, -RZ, R13.reuse.H1_H1 ;  /* 0x3000000dff267230 */ /* 0x100fe40000004100 */
[C---:B------:R-:W-:Y:S01]  /*7590*/  FMUL.FTZ R43, R11.reuse, R43 ;  /* 0x0000002b0b2b7220 */ /* 0x040fe20000410000 */
[----:B------:R-:W-:Y:S02]  /*75a0*/  HADD2.F32 R13, -RZ, R13.H0_H0 ;  /* 0x2000000dff0d7230 */ /* 0x000fe40000004100 */
[----:B------:R-:W-:Y:S01]  /*75b0*/  FFMA.FTZ R11, R11, R42, -R46 ;  /* 0x0000002a0b0b7223 */ /* 0x000fe2000001082e */
[----:B------:R-:W-:Y:S02]  /*75c0*/  HADD2.F32 R39, -RZ, R39.H1_H1 ;  /* 0x30000027ff277230 */ /* 0x000fe40000004100 */
[----:B------:R-:W-:Y:S01]  /*75d0*/  FMUL.FTZ R46, R38, R44 ;  /* 0x0000002c262e7220 */ /* 0x000fe20000410000 */
[----:B------:R-:W-:Y:S01]  /*75e0*/  FFMA.FTZ R36, R36, R42, R43 ;  /* 0x0000002a24247223 */ /* 0x000fe2000001002b */
[C---:B------:R-:W-:Y:S01]  /*75f0*/  FMUL.FTZ R47, R13.reuse, R44 ;  /* 0x0000002c0d2f7220 */ /* 0x040fe20000410000 */
[----:B------:R-:W-:Y:S01]  /*7600*/  F2FP.F16.E4M3.UNPACK_B R72, R72 ;  /* 0x00000048ff48723e */ /* 0x000fe200020006ff */
[----:B------:R-:W-:Y:S01]  /*7610*/  FFMA.FTZ R49, R13, R39, -R46 ;  /* 0x000000270d317223 */ /* 0x000fe2000001082e */
[----:B------:R-:W-:Y:S01]  /*7620*/  F2FP.F16.E4M3.UNPACK_B R13, R37.H1 ;  /* 0x00000025ff0d723e */ /* 0x000fe200030006ff */
[----:B------:R-:W-:Y:S01]  /*7630*/  FFMA.FTZ R50, R38, R39, R47 ;  /* 0x0000002726327223 */ /* 0x000fe2000001002f */
[----:B------:R-:W-:Y:S01]  /*7640*/  HADD2.F32 R43, -RZ, R73.H1_H1 ;  /* 0x30000049ff2b7230 */ /* 0x000fe20000004100 */
[----:B------:R-:W-:Y:S01]  /*7650*/  F2FP.F16.E4M3.UNPACK_B R37, R37 ;  /* 0x00000025ff25723e */ /* 0x000fe200020006ff */
[----:B------:R-:W-:-:S02]  /*7660*/  HADD2.F32 R42, -RZ, R72.H1_H1 ;  /* 0x30000048ff2a7230 */ /* 0x000fc40000004100 */
[--C-:B------:R-:W-:Y:S01]  /*7670*/  HADD2.F32 R38, -RZ, R13.reuse.H0_H0 ;  /* 0x2000000dff267230 */ /* 0x100fe20000004100 */
[----:B------:R-:W-:Y:S01]  /*7680*/  F2FP.SATFINITE.E4M3.F32.PACK_AB_MERGE_C R53, R50, R49, RZ ;  /* 0x000000313235723e */ /* 0x000fe200048070ff */
[----:B------:R-:W-:Y:S02]  /*7690*/  HADD2.F32 R39, -RZ, R13.H1_H1 ;  /* 0x3000000dff277230 */ /* 0x000fe40000004100 */
[----:B------:R-:W-:Y:S02]  /*76a0*/  HADD2.F32 R13, -RZ, R37.H0_H0 ;  /* 0x20000025ff0d7230 */ /* 0x000fe40000004100 */
[-C--:B------:R-:W-:Y:S01]  /*76b0*/  FMUL.FTZ R48, R38, R43.reuse ;  /* 0x0000002b26307220 */ /* 0x080fe20000410000 */
[----:B------:R-:W-:Y:S02]  /*76c0*/  HADD2.F32 R44, -RZ, R73.H0_H0 ;  /* 0x20000049ff2c7230 */ /* 0x000fe40000004100 */
[----:B------:R-:W-:Y:S01]  /*76d0*/  FMUL.FTZ R47, R39, R43 ;  /* 0x0000002b272f7220 */ /* 0x000fe20000410000 */
[----:B------:R-:W-:-:S02]  /*76e0*/  HADD2.F32 R37, -RZ, R37.H1_H1 ;  /* 0x30000025ff257230 */ /* 0x000fc40000004100 */
[-C--:B------:R-:W-:Y:S01]  /*76f0*/  FFMA.FTZ R48, R39, R42.reuse, R48 ;  /* 0x0000002a27307223 */ /* 0x080fe20000010030 */
[----:B------:R-:W-:Y:S02]  /*7700*/  HADD2.F32 R72, -RZ, R72.H0_H0 ;  /* 0x20000048ff487230 */ /* 0x000fe40000004100 */
[----:B------:R-:W-:Y:S01]  /*7710*/  FFMA.FTZ R47, R38, R42, -R47 ;  /* 0x0000002a262f7223 */ /* 0x000fe2000001082f */
[----:B------:R-:W-:Y:S01]  /*7720*/  F2FP.F16.E4M3.UNPACK_B R38, R15.H1 ;  /* 0x0000000fff26723e */ /* 0x000fe200030006ff */
[-C--:B------:R-:W-:Y:S01]  /*7730*/  FMUL.FTZ R46, R37, R44.reuse ;  /* 0x0000002c252e7220 */ /* 0x080fe20000410000 */
[C---:B------:R-:W-:Y:S01]  /*7740*/  FMUL.FTZ R44, R13.reuse, R44 ;  /* 0x0000002c0d2c7220 */ /* 0x040fe20000410000 */
[----:B------:R-:W-:Y:S02]  /*7750*/  F2FP.F16.E4M3.UNPACK_B R43, R12 ;  /* 0x0000000cff2b723e */ /* 0x000fe400020006ff */
[----:B------:R-:W-:Y:S01]  /*7760*/  F2FP.SATFINITE.E4M3.F32.PACK_AB_MERGE_C R52, R48, R47, RZ ;  /* 0x0000002f3034723e */ /* 0x000fe200048070ff */
[-C--:B------:R-:W-:Y:S01]  /*7770*/  FFMA.FTZ R13, R13, R72.reuse, -R46 ;  /* 0x000000480d0d7223 */ /* 0x080fe2000001082e */
[-C--:B------:R-:W-:Y:S01]  /*7780*/  F2FP.F16.E4M3.UNPACK_B R47, R45.reuse.H1 ;  /* 0x0000002dff2f723e */ /* 0x080fe200030006ff */
[----:B------:R-:W-:Y:S01]  /*7790*/  FFMA.FTZ R72, R37, R72, R44 ;  /* 0x0000004825487223 */ /* 0x000fe2000001002c */
[----:B------:R-:W-:Y:S01]  /*77a0*/  F2FP.F16.E4M3.UNPACK_B R44, R12.H1 ;  /* 0x0000000cff2c723e */ /* 0x000fe200030006ff */
[--C-:B------:R-:W-:Y:S01]  /*77b0*/  HADD2.F32 R42, -RZ, R38.reuse.H1_H1 ;  /* 0x30000026ff2a7230 */ /* 0x100fe20000004100 */
[----:B------:R-:W-:Y:S01]  /*77c0*/  F2FP.F16.E4M3.UNPACK_B R37, R14.H1 ;  /* 0x0000000eff25723e */ /* 0x000fe200030006ff */
        /* <DEDUP_REMOVED lines=8> */
[----:B------:R-:W-:Y:S02]  /*7850*/  HADD2.F32 R48, -RZ, R46.H1_H1 ;  /* 0x3000002eff307230 */ /* 0x000fe40000004100 */
[----:B------:R-:W-:Y:S01]  /*7860*/  FFMA.FTZ R51, R39, R45, -R12 ;  /* 0x0000002d27337223 */ /* 0x000fe2000001080c */
[----:B------:R-:W-:Y:S01]  /*7870*/  HADD2.F32 R37, -RZ, R37.H0_H0 ;  /* 0x20000025ff257230 */ /* 0x000fe20000004100 */
[----:B------:R-:W-:Y:S01]  /*7880*/  F2FP.F16.E4M3.UNPACK_B R14, R14 ;  /* 0x0000000eff0e723e */ /* 0x000fe200020006ff */
[----:B------:R-:W-:Y:S02]  /*7890*/  HADD2.F32 R12, -RZ, R43.H1_H1 ;  /* 0x3000002bff0c7230 */ /* 0x000fe40000004100 */
[----:B------:R-:W-:Y:S01]  /*78a0*/  FMUL.FTZ R50, R38, R48 ;  /* 0x0000003026327220 */ /* 0x000fe20000410000 */
[----:B------:R-:W-:-:S02]  /*78b0*/  HADD2.F32 R44, -RZ, R44.H0_H0 ;  /* 0x2000002cff2c7230 */ /* 0x000fc40000004100 */
[C---:B------:R-:W-:Y:S01]  /*78c0*/  FMUL.FTZ R39, R37.reuse, R48 ;  /* 0x0000003025277220 */ /* 0x040fe20000410000 */
[----:B------:R-:W-:Y:S01]  /*78d0*/  FFMA.FTZ R48, R42, R45, R49 ;  /* 0x0000002d2a307223 */ /* 0x000fe20000010031 */
[-C--:B------:R-:W-:Y:S01]  /*78e0*/  FFMA.FTZ R50, R37, R12.reuse, -R50 ;  /* 0x0000000c25327223 */ /* 0x080fe20000010832 */
[--C-:B------:R-:W-:Y:S02]  /*78f0*/  HADD2.F32 R37, -RZ, R15.reuse.H0_H0 ;  /* 0x2000000fff257230 */ /* 0x100fe40000004100 */
[----:B------:R-:W-:Y:S01]  /*7900*/  FFMA.FTZ R49, R38, R12, R39 ;  /* 0x0000000c26317223 */ /* 0x000fe20000010027 */
[--C-:B------:R-:W-:Y:S01]  /*7910*/  HADD2.F32 R12, -RZ, R14.reuse.H0_H0 ;  /* 0x2000000eff0c7230 */ /* 0x100fe20000004100 */
[----:B------:R-:W-:Y:S01]  /*7920*/  F2FP.SATFINITE.E4M3.F32.PACK_AB_MERGE_C R48, R48, R51, RZ ;  /* 0x000000333030723e */ /* 0x000fe200048070ff */
[----:B------:R-:W-:Y:S01]  /*7930*/  HADD2.F32 R15, -RZ, R15.H1_H1 ;  /* 0x3000000fff0f7230 */ /* 0x000fe20000004100 */
[----:B------:R-:W-:Y:S01]  /*7940*/  F2FP.SATFINITE.E4M3.F32.PACK_AB_MERGE_C R11, R36, R11, R53 ;  /* 0x0000000b240b723e */ /* 0x000fe20004807035 */
[----:B------:R-:W-:Y:S01]  /*7950*/  HADD2.F32 R38, -RZ, R47.H0_H0 ;  /* 0x2000002fff267230 */ /* 0x000fe20000004100 */
[----:B------:R-:W-:Y:S01]  /*7960*/  F2FP.SATFINITE.E4M3.F32.PACK_AB_MERGE_C R49, R49, R50, RZ ;  /* 0x000000323131723e */ /* 0x000fe200048070ff */
[----:B------:R-:W-:-:S02]  /*7970*/  HADD2.F32 R14, -RZ, R14.H1_H1 ;  /* 0x3000000eff0e7230 */ /* 0x000fc40000004100 */
[----:B------:R-:W-:Y:S02]  /*7980*/  HADD2.F32 R39, -RZ, R46.H0_H0 ;  /* 0x2000002eff277230 */ /* 0x000fe40000004100 */
[-C--:B------:R-:W-:Y:S01]  /*7990*/  FMUL.FTZ R42, R15, R38.reuse ;  /* 0x000000260f2a7220 */ /* 0x080fe20000410000 */
[----:B------:R-:W-:Y:S02]  /*79a0*/  HADD2.F32 R43, -RZ, R43.H0_H0 ;  /* 0x2000002bff2b7230 */ /* 0x000fe40000004100 */
[C---:B------:R-:W-:Y:S01]  /*79b0*/  FMUL.FTZ R38, R37.reuse, R38 ;  /* 0x0000002625267220 */ /* 0x040fe20000410000 */
[-C--:B------:R-:W-:Y:S01]  /*79c0*/  FMUL.FTZ R45, R14, R39.reuse ;  /* 0x000000270e2d7220 */ /* 0x080fe20000410000 */
[C---:B------:R-:W-:Y:S01]  /*79d0*/  FMUL.FTZ R39, R12.reuse, R39 ;  /* 0x000000270c277220 */ /* 0x040fe20000410000 */
[-C--:B------:R-:W-:Y:S01]  /*79e0*/  FFMA.FTZ R42, R37, R44.reuse, -R42 ;  /* 0x0000002c252a7223 */ /* 0x080fe2000001082a */
[----:B------:R-:W-:Y:S01]  /*79f0*/  FFMA.FTZ R15, R15, R44, R38 ;  /* 0x0000002c0f0f7223 */ /* 0x000fe20000010026 */
[-C--:B------:R-:W-:Y:S01]  /*7a00*/  FFMA.FTZ R45, R12, R43.reuse, -R45 ;  /* 0x0000002b0c2d7223 */ /* 0x080fe2000001082d */
[----:B------:R-:W-:Y:S01]  /*7a10*/  FFMA.FTZ R14, R14, R43, R39 ;  /* 0x0000002b0e0e7223 */ /* 0x000fe20000010027 */
[----:B------:R-:W-:-:S02]  /*7a20*/  F2FP.SATFINITE.E4M3.F32.PACK_AB_MERGE_C R12, R72, R13, R52 ;  /* 0x0000000d480c723e */ /* 0x000fc40004807034 */
[----:B------:R-:W-:Y:S02]  /*7a30*/  F2FP.SATFINITE.E4M3.F32.PACK_AB_MERGE_C R15, R15, R42, R48 ;  /* 0x0000002a0f0f723e */ /* 0x000fe40004807030 */
[----:B------:R-:W-:Y:S02]  /*7a40*/  F2FP.SATFINITE.E4M3.F32.PACK_AB_MERGE_C R14, R14, R45, R49 ;  /* 0x0000002d0e0e723e */ /* 0x000fe40004807031 */
[----:B------:R-:W-:-:S07]  /*7a50*/  MOV R13, R11 ;  /* 0x0000000b000d7202 */ /* 0x000fce0000000f00 */
.L_x_3116:
[----:B------:R-:W-:Y:S05]  /*7a60*/  BSYNC B1 ;  /* 0x0000000000017941 */ /* 0x000fea0003800000 */
.L_x_3115:
[----:B0-----:R0:W-:Y:S01]  /*7a70*/  ST.E.128 desc[UR46][R40.64], R12 ;  /* 0x0000000c28007985 */ /* 0x0011e2000c101d2e */
[----:B------:R-:W-:Y:S05]  /*7a80*/  BRA `(.L_x_3110) ;  /* 0x0000004c00bc7947 */ /* 0x000fea0003800000 */
.L_x_3070:
[C---:B------:R-:W-:Y:S01]  /*7a90*/  ISETP.GE.AND P5, PT, R219.reuse, R97, PT ;  /* 0x00000061db00720c */ /* 0x040fe20003fa6270 */
[C---:B------:R-:W-:Y:S01]  /*7aa0*/  VIADD R36, R219.reuse, 0x60 ;  /* 0x00000060db247836 */ /* 0x040fe20000000000 */
[----:B------:R-:W-:Y:S01]  /*7ab0*/  P2R R40, PR, RZ, 0x1 ;  /* 0x00000001ff287803 */ /* 0x000fe20000000000 */
[----:B------:R-:W-:Y:S01]  /*7ac0*/  VIADD R41, R219, 0x20 ;  /* 0x00000020db297836 */ /* 0x000fe20000000000 */
[----:B------:R-:W-:Y:S02]  /*7ad0*/  ISETP.GE.OR P5, PT, R16, R101, P5 ;  /* 0x000000651000720c */ /* 0x000fe40002fa6670 */
[----:B------:R-:W-:-:S11]  /*7ae0*/  CS2R R42, SRZ ;  /* 0x00000000002a7805 */ /* 0x000fd6000001ff00 */
        /* <DEDUP_REMOVED lines=19> */
[----:B---3--:R-:W-:-:S03]  /*7c20*/  @!P2 IADD3 R74, P3, P4, R84, R74, R38 ;  /* 0x0000004a544aa210 */ /* 0x008fc60007c7e026 */
[----:B------:R-:W-:-:S05]  /*7c30*/  @!P2 IMAD.IADD R37, R39, 0x1, R37 ;  /* 0x000000012725a824 */ /* 0x000fca00078e0225 */
[----:B------:R-:W-:Y:S02]  /*7c40*/  @!P2 IADD3.X R75, R76, R75, R37, P3, P4 ;  /* 0x0000004b4c4ba210 */ /* 0x000fe40001fe8425 */
[----:B-1----:R-:W-:-:S04]  /*7c50*/  @!P5 IADD3 R46, P3, P4, R84, R46, R14 ;  /* 0x0000002e542ed210 */ /* 0x002fc80007c7e00e */
[----:B------:R-:W-:Y:S02]  /*7c60*/  @!P5 IADD3.X R47, R76, R47, R11, P3, P4 ;  /* 0x0000002f4c2fd210 */ /* 0x000fe40001fe840b */
[----:B------:R-:W-:Y:S02]  /*7c70*/  ISETP.GE.AND P4, PT, R41, R97, PT ;  /* 0x000000612900720c */ /* 0x000fe40003f86270 */
[----:B------:R-:W-:Y:S02]  /*7c80*/  IADD3 R41, R219, 0x40, RZ ;  /* 0x00000040db297810 */ /* 0x000fe40007ffe0ff */
[----:B------:R-:W-:-:S13]  /*7c90*/  ISETP.GE.OR P4, PT, R16, R101, P4 ;  /* 0x000000651000720c */ /* 0x000fda0002786670 */
[----:B------:R-:W-:Y:S01]  /*7ca0*/  @!P4 IADD3 R39, P3, P6, R80, R12, R20 ;  /* 0x0000000c5027c210 */ /* 0x000fe20007e7e014 */
[----:B------:R-:W0:Y:S03]  /*7cb0*/  @!P4 LDC.64 R52, c[0x0][0x3e8] ;  /* 0x0000fa00ff34cb82 */ /* 0x000e260000000a00 */
[----:B------:R-:W-:Y:S02]  /*7cc0*/  @!P4 IADD3.X R38, R69, R88, R8, P3, P6 ;  /* 0x000000584526c210 */ /* 0x000fe40001fec408 */
[----:B------:R-:W-:-:S03]  /*7cd0*/  ISETP.GE.AND P3, PT, R41, R97, PT ;  /* 0x000000612900720c */ /* 0x000fc60003f66270 */
        /* <DEDUP_REMOVED lines=9> */
[----:B------:R-:W-:Y:S02]  /*7d70*/  ISETP.NE.AND P0, PT, R40, RZ, PT ;  /* 0x000000ff2800720c */ /* 0x000fe40003f05270 */
[----:B------:R-:W-:Y:S01]  /*7d80*/  CS2R R40, SRZ ;  /* 0x0000000000287805 */ /* 0x000fe2000001ff00 */
[----:B------:R-:W-:Y:S01]  /*7d90*/  @!P4 IMAD.X R53, R38, 0x1, R53, P6 ;  /* 0x000000012635c824 */ /* 0x000fe200030e0635 */
[----:B-1----:R-:W-:Y:S02]  /*7da0*/  @!P4 IADD3 R54, P6, R15, R54, RZ ;  /* 0x000000360f36c210 */ /* 0x002fe40007fde0ff */
[----:B------:R-:W-:Y:S01]  /*7db0*/  CS2R R38, SRZ ;  /* 0x0000000000267805 */ /* 0x000fe2000001ff00 */
[----:B------:R-:W0:Y:S01]  /*7dc0*/  @!P3 LDC.64 R14, c[0x0][0x3e8] ;  /* 0x0000fa00ff0ebb82 */ /* 0x000e220000000a00 */
[----:B------:R1:W2:Y:S01]  /*7dd0*/  @!P5 LDG.E.128 R40, desc[UR46][R46.64] ;  /* 0x0000002e2e28d981 */ /* 0x0002a2000c1e1d00 */
[----:B------:R-:W-:Y:S01]  /*7de0*/  @!P4 IMAD.X R55, R12, 0x1, R55, P6 ;  /* 0x000000010c37c824 */ /* 0x000fe200030e0637 */
[----:B0-----:R-:W-:-:S05]  /*7df0*/  @!P3 IADD3 R14, P6, R13, R14, RZ ;  /* 0x0000000e0d0eb210 */ /* 0x001fca0007fde0ff */
[----:B------:R-:W0:Y:S01]  /*7e00*/  @!P3 LDC.64 R12, c[0x0][0x400] ;  /* 0x00010000ff0cbb82 */ /* 0x000e220000000a00 */
[----:B------:R-:W-:Y:S01]  /*7e10*/  @!P3 IMAD.X R15, R88, 0x1, R15, P6 ;  /* 0x00000001580fb824 */ /* 0x000fe200030e060f */
[----:B-1----:R-:W-:Y:S02]  /*7e20*/  CS2R R46, SRZ ;  /* 0x00000000002e7805 */ /* 0x002fe4000001ff00 */
[----:B------:R-:W-:Y:S02]  /*7e30*/  CS2R R50, SRZ ;  /* 0x0000000000327805 */ /* 0x000fe4000001ff00 */
[----:B------:R-:W-:Y:S02]  /*7e40*/  CS2R R48, SRZ ;  /* 0x0000000000307805 */ /* 0x000fe4000001ff00 */
[----:B------:R-:W-:Y:S02]  /*7e50*/  CS2R R58, SRZ ;  /* 0x00000000003a7805 */ /* 0x000fe4000001ff00 */
[----:B------:R-:W-:-:S02]  /*7e60*/  CS2R R56, SRZ ;  /* 0x0000000000387805 */ /* 0x000fc4000001ff00 */
        /* <DEDUP_REMOVED lines=19> */
[----:B------:R-:W-:Y:S02]  /*7fa0*/  ISETP.GE.AND P2, PT, R16, R101, PT ;  /* 0x000000651000720c */ /* 0x000fe40003f46270 */
[----:B--2---:R-:W-:Y:S01]  /*7fb0*/  MOV R118, R42 ;  /* 0x0000002a00767202 */ /* 0x004fe20000000f00 */
[----:B------:R-:W-:Y:S02]  /*7fc0*/  IMAD.MOV.U32 R117, RZ, RZ, R40 ;  /* 0x000000ffff757224 */ /* 0x000fe400078e0028 */
[----:B---3--:R-:W-:Y:S02]  /*7fd0*/  IMAD.MOV.U32 R114, RZ, RZ, R50 ;  /* 0x000000ffff727224 */ /* 0x008fe400078e0032 */
[----:B------:R-:W-:Y:S02]  /*7fe0*/  IMAD.MOV.U32 R115, RZ, RZ, R48 ;  /* 0x000000ffff737224 */ /* 0x000fe400078e0030 */
[----:B----4-:R-:W-:-:S02]  /*7ff0*/  IMAD.MOV.U32 R101, RZ, RZ, R62 ;  /* 0x000000ffff657224 */ /* 0x010fc400078e003e */
[----:B------:R-:W-:Y:S02]  /*8000*/  IMAD.MOV.U32 R102, RZ, RZ, R60 ;  /* 0x000000ffff667224 */ /* 0x000fe400078e003c */
[----:B-----5:R-:W-:Y:S02]  /*8010*/  IMAD.MOV.U32 R103, RZ, RZ, R66 ;  /* 0x000000ffff677224 */ /* 0x020fe400078e0042 */
[----:B------:R-:W-:Y:S02]  /*8020*/  IMAD.MOV.U32 R104, RZ, RZ, R64 ;  /* 0x000000ffff687224 */ /* 0x000fe400078e0040 */
[----:B------:R-:W-:Y:S02]  /*8030*/  IMAD.MOV.U32 R109, RZ, RZ, R58 ;  /* 0x000000ffff6d7224 */ /* 0x000fe400078e003a */
[----:B------:R-:W-:Y:S02]  /*8040*/  IMAD.MOV.U32 R110, RZ, RZ, R56 ;  /* 0x000000ffff6e7224 */ /* 0x000fe400078e0038 */
[----:B------:R-:W-:-:S02]  /*8050*/  IMAD.MOV.U32 R119, RZ, RZ, R38 ;  /* 0x000000ffff777224 */ /* 0x000fc400078e0026 */
[----:B------:R-:W-:Y:S02]  /*8060*/  IMAD.MOV.U32 R116, RZ, RZ, R36 ;  /* 0x000000ffff747224 */ /* 0x000fe400078e0024 */
[----:B------:R-:W-:Y:S02]  /*8070*/  IMAD.MOV.U32 R112, RZ, RZ, R46 ;  /* 0x000000ffff707224 */ /* 0x000fe400078e002e */
[----:B------:R-:W-:Y:S02]  /*8080*/  IMAD.MOV.U32 R113, RZ, RZ, R44 ;  /* 0x000000ffff717224 */ /* 0x000fe400078e002c */
[----:B------:R-:W-:Y:S01]  /*8090*/  IMAD.MOV.U32 R107, RZ, RZ, R54 ;  /* 0x000000ffff6b7224 */ /* 0x000fe200078e0036 */
[----:B------:R-:W-:Y:S01]  /*80a0*/  MOV R108, R52 ;  /* 0x00000034006c7202 */ /* 0x000fe20000000f00 */
[----:B------:R-:W-:Y:S06]  /*80b0*/  @!P5 BRA `(.L_x_3117) ;  /* 0x000000000004d947 */ /* 0x000fec0003800000 */
[----:B------:R-:W-:Y:S01]  /*80c0*/  BPT.TRAP 0x1 ;  /* 0x000000040000795c */ /* 0x000fe20000300000 */
.L_x_3117:
[----:B------:R-:W-:Y:S01]  /*80d0*/  LEA R88, R216, R23, 0x3 ;  /* 0x00000017d8587211 */ /* 0x000fe200078e18ff */
[----:B------:R-:W0:Y:S01]  /*80e0*/  LDC R105, c[0x0][0x2f4] ;  /* 0x0000bd00ff697b82 */ /* 0x000e220000000800 */
[----:B------:R-:W-:Y:S01]  /*80f0*/  SHF.L.U32 R98, R223, 0x1f, RZ ;  /* 0x0000001fdf627819 */ /* 0x000fe200000006ff */
[----:B------:R-:W-:Y:S03]  /*8100*/  BSSY B1, `(.L_x_3118) ;  /* 0x0000003000017945 */ /* 0x000fe60003800000 */
[----:B------:R-:W1:Y:S02]  /*8110*/  SYNCS.PHASECHK.TRANS64.TRYWAIT P3, [R88+URZ+0x38890], R98 ;  /* 0x03889062580075a7 */ /* 0x000e64000806017f */
[----:B-1----:R-:W-:Y:S05]  /*8120*/  @!P3 BRA `(.L_x_3119) ;  /* 0x000002a800ccb947 */ /* 0x002fea0003800000 */
.L_x_3453:
[----:B------:R-:W-:Y:S05]  /*8130*/  BSYNC B1 ;  /* 0x0000000000017941 */ /* 0x000fea0003800000 */
.L_x_3118:
[----:B------:R-:W-:Y:S01]  /*8140*/  UMOV UR4, 0xffffffff ;  /* 0xffffffff00047882 */ /* 0x000fe20000000000 */
[----:B0-----:R-:W-:Y:S02]  /*8150*/  IMAD.IADD R106, R105, 0x1, -R34 ;  /* 0x00000001696a7824 */ /* 0x001fe400078e0a22 */
[----:B------:R-:W-:Y:S05]  /*8160*/  BRA.DIV UR4, `(.L_x_3120) ;  /* 0x000002aa04d07947 */ /* 0x000fea000b800000 */
[----:B------:R0:W2:Y:S04]  /*8170*/  SHFL.IDX PT, R111, R100, RZ, 0x181f ;  /* 0x00181fff646f7589 */ /* 0x0000a800000e0000 */
[----:B------:R0:W3:Y:S02]  /*8180*/  SHFL.IDX PT, R11, R99, RZ, 0x181f ;  /* 0x00181fff630b7589 */ /* 0x0000e400000e0000 */
.L_x_3457:
[----:B------:R-:W-:Y:S01]  /*8190*/  ISETP.GE.OR P3, PT, R219, R97, P1 ;  /* 0x00000061db00720c */ /* 0x000fe20000f66670 */
[----:B------:R-:W-:-:S12]  /*81a0*/  BSSY B1, `(.L_x_3121) ;  /* 0x0000101000017945 */ /* 0x000fd80003800000 */
[----:B------:R-:W-:Y:S05]  /*81b0*/  @P3 BRA `(.L_x_3122) ;  /* 0x0000000c00fc3947 */ /* 0x000fea0003800000 */
[----:B------:R-:W4:Y:S01]  /*81c0*/  LDL R14, [R1+0x5c] ;  /* 0x00005c00010e7983 */ /* 0x000f220000100800 */
[----:B------:R-:W-:Y:S01]  /*81d0*/  SEL R12, R34, R106, !P0 ;  /* 0x0000006a220c7207 */ /* 0x000fe20004000000 */
[C---:B------:R-:W-:Y:S01]  /*81e0*/  IMAD.SHL.U32 R15, R219.reuse, 0x80, RZ ;  /* 0x00000080db0f7824 */ /* 0x040fe200078e00ff */
[----:B------:R-:W-:Y:S01]  /*81f0*/  BSSY B2, `(.L_x_3123) ;  /* 0x00000f4000027945 */ /* 0x000fe20003800000 */
[----:B------:R-:W-:Y:S01]  /*8200*/  IMAD.SHL.U32 R72, R219, 0x80, RZ ;  /* 0x00000080db487824 */ /* 0x000fe200078e00ff */
[----:B------:R-:W-:Y:S02]  /*8210*/  SHF.R.S32.HI R13, RZ, 0x1f, R12 ;  /* 0x0000001fff0d7819 */ /* 0x000fe4000001140c */
[----:B------:R-:W-:Y:S02]  /*8220*/  LOP3.LUT R15, R15, 0x380, RZ, 0xc0, !PT ;  /* 0x000003800f0f7812 */ /* 0x000fe400078ec0ff */
[----:B------:R-:W-:Y:S02]  /*8230*/  LEA.HI R12, R13, R12, RZ, 0x5 ;  /* 0x0000000c0d0c7211 */ /* 0x000fe400078f28ff */
[----:B------:R-:W-:-:S02]  /*8240*/  LOP3.LUT R72, R72, 0x380, RZ, 0xc0, !PT ;  /* 0x0000038048487812 */ /* 0x000fc400078ec0ff */
[----:B------:R-:W-:Y:S02]  /*8250*/  LEA.HI.SX32 R12, R12, R77, 0x1b ;  /* 0x0000004d0c0c7211 */ /* 0x000fe400078fdaff */
[----:B------:R-:W-:Y:S02]  /*8260*/  SHF.R.U32.HI R15, RZ, 0x3, R15 ;  /* 0x00000003ff0f7819 */ /* 0x000fe4000001160f */
[----:B------:R-:W-:Y:S01]  /*8270*/  SHF.R.S32.HI R13, RZ, 0x1f, R12 ;  /* 0x0000001fff0d7819 */ /* 0x000fe2000001140c */
[----:B------:R-:W-:-:S03]  /*8280*/  IMAD.SHL.U32 R120, R12, 0x10, RZ ;  /* 0x000000100c787824 */ /* 0x000fc600078e00ff */
[----:B------:R-:W-:Y:S02]  /*8290*/  LEA.HI R13, R13, R12, RZ, 0x3 ;  /* 0x0000000c0d0d7211 */ /* 0x000fe400078f18ff */
[----:B------:R-:W-:-:S03]  /*82a0*/  LOP3.LUT R12, R72, 0x70, R120, 0xf8, !PT ;  /* 0x00000070480c7812 */ /* 0x000fc600078ef878 */
[----:B------:R-:W-:Y:S01]  /*82b0*/  IMAD.SHL.U32 R13, R13, 0x800, RZ ;  /* 0x000008000d0d7824 */ /* 0x000fe200078e00ff */
[----:B------:R-:W-:-:S04]  /*82c0*/  LOP3.LUT R12, R12, R15, RZ, 0x3c, !PT ;  /* 0x0000000f0c0c7212 */ /* 0x000fc800078e3cff */
[----:B------:R-:W-:-:S04]  /*82d0*/  LOP3.LUT R13, R13, 0xffffc000, RZ, 0xc0, !PT ;  /* 0xffffc0000d0d7812 */ /* 0x000fc800078ec0ff */
[----:B----4-:R-:W-:Y:S02]  /*82e0*/  IADD3 R13, R12, R13, R14 ;  /* 0x0000000d0c0d7210 */ /* 0x010fe40007ffe00e */
[----:B------:R-:W-:-:S03]  /*82f0*/  LEA R12, R216, R4, 0xf ;  /* 0x00000004d80c7211 */ /* 0x000fc600078e78ff */
[----:B------:R-:W-:Y:S02]  /*8300*/  IMAD R72, R216, 0x8000, R13 ;  /* 0x00008000d8487824 */ /* 0x000fe400078e020d */
[C---:B------:R-:W-:Y:S02]  /*8310*/  IMAD.IADD R12, R23.reuse, 0x1, R12 ;  /* 0x00000001170c7824 */ /* 0x040fe400078e020c */
[----:B------:R-:W-:-:S04]  /*8320*/  IMAD.IADD R72, R23, 0x1, R72 ;  /* 0x0000000117487824 */ /* 0x000fc800078e0248 */
[----:B------:R-:W4:Y:S04]  /*8330*/  LDS.128 R12, [R12+0x28400] ;  /* 0x028400000c0c7984 */ /* 0x000f280000000c00 */
[----:B------:R-:W0:Y:S01]  /*8340*/  LDS.128 R72, [R72+0x28400] ;  /* 0x0284000048487984 */ /* 0x000e220000000c00 */
[----:B------:R-:W-:Y:S05]  /*8350*/  @P2 BRA `(.L_x_3124) ;  /* 0x0000000c00742947 */ /* 0x000fea0003800000 */
[----:B------:R-:W-:Y:S02]  /*8360*/  SHF.R.U32.HI R42, RZ, 0x8, R37 ;  /* 0x00000008ff2a7819 */ /* 0x000fe40000011625 */
[--C-:B------:R-:W-:Y:S02]  /*8370*/  SHF.R.U32.HI R123, RZ, 0x18, R39.reuse ;  /* 0x00000018ff7b7819 */ /* 0x100fe40000011627 */
[----:B------:R-:W-:Y:S01]  /*8380*/  LOP3.LUT R122, R39, 0xff, RZ, 0xc0, !PT ;  /* 0x000000ff277a7812 */ /* 0x000fe200078ec0ff */
[----:B------:R-:W-:Y:S01]  /*8390*/  IMAD.SHL.U32 R42, R42, 0x100, RZ ;  /* 0x000001002a2a7824 */ /* 0x000fe200078e00ff */
[--C-:B------:R-:W-:Y:S02]  /*83a0*/  SHF.R.U32.HI R121, RZ, 0x8, R39.reuse ;  /* 0x00000008ff797819 */ /* 0x100fe40000011627 */
[----:B------:R-:W-:Y:S02]  /*83b0*/  SHF.R.U32.HI R36, RZ, 0x10, R39 ;  /* 0x00000010ff247819 */ /* 0x000fe40000011627 */
[----:B------:R-:W-:Y:S01]  /*83c0*/  SHF.R.U32.HI R39, RZ, 0x8, R41 ;  /* 0x00000008ff277819 */ /* 0x000fe20000011629 */
[----:B------:R-:W-:Y:S01]  /*83d0*/  IMAD.SHL.U32 R121, R121, 0x100, RZ ;  /* 0x0000010079797824 */ /* 0x000fe200078e00ff */
[----:B------:R-:W-:Y:S01]  /*83e0*/  SHF.R.U32.HI R124, RZ, 0x18, R37 ;  /* 0x00000018ff7c7819 */ /* 0x000fe20000011625 */
[----:B------:R-:W-:Y:S01]  /*83f0*/  IMAD.U32 R36, R36, 0x10000, RZ ;  /* 0x0001000024247824 */ /* 0x000fe200078e00ff */
[----:B------:R-:W-:Y:S01]  /*8400*/  LOP3.LUT R38, R37, 0xff, RZ, 0xc0, !PT ;  /* 0x000000ff25267812 */ /* 0x000fe200078ec0ff */
[----:B------:R-:W-:Y:S01]  /*8410*/  IMAD.SHL.U32 R39, R39, 0x100, RZ ;  /* 0x0000010027277824 */ /* 0x000fe200078e00ff */
[----:B------:R-:W-:-:S02]  /*8420*/  SHF.R.U32.HI R125, RZ, 0x18, R41 ;  /* 0x00000018ff7d7819 */ /* 0x000fc40000011629 */
[----:B------:R-:W-:Y:S02]  /*8430*/  LOP3.LUT R126, R41, 0xff, RZ, 0xc0, !PT ;  /* 0x000000ff297e7812 */ /* 0x000fe400078ec0ff */
[----:B------:R-:W-:Y:S02]  /*8440*/  SHF.R.U32.HI R40, RZ, 0x10, R37 ;  /* 0x00000010ff287819 */ /* 0x000fe40000011625 */
[----:B------:R-:W-:Y:S02]  /*8450*/  PRMT R124, R124, 0x654, R38 ;  /* 0x000006547c7c7816 */ /* 0x000fe40000000026 */
[----:B------:R-:W-:Y:S01]  /*8460*/  SHF.R.U32.HI R127, RZ, 0x10, R41 ;  /* 0x00000010ff7f7819 */ /* 0x000fe20000011629 */
[----:B------:R-:W-:Y:S01]  /*8470*/  IMAD.U32 R40, R40, 0x10000, RZ ;  /* 0x0001000028287824 */ /* 0x000fe200078e00ff */
[----:B------:R-:W-:Y:S02]  /*8480*/  PRMT R125, R125, 0x654, R126 ;  /* 0x000006547d7d7816 */ /* 0x000fe4000000007e */
[----:B------:R-:W-:-:S02]  /*8490*/  LOP3.LUT R42, R124, 0xff00, R42, 0xf8, !PT ;  /* 0x0000ff007c2a7812 */ /* 0x000fc400078ef82a */
[----:B------:R-:W-:Y:S02]  /*84a0*/  LOP3.LUT R39, R125, 0xff00, R39, 0xf8, !PT ;  /* 0x0000ff007d277812 */ /* 0x000fe400078ef827 */
[----:B------:R-:W-:Y:S02]  /*84b0*/  SHF.L.U32 R127, R127, 0x10, RZ ;  /* 0x000000107f7f7819 */ /* 0x000fe400000006ff */
[--C-:B------:R-:W-:Y:S02]  /*84c0*/  SHF.R.U32.HI R41, RZ, 0x18, R43.reuse ;  /* 0x00000018ff297819 */ /* 0x100fe4000001162b */
[----:B------:R-:W-:Y:S02]  /*84d0*/  LOP3.LUT R128, R43, 0xff, RZ, 0xc0, !PT ;  /* 0x000000ff2b807812 */ /* 0x000fe400078ec0ff */
[--C-:B------:R-:W-:Y:S02]  /*84e0*/  SHF.R.U32.HI R37, RZ, 0x8, R43.reuse ;  /* 0x00000008ff257819 */ /* 0x100fe4000001162b */
[----:B------:R-:W-:-:S02]  /*84f0*/  SHF.R.U32.HI R38, RZ, 0x10, R43 ;  /* 0x00000010ff267819 */ /* 0x000fc4000001162b */
[----:B------:R-:W-:Y:S01]  /*8500*/  PRMT R43, R123, 0x654, R122 ;  /* 0x000006547b2b7816 */ /* 0x000fe2000000007a */
[----:B------:R-:W-:Y:S01]  /*8510*/  IMAD.SHL.U32 R37, R37, 0x100, RZ ;  /* 0x0000010025257824 */ /* 0x000fe200078e00ff */
[----:B------:R-:W-:Y:S01]  /*8520*/  LOP3.LUT R123, R42, 0xff0000, R40, 0xf8, !PT ;  /* 0x00ff00002a7b7812 */ /* 0x000fe200078ef828 */
[----:B------:R-:W-:Y:S01]  /*8530*/  IMAD.U32 R38, R38, 0x10000, RZ ;  /* 0x0001000026267824 */ /* 0x000fe200078e00ff */
[----:B------:R-:W-:Y:S02]  /*8540*/  LOP3.LUT R42, R39, 0xff0000, R127, 0xf8, !PT ;  /* 0x00ff0000272a7812 */ /* 0x000fe400078ef87f */
[----:B------:R-:W-:Y:S02]  /*8550*/  LOP3.LUT R43, R43, 0xff00, R121, 0xf8, !PT ;  /* 0x0000ff002b2b7812 */ /* 0x000fe400078ef879 */
[----:B0-----:R-:W-:Y:S02]  /*8560*/  F2FP.F16.E4M3.UNPACK_B R121, R73 ;  /* 0x00000049ff79723e */ /* 0x001fe400020006ff */
[----:B------:R-:W-:-:S02]  /*8570*/  F2FP.F16.E4M3.UNPACK_B R124, R42 ;  /* 0x0000002aff7c723e */ /* 0x000fc400020006ff */
[----:B----4-:R-:W-:Y:S01]  /*8580*/  F2FP.F16.E4M3.UNPACK_B R39, R13 ;  /* 0x0000000dff27723e */ /* 0x010fe200020006ff */
[----:B------:R-:W-:Y:S01]  /*8590*/  HADD2.F32 R40, -RZ, R121.H0_H0 ;  /* 0x20000079ff287230 */ /* 0x000fe20000004100 */
[----:B------:R-:W-:Y:S01]  /*85a0*/  F2FP.F16.E4M3.UNPACK_B R125, R123 ;  /* 0x0000007bff7d723e */ /* 0x000fe200020006ff */
[--C-:B------:R-:W-:Y:S01]  /*85b0*/  HADD2.F32 R127, -RZ, R124.reuse.H0_H0 ;  /* 0x2000007cff7f7230 */ /* 0x100fe20000004100 */
[----:B------:R-:W-:Y:S01]  /*85c0*/  PRMT R41, R41, 0x654, R128 ;  /* 0x0000065429297816 */ /* 0x000fe20000000080 */
[----:B------:R-:W-:Y:S01]  /*85d0*/  HADD2.F32 R122, -RZ, R39.H0_H0 ;  /* 0x20000027ff7a7230 */ /* 0x000fe20000004100 */
[----:B------:R-:W-:Y:S01]  /*85e0*/  F2FP.F16.E4M3.UNPACK_B R73, R73.H1 ;  /* 0x00000049ff49723e */ /* 0x000fe200030006ff */
[----:B------:R-:W-:Y:S02]  /*85f0*/  HADD2.F32 R126, -RZ, R125.H0_H0 ;  /* 0x2000007dff7e7230 */ /* 0x000fe40000004100 */
        /* <DEDUP_REMOVED lines=8> */
[----:B------:R-:W-:Y:S02]  /*8680*/  F2FP.F16.E4M3.UNPACK_B R123, R123.H1 ;  /* 0x0000007bff7b723e */ /* 0x000fe400030006ff */
[----:B------:R-:W-:Y:S01]  /*8690*/  LOP3.LUT R41, R41, 0xff00, R37, 0xf8, !PT ;  /* 0x0000ff0029297812 */ /* 0x000fe200078ef825 */
[----:B------:R-:W-:-:S02]  /*86a0*/  IMAD.MOV.U32 R37, RZ, RZ, R75 ;  /* 0x000000ffff257224 */ /* 0x000fc400078e004b */
[CC--:B------:R-:W-:Y:S01]  /*86b0*/  FMUL.FTZ R121, R126.reuse, R124.reuse ;  /* 0x0000007c7e797220 */ /* 0x0c0fe20000410000 */
[----:B------:R-:W-:Y:S01]  /*86c0*/  FMUL.FTZ R124, R39, R124 ;  /* 0x0000007c277c7220 */ /* 0x000fe20000410000 */
[----:B------:R-:W-:Y:S01]  /*86d0*/  LOP3.LUT R43, R43, 0xff0000, R36, 0xf8, !PT ;  /* 0x00ff00002b2b7812 */ /* 0x000fe200078ef824 */
        /* <DEDUP_REMOVED lines=9> */
[----:B------:R-:W-:Y:S01]  /*8770*/  F2FP.F16.E4M3.UNPACK_B R38, R37 ;  /* 0x00000025ff26723e */ /* 0x000fe200020006ff */
[----:B------:R-:W-:Y:S01]  /*8780*/  HADD2.F32 R42, -RZ, R125.H0_H0 ;  /* 0x2000007dff2a7230 */ /* 0x000fe20000004100 */
[----:B------:R-:W-:Y:S01]  /*8790*/  F2FP.F16.E4M3.UNPACK_B R15, R75 ;  /* 0x0000004bff0f723e */ /* 0x000fe200020006ff */
[----:B------:R-:W-:-:S02]  /*87a0*/  HADD2.F32 R73, -RZ, R73.H1_H1 ;  /* 0x30000049ff497230 */ /* 0x000fc40000004100 */
[CC--:B------:R-:W-:Y:S01]  /*87b0*/  FMUL.FTZ R128, R13.reuse, R127.reuse ;  /* 0x0000007f0d807220 */ /* 0x0c0fe20000410000 */
[----:B------:R-:W-:Y:S02]  /*87c0*/  HADD2.F32 R124, -RZ, R124.H1_H1 ;  /* 0x3000007cff7c7230 */ /* 0x000fe40000004100 */
[C---:B------:R-:W-:Y:S01]  /*87d0*/  FMUL.FTZ R127, R42.reuse, R127 ;  /* 0x0000007f2a7f7220 */ /* 0x040fe20000410000 */
[----:B------:R-:W-:Y:S01]  /*87e0*/  F2FP.F16.E4M3.UNPACK_B R37, R37.H1 ;  /* 0x00000025ff25723e */ /* 0x000fe200030006ff */
[-C--:B------:R-:W-:Y:S01]  /*87f0*/  FFMA.FTZ R42, R42, R126.reuse, -R128 ;  /* 0x0000007e2a2a7223 */ /* 0x080fe20000010880 */
[----:B------:R-:W-:Y:S02]  /*8800*/  HADD2.F32 R128, -RZ, R15.H0_H0 ;  /* 0x2000000fff807230 */ /* 0x000fe40000004100 */
[----:B------:R-:W-:Y:S01]  /*8810*/  FFMA.FTZ R13, R13, R126, R127 ;  /* 0x0000007e0d0d7223 */ /* 0x000fe2000001007f */
[----:B------:R-:W-:Y:S02]  /*8820*/  HADD2.F32 R126, -RZ, R125.H1_H1 ;  /* 0x3000007dff7e7230 */ /* 0x000fe40000004100 */
[----:B------:R-:W-:-:S02]  /*8830*/  HADD2.F32 R125, -RZ, R123.H1_H1 ;  /* 0x3000007bff7d7230 */ /* 0x000fc40000004100 */
[CC--:B------:R-:W-:Y:S01]  /*8840*/  FMUL.FTZ R123, R73.reuse, R124.reuse ;  /* 0x0000007c497b7220 */ /* 0x0c0fe20000410000 */
[----:B------:R-:W-:Y:S02]  /*8850*/  HADD2.F32 R15, -RZ, R15.H1_H1 ;  /* 0x3000000fff0f7230 */ /* 0x000fe40000004100 */
[C---:B------:R-:W-:Y:S01]  /*8860*/  FMUL.FTZ R124, R126.reuse, R124 ;  /* 0x0000007c7e7c7220 */ /* 0x040fe20000410000 */
[-C--:B------:R-:W-:Y:S01]  /*8870*/  FFMA.FTZ R123, R126, R125.reuse, -R123 ;  /* 0x0000007d7e7b7223 */ /* 0x080fe2000001087b */
[----:B------:R-:W-:Y:S02]  /*8880*/  HADD2.F32 R126, -RZ, R38.H0_H0 ;  /* 0x20000026ff7e7230 */ /* 0x000fe40000004100 */
[----:B------:R-:W-:Y:S01]  /*8890*/  FFMA.FTZ R73, R73, R125, R124 ;  /* 0x0000007d49497223 */ /* 0x000fe2000001007c */
[----:B------:R-:W-:Y:S02]  /*88a0*/  F2FP.F16.E4M3.UNPACK_B R124, R36 ;  /* 0x00000024ff7c723e */ /* 0x000fe400020006ff */
[----:B------:R-:W-:-:S02]  /*88b0*/  F2FP.F16.E4M3.UNPACK_B R125, R43 ;  /* 0x0000002bff7d723e */ /* 0x000fc400020006ff */
        /* <DEDUP_REMOVED lines=27> */
[----:B------:R-:W-:-:S02]  /*8a70*/  HADD2.F32 R75, -RZ, R37.H0_H0 ;  /* 0x20000025ff4b7230 */ /* 0x000fc40000004100 */
[----:B------:R-:W-:Y:S02]  /*8a80*/  HADD2.F32 R37, -RZ, R37.H1_H1 ;  /* 0x30000025ff257230 */ /* 0x000fe40000004100 */
[--C-:B------:R-:W-:Y:S02]  /*8a90*/  HADD2.F32 R125, -RZ, R41.reuse.H0_H0 ;  /* 0x20000029ff7d7230 */ /* 0x100fe40000004100 */
        /* <DEDUP_REMOVED lines=25> */
[-C--:B------:R-:W-:Y:S02]  /*8c30*/  FFMA.FTZ R124, R122, R123.reuse, -R124 ;  /* 0x0000007b7a7c7223 */ /* 0x080fe4000001087c */
        /* <DEDUP_REMOVED lines=43> */
[C---:B------:R-:W-:Y:S01]  /*8ef0*/  FMUL.FTZ R128, R116.reuse, R128 ;  /* 0x0000008074807220 */ /* 0x040fe20000410000 */
[-C--:B------:R-:W-:Y:S01]  /*8f00*/  FFMA.FTZ R124, R116, R117.reuse, -R124 ;  /* 0x00000075747c7223 */ /* 0x080fe2000001087c */
[----:B------:R-:W-:Y:S02]  /*8f10*/  MOV R12, R122 ;  /* 0x0000007a000c7202 */ /* 0x000fe40000000f00 */
        /* <DEDUP_REMOVED lines=20> */
[----:B------:R-:W-:Y:S01]  /*9060*/  FMUL.FTZ R118, R41, R118 ;  /* 0x0000007629767220 */ /* 0x000fe20000410000 */
[----:B------:R-:W-:Y:S01]  /*9070*/  F2FP.SATFINITE.E4M3.F32.PACK_AB_MERGE_C R73, R39, R40, R13 ;  /* 0x000000282749723e */ /* 0x000fe2000480700d */
[----:B------:R-:W-:Y:S01]  /*9080*/  FFMA.FTZ R43, R41, R119, -R43 ;  /* 0x00000077292b7223 */ /* 0x000fe2000001082b */
[----:B------:R-:W-:-:S02]  /*9090*/  IMAD.MOV.U32 R13, RZ, RZ, R121 ;  /* 0x000000ffff0d7224 */ /* 0x000fc400078e0079 */
[----:B------:R-:W-:Y:S01]  /*90a0*/  FFMA.FTZ R118, R74, R119, R118 ;  /* 0x000000774a767223 */ /* 0x000fe20000010076 */
[----:B------:R-:W-:Y:S01]  /*90b0*/  IMAD.MOV.U32 R72, RZ, RZ, R36 ;  /* 0x000000ffff487224 */ /* 0x000fe200078e0024 */
[----:B------:R-:W-:-:S03]  /*90c0*/  F2FP.SATFINITE.E4M3.F32.PACK_AB_MERGE_C R42, R43, R116, R42 ;  /* 0x000000742b2a723e */ /* 0x000fc6000480702a */
[----:B------:R-:W-:Y:S02]  /*90d0*/  F2FP.SATFINITE.E4M3.F32.PACK_AB_MERGE_C R117, R118, R117, R14 ;  /* 0x000000757675723e */ /* 0x000fe4000480700e */
[----:B------:R-:W-:Y:S01]  /*90e0*/  F2FP.SATFINITE.E4M3.F32.PACK_AB_MERGE_C R43, R38, R129, R75 ;  /* 0x00000081262b723e */ /* 0x000fe2000480704b */
[----:B------:R-:W-:Y:S01]  /*90f0*/  IMAD.MOV.U32 R14, RZ, RZ, R42 ;  /* 0x000000ffff0e7224 */ /* 0x000fe200078e002a */
[----:B------:R-:W-:Y:S01]  /*9100*/  F2FP.SATFINITE.E4M3.F32.PACK_AB_MERGE_C R75, R15, R126, R37 ;  /* 0x0000007e0f4b723e */ /* 0x000fe20004807025 */
[----:B------:R-:W-:Y:S02]  /*9110*/  IMAD.MOV.U32 R74, RZ, RZ, R117 ;  /* 0x000000ffff4a7224 */ /* 0x000fe400078e0075 */
[----:B------:R-:W-:-:S07]  /*9120*/  IMAD.MOV.U32 R15, RZ, RZ, R43 ;  /* 0x000000ffff0f7224 */ /* 0x000fce00078e002b */
.L_x_3124:
[----:B------:R-:W-:Y:S05]  /*9130*/  BSYNC B2 ;  /* 0x0000000000027941 */ /* 0x000fea0003800000 */
.L_x_3123:
[----:B------:R-:W-:-:S13]  /*9140*/  ISETP.GE.AND P3, PT, R120, R105, PT ;  /* 0x000000697800720c */ /* 0x000fda0003f66270 */
[----:B---3--:R-:W-:-:S04]  /*9150*/  @!P3 IADD3 R36, P4, R11, R120, RZ ;  /* 0x000000780b24b210 */ /* 0x008fc80007f9e0ff */
[----:B--2---:R-:W-:Y:S02]  /*9160*/  @!P3 LEA.HI.X.SX32 R37, R120, R111, 0x1, P4 ;  /* 0x0000006f7825b211 */ /* 0x004fe400020f0eff */
[----:B------:R-:W-:-:S05]  /*9170*/  IADD3 R38, P4, R71, R11, RZ ;  /* 0x0000000b47267210 */ /* 0x000fca0007f9e0ff */
[----:B------:R-:W-:-:S05]  /*9180*/  IMAD.X R39, R111, 0x1, R87, P4 ;  /* 0x000000016f277824 */ /* 0x000fca00020e0657 */
[----:B----4-:R4:W-:Y:S04]  /*9190*/  ST.E.128 desc[UR46][R38.64], R12 ;  /* 0x0000000c26007985 */ /* 0x0109e8000c101d2e */
[----:B0-----:R4:W-:Y:S02]  /*91a0*/  @!P3 ST.E.128 desc[UR46][R36.64], R72 ;  /* 0x000000482400b985 */ /* 0x0019e4000c101d2e */
.L_x_3122:
[----:B------:R-:W-:Y:S05]  /*91b0*/  BSYNC B1 ;  /* 0x0000000000017941 */ /* 0x000fea0003800000 */
.L_x_3121:
[----:B------:R-:W-:-:S03]  /*91c0*/  UMOV UR4, 0xffffffff ;  /* 0xffffffff00047882 */ /* 0x000fc60000000000 */
[----:B------:R-:W-:Y:S05]  /*91d0*/  BRA.DIV UR4, `(.L_x_3125) ;  /* 0x0000029e04007947 */ /* 0x000fea000b800000 */
[----:B------:R0:W0:Y:S04]  /*91e0*/  SHFL.IDX PT, R43, R100, 0x1, 0x181f ;  /* 0x00381f00642b7f89 */ /* 0x00002800000e0000 */
[----:B------:R0:W0:Y:S02]  /*91f0*/  SHFL.IDX PT, R42, R99, 0x1, 0x181f ;  /* 0x00381f00632a7f89 */ /* 0x00002400000e0000 */
.L_x_3461:
[----:B---3--:R-:W-:Y:S01]  /*9200*/  IADD3 R11, R219, 0x20, RZ ;  /* 0x00000020db0b7810 */ /* 0x008fe20007ffe0ff */
[----:B------:R-:W-:Y:S03]  /*9210*/  BSSY B1, `(.L_x_3126) ;  /* 0x00000ff000017945 */ /* 0x000fe60003800000 */
[----:B------:R-:W-:-:S13]  /*9220*/  ISETP.GE.OR P3, PT, R11, R97, P1 ;  /* 0x000000610b00720c */ /* 0x000fda0000f66670 */
[----:B------:R-:W-:Y:S05]  /*9230*/  @P3 BRA `(.L_x_3127) ;  /* 0x0000000c00f03947 */ /* 0x000fea0003800000 */
[----:B----4-:R-:W3:Y:S01]  /*9240*/  LDL R14, [R1+0x84] ;  /* 0x00008400010e7983 */ /* 0x010ee20000100800 */
[----:B------:R-:W-:Y:S01]  /*9250*/  SEL R11, R34, R106, !P0 ;  /* 0x0000006a220b7207 */ /* 0x000fe20004000000 */
[C---:B------:R-:W-:Y:S01]  /*9260*/  VIADD R15, R219.reuse, 0x20 ;  /* 0x00000020db0f7836 */ /* 0x040fe20000000000 */
[----:B------:R-:W-:Y:S01]  /*9270*/  BSSY B2, `(.L_x_3128) ;  /* 0x00000f1000027945 */ /* 0x000fe20003800000 */
[----:B------:R-:W-:Y:S01]  /*9280*/  VIADD R36, R219, 0x20 ;  /* 0x00000020db247836 */ /* 0x000fe20000000000 */
[----:B------:R-:W-:Y:S01]  /*9290*/  SHF.R.S32.HI R12, RZ, 0x1f, R11 ;  /* 0x0000001fff0c7819 */ /* 0x000fe2000001140b */
[----:B------:R-:W-:Y:S02]  /*92a0*/  IMAD.SHL.U32 R15, R15, 0x80, RZ ;  /* 0x000000800f0f7824 */ /* 0x000fe400078e00ff */
        /* <DEDUP_REMOVED lines=18> */
[----:B------:R-:W3:Y:S04]  /*93d0*/  LDS.128 R12, [R12+0x28400] ;  /* 0x028400000c0c7984 */ /* 0x000ee80000000c00 */
[----:B------:R-:W4:Y:S01]  /*93e0*/  LDS.128 R36, [R36+0x28400] ;  /* 0x0284000024247984 */ /* 0x000f220000000c00 */
[----:B------:R-:W-:Y:S05]  /*93f0*/  @P2 BRA `(.L_x_3129) ;  /* 0x0000000c00602947 */ /* 0x000fea0003800000 */
[--C-:B------:R-:W-:Y:S02]  /*9400*/  SHF.R.U32.HI R41, RZ, 0x10, R45.reuse ;  /* 0x00000010ff297819 */ /* 0x100fe4000001162d */
[--C-:B------:R-:W-:Y:S02]  /*9410*/  SHF.R.U32.HI R44, RZ, 0x8, R45.reuse ;  /* 0x00000008ff2c7819 */ /* 0x100fe4000001162d */
[----:B------:R-:W-:Y:S02]  /*9420*/  LOP3.LUT R48, R45, 0xff, RZ, 0xc0, !PT ;  /* 0x000000ff2d307812 */ /* 0x000fe400078ec0ff */
[----:B------:R-:W-:Y:S02]  /*9430*/  SHF.R.U32.HI R45, RZ, 0x18, R45 ;  /* 0x00000018ff2d7819 */ /* 0x000fe4000001162d */
[--C-:B------:R-:W-:Y:S02]  /*9440*/  SHF.R.U32.HI R40, RZ, 0x10, R47.reuse ;  /* 0x00000010ff287819 */ /* 0x100fe4000001162f */
[----:B------:R-:W-:-:S02]  /*9450*/  SHF.R.U32.HI R46, RZ, 0x8, R47 ;  /* 0x00000008ff2e7819 */ /* 0x000fc4000001162f */
[----:B------:R-:W-:Y:S01]  /*9460*/  LOP3.LUT R72, R47, 0xff, RZ, 0xc0, !PT ;  /* 0x000000ff2f487812 */ /* 0x000fe200078ec0ff */
[----:B------:R-:W-:Y:S01]  /*9470*/  IMAD.U32 R40, R40, 0x10000, RZ ;  /* 0x0001000028287824 */ /* 0x000fe200078e00ff */
[----:B------:R-:W-:Y:S02]  /*9480*/  SHF.R.U32.HI R75, RZ, 0x18, R47 ;  /* 0x00000018ff4b7819 */ /* 0x000fe4000001162f */
[--C-:B------:R-:W-:Y:S02]  /*9490*/  SHF.R.U32.HI R73, RZ, 0x8, R49.reuse ;  /* 0x00000008ff497819 */ /* 0x100fe40000011631 */
[----:B------:R-:W-:Y:S02]  /*94a0*/  PRMT R48, R45, 0x654, R48 ;  /* 0x000006542d307816 */ /* 0x000fe40000000030 */
[----:B------:R-:W-:Y:S02]  /*94b0*/  SHF.R.U32.HI R50, RZ, 0x10, R49 ;  /* 0x00000010ff327819 */ /* 0x000fe40000011631 */
[----:B------:R-:W-:-:S02]  /*94c0*/  LOP3.LUT R74, R49, 0xff, RZ, 0xc0, !PT ;  /* 0x000000ff314a7812 */ /* 0x000fc400078ec0ff */
[--C-:B------:R-:W-:Y:S02]  /*94d0*/  SHF.R.U32.HI R45, RZ, 0x10, R51.reuse ;  /* 0x00000010ff2d7819 */ /* 0x100fe40000011633 */
[--C-:B------:R-:W-:Y:S02]  /*94e0*/  SHF.R.U32.HI R47, RZ, 0x8, R51.reuse ;  /* 0x00000008ff2f7819 */ /* 0x100fe40000011633 */
[----:B--2---:R-:W-:Y:S02]  /*94f0*/  LOP3.LUT R111, R51, 0xff, RZ, 0xc0, !PT ;  /* 0x000000ff336f7812 */ /* 0x004fe400078ec0ff */
[----:B------:R-:W-:Y:S01]  /*9500*/  SHF.R.U32.HI R116, RZ, 0x18, R51 ;  /* 0x00000018ff747819 */ /* 0x000fe20000011633 */
[----:B------:R-:W-:Y:S01]  /*9510*/  IMAD.SHL.U32 R51, R44, 0x100, RZ ;  /* 0x000001002c337824 */ /* 0x000fe200078e00ff */
[----:B------:R-:W-:Y:S02]  /*9520*/  SHF.R.U32.HI R49, RZ, 0x18, R49 ;  /* 0x00000018ff317819 */ /* 0x000fe40000011631 */
[----:B------:R-:W-:Y:S01]  /*9530*/  PRMT R72, R75, 0x654, R72 ;  /* 0x000006544b487816 */ /* 0x000fe20000000048 */
[----:B------:R-:W-:Y:S01]  /*9540*/  IMAD.SHL.U32 R75, R73, 0x100, RZ ;  /* 0x00000100494b7824 */ /* 0x000fe200078e00ff */
[----:B------:R-:W-:-:S02]  /*9550*/  PRMT R74, R49, 0x654, R74 ;  /* 0x00000654314a7816 */ /* 0x000fc4000000004a */
[----:B------:R-:W-:Y:S01]  /*9560*/  LOP3.LUT R48, R48, 0xff00, R51, 0xf8, !PT ;  /* 0x0000ff0030307812 */ /* 0x000fe200078ef833 */
[----:B------:R-:W-:Y:S01]  /*9570*/  IMAD.SHL.U32 R51, R46, 0x100, RZ ;  /* 0x000001002e337824 */ /* 0x000fe200078e00ff */
[----:B------:R-:W-:Y:S01]  /*9580*/  LOP3.LUT R75, R74, 0xff00, R75, 0xf8, !PT ;  /* 0x0000ff004a4b7812 */ /* 0x000fe200078ef84b */
[----:B------:R-:W-:Y:S01]  /*9590*/  IMAD.U32 R46, R50, 0x10000, RZ ;  /* 0x00010000322e7824 */ /* 0x000fe200078e00ff */
[----:B------:R-:W-:Y:S02]  /*95a0*/  SHF.L.U32 R41, R41, 0x10, RZ ;  /* 0x0000001029297819 */ /* 0x000fe400000006ff */
[----:B------:R-:W-:Y:S02]  /*95b0*/  LOP3.LUT R73, R72, 0xff00, R51, 0xf8, !PT ;  /* 0x0000ff0048497812 */ /* 0x000fe400078ef833 */
[----:B------:R-:W-:Y:S02]  /*95c0*/  LOP3.LUT R46, R75, 0xff0000, R46, 0xf8, !PT ;  /* 0x00ff00004b2e7812 */ /* 0x000fe400078ef82e */
[----:B------:R-:W-:-:S02]  /*95d0*/  LOP3.LUT R48, R48, 0xff0000, R41, 0xf8, !PT ;  /* 0x00ff000030307812 */ /* 0x000fc400078ef829 */
[----:B----4-:R-:W-:Y:S02]  /*95e0*/  F2FP.F16.E4M3.UNPACK_B R50, R37 ;  /* 0x00000025ff32723e */ /* 0x010fe400020006ff */
[----:B------:R-:W-:Y:S02]  /*95f0*/  F2FP.F16.E4M3.UNPACK_B R72, R46 ;  /* 0x0000002eff48723e */ /* 0x000fe400020006ff */
[----:B---3--:R-:W-:Y:S01]  /*9600*/  F2FP.F16.E4M3.UNPACK_B R41, R13 ;  /* 0x0000000dff29723e */ /* 0x008fe200020006ff */
        /* <DEDUP_REMOVED lines=15> */
[----:B------:R-:W-:-:S05]  /*9700*/  HADD2.F32 R75, -RZ, R50.H1_H1 ;  /* 0x30000032ff4b7230 */ /* 0x000fca0000004100 */
        /* <DEDUP_REMOVED lines=16> */
[----:B------:R-:W-:Y:S01]  /*9810*/  FFMA.FTZ R13, R13, R75, R111 ;  /* 0x0000004b0d0d7223 */ /* 0x000fe2000001006f */
[----:B------:R-:W-:Y:S02]  /*9820*/  HADD2.F32 R75, -RZ, R74.H1_H1 ;  /* 0x3000004aff4b7230 */ /* 0x000fe40000004100 */
[----:B------:R-:W-:-:S03]  /*9830*/  FMUL.FTZ R74, R37, R72 ;  /* 0x00000048254a7220 */ /* 0x000fc60000410000 */
[C---:B------:R-:W-:Y:S01]  /*9840*/  FMUL.FTZ R116, R75.reuse, R72 ;  /* 0x000000484b747220 */ /* 0x040fe20000410000 */
[-C--:B------:R-:W-:Y:S01]  /*9850*/  FFMA.FTZ R72, R75, R48.reuse, -R74 ;  /* 0x000000304b487223 */ /* 0x080fe2000001084a */
[----:B------:R-:W-:Y:S01]  /*9860*/  IMAD.SHL.U32 R74, R47, 0x100, RZ ;  /* 0x000001002f4a7824 */ /* 0x000fe200078e00ff */
[----:B------:R-:W-:Y:S01]  /*9870*/  LOP3.LUT R47, R73, 0xff0000, R40, 0xf8, !PT ;  /* 0x00ff0000492f7812 */ /* 0x000fe200078ef828 */
[----:B------:R-:W-:Y:S01]  /*9880*/  FFMA.FTZ R48, R37, R48, R116 ;  /* 0x0000003025307223 */ /* 0x000fe20000010074 */
[----:B------:R-:W-:Y:S01]  /*9890*/  IMAD.U32 R37, R45, 0x10000, RZ ;  /* 0x000100002d257824 */ /* 0x000fe200078e00ff */
[-C--:B------:R-:W-:Y:S02]  /*98a0*/  F2FP.F16.E4M3.UNPACK_B R40, R39.reuse ;  /* 0x00000027ff28723e */ /* 0x080fe400020006ff */
[----:B------:R-:W-:Y:S01]  /*98b0*/  LOP3.LUT R74, R49, 0xff00, R74, 0xf8, !PT ;  /* 0x0000ff00314a7812 */ /* 0x000fe200078ef84a */
[----:B------:R-:W-:Y:S01]  /*98c0*/  IMAD.MOV.U32 R49, RZ, RZ, R15 ;  /* 0x000000ffff317224 */ /* 0x000fe200078e000f */
[----:B------:R-:W-:Y:S01]  /*98d0*/  F2FP.F16.E4M3.UNPACK_B R39, R39.H1 ;  /* 0x00000027ff27723e */ /* 0x000fe200030006ff */
[----:B------:R-:W-:Y:S01]  /*98e0*/  HADD2.F32 R75, -RZ, R40.H0_H0 ;  /* 0x20000028ff4b7230 */ /* 0x000fe20000004100 */
[----:B------:R-:W-:-:S02]  /*98f0*/  LOP3.LUT R37, R74, 0xff0000, R37, 0xf8, !PT ;  /* 0x00ff00004a257812 */ /* 0x000fc400078ef825 */
[----:B------:R-:W-:Y:S02]  /*9900*/  F2FP.F16.E4M3.UNPACK_B R15, R49 ;  /* 0x00000031ff0f723e */ /* 0x000fe400020006ff */
[----:B------:R-:W-:Y:S02]  /*9910*/  F2FP.F16.E4M3.UNPACK_B R73, R37 ;  /* 0x00000025ff49723e */ /* 0x000fe400020006ff */
[----:B------:R-:W-:Y:S01]  /*9920*/  F2FP.F16.E4M3.UNPACK_B R74, R47 ;  /* 0x0000002fff4a723e */ /* 0x000fe200020006ff */
[----:B------:R-:W-:Y:S01]  /*9930*/  HADD2.F32 R116, -RZ, R15.H0_H0 ;  /* 0x2000000fff747230 */ /* 0x000fe20000004100 */
[----:B------:R-:W-:Y:S01]  /*9940*/  F2FP.F16.E4M3.UNPACK_B R37, R37.H1 ;  /* 0x00000025ff25723e */ /* 0x000fe200030006ff */
[--C-:B------:R-:W-:Y:S01]  /*9950*/  HADD2.F32 R45, -RZ, R73.reuse.H0_H0 ;  /* 0x20000049ff2d7230 */ /* 0x100fe20000004100 */
[----:B------:R-:W-:Y:S01]  /*9960*/  F2FP.F16.E4M3.UNPACK_B R47, R47.H1 ;  /* 0x0000002fff2f723e */ /* 0x000fe200030006ff */
[----:B------:R-:W-:Y:S01]  /*9970*/  HADD2.F32 R111, -RZ, R74.H0_H0 ;  /* 0x2000004aff6f7230 */ /* 0x000fe20000004100 */
[----:B------:R-:W-:Y:S01]  /*9980*/  F2FP.SATFINITE.E4M3.F32.PACK_AB_MERGE_C R46, R72, R46, RZ ;  /* 0x0000002e482e723e */ /* 0x000fe200048070ff */
[----:B------:R-:W-:-:S02]  /*9990*/  HADD2.F32 R73, -RZ, R73.H1_H1 ;  /* 0x30000049ff497230 */ /* 0x000fc40000004100 */
[CC--:B------:R-:W-:Y:S01]  /*99a0*/  FMUL.FTZ R117, R75.reuse, R45.reuse ;  /* 0x0000002d4b757220 */ /* 0x0c0fe20000410000 */
[----:B------:R-:W-:Y:S01]  /*99b0*/  FMUL.FTZ R45, R116, R45 ;  /* 0x0000002d742d7220 */ /* 0x000fe20000410000 */
[----:B------:R-:W-:Y:S01]  /*99c0*/  HADD2.F32 R15, -RZ, R15.H1_H1 ;  /* 0x3000000fff0f7230 */ /* 0x000fe20000004100 */
[----:B------:R-:W-:Y:S01]  /*99d0*/  F2FP.SATFINITE.E4M3.F32.PACK_AB_MERGE_C R50, R50, R51, R46 ;  /* 0x000000333232723e */ /* 0x000fe2000480702e */
[----:B------:R-:W-:Y:S02]  /*99e0*/  HADD2.F32 R74, -RZ, R74.H1_H1 ;  /* 0x3000004aff4a7230 */ /* 0x000fe40000004100 */
[-C--:B------:R-:W-:Y:S01]  /*99f0*/  FFMA.FTZ R75, R75, R111.reuse, R45 ;  /* 0x0000006f4b4b7223 */ /* 0x080fe2000001002d */
[----:B------:R-:W-:Y:S02]  /*9a00*/  HADD2.F32 R45, -RZ, R40.H1_H1 ;  /* 0x30000028ff2d7230 */ /* 0x000fe40000004100 */
[----:B------:R-:W-:Y:S01]  /*9a10*/  FFMA.FTZ R117, R116, R111, -R117 ;  /* 0x0000006f74757223 */ /* 0x000fe20000010875 */
[--C-:B------:R-:W-:Y:S01]  /*9a20*/  HADD2.F32 R111, -RZ, R37.reuse.H0_H0 ;  /* 0x20000025ff6f7230 */ /* 0x100fe20000004100 */
[----:B------:R-:W-:Y:S01]  /*9a30*/  F2FP.F16.E4M3.UNPACK_B R46, R36.H1 ;  /* 0x00000024ff2e723e */ /* 0x000fe200030006ff */
[----:B------:R-:W-:-:S02]  /*9a40*/  HADD2.F32 R37, -RZ, R37.H1_H1 ;  /* 0x30000025ff257230 */ /* 0x000fc40000004100 */
[----:B------:R-:W-:Y:S01]  /*9a50*/  FMUL.FTZ R40, R45, R73 ;  /* 0x000000492d287220 */ /* 0x000fe20000410000 */
[----:B------:R-:W-:Y:S02]  /*9a60*/  F2FP.SATFINITE.E4M3.F32.PACK_AB_MERGE_C R13, R48, R13, RZ ;  /* 0x0000000d300d723e */ /* 0x000fe400048070ff */
[----:B------:R-:W-:Y:S01]  /*9a70*/  F2FP.F16.E4M3.UNPACK_B R48, R113.H1 ;  /* 0x00000071ff30723e */ /* 0x000fe200030006ff */
[C---:B------:R-:W-:Y:S01]  /*9a80*/  FFMA.FTZ R40, R15.reuse, R74, -R40 ;  /* 0x0000004a0f287223 */ /* 0x040fe20000010828 */
[----:B------:R-:W-:Y:S01]  /*9a90*/  FMUL.FTZ R15, R15, R73 ;  /* 0x000000490f0f7220 */ /* 0x000fe20000410000 */
[--C-:B------:R-:W-:Y:S01]  /*9aa0*/  HADD2.F32 R73, -RZ, R47.reuse.H0_H0 ;  /* 0x2000002fff497230 */ /* 0x100fe20000004100 */
[----:B------:R-:W-:Y:S01]  /*9ab0*/  F2FP.F16.E4M3.UNPACK_B R36, R36 ;  /* 0x00000024ff24723e */ /* 0x000fe200020006ff */
[----:B------:R-:W-:Y:S02]  /*9ac0*/  HADD2.F32 R47, -RZ, R47.H1_H1 ;  /* 0x3000002fff2f7230 */ /* 0x000fe40000004100 */
[----:B------:R-:W-:Y:S01]  /*9ad0*/  FFMA.FTZ R15, R45, R74, R15 ;  /* 0x0000004a2d0f7223 */ /* 0x000fe2000001000f */
[----:B------:R-:W-:Y:S01]  /*9ae0*/  F2FP.F16.E4M3.UNPACK_B R45, R49.H1 ;  /* 0x00000031ff2d723e */ /* 0x000fe200030006ff */
[--C-:B------:R-:W-:Y:S01]  /*9af0*/  HADD2.F32 R49, -RZ, R39.reuse.H0_H0 ;  /* 0x20000027ff317230 */ /* 0x100fe20000004100 */
[----:B------:R-:W-:Y:S01]  /*9b00*/  F2FP.F16.E4M3.UNPACK_B R113, R113 ;  /* 0x00000071ff71723e */ /* 0x000fe200020006ff */
[----:B------:R-:W-:-:S02]  /*9b10*/  HADD2.F32 R39, -RZ, R39.H1_H1 ;  /* 0x30000027ff277230 */ /* 0x000fc40000004100 */
[--C-:B------:R-:W-:Y:S02]  /*9b20*/  HADD2.F32 R74, -RZ, R45.reuse.H0_H0 ;  /* 0x2000002dff4a7230 */ /* 0x100fe40000004100 */
[----:B------:R-:W-:Y:S01]  /*9b30*/  FMUL.FTZ R116, R49, R111 ;  /* 0x0000006f31747220 */ /* 0x000fe20000410000 */
[----:B------:R-:W-:Y:S02]  /*9b40*/  HADD2.F32 R45, -RZ, R45.H1_H1 ;  /* 0x3000002dff2d7230 */ /* 0x000fe40000004100 */
[----:B------:R-:W-:Y:S02]  /*9b50*/  HADD2.F32 R72, -RZ, R48.H0_H0 ;  /* 0x20000030ff487230 */ /* 0x000fe40000004100 */
[C---:B------:R-:W-:Y:S01]  /*9b60*/  FFMA.FTZ R116, R74.reuse, R73, -R116 ;  /* 0x000000494a747223 */ /* 0x040fe20000010874 */
[----:B------:R-:W-:-:S04]  /*9b70*/  FMUL.FTZ R74, R74, R111 ;  /* 0x0000006f4a4a7220 */ /* 0x000fc80000410000 */
        /* <DEDUP_REMOVED lines=16> */
[----:B------:R-:W-:Y:S01]  /*9c80*/  F2FP.SATFINITE.E4M3.F32.PACK_AB_MERGE_C R74, R39, R74, RZ ;  /* 0x0000004a274a723e */ /* 0x000fe200048070ff */
[C---:B------:R-:W-:Y:S01]  /*9c90*/  FMUL.FTZ R111, R51.reuse, R111 ;  /* 0x0000006f336f7220 */ /* 0x040fe20000410000 */
[----:B------:R-:W-:Y:S01]  /*9ca0*/  F2FP.SATFINITE.E4M3.F32.PACK_AB_MERGE_C R49, R40, R117, R49 ;  /* 0x000000752831723e */ /* 0x000fe20004807031 */
[-C--:B------:R-:W-:Y:S01]  /*9cb0*/  FFMA.FTZ R73, R51, R72.reuse, -R73 ;  /* 0x0000004833497223 */ /* 0x080fe20000010849 */
[----:B------:R-:W-:Y:S01]  /*9cc0*/  F2FP.SATFINITE.E4M3.F32.PACK_AB_MERGE_C R39, R15, R75, R74 ;  /* 0x0000004b0f27723e */ /* 0x000fe2000480704a */
[----:B------:R-:W-:Y:S01]  /*9cd0*/  FFMA.FTZ R111, R47, R72, R111 ;  /* 0x000000482f6f7223 */ /* 0x000fe2000001006f */
[----:B------:R-:W-:Y:S02]  /*9ce0*/  HADD2.F32 R72, -RZ, R45.H1_H1 ;  /* 0x3000002dff487230 */ /* 0x000fe40000004100 */
[----:B------:R-:W-:Y:S01]  /*9cf0*/  FMUL.FTZ R45, R46, R37 ;  /* 0x000000252e2d7220 */ /* 0x000fe20000410000 */
[----:B------:R-:W-:-:S02]  /*9d00*/  HADD2.F32 R47, -RZ, R48.H1_H1 ;  /* 0x30000030ff2f7230 */ /* 0x000fc40000004100 */
[--C-:B------:R-:W-:Y:S02]  /*9d10*/  HADD2.F32 R48, -RZ, R12.reuse.H0_H0 ;  /* 0x2000000cff307230 */ /* 0x100fe40000004100 */
[C---:B------:R-:W-:Y:S01]  /*9d20*/  FMUL.FTZ R37, R72.reuse, R37 ;  /* 0x0000002548257220 */ /* 0x040fe20000410000 */
[----:B------:R-:W-:Y:S02]  /*9d30*/  HADD2.F32 R12, -RZ, R12.H1_H1 ;  /* 0x3000000cff0c7230 */ /* 0x000fe40000004100 */
[-C--:B------:R-:W-:Y:S01]  /*9d40*/  FFMA.FTZ R45, R72, R47.reuse, -R45 ;  /* 0x0000002f482d7223 */ /* 0x080fe2000001082d */
[----:B------:R-:W-:Y:S02]  /*9d50*/  HADD2.F32 R72, -RZ, R115.H0_H0 ;  /* 0x20000073ff487230 */ /* 0x000fe40000004100 */
[----:B------:R-:W-:Y:S01]  /*9d60*/  FFMA.FTZ R37, R46, R47, R37 ;  /* 0x0000002f2e257223 */ /* 0x000fe20000010025 */
[----:B------:R-:W-:Y:S02]  /*9d70*/  HADD2.F32 R46, -RZ, R36.H0_H0 ;  /* 0x20000024ff2e7230 */ /* 0x000fe40000004100 */
[----:B------:R-:W-:Y:S01]  /*9d80*/  HADD2.F32 R47, -RZ, R113.H0_H0 ;  /* 0x20000071ff2f7230 */ /* 0x000fe20000004100 */
[----:B------:R-:W-:Y:S01]  /*9d90*/  F2FP.SATFINITE.E4M3.F32.PACK_AB_MERGE_C R73, R45, R73, RZ ;  /* 0x000000492d49723e */ /* 0x000fe200048070ff */
[----:B------:R-:W-:-:S02]  /*9da0*/  HADD2.F32 R115, -RZ, R115.H1_H1 ;  /* 0x30000073ff737230 */ /* 0x000fc40000004100 */
[-C--:B------:R-:W-:Y:S01]  /*9db0*/  FMUL.FTZ R51, R46, R72.reuse ;  /* 0x000000482e337220 */ /* 0x080fe20000410000 */
[C---:B------:R-:W-:Y:S01]  /*9dc0*/  FMUL.FTZ R72, R48.reuse, R72 ;  /* 0x0000004830487220 */ /* 0x040fe20000410000 */
[----:B------:R-:W-:Y:S01]  /*9dd0*/  HADD2.F32 R36, -RZ, R36.H1_H1 ;  /* 0x30000024ff247230 */ /* 0x000fe20000004100 */
[----:B------:R-:W-:Y:S01]  /*9de0*/  F2FP.SATFINITE.E4M3.F32.PACK_AB_MERGE_C R37, R37, R111, RZ ;  /* 0x0000006f2525723e */ /* 0x000fe200048070ff */
[-C--:B------:R-:W-:Y:S01]  /*9df0*/  FFMA.FTZ R51, R48, R47.reuse, -R51 ;  /* 0x0000002f30337223 */ /* 0x080fe20000010833 */
[----:B------:R-:W-:Y:S01]  /*9e00*/  FFMA.FTZ R72, R46, R47, R72 ;  /* 0x0000002f2e487223 */ /* 0x000fe20000010048 */
[----:B------:R-:W-:Y:S02]  /*9e10*/  HADD2.F32 R113, -RZ, R113.H1_H1 ;  /* 0x30000071ff717230 */ /* 0x000fe40000004100 */
[-C--:B------:R-:W-:Y:S01]  /*9e20*/  FMUL.FTZ R47, R36, R115.reuse ;  /* 0x00000073242f7220 */ /* 0x080fe20000410000 */
[C---:B------:R-:W-:Y:S01]  /*9e30*/  FMUL.FTZ R115, R12.reuse, R115 ;  /* 0x000000730c737220 */ /* 0x040fe20000410000 */
[----:B------:R-:W-:Y:S01]  /*9e40*/  IMAD.MOV.U32 R46, RZ, RZ, R14 ;  /* 0x000000ffff2e7224 */ /* 0x000fe200078e000e */
[----:B------:R-:W-:Y:S01]  /*9e50*/  F2FP.F16.E4M3.UNPACK_B R48, R38.H1 ;  /* 0x00000026ff30723e */ /* 0x000fe200030006ff */
[-C--:B------:R-:W-:Y:S01]  /*9e60*/  FFMA.FTZ R12, R12, R113.reuse, -R47 ;  /* 0x000000710c0c7223 */ /* 0x080fe2000001082f */
[-C--:B------:R-:W-:Y:S01]  /*9e70*/  F2FP.F16.E4M3.UNPACK_B R47, R114.reuse.H1 ;  /* 0x00000072ff2f723e */ /* 0x080fe200030006ff */
[----:B------:R-:W-:Y:S01]  /*9e80*/  FFMA.FTZ R45, R36, R113, R115 ;  /* 0x00000071242d7223 */ /* 0x000fe20000010073 */
[----:B------:R-:W-:Y:S01]  /*9e90*/  F2FP.F16.E4M3.UNPACK_B R114, R114 ;  /* 0x00000072ff72723e */ /* 0x000fe200020006ff */
[--C-:B------:R-:W-:Y:S01]  /*9ea0*/  HADD2.F32 R36, -RZ, R48.reuse.H0_H0 ;  /* 0x20000030ff247230 */ /* 0x100fe20000004100 */
[----:B------:R-:W-:Y:S01]  /*9eb0*/  F2FP.SATFINITE.E4M3.F32.PACK_AB_MERGE_C R12, R12, R51, R73 ;  /* 0x000000330c0c723e */ /* 0x000fe20004807049 */
[--C-:B------:R-:W-:Y:S01]  /*9ec0*/  HADD2.F32 R115, -RZ, R47.reuse.H0_H0 ;  /* 0x2000002fff737230 */ /* 0x100fe20000004100 */
[----:B------:R-:W-:Y:S01]  /*9ed0*/  F2FP.F16.E4M3.UNPACK_B R51, R46.H1 ;  /* 0x0000002eff33723e */ /* 0x000fe200030006ff */
[----:B------:R-:W-:Y:S01]  /*9ee0*/  HADD2.F32 R47, -RZ, R47.H1_H1 ;  /* 0x3000002fff2f7230 */ /* 0x000fe20000004100 */
[----:B------:R-:W-:Y:S01]  /*9ef0*/  F2FP.F16.E4M3.UNPACK_B R73, R112.H1 ;  /* 0x00000070ff49723e */ /* 0x000fe200030006ff */
[----:B------:R-:W-:-:S02]  /*9f00*/  HADD2.F32 R48, -RZ, R48.H1_H1 ;  /* 0x30000030ff307230 */ /* 0x000fc40000004100 */
[----:B------:R-:W-:Y:S01]  /*9f10*/  FMUL.FTZ R119, R36, R115 ;  /* 0x0000007324777220 */ /* 0x000fe20000410000 */
[--C-:B------:R-:W-:Y:S01]  /*9f20*/  HADD2.F32 R14, -RZ, R51.reuse.H0_H0 ;  /* 0x20000033ff0e7230 */ /* 0x100fe20000004100 */
[----:B------:R-:W-:Y:S01]  /*9f30*/  F2FP.F16.E4M3.UNPACK_B R38, R38 ;  /* 0x00000026ff26723e */ /* 0x000fe200020006ff */
[----:B------:R-:W-:Y:S02]  /*9f40*/  HADD2.F32 R116, -RZ, R51.H1_H1 ;  /* 0x30000033ff747230 */ /* 0x000fe40000004100 */
[----:B------:R-:W-:Y:S01]  /*9f50*/  FMUL.FTZ R51, R48, R47 ;  /* 0x0000002f30337220 */ /* 0x000fe20000410000 */
[--C-:B------:R-:W-:Y:S02]  /*9f60*/  HADD2.F32 R113, -RZ, R73.reuse.H0_H0 ;  /* 0x20000049ff717230 */ /* 0x100fe40000004100 */
[----:B------:R-:W-:Y:S01]  /*9f70*/  FMUL.FTZ R115, R14, R115 ;  /* 0x000000730e737220 */ /* 0x000fe20000410000 */
[----:B------:R-:W-:Y:S02]  /*9f80*/  HADD2.F32 R73, -RZ, R73.H1_H1 ;  /* 0x30000049ff497230 */ /* 0x000fe40000004100 */
[----:B------:R-:W-:Y:S01]  /*9f90*/  FMUL.FTZ R47, R116, R47 ;  /* 0x0000002f742f7220 */ /* 0x000fe20000410000 */
[----:B------:R-:W-:Y:S01]  /*9fa0*/  F2FP.F16.E4M3.UNPACK_B R46, R46 ;  /* 0x0000002eff2e723e */ /* 0x000fe200020006ff */
[-C--:B------:R-:W-:Y:S01]  /*9fb0*/  FFMA.FTZ R14, R14, R113.reuse, -R119 ;  /* 0x000000710e0e7223 */ /* 0x080fe20000010877 */
[----:B------:R-:W-:Y:S01]  /*9fc0*/  FFMA.FTZ R36, R36, R113, R115 ;  /* 0x0000007124247223 */ /* 0x000fe20000010073 */
[-C--:B------:R-:W-:Y:S01]  /*9fd0*/  FFMA.FTZ R47, R48, R73.reuse, R47 ;  /* 0x00000049302f7223 */ /* 0x080fe2000001002f */
[----:B------:R-:W-:Y:S01]  /*9fe0*/  FFMA.FTZ R51, R116, R73, -R51 ;  /* 0x0000004974337223 */ /* 0x000fe20000010833 */
[----:B------:R-:W-:Y:S01]  /*9ff0*/  F2FP.F16.E4M3.UNPACK_B R112, R112 ;  /* 0x00000070ff70723e */ /* 0x000fe200020006ff */
[----:B------:R-:W-:-:S02]  /*a000*/  HADD2.F32 R113, -RZ, R114.H0_H0 ;  /* 0x20000072ff717230 */ /* 0x000fc40000004100 */
[----:B------:R-:W-:Y:S01]  /*a010*/  HADD2.F32 R48, -RZ, R38.H0_H0 ;  /* 0x20000026ff307230 */ /* 0x000fe20000004100 */
[----:B------:R-:W-:Y:S01]  /*a020*/  F2FP.SATFINITE.E4M3.F32.PACK_AB_MERGE_C R14, R51, R14, RZ ;  /* 0x0000000e330e723e */ /* 0x000fe200048070ff */
        /* <DEDUP_REMOVED lines=10> */
[----:B------:R-:W-:Y:S01]  /*a0d0*/  HADD2.F32 R73, -RZ, R114.H1_H1 ;  /* 0x30000072ff497230 */ /* 0x000fe20000004100 */
[----:B------:R-:W-:Y:S01]  /*a0e0*/  F2FP.SATFINITE.E4M3.F32.PACK_AB_MERGE_C R36, R45, R72, R37 ;  /* 0x000000482d24723e */ /* 0x000fe20004807025 */
[----:B------:R-:W-:Y:S01]  /*a0f0*/  IMAD.MOV.U32 R15, RZ, RZ, R49 ;  /* 0x000000ffff0f7224 */ /* 0x000fe200078e0031 */
[----:B------:R-:W-:Y:S02]  /*a100*/  F2FP.SATFINITE.E4M3.F32.PACK_AB_MERGE_C R37, R41, R44, R13 ;  /* 0x0000002c2925723e */ /* 0x000fe4000480700d */
[-C--:B------:R-:W-:Y:S01]  /*a110*/  FMUL.FTZ R121, R38, R73.reuse ;  /* 0x0000004926797220 */ /* 0x080fe20000410000 */
[----:B------:R-:W-:Y:S01]  /*a120*/  FMUL.FTZ R73, R46, R73 ;  /* 0x000000492e497220 */ /* 0x000fe20000410000 */
[----:B------:R-:W-:-:S02]  /*a130*/  MOV R13, R50 ;  /* 0x00000032000d7202 */ /* 0x000fc40000000f00 */
[-C--:B------:R-:W-:Y:S01]  /*a140*/  FFMA.FTZ R46, R46, R119.reuse, -R121 ;  /* 0x000000772e2e7223 */ /* 0x080fe20000010879 */
[----:B------:R-:W-:-:S04]  /*a150*/  FFMA.FTZ R38, R38, R119, R73 ;  /* 0x0000007726267223 */ /* 0x000fc80000010049 */
[----:B------:R-:W-:Y:S02]  /*a160*/  F2FP.SATFINITE.E4M3.F32.PACK_AB_MERGE_C R14, R46, R115, R14 ;  /* 0x000000732e0e723e */ /* 0x000fe4000480700e */
[----:B------:R-:W-:-:S07]  /*a170*/  F2FP.SATFINITE.E4M3.F32.PACK_AB_MERGE_C R38, R38, R113, R47 ;  /* 0x000000712626723e */ /* 0x000fce000480702f */
.L_x_3129:
[----:B------:R-:W-:Y:S05]  /*a180*/  BSYNC B2 ;  /* 0x0000000000027941 */ /* 0x000fea0003800000 */
.L_x_3128:
[----:B0-----:R-:W-:-:S05]  /*a190*/  IADD3 R40, P3, R71, R42, RZ ;  /* 0x0000002a47287210 */ /* 0x001fca0007f7e0ff */
[----:B------:R-:W-:Y:S01]  /*a1a0*/  IMAD.X R41, R43, 0x1, R87, P3 ;  /* 0x000000012b297824 */ /* 0x000fe200018e0657 */
[----:B------:R-:W-:-:S04]  /*a1b0*/  ISETP.GE.AND P3, PT, R11, R105, PT ;  /* 0x000000690b00720c */ /* 0x000fc80003f66270 */
[----:B---3--:R3:W-:Y:S09]  /*a1c0*/  ST.E.128 desc[UR46][R40.64], R12 ;  /* 0x0000000c28007985 */ /* 0x0087f2000c101d2e */
[----:B------:R-:W-:-:S04]  /*a1d0*/  @!P3 IADD3 R42, P4, R11, R42, RZ ;  /* 0x0000002a0b2ab210 */ /* 0x000fc80007f9e0ff */
[----:B------:R-:W-:-:S05]  /*a1e0*/  @!P3 LEA.HI.X.SX32 R43, R11, R43, 0x1, P4 ;  /* 0x0000002b0b2bb211 */ /* 0x000fca00020f0eff */
[----:B----4-:R3:W-:Y:S04]  /*a1f0*/  @!P3 ST.E.128 desc[UR46][R42.64], R36 ;  /* 0x000000242a00b985 */ /* 0x0107e8000c101d2e */
.L_x_3127:
[----:B------:R-:W-:Y:S05]  /*a200*/  BSYNC B1 ;  /* 0x0000000000017941 */ /* 0x000fea0003800000 */
.L_x_3126:
[----:B------:R-:W-:-:S03]  /*a210*/  UMOV UR4, 0xffffffff ;  /* 0xffffffff00047882 */ /* 0x000fc60000000000 */
[----:B------:R-:W-:Y:S05]  /*a220*/  BRA.DIV UR4, `(.L_x_3130) ;  /* 0x0000028e04387947 */ /* 0x000fea000b800000 */
[----:B------:R1:W1:Y:S04]  /*a230*/  SHFL.IDX PT, R44, R100, 0x2, 0x181f ;  /* 0x00581f00642c7f89 */ /* 0x00026800000e0000 */
[----:B0--3--:R0:W3:Y:S02]  /*a240*/  SHFL.IDX PT, R42, R99, 0x2, 0x181f ;  /* 0x00581f00632a7f89 */ /* 0x0090e400000e0000 */
.L_x_3465:
[----:B------:R-:W-:Y:S01]  /*a250*/  VIADD R11, R219, 0x40 ;  /* 0x00000040db0b7836 */ /* 0x000fe20000000000 */
[----:B------:R-:W-:Y:S04]  /*a260*/  BSSY B1, `(.L_x_3131) ;  /* 0x0000100000017945 */ /* 0x000fe80003800000 */
[----:B------:R-:W-:-:S13]  /*a270*/  ISETP.GE.OR P3, PT, R11, R97, P1 ;  /* 0x000000610b00720c */ /* 0x000fda0000f66670 */
[----:B------:R-:W-:Y:S05]  /*a280*/  @P3 BRA `(.L_x_3132) ;  /* 0x0000000c00f43947 */ /* 0x000fea0003800000 */
[----:B----4-:R-:W4:Y:S01]  /*a290*/  LDL R14, [R1+0x80] ;  /* 0x00008000010e7983 */ /* 0x010f220000100800 */
[----:B------:R-:W-:Y:S01]  /*a2a0*/  SEL R11, R34, R106, !P0 ;  /* 0x0000006a220b7207 */ /* 0x000fe20004000000 */
[----:B------:R-:W-:Y:S01]  /*a2b0*/  VIADD R15, R219, 0x40 ;  /* 0x00000040db0f7836 */ /* 0x000fe20000000000 */
[----:B---3--:R-:W-:Y:S01]  /*a2c0*/  IADD3 R40, P3, R71, R42, RZ ;  /* 0x0000002a47287210 */ /* 0x008fe20007f7e0ff */
[----:B------:R-:W-:Y:S01]  /*a2d0*/  VIADD R36, R219, 0x40 ;  /* 0x00000040db247836 */ /* 0x000fe20000000000 */
[----:B------:R-:W-:Y:S01]  /*a2e0*/  SHF.R.S32.HI R12, RZ, 0x1f, R11 ;  /* 0x0000001fff0c7819 */ /* 0x000fe2000001140b */
[----:B------:R-:W-:Y:S01]  /*a2f0*/  BSSY B2, `(.L_x_3133) ;  /* 0x00000f1000027945 */ /* 0x000fe20003800000 */
[----:B------:R-:W-:Y:S01]  /*a300*/  SHF.L.U32 R15, R15, 0x7, RZ ;  /* 0x000000070f0f7819 */ /* 0x000fe200000006ff */
[----:B------:R-:W-:Y:S01]  /*a310*/  IMAD.SHL.U32 R36, R36, 0x80, RZ ;  /* 0x0000008024247824 */ /* 0x000fe200078e00ff */
[----:B------:R-:W-:Y:S01]  /*a320*/  LEA.HI R12, R12, R11, RZ, 0x5 ;  /* 0x0000000b0c0c7211 */ /* 0x000fe200078f28ff */
[----:B-1----:R-:W-:Y:S01]  /*a330*/  IMAD.X R41, R44, 0x1, R87, P3 ;  /* 0x000000012c297824 */ /* 0x002fe200018e0657 */
[----:B------:R-:W-:-:S02]  /*a340*/  LOP3.LUT R15, R15, 0x380, RZ, 0xc0, !PT ;  /* 0x000003800f0f7812 */ /* 0x000fc400078ec0ff */
[----:B------:R-:W-:Y:S02]  /*a350*/  LEA.HI.SX32 R12, R12, R77, 0x1b ;  /* 0x0000004d0c0c7211 */ /* 0x000fe400078fdaff */
        /* <DEDUP_REMOVED lines=9> */
[----:B----4-:R-:W-:Y:S01]  /*a3f0*/  IADD3 R13, R12, R13, R14 ;  /* 0x0000000d0c0d7210 */ /* 0x010fe20007ffe00e */
[----:B------:R-:W-:-:S04]  /*a400*/  IMAD R12, R216, 0x8000, R6 ;  /* 0x00008000d80c7824 */ /* 0x000fc800078e0206 */
[----:B------:R-:W-:Y:S02]  /*a410*/  IMAD R14, R216, 0x8000, R13 ;  /* 0x00008000d80e7824 */ /* 0x000fe400078e020d */
[----:B------:R-:W-:-:S03]  /*a420*/  IMAD.IADD R12, R23, 0x1, R12 ;  /* 0x00000001170c7824 */ /* 0x000fc600078e020c */
[----:B------:R-:W-:-:S03]  /*a430*/  IADD3 R36, R23, R14, RZ ;  /* 0x0000000e17247210 */ /* 0x000fc60007ffe0ff */
[----:B------:R-:W1:Y:S04]  /*a440*/  LDS.128 R12, [R12+0x28400] ;  /* 0x028400000c0c7984 */ /* 0x000e680000000c00 */
[----:B------:R-:W3:Y:S01]  /*a450*/  LDS.128 R36, [R36+0x28400] ;  /* 0x0284000024247984 */ /* 0x000ee20000000c00 */
[----:B------:R-:W-:Y:S05]  /*a460*/  @P2 BRA `(.L_x_3134) ;  /* 0x0000000c00642947 */ /* 0x000fea0003800000 */
[----:B---3--:R-:W-:Y:S01]  /*a470*/  IMAD.MOV.U32 R72, RZ, RZ, R36 ;  /* 0x000000ffff487224 */ /* 0x008fe200078e0024 */
[--C-:B------:R-:W-:Y:S01]  /*a480*/  SHF.R.U32.HI R43, RZ, 0x18, R53.reuse ;  /* 0x00000018ff2b7819 */ /* 0x100fe20000011635 */
[----:B-1----:R-:W-:Y:S01]  /*a490*/  IMAD.MOV.U32 R74, RZ, RZ, R12 ;  /* 0x000000ffff4a7224 */ /* 0x002fe200078e000c */
[----:B------:R-:W-:Y:S02]  /*a4a0*/  LOP3.LUT R46, R53, 0xff, RZ, 0xc0, !PT ;  /* 0x000000ff352e7812 */ /* 0x000fe400078ec0ff */
[--C-:B------:R-:W-:Y:S02]  /*a4b0*/  SHF.R.U32.HI R45, RZ, 0x8, R53.reuse ;  /* 0x00000008ff2d7819 */ /* 0x100fe40000011635 */
[----:B------:R-:W-:Y:S02]  /*a4c0*/  SHF.R.U32.HI R49, RZ, 0x10, R53 ;  /* 0x00000010ff317819 */ /* 0x000fe40000011635 */
[----:B------:R-:W-:Y:S02]  /*a4d0*/  SHF.R.U32.HI R47, RZ, 0x18, R55 ;  /* 0x00000018ff2f7819 */ /* 0x000fe40000011637 */
[----:B------:R-:W-:-:S02]  /*a4e0*/  LOP3.LUT R48, R55, 0xff, RZ, 0xc0, !PT ;  /* 0x000000ff37307812 */ /* 0x000fc400078ec0ff */
[--C-:B------:R-:W-:Y:S02]  /*a4f0*/  SHF.R.U32.HI R50, RZ, 0x8, R55.reuse ;  /* 0x00000008ff327819 */ /* 0x100fe40000011637 */
[----:B------:R-:W-:Y:S02]  /*a500*/  SHF.R.U32.HI R51, RZ, 0x10, R55 ;  /* 0x00000010ff337819 */ /* 0x000fe40000011637 */
[--C-:B------:R-:W-:Y:S02]  /*a510*/  SHF.R.U32.HI R53, RZ, 0x18, R57.reuse ;  /* 0x00000018ff357819 */ /* 0x100fe40000011639 */
[----:B------:R-:W-:Y:S01]  /*a520*/  LOP3.LUT R52, R57, 0xff, RZ, 0xc0, !PT ;  /* 0x000000ff39347812 */ /* 0x000fe200078ec0ff */
[----:B------:R-:W-:Y:S01]  /*a530*/  IMAD.U32 R51, R51, 0x10000, RZ ;  /* 0x0001000033337824 */ /* 0x000fe200078e00ff */
[--C-:B------:R-:W-:Y:S02]  /*a540*/  SHF.R.U32.HI R54, RZ, 0x8, R57.reuse ;  /* 0x00000008ff367819 */ /* 0x100fe40000011639 */
[----:B------:R-:W-:-:S02]  /*a550*/  SHF.R.U32.HI R55, RZ, 0x10, R57 ;  /* 0x00000010ff377819 */ /* 0x000fc40000011639 */
[--C-:B------:R-:W-:Y:S02]  /*a560*/  SHF.R.U32.HI R56, RZ, 0x18, R59.reuse ;  /* 0x00000018ff387819 */ /* 0x100fe4000001163b */
[----:B------:R-:W-:Y:S02]  /*a570*/  LOP3.LUT R73, R59, 0xff, RZ, 0xc0, !PT ;  /* 0x000000ff3b497812 */ /* 0x000fe400078ec0ff */
[--C-:B------:R-:W-:Y:S02]  /*a580*/  SHF.R.U32.HI R57, RZ, 0x8, R59.reuse ;  /* 0x00000008ff397819 */ /* 0x100fe4000001163b */
[----:B------:R-:W-:Y:S02]  /*a590*/  SHF.R.U32.HI R58, RZ, 0x10, R59 ;  /* 0x00000010ff3a7819 */ /* 0x000fe4000001163b */
[----:B------:R-:W-:Y:S02]  /*a5a0*/  F2FP.F16.E4M3.UNPACK_B R59, R110.H1 ;  /* 0x0000006eff3b723e */ /* 0x000fe400030006ff */
[----:B------:R-:W-:Y:S01]  /*a5b0*/  F2FP.F16.E4M3.UNPACK_B R75, R72.H1 ;  /* 0x00000048ff4b723e */ /* 0x000fe200030006ff */
[----:B------:R-:W-:Y:S01]  /*a5c0*/  IMAD.U32 R58, R58, 0x10000, RZ ;  /* 0x000100003a3a7824 */ /* 0x000fe200078e00ff */
[----:B--2---:R-:W-:Y:S01]  /*a5d0*/  F2FP.F16.E4M3.UNPACK_B R111, R74.H1 ;  /* 0x0000004aff6f723e */ /* 0x004fe200030006ff */
[--C-:B------:R-:W-:Y:S01]  /*a5e0*/  HADD2.F32 R115, -RZ, R59.reuse.H0_H0 ;  /* 0x2000003bff737230 */ /* 0x100fe20000004100 */
[----:B------:R-:W-:Y:S01]  /*a5f0*/  F2FP.F16.E4M3.UNPACK_B R112, R108.H1 ;  /* 0x0000006cff70723e */ /* 0x000fe200030006ff */
[----:B------:R-:W-:Y:S01]  /*a600*/  HADD2.F32 R114, -RZ, R59.H1_H1 ;  /* 0x3000003bff727230 */ /* 0x000fe20000004100 */
[----:B------:R-:W-:Y:S01]  /*a610*/  F2FP.F16.E4M3.UNPACK_B R110, R110 ;  /* 0x0000006eff6e723e */ /* 0x000fe200020006ff */
[----:B------:R-:W-:Y:S01]  /*a620*/  HADD2.F32 R12, -RZ, R111.H0_H0 ;  /* 0x2000006fff0c7230 */ /* 0x000fe20000004100 */
[----:B------:R-:W-:Y:S01]  /*a630*/  F2FP.F16.E4M3.UNPACK_B R72, R72 ;  /* 0x00000048ff48723e */ /* 0x000fe200020006ff */
[--C-:B------:R-:W-:Y:S01]  /*a640*/  HADD2.F32 R59, -RZ, R75.reuse.H1_H1 ;  /* 0x3000004bff3b7230 */ /* 0x100fe20000004100 */
[----:B------:R-:W-:Y:S01]  /*a650*/  F2FP.F16.E4M3.UNPACK_B R74, R74 ;  /* 0x0000004aff4a723e */ /* 0x000fe200020006ff */
[----:B------:R-:W-:Y:S01]  /*a660*/  HADD2.F32 R36, -RZ, R75.H0_H0 ;  /* 0x2000004bff247230 */ /* 0x000fe20000004100 */
[----:B------:R-:W-:Y:S01]  /*a670*/  F2FP.F16.E4M3.UNPACK_B R108, R108 ;  /* 0x0000006cff6c723e */ /* 0x000fe200020006ff */
[----:B------:R-:W-:-:S02]  /*a680*/  HADD2.F32 R111, -RZ, R111.H1_H1 ;  /* 0x3000006fff6f7230 */ /* 0x000fc40000004100 */
[-C--:B------:R-:W-:Y:S01]  /*a690*/  FMUL.FTZ R116, R59, R114.reuse ;  /* 0x000000723b747220 */ /* 0x080fe20000410000 */
[--C-:B------:R-:W-:Y:S02]  /*a6a0*/  HADD2.F32 R113, -RZ, R112.reuse.H0_H0 ;  /* 0x20000070ff717230 */ /* 0x100fe40000004100 */
[-C--:B------:R-:W-:Y:S01]  /*a6b0*/  FMUL.FTZ R117, R36, R115.reuse ;  /* 0x0000007324757220 */ /* 0x080fe20000410000 */
[----:B------:R-:W-:Y:S02]  /*a6c0*/  HADD2.F32 R112, -RZ, R112.H1_H1 ;  /* 0x30000070ff707230 */ /* 0x000fe40000004100 */
[C---:B------:R-:W-:Y:S01]  /*a6d0*/  FMUL.FTZ R114, R111.reuse, R114 ;  /* 0x000000726f727220 */ /* 0x040fe20000410000 */
[C---:B------:R-:W-:Y:S01]  /*a6e0*/  FMUL.FTZ R115, R12.reuse, R115 ;  /* 0x000000730c737220 */ /* 0x040fe20000410000 */
[-C--:B------:R-:W-:Y:S01]  /*a6f0*/  FFMA.FTZ R12, R12, R113.reuse, -R117 ;  /* 0x000000710c0c7223 */ /* 0x080fe20000010875 */
[----:B------:R-:W-:Y:S02]  /*a700*/  HADD2.F32 R117, -RZ, R108.H1_H1 ;  /* 0x3000006cff757230 */ /* 0x000fe40000004100 */
[-C--:B------:R-:W-:Y:S01]  /*a710*/  FFMA.FTZ R75, R111, R112.reuse, -R116 ;  /* 0x000000706f4b7223 */ /* 0x080fe20000010874 */
[----:B------:R-:W-:Y:S01]  /*a720*/  FFMA.FTZ R59, R59, R112, R114 ;  /* 0x000000703b3b7223 */ /* 0x000fe20000010072 */
[----:B------:R-:W-:Y:S01]  /*a730*/  FFMA.FTZ R36, R36, R113, R115 ;  /* 0x0000007124247223 */ /* 0x000fe20000010073 */
[----:B------:R-:W-:Y:S01]  /*a740*/  HADD2.F32 R114, -RZ, R110.H0_H0 ;  /* 0x2000006eff727230 */ /* 0x000fe20000004100 */
[----:B------:R-:W-:Y:S01]  /*a750*/  PRMT R48, R47, 0x654, R48 ;  /* 0x000006542f307816 */ /* 0x000fe20000000030 */
[----:B------:R-:W-:Y:S01]  /*a760*/  HADD2.F32 R111, -RZ, R72.H0_H0 ;  /* 0x20000048ff6f7230 */ /* 0x000fe20000004100 */
[----:B------:R-:W-:Y:S01]  /*a770*/  F2FP.F16.E4M3.UNPACK_B R47, R109.H1 ;  /* 0x0000006dff2f723e */ /* 0x000fe200030006ff */
[----:B------:R-:W-:Y:S01]  /*a780*/  HADD2.F32 R113, -RZ, R74.H0_H0 ;  /* 0x2000004aff717230 */ /* 0x000fe20000004100 */
[----:B------:R-:W-:Y:S01]  /*a790*/  PRMT R43, R43, 0x654, R46 ;  /* 0x000006542b2b7816 */ /* 0x000fe2000000002e */
        /* <DEDUP_REMOVED lines=8> */
[----:B------:R-:W-:-:S02]  /*a820*/  IMAD.MOV.U32 R108, RZ, RZ, R38 ;  /* 0x000000ffff6c7224 */ /* 0x000fc400078e0026 */
[-C--:B------:R-:W-:Y:S01]  /*a830*/  FMUL.FTZ R119, R72, R115.reuse ;  /* 0x0000007348777220 */ /* 0x080fe20000410000 */
[----:B------:R-:W-:Y:S01]  /*a840*/  F2FP.F16.E4M3.UNPACK_B R112, R14.H1 ;  /* 0x0000000eff70723e */ /* 0x000fe200030006ff */
[C---:B------:R-:W-:Y:S01]  /*a850*/  FMUL.FTZ R115, R74.reuse, R115 ;  /* 0x000000734a737220 */ /* 0x040fe20000410000 */
[----:B------:R-:W-:Y:S01]  /*a860*/  F2FP.F16.E4M3.UNPACK_B R114, R107.H1 ;  /* 0x0000006bff72723e */ /* 0x000fe200030006ff */
[-C--:B------:R-:W-:Y:S01]  /*a870*/  FFMA.FTZ R74, R74, R117.reuse, -R119 ;  /* 0x000000754a4a7223 */ /* 0x080fe20000010877 */
[-C--:B------:R-:W-:Y:S01]  /*a880*/  F2FP.F16.E4M3.UNPACK_B R110, R108.reuse.H1 ;  /* 0x0000006cff6e723e */ /* 0x080fe200030006ff */
[----:B------:R-:W-:Y:S01]  /*a890*/  FFMA.FTZ R72, R72, R117, R115 ;  /* 0x0000007548487223 */ /* 0x000fe20000010073 */
[--C-:B------:R-:W-:Y:S01]  /*a8a0*/  HADD2.F32 R117, -RZ, R47.reuse.H0_H0 ;  /* 0x2000002fff757230 */ /* 0x100fe20000004100 */
[----:B------:R-:W-:Y:S01]  /*a8b0*/  PRMT R73, R56, 0x654, R73 ;  /* 0x0000065438497816 */ /* 0x000fe20000000049 */
[----:B------:R-:W-:Y:S01]  /*a8c0*/  HADD2.F32 R38, -RZ, R112.H0_H0 ;  /* 0x20000070ff267230 */ /* 0x000fe20000004100 */
[----:B------:R-:W-:Y:S01]  /*a8d0*/  F2FP.F16.E4M3.UNPACK_B R109, R109 ;  /* 0x0000006dff6d723e */ /* 0x000fe200020006ff */
[----:B------:R-:W-:Y:S01]  /*a8e0*/  HADD2.F32 R46, -RZ, R110.H0_H0 ;  /* 0x2000006eff2e7230 */ /* 0x000fe20000004100 */
[----:B------:R-:W-:Y:S01]  /*a8f0*/  F2FP.F16.E4M3.UNPACK_B R108, R108 ;  /* 0x0000006cff6c723e */ /* 0x000fe200020006ff */
[----:B------:R-:W-:Y:S01]  /*a900*/  HADD2.F32 R115, -RZ, R114.H0_H0 ;  /* 0x20000072ff737230 */ /* 0x000fe20000004100 */
[----:B------:R-:W-:Y:S01]  /*a910*/  PRMT R52, R53, 0x654, R52 ;  /* 0x0000065435347816 */ /* 0x000fe20000000034 */
[----:B------:R-:W-:-:S02]  /*a920*/  HADD2.F32 R47, -RZ, R47.H1_H1 ;  /* 0x3000002fff2f7230 */ /* 0x000fc40000004100 */
[-C--:B------:R-:W-:Y:S01]  /*a930*/  FMUL.FTZ R119, R46, R117.reuse ;  /* 0x000000752e777220 */ /* 0x080fe20000410000 */
[C---:B------:R-:W-:Y:S01]  /*a940*/  FMUL.FTZ R117, R38.reuse, R117 ;  /* 0x0000007526757220 */ /* 0x040fe20000410000 */
[----:B------:R-:W-:Y:S01]  /*a950*/  HADD2.F32 R110, -RZ, R110.H1_H1 ;  /* 0x3000006eff6e7230 */ /* 0x000fe20000004100 */
[----:B------:R-:W-:Y:S01]  /*a960*/  F2FP.SATFINITE.E4M3.F32.PACK_AB_MERGE_C R36, R59, R36, RZ ;  /* 0x000000243b24723e */ /* 0x000fe200048070ff */
[----:B------:R-:W-:Y:S02]  /*a970*/  HADD2.F32 R112, -RZ, R112.H1_H1 ;  /* 0x30000070ff707230 */ /* 0x000fe40000004100 */
[-C--:B------:R-:W-:Y:S01]  /*a980*/  FFMA.FTZ R38, R38, R115.reuse, -R119 ;  /* 0x0000007326267223 */ /* 0x080fe20000010877 */
[----:B------:R-:W-:Y:S01]  /*a990*/  FFMA.FTZ R46, R46, R115, R117 ;  /* 0x000000732e2e7223 */ /* 0x000fe20000010075 */
[----:B------:R-:W-:Y:S02]  /*a9a0*/  IMAD.SHL.U32 R56, R45, 0x100, RZ ;  /* 0x000001002d387824 */ /* 0x000fe400078e00ff */
[----:B------:R-:W-:Y:S01]  /*a9b0*/  FMUL.FTZ R115, R110, R47 ;  /* 0x0000002f6e737220 */ /* 0x000fe20000410000 */
[----:B------:R-:W-:-:S02]  /*a9c0*/  HADD2.F32 R117, -RZ, R114.H1_H1 ;  /* 0x30000072ff757230 */ /* 0x000fc40000004100 */
[----:B------:R-:W-:Y:S01]  /*a9d0*/  FMUL.FTZ R47, R112, R47 ;  /* 0x0000002f702f7220 */ /* 0x000fe20000410000 */
[----:B------:R-:W-:Y:S01]  /*a9e0*/  IMAD.SHL.U32 R45, R50, 0x100, RZ ;  /* 0x00000100322d7824 */ /* 0x000fe200078e00ff */
[----:B------:R-:W-:Y:S01]  /*a9f0*/  LOP3.LUT R43, R43, 0xff00, R56, 0xf8, !PT ;  /* 0x0000ff002b2b7812 */ /* 0x000fe200078ef838 */
[--C-:B------:R-:W-:Y:S02]  /*aa00*/  HADD2.F32 R116, -RZ, R109.reuse.H0_H0 ;  /* 0x2000006dff747230 */ /* 0x100fe40000004100 */
[-C--:B------:R-:W-:Y:S01]  /*aa10*/  FFMA.FTZ R115, R112, R117.reuse, -R115 ;  /* 0x0000007570737223 */ /* 0x080fe20000010873 */
[----:B------:R-:W-:Y:S01]  /*aa20*/  FFMA.FTZ R47, R110, R117, R47 ;  /* 0x000000756e2f7223 */ /* 0x000fe2000001002f */
[----:B------:R-:W-:Y:S01]  /*aa30*/  LOP3.LUT R50, R48, 0xff00, R45, 0xf8, !PT ;  /* 0x0000ff0030327812 */ /* 0x000fe200078ef82d */
[----:B------:R-:W-:Y:S01]  /*aa40*/  IMAD.SHL.U32 R45, R54, 0x100, RZ ;  /* 0x00000100362d7824 */ /* 0x000fe200078e00ff */
[----:B------:R-:W-:Y:S01]  /*aa50*/  F2FP.F16.E4M3.UNPACK_B R110, R14 ;  /* 0x0000000eff6e723e */ /* 0x000fe200020006ff */
[----:B------:R-:W-:Y:S01]  /*aa60*/  HADD2.F32 R109, -RZ, R109.H1_H1 ;  /* 0x3000006dff6d7230 */ /* 0x000fe20000004100 */
[----:B------:R-:W-:Y:S01]  /*aa70*/  F2FP.F16.E4M3.UNPACK_B R112, R107 ;  /* 0x0000006bff70723e */ /* 0x000fe200020006ff */
[----:B------:R-:W-:Y:S01]  /*aa80*/  HADD2.F32 R107, -RZ, R108.H0_H0 ;  /* 0x2000006cff6b7230 */ /* 0x000fe20000004100 */
[----:B------:R-:W-:Y:S01]  /*aa90*/  SHF.L.U32 R48, R57, 0x8, RZ ;  /* 0x0000000839307819 */ /* 0x000fe200000006ff */
[----:B------:R-:W-:Y:S01]  /*aaa0*/  HADD2.F32 R117, -RZ, R110.H0_H0 ;  /* 0x2000006eff757230 */ /* 0x000fe20000004100 */
[----:B------:R-:W-:Y:S01]  /*aab0*/  LOP3.LUT R52, R52, 0xff00, R45, 0xf8, !PT ;  /* 0x0000ff0034347812 */ /* 0x000fe200078ef82d */
[----:B------:R-:W-:-:S02]  /*aac0*/  HADD2.F32 R114, -RZ, R112.H0_H0 ;  /* 0x20000070ff727230 */ /* 0x000fc40000004100 */
[-C--:B------:R-:W-:Y:S01]  /*aad0*/  FMUL.FTZ R14, R107, R116.reuse ;  /* 0x000000746b0e7220 */ /* 0x080fe20000410000 */
[----:B------:R-:W-:Y:S01]  /*aae0*/  LOP3.LUT R45, R73, 0xff00, R48, 0xf8, !PT ;  /* 0x0000ff00492d7812 */ /* 0x000fe200078ef830 */
[----:B------:R-:W-:Y:S02]  /*aaf0*/  HADD2.F32 R108, -RZ, R108.H1_H1 ;  /* 0x3000006cff6c7230 */ /* 0x000fe40000004100 */
[----:B------:R-:W-:Y:S01]  /*ab00*/  FMUL.FTZ R116, R117, R116 ;  /* 0x0000007475747220 */ /* 0x000fe20000410000 */
[----:B------:R-:W-:Y:S02]  /*ab10*/  IMAD.U32 R48, R49, 0x10000, RZ ;  /* 0x0001000031307824 */ /* 0x000fe400078e00ff */
[-C--:B------:R-:W-:Y:S01]  /*ab20*/  FFMA.FTZ R14, R117, R114.reuse, -R14 ;  /* 0x00000072750e7223 */ /* 0x080fe2000001080e */
[----:B------:R-:W-:Y:S02]  /*ab30*/  IMAD.U32 R49, R55, 0x10000, RZ ;  /* 0x0001000037317824 */ /* 0x000fe400078e00ff */
[-C--:B------:R-:W-:Y:S01]  /*ab40*/  FMUL.FTZ R119, R108, R109.reuse ;  /* 0x0000006d6c777220 */ /* 0x080fe20000410000 */
[----:B------:R-:W-:Y:S01]  /*ab50*/  HADD2.F32 R110, -RZ, R110.H1_H1 ;  /* 0x3000006eff6e7230 */ /* 0x000fe20000004100 */
[----:B------:R-:W-:Y:S01]  /*ab60*/  LOP3.LUT R48, R43, 0xff0000, R48, 0xf8, !PT ;  /* 0x00ff00002b307812 */ /* 0x000fe200078ef830 */
[----:B------:R-:W-:Y:S01]  /*ab70*/  HADD2.F32 R117, -RZ, R112.H1_H1 ;  /* 0x30000070ff757230 */ /* 0x000fe20000004100 */
[----:B------:R-:W-:Y:S01]  /*ab80*/  LOP3.LUT R49, R52, 0xff0000, R49, 0xf8, !PT ;  /* 0x00ff000034317812 */ /* 0x000fe200078ef831 */
[----:B------:R-:W-:Y:S01]  /*ab90*/  FFMA.FTZ R107, R107, R114, R116 ;  /* 0x000000726b6b7223 */ /* 0x000fe20000010074 */
[----:B------:R-:W-:Y:S01]  /*aba0*/  FMUL.FTZ R121, R110, R109 ;  /* 0x0000006d6e797220 */ /* 0x000fe20000410000 */
[----:B------:R-:W-:Y:S01]  /*abb0*/  LOP3.LUT R43, R50, 0xff0000, R51, 0xf8, !PT ;  /* 0x00ff0000322b7812 */ /* 0x000fe200078ef833 */
[-C--:B------:R-:W-:Y:S01]  /*abc0*/  FFMA.FTZ R109, R110, R117.reuse, -R119 ;  /* 0x000000756e6d7223 */ /* 0x080fe20000010877 */
[----:B------:R-:W-:Y:S01]  /*abd0*/  F2FP.SATFINITE.E4M3.F32.PACK_AB_MERGE_C R38, R115, R38, RZ ;  /* 0x000000267326723e */ /* 0x000fe200048070ff */
[----:B------:R-:W-:Y:S01]  /*abe0*/  FFMA.FTZ R108, R108, R117, R121 ;  /* 0x000000756c6c7223 */ /* 0x000fe20000010079 */
[----:B------:R-:W-:-:S02]  /*abf0*/  F2FP.F16.E4M3.UNPACK_B R55, R49 ;  /* 0x00000031ff37723e */ /* 0x000fc400020006ff */
[----:B------:R-:W-:Y:S02]  /*ac00*/  F2FP.F16.E4M3.UNPACK_B R50, R13 ;  /* 0x0000000dff32723e */ /* 0x000fe400020006ff */
[----:B------:R-:W-:Y:S02]  /*ac10*/  F2FP.F16.E4M3.UNPACK_B R52, R37 ;  /* 0x00000025ff34723e */ /* 0x000fe400020006ff */
[----:B------:R-:W-:Y:S01]  /*ac20*/  F2FP.SATFINITE.E4M3.F32.PACK_AB_MERGE_C R14, R109, R14, R38 ;  /* 0x0000000e6d0e723e */ /* 0x000fe20004807026 */
[----:B------:R-:W-:Y:S01]  /*ac30*/  HADD2.F32 R38, -RZ, R55.H0_H0 ;  /* 0x20000037ff267230 */ /* 0x000fe20000004100 */
[----:B------:R-:W-:Y:S01]  /*ac40*/  F2FP.F16.E4M3.UNPACK_B R54, R48 ;  /* 0x00000030ff36723e */ /* 0x000fe200020006ff */
[----:B------:R-:W-:Y:S01]  /*ac50*/  HADD2.F32 R51, -RZ, R50.H0_H0 ;  /* 0x20000032ff337230 */ /* 0x000fe20000004100 */
[----:B------:R-:W-:Y:S01]  /*ac60*/  F2FP.SATFINITE.E4M3.F32.PACK_AB_MERGE_C R36, R72, R111, R36 ;  /* 0x0000006f4824723e */ /* 0x000fe20004807024 */
[----:B------:R-:W-:Y:S01]  /*ac70*/  HADD2.F32 R53, -RZ, R52.H0_H0 ;  /* 0x20000034ff357230 */ /* 0x000fe20000004100 */
[----:B------:R-:W-:Y:S01]  /*ac80*/  F2FP.SATFINITE.E4M3.F32.PACK_AB_MERGE_C R57, R47, R46, RZ ;  /* 0x0000002e2f39723e */ /* 0x000fe200048070ff */
[----:B------:R-:W-:-:S02]  /*ac90*/  HADD2.F32 R56, -RZ, R54.H0_H0 ;  /* 0x20000036ff387230 */ /* 0x000fc40000004100 */
[-C--:B------:R-:W-:Y:S01]  /*aca0*/  FMUL.FTZ R72, R51, R38.reuse ;  /* 0x0000002633487220 */ /* 0x080fe20000410000 */
[----:B------:R-:W-:Y:S01]  /*acb0*/  LOP3.LUT R47, R45, 0xff0000, R58, 0xf8, !PT ;  /* 0x00ff00002d2f7812 */ /* 0x000fe200078ef83a */
[C---:B------:R-:W-:Y:S01]  /*acc0*/  FMUL.FTZ R46, R53.reuse, R38 ;  /* 0x00000026352e7220 */ /* 0x040fe20000410000 */
[----:B------:R-:W-:Y:S02]  /*acd0*/  HADD2.F32 R58, -RZ, R55.H1_H1 ;  /* 0x30000037ff3a7230 */ /* 0x000fe40000004100 */
[-C--:B------:R-:W-:Y:S01]  /*ace0*/  FFMA.FTZ R45, R53, R56.reuse, R72 ;  /* 0x00000038352d7223 */ /* 0x080fe20000010048 */
[----:B------:R-:W-:Y:S02]  /*acf0*/  HADD2.F32 R53, -RZ, R52.H1_H1 ;  /* 0x30000034ff357230 */ /* 0x000fe40000004100 */
[----:B------:R-:W-:Y:S01]  /*ad00*/  FFMA.FTZ R46, R51, R56, -R46 ;  /* 0x00000038332e7223 */ /* 0x000fe2000001082e */
[----:B------:R-:W-:Y:S01]  /*ad10*/  HADD2.F32 R51, -RZ, R50.H1_H1 ;  /* 0x30000032ff337230 */ /* 0x000fe20000004100 */
[----:B------:R-:W-:Y:S01]  /*ad20*/  F2FP.F16.E4M3.UNPACK_B R52, R37.H1 ;  /* 0x00000025ff34723e */ /* 0x000fe200030006ff */
[----:B------:R-:W-:Y:S01]  /*ad30*/  HADD2.F32 R56, -RZ, R54.H1_H1 ;  /* 0x30000036ff387230 */ /* 0x000fe20000004100 */
[----:B------:R-:W-:-:S02]  /*ad40*/  F2FP.F16.E4M3.UNPACK_B R55, R49.H1 ;  /* 0x00000031ff37723e */ /* 0x000fc400030006ff */
[----:B------:R-:W-:Y:S01]  /*ad50*/  F2FP.F16.E4M3.UNPACK_B R50, R13.H1 ;  /* 0x0000000dff32723e */ /* 0x000fe200030006ff */
[----:B------:R-:W-:Y:S01]  /*ad60*/  HADD2.F32 R49, -RZ, R52.H0_H0 ;  /* 0x20000034ff317230 */ /* 0x000fe20000004100 */
[----:B------:R-:W-:Y:S01]  /*ad70*/  F2FP.F16.E4M3.UNPACK_B R54, R48.H1 ;  /* 0x00000030ff36723e */ /* 0x000fe200030006ff */
[-C--:B------:R-:W-:Y:S01]  /*ad80*/  FMUL.FTZ R48, R53, R58.reuse ;  /* 0x0000003a35307220 */ /* 0x080fe20000410000 */
[----:B------:R-:W-:Y:S01]  /*ad90*/  FMUL.FTZ R58, R51, R58 ;  /* 0x0000003a333a7220 */ /* 0x000fe20000410000 */
[----:B------:R-:W-:Y:S01]  /*ada0*/  F2FP.SATFINITE.E4M3.F32.PACK_AB_MERGE_C R12, R75, R12, RZ ;  /* 0x0000000c4b0c723e */ /* 0x000fe200048070ff */
[----:B------:R-:W-:Y:S02]  /*adb0*/  HADD2.F32 R72, -RZ, R55.H0_H0 ;  /* 0x20000037ff487230 */ /* 0x000fe40000004100 */
[-C--:B------:R-:W-:Y:S01]  /*adc0*/  FFMA.FTZ R13, R51, R56.reuse, -R48 ;  /* 0x00000038330d7223 */ /* 0x080fe20000010830 */
[----:B------:R-:W-:Y:S01]  /*add0*/  HADD2.F32 R37, -RZ, R50.H0_H0 ;  /* 0x20000032ff257230 */ /* 0x000fe20000004100 */
[----:B------:R-:W-:Y:S01]  /*ade0*/  F2FP.SATFINITE.E4M3.F32.PACK_AB_MERGE_C R38, R108, R107, R57 ;  /* 0x0000006b6c26723e */ /* 0x000fe20004807039 */
[----:B------:R-:W-:Y:S01]  /*adf0*/  FFMA.FTZ R48, R53, R56, R58 ;  /* 0x0000003835307223 */ /* 0x000fe2000001003a */
[----:B------:R-:W-:Y:S01]  /*ae00*/  F2FP.SATFINITE.E4M3.F32.PACK_AB_MERGE_C R12, R74, R113, R12 ;  /* 0x000000714a0c723e */ /* 0x000fe2000480700c */
[----:B------:R-:W-:-:S02]  /*ae10*/  HADD2.F32 R56, -RZ, R52.H1_H1 ;  /* 0x30000034ff387230 */ /* 0x000fc40000004100 */
[-C--:B------:R-:W-:Y:S01]  /*ae20*/  FMUL.FTZ R74, R49, R72.reuse ;  /* 0x00000048314a7220 */ /* 0x080fe20000410000 */
[----:B------:R-:W-:Y:S02]  /*ae30*/  HADD2.F32 R57, -RZ, R55.H1_H1 ;  /* 0x30000037ff397230 */ /* 0x000fe40000004100 */
[C---:B------:R-:W-:Y:S01]  /*ae40*/  FMUL.FTZ R72, R37.reuse, R72 ;  /* 0x0000004825487220 */ /* 0x040fe20000410000 */
[----:B------:R-:W-:Y:S01]  /*ae50*/  HADD2.F32 R50, -RZ, R50.H1_H1 ;  /* 0x30000032ff327230 */ /* 0x000fe20000004100 */
[----:B------:R-:W-:Y:S01]  /*ae60*/  F2FP.F16.E4M3.UNPACK_B R53, R39 ;  /* 0x00000027ff35723e */ /* 0x000fe200020006ff */
[--C-:B------:R-:W-:Y:S01]  /*ae70*/  HADD2.F32 R58, -RZ, R54.reuse.H0_H0 ;  /* 0x20000036ff3a7230 */ /* 0x100fe20000004100 */
[----:B------:R-:W-:Y:S01]  /*ae80*/  F2FP.F16.E4M3.UNPACK_B R51, R47 ;  /* 0x0000002fff33723e */ /* 0x000fe200020006ff */
[----:B------:R-:W-:Y:S02]  /*ae90*/  HADD2.F32 R55, -RZ, R54.H1_H1 ;  /* 0x30000036ff377230 */ /* 0x000fe40000004100 */
[-C--:B------:R-:W-:Y:S01]  /*aea0*/  FMUL.FTZ R59, R56, R57.reuse ;  /* 0x00000039383b7220 */ /* 0x080fe20000410000 */
[----:B------:R-:W-:Y:S01]  /*aeb0*/  FMUL.FTZ R73, R50, R57 ;  /* 0x0000003932497220 */ /* 0x000fe20000410000 */
[----:B------:R-:W-:Y:S01]  /*aec0*/  F2FP.F16.E4M3.UNPACK_B R54, R15 ;  /* 0x0000000fff36723e */ /* 0x000fe200020006ff */
[-C--:B------:R-:W-:Y:S01]  /*aed0*/  FFMA.FTZ R37, R37, R58.reuse, -R74 ;  /* 0x0000003a25257223 */ /* 0x080fe2000001084a */
[----:B------:R-:W-:Y:S01]  /*aee0*/  FFMA.FTZ R49, R49, R58, R72 ;  /* 0x0000003a31317223 */ /* 0x000fe20000010048 */
[----:B------:R-:W-:Y:S01]  /*aef0*/  F2FP.F16.E4M3.UNPACK_B R52, R43 ;  /* 0x0000002bff34723e */ /* 0x000fe200020006ff */
[----:B------:R-:W-:-:S02]  /*af00*/  HADD2.F32 R58, -RZ, R53.H0_H0 ;  /* 0x20000035ff3a7230 */ /* 0x000fc40000004100 */
[-C--:B------:R-:W-:Y:S01]  /*af10*/  FFMA.FTZ R50, R50, R55.reuse, -R59 ;  /* 0x0000003732327223 */ /* 0x080fe2000001083b */
[----:B------:R-:W-:Y:S02]  /*af20*/  HADD2.F32 R57, -RZ, R51.H0_H0 ;  /* 0x20000033ff397230 */ /* 0x000fe40000004100 */
[----:B------:R-:W-:Y:S01]  /*af30*/  FFMA.FTZ R56, R56, R55, R73 ;  /* 0x0000003738387223 */ /* 0x000fe20000010049 */
[----:B------:R-:W-:Y:S02]  /*af40*/  HADD2.F32 R55, -RZ, R54.H0_H0 ;  /* 0x20000036ff377230 */ /* 0x000fe40000004100 */
[----:B------:R-:W-:Y:S02]  /*af50*/  HADD2.F32 R59, -RZ, R52.H0_H0 ;  /* 0x20000034ff3b7230 */ /* 0x000fe40000004100 */
[CC--:B------:R-:W-:Y:S01]  /*af60*/  FMUL.FTZ R72, R58.reuse, R57.reuse ;  /* 0x000000393a487220 */ /* 0x0c0fe20000410000 */
[----:B------:R-:W-:Y:S02]  /*af70*/  HADD2.F32 R53, -RZ, R53.H1_H1 ;  /* 0x30000035ff357230 */ /* 0x000fe40000004100 */
[C---:B------:R-:W-:Y:S01]  /*af80*/  FMUL.FTZ R73, R55.reuse, R57 ;  /* 0x0000003937497220 */ /* 0x040fe20000410000 */
[----:B------:R-:W-:Y:S01]  /*af90*/  F2FP.F16.E4M3.UNPACK_B R57, R39.H1 ;  /* 0x00000027ff39723e */ /* 0x000fe200030006ff */
[----:B------:R-:W-:Y:S01]  /*afa0*/  FFMA.FTZ R55, R55, R59, -R72 ;  /* 0x0000003b37377223 */ /* 0x000fe20000010848 */
[----:B------:R-:W-:Y:S01]  /*afb0*/  F2FP.F16.E4M3.UNPACK_B R72, R47.H1 ;  /* 0x0000002fff48723e */ /* 0x000fe200030006ff */
[----:B------:R-:W-:Y:S01]  /*afc0*/  HADD2.F32 R51, -RZ, R51.H1_H1 ;  /* 0x30000033ff337230 */ /* 0x000fe20000004100 */
[----:B------:R-:W-:Y:S01]  /*afd0*/  F2FP.F16.E4M3.UNPACK_B R47, R15.H1 ;  /* 0x0000000fff2f723e */ /* 0x000fe200030006ff */
[----:B------:R-:W-:Y:S01]  /*afe0*/  FFMA.FTZ R15, R58, R59, R73 ;  /* 0x0000003b3a0f7223 */ /* 0x000fe20000010049 */
[----:B------:R-:W-:Y:S01]  /*aff0*/  F2FP.F16.E4M3.UNPACK_B R59, R43.H1 ;  /* 0x0000002bff3b723e */ /* 0x000fe200030006ff */
[----:B------:R-:W-:Y:S01]  /*b000*/  HADD2.F32 R58, -RZ, R57.H0_H0 ;  /* 0x20000039ff3a7230 */ /* 0x000fe20000004100 */
[----:B------:R-:W-:Y:S01]  /*b010*/  F2FP.SATFINITE.E4M3.F32.PACK_AB_MERGE_C R37, R50, R37, RZ ;  /* 0x000000253225723e */ /* 0x000fe200048070ff */
[----:B------:R-:W-:Y:S01]  /*b020*/  HADD2.F32 R73, -RZ, R72.H0_H0 ;  /* 0x20000048ff497230 */ /* 0x000fe20000004100 */
[----:B------:R-:W-:Y:S01]  /*b030*/  F2FP.SATFINITE.E4M3.F32.PACK_AB_MERGE_C R49, R56, R49, RZ ;  /* 0x000000313831723e */ /* 0x000fe200048070ff */
[----:B------:R-:W-:Y:S01]  /*b040*/  HADD2.F32 R39, -RZ, R47.H0_H0 ;  /* 0x2000002fff277230 */ /* 0x000fe20000004100 */
[----:B------:R-:W-:Y:S01]  /*b050*/  F2FP.SATFINITE.E4M3.F32.PACK_AB_MERGE_C R13, R13, R46, R37 ;  /* 0x0000002e0d0d723e */ /* 0x000fe20004807025 */
[----:B------:R-:W-:-:S02]  /*b060*/  HADD2.F32 R43, -RZ, R59.H0_H0 ;  /* 0x2000003bff2b7230 */ /* 0x000fc40000004100 */
[CC--:B------:R-:W-:Y:S01]  /*b070*/  FMUL.FTZ R74, R58.reuse, R73.reuse ;  /* 0x000000493a4a7220 */ /* 0x0c0fe20000410000 */
[----:B------:R-:W-:Y:S02]  /*b080*/  HADD2.F32 R57, -RZ, R57.H1_H1 ;  /* 0x30000039ff397230 */ /* 0x000fe40000004100 */
[C---:B------:R-:W-:Y:S01]  /*b090*/  FMUL.FTZ R73, R39.reuse, R73 ;  /* 0x0000004927497220 */ /* 0x040fe20000410000 */
[----:B------:R-:W-:Y:S02]  /*b0a0*/  HADD2.F32 R72, -RZ, R72.H1_H1 ;  /* 0x30000048ff487230 */ /* 0x000fe40000004100 */
[-C--:B------:R-:W-:Y:S01]  /*b0b0*/  FFMA.FTZ R39, R39, R43.reuse, -R74 ;  /* 0x0000002b27277223 */ /* 0x080fe2000001084a */
[----:B------:R-:W-:Y:S02]  /*b0c0*/  HADD2.F32 R47, -RZ, R47.H1_H1 ;  /* 0x3000002fff2f7230 */ /* 0x000fe40000004100 */
[----:B------:R-:W-:Y:S01]  /*b0d0*/  FFMA.FTZ R43, R58, R43, R73 ;  /* 0x0000002b3a2b7223 */ /* 0x000fe20000010049 */
[----:B------:R-:W-:-:S02]  /*b0e0*/  HADD2.F32 R58, -RZ, R59.H1_H1 ;  /* 0x3000003bff3a7230 */ /* 0x000fc40000004100 */
[-C--:B------:R-:W-:Y:S01]  /*b0f0*/  FMUL.FTZ R74, R57, R72.reuse ;  /* 0x00000048394a7220 */ /* 0x080fe20000410000 */
[----:B------:R-:W-:Y:S02]  /*b100*/  HADD2.F32 R54, -RZ, R54.H1_H1 ;  /* 0x30000036ff367230 */ /* 0x000fe40000004100 */
[C---:B------:R-:W-:Y:S01]  /*b110*/  FMUL.FTZ R72, R47.reuse, R72 ;  /* 0x000000482f487220 */ /* 0x040fe20000410000 */
[----:B------:R-:W-:Y:S02]  /*b120*/  HADD2.F32 R52, -RZ, R52.H1_H1 ;  /* 0x30000034ff347230 */ /* 0x000fe40000004100 */
[-C--:B------:R-:W-:Y:S01]  /*b130*/  FFMA.FTZ R74, R47, R58.reuse, -R74 ;  /* 0x0000003a2f4a7223 */ /* 0x080fe2000001084a */
[-C--:B------:R-:W-:Y:S01]  /*b140*/  FMUL.FTZ R47, R53, R51.reuse ;  /* 0x00000033352f7220 */ /* 0x080fe20000410000 */
[----:B------:R-:W-:Y:S01]  /*b150*/  FFMA.FTZ R72, R57, R58, R72 ;  /* 0x0000003a39487223 */ /* 0x000fe20000010048 */
[----:B------:R-:W-:Y:S01]  /*b160*/  FMUL.FTZ R58, R54, R51 ;  /* 0x00000033363a7220 */ /* 0x000fe20000410000 */
[----:B------:R-:W-:Y:S01]  /*b170*/  F2FP.SATFINITE.E4M3.F32.PACK_AB_MERGE_C R37, R48, R45, R49 ;  /* 0x0000002d3025723e */ /* 0x000fe20004807031 */
[-C--:B------:R-:W-:Y:S01]  /*b180*/  FFMA.FTZ R54, R54, R52.reuse, -R47 ;  /* 0x0000003436367223 */ /* 0x080fe2000001082f */
[----:B------:R-:W-:Y:S01]  /*b190*/  F2FP.SATFINITE.E4M3.F32.PACK_AB_MERGE_C R39, R74, R39, RZ ;  /* 0x000000274a27723e */ /* 0x000fe200048070ff */
[----:B------:R-:W-:Y:S01]  /*b1a0*/  FFMA.FTZ R58, R53, R52, R58 ;  /* 0x00000034353a7223 */ /* 0x000fe2000001003a */
[----:B------:R-:W-:-:S02]  /*b1b0*/  F2FP.SATFINITE.E4M3.F32.PACK_AB_MERGE_C R43, R72, R43, RZ ;  /* 0x0000002b482b723e */ /* 0x000fc400048070ff */
[----:B------:R-:W-:Y:S02]  /*b1c0*/  F2FP.SATFINITE.E4M3.F32.PACK_AB_MERGE_C R39, R54, R55, R39 ;  /* 0x000000373627723e */ /* 0x000fe40004807027 */
[----:B------:R-:W-:-:S03]  /*b1d0*/  F2FP.SATFINITE.E4M3.F32.PACK_AB_MERGE_C R43, R58, R15, R43 ;  /* 0x0000000f3a2b723e */ /* 0x000fc6000480702b */
[----:B------:R-:W-:Y:S02]  /*b1e0*/  IMAD.MOV.U32 R15, RZ, RZ, R39 ;  /* 0x000000ffff0f7224 */ /* 0x000fe400078e0027 */
[----:B------:R-:W-:-:S07]  /*b1f0*/  IMAD.MOV.U32 R39, RZ, RZ, R43 ;  /* 0x000000ffff277224 */ /* 0x000fce00078e002b */
.L_x_3134:
[----:B------:R-:W-:Y:S05]  /*b200*/  BSYNC B2 ;  /* 0x0000000000027941 */ /* 0x000fea0003800000 */
.L_x_3133:
[----:B------:R-:W-:Y:S01]  /*b210*/  ISETP.GE.AND P3, PT, R11, R105, PT ;  /* 0x000000690b00720c */ /* 0x000fe20003f66270 */
[----:B-1----:R1:W-:-:S12]  /*b220*/  ST.E.128 desc[UR46][R40.64], R12 ;  /* 0x0000000c28007985 */ /* 0x0023d8000c101d2e */
[----:B------:R-:W-:-:S04]  /*b230*/  @!P3 IADD3 R42, P4, R11, R42, RZ ;  /* 0x0000002a0b2ab210 */ /* 0x000fc80007f9e0ff */
[----:B------:R-:W-:-:S05]  /*b240*/  @!P3 LEA.HI.X.SX32 R43, R11, R44, 0x1, P4 ;  /* 0x0000002c0b2bb211 */ /* 0x000fca00020f0eff */
[----:B---3--:R1:W-:Y:S04]  /*b250*/  @!P3 ST.E.128 desc[UR46][R42.64], R36 ;  /* 0x000000242a00b985 */ /* 0x0083e8000c101d2e */
.L_x_3132:
[----:B------:R-:W-:Y:S05]  /*b260*/  BSYNC B1 ;  /* 0x0000000000017941 */ /* 0x000fea0003800000 */
.L_x_3131:
[----:B------:R-:W-:-:S03]  /*b270*/  UMOV UR4, 0xffffffff ;  /* 0xffffffff00047882 */ /* 0x000fc60000000000 */
[----:B------:R-:W-:Y:S05]  /*b280*/  BRA.DIV UR4, `(.L_x_3135) ;  /* 0x0000027e046c7947 */ /* 0x000fea000b800000 */
[----:B-1----:R-:W1:Y:S04]  /*b290*/  SHFL.IDX PT, R100, R100, 0x3, 0x181f ;  /* 0x00781f0064647f89 */ /* 0x002e6800000e0000 */
[----:B---3--:R3:W0:Y:S02]  /*b2a0*/  SHFL.IDX PT, R42, R99, 0x3, 0x181f ;  /* 0x00781f00632a7f89 */ /* 0x00862400000e0000 */
.L_x_3469:
[----:B------:R-:W-:-:S04]  /*b2b0*/  IADD3 R11, R219, 0x60, RZ ;  /* 0x00000060db0b7810 */ /* 0x000fc80007ffe0ff */
[----:B------:R-:W-:-:S13]  /*b2c0*/  ISETP.GE.OR P3, PT, R11, R97, P1 ;  /* 0x000000610b00720c */ /* 0x000fda0000f66670 */
[----:B------:R-:W-:Y:S05]  /*b2d0*/  @P3 BRA `(.L_x_3110) ;  /* 0x0000001400a83947 */ /* 0x000fea0003800000 */
[----:B----4-:R-:W4:Y:S01]  /*b2e0*/  LDL R14, [R1+0x7c] ;  /* 0x00007c00010e7983 */ /* 0x010f220000100800 */
        /* <DEDUP_REMOVED lines=17> */
[----:B------:R-:W-:-:S02]  /*b400*/  LOP3.LUT R12, R12, 0x70, R11, 0xf8, !PT ;  /* 0x000000700c0c7812 */ /* 0x000fc400078ef80b */
[----:B------:R-:W-:Y:S02]  /*b410*/  SHF.L.U32 R13, R13, 0xb, RZ ;  /* 0x0000000b0d0d7819 */ /* 0x000fe400000006ff */
[----:B------:R-:W-:Y:S02]  /*b420*/  LOP3.LUT R12, R12, R15, RZ, 0x3c, !PT ;  /* 0x0000000f0c0c7212 */ /* 0x000fe400078e3cff */
[----:B------:R-:W-:-:S04]  /*b430*/  LOP3.LUT R13, R13, 0xffffc000, RZ, 0xc0, !PT ;  /* 0xffffc0000d0d7812 */ /* 0x000fc800078ec0ff */
[----:B----4-:R-:W-:Y:S01]  /*b440*/  IADD3 R13, R12, R13, R14 ;  /* 0x0000000d0c0d7210 */ /* 0x010fe20007ffe00e */
[----:B------:R-:W-:-:S04]  /*b450*/  IMAD R12, R216, 0x8000, R7 ;  /* 0x00008000d80c7824 */ /* 0x000fc800078e0207 */
[----:B------:R-:W-:Y:S02]  /*b460*/  IMAD R14, R216, 0x8000, R13 ;  /* 0x00008000d80e7824 */ /* 0x000fe400078e020d */
[C---:B------:R-:W-:Y:S02]  /*b470*/  IMAD.IADD R12, R23.reuse, 0x1, R12 ;  /* 0x00000001170c7824 */ /* 0x040fe400078e020c */
[----:B------:R-:W-:-:S04]  /*b480*/  IMAD.IADD R36, R23, 0x1, R14 ;  /* 0x0000000117247824 */ /* 0x000fc800078e020e */
[----:B------:R-:W0:Y:S04]  /*b490*/  LDS.128 R12, [R12+0x28400] ;  /* 0x028400000c0c7984 */ /* 0x000e280000000c00 */
[----:B------:R-:W1:Y:S01]  /*b4a0*/  LDS.128 R36, [R36+0x28400] ;  /* 0x0284000024247984 */ /* 0x000e620000000c00 */
[----:B------:R-:W-:Y:S05]  /*b4b0*/  @P2 BRA `(.L_x_3137) ;  /* 0x0000000c006c2947 */ /* 0x000fea0003800000 */
[--C-:B------:R-:W-:Y:S01]  /*b4c0*/  SHF.R.U32.HI R59, RZ, 0x8, R61.reuse ;  /* 0x00000008ff3b7819 */ /* 0x100fe2000001163d */
[----:B0-----:R-:W-:Y:S01]  /*b4d0*/  IMAD.MOV.U32 R47, RZ, RZ, R12 ;  /* 0x000000ffff2f7224 */ /* 0x001fe200078e000c */
[----:B------:R-:W-:Y:S01]  /*b4e0*/  LOP3.LUT R44, R61, 0xff, RZ, 0xc0, !PT ;  /* 0x000000ff3d2c7812 */ /* 0x000fe200078ec0ff */
[----:B-1----:R-:W-:Y:S01]  /*b4f0*/  IMAD.MOV.U32 R48, RZ, RZ, R36 ;  /* 0x000000ffff307224 */ /* 0x002fe200078e0024 */
[----:B------:R-:W-:Y:S01]  /*b500*/  SHF.R.U32.HI R49, RZ, 0x18, R61 ;  /* 0x00000018ff317819 */ /* 0x000fe2000001163d */
[----:B------:R-:W-:Y:S01]  /*b510*/  IMAD.SHL.U32 R12, R59, 0x100, RZ ;  /* 0x000001003b0c7824 */ /* 0x000fe200078e00ff */
[----:B------:R-:W-:Y:S02]  /*b520*/  SHF.R.U32.HI R56, RZ, 0x8, R63 ;  /* 0x00000008ff387819 */ /* 0x000fe4000001163f */
[----:B------:R-:W-:Y:S01]  /*b530*/  PRMT R49, R49, 0x654, R44 ;  /* 0x0000065431317816 */ /* 0x000fe2000000002c */
[----:B------:R-:W-:Y:S01]  /*b540*/  IMAD.MOV.U32 R44, RZ, RZ, R38 ;  /* 0x000000ffff2c7224 */ /* 0x000fe200078e0026 */
[----:B------:R-:W-:-:S02]  /*b550*/  SHF.R.U32.HI R60, RZ, 0x10, R61 ;  /* 0x00000010ff3c7819 */ /* 0x000fc4000001163d */
[----:B------:R-:W-:Y:S02]  /*b560*/  LOP3.LUT R50, R63, 0xff, RZ, 0xc0, !PT ;  /* 0x000000ff3f327812 */ /* 0x000fe400078ec0ff */
[----:B------:R-:W-:Y:S01]  /*b570*/  SHF.R.U32.HI R51, RZ, 0x18, R63 ;  /* 0x00000018ff337819 */ /* 0x000fe2000001163f */
[----:B------:R-:W-:Y:S01]  /*b580*/  IMAD.U32 R36, R60, 0x10000, RZ ;  /* 0x000100003c247824 */ /* 0x000fe200078e00ff */
[----:B------:R-:W-:Y:S02]  /*b590*/  SHF.R.U32.HI R53, RZ, 0x8, R67 ;  /* 0x00000008ff357819 */ /* 0x000fe40000011643 */
[----:B------:R-:W-:Y:S01]  /*b5a0*/  LOP3.LUT R49, R49, 0xff00, R12, 0xf8, !PT ;  /* 0x0000ff0031317812 */ /* 0x000fe200078ef80c */
[----:B------:R-:W-:Y:S01]  /*b5b0*/  IMAD.SHL.U32 R12, R56, 0x100, RZ ;  /* 0x00000100380c7824 */ /* 0x000fe200078e00ff */
[----:B------:R-:W-:Y:S01]  /*b5c0*/  SHF.R.U32.HI R54, RZ, 0x8, R65 ;  /* 0x00000008ff367819 */ /* 0x000fe20000011641 */
[----:B------:R-:W-:Y:S01]  /*b5d0*/  IMAD.SHL.U32 R38, R53, 0x100, RZ ;  /* 0x0000010035267824 */ /* 0x000fe200078e00ff */
[----:B------:R-:W-:-:S02]  /*b5e0*/  PRMT R51, R51, 0x654, R50 ;  /* 0x0000065433337816 */ /* 0x000fc40000000032 */
[----:B------:R-:W-:Y:S02]  /*b5f0*/  SHF.R.U32.HI R58, RZ, 0x10, R63 ;  /* 0x00000010ff3a7819 */ /* 0x000fe4000001163f */
[----:B------:R-:W-:Y:S01]  /*b600*/  MOV R43, R14 ;  /* 0x0000000e002b7202 */ /* 0x000fe20000000f00 */
[----:B------:R-:W-:Y:S01]  /*b610*/  IMAD.SHL.U32 R14, R54, 0x100, RZ ;  /* 0x00000100360e7824 */ /* 0x000fe200078e00ff */
[----:B------:R-:W-:Y:S02]  /*b620*/  LOP3.LUT R53, R51, 0xff00, R12, 0xf8, !PT ;  /* 0x0000ff0033357812 */ /* 0x000fe400078ef80c */
[----:B------:R-:W-:Y:S02]  /*b630*/  LOP3.LUT R52, R65, 0xff, RZ, 0xc0, !PT ;  /* 0x000000ff41347812 */ /* 0x000fe400078ec0ff */
[----:B------:R-:W-:Y:S02]  /*b640*/  SHF.R.U32.HI R55, RZ, 0x18, R65 ;  /* 0x00000018ff377819 */ /* 0x000fe40000011641 */
[----:B------:R-:W-:-:S02]  /*b650*/  LOP3.LUT R57, R67, 0xff0000ff, RZ, 0xc0, !PT ;  /* 0xff0000ff43397812 */ /* 0x000fc400078ec0ff */
[----:B------:R-:W-:Y:S02]  /*b660*/  LOP3.LUT R36, R49, 0xff0000, R36, 0xf8, !PT ;  /* 0x00ff000031247812 */ /* 0x000fe400078ef824 */
[----:B------:R-:W-:Y:S02]  /*b670*/  SHF.L.U32 R12, R58, 0x10, RZ ;  /* 0x000000103a0c7819 */ /* 0x000fe400000006ff */
[----:B------:R-:W-:Y:S02]  /*b680*/  F2FP.F16.E4M3.UNPACK_B R54, R104.H1 ;  /* 0x00000068ff36723e */ /* 0x000fe400030006ff */
[----:B------:R-:W-:Y:S02]  /*b690*/  F2FP.F16.E4M3.UNPACK_B R51, R48.H1 ;  /* 0x00000030ff33723e */ /* 0x000fe400030006ff */
[----:B------:R-:W-:Y:S02]  /*b6a0*/  F2FP.F16.E4M3.UNPACK_B R49, R47.H1 ;  /* 0x0000002fff31723e */ /* 0x000fe400030006ff */
[----:B------:R-:W-:-:S02]  /*b6b0*/  SHF.R.U32.HI R45, RZ, 0x10, R65 ;  /* 0x00000010ff2d7819 */ /* 0x000fc40000011641 */
[----:B------:R-:W-:Y:S01]  /*b6c0*/  PRMT R55, R55, 0x654, R52 ;  /* 0x0000065437377816 */ /* 0x000fe20000000034 */
[----:B------:R-:W-:Y:S01]  /*b6d0*/  HADD2.F32 R52, -RZ, R51.H0_H0 ;  /* 0x20000033ff347230 */ /* 0x000fe20000004100 */
[----:B------:R-:W-:Y:S01]  /*b6e0*/  LOP3.LUT R61, R57, 0xff00, R38, 0xf8, !PT ;  /* 0x0000ff00393d7812 */ /* 0x000fe200078ef826 */
[----:B------:R-:W-:Y:S01]  /*b6f0*/  HADD2.F32 R57, -RZ, R54.H0_H0 ;  /* 0x20000036ff397230 */ /* 0x000fe20000004100 */
[----:B------:R-:W-:Y:S01]  /*b700*/  LOP3.LUT R12, R53, 0xff0000, R12, 0xf8, !PT ;  /* 0x00ff0000350c7812 */ /* 0x000fe200078ef80c */
[----:B------:R-:W-:Y:S01]  /*b710*/  HADD2.F32 R50, -RZ, R49.H0_H0 ;  /* 0x20000031ff327230 */ /* 0x000fe20000004100 */
[----:B------:R-:W-:Y:S01]  /*b720*/  F2FP.F16.E4M3.UNPACK_B R53, R102.H1 ;  /* 0x00000066ff35723e */ /* 0x000fe200030006ff */
[----:B------:R-:W-:Y:S01]  /*b730*/  IMAD.U32 R38, R45, 0x10000, RZ ;  /* 0x000100002d267824 */ /* 0x000fe200078e00ff */
[----:B------:R-:W-:Y:S01]  /*b740*/  SHF.R.U32.HI R46, RZ, 0x10, R67 ;  /* 0x00000010ff2e7819 */ /* 0x000fe20000011643 */
[----:B------:R-:W-:Y:S01]  /*b750*/  FMUL.FTZ R45, R52, R57 ;  /* 0x00000039342d7220 */ /* 0x000fe20000410000 */
[----:B------:R-:W-:Y:S01]  /*b760*/  LOP3.LUT R59, R55, 0xff00, R14, 0xf8, !PT ;  /* 0x0000ff00373b7812 */ /* 0x000fe200078ef80e */
[----:B------:R-:W-:-:S02]  /*b770*/  HADD2.F32 R55, -RZ, R53.H0_H0 ;  /* 0x20000035ff377230 */ /* 0x000fc40000004100 */
[----:B------:R-:W-:Y:S01]  /*b780*/  FMUL.FTZ R57, R50, R57 ;  /* 0x0000003932397220 */ /* 0x000fe20000410000 */
[----:B------:R-:W-:Y:S01]  /*b790*/  IMAD.U32 R14, R46, 0x10000, RZ ;  /* 0x000100002e0e7824 */ /* 0x000fe200078e00ff */
[----:B------:R-:W-:Y:S01]  /*b7a0*/  F2FP.F16.E4M3.UNPACK_B R104, R104 ;  /* 0x00000068ff68723e */ /* 0x000fe200020006ff */
[-C--:B------:R-:W-:Y:S01]  /*b7b0*/  FFMA.FTZ R45, R50, R55.reuse, -R45 ;  /* 0x00000037322d7223 */ /* 0x080fe2000001082d */
[----:B------:R-:W-:Y:S01]  /*b7c0*/  FFMA.FTZ R46, R52, R55, R57 ;  /* 0x00000037342e7223 */ /* 0x000fe20000010039 */
[----:B------:R-:W-:Y:S01]  /*b7d0*/  HADD2.F32 R55, -RZ, R53.H1_H1 ;  /* 0x30000035ff377230 */ /* 0x000fe20000004100 */
[----:B------:R-:W-:Y:S01]  /*b7e0*/  F2FP.F16.E4M3.UNPACK_B R52, R48 ;  /* 0x00000030ff34723e */ /* 0x000fe200020006ff */
[----:B------:R-:W-:Y:S01]  /*b7f0*/  HADD2.F32 R53, -RZ, R54.H1_H1 ;  /* 0x30000036ff357230 */ /* 0x000fe20000004100 */
[----:B------:R-:W-:Y:S01]  /*b800*/  F2FP.F16.E4M3.UNPACK_B R102, R102 ;  /* 0x00000066ff66723e */ /* 0x000fe200020006ff */
[----:B------:R-:W-:Y:S01]  /*b810*/  HADD2.F32 R50, -RZ, R49.H1_H1 ;  /* 0x30000031ff327230 */ /* 0x000fe20000004100 */
[----:B------:R-:W-:Y:S01]  /*b820*/  LOP3.LUT R38, R59, 0xff0000, R38, 0xf8, !PT ;  /* 0x00ff00003b267812 */ /* 0x000fe200078ef826 */
[----:B------:R-:W-:Y:S01]  /*b830*/  HADD2.F32 R54, -RZ, R51.H1_H1 ;  /* 0x30000033ff367230 */ /* 0x000fe20000004100 */
[----:B------:R-:W-:Y:S01]  /*b840*/  F2FP.F16.E4M3.UNPACK_B R51, R47 ;  /* 0x0000002fff33723e */ /* 0x000fe200020006ff */
[----:B------:R-:W-:-:S02]  /*b850*/  HADD2.F32 R56, -RZ, R104.H0_H0 ;  /* 0x20000068ff387230 */ /* 0x000fc40000004100 */
[-C--:B------:R-:W-:Y:S01]  /*b860*/  FMUL.FTZ R57, R50, R53.reuse ;  /* 0x0000003532397220 */ /* 0x080fe20000410000 */
[----:B------:R-:W-:Y:S02]  /*b870*/  HADD2.F32 R104, -RZ, R104.H1_H1 ;  /* 0x30000068ff687230 */ /* 0x000fe40000004100 */
[----:B------:R-:W-:Y:S01]  /*b880*/  FMUL.FTZ R47, R54, R53 ;  /* 0x00000035362f7220 */ /* 0x000fe20000410000 */
[----:B------:R-:W-:Y:S01]  /*b890*/  HADD2.F32 R53, -RZ, R52.H0_H0 ;  /* 0x20000034ff357230 */ /* 0x000fe20000004100 */
[----:B------:R-:W-:Y:S01]  /*b8a0*/  LOP3.LUT R14, R61, 0xff0000, R14, 0xf8, !PT ;  /* 0x00ff00003d0e7812 */ /* 0x000fe200078ef80e */
[----:B------:R-:W-:Y:S02]  /*b8b0*/  HADD2.F32 R49, -RZ, R51.H0_H0 ;  /* 0x20000033ff317230 */ /* 0x000fe40000004100 */
[-C--:B------:R-:W-:Y:S01]  /*b8c0*/  FFMA.FTZ R48, R50, R55.reuse, -R47 ;  /* 0x0000003732307223 */ /* 0x080fe2000001082f */
[----:B------:R-:W-:Y:S01]  /*b8d0*/  FFMA.FTZ R47, R54, R55, R57 ;  /* 0x00000037362f7223 */ /* 0x000fe20000010039 */
[----:B------:R-:W-:-:S02]  /*b8e0*/  HADD2.F32 R50, -RZ, R102.H0_H0 ;  /* 0x20000066ff327230 */ /* 0x000fc40000004100 */
[-C--:B------:R-:W-:Y:S01]  /*b8f0*/  FMUL.FTZ R58, R53, R56.reuse ;  /* 0x00000038353a7220 */ /* 0x080fe20000410000 */
[----:B------:R-:W-:Y:S02]  /*b900*/  HADD2.F32 R54, -RZ, R52.H1_H1 ;  /* 0x30000034ff367230 */ /* 0x000fe40000004100 */
[C---:B------:R-:W-:Y:S01]  /*b910*/  FMUL.FTZ R56, R49.reuse, R56 ;  /* 0x0000003831387220 */ /* 0x040fe20000410000 */
[----:B------:R-:W-:Y:S01]  /*b920*/  HADD2.F32 R51, -RZ, R51.H1_H1 ;  /* 0x30000033ff337230 */ /* 0x000fe20000004100 */
[----:B------:R-:W-:Y:S01]  /*b930*/  F2FP.F16.E4M3.UNPACK_B R57, R103.H1 ;  /* 0x00000067ff39723e */ /* 0x000fe200030006ff */
[----:B------:R-:W-:Y:S01]  /*b940*/  FFMA.FTZ R49, R49, R50, -R58 ;  /* 0x0000003231317223 */ /* 0x000fe2000001083a */
[----:B------:R-:W-:Y:S01]  /*b950*/  F2FP.F16.E4M3.UNPACK_B R55, R44.H1 ;  /* 0x0000002cff37723e */ /* 0x000fe200030006ff */
[----:B------:R-:W-:Y:S02]  /*b960*/  HADD2.F32 R102, -RZ, R102.H1_H1 ;  /* 0x30000066ff667230 */ /* 0x000fe40000004100 */
[----:B------:R-:W-:Y:S01]  /*b970*/  FFMA.FTZ R50, R53, R50, R56 ;  /* 0x0000003235327223 */ /* 0x000fe20000010038 */
[-C--:B------:R-:W-:Y:S01]  /*b980*/  FMUL.FTZ R52, R54, R104.reuse ;  /* 0x0000006836347220 */ /* 0x080fe20000410000 */
[----:B------:R-:W-:Y:S01]  /*b990*/  FMUL.FTZ R59, R51, R104 ;  /* 0x00000068333b7220 */ /* 0x000fe20000410000 */
[----:B------:R-:W-:Y:S01]  /*b9a0*/  F2FP.F16.E4M3.UNPACK_B R58, R101.H1 ;  /* 0x00000065ff3a723e */ /* 0x000fe200030006ff */
[----:B------:R-:W-:Y:S01]  /*b9b0*/  HADD2.F32 R61, -RZ, R57.H0_H0 ;  /* 0x20000039ff3d7230 */ /* 0x000fe20000004100 */
[----:B------:R-:W-:Y:S01]  /*b9c0*/  F2FP.F16.E4M3.UNPACK_B R53, R43.H1 ;  /* 0x0000002bff35723e */ /* 0x000fe200030006ff */
[----:B------:R-:W-:-:S02]  /*b9d0*/  HADD2.F32 R56, -RZ, R55.H0_H0 ;  /* 0x20000037ff387230 */ /* 0x000fc40000004100 */
[-C--:B------:R-:W-:Y:S01]  /*b9e0*/  FFMA.FTZ R52, R51, R102.reuse, -R52 ;  /* 0x0000006633347223 */ /* 0x080fe20000010834 */
[----:B------:R-:W-:Y:S01]  /*b9f0*/  FFMA.FTZ R51, R54, R102, R59 ;  /* 0x0000006636337223 */ /* 0x000fe2000001003b */
[----:B------:R-:W-:Y:S01]  /*ba00*/  HADD2.F32 R60, -RZ, R57.H1_H1 ;  /* 0x30000039ff3c7230 */ /* 0x000fe20000004100 */
[----:B------:R-:W-:Y:S01]  /*ba10*/  F2FP.F16.E4M3.UNPACK_B R103, R103 ;  /* 0x00000067ff67723e */ /* 0x000fe200020006ff */
[----:B------:R-:W-:Y:S02]  /*ba20*/  HADD2.F32 R54, -RZ, R53.H0_H0 ;  /* 0x20000035ff367230 */ /* 0x000fe40000004100 */
[----:B------:R-:W-:Y:S01]  /*ba30*/  FMUL.FTZ R63, R56, R61 ;  /* 0x0000003d383f7220 */ /* 0x000fe20000410000 */
[----:B------:R-:W-:Y:S01]  /*ba40*/  HADD2.F32 R59, -RZ, R58.H0_H0 ;  /* 0x2000003aff3b7230 */ /* 0x000fe20000004100 */
[----:B------:R-:W-:Y:S01]  /*ba50*/  F2FP.F16.E4M3.UNPACK_B R43, R43 ;  /* 0x0000002bff2b723e */ /* 0x000fe200020006ff */
[----:B------:R-:W-:Y:S02]  /*ba60*/  HADD2.F32 R57, -RZ, R55.H1_H1 ;  /* 0x30000037ff397230 */ /* 0x000fe40000004100 */
[----:B------:R-:W-:Y:S01]  /*ba70*/  FMUL.FTZ R61, R54, R61 ;  /* 0x0000003d363d7220 */ /* 0x000fe20000410000 */
[----:B------:R-:W-:-:S02]  /*ba80*/  HADD2.F32 R55, -RZ, R53.H1_H1 ;  /* 0x30000035ff377230 */ /* 0x000fc40000004100 */
[----:B------:R-:W-:Y:S01]  /*ba90*/  FFMA.FTZ R53, R54, R59, -R63 ;  /* 0x0000003b36357223 */ /* 0x000fe2000001083f */
[----:B------:R-:W-:Y:S02]  /*baa0*/  HADD2.F32 R58, -RZ, R58.H1_H1 ;  /* 0x3000003aff3a7230 */ /* 0x000fe40000004100 */
[-C--:B------:R-:W-:Y:S01]  /*bab0*/  FMUL.FTZ R54, R57, R60.reuse ;  /* 0x0000003c39367220 */ /* 0x080fe20000410000 */
[----:B------:R-:W-:Y:S01]  /*bac0*/  F2FP.F16.E4M3.UNPACK_B R101, R101 ;  /* 0x00000065ff65723e */ /* 0x000fe200020006ff */
[C---:B------:R-:W-:Y:S01]  /*bad0*/  FMUL.FTZ R60, R55.reuse, R60 ;  /* 0x0000003c373c7220 */ /* 0x040fe20000410000 */
[----:B------:R-:W-:Y:S01]  /*bae0*/  FFMA.FTZ R61, R56, R59, R61 ;  /* 0x0000003b383d7223 */ /* 0x000fe2000001003d */
[----:B------:R-:W-:Y:S01]  /*baf0*/  FFMA.FTZ R62, R55, R58, -R54 ;  /* 0x0000003a373e7223 */ /* 0x000fe20000010836 */
[----:B------:R-:W-:Y:S01]  /*bb00*/  F2FP.F16.E4M3.UNPACK_B R54, R44 ;  /* 0x0000002cff36723e */ /* 0x000fe200020006ff */
[----:B------:R-:W-:Y:S01]  /*bb10*/  FFMA.FTZ R64, R57, R58, R60 ;  /* 0x0000003a39407223 */ /* 0x000fe2000001003c */
[--C-:B------:R-:W-:Y:S01]  /*bb20*/  HADD2.F32 R57, -RZ, R103.reuse.H0_H0 ;  /* 0x20000067ff397230 */ /* 0x100fe20000004100 */
[----:B------:R-:W-:Y:S01]  /*bb30*/  F2FP.SATFINITE.E4M3.F32.PACK_AB_MERGE_C R45, R48, R45, RZ ;  /* 0x0000002d302d723e */ /* 0x000fe200048070ff */
[----:B------:R-:W-:Y:S01]  /*bb40*/  HADD2.F32 R103, -RZ, R103.H1_H1 ;  /* 0x30000067ff677230 */ /* 0x000fe20000004100 */
[----:B------:R-:W-:Y:S01]  /*bb50*/  F2FP.SATFINITE.E4M3.F32.PACK_AB_MERGE_C R62, R62, R53, RZ ;  /* 0x000000353e3e723e */ /* 0x000fe200048070ff */
[--C-:B------:R-:W-:Y:S01]  /*bb60*/  HADD2.F32 R55, -RZ, R54.reuse.H0_H0 ;  /* 0x20000036ff377230 */ /* 0x100fe20000004100 */
[----:B------:R-:W-:Y:S01]  /*bb70*/  F2FP.SATFINITE.E4M3.F32.PACK_AB_MERGE_C R47, R47, R46, RZ ;  /* 0x0000002e2f2f723e */ /* 0x000fe200048070ff */
[----:B------:R-:W-:Y:S01]  /*bb80*/  HADD2.F32 R44, -RZ, R43.H0_H0 ;  /* 0x2000002bff2c7230 */ /* 0x000fe20000004100 */
[----:B------:R-:W-:Y:S01]  /*bb90*/  F2FP.F16.E4M3.UNPACK_B R53, R37 ;  /* 0x00000025ff35723e */ /* 0x000fe200020006ff */
[----:B------:R-:W-:-:S02]  /*bba0*/  HADD2.F32 R54, -RZ, R54.H1_H1 ;  /* 0x30000036ff367230 */ /* 0x000fc40000004100 */
[-C--:B------:R-:W-:Y:S01]  /*bbb0*/  FMUL.FTZ R59, R55, R57.reuse ;  /* 0x00000039373b7220 */ /* 0x080fe20000410000 */
[----:B------:R-:W-:Y:S02]  /*bbc0*/  HADD2.F32 R43, -RZ, R43.H1_H1 ;  /* 0x3000002bff2b7230 */ /* 0x000fe40000004100 */
[----:B------:R-:W-:Y:S01]  /*bbd0*/  FMUL.FTZ R58, R44, R57 ;  /* 0x000000392c3a7220 */ /* 0x000fe20000410000 */
[--C-:B------:R-:W-:Y:S02]  /*bbe0*/  HADD2.F32 R56, -RZ, R101.reuse.H0_H0 ;  /* 0x20000065ff387230 */ /* 0x100fe40000004100 */
[-C--:B------:R-:W-:Y:S01]  /*bbf0*/  FMUL.FTZ R60, R54, R103.reuse ;  /* 0x00000067363c7220 */ /* 0x080fe20000410000 */
[----:B------:R-:W-:Y:S02]  /*bc00*/  HADD2.F32 R101, -RZ, R101.H1_H1 ;  /* 0x30000065ff657230 */ /* 0x000fe40000004100 */
[C---:B------:R-:W-:Y:S01]  /*bc10*/  FMUL.FTZ R103, R43.reuse, R103 ;  /* 0x000000672b677220 */ /* 0x040fe20000410000 */
[----:B------:R-:W-:Y:S01]  /*bc20*/  F2FP.F16.E4M3.UNPACK_B R48, R13 ;  /* 0x0000000dff30723e */ /* 0x000fe200020006ff */
[----:B------:R-:W-:Y:S01]  /*bc30*/  FFMA.FTZ R44, R44, R56, -R59 ;  /* 0x000000382c2c7223 */ /* 0x000fe2000001083b */
[----:B------:R-:W-:Y:S01]  /*bc40*/  F2FP.SATFINITE.E4M3.F32.PACK_AB_MERGE_C R46, R52, R49, R45 ;  /* 0x00000031342e723e */ /* 0x000fe2000480702d */
[-C--:B------:R-:W-:Y:S01]  /*bc50*/  FFMA.FTZ R103, R54, R101.reuse, R103 ;  /* 0x0000006536677223 */ /* 0x080fe20000010067 */
[----:B------:R-:W-:Y:S01]  /*bc60*/  F2FP.F16.E4M3.UNPACK_B R54, R38 ;  /* 0x00000026ff36723e */ /* 0x000fe200020006ff */
[----:B------:R-:W-:Y:S01]  /*bc70*/  FFMA.FTZ R43, R43, R101, -R60 ;  /* 0x000000652b2b7223 */ /* 0x000fe2000001083c */
[----:B------:R-:W-:Y:S01]  /*bc80*/  FFMA.FTZ R58, R55, R56, R58 ;  /* 0x00000038373a7223 */ /* 0x000fe2000001003a */
[----:B------:R-:W-:Y:S01]  /*bc90*/  F2FP.SATFINITE.E4M3.F32.PACK_AB_MERGE_C R45, R51, R50, R47 ;  /* 0x00000032332d723e */ /* 0x000fe2000480702f */
[--C-:B------:R-:W-:Y:S01]  /*bca0*/  HADD2.F32 R49, -RZ, R53.reuse.H0_H0 ;  /* 0x20000035ff317230 */ /* 0x100fe20000004100 */
[----:B------:R-:W-:Y:S01]  /*bcb0*/  F2FP.SATFINITE.E4M3.F32.PACK_AB_MERGE_C R61, R64, R61, RZ ;  /* 0x0000003d403d723e */ /* 0x000fe200048070ff */
[----:B------:R-:W-:Y:S01]  /*bcc0*/  HADD2.F32 R50, -RZ, R54.H0_H0 ;  /* 0x20000036ff327230 */ /* 0x000fe20000004100 */
[----:B------:R-:W-:Y:S01]  /*bcd0*/  F2FP.F16.E4M3.UNPACK_B R51, R36 ;  /* 0x00000024ff33723e */ /* 0x000fe200020006ff */
[----:B------:R-:W-:Y:S01]  /*bce0*/  HADD2.F32 R47, -RZ, R48.H0_H0 ;  /* 0x20000030ff2f7230 */ /* 0x000fe20000004100 */
[----:B------:R-:W-:Y:S01]  /*bcf0*/  F2FP.SATFINITE.E4M3.F32.PACK_AB_MERGE_C R44, R43, R44, R62 ;  /* 0x0000002c2b2c723e */ /* 0x000fe2000480703e */
[----:B------:R-:W-:Y:S01]  /*bd00*/  HADD2.F32 R53, -RZ, R53.H1_H1 ;  /* 0x30000035ff357230 */ /* 0x000fe20000004100 */
[----:B------:R-:W-:Y:S01]  /*bd10*/  F2FP.SATFINITE.E4M3.F32.PACK_AB_MERGE_C R43, R103, R58, R61 ;  /* 0x0000003a672b723e */ /* 0x000fe2000480703d */
[----:B------:R-:W-:-:S02]  /*bd20*/  HADD2.F32 R52, -RZ, R51.H0_H0 ;  /* 0x20000033ff347230 */ /* 0x000fc40000004100 */
[-C--:B------:R-:W-:Y:S01]  /*bd30*/  FMUL.FTZ R56, R49, R50.reuse ;  /* 0x0000003231387220 */ /* 0x080fe20000410000 */
[C---:B------:R-:W-:Y:S01]  /*bd40*/  FMUL.FTZ R58, R47.reuse, R50 ;  /* 0x000000322f3a7220 */ /* 0x040fe20000410000 */
[----:B------:R-:W-:Y:S01]  /*bd50*/  HADD2.F32 R54, -RZ, R54.H1_H1 ;  /* 0x30000036ff367230 */ /* 0x000fe20000004100 */
[----:B------:R-:W-:Y:S01]  /*bd60*/  F2FP.F16.E4M3.UNPACK_B R36, R36.H1 ;  /* 0x00000024ff24723e */ /* 0x000fe200030006ff */
        /* <DEDUP_REMOVED lines=8> */
[-C--:B------:R-:W-:Y:S01]  /*bdf0*/  FFMA.FTZ R50, R50, R52.reuse, -R55 ;  /* 0x0000003432327223 */ /* 0x080fe20000010837 */
[----:B------:R-:W-:Y:S01]  /*be00*/  F2FP.F16.E4M3.UNPACK_B R49, R13.H1 ;  /* 0x0000000dff31723e */ /* 0x000fe200030006ff */
[----:B------:R-:W-:Y:S01]  /*be10*/  FFMA.FTZ R13, R53, R52, R56 ;  /* 0x00000034350d7223 */ /* 0x000fe20000010038 */
[----:B------:R-:W-:Y:S01]  /*be20*/  HADD2.F32 R38, -RZ, R51.H0_H0 ;  /* 0x20000033ff267230 */ /* 0x000fe20000004100 */
[-C--:B------:R-:W-:Y:S01]  /*be30*/  F2FP.F16.E4M3.UNPACK_B R60, R14.reuse.H1 ;  /* 0x0000000eff3c723e */ /* 0x080fe200030006ff */
[----:B------:R-:W-:Y:S01]  /*be40*/  HADD2.F32 R53, -RZ, R54.H0_H0 ;  /* 0x20000036ff357230 */ /* 0x000fe20000004100 */
[----:B------:R-:W-:Y:S01]  /*be50*/  F2FP.F16.E4M3.UNPACK_B R59, R14 ;  /* 0x0000000eff3b723e */ /* 0x000fe200020006ff */
[----:B------:R-:W-:Y:S01]  /*be60*/  HADD2.F32 R37, -RZ, R49.H0_H0 ;  /* 0x20000031ff257230 */ /* 0x000fe20000004100 */
[----:B------:R-:W-:Y:S01]  /*be70*/  F2FP.F16.E4M3.UNPACK_B R14, R12 ;  /* 0x0000000cff0e723e */ /* 0x000fe200020006ff */
[----:B------:R-:W-:-:S02]  /*be80*/  HADD2.F32 R52, -RZ, R51.H1_H1 ;  /* 0x30000033ff347230 */ /* 0x000fc40000004100 */
[-C--:B------:R-:W-:Y:S01]  /*be90*/  FMUL.FTZ R56, R38, R53.reuse ;  /* 0x0000003526387220 */ /* 0x080fe20000410000 */
[----:B------:R-:W-:Y:S02]  /*bea0*/  HADD2.F32 R55, -RZ, R54.H1_H1 ;  /* 0x30000036ff377230 */ /* 0x000fe40000004100 */
[----:B------:R-:W-:Y:S01]  /*beb0*/  FMUL.FTZ R53, R37, R53 ;  /* 0x0000003525357220 */ /* 0x000fe20000410000 */
[----:B------:R-:W-:Y:S02]  /*bec0*/  HADD2.F32 R49, -RZ, R49.H1_H1 ;  /* 0x30000031ff317230 */ /* 0x000fe40000004100 */
[--C-:B------:R-:W-:Y:S02]  /*bed0*/  HADD2.F32 R51, -RZ, R36.reuse.H0_H0 ;  /* 0x20000024ff337230 */ /* 0x100fe40000004100 */
[-C--:B------:R-:W-:Y:S01]  /*bee0*/  FMUL.FTZ R58, R52, R55.reuse ;  /* 0x00000037343a7220 */ /* 0x080fe20000410000 */
[----:B------:R-:W-:Y:S02]  /*bef0*/  HADD2.F32 R54, -RZ, R36.H1_H1 ;  /* 0x30000024ff367230 */ /* 0x000fe40000004100 */
[----:B------:R-:W-:Y:S01]  /*bf00*/  FMUL.FTZ R55, R49, R55 ;  /* 0x0000003731377220 */ /* 0x000fe20000410000 */
[----:B------:R-:W-:-:S02]  /*bf10*/  HADD2.F32 R61, -RZ, R60.H0_H0 ;  /* 0x2000003cff3d7230 */ /* 0x000fc40000004100 */
[-C--:B------:R-:W-:Y:S01]  /*bf20*/  FFMA.FTZ R36, R37, R51.reuse, -R56 ;  /* 0x0000003325247223 */ /* 0x080fe20000010838 */
[----:B------:R-:W-:Y:S01]  /*bf30*/  FFMA.FTZ R37, R38, R51, R53 ;  /* 0x0000003326257223 */ /* 0x000fe20000010035 */
[-C--:B------:R-:W-:Y:S01]  /*bf40*/  FFMA.FTZ R49, R49, R54.reuse, -R58 ;  /* 0x0000003631317223 */ /* 0x080fe2000001083a */
[----:B------:R-:W-:Y:S01]  /*bf50*/  FFMA.FTZ R38, R52, R54, R55 ;  /* 0x0000003634267223 */ /* 0x000fe20000010037 */
[----:B------:R-:W-:Y:S01]  /*bf60*/  F2FP.F16.E4M3.UNPACK_B R51, R15 ;  /* 0x0000000fff33723e */ /* 0x000fe200020006ff */
[----:B------:R-:W-:Y:S01]  /*bf70*/  HADD2.F32 R62, -RZ, R59.H0_H0 ;  /* 0x2000003bff3e7230 */ /* 0x000fe20000004100 */
[----:B------:R-:W-:Y:S01]  /*bf80*/  F2FP.F16.E4M3.UNPACK_B R54, R39.H1 ;  /* 0x00000027ff36723e */ /* 0x000fe200030006ff */
[----:B------:R-:W-:Y:S01]  /*bf90*/  HADD2.F32 R58, -RZ, R14.H0_H0 ;  /* 0x2000000eff3a7230 */ /* 0x000fe20000004100 */
[----:B------:R-:W-:Y:S01]  /*bfa0*/  F2FP.F16.E4M3.UNPACK_B R15, R15.H1 ;  /* 0x0000000fff0f723e */ /* 0x000fe200030006ff */
[----:B------:R-:W-:Y:S01]  /*bfb0*/  HADD2.F32 R60, -RZ, R60.H1_H1 ;  /* 0x3000003cff3c7230 */ /* 0x000fe20000004100 */
[----:B------:R-:W-:Y:S01]  /*bfc0*/  F2FP.F16.E4M3.UNPACK_B R53, R39 ;  /* 0x00000027ff35723e */ /* 0x000fe200020006ff */
        /* <DEDUP_REMOVED lines=10> */
[----:B------:R-:W-:Y:S02]  /*c070*/  HADD2.F32 R54, -RZ, R54.H1_H1 ;  /* 0x30000036ff367230 */ /* 0x000fe40000004100 */
[-C--:B------:R-:W-:Y:S01]  /*c080*/  FMUL.FTZ R64, R55, R62.reuse ;  /* 0x0000003e37407220 */ /* 0x080fe20000410000 */
[----:B------:R-:W-:Y:S01]  /*c090*/  FMUL.FTZ R62, R39, R62 ;  /* 0x0000003e273e7220 */ /* 0x000fe20000410000 */
[----:B------:R-:W-:Y:S02]  /*c0a0*/  HADD2.F32 R15, -RZ, R15.H1_H1 ;  /* 0x3000000fff0f7230 */ /* 0x000fe40000004100 */
[----:B------:R-:W-:Y:S01]  /*c0b0*/  FFMA.FTZ R61, R12, R57, R61 ;  /* 0x000000390c3d7223 */ /* 0x000fe2000001003d */
[----:B------:R-:W-:-:S02]  /*c0c0*/  HADD2.F32 R53, -RZ, R53.H1_H1 ;  /* 0x30000035ff357230 */ /* 0x000fc40000004100 */
[-C--:B------:R-:W-:Y:S01]  /*c0d0*/  FFMA.FTZ R64, R39, R58.reuse, -R64 ;  /* 0x0000003a27407223 */ /* 0x080fe20000010840 */
[----:B------:R-:W-:Y:S02]  /*c0e0*/  HADD2.F32 R12, -RZ, R59.H1_H1 ;  /* 0x3000003bff0c7230 */ /* 0x000fe40000004100 */
[----:B------:R-:W-:Y:S01]  /*c0f0*/  FFMA.FTZ R62, R55, R58, R62 ;  /* 0x0000003a373e7223 */ /* 0x000fe2000001003e */
[----:B------:R-:W-:Y:S02]  /*c100*/  HADD2.F32 R51, -RZ, R51.H1_H1 ;  /* 0x30000033ff337230 */ /* 0x000fe40000004100 */
[-C--:B------:R-:W-:Y:S01]  /*c110*/  FMUL.FTZ R58, R54, R60.reuse ;  /* 0x0000003c363a7220 */ /* 0x080fe20000410000 */
[----:B------:R-:W-:Y:S02]  /*c120*/  HADD2.F32 R56, -RZ, R56.H1_H1 ;  /* 0x30000038ff387230 */ /* 0x000fe40000004100 */
[----:B------:R-:W-:Y:S01]  /*c130*/  FMUL.FTZ R39, R15, R60 ;  /* 0x0000003c0f277220 */ /* 0x000fe20000410000 */
[----:B------:R-:W-:Y:S01]  /*c140*/  FFMA.FTZ R63, R52, R57, -R63 ;  /* 0x00000039343f7223 */ /* 0x000fe2000001083f */
[----:B------:R-:W-:-:S02]  /*c150*/  HADD2.F32 R14, -RZ, R14.H1_H1 ;  /* 0x3000000eff0e7230 */ /* 0x000fc40000004100 */
[-C--:B------:R-:W-:Y:S01]  /*c160*/  FMUL.FTZ R52, R53, R12.reuse ;  /* 0x0000000c35347220 */ /* 0x080fe20000410000 */
[----:B------:R-:W-:Y:S01]  /*c170*/  FMUL.FTZ R12, R51, R12 ;  /* 0x0000000c330c7220 */ /* 0x000fe20000410000 */
[-C--:B------:R-:W-:Y:S01]  /*c180*/  FFMA.FTZ R58, R15, R56.reuse, -R58 ;  /* 0x000000380f3a7223 */ /* 0x080fe2000001083a */
[----:B------:R-:W-:Y:S01]  /*c190*/  FFMA.FTZ R54, R54, R56, R39 ;  /* 0x0000003836367223 */ /* 0x000fe20000010027 */
[-C--:B------:R-:W-:Y:S01]  /*c1a0*/  FFMA.FTZ R51, R51, R14.reuse, -R52 ;  /* 0x0000000e33337223 */ /* 0x080fe20000010834 */
[----:B------:R-:W-:Y:S01]  /*c1b0*/  FFMA.FTZ R53, R53, R14, R12 ;  /* 0x0000000e35357223 */ /* 0x000fe2000001000c */
[----:B------:R-:W-:Y:S01]  /*c1c0*/  F2FP.SATFINITE.E4M3.F32.PACK_AB_MERGE_C R47, R50, R47, R36 ;  /* 0x0000002f322f723e */ /* 0x000fe20004807024 */
[----:B------:R-:W-:Y:S01]  /*c1d0*/  IMAD.MOV.U32 R12, RZ, RZ, R46 ;  /* 0x000000ffff0c7224 */ /* 0x000fe200078e002e */
[----:B------:R-:W-:Y:S01]  /*c1e0*/  F2FP.SATFINITE.E4M3.F32.PACK_AB_MERGE_C R58, R58, R63, RZ ;  /* 0x0000003f3a3a723e */ /* 0x000fe200048070ff */
[----:B------:R-:W-:Y:S01]  /*c1f0*/  IMAD.MOV.U32 R36, RZ, RZ, R45 ;  /* 0x000000ffff247224 */ /* 0x000fe200078e002d */
[----:B------:R-:W-:Y:S01]  /*c200*/  F2FP.SATFINITE.E4M3.F32.PACK_AB_MERGE_C R54, R54, R61, RZ ;  /* 0x0000003d3636723e */ /* 0x000fe200048070ff */
[----:B------:R-:W-:Y:S01]  /*c210*/  IMAD.MOV.U32 R14, RZ, RZ, R44 ;  /* 0x000000ffff0e7224 */ /* 0x000fe200078e002c */
[----:B------:R-:W-:Y:S01]  /*c220*/  F2FP.SATFINITE.E4M3.F32.PACK_AB_MERGE_C R37, R13, R48, R37 ;  /* 0x000000300d25723e */ /* 0x000fe20004807025 */
[----:B------:R-:W-:Y:S01]  /*c230*/  IMAD.MOV.U32 R13, RZ, RZ, R47 ;  /* 0x000000ffff0d7224 */ /* 0x000fe200078e002f */
[----:B------:R-:W-:-:S02]  /*c240*/  F2FP.SATFINITE.E4M3.F32.PACK_AB_MERGE_C R15, R51, R64, R58 ;  /* 0x00000040330f723e */ /* 0x000fc4000480703a */
[----:B------:R-:W-:Y:S02]  /*c250*/  F2FP.SATFINITE.E4M3.F32.PACK_AB_MERGE_C R39, R53, R62, R54 ;  /* 0x0000003e3527723e */ /* 0x000fe40004807036 */
[----:B------:R-:W-:-:S07]  /*c260*/  MOV R38, R43 ;  /* 0x0000002b00267202 */ /* 0x000fce0000000f00 */
.L_x_3137:
[----:B------:R-:W-:Y:S05]  /*c270*/  BSYNC B1 ;  /* 0x0000000000017941 */ /* 0x000fea0003800000 */
.L_x_3136:
[----:B0-----:R0:W-:Y:S01]  /*c280*/  ST.E.128 desc[UR46][R40.64], R12 ;  /* 0x0000000c28007985 */ /* 0x0011e2000c101d2e */
[----:B------:R-:W-:-:S13]  /*c290*/  ISETP.GE.AND P2, PT, R11, R105, PT ;  /* 0x000000690b00720c */ /* 0x000fda0003f46270 */
[----:B------:R-:W-:Y:S05]  /*c2a0*/  @P2 BRA `(.L_x_3110) ;  /* 0x0000000400b42947 */ /* 0x000fea0003800000 */
[----:B0-----:R-:W-:-:S04]  /*c2b0*/  IADD3 R12, P2, R11, R42, RZ ;  /* 0x0000002a0b0c7210 */ /* 0x001fc80007f5e0ff */
[----:B------:R-:W-:-:S05]  /*c2c0*/  LEA.HI.X.SX32 R13, R11, R100, 0x1, P2 ;  /* 0x000000640b0d7211 */ /* 0x000fca00010f0eff */
[----:B-1----:R0:W-:Y:S01]  /*c2d0*/  ST.E.128 desc[UR46][R12.64], R36 ;  /* 0x000000240c007985 */ /* 0x0021e2000c101d2e */
[----:B------:R-:W-:Y:S05]  /*c2e0*/  BRA `(.L_x_3110) ;  /* 0x0000000400a47947 */ /* 0x000fea0003800000 */
.L_x_3069:
[----:B------:R-:W-:-:S06]  /*c2f0*/  UISETP.NE.AND UP0, UPT, UR44, 0x3, UPT ;  /* 0x000000032c00788c */ /* 0x000fcc000bf05270 */
[----:B------:R-:W-:-:S13]  /*c300*/  PLOP3.LUT P5, PT, PT, PT, UP0, 0x80, 0x0 ;  /* 0x000000000000781c */ /* 0x000fda0003faf008 */
[----:B------:R-:W-:Y:S05]  /*c310*/  @!P5 BRA `(.L_x_3138) ;  /* 0x000000000004d947 */ /* 0x000fea0003800000 */
[----:B------:R-:W-:Y:S01]  /*c320*/  BPT.TRAP 0x1 ;  /* 0x000000040000795c */ /* 0x000fe20000300000 */
.L_x_3138:
[----:B------:R-:W-:Y:S01]  /*c330*/  IMAD R88, R216, 0x8, R23 ;  /* 0x00000008d8587824 */ /* 0x000fe200078e0217 */
[----:B------:R-:W-:Y:S01]  /*c340*/  SHF.L.U32 R98, R223, 0x1f, RZ ;  /* 0x0000001fdf627819 */ /* 0x000fe200000006ff */
[----:B------:R-:W-:Y:S01]  /*c350*/  BSSY B1, `(.L_x_3139) ;  /* 0x0000004000017945 */ /* 0x000fe20003800000 */
[----:B------:R-:W-:Y:S02]  /*c360*/  SHF.R.S32.HI R95, RZ, 0x1f, R94 ;  /* 0x0000001fff5f7819 */ /* 0x000fe4000001145e */
[----:B------:R-:W1:Y:S02]  /*c370*/  SYNCS.PHASECHK.TRANS64.TRYWAIT P2, [R88+URZ+0x38890], R98 ;  /* 0x03889062580075a7 */ /* 0x000e64000804017f */
[----:B-1----:R-:W-:Y:S05]  /*c380*/  @!P2 BRA `(.L_x_3140) ;  /* 0x0000026c0078a947 */ /* 0x002fea0003800000 */
.L_x_3470:
[----:B------:R-:W-:Y:S05]  /*c390*/  BSYNC B1 ;  /* 0x0000000000017941 */ /* 0x000fea0003800000 */
.L_x_3139:
        /* <DEDUP_REMOVED lines=25> */
.L_x_3474:
        /* <DEDUP_REMOVED lines=13> */
.L_x_3143:
[----:B------:R-:W-:Y:S05]  /*c600*/  BSYNC B1 ;  /* 0x0000000000017941 */ /* 0x000fea0003800000 */
.L_x_3142:
[----:B------:R-:W-:-:S03]  /*c610*/  UMOV UR4, 0xffffffff ;  /* 0xffffffff00047882 */ /* 0x000fc60000000000 */
[----:B------:R-:W-:Y:S05]  /*c620*/  BRA.DIV UR4, `(.L_x_3144) ;  /* 0x0000026e042c7947 */ /* 0x000fea000b800000 */
[----:B--2-4-:R2:W4:Y:S04]  /*c630*/  SHFL.IDX PT, R37, R41, 0x1, 0x181f ;  /* 0x00381f0029257f89 */ /* 0x01452800000e0000 */
[----:B---3--:R2:W3:Y:S02]  /*c640*/  SHFL.IDX PT, R14, R40, 0x1, 0x181f ;  /* 0x00381f00280e7f89 */ /* 0x0084e400000e0000 */
.L_x_3478:
        /* <DEDUP_REMOVED lines=14> */
.L_x_3146:
[----:B------:R-:W-:Y:S05]  /*c730*/  BSYNC B1 ;  /* 0x0000000000017941 */ /* 0x000fea0003800000 */
.L_x_3145:
[----:B------:R-:W-:-:S03]  /*c740*/  UMOV UR4, 0xffffffff ;  /* 0xffffffff00047882 */ /* 0x000fc60000000000 */
[----:B------:R-:W-:Y:S05]  /*c750*/  BRA.DIV UR4, `(.L_x_3147) ;  /* 0x0000026e04287947 */ /* 0x000fea000b800000 */
[----:B---34-:R3:W4:Y:S04]  /*c760*/  SHFL.IDX PT, R37, R41, 0x2, 0x181f ;  /* 0x00581f0029257f89 */ /* 0x01872800000e0000 */
[----:B------:R3:W0:Y:S02]  /*c770*/  SHFL.IDX PT, R14, R40, 0x2, 0x181f ;  /* 0x00581f00280e7f89 */ /* 0x00062400000e0000 */
.L_x_3482:
        /* <DEDUP_REMOVED lines=14> */
.L_x_3149:
[----:B------:R-:W-:Y:S05]  /*c860*/  BSYNC B1 ;  /* 0x0000000000017941 */ /* 0x000fea0003800000 */
.L_x_3148:
[----:B------:R-:W-:-:S03]  /*c870*/  UMOV UR4, 0xffffffff ;  /* 0xffffffff00047882 */ /* 0x000fc60000000000 */
[----:B------:R-:W-:Y:S05]  /*c880*/  BRA.DIV UR4, `(.L_x_3150) ;  /* 0x0000026e04247947 */ /* 0x000fea000b800000 */
[----:B0---4-:R0:W4:Y:S04]  /*c890*/  SHFL.IDX PT, R37, R41, 0x3, 0x181f ;  /* 0x00781f0029257f89 */ /* 0x01112800000e0000 */
[----:B------:R0:W0:Y:S02]  /*c8a0*/  SHFL.IDX PT, R14, R40, 0x3, 0x181f ;  /* 0x00781f00280e7f89 */ /* 0x00002400000e0000 */
.L_x_3486:
[----:B------:R-:W-:-:S13]  /*c8b0*/  ISETP.GE.AND P2, PT, R42, 0x61, PT ;  /* 0x000000612a00780c */ /* 0x000fda0003f46270 */
        /* <DEDUP_REMOVED lines=12> */
.L_x_3110:
[----:B------:R-:W-:Y:S05]  /*c980*/  BSYNC B0 ;  /* 0x0000000000007941 */ /* 0x000fea0003800000 */
.L_x_3068:
[----:B----4-:R-:W4:Y:S01]  /*c990*/  S2R R11, SR_TID.X ;  /* 0x00000000000b7919 */ /* 0x010f220000002100 */
[----:B------:R-:W-:Y:S01]  /*c9a0*/  @!PT LDS RZ, [RZ] ;  /* 0x00000000fffff984 */ /* 0x000fe20000000800 */
[----:B------:R-:W-:Y:S01]  /*c9b0*/  @!PT LDS RZ, [RZ] ;  /* 0x00000000fffff984 */ /* 0x000fe20000000800 */
[----:B------:R-:W-:Y:S01]  /*c9c0*/  @!PT LDS RZ, [RZ] ;  /* 0x00000000fffff984 */ /* 0x000fe20000000800 */
[----:B------:R-:W-:Y:S01]  /*c9d0*/  @!PT LDS RZ, [RZ] ;  /* 0x00000000fffff984 */ /* 0x000fe20000000800 */
[----:B------:R5:W-:Y:S06]  /*c9e0*/  MEMBAR.ALL.CTA ;  /* 0x0000000000007992 */ /* 0x000bec0000008000 */
[----:B-----5:R-:W5:Y:S01]  /*c9f0*/  FENCE.VIEW.ASYNC.S ;  /* 0x00000000000073c6 */ /* 0x020f620000000000 */
[----:B------:R-:W-:Y:S05]  /*ca00*/  WARPSYNC.ALL ;  /* 0x0000000000007948 */ /* 0x000fea0003800000 */
[----:B------:R-:W-:Y:S01]  /*ca10*/  BSSY B0, `(.L_x_3151) ;  /* 0x0000008000007945 */ /* 0x000fe20003800000 */
[----:B-----5:R0:W-:Y:S01]  /*ca20*/  BAR.SYNC.DEFER_BLOCKING R90, 0x80 ;  /* 0x0002005a0000751d */ /* 0x0201e20000010000 */
[----:B----4-:R-:W-:-:S13]  /*ca30*/  LOP3.LUT P2, RZ, R11, 0x7f, RZ, 0xc0, !PT ;  /* 0x0000007f0bff7812 */ /* 0x010fda000784c0ff */
[----:B------:R-:W-:-:S05]  /*ca40*/  @!P2 VIADD R11, R88, 0x388a0 ;  /* 0x000388a0580ba836 */ /* 0x000fca0000000000 */
[----:B------:R-:W-:-:S04]  /*ca50*/  @!P2 PRMT R11, RZ, 0x654, R11 ;  /* 0x00000654ff0ba816 */ /* 0x000fc8000000000b */
[----:B------:R4:W-:Y:S01]  /*ca60*/  @!P2 SYNCS.ARRIVE.TRANS64.RED.A1T0 RZ, [R11+URZ], RZ ;  /* 0x000000ff0bffa9a7 */ /* 0x0009e2000810043f */
[----:B0-----:R-:W-:Y:S05]  /*ca70*/  @!P5 BRA `(.L_x_3152) ;  /* 0x000000000004d947 */ /* 0x001fea0003800000 */
[----:B------:R-:W-:Y:S01]  /*ca80*/  BPT.TRAP 0x1 ;  /* 0x000000040000795c */ /* 0x000fe20000300000 */
.L_x_3152:
[----:B------:R-:W-:Y:S05]  /*ca90*/  BSYNC B0 ;  /* 0x0000000000007941 */ /* 0x000fea0003800000 */
.L_x_3151:
[----:B------:R-:W0:Y:S01]  /*caa0*/  SYNCS.PHASECHK.TRANS64.TRYWAIT P3, [R88+URZ+0x388b0], R98 ;  /* 0x0388b062580075a7 */ /* 0x000e22000806017f */
[----:B------:R-:W-:Y:S01]  /*cab0*/  ULDC UR38, c[0x0][0x2f4] ;  /* 0x0000bd0000267ab9 */ /* 0x000fe20000000800 */
[----:B------:R-:W-:Y:S04]  /*cac0*/  BSSY B0, `(.L_x_3153) ;  /* 0x0000002000007945 */ /* 0x000fe80003800000 */
[----:B0-----:R-:W-:Y:S05]  /*cad0*/  @!P3 BRA `(.L_x_3154) ;  /* 0x0000026800d8b947 */ /* 0x001fea0003800000 */
.L_x_3487:
[----:B------:R-:W-:Y:S05]  /*cae0*/  BSYNC B0 ;  /* 0x0000000000007941 */ /* 0x000fea0003800000 */
.L_x_3153:
[----:B------:R-:W-:Y:S01]  /*caf0*/  ULDC.64 UR4, c[0x0][0x328] ;  /* 0x0000ca0000047ab9 */ /* 0x000fe20000000a00 */
[----:B------:R-:W-:Y:S01]  /*cb00*/  ULDC.64 UR6, c[0x0][0x318] ;  /* 0x0000c60000067ab9 */ /* 0x000fe20000000a00 */
[----:B------:R-:W-:Y:S01]  /*cb10*/  IMAD R95, R95, UR4, RZ ;  /* 0x000000045f5f7c24 */ /* 0x000fe2000f8e02ff */
[----:B------:R-:W-:Y:S01]  /*cb20*/  BSSY B0, `(.L_x_3155) ;  /* 0x000001d000007945 */ /* 0x000fe20003800000 */
[----:B------:R-:W-:-:S04]  /*cb30*/  IMAD.WIDE.U32 R12, R94, UR4, RZ ;  /* 0x000000045e0c7c25 */ /* 0x000fc8000f8e00ff */
[----:B------:R-:W-:Y:S01]  /*cb40*/  IMAD R95, R94, UR5, R95 ;  /* 0x000000055e5f7c24 */ /* 0x000fe2000f8e025f */
[----:B------:R-:W-:Y:S01]  /*cb50*/  ULDC.64 UR4, c[0x0][0x338] ;  /* 0x0000ce0000047ab9 */ /* 0x000fe20000000a00 */
[----:B------:R-:W-:Y:S02]  /*cb60*/  IMAD.IADD R97, R97, 0x1, -R219 ;  /* 0x0000000161617824 */ /* 0x000fe400078e0adb */
[----:B------:R-:W-:Y:S01]  /*cb70*/  IMAD R96, R96, UR4, RZ ;  /* 0x0000000460607c24 */ /* 0x000fe2000f8e02ff */
[----:B------:R-:W-:-:S03]  /*cb80*/  IADD3 R13, R13, R95, RZ ;  /* 0x0000005f0d0d7210 */ /* 0x000fc60007ffe0ff */
[C---:B----4-:R-:W-:Y:S02]  /*cb90*/  IMAD R11, R93.reuse, UR5, R96 ;  /* 0x000000055d0b7c24 */ /* 0x050fe4000f8e0260 */
[----:B------:R-:W-:Y:S01]  /*cba0*/  IMAD.WIDE.U32 R12, R93, UR4, R12 ;  /* 0x000000045d0c7c25 */ /* 0x000fe2000f8e000c */
[----:B------:R-:W-:-:S03]  /*cbb0*/  ULDC.64 UR4, c[0x0][0x330] ;  /* 0x0000cc0000047ab9 */ /* 0x000fc60000000a00 */
[----:B------:R-:W-:Y:S02]  /*cbc0*/  IMAD.IADD R13, R13, 0x1, R11 ;  /* 0x000000010d0d7824 */ /* 0x000fe400078e020b */
[----:B------:R-:W-:-:S04]  /*cbd0*/  IMAD.WIDE.U32 R12, R220, UR4, R12 ;  /* 0x00000004dc0c7c25 */ /* 0x000fc8000f8e000c */
[----:B------:R-:W-:Y:S01]  /*cbe0*/  IMAD R11, R220, UR5, R13 ;  /* 0x00000005dc0b7c24 */ /* 0x000fe2000f8e020d */
[----:B--23--:R-:W-:-:S04]  /*cbf0*/  IADD3 R40, P3, R12, UR6, RZ ;  /* 0x000000060c287c10 */ /* 0x00cfc8000ff7e0ff */
[----:B------:R-:W-:Y:S01]  /*cc00*/  IADD3.X R11, R11, UR7, RZ, P3, !PT ;  /* 0x000000070b0b7c10 */ /* 0x000fe20009ffe4ff */
[----:B-1----:R0:W1:Y:S01]  /*cc10*/  SHFL.IDX PT, R37, R40, RZ, 0x181f ;  /* 0x00181fff28257589 */ /* 0x00206200000e0000 */
[----:B------:R-:W-:-:S03]  /*cc20*/  ISETP.GE.AND P3, PT, R97, 0x1, PT ;  /* 0x000000016100780c */ /* 0x000fc60003f66270 */
[----:B------:R0:W2:Y:S10]  /*cc30*/  SHFL.IDX PT, R12, R11, RZ, 0x181f ;  /* 0x00181fff0b0c7589 */ /* 0x0000b400000e0000 */
        /* <DEDUP_REMOVED lines=11> */
.L_x_3156:
[----:B------:R-:W-:Y:S05]  /*ccf0*/  BSYNC B0 ;  /* 0x0000000000007941 */ /* 0x000fea0003800000 */
.L_x_3155:
        /* <DEDUP_REMOVED lines=15> */
.L_x_3158:
[----:B------:R-:W-:Y:S05]  /*cdf0*/  BSYNC B0 ;  /* 0x0000000000007941 */ /* 0x000fea0003800000 */
.L_x_3157:
[----:B------:R-:W-:Y:S01]  /*ce00*/  ISETP.GE.AND P3, PT, R97, 0x41, PT ;  /* 0x000000416100780c */ /* 0x000fe20003f66270 */
[----:B0-2---:R0:W2:Y:S01]  /*ce10*/  SHFL.IDX PT, R12, R11, 0x2, 0x181f ;  /* 0x00581f000b0c7f89 */ /* 0x0050a200000e0000 */
[----:B------:R-:W-:Y:S03]  /*ce20*/  BSSY B0, `(.L_x_3159) ;  /* 0x000000d000007945 */ /* 0x000fe60003800000 */
[----:B-1----:R0:W1:Y:S08]  /*ce30*/  SHFL.IDX PT, R37, R40, 0x2, 0x181f ;  /* 0x00581f0028257f89 */ /* 0x00207000000e0000 */
        /* <DEDUP_REMOVED lines=11> */
.L_x_3160:
[----:B------:R-:W-:Y:S05]  /*cef0*/  BSYNC B0 ;  /* 0x0000000000007941 */ /* 0x000fea0003800000 */
.L_x_3159:
        /* <DEDUP_REMOVED lines=15> */
.L_x_3162:
[----:B------:R-:W-:Y:S05]  /*cff0*/  BSYNC B0 ;  /* 0x0000000000007941 */ /* 0x000fea0003800000 */
.L_x_3161:
        /* <DEDUP_REMOVED lines=23> */
.L_x_3063:
[----:B------:R-:W2:Y:S01]  /*d170*/  LDL R4, [R1+0x60] ;  /* 0x0000600001047983 */ /* 0x000ea20000100800 */
[----:B------:R-:W0:Y:S01]  /*d180*/  LDC R0, c[0x0][0x448] ;  /* 0x00011200ff007b82 */ /* 0x000e220000000800 */
[----:B------:R-:W-:Y:S01]  /*d190*/  IMAD.MOV.U32 R169, RZ, RZ, RZ ;  /* 0x000000ffffa97224 */ /* 0x000fe200078e00ff */
[----:B0-----:R-:W-:-:S13]  /*d1a0*/  ISETP.NE.AND P1, PT, R0, 0x1, PT ;  /* 0x000000010000780c */ /* 0x001fda0003f25270 */
[----:B------:R-:W0:Y:S08]  /*d1b0*/  @P1 LDC R3, c[0x0][0x44c] ;  /* 0x00011300ff031b82 */ /* 0x000e300000000800 */
[----:B------:R-:W3:Y:S01]  /*d1c0*/  @P1 LDC R2, c[0x0][0x450] ;  /* 0x00011400ff021b82 */ /* 0x000ee20000000800 */
[----:B--2---:R-:W-:-:S04]  /*d1d0*/  VIADD R0, R4, 0x7f ;  /* 0x0000007f04007836 */ /* 0x004fc80000000000 */
[----:B0-----:R-:W-:-:S05]  /*d1e0*/  @P1 IMAD.HI.U32 R3, R0, R3, RZ ;  /* 0x0000000300031227 */ /* 0x001fca00078e00ff */
[----:B---3--:R-:W-:-:S04]  /*d1f0*/  @P1 SHF.R.U32.HI R0, RZ, R2, R3 ;  /* 0x00000002ff001219 */ /* 0x008fc80000011603 */
[----:B------:R-:W-:-:S04]  /*d200*/  IADD3 R0, R91, R0, RZ ;  /* 0x000000005b007210 */ /* 0x000fc80007ffe0ff */
[----:B------:R-:W-:-:S04]  /*d210*/  SHF.R.S32.HI R3, RZ, 0x1f, R0 ;  /* 0x0000001fff037819 */ /* 0x000fc80000011400 */
[----:B------:R-:W-:-:S04]  /*d220*/  LEA.HI R3, R3, R0, RZ, 0x7 ;  /* 0x0000000003037211 */ /* 0x000fc800078f38ff */
[----:B------:R-:W-:-:S04]  /*d230*/  SHF.R.S32.HI R3, RZ, 0x7, R3 ;  /* 0x00000007ff037819 */ /* 0x000fc80000011403 */
[----:B------:R-:W-:-:S04]  /*d240*/  VIMNMX R92, R92, R3, PT ;  /* 0x000000035c5c7248 */ /* 0x000fc80003fe0100 */
[----:B------:R-:W-:Y:S01]  /*d250*/  ISETP.GE.AND P1, PT, R92, 0x1, PT ;  /* 0x000000015c00780c */ /* 0x000fe20003f26270 */
[----:B------:R-:W-:-:S12]  /*d260*/  @P0 BRA `(.L_x_3164) ;  /* 0x00000000000c0947 */ /* 0x000fd80003800000 */
[----:B------:R-:W0:Y:S01]  /*d270*/  FENCE.VIEW.ASYNC.G ;  /* 0x00000000000073c6 */ /* 0x000e220000000100 */
[----:B------:R-:W-:Y:S05]  /*d280*/  WARPSYNC.ALL ;  /* 0x0000000000007948 */ /* 0x000fea0003800000 */
[----:B0-----:R-:W-:Y:S06]  /*d290*/  BAR.ARV 0xc, 0x180 ;  /* 0x0306000000007b1d */ /* 0x001fec0000002000 */
.L_x_3164:
[----:B------:R-:W-:Y:S04]  /*d2a0*/  BSSY B0, `(.L_x_3165) ;  /* 0x0000021000007945 */ /* 0x000fe80003800000 */
[----:B------:R-:W-:Y:S05]  /*d2b0*/  @!P1 BRA `(.L_x_3166) ;  /* 0x00000000007c9947 */ /* 0x000fea0003800000 */
[----:B------:R-:W2:Y:S01]  /*d2c0*/  LDL R0, [R1+0x98] ;  /* 0x0000980001007983 */ /* 0x000ea20000100800 */
[----:B------:R-:W-:Y:S01]  /*d2d0*/  ULDC UR4, c[0x0][0x9f0] ;  /* 0x00027c0000047ab9 */ /* 0x000fe20000000800 */
[----:B--2---:R-:W-:-:S04]  /*d2e0*/  ISETP.NE.AND P0, PT, R0, RZ, PT ;  /* 0x000000ff0000720c */ /* 0x004fc80003f05270 */
[----:B------:R-:W-:-:S04]  /*d2f0*/  SEL R9, R0, UR4, P0 ;  /* 0x0000000400097c07 */ /* 0x000fc80008000000 */
[-C--:B------:R-:W-:Y:S02]  /*d300*/  IABS R5, R9.reuse ;  /* 0x0000000900057213 */ /* 0x080fe40000000000 */
[----:B------:R-:W-:Y:S02]  /*d310*/  IADD3 R0, R9, -0x1, R92 ;  /* 0xffffffff09007810 */ /* 0x000fe40007ffe05c */
[----:B------:R-:W0:Y:S01]  /*d320*/  I2F.RP R4, R5 ;  /* 0x0000000500047306 */ /* 0x000e220000209400 */
[----:B------:R-:W-:-:S05]  /*d330*/  IABS R8, R9 ;  /* 0x0000000900087213 */ /* 0x000fca0000000000 */
[----:B------:R-:W-:Y:S02]  /*d340*/  IMAD.MOV R8, RZ, RZ, -R8 ;  /* 0x000000ffff087224 */ /* 0x000fe400078e0a08 */
        /* <DEDUP_REMOVED lines=9> */
[----:B------:R-:W-:-:S04]  /*d3e0*/  IMAD.HI.U32 R3, R3, R7, R2 ;  /* 0x0000000703037227 */ /* 0x000fc800078e0002 */
[----:B------:R-:W-:Y:S02]  /*d3f0*/  IMAD.MOV.U32 R2, RZ, RZ, R8 ;  /* 0x000000ffff027224 */ /* 0x000fe400078e0008 */
[----:B------:R-:W-:-:S04]  /*d400*/  IMAD.HI.U32 R3, R3, R4, RZ ;  /* 0x0000000403037227 */ /* 0x000fc800078e00ff */
[----:B------:R-:W-:-:S05]  /*d410*/  IMAD R2, R3, R2, R4 ;  /* 0x0000000203027224 */ /* 0x000fca00078e0204 */
[----:B------:R-:W-:-:S13]  /*d420*/  ISETP.GT.U32.AND P1, PT, R5, R2, PT ;  /* 0x000000020500720c */ /* 0x000fda0003f24070 */
[-C--:B------:R-:W-:Y:S01]  /*d430*/  @!P1 IADD3 R2, R2, -R5.reuse, RZ ;  /* 0x8000000502029210 */ /* 0x080fe20007ffe0ff */
[----:B------:R-:W-:Y:S01]  /*d440*/  @!P1 VIADD R3, R3, 0x1 ;  /* 0x0000000103039836 */ /* 0x000fe20000000000 */
[----:B------:R-:W-:Y:S02]  /*d450*/  ISETP.NE.AND P1, PT, R9, RZ, PT ;  /* 0x000000ff0900720c */ /* 0x000fe40003f25270 */
[----:B------:R-:W-:-:S13]  /*d460*/  ISETP.GE.U32.AND P0, PT, R2, R5, PT ;  /* 0x000000050200720c */ /* 0x000fda0003f06070 */
[----:B------:R-:W-:-:S04]  /*d470*/  @P0 VIADD R3, R3, 0x1 ;  /* 0x0000000103030836 */ /* 0x000fc80000000000 */
[----:B------:R-:W-:Y:S01]  /*d480*/  @!P2 IMAD.MOV R3, RZ, RZ, -R3 ;  /* 0x000000ffff03a224 */ /* 0x000fe200078e0a03 */
[----:B------:R-:W-:-:S05]  /*d490*/  @!P1 LOP3.LUT R3, RZ, R9, RZ, 0x33, !PT ;  /* 0x00000009ff039212 */ /* 0x000fca00078e33ff */
[----:B------:R-:W-:-:S07]  /*d4a0*/  IMAD.MOV.U32 R169, RZ, RZ, R3 ;  /* 0x000000ffffa97224 */ /* 0x000fce00078e0003 */
.L_x_3166:
[----:B------:R-:W-:Y:S05]  /*d4b0*/  BSYNC B0 ;  /* 0x0000000000007941 */ /* 0x000fea0003800000 */
.L_x_3165:
[----:B------:R-:W2:Y:S01]  /*d4c0*/  LDL R0, [R1+0xb4] ;  /* 0x0000b40001007983 */ /* 0x000ea20000100800 */
[----:B------:R-:W-:Y:S02]  /*d4d0*/  PLOP3.LUT P0, PT, PT, PT, PT, 0x80, 0x0 ;  /* 0x000000000000781c */ /* 0x000fe40003f0f070 */
[----:B------:R-:W-:Y:S01]  /*d4e0*/  CS2R R166, SRZ ;  /* 0x0000000000a67805 */ /* 0x000fe2000001ff00 */
[----:B------:R-:W-:Y:S01]  /*d4f0*/  IMAD.MOV.U32 R5, RZ, RZ, RZ ;  /* 0x000000ffff057224 */ /* 0x000fe200078e00ff */
[----:B------:R-:W-:Y:S02]  /*d500*/  CS2R R146, SRZ ;  /* 0x0000000000927805 */ /* 0x000fe4000001ff00 */
[----:B------:R-:W-:Y:S02]  /*d510*/  CS2R R64, SRZ ;  /* 0x0000000000407805 */ /* 0x000fe4000001ff00 */
[----:B------:R-:W-:Y:S02]  /*d520*/  CS2R R28, SRZ ;  /* 0x00000000001c7805 */ /* 0x000fe4000001ff00 */
[----:B------:R-:W-:-:S02]  /*d530*/  MOV R25, RZ ;  /* 0x000000ff00197202 */ /* 0x000fc40000000f00 */
[----:B------:R-:W-:Y:S02]  /*d540*/  CS2R R152, SRZ ;  /* 0x0000000000987805 */ /* 0x000fe4000001ff00 */
[----:B------:R-:W-:Y:S02]  /*d550*/  CS2R R158, SRZ ;  /* 0x00000000009e7805 */ /* 0x000fe4000001ff00 */
[----:B-1----:R-:W-:Y:S02]  /*d560*/  CS2R R36, SRZ ;  /* 0x0000000000247805 */ /* 0x002fe4000001ff00 */
[----:B------:R-:W-:Y:S02]  /*d570*/  CS2R R6, SRZ ;  /* 0x0000000000067805 */ /* 0x000fe4000001ff00 */
        /* <DEDUP_REMOVED lines=64> */
[----:B------:R-:W-:Y:S02]  /*d980*/  VIADD R0, R23, 0x20400 ;  /* 0x0002040017007836 */ /* 0x000fe40000000000 */
[----:B0-----:R-:W-:-:S05]  /*d990*/  VIADD R28, R2, 0xffffff80 ;  /* 0xffffff80021c7836 */ /* 0x001fca0000000000 */
[----:B------:R-:W-:-:S04]  /*d9a0*/  SHF.R.S32.HI R33, RZ, 0x1f, R28 ;  /* 0x0000001fff217819 */ /* 0x000fc8000001141c */
[----:B------:R-:W-:-:S04]  /*d9b0*/  LEA.HI R13, R33, R28, RZ, 0x7 ;  /* 0x0000001c210d7211 */ /* 0x000fc800078f38ff */
[----:B------:R-:W-:Y:S01]  /*d9c0*/  SHF.R.S32.HI R13, RZ, 0x7, R13 ;  /* 0x00000007ff0d7819 */ /* 0x000fe2000001140d */
[----:B------:R-:W-:Y:S06]  /*d9d0*/  BRA.DIV UR4, `(.L_x_3168) ;  /* 0x0000025e042c7947 */ /* 0x000fec000b800000 */
[----:B------:R0:W1:Y:S02]  /*d9e0*/  SHFL.IDX PT, R14, R13, RZ, 0x1f ;  /* 0x00001fff0d0e7589 */ /* 0x00006400000e0000 */
.L_x_3490:
[----:B-1----:R-:W-:Y:S01]  /*d9f0*/  LEA.HI R2, R14, R14, RZ, 0x1 ;  /* 0x0000000e0e027211 */ /* 0x002fe200078f08ff */
[----:B------:R-:W-:Y:S01]  /*da00*/  BSSY B6, `(.L_x_3169) ;  /* 0x0000019000067945 */ /* 0x000fe20003800000 */
[----:B------:R-:W-:Y:S02]  /*da10*/  LOP3.LUT P0, RZ, R0, 0x3ff, RZ, 0xc0, !PT ;  /* 0x000003ff00ff7812 */ /* 0x000fe4000780c0ff */
[----:B------:R-:W-:Y:S02]  /*da20*/  LOP3.LUT R3, R2, 0x1e, RZ, 0xc0, !PT ;  /* 0x0000001e02037812 */ /* 0x000fe400078ec0ff */
[----:B------:R-:W-:-:S03]  /*da30*/  P2R R25, PR, RZ, 0x1 ;  /* 0x00000001ff197803 */ /* 0x000fc60000000000 */
[----:B------:R-:W-:-:S04]  /*da40*/  IMAD.IADD R3, R14, 0x1, -R3 ;  /* 0x000000010e037824 */ /* 0x000fc800078e0a03 */
[----:B------:R-:W-:-:S05]  /*da50*/  IMAD R3, R3, 0x2000, R0 ;  /* 0x0000200003037824 */ /* 0x000fca00078e0200 */
[----:B------:R-:W-:-:S04]  /*da60*/  SHF.R.U32.HI R3, RZ, 0x4, R3 ;  /* 0x00000004ff037819 */ /* 0x000fc80000011603 */
[----:B------:R-:W-:Y:S01]  /*da70*/  LOP3.LUT R36, R3, 0x3fff, RZ, 0xc0, !PT ;  /* 0x00003fff03247812 */ /* 0x000fe200078ec0ff */
[----:B------:R-:W-:Y:S06]  /*da80*/  @!P0 BRA `(.L_x_3170) ;  /* 0x0000000000408947 */ /* 0x000fec0003800000 */
[----:B------:R-:W-:Y:S01]  /*da90*/  MOV R2, 0x0 ;  /* 0x0000000000027802 */ /* 0x000fe20000000f00 */
[----:B------:R-:W-:Y:S01]  /*daa0*/  ULDC.64 UR4, c[0x4][0x1b0] ;  /* 0x01006c0000047ab9 */ /* 0x000fe20000000a00 */
[----:B------:R-:W-:Y:S01]  /*dab0*/  ULDC.64 UR6, c[0x4][0x1b8] ;  /* 0x01006e0000067ab9 */ /* 0x000fe20000000a00 */
[----:B------:R-:W-:Y:S01]  /*dac0*/  IMAD.U32 R4, RZ, RZ, UR4 ;  /* 0x00000004ff047e24 */ /* 0x000fe2000f8e00ff */
[----:B------:R-:W-:Y:S01]  /*dad0*/  MOV R5, UR5 ;  /* 0x0000000500057c02 */ /* 0x000fe20008000f00 */
[----:B------:R-:W-:Y:S01]  /*dae0*/  ULDC.64 UR4, c[0x4][0x98] ;  /* 0x0100260000047ab9 */ /* 0x000fe20000000a00 */
[----:B------:R-:W1:Y:S01]  /*daf0*/  LDC.64 R2, c[0x4][R2] ;  /* 0x0100000002027b82 */ /* 0x000e620000000a00 */
[----:B------:R-:W-:Y:S01]  /*db00*/  IMAD.U32 R6, RZ, RZ, UR6 ;  /* 0x00000006ff067e24 */ /* 0x000fe2000f8e00ff */
[----:B0-----:R-:W-:Y:S01]  /*db10*/  MOV R13, RZ ;  /* 0x000000ff000d7202 */ /* 0x001fe20000000f00 */
[----:B------:R-:W-:Y:S02]  /*db20*/  IMAD.U32 R7, RZ, RZ, UR7 ;  /* 0x00000007ff077e24 */ /* 0x000fe4000f8e00ff */
[----:B------:R-:W-:-:S02]  /*db30*/  IMAD.U32 R10, RZ, RZ, UR4 ;  /* 0x00000004ff0a7e24 */ /* 0x000fc4000f8e00ff */
[----:B------:R-:W-:Y:S02]  /*db40*/  IMAD.U32 R11, RZ, RZ, UR5 ;  /* 0x00000005ff0b7e24 */ /* 0x000fe4000f8e00ff */
[----:B------:R-:W-:Y:S02]  /*db50*/  IMAD.MOV.U32 R8, RZ, RZ, 0x70 ;  /* 0x00000070ff087424 */ /* 0x000fe400078e00ff */
[----:B------:R-:W-:-:S07]  /*db60*/  IMAD.MOV.U32 R12, RZ, RZ, 0x1 ;  /* 0x00000001ff0c7424 */ /* 0x000fce00078e00ff */
[----:B------:R-:W-:-:S07]  /*db70*/  LEPC R20, `(.L_x_3170) ;  /* 0x000000001014794e */ /* 0x000fce0000000000 */
[----:B-1---5:R-:W-:Y:S05]  /*db80*/  CALL.ABS.NOINC R2 ;  /* 0x0000000002007343 */ /* 0x022fea0003c00000 */
.L_x_3170:
[----:B------:R-:W-:Y:S05]  /*db90*/  BSYNC B6 ;  /* 0x0000000000067941 */ /* 0x000fea0003800000 */
.L_x_3169:
        /* <DEDUP_REMOVED lines=14> */
[C---:B---3--:R-:W-:Y:S02]  /*dc80*/  @P0 IMAD R11, R20.reuse, R7, R0 ;  /* 0x00000007140b0224 */ /* 0x048fe400078e0200 */
        /* <DEDUP_REMOVED lines=33> */
.L_x_3174:
[----:B-1----:R1:W2:Y:S02]  /*dea0*/  SYNCS.PHASECHK.TRANS64.TRYWAIT P0, [R23+URZ+0x38800], R0 ;  /* 0x03880000170075a7 */ /* 0x0022a4000800017f */
[----:B--2---:R-:W-:Y:S05]  /*deb0*/  @!P0 NANOSLEEP.SYNCS 0x989680 ;  /* 0x009896800000895d */ /* 0x004fea0003900000 */
[----:B------:R-:W2:Y:S02]  /*dec0*/  @!P0 SYNCS.PHASECHK.TRANS64 P0, [R23+URZ+0x38800], R0 ;  /* 0x03880000170085a7 */ /* 0x000ea4000800007f */
[----:B--2---:R-:W-:Y:S05]  /*ded0*/  @!P0 BRA `(.L_x_3174) ;  /* 0xfffffffc00f08947 */ /* 0x004fea000383ffff */
.L_x_3173:
[----:B------:R-:W-:Y:S05]  /*dee0*/  BSYNC B0 ;  /* 0x0000000000007941 */ /* 0x000fea0003800000 */
.L_x_3172:
[----:B------:R-:W-:Y:S05]  /*def0*/  BRA `(.L_x_3175) ;  /* 0x0000009400d47947 */ /* 0x000fea0003800000 */
.L_x_3171:
[----:B------:R-:W-:Y:S01]  /*df00*/  ISETP.NE.AND P0, PT, R25, RZ, PT ;  /* 0x000000ff1900720c */ /* 0x000fe20003f05270 */
[----:B------:R-:W-:Y:S01]  /*df10*/  ULDC.64 UR4, c[0x0][0x3f8] ;  /* 0x0000fe0000047ab9 */ /* 0x000fe20000000a00 */
[----:B-----5:R-:W-:Y:S01]  /*df20*/  SHF.R.S32.HI R0, RZ, 0x1f, R24 ;  /* 0x0000001fff007819 */ /* 0x020fe20000011418 */
[----:B------:R-:W-:Y:S01]  /*df30*/  ULDC.64 UR6, c[0x0][0x408] ;  /* 0x0001020000067ab9 */ /* 0x000fe20000000a00 */
[----:B------:R-:W-:Y:S01]  /*df40*/  IMAD.WIDE.U32 R26, R24, UR4, RZ ;  /* 0x00000004181a7c25 */ /* 0x000fe2000f8e00ff */
[----:B------:R-:W-:Y:S03]  /*df50*/  BSSY B6, `(.L_x_3176) ;  /* 0x0000019000067945 */ /* 0x000fe60003800000 */
[C---:B------:R-:W-:Y:S02]  /*df60*/  IMAD R3, R0.reuse, UR4, RZ ;  /* 0x0000000400037c24 */ /* 0x040fe4000f8e02ff */
[----:B------:R-:W-:-:S02]  /*df70*/  IMAD R5, R0, UR6, RZ ;  /* 0x0000000600057c24 */ /* 0x000fc4000f8e02ff */
[C---:B------:R-:W-:Y:S02]  /*df80*/  IMAD R3, R24.reuse, UR5, R3 ;  /* 0x0000000518037c24 */ /* 0x040fe4000f8e0203 */
[C---:B------:R-:W-:Y:S02]  /*df90*/  IMAD R5, R24.reuse, UR7, R5 ;  /* 0x0000000718057c24 */ /* 0x040fe4000f8e0205 */
[----:B------:R-:W-:-:S04]  /*dfa0*/  IMAD.WIDE.U32 R24, R24, UR6, RZ ;  /* 0x0000000618187c25 */ /* 0x000fc8000f8e00ff */
[----:B------:R-:W-:Y:S01]  /*dfb0*/  IMAD.IADD R29, R3, 0x1, R27 ;  /* 0x00000001031d7824 */ /* 0x000fe200078e021b */
[----:B------:R-:W-:Y:S01]  /*dfc0*/  IADD3 R31, R5, R25, RZ ;  /* 0x00000019051f7210 */ /* 0x000fe20007ffe0ff */
[----:B------:R-:W-:Y:S06]  /*dfd0*/  @!P0 BRA `(.L_x_3177) ;  /* 0x0000000000408947 */ /* 0x000fec0003800000 */
        /* <DEDUP_REMOVED lines=15> */
[----:B0-----:R-:W-:Y:S05]  /*e0d0*/  CALL.ABS.NOINC R14 ;  /* 0x000000000e007343 */ /* 0x001fea0003c00000 */
.L_x_3177:
[----:B------:R-:W-:Y:S05]  /*e0e0*/  BSYNC B6 ;  /* 0x0000000000067941 */ /* 0x000fea0003800000 */
.L_x_3176:
[----:B------:R-:W2:Y:S01]  /*e0f0*/  LDL R52, [R1+0x60] ;  /* 0x0000600001347983 */ /* 0x000ea20000100800 */
[----:B------:R-:W-:Y:S01]  /*e100*/  ULDC.U8 UR4, c[0x0][0x410] ;  /* 0x0001040000047ab9 */ /* 0x000fe20000000000 */
[----:B------:R-:W-:Y:S01]  /*e110*/  LEA.HI R33, R33, R28, RZ, 0x3 ;  /* 0x0000001c21217211 */ /* 0x000fe200078f18ff */
[----:B------:R-:W-:Y:S01]  /*e120*/  BSSY B0, `(.L_x_3178) ;  /* 0x000094a000007945 */ /* 0x000fe20003800000 */
[----:B------:R-:W-:Y:S02]  /*e130*/  ISETP.NE.AND P0, PT, RZ, UR4, PT ;  /* 0x00000004ff007c0c */ /* 0x000fe4000bf05270 */
[----:B------:R-:W-:-:S05]  /*e140*/  LOP3.LUT R33, R33, 0xfffffff8, RZ, 0xc0, !PT ;  /* 0xfffffff821217812 */ /* 0x000fca00078ec0ff */
[----:B------:R-:W-:Y:S02]  /*e150*/  IMAD.IADD R0, R28, 0x1, -R33 ;  /* 0x000000011c007824 */ /* 0x000fe400078e0a21 */
[----:B--2---:R-:W-:-:S04]  /*e160*/  IMAD.IADD R10, R219, 0x1, R52 ;  /* 0x00000001db0a7824 */ /* 0x004fc800078e0234 */
[----:B------:R-:W-:Y:S01]  /*e170*/  IMAD R3, R0, 0x20, R10 ;  /* 0x0000002000037824 */ /* 0x000fe200078e020a */
[----:B------:R-:W-:Y:S06]  /*e180*/  @!P0 BRA `(.L_x_3179) ;  /* 0x0000004800808947 */ /* 0x000fec0003800000 */
        /* <DEDUP_REMOVED lines=29> */
.L_x_3496:
[----:B------:R-:W5:Y:S01]  /*e360*/  LDL R4, [R1+0x58] ;  /* 0x0000580001047983 */ /* 0x000f620000100800 */
[----:B------:R-:W-:Y:S01]  /*e370*/  BSSY B1, `(.L_x_3181) ;  /* 0x000001c000017945 */ /* 0x000fe20003800000 */
[----:B------:R-:W-:Y:S02]  /*e380*/  CS2R R40, SRZ ;  /* 0x0000000000287805 */ /* 0x000fe4000001ff00 */
[----:B------:R-:W-:Y:S02]  /*e390*/  CS2R R44, SRZ ;  /* 0x00000000002c7805 */ /* 0x000fe4000001ff00 */
[----:B------:R-:W-:Y:S02]  /*e3a0*/  CS2R R42, SRZ ;  /* 0x00000000002a7805 */ /* 0x000fe4000001ff00 */
[----:B------:R-:W-:Y:S01]  /*e3b0*/  CS2R R46, SRZ ;  /* 0x00000000002e7805 */ /* 0x000fe2000001ff00 */
[----:B-----5:R-:W-:-:S05]  /*e3c0*/  IMAD R51, R4, R51, RZ ;  /* 0x0000003304337224 */ /* 0x020fca00078e02ff */
[----:B------:R-:W-:-:S13]  /*e3d0*/  ISETP.GE.AND P0, PT, R10, R51, PT ;  /* 0x000000330a00720c */ /* 0x000fda0003f06270 */
[----:B------:R-:W-:Y:S05]  /*e3e0*/  @P0 BRA `(.L_x_3182) ;  /* 0x0000000000500947 */ /* 0x000fea0003800000 */
[----:B------:R-:W1:Y:S01]  /*e3f0*/  LDL R11, [R1+0x94] ;  /* 0x00009400010b7983 */ /* 0x000e620000100800 */
[----:B------:R-:W-:Y:S01]  /*e400*/  ULDC UR4, c[0x0][0x3f4] ;  /* 0x0000fd0000047ab9 */ /* 0x000fe20000000800 */
[----:B------:R-:W-:Y:S02]  /*e410*/  CS2R R40, SRZ ;  /* 0x0000000000287805 */ /* 0x000fe4000001ff00 */
[----:B------:R-:W-:Y:S02]  /*e420*/  ISETP.GE.AND P4, PT, R218, UR4, PT ;  /* 0x00000004da007c0c */ /* 0x000fe4000bf86270 */
[----:B------:R-:W-:Y:S02]  /*e430*/  CS2R R44, SRZ ;  /* 0x00000000002c7805 */ /* 0x000fe4000001ff00 */
[----:B------:R-:W-:-:S09]  /*e440*/  ISETP.GE.AND P3, PT, R18, UR4, PT ;  /* 0x0000000412007c0c */ /* 0x000fd2000bf66270 */
[CC--:B--2---:R-:W-:Y:S02]  /*e450*/  @!P4 IADD3 R6, P0, R218.reuse, R5.reuse, RZ ;  /* 0x00000005da06c210 */ /* 0x0c4fe40007f1e0ff */
[----:B----4-:R-:W-:Y:S02]  /*e460*/  @!P4 IADD3 R8, P2, R218, R14, RZ ;  /* 0x0000000eda08c210 */ /* 0x010fe40007f5e0ff */
[----:B------:R-:W-:Y:S02]  /*e470*/  CS2R R46, SRZ ;  /* 0x00000000002e7805 */ /* 0x000fe4000001ff00 */
[----:B------:R-:W-:Y:S01]  /*e480*/  CS2R R42, SRZ ;  /* 0x00000000002a7805 */ /* 0x000fe2000001ff00 */
[----:B-1----:R-:W-:Y:S01]  /*e490*/  @!P4 IMAD.X R7, R3, 0x1, R11, P0 ;  /* 0x000000010307c824 */ /* 0x002fe200000e060b */
[----:B------:R-:W-:-:S04]  /*e4a0*/  @!P3 IADD3 R4, P0, R18, R5, RZ ;  /* 0x000000051204b210 */ /* 0x000fc80007f1e0ff */
[----:B------:R1:W5:Y:S01]  /*e4b0*/  @!P4 LD.E.64 R40, desc[UR46][R6.64] ;  /* 0x0000002e0628c980 */ /* 0x000362000c101b00 */
[----:B------:R-:W-:-:S05]  /*e4c0*/  @!P3 IMAD.X R5, R3, 0x1, R19, P0 ;  /* 0x000000010305b824 */ /* 0x000fca00000e0613 */
[----:B------:R2:W5:Y:S01]  /*e4d0*/  @!P3 LD.E.64 R44, desc[UR46][R4.64] ;  /* 0x0000002e042cb980 */ /* 0x000562000c101b00 */
[----:B-1----:R-:W-:-:S05]  /*e4e0*/  @!P3 IADD3 R6, P1, R18, R14, RZ ;  /* 0x0000000e1206b210 */ /* 0x002fca0007f3e0ff */
[C---:B---3--:R-:W-:Y:S02]  /*e4f0*/  @!P3 IMAD.X R7, R9.reuse, 0x1, R19, P1 ;  /* 0x000000010907b824 */ /* 0x048fe400008e0613 */
[----:B------:R-:W-:-:S03]  /*e500*/  @!P4 IMAD.X R9, R9, 0x1, R11, P2 ;  /* 0x000000010909c824 */ /* 0x000fc600010e060b */
[----:B------:R2:W5:Y:S04]  /*e510*/  @!P3 LD.E.64 R46, desc[UR46][R6.64] ;  /* 0x0000002e062eb980 */ /* 0x000568000c101b00 */
[----:B------:R2:W5:Y:S02]  /*e520*/  @!P4 LD.E.64 R42, desc[UR46][R8.64] ;  /* 0x0000002e082ac980 */ /* 0x000564000c101b00 */
.L_x_3182:
[----:B------:R-:W-:Y:S05]  /*e530*/  BSYNC B1 ;  /* 0x0000000000017941 */ /* 0x000fea0003800000 */
.L_x_3181:
[----:B------:R-:W-:Y:S01]  /*e540*/  UMOV UR4, 0xffffffff ;  /* 0xffffffff00047882 */ /* 0x000fe20000000000 */
[----:B------:R-:W-:Y:S02]  /*e550*/  CS2R R30, SRZ ;  /* 0x00000000001e7805 */ /* 0x000fe4000001ff00 */
[----:B------:R-:W-:Y:S05]  /*e560*/  BRA.DIV UR4, `(.L_x_3183) ;  /* 0x0000025204dc7947 */ /* 0x000fea000b800000 */
[----:B-1----:R1:W0:Y:S04]  /*e570*/  SHFL.IDX PT, R3, R48, 0x1, 0x181f ;  /* 0x00381f0030037f89 */ /* 0x00222800000e0000 */
[----:B--2---:R1:W2:Y:S04]  /*e580*/  SHFL.IDX PT, R5, R0, 0x1, 0x181f ;  /* 0x00381f0000057f89 */ /* 0x0042a800000e0000 */
[----:B---3--:R1:W3:Y:S04]  /*e590*/  SHFL.IDX PT, R9, R37, 0x1, 0x181f ;  /* 0x00381f0025097f89 */ /* 0x0082e800000e0000 */
[----:B----4-:R1:W4:Y:S02]  /*e5a0*/  SHFL.IDX PT, R14, R49, 0x1, 0x181f ;  /* 0x00381f00310e7f89 */ /* 0x01032400000e0000 */
.L_x_3502:
[----:B------:R-:W-:Y:S01]  /*e5b0*/  VIADD R4, R10, 0x20 ;  /* 0x000000200a047836 */ /* 0x000fe20000000000 */
[----:B------:R-:W-:Y:S01]  /*e5c0*/  BSSY B1, `(.L_x_3184) ;  /* 0x000001a000017945 */ /* 0x000fe20003800000 */
[----:B------:R-:W-:Y:S02]  /*e5d0*/  CS2R R34, SRZ ;  /* 0x0000000000227805 */ /* 0x000fe4000001ff00 */
[----:B------:R-:W-:Y:S02]  /*e5e0*/  CS2R R32, SRZ ;  /* 0x0000000000207805 */ /* 0x000fe4000001ff00 */
[----:B------:R-:W-:Y:S02]  /*e5f0*/  CS2R R38, SRZ ;  /* 0x0000000000267805 */ /* 0x000fe4000001ff00 */
[----:B------:R-:W-:-:S13]  /*e600*/  ISETP.GE.AND P0, PT, R4, R51, PT ;  /* 0x000000330400720c */ /* 0x000fda0003f06270 */
[----:B------:R-:W-:Y:S05]  /*e610*/  @P0 BRA `(.L_x_3185) ;  /* 0x0000000000500947 */ /* 0x000fea0003800000 */
[----:B------:R-:W0:Y:S01]  /*e620*/  LDL R11, [R1+0x94] ;  /* 0x00009400010b7983 */ /* 0x000e220000100800 */
        /* <DEDUP_REMOVED lines=9> */
[----:B0-----:R-:W-:Y:S01]  /*e6c0*/  @!P4 IMAD.X R7, R3, 0x1, R11, P0 ;  /* 0x000000010307c824 */ /* 0x001fe200000e060b */
[----:B------:R-:W-:-:S04]  /*e6d0*/  @!P3 IADD3 R4, P0, R18, R5, RZ ;  /* 0x000000051204b210 */ /* 0x000fc80007f1e0ff */
[----:B------:R0:W5:Y:S01]  /*e6e0*/  @!P4 LD.E.64 R30, desc[UR46][R6.64] ;  /* 0x0000002e061ec980 */ /* 0x000162000c101b00 */
[----:B------:R-:W-:-:S05]  /*e6f0*/  @!P3 IADD3.X R5, R3, R19, RZ, P0, !PT ;  /* 0x000000130305b210 */ /* 0x000fca00007fe4ff */
[----:B------:R2:W5:Y:S01]  /*e700*/  @!P3 LD.E.64 R34, desc[UR46][R4.64] ;  /* 0x0000002e0422b980 */ /* 0x000562000c101b00 */
[----:B0-----:R-:W-:-:S05]  /*e710*/  @!P3 IADD3 R6, P1, R18, R14, RZ ;  /* 0x0000000e1206b210 */ /* 0x001fca0007f3e0ff */
[C---:B---3--:R-:W-:Y:S02]  /*e720*/  @!P3 IMAD.X R7, R9.reuse, 0x1, R19, P1 ;  /* 0x000000010907b824 */ /* 0x048fe400008e0613 */
[----:B------:R-:W-:-:S03]  /*e730*/  @!P4 IMAD.X R9, R9, 0x1, R11, P2 ;  /* 0x000000010909c824 */ /* 0x000fc600010e060b */
[----:B------:R2:W5:Y:S04]  /*e740*/  @!P3 LD.E.64 R38, desc[UR46][R6.64] ;  /* 0x0000002e0626b980 */ /* 0x000568000c101b00 */
[----:B------:R2:W5:Y:S02]  /*e750*/  @!P4 LD.E.64 R32, desc[UR46][R8.64] ;  /* 0x0000002e0820c980 */ /* 0x000564000c101b00 */
.L_x_3185:
[----:B------:R-:W-:Y:S05]  /*e760*/  BSYNC B1 ;  /* 0x0000000000017941 */ /* 0x000fea0003800000 */
.L_x_3184:
[----:B------:R-:W-:-:S03]  /*e770*/  UMOV UR4, 0xffffffff ;  /* 0xffffffff00047882 */ /* 0x000fc60000000000 */
[----:B------:R-:W-:Y:S05]  /*e780*/  BRA.DIV UR4, `(.L_x_3186) ;  /* 0x0000025204c47947 */ /* 0x000fea000b800000 */
[----:B0-----:R0:W0:Y:S04]  /*e790*/  SHFL.IDX PT, R3, R48, 0x2, 0x181f ;  /* 0x00581f0030037f89 */ /* 0x00102800000e0000 */
[----:B--2---:R2:W0:Y:S04]  /*e7a0*/  SHFL.IDX PT, R5, R0, 0x2, 0x181f ;  /* 0x00581f0000057f89 */ /* 0x00442800000e0000 */
[----:B---3--:R2:W3:Y:S04]  /*e7b0*/  SHFL.IDX PT, R9, R37, 0x2, 0x181f ;  /* 0x00581f0025097f89 */ /* 0x0084e800000e0000 */
[----:B----4-:R2:W4:Y:S02]  /*e7c0*/  SHFL.IDX PT, R14, R49, 0x2, 0x181f ;  /* 0x00581f00310e7f89 */ /* 0x01052400000e0000 */
.L_x_3508:
        /* <DEDUP_REMOVED lines=8> */
[----:B------:R-:W2:Y:S01]  /*e850*/  LDL R11, [R1+0x94] ;  /* 0x00009400010b7983 */ /* 0x000ea20000100800 */
[----:B------:R-:W-:Y:S01]  /*e860*/  ULDC UR4, c[0x0][0x3f4] ;  /* 0x0000fd0000047ab9 */ /* 0x000fe20000000800 */
[----:B------:R-:W-:Y:S02]  /*e870*/  CS2R R24, SRZ ;  /* 0x0000000000187805 */ /* 0x000fe4000001ff00 */
[----:B------:R-:W-:Y:S02]  /*e880*/  ISETP.GE.AND P4, PT, R218, UR4, PT ;  /* 0x00000004da007c0c */ /* 0x000fe4000bf86270 */
[----:B------:R-:W-:Y:S02]  /*e890*/  CS2R R26, SRZ ;  /* 0x00000000001a7805 */ /* 0x000fe4000001ff00 */
[----:B------:R-:W-:-:S09]  /*e8a0*/  ISETP.GE.AND P3, PT, R18, UR4, PT ;  /* 0x0000000412007c0c */ /* 0x000fd2000bf66270 */
[CC--:B0-----:R-:W-:Y:S02]  /*e8b0*/  @!P4 IADD3 R6, P0, R218.reuse, R5.reuse, RZ ;  /* 0x00000005da06c210 */ /* 0x0c1fe40007f1e0ff */
[----:B----4-:R-:W-:Y:S02]  /*e8c0*/  @!P4 IADD3 R8, P2, R218, R14, RZ ;  /* 0x0000000eda08c210 */ /* 0x010fe40007f5e0ff */
[----:B------:R-:W-:Y:S02]  /*e8d0*/  CS2R R28, SRZ ;  /* 0x00000000001c7805 */ /* 0x000fe4000001ff00 */
[----:B------:R-:W-:Y:S01]  /*e8e0*/  CS2R R20, SRZ ;  /* 0x0000000000147805 */ /* 0x000fe2000001ff00 */
[----:B--2---:R-:W-:Y:S01]  /*e8f0*/  @!P4 IMAD.X R7, R3, 0x1, R11, P0 ;  /* 0x000000010307c824 */ /* 0x004fe200000e060b */
[----:B------:R-:W-:-:S04]  /*e900*/  @!P3 IADD3 R4, P0, R18, R5, RZ ;  /* 0x000000051204b210 */ /* 0x000fc80007f1e0ff */
[----:B------:R0:W5:Y:S01]  /*e910*/  @!P4 LD.E.64 R24, desc[UR46][R6.64] ;  /* 0x0000002e0618c980 */ /* 0x000162000c101b00 */
[----:B------:R-:W-:-:S05]  /*e920*/  @!P3 IMAD.X R5, R3, 0x1, R19, P0 ;  /* 0x000000010305b824 */ /* 0x000fca00000e0613 */
[----:B------:R2:W5:Y:S01]  /*e930*/  @!P3 LD.E.64 R26, desc[UR46][R4.64] ;  /* 0x0000002e041ab980 */ /* 0x000562000c101b00 */
[----:B0-----:R-:W-:-:S05]  /*e940*/  @!P3 IADD3 R6, P1, R18, R14, RZ ;  /* 0x0000000e1206b210 */ /* 0x001fca0007f3e0ff */
[C---:B---3--:R-:W-:Y:S01]  /*e950*/  @!P3 IMAD.X R7, R9.reuse, 0x1, R19, P1 ;  /* 0x000000010907b824 */ /* 0x048fe200008e0613 */
[----:B------:R-:W-:-:S04]  /*e960*/  @!P4 IADD3.X R9, R9, R11, RZ, P2, !PT ;  /* 0x0000000b0909c210 */ /* 0x000fc800017fe4ff */
[----:B------:R2:W5:Y:S04]  /*e970*/  @!P3 LD.E.64 R28, desc[UR46][R6.64] ;  /* 0x0000002e061cb980 */ /* 0x000568000c101b00 */
[----:B------:R2:W5:Y:S02]  /*e980*/  @!P4 LD.E.64 R20, desc[UR46][R8.64] ;  /* 0x0000002e0814c980 */ /* 0x000564000c101b00 */
.L_x_3188:
[----:B------:R-:W-:Y:S05]  /*e990*/  BSYNC B1 ;  /* 0x0000000000017941 */ /* 0x000fea0003800000 */
.L_x_3187:
[----:B------:R-:W-:Y:S01]  /*e9a0*/  UMOV UR4, 0xffffffff ;  /* 0xffffffff00047882 */ /* 0x000fe20000000000 */
[----:B--23--:R-:W-:Y:S02]  /*e9b0*/  CS2R R8, SRZ ;  /* 0x0000000000087805 */ /* 0x00cfe4000001ff00 */
[----:B------:R-:W-:Y:S05]  /*e9c0*/  BRA.DIV UR4, `(.L_x_3189) ;  /* 0x0000025204a47947 */ /* 0x000fea000b800000 */
[----:B0-----:R0:W2:Y:S04]  /*e9d0*/  SHFL.IDX PT, R3, R48, 0x3, 0x181f ;  /* 0x00781f0030037f89 */ /* 0x0010a800000e0000 */
[----:B------:R0:W3:Y:S04]  /*e9e0*/  SHFL.IDX PT, R5, R0, 0x3, 0x181f ;  /* 0x00781f0000057f89 */ /* 0x0000e800000e0000 */
[----:B-1----:R-:W1:Y:S04]  /*e9f0*/  SHFL.IDX PT, R37, R37, 0x3, 0x181f ;  /* 0x00781f0025257f89 */ /* 0x002e6800000e0000 */
[----:B------:R-:W0:Y:S02]  /*ea00*/  SHFL.IDX PT, R49, R49, 0x3, 0x181f ;  /* 0x00781f0031317f89 */ /* 0x000e2400000e0000 */
.L_x_3514:
[----:B------:R-:W0:Y:S01]  /*ea10*/  LDL R4, [R1+0xa8] ;  /* 0x0000a80001047983 */ /* 0x000e220000100800 */
[----:B------:R-:W-:Y:S01]  /*ea20*/  VIADD R10, R10, 0x60 ;  /* 0x000000600a0a7836 */ /* 0x000fe20000000000 */
[----:B------:R-:W-:Y:S01]  /*ea30*/  BSSY B1, `(.L_x_3190) ;  /* 0x000001e000017945 */ /* 0x000fe20003800000 */
[----:B------:R-:W-:Y:S02]  /*ea40*/  CS2R R12, SRZ ;  /* 0x00000000000c7805 */ /* 0x000fe4000001ff00 */
[----:B----4-:R-:W-:Y:S02]  /*ea50*/  CS2R R14, SRZ ;  /* 0x00000000000e7805 */ /* 0x010fe4000001ff00 */
[----:B------:R-:W-:Y:S02]  /*ea60*/  ISETP.GE.AND P0, PT, R10, R51, PT ;  /* 0x000000330a00720c */ /* 0x000fe40003f06270 */
[----:B------:R-:W-:Y:S02]  /*ea70*/  CS2R R10, SRZ ;  /* 0x00000000000a7805 */ /* 0x000fe4000001ff00 */
[----:B0-----:R-:W-:-:S04]  /*ea80*/  LEA.HI R0, R4, R4, RZ, 0x1 ;  /* 0x0000000404007211 */ /* 0x001fc800078f08ff */
[----:B------:R-:W-:-:S05]  /*ea90*/  LOP3.LUT R0, R0, 0xfffffffe, RZ, 0xc0, !PT ;  /* 0xfffffffe00007812 */ /* 0x000fca00078ec0ff */
[----:B------:R-:W-:-:S05]  /*eaa0*/  IMAD.IADD R0, R4, 0x1, -R0 ;  /* 0x0000000104007824 */ /* 0x000fca00078e0a00 */
[----:B------:R-:W-:Y:S01]  /*eab0*/  SHF.L.U32 R50, R0, 0x1f, RZ ;  /* 0x0000001f00327819 */ /* 0x000fe200000006ff */
[----:B------:R-:W-:Y:S06]  /*eac0*/  @P0 BRA `(.L_x_3191) ;  /* 0x0000000000500947 */ /* 0x000fec0003800000 */
[----:B------:R-:W2:Y:S01]  /*ead0*/  LDL R53, [R1+0x94] ;  /* 0x0000940001357983 */ /* 0x000ea20000100800 */
[----:B------:R-:W-:Y:S01]  /*eae0*/  ULDC UR4, c[0x0][0x3f4] ;  /* 0x0000fd0000047ab9 */ /* 0x000fe20000000800 */
[----:B------:R-:W-:Y:S02]  /*eaf0*/  CS2R R8, SRZ ;  /* 0x0000000000087805 */ /* 0x000fe4000001ff00 */
[----:B------:R-:W-:Y:S02]  /*eb00*/  ISETP.GE.AND P4, PT, R218, UR4, PT ;  /* 0x00000004da007c0c */ /* 0x000fe4000bf86270 */
[----:B------:R-:W-:Y:S02]  /*eb10*/  CS2R R12, SRZ ;  /* 0x00000000000c7805 */ /* 0x000fe4000001ff00 */
[----:B------:R-:W-:-:S09]  /*eb20*/  ISETP.GE.AND P3, PT, R18, UR4, PT ;  /* 0x0000000412007c0c */ /* 0x000fd2000bf66270 */
[C---:B---3--:R-:W-:Y:S02]  /*eb30*/  @!P4 IADD3 R6, P0, R218.reuse, R5, RZ ;  /* 0x00000005da06c210 */ /* 0x048fe40007f1e0ff */
[----:B------:R-:W-:Y:S02]  /*eb40*/  @!P4 IADD3 R48, P2, R218, R49, RZ ;  /* 0x00000031da30c210 */ /* 0x000fe40007f5e0ff */
[----:B------:R-:W-:Y:S02]  /*eb50*/  CS2R R14, SRZ ;  /* 0x00000000000e7805 */ /* 0x000fe4000001ff00 */
[----:B------:R-:W-:Y:S01]  /*eb60*/  CS2R R10, SRZ ;  /* 0x00000000000a7805 */ /* 0x000fe2000001ff00 */
[----:B--2---:R-:W-:Y:S01]  /*eb70*/  @!P4 IMAD.X R7, R3, 0x1, R53, P0 ;  /* 0x000000010307c824 */ /* 0x004fe200000e0635 */
[----:B------:R-:W-:-:S04]  /*eb80*/  @!P3 IADD3 R4, P0, R18, R5, RZ ;  /* 0x000000051204b210 */ /* 0x000fc80007f1e0ff */
[----:B------:R0:W5:Y:S01]  /*eb90*/  @!P4 LD.E.64 R8, desc[UR46][R6.64] ;  /* 0x0000002e0608c980 */ /* 0x000162000c101b00 */
[----:B------:R-:W-:-:S05]  /*eba0*/  @!P3 IMAD.X R5, R3, 0x1, R19, P0 ;  /* 0x000000010305b824 */ /* 0x000fca00000e0613 */
[----:B------:R4:W5:Y:S01]  /*ebb0*/  @!P3 LD.E.64 R12, desc[UR46][R4.64] ;  /* 0x0000002e040cb980 */ /* 0x000962000c101b00 */
[----:B0-----:R-:W-:Y:S01]  /*ebc0*/  @!P3 IADD3 R6, P1, R18, R49, RZ ;  /* 0x000000311206b210 */ /* 0x001fe20007f3e0ff */
[----:B-1----:R-:W-:-:S04]  /*ebd0*/  @!P4 IMAD.X R49, R37, 0x1, R53, P2 ;  /* 0x000000012531c824 */ /* 0x002fc800010e0635 */
[----:B------:R-:W-:Y:S01]  /*ebe0*/  @!P3 IMAD.X R7, R37, 0x1, R19, P1 ;  /* 0x000000012507b824 */ /* 0x000fe200008e0613 */
[----:B------:R4:W5:Y:S04]  /*ebf0*/  @!P4 LD.E.64 R10, desc[UR46][R48.64] ;  /* 0x0000002e300ac980 */ /* 0x000968000c101b00 */
[----:B------:R4:W5:Y:S03]  /*ec00*/  @!P3 LD.E.64 R14, desc[UR46][R6.64] ;  /* 0x0000002e060eb980 */ /* 0x000966000c101b00 */
.L_x_3191:
[----:B------:R-:W-:Y:S05]  /*ec10*/  BSYNC B1 ;  /* 0x0000000000017941 */ /* 0x000fea0003800000 */
.L_x_3190:
[----:B------:R-:W0:Y:S01]  /*ec20*/  SYNCS.PHASECHK.TRANS64.TRYWAIT P0, [R23+URZ+0x38800], R50 ;  /* 0x03880032170075a7 */ /* 0x000e22000800017f */
[----:B------:R-:W-:Y:S01]  /*ec30*/  VIADDMNMX R0, R51, -R52, 0x80, PT ;  /* 0x0000008033007446 */ /* 0x000fe20003800934 */
[----:B------:R-:W-:Y:S03]  /*ec40*/  BSSY B1, `(.L_x_3192) ;  /* 0x0000003000017945 */ /* 0x000fe60003800000 */
[----:B------:R-:W-:Y:S01]  /*ec50*/  ISETP.GE.AND P1, PT, R219, R0, PT ;  /* 0x00000000db00720c */ /* 0x000fe20003f26270 */
[----:B0-----:R-:W-:-:S12]  /*ec60*/  @!P0 BRA `(.L_x_3193) ;  /* 0x0000025000708947 */ /* 0x001fd80003800000 */
.L_x_3515:
[----:B------:R-:W-:Y:S05]  /*ec70*/  BSYNC B1 ;  /* 0x0000000000017941 */ /* 0x000fea0003800000 */
.L_x_3192:
[----:B------:R-:W-:Y:S04]  /*ec80*/  BSSY B1, `(.L_x_3194) ;  /* 0x00000fa000017945 */ /* 0x000fe80003800000 */
[----:B------:R-:W-:Y:S05]  /*ec90*/  @P1 BRA `(.L_x_3195) ;  /* 0x0000000c00e01947 */ /* 0x000fea0003800000 */
[----:B------:R0:W5:Y:S01]  /*eca0*/  LDL R59, [R1+0x88] ;  /* 0x00008800013b7983 */ /* 0x0001620000100800 */
[----:B--2---:R-:W2:Y:S01]  /*ecb0*/  LDC R3, c[0x0][0x3f4] ;  /* 0x0000fd00ff037b82 */ /* 0x004ea20000000800 */
[----:B------:R-:W-:Y:S01]  /*ecc0*/  BSSY B2, `(.L_x_3196) ;  /* 0x000007a000027945 */ /* 0x000fe20003800000 */
[-C--:B--2---:R-:W-:Y:S02]  /*ecd0*/  ISETP.GE.AND P0, PT, R18, R3.reuse, PT ;  /* 0x000000031200720c */ /* 0x084fe40003f06270 */
[----:B------:R-:W-:-:S11]  /*ece0*/  ISETP.GE.AND P1, PT, R218, R3, PT ;  /* 0x00000003da00720c */ /* 0x000fd60003f26270 */
[----:B0-----:R-:W-:Y:S05]  /*ecf0*/  @P0 BRA `(.L_x_3197) ;  /* 0x0000000400d80947 */ /* 0x001fea0003800000 */
[----:B---345:R-:W0:Y:S01]  /*ed00*/  LDS.128 R4, [R59+0x20400] ;  /* 0x020400003b047984 */ /* 0x038e220000000c00 */
[----:B-1----:R-:W-:Y:S02]  /*ed10*/  SHF.R.U32.HI R37, RZ, 0x8, R44 ;  /* 0x00000008ff257819 */ /* 0x002fe4000001162c */
        /* <DEDUP_REMOVED lines=9> */
[----:B------:R-:W-:Y:S01]  /*edb0*/  SHF.R.U32.HI R54, RZ, 0x10, R45 ;  /* 0x00000010ff367819 */ /* 0x000fe2000001162d */
[----:B------:R-:W-:Y:S01]  /*edc0*/  IMAD.U32 R53, R53, 0x10000, RZ ;  /* 0x0001000035357824 */ /* 0x000fe200078e00ff */
[----:B------:R-:W-:-:S02]  /*edd0*/  LOP3.LUT R51, R47, 0xff, RZ, 0xc0, !PT ;  /* 0x000000ff2f337812 */ /* 0x000fc400078ec0ff */
[----:B------:R-:W-:Y:S02]  /*ede0*/  LOP3.LUT R52, R52, 0xff, RZ, 0xc0, !PT ;  /* 0x000000ff34347812 */ /* 0x000fe400078ec0ff */
[----:B------:R-:W-:Y:S02]  /*edf0*/  PRMT R49, R50, 0x7604, R49 ;  /* 0x0000760432317816 */ /* 0x000fe40000000031 */
[----:B------:R-:W-:Y:S02]  /*ee00*/  LOP3.LUT R50, R48, 0xff, RZ, 0xc0, !PT ;  /* 0x000000ff30327812 */ /* 0x000fe400078ec0ff */
[----:B------:R-:W-:Y:S02]  /*ee10*/  SHF.L.U32 R48, R54, 0x10, RZ ;  /* 0x0000001036307819 */ /* 0x000fe400000006ff */
[----:B------:R-:W-:Y:S02]  /*ee20*/  PRMT R52, R52, 0x7604, R51 ;  /* 0x0000760434347816 */ /* 0x000fe40000000033 */
[----:B------:R-:W-:-:S02]  /*ee30*/  LOP3.LUT R37, R46, 0xff, RZ, 0xc0, !PT ;  /* 0x000000ff2e257812 */ /* 0x000fc400078ec0ff */
[----:B------:R-:W-:Y:S02]  /*ee40*/  LOP3.LUT R49, R49, 0xff0000, R48, 0xf8, !PT ;  /* 0x00ff000031317812 */ /* 0x000fe400078ef830 */
[----:B------:R-:W-:Y:S02]  /*ee50*/  LOP3.LUT R53, R52, 0xff0000, R53, 0xf8, !PT ;  /* 0x00ff000034357812 */ /* 0x000fe400078ef835 */
[----:B------:R-:W-:Y:S02]  /*ee60*/  PRMT R51, R50, 0x7604, R37 ;  /* 0x0000760432337816 */ /* 0x000fe40000000025 */
[----:B------:R-:W-:Y:S02]  /*ee70*/  LOP3.LUT R53, R53, 0xff000000, R47, 0xf8, !PT ;  /* 0xff00000035357812 */ /* 0x000fe400078ef82f */
[----:B------:R-:W-:Y:S02]  /*ee80*/  LOP3.LUT R49, R49, 0xff000000, R45, 0xf8, !PT ;  /* 0xff00000031317812 */ /* 0x000fe400078ef82d */
[----:B------:R-:W-:-:S02]  /*ee90*/  LOP3.LUT R37, R3, 0xff0000, R44, 0xf8, !PT ;  /* 0x00ff000003257812 */ /* 0x000fc400078ef82c */
[-C--:B0-----:R-:W-:Y:S02]  /*eea0*/  F2FP.F16.E4M3.UNPACK_B R3, R6.reuse.H1 ;  /* 0x00000006ff03723e */ /* 0x081fe400030006ff */
[--C-:B------:R-:W-:Y:S02]  /*eeb0*/  LOP3.LUT R51, R51, 0xff0000, R46.reuse, 0xf8, !PT ;  /* 0x00ff000033337812 */ /* 0x100fe400078ef82e */
[----:B------:R-:W-:Y:S02]  /*eec0*/  F2FP.F16.E4M3.UNPACK_B R54, R53 ;  /* 0x00000035ff36723e */ /* 0x000fe400020006ff */
[----:B------:R-:W-:Y:S02]  /*eed0*/  F2FP.F16.E4M3.UNPACK_B R50, R49 ;  /* 0x00000031ff32723e */ /* 0x000fe400020006ff */
[----:B------:R-:W-:Y:S01]  /*eee0*/  LOP3.LUT R52, R51, 0xff000000, R46, 0xf8, !PT ;  /* 0xff00000033347812 */ /* 0x000fe200078ef82e */
[--C-:B------:R-:W-:Y:S01]  /*eef0*/  HADD2.F32 R46, -RZ, R3.reuse.H0_H0 ;  /* 0x20000003ff2e7230 */ /* 0x100fe20000004100 */
[----:B------:R-:W-:Y:S01]  /*ef00*/  F2FP.F16.E4M3.UNPACK_B R45, R6 ;  /* 0x00000006ff2d723e */ /* 0x000fe200020006ff */
[----:B------:R-:W-:Y:S01]  /*ef10*/  HADD2.F32 R3, -RZ, R3.H1_H1 ;  /* 0x30000003ff037230 */ /* 0x000fe20000004100 */
[----:B------:R-:W-:Y:S01]  /*ef20*/  LOP3.LUT R48, R37, 0xff000000, R44, 0xf8, !PT ;  /* 0xff00000025307812 */ /* 0x000fe200078ef82c */
[----:B------:R-:W-:Y:S01]  /*ef30*/  HADD2.F32 R55, -RZ, R54.H1_H1 ;  /* 0x30000036ff377230 */ /* 0x000fe20000004100 */
[-C--:B------:R-:W-:Y:S01]  /*ef40*/  F2FP.F16.E4M3.UNPACK_B R37, R5.reuse ;  /* 0x00000005ff25723e */ /* 0x080fe200020006ff */
[----:B------:R-:W-:Y:S01]  /*ef50*/  HADD2.F32 R51, -RZ, R50.H1_H1 ;  /* 0x30000032ff337230 */ /* 0x000fe20000004100 */
[----:B------:R-:W-:Y:S01]  /*ef60*/  F2FP.F16.E4M3.UNPACK_B R44, R5.H1 ;  /* 0x00000005ff2c723e */ /* 0x000fe200030006ff */
[----:B------:R-:W-:-:S02]  /*ef70*/  HADD2.F32 R54, -RZ, R54.H0_H0 ;  /* 0x20000036ff367230 */ /* 0x000fc40000004100 */
[C---:B------:R-:W-:Y:S01]  /*ef80*/  FMUL.FTZ R57, R3.reuse, R55 ;  /* 0x0000003703397220 */ /* 0x040fe20000410000 */
[--C-:B------:R-:W-:Y:S02]  /*ef90*/  HADD2.F32 R5, -RZ, R45.reuse.H1_H1 ;  /* 0x3000002dff057230 */ /* 0x100fe40000004100 */
[----:B------:R-:W-:Y:S01]  /*efa0*/  FMUL.FTZ R56, R3, R51 ;  /* 0x0000003303387220 */ /* 0x000fe20000410000 */
[----:B------:R-:W-:Y:S01]  /*efb0*/  HADD2.F32 R50, -RZ, R50.H0_H0 ;  /* 0x20000032ff327230 */ /* 0x000fe20000004100 */
[----:B------:R-:W-:Y:S01]  /*efc0*/  F2FP.F16.E4M3.UNPACK_B R47, R7 ;  /* 0x00000007ff2f723e */ /* 0x000fe200020006ff */
[C---:B------:R-:W-:Y:S01]  /*efd0*/  FFMA.FTZ R3, R46.reuse, R51, -R57 ;  /* 0x000000332e037223 */ /* 0x040fe20000010839 */
[----:B------:R-:W-:Y:S01]  /*efe0*/  F2FP.F16.E4M3.UNPACK_B R53, R53.H1 ;  /* 0x00000035ff35723e */ /* 0x000fe200030006ff */
[----:B------:R-:W-:Y:S01]  /*eff0*/  FFMA.FTZ R60, R46, R55, R56 ;  /* 0x000000372e3c7223 */ /* 0x000fe20000010038 */
[----:B------:R-:W-:Y:S01]  /*f000*/  HADD2.F32 R45, -RZ, R45.H0_H0 ;  /* 0x2000002dff2d7230 */ /* 0x000fe20000004100 */
[----:B------:R-:W-:Y:S01]  /*f010*/  F2FP.F16.E4M3.UNPACK_B R49, R49.H1 ;  /* 0x00000031ff31723e */ /* 0x000fe200030006ff */
[C---:B------:R-:W-:Y:S01]  /*f020*/  FMUL.FTZ R46, R5.reuse, R54 ;  /* 0x00000036052e7220 */ /* 0x040fe20000410000 */
[----:B------:R-:W-:Y:S01]  /*f030*/  FMUL.FTZ R51, R5, R50 ;  /* 0x0000003205337220 */ /* 0x000fe20000410000 */
[----:B------:R-:W-:Y:S01]  /*f040*/  HADD2.F32 R5, -RZ, R47.H1_H1 ;  /* 0x3000002fff057230 */ /* 0x000fe20000004100 */
[----:B------:R-:W-:Y:S01]  /*f050*/  F2FP.F16.E4M3.UNPACK_B R7, R7.H1 ;  /* 0x00000007ff07723e */ /* 0x000fe200030006ff */
[----:B------:R-:W-:-:S02]  /*f060*/  HADD2.F32 R56, -RZ, R53.H0_H0 ;  /* 0x20000035ff387230 */ /* 0x000fc40000004100 */
[C---:B------:R-:W-:Y:S01]  /*f070*/  FFMA.FTZ R55, R45.reuse, R50, -R46 ;  /* 0x000000322d377223 */ /* 0x040fe2000001082e */
[----:B------:R-:W-:Y:S02]  /*f080*/  HADD2.F32 R46, -RZ, R49.H0_H0 ;  /* 0x20000031ff2e7230 */ /* 0x000fe40000004100 */
[----:B------:R-:W-:Y:S01]  /*f090*/  FFMA.FTZ R58, R45, R54, R51 ;  /* 0x000000362d3a7223 */ /* 0x000fe20000010033 */
[----:B------:R-:W-:Y:S02]  /*f0a0*/  HADD2.F32 R47, -RZ, R47.H0_H0 ;  /* 0x2000002fff2f7230 */ /* 0x000fe40000004100 */
[C---:B------:R-:W-:Y:S01]  /*f0b0*/  FMUL.FTZ R50, R5.reuse, R56 ;  /* 0x0000003805327220 */ /* 0x040fe20000410000 */
[----:B------:R-:W-:Y:S02]  /*f0c0*/  HADD2.F32 R54, -RZ, R53.H1_H1 ;  /* 0x30000035ff367230 */ /* 0x000fe40000004100 */
[----:B------:R-:W-:Y:S01]  /*f0d0*/  FMUL.FTZ R62, R5, R46 ;  /* 0x0000002e053e7220 */ /* 0x000fe20000410000 */
[----:B------:R-:W-:-:S02]  /*f0e0*/  HADD2.F32 R45, -RZ, R7.H1_H1 ;  /* 0x30000007ff2d7230 */ /* 0x000fc40000004100 */
[C---:B------:R-:W-:Y:S01]  /*f0f0*/  FFMA.FTZ R53, R47.reuse, R46, -R50 ;  /* 0x0000002e2f357223 */ /* 0x040fe20000010832 */
[----:B------:R-:W-:Y:S02]  /*f100*/  HADD2.F32 R46, -RZ, R49.H1_H1 ;  /* 0x30000031ff2e7230 */ /* 0x000fe40000004100 */
[----:B------:R-:W-:Y:S01]  /*f110*/  FFMA.FTZ R62, R47, R56, R62 ;  /* 0x000000382f3e7223 */ /* 0x000fe2000001003e */
[----:B------:R-:W-:Y:S01]  /*f120*/  F2FP.F16.E4M3.UNPACK_B R6, R4 ;  /* 0x00000004ff06723e */ /* 0x000fe200020006ff */
[----:B------:R-:W-:Y:S02]  /*f130*/  HADD2.F32 R5, -RZ, R7.H0_H0 ;  /* 0x20000007ff057230 */ /* 0x000fe40000004100 */
[C---:B------:R-:W-:Y:S01]  /*f140*/  FMUL.FTZ R50, R45.reuse, R54 ;  /* 0x000000362d327220 */ /* 0x040fe20000410000 */
[----:B------:R-:W-:Y:S01]  /*f150*/  FMUL.FTZ R56, R45, R46 ;  /* 0x0000002e2d387220 */ /* 0x000fe20000410000 */
[----:B------:R-:W-:Y:S02]  /*f160*/  F2FP.F16.E4M3.UNPACK_B R4, R4.H1 ;  /* 0x00000004ff04723e */ /* 0x000fe400030006ff */
[----:B------:R-:W-:Y:S01]  /*f170*/  F2FP.F16.E4M3.UNPACK_B R47, R52 ;  /* 0x00000034ff2f723e */ /* 0x000fe200020006ff */
[C---:B------:R-:W-:Y:S01]  /*f180*/  FFMA.FTZ R57, R5.reuse, R46, -R50 ;  /* 0x0000002e05397223 */ /* 0x040fe20000010832 */
[----:B------:R-:W-:Y:S01]  /*f190*/  F2FP.F16.E4M3.UNPACK_B R45, R48 ;  /* 0x00000030ff2d723e */ /* 0x000fe200020006ff */
[----:B------:R-:W-:Y:S01]  /*f1a0*/  FFMA.FTZ R64, R5, R54, R56 ;  /* 0x0000003605407223 */ /* 0x000fe20000010038 */
[--C-:B------:R-:W-:Y:S01]  /*f1b0*/  HADD2.F32 R7, -RZ, R4.reuse.H1_H1 ;  /* 0x30000004ff077230 */ /* 0x100fe20000004100 */
[----:B------:R-:W-:Y:S01]  /*f1c0*/  F2FP.F16.E4M3.UNPACK_B R48, R48.H1 ;  /* 0x00000030ff30723e */ /* 0x000fe200030006ff */
[----:B------:R-:W-:Y:S01]  /*f1d0*/  HADD2.F32 R50, -RZ, R47.H1_H1 ;  /* 0x3000002fff327230 */ /* 0x000fe20000004100 */
[----:B------:R-:W-:Y:S01]  /*f1e0*/  F2FP.F16.E4M3.UNPACK_B R52, R52.H1 ;  /* 0x00000034ff34723e */ /* 0x000fe200030006ff */
[----:B------:R-:W-:Y:S01]  /*f1f0*/  HADD2.F32 R46, -RZ, R45.H1_H1 ;  /* 0x3000002dff2e7230 */ /* 0x000fe20000004100 */
[----:B------:R-:W-:Y:S01]  /*f200*/  F2FP.SATFINITE.E4M3.F32.PACK_AB_MERGE_C R3, R60, R3, RZ ;  /* 0x000000033c03723e */ /* 0x000fe200048070ff */
[----:B------:R-:W-:-:S02]  /*f210*/  HADD2.F32 R5, -RZ, R4.H0_H0 ;  /* 0x20000004ff057230 */ /* 0x000fc40000004100 */
[C---:B------:R-:W-:Y:S01]  /*f220*/  FMUL.FTZ R54, R7.reuse, R50 ;  /* 0x0000003207367220 */ /* 0x040fe20000410000 */
[----:B------:R-:W-:Y:S02]  /*f230*/  HADD2.F32 R47, -RZ, R47.H0_H0 ;  /* 0x2000002fff2f7230 */ /* 0x000fe40000004100 */
[-C--:B------:R-:W-:Y:S01]  /*f240*/  FMUL.FTZ R56, R7, R46.reuse ;  /* 0x0000002e07387220 */ /* 0x080fe20000410000 */
[--C-:B------:R-:W-:Y:S02]  /*f250*/  HADD2.F32 R4, -RZ, R6.reuse.H1_H1 ;  /* 0x30000006ff047230 */ /* 0x100fe40000004100 */
[C---:B------:R-:W-:Y:S01]  /*f260*/  FFMA.FTZ R54, R5.reuse, R46, -R54 ;  /* 0x0000002e05367223 */ /* 0x040fe20000010836 */
[----:B------:R-:W-:Y:S02]  /*f270*/  HADD2.F32 R45, -RZ, R45.H0_H0 ;  /* 0x2000002dff2d7230 */ /* 0x000fe40000004100 */
[----:B------:R-:W-:Y:S01]  /*f280*/  FFMA.FTZ R49, R5, R50, R56 ;  /* 0x0000003205317223 */ /* 0x000fe20000010038 */
[----:B------:R-:W-:-:S02]  /*f290*/  HADD2.F32 R6, -RZ, R6.H0_H0 ;  /* 0x20000006ff067230 */ /* 0x000fc40000004100 */
[C---:B------:R-:W-:Y:S01]  /*f2a0*/  FMUL.FTZ R7, R4.reuse, R47 ;  /* 0x0000002f04077220 */ /* 0x040fe20000410000 */
[--C-:B------:R-:W-:Y:S02]  /*f2b0*/  HADD2.F32 R5, -RZ, R44.reuse.H1_H1 ;  /* 0x3000002cff057230 */ /* 0x100fe40000004100 */
[-C--:B------:R-:W-:Y:S01]  /*f2c0*/  FMUL.FTZ R4, R4, R45.reuse ;  /* 0x0000002d04047220 */ /* 0x080fe20000410000 */
[----:B------:R-:W-:Y:S02]  /*f2d0*/  HADD2.F32 R44, -RZ, R44.H0_H0 ;  /* 0x2000002cff2c7230 */ /* 0x000fe40000004100 */
[C---:B------:R-:W-:Y:S01]  /*f2e0*/  FFMA.FTZ R45, R6.reuse, R45, -R7 ;  /* 0x0000002d062d7223 */ /* 0x040fe20000010807 */
[----:B------:R-:W-:Y:S02]  /*f2f0*/  HADD2.F32 R7, -RZ, R52.H1_H1 ;  /* 0x30000034ff077230 */ /* 0x000fe40000004100 */
[----:B------:R-:W-:Y:S01]  /*f300*/  FFMA.FTZ R46, R6, R47, R4 ;  /* 0x0000002f062e7223 */ /* 0x000fe20000010004 */
[----:B------:R-:W-:-:S02]  /*f310*/  HADD2.F32 R6, -RZ, R48.H1_H1 ;  /* 0x30000030ff067230 */ /* 0x000fc40000004100 */
[----:B------:R-:W-:Y:S02]  /*f320*/  HADD2.F32 R48, -RZ, R48.H0_H0 ;  /* 0x20000030ff307230 */ /* 0x000fe40000004100 */
[CC--:B------:R-:W-:Y:S01]  /*f330*/  FMUL.FTZ R51, R5.reuse, R7.reuse ;  /* 0x0000000705337220 */ /* 0x0c0fe20000410000 */
[----:B------:R-:W-:Y:S02]  /*f340*/  HADD2.F32 R52, -RZ, R52.H0_H0 ;  /* 0x20000034ff347230 */ /* 0x000fe40000004100 */
[-C--:B------:R-:W-:Y:S01]  /*f350*/  FMUL.FTZ R56, R5, R6.reuse ;  /* 0x0000000605387220 */ /* 0x080fe20000410000 */
[--C-:B------:R-:W-:Y:S02]  /*f360*/  HADD2.F32 R4, -RZ, R37.reuse.H1_H1 ;  /* 0x30000025ff047230 */ /* 0x100fe40000004100 */
[C---:B------:R-:W-:Y:S01]  /*f370*/  FFMA.FTZ R51, R44.reuse, R6, -R51 ;  /* 0x000000062c337223 */ /* 0x040fe20000010833 */
[----:B------:R-:W-:Y:S02]  /*f380*/  HADD2.F32 R37, -RZ, R37.H0_H0 ;  /* 0x20000025ff257230 */ /* 0x000fe40000004100 */
[----:B------:R-:W-:Y:S01]  /*f390*/  FFMA.FTZ R56, R44, R7, R56 ;  /* 0x000000072c387223 */ /* 0x000fe20000010038 */
[----:B------:R-:W-:Y:S01]  /*f3a0*/  F2FP.SATFINITE.E4M3.F32.PACK_AB_MERGE_C R7, R64, R57, RZ ;  /* 0x000000394007723e */ /* 0x000fe200048070ff */
[C---:B------:R-:W-:Y:S01]  /*f3b0*/  FMUL.FTZ R50, R4.reuse, R52 ;  /* 0x0000003404327220 */ /* 0x040fe20000410000 */
[----:B------:R-:W-:Y:S01]  /*f3c0*/  FMUL.FTZ R47, R4, R48 ;  /* 0x00000030042f7220 */ /* 0x000fe20000410000 */
[----:B------:R-:W-:-:S02]  /*f3d0*/  F2FP.SATFINITE.E4M3.F32.PACK_AB_MERGE_C R4, R49, R54, RZ ;  /* 0x000000363104723e */ /* 0x000fc400048070ff */
[C---:B------:R-:W-:Y:S01]  /*f3e0*/  FFMA.FTZ R5, R37.reuse, R48, -R50 ;  /* 0x0000003025057223 */ /* 0x040fe20000010832 */
[----:B------:R-:W-:Y:S01]  /*f3f0*/  FFMA.FTZ R52, R37, R52, R47 ;  /* 0x0000003425347223 */ /* 0x000fe2000001002f */
[----:B------:R-:W-:Y:S02]  /*f400*/  F2FP.SATFINITE.E4M3.F32.PACK_AB_MERGE_C R51, R56, R51, RZ ;  /* 0x000000333833723e */ /* 0x000fe400048070ff */
[----:B------:R-:W-:Y:S02]  /*f410*/  F2FP.SATFINITE.E4M3.F32.PACK_AB_MERGE_C R6, R58, R55, R3 ;  /* 0x000000373a06723e */ /* 0x000fe40004807003 */
[----:B------:R-:W-:Y:S02]  /*f420*/  F2FP.SATFINITE.E4M3.F32.PACK_AB_MERGE_C R7, R62, R53, R7 ;  /* 0x000000353e07723e */ /* 0x000fe40004807007 */
[----:B------:R-:W-:Y:S02]  /*f430*/  F2FP.SATFINITE.E4M3.F32.PACK_AB_MERGE_C R4, R46, R45, R4 ;  /* 0x0000002d2e04723e */ /* 0x000fe40004807004 */
[----:B------:R-:W-:-:S05]  /*f440*/  F2FP.SATFINITE.E4M3.F32.PACK_AB_MERGE_C R5, R52, R5, R51 ;  /* 0x000000053405723e */ /* 0x000fca0004807033 */
[----:B------:R0:W-:Y:S02]  /*f450*/  STS.128 [R59+0x20400], R4 ;  /* 0x020400043b007388 */ /* 0x0001e40000000c00 */
.L_x_3197:
[----:B------:R-:W-:Y:S05]  /*f460*/  BSYNC B2 ;  /* 0x0000000000027941 */ /* 0x000fea0003800000 */
.L_x_3196:
[----:B------:R-:W-:Y:S05]  /*f470*/  @P1 BRA `(.L_x_3195) ;  /* 0x0000000400e81947 */ /* 0x000fea0003800000 */
[----:B0--345:R-:W0:Y:S01]  /*f480*/  LDS.128 R4, [R59+0x24400] ;  /* 0x024400003b047984 */ /* 0x039e220000000c00 */
[----:B------:R-:W-:Y:S02]  /*f490*/  SHF.R.U32.HI R45, RZ, 0x8, R42 ;  /* 0x00000008ff2d7819 */ /* 0x000fe4000001162a */
        /* <DEDUP_REMOVED lines=120> */
.L_x_3195:
[----:B------:R-:W-:Y:S05]  /*fc20*/  BSYNC B1 ;  /* 0x0000000000017941 */ /* 0x000fea0003800000 */
.L_x_3194:
[----:B--2---:R-:W-:Y:S01]  /*fc30*/  VIADD R3, R219, 0x20 ;  /* 0x00000020db037836 */ /* 0x004fe20000000000 */
[----:B------:R-:W-:Y:S04]  /*fc40*/  BSSY B1, `(.L_x_3198) ;  /* 0x00000fb000017945 */ /* 0x000fe80003800000 */
[----:B------:R-:W-:-:S13]  /*fc50*/  ISETP.GE.AND P0, PT, R3, R0, PT ;  /* 0x000000000300720c */ /* 0x000fda0003f06270 */
[----:B------:R-:W-:Y:S05]  /*fc60*/  @P0 BRA `(.L_x_3199) ;  /* 0x0000000c00e00947 */ /* 0x000fea0003800000 */
[----:B------:R2:W5:Y:S01]  /*fc70*/  LDL R53, [R1+0x88] ;  /* 0x0000880001357983 */ /* 0x0005620000100800 */
[----:B------:R-:W0:Y:S01]  /*fc80*/  LDC R3, c[0x0][0x3f4] ;  /* 0x0000fd00ff037b82 */ /* 0x000e220000000800 */
[----:B------:R-:W-:Y:S01]  /*fc90*/  BSSY B2, `(.L_x_3200) ;  /* 0x000007e000027945 */ /* 0x000fe20003800000 */
[-C--:B0-----:R-:W-:Y:S02]  /*fca0*/  ISETP.GE.AND P0, PT, R18, R3.reuse, PT ;  /* 0x000000031200720c */ /* 0x081fe40003f06270 */
[----:B------:R-:W-:-:S11]  /*fcb0*/  ISETP.GE.AND P1, PT, R218, R3, PT ;  /* 0x00000003da00720c */ /* 0x000fd60003f26270 */
[----:B--2---:R-:W-:Y:S05]  /*fcc0*/  @P0 BRA `(.L_x_3201) ;  /* 0x0000000400e80947 */ /* 0x004fea0003800000 */
[----:B---345:R-:W0:Y:S01]  /*fcd0*/  LDS.128 R4, [R53+0x21400] ;  /* 0x0214000035047984 */ /* 0x038e220000000c00 */
        /* <DEDUP_REMOVED lines=121> */
.L_x_3201:
[----:B------:R-:W-:Y:S05]  /*10470*/  BSYNC B2 ;  /* 0x0000000000027941 */ /* 0x000fea0003800000 */
.L_x_3200:
[----:B------:R-:W-:Y:S05]  /*10480*/  @P1 BRA `(.L_x_3199) ;  /* 0x0000000400d81947 */ /* 0x000fea0003800000 */
[----:B0--345:R-:W0:Y:S01]  /*10490*/  LDS.128 R4, [R53+0x25400] ;  /* 0x0254000035047984 */ /* 0x039e220000000c00 */
[----:B------:R-:W-:Y:S02]  /*104a0*/  SHF.R.U32.HI R34, RZ, 0x8, R30 ;  /* 0x00000008ff227819 */ /* 0x000fe4000001161e */
        /* <DEDUP_REMOVED lines=116> */
.L_x_3199:
[----:B------:R-:W-:Y:S05]  /*10bf0*/  BSYNC B1 ;  /* 0x0000000000017941 */ /* 0x000fea0003800000 */
.L_x_3198:
[----:B------:R-:W-:Y:S01]  /*10c00*/  VIADD R3, R219, 0x40 ;  /* 0x00000040db037836 */ /* 0x000fe20000000000 */
[----:B------:R-:W-:Y:S04]  /*10c10*/  BSSY B1, `(.L_x_3202) ;  /* 0x00000fb000017945 */ /* 0x000fe80003800000 */
[----:B------:R-:W-:-:S13]  /*10c20*/  ISETP.GE.AND P0, PT, R3, R0, PT ;  /* 0x000000000300720c */ /* 0x000fda0003f06270 */
[----:B------:R-:W-:Y:S05]  /*10c30*/  @P0 BRA `(.L_x_3203) ;  /* 0x0000000c00e00947 */ /* 0x000fea0003800000 */
[----:B-----5:R0:W5:Y:S01]  /*10c40*/  LDL R45, [R1+0x88] ;  /* 0x00008800012d7983 */ /* 0x0201620000100800 */
[----:B------:R-:W1:Y:S01]  /*10c50*/  LDC R3, c[0x0][0x3f4] ;  /* 0x0000fd00ff037b82 */ /* 0x000e620000000800 */
[----:B------:R-:W-:Y:S01]  /*10c60*/  BSSY B2, `(.L_x_3204) ;  /* 0x000007a000027945 */ /* 0x000fe20003800000 */
[-C--:B-1----:R-:W-:Y:S02]  /*10c70*/  ISETP.GE.AND P0, PT, R18, R3.reuse, PT ;  /* 0x000000031200720c */ /* 0x082fe40003f06270 */
[----:B------:R-:W-:-:S11]  /*10c80*/  ISETP.GE.AND P1, PT, R218, R3, PT ;  /* 0x00000003da00720c */ /* 0x000fd60003f26270 */
[----:B0-----:R-:W-:Y:S05]  /*10c90*/  @P0 BRA `(.L_x_3205) ;  /* 0x0000000400d80947 */ /* 0x001fea0003800000 */
[----:B--2345:R-:W0:Y:S01]  /*10ca0*/  LDS.128 R4, [R45+0x22400] ;  /* 0x022400002d047984 */ /* 0x03ce220000000c00 */
[----:B------:R-:W-:Y:S02]  /*10cb0*/  SHF.R.U32.HI R30, RZ, 0x8, R26 ;  /* 0x00000008ff1e7819 */ /* 0x000fe4000001161a */
        /* <DEDUP_REMOVED lines=9> */
[----:B------:R-:W-:Y:S02]  /*10d50*/  LOP3.LUT R34, R29, 0xff, RZ, 0xc0, !PT ;  /* 0x000000ff1d227812 */ /* 0x000fe400078ec0ff */
[----:B------:R-:W-:-:S02]  /*10d60*/  LOP3.LUT R35, R35, 0xff, RZ, 0xc0, !PT ;  /* 0x000000ff23237812 */ /* 0x000fc400078ec0ff */
[----:B------:R-:W-:Y:S02]  /*10d70*/  SHF.R.U32.HI R37, RZ, 0x10, R29 ;  /* 0x00000010ff257819 */ /* 0x000fe4000001161d */
[----:B------:R-:W-:Y:S02]  /*10d80*/  PRMT R31, R32, 0x7604, R31 ;  /* 0x00007604201f7816 */ /* 0x000fe4000000001f */
[----:B------:R-:W-:Y:S01]  /*10d90*/  LOP3.LUT R33, R30, 0xff, RZ, 0xc0, !PT ;  /* 0x000000ff1e217812 */ /* 0x000fe200078ec0ff */
[----:B------:R-:W-:Y:S01]  /*10da0*/  IMAD.U32 R30, R38, 0x10000, RZ ;  /* 0x00010000261e7824 */ /* 0x000fe200078e00ff */
[----:B------:R-:W-:Y:S02]  /*10db0*/  LOP3.LUT R32, R28, 0xff, RZ, 0xc0, !PT ;  /* 0x000000ff1c207812 */ /* 0x000fe400078ec0ff */
[----:B------:R-:W-:Y:S02]  /*10dc0*/  PRMT R34, R35, 0x7604, R34 ;  /* 0x0000760423227816 */ /* 0x000fe40000000022 */
[----:B------:R-:W-:-:S02]  /*10dd0*/  SHF.L.U32 R37, R37, 0x10, RZ ;  /* 0x0000001025257819 */ /* 0x000fc400000006ff */
[----:B------:R-:W-:Y:S02]  /*10de0*/  PRMT R35, R33, 0x7604, R32 ;  /* 0x0000760421237816 */ /* 0x000fe40000000020 */
[----:B------:R-:W-:Y:S02]  /*10df0*/  LOP3.LUT R33, R31, 0xff0000, R30, 0xf8, !PT ;  /* 0x00ff00001f217812 */ /* 0x000fe400078ef81e */
[----:B------:R-:W-:Y:S02]  /*10e00*/  LOP3.LUT R37, R34, 0xff0000, R37, 0xf8, !PT ;  /* 0x00ff000022257812 */ /* 0x000fe400078ef825 */
[----:B------:R-:W-:Y:S02]  /*10e10*/  LOP3.LUT R33, R33, 0xff000000, R27, 0xf8, !PT ;  /* 0xff00000021217812 */ /* 0x000fe400078ef81b */
[----:B------:R-:W-:Y:S02]  /*10e20*/  LOP3.LUT R37, R37, 0xff000000, R29, 0xf8, !PT ;  /* 0xff00000025257812 */ /* 0x000fe400078ef81d */
[----:B------:R-:W-:-:S02]  /*10e30*/  LOP3.LUT R31, R3, 0xff0000, R26, 0xf8, !PT ;  /* 0x00ff0000031f7812 */ /* 0x000fc400078ef81a */
[-C--:B0-----:R-:W-:Y:S02]  /*10e40*/  F2FP.F16.E4M3.UNPACK_B R3, R6.reuse.H1 ;  /* 0x00000006ff03723e */ /* 0x081fe400030006ff */
        /* <DEDUP_REMOVED lines=91> */
.L_x_3205:
[----:B------:R-:W-:Y:S05]  /*11400*/  BSYNC B2 ;  /* 0x0000000000027941 */ /* 0x000fea0003800000 */
.L_x_3204:
[----:B------:R-:W-:Y:S05]  /*11410*/  @P1 BRA `(.L_x_3203) ;  /* 0x0000000400e81947 */ /* 0x000fea0003800000 */
[----:B0-2345:R-:W0:Y:S01]  /*11420*/  LDS.128 R4, [R45+0x26400] ;  /* 0x026400002d047984 */ /* 0x03de220000000c00 */
[----:B------:R-:W-:Y:S02]  /*11430*/  SHF.R.U32.HI R27, RZ, 0x8, R25 ;  /* 0x00000008ff1b7819 */ /* 0x000fe40000011619 */
        /* <DEDUP_REMOVED lines=120> */
.L_x_3203:
[----:B------:R-:W-:Y:S05]  /*11bc0*/  BSYNC B1 ;  /* 0x0000000000017941 */ /* 0x000fea0003800000 */
.L_x_3202:
[----:B------:R-:W-:-:S05]  /*11bd0*/  VIADD R3, R219, 0x60 ;  /* 0x00000060db037836 */ /* 0x000fca0000000000 */
        /* <DEDUP_REMOVED lines=130> */
.L_x_3208:
[----:B------:R-:W-:Y:S05]  /*12400*/  BSYNC B1 ;  /* 0x0000000000017941 */ /* 0x000fea0003800000 */
.L_x_3207:
[----:B------:R-:W-:Y:S05]  /*12410*/  @P1 BRA `(.L_x_3206) ;  /* 0x0000005000681947 */ /* 0x000fea0003800000 */
[----:B0-2345:R-:W0:Y:S01]  /*12420*/  LDS.128 R4, [R35+0x27400] ;  /* 0x0274000023047984 */ /* 0x03de220000000c00 */
[----:B------:R-:W-:Y:S02]  /*12430*/  SHF.R.U32.HI R13, RZ, 0x8, R9 ;  /* 0x00000008ff0d7819 */ /* 0x000fe40000011609 */
        /* <DEDUP_REMOVED lines=117> */
.L_x_3179:
[----:B------:R-:W0:Y:S01]  /*12b90*/  LDC R37, c[0x0][0x448] ;  /* 0x00011200ff257b82 */ /* 0x000e220000000800 */
[----:B------:R-:W-:Y:S01]  /*12ba0*/  IMAD.MOV.U32 R27, RZ, RZ, R29 ;  /* 0x000000ffff1b7224 */ /* 0x000fe200078e001d */
[----:B------:R-:W-:Y:S01]  /*12bb0*/  ULDC.64 UR4, c[0x0][0x3f8] ;  /* 0x0000fe0000047ab9 */ /* 0x000fe20000000a00 */
        /* <DEDUP_REMOVED lines=12> */
[----:B------:R-:W-:Y:S01]  /*12c80*/  IMAD R4, R4, UR6, RZ ;  /* 0x0000000604047c24 */ /* 0x000fe2000f8e02ff */
[----:B------:R-:W-:Y:S01]  /*12c90*/  IADD3 R59, P1, R24, UR8, RZ ;  /* 0x00000008183b7c10 */ /* 0x000fe2000ff3e0ff */
[C---:B------:R-:W-:Y:S01]  /*12ca0*/  IMAD R53, R3.reuse, UR5, R6 ;  /* 0x0000000503357c24 */ /* 0x040fe2000f8e0206 */
[----:B------:R-:W-:Y:S01]  /*12cb0*/  ULDC.64 UR4, c[0x0][0x3e8] ;  /* 0x0000fa0000047ab9 */ /* 0x000fe20000000a00 */
[----:B------:R-:W-:Y:S01]  /*12cc0*/  IMAD R57, R3, UR7, R4 ;  /* 0x0000000703397c24 */ /* 0x000fe2000f8e0204 */
[----:B------:R-:W-:Y:S01]  /*12cd0*/  IADD3 R55, P0, R26, UR4, RZ ;  /* 0x000000041a377c10 */ /* 0x000fe2000ff1e0ff */
[----:B------:R-:W-:-:S03]  /*12ce0*/  UMOV UR4, 0xffffffff ;  /* 0xffffffff00047882 */ /* 0x000fc60000000000 */
[----:B------:R-:W-:Y:S02]  /*12cf0*/  IADD3.X R53, R27, UR5, R53, P0, !PT ;  /* 0x000000051b357c10 */ /* 0x000fe400087fe435 */
[----:B------:R-:W-:Y:S01]  /*12d00*/  IADD3.X R57, R25, UR9, R57, P1, !PT ;  /* 0x0000000919397c10 */ /* 0x000fe20008ffe439 */
[----:B------:R-:W-:Y:S06]  /*12d10*/  BRA.DIV UR4, `(.L_x_3209) ;  /* 0x0000021204587947 */ /* 0x000fec000b800000 */
[----:B------:R-:W2:Y:S01]  /*12d20*/  LDL R6, [R1+0x58] ;  /* 0x0000580001067983 */ /* 0x000ea20000100800 */
[----:B------:R-:W0:Y:S03]  /*12d30*/  LDC R3, c[0x0][0x3f4] ;  /* 0x0000fd00ff037b82 */ /* 0x000e260000000800 */
[----:B------:R-:W1:Y:S04]  /*12d40*/  SHFL.IDX PT, R7, R55, RZ, 0x181f ;  /* 0x00181fff37077589 */ /* 0x000e6800000e0000 */
[----:B------:R-:W3:Y:S04]  /*12d50*/  SHFL.IDX PT, R14, R59, RZ, 0x181f ;  /* 0x00181fff3b0e7589 */ /* 0x000ee800000e0000 */
[----:B------:R-:W4:Y:S04]  /*12d60*/  SHFL.IDX PT, R5, R53, RZ, 0x181f ;  /* 0x00181fff35057589 */ /* 0x000f2800000e0000 */
[----:B------:R-:W5:Y:S01]  /*12d70*/  SHFL.IDX PT, R9, R57, RZ, 0x181f ;  /* 0x00181fff39097589 */ /* 0x000f6200000e0000 */
[----:B0-----:R-:W-:Y:S01]  /*12d80*/  ISETP.GE.AND P0, PT, R16, R3, PT ;  /* 0x000000031000720c */ /* 0x001fe20003f06270 */
[----:B--2---:R-:W-:-:S05]  /*12d90*/  IMAD R37, R6, R37, RZ ;  /* 0x0000002506257224 */ /* 0x004fca00078e02ff */
[----:B------:R-:W-:-:S13]  /*12da0*/  ISETP.GE.OR P1, PT, R10, R37, P0 ;  /* 0x000000250a00720c */ /* 0x000fda0000726670 */
[C---:B-1----:R-:W-:Y:S02]  /*12db0*/  @!P1 IADD3 R4, P2, R16.reuse, R7, RZ ;  /* 0x0000000710049210 */ /* 0x042fe40007f5e0ff */
[----:B---3--:R-:W-:-:S03]  /*12dc0*/  @!P1 IADD3 R24, P3, R16, R14, RZ ;  /* 0x0000000e10189210 */ /* 0x008fc60007f7e0ff */
[----:B----4-:R-:W-:Y:S01]  /*12dd0*/  @!P1 IMAD.X R5, R5, 0x1, R17, P2 ;  /* 0x0000000105059824 */ /* 0x010fe200010e0611 */
[----:B-----5:R-:W-:-:S05]  /*12de0*/  @!P1 IADD3.X R25, R9, R17, RZ, P3, !PT ;  /* 0x0000001109199210 */ /* 0x020fca0001ffe4ff */
        /* <DEDUP_REMOVED lines=13> */
[----:B------:R-:W-:Y:S01]  /*12ec0*/  @!P1 IMAD.MOV.U32 R46, RZ, RZ, R6 ;  /* 0x000000ffff2e9224 */ /* 0x000fe200078e0006 */
[----:B---3--:R-:W-:Y:S01]  /*12ed0*/  @!P1 MOV R50, R26 ;  /* 0x0000001a00329202 */ /* 0x008fe20000000f00 */
[----:B------:R-:W-:-:S02]  /*12ee0*/  @!P1 IMAD.MOV.U32 R47, RZ, RZ, R7 ;  /* 0x000000ffff2f9224 */ /* 0x000fc400078e0007 */
[----:B------:R-:W-:Y:S02]  /*12ef0*/  @!P1 IMAD.MOV.U32 R48, RZ, RZ, R24 ;  /* 0x000000ffff309224 */ /* 0x000fe400078e0018 */
[----:B------:R-:W-:Y:S02]  /*12f00*/  @!P1 IMAD.MOV.U32 R49, RZ, RZ, R25 ;  /* 0x000000ffff319224 */ /* 0x000fe400078e0019 */
[----:B01--4-:R-:W-:-:S07]  /*12f10*/  @!P1 IMAD.MOV.U32 R51, RZ, RZ, R27 ;  /* 0x000000ffff339224 */ /* 0x013fce00078e001b */
.L_x_3525:
        /* <DEDUP_REMOVED lines=17> */
.L_x_3211:
[----:B------:R-:W-:Y:S05]  /*13030*/  BSYNC B1 ;  /* 0x0000000000017941 */ /* 0x000fea0003800000 */
.L_x_3210:
        /* <DEDUP_REMOVED lines=10> */
[----:B--2---:R-:W-:Y:S01]  /*130e0*/  @!P1 IMAD.X R9, R9, 0x1, R17, P2 ;  /* 0x0000000109099824 */ /* 0x004fe200010e0611 */
[----:B---3--:R-:W-:-:S03]  /*130f0*/  @!P1 IADD3.X R33, R25, R17, RZ, P3, !PT ;  /* 0x0000001119219210 */ /* 0x008fc60001ffe4ff */
[----:B------:R-:W-:-:S03]  /*13100*/  @!P1 IMAD.MOV.U32 R25, RZ, RZ, R9 ;  /* 0x000000ffff199224 */ /* 0x000fc600078e0009 */
        /* <DEDUP_REMOVED lines=11> */
[----:B--2---:R-:W-:Y:S01]  /*131c0*/  @!P1 IMAD.MOV.U32 R40, RZ, RZ, R32 ;  /* 0x000000ffff289224 */ /* 0x004fe200078e0020 */
[----:B------:R-:W-:Y:S01]  /*131d0*/  @!P1 MOV R41, R33 ;  /* 0x0000002100299202 */ /* 0x000fe20000000f00 */
[----:B------:R-:W-:Y:S02]  /*131e0*/  @!P1 IMAD.MOV.U32 R42, RZ, RZ, R34 ;  /* 0x000000ffff2a9224 */ /* 0x000fe400078e0022 */
[----:B---3--:R-:W-:-:S02]  /*131f0*/  @!P1 IMAD.MOV.U32 R20, RZ, RZ, R24 ;  /* 0x000000ffff149224 */ /* 0x008fc400078e0018 */
[----:B------:R-:W-:Y:S02]  /*13200*/  @!P1 IMAD.MOV.U32 R21, RZ, RZ, R25 ;  /* 0x000000ffff159224 */ /* 0x000fe400078e0019 */
[----:B------:R-:W-:Y:S02]  /*13210*/  @!P1 IMAD.MOV.U32 R38, RZ, RZ, R26 ;  /* 0x000000ffff269224 */ /* 0x000fe400078e001a */
[----:B------:R-:W-:Y:S02]  /*13220*/  @!P1 IMAD.MOV.U32 R39, RZ, RZ, R27 ;  /* 0x000000ffff279224 */ /* 0x000fe400078e001b */
[----:B01--4-:R-:W-:-:S07]  /*13230*/  @!P1 IMAD.MOV.U32 R43, RZ, RZ, R35 ;  /* 0x000000ffff2b9224 */ /* 0x013fce00078e0023 */
.L_x_3535:
[----:B------:R-:W2:Y:S01]  /*13240*/  LDL R12, [R1+0xa8] ;  /* 0x0000a800010c7983 */ /* 0x000ea20000100800 */
[----:B------:R-:W-:Y:S01]  /*13250*/  VIADD R10, R10, 0x60 ;  /* 0x000000600a0a7836 */ /* 0x000fe20000000000 */
[----:B------:R-:W-:Y:S01]  /*13260*/  BSSY B1, `(.L_x_3213) ;  /* 0x0000014000017945 */ /* 0x000fe20003800000 */
[----:B------:R-:W-:-:S03]  /*13270*/  CS2R R14, SRZ ;  /* 0x00000000000e7805 */ /* 0x000fc6000001ff00 */
[----:B------:R-:W-:Y:S02]  /*13280*/  ISETP.GE.AND P1, PT, R10, R37, PT ;  /* 0x000000250a00720c */ /* 0x000fe40003f26270 */
[----:B--2---:R-:W-:-:S04]  /*13290*/  LEA.HI R11, R12, R12, RZ, 0x1 ;  /* 0x0000000c0c0b7211 */ /* 0x004fc800078f08ff */
[----:B------:R-:W-:-:S05]  /*132a0*/  LOP3.LUT R11, R11, 0xfffffffe, RZ, 0xc0, !PT ;  /* 0xfffffffe0b0b7812 */ /* 0x000fca00078ec0ff */
[----:B------:R-:W-:Y:S01]  /*132b0*/  IMAD.IADD R24, R12, 0x1, -R11 ;  /* 0x000000010c187824 */ /* 0x000fe200078e0a0b */
[----:B------:R-:W-:Y:S02]  /*132c0*/  CS2R R10, SRZ ;  /* 0x00000000000a7805 */ /* 0x000fe4000001ff00 */
[----:B------:R-:W-:Y:S02]  /*132d0*/  CS2R R12, SRZ ;  /* 0x00000000000c7805 */ /* 0x000fe4000001ff00 */
[----:B------:R-:W-:Y:S01]  /*132e0*/  SHF.L.U32 R24, R24, 0x1f, RZ ;  /* 0x0000001f18187819 */ /* 0x000fe200000006ff */
[----:B------:R-:W-:Y:S06]  /*132f0*/  @P1 BRA `(.L_x_3214) ;  /* 0x0000000000281947 */ /* 0x000fec0003800000 */
        /* <DEDUP_REMOVED lines=10> */
.L_x_3214:
[----:B------:R-:W-:Y:S05]  /*133a0*/  BSYNC B1 ;  /* 0x0000000000017941 */ /* 0x000fea0003800000 */
.L_x_3213:
[----:B------:R-:W2:Y:S01]  /*133b0*/  LDL R25, [R1+0x60] ;  /* 0x0000600001197983 */ /* 0x000ea20000100800 */
[----:B------:R-:W0:Y:S01]  /*133c0*/  SYNCS.PHASECHK.TRANS64.TRYWAIT P4, [R23+URZ+0x38800], R24 ;  /* 0x03880018170075a7 */ /* 0x000e22000808017f */
[C---:B------:R-:W-:Y:S01]  /*133d0*/  VIADD R27, R219.reuse, 0x40 ;  /* 0x00000040db1b7836 */ /* 0x040fe20000000000 */
[----:B------:R-:W-:Y:S01]  /*133e0*/  IADD3 R32, R219, 0x20, RZ ;  /* 0x00000020db207810 */ /* 0x000fe20007ffe0ff */
[----:B------:R-:W-:Y:S01]  /*133f0*/  BSSY B1, `(.L_x_3215) ;  /* 0x0000008000017945 */ /* 0x000fe20003800000 */
[----:B--2---:R-:W-:Y:S01]  /*13400*/  VIADDMNMX R26, R37, -R25, 0x80, PT ;  /* 0x00000080251a7446 */ /* 0x004fe20003800919 */
[----:B------:R-:W-:-:S03]  /*13410*/  VIADD R25, R219, 0x60 ;  /* 0x00000060db197836 */ /* 0x000fc60000000000 */
[-C--:B------:R-:W-:Y:S02]  /*13420*/  ISETP.GE.OR P3, PT, R219, R26.reuse, P0 ;  /* 0x0000001adb00720c */ /* 0x080fe40000766670 */
[-C--:B------:R-:W-:Y:S02]  /*13430*/  ISETP.GE.OR P2, PT, R32, R26.reuse, P0 ;  /* 0x0000001a2000720c */ /* 0x080fe40000746670 */
[-C--:B------:R-:W-:Y:S02]  /*13440*/  ISETP.GE.OR P1, PT, R27, R26.reuse, P0 ;  /* 0x0000001a1b00720c */ /* 0x080fe40000726670 */
[----:B------:R-:W-:Y:S01]  /*13450*/  ISETP.GE.OR P0, PT, R25, R26, P0 ;  /* 0x0000001a1900720c */ /* 0x000fe20000706670 */
[----:B0-----:R-:W-:-:S12]  /*13460*/  @!P4 BRA `(.L_x_3216) ;  /* 0x0000021000c0c947 */ /* 0x001fd80003800000 */
.L_x_3536:
[----:B------:R-:W-:Y:S05]  /*13470*/  BSYNC B1 ;  /* 0x0000000000017941 */ /* 0x000fea0003800000 */
.L_x_3215:
[----:B------:R-:W-:Y:S04]  /*13480*/  BSSY B1, `(.L_x_3217) ;  /* 0x0000107000017945 */ /* 0x000fe80003800000 */
[----:B------:R-:W-:Y:S05]  /*13490*/  @P3 BRA `(.L_x_3218) ;  /* 0x0000001000143947 */ /* 0x000fea0003800000 */
[----:B------:R-:W2:Y:S04]  /*134a0*/  LDL R37, [R1+0x5c] ;  /* 0x00005c0001257983 */ /* 0x000ea80000100800 */
[----:B------:R-:W3:Y:S01]  /*134b0*/  LDL R77, [R1+0x88] ;  /* 0x00008800014d7983 */ /* 0x000ee20000100800 */
[----:B0-----:R-:W-:Y:S01]  /*134c0*/  SHF.R.U32.HI R24, RZ, 0x8, R44 ;  /* 0x00000008ff187819 */ /* 0x001fe2000001162c */
[----:B------:R-:W-:Y:S01]  /*134d0*/  IMAD.SHL.U32 R52, R219, 0x80, RZ ;  /* 0x00000080db347824 */ /* 0x000fe200078e00ff */
[----:B------:R-:W-:Y:S02]  /*134e0*/  LOP3.LUT R26, R44, 0xff, RZ, 0xc0, !PT ;  /* 0x000000ff2c1a7812 */ /* 0x000fe400078ec0ff */
[----:B------:R-:W-:Y:S02]  /*134f0*/  LOP3.LUT R25, R24, 0xff, RZ, 0xc0, !PT ;  /* 0x000000ff18197812 */ /* 0x000fe400078ec0ff */
[----:B------:R-:W-:-:S02]  /*13500*/  LEA.HI R24, R3, R0, RZ, 0x1c ;  /* 0x0000000003187211 */ /* 0x000fc400078fe0ff */
[----:B------:R-:W-:Y:S02]  /*13510*/  PRMT R53, R25, 0x7604, R26 ;  /* 0x0000760419357816 */ /* 0x000fe4000000001a */
[----:B------:R-:W-:Y:S02]  /*13520*/  SHF.R.S32.HI R25, RZ, 0x1f, R24 ;  /* 0x0000001fff197819 */ /* 0x000fe40000011418 */
[----:B------:R-:W-:Y:S02]  /*13530*/  LOP3.LUT R52, R52, 0x380, RZ, 0xc0, !PT ;  /* 0x0000038034347812 */ /* 0x000fe400078ec0ff */
[----:B------:R-:W-:Y:S01]  /*13540*/  LEA.HI R25, R25, R24, RZ, 0x3 ;  /* 0x0000001819197211 */ /* 0x000fe200078f18ff */
[----:B------:R-:W-:Y:S01]  /*13550*/  IMAD.SHL.U32 R24, R24, 0x10, RZ ;  /* 0x0000001018187824 */ /* 0x000fe200078e00ff */
[----:B------:R-:W-:Y:S02]  /*13560*/  SHF.R.U32.HI R27, RZ, 0x8, R45 ;  /* 0x00000008ff1b7819 */ /* 0x000fe4000001162d */
[----:B------:R-:W-:Y:S01]  /*13570*/  LOP3.LUT R32, R45, 0xff, RZ, 0xc0, !PT ;  /* 0x000000ff2d207812 */ /* 0x000fe200078ec0ff */
[----:B------:R-:W-:Y:S01]  /*13580*/  IMAD.SHL.U32 R25, R25, 0x800, RZ ;  /* 0x0000080019197824 */ /* 0x000fe200078e00ff */
[----:B------:R-:W-:Y:S01]  /*13590*/  LOP3.LUT R24, R52, 0x70, R24, 0xf8, !PT ;  /* 0x0000007034187812 */ /* 0x000fe200078ef818 */
[----:B------:R-:W-:Y:S01]  /*135a0*/  IMAD.SHL.U32 R52, R219, 0x80, RZ ;  /* 0x00000080db347824 */ /* 0x000fe200078e00ff */
[----:B------:R-:W-:-:S02]  /*135b0*/  LOP3.LUT R27, R27, 0xff, RZ, 0xc0, !PT ;  /* 0x000000ff1b1b7812 */ /* 0x000fc400078ec0ff */
[----:B------:R-:W-:Y:S02]  /*135c0*/  SHF.R.U32.HI R34, RZ, 0x8, R48 ;  /* 0x00000008ff227819 */ /* 0x000fe40000011630 */
[----:B------:R-:W-:Y:S02]  /*135d0*/  LOP3.LUT R52, R52, 0x380, RZ, 0xc0, !PT ;  /* 0x0000038034347812 */ /* 0x000fe400078ec0ff */
[----:B------:R-:W-:Y:S02]  /*135e0*/  PRMT R55, R27, 0x7604, R32 ;  /* 0x000076041b377816 */ /* 0x000fe40000000020 */
[----:B------:R-:W-:Y:S02]  /*135f0*/  SHF.R.U32.HI R32, RZ, 0x8, R47 ;  /* 0x00000008ff207819 */ /* 0x000fe4000001162f */
[----:B------:R-:W-:Y:S02]  /*13600*/  SHF.R.U32.HI R52, RZ, 0x3, R52 ;  /* 0x00000003ff347819 */ /* 0x000fe40000011634 */
[----:B------:R-:W-:-:S02]  /*13610*/  LOP3.LUT R33, R47, 0xff, RZ, 0xc0, !PT ;  /* 0x000000ff2f217812 */ /* 0x000fc400078ec0ff */
[----:B------:R-:W-:Y:S02]  /*13620*/  LOP3.LUT R35, R48, 0xff, RZ, 0xc0, !PT ;  /* 0x000000ff30237812 */ /* 0x000fe400078ec0ff */
[----:B------:R-:W-:Y:S02]  /*13630*/  LOP3.LUT R32, R32, 0xff, RZ, 0xc0, !PT ;  /* 0x000000ff20207812 */ /* 0x000fe400078ec0ff */
[----:B------:R-:W-:Y:S02]  /*13640*/  LOP3.LUT R34, R34, 0xff, RZ, 0xc0, !PT ;  /* 0x000000ff22227812 */ /* 0x000fe400078ec0ff */
[----:B------:R-:W-:Y:S02]  /*13650*/  LOP3.LUT R24, R24, R52, RZ, 0x3c, !PT ;  /* 0x0000003418187212 */ /* 0x000fe400078e3cff */
[----:B------:R-:W-:Y:S02]  /*13660*/  LOP3.LUT R25, R25, 0xffffc000, RZ, 0xc0, !PT ;  /* 0xffffc00019197812 */ /* 0x000fe400078ec0ff */
[----:B------:R-:W-:-:S02]  /*13670*/  PRMT R59, R32, 0x7604, R33 ;  /* 0x00007604203b7816 */ /* 0x000fc40000000021 */
[----:B------:R-:W-:Y:S02]  /*13680*/  PRMT R61, R34, 0x7604, R35 ;  /* 0x00007604223d7816 */ /* 0x000fe40000000023 */
[----:B------:R-:W-:Y:S02]  /*13690*/  SHF.R.U32.HI R33, RZ, 0x8, R49 ;  /* 0x00000008ff217819 */ /* 0x000fe40000011631 */
[----:B------:R-:W-:Y:S02]  /*136a0*/  SHF.R.U32.HI R35, RZ, 0x8, R50 ;  /* 0x00000008ff237819 */ /* 0x000fe40000011632 */
[----:B------:R-:W-:Y:S02]  /*136b0*/  SHF.R.U32.HI R26, RZ, 0x8, R46 ;  /* 0x00000008ff1a7819 */ /* 0x000fe4000001162e */
[----:B------:R-:W-:Y:S02]  /*136c0*/  LOP3.LUT R34, R49, 0xff, RZ, 0xc0, !PT ;  /* 0x000000ff31227812 */ /* 0x000fe400078ec0ff */
[----:B------:R-:W-:-:S02]  /*136d0*/  LOP3.LUT R33, R33, 0xff, RZ, 0xc0, !PT ;  /* 0x000000ff21217812 */ /* 0x000fc400078ec0ff */
[----:B------:R-:W-:Y:S02]  /*136e0*/  LOP3.LUT R35, R35, 0xff, RZ, 0xc0, !PT ;  /* 0x000000ff23237812 */ /* 0x000fe400078ec0ff */
[----:B------:R-:W-:Y:S02]  /*136f0*/  LOP3.LUT R52, R50, 0xff, RZ, 0xc0, !PT ;  /* 0x000000ff32347812 */ /* 0x000fe400078ec0ff */
[----:B------:R-:W-:Y:S02]  /*13700*/  LOP3.LUT R27, R46, 0xff, RZ, 0xc0, !PT ;  /* 0x000000ff2e1b7812 */ /* 0x000fe400078ec0ff */
[----:B------:R-:W-:Y:S02]  /*13710*/  LOP3.LUT R26, R26, 0xff, RZ, 0xc0, !PT ;  /* 0x000000ff1a1a7812 */ /* 0x000fe400078ec0ff */
[----:B------:R-:W-:Y:S02]  /*13720*/  PRMT R63, R33, 0x7604, R34 ;  /* 0x00007604213f7816 */ /* 0x000fe40000000022 */
[----:B------:R-:W-:-:S02]  /*13730*/  PRMT R65, R35, 0x7604, R52 ;  /* 0x0000760423417816 */ /* 0x000fc40000000034 */
[----:B------:R-:W-:Y:S02]  /*13740*/  PRMT R57, R26, 0x7604, R27 ;  /* 0x000076041a397816 */ /* 0x000fe4000000001b */
[----:B------:R-:W-:Y:S02]  /*13750*/  SHF.R.U32.HI R54, RZ, 0x8, R51 ;  /* 0x00000008ff367819 */ /* 0x000fe40000011633 */
[----:B------:R-:W-:Y:S02]  /*13760*/  LOP3.LUT R67, R51, 0xff, RZ, 0xc0, !PT ;  /* 0x000000ff33437812 */ /* 0x000fe400078ec0ff */
[----:B------:R-:W-:Y:S02]  /*13770*/  LOP3.LUT R54, R54, 0xff, RZ, 0xc0, !PT ;  /* 0x000000ff36367812 */ /* 0x000fe400078ec0ff */
[----:B------:R-:W-:Y:S02]  /*13780*/  SHF.R.U32.HI R56, RZ, 0x10, R46 ;  /* 0x00000010ff387819 */ /* 0x000fe4000001162e */
[----:B------:R-:W-:-:S02]  /*13790*/  PRMT R69, R54, 0x7604, R67 ;  /* 0x0000760436457816 */ /* 0x000fc40000000043 */
[----:B------:R-:W-:Y:S02]  /*137a0*/  SHF.R.U32.HI R54, RZ, 0x10, R45 ;  /* 0x00000010ff367819 */ /* 0x000fe4000001162d */
[----:B------:R-:W-:Y:S02]  /*137b0*/  SHF.R.U32.HI R58, RZ, 0x10, R47 ;  /* 0x00000010ff3a7819 */ /* 0x000fe4000001162f */
[----:B------:R-:W-:Y:S02]  /*137c0*/  LOP3.LUT R54, R54, 0xff, RZ, 0xc0, !PT ;  /* 0x000000ff36367812 */ /* 0x000fe400078ec0ff */
[----:B------:R-:W-:Y:S02]  /*137d0*/  LOP3.LUT R56, R56, 0xff, RZ, 0xc0, !PT ;  /* 0x000000ff38387812 */ /* 0x000fe400078ec0ff */
[----:B------:R-:W-:Y:S02]  /*137e0*/  LOP3.LUT R58, R58, 0xff, RZ, 0xc0, !PT ;  /* 0x000000ff3a3a7812 */ /* 0x000fe400078ec0ff */
[----:B------:R-:W-:-:S02]  /*137f0*/  PRMT R55, R54, 0x7054, R55 ;  /* 0x0000705436377816 */ /* 0x000fc40000000037 */
[----:B------:R-:W-:Y:S02]  /*13800*/  SHF.R.U32.HI R54, RZ, 0x10, R49 ;  /* 0x00000010ff367819 */ /* 0x000fe40000011631 */
[----:B------:R-:W-:Y:S02]  /*13810*/  PRMT R57, R56, 0x7054, R57 ;  /* 0x0000705438397816 */ /* 0x000fe40000000039 */
[----:B------:R-:W-:Y:S02]  /*13820*/  PRMT R59, R58, 0x7054, R59 ;  /* 0x000070543a3b7816 */ /* 0x000fe4000000003b */
[----:B------:R-:W-:Y:S02]  /*13830*/  SHF.R.U32.HI R52, RZ, 0x10, R44 ;  /* 0x00000010ff347819 */ /* 0x000fe4000001162c */
[----:B------:R-:W-:Y:S02]  /*13840*/  SHF.R.U32.HI R56, RZ, 0x10, R50 ;  /* 0x00000010ff387819 */ /* 0x000fe40000011632 */
[----:B------:R-:W-:-:S02]  /*13850*/  SHF.R.U32.HI R58, RZ, 0x10, R51 ;  /* 0x00000010ff3a7819 */ /* 0x000fc40000011633 */
[----:B------:R-:W-:Y:S02]  /*13860*/  LOP3.LUT R54, R54, 0xff, RZ, 0xc0, !PT ;  /* 0x000000ff36367812 */ /* 0x000fe400078ec0ff */
[----:B------:R-:W-:Y:S02]  /*13870*/  LOP3.LUT R52, R52, 0xff, RZ, 0xc0, !PT ;  /* 0x000000ff34347812 */ /* 0x000fe400078ec0ff */
[----:B------:R-:W-:Y:S02]  /*13880*/  LOP3.LUT R56, R56, 0xff, RZ, 0xc0, !PT ;  /* 0x000000ff38387812 */ /* 0x000fe400078ec0ff */
[----:B------:R-:W-:Y:S02]  /*13890*/  LOP3.LUT R58, R58, 0xff, RZ, 0xc0, !PT ;  /* 0x000000ff3a3a7812 */ /* 0x000fe400078ec0ff */
[----:B------:R-:W-:Y:S02]  /*138a0*/  PRMT R63, R54, 0x7054, R63 ;  /* 0x00007054363f7816 */ /* 0x000fe4000000003f */
[----:B------:R-:W-:-:S02]  /*138b0*/  PRMT R53, R52, 0x7054, R53 ;  /* 0x0000705434357816 */ /* 0x000fc40000000035 */
[----:B------:R-:W-:Y:S02]  /*138c0*/  PRMT R67, R56, 0x7054, R65 ;  /* 0x0000705438437816 */ /* 0x000fe40000000041 */
[----:B------:R-:W-:Y:S02]  /*138d0*/  PRMT R69, R58, 0x7054, R69 ;  /* 0x000070543a457816 */ /* 0x000fe40000000045 */
[----:B------:R-:W-:Y:S02]  /*138e0*/  SHF.R.U32.HI R52, RZ, 0x10, R48 ;  /* 0x00000010ff347819 */ /* 0x000fe40000011630 */
[----:B------:R-:W-:Y:S02]  /*138f0*/  LOP3.LUT R65, R63, 0xff000000, R49, 0xf8, !PT ;  /* 0xff0000003f417812 */ /* 0x000fe400078ef831 */
[----:B------:R-:W-:Y:S02]  /*13900*/  LOP3.LUT R56, R55, 0xff000000, R45, 0xf8, !PT ;  /* 0xff00000037387812 */ /* 0x000fe400078ef82d */
[----:B------:R-:W-:-:S02]  /*13910*/  LOP3.LUT R69, R69, 0xff000000, R51, 0xf8, !PT ;  /* 0xff00000045457812 */ /* 0x000fc400078ef833 */
[----:B------:R-:W-:Y:S02]  /*13920*/  LOP3.LUT R52, R52, 0xff, RZ, 0xc0, !PT ;  /* 0x000000ff34347812 */ /* 0x000fe400078ec0ff */
[----:B------:R-:W-:Y:S02]  /*13930*/  F2FP.F16.E4M3.UNPACK_B R66, R65 ;  /* 0x00000041ff42723e */ /* 0x000fe400020006ff */
[----:B------:R-:W-:Y:S02]  /*13940*/  F2FP.F16.E4M3.UNPACK_B R60, R56 ;  /* 0x00000038ff3c723e */ /* 0x000fe400020006ff */
[----:B------:R-:W-:Y:S02]  /*13950*/  LOP3.LUT R58, R59, 0xff000000, R47, 0xf8, !PT ;  /* 0xff0000003b3a7812 */ /* 0x000fe400078ef82f */
[----:B------:R-:W-:Y:S01]  /*13960*/  LOP3.LUT R45, R67, 0xff000000, R50, 0xf8, !PT ;  /* 0xff000000432d7812 */ /* 0x000fe200078ef832 */
[----:B------:R-:W-:Y:S01]  /*13970*/  HADD2.F32 R67, -RZ, R66.H0_H0 ;  /* 0x20000042ff437230 */ /* 0x000fe20000004100 */
[----:B------:R-:W-:Y:S01]  /*13980*/  PRMT R61, R52, 0x7054, R61 ;  /* 0x00007054343d7816 */ /* 0x000fe2000000003d */
[--C-:B------:R-:W-:Y:S01]  /*13990*/  HADD2.F32 R64, -RZ, R60.reuse.H0_H0 ;  /* 0x2000003cff407230 */ /* 0x100fe20000004100 */
[----:B------:R-:W-:Y:S01]  /*139a0*/  LOP3.LUT R52, R53, 0xff000000, R44, 0xf8, !PT ;  /* 0xff00000035347812 */ /* 0x000fe200078ef82c */
[----:B------:R-:W-:Y:S01]  /*139b0*/  HADD2.F32 R60, -RZ, R60.H1_H1 ;  /* 0x3000003cff3c7230 */ /* 0x000fe20000004100 */
[----:B------:R-:W-:Y:S01]  /*139c0*/  LOP3.LUT R53, R61, 0xff000000, R48, 0xf8, !PT ;  /* 0xff0000003d357812 */ /* 0x000fe200078ef830 */
[----:B------:R-:W-:Y:S01]  /*139d0*/  HADD2.F32 R66, -RZ, R66.H1_H1 ;  /* 0x30000042ff427230 */ /* 0x000fe20000004100 */
[----:B------:R-:W-:-:S02]  /*139e0*/  LOP3.LUT R44, R57, 0xff000000, R46, 0xf8, !PT ;  /* 0xff000000392c7812 */ /* 0x000fc400078ef82e */
[----:B------:R-:W-:Y:S02]  /*139f0*/  F2FP.F16.E4M3.UNPACK_B R56, R56.H1 ;  /* 0x00000038ff38723e */ /* 0x000fe400030006ff */
[----:B--2---:R-:W-:-:S04]  /*13a00*/  IADD3 R32, R24, R25, R37 ;  /* 0x0000001918207210 */ /* 0x004fc80007ffe025 */
[----:B------:R-:W-:Y:S01]  /*13a10*/  IADD3 R37, R23, R32, RZ ;  /* 0x0000002017257210 */ /* 0x000fe20007ffe0ff */
[----:B---3--:R-:W0:Y:S04]  /*13a20*/  LDS.128 R24, [R77+0x20400] ;  /* 0x020400004d187984 */ /* 0x008e280000000c00 */
[----:B------:R-:W1:Y:S01]  /*13a30*/  LDS.128 R32, [R37+0x20400] ;  /* 0x0204000025207984 */ /* 0x000e620000000c00 */
[-C--:B0-----:R-:W-:Y:S02]  /*13a40*/  F2FP.F16.E4M3.UNPACK_B R47, R25.reuse ;  /* 0x00000019ff2f723e */ /* 0x081fe400020006ff */
[----:B------:R-:W-:Y:S02]  /*13a50*/  F2FP.F16.E4M3.UNPACK_B R50, R25.H1 ;  /* 0x00000019ff32723e */ /* 0x000fe400030006ff */
[-C--:B-1----:R-:W-:Y:S01]  /*13a60*/  F2FP.F16.E4M3.UNPACK_B R51, R33.reuse ;  /* 0x00000021ff33723e */ /* 0x082fe200020006ff */
[--C-:B------:R-:W-:Y:S01]  /*13a70*/  HADD2.F32 R48, -RZ, R47.reuse.H0_H0 ;  /* 0x2000002fff307230 */ /* 0x100fe20000004100 */
[----:B------:R-:W-:Y:S01]  /*13a80*/  F2FP.F16.E4M3.UNPACK_B R54, R33.H1 ;  /* 0x00000021ff36723e */ /* 0x000fe200030006ff */
[----:B------:R-:W-:Y:S01]  /*13a90*/  HADD2.F32 R47, -RZ, R47.H1_H1 ;  /* 0x3000002fff2f7230 */ /* 0x000fe20000004100 */
[-C--:B------:R-:W-:Y:S01]  /*13aa0*/  F2FP.F16.E4M3.UNPACK_B R49, R32.reuse ;  /* 0x00000020ff31723e */ /* 0x080fe200020006ff */
[----:B------:R-:W-:Y:S01]  /*13ab0*/  HADD2.F32 R25, -RZ, R51.H0_H0 ;  /* 0x20000033ff197230 */ /* 0x000fe20000004100 */
[----:B------:R-:W-:-:S02]  /*13ac0*/  F2FP.F16.E4M3.UNPACK_B R57, R32.H1 ;  /* 0x00000020ff39723e */ /* 0x000fc400030006ff */
[----:B------:R-:W-:Y:S02]  /*13ad0*/  F2FP.F16.E4M3.UNPACK_B R61, R35 ;  /* 0x00000023ff3d723e */ /* 0x000fe400020006ff */
[C---:B------:R-:W-:Y:S01]  /*13ae0*/  FMUL.FTZ R33, R25.reuse, R67 ;  /* 0x0000004319217220 */ /* 0x040fe20000410000 */
[-C--:B------:R-:W-:Y:S01]  /*13af0*/  FMUL.FTZ R32, R25, R64.reuse ;  /* 0x0000004019207220 */ /* 0x080fe20000410000 */
[----:B------:R-:W-:Y:S01]  /*13b00*/  F2FP.F16.E4M3.UNPACK_B R63, R35.H1 ;  /* 0x00000023ff3f723e */ /* 0x000fe200030006ff */
[----:B------:R-:W-:Y:S02]  /*13b10*/  HADD2.F32 R35, -RZ, R54.H0_H0 ;  /* 0x20000036ff237230 */ /* 0x000fe40000004100 */
[C---:B------:R-:W-:Y:S01]  /*13b20*/  FFMA.FTZ R25, R48.reuse, R64, -R33 ;  /* 0x0000004030197223 */ /* 0x040fe20000010821 */
[----:B------:R-:W-:Y:S01]  /*13b30*/  FFMA.FTZ R33, R48, R67, R32 ;  /* 0x0000004330217223 */ /* 0x000fe20000010020 */
[----:B------:R-:W-:Y:S01]  /*13b40*/  F2FP.F16.E4M3.UNPACK_B R67, R65.H1 ;  /* 0x00000041ff43723e */ /* 0x000fe200030006ff */
[----:B------:R-:W-:Y:S01]  /*13b50*/  HADD2.F32 R32, -RZ, R51.H1_H1 ;  /* 0x30000033ff207230 */ /* 0x000fe20000004100 */
[-C--:B------:R-:W-:Y:S01]  /*13b60*/  F2FP.F16.E4M3.UNPACK_B R59, R27.reuse ;  /* 0x0000001bff3b723e */ /* 0x080fe200020006ff */
[----:B------:R-:W-:Y:S01]  /*13b70*/  HADD2.F32 R64, -RZ, R56.H0_H0 ;  /* 0x20000038ff407230 */ /* 0x000fe20000004100 */
[----:B------:R-:W-:Y:S01]  /*13b80*/  F2FP.F16.E4M3.UNPACK_B R62, R27.H1 ;  /* 0x0000001bff3e723e */ /* 0x000fe200030006ff */
[----:B------:R-:W-:-:S02]  /*13b90*/  HADD2.F32 R68, -RZ, R67.H0_H0 ;  /* 0x20000043ff447230 */ /* 0x000fc40000004100 */
[C---:B------:R-:W-:Y:S01]  /*13ba0*/  FMUL.FTZ R48, R32.reuse, R66 ;  /* 0x0000004220307220 */ /* 0x040fe20000410000 */
[----:B------:R-:W-:Y:S02]  /*13bb0*/  HADD2.F32 R51, -RZ, R50.H0_H0 ;  /* 0x20000032ff337230 */ /* 0x000fe40000004100 */
[----:B------:R-:W-:Y:S01]  /*13bc0*/  FMUL.FTZ R65, R32, R60 ;  /* 0x0000003c20417220 */ /* 0x000fe20000410000 */
[C---:B------:R-:W-:Y:S01]  /*13bd0*/  FMUL.FTZ R71, R35.reuse, R64 ;  /* 0x0000004023477220 */ /* 0x040fe20000410000 */
[----:B------:R-:W-:Y:S01]  /*13be0*/  FMUL.FTZ R70, R35, R68 ;  /* 0x0000004423467220 */ /* 0x000fe20000410000 */
[C---:B------:R-:W-:Y:S01]  /*13bf0*/  FFMA.FTZ R48, R47.reuse, R60, -R48 ;  /* 0x0000003c2f307223 */ /* 0x040fe20000010830 */
[----:B------:R-:W-:Y:S01]  /*13c00*/  FFMA.FTZ R32, R47, R66, R65 ;  /* 0x000000422f207223 */ /* 0x000fe20000010041 */
[C---:B------:R-:W-:Y:S01]  /*13c10*/  FFMA.FTZ R47, R51.reuse, R68, R71 ;  /* 0x00000044332f7223 */ /* 0x040fe20000010047 */
[----:B------:R-:W-:Y:S01]  /*13c20*/  FFMA.FTZ R35, R51, R64, -R70 ;  /* 0x0000004033237223 */ /* 0x000fe20000010846 */
[----:B------:R-:W-:Y:S01]  /*13c30*/  F2FP.F16.E4M3.UNPACK_B R64, R58 ;  /* 0x0000003aff40723e */ /* 0x000fe200020006ff */
[----:B------:R-:W-:Y:S01]  /*13c40*/  HADD2.F32 R65, -RZ, R56.H1_H1 ;  /* 0x30000038ff417230 */ /* 0x000fe20000004100 */
[----:B------:R-:W-:Y:S01]  /*13c50*/  F2FP.F16.E4M3.UNPACK_B R68, R69 ;  /* 0x00000045ff44723e */ /* 0x000fe200020006ff */
[----:B------:R-:W-:Y:S01]  /*13c60*/  HADD2.F32 R67, -RZ, R67.H1_H1 ;  /* 0x30000043ff437230 */ /* 0x000fe20000004100 */
[-C--:B------:R-:W-:Y:S01]  /*13c70*/  F2FP.F16.E4M3.UNPACK_B R55, R24.reuse.H1 ;  /* 0x00000018ff37723e */ /* 0x080fe200030006ff */
[----:B------:R-:W-:Y:S01]  /*13c80*/  HADD2.F32 R54, -RZ, R54.H1_H1 ;  /* 0x30000036ff367230 */ /* 0x000fe20000004100 */
[----:B------:R-:W-:Y:S01]  /*13c90*/  F2FP.F16.E4M3.UNPACK_B R46, R24 ;  /* 0x00000018ff2e723e */ /* 0x000fe200020006ff */
[----:B------:R-:W-:Y:S01]  /*13ca0*/  HADD2.F32 R51, -RZ, R61.H0_H0 ;  /* 0x2000003dff337230 */ /* 0x000fe20000004100 */
[----:B------:R-:W-:Y:S01]  /*13cb0*/  F2FP.F16.E4M3.UNPACK_B R27, R34 ;  /* 0x00000022ff1b723e */ /* 0x000fe200020006ff */
        /* <DEDUP_REMOVED lines=11> */
[C---:B------:R-:W-:Y:S01]  /*13d70*/  FFMA.FTZ R50, R60.reuse, R70, R75 ;  /* 0x000000463c327223 */ /* 0x040fe2000001004b */
[----:B------:R-:W-:Y:S01]  /*13d80*/  F2FP.F16.E4M3.UNPACK_B R70, R69.H1 ;  /* 0x00000045ff46723e */ /* 0x000fe200030006ff */
[----:B------:R-:W-:Y:S01]  /*13d90*/  HADD2.F32 R68, -RZ, R68.H1_H1 ;  /* 0x30000044ff447230 */ /* 0x000fe20000004100 */
[----:B------:R-:W-:Y:S01]  /*13da0*/  F2FP.F16.E4M3.UNPACK_B R64, R58.H1 ;  /* 0x0000003aff40723e */ /* 0x000fe200030006ff */
[----:B------:R-:W-:Y:S02]  /*13db0*/  HADD2.F32 R58, -RZ, R61.H1_H1 ;  /* 0x3000003dff3a7230 */ /* 0x000fe40000004100 */
[----:B------:R-:W-:Y:S01]  /*13dc0*/  FFMA.FTZ R51, R60, R66, -R73 ;  /* 0x000000423c337223 */ /* 0x000fe20000010849 */
[----:B------:R-:W-:Y:S01]  /*13dd0*/  HADD2.F32 R67, -RZ, R70.H0_H0 ;  /* 0x20000046ff437230 */ /* 0x000fe20000004100 */
[----:B------:R-:W-:Y:S01]  /*13de0*/  F2FP.F16.E4M3.UNPACK_B R34, R34.H1 ;  /* 0x00000022ff22723e */ /* 0x000fe200030006ff */
[----:B------:R-:W-:Y:S02]  /*13df0*/  HADD2.F32 R60, -RZ, R63.H0_H0 ;  /* 0x2000003fff3c7230 */ /* 0x000fe40000004100 */
[----:B------:R-:W-:Y:S01]  /*13e00*/  FMUL.FTZ R72, R58, R68 ;  /* 0x000000443a487220 */ /* 0x000fe20000410000 */
[----:B------:R-:W-:-:S02]  /*13e10*/  HADD2.F32 R59, -RZ, R59.H1_H1 ;  /* 0x3000003bff3b7230 */ /* 0x000fc40000004100 */
[----:B------:R-:W-:Y:S01]  /*13e20*/  FMUL.FTZ R69, R58, R65 ;  /* 0x000000413a457220 */ /* 0x000fe20000410000 */
[----:B------:R-:W-:Y:S02]  /*13e30*/  HADD2.F32 R66, -RZ, R64.H0_H0 ;  /* 0x20000040ff427230 */ /* 0x000fe40000004100 */
[C---:B------:R-:W-:Y:S01]  /*13e40*/  FMUL.FTZ R74, R60.reuse, R67 ;  /* 0x000000433c4a7220 */ /* 0x040fe20000410000 */
[----:B------:R-:W-:Y:S02]  /*13e50*/  HADD2.F32 R61, -RZ, R62.H0_H0 ;  /* 0x2000003eff3d7230 */ /* 0x000fe40000004100 */
[C---:B------:R-:W-:Y:S01]  /*13e60*/  FFMA.FTZ R58, R59.reuse, R65, -R72 ;  /* 0x000000413b3a7223 */ /* 0x040fe20000010848 */
[----:B------:R-:W-:Y:S01]  /*13e70*/  FFMA.FTZ R59, R59, R68, R69 ;  /* 0x000000443b3b7223 */ /* 0x000fe20000010045 */
[-C--:B------:R-:W-:Y:S01]  /*13e80*/  FMUL.FTZ R76, R60, R66.reuse ;  /* 0x000000423c4c7220 */ /* 0x080fe20000410000 */
[----:B------:R-:W-:Y:S01]  /*13e90*/  F2FP.F16.E4M3.UNPACK_B R69, R53.H1 ;  /* 0x00000035ff45723e */ /* 0x000fe200030006ff */
[----:B------:R-:W-:Y:S01]  /*13ea0*/  FFMA.FTZ R60, R61, R66, -R74 ;  /* 0x000000423d3c7223 */ /* 0x000fe2000001084a */
[----:B------:R-:W-:-:S02]  /*13eb0*/  HADD2.F32 R71, -RZ, R70.H1_H1 ;  /* 0x30000046ff477230 */ /* 0x000fc40000004100 */
[----:B------:R-:W-:Y:S01]  /*13ec0*/  FFMA.FTZ R61, R61, R67, R76 ;  /* 0x000000433d3d7223 */ /* 0x000fe2000001004c */
[----:B------:R-:W-:Y:S01]  /*13ed0*/  HADD2.F32 R67, -RZ, R64.H1_H1 ;  /* 0x30000040ff437230 */ /* 0x000fe20000004100 */
[----:B------:R-:W-:Y:S01]  /*13ee0*/  F2FP.F16.E4M3.UNPACK_B R66, R52.H1 ;  /* 0x00000034ff42723e */ /* 0x000fe200030006ff */
[----:B------:R-:W-:Y:S01]  /*13ef0*/  HADD2.F32 R64, -RZ, R63.H1_H1 ;  /* 0x3000003fff407230 */ /* 0x000fe20000004100 */
[-C--:B------:R-:W-:Y:S01]  /*13f00*/  F2FP.F16.E4M3.UNPACK_B R24, R26.reuse ;  /* 0x0000001aff18723e */ /* 0x080fe200020006ff */
[----:B------:R-:W-:Y:S01]  /*13f10*/  HADD2.F32 R70, -RZ, R69.H0_H0 ;  /* 0x20000045ff467230 */ /* 0x000fe20000004100 */
[----:B------:R-:W-:Y:S01]  /*13f20*/  F2FP.F16.E4M3.UNPACK_B R26, R26.H1 ;  /* 0x0000001aff1a723e */ /* 0x000fe200030006ff */
[----:B------:R-:W-:Y:S02]  /*13f30*/  HADD2.F32 R63, -RZ, R57.H0_H0 ;  /* 0x20000039ff3f7230 */ /* 0x000fe40000004100 */
[----:B------:R-:W-:Y:S01]  /*13f40*/  FMUL.FTZ R75, R64, R71 ;  /* 0x00000047404b7220 */ /* 0x000fe20000410000 */
[----:B------:R-:W-:-:S02]  /*13f50*/  HADD2.F32 R68, -RZ, R66.H0_H0 ;  /* 0x20000042ff447230 */ /* 0x000fc40000004100 */
[----:B------:R-:W-:Y:S01]  /*13f60*/  FMUL.FTZ R72, R64, R67 ;  /* 0x0000004340487220 */ /* 0x000fe20000410000 */
[----:B------:R-:W-:Y:S02]  /*13f70*/  HADD2.F32 R65, -RZ, R55.H0_H0 ;  /* 0x20000037ff417230 */ /* 0x000fe40000004100 */
[C---:B------:R-:W-:Y:S01]  /*13f80*/  FMUL.FTZ R64, R63.reuse, R70 ;  /* 0x000000463f407220 */ /* 0x040fe20000410000 */
[----:B------:R-:W-:Y:S02]  /*13f90*/  HADD2.F32 R62, -RZ, R62.H1_H1 ;  /* 0x3000003eff3e7230 */ /* 0x000fe40000004100 */
[-C--:B------:R-:W-:Y:S01]  /*13fa0*/  FMUL.FTZ R73, R63, R68.reuse ;  /* 0x000000443f497220 */ /* 0x080fe20000410000 */
[----:B------:R-:W-:Y:S02]  /*13fb0*/  HADD2.F32 R57, -RZ, R57.H1_H1 ;  /* 0x30000039ff397230 */ /* 0x000fe40000004100 */
[----:B------:R-:W-:Y:S01]  /*13fc0*/  FFMA.FTZ R64, R65, R68, -R64 ;  /* 0x0000004441407223 */ /* 0x000fe20000010840 */
[----:B------:R-:W-:-:S02]  /*13fd0*/  HADD2.F32 R68, -RZ, R69.H1_H1 ;  /* 0x30000045ff447230 */ /* 0x000fc40000004100 */
[C---:B------:R-:W-:Y:S01]  /*13fe0*/  FFMA.FTZ R63, R62.reuse, R67, -R75 ;  /* 0x000000433e3f7223 */ /* 0x040fe2000001084b */
[----:B------:R-:W-:Y:S01]  /*13ff0*/  HADD2.F32 R66, -RZ, R66.H1_H1 ;  /* 0x30000042ff427230 */ /* 0x000fe20000004100 */
[----:B------:R-:W-:Y:S01]  /*14000*/  F2FP.F16.E4M3.UNPACK_B R67, R52 ;  /* 0x00000034ff43723e */ /* 0x000fe200020006ff */
[----:B------:R-:W-:Y:S02]  /*14010*/  HADD2.F32 R55, -RZ, R55.H1_H1 ;  /* 0x30000037ff377230 */ /* 0x000fe40000004100 */
[----:B------:R-:W-:Y:S01]  /*14020*/  FFMA.FTZ R62, R62, R71, R72 ;  /* 0x000000473e3e7223 */ /* 0x000fe20000010048 */
[C---:B------:R-:W-:Y:S01]  /*14030*/  FMUL.FTZ R52, R57.reuse, R68 ;  /* 0x0000004439347220 */ /* 0x040fe20000410000 */
[----:B------:R-:W-:Y:S01]  /*14040*/  F2FP.F16.E4M3.UNPACK_B R69, R53 ;  /* 0x00000035ff45723e */ /* 0x000fe200020006ff */
[----:B------:R-:W-:Y:S01]  /*14050*/  FMUL.FTZ R71, R57, R66 ;  /* 0x0000004239477220 */ /* 0x000fe20000410000 */
[----:B------:R-:W-:Y:S01]  /*14060*/  FFMA.FTZ R65, R65, R70, R73 ;  /* 0x0000004641417223 */ /* 0x000fe20000010049 */
[----:B------:R-:W-:Y:S01]  /*14070*/  FFMA.FTZ R53, R55, R66, -R52 ;  /* 0x0000004237357223 */ /* 0x000fe20000010834 */
[----:B------:R-:W-:-:S02]  /*14080*/  HADD2.F32 R57, -RZ, R49.H0_H0 ;  /* 0x20000031ff397230 */ /* 0x000fc40000004100 */
[----:B------:R-:W-:Y:S01]  /*14090*/  FFMA.FTZ R52, R55, R68, R71 ;  /* 0x0000004437347223 */ /* 0x000fe20000010047 */
[----:B------:R-:W-:Y:S01]  /*140a0*/  HADD2.F32 R70, -RZ, R69.H0_H0 ;  /* 0x20000045ff467230 */ /* 0x000fe20000004100 */
[----:B------:R-:W-:Y:S01]  /*140b0*/  F2FP.F16.E4M3.UNPACK_B R71, R45.H1 ;  /* 0x0000002dff47723e */ /* 0x000fe200030006ff */
        /* <DEDUP_REMOVED lines=9> */
[----:B------:R-:W-:Y:S01]  /*14150*/  F2FP.SATFINITE.E4M3.F32.PACK_AB_MERGE_C R47, R56, R47, RZ ;  /* 0x0000002f382f723e */ /* 0x000fe200048070ff */
        /* <DEDUP_REMOVED lines=23> */
[----:B------:R-:W-:Y:S01]  /*142d0*/  FMUL.FTZ R34, R34, R57 ;  /* 0x0000003922227220 */ /* 0x000fe20000410000 */
[--C-:B------:R-:W-:Y:S01]  /*142e0*/  HADD2.F32 R45, -RZ, R44.reuse.H0_H0 ;  /* 0x2000002cff2d7230 */ /* 0x100fe20000004100 */
[----:B------:R-:W-:Y:S01]  /*142f0*/  F2FP.SATFINITE.E4M3.F32.PACK_AB_MERGE_C R52, R52, R65, RZ ;  /* 0x000000413434723e */ /* 0x000fe200048070ff */
[C---:B------:R-:W-:Y:S01]  /*14300*/  FFMA.FTZ R73, R26.reuse, R57, -R67 ;  /* 0x000000391a497223 */ /* 0x040fe20000010843 */
[----:B------:R-:W-:Y:S01]  /*14310*/  FFMA.FTZ R75, R26, R71, R34 ;  /* 0x000000471a4b7223 */ /* 0x000fe20000010022 */
[----:B------:R-:W-:Y:S01]  /*14320*/  HADD2.F32 R57, -RZ, R55.H0_H0 ;  /* 0x20000037ff397230 */ /* 0x000fe20000004100 */
[----:B------:R-:W-:Y:S01]  /*14330*/  F2FP.SATFINITE.E4M3.F32.PACK_AB_MERGE_C R25, R48, R25, R35 ;  /* 0x000000193019723e */ /* 0x000fe20004807023 */
[----:B------:R-:W-:Y:S01]  /*14340*/  HADD2.F32 R34, -RZ, R27.H0_H0 ;  /* 0x2000001bff227230 */ /* 0x000fe20000004100 */
[----:B------:R-:W-:Y:S01]  /*14350*/  F2FP.SATFINITE.E4M3.F32.PACK_AB_MERGE_C R72, R73, R72, RZ ;  /* 0x000000484948723e */ /* 0x000fe200048070ff */
[----:B------:R-:W-:Y:S01]  /*14360*/  HADD2.F32 R44, -RZ, R44.H1_H1 ;  /* 0x3000002cff2c7230 */ /* 0x000fe20000004100 */
[----:B------:R-:W-:Y:S01]  /*14370*/  F2FP.SATFINITE.E4M3.F32.PACK_AB_MERGE_C R74, R75, R74, RZ ;  /* 0x0000004a4b4a723e */ /* 0x000fe200048070ff */
[----:B------:R-:W-:-:S02]  /*14380*/  HADD2.F32 R55, -RZ, R55.H1_H1 ;  /* 0x30000037ff377230 */ /* 0x000fc40000004100 */
[C---:B------:R-:W-:Y:S01]  /*14390*/  FMUL.FTZ R67, R34.reuse, R57 ;  /* 0x0000003922437220 */ /* 0x040fe20000410000 */
[----:B------:R-:W-:Y:S02]  /*143a0*/  HADD2.F32 R27, -RZ, R27.H1_H1 ;  /* 0x3000001bff1b7230 */ /* 0x000fe40000004100 */
[----:B------:R-:W-:Y:S01]  /*143b0*/  FMUL.FTZ R34, R34, R45 ;  /* 0x0000002d22227220 */ /* 0x000fe20000410000 */
[--C-:B------:R-:W-:Y:S01]  /*143c0*/  HADD2.F32 R26, -RZ, R24.reuse.H0_H0 ;  /* 0x20000018ff1a7230 */ /* 0x100fe20000004100 */
[----:B------:R-:W-:Y:S01]  /*143d0*/  F2FP.SATFINITE.E4M3.F32.PACK_AB_MERGE_C R33, R32, R33, R47 ;  /* 0x000000212021723e */ /* 0x000fe2000480702f */
        /* <DEDUP_REMOVED lines=17> */
.L_x_3218:
[----:B------:R-:W-:Y:S05]  /*144f0*/  BSYNC B1 ;  /* 0x0000000000017941 */ /* 0x000fea0003800000 */
.L_x_3217:
[----:B------:R-:W-:Y:S04]  /*14500*/  BSSY B1, `(.L_x_3219) ;  /* 0x0000101000017945 */ /* 0x000fe80003800000 */
[----:B------:R-:W-:Y:S05]  /*14510*/  @P2 BRA `(.L_x_3220) ;  /* 0x0000000c00fc2947 */ /* 0x000fea0003800000 */
[----:B-1----:R-:W2:Y:S04]  /*14520*/  LDL R35, [R1+0x84] ;  /* 0x0000840001237983 */ /* 0x002ea80000100800 */
[----:B------:R-:W3:Y:S01]  /*14530*/  LDL R68, [R1+0x1bc] ;  /* 0x0001bc0001447983 */ /* 0x000ee20000100800 */
[----:B-----5:R-:W-:Y:S01]  /*14540*/  SHF.R.U32.HI R25, RZ, 0x8, R28 ;  /* 0x00000008ff197819 */ /* 0x020fe2000001161c */
[----:B------:R-:W-:Y:S01]  /*14550*/  VIADD R37, R219, 0x20 ;  /* 0x00000020db257836 */ /* 0x000fe20000000000 */
[----:B0-----:R-:W-:Y:S02]  /*14560*/  LOP3.LUT R24, R28, 0xff, RZ, 0xc0, !PT ;  /* 0x000000ff1c187812 */ /* 0x001fe400078ec0ff */
[----:B------:R-:W-:Y:S01]  /*14570*/  LOP3.LUT R25, R25, 0xff, RZ, 0xc0, !PT ;  /* 0x000000ff19197812 */ /* 0x000fe200078ec0ff */
[----:B------:R-:W-:Y:S01]  /*14580*/  IMAD.SHL.U32 R37, R37, 0x80, RZ ;  /* 0x0000008025257824 */ /* 0x000fe200078e00ff */
[----:B------:R-:W-:-:S02]  /*14590*/  LEA.HI R34, R3, R0, RZ, 0x1c ;  /* 0x0000000003227211 */ /* 0x000fc400078fe0ff */
[----:B------:R-:W-:Y:S02]  /*145a0*/  PRMT R45, R25, 0x7604, R24 ;  /* 0x00007604192d7816 */ /* 0x000fe40000000018 */
[----:B------:R-:W-:Y:S01]  /*145b0*/  LOP3.LUT R37, R37, 0x380, RZ, 0xc0, !PT ;  /* 0x0000038025257812 */ /* 0x000fe200078ec0ff */
[----:B------:R-:W-:Y:S01]  /*145c0*/  IMAD.SHL.U32 R24, R34, 0x10, RZ ;  /* 0x0000001022187824 */ /* 0x000fe200078e00ff */
[----:B------:R-:W-:Y:S02]  /*145d0*/  SHF.R.U32.HI R33, RZ, 0x8, R30 ;  /* 0x00000008ff217819 */ /* 0x000fe4000001161e */
[----:B------:R-:W-:Y:S02]  /*145e0*/  LOP3.LUT R32, R30, 0xff, RZ, 0xc0, !PT ;  /* 0x000000ff1e207812 */ /* 0x000fe400078ec0ff */
[----:B------:R-:W-:Y:S01]  /*145f0*/  LOP3.LUT R24, R37, 0x70, R24, 0xf8, !PT ;  /* 0x0000007025187812 */ /* 0x000fe200078ef818 */
[----:B------:R-:W-:Y:S01]  /*14600*/  VIADD R37, R219, 0x20 ;  /* 0x00000020db257836 */ /* 0x000fe20000000000 */
[----:B------:R-:W-:-:S02]  /*14610*/  LOP3.LUT R33, R33, 0xff, RZ, 0xc0, !PT ;  /* 0x000000ff21217812 */ /* 0x000fc400078ec0ff */
[----:B------:R-:W-:Y:S01]  /*14620*/  SHF.R.S32.HI R25, RZ, 0x1f, R34 ;  /* 0x0000001fff197819 */ /* 0x000fe20000011422 */
[----:B------:R-:W-:Y:S01]  /*14630*/  IMAD.SHL.U32 R37, R37, 0x80, RZ ;  /* 0x0000008025257824 */ /* 0x000fe200078e00ff */
[----:B------:R-:W-:Y:S02]  /*14640*/  PRMT R49, R33, 0x7604, R32 ;  /* 0x0000760421317816 */ /* 0x000fe40000000020 */
[----:B------:R-:W-:Y:S02]  /*14650*/  LEA.HI R33, R25, R34, RZ, 0x3 ;  /* 0x0000002219217211 */ /* 0x000fe400078f18ff */
[----:B------:R-:W-:Y:S02]  /*14660*/  LOP3.LUT R37, R37, 0x380, RZ, 0xc0, !PT ;  /* 0x0000038025257812 */ /* 0x000fe400078ec0ff */
[----:B------:R-:W-:Y:S01]  /*14670*/  SHF.R.U32.HI R27, RZ, 0x8, R29 ;  /* 0x00000008ff1b7819 */ /* 0x000fe2000001161d */
[----:B------:R-:W-:Y:S01]  /*14680*/  IMAD.SHL.U32 R33, R33, 0x800, RZ ;  /* 0x0000080021217824 */ /* 0x000fe200078e00ff */
[----:B------:R-:W-:-:S02]  /*14690*/  SHF.R.U32.HI R32, RZ, 0x8, R4 ;  /* 0x00000008ff207819 */ /* 0x000fc40000011604 */
[----:B------:R-:W-:Y:S02]  /*146a0*/  SHF.R.U32.HI R37, RZ, 0x3, R37 ;  /* 0x00000003ff257819 */ /* 0x000fe40000011625 */
[----:B------:R-:W-:Y:S02]  /*146b0*/  LOP3.LUT R26, R29, 0xff, RZ, 0xc0, !PT ;  /* 0x000000ff1d1a7812 */ /* 0x000fe400078ec0ff */
[----:B------:R-:W-:Y:S02]  /*146c0*/  LOP3.LUT R27, R27, 0xff, RZ, 0xc0, !PT ;  /* 0x000000ff1b1b7812 */ /* 0x000fe400078ec0ff */
[----:B------:R-:W-:Y:S02]  /*146d0*/  LOP3.LUT R34, R32, 0xff, RZ, 0xc0, !PT ;  /* 0x000000ff20227812 */ /* 0x000fe400078ec0ff */
[----:B------:R-:W-:Y:S02]  /*146e0*/  LOP3.LUT R32, R24, R37, RZ, 0x3c, !PT ;  /* 0x0000002518207212 */ /* 0x000fe400078e3cff */
[----:B------:R-:W-:-:S02]  /*146f0*/  LOP3.LUT R33, R33, 0xffffc000, RZ, 0xc0, !PT ;  /* 0xffffc00021217812 */ /* 0x000fc400078ec0ff */
[----:B------:R-:W-:Y:S02]  /*14700*/  PRMT R44, R27, 0x7604, R26 ;  /* 0x000076041b2c7816 */ /* 0x000fe4000000001a */
[----:B------:R-:W-:Y:S02]  /*14710*/  SHF.R.U32.HI R26, RZ, 0x8, R31 ;  /* 0x00000008ff1a7819 */ /* 0x000fe4000001161f */
[----:B------:R-:W-:Y:S02]  /*14720*/  LOP3.LUT R25, R31, 0xff, RZ, 0xc0, !PT ;  /* 0x000000ff1f197812 */ /* 0x000fe400078ec0ff */
[----:B------:R-:W-:Y:S02]  /*14730*/  LOP3.LUT R27, R4, 0xff, RZ, 0xc0, !PT ;  /* 0x000000ff041b7812 */ /* 0x000fe400078ec0ff */
        /* <DEDUP_REMOVED lines=14> */
[----:B------:R-:W-:Y:S02]  /*14820*/  SHF.R.U32.HI R53, RZ, 0x10, R5 ;  /* 0x00000010ff357819 */ /* 0x000fe40000011605 */
[----:B------:R-:W-:Y:S02]  /*14830*/  SHF.R.U32.HI R47, RZ, 0x10, R29 ;  /* 0x00000010ff2f7819 */ /* 0x000fe4000001161d */
[----:B------:R-:W-:Y:S01]  /*14840*/  PRMT R59, R51, 0x7604, R50 ;  /* 0x00007604333b7816 */ /* 0x000fe20000000032 */
[----:B------:R-:W-:Y:S01]  /*14850*/  IMAD.U32 R53, R53, 0x10000, RZ ;  /* 0x0001000035357824 */ /* 0x000fe200078e00ff */
[----:B------:R-:W-:Y:S01]  /*14860*/  SHF.R.U32.HI R51, RZ, 0x10, R31 ;  /* 0x00000010ff337819 */ /* 0x000fe2000001161f */
[----:B------:R-:W-:Y:S01]  /*14870*/  IMAD.U32 R47, R47, 0x10000, RZ ;  /* 0x000100002f2f7824 */ /* 0x000fe200078e00ff */
[----:B------:R-:W-:Y:S02]  /*14880*/  LOP3.LUT R45, R45, 0xff0000, R28, 0xf8, !PT ;  /* 0x00ff00002d2d7812 */ /* 0x000fe400078ef81c */
[----:B------:R-:W-:Y:S01]  /*14890*/  LOP3.LUT R57, R48, 0xff0000, R53, 0xf8, !PT ;  /* 0x00ff000030397812 */ /* 0x000fe200078ef835 */
[----:B------:R-:W-:Y:S01]  /*148a0*/  IMAD.U32 R51, R51, 0x10000, RZ ;  /* 0x0001000033337824 */ /* 0x000fe200078e00ff */
[----:B------:R-:W-:-:S02]  /*148b0*/  LOP3.LUT R47, R44, 0xff0000, R47, 0xf8, !PT ;  /* 0x00ff00002c2f7812 */ /* 0x000fc400078ef82f */
[----:B------:R-:W-:Y:S02]  /*148c0*/  LOP3.LUT R49, R49, 0xff0000, R30, 0xf8, !PT ;  /* 0x00ff000031317812 */ /* 0x000fe400078ef81e */
[----:B------:R-:W-:Y:S02]  /*148d0*/  LOP3.LUT R51, R46, 0xff0000, R51, 0xf8, !PT ;  /* 0x00ff00002e337812 */ /* 0x000fe400078ef833 */
[----:B------:R-:W-:Y:S02]  /*148e0*/  LOP3.LUT R57, R57, 0xff000000, R5, 0xf8, !PT ;  /* 0xff00000039397812 */ /* 0x000fe400078ef805 */
[----:B------:R-:W-:Y:S02]  /*148f0*/  LOP3.LUT R53, R47, 0xff000000, R29, 0xf8, !PT ;  /* 0xff0000002f357812 */ /* 0x000fe400078ef81d */
[----:B------:R-:W-:Y:S02]  /*14900*/  LOP3.LUT R44, R45, 0xff000000, R28, 0xf8, !PT ;  /* 0xff0000002d2c7812 */ /* 0x000fe400078ef81c */
[----:B------:R-:W-:-:S02]  /*14910*/  LOP3.LUT R50, R51, 0xff000000, R31, 0xf8, !PT ;  /* 0xff00000033327812 */ /* 0x000fc400078ef81f */
[----:B------:R-:W-:Y:S02]  /*14920*/  SHF.R.U32.HI R61, RZ, 0x10, R7 ;  /* 0x00000010ff3d7819 */ /* 0x000fe40000011607 */
[----:B------:R-:W-:Y:S02]  /*14930*/  LOP3.LUT R45, R55, 0xff0000, R4, 0xf8, !PT ;  /* 0x00ff0000372d7812 */ /* 0x000fe400078ef804 */
[----:B------:R-:W-:Y:S01]  /*14940*/  LOP3.LUT R28, R49, 0xff000000, R30, 0xf8, !PT ;  /* 0xff000000311c7812 */ /* 0x000fe200078ef81e */
[----:B------:R-:W-:Y:S01]  /*14950*/  IMAD.U32 R61, R61, 0x10000, RZ ;  /* 0x000100003d3d7824 */ /* 0x000fe200078e00ff */
[----:B------:R-:W-:Y:S02]  /*14960*/  LOP3.LUT R59, R59, 0xff0000, R6, 0xf8, !PT ;  /* 0x00ff00003b3b7812 */ /* 0x000fe400078ef806 */
[----:B------:R-:W-:Y:S02]  /*14970*/  F2FP.F16.E4M3.UNPACK_B R56, R57 ;  /* 0x00000039ff38723e */ /* 0x000fe400020006ff */
[----:B------:R-:W-:-:S02]  /*14980*/  LOP3.LUT R45, R45, 0xff000000, R4, 0xf8, !PT ;  /* 0xff0000002d2d7812 */ /* 0x000fc400078ef804 */
[----:B------:R-:W-:Y:S01]  /*14990*/  LOP3.LUT R4, R59, 0xff000000, R6, 0xf8, !PT ;  /* 0xff0000003b047812 */ /* 0x000fe200078ef806 */
[--C-:B------:R-:W-:Y:S01]  /*149a0*/  HADD2.F32 R58, -RZ, R56.reuse.H0_H0 ;  /* 0x20000038ff3a7230 */ /* 0x100fe20000004100 */
[----:B------:R-:W-:Y:S01]  /*149b0*/  LOP3.LUT R61, R52, 0xff0000, R61, 0xf8, !PT ;  /* 0x00ff0000343d7812 */ /* 0x000fe200078ef83d */
[----:B------:R-:W-:Y:S01]  /*149c0*/  HADD2.F32 R59, -RZ, R56.H1_H1 ;  /* 0x30000038ff3b7230 */ /* 0x000fe20000004100 */
[----:B------:R-:W-:Y:S02]  /*149d0*/  F2FP.F16.E4M3.UNPACK_B R57, R57.H1 ;  /* 0x00000039ff39723e */ /* 0x000fe400030006ff */
[----:B------:R-:W-:-:S03]  /*149e0*/  LOP3.LUT R61, R61, 0xff000000, R7, 0xf8, !PT ;  /* 0xff0000003d3d7812 */ /* 0x000fc600078ef807 */
[----:B------:R-:W-:Y:S01]  /*149f0*/  HADD2.F32 R56, -RZ, R57.H0_H0 ;  /* 0x20000039ff387230 */ /* 0x000fe20000004100 */
[----:B--2---:R-:W-:-:S04]  /*14a00*/  IADD3 R32, R32, R33, R35 ;  /* 0x0000002120207210 */ /* 0x004fc80007ffe023 */
[----:B------:R-:W-:Y:S01]  /*14a10*/  IADD3 R37, R23, R32, RZ ;  /* 0x0000002017257210 */ /* 0x000fe20007ffe0ff */
[----:B---3--:R-:W0:Y:S04]  /*14a20*/  LDS.128 R24, [R68+0x20400] ;  /* 0x0204000044187984 */ /* 0x008e280000000c00 */
[----:B------:R-:W1:Y:S01]  /*14a30*/  LDS.128 R32, [R37+0x20400] ;  /* 0x0204000025207984 */ /* 0x000e620000000c00 */
[-C--:B0-----:R-:W-:Y:S02]  /*14a40*/  F2FP.F16.E4M3.UNPACK_B R51, R27.reuse ;  /* 0x0000001bff33723e */ /* 0x081fe400020006ff */
[----:B------:R-:W-:Y:S02]  /*14a50*/  F2FP.F16.E4M3.UNPACK_B R54, R27.H1 ;  /* 0x0000001bff36723e */ /* 0x000fe400030006ff */
[----:B------:R-:W-:-:S02]  /*14a60*/  F2FP.F16.E4M3.UNPACK_B R27, R24 ;  /* 0x00000018ff1b723e */ /* 0x000fc400020006ff */
[----:B------:R-:W-:Y:S02]  /*14a70*/  F2FP.F16.E4M3.UNPACK_B R46, R24.H1 ;  /* 0x00000018ff2e723e */ /* 0x000fe400030006ff */
[----:B-1----:R-:W-:Y:S02]  /*14a80*/  F2FP.F16.E4M3.UNPACK_B R30, R33 ;  /* 0x00000021ff1e723e */ /* 0x002fe400020006ff */
[----:B------:R-:W-:Y:S02]  /*14a90*/  F2FP.F16.E4M3.UNPACK_B R24, R53 ;  /* 0x00000035ff18723e */ /* 0x000fe400020006ff */
[-C--:B------:R-:W-:Y:S01]  /*14aa0*/  F2FP.F16.E4M3.UNPACK_B R29, R25.reuse ;  /* 0x00000019ff1d723e */ /* 0x080fe200020006ff */
[----:B------:R-:W-:Y:S01]  /*14ab0*/  HADD2.F32 R6, -RZ, R30.H0_H0 ;  /* 0x2000001eff067230 */ /* 0x000fe20000004100 */
[----:B------:R-:W-:Y:S01]  /*14ac0*/  F2FP.F16.E4M3.UNPACK_B R47, R25.H1 ;  /* 0x00000019ff2f723e */ /* 0x000fe200030006ff */
[----:B------:R-:W-:Y:S01]  /*14ad0*/  HADD2.F32 R31, -RZ, R24.H0_H0 ;  /* 0x20000018ff1f7230 */ /* 0x000fe20000004100 */
[----:B------:R-:W-:Y:S01]  /*14ae0*/  F2FP.F16.E4M3.UNPACK_B R48, R33.H1 ;  /* 0x00000021ff30723e */ /* 0x000fe200030006ff */
[----:B------:R-:W-:Y:S01]  /*14af0*/  HADD2.F32 R25, -RZ, R29.H0_H0 ;  /* 0x2000001dff197230 */ /* 0x000fe20000004100 */
[-C--:B------:R-:W-:Y:S01]  /*14b00*/  F2FP.F16.E4M3.UNPACK_B R33, R32.reuse ;  /* 0x00000020ff21723e */ /* 0x080fe200020006ff */
[----:B------:R-:W-:Y:S01]  /*14b10*/  HADD2.F32 R30, -RZ, R30.H1_H1 ;  /* 0x3000001eff1e7230 */ /* 0x000fe20000004100 */
[----:B------:R-:W-:Y:S01]  /*14b20*/  F2FP.F16.E4M3.UNPACK_B R49, R32.H1 ;  /* 0x00000020ff31723e */ /* 0x000fe200030006ff */
[----:B------:R-:W-:Y:S01]  /*14b30*/  FMUL.FTZ R32, R6, R58 ;  /* 0x0000003a06207220 */ /* 0x000fe20000410000 */
[----:B------:R-:W-:-:S02]  /*14b40*/  F2FP.F16.E4M3.UNPACK_B R52, R35 ;  /* 0x00000023ff34723e */ /* 0x000fc400020006ff */
[----:B------:R-:W-:Y:S01]  /*14b50*/  F2FP.F16.E4M3.UNPACK_B R55, R35.H1 ;  /* 0x00000023ff37723e */ /* 0x000fe200030006ff */
[-C--:B------:R-:W-:Y:S01]  /*14b60*/  FMUL.FTZ R35, R6, R31.reuse ;  /* 0x0000001f06237220 */ /* 0x080fe20000410000 */
[C---:B------:R-:W-:Y:S01]  /*14b70*/  FFMA.FTZ R6, R25.reuse, R31, -R32 ;  /* 0x0000001f19067223 */ /* 0x040fe20000010820 */
[----:B------:R-:W-:Y:S01]  /*14b80*/  F2FP.F16.E4M3.UNPACK_B R53, R53.H1 ;  /* 0x00000035ff35723e */ /* 0x000fe200030006ff */
[----:B------:R-:W-:Y:S01]  /*14b90*/  FMUL.FTZ R63, R30, R59 ;  /* 0x0000003b1e3f7220 */ /* 0x000fe20000410000 */
[----:B------:R-:W-:Y:S01]  /*14ba0*/  FFMA.FTZ R25, R25, R58, R35 ;  /* 0x0000003a19197223 */ /* 0x000fe20000010023 */
[----:B------:R-:W-:Y:S01]  /*14bb0*/  HADD2.F32 R35, -RZ, R24.H1_H1 ;  /* 0x30000018ff237230 */ /* 0x000fe20000004100 */
[-C--:B------:R-:W-:Y:S01]  /*14bc0*/  F2FP.F16.E4M3.UNPACK_B R7, R34.reuse ;  /* 0x00000022ff07723e */ /* 0x080fe200020006ff */
[----:B------:R-:W-:Y:S01]  /*14bd0*/  HADD2.F32 R24, -RZ, R29.H1_H1 ;  /* 0x3000001dff187230 */ /* 0x000fe20000004100 */
[----:B------:R-:W-:Y:S01]  /*14be0*/  F2FP.F16.E4M3.UNPACK_B R34, R34.H1 ;  /* 0x00000022ff22723e */ /* 0x000fe200030006ff */
[----:B------:R-:W-:-:S02]  /*14bf0*/  HADD2.F32 R29, -RZ, R48.H0_H0 ;  /* 0x20000030ff1d7230 */ /* 0x000fc40000004100 */
[-C--:B------:R-:W-:Y:S01]  /*14c00*/  FMUL.FTZ R30, R30, R35.reuse ;  /* 0x000000231e1e7220 */ /* 0x080fe20000410000 */
[----:B------:R-:W-:Y:S01]  /*14c10*/  HADD2.F32 R32, -RZ, R53.H0_H0 ;  /* 0x20000035ff207230 */ /* 0x000fe20000004100 */
[----:B------:R-:W-:Y:S01]  /*14c20*/  F2FP.F16.E4M3.UNPACK_B R5, R26 ;  /* 0x0000001aff05723e */ /* 0x000fe200020006ff */
[----:B------:R-:W-:Y:S02]  /*14c30*/  HADD2.F32 R31, -RZ, R47.H0_H0 ;  /* 0x2000002fff1f7230 */ /* 0x000fe40000004100 */
[C---:B------:R-:W-:Y:S01]  /*14c40*/  FMUL.FTZ R58, R29.reuse, R56 ;  /* 0x000000381d3a7220 */ /* 0x040fe20000410000 */
[----:B------:R-:W-:Y:S02]  /*14c50*/  HADD2.F32 R53, -RZ, R53.H1_H1 ;  /* 0x30000035ff357230 */ /* 0x000fe40000004100 */
[-C--:B------:R-:W-:Y:S01]  /*14c60*/  FMUL.FTZ R65, R29, R32.reuse ;  /* 0x000000201d417220 */ /* 0x080fe20000410000 */
[C---:B------:R-:W-:Y:S01]  /*14c70*/  FFMA.FTZ R29, R24.reuse, R35, -R63 ;  /* 0x00000023181d7223 */ /* 0x040fe2000001083f */
[----:B------:R-:W-:Y:S01]  /*14c80*/  FFMA.FTZ R24, R24, R59, R30 ;  /* 0x0000003b18187223 */ /* 0x000fe2000001001e */
[C---:B------:R-:W-:Y:S01]  /*14c90*/  FFMA.FTZ R30, R31.reuse, R32, -R58 ;  /* 0x000000201f1e7223 */ /* 0x040fe2000001083a */
[----:B------:R-:W-:Y:S01]  /*14ca0*/  FFMA.FTZ R31, R31, R56, R65 ;  /* 0x000000381f1f7223 */ /* 0x000fe20000010041 */
[----:B------:R-:W-:Y:S01]  /*14cb0*/  F2FP.F16.E4M3.UNPACK_B R59, R61 ;  /* 0x0000003dff3b723e */ /* 0x000fe200020006ff */
[----:B------:R-:W-:Y:S01]  /*14cc0*/  HADD2.F32 R58, -RZ, R57.H1_H1 ;  /* 0x30000039ff3a7230 */ /* 0x000fe20000004100 */
[----:B------:R-:W-:Y:S01]  /*14cd0*/  F2FP.F16.E4M3.UNPACK_B R56, R50 ;  /* 0x00000032ff38723e */ /* 0x000fe200020006ff */
[----:B------:R-:W-:Y:S01]  /*14ce0*/  HADD2.F32 R48, -RZ, R48.H1_H1 ;  /* 0x30000030ff307230 */ /* 0x000fe20000004100 */
[----:B------:R-:W-:Y:S01]  /*14cf0*/  F2FP.F16.E4M3.UNPACK_B R26, R26.H1 ;  /* 0x0000001aff1a723e */ /* 0x000fe200030006ff */
[----:B------:R-:W-:-:S02]  /*14d00*/  HADD2.F32 R60, -RZ, R59.H0_H0 ;  /* 0x2000003bff3c7230 */ /* 0x000fc40000004100 */
[----:B------:R-:W-:Y:S02]  /*14d10*/  HADD2.F32 R35, -RZ, R52.H0_H0 ;  /* 0x20000034ff237230 */ /* 0x000fe40000004100 */
        /* <DEDUP_REMOVED lines=35> */
[----:B------:R-:W-:Y:S01]  /*14f50*/  F2FP.SATFINITE.E4M3.F32.PACK_AB_MERGE_C R25, R24, R25, R31 ;  /* 0x000000191819723e */ /* 0x000fe2000480701f */
[----:B------:R-:W-:Y:S02]  /*14f60*/  HADD2.F32 R62, -RZ, R61.H0_H0 ;  /* 0x2000003dff3e7230 */ /* 0x000fe40000004100 */
        /* <DEDUP_REMOVED lines=10> */
[----:B------:R-:W-:Y:S01]  /*15010*/  F2FP.F16.E4M3.UNPACK_B R60, R45 ;  /* 0x0000002dff3c723e */ /* 0x000fe200020006ff */
[----:B------:R-:W-:Y:S01]  /*15020*/  FFMA.FTZ R57, R57, R62, R65 ;  /* 0x0000003e39397223 */ /* 0x000fe20000010041 */
[----:B------:R-:W-:Y:S02]  /*15030*/  HADD2.F32 R62, -RZ, R61.H1_H1 ;  /* 0x3000003dff3e7230 */ /* 0x000fe40000004100 */
[C---:B------:R-:W-:Y:S01]  /*15040*/  FFMA.FTZ R55, R54.reuse, R59, -R67 ;  /* 0x0000003b36377223 */ /* 0x040fe20000010843 */
[----:B------:R-:W-:Y:S01]  /*15050*/  HADD2.F32 R59, -RZ, R58.H1_H1 ;  /* 0x3000003aff3b7230 */ /* 0x000fe20000004100 */
[----:B------:R-:W-:Y:S01]  /*15060*/  F2FP.F16.E4M3.UNPACK_B R58, R44 ;  /* 0x0000002cff3a723e */ /* 0x000fe200020006ff */
[----:B------:R-:W-:Y:S02]  /*15070*/  HADD2.F32 R46, -RZ, R46.H1_H1 ;  /* 0x3000002eff2e7230 */ /* 0x000fe40000004100 */
[C---:B------:R-:W-:Y:S01]  /*15080*/  FMUL.FTZ R45, R49.reuse, R62 ;  /* 0x0000003e312d7220 */ /* 0x040fe20000410000 */
[----:B------:R-:W-:Y:S01]  /*15090*/  FFMA.FTZ R54, R54, R63, R64 ;  /* 0x0000003f36367223 */ /* 0x000fe20000010040 */
[----:B------:R-:W-:Y:S01]  /*150a0*/  FMUL.FTZ R63, R49, R59 ;  /* 0x0000003b313f7220 */ /* 0x000fe20000410000 */
[----:B------:R-:W-:-:S02]  /*150b0*/  HADD2.F32 R61, -RZ, R60.H0_H0 ;  /* 0x2000003cff3d7230 */ /* 0x000fc40000004100 */
[C---:B------:R-:W-:Y:S01]  /*150c0*/  FFMA.FTZ R45, R46.reuse, R59, -R45 ;  /* 0x0000003b2e2d7223 */ /* 0x040fe2000001082d */
[----:B------:R-:W-:Y:S02]  /*150d0*/  HADD2.F32 R49, -RZ, R33.H0_H0 ;  /* 0x20000021ff317230 */ /* 0x000fe40000004100 */
[----:B------:R-:W-:Y:S01]  /*150e0*/  FFMA.FTZ R64, R46, R62, R63 ;  /* 0x0000003e2e407223 */ /* 0x000fe2000001003f */
[----:B------:R-:W-:Y:S02]  /*150f0*/  HADD2.F32 R59, -RZ, R58.H0_H0 ;  /* 0x2000003aff3b7230 */ /* 0x000fe40000004100 */
[----:B------:R-:W-:Y:S02]  /*15100*/  HADD2.F32 R44, -RZ, R27.H0_H0 ;  /* 0x2000001bff2c7230 */ /* 0x000fe40000004100 */
[C---:B------:R-:W-:Y:S01]  /*15110*/  FMUL.FTZ R63, R49.reuse, R61 ;  /* 0x0000003d313f7220 */ /* 0x040fe20000410000 */
        /* <DEDUP_REMOVED lines=10> */
[-C--:B------:R-:W-:Y:S01]  /*151c0*/  FMUL.FTZ R63, R46, R58.reuse ;  /* 0x0000003a2e3f7220 */ /* 0x080fe20000410000 */
[----:B------:R-:W-:Y:S01]  /*151d0*/  FFMA.FTZ R62, R27, R58, -R62 ;  /* 0x0000003a1b3e7223 */ /* 0x000fe2000001083e */
[----:B------:R-:W-:Y:S01]  /*151e0*/  HADD2.F32 R58, -RZ, R59.H0_H0 ;  /* 0x2000003bff3a7230 */ /* 0x000fe20000004100 */
[----:B------:R-:W-:Y:S01]  /*151f0*/  F2FP.F16.E4M3.UNPACK_B R4, R4 ;  /* 0x00000004ff04723e */ /* 0x000fe200020006ff */
        /* <DEDUP_REMOVED lines=8> */
[----:B------:R-:W-:Y:S01]  /*15280*/  HADD2.F32 R49, -RZ, R49.H1_H1 ;  /* 0x30000031ff317230 */ /* 0x000fe20000004100 */
[----:B------:R-:W-:Y:S01]  /*15290*/  F2FP.SATFINITE.E4M3.F32.PACK_AB_MERGE_C R57, R64, R57, RZ ;  /* 0x000000394039723e */ /* 0x000fe200048070ff */
[----:B------:R-:W-:-:S02]  /*152a0*/  HADD2.F32 R27, -RZ, R26.H0_H0 ;  /* 0x2000001aff1b7230 */ /* 0x000fc40000004100 */
[C---:B------:R-:W-:Y:S01]  /*152b0*/  FMUL.FTZ R63, R34.reuse, R59 ;  /* 0x0000003b223f7220 */ /* 0x040fe20000410000 */
[----:B------:R-:W-:Y:S02]  /*152c0*/  HADD2.F32 R26, -RZ, R26.H1_H1 ;  /* 0x3000001aff1a7230 */ /* 0x000fe40000004100 */
[----:B------:R-:W-:Y:S01]  /*152d0*/  FMUL.FTZ R34, R34, R49 ;  /* 0x0000003122227220 */ /* 0x000fe20000410000 */
[----:B------:R-:W-:Y:S01]  /*152e0*/  F2FP.SATFINITE.E4M3.F32.PACK_AB_MERGE_C R24, R60, R61, R57 ;  /* 0x0000003d3c18723e */ /* 0x000fe20004807039 */
[C---:B------:R-:W-:Y:S01]  /*152f0*/  FFMA.FTZ R66, R27.reuse, R46, -R66 ;  /* 0x0000002e1b427223 */ /* 0x040fe20000010842 */
[----:B------:R-:W-:Y:S01]  /*15300*/  FFMA.FTZ R58, R27, R58, R44 ;  /* 0x0000003a1b3a7223 */ /* 0x000fe2000001002c */
[C---:B------:R-:W-:Y:S01]  /*15310*/  FFMA.FTZ R63, R26.reuse, R49, -R63 ;  /* 0x000000311a3f7223 */ /* 0x040fe2000001083f */
[----:B------:R-:W-:Y:S01]  /*15320*/  FFMA.FTZ R65, R26, R59, R34 ;  /* 0x0000003b1a417223 */ /* 0x000fe20000010022 */
[----:B------:R-:W-:Y:S02]  /*15330*/  HADD2.F32 R49, -RZ, R4.H0_H0 ;  /* 0x20000004ff317230 */ /* 0x000fe40000004100 */
[----:B------:R-:W-:Y:S01]  /*15340*/  HADD2.F32 R26, -RZ, R7.H0_H0 ;  /* 0x20000007ff1a7230 */ /* 0x000fe20000004100 */
[----:B------:R-:W-:Y:S01]  /*15350*/  F2FP.SATFINITE.E4M3.F32.PACK_AB_MERGE_C R63, R63, R66, RZ ;  /* 0x000000423f3f723e */ /* 0x000fe200048070ff */
[----:B------:R-:W-:Y:S01]  /*15360*/  HADD2.F32 R27, -RZ, R28.H0_H0 ;  /* 0x2000001cff1b7230 */ /* 0x000fe20000004100 */
[----:B------:R-:W-:Y:S01]  /*15370*/  F2FP.SATFINITE.E4M3.F32.PACK_AB_MERGE_C R58, R65, R58, RZ ;  /* 0x0000003a413a723e */ /* 0x000fe200048070ff */
[----:B------:R-:W-:-:S02]  /*15380*/  HADD2.F32 R34, -RZ, R4.H1_H1 ;  /* 0x30000004ff227230 */ /* 0x000fc40000004100 */
[C---:B------:R-:W-:Y:S01]  /*15390*/  FMUL.FTZ R59, R26.reuse, R49 ;  /* 0x000000311a3b7220 */ /* 0x040fe20000410000 */
[----:B------:R-:W-:Y:S02]  /*153a0*/  HADD2.F32 R7, -RZ, R7.H1_H1 ;  /* 0x30000007ff077230 */ /* 0x000fe40000004100 */
[----:B------:R-:W-:Y:S01]  /*153b0*/  FMUL.FTZ R26, R26, R27 ;  /* 0x0000001b1a1a7220 */ /* 0x000fe20000410000 */
[----:B------:R-:W-:Y:S02]  /*153c0*/  HADD2.F32 R28, -RZ, R28.H1_H1 ;  /* 0x3000001cff1c7230 */ /* 0x000fe40000004100 */
        /* <DEDUP_REMOVED lines=20> */
.L_x_3220:
[----:B------:R-:W-:Y:S05]  /*15510*/  BSYNC B1 ;  /* 0x0000000000017941 */ /* 0x000fea0003800000 */
.L_x_3219:
[----:B------:R-:W-:Y:S04]  /*15520*/  BSSY B1, `(.L_x_3221) ;  /* 0x0000109000017945 */ /* 0x000fe80003800000 */
[----:B------:R-:W-:Y:S05]  /*15530*/  @P1 BRA `(.L_x_3222) ;  /* 0x00000010001c1947 */ /* 0x000fea0003800000 */
[----:B-----5:R-:W3:Y:S04]  /*15540*/  LDL R29, [R1+0x80] ;  /* 0x00008000011d7983 */ /* 0x020ee80000100800 */
[----:B------:R-:W4:Y:S01]  /*15550*/  LDL R61, [R1+0x1b8] ;  /* 0x0001b800013d7983 */ /* 0x000f220000100800 */
[----:B--2---:R-:W-:Y:S01]  /*15560*/  SHF.R.U32.HI R4, RZ, 0x8, R20 ;  /* 0x00000008ff047819 */ /* 0x004fe20000011614 */
[----:B------:R-:W-:Y:S01]  /*15570*/  VIADD R31, R219, 0x40 ;  /* 0x00000040db1f7836 */ /* 0x000fe20000000000 */
[----:B------:R-:W-:Y:S02]  /*15580*/  LOP3.LUT R5, R20, 0xff, RZ, 0xc0, !PT ;  /* 0x000000ff14057812 */ /* 0x000fe400078ec0ff */
[----:B------:R-:W-:Y:S02]  /*15590*/  LOP3.LUT R4, R4, 0xff, RZ, 0xc0, !PT ;  /* 0x000000ff04047812 */ /* 0x000fe400078ec0ff */
[----:B-1----:R-:W-:-:S02]  /*155a0*/  LEA.HI R25, R3, R0, RZ, 0x1c ;  /* 0x0000000003197211 */ /* 0x002fc400078fe0ff */
[----:B------:R-:W-:Y:S02]  /*155b0*/  SHF.L.U32 R31, R31, 0x7, RZ ;  /* 0x000000071f1f7819 */ /* 0x000fe400000006ff */
[----:B------:R-:W-:Y:S01]  /*155c0*/  PRMT R30, R4, 0x7604, R5 ;  /* 0x00007604041e7816 */ /* 0x000fe20000000005 */
[----:B------:R-:W-:Y:S01]  /*155d0*/  IMAD.SHL.U32 R27, R25, 0x10, RZ ;  /* 0x00000010191b7824 */ /* 0x000fe200078e00ff */
[----:B------:R-:W-:Y:S02]  /*155e0*/  SHF.R.U32.HI R4, RZ, 0x8, R38 ;  /* 0x00000008ff047819 */ /* 0x000fe40000011626 */
[----:B------:R-:W-:Y:S02]  /*155f0*/  LOP3.LUT R31, R31, 0x380, RZ, 0xc0, !PT ;  /* 0x000003801f1f7812 */ /* 0x000fe400078ec0ff */
[----:B------:R-:W-:Y:S02]  /*15600*/  LOP3.LUT R5, R4, 0xff, RZ, 0xc0, !PT ;  /* 0x000000ff04057812 */ /* 0x000fe400078ec0ff */
[----:B------:R-:W-:Y:S01]  /*15610*/  LOP3.LUT R4, R31, 0x70, R27, 0xf8, !PT ;  /* 0x000000701f047812 */ /* 0x000fe200078ef81b */
[----:B------:R-:W-:Y:S01]  /*15620*/  VIADD R31, R219, 0x40 ;  /* 0x00000040db1f7836 */ /* 0x000fe20000000000 */
[----:B------:R-:W-:-:S02]  /*15630*/  SHF.R.U32.HI R6, RZ, 0x8, R21 ;  /* 0x00000008ff067819 */ /* 0x000fc40000011615 */
[----:B------:R-:W-:Y:S01]  /*15640*/  SHF.R.S32.HI R26, RZ, 0x1f, R25 ;  /* 0x0000001fff1a7819 */ /* 0x000fe20000011419 */
[----:B------:R-:W-:Y:S01]  /*15650*/  IMAD.SHL.U32 R31, R31, 0x80, RZ ;  /* 0x000000801f1f7824 */ /* 0x000fe200078e00ff */
[----:B------:R-:W-:Y:S02]  /*15660*/  LOP3.LUT R7, R21, 0xff, RZ, 0xc0, !PT ;  /* 0x000000ff15077812 */ /* 0x000fe400078ec0ff */
[----:B------:R-:W-:Y:S02]  /*15670*/  LOP3.LUT R6, R6, 0xff, RZ, 0xc0, !PT ;  /* 0x000000ff06067812 */ /* 0x000fe400078ec0ff */
[----:B------:R-:W-:Y:S02]  /*15680*/  LEA.HI R28, R26, R25, RZ, 0x3 ;  /* 0x000000191a1c7211 */ /* 0x000fe400078f18ff */
[----:B------:R-:W-:Y:S02]  /*15690*/  LOP3.LUT R31, R31, 0x380, RZ, 0xc0, !PT ;  /* 0x000003801f1f7812 */ /* 0x000fe400078ec0ff */
[----:B------:R-:W-:Y:S01]  /*156a0*/  PRMT R32, R6, 0x7604, R7 ;  /* 0x0000760406207816 */ /* 0x000fe20000000007 */
[----:B------:R-:W-:Y:S01]  /*156b0*/  IMAD.SHL.U32 R28, R28, 0x800, RZ ;  /* 0x000008001c1c7824 */ /* 0x000fe200078e00ff */
[----:B------:R-:W-:-:S02]  /*156c0*/  SHF.R.U32.HI R7, RZ, 0x8, R39 ;  /* 0x00000008ff077819 */ /* 0x000fc40000011627 */
[----:B------:R-:W-:Y:S02]  /*156d0*/  SHF.R.U32.HI R25, RZ, 0x8, R40 ;  /* 0x00000008ff197819 */ /* 0x000fe40000011628 */
[----:B------:R-:W-:Y:S02]  /*156e0*/  SHF.R.U32.HI R31, RZ, 0x3, R31 ;  /* 0x00000003ff1f7819 */ /* 0x000fe4000001161f */
[----:B0-----:R-:W-:Y:S02]  /*156f0*/  LOP3.LUT R24, R39, 0xff, RZ, 0xc0, !PT ;  /* 0x000000ff27187812 */ /* 0x001fe400078ec0ff */
[----:B------:R-:W-:Y:S02]  /*15700*/  LOP3.LUT R26, R40, 0xff, RZ, 0xc0, !PT ;  /* 0x000000ff281a7812 */ /* 0x000fe400078ec0ff */
[----:B------:R-:W-:Y:S02]  /*15710*/  LOP3.LUT R7, R7, 0xff, RZ, 0xc0, !PT ;  /* 0x000000ff07077812 */ /* 0x000fe400078ec0ff */
[----:B------:R-:W-:-:S02]  /*15720*/  LOP3.LUT R25, R25, 0xff, RZ, 0xc0, !PT ;  /* 0x000000ff19197812 */ /* 0x000fc400078ec0ff */
[----:B------:R-:W-:Y:S02]  /*15730*/  LOP3.LUT R4, R4, R31, RZ, 0x3c, !PT ;  /* 0x0000001f04047212 */ /* 0x000fe400078e3cff */
[----:B------:R-:W-:Y:S02]  /*15740*/  LOP3.LUT R27, R28, 0xffffc000, RZ, 0xc0, !PT ;  /* 0xffffc0001c1b7812 */ /* 0x000fe400078ec0ff */
        /* <DEDUP_REMOVED lines=10> */
[----:B------:R-:W-:Y:S02]  /*157f0*/  SHF.R.U32.HI R31, RZ, 0x10, R21 ;  /* 0x00000010ff1f7819 */ /* 0x000fe40000011615 */
[----:B------:R-:W-:Y:S02]  /*15800*/  LOP3.LUT R46, R43, 0xff, RZ, 0xc0, !PT ;  /* 0x000000ff2b2e7812 */ /* 0x000fe400078ec0ff */
[----:B------:R-:W-:Y:S02]  /*15810*/  SHF.R.U32.HI R33, RZ, 0x10, R38 ;  /* 0x00000010ff217819 */ /* 0x000fe40000011626 */
[----:B------:R-:W-:Y:S02]  /*15820*/  LOP3.LUT R31, R31, 0xff, RZ, 0xc0, !PT ;  /* 0x000000ff1f1f7812 */ /* 0x000fe400078ec0ff */
[----:B------:R-:W-:Y:S02]  /*15830*/  LOP3.LUT R33, R33, 0xff, RZ, 0xc0, !PT ;  /* 0x000000ff21217812 */ /* 0x000fe400078ec0ff */
[----:B------:R-:W-:-:S02]  /*15840*/  PRMT R31, R31, 0x7054, R32 ;  /* 0x000070541f1f7816 */ /* 0x000fc40000000020 */
[----:B------:R-:W-:Y:S02]  /*15850*/  SHF.R.U32.HI R32, RZ, 0x10, R41 ;  /* 0x00000010ff207819 */ /* 0x000fe40000011629 */
[----:B------:R-:W-:Y:S02]  /*15860*/  PRMT R33, R33, 0x7054, R34 ;  /* 0x0000705421217816 */ /* 0x000fe40000000022 */
[----:B------:R-:W-:Y:S02]  /*15870*/  SHF.R.U32.HI R34, RZ, 0x10, R42 ;  /* 0x00000010ff227819 */ /* 0x000fe4000001162a */
[----:B------:R-:W-:Y:S02]  /*15880*/  LOP3.LUT R32, R32, 0xff, RZ, 0xc0, !PT ;  /* 0x000000ff20207812 */ /* 0x000fe400078ec0ff */
[----:B------:R-:W-:Y:S02]  /*15890*/  LOP3.LUT R34, R34, 0xff, RZ, 0xc0, !PT ;  /* 0x000000ff22227812 */ /* 0x000fe400078ec0ff */
[----:B------:R-:W-:-:S02]  /*158a0*/  PRMT R47, R32, 0x7054, R45 ;  /* 0x00007054202f7816 */ /* 0x000fc4000000002d */
[----:B------:R-:W-:Y:S02]  /*158b0*/  SHF.R.U32.HI R35, RZ, 0x10, R39 ;  /* 0x00000010ff237819 */ /* 0x000fe40000011627 */
[----:B------:R-:W-:Y:S02]  /*158c0*/  LOP3.LUT R50, R47, 0xff000000, R41, 0xf8, !PT ;  /* 0xff0000002f327812 */ /* 0x000fe400078ef829 */
[----:B------:R-:W-:Y:S02]  /*158d0*/  LOP3.LUT R45, R31, 0xff000000, R21, 0xf8, !PT ;  /* 0xff0000001f2d7812 */ /* 0x000fe400078ef815 */
[----:B------:R-:W-:-:S04]  /*158e0*/  LOP3.LUT R35, R35, 0xff, RZ, 0xc0, !PT ;  /* 0x000000ff23237812 */ /* 0x000fc800078ec0ff */
[----:B------:R-:W-:Y:S02]  /*158f0*/  PRMT R35, R35, 0x7054, R44 ;  /* 0x0000705423237816 */ /* 0x000fe4000000002c */
[----:B------:R-:W-:-:S04]  /*15900*/  SHF.R.U32.HI R44, RZ, 0x10, R43 ;  /* 0x00000010ff2c7819 */ /* 0x000fc8000001162b */
[----:B------:R-:W-:Y:S02]  /*15910*/  LOP3.LUT R44, R44, 0xff, RZ, 0xc0, !PT ;  /* 0x000000ff2c2c7812 */ /* 0x000fe400078ec0ff */
[----:B---3--:R-:W-:Y:S02]  /*15920*/  IADD3 R28, R4, R27, R29 ;  /* 0x0000001b041c7210 */ /* 0x008fe40007ffe01d */
[----:B------:R-:W-:Y:S01]  /*15930*/  LOP3.LUT R27, R42, 0xff, RZ, 0xc0, !PT ;  /* 0x000000ff2a1b7812 */ /* 0x000fe200078ec0ff */
[----:B----4-:R-:W0:Y:S02]  /*15940*/  LDS.128 R4, [R61+0x20400] ;  /* 0x020400003d047984 */ /* 0x010e240000000c00 */
[----:B------:R-:W-:Y:S01]  /*15950*/  IMAD.IADD R28, R23, 0x1, R28 ;  /* 0x00000001171c7824 */ /* 0x000fe200078e021c */
[----:B------:R-:W-:Y:S02]  /*15960*/  PRMT R49, R26, 0x7604, R27 ;  /* 0x000076041a317816 */ /* 0x000fe4000000001b */
[----:B------:R-:W-:-:S02]  /*15970*/  SHF.R.U32.HI R29, RZ, 0x8, R43 ;  /* 0x00000008ff1d7819 */ /* 0x000fc4000001162b */
[----:B------:R-:W1:Y:S01]  /*15980*/  LDS.128 R24, [R28+0x20400] ;  /* 0x020400001c187984 */ /* 0x000e620000000c00 */
[----:B------:R-:W-:Y:S02]  /*15990*/  PRMT R51, R34, 0x7054, R49 ;  /* 0x0000705422337816 */ /* 0x000fe40000000031 */
[----:B------:R-:W-:Y:S02]  /*159a0*/  LOP3.LUT R29, R29, 0xff, RZ, 0xc0, !PT ;  /* 0x000000ff1d1d7812 */ /* 0x000fe400078ec0ff */
[----:B------:R-:W-:Y:S02]  /*159b0*/  LOP3.LUT R21, R51, 0xff000000, R42, 0xf8, !PT ;  /* 0xff00000033157812 */ /* 0x000fe400078ef82a */
[----:B------:R-:W-:Y:S02]  /*159c0*/  PRMT R53, R29, 0x7604, R46 ;  /* 0x000076041d357816 */ /* 0x000fe4000000002e */
[----:B------:R-:W-:Y:S02]  /*159d0*/  SHF.R.U32.HI R29, RZ, 0x10, R20 ;  /* 0x00000010ff1d7819 */ /* 0x000fe40000011614 */
[----:B------:R-:W-:-:S02]  /*159e0*/  F2FP.F16.E4M3.UNPACK_B R51, R50 ;  /* 0x00000032ff33723e */ /* 0x000fc400020006ff */
[----:B------:R-:W-:Y:S02]  /*159f0*/  LOP3.LUT R29, R29, 0xff, RZ, 0xc0, !PT ;  /* 0x000000ff1d1d7812 */ /* 0x000fe400078ec0ff */
[----:B------:R-:W-:Y:S01]  /*15a00*/  LOP3.LUT R49, R35, 0xff000000, R39, 0xf8, !PT ;  /* 0xff00000023317812 */ /* 0x000fe200078ef827 */
[--C-:B------:R-:W-:Y:S01]  /*15a10*/  HADD2.F32 R52, -RZ, R51.reuse.H0_H0 ;  /* 0x20000033ff347230 */ /* 0x100fe20000004100 */
[----:B------:R-:W-:Y:S01]  /*15a20*/  PRMT R29, R29, 0x7054, R30 ;  /* 0x000070541d1d7816 */ /* 0x000fe2000000001e */
[----:B------:R-:W-:Y:S01]  /*15a30*/  HADD2.F32 R51, -RZ, R51.H1_H1 ;  /* 0x30000033ff337230 */ /* 0x000fe20000004100 */
[----:B------:R-:W-:Y:S02]  /*15a40*/  SHF.R.U32.HI R30, RZ, 0x10, R40 ;  /* 0x00000010ff1e7819 */ /* 0x000fe40000011628 */
[----:B------:R-:W-:Y:S02]  /*15a50*/  LOP3.LUT R29, R29, 0xff000000, R20, 0xf8, !PT ;  /* 0xff0000001d1d7812 */ /* 0x000fe400078ef814 */
[----:B------:R-:W-:-:S02]  /*15a60*/  LOP3.LUT R30, R30, 0xff, RZ, 0xc0, !PT ;  /* 0x000000ff1e1e7812 */ /* 0x000fc400078ec0ff */
[----:B------:R-:W-:Y:S02]  /*15a70*/  LOP3.LUT R20, R33, 0xff000000, R38, 0xf8, !PT ;  /* 0xff00000021147812 */ /* 0x000fe400078ef826 */
[----:B------:R-:W-:Y:S02]  /*15a80*/  PRMT R37, R30, 0x7054, R37 ;  /* 0x000070541e257816 */ /* 0x000fe40000000025 */
[----:B------:R-:W-:Y:S02]  /*15a90*/  F2FP.F16.E4M3.UNPACK_B R50, R50.H1 ;  /* 0x00000032ff32723e */ /* 0x000fe400030006ff */
[----:B------:R-:W-:Y:S02]  /*15aa0*/  LOP3.LUT R31, R37, 0xff000000, R40, 0xf8, !PT ;  /* 0xff000000251f7812 */ /* 0x000fe400078ef828 */
[----:B------:R-:W-:Y:S02]  /*15ab0*/  F2FP.F16.E4M3.UNPACK_B R40, R45 ;  /* 0x0000002dff28723e */ /* 0x000fe400020006ff */
[----:B0-----:R-:W-:-:S02]  /*15ac0*/  F2FP.F16.E4M3.UNPACK_B R32, R5 ;  /* 0x00000005ff20723e */ /* 0x001fc400020006ff */
[----:B------:R-:W-:Y:S01]  /*15ad0*/  F2FP.F16.E4M3.UNPACK_B R37, R5.H1 ;  /* 0x00000005ff25723e */ /* 0x000fe200030006ff */
[----:B------:R-:W-:Y:S01]  /*15ae0*/  HADD2.F32 R48, -RZ, R40.H0_H0 ;  /* 0x20000028ff307230 */ /* 0x000fe20000004100 */
[----:B------:R-:W-:Y:S01]  /*15af0*/  PRMT R53, R44, 0x7054, R53 ;  /* 0x000070542c357816 */ /* 0x000fe20000000035 */
[----:B------:R-:W-:Y:S01]  /*15b00*/  HADD2.F32 R33, -RZ, R32.H0_H0 ;  /* 0x20000020ff217230 */ /* 0x000fe20000004100 */
[-C--:B-1----:R-:W-:Y:S02]  /*15b10*/  F2FP.F16.E4M3.UNPACK_B R38, R25.reuse ;  /* 0x00000019ff26723e */ /* 0x082fe400020006ff */
[-C--:B------:R-:W-:Y:S02]  /*15b20*/  F2FP.F16.E4M3.UNPACK_B R34, R24.reuse ;  /* 0x00000018ff22723e */ /* 0x080fe400020006ff */
[----:B------:R-:W-:Y:S01]  /*15b30*/  F2FP.F16.E4M3.UNPACK_B R41, R24.H1 ;  /* 0x00000018ff29723e */ /* 0x000fe200030006ff */
[--C-:B------:R-:W-:Y:S01]  /*15b40*/  HADD2.F32 R5, -RZ, R38.reuse.H0_H0 ;  /* 0x20000026ff057230 */ /* 0x100fe20000004100 */
[----:B------:R-:W-:Y:S01]  /*15b50*/  F2FP.F16.E4M3.UNPACK_B R39, R25.H1 ;  /* 0x00000019ff27723e */ /* 0x000fe200030006ff */
[----:B------:R-:W-:Y:S01]  /*15b60*/  HADD2.F32 R38, -RZ, R38.H1_H1 ;  /* 0x30000026ff267230 */ /* 0x000fe20000004100 */
[----:B------:R-:W-:-:S02]  /*15b70*/  F2FP.F16.E4M3.UNPACK_B R45, R45.H1 ;  /* 0x0000002dff2d723e */ /* 0x000fc400030006ff */
[C---:B------:R-:W-:Y:S01]  /*15b80*/  FMUL.FTZ R24, R5.reuse, R52 ;  /* 0x0000003405187220 */ /* 0x040fe20000410000 */
[-C--:B------:R-:W-:Y:S01]  /*15b90*/  FMUL.FTZ R25, R5, R48.reuse ;  /* 0x0000003005197220 */ /* 0x080fe20000410000 */
[----:B------:R-:W-:Y:S01]  /*15ba0*/  F2FP.F16.E4M3.UNPACK_B R44, R27 ;  /* 0x0000001bff2c723e */ /* 0x000fe200020006ff */
[----:B------:R-:W-:Y:S01]  /*15bb0*/  FMUL.FTZ R55, R38, R51 ;  /* 0x0000003326377220 */ /* 0x000fe20000410000 */
[----:B------:R-:W-:Y:S01]  /*15bc0*/  F2FP.F16.E4M3.UNPACK_B R47, R27.H1 ;  /* 0x0000001bff2f723e */ /* 0x000fe200030006ff */
[----:B------:R-:W-:Y:S01]  /*15bd0*/  FFMA.FTZ R5, R33, R48, -R24 ;  /* 0x0000003021057223 */ /* 0x000fe20000010818 */
[----:B------:R-:W-:Y:S01]  /*15be0*/  HADD2.F32 R48, -RZ, R50.H0_H0 ;  /* 0x20000032ff307230 */ /* 0x000fe20000004100 */
[----:B------:R-:W-:Y:S01]  /*15bf0*/  LOP3.LUT R53, R53, 0xff000000, R43, 0xf8, !PT ;  /* 0xff00000035357812 */ /* 0x000fe200078ef82b */
[----:B------:R-:W-:Y:S02]  /*15c00*/  HADD2.F32 R27, -RZ, R39.H0_H0 ;  /* 0x20000027ff1b7230 */ /* 0x000fe40000004100 */
[----:B------:R-:W-:Y:S01]  /*15c10*/  FFMA.FTZ R25, R33, R52, R25 ;  /* 0x0000003421197223 */ /* 0x000fe20000010019 */
[----:B------:R-:W-:Y:S01]  /*15c20*/  HADD2.F32 R43, -RZ, R40.H1_H1 ;  /* 0x30000028ff2b7230 */ /* 0x000fe20000004100 */
[----:B------:R-:W-:Y:S01]  /*15c30*/  F2FP.F16.E4M3.UNPACK_B R42, R7 ;  /* 0x00000007ff2a723e */ /* 0x000fe200020006ff */
[----:B------:R-:W-:-:S02]  /*15c40*/  HADD2.F32 R40, -RZ, R45.H0_H0 ;  /* 0x2000002dff287230 */ /* 0x000fc40000004100 */
[C---:B------:R-:W-:Y:S01]  /*15c50*/  FMUL.FTZ R52, R27.reuse, R48 ;  /* 0x000000301b347220 */ /* 0x040fe20000410000 */
[----:B------:R-:W-:Y:S02]  /*15c60*/  HADD2.F32 R33, -RZ, R37.H0_H0 ;  /* 0x20000025ff217230 */ /* 0x000fe40000004100 */
[----:B------:R-:W-:Y:S01]  /*15c70*/  FMUL.FTZ R38, R38, R43 ;  /* 0x0000002b26267220 */ /* 0x000fe20000410000 */
[----:B------:R-:W-:Y:S02]  /*15c80*/  HADD2.F32 R24, -RZ, R32.H1_H1 ;  /* 0x30000020ff187230 */ /* 0x000fe40000004100 */
[-C--:B------:R-:W-:Y:S01]  /*15c90*/  FMUL.FTZ R57, R27, R40.reuse ;  /* 0x000000281b397220 */ /* 0x080fe20000410000 */
[----:B------:R-:W-:Y:S02]  /*15ca0*/  HADD2.F32 R50, -RZ, R50.H1_H1 ;  /* 0x30000032ff327230 */ /* 0x000fe40000004100 */
[C---:B------:R-:W-:Y:S01]  /*15cb0*/  FFMA.FTZ R27, R33.reuse, R40, -R52 ;  /* 0x00000028211b7223 */ /* 0x040fe20000010834 */
[----:B------:R-:W-:Y:S01]  /*15cc0*/  HADD2.F32 R40, -RZ, R45.H1_H1 ;  /* 0x3000002dff287230 */ /* 0x000fe20000004100 */
[----:B------:R-:W-:Y:S01]  /*15cd0*/  F2FP.F16.E4M3.UNPACK_B R52, R53 ;  /* 0x00000035ff34723e */ /* 0x000fe200020006ff */
[----:B------:R-:W-:Y:S01]  /*15ce0*/  HADD2.F32 R39, -RZ, R39.H1_H1 ;  /* 0x30000027ff277230 */ /* 0x000fe20000004100 */
[----:B------:R-:W-:Y:S01]  /*15cf0*/  F2FP.F16.E4M3.UNPACK_B R45, R49 ;  /* 0x00000031ff2d723e */ /* 0x000fe200020006ff */
[C---:B------:R-:W-:Y:S01]  /*15d00*/  FFMA.FTZ R32, R24.reuse, R43, -R55 ;  /* 0x0000002b18207223 */ /* 0x040fe20000010837 */
[----:B------:R-:W-:Y:S01]  /*15d10*/  FFMA.FTZ R24, R24, R51, R38 ;  /* 0x0000003318187223 */ /* 0x000fe20000010026 */
[----:B------:R-:W-:Y:S01]  /*15d20*/  FFMA.FTZ R33, R33, R48, R57 ;  /* 0x0000003021217223 */ /* 0x000fe20000010039 */
        /* <DEDUP_REMOVED lines=13> */
[----:B------:R-:W-:Y:S01]  /*15e00*/  F2FP.F16.E4M3.UNPACK_B R50, R53.H1 ;  /* 0x00000035ff32723e */ /* 0x000fe200030006ff */
[C---:B------:R-:W-:Y:S01]  /*15e10*/  FFMA.FTZ R37, R43.reuse, R51, R58 ;  /* 0x000000332b257223 */ /* 0x040fe2000001003a */
[----:B------:R-:W-:Y:S01]  /*15e20*/  HADD2.F32 R53, -RZ, R52.H1_H1 ;  /* 0x30000034ff357230 */ /* 0x000fe20000004100 */
[----:B------:R-:W-:Y:S01]  /*15e30*/  F2FP.F16.E4M3.UNPACK_B R46, R7.H1 ;  /* 0x00000007ff2e723e */ /* 0x000fe200030006ff */
[----:B------:R-:W-:Y:S02]  /*15e40*/  HADD2.F32 R51, -RZ, R45.H1_H1 ;  /* 0x3000002dff337230 */ /* 0x000fe40000004100 */
[----:B------:R-:W-:Y:S01]  /*15e50*/  FFMA.FTZ R39, R43, R48, -R56 ;  /* 0x000000302b277223 */ /* 0x000fe20000010838 */
[----:B------:R-:W-:Y:S02]  /*15e60*/  HADD2.F32 R42, -RZ, R42.H1_H1 ;  /* 0x3000002aff2a7230 */ /* 0x000fe40000004100 */
[----:B------:R-:W-:Y:S01]  /*15e70*/  FMUL.FTZ R55, R44, R53 ;  /* 0x000000352c377220 */ /* 0x000fe20000410000 */
[----:B------:R-:W-:-:S02]  /*15e80*/  HADD2.F32 R52, -RZ, R50.H0_H0 ;  /* 0x20000032ff347230 */ /* 0x000fc40000004100 */
[-C--:B------:R-:W-:Y:S01]  /*15e90*/  FMUL.FTZ R54, R44, R51.reuse ;  /* 0x000000332c367220 */ /* 0x080fe20000410000 */
[----:B------:R-:W-:Y:S02]  /*15ea0*/  HADD2.F32 R43, -RZ, R47.H0_H0 ;  /* 0x2000002fff2b7230 */ /* 0x000fe40000004100 */
[C---:B------:R-:W-:Y:S01]  /*15eb0*/  FFMA.FTZ R44, R42.reuse, R51, -R55 ;  /* 0x000000332a2c7223 */ /* 0x040fe20000010837 */
[----:B------:R-:W-:Y:S02]  /*15ec0*/  HADD2.F32 R48, -RZ, R49.H0_H0 ;  /* 0x20000031ff307230 */ /* 0x000fe40000004100 */
[----:B------:R-:W-:Y:S01]  /*15ed0*/  FFMA.FTZ R42, R42, R53, R54 ;  /* 0x000000352a2a7223 */ /* 0x000fe20000010036 */
[----:B------:R-:W-:Y:S02]  /*15ee0*/  HADD2.F32 R45, -RZ, R46.H0_H0 ;  /* 0x2000002eff2d7230 */ /* 0x000fe40000004100 */
[C---:B------:R-:W-:Y:S01]  /*15ef0*/  FMUL.FTZ R56, R43.reuse, R52 ;  /* 0x000000342b387220 */ /* 0x040fe20000410000 */
[----:B------:R-:W-:Y:S01]  /*15f00*/  F2FP.F16.E4M3.UNPACK_B R53, R31.H1 ;  /* 0x0000001fff35723e */ /* 0x000fe200030006ff */
[----:B------:R-:W-:Y:S01]  /*15f10*/  FMUL.FTZ R57, R43, R48 ;  /* 0x000000302b397220 */ /* 0x000fe20000410000 */
[----:B------:R-:W-:-:S02]  /*15f20*/  HADD2.F32 R55, -RZ, R50.H1_H1 ;  /* 0x30000032ff377230 */ /* 0x000fc40000004100 */
[C---:B------:R-:W-:Y:S01]  /*15f30*/  FFMA.FTZ R43, R45.reuse, R48, -R56 ;  /* 0x000000302d2b7223 */ /* 0x040fe20000010838 */
[----:B------:R-:W-:Y:S01]  /*15f40*/  F2FP.F16.E4M3.UNPACK_B R35, R4.H1 ;  /* 0x00000004ff23723e */ /* 0x000fe200030006ff */
[----:B------:R-:W-:Y:S01]  /*15f50*/  HADD2.F32 R48, -RZ, R46.H1_H1 ;  /* 0x3000002eff307230 */ /* 0x000fe20000004100 */
[----:B------:R-:W-:Y:S01]  /*15f60*/  F2FP.F16.E4M3.UNPACK_B R50, R29.H1 ;  /* 0x0000001dff32723e */ /* 0x000fe200030006ff */
[----:B------:R-:W-:Y:S02]  /*15f70*/  HADD2.F32 R54, -RZ, R53.H0_H0 ;  /* 0x20000035ff367230 */ /* 0x000fe40000004100 */
[----:B------:R-:W-:Y:S01]  /*15f80*/  FFMA.FTZ R45, R45, R52, R57 ;  /* 0x000000342d2d7223 */ /* 0x000fe20000010039 */
[----:B------:R-:W-:Y:S01]  /*15f90*/  HADD2.F32 R46, -RZ, R41.H0_H0 ;  /* 0x20000029ff2e7230 */ /* 0x000fe20000004100 */
[----:B------:R-:W-:Y:S01]  /*15fa0*/  F2FP.F16.E4M3.UNPACK_B R30, R4 ;  /* 0x00000004ff1e723e */ /* 0x000fe200020006ff */
[----:B------:R-:W-:Y:S01]  /*15fb0*/  HADD2.F32 R52, -RZ, R49.H1_H1 ;  /* 0x30000031ff347230 */ /* 0x000fe20000004100 */
[----:B------:R-:W-:Y:S01]  /*15fc0*/  F2FP.F16.E4M3.UNPACK_B R4, R6 ;  /* 0x00000006ff04723e */ /* 0x000fe200020006ff */
[----:B------:R-:W-:-:S02]  /*15fd0*/  HADD2.F32 R47, -RZ, R47.H1_H1 ;  /* 0x3000002fff2f7230 */ /* 0x000fc40000004100 */
[C---:B------:R-:W-:Y:S01]  /*15fe0*/  FMUL.FTZ R56, R46.reuse, R54 ;  /* 0x000000362e387220 */ /* 0x040fe20000410000 */
[----:B------:R-:W-:Y:S01]  /*15ff0*/  HADD2.F32 R51, -RZ, R50.H0_H0 ;  /* 0x20000032ff337230 */ /* 0x000fe20000004100 */
[----:B------:R-:W-:Y:S01]  /*16000*/  F2FP.F16.E4M3.UNPACK_B R7, R6.H1 ;  /* 0x00000006ff07723e */ /* 0x000fe200030006ff */
[----:B------:R-:W-:Y:S02]  /*16010*/  HADD2.F32 R49, -RZ, R35.H0_H0 ;  /* 0x20000023ff317230 */ /* 0x000fe40000004100 */
[C---:B------:R-:W-:Y:S01]  /*16020*/  FMUL.FTZ R59, R47.reuse, R55 ;  /* 0x000000372f3b7220 */ /* 0x040fe20000410000 */
[----:B------:R-:W-:Y:S01]  /*16030*/  FMUL.FTZ R58, R47, R52 ;  /* 0x000000342f3a7220 */ /* 0x000fe20000410000 */
[----:B------:R-:W-:Y:S02]  /*16040*/  HADD2.F32 R41, -RZ, R41.H1_H1 ;  /* 0x30000029ff297230 */ /* 0x000fe40000004100 */
[-C--:B------:R-:W-:Y:S01]  /*16050*/  FMUL.FTZ R57, R46, R51.reuse ;  /* 0x000000332e397220 */ /* 0x080fe20000410000 */
[----:B------:R-:W-:Y:S01]  /*16060*/  FFMA.FTZ R47, R49, R51, -R56 ;  /* 0x00000033312f7223 */ /* 0x000fe20000010838 */
[----:B------:R-:W-:-:S02]  /*16070*/  HADD2.F32 R56, -RZ, R53.H1_H1 ;  /* 0x30000035ff387230 */ /* 0x000fc40000004100 */
[C---:B------:R-:W-:Y:S01]  /*16080*/  FFMA.FTZ R46, R48.reuse, R52, -R59 ;  /* 0x00000034302e7223 */ /* 0x040fe2000001083b */
[----:B------:R-:W-:Y:S01]  /*16090*/  FFMA.FTZ R48, R48, R55, R58 ;  /* 0x0000003730307223 */ /* 0x000fe2000001003a */
[----:B------:R-:W-:Y:S01]  /*160a0*/  HADD2.F32 R52, -RZ, R50.H1_H1 ;  /* 0x30000032ff347230 */ /* 0x000fe20000004100 */
[----:B------:R-:W-:Y:S01]  /*160b0*/  F2FP.F16.E4M3.UNPACK_B R51, R31 ;  /* 0x0000001fff33723e */ /* 0x000fe200020006ff */
[----:B------:R-:W-:Y:S01]  /*160c0*/  HADD2.F32 R35, -RZ, R35.H1_H1 ;  /* 0x30000023ff237230 */ /* 0x000fe20000004100 */
[----:B------:R-:W-:Y:S01]  /*160d0*/  F2FP.F16.E4M3.UNPACK_B R50, R29 ;  /* 0x0000001dff32723e */ /* 0x000fe200020006ff */
[----:B------:R-:W-:Y:S01]  /*160e0*/  FMUL.FTZ R58, R41, R56 ;  /* 0x00000038293a7220 */ /* 0x000fe20000410000 */
[----:B------:R-:W-:Y:S01]  /*160f0*/  FFMA.FTZ R49, R49, R54, R57 ;  /* 0x0000003631317223 */ /* 0x000fe20000010039 */
[-C--:B------:R-:W-:Y:S01]  /*16100*/  FMUL.FTZ R41, R41, R52.reuse ;  /* 0x0000003429297220 */ /* 0x080fe20000410000 */
[----:B------:R-:W-:Y:S02]  /*16110*/  HADD2.F32 R54, -RZ, R51.H0_H0 ;  /* 0x20000033ff367230 */ /* 0x000fe40000004100 */
        /* <DEDUP_REMOVED lines=10> */
[----:B------:R-:W-:Y:S01]  /*161c0*/  F2FP.F16.E4M3.UNPACK_B R26, R26.H1 ;  /* 0x0000001aff1a723e */ /* 0x000fe200030006ff */
[----:B------:R-:W-:Y:S01]  /*161d0*/  HADD2.F32 R31, -RZ, R50.H1_H1 ;  /* 0x30000032ff1f7230 */ /* 0x000fe20000004100 */
[----:B------:R-:W-:Y:S01]  /*161e0*/  F2FP.F16.E4M3.UNPACK_B R35, R21.H1 ;  /* 0x00000015ff23723e */ /* 0x000fe200030006ff */
[----:B------:R-:W-:-:S02]  /*161f0*/  HADD2.F32 R30, -RZ, R30.H1_H1 ;  /* 0x3000001eff1e7230 */ /* 0x000fc40000004100 */
[C---:B------:R-:W-:Y:S01]  /*16200*/  FMUL.FTZ R41, R34.reuse, R51 ;  /* 0x0000003322297220 */ /* 0x040fe20000410000 */
[C---:B------:R-:W-:Y:S01]  /*16210*/  FFMA.FTZ R56, R29.reuse, R52, -R56 ;  /* 0x000000341d387223 */ /* 0x040fe20000010838 */
[----:B------:R-:W-:Y:S01]  /*16220*/  FFMA.FTZ R58, R29, R54, R58 ;  /* 0x000000361d3a7223 */ /* 0x000fe2000001003a */
[-C--:B------:R-:W-:Y:S01]  /*16230*/  F2FP.F16.E4M3.UNPACK_B R29, R20.reuse.H1 ;  /* 0x00000014ff1d723e */ /* 0x080fe200030006ff */
[-C--:B------:R-:W-:Y:S01]  /*16240*/  FMUL.FTZ R34, R34, R31.reuse ;  /* 0x0000001f22227220 */ /* 0x080fe20000410000 */
[C---:B------:R-:W-:Y:S01]  /*16250*/  FFMA.FTZ R41, R30.reuse, R31, -R41 ;  /* 0x0000001f1e297223 */ /* 0x040fe20000010829 */
[----:B------:R-:W-:Y:S01]  /*16260*/  HADD2.F32 R50, -RZ, R35.H0_H0 ;  /* 0x20000023ff327230 */ /* 0x000fe20000004100 */
[----:B------:R-:W-:Y:S01]  /*16270*/  F2FP.F16.E4M3.UNPACK_B R20, R20 ;  /* 0x00000014ff14723e */ /* 0x000fe200020006ff */
[----:B------:R-:W-:Y:S02]  /*16280*/  HADD2.F32 R31, -RZ, R26.H0_H0 ;  /* 0x2000001aff1f7230 */ /* 0x000fe40000004100 */
[----:B------:R-:W-:Y:S01]  /*16290*/  FFMA.FTZ R51, R30, R51, R34 ;  /* 0x000000331e337223 */ /* 0x000fe20000010022 */
[--C-:B------:R-:W-:Y:S01]  /*162a0*/  HADD2.F32 R30, -RZ, R29.reuse.H0_H0 ;  /* 0x2000001dff1e7230 */ /* 0x100fe20000004100 */
[----:B------:R-:W-:Y:S01]  /*162b0*/  F2FP.SATFINITE.E4M3.F32.PACK_AB_MERGE_C R27, R38, R27, RZ ;  /* 0x0000001b261b723e */ /* 0x000fe200048070ff */
[----:B------:R-:W-:-:S02]  /*162c0*/  HADD2.F32 R34, -RZ, R29.H1_H1 ;  /* 0x3000001dff227230 */ /* 0x000fc40000004100 */
[C---:B------:R-:W-:Y:S01]  /*162d0*/  FMUL.FTZ R52, R31.reuse, R50 ;  /* 0x000000321f347220 */ /* 0x040fe20000410000 */
[----:B------:R-:W-:Y:S02]  /*162e0*/  HADD2.F32 R29, -RZ, R7.H0_H0 ;  /* 0x20000007ff1d7230 */ /* 0x000fe40000004100 */
[-C--:B------:R-:W-:Y:S01]  /*162f0*/  FMUL.FTZ R54, R31, R30.reuse ;  /* 0x0000001e1f367220 */ /* 0x080fe20000410000 */
[----:B------:R-:W-:Y:S01]  /*16300*/  HADD2.F32 R35, -RZ, R35.H1_H1 ;  /* 0x30000023ff237230 */ /* 0x000fe20000004100 */
[----:B------:R-:W-:Y:S01]  /*16310*/  F2FP.SATFINITE.E4M3.F32.PACK_AB_MERGE_C R33, R40, R33, RZ ;  /* 0x000000212821723e */ /* 0x000fe200048070ff */
[----:B------:R-:W-:Y:S02]  /*16320*/  HADD2.F32 R26, -RZ, R26.H1_H1 ;  /* 0x3000001aff1a7230 */ /* 0x000fe40000004100 */
[C---:B------:R-:W-:Y:S01]  /*16330*/  FFMA.FTZ R52, R29.reuse, R30, -R52 ;  /* 0x0000001e1d347223 */ /* 0x040fe20000010834 */
[----:B------:R-:W-:Y:S02]  /*16340*/  HADD2.F32 R7, -RZ, R7.H1_H1 ;  /* 0x30000007ff077230 */ /* 0x000fe40000004100 */
[----:B------:R-:W-:Y:S01]  /*16350*/  FFMA.FTZ R54, R29, R50, R54 ;  /* 0x000000321d367223 */ /* 0x000fe20000010036 */
[----:B------:R-:W-:-:S02]  /*16360*/  HADD2.F32 R29, -RZ, R20.H1_H1 ;  /* 0x30000014ff1d7230 */ /* 0x000fc40000004100 */
[C---:B------:R-:W-:Y:S01]  /*16370*/  FMUL.FTZ R30, R26.reuse, R35 ;  /* 0x000000231a1e7220 */ /* 0x040fe20000410000 */
[-C--:B------:R-:W-:Y:S01]  /*16380*/  FMUL.FTZ R64, R26, R34.reuse ;  /* 0x000000221a407220 */ /* 0x080fe20000410000 */
[----:B------:R-:W-:Y:S01]  /*16390*/  F2FP.F16.E4M3.UNPACK_B R26, R21 ;  /* 0x00000015ff1a723e */ /* 0x000fe200020006ff */
[----:B------:R-:W-:Y:S02]  /*163a0*/  HADD2.F32 R21, -RZ, R20.H0_H0 ;  /* 0x20000014ff157230 */ /* 0x000fe40000004100 */
[C---:B------:R-:W-:Y:S01]  /*163b0*/  FFMA.FTZ R55, R7.reuse, R34, -R30 ;  /* 0x0000002207377223 */ /* 0x040fe2000001081e */
[----:B------:R-:W-:Y:S01]  /*163c0*/  FFMA.FTZ R57, R7, R35, R64 ;  /* 0x0000002307397223 */ /* 0x000fe20000010040 */
[----:B------:R-:W-:Y:S01]  /*163d0*/  HADD2.F32 R7, -RZ, R6.H0_H0 ;  /* 0x20000006ff077230 */ /* 0x000fe20000004100 */
[----:B------:R-:W-:Y:S01]  /*163e0*/  F2FP.SATFINITE.E4M3.F32.PACK_AB_MERGE_C R45, R48, R45, RZ ;  /* 0x0000002d302d723e */ /* 0x000fe200048070ff */
[--C-:B------:R-:W-:Y:S01]  /*163f0*/  HADD2.F32 R30, -RZ, R26.reuse.H0_H0 ;  /* 0x2000001aff1e7230 */ /* 0x100fe20000004100 */
[----:B------:R-:W-:Y:S01]  /*16400*/  F2FP.SATFINITE.E4M3.F32.PACK_AB_MERGE_C R52, R55, R52, RZ ;  /* 0x000000343734723e */ /* 0x000fe200048070ff */
[----:B------:R-:W-:Y:S01]  /*16410*/  HADD2.F32 R31, -RZ, R26.H1_H1 ;  /* 0x3000001aff1f7230 */ /* 0x000fe20000004100 */
[----:B------:R-:W-:Y:S01]  /*16420*/  F2FP.SATFINITE.E4M3.F32.PACK_AB_MERGE_C R49, R62, R49, RZ ;  /* 0x000000313e31723e */ /* 0x000fe200048070ff */
[----:B------:R-:W-:-:S02]  /*16430*/  HADD2.F32 R20, -RZ, R6.H1_H1 ;  /* 0x30000006ff147230 */ /* 0x000fc40000004100 */
[CC--:B------:R-:W-:Y:S01]  /*16440*/  FMUL.FTZ R35, R7.reuse, R30.reuse ;  /* 0x0000001e07237220 */ /* 0x0c0fe20000410000 */
[--C-:B------:R-:W-:Y:S02]  /*16450*/  HADD2.F32 R6, -RZ, R4.reuse.H0_H0 ;  /* 0x20000004ff067230 */ /* 0x100fe40000004100 */
[----:B------:R-:W-:Y:S01]  /*16460*/  FMUL.FTZ R7, R7, R21 ;  /* 0x0000001507077220 */ /* 0x000fe20000410000 */
[----:B------:R-:W-:Y:S02]  /*16470*/  HADD2.F32 R4, -RZ, R4.H1_H1 ;  /* 0x30000004ff047230 */ /* 0x000fe40000004100 */
[C---:B------:R-:W-:Y:S01]  /*16480*/  FMUL.FTZ R53, R20.reuse, R31 ;  /* 0x0000001f14357220 */ /* 0x040fe20000410000 */
        /* <DEDUP_REMOVED lines=13> */
[----:B------:R-:W-:Y:S02]  /*16560*/  F2FP.SATFINITE.E4M3.F32.PACK_AB_MERGE_C R27, R42, R37, R45 ;  /* 0x000000252a1b723e */ /* 0x000fe4000480702d */
[----:B------:R-:W-:Y:S01]  /*16570*/  F2FP.SATFINITE.E4M3.F32.PACK_AB_MERGE_C R24, R51, R58, R49 ;  /* 0x0000003a3318723e */ /* 0x000fe20004807031 */
[----:B------:R3:W-:Y:S01]  /*16580*/  STS.128 [R61+0x20400], R4 ;  /* 0x020400043d007388 */ /* 0x0007e20000000c00 */
[----:B------:R-:W-:-:S05]  /*16590*/  F2FP.SATFINITE.E4M3.F32.PACK_AB_MERGE_C R26, R31, R26, R54 ;  /* 0x0000001a1f1a723e */ /* 0x000fca0004807036 */
[----:B------:R3:W-:Y:S02]  /*165a0*/  STS.128 [R28+0x20400], R24 ;  /* 0x020400181c007388 */ /* 0x0007e40000000c00 */
.L_x_3222:
[----:B------:R-:W-:Y:S05]  /*165b0*/  BSYNC B1 ;  /* 0x0000000000017941 */ /* 0x000fea0003800000 */
.L_x_3221:
[----:B------:R-:W-:Y:S05]  /*165c0*/  @P0 BRA `(.L_x_3206) ;  /* 0x0000000c00fc0947 */ /* 0x000fea0003800000 */
[----:B-123--:R-:W2:Y:S04]  /*165d0*/  LDL R25, [R1+0x7c] ;  /* 0x00007c0001197983 */ /* 0x00eea80000100800 */
[----:B------:R-:W3:Y:S01]  /*165e0*/  LDL R47, [R1+0x1b4] ;  /* 0x0001b400012f7983 */ /* 0x000ee20000100800 */
[----:B------:R-:W-:Y:S01]  /*165f0*/  LEA.HI R21, R3, R0, RZ, 0x1c ;  /* 0x0000000003157211 */ /* 0x000fe200078fe0ff */
[----:B------:R-:W-:Y:S01]  /*16600*/  VIADD R26, R219, 0x60 ;  /* 0x00000060db1a7836 */ /* 0x000fe20000000000 */
[----:B-----5:R-:W-:Y:S02]  /*16610*/  SHF.R.U32.HI R3, RZ, 0x8, R12 ;  /* 0x00000008ff037819 */ /* 0x020fe4000001160c */
[----:B------:R-:W-:Y:S02]  /*16620*/  LOP3.LUT R0, R12, 0xff, RZ, 0xc0, !PT ;  /* 0x000000ff0c007812 */ /* 0x000fe400078ec0ff */
[----:B------:R-:W-:-:S02]  /*16630*/  LOP3.LUT R3, R3, 0xff, RZ, 0xc0, !PT ;  /* 0x000000ff03037812 */ /* 0x000fc400078ec0ff */
[----:B------:R-:W-:Y:S02]  /*16640*/  SHF.L.U32 R26, R26, 0x7, RZ ;  /* 0x000000071a1a7819 */ /* 0x000fe400000006ff */
[----:B------:R-:W-:Y:S02]  /*16650*/  PRMT R3, R3, 0x7604, R0 ;  /* 0x0000760403037816 */ /* 0x000fe40000000000 */
[----:B------:R-:W-:Y:S02]  /*16660*/  SHF.R.S32.HI R0, RZ, 0x1f, R21 ;  /* 0x0000001fff007819 */ /* 0x000fe40000011415 */
[----:B------:R-:W-:Y:S02]  /*16670*/  LOP3.LUT R26, R26, 0x380, RZ, 0xc0, !PT ;  /* 0x000003801a1a7812 */ /* 0x000fe400078ec0ff */
[----:B0-----:R-:W-:Y:S01]  /*16680*/  LEA.HI R24, R0, R21, RZ, 0x3 ;  /* 0x0000001500187211 */ /* 0x001fe200078f18ff */
[----:B------:R-:W-:Y:S01]  /*16690*/  IMAD.SHL.U32 R0, R21, 0x10, RZ ;  /* 0x0000001015007824 */ /* 0x000fe200078e00ff */
[----:B------:R-:W-:-:S02]  /*166a0*/  SHF.R.U32.HI R5, RZ, 0x8, R13 ;  /* 0x00000008ff057819 */ /* 0x000fc4000001160d */
[----:B------:R-:W-:Y:S01]  /*166b0*/  SHF.R.U32.HI R7, RZ, 0x8, R14 ;  /* 0x00000008ff077819 */ /* 0x000fe2000001160e */
[----:B------:R-:W-:Y:S01]  /*166c0*/  IMAD.SHL.U32 R24, R24, 0x800, RZ ;  /* 0x0000080018187824 */ /* 0x000fe200078e00ff */
[----:B------:R-:W-:Y:S01]  /*166d0*/  LOP3.LUT R0, R26, 0x70, R0, 0xf8, !PT ;  /* 0x000000701a007812 */ /* 0x000fe200078ef800 */
[----:B------:R-:W-:Y:S01]  /*166e0*/  VIADD R26, R219, 0x60 ;  /* 0x00000060db1a7836 */ /* 0x000fe20000000000 */
[----:B------:R-:W-:Y:S02]  /*166f0*/  LOP3.LUT R4, R13, 0xff, RZ, 0xc0, !PT ;  /* 0x000000ff0d047812 */ /* 0x000fe400078ec0ff */
[----:B------:R-:W-:Y:S01]  /*16700*/  LOP3.LUT R21, R24, 0xffffc000, RZ, 0xc0, !PT ;  /* 0xffffc00018157812 */ /* 0x000fe200078ec0ff */
[----:B------:R-:W-:Y:S01]  /*16710*/  IMAD.SHL.U32 R26, R26, 0x80, RZ ;  /* 0x000000801a1a7824 */ /* 0x000fe200078e00ff */
[----:B------:R-:W-:Y:S02]  /*16720*/  LOP3.LUT R6, R14, 0xff, RZ, 0xc0, !PT ;  /* 0x000000ff0e067812 */ /* 0x000fe400078ec0ff */
[----:B------:R-:W-:-:S02]  /*16730*/  LOP3.LUT R5, R5, 0xff, RZ, 0xc0, !PT ;  /* 0x000000ff05057812 */ /* 0x000fc400078ec0ff */
[----:B------:R-:W-:Y:S02]  /*16740*/  LOP3.LUT R26, R26, 0x380, RZ, 0xc0, !PT ;  /* 0x000003801a1a7812 */ /* 0x000fe400078ec0ff */
[----:B------:R-:W-:Y:S02]  /*16750*/  LOP3.LUT R7, R7, 0xff, RZ, 0xc0, !PT ;  /* 0x000000ff07077812 */ /* 0x000fe400078ec0ff */
[----:B------:R-:W-:Y:S02]  /*16760*/  SHF.R.U32.HI R26, RZ, 0x3, R26 ;  /* 0x00000003ff1a7819 */ /* 0x000fe4000001161a */
[----:B------:R-:W-:Y:S02]  /*16770*/  PRMT R20, R5, 0x7604, R4 ;  /* 0x0000760405147816 */ /* 0x000fe40000000004 */
[----:B------:R-:W-:Y:S02]  /*16780*/  LOP3.LUT R0, R0, R26, RZ, 0x3c, !PT ;  /* 0x0000001a00007212 */ /* 0x000fe400078e3cff */
[----:B------:R-:W-:-:S02]  /*16790*/  PRMT R29, R7, 0x7604, R6 ;  /* 0x00007604071d7816 */ /* 0x000fc40000000006 */
[----:B------:R-:W-:Y:S02]  /*167a0*/  SHF.R.U32.HI R5, RZ, 0x8, R15 ;  /* 0x00000008ff057819 */ /* 0x000fe4000001160f */
[----:B------:R-:W-:Y:S02]  /*167b0*/  SHF.R.U32.HI R7, RZ, 0x8, R8 ;  /* 0x00000008ff077819 */ /* 0x000fe40000011608 */
        /* <DEDUP_REMOVED lines=8> */
[----:B------:R-:W-:Y:S02]  /*16840*/  LOP3.LUT R30, R30, 0xff, RZ, 0xc0, !PT ;  /* 0x000000ff1e1e7812 */ /* 0x000fe400078ec0ff */
[----:B------:R-:W-:-:S02]  /*16850*/  LOP3.LUT R34, R11, 0xff, RZ, 0xc0, !PT ;  /* 0x000000ff0b227812 */ /* 0x000fc400078ec0ff */
[----:B------:R-:W-:Y:S02]  /*16860*/  LOP3.LUT R35, R35, 0xff, RZ, 0xc0, !PT ;  /* 0x000000ff23237812 */ /* 0x000fe400078ec0ff */
[----:B------:R-:W-:Y:S02]  /*16870*/  SHF.R.U32.HI R32, RZ, 0x8, R10 ;  /* 0x00000008ff207819 */ /* 0x000fe4000001160a */
[----:B------:R-:W-:Y:S02]  /*16880*/  PRMT R34, R35, 0x7604, R34 ;  /* 0x0000760423227816 */ /* 0x000fe40000000022 */
[----:B------:R-:W-:Y:S02]  /*16890*/  SHF.R.U32.HI R35, RZ, 0x10, R9 ;  /* 0x00000010ff237819 */ /* 0x000fe40000011609 */
[----:B------:R-:W-:Y:S02]  /*168a0*/  SHF.R.U32.HI R39, RZ, 0x10, R11 ;  /* 0x00000010ff277819 */ /* 0x000fe4000001160b */
[----:B------:R-:W-:-:S02]  /*168b0*/  LOP3.LUT R31, R10, 0xff, RZ, 0xc0, !PT ;  /* 0x000000ff0a1f7812 */ /* 0x000fc400078ec0ff */
[----:B------:R-:W-:Y:S01]  /*168c0*/  LOP3.LUT R32, R32, 0xff, RZ, 0xc0, !PT ;  /* 0x000000ff20207812 */ /* 0x000fe200078ec0ff */
[----:B------:R-:W-:Y:S01]  /*168d0*/  IMAD.U32 R39, R39, 0x10000, RZ ;  /* 0x0001000027277824 */ /* 0x000fe200078e00ff */
[----:B------:R-:W-:Y:S02]  /*168e0*/  SHF.L.U32 R35, R35, 0x10, RZ ;  /* 0x0000001023237819 */ /* 0x000fe400000006ff */
[----:B------:R-:W-:Y:S02]  /*168f0*/  PRMT R37, R32, 0x7604, R31 ;  /* 0x0000760420257816 */ /* 0x000fe4000000001f */
[----:B------:R-:W-:Y:S02]  /*16900*/  LOP3.LUT R3, R3, 0xff0000, R12, 0xf8, !PT ;  /* 0x00ff000003037812 */ /* 0x000fe400078ef80c */
[----:B------:R-:W-:Y:S02]  /*16910*/  LOP3.LUT R29, R29, 0xff0000, R14, 0xf8, !PT ;  /* 0x00ff00001d1d7812 */ /* 0x000fe400078ef80e */
[----:B------:R-:W-:-:S02]  /*16920*/  LOP3.LUT R41, R34, 0xff0000, R39, 0xf8, !PT ;  /* 0x00ff000022297812 */ /* 0x000fc400078ef827 */
[----:B------:R-:W-:Y:S02]  /*16930*/  LOP3.LUT R39, R37, 0xff0000, R10, 0xf8, !PT ;  /* 0x00ff000025277812 */ /* 0x000fe400078ef80a */
[----:B------:R-:W-:Y:S02]  /*16940*/  LOP3.LUT R12, R3, 0xff000000, R12, 0xf8, !PT ;  /* 0xff000000030c7812 */ /* 0x000fe400078ef80c */
[----:B------:R-:W-:Y:S02]  /*16950*/  SHF.R.U32.HI R31, RZ, 0x10, R15 ;  /* 0x00000010ff1f7819 */ /* 0x000fe4000001160f */
[----:B------:R-:W-:Y:S02]  /*16960*/  LOP3.LUT R3, R29, 0xff000000, R14, 0xf8, !PT ;  /* 0xff0000001d037812 */ /* 0x000fe400078ef80e */
[----:B------:R-:W-:Y:S01]  /*16970*/  LOP3.LUT R42, R41, 0xff000000, R11, 0xf8, !PT ;  /* 0xff000000292a7812 */ /* 0x000fe200078ef80b */
[----:B------:R-:W-:-:S05]  /*16980*/  IMAD.U32 R31, R31, 0x10000, RZ ;  /* 0x000100001f1f7824 */ /* 0x000fca00078e00ff */
[----:B------:R-:W-:Y:S02]  /*16990*/  LOP3.LUT R31, R28, 0xff0000, R31, 0xf8, !PT ;  /* 0x00ff00001c1f7812 */ /* 0x000fe400078ef81f */
[----:B--2---:R-:W-:Y:S02]  /*169a0*/  IADD3 R0, R0, R21, R25 ;  /* 0x0000001500007210 */ /* 0x004fe40007ffe019 */
[----:B------:R-:W-:Y:S01]  /*169b0*/  LOP3.LUT R21, R9, 0xff, RZ, 0xc0, !PT ;  /* 0x000000ff09157812 */ /* 0x000fe200078ec0ff */
[----:B---3--:R-:W0:Y:S02]  /*169c0*/  LDS.128 R4, [R47+0x20400] ;  /* 0x020400002f047984 */ /* 0x008e240000000c00 */
[----:B------:R-:W-:Y:S01]  /*169d0*/  IMAD.IADD R0, R23, 0x1, R0 ;  /* 0x0000000117007824 */ /* 0x000fe200078e0200 */
[----:B------:R-:W-:Y:S02]  /*169e0*/  PRMT R30, R30, 0x7604, R21 ;  /* 0x000076041e1e7816 */ /* 0x000fe40000000015 */
[----:B------:R-:W-:-:S02]  /*169f0*/  SHF.R.U32.HI R21, RZ, 0x10, R13 ;  /* 0x00000010ff157819 */ /* 0x000fc4000001160d */
[----:B------:R-:W1:Y:S01]  /*16a00*/  LDS.128 R24, [R0+0x20400] ;  /* 0x0204000000187984 */ /* 0x000e620000000c00 */
[----:B------:R-:W-:Y:S02]  /*16a10*/  LOP3.LUT R35, R30, 0xff0000, R35, 0xf8, !PT ;  /* 0x00ff00001e237812 */ /* 0x000fe400078ef823 */
[----:B------:R-:W-:Y:S02]  /*16a20*/  IMAD.U32 R21, R21, 0x10000, RZ ;  /* 0x0001000015157824 */ /* 0x000fe400078e00ff */
[----:B------:R-:W-:-:S03]  /*16a30*/  LOP3.LUT R37, R35, 0xff000000, R9, 0xf8, !PT ;  /* 0xff00000023257812 */ /* 0x000fc600078ef809 */
[----:B------:R-:W-:-:S04]  /*16a40*/  LOP3.LUT R21, R20, 0xff0000, R21, 0xf8, !PT ;  /* 0x00ff000014157812 */ /* 0x000fc800078ef815 */
[----:B------:R-:W-:Y:S02]  /*16a50*/  LOP3.LUT R13, R21, 0xff000000, R13, 0xf8, !PT ;  /* 0xff000000150d7812 */ /* 0x000fe400078ef80d */
[--C-:B------:R-:W-:Y:S02]  /*16a60*/  LOP3.LUT R21, R33, 0xff0000, R8.reuse, 0xf8, !PT ;  /* 0x00ff000021157812 */ /* 0x100fe400078ef808 */
[----:B------:R-:W-:Y:S02]  /*16a70*/  F2FP.F16.E4M3.UNPACK_B R14, R13 ;  /* 0x0000000dff0e723e */ /* 0x000fe400020006ff */
[----:B------:R-:W-:Y:S02]  /*16a80*/  LOP3.LUT R29, R21, 0xff000000, R8, 0xf8, !PT ;  /* 0xff000000151d7812 */ /* 0x000fe400078ef808 */
[----:B------:R-:W-:Y:S01]  /*16a90*/  LOP3.LUT R8, R39, 0xff000000, R10, 0xf8, !PT ;  /* 0xff00000027087812 */ /* 0x000fe200078ef80a */
[----:B------:R-:W-:Y:S01]  /*16aa0*/  HADD2.F32 R28, -RZ, R14.H0_H0 ;  /* 0x2000000eff1c7230 */ /* 0x000fe20000004100 */
[----:B------:R-:W-:-:S02]  /*16ab0*/  F2FP.F16.E4M3.UNPACK_B R39, R37 ;  /* 0x00000025ff27723e */ /* 0x000fc400020006ff */
[----:B------:R-:W-:Y:S02]  /*16ac0*/  LOP3.LUT R33, R31, 0xff000000, R15, 0xf8, !PT ;  /* 0xff0000001f217812 */ /* 0x000fe400078ef80f */
[----:B------:R-:W-:Y:S01]  /*16ad0*/  F2FP.F16.E4M3.UNPACK_B R37, R37.H1 ;  /* 0x00000025ff25723e */ /* 0x000fe200030006ff */
[--C-:B------:R-:W-:Y:S02]  /*16ae0*/  HADD2.F32 R40, -RZ, R39.reuse.H0_H0 ;  /* 0x20000027ff287230 */ /* 0x100fe40000004100 */
[----:B------:R-:W-:Y:S01]  /*16af0*/  HADD2.F32 R39, -RZ, R39.H1_H1 ;  /* 0x30000027ff277230 */ /* 0x000fe20000004100 */
[-C--:B0-----:R-:W-:Y:S02]  /*16b00*/  F2FP.F16.E4M3.UNPACK_B R10, R5.reuse ;  /* 0x00000005ff0a723e */ /* 0x081fe400020006ff */
[----:B------:R-:W-:Y:S02]  /*16b10*/  F2FP.F16.E4M3.UNPACK_B R20, R5.H1 ;  /* 0x00000005ff14723e */ /* 0x000fe400030006ff */
[----:B------:R-:W-:Y:S01]  /*16b20*/  F2FP.F16.E4M3.UNPACK_B R30, R7 ;  /* 0x00000007ff1e723e */ /* 0x000fe200020006ff */
[--C-:B------:R-:W-:Y:S01]  /*16b30*/  HADD2.F32 R9, -RZ, R10.reuse.H0_H0 ;  /* 0x2000000aff097230 */ /* 0x100fe20000004100 */
[-C--:B-1----:R-:W-:Y:S01]  /*16b40*/  F2FP.F16.E4M3.UNPACK_B R11, R25.reuse ;  /* 0x00000019ff0b723e */ /* 0x082fe200020006ff */
[----:B------:R-:W-:Y:S01]  /*16b50*/  HADD2.F32 R10, -RZ, R10.H1_H1 ;  /* 0x3000000aff0a7230 */ /* 0x000fe20000004100 */
[----:B------:R-:W-:-:S02]  /*16b60*/  F2FP.F16.E4M3.UNPACK_B R21, R25.H1 ;  /* 0x00000019ff15723e */ /* 0x000fc400030006ff */
[-C--:B------:R-:W-:Y:S01]  /*16b70*/  F2FP.F16.E4M3.UNPACK_B R25, R24.reuse ;  /* 0x00000018ff19723e */ /* 0x080fe200020006ff */
[--C-:B------:R-:W-:Y:S01]  /*16b80*/  HADD2.F32 R5, -RZ, R11.reuse.H0_H0 ;  /* 0x2000000bff057230 */ /* 0x100fe20000004100 */
[----:B------:R-:W-:Y:S01]  /*16b90*/  F2FP.F16.E4M3.UNPACK_B R34, R24.H1 ;  /* 0x00000018ff22723e */ /* 0x000fe200030006ff */
[----:B------:R-:W-:Y:S01]  /*16ba0*/  HADD2.F32 R11, -RZ, R11.H1_H1 ;  /* 0x3000000bff0b7230 */ /* 0x000fe20000004100 */
[-C--:B------:R-:W-:Y:S02]  /*16bb0*/  F2FP.F16.E4M3.UNPACK_B R31, R27.reuse ;  /* 0x0000001bff1f723e */ /* 0x080fe400020006ff */
[C---:B------:R-:W-:Y:S01]  /*16bc0*/  FMUL.FTZ R24, R5.reuse, R40 ;  /* 0x0000002805187220 */ /* 0x040fe20000410000 */
[----:B------:R-:W-:Y:S01]  /*16bd0*/  F2FP.F16.E4M3.UNPACK_B R38, R27.H1 ;  /* 0x0000001bff26723e */ /* 0x000fe200030006ff */
[-C--:B------:R-:W-:Y:S01]  /*16be0*/  FMUL.FTZ R27, R5, R28.reuse ;  /* 0x0000001c051b7220 */ /* 0x080fe20000410000 */
[----:B------:R-:W-:Y:S01]  /*16bf0*/  FMUL.FTZ R41, R11, R39 ;  /* 0x000000270b297220 */ /* 0x000fe20000410000 */
[C---:B------:R-:W-:Y:S01]  /*16c00*/  FFMA.FTZ R5, R9.reuse, R28, -R24 ;  /* 0x0000001c09057223 */ /* 0x040fe20000010818 */
[----:B------:R-:W-:Y:S01]  /*16c10*/  F2FP.F16.E4M3.UNPACK_B R24, R13.H1 ;  /* 0x0000000dff18723e */ /* 0x000fe200030006ff */
[----:B------:R-:W-:Y:S01]  /*16c20*/  FFMA.FTZ R9, R9, R40, R27 ;  /* 0x0000002809097223 */ /* 0x000fe2000001001b */
[----:B------:R-:W-:Y:S01]  /*16c30*/  HADD2.F32 R27, -RZ, R14.H1_H1 ;  /* 0x3000000eff1b7230 */ /* 0x000fe20000004100 */
[----:B------:R-:W-:Y:S01]  /*16c40*/  F2FP.F16.E4M3.UNPACK_B R35, R7.H1 ;  /* 0x00000007ff23723e */ /* 0x000fe200030006ff */
[----:B------:R-:W-:Y:S01]  /*16c50*/  HADD2.F32 R40, -RZ, R37.H0_H0 ;  /* 0x20000025ff287230 */ /* 0x000fe20000004100 */
[----:B------:R-:W-:Y:S01]  /*16c60*/  F2FP.F16.E4M3.UNPACK_B R32, R4.H1 ;  /* 0x00000004ff20723e */ /* 0x000fe200030006ff */
[----:B------:R-:W-:-:S02]  /*16c70*/  HADD2.F32 R14, -RZ, R21.H0_H0 ;  /* 0x20000015ff0e7230 */ /* 0x000fc40000004100 */
[-C--:B------:R-:W-:Y:S01]  /*16c80*/  FMUL.FTZ R44, R11, R27.reuse ;  /* 0x0000001b0b2c7220 */ /* 0x080fe20000410000 */
[----:B------:R-:W-:Y:S01]  /*16c90*/  HADD2.F32 R28, -RZ, R24.H0_H0 ;  /* 0x20000018ff1c7230 */ /* 0x000fe20000004100 */
[----:B------:R-:W-:Y:S01]  /*16ca0*/  F2FP.F16.E4M3.UNPACK_B R15, R4 ;  /* 0x00000004ff0f723e */ /* 0x000fe200020006ff */
[----:B------:R-:W-:Y:S02]  /*16cb0*/  HADD2.F32 R13, -RZ, R20.H0_H0 ;  /* 0x20000014ff0d7230 */ /* 0x000fe40000004100 */
[C---:B------:R-:W-:Y:S01]  /*16cc0*/  FMUL.FTZ R46, R14.reuse, R40 ;  /* 0x000000280e2e7220 */ /* 0x040fe20000410000 */
[----:B------:R-:W-:Y:S01]  /*16cd0*/  F2FP.F16.E4M3.UNPACK_B R4, R6 ;  /* 0x00000006ff04723e */ /* 0x000fe200020006ff */
        /* <DEDUP_REMOVED lines=8> */
[----:B------:R-:W-:Y:S02]  /*16d60*/  HADD2.F32 R27, -RZ, R24.H1_H1 ;  /* 0x30000018ff1b7230 */ /* 0x000fe40000004100 */
[----:B------:R-:W-:Y:S01]  /*16d70*/  FFMA.FTZ R10, R10, R39, R44 ;  /* 0x000000270a0a7223 */ /* 0x000fe2000001002c */
[----:B------:R-:W-:Y:S01]  /*16d80*/  HADD2.F32 R20, -RZ, R21.H1_H1 ;  /* 0x30000015ff147230 */ /* 0x000fe20000004100 */
[----:B------:R-:W-:Y:S01]  /*16d90*/  F2FP.F16.E4M3.UNPACK_B R7, R6.H1 ;  /* 0x00000006ff07723e */ /* 0x000fe200030006ff */
[----:B------:R-:W-:Y:S01]  /*16da0*/  HADD2.F32 R43, -RZ, R40.H0_H0 ;  /* 0x20000028ff2b7230 */ /* 0x000fe20000004100 */
[----:B------:R-:W-:Y:S01]  /*16db0*/  F2FP.F16.E4M3.UNPACK_B R6, R26 ;  /* 0x0000001aff06723e */ /* 0x000fe200020006ff */
[----:B------:R-:W-:-:S02]  /*16dc0*/  HADD2.F32 R24, -RZ, R31.H0_H0 ;  /* 0x2000001fff187230 */ /* 0x000fc40000004100 */
[C---:B------:R-:W-:Y:S01]  /*16dd0*/  FMUL.FTZ R45, R20.reuse, R41 ;  /* 0x00000029142d7220 */ /* 0x040fe20000410000 */
[--C-:B------:R-:W-:Y:S02]  /*16de0*/  HADD2.F32 R39, -RZ, R37.reuse.H0_H0 ;  /* 0x20000025ff277230 */ /* 0x100fe40000004100 */
[----:B------:R-:W-:Y:S01]  /*16df0*/  FMUL.FTZ R44, R20, R27 ;  /* 0x0000001b142c7220 */ /* 0x000fe20000410000 */
[----:B------:R-:W-:Y:S02]  /*16e00*/  HADD2.F32 R21, -RZ, R30.H0_H0 ;  /* 0x2000001eff157230 */ /* 0x000fe40000004100 */
[----:B------:R-:W-:Y:S01]  /*16e10*/  FMUL.FTZ R46, R24, R43 ;  /* 0x0000002b182e7220 */ /* 0x000fe20000410000 */
[----:B------:R-:W-:Y:S01]  /*16e20*/  FFMA.FTZ R20, R28, R27, -R45 ;  /* 0x0000001b1c147223 */ /* 0x000fe2000001082d */
[----:B------:R-:W-:Y:S01]  /*16e30*/  FMUL.FTZ R48, R24, R39 ;  /* 0x0000002718307220 */ /* 0x000fe20000410000 */
[----:B------:R-:W-:Y:S01]  /*16e40*/  FFMA.FTZ R28, R28, R41, R44 ;  /* 0x000000291c1c7223 */ /* 0x000fe2000001002c */
[----:B------:R-:W-:Y:S01]  /*16e50*/  FFMA.FTZ R24, R21, R39, -R46 ;  /* 0x0000002715187223 */ /* 0x000fe2000001082e */
[----:B------:R-:W-:Y:S01]  /*16e60*/  HADD2.F32 R39, -RZ, R37.H1_H1 ;  /* 0x30000025ff277230 */ /* 0x000fe20000004100 */
[----:B------:R-:W-:Y:S01]  /*16e70*/  F2FP.F16.E4M3.UNPACK_B R41, R42.H1 ;  /* 0x0000002aff29723e */ /* 0x000fe200030006ff */
[----:B------:R-:W-:Y:S01]  /*16e80*/  HADD2.F32 R42, -RZ, R40.H1_H1 ;  /* 0x30000028ff2a7230 */ /* 0x000fe20000004100 */
[----:B------:R-:W-:Y:S01]  /*16e90*/  F2FP.F16.E4M3.UNPACK_B R37, R33.H1 ;  /* 0x00000021ff25723e */ /* 0x000fe200030006ff */
[----:B------:R-:W-:-:S02]  /*16ea0*/  HADD2.F32 R31, -RZ, R31.H1_H1 ;  /* 0x3000001fff1f7230 */ /* 0x000fc40000004100 */
[----:B------:R-:W-:Y:S01]  /*16eb0*/  FFMA.FTZ R21, R21, R43, R48 ;  /* 0x0000002b15157223 */ /* 0x000fe20000010030 */
[----:B------:R-:W-:Y:S01]  /*16ec0*/  HADD2.F32 R44, -RZ, R41.H0_H0 ;  /* 0x20000029ff2c7230 */ /* 0x000fe20000004100 */
[----:B------:R-:W-:Y:S01]  /*16ed0*/  F2FP.F16.E4M3.UNPACK_B R26, R26.H1 ;  /* 0x0000001aff1a723e */ /* 0x000fe200030006ff */
[----:B------:R-:W-:Y:S02]  /*16ee0*/  HADD2.F32 R27, -RZ, R38.H0_H0 ;  /* 0x20000026ff1b7230 */ /* 0x000fe40000004100 */
[C---:B------:R-:W-:Y:S01]  /*16ef0*/  FMUL.FTZ R43, R31.reuse, R42 ;  /* 0x0000002a1f2b7220 */ /* 0x040fe20000410000 */
[----:B------:R-:W-:Y:S02]  /*16f00*/  HADD2.F32 R40, -RZ, R37.H0_H0 ;  /* 0x20000025ff287230 */ /* 0x000fe40000004100 */
[----:B------:R-:W-:Y:S01]  /*16f10*/  FMUL.FTZ R31, R31, R39 ;  /* 0x000000271f1f7220 */ /* 0x000fe20000410000 */
[----:B------:R-:W-:Y:S02]  /*16f20*/  HADD2.F32 R30, -RZ, R30.H1_H1 ;  /* 0x3000001eff1e7230 */ /* 0x000fe40000004100 */
[----:B------:R-:W-:Y:S01]  /*16f30*/  FMUL.FTZ R46, R27, R44 ;  /* 0x0000002c1b2e7220 */ /* 0x000fe20000410000 */
[----:B------:R-:W-:-:S02]  /*16f40*/  HADD2.F32 R33, -RZ, R35.H0_H0 ;  /* 0x20000023ff217230 */ /* 0x000fc40000004100 */
[----:B------:R-:W-:Y:S01]  /*16f50*/  FMUL.FTZ R45, R27, R40 ;  /* 0x000000281b2d7220 */ /* 0x000fe20000410000 */
[----:B------:R-:W-:Y:S01]  /*16f60*/  F2FP.SATFINITE.E4M3.F32.PACK_AB_MERGE_C R11, R20, R11, RZ ;  /* 0x0000000b140b723e */ /* 0x000fe200048070ff */
[C---:B------:R-:W-:Y:S01]  /*16f70*/  FFMA.FTZ R27, R30.reuse, R39, -R43 ;  /* 0x000000271e1b7223 */ /* 0x040fe2000001082b */
[----:B------:R-:W-:Y:S01]  /*16f80*/  FFMA.FTZ R30, R30, R42, R31 ;  /* 0x0000002a1e1e7223 */ /* 0x000fe2000001001f */
[C---:B------:R-:W-:Y:S01]  /*16f90*/  FFMA.FTZ R31, R33.reuse, R40, -R46 ;  /* 0x00000028211f7223 */ /* 0x040fe2000001082e */
[----:B------:R-:W-:Y:S01]  /*16fa0*/  F2FP.F16.E4M3.UNPACK_B R43, R29.H1 ;  /* 0x0000001dff2b723e */ /* 0x000fe200030006ff */
[----:B------:R-:W-:Y:S01]  /*16fb0*/  HADD2.F32 R42, -RZ, R37.H1_H1 ;  /* 0x30000025ff2a7230 */ /* 0x000fe20000004100 */
[----:B------:R-:W-:Y:S01]  /*16fc0*/  F2FP.F16.E4M3.UNPACK_B R40, R12.H1 ;  /* 0x0000000cff28723e */ /* 0x000fe200030006ff */
[----:B------:R-:W-:Y:S02]  /*16fd0*/  HADD2.F32 R46, -RZ, R41.H1_H1 ;  /* 0x30000029ff2e7230 */ /* 0x000fe40000004100 */
[----:B------:R-:W-:Y:S01]  /*16fe0*/  FFMA.FTZ R33, R33, R44, R45 ;  /* 0x0000002c21217223 */ /* 0x000fe2000001002d */
[----:B------:R-:W-:Y:S01]  /*16ff0*/  HADD2.F32 R39, -RZ, R38.H1_H1 ;  /* 0x30000026ff277230 */ /* 0x000fe20000004100 */
[----:B------:R-:W-:Y:S01]  /*17000*/  F2FP.SATFINITE.E4M3.F32.PACK_AB_MERGE_C R13, R28, R13, RZ ;  /* 0x0000000d1c0d723e */ /* 0x000fe200048070ff */
[----:B------:R-:W-:Y:S01]  /*17010*/  HADD2.F32 R37, -RZ, R35.H1_H1 ;  /* 0x30000023ff257230 */ /* 0x000fe20000004100 */
[----:B------:R-:W-:Y:S01]  /*17020*/  F2FP.SATFINITE.E4M3.F32.PACK_AB_MERGE_C R5, R14, R5, R11 ;  /* 0x000000050e05723e */ /* 0x000fe2000480700b */
[----:B------:R-:W-:-:S02]  /*17030*/  HADD2.F32 R44, -RZ, R43.H0_H0 ;  /* 0x2000002bff2c7230 */ /* 0x000fc40000004100 */
[C---:B------:R-:W-:Y:S01]  /*17040*/  FMUL.FTZ R50, R39.reuse, R46 ;  /* 0x0000002e27327220 */ /* 0x040fe20000410000 */
[----:B------:R-:W-:Y:S02]  /*17050*/  HADD2.F32 R38, -RZ, R34.H0_H0 ;  /* 0x20000022ff267230 */ /* 0x000fe40000004100 */
[-C--:B------:R-:W-:Y:S01]  /*17060*/  FMUL.FTZ R45, R39, R42.reuse ;  /* 0x0000002a272d7220 */ /* 0x080fe20000410000 */
[----:B------:R-:W-:Y:S02]  /*17070*/  HADD2.F32 R41, -RZ, R40.H0_H0 ;  /* 0x20000028ff297230 */ /* 0x000fe40000004100 */
[C---:B------:R-:W-:Y:S01]  /*17080*/  FFMA.FTZ R50, R37.reuse, R42, -R50 ;  /* 0x0000002a25327223 */ /* 0x040fe20000010832 */
[----:B------:R-:W-:Y:S02]  /*17090*/  HADD2.F32 R35, -RZ, R32.H0_H0 ;  /* 0x20000020ff237230 */ /* 0x000fe40000004100 */
[C---:B------:R-:W-:Y:S01]  /*170a0*/  FMUL.FTZ R48, R38.reuse, R44 ;  /* 0x0000002c26307220 */ /* 0x040fe20000410000 */
[----:B------:R-:W-:Y:S01]  /*170b0*/  FFMA.FTZ R46, R37, R46, R45 ;  /* 0x0000002e252e7223 */ /* 0x000fe2000001002d */
[----:B------:R-:W-:Y:S01]  /*170c0*/  FMUL.FTZ R39, R38, R41 ;  /* 0x0000002926277220 */ /* 0x000fe20000410000 */
[----:B------:R-:W-:Y:S01]  /*170d0*/  HADD2.F32 R43, -RZ, R43.H1_H1 ;  /* 0x3000002bff2b7230 */ /* 0x000fe20000004100 */
[----:B------:R-:W-:Y:S01]  /*170e0*/  F2FP.F16.E4M3.UNPACK_B R38, R29 ;  /* 0x0000001dff26723e */ /* 0x000fe200020006ff */
[----:B------:R-:W-:-:S02]  /*170f0*/  HADD2.F32 R34, -RZ, R34.H1_H1 ;  /* 0x30000022ff227230 */ /* 0x000fc40000004100 */
[C---:B------:R-:W-:Y:S01]  /*17100*/  FFMA.FTZ R48, R35.reuse, R41, -R48 ;  /* 0x0000002923307223 */ /* 0x040fe20000010830 */
[----:B------:R-:W-:Y:S02]  /*17110*/  HADD2.F32 R37, -RZ, R40.H1_H1 ;  /* 0x30000028ff257230 */ /* 0x000fe40000004100 */
[----:B------:R-:W-:Y:S01]  /*17120*/  FFMA.FTZ R44, R35, R44, R39 ;  /* 0x0000002c232c7223 */ /* 0x000fe20000010027 */
        /* <DEDUP_REMOVED lines=29> */
[--C-:B------:R-:W-:Y:S01]  /*17300*/  HADD2.F32 R15, -RZ, R12.reuse.H0_H0 ;  /* 0x2000000cff0f7230 */ /* 0x100fe20000004100 */
[----:B------:R-:W-:Y:S01]  /*17310*/  F2FP.SATFINITE.E4M3.F32.PACK_AB_MERGE_C R11, R30, R21, R33 ;  /* 0x000000151e0b723e */ /* 0x000fe20004807021 */
[----:B------:R-:W-:Y:S02]  /*17320*/  HADD2.F32 R29, -RZ, R12.H1_H1 ;  /* 0x3000000cff1d7230 */ /* 0x000fe40000004100 */
[C---:B------:R-:W-:Y:S01]  /*17330*/  FMUL.FTZ R45, R25.reuse, R32 ;  /* 0x00000020192d7220 */ /* 0x040fe20000410000 */
[----:B------:R-:W-:Y:S02]  /*17340*/  HADD2.F32 R12, -RZ, R7.H0_H0 ;  /* 0x20000007ff0c7230 */ /* 0x000fe40000004100 */
[----:B------:R-:W-:Y:S01]  /*17350*/  FMUL.FTZ R25, R25, R15 ;  /* 0x0000000f19197220 */ /* 0x000fe20000410000 */
[----:B------:R-:W-:Y:S02]  /*17360*/  HADD2.F32 R35, -RZ, R35.H1_H1 ;  /* 0x30000023ff237230 */ /* 0x000fe40000004100 */
        /* <DEDUP_REMOVED lines=37> */
.L_x_3206:
[----:B------:R-:W-:Y:S05]  /*175c0*/  BSYNC B0 ;  /* 0x0000000000007941 */ /* 0x000fea0003800000 */
.L_x_3178:
        /* <DEDUP_REMOVED lines=8> */
.L_x_3175:
[----:B01--4-:R-:W0:Y:S01]  /*17650*/  S2R R0, SR_TID.X ;  /* 0x0000000000007919 */ /* 0x013e220000002100 */
[----:B------:R-:W-:Y:S05]  /*17660*/  WARPSYNC.ALL ;  /* 0x0000000000007948 */ /* 0x000fea0003800000 */
[----:B0-----:R-:W-:-:S05]  /*17670*/  SHF.R.U32.HI R0, RZ, 0x7, R0 ;  /* 0x00000007ff007819 */ /* 0x001fca0000011600 */
[----:B------:R-:W-:Y:S02]  /*17680*/  VIADD R88, R0, 0x8 ;  /* 0x0000000800587836 */ /* 0x000fe40000000000 */
[----:B------:R-:W-:-:S03]  /*17690*/  IMAD.U32 R0, RZ, RZ, UR44 ;  /* 0x0000002cff007e24 */ /* 0x000fc6000f8e00ff */
[----:B------:R0:W-:Y:S02]  /*176a0*/  BAR.SYNC.DEFER_BLOCKING R88, 0x100 ;  /* 0x000400580000751d */ /* 0x0001e40000010000 */
[----:B------:R-:W-:-:S13]  /*176b0*/  ISETP.NE.AND P0, PT, R0, 0x3, PT ;  /* 0x000000030000780c */ /* 0x000fda0003f05270 */
[----:B0-----:R-:W-:Y:S05]  /*176c0*/  @!P0 BRA `(.L_x_3223) ;  /* 0x0000000000048947 */ /* 0x001fea0003800000 */
[----:B------:R-:W-:Y:S01]  /*176d0*/  BPT.TRAP 0x1 ;  /* 0x000000040000795c */ /* 0x000fe20000300000 */
.L_x_3223:
[----:B------:R-:W-:Y:S01]  /*176e0*/  IMAD R3, R221, 0x8, R23 ;  /* 0x00000008dd037824 */ /* 0x000fe200078e0217 */
[----:B------:R-:W-:-:S04]  /*176f0*/  SHF.L.U32 R89, R222, 0x1f, RZ ;  /* 0x0000001fde597819 */ /* 0x000fc800000006ff */
[----:B------:R0:W1:Y:S01]  /*17700*/  SYNCS.PHASECHK.TRANS64.TRYWAIT P1, [R3+URZ+0x38830], R89 ;  /* 0x03883059030075a7 */ /* 0x000062000802017f */
[----:B------:R-:W-:Y:S05]  /*17710*/  @!P0 BRA `(.L_x_3224) ;  /* 0x0000000000048947 */ /* 0x000fea0003800000 */
[----:B------:R-:W-:Y:S01]  /*17720*/  BPT.TRAP 0x1 ;  /* 0x000000040000795c */ /* 0x000fe20000300000 */
.L_x_3224:
[----:B-1----:R-:W-:Y:S05]  /*17730*/  @P1 BRA `(.L_x_3225) ;  /* 0x0000000000081947 */ /* 0x002fea0003800000 */
[----:B------:R-:W1:Y:S02]  /*17740*/  SYNCS.PHASECHK.TRANS64.TRYWAIT P1, [R3+URZ+0x38830], R89 ;  /* 0x03883059030075a7 */ /* 0x000e64000802017f */
[----:B-1----:R-:W-:Y:S05]  /*17750*/  @!P1 BRA `(.L_x_3226) ;  /* 0x000001d000189947 */ /* 0x002fea0003800000 */
.L_x_3225:
[----:B------:R-:W-:Y:S05]  /*17760*/  WARPSYNC.ALL ;  /* 0x0000000000007948 */ /* 0x000fea0003800000 */
[----:B------:R-:W-:Y:S01]  /*17770*/  R2UR UR4, R23 ;  /* 0x00000000170472ca */ /* 0x000fe200000e0000 */
[----:B--23-5:R-:W-:Y:S01]  /*17780*/  IMAD.MOV.U32 R5, RZ, RZ, 0x40000040 ;  /* 0x40000040ff057424 */ /* 0x02cfe200078e00ff */
[----:B------:R-:W-:Y:S01]  /*17790*/  LOP3.LUT R4, R36, 0x10000, RZ, 0xfc, !PT ;  /* 0x0001000024047812 */ /* 0x000fe200078efcff */
[----:B------:R-:W-:Y:S01]  /*177a0*/  IMAD.MOV.U32 R7, RZ, RZ, 0x40000040 ;  /* 0x40000040ff077424 */ /* 0x000fe200078e00ff */
[----:B------:R-:W-:Y:S01]  /*177b0*/  WARPGROUP.ARRIVE ;  /* 0x00000000000079c5 */ /* 0x000fe20000000000 */
[----:B------:R-:W-:Y:S01]  /*177c0*/  IMAD.MOV.U32 R95, RZ, RZ, 0x40000040 ;  /* 0x40000040ff5f7424 */ /* 0x000fe200078e00ff */
[----:B------:R-:W-:Y:S01]  /*177d0*/  R2UR UR5, R5 ;  /* 0x00000000050572ca */ /* 0x000fe200000e0000 */
[----:B------:R-:W-:Y:S01]  /*177e0*/  IMAD.MOV.U32 R9, RZ, RZ, 0x40000040 ;  /* 0x40000040ff097424 */ /* 0x000fe200078e00ff */
[----:B------:R-:W-:Y:S01]  /*177f0*/  R2UR UR7, R7 ;  /* 0x00000000070772ca */ /* 0x000fe200000e0000 */
[C---:B------:R-:W-:Y:S01]  /*17800*/  VIADD R92, R4.reuse, 0x4 ;  /* 0x00000004045c7836 */ /* 0x040fe20000000000 */
[C---:B------:R-:W-:Y:S01]  /*17810*/  IADD3 R94, R4.reuse, 0x2, RZ ;  /* 0x00000002045e7810 */ /* 0x040fe20007ffe0ff */
[----:B------:R-:W-:Y:S01]  /*17820*/  IMAD.MOV.U32 R93, RZ, RZ, 0x40000040 ;  /* 0x40000040ff5d7424 */ /* 0x000fe200078e00ff */
[----:B------:R-:W-:Y:S01]  /*17830*/  MOV R21, 0x40000040 ;  /* 0x4000004000157802 */ /* 0x000fe20000000f00 */
[----:B------:R-:W-:Y:S01]  /*17840*/  UIADD3 UR4, UR4, 0x28400, URZ ;  /* 0x0002840004047890 */ /* 0x000fe2000fffe03f */
[C---:B------:R-:W-:Y:S01]  /*17850*/  VIADD R90, R4.reuse, 0x6 ;  /* 0x00000006045a7836 */ /* 0x040fe20000000000 */
[----:B------:R-:W2:Y:S01]  /*17860*/  S2R R0, SR_TID.X ;  /* 0x0000000000007919 */ /* 0x000ea20000002100 */
[----:B------:R-:W-:Y:S01]  /*17870*/  IMAD.MOV.U32 R91, RZ, RZ, 0x40000040 ;  /* 0x40000040ff5b7424 */ /* 0x000fe200078e00ff */
[----:B------:R-:W-:Y:S01]  /*17880*/  USHF.R.U32.HI UR4, URZ, 0x4, UR4 ;  /* 0x000000043f047899 */ /* 0x000fe20008011604 */
[C---:B------:R-:W-:Y:S01]  /*17890*/  VIADD R20, R4.reuse, 0x400 ;  /* 0x0000040004147836 */ /* 0x040fe20000000000 */
[----:B------:R-:W-:Y:S01]  /*178a0*/  STL.64 [R1+0x50], R94 ;  /* 0x0000505e01007387 */ /* 0x000fe20000100a00 */
[C---:B------:R-:W-:Y:S01]  /*178b0*/  VIADD R14, R4.reuse, 0x402 ;  /* 0x00000402040e7836 */ /* 0x040fe20000000000 */
[----:B------:R-:W-:Y:S01]  /*178c0*/  ULOP3.LUT UR4, UR4, 0x3fff, URZ, 0xc0, !UPT ;  /* 0x00003fff04047892 */ /* 0x000fe2000f8ec03f */
[----:B------:R-:W-:Y:S01]  /*178d0*/  IMAD.MOV.U32 R15, RZ, RZ, 0x40000040 ;  /* 0x40000040ff0f7424 */ /* 0x000fe200078e00ff */
[----:B------:R-:W-:Y:S01]  /*178e0*/  STL.64 [R1+0x48], R92 ;  /* 0x0000485c01007387 */ /* 0x000fe20000100a00 */
[C---:B------:R-:W-:Y:S01]  /*178f0*/  VIADD R12, R4.reuse, 0x404 ;  /* 0x00000404040c7836 */ /* 0x040fe20000000000 */
[----:B------:R-:W-:Y:S01]  /*17900*/  ULOP3.LUT UR42, UR4, 0x10000, URZ, 0xfc, !UPT ;  /* 0x00010000042a7892 */ /* 0x000fe2000f8efc3f */
[----:B------:R-:W-:Y:S01]  /*17910*/  IMAD.MOV.U32 R13, RZ, RZ, 0x40000040 ;  /* 0x40000040ff0d7424 */ /* 0x000fe200078e00ff */
[----:B------:R-:W-:Y:S01]  /*17920*/  STL.64 [R1+0x40], R90 ;  /* 0x0000405a01007387 */ /* 0x000fe20000100a00 */
[C---:B------:R-:W-:Y:S01]  /*17930*/  R2UR UR4, R4.reuse ;  /* 0x00000000040472ca */ /* 0x040fe200000e0000 */
[----:B------:R-:W-:-:S02]  /*17940*/  VIADD R10, R4, 0x406 ;  /* 0x00000406040a7836 */ /* 0x000fc40000000000 */
[----:B------:R-:W-:Y:S01]  /*17950*/  LEA R6, R221, UR42, 0xb ;  /* 0x0000002add067c11 */ /* 0x000fe2000f8e58ff */
[----:B------:R-:W-:Y:S01]  /*17960*/  IMAD.MOV.U32 R11, RZ, RZ, 0x40000040 ;  /* 0x40000040ff0b7424 */ /* 0x000fe200078e00ff */
[----:B------:R3:W-:Y:S01]  /*17970*/  STL.64 [R1+0x10], R20 ;  /* 0x0000101401007387 */ /* 0x0007e20000100a00 */
[----:B------:R-:W-:Y:S01]  /*17980*/  IMAD.MOV.U32 R7, RZ, RZ, 0x40000040 ;  /* 0x40000040ff077424 */ /* 0x000fe200078e00ff */
[C---:B------:R-:W-:Y:S01]  /*17990*/  R2UR UR6, R6.reuse ;  /* 0x00000000060672ca */ /* 0x040fe200000e0000 */
[----:B------:R-:W-:Y:S01]  /*179a0*/  VIADD R8, R6, 0x2 ;  /* 0x0000000206087836 */ /* 0x000fe20000000000 */
[----:B--2---:R-:W-:-:S11]  /*179b0*/  SHF.R.U32.HI R0, RZ, 0x7, R0 ;  /* 0x00000007ff007819 */ /* 0x004fd60000011600 */
[----:B------:R-:W-:Y:S01]  /*179c0*/  QGMMA.64x128x32.F32.E4M3.E4M3 R24, gdesc[UR4], RZ, !UPT, gsb0 ;  /* 0x01e00000041879f3 */ /* 0x000fe2000c0008ff */
[----:B------:R-:W-:Y:S02]  /*179d0*/  R2UR UR4, R94 ;  /* 0x000000005e0472ca */ /* 0x000fe400000e0000 */
[----:B------:R-:W-:Y:S02]  /*179e0*/  R2UR UR5, R95 ;  /* 0x000000005f0572ca */ /* 0x000fe400000e0000 */
[----:B------:R-:W-:Y:S01]  /*179f0*/  R2UR UR6, R8 ;  /* 0x00000000080672ca */ /* 0x000fe200000e0000 */
[----:B------:R-:W-:Y:S01]  /*17a00*/  VIADD R8, R6, 0x4 ;  /* 0x0000000406087836 */ /* 0x000fe20000000000 */
[----:B------:R-:W-:Y:S02]  /*17a10*/  R2UR UR7, R9 ;  /* 0x00000000090772ca */ /* 0x000fe400000e0000 */
[----:B------:R-:W-:Y:S01]  /*17a20*/  MOV R9, 0x40000040 ;  /* 0x4000004000097802 */ /* 0x000fe20000000f00 */
[----:B------:R-:W-:-:S02]  /*17a30*/  WARPGROUP.DEPBAR.LE gsb0, 0x0 ;  /* 0x00008000000079c5 */ /* 0x000fc40000010000 */
[----:B------:R-:W-:-:S08]  /*17a40*/  WARPGROUP.ARRIVE ;  /* 0x00000000000079c5 */ /* 0x000fd00000000000 */
[----:B------:R-:W-:Y:S01]  /*17a50*/  QGMMA.64x128x32.F32.E4M3.E4M3 R24, gdesc[UR4], R24, gsb0 ;  /* 0x01e00000041879f3 */ /* 0x000fe20008000818 */
[----:B------:R-:W-:Y:S02]  /*17a60*/  R2UR UR4, R92 ;  /* 0x000000005c0472ca */ /* 0x000fe400000e0000 */
[----:B------:R-:W-:Y:S02]  /*17a70*/  R2UR UR5, R93 ;  /* 0x000000005d0572ca */ /* 0x000fe400000e0000 */
[----:B------:R-:W-:Y:S01]  /*17a80*/  R2UR UR6, R8 ;  /* 0x00000000080672ca */ /* 0x000fe200000e0000 */
[----:B------:R-:W-:Y:S01]  /*17a90*/  VIADD R8, R6, 0x6 ;  /* 0x0000000606087836 */ /* 0x000fe20000000000 */
[----:B------:R-:W-:Y:S01]  /*17aa0*/  R2UR UR7, R9 ;  /* 0x00000000090772ca */ /* 0x000fe200000e0000 */
[----:B------:R-:W-:Y:S01]  /*17ab0*/  IMAD.MOV.U32 R9, RZ, RZ, 0x40000040 ;  /* 0x40000040ff097424 */ /* 0x000fe200078e00ff */
[----:B------:R-:W-:Y:S02]  /*17ac0*/  WARPGROUP.DEPBAR.LE gsb0, 0x0 ;  /* 0x00008000000079c5 */ /* 0x000fe40000010000 */
[----:B------:R-:W-:-:S09]  /*17ad0*/  WARPGROUP.ARRIVE ;  /* 0x00000000000079c5 */ /* 0x000fd20000000000 */
        /* <DEDUP_REMOVED lines=16> */
[----:B---3--:R-:W-:Y:S01]  /*17be0*/  IADD3 R20, -R0, 0xb, RZ ;  /* 0x0000000b00147810 */ /* 0x008fe20007ffe1ff */
[----:B------:R-:W-:-:S02]  /*17bf0*/  WARPGROUP.DEPBAR.LE gsb0, 0x0 ;  /* 0x00008000000079c5 */ /* 0x000fc40000010000 */
[----:B------:R-:W-:-:S08]  /*17c00*/  WARPGROUP.ARRIVE ;  /* 0x00000000000079c5 */ /* 0x000fd00000000000 */
[----:B------:R-:W-:Y:S01]  /*17c10*/  QGMMA.64x128x32.F32.E4M3.E4M3 R24, gdesc[UR4], R24, gsb0 ;  /* 0x01e00000041879f3 */ /* 0x000fe20008000818 */
[----:B------:R-:W-:Y:S02]  /*17c20*/  R2UR UR4, R14 ;  /* 0x000000000e0472ca */ /* 0x000fe400000e0000 */
[----:B------:R-:W-:Y:S02]  /*17c30*/  R2UR UR5, R15 ;  /* 0x000000000f0572ca */ /* 0x000fe400000e0000 */
[----:B------:R-:W-:Y:S02]  /*17c40*/  R2UR UR6, R8 ;  /* 0x00000000080672ca */ /* 0x000fe400000e0000 */
[----:B------:R-:W-:Y:S01]  /*17c50*/  R2UR UR7, R9 ;  /* 0x00000000090772ca */ /* 0x000fe200000e0000 */
[----:B------:R-:W-:Y:S01]  /*17c60*/  IMAD.MOV.U32 R9, RZ, RZ, 0x40000040 ;  /* 0x40000040ff097424 */ /* 0x000fe200078e00ff */
[C---:B------:R-:W-:Y:S01]  /*17c70*/  IADD3 R8, R6.reuse, 0x404, RZ ;  /* 0x0000040406087810 */ /* 0x040fe20007ffe0ff */
[----:B------:R-:W-:Y:S01]  /*17c80*/  VIADD R6, R6, 0x406 ;  /* 0x0000040606067836 */ /* 0x000fe20000000000 */
[----:B------:R-:W-:-:S02]  /*17c90*/  WARPGROUP.DEPBAR.LE gsb0, 0x0 ;  /* 0x00008000000079c5 */ /* 0x000fc40000010000 */
[----:B------:R-:W-:-:S07]  /*17ca0*/  WARPGROUP.ARRIVE ;  /* 0x00000000000079c5 */ /* 0x000fce0000000000 */
[----:B------:R-:W-:Y:S01]  /*17cb0*/  QGMMA.64x128x32.F32.E4M3.E4M3 R24, gdesc[UR4], R24, gsb0 ;  /* 0x01e00000041879f3 */ /* 0x000fe20008000818 */
[----:B------:R-:W-:Y:S02]  /*17cc0*/  R2UR UR4, R12 ;  /* 0x000000000c0472ca */ /* 0x000fe400000e0000 */
[----:B------:R-:W-:Y:S02]  /*17cd0*/  R2UR UR5, R13 ;  /* 0x000000000d0572ca */ /* 0x000fe400000e0000 */
[----:B------:R-:W-:Y:S02]  /*17ce0*/  R2UR UR6, R8 ;  /* 0x00000000080672ca */ /* 0x000fe400000e0000 */
[----:B------:R-:W-:Y:S01]  /*17cf0*/  R2UR UR7, R9 ;  /* 0x00000000090772ca */ /* 0x000fe200000e0000 */
[----:B------:R-:W-:Y:S02]  /*17d00*/  WARPGROUP.DEPBAR.LE gsb0, 0x0 ;  /* 0x00008000000079c5 */ /* 0x000fe40000010000 */
[----:B------:R-:W-:-:S10]  /*17d10*/  WARPGROUP.ARRIVE ;  /* 0x00000000000079c5 */ /* 0x000fd40000000000 */
[----:B------:R-:W-:Y:S01]  /*17d20*/  QGMMA.64x128x32.F32.E4M3.E4M3 R24, gdesc[UR4], R24, gsb0 ;  /* 0x01e00000041879f3 */ /* 0x000fe20008000818 */
[----:B------:R-:W-:Y:S02]  /*17d30*/  R2UR UR4, R10 ;  /* 0x000000000a0472ca */ /* 0x000fe400000e0000 */
[----:B------:R-:W-:Y:S02]  /*17d40*/  R2UR UR5, R11 ;  /* 0x000000000b0572ca */ /* 0x000fe400000e0000 */
[----:B------:R-:W-:Y:S02]  /*17d50*/  R2UR UR6, R6 ;  /* 0x00000000060672ca */ /* 0x000fe400000e0000 */
[----:B------:R-:W-:Y:S01]  /*17d60*/  R2UR UR7, R7 ;  /* 0x00000000070772ca */ /* 0x000fe200000e0000 */
[----:B------:R-:W-:Y:S02]  /*17d70*/  WARPGROUP.DEPBAR.LE gsb0, 0x0 ;  /* 0x00008000000079c5 */ /* 0x000fe40000010000 */
[----:B------:R-:W-:-:S10]  /*17d80*/  WARPGROUP.ARRIVE ;  /* 0x00000000000079c5 */ /* 0x000fd40000000000 */
[----:B------:R-:W-:Y:S03]  /*17d90*/  QGMMA.64x128x32.F32.E4M3.E4M3 R24, gdesc[UR4], R24, gsb0 ;  /* 0x01e00000041879f3 */ /* 0x000fe60008000818 */
[----:B------:R-:W-:Y:S02]  /*17da0*/  WARPGROUP.DEPBAR.LE gsb0, 0x0 ;  /* 0x00008000000079c5 */ /* 0x000fe40000010000 */
[----:B------:R2:W-:Y:S06]  /*17db0*/  BAR.ARV R20, 0x100 ;  /* 0x000400140000751d */ /* 0x0005ec0000002000 */
[----:B------:R-:W-:Y:S05]  /*17dc0*/  @!P0 BRA `(.L_x_3227) ;  /* 0x0000000000048947 */ /* 0x000fea0003800000 */
[----:B------:R-:W-:Y:S01]  /*17dd0*/  BPT.TRAP 0x1 ;  /* 0x000000040000795c */ /* 0x000fe20000300000 */
.L_x_3227:
[----:B------:R-:W3:Y:S01]  /*17de0*/  LDL.LU R102, [R1] ;  /* 0x0000000001667983 */ /* 0x000ee20000300800 */
[C---:B------:R-:W-:Y:S01]  /*17df0*/  FMUL.FTZ R91, R2.reuse, R27 ;  /* 0x0000001b025b7220 */ /* 0x040fe20000410000 */
[C---:B------:R-:W-:Y:S01]  /*17e00*/  FMUL.FTZ R90, R2.reuse, R26 ;  /* 0x0000001a025a7220 */ /* 0x040fe20000410000 */
[C---:B------:R-:W-:Y:S01]  /*17e10*/  FMUL.FTZ R96, R2.reuse, R39 ;  /* 0x0000002702607220 */ /* 0x040fe20000410000 */
[----:B------:R-:W4:Y:S01]  /*17e20*/  LDL R105, [R1+0x60] ;  /* 0x0000600001697983 */ /* 0x000f220000100800 */
[----:B------:R-:W5:Y:S01]  /*17e30*/  LDC R103, c[0x0][0x448] ;  /* 0x00011200ff677b82 */ /* 0x000f620000000800 */
[C---:B------:R-:W-:Y:S01]  /*17e40*/  FMUL.FTZ R95, R2.reuse, R35 ;  /* 0x00000023025f7220 */ /* 0x040fe20000410000 */
[C---:B------:R-:W-:Y:S01]  /*17e50*/  FMUL.FTZ R0, R2.reuse, R24 ;  /* 0x0000001802007220 */ /* 0x040fe20000410000 */
[----:B------:R-:W4:Y:S01]  /*17e60*/  LDL R104, [R1+0x8c] ;  /* 0x00008c0001687983 */ /* 0x000f220000100800 */
[C---:B------:R-:W-:Y:S01]  /*17e70*/  FMUL.FTZ R27, R2.reuse, R41 ;  /* 0x00000029021b7220 */ /* 0x040fe20000410000 */
[C---:B------:R-:W-:Y:S01]  /*17e80*/  FMUL.FTZ R26, R2.reuse, R40 ;  /* 0x00000028021a7220 */ /* 0x040fe20000410000 */
[C---:B------:R-:W-:Y:S01]  /*17e90*/  FMUL.FTZ R24, R2.reuse, R36 ;  /* 0x0000002402187220 */ /* 0x040fe20000410000 */
[----:B------:R-:W2:Y:S01]  /*17ea0*/  LDL R41, [R1+0x64] ;  /* 0x0000640001297983 */ /* 0x000ea20000100800 */
[C---:B------:R-:W-:Y:S01]  /*17eb0*/  FMUL.FTZ R94, R2.reuse, R34 ;  /* 0x00000022025e7220 */ /* 0x040fe20000410000 */
[C---:B------:R-:W-:Y:S01]  /*17ec0*/  FMUL.FTZ R21, R2.reuse, R33 ;  /* 0x0000002102157220 */ /* 0x040fe20000410000 */
[C---:B------:R-:W-:Y:S01]  /*17ed0*/  FMUL.FTZ R97, R2.reuse, R38 ;  /* 0x0000002602617220 */ /* 0x040fe20000410000 */
[----:B------:R-:W3:Y:S01]  /*17ee0*/  LDL R40, [R1+0x78] ;  /* 0x0000780001287983 */ /* 0x000ee20000100800 */
[C---:B------:R-:W-:Y:S01]  /*17ef0*/  FMUL.FTZ R92, R2.reuse, R30 ;  /* 0x0000001e025c7220 */ /* 0x040fe20000410000 */
[C---:B------:R-:W-:Y:S01]  /*17f00*/  FMUL.FTZ R6, R2.reuse, R25 ;  /* 0x0000001902067220 */ /* 0x040fe20000410000 */
[----:B------:R-:W0:Y:S01]  /*17f10*/  MUFU.TANH R90, R90 ;  /* 0x0000005a005a7308 */ /* 0x000e220000002400 */
[----:B------:R-:W3:Y:S01]  /*17f20*/  LDL R39, [R1+0x58] ;  /* 0x0000580001277983 */ /* 0x000ee20000100800 */
        /* <DEDUP_REMOVED lines=8> */
[----:B-----5:R-:W-:Y:S01]  /*17fb0*/  ISETP.NE.AND P1, PT, R103, 0x1, PT ;  /* 0x000000016700780c */ /* 0x020fe20003f25270 */
[----:B------:R-:W-:Y:S01]  /*17fc0*/  FMUL.FTZ R33, R2, R53 ;  /* 0x0000003502217220 */ /* 0x000fe20000410000 */
[----:B------:R-:W-:-:S02]  /*17fd0*/  IMAD.MOV.U32 R38, RZ, RZ, -0x80 ;  /* 0xffffff80ff267424 */ /* 0x000fc400078e00ff */
        /* <DEDUP_REMOVED lines=9> */
[----:B------:R-:W-:Y:S01]  /*18070*/  FMUL.FTZ R87, R2, R87 ;  /* 0x0000005702577220 */ /* 0x000fe20000410000 */
[----:B------:R-:W0:Y:S01]  /*18080*/  @P1 LDC R35, c[0x0][0x44c] ;  /* 0x00011300ff231b82 */ /* 0x000e220000000800 */
[----:B------:R-:W5:Y:S01]  /*18090*/  MUFU.TANH R93, R93 ;  /* 0x0000005d005d7308 */ /* 0x000f620000002400 */
[----:B------:R-:W-:-:S06]  /*180a0*/  ULDC UR41, c[0x0][0x988] ;  /* 0x0002620000297ab9 */ /* 0x000fcc0000000800 */
[----:B------:R-:W1:Y:S01]  /*180b0*/  @P1 LDC R36, c[0x0][0x450] ;  /* 0x00011400ff241b82 */ /* 0x000e620000000800 */
[C---:B------:R-:W-:Y:S01]  /*180c0*/  FMUL.FTZ R53, R2.reuse, R55 ;  /* 0x0000003702357220 */ /* 0x040fe20000410000 */
[----:B------:R-:W-:Y:S01]  /*180d0*/  IMAD R38, R169, R38, 0x80 ;  /* 0x00000080a9267424 */ /* 0x000fe200078e0226 */
[----:B------:R-:W5:Y:S08]  /*180e0*/  MUFU.TANH R94, R94 ;  /* 0x0000005e005e7308 */ /* 0x000f700000002400 */
[----:B------:R-:W5:Y:S08]  /*180f0*/  MUFU.TANH R95, R95 ;  /* 0x0000005f005f7308 */ /* 0x000f700000002400 */
[----:B------:R-:W5:Y:S08]  /*18100*/  MUFU.TANH R97, R97 ;  /* 0x0000006100617308 */ /* 0x000f700000002400 */
[----:B------:R-:W5:Y:S08]  /*18110*/  MUFU.TANH R96, R96 ;  /* 0x0000006000607308 */ /* 0x000f700000002400 */
[----:B------:R-:W5:Y:S01]  /*18120*/  MUFU.TANH R99, R99 ;  /* 0x0000006300637308 */ /* 0x000f620000002400 */
[----:B------:R-:W-:-:S07]  /*18130*/  FMUL.FTZ R103, R2, R50 ;  /* 0x0000003202677220 */ /* 0x000fce0000410000 */
[----:B------:R-:W5:Y:S08]  /*18140*/  MUFU.TANH R98, R98 ;  /* 0x0000006200627308 */ /* 0x000f700000002400 */
[----:B------:R-:W5:Y:S08]  /*18150*/  MUFU.TANH R101, R101 ;  /* 0x0000006500657308 */ /* 0x000f700000002400 */
[----:B------:R-:W5:Y:S08]  /*18160*/  MUFU.TANH R100, R100 ;  /* 0x0000006400647308 */ /* 0x000f700000002400 */
[----:B------:R-:W5:Y:S01]  /*18170*/  MUFU.TANH R103, R103 ;  /* 0x0000006700677308 */ /* 0x000f620000002400 */
[C---:B------:R-:W-:Y:S01]  /*18180*/  FMUL.FTZ R31, R2.reuse, R49 ;  /* 0x00000031021f7220 */ /* 0x040fe20000410000 */
[----:B------:R-:W-:-:S06]  /*18190*/  FMUL.FTZ R32, R2, R52 ;  /* 0x0000003402207220 */ /* 0x000fcc0000410000 */
[----:B------:R-:W-:Y:S08]  /*181a0*/  MUFU.TANH R54, R54 ;  /* 0x0000003600367308 */ /* 0x000ff00000002400 */
        /* <DEDUP_REMOVED lines=15> */
[----:B------:R-:W-:Y:S01]  /*182a0*/  MUFU.TANH R30, R30 ;  /* 0x0000001e001e7308 */ /* 0x000fe20000002400 */
[----:B----4-:R-:W-:-:S05]  /*182b0*/  IADD3 R34, R104, R105, RZ ;  /* 0x0000006968227210 */ /* 0x010fca0007ffe0ff */
[----:B0-----:R-:W-:-:S05]  /*182c0*/  @P1 IMAD.HI.U32 R35, R34, R35, RZ ;  /* 0x0000002322231227 */ /* 0x001fca00078e00ff */
[----:B-1----:R-:W-:-:S05]  /*182d0*/  @P1 SHF.R.U32.HI R34, RZ, R36, R35 ;  /* 0x00000024ff221219 */ /* 0x002fca0000011623 */
[----:B------:R-:W0:Y:S01]  /*182e0*/  SHFL.IDX PT, R55, R34, 0x1, 0x1c1f ;  /* 0x003c1f0022377f89 */ /* 0x000e2200000e0000 */
[----:B--2---:R-:W-:Y:S02]  /*182f0*/  IADD3 R37, R41, 0x1, R38 ;  /* 0x0000000129257810 */ /* 0x004fe40007ffe026 */
[----:B---3--:R-:W-:Y:S02]  /*18300*/  IADD3 R38, -R40, R38, R41 ;  /* 0x0000002628267210 */ /* 0x008fe40007ffe129 */
[----:B------:R-:W-:Y:S02]  /*18310*/  IADD3 R37, -R39, R37, -R40 ;  /* 0x0000002527257210 */ /* 0x000fe40007ffe928 */
[----:B------:R-:W-:-:S04]  /*18320*/  LOP3.LUT R102, R102, 0xfffffffe, RZ, 0xc0, !PT ;  /* 0xfffffffe66667812 */ /* 0x000fc800078ec0ff */
[----:B------:R-:W-:Y:S02]  /*18330*/  @P1 LOP3.LUT R102, R102, 0x1, RZ, 0xfc, !PT ;  /* 0x0000000166661812 */ /* 0x000fe400078efcff */
[----:B0-----:R-:W-:-:S04]  /*18340*/  VIADDMNMX R55, R55, R37, R38, PT ;  /* 0x0000002537377246 */ /* 0x001fc80003800126 */
[C---:B------:R-:W-:Y:S02]  /*18350*/  ISETP.GT.AND P1, PT, R55.reuse, RZ, PT ;  /* 0x000000ff3700720c */ /* 0x040fe40003f24270 */
[C---:B------:R-:W-:Y:S02]  /*18360*/  ISETP.GT.AND P2, PT, R55.reuse, 0x1, PT ;  /* 0x000000013700780c */ /* 0x040fe40003f44270 */
[----:B------:R-:W-:Y:S02]  /*18370*/  ISETP.GT.AND P3, PT, R55, 0x8, PT ;  /* 0x000000083700780c */ /* 0x000fe40003f64270 */
[----:B------:R-:W-:Y:S02]  /*18380*/  FSEL R39, R90, -INF , P1 ;  /* 0xff8000005a277808 */ /* 0x000fe40000800000 */
[----:B------:R-:W-:Y:S02]  /*18390*/  FSEL R40, R91, -INF , P2 ;  /* 0xff8000005b287808 */ /* 0x000fe40001000000 */
[----:B------:R-:W-:-:S02]  /*183a0*/  ISETP.GT.AND P1, PT, R55, 0x9, PT ;  /* 0x000000093700780c */ /* 0x000fc40003f24270 */
[----:B-----5:R-:W-:Y:S02]  /*183b0*/  FSEL R41, R92, -INF , P3 ;  /* 0xff8000005c297808 */ /* 0x020fe40001800000 */
[----:B------:R-:W-:Y:S02]  /*183c0*/  FMNMX.FTZ R44, R39, R40, !PT ;  /* 0x00000028272c7209 */ /* 0x000fe40007810000 */
[----:B------:R-:W-:Y:S02]  /*183d0*/  ISETP.GT.AND P2, PT, R55, 0x10, PT ;  /* 0x000000103700780c */ /* 0x000fe40003f44270 */
[----:B------:R-:W-:Y:S02]  /*183e0*/  FSEL R42, R93, -INF , P1 ;  /* 0xff8000005d2a7808 */ /* 0x000fe40000800000 */
[----:B------:R-:W-:Y:S02]  /*183f0*/  FMNMX.FTZ R43, R41, R44, !PT ;  /* 0x0000002c292b7209 */ /* 0x000fe40007810000 */
[----:B------:R-:W-:-:S02]  /*18400*/  ISETP.GT.AND P1, PT, R55, 0x11, PT ;  /* 0x000000113700780c */ /* 0x000fc40003f24270 */
[----:B------:R-:W-:Y:S02]  /*18410*/  FSEL R44, R94, -INF , P2 ;  /* 0xff8000005e2c7808 */ /* 0x000fe40001000000 */
[----:B------:R-:W-:Y:S02]  /*18420*/  FMNMX.FTZ R45, R42, R43, !PT ;  /* 0x0000002b2a2d7209 */ /* 0x000fe40007810000 */
[----:B------:R-:W-:Y:S02]  /*18430*/  ISETP.GT.AND P2, PT, R55, 0x18, PT ;  /* 0x000000183700780c */ /* 0x000fe40003f44270 */
[----:B------:R-:W-:Y:S02]  /*18440*/  FSEL R43, R95, -INF , P1 ;  /* 0xff8000005f2b7808 */ /* 0x000fe40000800000 */
[----:B------:R-:W-:Y:S02]  /*18450*/  FMNMX.FTZ R48, R44, R45, !PT ;  /* 0x0000002d2c307209 */ /* 0x000fe40007810000 */
[----:B------:R-:W-:-:S02]  /*18460*/  ISETP.GT.AND P1, PT, R55, 0x19, PT ;  /* 0x000000193700780c */ /* 0x000fc40003f24270 */
[----:B------:R-:W-:Y:S02]  /*18470*/  FSEL R46, R97, -INF , P2 ;  /* 0xff800000612e7808 */ /* 0x000fe40001000000 */
[----:B------:R-:W-:Y:S01]  /*18480*/  FMNMX.FTZ R47, R43, R48, !PT ;  /* 0x000000302b2f7209 */ /* 0x000fe20007810000 */
[----:B------:R0:W-:Y:S01]  /*18490*/  STL [R1], R102 ;  /* 0x0000006601007387 */ /* 0x0001e20000100800 */
[C---:B------:R-:W-:Y:S02]  /*184a0*/  ISETP.GT.AND P2, PT, R55.reuse, 0x20, PT ;  /* 0x000000203700780c */ /* 0x040fe40003f44270 */
[----:B------:R-:W-:Y:S02]  /*184b0*/  FSEL R45, R96, -INF , P1 ;  /* 0xff800000602d7808 */ /* 0x000fe40000800000 */
[----:B------:R-:W-:Y:S02]  /*184c0*/  FMNMX.FTZ R48, R46, R47, !PT ;  /* 0x0000002f2e307209 */ /* 0x000fe40007810000 */
[----:B------:R-:W-:Y:S01]  /*184d0*/  ISETP.GT.AND P1, PT, R55, 0x21, PT ;  /* 0x000000213700780c */ /* 0x000fe20003f24270 */
[----:B0-----:R-:W-:Y:S01]  /*184e0*/  FMUL.FTZ R102, R2, R51 ;  /* 0x0000003302667220 */ /* 0x001fe20000410000 */
[----:B------:R-:W-:-:S02]  /*184f0*/  FSEL R47, R99, -INF , P2 ;  /* 0xff800000632f7808 */ /* 0x000fc40001000000 */
[----:B------:R-:W-:Y:S02]  /*18500*/  FMNMX.FTZ R50, R45, R48, !PT ;  /* 0x000000302d327209 */ /* 0x000fe40007810000 */
[----:B------:R-:W-:Y:S01]  /*18510*/  ISETP.GT.AND P2, PT, R55, 0x28, PT ;  /* 0x000000283700780c */ /* 0x000fe20003f44270 */
[----:B------:R-:W0:Y:S01]  /*18520*/  MUFU.TANH R102, R102 ;  /* 0x0000006600667308 */ /* 0x000e220000002400 */
[----:B------:R-:W-:Y:S02]  /*18530*/  FSEL R48, R98, -INF , P1 ;  /* 0xff80000062307808 */ /* 0x000fe40000800000 */
[----:B------:R-:W-:Y:S01]  /*18540*/  FMNMX.FTZ R51, R47, R50, !PT ;  /* 0x000000322f337209 */ /* 0x000fe20007810000 */
[C---:B------:R-:W-:Y:S01]  /*18550*/  FMUL.FTZ R36, R2.reuse, R57 ;  /* 0x0000003902247220 */ /* 0x040fe20000410000 */
[----:B------:R-:W-:Y:S01]  /*18560*/  ISETP.GT.AND P1, PT, R55, 0x29, PT ;  /* 0x000000293700780c */ /* 0x000fe20003f24270 */
[----:B------:R-:W-:Y:S01]  /*18570*/  FMUL.FTZ R57, R2, R58 ;  /* 0x0000003a02397220 */ /* 0x000fe20000410000 */
[----:B------:R-:W-:-:S02]  /*18580*/  FSEL R49, R101, -INF , P2 ;  /* 0xff80000065317808 */ /* 0x000fc40001000000 */
[----:B------:R-:W-:Y:S01]  /*18590*/  FMNMX.FTZ R52, R48, R51, !PT ;  /* 0x0000003330347209 */ /* 0x000fe20007810000 */
[C---:B------:R-:W-:Y:S01]  /*185a0*/  FMUL.FTZ R35, R2.reuse, R56 ;  /* 0x0000003802237220 */ /* 0x040fe20000410000 */
[----:B------:R-:W-:Y:S01]  /*185b0*/  ISETP.GT.AND P2, PT, R55, 0x30, PT ;  /* 0x000000303700780c */ /* 0x000fe20003f44270 */
[----:B------:R-:W-:Y:S01]  /*185c0*/  FMUL.FTZ R56, R2, R59 ;  /* 0x0000003b02387220 */ /* 0x000fe20000410000 */
[----:B------:R-:W-:Y:S01]  /*185d0*/  FSEL R50, R100, -INF , P1 ;  /* 0xff80000064327808 */ /* 0x000fe20000800000 */
[C---:B------:R-:W-:Y:S01]  /*185e0*/  FMUL.FTZ R58, R2.reuse, R62 ;  /* 0x0000003e023a7220 */ /* 0x040fe20000410000 */
[----:B------:R-:W-:Y:S01]  /*185f0*/  FMNMX.FTZ R91, R49, R52, !PT ;  /* 0x00000034315b7209 */ /* 0x000fe20007810000 */
[C---:B------:R-:W-:Y:S01]  /*18600*/  FMUL.FTZ R62, R2.reuse, R67 ;  /* 0x00000043023e7220 */ /* 0x040fe20000410000 */
[----:B------:R-:W1:Y:S01]  /*18610*/  MUFU.TANH R57, R57 ;  /* 0x0000003900397308 */ /* 0x000e620000002400 */
[----:B------:R-:W-:Y:S01]  /*18620*/  FMUL.FTZ R67, R2, R70 ;  /* 0x0000004602437220 */ /* 0x000fe20000410000 */
[----:B------:R-:W-:-:S02]  /*18630*/  ISETP.GT.AND P1, PT, R55, 0x31, PT ;  /* 0x000000313700780c */ /* 0x000fc40003f24270 */
[----:B------:R-:W-:Y:S02]  /*18640*/  FSEL R51, R103, -INF , P2 ;  /* 0xff80000067337808 */ /* 0x000fe40001000000 */
[----:B------:R-:W-:Y:S02]  /*18650*/  FMNMX.FTZ R70, R50, R91, !PT ;  /* 0x0000005b32467209 */ /* 0x000fe40007810000 */
[----:B------:R-:W2:Y:S01]  /*18660*/  MUFU.TANH R56, R56 ;  /* 0x0000003800387308 */ /* 0x000ea20000002400 */
[----:B------:R-:W-:Y:S01]  /*18670*/  ISETP.GT.AND P2, PT, R55, 0x38, PT ;  /* 0x000000383700780c */ /* 0x000fe20003f44270 */
[----:B------:R-:W-:Y:S01]  /*18680*/  FMUL.FTZ R59, R2, R63 ;  /* 0x0000003f023b7220 */ /* 0x000fe20000410000 */
[----:B0-----:R-:W-:Y:S02]  /*18690*/  FSEL R52, R102, -INF , P1 ;  /* 0xff80000066347808 */ /* 0x001fe40000800000 */
[----:B------:R-:W-:Y:S01]  /*186a0*/  FMNMX.FTZ R91, R51, R70, !PT ;  /* 0x00000046335b7209 */ /* 0x000fe20007810000 */
[----:B------:R-:W-:Y:S01]  /*186b0*/  FMUL.FTZ R63, R2, R66 ;  /* 0x00000042023f7220 */ /* 0x000fe20000410000 */
[----:B------:R-:W-:Y:S01]  /*186c0*/  ISETP.GT.AND P1, PT, R55, 0x39, PT ;  /* 0x000000393700780c */ /* 0x000fe20003f24270 */
[----:B------:R-:W0:Y:S01]  /*186d0*/  MUFU.TANH R58, R58 ;  /* 0x0000003a003a7308 */ /* 0x000e220000002400 */
[----:B------:R-:W-:-:S02]  /*186e0*/  FSEL R54, R54, -INF , P2 ;  /* 0xff80000036367808 */ /* 0x000fc40001000000 */
[----:B------:R-:W-:Y:S01]  /*186f0*/  FMNMX.FTZ R91, R52, R91, !PT ;  /* 0x0000005b345b7209 */ /* 0x000fe20007810000 */
[C---:B------:R-:W-:Y:S01]  /*18700*/  FMUL.FTZ R66, R2.reuse, R71 ;  /* 0x0000004702427220 */ /* 0x040fe20000410000 */
[----:B------:R-:W-:Y:S01]  /*18710*/  FMUL.FTZ R71, R2, R74 ;  /* 0x0000004a02477220 */ /* 0x000fe20000410000 */
[----:B------:R-:W-:Y:S02]  /*18720*/  ISETP.GT.AND P2, PT, R55, 0x40, PT ;  /* 0x000000403700780c */ /* 0x000fe40003f44270 */
[----:B------:R-:W3:Y:S01]  /*18730*/  MUFU.TANH R59, R59 ;  /* 0x0000003b003b7308 */ /* 0x000ee20000002400 */
[----:B------:R-:W-:Y:S02]  /*18740*/  FSEL R53, R53, -INF , P1 ;  /* 0xff80000035357808 */ /* 0x000fe40000800000 */
[----:B------:R-:W-:Y:S02]  /*18750*/  FMNMX.FTZ R74, R54, R91, !PT ;  /* 0x0000005b364a7209 */ /* 0x000fe40007810000 */
[----:B------:R-:W-:-:S02]  /*18760*/  ISETP.GT.AND P1, PT, R55, 0x41, PT ;  /* 0x000000413700780c */ /* 0x000fc40003f24270 */
[----:B-1----:R-:W-:Y:S01]  /*18770*/  FSEL R57, R57, -INF , P2 ;  /* 0xff80000039397808 */ /* 0x002fe20001000000 */
[----:B------:R-:W1:Y:S01]  /*18780*/  MUFU.TANH R63, R63 ;  /* 0x0000003f003f7308 */ /* 0x000e620000002400 */
[----:B------:R-:W-:Y:S02]  /*18790*/  FMNMX.FTZ R74, R53, R74, !PT ;  /* 0x0000004a354a7209 */ /* 0x000fe40007810000 */
[----:B------:R-:W-:Y:S02]  /*187a0*/  ISETP.GT.AND P2, PT, R55, 0x48, PT ;  /* 0x000000483700780c */ /* 0x000fe40003f44270 */
[----:B--2---:R-:W-:Y:S02]  /*187b0*/  FSEL R56, R56, -INF , P1 ;  /* 0xff80000038387808 */ /* 0x004fe40000800000 */
[----:B------:R-:W-:Y:S01]  /*187c0*/  FMNMX.FTZ R91, R57, R74, !PT ;  /* 0x0000004a395b7209 */ /* 0x000fe20007810000 */
[----:B------:R-:W2:Y:S01]  /*187d0*/  MUFU.TANH R62, R62 ;  /* 0x0000003e003e7308 */ /* 0x000ea20000002400 */
[----:B------:R-:W-:-:S02]  /*187e0*/  ISETP.GT.AND P1, PT, R55, 0x49, PT ;  /* 0x000000493700780c */ /* 0x000fc40003f24270 */
[----:B0-----:R-:W-:Y:S02]  /*187f0*/  FSEL R58, R58, -INF , P2 ;  /* 0xff8000003a3a7808 */ /* 0x001fe40001000000 */
[----:B------:R-:W-:-:S03]  /*18800*/  FMNMX.FTZ R91, R56, R91, !PT ;  /* 0x0000005b385b7209 */ /* 0x000fc60007810000 */
[----:B------:R-:W0:Y:S01]  /*18810*/  MUFU.TANH R67, R67 ;  /* 0x0000004300437308 */ /* 0x000e220000002400 */
[C---:B------:R-:W-:Y:S01]  /*18820*/  FMUL.FTZ R70, R2.reuse, R75 ;  /* 0x0000004b02467220 */ /* 0x040fe20000410000 */
[----:B------:R-:W-:Y:S01]  /*18830*/  FMUL.FTZ R75, R2, R78 ;  /* 0x0000004e024b7220 */ /* 0x000fe20000410000 */
[----:B------:R-:W-:Y:S02]  /*18840*/  ISETP.GT.AND P2, PT, R55, 0x50, PT ;  /* 0x000000503700780c */ /* 0x000fe40003f44270 */
[----:B---3--:R-:W-:Y:S02]  /*18850*/  FSEL R59, R59, -INF , P1 ;  /* 0xff8000003b3b7808 */ /* 0x008fe40000800000 */
[----:B------:R-:W-:Y:S01]  /*18860*/  FMNMX.FTZ R78, R58, R91, !PT ;  /* 0x0000005b3a4e7209 */ /* 0x000fe20007810000 */
[----:B------:R-:W3:Y:S01]  /*18870*/  MUFU.TANH R66, R66 ;  /* 0x0000004200427308 */ /* 0x000ee20000002400 */
[----:B------:R-:W-:Y:S02]  /*18880*/  ISETP.GT.AND P1, PT, R55, 0x51, PT ;  /* 0x000000513700780c */ /* 0x000fe40003f24270 */
[----:B-1----:R-:W-:-:S02]  /*18890*/  FSEL R63, R63, -INF , P2 ;  /* 0xff8000003f3f7808 */ /* 0x002fc40001000000 */
[----:B------:R-:W-:-:S03]  /*188a0*/  FMNMX.FTZ R78, R59, R78, !PT ;  /* 0x0000004e3b4e7209 */ /* 0x000fc60007810000 */
[----:B------:R-:W1:Y:S01]  /*188b0*/  MUFU.TANH R71, R71 ;  /* 0x0000004700477308 */ /* 0x000e620000002400 */
[----:B------:R-:W-:Y:S01]  /*188c0*/  ISETP.GT.AND P2, PT, R55, 0x58, PT ;  /* 0x000000583700780c */ /* 0x000fe20003f44270 */
[----:B------:R-:W-:Y:S01]  /*188d0*/  FMUL.FTZ R74, R2, R79 ;  /* 0x0000004f024a7220 */ /* 0x000fe20000410000 */
[----:B--2---:R-:W-:Y:S02]  /*188e0*/  FSEL R62, R62, -INF , P1 ;  /* 0xff8000003e3e7808 */ /* 0x004fe40000800000 */
[----:B------:R-:W-:-:S03]  /*188f0*/  FMNMX.FTZ R91, R63, R78, !PT ;  /* 0x0000004e3f5b7209 */ /* 0x000fc60007810000 */
[----:B------:R-:W2:Y:S01]  /*18900*/  MUFU.TANH R70, R70 ;  /* 0x0000004600467308 */ /* 0x000ea20000002400 */
[----:B------:R-:W-:Y:S01]  /*18910*/  ISETP.GT.AND P1, PT, R55, 0x59, PT ;  /* 0x000000593700780c */ /* 0x000fe20003f24270 */
[----:B------:R-:W-:Y:S01]  /*18920*/  FMUL.FTZ R79, R2, R82 ;  /* 0x00000052024f7220 */ /* 0x000fe20000410000 */
[----:B0-----:R-:W-:Y:S02]  /*18930*/  FSEL R67, R67, -INF , P2 ;  /* 0xff80000043437808 */ /* 0x001fe40001000000 */
[----:B------:R-:W-:-:S03]  /*18940*/  FMNMX.FTZ R78, R62, R91, !PT ;  /* 0x0000005b3e4e7209 */ /* 0x000fc60007810000 */
[----:B------:R-:W0:Y:S01]  /*18950*/  MUFU.TANH R75, R75 ;  /* 0x0000004b004b7308 */ /* 0x000e220000002400 */
[----:B------:R-:W-:Y:S02]  /*18960*/  ISETP.GT.AND P2, PT, R55, 0x60, PT ;  /* 0x000000603700780c */ /* 0x000fe40003f44270 */
[----:B---3--:R-:W-:Y:S02]  /*18970*/  FSEL R66, R66, -INF , P1 ;  /* 0xff80000042427808 */ /* 0x008fe40000800000 */
[----:B------:R-:W-:-:S03]  /*18980*/  FMNMX.FTZ R91, R67, R78, !PT ;  /* 0x0000004e435b7209 */ /* 0x000fc60007810000 */
[----:B------:R-:W3:Y:S01]  /*18990*/  MUFU.TANH R74, R74 ;  /* 0x0000004a004a7308 */ /* 0x000ee20000002400 */
[----:B------:R-:W-:Y:S02]  /*189a0*/  ISETP.GT.AND P1, PT, R55, 0x61, PT ;  /* 0x000000613700780c */ /* 0x000fe40003f24270 */
[----:B-1----:R-:W-:Y:S02]  /*189b0*/  FSEL R71, R71, -INF , P2 ;  /* 0xff80000047477808 */ /* 0x002fe40001000000 */
[----:B------:R-:W-:-:S03]  /*189c0*/  FMNMX.FTZ R78, R66, R91, !PT ;  /* 0x0000005b424e7209 */ /* 0x000fc60007810000 */
[----:B------:R-:W1:Y:S01]  /*189d0*/  MUFU.TANH R79, R79 ;  /* 0x0000004f004f7308 */ /* 0x000e620000002400 */
[----:B------:R-:W-:Y:S02]  /*189e0*/  ISETP.GT.AND P2, PT, R55, 0x68, PT ;  /* 0x000000683700780c */ /* 0x000fe40003f44270 */
[----:B--2---:R-:W-:-:S05]  /*189f0*/  FSEL R70, R70, -INF , P1 ;  /* 0xff80000046467808 */ /* 0x004fca0000800000 */
[----:B------:R2:W4:Y:S01]  /*18a00*/  MUFU.TANH R90, R83 ;  /* 0x00000053005a7308 */ /* 0x0005220000002400 */
[----:B------:R-:W-:Y:S02]  /*18a10*/  ISETP.GT.AND P1, PT, R55, 0x69, PT ;  /* 0x000000693700780c */ /* 0x000fe40003f24270 */
[----:B0-----:R-:W-:Y:S02]  /*18a20*/  FSEL R75, R75, -INF , P2 ;  /* 0xff8000004b4b7808 */ /* 0x001fe40001000000 */
[----:B--2---:R-:W-:-:S04]  /*18a30*/  FMNMX.FTZ R83, R71, R78, !PT ;  /* 0x0000004e47537209 */ /* 0x004fc80007810000 */
[----:B------:R-:W-:Y:S02]  /*18a40*/  FMNMX.FTZ R78, R70, R83, !PT ;  /* 0x00000053464e7209 */ /* 0x000fe40007810000 */
[----:B------:R-:W-:Y:S02]  /*18a50*/  ISETP.GT.AND P2, PT, R55, 0x70, PT ;  /* 0x000000703700780c */ /* 0x000fe40003f44270 */
[----:B---3--:R-:W-:Y:S02]  /*18a60*/  FSEL R74, R74, -INF , P1 ;  /* 0xff8000004a4a7808 */ /* 0x008fe40000800000 */
[----:B------:R-:W-:Y:S02]  /*18a70*/  FMNMX.FTZ R83, R75, R78, !PT ;  /* 0x0000004e4b537209 */ /* 0x000fe40007810000 */
[----:B------:R-:W-:Y:S02]  /*18a80*/  ISETP.GT.AND P1, PT, R55, 0x71, PT ;  /* 0x000000713700780c */ /* 0x000fe40003f24270 */
[----:B-1----:R-:W-:-:S02]  /*18a90*/  FSEL R79, R79, -INF , P2 ;  /* 0xff8000004f4f7808 */ /* 0x002fc40001000000 */
[----:B------:R-:W-:Y:S01]  /*18aa0*/  FMNMX.FTZ R82, R74, R83, !PT ;  /* 0x000000534a527209 */ /* 0x000fe20007810000 */
[----:B------:R-:W-:Y:S01]  /*18ab0*/  FMUL.FTZ R78, R2, R60 ;  /* 0x0000003c024e7220 */ /* 0x000fe20000410000 */
[----:B------:R-:W-:Y:S02]  /*18ac0*/  ISETP.GT.AND P2, PT, R55, 0x78, PT ;  /* 0x000000783700780c */ /* 0x000fe40003f44270 */
[----:B----4-:R-:W-:Y:S02]  /*18ad0*/  FSEL R60, R90, -INF , P1 ;  /* 0xff8000005a3c7808 */ /* 0x010fe40000800000 */
[----:B------:R-:W-:Y:S01]  /*18ae0*/  FMNMX.FTZ R83, R79, R82, !PT ;  /* 0x000000524f537209 */ /* 0x000fe20007810000 */
[----:B------:R-:W-:Y:S01]  /*18af0*/  FMUL.FTZ R82, R2, R61 ;  /* 0x0000003d02527220 */ /* 0x000fe20000410000 */
[----:B------:R-:W-:Y:S02]  /*18b00*/  FSEL R61, R86, -INF , P2 ;  /* 0xff800000563d7808 */ /* 0x000fe40001000000 */
[----:B------:R-:W-:-:S02]  /*18b10*/  ISETP.GT.AND P1, PT, R55, 0x79, PT ;  /* 0x000000793700780c */ /* 0x000fc40003f24270 */
[----:B------:R-:W-:Y:S02]  /*18b20*/  FMNMX.FTZ R86, R60, R83, !PT ;  /* 0x000000533c567209 */ /* 0x000fe40007810000 */
[----:B------:R-:W-:Y:S02]  /*18b30*/  FSEL R55, R87, -INF , P1 ;  /* 0xff80000057377808 */ /* 0x000fe40000800000 */
[----:B------:R-:W-:-:S04]  /*18b40*/  FMNMX.FTZ R86, R61, R86, !PT ;  /* 0x000000563d567209 */ /* 0x000fc80007810000 */
[----:B------:R-:W-:-:S05]  /*18b50*/  FMNMX.FTZ R86, R55, R86, !PT ;  /* 0x0000005637567209 */ /* 0x000fca0007810000 */
[----:B------:R-:W0:Y:S04]  /*18b60*/  SHFL.BFLY PT, R83, R86, 0x2, 0x1f ;  /* 0x0c401f0056537f89 */ /* 0x000e2800000e0000 */
[----:B------:R-:W1:Y:S01]  /*18b70*/  SHFL.IDX PT, R34, R34, RZ, 0x1c1f ;  /* 0x001c1fff22227589 */ /* 0x000e6200000e0000 */
[----:B0-----:R-:W-:-:S05]  /*18b80*/  FMNMX.FTZ R83, R86, R83, !PT ;  /* 0x0000005356537209 */ /* 0x001fca0007810000 */
[----:B------:R-:W0:Y:S01]  /*18b90*/  SHFL.BFLY PT, R168, R83, 0x1, 0x1f ;  /* 0x0c201f0053a87f89 */ /* 0x000e2200000e0000 */
[----:B------:R-:W-:Y:S01]  /*18ba0*/  IMAD.U32 R87, RZ, RZ, UR41 ;  /* 0x00000029ff577e24 */ /* 0x000fe2000f8e00ff */
[----:B-1----:R-:W-:-:S04]  /*18bb0*/  VIADDMNMX R37, R34, R37, R38, PT ;  /* 0x0000002522257246 */ /* 0x002fc80003800126 */
[C---:B------:R-:W-:Y:S02]  /*18bc0*/  ISETP.GT.AND P2, PT, R37.reuse, 0x1, PT ;  /* 0x000000012500780c */ /* 0x040fe40003f44270 */
[----:B------:R-:W-:Y:S02]  /*18bd0*/  ISETP.GT.AND P3, PT, R37, 0x8, PT ;  /* 0x000000082500780c */ /* 0x000fe40003f64270 */
[----:B0-----:R-:W-:Y:S01]  /*18be0*/  FMNMX.FTZ R168, R83, R168, !PT ;  /* 0x000000a853a87209 */ /* 0x001fe20007810000 */
[----:B------:R-:W-:-:S03]  /*18bf0*/  FMUL.FTZ R83, R2, R84 ;  /* 0x0000005402537220 */ /* 0x000fc60000410000 */
[C---:B------:R-:W-:Y:S01]  /*18c00*/  FSETP.NEU.FTZ.AND P1, PT, R168.reuse, -INF , PT ;  /* 0xff800000a800780b */ /* 0x040fe20003f3d000 */
[----:B------:R-:W-:-:S05]  /*18c10*/  FFMA.FTZ R84, R168, R87, -8 ;  /* 0xc1000000a8547423 */ /* 0x000fca0000010057 */
[----:B------:R-:W-:Y:S02]  /*18c20*/  FSEL R84, R84, RZ, P1 ;  /* 0x000000ff54547208 */ /* 0x000fe40000800000 */
[----:B------:R-:W-:-:S03]  /*18c30*/  ISETP.GT.AND P1, PT, R37, RZ, PT ;  /* 0x000000ff2500720c */ /* 0x000fc60003f24270 */
[--C-:B------:R-:W-:Y:S01]  /*18c40*/  FFMA.FTZ R153, R39, UR41, -R84.reuse ;  /* 0x0000002927997c23 */ /* 0x100fe20008010854 */
[----:B------:R-:W-:Y:S02]  /*18c50*/  FSEL R0, R0, -INF , P1 ;  /* 0xff80000000007808 */ /* 0x000fe40000800000 */
[----:B------:R-:W-:Y:S02]  /*18c60*/  FSEL R39, R6, -INF , P2 ;  /* 0xff80000006277808 */ /* 0x000fe40001000000 */
[----:B------:R-:W-:Y:S02]  /*18c70*/  ISETP.GT.AND P1, PT, R37, 0x9, PT ;  /* 0x000000092500780c */ /* 0x000fe40003f24270 */
[----:B------:R-:W-:Y:S02]  /*18c80*/  FSEL R7, R7, -INF , P3 ;  /* 0xff80000007077808 */ /* 0x000fe40001800000 */
[----:B------:R-:W-:Y:S01]  /*18c90*/  FMNMX.FTZ R38, R0, R39, !PT ;  /* 0x0000002700267209 */ /* 0x000fe20007810000 */
[--C-:B------:R-:W-:Y:S01]  /*18ca0*/  FFMA.FTZ R34, R40, UR41, -R84.reuse ;  /* 0x0000002928227c23 */ /* 0x100fe20008010854 */
[----:B------:R-:W-:-:S01]  /*18cb0*/  FFMA.FTZ R40, R41, UR41, -R84 ;  /* 0x0000002929287c23 */ /* 0x000fc20008010854 */
[----:B------:R-:W-:-:S02]  /*18cc0*/  ISETP.GT.AND P2, PT, R37, 0x10, PT ;  /* 0x000000102500780c */ /* 0x000fc40003f44270 */
[----:B------:R-:W-:Y:S02]  /*18cd0*/  FSEL R8, R8, -INF , P1 ;  /* 0xff80000008087808 */ /* 0x000fe40000800000 */
[----:B------:R-:W-:Y:S02]  /*18ce0*/  FMNMX.FTZ R41, R7, R38, !PT ;  /* 0x0000002607297209 */ /* 0x000fe40007810000 */
[----:B------:R-:W-:Y:S02]  /*18cf0*/  ISETP.GT.AND P1, PT, R37, 0x11, PT ;  /* 0x000000112500780c */ /* 0x000fe40003f24270 */
[----:B------:R-:W-:Y:S02]  /*18d00*/  FSEL R38, R9, -INF , P2 ;  /* 0xff80000009267808 */ /* 0x000fe40001000000 */
[----:B------:R-:W-:Y:S01]  /*18d10*/  FMNMX.FTZ R41, R8, R41, !PT ;  /* 0x0000002908297209 */ /* 0x000fe20007810000 */
[----:B------:R0:W-:Y:S01]  /*18d20*/  MUFU.EX2 R6, R40 ;  /* 0x0000002800067308 */ /* 0x0001e20000000800 */
[----:B------:R-:W-:-:S02]  /*18d30*/  ISETP.GT.AND P2, PT, R37, 0x18, PT ;  /* 0x000000182500780c */ /* 0x000fc40003f44270 */
[----:B------:R-:W-:Y:S01]  /*18d40*/  FMNMX.FTZ R41, R38, R41, !PT ;  /* 0x0000002926297209 */ /* 0x000fe20007810000 */
[----:B------:R-:W-:-:S01]  /*18d50*/  FFMA.FTZ R42, R42, UR41, -R84 ;  /* 0x000000292a2a7c23 */ /* 0x000fc20008010854 */
[----:B------:R-:W-:Y:S02]  /*18d60*/  FSEL R24, R24, -INF , P2 ;  /* 0xff80000018187808 */ /* 0x000fe40001000000 */
[----:B0-----:R-:W-:Y:S02]  /*18d70*/  FSEL R40, R21, -INF , P1 ;  /* 0xff80000015287808 */ /* 0x001fe40000800000 */
[C---:B------:R-:W-:Y:S02]  /*18d80*/  ISETP.GT.AND P1, PT, R37.reuse, 0x19, PT ;  /* 0x000000192500780c */ /* 0x040fe40003f24270 */
[----:B------:R-:W-:Y:S01]  /*18d90*/  FMNMX.FTZ R41, R40, R41, !PT ;  /* 0x0000002928297209 */ /* 0x000fe20007810000 */
[----:B------:R0:W-:Y:S01]  /*18da0*/  MUFU.EX2 R9, R42 ;  /* 0x0000002a00097308 */ /* 0x0001e20000000800 */
[----:B------:R-:W-:-:S02]  /*18db0*/  ISETP.GT.AND P2, PT, R37, 0x20, PT ;  /* 0x000000202500780c */ /* 0x000fc40003f44270 */
[----:B------:R-:W-:Y:S02]  /*18dc0*/  FSEL R25, R25, -INF , P1 ;  /* 0xff80000019197808 */ /* 0x000fe40000800000 */
[----:B------:R-:W-:Y:S02]  /*18dd0*/  ISETP.GT.AND P1, PT, R37, 0x21, PT ;  /* 0x000000212500780c */ /* 0x000fe40003f24270 */
[----:B0-----:R-:W-:Y:S02]  /*18de0*/  FMNMX.FTZ R42, R24, R41, !PT ;  /* 0x00000029182a7209 */ /* 0x001fe40007810000 */
[----:B------:R-:W-:Y:S02]  /*18df0*/  FSEL R41, R26, -INF , P2 ;  /* 0xff8000001a297808 */ /* 0x000fe40001000000 */
[----:B------:R-:W-:Y:S01]  /*18e00*/  FMNMX.FTZ R42, R25, R42, !PT ;  /* 0x0000002a192a7209 */ /* 0x000fe20007810000 */
[----:B------:R-:W0:Y:S01]  /*18e10*/  MUFU.TANH R31, R31 ;  /* 0x0000001f001f7308 */ /* 0x000e220000002400 */
[----:B------:R-:W-:-:S01]  /*18e20*/  FFMA.FTZ R155, R44, UR41, -R84 ;  /* 0x000000292c9b7c23 */ /* 0x000fc20008010854 */
[----:B------:R-:W-:-:S02]  /*18e30*/  ISETP.GT.AND P2, PT, R37, 0x28, PT ;  /* 0x000000282500780c */ /* 0x000fc40003f44270 */
[----:B------:R-:W-:Y:S02]  /*18e40*/  FSEL R27, R27, -INF , P1 ;  /* 0xff8000001b1b7808 */ /* 0x000fe40000800000 */
[----:B------:R-:W-:Y:S02]  /*18e50*/  FMNMX.FTZ R44, R41, R42, !PT ;  /* 0x0000002a292c7209 */ /* 0x000fe40007810000 */
[----:B------:R-:W1:Y:S01]  /*18e60*/  MUFU.TANH R32, R32 ;  /* 0x0000002000207308 */ /* 0x000e620000002400 */
[----:B------:R-:W-:Y:S02]  /*18e70*/  ISETP.GT.AND P1, PT, R37, 0x29, PT ;  /* 0x000000292500780c */ /* 0x000fe40003f24270 */
[----:B------:R-:W-:Y:S02]  /*18e80*/  FSEL R42, R28, -INF , P2 ;  /* 0xff8000001c2a7808 */ /* 0x000fe40001000000 */
[----:B------:R-:W-:Y:S01]  /*18e90*/  FMNMX.FTZ R21, R27, R44, !PT ;  /* 0x0000002c1b157209 */ /* 0x000fe20007810000 */
[----:B------:R-:W-:Y:S01]  /*18ea0*/  FFMA.FTZ R43, R43, UR41, -R84 ;  /* 0x000000292b2b7c23 */ /* 0x000fe20008010854 */
[----:B------:R-:W-:Y:S01]  /*18eb0*/  ISETP.GT.AND P2, PT, R37, 0x30, PT ;  /* 0x000000302500780c */ /* 0x000fe20003f44270 */
[----:B------:R-:W2:Y:S01]  /*18ec0*/  MUFU.TANH R33, R33 ;  /* 0x0000002100217308 */ /* 0x000ea20000002400 */
[----:B------:R-:W-:-:S02]  /*18ed0*/  FSEL R29, R29, -INF , P1 ;  /* 0xff8000001d1d7808 */ /* 0x000fc40000800000 */
[----:B------:R-:W-:Y:S02]  /*18ee0*/  FMNMX.FTZ R44, R42, R21, !PT ;  /* 0x000000152a2c7209 */ /* 0x000fe40007810000 */
[----:B------:R-:W-:Y:S02]  /*18ef0*/  ISETP.GT.AND P1, PT, R37, 0x31, PT ;  /* 0x000000312500780c */ /* 0x000fe40003f24270 */
[----:B------:R-:W-:Y:S01]  /*18f00*/  FMNMX.FTZ R44, R29, R44, !PT ;  /* 0x0000002c1d2c7209 */ /* 0x000fe20007810000 */
[----:B------:R-:W3:Y:S01]  /*18f10*/  MUFU.TANH R35, R35 ;  /* 0x0000002300237308 */ /* 0x000ee20000002400 */
[----:B0-----:R-:W-:-:S07]  /*18f20*/  FSEL R31, R31, -INF , P1 ;  /* 0xff8000001f1f7808 */ /* 0x001fce0000800000 */
[----:B------:R0:W-:Y:S01]  /*18f30*/  MUFU.EX2 R26, R43 ;  /* 0x0000002b001a7308 */ /* 0x0001e20000000800 */
[----:B------:R-:W-:Y:S02]  /*18f40*/  ISETP.GT.AND P1, PT, R37, 0x39, PT ;  /* 0x000000392500780c */ /* 0x000fe40003f24270 */
[----:B0-----:R-:W-:-:S05]  /*18f50*/  FSEL R43, R30, -INF , P2 ;  /* 0xff8000001e2b7808 */ /* 0x001fca0001000000 */
[----:B------:R-:W0:Y:S01]  /*18f60*/  MUFU.TANH R36, R36 ;  /* 0x0000002400247308 */ /* 0x000e220000002400 */
[----:B------:R-:W-:Y:S02]  /*18f70*/  ISETP.GT.AND P2, PT, R37, 0x38, PT ;  /* 0x000000382500780c */ /* 0x000fe40003f44270 */
[----:B------:R-:W-:Y:S01]  /*18f80*/  FMNMX.FTZ R44, R43, R44, !PT ;  /* 0x0000002c2b2c7209 */ /* 0x000fe20007810000 */
[----:B------:R-:W-:Y:S01]  /*18f90*/  FMUL.FTZ R64, R2, R64 ;  /* 0x0000004002407220 */ /* 0x000fe20000410000 */
[----:B-1----:R-:W-:Y:S02]  /*18fa0*/  FSEL R32, R32, -INF , P2 ;  /* 0xff80000020207808 */ /* 0x002fe40001000000 */
[----:B------:R-:W-:Y:S01]  /*18fb0*/  FMNMX.FTZ R21, R31, R44, !PT ;  /* 0x0000002c1f157209 */ /* 0x000fe20007810000 */
[----:B------:R-:W1:Y:S01]  /*18fc0*/  MUFU.TANH R78, R78 ;  /* 0x0000004e004e7308 */ /* 0x000e620000002400 */
[----:B------:R-:W-:Y:S01]  /*18fd0*/  ISETP.GT.AND P2, PT, R37, 0x40, PT ;  /* 0x000000402500780c */ /* 0x000fe20003f44270 */
[----:B------:R-:W-:Y:S01]  /*18fe0*/  FMUL.FTZ R65, R2, R65 ;  /* 0x0000004102417220 */ /* 0x000fe20000410000 */
[----:B--2---:R-:W-:-:S02]  /*18ff0*/  FSEL R33, R33, -INF , P1 ;  /* 0xff80000021217808 */ /* 0x004fc40000800000 */
[----:B------:R-:W-:-:S03]  /*19000*/  FMNMX.FTZ R44, R32, R21, !PT ;  /* 0x00000015202c7209 */ /* 0x000fc60007810000 */
[----:B------:R-:W2:Y:S01]  /*19010*/  MUFU.TANH R82, R82 ;  /* 0x0000005200527308 */ /* 0x000ea20000002400 */
[----:B------:R-:W-:Y:S01]  /*19020*/  ISETP.GT.AND P1, PT, R37, 0x41, PT ;  /* 0x000000412500780c */ /* 0x000fe20003f24270 */
[----:B------:R-:W-:Y:S01]  /*19030*/  FMUL.FTZ R68, R2, R68 ;  /* 0x0000004402447220 */ /* 0x000fe20000410000 */
[----:B---3--:R-:W-:Y:S02]  /*19040*/  FSEL R35, R35, -INF , P2 ;  /* 0xff80000023237808 */ /* 0x008fe40001000000 */
[----:B------:R-:W-:-:S03]  /*19050*/  FMNMX.FTZ R44, R33, R44, !PT ;  /* 0x0000002c212c7209 */ /* 0x000fc60007810000 */
[----:B------:R-:W3:Y:S01]  /*19060*/  MUFU.TANH R64, R64 ;  /* 0x0000004000407308 */ /* 0x000ee20000002400 */
[----:B------:R-:W-:Y:S01]  /*19070*/  ISETP.GT.AND P2, PT, R37, 0x48, PT ;  /* 0x000000482500780c */ /* 0x000fe20003f44270 */
[----:B------:R-:W-:Y:S01]  /*19080*/  FMUL.FTZ R69, R2, R69 ;  /* 0x0000004502457220 */ /* 0x000fe20000410000 */
[----:B0-----:R-:W-:Y:S02]  /*19090*/  FSEL R36, R36, -INF , P1 ;  /* 0xff80000024247808 */ /* 0x001fe40000800000 */
[----:B------:R-:W-:-:S03]  /*190a0*/  FMNMX.FTZ R21, R35, R44, !PT ;  /* 0x0000002c23157209 */ /* 0x000fc60007810000 */
[----:B------:R-:W0:Y:S01]  /*190b0*/  MUFU.TANH R65, R65 ;  /* 0x0000004100417308 */ /* 0x000e220000002400 */
[----:B------:R-:W-:Y:S01]  /*190c0*/  ISETP.GT.AND P1, PT, R37, 0x49, PT ;  /* 0x000000492500780c */ /* 0x000fe20003f24270 */
[----:B------:R-:W-:Y:S01]  /*190d0*/  FMUL.FTZ R72, R2, R72 ;  /* 0x0000004802487220 */ /* 0x000fe20000410000 */
[----:B-1----:R-:W-:Y:S02]  /*190e0*/  FSEL R78, R78, -INF , P2 ;  /* 0xff8000004e4e7808 */ /* 0x002fe40001000000 */
[----:B------:R-:W-:-:S03]  /*190f0*/  FMNMX.FTZ R21, R36, R21, !PT ;  /* 0x0000001524157209 */ /* 0x000fc60007810000 */
[----:B------:R-:W1:Y:S01]  /*19100*/  MUFU.TANH R68, R68 ;  /* 0x0000004400447308 */ /* 0x000e620000002400 */
[----:B------:R-:W-:Y:S01]  /*19110*/  ISETP.GT.AND P2, PT, R37, 0x50, PT ;  /* 0x000000502500780c */ /* 0x000fe20003f44270 */
[----:B------:R-:W-:Y:S01]  /*19120*/  FMUL.FTZ R73, R2, R73 ;  /* 0x0000004902497220 */ /* 0x000fe20000410000 */
[----:B--2---:R-:W-:Y:S02]  /*19130*/  FSEL R82, R82, -INF , P1 ;  /* 0xff80000052527808 */ /* 0x004fe40000800000 */
[----:B------:R-:W-:-:S03]  /*19140*/  FMNMX.FTZ R21, R78, R21, !PT ;  /* 0x000000154e157209 */ /* 0x000fc60007810000 */
[----:B------:R-:W2:Y:S01]  /*19150*/  MUFU.TANH R69, R69 ;  /* 0x0000004500457308 */ /* 0x000ea20000002400 */
[----:B------:R-:W-:-:S01]  /*19160*/  FFMA.FTZ R46, R46, UR41, -R84 ;  /* 0x000000292e2e7c23 */ /* 0x000fc20008010854 */
[C---:B------:R-:W-:Y:S01]  /*19170*/  ISETP.GT.AND P1, PT, R37.reuse, 0x51, PT ;  /* 0x000000512500780c */ /* 0x040fe20003f24270 */
[----:B------:R-:W-:Y:S01]  /*19180*/  FMUL.FTZ R76, R2, R76 ;  /* 0x0000004c024c7220 */ /* 0x000fe20000410000 */
[----:B---3--:R-:W-:Y:S02]  /*19190*/  FSEL R64, R64, -INF , P2 ;  /* 0xff80000040407808 */ /* 0x008fe40001000000 */
[----:B------:R-:W-:Y:S02]  /*191a0*/  FMNMX.FTZ R21, R82, R21, !PT ;  /* 0x0000001552157209 */ /* 0x000fe40007810000 */
[----:B------:R-:W3:Y:S01]  /*191b0*/  MUFU.TANH R72, R72 ;  /* 0x0000004800487308 */ /* 0x000ee20000002400 */
[----:B------:R-:W-:Y:S01]  /*191c0*/  ISETP.GT.AND P2, PT, R37, 0x58, PT ;  /* 0x000000582500780c */ /* 0x000fe20003f44270 */
[----:B------:R-:W-:Y:S01]  /*191d0*/  FMUL.FTZ R77, R2, R77 ;  /* 0x0000004d024d7220 */ /* 0x000fe20000410000 */
[----:B0-----:R-:W-:-:S05]  /*191e0*/  FSEL R65, R65, -INF , P1 ;  /* 0xff80000041417808 */ /* 0x001fca0000800000 */
[----:B------:R-:W0:Y:S01]  /*191f0*/  MUFU.TANH R73, R73 ;  /* 0x0000004900497308 */ /* 0x000e220000002400 */
[----:B------:R-:W-:Y:S01]  /*19200*/  ISETP.GT.AND P1, PT, R37, 0x59, PT ;  /* 0x000000592500780c */ /* 0x000fe20003f24270 */
[----:B------:R-:W-:Y:S01]  /*19210*/  FMUL.FTZ R80, R2, R80 ;  /* 0x0000005002507220 */ /* 0x000fe20000410000 */
[----:B-1----:R-:W-:-:S05]  /*19220*/  FSEL R68, R68, -INF , P2 ;  /* 0xff80000044447808 */ /* 0x002fca0001000000 */
[----:B------:R1:W-:Y:S01]  /*19230*/  MUFU.EX2 R28, R46 ;  /* 0x0000002e001c7308 */ /* 0x0003e20000000800 */
[----:B------:R-:W-:-:S01]  /*19240*/  FFMA.FTZ R30, R48, UR41, -R84 ;  /* 0x00000029301e7c23 */ /* 0x000fc20008010854 */
[----:B-1----:R-:W-:-:S06]  /*19250*/  FMNMX.FTZ R46, R64, R21, !PT ;  /* 0x00000015402e7209 */ /* 0x002fcc0007810000 */
[----:B------:R-:W1:Y:S01]  /*19260*/  MUFU.TANH R76, R76 ;  /* 0x0000004c004c7308 */ /* 0x000e620000002400 */
[----:B------:R-:W-:Y:S01]  /*19270*/  FMNMX.FTZ R21, R65, R46, !PT ;  /* 0x0000002e41157209 */ /* 0x000fe20007810000 */
[----:B------:R-:W-:Y:S01]  /*19280*/  FMUL.FTZ R81, R2, R81 ;  /* 0x0000005102517220 */ /* 0x000fe20000410000 */
[----:B------:R-:W-:Y:S02]  /*19290*/  ISETP.GT.AND P2, PT, R37, 0x60, PT ;  /* 0x000000602500780c */ /* 0x000fe40003f44270 */
[----:B--2---:R-:W-:-:S03]  /*192a0*/  FSEL R69, R69, -INF , P1 ;  /* 0xff80000045457808 */ /* 0x004fc60000800000 */
[----:B------:R-:W2:Y:S01]  /*192b0*/  MUFU.TANH R77, R77 ;  /* 0x0000004d004d7308 */ /* 0x000ea20000002400 */
[----:B------:R-:W-:Y:S02]  /*192c0*/  FMNMX.FTZ R48, R68, R21, !PT ;  /* 0x0000001544307209 */ /* 0x000fe40007810000 */
[----:B------:R-:W-:Y:S02]  /*192d0*/  ISETP.GT.AND P1, PT, R37, 0x61, PT ;  /* 0x000000612500780c */ /* 0x000fe40003f24270 */
[----:B---3--:R-:W-:Y:S02]  /*192e0*/  FSEL R72, R72, -INF , P2 ;  /* 0xff80000048487808 */ /* 0x008fe40001000000 */
[----:B------:R-:W-:Y:S01]  /*192f0*/  FMNMX.FTZ R21, R69, R48, !PT ;  /* 0x0000003045157209 */ /* 0x000fe20007810000 */
[----:B------:R-:W3:Y:S01]  /*19300*/  MUFU.TANH R80, R80 ;  /* 0x0000005000507308 */ /* 0x000ee20000002400 */
[----:B------:R-:W-:Y:S01]  /*19310*/  ISETP.GT.AND P2, PT, R37, 0x68, PT ;  /* 0x000000682500780c */ /* 0x000fe20003f44270 */
[----:B------:R-:W-:Y:S01]  /*19320*/  FMUL.FTZ R85, R2, R85 ;  /* 0x0000005502557220 */ /* 0x000fe20000410000 */
[----:B0-----:R-:W-:-:S02]  /*19330*/  FSEL R73, R73, -INF , P1 ;  /* 0xff80000049497808 */ /* 0x001fc40000800000 */
[----:B------:R-:W-:-:S03]  /*19340*/  FMNMX.FTZ R48, R72, R21, !PT ;  /* 0x0000001548307209 */ /* 0x000fc60007810000 */
[----:B------:R-:W0:Y:S01]  /*19350*/  MUFU.TANH R81, R81 ;  /* 0x0000005100517308 */ /* 0x000e220000002400 */
[----:B------:R-:W-:Y:S02]  /*19360*/  ISETP.GT.AND P1, PT, R37, 0x69, PT ;  /* 0x000000692500780c */ /* 0x000fe40003f24270 */
[----:B-1----:R-:W-:Y:S02]  /*19370*/  FSEL R76, R76, -INF , P2 ;  /* 0xff8000004c4c7808 */ /* 0x002fe40001000000 */
[----:B------:R-:W-:-:S03]  /*19380*/  FMNMX.FTZ R21, R73, R48, !PT ;  /* 0x0000003049157209 */ /* 0x000fc60007810000 */
[----:B------:R-:W1:Y:S01]  /*19390*/  MUFU.TANH R83, R83 ;  /* 0x0000005300537308 */ /* 0x000e620000002400 */
[----:B------:R-:W-:Y:S02]  /*193a0*/  ISETP.GT.AND P2, PT, R37, 0x70, PT ;  /* 0x000000702500780c */ /* 0x000fe40003f44270 */
[----:B--2---:R-:W-:Y:S02]  /*193b0*/  FSEL R77, R77, -INF , P1 ;  /* 0xff8000004d4d7808 */ /* 0x004fe40000800000 */
[----:B------:R-:W-:-:S03]  /*193c0*/  FMNMX.FTZ R48, R76, R21, !PT ;  /* 0x000000154c307209 */ /* 0x000fc60007810000 */
[----:B------:R-:W2:Y:S01]  /*193d0*/  MUFU.TANH R85, R85 ;  /* 0x0000005500557308 */ /* 0x000ea20000002400 */
[----:B------:R-:W-:Y:S02]  /*193e0*/  ISETP.GT.AND P1, PT, R37, 0x71, PT ;  /* 0x000000712500780c */ /* 0x000fe40003f24270 */
[----:B---3--:R-:W-:Y:S02]  /*193f0*/  FSEL R80, R80, -INF , P2 ;  /* 0xff80000050507808 */ /* 0x008fe40001000000 */
[----:B------:R-:W-:Y:S02]  /*19400*/  FMNMX.FTZ R21, R77, R48, !PT ;  /* 0x000000304d157209 */ /* 0x000fe40007810000 */
[----:B------:R-:W-:Y:S02]  /*19410*/  ISETP.GT.AND P2, PT, R37, 0x78, PT ;  /* 0x000000782500780c */ /* 0x000fe40003f44270 */
[----:B0-----:R-:W-:Y:S02]  /*19420*/  FSEL R81, R81, -INF , P1 ;  /* 0xff80000051517808 */ /* 0x001fe40000800000 */
[----:B------:R-:W-:-:S02]  /*19430*/  FMNMX.FTZ R48, R80, R21, !PT ;  /* 0x0000001550307209 */ /* 0x000fc40007810000 */
[----:B------:R-:W-:Y:S02]  /*19440*/  ISETP.GT.AND P1, PT, R37, 0x79, PT ;  /* 0x000000792500780c */ /* 0x000fe40003f24270 */
[----:B-1----:R-:W-:Y:S02]  /*19450*/  FSEL R83, R83, -INF , P2 ;  /* 0xff80000053537808 */ /* 0x002fe40001000000 */
[----:B------:R-:W-:Y:S01]  /*19460*/  FMNMX.FTZ R48, R81, R48, !PT ;  /* 0x0000003051307209 */ /* 0x000fe20007810000 */
[--C-:B------:R-:W-:Y:S01]  /*19470*/  FFMA.FTZ R157, R47, UR41, -R84.reuse ;  /* 0x000000292f9d7c23 */ /* 0x100fe20008010854 */
[----:B------:R-:W-:-:S01]  /*19480*/  FFMA.FTZ R47, R50, UR41, -R84 ;  /* 0x00000029322f7c23 */ /* 0x000fc20008010854 */
[----:B--2---:R-:W-:Y:S02]  /*19490*/  FSEL R85, R85, -INF , P1 ;  /* 0xff80000055557808 */ /* 0x004fe40000800000 */
[----:B------:R-:W-:-:S04]  /*194a0*/  FMNMX.FTZ R50, R83, R48, !PT ;  /* 0x0000003053327209 */ /* 0x000fc80007810000 */
[----:B------:R-:W-:Y:S01]  /*194b0*/  FMNMX.FTZ R21, R85, R50, !PT ;  /* 0x0000003255157209 */ /* 0x000fe20007810000 */
[----:B------:R-:W-:-:S04]  /*194c0*/  FFMA.FTZ R46, R52, UR41, -R84 ;  /* 0x00000029342e7c23 */ /* 0x000fc80008010854 */
[----:B------:R-:W0:Y:S01]  /*194d0*/  SHFL.BFLY PT, R52, R21, 0x2, 0x1f ;  /* 0x0c401f0015347f89 */ /* 0x000e2200000e0000 */
[----:B------:R-:W-:-:S04]  /*194e0*/  FFMA.FTZ R56, R56, UR41, -R84 ;  /* 0x0000002938387c23 */ /* 0x000fc80008010854 */
[----:B------:R0:W-:Y:S02]  /*194f0*/  MUFU.EX2 R48, R56 ;  /* 0x0000003800307308 */ /* 0x0001e40000000800 */
[----:B0-----:R-:W-:-:S05]  /*19500*/  FMNMX.FTZ R56, R21, R52, !PT ;  /* 0x0000003415387209 */ /* 0x001fca0007810000 */
[----:B------:R-:W0:Y:S01]  /*19510*/  SHFL.BFLY PT, R21, R56, 0x1, 0x1f ;  /* 0x0c201f0038157f89 */ /* 0x000e2200000e0000 */
[----:B------:R-:W-:Y:S01]  /*19520*/  MUFU.EX2 R153, R153 ;  /* 0x0000009900997308 */ /* 0x000fe20000000800 */
[----:B------:R-:W-:-:S01]  /*19530*/  FFMA.FTZ R52, R70, UR41, -R84 ;  /* 0x0000002946347c23 */ /* 0x000fc20008010854 */
[----:B0-----:R-:W-:Y:S01]  /*19540*/  FMNMX.FTZ R21, R56, R21, !PT ;  /* 0x0000001538157209 */ /* 0x001fe20007810000 */
[----:B------:R-:W-:-:S01]  /*19550*/  FFMA.FTZ R56, R60, UR41, -R84 ;  /* 0x000000293c387c23 */ /* 0x000fc20008010854 */
[----:B------:R-:W-:Y:S02]  /*19560*/  IMAD.U32 R60, RZ, RZ, UR41 ;  /* 0x00000029ff3c7e24 */ /* 0x000fe4000f8e00ff */
[C---:B------:R-:W-:Y:S02]  /*19570*/  FSETP.NEU.FTZ.AND P1, PT, R21.reuse, -INF , PT ;  /* 0xff8000001500780b */ /* 0x040fe40003f3d000 */
[----:B------:R-:W-:-:S05]  /*19580*/  FFMA.FTZ R60, R21, R60, -8 ;  /* 0xc1000000153c7423 */ /* 0x000fca000001003c */
[----:B------:R-:W-:-:S05]  /*19590*/  FSEL R60, R60, RZ, P1 ;  /* 0x000000ff3c3c7208 */ /* 0x000fca0000800000 */
[--C-:B------:R-:W-:Y:S01]  /*195a0*/  FFMA.FTZ R152, R0, UR41, -R60.reuse ;  /* 0x0000002900987c23 */ /* 0x100fe2000801083c */
[----:B------:R-:W-:-:S01]  /*195b0*/  FFMA.FTZ R39, R39, UR41, -R60 ;  /* 0x0000002927277c23 */ /* 0x000fc2000801083c */
[----:B------:R-:W-:Y:S01]  /*195c0*/  FFMA.FTZ R0, R7, UR41, -R60 ;  /* 0x0000002907007c23 */ /* 0x000fe2000801083c */
[----:B------:R-:W0:Y:S01]  /*195d0*/  MUFU.EX2 R34, R34 ;  /* 0x0000002200227308 */ /* 0x000e220000000800 */
[----:B------:R-:W-:-:S01]  /*195e0*/  FFMA.FTZ R70, R55, UR41, -R84 ;  /* 0x0000002937467c23 */ /* 0x000fc20008010854 */
[----:B------:R-:W-:-:S06]  /*195f0*/  FFMA.FTZ R55, R8, UR41, -R60 ;  /* 0x0000002908377c23 */ /* 0x000fcc000801083c */
[----:B------:R-:W-:Y:S01]  /*19600*/  MUFU.EX2 R152, R152 ;  /* 0x0000009800987308 */ /* 0x000fe20000000800 */
[----:B------:R-:W-:-:S07]  /*19610*/  FFMA.FTZ R154, R38, UR41, -R60 ;  /* 0x00000029269a7c23 */ /* 0x000fce000801083c */
[----:B------:R-:W1:Y:S01]  /*19620*/  MUFU.EX2 R39, R39 ;  /* 0x0000002700277308 */ /* 0x000e620000000800 */
[----:B------:R-:W-:-:S07]  /*19630*/  FFMA.FTZ R7, R40, UR41, -R60 ;  /* 0x0000002928077c23 */ /* 0x000fce000801083c */
[----:B------:R-:W2:Y:S01]  /*19640*/  MUFU.EX2 R0, R0 ;  /* 0x0000000000007308 */ /* 0x000ea20000000800 */
[----:B------:R-:W-:-:S01]  /*19650*/  FFMA.FTZ R37, R58, UR41, -R84 ;  /* 0x000000293a257c23 */ /* 0x000fc20008010854 */
[----:B------:R-:W-:-:S06]  /*19660*/  FFMA.FTZ R58, R59, UR41, -R84 ;  /* 0x000000293b3a7c23 */ /* 0x000fcc0008010854 */
[----:B------:R-:W3:Y:S01]  /*19670*/  MUFU.EX2 R55, R55 ;  /* 0x0000003700377308 */ /* 0x000ee20000000800 */
[----:B------:R-:W-:-:S01]  /*19680*/  FFMA.FTZ R8, R24, UR41, -R60 ;  /* 0x0000002918087c23 */ /* 0x000fc2000801083c */
[--C-:B------:R-:W-:Y:S01]  /*19690*/  FFMA.FTZ R59, R25, UR41, -R60.reuse ;  /* 0x00000029193b7c23 */ /* 0x100fe2000801083c */
[----:B------:R-:W-:-:S01]  /*196a0*/  FFMA.FTZ R158, R43, UR41, -R60 ;  /* 0x000000292b9e7c23 */ /* 0x000fc2000801083c */
[----:B------:R-:W-:-:S04]  /*196b0*/  FFMA.FTZ R25, R27, UR41, -R60 ;  /* 0x000000291b197c23 */ /* 0x000fc8000801083c */
[----:B------:R-:W4:Y:S01]  /*196c0*/  MUFU.EX2 R155, R155 ;  /* 0x0000009b009b7308 */ /* 0x000f220000000800 */
[----:B------:R-:W-:-:S01]  /*196d0*/  FFMA.FTZ R43, R33, UR41, -R60 ;  /* 0x00000029212b7c23 */ /* 0x000fc2000801083c */
[----:B------:R-:W-:Y:S01]  /*196e0*/  FFMA.FTZ R27, R31, UR41, -R60 ;  /* 0x000000291f1b7c23 */ /* 0x000fe2000801083c */
[----:B0-----:R-:W-:-:S05]  /*196f0*/  FADD.FTZ R33, R153, R34 ;  /* 0x0000002299217221 */ /* 0x001fca0000010000 */
[----:B------:R-:W0:Y:S01]  /*19700*/  MUFU.EX2 R154, R154 ;  /* 0x0000009a009a7308 */ /* 0x000e220000000800 */
[----:B------:R-:W-:-:S01]  /*19710*/  FFMA.FTZ R45, R45, UR41, -R84 ;  /* 0x000000292d2d7c23 */ /* 0x000fc20008010854 */
[----:B-1----:R-:W-:Y:S01]  /*19720*/  FADD.FTZ R31, R152, R39 ;  /* 0x00000027981f7221 */ /* 0x002fe20000010000 */
[----:B------:R-:W-:-:S05]  /*19730*/  FADD.FTZ R40, R6, R33 ;  /* 0x0000002106287221 */ /* 0x000fca0000010000 */
[----:B------:R-:W1:Y:S01]  /*19740*/  MUFU.EX2 R7, R7 ;  /* 0x0000000700077308 */ /* 0x000e620000000800 */
[----:B--2---:R-:W-:-:S01]  /*19750*/  FADD.FTZ R38, R0, R31 ;  /* 0x0000001f00267221 */ /* 0x004fc20000010000 */
[----:B------:R-:W-:Y:S01]  /*19760*/  FFMA.FTZ R156, R41, UR41, -R60 ;  /* 0x00000029299c7c23 */ /* 0x000fe2000801083c */
[----:B------:R-:W-:-:S05]  /*19770*/  FADD.FTZ R40, R9, R40 ;  /* 0x0000002809287221 */ /* 0x000fca0000010000 */
[----:B------:R-:W2:Y:S01]  /*19780*/  MUFU.EX2 R8, R8 ;  /* 0x0000000800087308 */ /* 0x000ea20000000800 */
[----:B---3--:R-:W-:-:S01]  /*19790*/  FADD.FTZ R31, R55, R38 ;  /* 0x00000026371f7221 */ /* 0x008fc20000010000 */
[----:B----4-:R-:W-:-:S06]  /*197a0*/  FADD.FTZ R33, R155, R40 ;  /* 0x000000289b217221 */ /* 0x010fcc0000010000 */
[----:B------:R-:W3:Y:S01]  /*197b0*/  MUFU.EX2 R45, R45 ;  /* 0x0000002d002d7308 */ /* 0x000ee20000000800 */
[----:B0-----:R-:W-:-:S01]  /*197c0*/  FADD.FTZ R38, R154, R31 ;  /* 0x0000001f9a267221 */ /* 0x001fc20000010000 */
[----:B------:R-:W-:-:S06]  /*197d0*/  FFMA.FTZ R161, R57, UR41, -R84 ;  /* 0x0000002939a17c23 */ /* 0x000fcc0008010854 */
[----:B------:R-:W0:Y:S01]  /*197e0*/  MUFU.EX2 R59, R59 ;  /* 0x0000003b003b7308 */ /* 0x000e220000000800 */
[----:B------:R-:W-:-:S01]  /*197f0*/  FFMA.FTZ R24, R42, UR41, -R60 ;  /* 0x000000292a187c23 */ /* 0x000fc2000801083c */
[--C-:B------:R-:W-:Y:S01]  /*19800*/  FFMA.FTZ R49, R49, UR41, -R84.reuse ;  /* 0x0000002931317c23 */ /* 0x100fe20008010854 */
[----:B------:R-:W-:-:S05]  /*19810*/  FFMA.FTZ R57, R61, UR41, -R84 ;  /* 0x000000293d397c23 */ /* 0x000fca0008010854 */
[----:B------:R-:W4:Y:S01]  /*19820*/  MUFU.EX2 R157, R157 ;  /* 0x0000009d009d7308 */ /* 0x000f220000000800 */
[----:B------:R-:W-:-:S01]  /*19830*/  FADD.FTZ R61, R26, R33 ;  /* 0x000000211a3d7221 */ /* 0x000fc20000010000 */
[----:B-1----:R-:W-:-:S06]  /*19840*/  FADD.FTZ R33, R7, R38 ;  /* 0x0000002607217221 */ /* 0x002fcc0000010000 */
[----:B------:R-:W1:Y:S01]  /*19850*/  MUFU.EX2 R156, R156 ;  /* 0x0000009c009c7308 */ /* 0x000e620000000800 */
[----:B------:R-:W-:-:S01]  /*19860*/  FFMA.FTZ R41, R29, UR41, -R60 ;  /* 0x000000291d297c23 */ /* 0x000fc2000801083c */
[----:B------:R-:W-:-:S06]  /*19870*/  FADD.FTZ R40, R28, R61 ;  /* 0x0000003d1c287221 */ /* 0x000fcc0000010000 */
[----:B------:R-:W5:Y:S01]  /*19880*/  MUFU.EX2 R30, R30 ;  /* 0x0000001e001e7308 */ /* 0x000f620000000800 */
[----:B------:R-:W-:-:S01]  /*19890*/  FFMA.FTZ R159, R51, UR41, -R84 ;  /* 0x00000029339f7c23 */ /* 0x000fc20008010854 */
[----:B--2---:R-:W-:-:S06]  /*198a0*/  FADD.FTZ R38, R8, R33 ;  /* 0x0000002108267221 */ /* 0x004fcc0000010000 */
[----:B------:R-:W2:Y:S01]  /*198b0*/  MUFU.EX2 R25, R25 ;  /* 0x0000001900197308 */ /* 0x000ea20000000800 */
[----:B---3--:R-:W-:-:S01]  /*198c0*/  FADD.FTZ R40, R45, R40 ;  /* 0x000000282d287221 */ /* 0x008fc20000010000 */
[----:B0-----:R-:W-:-:S06]  /*198d0*/  FADD.FTZ R33, R59, R38 ;  /* 0x000000263b217221 */ /* 0x001fcc0000010000 */
[----:B------:R0:W3:Y:S08]  /*198e0*/  MUFU.EX2 R44, R49 ;  /* 0x00000031002c7308 */ /* 0x0000f00000000800 */
[----:B------:R-:W3:Y:S01]  /*198f0*/  MUFU.EX2 R24, R24 ;  /* 0x0000001800187308 */ /* 0x000ee20000000800 */
[----:B----4-:R-:W-:-:S01]  /*19900*/  FADD.FTZ R61, R157, R40 ;  /* 0x000000289d3d7221 */ /* 0x010fc20000010000 */
[----:B0-----:R-:W-:-:S06]  /*19910*/  FFMA.FTZ R49, R54, UR41, -R84 ;  /* 0x0000002936317c23 */ /* 0x001fcc0008010854 */
[----:B------:R-:W0:Y:S01]  /*19920*/  MUFU.EX2 R47, R47 ;  /* 0x0000002f002f7308 */ /* 0x000e220000000800 */
[----:B-1----:R-:W-:-:S01]  /*19930*/  FADD.FTZ R40, R156, R33 ;  /* 0x000000219c287221 */ /* 0x002fc20000010000 */
[----:B------:R-:W-:-:S06]  /*19940*/  FFMA.FTZ R32, R32, UR41, -R60 ;  /* 0x0000002920207c23 */ /* 0x000fcc000801083c */
[----:B------:R-:W1:Y:S01]  /*19950*/  MUFU.EX2 R41, R41 ;  /* 0x0000002900297308 */ /* 0x000e620000000800 */
[----:B------:R-:W-:-:S01]  /*19960*/  FFMA.FTZ R163, R63, UR41, -R84 ;  /* 0x000000293fa37c23 */ /* 0x000fc20008010854 */
[----:B-----5:R-:W-:-:S06]  /*19970*/  FADD.FTZ R63, R30, R61 ;  /* 0x0000003d1e3f7221 */ /* 0x020fcc0000010000 */
[----:B------:R-:W4:Y:S01]  /*19980*/  MUFU.EX2 R159, R159 ;  /* 0x0000009f009f7308 */ /* 0x000f220000000800 */
[----:B------:R-:W-:-:S01]  /*19990*/  FFMA.FTZ R54, R53, UR41, -R84 ;  /* 0x0000002935367c23 */ /* 0x000fc20008010854 */
[----:B--2---:R-:W-:-:S06]  /*199a0*/  FADD.FTZ R33, R25, R40 ;  /* 0x0000002819217221 */ /* 0x004fcc0000010000 */
[----:B------:R-:W2:Y:S01]  /*199b0*/  MUFU.EX2 R158, R158 ;  /* 0x0000009e009e7308 */ /* 0x000ea20000000800 */
[----:B---3--:R-:W-:-:S01]  /*199c0*/  FADD.FTZ R42, R44, R63 ;  /* 0x0000003f2c2a7221 */ /* 0x008fc20000010000 */
[----:B------:R-:W-:-:S06]  /*199d0*/  FADD.FTZ R40, R24, R33 ;  /* 0x0000002118287221 */ /* 0x000fcc0000010000 */
[----:B------:R-:W3:Y:S01]  /*199e0*/  MUFU.EX2 R46, R46 ;  /* 0x0000002e002e7308 */ /* 0x000ee20000000800 */
[----:B------:R-:W-:-:S07]  /*199f0*/  FFMA.FTZ R160, R35, UR41, -R60 ;  /* 0x0000002923a07c23 */ /* 0x000fce000801083c */
[----:B------:R-:W5:Y:S01]  /*19a00*/  MUFU.EX2 R27, R27 ;  /* 0x0000001b001b7308 */ /* 0x000f620000000800 */
[----:B0-----:R-:W-:-:S01]  /*19a10*/  FADD.FTZ R42, R47, R42 ;  /* 0x0000002a2f2a7221 */ /* 0x001fc20000010000 */
[----:B-1----:R-:W-:-:S06]  /*19a20*/  FADD.FTZ R33, R41, R40 ;  /* 0x0000002829217221 */ /* 0x002fcc0000010000 */
[----:B------:R-:W0:Y:S01]  /*19a30*/  MUFU.EX2 R49, R49 ;  /* 0x0000003100317308 */ /* 0x000e220000000800 */
[----:B------:R-:W-:-:S07]  /*19a40*/  FFMA.FTZ R29, R36, UR41, -R60 ;  /* 0x00000029241d7c23 */ /* 0x000fce000801083c */
[----:B------:R-:W1:Y:S01]  /*19a50*/  MUFU.EX2 R32, R32 ;  /* 0x0000002000207308 */ /* 0x000e620000000800 */
[----:B----4-:R-:W-:-:S01]  /*19a60*/  FADD.FTZ R63, R159, R42 ;  /* 0x0000002a9f3f7221 */ /* 0x010fc20000010000 */
[----:B--2---:R-:W-:-:S06]  /*19a70*/  FADD.FTZ R40, R158, R33 ;  /* 0x000000219e287221 */ /* 0x004fcc0000010000 */
[----:B------:R-:W2:Y:S01]  /*19a80*/  MUFU.EX2 R54, R54 ;  /* 0x0000003600367308 */ /* 0x000ea20000000800 */
[----:B------:R-:W-:-:S07]  /*19a90*/  FFMA.FTZ R35, R78, UR41, -R60 ;  /* 0x000000294e237c23 */ /* 0x000fce000801083c */
[----:B------:R-:W4:Y:S01]  /*19aa0*/  MUFU.EX2 R43, R43 ;  /* 0x0000002b002b7308 */ /* 0x000f220000000800 */
[----:B---3--:R-:W-:-:S01]  /*19ab0*/  FADD.FTZ R42, R46, R63 ;  /* 0x0000003f2e2a7221 */ /* 0x008fc20000010000 */
[----:B-----5:R-:W-:-:S06]  /*19ac0*/  FADD.FTZ R63, R27, R40 ;  /* 0x000000281b3f7221 */ /* 0x020fcc0000010000 */
[----:B------:R-:W3:Y:S01]  /*19ad0*/  MUFU.EX2 R161, R161 ;  /* 0x000000a100a17308 */ /* 0x000ee20000000800 */
[----:B------:R-:W-:-:S07]  /*19ae0*/  FFMA.FTZ R36, R82, UR41, -R60 ;  /* 0x0000002952247c23 */ /* 0x000fce000801083c */
[----:B------:R-:W5:Y:S01]  /*19af0*/  MUFU.EX2 R160, R160 ;  /* 0x000000a000a07308 */ /* 0x000f620000000800 */
[----:B------:R-:W-:-:S01]  /*19b00*/  FFMA.FTZ R31, R65, UR41, -R60 ;  /* 0x00000029411f7c23 */ /* 0x000fc2000801083c */
[----:B0-----:R-:W-:Y:S01]  /*19b10*/  FADD.FTZ R65, R49, R42 ;  /* 0x0000002a31417221 */ /* 0x001fe20000010000 */
[----:B-1----:R-:W-:-:S05]  /*19b20*/  FADD.FTZ R40, R32, R63 ;  /* 0x0000003f20287221 */ /* 0x002fca0000010000 */
[----:B------:R-:W0:Y:S01]  /*19b30*/  MUFU.EX2 R29, R29 ;  /* 0x0000001d001d7308 */ /* 0x000e220000000800 */
[----:B------:R-:W-:-:S01]  /*19b40*/  FFMA.FTZ R162, R64, UR41, -R60 ;  /* 0x0000002940a27c23 */ /* 0x000fc2000801083c */
[----:B--2---:R-:W-:-:S06]  /*19b50*/  FADD.FTZ R42, R54, R65 ;  /* 0x00000041362a7221 */ /* 0x004fcc0000010000 */
[----:B------:R-:W1:Y:S01]  /*19b60*/  MUFU.EX2 R37, R37 ;  /* 0x0000002500257308 */ /* 0x000e620000000800 */
[----:B------:R-:W-:-:S01]  /*19b70*/  FFMA.FTZ R50, R62, UR41, -R84 ;  /* 0x000000293e327c23 */ /* 0x000fc20008010854 */
[----:B----4-:R-:W-:-:S06]  /*19b80*/  FADD.FTZ R63, R43, R40 ;  /* 0x000000282b3f7221 */ /* 0x010fcc0000010000 */
[----:B------:R-:W2:Y:S01]  /*19b90*/  MUFU.EX2 R35, R35 ;  /* 0x0000002300237308 */ /* 0x000ea20000000800 */
[----:B---3--:R-:W-:-:S01]  /*19ba0*/  FADD.FTZ R65, R161, R42 ;  /* 0x0000002aa1417221 */ /* 0x008fc20000010000 */
[----:B------:R-:W-:-:S06]  /*19bb0*/  FFMA.FTZ R51, R67, UR41, -R84 ;  /* 0x0000002943337c23 */ /* 0x000fcc0008010854 */
[----:B------:R-:W3:Y:S01]  /*19bc0*/  MUFU.EX2 R58, R58 ;  /* 0x0000003a003a7308 */ /* 0x000ee20000000800 */
[----:B-----5:R-:W-:-:S01]  /*19bd0*/  FADD.FTZ R64, R160, R63 ;  /* 0x0000003fa0407221 */ /* 0x020fc20000010000 */
[----:B------:R-:W-:-:S06]  /*19be0*/  FFMA.FTZ R38, R68, UR41, -R60 ;  /* 0x0000002944267c23 */ /* 0x000fcc000801083c */
[----:B------:R-:W4:Y:S01]  /*19bf0*/  MUFU.EX2 R36, R36 ;  /* 0x0000002400247308 */ /* 0x000f220000000800 */
[----:B------:R-:W-:Y:S02]  /*19c00*/  VIADD R42, R3, 0x38840 ;  /* 0x00038840032a7836 */ /* 0x000fe40000000000 */
[----:B------:R-:W-:Y:S01]  /*19c10*/  FADD.FTZ R68, R48, R65 ;  /* 0x0000004130447221 */ /* 0x000fe20000010000 */
[----:B------:R-:W-:-:S04]  /*19c20*/  IMAD.U32 R63, RZ, RZ, UR37 ;  /* 0x00000025ff3f7e24 */ /* 0x000fc8000f8e00ff */
[----:B------:R-:W5:Y:S01]  /*19c30*/  MUFU.EX2 R163, R163 ;  /* 0x000000a300a37308 */ /* 0x000f620000000800 */
[----:B------:R-:W-:-:S01]  /*19c40*/  FFMA.FTZ R62, R66, UR41, -R84 ;  /* 0x00000029423e7c23 */ /* 0x000fc20008010854 */
[----:B0-----:R-:W-:-:S06]  /*19c50*/  FADD.FTZ R64, R29, R64 ;  /* 0x000000401d407221 */ /* 0x001fcc0000010000 */
[----:B------:R-:W0:Y:S01]  /*19c60*/  MUFU.EX2 R162, R162 ;  /* 0x000000a200a27308 */ /* 0x000e220000000800 */
[----:B------:R-:W-:-:S01]  /*19c70*/  FFMA.FTZ R61, R69, UR41, -R60 ;  /* 0x00000029453d7c23 */ /* 0x000fc2000801083c */
[----:B-1----:R-:W-:Y:S01]  /*19c80*/  FADD.FTZ R67, R37, R68 ;  /* 0x0000004425437221 */ /* 0x002fe20000010000 */
[----:B------:R-:W-:-:S05]  /*19c90*/  PRMT R42, R63, 0x654, R42 ;  /* 0x000006543f2a7816 */ /* 0x000fca000000002a */
[----:B------:R-:W1:Y:S01]  /*19ca0*/  MUFU.EX2 R50, R50 ;  /* 0x0000003200327308 */ /* 0x000e620000000800 */
[----:B------:R-:W-:-:S01]  /*19cb0*/  FFMA.FTZ R165, R71, UR41, -R84 ;  /* 0x0000002947a57c23 */ /* 0x000fc20008010854 */
[----:B--2---:R-:W-:-:S06]  /*19cc0*/  FADD.FTZ R63, R35, R64 ;  /* 0x00000040233f7221 */ /* 0x004fcc0000010000 */
[----:B------:R-:W2:Y:S01]  /*19cd0*/  MUFU.EX2 R31, R31 ;  /* 0x0000001f001f7308 */ /* 0x000ea20000000800 */
[----:B------:R-:W-:-:S01]  /*19ce0*/  FFMA.FTZ R164, R72, UR41, -R60 ;  /* 0x0000002948a47c23 */ /* 0x000fc2000801083c */
[----:B---3--:R-:W-:-:S06]  /*19cf0*/  FADD.FTZ R64, R58, R67 ;  /* 0x000000433a407221 */ /* 0x008fcc0000010000 */
[----:B------:R-:W3:Y:S01]  /*19d00*/  MUFU.EX2 R51, R51 ;  /* 0x0000003300337308 */ /* 0x000ee20000000800 */
[----:B----4-:R-:W-:-:S01]  /*19d10*/  FADD.FTZ R67, R36, R63 ;  /* 0x0000003f24437221 */ /* 0x010fc20000010000 */
[----:B------:R-:W-:Y:S01]  /*19d20*/  FFMA.FTZ R33, R73, UR41, -R60 ;  /* 0x0000002949217c23 */ /* 0x000fe2000801083c */
[----:B------:R0:W-:Y:S05]  /*19d30*/  SYNCS.ARRIVE.TRANS64.RED.A1T0 RZ, [R42+URZ], RZ ;  /* 0x000000ff2aff79a7 */ /* 0x0001ea000810043f */
[----:B------:R-:W4:Y:S01]  /*19d40*/  MUFU.EX2 R38, R38 ;  /* 0x0000002600267308 */ /* 0x000f220000000800 */
[----:B-----5:R-:W-:-:S01]  /*19d50*/  FADD.FTZ R69, R163, R64 ;  /* 0x00000040a3457221 */ /* 0x020fc20000010000 */
[----:B------:R-:W-:-:S06]  /*19d60*/  FFMA.FTZ R53, R75, UR41, -R84 ;  /* 0x000000294b357c23 */ /* 0x000fcc0008010854 */
[----:B------:R-:W5:Y:S01]  /*19d70*/  MUFU.EX2 R62, R62 ;  /* 0x0000003e003e7308 */ /* 0x000f620000000800 */
[----:B0-----:R-:W-:-:S01]  /*19d80*/  FADD.FTZ R42, R162, R67 ;  /* 0x00000043a22a7221 */ /* 0x001fc20000010000 */
[----:B------:R-:W-:-:S06]  /*19d90*/  FFMA.FTZ R40, R76, UR41, -R60 ;  /* 0x000000294c287c23 */ /* 0x000fcc000801083c */
[----:B------:R-:W0:Y:S01]  /*19da0*/  MUFU.EX2 R61, R61 ;  /* 0x0000003d003d7308 */ /* 0x000e220000000800 */
[----:B-1----:R-:W-:-:S01]  /*19db0*/  FADD.FTZ R64, R50, R69 ;  /* 0x0000004532407221 */ /* 0x002fc20000010000 */
[----:B------:R-:W-:-:S06]  /*19dc0*/  FFMA.FTZ R66, R74, UR41, -R84 ;  /* 0x000000294a427c23 */ /* 0x000fcc0008010854 */
[----:B------:R-:W1:Y:S01]  /*19dd0*/  MUFU.EX2 R165, R165 ;  /* 0x000000a500a57308 */ /* 0x000e620000000800 */
[----:B--2---:R-:W-:-:S01]  /*19de0*/  FADD.FTZ R67, R31, R42 ;  /* 0x0000002a1f437221 */ /* 0x004fc20000010000 */
[----:B------:R-:W-:-:S06]  /*19df0*/  FFMA.FTZ R65, R77, UR41, -R60 ;  /* 0x000000294d417c23 */ /* 0x000fcc000801083c */
[----:B------:R-:W2:Y:S01]  /*19e00*/  MUFU.EX2 R164, R164 ;  /* 0x000000a400a47308 */ /* 0x000ea20000000800 */
[----:B---3--:R-:W-:-:S01]  /*19e10*/  FADD.FTZ R69, R51, R64 ;  /* 0x0000004033457221 */ /* 0x008fc20000010000 */
[----:B------:R-:W-:-:S06]  /*19e20*/  FFMA.FTZ R167, R79, UR41, -R84 ;  /* 0x000000294fa77c23 */ /* 0x000fcc0008010854 */
[----:B------:R-:W3:Y:S01]  /*19e30*/  MUFU.EX2 R52, R52 ;  /* 0x0000003400347308 */ /* 0x000ee20000000800 */
[----:B----4-:R-:W-:-:S01]  /*19e40*/  FADD.FTZ R42, R38, R67 ;  /* 0x00000043262a7221 */ /* 0x010fc20000010000 */
[----:B------:R-:W-:-:S06]  /*19e50*/  FFMA.FTZ R166, R80, UR41, -R60 ;  /* 0x0000002950a67c23 */ /* 0x000fcc000801083c */
[----:B------:R-:W4:Y:S01]  /*19e60*/  MUFU.EX2 R33, R33 ;  /* 0x0000002100217308 */ /* 0x000f220000000800 */
[----:B------:R-:W-:Y:S01]  /*19e70*/  F2FP.SATFINITE.E4M3.F32.PACK_AB_MERGE_C R6, R9, R6, RZ ;  /* 0x000000060906723e */ /* 0x000fe200048070ff */
[----:B-----5:R-:W-:-:S06]  /*19e80*/  FADD.FTZ R64, R62, R69 ;  /* 0x000000453e407221 */ /* 0x020fcc0000010000 */
[----:B------:R-:W5:Y:S01]  /*19e90*/  MUFU.EX2 R53, R53 ;  /* 0x0000003500357308 */ /* 0x000f620000000800 */
[----:B0-----:R-:W-:-:S01]  /*19ea0*/  FADD.FTZ R9, R61, R42 ;  /* 0x0000002a3d097221 */ /* 0x001fc20000010000 */
[----:B------:R-:W-:-:S06]  /*19eb0*/  FFMA.FTZ R63, R81, UR41, -R60 ;  /* 0x00000029513f7c23 */ /* 0x000fcc000801083c */
[----:B------:R-:W0:Y:S01]  /*19ec0*/  MUFU.EX2 R40, R40 ;  /* 0x0000002800287308 */ /* 0x000e220000000800 */
[----:B------:R-:W-:Y:S01]  /*19ed0*/  F2FP.SATFINITE.E4M3.F32.PACK_AB_MERGE_C R28, R45, R28, RZ ;  /* 0x0000001c2d1c723e */ /* 0x000fe200048070ff */
[----:B-1----:R-:W-:Y:S01]  /*19ee0*/  FADD.FTZ R45, R165, R64 ;  /* 0x00000040a52d7221 */ /* 0x002fe20000010000 */
[----:B------:R-:W-:-:S05]  /*19ef0*/  F2FP.SATFINITE.E4M3.F32.PACK_AB_MERGE_C R55, R55, R0, RZ ;  /* 0x000000003737723e */ /* 0x000fca00048070ff */
[----:B------:R-:W1:Y:S01]  /*19f00*/  MUFU.EX2 R66, R66 ;  /* 0x0000004200427308 */ /* 0x000e620000000800 */
[----:B------:R-:W-:-:S01]  /*19f10*/  FFMA.FTZ R83, R83, UR41, -R60 ;  /* 0x0000002953537c23 */ /* 0x000fc2000801083c */
[----:B--2---:R-:W-:-:S06]  /*19f20*/  FADD.FTZ R0, R164, R9 ;  /* 0x00000009a4007221 */ /* 0x004fcc0000010000 */
[----:B------:R-:W2:Y:S01]  /*19f30*/  MUFU.EX2 R65, R65 ;  /* 0x0000004100417308 */ /* 0x000ea20000000800 */
[----:B------:R-:W-:-:S01]  /*19f40*/  FFMA.FTZ R60, R85, UR41, -R60 ;  /* 0x00000029553c7c23 */ /* 0x000fc2000801083c */
[----:B---3--:R-:W-:Y:S01]  /*19f50*/  FADD.FTZ R42, R52, R45 ;  /* 0x0000002d342a7221 */ /* 0x008fe20000010000 */
[----:B------:R-:W-:-:S05]  /*19f60*/  F2FP.SATFINITE.E4M3.F32.PACK_AB_MERGE_C R24, R41, R24, RZ ;  /* 0x000000182918723e */ /* 0x000fca00048070ff */
[----:B------:R-:W3:Y:S01]  /*19f70*/  MUFU.EX2 R167, R167 ;  /* 0x000000a700a77308 */ /* 0x000ee20000000800 */
[----:B----4-:R-:W-:-:S07]  /*19f80*/  FADD.FTZ R41, R33, R0 ;  /* 0x0000000021297221 */ /* 0x010fce0000010000 */
[----:B------:R-:W4:Y:S01]  /*19f90*/  MUFU.EX2 R166, R166 ;  /* 0x000000a600a67308 */ /* 0x000f220000000800 */
[----:B-----5:R-:W-:-:S01]  /*19fa0*/  FADD.FTZ R45, R53, R42 ;  /* 0x0000002a352d7221 */ /* 0x020fc20000010000 */
[----:B0-----:R-:W-:-:S06]  /*19fb0*/  FADD.FTZ R0, R40, R41 ;  /* 0x0000002928007221 */ /* 0x001fcc0000010000 */
[----:B------:R-:W0:Y:S08]  /*19fc0*/  MUFU.EX2 R56, R56 ;  /* 0x0000003800387308 */ /* 0x000e300000000800 */
[----:B------:R-:W5:Y:S01]  /*19fd0*/  MUFU.EX2 R63, R63 ;  /* 0x0000003f003f7308 */ /* 0x000f620000000800 */
[----:B-1----:R-:W-:-:S01]  /*19fe0*/  FADD.FTZ R42, R66, R45 ;  /* 0x0000002d422a7221 */ /* 0x002fc20000010000 */
[----:B--2---:R-:W-:-:S06]  /*19ff0*/  FADD.FTZ R41, R65, R0 ;  /* 0x0000000041297221 */ /* 0x004fcc0000010000 */
[----:B------:R-:W1:Y:S01]  /*1a000*/  MUFU.EX2 R57, R57 ;  /* 0x0000003900397308 */ /* 0x000e620000000800 */
[----:B------:R-:W-:-:S07]  /*1a010*/  F2FP.SATFINITE.E4M3.F32.PACK_AB_MERGE_C R32, R43, R32, RZ ;  /* 0x000000202b20723e */ /* 0x000fce00048070ff */
[----:B------:R-:W-:Y:S01]  /*1a020*/  MUFU.EX2 R70, R70 ;  /* 0x0000004600467308 */ /* 0x000fe20000000800 */
[----:B------:R-:W-:-:S07]  /*1a030*/  F2FP.SATFINITE.E4M3.F32.PACK_AB_MERGE_C R43, R36, R35, RZ ;  /* 0x00000023242b723e */ /* 0x000fce00048070ff */
[----:B------:R-:W2:Y:S08]  /*1a040*/  MUFU.EX2 R9, R83 ;  /* 0x0000005300097308 */ /* 0x000eb00000000800 */
[----:B------:R-:W2:Y:S01]  /*1a050*/  MUFU.EX2 R60, R60 ;  /* 0x0000003c003c7308 */ /* 0x000ea20000000800 */
[----:B---3--:R-:W-:-:S01]  /*1a060*/  FADD.FTZ R35, R167, R42 ;  /* 0x0000002aa7237221 */ /* 0x008fc20000010000 */
[----:B----4-:R-:W-:-:S03]  /*1a070*/  FADD.FTZ R0, R166, R41 ;  /* 0x00000029a6007221 */ /* 0x010fc60000010000 */
[----:B0-----:R-:W-:Y:S01]  /*1a080*/  FADD.FTZ R36, R56, R35 ;  /* 0x0000002338247221 */ /* 0x001fe20000010000 */
[----:B-----5:R-:W-:-:S01]  /*1a090*/  FADD.FTZ R0, R63, R0 ;  /* 0x000000003f007221 */ /* 0x020fc20000010000 */
[----:B------:R-:W-:Y:S02]  /*1a0a0*/  F2FP.SATFINITE.E4M3.F32.PACK_AB_MERGE_C R58, R58, R37, RZ ;  /* 0x000000253a3a723e */ /* 0x000fe400048070ff */
[----:B-1----:R-:W-:-:S01]  /*1a0b0*/  FADD.FTZ R37, R57, R36 ;  /* 0x0000002439257221 */ /* 0x002fc20000010000 */
[----:B------:R-:W-:Y:S01]  /*1a0c0*/  F2FP.SATFINITE.E4M3.F32.PACK_AB_MERGE_C R8, R59, R8, RZ ;  /* 0x000000083b08723e */ /* 0x000fe200048070ff */
[----:B--2---:R-:W-:-:S01]  /*1a0d0*/  FADD.FTZ R35, R9, R0 ;  /* 0x0000000009237221 */ /* 0x004fc20000010000 */
[----:B------:R-:W-:Y:S02]  /*1a0e0*/  F2FP.SATFINITE.E4M3.F32.PACK_AB_MERGE_C R44, R47, R44, RZ ;  /* 0x0000002c2f2c723e */ /* 0x000fe400048070ff */
[----:B------:R-:W-:Y:S02]  /*1a0f0*/  F2FP.SATFINITE.E4M3.F32.PACK_AB_MERGE_C R49, R54, R49, RZ ;  /* 0x000000313631723e */ /* 0x000fe400048070ff */
[----:B------:R-:W-:-:S02]  /*1a100*/  F2FP.SATFINITE.E4M3.F32.PACK_AB_MERGE_C R38, R61, R38, RZ ;  /* 0x000000263d26723e */ /* 0x000fc400048070ff */
[----:B------:R-:W-:Y:S02]  /*1a110*/  F2FP.SATFINITE.E4M3.F32.PACK_AB_MERGE_C R51, R62, R51, RZ ;  /* 0x000000333e33723e */ /* 0x000fe400048070ff */
[----:B------:R-:W-:Y:S02]  /*1a120*/  F2FP.SATFINITE.E4M3.F32.PACK_AB_MERGE_C R40, R65, R40, RZ ;  /* 0x000000284128723e */ /* 0x000fe400048070ff */
[----:B------:R-:W-:Y:S02]  /*1a130*/  F2FP.SATFINITE.E4M3.F32.PACK_AB_MERGE_C R53, R66, R53, RZ ;  /* 0x000000354235723e */ /* 0x000fe400048070ff */
[----:B------:R-:W-:Y:S02]  /*1a140*/  F2FP.SATFINITE.E4M3.F32.PACK_AB_MERGE_C R57, R70, R57, RZ ;  /* 0x000000394639723e */ /* 0x000fe400048070ff */
[----:B------:R-:W-:Y:S01]  /*1a150*/  F2FP.SATFINITE.E4M3.F32.PACK_AB_MERGE_C R36, R60, R9, RZ ;  /* 0x000000093c24723e */ /* 0x000fe200048070ff */
[----:B------:R-:W-:Y:S01]  /*1a160*/  FADD.FTZ R0, R70, R37 ;  /* 0x0000002546007221 */ /* 0x000fe20000010000 */
[----:B------:R-:W-:-:S01]  /*1a170*/  FADD.FTZ R9, R60, R35 ;  /* 0x000000233c097221 */ /* 0x000fc20000010000 */
[----:B------:R-:W-:-:S02]  /*1a180*/  F2FP.SATFINITE.E4M3.F32.PACK_AB_MERGE_C R153, R34, R153, R6 ;  /* 0x000000992299723e */ /* 0x000fc40004807006 */
[----:B------:R-:W-:Y:S02]  /*1a190*/  F2FP.SATFINITE.E4M3.F32.PACK_AB_MERGE_C R155, R26, R155, R28 ;  /* 0x0000009b1a9b723e */ /* 0x000fe4000480701c */
[----:B------:R-:W-:Y:S02]  /*1a1a0*/  F2FP.SATFINITE.E4M3.F32.PACK_AB_MERGE_C R152, R39, R152, R55 ;  /* 0x000000982798723e */ /* 0x000fe40004807037 */
[----:B------:R-:W-:Y:S02]  /*1a1b0*/  F2FP.SATFINITE.E4M3.F32.PACK_AB_MERGE_C R154, R7, R154, R8 ;  /* 0x0000009a079a723e */ /* 0x000fe40004807008 */
[----:B------:R-:W-:Y:S02]  /*1a1c0*/  F2FP.SATFINITE.E4M3.F32.PACK_AB_MERGE_C R156, R25, R156, R24 ;  /* 0x0000009c199c723e */ /* 0x000fe40004807018 */
[----:B------:R-:W-:Y:S02]  /*1a1d0*/  F2FP.SATFINITE.E4M3.F32.PACK_AB_MERGE_C R157, R30, R157, R44 ;  /* 0x0000009d1e9d723e */ /* 0x000fe4000480702c */
        /* <DEDUP_REMOVED lines=9> */
[----:B------:R-:W-:Y:S01]  /*1a270*/  F2FP.SATFINITE.E4M3.F32.PACK_AB_MERGE_C R167, R56, R167, R57 ;  /* 0x000000a738a7723e */ /* 0x000fe20004807039 */
[----:B------:R-:W-:Y:S06]  /*1a280*/  @!P0 BRA `(.L_x_3228) ;  /* 0x0000000000048947 */ /* 0x000fec0003800000 */
[----:B------:R-:W-:Y:S01]  /*1a290*/  BPT.TRAP 0x1 ;  /* 0x000000040000795c */ /* 0x000fe20000300000 */
.L_x_3228:
[----:B------:R0:W1:Y:S01]  /*1a2a0*/  SYNCS.PHASECHK.TRANS64.TRYWAIT P1, [R3+URZ+0x38850], R89 ;  /* 0x03885059030075a7 */ /* 0x000062000802017f */
[----:B------:R-:W-:Y:S05]  /*1a2b0*/  @!P0 BRA `(.L_x_3229) ;  /* 0x0000000000048947 */ /* 0x000fea0003800000 */
[----:B------:R-:W-:Y:S01]  /*1a2c0*/  BPT.TRAP 0x1 ;  /* 0x000000040000795c */ /* 0x000fe20000300000 */
.L_x_3229:
[----:B------:R-:W-:Y:S04]  /*1a2d0*/  BSSY B0, `(.L_x_3230) ;  /* 0x0000004000007945 */ /* 0x000fe80003800000 */
[----:B-1----:R-:W-:Y:S05]  /*1a2e0*/  @P1 BRA `(.L_x_3231) ;  /* 0x0000000000081947 */ /* 0x002fea0003800000 */
[----:B------:R-:W1:Y:S02]  /*1a2f0*/  SYNCS.PHASECHK.TRANS64.TRYWAIT P1, [R3+URZ+0x38850], R89 ;  /* 0x03885059030075a7 */ /* 0x000e64000802017f */
[----:B-1----:R-:W-:Y:S05]  /*1a300*/  @!P1 BRA `(.L_x_3232) ;  /* 0x000001a400409947 */ /* 0x002fea0003800000 */
.L_x_3231:
[----:B------:R-:W-:Y:S05]  /*1a310*/  BSYNC B0 ;  /* 0x0000000000007941 */ /* 0x000fea0003800000 */
.L_x_3230:
[----:B------:R-:W-:Y:S05]  /*1a320*/  WARPSYNC.ALL ;  /* 0x0000000000007948 */ /* 0x000fea0003800000 */
[----:B------:R-:W-:Y:S01]  /*1a330*/  R2UR UR4, R23 ;  /* 0x00000000170472ca */ /* 0x000fe200000e0000 */
[----:B------:R0:W-:Y:S01]  /*1a340*/  BAR.SYNC.DEFER_BLOCKING R88, 0x100 ;  /* 0x000400580000751d */ /* 0x0001e20000010000 */
[----:B------:R-:W-:Y:S02]  /*1a350*/  IMAD.MOV.U32 R27, RZ, RZ, 0x40000040 ;  /* 0x40000040ff1b7424 */ /* 0x000fe400078e00ff */
[----:B------:R-:W-:Y:S02]  /*1a360*/  IMAD.MOV.U32 R25, RZ, RZ, 0x40000040 ;  /* 0x40000040ff197424 */ /* 0x000fe400078e00ff */
[----:B------:R-:W-:Y:S01]  /*1a370*/  IMAD.MOV.U32 R7, RZ, RZ, 0x40000040 ;  /* 0x40000040ff077424 */ /* 0x000fe200078e00ff */
[----:B------:R-:W-:-:S02]  /*1a380*/  R2UR UR7, R27 ;  /* 0x000000001b0772ca */ /* 0x000fc400000e0000 */
[----:B------:R-:W-:Y:S02]  /*1a390*/  R2UR UR11, R25 ;  /* 0x00000000190b72ca */ /* 0x000fe400000e0000 */
[----:B------:R-:W-:Y:S02]  /*1a3a0*/  R2UR UR19, R27 ;  /* 0x000000001b1372ca */ /* 0x000fe400000e0000 */
[----:B------:R-:W-:Y:S01]  /*1a3b0*/  UIADD3 UR4, UR4, 0x400, URZ ;  /* 0x0000040004047890 */ /* 0x000fe2000fffe03f */
[----:B------:R-:W-:-:S03]  /*1a3c0*/  R2UR UR15, R7 ;  /* 0x00000000070f72ca */ /* 0x000fc600000e0000 */
[----:B------:R-:W-:-:S04]  /*1a3d0*/  USHF.R.U32.HI UR4, URZ, 0x4, UR4 ;  /* 0x000000043f047899 */ /* 0x000fc80008011604 */
[----:B------:R-:W-:-:S04]  /*1a3e0*/  ULOP3.LUT UR4, UR4, 0x3fff, URZ, 0xc0, !UPT ;  /* 0x00003fff04047892 */ /* 0x000fc8000f8ec03f */
[----:B------:R-:W-:-:S06]  /*1a3f0*/  ULOP3.LUT UR43, UR4, 0x10000, URZ, 0xfc, !UPT ;  /* 0x00010000042b7892 */ /* 0x000fcc000f8efc3f */
[----:B------:R-:W-:-:S04]  /*1a400*/  LEA R26, R221, UR43, 0xb ;  /* 0x0000002bdd1a7c11 */ /* 0x000fc8000f8e58ff */
[C---:B------:R-:W-:Y:S01]  /*1a410*/  R2UR UR6, R26.reuse ;  /* 0x000000001a0672ca */ /* 0x040fe200000e0000 */
[C---:B------:R-:W-:Y:S01]  /*1a420*/  VIADD R6, R26.reuse, 0x4 ;  /* 0x000000041a067836 */ /* 0x040fe20000000000 */
[C---:B------:R-:W-:Y:S01]  /*1a430*/  IADD3 R24, R26.reuse, 0x2, RZ ;  /* 0x000000021a187810 */ /* 0x040fe20007ffe0ff */
[----:B------:R-:W-:-:S03]  /*1a440*/  VIADD R26, R26, 0x6 ;  /* 0x000000061a1a7836 */ /* 0x000fc60000000000 */
[----:B------:R-:W-:Y:S02]  /*1a450*/  R2UR UR10, R24 ;  /* 0x00000000180a72ca */ /* 0x000fe400000e0000 */
[----:B------:R-:W-:Y:S02]  /*1a460*/  R2UR UR18, R26 ;  /* 0x000000001a1272ca */ /* 0x000fe400000e0000 */
[----:B01----:R-:W-:Y:S01]  /*1a470*/  WARPGROUP.ARRIVE ;  /* 0x00000000000079c5 */ /* 0x003fe20000000000 */
[----:B------:R-:W-:-:S05]  /*1a480*/  R2UR UR14, R6 ;  /* 0x00000000060e72ca */ /* 0x000fca00000e0000 */
        /* <DEDUP_REMOVED lines=14> */
[----:B------:R-:W-:Y:S05]  /*1a570*/  @!P0 BRA `(.L_x_3233) ;  /* 0x0000000000048947 */ /* 0x000fea0003800000 */
[----:B------:R-:W-:Y:S01]  /*1a580*/  BPT.TRAP 0x1 ;  /* 0x000000040000795c */ /* 0x000fe20000300000 */
.L_x_3233:
[----:B------:R-:W2:Y:S01]  /*1a590*/  LDL R7, [R1+0x60] ;  /* 0x0000600001077983 */ /* 0x000ea20000100800 */
[----:B------:R-:W0:Y:S03]  /*1a5a0*/  LDC R6, c[0x0][0x448] ;  /* 0x00011200ff067b82 */ /* 0x000e260000000800 */
[----:B------:R-:W3:Y:S04]  /*1a5b0*/  LDL R153, [R1+0x58] ;  /* 0x0000580001997983 */ /* 0x000ee80000100800 */
[----:B------:R-:W3:Y:S04]  /*1a5c0*/  LDL R152, [R1+0x64] ;  /* 0x0000640001987983 */ /* 0x000ee80000100800 */
[----:B------:R-:W4:Y:S01]  /*1a5d0*/  LDL R8, [R1+0x6c] ;  /* 0x00006c0001087983 */ /* 0x000f220000100800 */
[----:B------:R-:W-:Y:S01]  /*1a5e0*/  VIADD R3, R3, 0x38860 ;  /* 0x0003886003037836 */ /* 0x000fe20000000000 */
[----:B------:R-:W-:Y:S01]  /*1a5f0*/  ULDC UR39, c[0x0][0x988] ;  /* 0x0002620000277ab9 */ /* 0x000fe20000000800 */
[----:B------:R-:W-:Y:S01]  /*1a600*/  ULDC UR40, c[0x0][0x988] ;  /* 0x0002620000287ab9 */ /* 0x000fe20000000800 */
[----:B0-----:R-:W-:Y:S01]  /*1a610*/  ISETP.NE.AND P1, PT, R6, 0x1, PT ;  /* 0x000000010600780c */ /* 0x001fe20003f25270 */
[----:B------:R-:W-:-:S05]  /*1a620*/  IMAD.U32 R6, RZ, RZ, UR37 ;  /* 0x00000025ff067e24 */ /* 0x000fca000f8e00ff */
[----:B------:R-:W-:-:S04]  /*1a630*/  PRMT R3, R6, 0x654, R3 ;  /* 0x0000065406037816 */ /* 0x000fc80000000003 */
[----:B------:R0:W-:Y:S03]  /*1a640*/  SYNCS.ARRIVE.TRANS64.RED.A1T0 RZ, [R3+URZ], RZ ;  /* 0x000000ff03ff79a7 */ /* 0x0001e6000810043f */
[----:B------:R-:W2:Y:S08]  /*1a650*/  @P1 LDC R6, c[0x0][0x44c] ;  /* 0x00011300ff061b82 */ /* 0x000eb00000000800 */
[----:B0-----:R-:W0:Y:S01]  /*1a660*/  @P1 LDC R3, c[0x0][0x450] ;  /* 0x00011400ff031b82 */ /* 0x001e220000000800 */
[----:B--2---:R-:W-:-:S05]  /*1a670*/  @P1 IMAD.HI.U32 R6, R7, R6, RZ ;  /* 0x0000000607061227 */ /* 0x004fca00078e00ff */
[----:B0-----:R-:W-:-:S04]  /*1a680*/  @P1 SHF.R.U32.HI R7, RZ, R3, R6 ;  /* 0x00000003ff071219 */ /* 0x001fc80000011606 */
[----:B---3--:R-:W-:-:S04]  /*1a690*/  IADD3 R3, R7, R152, -R153 ;  /* 0x0000009807037210 */ /* 0x008fc80007ffe899 */
[----:B------:R-:W-:-:S04]  /*1a6a0*/  SHF.R.S32.HI R6, RZ, 0x1f, R3 ;  /* 0x0000001fff067819 */ /* 0x000fc80000011403 */
[----:B------:R-:W-:Y:S02]  /*1a6b0*/  LEA.HI R6, R6, R3, RZ, 0x7 ;  /* 0x0000000306067211 */ /* 0x000fe400078f38ff */
[----:B------:R-:W-:Y:S02]  /*1a6c0*/  IADD3 R3, R169, -0x2, RZ ;  /* 0xfffffffea9037810 */ /* 0x000fe40007ffe0ff */
[----:B------:R-:W-:-:S04]  /*1a6d0*/  SHF.R.S32.HI R6, RZ, 0x7, R6 ;  /* 0x00000007ff067819 */ /* 0x000fc80000011406 */
[----:B----4-:R-:W-:-:S04]  /*1a6e0*/  VIMNMX R8, R8, R6, !PT ;  /* 0x0000000608087248 */ /* 0x010fc80007fe0100 */
[----:B------:R-:W-:Y:S01]  /*1a6f0*/  ISETP.GE.AND P1, PT, R3, R8, PT ;  /* 0x000000080300720c */ /* 0x000fe20003f26270 */
[----:B------:R0:W-:-:S12]  /*1a700*/  STL [R1+0x68], R8 ;  /* 0x0000680801007387 */ /* 0x0001d80000100800 */
[----:B0-----:R-:W-:Y:S05]  /*1a710*/  @!P1 BRA `(.L_x_3234) ;  /* 0x0000003800dc9947 */ /* 0x001fea0003800000 */
[----:B------:R-:W-:Y:S02]  /*1a720*/  IMAD.MOV.U32 R225, RZ, RZ, R168 ;  /* 0x000000ffffe17224 */ /* 0x000fe400078e00a8 */
[----:B------:R-:W-:-:S07]  /*1a730*/  IMAD.MOV.U32 R224, RZ, RZ, R21 ;  /* 0x000000ffffe07224 */ /* 0x000fce00078e0015 */
.L_x_3246:
[----:B------:R-:W-:Y:S01]  /*1a740*/  VIADD R221, R221, 0x1 ;  /* 0x00000001dddd7836 */ /* 0x000fe20000000000 */
[----:B------:R-:W-:Y:S05]  /*1a750*/  YIELD ;  /* 0x0000000000007946 */ /* 0x000fea0003800000 */
[----:B------:R-:W-:-:S04]  /*1a760*/  ISETP.NE.AND P1, PT, R221, 0x2, PT ;  /* 0x00000002dd00780c */ /* 0x000fc80003f25270 */
[----:B------:R-:W-:Y:S02]  /*1a770*/  SEL R8, R221, RZ, P1 ;  /* 0x000000ffdd087207 */ /* 0x000fe40000800000 */
[----:B------:R-:W-:-:S03]  /*1a780*/  SEL R6, RZ, 0x1, P1 ;  /* 0x00000001ff067807 */ /* 0x000fc60000800000 */
[----:B------:R-:W-:Y:S01]  /*1a790*/  IMAD.MOV.U32 R221, RZ, RZ, R8 ;  /* 0x000000ffffdd7224 */ /* 0x000fe200078e0008 */
[----:B------:R-:W-:Y:S01]  /*1a7a0*/  LOP3.LUT R222, R222, R6, RZ, 0x3c, !PT ;  /* 0x00000006dede7212 */ /* 0x000fe200078e3cff */
[----:B------:R-:W-:Y:S06]  /*1a7b0*/  @!P0 BRA `(.L_x_3235) ;  /* 0x0000000000048947 */ /* 0x000fec0003800000 */
[----:B------:R-:W-:Y:S01]  /*1a7c0*/  BPT.TRAP 0x1 ;  /* 0x000000040000795c */ /* 0x000fe20000300000 */
.L_x_3235:
[----:B------:R-:W-:Y:S01]  /*1a7d0*/  IMAD R6, R221, 0x8, R23 ;  /* 0x00000008dd067824 */ /* 0x000fe200078e0217 */
[----:B------:R-:W-:-:S04]  /*1a7e0*/  SHF.L.U32 R7, R222, 0x1f, RZ ;  /* 0x0000001fde077819 */ /* 0x000fc800000006ff */
[----:B------:R0:W1:Y:S01]  /*1a7f0*/  SYNCS.PHASECHK.TRANS64.TRYWAIT P1, [R6+URZ+0x38830], R7 ;  /* 0x03883007060075a7 */ /* 0x000062000802017f */
[----:B------:R-:W-:Y:S05]  /*1a800*/  @!P0 BRA `(.L_x_3236) ;  /* 0x0000000000048947 */ /* 0x000fea0003800000 */
[----:B------:R-:W-:Y:S01]  /*1a810*/  BPT.TRAP 0x1 ;  /* 0x000000040000795c */ /* 0x000fe20000300000 */
.L_x_3236:
[----:B------:R-:W-:Y:S01]  /*1a820*/  LEA R20, R8, UR42, 0xb ;  /* 0x0000002a08147c11 */ /* 0x000fe2000f8e58ff */
[----:B------:R-:W-:-:S03]  /*1a830*/  IMAD.MOV.U32 R21, RZ, RZ, 0x40000040 ;  /* 0x40000040ff157424 */ /* 0x000fc600078e00ff */
[C---:B------:R-:W-:Y:S01]  /*1a840*/  IADD3 R155, R20.reuse, 0x4, RZ ;  /* 0x00000004149b7810 */ /* 0x040fe20007ffe0ff */
[----:B------:R-:W-:Y:S01]  /*1a850*/  VIADD R152, R20, 0x2 ;  /* 0x0000000214987836 */ /* 0x000fe20000000000 */
[----:B-1----:R-:W-:Y:S06]  /*1a860*/  @P1 BRA `(.L_x_3237) ;  /* 0x0000000000081947 */ /* 0x002fec0003800000 */
[----:B------:R-:W1:Y:S02]  /*1a870*/  SYNCS.PHASECHK.TRANS64.TRYWAIT P1, [R6+URZ+0x38830], R7 ;  /* 0x03883007060075a7 */ /* 0x000e64000802017f */
[----:B-1----:R-:W-:Y:S05]  /*1a880*/  @!P1 BRA `(.L_x_3238) ;  /* 0x0000019c00f49947 */ /* 0x002fea0003800000 */
.L_x_3237:
[----:B------:R0:W-:Y:S04]  /*1a890*/  STL.64 [R1+0x1d0], R6 ;  /* 0x0001d00601007387 */ /* 0x0001e80000100a00 */
[----:B01----:R-:W2:Y:S04]  /*1a8a0*/  LDL.64 R6, [R1+0x50] ;  /* 0x0000500001067983 */ /* 0x003ea80000100a00 */
[----:B------:R0:W-:Y:S01]  /*1a8b0*/  STL.64 [R1+0x1c8], R2 ;  /* 0x0001c80201007387 */ /* 0x0001e20000100a00 */
[----:B------:R-:W-:Y:S05]  /*1a8c0*/  WARPSYNC.ALL ;  /* 0x0000000000007948 */ /* 0x000fea0003800000 */
[----:B------:R-:W-:Y:S01]  /*1a8d0*/  VIADD R154, R20, 0x6 ;  /* 0x00000006149a7836 */ /* 0x000fe20000000000 */
[----:B------:R-:W3:Y:S04]  /*1a8e0*/  LDL.64 R226, [R1+0x10] ;  /* 0x0000100001e27983 */ /* 0x000ee80000100a00 */
[----:B0-----:R-:W4:Y:S01]  /*1a8f0*/  LDL.64 R2, [R1+0x48] ;  /* 0x0000480001027983 */ /* 0x001f220000100a00 */
[----:B------:R-:W-:Y:S01]  /*1a900*/  R2UR UR10, R152 ;  /* 0x00000000980a72ca */ /* 0x000fe200000e0000 */
[----:B------:R-:W-:Y:S01]  /*1a910*/  IMAD.MOV.U32 R152, RZ, RZ, R155 ;  /* 0x000000ffff987224 */ /* 0x000fe200078e009b */
[----:B------:R-:W-:Y:S01]  /*1a920*/  R2UR UR6, R20 ;  /* 0x00000000140672ca */ /* 0x000fe200000e0000 */
[----:B------:R-:W-:Y:S01]  /*1a930*/  IMAD.MOV.U32 R153, RZ, RZ, 0x40000040 ;  /* 0x40000040ff997424 */ /* 0x000fe200078e00ff */
[----:B------:R-:W-:Y:S01]  /*1a940*/  R2UR UR7, R21 ;  /* 0x00000000150772ca */ /* 0x000fe200000e0000 */
[----:B------:R-:W-:Y:S01]  /*1a950*/  IMAD.MOV.U32 R155, RZ, RZ, 0x40000040 ;  /* 0x40000040ff9b7424 */ /* 0x000fe200078e00ff */
[----:B------:R-:W-:Y:S01]  /*1a960*/  R2UR UR14, R152 ;  /* 0x00000000980e72ca */ /* 0x000fe200000e0000 */
[----:B------:R-:W-:Y:S01]  /*1a970*/  VIADD R152, R20, 0x400 ;  /* 0x0000040014987836 */ /* 0x000fe20000000000 */
[----:B------:R-:W-:Y:S01]  /*1a980*/  R2UR UR4, R4 ;  /* 0x00000000040472ca */ /* 0x000fe200000e0000 */
[----:B------:R-:W-:Y:S01]  /*1a990*/  VIADD R156, R20, 0x404 ;  /* 0x00000404149c7836 */ /* 0x000fe20000000000 */
[----:B------:R-:W-:Y:S01]  /*1a9a0*/  R2UR UR5, R5 ;  /* 0x00000000050572ca */ /* 0x000fe200000e0000 */
[----:B------:R-:W-:Y:S01]  /*1a9b0*/  IMAD.MOV.U32 R157, RZ, RZ, 0x40000040 ;  /* 0x40000040ff9d7424 */ /* 0x000fe200078e00ff */
[----:B------:R-:W-:-:S02]  /*1a9c0*/  R2UR UR18, R154 ;  /* 0x000000009a1272ca */ /* 0x000fc400000e0000 */
[----:B------:R-:W-:Y:S02]  /*1a9d0*/  IADD3 R154, R20, 0x402, RZ ;  /* 0x00000402149a7810 */ /* 0x000fe40007ffe0ff */
[C---:B------:R-:W-:Y:S02]  /*1a9e0*/  R2UR UR11, R153.reuse ;  /* 0x00000000990b72ca */ /* 0x040fe400000e0000 */
[----:B------:R-:W-:Y:S02]  /*1a9f0*/  R2UR UR15, R153 ;  /* 0x00000000990f72ca */ /* 0x000fe400000e0000 */
[----:B------:R-:W-:Y:S02]  /*1aa00*/  R2UR UR19, R155 ;  /* 0x000000009b1372ca */ /* 0x000fe400000e0000 */
[----:B------:R-:W-:Y:S02]  /*1aa10*/  R2UR UR22, R152 ;  /* 0x00000000981672ca */ /* 0x000fe400000e0000 */
[----:B------:R-:W-:-:S02]  /*1aa20*/  R2UR UR23, R153 ;  /* 0x00000000991772ca */ /* 0x000fc400000e0000 */
[----:B------:R-:W-:Y:S02]  /*1aa30*/  R2UR UR26, R154 ;  /* 0x000000009a1a72ca */ /* 0x000fe400000e0000 */
[----:B------:R-:W-:Y:S02]  /*1aa40*/  R2UR UR27, R155 ;  /* 0x000000009b1b72ca */ /* 0x000fe400000e0000 */
[----:B------:R-:W-:Y:S02]  /*1aa50*/  R2UR UR30, R156 ;  /* 0x000000009c1e72ca */ /* 0x000fe400000e0000 */
[----:B------:R-:W-:Y:S02]  /*1aa60*/  R2UR UR31, R157 ;  /* 0x000000009d1f72ca */ /* 0x000fe400000e0000 */
[----:B------:R-:W-:-:S06]  /*1aa70*/  WARPGROUP.ARRIVE ;  /* 0x00000000000079c5 */ /* 0x000fcc0000000000 */
[----:B------:R-:W-:Y:S01]  /*1aa80*/  QGMMA.64x128x32.F32.E4M3.E4M3 R152, gdesc[UR4], RZ, !UPT, gsb0 ;  /* 0x01e00000049879f3 */ /* 0x000fe2000c0008ff */
[----:B------:R-:W-:Y:S02]  /*1aa90*/  VIADD R20, R20, 0x406 ;  /* 0x0000040614147836 */ /* 0x000fe40000000000 */
[----:B------:R-:W-:-:S03]  /*1aaa0*/  IMAD.MOV.U32 R21, RZ, RZ, 0x40000040 ;  /* 0x40000040ff157424 */ /* 0x000fc600078e00ff */
[----:B------:R-:W-:Y:S02]  /*1aab0*/  R2UR UR34, R20 ;  /* 0x00000000142272ca */ /* 0x000fe400000e0000 */
[----:B------:R-:W-:Y:S02]  /*1aac0*/  R2UR UR35, R21 ;  /* 0x00000000152372ca */ /* 0x000fe400000e0000 */
[----:B------:R-:W3:Y:S01]  /*1aad0*/  LDL.64 R20, [R1+0x40] ;  /* 0x0000400001147983 */ /* 0x000ee20000100a00 */
[----:B------:R-:W-:Y:S02]  /*1aae0*/  WARPGROUP.DEPBAR.LE gsb0, 0x0 ;  /* 0x00008000000079c5 */ /* 0x000fe40000010000 */
[----:B------:R-:W-:Y:S01]  /*1aaf0*/  WARPGROUP.ARRIVE ;  /* 0x00000000000079c5 */ /* 0x000fe20000000000 */
[----:B--2---:R-:W-:Y:S02]  /*1ab00*/  R2UR UR8, R6 ;  /* 0x00000000060872ca */ /* 0x004fe400000e0000 */
[----:B------:R-:W-:-:S02]  /*1ab10*/  R2UR UR9, R7 ;  /* 0x00000000070972ca */ /* 0x000fc400000e0000 */
[----:B------:R-:W-:Y:S01]  /*1ab20*/  R2UR UR24, R14 ;  /* 0x000000000e1872ca */ /* 0x000fe200000e0000 */
[----:B------:R0:W5:Y:S10]  /*1ab30*/  LDL.LU.64 R6, [R1+0x1d0] ;  /* 0x0001d00001067983 */ /* 0x0001740000300a00 */
[----:B------:R-:W-:Y:S01]  /*1ab40*/  QGMMA.64x128x32.F32.E4M3.E4M3 R152, gdesc[UR8], R152, gsb0 ;  /* 0x01e00000089879f3 */ /* 0x000fe20008000898 */
[----:B----4-:R-:W-:-:S02]  /*1ab50*/  R2UR UR12, R2 ;  /* 0x00000000020c72ca */ /* 0x010fc400000e0000 */
[----:B------:R-:W-:Y:S02]  /*1ab60*/  R2UR UR13, R3 ;  /* 0x00000000030d72ca */ /* 0x000fe400000e0000 */
[----:B---3--:R-:W-:Y:S01]  /*1ab70*/  R2UR UR20, R226 ;  /* 0x00000000e21472ca */ /* 0x008fe200000e0000 */
[----:B------:R0:W5:Y:S01]  /*1ab80*/  LDL.LU.64 R2, [R1+0x1c8] ;  /* 0x0001c80001027983 */ /* 0x0001620000300a00 */
[----:B------:R-:W-:Y:S02]  /*1ab90*/  WARPGROUP.DEPBAR.LE gsb0, 0x0 ;  /* 0x00008000000079c5 */ /* 0x000fe40000010000 */
[----:B------:R-:W-:-:S07]  /*1aba0*/  WARPGROUP.ARRIVE ;  /* 0x00000000000079c5 */ /* 0x000fce0000000000 */
[----:B------:R-:W-:Y:S01]  /*1abb0*/  QGMMA.64x128x32.F32.E4M3.E4M3 R152, gdesc[UR12], R152, gsb0 ;  /* 0x01e000000c9879f3 */ /* 0x000fe20008000898 */
[----:B------:R-:W-:Y:S02]  /*1abc0*/  R2UR UR16, R20 ;  /* 0x00000000141072ca */ /* 0x000fe400000e0000 */
[----:B------:R-:W-:Y:S02]  /*1abd0*/  R2UR UR17, R21 ;  /* 0x00000000151172ca */ /* 0x000fe400000e0000 */
[----:B------:R-:W-:Y:S01]  /*1abe0*/  R2UR UR21, R227 ;  /* 0x00000000e31572ca */ /* 0x000fe200000e0000 */
[----:B------:R-:W-:Y:S02]  /*1abf0*/  WARPGROUP.DEPBAR.LE gsb0, 0x0 ;  /* 0x00008000000079c5 */ /* 0x000fe40000010000 */
[----:B------:R-:W-:-:S08]  /*1ac00*/  WARPGROUP.ARRIVE ;  /* 0x00000000000079c5 */ /* 0x000fd00000000000 */
[----:B------:R-:W-:Y:S01]  /*1ac10*/  QGMMA.64x128x32.F32.E4M3.E4M3 R152, gdesc[UR16], R152, gsb0 ;  /* 0x01e00000109879f3 */ /* 0x000fe20008000898 */
[----:B------:R-:W-:Y:S02]  /*1ac20*/  R2UR UR25, R15 ;  /* 0x000000000f1972ca */ /* 0x000fe400000e0000 */
[----:B------:R-:W-:Y:S02]  /*1ac30*/  WARPGROUP.DEPBAR.LE gsb0, 0x0 ;  /* 0x00008000000079c5 */ /* 0x000fe40000010000 */
[----:B------:R-:W-:-:S07]  /*1ac40*/  WARPGROUP.ARRIVE ;  /* 0x00000000000079c5 */ /* 0x000fce0000000000 */
[----:B------:R-:W-:Y:S01]  /*1ac50*/  QGMMA.64x128x32.F32.E4M3.E4M3 R152, gdesc[UR20], R152, gsb0 ;  /* 0x01e00000149879f3 */ /* 0x000fe20008000898 */
[----:B------:R-:W-:Y:S02]  /*1ac60*/  R2UR UR28, R12 ;  /* 0x000000000c1c72ca */ /* 0x000fe400000e0000 */
[----:B------:R-:W-:Y:S01]  /*1ac70*/  R2UR UR29, R13 ;  /* 0x000000000d1d72ca */ /* 0x000fe200000e0000 */
[----:B------:R-:W-:Y:S02]  /*1ac80*/  WARPGROUP.DEPBAR.LE gsb0, 0x0 ;  /* 0x00008000000079c5 */ /* 0x000fe40000010000 */
[----:B------:R-:W-:-:S06]  /*1ac90*/  WARPGROUP.ARRIVE ;  /* 0x00000000000079c5 */ /* 0x000fcc0000000000 */
[----:B------:R-:W-:Y:S01]  /*1aca0*/  QGMMA.64x128x32.F32.E4M3.E4M3 R152, gdesc[UR24], R152, gsb0 ;  /* 0x01e00000189879f3 */ /* 0x000fe20008000898 */
[----:B------:R-:W-:Y:S02]  /*1acb0*/  R2UR UR32, R10 ;  /* 0x000000000a2072ca */ /* 0x000fe400000e0000 */
[----:B------:R-:W-:Y:S01]  /*1acc0*/  R2UR UR33, R11 ;  /* 0x000000000b2172ca */ /* 0x000fe200000e0000 */
[----:B------:R-:W-:Y:S02]  /*1acd0*/  WARPGROUP.DEPBAR.LE gsb0, 0x0 ;  /* 0x00008000000079c5 */ /* 0x000fe40000010000 */
[----:B------:R-:W-:-:S06]  /*1ace0*/  WARPGROUP.ARRIVE ;  /* 0x00000000000079c5 */ /* 0x000fcc0000000000 */
[----:B------:R-:W-:Y:S03]  /*1acf0*/  QGMMA.64x128x32.F32.E4M3.E4M3 R152, gdesc[UR28], R152, gsb0 ;  /* 0x01e000001c9879f3 */ /* 0x000fe60008000898 */
[----:B------:R-:W1:Y:S01]  /*1ad00*/  S2R R226, SR_TID.X ;  /* 0x0000000000e27919 */ /* 0x000e620000002100 */
[----:B------:R-:W-:Y:S02]  /*1ad10*/  WARPGROUP.DEPBAR.LE gsb0, 0x0 ;  /* 0x00008000000079c5 */ /* 0x000fe40000010000 */
[----:B------:R-:W-:-:S06]  /*1ad20*/  WARPGROUP.ARRIVE ;  /* 0x00000000000079c5 */ /* 0x000fcc0000000000 */
[----:B------:R-:W-:Y:S01]  /*1ad30*/  QGMMA.64x128x32.F32.E4M3.E4M3 R152, gdesc[UR32], R152, gsb0 ;  /* 0x01e00000209879f3 */ /* 0x000fe20008000898 */
[----:B-1----:R-:W-:-:S04]  /*1ad40*/  SHF.R.U32.HI R226, RZ, 0x7, R226 ;  /* 0x00000007ffe27819 */ /* 0x002fc800000116e2 */
[----:B------:R-:W-:Y:S01]  /*1ad50*/  IADD3 R20, -R226, 0xb, RZ ;  /* 0x0000000be2147810 */ /* 0x000fe20007ffe1ff */
[----:B------:R-:W-:-:S04]  /*1ad60*/  WARPGROUP.DEPBAR.LE gsb0, 0x0 ;  /* 0x00008000000079c5 */ /* 0x000fc80000010000 */
[----:B------:R0:W-:Y:S06]  /*1ad70*/  BAR.ARV R20, 0x100 ;  /* 0x000400140000751d */ /* 0x0001ec0000002000 */
[----:B------:R-:W-:Y:S05]  /*1ad80*/  @!P0 BRA `(.L_x_3239) ;  /* 0x0000000000048947 */ /* 0x000fea0003800000 */
[----:B------:R-:W-:Y:S01]  /*1ad90*/  BPT.TRAP 0x1 ;  /* 0x000000040000795c */ /* 0x000fe20000300000 */
.L_x_3239:
[----:B------:R-:W2:Y:S01]  /*1ada0*/  LDL R226, [R1+0x8c] ;  /* 0x00008c0001e27983 */ /* 0x000ea20000100800 */
[----:B------:R-:W1:Y:S03]  /*1adb0*/  LDC R21, c[0x0][0x448] ;  /* 0x00011200ff157b82 */ /* 0x000e660000000800 */
[----:B------:R3:W-:Y:S04]  /*1adc0*/  STL [R1+0x1d4], R8 ;  /* 0x0001d40801007387 */ /* 0x0007e80000100800 */
[----:B---3--:R-:W2:Y:S01]  /*1add0*/  LDL R8, [R1+0x60] ;  /* 0x0000600001087983 */ /* 0x008ea20000100800 */
[C---:B-----5:R-:W-:Y:S01]  /*1ade0*/  FMUL.FTZ R154, R2.reuse, R154 ;  /* 0x0000009a029a7220 */ /* 0x060fe20000410000 */
[C---:B------:R-:W-:Y:S01]  /*1adf0*/  FMUL.FTZ R152, R2.reuse, R152 ;  /* 0x0000009802987220 */ /* 0x040fe20000410000 */
[C---:B------:R-:W-:Y:S01]  /*1ae00*/  FMUL.FTZ R158, R2.reuse, R158 ;  /* 0x0000009e029e7220 */ /* 0x040fe20000410000 */
[----:B------:R3:W-:Y:S01]  /*1ae10*/  STL [R1+0x1d0], R7 ;  /* 0x0001d00701007387 */ /* 0x0007e20000100800 */
[C---:B------:R-:W-:Y:S01]  /*1ae20*/  FMUL.FTZ R167, R2.reuse, R167 ;  /* 0x000000a702a77220 */ /* 0x040fe20000410000 */
[C---:B------:R-:W-:Y:S01]  /*1ae30*/  FMUL.FTZ R166, R2.reuse, R166 ;  /* 0x000000a602a67220 */ /* 0x040fe20000410000 */
[C---:B------:R-:W-:Y:S01]  /*1ae40*/  FMUL.FTZ R162, R2.reuse, R162 ;  /* 0x000000a202a27220 */ /* 0x040fe20000410000 */
[----:B------:R-:W-:Y:S01]  /*1ae50*/  STL [R1+0x1cc], R5 ;  /* 0x0001cc0501007387 */ /* 0x000fe20000100800 */
[C---:B------:R-:W-:Y:S01]  /*1ae60*/  FMUL.FTZ R163, R2.reuse, R163 ;  /* 0x000000a302a37220 */ /* 0x040fe20000410000 */
[C---:B------:R-:W-:Y:S01]  /*1ae70*/  FMUL.FTZ R155, R2.reuse, R155 ;  /* 0x0000009b029b7220 */ /* 0x040fe20000410000 */
[----:B-1----:R-:W-:Y:S01]  /*1ae80*/  ISETP.NE.AND P1, PT, R21, 0x1, PT ;  /* 0x000000011500780c */ /* 0x002fe20003f25270 */
[----:B------:R1:W-:Y:S01]  /*1ae90*/  STL [R1+0x1c8], R4 ;  /* 0x0001c80401007387 */ /* 0x0003e20000100800 */
[C---:B------:R-:W-:Y:S01]  /*1aea0*/  FMUL.FTZ R171, R2.reuse, R171 ;  /* 0x000000ab02ab7220 */ /* 0x040fe20000410000 */
[----:B---3--:R3:W-:Y:S01]  /*1aeb0*/  MUFU.TANH R7, R158 ;  /* 0x0000009e00077308 */ /* 0x0087e20000002400 */
[C---:B------:R-:W-:Y:S01]  /*1aec0*/  FMUL.FTZ R170, R2.reuse, R170 ;  /* 0x000000aa02aa7220 */ /* 0x040fe20000410000 */
[C---:B------:R-:W-:Y:S01]  /*1aed0*/  FMUL.FTZ R179, R2.reuse, R179 ;  /* 0x000000b302b37220 */ /* 0x040fe20000410000 */
[C---:B------:R-:W-:Y:S01]  /*1aee0*/  FMUL.FTZ R174, R2.reuse, R174 ;  /* 0x000000ae02ae7220 */ /* 0x040fe20000410000 */
[C---:B------:R-:W-:Y:S01]  /*1aef0*/  FMUL.FTZ R182, R2.reuse, R182 ;  /* 0x000000b602b67220 */ /* 0x040fe20000410000 */
[C---:B------:R-:W-:Y:S01]  /*1af00*/  FMUL.FTZ R187, R2.reuse, R187 ;  /* 0x000000bb02bb7220 */ /* 0x040fe20000410000 */
[C---:B------:R-:W-:Y:S01]  /*1af10*/  FMUL.FTZ R191, R2.reuse, R191 ;  /* 0x000000bf02bf7220 */ /* 0x040fe20000410000 */
[C---:B------:R-:W-:Y:S01]  /*1af20*/  FMUL.FTZ R178, R2.reuse, R178 ;  /* 0x000000b202b27220 */ /* 0x040fe20000410000 */
[----:B-1----:R1:W4:Y:S01]  /*1af30*/  MUFU.TANH R4, R152 ;  /* 0x0000009800047308 */ /* 0x0023220000002400 */
[C---:B---3--:R-:W-:Y:S01]  /*1af40*/  FMUL.FTZ R158, R2.reuse, R169 ;  /* 0x000000a9029e7220 */ /* 0x048fe20000410000 */
[----:B------:R-:W3:Y:S01]  /*1af50*/  @P1 LDC R227, c[0x0][0x44c] ;  /* 0x00011300ffe31b82 */ /* 0x000ee20000000800 */
[C---:B------:R-:W-:Y:S01]  /*1af60*/  FMUL.FTZ R190, R2.reuse, R190 ;  /* 0x000000be02be7220 */ /* 0x040fe20000410000 */
[C---:B------:R-:W-:Y:S01]  /*1af70*/  FMUL.FTZ R159, R2.reuse, R159 ;  /* 0x0000009f029f7220 */ /* 0x040fe20000410000 */
[C---:B------:R-:W-:Y:S01]  /*1af80*/  FMUL.FTZ R175, R2.reuse, R175 ;  /* 0x000000af02af7220 */ /* 0x040fe20000410000 */
[C---:B------:R-:W-:Y:S01]  /*1af90*/  FMUL.FTZ R228, R2.reuse, R153 ;  /* 0x0000009902e47220 */ /* 0x040fe20000410000 */
[C---:B------:R-:W-:Y:S01]  /*1afa0*/  FMUL.FTZ R183, R2.reuse, R183 ;  /* 0x000000b702b77220 */ /* 0x040fe20000410000 */
[----:B------:R0:W0:Y:S01]  /*1afb0*/  MUFU.TANH R5, R155 ;  /* 0x0000009b00057308 */ /* 0x0000220000002400 */
[C---:B-1----:R-:W-:Y:S01]  /*1afc0*/  FMUL.FTZ R152, R2.reuse, R156 ;  /* 0x0000009c02987220 */ /* 0x042fe20000410000 */
[----:B------:R-:W1:Y:S01]  /*1afd0*/  @P1 LDC R21, c[0x0][0x450] ;  /* 0x00011400ff151b82 */ /* 0x000e620000000800 */
[C---:B------:R-:W-:Y:S01]  /*1afe0*/  FMUL.FTZ R156, R2.reuse, R164 ;  /* 0x000000a4029c7220 */ /* 0x040fe20000410000 */
[C---:B------:R-:W-:Y:S01]  /*1aff0*/  FMUL.FTZ R194, R2.reuse, R194 ;  /* 0x000000c202c27220 */ /* 0x040fe20000410000 */
[C---:B------:R-:W-:Y:S01]  /*1b000*/  FMUL.FTZ R199, R2.reuse, R199 ;  /* 0x000000c702c77220 */ /* 0x040fe20000410000 */
[C---:B------:R-:W-:Y:S01]  /*1b010*/  FMUL.FTZ R202, R2.reuse, R202 ;  /* 0x000000ca02ca7220 */ /* 0x040fe20000410000 */
[----:B------:R-:W-:Y:S01]  /*1b020*/  FMUL.FTZ R203, R2, R203 ;  /* 0x000000cb02cb7220 */ /* 0x000fe20000410000 */
[----:B------:R0:W-:Y:S01]  /*1b030*/  MUFU.TANH R164, R166 ;  /* 0x000000a600a47308 */ /* 0x0001e20000002400 */
[----:B----4-:R-:W-:-:S02]  /*1b040*/  IMAD.MOV.U32 R169, RZ, RZ, R4 ;  /* 0x000000ffffa97224 */ /* 0x010fc400078e0004 */
[C---:B0-----:R-:W-:Y:S01]  /*1b050*/  FMUL.FTZ R155, R2.reuse, R161 ;  /* 0x000000a1029b7220 */ /* 0x041fe20000410000 */
[----:B------:R-:W-:Y:S01]  /*1b060*/  MOV R161, R7 ;  /* 0x0000000700a17202 */ /* 0x000fe20000000f00 */
[C---:B------:R-:W-:Y:S01]  /*1b070*/  FMUL.FTZ R198, R2.reuse, R198 ;  /* 0x000000c602c67220 */ /* 0x040fe20000410000 */
[C---:B------:R-:W-:Y:S01]  /*1b080*/  FMUL.FTZ R186, R2.reuse, R186 ;  /* 0x000000ba02ba7220 */ /* 0x040fe20000410000 */
[C---:B------:R-:W-:Y:S01]  /*1b090*/  FMUL.FTZ R195, R2.reuse, R195 ;  /* 0x000000c302c37220 */ /* 0x040fe20000410000 */
[----:B------:R-:W-:Y:S01]  /*1b0a0*/  MUFU.TANH R4, R171 ;  /* 0x000000ab00047308 */ /* 0x000fe20000002400 */
[----:B------:R-:W-:Y:S02]  /*1b0b0*/  IMAD.MOV.U32 R166, RZ, RZ, R161 ;  /* 0x000000ffffa67224 */ /* 0x000fe400078e00a1 */
[C---:B------:R-:W-:Y:S01]  /*1b0c0*/  FMUL.FTZ R161, R2.reuse, R172 ;  /* 0x000000ac02a17220 */ /* 0x040fe20000410000 */
[----:B------:R-:W-:Y:S01]  /*1b0d0*/  FMUL.FTZ R172, R2, R188 ;  /* 0x000000bc02ac7220 */ /* 0x000fe20000410000 */
[----:B------:R-:W-:-:S03]  /*1b0e0*/  IMAD.MOV.U32 R188, RZ, RZ, R5 ;  /* 0x000000ffffbc7224 */ /* 0x000fc600078e0005 */
[----:B------:R-:W-:Y:S08]  /*1b0f0*/  MUFU.TANH R7, R170 ;  /* 0x000000aa00077308 */ /* 0x000ff00000002400 */
[----:B------:R-:W-:Y:S08]  /*1b100*/  MUFU.TANH R5, R190 ;  /* 0x000000be00057308 */ /* 0x000ff00000002400 */
[----:B------:R0:W-:Y:S01]  /*1b110*/  MUFU.TANH R153, R159 ;  /* 0x0000009f00997308 */ /* 0x0001e20000002400 */
[C---:B------:R-:W-:Y:S01]  /*1b120*/  FMUL.FTZ R206, R2.reuse, R206 ;  /* 0x000000ce02ce7220 */ /* 0x040fe20000410000 */
[----:B------:R-:W-:-:S06]  /*1b130*/  FMUL.FTZ R207, R2, R207 ;  /* 0x000000cf02cf7220 */ /* 0x000fcc0000410000 */
[----:B------:R-:W-:Y:S01]  /*1b140*/  MUFU.TANH R228, R228 ;  /* 0x000000e400e47308 */ /* 0x000fe20000002400 */
[----:B0-----:R-:W-:-:S07]  /*1b150*/  FMUL.FTZ R159, R2, R168 ;  /* 0x000000a8029f7220 */ /* 0x001fce0000410000 */
        /* <DEDUP_REMOVED lines=8> */
[----:B--2---:R-:W-:-:S07]  /*1b1e0*/  IMAD.IADD R226, R226, 0x1, R8 ;  /* 0x00000001e2e27824 */ /* 0x004fce00078e0208 */
[----:B------:R0:W2:Y:S01]  /*1b1f0*/  MUFU.TANH R8, R154 ;  /* 0x0000009a00087308 */ /* 0x0000a20000002400 */
[----:B---3--:R-:W-:-:S05]  /*1b200*/  @P1 IMAD.HI.U32 R227, R226, R227, RZ ;  /* 0x000000e3e2e31227 */ /* 0x008fca00078e00ff */
[----:B-1----:R-:W-:Y:S01]  /*1b210*/  @P1 SHF.R.U32.HI R226, RZ, R21, R227 ;  /* 0x00000015ffe21219 */ /* 0x002fe200000116e3 */
[C---:B------:R-:W-:Y:S01]  /*1b220*/  FMUL.FTZ R21, R2.reuse, R157 ;  /* 0x0000009d02157220 */ /* 0x040fe20000410000 */
[----:B------:R1:W3:Y:S01]  /*1b230*/  MUFU.TANH R227, R167 ;  /* 0x000000a700e37308 */ /* 0x0002e20000002400 */
[C---:B0-----:R-:W-:Y:S01]  /*1b240*/  FMUL.FTZ R154, R2.reuse, R160 ;  /* 0x000000a0029a7220 */ /* 0x041fe20000410000 */
[----:B------:R-:W-:Y:S01]  /*1b250*/  FMUL.FTZ R157, R2, R165 ;  /* 0x000000a5029d7220 */ /* 0x000fe20000410000 */
[----:B--2---:R-:W-:-:S05]  /*1b260*/  IMAD.MOV.U32 R160, RZ, RZ, R8 ;  /* 0x000000ffffa07224 */ /* 0x004fca00078e0008 */
[----:B------:R0:W2:Y:S01]  /*1b270*/  MUFU.TANH R165, R174 ;  /* 0x000000ae00a57308 */ /* 0x0000a20000002400 */
[----:B-1----:R-:W-:Y:S02]  /*1b280*/  IMAD.MOV.U32 R167, RZ, RZ, R160 ;  /* 0x000000ffffa77224 */ /* 0x002fe400078e00a0 */
[C---:B------:R-:W-:Y:S01]  /*1b290*/  FMUL.FTZ R160, R2.reuse, R173 ;  /* 0x000000ad02a07220 */ /* 0x040fe20000410000 */
[C---:B------:R-:W-:Y:S01]  /*1b2a0*/  FMUL.FTZ R173, R2.reuse, R189 ;  /* 0x000000bd02ad7220 */ /* 0x040fe20000410000 */
[----:B------:R-:W-:-:S03]  /*1b2b0*/  FMUL.FTZ R189, R2, R204 ;  /* 0x000000cc02bd7220 */ /* 0x000fc60000410000 */
[----:B------:R-:W-:Y:S01]  /*1b2c0*/  MUFU.TANH R8, R162 ;  /* 0x000000a200087308 */ /* 0x000fe20000002400 */
[----:B---3--:R-:W-:Y:S01]  /*1b2d0*/  IMAD.MOV.U32 R170, RZ, RZ, R227 ;  /* 0x000000ffffaa7224 */ /* 0x008fe200078e00e3 */
[----:B------:R-:W3:Y:S01]  /*1b2e0*/  LDL R204, [R1+0x58] ;  /* 0x0000580001cc7983 */ /* 0x000ee20000100800 */
[----:B0-----:R-:W-:-:S05]  /*1b2f0*/  IMAD.MOV.U32 R174, RZ, RZ, R7 ;  /* 0x000000ffffae7224 */ /* 0x001fca00078e0007 */
[----:B------:R0:W1:Y:S01]  /*1b300*/  MUFU.TANH R162, R163 ;  /* 0x000000a300a27308 */ /* 0x0000620000002400 */
[----:B--2---:R-:W-:Y:S02]  /*1b310*/  IMAD.MOV.U32 R175, RZ, RZ, R165 ;  /* 0x000000ffffaf7224 */ /* 0x004fe400078e00a5 */
[----:B------:R-:W-:-:S05]  /*1b320*/  FMUL.FTZ R165, R2, R185 ;  /* 0x000000b902a57220 */ /* 0x000fca0000410000 */
[----:B------:R2:W-:Y:S01]  /*1b330*/  MUFU.TANH R227, R179 ;  /* 0x000000b300e37308 */ /* 0x0005e20000002400 */
[C---:B0-----:R-:W-:Y:S01]  /*1b340*/  FMUL.FTZ R163, R2.reuse, R177 ;  /* 0x000000b102a37220 */ /* 0x041fe20000410000 */
[----:B------:R-:W-:-:S06]  /*1b350*/  FMUL.FTZ R177, R2, R184 ;  /* 0x000000b802b17220 */ /* 0x000fcc0000410000 */
[----:B------:R0:W-:Y:S01]  /*1b360*/  MUFU.TANH R7, R178 ;  /* 0x000000b200077308 */ /* 0x0001e20000002400 */
[----:B--2---:R-:W-:Y:S01]  /*1b370*/  MOV R179, R164 ;  /* 0x000000a400b37202 */ /* 0x004fe20000000f00 */
[C---:B------:R-:W-:Y:S01]  /*1b380*/  FMUL.FTZ R164, R2.reuse, R181 ;  /* 0x000000b502a47220 */ /* 0x040fe20000410000 */
[----:B-1----:R-:W-:Y:S02]  /*1b390*/  IMAD.MOV.U32 R171, RZ, RZ, R162 ;  /* 0x000000ffffab7224 */ /* 0x002fe400078e00a2 */
[C---:B------:R-:W-:Y:S01]  /*1b3a0*/  FMUL.FTZ R162, R2.reuse, R176 ;  /* 0x000000b002a27220 */ /* 0x040fe20000410000 */
[----:B------:R-:W-:Y:S02]  /*1b3b0*/  IMAD.MOV.U32 R176, RZ, RZ, R4 ;  /* 0x000000ffffb07224 */ /* 0x000fe400078e0004 */
[----:B------:R-:W-:Y:S01]  /*1b3c0*/  IMAD.MOV.U32 R184, RZ, RZ, R179 ;  /* 0x000000ffffb87224 */ /* 0x000fe200078e00b3 */
[----:B------:R1:W2:Y:S01]  /*1b3d0*/  MUFU.TANH R181, R182 ;  /* 0x000000b600b57308 */ /* 0x0002a20000002400 */
[----:B0-----:R-:W-:-:S07]  /*1b3e0*/  FMUL.FTZ R178, R2, R180 ;  /* 0x000000b402b27220 */ /* 0x001fce0000410000 */
[----:B------:R-:W-:Y:S01]  /*1b3f0*/  MUFU.TANH R4, R187 ;  /* 0x000000bb00047308 */ /* 0x000fe20000002400 */
[----:B-1----:R-:W-:-:S07]  /*1b400*/  IMAD.MOV.U32 R182, RZ, RZ, R169 ;  /* 0x000000ffffb67224 */ /* 0x002fce00078e00a9 */
[----:B------:R0:W1:Y:S01]  /*1b410*/  MUFU.TANH R187, R191 ;  /* 0x000000bf00bb7308 */ /* 0x0000620000002400 */
[----:B--2---:R-:W-:Y:S01]  /*1b420*/  IMAD.MOV.U32 R190, RZ, RZ, R181 ;  /* 0x000000ffffbe7224 */ /* 0x004fe200078e00b5 */
[----:B------:R-:W-:Y:S01]  /*1b430*/  MOV R181, R174 ;  /* 0x000000ae00b57202 */ /* 0x000fe20000000f00 */
[----:B------:R-:W-:-:S05]  /*1b440*/  FMUL.FTZ R174, R2, R197 ;  /* 0x000000c502ae7220 */ /* 0x000fca0000410000 */
[----:B------:R2:W4:Y:S01]  /*1b450*/  MUFU.TANH R169, R183 ;  /* 0x000000b700a97308 */ /* 0x0005220000002400 */
[----:B0-----:R-:W-:Y:S02]  /*1b460*/  IMAD.MOV.U32 R191, RZ, RZ, R166 ;  /* 0x000000ffffbf7224 */ /* 0x001fe400078e00a6 */
[----:B------:R-:W-:Y:S01]  /*1b470*/  FMUL.FTZ R166, R2, R193 ;  /* 0x000000c102a67220 */ /* 0x000fe20000410000 */
[----:B------:R-:W-:-:S04]  /*1b480*/  IMAD.MOV.U32 R193, RZ, RZ, R168 ;  /* 0x000000ffffc17224 */ /* 0x000fc800078e00a8 */
[----:B------:R0:W-:Y:S01]  /*1b490*/  MUFU.TANH R179, R194 ;  /* 0x000000c200b37308 */ /* 0x0001e20000002400 */
[----:B--2---:R-:W-:Y:S02]  /*1b4a0*/  IMAD.MOV.U32 R183, RZ, RZ, R170 ;  /* 0x000000ffffb77224 */ /* 0x004fe400078e00aa */
[----:B------:R-:W-:Y:S02]  /*1b4b0*/  IMAD.MOV.U32 R170, RZ, RZ, R167 ;  /* 0x000000ffffaa7224 */ /* 0x000fe400078e00a7 */
[----:B------:R-:W-:-:S03]  /*1b4c0*/  FMUL.FTZ R167, R2, R192 ;  /* 0x000000c002a77220 */ /* 0x000fc60000410000 */
[----:B------:R2:W-:Y:S01]  /*1b4d0*/  MUFU.TANH R197, R199 ;  /* 0x000000c700c57308 */ /* 0x0005e20000002400 */
[----:B0-----:R-:W-:Y:S02]  /*1b4e0*/  IMAD.MOV.U32 R194, RZ, RZ, R176 ;  /* 0x000000ffffc27224 */ /* 0x001fe400078e00b0 */
[C---:B------:R-:W-:Y:S01]  /*1b4f0*/  FMUL.FTZ R176, R2.reuse, R201 ;  /* 0x000000c902b07220 */ /* 0x040fe20000410000 */
[----:B-1----:R-:W-:Y:S02]  /*1b500*/  IMAD.MOV.U32 R201, RZ, RZ, R187 ;  /* 0x000000ffffc97224 */ /* 0x002fe400078e00bb */
[----:B------:R-:W-:Y:S02]  /*1b510*/  IMAD.MOV.U32 R187, RZ, RZ, R183 ;  /* 0x000000ffffbb7224 */ /* 0x000fe400078e00b7 */
[----:B----4-:R-:W-:Y:S01]  /*1b520*/  IMAD.MOV.U32 R192, RZ, RZ, R169 ;  /* 0x000000ffffc07224 */ /* 0x010fe200078e00a9 */
[----:B------:R0:W1:Y:S01]  /*1b530*/  MUFU.TANH R183, R202 ;  /* 0x000000ca00b77308 */ /* 0x0000620000002400 */
[----:B--2---:R-:W-:Y:S01]  /*1b540*/  MOV R199, R175 ;  /* 0x000000af00c77202 */ /* 0x004fe20000000f00 */
[C---:B------:R-:W-:Y:S01]  /*1b550*/  FMUL.FTZ R175, R2.reuse, R200 ;  /* 0x000000c802af7220 */ /* 0x040fe20000410000 */
[----:B------:R-:W-:Y:S01]  /*1b560*/  IMAD.MOV.U32 R200, RZ, RZ, R184 ;  /* 0x000000ffffc87224 */ /* 0x000fe200078e00b8 */
[----:B------:R-:W-:Y:S01]  /*1b570*/  MOV R184, R7 ;  /* 0x0000000700b87202 */ /* 0x000fe20000000f00 */
[----:B------:R-:W-:Y:S01]  /*1b580*/  FMUL.FTZ R169, R2, R196 ;  /* 0x000000c402a97220 */ /* 0x000fe20000410000 */
[----:B------:R-:W-:-:S02]  /*1b590*/  IMAD.MOV.U32 R196, RZ, RZ, R153 ;  /* 0x000000ffffc47224 */ /* 0x000fc400078e0099 */
[----:B------:R2:W-:Y:S01]  /*1b5a0*/  MUFU.TANH R7, R203 ;  /* 0x000000cb00077308 */ /* 0x0005e20000002400 */
[----:B0-----:R-:W-:-:S07]  /*1b5b0*/  IMAD.MOV.U32 R202, RZ, RZ, R5 ;  /* 0x000000ffffca7224 */ /* 0x001fce00078e0005 */
[----:B------:R0:W-:Y:S01]  /*1b5c0*/  MUFU.TANH R5, R206 ;  /* 0x000000ce00057308 */ /* 0x0001e20000002400 */
[----:B--2---:R-:W-:-:S07]  /*1b5d0*/  IMAD.MOV.U32 R203, RZ, RZ, R4 ;  /* 0x000000ffffcb7224 */ /* 0x004fce00078e0004 */
[----:B------:R2:W-:Y:S01]  /*1b5e0*/  MUFU.TANH R4, R207 ;  /* 0x000000cf00047308 */ /* 0x0005e20000002400 */
[----:B0-----:R-:W4:Y:S07]  /*1b5f0*/  LDL R206, [R1+0x64] ;  /* 0x0000640001ce7983 */ /* 0x001f2e0000100800 */
[----:B------:R0:W1:Y:S01]  /*1b600*/  MUFU.TANH R185, R198 ;  /* 0x000000c600b97308 */ /* 0x0000620000002400 */
[----:B--2---:R-:W4:Y:S04]  /*1b610*/  LDL R207, [R1+0x78] ;  /* 0x0000780001cf7983 */ /* 0x004f280000100800 */
[----:B------:R-:W2:Y:S03]  /*1b620*/  SHFL.IDX PT, R153, R226, RZ, 0x1c1f ;  /* 0x001c1fffe2997589 */ /* 0x000ea600000e0000 */
[----:B------:R-:W2:Y:S01]  /*1b630*/  MUFU.TANH R154, R154 ;  /* 0x0000009a009a7308 */ /* 0x000ea20000002400 */
[----:B0-----:R-:W-:-:S02]  /*1b640*/  IMAD.MOV.U32 R198, RZ, RZ, R188 ;  /* 0x000000ffffc67224 */ /* 0x001fc400078e00bc */
[----:B------:R-:W-:Y:S02]  /*1b650*/  IMAD.MOV.U32 R188, RZ, RZ, R170 ;  /* 0x000000ffffbc7224 */ /* 0x000fe400078e00aa */
[----:B------:R-:W-:Y:S01]  /*1b660*/  IMAD.MOV.U32 R170, RZ, RZ, -0x80 ;  /* 0xffffff80ffaa7424 */ /* 0x000fe200078e00ff */
[----:B------:R0:W2:Y:S02]  /*1b670*/  SHFL.IDX PT, R168, R226, 0x1, 0x1c1f ;  /* 0x003c1f00e2a87f89 */ /* 0x0000a400000e0000 */
[----:B------:R-:W2:Y:S01]  /*1b680*/  MUFU.TANH R21, R21 ;  /* 0x0000001500157308 */ /* 0x000ea20000002400 */
[----:B------:R-:W-:-:S07]  /*1b690*/  IMAD R170, R3, R170, 0x1 ;  /* 0x0000000103aa7424 */ /* 0x000fce00078e02aa */
[----:B------:R-:W-:Y:S08]  /*1b6a0*/  MUFU.TANH R180, R186 ;  /* 0x000000ba00b47308 */ /* 0x000ff00000002400 */
[----:B------:R-:W-:Y:S08]  /*1b6b0*/  MUFU.TANH R157, R157 ;  /* 0x0000009d009d7308 */ /* 0x000ff00000002400 */
[----:B------:R1:W2:Y:S08]  /*1b6c0*/  MUFU.TANH R186, R195 ;  /* 0x000000c300ba7308 */ /* 0x0002b00000002400 */
[----:B------:R-:W2:Y:S08]  /*1b6d0*/  MUFU.TANH R160, R160 ;  /* 0x000000a000a07308 */ /* 0x000eb00000002400 */
[----:B------:R-:W2:Y:S08]  /*1b6e0*/  MUFU.TANH R162, R162 ;  /* 0x000000a200a27308 */ /* 0x000eb00000002400 */
[----:B------:R-:W2:Y:S01]  /*1b6f0*/  MUFU.TANH R163, R163 ;  /* 0x000000a300a37308 */ /* 0x000ea20000002400 */
[----:B-1----:R-:W-:-:S07]  /*1b700*/  FMUL.FTZ R195, R2, R211 ;  /* 0x000000d302c37220 */ /* 0x002fce0000410000 */
[----:B------:R-:W1:Y:S08]  /*1b710*/  MUFU.TANH R178, R178 ;  /* 0x000000b200b27308 */ /* 0x000e700000002400 */
[----:B------:R-:W1:Y:S08]  /*1b720*/  MUFU.TANH R164, R164 ;  /* 0x000000a400a47308 */ /* 0x000e700000002400 */
[----:B------:R-:W1:Y:S08]  /*1b730*/  MUFU.TANH R177, R177 ;  /* 0x000000b100b17308 */ /* 0x000e700000002400 */
[----:B------:R-:W1:Y:S01]  /*1b740*/  MUFU.TANH R165, R165 ;  /* 0x000000a500a57308 */ /* 0x000e620000002400 */
[C---:B------:R-:W-:Y:S01]  /*1b750*/  FMUL.FTZ R229, R2.reuse, R210 ;  /* 0x000000d202e57220 */ /* 0x040fe20000410000 */
[----:B0-----:R-:W-:Y:S01]  /*1b760*/  FMUL.FTZ R226, R2, R214 ;  /* 0x000000d602e27220 */ /* 0x001fe20000410000 */
[----:B------:R-:W-:-:S05]  /*1b770*/  IMAD.MOV.U32 R210, RZ, RZ, R183 ;  /* 0x000000ffffd27224 */ /* 0x000fca00078e00b7 */
[----:B------:R-:W0:Y:S01]  /*1b780*/  MUFU.TANH R173, R173 ;  /* 0x000000ad00ad7308 */ /* 0x000e220000002400 */
[----:B------:R-:W-:-:S07]  /*1b790*/  IMAD.MOV.U32 R214, RZ, RZ, R185 ;  /* 0x000000ffffd67224 */ /* 0x000fce00078e00b9 */
[----:B------:R-:W0:Y:S08]  /*1b7a0*/  MUFU.TANH R167, R167 ;  /* 0x000000a700a77308 */ /* 0x000e300000002400 */
[----:B------:R-:W0:Y:S08]  /*1b7b0*/  MUFU.TANH R166, R166 ;  /* 0x000000a600a67308 */ /* 0x000e300000002400 */
[----:B------:R-:W0:Y:S08]  /*1b7c0*/  MUFU.TANH R169, R169 ;  /* 0x000000a900a97308 */ /* 0x000e300000002400 */
[----:B------:R-:W0:Y:S08]  /*1b7d0*/  MUFU.TANH R174, R174 ;  /* 0x000000ae00ae7308 */ /* 0x000e300000002400 */
[----:B------:R-:W0:Y:S08]  /*1b7e0*/  MUFU.TANH R175, R175 ;  /* 0x000000af00af7308 */ /* 0x000e300000002400 */
[----:B------:R-:W0:Y:S08]  /*1b7f0*/  MUFU.TANH R176, R176 ;  /* 0x000000b000b07308 */ /* 0x000e300000002400 */
[----:B------:R-:W0:Y:S01]  /*1b800*/  MUFU.TANH R189, R189 ;  /* 0x000000bd00bd7308 */ /* 0x000e220000002400 */
[----:B----4-:R-:W-:-:S05]  /*1b810*/  IADD3 R170, R206, R170, -R207 ;  /* 0x000000aaceaa7210 */ /* 0x010fca0007ffe8cf */
[----:B---3--:R-:W-:-:S04]  /*1b820*/  IMAD.IADD R170, R170, 0x1, -R204 ;  /* 0x00000001aaaa7824 */ /* 0x008fc800078e0acc */
[----:B--2---:R-:W-:Y:S02]  /*1b830*/  IMAD.IADD R153, R170, 0x1, R153 ;  /* 0x00000001aa997824 */ /* 0x004fe400078e0299 */
[----:B------:R-:W-:-:S03]  /*1b840*/  IMAD.MOV.U32 R204, RZ, RZ, R202 ;  /* 0x000000ffffcc7224 */ /* 0x000fc600078e00ca */
[C---:B------:R-:W-:Y:S01]  /*1b850*/  ISETP.GT.AND P2, PT, R153.reuse, RZ, PT ;  /* 0x000000ff9900720c */ /* 0x040fe20003f44270 */
[----:B------:R-:W-:Y:S01]  /*1b860*/  IMAD.MOV.U32 R202, RZ, RZ, R199 ;  /* 0x000000ffffca7224 */ /* 0x000fe200078e00c7 */
[C---:B------:R-:W-:Y:S01]  /*1b870*/  ISETP.GT.AND P3, PT, R153.reuse, 0x1, PT ;  /* 0x000000019900780c */ /* 0x040fe20003f64270 */
[----:B------:R-:W-:Y:S01]  /*1b880*/  IMAD.MOV.U32 R199, RZ, RZ, R192 ;  /* 0x000000ffffc77224 */ /* 0x000fe200078e00c0 */
[----:B------:R-:W-:Y:S01]  /*1b890*/  FSEL R192, R182, -INF , P2 ;  /* 0xff800000b6c07808 */ /* 0x000fe20001000000 */
[----:B------:R-:W-:Y:S01]  /*1b8a0*/  IMAD.MOV.U32 R206, RZ, RZ, R203 ;  /* 0x000000ffffce7224 */ /* 0x000fe200078e00cb */
[C---:B------:R-:W-:Y:S02]  /*1b8b0*/  ISETP.GT.AND P4, PT, R153.reuse, 0x8, PT ;  /* 0x000000089900780c */ /* 0x040fe40003f84270 */
[C---:B------:R-:W-:Y:S02]  /*1b8c0*/  ISETP.GT.AND P2, PT, R153.reuse, 0x10, PT ;  /* 0x000000109900780c */ /* 0x040fe40003f44270 */
[----:B------:R-:W-:Y:S01]  /*1b8d0*/  MOV R203, R201 ;  /* 0x000000c900cb7202 */ /* 0x000fe20000000f00 */
[----:B------:R-:W-:Y:S01]  /*1b8e0*/  IMAD.MOV.U32 R201, RZ, RZ, R197 ;  /* 0x000000ffffc97224 */ /* 0x000fe200078e00c5 */
[----:B------:R-:W-:Y:S01]  /*1b8f0*/  IADD3 R168, R170, R168, RZ ;  /* 0x000000a8aaa87210 */ /* 0x000fe20007ffe0ff */
[----:B------:R-:W-:Y:S01]  /*1b900*/  IMAD.MOV.U32 R197, RZ, RZ, R190 ;  /* 0x000000ffffc57224 */ /* 0x000fe200078e00be */
[C---:B------:R-:W-:Y:S01]  /*1b910*/  ISETP.GT.AND P1, PT, R153.reuse, 0x9, PT ;  /* 0x000000099900780c */ /* 0x040fe20003f24270 */
[----:B------:R-:W-:Y:S01]  /*1b920*/  IMAD.MOV.U32 R190, RZ, RZ, R227 ;  /* 0x000000ffffbe7224 */ /* 0x000fe200078e00e3 */
[----:B------:R-:W-:Y:S01]  /*1b930*/  FSEL R170, R228, -INF , P3 ;  /* 0xff800000e4aa7808 */ /* 0x000fe20001800000 */
[----:B------:R-:W-:Y:S01]  /*1b940*/  FMUL.FTZ R227, R2, R215 ;  /* 0x000000d702e37220 */ /* 0x000fe20000410000 */
[----:B------:R-:W-:-:S02]  /*1b950*/  ISETP.GT.AND P3, PT, R153, 0x11, PT ;  /* 0x000000119900780c */ /* 0x000fc40003f64270 */
[----:B------:R-:W-:Y:S02]  /*1b960*/  FSEL R152, R152, -INF , P4 ;  /* 0xff80000098987808 */ /* 0x000fe40002000000 */
[----:B------:R-:W-:Y:S01]  /*1b970*/  FSEL R182, R154, -INF , P2 ;  /* 0xff8000009ab67808 */ /* 0x000fe20001000000 */
[----:B------:R-:W-:Y:S01]  /*1b980*/  IMAD.MOV.U32 R154, RZ, RZ, R206 ;  /* 0x000000ffff9a7224 */ /* 0x000fe200078e00ce */
[----:B------:R-:W-:Y:S01]  /*1b990*/  ISETP.GT.AND P4, PT, R153, 0x18, PT ;  /* 0x000000189900780c */ /* 0x000fe20003f84270 */
[----:B------:R-:W-:Y:S01]  /*1b9a0*/  IMAD.MOV.U32 R215, RZ, RZ, R171 ;  /* 0x000000ffffd77224 */ /* 0x000fe200078e00ab */
[----:B------:R-:W-:Y:S01]  /*1b9b0*/  FSEL R171, R21, -INF , P1 ;  /* 0xff80000015ab7808 */ /* 0x000fe20000800000 */
[----:B------:R-:W-:Y:S01]  /*1b9c0*/  IMAD.MOV.U32 R206, RZ, RZ, R204 ;  /* 0x000000ffffce7224 */ /* 0x000fe200078e00cc */
[----:B------:R-:W-:Y:S01]  /*1b9d0*/  ISETP.GT.AND P1, PT, R153, 0x19, PT ;  /* 0x000000199900780c */ /* 0x000fe20003f24270 */
[----:B------:R-:W-:Y:S01]  /*1b9e0*/  IMAD.MOV.U32 R204, RZ, RZ, R197 ;  /* 0x000000ffffcc7224 */ /* 0x000fe200078e00c5 */
[----:B------:R-:W-:Y:S01]  /*1b9f0*/  FSEL R155, R155, -INF , P3 ;  /* 0xff8000009b9b7808 */ /* 0x000fe20001800000 */
[----:B------:R-:W-:Y:S01]  /*1ba00*/  IMAD.MOV.U32 R197, RZ, RZ, R188 ;  /* 0x000000ffffc57224 */ /* 0x000fe200078e00bc */
[C---:B------:R-:W-:Y:S01]  /*1ba10*/  ISETP.GT.AND P2, PT, R153.reuse, 0x20, PT ;  /* 0x000000209900780c */ /* 0x040fe20003f44270 */
[----:B------:R-:W-:Y:S01]  /*1ba20*/  IMAD.MOV.U32 R207, RZ, RZ, R203 ;  /* 0x000000ffffcf7224 */ /* 0x000fe200078e00cb */
[C---:B------:R-:W-:Y:S01]  /*1ba30*/  ISETP.GT.AND P3, PT, R153.reuse, 0x21, PT ;  /* 0x000000219900780c */ /* 0x040fe20003f64270 */
[----:B------:R-:W-:Y:S01]  /*1ba40*/  IMAD.MOV.U32 R211, RZ, RZ, R201 ;  /* 0x000000ffffd37224 */ /* 0x000fe200078e00c9 */
[----:B------:R-:W-:Y:S01]  /*1ba50*/  FSEL R188, R156, -INF , P4 ;  /* 0xff8000009cbc7808 */ /* 0x000fe20002000000 */
[----:B------:R-:W-:Y:S01]  /*1ba60*/  IMAD.MOV.U32 R201, RZ, RZ, R187 ;  /* 0x000000ffffc97224 */ /* 0x000fe200078e00bb */
[----:B------:R-:W-:Y:S01]  /*1ba70*/  ISETP.GT.AND P4, PT, R153, 0x28, PT ;  /* 0x000000289900780c */ /* 0x000fe20003f84270 */
[----:B------:R-:W-:Y:S01]  /*1ba80*/  IMAD.MOV.U32 R21, RZ, RZ, R186 ;  /* 0x000000ffff157224 */ /* 0x000fe200078e00ba */
[----:B------:R-:W-:Y:S01]  /*1ba90*/  MOV R203, R193 ;  /* 0x000000c100cb7202 */ /* 0x000fe20000000f00 */
[----:B------:R-:W-:Y:S01]  /*1baa0*/  IMAD.MOV.U32 R193, RZ, RZ, R181 ;  /* 0x000000ffffc17224 */ /* 0x000fe200078e00b5 */
[----:B------:R-:W-:-:S02]  /*1bab0*/  FSEL R187, R157, -INF , P1 ;  /* 0xff8000009dbb7808 */ /* 0x000fc40000800000 */
[----:B------:R-:W-:Y:S02]  /*1bac0*/  MOV R156, R180 ;  /* 0x000000b4009c7202 */ /* 0x000fe40000000f00 */
[----:B------:R-:W-:Y:S02]  /*1bad0*/  ISETP.GT.AND P1, PT, R153, 0x29, PT ;  /* 0x000000299900780c */ /* 0x000fe40003f24270 */
[----:B------:R-:W-:Y:S02]  /*1bae0*/  FSEL R186, R159, -INF , P2 ;  /* 0xff8000009fba7808 */ /* 0x000fe40001000000 */
[----:B------:R-:W-:Y:S01]  /*1baf0*/  FSEL R181, R158, -INF , P3 ;  /* 0xff8000009eb57808 */ /* 0x000fe20001800000 */
[----:B------:R-:W-:Y:S01]  /*1bb00*/  IMAD.MOV.U32 R157, RZ, RZ, R179 ;  /* 0x000000ffff9d7224 */ /* 0x000fe200078e00b3 */
[C---:B------:R-:W-:Y:S02]  /*1bb10*/  ISETP.GT.AND P2, PT, R153.reuse, 0x30, PT ;  /* 0x000000309900780c */ /* 0x040fe40003f44270 */
[----:B------:R-:W-:-:S02]  /*1bb20*/  ISETP.GT.AND P3, PT, R153, 0x31, PT ;  /* 0x000000319900780c */ /* 0x000fc40003f64270 */
[----:B------:R-:W-:Y:S02]  /*1bb30*/  FSEL R180, R161, -INF , P4 ;  /* 0xff800000a1b47808 */ /* 0x000fe40002000000 */
[C---:B------:R-:W-:Y:S02]  /*1bb40*/  ISETP.GT.AND P4, PT, R153.reuse, 0x38, PT ;  /* 0x000000389900780c */ /* 0x040fe40003f84270 */
[----:B------:R-:W-:Y:S02]  /*1bb50*/  FSEL R183, R160, -INF , P1 ;  /* 0xff800000a0b77808 */ /* 0x000fe40000800000 */
[----:B------:R-:W-:Y:S02]  /*1bb60*/  ISETP.GT.AND P1, PT, R153, 0x39, PT ;  /* 0x000000399900780c */ /* 0x000fe40003f24270 */
[----:B------:R-:W-:Y:S02]  /*1bb70*/  FSEL R185, R162, -INF , P2 ;  /* 0xff800000a2b97808 */ /* 0x000fe40001000000 */
[----:B------:R-:W-:Y:S01]  /*1bb80*/  FSEL R179, R163, -INF , P3 ;  /* 0xff800000a3b37808 */ /* 0x000fe20001800000 */
[----:B------:R-:W-:Y:S01]  /*1bb90*/  IMAD.MOV.U32 R163, RZ, RZ, R157 ;  /* 0x000000ffffa37224 */ /* 0x000fe200078e009d */
[C---:B------:R-:W-:Y:S01]  /*1bba0*/  ISETP.GT.AND P2, PT, R153.reuse, 0x40, PT ;  /* 0x000000409900780c */ /* 0x040fe20003f44270 */
[----:B------:R-:W-:Y:S01]  /*1bbb0*/  IMAD.MOV.U32 R157, RZ, RZ, R156 ;  /* 0x000000ffff9d7224 */ /* 0x000fe200078e009c */
[----:B-1----:R-:W-:Y:S01]  /*1bbc0*/  FSEL R178, R178, -INF , P4 ;  /* 0xff800000b2b27808 */ /* 0x002fe20002000000 */
[----:B------:R-:W-:Y:S01]  /*1bbd0*/  IMAD.MOV.U32 R156, RZ, RZ, R184 ;  /* 0x000000ffff9c7224 */ /* 0x000fe200078e00b8 */
[----:B------:R-:W-:-:S02]  /*1bbe0*/  ISETP.GT.AND P3, PT, R153, 0x41, PT ;  /* 0x000000419900780c */ /* 0x000fc40003f64270 */
[----:B------:R-:W-:Y:S02]  /*1bbf0*/  ISETP.GT.AND P4, PT, R153, 0x48, PT ;  /* 0x000000489900780c */ /* 0x000fe40003f84270 */
[----:B------:R-:W-:Y:S01]  /*1bc00*/  FSEL R184, R164, -INF , P1 ;  /* 0xff800000a4b87808 */ /* 0x000fe20000800000 */
[----:B------:R-:W-:Y:S01]  /*1bc10*/  IMAD.MOV.U32 R164, RZ, RZ, R154 ;  /* 0x000000ffffa47224 */ /* 0x000fe200078e009a */
[----:B------:R-:W-:Y:S02]  /*1bc20*/  FSEL R177, R177, -INF , P2 ;  /* 0xff800000b1b17808 */ /* 0x000fe40001000000 */
[C---:B------:R-:W-:Y:S02]  /*1bc30*/  ISETP.GT.AND P1, PT, R153.reuse, 0x49, PT ;  /* 0x000000499900780c */ /* 0x040fe40003f24270 */
[----:B------:R-:W-:Y:S02]  /*1bc40*/  ISETP.GT.AND P2, PT, R153, 0x50, PT ;  /* 0x000000509900780c */ /* 0x000fe40003f44270 */
[----:B------:R-:W-:-:S02]  /*1bc50*/  FSEL R154, R165, -INF , P3 ;  /* 0xff800000a59a7808 */ /* 0x000fc40001800000 */
[----:B------:R-:W-:Y:S02]  /*1bc60*/  FSEL R172, R172, -INF , P4 ;  /* 0xff800000acac7808 */ /* 0x000fe40002000000 */
[C---:B------:R-:W-:Y:S02]  /*1bc70*/  ISETP.GT.AND P3, PT, R153.reuse, 0x51, PT ;  /* 0x000000519900780c */ /* 0x040fe40003f64270 */
[----:B------:R-:W-:Y:S02]  /*1bc80*/  ISETP.GT.AND P4, PT, R153, 0x58, PT ;  /* 0x000000589900780c */ /* 0x000fe40003f84270 */
[----:B0-----:R-:W-:Y:S02]  /*1bc90*/  FSEL R173, R173, -INF , P1 ;  /* 0xff800000adad7808 */ /* 0x001fe40000800000 */
[----:B------:R-:W-:Y:S02]  /*1bca0*/  FSEL R161, R167, -INF , P2 ;  /* 0xff800000a7a17808 */ /* 0x000fe40001000000 */
[----:B------:R-:W-:-:S02]  /*1bcb0*/  ISETP.GT.AND P1, PT, R153, 0x59, PT ;  /* 0x000000599900780c */ /* 0x000fc40003f24270 */
[----:B------:R-:W-:Y:S02]  /*1bcc0*/  ISETP.GT.AND P2, PT, R153, 0x60, PT ;  /* 0x000000609900780c */ /* 0x000fe40003f44270 */
[----:B------:R-:W-:Y:S02]  /*1bcd0*/  FSEL R160, R166, -INF , P3 ;  /* 0xff800000a6a07808 */ /* 0x000fe40001800000 */
[----:B------:R-:W-:Y:S02]  /*1bce0*/  FSEL R162, R169, -INF , P4 ;  /* 0xff800000a9a27808 */ /* 0x000fe40002000000 */
[C---:B------:R-:W-:Y:S02]  /*1bcf0*/  ISETP.GT.AND P3, PT, R153.reuse, 0x61, PT ;  /* 0x000000619900780c */ /* 0x040fe40003f64270 */
[----:B------:R-:W-:Y:S01]  /*1bd00*/  ISETP.GT.AND P4, PT, R153, 0x68, PT ;  /* 0x000000689900780c */ /* 0x000fe20003f84270 */
[----:B------:R-:W-:Y:S01]  /*1bd10*/  IMAD.MOV.U32 R165, RZ, RZ, R157 ;  /* 0x000000ffffa57224 */ /* 0x000fe200078e009d */
[----:B------:R-:W-:-:S02]  /*1bd20*/  MOV R167, R156 ;  /* 0x0000009c00a77202 */ /* 0x000fc40000000f00 */
[----:B------:R-:W-:Y:S02]  /*1bd30*/  FSEL R156, R174, -INF , P1 ;  /* 0xff800000ae9c7808 */ /* 0x000fe40000800000 */
[----:B------:R-:W-:Y:S02]  /*1bd40*/  FSEL R157, R175, -INF , P2 ;  /* 0xff800000af9d7808 */ /* 0x000fe40001000000 */
[C---:B------:R-:W-:Y:S02]  /*1bd50*/  ISETP.GT.AND P1, PT, R168.reuse, RZ, PT ;  /* 0x000000ffa800720c */ /* 0x040fe40003f24270 */
[----:B------:R-:W-:Y:S02]  /*1bd60*/  ISETP.GT.AND P2, PT, R168, 0x1, PT ;  /* 0x00000001a800780c */ /* 0x000fe40003f44270 */
[----:B------:R-:W-:Y:S02]  /*1bd70*/  FSEL R158, R176, -INF , P3 ;  /* 0xff800000b09e7808 */ /* 0x000fe40001800000 */
[----:B------:R-:W-:-:S02]  /*1bd80*/  FSEL R159, R189, -INF , P4 ;  /* 0xff800000bd9f7808 */ /* 0x000fc40002000000 */
[C---:B------:R-:W-:Y:S02]  /*1bd90*/  ISETP.GT.AND P3, PT, R168.reuse, 0x8, PT ;  /* 0x00000008a800780c */ /* 0x040fe40003f64270 */
[----:B------:R-:W-:Y:S02]  /*1bda0*/  ISETP.GT.AND P4, PT, R168, 0x9, PT ;  /* 0x00000009a800780c */ /* 0x000fe40003f84270 */
[----:B------:R-:W-:Y:S02]  /*1bdb0*/  FSEL R197, R197, -INF , P1 ;  /* 0xff800000c5c57808 */ /* 0x000fe40000800000 */
[----:B------:R-:W-:Y:S02]  /*1bdc0*/  FSEL R198, R198, -INF , P2 ;  /* 0xff800000c6c67808 */ /* 0x000fe40001000000 */
[C---:B------:R-:W-:Y:S02]  /*1bdd0*/  ISETP.GT.AND P1, PT, R168.reuse, 0x10, PT ;  /* 0x00000010a800780c */ /* 0x040fe40003f24270 */
[----:B------:R-:W-:-:S02]  /*1bde0*/  ISETP.GT.AND P2, PT, R168, 0x11, PT ;  /* 0x00000011a800780c */ /* 0x000fc40003f44270 */
[----:B------:R-:W-:Y:S02]  /*1bdf0*/  FSEL R191, R191, -INF , P3 ;  /* 0xff800000bfbf7808 */ /* 0x000fe40001800000 */
[----:B------:R-:W-:Y:S02]  /*1be00*/  FSEL R196, R196, -INF , P4 ;  /* 0xff800000c4c47808 */ /* 0x000fe40002000000 */
[C---:B------:R-:W-:Y:S02]  /*1be10*/  ISETP.GT.AND P3, PT, R168.reuse, 0x18, PT ;  /* 0x00000018a800780c */ /* 0x040fe40003f64270 */
[----:B------:R-:W-:Y:S02]  /*1be20*/  ISETP.GT.AND P4, PT, R168, 0x19, PT ;  /* 0x00000019a800780c */ /* 0x000fe40003f84270 */
[----:B------:R-:W-:Y:S02]  /*1be30*/  FSEL R228, R8, -INF , P1 ;  /* 0xff80000008e47808 */ /* 0x000fe40000800000 */
[----:B------:R-:W-:Y:S01]  /*1be40*/  FSEL R215, R215, -INF , P2 ;  /* 0xff800000d7d77808 */ /* 0x000fe20001000000 */
[----:B------:R-:W0:Y:S01]  /*1be50*/  MUFU.TANH R229, R229 ;  /* 0x000000e500e57308 */ /* 0x000e220000002400 */
[C---:B------:R-:W-:Y:S01]  /*1be60*/  ISETP.GT.AND P1, PT, R168.reuse, 0x20, PT ;  /* 0x00000020a800780c */ /* 0x040fe20003f24270 */
[----:B------:R-:W-:Y:S01]  /*1be70*/  UMOV UR41, UR40 ;  /* 0x0000002800297c82 */ /* 0x000fe20008000000 */
[----:B------:R-:W-:Y:S01]  /*1be80*/  ISETP.GT.AND P2, PT, R168, 0x21, PT ;  /* 0x00000021a800780c */ /* 0x000fe20003f44270 */
[----:B------:R-:W-:Y:S01]  /*1be90*/  FMUL.FTZ R205, R2, R205 ;  /* 0x000000cd02cd7220 */ /* 0x000fe20000410000 */
[----:B------:R-:W-:Y:S01]  /*1bea0*/  FSEL R200, R200, -INF , P3 ;  /* 0xff800000c8c87808 */ /* 0x000fe20001800000 */
[----:B------:R1:W5:Y:S01]  /*1beb0*/  LDL.LU R8, [R1+0x1d4] ;  /* 0x0001d40001087983 */ /* 0x0003620000300800 */
        /* <DEDUP_REMOVED lines=26> */
[C---:B------:R-:W-:Y:S02]  /*1c060*/  ISETP.GT.AND P4, PT, R168.reuse, 0x59, PT ;  /* 0x00000059a800780c */ /* 0x040fe40003f84270 */
[----:B------:R-:W-:Y:S02]  /*1c070*/  FSEL R163, R163, -INF , P1 ;  /* 0xff800000a3a37808 */ /* 0x000fe40000800000 */
[----:B------:R-:W-:Y:S02]  /*1c080*/  FSEL R164, R21, -INF , P2 ;  /* 0xff80000015a47808 */ /* 0x000fe40001000000 */
[----:B------:R-:W-:Y:S02]  /*1c090*/  ISETP.GT.AND P1, PT, R168, 0x60, PT ;  /* 0x00000060a800780c */ /* 0x000fe40003f24270 */
[----:B------:R-:W-:-:S02]  /*1c0a0*/  FSEL R214, R214, -INF , P3 ;  /* 0xff800000d6d67808 */ /* 0x000fc40001800000 */
[----:B------:R-:W-:Y:S02]  /*1c0b0*/  FSEL R21, R211, -INF , P4 ;  /* 0xff800000d3157808 */ /* 0x000fe40002000000 */
[C---:B------:R-:W-:Y:S02]  /*1c0c0*/  ISETP.GT.AND P2, PT, R168.reuse, 0x61, PT ;  /* 0x00000061a800780c */ /* 0x040fe40003f44270 */
[C---:B------:R-:W-:Y:S02]  /*1c0d0*/  ISETP.GT.AND P3, PT, R168.reuse, 0x68, PT ;  /* 0x00000068a800780c */ /* 0x040fe40003f64270 */
[----:B------:R-:W-:Y:S02]  /*1c0e0*/  ISETP.GT.AND P4, PT, R168, 0x69, PT ;  /* 0x00000069a800780c */ /* 0x000fe40003f84270 */
[----:B------:R-:W-:Y:S02]  /*1c0f0*/  FSEL R165, R210, -INF , P1 ;  /* 0xff800000d2a57808 */ /* 0x000fe40000800000 */
[----:B------:R-:W-:-:S02]  /*1c100*/  FSEL R166, R7, -INF , P2 ;  /* 0xff80000007a67808 */ /* 0x000fc40001000000 */
[----:B------:R-:W-:Y:S01]  /*1c110*/  FSEL R167, R5, -INF , P3 ;  /* 0xff80000005a77808 */ /* 0x000fe20001800000 */
[----:B------:R-:W2:Y:S01]  /*1c120*/  MUFU.TANH R195, R195 ;  /* 0x000000c300c37308 */ /* 0x000ea20000002400 */
[----:B------:R-:W-:-:S07]  /*1c130*/  FSEL R210, R4, -INF , P4 ;  /* 0xff80000004d27808 */ /* 0x000fce0002000000 */
[----:B------:R-:W3:Y:S01]  /*1c140*/  MUFU.TANH R226, R226 ;  /* 0x000000e200e27308 */ /* 0x000ee20000002400 */
[----:B------:R-:W-:-:S07]  /*1c150*/  ISETP.GT.AND P1, PT, R168, 0x70, PT ;  /* 0x00000070a800780c */ /* 0x000fce0003f24270 */
[----:B------:R-:W4:Y:S01]  /*1c160*/  MUFU.TANH R227, R227 ;  /* 0x000000e300e37308 */ /* 0x000f220000002400 */
[C---:B------:R-:W-:Y:S02]  /*1c170*/  ISETP.GT.AND P2, PT, R168.reuse, 0x71, PT ;  /* 0x00000071a800780c */ /* 0x040fe40003f44270 */
[----:B------:R-:W-:Y:S01]  /*1c180*/  ISETP.GT.AND P5, PT, R153, 0x79, PT ;  /* 0x000000799900780c */ /* 0x000fe20003fa4270 */
[----:B------:R-:W-:Y:S01]  /*1c190*/  IMAD.U32 R169, RZ, RZ, UR41 ;  /* 0x00000029ffa97e24 */ /* 0x000fe2000f8e00ff */
[C---:B------:R-:W-:Y:S01]  /*1c1a0*/  ISETP.GT.AND P3, PT, R168.reuse, 0x78, PT ;  /* 0x00000078a800780c */ /* 0x040fe20003f64270 */
[----:B------:R1:W5:Y:S01]  /*1c1b0*/  LDL.LU R7, [R1+0x1d0] ;  /* 0x0001d00001077983 */ /* 0x0003620000300800 */
[----:B------:R-:W-:Y:S02]  /*1c1c0*/  ISETP.GT.AND P4, PT, R168, 0x79, PT ;  /* 0x00000079a800780c */ /* 0x000fe40003f84270 */
[----:B------:R-:W-:Y:S01]  /*1c1d0*/  FMNMX.FTZ R168, R197, R225, !PT ;  /* 0x000000e1c5a87209 */ /* 0x000fe20007810000 */
[----:B------:R1:W-:Y:S01]  /*1c1e0*/  MUFU.TANH R176, R205 ;  /* 0x000000cd00b07308 */ /* 0x0003e20000002400 */
[----:B0-----:R-:W-:Y:S01]  /*1c1f0*/  FSEL R211, R229, -INF , P1 ;  /* 0xff800000e5d37808 */ /* 0x001fe20000800000 */
[----:B------:R0:W5:Y:S01]  /*1c200*/  LDL.LU R5, [R1+0x1cc] ;  /* 0x0001cc0001057983 */ /* 0x0001620000300800 */
[----:B------:R-:W-:-:S02]  /*1c210*/  FMNMX.FTZ R168, R198, R168, !PT ;  /* 0x000000a8c6a87209 */ /* 0x000fc40007810000 */
[----:B--2---:R-:W-:Y:S01]  /*1c220*/  FSEL R195, R195, -INF , P2 ;  /* 0xff800000c3c37808 */ /* 0x004fe20001000000 */
[----:B------:R0:W5:Y:S01]  /*1c230*/  LDL.LU R4, [R1+0x1c8] ;  /* 0x0001c80001047983 */ /* 0x0001620000300800 */
        /* <DEDUP_REMOVED lines=26> */
[----:B------:R-:W-:Y:S02]  /*1c3e0*/  FMNMX.FTZ R168, R211, R168, !PT ;  /* 0x000000a8d3a87209 */ /* 0x000fe40007810000 */
[----:B---3--:R-:W-:Y:S02]  /*1c3f0*/  FSEL R226, R226, -INF , P3 ;  /* 0xff800000e2e27808 */ /* 0x008fe40001800000 */
[----:B------:R-:W-:Y:S02]  /*1c400*/  FMNMX.FTZ R168, R195, R168, !PT ;  /* 0x000000a8c3a87209 */ /* 0x000fe40007810000 */
[----:B----4-:R-:W-:Y:S02]  /*1c410*/  FSEL R227, R227, -INF , P4 ;  /* 0xff800000e3e37808 */ /* 0x010fe40002000000 */
[C---:B------:R-:W-:Y:S02]  /*1c420*/  ISETP.GT.AND P1, PT, R153.reuse, 0x69, PT ;  /* 0x000000699900780c */ /* 0x040fe40003f24270 */
[----:B------:R-:W-:-:S02]  /*1c430*/  ISETP.GT.AND P2, PT, R153, 0x70, PT ;  /* 0x000000709900780c */ /* 0x000fc40003f44270 */
[C---:B------:R-:W-:Y:S02]  /*1c440*/  ISETP.GT.AND P3, PT, R153.reuse, 0x71, PT ;  /* 0x000000719900780c */ /* 0x040fe40003f64270 */
[----:B------:R-:W-:Y:S02]  /*1c450*/  ISETP.GT.AND P4, PT, R153, 0x78, PT ;  /* 0x000000789900780c */ /* 0x000fe40003f84270 */
[----:B------:R-:W-:-:S04]  /*1c460*/  FMNMX.FTZ R153, R226, R168, !PT ;  /* 0x000000a8e2997209 */ /* 0x000fc80007810000 */
[----:B------:R-:W-:-:S05]  /*1c470*/  FMNMX.FTZ R153, R227, R153, !PT ;  /* 0x00000099e3997209 */ /* 0x000fca0007810000 */
[----:B------:R-:W2:Y:S02]  /*1c480*/  SHFL.BFLY PT, R168, R153, 0x2, 0x1f ;  /* 0x0c401f0099a87f89 */ /* 0x000ea400000e0000 */
[----:B--2---:R-:W-:-:S05]  /*1c490*/  FMNMX.FTZ R168, R153, R168, !PT ;  /* 0x000000a899a87209 */ /* 0x004fca0007810000 */
[----:B------:R-:W2:Y:S02]  /*1c4a0*/  SHFL.BFLY PT, R153, R168, 0x1, 0x1f ;  /* 0x0c201f00a8997f89 */ /* 0x000ea400000e0000 */
[----:B--2---:R-:W-:-:S04]  /*1c4b0*/  FMNMX.FTZ R168, R168, R153, !PT ;  /* 0x00000099a8a87209 */ /* 0x004fc80007810000 */
[C---:B------:R-:W-:Y:S01]  /*1c4c0*/  FSETP.NEU.FTZ.AND P6, PT, R168.reuse, -INF , PT ;  /* 0xff800000a800780b */ /* 0x040fe20003fdd000 */
[----:B------:R-:W-:-:S03]  /*1c4d0*/  FFMA.FTZ R169, R168, R169, -8 ;  /* 0xc1000000a8a97423 */ /* 0x000fc600000100a9 */
[----:B------:R-:W-:Y:S02]  /*1c4e0*/  FSEL R153, R168, RZ, P6 ;  /* 0x000000ffa8997208 */ /* 0x000fe40003000000 */
[----:B------:R-:W-:-:S03]  /*1c4f0*/  FSEL R169, R169, RZ, P6 ;  /* 0x000000ffa9a97208 */ /* 0x000fc60003000000 */
[----:B------:R-:W-:Y:S02]  /*1c500*/  FADD.FTZ R153, -R153, R225 ;  /* 0x000000e199997221 */ /* 0x000fe40000010100 */
[----:B------:R-:W-:-:S02]  /*1c510*/  FFMA.FTZ R191, R191, UR41, -R169 ;  /* 0x00000029bfbf7c23 */ /* 0x000fc400080108a9 */
[----:B------:R-:W-:Y:S01]  /*1c520*/  FMUL.FTZ R153, R153, UR41 ;  /* 0x0000002999997c20 */ /* 0x000fe20008410000 */
        /* <DEDUP_REMOVED lines=14> */
[----:B-1----:R-:W-:-:S01]  /*1c610*/  FFMA.FTZ R205, R199, UR41, -R169 ;  /* 0x00000029c7cd7c23 */ /* 0x002fc200080108a9 */
        /* <DEDUP_REMOVED lines=15> */
[----:B------:R-:W-:-:S02]  /*1c710*/  FFMA.FTZ R227, R227, UR41, -R169 ;  /* 0x00000029e3e37c23 */ /* 0x000fc400080108a9 */
[----:B------:R-:W-:Y:S08]  /*1c720*/  MUFU.EX2 R169, R153 ;  /* 0x0000009900a97308 */ /* 0x000ff00000000800 */
[----:B------:R-:W-:Y:S08]  /*1c730*/  MUFU.EX2 R153, R191 ;  /* 0x000000bf00997308 */ /* 0x000ff00000000800 */
[----:B------:R1:W-:Y:S02]  /*1c740*/  MUFU.EX2 R191, R196 ;  /* 0x000000c400bf7308 */ /* 0x0003e40000000800 */
[----:B-1----:R-:W-:-:S04]  /*1c750*/  FMNMX.FTZ R196, R192, R224, !PT ;  /* 0x000000e0c0c47209 */ /* 0x002fc80007810000 */
        /* <DEDUP_REMOVED lines=9> */
[----:B------:R-:W-:Y:S01]  /*1c7f0*/  FMNMX.FTZ R196, R180, R196, !PT ;  /* 0x000000c4b4c47209 */ /* 0x000fe20007810000 */
[----:B------:R-:W1:Y:S03]  /*1c800*/  MUFU.EX2 R197, R197 ;  /* 0x000000c500c57308 */ /* 0x000e660000000800 */
[----:B------:R-:W-:-:S04]  /*1c810*/  FMNMX.FTZ R196, R183, R196, !PT ;  /* 0x000000c4b7c47209 */ /* 0x000fc80007810000 */
[----:B------:R-:W-:Y:S01]  /*1c820*/  FMNMX.FTZ R196, R185, R196, !PT ;  /* 0x000000c4b9c47209 */ /* 0x000fe20007810000 */
[----:B------:R-:W2:Y:S03]  /*1c830*/  MUFU.EX2 R198, R198 ;  /* 0x000000c600c67308 */ /* 0x000ea60000000800 */
[----:B------:R-:W-:-:S04]  /*1c840*/  FMNMX.FTZ R196, R179, R196, !PT ;  /* 0x000000c4b3c47209 */ /* 0x000fc80007810000 */
[----:B------:R-:W-:Y:S01]  /*1c850*/  FMNMX.FTZ R196, R178, R196, !PT ;  /* 0x000000c4b2c47209 */ /* 0x000fe20007810000 */
[----:B-1----:R-:W-:-:S03]  /*1c860*/  FFMA.FTZ R0, R169, R0, R197 ;  /* 0x00000000a9007223 */ /* 0x002fc600000100c5 */
[----:B------:R-:W-:-:S04]  /*1c870*/  FMNMX.FTZ R196, R184, R196, !PT ;  /* 0x000000c4b8c47209 */ /* 0x000fc80007810000 */
[----:B------:R-:W-:Y:S01]  /*1c880*/  FMNMX.FTZ R196, R177, R196, !PT ;  /* 0x000000c4b1c47209 */ /* 0x000fe20007810000 */
[----:B--2---:R-:W-:-:S03]  /*1c890*/  FADD.FTZ R0, R198, R0 ;  /* 0x00000000c6007221 */ /* 0x004fc60000010000 */
[----:B------:R-:W-:Y:S01]  /*1c8a0*/  FMNMX.FTZ R196, R154, R196, !PT ;  /* 0x000000c49ac47209 */ /* 0x000fe20007810000 */
[----:B------:R-:W-:-:S01]  /*1c8b0*/  FADD.FTZ R0, R153, R0 ;  /* 0x0000000099007221 */ /* 0x000fc20000010000 */
[----:B------:R-:W-:Y:S02]  /*1c8c0*/  F2FP.SATFINITE.E4M3.F32.PACK_AB_MERGE_C R153, R191, R153, RZ ;  /* 0x00000099bf99723e */ /* 0x000fe400048070ff */
[----:B------:R-:W-:Y:S02]  /*1c8d0*/  FMNMX.FTZ R196, R172, R196, !PT ;  /* 0x000000c4acc47209 */ /* 0x000fe40007810000 */
[----:B------:R-:W-:Y:S02]  /*1c8e0*/  F2FP.SATFINITE.E4M3.F32.PACK_AB_MERGE_C R153, R198, R197, R153 ;  /* 0x000000c5c699723e */ /* 0x000fe40004807099 */
[----:B------:R-:W-:-:S04]  /*1c8f0*/  FMNMX.FTZ R197, R173, R196, !PT ;  /* 0x000000c4adc57209 */ /* 0x000fc80007810000 */
[----:B------:R-:W-:Y:S01]  /*1c900*/  FMNMX.FTZ R197, R161, R197, !PT ;  /* 0x000000c5a1c57209 */ /* 0x000fe20007810000 */
[----:B------:R-:W-:-:S03]  /*1c910*/  FMUL.FTZ R208, R2, R208 ;  /* 0x000000d002d07220 */ /* 0x000fc60000410000 */
[----:B------:R-:W-:Y:S01]  /*1c920*/  FMNMX.FTZ R197, R160, R197, !PT ;  /* 0x000000c5a0c57209 */ /* 0x000fe20007810000 */
[----:B------:R-:W-:-:S03]  /*1c930*/  FMUL.FTZ R198, R2, R209 ;  /* 0x000000d102c67220 */ /* 0x000fc60000410000 */
[----:B------:R-:W-:Y:S01]  /*1c940*/  FMNMX.FTZ R197, R162, R197, !PT ;  /* 0x000000c5a2c57209 */ /* 0x000fe20007810000 */
[----:B------:R1:W2:Y:S03]  /*1c950*/  MUFU.TANH R196, R208 ;  /* 0x000000d000c47308 */ /* 0x0002a60000002400 */
[----:B------:R-:W-:Y:S01]  /*1c960*/  FMNMX.FTZ R199, R156, R197, !PT ;  /* 0x000000c59cc77209 */ /* 0x000fe20007810000 */
[----:B------:R-:W-:-:S03]  /*1c970*/  FMUL.FTZ R212, R2, R212 ;  /* 0x000000d402d47220 */ /* 0x000fc60000410000 */
[----:B------:R-:W-:Y:S01]  /*1c980*/  FMNMX.FTZ R199, R157, R199, !PT ;  /* 0x000000c79dc77209 */ /* 0x000fe20007810000 */
[----:B------:R-:W3:Y:S01]  /*1c990*/  MUFU.TANH R198, R198 ;  /* 0x000000c600c67308 */ /* 0x000ee20000002400 */
[----:B------:R-:W-:Y:S02]  /*1c9a0*/  FMUL.FTZ R213, R2, R213 ;  /* 0x000000d502d57220 */ /* 0x000fe40000410000 */
[----:B-1----:R-:W-:-:S05]  /*1c9b0*/  FMNMX.FTZ R208, R158, R199, !PT ;  /* 0x000000c79ed07209 */ /* 0x002fca0007810000 */
[----:B------:R-:W1:Y:S01]  /*1c9c0*/  MUFU.TANH R197, R212 ;  /* 0x000000d400c57308 */ /* 0x000e620000002400 */
[----:B------:R-:W-:Y:S02]  /*1c9d0*/  FSEL R176, R176, -INF , P1 ;  /* 0xff800000b0b07808 */ /* 0x000fe40000800000 */
[----:B------:R-:W-:-:S05]  /*1c9e0*/  FMNMX.FTZ R208, R159, R208, !PT ;  /* 0x000000d09fd07209 */ /* 0x000fca0007810000 */
[----:B------:R-:W4:Y:S01]  /*1c9f0*/  MUFU.TANH R199, R213 ;  /* 0x000000d500c77308 */ /* 0x000f220000002400 */
[----:B--2---:R-:W-:Y:S02]  /*1ca00*/  FSEL R196, R196, -INF , P2 ;  /* 0xff800000c4c47808 */ /* 0x004fe40001000000 */
[----:B------:R-:W-:Y:S02]  /*1ca10*/  FMNMX.FTZ R208, R176, R208, !PT ;  /* 0x000000d0b0d07209 */ /* 0x000fe40007810000 */
[----:B---3--:R-:W-:Y:S02]  /*1ca20*/  FSEL R198, R198, -INF , P3 ;  /* 0xff800000c6c67808 */ /* 0x008fe40001800000 */
[----:B------:R-:W-:Y:S02]  /*1ca30*/  FMNMX.FTZ R208, R196, R208, !PT ;  /* 0x000000d0c4d07209 */ /* 0x000fe40007810000 */
[----:B-1----:R-:W-:Y:S02]  /*1ca40*/  FSEL R197, R197, -INF , P4 ;  /* 0xff800000c5c57808 */ /* 0x002fe40002000000 */
[----:B------:R-:W-:-:S04]  /*1ca50*/  FMNMX.FTZ R208, R198, R208, !PT ;  /* 0x000000d0c6d07209 */ /* 0x000fc80007810000 */
[----:B------:R-:W-:Y:S02]  /*1ca60*/  FMNMX.FTZ R208, R197, R208, !PT ;  /* 0x000000d0c5d07209 */ /* 0x000fe40007810000 */
[----:B----4-:R-:W-:-:S04]  /*1ca70*/  FSEL R199, R199, -INF , P5 ;  /* 0xff800000c7c77808 */ /* 0x010fc80002800000 */
[----:B------:R-:W-:-:S05]  /*1ca80*/  FMNMX.FTZ R208, R199, R208, !PT ;  /* 0x000000d0c7d07209 */ /* 0x000fca0007810000 */
[----:B------:R-:W1:Y:S01]  /*1ca90*/  SHFL.BFLY PT, R209, R208, 0x2, 0x1f ;  /* 0x0c401f00d0d17f89 */ /* 0x000e6200000e0000 */
[----:B------:R1:W-:Y:S08]  /*1caa0*/  MUFU.EX2 R212, R215 ;  /* 0x000000d700d47308 */ /* 0x0003f00000000800 */
[----:B------:R2:W-:Y:S01]  /*1cab0*/  MUFU.EX2 R213, R225 ;  /* 0x000000e100d57308 */ /* 0x0005e20000000800 */
[----:B-1----:R-:W-:-:S05]  /*1cac0*/  FMNMX.FTZ R215, R208, R209, !PT ;  /* 0x000000d1d0d77209 */ /* 0x002fca0007810000 */
[----:B--2---:R-:W1:Y:S02]  /*1cad0*/  SHFL.BFLY PT, R225, R215, 0x1, 0x1f ;  /* 0x0c201f00d7e17f89 */ /* 0x004e6400000e0000 */
[----:B------:R1:W-:Y:S08]  /*1cae0*/  MUFU.EX2 R209, R21 ;  /* 0x0000001500d17308 */ /* 0x0003f00000000800 */
[----:B------:R2:W-:Y:S01]  /*1caf0*/  MUFU.EX2 R208, R214 ;  /* 0x000000d600d07308 */ /* 0x0005e20000000800 */
[----:B-1----:R-:W-:Y:S01]  /*1cb00*/  FMNMX.FTZ R21, R215, R225, !PT ;  /* 0x000000e1d7157209 */ /* 0x002fe20007810000 */
[----:B------:R-:W-:-:S03]  /*1cb10*/  IMAD.U32 R215, RZ, RZ, UR41 ;  /* 0x00000029ffd77e24 */ /* 0x000fc6000f8e00ff */
[C---:B------:R-:W-:Y:S01]  /*1cb20*/  FSETP.NEU.FTZ.AND P1, PT, R21.reuse, -INF , PT ;  /* 0xff8000001500780b */ /* 0x040fe20003f3d000 */
[----:B------:R-:W-:-:S03]  /*1cb30*/  FFMA.FTZ R215, R21, R215, -8 ;  /* 0xc100000015d77423 */ /* 0x000fc600000100d7 */
[----:B--2---:R-:W-:Y:S02]  /*1cb40*/  FSEL R214, R21, RZ, P1 ;  /* 0x000000ff15d67208 */ /* 0x004fe40000800000 */
[----:B------:R-:W-:-:S03]  /*1cb50*/  FSEL R215, R215, RZ, P1 ;  /* 0x000000ffd7d77208 */ /* 0x000fc60000800000 */
[----:B------:R-:W-:Y:S02]  /*1cb60*/  FADD.FTZ R224, -R214, R224 ;  /* 0x000000e0d6e07221 */ /* 0x000fe40000010100 */
[----:B------:R-:W-:Y:S01]  /*1cb70*/  MUFU.EX2 R214, R167 ;  /* 0x000000a700d67308 */ /* 0x000fe20000000800 */
[----:B------:R-:W-:-:S07]  /*1cb80*/  FFMA.FTZ R192, R192, UR41, -R215 ;  /* 0x00000029c0c07c23 */ /* 0x000fce00080108d7 */
[----:B------:R1:W-:Y:S02]  /*1cb90*/  MUFU.EX2 R167, R211 ;  /* 0x000000d300a77308 */ /* 0x0003e40000000800 */
[----:B-1----:R-:W-:-:S01]  /*1cba0*/  FFMA.FTZ R211, R170, UR41, -R215 ;  /* 0x00000029aad37c23 */ /* 0x002fc200080108d7 */
[----:B------:R-:W-:-:S05]  /*1cbb0*/  FMUL.FTZ R170, R224, UR41 ;  /* 0x00000029e0aa7c20 */ /* 0x000fca0008410000 */
[----:B------:R-:W-:Y:S01]  /*1cbc0*/  MUFU.EX2 R192, R192 ;  /* 0x000000c000c07308 */ /* 0x000fe20000000800 */
[----:B------:R-:W-:-:S01]  /*1cbd0*/  FFMA.FTZ R152, R152, UR41, -R215 ;  /* 0x0000002998987c23 */ /* 0x000fc200080108d7 */
[----:B------:R-:W-:-:S06]  /*1cbe0*/  FFMA.FTZ R224, R171, UR41, -R215 ;  /* 0x00000029abe07c23 */ /* 0x000fcc00080108d7 */
[----:B------:R-:W1:Y:S08]  /*1cbf0*/  MUFU.EX2 R170, R170 ;  /* 0x000000aa00aa7308 */ /* 0x000e700000000800 */
[----:B------:R-:W2:Y:S08]  /*1cc00*/  MUFU.EX2 R211, R211 ;  /* 0x000000d300d37308 */ /* 0x000eb00000000800 */
[----:B------:R-:W3:Y:S08]  /*1cc10*/  MUFU.EX2 R152, R152 ;  /* 0x0000009800987308 */ /* 0x000ef00000000800 */
[----:B------:R-:W4:Y:S01]  /*1cc20*/  MUFU.EX2 R224, R224 ;  /* 0x000000e000e07308 */ /* 0x000f220000000800 */
[----:B-1----:R-:W-:-:S04]  /*1cc30*/  FFMA.FTZ R9, R170, R9, R192 ;  /* 0x00000009aa097223 */ /* 0x002fc800000100c0 */
[----:B--2---:R-:W-:Y:S01]  /*1cc40*/  FADD.FTZ R9, R211, R9 ;  /* 0x00000009d3097221 */ /* 0x004fe20000010000 */
[----:B------:R-:W-:-:S03]  /*1cc50*/  FFMA.FTZ R182, R182, UR41, -R215 ;  /* 0x00000029b6b67c23 */ /* 0x000fc600080108d7 */
[----:B---3--:R-:W-:Y:S01]  /*1cc60*/  FADD.FTZ R9, R152, R9 ;  /* 0x0000000998097221 */ /* 0x008fe20000010000 */
[----:B----4-:R-:W-:Y:S02]  /*1cc70*/  F2FP.SATFINITE.E4M3.F32.PACK_AB_MERGE_C R152, R224, R152, RZ ;  /* 0x00000098e098723e */ /* 0x010fe400048070ff */
[----:B------:R-:W1:Y:S02]  /*1cc80*/  MUFU.EX2 R182, R182 ;  /* 0x000000b600b67308 */ /* 0x000e640000000800 */
[----:B------:R-:W-:Y:S01]  /*1cc90*/  F2FP.SATFINITE.E4M3.F32.PACK_AB_MERGE_C R152, R211, R192, R152 ;  /* 0x000000c0d398723e */ /* 0x000fe20004807098 */
[--C-:B------:R-:W-:Y:S01]  /*1cca0*/  FFMA.FTZ R192, R155, UR41, -R215.reuse ;  /* 0x000000299bc07c23 */ /* 0x100fe200080108d7 */
[----:B------:R-:W-:-:S01]  /*1ccb0*/  FFMA.FTZ R188, R188, UR41, -R215 ;  /* 0x00000029bcbc7c23 */ /* 0x000fc200080108d7 */
[----:B------:R-:W-:-:S04]  /*1ccc0*/  FFMA.FTZ R187, R187, UR41, -R215 ;  /* 0x00000029bbbb7c23 */ /* 0x000fc800080108d7 */
[----:B------:R-:W2:Y:S01]  /*1ccd0*/  MUFU.EX2 R192, R192 ;  /* 0x000000c000c07308 */ /* 0x000ea20000000800 */
[----:B------:R-:W-:-:S01]  /*1cce0*/  FFMA.FTZ R186, R186, UR41, -R215 ;  /* 0x00000029baba7c23 */ /* 0x000fc200080108d7 */
[----:B------:R-:W-:-:S06]  /*1ccf0*/  FADD.FTZ R191, R191, R0 ;  /* 0x00000000bfbf7221 */ /* 0x000fcc0000010000 */
[----:B------:R-:W3:Y:S01]  /*1cd00*/  MUFU.EX2 R200, R200 ;  /* 0x000000c800c87308 */ /* 0x000ee20000000800 */
[----:B------:R-:W-:-:S01]  /*1cd10*/  FADD.FTZ R9, R224, R9 ;  /* 0x00000009e0097221 */ /* 0x000fc20000010000 */
[----:B------:R-:W-:-:S06]  /*1cd20*/  FFMA.FTZ R181, R181, UR41, -R215 ;  /* 0x00000029b5b57c23 */ /* 0x000fcc00080108d7 */
[----:B------:R-:W4:Y:S01]  /*1cd30*/  MUFU.EX2 R188, R188 ;  /* 0x000000bc00bc7308 */ /* 0x000f220000000800 */
[----:B------:R-:W-:-:S01]  /*1cd40*/  FADD.FTZ R191, R213, R191 ;  /* 0x000000bfd5bf7221 */ /* 0x000fc20000010000 */
[----:B-1----:R-:W-:-:S06]  /*1cd50*/  FADD.FTZ R9, R182, R9 ;  /* 0x00000009b6097221 */ /* 0x002fcc0000010000 */
[----:B------:R-:W1:Y:S08]  /*1cd60*/  MUFU.EX2 R201, R201 ;  /* 0x000000c900c97308 */ /* 0x000e700000000800 */
[----:B------:R-:W0:Y:S01]  /*1cd70*/  MUFU.EX2 R187, R187 ;  /* 0x000000bb00bb7308 */ /* 0x000e220000000800 */
[----:B------:R-:W-:-:S01]  /*1cd80*/  FADD.FTZ R191, R212, R191 ;  /* 0x000000bfd4bf7221 */ /* 0x000fc20000010000 */
[----:B--2---:R-:W-:-:S06]  /*1cd90*/  FADD.FTZ R9, R192, R9 ;  /* 0x00000009c0097221 */ /* 0x004fcc0000010000 */
[----:B------:R-:W2:Y:S01]  /*1cda0*/  MUFU.EX2 R193, R193 ;  /* 0x000000c100c17308 */ /* 0x000ea20000000800 */
[----:B------:R-:W-:-:S07]  /*1cdb0*/  FFMA.FTZ R183, R183, UR41, -R215 ;  /* 0x00000029b7b77c23 */ /* 0x000fce00080108d7 */
[----:B------:R-:W2:Y:S01]  /*1cdc0*/  MUFU.EX2 R186, R186 ;  /* 0x000000ba00ba7308 */ /* 0x000ea20000000800 */
[----:B---3--:R-:W-:-:S07]  /*1cdd0*/  FADD.FTZ R191, R200, R191 ;  /* 0x000000bfc8bf7221 */ /* 0x008fce0000010000 */
[----:B------:R3:W-:Y:S01]  /*1cde0*/  MUFU.EX2 R171, R195 ;  /* 0x000000c300ab7308 */ /* 0x0007e20000000800 */
[----:B----4-:R-:W-:-:S07]  /*1cdf0*/  FADD.FTZ R9, R188, R9 ;  /* 0x00000009bc097221 */ /* 0x010fce0000010000 */
[----:B------:R-:W4:Y:S01]  /*1ce00*/  MUFU.EX2 R194, R194 ;  /* 0x000000c200c27308 */ /* 0x000f220000000800 */
[----:B---3--:R-:W-:-:S01]  /*1ce10*/  FFMA.FTZ R195, R180, UR41, -R215 ;  /* 0x00000029b4c37c23 */ /* 0x008fc200080108d7 */
[----:B------:R-:W-:-:S06]  /*1ce20*/  FFMA.FTZ R180, R185, UR41, -R215 ;  /* 0x00000029b9b47c23 */ /* 0x000fcc00080108d7 */
[----:B------:R-:W3:Y:S01]  /*1ce30*/  MUFU.EX2 R181, R181 ;  /* 0x000000b500b57308 */ /* 0x000ee20000000800 */
[----:B-1----:R-:W-:-:S01]  /*1ce40*/  FADD.FTZ R191, R201, R191 ;  /* 0x000000bfc9bf7221 */ /* 0x002fc20000010000 */
[----:B0-----:R-:W-:-:S06]  /*1ce50*/  FADD.FTZ R9, R187, R9 ;  /* 0x00000009bb097221 */ /* 0x001fcc0000010000 */
[----:B------:R-:W0:Y:S01]  /*1ce60*/  MUFU.EX2 R202, R202 ;  /* 0x000000ca00ca7308 */ /* 0x000e220000000800 */
[----:B------:R-:W-:-:S07]  /*1ce70*/  FFMA.FTZ R179, R179, UR41, -R215 ;  /* 0x00000029b3b37c23 */ /* 0x000fce00080108d7 */
[----:B------:R-:W1:Y:S01]  /*1ce80*/  MUFU.EX2 R195, R195 ;  /* 0x000000c300c37308 */ /* 0x000e620000000800 */
[----:B--2---:R-:W-:-:S01]  /*1ce90*/  FADD.FTZ R191, R193, R191 ;  /* 0x000000bfc1bf7221 */ /* 0x004fc20000010000 */
[----:B------:R-:W-:-:S06]  /*1cea0*/  FADD.FTZ R9, R186, R9 ;  /* 0x00000009ba097221 */ /* 0x000fcc0000010000 */
[----:B------:R-:W2:Y:S01]  /*1ceb0*/  MUFU.EX2 R203, R203 ;  /* 0x000000cb00cb7308 */ /* 0x000ea20000000800 */
[----:B------:R-:W-:-:S07]  /*1cec0*/  FFMA.FTZ R178, R178, UR41, -R215 ;  /* 0x00000029b2b27c23 */ /* 0x000fce00080108d7 */
[----:B------:R-:W2:Y:S01]  /*1ced0*/  MUFU.EX2 R183, R183 ;  /* 0x000000b700b77308 */ /* 0x000ea20000000800 */
[----:B----4-:R-:W-:-:S01]  /*1cee0*/  FADD.FTZ R191, R194, R191 ;  /* 0x000000bfc2bf7221 */ /* 0x010fc20000010000 */
[----:B---3--:R-:W-:-:S06]  /*1cef0*/  FADD.FTZ R9, R181, R9 ;  /* 0x00000009b5097221 */ /* 0x008fcc0000010000 */
[----:B------:R-:W3:Y:S01]  /*1cf00*/  MUFU.EX2 R189, R189 ;  /* 0x000000bd00bd7308 */ /* 0x000ee20000000800 */
[----:B------:R-:W-:-:S07]  /*1cf10*/  FFMA.FTZ R0, R184, UR41, -R215 ;  /* 0x00000029b8007c23 */ /* 0x000fce00080108d7 */
[----:B------:R-:W4:Y:S01]  /*1cf20*/  MUFU.EX2 R180, R180 ;  /* 0x000000b400b47308 */ /* 0x000f220000000800 */
[----:B0-----:R-:W-:-:S01]  /*1cf30*/  FADD.FTZ R191, R202, R191 ;  /* 0x000000bfcabf7221 */ /* 0x001fc20000010000 */
[----:B-1----:R-:W-:-:S06]  /*1cf40*/  FADD.FTZ R9, R195, R9 ;  /* 0x00000009c3097221 */ /* 0x002fcc0000010000 */
        /* <DEDUP_REMOVED lines=8> */
[----:B---3--:R-:W-:-:S01]  /*1cfd0*/  FADD.FTZ R191, R189, R191 ;  /* 0x000000bfbdbf7221 */ /* 0x008fc20000010000 */
[----:B----4-:R-:W-:-:S06]  /*1cfe0*/  FADD.FTZ R9, R180, R9 ;  /* 0x00000009b4097221 */ /* 0x010fcc0000010000 */
[----:B------:R-:W3:Y:S01]  /*1cff0*/  MUFU.EX2 R205, R205 ;  /* 0x000000cd00cd7308 */ /* 0x000ee20000000800 */
[----:B------:R-:W-:-:S07]  /*1d000*/  FFMA.FTZ R172, R172, UR41, -R215 ;  /* 0x00000029acac7c23 */ /* 0x000fce00080108d7 */
[----:B------:R-:W4:Y:S01]  /*1d010*/  MUFU.EX2 R0, R0 ;  /* 0x0000000000007308 */ /* 0x000f220000000800 */
[----:B------:R-:W-:Y:S01]  /*1d020*/  F2FP.SATFINITE.E4M3.F32.PACK_AB_MERGE_C R154, R187, R188, RZ ;  /* 0x000000bcbb9a723e */ /* 0x000fe200048070ff */
[----:B0-----:R-:W-:-:S06]  /*1d030*/  FADD.FTZ R191, R190, R191 ;  /* 0x000000bfbebf7221 */ /* 0x001fcc0000010000 */
[----:B------:R-:W0:Y:S01]  /*1d040*/  MUFU.EX2 R175, R175 ;  /* 0x000000af00af7308 */ /* 0x000e220000000800 */
[----:B------:R-:W-:-:S01]  /*1d050*/  FFMA.FTZ R173, R173, UR41, -R215 ;  /* 0x00000029adad7c23 */ /* 0x000fc200080108d7 */
[----:B-1----:R-:W-:-:S06]  /*1d060*/  FADD.FTZ R9, R179, R9 ;  /* 0x00000009b3097221 */ /* 0x002fcc0000010000 */
[----:B------:R-:W1:Y:S01]  /*1d070*/  MUFU.EX2 R177, R177 ;  /* 0x000000b100b17308 */ /* 0x000e620000000800 */
[----:B------:R-:W-:Y:S01]  /*1d080*/  F2FP.SATFINITE.E4M3.F32.PACK_AB_MERGE_C R154, R192, R182, R154 ;  /* 0x000000b6c09a723e */ /* 0x000fe2000480709a */
[----:B--2---:R-:W-:-:S06]  /*1d090*/  FADD.FTZ R191, R204, R191 ;  /* 0x000000bfccbf7221 */ /* 0x004fcc0000010000 */
[----:B------:R-:W2:Y:S01]  /*1d0a0*/  MUFU.EX2 R174, R174 ;  /* 0x000000ae00ae7308 */ /* 0x000ea20000000800 */
[----:B------:R-:W-:-:S07]  /*1d0b0*/  FADD.FTZ R9, R178, R9 ;  /* 0x00000009b2097221 */ /* 0x000fce0000010000 */
[----:B------:R-:W2:Y:S01]  /*1d0c0*/  MUFU.EX2 R184, R184 ;  /* 0x000000b800b87308 */ /* 0x000ea20000000800 */
[----:B---3--:R-:W-:-:S01]  /*1d0d0*/  FADD.FTZ R191, R205, R191 ;  /* 0x000000bfcdbf7221 */ /* 0x008fc20000010000 */
[----:B----4-:R-:W-:-:S06]  /*1d0e0*/  FADD.FTZ R9, R0, R9 ;  /* 0x0000000900097221 */ /* 0x010fcc0000010000 */
[----:B------:R-:W3:Y:S08]  /*1d0f0*/  MUFU.EX2 R206, R206 ;  /* 0x000000ce00ce7308 */ /* 0x000ef00000000800 */
[----:B------:R-:W4:Y:S01]  /*1d100*/  MUFU.EX2 R172, R172 ;  /* 0x000000ac00ac7308 */ /* 0x000f220000000800 */
[----:B0-----:R-:W-:-:S07]  /*1d110*/  FADD.FTZ R191, R175, R191 ;  /* 0x000000bfafbf7221 */ /* 0x001fce0000010000 */
[----:B------:R0:W-:Y:S01]  /*1d120*/  MUFU.EX2 R182, R173 ;  /* 0x000000ad00b67308 */ /* 0x0001e20000000800 */
[----:B-1----:R-:W-:-:S07]  /*1d130*/  FADD.FTZ R9, R177, R9 ;  /* 0x00000009b1097221 */ /* 0x002fce0000010000 */
[----:B------:R-:W1:Y:S01]  /*1d140*/  MUFU.EX2 R207, R207 ;  /* 0x000000cf00cf7308 */ /* 0x000e620000000800 */
[----:B0-----:R-:W-:-:S01]  /*1d150*/  FFMA.FTZ R173, R161, UR41, -R215 ;  /* 0x00000029a1ad7c23 */ /* 0x001fc200080108d7 */
[--C-:B------:R-:W-:Y:S01]  /*1d160*/  FFMA.FTZ R161, R160, UR41, -R215.reuse ;  /* 0x00000029a0a17c23 */ /* 0x100fe200080108d7 */
[----:B------:R-:W-:-:S05]  /*1d170*/  FFMA.FTZ R160, R162, UR41, -R215 ;  /* 0x00000029a2a07c23 */ /* 0x000fca00080108d7 */
[----:B------:R-:W0:Y:S01]  /*1d180*/  MUFU.EX2 R163, R163 ;  /* 0x000000a300a37308 */ /* 0x000e220000000800 */
[----:B--2---:R-:W-:-:S01]  /*1d190*/  FADD.FTZ R191, R174, R191 ;  /* 0x000000bfaebf7221 */ /* 0x004fc20000010000 */
[----:B------:R-:W-:-:S06]  /*1d1a0*/  FADD.FTZ R9, R184, R9 ;  /* 0x00000009b8097221 */ /* 0x000fcc0000010000 */
[----:B------:R-:W2:Y:S01]  /*1d1b0*/  MUFU.EX2 R173, R173 ;  /* 0x000000ad00ad7308 */ /* 0x000ea20000000800 */
[----:B------:R-:W-:-:S01]  /*1d1c0*/  FFMA.FTZ R156, R156, UR41, -R215 ;  /* 0x000000299c9c7c23 */ /* 0x000fc200080108d7 */
[----:B---3--:R-:W-:-:S06]  /*1d1d0*/  FADD.FTZ R191, R206, R191 ;  /* 0x000000bfcebf7221 */ /* 0x008fcc0000010000 */
[----:B------:R-:W3:Y:S01]  /*1d1e0*/  MUFU.EX2 R164, R164 ;  /* 0x000000a400a47308 */ /* 0x000ee20000000800 */
[----:B----4-:R-:W-:-:S07]  /*1d1f0*/  FADD.FTZ R9, R172, R9 ;  /* 0x00000009ac097221 */ /* 0x010fce0000010000 */
[----:B------:R4:W3:Y:S01]  /*1d200*/  MUFU.EX2 R162, R161 ;  /* 0x000000a100a27308 */ /* 0x0008e20000000800 */
[----:B------:R-:W-:-:S01]  /*1d210*/  FFMA.FTZ R157, R157, UR41, -R215 ;  /* 0x000000299d9d7c23 */ /* 0x000fc200080108d7 */
[----:B-1----:R-:W-:Y:S01]  /*1d220*/  FADD.FTZ R191, R207, R191 ;  /* 0x000000bfcfbf7221 */ /* 0x002fe20000010000 */
[----:B------:R-:W-:-:S05]  /*1d230*/  FADD.FTZ R9, R182, R9 ;  /* 0x00000009b6097221 */ /* 0x000fca0000010000 */
[----:B------:R-:W1:Y:S01]  /*1d240*/  MUFU.EX2 R160, R160 ;  /* 0x000000a000a07308 */ /* 0x000e620000000800 */
[----:B------:R-:W-:Y:S01]  /*1d250*/  F2FP.SATFINITE.E4M3.F32.PACK_AB_MERGE_C R195, R183, R195, RZ ;  /* 0x000000c3b7c3723e */ /* 0x000fe200048070ff */
[----:B------:R-:W-:Y:S01]  /*1d260*/  FFMA.FTZ R158, R158, UR41, -R215 ;  /* 0x000000299e9e7c23 */ /* 0x000fe200080108d7 */
[----:B0-----:R-:W-:-:S05]  /*1d270*/  FADD.FTZ R191, R163, R191 ;  /* 0x000000bfa3bf7221 */ /* 0x001fca0000010000 */
[----:B------:R-:W0:Y:S01]  /*1d280*/  MUFU.EX2 R156, R156 ;  /* 0x0000009c009c7308 */ /* 0x000e220000000800 */
[----:B--2---:R-:W-:-:S01]  /*1d290*/  FADD.FTZ R9, R173, R9 ;  /* 0x00000009ad097221 */ /* 0x004fc20000010000 */
[----:B------:R-:W-:Y:S01]  /*1d2a0*/  FFMA.FTZ R159, R159, UR41, -R215 ;  /* 0x000000299f9f7c23 */ /* 0x000fe200080108d7 */
[----:B----4-:R-:W-:-:S05]  /*1d2b0*/  F2FP.SATFINITE.E4M3.F32.PACK_AB_MERGE_C R161, R0, R178, RZ ;  /* 0x000000b200a1723e */ /* 0x010fca00048070ff */
[----:B------:R-:W2:Y:S01]  /*1d2c0*/  MUFU.EX2 R165, R165 ;  /* 0x000000a500a57308 */ /* 0x000ea20000000800 */
[----:B---3--:R-:W-:-:S01]  /*1d2d0*/  FADD.FTZ R191, R164, R191 ;  /* 0x000000bfa4bf7221 */ /* 0x008fc20000010000 */
[----:B------:R-:W-:-:S06]  /*1d2e0*/  FADD.FTZ R9, R162, R9 ;  /* 0x00000009a2097221 */ /* 0x000fcc0000010000 */
[----:B------:R-:W3:Y:S01]  /*1d2f0*/  MUFU.EX2 R183, R157 ;  /* 0x0000009d00b77308 */ /* 0x000ee20000000800 */
[----:B------:R-:W-:-:S01]  /*1d300*/  FFMA.FTZ R176, R176, UR41, -R215 ;  /* 0x00000029b0b07c23 */ /* 0x000fc200080108d7 */
[----:B------:R-:W-:-:S06]  /*1d310*/  FADD.FTZ R191, R208, R191 ;  /* 0x000000bfd0bf7221 */ /* 0x000fcc0000010000 */
[----:B------:R-:W4:Y:S01]  /*1d320*/  MUFU.EX2 R166, R166 ;  /* 0x000000a600a67308 */ /* 0x000f220000000800 */
[----:B-1----:R-:W-:-:S01]  /*1d330*/  FADD.FTZ R9, R160, R9 ;  /* 0x00000009a0097221 */ /* 0x002fc20000010000 */
[----:B------:R-:W-:-:S06]  /*1d340*/  FFMA.FTZ R196, R196, UR41, -R215 ;  /* 0x00000029c4c47c23 */ /* 0x000fcc00080108d7 */
[----:B------:R-:W1:Y:S01]  /*1d350*/  MUFU.EX2 R178, R158 ;  /* 0x0000009e00b27308 */ /* 0x000e620000000800 */
[----:B------:R-:W-:-:S01]  /*1d360*/  FADD.FTZ R191, R209, R191 ;  /* 0x000000bfd1bf7221 */ /* 0x000fc20000010000 */
[----:B0-----:R-:W-:-:S06]  /*1d370*/  FADD.FTZ R9, R156, R9 ;  /* 0x000000099c097221 */ /* 0x001fcc0000010000 */
[----:B------:R-:W0:Y:S01]  /*1d380*/  MUFU.EX2 R159, R159 ;  /* 0x0000009f009f7308 */ /* 0x000e220000000800 */
[----:B------:R-:W-:-:S01]  /*1d390*/  FFMA.FTZ R198, R198, UR41, -R215 ;  /* 0x00000029c6c67c23 */ /* 0x000fc200080108d7 */
[----:B--2---:R-:W-:-:S06]  /*1d3a0*/  FADD.FTZ R191, R165, R191 ;  /* 0x000000bfa5bf7221 */ /* 0x004fcc0000010000 */
[----:B------:R-:W2:Y:S01]  /*1d3b0*/  MUFU.EX2 R210, R210 ;  /* 0x000000d200d27308 */ /* 0x000ea20000000800 */
[----:B---3--:R-:W-:-:S01]  /*1d3c0*/  FADD.FTZ R9, R183, R9 ;  /* 0x00000009b7097221 */ /* 0x008fc20000010000 */
[----:B------:R-:W-:-:S06]  /*1d3d0*/  FFMA.FTZ R197, R197, UR41, -R215 ;  /* 0x00000029c5c57c23 */ /* 0x000fcc00080108d7 */
[----:B------:R-:W3:Y:S01]  /*1d3e0*/  MUFU.EX2 R0, R176 ;  /* 0x000000b000007308 */ /* 0x000ee20000000800 */
[----:B------:R-:W-:-:S01]  /*1d3f0*/  FFMA.FTZ R199, R199, UR41, -R215 ;  /* 0x00000029c7c77c23 */ /* 0x000fc200080108d7 */
[----:B----4-:R-:W-:Y:S01]  /*1d400*/  FADD.FTZ R191, R166, R191 ;  /* 0x000000bfa6bf7221 */ /* 0x010fe20000010000 */
[----:B-1----:R-:W-:-:S05]  /*1d410*/  FADD.FTZ R9, R178, R9 ;  /* 0x00000009b2097221 */ /* 0x002fca0000010000 */
[----:B------:R-:W1:Y:S01]  /*1d420*/  MUFU.EX2 R196, R196 ;  /* 0x000000c400c47308 */ /* 0x000e620000000800 */
[----:B------:R-:W-:-:S01]  /*1d430*/  FADD.FTZ R191, R214, R191 ;  /* 0x000000bfd6bf7221 */ /* 0x000fc20000010000 */
[----:B0-----:R-:W-:-:S06]  /*1d440*/  FADD.FTZ R9, R159, R9 ;  /* 0x000000099f097221 */ /* 0x001fcc0000010000 */
[----:B------:R-:W0:Y:S01]  /*1d450*/  MUFU.EX2 R198, R198 ;  /* 0x000000c600c67308 */ /* 0x000e220000000800 */
[----:B--2---:R-:W-:-:S01]  /*1d460*/  FADD.FTZ R191, R210, R191 ;  /* 0x000000bfd2bf7221 */ /* 0x004fc20000010000 */
[----:B---3--:R-:W-:-:S06]  /*1d470*/  FADD.FTZ R9, R0, R9 ;  /* 0x0000000900097221 */ /* 0x008fcc0000010000 */
[----:B------:R-:W2:Y:S01]  /*1d480*/  MUFU.EX2 R226, R226 ;  /* 0x000000e200e27308 */ /* 0x000ea20000000800 */
[----:B------:R-:W-:-:S07]  /*1d490*/  VIADD R155, R6, 0x38840 ;  /* 0x00038840069b7836 */ /* 0x000fce0000000000 */
[----:B------:R-:W-:Y:S01]  /*1d4a0*/  MUFU.EX2 R227, R227 ;  /* 0x000000e300e37308 */ /* 0x000fe20000000800 */
[----:B------:R-:W-:-:S07]  /*1d4b0*/  IMAD.U32 R185, RZ, RZ, UR37 ;  /* 0x00000025ffb97e24 */ /* 0x000fce000f8e00ff */
[----:B------:R-:W3:Y:S08]  /*1d4c0*/  MUFU.EX2 R197, R197 ;  /* 0x000000c500c57308 */ /* 0x000ef00000000800 */
[----:B------:R-:W4:Y:S01]  /*1d4d0*/  MUFU.EX2 R199, R199 ;  /* 0x000000c700c77308 */ /* 0x000f220000000800 */
[----:B------:R-:W-:-:S01]  /*1d4e0*/  FADD.FTZ R191, R167, R191 ;  /* 0x000000bfa7bf7221 */ /* 0x000fc20000010000 */
[----:B-1----:R-:W-:Y:S01]  /*1d4f0*/  FADD.FTZ R9, R196, R9 ;  /* 0x00000009c4097221 */ /* 0x002fe20000010000 */
[----:B------:R-:W-:-:S02]  /*1d500*/  F2FP.SATFINITE.E4M3.F32.PACK_AB_MERGE_C R172, R182, R172, RZ ;  /* 0x000000acb6ac723e */ /* 0x000fc400048070ff */
[----:B------:R-:W-:Y:S01]  /*1d510*/  F2FP.SATFINITE.E4M3.F32.PACK_AB_MERGE_C R182, R0, R159, RZ ;  /* 0x0000009f00b6723e */ /* 0x000fe200048070ff */
[----:B------:R-:W-:-:S01]  /*1d520*/  FADD.FTZ R0, R171, R191 ;  /* 0x000000bfab007221 */ /* 0x000fc20000010000 */
[----:B------:R-:W-:Y:S01]  /*1d530*/  PRMT R155, R185, 0x654, R155 ;  /* 0x00000654b99b7816 */ /* 0x000fe2000000009b */
[----:B0-----:R-:W-:-:S01]  /*1d540*/  FADD.FTZ R9, R198, R9 ;  /* 0x00000009c6097221 */ /* 0x001fc20000010000 */
[----:B------:R-:W-:Y:S01]  /*1d550*/  F2FP.SATFINITE.E4M3.F32.PACK_AB_MERGE_C R208, R209, R208, RZ ;  /* 0x000000d0d1d0723e */ /* 0x000fe200048070ff */
[----:B--2---:R-:W-:-:S01]  /*1d560*/  FADD.FTZ R0, R226, R0 ;  /* 0x00000000e2007221 */ /* 0x004fc20000010000 */
[----:B------:R0:W-:Y:S01]  /*1d570*/  SYNCS.ARRIVE.TRANS64.RED.A1T0 RZ, [R155+URZ], RZ ;  /* 0x000000ff9bff79a7 */ /* 0x0001e2000810043f */
[----:B------:R-:W-:Y:S01]  /*1d580*/  F2FP.SATFINITE.E4M3.F32.PACK_AB_MERGE_C R210, R210, R214, RZ ;  /* 0x000000d6d2d2723e */ /* 0x000fe200048070ff */
[----:B---3--:R-:W-:Y:S01]  /*1d590*/  FADD.FTZ R9, R197, R9 ;  /* 0x00000009c5097221 */ /* 0x008fe20000010000 */
[----:B------:R-:W-:Y:S02]  /*1d5a0*/  F2FP.SATFINITE.E4M3.F32.PACK_AB_MERGE_C R202, R203, R202, RZ ;  /* 0x000000cacbca723e */ /* 0x000fe400048070ff */
[----:B------:R-:W-:-:S02]  /*1d5b0*/  F2FP.SATFINITE.E4M3.F32.PACK_AB_MERGE_C R204, R205, R204, RZ ;  /* 0x000000cccdcc723e */ /* 0x000fc400048070ff */
[----:B------:R-:W-:Y:S02]  /*1d5c0*/  F2FP.SATFINITE.E4M3.F32.PACK_AB_MERGE_C R206, R207, R206, RZ ;  /* 0x000000cecfce723e */ /* 0x000fe400048070ff */
[----:B0-----:R-:W-:Y:S02]  /*1d5d0*/  F2FP.SATFINITE.E4M3.F32.PACK_AB_MERGE_C R155, R201, R200, RZ ;  /* 0x000000c8c99b723e */ /* 0x001fe400048070ff */
[----:B------:R-:W-:Y:S02]  /*1d5e0*/  F2FP.SATFINITE.E4M3.F32.PACK_AB_MERGE_C R176, R156, R160, RZ ;  /* 0x000000a09cb0723e */ /* 0x000fe400048070ff */
[----:B------:R-:W-:Y:S02]  /*1d5f0*/  F2FP.SATFINITE.E4M3.F32.PACK_AB_MERGE_C R226, R227, R226, RZ ;  /* 0x000000e2e3e2723e */ /* 0x000fe400048070ff */
[----:B----4-:R-:W-:Y:S01]  /*1d600*/  F2FP.SATFINITE.E4M3.F32.PACK_AB_MERGE_C R185, R199, R197, RZ ;  /* 0x000000c5c7b9723e */ /* 0x010fe200048070ff */
[----:B------:R-:W-:Y:S01]  /*1d610*/  FADD.FTZ R0, R227, R0 ;  /* 0x00000000e3007221 */ /* 0x000fe20000010000 */
[----:B------:R-:W-:Y:S01]  /*1d620*/  F2FP.SATFINITE.E4M3.F32.PACK_AB_MERGE_C R158, R179, R180, R161 ;  /* 0x000000b4b39e723e */ /* 0x000fe200048070a1 */
[----:B------:R-:W-:Y:S01]  /*1d630*/  FADD.FTZ R9, R199, R9 ;  /* 0x00000009c7097221 */ /* 0x000fe20000010000 */
[----:B------:R-:W-:Y:S01]  /*1d640*/  F2FP.SATFINITE.E4M3.F32.PACK_AB_MERGE_C R163, R164, R163, R208 ;  /* 0x000000a3a4a3723e */ /* 0x000fe200048070d0 */
[-C--:B------:R-:W-:Y:S01]  /*1d650*/  FMUL.FTZ R24, R24, R170.reuse ;  /* 0x000000aa18187220 */ /* 0x080fe20000410000 */
[----:B------:R-:W-:Y:S01]  /*1d660*/  F2FP.SATFINITE.E4M3.F32.PACK_AB_MERGE_C R165, R166, R165, R210 ;  /* 0x000000a5a6a5723e */ /* 0x000fe200048070d2 */
[-C--:B------:R-:W-:Y:S01]  /*1d670*/  FMUL.FTZ R25, R25, R170.reuse ;  /* 0x000000aa19197220 */ /* 0x080fe20000410000 */
[----:B------:R-:W-:Y:S01]  /*1d680*/  F2FP.SATFINITE.E4M3.F32.PACK_AB_MERGE_C R155, R212, R213, R155 ;  /* 0x000000d5d49b723e */ /* 0x000fe2000480709b */
[----:B------:R-:W-:Y:S01]  /*1d690*/  FMUL.FTZ R28, R28, R170 ;  /* 0x000000aa1c1c7220 */ /* 0x000fe20000410000 */
[----:B------:R-:W-:Y:S01]  /*1d6a0*/  F2FP.SATFINITE.E4M3.F32.PACK_AB_MERGE_C R156, R181, R186, R195 ;  /* 0x000000bab59c723e */ /* 0x000fe200048070c3 */
[-C--:B------:R-:W-:Y:S01]  /*1d6b0*/  FMUL.FTZ R29, R29, R170.reuse ;  /* 0x000000aa1d1d7220 */ /* 0x080fe20000410000 */
        /* <DEDUP_REMOVED lines=132> */
[----:B------:R-:W-:Y:S06]  /*1df00*/  @!P0 BRA `(.L_x_3240) ;  /* 0x0000000000048947 */ /* 0x000fec0003800000 */
[----:B------:R-:W-:Y:S01]  /*1df10*/  BPT.TRAP 0x1 ;  /* 0x000000040000795c */ /* 0x000fe20000300000 */
.L_x_3240:
[----:B-----5:R0:W1:Y:S01]  /*1df20*/  SYNCS.PHASECHK.TRANS64.TRYWAIT P1, [R6+URZ+0x38850], R7 ;  /* 0x03885007060075a7 */ /* 0x020062000802017f */
[----:B------:R-:W-:Y:S05]  /*1df30*/  @!P0 BRA `(.L_x_3241) ;  /* 0x0000000000048947 */ /* 0x000fea0003800000 */
[----:B------:R-:W-:Y:S01]  /*1df40*/  BPT.TRAP 0x1 ;  /* 0x000000040000795c */ /* 0x000fe20000300000 */
.L_x_3241:
[----:B------:R-:W-:Y:S04]  /*1df50*/  BSSY B0, `(.L_x_3242) ;  /* 0x0000004000007945 */ /* 0x000fe80003800000 */
[----:B-1----:R-:W-:Y:S05]  /*1df60*/  @P1 BRA `(.L_x_3243) ;  /* 0x0000000000081947 */ /* 0x002fea0003800000 */
[----:B------:R-:W1:Y:S02]  /*1df70*/  SYNCS.PHASECHK.TRANS64.TRYWAIT P1, [R6+URZ+0x38850], R7 ;  /* 0x03885007060075a7 */ /* 0x000e64000802017f */
[----:B-1----:R-:W-:Y:S05]  /*1df80*/  @!P1 BRA `(.L_x_3244) ;  /* 0x0000016800489947 */ /* 0x002fea0003800000 */
.L_x_3243:
[----:B------:R-:W-:Y:S05]  /*1df90*/  BSYNC B0 ;  /* 0x0000000000007941 */ /* 0x000fea0003800000 */
.L_x_3242:
[----:B------:R-:W2:Y:S01]  /*1dfa0*/  S2R R169, SR_TID.X ;  /* 0x0000000000a97919 */ /* 0x000ea20000002100 */
[----:B------:R-:W-:Y:S05]  /*1dfb0*/  WARPSYNC.ALL ;  /* 0x0000000000007948 */ /* 0x000fea0003800000 */
[----:B------:R-:W-:Y:S01]  /*1dfc0*/  IMAD.MOV.U32 R171, RZ, RZ, 0x40000040 ;  /* 0x40000040ffab7424 */ /* 0x000fe200078e00ff */
[----:B------:R-:W-:-:S04]  /*1dfd0*/  LEA R170, R8, UR43, 0xb ;  /* 0x0000002b08aa7c11 */ /* 0x000fc8000f8e58ff */
[----:B------:R-:W-:Y:S02]  /*1dfe0*/  R2UR UR6, R170 ;  /* 0x00000000aa0672ca */ /* 0x000fe400000e0000 */
[----:B------:R-:W-:Y:S01]  /*1dff0*/  R2UR UR7, R171 ;  /* 0x00000000ab0772ca */ /* 0x000fe200000e0000 */
[----:B------:R-:W-:Y:S01]  /*1e000*/  IMAD.MOV.U32 R171, RZ, RZ, 0x40000040 ;  /* 0x40000040ffab7424 */ /* 0x000fe200078e00ff */
[----:B--2---:R-:W-:-:S05]  /*1e010*/  SHF.R.U32.HI R169, RZ, 0x7, R169 ;  /* 0x00000007ffa97819 */ /* 0x004fca00000116a9 */
[----:B01----:R-:W-:-:S05]  /*1e020*/  VIADD R7, R169, 0x8 ;  /* 0x00000008a9077836 */ /* 0x003fca0000000000 */
[----:B------:R0:W-:Y:S06]  /*1e030*/  BAR.SYNC.DEFER_BLOCKING R7, 0x100 ;  /* 0x000400070000751d */ /* 0x0001ec0000010000 */
[----:B------:R-:W-:-:S06]  /*1e040*/  WARPGROUP.ARRIVE ;  /* 0x00000000000079c5 */ /* 0x000fcc0000000000 */
[----:B------:R-:W-:Y:S03]  /*1e050*/  QGMMA.64x256x32.F32.E4M3.E4M3 R24, R152, gdesc[UR4], R24, gsb0 ;  /* 0x03e0000498187df3 */ /* 0x000fe60008000818 */
[----:B------:R-:W-:Y:S02]  /*1e060*/  WARPGROUP.DEPBAR.LE gsb0, 0x0 ;  /* 0x00008000000079c5 */ /* 0x000fe40000010000 */
[----:B------:R-:W-:Y:S01]  /*1e070*/  IMAD.MOV.U32 R153, RZ, RZ, 0x40000040 ;  /* 0x40000040ff997424 */ /* 0x000fe200078e00ff */
[----:B------:R-:W-:Y:S01]  /*1e080*/  IADD3 R152, R170, 0x2, RZ ;  /* 0x00000002aa987810 */ /* 0x000fe20007ffe0ff */
[----:B------:R-:W-:-:S03]  /*1e090*/  WARPGROUP.ARRIVE ;  /* 0x00000000000079c5 */ /* 0x000fc60000000000 */
[----:B------:R-:W-:Y:S01]  /*1e0a0*/  R2UR UR6, R152 ;  /* 0x00000000980672ca */ /* 0x000fe200000e0000 */
[C---:B------:R-:W-:Y:S01]  /*1e0b0*/  VIADD R152, R170.reuse, 0x4 ;  /* 0x00000004aa987836 */ /* 0x040fe20000000000 */
[----:B------:R-:W-:Y:S01]  /*1e0c0*/  R2UR UR7, R153 ;  /* 0x00000000990772ca */ /* 0x000fe200000e0000 */
[----:B------:R-:W-:Y:S02]  /*1e0d0*/  IMAD.MOV.U32 R153, RZ, RZ, 0x40000040 ;  /* 0x40000040ff997424 */ /* 0x000fe400078e00ff */
[----:B------:R-:W-:-:S13]  /*1e0e0*/  VIADD R170, R170, 0x6 ;  /* 0x00000006aaaa7836 */ /* 0x000fda0000000000 */
        /* <DEDUP_REMOVED lines=14> */
[----:B0-----:R-:W-:Y:S05]  /*1e1d0*/  @!P0 BRA `(.L_x_3245) ;  /* 0x0000000000048947 */ /* 0x001fea0003800000 */
[----:B------:R-:W-:Y:S01]  /*1e1e0*/  BPT.TRAP 0x1 ;  /* 0x000000040000795c */ /* 0x000fe20000300000 */
.L_x_3245:
[----:B------:R-:W2:Y:S01]  /*1e1f0*/  LDL R8, [R1+0x68] ;  /* 0x0000680001087983 */ /* 0x000ea20000100800 */
[----:B------:R-:W-:Y:S01]  /*1e200*/  VIADD R6, R6, 0x38860 ;  /* 0x0003886006067836 */ /* 0x000fe20000000000 */
[----:B------:R-:W-:Y:S01]  /*1e210*/  MOV R7, UR37 ;  /* 0x0000002500077c02 */ /* 0x000fe20008000f00 */
[----:B------:R-:W-:Y:S02]  /*1e220*/  IMAD.MOV.U32 R225, RZ, RZ, R168 ;  /* 0x000000ffffe17224 */ /* 0x000fe400078e00a8 */
[----:B------:R-:W-:Y:S01]  /*1e230*/  IMAD.MOV.U32 R224, RZ, RZ, R21 ;  /* 0x000000ffffe07224 */ /* 0x000fe200078e0015 */
[----:B------:R-:W-:-:S04]  /*1e240*/  PRMT R6, R7, 0x654, R6 ;  /* 0x0000065407067816 */ /* 0x000fc80000000006 */
[----:B------:R0:W-:Y:S01]  /*1e250*/  SYNCS.ARRIVE.TRANS64.RED.A1T0 RZ, [R6+URZ], RZ ;  /* 0x000000ff06ff79a7 */ /* 0x0001e2000810043f */
[C---:B--2---:R-:W-:Y:S01]  /*1e260*/  ISETP.GT.AND P1, PT, R3.reuse, R8, PT ;  /* 0x000000080300720c */ /* 0x044fe20003f24270 */
[----:B------:R-:W-:-:S12]  /*1e270*/  VIADD R3, R3, 0xffffffff ;  /* 0xffffffff03037836 */ /* 0x000fd80000000000 */
[----:B0-----:R-:W-:Y:S05]  /*1e280*/  @P1 BRA `(.L_x_3246) ;  /* 0xffffffc4002c1947 */ /* 0x001fea000383ffff */
.L_x_3234:
[----:B------:R-:W2:Y:S02]  /*1e290*/  LDL R6, [R1+0x6c] ;  /* 0x00006c0001067983 */ /* 0x000ea40000100800 */
[----:B--2---:R-:W-:-:S13]  /*1e2a0*/  ISETP.GE.AND P1, PT, R3, R6, PT ;  /* 0x000000060300720c */ /* 0x004fda0003f26270 */
[----:B------:R-:W-:Y:S05]  /*1e2b0*/  @!P1 BRA `(.L_x_3247) ;  /* 0x0000002c006c9947 */ /* 0x000fea0003800000 */
[----:B------:R-:W-:Y:S02]  /*1e2c0*/  IMAD.MOV.U32 R224, RZ, RZ, R168 ;  /* 0x000000ffffe07224 */ /* 0x000fe400078e00a8 */
[----:B------:R-:W-:-:S07]  /*1e2d0*/  IMAD.MOV.U32 R225, RZ, RZ, R21 ;  /* 0x000000ffffe17224 */ /* 0x000fce00078e0015 */
.L_x_3259:
[----:B------:R-:W-:Y:S01]  /*1e2e0*/  VIADD R221, R221, 0x1 ;  /* 0x00000001dddd7836 */ /* 0x000fe20000000000 */
[----:B------:R-:W-:Y:S05]  /*1e2f0*/  YIELD ;  /* 0x0000000000007946 */ /* 0x000fea0003800000 */
[----:B------:R-:W-:-:S04]  /*1e300*/  ISETP.NE.AND P1, PT, R221, 0x2, PT ;  /* 0x00000002dd00780c */ /* 0x000fc80003f25270 */
[----:B------:R-:W-:Y:S02]  /*1e310*/  SEL R6, RZ, 0x1, P1 ;  /* 0x00000001ff067807 */ /* 0x000fe40000800000 */
[----:B------:R-:W-:Y:S02]  /*1e320*/  SEL R8, R221, RZ, P1 ;  /* 0x000000ffdd087207 */ /* 0x000fe40000800000 */
[----:B------:R-:W-:Y:S02]  /*1e330*/  LOP3.LUT R222, R222, R6, RZ, 0x3c, !PT ;  /* 0x00000006dede7212 */ /* 0x000fe400078e3cff */
[----:B------:R-:W-:Y:S01]  /*1e340*/  MOV R221, R8 ;  /* 0x0000000800dd7202 */ /* 0x000fe20000000f00 */
[----:B0-----:R-:W-:Y:S06]  /*1e350*/  @!P0 BRA `(.L_x_3248) ;  /* 0x0000000000048947 */ /* 0x001fec0003800000 */
[----:B------:R-:W-:Y:S01]  /*1e360*/  BPT.TRAP 0x1 ;  /* 0x000000040000795c */ /* 0x000fe20000300000 */
.L_x_3248:
[----:B------:R-:W-:Y:S01]  /*1e370*/  IMAD R6, R221, 0x8, R23 ;  /* 0x00000008dd067824 */ /* 0x000fe200078e0217 */
[----:B------:R-:W-:-:S04]  /*1e380*/  SHF.L.U32 R7, R222, 0x1f, RZ ;  /* 0x0000001fde077819 */ /* 0x000fc800000006ff */
[----:B------:R0:W1:Y:S01]  /*1e390*/  SYNCS.PHASECHK.TRANS64.TRYWAIT P1, [R6+URZ+0x38830], R7 ;  /* 0x03883007060075a7 */ /* 0x000062000802017f */
[----:B------:R-:W-:Y:S05]  /*1e3a0*/  @!P0 BRA `(.L_x_3249) ;  /* 0x0000000000048947 */ /* 0x000fea0003800000 */
[----:B------:R-:W-:Y:S01]  /*1e3b0*/  BPT.TRAP 0x1 ;  /* 0x000000040000795c */ /* 0x000fe20000300000 */
.L_x_3249:
[----:B------:R-:W-:Y:S01]  /*1e3c0*/  LEA R20, R8, UR42, 0xb ;  /* 0x0000002a08147c11 */ /* 0x000fe2000f8e58ff */
[----:B------:R-:W-:-:S04]  /*1e3d0*/  IMAD.MOV.U32 R21, RZ, RZ, 0x40000040 ;  /* 0x40000040ff157424 */ /* 0x000fc800078e00ff */
[C---:B------:R-:W-:Y:S02]  /*1e3e0*/  VIADD R152, R20.reuse, 0x2 ;  /* 0x0000000214987836 */ /* 0x040fe40000000000 */
[----:B------:R-:W-:Y:S01]  /*1e3f0*/  VIADD R155, R20, 0x4 ;  /* 0x00000004149b7836 */ /* 0x000fe20000000000 */
[----:B-1----:R-:W-:Y:S06]  /*1e400*/  @P1 BRA `(.L_x_3250) ;  /* 0x0000000000081947 */ /* 0x002fec0003800000 */
[----:B------:R-:W1:Y:S02]  /*1e410*/  SYNCS.PHASECHK.TRANS64.TRYWAIT P1, [R6+URZ+0x38830], R7 ;  /* 0x03883007060075a7 */ /* 0x000e64000802017f */
[----:B-1----:R-:W-:Y:S05]  /*1e420*/  @!P1 BRA `(.L_x_3251) ;  /* 0x0000016400349947 */ /* 0x002fea0003800000 */
.L_x_3250:
[----:B------:R0:W-:Y:S04]  /*1e430*/  STL.64 [R1+0x1d0], R6 ;  /* 0x0001d00601007387 */ /* 0x0001e80000100a00 */
[----:B01----:R-:W2:Y:S04]  /*1e440*/  LDL.64 R6, [R1+0x50] ;  /* 0x0000500001067983 */ /* 0x003ea80000100a00 */
[----:B------:R0:W-:Y:S01]  /*1e450*/  STL.64 [R1+0x1c8], R2 ;  /* 0x0001c80201007387 */ /* 0x0001e20000100a00 */
[----:B------:R-:W-:Y:S05]  /*1e460*/  WARPSYNC.ALL ;  /* 0x0000000000007948 */ /* 0x000fea0003800000 */
[----:B------:R-:W-:Y:S01]  /*1e470*/  VIADD R154, R20, 0x6 ;  /* 0x00000006149a7836 */ /* 0x000fe20000000000 */
[----:B------:R-:W3:Y:S04]  /*1e480*/  LDL.64 R226, [R1+0x10] ;  /* 0x0000100001e27983 */ /* 0x000ee80000100a00 */
[----:B0-----:R-:W4:Y:S01]  /*1e490*/  LDL.64 R2, [R1+0x48] ;  /* 0x0000480001027983 */ /* 0x001f220000100a00 */
[----:B------:R-:W-:-:S02]  /*1e4a0*/  R2UR UR10, R152 ;  /* 0x00000000980a72ca */ /* 0x000fc400000e0000 */
[----:B------:R-:W-:Y:S01]  /*1e4b0*/  MOV R152, R155 ;  /* 0x0000009b00987202 */ /* 0x000fe20000000f00 */
[----:B------:R-:W-:Y:S01]  /*1e4c0*/  IMAD.MOV.U32 R153, RZ, RZ, 0x40000040 ;  /* 0x40000040ff997424 */ /* 0x000fe200078e00ff */
[C---:B------:R-:W-:Y:S01]  /*1e4d0*/  R2UR UR6, R20.reuse ;  /* 0x00000000140672ca */ /* 0x040fe200000e0000 */
        /* <DEDUP_REMOVED lines=8> */
[----:B------:R-:W-:Y:S01]  /*1e560*/  R2UR UR18, R154 ;  /* 0x000000009a1272ca */ /* 0x000fe200000e0000 */
[----:B------:R-:W-:Y:S01]  /*1e570*/  VIADD R154, R20, 0x402 ;  /* 0x00000402149a7836 */ /* 0x000fe20000000000 */
        /* <DEDUP_REMOVED lines=11> */
[----:B------:R-:W-:Y:S01]  /*1e630*/  VIADD R20, R20, 0x406 ;  /* 0x0000040614147836 */ /* 0x000fe20000000000 */
[----:B------:R-:W-:-:S04]  /*1e640*/  MOV R21, 0x40000040 ;  /* 0x4000004000157802 */ /* 0x000fc80000000f00 */
        /* <DEDUP_REMOVED lines=47> */
.L_x_3252:
[C---:B-----5:R-:W-:Y:S01]  /*1e940*/  FMUL.FTZ R152, R2.reuse, R152 ;  /* 0x0000009802987220 */ /* 0x060fe20000410000 */
        /* <DEDUP_REMOVED lines=39> */
[----:B------:R-:W-:Y:S01]  /*1ebc0*/  UMOV UR41, UR39 ;  /* 0x0000002700297c82 */ /* 0x000fe20008000000 */
        /* <DEDUP_REMOVED lines=10> */
[----:B------:R-:W-:Y:S01]  /*1ec70*/  FMUL.FTZ R194, R2, R207 ;  /* 0x000000cf02c27220 */ /* 0x000fe20000410000 */
[----:B------:R-:W-:-:S02]  /*1ec80*/  IMAD.U32 R207, RZ, RZ, UR41 ;  /* 0x00000029ffcf7e24 */ /* 0x000fc4000f8e00ff */
        /* <DEDUP_REMOVED lines=52> */
[----:B------:R-:W-:Y:S01]  /*1efd0*/  MUFU.TANH R229, R229 ;  /* 0x000000e500e57308 */ /* 0x000fe20000002400 */
[----:B-1----:R-:W-:-:S07]  /*1efe0*/  FMNMX.FTZ R21, R212, R21, !PT ;  /* 0x00000015d4157209 */ /* 0x002fce0007810000 */
[----:B------:R-:W-:Y:S01]  /*1eff0*/  MUFU.TANH R228, R228 ;  /* 0x000000e400e47308 */ /* 0x000fe20000002400 */
[----:B--2---:R-:W-:-:S05]  /*1f000*/  FMNMX.FTZ R21, R213, R21, !PT ;  /* 0x00000015d5157209 */ /* 0x004fca0007810000 */
[----:B------:R-:W1:Y:S02]  /*1f010*/  SHFL.BFLY PT, R226, R21, 0x2, 0x1f ;  /* 0x0c401f0015e27f89 */ /* 0x000e6400000e0000 */
[----:B------:R-:W-:Y:S08]  /*1f020*/  MUFU.TANH R155, R155 ;  /* 0x0000009b009b7308 */ /* 0x000ff00000002400 */
[----:B------:R-:W-:Y:S08]  /*1f030*/  MUFU.TANH R158, R158 ;  /* 0x0000009e009e7308 */ /* 0x000ff00000002400 */
[----:B------:R-:W-:Y:S01]  /*1f040*/  MUFU.TANH R166, R166 ;  /* 0x000000a600a67308 */ /* 0x000fe20000002400 */
[----:B-1----:R-:W-:-:S07]  /*1f050*/  FMNMX.FTZ R21, R21, R226, !PT ;  /* 0x000000e215157209 */ /* 0x002fce0007810000 */
[----:B------:R-:W-:Y:S01]  /*1f060*/  MUFU.TANH R171, R171 ;  /* 0x000000ab00ab7308 */ /* 0x000fe20000002400 */
[----:B------:R-:W1:Y:S07]  /*1f070*/  SHFL.BFLY PT, R226, R21, 0x1, 0x1f ;  /* 0x0c201f0015e27f89 */ /* 0x000e6e00000e0000 */
[----:B------:R-:W-:Y:S08]  /*1f080*/  MUFU.TANH R179, R179 ;  /* 0x000000b300b37308 */ /* 0x000ff00000002400 */
[----:B------:R-:W-:Y:S01]  /*1f090*/  MUFU.TANH R194, R194 ;  /* 0x000000c200c27308 */ /* 0x000fe20000002400 */
        /* <DEDUP_REMOVED lines=9> */
[----:B------:R-:W-:Y:S01]  /*1f130*/  FMUL.FTZ R227, R2, R159 ;  /* 0x0000009f02e37220 */ /* 0x000fe20000410000 */
        /* <DEDUP_REMOVED lines=34> */
[----:B------:R-:W-:Y:S01]  /*1f360*/  FFMA.FTZ R213, R213, UR41, -R225 ;  /* 0x00000029d5d57c23 */ /* 0x000fe200080108e1 */
[C---:B------:R-:W-:Y:S01]  /*1f370*/  FMUL.FTZ R225, R2.reuse, R162 ;  /* 0x000000a202e17220 */ /* 0x040fe20000410000 */
[C---:B------:R-:W-:Y:S01]  /*1f380*/  FMUL.FTZ R159, R2.reuse, R174 ;  /* 0x000000ae029f7220 */ /* 0x040fe20000410000 */
[C---:B------:R-:W-:Y:S01]  /*1f390*/  FMUL.FTZ R162, R2.reuse, R175 ;  /* 0x000000af02a27220 */ /* 0x040fe20000410000 */
[C---:B------:R-:W-:Y:S01]  /*1f3a0*/  FMUL.FTZ R175, R2.reuse, R187 ;  /* 0x000000bb02af7220 */ /* 0x040fe20000410000 */
[----:B------:R-:W-:Y:S01]  /*1f3b0*/  FMUL.FTZ R174, R2, R190 ;  /* 0x000000be02ae7220 */ /* 0x000fe20000410000 */
[----:B------:R-:W-:Y:S01]  /*1f3c0*/  MUFU.TANH R227, R227 ;  /* 0x000000e300e37308 */ /* 0x000fe20000002400 */
[----:B---3--:R-:W-:-:S01]  /*1f3d0*/  FADD.FTZ R9, R156, R9 ;  /* 0x000000099c097221 */ /* 0x008fc20000010000 */
[C---:B------:R-:W-:Y:S01]  /*1f3e0*/  FMUL.FTZ R187, R2.reuse, R202 ;  /* 0x000000ca02bb7220 */ /* 0x040fe20000410000 */
[C---:B------:R-:W-:Y:S01]  /*1f3f0*/  FMUL.FTZ R190, R2.reuse, R203 ;  /* 0x000000cb02be7220 */ /* 0x040fe20000410000 */
[----:B------:R-:W-:Y:S01]  /*1f400*/  FMUL.FTZ R202, R2, R215 ;  /* 0x000000d702ca7220 */ /* 0x000fe20000410000 */
[-C--:B------:R-:W-:Y:S01]  /*1f410*/  FMUL.FTZ R24, R24, R226.reuse ;  /* 0x000000e218187220 */ /* 0x080fe20000410000 */
[-C--:B------:R-:W-:Y:S01]  /*1f420*/  FMUL.FTZ R25, R25, R226.reuse ;  /* 0x000000e219197220 */ /* 0x080fe20000410000 */
[----:B------:R-:W-:Y:S01]  /*1f430*/  FMUL.FTZ R28, R28, R226 ;  /* 0x000000e21c1c7220 */ /* 0x000fe20000410000 */
[----:B------:R-:W-:Y:S01]  /*1f440*/  MUFU.TANH R225, R225 ;  /* 0x000000e100e17308 */ /* 0x000fe20000002400 */
[C---:B-1----:R-:W-:Y:S01]  /*1f450*/  F2FP.SATFINITE.E4M3.F32.PACK_AB_MERGE_C R156, R157.reuse, R156, RZ ;  /* 0x0000009c9d9c723e */ /* 0x042fe200048070ff */
[----:B------:R-:W-:Y:S01]  /*1f460*/  FADD.FTZ R9, R157, R9 ;  /* 0x000000099d097221 */ /* 0x000fe20000010000 */
[C---:B------:R-:W-:Y:S01]  /*1f470*/  FMUL.FTZ R157, R2.reuse, R170 ;  /* 0x000000aa029d7220 */ /* 0x040fe20000410000 */
[C---:B------:R-:W-:Y:S01]  /*1f480*/  FMUL.FTZ R170, R2.reuse, R183 ;  /* 0x000000b702aa7220 */ /* 0x040fe20000410000 */
[----:B------:R-:W-:Y:S01]  /*1f490*/  F2FP.SATFINITE.E4M3.F32.PACK_AB_MERGE_C R152, R153, R152, R156 ;  /* 0x000000989998723e */ /* 0x000fe2000480709c */
[C---:B------:R-:W-:Y:S01]  /*1f4a0*/  FMUL.FTZ R156, R2.reuse, R167 ;  /* 0x000000a7029c7220 */ /* 0x040fe20000410000 */
[C---:B------:R-:W-:Y:S01]  /*1f4b0*/  FMUL.FTZ R167, R2.reuse, R182 ;  /* 0x000000b602a77220 */ /* 0x040fe20000410000 */
[----:B------:R1:W2:Y:S01]  /*1f4c0*/  MUFU.TANH R153, R154 ;  /* 0x0000009a00997308 */ /* 0x0002a20000002400 */
[C---:B------:R-:W-:Y:S01]  /*1f4d0*/  FMUL.FTZ R182, R2.reuse, R195 ;  /* 0x000000c302b67220 */ /* 0x040fe20000410000 */
[C---:B------:R-:W-:Y:S01]  /*1f4e0*/  FMUL.FTZ R183, R2.reuse, R198 ;  /* 0x000000c602b77220 */ /* 0x040fe20000410000 */
[----:B------:R-:W-:Y:S01]  /*1f4f0*/  FMUL.FTZ R195, R2, R210 ;  /* 0x000000d202c37220 */ /* 0x000fe20000410000 */
[-C--:B------:R-:W-:Y:S01]  /*1f500*/  FMUL.FTZ R29, R29, R226.reuse ;  /* 0x000000e21d1d7220 */ /* 0x080fe20000410000 */
[-C--:B------:R-:W-:Y:S01]  /*1f510*/  FMUL.FTZ R32, R32, R226.reuse ;  /* 0x000000e220207220 */ /* 0x080fe20000410000 */
[-C--:B------:R-:W-:Y:S01]  /*1f520*/  FMUL.FTZ R33, R33, R226.reuse ;  /* 0x000000e221217220 */ /* 0x080fe20000410000 */
[----:B------:R-:W-:Y:S01]  /*1f530*/  FMUL.FTZ R36, R36, R226 ;  /* 0x000000e224247220 */ /* 0x000fe20000410000 */
[----:B------:R-:W-:Y:S01]  /*1f540*/  MUFU.TANH R156, R156 ;  /* 0x0000009c009c7308 */ /* 0x000fe20000002400 */
[C---:B-1----:R-:W-:Y:S01]  /*1f550*/  FMUL.FTZ R154, R2.reuse, R163 ;  /* 0x000000a3029a7220 */ /* 0x042fe20000410000 */
[C---:B------:R-:W-:Y:S01]  /*1f560*/  FMUL.FTZ R163, R2.reuse, R178 ;  /* 0x000000b202a37220 */ /* 0x040fe20000410000 */
[C---:B------:R-:W-:Y:S01]  /*1f570*/  FMUL.FTZ R178, R2.reuse, R191 ;  /* 0x000000bf02b27220 */ /* 0x040fe20000410000 */
[----:B------:R-:W-:Y:S01]  /*1f580*/  FMUL.FTZ R191, R2, R206 ;  /* 0x000000ce02bf7220 */ /* 0x000fe20000410000 */
[-C--:B------:R-:W-:Y:S01]  /*1f590*/  FMUL.FTZ R37, R37, R226.reuse ;  /* 0x000000e225257220 */ /* 0x080fe20000410000 */
[-C--:B------:R-:W-:Y:S01]  /*1f5a0*/  FMUL.FTZ R40, R40, R226.reuse ;  /* 0x000000e228287220 */ /* 0x080fe20000410000 */
[----:B------:R-:W-:Y:S01]  /*1f5b0*/  FMUL.FTZ R41, R41, R226 ;  /* 0x000000e229297220 */ /* 0x000fe20000410000 */
[----:B------:R-:W1:Y:S01]  /*1f5c0*/  MUFU.TANH R154, R154 ;  /* 0x0000009a009a7308 */ /* 0x000e620000002400 */
[----:B--2---:R-:W-:-:S02]  /*1f5d0*/  IMAD.MOV.U32 R186, RZ, RZ, R153 ;  /* 0x000000ffffba7224 */ /* 0x004fc400078e0099 */
[-C--:B------:R-:W-:Y:S01]  /*1f5e0*/  FMUL.FTZ R44, R44, R226.reuse ;  /* 0x000000e22c2c7220 */ /* 0x080fe20000410000 */
[-C--:B------:R-:W-:Y:S01]  /*1f5f0*/  FMUL.FTZ R45, R45, R226.reuse ;  /* 0x000000e22d2d7220 */ /* 0x080fe20000410000 */
[----:B------:R-:W-:Y:S01]  /*1f600*/  FMUL.FTZ R48, R48, R226 ;  /* 0x000000e230307220 */ /* 0x000fe20000410000 */
[----:B------:R-:W-:Y:S01]  /*1f610*/  IMAD.MOV.U32 R198, RZ, RZ, R186 ;  /* 0x000000ffffc67224 */ /* 0x000fe200078e00ba */
[----:B------:R-:W-:Y:S01]  /*1f620*/  FMNMX.FTZ R153, R186, R224, !PT ;  /* 0x000000e0ba997209 */ /* 0x000fe20007810000 */
[C---:B------:R-:W-:Y:S01]  /*1f630*/  FMUL.FTZ R186, R2.reuse, R199 ;  /* 0x000000c702ba7220 */ /* 0x040fe20000410000 */
[----:B------:R-:W2:Y:S01]  /*1f640*/  MUFU.TANH R157, R157 ;  /* 0x0000009d009d7308 */ /* 0x000ea20000002400 */
[----:B------:R-:W-:Y:S01]  /*1f650*/  IMAD.MOV.U32 R210, RZ, RZ, R198 ;  /* 0x000000ffffd27224 */ /* 0x000fe200078e00c6 */
[----:B------:R-:W-:Y:S01]  /*1f660*/  FMNMX.FTZ R153, R229, R153, !PT ;  /* 0x00000099e5997209 */ /* 0x000fe20007810000 */
[C---:B------:R-:W-:Y:S01]  /*1f670*/  FMUL.FTZ R198, R2.reuse, R211 ;  /* 0x000000d302c67220 */ /* 0x040fe20000410000 */
[----:B------:R-:W-:Y:S01]  /*1f680*/  FMUL.FTZ R199, R2, R214 ;  /* 0x000000d602c77220 */ /* 0x000fe20000410000 */
[-C--:B------:R-:W-:Y:S01]  /*1f690*/  FMUL.FTZ R49, R49, R226.reuse ;  /* 0x000000e231317220 */ /* 0x080fe20000410000 */
[----:B------:R-:W-:Y:S01]  /*1f6a0*/  FMNMX.FTZ R153, R228, R153, !PT ;  /* 0x00000099e4997209 */ /* 0x000fe20007810000 */
[-C--:B------:R-:W-:Y:S01]  /*1f6b0*/  FMUL.FTZ R52, R52, R226.reuse ;  /* 0x000000e234347220 */ /* 0x080fe20000410000 */
[----:B------:R-:W3:Y:S01]  /*1f6c0*/  MUFU.TANH R159, R159 ;  /* 0x0000009f009f7308 */ /* 0x000ee20000002400 */
[-C--:B------:R-:W-:Y:S01]  /*1f6d0*/  FMUL.FTZ R53, R53, R226.reuse ;  /* 0x000000e235357220 */ /* 0x080fe20000410000 */
[----:B------:R-:W-:Y:S01]  /*1f6e0*/  FMNMX.FTZ R153, R227, R153, !PT ;  /* 0x00000099e3997209 */ /* 0x000fe20007810000 */
[-C--:B------:R-:W-:Y:S01]  /*1f6f0*/  FMUL.FTZ R56, R56, R226.reuse ;  /* 0x000000e238387220 */ /* 0x080fe20000410000 */
[-C--:B------:R-:W-:Y:S01]  /*1f700*/  FMUL.FTZ R57, R57, R226.reuse ;  /* 0x000000e239397220 */ /* 0x080fe20000410000 */
[-C--:B------:R-:W-:Y:S01]  /*1f710*/  FMUL.FTZ R60, R60, R226.reuse ;  /* 0x000000e23c3c7220 */ /* 0x080fe20000410000 */
[----:B------:R-:W-:Y:S01]  /*1f720*/  FMNMX.FTZ R153, R225, R153, !PT ;  /* 0x00000099e1997209 */ /* 0x000fe20007810000 */
[-C--:B------:R-:W-:Y:S01]  /*1f730*/  FMUL.FTZ R61, R61, R226.reuse ;  /* 0x000000e23d3d7220 */ /* 0x080fe20000410000 */
[----:B------:R-:W4:Y:S01]  /*1f740*/  MUFU.TANH R162, R162 ;  /* 0x000000a200a27308 */ /* 0x000f220000002400 */
[-C--:B------:R-:W-:Y:S01]  /*1f750*/  FMUL.FTZ R64, R64, R226.reuse ;  /* 0x000000e240407220 */ /* 0x080fe20000410000 */
[----:B-1----:R-:W-:Y:S01]  /*1f760*/  FMNMX.FTZ R153, R154, R153, !PT ;  /* 0x000000999a997209 */ /* 0x002fe20007810000 */
[-C--:B------:R-:W-:Y:S01]  /*1f770*/  FMUL.FTZ R65, R65, R226.reuse ;  /* 0x000000e241417220 */ /* 0x080fe20000410000 */
[-C--:B------:R-:W-:Y:S01]  /*1f780*/  FMUL.FTZ R68, R68, R226.reuse ;  /* 0x000000e244447220 */ /* 0x080fe20000410000 */
[-C--:B------:R-:W-:Y:S01]  /*1f790*/  FMUL.FTZ R69, R69, R226.reuse ;  /* 0x000000e245457220 */ /* 0x080fe20000410000 */
[----:B------:R-:W-:Y:S01]  /*1f7a0*/  FMNMX.FTZ R153, R155, R153, !PT ;  /* 0x000000999b997209 */ /* 0x000fe20007810000 */
[-C--:B------:R-:W-:Y:S01]  /*1f7b0*/  FMUL.FTZ R72, R72, R226.reuse ;  /* 0x000000e248487220 */ /* 0x080fe20000410000 */
[----:B------:R-:W1:Y:S01]  /*1f7c0*/  MUFU.TANH R163, R163 ;  /* 0x000000a300a37308 */ /* 0x000e620000002400 */
[-C--:B------:R-:W-:Y:S01]  /*1f7d0*/  FMUL.FTZ R73, R73, R226.reuse ;  /* 0x000000e249497220 */ /* 0x080fe20000410000 */
[----:B------:R-:W-:Y:S01]  /*1f7e0*/  FMNMX.FTZ R153, R156, R153, !PT ;  /* 0x000000999c997209 */ /* 0x000fe20007810000 */
[-C--:B------:R-:W-:Y:S01]  /*1f7f0*/  FMUL.FTZ R76, R76, R226.reuse ;  /* 0x000000e24c4c7220 */ /* 0x080fe20000410000 */
[-C--:B------:R-:W-:Y:S01]  /*1f800*/  FMUL.FTZ R77, R77, R226.reuse ;  /* 0x000000e24d4d7220 */ /* 0x080fe20000410000 */
[-C--:B------:R-:W-:Y:S01]  /*1f810*/  FMUL.FTZ R80, R80, R226.reuse ;  /* 0x000000e250507220 */ /* 0x080fe20000410000 */
[----:B--2---:R-:W-:Y:S01]  /*1f820*/  FMNMX.FTZ R153, R157, R153, !PT ;  /* 0x000000999d997209 */ /* 0x004fe20007810000 */
[-C--:B------:R-:W-:Y:S01]  /*1f830*/  FMUL.FTZ R81, R81, R226.reuse ;  /* 0x000000e251517220 */ /* 0x080fe20000410000 */
[----:B------:R-:W2:Y:S01]  /*1f840*/  MUFU.TANH R167, R167 ;  /* 0x000000a700a77308 */ /* 0x000ea20000002400 */
[-C--:B------:R-:W-:Y:S01]  /*1f850*/  FMUL.FTZ R84, R84, R226.reuse ;  /* 0x000000e254547220 */ /* 0x080fe20000410000 */
[----:B------:R-:W-:Y:S01]  /*1f860*/  FMNMX.FTZ R153, R158, R153, !PT ;  /* 0x000000999e997209 */ /* 0x000fe20007810000 */
[-C--:B------:R-:W-:Y:S01]  /*1f870*/  FMUL.FTZ R85, R85, R226.reuse ;  /* 0x000000e255557220 */ /* 0x080fe20000410000 */
[-C--:B------:R-:W-:Y:S01]  /*1f880*/  FMUL.FTZ R88, R88, R226.reuse ;  /* 0x000000e258587220 */ /* 0x080fe20000410000 */
[-C--:B------:R-:W-:Y:S01]  /*1f890*/  FMUL.FTZ R89, R89, R226.reuse ;  /* 0x000000e259597220 */ /* 0x080fe20000410000 */
[----:B---3--:R-:W-:Y:S01]  /*1f8a0*/  FMNMX.FTZ R153, R159, R153, !PT ;  /* 0x000000999f997209 */ /* 0x008fe20007810000 */
[-C--:B------:R-:W-:Y:S01]  /*1f8b0*/  FMUL.FTZ R92, R92, R226.reuse ;  /* 0x000000e25c5c7220 */ /* 0x080fe20000410000 */
[----:B------:R-:W3:Y:S01]  /*1f8c0*/  MUFU.TANH R170, R170 ;  /* 0x000000aa00aa7308 */ /* 0x000ee20000002400 */
[-C--:B------:R-:W-:Y:S01]  /*1f8d0*/  FMUL.FTZ R93, R93, R226.reuse ;  /* 0x000000e25d5d7220 */ /* 0x080fe20000410000 */
[----:B----4-:R-:W-:Y:S01]  /*1f8e0*/  FMNMX.FTZ R153, R162, R153, !PT ;  /* 0x00000099a2997209 */ /* 0x010fe20007810000 */
[-C--:B------:R-:W-:Y:S01]  /*1f8f0*/  FMUL.FTZ R96, R96, R226.reuse ;  /* 0x000000e260607220 */ /* 0x080fe20000410000 */
[-C--:B------:R-:W-:Y:S01]  /*1f900*/  FMUL.FTZ R97, R97, R226.reuse ;  /* 0x000000e261617220 */ /* 0x080fe20000410000 */
[-C--:B------:R-:W-:Y:S01]  /*1f910*/  FMUL.FTZ R100, R100, R226.reuse ;  /* 0x000000e264647220 */ /* 0x080fe20000410000 */
[----:B-1----:R-:W-:Y:S01]  /*1f920*/  FMNMX.FTZ R153, R163, R153, !PT ;  /* 0x00000099a3997209 */ /* 0x002fe20007810000 */
        /* <DEDUP_REMOVED lines=11> */
[----:B---3--:R-:W-:Y:S01]  /*1f9e0*/  FMNMX.FTZ R153, R170, R153, !PT ;  /* 0x00000099aa997209 */ /* 0x008fe20007810000 */
[-C--:B------:R-:W-:Y:S01]  /*1f9f0*/  FMUL.FTZ R116, R116, R226.reuse ;  /* 0x000000e274747220 */ /* 0x080fe20000410000 */
[-C--:B------:R-:W-:Y:S01]  /*1fa00*/  FMUL.FTZ R117, R117, R226.reuse ;  /* 0x000000e275757220 */ /* 0x080fe20000410000 */
[-C--:B------:R-:W-:Y:S01]  /*1fa10*/  FMUL.FTZ R120, R120, R226.reuse ;  /* 0x000000e278787220 */ /* 0x080fe20000410000 */
[----:B------:R-:W-:Y:S01]  /*1fa20*/  FMNMX.FTZ R153, R171, R153, !PT ;  /* 0x00000099ab997209 */ /* 0x000fe20007810000 */
[-C--:B------:R-:W-:Y:S01]  /*1fa30*/  FMUL.FTZ R121, R121, R226.reuse ;  /* 0x000000e279797220 */ /* 0x080fe20000410000 */
[----:B------:R-:W3:Y:S01]  /*1fa40*/  MUFU.TANH R178, R178 ;  /* 0x000000b200b27308 */ /* 0x000ee20000002400 */
[-C--:B------:R-:W-:Y:S01]  /*1fa50*/  FMUL.FTZ R124, R124, R226.reuse ;  /* 0x000000e27c7c7220 */ /* 0x080fe20000410000 */
[----:B-1----:R-:W-:Y:S01]  /*1fa60*/  FMNMX.FTZ R153, R175, R153, !PT ;  /* 0x00000099af997209 */ /* 0x002fe20007810000 */
        /* <DEDUP_REMOVED lines=16> */
[----:B------:R-:W-:-:S02]  /*1fb70*/  FMUL.FTZ R149, R149, R226 ;  /* 0x000000e295957220 */ /* 0x000fc40000410000 */
[----:B------:R-:W-:-:S03]  /*1fb80*/  FMNMX.FTZ R153, R179, R153, !PT ;  /* 0x00000099b3997209 */ /* 0x000fc60007810000 */
        /* <DEDUP_REMOVED lines=12> */
[----:B------:R-:W-:-:S03]  /*1fc50*/  FMNMX.FTZ R153, R194, R153, !PT ;  /* 0x00000099c2997209 */ /* 0x000fc60007810000 */
[----:B------:R-:W3:Y:S01]  /*1fc60*/  MUFU.TANH R199, R199 ;  /* 0x000000c700c77308 */ /* 0x000ee20000002400 */
[----:B-1----:R-:W-:-:S07]  /*1fc70*/  FMNMX.FTZ R153, R195, R153, !PT ;  /* 0x00000099c3997209 */ /* 0x002fce0007810000 */
[----:B------:R-:W1:Y:S01]  /*1fc80*/  MUFU.TANH R202, R202 ;  /* 0x000000ca00ca7308 */ /* 0x000e620000002400 */
[----:B--2---:R-:W-:-:S07]  /*1fc90*/  FMNMX.FTZ R153, R198, R153, !PT ;  /* 0x00000099c6997209 */ /* 0x004fce0007810000 */
[----:B------:R-:W-:Y:S01]  /*1fca0*/  MUFU.EX2 R203, R164 ;  /* 0x000000a400cb7308 */ /* 0x000fe20000000800 */
[----:B---3--:R-:W-:-:S07]  /*1fcb0*/  FMNMX.FTZ R153, R199, R153, !PT ;  /* 0x00000099c7997209 */ /* 0x008fce0007810000 */
[----:B------:R-:W-:Y:S01]  /*1fcc0*/  MUFU.EX2 R164, R168 ;  /* 0x000000a800a47308 */ /* 0x000fe20000000800 */
[----:B-1----:R-:W-:-:S05]  /*1fcd0*/  FMNMX.FTZ R153, R202, R153, !PT ;  /* 0x00000099ca997209 */ /* 0x002fca0007810000 */
[----:B------:R-:W1:Y:S02]  /*1fce0*/  SHFL.BFLY PT, R206, R153, 0x2, 0x1f ;  /* 0x0c401f0099ce7f89 */ /* 0x000e6400000e0000 */
[----:B------:R-:W2:Y:S08]  /*1fcf0*/  MUFU.EX2 R160, R160 ;  /* 0x000000a000a07308 */ /* 0x000eb00000000800 */
[----:B------:R-:W3:Y:S08]  /*1fd00*/  MUFU.EX2 R161, R161 ;  /* 0x000000a100a17308 */ /* 0x000ef00000000800 */
[----:B------:R-:W4:Y:S01]  /*1fd10*/  MUFU.EX2 R165, R165 ;  /* 0x000000a500a57308 */ /* 0x000f220000000800 */
[----:B--2---:R-:W-:-:S01]  /*1fd20*/  FADD.FTZ R9, R160, R9 ;  /* 0x00000009a0097221 */ /* 0x004fc20000010000 */
[----:B-1----:R-:W-:-:S06]  /*1fd30*/  FMNMX.FTZ R168, R153, R206, !PT ;  /* 0x000000ce99a87209 */ /* 0x002fcc0007810000 */
[----:B------:R-:W1:Y:S01]  /*1fd40*/  MUFU.EX2 R169, R169 ;  /* 0x000000a900a97308 */ /* 0x000e620000000800 */
[----:B---3--:R-:W-:-:S01]  /*1fd50*/  FADD.FTZ R9, R161, R9 ;  /* 0x00000009a1097221 */ /* 0x008fc20000010000 */
[----:B------:R-:W2:Y:S03]  /*1fd60*/  SHFL.BFLY PT, R153, R168, 0x1, 0x1f ;  /* 0x0c201f00a8997f89 */ /* 0x000ea600000e0000 */
[----:B------:R-:W-:-:S03]  /*1fd70*/  FADD.FTZ R9, R203, R9 ;  /* 0x00000009cb097221 */ /* 0x000fc60000010000 */
[----:B------:R-:W3:Y:S01]  /*1fd80*/  MUFU.EX2 R172, R172 ;  /* 0x000000ac00ac7308 */ /* 0x000ee20000000800 */
[----:B----4-:R-:W-:-:S04]  /*1fd90*/  FADD.FTZ R9, R165, R9 ;  /* 0x00000009a5097221 */ /* 0x010fc80000010000 */
[----:B------:R-:W-:-:S03]  /*1fda0*/  FADD.FTZ R9, R164, R9 ;  /* 0x00000009a4097221 */ /* 0x000fc60000010000 */
[----:B------:R-:W4:Y:S01]  /*1fdb0*/  MUFU.EX2 R173, R173 ;  /* 0x000000ad00ad7308 */ /* 0x000f220000000800 */
[----:B-1----:R-:W-:-:S07]  /*1fdc0*/  FADD.FTZ R9, R169, R9 ;  /* 0x00000009a9097221 */ /* 0x002fce0000010000 */
[----:B------:R-:W1:Y:S01]  /*1fdd0*/  MUFU.EX2 R176, R176 ;  /* 0x000000b000b07308 */ /* 0x000e620000000800 */
[----:B---3--:R-:W-:-:S01]  /*1fde0*/  FADD.FTZ R9, R172, R9 ;  /* 0x00000009ac097221 */ /* 0x008fc20000010000 */
[----:B--2---:R-:W-:-:S05]  /*1fdf0*/  FMNMX.FTZ R168, R168, R153, !PT ;  /* 0x00000099a8a87209 */ /* 0x004fca0007810000 */
[C---:B------:R-:W-:Y:S01]  /*1fe00*/  FADD.FTZ R153, -R168.reuse, R224 ;  /* 0x000000e0a8997221 */ /* 0x040fe20000010100 */
[----:B------:R-:W-:-:S01]  /*1fe10*/  FFMA.FTZ R207, R168, R207, -8 ;  /* 0xc1000000a8cf7423 */ /* 0x000fc200000100cf */
[----:B------:R-:W2:Y:S01]  /*1fe20*/  MUFU.EX2 R177, R177 ;  /* 0x000000b100b17308 */ /* 0x000ea20000000800 */
[----:B----4-:R-:W-:-:S01]  /*1fe30*/  FADD.FTZ R9, R173, R9 ;  /* 0x00000009ad097221 */ /* 0x010fc20000010000 */
[----:B------:R-:W-:Y:S01]  /*1fe40*/  FMUL.FTZ R153, R153, UR41 ;  /* 0x0000002999997c20 */ /* 0x000fe20008410000 */
[----:B------:R-:W-:-:S01]  /*1fe50*/  FFMA.FTZ R214, R228, UR41, -R207 ;  /* 0x00000029e4d67c23 */ /* 0x000fc200080108cf */
[--C-:B------:R-:W-:Y:S01]  /*1fe60*/  FFMA.FTZ R211, R227, UR41, -R207.reuse ;  /* 0x00000029e3d37c23 */ /* 0x100fe200080108cf */
[----:B------:R-:W-:-:S01]  /*1fe70*/  FFMA.FTZ R155, R155, UR41, -R207 ;  /* 0x000000299b9b7c23 */ /* 0x000fc200080108cf */
[--C-:B------:R-:W-:Y:S01]  /*1fe80*/  FFMA.FTZ R156, R156, UR41, -R207.reuse ;  /* 0x000000299c9c7c23 */ /* 0x100fe200080108cf */
[----:B------:R-:W-:-:S01]  /*1fe90*/  FFMA.FTZ R157, R157, UR41, -R207 ;  /* 0x000000299d9d7c23 */ /* 0x000fc200080108cf */
[----:B------:R3:W4:Y:S01]  /*1fea0*/  MUFU.EX2 R206, R153 ;  /* 0x0000009900ce7308 */ /* 0x0007220000000800 */
[----:B------:R-:W-:-:S01]  /*1feb0*/  FFMA.FTZ R158, R158, UR41, -R207 ;  /* 0x000000299e9e7c23 */ /* 0x000fc200080108cf */
[--C-:B------:R-:W-:Y:S01]  /*1fec0*/  FFMA.FTZ R215, R159, UR41, -R207.reuse ;  /* 0x000000299fd77c23 */ /* 0x100fe200080108cf */
[----:B------:R-:W-:-:S01]  /*1fed0*/  FFMA.FTZ R224, R162, UR41, -R207 ;  /* 0x00000029a2e07c23 */ /* 0x000fc200080108cf */
[--C-:B------:R-:W-:Y:S01]  /*1fee0*/  FFMA.FTZ R159, R163, UR41, -R207.reuse ;  /* 0x00000029a39f7c23 */ /* 0x100fe200080108cf */
[----:B------:R-:W-:-:S01]  /*1fef0*/  FFMA.FTZ R162, R166, UR41, -R207 ;  /* 0x00000029a6a27c23 */ /* 0x000fc200080108cf */
[--C-:B------:R-:W-:Y:S01]  /*1ff00*/  FFMA.FTZ R167, R167, UR41, -R207.reuse ;  /* 0x00000029a7a77c23 */ /* 0x100fe200080108cf */
[----:B------:R-:W-:Y:S01]  /*1ff10*/  MOV R163, UR37 ;  /* 0x0000002500a37c02 */ /* 0x000fe20008000f00 */
[----:B------:R-:W-:Y:S01]  /*1ff20*/  MUFU.EX2 R214, R214 ;  /* 0x000000d600d67308 */ /* 0x000fe20000000800 */
[----:B---3--:R-:W-:-:S01]  /*1ff30*/  FFMA.FTZ R153, R210, UR41, -R207 ;  /* 0x00000029d2997c23 */ /* 0x008fc200080108cf */
[--C-:B------:R-:W-:Y:S01]  /*1ff40*/  FFMA.FTZ R210, R229, UR41, -R207.reuse ;  /* 0x00000029e5d27c23 */ /* 0x100fe200080108cf */
[----:B------:R-:W-:-:S01]  /*1ff50*/  FFMA.FTZ R170, R170, UR41, -R207 ;  /* 0x00000029aaaa7c23 */ /* 0x000fc200080108cf */
[----:B------:R-:W-:Y:S01]  /*1ff60*/  FFMA.FTZ R166, R175, UR41, -R207 ;  /* 0x00000029afa67c23 */ /* 0x000fe200080108cf */
[----:B-1----:R-:W-:-:S01]  /*1ff70*/  FADD.FTZ R9, R176, R9 ;  /* 0x00000009b0097221 */ /* 0x002fc20000010000 */
[--C-:B------:R-:W-:Y:S01]  /*1ff80*/  FFMA.FTZ R174, R174, UR41, -R207.reuse ;  /* 0x00000029aeae7c23 */ /* 0x100fe200080108cf */
[----:B------:R-:W-:-:S01]  /*1ff90*/  FFMA.FTZ R178, R178, UR41, -R207 ;  /* 0x00000029b2b27c23 */ /* 0x000fc200080108cf */
[----:B------:R-:W1:Y:S01]  /*1ffa0*/  MUFU.EX2 R153, R153 ;  /* 0x0000009900997308 */ /* 0x000e620000000800 */
[----:B--2---:R-:W-:-:S01]  /*1ffb0*/  FADD.FTZ R9, R177, R9 ;  /* 0x00000009b1097221 */ /* 0x004fc20000010000 */
        /* <DEDUP_REMOVED lines=12> */
[----:B------:R-:W-:Y:S01]  /*20080*/  FFMA.FTZ R202, R202, UR41, -R207 ;  /* 0x00000029caca7c23 */ /* 0x000fe200080108cf */
[----:B----4-:R-:W-:Y:S01]  /*20090*/  FMUL.FTZ R26, R26, R206 ;  /* 0x000000ce1a1a7220 */ /* 0x010fe20000410000 */
[----:B------:R-:W3:Y:S01]  /*200a0*/  MUFU.EX2 R211, R211 ;  /* 0x000000d300d37308 */ /* 0x000ee20000000800 */
        /* <DEDUP_REMOVED lines=11> */
[----:B------:R-:W-:Y:S01]  /*20160*/  FMUL.FTZ R43, R43, R206 ;  /* 0x000000ce2b2b7220 */ /* 0x000fe20000410000 */
[----:B------:R-:W-:-:S01]  /*20170*/  FADD.FTZ R0, R214, R0 ;  /* 0x00000000d6007221 */ /* 0x000fc20000010000 */
[-C--:B------:R-:W-:Y:S01]  /*20180*/  FMUL.FTZ R46, R46, R206.reuse ;  /* 0x000000ce2e2e7220 */ /* 0x080fe20000410000 */
[----:B------:R-:W-:Y:S01]  /*20190*/  FMUL.FTZ R47, R47, R206 ;  /* 0x000000ce2f2f7220 */ /* 0x000fe20000410000 */
[----:B------:R-:W-:Y:S01]  /*201a0*/  MUFU.EX2 R156, R156 ;  /* 0x0000009c009c7308 */ /* 0x000fe20000000800 */
[C---:B---3--:R-:W-:Y:S01]  /*201b0*/  F2FP.SATFINITE.E4M3.F32.PACK_AB_MERGE_C R214, R211.reuse, R214, RZ ;  /* 0x000000d6d3d6723e */ /* 0x048fe200048070ff */
[----:B------:R-:W-:Y:S01]  /*201c0*/  FADD.FTZ R0, R211, R0 ;  /* 0x00000000d3007221 */ /* 0x000fe20000010000 */
[-C--:B------:R-:W-:Y:S01]  /*201d0*/  FMUL.FTZ R50, R50, R206.reuse ;  /* 0x000000ce32327220 */ /* 0x080fe20000410000 */
[-C--:B------:R-:W-:Y:S01]  /*201e0*/  FMUL.FTZ R51, R51, R206.reuse ;  /* 0x000000ce33337220 */ /* 0x080fe20000410000 */
[----:B------:R-:W-:Y:S01]  /*201f0*/  F2FP.SATFINITE.E4M3.F32.PACK_AB_MERGE_C R153, R210, R153, R214 ;  /* 0x00000099d299723e */ /* 0x000fe200048070d6 */
[--C-:B------:R-:W-:Y:S01]  /*20200*/  FFMA.FTZ R210, R225, UR41, -R207.reuse ;  /* 0x00000029e1d27c23 */ /* 0x100fe200080108cf */
        /* <DEDUP_REMOVED lines=10> */
[----:B-1----:R-:W-:-:S01]  /*202b0*/  FFMA.FTZ R213, R154, UR41, -R207 ;  /* 0x000000299ad57c23 */ /* 0x002fc200080108cf */
[----:B------:R-:W-:-:S02]  /*202c0*/  VIADD R154, R6, 0x38840 ;  /* 0x00038840069a7836 */ /* 0x000fc40000000000 */
[-C--:B------:R-:W-:Y:S01]  /*202d0*/  FMUL.FTZ R70, R70, R206.reuse ;  /* 0x000000ce46467220 */ /* 0x080fe20000410000 */
[-C--:B------:R-:W-:Y:S01]  /*202e0*/  FMUL.FTZ R71, R71, R206.reuse ;  /* 0x000000ce47477220 */ /* 0x080fe20000410000 */
[-C--:B------:R-:W-:Y:S01]  /*202f0*/  FMUL.FTZ R74, R74, R206.reuse ;  /* 0x000000ce4a4a7220 */ /* 0x080fe20000410000 */
[----:B------:R-:W-:Y:S01]  /*20300*/  FMUL.FTZ R75, R75, R206 ;  /* 0x000000ce4b4b7220 */ /* 0x000fe20000410000 */
[----:B------:R-:W-:Y:S01]  /*20310*/  PRMT R154, R163, 0x654, R154 ;  /* 0x00000654a39a7816 */ /* 0x000fe2000000009a */
[----:B------:R-:W1:Y:S01]  /*20320*/  MUFU.EX2 R213, R213 ;  /* 0x000000d500d57308 */ /* 0x000e620000000800 */
[----:B------:R-:W-:-:S01]  /*20330*/  FFMA.FTZ R163, R171, UR41, -R207 ;  /* 0x00000029aba37c23 */ /* 0x000fc200080108cf */
[-C--:B------:R-:W-:Y:S01]  /*20340*/  FMUL.FTZ R78, R78, R206.reuse ;  /* 0x000000ce4e4e7220 */ /* 0x080fe20000410000 */
[----:B------:R3:W-:Y:S01]  /*20350*/  SYNCS.ARRIVE.TRANS64.RED.A1T0 RZ, [R154+URZ], RZ ;  /* 0x000000ff9aff79a7 */ /* 0x0007e2000810043f */
[-C--:B------:R-:W-:Y:S01]  /*20360*/  FMUL.FTZ R79, R79, R206.reuse ;  /* 0x000000ce4f4f7220 */ /* 0x080fe20000410000 */
[-C--:B------:R-:W-:Y:S01]  /*20370*/  FMUL.FTZ R82, R82, R206.reuse ;  /* 0x000000ce52527220 */ /* 0x080fe20000410000 */
[-C--:B------:R-:W-:Y:S01]  /*20380*/  FMUL.FTZ R83, R83, R206.reuse ;  /* 0x000000ce53537220 */ /* 0x080fe20000410000 */
[----:B------:R-:W-:Y:S01]  /*20390*/  FMUL.FTZ R86, R86, R206 ;  /* 0x000000ce56567220 */ /* 0x000fe20000410000 */
[----:B------:R-:W4:Y:S01]  /*203a0*/  MUFU.EX2 R157, R157 ;  /* 0x0000009d009d7308 */ /* 0x000f220000000800 */
[----:B--2---:R-:W-:-:S01]  /*203b0*/  FADD.FTZ R0, R210, R0 ;  /* 0x00000000d2007221 */ /* 0x004fc20000010000 */
[-C--:B------:R-:W-:Y:S01]  /*203c0*/  FMUL.FTZ R87, R87, R206.reuse ;  /* 0x000000ce57577220 */ /* 0x080fe20000410000 */
[----:B---3--:R-:W-:Y:S01]  /*203d0*/  F2FP.SATFINITE.E4M3.F32.PACK_AB_MERGE_C R154, R165, R203, RZ ;  /* 0x000000cba59a723e */ /* 0x008fe200048070ff */
[-C--:B------:R-:W-:Y:S01]  /*203e0*/  FMUL.FTZ R90, R90, R206.reuse ;  /* 0x000000ce5a5a7220 */ /* 0x080fe20000410000 */
[-C--:B------:R-:W-:Y:S01]  /*203f0*/  FMUL.FTZ R91, R91, R206.reuse ;  /* 0x000000ce5b5b7220 */ /* 0x080fe20000410000 */
[----:B------:R-:W-:Y:S01]  /*20400*/  FMUL.FTZ R94, R94, R206 ;  /* 0x000000ce5e5e7220 */ /* 0x000fe20000410000 */
[----:B------:R-:W-:Y:S01]  /*20410*/  F2FP.SATFINITE.E4M3.F32.PACK_AB_MERGE_C R154, R161, R160, R154 ;  /* 0x000000a0a19a723e */ /* 0x000fe2000480709a */
[----:B------:R-:W2:Y:S01]  /*20420*/  MUFU.EX2 R158, R158 ;  /* 0x0000009e009e7308 */ /* 0x000ea20000000800 */
[----:B-1----:R-:W-:-:S01]  /*20430*/  FADD.FTZ R0, R213, R0 ;  /* 0x00000000d5007221 */ /* 0x002fc20000010000 */
[-C--:B------:R-:W-:Y:S01]  /*20440*/  FMUL.FTZ R95, R95, R206.reuse ;  /* 0x000000ce5f5f7220 */ /* 0x080fe20000410000 */
[-C--:B------:R-:W-:Y:S01]  /*20450*/  FMUL.FTZ R98, R98, R206.reuse ;  /* 0x000000ce62627220 */ /* 0x080fe20000410000 */
[----:B------:R-:W-:Y:S01]  /*20460*/  FMUL.FTZ R99, R99, R206 ;  /* 0x000000ce63637220 */ /* 0x000fe20000410000 */
[----:B------:R-:W-:-:S01]  /*20470*/  FADD.FTZ R0, R155, R0 ;  /* 0x000000009b007221 */ /* 0x000fc20000010000 */
[----:B------:R-:W-:Y:S01]  /*20480*/  F2FP.SATFINITE.E4M3.F32.PACK_AB_MERGE_C R155, R156, R155, RZ ;  /* 0x0000009b9c9b723e */ /* 0x000fe200048070ff */
[----:B------:R-:W-:Y:S01]  /*20490*/  FMUL.FTZ R102, R102, R206 ;  /* 0x000000ce66667220 */ /* 0x000fe20000410000 */
[----:B------:R-:W1:Y:S01]  /*204a0*/  MUFU.EX2 R215, R215 ;  /* 0x000000d700d77308 */ /* 0x000e620000000800 */
[----:B------:R-:W-:-:S01]  /*204b0*/  FADD.FTZ R0, R156, R0 ;  /* 0x000000009c007221 */ /* 0x000fc20000010000 */
[----:B------:R-:W-:Y:S01]  /*204c0*/  F2FP.SATFINITE.E4M3.F32.PACK_AB_MERGE_C R156, R173, R172, RZ ;  /* 0x000000acad9c723e */ /* 0x000fe200048070ff */
[-C--:B------:R-:W-:Y:S01]  /*204d0*/  FMUL.FTZ R103, R103, R206.reuse ;  /* 0x000000ce67677220 */ /* 0x080fe20000410000 */
[----:B------:R-:W-:Y:S01]  /*204e0*/  FMUL.FTZ R106, R106, R206 ;  /* 0x000000ce6a6a7220 */ /* 0x000fe20000410000 */
[----:B----4-:R-:W-:-:S01]  /*204f0*/  FADD.FTZ R0, R157, R0 ;  /* 0x000000009d007221 */ /* 0x010fc20000010000 */
[----:B------:R-:W-:Y:S01]  /*20500*/  F2FP.SATFINITE.E4M3.F32.PACK_AB_MERGE_C R156, R169, R164, R156 ;  /* 0x000000a4a99c723e */ /* 0x000fe2000480709c */
        /* <DEDUP_REMOVED lines=35> */
[----:B------:R-:W-:-:S06]  /*20740*/  F2FP.SATFINITE.E4M3.F32.PACK_AB_MERGE_C R155, R213, R210, R155 ;  /* 0x000000d2d59b723e */ /* 0x000fcc000480709b */
[----:B------:R-:W1:Y:S01]  /*20750*/  MUFU.EX2 R181, R181 ;  /* 0x000000b500b57308 */ /* 0x000e620000000800 */
[----:B---3--:R-:W-:-:S07]  /*20760*/  FADD.FTZ R9, R180, R9 ;  /* 0x00000009b4097221 */ /* 0x008fce0000010000 */
[----:B------:R-:W3:Y:S01]  /*20770*/  MUFU.EX2 R170, R170 ;  /* 0x000000aa00aa7308 */ /* 0x000ee20000000800 */
[----:B--2---:R-:W-:-:S07]  /*20780*/  FADD.FTZ R0, R167, R0 ;  /* 0x00000000a7007221 */ /* 0x004fce0000010000 */
[----:B------:R-:W2:Y:S01]  /*20790*/  MUFU.EX2 R184, R184 ;  /* 0x000000b800b87308 */ /* 0x000ea20000000800 */
[----:B-1----:R-:W-:-:S01]  /*207a0*/  FADD.FTZ R9, R181, R9 ;  /* 0x00000009b5097221 */ /* 0x002fc20000010000 */
[----:B------:R-:W-:-:S04]  /*207b0*/  F2FP.SATFINITE.E4M3.F32.PACK_AB_MERGE_C R180, R181, R180, RZ ;  /* 0x000000b4b5b4723e */ /* 0x000fc800048070ff */
[----:B------:R-:W-:Y:S02]  /*207c0*/  F2FP.SATFINITE.E4M3.F32.PACK_AB_MERGE_C R158, R177, R176, R180 ;  /* 0x000000b0b19e723e */ /* 0x000fe400048070b4 */
[----:B------:R-:W1:Y:S01]  /*207d0*/  MUFU.EX2 R163, R163 ;  /* 0x000000a300a37308 */ /* 0x000e620000000800 */
[----:B---3--:R-:W-:-:S01]  /*207e0*/  FADD.FTZ R0, R170, R0 ;  /* 0x00000000aa007221 */ /* 0x008fc20000010000 */
[----:B------:R-:W-:-:S04]  /*207f0*/  F2FP.SATFINITE.E4M3.F32.PACK_AB_MERGE_C R167, R170, R167, RZ ;  /* 0x000000a7aaa7723e */ /* 0x000fc800048070ff */
[----:B------:R-:W-:Y:S02]  /*20800*/  F2FP.SATFINITE.E4M3.F32.PACK_AB_MERGE_C R159, R162, R159, R167 ;  /* 0x0000009fa29f723e */ /* 0x000fe400048070a7 */
[----:B------:R-:W3:Y:S01]  /*20810*/  MUFU.EX2 R185, R185 ;  /* 0x000000b900b97308 */ /* 0x000ee20000000800 */
[----:B--2---:R-:W-:-:S07]  /*20820*/  FADD.FTZ R9, R184, R9 ;  /* 0x00000009b8097221 */ /* 0x004fce0000010000 */
[----:B------:R-:W2:Y:S01]  /*20830*/  MUFU.EX2 R166, R166 ;  /* 0x000000a600a67308 */ /* 0x000ea20000000800 */
[----:B-1----:R-:W-:-:S07]  /*20840*/  FADD.FTZ R0, R163, R0 ;  /* 0x00000000a3007221 */ /* 0x002fce0000010000 */
[----:B------:R-:W1:Y:S01]  /*20850*/  MUFU.EX2 R188, R188 ;  /* 0x000000bc00bc7308 */ /* 0x000e620000000800 */
[----:B---3--:R-:W-:-:S07]  /*20860*/  FADD.FTZ R9, R185, R9 ;  /* 0x00000009b9097221 */ /* 0x008fce0000010000 */
[----:B------:R-:W3:Y:S01]  /*20870*/  MUFU.EX2 R174, R174 ;  /* 0x000000ae00ae7308 */ /* 0x000ee20000000800 */
[----:B--2---:R-:W-:-:S07]  /*20880*/  FADD.FTZ R0, R166, R0 ;  /* 0x00000000a6007221 */ /* 0x004fce0000010000 */
[----:B------:R-:W2:Y:S01]  /*20890*/  MUFU.EX2 R189, R189 ;  /* 0x000000bd00bd7308 */ /* 0x000ea20000000800 */
[----:B-1----:R-:W-:-:S07]  /*208a0*/  FADD.FTZ R9, R188, R9 ;  /* 0x00000009bc097221 */ /* 0x002fce0000010000 */
[----:B------:R-:W1:Y:S01]  /*208b0*/  MUFU.EX2 R178, R178 ;  /* 0x000000b200b27308 */ /* 0x000e620000000800 */
[----:B---3--:R-:W-:-:S07]  /*208c0*/  FADD.FTZ R0, R174, R0 ;  /* 0x00000000ae007221 */ /* 0x008fce0000010000 */
[----:B------:R-:W3:Y:S01]  /*208d0*/  MUFU.EX2 R192, R192 ;  /* 0x000000c000c07308 */ /* 0x000ee20000000800 */
        /* <DEDUP_REMOVED lines=20> */
[----:B---3--:R-:W-:-:S01]  /*20a20*/  FADD.FTZ R9, R197, R9 ;  /* 0x00000009c5097221 */ /* 0x008fc20000010000 */
[----:B------:R-:W-:-:S04]  /*20a30*/  F2FP.SATFINITE.E4M3.F32.PACK_AB_MERGE_C R196, R197, R196, RZ ;  /* 0x000000c4c5c4723e */ /* 0x000fc800048070ff */
[----:B------:R-:W-:Y:S02]  /*20a40*/  F2FP.SATFINITE.E4M3.F32.PACK_AB_MERGE_C R162, R193, R192, R196 ;  /* 0x000000c0c1a2723e */ /* 0x000fe400048070c4 */
[----:B------:R-:W3:Y:S01]  /*20a50*/  MUFU.EX2 R187, R187 ;  /* 0x000000bb00bb7308 */ /* 0x000ee20000000800 */
[----:B--2---:R-:W-:-:S01]  /*20a60*/  FADD.FTZ R0, R186, R0 ;  /* 0x00000000ba007221 */ /* 0x004fc20000010000 */
[----:B------:R-:W-:-:S04]  /*20a70*/  F2FP.SATFINITE.E4M3.F32.PACK_AB_MERGE_C R183, R186, R183, RZ ;  /* 0x000000b7bab7723e */ /* 0x000fc800048070ff */
[----:B------:R-:W-:Y:S02]  /*20a80*/  F2FP.SATFINITE.E4M3.F32.PACK_AB_MERGE_C R163, R182, R179, R183 ;  /* 0x000000b3b6a3723e */ /* 0x000fe400048070b7 */
        /* <DEDUP_REMOVED lines=30> */
[----:B------:R-:W-:-:S03]  /*20c70*/  F2FP.SATFINITE.E4M3.F32.PACK_AB_MERGE_C R212, R214, R212, RZ ;  /* 0x000000d4d6d4723e */ /* 0x000fc600048070ff */
[----:B------:R-:W-:Y:S01]  /*20c80*/  FADD.FTZ R9, R214, R9 ;  /* 0x00000009d6097221 */ /* 0x000fe20000010000 */
[----:B------:R-:W-:Y:S01]  /*20c90*/  F2FP.SATFINITE.E4M3.F32.PACK_AB_MERGE_C R166, R209, R208, R212 ;  /* 0x000000d0d1a6723e */ /* 0x000fe200048070d4 */
[----:B---3--:R-:W-:Y:S01]  /*20ca0*/  FADD.FTZ R0, R199, R0 ;  /* 0x00000000c7007221 */ /* 0x008fe20000010000 */
[----:B--2---:R-:W-:-:S03]  /*20cb0*/  F2FP.SATFINITE.E4M3.F32.PACK_AB_MERGE_C R170, R202, R199, RZ ;  /* 0x000000c7caaa723e */ /* 0x004fc600048070ff */
[----:B------:R-:W-:Y:S01]  /*20cc0*/  FADD.FTZ R0, R202, R0 ;  /* 0x00000000ca007221 */ /* 0x000fe20000010000 */
[----:B------:R-:W-:Y:S01]  /*20cd0*/  F2FP.SATFINITE.E4M3.F32.PACK_AB_MERGE_C R167, R198, R195, R170 ;  /* 0x000000c3c6a7723e */ /* 0x000fe200048070aa */
[----:B------:R-:W-:Y:S06]  /*20ce0*/  @!P0 BRA `(.L_x_3253) ;  /* 0x0000000000048947 */ /* 0x000fec0003800000 */
[----:B------:R-:W-:Y:S01]  /*20cf0*/  BPT.TRAP 0x1 ;  /* 0x000000040000795c */ /* 0x000fe20000300000 */
.L_x_3253:
[----:B------:R1:W2:Y:S01]  /*20d00*/  SYNCS.PHASECHK.TRANS64.TRYWAIT P1, [R6+URZ+0x38850], R7 ;  /* 0x03885007060075a7 */ /* 0x0002a2000802017f */
[----:B------:R-:W-:Y:S05]  /*20d10*/  @!P0 BRA `(.L_x_3254) ;  /* 0x0000000000048947 */ /* 0x000fea0003800000 */
[----:B------:R-:W-:Y:S01]  /*20d20*/  BPT.TRAP 0x1 ;  /* 0x000000040000795c */ /* 0x000fe20000300000 */
.L_x_3254:
[----:B------:R-:W-:Y:S04]  /*20d30*/  BSSY B0, `(.L_x_3255) ;  /* 0x0000004000007945 */ /* 0x000fe80003800000 */
[----:B--2---:R-:W-:Y:S05]  /*20d40*/  @P1 BRA `(.L_x_3256) ;  /* 0x0000000000081947 */ /* 0x004fea0003800000 */
[----:B------:R-:W2:Y:S02]  /*20d50*/  SYNCS.PHASECHK.TRANS64.TRYWAIT P1, [R6+URZ+0x38850], R7 ;  /* 0x03885007060075a7 */ /* 0x000ea4000802017f */
[----:B--2---:R-:W-:Y:S05]  /*20d60*/  @!P1 BRA `(.L_x_3257) ;  /* 0x0000013800f89947 */ /* 0x004fea0003800000 */
.L_x_3256:
[----:B------:R-:W-:Y:S05]  /*20d70*/  BSYNC B0 ;  /* 0x0000000000007941 */ /* 0x000fea0003800000 */
.L_x_3255:
[----:B------:R-:W3:Y:S01]  /*20d80*/  S2R R169, SR_TID.X ;  /* 0x0000000000a97919 */ /* 0x000ee20000002100 */
[----:B------:R-:W-:Y:S05]  /*20d90*/  WARPSYNC.ALL ;  /* 0x0000000000007948 */ /* 0x000fea0003800000 */
[----:B------:R-:W-:Y:S01]  /*20da0*/  IMAD.MOV.U32 R171, RZ, RZ, 0x40000040 ;  /* 0x40000040ffab7424 */ /* 0x000fe200078e00ff */
[----:B------:R-:W-:-:S04]  /*20db0*/  LEA R170, R8, UR43, 0xb ;  /* 0x0000002b08aa7c11 */ /* 0x000fc8000f8e58ff */
[----:B------:R-:W-:Y:S02]  /*20dc0*/  R2UR UR6, R170 ;  /* 0x00000000aa0672ca */ /* 0x000fe400000e0000 */
[----:B------:R-:W-:Y:S01]  /*20dd0*/  R2UR UR7, R171 ;  /* 0x00000000ab0772ca */ /* 0x000fe200000e0000 */
[----:B------:R-:W-:Y:S01]  /*20de0*/  IMAD.MOV.U32 R171, RZ, RZ, 0x40000040 ;  /* 0x40000040ffab7424 */ /* 0x000fe200078e00ff */
[----:B---3--:R-:W-:-:S05]  /*20df0*/  SHF.R.U32.HI R169, RZ, 0x7, R169 ;  /* 0x00000007ffa97819 */ /* 0x008fca00000116a9 */
[----:B-12---:R-:W-:-:S05]  /*20e00*/  VIADD R7, R169, 0x8 ;  /* 0x00000008a9077836 */ /* 0x006fca0000000000 */
[----:B------:R1:W-:Y:S06]  /*20e10*/  BAR.SYNC.DEFER_BLOCKING R7, 0x100 ;  /* 0x000400070000751d */ /* 0x0003ec0000010000 */
[----:B------:R-:W-:-:S06]  /*20e20*/  WARPGROUP.ARRIVE ;  /* 0x00000000000079c5 */ /* 0x000fcc0000000000 */
[----:B------:R-:W-:Y:S03]  /*20e30*/  QGMMA.64x256x32.F32.E4M3.E4M3 R24, R152, gdesc[UR4], R24, gsb0 ;  /* 0x03e0000498187df3 */ /* 0x000fe60008000818 */
[----:B------:R-:W-:Y:S02]  /*20e40*/  WARPGROUP.DEPBAR.LE gsb0, 0x0 ;  /* 0x00008000000079c5 */ /* 0x000fe40000010000 */
[----:B------:R-:W-:Y:S01]  /*20e50*/  VIADD R152, R170, 0x2 ;  /* 0x00000002aa987836 */ /* 0x000fe20000000000 */
[----:B------:R-:W-:Y:S01]  /*20e60*/  WARPGROUP.ARRIVE ;  /* 0x00000000000079c5 */ /* 0x000fe20000000000 */
[----:B------:R-:W-:-:S03]  /*20e70*/  IMAD.MOV.U32 R153, RZ, RZ, 0x40000040 ;  /* 0x40000040ff997424 */ /* 0x000fc600078e00ff */
[----:B------:R-:W-:Y:S01]  /*20e80*/  R2UR UR6, R152 ;  /* 0x00000000980672ca */ /* 0x000fe200000e0000 */
[C---:B------:R-:W-:Y:S01]  /*20e90*/  VIADD R152, R170.reuse, 0x4 ;  /* 0x00000004aa987836 */ /* 0x040fe20000000000 */
[----:B------:R-:W-:Y:S01]  /*20ea0*/  R2UR UR7, R153 ;  /* 0x00000000990772ca */ /* 0x000fe200000e0000 */
[----:B------:R-:W-:Y:S01]  /*20eb0*/  IMAD.MOV.U32 R153, RZ, RZ, 0x40000040 ;  /* 0x40000040ff997424 */ /* 0x000fe200078e00ff */
[----:B------:R-:W-:-:S14]  /*20ec0*/  IADD3 R170, R170, 0x6, RZ ;  /* 0x00000006aaaa7810 */ /* 0x000fdc0007ffe0ff */
        /* <DEDUP_REMOVED lines=14> */
[----:B-1----:R-:W-:Y:S05]  /*20fb0*/  @!P0 BRA `(.L_x_3258) ;  /* 0x0000000000048947 */ /* 0x002fea0003800000 */
[----:B------:R-:W-:Y:S01]  /*20fc0*/  BPT.TRAP 0x1 ;  /* 0x000000040000795c */ /* 0x000fe20000300000 */
.L_x_3258:
[----:B------:R-:W2:Y:S01]  /*20fd0*/  LDL R8, [R1+0x6c] ;  /* 0x00006c0001087983 */ /* 0x000ea20000100800 */
[----:B------:R-:W-:Y:S02]  /*20fe0*/  VIADD R6, R6, 0x38860 ;  /* 0x0003886006067836 */ /* 0x000fe40000000000 */
[----:B------:R-:W-:Y:S02]  /*20ff0*/  IMAD.U32 R7, RZ, RZ, UR37 ;  /* 0x00000025ff077e24 */ /* 0x000fe4000f8e00ff */
[----:B------:R-:W-:Y:S02]  /*21000*/  IMAD.MOV.U32 R224, RZ, RZ, R168 ;  /* 0x000000ffffe07224 */ /* 0x000fe400078e00a8 */
[----:B------:R-:W-:Y:S01]  /*21010*/  IMAD.MOV.U32 R225, RZ, RZ, R21 ;  /* 0x000000ffffe17224 */ /* 0x000fe200078e0015 */
[----:B------:R-:W-:-:S04]  /*21020*/  PRMT R6, R7, 0x654, R6 ;  /* 0x0000065407067816 */ /* 0x000fc80000000006 */
[----:B------:R1:W-:Y:S01]  /*21030*/  SYNCS.ARRIVE.TRANS64.RED.A1T0 RZ, [R6+URZ], RZ ;  /* 0x000000ff06ff79a7 */ /* 0x0003e2000810043f */
[C---:B--2---:R-:W-:Y:S01]  /*21040*/  ISETP.GT.AND P1, PT, R3.reuse, R8, PT ;  /* 0x000000080300720c */ /* 0x044fe20003f24270 */
[----:B------:R-:W-:-:S12]  /*21050*/  VIADD R3, R3, 0xffffffff ;  /* 0xffffffff03037836 */ /* 0x000fd80000000000 */
[----:B-1----:R-:W-:Y:S05]  /*21060*/  @P1 BRA `(.L_x_3259) ;  /* 0xffffffd0009c1947 */ /* 0x002fea000383ffff */
.L_x_3247:
[----:B------:R-:W2:Y:S04]  /*21070*/  LDL R8, [R1+0xa4] ;  /* 0x0000a40001087983 */ /* 0x000ea80000100800 */
[----:B------:R-:W3:Y:S01]  /*21080*/  LDL R7, [R1+0x90] ;  /* 0x0000900001077983 */ /* 0x000ee20000100800 */
[----:B------:R-:W-:Y:S05]  /*21090*/  WARPSYNC.ALL ;  /* 0x0000000000007948 */ /* 0x000fea0003800000 */
[----:B------:R-:W1:Y:S01]  /*210a0*/  SHFL.BFLY PT, R2, R9, 0x2, 0x1f ;  /* 0x0c401f0009027f89 */ /* 0x000e6200000e0000 */
[----:B------:R-:W-:Y:S01]  /*210b0*/  MOV R6, RZ ;  /* 0x000000ff00067202 */ /* 0x000fe20000000f00 */
[----:B------:R-:W-:Y:S01]  /*210c0*/  IMAD.MOV.U32 R167, RZ, RZ, -0x800000 ;  /* 0xff800000ffa77424 */ /* 0x000fe200078e00ff */
[----:B------:R-:W-:Y:S01]  /*210d0*/  ULDC.64 UR4, c[0x0][0x9a0] ;  /* 0x0002680000047ab9 */ /* 0x000fe20000000a00 */
[----:B------:R-:W-:-:S02]  /*210e0*/  IMAD.MOV.U32 R166, RZ, RZ, -0x800000 ;  /* 0xff800000ffa67424 */ /* 0x000fc400078e00ff */
[----:B-1----:R-:W-:Y:S02]  /*210f0*/  FADD.FTZ R2, R2, R9 ;  /* 0x0000000902027221 */ /* 0x002fe40000010000 */
[----:B------:R-:W4:Y:S04]  /*21100*/  LDL.LU R9, [R1+0xa8] ;  /* 0x0000a80001097983 */ /* 0x000f280000300800 */
[----:B------:R-:W1:Y:S02]  /*21110*/  SHFL.BFLY PT, R3, R2, 0x1, 0x1f ;  /* 0x0c201f0002037f89 */ /* 0x000e6400000e0000 */
[----:B-1----:R-:W-:-:S04]  /*21120*/  FADD.FTZ R3, R2, R3 ;  /* 0x0000000302037221 */ /* 0x002fc80000010000 */
[----:B------:R-:W-:Y:S01]  /*21130*/  FMUL.FTZ R2, R3, 0.00390625 ;  /* 0x3b80000003027820 */ /* 0x000fe20000410000 */
[----:B------:R1:W-:Y:S08]  /*21140*/  BAR.ARV R20, 0x100 ;  /* 0x000400140000751d */ /* 0x0003f00000002000 */
[----:B------:R-:W-:Y:S06]  /*21150*/  BAR.ARV 0x8, 0x180 ;  /* 0x0206000000007b1d */ /* 0x000fec0000002000 */
[----:B------:R-:W-:-:S02]  /*21160*/  FSETP.NE.FTZ.AND P1, PT, R2, RZ, PT ;  /* 0x000000ff0200720b */ /* 0x000fc40003f35000 */
[----:B------:R-:W-:-:S11]  /*21170*/  FSETP.NE.FTZ.AND P0, PT, R3, RZ, PT ;  /* 0x000000ff0300720b */ /* 0x000fd60003f15000 */
[----:B------:R-:W5:Y:S08]  /*21180*/  @P1 MUFU.LG2 R2, R2 ;  /* 0x0000000200021308 */ /* 0x000f700000000c00 */
[----:B------:R0:W-:Y:S02]  /*21190*/  @P0 MUFU.RCP R6, R3 ;  /* 0x0000000300060308 */ /* 0x0001e40000001000 */
[----:B0-----:R-:W-:-:S02]  /*211a0*/  IMAD.U32 R3, RZ, RZ, UR41 ;  /* 0x00000029ff037e24 */ /* 0x001fc4000f8e00ff */
[----:B-----5:R-:W-:Y:S02]  /*211b0*/  @P1 FMUL.FTZ R2, R2, 0.69314718246459960938 ;  /* 0x3f31721802021820 */ /* 0x020fe40000410000 */
[----:B------:R-:W-:-:S04]  /*211c0*/  @P1 FMUL.FTZ R3, R3, 0.69314718246459960938 ;  /* 0x3f31721803031820 */ /* 0x000fc80000410000 */
[----:B------:R-:W-:Y:S02]  /*211d0*/  @P1 FFMA.FTZ R167, R3, R21, R2 ;  /* 0x0000001503a71223 */ /* 0x000fe40000010002 */
[----:B------:R-:W0:Y:S02]  /*211e0*/  SHFL.BFLY PT, R2, R0, 0x2, 0x1f ;  /* 0x0c401f0000027f89 */ /* 0x000e2400000e0000 */
[----:B0-----:R-:W-:-:S05]  /*211f0*/  FADD.FTZ R2, R2, R0 ;  /* 0x0000000002027221 */ /* 0x001fca0000010000 */
[----:B------:R-:W0:Y:S02]  /*21200*/  SHFL.BFLY PT, R0, R2, 0x1, 0x1f ;  /* 0x0c201f0002007f89 */ /* 0x000e2400000e0000 */
[----:B0-----:R-:W-:Y:S01]  /*21210*/  FADD.FTZ R2, R2, R0 ;  /* 0x0000000002027221 */ /* 0x001fe20000010000 */
[----:B------:R-:W-:-:S03]  /*21220*/  IMAD.MOV.U32 R0, RZ, RZ, RZ ;  /* 0x000000ffff007224 */ /* 0x000fc600078e00ff */
[C---:B------:R-:W-:Y:S01]  /*21230*/  FMUL.FTZ R3, R2.reuse, 0.00390625 ;  /* 0x3b80000002037820 */ /* 0x040fe20000410000 */
[----:B------:R-:W-:-:S04]  /*21240*/  FSETP.NE.FTZ.AND P0, PT, R2, RZ, PT ;  /* 0x000000ff0200720b */ /* 0x000fc80003f15000 */
[----:B------:R-:W-:-:S09]  /*21250*/  FSETP.NE.FTZ.AND P1, PT, R3, RZ, PT ;  /* 0x000000ff0300720b */ /* 0x000fd20003f35000 */
[----:B------:R0:W-:Y:S01]  /*21260*/  @P0 MUFU.RCP R0, R2 ;  /* 0x0000000200000308 */ /* 0x0001e20000001000 */
[----:B------:R-:W-:-:S04]  /*21270*/  ISETP.NE.U32.AND P0, PT, RZ, UR4, PT ;  /* 0x00000004ff007c0c */ /* 0x000fc8000bf05070 */
[----:B------:R-:W-:-:S03]  /*21280*/  ISETP.NE.AND.EX P0, PT, RZ, UR5, PT, P0 ;  /* 0x00000005ff007c0c */ /* 0x000fc6000bf05300 */
[----:B------:R-:W5:Y:S01]  /*21290*/  @P1 MUFU.LG2 R3, R3 ;  /* 0x0000000300031308 */ /* 0x000f620000000c00 */
[----:B0-----:R-:W-:-:S04]  /*212a0*/  IMAD.U32 R2, RZ, RZ, UR41 ;  /* 0x00000029ff027e24 */ /* 0x001fc8000f8e00ff */
[----:B------:R-:W-:Y:S01]  /*212b0*/  @P1 FMUL.FTZ R2, R2, 0.69314718246459960938 ;  /* 0x3f31721802021820 */ /* 0x000fe20000410000 */
[----:B-----5:R-:W-:-:S04]  /*212c0*/  @P1 FMUL.FTZ R3, R3, 0.69314718246459960938 ;  /* 0x3f31721803031820 */ /* 0x020fc80000410000 */
[----:B------:R-:W-:Y:S02]  /*212d0*/  @P1 FFMA.FTZ R166, R2, R168, R3 ;  /* 0x000000a802a61223 */ /* 0x000fe40000010003 */
[----:B------:R-:W2:Y:S02]  /*212e0*/  @P0 LDC.64 R2, c[0x0][0x9c8] ;  /* 0x00027200ff020b82 */ /* 0x000ea40000000a00 */
[----:B--2---:R-:W-:-:S04]  /*212f0*/  @P0 IMAD R4, R8, R2, RZ ;  /* 0x0000000208040224 */ /* 0x004fc800078e02ff */
[C---:B---3--:R-:W-:Y:S02]  /*21300*/  @P0 IMAD R4, R7.reuse, R3, R4 ;  /* 0x0000000307040224 */ /* 0x048fe400078e0204 */
[----:B------:R-:W-:-:S04]  /*21310*/  @P0 IMAD.WIDE.U32 R2, R7, R2, RZ ;  /* 0x0000000207020225 */ /* 0x000fc800078e00ff */
[----:B------:R-:W-:Y:S01]  /*21320*/  @P0 IMAD.IADD R5, R3, 0x1, R4 ;  /* 0x0000000103050824 */ /* 0x000fe200078e0204 */
[----:B------:R-:W-:Y:S02]  /*21330*/  @P0 MOV R4, R2 ;  /* 0x0000000200040202 */ /* 0x000fe40000000f00 */
[----:B------:R-:W0:Y:S03]  /*21340*/  @P0 LDC.64 R2, c[0x0][0x9d0] ;  /* 0x00027400ff020b82 */ /* 0x000e260000000a00 */
[----:B0-----:R-:W-:-:S04]  /*21350*/  @P0 IMAD.WIDE.U32 R4, R220, R2, R4 ;  /* 0x00000002dc040225 */ /* 0x001fc800078e0004 */
[----:B------:R-:W-:Y:S01]  /*21360*/  @P0 IMAD R3, R220, R3, R5 ;  /* 0x00000003dc030224 */ /* 0x000fe200078e0205 */
[----:B------:R-:W-:-:S04]  /*21370*/  @P0 LEA R2, P1, R4, UR4, 0x2 ;  /* 0x0000000404020c11 */ /* 0x000fc8000f8210ff */
[----:B------:R-:W-:Y:S01]  /*21380*/  @P0 LEA.HI.X R3, R4, UR5, R3, 0x2, P1 ;  /* 0x0000000504030c11 */ /* 0x000fe200088f1403 */
[----:B------:R-:W-:-:S06]  /*21390*/  IMAD.MOV.U32 R4, RZ, RZ, 0x3f800000 ;  /* 0x3f800000ff047424 */ /* 0x000fcc00078e00ff */
[----:B------:R-:W2:Y:S01]  /*213a0*/  @P0 LDG.E R4, desc[UR46][R2.64] ;  /* 0x0000002e02040981 */ /* 0x000ea2000c1e1900 */
[----:B----4-:R-:W-:-:S05]  /*213b0*/  VIADD R9, R9, 0x1 ;  /* 0x0000000109097836 */ /* 0x010fca0000000000 */
[----:B------:R1:W-:Y:S01]  /*213c0*/  STL [R1+0xa8], R9 ;  /* 0x0000a80901007387 */ /* 0x0003e20000100800 */
[----:B------:R-:W-:-:S05]  /*213d0*/  VIADD R221, R221, 0x1 ;  /* 0x00000001dddd7836 */ /* 0x000fca0000000000 */
[C---:B------:R-:W-:Y:S02]  /*213e0*/  ISETP.NE.AND P1, PT, R221.reuse, 0x2, PT ;  /* 0x00000002dd00780c */ /* 0x040fe40003f25270 */
[----:B------:R-:W-:Y:S02]  /*213f0*/  PLOP3.LUT P0, PT, PT, PT, PT, 0x8, 0x0 ;  /* 0x000000000000781c */ /* 0x000fe40003f0e170 */
[----:B------:R-:W-:Y:S01]  /*21400*/  SEL R221, R221, RZ, P1 ;  /* 0x000000ffdddd7207 */ /* 0x000fe20000800000 */
[-C--:B--2---:R-:W-:Y:S01]  /*21410*/  FMUL.FTZ R3, R6, R4.reuse ;  /* 0x0000000406037220 */ /* 0x084fe20000410000 */
        /* <DEDUP_REMOVED lines=130> */
[----:B-1----:R-:W-:-:S07]  /*21c40*/  LOP3.LUT R222, R222, R2, RZ, 0x3c, !PT ;  /* 0x00000002dede7212 */ /* 0x002fce00078e3cff */
.L_x_3167:
[----:B------:R-:W-:Y:S05]  /*21c50*/  WARPSYNC.ALL ;  /* 0x0000000000007948 */ /* 0x000fea0003800000 */
[----:B------:R-:W2:Y:S01]  /*21c60*/  LDL R2, [R1+0x98] ;  /* 0x0000980001027983 */ /* 0x000ea20000100800 */
[----:B------:R-:W0:Y:S01]  /*21c70*/  S2UR UR37, SR_CgaCtaId ;  /* 0x00000000002579c3 */ /* 0x000e220000008800 */
[----:B------:R-:W-:Y:S01]  /*21c80*/  UMOV UR4, 0x400 ;  /* 0x0000040000047882 */ /* 0x000fe20000000000 */
[----:B------:R-:W-:Y:S01]  /*21c90*/  BSSY B0, `(.L_x_3260) ;  /* 0x0000770000007945 */ /* 0x000fe20003800000 */
[----:B0-----:R-:W-:-:S06]  /*21ca0*/  ULEA UR4, UR37, UR4, 0x18 ;  /* 0x0000000425047291 */ /* 0x001fcc000f8ec03f */
[----:B------:R-:W-:Y:S01]  /*21cb0*/  IMAD.U32 R23, RZ, RZ, UR4 ;  /* 0x00000004ff177e24 */ /* 0x000fe2000f8e00ff */
        /* <DEDUP_REMOVED lines=10> */
[----:B------:R-:W-:Y:S02]  /*21d60*/  MOV R38, R23 ;  /* 0x0000001700267202 */ /* 0x000fe40000000f00 */
        /* <DEDUP_REMOVED lines=14> */
[----:B------:R-:W-:Y:S02]  /*21e50*/  IADD3 R26, P4, R2, 0x8060, RZ ;  /* 0x00008060021a7810 */ /* 0x000fe40007f9e0ff */
[----:B------:R-:W-:-:S02]  /*21e60*/  LOP3.LUT R50, R4, R50, RZ, 0x3c, !PT ;  /* 0x0000003204327212 */ /* 0x000fc400078e3cff */
[----:B------:R-:W-:Y:S02]  /*21e70*/  SHF.R.U64 R55, R55, 0x3, RZ ;  /* 0x0000000337377819 */ /* 0x000fe400000012ff */
[----:B------:R-:W-:Y:S02]  /*21e80*/  LOP3.LUT R4, R20, 0x380, RZ, 0xc0, !PT ;  /* 0x0000038014047812 */ /* 0x000fe400078ec0ff */
[----:B------:R-:W-:Y:S02]  /*21e90*/  LOP3.LUT R27, R26, 0x380, RZ, 0xc0, !PT ;  /* 0x000003801a1b7812 */ /* 0x000fe400078ec0ff */
[----:B------:R-:W-:Y:S01]  /*21ea0*/  LOP3.LUT R54, R55, R54, RZ, 0x3c, !PT ;  /* 0x0000003637367212 */ /* 0x000fe200078e3cff */
[----:B------:R-:W-:Y:S01]  /*21eb0*/  IMAD.X R55, RZ, RZ, R3, P0 ;  /* 0x000000ffff377224 */ /* 0x000fe200000e0603 */
[----:B------:R-:W-:Y:S02]  /*21ec0*/  SHF.R.U64 R4, R4, 0x3, RZ ;  /* 0x0000000304047819 */ /* 0x000fe400000012ff */
[----:B------:R-:W-:-:S02]  /*21ed0*/  SHF.R.U64 R27, R27, 0x3, RZ ;  /* 0x000000031b1b7819 */ /* 0x000fc400000012ff */
[----:B------:R-:W-:Y:S02]  /*21ee0*/  IADD3 R42, P3, R2, 0xc020, RZ ;  /* 0x0000c020022a7810 */ /* 0x000fe40007f7e0ff */
[----:B------:R-:W-:Y:S02]  /*21ef0*/  LOP3.LUT R20, R4, R20, RZ, 0x3c, !PT ;  /* 0x0000001404147212 */ /* 0x000fe400078e3cff */
[----:B------:R-:W-:Y:S02]  /*21f00*/  MOV R9, R50 ;  /* 0x0000003200097202 */ /* 0x000fe40000000f00 */
[----:B------:R-:W-:Y:S01]  /*21f10*/  LOP3.LUT R26, R27, R26, RZ, 0x3c, !PT ;  /* 0x0000001a1b1a7212 */ /* 0x000fe200078e3cff */
[----:B------:R-:W-:Y:S01]  /*21f20*/  IMAD.X R27, RZ, RZ, R3, P4 ;  /* 0x000000ffff1b7224 */ /* 0x000fe200020e0603 */
[----:B------:R-:W-:Y:S01]  /*21f30*/  MOV R4, R54 ;  /* 0x0000003600047202 */ /* 0x000fe20000000f00 */
[----:B------:R-:W-:Y:S01]  /*21f40*/  STL [R1+0x10], R9 ;  /* 0x0000100901007387 */ /* 0x000fe20000100800 */
[----:B------:R-:W-:-:S02]  /*21f50*/  LOP3.LUT R43, R42, 0x380, RZ, 0xc0, !PT ;  /* 0x000003802a2b7812 */ /* 0x000fc400078ec0ff */
[C---:B------:R-:W-:Y:S01]  /*21f60*/  IADD3 R50, P4, R2.reuse, 0x4020, RZ ;  /* 0x0000402002327810 */ /* 0x040fe20007f9e0ff */
[----:B------:R0:W-:Y:S01]  /*21f70*/  STL [R1+0xc], R4 ;  /* 0x00000c0401007387 */ /* 0x0001e20000100800 */
[----:B------:R-:W-:Y:S02]  /*21f80*/  IADD3 R30, P2, R2, 0x8040, RZ ;  /* 0x00008040021e7810 */ /* 0x000fe40007f5e0ff */
[----:B------:R-:W-:Y:S01]  /*21f90*/  SHF.R.U64 R43, R43, 0x3, RZ ;  /* 0x000000032b2b7819 */ /* 0x000fe200000012ff */
[----:B------:R-:W-:Y:S01]  /*21fa0*/  IMAD.X R51, RZ, RZ, R3, P4 ;  /* 0x000000ffff337224 */ /* 0x000fe200020e0603 */
[----:B------:R-:W-:Y:S02]  /*21fb0*/  LOP3.LUT R31, R30, 0x380, RZ, 0xc0, !PT ;  /* 0x000003801e1f7812 */ /* 0x000fe400078ec0ff */
[----:B------:R-:W-:Y:S02]  /*21fc0*/  LOP3.LUT R42, R43, R42, RZ, 0x3c, !PT ;  /* 0x0000002a2b2a7212 */ /* 0x000fe400078e3cff */
[----:B------:R-:W-:-:S02]  /*21fd0*/  IADD3.X R43, RZ, R3, RZ, P3, !PT ;  /* 0x00000003ff2b7210 */ /* 0x000fc40001ffe4ff */
[----:B0-----:R-:W-:Y:S02]  /*21fe0*/  LOP3.LUT R4, R50, 0x380, RZ, 0xc0, !PT ;  /* 0x0000038032047812 */ /* 0x001fe400078ec0ff */
[----:B------:R-:W-:Y:S02]  /*21ff0*/  SHF.R.U64 R31, R31, 0x3, RZ ;  /* 0x000000031f1f7819 */ /* 0x000fe400000012ff */
[----:B------:R-:W-:Y:S02]  /*22000*/  SHF.R.U64 R4, R4, 0x3, RZ ;  /* 0x0000000304047819 */ /* 0x000fe400000012ff */
[----:B------:R-:W-:Y:S02]  /*22010*/  IADD3 R10, P1, R2, 0x8020, RZ ;  /* 0x00008020020a7810 */ /* 0x000fe40007f3e0ff */
[----:B------:R-:W-:Y:S02]  /*22020*/  LOP3.LUT R50, R4, R50, RZ, 0x3c, !PT ;  /* 0x0000003204327212 */ /* 0x000fe400078e3cff */
[----:B------:R-:W-:-:S02]  /*22030*/  MOV R9, R42 ;  /* 0x0000002a00097202 */ /* 0x000fc40000000f00 */
[----:B------:R-:W-:Y:S01]  /*22040*/  LOP3.LUT R30, R31, R30, RZ, 0x3c, !PT ;  /* 0x0000001e1f1e7212 */ /* 0x000fe200078e3cff */
[--C-:B------:R-:W-:Y:S01]  /*22050*/  IMAD.X R31, RZ, RZ, R3.reuse, P2 ;  /* 0x000000ffff1f7224 */ /* 0x100fe200010e0603 */
[----:B------:R-:W-:Y:S01]  /*22060*/  MOV R4, R46 ;  /* 0x0000002e00047202 */ /* 0x000fe20000000f00 */
[----:B------:R0:W-:Y:S01]  /*22070*/  STL [R1+0x8], R9 ;  /* 0x0000080901007387 */ /* 0x0001e20000100800 */
[----:B------:R-:W-:Y:S02]  /*22080*/  LOP3.LUT R11, R10, 0x380, RZ, 0xc0, !PT ;  /* 0x000003800a0b7812 */ /* 0x000fe400078ec0ff */
[C---:B------:R-:W-:Y:S01]  /*22090*/  IADD3 R42, P2, R2.reuse, 0x4000, RZ ;  /* 0x00004000022a7810 */ /* 0x040fe20007f5e0ff */
[----:B------:R1:W-:Y:S01]  /*220a0*/  STL [R1+0x4], R4 ;  /* 0x0000040401007387 */ /* 0x0003e20000100800 */
[----:B------:R-:W-:Y:S02]  /*220b0*/  SHF.R.U64 R11, R11, 0x3, RZ ;  /* 0x000000030b0b7819 */ /* 0x000fe400000012ff */
[----:B------:R-:W-:Y:S01]  /*220c0*/  IADD3 R12, P0, R2, 0x8000, RZ ;  /* 0x00008000020c7810 */ /* 0x000fe20007f1e0ff */
[--C-:B------:R-:W-:Y:S01]  /*220d0*/  IMAD.X R43, RZ, RZ, R3.reuse, P2 ;  /* 0x000000ffff2b7224 */ /* 0x100fe200010e0603 */
[----:B------:R-:W-:Y:S01]  /*220e0*/  LOP3.LUT R10, R11, R10, RZ, 0x3c, !PT ;  /* 0x0000000a0b0a7212 */ /* 0x000fe200078e3cff */
[----:B------:R-:W-:Y:S01]  /*220f0*/  IMAD.X R11, RZ, RZ, R3, P1 ;  /* 0x000000ffff0b7224 */ /* 0x000fe200008e0603 */
[----:B------:R-:W-:Y:S01]  /*22100*/  LOP3.LUT R13, R12, 0x380, RZ, 0xc0, !PT ;  /* 0x000003800c0d7812 */ /* 0x000fe200078ec0ff */
[----:B0-----:R-:W0:Y:S01]  /*22110*/  S2R R9, SR_TID.X ;  /* 0x0000000000097919 */ /* 0x001e220000002100 */
[----:B------:R-:W-:-:S02]  /*22120*/  MOV R229, R26 ;  /* 0x0000001a00e57202 */ /* 0x000fc40000000f00 */
[----:B-1----:R-:W-:Y:S02]  /*22130*/  LOP3.LUT R4, R42, 0x380, RZ, 0xc0, !PT ;  /* 0x000003802a047812 */ /* 0x002fe400078ec0ff */
[----:B------:R-:W-:Y:S02]  /*22140*/  IADD3 R26, P1, R2, 0x60, RZ ;  /* 0x00000060021a7810 */ /* 0x000fe40007f3e0ff */
[----:B------:R-:W-:Y:S02]  /*22150*/  SHF.R.U64 R4, R4, 0x3, RZ ;  /* 0x0000000304047819 */ /* 0x000fe400000012ff */
[----:B------:R-:W-:Y:S01]  /*22160*/  SHF.R.U64 R13, R13, 0x3, RZ ;  /* 0x000000030d0d7819 */ /* 0x000fe200000012ff */
[----:B------:R-:W-:Y:S01]  /*22170*/  IMAD.X R27, RZ, RZ, R3, P1 ;  /* 0x000000ffff1b7224 */ /* 0x000fe200008e0603 */
[----:B------:R-:W-:Y:S02]  /*22180*/  LOP3.LUT R42, R4, R42, RZ, 0x3c, !PT ;  /* 0x0000002a042a7212 */ /* 0x000fe400078e3cff */
[----:B------:R-:W-:-:S02]  /*22190*/  LOP3.LUT R4, R26, 0x380, RZ, 0xc0, !PT ;  /* 0x000003801a047812 */ /* 0x000fc400078ec0ff */
[----:B------:R-:W-:Y:S01]  /*221a0*/  LOP3.LUT R12, R13, R12, RZ, 0x3c, !PT ;  /* 0x0000000c0d0c7212 */ /* 0x000fe200078e3cff */
[--C-:B------:R-:W-:Y:S01]  /*221b0*/  IMAD.X R13, RZ, RZ, R3.reuse, P0 ;  /* 0x000000ffff0d7224 */ /* 0x100fe200000e0603 */
[----:B------:R-:W-:Y:S02]  /*221c0*/  SHF.R.U64 R4, R4, 0x3, RZ ;  /* 0x0000000304047819 */ /* 0x000fe400000012ff */
[----:B------:R-:W-:Y:S02]  /*221d0*/  MOV R227, R10 ;  /* 0x0000000a00e37202 */ /* 0x000fe40000000f00 */
[----:B------:R-:W-:Y:S02]  /*221e0*/  IADD3 R10, P0, R2, 0x40, RZ ;  /* 0x00000040020a7810 */ /* 0x000fe40007f1e0ff */
[----:B------:R-:W-:Y:S02]  /*221f0*/  LOP3.LUT R26, R4, R26, RZ, 0x3c, !PT ;  /* 0x0000001a041a7212 */ /* 0x000fe400078e3cff */
[----:B------:R-:W-:Y:S01]  /*22200*/  LOP3.LUT R4, R10, 0x380, RZ, 0xc0, !PT ;  /* 0x000003800a047812 */ /* 0x000fe200078ec0ff */
[----:B------:R-:W-:Y:S01]  /*22210*/  IMAD.X R11, RZ, RZ, R3, P0 ;  /* 0x000000ffff0b7224 */ /* 0x000fe200000e0603 */
[----:B------:R-:W-:-:S02]  /*22220*/  IADD3 R14, P3, R2, 0x4060, RZ ;  /* 0x00004060020e7810 */ /* 0x000fc40007f7e0ff */
[----:B------:R-:W-:Y:S02]  /*22230*/  SHF.R.U64 R4, R4, 0x3, RZ ;  /* 0x0000000304047819 */ /* 0x000fe400000012ff */
[----:B------:R-:W-:Y:S02]  /*22240*/  LOP3.LUT R15, R14, 0x380, RZ, 0xc0, !PT ;  /* 0x000003800e0f7812 */ /* 0x000fe400078ec0ff */
[----:B------:R-:W-:Y:S02]  /*22250*/  LOP3.LUT R10, R4, R10, RZ, 0x3c, !PT ;  /* 0x0000000a040a7212 */ /* 0x000fe400078e3cff */
[----:B------:R-:W-:Y:S02]  /*22260*/  SHF.R.U64 R15, R15, 0x3, RZ ;  /* 0x000000030f0f7819 */ /* 0x000fe400000012ff */
[----:B------:R-:W-:Y:S02]  /*22270*/  MOV R212, R10 ;  /* 0x0000000a00d47202 */ /* 0x000fe40000000f00 */
[----:B------:R-:W-:-:S02]  /*22280*/  IADD3 R10, P0, R2, 0x20, RZ ;  /* 0x00000020020a7810 */ /* 0x000fc40007f1e0ff */
[----:B------:R-:W-:Y:S01]  /*22290*/  LOP3.LUT R14, R15, R14, RZ, 0x3c, !PT ;  /* 0x0000000e0f0e7212 */ /* 0x000fe200078e3cff */
[--C-:B------:R-:W-:Y:S01]  /*222a0*/  IMAD.X R15, RZ, RZ, R3.reuse, P3 ;  /* 0x000000ffff0f7224 */ /* 0x100fe200018e0603 */
[----:B------:R-:W-:Y:S01]  /*222b0*/  LOP3.LUT R4, R10, 0x380, RZ, 0xc0, !PT ;  /* 0x000003800a047812 */ /* 0x000fe200078ec0ff */
[----:B------:R-:W-:Y:S01]  /*222c0*/  IMAD.X R11, RZ, RZ, R3, P0 ;  /* 0x000000ffff0b7224 */ /* 0x000fe200000e0603 */
[----:B------:R-:W-:Y:S02]  /*222d0*/  IADD3.X R21, RZ, R3, RZ, P5, !PT ;  /* 0x00000003ff157210 */ /* 0x000fe40002ffe4ff */
[----:B------:R-:W-:Y:S02]  /*222e0*/  SHF.R.U64 R4, R4, 0x3, RZ ;  /* 0x0000000304047819 */ /* 0x000fe400000012ff */
[----:B------:R-:W-:Y:S02]  /*222f0*/  MOV R226, R12 ;  /* 0x0000000c00e27202 */ /* 0x000fe40000000f00 */
[----:B------:R-:W-:-:S02]  /*22300*/  LOP3.LUT R10, R4, R10, RZ, 0x3c, !PT ;  /* 0x0000000a040a7212 */ /* 0x000fc400078e3cff */
[----:B------:R-:W-:Y:S02]  /*22310*/  LOP3.LUT R4, R2, 0x380, RZ, 0xc0, !PT ;  /* 0x0000038002047812 */ /* 0x000fe400078ec0ff */
[----:B------:R-:W-:Y:S02]  /*22320*/  MOV R224, R20 ;  /* 0x0000001400e07202 */ /* 0x000fe40000000f00 */
[----:B------:R-:W-:Y:S02]  /*22330*/  SHF.R.U64 R4, R4, 0x3, RZ ;  /* 0x0000000304047819 */ /* 0x000fe400000012ff */
[----:B------:R-:W-:Y:S02]  /*22340*/  MOV R228, R30 ;  /* 0x0000001e00e47202 */ /* 0x000fe40000000f00 */
[----:B------:R-:W-:Y:S02]  /*22350*/  LOP3.LUT R2, R4, R2, RZ, 0x3c, !PT ;  /* 0x0000000204027212 */ /* 0x000fe400078e3cff */
[----:B------:R-:W-:-:S02]  /*22360*/  MOV R225, R14 ;  /* 0x0000000e00e17202 */ /* 0x000fc40000000f00 */
[----:B------:R-:W-:Y:S02]  /*22370*/  MOV R210, R2 ;  /* 0x0000000200d27202 */ /* 0x000fe40000000f00 */
[C---:B0-----:R-:W-:Y:S02]  /*22380*/  LOP3.LUT P0, R2, R9.reuse, 0x3, RZ, 0xc0, !PT ;  /* 0x0000000309027812 */ /* 0x041fe4000780c0ff */
[----:B------:R-:W-:Y:S02]  /*22390*/  MOV R215, R50 ;  /* 0x0000003200d77202 */ /* 0x000fe40000000f00 */
[----:B------:R-:W-:Y:S01]  /*223a0*/  ISETP.EQ.OR P0, PT, R2, 0x3, !P0 ;  /* 0x000000030200780c */ /* 0x000fe20004702670 */
[----:B------:R-:W-:Y:S01]  /*223b0*/  IMAD.SHL.U32 R2, R9, 0x4, RZ ;  /* 0x0000000409027824 */ /* 0x000fe200078e00ff */
[----:B------:R-:W-:Y:S02]  /*223c0*/  MOV R214, R42 ;  /* 0x0000002a00d67202 */ /* 0x000fe40000000f00 */
[----:B------:R-:W-:-:S02]  /*223d0*/  SEL R13, R0, R29, P0 ;  /* 0x0000001d000d7207 */ /* 0x000fc40000000000 */
[----:B------:R-:W-:Y:S02]  /*223e0*/  LOP3.LUT R2, R2, 0xc, RZ, 0xc0, !PT ;  /* 0x0000000c02027812 */ /* 0x000fe400078ec0ff */
[----:B------:R-:W-:Y:S02]  /*223f0*/  SEL R21, R29, R0, P0 ;  /* 0x000000001d157207 */ /* 0x000fe40000000000 */
[----:B------:R-:W-:Y:S02]  /*22400*/  IADD3 R2, P1, R2, UR4, RZ ;  /* 0x0000000402027c10 */ /* 0x000fe4000ff3e0ff */
[----:B------:R-:W-:Y:S02]  /*22410*/  SEL R4, R5, R25, P0 ;  /* 0x0000001905047207 */ /* 0x000fe40000000000 */
[----:B------:R-:W-:Y:S01]  /*22420*/  IADD3.X R3, RZ, UR5, RZ, P1, !PT ;  /* 0x00000005ff037c10 */ /* 0x000fe20008ffe4ff */
[----:B------:R-:W-:Y:S01]  /*22430*/  UMOV UR4, 0xffffffff ;  /* 0xffffffff00047882 */ /* 0x000fe20000000000 */
[----:B------:R-:W-:-:S02]  /*22440*/  MOV R213, R26 ;  /* 0x0000001a00d57202 */ /* 0x000fc40000000f00 */
[----:B------:R-:W-:Y:S01]  /*22450*/  MOV R211, R10 ;  /* 0x0000000a00d37202 */ /* 0x000fe20000000f00 */
[----:B------:R0:W5:Y:S01]  /*22460*/  LDG.E.CONSTANT R0, desc[UR46][R2.64] ;  /* 0x0000002e02007981 */ /* 0x000162000c1e9900 */
[----:B------:R-:W-:Y:S01]  /*22470*/  SEL R5, R25, R5, P0 ;  /* 0x0000000519057207 */ /* 0x000fe20000000000 */
[----:B------:R-:W-:Y:S06]  /*22480*/  BRA.DIV UR4, `(.L_x_3262) ;  /* 0x0000012604447947 */ /* 0x000fec000b800000 */
[----:B------:R-:W-:Y:S01]  /*22490*/  SEL R54, R112, R113, P0 ;  /* 0x0000007170367207 */ /* 0x000fe20000000000 */
[----:B-----5:R-:W-:Y:S01]  /*224a0*/  SHFL.IDX PT, R4, R4, R0, 0x1c1f ;  /* 0x001c1f0004047589 */ /* 0x020fe200000e0000 */
[----:B------:R-:W-:Y:S01]  /*224b0*/  SEL R55, R116, R117, P0 ;  /* 0x0000007574377207 */ /* 0x000fe20000000000 */
[----:B------:R-:W-:Y:S01]  /*224c0*/  IMAD.MOV.U32 R11, RZ, RZ, RZ ;  /* 0x000000ffff0b7224 */ /* 0x000fe200078e00ff */
[----:B------:R-:W-:Y:S01]  /*224d0*/  SEL R112, R113, R112, P0 ;  /* 0x0000007071707207 */ /* 0x000fe20000000000 */
[----:B0-----:R-:W-:Y:S01]  /*224e0*/  SHFL.IDX PT, R3, R13, R0, 0x1c1f ;  /* 0x001c1f000d037589 */ /* 0x001fe200000e0000 */
        /* <DEDUP_REMOVED lines=69> */
[----:B------:R-:W-:Y:S02]  /*22940*/  LOP3.LUT R2, R0, 0x2, RZ, 0x3c, !PT ;  /* 0x0000000200027812 */ /* 0x000fe400078e3cff */
[----:B------:R-:W-:Y:S01]  /*22950*/  SEL R40, R41, R40, P0 ;  /* 0x0000002829287207 */ /* 0x000fe20000000000 */
[----:B------:R-:W-:Y:S01]  /*22960*/  SHFL.IDX PT, R61, R61, R0, 0x1c1f ;  /* 0x001c1f003d3d7589 */ /* 0x000fe200000e0000 */
[----:B------:R-:W-:Y:S02]  /*22970*/  SEL R44, R45, R44, P0 ;  /* 0x0000002c2d2c7207 */ /* 0x000fe40000000000 */
[----:B------:R-:W-:Y:S01]  /*22980*/  SEL R48, R49, R48, P0 ;  /* 0x0000003031307207 */ /* 0x000fe20000000000 */
[----:B------:R-:W0:Y:S01]  /*22990*/  SHFL.IDX PT, R92, R92, R2, 0x1c1f ;  /* 0x001c1f025c5c7589 */ /* 0x000e2200000e0000 */
[----:B------:R-:W-:-:S02]  /*229a0*/  SEL R52, R53, R52, P0 ;  /* 0x0000003435347207 */ /* 0x000fc40000000000 */
[----:B------:R-:W-:Y:S01]  /*229b0*/  SEL R31, R56, R57, P0 ;  /* 0x00000039381f7207 */ /* 0x000fe20000000000 */
[----:B------:R-:W1:Y:S01]  /*229c0*/  SHFL.IDX PT, R100, R100, R2, 0x1c1f ;  /* 0x001c1f0264647589 */ /* 0x000e6200000e0000 */
        /* <DEDUP_REMOVED lines=105> */
[----:B0-----:R-:W-:-:S02]  /*23060*/  SEL R173, R47, R92, P0 ;  /* 0x0000005c2fad7207 */ /* 0x001fc40000000000 */
[----:B------:R-:W-:Y:S01]  /*23070*/  SEL R172, R92, R47, P0 ;  /* 0x0000002f5cac7207 */ /* 0x000fe20000000000 */
[----:B------:R-:W-:Y:S01]  /*23080*/  SHFL.IDX PT, R21, R25, R0, 0x1c1f ;  /* 0x001c1f0019157589 */ /* 0x000fe200000e0000 */
[----:B-1----:R-:W-:Y:S02]  /*23090*/  SEL R169, R50, R100, P0 ;  /* 0x0000006432a97207 */ /* 0x002fe40000000000 */
[----:B------:R-:W-:Y:S01]  /*230a0*/  SEL R168, R100, R50, P0 ;  /* 0x0000003264a87207 */ /* 0x000fe20000000000 */
[----:B------:R-:W0:Y:S01]  /*230b0*/  SHFL.IDX PT, R25, R44, R2, 0x1c1f ;  /* 0x001c1f022c197589 */ /* 0x000e2200000e0000 */
[----:B--2---:R-:W-:Y:S02]  /*230c0*/  SEL R147, R51, R104, P0 ;  /* 0x0000006833937207 */ /* 0x004fe40000000000 */
[----:B---3--:R-:W-:Y:S01]  /*230d0*/  SEL R47, R58, R62, P0 ;  /* 0x0000003e3a2f7207 */ /* 0x008fe20000000000 */
[----:B------:R-:W-:Y:S01]  /*230e0*/  SHFL.IDX PT, R49, R49, R0, 0x1c1f ;  /* 0x001c1f0031317589 */ /* 0x000fe200000e0000 */
[----:B----4-:R-:W-:-:S02]  /*230f0*/  SEL R50, R66, R74, P0 ;  /* 0x0000004a42327207 */ /* 0x010fc40000000000 */
[----:B------:R-:W-:Y:S01]  /*23100*/  SEL R192, R43, R52, P0 ;  /* 0x000000342bc07207 */ /* 0x000fe20000000000 */
[----:B------:R-:W1:Y:S01]  /*23110*/  SHFL.IDX PT, R96, R96, R2, 0x1c1f ;  /* 0x001c1f0260607589 */ /* 0x000e6200000e0000 */
        /* <DEDUP_REMOVED lines=14> */
[----:B------:R-:W3:Y:S01]  /*23200*/  SHFL.IDX PT, R112, R112, R2, 0x1c1f ;  /* 0x001c1f0270707589 */ /* 0x000ee200000e0000 */
        /* <DEDUP_REMOVED lines=16> */
[----:B0-----:R-:W-:Y:S01]  /*23310*/  SEL R196, R21, R25, P0 ;  /* 0x0000001915c47207 */ /* 0x001fe20000000000 */
[----:B------:R-:W0:Y:S01]  /*23320*/  SHFL.IDX PT, R128, R128, R2, 0x1c1f ;  /* 0x001c1f0280807589 */ /* 0x000e2200000e0000 */
        /* <DEDUP_REMOVED lines=22> */
[----:B-1----:R-:W-:Y:S01]  /*23490*/  SEL R171, R49, R96, P0 ;  /* 0x0000006031ab7207 */ /* 0x002fe20000000000 */
[----:B------:R-:W1:Y:S01]  /*234a0*/  SHFL.IDX PT, R144, R144, R2, 0x1c1f ;  /* 0x001c1f0290907589 */ /* 0x000e6200000e0000 */
[----:B------:R-:W-:Y:S02]  /*234b0*/  SEL R170, R96, R49, P0 ;  /* 0x0000003160aa7207 */ /* 0x000fe40000000000 */
[----:B------:R-:W-:Y:S01]  /*234c0*/  SEL R67, R78, R67, P0 ;  /* 0x000000434e437207 */ /* 0x000fe20000000000 */
[----:B------:R-:W-:Y:S01]  /*234d0*/  SHFL.IDX PT, R77, R77, R0, 0x1c1f ;  /* 0x001c1f004d4d7589 */ /* 0x000fe200000e0000 */
[----:B------:R-:W-:-:S02]  /*234e0*/  SEL R71, R82, R71, P0 ;  /* 0x0000004752477207 */ /* 0x000fc40000000000 */
[----:B------:R-:W-:Y:S01]  /*234f0*/  SEL R75, R86, R75, P0 ;  /* 0x0000004b564b7207 */ /* 0x000fe20000000000 */
[----:B------:R-:W1:Y:S01]  /*23500*/  SHFL.IDX PT, R148, R148, R2, 0x1c1f ;  /* 0x001c1f0294947589 */ /* 0x000e6200000e0000 */
[----:B------:R-:W-:Y:S02]  /*23510*/  SEL R79, R90, R79, P0 ;  /* 0x0000004f5a4f7207 */ /* 0x000fe40000000000 */
[----:B------:R-:W-:Y:S01]  /*23520*/  SEL R98, R98, R99, P0 ;  /* 0x0000006362627207 */ /* 0x000fe20000000000 */
[----:B------:R-:W-:Y:S01]  /*23530*/  SHFL.IDX PT, R81, R81, R0, 0x1c1f ;  /* 0x001c1f0051517589 */ /* 0x000fe200000e0000 */
[----:B--2---:R-:W-:Y:S02]  /*23540*/  SEL R100, R53, R108, P0 ;  /* 0x0000006c35647207 */ /* 0x004fe40000000000 */
[----:B---3--:R-:W-:Y:S01]  /*23550*/  SEL R3, R54, R112, P0 ;  /* 0x0000007036037207 */ /* 0x008fe20000000000 */
[----:B------:R-:W2:Y:S01]  /*23560*/  SHFL.IDX PT, R159, R159, R2, 0x1c1f ;  /* 0x001c1f029f9f7589 */ /* 0x000ea200000e0000 */
[----:B----4-:R-:W-:-:S02]  /*23570*/  SEL R4, R55, R116, P0 ;  /* 0x0000007437047207 */ /* 0x010fc40000000000 */
[----:B------:R-:W-:Y:S01]  /*23580*/  SEL R5, R56, R120, P0 ;  /* 0x0000007838057207 */ /* 0x000fe20000000000 */
[----:B------:R-:W-:Y:S01]  /*23590*/  SHFL.IDX PT, R65, R65, R0, 0x1c1f ;  /* 0x001c1f0041417589 */ /* 0x000fe200000e0000 */
[----:B------:R-:W-:Y:S02]  /*235a0*/  SEL R6, R57, R124, P0 ;  /* 0x0000007c39067207 */ /* 0x000fe40000000000 */
[----:B0-----:R-:W-:Y:S01]  /*235b0*/  SEL R7, R61, R128, P0 ;  /* 0x000000803d077207 */ /* 0x001fe20000000000 */
[----:B------:R-:W0:Y:S01]  /*235c0*/  SHFL.IDX PT, R146, R146, R2, 0x1c1f ;  /* 0x001c1f0292927589 */ /* 0x000e2200000e0000 */
[----:B------:R-:W-:Y:S02]  /*235d0*/  SEL R8, R64, R132, P0 ;  /* 0x0000008440087207 */ /* 0x000fe40000000000 */
[----:B------:R-:W-:Y:S01]  /*235e0*/  SEL R9, R69, R136, P0 ;  /* 0x0000008845097207 */ /* 0x000fe20000000000 */
[----:B------:R-:W3:Y:S01]  /*235f0*/  SHFL.IDX PT, R44, R153, R2, 0x1c1f ;  /* 0x001c1f02992c7589 */ /* 0x000ee200000e0000 */
[----:B------:R-:W-:-:S02]  /*23600*/  SEL R10, R72, R140, P0 ;  /* 0x0000008c480a7207 */ /* 0x000fc40000000000 */
[----:B-1----:R-:W-:Y:S01]  /*23610*/  SEL R20, R73, R144, P0 ;  /* 0x0000009049147207 */ /* 0x002fe20000000000 */
[----:B------:R-:W-:Y:S01]  /*23620*/  SHFL.IDX PT, R85, R85, R0, 0x1c1f ;  /* 0x001c1f0055557589 */ /* 0x000fe200000e0000 */
[----:B------:R-:W-:Y:S02]  /*23630*/  SEL R21, R77, R148, P0 ;  /* 0x000000944d157207 */ /* 0x000fe40000000000 */
[----:B------:R-:W-:Y:S01]  /*23640*/  SEL R78, R106, R103, P0 ;  /* 0x000000676a4e7207 */ /* 0x000fe20000000000 */
[----:B------:R-:W1:Y:S01]  /*23650*/  SHFL.IDX PT, R154, R154, R2, 0x1c1f ;  /* 0x001c1f029a9a7589 */ /* 0x000e6200000e0000 */
[----:B------:R-:W-:Y:S02]  /*23660*/  SEL R82, R111, R107, P0 ;  /* 0x0000006b6f527207 */ /* 0x000fe40000000000 */
[----:B------:R-:W-:Y:S01]  /*23670*/  SEL R90, R123, R127, P0 ;  /* 0x0000007f7b5a7207 */ /* 0x000fe20000000000 */
[----:B------:R-:W4:Y:S01]  /*23680*/  SHFL.IDX PT, R89, R155, R2, 0x1c1f ;  /* 0x001c1f029b597589 */ /* 0x000f2200000e0000 */
[----:B--2---:R-:W-:-:S02]  /*23690*/  SEL R24, R81, R159, P0 ;  /* 0x0000009f51187207 */ /* 0x004fc40000000000 */
[----:B------:R-:W-:Y:S01]  /*236a0*/  SEL R53, R108, R53, P0 ;  /* 0x000000356c357207 */ /* 0x000fe20000000000 */
[----:B------:R-:W-:Y:S01]  /*236b0*/  SHFL.IDX PT, R93, R93, R0, 0x1c1f ;  /* 0x001c1f005d5d7589 */ /* 0x000fe200000e0000 */
[----:B------:R-:W-:Y:S02]  /*236c0*/  SEL R54, R112, R54, P0 ;  /* 0x0000003670367207 */ /* 0x000fe40000000000 */
[----:B------:R-:W-:Y:S01]  /*236d0*/  SEL R55, R116, R55, P0 ;  /* 0x0000003774377207 */ /* 0x000fe20000000000 */
[----:B------:R-:W2:Y:S01]  /*236e0*/  SHFL.IDX PT, R156, R156, R2, 0x1c1f ;  /* 0x001c1f029c9c7589 */ /* 0x000ea200000e0000 */
[----:B0-----:R-:W-:Y:S02]  /*236f0*/  SEL R25, R65, R146, P0 ;  /* 0x0000009241197207 */ /* 0x001fe40000000000 */
[----:B------:R-:W-:Y:S01]  /*23700*/  SEL R56, R120, R56, P0 ;  /* 0x0000003878387207 */ /* 0x000fe20000000000 */
[----:B------:R-:W-:Y:S01]  /*23710*/  SHFL.IDX PT, R97, R97, R0, 0x1c1f ;  /* 0x001c1f0061617589 */ /* 0x000fe200000e0000 */
[----:B---3--:R-:W-:-:S02]  /*23720*/  SEL R26, R40, R44, P0 ;  /* 0x0000002c281a7207 */ /* 0x008fc40000000000 */
[----:B------:R-:W-:Y:S01]  /*23730*/  SEL R57, R124, R57, P0 ;  /* 0x000000397c397207 */ /* 0x000fe20000000000 */
[----:B------:R-:W0:Y:S01]  /*23740*/  SHFL.IDX PT, R157, R157, R2, 0x1c1f ;  /* 0x001c1f029d9d7589 */ /* 0x000e2200000e0000 */
[----:B------:R-:W-:Y:S02]  /*23750*/  SEL R61, R128, R61, P0 ;  /* 0x0000003d803d7207 */ /* 0x000fe40000000000 */
[----:B------:R-:W-:Y:S01]  /*23760*/  SEL R64, R132, R64, P0 ;  /* 0x0000004084407207 */ /* 0x000fe20000000000 */
[----:B------:R-:W-:Y:S01]  /*23770*/  SHFL.IDX PT, R101, R101, R0, 0x1c1f ;  /* 0x001c1f0065657589 */ /* 0x000fe200000e0000 */
[----:B-1----:R-:W-:Y:S02]  /*23780*/  SEL R27, R85, R154, P0 ;  /* 0x0000009a551b7207 */ /* 0x002fe40000000000 */
[----:B------:R-:W-:Y:S01]  /*23790*/  SEL R69, R136, R69, P0 ;  /* 0x0000004588457207 */ /* 0x000fe20000000000 */
[----:B------:R-:W1:Y:S01]  /*237a0*/  SHFL.IDX PT, R158, R158, R2, 0x1c1f ;  /* 0x001c1f029e9e7589 */ /* 0x000e6200000e0000 */
[----:B----4-:R-:W-:-:S02]  /*237b0*/  SEL R32, R109, R89, P0 ;  /* 0x000000596d207207 */ /* 0x010fc40000000000 */
[----:B------:R-:W-:Y:S01]  /*237c0*/  SEL R72, R140, R72, P0 ;  /* 0x000000488c487207 */ /* 0x000fe20000000000 */
[----:B------:R-:W3:Y:S01]  /*237d0*/  SHFL.IDX PT, R59, R59, R2, 0x1c1f ;  /* 0x001c1f023b3b7589 */ /* 0x000ee200000e0000 */
[----:B------:R-:W-:Y:S02]  /*237e0*/  SEL R73, R144, R73, P0 ;  /* 0x0000004990497207 */ /* 0x000fe40000000000 */
[----:B------:R-:W-:Y:S01]  /*237f0*/  SEL R77, R148, R77, P0 ;  /* 0x0000004d944d7207 */ /* 0x000fe20000000000 */
[----:B------:R-:W4:Y:S01]  /*23800*/  SHFL.IDX PT, R113, R113, R2, 0x1c1f ;  /* 0x001c1f0271717589 */ /* 0x000f2200000e0000 */
[----:B--2---:R-:W-:Y:S02]  /*23810*/  SEL R36, R93, R156, P0 ;  /* 0x0000009c5d247207 */ /* 0x004fe40000000000 */
[----:B------:R-:W-:Y:S01]  /*23820*/  SEL R81, R159, R81, P0 ;  /* 0x000000519f517207 */ /* 0x000fe20000000000 */
[----:B------:R-:W-:Y:S01]  /*23830*/  SHFL.IDX PT, R121, R63, R0, 0x1c1f ;  /* 0x001c1f003f797589 */ /* 0x000fe200000e0000 */
[----:B------:R-:W-:-:S02]  /*23840*/  SEL R65, R146, R65, P0 ;  /* 0x0000004192417207 */ /* 0x000fc40000000000 */
[----:B------:R-:W-:Y:S01]  /*23850*/  SEL R44, R44, R40, P0 ;  /* 0x000000282c2c7207 */ /* 0x000fe20000000000 */
[----:B------:R-:W2:Y:S01]  /*23860*/  SHFL.IDX PT, R70, R70, R2, 0x1c1f ;  /* 0x001c1f0246467589 */ /* 0x000ea200000e0000 */
[----:B0-----:R-:W-:Y:S02]  /*23870*/  SEL R37, R97, R157, P0 ;  /* 0x0000009d61257207 */ /* 0x001fe40000000000 */
[----:B------:R-:W-:Y:S01]  /*23880*/  SEL R85, R154, R85, P0 ;  /* 0x000000559a557207 */ /* 0x000fe20000000000 */
[----:B------:R-:W-:Y:S01]  /*23890*/  SHFL.IDX PT, R83, R83, R0, 0x1c1f ;  /* 0x001c1f0053537589 */ /* 0x000fe200000e0000 */
[----:B------:R-:W-:Y:S02]  /*238a0*/  SEL R89, R89, R109, P0 ;  /* 0x0000006d59597207 */ /* 0x000fe40000000000 */
[----:B------:R-:W-:Y:S01]  /*238b0*/  SEL R93, R156, R93, P0 ;  /* 0x0000005d9c5d7207 */ /* 0x000fe20000000000 */
[----:B------:R-:W0:Y:S01]  /*238c0*/  SHFL.IDX PT, R94, R94, R2, 0x1c1f ;  /* 0x001c1f025e5e7589 */ /* 0x000e2200000e0000 */
[----:B-1----:R-:W-:-:S02]  /*238d0*/  SEL R45, R101, R158, P0 ;  /* 0x0000009e652d7207 */ /* 0x002fc40000000000 */
[----:B------:R-:W-:Y:S01]  /*238e0*/  SEL R97, R157, R97, P0 ;  /* 0x000000619d617207 */ /* 0x000fe20000000000 */
[----:B------:R-:W1:Y:S01]  /*238f0*/  SHFL.IDX PT, R102, R102, R2, 0x1c1f ;  /* 0x001c1f0266667589 */ /* 0x000e6200000e0000 */
[----:B---3--:R-:W-:Y:S02]  /*23900*/  SEL R46, R105, R59, P0 ;  /* 0x0000003b692e7207 */ /* 0x008fe40000000000 */
[----:B------:R-:W-:Y:S01]  /*23910*/  SEL R101, R158, R101, P0 ;  /* 0x000000659e657207 */ /* 0x000fe20000000000 */
[----:B------:R-:W3:Y:S01]  /*23920*/  SHFL.IDX PT, R110, R110, R2, 0x1c1f ;  /* 0x001c1f026e6e7589 */ /* 0x000ee200000e0000 */
[----:B----4-:R-:W-:Y:S02]  /*23930*/  SEL R48, R117, R113, P0 ;  /* 0x0000007175307207 */ /* 0x010fe40000000000 */
[----:B------:R-:W-:Y:S01]  /*23940*/  SEL R59, R59, R105, P0 ;  /* 0x000000693b3b7207 */ /* 0x000fe20000000000 */
[----:B------:R-:W4:Y:S01]  /*23950*/  SHFL.IDX PT, R118, R118, R2, 0x1c1f ;  /* 0x001c1f0276767589 */ /* 0x000f2200000e0000 */
[----:B------:R-:W-:-:S02]  /*23960*/  SEL R113, R113, R117, P0 ;  /* 0x0000007571717207 */ /* 0x000fc40000000000 */
[----:B------:R-:W-:Y:S01]  /*23970*/  SEL R103, R103, R106, P0 ;  /* 0x0000006a67677207 */ /* 0x000fe20000000000 */
[----:B------:R-:W4:Y:S01]  /*23980*/  SHFL.IDX PT, R119, R119, R0, 0x1c1f ;  /* 0x001c1f0077777589 */ /* 0x000f2200000e0000 */
[----:B--2---:R-:W-:Y:S02]  /*23990*/  SEL R49, R121, R70, P0 ;  /* 0x0000004679317207 */ /* 0x004fe40000000000 */
[----:B------:R-:W-:Y:S01]  /*239a0*/  SEL R70, R70, R121, P0 ;  /* 0x0000007946467207 */ /* 0x000fe20000000000 */
[----:B------:R-:W-:Y:S01]  /*239b0*/  SHFL.IDX PT, R122, R122, R0, 0x1c1f ;  /* 0x001c1f007a7a7589 */ /* 0x000fe200000e0000 */
[----:B------:R-:W-:Y:S02]  /*239c0*/  SEL R107, R107, R111, P0 ;  /* 0x0000006f6b6b7207 */ /* 0x000fe40000000000 */
[----:B------:R-:W-:Y:S01]  /*239d0*/  SEL R123, R127, R123, P0 ;  /* 0x0000007b7f7b7207 */ /* 0x000fe20000000000 */
[----:B------:R-:W2:Y:S01]  /*239e0*/  SHFL.IDX PT, R126, R126, R2, 0x1c1f ;  /* 0x001c1f027e7e7589 */ /* 0x000ea200000e0000 */
[----:B0-----:R-:W-:-:S02]  /*239f0*/  SEL R68, R83, R94, P0 ;  /* 0x0000005e53447207 */ /* 0x001fc40000000000 */
[----:B------:R-:W-:Y:S01]  /*23a00*/  SEL R83, R94, R83, P0 ;  /* 0x000000535e537207 */ /* 0x000fe20000000000 */
[----:B------:R-:W-:Y:S01]  /*23a10*/  SHFL.IDX PT, R125, R125, R0, 0x1c1f ;  /* 0x001c1f007d7d7589 */ /* 0x000fe200000e0000 */
[----:B-1----:R-:W-:Y:S02]  /*23a20*/  SEL R76, R87, R102, P0 ;  /* 0x00000066574c7207 */ /* 0x002fe40000000000 */
[----:B------:R-:W-:Y:S01]  /*23a30*/  SEL R87, R102, R87, P0 ;  /* 0x0000005766577207 */ /* 0x000fe20000000000 */
[----:B------:R-:W0:Y:S01]  /*23a40*/  SHFL.IDX PT, R134, R134, R2, 0x1c1f ;  /* 0x001c1f0286867589 */ /* 0x000e2200000e0000 */
[----:B---3--:R-:W-:Y:S02]  /*23a50*/  SEL R80, R91, R110, P0 ;  /* 0x0000006e5b507207 */ /* 0x008fe40000000000 */
[----:B------:R-:W-:Y:S01]  /*23a60*/  SEL R91, R110, R91, P0 ;  /* 0x0000005b6e5b7207 */ /* 0x000fe20000000000 */
[----:B------:R-:W-:Y:S01]  /*23a70*/  SHFL.IDX PT, R130, R133, R0, 0x1c1f ;  /* 0x001c1f0085827589 */ /* 0x000fe200000e0000 */
[----:B----4-:R-:W-:-:S02]  /*23a80*/  SEL R84, R114, R118, P0 ;  /* 0x0000007672547207 */ /* 0x010fc40000000000 */
[----:B------:R-:W-:Y:S01]  /*23a90*/  SEL R114, R118, R114, P0 ;  /* 0x0000007276727207 */ /* 0x000fe20000000000 */
[----:B------:R-:W1:Y:S01]  /*23aa0*/  SHFL.IDX PT, R129, R138, R2, 0x1c1f ;  /* 0x001c1f028a817589 */ /* 0x000e6200000e0000 */
[----:B------:R-:W-:Y:S02]  /*23ab0*/  SEL R86, R119, R115, P0 ;  /* 0x0000007377567207 */ /* 0x000fe40000000000 */
[----:B------:R-:W-:Y:S01]  /*23ac0*/  SEL R115, R115, R119, P0 ;  /* 0x0000007773737207 */ /* 0x000fe20000000000 */
[----:B------:R-:W-:Y:S04]  /*23ad0*/  SHFL.IDX PT, R131, R131, R0, 0x1c1f ;  /* 0x001c1f0083837589 */ /* 0x000fe800000e0000 */
[----:B------:R-:W3:Y:S01]  /*23ae0*/  SHFL.IDX PT, R142, R142, R2, 0x1c1f ;  /* 0x001c1f028e8e7589 */ /* 0x000ee200000e0000 */
[----:B--2---:R-:W-:-:S02]  /*23af0*/  SEL R88, R122, R126, P0 ;  /* 0x0000007e7a587207 */ /* 0x004fc40000000000 */
[----:B------:R-:W-:Y:S01]  /*23b00*/  SEL R122, R126, R122, P0 ;  /* 0x0000007a7e7a7207 */ /* 0x000fe20000000000 */
[----:B------:R-:W-:Y:S04]  /*23b10*/  SHFL.IDX PT, R31, R31, R0, 0x1c1f ;  /* 0x001c1f001f1f7589 */ /* 0x000fe800000e0000 */
[----:B------:R-:W2:Y:S01]  /*23b20*/  SHFL.IDX PT, R30, R30, R2, 0x1c1f ;  /* 0x001c1f021e1e7589 */ /* 0x000ea200000e0000 */
[----:B0-----:R-:W-:Y:S02]  /*23b30*/  SEL R92, R125, R134, P0 ;  /* 0x000000867d5c7207 */ /* 0x001fe40000000000 */
[----:B------:R-:W-:Y:S01]  /*23b40*/  SEL R125, R134, R125, P0 ;  /* 0x0000007d867d7207 */ /* 0x000fe20000000000 */
[----:B------:R-:W-:Y:S04]  /*23b50*/  SHFL.IDX PT, R29, R29, R0, 0x1c1f ;  /* 0x001c1f001d1d7589 */ /* 0x000fe800000e0000 */
[----:B------:R-:W0:Y:S01]  /*23b60*/  SHFL.IDX PT, R28, R28, R2, 0x1c1f ;  /* 0x001c1f021c1c7589 */ /* 0x000e2200000e0000 */
[----:B-1----:R-:W-:-:S02]  /*23b70*/  SEL R96, R130, R129, P0 ;  /* 0x0000008182607207 */ /* 0x002fc40000000000 */
[----:B------:R-:W-:Y:S01]  /*23b80*/  SEL R129, R129, R130, P0 ;  /* 0x0000008281817207 */ /* 0x000fe20000000000 */
[----:B------:R1:W4:Y:S04]  /*23b90*/  SHFL.IDX PT, R63, R208, R0, 0x1c1f ;  /* 0x001c1f00d03f7589 */ /* 0x00032800000e0000 */
[----:B------:R1:W1:Y:S01]  /*23ba0*/  SHFL.IDX PT, R95, R95, R0, 0x1c1f ;  /* 0x001c1f005f5f7589 */ /* 0x00026200000e0000 */
[----:B---3--:R-:W-:Y:S02]  /*23bb0*/  SEL R99, R131, R142, P0 ;  /* 0x0000008e83637207 */ /* 0x008fe40000000000 */
[----:B------:R-:W-:Y:S01]  /*23bc0*/  SEL R131, R142, R131, P0 ;  /* 0x000000838e837207 */ /* 0x000fe20000000000 */
[----:B------:R3:W1:Y:S04]  /*23bd0*/  SHFL.IDX PT, R0, R209, R2, 0x1c1f ;  /* 0x001c1f02d1007589 */ /* 0x00066800000e0000 */
[----:B------:R3:W1:Y:S01]  /*23be0*/  SHFL.IDX PT, R150, R150, R2, 0x1c1f ;  /* 0x001c1f0296967589 */ /* 0x00066200000e0000 */
[----:B--2---:R-:W-:-:S02]  /*23bf0*/  SEL R190, R31, R30, P0 ;  /* 0x0000001e1fbe7207 */ /* 0x004fc40000000000 */
[----:B------:R-:W-:Y:S02]  /*23c00*/  SEL R191, R30, R31, P0 ;  /* 0x0000001f1ebf7207 */ /* 0x000fe40000000000 */
[----:B0-----:R-:W-:Y:S02]  /*23c10*/  SEL R187, R29, R28, P0 ;  /* 0x0000001c1dbb7207 */ /* 0x001fe40000000000 */
[----:B---3--:R-:W-:-:S07]  /*23c20*/  SEL R186, R28, R29, P0 ;  /* 0x0000001d1cba7207 */ /* 0x008fce0000000000 */
.L_x_3665:
[----:B------:R-:W2:Y:S01]  /*23c30*/  LDL.LU R2, [R1+0x4] ;  /* 0x0000040001027983 */ /* 0x000ea20000300800 */
[----:B------:R-:W-:Y:S05]  /*23c40*/  WARPSYNC.ALL ;  /* 0x0000000000007948 */ /* 0x000fea0003800000 */
[----:B------:R-:W3:Y:S01]  /*23c50*/  LDL.LU R108, [R1+0x8] ;  /* 0x00000800016c7983 */ /* 0x000ee20000300800 */
        /* <DEDUP_REMOVED lines=10> */
[----:B------:R-:W4:Y:S04]  /*23d00*/  LDL.LU R102, [R1+0x9c] ;  /* 0x00009c0001667983 */ /* 0x000f280000300800 */
[----:B------:R-:W4:Y:S01]  /*23d10*/  LDL.LU R94, [R1+0xa0] ;  /* 0x0000a000015e7983 */ /* 0x000f220000300800 */
[----:B------:R-:W-:-:S02]  /*23d20*/  F2FP.BF16.F32.PACK_AB R29, R27, R26 ;  /* 0x0000001a1b1d723e */ /* 0x000fc400000010ff */
[----:B------:R-:W-:Y:S01]  /*23d30*/  F2FP.BF16.F32.PACK_AB R30, R201, R203 ;  /* 0x000000cbc91e723e */ /* 0x000fe200000010ff */
[----:B------:R-:W-:Y:S01]  /*23d40*/  BAR.SYNC.DEFER_BLOCKING 0x1, 0x100 ;  /* 0x0044000000007b1d */ /* 0x000fe20000010000 */
        /* <DEDUP_REMOVED lines=33> */
[----:B------:R-:W-:Y:S01]  /*23f60*/  F2FP.BF16.F32.PACK_AB R41, R68, R62 ;  /* 0x0000003e4429723e */ /* 0x000fe200000010ff */
[----:B------:R0:W-:Y:S01]  /*23f70*/  STSM.16.M88.4 [R225], R28 ;  /* 0x0000001ce1007844 */ /* 0x0001e20000000200 */
[----:B------:R-:W-:Y:S02]  /*23f80*/  F2FP.BF16.F32.PACK_AB R42, R172, R174 ;  /* 0x000000aeac2a723e */ /* 0x000fe400000010ff */
[----:B------:R-:W-:Y:S02]  /*23f90*/  F2FP.BF16.F32.PACK_AB R43, R83, R79 ;  /* 0x0000004f532b723e */ /* 0x000fe400000010ff */
[----:B-1----:R-:W-:-:S03]  /*23fa0*/  F2FP.BF16.F32.PACK_AB R12, R169, R171 ;  /* 0x000000aba90c723e */ /* 0x002fc600000010ff */
[----:B------:R1:W-:Y:S01]  /*23fb0*/  STSM.16.M88.4 [R226], R40 ;  /* 0x00000028e2007844 */ /* 0x0003e20000000200 */
        /* <DEDUP_REMOVED lines=8> */
[----:B-1----:R-:W-:Y:S02]  /*24040*/  F2FP.BF16.F32.PACK_AB R40, R4, R3 ;  /* 0x000000030428723e */ /* 0x002fe400000010ff */
        /* <DEDUP_REMOVED lines=10> */
[----:B------:R-:W-:Y:S02]  /*240f0*/  F2FP.BF16.F32.PACK_AB R29, R92, R90 ;  /* 0x0000005a5c1d723e */ /* 0x000fe400000010ff */
[----:B------:R-:W-:-:S02]  /*24100*/  F2FP.BF16.F32.PACK_AB R30, R64, R61 ;  /* 0x0000003d401e723e */ /* 0x000fc400000010ff */
[----:B------:R-:W-:Y:S02]  /*24110*/  F2FP.BF16.F32.PACK_AB R31, R125, R123 ;  /* 0x0000007b7d1f723e */ /* 0x000fe400000010ff */
[----:B0-----:R-:W-:Y:S02]  /*24120*/  F2FP.BF16.F32.PACK_AB R40, R10, R9 ;  /* 0x000000090a28723e */ /* 0x001fe400000010ff */
[----:B------:R-:W-:Y:S02]  /*24130*/  F2FP.BF16.F32.PACK_AB R41, R99, R96 ;  /* 0x000000606329723e */ /* 0x000fe400000010ff */
[----:B------:R-:W-:Y:S02]  /*24140*/  F2FP.BF16.F32.PACK_AB R42, R72, R69 ;  /* 0x00000045482a723e */ /* 0x000fe400000010ff */
[----:B------:R-:W-:Y:S01]  /*24150*/  F2FP.BF16.F32.PACK_AB R43, R131, R129 ;  /* 0x00000081832b723e */ /* 0x000fe200000010ff */
[----:B--2---:R0:W-:Y:S04]  /*24160*/  STSM.16.M88.4 [R2], R12 ;  /* 0x0000000c02007844 */ /* 0x0041e80000000200 */
[----:B0-----:R-:W2:Y:S01]  /*24170*/  LDL.LU R2, [R1+0x98] ;  /* 0x0000980001027983 */ /* 0x001ea20000300800 */
[----:B------:R-:W-:-:S02]  /*24180*/  F2FP.BF16.F32.PACK_AB R12, R21, R20 ;  /* 0x00000014150c723e */ /* 0x000fc400000010ff */
[----:B------:R-:W-:Y:S01]  /*24190*/  F2FP.BF16.F32.PACK_AB R14, R77, R73 ;  /* 0x000000494d0e723e */ /* 0x000fe200000010ff */
[----:B---3--:R0:W-:Y:S04]  /*241a0*/  STSM.16.M88.4 [R108], R28 ;  /* 0x0000001c6c007844 */ /* 0x0081e80000000200 */
[----:B----4-:R1:W-:Y:S01]  /*241b0*/  STSM.16.M88.4 [R106], R40 ;  /* 0x000000286a007844 */ /* 0x0103e20000000200 */
[----:B0-----:R-:W-:Y:S02]  /*241c0*/  SEL R28, R63, R0, P0 ;  /* 0x000000003f1c7207 */ /* 0x001fe40000000000 */
[----:B------:R-:W-:Y:S02]  /*241d0*/  SEL R30, R0, R63, P0 ;  /* 0x0000003f001e7207 */ /* 0x000fe40000000000 */
[----:B------:R-:W-:-:S02]  /*241e0*/  SEL R29, R95, R150, P0 ;  /* 0x000000965f1d7207 */ /* 0x000fc40000000000 */
[----:B------:R-:W-:Y:S02]  /*241f0*/  SEL R31, R150, R95, P0 ;  /* 0x0000005f961f7207 */ /* 0x000fe40000000000 */
[----:B------:R-:W-:Y:S02]  /*24200*/  F2FP.BF16.F32.PACK_AB R13, R29, R28 ;  /* 0x0000001c1d0d723e */ /* 0x000fe400000010ff */
[----:B------:R-:W-:Y:S02]  /*24210*/  F2FP.BF16.F32.PACK_AB R15, R31, R30 ;  /* 0x0000001e1f0f723e */ /* 0x000fe400000010ff */
[----:B------:R-:W-:Y:S02]  /*24220*/  ISETP.NE.U32.AND P0, PT, RZ, UR4, PT ;  /* 0x00000004ff007c0c */ /* 0x000fe4000bf05070 */
[----:B-1----:R-:W-:Y:S01]  /*24230*/  IADD3 R40, P1, R102, UR4, RZ ;  /* 0x0000000466287c10 */ /* 0x002fe2000ff3e0ff */
[----:B------:R0:W-:Y:S01]  /*24240*/  STSM.16.M88.4 [R105], R12 ;  /* 0x0000000c69007844 */ /* 0x0001e20000000200 */
[----:B------:R-:W-:Y:S01]  /*24250*/  BAR.SYNC.DEFER_BLOCKING 0x1, 0x100 ;  /* 0x0044000000007b1d */ /* 0x000fe20000010000 */
[----:B------:R-:W-:-:S02]  /*24260*/  ISETP.NE.AND.EX P0, PT, RZ, UR5, PT, P0 ;  /* 0x00000005ff007c0c */ /* 0x000fc4000bf05300 */
[----:B------:R-:W-:-:S11]  /*24270*/  IADD3.X R41, R94, UR5, RZ, P1, !PT ;  /* 0x000000055e297c10 */ /* 0x000fd60008ffe4ff */
[----:B------:R-:W5:Y:S01]  /*24280*/  @P0 LDG.E R11, desc[UR46][R40.64] ;  /* 0x0000002e280b0981 */ /* 0x000f62000c1e1900 */
[----:B------:R-:W-:-:S04]  /*24290*/  ISETP.NE.U32.AND P3, PT, RZ, UR6, PT ;  /* 0x00000006ff007c0c */ /* 0x000fc8000bf65070 */
[----:B------:R-:W-:-:S13]  /*242a0*/  ISETP.NE.AND.EX P3, PT, RZ, UR7, PT, P3 ;  /* 0x00000007ff007c0c */ /* 0x000fda000bf65330 */
[----:B0-----:R-:W-:Y:S01]  /*242b0*/  @P3 IADD3 R12, P1, R102, UR6, RZ ;  /* 0x00000006660c3c10 */ /* 0x001fe2000ff3e0ff */
[----:B------:R-:W-:Y:S02]  /*242c0*/  ULDC UR6, c[0x0][0xa88] ;  /* 0x0002a20000067ab9 */ /* 0x000fe40000000800 */
[----:B------:R-:W-:Y:S01]  /*242d0*/  IMAD.U32 R0, RZ, RZ, UR6 ;  /* 0x00000006ff007e24 */ /* 0x000fe2000f8e00ff */
[----:B------:R-:W-:Y:S01]  /*242e0*/  @P3 IADD3.X R13, R94, UR7, RZ, P1, !PT ;  /* 0x000000075e0d3c10 */ /* 0x000fe20008ffe4ff */
[----:B------:R-:W-:-:S04]  /*242f0*/  IMAD.MOV.U32 R94, RZ, RZ, 0x9b8 ;  /* 0x000009b8ff5e7424 */ /* 0x000fc800078e00ff */
[----:B------:R0:W5:Y:S01]  /*24300*/  @P3 LDG.E R0, desc[UR46][R12.64] ;  /* 0x0000002e0c003981 */ /* 0x000162000c1e1900 */
[----:B------:R-:W-:-:S13]  /*24310*/  ISETP.NE.AND P1, PT, R110, 0x1, PT ;  /* 0x000000016e00780c */ /* 0x000fda0003f25270 */
[----:B------:R-:W1:Y:S01]  /*24320*/  @P1 LDC R63, c[0x0][0xbf0] ;  /* 0x0002fc00ff3f1b82 */ /* 0x000e620000000800 */
[----:B--2---:R-:W-:-:S07]  /*24330*/  ISETP.GT.AND P2, PT, R2, 0x1, PT ;  /* 0x000000010200780c */ /* 0x004fce0003f44270 */
[----:B------:R-:W2:Y:S01]  /*24340*/  @P1 LDC R2, c[0x0][0xbec] ;  /* 0x0002fb00ff021b82 */ /* 0x000ea20000000800 */
[----:B------:R-:W-:-:S07]  /*24350*/  SEL R94, R94, 0x978, P2 ;  /* 0x000009785e5e7807 */ /* 0x000fce0001000000 */
[----:B------:R3:W4:Y:S08]  /*24360*/  LDC.64 R42, c[0x0][R94+0x220] ;  /* 0x000088005e2a7b82 */ /* 0x0007300000000a00 */
[----:B0-----:R3:W0:Y:S08]  /*24370*/  LDC.64 R12, c[0x0][R94+0x218] ;  /* 0x000086005e0c7b82 */ /* 0x0016300000000a00 */
[----:B------:R3:W0:Y:S01]  /*24380*/  LDC.64 R14, c[0x0][R94+0x228] ;  /* 0x00008a005e0e7b82 */ /* 0x0006220000000a00 */
[----:B-1----:R-:W-:Y:S05]  /*24390*/  @P3 BRA `(.L_x_3263) ;  /* 0x0000000000103947 */ /* 0x002fea0003800000 */
[----:B------:R-:W-:Y:S05]  /*243a0*/  @!P0 BRA `(.L_x_3263) ;  /* 0x00000000000c8947 */ /* 0x000fea0003800000 */
[----:B-----5:R-:W3:Y:S04]  /*243b0*/  LDG.E R0, desc[UR46][R40.64] ;  /* 0x0000002e28007981 */ /* 0x020ee8000c1e1900 */
[----:B------:R-:W3:Y:S02]  /*243c0*/  LDG.E R40, desc[UR46][R40.64+0x4] ;  /* 0x0000042e28287981 */ /* 0x000ee4000c1e1900 */
[----:B---3--:R-:W-:-:S07]  /*243d0*/  IMAD.IADD R0, R40, 0x1, -R0 ;  /* 0x0000000128007824 */ /* 0x008fce00078e0a00 */
.L_x_3263:
[----:B------:R-:W3:Y:S04]  /*243e0*/  LDL R40, [R1+0x8c] ;  /* 0x00008c0001287983 */ /* 0x000ee80000100800 */
[----:B------:R-:W4:Y:S04]  /*243f0*/  LDL.LU R41, [R1+0x90] ;  /* 0x0000900001297983 */ /* 0x000f280000300800 */
[----:B------:R-:W2:Y:S04]  /*24400*/  LDL.LU R95, [R1+0xa4] ;  /* 0x0000a400015f7983 */ /* 0x000ea80000300800 */
[----:B------:R-:W3:Y:S04]  /*24410*/  LDL R112, [R1+0x60] ;  /* 0x0000600001707983 */ /* 0x000ee80000100800 */
[----:B------:R-:W4:Y:S01]  /*24420*/  LDL R111, [R1+0xb4] ;  /* 0x0000b400016f7983 */ /* 0x000f220000100800 */
[----:B------:R-:W-:-:S03]  /*24430*/  ISETP.NE.U32.AND P0, PT, RZ, UR4, PT ;  /* 0x00000004ff007c0c */ /* 0x000fc6000bf05070 */
[----:B------:R-:W4:Y:S01]  /*24440*/  LDL R117, [R1+0x1c0] ;  /* 0x0001c00001757983 */ /* 0x000f220000100800 */
[----:B------:R-:W-:-:S03]  /*24450*/  ISETP.NE.AND.EX P0, PT, RZ, UR5, PT, P0 ;  /* 0x00000005ff007c0c */ /* 0x000fc6000bf05300 */
[----:B------:R-:W4:Y:S01]  /*24460*/  LDL R116, [R1+0x134] ;  /* 0x0001340001747983 */ /* 0x000f220000100800 */
[-C--:B0-----:R-:W-:Y:S02]  /*24470*/  IMAD R106, R13, R220.reuse, RZ ;  /* 0x000000dc0d6a7224 */ /* 0x081fe400078e02ff */
[----:B------:R-:W-:-:S04]  /*24480*/  IMAD.WIDE.U32 R12, R12, R220, RZ ;  /* 0x000000dc0c0c7225 */ /* 0x000fc800078e00ff */
[----:B------:R-:W-:Y:S02]  /*24490*/  IMAD.IADD R106, R13, 0x1, R106 ;  /* 0x000000010d6a7824 */ /* 0x000fe400078e026a */
[----:B-----5:R-:W-:Y:S01]  /*244a0*/  IMAD R0, R0, R110, RZ ;  /* 0x0000006e00007224 */ /* 0x020fe200078e02ff */
[----:B--2---:R-:W-:Y:S01]  /*244b0*/  SEL R105, R95, RZ, !P0 ;  /* 0x000000ff5f697207 */ /* 0x004fe20004000000 */
[----:B---3--:R-:W-:-:S04]  /*244c0*/  IMAD.IADD R102, R40, 0x1, R112 ;  /* 0x0000000128667824 */ /* 0x008fc800078e0270 */
[----:B------:R-:W-:-:S04]  /*244d0*/  @P1 IMAD.HI.U32 R40, R102, R2, RZ ;  /* 0x0000000266281227 */ /* 0x000fc800078e00ff */
[----:B------:R-:W-:Y:S01]  /*244e0*/  IMAD.MOV.U32 R2, RZ, RZ, R102 ;  /* 0x000000ffff027224 */ /* 0x000fe200078e0066 */
[----:B------:R-:W-:Y:S02]  /*244f0*/  @P1 SHF.R.U32.HI R2, RZ, R63, R40 ;  /* 0x0000003fff021219 */ /* 0x000fe40000011628 */
[----:B----4-:R-:W-:Y:S02]  /*24500*/  SEL R63, R41, RZ, !P0 ;  /* 0x000000ff293f7207 */ /* 0x010fe40004000000 */
[----:B------:R0:W1:Y:S03]  /*24510*/  LDC.64 R40, c[0x0][R94+0x210] ;  /* 0x000084005e287b82 */ /* 0x0000660000000a00 */
[----:B------:R-:W-:-:S05]  /*24520*/  IMAD R43, R43, R63, RZ ;  /* 0x0000003f2b2b7224 */ /* 0x000fca00078e02ff */
[----:B0-----:R-:W0:Y:S01]  /*24530*/  LDC.64 R94, c[0x0][0xba8] ;  /* 0x0002ea00ff5e7b82 */ /* 0x001e220000000a00 */
[----:B------:R-:W-:Y:S01]  /*24540*/  SEL R109, R111, RZ, P2 ;  /* 0x000000ff6f6d7207 */ /* 0x000fe20001000000 */
[C---:B------:R-:W-:Y:S02]  /*24550*/  IMAD R105, R42.reuse, R105, R43 ;  /* 0x000000692a697224 */ /* 0x040fe400078e022b */
[----:B------:R-:W-:-:S04]  /*24560*/  IMAD.WIDE.U32 R42, R42, R63, RZ ;  /* 0x0000003f2a2a7225 */ /* 0x000fc800078e00ff */
[-C--:B------:R-:W-:Y:S01]  /*24570*/  IMAD R108, R15, R109.reuse, RZ ;  /* 0x0000006d0f6c7224 */ /* 0x080fe200078e02ff */
[--C-:B------:R-:W-:Y:S01]  /*24580*/  IADD3 R42, P0, P3, R42, R12, R11.reuse ;  /* 0x0000000c2a2a7210 */ /* 0x100fe20007b1e00b */
[----:B------:R-:W-:Y:S01]  /*24590*/  IMAD.WIDE.U32 R14, R14, R109, RZ ;  /* 0x0000006d0e0e7225 */ /* 0x000fe200078e00ff */
[----:B------:R-:W-:Y:S02]  /*245a0*/  IADD3 R105, R43, R105, RZ ;  /* 0x000000692b697210 */ /* 0x000fe40007ffe0ff */
[----:B------:R-:W-:Y:S02]  /*245b0*/  IADD3 R14, P4, P5, R2, R42, R14 ;  /* 0x0000002a020e7210 */ /* 0x000fe40007d9e00e */
[----:B------:R-:W-:Y:S01]  /*245c0*/  SHF.R.S32.HI R42, RZ, 0x1f, R11 ;  /* 0x0000001fff2a7819 */ /* 0x000fe2000001140b */
[----:B------:R-:W-:Y:S01]  /*245d0*/  IMAD.IADD R108, R15, 0x1, R108 ;  /* 0x000000010f6c7824 */ /* 0x000fe200078e026c */
[----:B------:R-:W-:Y:S02]  /*245e0*/  SHF.R.S32.HI R12, RZ, 0x1f, R2 ;  /* 0x0000001fff0c7819 */ /* 0x000fe40000011402 */
[----:B------:R-:W-:Y:S01]  /*245f0*/  IADD3.X R105, R105, R106, R42, P0, P3 ;  /* 0x0000006a69697210 */ /* 0x000fe200007e642a */
[----:B0-----:R-:W0:Y:S03]  /*24600*/  @!P2 LDC R94, c[0x0][0xb50] ;  /* 0x0002d400ff5eab82 */ /* 0x001e260000000800 */
[----:B------:R-:W-:Y:S01]  /*24610*/  IADD3.X R15, R12, R105, R108, P4, P5 ;  /* 0x000000690c0f7210 */ /* 0x000fe200027ea46c */
[----:B------:R-:W-:-:S04]  /*24620*/  IMAD.MOV R12, RZ, RZ, -R2 ;  /* 0x000000ffff0c7224 */ /* 0x000fc800078e0a02 */
[----:B------:R-:W2:Y:S01]  /*24630*/  @!P2 LDC R95, c[0x0][0xb54] ;  /* 0x0002d500ff5fab82 */ /* 0x000ea20000000800 */
[----:B------:R-:W-:-:S05]  /*24640*/  IMAD R12, R110, R12, R102 ;  /* 0x0000000c6e0c7224 */ /* 0x000fca00078e0266 */
[----:B------:R-:W-:Y:S01]  /*24650*/  SHF.R.S32.HI R2, RZ, 0x1f, R12 ;  /* 0x0000001fff027819 */ /* 0x000fe2000001140c */
[-C--:B-1----:R-:W-:Y:S02]  /*24660*/  IMAD R13, R41, R12.reuse, RZ ;  /* 0x0000000c290d7224 */ /* 0x082fe400078e02ff */
[----:B------:R-:W-:-:S04]  /*24670*/  IMAD.WIDE.U32 R14, R40, R12, R14 ;  /* 0x0000000c280e7225 */ /* 0x000fc800078e000e */
[----:B------:R-:W-:Y:S01]  /*24680*/  IMAD R2, R40, R2, R13 ;  /* 0x0000000228027224 */ /* 0x000fe200078e020d */
[----:B0-----:R-:W-:-:S03]  /*24690*/  LEA R94, P0, R14, R94, 0x2 ;  /* 0x0000005e0e5e7211 */ /* 0x001fc600078010ff */
[----:B------:R-:W-:-:S05]  /*246a0*/  IMAD.IADD R2, R15, 0x1, R2 ;  /* 0x000000010f027824 */ /* 0x000fca00078e0202 */
[----:B--2---:R-:W-:Y:S01]  /*246b0*/  LEA.HI.X R2, R14, R95, R2, 0x2, P0 ;  /* 0x0000005f0e027211 */ /* 0x004fe200000f1402 */
[----:B------:R-:W-:Y:S01]  /*246c0*/  SHFL.IDX PT, R12, R94, RZ, 0x1c1f ;  /* 0x001c1fff5e0c7589 */ /* 0x000fe200000e0000 */
[----:B------:R-:W-:-:S03]  /*246d0*/  IMAD.IADD R43, R117, 0x1, R112 ;  /* 0x00000001752b7824 */ /* 0x000fc600078e0270 */
[----:B------:R-:W0:Y:S04]  /*246e0*/  SHFL.IDX PT, R13, R2, RZ, 0x1c1f ;  /* 0x001c1fff020d7589 */ /* 0x000e2800000e0000 */
[----:B------:R-:W-:Y:S04]  /*246f0*/  SHFL.IDX PT, R14, R94, 0x1, 0x1c1f ;  /* 0x003c1f005e0e7f89 */ /* 0x000fe800000e0000 */
[----:B------:R1:W2:Y:S01]  /*24700*/  SHFL.IDX PT, R15, R2, 0x1, 0x1c1f ;  /* 0x003c1f00020f7f89 */ /* 0x0002a200000e0000 */
[----:B------:R-:W-:Y:S01]  /*24710*/  LOP3.LUT P0, RZ, R116, 0x3, RZ, 0xc0, !PT ;  /* 0x0000000374ff7812 */ /* 0x000fe2000780c0ff */
[----:B-1----:R-:W-:-:S03]  /*24720*/  VIADD R2, R43, 0x8 ;  /* 0x000000082b027836 */ /* 0x002fc60000000000 */
[-C--:B------:R-:W-:Y:S02]  /*24730*/  ISETP.GE.OR P3, PT, R43, R0.reuse, P0 ;  /* 0x000000002b00720c */ /* 0x080fe40000766670 */
[----:B------:R-:W-:-:S11]  /*24740*/  ISETP.GE.OR P0, PT, R2, R0, P0 ;  /* 0x000000000200720c */ /* 0x000fd60000706670 */
[----:B0-----:R0:W-:Y:S04]  /*24750*/  @!P3 ST.E desc[UR46][R12.64], R167 ;  /* 0x000000a70c00b985 */ /* 0x0011e8000c10192e */
[----:B--2---:R0:W-:Y:S01]  /*24760*/  @!P0 ST.E desc[UR46][R14.64], R166 ;  /* 0x000000a60e008985 */ /* 0x0041e2000c10192e */
[----:B------:R-:W-:Y:S05]  /*24770*/  @P2 BRA `(.L_x_3264) ;  /* 0x00000010004c2947 */ /* 0x000fea0003800000 */
[----:B------:R-:W1:Y:S01]  /*24780*/  S2R R116, SR_TID.X ;  /* 0x0000000000747919 */ /* 0x000e620000002100 */
[----:B0-----:R-:W0:Y:S01]  /*24790*/  @P1 LDC R13, c[0x0][0xbec] ;  /* 0x0002fb00ff0d1b82 */ /* 0x001e220000000800 */
[----:B------:R-:W-:-:S07]  /*247a0*/  ULDC.64 UR4, c[0x0][0xaa0] ;  /* 0x0002a80000047ab9 */ /* 0x000fce0000000a00 */
[----:B------:R-:W2:Y:S01]  /*247b0*/  @P1 LDC R15, c[0x0][0xbf0] ;  /* 0x0002fc00ff0f1b82 */ /* 0x000ea20000000800 */
[----:B-1----:R-:W-:-:S04]  /*247c0*/  IADD3 R8, R116, -0x80, RZ ;  /* 0xffffff8074087810 */ /* 0x002fc80007ffe0ff */
[----:B------:R-:W-:-:S04]  /*247d0*/  SHF.R.S32.HI R3, RZ, 0x1f, R8 ;  /* 0x0000001fff037819 */ /* 0x000fc80000011408 */
[----:B------:R-:W-:-:S04]  /*247e0*/  LEA.HI R3, R3, R8, RZ, 0x3 ;  /* 0x0000000803037211 */ /* 0x000fc800078f18ff */
[----:B------:R-:W-:-:S05]  /*247f0*/  LOP3.LUT R3, R3, 0xfffffff8, RZ, 0xc0, !PT ;  /* 0xfffffff803037812 */ /* 0x000fca00078ec0ff */
[----:B------:R-:W-:-:S04]  /*24800*/  IMAD.IADD R8, R8, 0x1, -R3 ;  /* 0x0000000108087824 */ /* 0x000fc800078e0a03 */
[----:B------:R-:W-:-:S04]  /*24810*/  IMAD R3, R219, 0x8, R8 ;  /* 0x00000008db037824 */ /* 0x000fc800078e0208 */
[----:B------:R-:W-:-:S04]  /*24820*/  IMAD.SHL.U32 R3, R3, 0x8, RZ ;  /* 0x0000000803037824 */ /* 0x000fc800078e00ff */
[----:B------:R-:W-:-:S03]  /*24830*/  IMAD.WIDE R38, R3, 0x2, R38 ;  /* 0x0000000203267825 */ /* 0x000fc600078e0226 */
[C---:B------:R-:W-:Y:S02]  /*24840*/  IADD3 R49, P5, R38.reuse, 0x5000, RZ ;  /* 0x0000500026317810 */ /* 0x040fe40007fbe0ff */
[C---:B------:R-:W-:Y:S02]  /*24850*/  IADD3 R25, P0, R38.reuse, 0x1000, RZ ;  /* 0x0000100026197810 */ /* 0x040fe40007f1e0ff */
[----:B------:R-:W-:Y:S02]  /*24860*/  LOP3.LUT R48, R49, 0x380, RZ, 0xc0, !PT ;  /* 0x0000038031307812 */ /* 0x000fe400078ec0ff */
[C---:B------:R-:W-:Y:S02]  /*24870*/  IADD3 R29, P2, R38.reuse, 0x2000, RZ ;  /* 0x00002000261d7810 */ /* 0x040fe40007f5e0ff */
[C---:B------:R-:W-:Y:S02]  /*24880*/  IADD3 R37, P3, R38.reuse, 0x3000, RZ ;  /* 0x0000300026257810 */ /* 0x040fe40007f7e0ff */
[----:B------:R-:W-:-:S02]  /*24890*/  IADD3 R45, P4, R38, 0x4000, RZ ;  /* 0x00004000262d7810 */ /* 0x000fc40007f9e0ff */
[----:B------:R-:W-:Y:S02]  /*248a0*/  SHF.R.U64 R48, R48, 0x3, RZ ;  /* 0x0000000330307819 */ /* 0x000fe400000012ff */
[----:B------:R-:W-:Y:S02]  /*248b0*/  LOP3.LUT R24, R25, 0x380, RZ, 0xc0, !PT ;  /* 0x0000038019187812 */ /* 0x000fe400078ec0ff */
[----:B------:R-:W-:Y:S02]  /*248c0*/  LOP3.LUT R28, R29, 0x380, RZ, 0xc0, !PT ;  /* 0x000003801d1c7812 */ /* 0x000fe400078ec0ff */
[----:B------:R-:W-:Y:S02]  /*248d0*/  LOP3.LUT R36, R37, 0x380, RZ, 0xc0, !PT ;  /* 0x0000038025247812 */ /* 0x000fe400078ec0ff */
[----:B------:R-:W-:Y:S02]  /*248e0*/  LOP3.LUT R44, R45, 0x380, RZ, 0xc0, !PT ;  /* 0x000003802d2c7812 */ /* 0x000fe400078ec0ff */
[----:B------:R-:W-:Y:S01]  /*248f0*/  LOP3.LUT R48, R48, R49, RZ, 0x3c, !PT ;  /* 0x0000003130307212 */ /* 0x000fe200078e3cff */
[----:B------:R-:W-:Y:S01]  /*24900*/  IMAD.X R49, RZ, RZ, R39, P5 ;  /* 0x000000ffff317224 */ /* 0x000fe200028e0627 */
[----:B------:R-:W-:-:S02]  /*24910*/  SHF.R.U64 R24, R24, 0x3, RZ ;  /* 0x0000000318187819 */ /* 0x000fc400000012ff */
[----:B------:R-:W-:Y:S02]  /*24920*/  SHF.R.U64 R28, R28, 0x3, RZ ;  /* 0x000000031c1c7819 */ /* 0x000fe400000012ff */
[----:B------:R-:W-:Y:S01]  /*24930*/  SHF.R.U64 R36, R36, 0x3, RZ ;  /* 0x0000000324247819 */ /* 0x000fe200000012ff */
[----:B------:R-:W-:Y:S01]  /*24940*/  IMAD R42, R42, UR4, RZ ;  /* 0x000000042a2a7c24 */ /* 0x000fe2000f8e02ff */
[----:B------:R-:W-:Y:S01]  /*24950*/  SHF.R.U64 R44, R44, 0x3, RZ ;  /* 0x000000032c2c7819 */ /* 0x000fe200000012ff */
[----:B------:R-:W5:Y:S01]  /*24960*/  LD.E.128 R48, desc[UR46][R48.64] ;  /* 0x0000002e30307980 */ /* 0x000f62000c101d00 */
[----:B------:R-:W-:Y:S02]  /*24970*/  IADD3 R73, P5, R38, 0xa000, RZ ;  /* 0x0000a00026497810 */ /* 0x000fe40007fbe0ff */
[----:B------:R-:W-:Y:S01]  /*24980*/  LOP3.LUT R24, R24, R25, RZ, 0x3c, !PT ;  /* 0x0000001918187212 */ /* 0x000fe200078e3cff */
[--C-:B------:R-:W-:Y:S01]  /*24990*/  IMAD.X R25, RZ, RZ, R39.reuse, P0 ;  /* 0x000000ffff197224 */ /* 0x100fe200000e0627 */
[----:B------:R-:W-:Y:S01]  /*249a0*/  LOP3.LUT R28, R28, R29, RZ, 0x3c, !PT ;  /* 0x0000001d1c1c7212 */ /* 0x000fe200078e3cff */
[--C-:B------:R-:W-:Y:S01]  /*249b0*/  IMAD.X R29, RZ, RZ, R39.reuse, P2 ;  /* 0x000000ffff1d7224 */ /* 0x100fe200010e0627 */
[----:B------:R-:W-:Y:S01]  /*249c0*/  LOP3.LUT R36, R36, R37, RZ, 0x3c, !PT ;  /* 0x0000002524247212 */ /* 0x000fe200078e3cff */
[----:B------:R-:W-:Y:S01]  /*249d0*/  IMAD.X R37, RZ, RZ, R39, P3 ;  /* 0x000000ffff257224 */ /* 0x000fe200018e0627 */
[----:B------:R-:W-:-:S02]  /*249e0*/  LOP3.LUT R44, R44, R45, RZ, 0x3c, !PT ;  /* 0x0000002d2c2c7212 */ /* 0x000fc400078e3cff */
[C---:B------:R-:W-:Y:S01]  /*249f0*/  LOP3.LUT R5, R38.reuse, 0x380, RZ, 0xc0, !PT ;  /* 0x0000038026057812 */ /* 0x040fe200078ec0ff */
[----:B------:R-:W-:Y:S01]  /*24a00*/  IMAD R9, R11, UR5, R42 ;  /* 0x000000050b097c24 */ /* 0x000fe2000f8e022a */
[----:B------:R-:W-:Y:S01]  /*24a10*/  LOP3.LUT R72, R73, 0x380, RZ, 0xc0, !PT ;  /* 0x0000038049487812 */ /* 0x000fe200078ec0ff */
[----:B------:R-:W5:Y:S01]  /*24a20*/  LD.E.128 R24, desc[UR46][R24.64] ;  /* 0x0000002e18187980 */ /* 0x000f62000c101d00 */
[----:B------:R-:W-:Y:S02]  /*24a30*/  IADD3.X R45, RZ, R39, RZ, P4, !PT ;  /* 0x00000027ff2d7210 */ /* 0x000fe400027fe4ff */
[C---:B------:R-:W-:Y:S01]  /*24a40*/  IADD3 R53, P0, R38.reuse, 0x6000, RZ ;  /* 0x0000600026357810 */ /* 0x040fe20007f1e0ff */
[----:B------:R-:W5:Y:S01]  /*24a50*/  LD.E.128 R28, desc[UR46][R28.64] ;  /* 0x0000002e1c1c7980 */ /* 0x000f62000c101d00 */
[C---:B------:R-:W-:Y:S02]  /*24a60*/  IADD3 R57, P2, R38.reuse, 0x7000, RZ ;  /* 0x0000700026397810 */ /* 0x040fe40007f5e0ff */
[C---:B------:R-:W-:Y:S01]  /*24a70*/  IADD3 R65, P3, R38.reuse, 0x8000, RZ ;  /* 0x0000800026417810 */ /* 0x040fe20007f7e0ff */
[----:B------:R-:W5:Y:S01]  /*24a80*/  LD.E.128 R44, desc[UR46][R44.64] ;  /* 0x0000002e2c2c7980 */ /* 0x000f62000c101d00 */
        /* <DEDUP_REMOVED lines=11> */
[----:B------:R-:W5:Y:S01]  /*24b40*/  LD.E.128 R72, desc[UR46][R72.64] ;  /* 0x0000002e48487980 */ /* 0x000f62000c101d00 */
[----:B------:R-:W-:Y:S02]  /*24b50*/  SHF.R.U64 R68, R68, 0x3, RZ ;  /* 0x0000000344447819 */ /* 0x000fe400000012ff */
[----:B------:R-:W-:Y:S02]  /*24b60*/  IADD3 R3, P5, R38, 0xf000, RZ ;  /* 0x0000f00026037810 */ /* 0x000fe40007fbe0ff */
        /* <DEDUP_REMOVED lines=8> */
[----:B------:R-:W-:Y:S01]  /*24bf0*/  LOP3.LUT R2, R3, 0x380, RZ, 0xc0, !PT ;  /* 0x0000038003027812 */ /* 0x000fe200078ec0ff */
[----:B------:R-:W-:Y:S01]  /*24c00*/  IMAD.X R93, RZ, RZ, R39, P5 ;  /* 0x000000ffff5d7224 */ /* 0x000fe200028e0627 */
        /* <DEDUP_REMOVED lines=8> */
[----:B------:R-:W-:Y:S02]  /*24c90*/  LOP3.LUT R76, R77, 0x380, RZ, 0xc0, !PT ;  /* 0x000003804d4c7812 */ /* 0x000fe400078ec0ff */
[----:B------:R-:W-:Y:S01]  /*24ca0*/  LOP3.LUT R80, R81, 0x380, RZ, 0xc0, !PT ;  /* 0x0000038051507812 */ /* 0x000fe200078ec0ff */
[----:B------:R-:W5:Y:S01]  /*24cb0*/  LD.E.128 R68, desc[UR46][R68.64] ;  /* 0x0000002e44447980 */ /* 0x000f62000c101d00 */
[----:B------:R-:W-:-:S02]  /*24cc0*/  LOP3.LUT R84, R85, 0x380, RZ, 0xc0, !PT ;  /* 0x0000038055547812 */ /* 0x000fc400078ec0ff */
[----:B------:R-:W-:Y:S02]  /*24cd0*/  LOP3.LUT R88, R89, 0x380, RZ, 0xc0, !PT ;  /* 0x0000038059587812 */ /* 0x000fe400078ec0ff */
[----:B------:R-:W-:Y:S01]  /*24ce0*/  LOP3.LUT R92, R2, R3, RZ, 0x3c, !PT ;  /* 0x00000003025c7212 */ /* 0x000fe200078e3cff */
[----:B------:R-:W-:Y:S01]  /*24cf0*/  IMAD.WIDE.U32 R2, R11, UR4, RZ ;  /* 0x000000040b027c25 */ /* 0x000fe2000f8e00ff */
[----:B------:R-:W-:Y:S01]  /*24d00*/  SHF.R.U64 R76, R76, 0x3, RZ ;  /* 0x000000034c4c7819 */ /* 0x000fe200000012ff */
[----:B------:R-:W-:Y:S01]  /*24d10*/  ULDC.64 UR4, c[0x0][0xae8] ;  /* 0x0002ba0000047ab9 */ /* 0x000fe20000000a00 */
[----:B------:R-:W-:Y:S02]  /*24d20*/  SHF.R.U64 R80, R80, 0x3, RZ ;  /* 0x0000000350507819 */ /* 0x000fe400000012ff */
[----:B------:R-:W-:Y:S02]  /*24d30*/  SHF.R.U64 R84, R84, 0x3, RZ ;  /* 0x0000000354547819 */ /* 0x000fe400000012ff */
[----:B------:R-:W-:-:S02]  /*24d40*/  SHF.R.U64 R88, R88, 0x3, RZ ;  /* 0x0000000358587819 */ /* 0x000fc400000012ff */
[----:B------:R-:W-:Y:S01]  /*24d50*/  SHF.R.U64 R5, R5, 0x3, RZ ;  /* 0x0000000305057819 */ /* 0x000fe200000012ff */
[----:B------:R-:W-:Y:S01]  /*24d60*/  IMAD.IADD R3, R3, 0x1, R9 ;  /* 0x0000000103037824 */ /* 0x000fe200078e0209 */
[----:B------:R-:W-:Y:S01]  /*24d70*/  LEA R12, R8, R219, 0x5 ;  /* 0x000000db080c7211 */ /* 0x000fe200078e28ff */
[----:B------:R-:W5:Y:S01]  /*24d80*/  LD.E.128 R92, desc[UR46][R92.64] ;  /* 0x0000002e5c5c7980 */ /* 0x000f62000c101d00 */
[----:B------:R-:W-:Y:S02]  /*24d90*/  LOP3.LUT R76, R76, R77, RZ, 0x3c, !PT ;  /* 0x0000004d4c4c7212 */ /* 0x000fe400078e3cff */
[----:B------:R-:W-:Y:S01]  /*24da0*/  LOP3.LUT R80, R80, R81, RZ, 0x3c, !PT ;  /* 0x0000005150507212 */ /* 0x000fe200078e3cff */
[--C-:B------:R-:W-:Y:S01]  /*24db0*/  IMAD.X R81, RZ, RZ, R39.reuse, P2 ;  /* 0x000000ffff517224 */ /* 0x100fe200010e0627 */
[----:B------:R-:W-:Y:S01]  /*24dc0*/  LOP3.LUT R84, R84, R85, RZ, 0x3c, !PT ;  /* 0x0000005554547212 */ /* 0x000fe200078e3cff */
[--C-:B------:R-:W-:Y:S01]  /*24dd0*/  IMAD.X R85, RZ, RZ, R39.reuse, P3 ;  /* 0x000000ffff557224 */ /* 0x100fe200018e0627 */
[----:B------:R-:W-:Y:S01]  /*24de0*/  LOP3.LUT R88, R88, R89, RZ, 0x3c, !PT ;  /* 0x0000005958587212 */ /* 0x000fe200078e3cff */
[--C-:B------:R-:W-:Y:S01]  /*24df0*/  IMAD.X R89, RZ, RZ, R39.reuse, P4 ;  /* 0x000000ffff597224 */ /* 0x100fe200020e0627 */
[----:B------:R-:W-:Y:S01]  /*24e00*/  LOP3.LUT R4, R5, R38, RZ, 0x3c, !PT ;  /* 0x0000002605047212 */ /* 0x000fe200078e3cff */
[----:B------:R-:W-:Y:S01]  /*24e10*/  IMAD.MOV.U32 R5, RZ, RZ, R39 ;  /* 0x000000ffff057224 */ /* 0x000fe200078e0027 */
[----:B------:R-:W-:Y:S01]  /*24e20*/  IADD3.X R77, RZ, R39, RZ, P0, !PT ;  /* 0x00000027ff4d7210 */ /* 0x000fe200007fe4ff */
[----:B------:R-:W-:Y:S01]  /*24e30*/  IMAD.WIDE.U32 R2, R220, UR4, R2 ;  /* 0x00000004dc027c25 */ /* 0x000fe2000f8e0002 */
[----:B------:R-:W-:Y:S01]  /*24e40*/  SHF.R.S32.HI R10, RZ, 0x1f, R63 ;  /* 0x0000001fff0a7819 */ /* 0x000fe2000001143f */
[----:B------:R-:W5:Y:S02]  /*24e50*/  LD.E.128 R36, desc[UR46][R36.64] ;  /* 0x0000002e24247980 */ /* 0x000f64000c101d00 */
[----:B------:R-:W-:-:S02]  /*24e60*/  IMAD.IADD R12, R112, 0x1, R12 ;  /* 0x00000001700c7824 */ /* 0x000fc400078e020c */
[----:B------:R-:W5:Y:S01]  /*24e70*/  LD.E.128 R4, desc[UR46][R4.64] ;  /* 0x0000002e04047980 */ /* 0x000f62000c101d00 */
[----:B------:R-:W-:Y:S01]  /*24e80*/  IMAD R3, R220, UR5, R3 ;  /* 0x00000005dc037c24 */ /* 0x000fe2000f8e0203 */
[----:B------:R-:W-:Y:S01]  /*24e90*/  ULDC.64 UR4, c[0x0][0xaf0] ;  /* 0x0002bc0000047ab9 */ /* 0x000fe20000000a00 */
[----:B0-----:R-:W-:Y:S01]  /*24ea0*/  @P1 IMAD.HI.U32 R8, R12, R13, RZ ;  /* 0x0000000d0c081227 */ /* 0x001fe200078e00ff */
[----:B------:R-:W5:Y:S04]  /*24eb0*/  LD.E.128 R76, desc[UR46][R76.64] ;  /* 0x0000002e4c4c7980 */ /* 0x000f68000c101d00 */
[----:B------:R-:W5:Y:S01]  /*24ec0*/  LD.E.128 R80, desc[UR46][R80.64] ;  /* 0x0000002e50507980 */ /* 0x000f62000c101d00 */
[----:B------:R-:W-:-:S03]  /*24ed0*/  IMAD R10, R10, UR4, RZ ;  /* 0x000000040a0a7c24 */ /* 0x000fc6000f8e02ff */
        /* <DEDUP_REMOVED lines=8> */
[----:B------:R-:W-:Y:S01]  /*24f60*/  IMAD.MOV.U32 R9, RZ, RZ, R12 ;  /* 0x000000ffff097224 */ /* 0x000fe200078e000c */
[----:B--2---:R-:W-:Y:S01]  /*24f70*/  @P1 SHF.R.U32.HI R9, RZ, R15, R8 ;  /* 0x0000000fff091219 */ /* 0x004fe20000011608 */
[----:B------:R-:W-:-:S02]  /*24f80*/  IMAD R11, R63, UR5, R10 ;  /* 0x000000053f0b7c24 */ /* 0x000fc4000f8e020a */
[----:B------:R-:W-:Y:S01]  /*24f90*/  IMAD.WIDE.U32 R2, R63, UR4, R2 ;  /* 0x000000043f027c25 */ /* 0x000fe2000f8e0002 */
[----:B------:R-:W-:Y:S01]  /*24fa0*/  SHF.R.S32.HI R8, RZ, 0x1f, R9 ;  /* 0x0000001fff087819 */ /* 0x000fe20000011409 */
[----:B------:R-:W-:Y:S02]  /*24fb0*/  ULDC.64 UR4, c[0x0][0xae0] ;  /* 0x0002b80000047ab9 */ /* 0x000fe40000000a00 */
[----:B------:R-:W-:Y:S02]  /*24fc0*/  IMAD.IADD R3, R3, 0x1, R11 ;  /* 0x0000000103037824 */ /* 0x000fe400078e020b */
[----:B------:R-:W-:Y:S02]  /*24fd0*/  IMAD.MOV R11, RZ, RZ, -R9 ;  /* 0x000000ffff0b7224 */ /* 0x000fe400078e0a09 */
[----:B------:R-:W-:Y:S02]  /*24fe0*/  IMAD R10, R8, UR4, RZ ;  /* 0x00000004080a7c24 */ /* 0x000fe4000f8e02ff */
[----:B------:R-:W-:-:S02]  /*24ff0*/  IMAD R11, R110, R11, R12 ;  /* 0x0000000b6e0b7224 */ /* 0x000fc400078e020c */
[----:B------:R-:W-:Y:S02]  /*25000*/  VIADD R8, R23, 0x38820 ;  /* 0x0003882017087836 */ /* 0x000fe40000000000 */
[----:B------:R-:W-:-:S03]  /*25010*/  IMAD.WIDE.U32 R2, R9, UR4, R2 ;  /* 0x0000000409027c25 */ /* 0x000fc6000f8e0002 */
[----:B------:R-:W-:Y:S01]  /*25020*/  PRMT R8, RZ, 0x654, R8 ;  /* 0x00000654ff087816 */ /* 0x000fe20000000008 */
[----:B------:R-:W-:Y:S01]  /*25030*/  IMAD R13, R9, UR5, R10 ;  /* 0x00000005090d7c24 */ /* 0x000fe2000f8e020a */
[----:B------:R-:W-:Y:S01]  /*25040*/  SHF.R.S32.HI R9, RZ, 0x1f, R11 ;  /* 0x0000001fff097819 */ /* 0x000fe2000001140b */
[----:B------:R-:W-:Y:S01]  /*25050*/  ULDC.64 UR4, c[0x0][0xad8] ;  /* 0x0002b60000047ab9 */ /* 0x000fe20000000a00 */
[----:B0-----:R0:W-:Y:S01]  /*25060*/  SYNCS.ARRIVE.TRANS64.RED.A1T0 RZ, [R8+URZ], RZ ;  /* 0x000000ff08ff79a7 */ /* 0x0011e2000810043f */
[----:B------:R-:W-:Y:S02]  /*25070*/  IMAD.IADD R3, R3, 0x1, R13 ;  /* 0x0000000103037824 */ /* 0x000fe400078e020d */
[----:B------:R-:W-:-:S04]  /*25080*/  IMAD.WIDE.U32 R2, R11, UR4, R2 ;  /* 0x000000040b027c25 */ /* 0x000fc8000f8e0002 */
[----:B0-----:R-:W-:-:S04]  /*25090*/  IMAD R8, R9, UR4, RZ ;  /* 0x0000000409087c24 */ /* 0x001fc8000f8e02ff */
[----:B------:R-:W-:Y:S01]  /*250a0*/  IMAD R11, R11, UR5, R8 ;  /* 0x000000050b0b7c24 */ /* 0x000fe2000f8e0208 */
[----:B------:R-:W-:Y:S02]  /*250b0*/  ULDC.64 UR4, c[0x0][0xa80] ;  /* 0x0002a00000047ab9 */ /* 0x000fe40000000a00 */
[----:B------:R-:W-:Y:S02]  /*250c0*/  LEA R20, P0, R2, UR4, 0x1 ;  /* 0x0000000402147c11 */ /* 0x000fe4000f8008ff */
[----:B------:R-:W-:Y:S01]  /*250d0*/  IADD3 R3, R3, R11, RZ ;  /* 0x0000000b03037210 */ /* 0x000fe20007ffe0ff */
[----:B------:R-:W-:-:S03]  /*250e0*/  UMOV UR4, 0xffffffff ;  /* 0xffffffff00047882 */ /* 0x000fc60000000000 */
[----:B------:R-:W-:Y:S01]  /*250f0*/  LEA.HI.X R32, R2, UR5, R3, 0x1, P0 ;  /* 0x0000000502207c11 */ /* 0x000fe200080f0c03 */
[----:B------:R-:W-:Y:S01]  /*25100*/  IMAD.IADD R41, R219, 0x1, R112 ;  /* 0x00000001db297824 */ /* 0x000fe200078e0270 */
[----:B------:R-:W-:Y:S06]  /*25110*/  BRA.DIV UR4, `(.L_x_3265) ;  /* 0x0000013604107947 */ /* 0x000fec000b800000 */
[----:B------:R0:W1:Y:S04]  /*25120*/  SHFL.IDX PT, R21, R32, RZ, 0x181f ;  /* 0x00181fff20157589 */ /* 0x00006800000e0000 */
[----:B------:R0:W2:Y:S02]  /*25130*/  SHFL.IDX PT, R14, R20, RZ, 0x181f ;  /* 0x00181fff140e7589 */ /* 0x0000a400000e0000 */
.L_x_3668:
        /* <DEDUP_REMOVED lines=18> */
[CC--:B------:R-:W-:Y:S02]  /*25260*/  @!P1 LEA R10, P5, R42.reuse, R14.reuse, 0x1 ;  /* 0x0000000e2a0a9211 */ /* 0x0c0fe400078a08ff */
[C---:B------:R-:W-:Y:S02]  /*25270*/  @!P0 LEA R12, P4, R15.reuse, R14, 0x1 ;  /* 0x0000000e0f0c8211 */ /* 0x040fe400078808ff */
[-C--:B------:R-:W-:Y:S02]  /*25280*/  @!P1 LEA.HI.X R11, R42, R21.reuse, R43, 0x1, P5 ;  /* 0x000000152a0b9211 */ /* 0x080fe400028f0c2b */
[----:B------:R-:W-:Y:S01]  /*25290*/  @!P0 LEA.HI.X R13, R15, R21, R40, 0x1, P4 ;  /* 0x000000150f0d8211 */ /* 0x000fe200020f0c28 */
[----:B------:R1:W-:Y:S04]  /*252a0*/  @!P2 ST.E.128 desc[UR46][R8.64], R44 ;  /* 0x0000002c0800a985 */ /* 0x0003e8000c101d2e */
[----:B------:R1:W-:Y:S04]  /*252b0*/  @!P1 ST.E.128 desc[UR46][R10.64], R64 ;  /* 0x000000400a009985 */ /* 0x0003e8000c101d2e */
[----:B------:R1:W-:Y:S02]  /*252c0*/  @!P0 ST.E.128 desc[UR46][R12.64], R80 ;  /* 0x000000500c008985 */ /* 0x0003e4000c101d2e */
.L_x_3267:
[----:B------:R-:W-:Y:S05]  /*252d0*/  BSYNC B1 ;  /* 0x0000000000017941 */ /* 0x000fea0003800000 */
.L_x_3266:
[----:B------:R-:W-:-:S03]  /*252e0*/  UMOV UR4, 0xffffffff ;  /* 0xffffffff00047882 */ /* 0x000fc60000000000 */
[----:B------:R-:W-:Y:S05]  /*252f0*/  BRA.DIV UR4, `(.L_x_3268) ;  /* 0x0000013204cc7947 */ /* 0x000fea000b800000 */
[----:B-1----:R1:W3:Y:S04]  /*25300*/  SHFL.IDX PT, R9, R32, 0x1, 0x181f ;  /* 0x00381f0020097f89 */ /* 0x0022e800000e0000 */
[----:B--2---:R1:W2:Y:S02]  /*25310*/  SHFL.IDX PT, R14, R20, 0x1, 0x181f ;  /* 0x00381f00140e7f89 */ /* 0x0042a400000e0000 */
.L_x_3672:
        /* <DEDUP_REMOVED lines=26> */
.L_x_3270:
[----:B------:R-:W-:Y:S05]  /*254c0*/  BSYNC B1 ;  /* 0x0000000000017941 */ /* 0x000fea0003800000 */
.L_x_3269:
[----:B------:R-:W-:-:S03]  /*254d0*/  UMOV UR4, 0xffffffff ;  /* 0xffffffff00047882 */ /* 0x000fc60000000000 */
[----:B------:R-:W-:Y:S05]  /*254e0*/  BRA.DIV UR4, `(.L_x_3271) ;  /* 0x0000013204987947 */ /* 0x000fea000b800000 */
[----:B--23--:R2:W3:Y:S04]  /*254f0*/  SHFL.IDX PT, R9, R32, 0x2, 0x181f ;  /* 0x00581f0020097f89 */ /* 0x00c4e800000e0000 */
[----:B------:R2:W4:Y:S02]  /*25500*/  SHFL.IDX PT, R14, R20, 0x2, 0x181f ;  /* 0x00581f00140e7f89 */ /* 0x00052400000e0000 */
.L_x_3676:
[----:B------:R-:W-:Y:S01]  /*25510*/  VIADD R3, R41, 0x40 ;  /* 0x0000004029037836 */ /* 0x000fe20000000000 */
[----:B------:R-:W-:Y:S04]  /*25520*/  BSSY B1, `(.L_x_3272) ;  /* 0x0000019000017945 */ /* 0x000fe80003800000 */
        /* <DEDUP_REMOVED lines=24> */
.L_x_3273:
[----:B------:R-:W-:Y:S05]  /*256b0*/  BSYNC B1 ;  /* 0x0000000000017941 */ /* 0x000fea0003800000 */
.L_x_3272:
[----:B------:R-:W-:-:S03]  /*256c0*/  UMOV UR4, 0xffffffff ;  /* 0xffffffff00047882 */ /* 0x000fc60000000000 */
[----:B------:R-:W-:Y:S05]  /*256d0*/  BRA.DIV UR4, `(.L_x_3274) ;  /* 0x0000013204647947 */ /* 0x000fea000b800000 */
[----:B---3--:R3:W0:Y:S04]  /*256e0*/  SHFL.IDX PT, R9, R32, 0x3, 0x181f ;  /* 0x00781f0020097f89 */ /* 0x00862800000e0000 */
[----:B----4-:R3:W4:Y:S02]  /*256f0*/  SHFL.IDX PT, R14, R20, 0x3, 0x181f ;  /* 0x00781f00140e7f89 */ /* 0x01072400000e0000 */
.L_x_3680:
[----:B------:R-:W-:-:S05]  /*25700*/  VIADD R3, R41, 0x60 ;  /* 0x0000006029037836 */ /* 0x000fca0000000000 */
[----:B------:R-:W-:-:S13]  /*25710*/  ISETP.GE.AND P0, PT, R3, R0, PT ;  /* 0x000000000300720c */ /* 0x000fda0003f06270 */
[----:B------:R-:W-:Y:S05]  /*25720*/  @P0 BRA `(.L_x_3275) ;  /* 0x0000003c00180947 */ /* 0x000fea0003800000 */
[----:B------:R-:W2:Y:S01]  /*25730*/  LDL R10, [R1+0x70] ;  /* 0x00007000010a7983 */ /* 0x000ea20000100800 */
[----:B------:R-:W-:-:S03]  /*25740*/  ULDC UR4, c[0x0][0xac8] ;  /* 0x0002b20000047ab9 */ /* 0x000fc60000000800 */
[----:B------:R-:W3:Y:S04]  /*25750*/  LDL R12, [R1+0x94] ;  /* 0x00009400010c7983 */ /* 0x000ee80000100800 */
[----:B------:R-:W3:Y:S04]  /*25760*/  LDL R11, [R1+0xb0] ;  /* 0x0000b000010b7983 */ /* 0x000ee80000100800 */
[----:B------:R-:W3:Y:S01]  /*25770*/  LDL R8, [R1+0x74] ;  /* 0x0000740001087983 */ /* 0x000ee20000100800 */
[----:B------:R-:W-:Y:S02]  /*25780*/  ISETP.GE.AND P3, PT, R18, UR4, PT ;  /* 0x0000000412007c0c */ /* 0x000fe4000bf66270 */
[----:B------:R-:W-:-:S11]  /*25790*/  ISETP.GE.AND P4, PT, R218, UR4, PT ;  /* 0x00000004da007c0c */ /* 0x000fd6000bf86270 */
[-C--:B----4-:R-:W-:Y:S02]  /*257a0*/  @!P3 LEA R2, P0, R18, R14.reuse, 0x1 ;  /* 0x0000000e1202b211 */ /* 0x090fe400078008ff */
[----:B-----5:R-:W-:Y:S02]  /*257b0*/  @!P4 LEA R4, P1, R218, R14, 0x1 ;  /* 0x0000000eda04c211 */ /* 0x020fe400078208ff */
[----:B0-----:R-:W-:-:S05]  /*257c0*/  @!P3 LEA.HI.X R3, R18, R9, R19, 0x1, P0 ;  /* 0x000000091203b211 */ /* 0x001fca00000f0c13 */
[----:B------:R0:W-:Y:S01]  /*257d0*/  @!P3 ST.E.128 desc[UR46][R2.64], R36 ;  /* 0x000000240200b985 */ /* 0x0001e2000c101d2e */
[----:B--2---:R-:W-:Y:S02]  /*257e0*/  ISETP.GE.AND P5, PT, R10, UR4, PT ;  /* 0x000000040a007c0c */ /* 0x004fe4000bfa6270 */
[----:B---3--:R-:W-:-:S11]  /*257f0*/  @!P4 LEA.HI.X R5, R218, R9, R12, 0x1, P1 ;  /* 0x00000009da05c211 */ /* 0x008fd600008f0c0c */
[----:B------:R-:W-:-:S04]  /*25800*/  @!P5 LEA R6, P2, R10, R14, 0x1 ;  /* 0x0000000e0a06d211 */ /* 0x000fc800078408ff */
[----:B------:R-:W-:Y:S01]  /*25810*/  @!P5 LEA.HI.X R7, R10, R9, R11, 0x1, P2 ;  /* 0x000000090a07d211 */ /* 0x000fe200010f0c0b */
[----:B------:R0:W-:Y:S04]  /*25820*/  @!P4 ST.E.128 desc[UR46][R4.64], R56 ;  /* 0x000000380400c985 */ /* 0x0001e8000c101d2e */
[----:B------:R0:W-:Y:S01]  /*25830*/  @!P5 ST.E.128 desc[UR46][R6.64], R76 ;  /* 0x0000004c0600d985 */ /* 0x0001e2000c101d2e */
[----:B------:R-:W-:-:S13]  /*25840*/  ISETP.GE.AND P0, PT, R8, UR4, PT ;  /* 0x0000000408007c0c */ /* 0x000fda000bf06270 */
[----:B------:R-:W-:Y:S05]  /*25850*/  @P0 BRA `(.L_x_3275) ;  /* 0x0000003800cc0947 */ /* 0x000fea0003800000 */
[----:B------:R-:W2:Y:S01]  /*25860*/  LDL R10, [R1+0xac] ;  /* 0x0000ac00010a7983 */ /* 0x000ea20000100800 */
[----:B------:R-:W-:-:S04]  /*25870*/  LEA R14, P0, R8, R14, 0x1 ;  /* 0x0000000e080e7211 */ /* 0x000fc800078008ff */
[----:B--2---:R-:W-:-:S05]  /*25880*/  LEA.HI.X R15, R8, R9, R10, 0x1, P0 ;  /* 0x00000009080f7211 */ /* 0x004fca00000f0c0a */
[----:B------:R2:W-:Y:S01]  /*25890*/  ST.E.128 desc[UR46][R14.64], R92 ;  /* 0x0000005c0e007985 */ /* 0x0005e2000c101d2e */
[----:B------:R-:W-:Y:S05]  /*258a0*/  BRA `(.L_x_3275) ;  /* 0x0000003800b87947 */ /* 0x000fea0003800000 */
.L_x_3264:
        /* <DEDUP_REMOVED lines=11> */
[----:B------:R-:W-:Y:S01]  /*25960*/  IMAD.IADD R13, R13, 0x1, R15 ;  /* 0x000000010d0d7824 */ /* 0x000fe200078e020f */
[----:B------:R-:W-:Y:S01]  /*25970*/  SHF.R.S32.HI R15, RZ, 0x1f, R14 ;  /* 0x0000001fff0f7819 */ /* 0x000fe2000001140e */
[----:B------:R-:W-:-:S04]  /*25980*/  IMAD.WIDE.U32 R12, R220, UR4, R12 ;  /* 0x00000004dc0c7c25 */ /* 0x000fc8000f8e000c */
[----:B------:R-:W-:Y:S01]  /*25990*/  IMAD R13, R220, UR5, R13 ;  /* 0x00000005dc0d7c24 */ /* 0x000fe2000f8e020d */
[----:B------:R-:W-:Y:S02]  /*259a0*/  ULDC.64 UR4, c[0x0][0xb40] ;  /* 0x0002d00000047ab9 */ /* 0x000fe40000000a00 */
[----:B------:R-:W-:Y:S02]  /*259b0*/  IMAD R11, R11, UR4, RZ ;  /* 0x000000040b0b7c24 */ /* 0x000fe4000f8e02ff */
[----:B------:R-:W-:-:S04]  /*259c0*/  IMAD.WIDE.U32 R12, R63, UR4, R12 ;  /* 0x000000043f0c7c25 */ /* 0x000fc8000f8e000c */
[----:B------:R-:W-:Y:S01]  /*259d0*/  IMAD R11, R63, UR5, R11 ;  /* 0x000000053f0b7c24 */ /* 0x000fe2000f8e020b */
[----:B------:R-:W-:-:S04]  /*259e0*/  ULDC.64 UR4, c[0x0][0xb48] ;  /* 0x0002d20000047ab9 */ /* 0x000fc80000000a00 */
[----:B------:R-:W-:Y:S01]  /*259f0*/  IADD3 R13, R13, R11, RZ ;  /* 0x0000000b0d0d7210 */ /* 0x000fe20007ffe0ff */
[----:B------:R-:W-:Y:S02]  /*25a00*/  IMAD.MOV R11, RZ, RZ, -R14 ;  /* 0x000000ffff0b7224 */ /* 0x000fe400078e0a0e */
[----:B------:R-:W-:-:S04]  /*25a10*/  IMAD.WIDE.U32 R12, R111, UR4, R12 ;  /* 0x000000046f0c7c25 */ /* 0x000fc8000f8e000c */
[----:B------:R-:W-:Y:S01]  /*25a20*/  IMAD R13, R111, UR5, R13 ;  /* 0x000000056f0d7c24 */ /* 0x000fe2000f8e020d */
[----:B------:R-:W-:Y:S01]  /*25a30*/  ULDC.64 UR4, c[0x0][0xb30] ;  /* 0x0002cc0000047ab9 */ /* 0x000fe20000000a00 */
[----:B------:R-:W-:Y:S02]  /*25a40*/  IMAD R11, R110, R11, R102 ;  /* 0x0000000b6e0b7224 */ /* 0x000fe400078e0266 */
[----:B------:R-:W-:Y:S02]  /*25a50*/  IMAD R15, R15, UR4, RZ ;  /* 0x000000040f0f7c24 */ /* 0x000fe4000f8e02ff */
[----:B------:R-:W-:-:S04]  /*25a60*/  IMAD.WIDE.U32 R12, R14, UR4, R12 ;  /* 0x000000040e0c7c25 */ /* 0x000fc8000f8e000c */
[----:B------:R-:W-:Y:S01]  /*25a70*/  IMAD R15, R14, UR5, R15 ;  /* 0x000000050e0f7c24 */ /* 0x000fe2000f8e020f */
[----:B------:R-:W-:Y:S01]  /*25a80*/  ULDC.64 UR4, c[0x0][0xb28] ;  /* 0x0002ca0000047ab9 */ /* 0x000fe20000000a00 */
[----:B------:R-:W-:Y:S02]  /*25a90*/  VIADD R14, R23, 0x38820 ;  /* 0x00038820170e7836 */ /* 0x000fe40000000000 */
[----:B------:R-:W-:-:S03]  /*25aa0*/  IMAD.IADD R13, R13, 0x1, R15 ;  /* 0x000000010d0d7824 */ /* 0x000fc600078e020f */
[----:B------:R-:W-:Y:S01]  /*25ab0*/  PRMT R14, RZ, 0x654, R14 ;  /* 0x00000654ff0e7816 */ /* 0x000fe2000000000e */
[----:B------:R-:W-:-:S03]  /*25ac0*/  IMAD.WIDE.U32 R12, R11, UR4, R12 ;  /* 0x000000040b0c7c25 */ /* 0x000fc6000f8e000c */
[----:B------:R0:W-:Y:S02]  /*25ad0*/  SYNCS.ARRIVE.TRANS64.RED.A1T0 RZ, [R14+URZ], RZ ;  /* 0x000000ff0eff79a7 */ /* 0x0001e4000810043f */
[----:B0-----:R-:W-:-:S05]  /*25ae0*/  SHF.R.S32.HI R14, RZ, 0x1f, R11 ;  /* 0x0000001fff0e7819 */ /* 0x001fca000001140b */
[----:B------:R-:W-:-:S04]  /*25af0*/  IMAD R14, R14, UR4, RZ ;  /* 0x000000040e0e7c24 */ /* 0x000fc8000f8e02ff */
        /* <DEDUP_REMOVED lines=9> */
.L_x_3683:
        /* <DEDUP_REMOVED lines=24> */
[----:B--2---:R-:W-:Y:S02]  /*25d10*/  @!P0 IMAD.MOV.U32 R12, RZ, RZ, R11 ;  /* 0x000000ffff0c8224 */ /* 0x004fe400078e000b */
[----:B-1----:R-:W-:Y:S02]  /*25d20*/  @!P0 IMAD.MOV.U32 R13, RZ, RZ, R42 ;  /* 0x000000ffff0d8224 */ /* 0x002fe400078e002a */
[----:B------:R-:W-:Y:S02]  /*25d30*/  @!P0 IMAD.MOV.U32 R15, RZ, RZ, R204 ;  /* 0x000000ffff0f8224 */ /* 0x000fe400078e00cc */
[----:B------:R-:W-:Y:S01]  /*25d40*/  @!P0 IMAD.WIDE R12, R14, 0x4, R12 ;  /* 0x000000040e0c8825 */ /* 0x000fe200078e020c */
[----:B------:R-:W-:-:S05]  /*25d50*/  @!P0 MOV R14, R206 ;  /* 0x000000ce000e8202 */ /* 0x000fca0000000f00 */
        /* <DEDUP_REMOVED lines=12> */
[----:B------:R-:W-:-:S02]  /*25e20*/  @!P0 IMAD.MOV.U32 R14, RZ, RZ, R202 ;  /* 0x000000ffff0e8224 */ /* 0x000fc400078e00ca */
[----:B------:R-:W-:Y:S01]  /*25e30*/  @!P0 IMAD.MOV.U32 R15, RZ, RZ, R200 ;  /* 0x000000ffff0f8224 */ /* 0x000fe200078e00c8 */
[----:B------:R-:W-:Y:S02]  /*25e40*/  @!P0 LEA.HI.X R13, R94, R42, R106, 0x2, P2 ;  /* 0x0000002a5e0d8211 */ /* 0x000fe400010f146a */
[----:B------:R-:W4:Y:S04]  /*25e50*/  LDL R94, [R1+0x114] ;  /* 0x00011400015e7983 */ /* 0x000f280000100800 */
[----:B------:R1:W-:Y:S01]  /*25e60*/  @!P0 ST.E.64 desc[UR46][R12.64], R14 ;  /* 0x0000000e0c008985 */ /* 0x0003e2000c101b2e */
[----:B------:R-:W-:-:S03]  /*25e70*/  ISETP.GE.AND P0, PT, R38, UR4, PT ;  /* 0x0000000426007c0c */ /* 0x000fc6000bf06270 */
[----:B------:R-:W5:Y:S01]  /*25e80*/  LDL R106, [R1+0x104] ;  /* 0x00010400016a7983 */ /* 0x000f620000100800 */
[----:B-1----:R-:W-:-:S04]  /*25e90*/  @!P1 LEA R12, P2, R63, R11, 0x2 ;  /* 0x0000000b3f0c9211 */ /* 0x002fc800078410ff */
[----:B------:R-:W-:Y:S02]  /*25ea0*/  @!P1 LEA.HI.X R13, R63, R42, R105, 0x2, P2 ;  /* 0x0000002a3f0d9211 */ /* 0x000fe400010f1469 */
[----:B------:R-:W3:Y:S01]  /*25eb0*/  LDL R63, [R1+0x110] ;  /* 0x00011000013f7983 */ /* 0x000ee20000100800 */
[----:B------:R-:W-:Y:S01]  /*25ec0*/  @!P1 IMAD.MOV.U32 R14, RZ, RZ, R203 ;  /* 0x000000ffff0e9224 */ /* 0x000fe200078e00cb */
[----:B------:R-:W-:Y:S02]  /*25ed0*/  @!P1 MOV R15, R201 ;  /* 0x000000c9000f9202 */ /* 0x000fe40000000f00 */
[----:B------:R-:W5:Y:S04]  /*25ee0*/  LDL R105, [R1+0x108] ;  /* 0x0001080001697983 */ /* 0x000f680000100800 */
[----:B------:R1:W-:Y:S02]  /*25ef0*/  @!P1 ST.E.64 desc[UR46][R12.64], R14 ;  /* 0x0000000e0c009985 */ /* 0x0003e4000c101b2e */
[----:B-1----:R-:W-:-:S04]  /*25f00*/  @!P0 LEA R12, P2, R38, R11, 0x2 ;  /* 0x0000000b260c8211 */ /* 0x002fc800078410ff */
[----:B------:R-:W-:Y:S02]  /*25f10*/  @!P0 LEA.HI.X R13, R38, R42, R102, 0x2, P2 ;  /* 0x0000002a260d8211 */ /* 0x000fe400010f1466 */
[----:B------:R-:W5:Y:S01]  /*25f20*/  LDL R102, [R1+0x190] ;  /* 0x0001900001667983 */ /* 0x000f620000100800 */
[----:B------:R-:W-:Y:S01]  /*25f30*/  ISETP.GE.AND P1, PT, R39, UR4, PT ;  /* 0x0000000427007c0c */ /* 0x000fe2000bf26270 */
[----:B------:R-:W-:Y:S02]  /*25f40*/  @!P0 IMAD.MOV.U32 R14, RZ, RZ, R198 ;  /* 0x000000ffff0e8224 */ /* 0x000fe400078e00c6 */
[----:B------:R-:W-:Y:S01]  /*25f50*/  @!P0 IMAD.MOV.U32 R15, RZ, RZ, R196 ;  /* 0x000000ffff0f8224 */ /* 0x000fe200078e00c4 */
[----:B------:R-:W5:Y:S04]  /*25f60*/  LDL R38, [R1+0x10c] ;  /* 0x00010c0001267983 */ /* 0x000f680000100800 */
[----:B------:R1:W-:Y:S01]  /*25f70*/  @!P0 ST.E.64 desc[UR46][R12.64], R14 ;  /* 0x0000000e0c008985 */ /* 0x0003e2000c101b2e */
[----:B------:R-:W-:-:S04]  /*25f80*/  ISETP.GE.AND P0, PT, R110, UR4, PT ;  /* 0x000000046e007c0c */ /* 0x000fc8000bf06270 */
[CC--:B-1----:R-:W-:Y:S01]  /*25f90*/  @!P1 LEA R12, P2, R39.reuse, R11.reuse, 0x2 ;  /* 0x0000000b270c9211 */ /* 0x0c2fe200078410ff */
[----:B------:R-:W-:Y:S02]  /*25fa0*/  @!P1 IMAD.MOV.U32 R14, RZ, RZ, R199 ;  /* 0x000000ffff0e9224 */ /* 0x000fe400078e00c7 */
[----:B------:R-:W-:Y:S01]  /*25fb0*/  @!P1 IMAD.MOV.U32 R15, RZ, RZ, R197 ;  /* 0x000000ffff0f9224 */ /* 0x000fe200078e00c5 */
[----:B------:R-:W-:Y:S02]  /*25fc0*/  @!P1 LEA.HI.X R13, R39, R42, R43, 0x2, P2 ;  /* 0x0000002a270d9211 */ /* 0x000fe400010f142b */
[----:B------:R-:W5:Y:S04]  /*25fd0*/  LDL R39, [R1+0x18c] ;  /* 0x00018c0001277983 */ /* 0x000f680000100800 */
[----:B------:R1:W-:Y:S04]  /*25fe0*/  @!P1 ST.E.64 desc[UR46][R12.64], R14 ;  /* 0x0000000e0c009985 */ /* 0x0003e8000c101b2e */
[----:B------:R-:W5:Y:S01]  /*25ff0*/  LDL R43, [R1+0x100] ;  /* 0x00010000012b7983 */ /* 0x000f620000100800 */
[----:B-1----:R-:W-:Y:S01]  /*26000*/  @!P0 LEA R12, P2, R110, R11, 0x2 ;  /* 0x0000000b6e0c8211 */ /* 0x002fe200078410ff */
[----:B------:R-:W-:-:S02]  /*26010*/  @!P0 IMAD.MOV.U32 R14, RZ, RZ, R194 ;  /* 0x000000ffff0e8224 */ /* 0x000fc400078e00c2 */
[----:B------:R-:W-:Y:S01]  /*26020*/  @!P0 IMAD.MOV.U32 R15, RZ, RZ, R192 ;  /* 0x000000ffff0f8224 */ /* 0x000fe200078e00c0 */
[----:B------:R-:W-:Y:S02]  /*26030*/  @!P0 LEA.HI.X R13, R110, R42, R111, 0x2, P2 ;  /* 0x0000002a6e0d8211 */ /* 0x000fe400010f146f */
[----:B------:R-:W5:Y:S04]  /*26040*/  LDL R110, [R1+0x188] ;  /* 0x00018800016e7983 */ /* 0x000f680000100800 */
[----:B------:R1:W-:Y:S04]  /*26050*/  @!P0 ST.E.64 desc[UR46][R12.64], R14 ;  /* 0x0000000e0c008985 */ /* 0x0003e8000c101b2e */
[----:B------:R-:W5:Y:S01]  /*26060*/  LDL R111, [R1+0x184] ;  /* 0x00018400016f7983 */ /* 0x000f620000100800 */
[----:B--2---:R-:W-:-:S13]  /*26070*/  ISETP.GE.AND P1, PT, R95, UR4, PT ;  /* 0x000000045f007c0c */ /* 0x004fda000bf26270 */
[C---:B-1----:R-:W-:Y:S01]  /*26080*/  @!P1 LEA R12, P2, R95.reuse, R11, 0x2 ;  /* 0x0000000b5f0c9211 */ /* 0x042fe200078410ff */
[----:B------:R-:W-:Y:S01]  /*26090*/  @!P1 IMAD.MOV.U32 R15, RZ, RZ, R193 ;  /* 0x000000ffff0f9224 */ /* 0x000fe200078e00c1 */
[----:B------:R-:W-:Y:S02]  /*260a0*/  @!P1 MOV R14, R195 ;  /* 0x000000c3000e9202 */ /* 0x000fe40000000f00 */
[----:B------:R-:W-:Y:S02]  /*260b0*/  @!P1 LEA.HI.X R13, R95, R42, R109, 0x2, P2 ;  /* 0x0000002a5f0d9211 */ /* 0x000fe400010f146d */
[----:B------:R-:W2:Y:S01]  /*260c0*/  LDL R95, [R1+0xf8] ;  /* 0x0000f800015f7983 */ /* 0x000ea20000100800 */
[----:B----4-:R-:W-:-:S03]  /*260d0*/  ISETP.GE.AND P0, PT, R94, UR4, PT ;  /* 0x000000045e007c0c */ /* 0x010fc6000bf06270 */
[----:B------:R1:W-:Y:S04]  /*260e0*/  @!P1 ST.E.64 desc[UR46][R12.64], R14 ;  /* 0x0000000e0c009985 */ /* 0x0003e8000c101b2e */
[----:B------:R-:W4:Y:S06]  /*260f0*/  LDL R109, [R1+0xec] ;  /* 0x0000ec00016d7983 */ /* 0x000f2c0000100800 */
[C---:B-1----:R-:W-:Y:S01]  /*26100*/  @!P0 LEA R12, P1, R94.reuse, R11, 0x2 ;  /* 0x0000000b5e0c8211 */ /* 0x042fe200078210ff */
[----:B------:R-:W-:Y:S01]  /*26110*/  @!P0 IMAD.MOV.U32 R14, RZ, RZ, R190 ;  /* 0x000000ffff0e8224 */ /* 0x000fe200078e00be */
[----:B---3--:R-:W-:Y:S01]  /*26120*/  ISETP.GE.AND P2, PT, R63, UR4, PT ;  /* 0x000000043f007c0c */ /* 0x008fe2000bf46270 */
[----:B------:R-:W-:Y:S01]  /*26130*/  @!P0 IMAD.MOV.U32 R15, RZ, RZ, R188 ;  /* 0x000000ffff0f8224 */ /* 0x000fe200078e00bc */
[----:B------:R-:W-:-:S02]  /*26140*/  @!P0 LEA.HI.X R13, R94, R42, R108, 0x2, P1 ;  /* 0x0000002a5e0d8211 */ /* 0x000fc400008f146c */
[----:B------:R-:W3:Y:S04]  /*26150*/  LDL R94, [R1+0x180] ;  /* 0x00018000015e7983 */ /* 0x000ee80000100800 */
[----:B------:R1:W-:Y:S04]  /*26160*/  @!P0 ST.E.64 desc[UR46][R12.64], R14 ;  /* 0x0000000e0c008985 */ /* 0x0003e8000c101b2e */
[----:B------:R-:W4:Y:S01]  /*26170*/  LDL R108, [R1+0xf0] ;  /* 0x0000f000016c7983 */ /* 0x000f220000100800 */
[----:B-1----:R-:W-:-:S04]  /*26180*/  @!P2 LEA R12, P1, R63, R11, 0x2 ;  /* 0x0000000b3f0ca211 */ /* 0x002fc800078210ff */
[----:B-----5:R-:W-:Y:S02]  /*26190*/  @!P2 LEA.HI.X R13, R63, R42, R102, 0x2, P1 ;  /* 0x0000002a3f0da211 */ /* 0x020fe400008f1466 */
[----:B------:R-:W5:Y:S04]  /*261a0*/  LDL R63, [R1+0xf4] ;  /* 0x0000f400013f7983 */ /* 0x000f680000100800 */
[----:B------:R-:W4:Y:S01]  /*261b0*/  LDL R102, [R1+0x178] ;  /* 0x0001780001667983 */ /* 0x000f220000100800 */
[----:B------:R-:W-:Y:S01]  /*261c0*/  ISETP.GE.AND P0, PT, R38, UR4, PT ;  /* 0x0000000426007c0c */ /* 0x000fe2000bf06270 */
[----:B------:R-:W-:Y:S01]  /*261d0*/  @!P2 IMAD.MOV.U32 R14, RZ, RZ, R191 ;  /* 0x000000ffff0ea224 */ /* 0x000fe200078e00bf */
[----:B------:R-:W-:Y:S01]  /*261e0*/  ISETP.GE.AND P1, PT, R105, UR4, PT ;  /* 0x0000000469007c0c */ /* 0x000fe2000bf26270 */
[----:B------:R-:W-:-:S05]  /*261f0*/  @!P2 IMAD.MOV.U32 R15, RZ, RZ, R189 ;  /* 0x000000ffff0fa224 */ /* 0x000fca00078e00bd */
[----:B------:R1:W-:Y:S01]  /*26200*/  @!P2 ST.E.64 desc[UR46][R12.64], R14 ;  /* 0x0000000e0c00a985 */ /* 0x0003e2000c101b2e */
[----:B------:R-:W-:-:S04]  /*26210*/  ISETP.GE.AND P2, PT, R106, UR4, PT ;  /* 0x000000046a007c0c */ /* 0x000fc8000bf46270 */
[----:B-1----:R-:W-:-:S04]  /*26220*/  @!P0 LEA R14, P3, R38, R11, 0x2 ;  /* 0x0000000b260e8211 */ /* 0x002fc800078610ff */
[-C--:B------:R-:W-:Y:S01]  /*26230*/  @!P0 LEA.HI.X R15, R38, R42.reuse, R39, 0x2, P3 ;  /* 0x0000002a260f8211 */ /* 0x080fe200018f1427 */
[----:B------:R-:W-:Y:S01]  /*26240*/  @!P0 IMAD.MOV.U32 R38, RZ, RZ, R187 ;  /* 0x000000ffff268224 */ /* 0x000fe200078e00bb */
[----:B------:R-:W-:Y:S02]  /*26250*/  @!P0 MOV R39, R185 ;  /* 0x000000b900278202 */ /* 0x000fe40000000f00 */
[----:B------:R-:W-:Y:S02]  /*26260*/  ISETP.GE.AND P3, PT, R43, UR4, PT ;  /* 0x000000042b007c0c */ /* 0x000fe4000bf66270 */
[CC--:B------:R-:W-:Y:S01]  /*26270*/  @!P1 LEA R12, P4, R105.reuse, R11.reuse, 0x2 ;  /* 0x0000000b690c9211 */ /* 0x0c0fe200078810ff */
[----:B------:R1:W-:Y:S01]  /*26280*/  @!P0 ST.E.64 desc[UR46][R14.64], R38 ;  /* 0x000000260e008985 */ /* 0x0003e2000c101b2e */
[----:B------:R-:W-:Y:S02]  /*26290*/  ISETP.GE.AND P0, PT, R116, UR4, PT ;  /* 0x0000000474007c0c */ /* 0x000fe4000bf06270 */
[----:B------:R-:W-:Y:S01]  /*262a0*/  @!P1 LEA.HI.X R13, R105, R42, R110, 0x2, P4 ;  /* 0x0000002a690d9211 */ /* 0x000fe200020f146e */
[----:B-1----:R-:W-:Y:S01]  /*262b0*/  @!P1 IMAD.MOV.U32 R38, RZ, RZ, R186 ;  /* 0x000000ffff269224 */ /* 0x002fe200078e00ba */
[----:B------:R-:W4:Y:S01]  /*262c0*/  LDL R105, [R1+0xe8] ;  /* 0x0000e80001697983 */ /* 0x000f220000100800 */
[----:B------:R-:W-:Y:S01]  /*262d0*/  @!P1 IMAD.MOV.U32 R39, RZ, RZ, R184 ;  /* 0x000000ffff279224 */ /* 0x000fe200078e00b8 */
[----:B------:R-:W-:-:S02]  /*262e0*/  @!P2 LEA R14, P4, R106, R11, 0x2 ;  /* 0x0000000b6a0ea211 */ /* 0x000fc400078810ff */
[----:B------:R-:W4:Y:S04]  /*262f0*/  LDL R110, [R1+0x170] ;  /* 0x00017000016e7983 */ /* 0x000f280000100800 */
[----:B------:R1:W-:Y:S01]  /*26300*/  @!P1 ST.E.64 desc[UR46][R12.64], R38 ;  /* 0x000000260c009985 */ /* 0x0003e2000c101b2e */
[----:B------:R-:W-:-:S03]  /*26310*/  @!P2 LEA.HI.X R15, R106, R42, R111, 0x2, P4 ;  /* 0x0000002a6a0fa211 */ /* 0x000fc600020f146f */
[----:B------:R-:W4:Y:S04]  /*26320*/  LDL R111, [R1+0x16c] ;  /* 0x00016c00016f7983 */ /* 0x000f280000100800 */
[----:B------:R-:W4:Y:S01]  /*26330*/  LDL R106, [R1+0x168] ;  /* 0x00016800016a7983 */ /* 0x000f220000100800 */
[----:B-1----:R-:W-:Y:S01]  /*26340*/  @!P3 LEA R12, P5, R43, R11, 0x2 ;  /* 0x0000000b2b0cb211 */ /* 0x002fe200078a10ff */
[----:B------:R-:W-:Y:S02]  /*26350*/  @!P2 IMAD.MOV.U32 R38, RZ, RZ, R183 ;  /* 0x000000ffff26a224 */ /* 0x000fe400078e00b7 */
[----:B------:R-:W-:-:S05]  /*26360*/  @!P2 IMAD.MOV.U32 R39, RZ, RZ, R181 ;  /* 0x000000ffff27a224 */ /* 0x000fca00078e00b5 */
[----:B------:R1:W-:Y:S02]  /*26370*/  @!P2 ST.E.64 desc[UR46][R14.64], R38 ;  /* 0x000000260e00a985 */ /* 0x0003e4000c101b2e */
[----:B-1----:R-:W-:Y:S02]  /*26380*/  @!P3 IMAD.MOV.U32 R38, RZ, RZ, R182 ;  /* 0x000000ffff26b224 */ /* 0x002fe400078e00b6 */
[----:B------:R-:W-:Y:S01]  /*26390*/  @!P3 IMAD.MOV.U32 R39, RZ, RZ, R180 ;  /* 0x000000ffff27b224 */ /* 0x000fe200078e00b4 */
[----:B------:R-:W-:-:S04]  /*263a0*/  @!P0 LEA R14, P4, R116, R11, 0x2 ;  /* 0x0000000b740e8211 */ /* 0x000fc800078810ff */
[-C--:B------:R-:W-:Y:S02]  /*263b0*/  @!P0 LEA.HI.X R15, R116, R42.reuse, R117, 0x2, P4 ;  /* 0x0000002a740f8211 */ /* 0x080fe400020f1475 */
[----:B------:R-:W4:Y:S04]  /*263c0*/  LDL R117, [R1+0x158] ;  /* 0x0001580001757983 */ /* 0x000f280000100800 */
[----:B------:R-:W4:Y:S01]  /*263d0*/  LDL R116, [R1+0x154] ;  /* 0x0001540001747983 */ /* 0x000f220000100800 */
[----:B--2---:R-:W-:Y:S02]  /*263e0*/  ISETP.GE.AND P1, PT, R95, UR4, PT ;  /* 0x000000045f007c0c */ /* 0x004fe4000bf26270 */
[----:B---3--:R-:W-:Y:S02]  /*263f0*/  @!P3 LEA.HI.X R13, R43, R42, R94, 0x2, P5 ;  /* 0x0000002a2b0db211 */ /* 0x008fe400028f145e */
[----:B------:R-:W2:Y:S04]  /*26400*/  LDL R94, [R1+0xe4] ;  /* 0x0000e400015e7983 */ /* 0x000ea80000100800 */
[----:B------:R-:W3:Y:S04]  /*26410*/  LDL R43, [R1+0xe0] ;  /* 0x0000e000012b7983 */ /* 0x000ee80000100800 */
[----:B------:R1:W-:Y:S01]  /*26420*/  @!P3 ST.E.64 desc[UR46][R12.64], R38 ;  /* 0x000000260c00b985 */ /* 0x0003e2000c101b2e */
[----:B-----5:R-:W-:-:S02]  /*26430*/  ISETP.GE.AND P2, PT, R63, UR4, PT ;  /* 0x000000043f007c0c */ /* 0x020fc4000bf46270 */
[C---:B-1----:R-:W-:Y:S01]  /*26440*/  @!P1 LEA R12, P5, R95.reuse, R11, 0x2 ;  /* 0x0000000b5f0c9211 */ /* 0x042fe200078a10ff */
[----:B------:R-:W-:Y:S01]  /*26450*/  @!P0 IMAD.MOV.U32 R39, RZ, RZ, R177 ;  /* 0x000000ffff278224 */ /* 0x000fe200078e00b1 */
[----:B------:R-:W-:Y:S02]  /*26460*/  @!P0 MOV R38, R179 ;  /* 0x000000b300268202 */ /* 0x000fe40000000f00 */
[----:B----4-:R-:W-:Y:S02]  /*26470*/  @!P1 LEA.HI.X R13, R95, R42, R102, 0x2, P5 ;  /* 0x0000002a5f0d9211 */ /* 0x010fe400028f1466 */
[----:B------:R-:W4:Y:S04]  /*26480*/  LDL R102, [R1+0x164] ;  /* 0x0001640001667983 */ /* 0x000f280000100800 */
[----:B------:R1:W-:Y:S04]  /*26490*/  @!P0 ST.E.64 desc[UR46][R14.64], R38 ;  /* 0x000000260e008985 */ /* 0x0003e8000c101b2e */
[----:B------:R-:W5:Y:S01]  /*264a0*/  LDL R95, [R1+0xd8] ;  /* 0x0000d800015f7983 */ /* 0x000f620000100800 */
[----:B-1----:R-:W-:-:S04]  /*264b0*/  @!P2 LEA R14, P4, R63, R11, 0x2 ;  /* 0x0000000b3f0ea211 */ /* 0x002fc800078810ff */
[----:B------:R-:W-:Y:S02]  /*264c0*/  @!P2 LEA.HI.X R15, R63, R42, R112, 0x2, P4 ;  /* 0x0000002a3f0fa211 */ /* 0x000fe400020f1470 */
[----:B------:R-:W5:Y:S01]  /*264d0*/  LDL R63, [R1+0x160] ;  /* 0x00016000013f7983 */ /* 0x000f620000100800 */
[----:B------:R-:W-:Y:S01]  /*264e0*/  ISETP.GE.AND P3, PT, R108, UR4, PT ;  /* 0x000000046c007c0c */ /* 0x000fe2000bf66270 */
[----:B------:R-:W-:Y:S02]  /*264f0*/  @!P1 IMAD.MOV.U32 R38, RZ, RZ, R178 ;  /* 0x000000ffff269224 */ /* 0x000fe400078e00b2 */
[----:B------:R-:W-:Y:S01]  /*26500*/  @!P1 IMAD.MOV.U32 R39, RZ, RZ, R176 ;  /* 0x000000ffff279224 */ /* 0x000fe200078e00b0 */
[----:B------:R-:W-:Y:S01]  /*26510*/  ISETP.GE.AND P0, PT, R109, UR4, PT ;  /* 0x000000046d007c0c */ /* 0x000fe2000bf06270 */
[----:B------:R-:W5:Y:S04]  /*26520*/  LDL R112, [R1+0xd4] ;  /* 0x0000d40001707983 */ /* 0x000f680000100800 */
[----:B------:R1:W-:Y:S01]  /*26530*/  @!P1 ST.E.64 desc[UR46][R12.64], R38 ;  /* 0x000000260c009985 */ /* 0x0003e2000c101b2e */
[----:B------:R-:W-:-:S03]  /*26540*/  ISETP.GE.AND P1, PT, R105, UR4, PT ;  /* 0x0000000469007c0c */ /* 0x000fc6000bf26270 */
[C---:B-1----:R-:W-:Y:S01]  /*26550*/  @!P3 LEA R12, P5, R108.reuse, R11, 0x2 ;  /* 0x0000000b6c0cb211 */ /* 0x042fe200078a10ff */
[----:B------:R-:W-:Y:S02]  /*26560*/  @!P2 IMAD.MOV.U32 R38, RZ, RZ, R175 ;  /* 0x000000ffff26a224 */ /* 0x000fe400078e00af */
[----:B------:R-:W-:Y:S01]  /*26570*/  @!P2 IMAD.MOV.U32 R39, RZ, RZ, R173 ;  /* 0x000000ffff27a224 */ /* 0x000fe200078e00ad */
[----:B------:R-:W-:Y:S02]  /*26580*/  @!P3 LEA.HI.X R13, R108, R42, R110, 0x2, P5 ;  /* 0x0000002a6c0db211 */ /* 0x000fe400028f146e */
[----:B------:R-:W5:Y:S04]  /*26590*/  LDL R110, [R1+0xd0] ;  /* 0x0000d000016e7983 */ /* 0x000f680000100800 */
[----:B------:R1:W-:Y:S04]  /*265a0*/  @!P2 ST.E.64 desc[UR46][R14.64], R38 ;  /* 0x000000260e00a985 */ /* 0x0003e8000c101b2e */
[----:B------:R-:W5:Y:S01]  /*265b0*/  LDL R108, [R1+0xcc] ;  /* 0x0000cc00016c7983 */ /* 0x000f620000100800 */
[----:B-1----:R-:W-:Y:S01]  /*265c0*/  @!P3 IMAD.MOV.U32 R38, RZ, RZ, R174 ;  /* 0x000000ffff26b224 */ /* 0x002fe200078e00ae */
[----:B------:R-:W-:-:S02]  /*265d0*/  @!P3 MOV R39, R172 ;  /* 0x000000ac0027b202 */ /* 0x000fc40000000f00 */
[----:B------:R-:W-:-:S03]  /*265e0*/  @!P0 LEA R14, P5, R109, R11, 0x2 ;  /* 0x0000000b6d0e8211 */ /* 0x000fc600078a10ff */
[----:B------:R1:W-:Y:S01]  /*265f0*/  @!P3 ST.E.64 desc[UR46][R12.64], R38 ;  /* 0x000000260c00b985 */ /* 0x0003e2000c101b2e */
[----:B------:R-:W-:-:S03]  /*26600*/  @!P0 LEA.HI.X R15, R109, R42, R111, 0x2, P5 ;  /* 0x0000002a6d0f8211 */ /* 0x000fc600028f146f */
[----:B------:R-:W5:Y:S04]  /*26610*/  LDL R111, [R1+0x150] ;  /* 0x00015000016f7983 */ /* 0x000f680000100800 */
[----:B------:R-:W5:Y:S01]  /*26620*/  LDL R109, [R1+0x14c] ;  /* 0x00014c00016d7983 */ /* 0x000f620000100800 */
[C---:B-1----:R-:W-:Y:S01]  /*26630*/  @!P1 LEA R12, P3, R105.reuse, R11, 0x2 ;  /* 0x0000000b690c9211 */ /* 0x042fe200078610ff */
[----:B------:R-:W-:Y:S02]  /*26640*/  @!P0 IMAD.MOV.U32 R38, RZ, RZ, R171 ;  /* 0x000000ffff268224 */ /* 0x000fe400078e00ab */
[----:B------:R-:W-:Y:S01]  /*26650*/  @!P0 IMAD.MOV.U32 R39, RZ, RZ, R169 ;  /* 0x000000ffff278224 */ /* 0x000fe200078e00a9 */
[----:B------:R-:W-:Y:S02]  /*26660*/  @!P1 LEA.HI.X R13, R105, R42, R106, 0x2, P3 ;  /* 0x0000002a690d9211 */ /* 0x000fe400018f146a */
[----:B------:R-:W5:Y:S04]  /*26670*/  LDL R105, [R1+0xc8] ;  /* 0x0000c80001697983 */ /* 0x000f680000100800 */
[----:B------:R1:W-:Y:S04]  /*26680*/  @!P0 ST.E.64 desc[UR46][R14.64], R38 ;  /* 0x000000260e008985 */ /* 0x0003e8000c101b2e */
[----:B------:R-:W5:Y:S01]  /*26690*/  LDL R106, [R1+0x148] ;  /* 0x00014800016a7983 */ /* 0x000f620000100800 */
[----:B-1----:R-:W-:-:S02]  /*266a0*/  @!P1 IMAD.MOV.U32 R38, RZ, RZ, R170 ;  /* 0x000000ffff269224 */ /* 0x002fc400078e00aa */
[----:B------:R-:W-:-:S05]  /*266b0*/  @!P1 IMAD.MOV.U32 R39, RZ, RZ, R168 ;  /* 0x000000ffff279224 */ /* 0x000fca00078e00a8 */
[----:B------:R1:W-:Y:S01]  /*266c0*/  @!P1 ST.E.64 desc[UR46][R12.64], R38 ;  /* 0x000000260c009985 */ /* 0x0003e2000c101b2e */
[----:B------:R-:W-:Y:S02]  /*266d0*/  ISETP.GE.AND P0, PT, R118, UR4, PT ;  /* 0x0000000476007c0c */ /* 0x000fe4000bf06270 */
[----:B--2---:R-:W-:Y:S02]  /*266e0*/  ISETP.GE.AND P2, PT, R94, UR4, PT ;  /* 0x000000045e007c0c */ /* 0x004fe4000bf46270 */
[----:B---3--:R-:W-:-:S11]  /*266f0*/  ISETP.GE.AND P4, PT, R43, UR4, PT ;  /* 0x000000042b007c0c */ /* 0x008fd6000bf86270 */
[CC--:B------:R-:W-:Y:S01]  /*26700*/  @!P2 LEA R14, P3, R94.reuse, R11.reuse, 0x2 ;  /* 0x0000000b5e0ea211 */ /* 0x0c0fe200078610ff */
[----:B-1----:R-:W-:Y:S01]  /*26710*/  @!P2 IMAD.MOV.U32 R38, RZ, RZ, R147 ;  /* 0x000000ffff26a224 */ /* 0x002fe200078e0093 */
[----:B------:R-:W-:Y:S01]  /*26720*/  @!P4 LEA R12, P5, R43, R11, 0x2 ;  /* 0x0000000b2b0cc211 */ /* 0x000fe200078a10ff */
[----:B------:R-:W-:Y:S02]  /*26730*/  @!P2 IMAD.MOV.U32 R39, RZ, RZ, R100 ;  /* 0x000000ffff27a224 */ /* 0x000fe400078e0064 */
[----:B------:R-:W2:Y:S01]  /*26740*/  LDL R100, [R1+0x144] ;  /* 0x0001440001647983 */ /* 0x000ea20000100800 */
[----:B----4-:R-:W-:-:S03]  /*26750*/  @!P2 LEA.HI.X R15, R94, R42, R102, 0x2, P3 ;  /* 0x0000002a5e0fa211 */ /* 0x010fc600018f1466 */
[----:B------:R-:W3:Y:S04]  /*26760*/  LDL R102, [R1+0xc4] ;  /* 0x0000c40001667983 */ /* 0x000ee80000100800 */
[----:B------:R-:W4:Y:S01]  /*26770*/  LDL R94, [R1+0xc0] ;  /* 0x0000c000015e7983 */ /* 0x000f220000100800 */
[----:B-----5:R-:W-:-:S03]  /*26780*/  ISETP.GE.AND P1, PT, R95, UR4, PT ;  /* 0x000000045f007c0c */ /* 0x020fc6000bf26270 */
[----:B------:R1:W-:Y:S01]  /*26790*/  @!P2 ST.E.64 desc[UR46][R14.64], R38 ;  /* 0x000000260e00a985 */ /* 0x0003e2000c101b2e */
[----:B------:R-:W-:-:S03]  /*267a0*/  @!P4 LEA.HI.X R13, R43, R42, R63, 0x2, P5 ;  /* 0x0000002a2b0dc211 */ /* 0x000fc600028f143f */
[----:B------:R-:W5:Y:S01]  /*267b0*/  LDL R63, [R1+0xbc] ;  /* 0x0000bc00013f7983 */ /* 0x000f620000100800 */
[----:B-1----:R-:W-:-:S03]  /*267c0*/  @!P4 MOV R14, R104 ;  /* 0x00000068000ec202 */ /* 0x002fc60000000f00 */
[----:B------:R-:W5:Y:S01]  /*267d0*/  LDL R43, [R1+0xb8] ;  /* 0x0000b800012b7983 */ /* 0x000f620000100800 */
[----:B------:R-:W-:-:S03]  /*267e0*/  @!P4 IMAD.MOV.U32 R15, RZ, RZ, R53 ;  /* 0x000000ffff0fc224 */ /* 0x000fc600078e0035 */
[----:B------:R-:W5:Y:S04]  /*267f0*/  LDL R53, [R1+0x13c] ;  /* 0x00013c0001357983 */ /* 0x000f680000100800 */
[----:B------:R1:W-:Y:S02]  /*26800*/  @!P4 ST.E.64 desc[UR46][R12.64], R14 ;  /* 0x0000000e0c00c985 */ /* 0x0003e4000c101b2e */
[----:B-1----:R-:W-:-:S04]  /*26810*/  @!P1 LEA R12, P5, R95, R11, 0x2 ;  /* 0x0000000b5f0c9211 */ /* 0x002fc800078a10ff */
[----:B------:R-:W-:Y:S02]  /*26820*/  @!P1 LEA.HI.X R13, R95, R42, R117, 0x2, P5 ;  /* 0x0000002a5f0d9211 */ /* 0x000fe400028f1475 */
[----:B------:R-:W5:Y:S01]  /*26830*/  LDL R95, [R1+0x140] ;  /* 0x00014000015f7983 */ /* 0x000f620000100800 */
[----:B------:R-:W-:-:S03]  /*26840*/  @!P0 IMAD.MOV.U32 R14, RZ, RZ, R3 ;  /* 0x000000ffff0e8224 */ /* 0x000fc600078e0003 */
[----:B------:R-:W5:Y:S01]  /*26850*/  LDL R3, [R1+0x138] ;  /* 0x0001380001037983 */ /* 0x000f620000100800 */
[----:B------:R-:W-:Y:S02]  /*26860*/  ISETP.GE.AND P2, PT, R112, UR4, PT ;  /* 0x0000000470007c0c */ /* 0x000fe4000bf46270 */
[----:B------:R-:W-:Y:S02]  /*26870*/  @!P0 LEA R38, P3, R118, R11, 0x2 ;  /* 0x0000000b76268211 */ /* 0x000fe400078610ff */
[----:B------:R-:W-:Y:S01]  /*26880*/  ISETP.GE.AND P4, PT, R110, UR4, PT ;  /* 0x000000046e007c0c */ /* 0x000fe2000bf86270 */
[----:B------:R-:W-:Y:S01]  /*26890*/  @!P0 IMAD.MOV.U32 R15, RZ, RZ, R4 ;  /* 0x000000ffff0f8224 */ /* 0x000fe200078e0004 */
[----:B------:R-:W-:Y:S02]  /*268a0*/  @!P0 LEA.HI.X R39, R118, R42, R119, 0x2, P3 ;  /* 0x0000002a76278211 */ /* 0x000fe400018f1477 */
[----:B------:R-:W-:-:S03]  /*268b0*/  ISETP.GE.AND P3, PT, R108, UR4, PT ;  /* 0x000000046c007c0c */ /* 0x000fc6000bf66270 */
[----:B------:R1:W-:Y:S04]  /*268c0*/  @!P0 ST.E.64 desc[UR46][R38.64], R14 ;  /* 0x0000000e26008985 */ /* 0x0003e8000c101b2e */
[----:B------:R0:W-:Y:S02]  /*268d0*/  @!P1 ST.E.64 desc[UR46][R12.64], R54 ;  /* 0x000000360c009985 */ /* 0x0001e4000c101b2e */
[-C--:B------:R-:W-:Y:S02]  /*268e0*/  @!P4 LEA R4, P1, R110, R11.reuse, 0x2 ;  /* 0x0000000b6e04c211 */ /* 0x080fe400078210ff */
[----:B-1----:R-:W-:-:S04]  /*268f0*/  @!P2 LEA R14, P0, R112, R11, 0x2 ;  /* 0x0000000b700ea211 */ /* 0x002fc800078010ff */
[-C--:B------:R-:W-:Y:S01]  /*26900*/  @!P2 LEA.HI.X R15, R112, R42.reuse, R116, 0x2, P0 ;  /* 0x0000002a700fa211 */ /* 0x080fe200000f1474 */
[----:B0-----:R-:W-:Y:S01]  /*26910*/  @!P2 IMAD.MOV.U32 R12, RZ, RZ, R5 ;  /* 0x000000ffff0ca224 */ /* 0x001fe200078e0005 */
[-C--:B------:R-:W-:Y:S01]  /*26920*/  @!P4 LEA.HI.X R5, R110, R42.reuse, R111, 0x2, P1 ;  /* 0x0000002a6e05c211 */ /* 0x080fe200008f146f */
[----:B------:R-:W-:Y:S01]  /*26930*/  @!P2 IMAD.MOV.U32 R13, RZ, RZ, R6 ;  /* 0x000000ffff0da224 */ /* 0x000fe200078e0006 */
[----:B------:R-:W-:Y:S02]  /*26940*/  ISETP.GE.AND P0, PT, R105, UR4, PT ;  /* 0x0000000469007c0c */ /* 0x000fe4000bf06270 */
[C---:B------:R-:W-:Y:S02]  /*26950*/  @!P3 LEA R38, P5, R108.reuse, R11, 0x2 ;  /* 0x0000000b6c26b211 */ /* 0x040fe400078a10ff */
[----:B------:R-:W-:Y:S02]  /*26960*/  @!P2 ST.E.64 desc[UR46][R14.64], R12 ;  /* 0x0000000c0e00a985 */ /* 0x000fe4000c101b2e */
[----:B------:R-:W-:-:S02]  /*26970*/  @!P3 LEA.HI.X R39, R108, R42, R109, 0x2, P5 ;  /* 0x0000002a6c27b211 */ /* 0x000fc400028f146d */
[----:B------:R0:W-:Y:S05]  /*26980*/  @!P4 ST.E.64 desc[UR46][R4.64], R56 ;  /* 0x000000380400c985 */ /* 0x0001ea000c101b2e */
[C---:B------:R-:W-:Y:S01]  /*26990*/  @!P0 LEA R6, P2, R105.reuse, R11, 0x2 ;  /* 0x0000000b69068211 */ /* 0x040fe200078410ff */
[----:B0-----:R-:W-:Y:S01]  /*269a0*/  @!P3 IMAD.MOV.U32 R4, RZ, RZ, R7 ;  /* 0x000000ffff04b224 */ /* 0x001fe200078e0007 */
[----:B------:R-:W-:Y:S01]  /*269b0*/  @!P3 MOV R5, R8 ;  /* 0x000000080005b202 */ /* 0x000fe20000000f00 */
[----:B------:R-:W-:Y:S01]  /*269c0*/  @!P0 IMAD.MOV.U32 R12, RZ, RZ, R61 ;  /* 0x000000ffff0c8224 */ /* 0x000fe200078e003d */
[----:B------:R-:W-:Y:S01]  /*269d0*/  @!P0 LEA.HI.X R7, R105, R42, R106, 0x2, P2 ;  /* 0x0000002a69078211 */ /* 0x000fe200010f146a */
[----:B------:R-:W-:-:S02]  /*269e0*/  @!P0 IMAD.MOV.U32 R13, RZ, RZ, R64 ;  /* 0x000000ffff0d8224 */ /* 0x000fc400078e0040 */
[----:B------:R0:W-:Y:S04]  /*269f0*/  @!P3 ST.E.64 desc[UR46][R38.64], R4 ;  /* 0x000000042600b985 */ /* 0x0001e8000c101b2e */
[----:B------:R1:W-:Y:S01]  /*26a00*/  @!P0 ST.E.64 desc[UR46][R6.64], R12 ;  /* 0x0000000c06008985 */ /* 0x0003e2000c101b2e */
[----:B---3--:R-:W-:Y:S02]  /*26a10*/  ISETP.GE.AND P1, PT, R102, UR4, PT ;  /* 0x0000000466007c0c */ /* 0x008fe4000bf26270 */
[----:B----4-:R-:W-:-:S11]  /*26a20*/  ISETP.GE.AND P4, PT, R94, UR4, PT ;  /* 0x000000045e007c0c */ /* 0x010fd6000bf86270 */
[CC--:B0-----:R-:W-:Y:S01]  /*26a30*/  @!P1 LEA R4, P2, R102.reuse, R11.reuse, 0x2 ;  /* 0x0000000b66049211 */ /* 0x0c1fe200078410ff */
[----:B-1----:R-:W-:Y:S02]  /*26a40*/  @!P1 IMAD.MOV.U32 R6, RZ, RZ, R9 ;  /* 0x000000ffff069224 */ /* 0x002fe400078e0009 */
[----:B------:R-:W-:Y:S01]  /*26a50*/  @!P1 IMAD.MOV.U32 R7, RZ, RZ, R10 ;  /* 0x000000ffff079224 */ /* 0x000fe200078e000a */
[----:B--2---:R-:W-:Y:S02]  /*26a60*/  @!P1 LEA.HI.X R5, R102, R42, R100, 0x2, P2 ;  /* 0x0000002a66059211 */ /* 0x004fe400010f1464 */
[----:B-----5:R-:W-:Y:S02]  /*26a70*/  ISETP.GE.AND P5, PT, R63, UR4, PT ;  /* 0x000000043f007c0c */ /* 0x020fe4000bfa6270 */
[----:B------:R-:W-:Y:S02]  /*26a80*/  ISETP.GE.AND P3, PT, R43, UR4, PT ;  /* 0x000000042b007c0c */ /* 0x000fe4000bf66270 */
[----:B------:R-:W-:Y:S01]  /*26a90*/  @!P4 LEA R8, P0, R94, R11, 0x2 ;  /* 0x0000000b5e08c211 */ /* 0x000fe200078010ff */
[----:B------:R0:W-:Y:S01]  /*26aa0*/  @!P1 ST.E.64 desc[UR46][R4.64], R6 ;  /* 0x0000000604009985 */ /* 0x0001e2000c101b2e */
[----:B------:R-:W-:-:S07]  /*26ab0*/  @!P4 IMAD.MOV.U32 R10, RZ, RZ, R69 ;  /* 0x000000ffff0ac224 */ /* 0x000fce00078e0045 */
[-C--:B0-----:R-:W-:Y:S02]  /*26ac0*/  @!P5 LEA R4, P1, R63, R11.reuse, 0x2 ;  /* 0x0000000b3f04d211 */ /* 0x081fe400078210ff */
[----:B------:R-:W-:Y:S01]  /*26ad0*/  @!P3 LEA R6, P2, R43, R11, 0x2 ;  /* 0x0000000b2b06b211 */ /* 0x000fe200078410ff */
[----:B------:R-:W-:Y:S01]  /*26ae0*/  @!P4 IMAD.MOV.U32 R11, RZ, RZ, R72 ;  /* 0x000000ffff0bc224 */ /* 0x000fe200078e0048 */
[-C--:B------:R-:W-:Y:S02]  /*26af0*/  @!P5 LEA.HI.X R5, R63, R42.reuse, R53, 0x2, P1 ;  /* 0x0000002a3f05d211 */ /* 0x080fe400008f1435 */
[-C--:B------:R-:W-:Y:S02]  /*26b00*/  @!P4 LEA.HI.X R9, R94, R42.reuse, R95, 0x2, P0 ;  /* 0x0000002a5e09c211 */ /* 0x080fe400000f145f */
[----:B------:R-:W-:-:S03]  /*26b10*/  @!P3 LEA.HI.X R7, R43, R42, R3, 0x2, P2 ;  /* 0x0000002a2b07b211 */ /* 0x000fc600010f1403 */
[----:B------:R0:W-:Y:S04]  /*26b20*/  @!P4 ST.E.64 desc[UR46][R8.64], R10 ;  /* 0x0000000a0800c985 */ /* 0x0001e8000c101b2e */
[----:B------:R3:W-:Y:S01]  /*26b30*/  @!P5 ST.E.64 desc[UR46][R4.64], R20 ;  /* 0x000000140400d985 */ /* 0x0007e2000c101b2e */
[----:B0-----:R-:W-:Y:S01]  /*26b40*/  @!P3 MOV R8, R73 ;  /* 0x000000490008b202 */ /* 0x001fe20000000f00 */
[----:B------:R-:W-:-:S05]  /*26b50*/  @!P3 IMAD.MOV.U32 R9, RZ, RZ, R77 ;  /* 0x000000ffff09b224 */ /* 0x000fca00078e004d */
[----:B------:R3:W-:Y:S02]  /*26b60*/  @!P3 ST.E.64 desc[UR46][R6.64], R8 ;  /* 0x000000080600b985 */ /* 0x0007e4000c101b2e */
.L_x_3278:
[----:B------:R-:W-:Y:S05]  /*26b70*/  BSYNC B1 ;  /* 0x0000000000017941 */ /* 0x000fea0003800000 */
.L_x_3277:
[----:B------:R-:W-:-:S03]  /*26b80*/  UMOV UR4, 0xffffffff ;  /* 0xffffffff00047882 */ /* 0x000fc60000000000 */
[----:B------:R-:W-:Y:S05]  /*26b90*/  BRA.DIV UR4, `(.L_x_3279) ;  /* 0x0000011e04b47947 */ /* 0x000fea000b800000 */
[----:B0-----:R-:W0:Y:S04]  /*26ba0*/  SHFL.IDX PT, R41, R41, 0x1, 0x1c1f ;  /* 0x003c1f0029297f89 */ /* 0x001e2800000e0000 */
[----:B------:R-:W4:Y:S02]  /*26bb0*/  SHFL.IDX PT, R40, R40, 0x1, 0x1c1f ;  /* 0x003c1f0028287f89 */ /* 0x000f2400000e0000 */
.L_x_3687:
        /* <DEDUP_REMOVED lines=15> */
[----:B-1----:R-:W4:Y:S04]  /*26cb0*/  LDL R42, [R1+0x178] ;  /* 0x00017800012a7983 */ /* 0x002f280000100800 */
[----:B------:R-:W4:Y:S04]  /*26cc0*/  LDL R39, [R1+0x170] ;  /* 0x0001700001277983 */ /* 0x000f280000100800 */
[----:B---3--:R-:W3:Y:S04]  /*26cd0*/  LDL R21, [R1+0x164] ;  /* 0x0001640001157983 */ /* 0x008ee80000100800 */
[----:B------:R-:W3:Y:S04]  /*26ce0*/  LDL R3, [R1+0x174] ;  /* 0x0001740001037983 */ /* 0x000ee80000100800 */
        /* <DEDUP_REMOVED lines=21> */
[----:B--2---:R-:W2:Y:S04]  /*26e40*/  LDL R11, [R1+0xe8] ;  /* 0x0000e800010b7983 */ /* 0x004ea80000100800 */
[----:B------:R-:W2:Y:S04]  /*26e50*/  LDL R10, [R1+0xbc] ;  /* 0x0000bc00010a7983 */ /* 0x000ea80000100800 */
[----:B------:R-:W2:Y:S04]  /*26e60*/  LDL R8, [R1+0xc8] ;  /* 0x0000c80001087983 */ /* 0x000ea80000100800 */
[----:B------:R-:W2:Y:S04]  /*26e70*/  LDL R53, [R1+0x168] ;  /* 0x0001680001357983 */ /* 0x000ea80000100800 */
[----:B------:R-:W2:Y:S04]  /*26e80*/  LDL R15, [R1+0xc4] ;  /* 0x0000c400010f7983 */ /* 0x000ea80000100800 */
[----:B------:R-:W2:Y:S01]  /*26e90*/  LDL R38, [R1+0x148] ;  /* 0x0001480001267983 */ /* 0x000ea20000100800 */
[----:B-----5:R-:W-:-:S02]  /*26ea0*/  IMAD.MOV.U32 R77, RZ, RZ, R73 ;  /* 0x000000ffff4d7224 */ /* 0x020fc400078e0049 */
[----:B----4-:R-:W-:Y:S02]  /*26eb0*/  IMAD.MOV.U32 R73, RZ, RZ, R72 ;  /* 0x000000ffff497224 */ /* 0x010fe400078e0048 */
[----:B------:R-:W-:Y:S01]  /*26ec0*/  IMAD.MOV.U32 R72, RZ, RZ, R69 ;  /* 0x000000ffff487224 */ /* 0x000fe200078e0045 */
[----:B------:R-:W-:Y:S01]  /*26ed0*/  ISETP.GE.AND P0, PT, R94, UR4, PT ;  /* 0x000000045e007c0c */ /* 0x000fe2000bf06270 */
[----:B------:R-:W-:Y:S02]  /*26ee0*/  IMAD.MOV.U32 R69, RZ, RZ, R64 ;  /* 0x000000ffff457224 */ /* 0x000fe400078e0040 */
[----:B------:R-:W-:Y:S01]  /*26ef0*/  IMAD.MOV.U32 R64, RZ, RZ, R63 ;  /* 0x000000ffff407224 */ /* 0x000fe200078e003f */
[----:B------:R-:W-:Y:S01]  /*26f00*/  MOV R63, R61 ;  /* 0x0000003d003f7202 */ /* 0x000fe20000000f00 */
[----:B------:R-:W-:Y:S02]  /*26f10*/  IMAD.MOV.U32 R61, RZ, RZ, R57 ;  /* 0x000000ffff3d7224 */ /* 0x000fe400078e0039 */
[----:B------:R-:W-:-:S02]  /*26f20*/  IMAD.MOV.U32 R57, RZ, RZ, R56 ;  /* 0x000000ffff397224 */ /* 0x000fc400078e0038 */
[----:B------:R-:W-:Y:S02]  /*26f30*/  IMAD.MOV.U32 R56, RZ, RZ, R55 ;  /* 0x000000ffff387224 */ /* 0x000fe400078e0037 */
[----:B------:R-:W-:Y:S02]  /*26f40*/  IMAD.MOV.U32 R55, RZ, RZ, R54 ;  /* 0x000000ffff377224 */ /* 0x000fe400078e0036 */
[----:B------:R-:W-:Y:S02]  /*26f50*/  IMAD.MOV.U32 R54, RZ, RZ, R43 ;  /* 0x000000ffff367224 */ /* 0x000fe400078e002b */
[----:B------:R-:W-:Y:S01]  /*26f60*/  IMAD.MOV.U32 R43, RZ, RZ, R42 ;  /* 0x000000ffff2b7224 */ /* 0x000fe200078e002a */
[----:B------:R-:W-:Y:S01]  /*26f70*/  MOV R42, R39 ;  /* 0x00000027002a7202 */ /* 0x000fe20000000f00 */
[----:B------:R-:W-:Y:S02]  /*26f80*/  @!P0 IMAD.MOV.U32 R2, RZ, RZ, R40 ;  /* 0x000000ffff028224 */ /* 0x000fe400078e0028 */
[----:B---3--:R-:W-:-:S02]  /*26f90*/  IMAD.MOV.U32 R39, RZ, RZ, R21 ;  /* 0x000000ffff277224 */ /* 0x008fc400078e0015 */
[----:B------:R-:W-:Y:S02]  /*26fa0*/  IMAD.MOV.U32 R21, RZ, RZ, R3 ;  /* 0x000000ffff157224 */ /* 0x000fe400078e0003 */
[----:B0-----:R-:W-:Y:S01]  /*26fb0*/  @!P0 IMAD.MOV.U32 R3, RZ, RZ, R41 ;  /* 0x000000ffff038224 */ /* 0x001fe200078e0029 */
[----:B------:R-:W-:Y:S01]  /*26fc0*/  ISETP.GE.AND P1, PT, R100, UR4, PT ;  /* 0x0000000464007c0c */ /* 0x000fe2000bf26270 */
[----:B------:R-:W-:Y:S01]  /*26fd0*/  IMAD.MOV.U32 R95, RZ, RZ, R77 ;  /* 0x000000ffff5f7224 */ /* 0x000fe200078e004d */
[----:B------:R-:W-:Y:S01]  /*26fe0*/  MOV R77, R72 ;  /* 0x00000048004d7202 */ /* 0x000fe20000000f00 */
[----:B------:R-:W-:-:S04]  /*26ff0*/  @!P0 IMAD.WIDE R2, R94, 0x4, R2 ;  /* 0x000000045e028825 */ /* 0x000fc800078e0202 */
[----:B------:R-:W-:Y:S02]  /*27000*/  IMAD.MOV.U32 R72, RZ, RZ, R64 ;  /* 0x000000ffff487224 */ /* 0x000fe400078e0040 */
[----:B------:R-:W-:Y:S02]  /*27010*/  IMAD.MOV.U32 R94, RZ, RZ, R73 ;  /* 0x000000ffff5e7224 */ /* 0x000fe400078e0049 */
[----:B------:R-:W-:Y:S01]  /*27020*/  IMAD.MOV.U32 R64, RZ, RZ, R61 ;  /* 0x000000ffff407224 */ /* 0x000fe200078e003d */
[----:B------:R-:W-:Y:S01]  /*27030*/  MOV R61, R55 ;  /* 0x00000037003d7202 */ /* 0x000fe20000000f00 */
        /* <DEDUP_REMOVED lines=8> */
[----:B------:R-:W-:-:S02]  /*270c0*/  IMAD.MOV.U32 R20, RZ, RZ, R13 ;  /* 0x000000ffff147224 */ /* 0x000fc400078e000d */
[----:B------:R-:W-:Y:S02]  /*270d0*/  IMAD.MOV.U32 R54, RZ, RZ, R42 ;  /* 0x000000ffff367224 */ /* 0x000fe400078e002a */
[----:B------:R-:W-:Y:S01]  /*270e0*/  IMAD.MOV.U32 R13, RZ, RZ, R4 ;  /* 0x000000ffff0d7224 */ /* 0x000fe200078e0004 */
[C---:B------:R-:W-:Y:S01]  /*270f0*/  @!P1 LEA R4, P4, R100.reuse, R40, 0x2 ;  /* 0x0000002864049211 */ /* 0x040fe200078810ff */
[----:B------:R-:W-:Y:S01]  /*27100*/  IMAD.MOV.U32 R42, RZ, RZ, R21 ;  /* 0x000000ffff2a7224 */ /* 0x000fe200078e0015 */
[----:B------:R-:W-:Y:S01]  /*27110*/  MOV R21, R14 ;  /* 0x0000000e00157202 */ /* 0x000fe20000000f00 */
[----:B------:R-:W-:Y:S02]  /*27120*/  IMAD.MOV.U32 R14, RZ, RZ, R12 ;  /* 0x000000ffff0e7224 */ /* 0x000fe400078e000c */
[----:B------:R-:W-:Y:S01]  /*27130*/  IMAD.MOV.U32 R12, RZ, RZ, R5 ;  /* 0x000000ffff0c7224 */ /* 0x000fe200078e0005 */
[----:B------:R-:W-:Y:S01]  /*27140*/  @!P1 LEA.HI.X R5, R100, R41, R102, 0x2, P4 ;  /* 0x0000002964059211 */ /* 0x000fe200020f1466 */
[----:B------:R-:W-:-:S02]  /*27150*/  IMAD.MOV.U32 R100, RZ, RZ, R94 ;  /* 0x000000ffff647224 */ /* 0x000fc400078e005e */
[----:B------:R-:W-:Y:S02]  /*27160*/  IMAD.MOV.U32 R94, RZ, RZ, R73 ;  /* 0x000000ffff5e7224 */ /* 0x000fe400078e0049 */
[----:B------:R-:W-:Y:S01]  /*27170*/  IMAD.MOV.U32 R102, RZ, RZ, R95 ;  /* 0x000000ffff667224 */ /* 0x000fe200078e005f */
[----:B------:R-:W-:Y:S01]  /*27180*/  MOV R95, R77 ;  /* 0x0000004d005f7202 */ /* 0x000fe20000000f00 */
[----:B------:R-:W-:Y:S01]  /*27190*/  IMAD.MOV.U32 R73, RZ, RZ, R69 ;  /* 0x000000ffff497224 */ /* 0x000fe200078e0045 */
[----:B------:R-:W-:Y:S01]  /*271a0*/  ISETP.GE.AND P2, PT, R111, UR4, PT ;  /* 0x000000046f007c0c */ /* 0x000fe2000bf46270 */
        /* <DEDUP_REMOVED lines=9> */
[----:B------:R-:W-:Y:S01]  /*27240*/  MOV R21, R13 ;  /* 0x0000000d00157202 */ /* 0x000fe20000000f00 */
[----:B------:R-:W-:-:S02]  /*27250*/  IMAD.MOV.U32 R54, RZ, RZ, R42 ;  /* 0x000000ffff367224 */ /* 0x000fc400078e002a */
[----:B------:R-:W-:Y:S02]  /*27260*/  IMAD.MOV.U32 R42, RZ, RZ, R14 ;  /* 0x000000ffff2a7224 */ /* 0x000fe400078e000e */
[----:B------:R-:W-:Y:S02]  /*27270*/  IMAD.MOV.U32 R13, RZ, RZ, R9 ;  /* 0x000000ffff0d7224 */ /* 0x000fe400078e0009 */
[----:B------:R-:W-:Y:S02]  /*27280*/  IMAD.MOV.U32 R9, RZ, RZ, R7 ;  /* 0x000000ffff097224 */ /* 0x000fe400078e0007 */
[----:B------:R-:W-:Y:S02]  /*27290*/  IMAD.MOV.U32 R14, RZ, RZ, R6 ;  /* 0x000000ffff0e7224 */ /* 0x000fe400078e0006 */
[----:B------:R-:W-:Y:S02]  /*272a0*/  @!P1 IMAD.MOV.U32 R6, RZ, RZ, R81 ;  /* 0x000000ffff069224 */ /* 0x000fe400078e0051 */
[----:B------:R-:W-:Y:S01]  /*272b0*/  @!P1 IMAD.MOV.U32 R7, RZ, RZ, R65 ;  /* 0x000000ffff079224 */ /* 0x000fe200078e0041 */
[----:B------:R-:W-:Y:S04]  /*272c0*/  @!P0 ST.E.64 desc[UR46][R2.64], R24 ;  /* 0x0000001802008985 */ /* 0x000fe8000c101b2e */
[----:B------:R0:W-:Y:S02]  /*272d0*/  @!P1 ST.E.64 desc[UR46][R4.64], R6 ;  /* 0x0000000604009985 */ /* 0x0001e4000c101b2e */
[----:B0-----:R-:W-:-:S04]  /*272e0*/  @!P2 LEA R4, P4, R111, R40, 0x2 ;  /* 0x000000286f04a211 */ /* 0x001fc800078810ff */
[----:B------:R-:W-:Y:S02]  /*272f0*/  @!P2 LEA.HI.X R5, R111, R41, R117, 0x2, P4 ;  /* 0x000000296f05a211 */ /* 0x000fe400020f1475 */
[----:B------:R-:W3:Y:S01]  /*27300*/  LDL R117, [R1+0x1a0] ;  /* 0x0001a00001757983 */ /* 0x000ee20000100800 */
[----:B------:R-:W-:Y:S02]  /*27310*/  ISETP.GE.AND P3, PT, R112, UR4, PT ;  /* 0x0000000470007c0c */ /* 0x000fe4000bf66270 */
[----:B------:R-:W-:Y:S01]  /*27320*/  ISETP.GE.AND P1, PT, R108, UR4, PT ;  /* 0x000000046c007c0c */ /* 0x000fe2000bf26270 */
[----:B------:R-:W-:Y:S01]  /*27330*/  @!P2 IMAD.MOV.U32 R6, RZ, RZ, R44 ;  /* 0x000000ffff06a224 */ /* 0x000fe200078e002c */
[----:B------:R-:W-:Y:S01]  /*27340*/  @!P2 MOV R7, R85 ;  /* 0x000000550007a202 */ /* 0x000fe20000000f00 */
[----:B------:R-:W4:Y:S08]  /*27350*/  LDL R111, [R1+0x1a4] ;  /* 0x0001a400016f7983 */ /* 0x000f300000100800 */
[----:B------:R-:W-:-:S04]  /*27360*/  @!P3 LEA R2, P5, R112, R40, 0x2 ;  /* 0x000000287002b211 */ /* 0x000fc800078a10ff */
[----:B------:R-:W-:Y:S02]  /*27370*/  @!P3 LEA.HI.X R3, R112, R41, R116, 0x2, P5 ;  /* 0x000000297003b211 */ /* 0x000fe400028f1474 */
[----:B------:R-:W-:Y:S01]  /*27380*/  ISETP.GE.AND P0, PT, R110, UR4, PT ;  /* 0x000000046e007c0c */ /* 0x000fe2000bf06270 */
[----:B------:R-:W5:Y:S04]  /*27390*/  LDL R116, [R1+0x10c] ;  /* 0x00010c0001747983 */ /* 0x000f680000100800 */
[----:B------:R-:W-:Y:S04]  /*273a0*/  @!P3 ST.E.64 desc[UR46][R2.64], R26 ;  /* 0x0000001a0200b985 */ /* 0x000fe8000c101b2e */
[----:B------:R0:W-:Y:S04]  /*273b0*/  @!P2 ST.E.64 desc[UR46][R4.64], R6 ;  /* 0x000000060400a985 */ /* 0x0001e8000c101b2e */
[----:B------:R-:W2:Y:S01]  /*273c0*/  LDL R112, [R1+0x108] ;  /* 0x0001080001707983 */ /* 0x000ea20000100800 */
[----:B0-----:R-:W-:-:S04]  /*273d0*/  @!P1 LEA R6, P4, R108, R40, 0x2 ;  /* 0x000000286c069211 */ /* 0x001fc800078810ff */
[-C--:B---3--:R-:W-:Y:S02]  /*273e0*/  @!P1 LEA.HI.X R7, R108, R41.reuse, R117, 0x2, P4 ;  /* 0x000000296c079211 */ /* 0x088fe400020f1475 */
[----:B------:R-:W3:Y:S01]  /*273f0*/  LDL R117, [R1+0x19c] ;  /* 0x00019c0001757983 */ /* 0x000ee20000100800 */
[----:B------:R-:W-:Y:S02]  /*27400*/  ISETP.GE.AND P3, PT, R106, UR4, PT ;  /* 0x000000046a007c0c */ /* 0x000fe4000bf66270 */
[CC--:B------:R-:W-:Y:S01]  /*27410*/  @!P0 LEA R2, P5, R110.reuse, R40.reuse, 0x2 ;  /* 0x000000286e028211 */ /* 0x0c0fe200078a10ff */
[----:B------:R-:W-:Y:S02]  /*27420*/  @!P0 IMAD.MOV.U32 R4, RZ, RZ, R32 ;  /* 0x000000ffff048224 */ /* 0x000fe400078e0020 */
[----:B------:R-:W-:Y:S01]  /*27430*/  @!P0 IMAD.MOV.U32 R5, RZ, RZ, R36 ;  /* 0x000000ffff058224 */ /* 0x000fe200078e0024 */
[----:B----4-:R-:W-:Y:S02]  /*27440*/  @!P0 LEA.HI.X R3, R110, R41, R111, 0x2, P5 ;  /* 0x000000296e038211 */ /* 0x010fe400028f146f */
[----:B------:R-:W-:Y:S01]  /*27450*/  ISETP.GE.AND P2, PT, R104, UR4, PT ;  /* 0x0000000468007c0c */ /* 0x000fe2000bf46270 */
[----:B------:R-:W4:Y:S04]  /*27460*/  LDL R110, [R1+0x100] ;  /* 0x00010000016e7983 */ /* 0x000f280000100800 */
[----:B------:R0:W-:Y:S02]  /*27470*/  @!P0 ST.E.64 desc[UR46][R2.64], R4 ;  /* 0x0000000402008985 */ /* 0x0001e4000c101b2e */
[----:B0-----:R-:W-:-:S04]  /*27480*/  @!P3 LEA R2, P5, R106, R40, 0x2 ;  /* 0x000000286a02b211 */ /* 0x001fc800078a10ff */
[----:B---3--:R-:W-:Y:S02]  /*27490*/  @!P3 LEA.HI.X R3, R106, R41, R117, 0x2, P5 ;  /* 0x000000296a03b211 */ /* 0x008fe400028f1475 */
[----:B------:R-:W3:Y:S01]  /*274a0*/  LDL R117, [R1+0x198] ;  /* 0x0001980001757983 */ /* 0x000ee20000100800 */
[----:B------:R-:W-:Y:S01]  /*274b0*/  @!P1 MOV R4, R89 ;  /* 0x0000005900049202 */ /* 0x000fe20000000f00 */
[----:B------:R-:W-:-:S05]  /*274c0*/  @!P1 IMAD.MOV.U32 R5, RZ, RZ, R93 ;  /* 0x000000ffff059224 */ /* 0x000fca00078e005d */
[----:B------:R0:W-:Y:S02]  /*274d0*/  @!P1 ST.E.64 desc[UR46][R6.64], R4 ;  /* 0x0000000406009985 */ /* 0x0001e4000c101b2e */
[----:B0-----:R-:W-:-:S04]  /*274e0*/  @!P2 LEA R6, P4, R104, R40, 0x2 ;  /* 0x000000286806a211 */ /* 0x001fc800078810ff */
[----:B---3--:R-:W-:Y:S02]  /*274f0*/  @!P2 LEA.HI.X R7, R104, R41, R117, 0x2, P4 ;  /* 0x000000296807a211 */ /* 0x008fe400020f1475 */
[----:B------:R-:W3:Y:S01]  /*27500*/  LDL R117, [R1+0x194] ;  /* 0x0001940001757983 */ /* 0x000ee20000100800 */
[----:B------:R-:W-:Y:S01]  /*27510*/  ISETP.GE.AND P0, PT, R105, UR4, PT ;  /* 0x0000000469007c0c */ /* 0x000fe2000bf06270 */
[----:B------:R-:W-:Y:S01]  /*27520*/  @!P3 IMAD.MOV.U32 R5, RZ, RZ, R45 ;  /* 0x000000ffff05b224 */ /* 0x000fe200078e002d */
[----:B------:R-:W-:-:S05]  /*27530*/  @!P3 MOV R4, R37 ;  /* 0x000000250004b202 */ /* 0x000fca0000000f00 */
[----:B------:R0:W-:Y:S06]  /*27540*/  @!P3 ST.E.64 desc[UR46][R2.64], R4 ;  /* 0x000000040200b985 */ /* 0x0001ec000c101b2e */
[----:B0-----:R-:W-:-:S04]  /*27550*/  @!P0 LEA R2, P5, R105, R40, 0x2 ;  /* 0x0000002869028211 */ /* 0x001fc800078a10ff */
[----:B---3--:R-:W-:Y:S02]  /*27560*/  @!P0 LEA.HI.X R3, R105, R41, R117, 0x2, P5 ;  /* 0x0000002969038211 */ /* 0x008fe400028f1475 */
[----:B------:R-:W3:Y:S01]  /*27570*/  LDL R117, [R1+0x190] ;  /* 0x0001900001757983 */ /* 0x000ee20000100800 */
[----:B------:R-:W-:Y:S01]  /*27580*/  ISETP.GE.AND P1, PT, R109, UR4, PT ;  /* 0x000000046d007c0c */ /* 0x000fe2000bf26270 */
[----:B------:R-:W-:Y:S02]  /*27590*/  @!P2 IMAD.MOV.U32 R4, RZ, RZ, R97 ;  /* 0x000000ffff04a224 */ /* 0x000fe400078e0061 */
[----:B------:R-:W-:-:S05]  /*275a0*/  @!P2 IMAD.MOV.U32 R5, RZ, RZ, R101 ;  /* 0x000000ffff05a224 */ /* 0x000fca00078e0065 */
[----:B------:R0:W-:Y:S05]  /*275b0*/  @!P2 ST.E.64 desc[UR46][R6.64], R4 ;  /* 0x000000040600a985 */ /* 0x0001ea000c101b2e */
[----:B0-----:R-:W-:-:S04]  /*275c0*/  @!P1 LEA R4, P4, R109, R40, 0x2 ;  /* 0x000000286d049211 */ /* 0x001fc800078810ff */
[----:B---3--:R-:W-:Y:S02]  /*275d0*/  @!P1 LEA.HI.X R5, R109, R41, R117, 0x2, P4 ;  /* 0x000000296d059211 */ /* 0x008fe400020f1475 */
[----:B------:R-:W3:Y:S01]  /*275e0*/  LDL R117, [R1+0x18c] ;  /* 0x00018c0001757983 */ /* 0x000ee20000100800 */
[----:B-----5:R-:W-:-:S03]  /*275f0*/  ISETP.GE.AND P3, PT, R116, UR4, PT ;  /* 0x0000000474007c0c */ /* 0x020fc6000bf66270 */
[----:B------:R0:W-:Y:S10]  /*27600*/  @!P0 ST.E.64 desc[UR46][R2.64], R46 ;  /* 0x0000002e02008985 */ /* 0x0001f4000c101b2e */
[----:B0-----:R-:W-:Y:S01]  /*27610*/  @!P3 LEA R2, P5, R116, R40, 0x2 ;  /* 0x000000287402b211 */ /* 0x001fe200078a10ff */
        /* <DEDUP_REMOVED lines=27> */
[----:B------:R-:W-:Y:S01]  /*277d0*/  IMAD.MOV.U32 R102, RZ, RZ, R95 ;  /* 0x000000ffff667224 */ /* 0x000fe200078e005f */
[----:B---3--:R-:W-:Y:S01]  /*277e0*/  @!P3 LEA.HI.X R3, R116, R41, R117, 0x2, P5 ;  /* 0x000000297403b211 */ /* 0x008fe200028f1475 */
[----:B------:R-:W3:Y:S04]  /*277f0*/  LDL R12, [R1+0x13c] ;  /* 0x00013c00010c7983 */ /* 0x000ee80000100800 */
[----:B------:R-:W5:Y:S01]  /*27800*/  LDL R116, [R1+0x188] ;  /* 0x0001880001747983 */ /* 0x000f620000100800 */
        /* <DEDUP_REMOVED lines=14> */
[----:B------:R-:W4:Y:S01]  /*278f0*/  LDL R42, [R1+0xd4] ;  /* 0x0000d400012a7983 */ /* 0x000f220000100800 */
[-C--:B------:R-:W-:Y:S02]  /*27900*/  @!P1 LOP3.LUT R59, R59, R58.reuse, RZ, 0x3c, !PT ;  /* 0x0000003a3b3b9212 */ /* 0x080fe400078e3cff */
[----:B--2---:R-:W-:Y:S02]  /*27910*/  ISETP.GE.AND P2, PT, R112, UR4, PT ;  /* 0x0000000470007c0c */ /* 0x004fe4000bf46270 */
[----:B------:R-:W-:Y:S01]  /*27920*/  @!P1 LOP3.LUT R58, R59, R58, RZ, 0x3c, !PT ;  /* 0x0000003a3b3a9212 */ /* 0x000fe200078e3cff */
[----:B------:R-:W-:Y:S01]  /*27930*/  IMAD.MOV.U32 R104, RZ, RZ, R94 ;  /* 0x000000ffff687224 */ /* 0x000fe200078e005e */
[----:B------:R-:W-:Y:S02]  /*27940*/  ISETP.GE.AND P0, PT, R111, UR4, PT ;  /* 0x000000046f007c0c */ /* 0x000fe4000bf06270 */
[----:B------:R-:W-:Y:S01]  /*27950*/  @!P1 LOP3.LUT R59, R59, R58, RZ, 0x3c, !PT ;  /* 0x0000003a3b3b9212 */ /* 0x000fe200078e3cff */
[----:B------:R-:W-:-:S04]  /*27960*/  IMAD.MOV.U32 R105, RZ, RZ, R104 ;  /* 0x000000ffff697224 */ /* 0x000fc800078e0068 */
[----:B------:R0:W-:Y:S01]  /*27970*/  @!P1 ST.E.64 desc[UR46][R4.64], R58 ;  /* 0x0000003a04009985 */ /* 0x0001e2000c101b2e */
[----:B------:R-:W-:-:S03]  /*27980*/  IMAD.MOV.U32 R109, RZ, RZ, R105 ;  /* 0x000000ffff6d7224 */ /* 0x000fc600078e0069 */
[----:B------:R1:W-:Y:S01]  /*27990*/  @!P3 ST.E.64 desc[UR46][R2.64], R48 ;  /* 0x000000300200b985 */ /* 0x0003e2000c101b2e */
[-C--:B0-----:R-:W-:Y:S02]  /*279a0*/  @!P2 LEA R4, P4, R112, R40.reuse, 0x2 ;  /* 0x000000287004a211 */ /* 0x081fe400078810ff */
[----:B-1----:R-:W-:Y:S01]  /*279b0*/  @!P0 LEA R2, P5, R111, R40, 0x2 ;  /* 0x000000286f028211 */ /* 0x002fe200078a10ff */
[----:B------:R-:W-:Y:S02]  /*279c0*/  IMAD.MOV.U32 R94, RZ, RZ, R77 ;  /* 0x000000ffff5e7224 */ /* 0x000fe400078e004d */
[----:B------:R-:W-:Y:S02]  /*279d0*/  IMAD.MOV.U32 R21, RZ, RZ, R13 ;  /* 0x000000ffff157224 */ /* 0x000fe400078e000d */
[----:B------:R-:W-:Y:S02]  /*279e0*/  IMAD.MOV.U32 R77, RZ, RZ, R73 ;  /* 0x000000ffff4d7224 */ /* 0x000fe400078e0049 */
[----:B------:R-:W-:-:S02]  /*279f0*/  IMAD.MOV.U32 R13, RZ, RZ, R9 ;  /* 0x000000ffff0d7224 */ /* 0x000fc400078e0009 */
[----:B------:R-:W-:Y:S01]  /*27a00*/  IMAD.MOV.U32 R73, RZ, RZ, R72 ;  /* 0x000000ffff497224 */ /* 0x000fe200078e0048 */
[----:B------:R-:W2:Y:S01]  /*27a10*/  LDL R9, [R1+0xd8] ;  /* 0x0000d80001097983 */ /* 0x000ea20000100800 */
[----:B------:R-:W-:Y:S02]  /*27a20*/  IMAD.MOV.U32 R72, RZ, RZ, R69 ;  /* 0x000000ffff487224 */ /* 0x000fe400078e0045 */
[----:B------:R-:W-:Y:S01]  /*27a30*/  IMAD.MOV.U32 R104, RZ, RZ, R94 ;  /* 0x000000ffff687224 */ /* 0x000fe200078e005e */
[----:B------:R-:W-:Y:S01]  /*27a40*/  MOV R69, R61 ;  /* 0x0000003d00457202 */ /* 0x000fe20000000f00 */
[----:B------:R-:W-:Y:S02]  /*27a50*/  IMAD.MOV.U32 R94, RZ, RZ, R77 ;  /* 0x000000ffff5e7224 */ /* 0x000fe400078e004d */
[----:B------:R-:W-:Y:S01]  /*27a60*/  IMAD.MOV.U32 R77, RZ, RZ, R73 ;  /* 0x000000ffff4d7224 */ /* 0x000fe200078e0049 */
[----:B------:R-:W-:Y:S01]  /*27a70*/  MOV R73, R72 ;  /* 0x0000004800497202 */ /* 0x000fe20000000f00 */
[----:B------:R-:W-:Y:S01]  /*27a80*/  IMAD.MOV.U32 R61, RZ, RZ, R55 ;  /* 0x000000ffff3d7224 */ /* 0x000fe200078e0037 */
[----:B------:R-:W-:Y:S01]  /*27a90*/  MOV R105, R104 ;  /* 0x0000006800697202 */ /* 0x000fe20000000f00 */
[----:B------:R-:W-:-:S02]  /*27aa0*/  IMAD.MOV.U32 R55, RZ, RZ, R54 ;  /* 0x000000ffff377224 */ /* 0x000fc400078e0036 */
[----:B------:R-:W-:Y:S02]  /*27ab0*/  IMAD.MOV.U32 R104, RZ, RZ, R94 ;  /* 0x000000ffff687224 */ /* 0x000fe400078e005e */
[----:B------:R-:W-:Y:S02]  /*27ac0*/  IMAD.MOV.U32 R94, RZ, RZ, R77 ;  /* 0x000000ffff5e7224 */ /* 0x000fe400078e004d */
[----:B------:R-:W-:Y:S02]  /*27ad0*/  IMAD.MOV.U32 R77, RZ, RZ, R73 ;  /* 0x000000ffff4d7224 */ /* 0x000fe400078e0049 */
[----:B------:R-:W-:Y:S02]  /*27ae0*/  IMAD.MOV.U32 R72, RZ, RZ, R69 ;  /* 0x000000ffff487224 */ /* 0x000fe400078e0045 */
[----:B------:R-:W-:Y:S02]  /*27af0*/  IMAD.MOV.U32 R69, RZ, RZ, R61 ;  /* 0x000000ffff457224 */ /* 0x000fe400078e003d */
[----:B------:R-:W-:-:S02]  /*27b00*/  IMAD.MOV.U32 R61, RZ, RZ, R55 ;  /* 0x000000ffff3d7224 */ /* 0x000fc400078e0037 */
[----:B------:R-:W-:Y:S01]  /*27b10*/  IMAD.MOV.U32 R73, RZ, RZ, R72 ;  /* 0x000000ffff497224 */ /* 0x000fe200078e0048 */
[----:B-----5:R-:W-:Y:S01]  /*27b20*/  @!P2 LEA.HI.X R5, R112, R41, R116, 0x2, P4 ;  /* 0x000000297005a211 */ /* 0x020fe200020f1474 */
[----:B------:R-:W-:-:S05]  /*27b30*/  IMAD.MOV.U32 R112, RZ, RZ, R109 ;  /* 0x000000ffff707224 */ /* 0x000fca00078e006d */
[----:B------:R-:W-:Y:S02]  /*27b40*/  @!P0 LEA.HI.X R3, R111, R41, R112, 0x2, P5 ;  /* 0x000000296f038211 */ /* 0x000fe400028f1470 */
[----:B------:R-:W5:Y:S01]  /*27b50*/  LDL R111, [R1+0x180] ;  /* 0x00018000016f7983 */ /* 0x000f620000100800 */
[----:B------:R-:W-:Y:S01]  /*27b60*/  MOV R109, R105 ;  /* 0x00000069006d7202 */ /* 0x000fe20000000f00 */
[----:B------:R-:W-:Y:S02]  /*27b70*/  IMAD.MOV.U32 R105, RZ, RZ, R104 ;  /* 0x000000ffff697224 */ /* 0x000fe400078e0068 */
[----:B------:R-:W-:Y:S02]  /*27b80*/  IMAD.MOV.U32 R104, RZ, RZ, R94 ;  /* 0x000000ffff687224 */ /* 0x000fe400078e005e */
[----:B------:R-:W-:Y:S02]  /*27b90*/  IMAD.MOV.U32 R94, RZ, RZ, R77 ;  /* 0x000000ffff5e7224 */ /* 0x000fe400078e004d */
[----:B----4-:R-:W-:-:S02]  /*27ba0*/  IMAD.MOV.U32 R54, RZ, RZ, R42 ;  /* 0x000000ffff367224 */ /* 0x010fc400078e002a */
[----:B------:R-:W-:Y:S02]  /*27bb0*/  IMAD.MOV.U32 R42, RZ, RZ, R21 ;  /* 0x000000ffff2a7224 */ /* 0x000fe400078e0015 */
[----:B------:R-:W-:Y:S02]  /*27bc0*/  IMAD.MOV.U32 R21, RZ, RZ, R11 ;  /* 0x000000ffff157224 */ /* 0x000fe400078e000b */
[----:B------:R-:W-:Y:S01]  /*27bd0*/  IMAD.MOV.U32 R11, RZ, RZ, R10 ;  /* 0x000000ffff0b7224 */ /* 0x000fe200078e000a */
[----:B------:R-:W-:Y:S01]  /*27be0*/  MOV R10, R8 ;  /* 0x00000008000a7202 */ /* 0x000fe20000000f00 */
[----:B------:R-:W-:Y:S01]  /*27bf0*/  IMAD.MOV.U32 R77, RZ, RZ, R21 ;  /* 0x000000ffff4d7224 */ /* 0x000fe200078e0015 */
[----:B------:R-:W4:Y:S03]  /*27c00*/  LDL R8, [R1+0xb8] ;  /* 0x0000b80001087983 */ /* 0x000f260000100800 */
[----:B------:R-:W-:-:S02]  /*27c10*/  IMAD.MOV.U32 R21, RZ, RZ, R10 ;  /* 0x000000ffff157224 */ /* 0x000fc400078e000a */
[----:B------:R-:W3:Y:S01]  /*27c20*/  LDL R10, [R1+0x158] ;  /* 0x00015800010a7983 */ /* 0x000ee20000100800 */
[----:B------:R-:W-:Y:S02]  /*27c30*/  IMAD.MOV.U32 R55, RZ, RZ, R54 ;  /* 0x000000ffff377224 */ /* 0x000fe400078e0036 */
[----:B------:R-:W-:Y:S02]  /*27c40*/  IMAD.MOV.U32 R54, RZ, RZ, R42 ;  /* 0x000000ffff367224 */ /* 0x000fe400078e002a */
[----:B------:R-:W4:Y:S02]  /*27c50*/  LDL R42, [R1+0x14c] ;  /* 0x00014c00012a7983 */ /* 0x000f240000100800 */
[----:B------:R-:W-:Y:S02]  /*27c60*/  IMAD.MOV.U32 R72, RZ, RZ, R54 ;  /* 0x000000ffff487224 */ /* 0x000fe400078e0036 */
[----:B------:R-:W4:Y:S01]  /*27c70*/  LDL R54, [R1+0x150] ;  /* 0x0001500001367983 */ /* 0x000f220000100800 */
[----:B------:R-:W-:-:S02]  /*27c80*/  ISETP.GE.AND P3, PT, R108, UR4, PT ;  /* 0x000000046c007c0c */ /* 0x000fc4000bf66270 */
[----:B------:R-:W-:Y:S01]  /*27c90*/  ISETP.GE.AND P1, PT, R110, UR4, PT ;  /* 0x000000046e007c0c */ /* 0x000fe2000bf26270 */
[----:B------:R-:W-:Y:S01]  /*27ca0*/  @!P2 IMAD.MOV.U32 R6, RZ, RZ, R113 ;  /* 0x000000ffff06a224 */ /* 0x000fe200078e0071 */
[----:B------:R-:W-:-:S05]  /*27cb0*/  @!P2 MOV R7, R70 ;  /* 0x000000460007a202 */ /* 0x000fca0000000f00 */
[----:B------:R0:W-:Y:S01]  /*27cc0*/  @!P2 ST.E.64 desc[UR46][R4.64], R6 ;  /* 0x000000060400a985 */ /* 0x0001e2000c101b2e */
[----:B------:R-:W-:-:S03]  /*27cd0*/  ISETP.GE.AND P2, PT, R106, UR4, PT ;  /* 0x000000046a007c0c */ /* 0x000fc6000bf46270 */
[----:B------:R1:W-:Y:S01]  /*27ce0*/  @!P0 ST.E.64 desc[UR46][R2.64], R50 ;  /* 0x0000003202008985 */ /* 0x0003e2000c101b2e */
[----:B------:R-:W-:Y:S02]  /*27cf0*/  ISETP.GE.AND P0, PT, R100, UR4, PT ;  /* 0x0000000464007c0c */ /* 0x000fe4000bf06270 */
[-C--:B0-----:R-:W-:Y:S02]  /*27d00*/  @!P1 LEA R4, P4, R110, R40.reuse, 0x2 ;  /* 0x000000286e049211 */ /* 0x081fe400078810ff */
[----:B-1----:R-:W-:-:S04]  /*27d10*/  @!P3 LEA R2, P5, R108, R40, 0x2 ;  /* 0x000000286c02b211 */ /* 0x002fc800078a10ff */
[----:B------:R-:W-:Y:S01]  /*27d20*/  @!P3 LEA.HI.X R3, R108, R41, R109, 0x2, P5 ;  /* 0x000000296c03b211 */ /* 0x000fe200028f146d */
[----:B------:R-:W-:Y:S02]  /*27d30*/  IMAD.MOV.U32 R108, RZ, RZ, R105 ;  /* 0x000000ffff6c7224 */ /* 0x000fe400078e0069 */
[----:B------:R-:W-:Y:S02]  /*27d40*/  IMAD.MOV.U32 R105, RZ, RZ, R94 ;  /* 0x000000ffff697224 */ /* 0x000fe400078e005e */
[----:B------:R-:W-:Y:S02]  /*27d50*/  IMAD.MOV.U32 R94, RZ, RZ, R73 ;  /* 0x000000ffff5e7224 */ /* 0x000fe400078e0049 */
[----:B------:R-:W-:Y:S02]  /*27d60*/  IMAD.MOV.U32 R73, RZ, RZ, R53 ;  /* 0x000000ffff497224 */ /* 0x000fe400078e0035 */
[----:B------:R-:W-:Y:S01]  /*27d70*/  @!P3 IMAD.MOV.U32 R53, RZ, RZ, R60 ;  /* 0x000000ffff35b224 */ /* 0x000fe200078e003c */
[----:B------:R-:W-:Y:S01]  /*27d80*/  @!P2 MOV R7, R75 ;  /* 0x0000004b0007a202 */ /* 0x000fe20000000f00 */
[----:B------:R-:W-:Y:S01]  /*27d90*/  @!P2 IMAD.MOV.U32 R6, RZ, RZ, R71 ;  /* 0x000000ffff06a224 */ /* 0x000fe200078e0047 */
[----:B-----5:R-:W-:-:S05]  /*27da0*/  @!P1 LEA.HI.X R5, R110, R41, R111, 0x2, P4 ;  /* 0x000000296e059211 */ /* 0x020fca00020f146f */
[----:B------:R0:W-:Y:S01]  /*27db0*/  @!P1 ST.E.64 desc[UR46][R4.64], R66 ;  /* 0x0000004204009985 */ /* 0x0001e2000c101b2e */
[----:B------:R-:W-:-:S03]  /*27dc0*/  ISETP.GE.AND P1, PT, R102, UR4, PT ;  /* 0x0000000466007c0c */ /* 0x000fc6000bf26270 */
[----:B------:R1:W-:Y:S01]  /*27dd0*/  @!P3 ST.E.64 desc[UR46][R2.64], R52 ;  /* 0x000000340200b985 */ /* 0x0003e2000c101b2e */
[----:B------:R-:W-:Y:S02]  /*27de0*/  ISETP.GE.AND P3, PT, R95, UR4, PT ;  /* 0x000000045f007c0c */ /* 0x000fe4000bf66270 */
[-C--:B0-----:R-:W-:Y:S02]  /*27df0*/  @!P2 LEA R4, P4, R106, R40.reuse, 0x2 ;  /* 0x000000286a04a211 */ /* 0x081fe400078810ff */
[----:B-1----:R-:W-:Y:S02]  /*27e00*/  @!P0 LEA R2, P5, R100, R40, 0x2 ;  /* 0x0000002864028211 */ /* 0x002fe400078a10ff */
[-C--:B------:R-:W-:Y:S02]  /*27e10*/  @!P2 LEA.HI.X R5, R106, R41.reuse, R108, 0x2, P4 ;  /* 0x000000296a05a211 */ /* 0x080fe400020f146c */
[----:B------:R-:W-:Y:S01]  /*27e20*/  @!P0 LEA.HI.X R3, R100, R41, R105, 0x2, P5 ;  /* 0x0000002964038211 */ /* 0x000fe200028f1469 */
[----:B------:R-:W-:-:S02]  /*27e30*/  IMAD.MOV.U32 R100, RZ, RZ, R94 ;  /* 0x000000ffff647224 */ /* 0x000fc400078e005e */
[----:B------:R-:W-:Y:S01]  /*27e40*/  IMAD.MOV.U32 R94, RZ, RZ, R73 ;  /* 0x000000ffff5e7224 */ /* 0x000fe200078e0049 */
[----:B------:R0:W-:Y:S01]  /*27e50*/  @!P2 ST.E.64 desc[UR46][R4.64], R6 ;  /* 0x000000060400a985 */ /* 0x0001e2000c101b2e */
[----:B------:R-:W-:Y:S01]  /*27e60*/  IMAD.MOV.U32 R73, RZ, RZ, R63 ;  /* 0x000000ffff497224 */ /* 0x000fe200078e003f */
[----:B------:R-:W-:Y:S01]  /*27e70*/  ISETP.GE.AND P2, PT, R77, UR4, PT ;  /* 0x000000044d007c0c */ /* 0x000fe2000bf46270 */
[----:B------:R-:W-:-:S05]  /*27e80*/  @!P0 IMAD.MOV.U32 R63, RZ, RZ, R68 ;  /* 0x000000ffff3f8224 */ /* 0x000fca00078e0044 */
[----:B------:R1:W-:Y:S01]  /*27e90*/  @!P0 ST.E.64 desc[UR46][R2.64], R62 ;  /* 0x0000003e02008985 */ /* 0x0003e2000c101b2e */
[----:B------:R-:W-:Y:S02]  /*27ea0*/  ISETP.GE.AND P0, PT, R72, UR4, PT ;  /* 0x0000000448007c0c */ /* 0x000fe4000bf06270 */
[CC--:B0-----:R-:W-:Y:S01]  /*27eb0*/  @!P1 LEA R4, P4, R102.reuse, R40.reuse, 0x2 ;  /* 0x0000002866049211 */ /* 0x0c1fe200078810ff */
[----:B------:R-:W-:Y:S02]  /*27ec0*/  @!P1 IMAD.MOV.U32 R6, RZ, RZ, R79 ;  /* 0x000000ffff069224 */ /* 0x000fe400078e004f */
[----:B------:R-:W-:Y:S01]  /*27ed0*/  @!P1 IMAD.MOV.U32 R7, RZ, RZ, R83 ;  /* 0x000000ffff079224 */ /* 0x000fe200078e0053 */
[----:B------:R-:W-:Y:S02]  /*27ee0*/  @!P1 LEA.HI.X R5, R102, R41, R104, 0x2, P4 ;  /* 0x0000002966059211 */ /* 0x000fe400020f1468 */
[----:B-1----:R-:W-:-:S03]  /*27ef0*/  @!P3 LEA R2, P5, R95, R40, 0x2 ;  /* 0x000000285f02b211 */ /* 0x002fc600078a10ff */
[----:B------:R0:W-:Y:S01]  /*27f00*/  @!P1 ST.E.64 desc[UR46][R4.64], R6 ;  /* 0x0000000604009985 */ /* 0x0001e2000c101b2e */
[----:B------:R-:W-:Y:S02]  /*27f10*/  ISETP.GE.AND P1, PT, R64, UR4, PT ;  /* 0x0000000440007c0c */ /* 0x000fe4000bf26270 */
[-C--:B------:R-:W-:Y:S02]  /*27f20*/  @!P3 LEA.HI.X R3, R95, R41.reuse, R100, 0x2, P5 ;  /* 0x000000295f03b211 */ /* 0x080fe400028f1464 */
[----:B------:R-:W-:Y:S02]  /*27f30*/  @!P3 MOV R75, R76 ;  /* 0x0000004c004bb202 */ /* 0x000fe40000000f00 */
[C---:B0-----:R-:W-:Y:S01]  /*27f40*/  @!P2 LEA R4, P4, R77.reuse, R40, 0x2 ;  /* 0x000000284d04a211 */ /* 0x041fe200078810ff */
[----:B------:R-:W-:Y:S02]  /*27f50*/  @!P2 IMAD.MOV.U32 R6, RZ, RZ, R98 ;  /* 0x000000ffff06a224 */ /* 0x000fe400078e0062 */
[----:B------:R0:W-:Y:S01]  /*27f60*/  @!P3 ST.E.64 desc[UR46][R2.64], R74 ;  /* 0x0000004a0200b985 */ /* 0x0001e2000c101b2e */
[----:B------:R-:W-:Y:S01]  /*27f70*/  @!P2 IMAD.MOV.U32 R7, RZ, RZ, R87 ;  /* 0x000000ffff07a224 */ /* 0x000fe200078e0057 */
[----:B------:R-:W-:-:S02]  /*27f80*/  @!P2 LEA.HI.X R5, R77, R41, R94, 0x2, P4 ;  /* 0x000000294d05a211 */ /* 0x000fc400020f145e */
[----:B------:R-:W-:Y:S01]  /*27f90*/  ISETP.GE.AND P3, PT, R57, UR4, PT ;  /* 0x0000000439007c0c */ /* 0x000fe2000bf66270 */
[----:B------:R-:W-:Y:S02]  /*27fa0*/  @!P0 IMAD.MOV.U32 R79, RZ, RZ, R80 ;  /* 0x000000ffff4f8224 */ /* 0x000fe400078e0050 */
[----:B------:R1:W-:Y:S01]  /*27fb0*/  @!P2 ST.E.64 desc[UR46][R4.64], R6 ;  /* 0x000000060400a985 */ /* 0x0003e2000c101b2e */
[----:B--2---:R-:W-:Y:S02]  /*27fc0*/  ISETP.GE.AND P2, PT, R9, UR4, PT ;  /* 0x0000000409007c0c */ /* 0x004fe4000bf46270 */
[----:B0-----:R-:W-:-:S04]  /*27fd0*/  @!P0 LEA R2, P5, R72, R40, 0x2 ;  /* 0x0000002848028211 */ /* 0x001fc800078a10ff */
[----:B------:R-:W-:Y:S02]  /*27fe0*/  @!P0 LEA.HI.X R3, R72, R41, R73, 0x2, P5 ;  /* 0x0000002948038211 */ /* 0x000fe400028f1449 */
[----:B-1----:R-:W-:-:S03]  /*27ff0*/  @!P1 LEA R4, P4, R64, R40, 0x2 ;  /* 0x0000002840049211 */ /* 0x002fc600078810ff */
[----:B------:R0:W-:Y:S01]  /*28000*/  @!P0 ST.E.64 desc[UR46][R2.64], R78 ;  /* 0x0000004e02008985 */ /* 0x0001e2000c101b2e */
[----:B------:R-:W-:Y:S01]  /*28010*/  ISETP.GE.AND P0, PT, R55, UR4, PT ;  /* 0x0000000437007c0c */ /* 0x000fe2000bf06270 */
[----:B------:R-:W-:Y:S01]  /*28020*/  @!P1 IMAD.MOV.U32 R6, RZ, RZ, R103 ;  /* 0x000000ffff069224 */ /* 0x000fe200078e0067 */
[----:B------:R-:W-:Y:S01]  /*28030*/  @!P1 LEA.HI.X R5, R64, R41, R69, 0x2, P4 ;  /* 0x0000002940059211 */ /* 0x000fe200020f1445 */
[----:B------:R-:W-:Y:S01]  /*28040*/  @!P1 IMAD.MOV.U32 R7, RZ, RZ, R91 ;  /* 0x000000ffff079224 */ /* 0x000fe200078e005b */
[----:B------:R-:W-:Y:S01]  /*28050*/  ISETP.GE.AND P4, PT, R43, UR4, PT ;  /* 0x000000042b007c0c */ /* 0x000fe2000bf86270 */
[----:B------:R-:W-:-:S03]  /*28060*/  @!P3 IMAD.MOV.U32 R83, RZ, RZ, R84 ;  /* 0x000000ffff53b224 */ /* 0x000fc600078e0054 */
[----:B------:R1:W-:Y:S01]  /*28070*/  @!P1 ST.E.64 desc[UR46][R4.64], R6 ;  /* 0x0000000604009985 */ /* 0x0003e2000c101b2e */
[----:B0-----:R-:W-:-:S04]  /*28080*/  @!P3 LEA R2, P5, R57, R40, 0x2 ;  /* 0x000000283902b211 */ /* 0x001fc800078a10ff */
[-C--:B------:R-:W-:Y:S02]  /*28090*/  @!P3 LEA.HI.X R3, R57, R41.reuse, R61, 0x2, P5 ;  /* 0x000000293903b211 */ /* 0x080fe400028f143d */
[C---:B-1----:R-:W-:Y:S01]  /*280a0*/  @!P2 LEA R4, P1, R9.reuse, R40, 0x2 ;  /* 0x000000280904a211 */ /* 0x042fe200078210ff */
[----:B------:R-:W-:Y:S02]  /*280b0*/  @!P2 IMAD.MOV.U32 R6, RZ, RZ, R107 ;  /* 0x000000ffff06a224 */ /* 0x000fe400078e006b */
[----:B------:R0:W-:Y:S01]  /*280c0*/  @!P3 ST.E.64 desc[UR46][R2.64], R82 ;  /* 0x000000520200b985 */ /* 0x0001e2000c101b2e */
[----:B------:R-:W-:Y:S01]  /*280d0*/  @!P2 IMAD.MOV.U32 R7, RZ, RZ, R114 ;  /* 0x000000ffff07a224 */ /* 0x000fe200078e0072 */
[----:B---3--:R-:W-:Y:S02]  /*280e0*/  @!P2 LEA.HI.X R5, R9, R41, R10, 0x2, P1 ;  /* 0x000000290905a211 */ /* 0x008fe400008f140a */
[----:B------:R-:W-:Y:S01]  /*280f0*/  ISETP.GE.AND P1, PT, R39, UR4, PT ;  /* 0x0000000427007c0c */ /* 0x000fe2000bf26270 */
[----:B------:R-:W-:Y:S01]  /*28100*/  @!P0 IMAD.MOV.U32 R87, RZ, RZ, R88 ;  /* 0x000000ffff578224 */ /* 0x000fe200078e0058 */
[----:B----4-:R-:W-:Y:S01]  /*28110*/  MOV R10, R8 ;  /* 0x00000008000a7202 */ /* 0x010fe20000000f00 */
[----:B------:R1:W-:Y:S01]  /*28120*/  @!P2 ST.E.64 desc[UR46][R4.64], R6 ;  /* 0x000000060400a985 */ /* 0x0003e2000c101b2e */
[----:B------:R-:W-:-:S02]  /*28130*/  @!P4 LEA R8, P3, R43, R40, 0x2 ;  /* 0x000000282b08c211 */ /* 0x000fc400078610ff */
[----:B------:R-:W-:Y:S02]  /*28140*/  ISETP.GE.AND P2, PT, R21, UR4, PT ;  /* 0x0000000415007c0c */ /* 0x000fe4000bf46270 */
[----:B0-----:R-:W-:-:S04]  /*28150*/  @!P0 LEA R2, P5, R55, R40, 0x2 ;  /* 0x0000002837028211 */ /* 0x001fc800078a10ff */
[-C--:B------:R-:W-:Y:S02]  /*28160*/  @!P0 LEA.HI.X R3, R55, R41.reuse, R56, 0x2, P5 ;  /* 0x0000002937038211 */ /* 0x080fe400028f1438 */
[-C--:B------:R-:W-:Y:S02]  /*28170*/  @!P4 LEA.HI.X R9, R43, R41.reuse, R54, 0x2, P3 ;  /* 0x000000292b09c211 */ /* 0x080fe400018f1436 */
[----:B------:R-:W-:Y:S01]  /*28180*/  ISETP.GE.AND P3, PT, R15, UR4, PT ;  /* 0x000000040f007c0c */ /* 0x000fe2000bf66270 */
[----:B------:R0:W-:Y:S01]  /*28190*/  @!P0 ST.E.64 desc[UR46][R2.64], R86 ;  /* 0x0000005602008985 */ /* 0x0001e2000c101b2e */
[----:B-1----:R-:W-:Y:S01]  /*281a0*/  @!P1 LEA R4, P0, R39, R40, 0x2 ;  /* 0x0000002827049211 */ /* 0x002fe200078010ff */
[----:B------:R-:W-:Y:S01]  /*281b0*/  @!P1 IMAD.MOV.U32 R91, RZ, RZ, R92 ;  /* 0x000000ffff5b9224 */ /* 0x000fe200078e005c */
[----:B------:R-:W-:Y:S02]  /*281c0*/  ISETP.GE.AND P5, PT, R13, UR4, PT ;  /* 0x000000040d007c0c */ /* 0x000fe4000bfa6270 */
[----:B------:R-:W-:Y:S01]  /*281d0*/  @!P1 LEA.HI.X R5, R39, R41, R42, 0x2, P0 ;  /* 0x0000002927059211 */ /* 0x000fe200000f142a */
[----:B0-----:R-:W-:-:S02]  /*281e0*/  @!P4 IMAD.MOV.U32 R2, RZ, RZ, R115 ;  /* 0x000000ffff02c224 */ /* 0x001fc400078e0073 */
[----:B------:R-:W-:-:S05]  /*281f0*/  @!P4 IMAD.MOV.U32 R3, RZ, RZ, R122 ;  /* 0x000000ffff03c224 */ /* 0x000fca00078e007a */
[----:B------:R0:W-:Y:S01]  /*28200*/  @!P4 ST.E.64 desc[UR46][R8.64], R2 ;  /* 0x000000020800c985 */ /* 0x0001e2000c101b2e */
[----:B------:R-:W-:Y:S01]  /*28210*/  ISETP.GE.AND P4, PT, R11, UR4, PT ;  /* 0x000000040b007c0c */ /* 0x000fe2000bf86270 */
[----:B------:R-:W-:Y:S01]  /*28220*/  @!P2 IMAD.MOV.U32 R7, RZ, RZ, R125 ;  /* 0x000000ffff07a224 */ /* 0x000fe200078e007d */
[----:B------:R-:W-:Y:S01]  /*28230*/  @!P2 MOV R6, R123 ;  /* 0x0000007b0006a202 */ /* 0x000fe20000000f00 */
[----:B------:R1:W-:Y:S01]  /*28240*/  @!P1 ST.E.64 desc[UR46][R4.64], R90 ;  /* 0x0000005a04009985 */ /* 0x0003e2000c101b2e */
[----:B------:R-:W-:Y:S01]  /*28250*/  @!P3 IMAD.MOV.U32 R97, RZ, RZ, R99 ;  /* 0x000000ffff61b224 */ /* 0x000fe200078e0063 */
[----:B0-----:R-:W-:-:S04]  /*28260*/  @!P2 LEA R2, P0, R21, R40, 0x2 ;  /* 0x000000281502a211 */ /* 0x001fc800078010ff */
[----:B------:R-:W-:Y:S02]  /*28270*/  @!P2 LEA.HI.X R3, R21, R41, R38, 0x2, P0 ;  /* 0x000000291503a211 */ /* 0x000fe400000f1426 */
[----:B-1----:R-:W-:-:S03]  /*28280*/  @!P3 LEA R4, P0, R15, R40, 0x2 ;  /* 0x000000280f04b211 */ /* 0x002fc600078010ff */
[----:B------:R0:W-:Y:S01]  /*28290*/  @!P2 ST.E.64 desc[UR46][R2.64], R6 ;  /* 0x000000060200a985 */ /* 0x0001e2000c101b2e */
[----:B------:R-:W-:-:S05]  /*282a0*/  @!P3 LEA.HI.X R5, R15, R41, R20, 0x2, P0 ;  /* 0x000000290f05b211 */ /* 0x000fca00000f1414 */
[----:B------:R1:W-:Y:S01]  /*282b0*/  @!P3 ST.E.64 desc[UR46][R4.64], R96 ;  /* 0x000000600400b985 */ /* 0x0003e2000c101b2e */
[-C--:B0-----:R-:W-:Y:S02]  /*282c0*/  @!P5 LEA R2, P1, R13, R40.reuse, 0x2 ;  /* 0x000000280d02d211 */ /* 0x081fe400078210ff */
[----:B------:R-:W-:Y:S02]  /*282d0*/  @!P4 LEA R6, P2, R11, R40, 0x2 ;  /* 0x000000280b06c211 */ /* 0x000fe400078410ff */
[-C--:B------:R-:W-:Y:S01]  /*282e0*/  @!P5 LEA.HI.X R3, R13, R41.reuse, R14, 0x2, P1 ;  /* 0x000000290d03d211 */ /* 0x080fe200008f140e */
[----:B-1----:R-:W-:Y:S01]  /*282f0*/  @!P5 IMAD.MOV.U32 R4, RZ, RZ, R129 ;  /* 0x000000ffff04d224 */ /* 0x002fe200078e0081 */
[----:B------:R-:W-:Y:S01]  /*28300*/  @!P4 LEA.HI.X R7, R11, R41, R12, 0x2, P2 ;  /* 0x000000290b07c211 */ /* 0x000fe200010f140c */
[----:B------:R-:W-:-:S05]  /*28310*/  @!P5 IMAD.MOV.U32 R5, RZ, RZ, R131 ;  /* 0x000000ffff05d224 */ /* 0x000fca00078e0083 */
        /* <DEDUP_REMOVED lines=9> */
.L_x_3261:
        /* <DEDUP_REMOVED lines=19> */
[----:B-1----:R-:W-:Y:S02]  /*284e0*/  IADD3 R0, R28, -0x80, RZ ;  /* 0xffffff801c007810 */ /* 0x002fe40007ffe0ff */
[----:B---3--:R-:W-:Y:S02]  /*284f0*/  ISETP.GT.AND P2, PT, R6, 0x1, PT ;  /* 0x000000010600780c */ /* 0x008fe40003f44270 */
[----:B------:R-:W-:Y:S01]  /*28500*/  ISETP.GT.AND P3, PT, R0, 0x7f, PT ;  /* 0x0000007f0000780c */ /* 0x000fe20003f64270 */
[----:B------:R-:W-:-:S12]  /*28510*/  @P1 BRA `(.L_x_3280) ;  /* 0x0000000000101947 */ /* 0x000fd80003800000 */
[----:B------:R-:W-:Y:S05]  /*28520*/  @!P0 BRA `(.L_x_3280) ;  /* 0x00000000000c8947 */ /* 0x000fea0003800000 */
[----:B0-----:R-:W2:Y:S04]  /*28530*/  LDG.E R5, desc[UR46][R2.64] ;  /* 0x0000002e02057981 */ /* 0x001ea8000c1e1900 */
[----:B-----5:R-:W2:Y:S02]  /*28540*/  LDG.E R20, desc[UR46][R2.64+0x4] ;  /* 0x0000042e02147981 */ /* 0x020ea4000c1e1900 */
[----:B--2---:R-:W-:-:S07]  /*28550*/  IMAD.IADD R20, R20, 0x1, -R5 ;  /* 0x0000000114147824 */ /* 0x004fce00078e0a05 */
.L_x_3280:
        /* <DEDUP_REMOVED lines=9> */
[----:B0-----:R-:W-:Y:S01]  /*285f0*/  IMAD R0, R20, R29, RZ ;  /* 0x0000001d14007224 */ /* 0x001fe200078e02ff */
[----:B--2---:R-:W-:-:S04]  /*28600*/  IADD3 R27, R2, -0x80, R28 ;  /* 0xffffff80021b7810 */ /* 0x004fc80007ffe01c */
        /* <DEDUP_REMOVED lines=23> */
[----:B----4-:R-:W-:-:S03]  /*28780*/  @P0 SHF.R.U32.HI R21, RZ, R37, R0 ;  /* 0x00000025ff150219 */ /* 0x010fc60000011600 */
[----:B------:R-:W-:Y:S01]  /*28790*/  IMAD.IADD R11, R31, 0x1, R11 ;  /* 0x000000011f0b7824 */ /* 0x000fe200078e020b */
[----:B------:R-:W-:Y:S01]  /*287a0*/  IADD3 R10, P0, P1, R12, R10, R15 ;  /* 0x0000000a0c0a7210 */ /* 0x000fe2000791e00f */
[----:B------:R-:W-:Y:S02]  /*287b0*/  IMAD.IADD R12, R13, 0x1, R3 ;  /* 0x000000010d0c7824 */ /* 0x000fe400078e0203 */
[----:B------:R-:W-:-:S04]  /*287c0*/  IMAD.MOV R0, RZ, RZ, -R21 ;  /* 0x000000ffff007224 */ /* 0x000fc800078e0a15 */
[----:B------:R-:W-:Y:S01]  /*287d0*/  IMAD R3, R29, R0, R27 ;  /* 0x000000001d037224 */ /* 0x000fe200078e021b */
[----:B------:R-:W-:-:S04]  /*287e0*/  IADD3.X R0, R12, R11, R14, P0, P1 ;  /* 0x0000000b0c007210 */ /* 0x000fc800007e240e */
[----:B------:R-:W-:Y:S02]  /*287f0*/  SHF.R.S32.HI R11, RZ, 0x1f, R3 ;  /* 0x0000001fff0b7819 */ /* 0x000fe40000011403 */
[----:B--2---:R-:W-:-:S05]  /*28800*/  SEL R37, R30, RZ, P3 ;  /* 0x000000ff1e257207 */ /* 0x004fca0001800000 */
[-C--:B------:R-:W-:Y:S02]  /*28810*/  IMAD R13, R5, R37.reuse, RZ ;  /* 0x00000025050d7224 */ /* 0x080fe400078e02ff */
[----:B------:R-:W-:-:S03]  /*28820*/  IMAD.WIDE.U32 R4, R4, R37, RZ ;  /* 0x0000002504047225 */ /* 0x000fc600078e00ff */
[----:B------:R-:W-:Y:S02]  /*28830*/  IADD3 R4, P0, P1, R21, R10, R4 ;  /* 0x0000000a15047210 */ /* 0x000fe4000791e004 */
[----:B------:R-:W-:Y:S02]  /*28840*/  IADD3 R2, R13, R5, RZ ;  /* 0x000000050d027210 */ /* 0x000fe40007ffe0ff */
[----:B------:R-:W-:-:S04]  /*28850*/  SHF.R.S32.HI R21, RZ, 0x1f, R21 ;  /* 0x0000001fff157819 */ /* 0x000fc80000011415 */
        /* <DEDUP_REMOVED lines=9> */
.L_x_3282:
[----:B------:R-:W-:Y:S05]  /*288f0*/  BSYNC B1 ;  /* 0x0000000000017941 */ /* 0x000fea0003800000 */
.L_x_3281:
[----:B------:R-:W-:Y:S05]  /*28900*/  @P2 BRA `(.L_x_3275) ;  /* 0x0000000800a02947 */ /* 0x000fea0003800000 */
[----:B0-----:R-:W2:Y:S01]  /*28910*/  LDL.LU R8, [R1+0x60] ;  /* 0x0000600001087983 */ /* 0x001ea20000300800 */
[----:B------:R-:W0:Y:S01]  /*28920*/  LDC R9, c[0x0][0xbe8] ;  /* 0x0002fa00ff097b82 */ /* 0x000e220000000800 */
        /* <DEDUP_REMOVED lines=17> */
[----:B------:R-:W-:-:S06]  /*28a40*/  IMAD.WIDE.U32 R2, R25, UR4, R2 ;  /* 0x0000000419027c25 */ /* 0x000fcc000f8e0002 */
[----:B------:R-:W0:Y:S08]  /*28a50*/  @P0 LDC R7, c[0x0][0xbec] ;  /* 0x0002fb00ff070b82 */ /* 0x000e300000000800 */
[----:B------:R-:W1:Y:S01]  /*28a60*/  @P0 LDC R11, c[0x0][0xbf0] ;  /* 0x0002fc00ff0b0b82 */ /* 0x000e620000000800 */
[----:B--2---:R-:W-:Y:S01]  /*28a70*/  IADD3 R6, R8, R0, RZ ;  /* 0x0000000008067210 */ /* 0x004fe20007ffe0ff */
[----:B------:R-:W-:-:S04]  /*28a80*/  IMAD.IADD R10, R219, 0x1, R8 ;  /* 0x00000001db0a7824 */ /* 0x000fc800078e0208 */
[----:B0-----:R-:W-:-:S04]  /*28a90*/  @P0 IMAD.HI.U32 R0, R6, R7, RZ ;  /* 0x0000000706000227 */ /* 0x001fc800078e00ff */
[----:B------:R-:W-:Y:S01]  /*28aa0*/  IMAD.MOV.U32 R5, RZ, RZ, R6 ;  /* 0x000000ffff057224 */ /* 0x000fe200078e0006 */
[----:B-1----:R-:W-:Y:S01]  /*28ab0*/  @P0 SHF.R.U32.HI R5, RZ, R11, R0 ;  /* 0x0000000bff050219 */ /* 0x002fe20000011600 */
[----:B------:R-:W-:Y:S01]  /*28ac0*/  IMAD R7, R25, UR5, R4 ;  /* 0x0000000519077c24 */ /* 0x000fe2000f8e0204 */
[----:B------:R-:W-:Y:S02]  /*28ad0*/  ULDC.64 UR4, c[0x0][0xae0] ;  /* 0x0002b80000047ab9 */ /* 0x000fe40000000a00 */
[----:B------:R-:W-:Y:S01]  /*28ae0*/  SHF.R.S32.HI R0, RZ, 0x1f, R5 ;  /* 0x0000001fff007819 */ /* 0x000fe20000011405 */
[----:B------:R-:W-:Y:S02]  /*28af0*/  IMAD.IADD R3, R3, 0x1, R7 ;  /* 0x0000000103037824 */ /* 0x000fe400078e0207 */
[----:B------:R-:W-:Y:S02]  /*28b00*/  IMAD.MOV R7, RZ, RZ, -R5 ;  /* 0x000000ffff077224 */ /* 0x000fe400078e0a05 */
[----:B------:R-:W-:-:S02]  /*28b10*/  IMAD R0, R0, UR4, RZ ;  /* 0x0000000400007c24 */ /* 0x000fc4000f8e02ff */
[----:B------:R-:W-:Y:S02]  /*28b20*/  IMAD R7, R9, R7, R6 ;  /* 0x0000000709077224 */ /* 0x000fe400078e0206 */
[----:B------:R-:W-:-:S04]  /*28b30*/  IMAD.WIDE.U32 R2, R5, UR4, R2 ;  /* 0x0000000405027c25 */ /* 0x000fc8000f8e0002 */
        /* <DEDUP_REMOVED lines=15> */
.L_x_3690:
        /* <DEDUP_REMOVED lines=26> */
.L_x_3285:
[----:B------:R-:W-:Y:S05]  /*28dd0*/  BSYNC B1 ;  /* 0x0000000000017941 */ /* 0x000fea0003800000 */
.L_x_3284:
[----:B------:R-:W-:-:S03]  /*28de0*/  UMOV UR4, 0xffffffff ;  /* 0xffffffff00047882 */ /* 0x000fc60000000000 */
[----:B------:R-:W-:Y:S05]  /*28df0*/  BRA.DIV UR4, `(.L_x_3286) ;  /* 0x000000fe049c7947 */ /* 0x000fea000b800000 */
[----:B-1----:R1:W3:Y:S04]  /*28e00*/  SHFL.IDX PT, R3, R2, 0x1, 0x181f ;  /* 0x00381f0002037f89 */ /* 0x0022e800000e0000 */
[----:B--2---:R1:W2:Y:S02]  /*28e10*/  SHFL.IDX PT, R14, R0, 0x1, 0x181f ;  /* 0x00381f00000e7f89 */ /* 0x0042a400000e0000 */
.L_x_3694:
[----:B------:R-:W-:Y:S01]  /*28e20*/  IADD3 R4, R10, 0x20, RZ ;  /* 0x000000200a047810 */ /* 0x000fe20007ffe0ff */
[----:B------:R-:W-:Y:S03]  /*28e30*/  BSSY B1, `(.L_x_3287) ;  /* 0x0000019000017945 */ /* 0x000fe60003800000 */
        /* <DEDUP_REMOVED lines=24> */
.L_x_3288:
[----:B------:R-:W-:Y:S05]  /*28fc0*/  BSYNC B1 ;  /* 0x0000000000017941 */ /* 0x000fea0003800000 */
.L_x_3287:
[----:B------:R-:W-:-:S03]  /*28fd0*/  UMOV UR4, 0xffffffff ;  /* 0xffffffff00047882 */ /* 0x000fc60000000000 */
[----:B------:R-:W-:Y:S05]  /*28fe0*/  BRA.DIV UR4, `(.L_x_3289) ;  /* 0x000000fe04687947 */ /* 0x000fea000b800000 */
[----:B---3--:R3:W4:Y:S04]  /*28ff0*/  SHFL.IDX PT, R3, R2, 0x2, 0x181f ;  /* 0x00581f0002037f89 */ /* 0x00872800000e0000 */
[----:B--2---:R3:W2:Y:S02]  /*29000*/  SHFL.IDX PT, R14, R0, 0x2, 0x181f ;  /* 0x00581f00000e7f89 */ /* 0x0046a400000e0000 */
.L_x_3698:
[----:B------:R-:W-:Y:S01]  /*29010*/  VIADD R4, R10, 0x40 ;  /* 0x000000400a047836 */ /* 0x000fe20000000000 */
[----:B------:R-:W-:Y:S04]  /*29020*/  BSSY B1, `(.L_x_3290) ;  /* 0x0000019000017945 */ /* 0x000fe80003800000 */
[----:B------:R-:W-:-:S13]  /*29030*/  ISETP.GE.AND P0, PT, R4, R21, PT ;  /* 0x000000150400720c */ /* 0x000fda0003f06270 */
[----:B------:R-:W-:Y:S05]  /*29040*/  @P0 BRA `(.L_x_3291) ;  /* 0x0000000000580947 */ /* 0x000fea0003800000 */
[----:B------:R-:W5:Y:S01]  /*29050*/  LDL R13, [R1+0x70] ;  /* 0x00007000010d7983 */ /* 0x000f620000100800 */
[----:B------:R-:W-:-:S03]  /*29060*/  ULDC UR4, c[0x0][0xac8] ;  /* 0x0002b20000047ab9 */ /* 0x000fc60000000800 */
[----:B------:R-:W3:Y:S04]  /*29070*/  LDL R11, [R1+0x74] ;  /* 0x00007400010b7983 */ /* 0x000ee80000100800 */
[----:B------:R-:W3:Y:S04]  /*29080*/  LDL R15, [R1+0x94] ;  /* 0x00009400010f7983 */ /* 0x000ee80000100800 */
[----:B------:R-:W3:Y:S04]  /*29090*/  LDL R20, [R1+0xb0] ;  /* 0x0000b00001147983 */ /* 0x000ee80000100800 */
[----:B------:R-:W3:Y:S01]  /*290a0*/  LDL R12, [R1+0xac] ;  /* 0x0000ac00010c7983 */ /* 0x000ee20000100800 */
[----:B------:R-:W-:-:S02]  /*290b0*/  ISETP.GE.AND P3, PT, R18, UR4, PT ;  /* 0x0000000412007c0c */ /* 0x000fc4000bf66270 */
[----:B------:R-:W-:-:S11]  /*290c0*/  ISETP.GE.AND P2, PT, R218, UR4, PT ;  /* 0x00000004da007c0c */ /* 0x000fd6000bf46270 */
[-C--:B--2---:R-:W-:Y:S02]  /*290d0*/  @!P3 LEA R8, P5, R18, R14.reuse, 0x1 ;  /* 0x0000000e1208b211 */ /* 0x084fe400078a08ff */
[----:B------:R-:W-:Y:S02]  /*290e0*/  @!P2 LEA R6, P4, R218, R14, 0x1 ;  /* 0x0000000eda06a211 */ /* 0x000fe400078808ff */
[----:B----4-:R-:W-:-:S05]  /*290f0*/  @!P3 LEA.HI.X R9, R18, R3, R19, 0x1, P5 ;  /* 0x000000031209b211 */ /* 0x010fca00028f0c13 */
[----:B------:R2:W-:Y:S01]  /*29100*/  @!P3 ST.E.128 desc[UR46][R8.64], RZ ;  /* 0x000000ff0800b985 */ /* 0x0005e2000c101d2e */
[----:B-----5:R-:W-:Y:S02]  /*29110*/  ISETP.GE.AND P1, PT, R13, UR4, PT ;  /* 0x000000040d007c0c */ /* 0x020fe4000bf26270 */
[----:B---3--:R-:W-:Y:S02]  /*29120*/  ISETP.GE.AND P0, PT, R11, UR4, PT ;  /* 0x000000040b007c0c */ /* 0x008fe4000bf06270 */
        /* <DEDUP_REMOVED lines=8> */
.L_x_3291:
[----:B------:R-:W-:Y:S05]  /*291b0*/  BSYNC B1 ;  /* 0x0000000000017941 */ /* 0x000fea0003800000 */
.L_x_3290:
[----:B------:R-:W-:-:S03]  /*291c0*/  UMOV UR4, 0xffffffff ;  /* 0xffffffff00047882 */ /* 0x000fc60000000000 */
[----:B------:R-:W-:Y:S05]  /*291d0*/  BRA.DIV UR4, `(.L_x_3292) ;  /* 0x000000fe04347947 */ /* 0x000fea000b800000 */
[----:B----4-:R4:W0:Y:S04]  /*291e0*/  SHFL.IDX PT, R3, R2, 0x3, 0x181f ;  /* 0x00781f0002037f89 */ /* 0x01082800000e0000 */
[----:B--2---:R4:W2:Y:S02]  /*291f0*/  SHFL.IDX PT, R14, R0, 0x3, 0x181f ;  /* 0x00781f00000e7f89 */ /* 0x0048a400000e0000 */
.L_x_3702:
[----:B01-34-:R-:W-:-:S05]  /*29200*/  VIADD R0, R10, 0x60 ;  /* 0x000000600a007836 */ /* 0x01bfca0000000000 */
        /* <DEDUP_REMOVED lines=12> */
[----:B------:R-:W-:-:S05]  /*292d0*/  @!P3 LEA.HI.X R5, R18, R3, R19, 0x1, P5 ;  /* 0x000000031205b211 */ /* 0x000fca00028f0c13 */
        /* <DEDUP_REMOVED lines=11> */
.L_x_3275:
[----:B------:R-:W-:Y:S05]  /*29390*/  BSYNC B0 ;  /* 0x0000000000007941 */ /* 0x000fea0003800000 */
.L_x_3260:
[----:B------:R-:W-:Y:S02]  /*293a0*/  ULDC UR4, c[0x0][0xc3c] ;  /* 0x00030f0000047ab9 */ /* 0x000fe40000000800 */
[----:B------:R-:W-:-:S13]  /*293b0*/  ISETP.GE.AND P0, PT, R35, UR4, PT ;  /* 0x0000000423007c0c */ /* 0x000fda000bf06270 */
[----:B------:R-:W-:Y:S05]  /*293c0*/  @!P0 BRA `(.L_x_3293) ;  /* 0xfffffd8400ac8947 */ /* 0x000fea000383ffff */
[----:B------:R-:W-:Y:S05]  /*293d0*/  BRA `(.L_x_3057) ;  /* 0x0000009000d47947 */ /* 0x000fea0003800000 */
.L_x_3055:
[----:B------:R-:W-:-:S08]  /*293e0*/  NOP ;  /* 0x0000000000007918 */ /* 0x000fd00000000000 */
[----:B------:R-:W0:-:S00]  /*293f0*/  USETMAXREG.DEALLOC.CTAPOOL 0x28 ;  /* 0x00000028000079c8 */ /* 0x000e0000080e0500 */
        /* <DEDUP_REMOVED lines=15> */
[----:B------:R-:W-:Y:S02]  /*294f0*/  IMAD.MOV.U32 R0, RZ, RZ, RZ ;  /* 0x000000ffff007224 */ /* 0x000fe400078e00ff */
[----:B------:R-:W-:Y:S01]  /*29500*/  IMAD.MOV.U32 R9, RZ, RZ, RZ ;  /* 0x000000ffff097224 */ /* 0x000fe200078e00ff */
        /* <DEDUP_REMOVED lines=41> */
.L_x_3297:
        /* <DEDUP_REMOVED lines=34> */
[----:B------:R-:W-:-:S04]  /*299c0*/  IADD3 R6, R3, R6, RZ ;  /* 0x0000000603067210 */ /* 0x000fc80007ffe0ff */
[----:B------:R-:W-:-:S13]  /*299d0*/  ISETP.GT.AND P6, PT, R6, UR6, PT ;  /* 0x0000000606007c0c */ /* 0x000fda000bfc4270 */
[----:B------:R-:W-:Y:S05]  /*299e0*/  @!P6 BRA `(.L_x_3297) ;  /* 0xfffffffc006ce947 */ /* 0x000fea000383ffff */
.L_x_3295:
        /* <DEDUP_REMOVED lines=13> */
.L_x_3298:
[----:B-1----:R-:W-:Y:S02]  /*29ac0*/  IMAD R16, R16, UR5, R3 ;  /* 0x0000000510107c24 */ /* 0x002fe4000f8e0203 */
[----:B------:R-:W-:-:S03]  /*29ad0*/  VIADD R19, R19, UR4 ;  /* 0x0000000413137c36 */ /* 0x000fc60008000000 */
[----:B0-----:R-:W-:Y:S01]  /*29ae0*/  IADD3 R5, -R16, UR6, RZ ;  /* 0x0000000610057c10 */ /* 0x001fe2000fffe1ff */
[----:B------:R-:W-:Y:S06]  /*29af0*/  @!P1 BRA `(.L_x_3299) ;  /* 0x0000000000e89947 */ /* 0x000fec0003800000 */
[-C--:B--2---:R-:W-:Y:S02]  /*29b00*/  IABS R12, R0.reuse ;  /* 0x00000000000c7213 */ /* 0x084fe40000000000 */
[----:B------:R-:W-:Y:S02]  /*29b10*/  IABS R4, R9 ;  /* 0x0000000900047213 */ /* 0x000fe40000000000 */
[----:B------:R-:W0:Y:S01]  /*29b20*/  I2F.RP R6, R12 ;  /* 0x0000000c00067306 */ /* 0x000e220000209400 */
[----:B------:R-:W-:-:S07]  /*29b30*/  IABS R10, R0 ;  /* 0x00000000000a7213 */ /* 0x000fce0000000000 */
[----:B------:R-:W1:Y:S08]  /*29b40*/  I2F.RP R8, R4 ;  /* 0x0000000400087306 */ /* 0x000e700000209400 */
[----:B0-----:R-:W0:Y:S08]  /*29b50*/  MUFU.RCP R6, R6 ;  /* 0x0000000600067308 */ /* 0x001e300000001000 */
[----:B-1----:R-:W-:Y:S01]  /*29b60*/  MUFU.RCP R8, R8 ;  /* 0x0000000800087308 */ /* 0x002fe20000001000 */
[----:B0-----:R-:W-:Y:S01]  /*29b70*/  VIADD R2, R6, 0xffffffe ;  /* 0x0ffffffe06027836 */ /* 0x001fe20000000000 */
[----:B------:R-:W-:-:S06]  /*29b80*/  IABS R6, R5 ;  /* 0x0000000500067213 */ /* 0x000fcc0000000000 */
[----:B------:R0:W1:Y:S02]  /*29b90*/  F2I.FTZ.U32.TRUNC.NTZ R3, R2 ;  /* 0x0000000200037305 */ /* 0x000064000021f000 */
[----:B0-----:R-:W-:Y:S01]  /*29ba0*/  MOV R2, RZ ;  /* 0x000000ff00027202 */ /* 0x001fe20000000f00 */
        /* <DEDUP_REMOVED lines=17> */
[----:B------:R-:W-:Y:S02]  /*29cc0*/  IABS R2, R9 ;  /* 0x0000000900027213 */ /* 0x000fe40000000000 */
[----:B0-----:R-:W-:Y:S01]  /*29cd0*/  IADD3 R11, RZ, -R3, RZ ;  /* 0x80000003ff0b7210 */ /* 0x001fe20007ffe0ff */
        /* <DEDUP_REMOVED lines=28> */
.L_x_3299:
        /* <DEDUP_REMOVED lines=10> */
[----:B0-----:R-:W-:-:S06]  /*29f40*/  IADD3 R8, R6, 0xffffffe, RZ ;  /* 0x0ffffffe06087810 */ /* 0x001fcc0007ffe0ff */
        /* <DEDUP_REMOVED lines=34> */
[----:B------:R-:W-:Y:S01]  /*2a170*/  IMAD.HI.U32 R2, R3, R5, R2 ;  /* 0x0000000503027227 */ /* 0x000fe200078e0002 */
[----:B------:R-:W-:-:S05]  /*2a180*/  IADD3 R3, RZ, -R10, RZ ;  /* 0x8000000aff037210 */ /* 0x000fca0007ffe0ff */
        /* <DEDUP_REMOVED lines=14> */
.L_x_3300:
[----:B------:R-:W-:-:S05]  /*2a270*/  LOP3.LUT R17, RZ, R2, RZ, 0x33, !PT ;  /* 0x00000002ff117212 */ /* 0x000fca00078e33ff */
[----:B------:R-:W-:Y:S01]  /*2a280*/  IMAD.IADD R17, R0, 0x1, R17 ;  /* 0x0000000100117824 */ /* 0x000fe200078e0211 */
[----:B------:R-:W-:Y:S06]  /*2a290*/  BRA `(.L_x_3301) ;  /* 0x00000000000c7947 */ /* 0x000fec0003800000 */
.L_x_3296:
[----:B------:R-:W-:Y:S01]  /*2a2a0*/  MOV R17, RZ ;  /* 0x000000ff00117202 */ /* 0x000fe20000000f00 */
[----:B------:R-:W-:Y:S02]  /*2a2b0*/  IMAD.U32 R16, RZ, RZ, UR6 ;  /* 0x00000006ff107e24 */ /* 0x000fe4000f8e00ff */
[----:B------:R-:W-:-:S07]  /*2a2c0*/  IMAD.MOV.U32 R18, RZ, RZ, RZ ;  /* 0x000000ffff127224 */ /* 0x000fce00078e00ff */
.L_x_3301:
[----:B------:R-:W-:-:S13]  /*2a2d0*/  ISETP.NE.AND P0, PT, R7, RZ, PT ;  /* 0x000000ff0700720c */ /* 0x000fda0003f05270 */
[----:B------:R-:W0:Y:S01]  /*2a2e0*/  @!P0 S2R R3, SR_CgaCtaId ;  /* 0x0000000000038919 */ /* 0x000e220000008800 */
[----:B------:R-:W-:-:S04]  /*2a2f0*/  @!P0 MOV R0, 0x400 ;  /* 0x0000040000008802 */ /* 0x000fc80000000f00 */
[----:B0-----:R-:W-:-:S05]  /*2a300*/  @!P0 LEA R0, R3, R0, 0x18 ;  /* 0x0000000003008211 */ /* 0x001fca00078ec0ff */
[----:B------:R2:W-:Y:S01]  /*2a310*/  @!P0 STS.128 [R0+0x388d0], R16 ;  /* 0x0388d01000008388 */ /* 0x0005e20000000c00 */
[----:B------:R-:W-:Y:S06]  /*2a320*/  BAR.ARV 0x5, 0x180 ;  /* 0x0146000000007b1d */ /* 0x000fec0000002000 */
.L_x_3294:
[----:B------:R3:W-:Y:S01]  /*2a330*/  STL [R1+0x38], RZ ;  /* 0x000038ff01007387 */ /* 0x0007e20000100800 */
[----:B------:R-:W-:Y:S01]  /*2a340*/  ULDC UR4, c[0x0][0xc3c] ;  /* 0x00030f0000047ab9 */ /* 0x000fe20000000800 */
[----:B------:R-:W-:Y:S01]  /*2a350*/  IMAD.MOV.U32 R34, RZ, RZ, 0x1 ;  /* 0x00000001ff227424 */ /* 0x000fe200078e00ff */
[----:B-1----:R-:W-:Y:S01]  /*2a360*/  ISETP.GE.AND P0, PT, R19, UR4, PT ;  /* 0x0000000413007c0c */ /* 0x002fe2000bf06270 */
[----:B------:R-:W-:-:S12]  /*2a370*/  IMAD.MOV.U32 R30, RZ, RZ, RZ ;  /* 0x000000ffff1e7224 */ /* 0x000fd800078e00ff */
[----:B---3--:R-:W-:Y:S05]  /*2a380*/  @P0 BRA `(.L_x_3302) ;  /* 0x0000007c00ec0947 */ /* 0x008fea0003800000 */
[----:B------:R-:W0:Y:S01]  /*2a390*/  S2R R10, SR_TID.X ;  /* 0x00000000000a7919 */ /* 0x000e220000002100 */
[----:B------:R-:W1:Y:S01]  /*2a3a0*/  S2UR UR4, SR_CgaCtaId ;  /* 0x00000000000479c3 */ /* 0x000e620000008800 */
[----:B------:R-:W-:Y:S01]  /*2a3b0*/  MOV R22, 0x400 ;  /* 0x0000040000167802 */ /* 0x000fe20000000f00 */
[----:B------:R-:W-:Y:S01]  /*2a3c0*/  BSSY B7, `(.L_x_3302) ;  /* 0x00007f7000077945 */ /* 0x000fe20003800000 */
[----:B------:R-:W-:Y:S01]  /*2a3d0*/  IMAD.MOV.U32 R35, RZ, RZ, 0x1 ;  /* 0x00000001ff237424 */ /* 0x000fe200078e00ff */
[----:B------:R-:W-:Y:S01]  /*2a3e0*/  MOV R32, RZ ;  /* 0x000000ff00207202 */ /* 0x000fe20000000f00 */
[----:B------:R-:W-:Y:S01]  /*2a3f0*/  IMAD.MOV.U32 R30, RZ, RZ, RZ ;  /* 0x000000ffff1e7224 */ /* 0x000fe200078e00ff */
[----:B------:R-:W-:Y:S01]  /*2a400*/  ULDC.64 UR40, c[0x0][0x198] ;  /* 0x0000660000287ab9 */ /* 0x000fe20000000a00 */
[----:B------:R-:W-:Y:S01]  /*2a410*/  IMAD.MOV.U32 R34, RZ, RZ, 0x1 ;  /* 0x00000001ff227424 */ /* 0x000fe200078e00ff */
[----:B------:R-:W-:Y:S02]  /*2a420*/  ULOP3.LUT UR39, UR36, 0x2, URZ, 0xfc, !UPT ;  /* 0x0000000224277892 */ /* 0x000fe4000f8efc3f */
[----:B------:R-:W-:Y:S01]  /*2a430*/  ULOP3.LUT UR37, UR36, 0x1, URZ, 0xfc, !UPT ;  /* 0x0000000124257892 */ /* 0x000fe2000f8efc3f */
[----:B------:R-:W-:Y:S01]  /*2a440*/  ULDC UR38, c[0x0][0xc] ;  /* 0x0000030000267ab9 */ /* 0x000fe20000000800 */
[C---:B0-----:R-:W-:Y:S01]  /*2a450*/  IMAD.SHL.U32 R2, R10.reuse, 0x10, RZ ;  /* 0x000000100a027824 */ /* 0x041fe200078e00ff */
[C---:B------:R-:W-:Y:S01]  /*2a460*/  SHF.L.U32 R5, R10.reuse, 0x1, RZ ;  /* 0x000000010a057819 */ /* 0x040fe200000006ff */
[C---:B------:R-:W-:Y:S01]  /*2a470*/  IMAD.SHL.U32 R28, R10.reuse, 0x80, RZ ;  /* 0x000000800a1c7824 */ /* 0x040fe200078e00ff */
[----:B------:R-:W-:-:S02]  /*2a480*/  LOP3.LUT R8, R10, 0x7f, RZ, 0xc0, !PT ;  /* 0x0000007f0a087812 */ /* 0x000fc400078ec0ff */
[----:B------:R-:W-:Y:S02]  /*2a490*/  LOP3.LUT R4, R2, 0x3f0, RZ, 0xc0, !PT ;  /* 0x000003f002047812 */ /* 0x000fe400078ec0ff */
[--C-:B------:R-:W-:Y:S01]  /*2a4a0*/  SHF.R.U32.HI R3, RZ, 0x1, R10.reuse ;  /* 0x00000001ff037819 */ /* 0x100fe2000001160a */
[----:B------:R-:W-:Y:S01]  /*2a4b0*/  IMAD.SHL.U32 R7, R8, 0x40, RZ ;  /* 0x0000004008077824 */ /* 0x000fe200078e00ff */
[----:B--2---:R-:W-:Y:S02]  /*2a4c0*/  LOP3.LUT R0, R28, 0x380, RZ, 0xc0, !PT ;  /* 0x000003801c007812 */ /* 0x004fe400078ec0ff */
[----:B------:R-:W-:Y:S02]  /*2a4d0*/  LOP3.LUT R9, R4, 0x70, R5, 0x78, !PT ;  /* 0x0000007004097812 */ /* 0x000fe400078e7805 */
[C---:B------:R-:W-:Y:S02]  /*2a4e0*/  LOP3.LUT R3, R0.reuse, 0x30, R3, 0xf8, !PT ;  /* 0x0000003000037812 */ /* 0x040fe400078ef803 */
[----:B------:R-:W-:Y:S01]  /*2a4f0*/  LOP3.LUT R5, R0, 0x10, R10, 0xf8, !PT ;  /* 0x0000001000057812 */ /* 0x000fe200078ef80a */
[----:B------:R-:W-:Y:S01]  /*2a500*/  IMAD.SHL.U32 R0, R8, 0x10, RZ ;  /* 0x0000001008007824 */ /* 0x000fe200078e00ff */
[----:B------:R-:W-:-:S02]  /*2a510*/  LOP3.LUT R4, R28, 0x400, RZ, 0xc0, !PT ;  /* 0x000004001c047812 */ /* 0x000fc400078ec0ff */
[--C-:B------:R-:W-:Y:S02]  /*2a520*/  LOP3.LUT R3, R3, 0x70, R2.reuse, 0x78, !PT ;  /* 0x0000007003037812 */ /* 0x100fe400078e7802 */
[----:B------:R-:W-:Y:S02]  /*2a530*/  LOP3.LUT R4, R4, 0x1800, R7, 0xf8, !PT ;  /* 0x0000180004047812 */ /* 0x000fe400078ef807 */
[----:B------:R-:W-:Y:S02]  /*2a540*/  LOP3.LUT R5, R5, 0x70, R2, 0x78, !PT ;  /* 0x0000007005057812 */ /* 0x000fe400078e7802 */
[----:B------:R-:W-:Y:S01]  /*2a550*/  LOP3.LUT R6, R9, 0x400, R0, 0xf8, !PT ;  /* 0x0000040009067812 */ /* 0x000fe200078ef800 */
[----:B------:R-:W-:Y:S01]  /*2a560*/  IMAD.MOV.U32 R0, RZ, RZ, 0x40 ;  /* 0x00000040ff007424 */ /* 0x000fe200078e00ff */
[----:B------:R-:W-:Y:S02]  /*2a570*/  R2P PR, R10, 0x6 ;  /* 0x000000060a007804 */ /* 0x000fe40000000000 */
[----:B------:R-:W-:Y:S01]  /*2a580*/  LOP3.LUT R28, R3, 0xc00, R28, 0xf8, !PT ;  /* 0x00000c00031c7812 */ /* 0x000fe200078ef81c */
[----:B------:R-:W-:Y:S01]  /*2a590*/  IMAD.MOV.U32 R3, RZ, RZ, 0x20 ;  /* 0x00000020ff037424 */ /* 0x000fe200078e00ff */
[----:B------:R-:W-:Y:S01]  /*2a5a0*/  LOP3.LUT R29, R4, R5, RZ, 0xfc, !PT ;  /* 0x00000005041d7212 */ /* 0x000fe200078efcff */
[----:B-1----:R-:W-:Y:S01]  /*2a5b0*/  IMAD.U32 R4, RZ, RZ, UR4 ;  /* 0x00000004ff047e24 */ /* 0x002fe2000f8e00ff */
[----:B------:R-:W-:Y:S01]  /*2a5c0*/  SEL R0, R0, 0xffffffc0, !P2 ;  /* 0xffffffc000007807 */ /* 0x000fe20005000000 */
[----:B------:R-:W-:Y:S01]  /*2a5d0*/  STL [R1+0x20], R6 ;  /* 0x0000200601007387 */ /* 0x000fe20000100800 */
[----:B------:R-:W-:-:S02]  /*2a5e0*/  SEL R3, R3, 0xffffffe0, !P1 ;  /* 0xffffffe003037807 */ /* 0x000fc40004800000 */
[----:B------:R-:W-:Y:S01]  /*2a5f0*/  SHF.R.U32.HI R5, RZ, 0x3, R8 ;  /* 0x00000003ff057819 */ /* 0x000fe20000011608 */
[----:B------:R-:W-:Y:S01]  /*2a600*/  STL [R1+0x38], RZ ;  /* 0x000038ff01007387 */ /* 0x000fe20000100800 */
[----:B------:R-:W-:Y:S02]  /*2a610*/  LEA R22, R4, R22, 0x18 ;  /* 0x0000001604167211 */ /* 0x000fe400078ec0ff */
[----:B------:R-:W-:Y:S01]  /*2a620*/  LOP3.LUT R33, R2, 0x70, RZ, 0xc0, !PT ;  /* 0x0000007002217812 */ /* 0x000fe200078ec0ff */
[----:B------:R-:W-:Y:S01]  /*2a630*/  STL [R1+0x14], R0 ;  /* 0x0000140001007387 */ /* 0x000fe20000100800 */
[----:B------:R-:W-:Y:S01]  /*2a640*/  LOP3.LUT R2, R5, 0x70, R2, 0xf8, !PT ;  /* 0x0000007005027812 */ /* 0x000fe200078ef802 */
[----:B------:R-:W-:Y:S01]  /*2a650*/  IMAD.IADD R2, R22, 0x1, R6 ;  /* 0x0000000116027824 */ /* 0x000fe200078e0206 */
[----:B------:R-:W-:Y:S01]  /*2a660*/  LOP3.LUT R36, R29, 0x2000, RZ, 0xfc, !PT ;  /* 0x000020001d247812 */ /* 0x000fe200078efcff */
[----:B------:R0:W-:Y:S04]  /*2a670*/  STL [R1+0x10], R4 ;  /* 0x0000100401007387 */ /* 0x0001e80000100800 */
[----:B------:R1:W-:Y:S01]  /*2a680*/  STL [R1+0x18], R3 ;  /* 0x0000180301007387 */ /* 0x0003e20000100800 */
[----:B0-----:R-:W-:-:S02]  /*2a690*/  IMAD.IADD R4, R0, 0x1, R3 ;  /* 0x0000000100047824 */ /* 0x001fc400078e0203 */
[----:B------:R-:W-:Y:S01]  /*2a6a0*/  IMAD.IADD R0, R0, 0x1, R28 ;  /* 0x0000000100007824 */ /* 0x000fe200078e021c */
[----:B-1----:R-:W-:Y:S02]  /*2a6b0*/  LOP3.LUT R3, R33, 0x80, RZ, 0xfc, !PT ;  /* 0x0000008021037812 */ /* 0x002fe400078efcff */
[----:B------:R0:W-:Y:S04]  /*2a6c0*/  STL [R1+0x1c], R4 ;  /* 0x00001c0401007387 */ /* 0x0001e80000100800 */
[----:B------:R0:W-:Y:S04]  /*2a6d0*/  STL [R1+0x28], R2 ;  /* 0x0000280201007387 */ /* 0x0001e80000100800 */
[----:B------:R0:W-:Y:S02]  /*2a6e0*/  STL [R1+0x24], R0 ;  /* 0x0000240001007387 */ /* 0x0001e40000100800 */
.L_x_3420:
[----:B-1----:R-:W1:Y:S02]  /*2a6f0*/  LDC.64 R24, c[0x0][0xc88] ;  /* 0x00032200ff187b82 */ /* 0x002e640000000a00 */
[----:B-1----:R-:W-:-:S06]  /*2a700*/  IMAD.WIDE R24, R19, 0x4, R24 ;  /* 0x0000000413187825 */ /* 0x002fcc00078e0218 */
[----:B0-----:R-:W0:Y:S01]  /*2a710*/  LDG.E R24, desc[UR46][R24.64] ;  /* 0x0000002e18187981 */ /* 0x001e22000c1e1900 */
[----:B------:R-:W-:Y:S05]  /*2a720*/  YIELD ;  /* 0x0000000000007946 */ /* 0x000fea0003800000 */
[----:B------:R-:W-:Y:S01]  /*2a730*/  ULDC.64 UR4, c[0x0][0xa28] ;  /* 0x00028a0000047ab9 */ /* 0x000fe20000000a00 */
[----:B------:R-:W-:Y:S01]  /*2a740*/  ULDC.64 UR8, c[0x0][0xa18] ;  /* 0x0002860000087ab9 */ /* 0x000fe20000000a00 */
[----:B------:R-:W-:Y:S01]  /*2a750*/  ISETP.NE.U32.AND P0, PT, RZ, UR4, PT ;  /* 0x00000004ff007c0c */ /* 0x000fe2000bf05070 */
[----:B------:R-:W-:Y:S01]  /*2a760*/  IMAD.MOV.U32 R10, RZ, RZ, RZ ;  /* 0x000000ffff0a7224 */ /* 0x000fe200078e00ff */
[----:B------:R-:W-:-:S02]  /*2a770*/  ULDC.64 UR6, c[0x0][0xa10] ;  /* 0x0002840000067ab9 */ /* 0x000fc40000000a00 */
[----:B------:R-:W-:Y:S02]  /*2a780*/  ISETP.NE.AND.EX P0, PT, RZ, UR5, PT, P0 ;  /* 0x00000005ff007c0c */ /* 0x000fe4000bf05300 */
[----:B------:R-:W-:-:S04]  /*2a790*/  ISETP.NE.U32.AND P2, PT, RZ, UR8, PT ;  /* 0x00000008ff007c0c */ /* 0x000fc8000bf45070 */
[----:B------:R-:W-:Y:S01]  /*2a7a0*/  ISETP.NE.AND.EX P2, PT, RZ, UR9, PT, P2 ;  /* 0x00000009ff007c0c */ /* 0x000fe2000bf45320 */
[----:B------:R-:W-:Y:S01]  /*2a7b0*/  IMAD.MOV.U32 R31, RZ, RZ, RZ ;  /* 0x000000ffff1f7224 */ /* 0x000fe200078e00ff */
[----:B0-2---:R-:W-:-:S05]  /*2a7c0*/  SHF.R.S32.HI R0, RZ, 0x1f, R24 ;  /* 0x0000001fff007819 */ /* 0x005fca0000011418 */
[C---:B------:R-:W-:Y:S02]  /*2a7d0*/  @P0 LEA R2, P1, R24.reuse, UR4, 0x2 ;  /* 0x0000000418020c11 */ /* 0x040fe4000f8210ff */
[C---:B------:R-:W-:Y:S01]  /*2a7e0*/  SHF.L.U32 R25, R24.reuse, 0x2, RZ ;  /* 0x0000000218197819 */ /* 0x040fe200000006ff */
[----:B------:R0:W-:Y:S01]  /*2a7f0*/  STL [R1+0x34], R0 ;  /* 0x0000340001007387 */ /* 0x0001e20000100800 */
[C-C-:B------:R-:W-:Y:S01]  /*2a800*/  @P0 LEA.HI.X R3, R24.reuse, UR5, R0.reuse, 0x2, P1 ;  /* 0x0000000518030c11 */ /* 0x140fe200088f1400 */
[----:B------:R-:W-:Y:S01]  /*2a810*/  ULDC.64 UR4, c[0x0][0xa00] ;  /* 0x0002800000047ab9 */ /* 0x000fe20000000a00 */
[----:B------:R-:W-:-:S03]  /*2a820*/  SHF.L.U64.HI R26, R24, 0x2, R0 ;  /* 0x00000002181a7819 */ /* 0x000fc60000010200 */
[----:B------:R1:W2:Y:S01]  /*2a830*/  @P0 LDG.E R10, desc[UR46][R2.64] ;  /* 0x0000002e020a0981 */ /* 0x0002a2000c1e1900 */
[----:B------:R-:W-:Y:S02]  /*2a840*/  ISETP.NE.U32.AND P0, PT, RZ, UR4, PT ;  /* 0x00000004ff007c0c */ /* 0x000fe4000bf05070 */
[----:B------:R-:W-:Y:S01]  /*2a850*/  ISETP.NE.U32.AND P1, PT, RZ, UR6, PT ;  /* 0x00000006ff007c0c */ /* 0x000fe2000bf25070 */
[----:B0-----:R-:W-:Y:S01]  /*2a860*/  IMAD.MOV.U32 R0, RZ, RZ, RZ ;  /* 0x000000ffff007224 */ /* 0x001fe200078e00ff */
[----:B------:R-:W-:Y:S02]  /*2a870*/  ISETP.NE.AND.EX P0, PT, RZ, UR5, PT, P0 ;  /* 0x00000005ff007c0c */ /* 0x000fe4000bf05300 */
[----:B------:R-:W-:Y:S02]  /*2a880*/  ISETP.NE.AND.EX P1, PT, RZ, UR7, PT, P1 ;  /* 0x00000007ff007c0c */ /* 0x000fe4000bf25310 */
[C---:B------:R-:W-:Y:S02]  /*2a890*/  IADD3 R4, P4, R25.reuse, UR6, RZ ;  /* 0x0000000619047c10 */ /* 0x040fe4000ff9e0ff */
[----:B-1----:R-:W-:Y:S01]  /*2a8a0*/  IADD3 R2, P3, R25, UR4, RZ ;  /* 0x0000000419027c10 */ /* 0x002fe2000ff7e0ff */
[----:B------:R-:W-:Y:S01]  /*2a8b0*/  ULDC UR4, c[0x0][0x288] ;  /* 0x0000a20000047ab9 */ /* 0x000fe20000000800 */
[----:B------:R-:W-:-:S02]  /*2a8c0*/  IADD3.X R5, R26, UR7, RZ, P4, !PT ;  /* 0x000000071a057c10 */ /* 0x000fc4000a7fe4ff */
[C---:B------:R-:W-:Y:S02]  /*2a8d0*/  IADD3.X R3, R26.reuse, UR5, RZ, P3, !PT ;  /* 0x000000051a037c10 */ /* 0x040fe40009ffe4ff */
[----:B------:R-:W-:Y:S01]  /*2a8e0*/  @P2 IADD3 R6, P3, R25, UR8, RZ ;  /* 0x0000000819062c10 */ /* 0x000fe2000ff7e0ff */
[----:B------:R-:W-:Y:S01]  /*2a8f0*/  IMAD.U32 R8, RZ, RZ, UR4 ;  /* 0x00000004ff087e24 */ /* 0x000fe2000f8e00ff */
[----:B------:R-:W-:Y:S01]  /*2a900*/  ULDC.64 UR4, c[0x0][0x418] ;  /* 0x0001060000047ab9 */ /* 0x000fe20000000a00 */
[----:B------:R-:W5:Y:S01]  /*2a910*/  @P0 LDG.E R31, desc[UR46][R2.64] ;  /* 0x0000002e021f0981 */ /* 0x000f62000c1e1900 */
[----:B------:R-:W-:-:S03]  /*2a920*/  @P2 IADD3.X R7, R26, UR9, RZ, P3, !PT ;  /* 0x000000091a072c10 */ /* 0x000fc60009ffe4ff */
[----:B------:R-:W5:Y:S04]  /*2a930*/  @P1 LDG.E R0, desc[UR46][R4.64] ;  /* 0x0000002e04001981 */ /* 0x000f68000c1e1900 */
[----:B------:R0:W3:Y:S01]  /*2a940*/  @P2 LDG.E R8, desc[UR46][R6.64] ;  /* 0x0000002e06082981 */ /* 0x0000e2000c1e1900 */
        /* <DEDUP_REMOVED lines=8> */
[----:B---3--:R0:W-:Y:S01]  /*2a9d0*/  STL [R1+0x2c], R8 ;  /* 0x00002c0801007387 */ /* 0x0081e20000100800 */
[----:B------:R-:W-:-:S03]  /*2a9e0*/  IMAD.MOV.U32 R9, RZ, RZ, R8 ;  /* 0x000000ffff097224 */ /* 0x000fc600078e0008 */
[----:B--2---:R1:W-:Y:S01]  /*2a9f0*/  STL [R1+0x8], R10 ;  /* 0x0000080a01007387 */ /* 0x0043e20000100800 */
[----:B0-----:R-:W-:Y:S01]  /*2aa00*/  IMAD.U32 R8, RZ, RZ, UR4 ;  /* 0x00000004ff087e24 */ /* 0x001fe2000f8e00ff */
[----:B------:R-:W-:Y:S06]  /*2aa10*/  @P2 BRA `(.L_x_3303) ;  /* 0x0000000000142947 */ /* 0x000fec0003800000 */
[----:B------:R-:W-:Y:S05]  /*2aa20*/  @!P0 BRA `(.L_x_3303) ;  /* 0x0000000000108947 */ /* 0x000fea0003800000 */
[----:B------:R-:W2:Y:S04]  /*2aa30*/  LDG.E R7, desc[UR46][R2.64] ;  /* 0x0000002e02077981 */ /* 0x000ea8000c1e1900 */
[----:B------:R-:W2:Y:S02]  /*2aa40*/  LDG.E R2, desc[UR46][R2.64+0x4] ;  /* 0x0000042e02027981 */ /* 0x000ea4000c1e1900 */
[----:B--2---:R-:W-:-:S05]  /*2aa50*/  IADD3 R9, -R7, R2, RZ ;  /* 0x0000000207097210 */ /* 0x004fca0007ffe1ff */
[----:B------:R0:W-:Y:S02]  /*2aa60*/  STL [R1+0x2c], R9 ;  /* 0x00002c0901007387 */ /* 0x0001e40000100800 */
.L_x_3303:
[----:B------:R-:W-:Y:S01]  /*2aa70*/  ULDC.64 UR4, c[0x0][0xa20] ;  /* 0x0002880000047ab9 */ /* 0x000fe20000000a00 */
[C---:B------:R-:W-:Y:S01]  /*2aa80*/  LOP3.LUT R7, R18.reuse, 0xff000000, RZ, 0xc0, !PT ;  /* 0xff00000012077812 */ /* 0x040fe200078ec0ff */
[----:B------:R-:W-:Y:S01]  /*2aa90*/  IMAD.MOV.U32 R37, RZ, RZ, R24 ;  /* 0x000000ffff257224 */ /* 0x000fe200078e0018 */
[----:B------:R-:W-:Y:S02]  /*2aaa0*/  ISETP.NE.U32.AND P0, PT, RZ, UR4, PT ;  /* 0x00000004ff007c0c */ /* 0x000fe4000bf05070 */
[----:B------:R-:W-:Y:S02]  /*2aab0*/  SHF.R.U32.HI R7, RZ, 0x8, R7 ;  /* 0x00000008ff077819 */ /* 0x000fe40000011607 */
[----:B------:R-:W-:Y:S02]  /*2aac0*/  ISETP.NE.AND.EX P0, PT, RZ, UR5, PT, P0 ;  /* 0x00000005ff007c0c */ /* 0x000fe4000bf05300 */
[C---:B------:R-:W-:Y:S02]  /*2aad0*/  LOP3.LUT R2, R18.reuse, 0xff0000, RZ, 0xc0, !PT ;  /* 0x00ff000012027812 */ /* 0x040fe400078ec0ff */
[----:B------:R-:W-:-:S02]  /*2aae0*/  LOP3.LUT R18, R18, 0xffff, RZ, 0xc0, !PT ;  /* 0x0000ffff12127812 */ /* 0x000fc400078ec0ff */
[----:B------:R-:W-:-:S07]  /*2aaf0*/  LEA.HI R7, R2, R7, RZ, 0x10 ;  /* 0x0000000702077211 */ /* 0x000fce00078f80ff */
[----:B------:R-:W-:Y:S05]  /*2ab00*/  @!P0 BRA `(.L_x_3304) ;  /* 0x0000000000108947 */ /* 0x000fea0003800000 */
[----:B------:R-:W-:-:S04]  /*2ab10*/  IADD3 R2, P0, R25, UR4, RZ ;  /* 0x0000000419027c10 */ /* 0x000fc8000ff1e0ff */
[----:B------:R-:W-:-:S05]  /*2ab20*/  IADD3.X R3, R26, UR5, RZ, P0, !PT ;  /* 0x000000051a037c10 */ /* 0x000fca00087fe4ff */
[----:B------:R2:W5:Y:S01]  /*2ab30*/  LDG.E R8, desc[UR46][R2.64] ;  /* 0x0000002e02087981 */ /* 0x000562000c1e1900 */
[----:B------:R-:W-:Y:S05]  /*2ab40*/  BRA `(.L_x_3305) ;  /* 0x0000000000247947 */ /* 0x000fea0003800000 */
.L_x_3304:
[----:B------:R-:W-:Y:S02]  /*2ab50*/  ULDC.64 UR4, c[0x0][0xa08] ;  /* 0x0002820000047ab9 */ /* 0x000fe40000000a00 */
[----:B------:R-:W-:-:S04]  /*2ab60*/  ISETP.NE.U32.AND P0, PT, RZ, UR4, PT ;  /* 0x00000004ff007c0c */ /* 0x000fc8000bf05070 */
[----:B------:R-:W-:-:S13]  /*2ab70*/  ISETP.NE.AND.EX P0, PT, RZ, UR5, PT, P0 ;  /* 0x00000005ff007c0c */ /* 0x000fda000bf05300 */
[----:B------:R-:W-:Y:S05]  /*2ab80*/  @!P0 BRA `(.L_x_3305) ;  /* 0x0000000000148947 */ /* 0x000fea0003800000 */
[----:B------:R-:W2:Y:S02]  /*2ab90*/  LDC.64 R2, c[0x0][0xa08] ;  /* 0x00028200ff027b82 */ /* 0x000ea40000000a00 */
[----:B--2---:R-:W-:-:S05]  /*2aba0*/  IMAD.WIDE R2, R37, 0x4, R2 ;  /* 0x0000000425027825 */ /* 0x004fca00078e0202 */
[----:B------:R-:W2:Y:S04]  /*2abb0*/  LDG.E R8, desc[UR46][R2.64] ;  /* 0x0000002e02087981 */ /* 0x000ea8000c1e1900 */
[----:B------:R-:W2:Y:S02]  /*2abc0*/  LDG.E R2, desc[UR46][R2.64+0x4] ;  /* 0x0000042e02027981 */ /* 0x000ea4000c1e1900 */
[----:B--2---:R-:W-:-:S07]  /*2abd0*/  IMAD.IADD R8, R2, 0x1, -R8 ;  /* 0x0000000102087824 */ /* 0x004fce00078e0a08 */
.L_x_3305:
[----:B--2---:R-:W2:Y:S01]  /*2abe0*/  @P1 LDG.E R2, desc[UR46][R4.64] ;  /* 0x0000002e04021981 */ /* 0x004ea2000c1e1900 */
[----:B------:R-:W3:Y:S03]  /*2abf0*/  LDC R3, c[0x0][0x448] ;  /* 0x00011200ff037b82 */ /* 0x000ee60000000800 */
[----:B------:R4:W2:Y:S01]  /*2ac00*/  @P1 LDG.E R4, desc[UR46][R4.64+0x4] ;  /* 0x0000042e04041981 */ /* 0x0008a2000c1e1900 */
[----:B------:R-:W-:Y:S01]  /*2ac10*/  BSSY B0, `(.L_x_3306) ;  /* 0x0000037000007945 */ /* 0x000fe20003800000 */
[----:B------:R-:W-:Y:S02]  /*2ac20*/  LOP3.LUT R23, R7, 0xff, RZ, 0xc0, !PT ;  /* 0x000000ff07177812 */ /* 0x000fe400078ec0ff */
[----:B---3--:R-:W-:-:S13]  /*2ac30*/  ISETP.NE.AND P0, PT, R3, 0x1, PT ;  /* 0x000000010300780c */ /* 0x008fda0003f05270 */
[----:B------:R-:W3:Y:S08]  /*2ac40*/  @P0 LDC R3, c[0x0][0x44c] ;  /* 0x00011300ff030b82 */ /* 0x000ef00000000800 */
[----:B----4-:R-:W4:Y:S01]  /*2ac50*/  @P0 LDC R5, c[0x0][0x450] ;  /* 0x00011400ff050b82 */ /* 0x010f220000000800 */
[----:B--2---:R-:W-:Y:S02]  /*2ac60*/  @P1 IMAD.IADD R6, R4, 0x1, -R2 ;  /* 0x0000000104061824 */ /* 0x004fe400078e0a02 */
[----:B------:R-:W-:-:S04]  /*2ac70*/  IMAD.SHL.U32 R2, R17, 0x80, RZ ;  /* 0x0000008011027824 */ /* 0x000fc800078e00ff */
[----:B------:R-:W-:-:S04]  /*2ac80*/  VIADD R2, R2, 0x7f ;  /* 0x0000007f02027836 */ /* 0x000fc80000000000 */
[----:B---3--:R-:W-:-:S05]  /*2ac90*/  @P0 IMAD.HI.U32 R3, R2, R3, RZ ;  /* 0x0000000302030227 */ /* 0x008fca00078e00ff */
[----:B----4-:R-:W-:Y:S01]  /*2aca0*/  @P0 SHF.R.U32.HI R2, RZ, R5, R3 ;  /* 0x00000005ff020219 */ /* 0x010fe20000011603 */
[----:B-----5:R-:W-:-:S05]  /*2acb0*/  IMAD.IADD R5, R8, 0x1, -R10 ;  /* 0x0000000108057824 */ /* 0x020fca00078e0a0a */
[----:B------:R-:W-:-:S04]  /*2acc0*/  IADD3 R27, R5, R6, RZ ;  /* 0x00000006051b7210 */ /* 0x000fc80007ffe0ff */
[C---:B------:R-:W-:Y:S01]  /*2acd0*/  IADD3 R20, R27.reuse, 0x80, -R9 ;  /* 0x000000801b147810 */ /* 0x040fe20007ffe809 */
[----:B------:R-:W-:-:S04]  /*2ace0*/  VIADD R3, R27, 0x7f ;  /* 0x0000007f1b037836 */ /* 0x000fc80000000000 */
[----:B------:R-:W-:Y:S01]  /*2acf0*/  IMAD.IADD R2, R20, 0x1, R2 ;  /* 0x0000000114027824 */ /* 0x000fe200078e0202 */
[----:B------:R-:W-:-:S04]  /*2ad00*/  SHF.R.S32.HI R4, RZ, 0x1f, R3 ;  /* 0x0000001fff047819 */ /* 0x000fc80000011403 */
[----:B------:R-:W-:Y:S02]  /*2ad10*/  LEA.HI R4, R4, R3, RZ, 0x7 ;  /* 0x0000000304047211 */ /* 0x000fe400078f38ff */
[----:B------:R-:W-:Y:S02]  /*2ad20*/  SHF.R.S32.HI R3, RZ, 0x1f, R2 ;  /* 0x0000001fff037819 */ /* 0x000fe40000011402 */
[----:B------:R-:W-:Y:S02]  /*2ad30*/  SHF.R.S32.HI R21, RZ, 0x7, R4 ;  /* 0x00000007ff157819 */ /* 0x000fe40000011404 */
[----:B------:R-:W-:Y:S01]  /*2ad40*/  LEA.HI R3, R3, R2, RZ, 0x7 ;  /* 0x0000000203037211 */ /* 0x000fe200078f38ff */
[----:B------:R-:W-:Y:S01]  /*2ad50*/  IMAD.MOV.U32 R2, RZ, RZ, RZ ;  /* 0x000000ffff027224 */ /* 0x000fe200078e00ff */
[----:B------:R-:W-:Y:S02]  /*2ad60*/  SHF.R.U32.HI R4, RZ, 0x10, R7 ;  /* 0x00000010ff047819 */ /* 0x000fe40000011607 */
[----:B------:R-:W-:-:S04]  /*2ad70*/  SHF.R.S32.HI R3, RZ, 0x7, R3 ;  /* 0x00000007ff037819 */ /* 0x000fc80000011403 */
[----:B------:R-:W-:-:S04]  /*2ad80*/  VIMNMX R8, R21, R3, PT ;  /* 0x0000000315087248 */ /* 0x000fc80003fe0100 */
[----:B------:R-:W-:-:S13]  /*2ad90*/  ISETP.GE.AND P0, PT, R8, 0x1, PT ;  /* 0x000000010800780c */ /* 0x000fda0003f06270 */
[----:B------:R-:W-:Y:S05]  /*2ada0*/  @!P0 BRA `(.L_x_3307) ;  /* 0x0000000000748947 */ /* 0x000fea0003800000 */
[----:B------:R-:W-:Y:S01]  /*2adb0*/  ISETP.NE.AND P0, PT, R4, RZ, PT ;  /* 0x000000ff0400720c */ /* 0x000fe20003f05270 */
[----:B------:R-:W-:-:S03]  /*2adc0*/  ULDC UR4, c[0x0][0x9f0] ;  /* 0x00027c0000047ab9 */ /* 0x000fc60000000800 */
[----:B------:R-:W-:-:S04]  /*2add0*/  SEL R7, R4, UR4, P0 ;  /* 0x0000000404077c07 */ /* 0x000fc80008000000 */
[----:B0-----:R-:W-:Y:S02]  /*2ade0*/  IABS R9, R7 ;  /* 0x0000000700097213 */ /* 0x001fe40000000000 */
[----:B-1----:R-:W-:Y:S02]  /*2adf0*/  IADD3 R10, R7, -0x1, R8 ;  /* 0xffffffff070a7810 */ /* 0x002fe40007ffe008 */
        /* <DEDUP_REMOVED lines=24> */
.L_x_3307:
[----:B------:R-:W-:Y:S05]  /*2af80*/  BSYNC B0 ;  /* 0x0000000000007941 */ /* 0x000fea0003800000 */
.L_x_3306:
[-C--:B------:R-:W-:Y:S01]  /*2af90*/  IMAD R3, R23, R2.reuse, RZ ;  /* 0x0000000217037224 */ /* 0x080fe200078e02ff */
        /* <DEDUP_REMOVED lines=19> */
[----:B------:R-:W2:Y:S02]  /*2b0d0*/  S2R R6, SR_TID.X ;  /* 0x0000000000067919 */ /* 0x000ea40000002100 */
[----:B--2---:R-:W-:-:S04]  /*2b0e0*/  SHF.R.U32.HI R6, RZ, 0x5, R6 ;  /* 0x00000005ff067819 */ /* 0x004fc80000011606 */
[----:B------:R-:W-:-:S05]  /*2b0f0*/  LOP3.LUT R6, R6, 0x3, RZ, 0xc0, !PT ;  /* 0x0000000306067812 */ /* 0x000fca00078ec0ff */
[----:B------:R2:W3:Y:S02]  /*2b100*/  SHFL.IDX PT, R14, R6, RZ, 0x1f ;  /* 0x00001fff060e7589 */ /* 0x0004e400000e0000 */
.L_x_3705:
[----:B---3--:R-:W-:Y:S02]  /*2b110*/  ISETP.NE.AND P0, PT, R14, RZ, PT ;  /* 0x000000ff0e00720c */ /* 0x008fe40003f05270 */
[----:B------:R-:W-:-:S11]  /*2b120*/  PLOP3.LUT P6, PT, PT, PT, PT, 0x8, 0x0 ;  /* 0x000000000000781c */ /* 0x000fd60003fce170 */
[----:B------:R-:W-:Y:S05]  /*2b130*/  @P0 BRA `(.L_x_3311) ;  /* 0x00000000000c0947 */ /* 0x000fea0003800000 */
[----:B------:R-:W-:-:S03]  /*2b140*/  UMOV UR4, 0xffffffff ;  /* 0xffffffff00047882 */ /* 0x000fc60000000000 */
[----:B------:R-:W-:Y:S05]  /*2b150*/  BRA.DIV UR4, `(.L_x_3312) ;  /* 0x000000de04d07947 */ /* 0x000fea000b800000 */
[----:B------:R-:W-:-:S13]  /*2b160*/  ELECT P6, URZ, PT ;  /* 0x00000000003f782f */ /* 0x000fda00038c0000 */
.L_x_3311:
[----:B--2---:R-:W2:Y:S01]  /*2b170*/  LDL R6, [R1+0x38] ;  /* 0x0000380001067983 */ /* 0x004ea20000100800 */
[----:B------:R-:W-:Y:S01]  /*2b180*/  BSSY B1, `(.L_x_3313) ;  /* 0x0000008000017945 */ /* 0x000fe20003800000 */
[----:B--2---:R-:W-:-:S05]  /*2b190*/  VIADD R6, R6, 0x1 ;  /* 0x0000000106067836 */ /* 0x004fca0000000000 */
[----:B------:R-:W-:-:S04]  /*2b1a0*/  LEA.HI R7, R6, R6, RZ, 0x1 ;  /* 0x0000000606077211 */ /* 0x000fc800078f08ff */
[----:B------:R-:W-:-:S05]  /*2b1b0*/  LOP3.LUT R7, R7, 0xfffffffe, RZ, 0xc0, !PT ;  /* 0xfffffffe07077812 */ /* 0x000fca00078ec0ff */
[----:B------:R-:W-:-:S05]  /*2b1c0*/  IMAD.IADD R6, R6, 0x1, -R7 ;  /* 0x0000000106067824 */ /* 0x000fca00078e0a07 */
[----:B------:R-:W-:-:S04]  /*2b1d0*/  SHF.L.U32 R6, R6, 0x1f, RZ ;  /* 0x0000001f06067819 */ /* 0x000fc800000006ff */
[----:B------:R-:W2:Y:S02]  /*2b1e0*/  SYNCS.PHASECHK.TRANS64.TRYWAIT P0, [R22+URZ+0x38820], R6 ;  /* 0x03882006160075a7 */ /* 0x000ea4000800017f */
[----:B--2---:R-:W-:Y:S05]  /*2b1f0*/  @!P0 BRA `(.L_x_3314) ;  /* 0x000000dc00c88947 */ /* 0x004fea0003800000 */
.L_x_3708:
[----:B------:R-:W-:Y:S05]  /*2b200*/  BSYNC B1 ;  /* 0x0000000000017941 */ /* 0x000fea0003800000 */
.L_x_3313:
[----:B------:R-:W-:Y:S04]  /*2b210*/  BSSY B1, `(.L_x_3315) ;  /* 0x000006c000017945 */ /* 0x000fe80003800000 */
[----:B------:R-:W-:Y:S05]  /*2b220*/  @!P6 BRA `(.L_x_3316) ;  /* 0x0000000400a8e947 */ /* 0x000fea0003800000 */
[----:B0-----:R-:W-:Y:S01]  /*2b230*/  IMAD R9, R32, 0x8, R22 ;  /* 0x0000000820097824 */ /* 0x001fe200078e0216 */
[----:B------:R-:W-:Y:S01]  /*2b240*/  SHF.L.U32 R11, R35, 0x1f, RZ ;  /* 0x0000001f230b7819 */ /* 0x000fe200000006ff */
[----:B------:R-:W0:Y:S01]  /*2b250*/  S2R R7, SR_TID.X ;  /* 0x0000000000077919 */ /* 0x000e220000002100 */
[----:B------:R-:W-:Y:S02]  /*2b260*/  BSSY B2, `(.L_x_3317) ;  /* 0x0000005000027945 */ /* 0x000fe40003800000 */
[----:B------:R-:W3:Y:S01]  /*2b270*/  SYNCS.PHASECHK.TRANS64.TRYWAIT P0, [R9+URZ+0x388a0], R11 ;  /* 0x0388a00b090075a7 */ /* 0x000ee2000800017f */
[----:B0-----:R-:W-:-:S04]  /*2b280*/  LOP3.LUT R7, R7, 0x7f, RZ, 0xc0, !PT ;  /* 0x0000007f07077812 */ /* 0x001fc800078ec0ff */
[----:B------:R-:W-:Y:S01]  /*2b290*/  ISETP.NE.AND P1, PT, R7, RZ, PT ;  /* 0x000000ff0700720c */ /* 0x000fe20003f25270 */
[----:B---3--:R-:W-:-:S12]  /*2b2a0*/  @!P0 BRA `(.L_x_3318) ;  /* 0x000000dc00b08947 */ /* 0x008fd80003800000 */
.L_x_3709:
[----:B------:R-:W-:Y:S05]  /*2b2b0*/  BSYNC B2 ;  /* 0x0000000000027941 */ /* 0x000fea0003800000 */
.L_x_3317:
[----:B------:R-:W-:Y:S04]  /*2b2c0*/  BSSY B2, `(.L_x_3319) ;  /* 0x0000009000027945 */ /* 0x000fe80003800000 */
[----:B------:R-:W-:Y:S05]  /*2b2d0*/  @P1 BRA `(.L_x_3320) ;  /* 0x00000000001c1947 */ /* 0x000fea0003800000 */
[----:B--2---:R-:W2:Y:S02]  /*2b2e0*/  S2R R6, SR_TID.X ;  /* 0x0000000000067919 */ /* 0x004ea40000002100 */
[----:B--2---:R-:W-:Y:S01]  /*2b2f0*/  LOP3.LUT R7, R6, 0x1f, RZ, 0xc0, !PT ;  /* 0x0000001f06077812 */ /* 0x004fe200078ec0ff */
[----:B------:R-:W-:-:S03]  /*2b300*/  IMAD.MOV.U32 R6, RZ, RZ, 0x8000 ;  /* 0x00008000ff067424 */ /* 0x000fc600078e00ff */
[----:B------:R-:W-:Y:S01]  /*2b310*/  ISETP.NE.AND P0, PT, R7, RZ, PT ;  /* 0x000000ff0700720c */ /* 0x000fe20003f05270 */
[----:B------:R3:W-:-:S12]  /*2b320*/  SYNCS.ARRIVE.TRANS64 RZ, [R9+URZ+0x38890], R6 ;  /* 0x0388900609ff79a7 */ /* 0x0007d8000800003f */
[----:B---3--:R-:W-:Y:S05]  /*2b330*/  @!P0 BRA `(.L_x_3320) ;  /* 0x0000000000048947 */ /* 0x008fea0003800000 */
[----:B------:R-:W-:Y:S01]  /*2b340*/  BPT.TRAP 0x1 ;  /* 0x000000040000795c */ /* 0x000fe20000300000 */
.L_x_3320:
[----:B------:R-:W-:Y:S05]  /*2b350*/  BSYNC B2 ;  /* 0x0000000000027941 */ /* 0x000fea0003800000 */
.L_x_3319:
[----:B------:R-:W-:Y:S01]  /*2b360*/  MOV R13, RZ ;  /* 0x000000ff000d7202 */ /* 0x000fe20000000f00 */
[----:B------:R-:W-:Y:S01]  /*2b370*/  IMAD R7, R5, 0x80, R0 ;  /* 0x0000008005077824 */ /* 0x000fe200078e0200 */
[----:B------:R-:W-:Y:S01]  /*2b380*/  UIADD3 UR4, UP0, UR40, 0x570, URZ ;  /* 0x0000057028047890 */ /* 0x000fe2000ff1e03f */
[----:B------:R-:W-:Y:S01]  /*2b390*/  IMAD R8, R32, 0x8000, R22 ;  /* 0x0000800020087824 */ /* 0x000fe200078e0216 */
[----:B------:R-:W-:Y:S01]  /*2b3a0*/  R2UR UR10, R13 ;  /* 0x000000000d0a72ca */ /* 0x000fe200000e0000 */
[----:B------:R-:W-:Y:S01]  /*2b3b0*/  VIADD R7, R7, 0xffffff80 ;  /* 0xffffff8007077836 */ /* 0x000fe20000000000 */
[----:B------:R-:W-:Y:S01]  /*2b3c0*/  PLOP3.LUT P0, PT, PT, PT, PT, 0x80, 0x0 ;  /* 0x000000000000781c */ /* 0x000fe20003f0f070 */
[----:B--2---:R-:W-:Y:S01]  /*2b3d0*/  VIADD R6, R9, 0x38890 ;  /* 0x0003889009067836 */ /* 0x004fe20000000000 */
[----:B------:R-:W-:Y:S01]  /*2b3e0*/  UIADD3.X UR5, URZ, UR41, URZ, UP0, !UPT ;  /* 0x000000293f057290 */ /* 0x000fe200087fe43f */
[----:B-1----:R-:W-:Y:S01]  /*2b3f0*/  VIADD R10, R8, 0x28400 ;  /* 0x00028400080a7836 */ /* 0x002fe20000000000 */
[----:B------:R-:W-:Y:S01]  /*2b400*/  UMOV UR6, 0x0 ;  /* 0x0000000000067882 */ /* 0x000fe20000000000 */
[----:B------:R-:W-:-:S09]  /*2b410*/  UMOV UR7, 0x12f00000 ;  /* 0x12f0000000077882 */ /* 0x000fd20000000000 */
.L_x_3321:
        /* <DEDUP_REMOVED lines=10> */
[----:B------:R-:W-:Y:S01]  /*2b4c0*/  IMAD.MOV.U32 R12, RZ, RZ, 0x80 ;  /* 0x00000080ff0c7424 */ /* 0x000fe200078e00ff */
[----:B------:R-:W-:Y:S01]  /*2b4d0*/  PLOP3.LUT P0, PT, PT, PT, PT, 0x80, 0x0 ;  /* 0x000000000000781c */ /* 0x000fe20003f0f070 */
[----:B------:R-:W-:Y:S01]  /*2b4e0*/  UMOV UR6, 0x0 ;  /* 0x0000000000067882 */ /* 0x000fe20000000000 */
[----:B------:R-:W-:Y:S01]  /*2b4f0*/  IADD3 R10, R8, 0x2c400, RZ ;  /* 0x0002c400080a7810 */ /* 0x000fe20007ffe0ff */
[----:B------:R-:W-:Y:S01]  /*2b500*/  UMOV UR7, 0x12f00000 ;  /* 0x12f0000000077882 */ /* 0x000fe20000000000 */
[----:B------:R-:W-:-:S15]  /*2b510*/  R2UR UR10, R12 ;  /* 0x000000000c0a72ca */ /* 0x000fde00000e0000 */
.L_x_3322:
        /* <DEDUP_REMOVED lines=10> */
[----:B------:R-:W1:Y:S01]  /*2b5c0*/  SYNCS.PHASECHK.TRANS64.TRYWAIT P0, [R9+URZ+0x388c0], R11 ;  /* 0x0388c00b090075a7 */ /* 0x000e62000800017f */
[----:B------:R-:W-:Y:S04]  /*2b5d0*/  BSSY B2, `(.L_x_3323) ;  /* 0x0000002000027945 */ /* 0x000fe80003800000 */
[----:B-1----:R-:W-:Y:S05]  /*2b5e0*/  @!P0 BRA `(.L_x_3324) ;  /* 0x000000d800f48947 */ /* 0x002fea0003800000 */
.L_x_3710:
[----:B------:R-:W-:Y:S05]  /*2b5f0*/  BSYNC B2 ;  /* 0x0000000000027941 */ /* 0x000fea0003800000 */
.L_x_3323:
[----:B------:R-:W-:Y:S01]  /*2b600*/  BSSY B2, `(.L_x_3325) ;  /* 0x000000b000027945 */ /* 0x000fe20003800000 */
[----:B------:R-:W-:Y:S02]  /*2b610*/  IMAD.MOV.U32 R10, RZ, RZ, 0x0 ;  /* 0x00000000ff0a7424 */ /* 0x000fe400078e00ff */
[----:B01----:R-:W-:Y:S01]  /*2b620*/  IMAD.MOV.U32 R11, RZ, RZ, 0x12f00000 ;  /* 0x12f00000ff0b7424 */ /* 0x003fe200078e00ff */
[----:B------:R-:W-:Y:S06]  /*2b630*/  @P1 BRA `(.L_x_3326) ;  /* 0x00000000001c1947 */ /* 0x000fec0003800000 */
[----:B------:R-:W0:Y:S02]  /*2b640*/  S2R R6, SR_TID.X ;  /* 0x0000000000067919 */ /* 0x000e240000002100 */
[----:B0-----:R-:W-:Y:S01]  /*2b650*/  LOP3.LUT R14, R6, 0x1f, RZ, 0xc0, !PT ;  /* 0x0000001f060e7812 */ /* 0x001fe200078ec0ff */
[----:B------:R-:W-:-:S03]  /*2b660*/  IMAD.MOV.U32 R6, RZ, RZ, 0x8000 ;  /* 0x00008000ff067424 */ /* 0x000fc600078e00ff */
[----:B------:R-:W-:Y:S01]  /*2b670*/  ISETP.NE.AND P0, PT, R14, RZ, PT ;  /* 0x000000ff0e00720c */ /* 0x000fe20003f05270 */
[----:B------:R0:W-:-:S12]  /*2b680*/  SYNCS.ARRIVE.TRANS64 RZ, [R9+URZ+0x388b0], R6 ;  /* 0x0388b00609ff79a7 */ /* 0x0001d8000800003f */
[----:B0-----:R-:W-:Y:S05]  /*2b690*/  @!P0 BRA `(.L_x_3326) ;  /* 0x0000000000048947 */ /* 0x001fea0003800000 */
[----:B------:R-:W-:Y:S01]  /*2b6a0*/  BPT.TRAP 0x1 ;  /* 0x000000040000795c */ /* 0x000fe20000300000 */
.L_x_3326:
[----:B------:R-:W-:Y:S05]  /*2b6b0*/  BSYNC B2 ;  /* 0x0000000000027941 */ /* 0x000fea0003800000 */
.L_x_3325:
        /* <DEDUP_REMOVED lines=8> */
.L_x_3327:
        /* <DEDUP_REMOVED lines=15> */
.L_x_3328:
        /* <DEDUP_REMOVED lines=9> */
[----:B---3--:R-:W-:Y:S05]  /*2b8c0*/  @P0 BRA.U.ANY `(.L_x_3328) ;  /* 0xfffffffd00d80947 */ /* 0x008fea000393ffff */
.L_x_3316:
[----:B------:R-:W-:Y:S05]  /*2b8d0*/  BSYNC B1 ;  /* 0x0000000000017941 */ /* 0x000fea0003800000 */
.L_x_3315:
[----:B-1----:R-:W-:Y:S01]  /*2b8e0*/  VIADD R10, R5, 0xfffffffe ;  /* 0xfffffffe050a7836 */ /* 0x002fe20000000000 */
[----:B------:R-:W-:Y:S02]  /*2b8f0*/  IADD3 R32, R32, 0x1, RZ ;  /* 0x0000000120207810 */ /* 0x000fe40007ffe0ff */
[----:B------:R-:W-:Y:S02]  /*2b900*/  PLOP3.LUT P0, PT, PT, PT, PT, 0x8, 0x0 ;  /* 0x000000000000781c */ /* 0x000fe40003f0e170 */
[----:B------:R-:W-:Y:S02]  /*2b910*/  ISETP.GE.AND P2, PT, R10, R3, PT ;  /* 0x000000030a00720c */ /* 0x000fe40003f46270 */
[----:B------:R-:W-:-:S04]  /*2b920*/  ISETP.NE.AND P1, PT, R32, 0x2, PT ;  /* 0x000000022000780c */ /* 0x000fc80003f25270 */
[----:B------:R-:W-:Y:S02]  /*2b930*/  SEL R5, RZ, 0x1, P1 ;  /* 0x00000001ff057807 */ /* 0x000fe40000800000 */
[----:B------:R-:W-:Y:S02]  /*2b940*/  SEL R32, R32, RZ, P1 ;  /* 0x000000ff20207207 */ /* 0x000fe40000800000 */
[----:B------:R-:W-:-:S03]  /*2b950*/  LOP3.LUT R35, R35, R5, RZ, 0x3c, !PT ;  /* 0x0000000523237212 */ /* 0x000fc600078e3cff */
[----:B------:R-:W-:Y:S05]  /*2b960*/  @!P2 BRA `(.L_x_3309) ;  /* 0x0000000400d4a947 */ /* 0x000fea0003800000 */
.L_x_3343:
[----:B------:R-:W-:Y:S05]  /*2b970*/  YIELD ;  /* 0x0000000000007946 */ /* 0x000fea0003800000 */
[----:B------:R-:W-:Y:S04]  /*2b980*/  BSSY B1, `(.L_x_3329) ;  /* 0x000006b000017945 */ /* 0x000fe80003800000 */
[----:B------:R-:W-:Y:S05]  /*2b990*/  @!P6 BRA `(.L_x_3330) ;  /* 0x0000000400a4e947 */ /* 0x000fea0003800000 */
[----:B0-----:R-:W-:Y:S01]  /*2b9a0*/  IMAD R9, R32, 0x8, R22 ;  /* 0x0000000820097824 */ /* 0x001fe200078e0216 */
[----:B------:R-:W-:Y:S01]  /*2b9b0*/  SHF.L.U32 R8, R35, 0x1f, RZ ;  /* 0x0000001f23087819 */ /* 0x000fe200000006ff */
[----:B------:R-:W0:Y:S01]  /*2b9c0*/  S2R R5, SR_TID.X ;  /* 0x0000000000057919 */ /* 0x000e220000002100 */
[----:B------:R-:W-:Y:S02]  /*2b9d0*/  BSSY B2, `(.L_x_3331) ;  /* 0x0000005000027945 */ /* 0x000fe40003800000 */
[----:B------:R-:W1:Y:S01]  /*2b9e0*/  SYNCS.PHASECHK.TRANS64.TRYWAIT P1, [R9+URZ+0x388a0], R8 ;  /* 0x0388a008090075a7 */ /* 0x000e62000802017f */
[----:B0-----:R-:W-:-:S04]  /*2b9f0*/  LOP3.LUT R5, R5, 0x7f, RZ, 0xc0, !PT ;  /* 0x0000007f05057812 */ /* 0x001fc800078ec0ff */
[----:B------:R-:W-:Y:S01]  /*2ba00*/  ISETP.NE.AND P2, PT, R5, RZ, PT ;  /* 0x000000ff0500720c */ /* 0x000fe20003f45270 */
[----:B-1----:R-:W-:-:S12]  /*2ba10*/  @!P1 BRA `(.L_x_3332) ;  /* 0x000000d400fc9947 */ /* 0x002fd80003800000 */
.L_x_3711:
[----:B------:R-:W-:Y:S05]  /*2ba20*/  BSYNC B2 ;  /* 0x0000000000027941 */ /* 0x000fea0003800000 */
.L_x_3331:
[----:B------:R-:W-:Y:S04]  /*2ba30*/  BSSY B2, `(.L_x_3333) ;  /* 0x0000009000027945 */ /* 0x000fe80003800000 */
[----:B------:R-:W-:Y:S05]  /*2ba40*/  @P2 BRA `(.L_x_3334) ;  /* 0x00000000001c2947 */ /* 0x000fea0003800000 */
[----:B------:R-:W2:Y:S02]  /*2ba50*/  S2R R5, SR_TID.X ;  /* 0x0000000000057919 */ /* 0x000ea40000002100 */
[----:B--2---:R-:W-:Y:S01]  /*2ba60*/  LOP3.LUT R6, R5, 0x1f, RZ, 0xc0, !PT ;  /* 0x0000001f05067812 */ /* 0x004fe200078ec0ff */
[----:B------:R-:W-:-:S03]  /*2ba70*/  IMAD.MOV.U32 R5, RZ, RZ, 0x8000 ;  /* 0x00008000ff057424 */ /* 0x000fc600078e00ff */
[----:B------:R-:W-:Y:S01]  /*2ba80*/  ISETP.NE.AND P1, PT, R6, RZ, PT ;  /* 0x000000ff0600720c */ /* 0x000fe20003f25270 */
[----:B------:R1:W-:-:S12]  /*2ba90*/  SYNCS.ARRIVE.TRANS64 RZ, [R9+URZ+0x38890], R5 ;  /* 0x0388900509ff79a7 */ /* 0x0003d8000800003f */
[----:B-1----:R-:W-:Y:S05]  /*2baa0*/  @!P1 BRA `(.L_x_3334) ;  /* 0x0000000000049947 */ /* 0x002fea0003800000 */
[----:B------:R-:W-:Y:S01]  /*2bab0*/  BPT.TRAP 0x1 ;  /* 0x000000040000795c */ /* 0x000fe20000300000 */
.L_x_3334:
[----:B------:R-:W-:Y:S05]  /*2bac0*/  BSYNC B2 ;  /* 0x0000000000027941 */ /* 0x000fea0003800000 */
.L_x_3333:
[----:B------:R-:W-:Y:S01]  /*2bad0*/  IMAD.MOV.U32 R14, RZ, RZ, RZ ;  /* 0x000000ffff0e7224 */ /* 0x000fe200078e00ff */
[----:B------:R-:W-:Y:S01]  /*2bae0*/  UIADD3 UR4, UP0, UR40, 0x570, URZ ;  /* 0x0000057028047890 */ /* 0x000fe2000ff1e03f */
[----:B------:R-:W-:Y:S01]  /*2baf0*/  IMAD R7, R32, 0x8000, R22 ;  /* 0x0000800020077824 */ /* 0x000fe200078e0216 */
[----:B------:R-:W-:Y:S01]  /*2bb00*/  PLOP3.LUT P1, PT, PT, PT, PT, 0x80, 0x0 ;  /* 0x000000000000781c */ /* 0x000fe20003f2f070 */
[----:B--2---:R-:W-:Y:S01]  /*2bb10*/  IMAD R6, R10, 0x80, R0 ;  /* 0x000000800a067824 */ /* 0x004fe200078e0200 */
[----:B------:R-:W-:Y:S01]  /*2bb20*/  R2UR UR10, R14 ;  /* 0x000000000e0a72ca */ /* 0x000fe200000e0000 */
[----:B------:R-:W-:Y:S01]  /*2bb30*/  VIADD R11, R7, 0x28400 ;  /* 0x00028400070b7836 */ /* 0x000fe20000000000 */
[----:B------:R-:W-:Y:S01]  /*2bb40*/  IADD3 R5, R9, 0x38890, RZ ;  /* 0x0003889009057810 */ /* 0x000fe20007ffe0ff */
[----:B------:R-:W-:Y:S01]  /*2bb50*/  UIADD3.X UR5, URZ, UR41, URZ, UP0, !UPT ;  /* 0x000000293f057290 */ /* 0x000fe200087fe43f */
[----:B------:R-:W-:Y:S01]  /*2bb60*/  UMOV UR6, 0x0 ;  /* 0x0000000000067882 */ /* 0x000fe20000000000 */
[----:B------:R-:W-:-:S10]  /*2bb70*/  UMOV UR7, 0x12f00000 ;  /* 0x12f0000000077882 */ /* 0x000fd40000000000 */
.L_x_3335:
        /* <DEDUP_REMOVED lines=12> */
[----:B------:R-:W-:Y:S01]  /*2bc40*/  VIADD R11, R7, 0x2c400 ;  /* 0x0002c400070b7836 */ /* 0x000fe20000000000 */
[----:B------:R-:W-:Y:S01]  /*2bc50*/  UMOV UR6, 0x0 ;  /* 0x0000000000067882 */ /* 0x000fe20000000000 */
[----:B------:R-:W-:Y:S01]  /*2bc60*/  UMOV UR7, 0x12f00000 ;  /* 0x12f0000000077882 */ /* 0x000fe20000000000 */
[----:B------:R-:W-:-:S15]  /*2bc70*/  R2UR UR10, R15 ;  /* 0x000000000f0a72ca */ /* 0x000fde00000e0000 */
.L_x_3336:
        /* <DEDUP_REMOVED lines=13> */
.L_x_3712:
[----:B------:R-:W-:Y:S05]  /*2bd50*/  BSYNC B2 ;  /* 0x0000000000027941 */ /* 0x000fea0003800000 */
.L_x_3337:
[----:B------:R-:W-:Y:S01]  /*2bd60*/  BSSY B2, `(.L_x_3339) ;  /* 0x000000b000027945 */ /* 0x000fe20003800000 */
[----:B------:R-:W-:Y:S02]  /*2bd70*/  IMAD.MOV.U32 R12, RZ, RZ, 0x0 ;  /* 0x00000000ff0c7424 */ /* 0x000fe400078e00ff */
[----:B------:R-:W-:Y:S01]  /*2bd80*/  IMAD.MOV.U32 R13, RZ, RZ, 0x12f00000 ;  /* 0x12f00000ff0d7424 */ /* 0x000fe200078e00ff */
[----:B------:R-:W-:Y:S06]  /*2bd90*/  @P2 BRA `(.L_x_3340) ;  /* 0x00000000001c2947 */ /* 0x000fec0003800000 */
[----:B------:R-:W2:Y:S02]  /*2bda0*/  S2R R5, SR_TID.X ;  /* 0x0000000000057919 */ /* 0x000ea40000002100 */
[----:B--2---:R-:W-:Y:S01]  /*2bdb0*/  LOP3.LUT R11, R5, 0x1f, RZ, 0xc0, !PT ;  /* 0x0000001f050b7812 */ /* 0x004fe200078ec0ff */
[----:B------:R-:W-:-:S03]  /*2bdc0*/  IMAD.MOV.U32 R5, RZ, RZ, 0x8000 ;  /* 0x00008000ff057424 */ /* 0x000fc600078e00ff */
[----:B------:R-:W-:Y:S01]  /*2bdd0*/  ISETP.NE.AND P1, PT, R11, RZ, PT ;  /* 0x000000ff0b00720c */ /* 0x000fe20003f25270 */
[----:B------:R2:W-:-:S12]  /*2bde0*/  SYNCS.ARRIVE.TRANS64 RZ, [R9+URZ+0x388b0], R5 ;  /* 0x0388b00509ff79a7 */ /* 0x0005d8000800003f */
[----:B--2---:R-:W-:Y:S05]  /*2bdf0*/  @!P1 BRA `(.L_x_3340) ;  /* 0x0000000000049947 */ /* 0x004fea0003800000 */
[----:B------:R-:W-:Y:S01]  /*2be00*/  BPT.TRAP 0x1 ;  /* 0x000000040000795c */ /* 0x000fe20000300000 */
.L_x_3340:
[----:B------:R-:W-:Y:S05]  /*2be10*/  BSYNC B2 ;  /* 0x0000000000027941 */ /* 0x000fea0003800000 */
.L_x_3339:
[----:B------:R-:W-:Y:S01]  /*2be20*/  R2UR UR10, R14 ;  /* 0x000000000e0a72ca */ /* 0x000fe200000e0000 */
[----:B------:R-:W-:Y:S01]  /*2be30*/  UIADD3 UR4, UP0, UR40, 0x670, URZ ;  /* 0x0000067028047890 */ /* 0x000fe2000ff1e03f */
[----:B------:R-:W-:Y:S01]  /*2be40*/  R2UR UR6, R12 ;  /* 0x000000000c0672ca */ /* 0x000fe200000e0000 */
[----:B------:R-:W-:Y:S01]  /*2be50*/  VIADD R5, R7, 0x10400 ;  /* 0x0001040007057836 */ /* 0x000fe20000000000 */
[----:B------:R-:W-:Y:S01]  /*2be60*/  R2UR UR7, R13 ;  /* 0x000000000d0772ca */ /* 0x000fe200000e0000 */
[----:B------:R-:W-:Y:S01]  /*2be70*/  UIADD3.X UR5, URZ, UR41, URZ, UP0, !UPT ;  /* 0x000000293f057290 */ /* 0x000fe200087fe43f */
[----:B------:R-:W-:Y:S02]  /*2be80*/  PLOP3.LUT P1, PT, PT, PT, PT, 0x80, 0x0 ;  /* 0x000000000000781c */ /* 0x000fe40003f2f070 */
[----:B01----:R-:W-:-:S11]  /*2be90*/  IADD3 R9, R9, 0x388b0, RZ ;  /* 0x000388b009097810 */ /* 0x003fd60007ffe0ff */
.L_x_3341:
        /* <DEDUP_REMOVED lines=15> */
.L_x_3342:
        /* <DEDUP_REMOVED lines=10> */
.L_x_3330:
[----:B------:R-:W-:Y:S05]  /*2c030*/  BSYNC B1 ;  /* 0x0000000000017941 */ /* 0x000fea0003800000 */
.L_x_3329:
        /* <DEDUP_REMOVED lines=8> */
.L_x_3309:
[----:B------:R-:W-:Y:S05]  /*2c0c0*/  BSYNC B0 ;  /* 0x0000000000007941 */ /* 0x000fea0003800000 */
.L_x_3308:
[----:B------:R-:W3:Y:S01]  /*2c0d0*/  LDC R0, c[0x0][0x448] ;  /* 0x00011200ff007b82 */ /* 0x000ee20000000800 */
[----:B------:R-:W-:Y:S01]  /*2c0e0*/  ISETP.NE.AND P2, PT, R4, RZ, PT ;  /* 0x000000ff0400720c */ /* 0x000fe20003f45270 */
[----:B------:R-:W-:Y:S05]  /*2c0f0*/  @!P0 WARPSYNC.ALL ;  /* 0x0000000000008948 */ /* 0x000fea0003800000 */
[----:B------:R-:W-:Y:S07]  /*2c100*/  BSSY B0, `(.L_x_3344) ;  /* 0x000002b000007945 */ /* 0x000fee0003800000 */
[----:B------:R-:W4:Y:S08]  /*2c110*/  @!P2 LDC R4, c[0x0][0x9f0] ;  /* 0x00027c00ff04ab82 */ /* 0x000f300000000800 */
[----:B------:R-:W-:Y:S01]  /*2c120*/  @!P0 BAR.SYNC.DEFER_BLOCKING 0xc, 0x180 ;  /* 0x0306000000008b1d */ /* 0x000fe20000010000 */
[----:B---3--:R-:W-:-:S02]  /*2c130*/  ISETP.NE.AND P1, PT, R0, 0x1, PT ;  /* 0x000000010000780c */ /* 0x008fc40003f25270 */
[----:B------:R-:W-:-:S11]  /*2c140*/  LEA R0, R17, 0x7f, 0x7 ;  /* 0x0000007f11007811 */ /* 0x000fd600078e38ff */
[----:B------:R-:W3:Y:S08]  /*2c150*/  @P1 LDC R2, c[0x0][0x44c] ;  /* 0x00011300ff021b82 */ /* 0x000ef00000000800 */
[----:B------:R-:W5:Y:S01]  /*2c160*/  @P1 LDC R3, c[0x0][0x450] ;  /* 0x00011400ff031b82 */ /* 0x000f620000000800 */
[----:B---3--:R-:W-:-:S05]  /*2c170*/  @P1 IMAD.HI.U32 R2, R0, R2, RZ ;  /* 0x0000000200021227 */ /* 0x008fca00078e00ff */
[----:B-----5:R-:W-:-:S05]  /*2c180*/  @P1 SHF.R.U32.HI R0, RZ, R3, R2 ;  /* 0x00000003ff001219 */ /* 0x020fca0000011602 */
[----:B------:R-:W-:-:S05]  /*2c190*/  IMAD.IADD R0, R20, 0x1, R0 ;  /* 0x0000000114007824 */ /* 0x000fca00078e0200 */
[----:B------:R-:W-:-:S04]  /*2c1a0*/  SHF.R.S32.HI R2, RZ, 0x1f, R0 ;  /* 0x0000001fff027819 */ /* 0x000fc80000011400 */
[----:B------:R-:W-:Y:S01]  /*2c1b0*/  LEA.HI R2, R2, R0, RZ, 0x7 ;  /* 0x0000000002027211 */ /* 0x000fe200078f38ff */
[----:B------:R-:W-:-:S03]  /*2c1c0*/  IMAD.MOV.U32 R0, RZ, RZ, RZ ;  /* 0x000000ffff007224 */ /* 0x000fc600078e00ff */
[----:B------:R-:W-:-:S04]  /*2c1d0*/  SHF.R.S32.HI R2, RZ, 0x7, R2 ;  /* 0x00000007ff027819 */ /* 0x000fc80000011402 */
[----:B------:R-:W-:-:S04]  /*2c1e0*/  VIMNMX R21, R21, R2, PT ;  /* 0x0000000215157248 */ /* 0x000fc80003fe0100 */
[----:B------:R-:W-:-:S13]  /*2c1f0*/  ISETP.GE.AND P1, PT, R21, 0x1, PT ;  /* 0x000000011500780c */ /* 0x000fda0003f26270 */
[----:B----4-:R-:W-:Y:S05]  /*2c200*/  @!P1 BRA `(.L_x_3345) ;  /* 0x0000000000689947 */ /* 0x010fea0003800000 */
[-C--:B------:R-:W-:Y:S02]  /*2c210*/  IABS R0, R4.reuse ;  /* 0x0000000400007213 */ /* 0x080fe40000000000 */
[----:B--2---:R-:W-:Y:S02]  /*2c220*/  IABS R6, R4 ;  /* 0x0000000400067213 */ /* 0x004fe40000000000 */
[----:B------:R-:W2:Y:S03]  /*2c230*/  I2F.RP R2, R0 ;  /* 0x0000000000027306 */ /* 0x000ea60000209400 */
[----:B------:R-:W-:-:S05]  /*2c240*/  IMAD.MOV R6, RZ, RZ, -R6 ;  /* 0x000000ffff067224 */ /* 0x000fca00078e0a06 */
[----:B--2---:R-:W2:Y:S02]  /*2c250*/  MUFU.RCP R2, R2 ;  /* 0x0000000200027308 */ /* 0x004ea40000001000 */
[----:B--2---:R-:W-:-:S06]  /*2c260*/  IADD3 R2, R2, 0xffffffe, RZ ;  /* 0x0ffffffe02027810 */ /* 0x004fcc0007ffe0ff */
[----:B------:R-:W2:Y:S02]  /*2c270*/  F2I.FTZ.U32.TRUNC.NTZ R3, R2 ;  /* 0x0000000200037305 */ /* 0x000ea4000021f000 */
[----:B--2---:R-:W-:-:S04]  /*2c280*/  IMAD.MOV R2, RZ, RZ, -R3 ;  /* 0x000000ffff027224 */ /* 0x004fc800078e0a03 */
        /* <DEDUP_REMOVED lines=14> */
[----:B------:R-:W-:-:S05]  /*2c370*/  @P0 VIADD R5, R5, 0x1 ;  /* 0x0000000105050836 */ /* 0x000fca0000000000 */
[----:B------:R-:W-:-:S05]  /*2c380*/  MOV R0, R5 ;  /* 0x0000000500007202 */ /* 0x000fca0000000f00 */
[----:B------:R-:W-:Y:S01]  /*2c390*/  @!P2 IMAD.MOV R0, RZ, RZ, -R0 ;  /* 0x000000ffff00a224 */ /* 0x000fe200078e0a00 */
[----:B------:R-:W-:-:S07]  /*2c3a0*/  @!P1 LOP3.LUT R0, RZ, R4, RZ, 0x33, !PT ;  /* 0x00000004ff009212 */ /* 0x000fce00078e33ff */
.L_x_3345:
[----:B------:R-:W-:Y:S05]  /*2c3b0*/  BSYNC B0 ;  /* 0x0000000000007941 */ /* 0x000fea0003800000 */
.L_x_3344:
[----:B------:R-:W-:-:S05]  /*2c3c0*/  IMAD R3, R23, R0, RZ ;  /* 0x0000000017037224 */ /* 0x000fca00078e02ff */
[----:B------:R-:W-:Y:S01]  /*2c3d0*/  VIADDMNMX R2, R3, R0, R21, PT ;  /* 0x0000000003027246 */ /* 0x000fe20003800115 */
[----:B------:R3:W-:Y:S03]  /*2c3e0*/  STL [R1+0x4], R3 ;  /* 0x0000040301007387 */ /* 0x0007e60000100800 */
[----:B------:R-:W-:Y:S01]  /*2c3f0*/  ISETP.GT.AND P0, PT, R2, R3, PT ;  /* 0x000000030200720c */ /* 0x000fe20003f04270 */
[----:B------:R3:W-:-:S12]  /*2c400*/  STL [R1+0x30], R2 ;  /* 0x0000300201007387 */ /* 0x0007d80000100800 */
[----:B---3--:R-:W-:Y:S05]  /*2c410*/  @P0 BRA `(.L_x_3346) ;  /* 0x0000000000440947 */ /* 0x008fea0003800000 */
[----:B------:R-:W3:Y:S02]  /*2c420*/  S2R R2, SR_TID.X ;  /* 0x0000000000027919 */ /* 0x000ee40000002100 */
[----:B---3--:R-:W-:-:S04]  /*2c430*/  LOP3.LUT R2, R2, 0x7f, RZ, 0xc0, !PT ;  /* 0x0000007f02027812 */ /* 0x008fc800078ec0ff */
[----:B------:R-:W-:-:S13]  /*2c440*/  ISETP.NE.AND P0, PT, R2, RZ, PT ;  /* 0x000000ff0200720c */ /* 0x000fda0003f05270 */
[----:B------:R-:W-:Y:S05]  /*2c450*/  @P0 BRA `(.L_x_3347) ;  /* 0x0000004c00940947 */ /* 0x000fea0003800000 */
[----:B------:R-:W3:Y:S01]  /*2c460*/  S2R R5, SR_LANEID ;  /* 0x0000000000057919 */ /* 0x000ee20000000000 */
[----:B------:R-:W-:Y:S01]  /*2c470*/  VOTEU.ANY UR4, UPT, PT ;  /* 0x0000000000047886 */ /* 0x000fe200038e0100 */
[----:B------:R-:W4:Y:S01]  /*2c480*/  LDC.64 R2, c[0x0][0xc60] ;  /* 0x00031800ff027b82 */ /* 0x000f220000000a00 */
[----:B------:R-:W3:Y:S02]  /*2c490*/  FLO.U32 R0, UR4 ;  /* 0x0000000400007d00 */ /* 0x000ee400080e0000 */
[----:B---3--:R-:W-:-:S06]  /*2c4a0*/  ISETP.EQ.U32.AND P0, PT, R0, R5, PT ;  /* 0x000000050000720c */ /* 0x008fcc0003f02070 */
[----:B------:R-:W4:Y:S07]  /*2c4b0*/  POPC R5, UR4 ;  /* 0x0000000400057d09 */ /* 0x000f2e0008000000 */
[----:B----4-:R-:W3:Y:S01]  /*2c4c0*/  @P0 ATOMG.E.ADD.STRONG.GPU PT, R3, desc[UR46][R2.64], R5 ;  /* 0x00000005020309a8 */ /* 0x010ee200081ee1ee */
[----:B------:R-:W4:Y:S02]  /*2c4d0*/  S2R R4, SR_LTMASK ;  /* 0x0000000000047919 */ /* 0x000f240000003900 */
[----:B----4-:R-:W-:-:S04]  /*2c4e0*/  LOP3.LUT R4, R4, UR4, RZ, 0xc0, !PT ;  /* 0x0000000404047c12 */ /* 0x010fc8000f8ec0ff */
[----:B------:R-:W4:Y:S01]  /*2c4f0*/  POPC R7, R4 ;  /* 0x0000000400077309 */ /* 0x000f220000000000 */
[----:B---3--:R-:W4:Y:S02]  /*2c500*/  SHFL.IDX PT, R0, R3, R0, 0x1f ;  /* 0x00001f0003007589 */ /* 0x008f2400000e0000 */
[----:B----4-:R-:W-:Y:S01]  /*2c510*/  IADD3 R16, R0, UR38, R7 ;  /* 0x0000002600107c10 */ /* 0x010fe2000fffe007 */
[----:B------:R-:W-:Y:S06]  /*2c520*/  BRA `(.L_x_3347) ;  /* 0x0000004c00607947 */ /* 0x000fec0003800000 */
.L_x_3346:
        /* <DEDUP_REMOVED lines=12> */
[----:B--2---:R-:W-:Y:S02]  /*2c5f0*/  IMAD.U32 R6, RZ, RZ, UR8 ;  /* 0x00000008ff067e24 */ /* 0x004fe4000f8e00ff */
[----:B------:R-:W-:-:S02]  /*2c600*/  IMAD.U32 R7, RZ, RZ, UR9 ;  /* 0x00000009ff077e24 */ /* 0x000fc4000f8e00ff */
[----:B------:R-:W-:Y:S02]  /*2c610*/  IMAD.U32 R11, RZ, RZ, UR5 ;  /* 0x00000005ff0b7e24 */ /* 0x000fe4000f8e00ff */
[----:B------:R-:W-:Y:S02]  /*2c620*/  IMAD.MOV.U32 R8, RZ, RZ, 0x70 ;  /* 0x00000070ff087424 */ /* 0x000fe400078e00ff */
[----:B------:R-:W-:Y:S02]  /*2c630*/  IMAD.MOV.U32 R12, RZ, RZ, 0x1 ;  /* 0x00000001ff0c7424 */ /* 0x000fe400078e00ff */
[----:B------:R-:W-:-:S07]  /*2c640*/  IMAD.MOV.U32 R13, RZ, RZ, RZ ;  /* 0x000000ffff0d7224 */ /* 0x000fce00078e00ff */
[----:B------:R-:W-:-:S07]  /*2c650*/  LEPC R20, `(.L_x_3349) ;  /* 0x000000001014794e */ /* 0x000fce0000000000 */
[----:B01----:R-:W-:Y:S05]  /*2c660*/  CALL.ABS.NOINC R2 ;  /* 0x0000000002007343 */ /* 0x003fea0003c00000 */
.L_x_3349:
[----:B------:R-:W-:Y:S05]  /*2c670*/  BSYNC B6 ;  /* 0x0000000000067941 */ /* 0x000fea0003800000 */
.L_x_3348:
[----:B------:R-:W3:Y:S01]  /*2c680*/  LDL.LU R2, [R1] ;  /* 0x0000000001027983 */ /* 0x000ee20000300800 */
[----:B------:R-:W-:Y:S01]  /*2c690*/  VIADD R0, R22, 0x10400 ;  /* 0x0001040016007836 */ /* 0x000fe20000000000 */
[----:B------:R-:W-:Y:S04]  /*2c6a0*/  BSSY B6, `(.L_x_3350) ;  /* 0x0000016000067945 */ /* 0x000fe80003800000 */
[----:B------:R-:W-:Y:S02]  /*2c6b0*/  LOP3.LUT P0, RZ, R0, 0x3ff, RZ, 0xc0, !PT ;  /* 0x000003ff00ff7812 */ /* 0x000fe4000780c0ff */
[----:B---3--:R-:W-:-:S11]  /*2c6c0*/  LOP3.LUT R2, R2, 0xfffffffe, RZ, 0xc0, !PT ;  /* 0xfffffffe02027812 */ /* 0x008fd600078ec0ff */
[----:B------:R-:W-:-:S05]  /*2c6d0*/  @P0 LOP3.LUT R2, R2, 0x1, RZ, 0xfc, !PT ;  /* 0x0000000102020812 */ /* 0x000fca00078efcff */
[----:B------:R3:W-:Y:S01]  /*2c6e0*/  STL [R1], R2 ;  /* 0x0000000201007387 */ /* 0x0007e20000100800 */
[----:B------:R-:W-:Y:S05]  /*2c6f0*/  @!P0 BRA `(.L_x_3351) ;  /* 0x0000000000408947 */ /* 0x000fea0003800000 */
[----:B---3--:R-:W-:Y:S01]  /*2c700*/  MOV R2, 0x0 ;  /* 0x0000000000027802 */ /* 0x008fe20000000f00 */
[----:B------:R-:W-:Y:S01]  /*2c710*/  ULDC.64 UR6, c[0x4][0x1b0] ;  /* 0x01006c0000067ab9 */ /* 0x000fe20000000a00 */
[----:B------:R-:W-:Y:S01]  /*2c720*/  ULDC.64 UR8, c[0x4][0x1b8] ;  /* 0x01006e0000087ab9 */ /* 0x000fe20000000a00 */
[----:B------:R-:W-:Y:S01]  /*2c730*/  ULDC.64 UR4, c[0x4][0x108] ;  /* 0x0100420000047ab9 */ /* 0x000fe20000000a00 */
[----:B------:R-:W-:Y:S01]  /*2c740*/  IMAD.U32 R4, RZ, RZ, UR6 ;  /* 0x00000006ff047e24 */ /* 0x000fe2000f8e00ff */
[----:B------:R-:W-:Y:S01]  /*2c750*/  MOV R5, UR7 ;  /* 0x0000000700057c02 */ /* 0x000fe20008000f00 */
[----:B------:R-:W3:Y:S01]  /*2c760*/  LDC.64 R2, c[0x4][R2] ;  /* 0x0100000002027b82 */ /* 0x000ee20000000a00 */
[----:B--2---:R-:W-:Y:S01]  /*2c770*/  IMAD.U32 R6, RZ, RZ, UR8 ;  /* 0x00000008ff067e24 */ /* 0x004fe2000f8e00ff */
[----:B------:R-:W-:Y:S01]  /*2c780*/  MOV R13, RZ ;  /* 0x000000ff000d7202 */ /* 0x000fe20000000f00 */
[----:B------:R-:W-:Y:S02]  /*2c790*/  IMAD.U32 R7, RZ, RZ, UR9 ;  /* 0x00000009ff077e24 */ /* 0x000fe4000f8e00ff */
[----:B-1----:R-:W-:-:S02]  /*2c7a0*/  IMAD.U32 R10, RZ, RZ, UR4 ;  /* 0x00000004ff0a7e24 */ /* 0x002fc4000f8e00ff */
[----:B------:R-:W-:Y:S02]  /*2c7b0*/  IMAD.U32 R11, RZ, RZ, UR5 ;  /* 0x00000005ff0b7e24 */ /* 0x000fe4000f8e00ff */
[----:B------:R-:W-:Y:S02]  /*2c7c0*/  IMAD.MOV.U32 R8, RZ, RZ, 0x70 ;  /* 0x00000070ff087424 */ /* 0x000fe400078e00ff */
[----:B------:R-:W-:-:S07]  /*2c7d0*/  IMAD.MOV.U32 R12, RZ, RZ, 0x1 ;  /* 0x00000001ff0c7424 */ /* 0x000fce00078e00ff */
[----:B------:R-:W-:-:S07]  /*2c7e0*/  LEPC R20, `(.L_x_3351) ;  /* 0x000000001014794e */ /* 0x000fce0000000000 */
[----:B0--3--:R-:W-:Y:S05]  /*2c7f0*/  CALL.ABS.NOINC R2 ;  /* 0x0000000002007343 */ /* 0x009fea0003c00000 */
.L_x_3351:
[----:B------:R-:W-:Y:S05]  /*2c800*/  BSYNC B6 ;  /* 0x0000000000067941 */ /* 0x000fea0003800000 */
.L_x_3350:
[----:B------:R-:W-:Y:S01]  /*2c810*/  VIADD R23, R22, 0x400 ;  /* 0x0000040016177836 */ /* 0x000fe20000000000 */
[----:B------:R-:W-:Y:S04]  /*2c820*/  BSSY B6, `(.L_x_3352) ;  /* 0x0000013000067945 */ /* 0x000fe80003800000 */
[----:B------:R-:W-:-:S13]  /*2c830*/  LOP3.LUT P0, RZ, R23, 0x3ff, RZ, 0xc0, !PT ;  /* 0x000003ff17ff7812 */ /* 0x000fda000780c0ff */
        /* <DEDUP_REMOVED lines=8> */
[----:B------:R-:W-:Y:S02]  /*2c8c0*/  IMAD.U32 R5, RZ, RZ, UR7 ;  /* 0x00000007ff057e24 */ /* 0x000fe4000f8e00ff */
[----:B--2---:R-:W-:Y:S02]  /*2c8d0*/  IMAD.U32 R6, RZ, RZ, UR8 ;  /* 0x00000008ff067e24 */ /* 0x004fe4000f8e00ff */
[----:B------:R-:W-:-:S02]  /*2c8e0*/  IMAD.U32 R7, RZ, RZ, UR9 ;  /* 0x00000009ff077e24 */ /* 0x000fc4000f8e00ff */
[----:B-1----:R-:W-:Y:S02]  /*2c8f0*/  IMAD.U32 R10, RZ, RZ, UR4 ;  /* 0x00000004ff0a7e24 */ /* 0x002fe4000f8e00ff */
[----:B------:R-:W-:Y:S02]  /*2c900*/  IMAD.MOV.U32 R8, RZ, RZ, 0x70 ;  /* 0x00000070ff087424 */ /* 0x000fe400078e00ff */
[----:B------:R-:W-:Y:S02]  /*2c910*/  IMAD.MOV.U32 R12, RZ, RZ, 0x1 ;  /* 0x00000001ff0c7424 */ /* 0x000fe400078e00ff */
[----:B------:R-:W-:-:S07]  /*2c920*/  IMAD.MOV.U32 R13, RZ, RZ, RZ ;  /* 0x000000ffff0d7224 */ /* 0x000fce00078e00ff */
[----:B------:R-:W-:-:S07]  /*2c930*/  LEPC R20, `(.L_x_3353) ;  /* 0x000000001014794e */ /* 0x000fce0000000000 */
[----:B0--3--:R-:W-:Y:S05]  /*2c940*/  CALL.ABS.NOINC R2 ;  /* 0x0000000002007343 */ /* 0x009fea0003c00000 */
.L_x_3353:
[----:B------:R-:W-:Y:S05]  /*2c950*/  BSYNC B6 ;  /* 0x0000000000067941 */ /* 0x000fea0003800000 */
.L_x_3352:
[----:B---3--:R-:W3:Y:S01]  /*2c960*/  LDL R2, [R1] ;  /* 0x0000000001027983 */ /* 0x008ee20000100800 */
[----:B------:R-:W-:Y:S01]  /*2c970*/  BSSY B6, `(.L_x_3354) ;  /* 0x0000013000067945 */ /* 0x000fe20003800000 */
[----:B---3--:R-:W-:-:S13]  /*2c980*/  LOP3.LUT P6, RZ, R2, 0x1, RZ, 0xc0, !PT ;  /* 0x0000000102ff7812 */ /* 0x008fda00078cc0ff */
[----:B------:R-:W-:Y:S05]  /*2c990*/  @!P6 BRA `(.L_x_3355) ;  /* 0x000000000040e947 */ /* 0x000fea0003800000 */
[----:B------:R-:W-:Y:S01]  /*2c9a0*/  MOV R2, 0x0 ;  /* 0x0000000000027802 */ /* 0x000fe20000000f00 */
        /* <DEDUP_REMOVED lines=8> */
[----:B-1----:R-:W-:-:S02]  /*2ca30*/  IMAD.U32 R10, RZ, RZ, UR8 ;  /* 0x00000008ff0a7e24 */ /* 0x002fc4000f8e00ff */
[----:B------:R-:W-:Y:S02]  /*2ca40*/  IMAD.U32 R11, RZ, RZ, UR9 ;  /* 0x00000009ff0b7e24 */ /* 0x000fe4000f8e00ff */
[----:B------:R-:W-:Y:S02]  /*2ca50*/  IMAD.MOV.U32 R8, RZ, RZ, 0x70 ;  /* 0x00000070ff087424 */ /* 0x000fe400078e00ff */
[----:B------:R-:W-:Y:S02]  /*2ca60*/  IMAD.MOV.U32 R12, RZ, RZ, 0x1 ;  /* 0x00000001ff0c7424 */ /* 0x000fe400078e00ff */
[----:B------:R-:W-:-:S07]  /*2ca70*/  IMAD.MOV.U32 R13, RZ, RZ, RZ ;  /* 0x000000ffff0d7224 */ /* 0x000fce00078e00ff */
[----:B------:R-:W-:-:S07]  /*2ca80*/  LEPC R20, `(.L_x_3355) ;  /* 0x000000001014794e */ /* 0x000fce0000000000 */
[----:B0--3--:R-:W-:Y:S05]  /*2ca90*/  CALL.ABS.NOINC R2 ;  /* 0x0000000002007343 */ /* 0x009fea0003c00000 */
.L_x_3355:
[----:B------:R-:W-:Y:S05]  /*2caa0*/  BSYNC B6 ;  /* 0x0000000000067941 */ /* 0x000fea0003800000 */
.L_x_3354:
[----:B------:R-:W3:Y:S01]  /*2cab0*/  S2R R2, SR_TID.X ;  /* 0x0000000000027919 */ /* 0x000ee20000002100 */
[----:B------:R-:W-:Y:S01]  /*2cac0*/  ULDC.64 UR4, c[0x0][0x9f8] ;  /* 0x00027e0000047ab9 */ /* 0x000fe20000000a00 */
[----:B------:R-:W4:Y:S01]  /*2cad0*/  LDC R8, c[0x0][0x430] ;  /* 0x00010c00ff087b82 */ /* 0x000f220000000800 */
[----:B------:R-:W2:Y:S01]  /*2cae0*/  LDL R0, [R1+0x30] ;  /* 0x0000300001007983 */ /* 0x000ea20000100800 */
[----:B------:R-:W-:-:S03]  /*2caf0*/  ISETP.NE.U32.AND P0, PT, RZ, UR4, PT ;  /* 0x00000004ff007c0c */ /* 0x000fc6000bf05070 */
[----:B------:R-:W2:Y:S01]  /*2cb00*/  LDL R21, [R1+0x8] ;  /* 0x0000080001157983 */ /* 0x000ea20000100800 */
[----:B------:R-:W-:Y:S02]  /*2cb10*/  ISETP.NE.AND.EX P0, PT, RZ, UR5, PT, P0 ;  /* 0x00000005ff007c0c */ /* 0x000fe4000bf05300 */
[----:B-1----:R-:W1:Y:S01]  /*2cb20*/  LDC R10, c[0x0][0x2f4] ;  /* 0x0000bd00ff0a7b82 */ /* 0x002e620000000800 */
[----:B------:R-:W2:Y:S01]  /*2cb30*/  LDL.LU R20, [R1] ;  /* 0x0000000001147983 */ /* 0x000ea20000300800 */
[----:B------:R-:W0:Y:S01]  /*2cb40*/  S2R R4, SR_TID.X ;  /* 0x0000000000047919 */ /* 0x000e220000002100 */
[----:B---3--:R-:W-:-:S08]  /*2cb50*/  LOP3.LUT R5, R2, 0x7f, RZ, 0xc0, !PT ;  /* 0x0000007f02057812 */ /* 0x008fd000078ec0ff */
[----:B------:R-:W-:Y:S02]  /*2cb60*/  @P0 IADD3 R2, P1, R25, UR4, RZ ;  /* 0x0000000419020c10 */ /* 0x000fe4000ff3e0ff */
[----:B------:R-:W-:Y:S02]  /*2cb70*/  SHF.R.U32.HI R5, RZ, 0x3, R5 ;  /* 0x00000003ff057819 */ /* 0x000fe40000011605 */
[----:B------:R-:W-:-:S05]  /*2cb80*/  @P0 IADD3.X R3, R26, UR5, RZ, P1, !PT ;  /* 0x000000051a030c10 */ /* 0x000fca0008ffe4ff */
[----:B------:R3:W3:Y:S01]  /*2cb90*/  @P0 LDG.E R37, desc[UR46][R2.64] ;  /* 0x0000002e02250981 */ /* 0x0006e2000c1e1900 */
[----:B----4-:R-:W-:Y:S01]  /*2cba0*/  ISETP.NE.AND P1, PT, R8, 0x1, PT ;  /* 0x000000010800780c */ /* 0x010fe20003f25270 */
[----:B0-----:R-:W-:-:S05]  /*2cbb0*/  IMAD.SHL.U32 R4, R4, 0x10, RZ ;  /* 0x0000001004047824 */ /* 0x001fca00078e00ff */
[----:B------:R-:W-:-:S07]  /*2cbc0*/  LOP3.LUT R4, R5, 0x70, R4, 0xf8, !PT ;  /* 0x0000007005047812 */ /* 0x000fce00078ef804 */
[----:B------:R-:W0:Y:S08]  /*2cbd0*/  @P1 LDC R5, c[0x0][0x434] ;  /* 0x00010d00ff051b82 */ /* 0x000e300000000800 */
[----:B------:R-:W4:Y:S01]  /*2cbe0*/  @P1 LDC R7, c[0x0][0x438] ;  /* 0x00010e00ff071b82 */ /* 0x000f220000000800 */
[----:B------:R-:W-:-:S05]  /*2cbf0*/  IMAD.U32 R11, RZ, RZ, UR39 ;  /* 0x00000027ff0b7e24 */ /* 0x000fca000f8e00ff */
[----:B------:R-:W-:Y:S01]  /*2cc00*/  ISETP.NE.AND P2, PT, R11, 0x3, PT ;  /* 0x000000030b00780c */ /* 0x000fe20003f45270 */
[----:B------:R-:W-:Y:S01]  /*2cc10*/  UMOV UR4, 0xffffffff ;  /* 0xffffffff00047882 */ /* 0x000fe20000000000 */
[----:B--2---:R-:W-:-:S04]  /*2cc20*/  LEA R0, R0, 0xffffff80, 0x7 ;  /* 0xffffff8000007811 */ /* 0x004fc800078e38ff */
[----:B------:R-:W-:-:S04]  /*2cc30*/  LOP3.LUT R4, R4, R0, RZ, 0xfc, !PT ;  /* 0x0000000004047212 */ /* 0x000fc800078efcff */
[C---:B------:R-:W-:Y:S02]  /*2cc40*/  ISETP.GE.AND P0, PT, R4.reuse, R27, PT ;  /* 0x0000001b0400720c */ /* 0x040fe40003f06270 */
[----:B------:R-:W-:-:S05]  /*2cc50*/  IADD3 R4, R4, R21, RZ ;  /* 0x0000001504047210 */ /* 0x000fca0007ffe0ff */
[----:B0-----:R-:W-:-:S04]  /*2cc60*/  @P1 IMAD.HI.U32 R5, R4, R5, RZ ;  /* 0x0000000504051227 */ /* 0x001fc800078e00ff */
[----:B------:R-:W-:Y:S01]  /*2cc70*/  IMAD.MOV.U32 R6, RZ, RZ, R4 ;  /* 0x000000ffff067224 */ /* 0x000fe200078e0004 */
[----:B----4-:R-:W-:Y:S01]  /*2cc80*/  @P1 SHF.R.U32.HI R6, RZ, R7, R5 ;  /* 0x00000007ff061219 */ /* 0x010fe20000011605 */
[----:B---3--:R-:W0:Y:S03]  /*2cc90*/  @!P0 LDC.64 R2, c[0x0][0x428] ;  /* 0x00010a00ff028b82 */ /* 0x008e260000000a00 */
[--C-:B------:R-:W-:Y:S01]  /*2cca0*/  @!P0 SHF.R.S32.HI R7, RZ, 0x1f, R6.reuse ;  /* 0x0000001fff078819 */ /* 0x100fe20000011406 */
[----:B------:R-:W-:-:S04]  /*2ccb0*/  IMAD.MOV R5, RZ, RZ, -R6 ;  /* 0x000000ffff057224 */ /* 0x000fc800078e0a06 */
[----:B------:R-:W-:Y:S01]  /*2ccc0*/  IMAD R4, R8, R5, R4 ;  /* 0x0000000508047224 */ /* 0x000fe200078e0204 */
[----:B------:R-:W-:-:S05]  /*2ccd0*/  SHF.R.S32.HI R9, RZ, 0x1f, R37 ;  /* 0x0000001fff097819 */ /* 0x000fca0000011425 */
[----:B------:R2:W-:Y:S01]  /*2cce0*/  STL [R1+0xc], R9 ;  /* 0x00000c0901007387 */ /* 0x0005e20000100800 */
[-C--:B0-----:R-:W-:Y:S02]  /*2ccf0*/  @!P0 IMAD R5, R9, R2.reuse, RZ ;  /* 0x0000000209058224 */ /* 0x081fe400078e02ff */
[----:B------:R-:W-:-:S04]  /*2cd00*/  @!P0 IMAD.WIDE.U32 R6, R37, R2, R6 ;  /* 0x0000000225068225 */ /* 0x000fc800078e0006 */
[----:B------:R-:W-:Y:S02]  /*2cd10*/  @!P0 IMAD R5, R37, R3, R5 ;  /* 0x0000000325058224 */ /* 0x000fe400078e0205 */
[----:B------:R-:W0:Y:S01]  /*2cd20*/  @!P0 LDC.64 R2, c[0x0][0x418] ;  /* 0x00010600ff028b82 */ /* 0x000e220000000a00 */
[----:B------:R-:W-:Y:S02]  /*2cd30*/  LOP3.LUT R21, R33, 0x80, RZ, 0xfc, !PT ;  /* 0x0000008021157812 */ /* 0x000fe400078efcff */
[----:B------:R-:W-:Y:S02]  /*2cd40*/  LOP3.LUT R20, R20, 0xfffffffd, RZ, 0xc0, !PT ;  /* 0xfffffffd14147812 */ /* 0x000fe400078ec0ff */
[----:B0-----:R-:W-:Y:S01]  /*2cd50*/  @!P0 LEA R8, P1, R6, R2, 0x2 ;  /* 0x0000000206088211 */ /* 0x001fe200078210ff */
[----:B------:R-:W-:-:S05]  /*2cd60*/  @!P0 IMAD.IADD R2, R7, 0x1, R5 ;  /* 0x0000000107028824 */ /* 0x000fca00078e0205 */
[----:B--2---:R-:W-:Y:S01]  /*2cd70*/  @!P0 LEA.HI.X R9, R6, R3, R2, 0x2, P1 ;  /* 0x0000000306098211 */ /* 0x004fe200008f1402 */
[----:B------:R-:W-:Y:S01]  /*2cd80*/  IMAD.MOV.U32 R3, RZ, RZ, RZ ;  /* 0x000000ffff037224 */ /* 0x000fe200078e00ff */
[----:B-1----:R-:W-:-:S05]  /*2cd90*/  ISETP.GE.AND P1, PT, R33, R10, PT ;  /* 0x0000000a2100720c */ /* 0x002fca0003f26270 */
[----:B------:R0:W5:Y:S01]  /*2cda0*/  @!P0 LDG.E R3, desc[UR46][R8.64] ;  /* 0x0000002e08038981 */ /* 0x000162000c1e1900 */
[----:B------:R-:W-:-:S07]  /*2cdb0*/  ISETP.GE.AND P0, PT, R21, R10, PT ;  /* 0x0000000a1500720c */ /* 0x000fce0003f06270 */
[----:B------:R-:W-:-:S04]  /*2cdc0*/  @P1 LOP3.LUT R20, R20, 0x2, RZ, 0xfc, !PT ;  /* 0x0000000214141812 */ /* 0x000fc800078efcff */
[----:B------:R-:W-:-:S04]  /*2cdd0*/  LOP3.LUT R20, R20, 0xfffffffb, RZ, 0xc0, !PT ;  /* 0xfffffffb14147812 */ /* 0x000fc800078ec0ff */
[----:B------:R-:W-:-:S04]  /*2cde0*/  LOP3.LUT R20, R20, 0xfffffffe, RZ, 0xc0, !PT ;  /* 0xfffffffe14147812 */ /* 0x000fc800078ec0ff */
[----:B------:R-:W-:-:S04]  /*2cdf0*/  @P0 LOP3.LUT R20, R20, 0x1, RZ, 0xfc, !PT ;  /* 0x0000000114140812 */ /* 0x000fc800078efcff */
[----:B------:R-:W-:-:S05]  /*2ce00*/  @P2 LOP3.LUT R20, R20, 0x4, RZ, 0xfc, !PT ;  /* 0x0000000414142812 */ /* 0x000fca00078efcff */
[----:B------:R0:W-:Y:S01]  /*2ce10*/  STL [R1], R20 ;  /* 0x0000001401007387 */ /* 0x0001e20000100800 */
[----:B------:R-:W-:Y:S05]  /*2ce20*/  BRA.DIV UR4, `(.L_x_3356) ;  /* 0x000000c604207947 */ /* 0x000fea000b800000 */
.L_x_3715:
[----:B------:R-:W-:Y:S05]  /*2ce30*/  @!P2 BRA `(.L_x_3357) ;  /* 0x000000000004a947 */ /* 0x000fea0003800000 */
[----:B------:R-:W-:Y:S01]  /*2ce40*/  BPT.TRAP 0x1 ;  /* 0x000000040000795c */ /* 0x000fe20000300000 */
.L_x_3357:
        /* <DEDUP_REMOVED lines=10> */
.L_x_3716:
[----:B------:R-:W-:Y:S05]  /*2cef0*/  BSYNC B0 ;  /* 0x0000000000007941 */ /* 0x000fea0003800000 */
.L_x_3358:
        /* <DEDUP_REMOVED lines=93> */
[----:B-1----:R-:W-:-:S05]  /*2d4d0*/  IADD3 R8, P2, R33, R8, RZ ;  /* 0x0000000821087210 */ /* 0x002fca0007f5e0ff */
        /* <DEDUP_REMOVED lines=11> */
.L_x_3734:
        /* <DEDUP_REMOVED lines=11> */
.L_x_3361:
        /* <DEDUP_REMOVED lines=11> */
.L_x_3362:
[----:B------:R1:W-:Y:S01]  /*2d6f0*/  SYNCS.ARRIVE.TRANS64.A1T0 RZ, [R6+URZ+0x38870], RZ ;  /* 0x038870ff06ff79a7 */ /* 0x0003e2000810003f */
[----:B------:R-:W-:Y:S05]  /*2d700*/  @!P6 BRA `(.L_x_3363) ;  /* 0x000000000004e947 */ /* 0x000fea0003800000 */
[----:B------:R-:W-:Y:S01]  /*2d710*/  BPT.TRAP 0x1 ;  /* 0x000000040000795c */ /* 0x000fe20000300000 */
.L_x_3363:
[----:B------:R-:W2:Y:S01]  /*2d720*/  SYNCS.PHASECHK.TRANS64.TRYWAIT P0, [R6+URZ+0x38840], R25 ;  /* 0x03884019060075a7 */ /* 0x000ea2000800017f */
[----:B------:R-:W-:Y:S04]  /*2d730*/  BSSY B0, `(.L_x_3364) ;  /* 0x0000002000007945 */ /* 0x000fe80003800000 */
[----:B--2---:R-:W-:Y:S05]  /*2d740*/  @!P0 BRA `(.L_x_3365) ;  /* 0x000000c400f88947 */ /* 0x004fea0003800000 */
.L_x_3735:
[----:B------:R-:W-:Y:S05]  /*2d750*/  BSYNC B0 ;  /* 0x0000000000007941 */ /* 0x000fea0003800000 */
.L_x_3364:
        /* <DEDUP_REMOVED lines=14> */
[----:B------:R-:W-:Y:S01]  /*2d840*/  IMAD.MOV.U32 R2, RZ, RZ, R8 ;  /* 0x000000ffff027224 */ /* 0x000fe200078e0008 */
[----:B----4-:R-:W-:Y:S02]  /*2d850*/  ISETP.GE.AND P1, PT, R11, R7, PT ;  /* 0x000000070b00720c */ /* 0x010fe40003f26270 */
[----:B------:R-:W-:-:S03]  /*2d860*/  IADD3 R3, R9, R3, RZ ;  /* 0x0000000309037210 */ /* 0x000fc60007ffe0ff */
        /* <DEDUP_REMOVED lines=17> */
[----:B------:R-:W-:-:S03]  /*2d980*/  @P2 LOP3.LUT R10, R10, 0x100, RZ, 0xfc, !PT ;  /* 0x000001000a0a2812 */ /* 0x000fc600078efcff */
[----:B---3--:R-:W-:Y:S01]  /*2d990*/  @P4 IMAD.X R2, RZ, RZ, R2, P0 ;  /* 0x000000ffff024224 */ /* 0x008fe200000e0602 */
[----:B------:R-:W-:Y:S01]  /*2d9a0*/  LOP3.LUT P2, RZ, R10, 0x8, RZ, 0xc0, !PT ;  /* 0x000000080aff7812 */ /* 0x000fe2000784c0ff */
[----:B------:R-:W-:Y:S03]  /*2d9b0*/  STL [R1], R10 ;  /* 0x0000000a01007387 */ /* 0x000fe60000100800 */
        /* <DEDUP_REMOVED lines=65> */
.L_x_3753:
        /* <DEDUP_REMOVED lines=12> */
.L_x_3367:
        /* <DEDUP_REMOVED lines=11> */
.L_x_3368:
[----:B0-----:R0:W5:Y:S01]  /*2df40*/  LDL.LU R3, [R1+0x34] ;  /* 0x0000340001037983 */ /* 0x0011620000300800 */
[----:B------:R-:W-:Y:S01]  /*2df50*/  VIADD R0, R22, 0x20400 ;  /* 0x0002040016007836 */ /* 0x000fe20000000000 */
[----:B------:R-:W-:Y:S01]  /*2df60*/  SHF.R.S32.HI R2, RZ, 0x1f, R31 ;  /* 0x0000001fff027819 */ /* 0x000fe2000001141f */
[----:B------:R0:W-:Y:S06]  /*2df70*/  SYNCS.ARRIVE.TRANS64.A1T0 RZ, [R6+URZ+0x38830], RZ ;  /* 0x038830ff06ff79a7 */ /* 0x0001ec000810003f */
[----:B------:R-:W-:Y:S05]  /*2df80*/  WARPSYNC.ALL ;  /* 0x0000000000007948 */ /* 0x000fea0003800000 */
[----:B------:R-:W-:Y:S01]  /*2df90*/  BAR.SYNC.DEFER_BLOCKING 0x8, 0x180 ;  /* 0x0206000000007b1d */ /* 0x000fe20000010000 */
[----:B------:R-:W-:-:S05]  /*2dfa0*/  LOP3.LUT P1, RZ, R0, 0x3ff, RZ, 0xc0, !PT ;  /* 0x000003ff00ff7812 */ /* 0x000fca000782c0ff */
[----:B------:R-:W-:Y:S01]  /*2dfb0*/  ULDC.64 UR4, c[0x0][0x298] ;  /* 0x0000a60000047ab9 */ /* 0x000fe20000000a00 */
[----:B------:R-:W-:Y:S01]  /*2dfc0*/  ULDC.64 UR6, c[0x0][0xa00] ;  /* 0x0002800000067ab9 */ /* 0x000fe20000000a00 */
[----:B------:R-:W-:Y:S01]  /*2dfd0*/  IMAD R2, R2, UR4, RZ ;  /* 0x0000000402027c24 */ /* 0x000fe2000f8e02ff */
[----:B------:R-:W-:Y:S01]  /*2dfe0*/  ISETP.NE.U32.AND P0, PT, RZ, UR6, PT ;  /* 0x00000006ff007c0c */ /* 0x000fe2000bf05070 */
[C---:B------:R-:W-:Y:S01]  /*2dff0*/  IMAD.WIDE.U32 R26, R31.reuse, UR4, RZ ;  /* 0x000000041f1a7c25 */ /* 0x040fe2000f8e00ff */
[----:B------:R-:W-:Y:S02]  /*2e000*/  BSSY B6, `(.L_x_3369) ;  /* 0x0000017000067945 */ /* 0x000fe40003800000 */
[----:B------:R-:W-:Y:S01]  /*2e010*/  ISETP.NE.AND.EX P0, PT, RZ, UR7, PT, P0 ;  /* 0x00000007ff007c0c */ /* 0x000fe2000bf05300 */
[----:B--2---:R-:W-:-:S03]  /*2e020*/  IMAD R25, R31, UR5, R2 ;  /* 0x000000051f197c24 */ /* 0x004fc6000f8e0202 */
[----:B------:R-:W-:Y:S01]  /*2e030*/  SEL R24, R24, RZ, !P0 ;  /* 0x000000ff18187207 */ /* 0x000fe20004000000 */
[----:B------:R-:W-:Y:S01]  /*2e040*/  IMAD.IADD R25, R27, 0x1, R25 ;  /* 0x000000011b197824 */ /* 0x000fe200078e0219 */
[----:B-----5:R-:W-:Y:S01]  /*2e050*/  SEL R31, R3, RZ, !P0 ;  /* 0x000000ff031f7207 */ /* 0x020fe20004000000 */
[----:B------:R-:W-:Y:S06]  /*2e060*/  @!P1 BRA `(.L_x_3370) ;  /* 0x0000000000409947 */ /* 0x000fec0003800000 */
[----:B------:R-:W-:Y:S01]  /*2e070*/  MOV R2, 0x0 ;  /* 0x0000000000027802 */ /* 0x000fe20000000f00 */
[----:B------:R-:W-:Y:S01]  /*2e080*/  ULDC.64 UR4, c[0x4][0x1b0] ;  /* 0x01006c0000047ab9 */ /* 0x000fe20000000a00 */
[----:B------:R-:W-:Y:S01]  /*2e090*/  ULDC.64 UR6, c[0x4][0x1b8] ;  /* 0x01006e0000067ab9 */ /* 0x000fe20000000a00 */
[----:B------:R-:W-:Y:S01]  /*2e0a0*/  ULDC.64 UR8, c[0x4][0x120] ;  /* 0x0100480000087ab9 */ /* 0x000fe20000000a00 */
[----:B------:R-:W-:Y:S01]  /*2e0b0*/  MOV R4, UR4 ;  /* 0x0000000400047c02 */ /* 0x000fe20008000f00 */
[----:B------:R-:W-:Y:S01]  /*2e0c0*/  IMAD.U32 R5, RZ, RZ, UR5 ;  /* 0x00000005ff057e24 */ /* 0x000fe2000f8e00ff */
        /* <DEDUP_REMOVED lines=10> */
.L_x_3370:
[----:B------:R-:W-:Y:S05]  /*2e170*/  BSYNC B6 ;  /* 0x0000000000067941 */ /* 0x000fea0003800000 */
.L_x_3369:
[----:B------:R1:W5:Y:S01]  /*2e180*/  LDL R20, [R1+0x2c] ;  /* 0x00002c0001147983 */ /* 0x0003620000100800 */
[----:B------:R-:W2:Y:S01]  /*2e190*/  LDC R7, c[0x0][0x448] ;  /* 0x00011200ff077b82 */ /* 0x000ea20000000800 */
[----:B------:R-:W-:Y:S01]  /*2e1a0*/  IMAD.MOV.U32 R2, RZ, RZ, R26 ;  /* 0x000000ffff027224 */ /* 0x000fe200078e001a */
[----:B------:R-:W-:Y:S01]  /*2e1b0*/  ULDC.64 UR4, c[0x0][0x2d8] ;  /* 0x0000b60000047ab9 */ /* 0x000fe20000000a00 */
[----:B------:R1:W5:Y:S01]  /*2e1c0*/  LDL R8, [R1+0x28] ;  /* 0x0000280001087983 */ /* 0x0003620000100800 */
[----:B------:R-:W-:Y:S01]  /*2e1d0*/  IMAD.MOV.U32 R3, RZ, RZ, R25 ;  /* 0x000000ffff037224 */ /* 0x000fe200078e0019 */
[----:B------:R-:W3:Y:S01]  /*2e1e0*/  S2R R21, SR_TID.X ;  /* 0x0000000000157919 */ /* 0x000ee20000002100 */
[C---:B------:R-:W-:Y:S01]  /*2e1f0*/  IMAD.WIDE.U32 R2, R18.reuse, UR4, R2 ;  /* 0x0000000412027c25 */ /* 0x040fe2000f8e0002 */
[----:B------:R-:W-:Y:S01]  /*2e200*/  LOP3.LUT R9, R33, 0x80, RZ, 0xfc, !PT ;  /* 0x0000008021097812 */ /* 0x000fe200078efcff */
[----:B------:R-:W-:Y:S02]  /*2e210*/  ULDC.64 UR6, c[0x0][0x280] ;  /* 0x0000a00000067ab9 */ /* 0x000fe40000000a00 */
[----:B------:R-:W-:Y:S01]  /*2e220*/  IMAD R3, R18, UR5, R3 ;  /* 0x0000000512037c24 */ /* 0x000fe2000f8e0203 */
[----:B------:R-:W-:-:S02]  /*2e230*/  ULDC.64 UR4, c[0x0][0x2e0] ;  /* 0x0000b80000047ab9 */ /* 0x000fc40000000a00 */
[----:B------:R-:W-:Y:S02]  /*2e240*/  IMAD R0, R31, UR4, RZ ;  /* 0x000000041f007c24 */ /* 0x000fe4000f8e02ff */
[----:B------:R-:W-:-:S04]  /*2e250*/  IMAD.WIDE.U32 R2, R24, UR4, R2 ;  /* 0x0000000418027c25 */ /* 0x000fc8000f8e0002 */
[----:B------:R-:W-:Y:S01]  /*2e260*/  IMAD R0, R24, UR5, R0 ;  /* 0x0000000518007c24 */ /* 0x000fe2000f8e0200 */
[----:B------:R-:W-:Y:S01]  /*2e270*/  ULDC.64 UR4, c[0x0][0x2d0] ;  /* 0x0000b40000047ab9 */ /* 0x000fe20000000a00 */
[----:B--2---:R-:W-:Y:S02]  /*2e280*/  ISETP.NE.AND P0, PT, R7, 0x1, PT ;  /* 0x000000010700780c */ /* 0x004fe40003f05270 */
[----:B------:R-:W-:-:S11]  /*2e290*/  IMAD.IADD R3, R3, 0x1, R0 ;  /* 0x0000000103037824 */ /* 0x000fd600078e0200 */
[----:B0-----:R-:W0:Y:S01]  /*2e2a0*/  @P0 LDC R6, c[0x0][0x44c] ;  /* 0x00011300ff060b82 */ /* 0x001e220000000800 */
[C---:B---3--:R-:W-:Y:S01]  /*2e2b0*/  LOP3.LUT R4, R21.reuse, 0x7f, RZ, 0xc0, !PT ;  /* 0x0000007f15047812 */ /* 0x048fe200078ec0ff */
[----:B------:R-:W-:-:S03]  /*2e2c0*/  IMAD.SHL.U32 R21, R21, 0x10, RZ ;  /* 0x0000001015157824 */ /* 0x000fc600078e00ff */
[----:B------:R-:W-:-:S03]  /*2e2d0*/  SHF.R.U32.HI R4, RZ, 0x3, R4 ;  /* 0x00000003ff047819 */ /* 0x000fc60000011604 */
[----:B------:R-:W2:Y:S01]  /*2e2e0*/  @P0 LDC R0, c[0x0][0x450] ;  /* 0x00011400ff000b82 */ /* 0x000ea20000000800 */
[----:B------:R-:W-:-:S05]  /*2e2f0*/  LOP3.LUT R21, R4, 0x70, R21, 0xf8, !PT ;  /* 0x0000007004157812 */ /* 0x000fca00078ef815 */
[----:B------:R-:W-:-:S05]  /*2e300*/  IMAD R5, R17, 0x80, R21 ;  /* 0x0000008011057824 */ /* 0x000fca00078e0215 */
[----:B------:R-:W-:Y:S01]  /*2e310*/  MOV R4, R5 ;  /* 0x0000000500047202 */ /* 0x000fe20000000f00 */
[----:B0-----:R-:W-:Y:S01]  /*2e320*/  @P0 IMAD.HI.U32 R6, R5, R6, RZ ;  /* 0x0000000605060227 */ /* 0x001fe200078e00ff */
[----:B------:R-:W0:Y:S04]  /*2e330*/  S2R R21, SR_TID.X ;  /* 0x0000000000157919 */ /* 0x000e280000002100 */
[----:B--2---:R-:W-:-:S05]  /*2e340*/  @P0 SHF.R.U32.HI R4, RZ, R0, R6 ;  /* 0x00000000ff040219 */ /* 0x004fca0000011606 */
        /* <DEDUP_REMOVED lines=20> */
[----:B-1----:R-:W-:Y:S06]  /*2e490*/  BRA.DIV UR4, `(.L_x_3371) ;  /* 0x000000c6047c7947 */ /* 0x002fec000b800000 */
[----:B------:R-:W0:Y:S01]  /*2e4a0*/  SHFL.IDX PT, R3, R0, RZ, 0x181f ;  /* 0x00181fff00037589 */ /* 0x000e2200000e0000 */
[----:B-----5:R-:W-:Y:S02]  /*2e4b0*/  IMAD R5, R20, R7, RZ ;  /* 0x0000000714057224 */ /* 0x020fe400078e02ff */
[----:B------:R-:W-:Y:S01]  /*2e4c0*/  IMAD R17, R17, 0x80, R9 ;  /* 0x0000008011117824 */ /* 0x000fe200078e0209 */
        /* <DEDUP_REMOVED lines=67> */
[----:B------:R-:W-:Y:S01]  /*2e900*/  ISETP.GE.AND P3, PT, R2, R5, PT ;  /* 0x000000050200720c */ /* 0x000fe20003f66270 */
[----:B------:R-:W-:Y:S04]  /*2e910*/  SHFL.IDX PT, R0, R0, 0x7, 0x181f ;  /* 0x00f81f0000007f89 */ /* 0x000fe800000e0000 */
[----:B------:R-:W1:Y:S04]  /*2e920*/  SHFL.IDX PT, R2, R4, 0x6, 0x181f ;  /* 0x00d81f0004027f89 */ /* 0x000e6800000e0000 */
[----:B------:R-:W2:Y:S04]  /*2e930*/  SHFL.IDX PT, R4, R4, 0x7, 0x181f ;  /* 0x00f81f0004047f89 */ /* 0x000ea800000e0000 */
[----:B0-----:R-:W-:-:S05]  /*2e940*/  @!P3 IADD3 R3, P2, R33, R3, RZ ;  /* 0x000000032103b210 */ /* 0x001fca0007f5e0ff */
[----:B-1----:R-:W-:-:S05]  /*2e950*/  @!P3 IMAD.X R2, RZ, RZ, R2, P2 ;  /* 0x000000ffff02b224 */ /* 0x002fca00010e0602 */
[----:B------:R-:W-:-:S04]  /*2e960*/  @!P3 LOP3.LUT R3, R3, R2, RZ, 0x3c, !PT ;  /* 0x000000020303b212 */ /* 0x000fc800078e3cff */
[----:B------:R-:W-:-:S04]  /*2e970*/  @!P3 LOP3.LUT R2, R3, R2, RZ, 0x3c, !PT ;  /* 0x000000020302b212 */ /* 0x000fc800078e3cff */
[----:B------:R-:W-:-:S05]  /*2e980*/  @!P3 LOP3.LUT R3, R3, R2, RZ, 0x3c, !PT ;  /* 0x000000020303b212 */ /* 0x000fca00078e3cff */
[----:B------:R0:W-:Y:S04]  /*2e990*/  @!P3 LDGSTS.E.BYPASS.LTC128B.128 [R8+0x23400], desc[UR46][R2.64], !P0 ;  /* 0x234000000208bfae */ /* 0x0001e8000c101d6e */
[----:B--2---:R0:W-:Y:S02]  /*2e9a0*/  @!P3 LDGSTS.E.BYPASS.LTC128B.128 [R8+0x27400], desc[UR46][R2.64+0x80], !P1 ;  /* 0x274000800208bfae */ /* 0x0041e4000c901d6e */
.L_x_3770:
        /* <DEDUP_REMOVED lines=11> */
.L_x_3373:
[----:B------:R-:W-:Y:S05]  /*2ea60*/  BSYNC B0 ;  /* 0x0000000000007941 */ /* 0x000fea0003800000 */
.L_x_3372:
[----:B------:R-:W-:Y:S01]  /*2ea70*/  NOP ;  /* 0x0000000000007918 */ /* 0x000fe20000000000 */
[----:B------:R-:W-:-:S13]  /*2ea80*/  PLOP3.LUT P0, PT, PT, PT, PT, 0x80, 0x0 ;  /* 0x000000000000781c */ /* 0x000fda0003f0f070 */
.L_x_3374:
        /* <DEDUP_REMOVED lines=10> */
[----:B------:R-:W-:-:S05]  /*2eb30*/  LOP3.LUT R0, R0, 0xfffffffe, RZ, 0xc0, !PT ;  /* 0xfffffffe00007812 */ /* 0x000fca00078ec0ff */
[----:B------:R-:W-:-:S05]  /*2eb40*/  IMAD.IADD R0, R2, 0x1, -R0 ;  /* 0x0000000102007824 */ /* 0x000fca00078e0a00 */
[----:B------:R-:W-:Y:S01]  /*2eb50*/  SHF.L.U32 R3, R0, 0x1f, RZ ;  /* 0x0000001f00037819 */ /* 0x000fe200000006ff */
[----:B------:R-:W-:Y:S01]  /*2eb60*/  NOP ;  /* 0x0000000000007918 */ /* 0x000fe20000000000 */
[----:B------:R-:W2:Y:S01]  /*2eb70*/  LDL.LU R4, [R1+0x30] ;  /* 0x0000300001047983 */ /* 0x000ea20000300800 */
[----:B------:R1:W-:Y:S03]  /*2eb80*/  SYNCS.ARRIVE.TRANS64.A1T0 RZ, [R22+URZ+0x38800], RZ ;  /* 0x038800ff16ff79a7 */ /* 0x0003e6000810003f */
[----:B0-----:R-:W3:Y:S01]  /*2eb90*/  LDL R2, [R1+0x4] ;  /* 0x0000040001027983 */ /* 0x001ee20000100800 */
[----:B------:R-:W-:Y:S01]  /*2eba0*/  BSSY B0, `(.L_x_3375) ;  /* 0x0000005000007945 */ /* 0x000fe20003800000 */
[----:B------:R-:W0:Y:S01]  /*2ebb0*/  SYNCS.PHASECHK.TRANS64.TRYWAIT P0, [R22+URZ+0x38820], R3 ;  /* 0x03882003160075a7 */ /* 0x000e22000800017f */
[----:B--2---:R-:W-:-:S04]  /*2ebc0*/  IADD3 R31, R4, -0x2, RZ ;  /* 0xfffffffe041f7810 */ /* 0x004fc80007ffe0ff */
[----:B---3--:R-:W-:Y:S01]  /*2ebd0*/  ISETP.GE.AND P1, PT, R31, R2, PT ;  /* 0x000000021f00720c */ /* 0x008fe20003f26270 */
[----:B01----:R-:W-:-:S12]  /*2ebe0*/  @!P0 BRA `(.L_x_3376) ;  /* 0x000000c800688947 */ /* 0x003fd80003800000 */
.L_x_3771:
[----:B------:R-:W-:Y:S05]  /*2ebf0*/  BSYNC B0 ;  /* 0x0000000000007941 */ /* 0x000fea0003800000 */
.L_x_3375:
[----:B------:R-:W-:Y:S05]  /*2ec00*/  @!P1 BRA `(.L_x_3377) ;  /* 0x0000001800809947 */ /* 0x000fea0003800000 */
[----:B------:R-:W-:Y:S02]  /*2ec10*/  IMAD.MOV.U32 R9, RZ, RZ, R30 ;  /* 0x000000ffff097224 */ /* 0x000fe400078e001e */
[----:B------:R-:W-:-:S07]  /*2ec20*/  IMAD.MOV.U32 R10, RZ, RZ, R34 ;  /* 0x000000ffff0a7224 */ /* 0x000fce00078e0022 */
.L_x_3397:
[----:B-1----:R-:W2:Y:S01]  /*2ec30*/  LDL R2, [R1+0x8] ;  /* 0x0000080001027983 */ /* 0x002ea20000100800 */
[----:B0-----:R-:W1:Y:S03]  /*2ec40*/  LDC R5, c[0x0][0x430] ;  /* 0x00010c00ff057b82 */ /* 0x001e660000000800 */
[----:B------:R-:W3:Y:S01]  /*2ec50*/  LDL R6, [R1+0xc] ;  /* 0x00000c0001067983 */ /* 0x000ee20000100800 */
[----:B------:R-:W4:Y:S03]  /*2ec60*/  S2R R0, SR_TID.X ;  /* 0x0000000000007919 */ /* 0x000f260000002100 */
[----:B------:R-:W5:Y:S01]  /*2ec70*/  LDL R8, [R1+0x4] ;  /* 0x0000040001087983 */ /* 0x000f620000100800 */
[----:B-1----:R-:W-:-:S13]  /*2ec80*/  ISETP.NE.AND P0, PT, R5, 0x1, PT ;  /* 0x000000010500780c */ /* 0x002fda0003f05270 */
[----:B------:R-:W1:Y:S01]  /*2ec90*/  @P0 LDC R4, c[0x0][0x434] ;  /* 0x00010d00ff040b82 */ /* 0x000e620000000800 */
[----:B----4-:R-:W-:-:S04]  /*2eca0*/  LOP3.LUT R0, R0, 0x7f, RZ, 0xc0, !PT ;  /* 0x0000007f00007812 */ /* 0x010fc800078ec0ff */
[----:B0-----:R-:W-:-:S03]  /*2ecb0*/  SHF.R.U32.HI R3, RZ, 0x3, R0 ;  /* 0x00000003ff037819 */ /* 0x001fc60000011600 */
[----:B------:R-:W0:Y:S02]  /*2ecc0*/  @P0 LDC R0, c[0x0][0x438] ;  /* 0x00010e00ff000b82 */ /* 0x000e240000000800 */
[----:B------:R-:W-:Y:S01]  /*2ecd0*/  IMAD R3, R31, 0x80, R3 ;  /* 0x000000801f037824 */ /* 0x000fe200078e0203 */
[----:B------:R-:W-:Y:S05]  /*2ece0*/  YIELD ;  /* 0x0000000000007946 */ /* 0x000fea0003800000 */
[----:B------:R-:W-:Y:S01]  /*2ecf0*/  ULDC.64 UR4, c[0x0][0x428] ;  /* 0x00010a0000047ab9 */ /* 0x000fe20000000a00 */
[----:B--2---:R-:W-:-:S05]  /*2ed00*/  IADD3 R3, R33, R3, R2 ;  /* 0x0000000321037210 */ /* 0x004fca0007ffe002 */
[----:B-1----:R-:W-:-:S04]  /*2ed10*/  @P0 IMAD.HI.U32 R4, R3, R4, RZ ;  /* 0x0000000403040227 */ /* 0x002fc800078e00ff */
[----:B------:R-:W-:Y:S01]  /*2ed20*/  IMAD.MOV.U32 R2, RZ, RZ, R3 ;  /* 0x000000ffff027224 */ /* 0x000fe200078e0003 */
[----:B0-----:R-:W-:-:S05]  /*2ed30*/  @P0 SHF.R.U32.HI R2, RZ, R0, R4 ;  /* 0x00000000ff020219 */ /* 0x001fca0000011604 */
        /* <DEDUP_REMOVED lines=11> */
[----:B-----5:R-:W-:Y:S01]  /*2edf0*/  ISETP.GT.AND P1, PT, R31, R8, PT ;  /* 0x000000081f00720c */ /* 0x020fe20003f24270 */
[----:B------:R-:W-:Y:S01]  /*2ee00*/  IMAD.U32 R8, RZ, RZ, UR39 ;  /* 0x00000027ff087e24 */ /* 0x000fe2000f8e00ff */
[----:B------:R-:W-:-:S04]  /*2ee10*/  IADD3 R30, R9, 0x1, RZ ;  /* 0x00000001091e7810 */ /* 0x000fc80007ffe0ff */
[----:B------:R-:W-:Y:S02]  /*2ee20*/  ISETP.NE.AND P2, PT, R8, 0x3, PT ;  /* 0x000000030800780c */ /* 0x000fe40003f45270 */
[----:B------:R-:W-:-:S04]  /*2ee30*/  ISETP.NE.AND P0, PT, R30, 0x2, PT ;  /* 0x000000021e00780c */ /* 0x000fc80003f05270 */
[----:B------:R-:W-:Y:S01]  /*2ee40*/  SEL R34, RZ, 0x1, P0 ;  /* 0x00000001ff227807 */ /* 0x000fe20000000000 */
[----:B------:R-:W-:Y:S01]  /*2ee50*/  VIADD R31, R31, 0xffffffff ;  /* 0xffffffff1f1f7836 */ /* 0x000fe20000000000 */
[----:B------:R-:W-:Y:S02]  /*2ee60*/  SEL R30, R30, RZ, P0 ;  /* 0x000000ff1e1e7207 */ /* 0x000fe40000000000 */
[----:B------:R-:W-:Y:S02]  /*2ee70*/  LOP3.LUT R34, R10, R34, RZ, 0x3c, !PT ;  /* 0x000000220a227212 */ /* 0x000fe400078e3cff */
[----:B--2---:R-:W-:Y:S01]  /*2ee80*/  SHF.R.S32.HI R20, RZ, 0x1f, R6 ;  /* 0x0000001fff147819 */ /* 0x004fe20000011406 */
[----:B------:R-:W-:Y:S06]  /*2ee90*/  @!P2 BRA `(.L_x_3378) ;  /* 0x000000000004a947 */ /* 0x000fec0003800000 */
[----:B------:R-:W-:Y:S01]  /*2eea0*/  BPT.TRAP 0x1 ;  /* 0x000000040000795c */ /* 0x000fe20000300000 */
.L_x_3378:
[----:B------:R-:W-:Y:S01]  /*2eeb0*/  IMAD R0, R30, 0x8, R22 ;  /* 0x000000081e007824 */ /* 0x000fe200078e0216 */
[----:B------:R-:W-:Y:S01]  /*2eec0*/  SHF.L.U32 R21, R34, 0x1f, RZ ;  /* 0x0000001f22157819 */ /* 0x000fe200000006ff */
[----:B------:R-:W-:Y:S01]  /*2eed0*/  BSSY B0, `(.L_x_3379) ;  /* 0x0000004000007945 */ /* 0x000fe20003800000 */
[----:B------:R-:W-:Y:S02]  /*2eee0*/  SHF.R.S32.HI R17, RZ, 0x1f, R5 ;  /* 0x0000001fff117819 */ /* 0x000fe40000011405 */
[----:B------:R-:W0:Y:S02]  /*2eef0*/  SYNCS.PHASECHK.TRANS64.TRYWAIT P0, [R0+URZ+0x38880], R21 ;  /* 0x03888015000075a7 */ /* 0x000e24000800017f */
[----:B0-----:R-:W-:Y:S05]  /*2ef00*/  @!P0 BRA `(.L_x_3380) ;  /* 0x000000c400b48947 */ /* 0x001fea0003800000 */
.L_x_3772:
[----:B------:R-:W-:Y:S05]  /*2ef10*/  BSYNC B0 ;  /* 0x0000000000007941 */ /* 0x000fea0003800000 */
.L_x_3379:
        /* <DEDUP_REMOVED lines=27> */
[----:B-1----:R-:W-:-:S04]  /*2f0d0*/  IADD3 R2, P0, R33, R2, RZ ;  /* 0x0000000221027210 */ /* 0x002fc80007f1e0ff */
[----:B--2---:R-:W-:-:S05]  /*2f0e0*/  IADD3.X R3, RZ, R3, RZ, P0, !PT ;  /* 0x00000003ff037210 */ /* 0x004fca00007fe4ff */
        /* <DEDUP_REMOVED lines=36> */
[----:B-1----:R-:W-:-:S04]  /*2f330*/  IADD3 R2, P0, R33, R2, RZ ;  /* 0x0000000221027210 */ /* 0x002fc80007f1e0ff */
[----:B--2---:R-:W-:-:S05]  /*2f340*/  IADD3.X R3, RZ, R3, RZ, P0, !PT ;  /* 0x00000003ff037210 */ /* 0x004fca00007fe4ff */
[----:B------:R-:W-:Y:S04]  /*2f350*/  LDGSTS.E.BYPASS.LTC128B.128 [R4+0x13400], desc[UR46][R2.64], !P3 ;  /* 0x1340000002047fae */ /* 0x000fe8000d901d6e */
[----:B------:R1:W-:Y:S04]  /*2f360*/  LDGSTS.E.BYPASS.LTC128B.128 [R4+0x17400], desc[UR46][R2.64+0x80], !P2 ;  /* 0x1740008002047fae */ /* 0x0003e8000d101d6e */
[----:B-1-3--:R1:W2:Y:S02]  /*2f370*/  SHFL.IDX PT, R2, R8, 0x7, 0x181f ;  /* 0x00f81f0008027f89 */ /* 0x00a2a400000e0000 */
.L_x_3790:
        /* <DEDUP_REMOVED lines=9> */
.L_x_3382:
        /* <DEDUP_REMOVED lines=11> */
.L_x_3383:
[----:B------:R2:W-:Y:S01]  /*2f4c0*/  SYNCS.ARRIVE.TRANS64.A1T0 RZ, [R0+URZ+0x38870], RZ ;  /* 0x038870ff00ff79a7 */ /* 0x0005e2000810003f */
[----:B------:R-:W-:Y:S05]  /*2f4d0*/  @!P3 BRA `(.L_x_3384) ;  /* 0x000000000004b947 */ /* 0x000fea0003800000 */
[----:B------:R-:W-:Y:S01]  /*2f4e0*/  BPT.TRAP 0x1 ;  /* 0x000000040000795c */ /* 0x000fe20000300000 */
.L_x_3384:
[----:B------:R-:W3:Y:S01]  /*2f4f0*/  SYNCS.PHASECHK.TRANS64.TRYWAIT P0, [R0+URZ+0x38840], R21 ;  /* 0x03884015000075a7 */ /* 0x000ee2000800017f */
[----:B------:R-:W-:Y:S04]  /*2f500*/  BSSY B0, `(.L_x_3385) ;  /* 0x0000002000007945 */ /* 0x000fe80003800000 */
[----:B---3--:R-:W-:Y:S05]  /*2f510*/  @!P0 BRA `(.L_x_3386) ;  /* 0x000000c8008c8947 */ /* 0x008fea0003800000 */
.L_x_3791:
[----:B------:R-:W-:Y:S05]  /*2f520*/  BSYNC B0 ;  /* 0x0000000000007941 */ /* 0x000fea0003800000 */
.L_x_3385:
        /* <DEDUP_REMOVED lines=67> */
.L_x_3809:
        /* <DEDUP_REMOVED lines=9> */
.L_x_3388:
        /* <DEDUP_REMOVED lines=11> */
.L_x_3389:
[----:B------:R2:W-:Y:S02]  /*2faa0*/  SYNCS.ARRIVE.TRANS64.A1T0 RZ, [R0+URZ+0x38830], RZ ;  /* 0x038830ff00ff79a7 */ /* 0x0005e4000810003f */
[----:B--23--:R-:W-:-:S04]  /*2fab0*/  MOV R0, UR37 ;  /* 0x0000002500007c02 */ /* 0x00cfc80008000f00 */
[----:B------:R-:W-:-:S13]  /*2fac0*/  ISETP.NE.AND P0, PT, R0, 0x3, PT ;  /* 0x000000030000780c */ /* 0x000fda0003f05270 */
[----:B------:R-:W-:Y:S05]  /*2fad0*/  @!P0 BRA `(.L_x_3390) ;  /* 0x0000000000048947 */ /* 0x000fea0003800000 */
[----:B------:R-:W-:Y:S01]  /*2fae0*/  BPT.TRAP 0x1 ;  /* 0x000000040000795c */ /* 0x000fe20000300000 */
.L_x_3390:
[----:B------:R-:W-:Y:S01]  /*2faf0*/  LOP3.LUT R0, R10, 0x1, RZ, 0x3c, !PT ;  /* 0x000000010a007812 */ /* 0x000fe200078e3cff */
[----:B------:R-:W-:Y:S01]  /*2fb00*/  IMAD R2, R9, 0x8, R22 ;  /* 0x0000000809027824 */ /* 0x000fe200078e0216 */
[----:B------:R-:W-:Y:S02]  /*2fb10*/  BSSY B0, `(.L_x_3391) ;  /* 0x0000004000007945 */ /* 0x000fe40003800000 */
[----:B------:R-:W-:-:S04]  /*2fb20*/  SHF.L.U32 R0, R0, 0x1f, RZ ;  /* 0x0000001f00007819 */ /* 0x000fc800000006ff */
[----:B------:R-:W0:Y:S02]  /*2fb30*/  SYNCS.PHASECHK.TRANS64.TRYWAIT P2, [R2+URZ+0x38870], R0 ;  /* 0x03887000020075a7 */ /* 0x000e24000804017f */
[----:B0-----:R-:W-:Y:S05]  /*2fb40*/  @!P2 BRA `(.L_x_3392) ;  /* 0x000000cc0058a947 */ /* 0x001fea0003800000 */
.L_x_3810:
[----:B------:R-:W-:Y:S05]  /*2fb50*/  BSYNC B0 ;  /* 0x0000000000007941 */ /* 0x000fea0003800000 */
.L_x_3391:
[----:B------:R-:W-:-:S05]  /*2fb60*/  IMAD.U32 R3, RZ, RZ, UR39 ;  /* 0x00000027ff037e24 */ /* 0x000fca000f8e00ff */
[----:B------:R-:W-:-:S13]  /*2fb70*/  ISETP.NE.AND P2, PT, R3, 0x3, PT ;  /* 0x000000030300780c */ /* 0x000fda0003f45270 */
[----:B------:R-:W-:Y:S05]  /*2fb80*/  @!P2 BRA `(.L_x_3393) ;  /* 0x000000000004a947 */ /* 0x000fea0003800000 */
[----:B------:R-:W-:Y:S01]  /*2fb90*/  BPT.TRAP 0x1 ;  /* 0x000000040000795c */ /* 0x000fe20000300000 */
.L_x_3393:
[----:B------:R-:W-:Y:S01]  /*2fba0*/  SHF.L.U32 R3, R10, 0x1f, RZ ;  /* 0x0000001f0a037819 */ /* 0x000fe200000006ff */
[----:B0-----:R-:W-:-:S03]  /*2fbb0*/  IMAD.SHL.U32 R0, R9, 0x8000, RZ ;  /* 0x0000800009007824 */ /* 0x001fc600078e00ff */
[----:B------:R-:W0:Y:S02]  /*2fbc0*/  SYNCS.PHASECHK.TRANS64.TRYWAIT P2, [R2+URZ+0x38860], R3 ;  /* 0x03886003020075a7 */ /* 0x000e24000804017f */
[----:B0-----:R-:W-:Y:S05]  /*2fbd0*/  @!P2 BRA `(.L_x_3394) ;  /* 0x000000cc0048a947 */ /* 0x001fea0003800000 */
.L_x_3811:
[----:B------:R-:W2:Y:S01]  /*2fbe0*/  LDL R8, [R1+0x24] ;  /* 0x0000240001087983 */ /* 0x000ea20000100800 */
[----:B0-----:R-:W-:Y:S01]  /*2fbf0*/  LOP3.LUT R3, R0, R28, RZ, 0xfc, !PT ;  /* 0x0000001c00037212 */ /* 0x001fe200078efcff */
[----:B------:R-:W-:Y:S05]  /*2fc00*/  WARPSYNC.ALL ;  /* 0x0000000000007948 */ /* 0x000fea0003800000 */
[----:B------:R-:W3:Y:S01]  /*2fc10*/  LDL R20, [R1+0x18] ;  /* 0x0000180001147983 */ /* 0x000ee20000100800 */
[----:B------:R-:W-:Y:S02]  /*2fc20*/  IMAD.IADD R3, R22, 0x1, R3 ;  /* 0x0000000116037824 */ /* 0x000fe400078e0203 */
[----:B------:R-:W-:Y:S01]  /*2fc30*/  VIADD R21, R0, 0x2000 ;  /* 0x0000200000157836 */ /* 0x000fe20000000000 */
[----:B------:R-:W4:Y:S04]  /*2fc40*/  LDL R25, [R1+0x14] ;  /* 0x0000140001197983 */ /* 0x000f280000100800 */
[----:B-1----:R-:W0:Y:S02]  /*2fc50*/  LDSM.16.MT88.4 R4, [R3+0x10400] ;  /* 0x010400000304783b */ /* 0x002e240000004200 */
[----:B0-----:R-:W-:-:S02]  /*2fc60*/  PRMT R12, R4, 0x6420, R5 ;  /* 0x00006420040c7816 */ /* 0x001fc40000000005 */
[----:B------:R-:W-:Y:S02]  /*2fc70*/  PRMT R13, R4, 0x7531, R5 ;  /* 0x00007531040d7816 */ /* 0x000fe40000000005 */
[----:B------:R-:W-:Y:S02]  /*2fc80*/  LOP3.LUT R4, R0, R29, RZ, 0xfc, !PT ;  /* 0x0000001d00047212 */ /* 0x000fe400078efcff */
[C-C-:B------:R-:W-:Y:S02]  /*2fc90*/  PRMT R14, R6.reuse, 0x6420, R7.reuse ;  /* 0x00006420060e7816 */ /* 0x140fe40000000007 */
[----:B------:R-:W-:Y:S01]  /*2fca0*/  PRMT R15, R6, 0x7531, R7 ;  /* 0x00007531060f7816 */ /* 0x000fe20000000007 */
[----:B------:R-:W-:Y:S02]  /*2fcb0*/  IMAD.IADD R4, R23, 0x1, R4 ;  /* 0x0000000117047824 */ /* 0x000fe400078e0204 */
[----:B------:R-:W-:Y:S01]  /*2fcc0*/  VIADD R17, R0, 0x6000 ;  /* 0x0000600000117836 */ /* 0x000fe20000000000 */
[----:B--2---:R-:W-:-:S05]  /*2fcd0*/  IADD3 R3, R22, R8, R0 ;  /* 0x0000000816037210 */ /* 0x004fca0007ffe000 */
[----:B------:R-:W0:Y:S04]  /*2fce0*/  LDSM.16.MT88.4 R8, [R3+0x10400] ;  /* 0x010400000308783b */ /* 0x000e280000004200 */
[----:B------:R1:W-:Y:S02]  /*2fcf0*/  STSM.16.M88.4 [R4], R12 ;  /* 0x0000000c04007844 */ /* 0x0003e40000000200 */
[----:B-1----:R-:W-:Y:S01]  /*2fd00*/  VIADD R12, R0, 0x4000 ;  /* 0x00004000000c7836 */ /* 0x002fe20000000000 */
[C-C-:B0-----:R-:W-:Y:S02]  /*2fd10*/  PRMT R4, R8.reuse, 0x6420, R9.reuse ;  /* 0x0000642008047816 */ /* 0x141fe40000000009 */
[----:B------:R-:W-:Y:S02]  /*2fd20*/  PRMT R5, R8, 0x7531, R9 ;  /* 0x0000753108057816 */ /* 0x000fe40000000009 */
[----:B------:R-:W-:-:S02]  /*2fd30*/  LOP3.LUT R8, R21, R29, RZ, 0xfc, !PT ;  /* 0x0000001d15087212 */ /* 0x000fc400078efcff */
[C-C-:B------:R-:W-:Y:S02]  /*2fd40*/  PRMT R6, R10.reuse, 0x6420, R11.reuse ;  /* 0x000064200a067816 */ /* 0x140fe4000000000b */
[----:B------:R-:W-:Y:S02]  /*2fd50*/  PRMT R7, R10, 0x7531, R11 ;  /* 0x000075310a077816 */ /* 0x000fe4000000000b */
[----:B------:R-:W-:-:S05]  /*2fd60*/  IADD3 R8, R23, R8, RZ ;  /* 0x0000000817087210 */ /* 0x000fca0007ffe0ff */
        /* <DEDUP_REMOVED lines=19> */
[----:B0-----:R-:W-:-:S05]  /*2fea0*/  VIADD R4, R0, 0x1000 ;  /* 0x0000100000047836 */ /* 0x001fca0000000000 */
[----:B------:R-:W-:-:S04]  /*2feb0*/  LOP3.LUT R4, R4, R28, RZ, 0xfc, !PT ;  /* 0x0000001c04047212 */ /* 0x000fc800078efcff */
[----:B------:R-:W-:-:S05]  /*2fec0*/  IADD3 R4, R22, R4, RZ ;  /* 0x0000000416047210 */ /* 0x000fca0007ffe0ff */
[----:B------:R-:W0:Y:S01]  /*2fed0*/  LDSM.16.MT88.4 R8, [R4+0x10400] ;  /* 0x010400000408783b */ /* 0x000e220000004200 */
[----:B---3--:R-:W-:-:S05]  /*2fee0*/  IMAD.IADD R24, R20, 0x1, R0 ;  /* 0x0000000114187824 */ /* 0x008fca00078e0200 */
[C---:B------:R-:W-:Y:S02]  /*2fef0*/  IADD3 R20, R23.reuse, R24, R29 ;  /* 0x0000001817147210 */ /* 0x040fe40007ffe01d */
        /* <DEDUP_REMOVED lines=24> */
[----:B------:R-:W-:Y:S01]  /*30080*/  PRMT R13, R8, 0x7531, R9 ;  /* 0x00007531080d7816 */ /* 0x000fe20000000009 */
[----:B------:R-:W-:Y:S01]  /*30090*/  IMAD.IADD R8, R22, 0x1, R21 ;  /* 0x0000000116087824 */ /* 0x000fe200078e0215 */
[----:B------:R-:W-:-:S02]  /*300a0*/  PRMT R14, R10, 0x6420, R11 ;  /* 0x000064200a0e7816 */ /* 0x000fc4000000000b */
[----:B------:R-:W-:-:S05]  /*300b0*/  PRMT R15, R10, 0x7531, R11 ;  /* 0x000075310a0f7816 */ /* 0x000fca000000000b */
[----:B------:R-:W-:Y:S04]  /*300c0*/  STSM.16.M88.4 [R24+0x4000], R12 ;  /* 0x0040000c18007844 */ /* 0x000fe80000000200 */
[----:B------:R-:W0:Y:S01]  /*300d0*/  LDSM.16.MT88.4 R8, [R8+0x10400] ;  /* 0x010400000808783b */ /* 0x000e220000004200 */
[----:B------:R-:W-:Y:S02]  /*300e0*/  LOP3.LUT R17, R17, R28, RZ, 0xfc, !PT ;  /* 0x0000001c11117212 */ /* 0x000fe400078efcff */
[C-C-:B0-----:R-:W-:Y:S02]  /*300f0*/  PRMT R4, R8.reuse, 0x6420, R9.reuse ;  /* 0x0000642008047816 */ /* 0x141fe40000000009 */
[----:B------:R-:W-:Y:S02]  /*30100*/  PRMT R5, R8, 0x7531, R9 ;  /* 0x0000753108057816 */ /* 0x000fe40000000009 */
[----:B------:R-:W-:-:S02]  /*30110*/  PRMT R6, R10, 0x6420, R11 ;  /* 0x000064200a067816 */ /* 0x000fc4000000000b */
[----:B------:R-:W-:Y:S02]  /*30120*/  PRMT R7, R10, 0x7531, R11 ;  /* 0x000075310a077816 */ /* 0x000fe4000000000b */
[----:B------:R-:W0:Y:S02]  /*30130*/  LDSM.16.MT88.4 R8, [R3+0x12400] ;  /* 0x012400000308783b */ /* 0x000e240000004200 */
[C-C-:B0-----:R-:W-:Y:S02]  /*30140*/  PRMT R12, R8.reuse, 0x6420, R9.reuse ;  /* 0x00006420080c7816 */ /* 0x141fe40000000009 */
[----:B------:R-:W-:Y:S01]  /*30150*/  PRMT R13, R8, 0x7531, R9 ;  /* 0x00007531080d7816 */ /* 0x000fe20000000009 */
[----:B------:R-:W-:Y:S02]  /*30160*/  IMAD.IADD R8, R22, 0x1, R17 ;  /* 0x0000000116087824 */ /* 0x000fe400078e0211 */
[----:B------:R-:W2:Y:S01]  /*30170*/  LDL R17, [R1+0x1c] ;  /* 0x00001c0001117983 */ /* 0x000ea20000100800 */
[----:B----4-:R-:W-:Y:S01]  /*30180*/  IMAD.IADD R21, R25, 0x1, R0 ;  /* 0x0000000119157824 */ /* 0x010fe200078e0200 */
[----:B------:R-:W-:-:S02]  /*30190*/  PRMT R14, R10, 0x6420, R11 ;  /* 0x000064200a0e7816 */ /* 0x000fc4000000000b */
[----:B------:R-:W-:Y:S02]  /*301a0*/  PRMT R15, R10, 0x7531, R11 ;  /* 0x000075310a0f7816 */ /* 0x000fe4000000000b */
        /* <DEDUP_REMOVED lines=10> */
[----:B------:R1:W-:Y:S02]  /*30250*/  STSM.16.M88.4 [R20+0x4000], R4 ;  /* 0x0040000414007844 */ /* 0x0003e40000000200 */
[----:B-1----:R-:W-:-:S04]  /*30260*/  IADD3 R4, R0, 0x3000, RZ ;  /* 0x0000300000047810 */ /* 0x002fc80007ffe0ff */
[----:B------:R-:W-:-:S05]  /*30270*/  LOP3.LUT R4, R4, R28, RZ, 0xfc, !PT ;  /* 0x0000001c04047212 */ /* 0x000fca00078efcff */
[----:B------:R-:W-:Y:S01]  /*30280*/  IMAD.IADD R4, R22, 0x1, R4 ;  /* 0x0000000116047824 */ /* 0x000fe200078e0204 */
[C-C-:B0-----:R-:W-:Y:S02]  /*30290*/  PRMT R24, R8.reuse, 0x6420, R9.reuse ;  /* 0x0000642008187816 */ /* 0x141fe40000000009 */
[----:B------:R-:W-:Y:S02]  /*302a0*/  PRMT R25, R8, 0x7531, R9 ;  /* 0x0000753108197816 */ /* 0x000fe40000000009 */
[C-C-:B------:R-:W-:Y:S02]  /*302b0*/  PRMT R26, R10.reuse, 0x6420, R11.reuse ;  /* 0x000064200a1a7816 */ /* 0x140fe4000000000b */
[----:B------:R-:W-:-:S05]  /*302c0*/  PRMT R27, R10, 0x7531, R11 ;  /* 0x000075310a1b7816 */ /* 0x000fca000000000b */
        /* <DEDUP_REMOVED lines=11> */
[----:B------:R-:W-:-:S05]  /*30380*/  IMAD.U32 R21, RZ, RZ, UR39 ;  /* 0x00000027ff157e24 */ /* 0x000fca000f8e00ff */
[----:B------:R-:W-:Y:S01]  /*30390*/  ISETP.NE.AND P2, PT, R21, 0x3, PT ;  /* 0x000000031500780c */ /* 0x000fe20003f45270 */
[----:B--2---:R-:W-:Y:S02]  /*303a0*/  IMAD.IADD R20, R17, 0x1, R0 ;  /* 0x0000000111147824 */ /* 0x004fe400078e0200 */
        /* <DEDUP_REMOVED lines=27> */
.L_x_3395:
[----:B-1----:R1:W-:Y:S01]  /*30560*/  SYNCS.ARRIVE.TRANS64.A1T0 RZ, [R2+URZ+0x38850], RZ ;  /* 0x038850ff02ff79a7 */ /* 0x0023e2000810003f */
[----:B------:R-:W-:Y:S06]  /*30570*/  BAR.SYNC.DEFER_BLOCKING 0x2, 0x80 ;  /* 0x0082000000007b1d */ /* 0x000fec0000010000 */
[----:B------:R-:W-:Y:S05]  /*30580*/  @!P0 BRA `(.L_x_3396) ;  /* 0x0000000000048947 */ /* 0x000fea0003800000 */
[----:B------:R-:W-:Y:S01]  /*30590*/  BPT.TRAP 0x1 ;  /* 0x000000040000795c */ /* 0x000fe20000300000 */
.L_x_3396:
[----:B------:R-:W2:Y:S01]  /*305a0*/  LDL R0, [R1+0x10] ;  /* 0x0000100001007983 */ /* 0x000ea20000100800 */
[----:B-1----:R-:W-:Y:S01]  /*305b0*/  VIADD R2, R2, 0x38880 ;  /* 0x0003888002027836 */ /* 0x002fe20000000000 */
[----:B------:R-:W-:Y:S01]  /*305c0*/  MOV R9, R30 ;  /* 0x0000001e00097202 */ /* 0x000fe20000000f00 */
[----:B------:R-:W-:-:S03]  /*305d0*/  IMAD.MOV.U32 R10, RZ, RZ, R34 ;  /* 0x000000ffff0a7224 */ /* 0x000fc600078e0022 */
[----:B--2---:R-:W-:-:S04]  /*305e0*/  PRMT R2, R0, 0x654, R2 ;  /* 0x0000065400027816 */ /* 0x004fc80000000002 */
[----:B------:R1:W-:Y:S01]  /*305f0*/  SYNCS.ARRIVE.TRANS64.RED.A1T0 RZ, [R2+URZ], RZ ;  /* 0x000000ff02ff79a7 */ /* 0x0003e2000810043f */
[----:B------:R-:W-:Y:S05]  /*30600*/  @P1 BRA `(.L_x_3397) ;  /* 0xffffffe400881947 */ /* 0x000fea000383ffff */
.L_x_3377:
        /* <DEDUP_REMOVED lines=19> */
.L_x_3399:
[----:B------:R-:W-:Y:S05]  /*30740*/  BSYNC B0 ;  /* 0x0000000000007941 */ /* 0x000fea0003800000 */
.L_x_3398:
[----:B------:R-:W-:Y:S05]  /*30750*/  @!P0 BRA `(.L_x_3400) ;  /* 0x0000000000048947 */ /* 0x000fea0003800000 */
[----:B------:R-:W-:Y:S01]  /*30760*/  BPT.TRAP 0x1 ;  /* 0x000000040000795c */ /* 0x000fe20000300000 */
.L_x_3400:
[----:B0-----:R-:W-:Y:S01]  /*30770*/  LOP3.LUT R3, R34, 0x1, RZ, 0x3c, !PT ;  /* 0x0000000122037812 */ /* 0x001fe200078e3cff */
[----:B------:R-:W-:Y:S01]  /*30780*/  IMAD R0, R30, 0x8, R22 ;  /* 0x000000081e007824 */ /* 0x000fe200078e0216 */
[----:B------:R-:W-:Y:S02]  /*30790*/  BSSY B0, `(.L_x_3401) ;  /* 0x0000004000007945 */ /* 0x000fe40003800000 */
[----:B------:R-:W-:-:S04]  /*307a0*/  SHF.L.U32 R3, R3, 0x1f, RZ ;  /* 0x0000001f03037819 */ /* 0x000fc800000006ff */
[----:B------:R-:W0:Y:S02]  /*307b0*/  SYNCS.PHASECHK.TRANS64.TRYWAIT P1, [R0+URZ+0x38870], R3 ;  /* 0x03887003000075a7 */ /* 0x000e24000802017f */
[----:B0-----:R-:W-:Y:S05]  /*307c0*/  @!P1 BRA `(.L_x_3402) ;  /* 0x000000c000609947 */ /* 0x001fea0003800000 */
.L_x_3812:
[----:B------:R-:W-:Y:S05]  /*307d0*/  BSYNC B0 ;  /* 0x0000000000007941 */ /* 0x000fea0003800000 */
.L_x_3401:
[----:B------:R-:W-:-:S05]  /*307e0*/  IMAD.U32 R2, RZ, RZ, UR39 ;  /* 0x00000027ff027e24 */ /* 0x000fca000f8e00ff */
[----:B------:R-:W-:-:S13]  /*307f0*/  ISETP.NE.AND P1, PT, R2, 0x3, PT ;  /* 0x000000030200780c */ /* 0x000fda0003f25270 */
[----:B------:R-:W-:Y:S05]  /*30800*/  @!P1 BRA `(.L_x_3403) ;  /* 0x0000000000049947 */ /* 0x000fea0003800000 */
[----:B------:R-:W-:Y:S01]  /*30810*/  BPT.TRAP 0x1 ;  /* 0x000000040000795c */ /* 0x000fe20000300000 */
.L_x_3403:
[----:B0-----:R-:W-:-:S04]  /*30820*/  SHF.L.U32 R3, R34, 0x1f, RZ ;  /* 0x0000001f22037819 */ /* 0x001fc800000006ff */
[----:B------:R-:W0:Y:S02]  /*30830*/  SYNCS.PHASECHK.TRANS64.TRYWAIT P1, [R0+URZ+0x38860], R3 ;  /* 0x03886003000075a7 */ /* 0x000e24000802017f */
[----:B0-----:R-:W-:Y:S05]  /*30840*/  @!P1 BRA `(.L_x_3404) ;  /* 0x000000c000549947 */ /* 0x001fea0003800000 */
.L_x_3813:
[----:B------:R-:W2:Y:S01]  /*30850*/  LDL R2, [R1+0x24] ;  /* 0x0000240001027983 */ /* 0x000ea20000100800 */
[----:B------:R-:W-:Y:S01]  /*30860*/  IMAD.SHL.U32 R18, R30, 0x8000, RZ ;  /* 0x000080001e127824 */ /* 0x000fe200078e00ff */
[----:B------:R-:W-:Y:S05]  /*30870*/  WARPSYNC.ALL ;  /* 0x0000000000007948 */ /* 0x000fea0003800000 */
[----:B------:R-:W3:Y:S01]  /*30880*/  LDL R25, [R1+0x18] ;  /* 0x0000180001197983 */ /* 0x000ee20000100800 */
[----:B0-----:R-:W-:-:S03]  /*30890*/  LOP3.LUT R3, R18, R28, RZ, 0xfc, !PT ;  /* 0x0000001c12037212 */ /* 0x001fc600078efcff */
[----:B------:R-:W4:Y:S02]  /*308a0*/  LDL R31, [R1+0x1c] ;  /* 0x00001c00011f7983 */ /* 0x000f240000100800 */
[----:B------:R-:W-:-:S06]  /*308b0*/  IMAD.IADD R9, R22, 0x1, R3 ;  /* 0x0000000116097824 */ /* 0x000fcc00078e0203 */
[----:B------:R-:W0:Y:S01]  /*308c0*/  LDSM.16.MT88.4 R8, [R9+0x10400] ;  /* 0x010400000908783b */ /* 0x000e220000004200 */
[----:B------:R-:W-:-:S04]  /*308d0*/  LOP3.LUT R3, R18, R29, RZ, 0xfc, !PT ;  /* 0x0000001d12037212 */ /* 0x000fc800078efcff */
[----:B------:R-:W-:Y:S01]  /*308e0*/  IADD3 R3, R23, R3, RZ ;  /* 0x0000000317037210 */ /* 0x000fe20007ffe0ff */
[----:B------:R-:W-:Y:S01]  /*308f0*/  VIADD R20, R18, 0x2000 ;  /* 0x0000200012147836 */ /* 0x000fe20000000000 */
[C-C-:B0-----:R-:W-:Y:S02]  /*30900*/  PRMT R12, R8.reuse, 0x6420, R9.reuse ;  /* 0x00006420080c7816 */ /* 0x141fe40000000009 */
[----:B------:R-:W-:Y:S02]  /*30910*/  PRMT R13, R8, 0x7531, R9 ;  /* 0x00007531080d7816 */ /* 0x000fe40000000009 */
[C-C-:B------:R-:W-:Y:S02]  /*30920*/  PRMT R14, R10.reuse, 0x6420, R11.reuse ;  /* 0x000064200a0e7816 */ /* 0x140fe4000000000b */
[----:B------:R-:W-:Y:S02]  /*30930*/  PRMT R15, R10, 0x7531, R11 ;  /* 0x000075310a0f7816 */ /* 0x000fe4000000000b */
[----:B--2---:R-:W-:-:S05]  /*30940*/  IADD3 R2, R22, R2, R18 ;  /* 0x0000000216027210 */ /* 0x004fca0007ffe012 */
[----:B------:R-:W0:Y:S04]  /*30950*/  LDSM.16.MT88.4 R4, [R2+0x10400] ;  /* 0x010400000204783b */ /* 0x000e280000004200 */
[----:B------:R1:W-:Y:S02]  /*30960*/  STSM.16.M88.4 [R3], R12 ;  /* 0x0000000c03007844 */ /* 0x0003e40000000200 */
[----:B-1----:R-:W-:Y:S01]  /*30970*/  VIADD R3, R18, 0x4000 ;  /* 0x0000400012037836 */ /* 0x002fe20000000000 */
[C-C-:B0-----:R-:W-:Y:S02]  /*30980*/  PRMT R8, R4.reuse, 0x6420, R5.reuse ;  /* 0x0000642004087816 */ /* 0x141fe40000000005 */
[----:B------:R-:W-:Y:S02]  /*30990*/  PRMT R9, R4, 0x7531, R5 ;  /* 0x0000753104097816 */ /* 0x000fe40000000005 */
[----:B------:R-:W-:-:S02]  /*309a0*/  LOP3.LUT R4, R20, R29, RZ, 0xfc, !PT ;  /* 0x0000001d14047212 */ /* 0x000fc400078efcff */
[----:B------:R-:W-:Y:S02]  /*309b0*/  LOP3.LUT R5, R3, R28, RZ, 0xfc, !PT ;  /* 0x0000001c03057212 */ /* 0x000fe400078efcff */
[C-C-:B------:R-:W-:Y:S01]  /*309c0*/  PRMT R10, R6.reuse, 0x6420, R7.reuse ;  /* 0x00006420060a7816 */ /* 0x140fe20000000007 */
[----:B------:R-:W-:Y:S01]  /*309d0*/  IMAD.IADD R17, R23, 0x1, R4 ;  /* 0x0000000117117824 */ /* 0x000fe200078e0204 */
        /* <DEDUP_REMOVED lines=10> */
[----:B------:R-:W-:Y:S02]  /*30a80*/  IMAD.IADD R3, R23, 0x1, R3 ;  /* 0x0000000117037824 */ /* 0x000fe400078e0203 */
[----:B------:R-:W-:-:S03]  /*30a90*/  VIADD R21, R18, 0x6000 ;  /* 0x0000600012157836 */ /* 0x000fc60000000000 */
[----:B------:R1:W-:Y:S02]  /*30aa0*/  STSM.16.M88.4 [R3], R12 ;  /* 0x0000000c03007844 */ /* 0x0003e40000000200 */
[----:B-1----:R-:W-:-:S04]  /*30ab0*/  LOP3.LUT R3, R21, R29, RZ, 0xfc, !PT ;  /* 0x0000001d15037212 */ /* 0x002fc800078efcff */
[----:B------:R-:W-:Y:S02]  /*30ac0*/  IADD3 R3, R23, R3, RZ ;  /* 0x0000000317037210 */ /* 0x000fe40007ffe0ff */
        /* <DEDUP_REMOVED lines=41> */
[----:B------:R-:W0:Y:S01]  /*30d60*/  LDSM.16.MT88.4 R4, [R20+0x10400] ;  /* 0x010400001404783b */ /* 0x000e220000004200 */
[----:B------:R-:W-:Y:S02]  /*30d70*/  LOP3.LUT R21, R21, R28, RZ, 0xfc, !PT ;  /* 0x0000001c15157212 */ /* 0x000fe400078efcff */
[C-C-:B0-----:R-:W-:Y:S02]  /*30d80*/  PRMT R24, R4.reuse, 0x6420, R5.reuse ;  /* 0x0000642004187816 */ /* 0x141fe40000000005 */
[----:B------:R-:W-:Y:S02]  /*30d90*/  PRMT R25, R4, 0x7531, R5 ;  /* 0x0000753104197816 */ /* 0x000fe40000000005 */
[----:B------:R-:W-:-:S02]  /*30da0*/  PRMT R26, R6, 0x6420, R7 ;  /* 0x00006420061a7816 */ /* 0x000fc40000000007 */
[----:B------:R-:W-:Y:S02]  /*30db0*/  PRMT R27, R6, 0x7531, R7 ;  /* 0x00007531061b7816 */ /* 0x000fe40000000007 */
[----:B------:R-:W0:Y:S01]  /*30dc0*/  LDSM.16.MT88.4 R4, [R2+0x12400] ;  /* 0x012400000204783b */ /* 0x000e220000004200 */
[----:B------:R-:W-:Y:S01]  /*30dd0*/  IMAD.IADD R21, R22, 0x1, R21 ;  /* 0x0000000116157824 */ /* 0x000fe200078e0215 */
[C-C-:B0-----:R-:W-:Y:S02]  /*30de0*/  PRMT R8, R4.reuse, 0x6420, R5.reuse ;  /* 0x0000642004087816 */ /* 0x141fe40000000005 */
[----:B------:R-:W-:Y:S02]  /*30df0*/  PRMT R9, R4, 0x7531, R5 ;  /* 0x0000753104097816 */ /* 0x000fe40000000005 */
[C-C-:B------:R-:W-:Y:S02]  /*30e00*/  PRMT R10, R6.reuse, 0x6420, R7.reuse ;  /* 0x00006420060a7816 */ /* 0x140fe40000000007 */
[----:B------:R-:W-:-:S02]  /*30e10*/  PRMT R11, R6, 0x7531, R7 ;  /* 0x00007531060b7816 */ /* 0x000fc40000000007 */
[----:B--2---:R-:W-:-:S04]  /*30e20*/  IADD3 R3, R17, R18, RZ ;  /* 0x0000001211037210 */ /* 0x004fc80007ffe0ff */
        /* <DEDUP_REMOVED lines=25> */
[----:B----4-:R-:W-:-:S05]  /*30fc0*/  IMAD.IADD R20, R31, 0x1, R18 ;  /* 0x000000011f147824 */ /* 0x010fca00078e0212 */
        /* <DEDUP_REMOVED lines=11> */
[----:B------:R-:W0:Y:S04]  /*31080*/  LDSM.16.MT88.4 R8, [R17+0x10400] ;  /* 0x010400001108783b */ /* 0x000e280000004200 */
[----:B------:R-:W1:Y:S01]  /*31090*/  LDSM.16.MT88.4 R4, [R2+0x17400] ;  /* 0x017400000204783b */ /* 0x000e620000004200 */
[----:B------:R-:W-:-:S04]  /*310a0*/  MOV R31, UR39 ;  /* 0x00000027001f7c02 */ /* 0x000fc80008000f00 */
        /* <DEDUP_REMOVED lines=19> */
.L_x_3405:
[----:B-1----:R1:W-:Y:S01]  /*311e0*/  SYNCS.ARRIVE.TRANS64.A1T0 RZ, [R0+URZ+0x38850], RZ ;  /* 0x038850ff00ff79a7 */ /* 0x0023e2000810003f */
[----:B------:R-:W-:Y:S06]  /*311f0*/  BAR.SYNC.DEFER_BLOCKING 0x2, 0x80 ;  /* 0x0082000000007b1d */ /* 0x000fec0000010000 */
[----:B------:R-:W-:Y:S05]  /*31200*/  @!P0 BRA `(.L_x_3406) ;  /* 0x0000000000048947 */ /* 0x000fea0003800000 */
[----:B------:R-:W-:Y:S01]  /*31210*/  BPT.TRAP 0x1 ;  /* 0x000000040000795c */ /* 0x000fe20000300000 */
.L_x_3406:
        /* <DEDUP_REMOVED lines=9> */
.L_x_3347:
[----:B0-----:R-:W3:Y:S02]  /*312b0*/  LDL R0, [R1] ;  /* 0x0000000001007983 */ /* 0x001ee40000100800 */
[----:B---3--:R-:W-:-:S13]  /*312c0*/  LOP3.LUT P0, RZ, R0, 0x80, RZ, 0xc0, !PT ;  /* 0x0000008000ff7812 */ /* 0x008fda000780c0ff */
[----:B------:R-:W-:Y:S05]  /*312d0*/  @!P0 BRA `(.L_x_3407) ;  /* 0x0000000000288947 */ /* 0x000fea0003800000 */
[----:B------:R-:W-:Y:S05]  /*312e0*/  WARPSYNC.ALL ;  /* 0x0000000000007948 */ /* 0x000fea0003800000 */
[----:B------:R-:W0:Y:S08]  /*312f0*/  S2UR UR4, SR_CgaCtaId ;  /* 0x00000000000479c3 */ /* 0x000e300000008800 */
[----:B------:R-:W-:Y:S01]  /*31300*/  BAR.SYNC.DEFER_BLOCKING 0x5, 0x180 ;  /* 0x0146000000007b1d */ /* 0x000fe20000010000 */
[----:B--2---:R-:W-:Y:S01]  /*31310*/  MOV R22, 0x400 ;  /* 0x0000040000167802 */ /* 0x004fe20000000f00 */
[----:B0-----:R-:W-:-:S05]  /*31320*/  IMAD.U32 R0, RZ, RZ, UR4 ;  /* 0x00000004ff007e24 */ /* 0x001fca000f8e00ff */
[----:B------:R-:W-:Y:S01]  /*31330*/  LEA R22, R0, R22, 0x18 ;  /* 0x0000001600167211 */ /* 0x000fe200078ec0ff */
[----:B------:R2:W-:Y:S04]  /*31340*/  STL [R1+0x10], R0 ;  /* 0x0000100001007387 */ /* 0x0005e80000100800 */
[----:B------:R2:W3:Y:S01]  /*31350*/  LDS.128 R16, [R22+0x388d0] ;  /* 0x0388d00016107984 */ /* 0x0004e20000000c00 */
[----:B------:R-:W-:Y:S06]  /*31360*/  BAR.ARV 0x4, 0x180 ;  /* 0x0106000000007b1d */ /* 0x000fec0000002000 */
[----:B------:R-:W-:Y:S05]  /*31370*/  BRA `(.L_x_3408) ;  /* 0x0000000c00e07947 */ /* 0x000fea0003800000 */
.L_x_3407:
[----:B------:R-:W0:Y:S01]  /*31380*/  S2R R0, SR_TID.X ;  /* 0x0000000000007919 */ /* 0x000e220000002100 */
[----:B------:R-:W-:Y:S01]  /*31390*/  UMOV UR4, 0xffffffff ;  /* 0xffffffff00047882 */ /* 0x000fe20000000000 */
[----:B0-----:R-:W-:-:S04]  /*313a0*/  LOP3.LUT R8, R0, 0x1f, RZ, 0xc0, !PT ;  /* 0x0000001f00087812 */ /* 0x001fc800078ec0ff */
[----:B------:R-:W-:Y:S01]  /*313b0*/  ISETP.NE.AND P0, PT, R8, 0x1f, PT ;  /* 0x0000001f0800780c */ /* 0x000fe20003f05270 */
[----:B------:R-:W-:-:S12]  /*313c0*/  BRA.DIV UR4, `(.L_x_3409) ;  /* 0x000000b604887947 */ /* 0x000fd8000b800000 */
[----:B------:R-:W-:Y:S01]  /*313d0*/  IMAD.IADD R9, R19, 0x1, R8 ;  /* 0x0000000113097824 */ /* 0x000fe200078e0208 */
[----:B------:R-:W-:-:S04]  /*313e0*/  ULDC UR4, c[0x0][0xc3c] ;  /* 0x00030f0000047ab9 */ /* 0x000fc80000000800 */
[----:B------:R-:W-:-:S13]  /*313f0*/  ISETP.GE.OR P1, PT, R9, UR4, !P0 ;  /* 0x0000000409007c0c */ /* 0x000fda000c726670 */
[----:B------:R-:W0:Y:S08]  /*31400*/  @!P1 LDC.64 R2, c[0x0][0xc80] ;  /* 0x00032000ff029b82 */ /* 0x000e300000000a00 */
[----:B------:R-:W3:Y:S01]  /*31410*/  @!P1 LDC.64 R4, c[0x0][0xc78] ;  /* 0x00031e00ff049b82 */ /* 0x000ee20000000a00 */
[----:B0-----:R-:W-:-:S05]  /*31420*/  @!P1 IMAD.WIDE R2, R9, 0x4, R2 ;  /* 0x0000000409029825 */ /* 0x001fca00078e0202 */
[----:B------:R3:W4:Y:S02]  /*31430*/  @!P1 LDG.E R7, desc[UR46][R2.64] ;  /* 0x0000002e02079981 */ /* 0x000724000c1e1900 */
[----:B---3--:R-:W-:-:S05]  /*31440*/  @!P1 IMAD.WIDE R2, R9, 0x4, R4 ;  /* 0x0000000409029825 */ /* 0x008fca00078e0204 */
[----:B------:R-:W3:Y:S01]  /*31450*/  @!P1 LDG.E R4, desc[UR46][R2.64] ;  /* 0x0000002e02049981 */ /* 0x000ee2000c1e1900 */
[----:B------:R-:W-:Y:S01]  /*31460*/  IMAD.MOV.U32 R17, RZ, RZ, RZ ;  /* 0x000000ffff117224 */ /* 0x000fe200078e00ff */
[----:B------:R-:W-:Y:S02]  /*31470*/  MOV R5, RZ ;  /* 0x000000ff00057202 */ /* 0x000fe40000000f00 */
[C---:B------:R-:W-:Y:S01]  /*31480*/  ISETP.GE.U32.AND P2, PT, R8.reuse, 0x2, PT ;  /* 0x000000020800780c */ /* 0x040fe20003f46070 */
[----:B------:R-:W-:Y:S01]  /*31490*/  SHFL.IDX PT, R0, R16, RZ, 0x1f ;  /* 0x00001fff10007589 */ /* 0x000fe200000e0000 */
[C---:B------:R-:W-:Y:S02]  /*314a0*/  ISETP.GE.U32.AND P3, PT, R8.reuse, 0x4, PT ;  /* 0x000000040800780c */ /* 0x040fe40003f66070 */
[C---:B------:R-:W-:Y:S01]  /*314b0*/  ISETP.GE.U32.AND P4, PT, R8.reuse, 0x8, PT ;  /* 0x000000080800780c */ /* 0x040fe20003f86070 */
[----:B--2---:R0:W-:Y:S01]  /*314c0*/  SHFL.IDX PT, R6, R16, 0x1, 0x1f ;  /* 0x00201f0010067f89 */ /* 0x0041e200000e0000 */
[----:B------:R-:W-:-:S02]  /*314d0*/  ISETP.GE.U32.AND P5, PT, R8, 0x10, PT ;  /* 0x000000100800780c */ /* 0x000fc40003fa6070 */
[----:B0-----:R-:W-:Y:S01]  /*314e0*/  MOV R16, RZ ;  /* 0x000000ff00107202 */ /* 0x001fe20000000f00 */
[----:B----4-:R-:W-:Y:S02]  /*314f0*/  @!P1 IMAD.MOV.U32 R17, RZ, RZ, R7 ;  /* 0x000000ffff119224 */ /* 0x010fe400078e0007 */
[----:B---3--:R-:W-:Y:S01]  /*31500*/  @!P1 IMAD.MOV.U32 R5, RZ, RZ, R4 ;  /* 0x000000ffff059224 */ /* 0x008fe200078e0004 */
[----:B------:R-:W-:-:S03]  /*31510*/  ISETP.NE.AND P1, PT, R8, RZ, PT ;  /* 0x000000ff0800720c */ /* 0x000fc60003f25270 */
[----:B------:R-:W-:-:S05]  /*31520*/  IMAD R13, R5, R17, RZ ;  /* 0x00000011050d7224 */ /* 0x000fca00078e02ff */
        /* <DEDUP_REMOVED lines=15> */
[----:B------:R0:W2:Y:S02]  /*31620*/  SHFL.IDX PT, R14, R2, 0x1f, 0x1f ;  /* 0x03e01f00020e7f89 */ /* 0x0000a400000e0000 */
.L_x_3823:
[----:B------:R-:W-:Y:S02]  /*31630*/  ULDC UR4, c[0x0][0xc38] ;  /* 0x00030e0000047ab9 */ /* 0x000fe40000000800 */
[----:B------:R-:W-:-:S04]  /*31640*/  IMAD.U32 R4, RZ, RZ, UR4 ;  /* 0x00000004ff047e24 */ /* 0x000fc8000f8e00ff */
[----:B--2---:R-:W-:-:S04]  /*31650*/  IMAD R3, R14, R4, RZ ;  /* 0x000000040e037224 */ /* 0x004fc800078e02ff */
[----:B------:R-:W-:-:S05]  /*31660*/  IMAD.IADD R6, R6, 0x1, R3 ;  /* 0x0000000106067824 */ /* 0x000fca00078e0203 */
[----:B------:R-:W-:-:S13]  /*31670*/  ISETP.GT.AND P6, PT, R6, R0, PT ;  /* 0x000000000600720c */ /* 0x000fda0003fc4270 */
[----:B------:R-:W-:Y:S05]  /*31680*/  @P6 BRA `(.L_x_3410) ;  /* 0x0000000000a46947 */ /* 0x000fea0003800000 */
.L_x_3413:
[----:B0-----:R-:W0:Y:S01]  /*31690*/  LDC R2, c[0x0][0xc3c] ;  /* 0x00030f00ff027b82 */ /* 0x001e220000000800 */
[----:B------:R-:W-:-:S05]  /*316a0*/  VIADD R19, R19, 0x1f ;  /* 0x0000001f13137836 */ /* 0x000fca0000000000 */
[----:B0-----:R-:W-:-:S13]  /*316b0*/  ISETP.GE.AND P6, PT, R19, R2, PT ;  /* 0x000000021300720c */ /* 0x001fda0003fc6270 */
[----:B------:R-:W-:Y:S05]  /*316c0*/  @P6 BRA `(.L_x_3411) ;  /* 0x0000000800c06947 */ /* 0x000fea0003800000 */
[----:B------:R-:W0:Y:S01]  /*316d0*/  S2R R3, SR_TID.X ;  /* 0x0000000000037919 */ /* 0x000e220000002100 */
[----:B------:R-:W-:Y:S01]  /*316e0*/  IMAD.MOV.U32 R17, RZ, RZ, RZ ;  /* 0x000000ffff117224 */ /* 0x000fe200078e00ff */
[----:B0-----:R-:W-:-:S05]  /*316f0*/  LOP3.LUT R3, R3, 0x1f, RZ, 0xc0, !PT ;  /* 0x0000001f03037812 */ /* 0x001fca00078ec0ff */
[----:B------:R-:W-:-:S05]  /*31700*/  IMAD.IADD R7, R19, 0x1, R3 ;  /* 0x0000000113077824 */ /* 0x000fca00078e0203 */
[----:B------:R-:W-:-:S13]  /*31710*/  ISETP.GE.OR P6, PT, R7, R2, !P0 ;  /* 0x000000020700720c */ /* 0x000fda00047c6670 */
[----:B------:R-:W0:Y:S08]  /*31720*/  @!P6 LDC.64 R2, c[0x0][0xc80] ;  /* 0x00032000ff02eb82 */ /* 0x000e300000000a00 */
[----:B------:R-:W2:Y:S01]  /*31730*/  @!P6 LDC.64 R4, c[0x0][0xc78] ;  /* 0x00031e00ff04eb82 */ /* 0x000ea20000000a00 */
[----:B0-----:R-:W-:-:S05]  /*31740*/  @!P6 IMAD.WIDE R2, R7, 0x4, R2 ;  /* 0x000000040702e825 */ /* 0x001fca00078e0202 */
[----:B------:R2:W3:Y:S02]  /*31750*/  @!P6 LDG.E R17, desc[UR46][R2.64] ;  /* 0x0000002e0211e981 */ /* 0x0004e4000c1e1900 */
[----:B--2---:R-:W-:-:S04]  /*31760*/  @!P6 IMAD.WIDE R2, R7, 0x4, R4 ;  /* 0x000000040702e825 */ /* 0x004fc800078e0204 */
[----:B------:R-:W-:-:S06]  /*31770*/  IMAD.MOV.U32 R5, RZ, RZ, RZ ;  /* 0x000000ffff057224 */ /* 0x000fcc00078e00ff */
[----:B------:R-:W3:Y:S01]  /*31780*/  @!P6 LDG.E R5, desc[UR46][R2.64] ;  /* 0x0000002e0205e981 */ /* 0x000ee2000c1e1900 */
[----:B------:R-:W-:Y:S01]  /*31790*/  UMOV UR4, 0xffffffff ;  /* 0xffffffff00047882 */ /* 0x000fe20000000000 */
[----:B---3--:R-:W-:Y:S02]  /*317a0*/  IMAD R13, R5, R17, RZ ;  /* 0x00000011050d7224 */ /* 0x008fe400078e02ff */
[----:B------:R-:W-:Y:S05]  /*317b0*/  BRA.DIV UR4, `(.L_x_3412) ;  /* 0x000000b604c47947 */ /* 0x000fea000b800000 */
        /* <DEDUP_REMOVED lines=16> */
.L_x_3831:
[----:B------:R-:W-:Y:S02]  /*318c0*/  ULDC UR4, c[0x0][0xc38] ;  /* 0x00030e0000047ab9 */ /* 0x000fe40000000800 */
[----:B------:R-:W-:-:S04]  /*318d0*/  IMAD.U32 R4, RZ, RZ, UR4 ;  /* 0x00000004ff047e24 */ /* 0x000fc8000f8e00ff */
[----:B--2---:R-:W-:-:S05]  /*318e0*/  IMAD R3, R14, R4, RZ ;  /* 0x000000040e037224 */ /* 0x004fca00078e02ff */
[----:B------:R-:W-:-:S04]  /*318f0*/  IADD3 R6, R3, R6, RZ ;  /* 0x0000000603067210 */ /* 0x000fc80007ffe0ff */
[----:B------:R-:W-:-:S13]  /*31900*/  ISETP.GT.AND P6, PT, R6, R0, PT ;  /* 0x000000000600720c */ /* 0x000fda0003fc4270 */
[----:B------:R-:W-:Y:S05]  /*31910*/  @!P6 BRA `(.L_x_3413) ;  /* 0xfffffffc005ce947 */ /* 0x000fea000383ffff */
.L_x_3410:
        /* <DEDUP_REMOVED lines=8> */
[----:B------:R-:W-:-:S03]  /*319a0*/  IMAD.IADD R19, R7, 0x1, R19 ;  /* 0x0000000107137824 */ /* 0x000fc600078e0213 */
[----:B------:R2:W4:Y:S04]  /*319b0*/  SHFL.IDX PT, R5, R5, R7, 0x1f ;  /* 0x00001f0705057589 */ /* 0x00052800000e0000 */
.L_x_3836:
[----:B------:R-:W-:-:S13]  /*319c0*/  ISETP.NE.AND P0, PT, R3, RZ, PT ;  /* 0x000000ff0300720c */ /* 0x000fda0003f05270 */
[----:B------:R-:W-:Y:S05]  /*319d0*/  @!P0 BRA `(.L_x_3415) ;  /* 0x0000000000108947 */ /* 0x000fea0003800000 */
[----:B------:R-:W-:Y:S01]  /*319e0*/  UMOV UR4, 0xffffffff ;  /* 0xffffffff00047882 */ /* 0x000fe20000000000 */
[----:B------:R-:W-:Y:S02]  /*319f0*/  VIADD R12, R7, 0xffffffff ;  /* 0xffffffff070c7836 */ /* 0x000fe40000000000 */
[----:B------:R-:W-:Y:S05]  /*31a00*/  BRA.DIV UR4, `(.L_x_3416) ;  /* 0x000000ba04487947 */ /* 0x000fea000b800000 */
[----:B------:R0:W0:Y:S02]  /*31a10*/  SHFL.IDX PT, R16, R2, R12, 0x1f ;  /* 0x00001f0c02107589 */ /* 0x00002400000e0000 */
.L_x_3415:
[----:B----4-:R-:W-:Y:S01]  /*31a20*/  ISETP.NE.AND P0, PT, R5, 0x1, PT ;  /* 0x000000010500780c */ /* 0x010fe20003f05270 */
[----:B0-----:R-:W-:-:S04]  /*31a30*/  IMAD R16, R16, R4, R6 ;  /* 0x0000000410107224 */ /* 0x001fc800078e0206 */
[----:B------:R-:W-:-:S08]  /*31a40*/  IMAD.IADD R0, R0, 0x1, -R16 ;  /* 0x0000000100007824 */ /* 0x000fd000078e0a10 */
[----:B------:R-:W-:Y:S05]  /*31a50*/  @!P0 BRA `(.L_x_3417) ;  /* 0x0000000000dc8947 */ /* 0x000fea0003800000 */
[----:B---3--:R-:W-:Y:S01]  /*31a60*/  IABS R4, R17 ;  /* 0x0000001100047213 */ /* 0x008fe20000000000 */
[----:B------:R-:W-:Y:S01]  /*31a70*/  IMAD.MOV.U32 R2, RZ, RZ, RZ ;  /* 0x000000ffff027224 */ /* 0x000fe200078e00ff */
[----:B------:R-:W-:Y:S02]  /*31a80*/  IABS R6, R5 ;  /* 0x0000000500067213 */ /* 0x000fe40000000000 */
[----:B--2---:R-:W0:Y:S08]  /*31a90*/  I2F.RP R7, R4 ;  /* 0x0000000400077306 */ /* 0x004e300000209400 */
[----:B-1----:R-:W-:Y:S08]  /*31aa0*/  I2F.RP R10, R6 ;  /* 0x00000006000a7306 */ /* 0x002ff00000209400 */
[----:B0-----:R-:W0:Y:S02]  /*31ab0*/  MUFU.RCP R7, R7 ;  /* 0x0000000700077308 */ /* 0x001e240000001000 */
[----:B0-----:R-:W-:Y:S01]  /*31ac0*/  VIADD R8, R7, 0xffffffe ;  /* 0x0ffffffe07087836 */ /* 0x001fe20000000000 */
[----:B------:R-:W-:-:S05]  /*31ad0*/  IABS R7, R17 ;  /* 0x0000001100077213 */ /* 0x000fca0000000000 */
[----:B------:R0:W1:Y:S02]  /*31ae0*/  F2I.FTZ.U32.TRUNC.NTZ R3, R8 ;  /* 0x0000000800037305 */ /* 0x000064000021f000 */
[----:B0-----:R-:W-:Y:S02]  /*31af0*/  IABS R8, R0 ;  /* 0x0000000000087213 */ /* 0x001fe40000000000 */
[----:B-1----:R-:W-:-:S05]  /*31b00*/  IADD3 R9, RZ, -R3, RZ ;  /* 0x80000003ff097210 */ /* 0x002fca0007ffe0ff */
[----:B------:R-:W-:-:S04]  /*31b10*/  IMAD R9, R9, R4, RZ ;  /* 0x0000000409097224 */ /* 0x000fc800078e02ff */
[----:B------:R-:W-:Y:S02]  /*31b20*/  IMAD.HI.U32 R3, R3, R9, R2 ;  /* 0x0000000903037227 */ /* 0x000fe400078e0002 */
[----:B------:R-:W0:Y:S02]  /*31b30*/  MUFU.RCP R2, R10 ;  /* 0x0000000a00027308 */ /* 0x000e240000001000 */
[----:B------:R-:W-:Y:S02]  /*31b40*/  IMAD.MOV R9, RZ, RZ, -R7 ;  /* 0x000000ffff097224 */ /* 0x000fe400078e0a07 */
[----:B------:R-:W-:-:S04]  /*31b50*/  IMAD.HI.U32 R7, R3, R8, RZ ;  /* 0x0000000803077227 */ /* 0x000fc800078e00ff */
[----:B------:R-:W-:-:S05]  /*31b60*/  IMAD R9, R7, R9, R8 ;  /* 0x0000000907097224 */ /* 0x000fca00078e0208 */
[----:B------:R-:W-:Y:S01]  /*31b70*/  ISETP.GT.U32.AND P1, PT, R4, R9, PT ;  /* 0x000000090400720c */ /* 0x000fe20003f24070 */
[----:B0-----:R-:W-:Y:S01]  /*31b80*/  VIADD R8, R2, 0xffffffe ;  /* 0x0ffffffe02087836 */ /* 0x001fe20000000000 */
[----:B------:R-:W-:-:S03]  /*31b90*/  MOV R2, RZ ;  /* 0x000000ff00027202 */ /* 0x000fc60000000f00 */
[----:B------:R-:W0:Y:S08]  /*31ba0*/  F2I.FTZ.U32.TRUNC.NTZ R3, R8 ;  /* 0x0000000800037305 */ /* 0x000e30000021f000 */
[----:B------:R-:W-:Y:S02]  /*31bb0*/  @!P1 IMAD.IADD R9, R9, 0x1, -R4 ;  /* 0x0000000109099824 */ /* 0x000fe400078e0a04 */
[----:B------:R-:W-:Y:S01]  /*31bc0*/  @!P1 VIADD R7, R7, 0x1 ;  /* 0x0000000107079836 */ /* 0x000fe20000000000 */
[----:B------:R-:W-:-:S02]  /*31bd0*/  ISETP.NE.AND P1, PT, R17, RZ, PT ;  /* 0x000000ff1100720c */ /* 0x000fc40003f25270 */
[----:B------:R-:W-:Y:S02]  /*31be0*/  ISETP.GE.U32.AND P0, PT, R9, R4, PT ;  /* 0x000000040900720c */ /* 0x000fe40003f06070 */
[----:B------:R-:W-:Y:S01]  /*31bf0*/  IABS R4, R5 ;  /* 0x0000000500047213 */ /* 0x000fe20000000000 */
[----:B0-----:R-:W-:-:S04]  /*31c00*/  IMAD.MOV R9, RZ, RZ, -R3 ;  /* 0x000000ffff097224 */ /* 0x001fc800078e0a03 */
[----:B------:R-:W-:Y:S02]  /*31c10*/  IMAD.MOV R4, RZ, RZ, -R4 ;  /* 0x000000ffff047224 */ /* 0x000fe400078e0a04 */
        /* <DEDUP_REMOVED lines=16> */
[----:B------:R-:W-:-:S07]  /*31d20*/  ISETP.GE.AND P2, PT, R3, RZ, PT ;  /* 0x000000ff0300720c */ /* 0x000fce0003f46270 */
[----:B------:R-:W-:-:S06]  /*31d30*/  @P0 VIADD R2, R2, 0x1 ;  /* 0x0000000102020836 */ /* 0x000fcc0000000000 */
[----:B------:R-:W-:Y:S01]  /*31d40*/  @!P2 IMAD.MOV R2, RZ, RZ, -R2 ;  /* 0x000000ffff02a224 */ /* 0x000fe200078e0a02 */
[----:B------:R-:W-:-:S05]  /*31d50*/  @!P1 LOP3.LUT R2, RZ, R5, RZ, 0x33, !PT ;  /* 0x00000005ff029212 */ /* 0x000fca00078e33ff */
[--C-:B------:R-:W-:Y:S02]  /*31d60*/  IMAD.MOV R4, RZ, RZ, -R2.reuse ;  /* 0x000000ffff047224 */ /* 0x100fe400078e0a02 */
[C---:B------:R-:W-:Y:S02]  /*31d70*/  IMAD R18, R5.reuse, 0x1000000, R2 ;  /* 0x0100000005127824 */ /* 0x040fe400078e0202 */
[--C-:B------:R-:W-:Y:S02]  /*31d80*/  IMAD R5, R5, R4, R7.reuse ;  /* 0x0000000405057224 */ /* 0x100fe400078e0207 */
[----:B------:R-:W-:-:S03]  /*31d90*/  IMAD.MOV R2, RZ, RZ, -R7 ;  /* 0x000000ffff027224 */ /* 0x000fc600078e0a07 */
[----:B------:R-:W-:Y:S01]  /*31da0*/  LEA R18, R5, R18, 0x10 ;  /* 0x0000001205127211 */ /* 0x000fe200078e80ff */
[----:B------:R-:W-:Y:S01]  /*31db0*/  IMAD R2, R17, R2, R0 ;  /* 0x0000000211027224 */ /* 0x000fe200078e0200 */
[----:B------:R-:W-:Y:S06]  /*31dc0*/  BRA `(.L_x_3418) ;  /* 0x0000000000f47947 */ /* 0x000fec0003800000 */
.L_x_3417:
[----:B------:R-:W0:Y:S02]  /*31dd0*/  LDC.64 R2, c[0x0][0xc90] ;  /* 0x00032400ff027b82 */ /* 0x000e240000000a00 */
[----:B0-----:R-:W-:-:S05]  /*31de0*/  IMAD.WIDE R2, R19, 0x4, R2 ;  /* 0x0000000413027825 */ /* 0x001fca00078e0202 */
[----:B--2---:R0:W3:Y:S02]  /*31df0*/  LDG.E R7, desc[UR46][R2.64] ;  /* 0x0000002e02077981 */ /* 0x0040e4000c1e1900 */
[----:B0-----:R-:W-:Y:S02]  /*31e00*/  IMAD.MOV.U32 R2, RZ, RZ, RZ ;  /* 0x000000ffff027224 */ /* 0x001fe400078e00ff */
[----:B---3--:R-:W-:-:S05]  /*31e10*/  IMAD R5, R17, R7, RZ ;  /* 0x0000000711057224 */ /* 0x008fca00078e02ff */
[-C--:B------:R-:W-:Y:S02]  /*31e20*/  IABS R6, R5.reuse ;  /* 0x0000000500067213 */ /* 0x080fe40000000000 */
[----:B-1----:R-:W-:Y:S02]  /*31e30*/  IABS R10, R5 ;  /* 0x00000005000a7213 */ /* 0x002fe40000000000 */
[----:B------:R-:W0:Y:S08]  /*31e40*/  I2F.RP R8, R6 ;  /* 0x0000000600087306 */ /* 0x000e300000209400 */
[----:B0-----:R-:W0:Y:S02]  /*31e50*/  MUFU.RCP R8, R8 ;  /* 0x0000000800087308 */ /* 0x001e240000001000 */
[----:B0-----:R-:W-:-:S02]  /*31e60*/  VIADD R9, R8, 0xffffffe ;  /* 0x0ffffffe08097836 */ /* 0x001fc40000000000 */
[----:B------:R-:W-:-:S04]  /*31e70*/  IMAD.MOV R8, RZ, RZ, -R10 ;  /* 0x000000ffff087224 */ /* 0x000fc800078e0a0a */
[----:B------:R-:W0:Y:S02]  /*31e80*/  F2I.FTZ.U32.TRUNC.NTZ R3, R9 ;  /* 0x0000000900037305 */ /* 0x000e24000021f000 */
[----:B0-----:R-:W-:-:S04]  /*31e90*/  IMAD.MOV R11, RZ, RZ, -R3 ;  /* 0x000000ffff0b7224 */ /* 0x001fc800078e0a03 */
[----:B------:R-:W-:-:S04]  /*31ea0*/  IMAD R11, R11, R6, RZ ;  /* 0x000000060b0b7224 */ /* 0x000fc800078e02ff */
[----:B------:R-:W-:Y:S01]  /*31eb0*/  IMAD.HI.U32 R3, R3, R11, R2 ;  /* 0x0000000b03037227 */ /* 0x000fe200078e0002 */
[----:B------:R-:W-:-:S05]  /*31ec0*/  IABS R2, R0 ;  /* 0x0000000000027213 */ /* 0x000fca0000000000 */
[----:B------:R-:W-:-:S04]  /*31ed0*/  IMAD.HI.U32 R3, R3, R2, RZ ;  /* 0x0000000203037227 */ /* 0x000fc800078e00ff */
[----:B------:R-:W-:Y:S01]  /*31ee0*/  IMAD R9, R3, R8, R2 ;  /* 0x0000000803097224 */ /* 0x000fe200078e0202 */
[----:B------:R-:W-:-:S04]  /*31ef0*/  LOP3.LUT R2, R0, R5, RZ, 0x3c, !PT ;  /* 0x0000000500027212 */ /* 0x000fc800078e3cff */
[----:B------:R-:W-:Y:S02]  /*31f00*/  ISETP.GT.U32.AND P1, PT, R6, R9, PT ;  /* 0x000000090600720c */ /* 0x000fe40003f24070 */
[----:B------:R-:W-:-:S11]  /*31f10*/  ISETP.GE.AND P2, PT, R2, RZ, PT ;  /* 0x000000ff0200720c */ /* 0x000fd60003f46270 */
[----:B------:R-:W-:Y:S01]  /*31f20*/  @!P1 IMAD.IADD R9, R9, 0x1, -R6 ;  /* 0x0000000109099824 */ /* 0x000fe200078e0a06 */
[----:B------:R-:W-:Y:S02]  /*31f30*/  @!P1 IADD3 R3, R3, 0x1, RZ ;  /* 0x0000000103039810 */ /* 0x000fe40007ffe0ff */
[----:B------:R-:W-:Y:S02]  /*31f40*/  ISETP.NE.AND P1, PT, R5, RZ, PT ;  /* 0x000000ff0500720c */ /* 0x000fe40003f25270 */
[----:B------:R-:W-:-:S13]  /*31f50*/  ISETP.GE.U32.AND P0, PT, R9, R6, PT ;  /* 0x000000060900720c */ /* 0x000fda0003f06070 */
[----:B------:R-:W-:-:S04]  /*31f60*/  @P0 VIADD R3, R3, 0x1 ;  /* 0x0000000103030836 */ /* 0x000fc80000000000 */
[----:B------:R-:W-:-:S04]  /*31f70*/  IMAD.MOV.U32 R2, RZ, RZ, R3 ;  /* 0x000000ffff027224 */ /* 0x000fc800078e0003 */
[----:B------:R-:W-:Y:S01]  /*31f80*/  @!P2 IMAD.MOV R2, RZ, RZ, -R2 ;  /* 0x000000ffff02a224 */ /* 0x000fe200078e0a02 */
[----:B------:R-:W-:-:S05]  /*31f90*/  @!P1 LOP3.LUT R2, RZ, R5, RZ, 0x33, !PT ;  /* 0x00000005ff029212 */ /* 0x000fca00078e33ff */
[----:B------:R-:W-:Y:S01]  /*31fa0*/  IMAD R6, R7, R2, RZ ;  /* 0x0000000207067224 */ /* 0x000fe200078e02ff */
[----:B------:R-:W-:-:S03]  /*31fb0*/  IADD3 R2, -R2, RZ, RZ ;  /* 0x000000ff02027210 */ /* 0x000fc60007ffe1ff */
[----:B------:R-:W-:Y:S02]  /*31fc0*/  IMAD.MOV R3, RZ, RZ, -R6 ;  /* 0x000000ffff037224 */ /* 0x000fe400078e0a06 */
[----:B------:R-:W-:Y:S02]  /*31fd0*/  IMAD R5, R5, R2, R0 ;  /* 0x0000000205057224 */ /* 0x000fe400078e0200 */
[----:B------:R-:W-:Y:S01]  /*31fe0*/  IMAD.MOV.U32 R2, RZ, RZ, RZ ;  /* 0x000000ffff027224 */ /* 0x000fe200078e00ff */
[----:B------:R-:W-:-:S04]  /*31ff0*/  VIADDMNMX R4, R3, R4, R7, PT ;  /* 0x0000000403047246 */ /* 0x000fc80003800107 */
[----:B------:R-:W-:-:S04]  /*32000*/  IABS R7, R4 ;  /* 0x0000000400077213 */ /* 0x000fc80000000000 */
        /* <DEDUP_REMOVED lines=20> */
[----:B------:R-:W-:-:S06]  /*32150*/  @P0 IADD3 R2, R2, 0x1, RZ ;  /* 0x0000000102020810 */ /* 0x000fcc0007ffe0ff */
[----:B------:R-:W-:Y:S01]  /*32160*/  @!P2 IMAD.MOV R2, RZ, RZ, -R2 ;  /* 0x000000ffff02a224 */ /* 0x000fe200078e0a02 */
[----:B------:R-:W-:Y:S01]  /*32170*/  @!P1 LOP3.LUT R2, RZ, R4, RZ, 0x33, !PT ;  /* 0x00000004ff029212 */ /* 0x000fe200078e33ff */
[----:B------:R-:W-:-:S04]  /*32180*/  IMAD.MOV R4, RZ, RZ, -R4 ;  /* 0x000000ffff047224 */ /* 0x000fc800078e0a04 */
[----:B------:R-:W-:-:S07]  /*32190*/  IMAD R18, R2, R4, R5 ;  /* 0x0000000402127224 */ /* 0x000fce00078e0205 */
.L_x_3418:
[----:B------:R-:W-:-:S05]  /*321a0*/  LOP3.LUT R2, RZ, R2, RZ, 0x33, !PT ;  /* 0x00000002ff027212 */ /* 0x000fca00078e33ff */
[----:B------:R-:W-:Y:S01]  /*321b0*/  IMAD.IADD R17, R17, 0x1, R2 ;  /* 0x0000000111117824 */ /* 0x000fe200078e0202 */
[----:B------:R-:W-:Y:S06]  /*321c0*/  BRA `(.L_x_3419) ;  /* 0x00000000001c7947 */ /* 0x000fec0003800000 */
.L_x_3411:
[----:B------:R-:W-:Y:S01]  /*321d0*/  UMOV UR4, URZ ;  /* 0x0000003f00047c82 */ /* 0x000fe20008000000 */
[----:B------:R-:W-:Y:S01]  /*321e0*/  UMOV UR5, URZ ;  /* 0x0000003f00057c82 */ /* 0x000fe20008000000 */
[----:B------:R-:W-:Y:S01]  /*321f0*/  ULDC UR6, c[0x0][0xc3c] ;  /* 0x00030f0000067ab9 */ /* 0x000fe20000000800 */
[----:B------:R-:W-:Y:S01]  /*32200*/  IMAD.MOV.U32 R16, RZ, RZ, R0 ;  /* 0x000000ffff107224 */ /* 0x000fe200078e0000 */
[----:B------:R-:W-:Y:S01]  /*32210*/  MOV R18, UR5 ;  /* 0x0000000500127c02 */ /* 0x000fe20008000f00 */
[----:B------:R-:W-:Y:S02]  /*32220*/  IMAD.U32 R17, RZ, RZ, UR4 ;  /* 0x00000004ff117e24 */ /* 0x000fe4000f8e00ff */
[----:B------:R-:W-:-:S07]  /*32230*/  IMAD.U32 R19, RZ, RZ, UR6 ;  /* 0x00000006ff137e24 */ /* 0x000fce000f8e00ff */
.L_x_3419:
[----:B------:R0:W2:Y:S01]  /*32240*/  LDL R2, [R1+0x10] ;  /* 0x0000100001027983 */ /* 0x0000a20000100800 */
[----:B------:R-:W3:Y:S01]  /*32250*/  S2R R0, SR_TID.X ;  /* 0x0000000000007919 */ /* 0x000ee20000002100 */
[----:B------:R-:W-:Y:S05]  /*32260*/  WARPSYNC.ALL ;  /* 0x0000000000007948 */ /* 0x000fea0003800000 */
[----:B---3--:R-:W-:Y:S01]  /*32270*/  LOP3.LUT R0, R0, 0x1f, RZ, 0xc0, !PT ;  /* 0x0000001f00007812 */ /* 0x008fe200078ec0ff */
[----:B------:R-:W-:Y:S03]  /*32280*/  BAR.SYNC.DEFER_BLOCKING 0x4, 0x180 ;  /* 0x0106000000007b1d */ /* 0x000fe60000010000 */
[----:B------:R-:W-:-:S13]  /*32290*/  ISETP.NE.AND P0, PT, R0, RZ, PT ;  /* 0x000000ff0000720c */ /* 0x000fda0003f05270 */
[----:B------:R-:W-:Y:S01]  /*322a0*/  @!P0 MOV R0, 0x400 ;  /* 0x0000040000008802 */ /* 0x000fe20000000f00 */
[----:B--2---:R-:W2:Y:S03]  /*322b0*/  @!P0 S2R R2, SR_CgaCtaId ;  /* 0x0000000000028919 */ /* 0x004ea60000008800 */
[----:B--2---:R-:W-:Y:S01]  /*322c0*/  @!P0 LEA R22, R2, R0, 0x18 ;  /* 0x0000000002168211 */ /* 0x004fe200078ec0ff */
[----:B------:R0:W-:Y:S04]  /*322d0*/  @!P0 STL [R1+0x10], R2 ;  /* 0x0000100201008387 */ /* 0x0001e80000100800 */
[----:B------:R0:W-:Y:S01]  /*322e0*/  @!P0 STS.128 [R22+0x388d0], R16 ;  /* 0x0388d01016008388 */ /* 0x0001e20000000c00 */
[----:B------:R-:W-:Y:S06]  /*322f0*/  BAR.ARV 0x5, 0x180 ;  /* 0x0146000000007b1d */ /* 0x000fec0000002000 */
.L_x_3408:
[----:B------:R-:W-:Y:S02]  /*32300*/  ULDC UR4, c[0x0][0xc3c] ;  /* 0x00030f0000047ab9 */ /* 0x000fe40000000800 */
[----:B---3--:R-:W-:-:S13]  /*32310*/  ISETP.GE.AND P0, PT, R19, UR4, PT ;  /* 0x0000000413007c0c */ /* 0x008fda000bf06270 */
[----:B------:R-:W-:Y:S05]  /*32320*/  @!P0 BRA `(.L_x_3420) ;  /* 0xffffff8000f08947 */ /* 0x000fea000383ffff */
[----:B------:R-:W-:Y:S05]  /*32330*/  BSYNC B7 ;  /* 0x0000000000077941 */ /* 0x000fea0003800000 */
.L_x_3302:
[----:B--2---:R-:W2:Y:S01]  /*32340*/  LDL.LU R0, [R1+0x38] ;  /* 0x0000380001007983 */ /* 0x004ea20000300800 */
[----:B------:R-:W-:Y:S01]  /*32350*/  BSSY B0, `(.L_x_3421) ;  /* 0x000000b000007945 */ /* 0x000fe20003800000 */
[----:B------:R-:W3:Y:S01]  /*32360*/  S2R R5, SR_CgaCtaId ;  /* 0x0000000000057919 */ /* 0x000ee20000008800 */
[----:B--2---:R-:W-:-:S05]  /*32370*/  VIADD R0, R0, 0x1 ;  /* 0x0000000100007836 */ /* 0x004fca0000000000 */
[----:B0-----:R-:W-:-:S04]  /*32380*/  LEA.HI R2, R0, R0, RZ, 0x1 ;  /* 0x0000000000027211 */ /* 0x001fc800078f08ff */
[----:B------:R-:W-:Y:S02]  /*32390*/  LOP3.LUT R3, R2, 0xfffffffe, RZ, 0xc0, !PT ;  /* 0xfffffffe02037812 */ /* 0x000fe400078ec0ff */
[----:B------:R-:W-:-:S03]  /*323a0*/  MOV R2, 0x400 ;  /* 0x0000040000027802 */ /* 0x000fc60000000f00 */
[----:B------:R-:W-:Y:S01]  /*323b0*/  IMAD.IADD R0, R0, 0x1, -R3 ;  /* 0x0000000100007824 */ /* 0x000fe200078e0a03 */
[----:B---3--:R-:W-:-:S04]  /*323c0*/  LEA R7, R5, R2, 0x18 ;  /* 0x0000000205077211 */ /* 0x008fc800078ec0ff */
[----:B------:R-:W-:-:S04]  /*323d0*/  SHF.L.U32 R0, R0, 0x1f, RZ ;  /* 0x0000001f00007819 */ /* 0x000fc800000006ff */
[----:B------:R-:W0:Y:S02]  /*323e0*/  SYNCS.PHASECHK.TRANS64.TRYWAIT P0, [R7+URZ+0x38820], R0 ;  /* 0x03882000070075a7 */ /* 0x000e24000800017f */
[----:B0-----:R-:W-:Y:S05]  /*323f0*/  @!P0 BRA `(.L_x_3422) ;  /* 0x000000ac00f48947 */ /* 0x001fea0003800000 */
.L_x_3839:
[----:B------:R-:W-:Y:S05]  /*32400*/  BSYNC B0 ;  /* 0x0000000000007941 */ /* 0x000fea0003800000 */
.L_x_3421:
[----:B------:R-:W-:-:S03]  /*32410*/  UMOV UR4, 0xffffffff ;  /* 0xffffffff00047882 */ /* 0x000fc60000000000 */
[----:B------:R-:W-:Y:S05]  /*32420*/  BRA.DIV UR4, `(.L_x_3423) ;  /* 0x000000ae04fc7947 */ /* 0x000fea000b800000 */
[----:B0-----:R-:W0:Y:S02]  /*32430*/  S2R R0, SR_TID.X ;  /* 0x0000000000007919 */ /* 0x001e240000002100 */
[----:B0-----:R-:W-:-:S04]  /*32440*/  SHF.R.U32.HI R0, RZ, 0x5, R0 ;  /* 0x00000005ff007819 */ /* 0x001fc80000011600 */
[----:B------:R-:W-:-:S05]  /*32450*/  LOP3.LUT R0, R0, 0x3, RZ, 0xc0, !PT ;  /* 0x0000000300007812 */ /* 0x000fca00078ec0ff */
[----:B------:R0:W2:Y:S02]  /*32460*/  SHFL.IDX PT, R14, R0, RZ, 0x1f ;  /* 0x00001fff000e7589 */ /* 0x0000a400000e0000 */
.L_x_3842:
[----:B--2---:R-:W-:-:S13]  /*32470*/  ISETP.NE.AND P0, PT, R14, RZ, PT ;  /* 0x000000ff0e00720c */ /* 0x004fda0003f05270 */
[----:B------:R-:W-:Y:S05]  /*32480*/  @P0 BRA `(.L_x_3057) ;  /* 0x0000000000a80947 */ /* 0x000fea0003800000 */
[----:B------:R-:W-:-:S03]  /*32490*/  UMOV UR4, 0xffffffff ;  /* 0xffffffff00047882 */ /* 0x000fc60000000000 */
[----:B------:R-:W-:Y:S05]  /*324a0*/  BRA.DIV UR4, `(.L_x_3424) ;  /* 0x000000b204107947 */ /* 0x000fea000b800000 */
[----:B------:R-:W-:-:S13]  /*324b0*/  ELECT P6, URZ, PT ;  /* 0x00000000003f782f */ /* 0x000fda00038c0000 */
.L_x_3845:
[----:B------:R-:W-:Y:S05]  /*324c0*/  @!P6 BRA `(.L_x_3057) ;  /* 0x000000000098e947 */ /* 0x000fea0003800000 */
[----:B------:R-:W-:-:S06]  /*324d0*/  ULOP3.LUT UR4, UR36, 0x2, URZ, 0xfc, !UPT ;  /* 0x0000000224047892 */ /* 0x000fcc000f8efc3f */
[----:B0-----:R-:W-:-:S05]  /*324e0*/  IMAD.U32 R0, RZ, RZ, UR4 ;  /* 0x00000004ff007e24 */ /* 0x001fca000f8e00ff */
[----:B------:R-:W-:-:S13]  /*324f0*/  ISETP.NE.AND P0, PT, R0, 0x3, PT ;  /* 0x000000030000780c */ /* 0x000fda0003f05270 */
[----:B------:R-:W-:Y:S05]  /*32500*/  @!P0 BRA `(.L_x_3425) ;  /* 0x0000000000048947 */ /* 0x000fea0003800000 */
[----:B------:R-:W-:Y:S01]  /*32510*/  BPT.TRAP 0x1 ;  /* 0x000000040000795c */ /* 0x000fe20000300000 */
.L_x_3425:
[----:B------:R-:W-:Y:S01]  /*32520*/  IMAD R5, R30, 0x8, R7 ;  /* 0x000000081e057824 */ /* 0x000fe200078e0207 */
[----:B------:R-:W-:Y:S02]  /*32530*/  SHF.L.U32 R0, R34, 0x1f, RZ ;  /* 0x0000001f22007819 */ /* 0x000fe400000006ff */
[----:B------:R-:W-:Y:S02]  /*32540*/  IADD3 R30, R30, 0x1, RZ ;  /* 0x000000011e1e7810 */ /* 0x000fe40007ffe0ff */
[----:B------:R-:W0:Y:S02]  /*32550*/  SYNCS.PHASECHK.TRANS64.TRYWAIT P1, [R5+URZ+0x38840], R0 ;  /* 0x03884000050075a7 */ /* 0x000e24000802017f */
[----:B------:R-:W-:-:S04]  /*32560*/  ISETP.NE.AND P2, PT, R30, 0x2, PT ;  /* 0x000000021e00780c */ /* 0x000fc80003f45270 */
[----:B------:R-:W-:Y:S01]  /*32570*/  SEL R3, RZ, 0x1, P2 ;  /* 0x00000001ff037807 */ /* 0x000fe20001000000 */
[----:B0-----:R-:W-:Y:S08]  /*32580*/  @!P1 BRA `(.L_x_3426) ;  /* 0x000000ac00f89947 */ /* 0x001ff00003800000 */
.L_x_3846:
[----:B------:R-:W-:Y:S02]  /*32590*/  SEL R30, R30, RZ, P2 ;  /* 0x000000ff1e1e7207 */ /* 0x000fe40001000000 */
[----:B------:R-:W-:Y:S01]  /*325a0*/  LOP3.LUT R2, R34, R3, RZ, 0x3c, !PT ;  /* 0x0000000322027212 */ /* 0x000fe200078e3cff */
[----:B------:R-:W-:Y:S06]  /*325b0*/  @!P0 BRA `(.L_x_3427) ;  /* 0x0000000000048947 */ /* 0x000fec0003800000 */
[----:B------:R-:W-:Y:S01]  /*325c0*/  BPT.TRAP 0x1 ;  /* 0x000000040000795c */ /* 0x000fe20000300000 */
.L_x_3427:
[----:B------:R-:W-:Y:S01]  /*325d0*/  IMAD R3, R30, 0x8, R7 ;  /* 0x000000081e037824 */ /* 0x000fe200078e0207 */
[----:B------:R-:W-:-:S04]  /*325e0*/  SHF.L.U32 R2, R2, 0x1f, RZ ;  /* 0x0000001f02027819 */ /* 0x000fc800000006ff */
[----:B------:R-:W2:Y:S02]  /*325f0*/  SYNCS.PHASECHK.TRANS64.TRYWAIT P1, [R3+URZ+0x38840], R2 ;  /* 0x03884002030075a7 */ /* 0x000ea4000802017f */
[----:B--2---:R-:W-:Y:S05]  /*32600*/  @!P1 BRA `(.L_x_3428) ;  /* 0x000000ac00ec9947 */ /* 0x004fea0003800000 */
.L_x_3847:
[----:B------:R-:W-:Y:S05]  /*32610*/  @!P0 BRA `(.L_x_3429) ;  /* 0x0000000000048947 */ /* 0x000fea0003800000 */
[----:B------:R-:W-:Y:S01]  /*32620*/  BPT.TRAP 0x1 ;  /* 0x000000040000795c */ /* 0x000fe20000300000 */
.L_x_3429:
[----:B------:R-:W3:Y:S02]  /*32630*/  SYNCS.PHASECHK.TRANS64.TRYWAIT P1, [R5+URZ+0x38860], R0 ;  /* 0x03886000050075a7 */ /* 0x000ee4000802017f */
[----:B---3--:R-:W-:Y:S05]  /*32640*/  @!P1 BRA `(.L_x_3430) ;  /* 0x000000ac00f09947 */ /* 0x008fea0003800000 */
.L_x_3848:
[----:B------:R-:W-:Y:S05]  /*32650*/  @!P0 BRA `(.L_x_3431) ;  /* 0x0000000000048947 */ /* 0x000fea0003800000 */
[----:B------:R-:W-:Y:S01]  /*32660*/  BPT.TRAP 0x1 ;  /* 0x000000040000795c */ /* 0x000fe20000300000 */
.L_x_3431:
[----:B------:R-:W4:Y:S02]  /*32670*/  SYNCS.PHASECHK.TRANS64.TRYWAIT P1, [R3+URZ+0x38860], R2 ;  /* 0x03886002030075a7 */ /* 0x000f24000802017f */
[----:B----4-:R-:W-:Y:S05]  /*32680*/  @!P1 BRA `(.L_x_3432) ;  /* 0x000000ac00f49947 */ /* 0x010fea0003800000 */
.L_x_3849:
[----:B------:R-:W-:Y:S05]  /*32690*/  @!P0 BRA `(.L_x_3433) ;  /* 0x0000000000048947 */ /* 0x000fea0003800000 */
[----:B------:R-:W-:Y:S01]  /*326a0*/  BPT.TRAP 0x1 ;  /* 0x000000040000795c */ /* 0x000fe20000300000 */
.L_x_3433:
[----:B------:R-:W5:Y:S02]  /*326b0*/  SYNCS.PHASECHK.TRANS64.TRYWAIT P1, [R5+URZ+0x38880], R0 ;  /* 0x03888000050075a7 */ /* 0x000f64000802017f */
[----:B-----5:R-:W-:Y:S05]  /*326c0*/  @!P1 BRA `(.L_x_3434) ;  /* 0x000000ac00f89947 */ /* 0x020fea0003800000 */
.L_x_3850:
[----:B------:R-:W-:Y:S05]  /*326d0*/  @!P0 BRA `(.L_x_3435) ;  /* 0x0000000000048947 */ /* 0x000fea0003800000 */
[----:B------:R-:W-:Y:S01]  /*326e0*/  BPT.TRAP 0x1 ;  /* 0x000000040000795c */ /* 0x000fe20000300000 */
.L_x_3435:
[----:B------:R0:W0:Y:S02]  /*326f0*/  SYNCS.PHASECHK.TRANS64.TRYWAIT P0, [R3+URZ+0x38880], R2 ;  /* 0x03888002030075a7 */ /* 0x000024000800017f */
[----:B0-----:R-:W-:Y:S05]  /*32700*/  @!P0 NANOSLEEP.SYNCS 0x989680 ;  /* 0x009896800000895d */ /* 0x001fea0003900000 */
[----:B------:R-:W0:Y:S02]  /*32710*/  @!P0 SYNCS.PHASECHK.TRANS64 P0, [R3+URZ+0x38880], R2 ;  /* 0x03888002030085a7 */ /* 0x000e24000800007f */
[----:B0-----:R-:W-:Y:S05]  /*32720*/  @!P0 BRA `(.L_x_3435) ;  /* 0xfffffffc00f08947 */ /* 0x001fea000383ffff */
.L_x_3057:
[----:B------:R-:W-:Y:S05]  /*32730*/  BSYNC B8 ;  /* 0x0000000000087941 */ /* 0x000fea0003800000 */
.L_x_3054:
[----:B------:R-:W-:Y:S05]  /*32740*/  EXIT ;  /* 0x000000000000794d */ /* 0x000fea0003800000 */
.L_x_3081:
[----:B-1----:R1:W2:Y:S02]  /*32750*/  SYNCS.PHASECHK.TRANS64.TRYWAIT P6, [R88+URZ+0x38890], R98 ;  /* 0x03889062580075a7 */ /* 0x0022a400080c017f */
[----:B--2---:R-:W-:Y:S05]  /*32760*/  @!P6 NANOSLEEP.SYNCS 0x989680 ;  /* 0x009896800000e95d */ /* 0x004fea0003900000 */
[----:B------:R-:W2:Y:S02]  /*32770*/  @!P6 SYNCS.PHASECHK.TRANS64 P6, [R88+URZ+0x38890], R98 ;  /* 0x038890625800e5a7 */ /* 0x000ea400080c007f */
[----:B--2---:R-:W-:Y:S05]  /*32780*/  @!P6 BRA `(.L_x_3081) ;  /* 0xfffffffc00f0e947 */ /* 0x004fea000383ffff */
[----:B------:R-:W-:Y:S05]  /*32790*/  BRA `(.L_x_3436) ;  /* 0xfffffd14005c7947 */ /* 0x000fea000383ffff */
.L_x_3082:
[----:B------:R-:W-:Y:S01]  /*327a0*/  BSSY B1, `(.L_x_3437) ;  /* 0x0000008000017945 */ /* 0x000fe20003800000 */
[----:B0-----:R-:W-:Y:S02]  /*327b0*/  IMAD.MOV.U32 R13, RZ, RZ, R100 ;  /* 0x000000ffff0d7224 */ /* 0x001fe400078e0064 */
[----:B------:R-:W-:Y:S02]  /*327c0*/  IMAD.MOV.U32 R12, RZ, RZ, RZ ;  /* 0x000000ffff0c7224 */ /* 0x000fe400078e00ff */
[----:B------:R-:W-:Y:S02]  /*327d0*/  IMAD.MOV.U32 R11, RZ, RZ, 0x181f ;  /* 0x0000181fff0b7424 */ /* 0x000fe400078e00ff */
[----:B------:R-:W-:-:S07]  /*327e0*/  IMAD.MOV.U32 R15, RZ, RZ, -0x1 ;  /* 0xffffffffff0f7424 */ /* 0x000fce00078e00ff */
[----:B-1----:R-:W-:Y:S05]  /*327f0*/  WARPSYNC.COLLECTIVE R15, `(.L_x_3438) ;  /* 0x000000000f087348 */ /* 0x002fea0003c00000 */
[----:B------:R0:W2:Y:S02]  /*32800*/  SHFL.IDX P6, R14, R13, R12, R11 ;  /* 0x0000000c0d0e7389 */ /* 0x0000a400000c000b */
[----:B012---:R-:W-:Y:S01]  /*32810*/  ENDCOLLECTIVE ;  /* 0x000000000000791b */ /* 0x007fe20003800000 */
.L_x_3438:
[----:B------:R-:W-:Y:S05]  /*32820*/  BSYNC B1 ;  /* 0x0000000000017941 */ /* 0x000fea0003800000 */
.L_x_3437:
        /* <DEDUP_REMOVED lines=8> */
.L_x_3439:
[----:B------:R-:W-:Y:S01]  /*328b0*/  IMAD.MOV.U32 R11, RZ, RZ, R14 ;  /* 0x000000ffff0b7224 */ /* 0x000fe200078e000e */
[----:B------:R-:W-:Y:S06]  /*328c0*/  BRA `(.L_x_3440) ;  /* 0xfffffd1400247947 */ /* 0x000fec000383ffff */
.L_x_3091:
[----:B------:R-:W-:Y:S01]  /*328d0*/  BSSY B1, `(.L_x_3441) ;  /* 0x0000008000017945 */ /* 0x000fe20003800000 */
[----:B0-----:R-:W-:Y:S01]  /*328e0*/  MOV R13, R100 ;  /* 0x00000064000d7202 */ /* 0x001fe20000000f00 */
[----:B------:R-:W-:Y:S02]  /*328f0*/  IMAD.MOV.U32 R12, RZ, RZ, 0x1 ;  /* 0x00000001ff0c7424 */ /* 0x000fe400078e00ff */
[----:B----4-:R-:W-:Y:S02]  /*32900*/  IMAD.MOV.U32 R11, RZ, RZ, 0x181f ;  /* 0x0000181fff0b7424 */ /* 0x010fe400078e00ff */
[----:B------:R-:W-:-:S07]  /*32910*/  IMAD.MOV.U32 R15, RZ, RZ, -0x1 ;  /* 0xffffffffff0f7424 */ /* 0x000fce00078e00ff */
[----:B-123--:R-:W-:Y:S05]  /*32920*/  WARPSYNC.COLLECTIVE R15, `(.L_x_3442) ;  /* 0x000000000f087348 */ /* 0x00efea0003c00000 */
[----:B------:R0:W4:Y:S02]  /*32930*/  SHFL.IDX P6, R14, R13, R12, R11 ;  /* 0x0000000c0d0e7389 */ /* 0x00012400000c000b */
[----:B01234-:R-:W-:Y:S01]  /*32940*/  ENDCOLLECTIVE ;  /* 0x000000000000791b */ /* 0x01ffe20003800000 */
.L_x_3442:
[----:B------:R-:W-:Y:S05]  /*32950*/  BSYNC B1 ;  /* 0x0000000000017941 */ /* 0x000fea0003800000 */
.L_x_3441:
        /* <DEDUP_REMOVED lines=8> */
.L_x_3443:
[----:B------:R-:W-:Y:S01]  /*329e0*/  IMAD.MOV.U32 R63, RZ, RZ, R14 ;  /* 0x000000ffff3f7224 */ /* 0x000fe200078e000e */
[----:B------:R-:W-:Y:S06]  /*329f0*/  BRA `(.L_x_3444) ;  /* 0xfffffd2000bc7947 */ /* 0x000fec000383ffff */
.L_x_3100:
[----:B------:R-:W-:Y:S01]  /*32a00*/  BSSY B1, `(.L_x_3445) ;  /* 0x0000008000017945 */ /* 0x000fe20003800000 */
[----:B0-----:R-:W-:Y:S01]  /*32a10*/  IMAD.MOV.U32 R13, RZ, RZ, R100 ;  /* 0x000000ffff0d7224 */ /* 0x001fe200078e0064 */
[----:B----4-:R-:W-:Y:S01]  /*32a20*/  MOV R11, 0x181f ;  /* 0x0000181f000b7802 */ /* 0x010fe20000000f00 */
[----:B------:R-:W-:Y:S02]  /*32a30*/  IMAD.MOV.U32 R12, RZ, RZ, 0x2 ;  /* 0x00000002ff0c7424 */ /* 0x000fe400078e00ff */
[----:B------:R-:W-:-:S07]  /*32a40*/  IMAD.MOV.U32 R15, RZ, RZ, -0x1 ;  /* 0xffffffffff0f7424 */ /* 0x000fce00078e00ff */
[----:B-123--:R-:W-:Y:S05]  /*32a50*/  WARPSYNC.COLLECTIVE R15, `(.L_x_3446) ;  /* 0x000000000f087348 */ /* 0x00efea0003c00000 */
[----:B------:R0:W4:Y:S02]  /*32a60*/  SHFL.IDX P6, R14, R13, R12, R11 ;  /* 0x0000000c0d0e7389 */ /* 0x00012400000c000b */
[----:B01234-:R-:W-:Y:S01]  /*32a70*/  ENDCOLLECTIVE ;  /* 0x000000000000791b */ /* 0x01ffe20003800000 */
.L_x_3446:
[----:B------:R-:W-:Y:S05]  /*32a80*/  BSYNC B1 ;  /* 0x0000000000017941 */ /* 0x000fea0003800000 */
.L_x_3445:
        /* <DEDUP_REMOVED lines=8> */
.L_x_3447:
[----:B------:R-:W-:Y:S01]  /*32b10*/  IMAD.MOV.U32 R55, RZ, RZ, R14 ;  /* 0x000000ffff377224 */ /* 0x000fe200078e000e */
[----:B------:R-:W-:Y:S06]  /*32b20*/  BRA `(.L_x_3448) ;  /* 0xfffffd30004c7947 */ /* 0x000fec000383ffff */
.L_x_3109:
[----:B------:R-:W-:Y:S01]  /*32b30*/  BSSY B1, `(.L_x_3449) ;  /* 0x0000008000017945 */ /* 0x000fe20003800000 */
[----:B0-----:R-:W-:Y:S02]  /*32b40*/  IMAD.MOV.U32 R13, RZ, RZ, R100 ;  /* 0x000000ffff0d7224 */ /* 0x001fe400078e0064 */
[----:B------:R-:W-:Y:S02]  /*32b50*/  IMAD.MOV.U32 R12, RZ, RZ, 0x3 ;  /* 0x00000003ff0c7424 */ /* 0x000fe400078e00ff */
[----:B----4-:R-:W-:Y:S02]  /*32b60*/  IMAD.MOV.U32 R11, RZ, RZ, 0x181f ;  /* 0x0000181fff0b7424 */ /* 0x010fe400078e00ff */
[----:B------:R-:W-:-:S07]  /*32b70*/  IMAD.MOV.U32 R15, RZ, RZ, -0x1 ;  /* 0xffffffffff0f7424 */ /* 0x000fce00078e00ff */
[----:B-123--:R-:W-:Y:S05]  /*32b80*/  WARPSYNC.COLLECTIVE R15, `(.L_x_3450) ;  /* 0x000000000f087348 */ /* 0x00efea0003c00000 */
[----:B------:R0:W4:Y:S02]  /*32b90*/  SHFL.IDX P6, R14, R13, R12, R11 ;  /* 0x0000000c0d0e7389 */ /* 0x00012400000c000b */
[----:B01234-:R-:W-:Y:S01]  /*32ba0*/  ENDCOLLECTIVE ;  /* 0x000000000000791b */ /* 0x01ffe20003800000 */
.L_x_3450:
[----:B------:R-:W-:Y:S05]  /*32bb0*/  BSYNC B1 ;  /* 0x0000000000017941 */ /* 0x000fea0003800000 */
.L_x_3449:
        /* <DEDUP_REMOVED lines=8> */
.L_x_3451:
[----:B------:R-:W-:Y:S01]  /*32c40*/  IMAD.MOV.U32 R99, RZ, RZ, R14 ;  /* 0x000000ffff637224 */ /* 0x000fe200078e000e */
[----:B------:R-:W-:Y:S06]  /*32c50*/  BRA `(.L_x_3452) ;  /* 0xfffffd3c00d87947 */ /* 0x000fec000383ffff */
.L_x_3119:
[----:B-1----:R1:W2:Y:S02]  /*32c60*/  SYNCS.PHASECHK.TRANS64.TRYWAIT P3, [R88+URZ+0x38890], R98 ;  /* 0x03889062580075a7 */ /* 0x0022a4000806017f */
[----:B--2---:R-:W-:Y:S05]  /*32c70*/  @!P3 NANOSLEEP.SYNCS 0x989680 ;  /* 0x009896800000b95d */ /* 0x004fea0003900000 */
[----:B------:R-:W2:Y:S02]  /*32c80*/  @!P3 SYNCS.PHASECHK.TRANS64 P3, [R88+URZ+0x38890], R98 ;  /* 0x038890625800b5a7 */ /* 0x000ea4000806007f */
[----:B--2---:R-:W-:Y:S05]  /*32c90*/  @!P3 BRA `(.L_x_3119) ;  /* 0xfffffffc00f0b947 */ /* 0x004fea000383ffff */
[----:B------:R-:W-:Y:S05]  /*32ca0*/  BRA `(.L_x_3453) ;  /* 0xfffffd5400207947 */ /* 0x000fea000383ffff */
.L_x_3120:
[----:B------:R-:W-:Y:S01]  /*32cb0*/  BSSY B1, `(.L_x_3454) ;  /* 0x0000008000017945 */ /* 0x000fe20003800000 */
[----:B------:R-:W-:Y:S01]  /*32cc0*/  MOV R13, R100 ;  /* 0x00000064000d7202 */ /* 0x000fe20000000f00 */
[----:B------:R-:W-:Y:S02]  /*32cd0*/  IMAD.MOV.U32 R12, RZ, RZ, RZ ;  /* 0x000000ffff0c7224 */ /* 0x000fe400078e00ff */
[----:B------:R-:W-:Y:S02]  /*32ce0*/  IMAD.MOV.U32 R11, RZ, RZ, 0x181f ;  /* 0x0000181fff0b7424 */ /* 0x000fe400078e00ff */
[----:B------:R-:W-:-:S07]  /*32cf0*/  IMAD.MOV.U32 R15, RZ, RZ, -0x1 ;  /* 0xffffffffff0f7424 */ /* 0x000fce00078e00ff */
[----:B-1----:R-:W-:Y:S05]  /*32d00*/  WARPSYNC.COLLECTIVE R15, `(.L_x_3455) ;  /* 0x000000000f087348 */ /* 0x002fea0003c00000 */
[----:B------:R0:W2:Y:S02]  /*32d10*/  SHFL.IDX P6, R14, R13, R12, R11 ;  /* 0x0000000c0d0e7389 */ /* 0x0000a400000c000b */
[----:B012---:R-:W-:Y:S01]  /*32d20*/  ENDCOLLECTIVE ;  /* 0x000000000000791b */ /* 0x007fe20003800000 */
.L_x_3455:
[----:B------:R-:W-:Y:S05]  /*32d30*/  BSYNC B1 ;  /* 0x0000000000017941 */ /* 0x000fea0003800000 */
.L_x_3454:
        /* <DEDUP_REMOVED lines=8> */
.L_x_3456:
[----:B------:R-:W-:Y:S01]  /*32dc0*/  IMAD.MOV.U32 R11, RZ, RZ, R14 ;  /* 0x000000ffff0b7224 */ /* 0x000fe200078e000e */
[----:B------:R-:W-:Y:S06]  /*32dd0*/  BRA `(.L_x_3457) ;  /* 0xfffffd5000ec7947 */ /* 0x000fec000383ffff */
.L_x_3125:
[----:B------:R-:W-:Y:S01]  /*32de0*/  BSSY B1, `(.L_x_3458) ;  /* 0x0000008000017945 */ /* 0x000fe20003800000 */
[----:B----4-:R-:W-:Y:S01]  /*32df0*/  IMAD.MOV.U32 R13, RZ, RZ, R100 ;  /* 0x000000ffff0d7224 */ /* 0x010fe200078e0064 */
[----:B---3--:R-:W-:Y:S01]  /*32e00*/  MOV R11, 0x181f ;  /* 0x0000181f000b7802 */ /* 0x008fe20000000f00 */
[----:B------:R-:W-:Y:S02]  /*32e10*/  IMAD.MOV.U32 R12, RZ, RZ, 0x1 ;  /* 0x00000001ff0c7424 */ /* 0x000fe400078e00ff */
[----:B------:R-:W-:-:S07]  /*32e20*/  IMAD.MOV.U32 R15, RZ, RZ, -0x1 ;  /* 0xffffffffff0f7424 */ /* 0x000fce00078e00ff */
[----:B012---:R-:W-:Y:S05]  /*32e30*/  WARPSYNC.COLLECTIVE R15, `(.L_x_3459) ;  /* 0x000000000f087348 */ /* 0x007fea0003c00000 */
[----:B------:R3:W4:Y:S02]  /*32e40*/  SHFL.IDX P6, R14, R13, R12, R11 ;  /* 0x0000000c0d0e7389 */ /* 0x00072400000c000b */
[----:B01234-:R-:W-:Y:S01]  /*32e50*/  ENDCOLLECTIVE ;  /* 0x000000000000791b */ /* 0x01ffe20003800000 */
.L_x_3459:
[----:B------:R-:W-:Y:S05]  /*32e60*/  BSYNC B1 ;  /* 0x0000000000017941 */ /* 0x000fea0003800000 */
.L_x_3458:
        /* <DEDUP_REMOVED lines=8> */
.L_x_3460:
[----:B------:R-:W-:Y:S01]  /*32ef0*/  IMAD.MOV.U32 R42, RZ, RZ, R14 ;  /* 0x000000ffff2a7224 */ /* 0x000fe200078e000e */
[----:B------:R-:W-:Y:S06]  /*32f00*/  BRA `(.L_x_3461) ;  /* 0xfffffd6000bc7947 */ /* 0x000fec000383ffff */
.L_x_3130:
[----:B------:R-:W-:Y:S01]  /*32f10*/  BSSY B1, `(.L_x_3462) ;  /* 0x0000008000017945 */ /* 0x000fe20003800000 */
[----:B---34-:R-:W-:Y:S02]  /*32f20*/  IMAD.MOV.U32 R13, RZ, RZ, R100 ;  /* 0x000000ffff0d7224 */ /* 0x018fe400078e0064 */
[----:B------:R-:W-:Y:S02]  /*32f30*/  IMAD.MOV.U32 R12, RZ, RZ, 0x2 ;  /* 0x00000002ff0c7424 */ /* 0x000fe400078e00ff */
[----:B------:R-:W-:Y:S02]  /*32f40*/  IMAD.MOV.U32 R11, RZ, RZ, 0x181f ;  /* 0x0000181fff0b7424 */ /* 0x000fe400078e00ff */
[----:B------:R-:W-:-:S07]  /*32f50*/  IMAD.MOV.U32 R15, RZ, RZ, -0x1 ;  /* 0xffffffffff0f7424 */ /* 0x000fce00078e00ff */
[----:B012---:R-:W-:Y:S05]  /*32f60*/  WARPSYNC.COLLECTIVE R15, `(.L_x_3463) ;  /* 0x000000000f087348 */ /* 0x007fea0003c00000 */
[----:B------:R3:W4:Y:S02]  /*32f70*/  SHFL.IDX P6, R14, R13, R12, R11 ;  /* 0x0000000c0d0e7389 */ /* 0x00072400000c000b */
[----:B01234-:R-:W-:Y:S01]  /*32f80*/  ENDCOLLECTIVE ;  /* 0x000000000000791b */ /* 0x01ffe20003800000 */
.L_x_3463:
[----:B------:R-:W-:Y:S05]  /*32f90*/  BSYNC B1 ;  /* 0x0000000000017941 */ /* 0x000fea0003800000 */
.L_x_3462:
        /* <DEDUP_REMOVED lines=8> */
.L_x_3464:
[----:B------:R-:W-:Y:S01]  /*33020*/  IMAD.MOV.U32 R42, RZ, RZ, R14 ;  /* 0x000000ffff2a7224 */ /* 0x000fe200078e000e */
[----:B------:R-:W-:Y:S06]  /*33030*/  BRA `(.L_x_3465) ;  /* 0xfffffd7000847947 */ /* 0x000fec000383ffff */
.L_x_3135:
[----:B------:R-:W-:Y:S01]  /*33040*/  BSSY B1, `(.L_x_3466) ;  /* 0x0000008000017945 */ /* 0x000fe20003800000 */
[----:B-1--4-:R-:W-:Y:S01]  /*33050*/  MOV R13, R100 ;  /* 0x00000064000d7202 */ /* 0x012fe20000000f00 */
[----:B------:R-:W-:Y:S02]  /*33060*/  IMAD.MOV.U32 R12, RZ, RZ, 0x3 ;  /* 0x00000003ff0c7424 */ /* 0x000fe400078e00ff */
[----:B------:R-:W-:Y:S02]  /*33070*/  IMAD.MOV.U32 R11, RZ, RZ, 0x181f ;  /* 0x0000181fff0b7424 */ /* 0x000fe400078e00ff */
[----:B------:R-:W-:-:S07]  /*33080*/  IMAD.MOV.U32 R15, RZ, RZ, -0x1 ;  /* 0xffffffffff0f7424 */ /* 0x000fce00078e00ff */
[----:B0-23--:R-:W-:Y:S05]  /*33090*/  WARPSYNC.COLLECTIVE R15, `(.L_x_3467) ;  /* 0x000000000f087348 */ /* 0x00dfea0003c00000 */
[----:B------:R1:W4:Y:S02]  /*330a0*/  SHFL.IDX P6, R14, R13, R12, R11 ;  /* 0x0000000c0d0e7389 */ /* 0x00032400000c000b */
[----:B01234-:R-:W-:Y:S01]  /*330b0*/  ENDCOLLECTIVE ;  /* 0x000000000000791b */ /* 0x01ffe20003800000 */
.L_x_3467:
[----:B------:R-:W-:Y:S05]  /*330c0*/  BSYNC B1 ;  /* 0x0000000000017941 */ /* 0x000fea0003800000 */
.L_x_3466:
        /* <DEDUP_REMOVED lines=8> */
.L_x_3468:
[----:B------:R-:W-:Y:S01]  /*33150*/  IMAD.MOV.U32 R42, RZ, RZ, R14 ;  /* 0x000000ffff2a7224 */ /* 0x000fe200078e000e */
[----:B------:R-:W-:Y:S06]  /*33160*/  BRA `(.L_x_3469) ;  /* 0xfffffd8000507947 */ /* 0x000fec000383ffff */
.L_x_3140:
[----:B-1----:R1:W2:Y:S02]  /*33170*/  SYNCS.PHASECHK.TRANS64.TRYWAIT P2, [R88+URZ+0x38890], R98 ;  /* 0x03889062580075a7 */ /* 0x0022a4000804017f */
[----:B--2---:R-:W-:Y:S05]  /*33180*/  @!P2 NANOSLEEP.SYNCS 0x989680 ;  /* 0x009896800000a95d */ /* 0x004fea0003900000 */
[----:B------:R-:W2:Y:S02]  /*33190*/  @!P2 SYNCS.PHASECHK.TRANS64 P2, [R88+URZ+0x38890], R98 ;  /* 0x038890625800a5a7 */ /* 0x000ea4000804007f */
[----:B--2---:R-:W-:Y:S05]  /*331a0*/  @!P2 BRA `(.L_x_3140) ;  /* 0xfffffffc00f0a947 */ /* 0x004fea000383ffff */
[----:B------:R-:W-:Y:S05]  /*331b0*/  BRA `(.L_x_3470) ;  /* 0xfffffd9000747947 */ /* 0x000fea000383ffff */
.L_x_3141:
[----:B------:R-:W-:Y:S01]  /*331c0*/  BSSY B1, `(.L_x_3471) ;  /* 0x0000008000017945 */ /* 0x000fe20003800000 */
[----:B------:R-:W-:Y:S01]  /*331d0*/  IMAD.MOV.U32 R13, RZ, RZ, R41 ;  /* 0x000000ffff0d7224 */ /* 0x000fe200078e0029 */
[----:B------:R-:W-:Y:S01]  /*331e0*/  MOV R11, 0x181f ;  /* 0x0000181f000b7802 */ /* 0x000fe20000000f00 */
[----:B------:R-:W-:Y:S02]  /*331f0*/  IMAD.MOV.U32 R12, RZ, RZ, RZ ;  /* 0x000000ffff0c7224 */ /* 0x000fe400078e00ff */
[----:B------:R-:W-:-:S07]  /*33200*/  IMAD.MOV.U32 R15, RZ, RZ, -0x1 ;  /* 0xffffffffff0f7424 */ /* 0x000fce00078e00ff */
[----:B-1----:R-:W-:Y:S05]  /*33210*/  WARPSYNC.COLLECTIVE R15, `(.L_x_3472) ;  /* 0x000000000f087348 */ /* 0x002fea0003c00000 */
[----:B------:R0:W2:Y:S02]  /*33220*/  SHFL.IDX P6, R14, R13, R12, R11 ;  /* 0x0000000c0d0e7389 */ /* 0x0000a400000c000b */
[----:B012---:R-:W-:Y:S01]  /*33230*/  ENDCOLLECTIVE ;  /* 0x000000000000791b */ /* 0x007fe20003800000 */
.L_x_3472:
[----:B------:R-:W-:Y:S05]  /*33240*/  BSYNC B1 ;  /* 0x0000000000017941 */ /* 0x000fea0003800000 */
.L_x_3471:
        /* <DEDUP_REMOVED lines=8> */
.L_x_3473:
[----:B------:R-:W-:Y:S05]  /*332d0*/  BRA `(.L_x_3474) ;  /* 0xfffffd9000947947 */ /* 0x000fea000383ffff */
.L_x_3144:
        /* <DEDUP_REMOVED lines=8> */
.L_x_3476:
[----:B------:R-:W-:Y:S05]  /*33360*/  BSYNC B1 ;  /* 0x0000000000017941 */ /* 0x000fea0003800000 */
.L_x_3475:
        /* <DEDUP_REMOVED lines=8> */
.L_x_3477:
[----:B------:R-:W-:Y:S05]  /*333f0*/  BRA `(.L_x_3478) ;  /* 0xfffffd9000947947 */ /* 0x000fea000383ffff */
.L_x_3147:
[----:B------:R-:W-:Y:S01]  /*33400*/  BSSY B1, `(.L_x_3479) ;  /* 0x0000008000017945 */ /* 0x000fe20003800000 */
[----:B---3--:R-:W-:Y:S01]  /*33410*/  IMAD.MOV.U32 R13, RZ, RZ, R41 ;  /* 0x000000ffff0d7224 */ /* 0x008fe200078e0029 */
[----:B------:R-:W-:Y:S01]  /*33420*/  MOV R11, 0x181f ;  /* 0x0000181f000b7802 */ /* 0x000fe20000000f00 */
[----:B------:R-:W-:Y:S02]  /*33430*/  IMAD.MOV.U32 R12, RZ, RZ, 0x2 ;  /* 0x00000002ff0c7424 */ /* 0x000fe400078e00ff */
[----:B------:R-:W-:-:S07]  /*33440*/  IMAD.MOV.U32 R15, RZ, RZ, -0x1 ;  /* 0xffffffffff0f7424 */ /* 0x000fce00078e00ff */
[----:B012-4-:R-:W-:Y:S05]  /*33450*/  WARPSYNC.COLLECTIVE R15, `(.L_x_3480) ;  /* 0x000000000f087348 */ /* 0x017fea0003c00000 */
[----:B------:R3:W0:Y:S02]  /*33460*/  SHFL.IDX P6, R14, R13, R12, R11 ;  /* 0x0000000c0d0e7389 */ /* 0x00062400000c000b */
[----:B01234-:R-:W-:Y:S01]  /*33470*/  ENDCOLLECTIVE ;  /* 0x000000000000791b */ /* 0x01ffe20003800000 */
.L_x_3480:
[----:B------:R-:W-:Y:S05]  /*33480*/  BSYNC B1 ;  /* 0x0000000000017941 */ /* 0x000fea0003800000 */
.L_x_3479:
        /* <DEDUP_REMOVED lines=8> */
.L_x_3481:
[----:B------:R-:W-:Y:S05]  /*33510*/  BRA `(.L_x_3482) ;  /* 0xfffffd9000987947 */ /* 0x000fea000383ffff */
.L_x_3150:
[----:B------:R-:W-:Y:S01]  /*33520*/  BSSY B1, `(.L_x_3483) ;  /* 0x0000008000017945 */ /* 0x000fe20003800000 */
[----:B0-----:R-:W-:Y:S02]  /*33530*/  IMAD.MOV.U32 R13, RZ, RZ, R41 ;  /* 0x000000ffff0d7224 */ /* 0x001fe400078e0029 */
[----:B------:R-:W-:Y:S02]  /*33540*/  IMAD.MOV.U32 R12, RZ, RZ, 0x3 ;  /* 0x00000003ff0c7424 */ /* 0x000fe400078e00ff */
[----:B------:R-:W-:Y:S02]  /*33550*/  IMAD.MOV.U32 R11, RZ, RZ, 0x181f ;  /* 0x0000181fff0b7424 */ /* 0x000fe400078e00ff */
[----:B------:R-:W-:-:S07]  /*33560*/  IMAD.MOV.U32 R15, RZ, RZ, -0x1 ;  /* 0xffffffffff0f7424 */ /* 0x000fce00078e00ff */
[----:B-1234-:R-:W-:Y:S05]  /*33570*/  WARPSYNC.COLLECTIVE R15, `(.L_x_3484) ;  /* 0x000000000f087348 */ /* 0x01efea0003c00000 */
[----:B------:R0:W0:Y:S02]  /*33580*/  SHFL.IDX P6, R14, R13, R12, R11 ;  /* 0x0000000c0d0e7389 */ /* 0x00002400000c000b */
[----:B01234-:R-:W-:Y:S01]  /*33590*/  ENDCOLLECTIVE ;  /* 0x000000000000791b */ /* 0x01ffe20003800000 */
.L_x_3484:
[----:B------:R-:W-:Y:S05]  /*335a0*/  BSYNC B1 ;  /* 0x0000000000017941 */ /* 0x000fea0003800000 */
.L_x_3483:
        /* <DEDUP_REMOVED lines=8> */
.L_x_3485:
[----:B------:R-:W-:Y:S05]  /*33630*/  BRA `(.L_x_3486) ;  /* 0xfffffd90009c7947 */ /* 0x000fea000383ffff */
.L_x_3154:
[----:B------:R0:W0:Y:S02]  /*33640*/  SYNCS.PHASECHK.TRANS64.TRYWAIT P3, [R88+URZ+0x388b0], R98 ;  /* 0x0388b062580075a7 */ /* 0x000024000806017f */
[----:B0-----:R-:W-:Y:S05]  /*33650*/  @!P3 NANOSLEEP.SYNCS 0x989680 ;  /* 0x009896800000b95d */ /* 0x001fea0003900000 */
[----:B------:R-:W0:Y:S02]  /*33660*/  @!P3 SYNCS.PHASECHK.TRANS64 P3, [R88+URZ+0x388b0], R98 ;  /* 0x0388b0625800b5a7 */ /* 0x000e24000806007f */
[----:B0-----:R-:W-:Y:S05]  /*33670*/  @!P3 BRA `(.L_x_3154) ;  /* 0xfffffffc00f0b947 */ /* 0x001fea000383ffff */
[----:B------:R-:W-:Y:S05]  /*33680*/  BRA `(.L_x_3487) ;  /* 0xfffffd9400147947 */ /* 0x000fea000383ffff */
.L_x_3168:
[----:B------:R-:W-:Y:S01]  /*33690*/  BSSY B0, `(.L_x_3488) ;  /* 0x0000007000007945 */ /* 0x000fe20003800000 */
[----:B------:R-:W-:Y:S01]  /*336a0*/  IMAD.MOV.U32 R12, RZ, RZ, RZ ;  /* 0x000000ffff0c7224 */ /* 0x000fe200078e00ff */
[----:B------:R-:W-:Y:S01]  /*336b0*/  MOV R15, 0xffffffff ;  /* 0xffffffff000f7802 */ /* 0x000fe20000000f00 */
[----:B------:R-:W-:-:S07]  /*336c0*/  IMAD.MOV.U32 R11, RZ, RZ, 0x1f ;  /* 0x0000001fff0b7424 */ /* 0x000fce00078e00ff */
[----:B-----5:R-:W-:Y:S05]  /*336d0*/  WARPSYNC.COLLECTIVE R15, `(.L_x_3489) ;  /* 0x000000000f087348 */ /* 0x020fea0003c00000 */
[----:B------:R0:W1:Y:S02]  /*336e0*/  SHFL.IDX P6, R14, R13, R12, R11 ;  /* 0x0000000c0d0e7389 */ /* 0x00006400000c000b */
[----:B01---5:R-:W-:Y:S01]  /*336f0*/  ENDCOLLECTIVE ;  /* 0x000000000000791b */ /* 0x023fe20003800000 */
.L_x_3489:
[----:B------:R-:W-:Y:S05]  /*33700*/  BSYNC B0 ;  /* 0x0000000000007941 */ /* 0x000fea0003800000 */
.L_x_3488:
[----:B------:R-:W-:Y:S05]  /*33710*/  BRA `(.L_x_3490) ;  /* 0xfffffda000b47947 */ /* 0x000fea000383ffff */
.L_x_3180:
        /* <DEDUP_REMOVED lines=8> */
.L_x_3492:
[----:B------:R-:W-:Y:S05]  /*337a0*/  BSYNC B1 ;  /* 0x0000000000017941 */ /* 0x000fea0003800000 */
.L_x_3491:
        /* <DEDUP_REMOVED lines=8> */
.L_x_3493:
[----:B------:R-:W-:Y:S02]  /*33830*/  IMAD.MOV.U32 R13, RZ, RZ, R37 ;  /* 0x000000ffff0d7224 */ /* 0x000fe400078e0025 */
[----:B------:R-:W-:-:S07]  /*33840*/  IMAD.MOV.U32 R5, RZ, RZ, R14 ;  /* 0x000000ffff057224 */ /* 0x000fce00078e000e */
[----:B------:R-:W-:Y:S05]  /*33850*/  WARPSYNC.COLLECTIVE R15, `(.L_x_3494) ;  /* 0x000000000f087348 */ /* 0x000fea0003c00000 */
[----:B------:R0:W1:Y:S02]  /*33860*/  SHFL.IDX P6, R14, R13, R12, R11 ;  /* 0x0000000c0d0e7389 */ /* 0x00006400000c000b */
[----:B01----:R-:W-:Y:S01]  /*33870*/  ENDCOLLECTIVE ;  /* 0x000000000000791b */ /* 0x003fe20003800000 */
.L_x_3494:
[----:B------:R-:W-:Y:S01]  /*33880*/  IMAD.MOV.U32 R13, RZ, RZ, R49 ;  /* 0x000000ffff0d7224 */ /* 0x000fe200078e0031 */
[----:B------:R-:W-:-:S07]  /*33890*/  MOV R9, R14 ;  /* 0x0000000e00097202 */ /* 0x000fce0000000f00 */
[----:B------:R-:W-:Y:S05]  /*338a0*/  WARPSYNC.COLLECTIVE R15, `(.L_x_3495) ;  /* 0x000000000f087348 */ /* 0x000fea0003c00000 */
[----:B------:R0:W1:Y:S02]  /*338b0*/  SHFL.IDX P6, R14, R13, R12, R11 ;  /* 0x0000000c0d0e7389 */ /* 0x00006400000c000b */
[----:B01----:R-:W-:Y:S01]  /*338c0*/  ENDCOLLECTIVE ;  /* 0x000000000000791b */ /* 0x003fe20003800000 */
.L_x_3495:
[----:B------:R-:W-:Y:S05]  /*338d0*/  BRA `(.L_x_3496) ;  /* 0xfffffda800a07947 */ /* 0x000fea000383ffff */
.L_x_3183:
        /* <DEDUP_REMOVED lines=8> */
.L_x_3498:
[----:B------:R-:W-:Y:S05]  /*33960*/  BSYNC B1 ;  /* 0x0000000000017941 */ /* 0x000fea0003800000 */
.L_x_3497:
        /* <DEDUP_REMOVED lines=8> */
.L_x_3499:
[----:B------:R-:W-:Y:S01]  /*339f0*/  MOV R13, R37 ;  /* 0x00000025000d7202 */ /* 0x000fe20000000f00 */
[----:B------:R-:W-:-:S07]  /*33a00*/  IMAD.MOV.U32 R5, RZ, RZ, R14 ;  /* 0x000000ffff057224 */ /* 0x000fce00078e000e */
[----:B------:R-:W-:Y:S05]  /*33a10*/  WARPSYNC.COLLECTIVE R15, `(.L_x_3500) ;  /* 0x000000000f087348 */ /* 0x000fea0003c00000 */
[----:B------:R0:W1:Y:S02]  /*33a20*/  SHFL.IDX P6, R14, R13, R12, R11 ;  /* 0x0000000c0d0e7389 */ /* 0x00006400000c000b */
[----:B01----:R-:W-:Y:S01]  /*33a30*/  ENDCOLLECTIVE ;  /* 0x000000000000791b */ /* 0x003fe20003800000 */
.L_x_3500:
[----:B------:R-:W-:Y:S02]  /*33a40*/  IMAD.MOV.U32 R13, RZ, RZ, R49 ;  /* 0x000000ffff0d7224 */ /* 0x000fe400078e0031 */
[----:B------:R-:W-:-:S07]  /*33a50*/  IMAD.MOV.U32 R9, RZ, RZ, R14 ;  /* 0x000000ffff097224 */ /* 0x000fce00078e000e */
[----:B------:R-:W-:Y:S05]  /*33a60*/  WARPSYNC.COLLECTIVE R15, `(.L_x_3501) ;  /* 0x000000000f087348 */ /* 0x000fea0003c00000 */
[----:B------:R0:W1:Y:S02]  /*33a70*/  SHFL.IDX P6, R14, R13, R12, R11 ;  /* 0x0000000c0d0e7389 */ /* 0x00006400000c000b */
[----:B01----:R-:W-:Y:S01]  /*33a80*/  ENDCOLLECTIVE ;  /* 0x000000000000791b */ /* 0x003fe20003800000 */
.L_x_3501:
[----:B------:R-:W-:Y:S05]  /*33a90*/  BRA `(.L_x_3502) ;  /* 0xfffffda800c47947 */ /* 0x000fea000383ffff */
.L_x_3186:
[----:B------:R-:W-:Y:S01]  /*33aa0*/  BSSY B1, `(.L_x_3503) ;  /* 0x0000008000017945 */ /* 0x000fe20003800000 */
[----:B------:R-:W-:Y:S01]  /*33ab0*/  IMAD.MOV.U32 R13, RZ, RZ, R48 ;  /* 0x000000ffff0d7224 */ /* 0x000fe200078e0030 */
[----:B------:R-:W-:Y:S01]  /*33ac0*/  MOV R15, 0xffffffff ;  /* 0xffffffff000f7802 */ /* 0x000fe20000000f00 */
[----:B------:R-:W-:Y:S02]  /*33ad0*/  IMAD.MOV.U32 R12, RZ, RZ, 0x2 ;  /* 0x00000002ff0c7424 */ /* 0x000fe400078e00ff */
[----:B------:R-:W-:-:S07]  /*33ae0*/  IMAD.MOV.U32 R11, RZ, RZ, 0x181f ;  /* 0x0000181fff0b7424 */ /* 0x000fce00078e00ff */
[----:B012345:R-:W-:Y:S05]  /*33af0*/  WARPSYNC.COLLECTIVE R15, `(.L_x_3504) ;  /* 0x000000000f087348 */ /* 0x03ffea0003c00000 */
[----:B----4-:R4:W0:Y:S02]  /*33b00*/  SHFL.IDX P6, R14, R13, R12, R11 ;  /* 0x0000000c0d0e7389 */ /* 0x01082400000c000b */
[----:B012345:R-:W-:Y:S01]  /*33b10*/  ENDCOLLECTIVE ;  /* 0x000000000000791b */ /* 0x03ffe20003800000 */
.L_x_3504:
[----:B------:R-:W-:Y:S05]  /*33b20*/  BSYNC B1 ;  /* 0x0000000000017941 */ /* 0x000fea0003800000 */
.L_x_3503:
        /* <DEDUP_REMOVED lines=8> */
.L_x_3505:
[----:B------:R-:W-:Y:S01]  /*33bb0*/  IMAD.MOV.U32 R13, RZ, RZ, R37 ;  /* 0x000000ffff0d7224 */ /* 0x000fe200078e0025 */
[----:B------:R-:W-:-:S07]  /*33bc0*/  MOV R5, R14 ;  /* 0x0000000e00057202 */ /* 0x000fce0000000f00 */
[----:B------:R-:W-:Y:S05]  /*33bd0*/  WARPSYNC.COLLECTIVE R15, `(.L_x_3506) ;  /* 0x000000000f087348 */ /* 0x000fea0003c00000 */
[----:B------:R0:W1:Y:S02]  /*33be0*/  SHFL.IDX P6, R14, R13, R12, R11 ;  /* 0x0000000c0d0e7389 */ /* 0x00006400000c000b */
[----:B01----:R-:W-:Y:S01]  /*33bf0*/  ENDCOLLECTIVE ;  /* 0x000000000000791b */ /* 0x003fe20003800000 */
.L_x_3506:
[----:B------:R-:W-:Y:S02]  /*33c00*/  IMAD.MOV.U32 R13, RZ, RZ, R49 ;  /* 0x000000ffff0d7224 */ /* 0x000fe400078e0031 */
[----:B------:R-:W-:-:S07]  /*33c10*/  IMAD.MOV.U32 R9, RZ, RZ, R14 ;  /* 0x000000ffff097224 */ /* 0x000fce00078e000e */
[----:B------:R-:W-:Y:S05]  /*33c20*/  WARPSYNC.COLLECTIVE R15, `(.L_x_3507) ;  /* 0x000000000f087348 */ /* 0x000fea0003c00000 */
[----:B------:R0:W1:Y:S02]  /*33c30*/  SHFL.IDX P6, R14, R13, R12, R11 ;  /* 0x0000000c0d0e7389 */ /* 0x00006400000c000b */
[----:B01----:R-:W-:Y:S01]  /*33c40*/  ENDCOLLECTIVE ;  /* 0x000000000000791b */ /* 0x003fe20003800000 */
.L_x_3507:
[----:B------:R-:W-:Y:S05]  /*33c50*/  BRA `(.L_x_3508) ;  /* 0xfffffda800dc7947 */ /* 0x000fea000383ffff */
.L_x_3189:
[----:B------:R-:W-:Y:S01]  /*33c60*/  BSSY B1, `(.L_x_3509) ;  /* 0x0000008000017945 */ /* 0x000fe20003800000 */
[----:B------:R-:W-:Y:S01]  /*33c70*/  IMAD.MOV.U32 R13, RZ, RZ, R48 ;  /* 0x000000ffff0d7224 */ /* 0x000fe200078e0030 */
[----:B------:R-:W-:Y:S01]  /*33c80*/  MOV R11, 0x181f ;  /* 0x0000181f000b7802 */ /* 0x000fe20000000f00 */
[----:B------:R-:W-:Y:S02]  /*33c90*/  IMAD.MOV.U32 R12, RZ, RZ, 0x3 ;  /* 0x00000003ff0c7424 */ /* 0x000fe400078e00ff */
[----:B------:R-:W-:-:S07]  /*33ca0*/  IMAD.MOV.U32 R15, RZ, RZ, -0x1 ;  /* 0xffffffffff0f7424 */ /* 0x000fce00078e00ff */
[----:B01--45:R-:W-:Y:S05]  /*33cb0*/  WARPSYNC.COLLECTIVE R15, `(.L_x_3510) ;  /* 0x000000000f087348 */ /* 0x033fea0003c00000 */
[----:B----4-:R2:W3:Y:S02]  /*33cc0*/  SHFL.IDX P6, R14, R13, R12, R11 ;  /* 0x0000000c0d0e7389 */ /* 0x0104e400000c000b */
[----:B0123-5:R-:W-:Y:S01]  /*33cd0*/  ENDCOLLECTIVE ;  /* 0x000000000000791b */ /* 0x02ffe20003800000 */
.L_x_3510:
[----:B------:R-:W-:Y:S05]  /*33ce0*/  BSYNC B1 ;  /* 0x0000000000017941 */ /* 0x000fea0003800000 */
.L_x_3509:
        /* <DEDUP_REMOVED lines=8> */
.L_x_3511:
[----:B------:R-:W-:Y:S02]  /*33d70*/  IMAD.MOV.U32 R13, RZ, RZ, R37 ;  /* 0x000000ffff0d7224 */ /* 0x000fe400078e0025 */
[----:B------:R-:W-:-:S07]  /*33d80*/  IMAD.MOV.U32 R5, RZ, RZ, R14 ;  /* 0x000000ffff057224 */ /* 0x000fce00078e000e */
[----:B------:R-:W-:Y:S05]  /*33d90*/  WARPSYNC.COLLECTIVE R15, `(.L_x_3512) ;  /* 0x000000000f087348 */ /* 0x000fea0003c00000 */
[----:B------:R0:W1:Y:S02]  /*33da0*/  SHFL.IDX P6, R14, R13, R12, R11 ;  /* 0x0000000c0d0e7389 */ /* 0x00006400000c000b */
[----:B01----:R-:W-:Y:S01]  /*33db0*/  ENDCOLLECTIVE ;  /* 0x000000000000791b */ /* 0x003fe20003800000 */
.L_x_3512:
[----:B------:R-:W-:Y:S02]  /*33dc0*/  IMAD.MOV.U32 R13, RZ, RZ, R49 ;  /* 0x000000ffff0d7224 */ /* 0x000fe400078e0031 */
[----:B------:R-:W-:-:S07]  /*33dd0*/  IMAD.MOV.U32 R37, RZ, RZ, R14 ;  /* 0x000000ffff257224 */ /* 0x000fce00078e000e */
[----:B------:R-:W-:Y:S05]  /*33de0*/  WARPSYNC.COLLECTIVE R15, `(.L_x_3513) ;  /* 0x000000000f087348 */ /* 0x000fea0003c00000 */
[----:B------:R0:W1:Y:S02]  /*33df0*/  SHFL.IDX P6, R14, R13, R12, R11 ;  /* 0x0000000c0d0e7389 */ /* 0x00006400000c000b */
[----:B01----:R-:W-:Y:S01]  /*33e00*/  ENDCOLLECTIVE ;  /* 0x000000000000791b */ /* 0x003fe20003800000 */
.L_x_3513:
[----:B------:R-:W-:Y:S01]  /*33e10*/  IMAD.MOV.U32 R49, RZ, RZ, R14 ;  /* 0x000000ffff317224 */ /* 0x000fe200078e000e */
[----:B------:R-:W-:Y:S06]  /*33e20*/  BRA `(.L_x_3514) ;  /* 0xfffffda800f87947 */ /* 0x000fec000383ffff */
.L_x_3193:
[----:B------:R0:W0:Y:S02]  /*33e30*/  SYNCS.PHASECHK.TRANS64.TRYWAIT P0, [R23+URZ+0x38800], R50 ;  /* 0x03880032170075a7 */ /* 0x000024000800017f */
[----:B0-----:R-:W-:Y:S05]  /*33e40*/  @!P0 NANOSLEEP.SYNCS 0x989680 ;  /* 0x009896800000895d */ /* 0x001fea0003900000 */
[----:B------:R-:W0:Y:S02]  /*33e50*/  @!P0 SYNCS.PHASECHK.TRANS64 P0, [R23+URZ+0x38800], R50 ;  /* 0x03880032170085a7 */ /* 0x000e24000800007f */
[----:B0-----:R-:W-:Y:S05]  /*33e60*/  @!P0 BRA `(.L_x_3193) ;  /* 0xfffffffc00f08947 */ /* 0x001fea000383ffff */
[----:B------:R-:W-:Y:S05]  /*33e70*/  BRA `(.L_x_3515) ;  /* 0xfffffdac007c7947 */ /* 0x000fea000383ffff */
.L_x_3209:
[----:B------:R-:W0:Y:S01]  /*33e80*/  LDC R3, c[0x0][0x3f4] ;  /* 0x0000fd00ff037b82 */ /* 0x000e220000000800 */
        /* <DEDUP_REMOVED lines=8> */
.L_x_3517:
[----:B------:R-:W-:Y:S05]  /*33f10*/  BSYNC B1 ;  /* 0x0000000000017941 */ /* 0x000fea0003800000 */
.L_x_3516:
[----:B------:R0:W5:Y:S01]  /*33f20*/  LDL R8, [R1+0x58] ;  /* 0x0000580001087983 */ /* 0x0001620000100800 */
[----:B------:R-:W-:Y:S01]  /*33f30*/  IMAD.MOV.U32 R13, RZ, RZ, R55 ;  /* 0x000000ffff0d7224 */ /* 0x000fe200078e0037 */
[----:B------:R-:W-:Y:S01]  /*33f40*/  MOV R12, RZ ;  /* 0x000000ff000c7202 */ /* 0x000fe20000000f00 */
[----:B------:R-:W-:Y:S01]  /*33f50*/  IMAD.MOV.U32 R11, RZ, RZ, 0x181f ;  /* 0x0000181fff0b7424 */ /* 0x000fe200078e00ff */
[----:B------:R-:W-:Y:S01]  /*33f60*/  ISETP.GE.AND P0, PT, R16, R3, PT ;  /* 0x000000031000720c */ /* 0x000fe20003f06270 */
[----:B------:R-:W-:Y:S02]  /*33f70*/  IMAD.MOV.U32 R15, RZ, RZ, -0x1 ;  /* 0xffffffffff0f7424 */ /* 0x000fe400078e00ff */
[----:B------:R-:W-:-:S10]  /*33f80*/  IMAD.MOV.U32 R5, RZ, RZ, R14 ;  /* 0x000000ffff057224 */ /* 0x000fd400078e000e */
[----:B0----5:R-:W-:Y:S05]  /*33f90*/  WARPSYNC.COLLECTIVE R15, `(.L_x_3518) ;  /* 0x000000000f087348 */ /* 0x021fea0003c00000 */
[----:B------:R1:W2:Y:S02]  /*33fa0*/  SHFL.IDX P6, R14, R13, R12, R11 ;  /* 0x0000000c0d0e7389 */ /* 0x0002a400000c000b */
[----:B012--5:R-:W-:Y:S01]  /*33fb0*/  ENDCOLLECTIVE ;  /* 0x000000000000791b */ /* 0x027fe20003800000 */
.L_x_3518:
[----:B------:R-:W-:Y:S02]  /*33fc0*/  IMAD.MOV.U32 R13, RZ, RZ, R57 ;  /* 0x000000ffff0d7224 */ /* 0x000fe400078e0039 */
[----:B------:R-:W-:-:S07]  /*33fd0*/  IMAD.MOV.U32 R7, RZ, RZ, R14 ;  /* 0x000000ffff077224 */ /* 0x000fce00078e000e */
[----:B------:R-:W-:Y:S05]  /*33fe0*/  WARPSYNC.COLLECTIVE R15, `(.L_x_3519) ;  /* 0x000000000f087348 */ /* 0x000fea0003c00000 */
[----:B------:R0:W1:Y:S02]  /*33ff0*/  SHFL.IDX P6, R14, R13, R12, R11 ;  /* 0x0000000c0d0e7389 */ /* 0x00006400000c000b */
[----:B01----:R-:W-:Y:S01]  /*34000*/  ENDCOLLECTIVE ;  /* 0x000000000000791b */ /* 0x003fe20003800000 */
.L_x_3519:
[----:B------:R-:W-:Y:S01]  /*34010*/  MOV R13, R59 ;  /* 0x0000003b000d7202 */ /* 0x000fe20000000f00 */
[----:B------:R-:W-:-:S07]  /*34020*/  IMAD.MOV.U32 R9, RZ, RZ, R14 ;  /* 0x000000ffff097224 */ /* 0x000fce00078e000e */
[----:B------:R-:W-:Y:S05]  /*34030*/  WARPSYNC.COLLECTIVE R15, `(.L_x_3520) ;  /* 0x000000000f087348 */ /* 0x000fea0003c00000 */
[----:B------:R0:W1:Y:S02]  /*34040*/  SHFL.IDX P6, R14, R13, R12, R11 ;  /* 0x0000000c0d0e7389 */ /* 0x00006400000c000b */
[----:B01----:R-:W-:Y:S01]  /*34050*/  ENDCOLLECTIVE ;  /* 0x000000000000791b */ /* 0x003fe20003800000 */
.L_x_3520:
[----:B------:R-:W-:-:S05]  /*34060*/  IMAD R37, R8, R37, RZ ;  /* 0x0000002508257224 */ /* 0x000fca00078e02ff */
[----:B------:R-:W-:-:S13]  /*34070*/  ISETP.GE.OR P1, PT, R10, R37, P0 ;  /* 0x000000250a00720c */ /* 0x000fda0000726670 */
[C---:B------:R-:W-:Y:S02]  /*34080*/  @!P1 IADD3 R4, P2, R16.reuse, R7, RZ ;  /* 0x0000000710049210 */ /* 0x040fe40007f5e0ff */
[----:B------:R-:W-:-:S03]  /*34090*/  @!P1 IADD3 R24, P3, R16, R14, RZ ;  /* 0x0000000e10189210 */ /* 0x000fc60007f7e0ff */
[--C-:B------:R-:W-:Y:S02]  /*340a0*/  @!P1 IMAD.X R5, R5, 0x1, R17.reuse, P2 ;  /* 0x0000000105059824 */ /* 0x100fe400010e0611 */
[----:B------:R-:W-:-:S04]  /*340b0*/  @!P1 IMAD.X R25, R9, 0x1, R17, P3 ;  /* 0x0000000109199824 */ /* 0x000fc800018e0611 */
[----:B------:R-:W5:Y:S04]  /*340c0*/  @!P1 LD.E.128 R4, desc[UR46][R4.64] ;  /* 0x0000002e04049980 */ /* 0x000f68000c101d00 */
[----:B------:R-:W5:Y:S01]  /*340d0*/  @!P1 LD.E.128 R24, desc[UR46][R24.64] ;  /* 0x0000002e18189980 */ /* 0x000f62000c101d00 */
[----:B------:R-:W-:Y:S01]  /*340e0*/  IMAD.MOV.U32 R13, RZ, RZ, R53 ;  /* 0x000000ffff0d7224 */ /* 0x000fe200078e0035 */
[----:B------:R-:W-:Y:S01]  /*340f0*/  CS2R R44, SRZ ;  /* 0x00000000002c7805 */ /* 0x000fe2000001ff00 */
[----:B------:R-:W-:Y:S01]  /*34100*/  IMAD.MOV.U32 R12, RZ, RZ, 0x1 ;  /* 0x00000001ff0c7424 */ /* 0x000fe200078e00ff */
[----:B------:R-:W-:Y:S02]  /*34110*/  CS2R R46, SRZ ;  /* 0x00000000002e7805 */ /* 0x000fe4000001ff00 */
[----:B------:R-:W-:-:S02]  /*34120*/  CS2R R48, SRZ ;  /* 0x0000000000307805 */ /* 0x000fc4000001ff00 */
[----:B------:R-:W-:-:S07]  /*34130*/  CS2R R50, SRZ ;  /* 0x0000000000327805 */ /* 0x000fce000001ff00 */
[----:B-----5:R-:W-:Y:S05]  /*34140*/  WARPSYNC.COLLECTIVE R15, `(.L_x_3521) ;  /* 0x000000000f087348 */ /* 0x020fea0003c00000 */
[----:B------:R0:W1:Y:S02]  /*34150*/  SHFL.IDX P6, R14, R13, R12, R11 ;  /* 0x0000000c0d0e7389 */ /* 0x00006400000c000b */
[----:B01---5:R-:W-:Y:S01]  /*34160*/  ENDCOLLECTIVE ;  /* 0x000000000000791b */ /* 0x023fe20003800000 */
.L_x_3521:
[----:B------:R-:W-:Y:S01]  /*34170*/  MOV R13, R55 ;  /* 0x00000037000d7202 */ /* 0x000fe20000000f00 */
[----:B------:R-:W-:-:S07]  /*34180*/  IMAD.MOV.U32 R9, RZ, RZ, R14 ;  /* 0x000000ffff097224 */ /* 0x000fce00078e000e */
[----:B------:R-:W-:Y:S05]  /*34190*/  WARPSYNC.COLLECTIVE R15, `(.L_x_3522) ;  /* 0x000000000f087348 */ /* 0x000fea0003c00000 */
[----:B------:R0:W1:Y:S02]  /*341a0*/  SHFL.IDX P6, R14, R13, R12, R11 ;  /* 0x0000000c0d0e7389 */ /* 0x00006400000c000b */
[----:B01----:R-:W-:Y:S01]  /*341b0*/  ENDCOLLECTIVE ;  /* 0x000000000000791b */ /* 0x003fe20003800000 */
.L_x_3522:
[----:B------:R-:W-:Y:S02]  /*341c0*/  IMAD.MOV.U32 R13, RZ, RZ, R57 ;  /* 0x000000ffff0d7224 */ /* 0x000fe400078e0039 */
[----:B------:R-:W-:-:S07]  /*341d0*/  IMAD.MOV.U32 R21, RZ, RZ, R14 ;  /* 0x000000ffff157224 */ /* 0x000fce00078e000e */
[----:B------:R-:W-:Y:S05]  /*341e0*/  WARPSYNC.COLLECTIVE R15, `(.L_x_3523) ;  /* 0x000000000f087348 */ /* 0x000fea0003c00000 */
[----:B------:R0:W1:Y:S02]  /*341f0*/  SHFL.IDX P6, R14, R13, R12, R11 ;  /* 0x0000000c0d0e7389 */ /* 0x00006400000c000b */
[----:B01----:R-:W-:Y:S01]  /*34200*/  ENDCOLLECTIVE ;  /* 0x000000000000791b */ /* 0x003fe20003800000 */
.L_x_3523:
[----:B------:R-:W-:Y:S02]  /*34210*/  IMAD.MOV.U32 R13, RZ, RZ, R59 ;  /* 0x000000ffff0d7224 */ /* 0x000fe400078e003b */
[----:B------:R-:W-:-:S07]  /*34220*/  IMAD.MOV.U32 R33, RZ, RZ, R14 ;  /* 0x000000ffff217224 */ /* 0x000fce00078e000e */
[----:B------:R-:W-:Y:S05]  /*34230*/  WARPSYNC.COLLECTIVE R15, `(.L_x_3524) ;  /* 0x000000000f087348 */ /* 0x000fea0003c00000 */
[----:B------:R0:W1:Y:S02]  /*34240*/  SHFL.IDX P6, R14, R13, R12, R11 ;  /* 0x0000000c0d0e7389 */ /* 0x00006400000c000b */
[----:B01----:R-:W-:Y:S01]  /*34250*/  ENDCOLLECTIVE ;  /* 0x000000000000791b */ /* 0x003fe20003800000 */
.L_x_3524:
[----:B------:R-:W-:Y:S01]  /*34260*/  @!P1 IMAD.MOV.U32 R44, RZ, RZ, R4 ;  /* 0x000000ffff2c9224 */ /* 0x000fe200078e0004 */
[----:B------:R-:W-:Y:S01]  /*34270*/  @!P1 MOV R45, R5 ;  /* 0x00000005002d9202 */ /* 0x000fe20000000f00 */
[----:B------:R-:W-:Y:S01]  /*34280*/  @!P1 IMAD.MOV.U32 R46, RZ, RZ, R6 ;  /* 0x000000ffff2e9224 */ /* 0x000fe200078e0006 */
[----:B------:R-:W-:Y:S01]  /*34290*/  CS2R R4, SRZ ;  /* 0x0000000000047805 */ /* 0x000fe2000001ff00 */
[----:B------:R-:W-:Y:S01]  /*342a0*/  @!P1 IMAD.MOV.U32 R47, RZ, RZ, R7 ;  /* 0x000000ffff2f9224 */ /* 0x000fe200078e0007 */
[----:B------:R-:W-:Y:S01]  /*342b0*/  @!P1 MOV R51, R27 ;  /* 0x0000001b00339202 */ /* 0x000fe20000000f00 */
[----:B------:R-:W-:Y:S02]  /*342c0*/  @!P1 IMAD.MOV.U32 R48, RZ, RZ, R24 ;  /* 0x000000ffff309224 */ /* 0x000fe400078e0018 */
[----:B------:R-:W-:Y:S02]  /*342d0*/  @!P1 IMAD.MOV.U32 R49, RZ, RZ, R25 ;  /* 0x000000ffff319224 */ /* 0x000fe400078e0019 */
[----:B------:R-:W-:Y:S01]  /*342e0*/  @!P1 IMAD.MOV.U32 R50, RZ, RZ, R26 ;  /* 0x000000ffff329224 */ /* 0x000fe200078e001a */
[----:B------:R-:W-:Y:S06]  /*342f0*/  BRA `(.L_x_3525) ;  /* 0xfffffdec00087947 */ /* 0x000fec000383ffff */
.L_x_3212:
[----:B------:R-:W-:Y:S01]  /*34300*/  BSSY B1, `(.L_x_3526) ;  /* 0x0000008000017945 */ /* 0x000fe20003800000 */
[----:B------:R-:W-:Y:S02]  /*34310*/  IMAD.MOV.U32 R13, RZ, RZ, R53 ;  /* 0x000000ffff0d7224 */ /* 0x000fe400078e0035 */
[----:B------:R-:W-:Y:S02]  /*34320*/  IMAD.MOV.U32 R12, RZ, RZ, 0x2 ;  /* 0x00000002ff0c7424 */ /* 0x000fe400078e00ff */
[----:B------:R-:W-:Y:S02]  /*34330*/  IMAD.MOV.U32 R11, RZ, RZ, 0x181f ;  /* 0x0000181fff0b7424 */ /* 0x000fe400078e00ff */
[----:B------:R-:W-:-:S07]  /*34340*/  IMAD.MOV.U32 R15, RZ, RZ, -0x1 ;  /* 0xffffffffff0f7424 */ /* 0x000fce00078e00ff */
[----:B-----5:R-:W-:Y:S05]  /*34350*/  WARPSYNC.COLLECTIVE R15, `(.L_x_3527) ;  /* 0x000000000f087348 */ /* 0x020fea0003c00000 */
[----:B------:R0:W1:Y:S02]  /*34360*/  SHFL.IDX P6, R14, R13, R12, R11 ;  /* 0x0000000c0d0e7389 */ /* 0x00006400000c000b */
[----:B01---5:R-:W-:Y:S01]  /*34370*/  ENDCOLLECTIVE ;  /* 0x000000000000791b */ /* 0x023fe20003800000 */
.L_x_3527:
[----:B------:R-:W-:Y:S05]  /*34380*/  BSYNC B1 ;  /* 0x0000000000017941 */ /* 0x000fea0003800000 */
.L_x_3526:
[----:B------:R-:W-:Y:S01]  /*34390*/  MOV R13, R55 ;  /* 0x00000037000d7202 */ /* 0x000fe20000000f00 */
        /* <DEDUP_REMOVED lines=8> */
.L_x_3528:
[----:B------:R-:W-:Y:S01]  /*34420*/  ISETP.GE.OR P1, PT, R8, R37, P0 ;  /* 0x000000250800720c */ /* 0x000fe20000726670 */
[----:B------:R-:W-:Y:S02]  /*34430*/  IMAD.MOV.U32 R13, RZ, RZ, R57 ;  /* 0x000000ffff0d7224 */ /* 0x000fe400078e0039 */
[----:B------:R-:W-:-:S10]  /*34440*/  IMAD.MOV.U32 R21, RZ, RZ, R14 ;  /* 0x000000ffff157224 */ /* 0x000fd400078e000e */
[----:B------:R-:W-:Y:S05]  /*34450*/  WARPSYNC.COLLECTIVE R15, `(.L_x_3529) ;  /* 0x000000000f087348 */ /* 0x000fea0003c00000 */
[----:B------:R0:W1:Y:S02]  /*34460*/  SHFL.IDX P6, R14, R13, R12, R11 ;  /* 0x0000000c0d0e7389 */ /* 0x00006400000c000b */
[----:B01----:R-:W-:Y:S01]  /*34470*/  ENDCOLLECTIVE ;  /* 0x000000000000791b */ /* 0x003fe20003800000 */
.L_x_3529:
[----:B------:R-:W-:-:S05]  /*34480*/  @!P1 IADD3 R24, P2, R16, R21, RZ ;  /* 0x0000001510189210 */ /* 0x000fca0007f5e0ff */
[----:B------:R-:W-:Y:S02]  /*34490*/  @!P1 IMAD.X R9, R9, 0x1, R17, P2 ;  /* 0x0000000109099824 */ /* 0x000fe400010e0611 */
[----:B------:R-:W-:Y:S01]  /*344a0*/  IMAD.MOV.U32 R13, RZ, RZ, R59 ;  /* 0x000000ffff0d7224 */ /* 0x000fe200078e003b */
[----:B------:R-:W-:-:S07]  /*344b0*/  MOV R25, R14 ;  /* 0x0000000e00197202 */ /* 0x000fce0000000f00 */
[----:B------:R-:W-:Y:S05]  /*344c0*/  WARPSYNC.COLLECTIVE R15, `(.L_x_3530) ;  /* 0x000000000f087348 */ /* 0x000fea0003c00000 */
[----:B------:R0:W1:Y:S02]  /*344d0*/  SHFL.IDX P6, R14, R13, R12, R11 ;  /* 0x0000000c0d0e7389 */ /* 0x00006400000c000b */
[----:B01----:R-:W-:Y:S01]  /*344e0*/  ENDCOLLECTIVE ;  /* 0x000000000000791b */ /* 0x003fe20003800000 */
.L_x_3530:
[----:B------:R-:W-:-:S05]  /*344f0*/  @!P1 IADD3 R32, P3, R16, R14, RZ ;  /* 0x0000000e10209210 */ /* 0x000fca0007f7e0ff */
[----:B------:R-:W-:Y:S02]  /*34500*/  @!P1 IMAD.X R33, R25, 0x1, R17, P3 ;  /* 0x0000000119219824 */ /* 0x000fe400018e0611 */
[----:B------:R-:W-:-:S04]  /*34510*/  @!P1 IMAD.MOV.U32 R25, RZ, RZ, R9 ;  /* 0x000000ffff199224 */ /* 0x000fc800078e0009 */
[----:B------:R-:W5:Y:S04]  /*34520*/  @!P1 LD.E.128 R32, desc[UR46][R32.64] ;  /* 0x0000002e20209980 */ /* 0x000f68000c101d00 */
[----:B------:R-:W5:Y:S01]  /*34530*/  @!P1 LD.E.128 R24, desc[UR46][R24.64] ;  /* 0x0000002e18189980 */ /* 0x000f62000c101d00 */
[----:B------:R-:W-:Y:S01]  /*34540*/  MOV R13, R53 ;  /* 0x00000035000d7202 */ /* 0x000fe20000000f00 */
[----:B------:R-:W-:-:S07]  /*34550*/  IMAD.MOV.U32 R12, RZ, RZ, 0x3 ;  /* 0x00000003ff0c7424 */ /* 0x000fce00078e00ff */
[----:B-----5:R-:W-:Y:S05]  /*34560*/  WARPSYNC.COLLECTIVE R15, `(.L_x_3531) ;  /* 0x000000000f087348 */ /* 0x020fea0003c00000 */
[----:B------:R0:W1:Y:S02]  /*34570*/  SHFL.IDX P6, R14, R13, R12, R11 ;  /* 0x0000000c0d0e7389 */ /* 0x00006400000c000b */
[----:B01---5:R-:W-:Y:S01]  /*34580*/  ENDCOLLECTIVE ;  /* 0x000000000000791b */ /* 0x023fe20003800000 */
.L_x_3531:
[----:B------:R-:W-:Y:S02]  /*34590*/  IMAD.MOV.U32 R13, RZ, RZ, R55 ;  /* 0x000000ffff0d7224 */ /* 0x000fe400078e0037 */
[----:B------:R-:W-:-:S07]  /*345a0*/  IMAD.MOV.U32 R53, RZ, RZ, R14 ;  /* 0x000000ffff357224 */ /* 0x000fce00078e000e */
[----:B------:R-:W-:Y:S05]  /*345b0*/  WARPSYNC.COLLECTIVE R15, `(.L_x_3532) ;  /* 0x000000000f087348 */ /* 0x000fea0003c00000 */
[----:B------:R0:W1:Y:S02]  /*345c0*/  SHFL.IDX P6, R14, R13, R12, R11 ;  /* 0x0000000c0d0e7389 */ /* 0x00006400000c000b */
[----:B01----:R-:W-:Y:S01]  /*345d0*/  ENDCOLLECTIVE ;  /* 0x000000000000791b */ /* 0x003fe20003800000 */
.L_x_3532:
[----:B------:R-:W-:Y:S02]  /*345e0*/  IMAD.MOV.U32 R13, RZ, RZ, R57 ;  /* 0x000000ffff0d7224 */ /* 0x000fe400078e0039 */
[----:B------:R-:W-:-:S07]  /*345f0*/  IMAD.MOV.U32 R55, RZ, RZ, R14 ;  /* 0x000000ffff377224 */ /* 0x000fce00078e000e */
[----:B------:R-:W-:Y:S05]  /*34600*/  WARPSYNC.COLLECTIVE R15, `(.L_x_3533) ;  /* 0x000000000f087348 */ /* 0x000fea0003c00000 */
[----:B------:R0:W1:Y:S02]  /*34610*/  SHFL.IDX P6, R14, R13, R12, R11 ;  /* 0x0000000c0d0e7389 */ /* 0x00006400000c000b */
[----:B01----:R-:W-:Y:S01]  /*34620*/  ENDCOLLECTIVE ;  /* 0x000000000000791b */ /* 0x003fe20003800000 */
.L_x_3533:
[----:B------:R-:W-:Y:S01]  /*34630*/  IMAD.MOV.U32 R13, RZ, RZ, R59 ;  /* 0x000000ffff0d7224 */ /* 0x000fe200078e003b */
[----:B------:R-:W-:-:S07]  /*34640*/  MOV R57, R14 ;  /* 0x0000000e00397202 */ /* 0x000fce0000000f00 */
[----:B------:R-:W-:Y:S05]  /*34650*/  WARPSYNC.COLLECTIVE R15, `(.L_x_3534) ;  /* 0x000000000f087348 */ /* 0x000fea0003c00000 */
[----:B------:R0:W1:Y:S02]  /*34660*/  SHFL.IDX P6, R14, R13, R12, R11 ;  /* 0x0000000c0d0e7389 */ /* 0x00006400000c000b */
[----:B01----:R-:W-:Y:S01]  /*34670*/  ENDCOLLECTIVE ;  /* 0x000000000000791b */ /* 0x003fe20003800000 */
.L_x_3534:
        /* <DEDUP_REMOVED lines=15> */
.L_x_3216:
[----:B0-----:R0:W1:Y:S02]  /*34770*/  SYNCS.PHASECHK.TRANS64.TRYWAIT P4, [R23+URZ+0x38800], R24 ;  /* 0x03880018170075a7 */ /* 0x001064000808017f */
[----:B-1----:R-:W-:Y:S05]  /*34780*/  @!P4 NANOSLEEP.SYNCS 0x989680 ;  /* 0x009896800000c95d */ /* 0x002fea0003900000 */
[----:B------:R-:W1:Y:S02]  /*34790*/  @!P4 SYNCS.PHASECHK.TRANS64 P4, [R23+URZ+0x38800], R24 ;  /* 0x038800181700c5a7 */ /* 0x000e64000808007f */
[----:B-1----:R-:W-:Y:S05]  /*347a0*/  @!P4 BRA `(.L_x_3216) ;  /* 0xfffffffc00f0c947 */ /* 0x002fea000383ffff */
[----:B------:R-:W-:Y:S05]  /*347b0*/  BRA `(.L_x_3536) ;  /* 0xfffffdec002c7947 */ /* 0x000fea000383ffff */
.L_x_3226:
[----:B-1----:R1:W4:Y:S02]  /*347c0*/  SYNCS.PHASECHK.TRANS64.TRYWAIT P1, [R3+URZ+0x38830], R89 ;  /* 0x03883059030075a7 */ /* 0x002324000802017f */
[----:B----4-:R-:W-:Y:S05]  /*347d0*/  @!P1 NANOSLEEP.SYNCS 0x989680 ;  /* 0x009896800000995d */ /* 0x010fea0003900000 */
[----:B------:R-:W4:Y:S02]  /*347e0*/  @!P1 SYNCS.PHASECHK.TRANS64 P1, [R3+URZ+0x38830], R89 ;  /* 0x03883059030095a7 */ /* 0x000f24000802007f */
[----:B----4-:R-:W-:Y:S05]  /*347f0*/  @!P1 BRA `(.L_x_3226) ;  /* 0xfffffffc00f09947 */ /* 0x010fea000383ffff */
[----:B------:R-:W-:Y:S05]  /*34800*/  BRA `(.L_x_3225) ;  /* 0xfffffe2c00d47947 */ /* 0x000fea000383ffff */
.L_x_3232:
[----:B-1----:R1:W2:Y:S02]  /*34810*/  SYNCS.PHASECHK.TRANS64.TRYWAIT P1, [R3+URZ+0x38850], R89 ;  /* 0x03885059030075a7 */ /* 0x0022a4000802017f */
[----:B--2---:R-:W-:Y:S05]  /*34820*/  @!P1 NANOSLEEP.SYNCS 0x989680 ;  /* 0x009896800000995d */ /* 0x004fea0003900000 */
[----:B------:R-:W2:Y:S02]  /*34830*/  @!P1 SYNCS.PHASECHK.TRANS64 P1, [R3+URZ+0x38850], R89 ;  /* 0x03885059030095a7 */ /* 0x000ea4000802007f */
[----:B--2---:R-:W-:Y:S05]  /*34840*/  @!P1 BRA `(.L_x_3232) ;  /* 0xfffffffc00f09947 */ /* 0x004fea000383ffff */
[----:B------:R-:W-:Y:S05]  /*34850*/  BRA `(.L_x_3231) ;  /* 0xfffffe5800ac7947 */ /* 0x000fea000383ffff */
.L_x_3238:
[----:B-1----:R1:W2:Y:S02]  /*34860*/  SYNCS.PHASECHK.TRANS64.TRYWAIT P1, [R6+URZ+0x38830], R7 ;  /* 0x03883007060075a7 */ /* 0x0022a4000802017f */
[----:B--2---:R-:W-:Y:S05]  /*34870*/  @!P1 NANOSLEEP.SYNCS 0x989680 ;  /* 0x009896800000995d */ /* 0x004fea0003900000 */
[----:B------:R-:W2:Y:S02]  /*34880*/  @!P1 SYNCS.PHASECHK.TRANS64 P1, [R6+URZ+0x38830], R7 ;  /* 0x03883007060095a7 */ /* 0x000ea4000802007f */
[----:B--2---:R-:W-:Y:S05]  /*34890*/  @!P1 BRA `(.L_x_3238) ;  /* 0xfffffffc00f09947 */ /* 0x004fea000383ffff */
[----:B------:R-:W-:Y:S05]  /*348a0*/  BRA `(.L_x_3237) ;  /* 0xfffffe5c00f87947 */ /* 0x000fea000383ffff */
.L_x_3244:
[----:B-1----:R1:W2:Y:S02]  /*348b0*/  SYNCS.PHASECHK.TRANS64.TRYWAIT P1, [R6+URZ+0x38850], R7 ;  /* 0x03885007060075a7 */ /* 0x0022a4000802017f */
[----:B--2---:R-:W-:Y:S05]  /*348c0*/  @!P1 NANOSLEEP.SYNCS 0x989680 ;  /* 0x009896800000995d */ /* 0x004fea0003900000 */
[----:B------:R-:W2:Y:S02]  /*348d0*/  @!P1 SYNCS.PHASECHK.TRANS64 P1, [R6+URZ+0x38850], R7 ;  /* 0x03885007060095a7 */ /* 0x000ea4000802007f */
[----:B--2---:R-:W-:Y:S05]  /*348e0*/  @!P1 BRA `(.L_x_3244) ;  /* 0xfffffffc00f09947 */ /* 0x004fea000383ffff */
[----:B------:R-:W-:Y:S05]  /*348f0*/  BRA `(.L_x_3243) ;  /* 0xfffffe9400a47947 */ /* 0x000fea000383ffff */
.L_x_3251:
[----:B-1----:R1:W2:Y:S02]  /*34900*/  SYNCS.PHASECHK.TRANS64.TRYWAIT P1, [R6+URZ+0x38830], R7 ;  /* 0x03883007060075a7 */ /* 0x0022a4000802017f */
[----:B--2---:R-:W-:Y:S05]  /*34910*/  @!P1 NANOSLEEP.SYNCS 0x989680 ;  /* 0x009896800000995d */ /* 0x004fea0003900000 */
[----:B------:R-:W2:Y:S02]  /*34920*/  @!P1 SYNCS.PHASECHK.TRANS64 P1, [R6+URZ+0x38830], R7 ;  /* 0x03883007060095a7 */ /* 0x000ea4000802007f */
[----:B--2---:R-:W-:Y:S05]  /*34930*/  @!P1 BRA `(.L_x_3251) ;  /* 0xfffffffc00f09947 */ /* 0x004fea000383ffff */
[----:B------:R-:W-:Y:S05]  /*34940*/  BRA `(.L_x_3250) ;  /* 0xfffffe9800b87947 */ /* 0x000fea000383ffff */
.L_x_3257:
[----:B--2---:R2:W3:Y:S02]  /*34950*/  SYNCS.PHASECHK.TRANS64.TRYWAIT P1, [R6+URZ+0x38850], R7 ;  /* 0x03885007060075a7 */ /* 0x0044e4000802017f */
[----:B---3--:R-:W-:Y:S05]  /*34960*/  @!P1 NANOSLEEP.SYNCS 0x989680 ;  /* 0x009896800000995d */ /* 0x008fea0003900000 */
[----:B------:R-:W3:Y:S02]  /*34970*/  @!P1 SYNCS.PHASECHK.TRANS64 P1, [R6+URZ+0x38850], R7 ;  /* 0x03885007060095a7 */ /* 0x000ee4000802007f */
[----:B---3--:R-:W-:Y:S05]  /*34980*/  @!P1 BRA `(.L_x_3257) ;  /* 0xfffffffc00f09947 */ /* 0x008fea000383ffff */
[----:B------:R-:W-:Y:S05]  /*34990*/  BRA `(.L_x_3256) ;  /* 0xfffffec000f47947 */ /* 0x000fea000383ffff */
.L_x_3262:
[----:B-----5:R-:W-:Y:S01]  /*349a0*/  IMAD.MOV.U32 R12, RZ, RZ, R0 ;  /* 0x000000ffff0c7224 */ /* 0x020fe200078e0000 */
[----:B------:R-:W-:Y:S01]  /*349b0*/  MOV R11, 0x1c1f ;  /* 0x00001c1f000b7802 */ /* 0x000fe20000000f00 */
[----:B------:R-:W-:Y:S01]  /*349c0*/  IMAD.MOV.U32 R15, RZ, RZ, -0x1 ;  /* 0xffffffffff0f7424 */ /* 0x000fe200078e00ff */
[----:B0-----:R-:W-:Y:S02]  /*349d0*/  LOP3.LUT R2, R0, 0x2, RZ, 0x3c, !PT ;  /* 0x0000000200027812 */ /* 0x001fe400078e3cff */
[----:B------:R-:W-:-:S07]  /*349e0*/  SEL R208, R6, R147, P0 ;  /* 0x0000009306d07207 */ /* 0x000fce0000000000 */
[----:B------:R-:W-:Y:S05]  /*349f0*/  WARPSYNC.COLLECTIVE R15, `(.L_x_3537) ;  /* 0x000000000f087348 */ /* 0x000fea0003c00000 */
[----:B------:R0:W1:Y:S02]  /*34a00*/  SHFL.IDX P6, R14, R13, R12, R11 ;  /* 0x0000000c0d0e7389 */ /* 0x00006400000c000b */
[----:B01----:R-:W-:Y:S01]  /*34a10*/  ENDCOLLECTIVE ;  /* 0x000000000000791b */ /* 0x003fe20003800000 */
.L_x_3537:
        /* <DEDUP_REMOVED lines=18> */
.L_x_3538:
        /* <DEDUP_REMOVED lines=18> */
.L_x_3539:
        /* <DEDUP_REMOVED lines=18> */
.L_x_3540:
        /* <DEDUP_REMOVED lines=19> */
.L_x_3541:
        /* <DEDUP_REMOVED lines=12> */
[----:B------:R-:W-:-:S02]  /*34f70*/  SEL R159, R159, R65, P0 ;  /* 0x000000419f9f7207 */ /* 0x000fc40000000000 */
[----:B------:R-:W-:-:S07]  /*34f80*/  MOV R7, R14 ;  /* 0x0000000e00077202 */ /* 0x000fce0000000f00 */
[----:B------:R-:W-:Y:S05]  /*34f90*/  WARPSYNC.COLLECTIVE R15, `(.L_x_3542) ;  /* 0x000000000f087348 */ /* 0x000fea0003c00000 */
[----:B------:R0:W1:Y:S02]  /*34fa0*/  SHFL.IDX P6, R14, R13, R12, R11 ;  /* 0x0000000c0d0e7389 */ /* 0x00006400000c000b */
[----:B01----:R-:W-:Y:S01]  /*34fb0*/  ENDCOLLECTIVE ;  /* 0x000000000000791b */ /* 0x003fe20003800000 */
.L_x_3542:
        /* <DEDUP_REMOVED lines=19> */
.L_x_3543:
        /* <DEDUP_REMOVED lines=17> */
.L_x_3544:
        /* <DEDUP_REMOVED lines=19> */
.L_x_3545:
        /* <DEDUP_REMOVED lines=18> */
.L_x_3546:
        /* <DEDUP_REMOVED lines=18> */
.L_x_3547:
[----:B------:R-:W-:Y:S02]  /*35570*/  SEL R205, R6, R3, P0 ;  /* 0x0000000306cd7207 */ /* 0x000fe40000000000 */
[----:B------:R-:W-:Y:S02]  /*35580*/  SEL R202, R8, R9, P0 ;  /* 0x0000000908ca7207 */ /* 0x000fe40000000000 */
[----:B------:R-:W-:Y:S02]  /*35590*/  SEL R203, R9, R8, P0 ;  /* 0x0000000809cb7207 */ /* 0x000fe40000000000 */
[----:B------:R-:W-:Y:S02]  /*355a0*/  SEL R200, R7, R10, P0 ;  /* 0x0000000a07c87207 */ /* 0x000fe40000000000 */
[----:B------:R-:W-:Y:S01]  /*355b0*/  SEL R201, R10, R7, P0 ;  /* 0x000000070ac97207 */ /* 0x000fe20000000000 */
[----:B------:R-:W-:Y:S02]  /*355c0*/  IMAD.MOV.U32 R13, RZ, RZ, R40 ;  /* 0x000000ffff0d7224 */ /* 0x000fe400078e0028 */
[----:B------:R-:W-:-:S07]  /*355d0*/  IMAD.MOV.U32 R25, RZ, RZ, R14 ;  /* 0x000000ffff197224 */ /* 0x000fce00078e000e */
[----:B------:R-:W-:Y:S05]  /*355e0*/  WARPSYNC.COLLECTIVE R15, `(.L_x_3548) ;  /* 0x000000000f087348 */ /* 0x000fea0003c00000 */
[----:B------:R0:W1:Y:S02]  /*355f0*/  SHFL.IDX P6, R14, R13, R12, R11 ;  /* 0x0000000c0d0e7389 */ /* 0x00006400000c000b */
[----:B01----:R-:W-:Y:S01]  /*35600*/  ENDCOLLECTIVE ;  /* 0x000000000000791b */ /* 0x003fe20003800000 */
.L_x_3548:
        /* <DEDUP_REMOVED lines=8> */
.L_x_3549:
[----:B------:R-:W-:Y:S02]  /*35690*/  SEL R198, R20, R24, P0 ;  /* 0x0000001814c67207 */ /* 0x000fe40000000000 */
[----:B------:R-:W-:Y:S01]  /*356a0*/  SEL R199, R24, R20, P0 ;  /* 0x0000001418c77207 */ /* 0x000fe20000000000 */
[----:B------:R-:W-:Y:S02]  /*356b0*/  IMAD.MOV.U32 R13, RZ, RZ, R32 ;  /* 0x000000ffff0d7224 */ /* 0x000fe400078e0020 */
[----:B------:R-:W-:-:S07]  /*356c0*/  IMAD.MOV.U32 R43, RZ, RZ, R14 ;  /* 0x000000ffff2b7224 */ /* 0x000fce00078e000e */
[----:B------:R-:W-:Y:S05]  /*356d0*/  WARPSYNC.COLLECTIVE R15, `(.L_x_3550) ;  /* 0x000000000f087348 */ /* 0x000fea0003c00000 */
[----:B------:R0:W1:Y:S02]  /*356e0*/  SHFL.IDX P6, R14, R13, R12, R11 ;  /* 0x0000000c0d0e7389 */ /* 0x00006400000c000b */
[----:B01----:R-:W-:Y:S01]  /*356f0*/  ENDCOLLECTIVE ;  /* 0x000000000000791b */ /* 0x003fe20003800000 */
.L_x_3550:
[----:B------:R-:W-:Y:S01]  /*35700*/  IMAD.MOV.U32 R13, RZ, RZ, R52 ;  /* 0x000000ffff0d7224 */ /* 0x000fe200078e0034 */
[----:B------:R-:W-:Y:S01]  /*35710*/  MOV R12, R2 ;  /* 0x00000002000c7202 */ /* 0x000fe20000000f00 */
[----:B------:R-:W-:-:S07]  /*35720*/  IMAD.MOV.U32 R32, RZ, RZ, R14 ;  /* 0x000000ffff207224 */ /* 0x000fce00078e000e */
[----:B------:R-:W-:Y:S05]  /*35730*/  WARPSYNC.COLLECTIVE R15, `(.L_x_3551) ;  /* 0x000000000f087348 */ /* 0x000fea0003c00000 */
[----:B------:R0:W1:Y:S02]  /*35740*/  SHFL.IDX P6, R14, R13, R12, R11 ;  /* 0x0000000c0d0e7389 */ /* 0x00006400000c000b */
[----:B01----:R-:W-:Y:S01]  /*35750*/  ENDCOLLECTIVE ;  /* 0x000000000000791b */ /* 0x003fe20003800000 */
.L_x_3551:
[----:B------:R-:W-:Y:S02]  /*35760*/  IMAD.MOV.U32 R13, RZ, RZ, R48 ;  /* 0x000000ffff0d7224 */ /* 0x000fe400078e0030 */
[----:B------:R-:W-:-:S07]  /*35770*/  IMAD.MOV.U32 R52, RZ, RZ, R14 ;  /* 0x000000ffff347224 */ /* 0x000fce00078e000e */
[----:B------:R-:W-:Y:S05]  /*35780*/  WARPSYNC.COLLECTIVE R15, `(.L_x_3552) ;  /* 0x000000000f087348 */ /* 0x000fea0003c00000 */
[----:B------:R0:W1:Y:S02]  /*35790*/  SHFL.IDX P6, R14, R13, R12, R11 ;  /* 0x0000000c0d0e7389 */ /* 0x00006400000c000b */
[----:B01----:R-:W-:Y:S01]  /*357a0*/  ENDCOLLECTIVE ;  /* 0x000000000000791b */ /* 0x003fe20003800000 */
.L_x_3552:
        /* <DEDUP_REMOVED lines=8> */
.L_x_3553:
[----:B------:R-:W-:Y:S02]  /*35830*/  SEL R194, R32, R48, P0 ;  /* 0x0000003020c27207 */ /* 0x000fe40000000000 */
[----:B------:R-:W-:Y:S01]  /*35840*/  SEL R195, R48, R32, P0 ;  /* 0x0000002030c37207 */ /* 0x000fe20000000000 */
[----:B------:R-:W-:Y:S01]  /*35850*/  IMAD.MOV.U32 R13, RZ, RZ, R31 ;  /* 0x000000ffff0d7224 */ /* 0x000fe200078e001f */
[----:B------:R-:W-:-:S07]  /*35860*/  MOV R42, R14 ;  /* 0x0000000e002a7202 */ /* 0x000fce0000000f00 */
[----:B------:R-:W-:Y:S05]  /*35870*/  WARPSYNC.COLLECTIVE R15, `(.L_x_3554) ;  /* 0x000000000f087348 */ /* 0x000fea0003c00000 */
[----:B------:R0:W1:Y:S02]  /*35880*/  SHFL.IDX P6, R14, R13, R12, R11 ;  /* 0x0000000c0d0e7389 */ /* 0x00006400000c000b */
[----:B01----:R-:W-:Y:S01]  /*35890*/  ENDCOLLECTIVE ;  /* 0x000000000000791b */ /* 0x003fe20003800000 */
.L_x_3554:
[----:B------:R-:W-:Y:S02]  /*358a0*/  IMAD.MOV.U32 R13, RZ, RZ, R60 ;  /* 0x000000ffff0d7224 */ /* 0x000fe400078e003c */
[----:B------:R-:W-:Y:S02]  /*358b0*/  IMAD.MOV.U32 R12, RZ, RZ, R2 ;  /* 0x000000ffff0c7224 */ /* 0x000fe400078e0002 */
[----:B------:R-:W-:-:S07]  /*358c0*/  IMAD.MOV.U32 R31, RZ, RZ, R14 ;  /* 0x000000ffff1f7224 */ /* 0x000fce00078e000e */
[----:B------:R-:W-:Y:S05]  /*358d0*/  WARPSYNC.COLLECTIVE R15, `(.L_x_3555) ;  /* 0x000000000f087348 */ /* 0x000fea0003c00000 */
[----:B------:R0:W1:Y:S02]  /*358e0*/  SHFL.IDX P6, R14, R13, R12, R11 ;  /* 0x0000000c0d0e7389 */ /* 0x00006400000c000b */
[----:B01----:R-:W-:Y:S01]  /*358f0*/  ENDCOLLECTIVE ;  /* 0x000000000000791b */ /* 0x003fe20003800000 */
.L_x_3555:
[----:B------:R-:W-:Y:S01]  /*35900*/  MOV R13, R30 ;  /* 0x0000001e000d7202 */ /* 0x000fe20000000f00 */
[----:B------:R-:W-:-:S07]  /*35910*/  IMAD.MOV.U32 R60, RZ, RZ, R14 ;  /* 0x000000ffff3c7224 */ /* 0x000fce00078e000e */
[----:B------:R-:W-:Y:S05]  /*35920*/  WARPSYNC.COLLECTIVE R15, `(.L_x_3556) ;  /* 0x000000000f087348 */ /* 0x000fea0003c00000 */
[----:B------:R0:W1:Y:S02]  /*35930*/  SHFL.IDX P6, R14, R13, R12, R11 ;  /* 0x0000000c0d0e7389 */ /* 0x00006400000c000b */
[----:B01----:R-:W-:Y:S01]  /*35940*/  ENDCOLLECTIVE ;  /* 0x000000000000791b */ /* 0x003fe20003800000 */
.L_x_3556:
        /* <DEDUP_REMOVED lines=8> */
.L_x_3557:
[----:B------:R-:W-:Y:S02]  /*359d0*/  SEL R190, R31, R30, P0 ;  /* 0x0000001e1fbe7207 */ /* 0x000fe40000000000 */
[----:B------:R-:W-:Y:S01]  /*359e0*/  SEL R191, R30, R31, P0 ;  /* 0x0000001f1ebf7207 */ /* 0x000fe20000000000 */
[----:B------:R-:W-:Y:S02]  /*359f0*/  IMAD.MOV.U32 R13, RZ, RZ, R29 ;  /* 0x000000ffff0d7224 */ /* 0x000fe400078e001d */
[----:B------:R-:W-:-:S07]  /*35a00*/  IMAD.MOV.U32 R41, RZ, RZ, R14 ;  /* 0x000000ffff297224 */ /* 0x000fce00078e000e */
[----:B------:R-:W-:Y:S05]  /*35a10*/  WARPSYNC.COLLECTIVE R15, `(.L_x_3558) ;  /* 0x000000000f087348 */ /* 0x000fea0003c00000 */
[----:B------:R0:W1:Y:S02]  /*35a20*/  SHFL.IDX P6, R14, R13, R12, R11 ;  /* 0x0000000c0d0e7389 */ /* 0x00006400000c000b */
[----:B01----:R-:W-:Y:S01]  /*35a30*/  ENDCOLLECTIVE ;  /* 0x000000000000791b */ /* 0x003fe20003800000 */
.L_x_3558:
[----:B------:R-:W-:Y:S02]  /*35a40*/  IMAD.MOV.U32 R13, RZ, RZ, R68 ;  /* 0x000000ffff0d7224 */ /* 0x000fe400078e0044 */
[----:B------:R-:W-:Y:S01]  /*35a50*/  IMAD.MOV.U32 R12, RZ, RZ, R2 ;  /* 0x000000ffff0c7224 */ /* 0x000fe200078e0002 */
[----:B------:R-:W-:-:S07]  /*35a60*/  MOV R29, R14 ;  /* 0x0000000e001d7202 */ /* 0x000fce0000000f00 */
[----:B------:R-:W-:Y:S05]  /*35a70*/  WARPSYNC.COLLECTIVE R15, `(.L_x_3559) ;  /* 0x000000000f087348 */ /* 0x000fea0003c00000 */
[----:B------:R0:W1:Y:S02]  /*35a80*/  SHFL.IDX P6, R14, R13, R12, R11 ;  /* 0x0000000c0d0e7389 */ /* 0x00006400000c000b */
[----:B01----:R-:W-:Y:S01]  /*35a90*/  ENDCOLLECTIVE ;  /* 0x000000000000791b */ /* 0x003fe20003800000 */
.L_x_3559:
[----:B------:R-:W-:Y:S02]  /*35aa0*/  IMAD.MOV.U32 R13, RZ, RZ, R28 ;  /* 0x000000ffff0d7224 */ /* 0x000fe400078e001c */
[----:B------:R-:W-:-:S07]  /*35ab0*/  IMAD.MOV.U32 R68, RZ, RZ, R14 ;  /* 0x000000ffff447224 */ /* 0x000fce00078e000e */
[----:B------:R-:W-:Y:S05]  /*35ac0*/  WARPSYNC.COLLECTIVE R15, `(.L_x_3560) ;  /* 0x000000000f087348 */ /* 0x000fea0003c00000 */
[----:B------:R0:W1:Y:S02]  /*35ad0*/  SHFL.IDX P6, R14, R13, R12, R11 ;  /* 0x0000000c0d0e7389 */ /* 0x00006400000c000b */
[----:B01----:R-:W-:Y:S01]  /*35ae0*/  ENDCOLLECTIVE ;  /* 0x000000000000791b */ /* 0x003fe20003800000 */
.L_x_3560:
        /* <DEDUP_REMOVED lines=8> */
.L_x_3561:
[----:B------:R-:W-:Y:S02]  /*35b70*/  SEL R187, R29, R28, P0 ;  /* 0x0000001c1dbb7207 */ /* 0x000fe40000000000 */
[----:B------:R-:W-:Y:S01]  /*35b80*/  SEL R186, R28, R29, P0 ;  /* 0x0000001d1cba7207 */ /* 0x000fe20000000000 */
[----:B------:R-:W-:Y:S02]  /*35b90*/  IMAD.MOV.U32 R13, RZ, RZ, R27 ;  /* 0x000000ffff0d7224 */ /* 0x000fe400078e001b */
[----:B------:R-:W-:-:S07]  /*35ba0*/  IMAD.MOV.U32 R37, RZ, RZ, R14 ;  /* 0x000000ffff257224 */ /* 0x000fce00078e000e */
[----:B------:R-:W-:Y:S05]  /*35bb0*/  WARPSYNC.COLLECTIVE R15, `(.L_x_3562) ;  /* 0x000000000f087348 */ /* 0x000fea0003c00000 */
[----:B------:R0:W1:Y:S02]  /*35bc0*/  SHFL.IDX P6, R14, R13, R12, R11 ;  /* 0x0000000c0d0e7389 */ /* 0x00006400000c000b */
[----:B01----:R-:W-:Y:S01]  /*35bd0*/  ENDCOLLECTIVE ;  /* 0x000000000000791b */ /* 0x003fe20003800000 */
.L_x_3562:
[----:B------:R-:W-:Y:S01]  /*35be0*/  IMAD.MOV.U32 R13, RZ, RZ, R76 ;  /* 0x000000ffff0d7224 */ /* 0x000fe200078e004c */
[----:B------:R-:W-:Y:S01]  /*35bf0*/  MOV R12, R2 ;  /* 0x00000002000c7202 */ /* 0x000fe20000000f00 */
[----:B------:R-:W-:-:S07]  /*35c00*/  IMAD.MOV.U32 R27, RZ, RZ, R14 ;  /* 0x000000ffff1b7224 */ /* 0x000fce00078e000e */
[----:B------:R-:W-:Y:S05]  /*35c10*/  WARPSYNC.COLLECTIVE R15, `(.L_x_3563) ;  /* 0x000000000f087348 */ /* 0x000fea0003c00000 */
[----:B------:R0:W1:Y:S02]  /*35c20*/  SHFL.IDX P6, R14, R13, R12, R11 ;  /* 0x0000000c0d0e7389 */ /* 0x00006400000c000b */
[----:B01----:R-:W-:Y:S01]  /*35c30*/  ENDCOLLECTIVE ;  /* 0x000000000000791b */ /* 0x003fe20003800000 */
.L_x_3563:
[----:B------:R-:W-:Y:S02]  /*35c40*/  IMAD.MOV.U32 R13, RZ, RZ, R26 ;  /* 0x000000ffff0d7224 */ /* 0x000fe400078e001a */
[----:B------:R-:W-:-:S07]  /*35c50*/  IMAD.MOV.U32 R76, RZ, RZ, R14 ;  /* 0x000000ffff4c7224 */ /* 0x000fce00078e000e */
[----:B------:R-:W-:Y:S05]  /*35c60*/  WARPSYNC.COLLECTIVE R15, `(.L_x_3564) ;  /* 0x000000000f087348 */ /* 0x000fea0003c00000 */
[----:B------:R0:W1:Y:S02]  /*35c70*/  SHFL.IDX P6, R14, R13, R12, R11 ;  /* 0x0000000c0d0e7389 */ /* 0x00006400000c000b */
[----:B01----:R-:W-:Y:S01]  /*35c80*/  ENDCOLLECTIVE ;  /* 0x000000000000791b */ /* 0x003fe20003800000 */
.L_x_3564:
        /* <DEDUP_REMOVED lines=8> */
.L_x_3565:
[----:B------:R-:W-:Y:S02]  /*35d10*/  SEL R183, R27, R26, P0 ;  /* 0x0000001a1bb77207 */ /* 0x000fe40000000000 */
[----:B------:R-:W-:Y:S01]  /*35d20*/  SEL R182, R26, R27, P0 ;  /* 0x0000001b1ab67207 */ /* 0x000fe20000000000 */
[----:B------:R-:W-:Y:S01]  /*35d30*/  IMAD.MOV.U32 R13, RZ, RZ, R36 ;  /* 0x000000ffff0d7224 */ /* 0x000fe200078e0024 */
[----:B------:R-:W-:-:S07]  /*35d40*/  MOV R45, R14 ;  /* 0x0000000e002d7202 */ /* 0x000fce0000000f00 */
[----:B------:R-:W-:Y:S05]  /*35d50*/  WARPSYNC.COLLECTIVE R15, `(.L_x_3566) ;  /* 0x000000000f087348 */ /* 0x000fea0003c00000 */
[----:B------:R0:W1:Y:S02]  /*35d60*/  SHFL.IDX P6, R14, R13, R12, R11 ;  /* 0x0000000c0d0e7389 */ /* 0x00006400000c000b */
[----:B01----:R-:W-:Y:S01]  /*35d70*/  ENDCOLLECTIVE ;  /* 0x000000000000791b */ /* 0x003fe20003800000 */
.L_x_3566:
[----:B------:R-:W-:Y:S02]  /*35d80*/  IMAD.MOV.U32 R13, RZ, RZ, R84 ;  /* 0x000000ffff0d7224 */ /* 0x000fe400078e0054 */
[----:B------:R-:W-:Y:S02]  /*35d90*/  IMAD.MOV.U32 R12, RZ, RZ, R2 ;  /* 0x000000ffff0c7224 */ /* 0x000fe400078e0002 */
[----:B------:R-:W-:-:S07]  /*35da0*/  IMAD.MOV.U32 R36, RZ, RZ, R14 ;  /* 0x000000ffff247224 */ /* 0x000fce00078e000e */
[----:B------:R-:W-:Y:S05]  /*35db0*/  WARPSYNC.COLLECTIVE R15, `(.L_x_3567) ;  /* 0x000000000f087348 */ /* 0x000fea0003c00000 */
[----:B------:R0:W1:Y:S02]  /*35dc0*/  SHFL.IDX P6, R14, R13, R12, R11 ;  /* 0x0000000c0d0e7389 */ /* 0x00006400000c000b */
[----:B01----:R-:W-:Y:S01]  /*35dd0*/  ENDCOLLECTIVE ;  /* 0x000000000000791b */ /* 0x003fe20003800000 */
.L_x_3567:
[----:B------:R-:W-:Y:S01]  /*35de0*/  MOV R13, R80 ;  /* 0x00000050000d7202 */ /* 0x000fe20000000f00 */
[----:B------:R-:W-:-:S07]  /*35df0*/  IMAD.MOV.U32 R84, RZ, RZ, R14 ;  /* 0x000000ffff547224 */ /* 0x000fce00078e000e */
[----:B------:R-:W-:Y:S05]  /*35e00*/  WARPSYNC.COLLECTIVE R15, `(.L_x_3568) ;  /* 0x000000000f087348 */ /* 0x000fea0003c00000 */
[----:B------:R0:W1:Y:S02]  /*35e10*/  SHFL.IDX P6, R14, R13, R12, R11 ;  /* 0x0000000c0d0e7389 */ /* 0x00006400000c000b */
[----:B01----:R-:W-:Y:S01]  /*35e20*/  ENDCOLLECTIVE ;  /* 0x000000000000791b */ /* 0x003fe20003800000 */
.L_x_3568:
        /* <DEDUP_REMOVED lines=8> */
.L_x_3569:
[----:B------:R-:W-:Y:S02]  /*35eb0*/  SEL R179, R36, R80, P0 ;  /* 0x0000005024b37207 */ /* 0x000fe40000000000 */
[----:B------:R-:W-:Y:S01]  /*35ec0*/  SEL R178, R80, R36, P0 ;  /* 0x0000002450b27207 */ /* 0x000fe20000000000 */
[----:B------:R-:W-:Y:S02]  /*35ed0*/  IMAD.MOV.U32 R13, RZ, RZ, R46 ;  /* 0x000000ffff0d7224 */ /* 0x000fe400078e002e */
[----:B------:R-:W-:-:S07]  /*35ee0*/  IMAD.MOV.U32 R47, RZ, RZ, R14 ;  /* 0x000000ffff2f7224 */ /* 0x000fce00078e000e */
[----:B------:R-:W-:Y:S05]  /*35ef0*/  WARPSYNC.COLLECTIVE R15, `(.L_x_3570) ;  /* 0x000000000f087348 */ /* 0x000fea0003c00000 */
[----:B------:R0:W1:Y:S02]  /*35f00*/  SHFL.IDX P6, R14, R13, R12, R11 ;  /* 0x0000000c0d0e7389 */ /* 0x00006400000c000b */
[----:B01----:R-:W-:Y:S01]  /*35f10*/  ENDCOLLECTIVE ;  /* 0x000000000000791b */ /* 0x003fe20003800000 */
.L_x_3570:
[----:B------:R-:W-:Y:S02]  /*35f20*/  IMAD.MOV.U32 R13, RZ, RZ, R92 ;  /* 0x000000ffff0d7224 */ /* 0x000fe400078e005c */
[----:B------:R-:W-:Y:S01]  /*35f30*/  IMAD.MOV.U32 R12, RZ, RZ, R2 ;  /* 0x000000ffff0c7224 */ /* 0x000fe200078e0002 */
[----:B------:R-:W-:-:S07]  /*35f40*/  MOV R46, R14 ;  /* 0x0000000e002e7202 */ /* 0x000fce0000000f00 */
[----:B------:R-:W-:Y:S05]  /*35f50*/  WARPSYNC.COLLECTIVE R15, `(.L_x_3571) ;  /* 0x000000000f087348 */ /* 0x000fea0003c00000 */
[----:B------:R0:W1:Y:S02]  /*35f60*/  SHFL.IDX P6, R14, R13, R12, R11 ;  /* 0x0000000c0d0e7389 */ /* 0x00006400000c000b */
[----:B01----:R-:W-:Y:S01]  /*35f70*/  ENDCOLLECTIVE ;  /* 0x000000000000791b */ /* 0x003fe20003800000 */
.L_x_3571:
[----:B------:R-:W-:Y:S02]  /*35f80*/  IMAD.MOV.U32 R13, RZ, RZ, R88 ;  /* 0x000000ffff0d7224 */ /* 0x000fe400078e0058 */
[----:B------:R-:W-:-:S07]  /*35f90*/  IMAD.MOV.U32 R92, RZ, RZ, R14 ;  /* 0x000000ffff5c7224 */ /* 0x000fce00078e000e */
[----:B------:R-:W-:Y:S05]  /*35fa0*/  WARPSYNC.COLLECTIVE R15, `(.L_x_3572) ;  /* 0x000000000f087348 */ /* 0x000fea0003c00000 */
[----:B------:R0:W1:Y:S02]  /*35fb0*/  SHFL.IDX P6, R14, R13, R12, R11 ;  /* 0x0000000c0d0e7389 */ /* 0x00006400000c000b */
[----:B01----:R-:W-:Y:S01]  /*35fc0*/  ENDCOLLECTIVE ;  /* 0x000000000000791b */ /* 0x003fe20003800000 */
.L_x_3572:
        /* <DEDUP_REMOVED lines=8> */
.L_x_3573:
[----:B------:R-:W-:Y:S02]  /*36050*/  SEL R175, R46, R88, P0 ;  /* 0x000000582eaf7207 */ /* 0x000fe40000000000 */
[----:B------:R-:W-:Y:S01]  /*36060*/  SEL R174, R88, R46, P0 ;  /* 0x0000002e58ae7207 */ /* 0x000fe20000000000 */
[----:B------:R-:W-:Y:S02]  /*36070*/  IMAD.MOV.U32 R13, RZ, RZ, R49 ;  /* 0x000000ffff0d7224 */ /* 0x000fe400078e0031 */
[----:B------:R-:W-:-:S07]  /*36080*/  IMAD.MOV.U32 R50, RZ, RZ, R14 ;  /* 0x000000ffff327224 */ /* 0x000fce00078e000e */
[----:B------:R-:W-:Y:S05]  /*36090*/  WARPSYNC.COLLECTIVE R15, `(.L_x_3574) ;  /* 0x000000000f087348 */ /* 0x000fea0003c00000 */
[----:B------:R0:W1:Y:S02]  /*360a0*/  SHFL.IDX P6, R14, R13, R12, R11 ;  /* 0x0000000c0d0e7389 */ /* 0x00006400000c000b */
[----:B01----:R-:W-:Y:S01]  /*360b0*/  ENDCOLLECTIVE ;  /* 0x000000000000791b */ /* 0x003fe20003800000 */
.L_x_3574:
[----:B------:R-:W-:Y:S01]  /*360c0*/  IMAD.MOV.U32 R13, RZ, RZ, R100 ;  /* 0x000000ffff0d7224 */ /* 0x000fe200078e0064 */
[----:B------:R-:W-:Y:S01]  /*360d0*/  MOV R12, R2 ;  /* 0x00000002000c7202 */ /* 0x000fe20000000f00 */
[----:B------:R-:W-:-:S07]  /*360e0*/  IMAD.MOV.U32 R49, RZ, RZ, R14 ;  /* 0x000000ffff317224 */ /* 0x000fce00078e000e */
[----:B------:R-:W-:Y:S05]  /*360f0*/  WARPSYNC.COLLECTIVE R15, `(.L_x_3575) ;  /* 0x000000000f087348 */ /* 0x000fea0003c00000 */
[----:B------:R0:W1:Y:S02]  /*36100*/  SHFL.IDX P6, R14, R13, R12, R11 ;  /* 0x0000000c0d0e7389 */ /* 0x00006400000c000b */
[----:B01----:R-:W-:Y:S01]  /*36110*/  ENDCOLLECTIVE ;  /* 0x000000000000791b */ /* 0x003fe20003800000 */
.L_x_3575:
[----:B------:R-:W-:Y:S02]  /*36120*/  IMAD.MOV.U32 R13, RZ, RZ, R96 ;  /* 0x000000ffff0d7224 */ /* 0x000fe400078e0060 */
[----:B------:R-:W-:-:S07]  /*36130*/  IMAD.MOV.U32 R100, RZ, RZ, R14 ;  /* 0x000000ffff647224 */ /* 0x000fce00078e000e */
[----:B------:R-:W-:Y:S05]  /*36140*/  WARPSYNC.COLLECTIVE R15, `(.L_x_3576) ;  /* 0x000000000f087348 */ /* 0x000fea0003c00000 */
[----:B------:R0:W1:Y:S02]  /*36150*/  SHFL.IDX P6, R14, R13, R12, R11 ;  /* 0x0000000c0d0e7389 */ /* 0x00006400000c000b */
[----:B01----:R-:W-:Y:S01]  /*36160*/  ENDCOLLECTIVE ;  /* 0x000000000000791b */ /* 0x003fe20003800000 */
.L_x_3576:
        /* <DEDUP_REMOVED lines=8> */
.L_x_3577:
[----:B------:R-:W-:Y:S02]  /*361f0*/  SEL R171, R49, R96, P0 ;  /* 0x0000006031ab7207 */ /* 0x000fe40000000000 */
[----:B------:R-:W-:Y:S01]  /*36200*/  SEL R170, R96, R49, P0 ;  /* 0x0000003160aa7207 */ /* 0x000fe20000000000 */
[----:B------:R-:W-:Y:S01]  /*36210*/  IMAD.MOV.U32 R13, RZ, RZ, R51 ;  /* 0x000000ffff0d7224 */ /* 0x000fe200078e0033 */
[----:B------:R-:W-:-:S07]  /*36220*/  MOV R53, R14 ;  /* 0x0000000e00357202 */ /* 0x000fce0000000f00 */
[----:B------:R-:W-:Y:S05]  /*36230*/  WARPSYNC.COLLECTIVE R15, `(.L_x_3578) ;  /* 0x000000000f087348 */ /* 0x000fea0003c00000 */
[----:B------:R0:W1:Y:S02]  /*36240*/  SHFL.IDX P6, R14, R13, R12, R11 ;  /* 0x0000000c0d0e7389 */ /* 0x00006400000c000b */
[----:B01----:R-:W-:Y:S01]  /*36250*/  ENDCOLLECTIVE ;  /* 0x000000000000791b */ /* 0x003fe20003800000 */
.L_x_3578:
[----:B------:R-:W-:Y:S02]  /*36260*/  IMAD.MOV.U32 R13, RZ, RZ, R108 ;  /* 0x000000ffff0d7224 */ /* 0x000fe400078e006c */
[----:B------:R-:W-:Y:S02]  /*36270*/  IMAD.MOV.U32 R12, RZ, RZ, R2 ;  /* 0x000000ffff0c7224 */ /* 0x000fe400078e0002 */
[----:B------:R-:W-:-:S07]  /*36280*/  IMAD.MOV.U32 R51, RZ, RZ, R14 ;  /* 0x000000ffff337224 */ /* 0x000fce00078e000e */
[----:B------:R-:W-:Y:S05]  /*36290*/  WARPSYNC.COLLECTIVE R15, `(.L_x_3579) ;  /* 0x000000000f087348 */ /* 0x000fea0003c00000 */
[----:B------:R0:W1:Y:S02]  /*362a0*/  SHFL.IDX P6, R14, R13, R12, R11 ;  /* 0x0000000c0d0e7389 */ /* 0x00006400000c000b */
[----:B01----:R-:W-:Y:S01]  /*362b0*/  ENDCOLLECTIVE ;  /* 0x000000000000791b */ /* 0x003fe20003800000 */
.L_x_3579:
[----:B------:R-:W-:Y:S01]  /*362c0*/  MOV R13, R104 ;  /* 0x00000068000d7202 */ /* 0x000fe20000000f00 */
[----:B------:R-:W-:-:S07]  /*362d0*/  IMAD.MOV.U32 R108, RZ, RZ, R14 ;  /* 0x000000ffff6c7224 */ /* 0x000fce00078e000e */
[----:B------:R-:W-:Y:S05]  /*362e0*/  WARPSYNC.COLLECTIVE R15, `(.L_x_3580) ;  /* 0x000000000f087348 */ /* 0x000fea0003c00000 */
[----:B------:R0:W1:Y:S02]  /*362f0*/  SHFL.IDX P6, R14, R13, R12, R11 ;  /* 0x0000000c0d0e7389 */ /* 0x00006400000c000b */
[----:B01----:R-:W-:Y:S01]  /*36300*/  ENDCOLLECTIVE ;  /* 0x000000000000791b */ /* 0x003fe20003800000 */
.L_x_3580:
        /* <DEDUP_REMOVED lines=8> */
.L_x_3581:
[----:B------:R-:W-:Y:S02]  /*36390*/  SEL R147, R51, R104, P0 ;  /* 0x0000006833937207 */ /* 0x000fe40000000000 */
[----:B------:R-:W-:Y:S01]  /*363a0*/  SEL R104, R104, R51, P0 ;  /* 0x0000003368687207 */ /* 0x000fe20000000000 */
[----:B------:R-:W-:Y:S02]  /*363b0*/  IMAD.MOV.U32 R13, RZ, RZ, R54 ;  /* 0x000000ffff0d7224 */ /* 0x000fe400078e0036 */
[----:B------:R-:W-:-:S07]  /*363c0*/  IMAD.MOV.U32 R55, RZ, RZ, R14 ;  /* 0x000000ffff377224 */ /* 0x000fce00078e000e */
[----:B------:R-:W-:Y:S05]  /*363d0*/  WARPSYNC.COLLECTIVE R15, `(.L_x_3582) ;  /* 0x000000000f087348 */ /* 0x000fea0003c00000 */
[----:B------:R0:W1:Y:S02]  /*363e0*/  SHFL.IDX P6, R14, R13, R12, R11 ;  /* 0x0000000c0d0e7389 */ /* 0x00006400000c000b */
[----:B01----:R-:W-:Y:S01]  /*363f0*/  ENDCOLLECTIVE ;  /* 0x000000000000791b */ /* 0x003fe20003800000 */
.L_x_3582:
[----:B------:R-:W-:Y:S02]  /*36400*/  IMAD.MOV.U32 R13, RZ, RZ, R116 ;  /* 0x000000ffff0d7224 */ /* 0x000fe400078e0074 */
[----:B------:R-:W-:Y:S01]  /*36410*/  IMAD.MOV.U32 R12, RZ, RZ, R2 ;  /* 0x000000ffff0c7224 */ /* 0x000fe200078e0002 */
[----:B------:R-:W-:-:S07]  /*36420*/  MOV R54, R14 ;  /* 0x0000000e00367202 */ /* 0x000fce0000000f00 */
[----:B------:R-:W-:Y:S05]  /*36430*/  WARPSYNC.COLLECTIVE R15, `(.L_x_3583) ;  /* 0x000000000f087348 */ /* 0x000fea0003c00000 */
[----:B------:R0:W1:Y:S02]  /*36440*/  SHFL.IDX P6, R14, R13, R12, R11 ;  /* 0x0000000c0d0e7389 */ /* 0x00006400000c000b */
[----:B01----:R-:W-:Y:S01]  /*36450*/  ENDCOLLECTIVE ;  /* 0x000000000000791b */ /* 0x003fe20003800000 */
.L_x_3583:
[----:B------:R-:W-:Y:S02]  /*36460*/  IMAD.MOV.U32 R13, RZ, RZ, R112 ;  /* 0x000000ffff0d7224 */ /* 0x000fe400078e0070 */
[----:B------:R-:W-:-:S07]  /*36470*/  IMAD.MOV.U32 R116, RZ, RZ, R14 ;  /* 0x000000ffff747224 */ /* 0x000fce00078e000e */
[----:B------:R-:W-:Y:S05]  /*36480*/  WARPSYNC.COLLECTIVE R15, `(.L_x_3584) ;  /* 0x000000000f087348 */ /* 0x000fea0003c00000 */
[----:B------:R0:W1:Y:S02]  /*36490*/  SHFL.IDX P6, R14, R13, R12, R11 ;  /* 0x0000000c0d0e7389 */ /* 0x00006400000c000b */
[----:B01----:R-:W-:Y:S01]  /*364a0*/  ENDCOLLECTIVE ;  /* 0x000000000000791b */ /* 0x003fe20003800000 */
.L_x_3584:
        /* <DEDUP_REMOVED lines=8> */
.L_x_3585:
[----:B------:R-:W-:Y:S02]  /*36530*/  SEL R3, R54, R112, P0 ;  /* 0x0000007036037207 */ /* 0x000fe40000000000 */
[----:B------:R-:W-:Y:S01]  /*36540*/  SEL R54, R112, R54, P0 ;  /* 0x0000003670367207 */ /* 0x000fe20000000000 */
[----:B------:R-:W-:Y:S02]  /*36550*/  IMAD.MOV.U32 R13, RZ, RZ, R56 ;  /* 0x000000ffff0d7224 */ /* 0x000fe400078e0038 */
[----:B------:R-:W-:-:S07]  /*36560*/  IMAD.MOV.U32 R57, RZ, RZ, R14 ;  /* 0x000000ffff397224 */ /* 0x000fce00078e000e */
[----:B------:R-:W-:Y:S05]  /*36570*/  WARPSYNC.COLLECTIVE R15, `(.L_x_3586) ;  /* 0x000000000f087348 */ /* 0x000fea0003c00000 */
[----:B------:R0:W1:Y:S02]  /*36580*/  SHFL.IDX P6, R14, R13, R12, R11 ;  /* 0x0000000c0d0e7389 */ /* 0x00006400000c000b */
[----:B01----:R-:W-:Y:S01]  /*36590*/  ENDCOLLECTIVE ;  /* 0x000000000000791b */ /* 0x003fe20003800000 */
.L_x_3586:
[----:B------:R-:W-:Y:S01]  /*365a0*/  IMAD.MOV.U32 R13, RZ, RZ, R124 ;  /* 0x000000ffff0d7224 */ /* 0x000fe200078e007c */
[----:B------:R-:W-:Y:S01]  /*365b0*/  MOV R12, R2 ;  /* 0x00000002000c7202 */ /* 0x000fe20000000f00 */
[----:B------:R-:W-:-:S07]  /*365c0*/  IMAD.MOV.U32 R56, RZ, RZ, R14 ;  /* 0x000000ffff387224 */ /* 0x000fce00078e000e */
[----:B------:R-:W-:Y:S05]  /*365d0*/  WARPSYNC.COLLECTIVE R15, `(.L_x_3587) ;  /* 0x000000000f087348 */ /* 0x000fea0003c00000 */
[----:B------:R0:W1:Y:S02]  /*365e0*/  SHFL.IDX P6, R14, R13, R12, R11 ;  /* 0x0000000c0d0e7389 */ /* 0x00006400000c000b */
[----:B01----:R-:W-:Y:S01]  /*365f0*/  ENDCOLLECTIVE ;  /* 0x000000000000791b */ /* 0x003fe20003800000 */
.L_x_3587:
[----:B------:R-:W-:Y:S02]  /*36600*/  IMAD.MOV.U32 R13, RZ, RZ, R120 ;  /* 0x000000ffff0d7224 */ /* 0x000fe400078e0078 */
[----:B------:R-:W-:-:S07]  /*36610*/  IMAD.MOV.U32 R124, RZ, RZ, R14 ;  /* 0x000000ffff7c7224 */ /* 0x000fce00078e000e */
[----:B------:R-:W-:Y:S05]  /*36620*/  WARPSYNC.COLLECTIVE R15, `(.L_x_3588) ;  /* 0x000000000f087348 */ /* 0x000fea0003c00000 */
[----:B------:R0:W1:Y:S02]  /*36630*/  SHFL.IDX P6, R14, R13, R12, R11 ;  /* 0x0000000c0d0e7389 */ /* 0x00006400000c000b */
[----:B01----:R-:W-:Y:S01]  /*36640*/  ENDCOLLECTIVE ;  /* 0x000000000000791b */ /* 0x003fe20003800000 */
.L_x_3588:
        /* <DEDUP_REMOVED lines=8> */
.L_x_3589:
[----:B------:R-:W-:Y:S02]  /*366d0*/  SEL R5, R56, R120, P0 ;  /* 0x0000007838057207 */ /* 0x000fe40000000000 */
[----:B------:R-:W-:Y:S01]  /*366e0*/  SEL R56, R120, R56, P0 ;  /* 0x0000003878387207 */ /* 0x000fe20000000000 */
[----:B------:R-:W-:Y:S01]  /*366f0*/  IMAD.MOV.U32 R13, RZ, RZ, R61 ;  /* 0x000000ffff0d7224 */ /* 0x000fe200078e003d */
[----:B------:R-:W-:-:S07]  /*36700*/  MOV R64, R14 ;  /* 0x0000000e00407202 */ /* 0x000fce0000000f00 */
[----:B------:R-:W-:Y:S05]  /*36710*/  WARPSYNC.COLLECTIVE R15, `(.L_x_3590) ;  /* 0x000000000f087348 */ /* 0x000fea0003c00000 */
[----:B------:R0:W1:Y:S02]  /*36720*/  SHFL.IDX P6, R14, R13, R12, R11 ;  /* 0x0000000c0d0e7389 */ /* 0x00006400000c000b */
[----:B01----:R-:W-:Y:S01]  /*36730*/  ENDCOLLECTIVE ;  /* 0x000000000000791b */ /* 0x003fe20003800000 */
.L_x_3590:
[----:B------:R-:W-:Y:S02]  /*36740*/  IMAD.MOV.U32 R13, RZ, RZ, R132 ;  /* 0x000000ffff0d7224 */ /* 0x000fe400078e0084 */
[----:B------:R-:W-:Y:S02]  /*36750*/  IMAD.MOV.U32 R12, RZ, RZ, R2 ;  /* 0x000000ffff0c7224 */ /* 0x000fe400078e0002 */
[----:B------:R-:W-:-:S07]  /*36760*/  IMAD.MOV.U32 R61, RZ, RZ, R14 ;  /* 0x000000ffff3d7224 */ /* 0x000fce00078e000e */
[----:B------:R-:W-:Y:S05]  /*36770*/  WARPSYNC.COLLECTIVE R15, `(.L_x_3591) ;  /* 0x000000000f087348 */ /* 0x000fea0003c00000 */
[----:B------:R0:W1:Y:S02]  /*36780*/  SHFL.IDX P6, R14, R13, R12, R11 ;  /* 0x0000000c0d0e7389 */ /* 0x00006400000c000b */
[----:B01----:R-:W-:Y:S01]  /*36790*/  ENDCOLLECTIVE ;  /* 0x000000000000791b */ /* 0x003fe20003800000 */
.L_x_3591:
[----:B------:R-:W-:Y:S01]  /*367a0*/  MOV R13, R128 ;  /* 0x00000080000d7202 */ /* 0x000fe20000000f00 */
[----:B------:R-:W-:-:S07]  /*367b0*/  IMAD.MOV.U32 R132, RZ, RZ, R14 ;  /* 0x000000ffff847224 */ /* 0x000fce00078e000e */
[----:B------:R-:W-:Y:S05]  /*367c0*/  WARPSYNC.COLLECTIVE R15, `(.L_x_3592) ;  /* 0x000000000f087348 */ /* 0x000fea0003c00000 */
[----:B------:R0:W1:Y:S02]  /*367d0*/  SHFL.IDX P6, R14, R13, R12, R11 ;  /* 0x0000000c0d0e7389 */ /* 0x00006400000c000b */
[----:B01----:R-:W-:Y:S01]  /*367e0*/  ENDCOLLECTIVE ;  /* 0x000000000000791b */ /* 0x003fe20003800000 */
.L_x_3592:
        /* <DEDUP_REMOVED lines=8> */
.L_x_3593:
[----:B------:R-:W-:Y:S02]  /*36870*/  SEL R7, R61, R128, P0 ;  /* 0x000000803d077207 */ /* 0x000fe40000000000 */
[----:B------:R-:W-:Y:S01]  /*36880*/  SEL R61, R128, R61, P0 ;  /* 0x0000003d803d7207 */ /* 0x000fe20000000000 */
[----:B------:R-:W-:Y:S02]  /*36890*/  IMAD.MOV.U32 R13, RZ, RZ, R69 ;  /* 0x000000ffff0d7224 */ /* 0x000fe400078e0045 */
[----:B------:R-:W-:-:S07]  /*368a0*/  IMAD.MOV.U32 R72, RZ, RZ, R14 ;  /* 0x000000ffff487224 */ /* 0x000fce00078e000e */
[----:B------:R-:W-:Y:S05]  /*368b0*/  WARPSYNC.COLLECTIVE R15, `(.L_x_3594) ;  /* 0x000000000f087348 */ /* 0x000fea0003c00000 */
[----:B------:R0:W1:Y:S02]  /*368c0*/  SHFL.IDX P6, R14, R13, R12, R11 ;  /* 0x0000000c0d0e7389 */ /* 0x00006400000c000b */
[----:B01----:R-:W-:Y:S01]  /*368d0*/  ENDCOLLECTIVE ;  /* 0x000000000000791b */ /* 0x003fe20003800000 */
.L_x_3594:
[----:B------:R-:W-:Y:S02]  /*368e0*/  IMAD.MOV.U32 R13, RZ, RZ, R140 ;  /* 0x000000ffff0d7224 */ /* 0x000fe400078e008c */
[----:B------:R-:W-:Y:S01]  /*368f0*/  IMAD.MOV.U32 R12, RZ, RZ, R2 ;  /* 0x000000ffff0c7224 */ /* 0x000fe200078e0002 */
[----:B------:R-:W-:-:S07]  /*36900*/  MOV R69, R14 ;  /* 0x0000000e00457202 */ /* 0x000fce0000000f00 */
[----:B------:R-:W-:Y:S05]  /*36910*/  WARPSYNC.COLLECTIVE R15, `(.L_x_3595) ;  /* 0x000000000f087348 */ /* 0x000fea0003c00000 */
[----:B------:R0:W1:Y:S02]  /*36920*/  SHFL.IDX P6, R14, R13, R12, R11 ;  /* 0x0000000c0d0e7389 */ /* 0x00006400000c000b */
[----:B01----:R-:W-:Y:S01]  /*36930*/  ENDCOLLECTIVE ;  /* 0x000000000000791b */ /* 0x003fe20003800000 */
.L_x_3595:
[----:B------:R-:W-:Y:S02]  /*36940*/  IMAD.MOV.U32 R13, RZ, RZ, R136 ;  /* 0x000000ffff0d7224 */ /* 0x000fe400078e0088 */
[----:B------:R-:W-:-:S07]  /*36950*/  IMAD.MOV.U32 R140, RZ, RZ, R14 ;  /* 0x000000ffff8c7224 */ /* 0x000fce00078e000e */
[----:B------:R-:W-:Y:S05]  /*36960*/  WARPSYNC.COLLECTIVE R15, `(.L_x_3596) ;  /* 0x000000000f087348 */ /* 0x000fea0003c00000 */
[----:B------:R0:W1:Y:S02]  /*36970*/  SHFL.IDX P6, R14, R13, R12, R11 ;  /* 0x0000000c0d0e7389 */ /* 0x00006400000c000b */
[----:B01----:R-:W-:Y:S01]  /*36980*/  ENDCOLLECTIVE ;  /* 0x000000000000791b */ /* 0x003fe20003800000 */
.L_x_3596:
        /* <DEDUP_REMOVED lines=8> */
.L_x_3597:
[----:B------:R-:W-:Y:S02]  /*36a10*/  SEL R9, R69, R136, P0 ;  /* 0x0000008845097207 */ /* 0x000fe40000000000 */
[----:B------:R-:W-:Y:S01]  /*36a20*/  SEL R69, R136, R69, P0 ;  /* 0x0000004588457207 */ /* 0x000fe20000000000 */
[----:B------:R-:W-:Y:S02]  /*36a30*/  IMAD.MOV.U32 R13, RZ, RZ, R73 ;  /* 0x000000ffff0d7224 */ /* 0x000fe400078e0049 */
[----:B------:R-:W-:-:S07]  /*36a40*/  IMAD.MOV.U32 R77, RZ, RZ, R14 ;  /* 0x000000ffff4d7224 */ /* 0x000fce00078e000e */
[----:B------:R-:W-:Y:S05]  /*36a50*/  WARPSYNC.COLLECTIVE R15, `(.L_x_3598) ;  /* 0x000000000f087348 */ /* 0x000fea0003c00000 */
[----:B------:R0:W1:Y:S02]  /*36a60*/  SHFL.IDX P6, R14, R13, R12, R11 ;  /* 0x0000000c0d0e7389 */ /* 0x00006400000c000b */
[----:B01----:R-:W-:Y:S01]  /*36a70*/  ENDCOLLECTIVE ;  /* 0x000000000000791b */ /* 0x003fe20003800000 */
.L_x_3598:
[----:B------:R-:W-:Y:S01]  /*36a80*/  IMAD.MOV.U32 R13, RZ, RZ, R148 ;  /* 0x000000ffff0d7224 */ /* 0x000fe200078e0094 */
[----:B------:R-:W-:Y:S01]  /*36a90*/  MOV R12, R2 ;  /* 0x00000002000c7202 */ /* 0x000fe20000000f00 */
[----:B------:R-:W-:-:S07]  /*36aa0*/  IMAD.MOV.U32 R73, RZ, RZ, R14 ;  /* 0x000000ffff497224 */ /* 0x000fce00078e000e */
[----:B------:R-:W-:Y:S05]  /*36ab0*/  WARPSYNC.COLLECTIVE R15, `(.L_x_3599) ;  /* 0x000000000f087348 */ /* 0x000fea0003c00000 */
[----:B------:R0:W1:Y:S02]  /*36ac0*/  SHFL.IDX P6, R14, R13, R12, R11 ;  /* 0x0000000c0d0e7389 */ /* 0x00006400000c000b */
[----:B01----:R-:W-:Y:S01]  /*36ad0*/  ENDCOLLECTIVE ;  /* 0x000000000000791b */ /* 0x003fe20003800000 */
.L_x_3599:
[----:B------:R-:W-:Y:S02]  /*36ae0*/  IMAD.MOV.U32 R13, RZ, RZ, R144 ;  /* 0x000000ffff0d7224 */ /* 0x000fe400078e0090 */
[----:B------:R-:W-:-:S07]  /*36af0*/  IMAD.MOV.U32 R148, RZ, RZ, R14 ;  /* 0x000000ffff947224 */ /* 0x000fce00078e000e */
[----:B------:R-:W-:Y:S05]  /*36b00*/  WARPSYNC.COLLECTIVE R15, `(.L_x_3600) ;  /* 0x000000000f087348 */ /* 0x000fea0003c00000 */
[----:B------:R0:W1:Y:S02]  /*36b10*/  SHFL.IDX P6, R14, R13, R12, R11 ;  /* 0x0000000c0d0e7389 */ /* 0x00006400000c000b */
[----:B01----:R-:W-:Y:S01]  /*36b20*/  ENDCOLLECTIVE ;  /* 0x000000000000791b */ /* 0x003fe20003800000 */
.L_x_3600:
        /* <DEDUP_REMOVED lines=8> */
.L_x_3601:
[----:B------:R-:W-:Y:S02]  /*36bb0*/  SEL R20, R73, R144, P0 ;  /* 0x0000009049147207 */ /* 0x000fe40000000000 */
[----:B------:R-:W-:Y:S01]  /*36bc0*/  SEL R73, R144, R73, P0 ;  /* 0x0000004990497207 */ /* 0x000fe20000000000 */
[----:B------:R-:W-:Y:S01]  /*36bd0*/  IMAD.MOV.U32 R13, RZ, RZ, R81 ;  /* 0x000000ffff0d7224 */ /* 0x000fe200078e0051 */
[----:B------:R-:W-:-:S07]  /*36be0*/  MOV R65, R14 ;  /* 0x0000000e00417202 */ /* 0x000fce0000000f00 */
[----:B------:R-:W-:Y:S05]  /*36bf0*/  WARPSYNC.COLLECTIVE R15, `(.L_x_3602) ;  /* 0x000000000f087348 */ /* 0x000fea0003c00000 */
[----:B------:R0:W1:Y:S02]  /*36c00*/  SHFL.IDX P6, R14, R13, R12, R11 ;  /* 0x0000000c0d0e7389 */ /* 0x00006400000c000b */
[----:B01----:R-:W-:Y:S01]  /*36c10*/  ENDCOLLECTIVE ;  /* 0x000000000000791b */ /* 0x003fe20003800000 */
.L_x_3602:
[----:B------:R-:W-:Y:S02]  /*36c20*/  IMAD.MOV.U32 R13, RZ, RZ, R146 ;  /* 0x000000ffff0d7224 */ /* 0x000fe400078e0092 */
[----:B------:R-:W-:Y:S02]  /*36c30*/  IMAD.MOV.U32 R12, RZ, RZ, R2 ;  /* 0x000000ffff0c7224 */ /* 0x000fe400078e0002 */
[----:B------:R-:W-:-:S07]  /*36c40*/  IMAD.MOV.U32 R81, RZ, RZ, R14 ;  /* 0x000000ffff517224 */ /* 0x000fce00078e000e */
[----:B------:R-:W-:Y:S05]  /*36c50*/  WARPSYNC.COLLECTIVE R15, `(.L_x_3603) ;  /* 0x000000000f087348 */ /* 0x000fea0003c00000 */
[----:B------:R0:W1:Y:S02]  /*36c60*/  SHFL.IDX P6, R14, R13, R12, R11 ;  /* 0x0000000c0d0e7389 */ /* 0x00006400000c000b */
[----:B01----:R-:W-:Y:S01]  /*36c70*/  ENDCOLLECTIVE ;  /* 0x000000000000791b */ /* 0x003fe20003800000 */
.L_x_3603:
[----:B------:R-:W-:Y:S01]  /*36c80*/  MOV R13, R159 ;  /* 0x0000009f000d7202 */ /* 0x000fe20000000f00 */
[----:B------:R-:W-:-:S07]  /*36c90*/  IMAD.MOV.U32 R146, RZ, RZ, R14 ;  /* 0x000000ffff927224 */ /* 0x000fce00078e000e */
[----:B------:R-:W-:Y:S05]  /*36ca0*/  WARPSYNC.COLLECTIVE R15, `(.L_x_3604) ;  /* 0x000000000f087348 */ /* 0x000fea0003c00000 */
[----:B------:R0:W1:Y:S02]  /*36cb0*/  SHFL.IDX P6, R14, R13, R12, R11 ;  /* 0x0000000c0d0e7389 */ /* 0x00006400000c000b */
[----:B01----:R-:W-:Y:S01]  /*36cc0*/  ENDCOLLECTIVE ;  /* 0x000000000000791b */ /* 0x003fe20003800000 */
.L_x_3604:
        /* <DEDUP_REMOVED lines=8> */
.L_x_3605:
[----:B------:R-:W-:Y:S02]  /*36d50*/  SEL R24, R81, R159, P0 ;  /* 0x0000009f51187207 */ /* 0x000fe40000000000 */
[----:B------:R-:W-:Y:S01]  /*36d60*/  SEL R81, R159, R81, P0 ;  /* 0x000000519f517207 */ /* 0x000fe20000000000 */
[----:B------:R-:W-:Y:S02]  /*36d70*/  IMAD.MOV.U32 R13, RZ, RZ, R109 ;  /* 0x000000ffff0d7224 */ /* 0x000fe400078e006d */
[----:B------:R-:W-:-:S07]  /*36d80*/  IMAD.MOV.U32 R85, RZ, RZ, R14 ;  /* 0x000000ffff557224 */ /* 0x000fce00078e000e */
[----:B------:R-:W-:Y:S05]  /*36d90*/  WARPSYNC.COLLECTIVE R15, `(.L_x_3606) ;  /* 0x000000000f087348 */ /* 0x000fea0003c00000 */
[----:B------:R0:W1:Y:S02]  /*36da0*/  SHFL.IDX P6, R14, R13, R12, R11 ;  /* 0x0000000c0d0e7389 */ /* 0x00006400000c000b */
[----:B01----:R-:W-:Y:S01]  /*36db0*/  ENDCOLLECTIVE ;  /* 0x000000000000791b */ /* 0x003fe20003800000 */
.L_x_3606:
[----:B------:R-:W-:Y:S02]  /*36dc0*/  IMAD.MOV.U32 R13, RZ, RZ, R154 ;  /* 0x000000ffff0d7224 */ /* 0x000fe400078e009a */
[----:B------:R-:W-:Y:S01]  /*36dd0*/  IMAD.MOV.U32 R12, RZ, RZ, R2 ;  /* 0x000000ffff0c7224 */ /* 0x000fe200078e0002 */
[----:B------:R-:W-:-:S07]  /*36de0*/  MOV R40, R14 ;  /* 0x0000000e00287202 */ /* 0x000fce0000000f00 */
[----:B------:R-:W-:Y:S05]  /*36df0*/  WARPSYNC.COLLECTIVE R15, `(.L_x_3607) ;  /* 0x000000000f087348 */ /* 0x000fea0003c00000 */
[----:B------:R0:W1:Y:S02]  /*36e00*/  SHFL.IDX P6, R14, R13, R12, R11 ;  /* 0x0000000c0d0e7389 */ /* 0x00006400000c000b */
[----:B01----:R-:W-:Y:S01]  /*36e10*/  ENDCOLLECTIVE ;  /* 0x000000000000791b */ /* 0x003fe20003800000 */
.L_x_3607:
[----:B------:R-:W-:Y:S02]  /*36e20*/  IMAD.MOV.U32 R13, RZ, RZ, R153 ;  /* 0x000000ffff0d7224 */ /* 0x000fe400078e0099 */
[----:B------:R-:W-:-:S07]  /*36e30*/  IMAD.MOV.U32 R154, RZ, RZ, R14 ;  /* 0x000000ffff9a7224 */ /* 0x000fce00078e000e */
[----:B------:R-:W-:Y:S05]  /*36e40*/  WARPSYNC.COLLECTIVE R15, `(.L_x_3608) ;  /* 0x000000000f087348 */ /* 0x000fea0003c00000 */
[----:B------:R0:W1:Y:S02]  /*36e50*/  SHFL.IDX P6, R14, R13, R12, R11 ;  /* 0x0000000c0d0e7389 */ /* 0x00006400000c000b */
[----:B01----:R-:W-:Y:S01]  /*36e60*/  ENDCOLLECTIVE ;  /* 0x000000000000791b */ /* 0x003fe20003800000 */
.L_x_3608:
        /* <DEDUP_REMOVED lines=8> */
.L_x_3609:
[----:B------:R-:W-:Y:S02]  /*36ef0*/  SEL R26, R40, R44, P0 ;  /* 0x0000002c281a7207 */ /* 0x000fe40000000000 */
[----:B------:R-:W-:Y:S01]  /*36f00*/  SEL R44, R44, R40, P0 ;  /* 0x000000282c2c7207 */ /* 0x000fe20000000000 */
[----:B------:R-:W-:Y:S02]  /*36f10*/  IMAD.MOV.U32 R13, RZ, RZ, R89 ;  /* 0x000000ffff0d7224 */ /* 0x000fe400078e0059 */
[----:B------:R-:W-:-:S07]  /*36f20*/  IMAD.MOV.U32 R93, RZ, RZ, R14 ;  /* 0x000000ffff5d7224 */ /* 0x000fce00078e000e */
[----:B------:R-:W-:Y:S05]  /*36f30*/  WARPSYNC.COLLECTIVE R15, `(.L_x_3610) ;  /* 0x000000000f087348 */ /* 0x000fea0003c00000 */
[----:B------:R0:W1:Y:S02]  /*36f40*/  SHFL.IDX P6, R14, R13, R12, R11 ;  /* 0x0000000c0d0e7389 */ /* 0x00006400000c000b */
[----:B01----:R-:W-:Y:S01]  /*36f50*/  ENDCOLLECTIVE ;  /* 0x000000000000791b */ /* 0x003fe20003800000 */
.L_x_3610:
[----:B------:R-:W-:Y:S01]  /*36f60*/  IMAD.MOV.U32 R13, RZ, RZ, R156 ;  /* 0x000000ffff0d7224 */ /* 0x000fe200078e009c */
[----:B------:R-:W-:Y:S01]  /*36f70*/  MOV R12, R2 ;  /* 0x00000002000c7202 */ /* 0x000fe20000000f00 */
[----:B------:R-:W-:-:S07]  /*36f80*/  IMAD.MOV.U32 R109, RZ, RZ, R14 ;  /* 0x000000ffff6d7224 */ /* 0x000fce00078e000e */
[----:B------:R-:W-:Y:S05]  /*36f90*/  WARPSYNC.COLLECTIVE R15, `(.L_x_3611) ;  /* 0x000000000f087348 */ /* 0x000fea0003c00000 */
[----:B------:R0:W1:Y:S02]  /*36fa0*/  SHFL.IDX P6, R14, R13, R12, R11 ;  /* 0x0000000c0d0e7389 */ /* 0x00006400000c000b */
[----:B01----:R-:W-:Y:S01]  /*36fb0*/  ENDCOLLECTIVE ;  /* 0x000000000000791b */ /* 0x003fe20003800000 */
.L_x_3611:
[----:B------:R-:W-:Y:S02]  /*36fc0*/  IMAD.MOV.U32 R13, RZ, RZ, R155 ;  /* 0x000000ffff0d7224 */ /* 0x000fe400078e009b */
[----:B------:R-:W-:-:S07]  /*36fd0*/  IMAD.MOV.U32 R156, RZ, RZ, R14 ;  /* 0x000000ffff9c7224 */ /* 0x000fce00078e000e */
[----:B------:R-:W-:Y:S05]  /*36fe0*/  WARPSYNC.COLLECTIVE R15, `(.L_x_3612) ;  /* 0x000000000f087348 */ /* 0x000fea0003c00000 */
[----:B------:R0:W1:Y:S02]  /*36ff0*/  SHFL.IDX P6, R14, R13, R12, R11 ;  /* 0x0000000c0d0e7389 */ /* 0x00006400000c000b */
[----:B01----:R-:W-:Y:S01]  /*37000*/  ENDCOLLECTIVE ;  /* 0x000000000000791b */ /* 0x003fe20003800000 */
.L_x_3612:
        /* <DEDUP_REMOVED lines=8> */
.L_x_3613:
[----:B------:R-:W-:Y:S02]  /*37090*/  SEL R32, R109, R89, P0 ;  /* 0x000000596d207207 */ /* 0x000fe40000000000 */
[----:B------:R-:W-:Y:S01]  /*370a0*/  SEL R89, R89, R109, P0 ;  /* 0x0000006d59597207 */ /* 0x000fe20000000000 */
[----:B------:R-:W-:Y:S01]  /*370b0*/  IMAD.MOV.U32 R13, RZ, RZ, R97 ;  /* 0x000000ffff0d7224 */ /* 0x000fe200078e0061 */
[----:B------:R-:W-:-:S07]  /*370c0*/  MOV R101, R14 ;  /* 0x0000000e00657202 */ /* 0x000fce0000000f00 */
[----:B------:R-:W-:Y:S05]  /*370d0*/  WARPSYNC.COLLECTIVE R15, `(.L_x_3614) ;  /* 0x000000000f087348 */ /* 0x000fea0003c00000 */
[----:B------:R0:W1:Y:S02]  /*370e0*/  SHFL.IDX P6, R14, R13, R12, R11 ;  /* 0x0000000c0d0e7389 */ /* 0x00006400000c000b */
[----:B01----:R-:W-:Y:S01]  /*370f0*/  ENDCOLLECTIVE ;  /* 0x000000000000791b */ /* 0x003fe20003800000 */
.L_x_3614:
[----:B------:R-:W-:Y:S02]  /*37100*/  IMAD.MOV.U32 R13, RZ, RZ, R158 ;  /* 0x000000ffff0d7224 */ /* 0x000fe400078e009e */
[----:B------:R-:W-:Y:S02]  /*37110*/  IMAD.MOV.U32 R12, RZ, RZ, R2 ;  /* 0x000000ffff0c7224 */ /* 0x000fe400078e0002 */
[----:B------:R-:W-:-:S07]  /*37120*/  IMAD.MOV.U32 R97, RZ, RZ, R14 ;  /* 0x000000ffff617224 */ /* 0x000fce00078e000e */
[----:B------:R-:W-:Y:S05]  /*37130*/  WARPSYNC.COLLECTIVE R15, `(.L_x_3615) ;  /* 0x000000000f087348 */ /* 0x000fea0003c00000 */
[----:B------:R0:W1:Y:S02]  /*37140*/  SHFL.IDX P6, R14, R13, R12, R11 ;  /* 0x0000000c0d0e7389 */ /* 0x00006400000c000b */
[----:B01----:R-:W-:Y:S01]  /*37150*/  ENDCOLLECTIVE ;  /* 0x000000000000791b */ /* 0x003fe20003800000 */
.L_x_3615:
[----:B------:R-:W-:Y:S01]  /*37160*/  MOV R13, R157 ;  /* 0x0000009d000d7202 */ /* 0x000fe20000000f00 */
[----:B------:R-:W-:-:S07]  /*37170*/  IMAD.MOV.U32 R158, RZ, RZ, R14 ;  /* 0x000000ffff9e7224 */ /* 0x000fce00078e000e */
[----:B------:R-:W-:Y:S05]  /*37180*/  WARPSYNC.COLLECTIVE R15, `(.L_x_3616) ;  /* 0x000000000f087348 */ /* 0x000fea0003c00000 */
[----:B------:R0:W1:Y:S02]  /*37190*/  SHFL.IDX P6, R14, R13, R12, R11 ;  /* 0x0000000c0d0e7389 */ /* 0x00006400000c000b */
[----:B01----:R-:W-:Y:S01]  /*371a0*/  ENDCOLLECTIVE ;  /* 0x000000000000791b */ /* 0x003fe20003800000 */
.L_x_3616:
        /* <DEDUP_REMOVED lines=8> */
.L_x_3617:
[----:B------:R-:W-:Y:S02]  /*37230*/  SEL R37, R97, R157, P0 ;  /* 0x0000009d61257207 */ /* 0x000fe40000000000 */
[----:B------:R-:W-:Y:S01]  /*37240*/  SEL R97, R157, R97, P0 ;  /* 0x000000619d617207 */ /* 0x000fe20000000000 */
[----:B------:R-:W-:Y:S02]  /*37250*/  IMAD.MOV.U32 R13, RZ, RZ, R105 ;  /* 0x000000ffff0d7224 */ /* 0x000fe400078e0069 */
[----:B------:R-:W-:-:S07]  /*37260*/  IMAD.MOV.U32 R58, RZ, RZ, R14 ;  /* 0x000000ffff3a7224 */ /* 0x000fce00078e000e */
[----:B------:R-:W-:Y:S05]  /*37270*/  WARPSYNC.COLLECTIVE R15, `(.L_x_3618) ;  /* 0x000000000f087348 */ /* 0x000fea0003c00000 */
[----:B------:R0:W1:Y:S02]  /*37280*/  SHFL.IDX P6, R14, R13, R12, R11 ;  /* 0x0000000c0d0e7389 */ /* 0x00006400000c000b */
[----:B01----:R-:W-:Y:S01]  /*37290*/  ENDCOLLECTIVE ;  /* 0x000000000000791b */ /* 0x003fe20003800000 */
.L_x_3618:
[----:B------:R-:W-:Y:S02]  /*372a0*/  IMAD.MOV.U32 R13, RZ, RZ, R62 ;  /* 0x000000ffff0d7224 */ /* 0x000fe400078e003e */
[----:B------:R-:W-:Y:S01]  /*372b0*/  IMAD.MOV.U32 R12, RZ, RZ, R2 ;  /* 0x000000ffff0c7224 */ /* 0x000fe200078e0002 */
[----:B------:R-:W-:-:S07]  /*372c0*/  MOV R105, R14 ;  /* 0x0000000e00697202 */ /* 0x000fce0000000f00 */
[----:B------:R-:W-:Y:S05]  /*372d0*/  WARPSYNC.COLLECTIVE R15, `(.L_x_3619) ;  /* 0x000000000f087348 */ /* 0x000fea0003c00000 */
[----:B------:R0:W1:Y:S02]  /*372e0*/  SHFL.IDX P6, R14, R13, R12, R11 ;  /* 0x0000000c0d0e7389 */ /* 0x00006400000c000b */
[----:B01----:R-:W-:Y:S01]  /*372f0*/  ENDCOLLECTIVE ;  /* 0x000000000000791b */ /* 0x003fe20003800000 */
.L_x_3619:
[----:B------:R-:W-:Y:S02]  /*37300*/  IMAD.MOV.U32 R13, RZ, RZ, R59 ;  /* 0x000000ffff0d7224 */ /* 0x000fe400078e003b */
[----:B------:R-:W-:-:S07]  /*37310*/  IMAD.MOV.U32 R62, RZ, RZ, R14 ;  /* 0x000000ffff3e7224 */ /* 0x000fce00078e000e */
[----:B------:R-:W-:Y:S05]  /*37320*/  WARPSYNC.COLLECTIVE R15, `(.L_x_3620) ;  /* 0x000000000f087348 */ /* 0x000fea0003c00000 */
[----:B------:R0:W1:Y:S02]  /*37330*/  SHFL.IDX P6, R14, R13, R12, R11 ;  /* 0x0000000c0d0e7389 */ /* 0x00006400000c000b */
[----:B01----:R-:W-:Y:S01]  /*37340*/  ENDCOLLECTIVE ;  /* 0x000000000000791b */ /* 0x003fe20003800000 */
.L_x_3620:
        /* <DEDUP_REMOVED lines=8> */
.L_x_3621:
[----:B------:R-:W-:Y:S02]  /*373d0*/  SEL R46, R105, R59, P0 ;  /* 0x0000003b692e7207 */ /* 0x000fe40000000000 */
[----:B------:R-:W-:Y:S01]  /*373e0*/  SEL R59, R59, R105, P0 ;  /* 0x000000693b3b7207 */ /* 0x000fe20000000000 */
[----:B------:R-:W-:Y:S02]  /*373f0*/  IMAD.MOV.U32 R13, RZ, RZ, R117 ;  /* 0x000000ffff0d7224 */ /* 0x000fe400078e0075 */
[----:B------:R-:W-:-:S07]  /*37400*/  IMAD.MOV.U32 R121, RZ, RZ, R14 ;  /* 0x000000ffff797224 */ /* 0x000fce00078e000e */
[----:B------:R-:W-:Y:S05]  /*37410*/  WARPSYNC.COLLECTIVE R15, `(.L_x_3622) ;  /* 0x000000000f087348 */ /* 0x000fea0003c00000 */
[----:B------:R0:W1:Y:S02]  /*37420*/  SHFL.IDX P6, R14, R13, R12, R11 ;  /* 0x0000000c0d0e7389 */ /* 0x00006400000c000b */
[----:B01----:R-:W-:Y:S01]  /*37430*/  ENDCOLLECTIVE ;  /* 0x000000000000791b */ /* 0x003fe20003800000 */
.L_x_3622:
[----:B------:R-:W-:Y:S01]  /*37440*/  IMAD.MOV.U32 R13, RZ, RZ, R70 ;  /* 0x000000ffff0d7224 */ /* 0x000fe200078e0046 */
[----:B------:R-:W-:Y:S01]  /*37450*/  MOV R12, R2 ;  /* 0x00000002000c7202 */ /* 0x000fe20000000f00 */
[----:B------:R-:W-:-:S07]  /*37460*/  IMAD.MOV.U32 R117, RZ, RZ, R14 ;  /* 0x000000ffff757224 */ /* 0x000fce00078e000e */
[----:B------:R-:W-:Y:S05]  /*37470*/  WARPSYNC.COLLECTIVE R15, `(.L_x_3623) ;  /* 0x000000000f087348 */ /* 0x000fea0003c00000 */
[----:B------:R0:W1:Y:S02]  /*37480*/  SHFL.IDX P6, R14, R13, R12, R11 ;  /* 0x0000000c0d0e7389 */ /* 0x00006400000c000b */
[----:B01----:R-:W-:Y:S01]  /*37490*/  ENDCOLLECTIVE ;  /* 0x000000000000791b */ /* 0x003fe20003800000 */
.L_x_3623:
[----:B------:R-:W-:Y:S02]  /*374a0*/  IMAD.MOV.U32 R13, RZ, RZ, R113 ;  /* 0x000000ffff0d7224 */ /* 0x000fe400078e0071 */
[----:B------:R-:W-:-:S07]  /*374b0*/  IMAD.MOV.U32 R70, RZ, RZ, R14 ;  /* 0x000000ffff467224 */ /* 0x000fce00078e000e */
[----:B------:R-:W-:Y:S05]  /*374c0*/  WARPSYNC.COLLECTIVE R15, `(.L_x_3624) ;  /* 0x000000000f087348 */ /* 0x000fea0003c00000 */
[----:B------:R0:W1:Y:S02]  /*374d0*/  SHFL.IDX P6, R14, R13, R12, R11 ;  /* 0x0000000c0d0e7389 */ /* 0x00006400000c000b */
[----:B01----:R-:W-:Y:S01]  /*374e0*/  ENDCOLLECTIVE ;  /* 0x000000000000791b */ /* 0x003fe20003800000 */
.L_x_3624:
        /* <DEDUP_REMOVED lines=8> */
.L_x_3625:
[----:B------:R-:W-:Y:S02]  /*37570*/  SEL R48, R117, R113, P0 ;  /* 0x0000007175307207 */ /* 0x000fe40000000000 */
[----:B------:R-:W-:Y:S01]  /*37580*/  SEL R113, R113, R117, P0 ;  /* 0x0000007571717207 */ /* 0x000fe20000000000 */
[----:B------:R-:W-:Y:S01]  /*37590*/  IMAD.MOV.U32 R13, RZ, RZ, R66 ;  /* 0x000000ffff0d7224 */ /* 0x000fe200078e0042 */
[----:B------:R-:W-:-:S07]  /*375a0*/  MOV R67, R14 ;  /* 0x0000000e00437202 */ /* 0x000fce0000000f00 */
[----:B------:R-:W-:Y:S05]  /*375b0*/  WARPSYNC.COLLECTIVE R15, `(.L_x_3626) ;  /* 0x000000000f087348 */ /* 0x000fea0003c00000 */
[----:B------:R0:W1:Y:S02]  /*375c0*/  SHFL.IDX P6, R14, R13, R12, R11 ;  /* 0x0000000c0d0e7389 */ /* 0x00006400000c000b */
[----:B01----:R-:W-:Y:S01]  /*375d0*/  ENDCOLLECTIVE ;  /* 0x000000000000791b */ /* 0x003fe20003800000 */
.L_x_3626:
[----:B------:R-:W-:Y:S02]  /*375e0*/  IMAD.MOV.U32 R13, RZ, RZ, R78 ;  /* 0x000000ffff0d7224 */ /* 0x000fe400078e004e */
[----:B------:R-:W-:Y:S02]  /*375f0*/  IMAD.MOV.U32 R12, RZ, RZ, R2 ;  /* 0x000000ffff0c7224 */ /* 0x000fe400078e0002 */
[----:B------:R-:W-:-:S07]  /*37600*/  IMAD.MOV.U32 R66, RZ, RZ, R14 ;  /* 0x000000ffff427224 */ /* 0x000fce00078e000e */
[----:B------:R-:W-:Y:S05]  /*37610*/  WARPSYNC.COLLECTIVE R15, `(.L_x_3627) ;  /* 0x000000000f087348 */ /* 0x000fea0003c00000 */
[----:B------:R0:W1:Y:S02]  /*37620*/  SHFL.IDX P6, R14, R13, R12, R11 ;  /* 0x0000000c0d0e7389 */ /* 0x00006400000c000b */
[----:B01----:R-:W-:Y:S01]  /*37630*/  ENDCOLLECTIVE ;  /* 0x000000000000791b */ /* 0x003fe20003800000 */
.L_x_3627:
[----:B------:R-:W-:Y:S01]  /*37640*/  MOV R13, R74 ;  /* 0x0000004a000d7202 */ /* 0x000fe20000000f00 */
[----:B------:R-:W-:-:S07]  /*37650*/  IMAD.MOV.U32 R78, RZ, RZ, R14 ;  /* 0x000000ffff4e7224 */ /* 0x000fce00078e000e */
[----:B------:R-:W-:Y:S05]  /*37660*/  WARPSYNC.COLLECTIVE R15, `(.L_x_3628) ;  /* 0x000000000f087348 */ /* 0x000fea0003c00000 */
[----:B------:R0:W1:Y:S02]  /*37670*/  SHFL.IDX P6, R14, R13, R12, R11 ;  /* 0x0000000c0d0e7389 */ /* 0x00006400000c000b */
[----:B01----:R-:W-:Y:S01]  /*37680*/  ENDCOLLECTIVE ;  /* 0x000000000000791b */ /* 0x003fe20003800000 */
.L_x_3628:
        /* <DEDUP_REMOVED lines=8> */
.L_x_3629:
[----:B------:R-:W-:Y:S02]  /*37710*/  SEL R50, R66, R74, P0 ;  /* 0x0000004a42327207 */ /* 0x000fe40000000000 */
[----:B------:R-:W-:Y:S01]  /*37720*/  SEL R66, R74, R66, P0 ;  /* 0x000000424a427207 */ /* 0x000fe20000000000 */
[----:B------:R-:W-:Y:S02]  /*37730*/  IMAD.MOV.U32 R13, RZ, RZ, R71 ;  /* 0x000000ffff0d7224 */ /* 0x000fe400078e0047 */
[----:B------:R-:W-:-:S07]  /*37740*/  IMAD.MOV.U32 R75, RZ, RZ, R14 ;  /* 0x000000ffff4b7224 */ /* 0x000fce00078e000e */
[----:B------:R-:W-:Y:S05]  /*37750*/  WARPSYNC.COLLECTIVE R15, `(.L_x_3630) ;  /* 0x000000000f087348 */ /* 0x000fea0003c00000 */
[----:B------:R0:W1:Y:S02]  /*37760*/  SHFL.IDX P6, R14, R13, R12, R11 ;  /* 0x0000000c0d0e7389 */ /* 0x00006400000c000b */
[----:B01----:R-:W-:Y:S01]  /*37770*/  ENDCOLLECTIVE ;  /* 0x000000000000791b */ /* 0x003fe20003800000 */
.L_x_3630:
[----:B------:R-:W-:Y:S02]  /*37780*/  IMAD.MOV.U32 R13, RZ, RZ, R86 ;  /* 0x000000ffff0d7224 */ /* 0x000fe400078e0056 */
[----:B------:R-:W-:Y:S01]  /*37790*/  IMAD.MOV.U32 R12, RZ, RZ, R2 ;  /* 0x000000ffff0c7224 */ /* 0x000fe200078e0002 */
[----:B------:R-:W-:-:S07]  /*377a0*/  MOV R71, R14 ;  /* 0x0000000e00477202 */ /* 0x000fce0000000f00 */
[----:B------:R-:W-:Y:S05]  /*377b0*/  WARPSYNC.COLLECTIVE R15, `(.L_x_3631) ;  /* 0x000000000f087348 */ /* 0x000fea0003c00000 */
[----:B------:R0:W1:Y:S02]  /*377c0*/  SHFL.IDX P6, R14, R13, R12, R11 ;  /* 0x0000000c0d0e7389 */ /* 0x00006400000c000b */
[----:B01----:R-:W-:Y:S01]  /*377d0*/  ENDCOLLECTIVE ;  /* 0x000000000000791b */ /* 0x003fe20003800000 */
.L_x_3631:
[----:B------:R-:W-:Y:S02]  /*377e0*/  IMAD.MOV.U32 R13, RZ, RZ, R82 ;  /* 0x000000ffff0d7224 */ /* 0x000fe400078e0052 */
[----:B------:R-:W-:-:S07]  /*377f0*/  IMAD.MOV.U32 R86, RZ, RZ, R14 ;  /* 0x000000ffff567224 */ /* 0x000fce00078e000e */
[----:B------:R-:W-:Y:S05]  /*37800*/  WARPSYNC.COLLECTIVE R15, `(.L_x_3632) ;  /* 0x000000000f087348 */ /* 0x000fea0003c00000 */
[----:B------:R0:W1:Y:S02]  /*37810*/  SHFL.IDX P6, R14, R13, R12, R11 ;  /* 0x0000000c0d0e7389 */ /* 0x00006400000c000b */
[----:B01----:R-:W-:Y:S01]  /*37820*/  ENDCOLLECTIVE ;  /* 0x000000000000791b */ /* 0x003fe20003800000 */
.L_x_3632:
        /* <DEDUP_REMOVED lines=8> */
.L_x_3633:
[----:B------:R-:W-:Y:S02]  /*378b0*/  SEL R52, R71, R82, P0 ;  /* 0x0000005247347207 */ /* 0x000fe40000000000 */
[----:B------:R-:W-:Y:S01]  /*378c0*/  SEL R71, R82, R71, P0 ;  /* 0x0000004752477207 */ /* 0x000fe20000000000 */
[----:B------:R-:W-:Y:S02]  /*378d0*/  IMAD.MOV.U32 R13, RZ, RZ, R79 ;  /* 0x000000ffff0d7224 */ /* 0x000fe400078e004f */
[----:B------:R-:W-:-:S07]  /*378e0*/  IMAD.MOV.U32 R83, RZ, RZ, R14 ;  /* 0x000000ffff537224 */ /* 0x000fce00078e000e */
[----:B------:R-:W-:Y:S05]  /*378f0*/  WARPSYNC.COLLECTIVE R15, `(.L_x_3634) ;  /* 0x000000000f087348 */ /* 0x000fea0003c00000 */
[----:B------:R0:W1:Y:S02]  /*37900*/  SHFL.IDX P6, R14, R13, R12, R11 ;  /* 0x0000000c0d0e7389 */ /* 0x00006400000c000b */
[----:B01----:R-:W-:Y:S01]  /*37910*/  ENDCOLLECTIVE ;  /* 0x000000000000791b */ /* 0x003fe20003800000 */
.L_x_3634:
[----:B------:R-:W-:Y:S01]  /*37920*/  IMAD.MOV.U32 R13, RZ, RZ, R94 ;  /* 0x000000ffff0d7224 */ /* 0x000fe200078e005e */
[----:B------:R-:W-:Y:S01]  /*37930*/  MOV R12, R2 ;  /* 0x00000002000c7202 */ /* 0x000fe20000000f00 */
[----:B------:R-:W-:-:S07]  /*37940*/  IMAD.MOV.U32 R79, RZ, RZ, R14 ;  /* 0x000000ffff4f7224 */ /* 0x000fce00078e000e */
[----:B------:R-:W-:Y:S05]  /*37950*/  WARPSYNC.COLLECTIVE R15, `(.L_x_3635) ;  /* 0x000000000f087348 */ /* 0x000fea0003c00000 */
[----:B------:R0:W1:Y:S02]  /*37960*/  SHFL.IDX P6, R14, R13, R12, R11 ;  /* 0x0000000c0d0e7389 */ /* 0x00006400000c000b */
[----:B01----:R-:W-:Y:S01]  /*37970*/  ENDCOLLECTIVE ;  /* 0x000000000000791b */ /* 0x003fe20003800000 */
.L_x_3635:
[----:B------:R-:W-:Y:S02]  /*37980*/  IMAD.MOV.U32 R13, RZ, RZ, R90 ;  /* 0x000000ffff0d7224 */ /* 0x000fe400078e005a */
[----:B------:R-:W-:-:S07]  /*37990*/  IMAD.MOV.U32 R94, RZ, RZ, R14 ;  /* 0x000000ffff5e7224 */ /* 0x000fce00078e000e */
[----:B------:R-:W-:Y:S05]  /*379a0*/  WARPSYNC.COLLECTIVE R15, `(.L_x_3636) ;  /* 0x000000000f087348 */ /* 0x000fea0003c00000 */
[----:B------:R0:W1:Y:S02]  /*379b0*/  SHFL.IDX P6, R14, R13, R12, R11 ;  /* 0x0000000c0d0e7389 */ /* 0x00006400000c000b */
[----:B01----:R-:W-:Y:S01]  /*379c0*/  ENDCOLLECTIVE ;  /* 0x000000000000791b */ /* 0x003fe20003800000 */
.L_x_3636:
        /* <DEDUP_REMOVED lines=8> */
.L_x_3637:
[----:B------:R-:W-:Y:S02]  /*37a50*/  SEL R62, R79, R90, P0 ;  /* 0x0000005a4f3e7207 */ /* 0x000fe40000000000 */
[----:B------:R-:W-:Y:S01]  /*37a60*/  SEL R79, R90, R79, P0 ;  /* 0x0000004f5a4f7207 */ /* 0x000fe20000000000 */
[----:B------:R-:W-:Y:S01]  /*37a70*/  IMAD.MOV.U32 R13, RZ, RZ, R129 ;  /* 0x000000ffff0d7224 */ /* 0x000fe200078e0081 */
[----:B------:R-:W-:-:S07]  /*37a80*/  MOV R87, R14 ;  /* 0x0000000e00577202 */ /* 0x000fce0000000f00 */
[----:B------:R-:W-:Y:S05]  /*37a90*/  WARPSYNC.COLLECTIVE R15, `(.L_x_3638) ;  /* 0x000000000f087348 */ /* 0x000fea0003c00000 */
[----:B------:R0:W1:Y:S02]  /*37aa0*/  SHFL.IDX P6, R14, R13, R12, R11 ;  /* 0x0000000c0d0e7389 */ /* 0x00006400000c000b */
[----:B01----:R-:W-:Y:S01]  /*37ab0*/  ENDCOLLECTIVE ;  /* 0x000000000000791b */ /* 0x003fe20003800000 */
.L_x_3638:
[----:B------:R-:W-:Y:S02]  /*37ac0*/  IMAD.MOV.U32 R13, RZ, RZ, R102 ;  /* 0x000000ffff0d7224 */ /* 0x000fe400078e0066 */
[----:B------:R-:W-:Y:S02]  /*37ad0*/  IMAD.MOV.U32 R12, RZ, RZ, R2 ;  /* 0x000000ffff0c7224 */ /* 0x000fe400078e0002 */
[----:B------:R-:W-:-:S07]  /*37ae0*/  IMAD.MOV.U32 R99, RZ, RZ, R14 ;  /* 0x000000ffff637224 */ /* 0x000fce00078e000e */
[----:B------:R-:W-:Y:S05]  /*37af0*/  WARPSYNC.COLLECTIVE R15, `(.L_x_3639) ;  /* 0x000000000f087348 */ /* 0x000fea0003c00000 */
[----:B------:R0:W1:Y:S02]  /*37b00*/  SHFL.IDX P6, R14, R13, R12, R11 ;  /* 0x0000000c0d0e7389 */ /* 0x00006400000c000b */
[----:B01----:R-:W-:Y:S01]  /*37b10*/  ENDCOLLECTIVE ;  /* 0x000000000000791b */ /* 0x003fe20003800000 */
.L_x_3639:
[----:B------:R-:W-:Y:S01]  /*37b20*/  MOV R13, R98 ;  /* 0x00000062000d7202 */ /* 0x000fe20000000f00 */
[----:B------:R-:W-:-:S07]  /*37b30*/  IMAD.MOV.U32 R102, RZ, RZ, R14 ;  /* 0x000000ffff667224 */ /* 0x000fce00078e000e */
[----:B------:R-:W-:Y:S05]  /*37b40*/  WARPSYNC.COLLECTIVE R15, `(.L_x_3640) ;  /* 0x000000000f087348 */ /* 0x000fea0003c00000 */
[----:B------:R0:W1:Y:S02]  /*37b50*/  SHFL.IDX P6, R14, R13, R12, R11 ;  /* 0x0000000c0d0e7389 */ /* 0x00006400000c000b */
[----:B01----:R-:W-:Y:S01]  /*37b60*/  ENDCOLLECTIVE ;  /* 0x000000000000791b */ /* 0x003fe20003800000 */
.L_x_3640:
        /* <DEDUP_REMOVED lines=8> */
.L_x_3641:
[----:B------:R-:W-:Y:S02]  /*37bf0*/  SEL R74, R99, R98, P0 ;  /* 0x00000062634a7207 */ /* 0x000fe40000000000 */
[----:B------:R-:W-:Y:S01]  /*37c00*/  SEL R98, R98, R99, P0 ;  /* 0x0000006362627207 */ /* 0x000fe20000000000 */
[----:B------:R-:W-:Y:S02]  /*37c10*/  IMAD.MOV.U32 R13, RZ, RZ, R103 ;  /* 0x000000ffff0d7224 */ /* 0x000fe400078e0067 */
[----:B------:R-:W-:-:S07]  /*37c20*/  IMAD.MOV.U32 R91, RZ, RZ, R14 ;  /* 0x000000ffff5b7224 */ /* 0x000fce00078e000e */
[----:B------:R-:W-:Y:S05]  /*37c30*/  WARPSYNC.COLLECTIVE R15, `(.L_x_3642) ;  /* 0x000000000f087348 */ /* 0x000fea0003c00000 */
[----:B------:R0:W1:Y:S02]  /*37c40*/  SHFL.IDX P6, R14, R13, R12, R11 ;  /* 0x0000000c0d0e7389 */ /* 0x00006400000c000b */
[----:B01----:R-:W-:Y:S01]  /*37c50*/  ENDCOLLECTIVE ;  /* 0x000000000000791b */ /* 0x003fe20003800000 */
.L_x_3642:
[----:B------:R-:W-:Y:S02]  /*37c60*/  IMAD.MOV.U32 R13, RZ, RZ, R110 ;  /* 0x000000ffff0d7224 */ /* 0x000fe400078e006e */
[----:B------:R-:W-:Y:S01]  /*37c70*/  IMAD.MOV.U32 R12, RZ, RZ, R2 ;  /* 0x000000ffff0c7224 */ /* 0x000fe200078e0002 */
[----:B------:R-:W-:-:S07]  /*37c80*/  MOV R106, R14 ;  /* 0x0000000e006a7202 */ /* 0x000fce0000000f00 */
[----:B------:R-:W-:Y:S05]  /*37c90*/  WARPSYNC.COLLECTIVE R15, `(.L_x_3643) ;  /* 0x000000000f087348 */ /* 0x000fea0003c00000 */
[----:B------:R0:W1:Y:S02]  /*37ca0*/  SHFL.IDX P6, R14, R13, R12, R11 ;  /* 0x0000000c0d0e7389 */ /* 0x00006400000c000b */
[----:B01----:R-:W-:Y:S01]  /*37cb0*/  ENDCOLLECTIVE ;  /* 0x000000000000791b */ /* 0x003fe20003800000 */
.L_x_3643:
[----:B------:R-:W-:Y:S02]  /*37cc0*/  IMAD.MOV.U32 R13, RZ, RZ, R107 ;  /* 0x000000ffff0d7224 */ /* 0x000fe400078e006b */
[----:B------:R-:W-:-:S07]  /*37cd0*/  IMAD.MOV.U32 R110, RZ, RZ, R14 ;  /* 0x000000ffff6e7224 */ /* 0x000fce00078e000e */
[----:B------:R-:W-:Y:S05]  /*37ce0*/  WARPSYNC.COLLECTIVE R15, `(.L_x_3644) ;  /* 0x000000000f087348 */ /* 0x000fea0003c00000 */
[----:B------:R0:W1:Y:S02]  /*37cf0*/  SHFL.IDX P6, R14, R13, R12, R11 ;  /* 0x0000000c0d0e7389 */ /* 0x00006400000c000b */
[----:B01----:R-:W-:Y:S01]  /*37d00*/  ENDCOLLECTIVE ;  /* 0x000000000000791b */ /* 0x003fe20003800000 */
.L_x_3644:
        /* <DEDUP_REMOVED lines=8> */
.L_x_3645:
[----:B------:R-:W-:Y:S02]  /*37d90*/  SEL R78, R106, R103, P0 ;  /* 0x000000676a4e7207 */ /* 0x000fe40000000000 */
[----:B------:R-:W-:Y:S01]  /*37da0*/  SEL R103, R103, R106, P0 ;  /* 0x0000006a67677207 */ /* 0x000fe20000000000 */
[----:B------:R-:W-:Y:S02]  /*37db0*/  IMAD.MOV.U32 R13, RZ, RZ, R111 ;  /* 0x000000ffff0d7224 */ /* 0x000fe400078e006f */
[----:B------:R-:W-:-:S07]  /*37dc0*/  IMAD.MOV.U32 R114, RZ, RZ, R14 ;  /* 0x000000ffff727224 */ /* 0x000fce00078e000e */
[----:B------:R-:W-:Y:S05]  /*37dd0*/  WARPSYNC.COLLECTIVE R15, `(.L_x_3646) ;  /* 0x000000000f087348 */ /* 0x000fea0003c00000 */
[----:B------:R0:W1:Y:S02]  /*37de0*/  SHFL.IDX P6, R14, R13, R12, R11 ;  /* 0x0000000c0d0e7389 */ /* 0x00006400000c000b */
[----:B01----:R-:W-:Y:S01]  /*37df0*/  ENDCOLLECTIVE ;  /* 0x000000000000791b */ /* 0x003fe20003800000 */
.L_x_3646:
[----:B------:R-:W-:Y:S01]  /*37e00*/  IMAD.MOV.U32 R13, RZ, RZ, R118 ;  /* 0x000000ffff0d7224 */ /* 0x000fe200078e0076 */
[----:B------:R-:W-:Y:S01]  /*37e10*/  MOV R12, R2 ;  /* 0x00000002000c7202 */ /* 0x000fe20000000f00 */
[----:B------:R-:W-:-:S07]  /*37e20*/  IMAD.MOV.U32 R111, RZ, RZ, R14 ;  /* 0x000000ffff6f7224 */ /* 0x000fce00078e000e */
[----:B------:R-:W-:Y:S05]  /*37e30*/  WARPSYNC.COLLECTIVE R15, `(.L_x_3647) ;  /* 0x000000000f087348 */ /* 0x000fea0003c00000 */
[----:B------:R0:W1:Y:S02]  /*37e40*/  SHFL.IDX P6, R14, R13, R12, R11 ;  /* 0x0000000c0d0e7389 */ /* 0x00006400000c000b */
[----:B01----:R-:W-:Y:S01]  /*37e50*/  ENDCOLLECTIVE ;  /* 0x000000000000791b */ /* 0x003fe20003800000 */
.L_x_3647:
[----:B------:R-:W-:Y:S02]  /*37e60*/  IMAD.MOV.U32 R13, RZ, RZ, R115 ;  /* 0x000000ffff0d7224 */ /* 0x000fe400078e0073 */
[----:B------:R-:W-:-:S07]  /*37e70*/  IMAD.MOV.U32 R118, RZ, RZ, R14 ;  /* 0x000000ffff767224 */ /* 0x000fce00078e000e */
[----:B------:R-:W-:Y:S05]  /*37e80*/  WARPSYNC.COLLECTIVE R15, `(.L_x_3648) ;  /* 0x000000000f087348 */ /* 0x000fea0003c00000 */
[----:B------:R0:W1:Y:S02]  /*37e90*/  SHFL.IDX P6, R14, R13, R12, R11 ;  /* 0x0000000c0d0e7389 */ /* 0x00006400000c000b */
[----:B01----:R-:W-:Y:S01]  /*37ea0*/  ENDCOLLECTIVE ;  /* 0x000000000000791b */ /* 0x003fe20003800000 */
.L_x_3648:
        /* <DEDUP_REMOVED lines=8> */
.L_x_3649:
[----:B------:R-:W-:Y:S02]  /*37f30*/  SEL R82, R111, R107, P0 ;  /* 0x0000006b6f527207 */ /* 0x000fe40000000000 */
[----:B------:R-:W-:Y:S01]  /*37f40*/  SEL R107, R107, R111, P0 ;  /* 0x0000006f6b6b7207 */ /* 0x000fe20000000000 */
[----:B------:R-:W-:Y:S01]  /*37f50*/  IMAD.MOV.U32 R13, RZ, RZ, R119 ;  /* 0x000000ffff0d7224 */ /* 0x000fe200078e0077 */
[----:B------:R-:W-:-:S07]  /*37f60*/  MOV R122, R14 ;  /* 0x0000000e007a7202 */ /* 0x000fce0000000f00 */
[----:B------:R-:W-:Y:S05]  /*37f70*/  WARPSYNC.COLLECTIVE R15, `(.L_x_3650) ;  /* 0x000000000f087348 */ /* 0x000fea0003c00000 */
[----:B------:R0:W1:Y:S02]  /*37f80*/  SHFL.IDX P6, R14, R13, R12, R11 ;  /* 0x0000000c0d0e7389 */ /* 0x00006400000c000b */
[----:B01----:R-:W-:Y:S01]  /*37f90*/  ENDCOLLECTIVE ;  /* 0x000000000000791b */ /* 0x003fe20003800000 */
.L_x_3650:
[----:B------:R-:W-:Y:S02]  /*37fa0*/  IMAD.MOV.U32 R13, RZ, RZ, R126 ;  /* 0x000000ffff0d7224 */ /* 0x000fe400078e007e */
[----:B------:R-:W-:Y:S02]  /*37fb0*/  IMAD.MOV.U32 R12, RZ, RZ, R2 ;  /* 0x000000ffff0c7224 */ /* 0x000fe400078e0002 */
[----:B------:R-:W-:-:S07]  /*37fc0*/  IMAD.MOV.U32 R119, RZ, RZ, R14 ;  /* 0x000000ffff777224 */ /* 0x000fce00078e000e */
[----:B------:R-:W-:Y:S05]  /*37fd0*/  WARPSYNC.COLLECTIVE R15, `(.L_x_3651) ;  /* 0x000000000f087348 */ /* 0x000fea0003c00000 */
[----:B------:R0:W1:Y:S02]  /*37fe0*/  SHFL.IDX P6, R14, R13, R12, R11 ;  /* 0x0000000c0d0e7389 */ /* 0x00006400000c000b */
[----:B01----:R-:W-:Y:S01]  /*37ff0*/  ENDCOLLECTIVE ;  /* 0x000000000000791b */ /* 0x003fe20003800000 */
.L_x_3651:
[----:B------:R-:W-:Y:S01]  /*38000*/  MOV R13, R123 ;  /* 0x0000007b000d7202 */ /* 0x000fe20000000f00 */
[----:B------:R-:W-:-:S07]  /*38010*/  IMAD.MOV.U32 R126, RZ, RZ, R14 ;  /* 0x000000ffff7e7224 */ /* 0x000fce00078e000e */
[----:B------:R-:W-:Y:S05]  /*38020*/  WARPSYNC.COLLECTIVE R15, `(.L_x_3652) ;  /* 0x000000000f087348 */ /* 0x000fea0003c00000 */
[----:B------:R0:W1:Y:S02]  /*38030*/  SHFL.IDX P6, R14, R13, R12, R11 ;  /* 0x0000000c0d0e7389 */ /* 0x00006400000c000b */
[----:B01----:R-:W-:Y:S01]  /*38040*/  ENDCOLLECTIVE ;  /* 0x000000000000791b */ /* 0x003fe20003800000 */
.L_x_3652:
        /* <DEDUP_REMOVED lines=8> */
.L_x_3653:
[----:B------:R-:W-:Y:S02]  /*380d0*/  SEL R86, R119, R115, P0 ;  /* 0x0000007377567207 */ /* 0x000fe40000000000 */
[----:B------:R-:W-:Y:S01]  /*380e0*/  SEL R115, R115, R119, P0 ;  /* 0x0000007773737207 */ /* 0x000fe20000000000 */
[----:B------:R-:W-:Y:S02]  /*380f0*/  IMAD.MOV.U32 R13, RZ, RZ, R127 ;  /* 0x000000ffff0d7224 */ /* 0x000fe400078e007f */
[----:B------:R-:W-:-:S07]  /*38100*/  IMAD.MOV.U32 R125, RZ, RZ, R14 ;  /* 0x000000ffff7d7224 */ /* 0x000fce00078e000e */
[----:B------:R-:W-:Y:S05]  /*38110*/  WARPSYNC.COLLECTIVE R15, `(.L_x_3654) ;  /* 0x000000000f087348 */ /* 0x000fea0003c00000 */
[----:B------:R0:W1:Y:S02]  /*38120*/  SHFL.IDX P6, R14, R13, R12, R11 ;  /* 0x0000000c0d0e7389 */ /* 0x00006400000c000b */
[----:B01----:R-:W-:Y:S01]  /*38130*/  ENDCOLLECTIVE ;  /* 0x000000000000791b */ /* 0x003fe20003800000 */
.L_x_3654:
[----:B------:R-:W-:Y:S02]  /*38140*/  IMAD.MOV.U32 R13, RZ, RZ, R134 ;  /* 0x000000ffff0d7224 */ /* 0x000fe400078e0086 */
[----:B------:R-:W-:Y:S01]  /*38150*/  IMAD.MOV.U32 R12, RZ, RZ, R2 ;  /* 0x000000ffff0c7224 */ /* 0x000fe200078e0002 */
[----:B------:R-:W-:-:S07]  /*38160*/  MOV R123, R14 ;  /* 0x0000000e007b7202 */ /* 0x000fce0000000f00 */
[----:B------:R-:W-:Y:S05]  /*38170*/  WARPSYNC.COLLECTIVE R15, `(.L_x_3655) ;  /* 0x000000000f087348 */ /* 0x000fea0003c00000 */
[----:B------:R0:W1:Y:S02]  /*38180*/  SHFL.IDX P6, R14, R13, R12, R11 ;  /* 0x0000000c0d0e7389 */ /* 0x00006400000c000b */
[----:B01----:R-:W-:Y:S01]  /*38190*/  ENDCOLLECTIVE ;  /* 0x000000000000791b */ /* 0x003fe20003800000 */
.L_x_3655:
[----:B------:R-:W-:Y:S02]  /*381a0*/  IMAD.MOV.U32 R13, RZ, RZ, R130 ;  /* 0x000000ffff0d7224 */ /* 0x000fe400078e0082 */
[----:B------:R-:W-:-:S07]  /*381b0*/  IMAD.MOV.U32 R134, RZ, RZ, R14 ;  /* 0x000000ffff867224 */ /* 0x000fce00078e000e */
[----:B------:R-:W-:Y:S05]  /*381c0*/  WARPSYNC.COLLECTIVE R15, `(.L_x_3656) ;  /* 0x000000000f087348 */ /* 0x000fea0003c00000 */
[----:B------:R0:W1:Y:S02]  /*381d0*/  SHFL.IDX P6, R14, R13, R12, R11 ;  /* 0x0000000c0d0e7389 */ /* 0x00006400000c000b */
[----:B01----:R-:W-:Y:S01]  /*381e0*/  ENDCOLLECTIVE ;  /* 0x000000000000791b */ /* 0x003fe20003800000 */
.L_x_3656:
        /* <DEDUP_REMOVED lines=8> */
.L_x_3657:
[----:B------:R-:W-:Y:S02]  /*38270*/  SEL R90, R123, R127, P0 ;  /* 0x0000007f7b5a7207 */ /* 0x000fe40000000000 */
[----:B------:R-:W-:Y:S01]  /*38280*/  SEL R123, R127, R123, P0 ;  /* 0x0000007b7f7b7207 */ /* 0x000fe20000000000 */
[----:B------:R-:W-:Y:S02]  /*38290*/  IMAD.MOV.U32 R13, RZ, RZ, R133 ;  /* 0x000000ffff0d7224 */ /* 0x000fe400078e0085 */
[----:B------:R-:W-:-:S07]  /*382a0*/  IMAD.MOV.U32 R131, RZ, RZ, R14 ;  /* 0x000000ffff837224 */ /* 0x000fce00078e000e */
[----:B------:R-:W-:Y:S05]  /*382b0*/  WARPSYNC.COLLECTIVE R15, `(.L_x_3658) ;  /* 0x000000000f087348 */ /* 0x000fea0003c00000 */
[----:B------:R0:W1:Y:S02]  /*382c0*/  SHFL.IDX P6, R14, R13, R12, R11 ;  /* 0x0000000c0d0e7389 */ /* 0x00006400000c000b */
[----:B01----:R-:W-:Y:S01]  /*382d0*/  ENDCOLLECTIVE ;  /* 0x000000000000791b */ /* 0x003fe20003800000 */
.L_x_3658:
[----:B------:R-:W-:Y:S01]  /*382e0*/  IMAD.MOV.U32 R13, RZ, RZ, R142 ;  /* 0x000000ffff0d7224 */ /* 0x000fe200078e008e */
[----:B------:R-:W-:Y:S01]  /*382f0*/  MOV R12, R2 ;  /* 0x00000002000c7202 */ /* 0x000fe20000000f00 */
[----:B------:R-:W-:-:S07]  /*38300*/  IMAD.MOV.U32 R130, RZ, RZ, R14 ;  /* 0x000000ffff827224 */ /* 0x000fce00078e000e */
[----:B------:R-:W-:Y:S05]  /*38310*/  WARPSYNC.COLLECTIVE R15, `(.L_x_3659) ;  /* 0x000000000f087348 */ /* 0x000fea0003c00000 */
[----:B------:R0:W1:Y:S02]  /*38320*/  SHFL.IDX P6, R14, R13, R12, R11 ;  /* 0x0000000c0d0e7389 */ /* 0x00006400000c000b */
[----:B01----:R-:W-:Y:S01]  /*38330*/  ENDCOLLECTIVE ;  /* 0x000000000000791b */ /* 0x003fe20003800000 */
.L_x_3659:
[----:B------:R-:W-:Y:S02]  /*38340*/  IMAD.MOV.U32 R13, RZ, RZ, R138 ;  /* 0x000000ffff0d7224 */ /* 0x000fe400078e008a */
[----:B------:R-:W-:-:S07]  /*38350*/  IMAD.MOV.U32 R142, RZ, RZ, R14 ;  /* 0x000000ffff8e7224 */ /* 0x000fce00078e000e */
[----:B------:R-:W-:Y:S05]  /*38360*/  WARPSYNC.COLLECTIVE R15, `(.L_x_3660) ;  /* 0x000000000f087348 */ /* 0x000fea0003c00000 */
[----:B------:R0:W1:Y:S02]  /*38370*/  SHFL.IDX P6, R14, R13, R12, R11 ;  /* 0x0000000c0d0e7389 */ /* 0x00006400000c000b */
[----:B01----:R-:W-:Y:S01]  /*38380*/  ENDCOLLECTIVE ;  /* 0x000000000000791b */ /* 0x003fe20003800000 */
.L_x_3660:
        /* <DEDUP_REMOVED lines=8> */
.L_x_3661:
[----:B------:R-:W-:Y:S02]  /*38410*/  SEL R96, R130, R129, P0 ;  /* 0x0000008182607207 */ /* 0x000fe40000000000 */
[----:B------:R-:W-:Y:S01]  /*38420*/  SEL R129, R129, R130, P0 ;  /* 0x0000008281817207 */ /* 0x000fe20000000000 */
[----:B------:R-:W-:Y:S01]  /*38430*/  IMAD.MOV.U32 R13, RZ, RZ, R208 ;  /* 0x000000ffff0d7224 */ /* 0x000fe200078e00d0 */
[----:B------:R-:W-:-:S07]  /*38440*/  MOV R95, R14 ;  /* 0x0000000e005f7202 */ /* 0x000fce0000000f00 */
[----:B------:R-:W-:Y:S05]  /*38450*/  WARPSYNC.COLLECTIVE R15, `(.L_x_3662) ;  /* 0x000000000f087348 */ /* 0x000fea0003c00000 */
[----:B------:R0:W1:Y:S02]  /*38460*/  SHFL.IDX P6, R14, R13, R12, R11 ;  /* 0x0000000c0d0e7389 */ /* 0x00006400000c000b */
[----:B01----:R-:W-:Y:S01]  /*38470*/  ENDCOLLECTIVE ;  /* 0x000000000000791b */ /* 0x003fe20003800000 */
.L_x_3662:
[----:B------:R-:W-:Y:S02]  /*38480*/  IMAD.MOV.U32 R13, RZ, RZ, R150 ;  /* 0x000000ffff0d7224 */ /* 0x000fe400078e0096 */
[----:B------:R-:W-:Y:S02]  /*38490*/  IMAD.MOV.U32 R12, RZ, RZ, R2 ;  /* 0x000000ffff0c7224 */ /* 0x000fe400078e0002 */
[----:B------:R-:W-:-:S07]  /*384a0*/  IMAD.MOV.U32 R63, RZ, RZ, R14 ;  /* 0x000000ffff3f7224 */ /* 0x000fce00078e000e */
[----:B------:R-:W-:Y:S05]  /*384b0*/  WARPSYNC.COLLECTIVE R15, `(.L_x_3663) ;  /* 0x000000000f087348 */ /* 0x000fea0003c00000 */
[----:B------:R0:W1:Y:S02]  /*384c0*/  SHFL.IDX P6, R14, R13, R12, R11 ;  /* 0x0000000c0d0e7389 */ /* 0x00006400000c000b */
[----:B01----:R-:W-:Y:S01]  /*384d0*/  ENDCOLLECTIVE ;  /* 0x000000000000791b */ /* 0x003fe20003800000 */
.L_x_3663:
[----:B------:R-:W-:Y:S01]  /*384e0*/  MOV R13, R209 ;  /* 0x000000d1000d7202 */ /* 0x000fe20000000f00 */
[----:B------:R-:W-:-:S07]  /*384f0*/  IMAD.MOV.U32 R150, RZ, RZ, R14 ;  /* 0x000000ffff967224 */ /* 0x000fce00078e000e */
[----:B------:R-:W-:Y:S05]  /*38500*/  WARPSYNC.COLLECTIVE R15, `(.L_x_3664) ;  /* 0x000000000f087348 */ /* 0x000fea0003c00000 */
[----:B------:R0:W1:Y:S02]  /*38510*/  SHFL.IDX P6, R14, R13, R12, R11 ;  /* 0x0000000c0d0e7389 */ /* 0x00006400000c000b */
[----:B01----:R-:W-:Y:S01]  /*38520*/  ENDCOLLECTIVE ;  /* 0x000000000000791b */ /* 0x003fe20003800000 */
.L_x_3664:
[----:B------:R-:W-:Y:S02]  /*38530*/  IMAD.MOV.U32 R11, RZ, RZ, RZ ;  /* 0x000000ffff0b7224 */ /* 0x000fe400078e00ff */
[----:B------:R-:W-:Y:S01]  /*38540*/  IMAD.MOV.U32 R0, RZ, RZ, R14 ;  /* 0x000000ffff007224 */ /* 0x000fe200078e000e */
[----:B------:R-:W-:Y:S06]  /*38550*/  BRA `(.L_x_3665) ;  /* 0xfffffeb400b47947 */ /* 0x000fec000383ffff */
.L_x_3265:
[----:B------:R-:W-:Y:S01]  /*38560*/  IMAD.MOV.U32 R13, RZ, RZ, R32 ;  /* 0x000000ffff0d7224 */ /* 0x000fe200078e0020 */
[----:B------:R-:W-:Y:S01]  /*38570*/  MOV R15, 0xffffffff ;  /* 0xffffffff000f7802 */ /* 0x000fe20000000f00 */
[----:B------:R-:W-:Y:S02]  /*38580*/  IMAD.MOV.U32 R12, RZ, RZ, RZ ;  /* 0x000000ffff0c7224 */ /* 0x000fe400078e00ff */
[----:B------:R-:W-:-:S07]  /*38590*/  IMAD.MOV.U32 R11, RZ, RZ, 0x181f ;  /* 0x0000181fff0b7424 */ /* 0x000fce00078e00ff */
[----:B-----5:R-:W-:Y:S05]  /*385a0*/  WARPSYNC.COLLECTIVE R15, `(.L_x_3666) ;  /* 0x000000000f087348 */ /* 0x020fea0003c00000 */
[----:B------:R0:W1:Y:S02]  /*385b0*/  SHFL.IDX P6, R14, R13, R12, R11 ;  /* 0x0000000c0d0e7389 */ /* 0x00006400000c000b */
[----:B01---5:R-:W-:Y:S01]  /*385c0*/  ENDCOLLECTIVE ;  /* 0x000000000000791b */ /* 0x023fe20003800000 */
.L_x_3666:
[----:B------:R-:W-:Y:S02]  /*385d0*/  IMAD.MOV.U32 R13, RZ, RZ, R20 ;  /* 0x000000ffff0d7224 */ /* 0x000fe400078e0014 */
[----:B------:R-:W-:-:S07]  /*385e0*/  IMAD.MOV.U32 R21, RZ, RZ, R14 ;  /* 0x000000ffff157224 */ /* 0x000fce00078e000e */
[----:B------:R-:W-:Y:S05]  /*385f0*/  WARPSYNC.COLLECTIVE R15, `(.L_x_3667) ;  /* 0x000000000f087348 */ /* 0x000fea0003c00000 */
[----:B------:R0:W1:Y:S02]  /*38600*/  SHFL.IDX P6, R14, R13, R12, R11 ;  /* 0x0000000c0d0e7389 */ /* 0x00006400000c000b */
[----:B01----:R-:W-:Y:S01]  /*38610*/  ENDCOLLECTIVE ;  /* 0x000000000000791b */ /* 0x003fe20003800000 */
.L_x_3667:
[----:B------:R-:W-:Y:S05]  /*38620*/  BRA `(.L_x_3668) ;  /* 0xfffffec800c47947 */ /* 0x000fea000383ffff */
.L_x_3268:
        /* <DEDUP_REMOVED lines=8> */
.L_x_3670:
[----:B------:R-:W-:Y:S05]  /*386b0*/  BSYNC B1 ;  /* 0x0000000000017941 */ /* 0x000fea0003800000 */
.L_x_3669:
        /* <DEDUP_REMOVED lines=8> */
.L_x_3671:
[----:B------:R-:W-:Y:S05]  /*38740*/  BRA `(.L_x_3672) ;  /* 0xfffffec800f47947 */ /* 0x000fea000383ffff */
.L_x_3271:
[----:B------:R-:W-:Y:S01]  /*38750*/  BSSY B1, `(.L_x_3673) ;  /* 0x0000008000017945 */ /* 0x000fe20003800000 */
[----:B------:R-:W-:Y:S01]  /*38760*/  MOV R13, R32 ;  /* 0x00000020000d7202 */ /* 0x000fe20000000f00 */
[----:B------:R-:W-:Y:S02]  /*38770*/  IMAD.MOV.U32 R12, RZ, RZ, 0x2 ;  /* 0x00000002ff0c7424 */ /* 0x000fe400078e00ff */
[----:B------:R-:W-:Y:S02]  /*38780*/  IMAD.MOV.U32 R11, RZ, RZ, 0x181f ;  /* 0x0000181fff0b7424 */ /* 0x000fe400078e00ff */
[----:B------:R-:W-:-:S07]  /*38790*/  IMAD.MOV.U32 R15, RZ, RZ, -0x1 ;  /* 0xffffffffff0f7424 */ /* 0x000fce00078e00ff */
[----:B0123-5:R-:W-:Y:S05]  /*387a0*/  WARPSYNC.COLLECTIVE R15, `(.L_x_3674) ;  /* 0x000000000f087348 */ /* 0x02ffea0003c00000 */
[----:B--2---:R2:W4:Y:S02]  /*387b0*/  SHFL.IDX P6, R14, R13, R12, R11 ;  /* 0x0000000c0d0e7389 */ /* 0x00452400000c000b */
[----:B012345:R-:W-:Y:S01]  /*387c0*/  ENDCOLLECTIVE ;  /* 0x000000000000791b */ /* 0x03ffe20003800000 */
.L_x_3674:
[----:B------:R-:W-:Y:S05]  /*387d0*/  BSYNC B1 ;  /* 0x0000000000017941 */ /* 0x000fea0003800000 */
.L_x_3673:
        /* <DEDUP_REMOVED lines=8> */
.L_x_3675:
[----:B------:R-:W-:Y:S05]  /*38860*/  BRA `(.L_x_3676) ;  /* 0xfffffecc00287947 */ /* 0x000fea000383ffff */
.L_x_3274:
        /* <DEDUP_REMOVED lines=8> */
.L_x_3678:
[----:B------:R-:W-:Y:S05]  /*388f0*/  BSYNC B1 ;  /* 0x0000000000017941 */ /* 0x000fea0003800000 */
.L_x_3677:
        /* <DEDUP_REMOVED lines=8> */
.L_x_3679:
[----:B------:R-:W-:Y:S05]  /*38980*/  BRA `(.L_x_3680) ;  /* 0xfffffecc005c7947 */ /* 0x000fea000383ffff */
.L_x_3276:
[----:B------:R-:W-:Y:S01]  /*38990*/  MOV R13, R41 ;  /* 0x00000029000d7202 */ /* 0x000fe20000000f00 */
[----:B------:R-:W-:Y:S02]  /*389a0*/  IMAD.MOV.U32 R12, RZ, RZ, RZ ;  /* 0x000000ffff0c7224 */ /* 0x000fe400078e00ff */
[----:B------:R-:W-:Y:S02]  /*389b0*/  IMAD.MOV.U32 R11, RZ, RZ, 0x1c1f ;  /* 0x00001c1fff0b7424 */ /* 0x000fe400078e00ff */
[----:B------:R-:W-:-:S07]  /*389c0*/  IMAD.MOV.U32 R15, RZ, RZ, -0x1 ;  /* 0xffffffffff0f7424 */ /* 0x000fce00078e00ff */
[----:B------:R-:W-:Y:S05]  /*389d0*/  WARPSYNC.COLLECTIVE R15, `(.L_x_3681) ;  /* 0x000000000f087348 */ /* 0x000fea0003c00000 */
[----:B------:R0:W1:Y:S02]  /*389e0*/  SHFL.IDX P6, R14, R13, R12, R11 ;  /* 0x0000000c0d0e7389 */ /* 0x00006400000c000b */
[----:B01----:R-:W-:Y:S01]  /*389f0*/  ENDCOLLECTIVE ;  /* 0x000000000000791b */ /* 0x003fe20003800000 */
.L_x_3681:
[----:B------:R-:W-:Y:S02]  /*38a00*/  IMAD.MOV.U32 R13, RZ, RZ, R40 ;  /* 0x000000ffff0d7224 */ /* 0x000fe400078e0028 */
[----:B------:R-:W-:-:S07]  /*38a10*/  IMAD.MOV.U32 R42, RZ, RZ, R14 ;  /* 0x000000ffff2a7224 */ /* 0x000fce00078e000e */
[----:B------:R-:W-:Y:S05]  /*38a20*/  WARPSYNC.COLLECTIVE R15, `(.L_x_3682) ;  /* 0x000000000f087348 */ /* 0x000fea0003c00000 */
[----:B------:R0:W1:Y:S02]  /*38a30*/  SHFL.IDX P6, R14, R13, R12, R11 ;  /* 0x0000000c0d0e7389 */ /* 0x00006400000c000b */
[----:B01----:R-:W-:Y:S01]  /*38a40*/  ENDCOLLECTIVE ;  /* 0x000000000000791b */ /* 0x003fe20003800000 */
.L_x_3682:
[----:B------:R-:W-:Y:S01]  /*38a50*/  MOV R11, R14 ;  /* 0x0000000e000b7202 */ /* 0x000fe20000000f00 */
[----:B------:R-:W-:Y:S06]  /*38a60*/  BRA `(.L_x_3683) ;  /* 0xfffffed000487947 */ /* 0x000fec000383ffff */
.L_x_3279:
[----:B------:R-:W-:Y:S01]  /*38a70*/  BSSY B1, `(.L_x_3684) ;  /* 0x0000008000017945 */ /* 0x000fe20003800000 */
[----:B------:R-:W-:Y:S02]  /*38a80*/  IMAD.MOV.U32 R13, RZ, RZ, R41 ;  /* 0x000000ffff0d7224 */ /* 0x000fe400078e0029 */
[----:B------:R-:W-:Y:S02]  /*38a90*/  IMAD.MOV.U32 R12, RZ, RZ, 0x1 ;  /* 0x00000001ff0c7424 */ /* 0x000fe400078e00ff */
[----:B--2---:R-:W-:Y:S02]  /*38aa0*/  IMAD.MOV.U32 R11, RZ, RZ, 0x1c1f ;  /* 0x00001c1fff0b7424 */ /* 0x004fe400078e00ff */
[----:B------:R-:W-:-:S07]  /*38ab0*/  IMAD.MOV.U32 R15, RZ, RZ, -0x1 ;  /* 0xffffffffff0f7424 */ /* 0x000fce00078e00ff */
[----:B01-3--:R-:W-:Y:S05]  /*38ac0*/  WARPSYNC.COLLECTIVE R15, `(.L_x_3685) ;  /* 0x000000000f087348 */ /* 0x00bfea0003c00000 */
[----:B------:R2:W4:Y:S02]  /*38ad0*/  SHFL.IDX P6, R14, R13, R12, R11 ;  /* 0x0000000c0d0e7389 */ /* 0x00052400000c000b */
[----:B01234-:R-:W-:Y:S01]  /*38ae0*/  ENDCOLLECTIVE ;  /* 0x000000000000791b */ /* 0x01ffe20003800000 */
.L_x_3685:
[----:B------:R-:W-:Y:S05]  /*38af0*/  BSYNC B1 ;  /* 0x0000000000017941 */ /* 0x000fea0003800000 */
.L_x_3684:
        /* <DEDUP_REMOVED lines=8> */
.L_x_3686:
[----:B------:R-:W-:Y:S01]  /*38b80*/  IMAD.MOV.U32 R40, RZ, RZ, R14 ;  /* 0x000000ffff287224 */ /* 0x000fe200078e000e */
[----:B------:R-:W-:Y:S06]  /*38b90*/  BRA `(.L_x_3687) ;  /* 0xfffffee000087947 */ /* 0x000fec000383ffff */
.L_x_3283:
[----:B------:R-:W-:Y:S01]  /*38ba0*/  IMAD.MOV.U32 R13, RZ, RZ, R2 ;  /* 0x000000ffff0d7224 */ /* 0x000fe200078e0002 */
[----:B------:R-:W-:Y:S01]  /*38bb0*/  MOV R12, RZ ;  /* 0x000000ff000c7202 */ /* 0x000fe20000000f00 */
[----:B------:R-:W-:Y:S02]  /*38bc0*/  IMAD.MOV.U32 R11, RZ, RZ, 0x181f ;  /* 0x0000181fff0b7424 */ /* 0x000fe400078e00ff */
[----:B------:R-:W-:-:S07]  /*38bd0*/  IMAD.MOV.U32 R15, RZ, RZ, -0x1 ;  /* 0xffffffffff0f7424 */ /* 0x000fce00078e00ff */
[----:B------:R-:W-:Y:S05]  /*38be0*/  WARPSYNC.COLLECTIVE R15, `(.L_x_3688) ;  /* 0x000000000f087348 */ /* 0x000fea0003c00000 */
[----:B------:R0:W1:Y:S02]  /*38bf0*/  SHFL.IDX P6, R14, R13, R12, R11 ;  /* 0x0000000c0d0e7389 */ /* 0x00006400000c000b */
[----:B01----:R-:W-:Y:S01]  /*38c00*/  ENDCOLLECTIVE ;  /* 0x000000000000791b */ /* 0x003fe20003800000 */
.L_x_3688:
[----:B------:R-:W-:Y:S02]  /*38c10*/  IMAD.MOV.U32 R13, RZ, RZ, R0 ;  /* 0x000000ffff0d7224 */ /* 0x000fe400078e0000 */
[----:B------:R-:W-:-:S07]  /*38c20*/  IMAD.MOV.U32 R3, RZ, RZ, R14 ;  /* 0x000000ffff037224 */ /* 0x000fce00078e000e */
[----:B------:R-:W-:Y:S05]  /*38c30*/  WARPSYNC.COLLECTIVE R15, `(.L_x_3689) ;  /* 0x000000000f087348 */ /* 0x000fea0003c00000 */
[----:B------:R0:W1:Y:S02]  /*38c40*/  SHFL.IDX P6, R14, R13, R12, R11 ;  /* 0x0000000c0d0e7389 */ /* 0x00006400000c000b */
[----:B01----:R-:W-:Y:S01]  /*38c50*/  ENDCOLLECTIVE ;  /* 0x000000000000791b */ /* 0x003fe20003800000 */
.L_x_3689:
[----:B------:R-:W-:Y:S05]  /*38c60*/  BRA `(.L_x_3690) ;  /* 0xfffffefc00f07947 */ /* 0x000fea000383ffff */
.L_x_3286:
[----:B------:R-:W-:Y:S01]  /*38c70*/  BSSY B1, `(.L_x_3691) ;  /* 0x0000008000017945 */ /* 0x000fe20003800000 */
[----:B------:R-:W-:Y:S01]  /*38c80*/  IMAD.MOV.U32 R13, RZ, RZ, R2 ;  /* 0x000000ffff0d7224 */ /* 0x000fe200078e0002 */
[----:B------:R-:W-:Y:S01]  /*38c90*/  MOV R12, 0x1 ;  /* 0x00000001000c7802 */ /* 0x000fe20000000f00 */
[----:B------:R-:W-:Y:S02]  /*38ca0*/  IMAD.MOV.U32 R11, RZ, RZ, 0x181f ;  /* 0x0000181fff0b7424 */ /* 0x000fe400078e00ff */
[----:B-1----:R-:W-:-:S07]  /*38cb0*/  IMAD.MOV.U32 R15, RZ, RZ, -0x1 ;  /* 0xffffffffff0f7424 */ /* 0x002fce00078e00ff */
[----:B0-2---:R-:W-:Y:S05]  /*38cc0*/  WARPSYNC.COLLECTIVE R15, `(.L_x_3692) ;  /* 0x000000000f087348 */ /* 0x005fea0003c00000 */
[----:B--2---:R1:W2:Y:S02]  /*38cd0*/  SHFL.IDX P6, R14, R13, R12, R11 ;  /* 0x0000000c0d0e7389 */ /* 0x0042a400000c000b */
[----:B012---:R-:W-:Y:S01]  /*38ce0*/  ENDCOLLECTIVE ;  /* 0x000000000000791b */ /* 0x007fe20003800000 */
.L_x_3692:
[----:B------:R-:W-:Y:S05]  /*38cf0*/  BSYNC B1 ;  /* 0x0000000000017941 */ /* 0x000fea0003800000 */
.L_x_3691:
        /* <DEDUP_REMOVED lines=8> */
.L_x_3693:
[----:B------:R-:W-:Y:S05]  /*38d80*/  BRA `(.L_x_3694) ;  /* 0xffffff0000247947 */ /* 0x000fea000383ffff */
.L_x_3289:
[----:B------:R-:W-:Y:S01]  /*38d90*/  BSSY B1, `(.L_x_3695) ;  /* 0x0000008000017945 */ /* 0x000fe20003800000 */
[----:B------:R-:W-:Y:S02]  /*38da0*/  IMAD.MOV.U32 R13, RZ, RZ, R2 ;  /* 0x000000ffff0d7224 */ /* 0x000fe400078e0002 */
[----:B------:R-:W-:Y:S02]  /*38db0*/  IMAD.MOV.U32 R12, RZ, RZ, 0x2 ;  /* 0x00000002ff0c7424 */ /* 0x000fe400078e00ff */
[----:B------:R-:W-:Y:S02]  /*38dc0*/  IMAD.MOV.U32 R11, RZ, RZ, 0x181f ;  /* 0x0000181fff0b7424 */ /* 0x000fe400078e00ff */
[----:B--2---:R-:W-:-:S07]  /*38dd0*/  IMAD.MOV.U32 R15, RZ, RZ, -0x1 ;  /* 0xffffffffff0f7424 */ /* 0x004fce00078e00ff */
[----:B01-3--:R-:W-:Y:S05]  /*38de0*/  WARPSYNC.COLLECTIVE R15, `(.L_x_3696) ;  /* 0x000000000f087348 */ /* 0x00bfea0003c00000 */
[----:B------:R2:W4:Y:S02]  /*38df0*/  SHFL.IDX P6, R14, R13, R12, R11 ;  /* 0x0000000c0d0e7389 */ /* 0x00052400000c000b */
[----:B01234-:R-:W-:Y:S01]  /*38e00*/  ENDCOLLECTIVE ;  /* 0x000000000000791b */ /* 0x01ffe20003800000 */
.L_x_3696:
[----:B------:R-:W-:Y:S05]  /*38e10*/  BSYNC B1 ;  /* 0x0000000000017941 */ /* 0x000fea0003800000 */
.L_x_3695:
        /* <DEDUP_REMOVED lines=8> */
.L_x_3697:
[----:B------:R-:W-:Y:S05]  /*38ea0*/  BRA `(.L_x_3698) ;  /* 0xffffff0000587947 */ /* 0x000fea000383ffff */
.L_x_3292:
[----:B------:R-:W-:Y:S01]  /*38eb0*/  BSSY B1, `(.L_x_3699) ;  /* 0x0000008000017945 */ /* 0x000fe20003800000 */
[----:B------:R-:W-:Y:S01]  /*38ec0*/  IMAD.MOV.U32 R13, RZ, RZ, R2 ;  /* 0x000000ffff0d7224 */ /* 0x000fe200078e0002 */
[----:B------:R-:W-:Y:S01]  /*38ed0*/  MOV R12, 0x3 ;  /* 0x00000003000c7802 */ /* 0x000fe20000000f00 */
[----:B------:R-:W-:Y:S02]  /*38ee0*/  IMAD.MOV.U32 R11, RZ, RZ, 0x181f ;  /* 0x0000181fff0b7424 */ /* 0x000fe400078e00ff */
[----:B--2---:R-:W-:-:S07]  /*38ef0*/  IMAD.MOV.U32 R15, RZ, RZ, -0x1 ;  /* 0xffffffffff0f7424 */ /* 0x004fce00078e00ff */
[----:B01-34-:R-:W-:Y:S05]  /*38f00*/  WARPSYNC.COLLECTIVE R15, `(.L_x_3700) ;  /* 0x000000000f087348 */ /* 0x01bfea0003c00000 */
[----:B------:R2:W0:Y:S02]  /*38f10*/  SHFL.IDX P6, R14, R13, R12, R11 ;  /* 0x0000000c0d0e7389 */ /* 0x00042400000c000b */
[----:B01234-:R-:W-:Y:S01]  /*38f20*/  ENDCOLLECTIVE ;  /* 0x000000000000791b */ /* 0x01ffe20003800000 */
.L_x_3700:
[----:B------:R-:W-:Y:S05]  /*38f30*/  BSYNC B1 ;  /* 0x0000000000017941 */ /* 0x000fea0003800000 */
.L_x_3699:
        /* <DEDUP_REMOVED lines=8> */
.L_x_3701:
[----:B------:R-:W-:Y:S05]  /*38fc0*/  BRA `(.L_x_3702) ;  /* 0xffffff00008c7947 */ /* 0x000fea000383ffff */
.L_x_3310:
        /* <DEDUP_REMOVED lines=8> */
[----:B01----:R-:W-:Y:S05]  /*39050*/  WARPSYNC.COLLECTIVE R15, `(.L_x_3704) ;  /* 0x000000000f087348 */ /* 0x003fea0003c00000 */
[----:B------:R2:W3:Y:S02]  /*39060*/  SHFL.IDX P6, R14, R13, R12, R11 ;  /* 0x0000000c0d0e7389 */ /* 0x0004e400000c000b */
[----:B0123--:R-:W-:Y:S01]  /*39070*/  ENDCOLLECTIVE ;  /* 0x000000000000791b */ /* 0x00ffe20003800000 */
.L_x_3704:
[----:B------:R-:W-:Y:S05]  /*39080*/  BSYNC B1 ;  /* 0x0000000000017941 */ /* 0x000fea0003800000 */
.L_x_3703:
[----:B------:R-:W-:Y:S05]  /*39090*/  BRA `(.L_x_3705) ;  /* 0xffffff20001c7947 */ /* 0x000fea000383ffff */
.L_x_3312:
[----:B------:R-:W-:Y:S01]  /*390a0*/  BSSY B1, `(.L_x_3706) ;  /* 0x0000006000017945 */ /* 0x000fe20003800000 */
[----:B------:R-:W-:-:S07]  /*390b0*/  MOV R15, 0xffffffff ;  /* 0xffffffff000f7802 */ /* 0x000fce0000000f00 */
[----:B012---:R-:W-:Y:S05]  /*390c0*/  WARPSYNC.COLLECTIVE R15, `(.L_x_3707) ;  /* 0x000000000f0c7348 */ /* 0x007fea0003c00000 */
[----:B------:R-:W-:Y:S02]  /*390d0*/  ELECT P6, UR62, PT ;  /* 0x00000000003e782f */ /* 0x000fe400038c0000 */
[----:B------:R-:W-:Y:S01]  /*390e0*/  MOV R14, UR62 ;  /* 0x0000003e000e7c02 */ /* 0x000fe20008000f00 */
[----:B012---:R-:W-:Y:S10]  /*390f0*/  ENDCOLLECTIVE ;  /* 0x000000000000791b */ /* 0x007ff40003800000 */
.L_x_3707:
[----:B------:R-:W-:Y:S05]  /*39100*/  BSYNC B1 ;  /* 0x0000000000017941 */ /* 0x000fea0003800000 */
.L_x_3706:
[----:B------:R-:W-:Y:S05]  /*39110*/  BRA `(.L_x_3311) ;  /* 0xffffff2000147947 */ /* 0x000fea000383ffff */
.L_x_3314:
[----:B--2---:R2:W3:Y:S02]  /*39120*/  SYNCS.PHASECHK.TRANS64.TRYWAIT P0, [R22+URZ+0x38820], R6 ;  /* 0x03882006160075a7 */ /* 0x0044e4000800017f */
[----:B---3--:R-:W-:Y:S05]  /*39130*/  @!P0 NANOSLEEP.SYNCS 0x989680 ;  /* 0x009896800000895d */ /* 0x008fea0003900000 */
[----:B------:R-:W3:Y:S02]  /*39140*/  @!P0 SYNCS.PHASECHK.TRANS64 P0, [R22+URZ+0x38820], R6 ;  /* 0x03882006160085a7 */ /* 0x000ee4000800007f */
[----:B---3--:R-:W-:Y:S05]  /*39150*/  @!P0 BRA `(.L_x_3314) ;  /* 0xfffffffc00f08947 */ /* 0x008fea000383ffff */
[----:B------:R-:W-:Y:S05]  /*39160*/  BRA `(.L_x_3708) ;  /* 0xffffff2000247947 */ /* 0x000fea000383ffff */
.L_x_3318:
[----:B0-----:R0:W3:Y:S02]  /*39170*/  SYNCS.PHASECHK.TRANS64.TRYWAIT P0, [R9+URZ+0x388a0], R11 ;  /* 0x0388a00b090075a7 */ /* 0x0010e4000800017f */
[----:B---3--:R-:W-:Y:S05]  /*39180*/  @!P0 NANOSLEEP.SYNCS 0x989680 ;  /* 0x009896800000895d */ /* 0x008fea0003900000 */
[----:B------:R-:W3:Y:S02]  /*39190*/  @!P0 SYNCS.PHASECHK.TRANS64 P0, [R9+URZ+0x388a0], R11 ;  /* 0x0388a00b090085a7 */ /* 0x000ee4000800007f */
[----:B---3--:R-:W-:Y:S05]  /*391a0*/  @!P0 BRA `(.L_x_3318) ;  /* 0xfffffffc00f08947 */ /* 0x008fea000383ffff */
[----:B------:R-:W-:Y:S05]  /*391b0*/  BRA `(.L_x_3709) ;  /* 0xffffff20003c7947 */ /* 0x000fea000383ffff */
.L_x_3324:
[----:B-1----:R1:W2:Y:S02]  /*391c0*/  SYNCS.PHASECHK.TRANS64.TRYWAIT P0, [R9+URZ+0x388c0], R11 ;  /* 0x0388c00b090075a7 */ /* 0x0022a4000800017f */
[----:B--2---:R-:W-:Y:S05]  /*391d0*/  @!P0 NANOSLEEP.SYNCS 0x989680 ;  /* 0x009896800000895d */ /* 0x004fea0003900000 */
[----:B------:R-:W2:Y:S02]  /*391e0*/  @!P0 SYNCS.PHASECHK.TRANS64 P0, [R9+URZ+0x388c0], R11 ;  /* 0x0388c00b090085a7 */ /* 0x000ea4000800007f */
[----:B--2---:R-:W-:Y:S05]  /*391f0*/  @!P0 BRA `(.L_x_3324) ;  /* 0xfffffffc00f08947 */ /* 0x004fea000383ffff */
[----:B------:R-:W-:Y:S05]  /*39200*/  BRA `(.L_x_3710) ;  /* 0xffffff2000f87947 */ /* 0x000fea000383ffff */
.L_x_3332:
[----:B0-----:R0:W1:Y:S02]  /*39210*/  SYNCS.PHASECHK.TRANS64.TRYWAIT P1, [R9+URZ+0x388a0], R8 ;  /* 0x0388a008090075a7 */ /* 0x001064000802017f */
[----:B-1----:R-:W-:Y:S05]  /*39220*/  @!P1 NANOSLEEP.SYNCS 0x989680 ;  /* 0x009896800000995d */ /* 0x002fea0003900000 */
[----:B------:R-:W1:Y:S02]  /*39230*/  @!P1 SYNCS.PHASECHK.TRANS64 P1, [R9+URZ+0x388a0], R8 ;  /* 0x0388a008090095a7 */ /* 0x000e64000802007f */
[----:B-1----:R-:W-:Y:S05]  /*39240*/  @!P1 BRA `(.L_x_3332) ;  /* 0xfffffffc00f09947 */ /* 0x002fea000383ffff */
[----:B------:R-:W-:Y:S05]  /*39250*/  BRA `(.L_x_3711) ;  /* 0xffffff2400f07947 */ /* 0x000fea000383ffff */
.L_x_3338:
[----:B-1----:R1:W2:Y:S02]  /*39260*/  SYNCS.PHASECHK.TRANS64.TRYWAIT P1, [R9+URZ+0x388c0], R8 ;  /* 0x0388c008090075a7 */ /* 0x0022a4000802017f */
[----:B--2---:R-:W-:Y:S05]  /*39270*/  @!P1 NANOSLEEP.SYNCS 0x989680 ;  /* 0x009896800000995d */ /* 0x004fea0003900000 */
[----:B------:R-:W2:Y:S02]  /*39280*/  @!P1 SYNCS.PHASECHK.TRANS64 P1, [R9+URZ+0x388c0], R8 ;  /* 0x0388c008090095a7 */ /* 0x000ea4000802007f */
[----:B--2---:R-:W-:Y:S05]  /*39290*/  @!P1 BRA `(.L_x_3338) ;  /* 0xfffffffc00f09947 */ /* 0x004fea000383ffff */
[----:B------:R-:W-:Y:S05]  /*392a0*/  BRA `(.L_x_3712) ;  /* 0xffffff2800a87947 */ /* 0x000fea000383ffff */
.L_x_3356:
[----:B0-----:R-:W0:Y:S01]  /*392b0*/  S2R R20, SR_TID.X ;  /* 0x0000000000147919 */ /* 0x001e220000002100 */
        /* <DEDUP_REMOVED lines=10> */
.L_x_3714:
[----:B------:R-:W-:Y:S05]  /*39360*/  BSYNC B0 ;  /* 0x0000000000007941 */ /* 0x000fea0003800000 */
.L_x_3713:
[----:B------:R-:W-:Y:S05]  /*39370*/  BRA `(.L_x_3715) ;  /* 0xffffff3800ac7947 */ /* 0x000fea000383ffff */
.L_x_3359:
[----:B0-----:R0:W1:Y:S02]  /*39380*/  SYNCS.PHASECHK.TRANS64.TRYWAIT P0, [R6+URZ+0x38880], R25 ;  /* 0x03888019060075a7 */ /* 0x001064000800017f */
[----:B-1----:R-:W-:Y:S05]  /*39390*/  @!P0 NANOSLEEP.SYNCS 0x989680 ;  /* 0x009896800000895d */ /* 0x002fea0003900000 */
[----:B------:R-:W1:Y:S02]  /*393a0*/  @!P0 SYNCS.PHASECHK.TRANS64 P0, [R6+URZ+0x38880], R25 ;  /* 0x03888019060085a7 */ /* 0x000e64000800007f */
[----:B-1----:R-:W-:Y:S05]  /*393b0*/  @!P0 BRA `(.L_x_3359) ;  /* 0xfffffffc00f08947 */ /* 0x002fea000383ffff */
[----:B------:R-:W-:Y:S05]  /*393c0*/  BRA `(.L_x_3716) ;  /* 0xffffff3800c87947 */ /* 0x000fea000383ffff */
.L_x_3360:
        /* <DEDUP_REMOVED lines=8> */
.L_x_3718:
[----:B------:R-:W-:Y:S05]  /*39450*/  BSYNC B0 ;  /* 0x0000000000007941 */ /* 0x000fea0003800000 */
.L_x_3717:
[----:B------:R-:W-:Y:S01]  /*39460*/  IMAD.MOV.U32 R13, RZ, RZ, R0 ;  /* 0x000000ffff0d7224 */ /* 0x000fe200078e0000 */
[----:B------:R-:W-:Y:S01]  /*39470*/  MOV R11, 0x181f ;  /* 0x0000181f000b7802 */ /* 0x000fe20000000f00 */
[----:B------:R-:W-:Y:S01]  /*39480*/  IMAD.MOV.U32 R12, RZ, RZ, RZ ;  /* 0x000000ffff0c7224 */ /* 0x000fe200078e00ff */
[----:B------:R-:W0:Y:S01]  /*39490*/  LDC R27, c[0x0][0x2f4] ;  /* 0x0000bd00ff1b7b82 */ /* 0x000e220000000800 */
[----:B------:R-:W-:Y:S01]  /*394a0*/  IMAD.MOV.U32 R15, RZ, RZ, -0x1 ;  /* 0xffffffffff0f7424 */ /* 0x000fe200078e00ff */
[----:B------:R-:W-:Y:S01]  /*394b0*/  LOP3.LUT R26, R33, 0x80, RZ, 0xfc, !PT ;  /* 0x00000080211a7812 */ /* 0x000fe200078efcff */
[----:B------:R-:W-:-:S07]  /*394c0*/  IMAD.MOV.U32 R5, RZ, RZ, R14 ;  /* 0x000000ffff057224 */ /* 0x000fce00078e000e */
[----:B0-----:R-:W-:Y:S05]  /*394d0*/  WARPSYNC.COLLECTIVE R15, `(.L_x_3719) ;  /* 0x000000000f087348 */ /* 0x001fea0003c00000 */
[----:B------:R1:W2:Y:S02]  /*394e0*/  SHFL.IDX P6, R14, R13, R12, R11 ;  /* 0x0000000c0d0e7389 */ /* 0x0002a400000c000b */
[----:B012---:R-:W-:Y:S01]  /*394f0*/  ENDCOLLECTIVE ;  /* 0x000000000000791b */ /* 0x007fe20003800000 */
.L_x_3719:
[----:B------:R-:W-:Y:S01]  /*39500*/  IMAD.MOV.U32 R13, RZ, RZ, R2 ;  /* 0x000000ffff0d7224 */ /* 0x000fe200078e0002 */
[----:B------:R-:W-:Y:S02]  /*39510*/  MOV R12, 0x1 ;  /* 0x00000001000c7802 */ /* 0x000fe40000000f00 */
[----:B------:R-:W-:Y:S01]  /*39520*/  ISETP.GE.AND P1, PT, R33, R27, PT ;  /* 0x0000001b2100720c */ /* 0x000fe20003f26270 */
[----:B------:R-:W-:-:S03]  /*39530*/  IMAD.MOV.U32 R8, RZ, RZ, R14 ;  /* 0x000000ffff087224 */ /* 0x000fc600078e000e */
[----:B------:R-:W-:-:S13]  /*39540*/  ISETP.LT.OR P2, PT, R7, 0x1, P1 ;  /* 0x000000010700780c */ /* 0x000fda0000f41670 */
[----:B------:R-:W-:Y:S05]  /*39550*/  WARPSYNC.COLLECTIVE R15, `(.L_x_3720) ;  /* 0x000000000f087348 */ /* 0x000fea0003c00000 */
[----:B------:R0:W1:Y:S02]  /*39560*/  SHFL.IDX P6, R14, R13, R12, R11 ;  /* 0x0000000c0d0e7389 */ /* 0x00006400000c000b */
[----:B01----:R-:W-:Y:S01]  /*39570*/  ENDCOLLECTIVE ;  /* 0x000000000000791b */ /* 0x003fe20003800000 */
.L_x_3720:
[----:B------:R-:W-:-:S05]  /*39580*/  IADD3 R8, P0, R33, R8, RZ ;  /* 0x0000000821087210 */ /* 0x000fca0007f1e0ff */
[----:B------:R-:W-:Y:S01]  /*39590*/  IMAD.X R9, RZ, RZ, R5, P0 ;  /* 0x000000ffff097224 */ /* 0x000fe200000e0605 */
[----:B------:R-:W-:Y:S01]  /*395a0*/  ISETP.GE.AND P0, PT, R26, R27, PT ;  /* 0x0000001b1a00720c */ /* 0x000fe20003f06270 */
[----:B------:R-:W-:Y:S01]  /*395b0*/  IMAD.IADD R5, R22, 0x1, R10 ;  /* 0x0000000116057824 */ /* 0x000fe200078e020a */
[----:B------:R-:W5:Y:S01]  /*395c0*/  LDL.LU R26, [R1] ;  /* 0x00000000011a7983 */ /* 0x000f620000300800 */
[C---:B------:R-:W-:Y:S01]  /*395d0*/  ISETP.GE.AND P3, PT, R7.reuse, 0x11, PT ;  /* 0x000000110700780c */ /* 0x040fe20003f66270 */
[----:B------:R-:W-:Y:S02]  /*395e0*/  IMAD.MOV.U32 R13, RZ, RZ, R0 ;  /* 0x000000ffff0d7224 */ /* 0x000fe400078e0000 */
[----:B------:R-:W-:Y:S01]  /*395f0*/  @!PT LDS RZ, [RZ] ;  /* 0x00000000fffff984 */ /* 0x000fe20000000800 */
[----:B------:R-:W-:Y:S01]  /*39600*/  @!PT LDS RZ, [RZ] ;  /* 0x00000000fffff984 */ /* 0x000fe20000000800 */
[----:B------:R-:W-:Y:S01]  /*39610*/  @!PT LDS RZ, [RZ] ;  /* 0x00000000fffff984 */ /* 0x000fe20000000800 */
[----:B------:R-:W-:Y:S01]  /*39620*/  LDGSTS.E.BYPASS.LTC128B.128 [R5+0x10400], desc[UR46][R8.64], !P2 ;  /* 0x1040000008057fae */ /* 0x000fe2000d101d6e */
[C---:B------:R-:W-:Y:S02]  /*39630*/  ISETP.LT.OR P2, PT, R7.reuse, 0x1, P0 ;  /* 0x000000010700780c */ /* 0x040fe40000741670 */
[----:B------:R-:W-:-:S02]  /*39640*/  ISETP.GE.AND P5, PT, R7, 0x31, PT ;  /* 0x000000310700780c */ /* 0x000fc40003fa6270 */
[----:B------:R-:W-:-:S09]  /*39650*/  ISETP.GE.AND P4, PT, R7, 0x41, PT ;  /* 0x000000410700780c */ /* 0x000fd20003f86270 */
[----:B------:R0:W-:Y:S02]  /*39660*/  LDGSTS.E.BYPASS.LTC128B.128 [R5+0x14400], desc[UR46][R8.64+0x80], !P2 ;  /* 0x1440008008057fae */ /* 0x0001e4000d101d6e */
[----:B0-----:R-:W-:-:S07]  /*39670*/  IMAD.MOV.U32 R9, RZ, RZ, R14 ;  /* 0x000000ffff097224 */ /* 0x001fce00078e000e */
[----:B-----5:R-:W-:Y:S05]  /*39680*/  WARPSYNC.COLLECTIVE R15, `(.L_x_3721) ;  /* 0x000000000f087348 */ /* 0x020fea0003c00000 */
[----:B------:R0:W1:Y:S02]  /*39690*/  SHFL.IDX P6, R14, R13, R12, R11 ;  /* 0x0000000c0d0e7389 */ /* 0x00006400000c000b */
[----:B01---5:R-:W-:Y:S01]  /*396a0*/  ENDCOLLECTIVE ;  /* 0x000000000000791b */ /* 0x023fe20003800000 */
.L_x_3721:
[----:B------:R-:W-:Y:S01]  /*396b0*/  IMAD.MOV.U32 R13, RZ, RZ, R2 ;  /* 0x000000ffff0d7224 */ /* 0x000fe200078e0002 */
[----:B------:R-:W-:Y:S01]  /*396c0*/  MOV R12, 0x2 ;  /* 0x00000002000c7802 */ /* 0x000fe20000000f00 */
[----:B------:R-:W-:-:S07]  /*396d0*/  IMAD.MOV.U32 R8, RZ, RZ, R14 ;  /* 0x000000ffff087224 */ /* 0x000fce00078e000e */
[----:B------:R-:W-:Y:S05]  /*396e0*/  WARPSYNC.COLLECTIVE R15, `(.L_x_3722) ;  /* 0x000000000f087348 */ /* 0x000fea0003c00000 */
[----:B------:R0:W1:Y:S02]  /*396f0*/  SHFL.IDX P6, R14, R13, R12, R11 ;  /* 0x0000000c0d0e7389 */ /* 0x00006400000c000b */
[----:B01----:R-:W-:Y:S01]  /*39700*/  ENDCOLLECTIVE ;  /* 0x000000000000791b */ /* 0x003fe20003800000 */
.L_x_3722:
        /* <DEDUP_REMOVED lines=14> */
.L_x_3723:
[----:B------:R-:W-:Y:S01]  /*397f0*/  IMAD.MOV.U32 R13, RZ, RZ, R2 ;  /* 0x000000ffff0d7224 */ /* 0x000fe200078e0002 */
[----:B------:R-:W-:Y:S01]  /*39800*/  MOV R12, 0x3 ;  /* 0x00000003000c7802 */ /* 0x000fe20000000f00 */
[----:B------:R-:W-:-:S07]  /*39810*/  IMAD.MOV.U32 R8, RZ, RZ, R14 ;  /* 0x000000ffff087224 */ /* 0x000fce00078e000e */
[----:B------:R-:W-:Y:S05]  /*39820*/  WARPSYNC.COLLECTIVE R15, `(.L_x_3724) ;  /* 0x000000000f087348 */ /* 0x000fea0003c00000 */
[----:B------:R0:W1:Y:S02]  /*39830*/  SHFL.IDX P6, R14, R13, R12, R11 ;  /* 0x0000000c0d0e7389 */ /* 0x00006400000c000b */
[----:B01----:R-:W-:Y:S01]  /*39840*/  ENDCOLLECTIVE ;  /* 0x000000000000791b */ /* 0x003fe20003800000 */
.L_x_3724:
        /* <DEDUP_REMOVED lines=14> */
.L_x_3725:
[----:B------:R-:W-:Y:S01]  /*39930*/  IMAD.MOV.U32 R13, RZ, RZ, R2 ;  /* 0x000000ffff0d7224 */ /* 0x000fe200078e0002 */
[----:B------:R-:W-:Y:S01]  /*39940*/  MOV R12, 0x4 ;  /* 0x00000004000c7802 */ /* 0x000fe20000000f00 */
[----:B------:R-:W-:-:S07]  /*39950*/  IMAD.MOV.U32 R8, RZ, RZ, R14 ;  /* 0x000000ffff087224 */ /* 0x000fce00078e000e */
[----:B------:R-:W-:Y:S05]  /*39960*/  WARPSYNC.COLLECTIVE R15, `(.L_x_3726) ;  /* 0x000000000f087348 */ /* 0x000fea0003c00000 */
[----:B------:R0:W1:Y:S02]  /*39970*/  SHFL.IDX P6, R14, R13, R12, R11 ;  /* 0x0000000c0d0e7389 */ /* 0x00006400000c000b */
[----:B01----:R-:W-:Y:S01]  /*39980*/  ENDCOLLECTIVE ;  /* 0x000000000000791b */ /* 0x003fe20003800000 */
.L_x_3726:
        /* <DEDUP_REMOVED lines=14> */
.L_x_3727:
[----:B------:R-:W-:Y:S01]  /*39a70*/  IMAD.MOV.U32 R13, RZ, RZ, R2 ;  /* 0x000000ffff0d7224 */ /* 0x000fe200078e0002 */
[----:B------:R-:W-:Y:S01]  /*39a80*/  MOV R12, 0x5 ;  /* 0x00000005000c7802 */ /* 0x000fe20000000f00 */
[----:B------:R-:W-:-:S07]  /*39a90*/  IMAD.MOV.U32 R8, RZ, RZ, R14 ;  /* 0x000000ffff087224 */ /* 0x000fce00078e000e */
[----:B------:R-:W-:Y:S05]  /*39aa0*/  WARPSYNC.COLLECTIVE R15, `(.L_x_3728) ;  /* 0x000000000f087348 */ /* 0x000fea0003c00000 */
[----:B------:R0:W1:Y:S02]  /*39ab0*/  SHFL.IDX P6, R14, R13, R12, R11 ;  /* 0x0000000c0d0e7389 */ /* 0x00006400000c000b */
[----:B01----:R-:W-:Y:S01]  /*39ac0*/  ENDCOLLECTIVE ;  /* 0x000000000000791b */ /* 0x003fe20003800000 */
.L_x_3728:
[----:B------:R-:W-:-:S05]  /*39ad0*/  IADD3 R8, P2, R33, R8, RZ ;  /* 0x0000000821087210 */ /* 0x000fca0007f5e0ff */
[----:B------:R-:W-:Y:S01]  /*39ae0*/  IMAD.X R9, RZ, RZ, R9, P2 ;  /* 0x000000ffff097224 */ /* 0x000fe200010e0609 */
[----:B------:R-:W-:Y:S01]  /*39af0*/  ISETP.LT.OR P2, PT, R7, 0x41, P1 ;  /* 0x000000410700780c */ /* 0x000fe20000f41670 */
[----:B------:R-:W-:Y:S01]  /*39b00*/  IMAD.MOV.U32 R13, RZ, RZ, R0 ;  /* 0x000000ffff0d7224 */ /* 0x000fe200078e0000 */
[----:B------:R-:W-:-:S04]  /*39b10*/  LOP3.LUT R26, R26, 0xffffffef, RZ, 0xc0, !PT ;  /* 0xffffffef1a1a7812 */ /* 0x000fc800078ec0ff */
[----:B------:R-:W-:Y:S02]  /*39b20*/  @P3 LOP3.LUT R26, R26, 0x10, RZ, 0xfc, !PT ;  /* 0x000000101a1a3812 */ /* 0x000fe400078efcff */
[----:B------:R-:W-:-:S05]  /*39b30*/  ISETP.GE.AND P3, PT, R7, 0x51, PT ;  /* 0x000000510700780c */ /* 0x000fca0003f66270 */
[----:B------:R-:W-:Y:S01]  /*39b40*/  @!PT LDS RZ, [RZ] ;  /* 0x00000000fffff984 */ /* 0x000fe20000000800 */
[----:B------:R-:W-:Y:S01]  /*39b50*/  @!PT LDS RZ, [RZ] ;  /* 0x00000000fffff984 */ /* 0x000fe20000000800 */
[----:B------:R-:W-:Y:S01]  /*39b60*/  @!PT LDS RZ, [RZ] ;  /* 0x00000000fffff984 */ /* 0x000fe20000000800 */
[----:B------:R-:W-:Y:S01]  /*39b70*/  LDGSTS.E.BYPASS.LTC128B.128 [R5+0x12400], desc[UR46][R8.64], !P2 ;  /* 0x1240000008057fae */ /* 0x000fe2000d101d6e */
[----:B------:R-:W-:Y:S02]  /*39b80*/  ISETP.LT.OR P2, PT, R7, 0x41, P0 ;  /* 0x000000410700780c */ /* 0x000fe40000741670 */
[----:B------:R-:W-:-:S11]  /*39b90*/  LOP3.LUT R26, R26, 0xfffffff7, RZ, 0xc0, !PT ;  /* 0xfffffff71a1a7812 */ /* 0x000fd600078ec0ff */
[----:B------:R0:W-:Y:S02]  /*39ba0*/  LDGSTS.E.BYPASS.LTC128B.128 [R5+0x16400], desc[UR46][R8.64+0x80], !P2 ;  /* 0x1640008008057fae */ /* 0x0001e4000d101d6e */
[----:B0-----:R-:W-:-:S07]  /*39bb0*/  IMAD.MOV.U32 R9, RZ, RZ, R14 ;  /* 0x000000ffff097224 */ /* 0x001fce00078e000e */
[----:B------:R-:W-:Y:S05]  /*39bc0*/  WARPSYNC.COLLECTIVE R15, `(.L_x_3729) ;  /* 0x000000000f087348 */ /* 0x000fea0003c00000 */
[----:B------:R0:W1:Y:S02]  /*39bd0*/  SHFL.IDX P6, R14, R13, R12, R11 ;  /* 0x0000000c0d0e7389 */ /* 0x00006400000c000b */
[----:B01----:R-:W-:Y:S01]  /*39be0*/  ENDCOLLECTIVE ;  /* 0x000000000000791b */ /* 0x003fe20003800000 */
.L_x_3729:
[----:B------:R-:W-:Y:S01]  /*39bf0*/  IMAD.MOV.U32 R13, RZ, RZ, R2 ;  /* 0x000000ffff0d7224 */ /* 0x000fe200078e0002 */
[----:B------:R-:W-:Y:S01]  /*39c00*/  MOV R12, 0x6 ;  /* 0x00000006000c7802 */ /* 0x000fe20000000f00 */
[----:B------:R-:W-:-:S07]  /*39c10*/  IMAD.MOV.U32 R8, RZ, RZ, R14 ;  /* 0x000000ffff087224 */ /* 0x000fce00078e000e */
[----:B------:R-:W-:Y:S05]  /*39c20*/  WARPSYNC.COLLECTIVE R15, `(.L_x_3730) ;  /* 0x000000000f087348 */ /* 0x000fea0003c00000 */
[----:B------:R0:W1:Y:S02]  /*39c30*/  SHFL.IDX P6, R14, R13, R12, R11 ;  /* 0x0000000c0d0e7389 */ /* 0x00006400000c000b */
[----:B01----:R-:W-:Y:S01]  /*39c40*/  ENDCOLLECTIVE ;  /* 0x000000000000791b */ /* 0x003fe20003800000 */
.L_x_3730:
        /* <DEDUP_REMOVED lines=14> */
.L_x_3731:
[----:B------:R-:W-:Y:S01]  /*39d30*/  IMAD.MOV.U32 R13, RZ, RZ, R2 ;  /* 0x000000ffff0d7224 */ /* 0x000fe200078e0002 */
[----:B------:R-:W-:Y:S01]  /*39d40*/  MOV R12, 0x7 ;  /* 0x00000007000c7802 */ /* 0x000fe20000000f00 */
[----:B------:R-:W-:-:S07]  /*39d50*/  IMAD.MOV.U32 R8, RZ, RZ, R14 ;  /* 0x000000ffff087224 */ /* 0x000fce00078e000e */
[----:B------:R-:W-:Y:S05]  /*39d60*/  WARPSYNC.COLLECTIVE R15, `(.L_x_3732) ;  /* 0x000000000f087348 */ /* 0x000fea0003c00000 */
[----:B------:R0:W1:Y:S02]  /*39d70*/  SHFL.IDX P6, R14, R13, R12, R11 ;  /* 0x0000000c0d0e7389 */ /* 0x00006400000c000b */
[----:B01----:R-:W-:Y:S01]  /*39d80*/  ENDCOLLECTIVE ;  /* 0x000000000000791b */ /* 0x003fe20003800000 */
.L_x_3732:
        /* <DEDUP_REMOVED lines=13> */
.L_x_3733:
[----:B------:R-:W-:Y:S01]  /*39e60*/  @!PT LDS RZ, [RZ] ;  /* 0x00000000fffff984 */ /* 0x000fe20000000800 */
[----:B------:R-:W-:Y:S01]  /*39e70*/  @!PT LDS RZ, [RZ] ;  /* 0x00000000fffff984 */ /* 0x000fe20000000800 */
[----:B------:R-:W-:Y:S01]  /*39e80*/  @!PT LDS RZ, [RZ] ;  /* 0x00000000fffff984 */ /* 0x000fe20000000800 */
[----:B------:R0:W-:Y:S01]  /*39e90*/  LDGSTS.E.BYPASS.LTC128B.128 [R5+0x17400], desc[UR46][R8.64+0x80], !P2 ;  /* 0x1740008008057fae */ /* 0x0001e2000d101d6e */
[C---:B------:R-:W-:Y:S02]  /*39ea0*/  ISETP.GE.AND P2, PT, R7.reuse, 0x21, PT ;  /* 0x000000210700780c */ /* 0x040fe40003f46270 */
[----:B------:R-:W-:Y:S01]  /*39eb0*/  ISETP.GE.AND P6, PT, R7, 0x71, PT ;  /* 0x000000710700780c */ /* 0x000fe20003fc6270 */
[----:B------:R-:W-:-:S10]  /*39ec0*/  IMAD.MOV.U32 R0, RZ, RZ, R14 ;  /* 0x000000ffff007224 */ /* 0x000fd400078e000e */
[----:B------:R-:W-:Y:S02]  /*39ed0*/  @P2 LOP3.LUT R26, R26, 0x8, RZ, 0xfc, !PT ;  /* 0x000000081a1a2812 */ /* 0x000fe400078efcff */
[----:B------:R-:W-:Y:S02]  /*39ee0*/  ISETP.GE.AND P2, PT, R7, 0x61, PT ;  /* 0x000000610700780c */ /* 0x000fe40003f46270 */
[----:B------:R-:W-:-:S04]  /*39ef0*/  LOP3.LUT R26, R26, 0xffffffbf, RZ, 0xc0, !PT ;  /* 0xffffffbf1a1a7812 */ /* 0x000fc800078ec0ff */
[----:B------:R-:W-:-:S05]  /*39f00*/  @P6 LOP3.LUT R26, R26, 0x40, RZ, 0xfc, !PT ;  /* 0x000000401a1a6812 */ /* 0x000fca00078efcff */
[----:B------:R0:W-:Y:S01]  /*39f10*/  STL [R1], R26 ;  /* 0x0000001a01007387 */ /* 0x0001e20000100800 */
[----:B------:R-:W-:Y:S05]  /*39f20*/  BRA `(.L_x_3734) ;  /* 0xffffff3400987947 */ /* 0x000fea000383ffff */
.L_x_3365:
[----:B--2---:R2:W3:Y:S02]  /*39f30*/  SYNCS.PHASECHK.TRANS64.TRYWAIT P0, [R6+URZ+0x38840], R25 ;  /* 0x03884019060075a7 */ /* 0x0044e4000800017f */
[----:B---3--:R-:W-:Y:S05]  /*39f40*/  @!P0 NANOSLEEP.SYNCS 0x989680 ;  /* 0x009896800000895d */ /* 0x008fea0003900000 */
[----:B------:R-:W3:Y:S02]  /*39f50*/  @!P0 SYNCS.PHASECHK.TRANS64 P0, [R6+URZ+0x38840], R25 ;  /* 0x03884019060085a7 */ /* 0x000ee4000800007f */
[----:B---3--:R-:W-:Y:S05]  /*39f60*/  @!P0 BRA `(.L_x_3365) ;  /* 0xfffffffc00f08947 */ /* 0x008fea000383ffff */
[----:B------:R-:W-:Y:S05]  /*39f70*/  BRA `(.L_x_3735) ;  /* 0xffffff3400f47947 */ /* 0x000fea000383ffff */
.L_x_3366:
[----:B------:R-:W-:Y:S01]  /*39f80*/  BSSY B0, `(.L_x_3736) ;  /* 0x0000008000007945 */ /* 0x000fe20003800000 */
[----:B------:R-:W-:Y:S01]  /*39f90*/  IMAD.MOV.U32 R13, RZ, RZ, R0 ;  /* 0x000000ffff0d7224 */ /* 0x000fe200078e0000 */
[----:B------:R-:W-:Y:S01]  /*39fa0*/  MOV R11, 0x181f ;  /* 0x0000181f000b7802 */ /* 0x000fe20000000f00 */
[----:B------:R-:W-:Y:S02]  /*39fb0*/  IMAD.MOV.U32 R12, RZ, RZ, RZ ;  /* 0x000000ffff0c7224 */ /* 0x000fe400078e00ff */
[----:B------:R-:W-:-:S07]  /*39fc0*/  IMAD.MOV.U32 R15, RZ, RZ, -0x1 ;  /* 0xffffffffff0f7424 */ /* 0x000fce00078e00ff */
[----:B-12--5:R-:W-:Y:S05]  /*39fd0*/  WARPSYNC.COLLECTIVE R15, `(.L_x_3737) ;  /* 0x000000000f087348 */ /* 0x026fea0003c00000 */
[----:B------:R0:W3:Y:S02]  /*39fe0*/  SHFL.IDX P6, R14, R13, R12, R11 ;  /* 0x0000000c0d0e7389 */ /* 0x0000e400000c000b */
[----:B0123-5:R-:W-:Y:S01]  /*39ff0*/  ENDCOLLECTIVE ;  /* 0x000000000000791b */ /* 0x02ffe20003800000 */
.L_x_3737:
[----:B------:R-:W-:Y:S05]  /*3a000*/  BSYNC B0 ;  /* 0x0000000000007941 */ /* 0x000fea0003800000 */
.L_x_3736:
        /* <DEDUP_REMOVED lines=8> */
.L_x_3738:
        /* <DEDUP_REMOVED lines=18> */
.L_x_3739:
[----:B------:R-:W-:Y:S01]  /*3a1b0*/  MOV R13, R4 ;  /* 0x00000004000d7202 */ /* 0x000fe20000000f00 */
[----:B------:R-:W-:-:S07]  /*3a1c0*/  IMAD.MOV.U32 R2, RZ, RZ, R14 ;  /* 0x000000ffff027224 */ /* 0x000fce00078e000e */
[----:B------:R-:W-:Y:S05]  /*3a1d0*/  WARPSYNC.COLLECTIVE R15, `(.L_x_3740) ;  /* 0x000000000f087348 */ /* 0x000fea0003c00000 */
[----:B------:R0:W1:Y:S02]  /*3a1e0*/  SHFL.IDX P6, R14, R13, R12, R11 ;  /* 0x0000000c0d0e7389 */ /* 0x00006400000c000b */
[----:B01----:R-:W-:Y:S01]  /*3a1f0*/  ENDCOLLECTIVE ;  /* 0x000000000000791b */ /* 0x003fe20003800000 */
.L_x_3740:
        /* <DEDUP_REMOVED lines=18> */
.L_x_3741:
[----:B------:R-:W-:Y:S01]  /*3a320*/  MOV R13, R4 ;  /* 0x00000004000d7202 */ /* 0x000fe20000000f00 */
[----:B------:R-:W-:-:S07]  /*3a330*/  IMAD.MOV.U32 R2, RZ, RZ, R14 ;  /* 0x000000ffff027224 */ /* 0x000fce00078e000e */
[----:B------:R-:W-:Y:S05]  /*3a340*/  WARPSYNC.COLLECTIVE R15, `(.L_x_3742) ;  /* 0x000000000f087348 */ /* 0x000fea0003c00000 */
[----:B------:R0:W1:Y:S02]  /*3a350*/  SHFL.IDX P6, R14, R13, R12, R11 ;  /* 0x0000000c0d0e7389 */ /* 0x00006400000c000b */
[----:B01----:R-:W-:Y:S01]  /*3a360*/  ENDCOLLECTIVE ;  /* 0x000000000000791b */ /* 0x003fe20003800000 */
.L_x_3742:
        /* <DEDUP_REMOVED lines=18> */
.L_x_3743:
[----:B------:R-:W-:Y:S01]  /*3a490*/  MOV R13, R4 ;  /* 0x00000004000d7202 */ /* 0x000fe20000000f00 */
[----:B------:R-:W-:-:S07]  /*3a4a0*/  IMAD.MOV.U32 R2, RZ, RZ, R14 ;  /* 0x000000ffff027224 */ /* 0x000fce00078e000e */
[----:B------:R-:W-:Y:S05]  /*3a4b0*/  WARPSYNC.COLLECTIVE R15, `(.L_x_3744) ;  /* 0x000000000f087348 */ /* 0x000fea0003c00000 */
[----:B------:R0:W1:Y:S02]  /*3a4c0*/  SHFL.IDX P6, R14, R13, R12, R11 ;  /* 0x0000000c0d0e7389 */ /* 0x00006400000c000b */
[----:B01----:R-:W-:Y:S01]  /*3a4d0*/  ENDCOLLECTIVE ;  /* 0x000000000000791b */ /* 0x003fe20003800000 */
.L_x_3744:
        /* <DEDUP_REMOVED lines=16> */
.L_x_3745:
[----:B------:R-:W-:Y:S01]  /*3a5e0*/  @!PT LDS RZ, [RZ] ;  /* 0x00000000fffff984 */ /* 0x000fe20000000800 */
[----:B------:R-:W-:Y:S01]  /*3a5f0*/  @!PT LDS RZ, [RZ] ;  /* 0x00000000fffff984 */ /* 0x000fe20000000800 */
[----:B------:R-:W-:Y:S01]  /*3a600*/  @!PT LDS RZ, [RZ] ;  /* 0x00000000fffff984 */ /* 0x000fe20000000800 */
[----:B------:R0:W-:Y:S01]  /*3a610*/  @P5 LDGSTS.E.BYPASS.LTC128B.128 [R5+0x2dc00], desc[UR46][R2.64+0x80], !P1 ;  /* 0x2dc0008002055fae */ /* 0x0001e2000c901d6e */
[----:B------:R-:W-:Y:S02]  /*3a620*/  ISETP.GE.AND P5, PT, R33, R7, PT ;  /* 0x000000072100720c */ /* 0x000fe40003fa6270 */
[----:B------:R-:W-:Y:S01]  /*3a630*/  MOV R13, R4 ;  /* 0x00000004000d7202 */ /* 0x000fe20000000f00 */
[----:B0-----:R-:W-:-:S10]  /*3a640*/  IMAD.MOV.U32 R2, RZ, RZ, R14 ;  /* 0x000000ffff027224 */ /* 0x001fd400078e000e */
[----:B------:R-:W-:Y:S05]  /*3a650*/  WARPSYNC.COLLECTIVE R15, `(.L_x_3746) ;  /* 0x000000000f087348 */ /* 0x000fea0003c00000 */
[----:B------:R0:W1:Y:S02]  /*3a660*/  SHFL.IDX P6, R14, R13, R12, R11 ;  /* 0x0000000c0d0e7389 */ /* 0x00006400000c000b */
[----:B01----:R-:W-:Y:S01]  /*3a670*/  ENDCOLLECTIVE ;  /* 0x000000000000791b */ /* 0x003fe20003800000 */
.L_x_3746:
[----:B------:R-:W-:Y:S02]  /*3a680*/  IMAD.MOV.U32 R13, RZ, RZ, R0 ;  /* 0x000000ffff0d7224 */ /* 0x000fe400078e0000 */
[----:B------:R-:W-:Y:S02]  /*3a690*/  IMAD.MOV.U32 R12, RZ, RZ, 0x5 ;  /* 0x00000005ff0c7424 */ /* 0x000fe400078e00ff */
[----:B------:R-:W-:-:S07]  /*3a6a0*/  IMAD.MOV.U32 R3, RZ, RZ, R14 ;  /* 0x000000ffff037224 */ /* 0x000fce00078e000e */
[----:B------:R-:W-:Y:S05]  /*3a6b0*/  WARPSYNC.COLLECTIVE R15, `(.L_x_3747) ;  /* 0x000000000f087348 */ /* 0x000fea0003c00000 */
[----:B------:R0:W1:Y:S02]  /*3a6c0*/  SHFL.IDX P6, R14, R13, R12, R11 ;  /* 0x0000000c0d0e7389 */ /* 0x00006400000c000b */
[----:B01----:R-:W-:Y:S01]  /*3a6d0*/  ENDCOLLECTIVE ;  /* 0x000000000000791b */ /* 0x003fe20003800000 */
.L_x_3747:
[----:B------:R-:W-:-:S05]  /*3a6e0*/  @P4 IADD3 R3, P0, R33, R3, RZ ;  /* 0x0000000321034210 */ /* 0x000fca0007f1e0ff */
[----:B------:R-:W-:-:S05]  /*3a6f0*/  @P4 IMAD.X R2, RZ, RZ, R2, P0 ;  /* 0x000000ffff024224 */ /* 0x000fca00000e0602 */
[----:B------:R-:W-:Y:S02]  /*3a700*/  @P4 LOP3.LUT R3, R3, R2, RZ, 0x3c, !PT ;  /* 0x0000000203034212 */ /* 0x000fe400078e3cff */
[----:B------:R-:W-:Y:S02]  /*3a710*/  MOV R13, R4 ;  /* 0x00000004000d7202 */ /* 0x000fe40000000f00 */
        /* <DEDUP_REMOVED lines=11> */
.L_x_3748:
[----:B------:R-:W-:Y:S02]  /*3a7d0*/  IMAD.MOV.U32 R13, RZ, RZ, R0 ;  /* 0x000000ffff0d7224 */ /* 0x000fe400078e0000 */
[----:B------:R-:W-:Y:S02]  /*3a7e0*/  IMAD.MOV.U32 R12, RZ, RZ, 0x6 ;  /* 0x00000006ff0c7424 */ /* 0x000fe400078e00ff */
[----:B------:R-:W-:-:S07]  /*3a7f0*/  IMAD.MOV.U32 R3, RZ, RZ, R14 ;  /* 0x000000ffff037224 */ /* 0x000fce00078e000e */
[----:B------:R-:W-:Y:S05]  /*3a800*/  WARPSYNC.COLLECTIVE R15, `(.L_x_3749) ;  /* 0x000000000f087348 */ /* 0x000fea0003c00000 */
[----:B------:R0:W1:Y:S02]  /*3a810*/  SHFL.IDX P6, R14, R13, R12, R11 ;  /* 0x0000000c0d0e7389 */ /* 0x00006400000c000b */
[----:B01----:R-:W-:Y:S01]  /*3a820*/  ENDCOLLECTIVE ;  /* 0x000000000000791b */ /* 0x003fe20003800000 */
.L_x_3749:
        /* <DEDUP_REMOVED lines=15> */
.L_x_3750:
[----:B------:R-:W-:Y:S02]  /*3a920*/  IMAD.MOV.U32 R13, RZ, RZ, R0 ;  /* 0x000000ffff0d7224 */ /* 0x000fe400078e0000 */
[----:B------:R-:W-:Y:S02]  /*3a930*/  IMAD.MOV.U32 R12, RZ, RZ, 0x7 ;  /* 0x00000007ff0c7424 */ /* 0x000fe400078e00ff */
[----:B------:R-:W-:-:S07]  /*3a940*/  IMAD.MOV.U32 R3, RZ, RZ, R14 ;  /* 0x000000ffff037224 */ /* 0x000fce00078e000e */
[----:B------:R-:W-:Y:S05]  /*3a950*/  WARPSYNC.COLLECTIVE R15, `(.L_x_3751) ;  /* 0x000000000f087348 */ /* 0x000fea0003c00000 */
[----:B------:R0:W1:Y:S02]  /*3a960*/  SHFL.IDX P6, R14, R13, R12, R11 ;  /* 0x0000000c0d0e7389 */ /* 0x00006400000c000b */
[----:B01----:R-:W-:Y:S01]  /*3a970*/  ENDCOLLECTIVE ;  /* 0x000000000000791b */ /* 0x003fe20003800000 */
.L_x_3751:
[----:B------:R-:W-:-:S05]  /*3a980*/  @P2 IADD3 R3, P0, R33, R3, RZ ;  /* 0x0000000321032210 */ /* 0x000fca0007f1e0ff */
[----:B------:R-:W-:-:S05]  /*3a990*/  @P2 IMAD.X R2, RZ, RZ, R2, P0 ;  /* 0x000000ffff022224 */ /* 0x000fca00000e0602 */
[----:B------:R-:W-:Y:S02]  /*3a9a0*/  @P2 LOP3.LUT R3, R3, R2, RZ, 0x3c, !PT ;  /* 0x0000000203032212 */ /* 0x000fe400078e3cff */
[----:B------:R-:W-:Y:S02]  /*3a9b0*/  MOV R13, R4 ;  /* 0x00000004000d7202 */ /* 0x000fe40000000f00 */
[----:B------:R-:W-:-:S04]  /*3a9c0*/  @P2 LOP3.LUT R2, R3, R2, RZ, 0x3c, !PT ;  /* 0x0000000203022212 */ /* 0x000fc800078e3cff */
[----:B------:R-:W-:Y:S01]  /*3a9d0*/  @P2 LOP3.LUT R3, R3, R2, RZ, 0x3c, !PT ;  /* 0x0000000203032212 */ /* 0x000fe200078e3cff */
[----:B------:R-:W-:-:S07]  /*3a9e0*/  IMAD.MOV.U32 R0, RZ, RZ, R14 ;  /* 0x000000ffff007224 */ /* 0x000fce00078e000e */
[----:B------:R-:W-:Y:S05]  /*3a9f0*/  WARPSYNC.COLLECTIVE R15, `(.L_x_3752) ;  /* 0x000000000f087348 */ /* 0x000fea0003c00000 */
[----:B------:R0:W1:Y:S02]  /*3aa00*/  SHFL.IDX P6, R14, R13, R12, R11 ;  /* 0x0000000c0d0e7389 */ /* 0x00006400000c000b */
[----:B01----:R-:W-:Y:S01]  /*3aa10*/  ENDCOLLECTIVE ;  /* 0x000000000000791b */ /* 0x003fe20003800000 */
.L_x_3752:
[----:B------:R-:W-:Y:S01]  /*3aa20*/  @!PT LDS RZ, [RZ] ;  /* 0x00000000fffff984 */ /* 0x000fe20000000800 */
[----:B------:R-:W-:Y:S01]  /*3aa30*/  @!PT LDS RZ, [RZ] ;  /* 0x00000000fffff984 */ /* 0x000fe20000000800 */
[----:B------:R-:W-:Y:S01]  /*3aa40*/  @!PT LDS RZ, [RZ] ;  /* 0x00000000fffff984 */ /* 0x000fe20000000800 */
[----:B------:R1:W-:Y:S04]  /*3aa50*/  @P2 LDGSTS.E.BYPASS.LTC128B.128 [R5+0x2b400], desc[UR46][R2.64], !P5 ;  /* 0x2b40000002052fae */ /* 0x0003e8000e901d6e */
[----:B------:R1:W-:Y:S01]  /*3aa60*/  @P2 LDGSTS.E.BYPASS.LTC128B.128 [R5+0x2f400], desc[UR46][R2.64+0x80], !P1 ;  /* 0x2f40008002052fae */ /* 0x0003e2000c901d6e */
[----:B------:R-:W-:Y:S01]  /*3aa70*/  IMAD.MOV.U32 R4, RZ, RZ, R14 ;  /* 0x000000ffff047224 */ /* 0x000fe200078e000e */
[----:B------:R-:W-:Y:S06]  /*3aa80*/  BRA `(.L_x_3753) ;  /* 0xffffff3000d07947 */ /* 0x000fec000383ffff */
.L_x_3371:
[----:B------:R-:W-:Y:S02]  /*3aa90*/  IMAD.MOV.U32 R13, RZ, RZ, R4 ;  /* 0x000000ffff0d7224 */ /* 0x000fe400078e0004 */
[----:B------:R-:W-:Y:S02]  /*3aaa0*/  IMAD.MOV.U32 R12, RZ, RZ, RZ ;  /* 0x000000ffff0c7224 */ /* 0x000fe400078e00ff */
[----:B------:R-:W-:Y:S02]  /*3aab0*/  IMAD.MOV.U32 R11, RZ, RZ, 0x181f ;  /* 0x0000181fff0b7424 */ /* 0x000fe400078e00ff */
[----:B------:R-:W-:Y:S02]  /*3aac0*/  IMAD.MOV.U32 R15, RZ, RZ, -0x1 ;  /* 0xffffffffff0f7424 */ /* 0x000fe400078e00ff */
[----:B-----5:R-:W-:Y:S02]  /*3aad0*/  IMAD R5, R20, R7, RZ ;  /* 0x0000000714057224 */ /* 0x020fe400078e02ff */
[----:B------:R-:W-:-:S07]  /*3aae0*/  IMAD R17, R17, 0x80, R9 ;  /* 0x0000008011117824 */ /* 0x000fce00078e0209 */
[----:B------:R-:W-:Y:S05]  /*3aaf0*/  WARPSYNC.COLLECTIVE R15, `(.L_x_3754) ;  /* 0x000000000f087348 */ /* 0x000fea0003c00000 */
[----:B------:R0:W1:Y:S02]  /*3ab00*/  SHFL.IDX P6, R14, R13, R12, R11 ;  /* 0x0000000c0d0e7389 */ /* 0x00006400000c000b */
[----:B01----:R-:W-:Y:S01]  /*3ab10*/  ENDCOLLECTIVE ;  /* 0x000000000000791b */ /* 0x003fe20003800000 */
.L_x_3754:
[C---:B------:R-:W-:Y:S01]  /*3ab20*/  VIADD R6, R17.reuse, 0x60 ;  /* 0x0000006011067836 */ /* 0x040fe20000000000 */
[----:B------:R-:W-:Y:S01]  /*3ab30*/  ISETP.GE.AND P3, PT, R17, R5, PT ;  /* 0x000000051100720c */ /* 0x000fe20003f66270 */
[----:B------:R-:W-:Y:S01]  /*3ab40*/  IMAD.MOV.U32 R13, RZ, RZ, R0 ;  /* 0x000000ffff0d7224 */ /* 0x000fe200078e0000 */
[----:B------:R-:W-:-:S11]  /*3ab50*/  MOV R2, R14 ;  /* 0x0000000e00027202 */ /* 0x000fd60000000f00 */
[----:B------:R-:W-:Y:S05]  /*3ab60*/  WARPSYNC.COLLECTIVE R15, `(.L_x_3755) ;  /* 0x000000000f087348 */ /* 0x000fea0003c00000 */
[----:B------:R0:W1:Y:S02]  /*3ab70*/  SHFL.IDX P6, R14, R13, R12, R11 ;  /* 0x0000000c0d0e7389 */ /* 0x00006400000c000b */
[----:B01----:R-:W-:Y:S01]  /*3ab80*/  ENDCOLLECTIVE ;  /* 0x000000000000791b */ /* 0x003fe20003800000 */
.L_x_3755:
[----:B------:R-:W-:Y:S01]  /*3ab90*/  MOV R13, R4 ;  /* 0x00000004000d7202 */ /* 0x000fe20000000f00 */
[----:B------:R-:W-:Y:S02]  /*3aba0*/  IMAD.MOV.U32 R12, RZ, RZ, 0x1 ;  /* 0x00000001ff0c7424 */ /* 0x000fe400078e00ff */
[----:B------:R-:W-:-:S07]  /*3abb0*/  IMAD.MOV.U32 R3, RZ, RZ, R14 ;  /* 0x000000ffff037224 */ /* 0x000fce00078e000e */
[----:B------:R-:W-:Y:S05]  /*3abc0*/  WARPSYNC.COLLECTIVE R15, `(.L_x_3756) ;  /* 0x000000000f087348 */ /* 0x000fea0003c00000 */
[----:B------:R0:W1:Y:S02]  /*3abd0*/  SHFL.IDX P6, R14, R13, R12, R11 ;  /* 0x0000000c0d0e7389 */ /* 0x00006400000c000b */
[----:B01----:R-:W-:Y:S01]  /*3abe0*/  ENDCOLLECTIVE ;  /* 0x000000000000791b */ /* 0x003fe20003800000 */
.L_x_3756:
        /* <DEDUP_REMOVED lines=17> */
.L_x_3757:
[----:B------:R-:W-:Y:S02]  /*3ad00*/  IMAD.MOV.U32 R13, RZ, RZ, R4 ;  /* 0x000000ffff0d7224 */ /* 0x000fe400078e0004 */
[----:B------:R-:W-:Y:S02]  /*3ad10*/  IMAD.MOV.U32 R12, RZ, RZ, 0x2 ;  /* 0x00000002ff0c7424 */ /* 0x000fe400078e00ff */
[----:B------:R-:W-:-:S07]  /*3ad20*/  IMAD.MOV.U32 R3, RZ, RZ, R14 ;  /* 0x000000ffff037224 */ /* 0x000fce00078e000e */
[----:B------:R-:W-:Y:S05]  /*3ad30*/  WARPSYNC.COLLECTIVE R15, `(.L_x_3758) ;  /* 0x000000000f087348 */ /* 0x000fea0003c00000 */
[----:B------:R0:W1:Y:S02]  /*3ad40*/  SHFL.IDX P6, R14, R13, R12, R11 ;  /* 0x0000000c0d0e7389 */ /* 0x00006400000c000b */
[----:B01----:R-:W-:Y:S01]  /*3ad50*/  ENDCOLLECTIVE ;  /* 0x000000000000791b */ /* 0x003fe20003800000 */
.L_x_3758:
        /* <DEDUP_REMOVED lines=17> */
.L_x_3759:
[----:B------:R-:W-:Y:S02]  /*3ae70*/  IMAD.MOV.U32 R13, RZ, RZ, R4 ;  /* 0x000000ffff0d7224 */ /* 0x000fe400078e0004 */
[----:B------:R-:W-:Y:S02]  /*3ae80*/  IMAD.MOV.U32 R12, RZ, RZ, 0x3 ;  /* 0x00000003ff0c7424 */ /* 0x000fe400078e00ff */
[----:B------:R-:W-:-:S07]  /*3ae90*/  IMAD.MOV.U32 R3, RZ, RZ, R14 ;  /* 0x000000ffff037224 */ /* 0x000fce00078e000e */
[----:B------:R-:W-:Y:S05]  /*3aea0*/  WARPSYNC.COLLECTIVE R15, `(.L_x_3760) ;  /* 0x000000000f087348 */ /* 0x000fea0003c00000 */
[----:B------:R0:W1:Y:S02]  /*3aeb0*/  SHFL.IDX P6, R14, R13, R12, R11 ;  /* 0x0000000c0d0e7389 */ /* 0x00006400000c000b */
[----:B01----:R-:W-:Y:S01]  /*3aec0*/  ENDCOLLECTIVE ;  /* 0x000000000000791b */ /* 0x003fe20003800000 */
.L_x_3760:
        /* <DEDUP_REMOVED lines=17> */
.L_x_3761:
[----:B------:R-:W-:Y:S02]  /*3afe0*/  IMAD.MOV.U32 R13, RZ, RZ, R4 ;  /* 0x000000ffff0d7224 */ /* 0x000fe400078e0004 */
[----:B------:R-:W-:Y:S01]  /*3aff0*/  IMAD.MOV.U32 R12, RZ, RZ, 0x4 ;  /* 0x00000004ff0c7424 */ /* 0x000fe200078e00ff */
[----:B------:R-:W-:-:S07]  /*3b000*/  MOV R3, R14 ;  /* 0x0000000e00037202 */ /* 0x000fce0000000f00 */
[----:B------:R-:W-:Y:S05]  /*3b010*/  WARPSYNC.COLLECTIVE R15, `(.L_x_3762) ;  /* 0x000000000f087348 */ /* 0x000fea0003c00000 */
[----:B------:R0:W1:Y:S02]  /*3b020*/  SHFL.IDX P6, R14, R13, R12, R11 ;  /* 0x0000000c0d0e7389 */ /* 0x00006400000c000b */
[----:B01----:R-:W-:Y:S01]  /*3b030*/  ENDCOLLECTIVE ;  /* 0x000000000000791b */ /* 0x003fe20003800000 */
.L_x_3762:
        /* <DEDUP_REMOVED lines=17> */
.L_x_3763:
[----:B------:R-:W-:Y:S02]  /*3b150*/  IMAD.MOV.U32 R13, RZ, RZ, R4 ;  /* 0x000000ffff0d7224 */ /* 0x000fe400078e0004 */
[----:B------:R-:W-:Y:S02]  /*3b160*/  IMAD.MOV.U32 R12, RZ, RZ, 0x5 ;  /* 0x00000005ff0c7424 */ /* 0x000fe400078e00ff */
[----:B------:R-:W-:-:S07]  /*3b170*/  IMAD.MOV.U32 R3, RZ, RZ, R14 ;  /* 0x000000ffff037224 */ /* 0x000fce00078e000e */
[----:B------:R-:W-:Y:S05]  /*3b180*/  WARPSYNC.COLLECTIVE R15, `(.L_x_3764) ;  /* 0x000000000f087348 */ /* 0x000fea0003c00000 */
[----:B------:R0:W1:Y:S02]  /*3b190*/  SHFL.IDX P6, R14, R13, R12, R11 ;  /* 0x0000000c0d0e7389 */ /* 0x00006400000c000b */
[----:B01----:R-:W-:Y:S01]  /*3b1a0*/  ENDCOLLECTIVE ;  /* 0x000000000000791b */ /* 0x003fe20003800000 */
.L_x_3764:
        /* <DEDUP_REMOVED lines=17> */
.L_x_3765:
[----:B------:R-:W-:Y:S02]  /*3b2c0*/  IMAD.MOV.U32 R13, RZ, RZ, R4 ;  /* 0x000000ffff0d7224 */ /* 0x000fe400078e0004 */
[----:B------:R-:W-:Y:S02]  /*3b2d0*/  IMAD.MOV.U32 R12, RZ, RZ, 0x6 ;  /* 0x00000006ff0c7424 */ /* 0x000fe400078e00ff */
[----:B------:R-:W-:-:S07]  /*3b2e0*/  IMAD.MOV.U32 R3, RZ, RZ, R14 ;  /* 0x000000ffff037224 */ /* 0x000fce00078e000e */
[----:B------:R-:W-:Y:S05]  /*3b2f0*/  WARPSYNC.COLLECTIVE R15, `(.L_x_3766) ;  /* 0x000000000f087348 */ /* 0x000fea0003c00000 */
[----:B------:R0:W1:Y:S02]  /*3b300*/  SHFL.IDX P6, R14, R13, R12, R11 ;  /* 0x0000000c0d0e7389 */ /* 0x00006400000c000b */
[----:B01----:R-:W-:Y:S01]  /*3b310*/  ENDCOLLECTIVE ;  /* 0x000000000000791b */ /* 0x003fe20003800000 */
.L_x_3766:
        /* <DEDUP_REMOVED lines=11> */
[----:B------:R-:W-:Y:S02]  /*3b3d0*/  ISETP.GE.AND P3, PT, R6, R5, PT ;  /* 0x000000050600720c */ /* 0x000fe40003f66270 */
[----:B0-----:R-:W-:-:S11]  /*3b3e0*/  MOV R2, R14 ;  /* 0x0000000e00027202 */ /* 0x001fd60000000f00 */
[----:B------:R-:W-:Y:S05]  /*3b3f0*/  WARPSYNC.COLLECTIVE R15, `(.L_x_3767) ;  /* 0x000000000f087348 */ /* 0x000fea0003c00000 */
[----:B------:R0:W1:Y:S02]  /*3b400*/  SHFL.IDX P6, R14, R13, R12, R11 ;  /* 0x0000000c0d0e7389 */ /* 0x00006400000c000b */
[----:B01----:R-:W-:Y:S01]  /*3b410*/  ENDCOLLECTIVE ;  /* 0x000000000000791b */ /* 0x003fe20003800000 */
.L_x_3767:
[----:B------:R-:W-:Y:S01]  /*3b420*/  IMAD.MOV.U32 R13, RZ, RZ, R4 ;  /* 0x000000ffff0d7224 */ /* 0x000fe200078e0004 */
[----:B------:R-:W-:Y:S01]  /*3b430*/  MOV R12, 0x7 ;  /* 0x00000007000c7802 */ /* 0x000fe20000000f00 */
[----:B------:R-:W-:-:S07]  /*3b440*/  IMAD.MOV.U32 R3, RZ, RZ, R14 ;  /* 0x000000ffff037224 */ /* 0x000fce00078e000e */
[----:B------:R-:W-:Y:S05]  /*3b450*/  WARPSYNC.COLLECTIVE R15, `(.L_x_3768) ;  /* 0x000000000f087348 */ /* 0x000fea0003c00000 */
[----:B------:R0:W1:Y:S02]  /*3b460*/  SHFL.IDX P6, R14, R13, R12, R11 ;  /* 0x0000000c0d0e7389 */ /* 0x00006400000c000b */
[----:B01----:R-:W-:Y:S01]  /*3b470*/  ENDCOLLECTIVE ;  /* 0x000000000000791b */ /* 0x003fe20003800000 */
.L_x_3768:
[----:B------:R-:W-:-:S05]  /*3b480*/  @!P3 IADD3 R3, P2, R33, R3, RZ ;  /* 0x000000032103b210 */ /* 0x000fca0007f5e0ff */
[----:B------:R-:W-:-:S05]  /*3b490*/  @!P3 IMAD.X R2, RZ, RZ, R2, P2 ;  /* 0x000000ffff02b224 */ /* 0x000fca00010e0602 */
[----:B------:R-:W-:Y:S01]  /*3b4a0*/  @!P3 LOP3.LUT R3, R3, R2, RZ, 0x3c, !PT ;  /* 0x000000020303b212 */ /* 0x000fe200078e3cff */
[----:B------:R-:W-:-:S03]  /*3b4b0*/  IMAD.MOV.U32 R13, RZ, RZ, R0 ;  /* 0x000000ffff0d7224 */ /* 0x000fc600078e0000 */
[----:B------:R-:W-:-:S04]  /*3b4c0*/  @!P3 LOP3.LUT R2, R3, R2, RZ, 0x3c, !PT ;  /* 0x000000020302b212 */ /* 0x000fc800078e3cff */
[----:B------:R-:W-:Y:S01]  /*3b4d0*/  @!P3 LOP3.LUT R3, R3, R2, RZ, 0x3c, !PT ;  /* 0x000000020303b212 */ /* 0x000fe200078e3cff */
[----:B------:R-:W-:-:S07]  /*3b4e0*/  IMAD.MOV.U32 R4, RZ, RZ, R14 ;  /* 0x000000ffff047224 */ /* 0x000fce00078e000e */
[----:B------:R-:W-:Y:S05]  /*3b4f0*/  WARPSYNC.COLLECTIVE R15, `(.L_x_3769) ;  /* 0x000000000f087348 */ /* 0x000fea0003c00000 */
[----:B------:R0:W1:Y:S02]  /*3b500*/  SHFL.IDX P6, R14, R13, R12, R11 ;  /* 0x0000000c0d0e7389 */ /* 0x00006400000c000b */
[----:B01----:R-:W-:Y:S01]  /*3b510*/  ENDCOLLECTIVE ;  /* 0x000000000000791b */ /* 0x003fe20003800000 */
.L_x_3769:
[----:B------:R-:W-:Y:S01]  /*3b520*/  @!PT LDS RZ, [RZ] ;  /* 0x00000000fffff984 */ /* 0x000fe20000000800 */
[----:B------:R-:W-:Y:S01]  /*3b530*/  @!PT LDS RZ, [RZ] ;  /* 0x00000000fffff984 */ /* 0x000fe20000000800 */
[----:B------:R-:W-:Y:S01]  /*3b540*/  @!PT LDS RZ, [RZ] ;  /* 0x00000000fffff984 */ /* 0x000fe20000000800 */
[----:B------:R1:W-:Y:S04]  /*3b550*/  @!P3 LDGSTS.E.BYPASS.LTC128B.128 [R8+0x23400], desc[UR46][R2.64], !P0 ;  /* 0x234000000208bfae */ /* 0x0003e8000c101d6e */
[----:B------:R1:W-:Y:S01]  /*3b560*/  @!P3 LDGSTS.E.BYPASS.LTC128B.128 [R8+0x27400], desc[UR46][R2.64+0x80], !P1 ;  /* 0x274000800208bfae */ /* 0x0003e2000c901d6e */
[----:B------:R-:W-:Y:S01]  /*3b570*/  IMAD.MOV.U32 R0, RZ, RZ, R14 ;  /* 0x000000ffff007224 */ /* 0x000fe200078e000e */
[----:B------:R-:W-:Y:S06]  /*3b580*/  BRA `(.L_x_3770) ;  /* 0xffffff3400087947 */ /* 0x000fec000383ffff */
.L_x_3376:
[----:B0-----:R0:W1:Y:S02]  /*3b590*/  SYNCS.PHASECHK.TRANS64.TRYWAIT P0, [R22+URZ+0x38820], R3 ;  /* 0x03882003160075a7 */ /* 0x001064000800017f */
[----:B-1----:R-:W-:Y:S05]  /*3b5a0*/  @!P0 NANOSLEEP.SYNCS 0x989680 ;  /* 0x009896800000895d */ /* 0x002fea0003900000 */
[----:B------:R-:W1:Y:S02]  /*3b5b0*/  @!P0 SYNCS.PHASECHK.TRANS64 P0, [R22+URZ+0x38820], R3 ;  /* 0x03882003160085a7 */ /* 0x000e64000800007f */
[----:B-1----:R-:W-:Y:S05]  /*3b5c0*/  @!P0 BRA `(.L_x_3376) ;  /* 0xfffffffc00f08947 */ /* 0x002fea000383ffff */
[----:B------:R-:W-:Y:S05]  /*3b5d0*/  BRA `(.L_x_3771) ;  /* 0xffffff3400847947 */ /* 0x000fea000383ffff */
.L_x_3380:
[----:B0-----:R0:W1:Y:S02]  /*3b5e0*/  SYNCS.PHASECHK.TRANS64.TRYWAIT P0, [R0+URZ+0x38880], R21 ;  /* 0x03888015000075a7 */ /* 0x001064000800017f */
[----:B-1----:R-:W-:Y:S05]  /*3b5f0*/  @!P0 NANOSLEEP.SYNCS 0x989680 ;  /* 0x009896800000895d */ /* 0x002fea0003900000 */
[----:B------:R-:W1:Y:S02]  /*3b600*/  @!P0 SYNCS.PHASECHK.TRANS64 P0, [R0+URZ+0x38880], R21 ;  /* 0x03888015000085a7 */ /* 0x000e64000800007f */
[----:B-1----:R-:W-:Y:S05]  /*3b610*/  @!P0 BRA `(.L_x_3380) ;  /* 0xfffffffc00f08947 */ /* 0x002fea000383ffff */
[----:B------:R-:W-:Y:S05]  /*3b620*/  BRA `(.L_x_3772) ;  /* 0xffffff3800387947 */ /* 0x000fea000383ffff */
.L_x_3381:
        /* <DEDUP_REMOVED lines=8> */
.L_x_3774:
[----:B------:R-:W-:Y:S05]  /*3b6b0*/  BSYNC B0 ;  /* 0x0000000000007941 */ /* 0x000fea0003800000 */
.L_x_3773:
[----:B------:R-:W-:Y:S01]  /*3b6c0*/  IMAD.MOV.U32 R13, RZ, RZ, R8 ;  /* 0x000000ffff0d7224 */ /* 0x000fe200078e0008 */
[----:B------:R-:W-:Y:S01]  /*3b6d0*/  MOV R15, 0xffffffff ;  /* 0xffffffff000f7802 */ /* 0x000fe20000000f00 */
[----:B------:R-:W-:Y:S02]  /*3b6e0*/  IMAD.MOV.U32 R12, RZ, RZ, RZ ;  /* 0x000000ffff0c7224 */ /* 0x000fe400078e00ff */
[----:B------:R-:W-:Y:S02]  /*3b6f0*/  IMAD.MOV.U32 R11, RZ, RZ, 0x181f ;  /* 0x0000181fff0b7424 */ /* 0x000fe400078e00ff */
[----:B------:R-:W-:Y:S02]  /*3b700*/  IMAD.MOV.U32 R3, RZ, RZ, R14 ;  /* 0x000000ffff037224 */ /* 0x000fe400078e000e */
[----:B------:R-:W-:-:S07]  /*3b710*/  IMAD.IADD R4, R22, 0x1, R4 ;  /* 0x0000000116047824 */ /* 0x000fce00078e0204 */
[----:B------:R-:W-:Y:S05]  /*3b720*/  WARPSYNC.COLLECTIVE R15, `(.L_x_3775) ;  /* 0x000000000f087348 */ /* 0x000fea0003c00000 */
[----:B------:R0:W1:Y:S02]  /*3b730*/  SHFL.IDX P6, R14, R13, R12, R11 ;  /* 0x0000000c0d0e7389 */ /* 0x00006400000c000b */
[----:B01----:R-:W-:Y:S01]  /*3b740*/  ENDCOLLECTIVE ;  /* 0x000000000000791b */ /* 0x003fe20003800000 */
.L_x_3775:
[----:B------:R-:W-:Y:S02]  /*3b750*/  IMAD.MOV.U32 R13, RZ, RZ, R7 ;  /* 0x000000ffff0d7224 */ /* 0x000fe400078e0007 */
[----:B------:R-:W-:Y:S02]  /*3b760*/  IMAD.MOV.U32 R12, RZ, RZ, 0x1 ;  /* 0x00000001ff0c7424 */ /* 0x000fe400078e00ff */
[----:B------:R-:W-:-:S07]  /*3b770*/  IMAD.MOV.U32 R2, RZ, RZ, R14 ;  /* 0x000000ffff027224 */ /* 0x000fce00078e000e */
[----:B------:R-:W-:Y:S05]  /*3b780*/  WARPSYNC.COLLECTIVE R15, `(.L_x_3776) ;  /* 0x000000000f087348 */ /* 0x000fea0003c00000 */
[----:B------:R0:W1:Y:S02]  /*3b790*/  SHFL.IDX P6, R14, R13, R12, R11 ;  /* 0x0000000c0d0e7389 */ /* 0x00006400000c000b */
[----:B01----:R-:W-:Y:S01]  /*3b7a0*/  ENDCOLLECTIVE ;  /* 0x000000000000791b */ /* 0x003fe20003800000 */
.L_x_3776:
        /* <DEDUP_REMOVED lines=8> */
[----:B0-----:R-:W-:-:S07]  /*3b830*/  MOV R3, R14 ;  /* 0x0000000e00037202 */ /* 0x001fce0000000f00 */
[----:B------:R-:W-:Y:S05]  /*3b840*/  WARPSYNC.COLLECTIVE R15, `(.L_x_3777) ;  /* 0x000000000f087348 */ /* 0x000fea0003c00000 */
[----:B------:R0:W1:Y:S02]  /*3b850*/  SHFL.IDX P6, R14, R13, R12, R11 ;  /* 0x0000000c0d0e7389 */ /* 0x00006400000c000b */
[----:B01----:R-:W-:Y:S01]  /*3b860*/  ENDCOLLECTIVE ;  /* 0x000000000000791b */ /* 0x003fe20003800000 */
.L_x_3777:
[----:B------:R-:W-:Y:S02]  /*3b870*/  IMAD.MOV.U32 R13, RZ, RZ, R7 ;  /* 0x000000ffff0d7224 */ /* 0x000fe400078e0007 */
[----:B------:R-:W-:Y:S02]  /*3b880*/  IMAD.MOV.U32 R12, RZ, RZ, 0x2 ;  /* 0x00000002ff0c7424 */ /* 0x000fe400078e00ff */
[----:B------:R-:W-:-:S07]  /*3b890*/  IMAD.MOV.U32 R2, RZ, RZ, R14 ;  /* 0x000000ffff027224 */ /* 0x000fce00078e000e */
[----:B------:R-:W-:Y:S05]  /*3b8a0*/  WARPSYNC.COLLECTIVE R15, `(.L_x_3778) ;  /* 0x000000000f087348 */ /* 0x000fea0003c00000 */
[----:B------:R0:W1:Y:S02]  /*3b8b0*/  SHFL.IDX P6, R14, R13, R12, R11 ;  /* 0x0000000c0d0e7389 */ /* 0x00006400000c000b */
[----:B01----:R-:W-:Y:S01]  /*3b8c0*/  ENDCOLLECTIVE ;  /* 0x000000000000791b */ /* 0x003fe20003800000 */
.L_x_3778:
        /* <DEDUP_REMOVED lines=12> */
.L_x_3779:
[----:B------:R-:W-:Y:S02]  /*3b990*/  IMAD.MOV.U32 R13, RZ, RZ, R7 ;  /* 0x000000ffff0d7224 */ /* 0x000fe400078e0007 */
[----:B------:R-:W-:Y:S02]  /*3b9a0*/  IMAD.MOV.U32 R12, RZ, RZ, 0x3 ;  /* 0x00000003ff0c7424 */ /* 0x000fe400078e00ff */
[----:B------:R-:W-:-:S07]  /*3b9b0*/  IMAD.MOV.U32 R2, RZ, RZ, R14 ;  /* 0x000000ffff027224 */ /* 0x000fce00078e000e */
[----:B------:R-:W-:Y:S05]  /*3b9c0*/  WARPSYNC.COLLECTIVE R15, `(.L_x_3780) ;  /* 0x000000000f087348 */ /* 0x000fea0003c00000 */
[----:B------:R0:W1:Y:S02]  /*3b9d0*/  SHFL.IDX P6, R14, R13, R12, R11 ;  /* 0x0000000c0d0e7389 */ /* 0x00006400000c000b */
[----:B01----:R-:W-:Y:S01]  /*3b9e0*/  ENDCOLLECTIVE ;  /* 0x000000000000791b */ /* 0x003fe20003800000 */
.L_x_3780:
        /* <DEDUP_REMOVED lines=12> */
.L_x_3781:
[----:B------:R-:W-:Y:S02]  /*3bab0*/  IMAD.MOV.U32 R13, RZ, RZ, R7 ;  /* 0x000000ffff0d7224 */ /* 0x000fe400078e0007 */
[----:B------:R-:W-:Y:S02]  /*3bac0*/  IMAD.MOV.U32 R12, RZ, RZ, 0x4 ;  /* 0x00000004ff0c7424 */ /* 0x000fe400078e00ff */
[----:B------:R-:W-:-:S07]  /*3bad0*/  IMAD.MOV.U32 R2, RZ, RZ, R14 ;  /* 0x000000ffff027224 */ /* 0x000fce00078e000e */
[----:B------:R-:W-:Y:S05]  /*3bae0*/  WARPSYNC.COLLECTIVE R15, `(.L_x_3782) ;  /* 0x000000000f087348 */ /* 0x000fea0003c00000 */
[----:B------:R0:W1:Y:S02]  /*3baf0*/  SHFL.IDX P6, R14, R13, R12, R11 ;  /* 0x0000000c0d0e7389 */ /* 0x00006400000c000b */
[----:B01----:R-:W-:Y:S01]  /*3bb00*/  ENDCOLLECTIVE ;  /* 0x000000000000791b */ /* 0x003fe20003800000 */
.L_x_3782:
        /* <DEDUP_REMOVED lines=12> */
.L_x_3783:
[----:B------:R-:W-:Y:S02]  /*3bbd0*/  IMAD.MOV.U32 R13, RZ, RZ, R7 ;  /* 0x000000ffff0d7224 */ /* 0x000fe400078e0007 */
[----:B------:R-:W-:Y:S02]  /*3bbe0*/  IMAD.MOV.U32 R12, RZ, RZ, 0x5 ;  /* 0x00000005ff0c7424 */ /* 0x000fe400078e00ff */
[----:B------:R-:W-:-:S07]  /*3bbf0*/  IMAD.MOV.U32 R2, RZ, RZ, R14 ;  /* 0x000000ffff027224 */ /* 0x000fce00078e000e */
[----:B------:R-:W-:Y:S05]  /*3bc00*/  WARPSYNC.COLLECTIVE R15, `(.L_x_3784) ;  /* 0x000000000f087348 */ /* 0x000fea0003c00000 */
[----:B------:R0:W1:Y:S02]  /*3bc10*/  SHFL.IDX P6, R14, R13, R12, R11 ;  /* 0x0000000c0d0e7389 */ /* 0x00006400000c000b */
[----:B01----:R-:W-:Y:S01]  /*3bc20*/  ENDCOLLECTIVE ;  /* 0x000000000000791b */ /* 0x003fe20003800000 */
.L_x_3784:
        /* <DEDUP_REMOVED lines=12> */
.L_x_3785:
[----:B------:R-:W-:Y:S02]  /*3bcf0*/  IMAD.MOV.U32 R13, RZ, RZ, R7 ;  /* 0x000000ffff0d7224 */ /* 0x000fe400078e0007 */
[----:B------:R-:W-:Y:S02]  /*3bd00*/  IMAD.MOV.U32 R12, RZ, RZ, 0x6 ;  /* 0x00000006ff0c7424 */ /* 0x000fe400078e00ff */
[----:B------:R-:W-:-:S07]  /*3bd10*/  IMAD.MOV.U32 R2, RZ, RZ, R14 ;  /* 0x000000ffff027224 */ /* 0x000fce00078e000e */
[----:B------:R-:W-:Y:S05]  /*3bd20*/  WARPSYNC.COLLECTIVE R15, `(.L_x_3786) ;  /* 0x000000000f087348 */ /* 0x000fea0003c00000 */
[----:B------:R0:W1:Y:S02]  /*3bd30*/  SHFL.IDX P6, R14, R13, R12, R11 ;  /* 0x0000000c0d0e7389 */ /* 0x00006400000c000b */
[----:B01----:R-:W-:Y:S01]  /*3bd40*/  ENDCOLLECTIVE ;  /* 0x000000000000791b */ /* 0x003fe20003800000 */
.L_x_3786:
        /* <DEDUP_REMOVED lines=12> */
.L_x_3787:
[----:B------:R-:W-:Y:S02]  /*3be10*/  IMAD.MOV.U32 R13, RZ, RZ, R7 ;  /* 0x000000ffff0d7224 */ /* 0x000fe400078e0007 */
[----:B------:R-:W-:Y:S02]  /*3be20*/  IMAD.MOV.U32 R12, RZ, RZ, 0x7 ;  /* 0x00000007ff0c7424 */ /* 0x000fe400078e00ff */
[----:B------:R-:W-:-:S07]  /*3be30*/  IMAD.MOV.U32 R2, RZ, RZ, R14 ;  /* 0x000000ffff027224 */ /* 0x000fce00078e000e */
[----:B------:R-:W-:Y:S05]  /*3be40*/  WARPSYNC.COLLECTIVE R15, `(.L_x_3788) ;  /* 0x000000000f087348 */ /* 0x000fea0003c00000 */
[----:B------:R0:W1:Y:S02]  /*3be50*/  SHFL.IDX P6, R14, R13, R12, R11 ;  /* 0x0000000c0d0e7389 */ /* 0x00006400000c000b */
[----:B01----:R-:W-:Y:S01]  /*3be60*/  ENDCOLLECTIVE ;  /* 0x000000000000791b */ /* 0x003fe20003800000 */
.L_x_3788:
        /* <DEDUP_REMOVED lines=12> */
.L_x_3789:
[----:B------:R-:W-:Y:S01]  /*3bf30*/  IMAD.MOV.U32 R2, RZ, RZ, R14 ;  /* 0x000000ffff027224 */ /* 0x000fe200078e000e */
[----:B------:R-:W-:Y:S06]  /*3bf40*/  BRA `(.L_x_3790) ;  /* 0xffffff34000c7947 */ /* 0x000fec000383ffff */
.L_x_3386:
[----:B---3--:R3:W4:Y:S02]  /*3bf50*/  SYNCS.PHASECHK.TRANS64.TRYWAIT P0, [R0+URZ+0x38840], R21 ;  /* 0x03884015000075a7 */ /* 0x008724000800017f */
[----:B----4-:R-:W-:Y:S05]  /*3bf60*/  @!P0 NANOSLEEP.SYNCS 0x989680 ;  /* 0x009896800000895d */ /* 0x010fea0003900000 */
[----:B------:R-:W4:Y:S02]  /*3bf70*/  @!P0 SYNCS.PHASECHK.TRANS64 P0, [R0+URZ+0x38840], R21 ;  /* 0x03884015000085a7 */ /* 0x000f24000800007f */
[----:B----4-:R-:W-:Y:S05]  /*3bf80*/  @!P0 BRA `(.L_x_3386) ;  /* 0xfffffffc00f08947 */ /* 0x010fea000383ffff */
[----:B------:R-:W-:Y:S05]  /*3bf90*/  BRA `(.L_x_3791) ;  /* 0xffffff3400607947 */ /* 0x000fea000383ffff */
.L_x_3387:
[----:B------:R-:W-:Y:S01]  /*3bfa0*/  BSSY B0, `(.L_x_3792) ;  /* 0x0000008000007945 */ /* 0x000fe20003800000 */
[----:B------:R-:W-:Y:S01]  /*3bfb0*/  IMAD.MOV.U32 R13, RZ, RZ, R5 ;  /* 0x000000ffff0d7224 */ /* 0x000fe200078e0005 */
[----:B------:R-:W-:Y:S01]  /*3bfc0*/  MOV R15, 0xffffffff ;  /* 0xffffffff000f7802 */ /* 0x000fe20000000f00 */
[----:B------:R-:W-:Y:S02]  /*3bfd0*/  IMAD.MOV.U32 R12, RZ, RZ, RZ ;  /* 0x000000ffff0c7224 */ /* 0x000fe400078e00ff */
[----:B------:R-:W-:-:S07]  /*3bfe0*/  IMAD.MOV.U32 R11, RZ, RZ, 0x181f ;  /* 0x0000181fff0b7424 */ /* 0x000fce00078e00ff */
[----:B0-23--:R-:W-:Y:S05]  /*3bff0*/  WARPSYNC.COLLECTIVE R15, `(.L_x_3793) ;  /* 0x000000000f087348 */ /* 0x00dfea0003c00000 */
[----:B------:R1:W4:Y:S02]  /*3c000*/  SHFL.IDX P6, R14, R13, R12, R11 ;  /* 0x0000000c0d0e7389 */ /* 0x00032400000c000b */
[----:B01234-:R-:W-:Y:S01]  /*3c010*/  ENDCOLLECTIVE ;  /* 0x000000000000791b */ /* 0x01ffe20003800000 */
.L_x_3793:
[----:B------:R-:W-:Y:S05]  /*3c020*/  BSYNC B0 ;  /* 0x0000000000007941 */ /* 0x000fea0003800000 */
.L_x_3792:
        /* <DEDUP_REMOVED lines=8> */
.L_x_3794:
[----:B------:R-:W-:Y:S02]  /*3c0b0*/  IMAD.MOV.U32 R13, RZ, RZ, R5 ;  /* 0x000000ffff0d7224 */ /* 0x000fe400078e0005 */
[----:B------:R-:W-:Y:S01]  /*3c0c0*/  IMAD.MOV.U32 R12, RZ, RZ, 0x1 ;  /* 0x00000001ff0c7424 */ /* 0x000fe200078e00ff */
[----:B------:R-:W-:-:S07]  /*3c0d0*/  MOV R2, R14 ;  /* 0x0000000e00027202 */ /* 0x000fce0000000f00 */
[----:B------:R-:W-:Y:S05]  /*3c0e0*/  WARPSYNC.COLLECTIVE R15, `(.L_x_3795) ;  /* 0x000000000f087348 */ /* 0x000fea0003c00000 */
[----:B------:R0:W1:Y:S02]  /*3c0f0*/  SHFL.IDX P6, R14, R13, R12, R11 ;  /* 0x0000000c0d0e7389 */ /* 0x00006400000c000b */
[----:B01----:R-:W-:Y:S01]  /*3c100*/  ENDCOLLECTIVE ;  /* 0x000000000000791b */ /* 0x003fe20003800000 */
.L_x_3795:
        /* <DEDUP_REMOVED lines=12> */
.L_x_3796:
[----:B------:R-:W-:Y:S02]  /*3c1d0*/  IMAD.MOV.U32 R13, RZ, RZ, R5 ;  /* 0x000000ffff0d7224 */ /* 0x000fe400078e0005 */
[----:B------:R-:W-:Y:S01]  /*3c1e0*/  IMAD.MOV.U32 R12, RZ, RZ, 0x2 ;  /* 0x00000002ff0c7424 */ /* 0x000fe200078e00ff */
[----:B------:R-:W-:-:S07]  /*3c1f0*/  MOV R2, R14 ;  /* 0x0000000e00027202 */ /* 0x000fce0000000f00 */
[----:B------:R-:W-:Y:S05]  /*3c200*/  WARPSYNC.COLLECTIVE R15, `(.L_x_3797) ;  /* 0x000000000f087348 */ /* 0x000fea0003c00000 */
[----:B------:R0:W1:Y:S02]  /*3c210*/  SHFL.IDX P6, R14, R13, R12, R11 ;  /* 0x0000000c0d0e7389 */ /* 0x00006400000c000b */
[----:B01----:R-:W-:Y:S01]  /*3c220*/  ENDCOLLECTIVE ;  /* 0x000000000000791b */ /* 0x003fe20003800000 */
.L_x_3797:
        /* <DEDUP_REMOVED lines=12> */
.L_x_3798:
[----:B------:R-:W-:Y:S02]  /*3c2f0*/  IMAD.MOV.U32 R13, RZ, RZ, R5 ;  /* 0x000000ffff0d7224 */ /* 0x000fe400078e0005 */
[----:B------:R-:W-:Y:S01]  /*3c300*/  IMAD.MOV.U32 R12, RZ, RZ, 0x3 ;  /* 0x00000003ff0c7424 */ /* 0x000fe200078e00ff */
[----:B------:R-:W-:-:S07]  /*3c310*/  MOV R2, R14 ;  /* 0x0000000e00027202 */ /* 0x000fce0000000f00 */
[----:B------:R-:W-:Y:S05]  /*3c320*/  WARPSYNC.COLLECTIVE R15, `(.L_x_3799) ;  /* 0x000000000f087348 */ /* 0x000fea0003c00000 */
[----:B------:R0:W1:Y:S02]  /*3c330*/  SHFL.IDX P6, R14, R13, R12, R11 ;  /* 0x0000000c0d0e7389 */ /* 0x00006400000c000b */
[----:B01----:R-:W-:Y:S01]  /*3c340*/  ENDCOLLECTIVE ;  /* 0x000000000000791b */ /* 0x003fe20003800000 */
.L_x_3799:
        /* <DEDUP_REMOVED lines=12> */
.L_x_3800:
[----:B------:R-:W-:Y:S02]  /*3c410*/  IMAD.MOV.U32 R13, RZ, RZ, R5 ;  /* 0x000000ffff0d7224 */ /* 0x000fe400078e0005 */
[----:B------:R-:W-:Y:S01]  /*3c420*/  IMAD.MOV.U32 R12, RZ, RZ, 0x4 ;  /* 0x00000004ff0c7424 */ /* 0x000fe200078e00ff */
[----:B------:R-:W-:-:S07]  /*3c430*/  MOV R2, R14 ;  /* 0x0000000e00027202 */ /* 0x000fce0000000f00 */
[----:B------:R-:W-:Y:S05]  /*3c440*/  WARPSYNC.COLLECTIVE R15, `(.L_x_3801) ;  /* 0x000000000f087348 */ /* 0x000fea0003c00000 */
[----:B------:R0:W1:Y:S02]  /*3c450*/  SHFL.IDX P6, R14, R13, R12, R11 ;  /* 0x0000000c0d0e7389 */ /* 0x00006400000c000b */
[----:B01----:R-:W-:Y:S01]  /*3c460*/  ENDCOLLECTIVE ;  /* 0x000000000000791b */ /* 0x003fe20003800000 */
.L_x_3801:
        /* <DEDUP_REMOVED lines=12> */
.L_x_3802:
[----:B------:R-:W-:Y:S02]  /*3c530*/  IMAD.MOV.U32 R13, RZ, RZ, R5 ;  /* 0x000000ffff0d7224 */ /* 0x000fe400078e0005 */
[----:B------:R-:W-:Y:S01]  /*3c540*/  IMAD.MOV.U32 R12, RZ, RZ, 0x5 ;  /* 0x00000005ff0c7424 */ /* 0x000fe200078e00ff */
[----:B------:R-:W-:-:S07]  /*3c550*/  MOV R2, R14 ;  /* 0x0000000e00027202 */ /* 0x000fce0000000f00 */
[----:B------:R-:W-:Y:S05]  /*3c560*/  WARPSYNC.COLLECTIVE R15, `(.L_x_3803) ;  /* 0x000000000f087348 */ /* 0x000fea0003c00000 */
[----:B------:R0:W1:Y:S02]  /*3c570*/  SHFL.IDX P6, R14, R13, R12, R11 ;  /* 0x0000000c0d0e7389 */ /* 0x00006400000c000b */
[----:B01----:R-:W-:Y:S01]  /*3c580*/  ENDCOLLECTIVE ;  /* 0x000000000000791b */ /* 0x003fe20003800000 */
.L_x_3803:
        /* <DEDUP_REMOVED lines=12> */
.L_x_3804:
[----:B------:R-:W-:Y:S02]  /*3c650*/  IMAD.MOV.U32 R13, RZ, RZ, R5 ;  /* 0x000000ffff0d7224 */ /* 0x000fe400078e0005 */
[----:B------:R-:W-:Y:S01]  /*3c660*/  IMAD.MOV.U32 R12, RZ, RZ, 0x6 ;  /* 0x00000006ff0c7424 */ /* 0x000fe200078e00ff */
[----:B------:R-:W-:-:S07]  /*3c670*/  MOV R2, R14 ;  /* 0x0000000e00027202 */ /* 0x000fce0000000f00 */
[----:B------:R-:W-:Y:S05]  /*3c680*/  WARPSYNC.COLLECTIVE R15, `(.L_x_3805) ;  /* 0x000000000f087348 */ /* 0x000fea0003c00000 */
[----:B------:R0:W1:Y:S02]  /*3c690*/  SHFL.IDX P6, R14, R13, R12, R11 ;  /* 0x0000000c0d0e7389 */ /* 0x00006400000c000b */
[----:B01----:R-:W-:Y:S01]  /*3c6a0*/  ENDCOLLECTIVE ;  /* 0x000000000000791b */ /* 0x003fe20003800000 */
.L_x_3805:
        /* <DEDUP_REMOVED lines=12> */
.L_x_3806:
[----:B------:R-:W-:Y:S02]  /*3c770*/  IMAD.MOV.U32 R13, RZ, RZ, R5 ;  /* 0x000000ffff0d7224 */ /* 0x000fe400078e0005 */
[----:B------:R-:W-:Y:S01]  /*3c780*/  IMAD.MOV.U32 R12, RZ, RZ, 0x7 ;  /* 0x00000007ff0c7424 */ /* 0x000fe200078e00ff */
[----:B------:R-:W-:-:S07]  /*3c790*/  MOV R2, R14 ;  /* 0x0000000e00027202 */ /* 0x000fce0000000f00 */
[----:B------:R-:W-:Y:S05]  /*3c7a0*/  WARPSYNC.COLLECTIVE R15, `(.L_x_3807) ;  /* 0x000000000f087348 */ /* 0x000fea0003c00000 */
[----:B------:R0:W1:Y:S02]  /*3c7b0*/  SHFL.IDX P6, R14, R13, R12, R11 ;  /* 0x0000000c0d0e7389 */ /* 0x00006400000c000b */
[----:B01----:R-:W-:Y:S01]  /*3c7c0*/  ENDCOLLECTIVE ;  /* 0x000000000000791b */ /* 0x003fe20003800000 */
.L_x_3807:
        /* <DEDUP_REMOVED lines=12> */
.L_x_3808:
[----:B------:R-:W-:Y:S01]  /*3c890*/  MOV R2, R14 ;  /* 0x0000000e00027202 */ /* 0x000fe20000000f00 */
[----:B------:R-:W-:Y:S06]  /*3c8a0*/  BRA `(.L_x_3809) ;  /* 0xffffff30002c7947 */ /* 0x000fec000383ffff */
.L_x_3392:
[----:B0-----:R0:W2:Y:S02]  /*3c8b0*/  SYNCS.PHASECHK.TRANS64.TRYWAIT P2, [R2+URZ+0x38870], R0 ;  /* 0x03887000020075a7 */ /* 0x0010a4000804017f */
[----:B--2---:R-:W-:Y:S05]  /*3c8c0*/  @!P2 NANOSLEEP.SYNCS 0x989680 ;  /* 0x009896800000a95d */ /* 0x004fea0003900000 */
[----:B------:R-:W2:Y:S02]  /*3c8d0*/  @!P2 SYNCS.PHASECHK.TRANS64 P2, [R2+URZ+0x38870], R0 ;  /* 0x038870000200a5a7 */ /* 0x000ea4000804007f */
[----:B--2---:R-:W-:Y:S05]  /*3c8e0*/  @!P2 BRA `(.L_x_3392) ;  /* 0xfffffffc00f0a947 */ /* 0x004fea000383ffff */
[----:B------:R-:W-:Y:S05]  /*3c8f0*/  BRA `(.L_x_3810) ;  /* 0xffffff3000947947 */ /* 0x000fea000383ffff */
.L_x_3394:
[----:B0-----:R0:W2:Y:S02]  /*3c900*/  SYNCS.PHASECHK.TRANS64.TRYWAIT P2, [R2+URZ+0x38860], R3 ;  /* 0x03886003020075a7 */ /* 0x0010a4000804017f */
[----:B--2---:R-:W-:Y:S05]  /*3c910*/  @!P2 NANOSLEEP.SYNCS 0x989680 ;  /* 0x009896800000a95d */ /* 0x004fea0003900000 */
[----:B------:R-:W2:Y:S02]  /*3c920*/  @!P2 SYNCS.PHASECHK.TRANS64 P2, [R2+URZ+0x38860], R3 ;  /* 0x038860030200a5a7 */ /* 0x000ea4000804007f */
[----:B--2---:R-:W-:Y:S05]  /*3c930*/  @!P2 BRA `(.L_x_3394) ;  /* 0xfffffffc00f0a947 */ /* 0x004fea000383ffff */
[----:B------:R-:W-:Y:S05]  /*3c940*/  BRA `(.L_x_3811) ;  /* 0xffffff3000a47947 */ /* 0x000fea000383ffff */
.L_x_3402:
[----:B0-----:R0:W1:Y:S02]  /*3c950*/  SYNCS.PHASECHK.TRANS64.TRYWAIT P1, [R0+URZ+0x38870], R3 ;  /* 0x03887003000075a7 */ /* 0x001064000802017f */
[----:B-1----:R-:W-:Y:S05]  /*3c960*/  @!P1 NANOSLEEP.SYNCS 0x989680 ;  /* 0x009896800000995d */ /* 0x002fea0003900000 */
[----:B------:R-:W1:Y:S02]  /*3c970*/  @!P1 SYNCS.PHASECHK.TRANS64 P1, [R0+URZ+0x38870], R3 ;  /* 0x03887003000095a7 */ /* 0x000e64000802007f */
[----:B-1----:R-:W-:Y:S05]  /*3c980*/  @!P1 BRA `(.L_x_3402) ;  /* 0xfffffffc00f09947 */ /* 0x002fea000383ffff */
[----:B------:R-:W-:Y:S05]  /*3c990*/  BRA `(.L_x_3812) ;  /* 0xffffff3c008c7947 */ /* 0x000fea000383ffff */
.L_x_3404:
[----:B0-----:R0:W1:Y:S02]  /*3c9a0*/  SYNCS.PHASECHK.TRANS64.TRYWAIT P1, [R0+URZ+0x38860], R3 ;  /* 0x03886003000075a7 */ /* 0x001064000802017f */
[----:B-1----:R-:W-:Y:S05]  /*3c9b0*/  @!P1 NANOSLEEP.SYNCS 0x989680 ;  /* 0x009896800000995d */ /* 0x002fea0003900000 */
[----:B------:R-:W1:Y:S02]  /*3c9c0*/  @!P1 SYNCS.PHASECHK.TRANS64 P1, [R0+URZ+0x38860], R3 ;  /* 0x03886003000095a7 */ /* 0x000e64000802007f */
[----:B-1----:R-:W-:Y:S05]  /*3c9d0*/  @!P1 BRA `(.L_x_3404) ;  /* 0xfffffffc00f09947 */ /* 0x002fea000383ffff */
[----:B------:R-:W-:Y:S05]  /*3c9e0*/  BRA `(.L_x_3813) ;  /* 0xffffff3c00987947 */ /* 0x000fea000383ffff */
.L_x_3409:
[----:B------:R-:W-:Y:S01]  /*3c9f0*/  BSSY B0, `(.L_x_3814) ;  /* 0x0000008000007945 */ /* 0x000fe20003800000 */
[----:B------:R-:W-:Y:S02]  /*3ca00*/  IMAD.MOV.U32 R13, RZ, RZ, R16 ;  /* 0x000000ffff0d7224 */ /* 0x000fe400078e0010 */
[----:B------:R-:W-:Y:S02]  /*3ca10*/  IMAD.MOV.U32 R12, RZ, RZ, RZ ;  /* 0x000000ffff0c7224 */ /* 0x000fe400078e00ff */
[----:B------:R-:W-:Y:S02]  /*3ca20*/  IMAD.MOV.U32 R11, RZ, RZ, 0x1f ;  /* 0x0000001fff0b7424 */ /* 0x000fe400078e00ff */
[----:B------:R-:W-:-:S07]  /*3ca30*/  IMAD.MOV.U32 R15, RZ, RZ, -0x1 ;  /* 0xffffffffff0f7424 */ /* 0x000fce00078e00ff */
[----:B-12---:R-:W-:Y:S05]  /*3ca40*/  WARPSYNC.COLLECTIVE R15, `(.L_x_3815) ;  /* 0x000000000f087348 */ /* 0x006fea0003c00000 */
[----:B------:R0:W3:Y:S02]  /*3ca50*/  SHFL.IDX P6, R14, R13, R12, R11 ;  /* 0x0000000c0d0e7389 */ /* 0x0000e400000c000b */
[----:B0123--:R-:W-:Y:S01]  /*3ca60*/  ENDCOLLECTIVE ;  /* 0x000000000000791b */ /* 0x00ffe20003800000 */
.L_x_3815:
[----:B------:R-:W-:Y:S05]  /*3ca70*/  BSYNC B0 ;  /* 0x0000000000007941 */ /* 0x000fea0003800000 */
.L_x_3814:
[----:B------:R-:W-:Y:S01]  /*3ca80*/  MOV R13, R16 ;  /* 0x00000010000d7202 */ /* 0x000fe20000000f00 */
[----:B------:R-:W-:Y:S02]  /*3ca90*/  IMAD.MOV.U32 R12, RZ, RZ, 0x1 ;  /* 0x00000001ff0c7424 */ /* 0x000fe400078e00ff */
[----:B------:R-:W-:Y:S02]  /*3caa0*/  IMAD.MOV.U32 R11, RZ, RZ, 0x1f ;  /* 0x0000001fff0b7424 */ /* 0x000fe400078e00ff */
[----:B------:R-:W-:Y:S02]  /*3cab0*/  IMAD.MOV.U32 R15, RZ, RZ, -0x1 ;  /* 0xffffffffff0f7424 */ /* 0x000fe400078e00ff */
[----:B------:R-:W-:Y:S02]  /*3cac0*/  IMAD.IADD R9, R19, 0x1, R8 ;  /* 0x0000000113097824 */ /* 0x000fe400078e0208 */
[----:B------:R-:W-:-:S07]  /*3cad0*/  IMAD.MOV.U32 R0, RZ, RZ, R14 ;  /* 0x000000ffff007224 */ /* 0x000fce00078e000e */
[----:B------:R-:W-:Y:S05]  /*3cae0*/  WARPSYNC.COLLECTIVE R15, `(.L_x_3816) ;  /* 0x000000000f087348 */ /* 0x000fea0003c00000 */
[----:B------:R0:W1:Y:S02]  /*3caf0*/  SHFL.IDX P6, R14, R13, R12, R11 ;  /* 0x0000000c0d0e7389 */ /* 0x00006400000c000b */
[----:B01----:R-:W-:Y:S01]  /*3cb00*/  ENDCOLLECTIVE ;  /* 0x000000000000791b */ /* 0x003fe20003800000 */
.L_x_3816:
        /* <DEDUP_REMOVED lines=15> */
[C---:B------:R-:W-:Y:S02]  /*3cc00*/  ISETP.GE.U32.AND P5, PT, R8.reuse, 0x10, PT ;  /* 0x000000100800780c */ /* 0x040fe40003fa6070 */
[----:B--2---:R-:W-:Y:S01]  /*3cc10*/  @!P1 MOV R17, R7 ;  /* 0x0000000700119202 */ /* 0x004fe20000000f00 */
[----:B---3--:R-:W-:Y:S01]  /*3cc20*/  @!P1 IMAD.MOV.U32 R5, RZ, RZ, R4 ;  /* 0x000000ffff059224 */ /* 0x008fe200078e0004 */
[----:B------:R-:W-:-:S03]  /*3cc30*/  ISETP.NE.AND P1, PT, R8, RZ, PT ;  /* 0x000000ff0800720c */ /* 0x000fc60003f25270 */
[----:B------:R-:W-:-:S10]  /*3cc40*/  IMAD R13, R5, R17, RZ ;  /* 0x00000011050d7224 */ /* 0x000fd400078e02ff */
[----:B------:R-:W-:Y:S05]  /*3cc50*/  WARPSYNC.COLLECTIVE R15, `(.L_x_3817) ;  /* 0x000000000f087348 */ /* 0x000fea0003c00000 */
[----:B------:R0:W1:Y:S02]  /*3cc60*/  SHFL.UP P6, R14, R13, R12, R11 ;  /* 0x0400000c0d0e7389 */ /* 0x00006400000c000b */
[----:B01----:R-:W-:Y:S01]  /*3cc70*/  ENDCOLLECTIVE ;  /* 0x000000000000791b */ /* 0x003fe20003800000 */
.L_x_3817:
[----:B------:R-:W-:Y:S02]  /*3cc80*/  MOV R12, 0x2 ;  /* 0x00000002000c7802 */ /* 0x000fe40000000f00 */
[----:B------:R-:W-:-:S05]  /*3cc90*/  SEL R4, R14, RZ, P1 ;  /* 0x000000ff0e047207 */ /* 0x000fca0000800000 */
[----:B------:R-:W-:-:S04]  /*3cca0*/  IMAD.IADD R4, R13, 0x1, R4 ;  /* 0x000000010d047824 */ /* 0x000fc800078e0204 */
[----:B------:R-:W-:-:S07]  /*3ccb0*/  IMAD.MOV.U32 R13, RZ, RZ, R4 ;  /* 0x000000ffff0d7224 */ /* 0x000fce00078e0004 */
[----:B------:R-:W-:Y:S05]  /*3ccc0*/  WARPSYNC.COLLECTIVE R15, `(.L_x_3818) ;  /* 0x000000000f087348 */ /* 0x000fea0003c00000 */
[----:B------:R0:W1:Y:S02]  /*3ccd0*/  SHFL.UP P6, R14, R13, R12, R11 ;  /* 0x0400000c0d0e7389 */ /* 0x00006400000c000b */
[----:B01----:R-:W-:Y:S01]  /*3cce0*/  ENDCOLLECTIVE ;  /* 0x000000000000791b */ /* 0x003fe20003800000 */
.L_x_3818:
[----:B------:R-:W-:Y:S01]  /*3ccf0*/  IMAD.MOV.U32 R12, RZ, RZ, 0x4 ;  /* 0x00000004ff0c7424 */ /* 0x000fe200078e00ff */
[----:B------:R-:W-:-:S05]  /*3cd00*/  SEL R3, R14, RZ, P2 ;  /* 0x000000ff0e037207 */ /* 0x000fca0001000000 */
[----:B------:R-:W-:-:S04]  /*3cd10*/  IMAD.IADD R2, R4, 0x1, R3 ;  /* 0x0000000104027824 */ /* 0x000fc800078e0203 */
[----:B------:R-:W-:-:S07]  /*3cd20*/  IMAD.MOV.U32 R13, RZ, RZ, R2 ;  /* 0x000000ffff0d7224 */ /* 0x000fce00078e0002 */
[----:B------:R-:W-:Y:S05]  /*3cd30*/  WARPSYNC.COLLECTIVE R15, `(.L_x_3819) ;  /* 0x000000000f087348 */ /* 0x000fea0003c00000 */
[----:B------:R0:W1:Y:S02]  /*3cd40*/  SHFL.UP P6, R14, R13, R12, R11 ;  /* 0x0400000c0d0e7389 */ /* 0x00006400000c000b */
[----:B01----:R-:W-:Y:S01]  /*3cd50*/  ENDCOLLECTIVE ;  /* 0x000000000000791b */ /* 0x003fe20003800000 */
.L_x_3819:
[----:B------:R-:W-:Y:S02]  /*3cd60*/  MOV R12, 0x8 ;  /* 0x00000008000c7802 */ /* 0x000fe40000000f00 */
[----:B------:R-:W-:-:S05]  /*3cd70*/  SEL R3, R14, RZ, P3 ;  /* 0x000000ff0e037207 */ /* 0x000fca0001800000 */
[----:B------:R-:W-:-:S04]  /*3cd80*/  IMAD.IADD R3, R2, 0x1, R3 ;  /* 0x0000000102037824 */ /* 0x000fc800078e0203 */
[----:B------:R-:W-:-:S07]  /*3cd90*/  IMAD.MOV.U32 R13, RZ, RZ, R3 ;  /* 0x000000ffff0d7224 */ /* 0x000fce00078e0003 */
[----:B------:R-:W-:Y:S05]  /*3cda0*/  WARPSYNC.COLLECTIVE R15, `(.L_x_3820) ;  /* 0x000000000f087348 */ /* 0x000fea0003c00000 */
[----:B------:R0:W1:Y:S02]  /*3cdb0*/  SHFL.UP P6, R14, R13, R12, R11 ;  /* 0x0400000c0d0e7389 */ /* 0x00006400000c000b */
[----:B01----:R-:W-:Y:S01]  /*3cdc0*/  ENDCOLLECTIVE ;  /* 0x000000000000791b */ /* 0x003fe20003800000 */
.L_x_3820:
[----:B------:R-:W-:Y:S01]  /*3cdd0*/  IMAD.MOV.U32 R12, RZ, RZ, 0x10 ;  /* 0x00000010ff0c7424 */ /* 0x000fe200078e00ff */
[----:B------:R-:W-:-:S05]  /*3cde0*/  SEL R4, R14, RZ, P4 ;  /* 0x000000ff0e047207 */ /* 0x000fca0002000000 */
[----:B------:R-:W-:-:S04]  /*3cdf0*/  IMAD.IADD R4, R3, 0x1, R4 ;  /* 0x0000000103047824 */ /* 0x000fc800078e0204 */
[----:B------:R-:W-:-:S07]  /*3ce00*/  IMAD.MOV.U32 R13, RZ, RZ, R4 ;  /* 0x000000ffff0d7224 */ /* 0x000fce00078e0004 */
[----:B------:R-:W-:Y:S05]  /*3ce10*/  WARPSYNC.COLLECTIVE R15, `(.L_x_3821) ;  /* 0x000000000f087348 */ /* 0x000fea0003c00000 */
[----:B------:R0:W1:Y:S02]  /*3ce20*/  SHFL.UP P6, R14, R13, R12, R11 ;  /* 0x0400000c0d0e7389 */ /* 0x00006400000c000b */
[----:B01----:R-:W-:Y:S01]  /*3ce30*/  ENDCOLLECTIVE ;  /* 0x000000000000791b */ /* 0x003fe20003800000 */
.L_x_3821:
[----:B------:R-:W-:Y:S01]  /*3ce40*/  MOV R12, 0x1f ;  /* 0x0000001f000c7802 */ /* 0x000fe20000000f00 */
[----:B------:R-:W-:Y:S01]  /*3ce50*/  IMAD.MOV.U32 R11, RZ, RZ, 0x1f ;  /* 0x0000001fff0b7424 */ /* 0x000fe200078e00ff */
[----:B------:R-:W-:-:S05]  /*3ce60*/  SEL R3, R14, RZ, P5 ;  /* 0x000000ff0e037207 */ /* 0x000fca0002800000 */
[----:B------:R-:W-:-:S04]  /*3ce70*/  IMAD.IADD R2, R4, 0x1, R3 ;  /* 0x0000000104027824 */ /* 0x000fc800078e0203 */
[----:B------:R-:W-:-:S07]  /*3ce80*/  IMAD.MOV.U32 R13, RZ, RZ, R2 ;  /* 0x000000ffff0d7224 */ /* 0x000fce00078e0002 */
[----:B------:R-:W-:Y:S05]  /*3ce90*/  WARPSYNC.COLLECTIVE R15, `(.L_x_3822) ;  /* 0x000000000f087348 */ /* 0x000fea0003c00000 */
[----:B------:R0:W1:Y:S02]  /*3cea0*/  SHFL.IDX P6, R14, R13, R12, R11 ;  /* 0x0000000c0d0e7389 */ /* 0x00006400000c000b */
[----:B01----:R-:W-:Y:S01]  /*3ceb0*/  ENDCOLLECTIVE ;  /* 0x000000000000791b */ /* 0x003fe20003800000 */
.L_x_3822:
[----:B------:R-:W-:Y:S05]  /*3cec0*/  BRA `(.L_x_3823) ;  /* 0xffffff4400d87947 */ /* 0x000fea000383ffff */
.L_x_3412:
[----:B------:R-:W-:Y:S01]  /*3ced0*/  BSSY B0, `(.L_x_3824) ;  /* 0x0000007000007945 */ /* 0x000fe20003800000 */
[----:B------:R-:W-:Y:S02]  /*3cee0*/  IMAD.MOV.U32 R12, RZ, RZ, 0x1 ;  /* 0x00000001ff0c7424 */ /* 0x000fe400078e00ff */
[----:B------:R-:W-:Y:S02]  /*3cef0*/  IMAD.MOV.U32 R11, RZ, RZ, RZ ;  /* 0x000000ffff0b7224 */ /* 0x000fe400078e00ff */
[----:B------:R-:W-:-:S07]  /*3cf00*/  IMAD.MOV.U32 R15, RZ, RZ, -0x1 ;  /* 0xffffffffff0f7424 */ /* 0x000fce00078e00ff */
[----:B-1----:R-:W-:Y:S05]  /*3cf10*/  WARPSYNC.COLLECTIVE R15, `(.L_x_3825) ;  /* 0x000000000f087348 */ /* 0x002fea0003c00000 */
[----:B------:R0:W2:Y:S02]  /*3cf20*/  SHFL.UP P6, R14, R13, R12, R11 ;  /* 0x0400000c0d0e7389 */ /* 0x0000a400000c000b */
[----:B012---:R-:W-:Y:S01]  /*3cf30*/  ENDCOLLECTIVE ;  /* 0x000000000000791b */ /* 0x007fe20003800000 */
.L_x_3825:
[----:B------:R-:W-:Y:S05]  /*3cf40*/  BSYNC B0 ;  /* 0x0000000000007941 */ /* 0x000fea0003800000 */
.L_x_3824:
[----:B------:R-:W-:Y:S01]  /*3cf50*/  SEL R14, R14, RZ, P1 ;  /* 0x000000ff0e0e7207 */ /* 0x000fe20000800000 */
[----:B------:R-:W-:Y:S01]  /*3cf60*/  IMAD.MOV.U32 R11, RZ, RZ, RZ ;  /* 0x000000ffff0b7224 */ /* 0x000fe200078e00ff */
[----:B------:R-:W-:Y:S01]  /*3cf70*/  MOV R12, 0x2 ;  /* 0x00000002000c7802 */ /* 0x000fe20000000f00 */
[----:B------:R-:W-:Y:S02]  /*3cf80*/  IMAD.MOV.U32 R15, RZ, RZ, -0x1 ;  /* 0xffffffffff0f7424 */ /* 0x000fe400078e00ff */
[----:B------:R-:W-:-:S07]  /*3cf90*/  IMAD.IADD R13, R13, 0x1, R14 ;  /* 0x000000010d0d7824 */ /* 0x000fce00078e020e */
[----:B------:R-:W-:Y:S05]  /*3cfa0*/  WARPSYNC.COLLECTIVE R15, `(.L_x_3826) ;  /* 0x000000000f087348 */ /* 0x000fea0003c00000 */
[----:B------:R0:W1:Y:S02]  /*3cfb0*/  SHFL.UP P6, R14, R13, R12, R11 ;  /* 0x0400000c0d0e7389 */ /* 0x00006400000c000b */
[----:B01----:R-:W-:Y:S01]  /*3cfc0*/  ENDCOLLECTIVE ;  /* 0x000000000000791b */ /* 0x003fe20003800000 */
.L_x_3826:
[----:B------:R-:W-:Y:S01]  /*3cfd0*/  IMAD.MOV.U32 R12, RZ, RZ, 0x4 ;  /* 0x00000004ff0c7424 */ /* 0x000fe200078e00ff */
[----:B------:R-:W-:-:S05]  /*3cfe0*/  SEL R2, R14, RZ, P2 ;  /* 0x000000ff0e027207 */ /* 0x000fca0001000000 */
[----:B------:R-:W-:-:S04]  /*3cff0*/  IMAD.IADD R2, R13, 0x1, R2 ;  /* 0x000000010d027824 */ /* 0x000fc800078e0202 */
[----:B------:R-:W-:-:S07]  /*3d000*/  IMAD.MOV.U32 R13, RZ, RZ, R2 ;  /* 0x000000ffff0d7224 */ /* 0x000fce00078e0002 */
[----:B------:R-:W-:Y:S05]  /*3d010*/  WARPSYNC.COLLECTIVE R15, `(.L_x_3827) ;  /* 0x000000000f087348 */ /* 0x000fea0003c00000 */
[----:B------:R0:W1:Y:S02]  /*3d020*/  SHFL.UP P6, R14, R13, R12, R11 ;  /* 0x0400000c0d0e7389 */ /* 0x00006400000c000b */
[----:B01----:R-:W-:Y:S01]  /*3d030*/  ENDCOLLECTIVE ;  /* 0x000000000000791b */ /* 0x003fe20003800000 */
.L_x_3827:
[----:B------:R-:W-:Y:S01]  /*3d040*/  IMAD.MOV.U32 R12, RZ, RZ, 0x8 ;  /* 0x00000008ff0c7424 */ /* 0x000fe200078e00ff */
[----:B------:R-:W-:-:S04]  /*3d050*/  SEL R3, R14, RZ, P3 ;  /* 0x000000ff0e037207 */ /* 0x000fc80001800000 */
[----:B------:R-:W-:-:S05]  /*3d060*/  IADD3 R3, R2, R3, RZ ;  /* 0x0000000302037210 */ /* 0x000fca0007ffe0ff */
[----:B------:R-:W-:-:S07]  /*3d070*/  IMAD.MOV.U32 R13, RZ, RZ, R3 ;  /* 0x000000ffff0d7224 */ /* 0x000fce00078e0003 */
[----:B------:R-:W-:Y:S05]  /*3d080*/  WARPSYNC.COLLECTIVE R15, `(.L_x_3828) ;  /* 0x000000000f087348 */ /* 0x000fea0003c00000 */
[----:B------:R0:W1:Y:S02]  /*3d090*/  SHFL.UP P6, R14, R13, R12, R11 ;  /* 0x0400000c0d0e7389 */ /* 0x00006400000c000b */
[----:B01----:R-:W-:Y:S01]  /*3d0a0*/  ENDCOLLECTIVE ;  /* 0x000000000000791b */ /* 0x003fe20003800000 */
.L_x_3828:
[----:B------:R-:W-:Y:S01]  /*3d0b0*/  IMAD.MOV.U32 R12, RZ, RZ, 0x10 ;  /* 0x00000010ff0c7424 */ /* 0x000fe200078e00ff */
[----:B------:R-:W-:-:S05]  /*3d0c0*/  SEL R4, R14, RZ, P4 ;  /* 0x000000ff0e047207 */ /* 0x000fca0002000000 */
[----:B------:R-:W-:-:S04]  /*3d0d0*/  IMAD.IADD R4, R3, 0x1, R4 ;  /* 0x0000000103047824 */ /* 0x000fc800078e0204 */
[----:B------:R-:W-:-:S07]  /*3d0e0*/  IMAD.MOV.U32 R13, RZ, RZ, R4 ;  /* 0x000000ffff0d7224 */ /* 0x000fce00078e0004 */
[----:B------:R-:W-:Y:S05]  /*3d0f0*/  WARPSYNC.COLLECTIVE R15, `(.L_x_3829) ;  /* 0x000000000f087348 */ /* 0x000fea0003c00000 */
[----:B------:R0:W1:Y:S02]  /*3d100*/  SHFL.UP P6, R14, R13, R12, R11 ;  /* 0x0400000c0d0e7389 */ /* 0x00006400000c000b */
[----:B01----:R-:W-:Y:S01]  /*3d110*/  ENDCOLLECTIVE ;  /* 0x000000000000791b */ /* 0x003fe20003800000 */
.L_x_3829:
        /* <DEDUP_REMOVED lines=8> */
.L_x_3830:
[----:B------:R-:W-:Y:S05]  /*3d1a0*/  BRA `(.L_x_3831) ;  /* 0xffffff4400c47947 */ /* 0x000fea000383ffff */
.L_x_3414:
[----:B------:R-:W-:Y:S01]  /*3d1b0*/  BSSY B0, `(.L_x_3832) ;  /* 0x0000006000007945 */ /* 0x000fe20003800000 */
[----:B------:R-:W-:Y:S01]  /*3d1c0*/  PLOP3.LUT P6, PT, P6, PT, PT, 0x8, 0x0 ;  /* 0x000000000000781c */ /* 0x000fe200037ce170 */
[----:B------:R-:W-:-:S12]  /*3d1d0*/  IMAD.MOV.U32 R15, RZ, RZ, -0x1 ;  /* 0xffffffffff0f7424 */ /* 0x000fd800078e00ff */
[----:B01----:R-:W-:Y:S05]  /*3d1e0*/  WARPSYNC.COLLECTIVE R15, `(.L_x_3833) ;  /* 0x000000000f087348 */ /* 0x003fea0003c00000 */
[----:B------:R-:W-:Y:S01]  /*3d1f0*/  VOTE.ANY R14, PT, P6 ;  /* 0x00000000000e7806 */ /* 0x000fe200030e0100 */
[----:B01----:R-:W-:Y:S06]  /*3d200*/  ENDCOLLECTIVE ;  /* 0x000000000000791b */ /* 0x003fec0003800000 */
.L_x_3833:
[----:B------:R-:W-:Y:S05]  /*3d210*/  BSYNC B0 ;  /* 0x0000000000007941 */ /* 0x000fea0003800000 */
.L_x_3832:
[----:B------:R-:W-:Y:S01]  /*3d220*/  IMAD.MOV.U32 R3, RZ, RZ, R14 ;  /* 0x000000ffff037224 */ /* 0x000fe200078e000e */
[----:B------:R-:W-:Y:S01]  /*3d230*/  MOV R13, R17 ;  /* 0x00000011000d7202 */ /* 0x000fe20000000f00 */
[----:B------:R-:W-:Y:S02]  /*3d240*/  IMAD.MOV.U32 R11, RZ, RZ, 0x1f ;  /* 0x0000001fff0b7424 */ /* 0x000fe400078e00ff */
[----:B------:R-:W0:Y:S01]  /*3d250*/  POPC R7, R3 ;  /* 0x0000000300077309 */ /* 0x000e220000000000 */
[----:B------:R-:W-:Y:S02]  /*3d260*/  IMAD.MOV.U32 R15, RZ, RZ, -0x1 ;  /* 0xffffffffff0f7424 */ /* 0x000fe400078e00ff */
[----:B0-----:R-:W-:Y:S02]  /*3d270*/  IMAD.MOV.U32 R12, RZ, RZ, R7 ;  /* 0x000000ffff0c7224 */ /* 0x001fe400078e0007 */
[----:B------:R-:W-:-:S07]  /*3d280*/  IMAD.IADD R19, R7, 0x1, R19 ;  /* 0x0000000107137824 */ /* 0x000fce00078e0213 */
[----:B------:R-:W-:Y:S05]  /*3d290*/  WARPSYNC.COLLECTIVE R15, `(.L_x_3834) ;  /* 0x000000000f087348 */ /* 0x000fea0003c00000 */
[----:B------:R0:W1:Y:S02]  /*3d2a0*/  SHFL.IDX P6, R14, R13, R12, R11 ;  /* 0x0000000c0d0e7389 */ /* 0x00006400000c000b */
[----:B01----:R-:W-:Y:S01]  /*3d2b0*/  ENDCOLLECTIVE ;  /* 0x000000000000791b */ /* 0x003fe20003800000 */
.L_x_3834:
[----:B------:R-:W-:Y:S02]  /*3d2c0*/  IMAD.MOV.U32 R13, RZ, RZ, R5 ;  /* 0x000000ffff0d7224 */ /* 0x000fe400078e0005 */
[----:B------:R-:W-:-:S07]  /*3d2d0*/  IMAD.MOV.U32 R17, RZ, RZ, R14 ;  /* 0x000000ffff117224 */ /* 0x000fce00078e000e */
[----:B------:R-:W-:Y:S05]  /*3d2e0*/  WARPSYNC.COLLECTIVE R15, `(.L_x_3835) ;  /* 0x000000000f087348 */ /* 0x000fea0003c00000 */
[----:B------:R0:W1:Y:S02]  /*3d2f0*/  SHFL.IDX P6, R14, R13, R12, R11 ;  /* 0x0000000c0d0e7389 */ /* 0x00006400000c000b */
[----:B01----:R-:W-:Y:S01]  /*3d300*/  ENDCOLLECTIVE ;  /* 0x000000000000791b */ /* 0x003fe20003800000 */
.L_x_3835:
[----:B------:R-:W-:Y:S01]  /*3d310*/  MOV R5, R14 ;  /* 0x0000000e00057202 */ /* 0x000fe20000000f00 */
[----:B------:R-:W-:Y:S06]  /*3d320*/  BRA `(.L_x_3836) ;  /* 0xffffff4400a47947 */ /* 0x000fec000383ffff */
.L_x_3416:
[----:B------:R-:W-:Y:S01]  /*3d330*/  BSSY B0, `(.L_x_3837) ;  /* 0x0000007000007945 */ /* 0x000fe20003800000 */
[----:B------:R-:W-:Y:S02]  /*3d340*/  IMAD.MOV.U32 R13, RZ, RZ, R2 ;  /* 0x000000ffff0d7224 */ /* 0x000fe400078e0002 */
[----:B------:R-:W-:Y:S02]  /*3d350*/  IMAD.MOV.U32 R11, RZ, RZ, 0x1f ;  /* 0x0000001fff0b7424 */ /* 0x000fe400078e00ff */
[----:B------:R-:W-:-:S07]  /*3d360*/  IMAD.MOV.U32 R15, RZ, RZ, -0x1 ;  /* 0xffffffffff0f7424 */ /* 0x000fce00078e00ff */
[----:B01234-:R-:W-:Y:S05]  /*3d370*/  WARPSYNC.COLLECTIVE R15, `(.L_x_3838) ;  /* 0x000000000f087348 */ /* 0x01ffea0003c00000 */
[----:B------:R0:W0:Y:S02]  /*3d380*/  SHFL.IDX P6, R14, R13, R12, R11 ;  /* 0x0000000c0d0e7389 */ /* 0x00002400000c000b */
[----:B01234-:R-:W-:Y:S01]  /*3d390*/  ENDCOLLECTIVE ;  /* 0x000000000000791b */ /* 0x01ffe20003800000 */
.L_x_3838:
[----:B------:R-:W-:Y:S05]  /*3d3a0*/  BSYNC B0 ;  /* 0x0000000000007941 */ /* 0x000fea0003800000 */
.L_x_3837:
[----:B------:R-:W-:Y:S01]  /*3d3b0*/  IMAD.MOV.U32 R16, RZ, RZ, R14 ;  /* 0x000000ffff107224 */ /* 0x000fe200078e000e */
[----:B------:R-:W-:Y:S06]  /*3d3c0*/  BRA `(.L_x_3415) ;  /* 0xffffff4400947947 */ /* 0x000fec000383ffff */
.L_x_3422:
[----:B0-----:R0:W2:Y:S02]  /*3d3d0*/  SYNCS.PHASECHK.TRANS64.TRYWAIT P0, [R7+URZ+0x38820], R0 ;  /* 0x03882000070075a7 */ /* 0x0010a4000800017f */
[----:B--2---:R-:W-:Y:S05]  /*3d3e0*/  @!P0 NANOSLEEP.SYNCS 0x989680 ;  /* 0x009896800000895d */ /* 0x004fea0003900000 */
[----:B------:R-:W2:Y:S02]  /*3d3f0*/  @!P0 SYNCS.PHASECHK.TRANS64 P0, [R7+URZ+0x38820], R0 ;  /* 0x03882000070085a7 */ /* 0x000ea4000800007f */
[----:B--2---:R-:W-:Y:S05]  /*3d400*/  @!P0 BRA `(.L_x_3422) ;  /* 0xfffffffc00f08947 */ /* 0x004fea000383ffff */
[----:B------:R-:W-:Y:S05]  /*3d410*/  BRA `(.L_x_3839) ;  /* 0xffffff4c00f87947 */ /* 0x000fea000383ffff */
.L_x_3423:
[----:B------:R-:W2:Y:S01]  /*3d420*/  S2R R2, SR_TID.X ;  /* 0x0000000000027919 */ /* 0x000ea20000002100 */
[----:B------:R-:W-:Y:S01]  /*3d430*/  BSSY B0, `(.L_x_3840) ;  /* 0x000000a000007945 */ /* 0x000fe20003800000 */
[----:B------:R-:W-:Y:S02]  /*3d440*/  IMAD.MOV.U32 R12, RZ, RZ, RZ ;  /* 0x000000ffff0c7224 */ /* 0x000fe400078e00ff */
[----:B------:R-:W-:Y:S02]  /*3d450*/  IMAD.MOV.U32 R11, RZ, RZ, 0x1f ;  /* 0x0000001fff0b7424 */ /* 0x000fe400078e00ff */
[----:B------:R-:W-:Y:S01]  /*3d460*/  IMAD.MOV.U32 R15, RZ, RZ, -0x1 ;  /* 0xffffffffff0f7424 */ /* 0x000fe200078e00ff */
[----:B--2---:R-:W-:-:S04]  /*3d470*/  SHF.R.U32.HI R2, RZ, 0x5, R2 ;  /* 0x00000005ff027819 */ /* 0x004fc80000011602 */
[----:B------:R-:W-:-:S04]  /*3d480*/  LOP3.LUT R2, R2, 0x3, RZ, 0xc0, !PT ;  /* 0x0000000302027812 */ /* 0x000fc800078ec0ff */
[----:B------:R-:W-:-:S07]  /*3d490*/  MOV R13, R2 ;  /* 0x00000002000d7202 */ /* 0x000fce0000000f00 */
[----:B01----:R-:W-:Y:S05]  /*3d4a0*/  WARPSYNC.COLLECTIVE R15, `(.L_x_3841) ;  /* 0x000000000f087348 */ /* 0x003fea0003c00000 */
[----:B------:R2:W3:Y:S02]  /*3d4b0*/  SHFL.IDX P6, R14, R13, R12, R11 ;  /* 0x0000000c0d0e7389 */ /* 0x0004e400000c000b */
[----:B0123--:R-:W-:Y:S01]  /*3d4c0*/  ENDCOLLECTIVE ;  /* 0x000000000000791b */ /* 0x00ffe20003800000 */
.L_x_3841:
[----:B------:R-:W-:Y:S05]  /*3d4d0*/  BSYNC B0 ;  /* 0x0000000000007941 */ /* 0x000fea0003800000 */
.L_x_3840:
[----:B------:R-:W-:Y:S05]  /*3d4e0*/  BRA `(.L_x_3842) ;  /* 0xffffff4c00e07947 */ /* 0x000fea000383ffff */
.L_x_3424:
[----:B------:R-:W-:Y:S01]  /*3d4f0*/  BSSY B0, `(.L_x_3843) ;  /* 0x0000006000007945 */ /* 0x000fe20003800000 */
[----:B------:R-:W-:-:S07]  /*3d500*/  IMAD.MOV.U32 R15, RZ, RZ, -0x1 ;  /* 0xffffffffff0f7424 */ /* 0x000fce00078e00ff */
[----:B01----:R-:W-:Y:S05]  /*3d510*/  WARPSYNC.COLLECTIVE R15, `(.L_x_3844) ;  /* 0x000000000f0c7348 */ /* 0x003fea0003c00000 */
[----:B------:R-:W-:Y:S02]  /*3d520*/  ELECT P6, UR62, PT ;  /* 0x00000000003e782f */ /* 0x000fe400038c0000 */
[----:B------:R-:W-:Y:S01]  /*3d530*/  MOV R14, UR62 ;  /* 0x0000003e000e7c02 */ /* 0x000fe20008000f00 */
[----:B01----:R-:W-:Y:S10]  /*3d540*/  ENDCOLLECTIVE ;  /* 0x000000000000791b */ /* 0x003ff40003800000 */
.L_x_3844:
[----:B------:R-:W-:Y:S05]  /*3d550*/  BSYNC B0 ;  /* 0x0000000000007941 */ /* 0x000fea0003800000 */
.L_x_3843:
[----:B------:R-:W-:Y:S05]  /*3d560*/  BRA `(.L_x_3845) ;  /* 0xffffff4c00d47947 */ /* 0x000fea000383ffff */
.L_x_3426:
[----:B0-----:R0:W2:Y:S02]  /*3d570*/  SYNCS.PHASECHK.TRANS64.TRYWAIT P1, [R5+URZ+0x38840], R0 ;  /* 0x03884000050075a7 */ /* 0x0010a4000802017f */
[----:B--2---:R-:W-:Y:S05]  /*3d580*/  @!P1 NANOSLEEP.SYNCS 0x989680 ;  /* 0x009896800000995d */ /* 0x004fea0003900000 */
[----:B------:R-:W2:Y:S02]  /*3d590*/  @!P1 SYNCS.PHASECHK.TRANS64 P1, [R5+URZ+0x38840], R0 ;  /* 0x03884000050095a7 */ /* 0x000ea4000802007f */
[----:B--2---:R-:W-:Y:S05]  /*3d5a0*/  @!P1 BRA `(.L_x_3426) ;  /* 0xfffffffc00f09947 */ /* 0x004fea000383ffff */
[----:B------:R-:W-:Y:S05]  /*3d5b0*/  BRA `(.L_x_3846) ;  /* 0xffffff4c00f47947 */ /* 0x000fea000383ffff */
.L_x_3428:
[----:B--2---:R2:W3:Y:S02]  /*3d5c0*/  SYNCS.PHASECHK.TRANS64.TRYWAIT P1, [R3+URZ+0x38840], R2 ;  /* 0x03884002030075a7 */ /* 0x0044e4000802017f */
[----:B---3--:R-:W-:Y:S05]  /*3d5d0*/  @!P1 NANOSLEEP.SYNCS 0x989680 ;  /* 0x009896800000995d */ /* 0x008fea0003900000 */
[----:B------:R-:W3:Y:S02]  /*3d5e0*/  @!P1 SYNCS.PHASECHK.TRANS64 P1, [R3+URZ+0x38840], R2 ;  /* 0x03884002030095a7 */ /* 0x000ee4000802007f */
[----:B---3--:R-:W-:Y:S05]  /*3d5f0*/  @!P1 BRA `(.L_x_3428) ;  /* 0xfffffffc00f09947 */ /* 0x008fea000383ffff */
[----:B------:R-:W-:Y:S05]  /*3d600*/  BRA `(.L_x_3847) ;  /* 0xffffff5000007947 */ /* 0x000fea000383ffff */
.L_x_3430:
[----:B---3--:R3:W4:Y:S02]  /*3d610*/  SYNCS.PHASECHK.TRANS64.TRYWAIT P1, [R5+URZ+0x38860], R0 ;  /* 0x03886000050075a7 */ /* 0x008724000802017f */
[----:B----4-:R-:W-:Y:S05]  /*3d620*/  @!P1 NANOSLEEP.SYNCS 0x989680 ;  /* 0x009896800000995d */ /* 0x010fea0003900000 */
[----:B------:R-:W4:Y:S02]  /*3d630*/  @!P1 SYNCS.PHASECHK.TRANS64 P1, [R5+URZ+0x38860], R0 ;  /* 0x03886000050095a7 */ /* 0x000f24000802007f */
[----:B----4-:R-:W-:Y:S05]  /*3d640*/  @!P1 BRA `(.L_x_3430) ;  /* 0xfffffffc00f09947 */ /* 0x010fea000383ffff */
[----:B------:R-:W-:Y:S05]  /*3d650*/  BRA `(.L_x_3848) ;  /* 0xffffff4c00fc7947 */ /* 0x000fea000383ffff */
.L_x_3432:
[----:B----4-:R4:W0:Y:S02]  /*3d660*/  SYNCS.PHASECHK.TRANS64.TRYWAIT P1, [R3+URZ+0x38860], R2 ;  /* 0x03886002030075a7 */ /* 0x010824000802017f */
[----:B0-----:R-:W-:Y:S05]  /*3d670*/  @!P1 NANOSLEEP.SYNCS 0x989680 ;  /* 0x009896800000995d */ /* 0x001fea0003900000 */
[----:B------:R-:W0:Y:S02]  /*3d680*/  @!P1 SYNCS.PHASECHK.TRANS64 P1, [R3+URZ+0x38860], R2 ;  /* 0x03886002030095a7 */ /* 0x000e24000802007f */
[----:B0-----:R-:W-:Y:S05]  /*3d690*/  @!P1 BRA `(.L_x_3432) ;  /* 0xfffffffc00f09947 */ /* 0x001fea000383ffff */
[----:B------:R-:W-:Y:S05]  /*3d6a0*/  BRA `(.L_x_3849) ;  /* 0xffffff4c00f87947 */ /* 0x000fea000383ffff */
.L_x_3434:
[----:B------:R0:W0:Y:S02]  /*3d6b0*/  SYNCS.PHASECHK.TRANS64.TRYWAIT P1, [R5+URZ+0x38880], R0 ;  /* 0x03888000050075a7 */ /* 0x000024000802017f */
[----:B0-----:R-:W-:Y:S05]  /*3d6c0*/  @!P1 NANOSLEEP.SYNCS 0x989680 ;  /* 0x009896800000995d */ /* 0x001fea0003900000 */
[----:B------:R-:W0:Y:S02]  /*3d6d0*/  @!P1 SYNCS.PHASECHK.TRANS64 P1, [R5+URZ+0x38880], R0 ;  /* 0x03888000050095a7 */ /* 0x000e24000802007f */
[----:B0-----:R-:W-:Y:S05]  /*3d6e0*/  @!P1 BRA `(.L_x_3434) ;  /* 0xfffffffc00f09947 */ /* 0x001fea000383ffff */
[----:B------:R-:W-:Y:S05]  /*3d6f0*/  BRA `(.L_x_3850) ;  /* 0xffffff4c00f47947 */ /* 0x000fea000383ffff */
.L_x_3851:
        /* <DEDUP_REMOVED lines=16> */
.L_x_16274:


//--------------------- .text._ZN7cutlass13device_kernelIN5flash11enable_sm90INS1_16FlashAttnFwdSm90INS1_25CollectiveMainloopFwdSm90ILi2EN4cute5tupleIJNS5_1CILi1EEES8_S8_EEENS6_IJNS7_ILi128EEENS7_ILi160EEENS7_ILi192EEEEEELi192ENS_12float_e4m3_tEfNS_4arch4Sm90ELb0ELb0ELb1ELb0ELb1ELb0ELb0ELb1ELb1ELb1ELb1ELb0EEENS1_21CollectiveEpilogueFwdINS6_IJSA_SC_SB_EEES9_NS_10bfloat16_tESG_Li256ELb0ELb1ELb1ELb1EEENS1_19SingleTileSchedulerILb0ELb1ELb1ELi128EEEEEEEEEvNT_6ParamsE --------------------------
	.section	.text._ZN7cutlass13device_kernelIN5flash11enable_sm90INS1_16FlashAttnFwdSm90INS1_25CollectiveMainloopFwdSm90ILi2EN4cute5tupleIJNS5_1CILi1EEES8_S8_EEENS6_IJNS7_ILi128EEENS7_ILi160EEENS7_ILi192EEEEEELi192ENS_12float_e4m3_tEfNS_4arch4Sm90ELb0ELb0ELb1ELb0ELb1ELb0ELb0ELb1ELb1ELb1ELb1ELb0EEENS1_21CollectiveEpilogueFwdINS6_IJSA_SC_SB_EEES9_NS_10bfloat16_tESG_Li256ELb0ELb1ELb1ELb1EEENS1_19SingleTileSchedulerILb0ELb1ELb1ELi128EEEEEEEEEvNT_6ParamsE,"ax",@progbits
	.align	128
.text._ZN7cutlass13device_kernelIN5flash11enable_sm90INS1_16FlashAttnFwdSm90INS1_25CollectiveMainloopFwdSm90ILi2EN4cute5tupleIJNS5_1CILi1EEES8_S8_EEENS6_IJNS7_ILi128EEENS7_ILi160EEENS7_ILi192EEEEEELi192ENS_12float_e4m3_tEfNS_4arch4Sm90ELb0ELb0ELb1ELb0ELb1ELb0ELb0ELb1ELb1ELb1ELb1ELb0EEENS1_21CollectiveEpilogueFwdINS6_IJSA_SC_SB_EEES9_NS_10bfloat16_tESG_Li256ELb0ELb1ELb1ELb1EEENS1_19SingleTileSchedulerILb0ELb1ELb1ELi128EEEEEEEEEvNT_6ParamsE:
        .type           _ZN7cutlass13device_kernelIN5flash11enable_sm90INS1_16FlashAttnFwdSm90INS1_25CollectiveMainloopFwdSm90ILi2EN4cute5tupleIJNS5_1CILi1EEES8_S8_EEENS6_IJNS7_ILi128EEENS7_ILi160EEENS7_ILi192EEEEEELi192ENS_12float_e4m3_tEfNS_4arch4Sm90ELb0ELb0ELb1ELb0ELb1ELb0ELb0ELb1ELb1ELb1ELb1ELb0EEENS1_21CollectiveEpilogueFwdINS6_IJSA_SC_SB_EEES9_NS_10bfloat16_tESG_Li256ELb0ELb1ELb1ELb1EEENS1_19SingleTileSchedulerILb0ELb1ELb1ELi128EEEEEEEEEvNT_6ParamsE,@function
        .size           _ZN7cutlass13device_kernelIN5flash11enable_sm90INS1_16FlashAttnFwdSm90INS1_25CollectiveMainloopFwdSm90ILi2EN4cute5tupleIJNS5_1CILi1EEES8_S8_EEENS6_IJNS7_ILi128EEENS7_ILi160EEENS7_ILi192EEEEEELi192ENS_12float_e4m3_tEfNS_4arch4Sm90ELb0ELb0ELb1ELb0ELb1ELb0ELb0ELb1ELb1ELb1ELb1ELb0EEENS1_21CollectiveEpilogueFwdINS6_IJSA_SC_SB_EEES9_NS_10bfloat16_tESG_Li256ELb0ELb1ELb1ELb1EEENS1_19SingleTileSchedulerILb0ELb1ELb1ELi128EEEEEEEEEvNT_6ParamsE,(.L_x_16275 - _ZN7cutlass13device_kernelIN5flash11enable_sm90INS1_16FlashAttnFwdSm90INS1_25CollectiveMainloopFwdSm90ILi2EN4cute5tupleIJNS5_1CILi1EEES8_S8_EEENS6_IJNS7_ILi128EEENS7_ILi160EEENS7_ILi192EEEEEELi192ENS_12float_e4m3_tEfNS_4arch4Sm90ELb0ELb0ELb1ELb0ELb1ELb0ELb0ELb1ELb1ELb1ELb1ELb0EEENS1_21CollectiveEpilogueFwdINS6_IJSA_SC_SB_EEES9_NS_10bfloat16_tESG_Li256ELb0ELb1ELb1ELb1EEENS1_19SingleTileSchedulerILb0ELb1ELb1ELi128EEEEEEEEEvNT_6ParamsE)
        .other          _ZN7cutlass13device_kernelIN5flash11enable_sm90INS1_16FlashAttnFwdSm90INS1_25CollectiveMainloopFwdSm90ILi2EN4cute5tupleIJNS5_1CILi1EEES8_S8_EEENS6_IJNS7_ILi128EEENS7_ILi160EEENS7_ILi192EEEEEELi192ENS_12float_e4m3_tEfNS_4arch4Sm90ELb0ELb0ELb1ELb0ELb1ELb0ELb0ELb1ELb1ELb1ELb1ELb0EEENS1_21CollectiveEpilogueFwdINS6_IJSA_SC_SB_EEES9_NS_10bfloat16_tESG_Li256ELb0ELb1ELb1ELb1EEENS1_19SingleTileSchedulerILb0ELb1ELb1ELi128EEEEEEEEEvNT_6ParamsE,@"STO_CUDA_ENTRY STV_DEFAULT"
_ZN7cutlass13device_kernelIN5flash11enable_sm90INS1_16FlashAttnFwdSm90INS1_25CollectiveMainloopFwdSm90ILi2EN4cute5tupleIJNS5_1CILi1EEES8_S8_EEENS6_IJNS7_ILi128EEENS7_ILi160EEENS7_ILi192EEEEEELi192ENS_12float_e4m3_tEfNS_4arch4Sm90ELb0ELb0ELb1ELb0ELb1ELb0ELb0ELb1ELb1ELb1ELb1ELb0EEENS1_21CollectiveEpilogueFwdINS6_IJSA_SC_SB_EEES9_NS_10bfloat16_tESG_Li256ELb0ELb1ELb1ELb1EEENS1_19SingleTileSchedulerILb0ELb1ELb1ELi128EEEEEEEEEvNT_6ParamsE:
        /* <DEDUP_REMOVED lines=45> */
.L_x_3852:
        /* <DEDUP_REMOVED lines=22> */
.L_x_3853:
        /* <DEDUP_REMOVED lines=18> */
.L_x_3854:
        /* <DEDUP_REMOVED lines=22> */
.L_x_3855:
        /* <DEDUP_REMOVED lines=23> */
.L_x_3856:
        /* <DEDUP_REMOVED lines=9> */
.L_x_3859:
[----:B------:R-:W-:-:S08]  /*08b0*/  NOP ;  /* 0x0000000000007918 */ /* 0x000fd00000000000 */
[----:B------:R-:W0:Y:S02]  /*08c0*/  USETMAXREG.TRY_ALLOC.CTAPOOL UP0, 0xe8 ;  /* 0x000000e8000079c8 */ /* 0x000e240008000600 */
[----:B0-----:R-:W-:-:S13]  /*08d0*/  PLOP3.LUT P0, PT, PT, PT, UP0, 0x80, 0x0 ;  /* 0x000000000000781c */ /* 0x001fda0003f0f008 */
[----:B------:R-:W-:Y:S05]  /*08e0*/  @!P0 BRA `(.L_x_3859) ;  /* 0xfffffffc00f08947 */ /* 0x000fea000383ffff */
[----:B-1----:R-:W0:Y:S01]  /*08f0*/  S2UR UR6, SR_CTAID.Y ;  /* 0x00000000000679c3 */ /* 0x002e220000002600 */
[----:B------:R-:W-:Y:S01]  /*0900*/  LOP3.LUT R0, R23, 0xffffff80, RZ, 0xc0, !PT ;  /* 0xffffff8017007812 */ /* 0x000fe200078ec0ff */
[----:B------:R-:W-:Y:S02]  /*0910*/  ULDC UR7, c[0x0][0xc50] ;  /* 0x0003140000077ab9 */ /* 0x000fe40000000800 */
[----:B------:R-:W-:-:S04]  /*0920*/  UISETP.NE.AND UP0, UPT, UR7, 0x1, UPT ;  /* 0x000000010700788c */ /* 0x000fc8000bf05270 */
[----:B------:R-:W-:Y:S08]  /*0930*/  BAR.ARV 0x8, 0x180 ;  /* 0x0206000000007b1d */ /* 0x000ff00000002000 */
[----:B------:R-:W1:Y:S01]  /*0940*/  S2UR UR48, SR_CTAID.Z ;  /* 0x00000000003079c3 */ /* 0x000e620000002700 */
[----:B------:R-:W-:Y:S01]  /*0950*/  ISETP.NE.AND P0, PT, R0, 0x80, PT ;  /* 0x000000800000780c */ /* 0x000fe20003f05270 */
[----:B------:R-:W-:Y:S01]  /*0960*/  @UP0 ULDC UR4, c[0x0][0xc54] ;  /* 0x0003150000040ab9 */ /* 0x000fe20000000800 */
[----:B------:R-:W-:Y:S01]  /*0970*/  @UP0 ULDC UR8, c[0x0][0xc58] ;  /* 0x0003160000080ab9 */ /* 0x000fe20000000800 */
[----:B0-----:R-:W-:-:S10]  /*0980*/  UIMAD.WIDE.U32 UR4, UR6, UR4, URZ ;  /* 0x00000004060472a5 */ /* 0x001fd4000f8e003f */
[----:B------:R-:W-:Y:S06]  /*0990*/  @!P0 BAR.ARV 0x9, 0x100 ;  /* 0x0244000000008b1d */ /* 0x000fec0000002000 */
[----:B------:R-:W-:Y:S01]  /*09a0*/  UMOV UR50, UR6 ;  /* 0x0000000600327c82 */ /* 0x000fe20008000000 */
[----:B------:R-:W-:Y:S01]  /*09b0*/  @UP0 USHF.R.U32.HI UR50, URZ, UR8, UR5 ;  /* 0x000000083f320299 */ /* 0x000fe20008011605 */
[----:B-1----:R-:W-:-:S03]  /*09c0*/  ISETP.LE.AND P0, PT, RZ, UR48, PT ;  /* 0x00000030ff007c0c */ /* 0x002fc6000bf03270 */
[----:B------:R-:W-:-:S04]  /*09d0*/  UIADD3 UR4, -UR50, URZ, URZ ;  /* 0x0000003f32047290 */ /* 0x000fc8000fffe13f */
[----:B------:R-:W-:-:S06]  /*09e0*/  UIMAD UR7, UR7, UR4, UR6 ;  /* 0x00000004070772a4 */ /* 0x000fcc000f8e0206 */
[----:B------:R-:W-:Y:S06]  /*09f0*/  @!P0 BRA `(.L_x_3860) ;  /* 0x0000011800948947 */ /* 0x000fec0003800000 */
        /* <DEDUP_REMOVED lines=11> */
[----:B------:R-:W-:-:S04]  /*0ab0*/  UIMAD.WIDE UR4, UR4, 0x66666667, URZ ;  /* 0x66666667040478a5 */ /* 0x000fc8000f8e023f */
[----:B------:R-:W-:-:S03]  /*0ac0*/  USHF.R.U32.HI UR6, URZ, 0x1f, UR5 ;  /* 0x0000001f3f067899 */ /* 0x000fc60008011605 */
[----:B------:R-:W-:Y:S01]  /*0ad0*/  UMOV UR4, URZ ;  /* 0x0000003f00047c82 */ /* 0x000fe20008000000 */
[----:B------:R-:W-:-:S04]  /*0ae0*/  ULEA.HI.SX32 UR6, UR5, UR6, 0x1a ;  /* 0x0000000605067291 */ /* 0x000fc8000f8fd23f */
        /* <DEDUP_REMOVED lines=37> */
.L_x_3861:
        /* <DEDUP_REMOVED lines=8> */
[----:B------:R-:W-:Y:S01]  /*0dc0*/  VIADDMNMX R0, R3, UR38, R0, PT ;  /* 0x0000002603007c46 */ /* 0x000fe2000b800100 */
[----:B------:R-:W-:Y:S01]  /*0dd0*/  IMAD.MOV.U32 R9, RZ, RZ, RZ ;  /* 0x000000ffff097224 */ /* 0x000fe200078e00ff */
[----:B------:R-:W-:-:S02]  /*0de0*/  CS2R R52, SRZ ;  /* 0x0000000000347805 */ /* 0x000fc4000001ff00 */
[----:B------:R-:W-:Y:S02]  /*0df0*/  CS2R R44, SRZ ;  /* 0x00000000002c7805 */ /* 0x000fe4000001ff00 */
[----:B------:R-:W-:Y:S02]  /*0e00*/  R2UR UR43, R0 ;  /* 0x00000000002b72ca */ /* 0x000fe400000e0000 */
[----:B------:R-:W-:Y:S02]  /*0e10*/  CS2R R6, SRZ ;  /* 0x0000000000067805 */ /* 0x000fe4000001ff00 */
[----:B------:R-:W-:Y:S02]  /*0e20*/  MOV R0, RZ ;  /* 0x000000ff00007202 */ /* 0x000fe40000000f00 */
[----:B------:R-:W-:Y:S02]  /*0e30*/  CS2R R10, SRZ ;  /* 0x00000000000a7805 */ /* 0x000fe4000001ff00 */
[----:B------:R-:W-:-:S02]  /*0e40*/  CS2R R48, SRZ ;  /* 0x0000000000307805 */ /* 0x000fc4000001ff00 */
[----:B------:R-:W-:Y:S01]  /*0e50*/  CS2R R50, SRZ ;  /* 0x0000000000327805 */ /* 0x000fe2000001ff00 */
[----:B------:R-:W-:Y:S01]  /*0e60*/  IMAD.MOV.U32 R17, RZ, RZ, RZ ;  /* 0x000000ffff117224 */ /* 0x000fe200078e00ff */
[----:B------:R-:W-:Y:S01]  /*0e70*/  CS2R R56, SRZ ;  /* 0x0000000000387805 */ /* 0x000fe2000001ff00 */
[----:B------:R-:W-:Y:S01]  /*0e80*/  IMAD.MOV.U32 R58, RZ, RZ, RZ ;  /* 0x000000ffff3a7224 */ /* 0x000fe200078e00ff */
[----:B------:R-:W-:Y:S02]  /*0e90*/  CS2R R18, SRZ ;  /* 0x0000000000127805 */ /* 0x000fe4000001ff00 */
[----:B------:R-:W-:Y:S01]  /*0ea0*/  CS2R R32, SRZ ;  /* 0x0000000000207805 */ /* 0x000fe2000001ff00 */
[----:B------:R-:W-:Y:S01]  /*0eb0*/  IMAD.MOV.U32 R39, RZ, RZ, RZ ;  /* 0x000000ffff277224 */ /* 0x000fe200078e00ff */
[----:B------:R-:W-:Y:S01]  /*0ec0*/  CS2R R46, SRZ ;  /* 0x00000000002e7805 */ /* 0x000fe2000001ff00 */
[----:B------:R-:W-:Y:S01]  /*0ed0*/  UISETP.GT.AND UP0, UPT, UR43, UR38, UPT ;  /* 0x000000262b00728c */ /* 0x000fe2000bf04270 */
[----:B------:R-:W-:Y:S01]  /*0ee0*/  CS2R R20, SRZ ;  /* 0x0000000000147805 */ /* 0x000fe2000001ff00 */
[----:B------:R-:W-:Y:S01]  /*0ef0*/  IMAD.MOV.U32 R22, RZ, RZ, RZ ;  /* 0x000000ffff167224 */ /* 0x000fe200078e00ff */
[----:B------:R-:W-:Y:S01]  /*0f00*/  CS2R R54, SRZ ;  /* 0x0000000000367805 */ /* 0x000fe2000001ff00 */
[----:B------:R-:W-:Y:S01]  /*0f10*/  IMAD.MOV.U32 R15, RZ, RZ, RZ ;  /* 0x000000ffff0f7224 */ /* 0x000fe200078e00ff */
[----:B------:R-:W-:-:S02]  /*0f20*/  CS2R R24, SRZ ;  /* 0x0000000000187805 */ /* 0x000fc4000001ff00 */
[----:B------:R-:W-:Y:S01]  /*0f30*/  PLOP3.LUT P1, PT, PT, PT, UP0, 0x80, 0x0 ;  /* 0x000000000000781c */ /* 0x000fe20003f2f008 */
[----:B------:R-:W-:Y:S01]  /*0f40*/  IMAD.MOV.U32 R29, RZ, RZ, RZ ;  /* 0x000000ffff1d7224 */ /* 0x000fe200078e00ff */
[----:B------:R-:W-:Y:S02]  /*0f50*/  CS2R R64, SRZ ;  /* 0x0000000000407805 */ /* 0x000fe4000001ff00 */
[----:B------:R-:W-:Y:S01]  /*0f60*/  CS2R R60, SRZ ;  /* 0x00000000003c7805 */ /* 0x000fe2000001ff00 */
[----:B------:R-:W-:Y:S01]  /*0f70*/  IMAD.MOV.U32 R37, RZ, RZ, RZ ;  /* 0x000000ffff257224 */ /* 0x000fe200078e00ff */
[----:B------:R-:W-:Y:S02]  /*0f80*/  CS2R R62, SRZ ;  /* 0x00000000003e7805 */ /* 0x000fe4000001ff00 */
[----:B------:R-:W-:Y:S02]  /*0f90*/  CS2R R120, SRZ ;  /* 0x0000000000787805 */ /* 0x000fe4000001ff00 */
[----:B------:R-:W-:-:S02]  /*0fa0*/  CS2R R40, SRZ ;  /* 0x0000000000287805 */ /* 0x000fc4000001ff00 */
[----:B------:R-:W-:Y:S02]  /*0fb0*/  MOV R66, RZ ;  /* 0x000000ff00427202 */ /* 0x000fe40000000f00 */
[----:B------:R-:W-:Y:S01]  /*0fc0*/  CS2R R70, SRZ ;  /* 0x0000000000467805 */ /* 0x000fe2000001ff00 */
[----:B------:R-:W-:Y:S01]  /*0fd0*/  IMAD.MOV.U32 R31, RZ, RZ, RZ ;  /* 0x000000ffff1f7224 */ /* 0x000fe200078e00ff */
        /* <DEDUP_REMOVED lines=13> */
[----:B------:R-:W-:Y:S01]  /*10b0*/  IMAD.MOV.U32 R90, RZ, RZ, RZ ;  /* 0x000000ffff5a7224 */ /* 0x000fe200078e00ff */
[----:B------:R-:W-:Y:S01]  /*10c0*/  CS2R R100, SRZ ;  /* 0x0000000000647805 */ /* 0x000fe2000001ff00 */
[----:B------:R-:W-:Y:S01]  /*10d0*/  IMAD.MOV.U32 R43, RZ, RZ, RZ ;  /* 0x000000ffff2b7224 */ /* 0x000fe200078e00ff */
[----:B------:R-:W-:Y:S02]  /*10e0*/  CS2R R96, SRZ ;  /* 0x0000000000607805 */ /* 0x000fe4000001ff00 */
[----:B------:R-:W-:Y:S01]  /*10f0*/  CS2R R98, SRZ ;  /* 0x0000000000627805 */ /* 0x000fe2000001ff00 */
[----:B------:R-:W-:Y:S01]  /*1100*/  IMAD.MOV.U32 R104, RZ, RZ, RZ ;  /* 0x000000ffff687224 */ /* 0x000fe200078e00ff */
[----:B------:R-:W-:-:S02]  /*1110*/  CS2R R108, SRZ ;  /* 0x00000000006c7805 */ /* 0x000fc4000001ff00 */
[----:B------:R-:W-:Y:S01]  /*1120*/  CS2R R110, SRZ ;  /* 0x00000000006e7805 */ /* 0x000fe2000001ff00 */
[----:B------:R-:W-:Y:S01]  /*1130*/  IMAD.MOV.U32 R112, RZ, RZ, RZ ;  /* 0x000000ffff707224 */ /* 0x000fe200078e00ff */
[----:B------:R-:W-:Y:S01]  /*1140*/  CS2R R118, SRZ ;  /* 0x0000000000767805 */ /* 0x000fe2000001ff00 */
[----:B------:R-:W-:Y:S01]  /*1150*/  IMAD.MOV.U32 R124, RZ, RZ, RZ ;  /* 0x000000ffff7c7224 */ /* 0x000fe200078e00ff */
[----:B------:R-:W-:Y:S01]  /*1160*/  CS2R R114, SRZ ;  /* 0x0000000000727805 */ /* 0x000fe2000001ff00 */
        /* <DEDUP_REMOVED lines=27> */
[----:B------:R-:W-:Y:S01]  /*1320*/  IMAD.U32 R10, RZ, RZ, UR6 ;  /* 0x00000006ff0a7e24 */ /* 0x000fe2000f8e00ff */
[----:B------:R-:W-:Y:S01]  /*1330*/  MOV R6, UR4 ;  /* 0x0000000400067c02 */ /* 0x000fe20008000f00 */
[----:B------:R-:W-:Y:S02]  /*1340*/  IMAD.U32 R7, RZ, RZ, UR5 ;  /* 0x00000005ff077e24 */ /* 0x000fe4000f8e00ff */
[----:B------:R-:W-:-:S02]  /*1350*/  IMAD.U32 R11, RZ, RZ, UR7 ;  /* 0x00000007ff0b7e24 */ /* 0x000fc4000f8e00ff */
[----:B------:R-:W-:Y:S02]  /*1360*/  IMAD.MOV.U32 R8, RZ, RZ, 0x70 ;  /* 0x00000070ff087424 */ /* 0x000fe400078e00ff */
[----:B------:R-:W-:Y:S02]  /*1370*/  IMAD.MOV.U32 R12, RZ, RZ, 0x1 ;  /* 0x00000001ff0c7424 */ /* 0x000fe400078e00ff */
[----:B0-----:R-:W-:-:S07]  /*1380*/  IMAD.MOV.U32 R13, RZ, RZ, RZ ;  /* 0x000000ffff0d7224 */ /* 0x001fce00078e00ff */
[----:B------:R-:W-:-:S07]  /*1390*/  LEPC R20, `(.L_x_3863) ;  /* 0x000000001014794e */ /* 0x000fce0000000000 */
[----:B-1----:R-:W-:Y:S05]  /*13a0*/  CALL.ABS.NOINC R2 ;  /* 0x0000000002007343 */ /* 0x002fea0003c00000 */
.L_x_3863:
        /* <DEDUP_REMOVED lines=39> */
[----:B------:R-:W-:Y:S01]  /*1620*/  ULDC UR4, c[0x0][0x9d8] ;  /* 0x0002760000047ab9 */ /* 0x000fe20000000800 */
[----:B------:R-:W-:Y:S01]  /*1630*/  MOV R3, UR7 ;  /* 0x0000000700037c02 */ /* 0x000fe20008000f00 */
[----:B------:R-:W-:-:S04]  /*1640*/  IMAD.U32 R5, RZ, RZ, UR5 ;  /* 0x00000005ff057e24 */ /* 0x000fc8000f8e00ff */
[----:B------:R-:W2:Y:S04]  /*1650*/  @P0 LDG.E R7, desc[UR54][R2.64] ;  /* 0x0000003602070981 */ /* 0x000ea8000c1e1900 */
[----:B------:R-:W2:Y:S01]  /*1660*/  @P1 LDG.E R0, desc[UR54][R4.64] ;  /* 0x0000003604001981 */ /* 0x000ea2000c1e1900 */
[----:B------:R-:W0:Y:S01]  /*1670*/  SYNCS.PHASECHK.TRANS64.TRYWAIT P0, [UR36+0x33400], R6 ;  /* 0x03340006ff0075a7 */ /* 0x000e220008000164 */
[----:B--2---:R-:W-:-:S04]  /*1680*/  FMUL.FTZ R0, R7, R0 ;  /* 0x0000000007007220 */ /* 0x004fc80000410000 */
[----:B------:R-:W-:Y:S01]  /*1690*/  FMUL.FTZ R0, R0, UR4 ;  /* 0x0000000400007c20 */ /* 0x000fe20008410000 */
[----:B0-----:R-:W-:Y:S06]  /*16a0*/  @!P0 BRA `(.L_x_3864) ;  /* 0x0000010c00708947 */ /* 0x001fec0003800000 */
.L_x_3950:
[----:B------:R-:W-:-:S06]  /*16b0*/  ULOP3.LUT UR4, UR39, 0x1, URZ, 0xfc, !UPT ;  /* 0x0000000127047892 */ /* 0x000fcc000f8efc3f */
[----:B------:R-:W-:-:S05]  /*16c0*/  IMAD.U32 R2, RZ, RZ, UR4 ;  /* 0x00000004ff027e24 */ /* 0x000fca000f8e00ff */
[----:B------:R-:W-:-:S13]  /*16d0*/  ISETP.NE.AND P0, PT, R2, 0x3, PT ;  /* 0x000000030200780c */ /* 0x000fda0003f05270 */
[----:B------:R-:W-:Y:S05]  /*16e0*/  @!P0 BRA `(.L_x_3865) ;  /* 0x0000000000048947 */ /* 0x000fea0003800000 */
[----:B------:R-:W-:Y:S01]  /*16f0*/  BPT.TRAP 0x1 ;  /* 0x000000040000795c */ /* 0x000fe20000300000 */
.L_x_3865:
[----:B------:R1:W2:Y:S01]  /*1700*/  SYNCS.PHASECHK.TRANS64.TRYWAIT P1, [UR36+0x33430], R6 ;  /* 0x03343006ff0075a7 */ /* 0x0002a20008020164 */
[----:B------:R-:W-:Y:S05]  /*1710*/  @!P0 BRA `(.L_x_3866) ;  /* 0x0000000000048947 */ /* 0x000fea0003800000 */
[----:B------:R-:W-:Y:S01]  /*1720*/  BPT.TRAP 0x1 ;  /* 0x000000040000795c */ /* 0x000fe20000300000 */
.L_x_3866:
[----:B------:R-:W-:Y:S02]  /*1730*/  IMAD.U32 R2, RZ, RZ, UR40 ;  /* 0x00000028ff027e24 */ /* 0x000fe4000f8e00ff */
[----:B------:R-:W-:Y:S01]  /*1740*/  IMAD.MOV.U32 R4, RZ, RZ, RZ ;  /* 0x000000ffff047224 */ /* 0x000fe200078e00ff */
[----:B--2---:R-:W-:Y:S06]  /*1750*/  @P1 BRA `(.L_x_3867) ;  /* 0x0000000000081947 */ /* 0x004fec0003800000 */
[----:B------:R-:W2:Y:S02]  /*1760*/  SYNCS.PHASECHK.TRANS64.TRYWAIT P1, [UR36+0x33430], R6 ;  /* 0x03343006ff0075a7 */ /* 0x000ea40008020164 */
[----:B--2---:R-:W-:Y:S05]  /*1770*/  @!P1 BRA `(.L_x_3868) ;  /* 0x0000010c00549947 */ /* 0x004fea0003800000 */
.L_x_3867:
[----:B------:R-:W-:Y:S05]  /*1780*/  WARPSYNC.ALL ;  /* 0x0000000000007948 */ /* 0x000fea0003800000 */
[----:B------:R-:W-:Y:S01]  /*1790*/  IMAD.MOV.U32 R25, RZ, RZ, RZ ;  /* 0x000000ffff197224 */ /* 0x000fe200078e00ff */
[----:B------:R-:W-:Y:S01]  /*17a0*/  LOP3.LUT R2, R2, 0x10000, RZ, 0xfc, !PT ;  /* 0x0001000002027812 */ /* 0x000fe200078efcff */
[----:B0-----:R-:W-:Y:S01]  /*17b0*/  IMAD.MOV.U32 R3, RZ, RZ, -0x7fffffe0 ;  /* 0x80000020ff037424 */ /* 0x001fe200078e00ff */
[----:B------:R-:W-:-:S04]  /*17c0*/  UIADD3 UR4, UR36, 0x24200, URZ ;  /* 0x0002420024047890 */ /* 0x000fc8000fffe03f */
[C---:B------:R-:W-:Y:S01]  /*17d0*/  R2UR UR5, R3.reuse ;  /* 0x00000000030572ca */ /* 0x040fe200000e0000 */
[----:B------:R-:W-:Y:S01]  /*17e0*/  WARPGROUP.ARRIVE ;  /* 0x00000000000079c5 */ /* 0x000fe20000000000 */
[----:B------:R-:W-:Y:S01]  /*17f0*/  UMOV UR7, 0x80000020 ;  /* 0x8000002000077882 */ /* 0x000fe20000000000 */
[----:B------:R-:W-:Y:S01]  /*1800*/  USHF.R.U32.HI UR6, URZ, 0x4, UR4 ;  /* 0x000000043f067899 */ /* 0x000fe20008011604 */
[C---:B------:R-:W-:Y:S01]  /*1810*/  R2UR UR8, R2.reuse ;  /* 0x00000000020872ca */ /* 0x040fe200000e0000 */
[----:B------:R-:W-:Y:S01]  /*1820*/  UMOV UR11, 0x80000020 ;  /* 0x80000020000b7882 */ /* 0x000fe20000000000 */
[C---:B------:R-:W-:Y:S01]  /*1830*/  R2UR UR4, R2.reuse ;  /* 0x00000000020472ca */ /* 0x040fe200000e0000 */
[----:B------:R-:W-:Y:S01]  /*1840*/  ULOP3.LUT UR6, UR6, 0x3fff, URZ, 0xc0, !UPT ;  /* 0x00003fff06067892 */ /* 0x000fe2000f8ec03f */
[C---:B------:R-:W-:Y:S01]  /*1850*/  R2UR UR9, R3.reuse ;  /* 0x00000000030972ca */ /* 0x040fe200000e0000 */
[----:B------:R-:W-:Y:S01]  /*1860*/  UMOV UR15, 0x80000020 ;  /* 0x80000020000f7882 */ /* 0x000fe20000000000 */
[C---:B------:R-:W-:Y:S01]  /*1870*/  R2UR UR12, R2.reuse ;  /* 0x00000000020c72ca */ /* 0x040fe200000e0000 */
[----:B------:R-:W-:Y:S01]  /*1880*/  ULOP3.LUT UR52, UR6, 0x10000, URZ, 0xfc, !UPT ;  /* 0x0001000006347892 */ /* 0x000fe2000f8efc3f */
[C---:B------:R-:W-:Y:S01]  /*1890*/  R2UR UR13, R3.reuse ;  /* 0x00000000030d72ca */ /* 0x040fe200000e0000 */
[----:B------:R-:W-:Y:S01]  /*18a0*/  UMOV UR19, 0x80000020 ;  /* 0x8000002000137882 */ /* 0x000fe20000000000 */
[C---:B------:R-:W-:Y:S01]  /*18b0*/  R2UR UR16, R2.reuse ;  /* 0x00000000021072ca */ /* 0x040fe200000e0000 */
[----:B------:R-:W-:Y:S01]  /*18c0*/  UIADD3 UR10, UR52, 0x80, URZ ;  /* 0x00000080340a7890 */ /* 0x000fe2000fffe03f */
[C---:B------:R-:W-:Y:S01]  /*18d0*/  R2UR UR17, R3.reuse ;  /* 0x00000000031172ca */ /* 0x040fe200000e0000 */
[----:B------:R-:W-:Y:S01]  /*18e0*/  UIADD3 UR14, UR52, 0x100, URZ ;  /* 0x00000100340e7890 */ /* 0x000fe2000fffe03f */
[----:B------:R-:W-:Y:S01]  /*18f0*/  R2UR UR20, R2 ;  /* 0x00000000021472ca */ /* 0x000fe200000e0000 */
[----:B------:R-:W-:Y:S01]  /*1900*/  UMOV UR6, UR52 ;  /* 0x0000003400067c82 */ /* 0x000fe20008000000 */
[----:B------:R-:W-:Y:S01]  /*1910*/  UIADD3 UR18, UR52, 0x180, URZ ;  /* 0x0000018034127890 */ /* 0x000fe2000fffe03f */
[----:B------:R-:W-:Y:S01]  /*1920*/  QGMMA.64x32x32.F32.E4M3.E4M3 R92, gdesc[UR4], RZ, !UPT, gsb0 ;  /* 0x00600000045c79f3 */ /* 0x000fe2000c0008ff */
[----:B------:R-:W-:Y:S01]  /*1930*/  R2UR UR21, R3 ;  /* 0x00000000031572ca */ /* 0x000fe200000e0000 */
[----:B------:R-:W-:Y:S01]  /*1940*/  UIADD3 UR22, UR52, 0x200, URZ ;  /* 0x0000020034167890 */ /* 0x000fe2000fffe03f */
[----:B------:R-:W-:Y:S01]  /*1950*/  UMOV UR23, 0x80000020 ;  /* 0x8000002000177882 */ /* 0x000fe20000000000 */
[----:B------:R-:W-:Y:S01]  /*1960*/  UIADD3 UR26, UR52, 0x2, URZ ;  /* 0x00000002341a7890 */ /* 0x000fe2000fffe03f */
[----:B------:R-:W-:Y:S01]  /*1970*/  UMOV UR25, 0x80000020 ;  /* 0x8000002000197882 */ /* 0x000fe20000000000 */
[----:B------:R-:W-:Y:S01]  /*1980*/  UMOV UR27, 0x80000020 ;  /* 0x80000020001b7882 */ /* 0x000fe20000000000 */
[----:B------:R-:W-:Y:S01]  /*1990*/  UIADD3 UR6, UR52, 0x82, URZ ;  /* 0x0000008234067890 */ /* 0x000fe2000fffe03f */
[----:B------:R-:W-:Y:S01]  /*19a0*/  UMOV UR5, UR25 ;  /* 0x0000001900057c82 */ /* 0x000fe20008000000 */
[----:B------:R-:W-:Y:S01]  /*19b0*/  UMOV UR7, 0x80000020 ;  /* 0x8000002000077882 */ /* 0x000fe20000000000 */
[----:B------:R-:W-:Y:S01]  /*19c0*/  UIADD3 UR30, UR52, 0x280, URZ ;  /* 0x00000280341e7890 */ /* 0x000fe2000fffe03f */
[----:B------:R-:W-:Y:S01]  /*19d0*/  UMOV UR29, 0x80000020 ;  /* 0x80000020001d7882 */ /* 0x000fe20000000000 */
[----:B------:R-:W-:Y:S01]  /*19e0*/  UMOV UR31, 0x80000020 ;  /* 0x80000020001f7882 */ /* 0x000fe20000000000 */
[----:B------:R-:W-:Y:S01]  /*19f0*/  UIADD3 UR34, UR52, 0x282, URZ ;  /* 0x0000028234227890 */ /* 0x000fe2000fffe03f */
[----:B------:R-:W-:Y:S01]  /*1a00*/  UMOV UR33, 0x80000020 ;  /* 0x8000002000217882 */ /* 0x000fe20000000000 */
[----:B------:R-:W-:Y:S01]  /*1a10*/  UMOV UR35, 0x80000020 ;  /* 0x8000002000237882 */ /* 0x000fe20000000000 */
[----:B------:R-:W-:Y:S01]  /*1a20*/  UMOV UR41, 0x80000020 ;  /* 0x8000002000297882 */ /* 0x000fe20000000000 */
[----:B------:R-:W-:Y:S01]  /*1a30*/  UIADD3 UR46, UR52, 0x502, URZ ;  /* 0x00000502342e7890 */ /* 0x000fe2000fffe03f */
[----:B------:R-:W-:Y:S01]  /*1a40*/  UMOV UR45, 0x80000020 ;  /* 0x80000020002d7882 */ /* 0x000fe20000000000 */
[----:B------:R-:W-:Y:S01]  /*1a50*/  UMOV UR47, 0x80000020 ;  /* 0x80000020002f7882 */ /* 0x000fe20000000000 */
[----:B------:R-:W-:-:S02]  /*1a60*/  WARPGROUP.DEPBAR.LE gsb0, 0x0 ;  /* 0x00008000000079c5 */ /* 0x000fc40000010000 */
[----:B------:R-:W-:-:S06]  /*1a70*/  WARPGROUP.ARRIVE ;  /* 0x00000000000079c5 */ /* 0x000fcc0000000000 */
[----:B------:R-:W-:Y:S01]  /*1a80*/  QGMMA.64x32x32.F32.E4M3.E4M3 R76, gdesc[UR8], RZ, !UPT, gsb0 ;  /* 0x00600000084c79f3 */ /* 0x000fe2000c0008ff */
[----:B------:R-:W-:Y:S01]  /*1a90*/  UIADD3 UR10, UR52, 0x102, URZ ;  /* 0x00000102340a7890 */ /* 0x000fe2000fffe03f */
[----:B------:R-:W-:Y:S01]  /*1aa0*/  UMOV UR9, UR25 ;  /* 0x0000001900097c82 */ /* 0x000fe20008000000 */
[----:B------:R-:W-:Y:S01]  /*1ab0*/  UMOV UR11, 0x80000020 ;  /* 0x80000020000b7882 */ /* 0x000fe20000000000 */
[----:B------:R-:W-:Y:S02]  /*1ac0*/  WARPGROUP.DEPBAR.LE gsb0, 0x0 ;  /* 0x00008000000079c5 */ /* 0x000fe40000010000 */
        /* <DEDUP_REMOVED lines=8> */
[----:B------:R-:W-:-:S13]  /*1b50*/  R2UR UR16, R2 ;  /* 0x00000000021072ca */ /* 0x000fda00000e0000 */
[----:B------:R-:W-:Y:S02]  /*1b60*/  UIADD3 UR24, UR16, 0x2, URZ ;  /* 0x0000000210187890 */ /* 0x000fe4000fffe03f */
[----:B------:R-:W-:Y:S02]  /*1b70*/  UIADD3 UR28, UR16, 0x200, URZ ;  /* 0x00000200101c7890 */ /* 0x000fe4000fffe03f */
[----:B------:R-:W-:Y:S02]  /*1b80*/  UIADD3 UR32, UR16, 0x202, URZ ;  /* 0x0000020210207890 */ /* 0x000fe4000fffe03f */
[----:B------:R-:W-:Y:S01]  /*1b90*/  UIADD3 UR40, UR16, 0x400, URZ ;  /* 0x0000040010287890 */ /* 0x000fe2000fffe03f */
[----:B------:R-:W-:Y:S01]  /*1ba0*/  UMOV UR4, UR24 ;  /* 0x0000001800047c82 */ /* 0x000fe20008000000 */
[----:B------:R-:W-:Y:S01]  /*1bb0*/  UMOV UR8, UR24 ;  /* 0x0000001800087c82 */ /* 0x000fe20008000000 */
[----:B------:R-:W-:-:S04]  /*1bc0*/  UIADD3 UR44, UR16, 0x402, URZ ;  /* 0x00000402102c7890 */ /* 0x000fc8000fffe03f */
[----:B------:R-:W-:Y:S01]  /*1bd0*/  UMOV UR12, UR40 ;  /* 0x00000028000c7c82 */ /* 0x000fe20008000000 */
[----:B------:R-:W-:Y:S02]  /*1be0*/  WARPGROUP.DEPBAR.LE gsb0, 0x0 ;  /* 0x00008000000079c5 */ /* 0x000fe40000010000 */
[----:B------:R-:W-:-:S06]  /*1bf0*/  WARPGROUP.ARRIVE ;  /* 0x00000000000079c5 */ /* 0x000fcc0000000000 */
[----:B------:R-:W-:Y:S03]  /*1c00*/  QGMMA.64x32x32.F32.E4M3.E4M3 R28, gdesc[UR20], RZ, !UPT, gsb0 ;  /* 0x00600000141c79f3 */ /* 0x000fe6000c0008ff */
[----:B------:R-:W-:Y:S02]  /*1c10*/  WARPGROUP.DEPBAR.LE gsb0, 0x0 ;  /* 0x00008000000079c5 */ /* 0x000fe40000010000 */
[----:B------:R-:W-:-:S06]  /*1c20*/  WARPGROUP.ARRIVE ;  /* 0x00000000000079c5 */ /* 0x000fcc0000000000 */
[----:B------:R-:W-:Y:S01]  /*1c30*/  QGMMA.64x32x32.F32.E4M3.E4M3 R92, gdesc[UR24], R92, gsb0 ;  /* 0x00600000185c79f3 */ /* 0x000fe2000800085c */
[----:B------:R-:W-:Y:S01]  /*1c40*/  UIADD3 UR26, UR52, 0x182, URZ ;  /* 0x00000182341a7890 */ /* 0x000fe2000fffe03f */
[----:B------:R-:W-:Y:S01]  /*1c50*/  UMOV UR27, 0x80000020 ;  /* 0x80000020001b7882 */ /* 0x000fe20000000000 */
[----:B------:R-:W-:Y:S02]  /*1c60*/  WARPGROUP.DEPBAR.LE gsb0, 0x0 ;  /* 0x00008000000079c5 */ /* 0x000fe40000010000 */
[----:B------:R-:W-:-:S06]  /*1c70*/  WARPGROUP.ARRIVE ;  /* 0x00000000000079c5 */ /* 0x000fcc0000000000 */
[----:B------:R-:W-:Y:S01]  /*1c80*/  QGMMA.64x32x32.F32.E4M3.E4M3 R76, gdesc[UR4], R76, gsb0 ;  /* 0x00600000044c79f3 */ /* 0x000fe2000800084c */
[----:B------:R-:W-:Y:S02]  /*1c90*/  UIADD3 UR4, UR52, 0x202, URZ ;  /* 0x0000020234047890 */ /* 0x000fe4000fffe03f */
[----:B------:R-:W-:Y:S01]  /*1ca0*/  UIADD3 UR6, UR52, 0x300, URZ ;  /* 0x0000030034067890 */ /* 0x000fe2000fffe03f */
[----:B------:R-:W-:Y:S01]  /*1cb0*/  UMOV UR5, UR29 ;  /* 0x0000001d00057c82 */ /* 0x000fe20008000000 */
[----:B------:R-:W-:Y:S01]  /*1cc0*/  UMOV UR7, 0x80000020 ;  /* 0x8000002000077882 */ /* 0x000fe20000000000 */
[----:B------:R-:W-:Y:S02]  /*1cd0*/  WARPGROUP.DEPBAR.LE gsb0, 0x0 ;  /* 0x00008000000079c5 */ /* 0x000fe40000010000 */
[----:B------:R-:W-:-:S06]  /*1ce0*/  WARPGROUP.ARRIVE ;  /* 0x00000000000079c5 */ /* 0x000fcc0000000000 */
[----:B------:R-:W-:Y:S01]  /*1cf0*/  QGMMA.64x32x32.F32.E4M3.E4M3 R60, gdesc[UR8], R60, gsb0 ;  /* 0x00600000083c79f3 */ /* 0x000fe2000800083c */
[----:B------:R-:W-:Y:S01]  /*1d00*/  UIADD3 UR10, UR52, 0x380, URZ ;  /* 0x00000380340a7890 */ /* 0x000fe2000fffe03f */
[----:B------:R-:W-:Y:S01]  /*1d10*/  UMOV UR8, UR28 ;  /* 0x0000001c00087c82 */ /* 0x000fe20008000000 */
[----:B------:R-:W-:Y:S01]  /*1d20*/  UMOV UR9, UR29 ;  /* 0x0000001d00097c82 */ /* 0x000fe20008000000 */
[----:B------:R-:W-:Y:S01]  /*1d30*/  UMOV UR11, 0x80000020 ;  /* 0x80000020000b7882 */ /* 0x000fe20000000000 */
[----:B------:R-:W-:Y:S02]  /*1d40*/  WARPGROUP.DEPBAR.LE gsb0, 0x0 ;  /* 0x00008000000079c5 */ /* 0x000fe40000010000 */
[----:B------:R-:W-:-:S06]  /*1d50*/  WARPGROUP.ARRIVE ;  /* 0x00000000000079c5 */ /* 0x000fcc0000000000 */
[----:B------:R-:W-:Y:S01]  /*1d60*/  QGMMA.64x32x32.F32.E4M3.E4M3 R44, gdesc[UR24], R44, gsb0 ;  /* 0x00600000182c79f3 */ /* 0x000fe2000800082c */
[----:B------:R-:W-:Y:S01]  /*1d70*/  UMOV UR26, UR4 ;  /* 0x00000004001a7c82 */ /* 0x000fe20008000000 */
[----:B------:R-:W-:Y:S01]  /*1d80*/  UMOV UR27, 0x80000020 ;  /* 0x80000020001b7882 */ /* 0x000fe20000000000 */
[----:B------:R-:W-:Y:S01]  /*1d90*/  UMOV UR4, UR28 ;  /* 0x0000001c00047c82 */ /* 0x000fe20008000000 */
[----:B------:R-:W-:Y:S02]  /*1da0*/  WARPGROUP.DEPBAR.LE gsb0, 0x0 ;  /* 0x00008000000079c5 */ /* 0x000fe40000010000 */
[----:B------:R-:W-:-:S06]  /*1db0*/  WARPGROUP.ARRIVE ;  /* 0x00000000000079c5 */ /* 0x000fcc0000000000 */
[----:B------:R-:W-:Y:S03]  /*1dc0*/  QGMMA.64x32x32.F32.E4M3.E4M3 R28, gdesc[UR24], R28, gsb0 ;  /* 0x00600000181c79f3 */ /* 0x000fe6000800081c */
        /* <DEDUP_REMOVED lines=72> */
[----:B------:R-:W-:Y:S03]  /*2250*/  QGMMA.64x32x32.F32.E4M3.E4M3 R60, gdesc[UR12], R60, gsb0 ;  /* 0x006000000c3c79f3 */ /* 0x000fe6000800083c */
[----:B------:R-:W-:Y:S02]  /*2260*/  WARPGROUP.DEPBAR.LE gsb0, 0x0 ;  /* 0x00008000000079c5 */ /* 0x000fe40000010000 */
[----:B------:R-:W-:-:S06]  /*2270*/  WARPGROUP.ARRIVE ;  /* 0x00000000000079c5 */ /* 0x000fcc0000000000 */
[----:B------:R-:W-:Y:S01]  /*2280*/  QGMMA.64x32x32.F32.E4M3.E4M3 R44, gdesc[UR4], R44, gsb0 ;  /* 0x00600000042c79f3 */ /* 0x000fe2000800082c */
[----:B------:R-:W-:Y:S01]  /*2290*/  UMOV UR4, UR40 ;  /* 0x0000002800047c82 */ /* 0x000fe20008000000 */
[----:B------:R-:W-:Y:S01]  /*22a0*/  UMOV UR5, UR41 ;  /* 0x0000002900057c82 */ /* 0x000fe20008000000 */
[----:B------:R-:W-:Y:S01]  /*22b0*/  UMOV UR6, UR8 ;  /* 0x0000000800067c82 */ /* 0x000fe20008000000 */
[----:B------:R-:W-:Y:S01]  /*22c0*/  UMOV UR7, 0x80000020 ;  /* 0x8000002000077882 */ /* 0x000fe20000000000 */
[----:B------:R-:W-:Y:S01]  /*22d0*/  UMOV UR8, UR44 ;  /* 0x0000002c00087c82 */ /* 0x000fe20008000000 */
        /* <DEDUP_REMOVED lines=16> */
[----:B------:R-:W-:Y:S02]  /*23e0*/  WARPGROUP.DEPBAR.LE gsb0, 0x0 ;  /* 0x00008000000079c5 */ /* 0x000fe40000010000 */
[----:B------:R-:W-:-:S06]  /*23f0*/  WARPGROUP.ARRIVE ;  /* 0x00000000000079c5 */ /* 0x000fcc0000000000 */
[----:B------:R-:W-:Y:S03]  /*2400*/  QGMMA.64x32x32.F32.E4M3.E4M3 R60, gdesc[UR8], R60, gsb0 ;  /* 0x00600000083c79f3 */ /* 0x000fe6000800083c */
[----:B------:R-:W-:Y:S02]  /*2410*/  WARPGROUP.DEPBAR.LE gsb0, 0x0 ;  /* 0x00008000000079c5 */ /* 0x000fe40000010000 */
[----:B------:R-:W-:-:S06]  /*2420*/  WARPGROUP.ARRIVE ;  /* 0x00000000000079c5 */ /* 0x000fcc0000000000 */
[----:B------:R-:W-:Y:S01]  /*2430*/  QGMMA.64x32x32.F32.E4M3.E4M3 R44, gdesc[UR44], R44, gsb0 ;  /* 0x006000002c2c79f3 */ /* 0x000fe2000800082c */
[----:B------:R-:W-:Y:S01]  /*2440*/  UMOV UR46, UR4 ;  /* 0x00000004002e7c82 */ /* 0x000fe20008000000 */
[----:B------:R-:W-:Y:S01]  /*2450*/  UMOV UR47, 0x80000020 ;  /* 0x80000020002f7882 */ /* 0x000fe20000000000 */
[----:B------:R-:W-:Y:S02]  /*2460*/  WARPGROUP.DEPBAR.LE gsb0, 0x0 ;  /* 0x00008000000079c5 */ /* 0x000fe40000010000 */
[----:B------:R-:W-:-:S06]  /*2470*/  WARPGROUP.ARRIVE ;  /* 0x00000000000079c5 */ /* 0x000fcc0000000000 */
[----:B------:R-:W-:Y:S03]  /*2480*/  QGMMA.64x32x32.F32.E4M3.E4M3 R28, gdesc[UR44], R28, gsb0 ;  /* 0x006000002c1c79f3 */ /* 0x000fe6000800081c */
[----:B------:R-:W-:Y:S02]  /*2490*/  WARPGROUP.DEPBAR.LE gsb0, 0x0 ;  /* 0x00008000000079c5 */ /* 0x000fe40000010000 */
[----:B------:R-:W-:Y:S05]  /*24a0*/  @!P0 BRA `(.L_x_3869) ;  /* 0x0000000000048947 */ /* 0x000fea0003800000 */
[----:B------:R-:W-:Y:S01]  /*24b0*/  BPT.TRAP 0x1 ;  /* 0x000000040000795c */ /* 0x000fe20000300000 */
.L_x_3869:
[C---:B------:R-:W-:Y:S01]  /*24c0*/  FMUL.FTZ R27, R0.reuse, R83 ;  /* 0x00000053001b7220 */ /* 0x040fe20000410000 */
[C---:B------:R-:W-:Y:S01]  /*24d0*/  FMUL.FTZ R44, R0.reuse, R44 ;  /* 0x0000002c002c7220 */ /* 0x040fe20000410000 */
[C---:B------:R-:W-:Y:S01]  /*24e0*/  FMUL.FTZ R83, R0.reuse, R61 ;  /* 0x0000003d00537220 */ /* 0x040fe20000410000 */
[C---:B------:R-:W-:Y:S01]  /*24f0*/  FMUL.FTZ R61, R0.reuse, R62 ;  /* 0x0000003e003d7220 */ /* 0x040fe20000410000 */
[C---:B------:R-:W-:Y:S01]  /*2500*/  FMUL.FTZ R62, R0.reuse, R67 ;  /* 0x00000043003e7220 */ /* 0x040fe20000410000 */
[C---:B------:R-:W-:Y:S01]  /*2510*/  FMUL.FTZ R5, R0.reuse, R92 ;  /* 0x0000005c00057220 */ /* 0x040fe20000410000 */
[----:B------:R0:W-:Y:S01]  /*2520*/  MUFU.TANH R67, R44 ;  /* 0x0000002c00437308 */ /* 0x0001e20000002400 */
[C---:B-1----:R-:W-:Y:S01]  /*2530*/  FMUL.FTZ R6, R0.reuse, R93 ;  /* 0x0000005d00067220 */ /* 0x042fe20000410000 */
[C---:B------:R-:W-:Y:S01]  /*2540*/  FMUL.FTZ R51, R0.reuse, R51 ;  /* 0x0000003300337220 */ /* 0x040fe20000410000 */
[C---:B------:R-:W-:Y:S01]  /*2550*/  FMUL.FTZ R57, R0.reuse, R57 ;  /* 0x0000003900397220 */ /* 0x040fe20000410000 */
[C---:B------:R-:W-:Y:S01]  /*2560*/  FMUL.FTZ R10, R0.reuse, R96 ;  /* 0x00000060000a7220 */ /* 0x040fe20000410000 */
[C---:B------:R-:W-:Y:S01]  /*2570*/  FMUL.FTZ R30, R0.reuse, R30 ;  /* 0x0000001e001e7220 */ /* 0x040fe20000410000 */
[C---:B------:R-:W-:Y:S01]  /*2580*/  FMUL.FTZ R11, R0.reuse, R97 ;  /* 0x00000061000b7220 */ /* 0x040fe20000410000 */
[C---:B------:R-:W-:Y:S01]  /*2590*/  FMUL.FTZ R13, R0.reuse, R100 ;  /* 0x00000064000d7220 */ /* 0x040fe20000410000 */
[----:B------:R-:W1:Y:S01]  /*25a0*/  MUFU.TANH R5, R5 ;  /* 0x0000000500057308 */ /* 0x000e620000002400 */
[----:B0-----:R-:W-:Y:S01]  /*25b0*/  LOP3.LUT R44, R17, 0xffffff80, RZ, 0xc0, !PT ;  /* 0xffffff80112c7812 */ /* 0x001fe200078ec0ff */
[C---:B------:R-:W-:Y:S01]  /*25c0*/  FMUL.FTZ R18, R0.reuse, R103 ;  /* 0x0000006700127220 */ /* 0x040fe20000410000 */
[C---:B------:R-:W-:Y:S01]  /*25d0*/  FMUL.FTZ R7, R0.reuse, R94 ;  /* 0x0000005e00077220 */ /* 0x040fe20000410000 */
[C---:B------:R-:W-:Y:S01]  /*25e0*/  FMUL.FTZ R15, R0.reuse, R101 ;  /* 0x00000065000f7220 */ /* 0x040fe20000410000 */
[----:B------:R-:W-:Y:S01]  /*25f0*/  FMUL.FTZ R8, R0, R95 ;  /* 0x0000005f00087220 */ /* 0x000fe20000410000 */
[----:B------:R-:W-:-:S02]  /*2600*/  IMAD.IADD R44, R23, 0x1, -R44 ;  /* 0x00000001172c7824 */ /* 0x000fc400078e0a2c */
[C---:B------:R-:W-:Y:S01]  /*2610*/  FMUL.FTZ R26, R0.reuse, R104 ;  /* 0x00000068001a7220 */ /* 0x040fe20000410000 */
[----:B------:R-:W0:Y:S01]  /*2620*/  MUFU.TANH R6, R6 ;  /* 0x0000000600067308 */ /* 0x000e220000002400 */
[C---:B------:R-:W-:Y:S01]  /*2630*/  FMUL.FTZ R24, R0.reuse, R105 ;  /* 0x0000006900187220 */ /* 0x040fe20000410000 */
[C---:B------:R-:W-:Y:S01]  /*2640*/  FMUL.FTZ R20, R0.reuse, R107 ;  /* 0x0000006b00147220 */ /* 0x040fe20000410000 */
[----:B------:R-:W-:Y:S01]  /*2650*/  SHF.R.S32.HI R17, RZ, 0x1f, R44 ;  /* 0x0000001fff117819 */ /* 0x000fe2000001142c */
[C---:B------:R-:W-:Y:S01]  /*2660*/  FMUL.FTZ R9, R0.reuse, R98 ;  /* 0x0000006200097220 */ /* 0x040fe20000410000 */
[C---:B------:R-:W-:Y:S01]  /*2670*/  FMUL.FTZ R12, R0.reuse, R99 ;  /* 0x00000063000c7220 */ /* 0x040fe20000410000 */
[C---:B------:R-:W-:Y:S01]  /*2680*/  FMUL.FTZ R92, R0.reuse, R76 ;  /* 0x0000004c005c7220 */ /* 0x040fe20000410000 */
[----:B------:R-:W-:Y:S01]  /*2690*/  LEA.HI R17, R17, R44, RZ, 0x2 ;  /* 0x0000002c11117211 */ /* 0x000fe200078f10ff */
[----:B------:R-:W-:Y:S01]  /*26a0*/  MUFU.TANH R96, R51 ;  /* 0x0000003300607308 */ /* 0x000fe20000002400 */
[C---:B------:R-:W-:Y:S01]  /*26b0*/  FMUL.FTZ R14, R0.reuse, R102 ;  /* 0x00000066000e7220 */ /* 0x040fe20000410000 */
[C---:B------:R-:W-:Y:S01]  /*26c0*/  FMUL.FTZ R77, R0.reuse, R77 ;  /* 0x0000004d004d7220 */ /* 0x040fe20000410000 */
[----:B------:R-:W-:Y:S01]  /*26d0*/  LOP3.LUT R17, R17, 0x7ffffffc, RZ, 0xc0, !PT ;  /* 0x7ffffffc11117812 */ /* 0x000fe200078ec0ff */
[C---:B------:R-:W-:Y:S01]  /*26e0*/  FMUL.FTZ R94, R0.reuse, R80 ;  /* 0x00000050005e7220 */ /* 0x040fe20000410000 */
[C---:B------:R-:W-:Y:S01]  /*26f0*/  FMUL.FTZ R19, R0.reuse, R106 ;  /* 0x0000006a00137220 */ /* 0x040fe20000410000 */
[C---:B------:R-:W-:Y:S01]  /*2700*/  FMUL.FTZ R93, R0.reuse, R81 ;  /* 0x00000051005d7220 */ /* 0x040fe20000410000 */
[----:B------:R-:W-:Y:S01]  /*2710*/  FMUL.FTZ R84, R0, R84 ;  /* 0x0000005400547220 */ /* 0x000fe20000410000 */
[----:B------:R-:W-:Y:S01]  /*2720*/  IMAD.IADD R17, R44, 0x1, -R17 ;  /* 0x000000012c117824 */ /* 0x000fe200078e0a11 */
[----:B------:R-:W-:Y:S01]  /*2730*/  MOV R44, 0xfffffffe ;  /* 0xfffffffe002c7802 */ /* 0x000fe20000000f00 */
[----:B------:R-:W-:Y:S01]  /*2740*/  MUFU.TANH R51, R57 ;  /* 0x0000003900337308 */ /* 0x000fe20000002400 */
[C---:B------:R-:W-:Y:S01]  /*2750*/  FMUL.FTZ R22, R0.reuse, R78 ;  /* 0x0000004e00167220 */ /* 0x040fe20000410000 */
[C---:B------:R-:W-:Y:S01]  /*2760*/  FMUL.FTZ R85, R0.reuse, R85 ;  /* 0x0000005500557220 */ /* 0x040fe20000410000 */
[----:B------:R-:W-:Y:S01]  /*2770*/  FMUL.FTZ R21, R0, R79 ;  /* 0x0000004f00157220 */ /* 0x000fe20000410000 */
[----:B------:R-:W-:-:S02]  /*2780*/  IMAD R17, R17, R44, 0xa0 ;  /* 0x000000a011117424 */ /* 0x000fc400078e022c */
[C---:B------:R-:W-:Y:S01]  /*2790*/  FMUL.FTZ R88, R0.reuse, R88 ;  /* 0x0000005800587220 */ /* 0x040fe20000410000 */
[C---:B------:R-:W-:Y:S01]  /*27a0*/  FMUL.FTZ R76, R0.reuse, R82 ;  /* 0x00000052004c7220 */ /* 0x040fe20000410000 */
[C---:B------:R-:W-:Y:S01]  /*27b0*/  FMUL.FTZ R89, R0.reuse, R89 ;  /* 0x0000005900597220 */ /* 0x040fe20000410000 */
[----:B------:R2:W-:Y:S01]  /*27c0*/  MUFU.TANH R57, R30 ;  /* 0x0000001e00397308 */ /* 0x0005e20000002400 */
[----:B------:R-:W-:Y:S02]  /*27d0*/  VIADD R17, R17, UR51 ;  /* 0x0000003311117c36 */ /* 0x000fe40008000000 */
[C---:B------:R-:W-:Y:S01]  /*27e0*/  FMUL.FTZ R82, R0.reuse, R60 ;  /* 0x0000003c00527220 */ /* 0x040fe20000410000 */
[C---:B------:R-:W-:Y:S01]  /*27f0*/  FMUL.FTZ R79, R0.reuse, R86 ;  /* 0x00000056004f7220 */ /* 0x040fe20000410000 */
[C---:B------:R-:W-:Y:S01]  /*2800*/  FMUL.FTZ R78, R0.reuse, R87 ;  /* 0x00000057004e7220 */ /* 0x040fe20000410000 */
[C---:B------:R-:W-:Y:S01]  /*2810*/  FMUL.FTZ R64, R0.reuse, R64 ;  /* 0x0000004000407220 */ /* 0x040fe20000410000 */
[C---:B------:R-:W-:Y:S01]  /*2820*/  FMUL.FTZ R81, R0.reuse, R90 ;  /* 0x0000005a00517220 */ /* 0x040fe20000410000 */
[----:B------:R-:W-:Y:S01]  /*2830*/  FMUL.FTZ R87, R0, R65 ;  /* 0x0000004100577220 */ /* 0x000fe20000410000 */
[----:B------:R-:W3:Y:S01]  /*2840*/  MUFU.TANH R10, R10 ;  /* 0x0000000a000a7308 */ /* 0x000ee20000002400 */
[----:B--2---:R-:W-:-:S02]  /*2850*/  IMAD.U32 R30, RZ, RZ, UR43 ;  /* 0x0000002bff1e7e24 */ /* 0x004fc4000f8e00ff */
[C---:B------:R-:W-:Y:S01]  /*2860*/  FMUL.FTZ R80, R0.reuse, R91 ;  /* 0x0000005b00507220 */ /* 0x040fe20000410000 */
[C---:B------:R-:W-:Y:S01]  /*2870*/  FMUL.FTZ R68, R0.reuse, R68 ;  /* 0x0000004400447220 */ /* 0x040fe20000410000 */
[----:B------:R-:W-:Y:S01]  /*2880*/  FMUL.FTZ R69, R0, R69 ;  /* 0x0000004500457220 */ /* 0x000fe20000410000 */
[----:B------:R-:W-:Y:S02]  /*2890*/  IMAD R103, R30, -0xa0, R17 ;  /* 0xffffff601e677824 */ /* 0x000fe400078e0211 */
[C---:B------:R-:W-:Y:S01]  /*28a0*/  FMUL.FTZ R75, R0.reuse, R75 ;  /* 0x0000004b004b7220 */ /* 0x040fe20000410000 */
[C---:B------:R-:W-:Y:S01]  /*28b0*/  FMUL.FTZ R60, R0.reuse, R63 ;  /* 0x0000003f003c7220 */ /* 0x040fe20000410000 */
[----:B------:R-:W2:Y:S01]  /*28c0*/  MUFU.TANH R11, R11 ;  /* 0x0000000b000b7308 */ /* 0x000ea20000002400 */
[C---:B------:R-:W-:Y:S01]  /*28d0*/  FMUL.FTZ R72, R0.reuse, R72 ;  /* 0x0000004800487220 */ /* 0x040fe20000410000 */
[C---:B------:R-:W-:Y:S01]  /*28e0*/  ISETP.GT.AND P4, PT, R103.reuse, RZ, PT ;  /* 0x000000ff6700720c */ /* 0x040fe20003f84270 */
[C---:B------:R-:W-:Y:S01]  /*28f0*/  FMUL.FTZ R63, R0.reuse, R66 ;  /* 0x00000042003f7220 */ /* 0x040fe20000410000 */
[C---:B------:R-:W-:Y:S01]  /*2900*/  ISETP.GT.AND P3, PT, R103.reuse, 0x1, PT ;  /* 0x000000016700780c */ /* 0x040fe20003f64270 */
[C---:B------:R-:W-:Y:S01]  /*2910*/  FMUL.FTZ R73, R0.reuse, R73 ;  /* 0x0000004900497220 */ /* 0x040fe20000410000 */
[----:B------:R-:W-:Y:S01]  /*2920*/  ISETP.GT.AND P2, PT, R103, 0x8, PT ;  /* 0x000000086700780c */ /* 0x000fe20003f44270 */
[C---:B------:R-:W-:Y:S01]  /*2930*/  FMUL.FTZ R48, R0.reuse, R48 ;  /* 0x0000003000307220 */ /* 0x040fe20000410000 */
[----:B------:R-:W4:Y:S01]  /*2940*/  MUFU.TANH R13, R13 ;  /* 0x0000000d000d7308 */ /* 0x000f220000002400 */
[----:B-1----:R-:W-:Y:S01]  /*2950*/  FSEL R105, R5, -INF , P4 ;  /* 0xff80000005697808 */ /* 0x002fe20002000000 */
[----:B------:R-:W-:Y:S01]  /*2960*/  FMUL.FTZ R47, R0, R47 ;  /* 0x0000002f002f7220 */ /* 0x000fe20000410000 */
[----:B0-----:R-:W-:Y:S01]  /*2970*/  FSEL R107, R6, -INF , P3 ;  /* 0xff800000066b7808 */ /* 0x001fe20001800000 */
[C---:B------:R-:W-:Y:S01]  /*2980*/  FMUL.FTZ R65, R0.reuse, R70 ;  /* 0x0000004600417220 */ /* 0x040fe20000410000 */
[----:B------:R-:W-:Y:S01]  /*2990*/  ISETP.GT.AND P1, PT, R103, 0x9, PT ;  /* 0x000000096700780c */ /* 0x000fe20003f24270 */
[----:B------:R-:W-:Y:S01]  /*29a0*/  FMUL.FTZ R45, R0, R45 ;  /* 0x0000002d002d7220 */ /* 0x000fe20000410000 */
[----:B---3--:R-:W-:Y:S01]  /*29b0*/  FSEL R109, R10, -INF , P2 ;  /* 0xff8000000a6d7808 */ /* 0x008fe20001000000 */
[----:B------:R-:W0:Y:S01]  /*29c0*/  MUFU.TANH R7, R7 ;  /* 0x0000000700077308 */ /* 0x000e220000002400 */
[----:B------:R-:W-:Y:S01]  /*29d0*/  FMNMX.FTZ R6, R105, R107, !PT ;  /* 0x0000006b69067209 */ /* 0x000fe20007810000 */
[C---:B------:R-:W-:Y:S01]  /*29e0*/  FMUL.FTZ R46, R0.reuse, R46 ;  /* 0x0000002e002e7220 */ /* 0x040fe20000410000 */
[----:B------:R-:W-:Y:S01]  /*29f0*/  ISETP.GT.AND P6, PT, R103, 0x10, PT ;  /* 0x000000106700780c */ /* 0x000fe20003fc4270 */
[C---:B------:R-:W-:Y:S01]  /*2a00*/  FMUL.FTZ R74, R0.reuse, R74 ;  /* 0x0000004a004a7220 */ /* 0x040fe20000410000 */
[----:B--2---:R-:W-:Y:S01]  /*2a10*/  FSEL R111, R11, -INF , P1 ;  /* 0xff8000000b6f7808 */ /* 0x004fe20000800000 */
[C---:B------:R-:W-:Y:S01]  /*2a20*/  FMUL.FTZ R49, R0.reuse, R49 ;  /* 0x0000003100317220 */ /* 0x040fe20000410000 */
[----:B------:R-:W-:Y:S01]  /*2a30*/  FMNMX.FTZ R6, R109, R6, !PT ;  /* 0x000000066d067209 */ /* 0x000fe20007810000 */
[----:B------:R-:W1:Y:S01]  /*2a40*/  MUFU.TANH R15, R15 ;  /* 0x0000000f000f7308 */ /* 0x000e620000002400 */
[----:B------:R-:W-:Y:S01]  /*2a50*/  ISETP.GT.AND P5, PT, R103, 0x11, PT ;  /* 0x000000116700780c */ /* 0x000fe20003fa4270 */
[C---:B------:R-:W-:Y:S01]  /*2a60*/  FMUL.FTZ R37, R0.reuse, R37 ;  /* 0x0000002500257220 */ /* 0x040fe20000410000 */
[----:B----4-:R-:W-:Y:S01]  /*2a70*/  FSEL R113, R13, -INF , P6 ;  /* 0xff8000000d717808 */ /* 0x010fe20003000000 */
[C---:B------:R-:W-:Y:S01]  /*2a80*/  FMUL.FTZ R50, R0.reuse, R50 ;  /* 0x0000003200327220 */ /* 0x040fe20000410000 */
[----:B------:R-:W-:Y:S01]  /*2a90*/  FMNMX.FTZ R6, R111, R6, !PT ;  /* 0x000000066f067209 */ /* 0x000fe20007810000 */
[C---:B------:R-:W-:Y:S01]  /*2aa0*/  FMUL.FTZ R52, R0.reuse, R52 ;  /* 0x0000003400347220 */ /* 0x040fe20000410000 */
[C---:B------:R-:W-:Y:S01]  /*2ab0*/  FMUL.FTZ R56, R0.reuse, R56 ;  /* 0x0000003800387220 */ /* 0x040fe20000410000 */
[----:B------:R-:W2:Y:S01]  /*2ac0*/  MUFU.TANH R8, R8 ;  /* 0x0000000800087308 */ /* 0x000ea20000002400 */
[----:B0-----:R-:W-:Y:S01]  /*2ad0*/  FSEL R7, R7, -INF , P4 ;  /* 0xff80000007077808 */ /* 0x001fe20002000000 */
[C---:B------:R-:W-:Y:S01]  /*2ae0*/  FMUL.FTZ R33, R0.reuse, R33 ;  /* 0x0000002100217220 */ /* 0x040fe20000410000 */
[----:B------:R-:W-:Y:S01]  /*2af0*/  ISETP.GT.AND P4, PT, R103, 0x18, PT ;  /* 0x000000186700780c */ /* 0x000fe20003f84270 */
[C---:B------:R-:W-:Y:S01]  /*2b00*/  FMUL.FTZ R53, R0.reuse, R53 ;  /* 0x0000003500357220 */ /* 0x040fe20000410000 */
[----:B------:R-:W-:Y:S01]  /*2b10*/  FMNMX.FTZ R6, R113, R6, !PT ;  /* 0x0000000671067209 */ /* 0x000fe20007810000 */
[C---:B------:R-:W-:Y:S01]  /*2b20*/  FMUL.FTZ R29, R0.reuse, R29 ;  /* 0x0000001d001d7220 */ /* 0x040fe20000410000 */
[C---:B------:R-:W-:Y:S01]  /*2b30*/  FMUL.FTZ R31, R0.reuse, R31 ;  /* 0x0000001f001f7220 */ /* 0x040fe20000410000 */
[----:B------:R-:W0:Y:S01]  /*2b40*/  MUFU.TANH R26, R26 ;  /* 0x0000001a001a7308 */ /* 0x000e220000002400 */
[----:B-1----:R-:W-:Y:S01]  /*2b50*/  FSEL R115, R15, -INF , P5 ;  /* 0xff8000000f737808 */ /* 0x002fe20002800000 */
[C---:B------:R-:W-:Y:S01]  /*2b60*/  FMUL.FTZ R28, R0.reuse, R28 ;  /* 0x0000001c001c7220 */ /* 0x040fe20000410000 */
[C---:B------:R-:W-:Y:S01]  /*2b70*/  FMUL.FTZ R36, R0.reuse, R36 ;  /* 0x0000002400247220 */ /* 0x040fe20000410000 */
[C---:B------:R-:W-:Y:S01]  /*2b80*/  FMUL.FTZ R54, R0.reuse, R54 ;  /* 0x0000003600367220 */ /* 0x040fe20000410000 */
[----:B------:R-:W-:Y:S01]  /*2b90*/  FMNMX.FTZ R6, R115, R6, !PT ;  /* 0x0000000673067209 */ /* 0x000fe20007810000 */
[C---:B------:R-:W-:Y:S01]  /*2ba0*/  FMUL.FTZ R41, R0.reuse, R41 ;  /* 0x0000002900297220 */ /* 0x040fe20000410000 */
[----:B------:R-:W-:Y:S01]  /*2bb0*/  FMUL.FTZ R55, R0, R55 ;  /* 0x0000003700377220 */ /* 0x000fe20000410000 */
[----:B------:R-:W1:Y:S01]  /*2bc0*/  MUFU.TANH R9, R9 ;  /* 0x0000000900097308 */ /* 0x000e620000002400 */
[----:B--2---:R-:W-:Y:S01]  /*2bd0*/  FSEL R8, R8, -INF , P3 ;  /* 0xff80000008087808 */ /* 0x004fe20001800000 */
[C---:B------:R-:W-:Y:S01]  /*2be0*/  FMUL.FTZ R32, R0.reuse, R32 ;  /* 0x0000002000207220 */ /* 0x040fe20000410000 */
[----:B------:R-:W-:Y:S01]  /*2bf0*/  ISETP.GT.AND P3, PT, R103, 0x19, PT ;  /* 0x000000196700780c */ /* 0x000fe20003f64270 */
[C---:B------:R-:W-:Y:S01]  /*2c00*/  FMUL.FTZ R58, R0.reuse, R58 ;  /* 0x0000003a003a7220 */ /* 0x040fe20000410000 */
[C---:B------:R-:W-:Y:S01]  /*2c10*/  FMUL.FTZ R59, R0.reuse, R59 ;  /* 0x0000003b003b7220 */ /* 0x040fe20000410000 */
[----:B------:R-:W-:Y:S01]  /*2c20*/  FMUL.FTZ R40, R0, R40 ;  /* 0x0000002800287220 */ /* 0x000fe20000410000 */
[----:B------:R-:W-:Y:S01]  /*2c30*/  ULDC UR53, c[0x0][0x988] ;  /* 0x0002620000357ab9 */ /* 0x000fe20000000800 */
[----:B------:R-:W2:Y:S01]  /*2c40*/  MUFU.TANH R24, R24 ;  /* 0x0000001800187308 */ /* 0x000ea20000002400 */
[----:B0-----:R-:W-:Y:S01]  /*2c50*/  FSEL R117, R26, -INF , P4 ;  /* 0xff8000001a757808 */ /* 0x001fe20002000000 */
[C---:B------:R-:W-:Y:S01]  /*2c60*/  FMUL.FTZ R34, R0.reuse, R34 ;  /* 0x0000002200227220 */ /* 0x040fe20000410000 */
[----:B------:R-:W-:Y:S01]  /*2c70*/  P2R R108, PR, RZ, 0x1 ;  /* 0x00000001ff6c7803 */ /* 0x000fe20000000000 */
[C---:B------:R-:W-:Y:S01]  /*2c80*/  FMUL.FTZ R35, R0.reuse, R35 ;  /* 0x0000002300237220 */ /* 0x040fe20000410000 */
[----:B------:R-:W-:Y:S01]  /*2c90*/  FMNMX.FTZ R6, R117, R6, !PT ;  /* 0x0000000675067209 */ /* 0x000fe20007810000 */
[C---:B------:R-:W-:Y:S01]  /*2ca0*/  FMUL.FTZ R38, R0.reuse, R38 ;  /* 0x0000002600267220 */ /* 0x040fe20000410000 */
[C---:B------:R-:W-:Y:S01]  /*2cb0*/  FMUL.FTZ R39, R0.reuse, R39 ;  /* 0x0000002700277220 */ /* 0x040fe20000410000 */
[----:B------:R-:W0:Y:S01]  /*2cc0*/  MUFU.TANH R12, R12 ;  /* 0x0000000c000c7308 */ /* 0x000e220000002400 */
[----:B-1----:R-:W-:Y:S01]  /*2cd0*/  FSEL R9, R9, -INF , P2 ;  /* 0xff80000009097808 */ /* 0x002fe20001000000 */
[C---:B------:R-:W-:Y:S01]  /*2ce0*/  FMUL.FTZ R42, R0.reuse, R42 ;  /* 0x0000002a002a7220 */ /* 0x040fe20000410000 */
[----:B------:R-:W-:Y:S01]  /*2cf0*/  ISETP.GT.AND P2, PT, R103, 0x20, PT ;  /* 0x000000206700780c */ /* 0x000fe20003f44270 */
[----:B------:R-:W-:Y:S01]  /*2d00*/  FMUL.FTZ R43, R0, R43 ;  /* 0x0000002b002b7220 */ /* 0x000fe20000410000 */
[----:B------:R-:W-:Y:S01]  /*2d10*/  UIADD3 UR58, UR43, -0x2, URZ ;  /* 0xfffffffe2b3a7890 */ /* 0x000fe2000fffe03f */
[----:B------:R-:W1:Y:S01]  /*2d20*/  S2UR UR51, SR_CgaCtaId ;  /* 0x00000000003379c3 */ /* 0x000e620000008800 */
[----:B------:R-:W-:Y:S01]  /*2d30*/  UIADD3 UR4, UR36, 0x33440, URZ ;  /* 0x0003344024047890 */ /* 0x000fe2000fffe03f */
[----:B------:R-:W3:Y:S01]  /*2d40*/  MUFU.TANH R92, R92 ;  /* 0x0000005c005c7308 */ /* 0x000ee20000002400 */
[----:B--2---:R-:W-:Y:S01]  /*2d50*/  FSEL R119, R24, -INF , P3 ;  /* 0xff80000018777808 */ /* 0x004fe20001800000 */
[----:B------:R-:W-:Y:S01]  /*2d60*/  UISETP.GE.AND UP0, UPT, UR58, UR38, UPT ;  /* 0x000000263a00728c */ /* 0x000fe2000bf06270 */
[--C-:B------:R-:W-:Y:S01]  /*2d70*/  IMAD.MOV.U32 R104, RZ, RZ, R25.reuse ;  /* 0x000000ffff687224 */ /* 0x100fe200078e0019 */
[----:B------:R-:W-:Y:S01]  /*2d80*/  UPRMT UR4, UR42, 0x654, UR4 ;  /* 0x000006542a047896 */ /* 0x000fe20008000004 */
[----:B------:R-:W-:Y:S01]  /*2d90*/  FMNMX.FTZ R6, R119, R6, !PT ;  /* 0x0000000677067209 */ /* 0x000fe20007810000 */
[----:B------:R-:W-:Y:S01]  /*2da0*/  UMOV UR57, URZ ;  /* 0x0000003f00397c82 */ /* 0x000fe20008000000 */
[--C-:B------:R-:W-:Y:S01]  /*2db0*/  IMAD.MOV.U32 R106, RZ, RZ, R25.reuse ;  /* 0x000000ffff6a7224 */ /* 0x100fe200078e0019 */
[----:B------:R-:W2:Y:S01]  /*2dc0*/  MUFU.TANH R14, R14 ;  /* 0x0000000e000e7308 */ /* 0x000ea20000002400 */
[----:B0-----:R-:W-:Y:S01]  /*2dd0*/  FSEL R12, R12, -INF , P1 ;  /* 0xff8000000c0c7808 */ /* 0x001fe20000800000 */
[--C-:B------:R-:W-:Y:S01]  /*2de0*/  IMAD.MOV.U32 R110, RZ, RZ, R25.reuse ;  /* 0x000000ffff6e7224 */ /* 0x100fe200078e0019 */
[----:B------:R-:W-:Y:S01]  /*2df0*/  ISETP.GT.AND P1, PT, R103, 0x21, PT ;  /* 0x000000216700780c */ /* 0x000fe20003f24270 */
[--C-:B------:R-:W-:Y:S01]  /*2e00*/  IMAD.MOV.U32 R112, RZ, RZ, R25.reuse ;  /* 0x000000ffff707224 */ /* 0x100fe200078e0019 */
[----:B------:R-:W-:Y:S01]  /*2e10*/  SYNCS.ARRIVE.TRANS64.RED.A1T0 RZ, [UR4], RZ ;  /* 0x000000ffffff79a7 */ /* 0x000fe20008100404 */
[----:B------:R-:W-:-:S02]  /*2e20*/  IMAD.MOV.U32 R114, RZ, RZ, R25 ;  /* 0x000000ffff727224 */ /* 0x000fc400078e0019 */
[----:B------:R-:W0:Y:S01]  /*2e30*/  MUFU.TANH R77, R77 ;  /* 0x0000004d004d7308 */ /* 0x000e220000002400 */
[----:B---3--:R-:W-:Y:S01]  /*2e40*/  FSEL R121, R92, -INF , P2 ;  /* 0xff8000005c797808 */ /* 0x008fe20001000000 */
[--C-:B------:R-:W-:Y:S02]  /*2e50*/  IMAD.MOV.U32 R116, RZ, RZ, R25.reuse ;  /* 0x000000ffff747224 */ /* 0x100fe400078e0019 */
[----:B------:R-:W-:Y:S01]  /*2e60*/  IMAD.MOV.U32 R118, RZ, RZ, R25 ;  /* 0x000000ffff767224 */ /* 0x000fe200078e0019 */
[----:B------:R-:W-:-:S03]  /*2e70*/  FMNMX.FTZ R6, R121, R6, !PT ;  /* 0x0000000679067209 */ /* 0x000fc60007810000 */
[----:B------:R-:W3:Y:S01]  /*2e80*/  MUFU.TANH R18, R18 ;  /* 0x0000001200127308 */ /* 0x000ee20000002400 */
[----:B--2---:R-:W-:Y:S02]  /*2e90*/  FSEL R14, R14, -INF , P6 ;  /* 0xff8000000e0e7808 */ /* 0x004fe40003000000 */
[----:B------:R-:W-:-:S05]  /*2ea0*/  ISETP.GT.AND P6, PT, R103, 0x28, PT ;  /* 0x000000286700780c */ /* 0x000fca0003fc4270 */
[----:B------:R-:W2:Y:S01]  /*2eb0*/  MUFU.TANH R94, R94 ;  /* 0x0000005e005e7308 */ /* 0x000ea20000002400 */
[----:B0-----:R-:W-:-:S04]  /*2ec0*/  FSEL R77, R77, -INF , P1 ;  /* 0xff8000004d4d7808 */ /* 0x001fc80000800000 */
[----:B------:R-:W-:-:S03]  /*2ed0*/  FMNMX.FTZ R6, R77, R6, !PT ;  /* 0x000000064d067209 */ /* 0x000fc60007810000 */
[----:B------:R-:W0:Y:S01]  /*2ee0*/  MUFU.TANH R19, R19 ;  /* 0x0000001300137308 */ /* 0x000e220000002400 */
[----:B---3--:R-:W-:Y:S02]  /*2ef0*/  FSEL R18, R18, -INF , P5 ;  /* 0xff80000012127808 */ /* 0x008fe40002800000 */
[----:B------:R-:W-:-:S05]  /*2f00*/  ISETP.GT.AND P5, PT, R103, 0x29, PT ;  /* 0x000000296700780c */ /* 0x000fca0003fa4270 */
[----:B------:R-:W3:Y:S01]  /*2f10*/  MUFU.TANH R93, R93 ;  /* 0x0000005d005d7308 */ /* 0x000ee20000002400 */
[----:B--2---:R-:W-:Y:S01]  /*2f20*/  FSEL R123, R94, -INF , P6 ;  /* 0xff8000005e7b7808 */ /* 0x004fe20003000000 */
[----:B------:R-:W-:-:S03]  /*2f30*/  IMAD.MOV.U32 R94, RZ, RZ, R25 ;  /* 0x000000ffff5e7224 */ /* 0x000fc600078e0019 */
[----:B------:R-:W-:-:S03]  /*2f40*/  FMNMX.FTZ R6, R123, R6, !PT ;  /* 0x000000067b067209 */ /* 0x000fc60007810000 */
[----:B------:R-:W2:Y:S01]  /*2f50*/  MUFU.TANH R20, R20 ;  /* 0x0000001400147308 */ /* 0x000ea20000002400 */
[----:B0-----:R-:W-:Y:S02]  /*2f60*/  FSEL R19, R19, -INF , P4 ;  /* 0xff80000013137808 */ /* 0x001fe40002000000 */
[----:B------:R-:W-:-:S05]  /*2f70*/  ISETP.GT.AND P4, PT, R103, 0x30, PT ;  /* 0x000000306700780c */ /* 0x000fca0003f84270 */
[----:B------:R-:W0:Y:S01]  /*2f80*/  MUFU.TANH R84, R84 ;  /* 0x0000005400547308 */ /* 0x000e220000002400 */
[----:B---3--:R-:W-:-:S04]  /*2f90*/  FSEL R93, R93, -INF , P5 ;  /* 0xff8000005d5d7808 */ /* 0x008fc80002800000 */
        /* <DEDUP_REMOVED lines=11> */
[----:B--2---:R-:W-:-:S04]  /*3050*/  FSEL R127, R85, -INF , P3 ;  /* 0xff800000557f7808 */ /* 0x004fc80001800000 */
        /* <DEDUP_REMOVED lines=16> */
[----:B------:R-:W-:Y:S01]  /*3160*/  MUFU.TANH R83, R83 ;  /* 0x0000005300537308 */ /* 0x000fe20000002400 */
[----:B--2---:R-:W-:-:S04]  /*3170*/  FSEL R131, R82, -INF , P6 ;  /* 0xff80000052837808 */ /* 0x004fc80003000000 */
[----:B------:R-:W-:-:S03]  /*3180*/  FMNMX.FTZ R6, R131, R6, !PT ;  /* 0x0000000683067209 */ /* 0x000fc60007810000 */
[----:B------:R-:W2:Y:S01]  /*3190*/  MUFU.TANH R78, R78 ;  /* 0x0000004e004e7308 */ /* 0x000ea20000002400 */
[----:B0-----:R-:W-:Y:S02]  /*31a0*/  FSEL R79, R79, -INF , P4 ;  /* 0xff8000004f4f7808 */ /* 0x001fe40002000000 */
[----:B------:R-:W-:-:S05]  /*31b0*/  ISETP.GT.AND P4, PT, R103, 0x48, PT ;  /* 0x000000486700780c */ /* 0x000fca0003f84270 */
[----:B------:R0:W3:Y:S08]  /*31c0*/  MUFU.TANH R86, R64 ;  /* 0x0000004000567308 */ /* 0x0000f00000002400 */
[----:B------:R-:W4:Y:S01]  /*31d0*/  MUFU.TANH R81, R81 ;  /* 0x0000005100517308 */ /* 0x000f220000002400 */
[----:B--2---:R-:W-:Y:S01]  /*31e0*/  FSEL R78, R78, -INF , P3 ;  /* 0xff8000004e4e7808 */ /* 0x004fe20001800000 */
[----:B0-----:R-:W-:Y:S01]  /*31f0*/  FMUL.FTZ R64, R0, R71 ;  /* 0x0000004700407220 */ /* 0x001fe20000410000 */
[----:B------:R-:W-:-:S05]  /*3200*/  ISETP.GT.AND P3, PT, R103, 0x49, PT ;  /* 0x000000496700780c */ /* 0x000fca0003f64270 */
[----:B------:R-:W-:Y:S01]  /*3210*/  MUFU.TANH R87, R87 ;  /* 0x0000005700577308 */ /* 0x000fe20000002400 */
[----:B---3--:R-:W-:-:S07]  /*3220*/  FSEL R44, R86, -INF , P4 ;  /* 0xff800000562c7808 */ /* 0x008fce0002000000 */
[----:B------:R-:W0:Y:S01]  /*3230*/  MUFU.TANH R80, R80 ;  /* 0x0000005000507308 */ /* 0x000e220000002400 */
[----:B----4-:R-:W-:Y:S02]  /*3240*/  FSEL R81, R81, -INF , P2 ;  /* 0xff80000051517808 */ /* 0x010fe40001000000 */
[----:B------:R-:W-:-:S05]  /*3250*/  ISETP.GT.AND P2, PT, R103, 0x50, PT ;  /* 0x000000506700780c */ /* 0x000fca0003f44270 */
[----:B------:R-:W-:Y:S08]  /*3260*/  MUFU.TANH R68, R68 ;  /* 0x0000004400447308 */ /* 0x000ff00000002400 */
[----:B------:R-:W2:Y:S01]  /*3270*/  MUFU.TANH R61, R61 ;  /* 0x0000003d003d7308 */ /* 0x000ea20000002400 */
[----:B0-----:R-:W-:Y:S02]  /*3280*/  FSEL R80, R80, -INF , P1 ;  /* 0xff80000050507808 */ /* 0x001fe40000800000 */
[----:B------:R-:W-:-:S05]  /*3290*/  ISETP.GT.AND P1, PT, R103, 0x51, PT ;  /* 0x000000516700780c */ /* 0x000fca0003f24270 */
[----:B------:R-:W-:Y:S08]  /*32a0*/  MUFU.TANH R69, R69 ;  /* 0x0000004500457308 */ /* 0x000ff00000002400 */
[----:B------:R0:W-:Y:S01]  /*32b0*/  MUFU.TANH R66, R75 ;  /* 0x0000004b00427308 */ /* 0x0001e20000002400 */
[----:B--2---:R-:W-:Y:S02]  /*32c0*/  FSEL R61, R61, -INF , P6 ;  /* 0xff8000003d3d7808 */ /* 0x004fe40003000000 */
[----:B------:R-:W-:-:S05]  /*32d0*/  ISETP.GT.AND P6, PT, R103, 0x58, PT ;  /* 0x000000586700780c */ /* 0x000fca0003fc4270 */
[----:B------:R-:W2:Y:S01]  /*32e0*/  MUFU.TANH R60, R60 ;  /* 0x0000003c003c7308 */ /* 0x000ea20000002400 */
[----:B0-----:R-:W-:-:S04]  /*32f0*/  FSEL R75, R83, -INF , P5 ;  /* 0xff800000534b7808 */ /* 0x001fc80002800000 */
[----:B------:R-:W-:-:S03]  /*3300*/  FMNMX.FTZ R5, R75, R6, !PT ;  /* 0x000000064b057209 */ /* 0x000fc60007810000 */
[----:B------:R-:W-:Y:S01]  /*3310*/  MUFU.TANH R72, R72 ;  /* 0x0000004800487308 */ /* 0x000fe20000002400 */
[----:B------:R-:W-:-:S07]  /*3320*/  FMNMX.FTZ R5, R44, R5, !PT ;  /* 0x000000052c057209 */ /* 0x000fce0007810000 */
[----:B------:R-:W0:Y:S01]  /*3330*/  MUFU.TANH R63, R63 ;  /* 0x0000003f003f7308 */ /* 0x000e220000002400 */
[----:B--2---:R-:W-:Y:S02]  /*3340*/  FSEL R60, R60, -INF , P5 ;  /* 0xff8000003c3c7808 */ /* 0x004fe40002800000 */
[----:B------:R-:W-:-:S05]  /*3350*/  ISETP.GT.AND P5, PT, R103, 0x59, PT ;  /* 0x000000596700780c */ /* 0x000fca0003fa4270 */
[----:B------:R-:W-:Y:S08]  /*3360*/  MUFU.TANH R73, R73 ;  /* 0x0000004900497308 */ /* 0x000ff00000002400 */
[----:B------:R2:W-:Y:S01]  /*3370*/  MUFU.TANH R91, R48 ;  /* 0x00000030005b7308 */ /* 0x0005e20000002400 */
[----:B0-----:R-:W-:Y:S02]  /*3380*/  FSEL R63, R63, -INF , P4 ;  /* 0xff8000003f3f7808 */ /* 0x001fe40002000000 */
[----:B------:R-:W-:-:S05]  /*3390*/  ISETP.GT.AND P4, PT, R103, 0x60, PT ;  /* 0x000000606700780c */ /* 0x000fca0003f84270 */
[----:B------:R-:W0:Y:S01]  /*33a0*/  MUFU.TANH R62, R62 ;  /* 0x0000003e003e7308 */ /* 0x000e220000002400 */
[----:B--2---:R-:W-:-:S04]  /*33b0*/  FSEL R48, R87, -INF , P3 ;  /* 0xff80000057307808 */ /* 0x004fc80001800000 */
[----:B------:R-:W-:-:S03]  /*33c0*/  FMNMX.FTZ R6, R48, R5, !PT ;  /* 0x0000000530067209 */ /* 0x000fc60007810000 */
[----:B------:R2:W-:Y:S08]  /*33d0*/  MUFU.TANH R90, R47 ;  /* 0x0000002f005a7308 */ /* 0x0005f00000002400 */
[----:B------:R-:W-:Y:S01]  /*33e0*/  MUFU.TANH R65, R65 ;  /* 0x0000004100417308 */ /* 0x000fe20000002400 */
[----:B--2---:R-:W-:Y:S02]  /*33f0*/  FSEL R47, R68, -INF , P2 ;  /* 0xff800000442f7808 */ /* 0x004fe40001000000 */
[----:B0-----:R-:W-:-:S02]  /*3400*/  FSEL R62, R62, -INF , P3 ;  /* 0xff8000003e3e7808 */ /* 0x001fc40001800000 */
[----:B------:R-:W-:Y:S02]  /*3410*/  FMNMX.FTZ R5, R47, R6, !PT ;  /* 0x000000062f057209 */ /* 0x000fe40007810000 */
[----:B------:R-:W-:Y:S01]  /*3420*/  ISETP.GT.AND P3, PT, R103, 0x61, PT ;  /* 0x000000616700780c */ /* 0x000fe20003f64270 */
[----:B------:R0:W2:Y:S08]  /*3430*/  MUFU.TANH R70, R45 ;  /* 0x0000002d00467308 */ /* 0x0000b00000002400 */
[----:B------:R3:W4:Y:S01]  /*3440*/  MUFU.TANH R71, R46 ;  /* 0x0000002e00477308 */ /* 0x0007220000002400 */
[----:B0-----:R-:W-:-:S07]  /*3450*/  FSEL R45, R72, -INF , P6 ;  /* 0xff800000482d7808 */ /* 0x001fce0003000000 */
[----:B------:R-:W-:Y:S01]  /*3460*/  MUFU.TANH R64, R64 ;  /* 0x0000004000407308 */ /* 0x000fe20000002400 */
[----:B---3--:R-:W-:Y:S02]  /*3470*/  FSEL R46, R69, -INF , P1 ;  /* 0xff800000452e7808 */ /* 0x008fe40000800000 */
[----:B--2---:R-:W-:Y:S02]  /*3480*/  FSEL R30, R70, -INF , P3 ;  /* 0xff800000461e7808 */ /* 0x004fe40001800000 */
[----:B------:R-:W-:Y:S02]  /*3490*/  FMNMX.FTZ R6, R46, R5, !PT ;  /* 0x000000052e067209 */ /* 0x000fe40007810000 */
[----:B------:R-:W-:Y:S01]  /*34a0*/  FSEL R5, R65, -INF , P2 ;  /* 0xff80000041057808 */ /* 0x000fe20001000000 */
[----:B------:R-:W0:Y:S01]  /*34b0*/  MUFU.TANH R74, R74 ;  /* 0x0000004a004a7308 */ /* 0x000e220000002400 */
[----:B------:R-:W-:Y:S02]  /*34c0*/  FMNMX.FTZ R6, R45, R6, !PT ;  /* 0x000000062d067209 */ /* 0x000fe40007810000 */
[----:B------:R-:W-:-:S02]  /*34d0*/  ISETP.GT.AND P2, PT, R103, 0x68, PT ;  /* 0x000000686700780c */ /* 0x000fc40003f44270 */
[----:B----4-:R-:W-:-:S03]  /*34e0*/  FSEL R13, R71, -INF , P4 ;  /* 0xff800000470d7808 */ /* 0x010fc60002000000 */
[----:B------:R-:W-:Y:S08]  /*34f0*/  MUFU.TANH R49, R49 ;  /* 0x0000003100317308 */ /* 0x000ff00000002400 */
[----:B------:R2:W-:Y:S01]  /*3500*/  MUFU.TANH R100, R37 ;  /* 0x0000002500647308 */ /* 0x0005e20000002400 */
[----:B0-----:R-:W-:Y:S02]  /*3510*/  FSEL R10, R74, -INF , P6 ;  /* 0xff8000004a0a7808 */ /* 0x001fe40003000000 */
[----:B------:R-:W-:-:S05]  /*3520*/  ISETP.GT.AND P6, PT, R103, 0x70, PT ;  /* 0x000000706700780c */ /* 0x000fca0003fc4270 */
[----:B------:R-:W0:Y:S01]  /*3530*/  MUFU.TANH R95, R50 ;  /* 0x00000032005f7308 */ /* 0x000e220000002400 */
[----:B--2---:R-:W-:-:S04]  /*3540*/  FSEL R37, R73, -INF , P5 ;  /* 0xff80000049257808 */ /* 0x004fc80002800000 */
[----:B------:R-:W-:-:S03]  /*3550*/  FMNMX.FTZ R6, R37, R6, !PT ;  /* 0x0000000625067209 */ /* 0x000fc60007810000 */
[----:B------:R-:W2:Y:S08]  /*3560*/  MUFU.TANH R50, R56 ;  /* 0x0000003800327308 */ /* 0x000eb00000002400 */
[----:B------:R-:W3:Y:S01]  /*3570*/  MUFU.TANH R52, R52 ;  /* 0x0000003400347308 */ /* 0x000ee20000002400 */
[----:B0-----:R-:W-:Y:S01]  /*3580*/  FSEL R17, R95, -INF , P2 ;  /* 0xff8000005f117808 */ /* 0x001fe20001000000 */
[----:B------:R-:W-:-:S06]  /*3590*/  IMAD.MOV.U32 R95, RZ, RZ, R25 ;  /* 0x000000ffff5f7224 */ /* 0x000fcc00078e0019 */
[----:B------:R0:W-:Y:S08]  /*35a0*/  MUFU.TANH R56, R33 ;  /* 0x0000002100387308 */ /* 0x0001f00000002400 */
[----:B------:R-:W-:Y:S01]  /*35b0*/  MUFU.TANH R53, R53 ;  /* 0x0000003500357308 */ /* 0x000fe20000002400 */
[----:B0-----:R-:W-:Y:S01]  /*35c0*/  FSEL R33, R67, -INF , P4 ;  /* 0xff80000043217808 */ /* 0x001fe20002000000 */
[----:B------:R-:W-:Y:S01]  /*35d0*/  IMAD.U32 R67, RZ, RZ, UR53 ;  /* 0x00000035ff437e24 */ /* 0x000fe2000f8e00ff */
[----:B------:R-:W-:-:S02]  /*35e0*/  ISETP.GT.AND P4, PT, R103, 0x78, PT ;  /* 0x000000786700780c */ /* 0x000fc40003f84270 */
[----:B------:R-:W-:Y:S02]  /*35f0*/  FMNMX.FTZ R11, R33, R6, !PT ;  /* 0x00000006210b7209 */ /* 0x000fe40007810000 */
[----:B------:R-:W-:Y:S01]  /*3600*/  FSEL R6, R64, -INF , P1 ;  /* 0xff80000040067808 */ /* 0x000fe20000800000 */
[----:B------:R0:W-:Y:S01]  /*3610*/  MUFU.TANH R97, R29 ;  /* 0x0000001d00617308 */ /* 0x0001e20000002400 */
[C---:B------:R-:W-:Y:S02]  /*3620*/  ISETP.GT.AND P1, PT, R103.reuse, 0x69, PT ;  /* 0x000000696700780c */ /* 0x040fe40003f24270 */
[----:B------:R-:W-:Y:S02]  /*3630*/  FMNMX.FTZ R24, R30, R11, !PT ;  /* 0x0000000b1e187209 */ /* 0x000fe40007810000 */
[----:B------:R-:W-:Y:S02]  /*3640*/  FSEL R11, R66, -INF , P5 ;  /* 0xff800000420b7808 */ /* 0x000fe40002800000 */
[----:B------:R-:W-:Y:S01]  /*3650*/  ISETP.GT.AND P5, PT, R103, 0x71, PT ;  /* 0x000000716700780c */ /* 0x000fe20003fa4270 */
[----:B------:R4:W-:Y:S01]  /*3660*/  MUFU.TANH R98, R31 ;  /* 0x0000001f00627308 */ /* 0x0009e20000002400 */
[----:B0-----:R-:W-:-:S02]  /*3670*/  FSEL R29, R91, -INF , P2 ;  /* 0xff8000005b1d7808 */ /* 0x001fc40001000000 */
[----:B--2---:R-:W-:Y:S02]  /*3680*/  FSEL R50, R50, -INF , P4 ;  /* 0xff80000032327808 */ /* 0x004fe40002000000 */
[----:B------:R-:W-:Y:S02]  /*3690*/  FMNMX.FTZ R24, R29, R24, !PT ;  /* 0x000000181d187209 */ /* 0x000fe40007810000 */
[----:B------:R-:W-:Y:S01]  /*36a0*/  ISETP.GT.AND P2, PT, R103, 0x80, PT ;  /* 0x000000806700780c */ /* 0x000fe20003f44270 */
[----:B------:R-:W0:Y:S01]  /*36b0*/  MUFU.TANH R28, R28 ;  /* 0x0000001c001c7308 */ /* 0x000e220000002400 */
[----:B----4-:R-:W-:Y:S02]  /*36c0*/  FSEL R31, R49, -INF , P1 ;  /* 0xff800000311f7808 */ /* 0x010fe40000800000 */
[----:B------:R-:W-:Y:S02]  /*36d0*/  FMNMX.FTZ R66, R7, R8, !PT ;  /* 0x0000000807427209 */ /* 0x000fe40007810000 */
[----:B------:R-:W-:-:S03]  /*36e0*/  FMNMX.FTZ R15, R31, R24, !PT ;  /* 0x000000181f0f7209 */ /* 0x000fc60007810000 */
[----:B------:R3:W-:Y:S08]  /*36f0*/  MUFU.TANH R99, R36 ;  /* 0x0000002400637308 */ /* 0x0007f00000002400 */
[----:B------:R-:W2:Y:S01]  /*3700*/  MUFU.TANH R54, R54 ;  /* 0x0000003600367308 */ /* 0x000ea20000002400 */
[----:B---3--:R-:W-:Y:S02]  /*3710*/  FSEL R36, R52, -INF , P6 ;  /* 0xff80000034247808 */ /* 0x008fe40003000000 */
[----:B0-----:R-:W-:-:S02]  /*3720*/  FSEL R52, R28, -INF , P2 ;  /* 0xff8000001c347808 */ /* 0x001fc40001000000 */
[----:B------:R-:W-:Y:S02]  /*3730*/  FMNMX.FTZ R24, R36, R15, !PT ;  /* 0x0000000f24187209 */ /* 0x000fe40007810000 */
[----:B------:R-:W-:Y:S01]  /*3740*/  FSEL R15, R90, -INF , P3 ;  /* 0xff8000005a0f7808 */ /* 0x000fe20001800000 */
[----:B------:R0:W-:Y:S01]  /*3750*/  MUFU.TANH R102, R41 ;  /* 0x0000002900667308 */ /* 0x0001e20000002400 */
[----:B------:R-:W-:-:S04]  /*3760*/  ISETP.GT.AND P3, PT, R103, 0x79, PT ;  /* 0x000000796700780c */ /* 0x000fc80003f64270 */
[----:B------:R-:W-:-:S03]  /*3770*/  FSEL R51, R51, -INF , P3 ;  /* 0xff80000033337808 */ /* 0x000fc60001800000 */
[----:B------:R-:W3:Y:S01]  /*3780*/  MUFU.TANH R55, R55 ;  /* 0x0000003700377308 */ /* 0x000ee20000002400 */
[----:B0-----:R-:W-:-:S04]  /*3790*/  FSEL R41, R53, -INF , P5 ;  /* 0xff80000035297808 */ /* 0x001fc80002800000 */
[----:B------:R-:W-:-:S03]  /*37a0*/  FMNMX.FTZ R23, R41, R24, !PT ;  /* 0x0000001829177209 */ /* 0x000fc60007810000 */
[----:B------:R-:W0:Y:S01]  /*37b0*/  MUFU.TANH R32, R32 ;  /* 0x0000002000207308 */ /* 0x000e220000002400 */
[----:B------:R-:W-:Y:S02]  /*37c0*/  FMNMX.FTZ R24, R50, R23, !PT ;  /* 0x0000001732187209 */ /* 0x000fe40007810000 */
[----:B------:R-:W-:Y:S01]  /*37d0*/  FSEL R23, R96, -INF , P1 ;  /* 0xff80000060177808 */ /* 0x000fe20000800000 */
[----:B------:R-:W-:Y:S01]  /*37e0*/  IMAD.MOV.U32 R96, RZ, RZ, R25 ;  /* 0x000000ffff607224 */ /* 0x000fe200078e0019 */
[----:B------:R-:W-:Y:S02]  /*37f0*/  ISETP.GT.AND P1, PT, R103, 0x81, PT ;  /* 0x000000816700780c */ /* 0x000fe40003f24270 */
[----:B------:R-:W-:Y:S01]  /*3800*/  FMNMX.FTZ R49, R51, R24, !PT ;  /* 0x0000001833317209 */ /* 0x000fe20007810000 */
[----:B------:R-:W4:Y:S01]  /*3810*/  MUFU.TANH R58, R58 ;  /* 0x0000003a003a7308 */ /* 0x000f220000002400 */
[----:B--2---:R-:W-:Y:S02]  /*3820*/  FSEL R24, R54, -INF , P6 ;  /* 0xff80000036187808 */ /* 0x004fe40003000000 */
[----:B------:R-:W-:-:S02]  /*3830*/  ISETP.GT.AND P6, PT, R103, 0x88, PT ;  /* 0x000000886700780c */ /* 0x000fc40003fc4270 */
[----:B------:R-:W-:Y:S01]  /*3840*/  FSEL R53, R97, -INF , P1 ;  /* 0xff80000061357808 */ /* 0x000fe20000800000 */
[----:B------:R-:W-:Y:S01]  /*3850*/  IMAD.MOV.U32 R97, RZ, RZ, R25 ;  /* 0x000000ffff617224 */ /* 0x000fe200078e0019 */
[----:B------:R-:W-:Y:S01]  /*3860*/  FMNMX.FTZ R28, R52, R49, !PT ;  /* 0x00000031341c7209 */ /* 0x000fe20007810000 */
[----:B------:R-:W2:Y:S01]  /*3870*/  MUFU.TANH R59, R59 ;  /* 0x0000003b003b7308 */ /* 0x000ea20000002400 */
[----:B---3--:R-:W-:Y:S02]  /*3880*/  FSEL R26, R55, -INF , P5 ;  /* 0xff800000371a7808 */ /* 0x008fe40002800000 */
[----:B------:R-:W-:Y:S02]  /*3890*/  ISETP.GT.AND P5, PT, R103, 0x89, PT ;  /* 0x000000896700780c */ /* 0x000fe40003fa4270 */
[----:B0-----:R-:W-:Y:S02]  /*38a0*/  FSEL R54, R32, -INF , P6 ;  /* 0xff80000020367808 */ /* 0x001fe40003000000 */
[----:B------:R-:W-:Y:S01]  /*38b0*/  FMNMX.FTZ R49, R53, R28, !PT ;  /* 0x0000001c35317209 */ /* 0x000fe20007810000 */
[----:B------:R0:W3:Y:S01]  /*38c0*/  MUFU.TANH R101, R40 ;  /* 0x0000002800657308 */ /* 0x0000e20000002400 */
[----:B----4-:R-:W-:-:S02]  /*38d0*/  FSEL R28, R58, -INF , P4 ;  /* 0xff8000003a1c7808 */ /* 0x010fc40002000000 */
[----:B------:R-:W-:Y:S02]  /*38e0*/  ISETP.GT.AND P4, PT, R103, 0x90, PT ;  /* 0x000000906700780c */ /* 0x000fe40003f84270 */
[----:B------:R-:W-:Y:S02]  /*38f0*/  FSEL R55, R56, -INF , P5 ;  /* 0xff80000038377808 */ /* 0x000fe40002800000 */
[----:B------:R-:W-:Y:S01]  /*3900*/  FSEL R56, R99, -INF , P4 ;  /* 0xff80000063387808 */ /* 0x000fe20002000000 */
[----:B------:R-:W-:Y:S01]  /*3910*/  MUFU.TANH R82, R34 ;  /* 0x0000002200527308 */ /* 0x000fe20000002400 */
[----:B0-----:R-:W-:Y:S01]  /*3920*/  FMNMX.FTZ R40, R54, R49, !PT ;  /* 0x0000003136287209 */ /* 0x001fe20007810000 */
[----:B------:R-:W-:Y:S01]  /*3930*/  IMAD.MOV.U32 R99, RZ, RZ, R25 ;  /* 0x000000ffff637224 */ /* 0x000fe200078e0019 */
[----:B--2---:R-:W-:Y:S02]  /*3940*/  FSEL R32, R59, -INF , P3 ;  /* 0xff8000003b207808 */ /* 0x004fe40001800000 */
[----:B------:R-:W-:-:S02]  /*3950*/  ISETP.GT.AND P3, PT, R103, 0x91, PT ;  /* 0x000000916700780c */ /* 0x000fc40003f64270 */
[----:B------:R-:W-:Y:S01]  /*3960*/  FMNMX.FTZ R49, R55, R40, !PT ;  /* 0x0000002837317209 */ /* 0x000fe20007810000 */
[----:B------:R-:W0:Y:S01]  /*3970*/  MUFU.TANH R83, R35 ;  /* 0x0000002300537308 */ /* 0x000e220000002400 */
[----:B------:R-:W-:Y:S02]  /*3980*/  FSEL R40, R57, -INF , P2 ;  /* 0xff80000039287808 */ /* 0x000fe40001000000 */
[C---:B------:R-:W-:Y:S02]  /*3990*/  ISETP.GT.AND P2, PT, R103.reuse, 0x98, PT ;  /* 0x000000986700780c */ /* 0x040fe40003f44270 */
[----:B------:R-:W-:Y:S01]  /*39a0*/  FSEL R57, R100, -INF , P3 ;  /* 0xff80000064397808 */ /* 0x000fe20001800000 */
[--C-:B------:R-:W-:Y:S01]  /*39b0*/  IMAD.MOV.U32 R100, RZ, RZ, R25.reuse ;  /* 0x000000ffff647224 */ /* 0x100fe200078e0019 */
[----:B------:R-:W-:Y:S01]  /*39c0*/  FMNMX.FTZ R64, R56, R49, !PT ;  /* 0x0000003138407209 */ /* 0x000fe20007810000 */
[----:B------:R-:W2:Y:S01]  /*39d0*/  MUFU.TANH R85, R38 ;  /* 0x0000002600557308 */ /* 0x000ea20000002400 */
[----:B------:R-:W-:Y:S01]  /*39e0*/  FSEL R49, R98, -INF , P1 ;  /* 0xff80000062317808 */ /* 0x000fe20000800000 */
[--C-:B------:R-:W-:Y:S01]  /*39f0*/  IMAD.MOV.U32 R98, RZ, RZ, R25.reuse ;  /* 0x000000ffff627224 */ /* 0x100fe200078e0019 */
[----:B------:R-:W-:Y:S01]  /*3a00*/  ISETP.GT.AND P1, PT, R103, 0x99, PT ;  /* 0x000000996700780c */ /* 0x000fe20003f24270 */
[----:B------:R-:W-:Y:S01]  /*3a10*/  IMAD.MOV.U32 R103, RZ, RZ, R25 ;  /* 0x000000ffff677224 */ /* 0x000fe200078e0019 */
[----:B---3--:R-:W-:-:S02]  /*3a20*/  FSEL R58, R101, -INF , P2 ;  /* 0xff800000653a7808 */ /* 0x008fc40001000000 */
[----:B------:R-:W-:Y:S01]  /*3a30*/  FMNMX.FTZ R65, R57, R64, !PT ;  /* 0x0000004039417209 */ /* 0x000fe20007810000 */
[----:B------:R-:W3:Y:S01]  /*3a40*/  MUFU.TANH R86, R39 ;  /* 0x0000002700567308 */ /* 0x000ee20000002400 */
[----:B------:R-:W-:Y:S01]  /*3a50*/  FSEL R59, R102, -INF , P1 ;  /* 0xff800000663b7808 */ /* 0x000fe20000800000 */
[----:B------:R-:W-:Y:S01]  /*3a60*/  IMAD.MOV.U32 R102, RZ, RZ, R25 ;  /* 0x000000ffff667224 */ /* 0x000fe200078e0019 */
[----:B------:R-:W-:Y:S02]  /*3a70*/  FMNMX.FTZ R64, R58, R65, !PT ;  /* 0x000000413a407209 */ /* 0x000fe40007810000 */
[----:B0-----:R-:W-:Y:S02]  /*3a80*/  FSEL R83, R83, -INF , P5 ;  /* 0xff80000053537808 */ /* 0x001fe40002800000 */
[----:B------:R-:W-:Y:S01]  /*3a90*/  FMNMX.FTZ R64, R59, R64, !PT ;  /* 0x000000403b407209 */ /* 0x000fe20007810000 */
[----:B------:R-:W0:Y:S01]  /*3aa0*/  MUFU.TANH R87, R42 ;  /* 0x0000002a00577308 */ /* 0x000e220000002400 */
[----:B--2---:R-:W-:-:S02]  /*3ab0*/  FSEL R85, R85, -INF , P4 ;  /* 0xff80000055557808 */ /* 0x004fc40002000000 */
[----:B------:R-:W-:Y:S01]  /*3ac0*/  MOV R101, R25 ;  /* 0x0000001900657202 */ /* 0x000fe20000000f00 */
[----:B------:R-:W2:Y:S04]  /*3ad0*/  SHFL.BFLY PT, R65, R64, 0x2, 0x1f ;  /* 0x0c401f0040417f89 */ /* 0x000ea800000e0000 */
[----:B------:R-:W4:Y:S01]  /*3ae0*/  MUFU.TANH R88, R43 ;  /* 0x0000002b00587308 */ /* 0x000f220000002400 */
[----:B---3--:R-:W-:Y:S02]  /*3af0*/  FSEL R86, R86, -INF , P3 ;  /* 0xff80000056567808 */ /* 0x008fe40001800000 */
[----:B0-----:R-:W-:Y:S02]  /*3b00*/  FSEL R87, R87, -INF , P2 ;  /* 0xff80000057577808 */ /* 0x001fe40001000000 */
[----:B----4-:R-:W-:-:S02]  /*3b10*/  FSEL R88, R88, -INF , P1 ;  /* 0xff80000058587808 */ /* 0x010fc40000800000 */
[----:B--2---:R-:W-:-:S05]  /*3b20*/  FMNMX.FTZ R65, R64, R65, !PT ;  /* 0x0000004140417209 */ /* 0x004fca0007810000 */
[----:B------:R-:W0:Y:S02]  /*3b30*/  SHFL.BFLY PT, R120, R65, 0x1, 0x1f ;  /* 0x0c201f0041787f89 */ /* 0x000e2400000e0000 */
[----:B0-----:R-:W-:-:S04]  /*3b40*/  FMNMX.FTZ R120, R65, R120, !PT ;  /* 0x0000007841787209 */ /* 0x001fc80007810000 */
[C---:B------:R-:W-:Y:S01]  /*3b50*/  FSETP.NEU.FTZ.AND P0, PT, R120.reuse, -INF , PT ;  /* 0xff8000007800780b */ /* 0x040fe20003f1d000 */
[----:B------:R-:W-:Y:S01]  /*3b60*/  FFMA.FTZ R84, R120, R67, -8 ;  /* 0xc100000078547423 */ /* 0x000fe20000010043 */
[----:B------:R-:W-:-:S04]  /*3b70*/  FMNMX.FTZ R67, R9, R66, !PT ;  /* 0x0000004209437209 */ /* 0x000fc80007810000 */
[----:B------:R-:W-:Y:S02]  /*3b80*/  FMNMX.FTZ R67, R12, R67, !PT ;  /* 0x000000430c437209 */ /* 0x000fe40007810000 */
        /* <DEDUP_REMOVED lines=9> */
[----:B------:R-:W-:Y:S01]  /*3c20*/  MUFU.EX2 R34, R34 ;  /* 0x0000002200227308 */ /* 0x000fe20000000800 */
[--C-:B------:R-:W-:Y:S01]  /*3c30*/  FFMA.FTZ R39, R111, UR53, -R84.reuse ;  /* 0x000000356f277c23 */ /* 0x100fe20008010854 */
        /* <DEDUP_REMOVED lines=26> */
[----:B------:R-:W-:Y:S01]  /*3de0*/  FFMA.FTZ R71, R127, UR53, -R84 ;  /* 0x000000357f477c23 */ /* 0x000fe20008010854 */
[----:B------:R-:W-:Y:S01]  /*3df0*/  MUFU.EX2 R38, R38 ;  /* 0x0000002600267308 */ /* 0x000fe20000000800 */
[--C-:B------:R-:W-:Y:S01]  /*3e00*/  IMAD.MOV.U32 R105, RZ, RZ, R25.reuse ;  /* 0x000000ffff697224 */ /* 0x100fe200078e0019 */
[----:B------:R-:W-:Y:S01]  /*3e10*/  FMNMX.FTZ R73, R81, R72, !PT ;  /* 0x0000004851497209 */ /* 0x000fe20007810000 */
[--C-:B------:R-:W-:Y:S01]  /*3e20*/  IMAD.MOV.U32 R107, RZ, RZ, R25.reuse ;  /* 0x000000ffff6b7224 */ /* 0x100fe200078e0019 */
[----:B------:R-:W-:Y:S01]  /*3e30*/  MOV R111, R25 ;  /* 0x00000019006f7202 */ /* 0x000fe20000000f00 */
[--C-:B------:R-:W-:Y:S01]  /*3e40*/  IMAD.MOV.U32 R109, RZ, RZ, R25.reuse ;  /* 0x000000ffff6d7224 */ /* 0x100fe200078e0019 */
[----:B------:R-:W-:Y:S01]  /*3e50*/  FMNMX.FTZ R72, R80, R73, !PT ;  /* 0x0000004950487209 */ /* 0x000fe20007810000 */
[--C-:B------:R-:W-:Y:S01]  /*3e60*/  IMAD.MOV.U32 R108, RZ, RZ, R25.reuse ;  /* 0x000000ffff6c7224 */ /* 0x100fe200078e0019 */
[----:B------:R-:W0:Y:S01]  /*3e70*/  MUFU.EX2 R39, R39 ;  /* 0x0000002700277308 */ /* 0x000e220000000800 */
[--C-:B------:R-:W-:Y:S01]  /*3e80*/  IMAD.MOV.U32 R113, RZ, RZ, R25.reuse ;  /* 0x000000ffff717224 */ /* 0x100fe200078e0019 */
[----:B------:R-:W-:Y:S01]  /*3e90*/  FMNMX.FTZ R73, R61, R72, !PT ;  /* 0x000000483d497209 */ /* 0x000fe20007810000 */
[----:B------:R-:W-:-:S02]  /*3ea0*/  IMAD.MOV.U32 R115, RZ, RZ, R25 ;  /* 0x000000ffff737224 */ /* 0x000fc400078e0019 */
[--C-:B------:R-:W-:Y:S01]  /*3eb0*/  IMAD.MOV.U32 R117, RZ, RZ, R25.reuse ;  /* 0x000000ffff757224 */ /* 0x100fe200078e0019 */
[----:B------:R-:W-:Y:S01]  /*3ec0*/  FMNMX.FTZ R74, R60, R73, !PT ;  /* 0x000000493c4a7209 */ /* 0x000fe20007810000 */
[----:B------:R-:W-:Y:S01]  /*3ed0*/  FFMA.FTZ R73, R89, UR53, -R84 ;  /* 0x0000003559497c23 */ /* 0x000fe20008010854 */
[----:B------:R-:W-:Y:S01]  /*3ee0*/  MUFU.EX2 R42, R42 ;  /* 0x0000002a002a7308 */ /* 0x000fe20000000800 */
[----:B------:R-:W-:Y:S01]  /*3ef0*/  IMAD.MOV.U32 R119, RZ, RZ, R25 ;  /* 0x000000ffff777224 */ /* 0x000fe200078e0019 */
[----:B------:R-:W-:-:S04]  /*3f00*/  FMNMX.FTZ R77, R63, R74, !PT ;  /* 0x0000004a3f4d7209 */ /* 0x000fc80007810000 */
[----:B------:R-:W-:Y:S02]  /*3f10*/  FMNMX.FTZ R74, R62, R77, !PT ;  /* 0x0000004d3e4a7209 */ /* 0x000fe40007810000 */
[----:B------:R-:W-:Y:S01]  /*3f20*/  MUFU.EX2 R43, R43 ;  /* 0x0000002b002b7308 */ /* 0x000fe20000000800 */
[----:B0-----:R-:W-:Y:S02]  /*3f30*/  F2FP.SATFINITE.E4M3.F32.PACK_AB_MERGE_C R200, R39, R38, RZ ;  /* 0x0000002627c8723e */ /* 0x001fe400048070ff */
[----:B------:R-:W-:Y:S02]  /*3f40*/  FMNMX.FTZ R77, R5, R74, !PT ;  /* 0x0000004a054d7209 */ /* 0x000fe40007810000 */
[----:B------:R-:W-:Y:S02]  /*3f50*/  F2FP.SATFINITE.E4M3.F32.PACK_AB_MERGE_C R200, R35, R34, R200 ;  /* 0x0000002223c8723e */ /* 0x000fe400048070c8 */
[----:B------:R-:W-:Y:S01]  /*3f60*/  FMNMX.FTZ R77, R6, R77, !PT ;  /* 0x0000004d064d7209 */ /* 0x000fe20007810000 */
[----:B------:R-:W-:Y:S03]  /*3f70*/  MUFU.EX2 R69, R93 ;  /* 0x0000005d00457308 */ /* 0x000fe60000000800 */
[----:B------:R-:W-:Y:S01]  /*3f80*/  FMNMX.FTZ R90, R10, R77, !PT ;  /* 0x0000004d0a5a7209 */ /* 0x000fe20007810000 */
[----:B------:R-:W-:-:S03]  /*3f90*/  FFMA.FTZ R77, R48, UR53, -R84 ;  /* 0x00000035304d7c23 */ /* 0x000fc60008010854 */
[----:B------:R-:W-:Y:S01]  /*3fa0*/  FMNMX.FTZ R90, R11, R90, !PT ;  /* 0x0000005a0b5a7209 */ /* 0x000fe20007810000 */
[----:B------:R-:W-:Y:S03]  /*3fb0*/  MUFU.EX2 R64, R64 ;  /* 0x0000004000407308 */ /* 0x000fe60000000800 */
[----:B------:R-:W-:-:S04]  /*3fc0*/  FMNMX.FTZ R90, R13, R90, !PT ;  /* 0x0000005a0d5a7209 */ /* 0x000fc80007810000 */
[----:B------:R-:W-:Y:S01]  /*3fd0*/  FMNMX.FTZ R90, R15, R90, !PT ;  /* 0x0000005a0f5a7209 */ /* 0x000fe20007810000 */
[----:B------:R-:W0:Y:S03]  /*3fe0*/  MUFU.EX2 R65, R65 ;  /* 0x0000004100417308 */ /* 0x000e260000000800 */
[----:B------:R-:W-:-:S04]  /*3ff0*/  FMNMX.FTZ R90, R17, R90, !PT ;  /* 0x0000005a115a7209 */ /* 0x000fc80007810000 */
[----:B------:R-:W-:Y:S01]  /*4000*/  FMNMX.FTZ R89, R23, R90, !PT ;  /* 0x0000005a17597209 */ /* 0x000fe20007810000 */
[----:B------:R-:W-:Y:S01]  /*4010*/  FFMA.FTZ R90, R37, UR53, -R84 ;  /* 0x00000035255a7c23 */ /* 0x000fe20008010854 */
[----:B------:R-:W-:Y:S02]  /*4020*/  MUFU.EX2 R66, R66 ;  /* 0x0000004200427308 */ /* 0x000fe40000000800 */
[----:B------:R-:W-:-:S04]  /*4030*/  FMNMX.FTZ R89, R24, R89, !PT ;  /* 0x0000005918597209 */ /* 0x000fc80007810000 */
[----:B------:R-:W-:Y:S02]  /*4040*/  FMNMX.FTZ R89, R26, R89, !PT ;  /* 0x000000591a597209 */ /* 0x000fe40007810000 */
[----:B------:R-:W-:Y:S01]  /*4050*/  MUFU.EX2 R67, R67 ;  /* 0x0000004300437308 */ /* 0x000fe20000000800 */
[----:B0-----:R-:W-:Y:S02]  /*4060*/  F2FP.SATFINITE.E4M3.F32.PACK_AB_MERGE_C R202, R65, R64, RZ ;  /* 0x0000004041ca723e */ /* 0x001fe400048070ff */
[----:B------:R-:W-:Y:S02]  /*4070*/  FMNMX.FTZ R89, R28, R89, !PT ;  /* 0x000000591c597209 */ /* 0x000fe40007810000 */
[----:B------:R-:W-:Y:S02]  /*4080*/  F2FP.SATFINITE.E4M3.F32.PACK_AB_MERGE_C R202, R43, R42, R202 ;  /* 0x0000002a2bca723e */ /* 0x000fe400048070ca */
[----:B------:R-:W-:Y:S01]  /*4090*/  FMNMX.FTZ R89, R32, R89, !PT ;  /* 0x0000005920597209 */ /* 0x000fe20007810000 */
[----:B------:R-:W0:Y:S03]  /*40a0*/  MUFU.EX2 R68, R68 ;  /* 0x0000004400447308 */ /* 0x000e260000000800 */
[----:B------:R-:W-:-:S02]  /*40b0*/  FMNMX.FTZ R48, R40, R89, !PT ;  /* 0x0000005928307209 */ /* 0x000fc40007810000 */
[----:B------:R-:W-:Y:S02]  /*40c0*/  FSEL R89, R82, -INF , P6 ;  /* 0xff80000052597808 */ /* 0x000fe40003000000 */
[----:B------:R-:W-:Y:S01]  /*40d0*/  FMNMX.FTZ R48, R49, R48, !PT ;  /* 0x0000003031307209 */ /* 0x000fe20007810000 */
[----:B------:R-:W-:Y:S03]  /*40e0*/  MUFU.EX2 R70, R125 ;  /* 0x0000007d00467308 */ /* 0x000fe60000000800 */
[----:B------:R-:W-:-:S04]  /*40f0*/  FMNMX.FTZ R82, R89, R48, !PT ;  /* 0x0000003059527209 */ /* 0x000fc80007810000 */
[----:B------:R-:W-:Y:S01]  /*4100*/  FMNMX.FTZ R82, R83, R82, !PT ;  /* 0x0000005253527209 */ /* 0x000fe20007810000 */
[----:B------:R2:W-:Y:S01]  /*4110*/  MUFU.EX2 R48, R90 ;  /* 0x0000005a00307308 */ /* 0x0005e20000000800 */
[----:B0-----:R-:W-:Y:S02]  /*4120*/  F2FP.SATFINITE.E4M3.F32.PACK_AB_MERGE_C R204, R69, R68, RZ ;  /* 0x0000004445cc723e */ /* 0x001fe400048070ff */
[----:B------:R-:W-:Y:S02]  /*4130*/  FMNMX.FTZ R37, R85, R82, !PT ;  /* 0x0000005255257209 */ /* 0x000fe40007810000 */
[----:B------:R-:W-:Y:S02]  /*4140*/  F2FP.SATFINITE.E4M3.F32.PACK_AB_MERGE_C R204, R67, R66, R204 ;  /* 0x0000004243cc723e */ /* 0x000fe400048070cc */
[----:B------:R-:W-:Y:S01]  /*4150*/  FMNMX.FTZ R82, R86, R37, !PT ;  /* 0x0000002556527209 */ /* 0x000fe20007810000 */
[----:B------:R-:W-:Y:S03]  /*4160*/  MUFU.EX2 R71, R71 ;  /* 0x0000004700477308 */ /* 0x000fe60000000800 */
[----:B------:R-:W-:Y:S01]  /*4170*/  FMNMX.FTZ R37, R87, R82, !PT ;  /* 0x0000005257257209 */ /* 0x000fe20007810000 */
[--C-:B------:R-:W-:Y:S01]  /*4180*/  FFMA.FTZ R82, R31, UR53, -R84.reuse ;  /* 0x000000351f527c23 */ /* 0x100fe20008010854 */
[--C-:B------:R-:W-:Y:S01]  /*4190*/  FFMA.FTZ R31, R36, UR53, -R84.reuse ;  /* 0x00000035241f7c23 */ /* 0x100fe20008010854 */
[--C-:B------:R-:W-:Y:S01]  /*41a0*/  FFMA.FTZ R36, R41, UR53, -R84.reuse ;  /* 0x0000003529247c23 */ /* 0x100fe20008010854 */
[----:B--2---:R-:W-:Y:S01]  /*41b0*/  FMNMX.FTZ R90, R88, R37, !PT ;  /* 0x00000025585a7209 */ /* 0x004fe20007810000 */
[--C-:B------:R-:W-:Y:S01]  /*41c0*/  FFMA.FTZ R41, R52, UR53, -R84.reuse ;  /* 0x0000003534297c23 */ /* 0x100fe20008010854 */
[--C-:B------:R-:W-:Y:S01]  /*41d0*/  FFMA.FTZ R52, R53, UR53, -R84.reuse ;  /* 0x0000003535347c23 */ /* 0x100fe20008010854 */
[--C-:B------:R-:W-:Y:S01]  /*41e0*/  FFMA.FTZ R53, R56, UR53, -R84.reuse ;  /* 0x0000003538357c23 */ /* 0x100fe20008010854 */
[----:B------:R-:W-:Y:S01]  /*41f0*/  FFMA.FTZ R56, R57, UR53, -R84 ;  /* 0x0000003539387c23 */ /* 0x000fe20008010854 */
[----:B------:R-:W0:Y:S01]  /*4200*/  SHFL.BFLY PT, R91, R90, 0x2, 0x1f ;  /* 0x0c401f005a5b7f89 */ /* 0x000e2200000e0000 */
[----:B------:R-:W-:-:S02]  /*4210*/  IMAD.U32 R57, RZ, RZ, UR53 ;  /* 0x00000035ff397e24 */ /* 0x000fc4000f8e00ff */
[--C-:B------:R-:W-:Y:S01]  /*4220*/  FFMA.FTZ R37, R50, UR53, -R84.reuse ;  /* 0x0000003532257c23 */ /* 0x100fe20008010854 */
[--C-:B------:R-:W-:Y:S01]  /*4230*/  FFMA.FTZ R50, R51, UR53, -R84.reuse ;  /* 0x0000003533327c23 */ /* 0x100fe20008010854 */
[--C-:B------:R-:W-:Y:S01]  /*4240*/  FFMA.FTZ R51, R54, UR53, -R84.reuse ;  /* 0x0000003536337c23 */ /* 0x100fe20008010854 */
[--C-:B------:R-:W-:Y:S01]  /*4250*/  FFMA.FTZ R54, R55, UR53, -R84.reuse ;  /* 0x0000003537367c23 */ /* 0x100fe20008010854 */
[--C-:B------:R-:W-:Y:S01]  /*4260*/  FFMA.FTZ R55, R58, UR53, -R84.reuse ;  /* 0x000000353a377c23 */ /* 0x100fe20008010854 */
[----:B------:R-:W-:Y:S01]  /*4270*/  FFMA.FTZ R58, R59, UR53, -R84 ;  /* 0x000000353b3a7c23 */ /* 0x000fe20008010854 */
[----:B------:R-:W-:Y:S08]  /*4280*/  MUFU.EX2 R72, R129 ;  /* 0x0000008100487308 */ /* 0x000ff00000000800 */
[----:B------:R-:W-:Y:S01]  /*4290*/  MUFU.EX2 R73, R73 ;  /* 0x0000004900497308 */ /* 0x000fe20000000800 */
[----:B0-----:R-:W-:-:S07]  /*42a0*/  FMNMX.FTZ R91, R90, R91, !PT ;  /* 0x0000005b5a5b7209 */ /* 0x001fce0007810000 */
[----:B------:R-:W-:Y:S01]  /*42b0*/  MUFU.EX2 R74, R131 ;  /* 0x00000083004a7308 */ /* 0x000fe20000000800 */
[----:B------:R-:W0:Y:S07]  /*42c0*/  SHFL.BFLY PT, R122, R91, 0x1, 0x1f ;  /* 0x0c201f005b7a7f89 */ /* 0x000e2e00000e0000 */
[----:B------:R-:W-:Y:S08]  /*42d0*/  MUFU.EX2 R75, R75 ;  /* 0x0000004b004b7308 */ /* 0x000ff00000000800 */
[----:B------:R-:W-:Y:S08]  /*42e0*/  MUFU.EX2 R44, R44 ;  /* 0x0000002c002c7308 */ /* 0x000ff00000000800 */
[----:B------:R-:W-:Y:S01]  /*42f0*/  MUFU.EX2 R77, R77 ;  /* 0x0000004d004d7308 */ /* 0x000fe20000000800 */
[----:B0-----:R-:W-:-:S04]  /*4300*/  FMNMX.FTZ R122, R91, R122, !PT ;  /* 0x0000007a5b7a7209 */ /* 0x001fc80007810000 */
[C---:B------:R-:W-:Y:S01]  /*4310*/  FSETP.NEU.FTZ.AND P1, PT, R122.reuse, -INF , PT ;  /* 0xff8000007a00780b */ /* 0x040fe20003f3d000 */
[----:B------:R-:W-:Y:S02]  /*4320*/  FFMA.FTZ R57, R122, R57, -8 ;  /* 0xc10000007a397423 */ /* 0x000fe40000010039 */
[----:B------:R-:W-:Y:S03]  /*4330*/  MUFU.EX2 R47, R47 ;  /* 0x0000002f002f7308 */ /* 0x000fe60000000800 */
[----:B------:R-:W-:Y:S02]  /*4340*/  FSEL R57, R57, RZ, P1 ;  /* 0x000000ff39397208 */ /* 0x000fe40000800000 */
[----:B------:R-:W-:-:S03]  /*4350*/  PLOP3.LUT P1, PT, PT, PT, UP0, 0x80, 0x0 ;  /* 0x000000000000781c */ /* 0x000fc60003f2f008 */
        /* <DEDUP_REMOVED lines=25> */
[--C-:B------:R-:W-:Y:S01]  /*44f0*/  FFMA.FTZ R6, R6, UR53, -R57.reuse ;  /* 0x0000003506067c23 */ /* 0x100fe20008010839 */
[--C-:B------:R-:W-:Y:S01]  /*4500*/  FFMA.FTZ R10, R10, UR53, -R57.reuse ;  /* 0x000000350a0a7c23 */ /* 0x100fe20008010839 */
[--C-:B------:R-:W-:Y:S01]  /*4510*/  FFMA.FTZ R11, R11, UR53, -R57.reuse ;  /* 0x000000350b0b7c23 */ /* 0x100fe20008010839 */
[--C-:B------:R-:W-:Y:S01]  /*4520*/  FFMA.FTZ R13, R13, UR53, -R57.reuse ;  /* 0x000000350d0d7c23 */ /* 0x100fe20008010839 */
[--C-:B------:R-:W-:Y:S01]  /*4530*/  FFMA.FTZ R17, R17, UR53, -R57.reuse ;  /* 0x0000003511117c23 */ /* 0x100fe20008010839 */
[--C-:B------:R-:W-:Y:S01]  /*4540*/  FFMA.FTZ R32, R32, UR53, -R57.reuse ;  /* 0x0000003520207c23 */ /* 0x100fe20008010839 */
[--C-:B------:R-:W-:Y:S01]  /*4550*/  FFMA.FTZ R28, R28, UR53, -R57.reuse ;  /* 0x000000351c1c7c23 */ /* 0x100fe20008010839 */
[----:B------:R-:W3:Y:S01]  /*4560*/  MUFU.EX2 R84, R84 ;  /* 0x0000005400547308 */ /* 0x000ee20000000800 */
[----:B0-----:R-:W-:Y:S01]  /*4570*/  FADD.FTZ R22, R7, R8 ;  /* 0x0000000807167221 */ /* 0x001fe20000010000 */
[--C-:B------:R-:W-:Y:S01]  /*4580*/  FFMA.FTZ R40, R40, UR53, -R57.reuse ;  /* 0x0000003528287c23 */ /* 0x100fe20008010839 */
[--C-:B------:R-:W-:Y:S01]  /*4590*/  FFMA.FTZ R49, R49, UR53, -R57.reuse ;  /* 0x0000003531317c23 */ /* 0x100fe20008010839 */
[--C-:B------:R-:W-:Y:S01]  /*45a0*/  FFMA.FTZ R89, R89, UR53, -R57.reuse ;  /* 0x0000003559597c23 */ /* 0x100fe20008010839 */
[--C-:B------:R-:W-:Y:S01]  /*45b0*/  FFMA.FTZ R83, R83, UR53, -R57.reuse ;  /* 0x0000003553537c23 */ /* 0x100fe20008010839 */
[--C-:B------:R-:W-:Y:S01]  /*45c0*/  FFMA.FTZ R85, R85, UR53, -R57.reuse ;  /* 0x0000003555557c23 */ /* 0x100fe20008010839 */
[--C-:B------:R-:W-:Y:S01]  /*45d0*/  FFMA.FTZ R86, R86, UR53, -R57.reuse ;  /* 0x0000003556567c23 */ /* 0x100fe20008010839 */
[----:B------:R-:W0:Y:S01]  /*45e0*/  MUFU.EX2 R9, R9 ;  /* 0x0000000900097308 */ /* 0x000e220000000800 */
[----:B------:R-:W-:-:S07]  /*45f0*/  FFMA.FTZ R87, R87, UR53, -R57 ;  /* 0x0000003557577c23 */ /* 0x000fce0008010839 */
[----:B------:R4:W-:Y:S08]  /*4600*/  MUFU.EX2 R91, R20 ;  /* 0x00000014005b7308 */ /* 0x0009f00000000800 */
[----:B------:R-:W5:Y:S01]  /*4610*/  MUFU.EX2 R12, R12 ;  /* 0x0000000c000c7308 */ /* 0x000f620000000800 */
[----:B----4-:R-:W-:Y:S01]  /*4620*/  FFMA.FTZ R20, R61, UR53, -R57 ;  /* 0x000000353d147c23 */ /* 0x010fe20008010839 */
[----:B------:R-:W-:-:S06]  /*4630*/  FADD.FTZ R61, R34, R35 ;  /* 0x00000023223d7221 */ /* 0x000fcc0000010000 */
[----:B------:R4:W-:Y:S08]  /*4640*/  MUFU.EX2 R93, R27 ;  /* 0x0000001b005d7308 */ /* 0x0009f00000000800 */
[----:B------:R1:W5:Y:S01]  /*4650*/  MUFU.EX2 R90, R18 ;  /* 0x00000012005a7308 */ /* 0x0003620000000800 */
[----:B----4-:R-:W-:Y:S01]  /*4660*/  FFMA.FTZ R27, R60, UR53, -R57 ;  /* 0x000000353c1b7c23 */ /* 0x010fe20008010839 */
[----:B------:R-:W-:Y:S01]  /*4670*/  FADD.FTZ R60, R38, R61 ;  /* 0x0000003d263c7221 */ /* 0x000fe20000010000 */
[----:B--2---:R-:W-:-:S04]  /*4680*/  FADD.FTZ R61, R59, R22 ;  /* 0x000000163b3d7221 */ /* 0x004fc80000010000 */
[C---:B---3--:R-:W-:Y:S01]  /*4690*/  FADD.FTZ R22, R84.reuse, R61 ;  /* 0x0000003d54167221 */ /* 0x048fe20000010000 */
[----:B------:R-:W2:Y:S01]  /*46a0*/  MUFU.EX2 R14, R14 ;  /* 0x0000000e000e7308 */ /* 0x000ea20000000800 */
[----:B-1----:R-:W-:Y:S01]  /*46b0*/  FFMA.FTZ R18, R79, UR53, -R57 ;  /* 0x000000354f127c23 */ /* 0x002fe20008010839 */
[----:B------:R-:W-:Y:S01]  /*46c0*/  FADD.FTZ R79, R39, R60 ;  /* 0x0000003c274f7221 */ /* 0x000fe20000010000 */
[----:B0-----:R-:W-:Y:S01]  /*46d0*/  FADD.FTZ R61, R9, R22 ;  /* 0x00000016093d7221 */ /* 0x001fe20000010000 */
[----:B------:R-:W-:Y:S02]  /*46e0*/  F2FP.SATFINITE.E4M3.F32.PACK_AB_MERGE_C R84, R84, R59, RZ ;  /* 0x0000003b5454723e */ /* 0x000fe400048070ff */
[----:B------:R-:W-:Y:S01]  /*46f0*/  FADD.FTZ R60, R42, R79 ;  /* 0x0000004f2a3c7221 */ /* 0x000fe20000010000 */
[----:B-----5:R-:W-:Y:S01]  /*4700*/  FADD.FTZ R61, R12, R61 ;  /* 0x0000003d0c3d7221 */ /* 0x020fe20000010000 */
[----:B------:R-:W0:Y:S01]  /*4710*/  MUFU.EX2 R19, R19 ;  /* 0x0000001300137308 */ /* 0x000e220000000800 */
[----:B------:R-:W-:Y:S01]  /*4720*/  F2FP.SATFINITE.E4M3.F32.PACK_AB_MERGE_C R201, R8, R7, R84 ;  /* 0x0000000708c9723e */ /* 0x000fe20004807054 */
[----:B------:R-:W-:Y:S01]  /*4730*/  FADD.FTZ R79, R43, R60 ;  /* 0x0000003c2b4f7221 */ /* 0x000fe20000010000 */
[----:B------:R-:W-:Y:S01]  /*4740*/  FADD.FTZ R78, R90, R61 ;  /* 0x0000003d5a4e7221 */ /* 0x000fe20000010000 */
[----:B------:R-:W-:Y:S01]  /*4750*/  F2FP.SATFINITE.E4M3.F32.PACK_AB_MERGE_C R90, R91, R90, RZ ;  /* 0x0000005a5b5a723e */ /* 0x000fe200048070ff */
[----:B------:R-:W-:-:S02]  /*4760*/  IMAD.MOV.U32 R43, RZ, RZ, R25 ;  /* 0x000000ffff2b7224 */ /* 0x000fc400078e0019 */
[----:B------:R-:W-:Y:S01]  /*4770*/  FADD.FTZ R60, R64, R79 ;  /* 0x0000004f403c7221 */ /* 0x000fe20000010000 */
[----:B------:R-:W-:Y:S01]  /*4780*/  FADD.FTZ R79, R91, R78 ;  /* 0x0000004e5b4f7221 */ /* 0x000fe20000010000 */
[----:B------:R-:W1:Y:S01]  /*4790*/  MUFU.EX2 R76, R76 ;  /* 0x0000004c004c7308 */ /* 0x000e620000000800 */
[----:B------:R-:W-:Y:S01]  /*47a0*/  F2FP.SATFINITE.E4M3.F32.PACK_AB_MERGE_C R203, R12, R9, R90 ;  /* 0x000000090ccb723e */ /* 0x000fe2000480705a */
[----:B------:R-:W-:Y:S01]  /*47b0*/  FADD.FTZ R61, R65, R60 ;  /* 0x0000003c413d7221 */ /* 0x000fe20000010000 */
[----:B------:R-:W-:Y:S01]  /*47c0*/  FFMA.FTZ R60, R24, UR53, -R57 ;  /* 0x00000035183c7c23 */ /* 0x000fe20008010839 */
[----:B--2---:R-:W-:Y:S01]  /*47d0*/  FADD.FTZ R78, R14, R79 ;  /* 0x0000004f0e4e7221 */ /* 0x004fe20000010000 */
[----:B------:R-:W-:Y:S01]  /*47e0*/  FFMA.FTZ R57, R88, UR53, -R57 ;  /* 0x0000003558397c23 */ /* 0x000fe20008010839 */
[----:B------:R-:W-:Y:S01]  /*47f0*/  FADD.FTZ R24, R66, R61 ;  /* 0x0000003d42187221 */ /* 0x000fe20000010000 */
[--C-:B------:R-:W-:Y:S01]  /*4800*/  IMAD.MOV.U32 R42, RZ, RZ, R25.reuse ;  /* 0x000000ffff2a7224 */ /* 0x100fe200078e0019 */
[----:B------:R-:W2:Y:S01]  /*4810*/  MUFU.EX2 R18, R18 ;  /* 0x0000001200127308 */ /* 0x000ea20000000800 */
[----:B0-----:R-:W-:Y:S01]  /*4820*/  FADD.FTZ R61, R19, R78 ;  /* 0x0000004e133d7221 */ /* 0x001fe20000010000 */
[--C-:B------:R-:W-:Y:S01]  /*4830*/  IMAD.MOV.U32 R65, RZ, RZ, R25.reuse ;  /* 0x000000ffff417224 */ /* 0x100fe200078e0019 */
[----:B------:R-:W-:Y:S01]  /*4840*/  MOV R91, R25 ;  /* 0x00000019005b7202 */ /* 0x000fe20000000f00 */
[----:B------:R-:W-:-:S02]  /*4850*/  IMAD.MOV.U32 R64, RZ, RZ, R25 ;  /* 0x000000ffff407224 */ /* 0x000fc400078e0019 */
[----:B------:R-:W-:Y:S02]  /*4860*/  IMAD.MOV.U32 R66, RZ, RZ, R25 ;  /* 0x000000ffff427224 */ /* 0x000fe400078e0019 */
[----:B------:R0:W-:Y:S01]  /*4870*/  MUFU.EX2 R22, R15 ;  /* 0x0000000f00167308 */ /* 0x0001e20000000800 */
[----:B-1----:R-:W-:Y:S01]  /*4880*/  FADD.FTZ R92, R76, R61 ;  /* 0x0000003d4c5c7221 */ /* 0x002fe20000010000 */
[C---:B------:R-:W-:Y:S01]  /*4890*/  F2FP.SATFINITE.E4M3.F32.PACK_AB_MERGE_C R76, R93.reuse, R76, RZ ;  /* 0x0000004c5d4c723e */ /* 0x040fe200048070ff */
[--C-:B------:R-:W-:Y:S02]  /*48a0*/  IMAD.MOV.U32 R79, RZ, RZ, R25.reuse ;  /* 0x000000ffff4f7224 */ /* 0x100fe400078e0019 */
[----:B------:R-:W-:Y:S01]  /*48b0*/  FADD.FTZ R61, R93, R92 ;  /* 0x0000005c5d3d7221 */ /* 0x000fe20000010000 */
[----:B------:R-:W-:Y:S01]  /*48c0*/  F2FP.SATFINITE.E4M3.F32.PACK_AB_MERGE_C R205, R19, R14, R76 ;  /* 0x0000000e13cd723e */ /* 0x000fe2000480704c */
[----:B------:R-:W-:Y:S01]  /*48d0*/  IMAD.MOV.U32 R76, RZ, RZ, R25 ;  /* 0x000000ffff4c7224 */ /* 0x000fe200078e0019 */
[----:B------:R-:W1:Y:S01]  /*48e0*/  MUFU.EX2 R21, R21 ;  /* 0x0000001500157308 */ /* 0x000e620000000800 */
[----:B0-----:R-:W-:Y:S01]  /*48f0*/  FADD.FTZ R15, R67, R24 ;  /* 0x00000018430f7221 */ /* 0x001fe20000010000 */
[----:B--2---:R-:W-:Y:S01]  /*4900*/  FADD.FTZ R92, R18, R61 ;  /* 0x0000003d125c7221 */ /* 0x004fe20000010000 */
[----:B------:R-:W-:-:S02]  /*4910*/  IMAD.MOV.U32 R67, RZ, RZ, R25 ;  /* 0x000000ffff437224 */ /* 0x000fc400078e0019 */
[----:B------:R-:W-:Y:S01]  /*4920*/  FADD.FTZ R78, R68, R15 ;  /* 0x0000000f444e7221 */ /* 0x000fe20000010000 */
[--C-:B------:R-:W-:Y:S02]  /*4930*/  IMAD.MOV.U32 R68, RZ, RZ, R25.reuse ;  /* 0x000000ffff447224 */ /* 0x100fe400078e0019 */
[----:B------:R-:W0:Y:S01]  /*4940*/  MUFU.EX2 R81, R81 ;  /* 0x0000005100517308 */ /* 0x000e220000000800 */
[----:B------:R-:W-:Y:S01]  /*4950*/  FADD.FTZ R15, R69, R78 ;  /* 0x0000004e450f7221 */ /* 0x000fe20000010000 */
[--C-:B------:R-:W-:Y:S02]  /*4960*/  IMAD.MOV.U32 R69, RZ, RZ, R25.reuse ;  /* 0x000000ffff457224 */ /* 0x100fe400078e0019 */
[----:B------:R-:W-:Y:S02]  /*4970*/  IMAD.MOV.U32 R84, RZ, RZ, R25 ;  /* 0x000000ffff547224 */ /* 0x000fe400078e0019 */
[----:B------:R-:W-:Y:S01]  /*4980*/  FADD.FTZ R78, R70, R15 ;  /* 0x0000000f464e7221 */ /* 0x000fe20000010000 */
[--C-:B------:R-:W-:Y:S01]  /*4990*/  IMAD.MOV.U32 R88, RZ, RZ, R25.reuse ;  /* 0x000000ffff587224 */ /* 0x100fe200078e0019 */
[----:B------:R-:W2:Y:S01]  /*49a0*/  MUFU.EX2 R80, R80 ;  /* 0x0000005000507308 */ /* 0x000ea20000000800 */
[----:B-1----:R-:W-:Y:S01]  /*49b0*/  FADD.FTZ R92, R21, R92 ;  /* 0x0000005c155c7221 */ /* 0x002fe20000010000 */
[----:B------:R-:W-:-:S02]  /*49c0*/  IMAD.MOV.U32 R90, RZ, RZ, R25 ;  /* 0x000000ffff5a7224 */ /* 0x000fc400078e0019 */
[----:B------:R-:W-:-:S04]  /*49d0*/  IMAD.MOV.U32 R93, RZ, RZ, R25 ;  /* 0x000000ffff5d7224 */ /* 0x000fc800078e0019 */
[----:B------:R-:W1:Y:S08]  /*49e0*/  MUFU.EX2 R20, R20 ;  /* 0x0000001400147308 */ /* 0x000e700000000800 */
[----:B------:R3:W-:Y:S08]  /*49f0*/  MUFU.EX2 R24, R23 ;  /* 0x0000001700187308 */ /* 0x0007f00000000800 */
[----:B------:R-:W4:Y:S01]  /*4a00*/  MUFU.EX2 R27, R27 ;  /* 0x0000001b001b7308 */ /* 0x000f220000000800 */
[----:B---3--:R-:W-:-:S04]  /*4a10*/  FADD.FTZ R23, R71, R78 ;  /* 0x0000004e47177221 */ /* 0x008fc80000010000 */
[----:B------:R-:W-:Y:S01]  /*4a20*/  FADD.FTZ R78, R72, R23 ;  /* 0x00000017484e7221 */ /* 0x000fe20000010000 */
[----:B0-----:R-:W-:Y:S01]  /*4a30*/  FADD.FTZ R23, R81, R92 ;  /* 0x0000005c51177221 */ /* 0x001fe20000010000 */
[C---:B------:R-:W-:Y:S01]  /*4a40*/  F2FP.SATFINITE.E4M3.F32.PACK_AB_MERGE_C R72, R73.reuse, R72, RZ ;  /* 0x000000484948723e */ /* 0x040fe200048070ff */
[----:B------:R-:W0:Y:S01]  /*4a50*/  MUFU.EX2 R63, R63 ;  /* 0x0000003f003f7308 */ /* 0x000e220000000800 */
[----:B------:R-:W-:Y:S01]  /*4a60*/  FADD.FTZ R61, R73, R78 ;  /* 0x0000004e493d7221 */ /* 0x000fe20000010000 */
[C---:B--2---:R-:W-:Y:S01]  /*4a70*/  FADD.FTZ R23, R80.reuse, R23 ;  /* 0x0000001750177221 */ /* 0x044fe20000010000 */
[----:B------:R-:W-:Y:S01]  /*4a80*/  F2FP.SATFINITE.E4M3.F32.PACK_AB_MERGE_C R80, R80, R81, RZ ;  /* 0x000000515050723e */ /* 0x000fe200048070ff */
[----:B------:R-:W-:Y:S02]  /*4a90*/  IMAD.MOV.U32 R73, RZ, RZ, R25 ;  /* 0x000000ffff497224 */ /* 0x000fe400078e0019 */
[----:B------:R-:W-:Y:S01]  /*4aa0*/  FADD.FTZ R38, R74, R61 ;  /* 0x0000003d4a267221 */ /* 0x000fe20000010000 */
[----:B------:R-:W-:Y:S01]  /*4ab0*/  F2FP.SATFINITE.E4M3.F32.PACK_AB_MERGE_C R206, R71, R70, R72 ;  /* 0x0000004647ce723e */ /* 0x000fe20004807048 */
[--C-:B------:R-:W-:Y:S01]  /*4ac0*/  IMAD.MOV.U32 R70, RZ, RZ, R25.reuse ;  /* 0x000000ffff467224 */ /* 0x100fe200078e0019 */
[----:B------:R-:W2:Y:S01]  /*4ad0*/  MUFU.EX2 R62, R62 ;  /* 0x0000003e003e7308 */ /* 0x000ea20000000800 */
[----:B------:R-:W-:Y:S01]  /*4ae0*/  FADD.FTZ R39, R75, R38 ;  /* 0x000000264b277221 */ /* 0x000fe20000010000 */
[----:B------:R-:W-:Y:S01]  /*4af0*/  F2FP.SATFINITE.E4M3.F32.PACK_AB_MERGE_C R207, R21, R18, R80 ;  /* 0x0000001215cf723e */ /* 0x000fe20004807050 */
[----:B------:R-:W-:Y:S01]  /*4b00*/  IMAD.MOV.U32 R72, RZ, RZ, R25 ;  /* 0x000000ffff487224 */ /* 0x000fe200078e0019 */
[-C--:B------:R-:W-:Y:S01]  /*4b10*/  MOV R61, R25.reuse ;  /* 0x00000019003d7202 */ /* 0x080fe20000000f00 */
[----:B------:R-:W-:Y:S01]  /*4b20*/  FADD.FTZ R38, R44, R39 ;  /* 0x000000272c267221 */ /* 0x000fe20000010000 */
[C---:B------:R-:W-:Y:S01]  /*4b30*/  F2FP.SATFINITE.E4M3.F32.PACK_AB_MERGE_C R44, R77.reuse, R44, RZ ;  /* 0x0000002c4d2c723e */ /* 0x040fe200048070ff */
[--C-:B------:R-:W-:Y:S01]  /*4b40*/  IMAD.MOV.U32 R78, RZ, RZ, R25.reuse ;  /* 0x000000ffff4e7224 */ /* 0x100fe200078e0019 */
[----:B------:R-:W3:Y:S01]  /*4b50*/  MUFU.EX2 R5, R5 ;  /* 0x0000000500057308 */ /* 0x000ee20000000800 */
[----:B------:R-:W-:Y:S01]  /*4b60*/  FADD.FTZ R38, R77, R38 ;  /* 0x000000264d267221 */ /* 0x000fe20000010000 */
[----:B------:R-:W-:Y:S01]  /*4b70*/  F2FP.SATFINITE.E4M3.F32.PACK_AB_MERGE_C R208, R75, R74, R44 ;  /* 0x0000004a4bd0723e */ /* 0x000fe2000480702c */
[--C-:B------:R-:W-:Y:S01]  /*4b80*/  IMAD.MOV.U32 R44, RZ, RZ, R25.reuse ;  /* 0x000000ffff2c7224 */ /* 0x100fe200078e0019 */
[-C--:B------:R-:W-:Y:S01]  /*4b90*/  MOV R71, R25.reuse ;  /* 0x0000001900477202 */ /* 0x080fe20000000f00 */
[--C-:B------:R-:W-:Y:S01]  /*4ba0*/  IMAD.MOV.U32 R75, RZ, RZ, R25.reuse ;  /* 0x000000ffff4b7224 */ /* 0x100fe200078e0019 */
[----:B------:R-:W-:Y:S01]  /*4bb0*/  MOV R81, R25 ;  /* 0x0000001900517202 */ /* 0x000fe20000000f00 */
[--C-:B------:R-:W-:Y:S01]  /*4bc0*/  IMAD.MOV.U32 R74, RZ, RZ, R25.reuse ;  /* 0x000000ffff4a7224 */ /* 0x100fe200078e0019 */
[----:B------:R1:W-:Y:S01]  /*4bd0*/  MUFU.EX2 R15, R26 ;  /* 0x0000001a000f7308 */ /* 0x0003e20000000800 */
[----:B------:R-:W-:-:S02]  /*4be0*/  IMAD.MOV.U32 R77, RZ, RZ, R25 ;  /* 0x000000ffff4d7224 */ /* 0x000fc400078e0019 */
[--C-:B------:R-:W-:Y:S02]  /*4bf0*/  IMAD.MOV.U32 R80, RZ, RZ, R25.reuse ;  /* 0x000000ffff507224 */ /* 0x100fe400078e0019 */
[----:B------:R-:W-:-:S03]  /*4c00*/  IMAD.MOV.U32 R92, RZ, RZ, R25 ;  /* 0x000000ffff5c7224 */ /* 0x000fc600078e0019 */
[----:B------:R-:W5:Y:S01]  /*4c10*/  MUFU.EX2 R6, R6 ;  /* 0x0000000600067308 */ /* 0x000f620000000800 */
[----:B-1----:R-:W-:-:S04]  /*4c20*/  FADD.FTZ R26, R20, R23 ;  /* 0x00000017141a7221 */ /* 0x002fc80000010000 */
[----:B----4-:R-:W-:-:S03]  /*4c30*/  FADD.FTZ R26, R27, R26 ;  /* 0x0000001a1b1a7221 */ /* 0x010fc60000010000 */
[----:B------:R-:W1:Y:S01]  /*4c40*/  MUFU.EX2 R45, R45 ;  /* 0x0000002d002d7308 */ /* 0x000e620000000800 */
[----:B0-----:R-:W-:-:S04]  /*4c50*/  FADD.FTZ R39, R63, R26 ;  /* 0x0000001a3f277221 */ /* 0x001fc80000010000 */
[C---:B--2---:R-:W-:Y:S01]  /*4c60*/  FADD.FTZ R26, R62.reuse, R39 ;  /* 0x000000273e1a7221 */ /* 0x044fe20000010000 */
[----:B------:R-:W-:Y:S01]  /*4c70*/  FADD.FTZ R39, R47, R38 ;  /* 0x000000262f277221 */ /* 0x000fe20000010000 */
[----:B------:R-:W-:Y:S01]  /*4c80*/  F2FP.SATFINITE.E4M3.F32.PACK_AB_MERGE_C R62, R62, R63, RZ ;  /* 0x0000003f3e3e723e */ /* 0x000fe200048070ff */
[----:B------:R-:W0:Y:S01]  /*4c90*/  MUFU.EX2 R10, R10 ;  /* 0x0000000a000a7308 */ /* 0x000e220000000800 */
[----:B---3--:R-:W-:Y:S01]  /*4ca0*/  FADD.FTZ R59, R5, R26 ;  /* 0x0000001a053b7221 */ /* 0x008fe20000010000 */
[----:B------:R-:W-:Y:S01]  /*4cb0*/  FADD.FTZ R26, R46, R39 ;  /* 0x000000272e1a7221 */ /* 0x000fe20000010000 */
[----:B------:R-:W-:Y:S01]  /*4cc0*/  F2FP.SATFINITE.E4M3.F32.PACK_AB_MERGE_C R209, R27, R20, R62 ;  /* 0x000000141bd1723e */ /* 0x000fe2000480703e */
[----:B------:R-:W-:Y:S02]  /*4cd0*/  IMAD.MOV.U32 R27, RZ, RZ, R25 ;  /* 0x000000ffff1b7224 */ /* 0x000fe400078e0019 */
[----:B-----5:R-:W-:Y:S01]  /*4ce0*/  FADD.FTZ R59, R6, R59 ;  /* 0x0000003b063b7221 */ /* 0x020fe20000010000 */
[--C-:B------:R-:W-:Y:S01]  /*4cf0*/  IMAD.MOV.U32 R38, RZ, RZ, R25.reuse ;  /* 0x000000ffff267224 */ /* 0x100fe200078e0019 */
[----:B------:R-:W2:Y:S01]  /*4d00*/  MUFU.EX2 R11, R11 ;  /* 0x0000000b000b7308 */ /* 0x000ea20000000800 */
[----:B-1----:R-:W-:Y:S01]  /*4d10*/  FADD.FTZ R39, R45, R26 ;  /* 0x0000001a2d277221 */ /* 0x002fe20000010000 */
[----:B------:R-:W-:Y:S01]  /*4d20*/  F2FP.SATFINITE.E4M3.F32.PACK_AB_MERGE_C R45, R48, R45, RZ ;  /* 0x0000002d302d723e */ /* 0x000fe200048070ff */
[----:B------:R-:W-:-:S02]  /*4d30*/  IMAD.MOV.U32 R63, RZ, RZ, R25 ;  /* 0x000000ffff3f7224 */ /* 0x000fc400078e0019 */
[----:B------:R-:W-:Y:S01]  /*4d40*/  FADD.FTZ R48, R48, R39 ;  /* 0x0000002730307221 */ /* 0x000fe20000010000 */
[----:B------:R-:W-:Y:S01]  /*4d50*/  F2FP.SATFINITE.E4M3.F32.PACK_AB_MERGE_C R210, R46, R47, R45 ;  /* 0x0000002f2ed2723e */ /* 0x000fe2000480702d */
[----:B------:R-:W-:Y:S01]  /*4d60*/  IMAD.MOV.U32 R39, RZ, RZ, R25 ;  /* 0x000000ffff277224 */ /* 0x000fe200078e0019 */
[----:B------:R-:W1:Y:S01]  /*4d70*/  MUFU.EX2 R33, R33 ;  /* 0x0000002100217308 */ /* 0x000e620000000800 */
[----:B0-----:R-:W-:Y:S01]  /*4d80*/  FADD.FTZ R26, R10, R59 ;  /* 0x0000003b0a1a7221 */ /* 0x001fe20000010000 */
[--C-:B------:R-:W-:Y:S02]  /*4d90*/  IMAD.MOV.U32 R45, RZ, RZ, R25.reuse ;  /* 0x000000ffff2d7224 */ /* 0x100fe400078e0019 */
[--C-:B------:R-:W-:Y:S02]  /*4da0*/  IMAD.MOV.U32 R47, RZ, RZ, R25.reuse ;  /* 0x000000ffff2f7224 */ /* 0x100fe400078e0019 */
[--C-:B------:R-:W-:Y:S02]  /*4db0*/  IMAD.MOV.U32 R46, RZ, RZ, R25.reuse ;  /* 0x000000ffff2e7224 */ /* 0x100fe400078e0019 */
[----:B------:R-:W0:Y:S01]  /*4dc0*/  MUFU.EX2 R13, R13 ;  /* 0x0000000d000d7308 */ /* 0x000e220000000800 */
[C---:B--2---:R-:W-:Y:S01]  /*4dd0*/  FADD.FTZ R26, R11.reuse, R26 ;  /* 0x0000001a0b1a7221 */ /* 0x044fe20000010000 */
[----:B------:R-:W-:Y:S01]  /*4de0*/  F2FP.SATFINITE.E4M3.F32.PACK_AB_MERGE_C R34, R11, R10, RZ ;  /* 0x0000000a0b22723e */ /* 0x000fe200048070ff */
[----:B------:R-:W-:-:S02]  /*4df0*/  IMAD.MOV.U32 R59, RZ, RZ, R25 ;  /* 0x000000ffff3b7224 */ /* 0x000fc400078e0019 */
[--C-:B------:R-:W-:Y:S01]  /*4e00*/  IMAD.MOV.U32 R62, RZ, RZ, R25.reuse ;  /* 0x000000ffff3e7224 */ /* 0x100fe200078e0019 */
[----:B------:R-:W-:Y:S01]  /*4e10*/  F2FP.SATFINITE.E4M3.F32.PACK_AB_MERGE_C R211, R6, R5, R34 ;  /* 0x0000000506d3723e */ /* 0x000fe20004807022 */
[--C-:B------:R-:W-:Y:S01]  /*4e20*/  IMAD.MOV.U32 R34, RZ, RZ, R25.reuse ;  /* 0x000000ffff227224 */ /* 0x100fe200078e0019 */
[----:B------:R-:W2:Y:S01]  /*4e30*/  MUFU.EX2 R30, R30 ;  /* 0x0000001e001e7308 */ /* 0x000ea20000000800 */
[----:B-1----:R-:W-:Y:S01]  /*4e40*/  FADD.FTZ R11, R33, R48 ;  /* 0x00000030210b7221 */ /* 0x002fe20000010000 */
[----:B------:R-:W-:-:S06]  /*4e50*/  IMAD.MOV.U32 R48, RZ, RZ, R25 ;  /* 0x000000ffff307224 */ /* 0x000fcc00078e0019 */
[----:B------:R-:W1:Y:S01]  /*4e60*/  MUFU.EX2 R29, R29 ;  /* 0x0000001d001d7308 */ /* 0x000e620000000800 */
[----:B0-----:R-:W-:-:S07]  /*4e70*/  FADD.FTZ R35, R13, R26 ;  /* 0x0000001a0d237221 */ /* 0x001fce0000010000 */
[----:B------:R-:W-:Y:S01]  /*4e80*/  MUFU.EX2 R17, R17 ;  /* 0x0000001100117308 */ /* 0x000fe20000000800 */
[----:B--2---:R-:W-:-:S07]  /*4e90*/  FADD.FTZ R26, R30, R11 ;  /* 0x0000000b1e1a7221 */ /* 0x004fce0000010000 */
[----:B------:R-:W0:Y:S01]  /*4ea0*/  MUFU.EX2 R82, R82 ;  /* 0x0000005200527308 */ /* 0x000e220000000800 */
[----:B-1----:R-:W-:-:S07]  /*4eb0*/  FADD.FTZ R11, R29, R26 ;  /* 0x0000001a1d0b7221 */ /* 0x002fce0000010000 */
[----:B------:R-:W1:Y:S08]  /*4ec0*/  MUFU.EX2 R31, R31 ;  /* 0x0000001f001f7308 */ /* 0x000e700000000800 */
[----:B------:R-:W-:Y:S01]  /*4ed0*/  MUFU.EX2 R60, R60 ;  /* 0x0000003c003c7308 */ /* 0x000fe20000000800 */
[C---:B0-----:R-:W-:Y:S01]  /*4ee0*/  F2FP.SATFINITE.E4M3.F32.PACK_AB_MERGE_C R29, R82.reuse, R29, RZ ;  /* 0x0000001d521d723e */ /* 0x041fe200048070ff */
[----:B------:R-:W-:-:S03]  /*4ef0*/  FADD.FTZ R82, R82, R11 ;  /* 0x0000000b52527221 */ /* 0x000fc60000010000 */
[----:B------:R-:W-:Y:S01]  /*4f00*/  F2FP.SATFINITE.E4M3.F32.PACK_AB_MERGE_C R212, R30, R33, R29 ;  /* 0x000000211ed4723e */ /* 0x000fe2000480701d */
[--C-:B------:R-:W-:Y:S02]  /*4f10*/  IMAD.MOV.U32 R30, RZ, RZ, R25.reuse ;  /* 0x000000ffff1e7224 */ /* 0x100fe400078e0019 */
[----:B------:R-:W0:Y:S01]  /*4f20*/  MUFU.EX2 R36, R36 ;  /* 0x0000002400247308 */ /* 0x000e220000000800 */
[----:B-1----:R-:W-:Y:S01]  /*4f30*/  FADD.FTZ R11, R31, R82 ;  /* 0x000000521f0b7221 */ /* 0x002fe20000010000 */
[--C-:B------:R-:W-:Y:S02]  /*4f40*/  IMAD.MOV.U32 R33, RZ, RZ, R25.reuse ;  /* 0x000000ffff217224 */ /* 0x100fe400078e0019 */
[----:B------:R-:W-:-:S04]  /*4f50*/  IMAD.MOV.U32 R82, RZ, RZ, R25 ;  /* 0x000000ffff527224 */ /* 0x000fc800078e0019 */
[----:B------:R1:W-:Y:S08]  /*4f60*/  MUFU.EX2 R23, R32 ;  /* 0x0000002000177308 */ /* 0x0003f00000000800 */
[----:B------:R-:W-:Y:S01]  /*4f70*/  MUFU.EX2 R37, R37 ;  /* 0x0000002500257308 */ /* 0x000fe20000000800 */
[----:B-1----:R-:W-:Y:S01]  /*4f80*/  FADD.FTZ R32, R22, R35 ;  /* 0x0000002316207221 */ /* 0x002fe20000010000 */
[----:B0-----:R-:W-:-:S03]  /*4f90*/  FADD.FTZ R26, R36, R11 ;  /* 0x0000000b241a7221 */ /* 0x001fc60000010000 */
[----:B------:R-:W-:Y:S01]  /*4fa0*/  FADD.FTZ R35, R17, R32 ;  /* 0x0000002011237221 */ /* 0x000fe20000010000 */
[C---:B------:R-:W-:Y:S01]  /*4fb0*/  F2FP.SATFINITE.E4M3.F32.PACK_AB_MERGE_C R17, R24.reuse, R17, RZ ;  /* 0x000000111811723e */ /* 0x040fe200048070ff */
[----:B------:R-:W-:Y:S01]  /*4fc0*/  IMAD.MOV.U32 R32, RZ, RZ, R25 ;  /* 0x000000ffff207224 */ /* 0x000fe200078e0019 */
[----:B------:R-:W0:Y:S01]  /*4fd0*/  MUFU.EX2 R50, R50 ;  /* 0x0000003200327308 */ /* 0x000e220000000800 */
[----:B------:R-:W-:Y:S01]  /*4fe0*/  FADD.FTZ R35, R24, R35 ;  /* 0x0000002318237221 */ /* 0x000fe20000010000 */
[----:B------:R-:W-:-:S03]  /*4ff0*/  F2FP.SATFINITE.E4M3.F32.PACK_AB_MERGE_C R213, R22, R13, R17 ;  /* 0x0000000d16d5723e */ /* 0x000fc60004807011 */
[----:B------:R-:W-:Y:S01]  /*5000*/  FADD.FTZ R24, R60, R35 ;  /* 0x000000233c187221 */ /* 0x000fe20000010000 */
[----:B------:R-:W-:Y:S02]  /*5010*/  IMAD.MOV.U32 R35, RZ, RZ, R25 ;  /* 0x000000ffff237224 */ /* 0x000fe400078e0019 */
[----:B------:R-:W1:Y:S01]  /*5020*/  MUFU.EX2 R28, R28 ;  /* 0x0000001c001c7308 */ /* 0x000e620000000800 */
[----:B------:R-:W-:-:S07]  /*5030*/  FADD.FTZ R11, R15, R24 ;  /* 0x000000180f0b7221 */ /* 0x000fce0000010000 */
[----:B------:R-:W-:Y:S01]  /*5040*/  MUFU.EX2 R51, R51 ;  /* 0x0000003300337308 */ /* 0x000fe20000000800 */
[----:B0-----:R-:W-:Y:S01]  /*5050*/  F2FP.SATFINITE.E4M3.F32.PACK_AB_MERGE_C R29, R50, R37, RZ ;  /* 0x00000025321d723e */ /* 0x001fe200048070ff */
[----:B------:R-:W-:Y:S01]  /*5060*/  FADD.FTZ R37, R37, R26 ;  /* 0x0000001a25257221 */ /* 0x000fe20000010000 */
[----:B------:R-:W-:Y:S02]  /*5070*/  IMAD.MOV.U32 R26, RZ, RZ, R25 ;  /* 0x000000ffff1a7224 */ /* 0x000fe400078e0019 */
[----:B------:R-:W-:Y:S01]  /*5080*/  F2FP.SATFINITE.E4M3.F32.PACK_AB_MERGE_C R214, R36, R31, R29 ;  /* 0x0000001f24d6723e */ /* 0x000fe2000480701d */
[----:B------:R-:W-:Y:S01]  /*5090*/  FADD.FTZ R50, R50, R37 ;  /* 0x0000002532327221 */ /* 0x000fe20000010000 */
[----:B------:R-:W-:Y:S01]  /*50a0*/  IMAD.MOV.U32 R29, RZ, RZ, R25 ;  /* 0x000000ffff1d7224 */ /* 0x000fe200078e0019 */
[----:B------:R-:W0:Y:S01]  /*50b0*/  MUFU.EX2 R54, R54 ;  /* 0x0000003600367308 */ /* 0x000e220000000800 */
[----:B-1----:R-:W-:Y:S01]  /*50c0*/  FADD.FTZ R24, R28, R11 ;  /* 0x0000000b1c187221 */ /* 0x002fe20000010000 */
[C---:B------:R-:W-:Y:S01]  /*50d0*/  F2FP.SATFINITE.E4M3.F32.PACK_AB_MERGE_C R28, R23.reuse, R28, RZ ;  /* 0x0000001c171c723e */ /* 0x040fe200048070ff */
[--C-:B------:R-:W-:Y:S01]  /*50e0*/  IMAD.MOV.U32 R37, RZ, RZ, R25.reuse ;  /* 0x000000ffff257224 */ /* 0x100fe200078e0019 */
[----:B------:R-:W-:Y:S01]  /*50f0*/  MOV R31, R25 ;  /* 0x00000019001f7202 */ /* 0x000fe20000000f00 */
[----:B------:R-:W-:Y:S01]  /*5100*/  FADD.FTZ R23, R23, R24 ;  /* 0x0000001817177221 */ /* 0x000fe20000010000 */
[----:B------:R-:W-:Y:S01]  /*5110*/  F2FP.SATFINITE.E4M3.F32.PACK_AB_MERGE_C R215, R15, R60, R28 ;  /* 0x0000003c0fd7723e */ /* 0x000fe2000480701c */
[--C-:B------:R-:W-:Y:S01]  /*5120*/  IMAD.MOV.U32 R24, RZ, RZ, R25.reuse ;  /* 0x000000ffff187224 */ /* 0x100fe200078e0019 */
[----:B------:R-:W1:Y:S01]  /*5130*/  MUFU.EX2 R41, R41 ;  /* 0x0000002900297308 */ /* 0x000e620000000800 */
[----:B------:R-:W-:-:S02]  /*5140*/  IMAD.MOV.U32 R28, RZ, RZ, R25 ;  /* 0x000000ffff1c7224 */ /* 0x000fc400078e0019 */
[--C-:B------:R-:W-:Y:S02]  /*5150*/  IMAD.MOV.U32 R36, RZ, RZ, R25.reuse ;  /* 0x000000ffff247224 */ /* 0x100fe400078e0019 */
[----:B------:R-:W-:-:S03]  /*5160*/  IMAD.MOV.U32 R60, RZ, RZ, R25 ;  /* 0x000000ffff3c7224 */ /* 0x000fc600078e0019 */
[----:B------:R-:W2:Y:S01]  /*5170*/  MUFU.EX2 R40, R40 ;  /* 0x0000002800287308 */ /* 0x000ea20000000800 */
[----:B0-----:R-:W-:-:S07]  /*5180*/  F2FP.SATFINITE.E4M3.F32.PACK_AB_MERGE_C R11, R54, R51, RZ ;  /* 0x00000033360b723e */ /* 0x001fce00048070ff */
[----:B------:R-:W0:Y:S01]  /*5190*/  MUFU.EX2 R52, R52 ;  /* 0x0000003400347308 */ /* 0x000e220000000800 */
[----:B-1----:R-:W-:Y:S01]  /*51a0*/  FADD.FTZ R7, R41, R50 ;  /* 0x0000003229077221 */ /* 0x002fe20000010000 */
[----:B------:R-:W-:-:S06]  /*51b0*/  IMAD.MOV.U32 R50, RZ, RZ, R25 ;  /* 0x000000ffff327224 */ /* 0x000fcc00078e0019 */
[----:B------:R-:W1:Y:S01]  /*51c0*/  MUFU.EX2 R49, R49 ;  /* 0x0000003100317308 */ /* 0x000e620000000800 */
[----:B--2---:R-:W-:-:S07]  /*51d0*/  FADD.FTZ R8, R40, R23 ;  /* 0x0000001728087221 */ /* 0x004fce0000010000 */
[----:B------:R-:W2:Y:S01]  /*51e0*/  MUFU.EX2 R89, R89 ;  /* 0x0000005900597308 */ /* 0x000ea20000000800 */
[C---:B0-----:R-:W-:Y:S01]  /*51f0*/  F2FP.SATFINITE.E4M3.F32.PACK_AB_MERGE_C R216, R52.reuse, R41, R11 ;  /* 0x0000002934d8723e */ /* 0x041fe2000480700b */
[----:B------:R-:W-:Y:S01]  /*5200*/  FADD.FTZ R52, R52, R7 ;  /* 0x0000000734347221 */ /* 0x000fe20000010000 */
[----:B------:R-:W-:-:S03]  /*5210*/  MOV R41, R25 ;  /* 0x0000001900297202 */ /* 0x000fc60000000f00 */
[----:B------:R-:W-:Y:S01]  /*5220*/  FADD.FTZ R51, R51, R52 ;  /* 0x0000003433337221 */ /* 0x000fe20000010000 */
[----:B------:R-:W-:Y:S01]  /*5230*/  IMAD.MOV.U32 R52, RZ, RZ, R25 ;  /* 0x000000ffff347224 */ /* 0x000fe200078e0019 */
[----:B------:R0:W3:Y:S01]  /*5240*/  MUFU.EX2 R10, R83 ;  /* 0x00000053000a7308 */ /* 0x0000e20000000800 */
[----:B-1----:R-:W-:Y:S01]  /*5250*/  FADD.FTZ R12, R49, R8 ;  /* 0x00000008310c7221 */ /* 0x002fe20000010000 */
[----:B------:R-:W-:Y:S01]  /*5260*/  FADD.FTZ R54, R54, R51 ;  /* 0x0000003336367221 */ /* 0x000fe20000010000 */
[----:B------:R-:W-:-:S05]  /*5270*/  MOV R51, R25 ;  /* 0x0000001900337202 */ /* 0x000fca0000000f00 */
[----:B------:R-:W1:Y:S01]  /*5280*/  MUFU.EX2 R53, R53 ;  /* 0x0000003500357308 */ /* 0x000e620000000800 */
[----:B--2---:R-:W-:Y:S01]  /*5290*/  FADD.FTZ R7, R89, R12 ;  /* 0x0000000c59077221 */ /* 0x004fe20000010000 */
[----:B0-----:R-:W-:-:S06]  /*52a0*/  IMAD.MOV.U32 R83, RZ, RZ, R25 ;  /* 0x000000ffff537224 */ /* 0x001fcc00078e0019 */
[----:B------:R-:W0:Y:S01]  /*52b0*/  MUFU.EX2 R85, R85 ;  /* 0x0000005500557308 */ /* 0x000e220000000800 */
[C---:B---3--:R-:W-:Y:S01]  /*52c0*/  F2FP.SATFINITE.E4M3.F32.PACK_AB_MERGE_C R89, R10.reuse, R89, RZ ;  /* 0x000000590a59723e */ /* 0x048fe200048070ff */
[----:B------:R-:W-:-:S03]  /*52d0*/  FADD.FTZ R10, R10, R7 ;  /* 0x000000070a0a7221 */ /* 0x000fc60000010000 */
[----:B------:R-:W-:Y:S01]  /*52e0*/  F2FP.SATFINITE.E4M3.F32.PACK_AB_MERGE_C R217, R49, R40, R89 ;  /* 0x0000002831d9723e */ /* 0x000fe20004807059 */
[--C-:B------:R-:W-:Y:S02]  /*52f0*/  IMAD.MOV.U32 R40, RZ, RZ, R25.reuse ;  /* 0x000000ffff287224 */ /* 0x100fe400078e0019 */
[----:B------:R-:W2:Y:S01]  /*5300*/  MUFU.EX2 R56, R56 ;  /* 0x0000003800387308 */ /* 0x000ea20000000800 */
[----:B-1----:R-:W-:Y:S01]  /*5310*/  FADD.FTZ R5, R53, R54 ;  /* 0x0000003635057221 */ /* 0x002fe20000010000 */
[--C-:B------:R-:W-:Y:S02]  /*5320*/  IMAD.MOV.U32 R49, RZ, RZ, R25.reuse ;  /* 0x000000ffff317224 */ /* 0x100fe400078e0019 */
[--C-:B------:R-:W-:Y:S02]  /*5330*/  IMAD.MOV.U32 R54, RZ, RZ, R25.reuse ;  /* 0x000000ffff367224 */ /* 0x100fe400078e0019 */
[----:B------:R-:W-:Y:S02]  /*5340*/  IMAD.MOV.U32 R89, RZ, RZ, R25 ;  /* 0x000000ffff597224 */ /* 0x000fe400078e0019 */
[----:B------:R-:W1:Y:S01]  /*5350*/  MUFU.EX2 R86, R86 ;  /* 0x0000005600567308 */ /* 0x000e620000000800 */
[----:B0-----:R-:W-:-:S07]  /*5360*/  FADD.FTZ R7, R85, R10 ;  /* 0x0000000a55077221 */ /* 0x001fce0000010000 */
[----:B------:R-:W-:Y:S01]  /*5370*/  MUFU.EX2 R55, R55 ;  /* 0x0000003700377308 */ /* 0x000fe20000000800 */
[----:B--2---:R-:W-:-:S07]  /*5380*/  FADD.FTZ R6, R56, R5 ;  /* 0x0000000538067221 */ /* 0x004fce0000010000 */
[----:B------:R-:W0:Y:S01]  /*5390*/  MUFU.EX2 R58, R58 ;  /* 0x0000003a003a7308 */ /* 0x000e220000000800 */
[----:B-1----:R-:W-:-:S07]  /*53a0*/  FADD.FTZ R10, R86, R7 ;  /* 0x00000007560a7221 */ /* 0x002fce0000010000 */
[----:B------:R-:W-:Y:S08]  /*53b0*/  MUFU.EX2 R87, R87 ;  /* 0x0000005700577308 */ /* 0x000ff00000000800 */
[----:B------:R1:W2:Y:S01]  /*53c0*/  MUFU.EX2 R8, R57 ;  /* 0x0000003900087308 */ /* 0x0002a20000000800 */
[----:B0-----:R-:W-:Y:S01]  /*53d0*/  F2FP.SATFINITE.E4M3.F32.PACK_AB_MERGE_C R5, R58, R55, RZ ;  /* 0x000000373a05723e */ /* 0x001fe200048070ff */
[----:B------:R-:W-:-:S03]  /*53e0*/  FADD.FTZ R55, R55, R6 ;  /* 0x0000000637377221 */ /* 0x000fc60000010000 */
[----:B------:R-:W-:Y:S01]  /*53f0*/  F2FP.SATFINITE.E4M3.F32.PACK_AB_MERGE_C R218, R56, R53, R5 ;  /* 0x0000003538da723e */ /* 0x000fe20004807005 */
[----:B------:R-:W-:Y:S01]  /*5400*/  FADD.FTZ R6, R58, R55 ;  /* 0x000000373a067221 */ /* 0x000fe20000010000 */
[--C-:B------:R-:W-:Y:S02]  /*5410*/  IMAD.MOV.U32 R53, RZ, RZ, R25.reuse ;  /* 0x000000ffff357224 */ /* 0x100fe400078e0019 */
[--C-:B------:R-:W-:Y:S02]  /*5420*/  IMAD.MOV.U32 R55, RZ, RZ, R25.reuse ;  /* 0x000000ffff377224 */ /* 0x100fe400078e0019 */
[--C-:B-1----:R-:W-:Y:S02]  /*5430*/  IMAD.MOV.U32 R57, RZ, RZ, R25.reuse ;  /* 0x000000ffff397224 */ /* 0x102fe400078e0019 */
[--C-:B------:R-:W-:Y:S02]  /*5440*/  IMAD.MOV.U32 R56, RZ, RZ, R25.reuse ;  /* 0x000000ffff387224 */ /* 0x100fe400078e0019 */
[----:B------:R-:W-:Y:S01]  /*5450*/  IMAD.MOV.U32 R58, RZ, RZ, R25 ;  /* 0x000000ffff3a7224 */ /* 0x000fe200078e0019 */
[----:B--2---:R-:W-:Y:S01]  /*5460*/  F2FP.SATFINITE.E4M3.F32.PACK_AB_MERGE_C R7, R8, R87, RZ ;  /* 0x000000570807723e */ /* 0x004fe200048070ff */
[----:B------:R-:W-:-:S03]  /*5470*/  FADD.FTZ R87, R87, R10 ;  /* 0x0000000a57577221 */ /* 0x000fc60000010000 */
[----:B------:R-:W-:Y:S01]  /*5480*/  F2FP.SATFINITE.E4M3.F32.PACK_AB_MERGE_C R219, R86, R85, R7 ;  /* 0x0000005556db723e */ /* 0x000fe20004807007 */
[----:B------:R-:W-:Y:S01]  /*5490*/  FADD.FTZ R8, R8, R87 ;  /* 0x0000005708087221 */ /* 0x000fe20000010000 */
[--C-:B------:R-:W-:Y:S02]  /*54a0*/  IMAD.MOV.U32 R85, RZ, RZ, R25.reuse ;  /* 0x000000ffff557224 */ /* 0x100fe400078e0019 */
[--C-:B------:R-:W-:Y:S02]  /*54b0*/  IMAD.MOV.U32 R87, RZ, RZ, R25.reuse ;  /* 0x000000ffff577224 */ /* 0x100fe400078e0019 */
[----:B------:R-:W-:Y:S01]  /*54c0*/  IMAD.MOV.U32 R86, RZ, RZ, R25 ;  /* 0x000000ffff567224 */ /* 0x000fe200078e0019 */
[----:B------:R-:W-:Y:S06]  /*54d0*/  @!P1 BRA `(.L_x_3870) ;  /* 0x0000003c00209947 */ /* 0x000fec0003800000 */
[----:B------:R-:W-:Y:S01]  /*54e0*/  MOV R7, R122 ;  /* 0x0000007a00077202 */ /* 0x000fe20000000f00 */
[----:B------:R-:W-:Y:S01]  /*54f0*/  IMAD.MOV.U32 R5, RZ, RZ, R120 ;  /* 0x000000ffff057224 */ /* 0x000fe200078e0078 */
        /* <DEDUP_REMOVED lines=48> */
[----:B------:R-:W-:Y:S01]  /*5800*/  UMOV UR60, URZ ;  /* 0x0000003f003c7c82 */ /* 0x000fe20008000000 */
[----:B------:R-:W-:Y:S01]  /*5810*/  UMOV UR56, URZ ;  /* 0x0000003f00387c82 */ /* 0x000fe20008000000 */
[----:B------:R-:W-:-:S05]  /*5820*/  ULDC UR53, c[0x0][0x988] ;  /* 0x0002620000357ab9 */ /* 0x000fca0000000800 */
.L_x_3881:
[----:B------:R-:W-:Y:S01]  /*5830*/  ISETP.NE.AND P2, PT, RZ, UR49, PT ;  /* 0x00000031ff007c0c */ /* 0x000fe2000bf45270 */
[----:B------:R-:W-:-:S04]  /*5840*/  UISETP.NE.AND UP0, UPT, UR56, 0x1, UPT ;  /* 0x000000013800788c */ /* 0x000fc8000bf05270 */
[----:B------:R-:W-:-:S04]  /*5850*/  USEL UR57, URZ, 0x1, UP0 ;  /* 0x000000013f397887 */ /* 0x000fc80008000000 */
[----:B------:R-:W-:-:S04]  /*5860*/  ULOP3.LUT UR57, UR60, UR57, URZ, 0x3c, !UPT ;  /* 0x000000393c397292 */ /* 0x000fc8000f8e3c3f */
[----:B------:R-:W-:Y:S08]  /*5870*/  @P2 BRA `(.L_x_3871) ;  /* 0x0000000000382947 */ /* 0x000ff00003800000 */
[----:B------:R-:W-:Y:S05]  /*5880*/  @!P0 BRA `(.L_x_3872) ;  /* 0x0000000000048947 */ /* 0x000fea0003800000 */
[----:B------:R-:W-:Y:S01]  /*5890*/  BPT.TRAP 0x1 ;  /* 0x000000040000795c */ /* 0x000fe20000300000 */
.L_x_3872:
[----:B------:R-:W-:Y:S01]  /*58a0*/  UIADD3 UR4, UR56, 0x1, URZ ;  /* 0x0000000138047890 */ /* 0x000fe2000fffe03f */
[----:B------:R-:W-:-:S03]  /*58b0*/  IMAD.U32 R4, RZ, RZ, UR57 ;  /* 0x00000039ff047e24 */ /* 0x000fc6000f8e00ff */
[----:B------:R-:W-:Y:S02]  /*58c0*/  UISETP.NE.AND UP0, UPT, UR4, 0x2, UPT ;  /* 0x000000020400788c */ /* 0x000fe4000bf05270 */
[----:B------:R-:W-:Y:S02]  /*58d0*/  SHF.L.U32 R4, R4, 0x1f, RZ ;  /* 0x0000001f04047819 */ /* 0x000fe400000006ff */
[----:B------:R-:W-:-:S04]  /*58e0*/  USEL UR4, UR4, URZ, UP0 ;  /* 0x0000003f04047287 */ /* 0x000fc80008000000 */
[----:B------:R-:W-:-:S09]  /*58f0*/  ULEA UR4, UR4, UR36, 0x3 ;  /* 0x0000002404047291 */ /* 0x000fd2000f8e183f */
[----:B------:R0:W1:Y:S01]  /*5900*/  SYNCS.PHASECHK.TRANS64.TRYWAIT P1, [UR4+0x33430], R4 ;  /* 0x03343004ff0075a7 */ /* 0x0000620008020144 */
[----:B------:R-:W-:Y:S05]  /*5910*/  @!P0 BRA `(.L_x_3873) ;  /* 0x0000000000048947 */ /* 0x000fea0003800000 */
[----:B------:R-:W-:Y:S01]  /*5920*/  BPT.TRAP 0x1 ;  /* 0x000000040000795c */ /* 0x000fe20000300000 */
.L_x_3873:
[----:B-1----:R-:W-:Y:S05]  /*5930*/  @P1 BRA `(.L_x_3871) ;  /* 0x0000000000081947 */ /* 0x002fea0003800000 */
[----:B------:R-:W1:Y:S02]  /*5940*/  SYNCS.PHASECHK.TRANS64.TRYWAIT P1, [UR4+0x33430], R4 ;  /* 0x03343004ff0075a7 */ /* 0x000e640008020144 */
[----:B-1----:R-:W-:Y:S05]  /*5950*/  @!P1 BRA `(.L_x_3874) ;  /* 0x000000c800f49947 */ /* 0x002fea0003800000 */
.L_x_3871:
[----:B01----:R-:W-:Y:S01]  /*5960*/  VIADD R4, R16, 0x8 ;  /* 0x0000000810047836 */ /* 0x003fe20000000000 */
[----:B------:R-:W-:Y:S01]  /*5970*/  UIADD3 UR59, UR56, 0x1, URZ ;  /* 0x00000001383b7890 */ /* 0x000fe2000fffe03f */
[C---:B------:R-:W-:Y:S01]  /*5980*/  R2UR UR4, R2.reuse ;  /* 0x00000000020472ca */ /* 0x040fe200000e0000 */
[----:B------:R-:W-:Y:S01]  /*5990*/  UMOV UR7, 0x80000020 ;  /* 0x8000002000077882 */ /* 0x000fe20000000000 */
[C---:B------:R-:W-:Y:S01]  /*59a0*/  R2UR UR5, R3.reuse ;  /* 0x00000000030572ca */ /* 0x040fe200000e0000 */
[----:B------:R0:W-:Y:S01]  /*59b0*/  BAR.SYNC.DEFER_BLOCKING R4, 0x100 ;  /* 0x000400040000751d */ /* 0x0001e20000010000 */
[----:B------:R-:W-:Y:S01]  /*59c0*/  UISETP.NE.AND UP0, UPT, UR59, 0x2, UPT ;  /* 0x000000023b00788c */ /* 0x000fe2000bf05270 */
[C---:B------:R-:W-:Y:S02]  /*59d0*/  R2UR UR8, R2.reuse ;  /* 0x00000000020872ca */ /* 0x040fe400000e0000 */
[C---:B------:R-:W-:Y:S01]  /*59e0*/  R2UR UR9, R3.reuse ;  /* 0x00000000030972ca */ /* 0x040fe200000e0000 */
[----:B------:R-:W-:Y:S01]  /*59f0*/  USEL UR59, UR59, URZ, UP0 ;  /* 0x0000003f3b3b7287 */ /* 0x000fe20008000000 */
[C---:B------:R-:W-:Y:S01]  /*5a00*/  R2UR UR12, R2.reuse ;  /* 0x00000000020c72ca */ /* 0x040fe200000e0000 */
[----:B------:R-:W-:Y:S01]  /*5a10*/  UMOV UR11, 0x80000020 ;  /* 0x80000020000b7882 */ /* 0x000fe20000000000 */
[C---:B------:R-:W-:Y:S01]  /*5a20*/  R2UR UR13, R3.reuse ;  /* 0x00000000030d72ca */ /* 0x040fe200000e0000 */
[----:B------:R-:W-:Y:S01]  /*5a30*/  UIMAD UR61, UR59, 0x780, UR52 ;  /* 0x000007803b3d78a4 */ /* 0x000fe2000f8e0234 */
[C---:B------:R-:W-:Y:S01]  /*5a40*/  R2UR UR16, R2.reuse ;  /* 0x00000000021072ca */ /* 0x040fe200000e0000 */
[----:B------:R-:W-:Y:S01]  /*5a50*/  UMOV UR15, 0x80000020 ;  /* 0x80000020000f7882 */ /* 0x000fe20000000000 */
[C---:B------:R-:W-:Y:S01]  /*5a60*/  R2UR UR17, R3.reuse ;  /* 0x00000000031172ca */ /* 0x040fe200000e0000 */
[----:B------:R-:W-:Y:S01]  /*5a70*/  UIADD3 UR10, UR61, 0x80, URZ ;  /* 0x000000803d0a7890 */ /* 0x000fe2000fffe03f */
[----:B------:R-:W-:Y:S01]  /*5a80*/  R2UR UR20, R2 ;  /* 0x00000000021472ca */ /* 0x000fe200000e0000 */
[----:B------:R-:W-:Y:S01]  /*5a90*/  UIADD3 UR14, UR61, 0x100, URZ ;  /* 0x000001003d0e7890 */ /* 0x000fe2000fffe03f */
[----:B------:R-:W-:Y:S01]  /*5aa0*/  R2UR UR21, R3 ;  /* 0x00000000031572ca */ /* 0x000fe200000e0000 */
[----:B------:R-:W-:Y:S01]  /*5ab0*/  UMOV UR6, UR61 ;  /* 0x0000003d00067c82 */ /* 0x000fe20008000000 */
[----:B------:R-:W-:Y:S01]  /*5ac0*/  UIADD3 UR18, UR61, 0x180, URZ ;  /* 0x000001803d127890 */ /* 0x000fe2000fffe03f */
[----:B0-----:R-:W-:Y:S01]  /*5ad0*/  IMAD.U32 R4, RZ, RZ, UR59 ;  /* 0x0000003bff047e24 */ /* 0x001fe2000f8e00ff */
[----:B------:R-:W-:Y:S01]  /*5ae0*/  UMOV UR19, 0x80000020 ;  /* 0x8000002000137882 */ /* 0x000fe20000000000 */
[----:B------:R-:W-:Y:S01]  /*5af0*/  UIADD3 UR22, UR61, 0x200, URZ ;  /* 0x000002003d167890 */ /* 0x000fe2000fffe03f */
[----:B------:R-:W-:Y:S01]  /*5b00*/  UMOV UR23, 0x80000020 ;  /* 0x8000002000177882 */ /* 0x000fe20000000000 */
[----:B------:R-:W-:Y:S01]  /*5b10*/  WARPGROUP.ARRIVE ;  /* 0x00000000000079c5 */ /* 0x000fe20000000000 */
[----:B------:R-:W-:Y:S01]  /*5b20*/  UIADD3 UR26, UR61, 0x2, URZ ;  /* 0x000000023d1a7890 */ /* 0x000fe2000fffe03f */
[----:B------:R-:W-:Y:S01]  /*5b30*/  UMOV UR27, 0x80000020 ;  /* 0x80000020001b7882 */ /* 0x000fe20000000000 */
[----:B------:R-:W-:-:S03]  /*5b40*/  UIADD3 UR30, UR61, 0x280, URZ ;  /* 0x000002803d1e7890 */ /* 0x000fc6000fffe03f */
[----:B------:R-:W-:Y:S01]  /*5b50*/  QGMMA.64x32x32.F32.E4M3.E4M3 R184, gdesc[UR4], RZ, !UPT, gsb0 ;  /* 0x0060000004b879f3 */ /* 0x000fe2000c0008ff */
[----:B------:R-:W-:Y:S01]  /*5b60*/  UIADD3 UR6, UR61, 0x82, URZ ;  /* 0x000000823d067890 */ /* 0x000fe2000fffe03f */
[----:B------:R-:W-:Y:S01]  /*5b70*/  UMOV UR4, UR24 ;  /* 0x0000001800047c82 */ /* 0x000fe20008000000 */
[----:B------:R-:W-:Y:S01]  /*5b80*/  UMOV UR5, UR25 ;  /* 0x0000001900057c82 */ /* 0x000fe20008000000 */
[----:B------:R-:W-:Y:S01]  /*5b90*/  UMOV UR7, 0x80000020 ;  /* 0x8000002000077882 */ /* 0x000fe20000000000 */
        /* <DEDUP_REMOVED lines=9> */
[----:B------:R-:W-:Y:S01]  /*5c30*/  QGMMA.64x32x32.F32.E4M3.E4M3 R168, gdesc[UR8], RZ, !UPT, gsb0 ;  /* 0x0060000008a879f3 */ /* 0x000fe2000c0008ff */
[----:B------:R-:W-:Y:S02]  /*5c40*/  UIADD3 UR8, UR61, 0x102, URZ ;  /* 0x000001023d087890 */ /* 0x000fe4000fffe03f */
[----:B------:R-:W-:Y:S02]  /*5c50*/  UIADD3 UR9, UR61, 0x182, URZ ;  /* 0x000001823d097890 */ /* 0x000fe4000fffe03f */
[----:B------:R-:W-:Y:S01]  /*5c60*/  UIADD3 UR10, UR61, 0x202, URZ ;  /* 0x000002023d0a7890 */ /* 0x000fe2000fffe03f */
[----:B------:R-:W-:Y:S02]  /*5c70*/  WARPGROUP.DEPBAR.LE gsb0, 0x0 ;  /* 0x00008000000079c5 */ /* 0x000fe40000010000 */
[----:B------:R-:W-:-:S06]  /*5c80*/  WARPGROUP.ARRIVE ;  /* 0x00000000000079c5 */ /* 0x000fcc0000000000 */
[----:B------:R-:W-:Y:S03]  /*5c90*/  QGMMA.64x32x32.F32.E4M3.E4M3 R152, gdesc[UR12], RZ, !UPT, gsb0 ;  /* 0x006000000c9879f3 */ /* 0x000fe6000c0008ff */
        /* <DEDUP_REMOVED lines=8> */
[----:B------:R-:W-:Y:S01]  /*5d20*/  QGMMA.64x32x32.F32.E4M3.E4M3 R184, gdesc[UR24], R184, gsb0 ;  /* 0x0060000018b879f3 */ /* 0x000fe200080008b8 */
[----:B------:R-:W-:Y:S01]  /*5d30*/  UMOV UR26, UR6 ;  /* 0x00000006001a7c82 */ /* 0x000fe20008000000 */
[----:B------:R-:W-:Y:S01]  /*5d40*/  UMOV UR27, 0x80000020 ;  /* 0x80000020001b7882 */ /* 0x000fe20000000000 */
[----:B------:R-:W-:Y:S01]  /*5d50*/  UMOV UR6, UR8 ;  /* 0x0000000800067c82 */ /* 0x000fe20008000000 */
[----:B------:R-:W-:Y:S01]  /*5d60*/  UIADD3 UR8, UR61, 0x380, URZ ;  /* 0x000003803d087890 */ /* 0x000fe2000fffe03f */
[----:B------:R-:W-:Y:S02]  /*5d70*/  WARPGROUP.DEPBAR.LE gsb0, 0x0 ;  /* 0x00008000000079c5 */ /* 0x000fe40000010000 */
[----:B------:R-:W-:-:S06]  /*5d80*/  WARPGROUP.ARRIVE ;  /* 0x00000000000079c5 */ /* 0x000fcc0000000000 */
[----:B------:R-:W-:Y:S01]  /*5d90*/  QGMMA.64x32x32.F32.E4M3.E4M3 R168, gdesc[UR24], R168, gsb0 ;  /* 0x0060000018a879f3 */ /* 0x000fe200080008a8 */
[----:B------:R-:W-:Y:S01]  /*5da0*/  UMOV UR26, UR9 ;  /* 0x00000009001a7c82 */ /* 0x000fe20008000000 */
[----:B------:R-:W-:Y:S01]  /*5db0*/  UMOV UR27, 0x80000020 ;  /* 0x80000020001b7882 */ /* 0x000fe20000000000 */
[----:B------:R-:W-:Y:S01]  /*5dc0*/  UIADD3 UR9, UR61, 0x400, URZ ;  /* 0x000004003d097890 */ /* 0x000fe2000fffe03f */
        /* <DEDUP_REMOVED lines=94> */
[----:B------:R-:W-:Y:S01]  /*63b0*/  UIADD3 UR61, UR61, 0x702, URZ ;  /* 0x000007023d3d7890 */ /* 0x000fe2000fffe03f */
        /* <DEDUP_REMOVED lines=31> */
[----:B------:R-:W-:Y:S05]  /*65b0*/  @P2 BRA `(.L_x_3875) ;  /* 0x00000000002c2947 */ /* 0x000fea0003800000 */
[----:B------:R-:W-:Y:S05]  /*65c0*/  @!P0 BRA `(.L_x_3876) ;  /* 0x0000000000048947 */ /* 0x000fea0003800000 */
[----:B------:R-:W-:Y:S01]  /*65d0*/  BPT.TRAP 0x1 ;  /* 0x000000040000795c */ /* 0x000fe20000300000 */
.L_x_3876:
[----:B------:R-:W-:Y:S01]  /*65e0*/  ULEA UR4, UR56, UR36, 0x3 ;  /* 0x0000002438047291 */ /* 0x000fe2000f8e183f */
[----:B------:R-:W-:-:S05]  /*65f0*/  IMAD.U32 R9, RZ, RZ, UR60 ;  /* 0x0000003cff097e24 */ /* 0x000fca000f8e00ff */
[----:B------:R-:W-:-:S04]  /*6600*/  SHF.L.U32 R9, R9, 0x1f, RZ ;  /* 0x0000001f09097819 */ /* 0x000fc800000006ff */
[----:B------:R0:W1:Y:S01]  /*6610*/  SYNCS.PHASECHK.TRANS64.TRYWAIT P1, [UR4+0x33450], R9 ;  /* 0x03345009ff0075a7 */ /* 0x0000620008020144 */
[----:B------:R-:W-:Y:S05]  /*6620*/  @!P0 BRA `(.L_x_3877) ;  /* 0x0000000000048947 */ /* 0x000fea0003800000 */
[----:B------:R-:W-:Y:S01]  /*6630*/  BPT.TRAP 0x1 ;  /* 0x000000040000795c */ /* 0x000fe20000300000 */
.L_x_3877:
[----:B-1----:R-:W-:Y:S05]  /*6640*/  @P1 BRA `(.L_x_3875) ;  /* 0x0000000000081947 */ /* 0x002fea0003800000 */
[----:B------:R-:W1:Y:S02]  /*6650*/  SYNCS.PHASECHK.TRANS64.TRYWAIT P1, [UR4+0x33450], R9 ;  /* 0x03345009ff0075a7 */ /* 0x000e640008020144 */
[----:B-1----:R-:W-:Y:S05]  /*6660*/  @!P1 BRA `(.L_x_3878) ;  /* 0x000000bc00c89947 */ /* 0x002fea0003800000 */
.L_x_3875:
[----:B------:R-:W-:Y:S01]  /*6670*/  UIADD3 UR4, UR36, 0x200, URZ ;  /* 0x0000020024047890 */ /* 0x000fe2000fffe03f */
[----:B------:R-:W-:Y:S01]  /*6680*/  WARPGROUP.ARRIVE ;  /* 0x00000000000079c5 */ /* 0x000fe20000000000 */
[----:B------:R-:W-:Y:S01]  /*6690*/  UMOV UR7, 0xc0000010 ;  /* 0xc000001000077882 */ /* 0x000fe20000000000 */
[----:B01----:R-:W-:Y:S01]  /*66a0*/  IADD3 R9, -R16, 0xb, RZ ;  /* 0x0000000b10097810 */ /* 0x003fe20007ffe1ff */
[----:B------:R-:W-:-:S04]  /*66b0*/  USHF.R.U32.HI UR4, URZ, 0x4, UR4 ;  /* 0x000000043f047899 */ /* 0x000fc80008011604 */
[----:B------:R-:W-:-:S04]  /*66c0*/  ULOP3.LUT UR4, UR4, 0x3fff, URZ, 0xc0, !UPT ;  /* 0x00003fff04047892 */ /* 0x000fc8000f8ec03f */
[----:B------:R-:W-:-:S04]  /*66d0*/  ULOP3.LUT UR4, UR4, 0x10000, URZ, 0xfc, !UPT ;  /* 0x0001000004047892 */ /* 0x000fc8000f8efc3f */
[----:B------:R-:W-:-:S07]  /*66e0*/  UIMAD UR4, UR56, 0x780, UR4 ;  /* 0x00000780380478a4 */ /* 0x000fce000f8e0204 */
[----:B------:R-:W-:Y:S02]  /*66f0*/  UMOV UR6, UR4 ;  /* 0x0000000400067c82 */ /* 0x000fe40008000000 */
[----:B------:R-:W-:Y:S01]  /*6700*/  QGMMA.64x192x32.F32.E4M3.E4M3 R24, R200, gdesc[UR4], R24, gsb0 ;  /* 0x02e00004c8187df3 */ /* 0x000fe20008000818 */
[----:B------:R-:W-:Y:S01]  /*6710*/  UIADD3 UR6, UR4, 0x180, URZ ;  /* 0x0000018004067890 */ /* 0x000fe2000fffe03f */
[----:B------:R-:W-:Y:S01]  /*6720*/  UMOV UR7, 0xc0000010 ;  /* 0xc000001000077882 */ /* 0x000fe20000000000 */
[----:B------:R-:W-:Y:S02]  /*6730*/  WARPGROUP.DEPBAR.LE gsb0, 0x0 ;  /* 0x00008000000079c5 */ /* 0x000fe40000010000 */
[----:B------:R-:W-:-:S15]  /*6740*/  WARPGROUP.ARRIVE ;  /* 0x00000000000079c5 */ /* 0x000fde0000000000 */
        /* <DEDUP_REMOVED lines=15> */
[----:B------:R-:W-:Y:S03]  /*6840*/  QGMMA.64x192x32.F32.E4M3.E4M3 R24, R216, gdesc[UR4], R24, gsb0 ;  /* 0x02e00004d8187df3 */ /* 0x000fe60008000818 */
[----:B------:R-:W-:Y:S02]  /*6850*/  WARPGROUP.DEPBAR.LE gsb0, 0x0 ;  /* 0x00008000000079c5 */ /* 0x000fe40000010000 */
[----:B------:R0:W-:Y:S06]  /*6860*/  BAR.ARV R9, 0x100 ;  /* 0x000400090000751d */ /* 0x0001ec0000002000 */
[----:B------:R-:W-:Y:S05]  /*6870*/  @!P0 BRA `(.L_x_3879) ;  /* 0x0000000000048947 */ /* 0x000fea0003800000 */
[----:B------:R-:W-:Y:S01]  /*6880*/  BPT.TRAP 0x1 ;  /* 0x000000040000795c */ /* 0x000fe20000300000 */
.L_x_3879:
[C---:B------:R-:W-:Y:S01]  /*6890*/  FMUL.FTZ R10, R0.reuse, R184 ;  /* 0x000000b8000a7220 */ /* 0x040fe20000410000 */
[C---:B------:R-:W-:Y:S01]  /*68a0*/  FMUL.FTZ R12, R0.reuse, R186 ;  /* 0x000000ba000c7220 */ /* 0x040fe20000410000 */
[C---:B0-----:R-:W-:Y:S01]  /*68b0*/  FMUL.FTZ R9, R0.reuse, R185 ;  /* 0x000000b900097220 */ /* 0x041fe20000410000 */
        /* <DEDUP_REMOVED lines=18> */
[----:B------:R-:W-:Y:S01]  /*69e0*/  FMUL.FTZ R171, R0, R171 ;  /* 0x000000ab00ab7220 */ /* 0x000fe20000410000 */
[----:B------:R-:W2:Y:S01]  /*69f0*/  MUFU.TANH R9, R9 ;  /* 0x0000000900097308 */ /* 0x000ea20000002400 */
[----:B0-----:R-:W-:Y:S01]  /*6a00*/  FMNMX.FTZ R186, R10, R5, !PT ;  /* 0x000000050aba7209 */ /* 0x001fe20007810000 */
[C---:B------:R-:W-:Y:S01]  /*6a10*/  FMUL.FTZ R172, R0.reuse, R172 ;  /* 0x000000ac00ac7220 */ /* 0x040fe20000410000 */
[C---:B------:R-:W-:Y:S01]  /*6a20*/  FMUL.FTZ R174, R0.reuse, R174 ;  /* 0x000000ae00ae7220 */ /* 0x040fe20000410000 */
[C---:B------:R-:W-:Y:S01]  /*6a30*/  FMUL.FTZ R173, R0.reuse, R173 ;  /* 0x000000ad00ad7220 */ /* 0x040fe20000410000 */
[C---:B------:R-:W-:Y:S01]  /*6a40*/  FMUL.FTZ R175, R0.reuse, R175 ;  /* 0x000000af00af7220 */ /* 0x040fe20000410000 */
[C---:B------:R-:W-:Y:S01]  /*6a50*/  FMUL.FTZ R176, R0.reuse, R176 ;  /* 0x000000b000b07220 */ /* 0x040fe20000410000 */
[----:B------:R-:W-:Y:S01]  /*6a60*/  FMUL.FTZ R178, R0, R178 ;  /* 0x000000b200b27220 */ /* 0x000fe20000410000 */
[----:B------:R-:W0:Y:S01]  /*6a70*/  MUFU.TANH R11, R11 ;  /* 0x0000000b000b7308 */ /* 0x000e220000002400 */
        /* <DEDUP_REMOVED lines=20> */
[C---:B------:R-:W-:Y:S01]  /*6bc0*/  FMUL.FTZ R162, R0.reuse, R162 ;  /* 0x000000a200a27220 */ /* 0x040fe20000410000 */
[C---:B------:R-:W-:Y:S01]  /*6bd0*/  FMUL.FTZ R161, R0.reuse, R161 ;  /* 0x000000a100a17220 */ /* 0x040fe20000410000 */
[C---:B------:R-:W-:Y:S01]  /*6be0*/  FMUL.FTZ R163, R0.reuse, R163 ;  /* 0x000000a300a37220 */ /* 0x040fe20000410000 */
        /* <DEDUP_REMOVED lines=46> */
[----:B------:R-:W-:Y:S01]  /*6ed0*/  FMUL.FTZ R135, R0, R135 ;  /* 0x0000008700877220 */ /* 0x000fe20000410000 */
[----:B------:R-:W-:Y:S01]  /*6ee0*/  R2UR UR4, R4 ;  /* 0x00000000040472ca */ /* 0x000fe200000e0000 */
[----:B------:R-:W0:Y:S01]  /*6ef0*/  MUFU.TANH R22, R22 ;  /* 0x0000001600167308 */ /* 0x000e220000002400 */
[----:B-1----:R-:W-:-:S07]  /*6f00*/  FMNMX.FTZ R187, R19, R188, !PT ;  /* 0x000000bc13bb7209 */ /* 0x002fce0007810000 */
[----:B------:R-:W1:Y:S01]  /*6f10*/  MUFU.TANH R184, R184 ;  /* 0x000000b800b87308 */ /* 0x000e620000002400 */
[----:B--2---:R-:W-:-:S03]  /*6f20*/  FMNMX.FTZ R189, R21, R120, !PT ;  /* 0x0000007815bd7209 */ /* 0x004fc60007810000 */
[----:B------:R-:W-:-:S04]  /*6f30*/  ULEA UR4, UR4, UR36, 0x3 ;  /* 0x0000002404047291 */ /* 0x000fc8000f8e183f */
[----:B------:R-:W2:Y:S01]  /*6f40*/  MUFU.TANH R23, R23 ;  /* 0x0000001700177308 */ /* 0x000ea20000002400 */
[----:B0-----:R-:W-:Y:S01]  /*6f50*/  FMNMX.FTZ R120, R22, R187, !PT ;  /* 0x000000bb16787209 */ /* 0x001fe20007810000 */
[----:B------:R-:W-:-:S04]  /*6f60*/  UIADD3 UR4, UR4, 0x33440, URZ ;  /* 0x0003344004047890 */ /* 0x000fc8000fffe03f */
[----:B------:R-:W-:Y:S02]  /*6f70*/  UPRMT UR4, UR51, 0x654, UR4 ;  /* 0x0000065433047896 */ /* 0x000fe40008000004 */
[----:B------:R-:W0:Y:S01]  /*6f80*/  MUFU.TANH R185, R185 ;  /* 0x000000b900b97308 */ /* 0x000e220000002400 */
[----:B-1----:R-:W-:-:S06]  /*6f90*/  FMNMX.FTZ R188, R184, R189, !PT ;  /* 0x000000bdb8bc7209 */ /* 0x002fcc0007810000 */
[----:B------:R-:W-:Y:S01]  /*6fa0*/  SYNCS.ARRIVE.TRANS64.RED.A1T0 RZ, [UR4], RZ ;  /* 0x000000ffffff79a7 */ /* 0x000fe20008100404 */
[----:B------:R-:W1:Y:S01]  /*6fb0*/  MUFU.TANH R168, R168 ;  /* 0x000000a800a87308 */ /* 0x000e620000002400 */
[----:B--2---:R-:W-:-:S07]  /*6fc0*/  FMNMX.FTZ R187, R23, R120, !PT ;  /* 0x0000007817bb7209 */ /* 0x004fce0007810000 */
[----:B------:R-:W2:Y:S01]  /*6fd0*/  MUFU.TANH R170, R170 ;  /* 0x000000aa00aa7308 */ /* 0x000ea20000002400 */
[----:B0-----:R-:W-:-:S07]  /*6fe0*/  FMNMX.FTZ R189, R185, R188, !PT ;  /* 0x000000bcb9bd7209 */ /* 0x001fce0007810000 */
[----:B------:R-:W0:Y:S01]  /*6ff0*/  MUFU.TANH R169, R169 ;  /* 0x000000a900a97308 */ /* 0x000e220000002400 */
[----:B-1----:R-:W-:Y:S01]  /*7000*/  FMNMX.FTZ R120, R168, R187, !PT ;  /* 0x000000bba8787209 */ /* 0x002fe20007810000 */
[----:B------:R-:W-:-:S06]  /*7010*/  FMUL.FTZ R187, R0, R122 ;  /* 0x0000007a00bb7220 */ /* 0x000fcc0000410000 */
        /* <DEDUP_REMOVED lines=121> */
[----:B--2---:R-:W-:Y:S02]  /*77b0*/  FMNMX.FTZ R122, R134, R191, !PT ;  /* 0x000000bf867a7209 */ /* 0x004fe40007810000 */
[----:B0-----:R-:W-:-:S05]  /*77c0*/  FMNMX.FTZ R188, R133, R120, !PT ;  /* 0x0000007885bc7209 */ /* 0x001fca0007810000 */
[----:B------:R-:W0:Y:S01]  /*77d0*/  SHFL.BFLY PT, R191, R188, 0x2, 0x1f ;  /* 0x0c401f00bcbf7f89 */ /* 0x000e2200000e0000 */
[----:B-1----:R-:W-:-:S05]  /*77e0*/  FMNMX.FTZ R189, R135, R122, !PT ;  /* 0x0000007a87bd7209 */ /* 0x002fca0007810000 */
[----:B------:R-:W1:Y:S01]  /*77f0*/  SHFL.BFLY PT, R120, R189, 0x2, 0x1f ;  /* 0x0c401f00bd787f89 */ /* 0x000e6200000e0000 */
[----:B0-----:R-:W-:Y:S02]  /*7800*/  FMNMX.FTZ R191, R188, R191, !PT ;  /* 0x000000bfbcbf7209 */ /* 0x001fe40007810000 */
[----:B-1----:R-:W-:Y:S01]  /*7810*/  FMNMX.FTZ R190, R189, R120, !PT ;  /* 0x00000078bdbe7209 */ /* 0x002fe20007810000 */
[----:B------:R-:W-:Y:S02]  /*7820*/  IMAD.U32 R189, RZ, RZ, UR53 ;  /* 0x00000035ffbd7e24 */ /* 0x000fe4000f8e00ff */
[----:B------:R-:W0:Y:S04]  /*7830*/  SHFL.BFLY PT, R120, R191, 0x1, 0x1f ;  /* 0x0c201f00bf787f89 */ /* 0x000e2800000e0000 */
[----:B------:R-:W1:Y:S01]  /*7840*/  SHFL.BFLY PT, R193, R190, 0x1, 0x1f ;  /* 0x0c201f00bec17f89 */ /* 0x000e6200000e0000 */
[----:B0-----:R-:W-:-:S02]  /*7850*/  FMNMX.FTZ R120, R191, R120, !PT ;  /* 0x00000078bf787209 */ /* 0x001fc40007810000 */
[----:B-1----:R-:W-:Y:S01]  /*7860*/  FMNMX.FTZ R122, R190, R193, !PT ;  /* 0x000000c1be7a7209 */ /* 0x002fe20007810000 */
[----:B------:R-:W-:Y:S02]  /*7870*/  IMAD.U32 R193, RZ, RZ, UR53 ;  /* 0x00000035ffc17e24 */ /* 0x000fe4000f8e00ff */
[----:B------:R-:W-:-:S02]  /*7880*/  FADD.FTZ R5, -R120, R5 ;  /* 0x0000000578057221 */ /* 0x000fc40000010100 */
[----:B------:R-:W-:Y:S02]  /*7890*/  FFMA.FTZ R188, R120, R193, -8 ;  /* 0xc100000078bc7423 */ /* 0x000fe400000100c1 */
[----:B------:R-:W-:Y:S01]  /*78a0*/  FMUL.FTZ R192, R5, UR53 ;  /* 0x0000003505c07c20 */ /* 0x000fe20008410000 */
[----:B------:R-:W-:Y:S01]  /*78b0*/  FADD.FTZ R5, -R122, R7 ;  /* 0x000000077a057221 */ /* 0x000fe20000010100 */
        /* <DEDUP_REMOVED lines=40> */
[----:B------:R-:W-:-:S01]  /*7b40*/  FFMA.FTZ R188, R122, R189, -8 ;  /* 0xc10000007abc7423 */ /* 0x000fc200000100bd */
[----:B------:R-:W-:Y:S01]  /*7b50*/  FMUL.FTZ R5, R5, UR53 ;  /* 0x0000003505057c20 */ /* 0x000fe20008410000 */
[----:B------:R-:W-:Y:S02]  /*7b60*/  MUFU.EX2 R7, R192 ;  /* 0x000000c000077308 */ /* 0x000fe40000000800 */
[----:B------:R-:W-:-:S01]  /*7b70*/  FFMA.FTZ R12, R12, UR53, -R188 ;  /* 0x000000350c0c7c23 */ /* 0x000fc200080108bc */
[--C-:B------:R-:W-:Y:S01]  /*7b80*/  FFMA.FTZ R11, R11, UR53, -R188.reuse ;  /* 0x000000350b0b7c23 */ /* 0x100fe200080108bc */
[----:B------:R-:W-:-:S01]  /*7b90*/  FFMA.FTZ R15, R15, UR53, -R188 ;  /* 0x000000350f0f7c23 */ /* 0x000fc200080108bc */
[--C-:B------:R-:W-:Y:S01]  /*7ba0*/  FFMA.FTZ R190, R17, UR53, -R188.reuse ;  /* 0x0000003511be7c23 */ /* 0x100fe200080108bc */
[----:B------:R-:W-:-:S01]  /*7bb0*/  FFMA.FTZ R17, R20, UR53, -R188 ;  /* 0x0000003514117c23 */ /* 0x000fc200080108bc */
[--C-:B------:R-:W-:Y:S01]  /*7bc0*/  FFMA.FTZ R20, R21, UR53, -R188.reuse ;  /* 0x0000003515147c23 */ /* 0x100fe200080108bc */
        /* <DEDUP_REMOVED lines=17> */
[----:B0-----:R-:W-:-:S01]  /*7ce0*/  FFMA.FTZ R6, R7, R6, R10 ;  /* 0x0000000607067223 */ /* 0x001fc2000001000a */
        /* <DEDUP_REMOVED lines=15> */
[----:B-1----:R-:W-:-:S01]  /*7de0*/  FFMA.FTZ R8, R5, R8, R12 ;  /* 0x0000000805087223 */ /* 0x002fc2000001000c */
[--C-:B------:R-:W-:Y:S01]  /*7df0*/  FFMA.FTZ R192, R123, UR53, -R188.reuse ;  /* 0x000000357bc07c23 */ /* 0x100fe200080108bc */
[----:B------:R-:W-:-:S01]  /*7e00*/  FFMA.FTZ R123, R126, UR53, -R188 ;  /* 0x000000357e7b7c23 */ /* 0x000fc200080108bc */
[--C-:B------:R-:W-:Y:S01]  /*7e10*/  FFMA.FTZ R126, R130, UR53, -R188.reuse ;  /* 0x00000035827e7c23 */ /* 0x100fe200080108bc */
[----:B------:R-:W-:-:S01]  /*7e20*/  FFMA.FTZ R134, R134, UR53, -R188 ;  /* 0x0000003586867c23 */ /* 0x000fc200080108bc */
[----:B------:R-:W-:-:S02]  /*7e30*/  FFMA.FTZ R135, R135, UR53, -R188 ;  /* 0x0000003587877c23 */ /* 0x000fc400080108bc */
        /* <DEDUP_REMOVED lines=70> */
[----:B------:R-:W-:-:S06]  /*82a0*/  FFMA.FTZ R185, R187, UR53, -R188 ;  /* 0x00000035bbb97c23 */ /* 0x000fcc00080108bc */
        /* <DEDUP_REMOVED lines=40> */
[----:B------:R-:W-:-:S06]  /*8530*/  FFMA.FTZ R127, R131, UR53, -R188 ;  /* 0x00000035837f7c23 */ /* 0x000fcc00080108bc */
        /* <DEDUP_REMOVED lines=42> */
[----:B--2---:R-:W-:-:S03]  /*87e0*/  FADD.FTZ R6, R133, R6 ;  /* 0x0000000685067221 */ /* 0x004fc60000010000 */
[----:B-1----:R-:W-:Y:S01]  /*87f0*/  FADD.FTZ R8, R135, R8 ;  /* 0x0000000887087221 */ /* 0x002fe20000010000 */
[----:B------:R-:W-:Y:S06]  /*8800*/  @!P0 BRA `(.L_x_3880) ;  /* 0x0000000000048947 */ /* 0x000fec0003800000 */
[----:B------:R-:W-:Y:S01]  /*8810*/  BPT.TRAP 0x1 ;  /* 0x000000040000795c */ /* 0x000fe20000300000 */
.L_x_3880:
[----:B------:R-:W-:Y:S01]  /*8820*/  UISETP.GT.AND UP0, UPT, UR58, UR38, UPT ;  /* 0x000000263a00728c */ /* 0x000fe2000bf04270 */
[----:B------:R-:W-:Y:S01]  /*8830*/  F2FP.SATFINITE.E4M3.F32.PACK_AB_MERGE_C R13, R14, R13, RZ ;  /* 0x0000000d0e0d723e */ /* 0x000fe200048070ff */
[----:B------:R-:W-:Y:S01]  /*8840*/  ULEA UR4, UR56, UR36, 0x3 ;  /* 0x0000002438047291 */ /* 0x000fe2000f8e183f */
[----:B------:R-:W-:Y:S01]  /*8850*/  F2FP.SATFINITE.E4M3.F32.PACK_AB_MERGE_C R15, R190, R15, RZ ;  /* 0x0000000fbe0f723e */ /* 0x000fe200048070ff */
[----:B------:R-:W-:Y:S01]  /*8860*/  UIADD3 UR58, UR58, -0x1, URZ ;  /* 0xffffffff3a3a7890 */ /* 0x000fe2000fffe03f */
[----:B------:R-:W-:Y:S01]  /*8870*/  F2FP.SATFINITE.E4M3.F32.PACK_AB_MERGE_C R22, R23, R22, RZ ;  /* 0x000000161716723e */ /* 0x000fe200048070ff */
[----:B------:R-:W-:Y:S01]  /*8880*/  UIADD3 UR4, UR4, 0x33460, URZ ;  /* 0x0003346004047890 */ /* 0x000fe2000fffe03f */
[----:B------:R-:W-:Y:S01]  /*8890*/  PLOP3.LUT P1, PT, PT, PT, UP0, 0x80, 0x0 ;  /* 0x000000000000781c */ /* 0x000fe20003f2f008 */
[----:B------:R-:W-:Y:S01]  /*88a0*/  UMOV UR60, UR57 ;  /* 0x00000039003c7c82 */ /* 0x000fe20008000000 */
[----:B------:R-:W-:Y:S01]  /*88b0*/  F2FP.SATFINITE.E4M3.F32.PACK_AB_MERGE_C R21, R184, R21, RZ ;  /* 0x00000015b815723e */ /* 0x000fe200048070ff */
[----:B------:R-:W-:Y:S01]  /*88c0*/  UPRMT UR4, UR51, 0x654, UR4 ;  /* 0x0000065433047896 */ /* 0x000fe20008000004 */
[----:B------:R-:W-:Y:S01]  /*88d0*/  F2FP.SATFINITE.E4M3.F32.PACK_AB_MERGE_C R172, R173, R172, RZ ;  /* 0x000000acadac723e */ /* 0x000fe200048070ff */
[-C--:B------:R-:W-:Y:S01]  /*88e0*/  FMUL.FTZ R24, R24, R7.reuse ;  /* 0x0000000718187220 */ /* 0x080fe20000410000 */
[----:B------:R-:W-:Y:S01]  /*88f0*/  F2FP.SATFINITE.E4M3.F32.PACK_AB_MERGE_C R174, R175, R174, RZ ;  /* 0x000000aeafae723e */ /* 0x000fe200048070ff */
[-C--:B------:R-:W-:Y:S01]  /*8900*/  FMUL.FTZ R25, R25, R7.reuse ;  /* 0x0000000719197220 */ /* 0x080fe20000410000 */
[----:B------:R-:W-:Y:S01]  /*8910*/  F2FP.SATFINITE.E4M3.F32.PACK_AB_MERGE_C R180, R181, R180, RZ ;  /* 0x000000b4b5b4723e */ /* 0x000fe200048070ff */
[-C--:B------:R-:W-:Y:S01]  /*8920*/  FMUL.FTZ R28, R28, R7.reuse ;  /* 0x000000071c1c7220 */ /* 0x080fe20000410000 */
[----:B------:R-:W-:Y:S01]  /*8930*/  F2FP.SATFINITE.E4M3.F32.PACK_AB_MERGE_C R182, R183, R182, RZ ;  /* 0x000000b6b7b6723e */ /* 0x000fe200048070ff */
[-C--:B------:R-:W-:Y:S01]  /*8940*/  FMUL.FTZ R29, R29, R7.reuse ;  /* 0x000000071d1d7220 */ /* 0x080fe20000410000 */
[----:B------:R-:W-:Y:S01]  /*8950*/  F2FP.SATFINITE.E4M3.F32.PACK_AB_MERGE_C R156, R157, R156, RZ ;  /* 0x0000009c9d9c723e */ /* 0x000fe200048070ff */
[----:B------:R-:W-:Y:S01]  /*8960*/  SYNCS.ARRIVE.TRANS64.RED.A1T0 RZ, [UR4], RZ ;  /* 0x000000ffffff79a7 */ /* 0x000fe20008100404 */
        /* <DEDUP_REMOVED lines=15> */
[----:B------:R-:W-:Y:S01]  /*8a60*/  FMUL.FTZ R45, R45, R7 ;  /* 0x000000072d2d7220 */ /* 0x000fe20000410000 */
[----:B------:R-:W-:Y:S01]  /*8a70*/  F2FP.SATFINITE.E4M3.F32.PACK_AB_MERGE_C R123, R194, R123, RZ ;  /* 0x0000007bc27b723e */ /* 0x000fe200048070ff */
[-C--:B------:R-:W-:Y:S01]  /*8a80*/  FMUL.FTZ R48, R48, R7.reuse ;  /* 0x0000000730307220 */ /* 0x080fe20000410000 */
[----:B------:R-:W-:Y:S01]  /*8a90*/  F2FP.SATFINITE.E4M3.F32.PACK_AB_MERGE_C R132, R133, R132, RZ ;  /* 0x000000848584723e */ /* 0x000fe200048070ff */
[----:B------:R-:W-:Y:S01]  /*8aa0*/  FMUL.FTZ R49, R49, R7 ;  /* 0x0000000731317220 */ /* 0x000fe20000410000 */
[----:B------:R-:W-:Y:S01]  /*8ab0*/  F2FP.SATFINITE.E4M3.F32.PACK_AB_MERGE_C R14, R135, R189, RZ ;  /* 0x000000bd870e723e */ /* 0x000fe200048070ff */
[-C--:B------:R-:W-:Y:S01]  /*8ac0*/  FMUL.FTZ R52, R52, R7.reuse ;  /* 0x0000000734347220 */ /* 0x080fe20000410000 */
[----:B------:R-:W-:Y:S01]  /*8ad0*/  R2UR UR56, R4 ;  /* 0x00000000043872ca */ /* 0x000fe200000e0000 */
        /* <DEDUP_REMOVED lines=81> */
[----:B------:R-:W-:Y:S01]  /*8ff0*/  F2FP.SATFINITE.E4M3.F32.PACK_AB_MERGE_C R200, R9, R10, R13 ;  /* 0x0000000a09c8723e */ /* 0x000fe2000480700d */
[----:B------:R-:W-:Y:S01]  /*9000*/  IMAD.MOV.U32 R7, RZ, RZ, R122 ;  /* 0x000000ffff077224 */ /* 0x000fe200078e007a */
[----:B------:R-:W-:Y:S01]  /*9010*/  F2FP.SATFINITE.E4M3.F32.PACK_AB_MERGE_C R201, R11, R12, R15 ;  /* 0x0000000c0bc9723e */ /* 0x000fe2000480700f */
[----:B------:R-:W-:Y:S01]  /*9020*/  IMAD.MOV.U32 R5, RZ, RZ, R120 ;  /* 0x000000ffff057224 */ /* 0x000fe200078e0078 */
        /* <DEDUP_REMOVED lines=17> */
[----:B------:R-:W-:Y:S01]  /*9140*/  F2FP.SATFINITE.E4M3.F32.PACK_AB_MERGE_C R219, R127, R126, R14 ;  /* 0x0000007e7fdb723e */ /* 0x000fe2000480700e */
[----:B------:R-:W-:Y:S06]  /*9150*/  @P1 BRA `(.L_x_3881) ;  /* 0xffffffc400b41947 */ /* 0x000fec000383ffff */
.L_x_3870:
[----:B------:R-:W-:Y:S06]  /*9160*/  BAR.ARV 0x8, 0x180 ;  /* 0x0206000000007b1d */ /* 0x000fec0000002000 */
[----:B------:R-:W-:Y:S05]  /*9170*/  @!P0 BRA `(.L_x_3882) ;  /* 0x0000000000048947 */ /* 0x000fea0003800000 */
[----:B------:R-:W-:Y:S01]  /*9180*/  BPT.TRAP 0x1 ;  /* 0x000000040000795c */ /* 0x000fe20000300000 */
.L_x_3882:
[----:B------:R-:W-:Y:S02]  /*9190*/  R2UR UR9, R4 ;  /* 0x00000000040972ca */ /* 0x000fe400000e0000 */
[----:B------:R-:W-:-:S04]  /*91a0*/  MOV R0, UR57 ;  /* 0x0000003900007c02 */ /* 0x000fc80008000f00 */
[----:B------:R-:W-:-:S07]  /*91b0*/  SHF.L.U32 R0, R0, 0x1f, RZ ;  /* 0x0000001f00007819 */ /* 0x000fce00000006ff */
[----:B------:R-:W-:-:S09]  /*91c0*/  ULEA UR9, UR9, UR36, 0x3 ;  /* 0x0000002409097291 */ /* 0x000fd2000f8e183f */
[----:B------:R0:W1:Y:S01]  /*91d0*/  SYNCS.PHASECHK.TRANS64.TRYWAIT P1, [UR9+0x33450], R0 ;  /* 0x03345000ff0075a7 */ /* 0x0000620008020149 */
[----:B------:R-:W-:Y:S05]  /*91e0*/  @!P0 BRA `(.L_x_3883) ;  /* 0x0000000000048947 */ /* 0x000fea0003800000 */
[----:B------:R-:W-:Y:S01]  /*91f0*/  BPT.TRAP 0x1 ;  /* 0x000000040000795c */ /* 0x000fe20000300000 */
.L_x_3883:
[----:B-1----:R-:W-:Y:S05]  /*9200*/  @P1 BRA `(.L_x_3884) ;  /* 0x0000000000081947 */ /* 0x002fea0003800000 */
[----:B------:R-:W1:Y:S02]  /*9210*/  SYNCS.PHASECHK.TRANS64.TRYWAIT P1, [UR9+0x33450], R0 ;  /* 0x03345000ff0075a7 */ /* 0x000e640008020149 */
[----:B-1----:R-:W-:Y:S05]  /*9220*/  @!P1 BRA `(.L_x_3885) ;  /* 0x0000009000f09947 */ /* 0x002fea0003800000 */
.L_x_3884:
[----:B------:R-:W-:Y:S01]  /*9230*/  UIADD3 UR36, UR36, 0x200, URZ ;  /* 0x0000020024247890 */ /* 0x000fe2000fffe03f */
[----:B------:R-:W-:Y:S01]  /*9240*/  R2UR UR4, R4 ;  /* 0x00000000040472ca */ /* 0x000fe200000e0000 */
[----:B------:R-:W-:Y:S01]  /*9250*/  WARPGROUP.ARRIVE ;  /* 0x00000000000079c5 */ /* 0x000fe20000000000 */
[----:B------:R-:W-:Y:S01]  /*9260*/  UMOV UR7, 0xc0000010 ;  /* 0xc000001000077882 */ /* 0x000fe20000000000 */
[----:B------:R-:W-:Y:S01]  /*9270*/  USHF.R.U32.HI UR36, URZ, 0x4, UR36 ;  /* 0x000000043f247899 */ /* 0x000fe20008011624 */
[----:B------:R-:W-:Y:S01]  /*9280*/  IMAD.MOV.U32 R4, RZ, RZ, 0x3f800000 ;  /* 0x3f800000ff047424 */ /* 0x000fe200078e00ff */
[----:B------:R-:W-:Y:S02]  /*9290*/  ULDC.64 UR10, c[0x0][0x9a0] ;  /* 0x00026800000a7ab9 */ /* 0x000fe40000000a00 */
[----:B------:R-:W-:Y:S02]  /*92a0*/  ULOP3.LUT UR36, UR36, 0x3fff, URZ, 0xc0, !UPT ;  /* 0x00003fff24247892 */ /* 0x000fe4000f8ec03f */
[----:B------:R-:W-:-:S02]  /*92b0*/  UISETP.NE.U32.AND UP0, UPT, UR10, URZ, UPT ;  /* 0x0000003f0a00728c */ /* 0x000fc4000bf05070 */
[----:B------:R-:W-:Y:S02]  /*92c0*/  ULOP3.LUT UR8, UR36, 0x10000, URZ, 0xfc, !UPT ;  /* 0x0001000024087892 */ /* 0x000fe4000f8efc3f */
[----:B------:R-:W-:Y:S02]  /*92d0*/  UISETP.NE.AND.EX UP0, UPT, UR11, URZ, UPT, UP0 ;  /* 0x0000003f0b00728c */ /* 0x000fe4000bf05300 */
[----:B------:R-:W-:-:S04]  /*92e0*/  UIMAD UR8, UR4, 0x780, UR8 ;  /* 0x00000780040878a4 */ /* 0x000fc8000f8e0208 */
[----:B------:R-:W-:Y:S01]  /*92f0*/  UIADD3 UR4, UR8, 0x180, URZ ;  /* 0x0000018008047890 */ /* 0x000fe2000fffe03f */
[----:B------:R-:W-:Y:S02]  /*9300*/  PLOP3.LUT P1, PT, PT, PT, UP0, 0x80, 0x0 ;  /* 0x000000000000781c */ /* 0x000fe40003f2f008 */
[----:B------:R-:W-:-:S06]  /*9310*/  UMOV UR6, UR8 ;  /* 0x0000000800067c82 */ /* 0x000fcc0008000000 */
[----:B------:R-:W-:Y:S01]  /*9320*/  QGMMA.64x192x32.F32.E4M3.E4M3 R24, R200, gdesc[UR4], R24, gsb0 ;  /* 0x02e00004c8187df3 */ /* 0x000fe20008000818 */
[----:B------:R-:W-:Y:S01]  /*9330*/  UMOV UR7, 0xc0000010 ;  /* 0xc000001000077882 */ /* 0x000fe20000000000 */
[----:B------:R-:W-:Y:S01]  /*9340*/  UMOV UR6, UR4 ;  /* 0x0000000400067c82 */ /* 0x000fe20008000000 */
[----:B------:R-:W-:Y:S01]  /*9350*/  UIADD3 UR4, UR8, 0x300, URZ ;  /* 0x0000030008047890 */ /* 0x000fe2000fffe03f */
[----:B------:R-:W-:Y:S01]  /*9360*/  @UP0 ULDC.64 UR12, c[0x0][0x9c8] ;  /* 0x00027200000c0ab9 */ /* 0x000fe20000000a00 */
[----:B------:R-:W-:Y:S02]  /*9370*/  WARPGROUP.DEPBAR.LE gsb0, 0x0 ;  /* 0x00008000000079c5 */ /* 0x000fe40000010000 */
[----:B------:R-:W-:-:S13]  /*9380*/  WARPGROUP.ARRIVE ;  /* 0x00000000000079c5 */ /* 0x000fda0000000000 */
[----:B------:R-:W-:Y:S01]  /*9390*/  QGMMA.64x192x32.F32.E4M3.E4M3 R24, R204, gdesc[UR4], R24, gsb0 ;  /* 0x02e00004cc187df3 */ /* 0x000fe20008000818 */
[----:B------:R-:W-:Y:S01]  /*93a0*/  UMOV UR6, UR4 ;  /* 0x0000000400067c82 */ /* 0x000fe20008000000 */
[----:B------:R-:W-:Y:S01]  /*93b0*/  UMOV UR7, 0xc0000010 ;  /* 0xc000001000077882 */ /* 0x000fe20000000000 */
[----:B------:R-:W-:Y:S01]  /*93c0*/  @UP0 UIMAD.WIDE.U32 UR4, UR48, UR12, URZ ;  /* 0x0000000c300402a5 */ /* 0x000fe2000f8e003f */
[----:B------:R-:W-:Y:S02]  /*93d0*/  WARPGROUP.DEPBAR.LE gsb0, 0x0 ;  /* 0x00008000000079c5 */ /* 0x000fe40000010000 */
[----:B------:R-:W-:-:S14]  /*93e0*/  WARPGROUP.ARRIVE ;  /* 0x00000000000079c5 */ /* 0x000fdc0000000000 */
[----:B------:R-:W-:Y:S01]  /*93f0*/  QGMMA.64x192x32.F32.E4M3.E4M3 R24, R208, gdesc[UR4], R24, gsb0 ;  /* 0x02e00004d0187df3 */ /* 0x000fe20008000818 */
[----:B------:R-:W-:Y:S02]  /*9400*/  @UP0 UIMAD UR6, UR37, UR12, URZ ;  /* 0x0000000c250602a4 */ /* 0x000fe4000f8e023f */
[----:B------:R-:W-:Y:S02]  /*9410*/  @UP0 USHF.R.S32.HI UR7, URZ, 0x1f, UR50 ;  /* 0x0000001f3f070899 */ /* 0x000fe40008011432 */
        /* <DEDUP_REMOVED lines=10> */
[----:B-1----:R-:W-:-:S05]  /*94c0*/  IMAD.U32 R3, RZ, RZ, UR7 ;  /* 0x00000007ff037e24 */ /* 0x002fca000f8e00ff */
[----:B------:R1:W2:Y:S01]  /*94d0*/  @P1 LDG.E R4, desc[UR54][R2.64] ;  /* 0x0000003602041981 */ /* 0x0002a2000c1e1900 */
[----:B------:R-:W-:Y:S01]  /*94e0*/  UIADD3 UR4, UR8, 0x480, URZ ;  /* 0x0000048008047890 */ /* 0x000fe2000fffe03f */
[----:B------:R-:W-:-:S06]  /*94f0*/  UMOV UR7, 0xc0000010 ;  /* 0xc000001000077882 */ /* 0x000fcc0000000000 */
[----:B------:R-:W-:Y:S01]  /*9500*/  UMOV UR6, UR4 ;  /* 0x0000000400067c82 */ /* 0x000fe20008000000 */
[----:B------:R-:W-:Y:S01]  /*9510*/  UIADD3 UR8, UR8, 0x600, URZ ;  /* 0x0000060008087890 */ /* 0x000fe2000fffe03f */
[----:B------:R-:W-:Y:S02]  /*9520*/  WARPGROUP.DEPBAR.LE gsb0, 0x0 ;  /* 0x00008000000079c5 */ /* 0x000fe40000010000 */
[----:B------:R-:W-:-:S06]  /*9530*/  WARPGROUP.ARRIVE ;  /* 0x00000000000079c5 */ /* 0x000fcc0000000000 */
[----:B------:R-:W-:Y:S01]  /*9540*/  QGMMA.64x192x32.F32.E4M3.E4M3 R24, R212, gdesc[UR4], R24, gsb0 ;  /* 0x02e00004d4187df3 */ /* 0x000fe20008000818 */
[----:B------:R-:W-:Y:S01]  /*9550*/  UMOV UR6, UR8 ;  /* 0x0000000800067c82 */ /* 0x000fe20008000000 */
[----:B------:R-:W-:Y:S01]  /*9560*/  UMOV UR7, 0xc0000010 ;  /* 0xc000001000077882 */ /* 0x000fe20000000000 */
[----:B------:R-:W3:Y:S04]  /*9570*/  SHFL.BFLY PT, R5, R6, 0x2, 0x1f ;  /* 0x0c401f0006057f89 */ /* 0x000ee800000e0000 */
[----:B------:R-:W4:Y:S01]  /*9580*/  SHFL.BFLY PT, R7, R8, 0x2, 0x1f ;  /* 0x0c401f0008077f89 */ /* 0x000f2200000e0000 */
[----:B---3--:R-:W-:Y:S01]  /*9590*/  FADD.FTZ R5, R5, R6 ;  /* 0x0000000605057221 */ /* 0x008fe20000010000 */
[----:B----4-:R-:W-:-:S04]  /*95a0*/  FADD.FTZ R7, R7, R8 ;  /* 0x0000000807077221 */ /* 0x010fc80000010000 */
[----:B0-----:R-:W0:Y:S04]  /*95b0*/  SHFL.BFLY PT, R0, R5, 0x1, 0x1f ;  /* 0x0c201f0005007f89 */ /* 0x001e2800000e0000 */
[----:B-1----:R-:W1:Y:S01]  /*95c0*/  SHFL.BFLY PT, R2, R7, 0x1, 0x1f ;  /* 0x0c201f0007027f89 */ /* 0x002e6200000e0000 */
[----:B------:R-:W-:Y:S02]  /*95d0*/  IMAD.MOV.U32 R3, RZ, RZ, RZ ;  /* 0x000000ffff037224 */ /* 0x000fe400078e00ff */
[----:B0-----:R-:W-:Y:S01]  /*95e0*/  FADD.FTZ R9, R5, R0 ;  /* 0x0000000005097221 */ /* 0x001fe20000010000 */
[----:B-1----:R-:W-:-:S04]  /*95f0*/  FADD.FTZ R10, R7, R2 ;  /* 0x00000002070a7221 */ /* 0x002fc80000010000 */
[C---:B------:R-:W-:Y:S01]  /*9600*/  FSETP.NE.FTZ.AND P1, PT, R9.reuse, RZ, PT ;  /* 0x000000ff0900720b */ /* 0x040fe20003f35000 */
[----:B------:R-:W-:Y:S01]  /*9610*/  FMUL.FTZ R11, R9, 0.00390625 ;  /* 0x3b800000090b7820 */ /* 0x000fe20000410000 */
[----:B------:R-:W-:-:S04]  /*9620*/  FMUL.FTZ R8, R10, 0.00390625 ;  /* 0x3b8000000a087820 */ /* 0x000fc80000410000 */
[----:B------:R-:W-:Y:S02]  /*9630*/  FSETP.NE.FTZ.AND P2, PT, R11, RZ, PT ;  /* 0x000000ff0b00720b */ /* 0x000fe40003f55000 */
[----:B------:R-:W-:-:S05]  /*9640*/  FSETP.NE.FTZ.AND P3, PT, R8, RZ, PT ;  /* 0x000000ff0800720b */ /* 0x000fca0003f75000 */
[----:B------:R-:W-:Y:S01]  /*9650*/  @P1 MUFU.RCP R3, R9 ;  /* 0x0000000900031308 */ /* 0x000fe20000001000 */
[----:B------:R-:W-:Y:S01]  /*9660*/  FSETP.NE.FTZ.AND P1, PT, R10, RZ, PT ;  /* 0x000000ff0a00720b */ /* 0x000fe20003f35000 */
[----:B------:R-:W-:-:S06]  /*9670*/  IMAD.MOV.U32 R7, RZ, RZ, RZ ;  /* 0x000000ffff077224 */ /* 0x000fcc00078e00ff */
[----:B------:R-:W0:Y:S01]  /*9680*/  @P2 MUFU.LG2 R6, R11 ;  /* 0x0000000b00062308 */ /* 0x000e220000000c00 */
[----:B------:R-:W-:Y:S02]  /*9690*/  WARPGROUP.DEPBAR.LE gsb0, 0x0 ;  /* 0x00008000000079c5 */ /* 0x000fe40000010000 */
[----:B------:R-:W-:-:S06]  /*96a0*/  WARPGROUP.ARRIVE ;  /* 0x00000000000079c5 */ /* 0x000fcc0000000000 */
[----:B------:R-:W-:Y:S01]  /*96b0*/  QGMMA.64x192x32.F32.E4M3.E4M3 R24, R216, gdesc[UR4], R24, gsb0 ;  /* 0x02e00004d8187df3 */ /* 0x000fe20008000818 */
[----:B------:R-:W1:Y:S08]  /*96c0*/  @P3 MUFU.LG2 R8, R8 ;  /* 0x0000000800083308 */ /* 0x000e700000000c00 */
[----:B------:R-:W3:Y:S01]  /*96d0*/  @P1 MUFU.RCP R7, R10 ;  /* 0x0000000a00071308 */ /* 0x000ee20000001000 */
[----:B------:R-:W-:-:S02]  /*96e0*/  IMAD.U32 R5, RZ, RZ, UR53 ;  /* 0x00000035ff057e24 */ /* 0x000fc4000f8e00ff */
[----:B------:R-:W-:Y:S02]  /*96f0*/  IMAD.U32 R12, RZ, RZ, UR53 ;  /* 0x00000035ff0c7e24 */ /* 0x000fe4000f8e00ff */
[----:B0-----:R-:W-:Y:S01]  /*9700*/  @P2 FMUL.FTZ R6, R6, 0.69314718246459960938 ;  /* 0x3f31721806062820 */ /* 0x001fe20000410000 */
[----:B------:R-:W-:Y:S01]  /*9710*/  @P2 FMUL.FTZ R5, R5, 0.69314718246459960938 ;  /* 0x3f31721805052820 */ /* 0x000fe20000410000 */
[----:B------:R-:W-:Y:S01]  /*9720*/  @P3 FMUL.FTZ R12, R12, 0.69314718246459960938 ;  /* 0x3f3172180c0c3820 */ /* 0x000fe20000410000 */
[----:B-1----:R-:W-:Y:S01]  /*9730*/  @P3 FMUL.FTZ R9, R8, 0.69314718246459960938 ;  /* 0x3f31721808093820 */ /* 0x002fe20000410000 */
[----:B------:R-:W-:Y:S02]  /*9740*/  IMAD.MOV.U32 R2, RZ, RZ, -0x800000 ;  /* 0xff800000ff027424 */ /* 0x000fe400078e00ff */
[----:B--2---:R-:W-:Y:S01]  /*9750*/  FMUL.FTZ R3, R3, R4 ;  /* 0x0000000403037220 */ /* 0x004fe20000410000 */
[----:B------:R-:W-:Y:S02]  /*9760*/  IMAD.MOV.U32 R0, RZ, RZ, -0x800000 ;  /* 0xff800000ff007424 */ /* 0x000fe400078e00ff */
[----:B------:R-:W-:Y:S01]  /*9770*/  @P2 FFMA.FTZ R2, R5, R120, R6 ;  /* 0x0000007805022223 */ /* 0x000fe20000010006 */
[----:B------:R-:W-:Y:S01]  /*9780*/  @P3 FFMA.FTZ R0, R12, R122, R9 ;  /* 0x0000007a0c003223 */ /* 0x000fe20000010009 */
[----:B---3--:R-:W-:Y:S01]  /*9790*/  FMUL.FTZ R4, R7, R4 ;  /* 0x0000000407047220 */ /* 0x008fe20000410000 */
[----:B------:R-:W-:-:S02]  /*97a0*/  WARPGROUP.DEPBAR.LE gsb0, 0x0 ;  /* 0x00008000000079c5 */ /* 0x000fc40000010000 */
[----:B------:R-:W-:Y:S05]  /*97b0*/  @!P0 BRA `(.L_x_3886) ;  /* 0x0000000000048947 */ /* 0x000fea0003800000 */
[----:B------:R-:W-:Y:S01]  /*97c0*/  BPT.TRAP 0x1 ;  /* 0x000000040000795c */ /* 0x000fe20000300000 */
.L_x_3886:
[----:B------:R-:W-:Y:S01]  /*97d0*/  UIADD3 UR4, UR9, 0x33460, URZ ;  /* 0x0003346009047890 */ /* 0x000fe2000fffe03f */
[-C--:B------:R-:W-:Y:S01]  /*97e0*/  FMUL.FTZ R122, R69, R3.reuse ;  /* 0x00000003457a7220 */ /* 0x080fe20000410000 */
[-C--:B------:R-:W-:Y:S01]  /*97f0*/  FMUL.FTZ R15, R48, R3.reuse ;  /* 0x00000003300f7220 */ /* 0x080fe20000410000 */
[-C--:B------:R-:W-:Y:S01]  /*9800*/  FMUL.FTZ R69, R72, R3.reuse ;  /* 0x0000000348457220 */ /* 0x080fe20000410000 */
[----:B------:R-:W-:Y:S01]  /*9810*/  UPRMT UR4, UR51, 0x654, UR4 ;  /* 0x0000065433047896 */ /* 0x000fe20008000004 */
        /* <DEDUP_REMOVED lines=8> */
[----:B------:R-:W-:Y:S01]  /*98a0*/  SYNCS.ARRIVE.TRANS64.RED.A1T0 RZ, [UR4], RZ ;  /* 0x000000ffffff79a7 */ /* 0x000fe20008100404 */
        /* <DEDUP_REMOVED lines=79> */
[----:B------:R-:W-:Y:S01]  /*9da0*/  PLOP3.LUT P0, PT, PT, PT, PT, 0x8, 0x0 ;  /* 0x000000000000781c */ /* 0x000fe20003f0e170 */
[-C--:B------:R-:W-:Y:S01]  /*9db0*/  FMUL.FTZ R51, R102, R4.reuse ;  /* 0x0000000466337220 */ /* 0x080fe20000410000 */
[-C--:B------:R-:W-:Y:S01]  /*9dc0*/  FMUL.FTZ R99, R99, R4.reuse ;  /* 0x0000000463637220 */ /* 0x080fe20000410000 */
[-C--:B------:R-:W-:Y:S01]  /*9dd0*/  FMUL.FTZ R110, R110, R4.reuse ;  /* 0x000000046e6e7220 */ /* 0x080fe20000410000 */
[-C--:B------:R-:W-:Y:S01]  /*9de0*/  FMUL.FTZ R86, R107, R4.reuse ;  /* 0x000000046b567220 */ /* 0x080fe20000410000 */
[-C--:B------:R-:W-:Y:S01]  /*9df0*/  FMUL.FTZ R118, R118, R4.reuse ;  /* 0x0000000476767220 */ /* 0x080fe20000410000 */
[----:B------:R-:W-:-:S07]  /*9e00*/  FMUL.FTZ R115, R115, R4 ;  /* 0x0000000473737220 */ /* 0x000fce0000410000 */
.L_x_3862:
[----:B------:R-:W-:Y:S05]  /*9e10*/  @P0 BRA `(.L_x_3887) ;  /* 0x0000002c006c0947 */ /* 0x000fea0003800000 */
[----:B------:R-:W0:Y:S01]  /*9e20*/  S2R R67, SR_TID.X ;  /* 0x0000000000437919 */ /* 0x000e220000002100 */
[----:B------:R-:W-:Y:S01]  /*9e30*/  ULDC.64 UR4, c[0x4][0xd8] ;  /* 0x0100360000047ab9 */ /* 0x000fe20000000a00 */
[----:B------:R-:W1:Y:S01]  /*9e40*/  LDC R113, c[0x0][0xbe8] ;  /* 0x0002fa00ff717b82 */ /* 0x000e620000000800 */
[----:B------:R-:W-:Y:S01]  /*9e50*/  ULDC.64 UR8, c[0x0][0xbd0] ;  /* 0x0002f40000087ab9 */ /* 0x000fe20000000a00 */
[----:B------:R-:W-:Y:S01]  /*9e60*/  USHF.R.S32.HI UR7, URZ, 0x1f, UR50 ;  /* 0x0000001f3f077899 */ /* 0x000fe20008011432 */
[----:B------:R-:W-:Y:S01]  /*9e70*/  ULDC.64 UR10, c[0x0][0xb38] ;  /* 0x0002ce00000a7ab9 */ /* 0x000fe20000000a00 */
[----:B0-----:R-:W-:-:S04]  /*9e80*/  SHF.L.U32 R3, R67, 0x2, RZ ;  /* 0x0000000243037819 */ /* 0x001fc800000006ff */
[----:B------:R-:W-:Y:S01]  /*9e90*/  LOP3.LUT R3, R3, 0xc, RZ, 0xc0, !PT ;  /* 0x0000000c03037812 */ /* 0x000fe200078ec0ff */
[----:B------:R-:W-:Y:S03]  /*9ea0*/  BAR.SYNC.DEFER_BLOCKING 0x1, 0x100 ;  /* 0x0044000000007b1d */ /* 0x000fe60000010000 */
[----:B------:R-:W-:-:S05]  /*9eb0*/  IADD3 R4, P0, R3, UR4, RZ ;  /* 0x0000000403047c10 */ /* 0x000fca000ff1e0ff */
[----:B------:R-:W-:-:S05]  /*9ec0*/  IMAD.X R5, RZ, RZ, UR5, P0 ;  /* 0x00000005ff057e24 */ /* 0x000fca00080e06ff */
[----:B------:R0:W2:Y:S01]  /*9ed0*/  LDG.E.CONSTANT R3, desc[UR54][R4.64] ;  /* 0x0000003604037981 */ /* 0x0000a2000c1e9900 */
[----:B------:R-:W-:Y:S01]  /*9ee0*/  LOP3.LUT P0, R8, R67, 0x3, RZ, 0xc0, !PT ;  /* 0x0000000343087812 */ /* 0x000fe2000780c0ff */
[----:B------:R-:W-:Y:S01]  /*9ef0*/  UIMAD.WIDE.U32 UR4, UR50, UR8, URZ ;  /* 0x00000008320472a5 */ /* 0x000fe2000f8e003f */
[----:B-1----:R-:W-:Y:S01]  /*9f00*/  ISETP.NE.AND P2, PT, R113, 0x1, PT ;  /* 0x000000017100780c */ /* 0x002fe20003f45270 */
[----:B------:R-:W-:Y:S01]  /*9f10*/  UIMAD UR6, UR7, UR8, URZ ;  /* 0x00000008070672a4 */ /* 0x000fe2000f8e023f */
[----:B------:R-:W-:Y:S01]  /*9f20*/  ISETP.EQ.OR P0, PT, R8, 0x3, !P0 ;  /* 0x000000030800780c */ /* 0x000fe20004702670 */
[----:B------:R-:W-:Y:S01]  /*9f30*/  UIMAD UR8, UR7, UR10, URZ ;  /* 0x0000000a070872a4 */ /* 0x000fe2000f8e023f */
[----:B------:R-:W-:Y:S01]  /*9f40*/  BSSY B0, `(.L_x_3888) ;  /* 0x000021e000007945 */ /* 0x000fe20003800000 */
[----:B------:R-:W-:Y:S01]  /*9f50*/  UIMAD UR9, UR50, UR9, UR6 ;  /* 0x00000009320972a4 */ /* 0x000fe2000f8e0206 */
[----:B------:R-:W-:Y:S01]  /*9f60*/  SEL R180, R60, R121, P0 ;  /* 0x000000793cb47207 */ /* 0x000fe20000000000 */
[----:B------:R-:W-:Y:S01]  /*9f70*/  UIMAD.WIDE.U32 UR6, UR50, UR10, URZ ;  /* 0x0000000a320672a5 */ /* 0x000fe2000f8e003f */
[----:B------:R-:W-:Y:S01]  /*9f80*/  SEL R23, R121, R60, P0 ;  /* 0x0000003c79177207 */ /* 0x000fe20000000000 */
[----:B------:R-:W-:Y:S01]  /*9f90*/  UIADD3 UR9, UR5, UR9, URZ ;  /* 0x0000000905097290 */ /* 0x000fe2000fffe03f */
[----:B------:R-:W-:Y:S01]  /*9fa0*/  SEL R146, R46, R47, P0 ;  /* 0x0000002f2e927207 */ /* 0x000fe20000000000 */
[----:B------:R-:W-:Y:S01]  /*9fb0*/  UIMAD UR8, UR50, UR11, UR8 ;  /* 0x0000000b320872a4 */ /* 0x000fe2000f8e0208 */
[----:B------:R-:W-:Y:S01]  /*9fc0*/  SEL R60, R47, R46, P0 ;  /* 0x0000002e2f3c7207 */ /* 0x000fe20000000000 */
[----:B------:R-:W-:Y:S01]  /*9fd0*/  VIADD R46, R67, 0xffffff80 ;  /* 0xffffff80432e7836 */ /* 0x000fe20000000000 */
[----:B------:R-:W-:Y:S01]  /*9fe0*/  SEL R148, R56, R7, P0 ;  /* 0x0000000738947207 */ /* 0x000fe20000000000 */
[----:B------:R-:W-:Y:S01]  /*9ff0*/  UIADD3 UR8, UR7, UR8, URZ ;  /* 0x0000000807087290 */ /* 0x000fe2000fffe03f */
[----:B------:R-:W-:-:S02]  /*a000*/  SEL R56, R7, R56, P0 ;  /* 0x0000003807387207 */ /* 0x000fc40000000000 */
[----:B0-----:R-:W-:Y:S02]  /*a010*/  SHF.R.S32.HI R5, RZ, 0x1f, R46 ;  /* 0x0000001fff057819 */ /* 0x001fe4000001142e */
[----:B------:R-:W-:Y:S02]  /*a020*/  SEL R8, R9, R10, P0 ;  /* 0x0000000a09087207 */ /* 0x000fe40000000000 */
[----:B------:R-:W-:Y:S02]  /*a030*/  LEA.HI R4, R5, R46, RZ, 0x7 ;  /* 0x0000002e05047211 */ /* 0x000fe400078f38ff */
[----:B------:R-:W-:Y:S02]  /*a040*/  SEL R9, R10, R9, P0 ;  /* 0x000000090a097207 */ /* 0x000fe40000000000 */
[----:B------:R-:W-:Y:S02]  /*a050*/  LOP3.LUT R7, R4, 0xffffff80, RZ, 0xc0, !PT ;  /* 0xffffff8004077812 */ /* 0x000fe400078ec0ff */
[----:B------:R-:W-:-:S02]  /*a060*/  SEL R10, R12, R33, P0 ;  /* 0x000000210c0a7207 */ /* 0x000fc40000000000 */
[----:B------:R-:W-:Y:S02]  /*a070*/  SEL R36, R11, R22, P0 ;  /* 0x000000160b247207 */ /* 0x000fe40000000000 */
[----:B------:R-:W-:Y:S02]  /*a080*/  SEL R16, R22, R11, P0 ;  /* 0x0000000b16107207 */ /* 0x000fe40000000000 */
[----:B------:R-:W-:Y:S02]  /*a090*/  SEL R176, R25, R122, P0 ;  /* 0x0000007a19b07207 */ /* 0x000fe40000000000 */
[----:B------:R-:W-:Y:S02]  /*a0a0*/  SEL R12, R33, R12, P0 ;  /* 0x0000000c210c7207 */ /* 0x000fe40000000000 */
[----:B------:R-:W-:Y:S02]  /*a0b0*/  SEL R25, R122, R25, P0 ;  /* 0x000000197a197207 */ /* 0x000fe40000000000 */
[----:B------:R-:W-:-:S02]  /*a0c0*/  SHF.R.S32.HI R11, RZ, 0x7, R4 ;  /* 0x00000007ff0b7819 */ /* 0x000fc40000011404 */
[----:B------:R-:W-:Y:S02]  /*a0d0*/  SEL R122, R96, R97, P0 ;  /* 0x00000061607a7207 */ /* 0x000fe40000000000 */
[----:B------:R-:W-:Y:S01]  /*a0e0*/  SEL R33, R97, R96, P0 ;  /* 0x0000006061217207 */ /* 0x000fe20000000000 */
[----:B------:R-:W-:Y:S01]  /*a0f0*/  IMAD.IADD R96, R46, 0x1, -R7 ;  /* 0x000000012e607824 */ /* 0x000fe200078e0a07 */
[----:B------:R-:W-:Y:S02]  /*a100*/  LEA.HI R5, R5, R46, RZ, 0x2 ;  /* 0x0000002e05057211 */ /* 0x000fe400078f10ff */
[----:B------:R-:W-:Y:S02]  /*a110*/  LEA.HI R4, R4, R11, RZ, 0x1 ;  /* 0x0000000b04047211 */ /* 0x000fe400078f08ff */
[----:B------:R-:W-:Y:S02]  /*a120*/  LOP3.LUT R7, R5, 0xfffffffc, RZ, 0xc0, !PT ;  /* 0xfffffffc05077812 */ /* 0x000fe400078ec0ff */
[----:B------:R-:W-:-:S02]  /*a130*/  SEL R140, R29, R64, P0 ;  /* 0x000000401d8c7207 */ /* 0x000fc40000000000 */
[----:B------:R-:W-:Y:S02]  /*a140*/  SEL R59, R64, R29, P0 ;  /* 0x0000001d403b7207 */ /* 0x000fe40000000000 */
[----:B------:R-:W-:Y:S02]  /*a150*/  SEL R28, R17, R18, P0 ;  /* 0x00000012111c7207 */ /* 0x000fe40000000000 */
[----:B------:R-:W-:Y:S02]  /*a160*/  SHF.R.S32.HI R29, RZ, 0x1f, R96 ;  /* 0x0000001fff1d7819 */ /* 0x000fe40000011460 */
[----:B------:R-:W-:Y:S02]  /*a170*/  SEL R17, R18, R17, P0 ;  /* 0x0000001112117207 */ /* 0x000fe40000000000 */
[----:B------:R-:W-:Y:S02]  /*a180*/  SEL R38, R19, R20, P0 ;  /* 0x0000001413267207 */ /* 0x000fe40000000000 */
[----:B------:R-:W-:-:S02]  /*a190*/  SEL R144, R57, R52, P0 ;  /* 0x0000003439907207 */ /* 0x000fc40000000000 */
[----:B------:R-:W-:Y:S02]  /*a1a0*/  LOP3.LUT R4, R4, 0x3fffffe, RZ, 0xc0, !PT ;  /* 0x03fffffe04047812 */ /* 0x000fe400078ec0ff */
[----:B------:R-:W-:Y:S02]  /*a1b0*/  SEL R19, R20, R19, P0 ;  /* 0x0000001314137207 */ /* 0x000fe40000000000 */
[----:B------:R-:W-:Y:S01]  /*a1c0*/  SEL R42, R15, R32, P0 ;  /* 0x000000200f2a7207 */ /* 0x000fe20000000000 */
[----:B------:R-:W-:Y:S01]  /*a1d0*/  IMAD.IADD R11, R11, 0x1, -R4 ;  /* 0x000000010b0b7824 */ /* 0x000fe200078e0a04 */
[----:B------:R-:W-:Y:S01]  /*a1e0*/  SEL R18, R32, R15, P0 ;  /* 0x0000000f20127207 */ /* 0x000fe20000000000 */
[----:B------:R-:W-:Y:S01]  /*a1f0*/  IMAD.IADD R15, R46, 0x1, -R7 ;  /* 0x000000012e0f7824 */ /* 0x000fe200078e0a07 */
[----:B------:R-:W-:Y:S01]  /*a200*/  SEL R57, R52, R57, P0 ;  /* 0x0000003934397207 */ /* 0x000fe20000000000 */
[----:B------:R-:W-:Y:S01]  /*a210*/  IMAD.U32 R7, RZ, RZ, UR5 ;  /* 0x00000005ff077e24 */ /* 0x000fe2000f8e00ff */
        /* <DEDUP_REMOVED lines=8> */
[----:B------:R-:W-:Y:S01]  /*a2a0*/  LEA.HI R37, R29, R96, RZ, 0x2 ;  /* 0x000000601d257211 */ /* 0x000fe200078f10ff */
[----:B------:R-:W0:Y:S01]  /*a2b0*/  S2R R31, SR_CTAID.X ;  /* 0x00000000001f7919 */ /* 0x000e220000002500 */
[----:B------:R-:W-:Y:S02]  /*a2c0*/  SEL R14, R13, R6, P0 ;  /* 0x000000060d0e7207 */ /* 0x000fe40000000000 */
[----:B------:R-:W-:Y:S02]  /*a2d0*/  SEL R13, R6, R13, P0 ;  /* 0x0000000d060d7207 */ /* 0x000fe40000000000 */
[----:B------:R-:W-:Y:S02]  /*a2e0*/  LEA.HI R4, R29, R96, RZ, 0x5 ;  /* 0x000000601d047211 */ /* 0x000fe400078f28ff */
[----:B------:R-:W-:-:S02]  /*a2f0*/  SEL R174, R120, R65, P0 ;  /* 0x0000004178ae7207 */ /* 0x000fc40000000000 */
[----:B------:R-:W-:Y:S02]  /*a300*/  SEL R22, R65, R120, P0 ;  /* 0x0000007841167207 */ /* 0x000fe40000000000 */
[----:B------:R-:W-:Y:S02]  /*a310*/  SEL R168, R72, R81, P0 ;  /* 0x0000005148a87207 */ /* 0x000fe40000000000 */
[----:B------:R-:W-:Y:S02]  /*a320*/  SEL R26, R81, R72, P0 ;  /* 0x00000048511a7207 */ /* 0x000fe40000000000 */
[--C-:B------:R-:W-:Y:S02]  /*a330*/  SHF.R.S32.HI R5, RZ, 0x2, R37.reuse ;  /* 0x00000002ff057819 */ /* 0x100fe40000011425 */
[----:B------:R-:W-:Y:S02]  /*a340*/  SHF.R.S32.HI R6, RZ, 0x1f, R37 ;  /* 0x0000001fff067819 */ /* 0x000fe40000011425 */
[----:B------:R-:W-:-:S02]  /*a350*/  LEA.HI R29, R15, R15, RZ, 0x1 ;  /* 0x0000000f0f1d7211 */ /* 0x000fc400078f08ff */
        /* <DEDUP_REMOVED lines=10> */
[----:B------:R-:W-:Y:S02]  /*a400*/  LEA.HI R6, R6, R5, RZ, 0x3 ;  /* 0x0000000506067211 */ /* 0x000fe400078f18ff */
[----:B------:R-:W-:-:S02]  /*a410*/  LOP3.LUT R48, R29, 0x1ffffffe, RZ, 0xc0, !PT ;  /* 0x1ffffffe1d307812 */ /* 0x000fc400078ec0ff */
[----:B------:R-:W-:Y:S02]  /*a420*/  SEL R182, R21, R24, P0 ;  /* 0x0000001815b67207 */ /* 0x000fe40000000000 */
[----:B------:R-:W-:Y:S01]  /*a430*/  SEL R68, R98, R99, P0 ;  /* 0x0000006362447207 */ /* 0x000fe20000000000 */
[----:B------:R-:W-:Y:S01]  /*a440*/  IMAD.IADD R48, R15, 0x1, -R48 ;  /* 0x000000010f307824 */ /* 0x000fe200078e0a30 */
[----:B------:R-:W-:Y:S02]  /*a450*/  SEL R82, R99, R98, P0 ;  /* 0x0000006263527207 */ /* 0x000fe40000000000 */
[----:B------:R-:W-:Y:S02]  /*a460*/  SEL R70, R51, R104, P0 ;  /* 0x0000006833467207 */ /* 0x000fe40000000000 */
[----:B------:R-:W-:Y:S02]  /*a470*/  SEL R21, R24, R21, P0 ;  /* 0x0000001518157207 */ /* 0x000fe40000000000 */
[----:B------:R-:W-:-:S02]  /*a480*/  SEL R116, R76, R77, P0 ;  /* 0x0000004d4c747207 */ /* 0x000fc40000000000 */
[----:B------:R-:W-:Y:S02]  /*a490*/  SEL R27, R77, R76, P0 ;  /* 0x0000004c4d1b7207 */ /* 0x000fe40000000000 */
[----:B------:R-:W-:Y:S02]  /*a4a0*/  SEL R132, R74, R75, P0 ;  /* 0x0000004b4a847207 */ /* 0x000fe40000000000 */
[----:B------:R-:W-:Y:S02]  /*a4b0*/  SEL R97, R75, R74, P0 ;  /* 0x0000004a4b617207 */ /* 0x000fe40000000000 */
[----:B------:R-:W-:Y:S02]  /*a4c0*/  LOP3.LUT R6, R6, 0xfffffff8, RZ, 0xc0, !PT ;  /* 0xfffffff806067812 */ /* 0x000fe400078ec0ff */
[----:B------:R-:W-:Y:S02]  /*a4d0*/  SEL R170, R84, R85, P0 ;  /* 0x0000005554aa7207 */ /* 0x000fe40000000000 */
[----:B------:R-:W-:Y:S01]  /*a4e0*/  SEL R32, R85, R84, P0 ;  /* 0x0000005455207207 */ /* 0x000fe20000000000 */
[----:B------:R-:W-:Y:S01]  /*a4f0*/  IMAD.IADD R5, R5, 0x1, -R6 ;  /* 0x0000000105057824 */ /* 0x000fe200078e0a06 */
[----:B------:R-:W-:Y:S01]  /*a500*/  SEL R172, R69, R44, P0 ;  /* 0x0000002c45ac7207 */ /* 0x000fe20000000000 */
[----:B------:R-:W-:Y:S01]  /*a510*/  IMAD.U32 R6, RZ, RZ, UR4 ;  /* 0x00000004ff067e24 */ /* 0x000fe2000f8e00ff */
[----:B------:R-:W-:Y:S01]  /*a520*/  SEL R24, R44, R69, P0 ;  /* 0x000000452c187207 */ /* 0x000fe20000000000 */
[----:B------:R-:W1:Y:S01]  /*a530*/  S2UR UR4, SR_CTAID.Y ;  /* 0x00000000000479c3 */ /* 0x000e620000002600 */
        /* <DEDUP_REMOVED lines=9> */
[----:B------:R-:W-:Y:S01]  /*a5d0*/  IMAD R46, R4, 0x10, R5 ;  /* 0x00000010042e7824 */ /* 0x000fe200078e0205 */
[----:B------:R-:W-:Y:S01]  /*a5e0*/  SEL R128, R94, R95, P0 ;  /* 0x0000005f5e807207 */ /* 0x000fe20000000000 */
[----:B------:R-:W-:Y:S01]  /*a5f0*/  IMAD.U32 R5, RZ, RZ, UR7 ;  /* 0x00000007ff057e24 */ /* 0x000fe2000f8e00ff */
        /* <DEDUP_REMOVED lines=9> */
[----:B0-----:R-:W-:Y:S01]  /*a690*/  IMAD R48, R31, 0x80, R48 ;  /* 0x000000801f307824 */ /* 0x001fe200078e0230 */
        /* <DEDUP_REMOVED lines=9> */
[----:B------:R-:W-:Y:S02]  /*a730*/  LOP3.LUT R37, R37, 0x7ffffffc, RZ, 0xc0, !PT ;  /* 0x7ffffffc25257812 */ /* 0x000fe400078ec0ff */
[----:B------:R-:W-:Y:S02]  /*a740*/  SEL R164, R100, R101, P0 ;  /* 0x0000006564a47207 */ /* 0x000fe40000000000 */
[----:B------:R-:W-:Y:S01]  /*a750*/  SEL R40, R101, R100, P0 ;  /* 0x0000006465287207 */ /* 0x000fe20000000000 */
[----:B------:R-:W-:Y:S01]  /*a760*/  IMAD R100, R31, 0x80, R11 ;  /* 0x000000801f647824 */ /* 0x000fe200078e020b */
[----:B------:R-:W-:Y:S02]  /*a770*/  SEL R162, R108, R109, P0 ;  /* 0x0000006d6ca27207 */ /* 0x000fe40000000000 */
[----:B------:R-:W-:Y:S02]  /*a780*/  SEL R150, R58, R39, P0 ;  /* 0x000000273a967207 */ /* 0x000fe40000000000 */
[----:B------:R-:W-:-:S02]  /*a790*/  SEL R126, R90, R43, P0 ;  /* 0x0000002b5a7e7207 */ /* 0x000fc40000000000 */
[----:B------:R-:W-:Y:S02]  /*a7a0*/  SEL R124, R110, R111, P0 ;  /* 0x0000006f6e7c7207 */ /* 0x000fe40000000000 */
[C---:B------:R-:W-:Y:S01]  /*a7b0*/  LOP3.LUT P1, RZ, R96.reuse, 0x3, RZ, 0xc0, !PT ;  /* 0x0000000360ff7812 */ /* 0x040fe2000782c0ff */
[----:B------:R-:W-:Y:S01]  /*a7c0*/  IMAD.IADD R96, R96, 0x1, -R37 ;  /* 0x0000000160607824 */ /* 0x000fe200078e0a25 */
[----:B------:R-:W-:Y:S02]  /*a7d0*/  SEL R44, R109, R108, P0 ;  /* 0x0000006c6d2c7207 */ /* 0x000fe40000000000 */
[----:B------:R-:W-:Y:S01]  /*a7e0*/  SEL R58, R39, R58, P0 ;  /* 0x0000003a273a7207 */ /* 0x000fe20000000000 */
[----:B------:R-:W-:Y:S01]  /*a7f0*/  IMAD.SHL.U32 R96, R96, 0x2, RZ ;  /* 0x0000000260607824 */ /* 0x000fe200078e00ff */
[----:B------:R-:W-:Y:S02]  /*a800*/  SEL R90, R43, R90, P0 ;  /* 0x0000005a2b5a7207 */ /* 0x000fe40000000000 */
[----:B------:R-:W-:-:S02]  /*a810*/  SEL R81, R104, R51, P0 ;  /* 0x0000003368517207 */ /* 0x000fc40000000000 */
[----:B------:R-:W-:Y:S02]  /*a820*/  SEL R79, R111, R110, P0 ;  /* 0x0000006e6f4f7207 */ /* 0x000fe40000000000 */
[----:B------:R-:W-:Y:S01]  /*a830*/  MOV R7, UR9 ;  /* 0x0000000900077c02 */ /* 0x000fe20008000f00 */
[----:B------:R-:W-:Y:S01]  /*a840*/  ULDC.64 UR8, c[0x0][0xb28] ;  /* 0x0002ca0000087ab9 */ /* 0x000fe20000000a00 */
[----:B--2---:R-:W-:Y:S01]  /*a850*/  LOP3.LUT R65, R3, 0x2, RZ, 0x3c, !PT ;  /* 0x0000000203417812 */ /* 0x004fe200078e3cff */
        /* <DEDUP_REMOVED lines=14> */
[----:B------:R-:W2:Y:S01]  /*a940*/  SHFL.IDX PT, R64, R13, R65, 0x1c1f ;  /* 0x001c1f410d407589 */ /* 0x000ea200000e0000 */
[----:B0-----:R-:W-:-:S02]  /*a950*/  SEL R88, R76, R77, P0 ;  /* 0x0000004d4c587207 */ /* 0x001fc40000000000 */
[----:B------:R-:W-:Y:S01]  /*a960*/  SEL R76, R77, R76, P0 ;  /* 0x0000004c4d4c7207 */ /* 0x000fe20000000000 */
[----:B------:R-:W0:Y:S04]  /*a970*/  SHFL.IDX PT, R68, R19, R65, 0x1c1f ;  /* 0x001c1f4113447589 */ /* 0x000e2800000e0000 */
[----:B------:R-:W3:Y:S04]  /*a980*/  SHFL.IDX PT, R70, R21, R65, 0x1c1f ;  /* 0x001c1f4115467589 */ /* 0x000ee800000e0000 */
[----:B------:R-:W-:Y:S04]  /*a990*/  SHFL.IDX PT, R115, R174, R3, 0x1c1f ;  /* 0x001c1f03ae737589 */ /* 0x000fe800000e0000 */
[----:B------:R-:W-:Y:S04]  /*a9a0*/  SHFL.IDX PT, R114, R176, R3, 0x1c1f ;  /* 0x001c1f03b0727589 */ /* 0x000fe800000e0000 */
[----:B------:R-:W-:Y:S04]  /*a9b0*/  SHFL.IDX PT, R25, R25, R65, 0x1c1f ;  /* 0x001c1f4119197589 */ /* 0x000fe800000e0000 */
[----:B------:R-:W4:Y:S01]  /*a9c0*/  SHFL.IDX PT, R22, R22, R65, 0x1c1f ;  /* 0x001c1f4116167589 */ /* 0x000f2200000e0000 */
[----:B--2---:R-:W-:-:S03]  /*a9d0*/  SEL R95, R63, R64, P0 ;  /* 0x000000403f5f7207 */ /* 0x004fc60000000000 */
[----:B------:R-:W-:Y:S01]  /*a9e0*/  SHFL.IDX PT, R86, R10, R3, 0x1c1f ;  /* 0x001c1f030a567589 */ /* 0x000fe200000e0000 */
[----:B0-----:R-:W-:Y:S02]  /*a9f0*/  SEL R89, R67, R68, P0 ;  /* 0x0000004443597207 */ /* 0x001fe40000000000 */
[----:B------:R-:W-:Y:S01]  /*aa00*/  SEL R77, R68, R67, P0 ;  /* 0x00000043444d7207 */ /* 0x000fe20000000000 */
[----:B------:R-:W-:Y:S01]  /*aa10*/  SHFL.IDX PT, R87, R12, R65, 0x1c1f ;  /* 0x001c1f410c577589 */ /* 0x000fe200000e0000 */
[----:B---3--:R-:W-:-:S03]  /*aa20*/  SEL R73, R69, R70, P0 ;  /* 0x0000004645497207 */ /* 0x008fc60000000000 */
[----:B------:R-:W-:Y:S04]  /*aa30*/  SHFL.IDX PT, R66, R28, R3, 0x1c1f ;  /* 0x001c1f031c427589 */ /* 0x000fe800000e0000 */
[----:B------:R-:W0:Y:S04]  /*aa40*/  SHFL.IDX PT, R17, R17, R65, 0x1c1f ;  /* 0x001c1f4111117589 */ /* 0x000e2800000e0000 */
[----:B------:R-:W-:Y:S04]  /*aa50*/  SHFL.IDX PT, R71, R178, R3, 0x1c1f ;  /* 0x001c1f03b2477589 */ /* 0x000fe800000e0000 */
[----:B------:R-:W-:Y:S01]  /*aa60*/  SHFL.IDX PT, R20, R20, R65, 0x1c1f ;  /* 0x001c1f4114147589 */ /* 0x000fe200000e0000 */
[----:B----4-:R-:W-:-:S03]  /*aa70*/  SEL R68, R115, R22, P0 ;  /* 0x0000001673447207 */ /* 0x010fc60000000000 */
[----:B------:R-:W-:Y:S04]  /*aa80*/  SHFL.IDX PT, R112, R180, R3, 0x1c1f ;  /* 0x001c1f03b4707589 */ /* 0x000fe800000e0000 */
[----:B------:R-:W-:Y:S04]  /*aa90*/  SHFL.IDX PT, R117, R172, R3, 0x1c1f ;  /* 0x001c1f03ac757589 */ /* 0x000fe800000e0000 */
[----:B------:R-:W-:Y:S04]  /*aaa0*/  SHFL.IDX PT, R116, R116, R3, 0x1c1f ;  /* 0x001c1f0374747589 */ /* 0x000fe800000e0000 */
[----:B------:R-:W2:Y:S01]  /*aab0*/  SHFL.IDX PT, R23, R23, R65, 0x1c1f ;  /* 0x001c1f4117177589 */ /* 0x000ea200000e0000 */
[----:B0-----:R-:W-:-:S03]  /*aac0*/  SEL R93, R66, R17, P0 ;  /* 0x00000011425d7207 */ /* 0x001fc60000000000 */
[----:B------:R-:W0:Y:S04]  /*aad0*/  SHFL.IDX PT, R27, R27, R65, 0x1c1f ;  /* 0x001c1f411b1b7589 */ /* 0x000e2800000e0000 */
[----:B------:R-:W-:Y:S04]  /*aae0*/  SHFL.IDX PT, R24, R24, R65, 0x1c1f ;  /* 0x001c1f4118187589 */ /* 0x000fe800000e0000 */
[----:B------:R-:W-:Y:S04]  /*aaf0*/  SHFL.IDX PT, R119, R168, R3, 0x1c1f ;  /* 0x001c1f03a8777589 */ /* 0x000fe800000e0000 */
[----:B------:R-:W-:Y:S04]  /*ab00*/  SHFL.IDX PT, R118, R170, R3, 0x1c1f ;  /* 0x001c1f03aa767589 */ /* 0x000fe800000e0000 */
[----:B------:R-:W-:Y:S04]  /*ab10*/  SHFL.IDX PT, R121, R166, R3, 0x1c1f ;  /* 0x001c1f03a6797589 */ /* 0x000fe800000e0000 */
[----:B------:R-:W-:Y:S01]  /*ab20*/  SHFL.IDX PT, R120, R120, R3, 0x1c1f ;  /* 0x001c1f0378787589 */ /* 0x000fe200000e0000 */
[----:B--2---:R-:W-:-:S03]  /*ab30*/  SEL R67, R23, R112, P0 ;  /* 0x0000007017437207 */ /* 0x004fc60000000000 */
        /* <DEDUP_REMOVED lines=25> */
[----:B------:R3:W-:Y:S01]  /*acd0*/  SHFL.IDX PT, R11, R92, R3, 0x1c1f ;  /* 0x001c1f035c0b7589 */ /* 0x0007e200000e0000 */
[----:B--2---:R-:W-:-:S03]  /*ace0*/  SEL R94, R98, R99, P0 ;  /* 0x00000063625e7207 */ /* 0x004fc60000000000 */
[----:B------:R-:W2:Y:S01]  /*acf0*/  SHFL.IDX PT, R40, R40, R65, 0x1c1f ;  /* 0x001c1f4128287589 */ /* 0x000ea200000e0000 */
[----:B------:R-:W-:Y:S02]  /*ad00*/  SEL R98, R99, R98, P0 ;  /* 0x0000006263627207 */ /* 0x000fe40000000000 */
[----:B------:R-:W-:Y:S01]  /*ad10*/  SEL R99, R64, R63, P0 ;  /* 0x0000003f40637207 */ /* 0x000fe20000000000 */
[----:B------:R-:W4:Y:S01]  /*ad20*/  SHFL.IDX PT, R16, R41, R65, 0x1c1f ;  /* 0x001c1f4129107589 */ /* 0x000f2200000e0000 */
[----:B------:R-:W-:Y:S02]  /*ad30*/  SEL R64, R22, R115, P0 ;  /* 0x0000007316407207 */ /* 0x000fe40000000000 */
[----:B---3--:R-:W-:Y:S01]  /*ad40*/  SEL R3, R72, R9, P0 ;  /* 0x0000000948037207 */ /* 0x008fe20000000000 */
[----:B------:R-:W3:Y:S01]  /*ad50*/  SHFL.IDX PT, R12, R49, R65, 0x1c1f ;  /* 0x001c1f41310c7589 */ /* 0x000ee200000e0000 */
[----:B------:R-:W-:Y:S02]  /*ad60*/  SEL R9, R9, R72, P0 ;  /* 0x0000004809097207 */ /* 0x000fe40000000000 */
[----:B------:R-:W-:Y:S01]  /*ad70*/  SEL R72, R74, R75, P0 ;  /* 0x0000004b4a487207 */ /* 0x000fe20000000000 */
[----:B------:R-:W5:Y:S01]  /*ad80*/  SHFL.IDX PT, R18, R53, R65, 0x1c1f ;  /* 0x001c1f4135127589 */ /* 0x000f6200000e0000 */
        /* <DEDUP_REMOVED lines=13> */
[----:B0-----:R-:W-:Y:S01]  /*ae60*/  SEL R63, R27, R116, P0 ;  /* 0x000000741b3f7207 */ /* 0x001fe20000000000 */
[----:B------:R-:W0:Y:S01]  /*ae70*/  SHFL.IDX PT, R33, R33, R65, 0x1c1f ;  /* 0x001c1f4121217589 */ /* 0x000e2200000e0000 */
[----:B------:R-:W1:Y:S01]  /*ae80*/  LDC R112, c[0x0][0xc50] ;  /* 0x00031400ff707b82 */ /* 0x000e620000000800 */
[----:B--2---:R-:W-:Y:S02]  /*ae90*/  SEL R21, R111, R40, P0 ;  /* 0x000000286f157207 */ /* 0x004fe40000000000 */
[----:B------:R2:W-:Y:S01]  /*aea0*/  SHFL.IDX PT, R123, R44, R65, 0x1c1f ;  /* 0x001c1f412c7b7589 */ /* 0x0005e200000e0000 */
[----:B------:R-:W-:-:S02]  /*aeb0*/  SEL R23, R40, R111, P0 ;  /* 0x0000006f28177207 */ /* 0x000fc40000000000 */
[----:B----4-:R-:W-:Y:S01]  /*aec0*/  SEL R40, R107, R16, P0 ;  /* 0x000000106b287207 */ /* 0x010fe20000000000 */
[----:B------:R-:W-:Y:S01]  /*aed0*/  SHFL.IDX PT, R35, R35, R65, 0x1c1f ;  /* 0x001c1f4123237589 */ /* 0x000fe200000e0000 */
[----:B---3--:R-:W-:Y:S02]  /*aee0*/  SEL R41, R105, R12, P0 ;  /* 0x0000000c69297207 */ /* 0x008fe40000000000 */
[----:B-----5:R-:W-:Y:S01]  /*aef0*/  SEL R17, R18, R103, P0 ;  /* 0x0000006712117207 */ /* 0x020fe20000000000 */
[----:B------:R3:W4:Y:S01]  /*af00*/  SHFL.IDX PT, R125, R45, R65, 0x1c1f ;  /* 0x001c1f412d7d7589 */ /* 0x00072200000e0000 */
[----:B------:R-:W-:Y:S02]  /*af10*/  IADD3 R111, RZ, -UR50, RZ ;  /* 0x80000032ff6f7c10 */ /* 0x000fe4000fffe0ff */
[----:B--2---:R-:W-:Y:S01]  /*af20*/  SEL R44, R16, R107, P0 ;  /* 0x0000006b102c7207 */ /* 0x004fe20000000000 */
[----:B------:R2:W-:Y:S01]  /*af30*/  SHFL.IDX PT, R124, R58, R65, 0x1c1f ;  /* 0x001c1f413a7c7589 */ /* 0x0005e200000e0000 */
[----:B------:R-:W5:Y:S03]  /*af40*/  @P2 LDC R107, c[0x0][0xbec] ;  /* 0x0002fb00ff6b2b82 */ /* 0x000f660000000800 */
[----:B------:R2:W5:Y:S01]  /*af50*/  SHFL.IDX PT, R126, R56, R65, 0x1c1f ;  /* 0x001c1f41387e7589 */ /* 0x00056200000e0000 */
[----:B---3--:R-:W-:-:S03]  /*af60*/  SEL R45, R12, R105, P0 ;  /* 0x000000690c2d7207 */ /* 0x008fc60000000000 */
[----:B------:R3:W-:Y:S01]  /*af70*/  SHFL.IDX PT, R128, R60, R65, 0x1c1f ;  /* 0x001c1f413c807589 */ /* 0x0007e200000e0000 */
[----:B0-----:R-:W-:Y:S02]  /*af80*/  SEL R20, R122, R33, P0 ;  /* 0x000000217a147207 */ /* 0x001fe40000000000 */
[----:B--2---:R-:W-:Y:S01]  /*af90*/  SEL R58, R119, R26, P0 ;  /* 0x0000001a773a7207 */ /* 0x004fe20000000000 */
[----:B------:R0:W2:Y:S01]  /*afa0*/  SHFL.IDX PT, R127, R57, R65, 0x1c1f ;  /* 0x001c1f41397f7589 */ /* 0x0000a200000e0000 */
[----:B------:R-:W-:Y:S02]  /*afb0*/  SEL R22, R33, R122, P0 ;  /* 0x0000007a21167207 */ /* 0x000fe40000000000 */
[----:B------:R-:W-:Y:S01]  /*afc0*/  SEL R56, R26, R119, P0 ;  /* 0x000000771a387207 */ /* 0x000fe20000000000 */
[----:B------:R-:W-:Y:S01]  /*afd0*/  SHFL.IDX PT, R106, R106, R65, 0x1c1f ;  /* 0x001c1f416a6a7589 */ /* 0x000fe200000e0000 */
[----:B------:R-:W-:Y:S01]  /*afe0*/  SEL R26, R121, R30, P0 ;  /* 0x0000001e791a7207 */ /* 0x000fe20000000000 */
[----:B-1----:R-:W-:Y:S01]  /*aff0*/  IMAD R119, R112, R111, UR4 ;  /* 0x0000000470777e24 */ /* 0x002fe2000f8e026f */
[----:B---3--:R-:W-:Y:S01]  /*b000*/  SEL R60, R117, R24, P0 ;  /* 0x00000018753c7207 */ /* 0x008fe20000000000 */
[----:B------:R1:W-:Y:S01]  /*b010*/  SHFL.IDX PT, R109, R59, R65, 0x1c1f ;  /* 0x001c1f413b6d7589 */ /* 0x0003e200000e0000 */
[----:B----4-:R-:W-:Y:S01]  /*b020*/  SEL R12, R104, R125, P0 ;  /* 0x0000007d680c7207 */ /* 0x010fe20000000000 */
[----:B------:R-:W-:Y:S01]  /*b030*/  ULDC.64 UR4, c[0x0][0xbe0] ;  /* 0x0002f80000047ab9 */ /* 0x000fe20000000a00 */
[----:B------:R-:W-:Y:S01]  /*b040*/  SEL R16, R125, R104, P0 ;  /* 0x000000687d107207 */ /* 0x000fe20000000000 */
[----:B------:R-:W-:Y:S01]  /*b050*/  SHFL.IDX PT, R52, R52, R65, 0x1c1f ;  /* 0x001c1f4134347589 */ /* 0x000fe200000e0000 */
[----:B------:R-:W-:-:S02]  /*b060*/  SEL R32, R110, R35, P0 ;  /* 0x000000236e207207 */ /* 0x000fc40000000000 */
[----:B------:R-:W-:Y:S01]  /*b070*/  SEL R34, R35, R110, P0 ;  /* 0x0000006e23227207 */ /* 0x000fe20000000000 */
[----:B------:R3:W4:Y:S01]  /*b080*/  SHFL.IDX PT, R49, R61, R65, 0x1c1f ;  /* 0x001c1f413d317589 */ /* 0x00072200000e0000 */
[----:B0-----:R-:W-:Y:S01]  /*b090*/  SEL R57, R13, R118, P0 ;  /* 0x000000760d397207 */ /* 0x001fe20000000000 */
[----:B------:R-:W0:Y:S01]  /*b0a0*/  @P2 LDC R110, c[0x0][0xbf0] ;  /* 0x0002fc00ff6e2b82 */ /* 0x000e220000000800 */
[----:B-1----:R-:W-:Y:S01]  /*b0b0*/  SEL R59, R118, R13, P0 ;  /* 0x0000000d763b7207 */ /* 0x002fe20000000000 */
[----:B------:R-:W-:Y:S01]  /*b0c0*/  SHFL.IDX PT, R102, R102, R65, 0x1c1f ;  /* 0x001c1f4166667589 */ /* 0x000fe200000e0000 */
[----:B------:R-:W-:Y:S01]  /*b0d0*/  SEL R13, R103, R18, P0 ;  /* 0x00000012670d7207 */ /* 0x000fe20000000000 */
[----:B-----5:R-:W-:Y:S01]  /*b0e0*/  @P2 IMAD.HI.U32 R103, R48, R107, RZ ;  /* 0x0000006b30672227 */ /* 0x020fe200078e00ff */
[----:B------:R-:W-:Y:S01]  /*b0f0*/  SEL R18, R101, R126, P0 ;  /* 0x0000007e65127207 */ /* 0x000fe20000000000 */
[----:B------:R1:W5:Y:S01]  /*b100*/  SHFL.IDX PT, R53, R62, R65, 0x1c1f ;  /* 0x001c1f413e357589 */ /* 0x00036200000e0000 */
[----:B------:R-:W-:-:S02]  /*b110*/  SEL R33, R108, R123, P0 ;  /* 0x0000007b6c217207 */ /* 0x000fc40000000000 */
[----:B---3--:R-:W-:Y:S01]  /*b120*/  SEL R61, R116, R27, P0 ;  /* 0x0000001b743d7207 */ /* 0x008fe20000000000 */
[----:B------:R-:W-:Y:S01]  /*b130*/  SHFL.IDX PT, R84, R84, R65, 0x1c1f ;  /* 0x001c1f4154547589 */ /* 0x000fe200000e0000 */
[----:B------:R-:W-:Y:S02]  /*b140*/  SEL R35, R123, R108, P0 ;  /* 0x0000006c7b237207 */ /* 0x000fe40000000000 */
[----:B------:R-:W-:Y:S01]  /*b150*/  SEL R27, R120, R19, P0 ;  /* 0x00000013781b7207 */ /* 0x000fe20000000000 */
[----:B------:R-:W-:Y:S01]  /*b160*/  SHFL.IDX PT, R97, R97, R65, 0x1c1f ;  /* 0x001c1f4161617589 */ /* 0x000fe200000e0000 */
[----:B-1----:R-:W-:-:S03]  /*b170*/  SEL R62, R24, R117, P0 ;  /* 0x00000075183e7207 */ /* 0x002fc60000000000 */
[----:B------:R-:W-:Y:S01]  /*b180*/  SHFL.IDX PT, R80, R80, R65, 0x1c1f ;  /* 0x001c1f4150507589 */ /* 0x000fe200000e0000 */
[----:B------:R-:W1:Y:S01]  /*b190*/  LDC.64 R116, c[0x0][0xb40] ;  /* 0x0002d000ff747b82 */ /* 0x000e620000000a00 */
[----:B------:R-:W-:Y:S02]  /*b1a0*/  SEL R24, R30, R121, P0 ;  /* 0x000000791e187207 */ /* 0x000fe40000000000 */
[----:B------:R-:W-:Y:S01]  /*b1b0*/  SHFL.IDX PT, R91, R91, R65, 0x1c1f ;  /* 0x001c1f415b5b7589 */ /* 0x000fe200000e0000 */
[----:B------:R-:W-:-:S03]  /*b1c0*/  SEL R30, R126, R101, P0 ;  /* 0x000000657e1e7207 */ /* 0x000fc60000000000 */
[----:B------:R-:W-:Y:S01]  /*b1d0*/  SHFL.IDX PT, R85, R85, R65, 0x1c1f ;  /* 0x001c1f4155557589 */ /* 0x000fe200000e0000 */
[----:B------:R-:W3:Y:S03]  /*b1e0*/  @P2 LDC R121, c[0x0][0xbec] ;  /* 0x0002fb00ff792b82 */ /* 0x000ee60000000800 */
[----:B------:R-:W-:Y:S04]  /*b1f0*/  SHFL.IDX PT, R90, R90, R65, 0x1c1f ;  /* 0x001c1f415a5a7589 */ /* 0x000fe800000e0000 */
[----:B------:R-:W-:Y:S04]  /*b200*/  SHFL.IDX PT, R81, R81, R65, 0x1c1f ;  /* 0x001c1f4151517589 */ /* 0x000fe800000e0000 */
[----:B------:R-:W-:Y:S04]  /*b210*/  SHFL.IDX PT, R82, R82, R65, 0x1c1f ;  /* 0x001c1f4152527589 */ /* 0x000fe800000e0000 */
[----:B------:R-:W-:Y:S01]  /*b220*/  SHFL.IDX PT, R79, R79, R65, 0x1c1f ;  /* 0x001c1f414f4f7589 */ /* 0x000fe200000e0000 */
[----:B-1----:R-:W-:-:S02]  /*b230*/  IMAD R108, R116, UR37, RZ ;  /* 0x00000025746c7c24 */ /* 0x002fc4000f8e02ff */
[----:B------:R-:W-:Y:S01]  /*b240*/  IMAD.WIDE.U32 R4, R116, UR48, R4 ;  /* 0x0000003074047c25 */ /* 0x000fe2000f8e0004 */
[----:B------:R-:W-:Y:S03]  /*b250*/  SHFL.IDX PT, R83, R83, R65, 0x1c1f ;  /* 0x001c1f4153537589 */ /* 0x000fe600000e0000 */
[----:B------:R-:W-:Y:S01]  /*b260*/  IMAD R111, R117, UR48, R108 ;  /* 0x00000030756f7c24 */ /* 0x000fe2000f8e026c */
[----:B------:R1:W-:Y:S01]  /*b270*/  SHFL.IDX PT, R78, R78, R65, 0x1c1f ;  /* 0x001c1f414e4e7589 */ /* 0x0003e200000e0000 */
[----:B------:R-:W-:Y:S01]  /*b280*/  SHF.R.S32.HI R108, RZ, 0x1f, R119 ;  /* 0x0000001fff6c7819 */ /* 0x000fe20000011477 */
[----:B---3--:R-:W-:-:S04]  /*b290*/  @P2 IMAD.HI.U32 R121, R48, R121, RZ ;  /* 0x0000007930792227 */ /* 0x008fc800078e00ff */
[----:B------:R-:W-:Y:S02]  /*b2a0*/  IMAD.IADD R111, R5, 0x1, R111 ;  /* 0x00000001056f7824 */ /* 0x000fe400078e026f */
[C---:B------:R-:W-:Y:S01]  /*b2b0*/  IMAD R5, R108.reuse, UR4, RZ ;  /* 0x000000046c057c24 */ /* 0x040fe2000f8e02ff */
[----:B-1----:R-:W-:Y:S01]  /*b2c0*/  SEL R65, R25, R114, P0 ;  /* 0x0000007219417207 */ /* 0x002fe20000000000 */
[----:B------:R-:W-:Y:S01]  /*b2d0*/  IMAD R108, R108, UR6, RZ ;  /* 0x000000066c6c7c24 */ /* 0x000fe2000f8e02ff */
[----:B------:R-:W1:Y:S01]  /*b2e0*/  LDC.64 R114, c[0x0][0xbd8] ;  /* 0x0002f600ff727b82 */ /* 0x000e620000000a00 */
[----:B------:R-:W-:Y:S01]  /*b2f0*/  IMAD R107, R119, UR5, R5 ;  /* 0x00000005776b7c24 */ /* 0x000fe2000f8e0205 */
[----:B------:R-:W-:Y:S02]  /*b300*/  SEL R25, R19, R120, P0 ;  /* 0x0000007813197207 */ /* 0x000fe40000000000 */
[----:B------:R-:W-:Y:S02]  /*b310*/  SEL R19, R31, R124, P0 ;  /* 0x0000007c1f137207 */ /* 0x000fe40000000000 */
[----:B------:R-:W-:Y:S01]  /*b320*/  SEL R31, R124, R31, P0 ;  /* 0x0000001f7c1f7207 */ /* 0x000fe20000000000 */
[----:B-1----:R-:W-:-:S04]  /*b330*/  IMAD R104, R114, UR37, RZ ;  /* 0x0000002572687c24 */ /* 0x002fc8000f8e02ff */
[----:B------:R-:W-:Y:S02]  /*b340*/  IMAD R101, R115, UR48, R104 ;  /* 0x0000003073657c24 */ /* 0x000fe4000f8e0268 */
[----:B------:R-:W-:Y:S01]  /*b350*/  IMAD.WIDE.U32 R104, R114, UR48, R6 ;  /* 0x0000003072687c25 */ /* 0x000fe2000f8e0006 */
[----:B--2---:R-:W-:Y:S01]  /*b360*/  SEL R6, R42, R127, P0 ;  /* 0x0000007f2a067207 */ /* 0x004fe20000000000 */
[----:B------:R-:W1:Y:S01]  /*b370*/  @P2 LDC R114, c[0x0][0xbf0] ;  /* 0x0002fc00ff722b82 */ /* 0x000e620000000800 */
[----:B------:R-:W-:Y:S01]  /*b380*/  SEL R7, R43, R128, P0 ;  /* 0x000000802b077207 */ /* 0x000fe20000000000 */
[----:B------:R-:W-:Y:S01]  /*b390*/  IMAD.IADD R105, R105, 0x1, R101 ;  /* 0x0000000169697824 */ /* 0x000fe200078e0265 */
[----:B------:R-:W-:Y:S01]  /*b3a0*/  SEL R42, R127, R42, P0 ;  /* 0x0000002a7f2a7207 */ /* 0x000fe20000000000 */
[----:B------:R-:W-:Y:S01]  /*b3b0*/  IMAD.MOV.U32 R101, RZ, RZ, R48 ;  /* 0x000000ffff657224 */ /* 0x000fe200078e0030 */
[----:B0-----:R-:W-:Y:S01]  /*b3c0*/  @P2 SHF.R.U32.HI R101, RZ, R110, R103 ;  /* 0x0000006eff652219 */ /* 0x001fe20000011667 */
[----:B------:R-:W-:Y:S01]  /*b3d0*/  IMAD.MOV.U32 R110, RZ, RZ, R4 ;  /* 0x000000ffff6e7224 */ /* 0x000fe200078e0004 */
[----:B------:R-:W-:Y:S01]  /*b3e0*/  SEL R43, R128, R43, P0 ;  /* 0x0000002b802b7207 */ /* 0x000fe20000000000 */
[----:B------:R-:W-:Y:S01]  /*b3f0*/  IMAD.WIDE.U32 R4, R119, UR4, R104 ;  /* 0x0000000477047c25 */ /* 0x000fe2000f8e0068 */
[----:B------:R-:W-:Y:S01]  /*b400*/  SHF.R.S32.HI R105, RZ, 0x1f, R101 ;  /* 0x0000001fff697819 */ /* 0x000fe20000011465 */
[----:B------:R-:W-:-:S02]  /*b410*/  ULDC.64 UR4, c[0x0][0xb30] ;  /* 0x0002cc0000047ab9 */ /* 0x000fc40000000a00 */
[----:B------:R-:W-:Y:S02]  /*b420*/  IMAD.MOV.U32 R103, RZ, RZ, R48 ;  /* 0x000000ffff677224 */ /* 0x000fe400078e0030 */
[C---:B------:R-:W-:Y:S02]  /*b430*/  IMAD R115, R119.reuse, UR7, R108 ;  /* 0x0000000777737c24 */ /* 0x040fe4000f8e026c */
[----:B------:R-:W-:Y:S01]  /*b440*/  IMAD.WIDE.U32 R110, R119, UR6, R110 ;  /* 0x00000006776e7c25 */ /* 0x000fe2000f8e006e */
[----:B------:R-:W-:-:S03]  /*b450*/  ULDC.64 UR6, c[0x0][0xbc8] ;  /* 0x0002f20000067ab9 */ /* 0x000fc60000000a00 */
[----:B------:R-:W-:Y:S01]  /*b460*/  IMAD.IADD R111, R111, 0x1, R115 ;  /* 0x000000016f6f7824 */ /* 0x000fe200078e0273 */
[----:B-1----:R-:W-:Y:S02]  /*b470*/  @P2 SHF.R.U32.HI R103, RZ, R114, R121 ;  /* 0x00000072ff672219 */ /* 0x002fe40000011679 */
[----:B------:R-:W-:Y:S01]  /*b480*/  IADD3 R104, P2, R101, R4, RZ ;  /* 0x0000000465687210 */ /* 0x000fe20007f5e0ff */
[----:B------:R-:W-:Y:S01]  /*b490*/  IMAD.MOV R101, RZ, RZ, -R101 ;  /* 0x000000ffff657224 */ /* 0x000fe200078e0a65 */
[--C-:B------:R-:W-:Y:S01]  /*b4a0*/  SHF.R.S32.HI R4, RZ, 0x1f, R103.reuse ;  /* 0x0000001fff047819 */ /* 0x100fe20000011467 */
[----:B------:R-:W-:Y:S01]  /*b4b0*/  IMAD.MOV R108, RZ, RZ, -R103 ;  /* 0x000000ffff6c7224 */ /* 0x000fe200078e0a67 */
[----:B------:R-:W-:Y:S01]  /*b4c0*/  IADD3.X R105, R105, R5, R107, P2, !PT ;  /* 0x0000000569697210 */ /* 0x000fe200017fe46b */
[----:B------:R-:W-:Y:S02]  /*b4d0*/  IMAD R101, R113, R101, R48 ;  /* 0x0000006571657224 */ /* 0x000fe400078e0230 */
[----:B------:R-:W-:-:S02]  /*b4e0*/  IMAD R4, R4, UR4, RZ ;  /* 0x0000000404047c24 */ /* 0x000fc4000f8e02ff */
[----:B------:R-:W-:Y:S01]  /*b4f0*/  IMAD R107, R113, R108, R48 ;  /* 0x0000006c716b7224 */ /* 0x000fe200078e0230 */
[----:B------:R-:W-:Y:S01]  /*b500*/  SHF.R.S32.HI R48, RZ, 0x1f, R101 ;  /* 0x0000001fff307819 */ /* 0x000fe20000011465 */
[C---:B------:R-:W-:Y:S01]  /*b510*/  IMAD R115, R103.reuse, UR5, R4 ;  /* 0x0000000567737c24 */ /* 0x040fe2000f8e0204 */
[----:B------:R-:W0:Y:S01]  /*b520*/  S2UR UR5, SR_CgaCtaId ;  /* 0x00000000000579c3 */ /* 0x000e220000008800 */
[----:B------:R-:W-:Y:S01]  /*b530*/  IMAD.WIDE.U32 R4, R103, UR4, R110 ;  /* 0x0000000467047c25 */ /* 0x000fe2000f8e006e */
[----:B------:R-:W-:Y:S01]  /*b540*/  SHF.R.S32.HI R103, RZ, 0x1f, R107 ;  /* 0x0000001fff677819 */ /* 0x000fe2000001146b */
[----:B------:R-:W-:Y:S02]  /*b550*/  UMOV UR4, 0x400 ;  /* 0x0000040000047882 */ /* 0x000fe40000000000 */
[----:B------:R-:W-:Y:S02]  /*b560*/  IMAD R48, R48, UR6, RZ ;  /* 0x0000000630307c24 */ /* 0x000fe4000f8e02ff */
[----:B------:R-:W-:-:S02]  /*b570*/  IMAD R108, R103, UR8, RZ ;  /* 0x00000008676c7c24 */ /* 0x000fc4000f8e02ff */
[----:B------:R-:W-:Y:S02]  /*b580*/  IMAD.IADD R5, R5, 0x1, R115 ;  /* 0x0000000105057824 */ /* 0x000fe400078e0273 */
[C---:B------:R-:W-:Y:S01]  /*b590*/  IMAD R103, R101.reuse, UR7, R48 ;  /* 0x0000000765677c24 */ /* 0x040fe2000f8e0230 */
[----:B----4-:R-:W-:Y:S01]  /*b5a0*/  SEL R48, R50, R49, P0 ;  /* 0x0000003132307207 */ /* 0x010fe20000000000 */
[----:B------:R-:W-:Y:S01]  /*b5b0*/  IMAD.WIDE.U32 R104, R101, UR6, R104 ;  /* 0x0000000665687c25 */ /* 0x000fe2000f8e0068 */
[----:B------:R-:W-:Y:S01]  /*b5c0*/  ULDC.64 UR6, c[0x0][0xba8] ;  /* 0x0002ea0000067ab9 */ /* 0x000fe20000000a00 */
[----:B------:R-:W-:Y:S02]  /*b5d0*/  SEL R50, R49, R50, P0 ;  /* 0x0000003231327207 */ /* 0x000fe40000000000 */
[----:B------:R-:W-:Y:S01]  /*b5e0*/  IMAD.WIDE.U32 R110, R107, UR8, R4 ;  /* 0x000000086b6e7c25 */ /* 0x000fe2000f8e0004 */
[----:B------:R-:W-:Y:S01]  /*b5f0*/  LEA R112, P2, R104, UR6, 0x2 ;  /* 0x0000000668707c11 */ /* 0x000fe2000f8410ff */
[----:B------:R-:W-:Y:S01]  /*b600*/  ULDC UR6, c[0x0][0xa88] ;  /* 0x0002a20000067ab9 */ /* 0x000fe20000000800 */
[----:B------:R-:W-:Y:S01]  /*b610*/  IADD3 R5, R105, R103, RZ ;  /* 0x0000006769057210 */ /* 0x000fe20007ffe0ff */
[----:B------:R-:W-:Y:S01]  /*b620*/  IMAD R101, R107, UR9, R108 ;  /* 0x000000096b657c24 */ /* 0x000fe2000f8e026c */
[----:B------:R-:W-:Y:S01]  /*b630*/  ULDC.64 UR8, c[0x0][0xb00] ;  /* 0x0002c00000087ab9 */ /* 0x000fe20000000a00 */
[----:B------:R-:W-:Y:S01]  /*b640*/  SEL R4, R46, R109, P0 ;  /* 0x0000006d2e047207 */ /* 0x000fe20000000000 */
[----:B------:R-:W-:Y:S01]  /*b650*/  SHFL.IDX PT, R108, R112, RZ, 0x1c1f ;  /* 0x001c1fff706c7589 */ /* 0x000fe200000e0000 */
[----:B------:R-:W-:Y:S01]  /*b660*/  IMAD.IADD R107, R111, 0x1, R101 ;  /* 0x000000016f6b7824 */ /* 0x000fe200078e0265 */
[----:B------:R-:W-:Y:S01]  /*b670*/  LEA.HI.X R114, R104, UR7, R5, 0x2, P2 ;  /* 0x0000000768727c11 */ /* 0x000fe200090f1405 */
[----:B0-----:R-:W-:Y:S01]  /*b680*/  ULEA UR4, UR5, UR4, 0x18 ;  /* 0x0000000405047291 */ /* 0x001fe2000f8ec03f */
[C---:B------:R-:W-:Y:S01]  /*b690*/  LEA R103, P3, R110.reuse, UR8, 0x2 ;  /* 0x000000086e677c11 */ /* 0x040fe2000f8610ff */
[----:B------:R-:W-:Y:S01]  /*b6a0*/  IMAD R101, R113, UR6, RZ ;  /* 0x0000000671657c24 */ /* 0x000fe2000f8e02ff */
[----:B------:R-:W-:Y:S01]  /*b6b0*/  SEL R46, R109, R46, P0 ;  /* 0x0000002e6d2e7207 */ /* 0x000fe20000000000 */
[----:B------:R-:W-:Y:S01]  /*b6c0*/  SHFL.IDX PT, R111, R114, 0x1, 0x1c1f ;  /* 0x003c1f00726f7f89 */ /* 0x000fe200000e0000 */
[----:B------:R-:W-:Y:S01]  /*b6d0*/  LEA.HI.X R107, R110, UR9, R107, 0x2, P3 ;  /* 0x000000096e6b7c11 */ /* 0x000fe200098f146b */
[----:B------:R-:W-:Y:S01]  /*b6e0*/  UIADD3 UR4, UR4, 0x33420, URZ ;  /* 0x0003342004047890 */ /* 0x000fe2000fffe03f */
[----:B------:R-:W-:Y:S01]  /*b6f0*/  SEL R5, R47, R106, P0 ;  /* 0x0000006a2f057207 */ /* 0x000fe20000000000 */
[----:B------:R-:W0:Y:S01]  /*b700*/  SHFL.IDX PT, R109, R114, RZ, 0x1c1f ;  /* 0x001c1fff726d7589 */ /* 0x000e2200000e0000 */
[----:B------:R-:W-:Y:S01]  /*b710*/  SEL R47, R106, R47, P0 ;  /* 0x0000002f6a2f7207 */ /* 0x000fe20000000000 */
[C---:B------:R-:W-:Y:S01]  /*b720*/  VIADD R106, R100.reuse, 0x8 ;  /* 0x00000008646a7836 */ /* 0x040fe20000000000 */
[CC--:B------:R-:W-:Y:S01]  /*b730*/  ISETP.GE.OR P2, PT, R100.reuse, R101.reuse, P1 ;  /* 0x000000656400720c */ /* 0x0c0fe20000f46670 */
[----:B------:R-:W1:Y:S01]  /*b740*/  SHFL.IDX PT, R110, R112, 0x1, 0x1c1f ;  /* 0x003c1f00706e7f89 */ /* 0x000e6200000e0000 */
[----:B------:R-:W-:Y:S01]  /*b750*/  UPRMT UR4, URZ, 0x654, UR4 ;  /* 0x000006543f047896 */ /* 0x000fe20008000004 */
[----:B------:R-:W-:-:S02]  /*b760*/  ISETP.GE.AND P3, PT, R100, R101, PT ;  /* 0x000000656400720c */ /* 0x000fc40003f66270 */
[----:B------:R-:W-:Y:S01]  /*b770*/  ISETP.GE.OR P1, PT, R106, R101, P1 ;  /* 0x000000656a00720c */ /* 0x000fe20000f26670 */
[----:B------:R2:W3:Y:S01]  /*b780*/  SHFL.IDX PT, R104, R103, RZ, 0x1c1f ;  /* 0x001c1fff67687589 */ /* 0x0004e200000e0000 */
[----:B------:R-:W-:Y:S02]  /*b790*/  SEL R49, R51, R52, P0 ;  /* 0x0000003433317207 */ /* 0x000fe40000000000 */
[----:B------:R-:W-:Y:S01]  /*b7a0*/  SEL R51, R52, R51, P0 ;  /* 0x0000003334337207 */ /* 0x000fe20000000000 */
[----:B------:R2:W4:Y:S01]  /*b7b0*/  SHFL.IDX PT, R105, R107, RZ, 0x1c1f ;  /* 0x001c1fff6b697589 */ /* 0x00052200000e0000 */
[----:B------:R-:W-:Y:S01]  /*b7c0*/  SYNCS.ARRIVE.TRANS64.RED.A1T0 RZ, [UR4], RZ ;  /* 0x000000ffffff79a7 */ /* 0x000fe20008100404 */
[----:B-----5:R-:W-:Y:S02]  /*b7d0*/  SEL R52, R54, R53, P0 ;  /* 0x0000003536347207 */ /* 0x020fe40000000000 */
[----:B------:R-:W-:Y:S02]  /*b7e0*/  SEL R54, R53, R54, P0 ;  /* 0x0000003635367207 */ /* 0x000fe40000000000 */
[----:B------:R-:W-:-:S02]  /*b7f0*/  SEL R53, R55, R102, P0 ;  /* 0x0000006637357207 */ /* 0x000fc40000000000 */
[----:B------:R-:W-:Y:S01]  /*b800*/  SEL R55, R102, R55, P0 ;  /* 0x0000003766377207 */ /* 0x000fe20000000000 */
[----:B0-----:R2:W-:Y:S04]  /*b810*/  @!P2 ST.E desc[UR54][R108.64], R2 ;  /* 0x000000026c00a985 */ /* 0x0015e8000c101936 */
[----:B-1----:R2:W-:Y:S01]  /*b820*/  @!P1 ST.E desc[UR54][R110.64], R0 ;  /* 0x000000006e009985 */ /* 0x0025e2000c101936 */
[----:B------:R-:W-:Y:S05]  /*b830*/  @P3 BRA `(.L_x_3889) ;  /* 0x0000000800383947 */ /* 0x000fea0003800000 */
[C---:B--2---:R-:W-:Y:S01]  /*b840*/  VIADD R0, R96.reuse, 0x8 ;  /* 0x0000000860007836 */ /* 0x044fe20000000000 */
[----:B------:R-:W-:Y:S01]  /*b850*/  ULDC UR4, c[0x0][0xac8] ;  /* 0x0002b20000047ab9 */ /* 0x000fe20000000800 */
[C---:B------:R-:W-:Y:S01]  /*b860*/  VIADD R100, R96.reuse, 0x10 ;  /* 0x0000001060647836 */ /* 0x040fe20000000000 */
[C---:B------:R-:W-:Y:S01]  /*b870*/  ISETP.GE.AND P4, PT, R96.reuse, UR4, PT ;  /* 0x0000000460007c0c */ /* 0x040fe2000bf86270 */
[----:B------:R-:W-:Y:S01]  /*b880*/  VIADD R102, R96, 0x18 ;  /* 0x0000001860667836 */ /* 0x000fe20000000000 */
[----:B------:R-:W-:Y:S01]  /*b890*/  ISETP.GE.AND P5, PT, R0, UR4, PT ;  /* 0x0000000400007c0c */ /* 0x000fe2000bfa6270 */
[----:B------:R-:W-:Y:S01]  /*b8a0*/  VIADD R112, R96, 0x20 ;  /* 0x0000002060707836 */ /* 0x000fe20000000000 */
[----:B------:R-:W-:Y:S01]  /*b8b0*/  ISETP.GE.AND P3, PT, R100, UR4, PT ;  /* 0x0000000464007c0c */ /* 0x000fe2000bf66270 */
[----:B------:R-:W-:Y:S01]  /*b8c0*/  VIADD R114, R96, 0x30 ;  /* 0x0000003060727836 */ /* 0x000fe20000000000 */
[----:B------:R-:W-:Y:S02]  /*b8d0*/  ISETP.GE.AND P1, PT, R102, UR4, PT ;  /* 0x0000000466007c0c */ /* 0x000fe4000bf26270 */
[----:B------:R-:W-:-:S05]  /*b8e0*/  ISETP.GE.AND P2, PT, R112, UR4, PT ;  /* 0x0000000470007c0c */ /* 0x000fca000bf46270 */
[--C-:B---34-:R-:W-:Y:S02]  /*b8f0*/  @!P4 IMAD.WIDE R108, R96, 0x4, R104.reuse ;  /* 0x00000004606cc825 */ /* 0x118fe400078e0268 */
[----:B------:R-:W-:Y:S02]  /*b900*/  @!P5 LEA.HI R0, R0, R0, RZ, 0x1 ;  /* 0x000000000000d211 */ /* 0x000fe400078f08ff */
[----:B------:R-:W-:Y:S01]  /*b910*/  @!P3 LEA.HI R100, R100, R100, RZ, 0x1 ;  /* 0x000000646464b211 */ /* 0x000fe200078f08ff */
[----:B------:R0:W-:Y:S01]  /*b920*/  @!P4 ST.E.64 desc[UR54][R108.64], R94 ;  /* 0x0000005e6c00c985 */ /* 0x0001e2000c101b36 */
[----:B------:R-:W-:Y:S01]  /*b930*/  @!P5 LOP3.LUT R111, R0, 0xfffffffe, RZ, 0xc0, !PT ;  /* 0xfffffffe006fd812 */ /* 0x000fe200078ec0ff */
[----:B------:R-:W-:Y:S01]  /*b940*/  VIADD R0, R96, 0x28 ;  /* 0x0000002860007836 */ /* 0x000fe20000000000 */
[----:B------:R-:W-:Y:S02]  /*b950*/  @!P3 LOP3.LUT R113, R100, 0xfffffffe, RZ, 0xc0, !PT ;  /* 0xfffffffe6471b812 */ /* 0x000fe400078ec0ff */
[----:B------:R-:W-:Y:S01]  /*b960*/  @!P1 LEA.HI R102, R102, R102, RZ, 0x1 ;  /* 0x0000006666669211 */ /* 0x000fe200078f08ff */
[----:B------:R-:W-:Y:S01]  /*b970*/  @!P5 IMAD.WIDE R110, R111, 0x4, R104 ;  /* 0x000000046f6ed825 */ /* 0x000fe200078e0268 */
[----:B------:R-:W-:-:S02]  /*b980*/  ISETP.GE.AND P4, PT, R0, UR4, PT ;  /* 0x0000000400007c0c */ /* 0x000fc4000bf86270 */
[----:B------:R-:W-:Y:S02]  /*b990*/  IADD3 R100, R96, 0x38, RZ ;  /* 0x0000003860647810 */ /* 0x000fe40007ffe0ff */
[----:B------:R1:W-:Y:S01]  /*b9a0*/  @!P5 ST.E.64 desc[UR54][R110.64], R98 ;  /* 0x000000626e00d985 */ /* 0x0003e2000c101b36 */
[----:B------:R-:W-:Y:S02]  /*b9b0*/  ISETP.GE.AND P5, PT, R114, UR4, PT ;  /* 0x0000000472007c0c */ /* 0x000fe4000bfa6270 */
[----:B------:R-:W-:Y:S01]  /*b9c0*/  @!P2 LEA.HI R112, R112, R112, RZ, 0x1 ;  /* 0x000000707070a211 */ /* 0x000fe200078f08ff */
[----:B0-----:R-:W-:Y:S01]  /*b9d0*/  @!P3 IMAD.WIDE R94, R113, 0x4, R104 ;  /* 0x00000004715eb825 */ /* 0x001fe200078e0268 */
[----:B------:R-:W-:Y:S02]  /*b9e0*/  @!P1 LOP3.LUT R115, R102, 0xfffffffe, RZ, 0xc0, !PT ;  /* 0xfffffffe66739812 */ /* 0x000fe400078ec0ff */
[----:B------:R-:W-:Y:S01]  /*b9f0*/  ISETP.GE.AND P6, PT, R100, UR4, PT ;  /* 0x0000000464007c0c */ /* 0x000fe2000bfc6270 */
[----:B------:R-:W-:Y:S01]  /*ba00*/  VIADD R102, R96, 0x40 ;  /* 0x0000004060667836 */ /* 0x000fe20000000000 */
[----:B------:R-:W-:Y:S01]  /*ba10*/  @!P4 LEA.HI R0, R0, R0, RZ, 0x1 ;  /* 0x000000000000c211 */ /* 0x000fe200078f08ff */
[----:B------:R0:W-:Y:S01]  /*ba20*/  @!P3 ST.E.64 desc[UR54][R94.64], R92 ;  /* 0x0000005c5e00b985 */ /* 0x0001e2000c101b36 */
[----:B------:R-:W-:-:S02]  /*ba30*/  @!P2 LOP3.LUT R109, R112, 0xfffffffe, RZ, 0xc0, !PT ;  /* 0xfffffffe706da812 */ /* 0x000fc400078ec0ff */
[----:B------:R-:W-:Y:S01]  /*ba40*/  ISETP.GE.AND P3, PT, R102, UR4, PT ;  /* 0x0000000466007c0c */ /* 0x000fe2000bf66270 */
[--C-:B-1----:R-:W-:Y:S01]  /*ba50*/  @!P1 IMAD.WIDE R98, R115, 0x4, R104.reuse ;  /* 0x0000000473629825 */ /* 0x102fe200078e0268 */
[----:B------:R-:W-:Y:S02]  /*ba60*/  @!P4 LOP3.LUT R111, R0, 0xfffffffe, RZ, 0xc0, !PT ;  /* 0xfffffffe006fc812 */ /* 0x000fe400078ec0ff */
[----:B------:R-:W-:Y:S01]  /*ba70*/  @!P5 LEA.HI R114, R114, R114, RZ, 0x1 ;  /* 0x000000727272d211 */ /* 0x000fe200078f08ff */
[----:B------:R-:W-:Y:S01]  /*ba80*/  VIADD R110, R96, 0x48 ;  /* 0x00000048606e7836 */ /* 0x000fe20000000000 */
[----:B------:R1:W-:Y:S01]  /*ba90*/  @!P1 ST.E.64 desc[UR54][R98.64], R86 ;  /* 0x0000005662009985 */ /* 0x0003e2000c101b36 */
[----:B------:R-:W-:Y:S01]  /*baa0*/  @!P2 IMAD.WIDE R108, R109, 0x4, R104 ;  /* 0x000000046d6ca825 */ /* 0x000fe200078e0268 */
[----:B------:R-:W-:Y:S02]  /*bab0*/  @!P6 LEA.HI R100, R100, R100, RZ, 0x1 ;  /* 0x000000646464e211 */ /* 0x000fe400078f08ff */
[----:B------:R-:W-:Y:S01]  /*bac0*/  ISETP.GE.AND P1, PT, R110, UR4, PT ;  /* 0x000000046e007c0c */ /* 0x000fe2000bf26270 */
[----:B------:R-:W-:Y:S01]  /*bad0*/  VIADD R0, R96, 0x50 ;  /* 0x0000005060007836 */ /* 0x000fe20000000000 */
[----:B------:R2:W-:Y:S01]  /*bae0*/  @!P2 ST.E.64 desc[UR54][R108.64], R88 ;  /* 0x000000586c00a985 */ /* 0x0005e2000c101b36 */
[----:B0-----:R-:W-:-:S02]  /*baf0*/  @!P5 LOP3.LUT R93, R114, 0xfffffffe, RZ, 0xc0, !PT ;  /* 0xfffffffe725dd812 */ /* 0x001fc400078ec0ff */
[----:B------:R-:W-:Y:S02]  /*bb00*/  @!P6 LOP3.LUT R95, R100, 0xfffffffe, RZ, 0xc0, !PT ;  /* 0xfffffffe645fe812 */ /* 0x000fe400078ec0ff */
[----:B------:R-:W-:Y:S02]  /*bb10*/  ISETP.GE.AND P2, PT, R0, UR4, PT ;  /* 0x0000000400007c0c */ /* 0x000fe4000bf46270 */
[----:B------:R-:W-:Y:S01]  /*bb20*/  @!P3 LEA.HI R102, R102, R102, RZ, 0x1 ;  /* 0x000000666666b211 */ /* 0x000fe200078f08ff */
[----:B-1----:R-:W-:-:S03]  /*bb30*/  @!P4 IMAD.WIDE R86, R111, 0x4, R104 ;  /* 0x000000046f56c825 */ /* 0x002fc600078e0268 */
[----:B------:R-:W-:Y:S01]  /*bb40*/  @!P1 LEA.HI R110, R110, R110, RZ, 0x1 ;  /* 0x0000006e6e6e9211 */ /* 0x000fe200078f08ff */
[----:B------:R-:W-:Y:S01]  /*bb50*/  VIADD R98, R96, 0x58 ;  /* 0x0000005860627836 */ /* 0x000fe20000000000 */
[----:B------:R0:W-:Y:S01]  /*bb60*/  @!P4 ST.E.64 desc[UR54][R86.64], R76 ;  /* 0x0000004c5600c985 */ /* 0x0001e2000c101b36 */
[----:B--2---:R-:W-:-:S03]  /*bb70*/  @!P5 IMAD.WIDE R88, R93, 0x4, R104 ;  /* 0x000000045d58d825 */ /* 0x004fc600078e0268 */
[----:B------:R-:W-:Y:S01]  /*bb80*/  ISETP.GE.AND P4, PT, R98, UR4, PT ;  /* 0x0000000462007c0c */ /* 0x000fe2000bf86270 */
[--C-:B------:R-:W-:Y:S01]  /*bb90*/  @!P6 IMAD.WIDE R92, R95, 0x4, R104.reuse ;  /* 0x000000045f5ce825 */ /* 0x100fe200078e0268 */
[----:B------:R-:W-:Y:S01]  /*bba0*/  @!P3 LOP3.LUT R95, R102, 0xfffffffe, RZ, 0xc0, !PT ;  /* 0xfffffffe665fb812 */ /* 0x000fe200078ec0ff */
[----:B------:R1:W-:Y:S01]  /*bbb0*/  @!P5 ST.E.64 desc[UR54][R88.64], R72 ;  /* 0x000000485800d985 */ /* 0x0003e2000c101b36 */
[----:B------:R-:W-:Y:S01]  /*bbc0*/  @!P2 LEA.HI R0, R0, R0, RZ, 0x1 ;  /* 0x000000000000a211 */ /* 0x000fe200078f08ff */
[----:B------:R-:W-:Y:S02]  /*bbd0*/  VIADD R99, R96, 0x60 ;  /* 0x0000006060637836 */ /* 0x000fe40000000000 */
[--C-:B------:R-:W-:Y:S01]  /*bbe0*/  @!P3 IMAD.WIDE R94, R95, 0x4, R104.reuse ;  /* 0x000000045f5eb825 */ /* 0x100fe200078e0268 */
[----:B------:R2:W-:Y:S01]  /*bbf0*/  @!P6 ST.E.64 desc[UR54][R92.64], R74 ;  /* 0x0000004a5c00e985 */ /* 0x0005e2000c101b36 */
[----:B0-----:R-:W-:Y:S02]  /*bc00*/  @!P1 LOP3.LUT R77, R110, 0xfffffffe, RZ, 0xc0, !PT ;  /* 0xfffffffe6e4d9812 */ /* 0x001fe400078ec0ff */
[----:B------:R-:W-:Y:S01]  /*bc10*/  VIADD R76, R96, 0x70 ;  /* 0x00000070604c7836 */ /* 0x000fe20000000000 */
[----:B------:R-:W-:Y:S01]  /*bc20*/  @!P2 LOP3.LUT R87, R0, 0xfffffffe, RZ, 0xc0, !PT ;  /* 0xfffffffe0057a812 */ /* 0x000fe200078ec0ff */
[----:B------:R0:W-:Y:S01]  /*bc30*/  @!P3 ST.E.64 desc[UR54][R94.64], R70 ;  /* 0x000000465e00b985 */ /* 0x0001e2000c101b36 */
[----:B------:R-:W-:Y:S01]  /*bc40*/  @!P4 LEA.HI R98, R98, R98, RZ, 0x1 ;  /* 0x000000626262c211 */ /* 0x000fe200078f08ff */
[----:B------:R-:W-:Y:S01]  /*bc50*/  VIADD R0, R96, 0x68 ;  /* 0x0000006860007836 */ /* 0x000fe20000000000 */
[----:B------:R-:W-:Y:S01]  /*bc60*/  ISETP.GE.AND P3, PT, R99, UR4, PT ;  /* 0x0000000463007c0c */ /* 0x000fe2000bf66270 */
[----:B-1----:R-:W-:Y:S01]  /*bc70*/  @!P1 IMAD.WIDE R72, R77, 0x4, R104 ;  /* 0x000000044d489825 */ /* 0x002fe200078e0268 */
[----:B------:R-:W-:-:S03]  /*bc80*/  ISETP.GE.AND P6, PT, R76, UR4, PT ;  /* 0x000000044c007c0c */ /* 0x000fc6000bfc6270 */
[----:B------:R-:W-:Y:S01]  /*bc90*/  VIADD R77, R96, 0x78 ;  /* 0x00000078604d7836 */ /* 0x000fe20000000000 */
[----:B------:R1:W-:Y:S01]  /*bca0*/  @!P1 ST.E.64 desc[UR54][R72.64], R66 ;  /* 0x0000004248009985 */ /* 0x0003e2000c101b36 */
[----:B--2---:R-:W-:Y:S01]  /*bcb0*/  @!P2 IMAD.WIDE R74, R87, 0x4, R104 ;  /* 0x00000004574aa825 */ /* 0x004fe200078e0268 */
[----:B------:R-:W-:Y:S02]  /*bcc0*/  ISETP.GE.AND P1, PT, R0, UR4, PT ;  /* 0x0000000400007c0c */ /* 0x000fe4000bf26270 */
[C---:B------:R-:W-:Y:S01]  /*bcd0*/  IADD3 R87, R96.reuse, 0x88, RZ ;  /* 0x0000008860577810 */ /* 0x040fe20007ffe0ff */
[----:B------:R-:W-:Y:S01]  /*bce0*/  VIADD R86, R96, 0x80 ;  /* 0x0000008060567836 */ /* 0x000fe20000000000 */
[----:B0-----:R-:W-:Y:S01]  /*bcf0*/  @!P4 LOP3.LUT R71, R98, 0xfffffffe, RZ, 0xc0, !PT ;  /* 0xfffffffe6247c812 */ /* 0x001fe200078ec0ff */
[----:B------:R0:W-:Y:S01]  /*bd00*/  @!P2 ST.E.64 desc[UR54][R74.64], R68 ;  /* 0x000000444a00a985 */ /* 0x0001e2000c101b36 */
[----:B------:R-:W-:Y:S02]  /*bd10*/  ISETP.GE.AND P5, PT, R77, UR4, PT ;  /* 0x000000044d007c0c */ /* 0x000fe4000bfa6270 */
[----:B------:R-:W-:-:S02]  /*bd20*/  ISETP.GE.AND P2, PT, R86, UR4, PT ;  /* 0x0000000456007c0c */ /* 0x000fc4000bf46270 */
[----:B------:R-:W-:Y:S01]  /*bd30*/  @!P3 LEA.HI R99, R99, R99, RZ, 0x1 ;  /* 0x000000636363b211 */ /* 0x000fe200078f08ff */
[----:B-1----:R-:W-:Y:S01]  /*bd40*/  @!P4 IMAD.WIDE R66, R71, 0x4, R104 ;  /* 0x000000044742c825 */ /* 0x002fe200078e0268 */
[----:B------:R-:W-:Y:S02]  /*bd50*/  @!P6 LEA.HI R76, R76, R76, RZ, 0x1 ;  /* 0x0000004c4c4ce211 */ /* 0x000fe400078f08ff */
[----:B------:R-:W-:Y:S02]  /*bd60*/  @!P1 LEA.HI R0, R0, R0, RZ, 0x1 ;  /* 0x0000000000009211 */ /* 0x000fe400078f08ff */
[----:B------:R1:W-:Y:S01]  /*bd70*/  @!P4 ST.E.64 desc[UR54][R66.64], R64 ;  /* 0x000000404200c985 */ /* 0x0003e2000c101b36 */
[----:B------:R-:W-:Y:S02]  /*bd80*/  ISETP.GE.AND P4, PT, R87, UR4, PT ;  /* 0x0000000457007c0c */ /* 0x000fe4000bf86270 */
[----:B0-----:R-:W-:Y:S02]  /*bd90*/  @!P3 LOP3.LUT R69, R99, 0xfffffffe, RZ, 0xc0, !PT ;  /* 0xfffffffe6345b812 */ /* 0x001fe400078ec0ff */
[----:B------:R-:W-:-:S02]  /*bda0*/  @!P6 LOP3.LUT R73, R76, 0xfffffffe, RZ, 0xc0, !PT ;  /* 0xfffffffe4c49e812 */ /* 0x000fc400078ec0ff */
[----:B------:R-:W-:Y:S01]  /*bdb0*/  @!P5 LEA.HI R77, R77, R77, RZ, 0x1 ;  /* 0x0000004d4d4dd211 */ /* 0x000fe200078f08ff */
[--C-:B------:R-:W-:Y:S01]  /*bdc0*/  @!P3 IMAD.WIDE R68, R69, 0x4, R104.reuse ;  /* 0x000000044544b825 */ /* 0x100fe200078e0268 */
[----:B------:R-:W-:Y:S02]  /*bdd0*/  @!P1 LOP3.LUT R71, R0, 0xfffffffe, RZ, 0xc0, !PT ;  /* 0xfffffffe00479812 */ /* 0x000fe400078ec0ff */
[----:B------:R-:W-:Y:S01]  /*bde0*/  @!P2 LEA.HI R86, R86, R86, RZ, 0x1 ;  /* 0x000000565656a211 */ /* 0x000fe200078f08ff */
[----:B------:R-:W-:Y:S01]  /*bdf0*/  VIADD R0, R96, 0x90 ;  /* 0x0000009060007836 */ /* 0x000fe20000000000 */
[----:B------:R0:W-:Y:S01]  /*be00*/  @!P3 ST.E.64 desc[UR54][R68.64], R60 ;  /* 0x0000003c4400b985 */ /* 0x0001e2000c101b36 */
[----:B------:R-:W-:Y:S01]  /*be10*/  @!P4 LEA.HI R87, R87, R87, RZ, 0x1 ;  /* 0x000000575757c211 */ /* 0x000fe200078f08ff */
[--C-:B-1----:R-:W-:Y:S01]  /*be20*/  @!P6 IMAD.WIDE R64, R73, 0x4, R104.reuse ;  /* 0x000000044940e825 */ /* 0x102fe200078e0268 */
[----:B------:R-:W-:Y:S02]  /*be30*/  @!P5 LOP3.LUT R67, R77, 0xfffffffe, RZ, 0xc0, !PT ;  /* 0xfffffffe4d43d812 */ /* 0x000fe400078ec0ff */
[----:B------:R-:W-:Y:S01]  /*be40*/  @!P2 LOP3.LUT R73, R86, 0xfffffffe, RZ, 0xc0, !PT ;  /* 0xfffffffe5649a812 */ /* 0x000fe200078ec0ff */
[----:B------:R-:W-:Y:S01]  /*be50*/  @!P1 IMAD.WIDE R70, R71, 0x4, R104 ;  /* 0x0000000447469825 */ /* 0x000fe200078e0268 */
[----:B------:R-:W-:-:S03]  /*be60*/  @!P4 LOP3.LUT R87, R87, 0xfffffffe, RZ, 0xc0, !PT ;  /* 0xfffffffe5757c812 */ /* 0x000fc600078ec0ff */
[--C-:B------:R-:W-:Y:S01]  /*be70*/  @!P5 IMAD.WIDE R66, R67, 0x4, R104.reuse ;  /* 0x000000044342d825 */ /* 0x100fe200078e0268 */
[----:B------:R1:W-:Y:S01]  /*be80*/  @!P1 ST.E.64 desc[UR54][R70.64], R62 ;  /* 0x0000003e46009985 */ /* 0x0003e2000c101b36 */
[----:B------:R-:W-:Y:S02]  /*be90*/  ISETP.GE.AND P1, PT, R0, UR4, PT ;  /* 0x0000000400007c0c */ /* 0x000fe4000bf26270 */
[----:B0-----:R-:W-:Y:S01]  /*bea0*/  @!P2 IMAD.WIDE R60, R73, 0x4, R104 ;  /* 0x00000004493ca825 */ /* 0x001fe200078e0268 */
[----:B------:R0:W-:Y:S03]  /*beb0*/  @!P6 ST.E.64 desc[UR54][R64.64], R58 ;  /* 0x0000003a4000e985 */ /* 0x0001e6000c101b36 */
[C---:B------:R-:W-:Y:S01]  /*bec0*/  VIADD R68, R96.reuse, 0x98 ;  /* 0x0000009860447836 */ /* 0x040fe20000000000 */
[----:B------:R-:W-:Y:S01]  /*bed0*/  @!P5 ST.E.64 desc[UR54][R66.64], R56 ;  /* 0x000000384200d985 */ /* 0x000fe2000c101b36 */
[----:B------:R-:W-:-:S03]  /*bee0*/  VIADD R69, R96, 0xa0 ;  /* 0x000000a060457836 */ /* 0x000fc60000000000 */
[----:B------:R-:W-:Y:S01]  /*bef0*/  @!P2 ST.E.64 desc[UR54][R60.64], R26 ;  /* 0x0000001a3c00a985 */ /* 0x000fe2000c101b36 */
[----:B------:R-:W-:Y:S01]  /*bf00*/  ISETP.GE.AND P2, PT, R68, UR4, PT ;  /* 0x0000000444007c0c */ /* 0x000fe2000bf46270 */
[----:B-1----:R-:W-:Y:S01]  /*bf10*/  @!P4 IMAD.WIDE R62, R87, 0x4, R104 ;  /* 0x00000004573ec825 */ /* 0x002fe200078e0268 */
[----:B------:R-:W-:Y:S02]  /*bf20*/  ISETP.GE.AND P3, PT, R69, UR4, PT ;  /* 0x0000000445007c0c */ /* 0x000fe4000bf66270 */
[----:B------:R-:W-:Y:S01]  /*bf30*/  @!P1 LEA.HI R0, R0, R0, RZ, 0x1 ;  /* 0x0000000000009211 */ /* 0x000fe200078f08ff */
[C---:B------:R-:W-:Y:S01]  /*bf40*/  VIADD R70, R96.reuse, 0xa8 ;  /* 0x000000a860467836 */ /* 0x040fe20000000000 */
[----:B------:R1:W-:Y:S01]  /*bf50*/  @!P4 ST.E.64 desc[UR54][R62.64], R24 ;  /* 0x000000183e00c985 */ /* 0x0003e2000c101b36 */
[C---:B0-----:R-:W-:Y:S02]  /*bf60*/  VIADD R58, R96.reuse, 0xb0 ;  /* 0x000000b0603a7836 */ /* 0x041fe40000000000 */
[----:B------:R-:W-:Y:S01]  /*bf70*/  VIADD R59, R96, 0xb8 ;  /* 0x000000b8603b7836 */ /* 0x000fe20000000000 */
[----:B------:R-:W-:-:S02]  /*bf80*/  ISETP.GE.AND P4, PT, R70, UR4, PT ;  /* 0x0000000446007c0c */ /* 0x000fc4000bf86270 */
[----:B------:R-:W-:Y:S02]  /*bf90*/  ISETP.GE.AND P5, PT, R58, UR4, PT ;  /* 0x000000043a007c0c */ /* 0x000fe4000bfa6270 */
[----:B------:R-:W-:Y:S02]  /*bfa0*/  ISETP.GE.AND P6, PT, R59, UR4, PT ;  /* 0x000000043b007c0c */ /* 0x000fe4000bfc6270 */
[----:B------:R-:W-:Y:S02]  /*bfb0*/  @!P2 LEA.HI R68, R68, R68, RZ, 0x1 ;  /* 0x000000444444a211 */ /* 0x000fe400078f08ff */
[----:B------:R-:W-:Y:S02]  /*bfc0*/  @!P3 LEA.HI R69, R69, R69, RZ, 0x1 ;  /* 0x000000454545b211 */ /* 0x000fe400078f08ff */
[----:B-1----:R-:W-:Y:S02]  /*bfd0*/  @!P1 LOP3.LUT R25, R0, 0xfffffffe, RZ, 0xc0, !PT ;  /* 0xfffffffe00199812 */ /* 0x002fe400078ec0ff */
[----:B------:R-:W-:-:S02]  /*bfe0*/  @!P2 LOP3.LUT R27, R68, 0xfffffffe, RZ, 0xc0, !PT ;  /* 0xfffffffe441ba812 */ /* 0x000fc400078ec0ff */
[----:B------:R-:W-:Y:S02]  /*bff0*/  @!P4 LEA.HI R70, R70, R70, RZ, 0x1 ;  /* 0x000000464646c211 */ /* 0x000fe400078f08ff */
[----:B------:R-:W-:Y:S01]  /*c000*/  @!P5 LEA.HI R58, R58, R58, RZ, 0x1 ;  /* 0x0000003a3a3ad211 */ /* 0x000fe200078f08ff */
[--C-:B------:R-:W-:Y:S01]  /*c010*/  @!P2 IMAD.WIDE R26, R27, 0x4, R104.reuse ;  /* 0x000000041b1aa825 */ /* 0x100fe200078e0268 */
[----:B------:R-:W-:Y:S02]  /*c020*/  @!P6 LEA.HI R24, R59, R59, RZ, 0x1 ;  /* 0x0000003b3b18e211 */ /* 0x000fe400078f08ff */
[----:B------:R-:W-:Y:S02]  /*c030*/  @!P3 LOP3.LUT R57, R69, 0xfffffffe, RZ, 0xc0, !PT ;  /* 0xfffffffe4539b812 */ /* 0x000fe400078ec0ff */
[----:B------:R-:W-:Y:S02]  /*c040*/  @!P4 LOP3.LUT R59, R70, 0xfffffffe, RZ, 0xc0, !PT ;  /* 0xfffffffe463bc812 */ /* 0x000fe400078ec0ff */
[----:B------:R-:W-:Y:S01]  /*c050*/  @!P5 LOP3.LUT R61, R58, 0xfffffffe, RZ, 0xc0, !PT ;  /* 0xfffffffe3a3dd812 */ /* 0x000fe200078ec0ff */
[----:B------:R-:W-:Y:S01]  /*c060*/  @!P3 IMAD.WIDE R56, R57, 0x4, R104 ;  /* 0x000000043938b825 */ /* 0x000fe200078e0268 */
[----:B------:R-:W-:-:S03]  /*c070*/  @!P6 LOP3.LUT R63, R24, 0xfffffffe, RZ, 0xc0, !PT ;  /* 0xfffffffe183fe812 */ /* 0x000fc600078ec0ff */
[----:B------:R-:W-:-:S04]  /*c080*/  @!P1 IMAD.WIDE R24, R25, 0x4, R104 ;  /* 0x0000000419189825 */ /* 0x000fc800078e0268 */
[--C-:B------:R-:W-:Y:S01]  /*c090*/  @!P4 IMAD.WIDE R58, R59, 0x4, R104.reuse ;  /* 0x000000043b3ac825 */ /* 0x100fe200078e0268 */
[----:B------:R0:W-:Y:S03]  /*c0a0*/  @!P1 ST.E.64 desc[UR54][R24.64], R20 ;  /* 0x0000001418009985 */ /* 0x0001e6000c101b36 */
[--C-:B------:R-:W-:Y:S01]  /*c0b0*/  @!P5 IMAD.WIDE R60, R61, 0x4, R104.reuse ;  /* 0x000000043d3cd825 */ /* 0x100fe200078e0268 */
[----:B------:R0:W-:Y:S03]  /*c0c0*/  @!P2 ST.E.64 desc[UR54][R26.64], R22 ;  /* 0x000000161a00a985 */ /* 0x0001e6000c101b36 */
[----:B------:R-:W-:Y:S01]  /*c0d0*/  @!P6 IMAD.WIDE R104, R63, 0x4, R104 ;  /* 0x000000043f68e825 */ /* 0x000fe200078e0268 */
[----:B------:R0:W-:Y:S04]  /*c0e0*/  @!P3 ST.E.64 desc[UR54][R56.64], R32 ;  /* 0x000000203800b985 */ /* 0x0001e8000c101b36 */
[----:B------:R0:W-:Y:S04]  /*c0f0*/  @!P4 ST.E.64 desc[UR54][R58.64], R34 ;  /* 0x000000223a00c985 */ /* 0x0001e8000c101b36 */
[----:B------:R0:W-:Y:S04]  /*c100*/  @!P5 ST.E.64 desc[UR54][R60.64], R40 ;  /* 0x000000283c00d985 */ /* 0x0001e8000c101b36 */
[----:B------:R0:W-:Y:S02]  /*c110*/  @!P6 ST.E.64 desc[UR54][R104.64], R44 ;  /* 0x0000002c6800e985 */ /* 0x0001e4000c101b36 */
.L_x_3889:
[----:B------:R-:W-:Y:S05]  /*c120*/  BSYNC B0 ;  /* 0x0000000000007941 */ /* 0x000fea0003800000 */
.L_x_3888:
[----:B------:R-:W-:Y:S01]  /*c130*/  ISETP.GE.AND P1, PT, R106, R101, PT ;  /* 0x000000656a00720c */ /* 0x000fe20003f26270 */
[----:B0-----:R1:W0:Y:S01]  /*c140*/  SHFL.IDX PT, R21, R107, 0x1, 0x1c1f ;  /* 0x003c1f006b157f89 */ /* 0x00122200000e0000 */
[----:B------:R-:W-:Y:S02]  /*c150*/  SEL R40, R38, R91, P0 ;  /* 0x0000005b26287207 */ /* 0x000fe40000000000 */
[----:B------:R-:W-:Y:S01]  /*c160*/  SEL R22, R29, R90, P0 ;  /* 0x0000005a1d167207 */ /* 0x000fe20000000000 */
[----:B------:R1:W0:Y:S01]  /*c170*/  SHFL.IDX PT, R20, R103, 0x1, 0x1c1f ;  /* 0x003c1f0067147f89 */ /* 0x00022200000e0000 */
        /* <DEDUP_REMOVED lines=18> */
[----:B--2---:R-:W-:Y:S02]  /*c2a0*/  SEL R2, R11, R78, P0 ;  /* 0x0000004e0b027207 */ /* 0x004fe40000000000 */
[----:B------:R-:W-:Y:S01]  /*c2b0*/  SEL R8, R78, R11, P0 ;  /* 0x0000000b4e087207 */ /* 0x000fe20000000000 */
[----:B01----:R-:W-:Y:S06]  /*c2c0*/  @P1 BRA `(.L_x_3860) ;  /* 0x0000006000601947 */ /* 0x003fec0003800000 */
[C---:B------:R-:W-:Y:S01]  /*c2d0*/  VIADD R0, R96.reuse, 0x8 ;  /* 0x0000000860007836 */ /* 0x040fe20000000000 */
[----:B------:R-:W-:Y:S01]  /*c2e0*/  ULDC UR4, c[0x0][0xac8] ;  /* 0x0002b20000047ab9 */ /* 0x000fe20000000800 */
[C---:B------:R-:W-:Y:S01]  /*c2f0*/  VIADD R32, R96.reuse, 0x10 ;  /* 0x0000001060207836 */ /* 0x040fe20000000000 */
[C---:B------:R-:W-:Y:S01]  /*c300*/  ISETP.GE.AND P0, PT, R96.reuse, UR4, PT ;  /* 0x0000000460007c0c */ /* 0x040fe2000bf06270 */
[----:B------:R-:W-:Y:S01]  /*c310*/  VIADD R33, R96, 0x18 ;  /* 0x0000001860217836 */ /* 0x000fe20000000000 */
[----:B------:R-:W-:Y:S01]  /*c320*/  ISETP.GE.AND P1, PT, R0, UR4, PT ;  /* 0x0000000400007c0c */ /* 0x000fe2000bf26270 */
[----:B------:R-:W-:Y:S01]  /*c330*/  VIADD R58, R96, 0x28 ;  /* 0x00000028603a7836 */ /* 0x000fe20000000000 */
[----:B------:R-:W-:Y:S01]  /*c340*/  ISETP.GE.AND P5, PT, R32, UR4, PT ;  /* 0x0000000420007c0c */ /* 0x000fe2000bfa6270 */
[C---:B------:R-:W-:Y:S01]  /*c350*/  VIADD R59, R96.reuse, 0x30 ;  /* 0x00000030603b7836 */ /* 0x040fe20000000000 */
[----:B------:R-:W-:Y:S02]  /*c360*/  ISETP.GE.AND P6, PT, R33, UR4, PT ;  /* 0x0000000421007c0c */ /* 0x000fe4000bfc6270 */
[----:B------:R-:W-:-:S02]  /*c370*/  IADD3 R56, R96, 0x20, RZ ;  /* 0x0000002060387810 */ /* 0x000fc40007ffe0ff */
[----:B------:R-:W-:Y:S02]  /*c380*/  ISETP.GE.AND P3, PT, R58, UR4, PT ;  /* 0x000000043a007c0c */ /* 0x000fe4000bf66270 */
[----:B------:R-:W-:Y:S01]  /*c390*/  ISETP.GE.AND P2, PT, R56, UR4, PT ;  /* 0x0000000438007c0c */ /* 0x000fe2000bf46270 */
[----:B------:R-:W-:Y:S01]  /*c3a0*/  @!P0 IMAD.WIDE R10, R96, 0x4, R20 ;  /* 0x00000004600a8825 */ /* 0x000fe200078e0214 */
[----:B------:R-:W-:Y:S02]  /*c3b0*/  ISETP.GE.AND P4, PT, R59, UR4, PT ;  /* 0x000000043b007c0c */ /* 0x000fe4000bf86270 */
[----:B------:R-:W-:Y:S02]  /*c3c0*/  @!P1 LEA.HI R0, R0, R0, RZ, 0x1 ;  /* 0x0000000000009211 */ /* 0x000fe400078f08ff */
[----:B------:R-:W-:Y:S01]  /*c3d0*/  @!P5 LEA.HI R32, R32, R32, RZ, 0x1 ;  /* 0x000000202020d211 */ /* 0x000fe200078f08ff */
[----:B------:R0:W-:Y:S01]  /*c3e0*/  @!P0 ST.E.64 desc[UR54][R10.64], R12 ;  /* 0x0000000c0a008985 */ /* 0x0001e2000c101b36 */
[----:B------:R-:W-:-:S02]  /*c3f0*/  @!P6 LEA.HI R44, R33, R33, RZ, 0x1 ;  /* 0x00000021212ce211 */ /* 0x000fc400078f08ff */
[----:B------:R-:W-:Y:S01]  /*c400*/  @!P1 LOP3.LUT R33, R0, 0xfffffffe, RZ, 0xc0, !PT ;  /* 0xfffffffe00219812 */ /* 0x000fe200078ec0ff */
[----:B------:R-:W-:Y:S01]  /*c410*/  VIADD R0, R96, 0x38 ;  /* 0x0000003860007836 */ /* 0x000fe20000000000 */
[----:B------:R-:W-:Y:S02]  /*c420*/  @!P5 LOP3.LUT R45, R32, 0xfffffffe, RZ, 0xc0, !PT ;  /* 0xfffffffe202dd812 */ /* 0x000fe400078ec0ff */
[----:B------:R-:W-:Y:S01]  /*c430*/  @!P6 LOP3.LUT R57, R44, 0xfffffffe, RZ, 0xc0, !PT ;  /* 0xfffffffe2c39e812 */ /* 0x000fe200078ec0ff */
[----:B------:R-:W-:Y:S01]  /*c440*/  VIADD R44, R96, 0x40 ;  /* 0x00000040602c7836 */ /* 0x000fe20000000000 */
[----:B------:R-:W-:Y:S02]  /*c450*/  @!P2 LEA.HI R56, R56, R56, RZ, 0x1 ;  /* 0x000000383838a211 */ /* 0x000fe400078f08ff */
[----:B------:R-:W-:Y:S02]  /*c460*/  @!P3 LEA.HI R58, R58, R58, RZ, 0x1 ;  /* 0x0000003a3a3ab211 */ /* 0x000fe400078f08ff */
[----:B------:R-:W-:Y:S01]  /*c470*/  @!P4 LEA.HI R59, R59, R59, RZ, 0x1 ;  /* 0x0000003b3b3bc211 */ /* 0x000fe200078f08ff */
[----:B0-----:R-:W-:-:S03]  /*c480*/  @!P1 IMAD.WIDE R10, R33, 0x4, R20 ;  /* 0x00000004210a9825 */ /* 0x001fc600078e0214 */
[----:B------:R-:W-:Y:S01]  /*c490*/  @!P4 LOP3.LUT R59, R59, 0xfffffffe, RZ, 0xc0, !PT ;  /* 0xfffffffe3b3bc812 */ /* 0x000fe200078ec0ff */
[--C-:B------:R-:W-:Y:S01]  /*c4a0*/  @!P5 IMAD.WIDE R12, R45, 0x4, R20.reuse ;  /* 0x000000042d0cd825 */ /* 0x100fe200078e0214 */
[----:B------:R0:W-:Y:S01]  /*c4b0*/  @!P1 ST.E.64 desc[UR54][R10.64], R16 ;  /* 0x000000100a009985 */ /* 0x0001e2000c101b36 */
[----:B------:R-:W-:Y:S02]  /*c4c0*/  ISETP.GE.AND P1, PT, R44, UR4, PT ;  /* 0x000000042c007c0c */ /* 0x000fe4000bf26270 */
[----:B------:R-:W-:Y:S01]  /*c4d0*/  @!P6 IMAD.WIDE R32, R57, 0x4, R20 ;  /* 0x000000043920e825 */ /* 0x000fe200078e0214 */
[----:B------:R1:W-:Y:S01]  /*c4e0*/  @!P5 ST.E.64 desc[UR54][R12.64], R18 ;  /* 0x000000120c00d985 */ /* 0x0003e2000c101b36 */
[----:B------:R-:W-:Y:S02]  /*c4f0*/  ISETP.GE.AND P5, PT, R0, UR4, PT ;  /* 0x0000000400007c0c */ /* 0x000fe4000bfa6270 */
[----:B------:R-:W-:Y:S01]  /*c500*/  VIADD R57, R96, 0x48 ;  /* 0x0000004860397836 */ /* 0x000fe20000000000 */
[----:B------:R-:W-:Y:S01]  /*c510*/  @!P2 LOP3.LUT R45, R56, 0xfffffffe, RZ, 0xc0, !PT ;  /* 0xfffffffe382da812 */ /* 0x000fe200078ec0ff */
[----:B------:R2:W-:Y:S03]  /*c520*/  @!P6 ST.E.64 desc[UR54][R32.64], R30 ;  /* 0x0000001e2000e985 */ /* 0x0005e6000c101b36 */
[----:B------:R-:W-:-:S02]  /*c530*/  ISETP.GE.AND P0, PT, R57, UR4, PT ;  /* 0x0000000439007c0c */ /* 0x000fc4000bf06270 */
[----:B0-----:R-:W-:Y:S01]  /*c540*/  @!P3 LOP3.LUT R17, R58, 0xfffffffe, RZ, 0xc0, !PT ;  /* 0xfffffffe3a11b812 */ /* 0x001fe200078ec0ff */
[--C-:B------:R-:W-:Y:S01]  /*c550*/  @!P2 IMAD.WIDE R10, R45, 0x4, R20.reuse ;  /* 0x000000042d0aa825 */ /* 0x100fe200078e0214 */
[----:B------:R-:W-:Y:S02]  /*c560*/  @!P1 LEA.HI R44, R44, R44, RZ, 0x1 ;  /* 0x0000002c2c2c9211 */ /* 0x000fe400078f08ff */
[----:B------:R-:W-:Y:S01]  /*c570*/  @!P5 LEA.HI R0, R0, R0, RZ, 0x1 ;  /* 0x000000000000d211 */ /* 0x000fe200078f08ff */
[--C-:B-1----:R-:W-:Y:S01]  /*c580*/  @!P3 IMAD.WIDE R12, R17, 0x4, R20.reuse ;  /* 0x00000004110cb825 */ /* 0x102fe200078e0214 */
[----:B------:R0:W-:Y:S02]  /*c590*/  @!P2 ST.E.64 desc[UR54][R10.64], R6 ;  /* 0x000000060a00a985 */ /* 0x0001e4000c101b36 */
[----:B------:R-:W-:Y:S01]  /*c5a0*/  @!P5 LOP3.LUT R19, R0, 0xfffffffe, RZ, 0xc0, !PT ;  /* 0xfffffffe0013d812 */ /* 0x000fe200078ec0ff */
[----:B------:R-:W-:Y:S01]  /*c5b0*/  VIADD R18, R96, 0x50 ;  /* 0x0000005060127836 */ /* 0x000fe20000000000 */
[----:B------:R1:W-:Y:S01]  /*c5c0*/  @!P3 ST.E.64 desc[UR54][R12.64], R42 ;  /* 0x0000002a0c00b985 */ /* 0x0003e2000c101b36 */
[----:B------:R-:W-:Y:S01]  /*c5d0*/  @!P4 IMAD.WIDE R16, R59, 0x4, R20 ;  /* 0x000000043b10c825 */ /* 0x000fe200078e0214 */
[----:B------:R-:W-:-:S02]  /*c5e0*/  @!P0 LEA.HI R57, R57, R57, RZ, 0x1 ;  /* 0x0000003939398211 */ /* 0x000fc400078f08ff */
[----:B------:R-:W-:Y:S01]  /*c5f0*/  ISETP.GE.AND P2, PT, R18, UR4, PT ;  /* 0x0000000412007c0c */ /* 0x000fe2000bf46270 */
[C---:B------:R-:W-:Y:S01]  /*c600*/  VIADD R0, R96.reuse, 0x58 ;  /* 0x0000005860007836 */ /* 0x040fe20000000000 */
[----:B------:R-:W-:Y:S01]  /*c610*/  @!P0 LOP3.LUT R57, R57, 0xfffffffe, RZ, 0xc0, !PT ;  /* 0xfffffffe39398812 */ /* 0x000fe200078ec0ff */
[----:B------:R5:W-:Y:S01]  /*c620*/  @!P4 ST.E.64 desc[UR54][R16.64], R4 ;  /* 0x000000041000c985 */ /* 0x000be2000c101b36 */
[----:B--2---:R-:W-:Y:S01]  /*c630*/  VIADD R30, R96, 0x60 ;  /* 0x00000060601e7836 */ /* 0x004fe20000000000 */
[----:B0-----:R-:W-:Y:S01]  /*c640*/  @!P1 LOP3.LUT R11, R44, 0xfffffffe, RZ, 0xc0, !PT ;  /* 0xfffffffe2c0b9812 */ /* 0x001fe200078ec0ff */
[----:B------:R-:W-:Y:S01]  /*c650*/  @!P5 IMAD.WIDE R6, R19, 0x4, R20 ;  /* 0x000000041306d825 */ /* 0x000fe200078e0214 */
[----:B------:R-:W-:Y:S02]  /*c660*/  ISETP.GE.AND P3, PT, R0, UR4, PT ;  /* 0x0000000400007c0c */ /* 0x000fe4000bf66270 */
[----:B------:R-:W-:Y:S01]  /*c670*/  ISETP.GE.AND P4, PT, R30, UR4, PT ;  /* 0x000000041e007c0c */ /* 0x000fe2000bf86270 */
[----:B-1----:R-:W-:Y:S01]  /*c680*/  VIADD R12, R96, 0x68 ;  /* 0x00000068600c7836 */ /* 0x002fe20000000000 */
[----:B------:R0:W-:Y:S02]  /*c690*/  @!P5 ST.E.64 desc[UR54][R6.64], R46 ;  /* 0x0000002e0600d985 */ /* 0x0001e4000c101b36 */
[----:B------:R-:W-:-:S02]  /*c6a0*/  @!P2 LEA.HI R18, R18, R18, RZ, 0x1 ;  /* 0x000000121212a211 */ /* 0x000fc400078f08ff */
[----:B------:R-:W-:Y:S01]  /*c6b0*/  ISETP.GE.AND P5, PT, R12, UR4, PT ;  /* 0x000000040c007c0c */ /* 0x000fe2000bfa6270 */
[----:B-----5:R-:W-:Y:S01]  /*c6c0*/  @!P1 IMAD.WIDE R4, R11, 0x4, R20 ;  /* 0x000000040b049825 */ /* 0x020fe200078e0214 */
[----:B------:R-:W-:-:S03]  /*c6d0*/  IADD3 R16, R96, 0x70, RZ ;  /* 0x0000007060107810 */ /* 0x000fc60007ffe0ff */
[----:B------:R-:W-:Y:S01]  /*c6e0*/  @!P0 IMAD.WIDE R10, R57, 0x4, R20 ;  /* 0x00000004390a8825 */ /* 0x000fe200078e0214 */
[----:B------:R1:W-:Y:S01]  /*c6f0*/  @!P1 ST.E.64 desc[UR54][R4.64], R48 ;  /* 0x0000003004009985 */ /* 0x0003e2000c101b36 */
[----:B------:R-:W-:Y:S02]  /*c700*/  ISETP.GE.AND P1, PT, R16, UR4, PT ;  /* 0x0000000410007c0c */ /* 0x000fe4000bf26270 */
[----:B------:R-:W-:Y:S01]  /*c710*/  VIADD R17, R96, 0x78 ;  /* 0x0000007860117836 */ /* 0x000fe20000000000 */
[----:B------:R2:W-:Y:S01]  /*c720*/  @!P0 ST.E.64 desc[UR54][R10.64], R50 ;  /* 0x000000320a008985 */ /* 0x0005e2000c101b36 */
[----:B------:R-:W-:Y:S02]  /*c730*/  @!P3 LEA.HI R0, R0, R0, RZ, 0x1 ;  /* 0x000000000000b211 */ /* 0x000fe400078f08ff */
[----:B0-----:R-:W-:Y:S01]  /*c740*/  @!P2 LOP3.LUT R7, R18, 0xfffffffe, RZ, 0xc0, !PT ;  /* 0xfffffffe1207a812 */ /* 0x001fe200078ec0ff */
[----:B------:R-:W-:Y:S01]  /*c750*/  VIADD R18, R96, 0x80 ;  /* 0x0000008060127836 */ /* 0x000fe20000000000 */
[----:B------:R-:W-:-:S02]  /*c760*/  ISETP.GE.AND P0, PT, R17, UR4, PT ;  /* 0x0000000411007c0c */ /* 0x000fc4000bf06270 */
[----:B------:R-:W-:Y:S02]  /*c770*/  @!P3 LOP3.LUT R13, R0, 0xfffffffe, RZ, 0xc0, !PT ;  /* 0xfffffffe000db812 */ /* 0x000fe400078ec0ff */
[----:B------:R-:W-:Y:S01]  /*c780*/  @!P4 LEA.HI R30, R30, R30, RZ, 0x1 ;  /* 0x0000001e1e1ec211 */ /* 0x000fe200078f08ff */
[--C-:B-1----:R-:W-:Y:S01]  /*c790*/  @!P2 IMAD.WIDE R4, R7, 0x4, R20.reuse ;  /* 0x000000040704a825 */ /* 0x102fe200078e0214 */
[----:B------:R-:W-:Y:S02]  /*c7a0*/  @!P5 LEA.HI R12, R12, R12, RZ, 0x1 ;  /* 0x0000000c0c0cd211 */ /* 0x000fe400078f08ff */
[----:B------:R-:W-:Y:S01]  /*c7b0*/  @!P1 LEA.HI R16, R16, R16, RZ, 0x1 ;  /* 0x0000001010109211 */ /* 0x000fe200078f08ff */
[----:B------:R-:W-:Y:S01]  /*c7c0*/  @!P3 IMAD.WIDE R6, R13, 0x4, R20 ;  /* 0x000000040d06b825 */ /* 0x000fe200078e0214 */
[----:B--2---:R-:W-:Y:S01]  /*c7d0*/  @!P4 LOP3.LUT R11, R30, 0xfffffffe, RZ, 0xc0, !PT ;  /* 0xfffffffe1e0bc812 */ /* 0x004fe200078ec0ff */
[----:B------:R0:W-:Y:S01]  /*c7e0*/  @!P2 ST.E.64 desc[UR54][R4.64], R52 ;  /* 0x000000340400a985 */ /* 0x0001e2000c101b36 */
[----:B------:R-:W-:-:S02]  /*c7f0*/  @!P5 LOP3.LUT R13, R12, 0xfffffffe, RZ, 0xc0, !PT ;  /* 0xfffffffe0c0dd812 */ /* 0x000fc400078ec0ff */
[----:B------:R-:W-:Y:S01]  /*c800*/  @!P0 LEA.HI R0, R17, R17, RZ, 0x1 ;  /* 0x0000001111008211 */ /* 0x000fe200078f08ff */
[--C-:B------:R-:W-:Y:S01]  /*c810*/  @!P4 IMAD.WIDE R10, R11, 0x4, R20.reuse ;  /* 0x000000040b0ac825 */ /* 0x100fe200078e0214 */
[----:B------:R-:W-:Y:S01]  /*c820*/  @!P1 LOP3.LUT R17, R16, 0xfffffffe, RZ, 0xc0, !PT ;  /* 0xfffffffe10119812 */ /* 0x000fe200078ec0ff */
[----:B------:R1:W-:Y:S01]  /*c830*/  @!P3 ST.E.64 desc[UR54][R6.64], R54 ;  /* 0x000000360600b985 */ /* 0x0003e2000c101b36 */
[----:B------:R-:W-:Y:S01]  /*c840*/  @!P0 LOP3.LUT R19, R0, 0xfffffffe, RZ, 0xc0, !PT ;  /* 0xfffffffe00138812 */ /* 0x000fe200078ec0ff */
[--C-:B------:R-:W-:Y:S01]  /*c850*/  @!P5 IMAD.WIDE R12, R13, 0x4, R20.reuse ;  /* 0x000000040d0cd825 */ /* 0x100fe200078e0214 */
[----:B------:R-:W-:Y:S01]  /*c860*/  ISETP.GE.AND P2, PT, R18, UR4, PT ;  /* 0x0000000412007c0c */ /* 0x000fe2000bf46270 */
[----:B------:R2:W-:Y:S02]  /*c870*/  @!P4 ST.E.64 desc[UR54][R10.64], R34 ;  /* 0x000000220a00c985 */ /* 0x0005e4000c101b36 */
[C---:B------:R-:W-:Y:S02]  /*c880*/  VIADD R0, R96.reuse, 0x90 ;  /* 0x0000009060007836 */ /* 0x040fe40000000000 */
[--C-:B0-----:R-:W-:Y:S01]  /*c890*/  @!P1 IMAD.WIDE R4, R17, 0x4, R20.reuse ;  /* 0x0000000411049825 */ /* 0x101fe200078e0214 */
[----:B------:R0:W-:Y:S03]  /*c8a0*/  @!P5 ST.E.64 desc[UR54][R12.64], R36 ;  /* 0x000000240c00d985 */ /* 0x0001e6000c101b36 */
[----:B------:R-:W-:Y:S01]  /*c8b0*/  VIADD R16, R96, 0x88 ;  /* 0x0000008860107836 */ /* 0x000fe20000000000 */
[----:B------:R5:W-:Y:S01]  /*c8c0*/  @!P1 ST.E.64 desc[UR54][R4.64], R40 ;  /* 0x0000002804009985 */ /* 0x000be2000c101b36 */
[----:B-1----:R-:W-:Y:S01]  /*c8d0*/  @!P0 IMAD.WIDE R6, R19, 0x4, R20 ;  /* 0x0000000413068825 */ /* 0x002fe200078e0214 */
[----:B------:R-:W-:-:S02]  /*c8e0*/  ISETP.GE.AND P1, PT, R0, UR4, PT ;  /* 0x0000000400007c0c */ /* 0x000fc4000bf26270 */
[----:B------:R-:W-:Y:S01]  /*c8f0*/  ISETP.GE.AND P3, PT, R16, UR4, PT ;  /* 0x0000000410007c0c */ /* 0x000fe2000bf66270 */
[C---:B--2---:R-:W-:Y:S01]  /*c900*/  VIADD R10, R96.reuse, 0x98 ;  /* 0x00000098600a7836 */ /* 0x044fe20000000000 */
[----:B------:R1:W-:Y:S01]  /*c910*/  @!P0 ST.E.64 desc[UR54][R6.64], R38 ;  /* 0x0000002606008985 */ /* 0x0003e2000c101b36 */
[----:B------:R-:W-:Y:S01]  /*c920*/  VIADD R17, R96, 0xa8 ;  /* 0x000000a860117836 */ /* 0x000fe20000000000 */
[----:B------:R-:W-:Y:S01]  /*c930*/  @!P2 LEA.HI R18, R18, R18, RZ, 0x1 ;  /* 0x000000121212a211 */ /* 0x000fe200078f08ff */
[----:B------:R-:W-:Y:S01]  /*c940*/  VIADD R19, R96, 0xb0 ;  /* 0x000000b060137836 */ /* 0x000fe20000000000 */
[----:B------:R-:W-:Y:S01]  /*c950*/  ISETP.GE.AND P0, PT, R10, UR4, PT ;  /* 0x000000040a007c0c */ /* 0x000fe2000bf06270 */
[C---:B0-----:R-:W-:Y:S01]  /*c960*/  VIADD R12, R96.reuse, 0xa0 ;  /* 0x000000a0600c7836 */ /* 0x041fe20000000000 */
[----:B------:R-:W-:Y:S01]  /*c970*/  ISETP.GE.AND P5, PT, R17, UR4, PT ;  /* 0x0000000411007c0c */ /* 0x000fe2000bfa6270 */
[----:B------:R-:W-:Y:S01]  /*c980*/  VIADD R96, R96, 0xb8 ;  /* 0x000000b860607836 */ /* 0x000fe20000000000 */
[----:B------:R-:W-:-:S02]  /*c990*/  @!P2 LOP3.LUT R11, R18, 0xfffffffe, RZ, 0xc0, !PT ;  /* 0xfffffffe120ba812 */ /* 0x000fc400078ec0ff */
[----:B------:R-:W-:Y:S02]  /*c9a0*/  ISETP.GE.AND P4, PT, R12, UR4, PT ;  /* 0x000000040c007c0c */ /* 0x000fe4000bf86270 */
[----:B------:R-:W-:Y:S01]  /*c9b0*/  ISETP.GE.AND P6, PT, R19, UR4, PT ;  /* 0x0000000413007c0c */ /* 0x000fe2000bfc6270 */
[----:B-----5:R-:W-:Y:S01]  /*c9c0*/  @!P2 IMAD.WIDE R4, R11, 0x4, R20 ;  /* 0x000000040b04a825 */ /* 0x020fe200078e0214 */
[----:B------:R-:W-:Y:S02]  /*c9d0*/  @!P1 LEA.HI R0, R0, R0, RZ, 0x1 ;  /* 0x0000000000009211 */ /* 0x000fe400078f08ff */
[----:B------:R-:W-:Y:S02]  /*c9e0*/  @!P3 LEA.HI R16, R16, R16, RZ, 0x1 ;  /* 0x000000101010b211 */ /* 0x000fe400078f08ff */
[----:B------:R-:W-:Y:S01]  /*c9f0*/  @!P1 LOP3.LUT R11, R0, 0xfffffffe, RZ, 0xc0, !PT ;  /* 0xfffffffe000b9812 */ /* 0x000fe200078ec0ff */
[----:B------:R0:W-:Y:S01]  /*ca00*/  @!P2 ST.E.64 desc[UR54][R4.64], R22 ;  /* 0x000000160400a985 */ /* 0x0001e2000c101b36 */
[----:B------:R-:W-:-:S02]  /*ca10*/  @!P0 LEA.HI R0, R10, R10, RZ, 0x1 ;  /* 0x0000000a0a008211 */ /* 0x000fc400078f08ff */
[----:B-1----:R-:W-:Y:S01]  /*ca20*/  @!P3 LOP3.LUT R7, R16, 0xfffffffe, RZ, 0xc0, !PT ;  /* 0xfffffffe1007b812 */ /* 0x002fe200078ec0ff */
[--C-:B------:R-:W-:Y:S01]  /*ca30*/  @!P1 IMAD.WIDE R10, R11, 0x4, R20.reuse ;  /* 0x000000040b0a9825 */ /* 0x100fe200078e0214 */
[----:B------:R-:W-:Y:S02]  /*ca40*/  @!P4 LEA.HI R12, R12, R12, RZ, 0x1 ;  /* 0x0000000c0c0cc211 */ /* 0x000fe400078f08ff */
        /* <DEDUP_REMOVED lines=9> */
[----:B------:R-:W-:-:S02]  /*cae0*/  @!P4 IMAD.WIDE R4, R17, 0x4, R20 ;  /* 0x000000041104c825 */ /* 0x000fc400078e0214 */
[----:B------:R2:W-:Y:S02]  /*caf0*/  @!P1 ST.E.64 desc[UR54][R10.64], R26 ;  /* 0x0000001a0a009985 */ /* 0x0005e4000c101b36 */
[----:B------:R-:W-:Y:S02]  /*cb00*/  @!P6 IMAD.WIDE R16, R23, 0x4, R20 ;  /* 0x000000041710e825 */ /* 0x000fe400078e0214 */
        /* <DEDUP_REMOVED lines=8> */
[----:B--2---:R-:W-:-:S05]  /*cb90*/  LOP3.LUT R3, R96, 0xfffffffe, RZ, 0xc0, !PT ;  /* 0xfffffffe60037812 */ /* 0x004fca00078ec0ff */
[----:B------:R-:W-:-:S05]  /*cba0*/  IMAD.WIDE R20, R3, 0x4, R20 ;  /* 0x0000000403147825 */ /* 0x000fca00078e0214 */
[----:B------:R1:W-:Y:S01]  /*cbb0*/  ST.E.64 desc[UR54][R20.64], R8 ;  /* 0x0000000814007985 */ /* 0x0003e2000c101b36 */
[----:B------:R-:W-:Y:S05]  /*cbc0*/  BRA `(.L_x_3860) ;  /* 0x0000005800207947 */ /* 0x000fea0003800000 */
.L_x_3887:
[----:B------:R-:W0:Y:S02]  /*cbd0*/  S2R R0, SR_TID.X ;  /* 0x0000000000007919 */ /* 0x000e240000002100 */
[----:B0-----:R-:W-:-:S04]  /*cbe0*/  IADD3 R2, R0, -0x80, RZ ;  /* 0xffffff8000027810 */ /* 0x001fc80007ffe0ff */
        /* <DEDUP_REMOVED lines=49> */
[----:B------:R-:W-:-:S04]  /*cf00*/  ULDC.64 UR4, c[0x0][0xba8] ;  /* 0x0002ea0000047ab9 */ /* 0x000fc80000000a00 */
[----:B------:R-:W-:Y:S02]  /*cf10*/  IADD3 R3, R3, R5, RZ ;  /* 0x0000000503037210 */ /* 0x000fe40007ffe0ff */
[----:B------:R-:W-:-:S04]  /*cf20*/  LEA R4, P0, R2, UR4, 0x2 ;  /* 0x0000000402047c11 */ /* 0x000fc8000f8010ff */
[----:B------:R-:W-:Y:S01]  /*cf30*/  LEA.HI.X R5, R2, UR5, R3, 0x2, P0 ;  /* 0x0000000502057c11 */ /* 0x000fe200080f1403 */
[----:B------:R-:W-:-:S05]  /*cf40*/  IMAD.MOV.U32 R3, RZ, RZ, -0x800000 ;  /* 0xff800000ff037424 */ /* 0x000fca00078e00ff */
[----:B------:R0:W-:Y:S01]  /*cf50*/  STG.E desc[UR54][R4.64], R3 ;  /* 0x0000000304007986 */ /* 0x0001e2000c101936 */
[----:B------:R-:W-:Y:S05]  /*cf60*/  BRA `(.L_x_3860) ;  /* 0x0000005400387947 */ /* 0x000fea0003800000 */
.L_x_3858:
        /* <DEDUP_REMOVED lines=18> */
.L_x_3890:
[----:B------:R-:W-:Y:S01]  /*d090*/  ULDC UR7, c[0x0][0xc50] ;  /* 0x0003140000077ab9 */ /* 0x000fe20000000800 */
[----:B------:R-:W-:Y:S01]  /*d0a0*/  UMOV UR40, UR6 ;  /* 0x0000000600287c82 */ /* 0x000fe20008000000 */
[----:B------:R-:W-:-:S11]  /*d0b0*/  UISETP.NE.AND UP0, UPT, UR7, 0x1, UPT ;  /* 0x000000010700788c */ /* 0x000fd6000bf05270 */
[----:B------:R-:W-:Y:S01]  /*d0c0*/  @UP0 ULDC UR4, c[0x0][0xc54] ;  /* 0x0003150000040ab9 */ /* 0x000fe20000000800 */
[----:B------:R-:W-:Y:S01]  /*d0d0*/  @UP0 ULDC UR8, c[0x0][0xc58] ;  /* 0x0003160000080ab9 */ /* 0x000fe20000000800 */
[----:B------:R-:W-:-:S04]  /*d0e0*/  UIMAD.WIDE.U32 UR4, UR6, UR4, URZ ;  /* 0x00000004060472a5 */ /* 0x000fc8000f8e003f */
[----:B------:R-:W-:-:S12]  /*d0f0*/  @UP0 USHF.R.U32.HI UR40, URZ, UR8, UR5 ;  /* 0x000000083f280299 */ /* 0x000fd80008011605 */
.L_x_3891:
        /* <DEDUP_REMOVED lines=10> */
[----:B------:R-:W-:Y:S01]  /*d1a0*/  IMAD.MOV.U32 R19, RZ, RZ, RZ ;  /* 0x000000ffff137224 */ /* 0x000fe200078e00ff */
[----:B0-----:R-:W-:-:S04]  /*d1b0*/  ISETP.NE.U32.AND P0, PT, R2, RZ, PT ;  /* 0x000000ff0200720c */ /* 0x001fc80003f05070 */
[----:B------:R-:W-:Y:S01]  /*d1c0*/  ISETP.NE.AND.EX P0, PT, R3, RZ, PT, P0 ;  /* 0x000000ff0300720c */ /* 0x000fe20003f05300 */
[----:B------:R-:W-:-:S03]  /*d1d0*/  UISETP.NE.U32.AND UP0, UPT, UR4, URZ, UPT ;  /* 0x0000003f0400728c */ /* 0x000fc6000bf05070 */
[----:B------:R-:W-:-:S09]  /*d1e0*/  ULDC UR4, c[0x0][0x424] ;  /* 0x0001090000047ab9 */ /* 0x000fd20000000800 */
        /* <DEDUP_REMOVED lines=10> */
[----:B------:R-:W-:Y:S02]  /*d290*/  UIMAD.WIDE UR4, UR4, 0x66666667, URZ ;  /* 0x66666667040478a5 */ /* 0x000fe4000f8e023f */
[----:B------:R-:W-:Y:S02]  /*d2a0*/  ULOP3.LUT UR44, UR6, 0xffff, URZ, 0xc0, !UPT ;  /* 0x0000ffff062c7892 */ /* 0x000fe4000f8ec03f */
[----:B------:R-:W-:Y:S01]  /*d2b0*/  USHF.R.U32.HI UR41, URZ, 0x1f, UR5 ;  /* 0x0000001f3f297899 */ /* 0x000fe20008011605 */
[----:B------:R-:W-:-:S03]  /*d2c0*/  UMOV UR38, URZ ;  /* 0x0000003f00267c82 */ /* 0x000fc60008000000 */
[----:B------:R-:W-:-:S04]  /*d2d0*/  ULEA.HI.SX32 UR41, UR5, UR41, 0x1a ;  /* 0x0000002905297291 */ /* 0x000fc8000f8fd23f */
[----:B01----:R-:W-:Y:S08]  /*d2e0*/  @!P0 BRA `(.L_x_3893) ;  /* 0x0000000000848947 */ /* 0x003ff00003800000 */
[----:B------:R-:W-:Y:S01]  /*d2f0*/  USHF.R.U32.HI UR6, URZ, 0x10, UR6 ;  /* 0x000000103f067899 */ /* 0x000fe20008011606 */
[----:B------:R-:W-:-:S03]  /*d300*/  UMOV UR4, URZ ;  /* 0x0000003f00047c82 */ /* 0x000fc60008000000 */
        /* <DEDUP_REMOVED lines=31> */
.L_x_3893:
[----:B------:R-:W-:Y:S02]  /*d500*/  UIMAD UR45, UR44, UR38, URZ ;  /* 0x000000262c2d72a4 */ /* 0x000fe4000f8e023f */
[----:B------:R-:W-:-:S04]  /*d510*/  IMAD.U32 R3, RZ, RZ, UR38 ;  /* 0x00000026ff037e24 */ /* 0x000fc8000f8e00ff */
[----:B------:R-:W-:-:S05]  /*d520*/  IMAD.U32 R2, RZ, RZ, UR45 ;  /* 0x0000002dff027e24 */ /* 0x000fca000f8e00ff */
[----:B------:R-:W-:Y:S01]  /*d530*/  VIADDMNMX R2, R2, R3, UR41, PT ;  /* 0x0000002902027e46 */ /* 0x000fe2000b800103 */
[----:B------:R-:W-:-:S03]  /*d540*/  IMAD.MOV.U32 R3, RZ, RZ, 0x1 ;  /* 0x00000001ff037424 */ /* 0x000fc600078e00ff */
        /* <DEDUP_REMOVED lines=17> */
[----:B------:R-:W-:Y:S01]  /*d660*/  MOV R13, RZ ;  /* 0x000000ff000d7202 */ /* 0x000fe20000000f00 */
        /* <DEDUP_REMOVED lines=8> */
[----:B------:R-:W-:-:S07]  /*d6f0*/  IMAD.MOV.U32 R12, RZ, RZ, 0x1 ;  /* 0x00000001ff0c7424 */ /* 0x000fce00078e00ff */
[----:B------:R-:W-:-:S07]  /*d700*/  LEPC R20, `(.L_x_3894) ;  /* 0x000000001014794e */ /* 0x000fce0000000000 */
[----:B0----5:R-:W-:Y:S05]  /*d710*/  CALL.ABS.NOINC R2 ;  /* 0x0000000002007343 */ /* 0x021fea0003c00000 */
.L_x_3894:
        /* <DEDUP_REMOVED lines=20> */
.L_x_3895:
        /* <DEDUP_REMOVED lines=20> */
.L_x_3896:
        /* <DEDUP_REMOVED lines=18> */
.L_x_3897:
[----:B------:R-:W0:Y:S01]  /*dac0*/  LDC.64 R2, c[0x0][0x9f8] ;  /* 0x00027e00ff027b82 */ /* 0x000e220000000a00 */
[----:B------:R-:W-:-:S07]  /*dad0*/  IMAD.MOV.U32 R33, RZ, RZ, R34 ;  /* 0x000000ffff217224 */ /* 0x000fce00078e0022 */
[----:B------:R-:W1:Y:S01]  /*dae0*/  LDC R21, c[0x0][0x430] ;  /* 0x00010c00ff157b82 */ /* 0x000e620000000800 */
[----:B0-----:R-:W-:-:S04]  /*daf0*/  ISETP.NE.U32.AND P0, PT, R2, RZ, PT ;  /* 0x000000ff0200720c */ /* 0x001fc80003f05070 */
[----:B------:R-:W-:-:S13]  /*db00*/  ISETP.NE.AND.EX P0, PT, R3, RZ, PT, P0 ;  /* 0x000000ff0300720c */ /* 0x000fda0003f05300 */
[----:B------:R-:W0:Y:S02]  /*db10*/  @P0 LDC.64 R2, c[0x0][0x9f8] ;  /* 0x00027e00ff020b82 */ /* 0x000e240000000a00 */
[----:B0-----:R-:W-:-:S05]  /*db20*/  @P0 IMAD.WIDE R2, R34, 0x4, R2 ;  /* 0x0000000422020825 */ /* 0x001fca00078e0202 */
[----:B------:R0:W5:Y:S01]  /*db30*/  @P0 LDG.E R33, desc[UR54][R2.64] ;  /* 0x0000003602210981 */ /* 0x000162000c1e1900 */
[----:B------:R-:W-:Y:S01]  /*db40*/  UMOV UR4, 0xffffffff ;  /* 0xffffffff00047882 */ /* 0x000fe20000000000 */
[C---:B------:R-:W-:Y:S01]  /*db50*/  LOP3.LUT R18, R23.reuse, 0x7f, RZ, 0xc0, !PT ;  /* 0x0000007f17127812 */ /* 0x040fe200078ec0ff */
[----:B------:R-:W-:-:S03]  /*db60*/  IMAD.SHL.U32 R8, R23, 0x20, RZ ;  /* 0x0000002017087824 */ /* 0x000fc600078e00ff */
[----:B------:R-:W-:Y:S01]  /*db70*/  SHF.R.U32.HI R31, RZ, 0x2, R18 ;  /* 0x00000002ff1f7819 */ /* 0x000fe20000011612 */
[----:B-1----:R-:W-:Y:S06]  /*db80*/  BRA.DIV UR4, `(.L_x_3898) ;  /* 0x0000004a04b07947 */ /* 0x002fec000b800000 */
.L_x_3952:
[----:B------:R-:W-:Y:S01]  /*db90*/  UMOV UR4, 0xa0 ;  /* 0x000000a000047882 */ /* 0x000fe20000000000 */
[----:B------:R-:W-:Y:S01]  /*dba0*/  ISETP.NE.AND P3, PT, R21, 0x1, PT ;  /* 0x000000011500780c */ /* 0x000fe20003f65270 */
[----:B------:R-:W-:Y:S01]  /*dbb0*/  UIMAD UR4, UR46, UR4, -0xa0 ;  /* 0xffffff602e0474a4 */ /* 0x000fe2000f8e0204 */
[----:B------:R-:W-:Y:S02]  /*dbc0*/  LOP3.LUT R29, R31, 0x60, R8, 0xf8, !PT ;  /* 0x000000601f1d7812 */ /* 0x000fe400078ef808 */
[----:B-----5:R-:W-:Y:S02]  /*dbd0*/  SHF.R.S32.HI R24, RZ, 0x1f, R33 ;  /* 0x0000001fff187819 */ /* 0x020fe40000011421 */
[C---:B------:R-:W-:Y:S01]  /*dbe0*/  LOP3.LUT R20, R29.reuse, 0x80, RZ, 0xfc, !PT ;  /* 0x000000801d147812 */ /* 0x040fe200078efcff */
[----:B0-----:R-:W-:Y:S01]  /*dbf0*/  VIADD R2, R29, UR4 ;  /* 0x000000041d027c36 */ /* 0x001fe20008000000 */
[----:B------:R-:W-:Y:S01]  /*dc00*/  LOP3.LUT R22, R22, 0xffffffdf, RZ, 0xc0, !PT ;  /* 0xffffffdf16167812 */ /* 0x000fe200078ec0ff */
[----:B------:R0:W-:Y:S02]  /*dc10*/  STL [R1+0x4], R24 ;  /* 0x0000041801007387 */ /* 0x0001e40000100800 */
[C---:B------:R-:W-:Y:S01]  /*dc20*/  IMAD.IADD R9, R2.reuse, 0x1, R19 ;  /* 0x0000000102097824 */ /* 0x040fe200078e0213 */
[----:B------:R-:W-:Y:S01]  /*dc30*/  ISETP.GE.AND P1, PT, R2, UR36, PT ;  /* 0x0000002402007c0c */ /* 0x000fe2000bf26270 */
[----:B------:R-:W1:Y:S01]  /*dc40*/  @P3 LDC R0, c[0x0][0x434] ;  /* 0x00010d00ff003b82 */ /* 0x000e620000000800 */
[----:B------:R-:W-:Y:S01]  /*dc50*/  VIADD R6, R20, UR4 ;  /* 0x0000000414067c36 */ /* 0x000fe20008000000 */
[----:B------:R-:W-:Y:S01]  /*dc60*/  @P3 LOP3.LUT R22, R22, 0x20, RZ, 0xfc, !PT ;  /* 0x0000002016163812 */ /* 0x000fe200078efcff */
[----:B------:R-:W-:Y:S01]  /*dc70*/  IMAD.MOV.U32 R12, RZ, RZ, R9 ;  /* 0x000000ffff0c7224 */ /* 0x000fe200078e0009 */
[----:B------:R0:W-:Y:S01]  /*dc80*/  STL [R1+0x8], R20 ;  /* 0x0000081401007387 */ /* 0x0001e20000100800 */
[C---:B------:R-:W-:Y:S01]  /*dc90*/  IMAD.IADD R13, R6.reuse, 0x1, R19 ;  /* 0x00000001060d7824 */ /* 0x040fe200078e0213 */
[----:B------:R-:W-:-:S02]  /*dca0*/  ISETP.GE.AND P0, PT, R6, UR36, PT ;  /* 0x0000002406007c0c */ /* 0x000fc4000bf06270 */
[----:B------:R-:W2:Y:S01]  /*dcb0*/  @P3 LDC R3, c[0x0][0x438] ;  /* 0x00010e00ff033b82 */ /* 0x000ea20000000800 */
[----:B------:R-:W-:Y:S01]  /*dcc0*/  IMAD.MOV.U32 R15, RZ, RZ, R13 ;  /* 0x000000ffff0f7224 */ /* 0x000fe200078e000d */
[----:B------:R-:W-:-:S06]  /*dcd0*/  ISETP.GT.U32.OR P0, PT, R20, 0x9f, P0 ;  /* 0x0000009f1400780c */ /* 0x000fcc0000704470 */
[----:B------:R-:W3:Y:S01]  /*dce0*/  @!P1 LDC.64 R4, c[0x0][0x428] ;  /* 0x00010a00ff049b82 */ /* 0x000ee20000000a00 */
[----:B-1----:R-:W-:-:S07]  /*dcf0*/  @P3 IMAD.HI.U32 R0, R9, R0, RZ ;  /* 0x0000000009003227 */ /* 0x002fce00078e00ff */
[----:B------:R-:W1:Y:S01]  /*dd00*/  @P3 LDC R14, c[0x0][0x434] ;  /* 0x00010d00ff0e3b82 */ /* 0x000e620000000800 */
[----:B--2---:R-:W-:-:S07]  /*dd10*/  @P3 SHF.R.U32.HI R12, RZ, R3, R0 ;  /* 0x00000003ff0c3219 */ /* 0x004fce0000011600 */
[----:B------:R-:W2:Y:S01]  /*dd20*/  @P3 LDC R17, c[0x0][0x438] ;  /* 0x00010e00ff113b82 */ /* 0x000ea20000000800 */
[--C-:B------:R-:W-:Y:S01]  /*dd30*/  @!P1 SHF.R.S32.HI R3, RZ, 0x1f, R12.reuse ;  /* 0x0000001fff039819 */ /* 0x100fe2000001140c */
[----:B------:R-:W-:Y:S02]  /*dd40*/  @!P1 IMAD.MOV.U32 R2, RZ, RZ, R12 ;  /* 0x000000ffff029224 */ /* 0x000fe400078e000c */
[----:B---3--:R-:W-:-:S04]  /*dd50*/  @!P1 IMAD R0, R24, R4, RZ ;  /* 0x0000000418009224 */ /* 0x008fc800078e02ff */
[----:B------:R-:W3:Y:S01]  /*dd60*/  @!P0 LDC.64 R10, c[0x0][0x428] ;  /* 0x00010a00ff0a8b82 */ /* 0x000ee20000000a00 */
[----:B------:R-:W-:-:S04]  /*dd70*/  @!P1 IMAD.WIDE.U32 R2, R33, R4, R2 ;  /* 0x0000000421029225 */ /* 0x000fc800078e0002 */
[----:B------:R-:W-:-:S03]  /*dd80*/  @!P1 IMAD R7, R33, R5, R0 ;  /* 0x0000000521079224 */ /* 0x000fc600078e0200 */
[----:B------:R-:W4:Y:S02]  /*dd90*/  @!P1 LDC.64 R4, c[0x0][0x418] ;  /* 0x00010600ff049b82 */ /* 0x000f240000000a00 */
[----:B------:R-:W-:-:S06]  /*dda0*/  @!P1 IADD3 R0, R3, R7, RZ ;  /* 0x0000000703009210 */ /* 0x000fcc0007ffe0ff */
[----:B------:R-:W0:Y:S01]  /*ddb0*/  @!P0 LDC.64 R6, c[0x0][0x418] ;  /* 0x00010600ff068b82 */ /* 0x000e220000000a00 */
[----:B----4-:R-:W-:-:S04]  /*ddc0*/  @!P1 LEA R4, P2, R2, R4, 0x2 ;  /* 0x0000000402049211 */ /* 0x010fc800078410ff */
[----:B------:R-:W-:Y:S01]  /*ddd0*/  @!P1 LEA.HI.X R5, R2, R5, R0, 0x2, P2 ;  /* 0x0000000502059211 */ /* 0x000fe200010f1400 */
[----:B-1----:R-:W-:-:S05]  /*dde0*/  @P3 IMAD.HI.U32 R0, R13, R14, RZ ;  /* 0x0000000e0d003227 */ /* 0x002fca00078e00ff */
[----:B--2---:R-:W-:Y:S01]  /*ddf0*/  @P3 SHF.R.U32.HI R15, RZ, R17, R0 ;  /* 0x00000011ff0f3219 */ /* 0x004fe20000011600 */
[----:B---3--:R-:W-:-:S03]  /*de00*/  @!P0 IMAD R0, R24, R10, RZ ;  /* 0x0000000a18008224 */ /* 0x008fc600078e02ff */
[--C-:B------:R-:W-:Y:S01]  /*de10*/  @!P0 SHF.R.S32.HI R3, RZ, 0x1f, R15.reuse ;  /* 0x0000001fff038819 */ /* 0x100fe2000001140f */
[----:B------:R-:W-:Y:S02]  /*de20*/  @!P0 IMAD.MOV.U32 R2, RZ, RZ, R15 ;  /* 0x000000ffff028224 */ /* 0x000fe400078e000f */
[C---:B------:R-:W-:Y:S02]  /*de30*/  @!P0 IMAD R11, R33.reuse, R11, R0 ;  /* 0x0000000b210b8224 */ /* 0x040fe400078e0200 */
[----:B------:R-:W-:-:S04]  /*de40*/  @!P0 IMAD.WIDE.U32 R2, R33, R10, R2 ;  /* 0x0000000a21028225 */ /* 0x000fc800078e0002 */
[----:B------:R-:W-:Y:S01]  /*de50*/  @!P0 IMAD.IADD R0, R11, 0x1, R3 ;  /* 0x000000010b008824 */ /* 0x000fe200078e0203 */
[----:B0-----:R-:W-:Y:S01]  /*de60*/  @!P0 LEA R6, P2, R2, R6, 0x2 ;  /* 0x0000000602068211 */ /* 0x001fe200078410ff */
[----:B------:R-:W-:-:S03]  /*de70*/  IMAD.SHL.U32 R17, R23, 0x40, RZ ;  /* 0x0000004017117824 */ /* 0x000fc600078e00ff */
[----:B------:R-:W-:Y:S01]  /*de80*/  @!P0 LEA.HI.X R7, R2, R7, R0, 0x2, P2 ;  /* 0x0000000702078211 */ /* 0x000fe200010f1400 */
[----:B------:R-:W-:Y:S01]  /*de90*/  IMAD.MOV.U32 R0, RZ, RZ, RZ ;  /* 0x000000ffff007224 */ /* 0x000fe200078e00ff */
[----:B------:R-:W-:Y:S02]  /*dea0*/  SHF.R.U32.HI R2, RZ, 0x1, R23 ;  /* 0x00000001ff027819 */ /* 0x000fe40000011617 */
[----:B------:R-:W-:-:S03]  /*deb0*/  LOP3.LUT R3, R17, 0x180, RZ, 0xc0, !PT ;  /* 0x0000018011037812 */ /* 0x000fc600078ec0ff */
[----:B------:R0:W5:Y:S01]  /*dec0*/  @!P1 LDG.E R0, desc[UR54][R4.64] ;  /* 0x0000003604009981 */ /* 0x000162000c1e1900 */
[----:B------:R-:W-:Y:S02]  /*ded0*/  LOP3.LUT R2, R3, 0x30, R2, 0xf8, !PT ;  /* 0x0000003003027812 */ /* 0x000fe400078ef802 */
[----:B------:R-:W-:Y:S01]  /*dee0*/  SHF.L.U32 R3, R23, 0x3, RZ ;  /* 0x0000000317037819 */ /* 0x000fe200000006ff */
[----:B------:R-:W-:-:S03]  /*def0*/  IMAD.MOV R10, RZ, RZ, -R12 ;  /* 0x000000ffff0a7224 */ /* 0x000fc600078e0a0c */
[----:B------:R-:W-:Y:S01]  /*df00*/  LOP3.LUT R2, R2, 0x30, R3, 0x78, !PT ;  /* 0x0000003002027812 */ /* 0x000fe200078e7803 */
[----:B0-----:R-:W-:-:S03]  /*df10*/  IMAD.MOV.U32 R4, RZ, RZ, RZ ;  /* 0x000000ffff047224 */ /* 0x001fc600078e00ff */
[----:B------:R-:W-:Y:S01]  /*df20*/  LOP3.LUT R17, R2, 0x640, R17, 0xf8, !PT ;  /* 0x0000064002117812 */ /* 0x000fe200078ef811 */
[----:B------:R-:W-:Y:S01]  /*df30*/  IMAD.SHL.U32 R3, R18, 0x10, RZ ;  /* 0x0000001012037824 */ /* 0x000fe200078e00ff */
[----:B------:R-:W-:Y:S01]  /*df40*/  LOP3.LUT R2, R8, 0x80, RZ, 0xc0, !PT ;  /* 0x0000008008027812 */ /* 0x000fe200078ec0ff */
[----:B------:R-:W-:Y:S01]  /*df50*/  IMAD R5, R21, R10, R9 ;  /* 0x0000000a15057224 */ /* 0x000fe200078e0209 */
[----:B------:R0:W5:Y:S01]  /*df60*/  @!P0 LDG.E R4, desc[UR54][R6.64] ;  /* 0x0000003606048981 */ /* 0x000162000c1e1900 */
[----:B------:R-:W1:Y:S01]  /*df70*/  LDC R9, c[0x0][0x2f4] ;  /* 0x0000bd00ff097b82 */ /* 0x000e620000000800 */
[----:B------:R-:W-:Y:S01]  /*df80*/  LOP3.LUT R2, R2, 0x10, R23, 0xf8, !PT ;  /* 0x0000001002027812 */ /* 0x000fe200078ef817 */
[----:B------:R-:W-:Y:S01]  /*df90*/  ULOP3.LUT UR4, UR39, 0x2, URZ, 0xfc, !UPT ;  /* 0x0000000227047892 */ /* 0x000fe2000f8efc3f */
[----:B------:R-:W-:Y:S01]  /*dfa0*/  LOP3.LUT R3, R3, 0x600, RZ, 0xc0, !PT ;  /* 0x0000060003037812 */ /* 0x000fe200078ec0ff */
[----:B------:R-:W-:Y:S01]  /*dfb0*/  IMAD.U32 R36, RZ, RZ, UR40 ;  /* 0x00000028ff247e24 */ /* 0x000fe2000f8e00ff */
[----:B------:R-:W-:Y:S01]  /*dfc0*/  ISETP.GT.U32.AND P0, PT, R20, 0x9f, PT ;  /* 0x0000009f1400780c */ /* 0x000fe20003f04070 */
[----:B------:R-:W-:Y:S01]  /*dfd0*/  IMAD.MOV R12, RZ, RZ, -R15 ;  /* 0x000000ffff0c7224 */ /* 0x000fe200078e0a0f */
[----:B------:R-:W-:Y:S01]  /*dfe0*/  LOP3.LUT R22, R22, 0xfffffff7, RZ, 0xc0, !PT ;  /* 0xfffffff716167812 */ /* 0x000fe200078ec0ff */
[----:B0-----:R-:W-:Y:S01]  /*dff0*/  IMAD.SHL.U32 R7, R23, 0x4, RZ ;  /* 0x0000000417077824 */ /* 0x001fe200078e00ff */
[----:B------:R-:W-:Y:S01]  /*e000*/  SHF.R.S32.HI R36, RZ, 0x1f, R36 ;  /* 0x0000001fff247819 */ /* 0x000fe20000011424 */
[----:B------:R-:W-:-:S03]  /*e010*/  IMAD R6, R21, R12, R13 ;  /* 0x0000000c15067224 */ /* 0x000fc600078e020d */
[----:B------:R-:W-:Y:S02]  /*e020*/  LOP3.LUT R2, R2, 0x10, R7, 0x78, !PT ;  /* 0x0000001002027812 */ /* 0x000fe400078e7807 */
[----:B------:R-:W-:-:S03]  /*e030*/  LOP3.LUT R7, R3, 0x60, R8, 0xf8, !PT ;  /* 0x0000006003077812 */ /* 0x000fc600078ef808 */
[----:B------:R-:W-:Y:S02]  /*e040*/  @P0 LOP3.LUT R22, R22, 0x8, RZ, 0xfc, !PT ;  /* 0x0000000816160812 */ /* 0x000fe400078efcff */
[----:B------:R-:W-:Y:S01]  /*e050*/  LOP3.LUT R7, R7, 0x100, R8, 0xf8, !PT ;  /* 0x0000010007077812 */ /* 0x000fe200078ef808 */
[----:B------:R-:W-:Y:S01]  /*e060*/  IMAD.U32 R8, RZ, RZ, UR4 ;  /* 0x00000004ff087e24 */ /* 0x000fe2000f8e00ff */
[----:B------:R-:W-:Y:S02]  /*e070*/  LOP3.LUT R22, R22, 0xffffffef, RZ, 0xc0, !PT ;  /* 0xffffffef16167812 */ /* 0x000fe400078ec0ff */
[----:B------:R-:W-:Y:S01]  /*e080*/  LOP3.LUT R18, R7, R2, RZ, 0xfc, !PT ;  /* 0x0000000207127212 */ /* 0x000fe200078efcff */
[----:B------:R-:W-:Y:S01]  /*e090*/  IMAD.SHL.U32 R2, R23, 0x10, RZ ;  /* 0x0000001017027824 */ /* 0x000fe200078e00ff */
[----:B------:R-:W-:Y:S01]  /*e0a0*/  ISETP.NE.AND P0, PT, R8, 0x3, PT ;  /* 0x000000030800780c */ /* 0x000fe20003f05270 */
[----:B------:R-:W-:Y:S01]  /*e0b0*/  IMAD.U32 R7, RZ, RZ, UR46 ;  /* 0x0000002eff077e24 */ /* 0x000fe2000f8e00ff */
[----:B------:R-:W-:-:S02]  /*e0c0*/  SHF.R.U32.HI R23, RZ, 0x3, R23 ;  /* 0x00000003ff177819 */ /* 0x000fc40000011617 */
[----:B------:R-:W-:Y:S01]  /*e0d0*/  LOP3.LUT R37, R2, 0x30, RZ, 0xc0, !PT ;  /* 0x0000003002257812 */ /* 0x000fe200078ec0ff */
[----:B------:R-:W-:-:S03]  /*e0e0*/  VIADD R7, R7, 0xffffffff ;  /* 0xffffffff07077836 */ /* 0x000fc60000000000 */
[CC--:B-1----:R-:W-:Y:S02]  /*e0f0*/  ISETP.GE.AND P3, PT, R37.reuse, R9.reuse, PT ;  /* 0x000000092500720c */ /* 0x0c2fe40003f66270 */
[C---:B------:R-:W-:Y:S02]  /*e100*/  LOP3.LUT R28, R37.reuse, 0x40, RZ, 0xfc, !PT ;  /* 0x00000040251c7812 */ /* 0x040fe400078efcff */
[----:B------:R-:W-:Y:S02]  /*e110*/  LOP3.LUT R27, R37, 0x80, RZ, 0xfc, !PT ;  /* 0x00000080251b7812 */ /* 0x000fe400078efcff */
[----:B------:R-:W-:Y:S02]  /*e120*/  @P0 LOP3.LUT R22, R22, 0x10, RZ, 0xfc, !PT ;  /* 0x0000001016160812 */ /* 0x000fe400078efcff */
[----:B------:R-:W-:Y:S02]  /*e130*/  ISETP.GE.AND P2, PT, R28, R9, PT ;  /* 0x000000091c00720c */ /* 0x000fe40003f46270 */
[----:B------:R-:W-:-:S02]  /*e140*/  LOP3.LUT R22, R22, 0xfffffffb, RZ, 0xc0, !PT ;  /* 0xfffffffb16167812 */ /* 0x000fc400078ec0ff */
[----:B------:R-:W-:Y:S02]  /*e150*/  ISETP.GE.AND P1, PT, R27, R9, PT ;  /* 0x000000091b00720c */ /* 0x000fe40003f26270 */
[----:B------:R-:W-:-:S04]  /*e160*/  @P3 LOP3.LUT R22, R22, 0x4, RZ, 0xfc, !PT ;  /* 0x0000000416163812 */ /* 0x000fc800078efcff */
[----:B------:R-:W-:-:S04]  /*e170*/  LOP3.LUT R22, R22, 0xfffffffd, RZ, 0xc0, !PT ;  /* 0xfffffffd16167812 */ /* 0x000fc800078ec0ff */
[----:B------:R-:W-:-:S04]  /*e180*/  @P2 LOP3.LUT R22, R22, 0x2, RZ, 0xfc, !PT ;  /* 0x0000000216162812 */ /* 0x000fc800078efcff */
[----:B------:R-:W-:-:S04]  /*e190*/  LOP3.LUT R22, R22, 0xfffffffe, RZ, 0xc0, !PT ;  /* 0xfffffffe16167812 */ /* 0x000fc800078ec0ff */
[----:B------:R-:W-:Y:S01]  /*e1a0*/  @P1 LOP3.LUT R22, R22, 0x1, RZ, 0xfc, !PT ;  /* 0x0000000116161812 */ /* 0x000fe200078efcff */
[----:B------:R-:W-:Y:S06]  /*e1b0*/  @!P0 BRA `(.L_x_3899) ;  /* 0x0000000000048947 */ /* 0x000fec0003800000 */
[----:B------:R-:W-:Y:S01]  /*e1c0*/  BPT.TRAP 0x1 ;  /* 0x000000040000795c */ /* 0x000fe20000300000 */
.L_x_3899:
[----:B------:R-:W-:Y:S01]  /*e1d0*/  MOV R35, 0x1 ;  /* 0x0000000100237802 */ /* 0x000fe20000000f00 */
[----:B------:R-:W-:Y:S01]  /*e1e0*/  IMAD.SHL.U32 R8, R23, 0x80, RZ ;  /* 0x0000008017087824 */ /* 0x000fe200078e00ff */
[----:B------:R-:W-:Y:S02]  /*e1f0*/  SHF.R.S32.HI R21, RZ, 0x1f, R5 ;  /* 0x0000001fff157819 */ /* 0x000fe40000011405 */
[----:B------:R-:W-:Y:S02]  /*e200*/  SHF.L.U32 R35, R35, 0x1f, RZ ;  /* 0x0000001f23237819 */ /* 0x000fe400000006ff */
[----:B------:R-:W-:Y:S01]  /*e210*/  LOP3.LUT R9, R8, 0x180, RZ, 0xc0, !PT ;  /* 0x0000018008097812 */ /* 0x000fe200078ec0ff */
[----:B------:R-:W-:Y:S01]  /*e220*/  IMAD.SHL.U32 R8, R23, 0x10, RZ ;  /* 0x0000001017087824 */ /* 0x000fe200078e00ff */
[----:B------:R-:W0:Y:S02]  /*e230*/  SYNCS.PHASECHK.TRANS64.TRYWAIT P0, [UR42+0x33480], R35 ;  /* 0x03348023ff0075a7 */ /* 0x000e24000800016a */
[----:B------:R-:W-:-:S02]  /*e240*/  LOP3.LUT R9, R9, 0x30, R2, 0xf8, !PT ;  /* 0x0000003009097812 */ /* 0x000fc400078ef802 */
[----:B------:R-:W-:Y:S02]  /*e250*/  LOP3.LUT R2, R2, 0x40, RZ, 0xc0, !PT ;  /* 0x0000004002027812 */ /* 0x000fe400078ec0ff */
[----:B------:R-:W-:-:S04]  /*e260*/  LOP3.LUT R8, R9, 0x30, R8, 0x78, !PT ;  /* 0x0000003009087812 */ /* 0x000fc800078e7808 */
[----:B------:R-:W-:-:S05]  /*e270*/  IADD3 R2, R8, R3, R2 ;  /* 0x0000000308027210 */ /* 0x000fca0007ffe002 */
[----:B------:R1:W-:Y:S02]  /*e280*/  STL [R1], R2 ;  /* 0x0000000201007387 */ /* 0x0003e40000100800 */
[----:B01----:R-:W-:Y:S05]  /*e290*/  @!P0 BRA `(.L_x_3900) ;  /* 0x00000044000c8947 */ /* 0x003fea0003800000 */
.L_x_3953:
[----:B------:R-:W-:Y:S01]  /*e2a0*/  ULDC.64 UR4, c[0x0][0x328] ;  /* 0x0000ca0000047ab9 */ /* 0x000fe20000000a00 */
[----:B-----5:R-:W-:Y:S01]  /*e2b0*/  SHF.R.S32.HI R24, RZ, 0x1f, R0 ;  /* 0x0000001fff187819 */ /* 0x020fe20000011400 */
[----:B------:R-:W-:Y:S01]  /*e2c0*/  IMAD R2, R21, UR4, RZ ;  /* 0x0000000415027c24 */ /* 0x000fe2000f8e02ff */
[----:B------:R-:W-:Y:S01]  /*e2d0*/  ULDC.64 UR6, c[0x0][0x338] ;  /* 0x0000ce0000067ab9 */ /* 0x000fe20000000a00 */
[----:B------:R-:W-:Y:S02]  /*e2e0*/  SHF.R.S32.HI R25, RZ, 0x1f, R6 ;  /* 0x0000001fff197819 */ /* 0x000fe40000011406 */
[C---:B------:R-:W-:Y:S01]  /*e2f0*/  IMAD R9, R5.reuse, UR5, R2 ;  /* 0x0000000505097c24 */ /* 0x040fe2000f8e0202 */
[----:B------:R-:W-:Y:S01]  /*e300*/  SHF.R.S32.HI R26, RZ, 0x1f, R4 ;  /* 0x0000001fff1a7819 */ /* 0x000fe20000011404 */
[----:B------:R-:W-:Y:S01]  /*e310*/  IMAD.WIDE.U32 R2, R5, UR4, RZ ;  /* 0x0000000405027c25 */ /* 0x000fe2000f8e00ff */
[----:B------:R-:W-:-:S03]  /*e320*/  LOP3.LUT R22, R22, 0xffffffbf, RZ, 0xc0, !PT ;  /* 0xffffffbf16167812 */ /* 0x000fc600078ec0ff */
[----:B------:R-:W-:Y:S02]  /*e330*/  IMAD.IADD R3, R3, 0x1, R9 ;  /* 0x0000000103037824 */ /* 0x000fe400078e0209 */
[----:B------:R-:W-:Y:S02]  /*e340*/  IMAD R9, R24, UR6, RZ ;  /* 0x0000000618097c24 */ /* 0x000fe4000f8e02ff */
[----:B------:R-:W-:-:S04]  /*e350*/  IMAD.WIDE.U32 R2, R0, UR6, R2 ;  /* 0x0000000600027c25 */ /* 0x000fc8000f8e0002 */
[----:B------:R-:W-:Y:S02]  /*e360*/  IMAD R9, R0, UR7, R9 ;  /* 0x0000000700097c24 */ /* 0x000fe4000f8e0209 */
[----:B------:R-:W-:Y:S02]  /*e370*/  IMAD.MOV.U32 R8, RZ, RZ, R2 ;  /* 0x000000ffff087224 */ /* 0x000fe400078e0002 */
[----:B------:R-:W-:Y:S02]  /*e380*/  IMAD.IADD R9, R3, 0x1, R9 ;  /* 0x0000000103097824 */ /* 0x000fe400078e0209 */
[----:B------:R-:W-:-:S04]  /*e390*/  IMAD R3, R25, UR4, RZ ;  /* 0x0000000419037c24 */ /* 0x000fc8000f8e02ff */
[C---:B------:R-:W-:Y:S02]  /*e3a0*/  IMAD R10, R6.reuse, UR5, R3 ;  /* 0x00000005060a7c24 */ /* 0x040fe4000f8e0203 */
[----:B------:R-:W-:Y:S01]  /*e3b0*/  IMAD.WIDE.U32 R2, R6, UR4, RZ ;  /* 0x0000000406027c25 */ /* 0x000fe2000f8e00ff */
[----:B------:R-:W-:-:S03]  /*e3c0*/  ULDC.64 UR4, c[0x0][0x330] ;  /* 0x0000cc0000047ab9 */ /* 0x000fc60000000a00 */
[----:B------:R-:W-:Y:S02]  /*e3d0*/  IMAD.IADD R3, R3, 0x1, R10 ;  /* 0x0000000103037824 */ /* 0x000fe400078e020a */
[----:B------:R-:W-:Y:S02]  /*e3e0*/  IMAD R10, R26, UR6, RZ ;  /* 0x000000061a0a7c24 */ /* 0x000fe4000f8e02ff */
[----:B------:R-:W-:Y:S01]  /*e3f0*/  IMAD.WIDE.U32 R2, R4, UR6, R2 ;  /* 0x0000000604027c25 */ /* 0x000fe2000f8e0002 */
[----:B------:R-:W-:-:S03]  /*e400*/  R2UR UR6, R36 ;  /* 0x00000000240672ca */ /* 0x000fc600000e0000 */
[----:B------:R-:W-:Y:S02]  /*e410*/  IMAD R10, R4, UR7, R10 ;  /* 0x00000007040a7c24 */ /* 0x000fe4000f8e020a */
[----:B------:R-:W-:Y:S02]  /*e420*/  IMAD.U32 R12, RZ, RZ, UR4 ;  /* 0x00000004ff0c7e24 */ /* 0x000fe4000f8e00ff */
[----:B------:R-:W-:Y:S02]  /*e430*/  IMAD.IADD R3, R3, 0x1, R10 ;  /* 0x0000000103037824 */ /* 0x000fe400078e020a */
[----:B------:R-:W-:-:S04]  /*e440*/  IMAD.WIDE.U32 R10, R12, UR40, R8 ;  /* 0x000000280c0a7c25 */ /* 0x000fc8000f8e0008 */
[----:B------:R-:W-:Y:S01]  /*e450*/  UIMAD UR4, UR6, UR4, URZ ;  /* 0x00000004060472a4 */ /* 0x000fe2000f8e023f */
[----:B------:R-:W-:Y:S02]  /*e460*/  IMAD.WIDE.U32 R2, R12, UR40, R2 ;  /* 0x000000280c027c25 */ /* 0x000fe4000f8e0002 */
[----:B------:R-:W-:Y:S01]  /*e470*/  ULDC.64 UR6, c[0x0][0x318] ;  /* 0x0000c60000067ab9 */ /* 0x000fe20000000a00 */
[----:B------:R-:W-:Y:S01]  /*e480*/  UIMAD UR4, UR40, UR5, UR4 ;  /* 0x00000005280472a4 */ /* 0x000fe2000f8e0204 */
[----:B------:R-:W-:Y:S02]  /*e490*/  MOV R12, UR7 ;  /* 0x00000007000c7c02 */ /* 0x000fe40008000f00 */
[----:B------:R-:W-:-:S04]  /*e4a0*/  IADD3 R9, P0, R10, UR6, RZ ;  /* 0x000000060a097c10 */ /* 0x000fc8000ff1e0ff */
[----:B------:R-:W-:Y:S02]  /*e4b0*/  IADD3.X R8, R12, UR4, R11, P0, !PT ;  /* 0x000000040c087c10 */ /* 0x000fe400087fe40b */
[----:B------:R-:W-:Y:S01]  /*e4c0*/  IADD3 R20, P0, R2, UR6, RZ ;  /* 0x0000000602147c10 */ /* 0x000fe2000ff1e0ff */
[----:B------:R-:W-:-:S03]  /*e4d0*/  IMAD.MOV.U32 R2, RZ, RZ, -0xa0 ;  /* 0xffffff60ff027424 */ /* 0x000fc600078e00ff */
[----:B------:R-:W-:Y:S01]  /*e4e0*/  IADD3.X R10, R12, UR4, R3, P0, !PT ;  /* 0x000000040c0a7c10 */ /* 0x000fe200087fe403 */
[----:B------:R-:W-:Y:S01]  /*e4f0*/  IMAD R7, R7, R2, UR36 ;  /* 0x0000002407077e24 */ /* 0x000fe2000f8e0202 */
[----:B------:R-:W-:-:S03]  /*e500*/  UMOV UR4, 0xffffffff ;  /* 0xffffffff00047882 */ /* 0x000fc60000000000 */
[----:B------:R-:W-:-:S05]  /*e510*/  IMAD.IADD R7, R7, 0x1, -R31 ;  /* 0x0000000107077824 */ /* 0x000fca00078e0a1f */
[----:B------:R-:W-:-:S13]  /*e520*/  ISETP.GE.AND P0, PT, R7, 0x1, PT ;  /* 0x000000010700780c */ /* 0x000fda0003f06270 */
[----:B------:R-:W-:Y:S01]  /*e530*/  @P0 LOP3.LUT R22, R22, 0x40, RZ, 0xfc, !PT ;  /* 0x0000004016160812 */ /* 0x000fe200078efcff */
[----:B------:R-:W-:Y:S06]  /*e540*/  BRA.DIV UR4, `(.L_x_3901) ;  /* 0x0000004204747947 */ /* 0x000fec000b800000 */
[----:B------:R-:W2:Y:S01]  /*e550*/  LDL R12, [R1] ;  /* 0x00000000010c7983 */ /* 0x000ea20000100800 */
[----:B------:R-:W1:Y:S01]  /*e560*/  LDC R11, c[0x0][0x2f4] ;  /* 0x0000bd00ff0b7b82 */ /* 0x000e620000000800 */
[C---:B------:R-:W-:Y:S02]  /*e570*/  ISETP.GE.AND P6, PT, R7.reuse, 0x81, PT ;  /* 0x000000810700780c */ /* 0x040fe40003fc6270 */
[----:B------:R-:W3:Y:S01]  /*e580*/  SHFL.IDX PT, R2, R9, RZ, 0x1c1f ;  /* 0x001c1fff09027589 */ /* 0x000ee200000e0000 */
[----:B------:R-:W-:Y:S02]  /*e590*/  LOP3.LUT R22, R22, 0xffffff7f, RZ, 0xc0, !PT ;  /* 0xffffff7f16167812 */ /* 0x000fe400078ec0ff */
[C---:B------:R-:W-:Y:S01]  /*e5a0*/  ISETP.GE.AND P5, PT, R7.reuse, 0x21, PT ;  /* 0x000000210700780c */ /* 0x040fe20003fa6270 */
[----:B------:R-:W4:Y:S01]  /*e5b0*/  SHFL.IDX PT, R3, R8, RZ, 0x1c1f ;  /* 0x001c1fff08037589 */ /* 0x000f2200000e0000 */
[----:B------:R-:W-:-:S03]  /*e5c0*/  ISETP.GE.AND P4, PT, R7, 0x41, PT ;  /* 0x000000410700780c */ /* 0x000fc60003f86270 */
[----:B------:R-:W-:Y:S03]  /*e5d0*/  SHFL.IDX PT, R10, R10, RZ, 0x1c1f ;  /* 0x001c1fff0a0a7589 */ /* 0x000fe600000e0000 */
[----:B------:R-:W-:Y:S01]  /*e5e0*/  @P6 LOP3.LUT R22, R22, 0x80, RZ, 0xfc, !PT ;  /* 0x0000008016166812 */ /* 0x000fe200078efcff */
[----:B------:R-:W-:Y:S01]  /*e5f0*/  SHFL.IDX PT, R14, R20, RZ, 0x1c1f ;  /* 0x001c1fff140e7589 */ /* 0x000fe200000e0000 */
[CC--:B-1----:R-:W-:Y:S02]  /*e600*/  ISETP.GE.AND P2, PT, R37.reuse, R11.reuse, PT ;  /* 0x0000000b2500720c */ /* 0x0c2fe40003f46270 */
[----:B------:R-:W-:Y:S02]  /*e610*/  ISETP.GE.AND P1, PT, R28, R11, PT ;  /* 0x0000000b1c00720c */ /* 0x000fe40003f26270 */
[----:B---3--:R-:W-:Y:S02]  /*e620*/  IADD3 R2, P0, R37, R2, RZ ;  /* 0x0000000225027210 */ /* 0x008fe40007f1e0ff */
[----:B------:R-:W-:-:S03]  /*e630*/  ISETP.LT.OR P3, PT, R7, 0x1, P1 ;  /* 0x000000010700780c */ /* 0x000fc60000f61670 */
[----:B----4-:R-:W-:Y:S01]  /*e640*/  IMAD.X R3, RZ, RZ, R3, P0 ;  /* 0x000000ffff037224 */ /* 0x010fe200000e0603 */
[----:B------:R-:W-:Y:S01]  /*e650*/  ISETP.LT.OR P0, PT, R7, 0x1, P2 ;  /* 0x000000010700780c */ /* 0x000fe20001701670 */
[----:B--2---:R-:W-:-:S12]  /*e660*/  VIADD R23, R12, UR42 ;  /* 0x0000002a0c177c36 */ /* 0x004fd80008000000 */
[----:B------:R-:W-:Y:S01]  /*e670*/  LDGSTS.E.BYPASS.LTC128B.128 [R23+0xf200], desc[UR54][R2.64], !P0 ;  /* 0x0f20000002177fae */ /* 0x000fe2000c101d76 */
[----:B------:R-:W-:-:S03]  /*e680*/  ISETP.GE.AND P0, PT, R27, R11, PT ;  /* 0x0000000b1b00720c */ /* 0x000fc60003f06270 */
        /* <DEDUP_REMOVED lines=10> */
[----:B------:R-:W-:Y:S01]  /*e730*/  LDGSTS.E.BYPASS.LTC128B.128 [R23+0x12200], desc[UR54][R2.64+0x40], !P3 ;  /* 0x1220004002177fae */ /* 0x000fe2000d901d76 */
[----:B------:R-:W-:-:S13]  /*e740*/  ISETP.LT.OR P3, PT, R7, 0x21, P0 ;  /* 0x000000210700780c */ /* 0x000fda0000761670 */
[----:B------:R1:W-:Y:S04]  /*e750*/  LDGSTS.E.BYPASS.LTC128B.128 [R23+0x14a00], desc[UR54][R2.64+0x80], !P3 ;  /* 0x14a0008002177fae */ /* 0x0003e8000d901d76 */
[----:B-1----:R-:W1:Y:S04]  /*e760*/  SHFL.IDX PT, R2, R9, 0x2, 0x1c1f ;  /* 0x005c1f0009027f89 */ /* 0x002e6800000e0000 */
[----:B------:R-:W2:Y:S04]  /*e770*/  SHFL.IDX PT, R3, R8, 0x2, 0x1c1f ;  /* 0x005c1f0008037f89 */ /* 0x000ea800000e0000 */
[----:B------:R-:W-:Y:S01]  /*e780*/  SHFL.IDX PT, R8, R8, 0x3, 0x1c1f ;  /* 0x007c1f0008087f89 */ /* 0x000fe200000e0000 */
        /* <DEDUP_REMOVED lines=8> */
[----:B-1----:R-:W1:Y:S02]  /*e810*/  SHFL.IDX PT, R2, R9, 0x3, 0x1c1f ;  /* 0x007c1f0009027f89 */ /* 0x002e6400000e0000 */
[----:B-1----:R-:W-:-:S05]  /*e820*/  IADD3 R2, P3, R37, R2, RZ ;  /* 0x0000000225027210 */ /* 0x002fca0007f7e0ff */
[----:B------:R-:W-:Y:S01]  /*e830*/  IMAD.X R3, RZ, RZ, R8, P3 ;  /* 0x000000ffff037224 */ /* 0x000fe200018e0608 */
[----:B------:R-:W-:-:S13]  /*e840*/  ISETP.LT.OR P3, PT, R7, 0x61, P2 ;  /* 0x000000610700780c */ /* 0x000fda0001761670 */
[----:B------:R1:W-:Y:S01]  /*e850*/  LDGSTS.E.BYPASS.LTC128B.128 [R23+0x10a00], desc[UR54][R2.64], !P3 ;  /* 0x10a0000002177fae */ /* 0x0003e2000d901d76 */
[----:B------:R-:W-:-:S13]  /*e860*/  ISETP.LT.OR P3, PT, R7, 0x61, P1 ;  /* 0x000000610700780c */ /* 0x000fda0000f61670 */
[----:B------:R1:W-:Y:S01]  /*e870*/  LDGSTS.E.BYPASS.LTC128B.128 [R23+0x13200], desc[UR54][R2.64+0x40], !P3 ;  /* 0x1320004002177fae */ /* 0x0003e2000d901d76 */
[----:B------:R-:W-:-:S13]  /*e880*/  ISETP.LT.OR P3, PT, R7, 0x61, P0 ;  /* 0x000000610700780c */ /* 0x000fda0000761670 */
[----:B------:R1:W-:Y:S01]  /*e890*/  LDGSTS.E.BYPASS.LTC128B.128 [R23+0x15a00], desc[UR54][R2.64+0x80], !P3 ;  /* 0x15a0008002177fae */ /* 0x0003e2000d901d76 */
[----:B------:R-:W-:-:S13]  /*e8a0*/  ISETP.GE.AND P3, PT, R7, 0x61, PT ;  /* 0x000000610700780c */ /* 0x000fda0003f66270 */
.L_x_3965:
[C---:B------:R-:W-:Y:S02]  /*e8b0*/  ISETP.LT.OR P2, PT, R7.reuse, 0x81, P2 ;  /* 0x000000810700780c */ /* 0x040fe40001741670 */
[C---:B------:R-:W-:Y:S02]  /*e8c0*/  ISETP.LT.OR P1, PT, R7.reuse, 0x81, P1 ;  /* 0x000000810700780c */ /* 0x040fe40000f21670 */
[----:B------:R-:W-:Y:S02]  /*e8d0*/  ISETP.LT.OR P0, PT, R7, 0x81, P0 ;  /* 0x000000810700780c */ /* 0x000fe40000701670 */
[----:B-1----:R-:W-:-:S05]  /*e8e0*/  IADD3 R2, P6, R37, R14, RZ ;  /* 0x0000000e25027210 */ /* 0x002fca0007fde0ff */
[----:B------:R-:W-:-:S05]  /*e8f0*/  IMAD.X R3, RZ, RZ, R10, P6 ;  /* 0x000000ffff037224 */ /* 0x000fca00030e060a */
[----:B------:R-:W-:Y:S01]  /*e900*/  @!PT LDS RZ, [RZ] ;  /* 0x00000000fffff984 */ /* 0x000fe20000000800 */
[----:B------:R-:W-:Y:S01]  /*e910*/  @!PT LDS RZ, [RZ] ;  /* 0x00000000fffff984 */ /* 0x000fe20000000800 */
[----:B------:R-:W-:Y:S01]  /*e920*/  @!PT LDS RZ, [RZ] ;  /* 0x00000000fffff984 */ /* 0x000fe20000000800 */
[----:B------:R1:W-:Y:S04]  /*e930*/  LDGSTS.E.BYPASS.LTC128B.128 [R23+0x11200], desc[UR54][R2.64], !P2 ;  /* 0x1120000002177fae */ /* 0x0003e8000d101d76 */
[----:B------:R1:W-:Y:S04]  /*e940*/  LDGSTS.E.BYPASS.LTC128B.128 [R23+0x13a00], desc[UR54][R2.64+0x40], !P1 ;  /* 0x13a0004002177fae */ /* 0x0003e8000c901d76 */
[----:B------:R1:W-:Y:S01]  /*e950*/  LDGSTS.E.BYPASS.LTC128B.128 [R23+0x16200], desc[UR54][R2.64+0x80], !P0 ;  /* 0x1620008002177fae */ /* 0x0003e2000c101d76 */
[----:B------:R-:W-:Y:S01]  /*e960*/  NOP ;  /* 0x0000000000007918 */ /* 0x000fe20000000000 */
[----:B------:R-:W-:Y:S02]  /*e970*/  SYNCS.ARRIVE.TRANS64.RED.A0T1 RZ, [UR42+0x33470], RZ ;  /* 0x033470ffffff79a7 */ /* 0x000fe4000820042a */
[----:B------:R-:W-:Y:S01]  /*e980*/  ARRIVES.LDGSTSBAR.64.TRANSCNT [UR42+0x33470] ;  /* 0x03347000ff0079b0 */ /* 0x000fe20008000aaa */
[----:B------:R-:W-:Y:S01]  /*e990*/  NOP ;  /* 0x0000000000007918 */ /* 0x000fe20000000000 */
[----:B------:R-:W-:-:S06]  /*e9a0*/  ULOP3.LUT UR4, UR39, 0x2, URZ, 0xfc, !UPT ;  /* 0x0000000227047892 */ /* 0x000fcc000f8efc3f */
[----:B------:R-:W-:-:S04]  /*e9b0*/  MOV R8, UR4 ;  /* 0x0000000400087c02 */ /* 0x000fc80008000f00 */
[----:B------:R-:W-:-:S13]  /*e9c0*/  ISETP.NE.AND P6, PT, R8, 0x3, PT ;  /* 0x000000030800780c */ /* 0x000fda0003fc5270 */
[----:B-1----:R-:W-:Y:S05]  /*e9d0*/  @!P6 BRA `(.L_x_3902) ;  /* 0x000000000004e947 */ /* 0x002fea0003800000 */
[----:B------:R-:W-:Y:S01]  /*e9e0*/  BPT.TRAP 0x1 ;  /* 0x000000040000795c */ /* 0x000fe20000300000 */
.L_x_3902:
[----:B------:R-:W-:Y:S01]  /*e9f0*/  SYNCS.ARRIVE.TRANS64.A1T0 RZ, [UR42+0x33470], RZ ;  /* 0x033470ffffff79a7 */ /* 0x000fe2000810002a */
[----:B------:R-:W-:Y:S05]  /*ea00*/  @!P6 BRA `(.L_x_3903) ;  /* 0x000000000004e947 */ /* 0x000fea0003800000 */
[----:B------:R-:W-:Y:S01]  /*ea10*/  BPT.TRAP 0x1 ;  /* 0x000000040000795c */ /* 0x000fe20000300000 */
.L_x_3903:
[----:B------:R-:W1:Y:S02]  /*ea20*/  SYNCS.PHASECHK.TRANS64.TRYWAIT P0, [UR42+0x33440], R35 ;  /* 0x03344023ff0075a7 */ /* 0x000e64000800016a */
[----:B-1----:R-:W-:Y:S05]  /*ea30*/  @!P0 BRA `(.L_x_3904) ;  /* 0x0000004400388947 */ /* 0x002fea0003800000 */
.L_x_3966:
[----:B------:R-:W-:Y:S01]  /*ea40*/  ULDC.64 UR8, c[0x0][0x300] ;  /* 0x0000c00000087ab9 */ /* 0x000fe20000000a00 */
[----:B------:R-:W-:Y:S01]  /*ea50*/  ULDC.64 UR10, c[0x0][0x310] ;  /* 0x0000c400000a7ab9 */ /* 0x000fe20000000a00 */
[----:B------:R-:W-:Y:S01]  /*ea60*/  IMAD R2, R21, UR8, RZ ;  /* 0x0000000815027c24 */ /* 0x000fe2000f8e02ff */
[----:B------:R-:W-:Y:S01]  /*ea70*/  R2UR UR6, R36 ;  /* 0x00000000240672ca */ /* 0x000fe200000e0000 */
[----:B------:R-:W-:Y:S01]  /*ea80*/  ULDC.64 UR4, c[0x0][0x308] ;  /* 0x0000c20000047ab9 */ /* 0x000fe20000000a00 */
[----:B------:R-:W-:Y:S02]  /*ea90*/  IMAD R25, R25, UR8, RZ ;  /* 0x0000000819197c24 */ /* 0x000fe4000f8e02ff */
[C---:B------:R-:W-:Y:S02]  /*eaa0*/  IMAD R7, R5.reuse, UR9, R2 ;  /* 0x0000000905077c24 */ /* 0x040fe4000f8e0202 */
[----:B------:R-:W-:-:S04]  /*eab0*/  IMAD.WIDE.U32 R2, R5, UR8, RZ ;  /* 0x0000000805027c25 */ /* 0x000fc8000f8e00ff */
[----:B------:R-:W-:Y:S02]  /*eac0*/  IMAD.IADD R3, R3, 0x1, R7 ;  /* 0x0000000103037824 */ /* 0x000fe400078e0207 */
[----:B------:R-:W-:Y:S02]  /*ead0*/  IMAD R5, R24, UR10, RZ ;  /* 0x0000000a18057c24 */ /* 0x000fe4000f8e02ff */
[----:B------:R-:W-:-:S04]  /*eae0*/  IMAD.WIDE.U32 R2, R0, UR10, R2 ;  /* 0x0000000a00027c25 */ /* 0x000fc8000f8e0002 */
[----:B------:R-:W-:Y:S02]  /*eaf0*/  IMAD R5, R0, UR11, R5 ;  /* 0x0000000b00057c24 */ /* 0x000fe4000f8e0205 */
[----:B------:R-:W-:Y:S01]  /*eb00*/  IMAD.U32 R7, RZ, RZ, UR4 ;  /* 0x00000004ff077e24 */ /* 0x000fe2000f8e00ff */
[----:B------:R-:W-:Y:S01]  /*eb10*/  UIMAD UR4, UR6, UR4, URZ ;  /* 0x00000004060472a4 */ /* 0x000fe2000f8e023f */
[----:B------:R-:W-:Y:S02]  /*eb20*/  IMAD.IADD R3, R3, 0x1, R5 ;  /* 0x0000000103037824 */ /* 0x000fe400078e0205 */
[----:B------:R-:W-:Y:S01]  /*eb30*/  ULDC.64 UR6, c[0x0][0x2e8] ;  /* 0x0000ba0000067ab9 */ /* 0x000fe20000000a00 */
[----:B------:R-:W-:Y:S02]  /*eb40*/  UIMAD UR4, UR40, UR5, UR4 ;  /* 0x00000005280472a4 */ /* 0x000fe4000f8e0204 */
[----:B------:R-:W-:-:S04]  /*eb50*/  IMAD.WIDE.U32 R2, R7, UR40, R2 ;  /* 0x0000002807027c25 */ /* 0x000fc8000f8e0002 */
[----:B------:R-:W-:Y:S01]  /*eb60*/  IMAD.U32 R8, RZ, RZ, UR7 ;  /* 0x00000007ff087e24 */ /* 0x000fe2000f8e00ff */
[----:B------:R-:W-:Y:S01]  /*eb70*/  IADD3 R0, P0, R2, UR6, RZ ;  /* 0x0000000602007c10 */ /* 0x000fe2000ff1e0ff */
[----:B------:R-:W-:Y:S02]  /*eb80*/  IMAD R25, R6, UR9, R25 ;  /* 0x0000000906197c24 */ /* 0x000fe4000f8e0219 */
[----:B------:R-:W-:Y:S01]  /*eb90*/  IMAD R9, R26, UR10, RZ ;  /* 0x0000000a1a097c24 */ /* 0x000fe2000f8e02ff */
[----:B------:R-:W-:Y:S01]  /*eba0*/  IADD3.X R5, R8, UR4, R3, P0, !PT ;  /* 0x0000000408057c10 */ /* 0x000fe200087fe403 */
[----:B------:R-:W-:-:S04]  /*ebb0*/  IMAD.WIDE.U32 R2, R6, UR8, RZ ;  /* 0x0000000806027c25 */ /* 0x000fc8000f8e00ff */
[----:B------:R-:W-:Y:S02]  /*ebc0*/  IMAD.IADD R3, R3, 0x1, R25 ;  /* 0x0000000103037824 */ /* 0x000fe400078e0219 */
[C---:B------:R-:W-:Y:S02]  /*ebd0*/  IMAD R9, R4.reuse, UR11, R9 ;  /* 0x0000000b04097c24 */ /* 0x040fe4000f8e0209 */
[----:B------:R-:W-:-:S04]  /*ebe0*/  IMAD.WIDE.U32 R2, R4, UR10, R2 ;  /* 0x0000000a04027c25 */ /* 0x000fc8000f8e0002 */
[----:B------:R-:W-:Y:S02]  /*ebf0*/  IMAD.IADD R3, R3, 0x1, R9 ;  /* 0x0000000103037824 */ /* 0x000fe400078e0209 */
[----:B------:R-:W-:-:S03]  /*ec00*/  IMAD.WIDE.U32 R2, R7, UR40, R2 ;  /* 0x0000002807027c25 */ /* 0x000fc6000f8e0002 */
[----:B------:R-:W-:-:S04]  /*ec10*/  IADD3 R4, P0, R2, UR6, RZ ;  /* 0x0000000602047c10 */ /* 0x000fc8000ff1e0ff */
[----:B------:R-:W-:Y:S01]  /*ec20*/  IADD3.X R8, R8, UR4, R3, P0, !PT ;  /* 0x0000000408087c10 */ /* 0x000fe200087fe403 */
[----:B------:R-:W-:-:S03]  /*ec30*/  UMOV UR4, 0xffffffff ;  /* 0xffffffff00047882 */ /* 0x000fc60000000000 */
[----:B------:R-:W-:Y:S05]  /*ec40*/  BRA.DIV UR4, `(.L_x_3905) ;  /* 0x0000004204c87947 */ /* 0x000fea000b800000 */
[----:B------:R-:W2:Y:S01]  /*ec50*/  SHFL.IDX PT, R14, R0, RZ, 0x1c1f ;  /* 0x001c1fff000e7589 */ /* 0x000ea200000e0000 */
[----:B------:R-:W3:Y:S01]  /*ec60*/  LDC R7, c[0x0][0x2f4] ;  /* 0x0000bd00ff077b82 */ /* 0x000ee20000000800 */
[----:B------:R-:W-:Y:S02]  /*ec70*/  P2R R6, PR, RZ, 0x8 ;  /* 0x00000008ff067803 */ /* 0x000fe40000000000 */
[----:B------:R-:W4:Y:S01]  /*ec80*/  SHFL.IDX PT, R2, R5, RZ, 0x1c1f ;  /* 0x001c1fff05027589 */ /* 0x000f2200000e0000 */
[----:B------:R-:W-:-:S03]  /*ec90*/  LOP3.LUT P3, RZ, R22, 0x40, RZ, 0xc0, !PT ;  /* 0x0000004016ff7812 */ /* 0x000fc6000786c0ff */
[----:B------:R-:W-:Y:S10]  /*eca0*/  SHFL.IDX PT, R8, R8, RZ, 0x1c1f ;  /* 0x001c1fff08087589 */ /* 0x000ff400000e0000 */
[----:B--2---:R-:W-:-:S02]  /*ecb0*/  @P3 IADD3 R14, P0, R37, R14, RZ ;  /* 0x0000000e250e3210 */ /* 0x004fc40007f1e0ff */
[-C--:B---3--:R-:W-:Y:S02]  /*ecc0*/  ISETP.GE.AND P6, PT, R37, R7.reuse, PT ;  /* 0x000000072500720c */ /* 0x088fe40003fc6270 */
[-C--:B------:R-:W-:Y:S01]  /*ecd0*/  ISETP.GE.AND P2, PT, R28, R7.reuse, PT ;  /* 0x000000071c00720c */ /* 0x080fe20003f46270 */
[----:B----4-:R-:W-:Y:S01]  /*ece0*/  @P3 IMAD.X R3, RZ, RZ, R2, P0 ;  /* 0x000000ffff033224 */ /* 0x010fe200000e0602 */
[----:B------:R-:W-:Y:S01]  /*ecf0*/  ISETP.GE.AND P1, PT, R27, R7, PT ;  /* 0x000000071b00720c */ /* 0x000fe20003f26270 */
[----:B------:R-:W-:Y:S02]  /*ed00*/  @P3 IMAD.MOV.U32 R2, RZ, RZ, R14 ;  /* 0x000000ffff023224 */ /* 0x000fe400078e000e */
[----:B------:R-:W2:Y:S06]  /*ed10*/  SHFL.IDX PT, R14, R0, 0x1, 0x1c1f ;  /* 0x003c1f00000e7f89 */ /* 0x000eac00000e0000 */
[----:B------:R-:W-:Y:S04]  /*ed20*/  @P3 LDGSTS.E.BYPASS.LTC128B.128 [R23+0x24200], desc[UR54][R2.64], !P6 ;  /* 0x2420000002173fae */ /* 0x000fe8000f101d76 */
[----:B------:R-:W-:Y:S04]  /*ed30*/  @P3 LDGSTS.E.BYPASS.LTC128B.128 [R23+0x26a00], desc[UR54][R2.64+0x40], !P2 ;  /* 0x26a0004002173fae */ /* 0x000fe8000d101d76 */
[----:B------:R3:W-:Y:S01]  /*ed40*/  @P3 LDGSTS.E.BYPASS.LTC128B.128 [R23+0x29200], desc[UR54][R2.64+0x80], !P1 ;  /* 0x2920008002173fae */ /* 0x0007e2000c901d76 */
[----:B------:R-:W-:-:S03]  /*ed50*/  ISETP.NE.AND P3, PT, R6, RZ, PT ;  /* 0x000000ff0600720c */ /* 0x000fc60003f65270 */
[----:B------:R-:W4:Y:S01]  /*ed60*/  SHFL.IDX PT, R6, R5, 0x1, 0x1c1f ;  /* 0x003c1f0005067f89 */ /* 0x000f2200000e0000 */
[----:B--2---:R-:W-:-:S05]  /*ed70*/  @P5 IADD3 R14, P0, R37, R14, RZ ;  /* 0x0000000e250e5210 */ /* 0x004fca0007f1e0ff */
[----:B---3--:R-:W-:Y:S02]  /*ed80*/  @P5 IMAD.MOV.U32 R2, RZ, RZ, R14 ;  /* 0x000000ffff025224 */ /* 0x008fe400078e000e */
[----:B------:R-:W2:Y:S01]  /*ed90*/  SHFL.IDX PT, R14, R0, 0x2, 0x1c1f ;  /* 0x005c1f00000e7f89 */ /* 0x000ea200000e0000 */
[----:B----4-:R-:W-:-:S03]  /*eda0*/  @P5 IADD3.X R7, RZ, R6, RZ, P0, !PT ;  /* 0x00000006ff075210 */ /* 0x010fc600007fe4ff */
[----:B------:R-:W3:Y:S02]  /*edb0*/  SHFL.IDX PT, R6, R5, 0x2, 0x1c1f ;  /* 0x005c1f0005067f89 */ /* 0x000ee400000e0000 */
[----:B------:R-:W-:-:S05]  /*edc0*/  @P5 IMAD.MOV.U32 R3, RZ, RZ, R7 ;  /* 0x000000ffff035224 */ /* 0x000fca00078e0007 */
[----:B------:R-:W-:Y:S01]  /*edd0*/  @P5 LDGSTS.E.BYPASS.LTC128B.128 [R23+0x24a00], desc[UR54][R2.64], !P6 ;  /* 0x24a0000002175fae */ /* 0x000fe2000f101d76 */
[----:B--2---:R-:W-:-:S03]  /*ede0*/  @P4 IADD3 R14, P0, R37, R14, RZ ;  /* 0x0000000e250e4210 */ /* 0x004fc60007f1e0ff */
[----:B------:R-:W-:Y:S04]  /*edf0*/  @P5 LDGSTS.E.BYPASS.LTC128B.128 [R23+0x27200], desc[UR54][R2.64+0x40], !P2 ;  /* 0x2720004002175fae */ /* 0x000fe8000d101d76 */
[----:B------:R2:W-:Y:S01]  /*ee00*/  @P5 LDGSTS.E.BYPASS.LTC128B.128 [R23+0x29a00], desc[UR54][R2.64+0x80], !P1 ;  /* 0x29a0008002175fae */ /* 0x0005e2000c901d76 */
[----:B---3--:R-:W-:-:S03]  /*ee10*/  @P4 IMAD.X R7, RZ, RZ, R6, P0 ;  /* 0x000000ffff074224 */ /* 0x008fc600000e0606 */
[----:B------:R-:W-:Y:S01]  /*ee20*/  SHFL.IDX PT, R6, R5, 0x3, 0x1c1f ;  /* 0x007c1f0005067f89 */ /* 0x000fe200000e0000 */
[----:B--2---:R-:W-:-:S03]  /*ee30*/  @P4 IMAD.MOV.U32 R2, RZ, RZ, R14 ;  /* 0x000000ffff024224 */ /* 0x004fc600078e000e */
[----:B------:R-:W2:Y:S01]  /*ee40*/  SHFL.IDX PT, R14, R0, 0x3, 0x1c1f ;  /* 0x007c1f00000e7f89 */ /* 0x000ea200000e0000 */
[----:B------:R-:W-:-:S05]  /*ee50*/  @P4 IMAD.MOV.U32 R3, RZ, RZ, R7 ;  /* 0x000000ffff034224 */ /* 0x000fca00078e0007 */
[----:B------:R-:W-:Y:S04]  /*ee60*/  @P4 LDGSTS.E.BYPASS.LTC128B.128 [R23+0x25200], desc[UR54][R2.64], !P6 ;  /* 0x2520000002174fae */ /* 0x000fe8000f101d76 */
[----:B------:R-:W-:Y:S04]  /*ee70*/  @P4 LDGSTS.E.BYPASS.LTC128B.128 [R23+0x27a00], desc[UR54][R2.64+0x40], !P2 ;  /* 0x27a0004002174fae */ /* 0x000fe8000d101d76 */
[----:B------:R3:W-:Y:S01]  /*ee80*/  @P4 LDGSTS.E.BYPASS.LTC128B.128 [R23+0x2a200], desc[UR54][R2.64+0x80], !P1 ;  /* 0x2a20008002174fae */ /* 0x0007e2000c901d76 */
[----:B--2---:R-:W-:-:S05]  /*ee90*/  @P3 IADD3 R14, P0, R37, R14, RZ ;  /* 0x0000000e250e3210 */ /* 0x004fca0007f1e0ff */
[----:B------:R-:W-:Y:S02]  /*eea0*/  @P3 IMAD.X R7, RZ, RZ, R6, P0 ;  /* 0x000000ffff073224 */ /* 0x000fe400000e0606 */
[----:B---3--:R-:W-:Y:S02]  /*eeb0*/  @P3 IMAD.MOV.U32 R2, RZ, RZ, R14 ;  /* 0x000000ffff023224 */ /* 0x008fe400078e000e */
[----:B------:R-:W-:Y:S01]  /*eec0*/  @P3 IMAD.MOV.U32 R3, RZ, RZ, R7 ;  /* 0x000000ffff033224 */ /* 0x000fe200078e0007 */
[----:B------:R2:W3:Y:S04]  /*eed0*/  SHFL.IDX PT, R14, R4, RZ, 0x1c1f ;  /* 0x001c1fff040e7589 */ /* 0x0004e800000e0000 */
[----:B------:R2:W-:Y:S04]  /*eee0*/  @P3 LDGSTS.E.BYPASS.LTC128B.128 [R23+0x25a00], desc[UR54][R2.64], !P6 ;  /* 0x25a0000002173fae */ /* 0x0005e8000f101d76 */
[----:B------:R2:W-:Y:S04]  /*eef0*/  @P3 LDGSTS.E.BYPASS.LTC128B.128 [R23+0x28200], desc[UR54][R2.64+0x40], !P2 ;  /* 0x2820004002173fae */ /* 0x0005e8000d101d76 */
[----:B------:R2:W-:Y:S02]  /*ef00*/  @P3 LDGSTS.E.BYPASS.LTC128B.128 [R23+0x2aa00], desc[UR54][R2.64+0x80], !P1 ;  /* 0x2aa0008002173fae */ /* 0x0005e4000c901d76 */
.L_x_3978:
[----:B------:R-:W-:Y:S01]  /*ef10*/  LOP3.LUT P0, RZ, R22, 0x80, RZ, 0xc0, !PT ;  /* 0x0000008016ff7812 */ /* 0x000fe2000780c0ff */
[----:B------:R-:W-:-:S12]  /*ef20*/  BSSY B0, `(.L_x_3906) ;  /* 0x000000e000007945 */ /* 0x000fd80003800000 */
[----:B------:R-:W-:Y:S05]  /*ef30*/  @!P0 BRA `(.L_x_3907) ;  /* 0x0000000000308947 */ /* 0x000fea0003800000 */
[----:B------:R-:W4:Y:S01]  /*ef40*/  LDC R0, c[0x0][0x2f4] ;  /* 0x0000bd00ff007b82 */ /* 0x000f220000000800 */
[----:B--23--:R-:W-:-:S04]  /*ef50*/  IADD3 R2, P0, R37, R14, RZ ;  /* 0x0000000e25027210 */ /* 0x00cfc80007f1e0ff */
[----:B------:R-:W-:Y:S02]  /*ef60*/  IADD3.X R3, RZ, R8, RZ, P0, !PT ;  /* 0x00000008ff037210 */ /* 0x000fe400007fe4ff */
[-C--:B----4-:R-:W-:Y:S02]  /*ef70*/  ISETP.GE.AND P3, PT, R37, R0.reuse, PT ;  /* 0x000000002500720c */ /* 0x090fe40003f66270 */
[-C--:B------:R-:W-:Y:S02]  /*ef80*/  ISETP.GE.AND P2, PT, R28, R0.reuse, PT ;  /* 0x000000001c00720c */ /* 0x080fe40003f46270 */
[----:B------:R-:W-:-:S09]  /*ef90*/  ISETP.GE.AND P1, PT, R27, R0, PT ;  /* 0x000000001b00720c */ /* 0x000fd20003f26270 */
[----:B------:R-:W-:Y:S01]  /*efa0*/  @!PT LDS RZ, [RZ] ;  /* 0x00000000fffff984 */ /* 0x000fe20000000800 */
[----:B------:R-:W-:Y:S01]  /*efb0*/  @!PT LDS RZ, [RZ] ;  /* 0x00000000fffff984 */ /* 0x000fe20000000800 */
[----:B------:R-:W-:Y:S01]  /*efc0*/  @!PT LDS RZ, [RZ] ;  /* 0x00000000fffff984 */ /* 0x000fe20000000800 */
[----:B------:R4:W-:Y:S04]  /*efd0*/  LDGSTS.E.BYPASS.LTC128B.128 [R23+0x26200], desc[UR54][R2.64], !P3 ;  /* 0x2620000002177fae */ /* 0x0009e8000d901d76 */
[----:B------:R4:W-:Y:S04]  /*efe0*/  LDGSTS.E.BYPASS.LTC128B.128 [R23+0x28a00], desc[UR54][R2.64+0x40], !P2 ;  /* 0x28a0004002177fae */ /* 0x0009e8000d101d76 */
[----:B------:R4:W-:Y:S02]  /*eff0*/  LDGSTS.E.BYPASS.LTC128B.128 [R23+0x2b200], desc[UR54][R2.64+0x80], !P1 ;  /* 0x2b20008002177fae */ /* 0x0009e4000c901d76 */
.L_x_3907:
[----:B------:R-:W-:Y:S05]  /*f000*/  BSYNC B0 ;  /* 0x0000000000007941 */ /* 0x000fea0003800000 */
.L_x_3906:
[----:B------:R-:W-:Y:S01]  /*f010*/  NOP ;  /* 0x0000000000007918 */ /* 0x000fe20000000000 */
[----:B------:R-:W-:Y:S01]  /*f020*/  SYNCS.ARRIVE.TRANS64.RED.A0T1 RZ, [UR42+0x33430], RZ ;  /* 0x033430ffffff79a7 */ /* 0x000fe2000820042a */
[----:B------:R-:W-:Y:S01]  /*f030*/  ARRIVES.LDGSTSBAR.64.TRANSCNT [UR42+0x33430] ;  /* 0x03343000ff0079b0 */ /* 0x000fe20008000aaa */
[----:B------:R-:W-:Y:S01]  /*f040*/  NOP ;  /* 0x0000000000007918 */ /* 0x000fe20000000000 */
[----:B------:R-:W-:-:S06]  /*f050*/  ULOP3.LUT UR4, UR39, 0x2, URZ, 0xfc, !UPT ;  /* 0x0000000227047892 */ /* 0x000fcc000f8efc3f */
[----:B--2-4-:R-:W-:-:S05]  /*f060*/  IMAD.U32 R2, RZ, RZ, UR4 ;  /* 0x00000004ff027e24 */ /* 0x014fca000f8e00ff */
[----:B------:R-:W-:-:S13]  /*f070*/  ISETP.NE.AND P0, PT, R2, 0x3, PT ;  /* 0x000000030200780c */ /* 0x000fda0003f05270 */
[----:B------:R-:W-:Y:S05]  /*f080*/  @!P0 BRA `(.L_x_3908) ;  /* 0x0000000000048947 */ /* 0x000fea0003800000 */
[----:B------:R-:W-:Y:S01]  /*f090*/  BPT.TRAP 0x1 ;  /* 0x000000040000795c */ /* 0x000fe20000300000 */
.L_x_3908:
        /* <DEDUP_REMOVED lines=19> */
[----:B------:R-:W-:Y:S01]  /*f1d0*/  MOV R12, 0x1 ;  /* 0x00000001000c7802 */ /* 0x000fe20000000f00 */
[----:B------:R-:W2:Y:S01]  /*f1e0*/  LDC.64 R2, c[0x4][R2] ;  /* 0x0100000002027b82 */ /* 0x000ea20000000a00 */
[----:B------:R-:W-:Y:S02]  /*f1f0*/  IMAD.U32 R5, RZ, RZ, UR7 ;  /* 0x00000007ff057e24 */ /* 0x000fe4000f8e00ff */
[----:B------:R-:W-:Y:S02]  /*f200*/  IMAD.U32 R6, RZ, RZ, UR8 ;  /* 0x00000008ff067e24 */ /* 0x000fe4000f8e00ff */
[----:B------:R-:W-:-:S02]  /*f210*/  IMAD.U32 R7, RZ, RZ, UR9 ;  /* 0x00000009ff077e24 */ /* 0x000fc4000f8e00ff */
[----:B------:R-:W-:Y:S02]  /*f220*/  IMAD.U32 R10, RZ, RZ, UR4 ;  /* 0x00000004ff0a7e24 */ /* 0x000fe4000f8e00ff */
[----:B------:R-:W-:Y:S02]  /*f230*/  IMAD.U32 R11, RZ, RZ, UR5 ;  /* 0x00000005ff0b7e24 */ /* 0x000fe4000f8e00ff */
[----:B------:R-:W-:Y:S02]  /*f240*/  IMAD.MOV.U32 R8, RZ, RZ, 0x70 ;  /* 0x00000070ff087424 */ /* 0x000fe400078e00ff */
[----:B------:R-:W-:-:S07]  /*f250*/  IMAD.MOV.U32 R13, RZ, RZ, RZ ;  /* 0x000000ffff0d7224 */ /* 0x000fce00078e00ff */
[----:B------:R-:W-:-:S07]  /*f260*/  LEPC R20, `(.L_x_3909) ;  /* 0x000000001014794e */ /* 0x000fce0000000000 */
[----:B0123--:R-:W-:Y:S05]  /*f270*/  CALL.ABS.NOINC R2 ;  /* 0x0000000002007343 */ /* 0x00ffea0003c00000 */
.L_x_3909:
[----:B------:R-:W2:Y:S01]  /*f280*/  LDC R0, c[0x0][0x448] ;  /* 0x00011200ff007b82 */ /* 0x000ea20000000800 */
[----:B------:R-:W-:Y:S01]  /*f290*/  ULDC.64 UR4, c[0x0][0x2e0] ;  /* 0x0000b80000047ab9 */ /* 0x000fe20000000a00 */
[----:B------:R-:W-:Y:S02]  /*f2a0*/  IMAD R29, R32, 0x80, R29 ;  /* 0x00000080201d7824 */ /* 0x000fe400078e021d */
[----:B------:R-:W-:Y:S02]  /*f2b0*/  IMAD R7, R24, UR4, RZ ;  /* 0x0000000418077c24 */ /* 0x000fe4000f8e02ff */
[----:B------:R-:W-:Y:S02]  /*f2c0*/  IMAD.U32 R4, RZ, RZ, UR36 ;  /* 0x00000024ff047e24 */ /* 0x000fe4000f8e00ff */
[----:B------:R-:W-:Y:S02]  /*f2d0*/  IMAD R9, R34, UR5, R7 ;  /* 0x0000000522097c24 */ /* 0x000fe4000f8e0207 */
[----:B------:R-:W-:-:S02]  /*f2e0*/  IMAD.U32 R5, RZ, RZ, UR37 ;  /* 0x00000025ff057e24 */ /* 0x000fc4000f8e00ff */
[----:B------:R-:W-:Y:S02]  /*f2f0*/  IMAD.MOV.U32 R5, RZ, RZ, R29 ;  /* 0x000000ffff057224 */ /* 0x000fe400078e001d */
[----:B------:R-:W-:Y:S02]  /*f300*/  IMAD.U32 R3, RZ, RZ, UR43 ;  /* 0x0000002bff037e24 */ /* 0x000fe4000f8e00ff */
[----:B------:R-:W-:-:S04]  /*f310*/  IMAD.MOV.U32 R2, RZ, RZ, R4 ;  /* 0x000000ffff027224 */ /* 0x000fc800078e0004 */
[----:B------:R-:W-:Y:S01]  /*f320*/  IMAD.WIDE.U32 R2, R34, UR4, R2 ;  /* 0x0000000422027c25 */ /* 0x000fe2000f8e0002 */
[----:B------:R-:W-:Y:S01]  /*f330*/  ULDC.64 UR4, c[0x0][0x2d0] ;  /* 0x0000b40000047ab9 */ /* 0x000fe20000000a00 */
[----:B--2---:R-:W-:Y:S02]  /*f340*/  ISETP.NE.AND P0, PT, R0, 0x1, PT ;  /* 0x000000010000780c */ /* 0x004fe40003f05270 */
[----:B------:R-:W-:-:S11]  /*f350*/  IMAD.IADD R3, R3, 0x1, R9 ;  /* 0x0000000103037824 */ /* 0x000fd600078e0209 */
[----:B------:R-:W2:Y:S08]  /*f360*/  @P0 LDC R8, c[0x0][0x44c] ;  /* 0x00011300ff080b82 */ /* 0x000eb00000000800 */
[----:B------:R-:W4:Y:S01]  /*f370*/  @P0 LDC R6, c[0x0][0x450] ;  /* 0x00011400ff060b82 */ /* 0x000f220000000800 */
[----:B--2---:R-:W-:-:S05]  /*f380*/  @P0 IMAD.HI.U32 R7, R29, R8, RZ ;  /* 0x000000081d070227 */ /* 0x004fca00078e00ff */
[----:B----4-:R-:W-:-:S04]  /*f390*/  @P0 SHF.R.U32.HI R5, RZ, R6, R7 ;  /* 0x00000006ff050219 */ /* 0x010fc80000011607 */
[----:B------:R-:W-:Y:S01]  /*f3a0*/  SHF.R.S32.HI R4, RZ, 0x1f, R5 ;  /* 0x0000001fff047819 */ /* 0x000fe20000011405 */
[----:B------:R-:W-:-:S04]  /*f3b0*/  IMAD.WIDE.U32 R2, R5, UR4, R2 ;  /* 0x0000000405027c25 */ /* 0x000fc8000f8e0002 */
[----:B------:R-:W-:-:S04]  /*f3c0*/  IMAD R4, R4, UR4, RZ ;  /* 0x0000000404047c24 */ /* 0x000fc8000f8e02ff */
[C---:B------:R-:W-:Y:S01]  /*f3d0*/  IMAD R7, R5.reuse, UR5, R4 ;  /* 0x0000000505077c24 */ /* 0x040fe2000f8e0204 */
[----:B------:R-:W-:Y:S01]  /*f3e0*/  IADD3 R4, -R5, RZ, RZ ;  /* 0x000000ff05047210 */ /* 0x000fe20007ffe1ff */
[----:B------:R-:W-:Y:S02]  /*f3f0*/  ULDC.64 UR4, c[0x0][0x2c8] ;  /* 0x0000b20000047ab9 */ /* 0x000fe40000000a00 */
[----:B------:R-:W-:Y:S02]  /*f400*/  IMAD.IADD R3, R3, 0x1, R7 ;  /* 0x0000000103037824 */ /* 0x000fe400078e0207 */
[----:B------:R-:W-:-:S04]  /*f410*/  IMAD R29, R0, R4, R29 ;  /* 0x00000004001d7224 */ /* 0x000fc800078e021d */
        /* <DEDUP_REMOVED lines=8> */
[----:B------:R-:W-:Y:S01]  /*f4a0*/  IADD3.X R5, R3, UR5, R5, P0, !PT ;  /* 0x0000000503057c10 */ /* 0x000fe200087fe405 */
[----:B------:R-:W-:Y:S01]  /*f4b0*/  UMOV UR5, 0xffffffff ;  /* 0xffffffff00057882 */ /* 0x000fe20000000000 */
[----:B------:R-:W-:-:S02]  /*f4c0*/  ISETP.GE.AND P1, PT, R27, UR4, PT ;  /* 0x000000041b007c0c */ /* 0x000fc4000bf26270 */
[----:B------:R-:W-:Y:S01]  /*f4d0*/  ISETP.GE.AND P3, PT, R37, UR4, PT ;  /* 0x0000000425007c0c */ /* 0x000fe2000bf66270 */
[----:B------:R-:W-:-:S12]  /*f4e0*/  BRA.DIV UR5, `(.L_x_3910) ;  /* 0x00000042054c7947 */ /* 0x000fd8000b800000 */
[----:B---3--:R-:W2:Y:S01]  /*f4f0*/  SHFL.IDX PT, R14, R4, RZ, 0x1c1f ;  /* 0x001c1fff040e7589 */ /* 0x008ea200000e0000 */
[----:B------:R-:W-:Y:S01]  /*f500*/  ULDC UR4, c[0x0][0x288] ;  /* 0x0000a20000047ab9 */ /* 0x000fe20000000800 */
[----:B------:R-:W-:Y:S02]  /*f510*/  IMAD R7, R32, 0x80, R31 ;  /* 0x0000008020077824 */ /* 0x000fe400078e021f */
[----:B------:R-:W3:Y:S01]  /*f520*/  SHFL.IDX PT, R2, R5, RZ, 0x1c1f ;  /* 0x001c1fff05027589 */ /* 0x000ee200000e0000 */
[----:B------:R-:W-:Y:S02]  /*f530*/  IMAD R0, R0, UR4, RZ ;  /* 0x0000000400007c24 */ /* 0x000fe4000f8e02ff */
[C---:B------:R-:W-:Y:S01]  /*f540*/  VIADD R9, R7.reuse, 0x20 ;  /* 0x0000002007097836 */ /* 0x040fe20000000000 */
[----:B------:R-:W-:Y:S02]  /*f550*/  SHFL.IDX PT, R6, R5, 0x1, 0x1c1f ;  /* 0x003c1f0005067f89 */ /* 0x000fe400000e0000 */
[----:B------:R-:W-:-:S13]  /*f560*/  ISETP.GE.AND P0, PT, R7, R0, PT ;  /* 0x000000000700720c */ /* 0x000fda0003f06270 */
[----:B--2---:R-:W-:-:S05]  /*f570*/  @!P0 IADD3 R14, P4, R37, R14, RZ ;  /* 0x0000000e250e8210 */ /* 0x004fca0007f9e0ff */
[----:B---3--:R-:W-:Y:S02]  /*f580*/  @!P0 IMAD.X R3, RZ, RZ, R2, P4 ;  /* 0x000000ffff038224 */ /* 0x008fe400020e0602 */
[----:B------:R-:W-:Y:S02]  /*f590*/  @!P0 IMAD.MOV.U32 R2, RZ, RZ, R14 ;  /* 0x000000ffff028224 */ /* 0x000fe400078e000e */
[----:B------:R-:W2:Y:S04]  /*f5a0*/  SHFL.IDX PT, R14, R4, 0x1, 0x1c1f ;  /* 0x003c1f00040e7f89 */ /* 0x000ea800000e0000 */
[----:B------:R-:W-:Y:S04]  /*f5b0*/  @!P0 LDGSTS.E.BYPASS.LTC128B.128 [R23+0x1e200], desc[UR54][R2.64], !P3 ;  /* 0x1e20000002178fae */ /* 0x000fe8000d901d76 */
[----:B------:R-:W-:Y:S04]  /*f5c0*/  @!P0 LDGSTS.E.BYPASS.LTC128B.128 [R23+0x20200], desc[UR54][R2.64+0x40], !P2 ;  /* 0x2020004002178fae */ /* 0x000fe8000d101d76 */
[----:B------:R3:W-:Y:S01]  /*f5d0*/  @!P0 LDGSTS.E.BYPASS.LTC128B.128 [R23+0x22200], desc[UR54][R2.64+0x80], !P1 ;  /* 0x2220008002178fae */ /* 0x0007e2000c901d76 */
[----:B------:R-:W-:-:S13]  /*f5e0*/  ISETP.GE.AND P0, PT, R9, R0, PT ;  /* 0x000000000900720c */ /* 0x000fda0003f06270 */
[----:B--2---:R-:W-:-:S05]  /*f5f0*/  @!P0 IADD3 R14, P4, R37, R14, RZ ;  /* 0x0000000e250e8210 */ /* 0x004fca0007f9e0ff */
[----:B------:R-:W-:Y:S02]  /*f600*/  @!P0 IMAD.X R9, RZ, RZ, R6, P4 ;  /* 0x000000ffff098224 */ /* 0x000fe400020e0606 */
[----:B---3--:R-:W-:Y:S01]  /*f610*/  @!P0 IMAD.MOV.U32 R2, RZ, RZ, R14 ;  /* 0x000000ffff028224 */ /* 0x008fe200078e000e */
[----:B------:R-:W-:Y:S01]  /*f620*/  SHFL.IDX PT, R6, R5, 0x2, 0x1c1f ;  /* 0x005c1f0005067f89 */ /* 0x000fe200000e0000 */
[----:B------:R-:W-:Y:S01]  /*f630*/  @!P0 IMAD.MOV.U32 R3, RZ, RZ, R9 ;  /* 0x000000ffff038224 */ /* 0x000fe200078e0009 */
[----:B------:R-:W-:Y:S02]  /*f640*/  IADD3 R9, R7, 0x40, RZ ;  /* 0x0000004007097810 */ /* 0x000fe40007ffe0ff */
        /* <DEDUP_REMOVED lines=8> */
[----:B------:R2:W3:Y:S01]  /*f6d0*/  SHFL.IDX PT, R6, R5, 0x3, 0x1c1f ;  /* 0x007c1f0005067f89 */ /* 0x0004e200000e0000 */
[----:B------:R-:W-:-:S03]  /*f6e0*/  @!P0 IMAD.MOV.U32 R3, RZ, RZ, R9 ;  /* 0x000000ffff038224 */ /* 0x000fc600078e0009 */
[----:B------:R2:W4:Y:S04]  /*f6f0*/  SHFL.IDX PT, R14, R4, 0x3, 0x1c1f ;  /* 0x007c1f00040e7f89 */ /* 0x00052800000e0000 */
[----:B------:R2:W-:Y:S04]  /*f700*/  @!P0 LDGSTS.E.BYPASS.LTC128B.128 [R23+0x1f200], desc[UR54][R2.64], !P3 ;  /* 0x1f20000002178fae */ /* 0x0005e8000d901d76 */
[----:B------:R2:W-:Y:S04]  /*f710*/  @!P0 LDGSTS.E.BYPASS.LTC128B.128 [R23+0x21200], desc[UR54][R2.64+0x40], !P2 ;  /* 0x2120004002178fae */ /* 0x0005e8000d101d76 */
[----:B------:R2:W-:Y:S02]  /*f720*/  @!P0 LDGSTS.E.BYPASS.LTC128B.128 [R23+0x23200], desc[UR54][R2.64+0x80], !P1 ;  /* 0x2320008002178fae */ /* 0x0005e4000c901d76 */
.L_x_3987:
[----:B------:R-:W-:Y:S01]  /*f730*/  VIADD R7, R7, 0x60 ;  /* 0x0000006007077836 */ /* 0x000fe20000000000 */
[----:B------:R-:W-:Y:S04]  /*f740*/  BSSY B0, `(.L_x_3911) ;  /* 0x000000b000007945 */ /* 0x000fe80003800000 */
[----:B------:R-:W-:-:S13]  /*f750*/  ISETP.GE.AND P0, PT, R7, R0, PT ;  /* 0x000000000700720c */ /* 0x000fda0003f06270 */
[----:B------:R-:W-:Y:S05]  /*f760*/  @P0 BRA `(.L_x_3912) ;  /* 0x0000000000200947 */ /* 0x000fea0003800000 */
[----:B--2-4-:R-:W-:-:S05]  /*f770*/  IADD3 R2, P0, R37, R14, RZ ;  /* 0x0000000e25027210 */ /* 0x014fca0007f1e0ff */
[----:B---3--:R-:W-:-:S05]  /*f780*/  IMAD.X R3, RZ, RZ, R6, P0 ;  /* 0x000000ffff037224 */ /* 0x008fca00000e0606 */
[----:B------:R-:W-:Y:S01]  /*f790*/  @!PT LDS RZ, [RZ] ;  /* 0x00000000fffff984 */ /* 0x000fe20000000800 */
[----:B------:R-:W-:Y:S01]  /*f7a0*/  @!PT LDS RZ, [RZ] ;  /* 0x00000000fffff984 */ /* 0x000fe20000000800 */
[----:B------:R-:W-:Y:S01]  /*f7b0*/  @!PT LDS RZ, [RZ] ;  /* 0x00000000fffff984 */ /* 0x000fe20000000800 */
[----:B------:R2:W-:Y:S04]  /*f7c0*/  LDGSTS.E.BYPASS.LTC128B.128 [R23+0x1fa00], desc[UR54][R2.64], !P3 ;  /* 0x1fa0000002177fae */ /* 0x0005e8000d901d76 */
[----:B------:R2:W-:Y:S04]  /*f7d0*/  LDGSTS.E.BYPASS.LTC128B.128 [R23+0x21a00], desc[UR54][R2.64+0x40], !P2 ;  /* 0x21a0004002177fae */ /* 0x0005e8000d101d76 */
[----:B------:R2:W-:Y:S02]  /*f7e0*/  LDGSTS.E.BYPASS.LTC128B.128 [R23+0x23a00], desc[UR54][R2.64+0x80], !P1 ;  /* 0x23a0008002177fae */ /* 0x0005e4000c901d76 */
.L_x_3912:
[----:B------:R-:W-:Y:S05]  /*f7f0*/  BSYNC B0 ;  /* 0x0000000000007941 */ /* 0x000fea0003800000 */
.L_x_3911:
[----:B------:R-:W-:Y:S01]  /*f800*/  NOP ;  /* 0x0000000000007918 */ /* 0x000fe20000000000 */
[----:B------:R-:W-:Y:S01]  /*f810*/  SYNCS.ARRIVE.TRANS64.RED.A0T1 RZ, [UR42+0x33400], RZ ;  /* 0x033400ffffff79a7 */ /* 0x000fe2000820042a */
[----:B--2---:R-:W-:Y:S01]  /*f820*/  IMAD.MOV.U32 R3, RZ, RZ, 0x1 ;  /* 0x00000001ff037424 */ /* 0x004fe200078e00ff */
[----:B------:R-:W-:Y:S04]  /*f830*/  ARRIVES.LDGSTSBAR.64.TRANSCNT [UR42+0x33400] ;  /* 0x03340000ff0079b0 */ /* 0x000fe80008000aaa */
[----:B------:R-:W-:Y:S01]  /*f840*/  SHF.L.U32 R3, R3, 0x1f, RZ ;  /* 0x0000001f03037819 */ /* 0x000fe200000006ff */
[----:B------:R-:W-:Y:S01]  /*f850*/  NOP ;  /* 0x0000000000007918 */ /* 0x000fe20000000000 */
[----:B------:R-:W-:Y:S02]  /*f860*/  SYNCS.ARRIVE.TRANS64.A1T0 RZ, [UR42+0x33400], RZ ;  /* 0x033400ffffff79a7 */ /* 0x000fe4000810002a */
[----:B------:R-:W2:Y:S02]  /*f870*/  SYNCS.PHASECHK.TRANS64.TRYWAIT P0, [UR42+0x33420], R3 ;  /* 0x03342003ff0075a7 */ /* 0x000ea4000800016a */
[----:B--2---:R-:W-:Y:S05]  /*f880*/  @!P0 BRA `(.L_x_3913) ;  /* 0x0000004000a48947 */ /* 0x004fea0003800000 */
.L_x_3988:
[----:B------:R-:W-:Y:S01]  /*f890*/  UIADD3 UR4, UR46, -0x2, URZ ;  /* 0xfffffffe2e047890 */ /* 0x000fe2000fffe03f */
[----:B------:R-:W-:-:S03]  /*f8a0*/  IMAD.MOV.U32 R32, RZ, RZ, 0x1 ;  /* 0x00000001ff207424 */ /* 0x000fc600078e00ff */
[----:B------:R-:W-:-:S06]  /*f8b0*/  UISETP.GE.AND UP0, UPT, UR4, UR45, UPT ;  /* 0x0000002d0400728c */ /* 0x000fcc000bf06270 */
[----:B------:R-:W-:-:S13]  /*f8c0*/  PLOP3.LUT P0, PT, PT, PT, UP0, 0x80, 0x0 ;  /* 0x000000000000781c */ /* 0x000fda0003f0f008 */
[----:B------:R-:W-:Y:S05]  /*f8d0*/  @!P0 BRA `(.L_x_3914) ;  /* 0x0000001800f88947 */ /* 0x000fea0003800000 */
[----:B------:R-:W5:Y:S01]  /*f8e0*/  S2R R0, SR_TID.X ;  /* 0x0000000000007919 */ /* 0x000f620000002100 */
[----:B------:R-:W-:Y:S01]  /*f8f0*/  UIADD3 UR4, UR44, 0x1, URZ ;  /* 0x000000012c047890 */ /* 0x000fe2000fffe03f */
[----:B--2---:R-:W-:Y:S01]  /*f900*/  LOP3.LUT R3, RZ, UR41, RZ, 0x33, !PT ;  /* 0x00000029ff037c12 */ /* 0x004fe2000f8e33ff */
[----:B------:R-:W-:Y:S02]  /*f910*/  IMAD.MOV.U32 R25, RZ, RZ, 0x1 ;  /* 0x00000001ff197424 */ /* 0x000fe400078e00ff */
[----:B------:R-:W-:Y:S01]  /*f920*/  UIMAD UR4, UR4, UR38, URZ ;  /* 0x00000026040472a4 */ /* 0x000fe2000f8e023f */
[----:B------:R-:W-:Y:S02]  /*f930*/  IMAD.MOV.U32 R24, RZ, RZ, RZ ;  /* 0x000000ffff187224 */ /* 0x000fe400078e00ff */
[----:B-----5:R-:W-:-:S05]  /*f940*/  IMAD.SHL.U32 R0, R0, 0x20, RZ ;  /* 0x0000002000007824 */ /* 0x020fca00078e00ff */
[----:B------:R-:W-:-:S04]  /*f950*/  LOP3.LUT R0, R0, 0x60, RZ, 0xc0, !PT ;  /* 0x0000006000007812 */ /* 0x000fc800078ec0ff */
[----:B------:R-:W-:Y:S02]  /*f960*/  IADD3 R19, R0, R19, R31 ;  /* 0x0000001300137210 */ /* 0x000fe40007ffe01f */
[----:B------:R-:W-:Y:S02]  /*f970*/  LOP3.LUT R0, RZ, UR4, RZ, 0x33, !PT ;  /* 0x00000004ff007c12 */ /* 0x000fe4000f8e33ff */
[----:B------:R-:W-:Y:S02]  /*f980*/  IADD3 R19, R19, -0x1e0, RZ ;  /* 0xfffffe2013137810 */ /* 0x000fe40007ffe0ff */
[----:B------:R-:W-:-:S04]  /*f990*/  VIMNMX R0, R0, R3, !PT ;  /* 0x0000000300007248 */ /* 0x000fc80007fe0100 */
[C---:B------:R-:W-:Y:S01]  /*f9a0*/  IADD3 R34, -R0.reuse, -0x2, RZ ;  /* 0xfffffffe00227810 */ /* 0x040fe20007ffe1ff */
[----:B------:R-:W-:-:S07]  /*f9b0*/  IMAD R19, R0, -0xa0, R19 ;  /* 0xffffff6000137824 */ /* 0x000fce00078e0213 */
.L_x_3929:
[----:B0-2---:R-:W2:Y:S01]  /*f9c0*/  LDL R8, [R1+0x8] ;  /* 0x0000080001087983 */ /* 0x005ea20000100800 */
[----:B------:R-:W0:Y:S03]  /*f9d0*/  LDC R0, c[0x0][0x430] ;  /* 0x00010c00ff007b82 */ /* 0x000e260000000800 */
[----:B---3--:R-:W3:Y:S01]  /*f9e0*/  LDL R6, [R1+0x4] ;  /* 0x0000040001067983 */ /* 0x008ee20000100800 */
[----:B------:R-:W-:Y:S01]  /*f9f0*/  VIADD R10, R19, 0x80 ;  /* 0x00000080130a7836 */ /* 0x000fe20000000000 */
[----:B------:R-:W-:Y:S01]  /*fa00*/  ULDC.64 UR4, c[0x0][0x428] ;  /* 0x00010a0000047ab9 */ /* 0x000fe20000000a00 */
[----:B0-----:R-:W-:-:S13]  /*fa10*/  ISETP.NE.AND P0, PT, R0, 0x1, PT ;  /* 0x000000010000780c */ /* 0x001fda0003f05270 */
[----:B------:R-:W0:Y:S08]  /*fa20*/  @P0 LDC R0, c[0x0][0x434] ;  /* 0x00010d00ff000b82 */ /* 0x000e300000000800 */
[----:B------:R-:W1:Y:S08]  /*fa30*/  @P0 LDC R3, c[0x0][0x438] ;  /* 0x00010e00ff030b82 */ /* 0x000e700000000800 */
[----:B------:R-:W4:Y:S08]  /*fa40*/  @P0 LDC R5, c[0x0][0x434] ;  /* 0x00010d00ff050b82 */ /* 0x000f300000000800 */
[----:B------:R-:W4:Y:S01]  /*fa50*/  @P0 LDC R9, c[0x0][0x438] ;  /* 0x00010e00ff090b82 */ /* 0x000f220000000800 */
[----:B0-----:R-:W-:-:S04]  /*fa60*/  @P0 IMAD.HI.U32 R0, R19, R0, RZ ;  /* 0x0000000013000227 */ /* 0x001fc800078e00ff */
[----:B------:R-:W-:Y:S01]  /*fa70*/  IMAD.MOV.U32 R7, RZ, RZ, R19 ;  /* 0x000000ffff077224 */ /* 0x000fe200078e0013 */
[----:B-1----:R-:W-:Y:S01]  /*fa80*/  @P0 SHF.R.U32.HI R7, RZ, R3, R0 ;  /* 0x00000003ff070219 */ /* 0x002fe20000011600 */
[----:B----4-:R-:W-:-:S03]  /*fa90*/  @P0 IMAD.HI.U32 R0, R10, R5, RZ ;  /* 0x000000050a000227 */ /* 0x010fc600078e00ff */
[--C-:B------:R-:W-:Y:S01]  /*faa0*/  SHF.R.S32.HI R5, RZ, 0x1f, R7.reuse ;  /* 0x0000001fff057819 */ /* 0x100fe20000011407 */
[----:B------:R-:W-:Y:S01]  /*fab0*/  IMAD.MOV.U32 R4, RZ, RZ, R7 ;  /* 0x000000ffff047224 */ /* 0x000fe200078e0007 */
[----:B------:R-:W-:-:S03]  /*fac0*/  @P0 SHF.R.U32.HI R10, RZ, R9, R0 ;  /* 0x00000009ff0a0219 */ /* 0x000fc60000011600 */
[----:B------:R-:W-:Y:S01]  /*fad0*/  IMAD.WIDE.U32 R4, R33, UR4, R4 ;  /* 0x0000000421047c25 */ /* 0x000fe2000f8e0004 */
[----:B--2---:R-:W-:-:S03]  /*fae0*/  ISETP.GT.U32.AND P1, PT, R8, 0x9f, PT ;  /* 0x0000009f0800780c */ /* 0x004fc60003f24070 */
[----:B---3--:R-:W-:-:S04]  /*faf0*/  IMAD R0, R6, UR4, RZ ;  /* 0x0000000406007c24 */ /* 0x008fc8000f8e02ff */
[----:B------:R-:W-:-:S06]  /*fb00*/  IMAD R11, R33, UR5, R0 ;  /* 0x00000005210b7c24 */ /* 0x000fcc000f8e0200 */
[--C-:B------:R-:W-:Y:S01]  /*fb10*/  @!P1 SHF.R.S32.HI R3, RZ, 0x1f, R10.reuse ;  /* 0x0000001fff039819 */ /* 0x100fe2000001140a */
[----:B------:R-:W-:Y:S02]  /*fb20*/  @!P1 IMAD.MOV.U32 R2, RZ, RZ, R10 ;  /* 0x000000ffff029224 */ /* 0x000fe400078e000a */
[----:B------:R-:W-:Y:S02]  /*fb30*/  IMAD.IADD R5, R11, 0x1, R5 ;  /* 0x000000010b057824 */ /* 0x000fe400078e0205 */
[----:B------:R-:W-:Y:S01]  /*fb40*/  @!P1 IMAD.WIDE.U32 R2, R33, UR4, R2 ;  /* 0x0000000421029c25 */ /* 0x000fe2000f8e0002 */
[----:B------:R-:W-:Y:S02]  /*fb50*/  ULDC.64 UR4, c[0x0][0x418] ;  /* 0x0001060000047ab9 */ /* 0x000fe40000000a00 */
[----:B------:R-:W-:-:S04]  /*fb60*/  LEA R8, P0, R4, UR4, 0x2 ;  /* 0x0000000404087c11 */ /* 0x000fc8000f8010ff */
[----:B------:R-:W-:-:S05]  /*fb70*/  LEA.HI.X R9, R4, UR5, R5, 0x2, P0 ;  /* 0x0000000504097c11 */ /* 0x000fca00080f1405 */
[----:B------:R-:W2:Y:S01]  /*fb80*/  LDG.E R8, desc[UR54][R8.64] ;  /* 0x0000003608087981 */ /* 0x000ea2000c1e1900 */
[----:B------:R-:W-:Y:S01]  /*fb90*/  @!P1 IMAD.IADD R3, R11, 0x1, R3 ;  /* 0x000000010b039824 */ /* 0x000fe200078e0203 */
[----:B------:R-:W-:Y:S01]  /*fba0*/  ULOP3.LUT UR6, UR39, 0x2, URZ, 0xfc, !UPT ;  /* 0x0000000227067892 */ /* 0x000fe2000f8efc3f */
[C---:B------:R-:W-:Y:S02]  /*fbb0*/  @!P1 LEA R4, P0, R2.reuse, UR4, 0x2 ;  /* 0x0000000402049c11 */ /* 0x040fe4000f8010ff */
[----:B------:R-:W-:Y:S02]  /*fbc0*/  MOV R6, RZ ;  /* 0x000000ff00067202 */ /* 0x000fe40000000f00 */
[----:B------:R-:W-:Y:S01]  /*fbd0*/  @!P1 LEA.HI.X R5, R2, UR5, R3, 0x2, P0 ;  /* 0x0000000502059c11 */ /* 0x000fe200080f1403 */
[----:B------:R-:W-:-:S04]  /*fbe0*/  IMAD.U32 R12, RZ, RZ, UR6 ;  /* 0x00000006ff0c7e24 */ /* 0x000fc8000f8e00ff */
[----:B------:R0:W5:Y:S01]  /*fbf0*/  @!P1 LDG.E R6, desc[UR54][R4.64] ;  /* 0x0000003604069981 */ /* 0x000162000c1e1900 */
[----:B------:R-:W-:Y:S01]  /*fc00*/  ISETP.NE.AND P1, PT, R12, 0x3, PT ;  /* 0x000000030c00780c */ /* 0x000fe20003f25270 */
[----:B------:R-:W-:Y:S02]  /*fc10*/  VIADD R0, R24, 0x1 ;  /* 0x0000000118007836 */ /* 0x000fe40000000000 */
[----:B------:R-:W-:-:S03]  /*fc20*/  VIADD R34, R34, 0xffffffff ;  /* 0xffffffff22227836 */ /* 0x000fc60000000000 */
[----:B------:R-:W-:-:S04]  /*fc30*/  ISETP.NE.AND P0, PT, R0, 0x2, PT ;  /* 0x000000020000780c */ /* 0x000fc80003f05270 */
[----:B------:R-:W-:Y:S02]  /*fc40*/  SEL R32, RZ, 0x1, P0 ;  /* 0x00000001ff207807 */ /* 0x000fe40000000000 */
[----:B------:R-:W-:Y:S02]  /*fc50*/  SEL R0, R0, RZ, P0 ;  /* 0x000000ff00007207 */ /* 0x000fe40000000000 */
[----:B------:R-:W-:Y:S02]  /*fc60*/  ISETP.GT.AND P2, PT, R34, UR45, PT ;  /* 0x0000002d22007c0c */ /* 0x000fe4000bf44270 */
[----:B------:R-:W-:Y:S02]  /*fc70*/  LOP3.LUT R32, R25, R32, RZ, 0x3c, !PT ;  /* 0x0000002019207212 */ /* 0x000fe400078e3cff */
[----:B--2---:R-:W-:Y:S01]  /*fc80*/  SHF.R.S32.HI R27, RZ, 0x1f, R8 ;  /* 0x0000001fff1b7819 */ /* 0x004fe20000011408 */
[----:B0-----:R-:W-:Y:S08]  /*fc90*/  @!P1 BRA `(.L_x_3915) ;  /* 0x0000000000049947 */ /* 0x001ff00003800000 */
[----:B------:R-:W-:Y:S01]  /*fca0*/  BPT.TRAP 0x1 ;  /* 0x000000040000795c */ /* 0x000fe20000300000 */
.L_x_3915:
[----:B------:R-:W-:Y:S02]  /*fcb0*/  LEA R4, R0, UR42, 0x3 ;  /* 0x0000002a00047c11 */ /* 0x000fe4000f8e18ff */
[----:B------:R-:W-:-:S04]  /*fcc0*/  SHF.L.U32 R29, R32, 0x1f, RZ ;  /* 0x0000001f201d7819 */ /* 0x000fc800000006ff */
[----:B------:R-:W0:Y:S02]  /*fcd0*/  SYNCS.PHASECHK.TRANS64.TRYWAIT P0, [R4+URZ+0x33480], R29 ;  /* 0x0334801d040075a7 */ /* 0x000e24000800017f */
[----:B0-----:R-:W-:Y:S05]  /*fce0*/  @!P0 BRA `(.L_x_3916) ;  /* 0x0000003c00a08947 */ /* 0x001fea0003800000 */
.L_x_3989:
[----:B------:R-:W-:Y:S01]  /*fcf0*/  ULDC UR4, c[0x0][0x430] ;  /* 0x00010c0000047ab9 */ /* 0x000fe20000000800 */
[----:B-----5:R-:W-:Y:S01]  /*fd00*/  SHF.R.S32.HI R30, RZ, 0x1f, R6 ;  /* 0x0000001fff1e7819 */ /* 0x020fe20000011406 */
[----:B------:R-:W-:Y:S01]  /*fd10*/  UIADD3 UR4, -UR4, URZ, URZ ;  /* 0x0000003f04047290 */ /* 0x000fe2000fffe13f */
[----:B------:R-:W-:Y:S01]  /*fd20*/  R2UR UR6, R36 ;  /* 0x00000000240672ca */ /* 0x000fe200000e0000 */
[----:B------:R-:W1:Y:S01]  /*fd30*/  LDC R13, c[0x0][0x2f4] ;  /* 0x0000bd00ff0d7b82 */ /* 0x000e620000000800 */
[C---:B------:R-:W-:Y:S02]  /*fd40*/  LOP3.LUT P3, RZ, R22.reuse, 0x2, RZ, 0xc0, !PT ;  /* 0x0000000216ff7812 */ /* 0x040fe4000786c0ff */
[----:B------:R-:W-:Y:S01]  /*fd50*/  LOP3.LUT P1, RZ, R22, 0x1, RZ, 0xc0, !PT ;  /* 0x0000000116ff7812 */ /* 0x000fe2000782c0ff */
[--C-:B------:R-:W-:Y:S02]  /*fd60*/  IMAD R5, R10, UR4, R19.reuse ;  /* 0x000000040a057c24 */ /* 0x100fe4000f8e0213 */
[----:B------:R-:W-:Y:S01]  /*fd70*/  IMAD R7, R7, UR4, R19 ;  /* 0x0000000407077c24 */ /* 0x000fe2000f8e0213 */
[----:B------:R-:W-:Y:S01]  /*fd80*/  ULDC.64 UR4, c[0x0][0x328] ;  /* 0x0000ca0000047ab9 */ /* 0x000fe20000000a00 */
[----:B------:R-:W-:-:S02]  /*fd90*/  VIADD R5, R5, 0x80 ;  /* 0x0000008005057836 */ /* 0x000fc40000000000 */
[----:B------:R-:W-:Y:S01]  /*fda0*/  IMAD.WIDE.U32 R10, R7, UR4, RZ ;  /* 0x00000004070a7c25 */ /* 0x000fe2000f8e00ff */
[----:B------:R-:W-:Y:S02]  /*fdb0*/  SHF.R.S32.HI R28, RZ, 0x1f, R7 ;  /* 0x0000001fff1c7819 */ /* 0x000fe40000011407 */
[----:B------:R-:W-:-:S03]  /*fdc0*/  SHF.R.S32.HI R31, RZ, 0x1f, R5 ;  /* 0x0000001fff1f7819 */ /* 0x000fc60000011405 */
[----:B------:R-:W-:Y:S02]  /*fdd0*/  IMAD R12, R28, UR4, RZ ;  /* 0x000000041c0c7c24 */ /* 0x000fe4000f8e02ff */
[----:B------:R-:W-:Y:S02]  /*fde0*/  IMAD R2, R31, UR4, RZ ;  /* 0x000000041f027c24 */ /* 0x000fe4000f8e02ff */
[----:B------:R-:W-:Y:S02]  /*fdf0*/  IMAD R12, R7, UR5, R12 ;  /* 0x00000005070c7c24 */ /* 0x000fe4000f8e020c */
[C---:B------:R-:W-:Y:S02]  /*fe00*/  IMAD R9, R5.reuse, UR5, R2 ;  /* 0x0000000505097c24 */ /* 0x040fe4000f8e0202 */
[----:B------:R-:W-:Y:S01]  /*fe10*/  IMAD.WIDE.U32 R2, R5, UR4, RZ ;  /* 0x0000000405027c25 */ /* 0x000fe2000f8e00ff */
[----:B------:R-:W-:Y:S01]  /*fe20*/  ULDC.64 UR4, c[0x0][0x338] ;  /* 0x0000ce0000047ab9 */ /* 0x000fe20000000a00 */
[----:B-1----:R-:W-:-:S02]  /*fe30*/  ISETP.GE.AND P4, PT, R37, R13, PT ;  /* 0x0000000d2500720c */ /* 0x002fc40003f86270 */
[----:B------:R-:W-:Y:S02]  /*fe40*/  IMAD.IADD R11, R11, 0x1, R12 ;  /* 0x000000010b0b7824 */ /* 0x000fe400078e020c */
[----:B------:R-:W-:Y:S02]  /*fe50*/  IMAD R12, R27, UR4, RZ ;  /* 0x000000041b0c7c24 */ /* 0x000fe4000f8e02ff */
[----:B------:R-:W-:Y:S02]  /*fe60*/  IMAD.IADD R3, R3, 0x1, R9 ;  /* 0x0000000103037824 */ /* 0x000fe400078e0209 */
[----:B------:R-:W-:Y:S02]  /*fe70*/  IMAD R9, R30, UR4, RZ ;  /* 0x000000041e097c24 */ /* 0x000fe4000f8e02ff */
[C---:B------:R-:W-:Y:S02]  /*fe80*/  IMAD R12, R8.reuse, UR5, R12 ;  /* 0x00000005080c7c24 */ /* 0x040fe4000f8e020c */
[----:B------:R-:W-:-:S04]  /*fe90*/  IMAD.WIDE.U32 R10, R8, UR4, R10 ;  /* 0x00000004080a7c25 */ /* 0x000fc8000f8e000a */
[C---:B------:R-:W-:Y:S02]  /*fea0*/  IMAD R9, R6.reuse, UR5, R9 ;  /* 0x0000000506097c24 */ /* 0x040fe4000f8e0209 */
[----:B------:R-:W-:Y:S01]  /*feb0*/  IMAD.WIDE.U32 R2, R6, UR4, R2 ;  /* 0x0000000406027c25 */ /* 0x000fe2000f8e0002 */
[----:B------:R-:W-:-:S03]  /*fec0*/  ULDC.64 UR4, c[0x0][0x330] ;  /* 0x0000cc0000047ab9 */ /* 0x000fc60000000a00 */
[----:B------:R-:W-:Y:S01]  /*fed0*/  IMAD.IADD R11, R11, 0x1, R12 ;  /* 0x000000010b0b7824 */ /* 0x000fe200078e020c */
[----:B------:R-:W-:Y:S01]  /*fee0*/  MOV R12, UR4 ;  /* 0x00000004000c7c02 */ /* 0x000fe20008000f00 */
[----:B------:R-:W-:Y:S01]  /*fef0*/  UIMAD UR4, UR6, UR4, URZ ;  /* 0x00000004060472a4 */ /* 0x000fe2000f8e023f */
[----:B------:R-:W-:Y:S02]  /*ff00*/  IMAD.IADD R3, R3, 0x1, R9 ;  /* 0x0000000103037824 */ /* 0x000fe400078e0209 */
[----:B------:R-:W-:Y:S01]  /*ff10*/  ULDC.64 UR6, c[0x0][0x318] ;  /* 0x0000c60000067ab9 */ /* 0x000fe20000000a00 */
[----:B------:R-:W-:Y:S01]  /*ff20*/  IMAD.WIDE.U32 R10, R12, UR40, R10 ;  /* 0x000000280c0a7c25 */ /* 0x000fe2000f8e000a */
[----:B------:R-:W-:-:S03]  /*ff30*/  UIMAD UR4, UR40, UR5, UR4 ;  /* 0x00000005280472a4 */ /* 0x000fc6000f8e0204 */
[----:B------:R-:W-:Y:S01]  /*ff40*/  IMAD.U32 R21, RZ, RZ, UR7 ;  /* 0x00000007ff157e24 */ /* 0x000fe2000f8e00ff */
[----:B------:R-:W-:Y:S01]  /*ff50*/  IADD3 R9, P0, R10, UR6, RZ ;  /* 0x000000060a097c10 */ /* 0x000fe2000ff1e0ff */
[----:B------:R-:W-:-:S03]  /*ff60*/  IMAD.WIDE.U32 R2, R12, UR40, R2 ;  /* 0x000000280c027c25 */ /* 0x000fc6000f8e0002 */
[----:B------:R-:W-:Y:S02]  /*ff70*/  IADD3.X R20, R21, UR4, R11, P0, !PT ;  /* 0x0000000415147c10 */ /* 0x000fe400087fe40b */
[----:B------:R-:W-:-:S04]  /*ff80*/  IADD3 R26, P0, R2, UR6, RZ ;  /* 0x00000006021a7c10 */ /* 0x000fc8000ff1e0ff */
[----:B------:R-:W-:Y:S01]  /*ff90*/  IADD3.X R21, R21, UR4, R3, P0, !PT ;  /* 0x0000000415157c10 */ /* 0x000fe200087fe403 */
[----:B------:R-:W-:-:S03]  /*ffa0*/  UMOV UR4, 0xffffffff ;  /* 0xffffffff00047882 */ /* 0x000fc60000000000 */
[----:B------:R-:W-:Y:S05]  /*ffb0*/  BRA.DIV UR4, `(.L_x_3917) ;  /* 0x0000003e04007947 */ /* 0x000fea000b800000 */
[----:B------:R-:W1:Y:S01]  /*ffc0*/  SHFL.IDX PT, R2, R9, RZ, 0x1c1f ;  /* 0x001c1fff09027589 */ /* 0x000e6200000e0000 */
[----:B------:R-:W-:-:S03]  /*ffd0*/  IMAD R10, R0, 0x7800, R23 ;  /* 0x00007800000a7824 */ /* 0x000fc600078e0217 */
[----:B------:R-:W2:Y:S04]  /*ffe0*/  SHFL.IDX PT, R3, R20, RZ, 0x1c1f ;  /* 0x001c1fff14037589 */ /* 0x000ea800000e0000 */
[----:B------:R-:W-:Y:S04]  /*fff0*/  SHFL.IDX PT, R35, R20, 0x2, 0x1c1f ;  /* 0x005c1f0014237f89 */ /* 0x000fe800000e0000 */
[----:B------:R-:W-:Y:S04]  /*10000*/  SHFL.IDX PT, R21, R21, RZ, 0x1c1f ;  /* 0x001c1fff15157589 */ /* 0x000fe800000e0000 */
[----:B------:R-:W-:Y:S01]  /*10010*/  SHFL.IDX PT, R14, R26, RZ, 0x1c1f ;  /* 0x001c1fff1a0e7589 */ /* 0x000fe200000e0000 */
[----:B-1----:R-:W-:-:S05]  /*10020*/  IADD3 R2, P0, R37, R2, RZ ;  /* 0x0000000225027210 */ /* 0x002fca0007f1e0ff */
[----:B--2---:R-:W-:-:S05]  /*10030*/  IMAD.X R3, RZ, RZ, R3, P0 ;  /* 0x000000ffff037224 */ /* 0x004fca00000e0603 */
[----:B------:R-:W-:Y:S04]  /*10040*/  LDGSTS.E.BYPASS.LTC128B.128 [R10+0xf200], desc[UR54][R2.64], !P4 ;  /* 0x0f200000020a7fae */ /* 0x000fe8000e101d76 */
[----:B------:R-:W-:Y:S04]  /*10050*/  LDGSTS.E.BYPASS.LTC128B.128 [R10+0x11a00], desc[UR54][R2.64+0x40], !P3 ;  /* 0x11a00040020a7fae */ /* 0x000fe8000d901d76 */
[----:B------:R1:W-:Y:S04]  /*10060*/  LDGSTS.E.BYPASS.LTC128B.128 [R10+0x14200], desc[UR54][R2.64+0x80], !P1 ;  /* 0x14200080020a7fae */ /* 0x0003e8000c901d76 */
[----:B-1----:R-:W1:Y:S04]  /*10070*/  SHFL.IDX PT, R2, R9, 0x1, 0x1c1f ;  /* 0x003c1f0009027f89 */ /* 0x002e6800000e0000 */
[----:B------:R-:W2:Y:S01]  /*10080*/  SHFL.IDX PT, R3, R20, 0x1, 0x1c1f ;  /* 0x003c1f0014037f89 */ /* 0x000ea200000e0000 */
[----:B-1----:R-:W-:-:S05]  /*10090*/  IADD3 R2, P0, R37, R2, RZ ;  /* 0x0000000225027210 */ /* 0x002fca0007f1e0ff */
[----:B--2---:R-:W-:-:S05]  /*100a0*/  IMAD.X R3, RZ, RZ, R3, P0 ;  /* 0x000000ffff037224 */ /* 0x004fca00000e0603 */
[----:B------:R-:W-:Y:S04]  /*100b0*/  LDGSTS.E.BYPASS.LTC128B.128 [R10+0xfa00], desc[UR54][R2.64], !P4 ;  /* 0x0fa00000020a7fae */ /* 0x000fe8000e101d76 */
[----:B------:R-:W-:Y:S04]  /*100c0*/  LDGSTS.E.BYPASS.LTC128B.128 [R10+0x12200], desc[UR54][R2.64+0x40], !P3 ;  /* 0x12200040020a7fae */ /* 0x000fe8000d901d76 */
[----:B------:R1:W-:Y:S04]  /*100d0*/  LDGSTS.E.BYPASS.LTC128B.128 [R10+0x14a00], desc[UR54][R2.64+0x80], !P1 ;  /* 0x14a00080020a7fae */ /* 0x0003e8000c901d76 */
[----:B-1----:R-:W1:Y:S02]  /*100e0*/  SHFL.IDX PT, R2, R9, 0x2, 0x1c1f ;  /* 0x005c1f0009027f89 */ /* 0x002e6400000e0000 */
[----:B-1----:R-:W-:-:S05]  /*100f0*/  IADD3 R2, P0, R37, R2, RZ ;  /* 0x0000000225027210 */ /* 0x002fca0007f1e0ff */
[----:B------:R-:W-:Y:S02]  /*10100*/  IMAD.X R3, RZ, RZ, R35, P0 ;  /* 0x000000ffff037224 */ /* 0x000fe400000e0623 */
[----:B------:R-:W-:Y:S04]  /*10110*/  SHFL.IDX PT, R35, R20, 0x3, 0x1c1f ;  /* 0x007c1f0014237f89 */ /* 0x000fe800000e0000 */
[----:B------:R-:W-:Y:S04]  /*10120*/  LDGSTS.E.BYPASS.LTC128B.128 [R10+0x10200], desc[UR54][R2.64], !P4 ;  /* 0x10200000020a7fae */ /* 0x000fe8000e101d76 */
[----:B------:R-:W-:Y:S04]  /*10130*/  LDGSTS.E.BYPASS.LTC128B.128 [R10+0x12a00], desc[UR54][R2.64+0x40], !P3 ;  /* 0x12a00040020a7fae */ /* 0x000fe8000d901d76 */
[----:B------:R1:W-:Y:S04]  /*10140*/  LDGSTS.E.BYPASS.LTC128B.128 [R10+0x15200], desc[UR54][R2.64+0x80], !P1 ;  /* 0x15200080020a7fae */ /* 0x0003e8000c901d76 */
[----:B-1----:R-:W1:Y:S02]  /*10150*/  SHFL.IDX PT, R2, R9, 0x3, 0x1c1f ;  /* 0x007c1f0009027f89 */ /* 0x002e6400000e0000 */
[----:B-1----:R-:W-:-:S05]  /*10160*/  IADD3 R2, P0, R37, R2, RZ ;  /* 0x0000000225027210 */ /* 0x002fca0007f1e0ff */
[----:B------:R-:W-:-:S05]  /*10170*/  IMAD.X R3, RZ, RZ, R35, P0 ;  /* 0x000000ffff037224 */ /* 0x000fca00000e0623 */
[----:B------:R1:W-:Y:S04]  /*10180*/  LDGSTS.E.BYPASS.LTC128B.128 [R10+0x10a00], desc[UR54][R2.64], !P4 ;  /* 0x10a00000020a7fae */ /* 0x0003e8000e101d76 */
[----:B------:R1:W-:Y:S04]  /*10190*/  LDGSTS.E.BYPASS.LTC128B.128 [R10+0x13200], desc[UR54][R2.64+0x40], !P3 ;  /* 0x13200040020a7fae */ /* 0x0003e8000d901d76 */
[----:B------:R1:W-:Y:S02]  /*101a0*/  LDGSTS.E.BYPASS.LTC128B.128 [R10+0x15a00], desc[UR54][R2.64+0x80], !P1 ;  /* 0x15a00080020a7fae */ /* 0x0003e4000c901d76 */
.L_x_4001:
[----:B-1----:R-:W-:Y:S02]  /*101b0*/  IADD3 R2, P0, R37, R14, RZ ;  /* 0x0000000e25027210 */ /* 0x002fe40007f1e0ff */
[----:B------:R-:W-:-:S03]  /*101c0*/  R2UR UR4, R4 ;  /* 0x00000000040472ca */ /* 0x000fc600000e0000 */
        /* <DEDUP_REMOVED lines=16> */
.L_x_3918:
[----:B------:R1:W-:Y:S01]  /*102d0*/  SYNCS.ARRIVE.TRANS64.A1T0 RZ, [R4+URZ+0x33470], RZ ;  /* 0x033470ff04ff79a7 */ /* 0x0003e2000810003f */
[----:B------:R-:W-:Y:S05]  /*102e0*/  @!P1 BRA `(.L_x_3919) ;  /* 0x0000000000049947 */ /* 0x000fea0003800000 */
[----:B------:R-:W-:Y:S01]  /*102f0*/  BPT.TRAP 0x1 ;  /* 0x000000040000795c */ /* 0x000fe20000300000 */
.L_x_3919:
[----:B------:R-:W2:Y:S02]  /*10300*/  SYNCS.PHASECHK.TRANS64.TRYWAIT P0, [R4+URZ+0x33440], R29 ;  /* 0x0334401d040075a7 */ /* 0x000ea4000800017f */
[----:B--2---:R-:W-:Y:S05]  /*10310*/  @!P0 BRA `(.L_x_3920) ;  /* 0x0000003c00a48947 */ /* 0x004fea0003800000 */
.L_x_4002:
[----:B------:R-:W-:Y:S01]  /*10320*/  ULDC.64 UR8, c[0x0][0x310] ;  /* 0x0000c40000087ab9 */ /* 0x000fe20000000a00 */
[----:B------:R-:W-:Y:S01]  /*10330*/  ULDC.64 UR10, c[0x0][0x300] ;  /* 0x0000c000000a7ab9 */ /* 0x000fe20000000a00 */
[----:B------:R-:W-:Y:S01]  /*10340*/  IMAD R27, R27, UR8, RZ ;  /* 0x000000081b1b7c24 */ /* 0x000fe2000f8e02ff */
[----:B------:R-:W-:Y:S01]  /*10350*/  R2UR UR6, R36 ;  /* 0x00000000240672ca */ /* 0x000fe200000e0000 */
[----:B------:R-:W-:Y:S01]  /*10360*/  IMAD.WIDE.U32 R2, R8, UR8, RZ ;  /* 0x0000000808027c25 */ /* 0x000fe2000f8e00ff */
[----:B------:R-:W-:Y:S01]  /*10370*/  ULDC.64 UR4, c[0x0][0x308] ;  /* 0x0000c20000047ab9 */ /* 0x000fe20000000a00 */
[----:B------:R-:W3:Y:S01]  /*10380*/  LDC R10, c[0x0][0x2f4] ;  /* 0x0000bd00ff0a7b82 */ /* 0x000ee20000000800 */
[----:B------:R-:W-:Y:S01]  /*10390*/  LOP3.LUT P3, RZ, R22, 0x2, RZ, 0xc0, !PT ;  /* 0x0000000216ff7812 */ /* 0x000fe2000786c0ff */
[----:B------:R-:W-:Y:S01]  /*103a0*/  IMAD R27, R8, UR9, R27 ;  /* 0x00000009081b7c24 */ /* 0x000fe2000f8e021b */
[----:B------:R-:W-:Y:S01]  /*103b0*/  LOP3.LUT P1, RZ, R22, 0x1, RZ, 0xc0, !PT ;  /* 0x0000000116ff7812 */ /* 0x000fe2000782c0ff */
[----:B------:R-:W-:-:S02]  /*103c0*/  IMAD R28, R28, UR10, RZ ;  /* 0x0000000a1c1c7c24 */ /* 0x000fc4000f8e02ff */
[----:B------:R-:W-:Y:S02]  /*103d0*/  IMAD.IADD R3, R3, 0x1, R27 ;  /* 0x0000000103037824 */ /* 0x000fe400078e021b */
[C---:B------:R-:W-:Y:S02]  /*103e0*/  IMAD R9, R7.reuse, UR11, R28 ;  /* 0x0000000b07097c24 */ /* 0x040fe4000f8e021c */
[----:B------:R-:W-:-:S04]  /*103f0*/  IMAD.WIDE.U32 R2, R7, UR10, R2 ;  /* 0x0000000a07027c25 */ /* 0x000fc8000f8e0002 */
[----:B------:R-:W-:Y:S01]  /*10400*/  IMAD.U32 R7, RZ, RZ, UR4 ;  /* 0x00000004ff077e24 */ /* 0x000fe2000f8e00ff */
[----:B------:R-:W-:Y:S01]  /*10410*/  IADD3 R3, R3, R9, RZ ;  /* 0x0000000903037210 */ /* 0x000fe20007ffe0ff */
[----:B------:R-:W-:-:S03]  /*10420*/  UIMAD UR4, UR6, UR4, URZ ;  /* 0x00000004060472a4 */ /* 0x000fc6000f8e023f */
[----:B------:R-:W-:Y:S01]  /*10430*/  ULDC.64 UR6, c[0x0][0x2e8] ;  /* 0x0000ba0000067ab9 */ /* 0x000fe20000000a00 */
[----:B------:R-:W-:Y:S01]  /*10440*/  IMAD.WIDE.U32 R2, R7, UR40, R2 ;  /* 0x0000002807027c25 */ /* 0x000fe2000f8e0002 */
[----:B------:R-:W-:-:S03]  /*10450*/  UIMAD UR4, UR40, UR5, UR4 ;  /* 0x00000005280472a4 */ /* 0x000fc6000f8e0204 */
[----:B------:R-:W-:Y:S01]  /*10460*/  IMAD.U32 R27, RZ, RZ, UR7 ;  /* 0x00000007ff1b7e24 */ /* 0x000fe2000f8e00ff */
[----:B------:R-:W-:Y:S02]  /*10470*/  IADD3 R20, P0, R2, UR6, RZ ;  /* 0x0000000602147c10 */ /* 0x000fe4000ff1e0ff */
[----:B---3--:R-:W-:Y:S02]  /*10480*/  ISETP.GE.AND P4, PT, R37, R10, PT ;  /* 0x0000000a2500720c */ /* 0x008fe40003f86270 */
[----:B------:R-:W-:Y:S01]  /*10490*/  IADD3.X R21, R27, UR4, R3, P0, !PT ;  /* 0x000000041b157c10 */ /* 0x000fe200087fe403 */
[----:B------:R-:W-:-:S04]  /*104a0*/  IMAD R3, R30, UR8, RZ ;  /* 0x000000081e037c24 */ /* 0x000fc8000f8e02ff */
[C---:B------:R-:W-:Y:S02]  /*104b0*/  IMAD R9, R6.reuse, UR9, R3 ;  /* 0x0000000906097c24 */ /* 0x040fe4000f8e0203 */
[----:B------:R-:W-:-:S04]  /*104c0*/  IMAD.WIDE.U32 R2, R6, UR8, RZ ;  /* 0x0000000806027c25 */ /* 0x000fc8000f8e00ff */
[----:B------:R-:W-:Y:S02]  /*104d0*/  IMAD.IADD R3, R3, 0x1, R9 ;  /* 0x0000000103037824 */ /* 0x000fe400078e0209 */
[----:B------:R-:W-:Y:S02]  /*104e0*/  IMAD R6, R31, UR10, RZ ;  /* 0x0000000a1f067c24 */ /* 0x000fe4000f8e02ff */
[----:B------:R-:W-:-:S04]  /*104f0*/  IMAD.WIDE.U32 R2, R5, UR10, R2 ;  /* 0x0000000a05027c25 */ /* 0x000fc8000f8e0002 */
[----:B------:R-:W-:-:S04]  /*10500*/  IMAD R9, R5, UR11, R6 ;  /* 0x0000000b05097c24 */ /* 0x000fc8000f8e0206 */
[----:B------:R-:W-:Y:S02]  /*10510*/  IMAD.IADD R3, R3, 0x1, R9 ;  /* 0x0000000103037824 */ /* 0x000fe400078e0209 */
[----:B------:R-:W-:-:S03]  /*10520*/  IMAD.WIDE.U32 R2, R7, UR40, R2 ;  /* 0x0000002807027c25 */ /* 0x000fc6000f8e0002 */
[----:B------:R-:W-:-:S04]  /*10530*/  IADD3 R5, P0, R2, UR6, RZ ;  /* 0x0000000602057c10 */ /* 0x000fc8000ff1e0ff */
[----:B------:R-:W-:Y:S01]  /*10540*/  IADD3.X R27, R27, UR4, R3, P0, !PT ;  /* 0x000000041b1b7c10 */ /* 0x000fe200087fe403 */
[----:B------:R-:W-:-:S03]  /*10550*/  UMOV UR4, 0xffffffff ;  /* 0xffffffff00047882 */ /* 0x000fc60000000000 */
[----:B------:R-:W-:Y:S05]  /*10560*/  BRA.DIV UR4, `(.L_x_3921) ;  /* 0x0000003e04247947 */ /* 0x000fea000b800000 */
[----:B------:R-:W3:Y:S04]  /*10570*/  LDL R12, [R1] ;  /* 0x00000000010c7983 */ /* 0x000ee80000100800 */
[----:B------:R-:W4:Y:S04]  /*10580*/  SHFL.IDX PT, R14, R20, RZ, 0x1c1f ;  /* 0x001c1fff140e7589 */ /* 0x000f2800000e0000 */
[----:B------:R-:W5:Y:S04]  /*10590*/  SHFL.IDX PT, R3, R21, RZ, 0x1c1f ;  /* 0x001c1fff15037589 */ /* 0x000f6800000e0000 */
[----:B------:R-:W-:Y:S01]  /*105a0*/  SHFL.IDX PT, R27, R27, RZ, 0x1c1f ;  /* 0x001c1fff1b1b7589 */ /* 0x000fe200000e0000 */
[----:B----4-:R-:W-:-:S03]  /*105b0*/  IADD3 R10, P0, R37, R14, RZ ;  /* 0x0000000e250a7210 */ /* 0x010fc60007f1e0ff */
[----:B------:R-:W4:Y:S02]  /*105c0*/  SHFL.IDX PT, R14, R20, 0x1, 0x1c1f ;  /* 0x003c1f00140e7f89 */ /* 0x000f2400000e0000 */
[----:B-----5:R-:W-:Y:S02]  /*105d0*/  IMAD.X R11, RZ, RZ, R3, P0 ;  /* 0x000000ffff0b7224 */ /* 0x020fe400000e0603 */
[----:B------:R-:W5:Y:S01]  /*105e0*/  SHFL.IDX PT, R3, R21, 0x1, 0x1c1f ;  /* 0x003c1f0015037f89 */ /* 0x000f6200000e0000 */
[----:B----4-:R-:W-:-:S03]  /*105f0*/  IADD3 R8, P0, R37, R14, RZ ;  /* 0x0000000e25087210 */ /* 0x010fc60007f1e0ff */
[----:B------:R-:W4:Y:S02]  /*10600*/  SHFL.IDX PT, R14, R20, 0x2, 0x1c1f ;  /* 0x005c1f00140e7f89 */ /* 0x000f2400000e0000 */
[----:B-----5:R-:W-:Y:S02]  /*10610*/  IMAD.X R9, RZ, RZ, R3, P0 ;  /* 0x000000ffff097224 */ /* 0x020fe400000e0603 */
[----:B------:R-:W5:Y:S04]  /*10620*/  SHFL.IDX PT, R3, R21, 0x2, 0x1c1f ;  /* 0x005c1f0015037f89 */ /* 0x000f6800000e0000 */
[----:B------:R-:W-:Y:S01]  /*10630*/  SHFL.IDX PT, R21, R21, 0x3, 0x1c1f ;  /* 0x007c1f0015157f89 */ /* 0x000fe200000e0000 */
[----:B----4-:R-:W-:-:S03]  /*10640*/  IADD3 R6, P0, R37, R14, RZ ;  /* 0x0000000e25067210 */ /* 0x010fc60007f1e0ff */
[----:B------:R-:W4:Y:S02]  /*10650*/  SHFL.IDX PT, R14, R20, 0x3, 0x1c1f ;  /* 0x007c1f00140e7f89 */ /* 0x000f2400000e0000 */
[----:B-----5:R-:W-:Y:S01]  /*10660*/  IMAD.X R7, RZ, RZ, R3, P0 ;  /* 0x000000ffff077224 */ /* 0x020fe200000e0603 */
[----:B----4-:R-:W-:Y:S02]  /*10670*/  IADD3 R2, P0, R37, R14, RZ ;  /* 0x0000000e25027210 */ /* 0x010fe40007f1e0ff */
[----:B------:R4:W0:Y:S03]  /*10680*/  SHFL.IDX PT, R14, R5, RZ, 0x1c1f ;  /* 0x001c1fff050e7589 */ /* 0x00082600000e0000 */
[----:B------:R-:W-:Y:S02]  /*10690*/  IMAD.X R3, RZ, RZ, R21, P0 ;  /* 0x000000ffff037224 */ /* 0x000fe400000e0615 */
[----:B---3--:R-:W-:-:S05]  /*106a0*/  IMAD R26, R0, 0x7800, R12 ;  /* 0x00007800001a7824 */ /* 0x008fca00078e020c */
[----:B------:R-:W-:-:S05]  /*106b0*/  IADD3 R26, R26, UR42, RZ ;  /* 0x0000002a1a1a7c10 */ /* 0x000fca000fffe0ff */
[----:B------:R4:W-:Y:S04]  /*106c0*/  LDGSTS.E.BYPASS.LTC128B.128 [R26+0x24200], desc[UR54][R10.64], !P4 ;  /* 0x242000000a1a7fae */ /* 0x0009e8000e101d76 */
        /* <DEDUP_REMOVED lines=10> */
[----:B0-----:R4:W-:Y:S02]  /*10770*/  LDGSTS.E.BYPASS.LTC128B.128 [R26+0x2aa00], desc[UR54][R2.64+0x80], !P1 ;  /* 0x2aa00080021a7fae */ /* 0x0019e4000c901d76 */
.L_x_4014:
[----:B----4-:R-:W-:Y:S02]  /*10780*/  IADD3 R2, P0, R37, R14, RZ ;  /* 0x0000000e25027210 */ /* 0x010fe40007f1e0ff */
        /* <DEDUP_REMOVED lines=17> */
.L_x_3922:
[----:B------:R-:W-:Y:S01]  /*108a0*/  IMAD.U32 R2, RZ, RZ, UR39 ;  /* 0x00000027ff027e24 */ /* 0x000fe2000f8e00ff */
[----:B------:R0:W-:Y:S04]  /*108b0*/  SYNCS.ARRIVE.TRANS64.A1T0 RZ, [R4+URZ+0x33430], RZ ;  /* 0x033430ff04ff79a7 */ /* 0x0001e8000810003f */
[----:B------:R-:W-:-:S04]  /*108c0*/  LOP3.LUT R2, R2, 0x1, RZ, 0xfc, !PT ;  /* 0x0000000102027812 */ /* 0x000fc800078efcff */
[----:B------:R-:W-:-:S13]  /*108d0*/  ISETP.NE.AND P0, PT, R2, 0x3, PT ;  /* 0x000000030200780c */ /* 0x000fda0003f05270 */
[----:B0-----:R-:W-:Y:S05]  /*108e0*/  @!P0 BRA `(.L_x_3923) ;  /* 0x0000000000048947 */ /* 0x001fea0003800000 */
[----:B------:R-:W-:Y:S01]  /*108f0*/  BPT.TRAP 0x1 ;  /* 0x000000040000795c */ /* 0x000fe20000300000 */
.L_x_3923:
[----:B------:R-:W-:Y:S02]  /*10900*/  LOP3.LUT R2, R25, 0x1, RZ, 0x3c, !PT ;  /* 0x0000000119027812 */ /* 0x000fe400078e3cff */
[----:B------:R-:W-:Y:S02]  /*10910*/  LEA R3, R24, UR42, 0x3 ;  /* 0x0000002a18037c11 */ /* 0x000fe4000f8e18ff */
[----:B------:R-:W-:-:S04]  /*10920*/  SHF.L.U32 R2, R2, 0x1f, RZ ;  /* 0x0000001f02027819 */ /* 0x000fc800000006ff */
[----:B------:R-:W0:Y:S02]  /*10930*/  SYNCS.PHASECHK.TRANS64.TRYWAIT P1, [R3+URZ+0x33470], R2 ;  /* 0x03347002030075a7 */ /* 0x000e24000802017f */
[----:B0-----:R-:W-:Y:S05]  /*10940*/  @!P1 BRA `(.L_x_3924) ;  /* 0x0000003c00a09947 */ /* 0x001fea0003800000 */
.L_x_4015:
[----:B------:R-:W-:-:S06]  /*10950*/  ULOP3.LUT UR4, UR39, 0x2, URZ, 0xfc, !UPT ;  /* 0x0000000227047892 */ /* 0x000fcc000f8efc3f */
[----:B-12---:R-:W-:-:S05]  /*10960*/  IMAD.U32 R4, RZ, RZ, UR4 ;  /* 0x00000004ff047e24 */ /* 0x006fca000f8e00ff */
[----:B------:R-:W-:-:S13]  /*10970*/  ISETP.NE.AND P1, PT, R4, 0x3, PT ;  /* 0x000000030400780c */ /* 0x000fda0003f25270 */
[----:B------:R-:W-:Y:S05]  /*10980*/  @!P1 BRA `(.L_x_3925) ;  /* 0x0000000000049947 */ /* 0x000fea0003800000 */
[----:B------:R-:W-:Y:S01]  /*10990*/  BPT.TRAP 0x1 ;  /* 0x000000040000795c */ /* 0x000fe20000300000 */
.L_x_3925:
[----:B------:R-:W-:Y:S01]  /*109a0*/  SHF.L.U32 R4, R25, 0x1f, RZ ;  /* 0x0000001f19047819 */ /* 0x000fe200000006ff */
[----:B0-----:R-:W-:-:S03]  /*109b0*/  IMAD R2, R24, 0x7800, RZ ;  /* 0x0000780018027824 */ /* 0x001fc600078e02ff */
[----:B------:R-:W0:Y:S02]  /*109c0*/  SYNCS.PHASECHK.TRANS64.TRYWAIT P1, [R3+URZ+0x33460], R4 ;  /* 0x03346004030075a7 */ /* 0x000e24000802017f */
[----:B0-----:R-:W-:Y:S05]  /*109d0*/  @!P1 BRA `(.L_x_3926) ;  /* 0x0000003c00909947 */ /* 0x001fea0003800000 */
.L_x_4016:
[C---:B------:R-:W-:Y:S01]  /*109e0*/  LOP3.LUT R12, R2.reuse, R17, RZ, 0xfc, !PT ;  /* 0x00000011020c7212 */ /* 0x040fe200078efcff */
[----:B------:R-:W-:Y:S05]  /*109f0*/  WARPSYNC.ALL ;  /* 0x0000000000007948 */ /* 0x000fea0003800000 */
[----:B0-----:R0:W1:Y:S01]  /*10a00*/  LDSM.16.MT88.4 R4, [R12+UR42+0xf200] ;  /* 0x00f2002a0c04783b */ /* 0x0010620008004200 */
[C---:B------:R-:W-:Y:S01]  /*10a10*/  VIADD R13, R2.reuse, 0x2800 ;  /* 0x00002800020d7836 */ /* 0x040fe20000000000 */
[C---:B------:R-:W-:Y:S01]  /*10a20*/  IADD3 R24, R2.reuse, 0x5000, RZ ;  /* 0x0000500002187810 */ /* 0x040fe20007ffe0ff */
[C---:B------:R-:W-:Y:S01]  /*10a30*/  VIADD R14, R2.reuse, 0x800 ;  /* 0x00000800020e7836 */ /* 0x040fe20000000000 */
[----:B------:R-:W-:Y:S01]  /*10a40*/  ULOP3.LUT UR4, UR39, 0x2, URZ, 0xfc, !UPT ;  /* 0x0000000227047892 */ /* 0x000fe2000f8efc3f */
[----:B0-----:R-:W-:-:S05]  /*10a50*/  VIADD R12, R2, 0x1000 ;  /* 0x00001000020c7836 */ /* 0x001fca0000000000 */
[----:B------:R-:W-:-:S05]  /*10a60*/  IMAD.U32 R27, RZ, RZ, UR4 ;  /* 0x00000004ff1b7e24 */ /* 0x000fca000f8e00ff */
[----:B------:R-:W-:Y:S02]  /*10a70*/  ISETP.NE.AND P1, PT, R27, 0x3, PT ;  /* 0x000000031b00780c */ /* 0x000fe40003f25270 */
[C-C-:B-1----:R-:W-:Y:S02]  /*10a80*/  PRMT R8, R4.reuse, 0x6420, R5.reuse ;  /* 0x0000642004087816 */ /* 0x142fe40000000005 */
[----:B------:R-:W-:Y:S02]  /*10a90*/  PRMT R9, R4, 0x7531, R5 ;  /* 0x0000753104097816 */ /* 0x000fe40000000005 */
[----:B------:R-:W-:Y:S02]  /*10aa0*/  LOP3.LUT R5, R2, R18, RZ, 0xfc, !PT ;  /* 0x0000001202057212 */ /* 0x000fe400078efcff */
[C-C-:B------:R-:W-:Y:S02]  /*10ab0*/  PRMT R10, R6.reuse, 0x6420, R7.reuse ;  /* 0x00006420060a7816 */ /* 0x140fe40000000007 */
[----:B------:R-:W-:Y:S01]  /*10ac0*/  PRMT R11, R6, 0x7531, R7 ;  /* 0x00007531060b7816 */ /* 0x000fe20000000007 */
[----:B------:R-:W-:Y:S01]  /*10ad0*/  IMAD.IADD R15, R16, 0x1, R5 ;  /* 0x00000001100f7824 */ /* 0x000fe200078e0205 */
[----:B------:R-:W-:-:S02]  /*10ae0*/  LOP3.LUT R4, R13, R17, RZ, 0xfc, !PT ;  /* 0x000000110d047212 */ /* 0x000fc400078efcff */
[----:B------:R-:W-:Y:S02]  /*10af0*/  LOP3.LUT R13, R13, R18, RZ, 0xfc, !PT ;  /* 0x000000120d0d7212 */ /* 0x000fe400078efcff */
[----:B------:R0:W-:Y:S02]  /*10b00*/  STSM.16.M88.4 [R15], R8 ;  /* 0x000000080f007844 */ /* 0x0001e40000000200 */
[----:B------:R-:W-:Y:S02]  /*10b10*/  IADD3 R13, R16, R13, RZ ;  /* 0x0000000d100d7210 */ /* 0x000fe40007ffe0ff */
[----:B------:R-:W1:Y:S01]  /*10b20*/  LDSM.16.MT88.4 R4, [R4+UR42+0xf200] ;  /* 0x00f2002a0404783b */ /* 0x000e620008004200 */
[----:B0-----:R-:W-:Y:S02]  /*10b30*/  LOP3.LUT R15, R24, R17, RZ, 0xfc, !PT ;  /* 0x00000011180f7212 */ /* 0x001fe400078efcff */
[C-C-:B-1----:R-:W-:Y:S02]  /*10b40*/  PRMT R8, R4.reuse, 0x6420, R5.reuse ;  /* 0x0000642004087816 */ /* 0x142fe40000000005 */
[----:B------:R-:W-:-:S02]  /*10b50*/  PRMT R9, R4, 0x7531, R5 ;  /* 0x0000753104097816 */ /* 0x000fc40000000005 */
[----:B------:R-:W-:Y:S02]  /*10b60*/  LOP3.LUT R5, R14, R18, RZ, 0xfc, !PT ;  /* 0x000000120e057212 */ /* 0x000fe400078efcff */
[C-C-:B------:R-:W-:Y:S02]  /*10b70*/  PRMT R10, R6.reuse, 0x6420, R7.reuse ;  /* 0x00006420060a7816 */ /* 0x140fe40000000007 */
[----:B------:R-:W-:Y:S01]  /*10b80*/  PRMT R11, R6, 0x7531, R7 ;  /* 0x00007531060b7816 */ /* 0x000fe20000000007 */
[----:B------:R-:W-:-:S05]  /*10b90*/  IMAD.IADD R20, R16, 0x1, R5 ;  /* 0x0000000110147824 */ /* 0x000fca00078e0205 */
[----:B------:R0:W-:Y:S04]  /*10ba0*/  STSM.16.M88.4 [R20], R8 ;  /* 0x0000000814007844 */ /* 0x0001e80000000200 */
[----:B------:R-:W1:Y:S01]  /*10bb0*/  LDSM.16.MT88.4 R4, [R15+UR42+0xf200] ;  /* 0x00f2002a0f04783b */ /* 0x000e620008004200 */
[----:B0-----:R-:W-:Y:S01]  /*10bc0*/  VIADD R20, R2, 0x2000 ;  /* 0x0000200002147836 */ /* 0x001fe20000000000 */
[C-C-:B-1----:R-:W-:Y:S02]  /*10bd0*/  PRMT R8, R4.reuse, 0x6420, R5.reuse ;  /* 0x0000642004087816 */ /* 0x142fe40000000005 */
[----:B------:R-:W-:Y:S02]  /*10be0*/  PRMT R9, R4, 0x7531, R5 ;  /* 0x0000753104097816 */ /* 0x000fe40000000005 */
[----:B------:R-:W-:-:S02]  /*10bf0*/  LOP3.LUT R5, R12, R18, RZ, 0xfc, !PT ;  /* 0x000000120c057212 */ /* 0x000fc400078efcff */
[C-C-:B------:R-:W-:Y:S02]  /*10c00*/  PRMT R10, R6.reuse, 0x6420, R7.reuse ;  /* 0x00006420060a7816 */ /* 0x140fe40000000007 */
[----:B------:R-:W-:Y:S01]  /*10c10*/  PRMT R11, R6, 0x7531, R7 ;  /* 0x00007531060b7816 */ /* 0x000fe20000000007 */
[----:B------:R-:W-:Y:S01]  /*10c20*/  IMAD.IADD R21, R16, 0x1, R5 ;  /* 0x0000000110157824 */ /* 0x000fe200078e0205 */
[-C--:B------:R-:W-:Y:S01]  /*10c30*/  LOP3.LUT R4, R14, R17.reuse, RZ, 0xfc, !PT ;  /* 0x000000110e047212 */ /* 0x080fe200078efcff */
[----:B------:R-:W-:Y:S01]  /*10c40*/  VIADD R14, R2, 0x1800 ;  /* 0x00001800020e7836 */ /* 0x000fe20000000000 */
[----:B------:R-:W-:Y:S02]  /*10c50*/  LOP3.LUT R12, R12, R17, RZ, 0xfc, !PT ;  /* 0x000000110c0c7212 */ /* 0x000fe400078efcff */
[----:B------:R0:W-:Y:S04]  /*10c60*/  STSM.16.M88.4 [R21], R8 ;  /* 0x0000000815007844 */ /* 0x0001e80000000200 */
[----:B------:R-:W1:Y:S01]  /*10c70*/  LDSM.16.MT88.4 R4, [R4+UR42+0xf200] ;  /* 0x00f2002a0404783b */ /* 0x000e620008004200 */
[----:B0-----:R-:W-:Y:S01]  /*10c80*/  VIADD R21, R2, 0x3000 ;  /* 0x0000300002157836 */ /* 0x001fe20000000000 */
[----:B-1----:R-:W-:-:S02]  /*10c90*/  PRMT R8, R4, 0x6420, R5 ;  /* 0x0000642004087816 */ /* 0x002fc40000000005 */
[----:B------:R-:W-:Y:S02]  /*10ca0*/  PRMT R9, R4, 0x7531, R5 ;  /* 0x0000753104097816 */ /* 0x000fe40000000005 */
[-C--:B------:R-:W-:Y:S02]  /*10cb0*/  LOP3.LUT R5, R14, R18.reuse, RZ, 0xfc, !PT ;  /* 0x000000120e057212 */ /* 0x080fe400078efcff */
[C-C-:B------:R-:W-:Y:S02]  /*10cc0*/  PRMT R10, R6.reuse, 0x6420, R7.reuse ;  /* 0x00006420060a7816 */ /* 0x140fe40000000007 */
[----:B------:R-:W-:Y:S01]  /*10cd0*/  PRMT R11, R6, 0x7531, R7 ;  /* 0x00007531060b7816 */ /* 0x000fe20000000007 */
[----:B------:R-:W-:Y:S01]  /*10ce0*/  IMAD.IADD R15, R16, 0x1, R5 ;  /* 0x00000001100f7824 */ /* 0x000fe200078e0205 */
[C---:B------:R-:W-:Y:S02]  /*10cf0*/  LOP3.LUT R5, R21.reuse, R17, RZ, 0xfc, !PT ;  /* 0x0000001115057212 */ /* 0x040fe400078efcff */
[----:B------:R-:W-:-:S02]  /*10d00*/  LOP3.LUT R21, R21, R18, RZ, 0xfc, !PT ;  /* 0x0000001215157212 */ /* 0x000fc400078efcff */
[----:B------:R0:W-:Y:S01]  /*10d10*/  STSM.16.M88.4 [R15], R8 ;  /* 0x000000080f007844 */ /* 0x0001e20000000200 */
[----:B------:R-:W-:Y:S02]  /*10d20*/  LOP3.LUT R14, R14, R17, RZ, 0xfc, !PT ;  /* 0x000000110e0e7212 */ /* 0x000fe400078efcff */
[----:B------:R-:W-:Y:S01]  /*10d30*/  IMAD.IADD R21, R16, 0x1, R21 ;  /* 0x0000000110157824 */ /* 0x000fe200078e0215 */
[----:B------:R-:W1:Y:S01]  /*10d40*/  LDSM.16.MT88.4 R4, [R5+UR42+0xf200] ;  /* 0x00f2002a0504783b */ /* 0x000e620008004200 */
[----:B0-----:R-:W-:-:S05]  /*10d50*/  VIADD R15, R2, 0x5800 ;  /* 0x00005800020f7836 */ /* 0x001fca0000000000 */
[C---:B------:R-:W-:Y:S02]  /*10d60*/  LOP3.LUT R26, R15.reuse, R17, RZ, 0xfc, !PT ;  /* 0x000000110f1a7212 */ /* 0x040fe400078efcff */
[----:B------:R-:W-:-:S05]  /*10d70*/  LOP3.LUT R15, R15, R18, RZ, 0xfc, !PT ;  /* 0x000000120f0f7212 */ /* 0x000fca00078efcff */
[----:B------:R-:W-:Y:S01]  /*10d80*/  IMAD.IADD R15, R16, 0x1, R15 ;  /* 0x00000001100f7824 */ /* 0x000fe200078e020f */
[C-C-:B-1----:R-:W-:Y:S02]  /*10d90*/  PRMT R10, R6.reuse, 0x6420, R7.reuse ;  /* 0x00006420060a7816 */ /* 0x142fe40000000007 */
[----:B------:R-:W-:Y:S02]  /*10da0*/  PRMT R11, R6, 0x7531, R7 ;  /* 0x00007531060b7816 */ /* 0x000fe40000000007 */
[----:B------:R-:W-:Y:S02]  /*10db0*/  LOP3.LUT R7, R20, R18, RZ, 0xfc, !PT ;  /* 0x0000001214077212 */ /* 0x000fe400078efcff */
[C-C-:B------:R-:W-:Y:S02]  /*10dc0*/  PRMT R8, R4.reuse, 0x6420, R5.reuse ;  /* 0x0000642004087816 */ /* 0x140fe40000000005 */
[----:B------:R-:W-:Y:S01]  /*10dd0*/  PRMT R9, R4, 0x7531, R5 ;  /* 0x0000753104097816 */ /* 0x000fe20000000005 */
[----:B------:R-:W-:Y:S01]  /*10de0*/  IMAD.IADD R25, R16, 0x1, R7 ;  /* 0x0000000110197824 */ /* 0x000fe200078e0207 */
[----:B------:R-:W-:-:S04]  /*10df0*/  LOP3.LUT R20, R20, R17, RZ, 0xfc, !PT ;  /* 0x0000001114147212 */ /* 0x000fc800078efcff */
[----:B------:R0:W-:Y:S04]  /*10e00*/  STSM.16.M88.4 [R25], R8 ;  /* 0x0000000819007844 */ /* 0x0001e80000000200 */
[----:B------:R1:W2:Y:S01]  /*10e10*/  LDSM.16.MT88.4 R4, [R26+UR42+0xf200] ;  /* 0x00f2002a1a04783b */ /* 0x0002a20008004200 */
[----:B0-----:R-:W-:-:S05]  /*10e20*/  VIADD R25, R2, 0x3800 ;  /* 0x0000380002197836 */ /* 0x001fca0000000000 */
[C---:B-1----:R-:W-:Y:S02]  /*10e30*/  LOP3.LUT R26, R25.reuse, R17, RZ, 0xfc, !PT ;  /* 0x00000011191a7212 */ /* 0x042fe400078efcff */
[----:B------:R-:W-:-:S05]  /*10e40*/  LOP3.LUT R25, R25, R18, RZ, 0xfc, !PT ;  /* 0x0000001219197212 */ /* 0x000fca00078efcff */
[----:B------:R-:W-:Y:S01]  /*10e50*/  IMAD.IADD R25, R16, 0x1, R25 ;  /* 0x0000000110197824 */ /* 0x000fe200078e0219 */
[C-C-:B--2---:R-:W-:Y:S02]  /*10e60*/  PRMT R8, R4.reuse, 0x6420, R5.reuse ;  /* 0x0000642004087816 */ /* 0x144fe40000000005 */
[----:B------:R-:W-:Y:S02]  /*10e70*/  PRMT R9, R4, 0x7531, R5 ;  /* 0x0000753104097816 */ /* 0x000fe40000000005 */
[C-C-:B------:R-:W-:Y:S02]  /*10e80*/  PRMT R10, R6.reuse, 0x6420, R7.reuse ;  /* 0x00006420060a7816 */ /* 0x140fe40000000007 */
[----:B------:R-:W-:-:S05]  /*10e90*/  PRMT R11, R6, 0x7531, R7 ;  /* 0x00007531060b7816 */ /* 0x000fca0000000007 */
        /* <DEDUP_REMOVED lines=11> */
[----:B------:R-:W1:Y:S01]  /*10f50*/  LDSM.16.MT88.4 R4, [R26+UR42+0xf200] ;  /* 0x00f2002a1a04783b */ /* 0x000e620008004200 */
[----:B0-----:R-:W-:Y:S01]  /*10f60*/  VIADD R21, R2, 0x4000 ;  /* 0x0000400002157836 */ /* 0x001fe20000000000 */
[C-C-:B-1----:R-:W-:Y:S02]  /*10f70*/  PRMT R8, R4.reuse, 0x6420, R5.reuse ;  /* 0x0000642004087816 */ /* 0x142fe40000000005 */
[----:B------:R-:W-:Y:S02]  /*10f80*/  PRMT R9, R4, 0x7531, R5 ;  /* 0x0000753104097816 */ /* 0x000fe40000000005 */
[----:B------:R-:W-:-:S02]  /*10f90*/  PRMT R10, R6, 0x6420, R7 ;  /* 0x00006420060a7816 */ /* 0x000fc40000000007 */
[----:B------:R-:W-:-:S05]  /*10fa0*/  PRMT R11, R6, 0x7531, R7 ;  /* 0x00007531060b7816 */ /* 0x000fca0000000007 */
[----:B------:R-:W-:Y:S04]  /*10fb0*/  STSM.16.M88.4 [R25], R8 ;  /* 0x0000000819007844 */ /* 0x000fe80000000200 */
[----:B------:R0:W1:Y:S02]  /*10fc0*/  LDSM.16.MT88.4 R4, [R12+UR42+0xf200] ;  /* 0x00f2002a0c04783b */ /* 0x0000640008004200 */
[----:B0-----:R-:W-:Y:S01]  /*10fd0*/  VIADD R12, R2, 0x4800 ;  /* 0x00004800020c7836 */ /* 0x001fe20000000000 */
[C-C-:B-1----:R-:W-:Y:S02]  /*10fe0*/  PRMT R8, R4.reuse, 0x6420, R5.reuse ;  /* 0x0000642004087816 */ /* 0x142fe40000000005 */
[----:B------:R-:W-:Y:S02]  /*10ff0*/  PRMT R9, R4, 0x7531, R5 ;  /* 0x0000753104097816 */ /* 0x000fe40000000005 */
[----:B------:R-:W-:-:S02]  /*11000*/  LOP3.LUT R5, R21, R18, RZ, 0xfc, !PT ;  /* 0x0000001215057212 */ /* 0x000fc400078efcff */
[C-C-:B------:R-:W-:Y:S02]  /*11010*/  PRMT R10, R6.reuse, 0x6420, R7.reuse ;  /* 0x00006420060a7816 */ /* 0x140fe40000000007 */
[----:B------:R-:W-:Y:S01]  /*11020*/  PRMT R11, R6, 0x7531, R7 ;  /* 0x00007531060b7816 */ /* 0x000fe20000000007 */
[----:B------:R-:W-:Y:S01]  /*11030*/  IMAD.IADD R26, R16, 0x1, R5 ;  /* 0x00000001101a7824 */ /* 0x000fe200078e0205 */
[----:B------:R-:W-:-:S04]  /*11040*/  LOP3.LUT R21, R21, R17, RZ, 0xfc, !PT ;  /* 0x0000001115157212 */ /* 0x000fc800078efcff */
[----:B------:R-:W-:Y:S04]  /*11050*/  STSM.16.M88.4 [R26], R8 ;  /* 0x000000081a007844 */ /* 0x000fe80000000200 */
[----:B------:R0:W1:Y:S02]  /*11060*/  LDSM.16.MT88.4 R4, [R14+UR42+0xf200] ;  /* 0x00f2002a0e04783b */ /* 0x0000640008004200 */
[C---:B0-----:R-:W-:Y:S02]  /*11070*/  VIADD R14, R2.reuse, 0x6800 ;  /* 0x00006800020e7836 */ /* 0x041fe40000000000 */
[----:B------:R-:W-:Y:S01]  /*11080*/  VIADD R2, R2, 0x7000 ;  /* 0x0000700002027836 */ /* 0x000fe20000000000 */
[C-C-:B-1----:R-:W-:Y:S02]  /*11090*/  PRMT R8, R4.reuse, 0x6420, R5.reuse ;  /* 0x0000642004087816 */ /* 0x142fe40000000005 */
[----:B------:R-:W-:-:S02]  /*110a0*/  PRMT R9, R4, 0x7531, R5 ;  /* 0x0000753104097816 */ /* 0x000fc40000000005 */
[----:B------:R-:W-:Y:S02]  /*110b0*/  LOP3.LUT R5, R12, R18, RZ, 0xfc, !PT ;  /* 0x000000120c057212 */ /* 0x000fe400078efcff */
[C-C-:B------:R-:W-:Y:S02]  /*110c0*/  PRMT R10, R6.reuse, 0x6420, R7.reuse ;  /* 0x00006420060a7816 */ /* 0x140fe40000000007 */
[----:B------:R-:W-:Y:S01]  /*110d0*/  PRMT R11, R6, 0x7531, R7 ;  /* 0x00007531060b7816 */ /* 0x000fe20000000007 */
[----:B------:R-:W-:Y:S01]  /*110e0*/  IMAD.IADD R25, R16, 0x1, R5 ;  /* 0x0000000110197824 */ /* 0x000fe200078e0205 */
[----:B------:R-:W-:-:S04]  /*110f0*/  LOP3.LUT R12, R12, R17, RZ, 0xfc, !PT ;  /* 0x000000110c0c7212 */ /* 0x000fc800078efcff */
[----:B------:R0:W-:Y:S04]  /*11100*/  STSM.16.M88.4 [R25], R8 ;  /* 0x0000000819007844 */ /* 0x0001e80000000200 */
[----:B------:R-:W1:Y:S01]  /*11110*/  LDSM.16.MT88.4 R4, [R21+UR42+0xf200] ;  /* 0x00f2002a1504783b */ /* 0x000e620008004200 */
[----:B0-----:R-:W-:Y:S02]  /*11120*/  LOP3.LUT R25, R14, R17, RZ, 0xfc, !PT ;  /* 0x000000110e197212 */ /* 0x001fe400078efcff */
[C-C-:B-1----:R-:W-:Y:S02]  /*11130*/  PRMT R8, R4.reuse, 0x6420, R5.reuse ;  /* 0x0000642004087816 */ /* 0x142fe40000000005 */
[----:B------:R-:W-:Y:S02]  /*11140*/  PRMT R9, R4, 0x7531, R5 ;  /* 0x0000753104097816 */ /* 0x000fe40000000005 */
[----:B------:R-:W-:-:S02]  /*11150*/  LOP3.LUT R5, R24, R18, RZ, 0xfc, !PT ;  /* 0x0000001218057212 */ /* 0x000fc400078efcff */
[C-C-:B------:R-:W-:Y:S02]  /*11160*/  PRMT R10, R6.reuse, 0x6420, R7.reuse ;  /* 0x00006420060a7816 */ /* 0x140fe40000000007 */
[----:B------:R-:W-:Y:S02]  /*11170*/  PRMT R11, R6, 0x7531, R7 ;  /* 0x00007531060b7816 */ /* 0x000fe40000000007 */
[----:B------:R-:W-:-:S05]  /*11180*/  IADD3 R24, R16, R5, RZ ;  /* 0x0000000510187210 */ /* 0x000fca0007ffe0ff */
[----:B------:R-:W-:Y:S04]  /*11190*/  STSM.16.M88.4 [R24], R8 ;  /* 0x0000000818007844 */ /* 0x000fe80000000200 */
[----:B------:R-:W0:Y:S02]  /*111a0*/  LDSM.16.MT88.4 R4, [R25+UR42+0xf200] ;  /* 0x00f2002a1904783b */ /* 0x000e240008004200 */
[C-C-:B0-----:R-:W-:Y:S02]  /*111b0*/  PRMT R8, R4.reuse, 0x6420, R5.reuse ;  /* 0x0000642004087816 */ /* 0x141fe40000000005 */
[----:B------:R-:W-:Y:S02]  /*111c0*/  PRMT R9, R4, 0x7531, R5 ;  /* 0x0000753104097816 */ /* 0x000fe40000000005 */
[----:B------:R-:W-:-:S02]  /*111d0*/  PRMT R10, R6, 0x6420, R7 ;  /* 0x00006420060a7816 */ /* 0x000fc40000000007 */
[----:B------:R-:W-:-:S05]  /*111e0*/  PRMT R11, R6, 0x7531, R7 ;  /* 0x00007531060b7816 */ /* 0x000fca0000000007 */
        /* <DEDUP_REMOVED lines=10> */
[----:B------:R-:W-:-:S02]  /*11290*/  LOP3.LUT R5, R14, R18, RZ, 0xfc, !PT ;  /* 0x000000120e057212 */ /* 0x000fc400078efcff */
[C-C-:B------:R-:W-:Y:S02]  /*112a0*/  PRMT R10, R6.reuse, 0x6420, R7.reuse ;  /* 0x00006420060a7816 */ /* 0x140fe40000000007 */
[----:B------:R-:W-:Y:S01]  /*112b0*/  PRMT R11, R6, 0x7531, R7 ;  /* 0x00007531060b7816 */ /* 0x000fe20000000007 */
[----:B------:R-:W-:Y:S01]  /*112c0*/  IMAD.IADD R14, R16, 0x1, R5 ;  /* 0x00000001100e7824 */ /* 0x000fe200078e0205 */
[----:B------:R-:W-:-:S04]  /*112d0*/  LOP3.LUT R4, R2, R17, RZ, 0xfc, !PT ;  /* 0x0000001102047212 */ /* 0x000fc800078efcff */
[----:B------:R-:W-:Y:S04]  /*112e0*/  STSM.16.M88.4 [R14], R8 ;  /* 0x000000080e007844 */ /* 0x000fe80000000200 */
[----:B------:R-:W0:Y:S02]  /*112f0*/  LDSM.16.MT88.4 R4, [R4+UR42+0xf200] ;  /* 0x00f2002a0404783b */ /* 0x000e240008004200 */
[C-C-:B0-----:R-:W-:Y:S02]  /*11300*/  PRMT R8, R4.reuse, 0x6420, R5.reuse ;  /* 0x0000642004087816 */ /* 0x141fe40000000005 */
[----:B------:R-:W-:Y:S02]  /*11310*/  PRMT R9, R4, 0x7531, R5 ;  /* 0x0000753104097816 */ /* 0x000fe40000000005 */
[----:B------:R-:W-:-:S02]  /*11320*/  LOP3.LUT R5, R2, R18, RZ, 0xfc, !PT ;  /* 0x0000001202057212 */ /* 0x000fc400078efcff */
[C-C-:B------:R-:W-:Y:S02]  /*11330*/  PRMT R10, R6.reuse, 0x6420, R7.reuse ;  /* 0x00006420060a7816 */ /* 0x140fe40000000007 */
[----:B------:R-:W-:Y:S01]  /*11340*/  PRMT R11, R6, 0x7531, R7 ;  /* 0x00007531060b7816 */ /* 0x000fe20000000007 */
[----:B------:R-:W-:-:S05]  /*11350*/  IMAD.IADD R5, R16, 0x1, R5 ;  /* 0x0000000110057824 */ /* 0x000fca00078e0205 */
[----:B------:R0:W-:Y:S01]  /*11360*/  STSM.16.M88.4 [R5], R8 ;  /* 0x0000000805007844 */ /* 0x0001e20000000200 */
        /* <DEDUP_REMOVED lines=8> */
.L_x_3927:
[----:B-1----:R1:W-:Y:S01]  /*113f0*/  SYNCS.ARRIVE.TRANS64.A1T0 RZ, [R3+URZ+0x33450], RZ ;  /* 0x033450ff03ff79a7 */ /* 0x0023e2000810003f */
[----:B------:R-:W-:Y:S06]  /*11400*/  BAR.SYNC.DEFER_BLOCKING 0x2, 0x80 ;  /* 0x0082000000007b1d */ /* 0x000fec0000010000 */
[----:B------:R-:W-:Y:S05]  /*11410*/  @!P0 BRA `(.L_x_3928) ;  /* 0x0000000000048947 */ /* 0x000fea0003800000 */
[----:B------:R-:W-:Y:S01]  /*11420*/  BPT.TRAP 0x1 ;  /* 0x000000040000795c */ /* 0x000fe20000300000 */
.L_x_3928:
[----:B------:R-:W2:Y:S01]  /*11430*/  S2R R2, SR_CgaCtaId ;  /* 0x0000000000027919 */ /* 0x000ea20000008800 */
[----:B-1----:R-:W-:Y:S01]  /*11440*/  VIADD R3, R3, 0x33480 ;  /* 0x0003348003037836 */ /* 0x002fe20000000000 */
[----:B------:R-:W-:Y:S01]  /*11450*/  IADD3 R19, R19, -0xa0, RZ ;  /* 0xffffff6013137810 */ /* 0x000fe20007ffe0ff */
[----:B------:R-:W-:Y:S02]  /*11460*/  IMAD.MOV.U32 R25, RZ, RZ, R32 ;  /* 0x000000ffff197224 */ /* 0x000fe400078e0020 */
[----:B------:R-:W-:Y:S01]  /*11470*/  IMAD.MOV.U32 R24, RZ, RZ, R0 ;  /* 0x000000ffff187224 */ /* 0x000fe200078e0000 */
[----:B--2---:R-:W-:-:S04]  /*11480*/  PRMT R3, R2, 0x654, R3 ;  /* 0x0000065402037816 */ /* 0x004fc80000000003 */
[----:B------:R2:W-:Y:S01]  /*11490*/  SYNCS.ARRIVE.TRANS64.RED.A1T0 RZ, [R3+URZ], RZ ;  /* 0x000000ff03ff79a7 */ /* 0x0005e2000810043f */
[----:B------:R-:W-:Y:S05]  /*114a0*/  @P2 BRA `(.L_x_3929) ;  /* 0xffffffe400442947 */ /* 0x000fea000383ffff */
[----:B------:R-:W-:Y:S05]  /*114b0*/  BRA `(.L_x_3930) ;  /* 0x0000000000047947 */ /* 0x000fea0003800000 */
.L_x_3914:
[----:B------:R-:W-:-:S07]  /*114c0*/  IMAD.MOV.U32 R0, RZ, RZ, RZ ;  /* 0x000000ffff007224 */ /* 0x000fce00078e00ff */
.L_x_3930:
[----:B------:R-:W-:-:S06]  /*114d0*/  ULOP3.LUT UR4, UR39, 0x1, URZ, 0xfc, !UPT ;  /* 0x0000000127047892 */ /* 0x000fcc000f8efc3f */
[----:B------:R-:W-:-:S05]  /*114e0*/  IMAD.U32 R2, RZ, RZ, UR4 ;  /* 0x00000004ff027e24 */ /* 0x000fca000f8e00ff */
[----:B------:R-:W-:-:S13]  /*114f0*/  ISETP.NE.AND P1, PT, R2, 0x3, PT ;  /* 0x000000030200780c */ /* 0x000fda0003f25270 */
[----:B------:R-:W-:Y:S05]  /*11500*/  @!P1 BRA `(.L_x_3931) ;  /* 0x0000000000049947 */ /* 0x000fea0003800000 */
[----:B------:R-:W-:Y:S01]  /*11510*/  BPT.TRAP 0x1 ;  /* 0x000000040000795c */ /* 0x000fe20000300000 */
.L_x_3931:
[----:B------:R-:W-:Y:S01]  /*11520*/  LOP3.LUT R2, R32, 0x1, RZ, 0x3c, !PT ;  /* 0x0000000120027812 */ /* 0x000fe200078e3cff */
[----:B------:R-:W-:Y:S01]  /*11530*/  BSSY B0, `(.L_x_3932) ;  /* 0x0000005000007945 */ /* 0x000fe20003800000 */
[----:B--2---:R-:W-:Y:S02]  /*11540*/  LEA R3, R0, UR42, 0x3 ;  /* 0x0000002a00037c11 */ /* 0x004fe4000f8e18ff */
[----:B------:R-:W-:-:S04]  /*11550*/  SHF.L.U32 R2, R2, 0x1f, RZ ;  /* 0x0000001f02027819 */ /* 0x000fc800000006ff */
[----:B------:R-:W2:Y:S02]  /*11560*/  SYNCS.PHASECHK.TRANS64.TRYWAIT P0, [R3+URZ+0x33470], R2 ;  /* 0x03347002030075a7 */ /* 0x000ea4000800017f */
[----:B--2---:R-:W-:Y:S05]  /*11570*/  @!P0 BRA `(.L_x_3933) ;  /* 0x0000003000bc8947 */ /* 0x004fea0003800000 */
.L_x_4017:
[----:B------:R-:W-:Y:S05]  /*11580*/  BSYNC B0 ;  /* 0x0000000000007941 */ /* 0x000fea0003800000 */
.L_x_3932:
[----:B------:R-:W-:-:S06]  /*11590*/  ULOP3.LUT UR4, UR39, 0x2, URZ, 0xfc, !UPT ;  /* 0x0000000227047892 */ /* 0x000fcc000f8efc3f */
[----:B------:R-:W-:-:S05]  /*115a0*/  IMAD.U32 R4, RZ, RZ, UR4 ;  /* 0x00000004ff047e24 */ /* 0x000fca000f8e00ff */
[----:B------:R-:W-:-:S13]  /*115b0*/  ISETP.NE.AND P0, PT, R4, 0x3, PT ;  /* 0x000000030400780c */ /* 0x000fda0003f05270 */
[----:B------:R-:W-:Y:S05]  /*115c0*/  @!P0 BRA `(.L_x_3934) ;  /* 0x0000000000048947 */ /* 0x000fea0003800000 */
[----:B------:R-:W-:Y:S01]  /*115d0*/  BPT.TRAP 0x1 ;  /* 0x000000040000795c */ /* 0x000fe20000300000 */
.L_x_3934:
[----:B------:R-:W-:Y:S01]  /*115e0*/  SHF.L.U32 R4, R32, 0x1f, RZ ;  /* 0x0000001f20047819 */ /* 0x000fe200000006ff */
[----:B--2---:R-:W-:-:S03]  /*115f0*/  IMAD R2, R0, 0x7800, RZ ;  /* 0x0000780000027824 */ /* 0x004fc600078e02ff */
[----:B------:R-:W2:Y:S02]  /*11600*/  SYNCS.PHASECHK.TRANS64.TRYWAIT P0, [R3+URZ+0x33460], R4 ;  /* 0x03346004030075a7 */ /* 0x000ea4000800017f */
[----:B------:R-:W-:Y:S01]  /*11610*/  LOP3.LUT R12, R2, R17, RZ, 0xfc, !PT ;  /* 0x00000011020c7212 */ /* 0x000fe200078efcff */
[----:B--2---:R-:W-:Y:S06]  /*11620*/  @!P0 BRA `(.L_x_3935) ;  /* 0x0000003000a48947 */ /* 0x004fec0003800000 */
.L_x_4018:
[----:B------:R-:W-:Y:S05]  /*11630*/  WARPSYNC.ALL ;  /* 0x0000000000007948 */ /* 0x000fea0003800000 */
[----:B0-23--:R0:W2:Y:S01]  /*11640*/  LDSM.16.MT88.4 R4, [R12+UR42+0xf200] ;  /* 0x00f2002a0c04783b */ /* 0x00d0a20008004200 */
[CC--:B------:R-:W-:Y:S01]  /*11650*/  LOP3.LUT R15, R2.reuse, R18.reuse, RZ, 0xfc, !PT ;  /* 0x00000012020f7212 */ /* 0x0c0fe200078efcff */
[C---:B------:R-:W-:Y:S01]  /*11660*/  VIADD R13, R2.reuse, 0x2800 ;  /* 0x00002800020d7836 */ /* 0x040fe20000000000 */
[C---:B------:R-:W-:Y:S01]  /*11670*/  IADD3 R21, R2.reuse, 0x5000, RZ ;  /* 0x0000500002157810 */ /* 0x040fe20007ffe0ff */
[----:B----4-:R-:W-:Y:S01]  /*11680*/  VIADD R14, R2, 0x800 ;  /* 0x00000800020e7836 */ /* 0x010fe20000000000 */
[----:B------:R-:W-:Y:S01]  /*11690*/  ULOP3.LUT UR4, UR39, 0x2, URZ, 0xfc, !UPT ;  /* 0x0000000227047892 */ /* 0x000fe2000f8efc3f */
[----:B------:R-:W-:Y:S01]  /*116a0*/  IMAD.IADD R15, R16, 0x1, R15 ;  /* 0x00000001100f7824 */ /* 0x000fe200078e020f */
[----:B------:R-:W-:Y:S01]  /*116b0*/  LOP3.LUT R20, R21, R17, RZ, 0xfc, !PT ;  /* 0x0000001115147212 */ /* 0x000fe200078efcff */
[----:B0-----:R-:W-:Y:S01]  /*116c0*/  VIADD R12, R2, 0x1000 ;  /* 0x00001000020c7836 */ /* 0x001fe20000000000 */
[----:B------:R-:W-:-:S02]  /*116d0*/  LOP3.LUT R19, R14, R18, RZ, 0xfc, !PT ;  /* 0x000000120e137212 */ /* 0x000fc400078efcff */
[----:B------:R-:W-:Y:S01]  /*116e0*/  LOP3.LUT R21, R21, R18, RZ, 0xfc, !PT ;  /* 0x0000001215157212 */ /* 0x000fe200078efcff */
[----:B------:R-:W-:Y:S02]  /*116f0*/  IMAD.U32 R24, RZ, RZ, UR4 ;  /* 0x00000004ff187e24 */ /* 0x000fe4000f8e00ff */
[C---:B------:R-:W-:Y:S02]  /*11700*/  IMAD.IADD R19, R16.reuse, 0x1, R19 ;  /* 0x0000000110137824 */ /* 0x040fe400078e0213 */
[----:B------:R-:W-:Y:S01]  /*11710*/  IMAD.IADD R21, R16, 0x1, R21 ;  /* 0x0000000110157824 */ /* 0x000fe200078e0215 */
[----:B------:R-:W-:Y:S02]  /*11720*/  ISETP.NE.AND P0, PT, R24, 0x3, PT ;  /* 0x000000031800780c */ /* 0x000fe40003f05270 */
[C-C-:B--2---:R-:W-:Y:S02]  /*11730*/  PRMT R8, R4.reuse, 0x6420, R5.reuse ;  /* 0x0000642004087816 */ /* 0x144fe40000000005 */
[----:B------:R-:W-:-:S02]  /*11740*/  PRMT R9, R4, 0x7531, R5 ;  /* 0x0000753104097816 */ /* 0x000fc40000000005 */
[C-C-:B------:R-:W-:Y:S02]  /*11750*/  PRMT R10, R6.reuse, 0x6420, R7.reuse ;  /* 0x00006420060a7816 */ /* 0x140fe40000000007 */
[----:B------:R-:W-:Y:S02]  /*11760*/  PRMT R11, R6, 0x7531, R7 ;  /* 0x00007531060b7816 */ /* 0x000fe40000000007 */
[C---:B------:R-:W-:Y:S02]  /*11770*/  LOP3.LUT R4, R13.reuse, R17, RZ, 0xfc, !PT ;  /* 0x000000110d047212 */ /* 0x040fe400078efcff */
[-C--:B------:R-:W-:Y:S01]  /*11780*/  LOP3.LUT R13, R13, R18.reuse, RZ, 0xfc, !PT ;  /* 0x000000120d0d7212 */ /* 0x080fe200078efcff */
[----:B------:R0:W-:Y:S04]  /*11790*/  STSM.16.M88.4 [R15], R8 ;  /* 0x000000080f007844 */ /* 0x0001e80000000200 */
[----:B------:R-:W2:Y:S01]  /*117a0*/  LDSM.16.MT88.4 R4, [R4+UR42+0xf200] ;  /* 0x00f2002a0404783b */ /* 0x000ea20008004200 */
[----:B------:R-:W-:Y:S01]  /*117b0*/  IMAD.IADD R13, R16, 0x1, R13 ;  /* 0x00000001100d7824 */ /* 0x000fe200078e020d */
[----:B0-----:R-:W-:-:S02]  /*117c0*/  LOP3.LUT R15, R12, R18, RZ, 0xfc, !PT ;  /* 0x000000120c0f7212 */ /* 0x001fc400078efcff */
[----:B------:R-:W-:-:S03]  /*117d0*/  LOP3.LUT R12, R12, R17, RZ, 0xfc, !PT ;  /* 0x000000110c0c7212 */ /* 0x000fc600078efcff */
[----:B------:R-:W-:Y:S02]  /*117e0*/  IMAD.IADD R22, R16, 0x1, R15 ;  /* 0x0000000110167824 */ /* 0x000fe400078e020f */
[----:B------:R-:W-:Y:S01]  /*117f0*/  VIADD R15, R2, 0x3000 ;  /* 0x00003000020f7836 */ /* 0x000fe20000000000 */
[C-C-:B--2---:R-:W-:Y:S02]  /*11800*/  PRMT R8, R4.reuse, 0x6420, R5.reuse ;  /* 0x0000642004087816 */ /* 0x144fe40000000005 */
[----:B------:R-:W-:Y:S02]  /*11810*/  PRMT R9, R4, 0x7531, R5 ;  /* 0x0000753104097816 */ /* 0x000fe40000000005 */
[C-C-:B------:R-:W-:Y:S02]  /*11820*/  PRMT R10, R6.reuse, 0x6420, R7.reuse ;  /* 0x00006420060a7816 */ /* 0x140fe40000000007 */
[----:B------:R-:W-:-:S05]  /*11830*/  PRMT R11, R6, 0x7531, R7 ;  /* 0x00007531060b7816 */ /* 0x000fca0000000007 */
[----:B------:R-:W-:Y:S04]  /*11840*/  STSM.16.M88.4 [R19], R8 ;  /* 0x0000000813007844 */ /* 0x000fe80000000200 */
[----:B------:R0:W2:Y:S02]  /*11850*/  LDSM.16.MT88.4 R4, [R20+UR42+0xf200] ;  /* 0x00f2002a1404783b */ /* 0x0000a40008004200 */
[----:B0-----:R-:W-:Y:S01]  /*11860*/  VIADD R20, R2, 0x2000 ;  /* 0x0000200002147836 */ /* 0x001fe20000000000 */
[C-C-:B--2---:R-:W-:Y:S02]  /*11870*/  PRMT R8, R4.reuse, 0x6420, R5.reuse ;  /* 0x0000642004087816 */ /* 0x144fe40000000005 */
[----:B------:R-:W-:Y:S02]  /*11880*/  PRMT R9, R4, 0x7531, R5 ;  /* 0x0000753104097816 */ /* 0x000fe40000000005 */
[----:B------:R-:W-:-:S02]  /*11890*/  PRMT R10, R6, 0x6420, R7 ;  /* 0x00006420060a7816 */ /* 0x000fc40000000007 */
[----:B------:R-:W-:Y:S02]  /*118a0*/  PRMT R11, R6, 0x7531, R7 ;  /* 0x00007531060b7816 */ /* 0x000fe40000000007 */
[-C--:B------:R-:W-:Y:S01]  /*118b0*/  LOP3.LUT R4, R14, R17.reuse, RZ, 0xfc, !PT ;  /* 0x000000110e047212 */ /* 0x080fe200078efcff */
[----:B------:R-:W-:Y:S02]  /*118c0*/  VIADD R14, R2, 0x1800 ;  /* 0x00001800020e7836 */ /* 0x000fe40000000000 */
[----:B------:R-:W-:Y:S03]  /*118d0*/  STSM.16.M88.4 [R22], R8 ;  /* 0x0000000816007844 */ /* 0x000fe60000000200 */
[C---:B------:R-:W-:Y:S01]  /*118e0*/  LOP3.LUT R19, R14.reuse, R18, RZ, 0xfc, !PT ;  /* 0x000000120e137212 */ /* 0x040fe200078efcff */
[----:B------:R-:W0:Y:S01]  /*118f0*/  LDSM.16.MT88.4 R4, [R4+UR42+0xf200] ;  /* 0x00f2002a0404783b */ /* 0x000e220008004200 */
[----:B------:R-:W-:-:S03]  /*11900*/  LOP3.LUT R14, R14, R17, RZ, 0xfc, !PT ;  /* 0x000000110e0e7212 */ /* 0x000fc600078efcff */
[----:B------:R-:W-:Y:S01]  /*11910*/  IMAD.IADD R23, R16, 0x1, R19 ;  /* 0x0000000110177824 */ /* 0x000fe200078e0213 */
[----:B------:R-:W-:Y:S02]  /*11920*/  IADD3 R19, R2, 0x5800, RZ ;  /* 0x0000580002137810 */ /* 0x000fe40007ffe0ff */
[C-C-:B0-----:R-:W-:Y:S02]  /*11930*/  PRMT R8, R4.reuse, 0x6420, R5.reuse ;  /* 0x0000642004087816 */ /* 0x141fe40000000005 */
[----:B------:R-:W-:Y:S02]  /*11940*/  PRMT R9, R4, 0x7531, R5 ;  /* 0x0000753104097816 */ /* 0x000fe40000000005 */
[C-C-:B------:R-:W-:Y:S02]  /*11950*/  PRMT R10, R6.reuse, 0x6420, R7.reuse ;  /* 0x00006420060a7816 */ /* 0x140fe40000000007 */
[----:B------:R-:W-:Y:S02]  /*11960*/  PRMT R11, R6, 0x7531, R7 ;  /* 0x00007531060b7816 */ /* 0x000fe40000000007 */
[----:B------:R-:W-:-:S02]  /*11970*/  LOP3.LUT R5, R15, R17, RZ, 0xfc, !PT ;  /* 0x000000110f057212 */ /* 0x000fc400078efcff */
[-C--:B------:R-:W-:Y:S01]  /*11980*/  LOP3.LUT R15, R15, R18.reuse, RZ, 0xfc, !PT ;  /* 0x000000120f0f7212 */ /* 0x080fe200078efcff */
[----:B------:R0:W-:Y:S04]  /*11990*/  STSM.16.M88.4 [R23], R8 ;  /* 0x0000000817007844 */ /* 0x0001e80000000200 */
[----:B------:R-:W2:Y:S01]  /*119a0*/  LDSM.16.MT88.4 R4, [R5+UR42+0xf200] ;  /* 0x00f2002a0504783b */ /* 0x000ea20008004200 */
[----:B------:R-:W-:Y:S01]  /*119b0*/  IMAD.IADD R15, R16, 0x1, R15 ;  /* 0x00000001100f7824 */ /* 0x000fe200078e020f */
[C---:B0-----:R-:W-:Y:S02]  /*119c0*/  LOP3.LUT R23, R19.reuse, R17, RZ, 0xfc, !PT ;  /* 0x0000001113177212 */ /* 0x041fe400078efcff */
[----:B------:R-:W-:-:S05]  /*119d0*/  LOP3.LUT R19, R19, R18, RZ, 0xfc, !PT ;  /* 0x0000001213137212 */ /* 0x000fca00078efcff */
[----:B------:R-:W-:Y:S01]  /*119e0*/  IMAD.IADD R19, R16, 0x1, R19 ;  /* 0x0000000110137824 */ /* 0x000fe200078e0213 */
[C-C-:B--2---:R-:W-:Y:S02]  /*119f0*/  PRMT R10, R6.reuse, 0x6420, R7.reuse ;  /* 0x00006420060a7816 */ /* 0x144fe40000000007 */
[----:B------:R-:W-:Y:S02]  /*11a00*/  PRMT R11, R6, 0x7531, R7 ;  /* 0x00007531060b7816 */ /* 0x000fe40000000007 */
[----:B------:R-:W-:Y:S02]  /*11a10*/  LOP3.LUT R7, R20, R18, RZ, 0xfc, !PT ;  /* 0x0000001214077212 */ /* 0x000fe400078efcff */
[C-C-:B------:R-:W-:Y:S02]  /*11a20*/  PRMT R8, R4.reuse, 0x6420, R5.reuse ;  /* 0x0000642004087816 */ /* 0x140fe40000000005 */
[----:B------:R-:W-:Y:S01]  /*11a30*/  PRMT R9, R4, 0x7531, R5 ;  /* 0x0000753104097816 */ /* 0x000fe20000000005 */
[----:B------:R-:W-:Y:S01]  /*11a40*/  IMAD.IADD R22, R16, 0x1, R7 ;  /* 0x0000000110167824 */ /* 0x000fe200078e0207 */
[----:B------:R-:W-:-:S04]  /*11a50*/  LOP3.LUT R20, R20, R17, RZ, 0xfc, !PT ;  /* 0x0000001114147212 */ /* 0x000fc800078efcff */
[----:B------:R0:W-:Y:S04]  /*11a60*/  STSM.16.M88.4 [R22], R8 ;  /* 0x0000000816007844 */ /* 0x0001e80000000200 */
[----:B------:R2:W3:Y:S01]  /*11a70*/  LDSM.16.MT88.4 R4, [R23+UR42+0xf200] ;  /* 0x00f2002a1704783b */ /* 0x0004e20008004200 */
[----:B0-----:R-:W-:-:S05]  /*11a80*/  VIADD R22, R2, 0x3800 ;  /* 0x0000380002167836 */ /* 0x001fca0000000000 */
[C---:B--2---:R-:W-:Y:S02]  /*11a90*/  LOP3.LUT R23, R22.reuse, R17, RZ, 0xfc, !PT ;  /* 0x0000001116177212 */ /* 0x044fe400078efcff */
[----:B------:R-:W-:-:S05]  /*11aa0*/  LOP3.LUT R25, R22, R18, RZ, 0xfc, !PT ;  /* 0x0000001216197212 */ /* 0x000fca00078efcff */
[----:B------:R-:W-:Y:S01]  /*11ab0*/  IMAD.IADD R25, R16, 0x1, R25 ;  /* 0x0000000110197824 */ /* 0x000fe200078e0219 */
[C-C-:B---3--:R-:W-:Y:S02]  /*11ac0*/  PRMT R8, R4.reuse, 0x6420, R5.reuse ;  /* 0x0000642004087816 */ /* 0x148fe40000000005 */
[----:B------:R-:W-:Y:S02]  /*11ad0*/  PRMT R9, R4, 0x7531, R5 ;  /* 0x0000753104097816 */ /* 0x000fe40000000005 */
[C-C-:B------:R-:W-:Y:S02]  /*11ae0*/  PRMT R10, R6.reuse, 0x6420, R7.reuse ;  /* 0x00006420060a7816 */ /* 0x140fe40000000007 */
[----:B------:R-:W-:-:S05]  /*11af0*/  PRMT R11, R6, 0x7531, R7 ;  /* 0x00007531060b7816 */ /* 0x000fca0000000007 */
        /* <DEDUP_REMOVED lines=11> */
[----:B------:R-:W2:Y:S01]  /*11bb0*/  LDSM.16.MT88.4 R4, [R23+UR42+0xf200] ;  /* 0x00f2002a1704783b */ /* 0x000ea20008004200 */
[----:B0-----:R-:W-:Y:S01]  /*11bc0*/  VIADD R15, R2, 0x4000 ;  /* 0x00004000020f7836 */ /* 0x001fe20000000000 */
[C-C-:B--2---:R-:W-:Y:S02]  /*11bd0*/  PRMT R8, R4.reuse, 0x6420, R5.reuse ;  /* 0x0000642004087816 */ /* 0x144fe40000000005 */
[----:B------:R-:W-:Y:S02]  /*11be0*/  PRMT R9, R4, 0x7531, R5 ;  /* 0x0000753104097816 */ /* 0x000fe40000000005 */
[----:B------:R-:W-:-:S02]  /*11bf0*/  PRMT R10, R6, 0x6420, R7 ;  /* 0x00006420060a7816 */ /* 0x000fc40000000007 */
[----:B------:R-:W-:-:S05]  /*11c00*/  PRMT R11, R6, 0x7531, R7 ;  /* 0x00007531060b7816 */ /* 0x000fca0000000007 */
[----:B------:R-:W-:Y:S04]  /*11c10*/  STSM.16.M88.4 [R25], R8 ;  /* 0x0000000819007844 */ /* 0x000fe80000000200 */
[----:B------:R0:W2:Y:S02]  /*11c20*/  LDSM.16.MT88.4 R4, [R12+UR42+0xf200] ;  /* 0x00f2002a0c04783b */ /* 0x0000a40008004200 */
[----:B0-----:R-:W-:Y:S01]  /*11c30*/  VIADD R12, R2, 0x4800 ;  /* 0x00004800020c7836 */ /* 0x001fe20000000000 */
[C-C-:B--2---:R-:W-:Y:S02]  /*11c40*/  PRMT R8, R4.reuse, 0x6420, R5.reuse ;  /* 0x0000642004087816 */ /* 0x144fe40000000005 */
[----:B------:R-:W-:Y:S02]  /*11c50*/  PRMT R9, R4, 0x7531, R5 ;  /* 0x0000753104097816 */ /* 0x000fe40000000005 */
[----:B------:R-:W-:-:S02]  /*11c60*/  LOP3.LUT R5, R15, R18, RZ, 0xfc, !PT ;  /* 0x000000120f057212 */ /* 0x000fc400078efcff */
[C-C-:B------:R-:W-:Y:S02]  /*11c70*/  PRMT R10, R6.reuse, 0x6420, R7.reuse ;  /* 0x00006420060a7816 */ /* 0x140fe40000000007 */
[----:B------:R-:W-:Y:S01]  /*11c80*/  PRMT R11, R6, 0x7531, R7 ;  /* 0x00007531060b7816 */ /* 0x000fe20000000007 */
[----:B------:R-:W-:Y:S01]  /*11c90*/  IMAD.IADD R22, R16, 0x1, R5 ;  /* 0x0000000110167824 */ /* 0x000fe200078e0205 */
[----:B------:R-:W-:-:S04]  /*11ca0*/  LOP3.LUT R15, R15, R17, RZ, 0xfc, !PT ;  /* 0x000000110f0f7212 */ /* 0x000fc800078efcff */
[----:B------:R-:W-:Y:S04]  /*11cb0*/  STSM.16.M88.4 [R22], R8 ;  /* 0x0000000816007844 */ /* 0x000fe80000000200 */
[----:B------:R0:W2:Y:S02]  /*11cc0*/  LDSM.16.MT88.4 R4, [R14+UR42+0xf200] ;  /* 0x00f2002a0e04783b */ /* 0x0000a40008004200 */
[C---:B0-----:R-:W-:Y:S02]  /*11cd0*/  VIADD R14, R2.reuse, 0x6800 ;  /* 0x00006800020e7836 */ /* 0x041fe40000000000 */
[----:B------:R-:W-:-:S03]  /*11ce0*/  VIADD R2, R2, 0x7000 ;  /* 0x0000700002027836 */ /* 0x000fc60000000000 */
[----:B------:R-:W-:Y:S02]  /*11cf0*/  LOP3.LUT R22, R14, R17, RZ, 0xfc, !PT ;  /* 0x000000110e167212 */ /* 0x000fe400078efcff */
[C-C-:B--2---:R-:W-:Y:S02]  /*11d00*/  PRMT R8, R4.reuse, 0x6420, R5.reuse ;  /* 0x0000642004087816 */ /* 0x144fe40000000005 */
[----:B------:R-:W-:Y:S02]  /*11d10*/  PRMT R9, R4, 0x7531, R5 ;  /* 0x0000753104097816 */ /* 0x000fe40000000005 */
[----:B------:R-:W-:Y:S02]  /*11d20*/  LOP3.LUT R5, R12, R18, RZ, 0xfc, !PT ;  /* 0x000000120c057212 */ /* 0x000fe400078efcff */
[C-C-:B------:R-:W-:Y:S02]  /*11d30*/  PRMT R10, R6.reuse, 0x6420, R7.reuse ;  /* 0x00006420060a7816 */ /* 0x140fe40000000007 */
[----:B------:R-:W-:-:S02]  /*11d40*/  PRMT R11, R6, 0x7531, R7 ;  /* 0x00007531060b7816 */ /* 0x000fc40000000007 */
[----:B------:R-:W-:Y:S02]  /*11d50*/  IADD3 R23, R16, R5, RZ ;  /* 0x0000000510177210 */ /* 0x000fe40007ffe0ff */
[----:B------:R-:W-:-:S03]  /*11d60*/  LOP3.LUT R12, R12, R17, RZ, 0xfc, !PT ;  /* 0x000000110c0c7212 */ /* 0x000fc600078efcff */
[----:B------:R-:W-:Y:S04]  /*11d70*/  STSM.16.M88.4 [R23], R8 ;  /* 0x0000000817007844 */ /* 0x000fe80000000200 */
[----:B------:R0:W2:Y:S02]  /*11d80*/  LDSM.16.MT88.4 R4, [R15+UR42+0xf200] ;  /* 0x00f2002a0f04783b */ /* 0x0000a40008004200 */
[----:B0-----:R-:W-:-:S05]  /*11d90*/  LOP3.LUT R15, R14, R18, RZ, 0xfc, !PT ;  /* 0x000000120e0f7212 */ /* 0x001fca00078efcff */
[----:B------:R-:W-:Y:S01]  /*11da0*/  IMAD.IADD R15, R16, 0x1, R15 ;  /* 0x00000001100f7824 */ /* 0x000fe200078e020f */
[C-C-:B--2---:R-:W-:Y:S02]  /*11db0*/  PRMT R8, R4.reuse, 0x6420, R5.reuse ;  /* 0x0000642004087816 */ /* 0x144fe40000000005 */
[----:B------:R-:W-:Y:S02]  /*11dc0*/  PRMT R9, R4, 0x7531, R5 ;  /* 0x0000753104097816 */ /* 0x000fe40000000005 */
[C-C-:B------:R-:W-:Y:S02]  /*11dd0*/  PRMT R10, R6.reuse, 0x6420, R7.reuse ;  /* 0x00006420060a7816 */ /* 0x140fe40000000007 */
        /* <DEDUP_REMOVED lines=13> */
[----:B------:R0:W-:Y:S04]  /*11eb0*/  STSM.16.M88.4 [R13], R8 ;  /* 0x000000080d007844 */ /* 0x0001e80000000200 */
[----:B------:R-:W2:Y:S01]  /*11ec0*/  LDSM.16.MT88.4 R4, [R12+UR42+0xf200] ;  /* 0x00f2002a0c04783b */ /* 0x000ea20008004200 */
[----:B0-----:R-:W-:-:S05]  /*11ed0*/  LOP3.LUT R13, R2, R18, RZ, 0xfc, !PT ;  /* 0x00000012020d7212 */ /* 0x001fca00078efcff */
[----:B------:R-:W-:Y:S01]  /*11ee0*/  IMAD.IADD R13, R16, 0x1, R13 ;  /* 0x00000001100d7824 */ /* 0x000fe200078e020d */
[C-C-:B--2---:R-:W-:Y:S02]  /*11ef0*/  PRMT R8, R4.reuse, 0x6420, R5.reuse ;  /* 0x0000642004087816 */ /* 0x144fe40000000005 */
[----:B------:R-:W-:Y:S02]  /*11f00*/  PRMT R9, R4, 0x7531, R5 ;  /* 0x0000753104097816 */ /* 0x000fe40000000005 */
[C-C-:B------:R-:W-:Y:S02]  /*11f10*/  PRMT R10, R6.reuse, 0x6420, R7.reuse ;  /* 0x00006420060a7816 */ /* 0x140fe40000000007 */
[----:B------:R-:W-:Y:S02]  /*11f20*/  PRMT R11, R6, 0x7531, R7 ;  /* 0x00007531060b7816 */ /* 0x000fe40000000007 */
[----:B------:R-:W-:-:S03]  /*11f30*/  LOP3.LUT R4, R2, R17, RZ, 0xfc, !PT ;  /* 0x0000001102047212 */ /* 0x000fc600078efcff */
[----:B------:R-:W-:Y:S04]  /*11f40*/  STSM.16.M88.4 [R15], R8 ;  /* 0x000000080f007844 */ /* 0x000fe80000000200 */
[----:B------:R-:W0:Y:S02]  /*11f50*/  LDSM.16.MT88.4 R4, [R4+UR42+0xf200] ;  /* 0x00f2002a0404783b */ /* 0x000e240008004200 */
[C-C-:B0-----:R-:W-:Y:S02]  /*11f60*/  PRMT R8, R4.reuse, 0x6420, R5.reuse ;  /* 0x0000642004087816 */ /* 0x141fe40000000005 */
[----:B------:R-:W-:Y:S02]  /*11f70*/  PRMT R9, R4, 0x7531, R5 ;  /* 0x0000753104097816 */ /* 0x000fe40000000005 */
[----:B------:R-:W-:-:S02]  /*11f80*/  PRMT R10, R6, 0x6420, R7 ;  /* 0x00006420060a7816 */ /* 0x000fc40000000007 */
[----:B------:R-:W-:-:S05]  /*11f90*/  PRMT R11, R6, 0x7531, R7 ;  /* 0x00007531060b7816 */ /* 0x000fca0000000007 */
[----:B------:R0:W-:Y:S01]  /*11fa0*/  STSM.16.M88.4 [R13], R8 ;  /* 0x000000080d007844 */ /* 0x0001e20000000200 */
[----:B------:R-:W-:Y:S01]  /*11fb0*/  @!PT LDS RZ, [RZ] ;  /* 0x00000000fffff984 */ /* 0x000fe20000000800 */
[----:B------:R-:W-:Y:S01]  /*11fc0*/  @!PT LDS RZ, [RZ] ;  /* 0x00000000fffff984 */ /* 0x000fe20000000800 */
[----:B------:R-:W-:Y:S01]  /*11fd0*/  @!PT LDS RZ, [RZ] ;  /* 0x00000000fffff984 */ /* 0x000fe20000000800 */
[----:B------:R-:W-:Y:S01]  /*11fe0*/  @!PT LDS RZ, [RZ] ;  /* 0x00000000fffff984 */ /* 0x000fe20000000800 */
[----:B------:R2:W-:Y:S06]  /*11ff0*/  MEMBAR.ALL.CTA ;  /* 0x0000000000007992 */ /* 0x0005ec0000008000 */
[----:B--2---:R-:W2:Y:S01]  /*12000*/  FENCE.VIEW.ASYNC.S ;  /* 0x00000000000073c6 */ /* 0x004ea20000000000 */
[----:B------:R-:W-:Y:S05]  /*12010*/  @!P0 BRA `(.L_x_3936) ;  /* 0x0000000000048947 */ /* 0x000fea0003800000 */
[----:B------:R-:W-:Y:S01]  /*12020*/  BPT.TRAP 0x1 ;  /* 0x000000040000795c */ /* 0x000fe20000300000 */
.L_x_3936:
[----:B--2---:R2:W-:Y:S01]  /*12030*/  SYNCS.ARRIVE.TRANS64.A1T0 RZ, [R3+URZ+0x33450], RZ ;  /* 0x033450ff03ff79a7 */ /* 0x0045e2000810003f */
[----:B------:R-:W-:Y:S06]  /*12040*/  BAR.SYNC.DEFER_BLOCKING 0x2, 0x80 ;  /* 0x0082000000007b1d */ /* 0x000fec0000010000 */
[----:B------:R-:W-:Y:S05]  /*12050*/  @!P1 BRA `(.L_x_3937) ;  /* 0x0000000000049947 */ /* 0x000fea0003800000 */
[----:B------:R-:W-:Y:S01]  /*12060*/  BPT.TRAP 0x1 ;  /* 0x000000040000795c */ /* 0x000fe20000300000 */
.L_x_3937:
[----:B------:R-:W3:Y:S01]  /*12070*/  S2R R2, SR_CgaCtaId ;  /* 0x0000000000027919 */ /* 0x000ee20000008800 */
[----:B--2---:R-:W-:-:S04]  /*12080*/  IADD3 R3, R3, 0x33480, RZ ;  /* 0x0003348003037810 */ /* 0x004fc80007ffe0ff */
[----:B---3--:R-:W-:Y:S01]  /*12090*/  PRMT R3, R2, 0x654, R3 ;  /* 0x0000065402037816 */ /* 0x008fe20000000003 */
[----:B------:R-:W-:-:S03]  /*120a0*/  VIADD R2, R0, 0x1 ;  /* 0x0000000100027836 */ /* 0x000fc60000000000 */
[----:B------:R2:W-:Y:S02]  /*120b0*/  SYNCS.ARRIVE.TRANS64.RED.A1T0 RZ, [R3+URZ], RZ ;  /* 0x000000ff03ff79a7 */ /* 0x0005e4000810043f */
[----:B------:R-:W-:-:S04]  /*120c0*/  ISETP.NE.AND P0, PT, R2, 0x2, PT ;  /* 0x000000020200780c */ /* 0x000fc80003f05270 */
[----:B------:R-:W-:Y:S01]  /*120d0*/  SEL R5, RZ, 0x1, P0 ;  /* 0x00000001ff057807 */ /* 0x000fe20000000000 */
[----:B--2---:R-:W-:Y:S01]  /*120e0*/  IMAD.MOV.U32 R3, RZ, RZ, RZ ;  /* 0x000000ffff037224 */ /* 0x004fe200078e00ff */
[----:B------:R-:W-:Y:S02]  /*120f0*/  SEL R2, R2, RZ, P0 ;  /* 0x000000ff02027207 */ /* 0x000fe40000000000 */
[----:B------:R-:W-:-:S07]  /*12100*/  LOP3.LUT R0, R32, R5, RZ, 0x3c, !PT ;  /* 0x0000000520007212 */ /* 0x000fce00078e3cff */
.L_x_3892:
[----:B------:R-:W2:Y:S01]  /*12110*/  S2R R5, SR_CgaCtaId ;  /* 0x0000000000057919 */ /* 0x000ea20000008800 */
[----:B------:R-:W-:Y:S02]  /*12120*/  MOV R4, 0x400 ;  /* 0x0000040000047802 */ /* 0x000fe40000000f00 */
[----:B------:R-:W-:Y:S02]  /*12130*/  SHF.L.U32 R3, R3, 0x1f, RZ ;  /* 0x0000001f03037819 */ /* 0x000fe400000006ff */
[----:B--2---:R-:W-:-:S04]  /*12140*/  LEA R6, R5, R4, 0x18 ;  /* 0x0000000405067211 */ /* 0x004fc800078ec0ff */
[----:B------:R-:W2:Y:S02]  /*12150*/  SYNCS.PHASECHK.TRANS64.TRYWAIT P0, [R6+URZ+0x33420], R3 ;  /* 0x03342003060075a7 */ /* 0x000ea4000800017f */
[----:B--2---:R-:W-:Y:S05]  /*12160*/  @!P0 BRA `(.L_x_3938) ;  /* 0x0000002400e88947 */ /* 0x004fea0003800000 */
.L_x_4019:
[----:B------:R-:W3:Y:S02]  /*12170*/  S2R R4, SR_TID.X ;  /* 0x0000000000047919 */ /* 0x000ee40000002100 */
[----:B---3--:R-:W-:-:S04]  /*12180*/  SHF.R.U32.HI R4, RZ, 0x5, R4 ;  /* 0x00000005ff047819 */ /* 0x008fc80000011604 */
[----:B------:R-:W-:-:S05]  /*12190*/  LOP3.LUT R4, R4, 0x3, RZ, 0xc0, !PT ;  /* 0x0000000304047812 */ /* 0x000fca00078ec0ff */
[----:B--2---:R-:W2:Y:S02]  /*121a0*/  SHFL.IDX PT, R3, R4, RZ, 0x1f ;  /* 0x00001fff04037589 */ /* 0x004ea400000e0000 */
[----:B--2---:R-:W-:-:S13]  /*121b0*/  ISETP.NE.AND P0, PT, R3, RZ, PT ;  /* 0x000000ff0300720c */ /* 0x004fda0003f05270 */
        /* <DEDUP_REMOVED lines=8> */
.L_x_3939:
[----:B------:R-:W-:Y:S01]  /*12240*/  IMAD R5, R2, 0x8, R6 ;  /* 0x0000000802057824 */ /* 0x000fe200078e0206 */
[----:B------:R-:W-:Y:S01]  /*12250*/  SHF.L.U32 R4, R0, 0x1f, RZ ;  /* 0x0000001f00047819 */ /* 0x000fe200000006ff */
[----:B------:R-:W-:-:S03]  /*12260*/  VIADD R2, R2, 0x1 ;  /* 0x0000000102027836 */ /* 0x000fc60000000000 */
[----:B------:R-:W2:Y:S02]  /*12270*/  SYNCS.PHASECHK.TRANS64.TRYWAIT P1, [R5+URZ+0x33440], R4 ;  /* 0x03344004050075a7 */ /* 0x000ea4000802017f */
[----:B------:R-:W-:-:S04]  /*12280*/  ISETP.NE.AND P2, PT, R2, 0x2, PT ;  /* 0x000000020200780c */ /* 0x000fc80003f45270 */
[----:B------:R-:W-:Y:S01]  /*12290*/  SEL R3, RZ, 0x1, P2 ;  /* 0x00000001ff037807 */ /* 0x000fe20001000000 */
[----:B--2---:R-:W-:Y:S08]  /*122a0*/  @!P1 BRA `(.L_x_3940) ;  /* 0x0000002400ac9947 */ /* 0x004ff00003800000 */
.L_x_4020:
[----:B------:R-:W-:Y:S02]  /*122b0*/  SEL R2, R2, RZ, P2 ;  /* 0x000000ff02027207 */ /* 0x000fe40001000000 */
[----:B------:R-:W-:Y:S01]  /*122c0*/  LOP3.LUT R0, R0, R3, RZ, 0x3c, !PT ;  /* 0x0000000300007212 */ /* 0x000fe200078e3cff */
[----:B------:R-:W-:Y:S06]  /*122d0*/  @!P0 BRA `(.L_x_3941) ;  /* 0x0000000000048947 */ /* 0x000fec0003800000 */
[----:B------:R-:W-:Y:S01]  /*122e0*/  BPT.TRAP 0x1 ;  /* 0x000000040000795c */ /* 0x000fe20000300000 */
.L_x_3941:
[----:B------:R-:W-:Y:S01]  /*122f0*/  IMAD R3, R2, 0x8, R6 ;  /* 0x0000000802037824 */ /* 0x000fe200078e0206 */
[----:B------:R-:W-:-:S04]  /*12300*/  SHF.L.U32 R0, R0, 0x1f, RZ ;  /* 0x0000001f00007819 */ /* 0x000fc800000006ff */
[----:B------:R-:W3:Y:S02]  /*12310*/  SYNCS.PHASECHK.TRANS64.TRYWAIT P1, [R3+URZ+0x33440], R0 ;  /* 0x03344000030075a7 */ /* 0x000ee4000802017f */
[----:B---3--:R-:W-:Y:S05]  /*12320*/  @!P1 BRA `(.L_x_3942) ;  /* 0x0000002400a09947 */ /* 0x008fea0003800000 */
.L_x_4021:
[----:B------:R-:W-:Y:S05]  /*12330*/  @!P0 BRA `(.L_x_3943) ;  /* 0x0000000000048947 */ /* 0x000fea0003800000 */
[----:B------:R-:W-:Y:S01]  /*12340*/  BPT.TRAP 0x1 ;  /* 0x000000040000795c */ /* 0x000fe20000300000 */
.L_x_3943:
[----:B------:R-:W4:Y:S02]  /*12350*/  SYNCS.PHASECHK.TRANS64.TRYWAIT P1, [R5+URZ+0x33460], R4 ;  /* 0x03346004050075a7 */ /* 0x000f24000802017f */
[----:B----4-:R-:W-:Y:S05]  /*12360*/  @!P1 BRA `(.L_x_3944) ;  /* 0x0000002400a49947 */ /* 0x010fea0003800000 */
.L_x_4022:
[----:B------:R-:W-:Y:S05]  /*12370*/  @!P0 BRA `(.L_x_3945) ;  /* 0x0000000000048947 */ /* 0x000fea0003800000 */
[----:B------:R-:W-:Y:S01]  /*12380*/  BPT.TRAP 0x1 ;  /* 0x000000040000795c */ /* 0x000fe20000300000 */
.L_x_3945:
[----:B------:R-:W0:Y:S02]  /*12390*/  SYNCS.PHASECHK.TRANS64.TRYWAIT P1, [R3+URZ+0x33460], R0 ;  /* 0x03346000030075a7 */ /* 0x000e24000802017f */
[----:B0-----:R-:W-:Y:S05]  /*123a0*/  @!P1 BRA `(.L_x_3946) ;  /* 0x0000002400a89947 */ /* 0x001fea0003800000 */
.L_x_4023:
[----:B------:R-:W-:Y:S05]  /*123b0*/  @!P0 BRA `(.L_x_3947) ;  /* 0x0000000000048947 */ /* 0x000fea0003800000 */
[----:B------:R-:W-:Y:S01]  /*123c0*/  BPT.TRAP 0x1 ;  /* 0x000000040000795c */ /* 0x000fe20000300000 */
.L_x_3947:
[----:B------:R-:W0:Y:S02]  /*123d0*/  SYNCS.PHASECHK.TRANS64.TRYWAIT P1, [R5+URZ+0x33480], R4 ;  /* 0x03348004050075a7 */ /* 0x000e24000802017f */
[----:B0-----:R-:W-:Y:S05]  /*123e0*/  @!P1 BRA `(.L_x_3948) ;  /* 0x0000002400ac9947 */ /* 0x001fea0003800000 */
.L_x_4024:
[----:B------:R-:W-:Y:S05]  /*123f0*/  @!P0 BRA `(.L_x_3949) ;  /* 0x0000000000048947 */ /* 0x000fea0003800000 */
[----:B------:R-:W-:Y:S01]  /*12400*/  BPT.TRAP 0x1 ;  /* 0x000000040000795c */ /* 0x000fe20000300000 */
.L_x_3949:
[----:B------:R0:W0:Y:S02]  /*12410*/  SYNCS.PHASECHK.TRANS64.TRYWAIT P0, [R3+URZ+0x33480], R0 ;  /* 0x03348000030075a7 */ /* 0x000024000800017f */
[----:B0-----:R-:W-:Y:S05]  /*12420*/  @!P0 NANOSLEEP.SYNCS 0x989680 ;  /* 0x009896800000895d */ /* 0x001fea0003900000 */
[----:B------:R-:W0:Y:S02]  /*12430*/  @!P0 SYNCS.PHASECHK.TRANS64 P0, [R3+URZ+0x33480], R0 ;  /* 0x03348000030085a7 */ /* 0x000e24000800007f */
[----:B0-----:R-:W-:Y:S05]  /*12440*/  @!P0 BRA `(.L_x_3949) ;  /* 0xfffffffc00f08947 */ /* 0x001fea000383ffff */
.L_x_3860:
[----:B------:R-:W-:Y:S05]  /*12450*/  BSYNC B6 ;  /* 0x0000000000067941 */ /* 0x000fea0003800000 */
.L_x_3857:
[----:B------:R-:W-:Y:S05]  /*12460*/  EXIT ;  /* 0x000000000000794d */ /* 0x000fea0003800000 */
.L_x_3864:
[----:B0-----:R-:W-:-:S04]  /*12470*/  IMAD.U32 R3, RZ, RZ, UR36 ;  /* 0x00000024ff037e24 */ /* 0x001fc8000f8e00ff */
[----:B------:R0:W1:Y:S03]  /*12480*/  SYNCS.PHASECHK.TRANS64.TRYWAIT P0, [R3+URZ+0x33400], R6 ;  /* 0x03340006030075a7 */ /* 0x000066000800017f */
[----:B-1----:R-:W-:Y:S05]  /*12490*/  @!P0 NANOSLEEP.SYNCS 0x989680 ;  /* 0x009896800000895d */ /* 0x002fea0003900000 */
[----:B------:R-:W1:Y:S02]  /*124a0*/  @!P0 SYNCS.PHASECHK.TRANS64 P0, [R3+URZ+0x33400], R6 ;  /* 0x03340006030085a7 */ /* 0x000e64000800007f */
[----:B-1----:R-:W-:Y:S05]  /*124b0*/  @!P0 BRA `(.L_x_3864) ;  /* 0xfffffffc00ec8947 */ /* 0x002fea000383ffff */
[----:B------:R-:W-:Y:S05]  /*124c0*/  BRA `(.L_x_3950) ;  /* 0xfffffef000787947 */ /* 0x000fea000383ffff */
.L_x_3868:
[----:B0-----:R-:W-:-:S04]  /*124d0*/  IMAD.U32 R3, RZ, RZ, UR36 ;  /* 0x00000024ff037e24 */ /* 0x001fc8000f8e00ff */
[----:B------:R0:W2:Y:S03]  /*124e0*/  SYNCS.PHASECHK.TRANS64.TRYWAIT P1, [R3+URZ+0x33430], R6 ;  /* 0x03343006030075a7 */ /* 0x0000a6000802017f */
[----:B--2---:R-:W-:Y:S05]  /*124f0*/  @!P1 NANOSLEEP.SYNCS 0x989680 ;  /* 0x009896800000995d */ /* 0x004fea0003900000 */
[----:B------:R-:W2:Y:S02]  /*12500*/  @!P1 SYNCS.PHASECHK.TRANS64 P1, [R3+URZ+0x33430], R6 ;  /* 0x03343006030095a7 */ /* 0x000ea4000802007f */
[----:B--2---:R-:W-:Y:S05]  /*12510*/  @!P1 BRA `(.L_x_3868) ;  /* 0xfffffffc00ec9947 */ /* 0x004fea000383ffff */
[----:B------:R-:W-:Y:S05]  /*12520*/  BRA `(.L_x_3867) ;  /* 0xfffffef000947947 */ /* 0x000fea000383ffff */
.L_x_3874:
[----:B-1----:R-:W-:-:S04]  /*12530*/  MOV R9, UR4 ;  /* 0x0000000400097c02 */ /* 0x002fc80008000f00 */
[----:B------:R1:W2:Y:S03]  /*12540*/  SYNCS.PHASECHK.TRANS64.TRYWAIT P1, [R9+URZ+0x33430], R4 ;  /* 0x03343004090075a7 */ /* 0x0002a6000802017f */
[----:B--2---:R-:W-:Y:S05]  /*12550*/  @!P1 NANOSLEEP.SYNCS 0x989680 ;  /* 0x009896800000995d */ /* 0x004fea0003900000 */
[----:B------:R-:W2:Y:S02]  /*12560*/  @!P1 SYNCS.PHASECHK.TRANS64 P1, [R9+URZ+0x33430], R4 ;  /* 0x03343004090095a7 */ /* 0x000ea4000802007f */
[----:B--2---:R-:W-:Y:S05]  /*12570*/  @!P1 BRA `(.L_x_3874) ;  /* 0xfffffffc00ec9947 */ /* 0x004fea000383ffff */
[----:B------:R-:W-:Y:S05]  /*12580*/  BRA `(.L_x_3871) ;  /* 0xffffff3000f47947 */ /* 0x000fea000383ffff */
.L_x_3878:
[----:B-1----:R-:W-:-:S04]  /*12590*/  IMAD.U32 R10, RZ, RZ, UR4 ;  /* 0x00000004ff0a7e24 */ /* 0x002fc8000f8e00ff */
[----:B------:R1:W2:Y:S03]  /*125a0*/  SYNCS.PHASECHK.TRANS64.TRYWAIT P1, [R10+URZ+0x33450], R9 ;  /* 0x033450090a0075a7 */ /* 0x0002a6000802017f */
[----:B--2---:R-:W-:Y:S05]  /*125b0*/  @!P1 NANOSLEEP.SYNCS 0x989680 ;  /* 0x009896800000995d */ /* 0x004fea0003900000 */
[----:B------:R-:W2:Y:S02]  /*125c0*/  @!P1 SYNCS.PHASECHK.TRANS64 P1, [R10+URZ+0x33450], R9 ;  /* 0x033450090a0095a7 */ /* 0x000ea4000802007f */
[----:B--2---:R-:W-:Y:S05]  /*125d0*/  @!P1 BRA `(.L_x_3878) ;  /* 0xfffffffc00ec9947 */ /* 0x004fea000383ffff */
[----:B------:R-:W-:Y:S05]  /*125e0*/  BRA `(.L_x_3875) ;  /* 0xffffff4000207947 */ /* 0x000fea000383ffff */
.L_x_3885:
[----:B-1----:R-:W-:-:S04]  /*125f0*/  IMAD.U32 R3, RZ, RZ, UR9 ;  /* 0x00000009ff037e24 */ /* 0x002fc8000f8e00ff */
[----:B------:R1:W2:Y:S03]  /*12600*/  SYNCS.PHASECHK.TRANS64.TRYWAIT P1, [R3+URZ+0x33450], R0 ;  /* 0x03345000030075a7 */ /* 0x0002a6000802017f */
[----:B--2---:R-:W-:Y:S05]  /*12610*/  @!P1 NANOSLEEP.SYNCS 0x989680 ;  /* 0x009896800000995d */ /* 0x004fea0003900000 */
[----:B------:R-:W2:Y:S02]  /*12620*/  @!P1 SYNCS.PHASECHK.TRANS64 P1, [R3+URZ+0x33450], R0 ;  /* 0x03345000030095a7 */ /* 0x000ea4000802007f */
[----:B--2---:R-:W-:Y:S05]  /*12630*/  @!P1 BRA `(.L_x_3885) ;  /* 0xfffffffc00ec9947 */ /* 0x004fea000383ffff */
[----:B------:R-:W-:Y:S05]  /*12640*/  BRA `(.L_x_3884) ;  /* 0xffffff6800f87947 */ /* 0x000fea000383ffff */
.L_x_3898:
[----:B------:R-:W-:Y:S02]  /*12650*/  IMAD.MOV.U32 R13, RZ, RZ, R22 ;  /* 0x000000ffff0d7224 */ /* 0x000fe400078e0016 */
[----:B------:R-:W-:Y:S02]  /*12660*/  IMAD.MOV.U32 R12, RZ, RZ, RZ ;  /* 0x000000ffff0c7224 */ /* 0x000fe400078e00ff */
[----:B------:R-:W-:Y:S02]  /*12670*/  IMAD.MOV.U32 R11, RZ, RZ, 0x1f ;  /* 0x0000001fff0b7424 */ /* 0x000fe400078e00ff */
[----:B------:R-:W-:-:S07]  /*12680*/  IMAD.MOV.U32 R15, RZ, RZ, -0x1 ;  /* 0xffffffffff0f7424 */ /* 0x000fce00078e00ff */
[----:B0----5:R-:W-:Y:S05]  /*12690*/  WARPSYNC.COLLECTIVE R15, `(.L_x_3951) ;  /* 0x000000000f087348 */ /* 0x021fea0003c00000 */
[----:B------:R1:W2:Y:S02]  /*126a0*/  SHFL.IDX P6, R14, R13, R12, R11 ;  /* 0x0000000c0d0e7389 */ /* 0x0002a400000c000b */
[----:B012--5:R-:W-:Y:S01]  /*126b0*/  ENDCOLLECTIVE ;  /* 0x000000000000791b */ /* 0x027fe20003800000 */
.L_x_3951:
[----:B------:R-:W-:Y:S05]  /*126c0*/  BRA `(.L_x_3952) ;  /* 0xffffffb400307947 */ /* 0x000fea000383ffff */
.L_x_3900:
[----:B0-----:R0:W1:Y:S02]  /*126d0*/  SYNCS.PHASECHK.TRANS64.TRYWAIT P0, [R30+URZ+0x33480], R35 ;  /* 0x033480231e0075a7 */ /* 0x001064000800017f */
[----:B-1----:R-:W-:Y:S05]  /*126e0*/  @!P0 NANOSLEEP.SYNCS 0x989680 ;  /* 0x009896800000895d */ /* 0x002fea0003900000 */
[----:B------:R-:W1:Y:S02]  /*126f0*/  @!P0 SYNCS.PHASECHK.TRANS64 P0, [R30+URZ+0x33480], R35 ;  /* 0x033480231e0085a7 */ /* 0x000e64000800007f */
[----:B-1----:R-:W-:Y:S05]  /*12700*/  @!P0 BRA `(.L_x_3900) ;  /* 0xfffffffc00f08947 */ /* 0x002fea000383ffff */
[----:B------:R-:W-:Y:S05]  /*12710*/  BRA `(.L_x_3953) ;  /* 0xffffffb800e07947 */ /* 0x000fea000383ffff */
.L_x_3901:
        /* <DEDUP_REMOVED lines=8> */
.L_x_3955:
[----:B------:R-:W-:Y:S05]  /*127a0*/  BSYNC B0 ;  /* 0x0000000000007941 */ /* 0x000fea0003800000 */
.L_x_3954:
[----:B------:R0:W5:Y:S01]  /*127b0*/  LDL R23, [R1] ;  /* 0x0000000001177983 */ /* 0x0001620000100800 */
[----:B------:R-:W-:Y:S01]  /*127c0*/  IMAD.MOV.U32 R13, RZ, RZ, R9 ;  /* 0x000000ffff0d7224 */ /* 0x000fe200078e0009 */
[----:B------:R-:W-:Y:S01]  /*127d0*/  LOP3.LUT R22, R22, 0xffffff7f, RZ, 0xc0, !PT ;  /* 0xffffff7f16167812 */ /* 0x000fe200078ec0ff */
[----:B------:R-:W-:Y:S01]  /*127e0*/  IMAD.MOV.U32 R12, RZ, RZ, RZ ;  /* 0x000000ffff0c7224 */ /* 0x000fe200078e00ff */
[C---:B------:R-:W-:Y:S01]  /*127f0*/  ISETP.GE.AND P5, PT, R7.reuse, 0x21, PT ;  /* 0x000000210700780c */ /* 0x040fe20003fa6270 */
[----:B------:R-:W-:Y:S01]  /*12800*/  IMAD.MOV.U32 R11, RZ, RZ, 0x1c1f ;  /* 0x00001c1fff0b7424 */ /* 0x000fe200078e00ff */
[----:B------:R-:W-:Y:S01]  /*12810*/  ISETP.GE.AND P4, PT, R7, 0x41, PT ;  /* 0x000000410700780c */ /* 0x000fe20003f86270 */
[----:B------:R-:W-:Y:S02]  /*12820*/  IMAD.MOV.U32 R15, RZ, RZ, -0x1 ;  /* 0xffffffffff0f7424 */ /* 0x000fe400078e00ff */
[----:B0-----:R-:W-:-:S10]  /*12830*/  IMAD.MOV.U32 R3, RZ, RZ, R14 ;  /* 0x000000ffff037224 */ /* 0x001fd400078e000e */
[----:B-----5:R-:W-:Y:S05]  /*12840*/  WARPSYNC.COLLECTIVE R15, `(.L_x_3956) ;  /* 0x000000000f087348 */ /* 0x020fea0003c00000 */
[----:B------:R0:W1:Y:S02]  /*12850*/  SHFL.IDX P6, R14, R13, R12, R11 ;  /* 0x0000000c0d0e7389 */ /* 0x00006400000c000b */
[----:B01---5:R-:W-:Y:S01]  /*12860*/  ENDCOLLECTIVE ;  /* 0x000000000000791b */ /* 0x023fe20003800000 */
.L_x_3956:
[----:B------:R-:W0:Y:S01]  /*12870*/  LDC R15, c[0x0][0x2f4] ;  /* 0x0000bd00ff0f7b82 */ /* 0x000e220000000800 */
[----:B------:R-:W-:Y:S02]  /*12880*/  IMAD.MOV.U32 R13, RZ, RZ, R8 ;  /* 0x000000ffff0d7224 */ /* 0x000fe400078e0008 */
[----:B------:R-:W-:Y:S02]  /*12890*/  IMAD.MOV.U32 R12, RZ, RZ, 0x1 ;  /* 0x00000001ff0c7424 */ /* 0x000fe400078e00ff */
[----:B------:R-:W-:-:S05]  /*128a0*/  IMAD.MOV.U32 R2, RZ, RZ, R14 ;  /* 0x000000ffff027224 */ /* 0x000fca00078e000e */
[----:B------:R-:W-:-:S05]  /*128b0*/  IADD3 R2, P0, R37, R2, RZ ;  /* 0x0000000225027210 */ /* 0x000fca0007f1e0ff */
[----:B------:R-:W-:Y:S01]  /*128c0*/  IMAD.X R3, RZ, RZ, R3, P0 ;  /* 0x000000ffff037224 */ /* 0x000fe200000e0603 */
[-C--:B0-----:R-:W-:Y:S02]  /*128d0*/  ISETP.GE.AND P2, PT, R37, R15.reuse, PT ;  /* 0x0000000f2500720c */ /* 0x081fe40003f46270 */
[----:B------:R-:W-:Y:S02]  /*128e0*/  ISETP.GE.AND P1, PT, R28, R15, PT ;  /* 0x0000000f1c00720c */ /* 0x000fe40003f26270 */
[C---:B------:R-:W-:Y:S02]  /*128f0*/  ISETP.LT.OR P0, PT, R7.reuse, 0x1, P2 ;  /* 0x000000010700780c */ /* 0x040fe40001701670 */
[----:B------:R-:W-:Y:S02]  /*12900*/  ISETP.LT.OR P3, PT, R7, 0x1, P1 ;  /* 0x000000010700780c */ /* 0x000fe40000f61670 */
[----:B------:R-:W-:-:S09]  /*12910*/  IADD3 R23, R23, UR42, RZ ;  /* 0x0000002a17177c10 */ /* 0x000fd2000fffe0ff */
[----:B------:R-:W-:Y:S01]  /*12920*/  @!PT LDS RZ, [RZ] ;  /* 0x00000000fffff984 */ /* 0x000fe20000000800 */
[----:B------:R-:W-:Y:S01]  /*12930*/  @!PT LDS RZ, [RZ] ;  /* 0x00000000fffff984 */ /* 0x000fe20000000800 */
[----:B------:R-:W-:Y:S01]  /*12940*/  @!PT LDS RZ, [RZ] ;  /* 0x00000000fffff984 */ /* 0x000fe20000000800 */
[----:B------:R0:W-:Y:S01]  /*12950*/  LDGSTS.E.BYPASS.LTC128B.128 [R23+0xf200], desc[UR54][R2.64], !P0 ;  /* 0x0f20000002177fae */ /* 0x0001e2000c101d76 */
[----:B------:R-:W-:Y:S01]  /*12960*/  ISETP.GE.AND P0, PT, R27, R15, PT ;  /* 0x0000000f1b00720c */ /* 0x000fe20003f06270 */
[----:B------:R-:W-:Y:S02]  /*12970*/  IMAD.MOV.U32 R15, RZ, RZ, -0x1 ;  /* 0xffffffffff0f7424 */ /* 0x000fe400078e00ff */
[----:B------:R0:W-:Y:S01]  /*12980*/  LDGSTS.E.BYPASS.LTC128B.128 [R23+0x11a00], desc[UR54][R2.64+0x40], !P3 ;  /* 0x11a0004002177fae */ /* 0x0001e2000d901d76 */
[----:B------:R-:W-:-:S13]  /*12990*/  ISETP.LT.OR P3, PT, R7, 0x1, P0 ;  /* 0x000000010700780c */ /* 0x000fda0000761670 */
[----:B0-----:R-:W-:Y:S05]  /*129a0*/  WARPSYNC.COLLECTIVE R15, `(.L_x_3957) ;  /* 0x000000000f087348 */ /* 0x001fea0003c00000 */
[----:B------:R1:W2:Y:S02]  /*129b0*/  SHFL.IDX P6, R14, R13, R12, R11 ;  /* 0x0000000c0d0e7389 */ /* 0x0002a400000c000b */
[----:B012---:R-:W-:Y:S01]  /*129c0*/  ENDCOLLECTIVE ;  /* 0x000000000000791b */ /* 0x007fe20003800000 */
.L_x_3957:
[----:B------:R-:W-:Y:S01]  /*129d0*/  @!PT LDS RZ, [RZ] ;  /* 0x00000000fffff984 */ /* 0x000fe20000000800 */
[----:B------:R-:W-:Y:S01]  /*129e0*/  @!PT LDS RZ, [RZ] ;  /* 0x00000000fffff984 */ /* 0x000fe20000000800 */
[----:B------:R-:W-:Y:S01]  /*129f0*/  @!PT LDS RZ, [RZ] ;  /* 0x00000000fffff984 */ /* 0x000fe20000000800 */
[----:B------:R0:W-:Y:S01]  /*12a00*/  LDGSTS.E.BYPASS.LTC128B.128 [R23+0x14200], desc[UR54][R2.64+0x80], !P3 ;  /* 0x1420008002177fae */ /* 0x0001e2000d901d76 */
[----:B------:R-:W-:Y:S02]  /*12a10*/  IMAD.MOV.U32 R13, RZ, RZ, R9 ;  /* 0x000000ffff0d7224 */ /* 0x000fe400078e0009 */
[----:B0-----:R-:W-:-:S07]  /*12a20*/  IMAD.MOV.U32 R3, RZ, RZ, R14 ;  /* 0x000000ffff037224 */ /* 0x001fce00078e000e */
[----:B------:R-:W-:Y:S05]  /*12a30*/  WARPSYNC.COLLECTIVE R15, `(.L_x_3958) ;  /* 0x000000000f087348 */ /* 0x000fea0003c00000 */
[----:B------:R0:W1:Y:S02]  /*12a40*/  SHFL.IDX P6, R14, R13, R12, R11 ;  /* 0x0000000c0d0e7389 */ /* 0x00006400000c000b */
[----:B01----:R-:W-:Y:S01]  /*12a50*/  ENDCOLLECTIVE ;  /* 0x000000000000791b */ /* 0x003fe20003800000 */
.L_x_3958:
[----:B------:R-:W-:Y:S01]  /*12a60*/  IMAD.MOV.U32 R13, RZ, RZ, R8 ;  /* 0x000000ffff0d7224 */ /* 0x000fe200078e0008 */
[----:B------:R-:W-:Y:S01]  /*12a70*/  MOV R12, 0x2 ;  /* 0x00000002000c7802 */ /* 0x000fe20000000f00 */
[----:B------:R-:W-:-:S07]  /*12a80*/  IMAD.MOV.U32 R2, RZ, RZ, R14 ;  /* 0x000000ffff027224 */ /* 0x000fce00078e000e */
[----:B------:R-:W-:Y:S05]  /*12a90*/  WARPSYNC.COLLECTIVE R15, `(.L_x_3959) ;  /* 0x000000000f087348 */ /* 0x000fea0003c00000 */
[----:B------:R0:W1:Y:S02]  /*12aa0*/  SHFL.IDX P6, R14, R13, R12, R11 ;  /* 0x0000000c0d0e7389 */ /* 0x00006400000c000b */
[----:B01----:R-:W-:Y:S01]  /*12ab0*/  ENDCOLLECTIVE ;  /* 0x000000000000791b */ /* 0x003fe20003800000 */
.L_x_3959:
        /* <DEDUP_REMOVED lines=9> */
[----:B------:R-:W-:Y:S01]  /*12b50*/  LDGSTS.E.BYPASS.LTC128B.128 [R23+0x12200], desc[UR54][R2.64+0x40], !P3 ;  /* 0x1220004002177fae */ /* 0x000fe2000d901d76 */
[----:B------:R-:W-:-:S13]  /*12b60*/  ISETP.LT.OR P3, PT, R7, 0x21, P0 ;  /* 0x000000210700780c */ /* 0x000fda0000761670 */
[----:B------:R0:W-:Y:S02]  /*12b70*/  LDGSTS.E.BYPASS.LTC128B.128 [R23+0x14a00], desc[UR54][R2.64+0x80], !P3 ;  /* 0x14a0008002177fae */ /* 0x0001e4000d901d76 */
[----:B0-----:R-:W-:-:S07]  /*12b80*/  IMAD.MOV.U32 R3, RZ, RZ, R14 ;  /* 0x000000ffff037224 */ /* 0x001fce00078e000e */
[----:B------:R-:W-:Y:S05]  /*12b90*/  WARPSYNC.COLLECTIVE R15, `(.L_x_3960) ;  /* 0x000000000f087348 */ /* 0x000fea0003c00000 */
[----:B------:R0:W1:Y:S02]  /*12ba0*/  SHFL.IDX P6, R14, R13, R12, R11 ;  /* 0x0000000c0d0e7389 */ /* 0x00006400000c000b */
[----:B01----:R-:W-:Y:S01]  /*12bb0*/  ENDCOLLECTIVE ;  /* 0x000000000000791b */ /* 0x003fe20003800000 */
.L_x_3960:
[----:B------:R-:W-:Y:S02]  /*12bc0*/  IMAD.MOV.U32 R13, RZ, RZ, R8 ;  /* 0x000000ffff0d7224 */ /* 0x000fe400078e0008 */
[----:B------:R-:W-:Y:S02]  /*12bd0*/  IMAD.MOV.U32 R12, RZ, RZ, 0x3 ;  /* 0x00000003ff0c7424 */ /* 0x000fe400078e00ff */
[----:B------:R-:W-:-:S07]  /*12be0*/  IMAD.MOV.U32 R2, RZ, RZ, R14 ;  /* 0x000000ffff027224 */ /* 0x000fce00078e000e */
[----:B------:R-:W-:Y:S05]  /*12bf0*/  WARPSYNC.COLLECTIVE R15, `(.L_x_3961) ;  /* 0x000000000f087348 */ /* 0x000fea0003c00000 */
[----:B------:R0:W1:Y:S02]  /*12c00*/  SHFL.IDX P6, R14, R13, R12, R11 ;  /* 0x0000000c0d0e7389 */ /* 0x00006400000c000b */
[----:B01----:R-:W-:Y:S01]  /*12c10*/  ENDCOLLECTIVE ;  /* 0x000000000000791b */ /* 0x003fe20003800000 */
.L_x_3961:
        /* <DEDUP_REMOVED lines=13> */
.L_x_3962:
[----:B------:R-:W-:Y:S01]  /*12cf0*/  @!PT LDS RZ, [RZ] ;  /* 0x00000000fffff984 */ /* 0x000fe20000000800 */
[----:B------:R-:W-:Y:S01]  /*12d00*/  @!PT LDS RZ, [RZ] ;  /* 0x00000000fffff984 */ /* 0x000fe20000000800 */
[----:B------:R-:W-:Y:S01]  /*12d10*/  @!PT LDS RZ, [RZ] ;  /* 0x00000000fffff984 */ /* 0x000fe20000000800 */
[----:B------:R-:W-:Y:S01]  /*12d20*/  LDGSTS.E.BYPASS.LTC128B.128 [R23+0x12a00], desc[UR54][R2.64+0x40], !P3 ;  /* 0x12a0004002177fae */ /* 0x000fe2000d901d76 */
[----:B------:R-:W-:Y:S01]  /*12d30*/  ISETP.LT.OR P3, PT, R7, 0x41, P0 ;  /* 0x000000410700780c */ /* 0x000fe20000761670 */
[----:B------:R-:W-:Y:S02]  /*12d40*/  IMAD.MOV.U32 R13, RZ, RZ, R10 ;  /* 0x000000ffff0d7224 */ /* 0x000fe400078e000a */
[----:B------:R-:W-:-:S10]  /*12d50*/  IMAD.MOV.U32 R12, RZ, RZ, RZ ;  /* 0x000000ffff0c7224 */ /* 0x000fd400078e00ff */
[----:B------:R0:W-:Y:S02]  /*12d60*/  LDGSTS.E.BYPASS.LTC128B.128 [R23+0x15200], desc[UR54][R2.64+0x80], !P3 ;  /* 0x1520008002177fae */ /* 0x0001e4000d901d76 */
[----:B0-----:R-:W-:-:S07]  /*12d70*/  MOV R2, R14 ;  /* 0x0000000e00027202 */ /* 0x001fce0000000f00 */
[----:B------:R-:W-:Y:S05]  /*12d80*/  WARPSYNC.COLLECTIVE R15, `(.L_x_3963) ;  /* 0x000000000f087348 */ /* 0x000fea0003c00000 */
[----:B------:R0:W1:Y:S02]  /*12d90*/  SHFL.IDX P6, R14, R13, R12, R11 ;  /* 0x0000000c0d0e7389 */ /* 0x00006400000c000b */
[----:B01----:R-:W-:Y:S01]  /*12da0*/  ENDCOLLECTIVE ;  /* 0x000000000000791b */ /* 0x003fe20003800000 */
.L_x_3963:
        /* <DEDUP_REMOVED lines=13> */
.L_x_3964:
[----:B------:R-:W-:Y:S01]  /*12e80*/  @!PT LDS RZ, [RZ] ;  /* 0x00000000fffff984 */ /* 0x000fe20000000800 */
[----:B------:R-:W-:Y:S01]  /*12e90*/  @!PT LDS RZ, [RZ] ;  /* 0x00000000fffff984 */ /* 0x000fe20000000800 */
[----:B------:R-:W-:Y:S01]  /*12ea0*/  @!PT LDS RZ, [RZ] ;  /* 0x00000000fffff984 */ /* 0x000fe20000000800 */
[----:B------:R2:W-:Y:S01]  /*12eb0*/  LDGSTS.E.BYPASS.LTC128B.128 [R23+0x13200], desc[UR54][R2.64+0x40], !P3 ;  /* 0x1320004002177fae */ /* 0x0005e2000d901d76 */
[----:B------:R-:W-:-:S13]  /*12ec0*/  ISETP.LT.OR P3, PT, R7, 0x61, P0 ;  /* 0x000000610700780c */ /* 0x000fda0000761670 */
[----:B------:R2:W-:Y:S01]  /*12ed0*/  LDGSTS.E.BYPASS.LTC128B.128 [R23+0x15a00], desc[UR54][R2.64+0x80], !P3 ;  /* 0x15a0008002177fae */ /* 0x0005e2000d901d76 */
[C---:B------:R-:W-:Y:S02]  /*12ee0*/  ISETP.GE.AND P6, PT, R7.reuse, 0x81, PT ;  /* 0x000000810700780c */ /* 0x040fe40003fc6270 */
[----:B------:R-:W-:-:S11]  /*12ef0*/  ISETP.GE.AND P3, PT, R7, 0x61, PT ;  /* 0x000000610700780c */ /* 0x000fd60003f66270 */
[----:B------:R-:W-:Y:S01]  /*12f00*/  @P6 LOP3.LUT R22, R22, 0x80, RZ, 0xfc, !PT ;  /* 0x0000008016166812 */ /* 0x000fe200078efcff */
[----:B--2---:R-:W-:Y:S06]  /*12f10*/  BRA `(.L_x_3965) ;  /* 0xffffffb800647947 */ /* 0x004fec000383ffff */
.L_x_3904:
[----:B-1----:R1:W2:Y:S02]  /*12f20*/  SYNCS.PHASECHK.TRANS64.TRYWAIT P0, [R30+URZ+0x33440], R35 ;  /* 0x033440231e0075a7 */ /* 0x0022a4000800017f */
[----:B--2---:R-:W-:Y:S05]  /*12f30*/  @!P0 NANOSLEEP.SYNCS 0x989680 ;  /* 0x009896800000895d */ /* 0x004fea0003900000 */
[----:B------:R-:W2:Y:S02]  /*12f40*/  @!P0 SYNCS.PHASECHK.TRANS64 P0, [R30+URZ+0x33440], R35 ;  /* 0x033440231e0085a7 */ /* 0x000ea4000800007f */
[----:B--2---:R-:W-:Y:S05]  /*12f50*/  @!P0 BRA `(.L_x_3904) ;  /* 0xfffffffc00f08947 */ /* 0x004fea000383ffff */
[----:B------:R-:W-:Y:S05]  /*12f60*/  BRA `(.L_x_3966) ;  /* 0xffffffb800b47947 */ /* 0x000fea000383ffff */
.L_x_3905:
        /* <DEDUP_REMOVED lines=8> */
.L_x_3968:
[----:B------:R-:W-:Y:S05]  /*12ff0*/  BSYNC B0 ;  /* 0x0000000000007941 */ /* 0x000fea0003800000 */
.L_x_3967:
[----:B------:R-:W-:Y:S01]  /*13000*/  IMAD.MOV.U32 R13, RZ, RZ, R0 ;  /* 0x000000ffff0d7224 */ /* 0x000fe200078e0000 */
[----:B------:R-:W0:Y:S01]  /*13010*/  LDC R10, c[0x0][0x2f4] ;  /* 0x0000bd00ff0a7b82 */ /* 0x000e220000000800 */
[----:B------:R-:W-:Y:S02]  /*13020*/  IMAD.MOV.U32 R12, RZ, RZ, RZ ;  /* 0x000000ffff0c7224 */ /* 0x000fe400078e00ff */
[----:B------:R-:W-:Y:S02]  /*13030*/  IMAD.MOV.U32 R11, RZ, RZ, 0x1c1f ;  /* 0x00001c1fff0b7424 */ /* 0x000fe400078e00ff */
[----:B------:R-:W-:Y:S02]  /*13040*/  IMAD.MOV.U32 R15, RZ, RZ, -0x1 ;  /* 0xffffffffff0f7424 */ /* 0x000fe400078e00ff */
[----:B------:R-:W-:-:S07]  /*13050*/  IMAD.MOV.U32 R2, RZ, RZ, R14 ;  /* 0x000000ffff027224 */ /* 0x000fce00078e000e */
[----:B0-----:R-:W-:Y:S05]  /*13060*/  WARPSYNC.COLLECTIVE R15, `(.L_x_3969) ;  /* 0x000000000f087348 */ /* 0x001fea0003c00000 */
[----:B------:R1:W2:Y:S02]  /*13070*/  SHFL.IDX P6, R14, R13, R12, R11 ;  /* 0x0000000c0d0e7389 */ /* 0x0002a400000c000b */
[----:B012---:R-:W-:Y:S01]  /*13080*/  ENDCOLLECTIVE ;  /* 0x000000000000791b */ /* 0x007fe20003800000 */
.L_x_3969:
[-C--:B------:R-:W-:Y:S01]  /*13090*/  ISETP.GE.AND P2, PT, R28, R10.reuse, PT ;  /* 0x0000000a1c00720c */ /* 0x080fe20003f46270 */
[----:B------:R-:W-:Y:S01]  /*130a0*/  IMAD.MOV.U32 R13, RZ, RZ, R5 ;  /* 0x000000ffff0d7224 */ /* 0x000fe200078e0005 */
[----:B------:R-:W-:Y:S02]  /*130b0*/  ISETP.GE.AND P1, PT, R27, R10, PT ;  /* 0x0000000a1b00720c */ /* 0x000fe40003f26270 */
[----:B------:R-:W-:Y:S02]  /*130c0*/  MOV R12, 0x1 ;  /* 0x00000001000c7802 */ /* 0x000fe40000000f00 */
        /* <DEDUP_REMOVED lines=9> */
[----:B------:R0:W-:Y:S04]  /*13160*/  @P6 LDGSTS.E.BYPASS.LTC128B.128 [R23+0x26a00], desc[UR54][R2.64+0x40], !P2 ;  /* 0x26a0004002176fae */ /* 0x0001e8000d101d76 */
[----:B------:R0:W-:Y:S02]  /*13170*/  @P6 LDGSTS.E.BYPASS.LTC128B.128 [R23+0x29200], desc[UR54][R2.64+0x80], !P1 ;  /* 0x2920008002176fae */ /* 0x0001e4000c901d76 */
[----:B0-----:R-:W-:Y:S05]  /*13180*/  WARPSYNC.COLLECTIVE R15, `(.L_x_3970) ;  /* 0x000000000f087348 */ /* 0x001fea0003c00000 */
[----:B------:R1:W2:Y:S02]  /*13190*/  SHFL.IDX P6, R14, R13, R12, R11 ;  /* 0x0000000c0d0e7389 */ /* 0x0002a400000c000b */
[----:B012---:R-:W-:Y:S01]  /*131a0*/  ENDCOLLECTIVE ;  /* 0x000000000000791b */ /* 0x007fe20003800000 */
.L_x_3970:
[----:B------:R-:W-:Y:S02]  /*131b0*/  IMAD.MOV.U32 R13, RZ, RZ, R0 ;  /* 0x000000ffff0d7224 */ /* 0x000fe400078e0000 */
[----:B------:R-:W-:-:S07]  /*131c0*/  IMAD.MOV.U32 R6, RZ, RZ, R14 ;  /* 0x000000ffff067224 */ /* 0x000fce00078e000e */
[----:B------:R-:W-:Y:S05]  /*131d0*/  WARPSYNC.COLLECTIVE R15, `(.L_x_3971) ;  /* 0x000000000f087348 */ /* 0x000fea0003c00000 */
[----:B------:R0:W1:Y:S02]  /*131e0*/  SHFL.IDX P6, R14, R13, R12, R11 ;  /* 0x0000000c0d0e7389 */ /* 0x00006400000c000b */
[----:B01----:R-:W-:Y:S01]  /*131f0*/  ENDCOLLECTIVE ;  /* 0x000000000000791b */ /* 0x003fe20003800000 */
.L_x_3971:
        /* <DEDUP_REMOVED lines=14> */
.L_x_3972:
[----:B------:R-:W-:Y:S01]  /*132e0*/  @!PT LDS RZ, [RZ] ;  /* 0x00000000fffff984 */ /* 0x000fe20000000800 */
[----:B------:R-:W-:Y:S01]  /*132f0*/  @!PT LDS RZ, [RZ] ;  /* 0x00000000fffff984 */ /* 0x000fe20000000800 */
[----:B------:R-:W-:Y:S01]  /*13300*/  @!PT LDS RZ, [RZ] ;  /* 0x00000000fffff984 */ /* 0x000fe20000000800 */
[----:B------:R0:W-:Y:S04]  /*13310*/  @P5 LDGSTS.E.BYPASS.LTC128B.128 [R23+0x27200], desc[UR54][R2.64+0x40], !P2 ;  /* 0x2720004002175fae */ /* 0x0001e8000d101d76 */
[----:B------:R0:W-:Y:S01]  /*13320*/  @P5 LDGSTS.E.BYPASS.LTC128B.128 [R23+0x29a00], desc[UR54][R2.64+0x80], !P1 ;  /* 0x29a0008002175fae */ /* 0x0001e2000c901d76 */
[----:B------:R-:W-:Y:S02]  /*13330*/  ISETP.GE.AND P5, PT, R37, R10, PT ;  /* 0x0000000a2500720c */ /* 0x000fe40003fa6270 */
[----:B------:R-:W-:Y:S01]  /*13340*/  MOV R13, R0 ;  /* 0x00000000000d7202 */ /* 0x000fe20000000f00 */
[----:B------:R-:W-:-:S10]  /*13350*/  IMAD.MOV.U32 R6, RZ, RZ, R14 ;  /* 0x000000ffff067224 */ /* 0x000fd400078e000e */
[----:B0-----:R-:W-:Y:S05]  /*13360*/  WARPSYNC.COLLECTIVE R15, `(.L_x_3973) ;  /* 0x000000000f087348 */ /* 0x001fea0003c00000 */
[----:B------:R1:W2:Y:S02]  /*13370*/  SHFL.IDX P6, R14, R13, R12, R11 ;  /* 0x0000000c0d0e7389 */ /* 0x0002a400000c000b */
[----:B012---:R-:W-:Y:S01]  /*13380*/  ENDCOLLECTIVE ;  /* 0x000000000000791b */ /* 0x007fe20003800000 */
.L_x_3973:
[----:B------:R-:W-:Y:S02]  /*13390*/  IMAD.MOV.U32 R13, RZ, RZ, R5 ;  /* 0x000000ffff0d7224 */ /* 0x000fe400078e0005 */
[----:B------:R-:W-:Y:S01]  /*133a0*/  IMAD.MOV.U32 R12, RZ, RZ, 0x3 ;  /* 0x00000003ff0c7424 */ /* 0x000fe200078e00ff */
[----:B------:R-:W-:-:S05]  /*133b0*/  @P4 IADD3 R14, P0, R37, R14, RZ ;  /* 0x0000000e250e4210 */ /* 0x000fca0007f1e0ff */
[----:B------:R-:W-:-:S08]  /*133c0*/  @P4 IMAD.MOV.U32 R2, RZ, RZ, R14 ;  /* 0x000000ffff024224 */ /* 0x000fd000078e000e */
[----:B------:R-:W-:Y:S05]  /*133d0*/  WARPSYNC.COLLECTIVE R15, `(.L_x_3974) ;  /* 0x000000000f087348 */ /* 0x000fea0003c00000 */
[----:B------:R0:W1:Y:S02]  /*133e0*/  SHFL.IDX P6, R14, R13, R12, R11 ;  /* 0x0000000c0d0e7389 */ /* 0x00006400000c000b */
[----:B01----:R-:W-:Y:S01]  /*133f0*/  ENDCOLLECTIVE ;  /* 0x000000000000791b */ /* 0x003fe20003800000 */
.L_x_3974:
[----:B------:R-:W-:-:S04]  /*13400*/  @P4 IMAD.X R7, RZ, RZ, R6, P0 ;  /* 0x000000ffff074224 */ /* 0x000fc800000e0606 */
[----:B------:R-:W-:-:S05]  /*13410*/  @P4 IMAD.MOV.U32 R3, RZ, RZ, R7 ;  /* 0x000000ffff034224 */ /* 0x000fca00078e0007 */
[----:B------:R-:W-:Y:S01]  /*13420*/  @!PT LDS RZ, [RZ] ;  /* 0x00000000fffff984 */ /* 0x000fe20000000800 */
[----:B------:R-:W-:Y:S01]  /*13430*/  @!PT LDS RZ, [RZ] ;  /* 0x00000000fffff984 */ /* 0x000fe20000000800 */
[----:B------:R-:W-:Y:S01]  /*13440*/  @!PT LDS RZ, [RZ] ;  /* 0x00000000fffff984 */ /* 0x000fe20000000800 */
[----:B------:R0:W-:Y:S01]  /*13450*/  @P4 LDGSTS.E.BYPASS.LTC128B.128 [R23+0x25200], desc[UR54][R2.64], !P5 ;  /* 0x2520000002174fae */ /* 0x0001e2000e901d76 */
[----:B------:R-:W-:-:S03]  /*13460*/  IMAD.MOV.U32 R13, RZ, RZ, R0 ;  /* 0x000000ffff0d7224 */ /* 0x000fc600078e0000 */
[----:B------:R0:W-:Y:S04]  /*13470*/  @P4 LDGSTS.E.BYPASS.LTC128B.128 [R23+0x27a00], desc[UR54][R2.64+0x40], !P2 ;  /* 0x27a0004002174fae */ /* 0x0001e8000d101d76 */
[----:B------:R0:W-:Y:S01]  /*13480*/  @P4 LDGSTS.E.BYPASS.LTC128B.128 [R23+0x2a200], desc[UR54][R2.64+0x80], !P1 ;  /* 0x2a20008002174fae */ /* 0x0001e2000c901d76 */
[----:B------:R-:W-:-:S07]  /*13490*/  IMAD.MOV.U32 R6, RZ, RZ, R14 ;  /* 0x000000ffff067224 */ /* 0x000fce00078e000e */
[----:B0-----:R-:W-:Y:S05]  /*134a0*/  WARPSYNC.COLLECTIVE R15, `(.L_x_3975) ;  /* 0x000000000f087348 */ /* 0x001fea0003c00000 */
[----:B------:R1:W2:Y:S02]  /*134b0*/  SHFL.IDX P6, R14, R13, R12, R11 ;  /* 0x0000000c0d0e7389 */ /* 0x0002a400000c000b */
[----:B012---:R-:W-:Y:S01]  /*134c0*/  ENDCOLLECTIVE ;  /* 0x000000000000791b */ /* 0x007fe20003800000 */
.L_x_3975:
[----:B------:R-:W-:Y:S02]  /*134d0*/  IMAD.MOV.U32 R13, RZ, RZ, R8 ;  /* 0x000000ffff0d7224 */ /* 0x000fe400078e0008 */
[----:B------:R-:W-:Y:S01]  /*134e0*/  IMAD.MOV.U32 R12, RZ, RZ, RZ ;  /* 0x000000ffff0c7224 */ /* 0x000fe200078e00ff */
[----:B------:R-:W-:-:S04]  /*134f0*/  @P3 IADD3 R14, P0, R37, R14, RZ ;  /* 0x0000000e250e3210 */ /* 0x000fc80007f1e0ff */
[----:B------:R-:W-:Y:S01]  /*13500*/  @P3 MOV R2, R14 ;  /* 0x0000000e00023202 */ /* 0x000fe20000000f00 */
[----:B------:R-:W-:-:S08]  /*13510*/  @P3 IMAD.X R7, RZ, RZ, R6, P0 ;  /* 0x000000ffff073224 */ /* 0x000fd000000e0606 */
[----:B------:R-:W-:Y:S05]  /*13520*/  WARPSYNC.COLLECTIVE R15, `(.L_x_3976) ;  /* 0x000000000f087348 */ /* 0x000fea0003c00000 */
[----:B------:R0:W1:Y:S02]  /*13530*/  SHFL.IDX P6, R14, R13, R12, R11 ;  /* 0x0000000c0d0e7389 */ /* 0x00006400000c000b */
[----:B01----:R-:W-:Y:S01]  /*13540*/  ENDCOLLECTIVE ;  /* 0x000000000000791b */ /* 0x003fe20003800000 */
.L_x_3976:
[----:B------:R-:W-:-:S05]  /*13550*/  @P3 IMAD.MOV.U32 R3, RZ, RZ, R7 ;  /* 0x000000ffff033224 */ /* 0x000fca00078e0007 */
[----:B------:R-:W-:Y:S01]  /*13560*/  @!PT LDS RZ, [RZ] ;  /* 0x00000000fffff984 */ /* 0x000fe20000000800 */
[----:B------:R-:W-:Y:S01]  /*13570*/  @!PT LDS RZ, [RZ] ;  /* 0x00000000fffff984 */ /* 0x000fe20000000800 */
[----:B------:R-:W-:Y:S01]  /*13580*/  @!PT LDS RZ, [RZ] ;  /* 0x00000000fffff984 */ /* 0x000fe20000000800 */
[----:B------:R0:W-:Y:S04]  /*13590*/  @P3 LDGSTS.E.BYPASS.LTC128B.128 [R23+0x25a00], desc[UR54][R2.64], !P5 ;  /* 0x25a0000002173fae */ /* 0x0001e8000e901d76 */
[----:B------:R0:W-:Y:S01]  /*135a0*/  @P3 LDGSTS.E.BYPASS.LTC128B.128 [R23+0x28200], desc[UR54][R2.64+0x40], !P2 ;  /* 0x2820004002173fae */ /* 0x0001e2000d101d76 */
[----:B------:R-:W-:-:S03]  /*135b0*/  IMAD.MOV.U32 R13, RZ, RZ, R4 ;  /* 0x000000ffff0d7224 */ /* 0x000fc600078e0004 */
[----:B------:R0:W-:Y:S01]  /*135c0*/  @P3 LDGSTS.E.BYPASS.LTC128B.128 [R23+0x2aa00], desc[UR54][R2.64+0x80], !P1 ;  /* 0x2aa0008002173fae */ /* 0x0001e2000c901d76 */
[----:B------:R-:W-:-:S07]  /*135d0*/  IMAD.MOV.U32 R8, RZ, RZ, R14 ;  /* 0x000000ffff087224 */ /* 0x000fce00078e000e */
[----:B0-----:R-:W-:Y:S05]  /*135e0*/  WARPSYNC.COLLECTIVE R15, `(.L_x_3977) ;  /* 0x000000000f087348 */ /* 0x001fea0003c00000 */
[----:B------:R1:W2:Y:S02]  /*135f0*/  SHFL.IDX P6, R14, R13, R12, R11 ;  /* 0x0000000c0d0e7389 */ /* 0x0002a400000c000b */
[----:B012---:R-:W-:Y:S01]  /*13600*/  ENDCOLLECTIVE ;  /* 0x000000000000791b */ /* 0x007fe20003800000 */
.L_x_3977:
[----:B------:R-:W-:Y:S05]  /*13610*/  BRA `(.L_x_3978) ;  /* 0xffffffb8003c7947 */ /* 0x000fea000383ffff */
.L_x_3910:
[----:B------:R-:W-:Y:S01]  /*13620*/  IMAD.MOV.U32 R13, RZ, RZ, R5 ;  /* 0x000000ffff0d7224 */ /* 0x000fe200078e0005 */
[----:B------:R-:W-:Y:S01]  /*13630*/  MOV R15, 0xffffffff ;  /* 0xffffffff000f7802 */ /* 0x000fe20000000f00 */
[----:B------:R-:W-:Y:S02]  /*13640*/  IMAD.MOV.U32 R12, RZ, RZ, RZ ;  /* 0x000000ffff0c7224 */ /* 0x000fe400078e00ff */
[----:B------:R-:W-:Y:S02]  /*13650*/  IMAD.MOV.U32 R11, RZ, RZ, 0x1c1f ;  /* 0x00001c1fff0b7424 */ /* 0x000fe400078e00ff */
[----:B------:R-:W-:-:S07]  /*13660*/  IMAD R7, R32, 0x80, R31 ;  /* 0x0000008020077824 */ /* 0x000fce00078e021f */
[----:B01-3--:R-:W-:Y:S05]  /*13670*/  WARPSYNC.COLLECTIVE R15, `(.L_x_3979) ;  /* 0x000000000f087348 */ /* 0x00bfea0003c00000 */
[----:B---3--:R2:W3:Y:S02]  /*13680*/  SHFL.IDX P6, R14, R13, R12, R11 ;  /* 0x0000000c0d0e7389 */ /* 0x0084e400000c000b */
[----:B0123--:R-:W-:Y:S01]  /*13690*/  ENDCOLLECTIVE ;  /* 0x000000000000791b */ /* 0x00ffe20003800000 */
.L_x_3979:
[----:B------:R-:W-:Y:S02]  /*136a0*/  VIADD R9, R7, 0x20 ;  /* 0x0000002007097836 */ /* 0x000fe40000000000 */
[----:B------:R-:W-:Y:S02]  /*136b0*/  IMAD.MOV.U32 R13, RZ, RZ, R4 ;  /* 0x000000ffff0d7224 */ /* 0x000fe400078e0004 */
[----:B------:R-:W-:-:S07]  /*136c0*/  IMAD.MOV.U32 R2, RZ, RZ, R14 ;  /* 0x000000ffff027224 */ /* 0x000fce00078e000e */
[----:B------:R-:W-:Y:S05]  /*136d0*/  WARPSYNC.COLLECTIVE R15, `(.L_x_3980) ;  /* 0x000000000f087348 */ /* 0x000fea0003c00000 */
[----:B------:R0:W1:Y:S02]  /*136e0*/  SHFL.IDX P6, R14, R13, R12, R11 ;  /* 0x0000000c0d0e7389 */ /* 0x00006400000c000b */
[----:B01----:R-:W-:Y:S01]  /*136f0*/  ENDCOLLECTIVE ;  /* 0x000000000000791b */ /* 0x003fe20003800000 */
.L_x_3980:
        /* <DEDUP_REMOVED lines=11> */
.L_x_3981:
[----:B------:R-:W-:Y:S01]  /*137b0*/  @!PT LDS RZ, [RZ] ;  /* 0x00000000fffff984 */ /* 0x000fe20000000800 */
[----:B------:R-:W-:Y:S01]  /*137c0*/  @!PT LDS RZ, [RZ] ;  /* 0x00000000fffff984 */ /* 0x000fe20000000800 */
[----:B------:R-:W-:Y:S01]  /*137d0*/  @!PT LDS RZ, [RZ] ;  /* 0x00000000fffff984 */ /* 0x000fe20000000800 */
[----:B------:R0:W-:Y:S04]  /*137e0*/  @!P0 LDGSTS.E.BYPASS.LTC128B.128 [R23+0x1e200], desc[UR54][R2.64], !P3 ;  /* 0x1e20000002178fae */ /* 0x0001e8000d901d76 */
[----:B------:R0:W-:Y:S04]  /*137f0*/  @!P0 LDGSTS.E.BYPASS.LTC128B.128 [R23+0x20200], desc[UR54][R2.64+0x40], !P2 ;  /* 0x2020004002178fae */ /* 0x0001e8000d101d76 */
[----:B------:R0:W-:Y:S01]  /*13800*/  @!P0 LDGSTS.E.BYPASS.LTC128B.128 [R23+0x22200], desc[UR54][R2.64+0x80], !P1 ;  /* 0x2220008002178fae */ /* 0x0001e2000c901d76 */
[----:B------:R-:W-:Y:S01]  /*13810*/  ISETP.GE.AND P0, PT, R9, R0, PT ;  /* 0x000000000900720c */ /* 0x000fe20003f06270 */
[----:B------:R-:W-:Y:S01]  /*13820*/  IMAD.MOV.U32 R13, RZ, RZ, R4 ;  /* 0x000000ffff0d7224 */ /* 0x000fe200078e0004 */
[----:B------:R-:W-:-:S11]  /*13830*/  MOV R6, R14 ;  /* 0x0000000e00067202 */ /* 0x000fd60000000f00 */
[----:B0-----:R-:W-:Y:S05]  /*13840*/  WARPSYNC.COLLECTIVE R15, `(.L_x_3982) ;  /* 0x000000000f087348 */ /* 0x001fea0003c00000 */
[----:B------:R1:W2:Y:S02]  /*13850*/  SHFL.IDX P6, R14, R13, R12, R11 ;  /* 0x0000000c0d0e7389 */ /* 0x0002a400000c000b */
[----:B012---:R-:W-:Y:S01]  /*13860*/  ENDCOLLECTIVE ;  /* 0x000000000000791b */ /* 0x007fe20003800000 */
.L_x_3982:
[----:B------:R-:W-:Y:S02]  /*13870*/  IMAD.MOV.U32 R13, RZ, RZ, R5 ;  /* 0x000000ffff0d7224 */ /* 0x000fe400078e0005 */
[----:B------:R-:W-:Y:S01]  /*13880*/  IMAD.MOV.U32 R12, RZ, RZ, 0x2 ;  /* 0x00000002ff0c7424 */ /* 0x000fe200078e00ff */
[----:B------:R-:W-:-:S05]  /*13890*/  @!P0 IADD3 R14, P4, R37, R14, RZ ;  /* 0x0000000e250e8210 */ /* 0x000fca0007f9e0ff */
[----:B------:R-:W-:-:S08]  /*138a0*/  @!P0 IMAD.MOV.U32 R2, RZ, RZ, R14 ;  /* 0x000000ffff028224 */ /* 0x000fd000078e000e */
[----:B------:R-:W-:Y:S05]  /*138b0*/  WARPSYNC.COLLECTIVE R15, `(.L_x_3983) ;  /* 0x000000000f087348 */ /* 0x000fea0003c00000 */
[----:B------:R0:W1:Y:S02]  /*138c0*/  SHFL.IDX P6, R14, R13, R12, R11 ;  /* 0x0000000c0d0e7389 */ /* 0x00006400000c000b */
[----:B01----:R-:W-:Y:S01]  /*138d0*/  ENDCOLLECTIVE ;  /* 0x000000000000791b */ /* 0x003fe20003800000 */
.L_x_3983:
[----:B------:R-:W-:-:S04]  /*138e0*/  @!P0 IMAD.X R9, RZ, RZ, R6, P4 ;  /* 0x000000ffff098224 */ /* 0x000fc800020e0606 */
[----:B------:R-:W-:Y:S02]  /*138f0*/  @!P0 IMAD.MOV.U32 R3, RZ, RZ, R9 ;  /* 0x000000ffff038224 */ /* 0x000fe400078e0009 */
[----:B------:R-:W-:-:S03]  /*13900*/  VIADD R9, R7, 0x40 ;  /* 0x0000004007097836 */ /* 0x000fc60000000000 */
[----:B------:R-:W-:Y:S01]  /*13910*/  @!PT LDS RZ, [RZ] ;  /* 0x00000000fffff984 */ /* 0x000fe20000000800 */
[----:B------:R-:W-:Y:S01]  /*13920*/  @!PT LDS RZ, [RZ] ;  /* 0x00000000fffff984 */ /* 0x000fe20000000800 */
[----:B------:R-:W-:Y:S01]  /*13930*/  @!PT LDS RZ, [RZ] ;  /* 0x00000000fffff984 */ /* 0x000fe20000000800 */
[----:B------:R0:W-:Y:S01]  /*13940*/  @!P0 LDGSTS.E.BYPASS.LTC128B.128 [R23+0x1ea00], desc[UR54][R2.64], !P3 ;  /* 0x1ea0000002178fae */ /* 0x0001e2000d901d76 */
[----:B------:R-:W-:-:S03]  /*13950*/  MOV R13, R4 ;  /* 0x00000004000d7202 */ /* 0x000fc60000000f00 */
[----:B------:R0:W-:Y:S04]  /*13960*/  @!P0 LDGSTS.E.BYPASS.LTC128B.128 [R23+0x20a00], desc[UR54][R2.64+0x40], !P2 ;  /* 0x20a0004002178fae */ /* 0x0001e8000d101d76 */
[----:B------:R0:W-:Y:S01]  /*13970*/  @!P0 LDGSTS.E.BYPASS.LTC128B.128 [R23+0x22a00], desc[UR54][R2.64+0x80], !P1 ;  /* 0x22a0008002178fae */ /* 0x0001e2000c901d76 */
[----:B------:R-:W-:Y:S01]  /*13980*/  ISETP.GE.AND P0, PT, R9, R0, PT ;  /* 0x000000000900720c */ /* 0x000fe20003f06270 */
[----:B------:R-:W-:-:S12]  /*13990*/  IMAD.MOV.U32 R6, RZ, RZ, R14 ;  /* 0x000000ffff067224 */ /* 0x000fd800078e000e */
[----:B0-----:R-:W-:Y:S05]  /*139a0*/  WARPSYNC.COLLECTIVE R15, `(.L_x_3984) ;  /* 0x000000000f087348 */ /* 0x001fea0003c00000 */
[----:B------:R1:W2:Y:S02]  /*139b0*/  SHFL.IDX P6, R14, R13, R12, R11 ;  /* 0x0000000c0d0e7389 */ /* 0x0002a400000c000b */
[----:B012---:R-:W-:Y:S01]  /*139c0*/  ENDCOLLECTIVE ;  /* 0x000000000000791b */ /* 0x007fe20003800000 */
.L_x_3984:
[----:B------:R-:W-:Y:S02]  /*139d0*/  IMAD.MOV.U32 R13, RZ, RZ, R5 ;  /* 0x000000ffff0d7224 */ /* 0x000fe400078e0005 */
[----:B------:R-:W-:Y:S01]  /*139e0*/  IMAD.MOV.U32 R12, RZ, RZ, 0x3 ;  /* 0x00000003ff0c7424 */ /* 0x000fe200078e00ff */
[----:B------:R-:W-:-:S05]  /*139f0*/  @!P0 IADD3 R14, P4, R37, R14, RZ ;  /* 0x0000000e250e8210 */ /* 0x000fca0007f9e0ff */
[----:B------:R-:W-:-:S08]  /*13a00*/  @!P0 IMAD.MOV.U32 R2, RZ, RZ, R14 ;  /* 0x000000ffff028224 */ /* 0x000fd000078e000e */
[----:B------:R-:W-:Y:S05]  /*13a10*/  WARPSYNC.COLLECTIVE R15, `(.L_x_3985) ;  /* 0x000000000f087348 */ /* 0x000fea0003c00000 */
[----:B------:R0:W1:Y:S02]  /*13a20*/  SHFL.IDX P6, R14, R13, R12, R11 ;  /* 0x0000000c0d0e7389 */ /* 0x00006400000c000b */
[----:B01----:R-:W-:Y:S01]  /*13a30*/  ENDCOLLECTIVE ;  /* 0x000000000000791b */ /* 0x003fe20003800000 */
.L_x_3985:
[----:B------:R-:W-:-:S04]  /*13a40*/  @!P0 IMAD.X R9, RZ, RZ, R6, P4 ;  /* 0x000000ffff098224 */ /* 0x000fc800020e0606 */
[----:B------:R-:W-:-:S05]  /*13a50*/  @!P0 IMAD.MOV.U32 R3, RZ, RZ, R9 ;  /* 0x000000ffff038224 */ /* 0x000fca00078e0009 */
[----:B------:R-:W-:Y:S01]  /*13a60*/  @!PT LDS RZ, [RZ] ;  /* 0x00000000fffff984 */ /* 0x000fe20000000800 */
[----:B------:R-:W-:Y:S01]  /*13a70*/  @!PT LDS RZ, [RZ] ;  /* 0x00000000fffff984 */ /* 0x000fe20000000800 */
[----:B------:R-:W-:Y:S01]  /*13a80*/  @!PT LDS RZ, [RZ] ;  /* 0x00000000fffff984 */ /* 0x000fe20000000800 */
[----:B------:R0:W-:Y:S01]  /*13a90*/  @!P0 LDGSTS.E.BYPASS.LTC128B.128 [R23+0x1f200], desc[UR54][R2.64], !P3 ;  /* 0x1f20000002178fae */ /* 0x0001e2000d901d76 */
[----:B------:R-:W-:-:S03]  /*13aa0*/  IMAD.MOV.U32 R13, RZ, RZ, R4 ;  /* 0x000000ffff0d7224 */ /* 0x000fc600078e0004 */
[----:B------:R0:W-:Y:S04]  /*13ab0*/  @!P0 LDGSTS.E.BYPASS.LTC128B.128 [R23+0x21200], desc[UR54][R2.64+0x40], !P2 ;  /* 0x2120004002178fae */ /* 0x0001e8000d101d76 */
[----:B------:R0:W-:Y:S01]  /*13ac0*/  @!P0 LDGSTS.E.BYPASS.LTC128B.128 [R23+0x23200], desc[UR54][R2.64+0x80], !P1 ;  /* 0x2320008002178fae */ /* 0x0001e2000c901d76 */
[----:B------:R-:W-:-:S07]  /*13ad0*/  IMAD.MOV.U32 R6, RZ, RZ, R14 ;  /* 0x000000ffff067224 */ /* 0x000fce00078e000e */
[----:B0-----:R-:W-:Y:S05]  /*13ae0*/  WARPSYNC.COLLECTIVE R15, `(.L_x_3986) ;  /* 0x000000000f087348 */ /* 0x001fea0003c00000 */
[----:B------:R1:W2:Y:S02]  /*13af0*/  SHFL.IDX P6, R14, R13, R12, R11 ;  /* 0x0000000c0d0e7389 */ /* 0x0002a400000c000b */
[----:B012---:R-:W-:Y:S01]  /*13b00*/  ENDCOLLECTIVE ;  /* 0x000000000000791b */ /* 0x007fe20003800000 */
.L_x_3986:
[----:B------:R-:W-:Y:S05]  /*13b10*/  BRA `(.L_x_3987) ;  /* 0xffffffbc00047947 */ /* 0x000fea000383ffff */
.L_x_3913:
[----:B--2---:R2:W0:Y:S02]  /*13b20*/  SYNCS.PHASECHK.TRANS64.TRYWAIT P0, [R30+URZ+0x33420], R3 ;  /* 0x033420031e0075a7 */ /* 0x004424000800017f */
[----:B0-----:R-:W-:Y:S05]  /*13b30*/  @!P0 NANOSLEEP.SYNCS 0x989680 ;  /* 0x009896800000895d */ /* 0x001fea0003900000 */
[----:B------:R-:W0:Y:S02]  /*13b40*/  @!P0 SYNCS.PHASECHK.TRANS64 P0, [R30+URZ+0x33420], R3 ;  /* 0x033420031e0085a7 */ /* 0x000e24000800007f */
[----:B0-----:R-:W-:Y:S05]  /*13b50*/  @!P0 BRA `(.L_x_3913) ;  /* 0xfffffffc00f08947 */ /* 0x001fea000383ffff */
[----:B------:R-:W-:Y:S05]  /*13b60*/  BRA `(.L_x_3988) ;  /* 0xffffffbc00487947 */ /* 0x000fea000383ffff */
.L_x_3916:
[----:B0-----:R0:W1:Y:S02]  /*13b70*/  SYNCS.PHASECHK.TRANS64.TRYWAIT P0, [R4+URZ+0x33480], R29 ;  /* 0x0334801d040075a7 */ /* 0x001064000800017f */
[----:B-1----:R-:W-:Y:S05]  /*13b80*/  @!P0 NANOSLEEP.SYNCS 0x989680 ;  /* 0x009896800000895d */ /* 0x002fea0003900000 */
[----:B------:R-:W1:Y:S02]  /*13b90*/  @!P0 SYNCS.PHASECHK.TRANS64 P0, [R4+URZ+0x33480], R29 ;  /* 0x0334801d040085a7 */ /* 0x000e64000800007f */
[----:B-1----:R-:W-:Y:S05]  /*13ba0*/  @!P0 BRA `(.L_x_3916) ;  /* 0xfffffffc00f08947 */ /* 0x002fea000383ffff */
[----:B------:R-:W-:Y:S05]  /*13bb0*/  BRA `(.L_x_3989) ;  /* 0xffffffc0004c7947 */ /* 0x000fea000383ffff */
.L_x_3917:
        /* <DEDUP_REMOVED lines=8> */
.L_x_3991:
[----:B------:R-:W-:Y:S05]  /*13c40*/  BSYNC B0 ;  /* 0x0000000000007941 */ /* 0x000fea0003800000 */
.L_x_3990:
[----:B------:R-:W-:Y:S02]  /*13c50*/  IMAD.MOV.U32 R13, RZ, RZ, R9 ;  /* 0x000000ffff0d7224 */ /* 0x000fe400078e0009 */
[----:B------:R-:W-:Y:S02]  /*13c60*/  IMAD.MOV.U32 R12, RZ, RZ, RZ ;  /* 0x000000ffff0c7224 */ /* 0x000fe400078e00ff */
[----:B------:R-:W-:Y:S02]  /*13c70*/  IMAD.MOV.U32 R11, RZ, RZ, 0x1c1f ;  /* 0x00001c1fff0b7424 */ /* 0x000fe400078e00ff */
[----:B------:R-:W-:Y:S02]  /*13c80*/  IMAD.MOV.U32 R15, RZ, RZ, -0x1 ;  /* 0xffffffffff0f7424 */ /* 0x000fe400078e00ff */
[----:B------:R-:W-:Y:S02]  /*13c90*/  IMAD.MOV.U32 R3, RZ, RZ, R14 ;  /* 0x000000ffff037224 */ /* 0x000fe400078e000e */
[----:B------:R-:W-:-:S07]  /*13ca0*/  IMAD R10, R0, 0x7800, R23 ;  /* 0x00007800000a7824 */ /* 0x000fce00078e0217 */
[----:B------:R-:W-:Y:S05]  /*13cb0*/  WARPSYNC.COLLECTIVE R15, `(.L_x_3992) ;  /* 0x000000000f087348 */ /* 0x000fea0003c00000 */
[----:B------:R0:W1:Y:S02]  /*13cc0*/  SHFL.IDX P6, R14, R13, R12, R11 ;  /* 0x0000000c0d0e7389 */ /* 0x00006400000c000b */
[----:B01----:R-:W-:Y:S01]  /*13cd0*/  ENDCOLLECTIVE ;  /* 0x000000000000791b */ /* 0x003fe20003800000 */
.L_x_3992:
[----:B------:R-:W-:Y:S02]  /*13ce0*/  IMAD.MOV.U32 R13, RZ, RZ, R20 ;  /* 0x000000ffff0d7224 */ /* 0x000fe400078e0014 */
[----:B------:R-:W-:Y:S02]  /*13cf0*/  IMAD.MOV.U32 R12, RZ, RZ, 0x1 ;  /* 0x00000001ff0c7424 */ /* 0x000fe400078e00ff */
[----:B------:R-:W-:-:S07]  /*13d00*/  IMAD.MOV.U32 R2, RZ, RZ, R14 ;  /* 0x000000ffff027224 */ /* 0x000fce00078e000e */
[----:B------:R-:W-:Y:S05]  /*13d10*/  WARPSYNC.COLLECTIVE R15, `(.L_x_3993) ;  /* 0x000000000f087348 */ /* 0x000fea0003c00000 */
[----:B------:R0:W1:Y:S02]  /*13d20*/  SHFL.IDX P6, R14, R13, R12, R11 ;  /* 0x0000000c0d0e7389 */ /* 0x00006400000c000b */
[----:B01----:R-:W-:Y:S01]  /*13d30*/  ENDCOLLECTIVE ;  /* 0x000000000000791b */ /* 0x003fe20003800000 */
.L_x_3993:
[----:B------:R-:W-:-:S04]  /*13d40*/  IADD3 R2, P0, R37, R2, RZ ;  /* 0x0000000225027210 */ /* 0x000fc80007f1e0ff */
[----:B------:R-:W-:-:S05]  /*13d50*/  IADD3.X R3, RZ, R3, RZ, P0, !PT ;  /* 0x00000003ff037210 */ /* 0x000fca00007fe4ff */
[----:B------:R-:W-:Y:S01]  /*13d60*/  @!PT LDS RZ, [RZ] ;  /* 0x00000000fffff984 */ /* 0x000fe20000000800 */
[----:B------:R-:W-:Y:S01]  /*13d70*/  @!PT LDS RZ, [RZ] ;  /* 0x00000000fffff984 */ /* 0x000fe20000000800 */
[----:B------:R-:W-:Y:S01]  /*13d80*/  @!PT LDS RZ, [RZ] ;  /* 0x00000000fffff984 */ /* 0x000fe20000000800 */
[----:B------:R-:W-:Y:S01]  /*13d90*/  LDGSTS.E.BYPASS.LTC128B.128 [R10+0xf200], desc[UR54][R2.64], !P4 ;  /* 0x0f200000020a7fae */ /* 0x000fe2000e101d76 */
[----:B------:R-:W-:-:S03]  /*13da0*/  IMAD.MOV.U32 R13, RZ, RZ, R9 ;  /* 0x000000ffff0d7224 */ /* 0x000fc600078e0009 */
[----:B------:R-:W-:Y:S04]  /*13db0*/  LDGSTS.E.BYPASS.LTC128B.128 [R10+0x11a00], desc[UR54][R2.64+0x40], !P3 ;  /* 0x11a00040020a7fae */ /* 0x000fe8000d901d76 */
[----:B------:R0:W-:Y:S02]  /*13dc0*/  LDGSTS.E.BYPASS.LTC128B.128 [R10+0x14200], desc[UR54][R2.64+0x80], !P1 ;  /* 0x14200080020a7fae */ /* 0x0001e4000c901d76 */
[----:B0-----:R-:W-:-:S07]  /*13dd0*/  IMAD.MOV.U32 R3, RZ, RZ, R14 ;  /* 0x000000ffff037224 */ /* 0x001fce00078e000e */
[----:B------:R-:W-:Y:S05]  /*13de0*/  WARPSYNC.COLLECTIVE R15, `(.L_x_3994) ;  /* 0x000000000f087348 */ /* 0x000fea0003c00000 */
[----:B------:R0:W1:Y:S02]  /*13df0*/  SHFL.IDX P6, R14, R13, R12, R11 ;  /* 0x0000000c0d0e7389 */ /* 0x00006400000c000b */
[----:B01----:R-:W-:Y:S01]  /*13e00*/  ENDCOLLECTIVE ;  /* 0x000000000000791b */ /* 0x003fe20003800000 */
.L_x_3994:
[----:B------:R-:W-:Y:S02]  /*13e10*/  IMAD.MOV.U32 R13, RZ, RZ, R20 ;  /* 0x000000ffff0d7224 */ /* 0x000fe400078e0014 */
[----:B------:R-:W-:Y:S02]  /*13e20*/  IMAD.MOV.U32 R12, RZ, RZ, 0x2 ;  /* 0x00000002ff0c7424 */ /* 0x000fe400078e00ff */
[----:B------:R-:W-:-:S07]  /*13e30*/  IMAD.MOV.U32 R2, RZ, RZ, R14 ;  /* 0x000000ffff027224 */ /* 0x000fce00078e000e */
[----:B------:R-:W-:Y:S05]  /*13e40*/  WARPSYNC.COLLECTIVE R15, `(.L_x_3995) ;  /* 0x000000000f087348 */ /* 0x000fea0003c00000 */
[----:B------:R0:W1:Y:S02]  /*13e50*/  SHFL.IDX P6, R14, R13, R12, R11 ;  /* 0x0000000c0d0e7389 */ /* 0x00006400000c000b */
[----:B01----:R-:W-:Y:S01]  /*13e60*/  ENDCOLLECTIVE ;  /* 0x000000000000791b */ /* 0x003fe20003800000 */
.L_x_3995:
[----:B------:R-:W-:-:S05]  /*13e70*/  IADD3 R2, P0, R37, R2, RZ ;  /* 0x0000000225027210 */ /* 0x000fca0007f1e0ff */
[----:B------:R-:W-:-:S05]  /*13e80*/  IMAD.X R3, RZ, RZ, R3, P0 ;  /* 0x000000ffff037224 */ /* 0x000fca00000e0603 */
[----:B------:R-:W-:Y:S01]  /*13e90*/  @!PT LDS RZ, [RZ] ;  /* 0x00000000fffff984 */ /* 0x000fe20000000800 */
[----:B------:R-:W-:Y:S01]  /*13ea0*/  @!PT LDS RZ, [RZ] ;  /* 0x00000000fffff984 */ /* 0x000fe20000000800 */
[----:B------:R-:W-:Y:S01]  /*13eb0*/  @!PT LDS RZ, [RZ] ;  /* 0x00000000fffff984 */ /* 0x000fe20000000800 */
[----:B------:R0:W-:Y:S01]  /*13ec0*/  LDGSTS.E.BYPASS.LTC128B.128 [R10+0xfa00], desc[UR54][R2.64], !P4 ;  /* 0x0fa00000020a7fae */ /* 0x0001e2000e101d76 */
[----:B------:R-:W-:-:S03]  /*13ed0*/  IMAD.MOV.U32 R13, RZ, RZ, R9 ;  /* 0x000000ffff0d7224 */ /* 0x000fc600078e0009 */
[----:B------:R0:W-:Y:S04]  /*13ee0*/  LDGSTS.E.BYPASS.LTC128B.128 [R10+0x12200], desc[UR54][R2.64+0x40], !P3 ;  /* 0x12200040020a7fae */ /* 0x0001e8000d901d76 */
[----:B------:R0:W-:Y:S01]  /*13ef0*/  LDGSTS.E.BYPASS.LTC128B.128 [R10+0x14a00], desc[UR54][R2.64+0x80], !P1 ;  /* 0x14a00080020a7fae */ /* 0x0001e2000c901d76 */
[----:B------:R-:W-:-:S07]  /*13f00*/  MOV R35, R14 ;  /* 0x0000000e00237202 */ /* 0x000fce0000000f00 */
[----:B0-----:R-:W-:Y:S05]  /*13f10*/  WARPSYNC.COLLECTIVE R15, `(.L_x_3996) ;  /* 0x000000000f087348 */ /* 0x001fea0003c00000 */
[----:B------:R1:W2:Y:S02]  /*13f20*/  SHFL.IDX P6, R14, R13, R12, R11 ;  /* 0x0000000c0d0e7389 */ /* 0x0002a400000c000b */
[----:B012---:R-:W-:Y:S01]  /*13f30*/  ENDCOLLECTIVE ;  /* 0x000000000000791b */ /* 0x007fe20003800000 */
.L_x_3996:
[----:B------:R-:W-:Y:S02]  /*13f40*/  IMAD.MOV.U32 R13, RZ, RZ, R20 ;  /* 0x000000ffff0d7224 */ /* 0x000fe400078e0014 */
[----:B------:R-:W-:Y:S02]  /*13f50*/  IMAD.MOV.U32 R12, RZ, RZ, 0x3 ;  /* 0x00000003ff0c7424 */ /* 0x000fe400078e00ff */
[----:B------:R-:W-:-:S07]  /*13f60*/  IMAD.MOV.U32 R2, RZ, RZ, R14 ;  /* 0x000000ffff027224 */ /* 0x000fce00078e000e */
[----:B------:R-:W-:Y:S05]  /*13f70*/  WARPSYNC.COLLECTIVE R15, `(.L_x_3997) ;  /* 0x000000000f087348 */ /* 0x000fea0003c00000 */
[----:B------:R0:W1:Y:S02]  /*13f80*/  SHFL.IDX P6, R14, R13, R12, R11 ;  /* 0x0000000c0d0e7389 */ /* 0x00006400000c000b */
[----:B01----:R-:W-:Y:S01]  /*13f90*/  ENDCOLLECTIVE ;  /* 0x000000000000791b */ /* 0x003fe20003800000 */
.L_x_3997:
        /* <DEDUP_REMOVED lines=9> */
[----:B------:R-:W-:-:S07]  /*14030*/  IMAD.MOV.U32 R35, RZ, RZ, R14 ;  /* 0x000000ffff237224 */ /* 0x000fce00078e000e */
[----:B0-----:R-:W-:Y:S05]  /*14040*/  WARPSYNC.COLLECTIVE R15, `(.L_x_3998) ;  /* 0x000000000f087348 */ /* 0x001fea0003c00000 */
[----:B------:R1:W2:Y:S02]  /*14050*/  SHFL.IDX P6, R14, R13, R12, R11 ;  /* 0x0000000c0d0e7389 */ /* 0x0002a400000c000b */
[----:B012---:R-:W-:Y:S01]  /*14060*/  ENDCOLLECTIVE ;  /* 0x000000000000791b */ /* 0x007fe20003800000 */
.L_x_3998:
[----:B------:R-:W-:Y:S02]  /*14070*/  IMAD.MOV.U32 R13, RZ, RZ, R21 ;  /* 0x000000ffff0d7224 */ /* 0x000fe400078e0015 */
[----:B------:R-:W-:Y:S02]  /*14080*/  IMAD.MOV.U32 R12, RZ, RZ, RZ ;  /* 0x000000ffff0c7224 */ /* 0x000fe400078e00ff */
[----:B------:R-:W-:-:S07]  /*14090*/  IMAD.MOV.U32 R2, RZ, RZ, R14 ;  /* 0x000000ffff027224 */ /* 0x000fce00078e000e */
[----:B------:R-:W-:Y:S05]  /*140a0*/  WARPSYNC.COLLECTIVE R15, `(.L_x_3999) ;  /* 0x000000000f087348 */ /* 0x000fea0003c00000 */
[----:B------:R0:W1:Y:S02]  /*140b0*/  SHFL.IDX P6, R14, R13, R12, R11 ;  /* 0x0000000c0d0e7389 */ /* 0x00006400000c000b */
[----:B01----:R-:W-:Y:S01]  /*140c0*/  ENDCOLLECTIVE ;  /* 0x000000000000791b */ /* 0x003fe20003800000 */
.L_x_3999:
[----:B------:R-:W-:-:S04]  /*140d0*/  IADD3 R2, P0, R37, R2, RZ ;  /* 0x0000000225027210 */ /* 0x000fc80007f1e0ff */
[----:B------:R-:W-:-:S05]  /*140e0*/  IADD3.X R3, RZ, R35, RZ, P0, !PT ;  /* 0x00000023ff037210 */ /* 0x000fca00007fe4ff */
        /* <DEDUP_REMOVED lines=11> */
.L_x_4000:
[----:B------:R-:W-:Y:S05]  /*141a0*/  BRA `(.L_x_4001) ;  /* 0xffffffc000007947 */ /* 0x000fea000383ffff */
.L_x_3920:
[----:B--2---:R2:W3:Y:S02]  /*141b0*/  SYNCS.PHASECHK.TRANS64.TRYWAIT P0, [R4+URZ+0x33440], R29 ;  /* 0x0334401d040075a7 */ /* 0x0044e4000800017f */
[----:B---3--:R-:W-:Y:S05]  /*141c0*/  @!P0 NANOSLEEP.SYNCS 0x989680 ;  /* 0x009896800000895d */ /* 0x008fea0003900000 */
[----:B------:R-:W3:Y:S02]  /*141d0*/  @!P0 SYNCS.PHASECHK.TRANS64 P0, [R4+URZ+0x33440], R29 ;  /* 0x0334401d040085a7 */ /* 0x000ee4000800007f */
[----:B---3--:R-:W-:Y:S05]  /*141e0*/  @!P0 BRA `(.L_x_3920) ;  /* 0xfffffffc00f08947 */ /* 0x008fea000383ffff */
[----:B------:R-:W-:Y:S05]  /*141f0*/  BRA `(.L_x_4002) ;  /* 0xffffffc000487947 */ /* 0x000fea000383ffff */
.L_x_3921:
        /* <DEDUP_REMOVED lines=8> */
.L_x_4004:
[----:B------:R-:W-:Y:S05]  /*14280*/  BSYNC B0 ;  /* 0x0000000000007941 */ /* 0x000fea0003800000 */
.L_x_4003:
[----:B------:R0:W5:Y:S01]  /*14290*/  LDL R10, [R1] ;  /* 0x00000000010a7983 */ /* 0x0001620000100800 */
[----:B------:R-:W-:Y:S01]  /*142a0*/  IMAD.MOV.U32 R13, RZ, RZ, R20 ;  /* 0x000000ffff0d7224 */ /* 0x000fe200078e0014 */
[----:B------:R-:W-:Y:S01]  /*142b0*/  MOV R3, R14 ;  /* 0x0000000e00037202 */ /* 0x000fe20000000f00 */
[----:B------:R-:W-:Y:S02]  /*142c0*/  IMAD.MOV.U32 R12, RZ, RZ, RZ ;  /* 0x000000ffff0c7224 */ /* 0x000fe400078e00ff */
[----:B------:R-:W-:Y:S02]  /*142d0*/  IMAD.MOV.U32 R11, RZ, RZ, 0x1c1f ;  /* 0x00001c1fff0b7424 */ /* 0x000fe400078e00ff */
[----:B------:R-:W-:-:S07]  /*142e0*/  IMAD.MOV.U32 R15, RZ, RZ, -0x1 ;  /* 0xffffffffff0f7424 */ /* 0x000fce00078e00ff */
[----:B0----5:R-:W-:Y:S05]  /*142f0*/  WARPSYNC.COLLECTIVE R15, `(.L_x_4005) ;  /* 0x000000000f087348 */ /* 0x021fea0003c00000 */
[----:B------:R1:W2:Y:S02]  /*14300*/  SHFL.IDX P6, R14, R13, R12, R11 ;  /* 0x0000000c0d0e7389 */ /* 0x0002a400000c000b */
[----:B012--5:R-:W-:Y:S01]  /*14310*/  ENDCOLLECTIVE ;  /* 0x000000000000791b */ /* 0x027fe20003800000 */
.L_x_4005:
[----:B------:R-:W-:Y:S02]  /*14320*/  IMAD.MOV.U32 R13, RZ, RZ, R21 ;  /* 0x000000ffff0d7224 */ /* 0x000fe400078e0015 */
[----:B------:R-:W-:Y:S01]  /*14330*/  IMAD.MOV.U32 R12, RZ, RZ, 0x1 ;  /* 0x00000001ff0c7424 */ /* 0x000fe200078e00ff */
[----:B------:R-:W-:-:S13]  /*14340*/  IADD3 R2, P0, R37, R14, RZ ;  /* 0x0000000e25027210 */ /* 0x000fda0007f1e0ff */
[----:B------:R-:W-:Y:S05]  /*14350*/  WARPSYNC.COLLECTIVE R15, `(.L_x_4006) ;  /* 0x000000000f087348 */ /* 0x000fea0003c00000 */
[----:B------:R0:W1:Y:S02]  /*14360*/  SHFL.IDX P6, R14, R13, R12, R11 ;  /* 0x0000000c0d0e7389 */ /* 0x00006400000c000b */
[----:B01----:R-:W-:Y:S01]  /*14370*/  ENDCOLLECTIVE ;  /* 0x000000000000791b */ /* 0x003fe20003800000 */
.L_x_4006:
[----:B------:R-:W-:Y:S02]  /*14380*/  IMAD.X R3, RZ, RZ, R3, P0 ;  /* 0x000000ffff037224 */ /* 0x000fe400000e0603 */
[----:B------:R-:W-:Y:S02]  /*14390*/  IMAD.MOV.U32 R13, RZ, RZ, R20 ;  /* 0x000000ffff0d7224 */ /* 0x000fe400078e0014 */
[----:B------:R-:W-:-:S04]  /*143a0*/  IMAD R26, R0, 0x7800, R10 ;  /* 0x00007800001a7824 */ /* 0x000fc800078e020a */
[----:B------:R-:W-:-:S05]  /*143b0*/  VIADD R26, R26, UR42 ;  /* 0x0000002a1a1a7c36 */ /* 0x000fca0008000000 */
[----:B------:R-:W-:Y:S01]  /*143c0*/  @!PT LDS RZ, [RZ] ;  /* 0x00000000fffff984 */ /* 0x000fe20000000800 */
[----:B------:R-:W-:Y:S01]  /*143d0*/  @!PT LDS RZ, [RZ] ;  /* 0x00000000fffff984 */ /* 0x000fe20000000800 */
[----:B------:R-:W-:Y:S01]  /*143e0*/  @!PT LDS RZ, [RZ] ;  /* 0x00000000fffff984 */ /* 0x000fe20000000800 */
[----:B------:R-:W-:Y:S04]  /*143f0*/  LDGSTS.E.BYPASS.LTC128B.128 [R26+0x24200], desc[UR54][R2.64], !P4 ;  /* 0x24200000021a7fae */ /* 0x000fe8000e101d76 */
[----:B------:R-:W-:Y:S04]  /*14400*/  LDGSTS.E.BYPASS.LTC128B.128 [R26+0x26a00], desc[UR54][R2.64+0x40], !P3 ;  /* 0x26a00040021a7fae */ /* 0x000fe8000d901d76 */
[----:B------:R0:W-:Y:S02]  /*14410*/  LDGSTS.E.BYPASS.LTC128B.128 [R26+0x29200], desc[UR54][R2.64+0x80], !P1 ;  /* 0x29200080021a7fae */ /* 0x0001e4000c901d76 */
[----:B0-----:R-:W-:-:S07]  /*14420*/  MOV R3, R14 ;  /* 0x0000000e00037202 */ /* 0x001fce0000000f00 */
[----:B------:R-:W-:Y:S05]  /*14430*/  WARPSYNC.COLLECTIVE R15, `(.L_x_4007) ;  /* 0x000000000f087348 */ /* 0x000fea0003c00000 */
[----:B------:R0:W1:Y:S02]  /*14440*/  SHFL.IDX P6, R14, R13, R12, R11 ;  /* 0x0000000c0d0e7389 */ /* 0x00006400000c000b */
[----:B01----:R-:W-:Y:S01]  /*14450*/  ENDCOLLECTIVE ;  /* 0x000000000000791b */ /* 0x003fe20003800000 */
.L_x_4007:
[----:B------:R-:W-:Y:S02]  /*14460*/  IMAD.MOV.U32 R13, RZ, RZ, R21 ;  /* 0x000000ffff0d7224 */ /* 0x000fe400078e0015 */
[----:B------:R-:W-:Y:S01]  /*14470*/  IMAD.MOV.U32 R12, RZ, RZ, 0x2 ;  /* 0x00000002ff0c7424 */ /* 0x000fe200078e00ff */
[----:B------:R-:W-:-:S13]  /*14480*/  IADD3 R2, P0, R37, R14, RZ ;  /* 0x0000000e25027210 */ /* 0x000fda0007f1e0ff */
[----:B------:R-:W-:Y:S05]  /*14490*/  WARPSYNC.COLLECTIVE R15, `(.L_x_4008) ;  /* 0x000000000f087348 */ /* 0x000fea0003c00000 */
[----:B------:R0:W1:Y:S02]  /*144a0*/  SHFL.IDX P6, R14, R13, R12, R11 ;  /* 0x0000000c0d0e7389 */ /* 0x00006400000c000b */
[----:B01----:R-:W-:Y:S01]  /*144b0*/  ENDCOLLECTIVE ;  /* 0x000000000000791b */ /* 0x003fe20003800000 */
.L_x_4008:
[----:B------:R-:W-:-:S05]  /*144c0*/  IMAD.X R3, RZ, RZ, R3, P0 ;  /* 0x000000ffff037224 */ /* 0x000fca00000e0603 */
[----:B------:R-:W-:Y:S01]  /*144d0*/  @!PT LDS RZ, [RZ] ;  /* 0x00000000fffff984 */ /* 0x000fe20000000800 */
[----:B------:R-:W-:Y:S01]  /*144e0*/  @!PT LDS RZ, [RZ] ;  /* 0x00000000fffff984 */ /* 0x000fe20000000800 */
[----:B------:R-:W-:Y:S01]  /*144f0*/  @!PT LDS RZ, [RZ] ;  /* 0x00000000fffff984 */ /* 0x000fe20000000800 */
[----:B------:R-:W-:Y:S04]  /*14500*/  LDGSTS.E.BYPASS.LTC128B.128 [R26+0x24a00], desc[UR54][R2.64], !P4 ;  /* 0x24a00000021a7fae */ /* 0x000fe8000e101d76 */
[----:B------:R-:W-:Y:S01]  /*14510*/  LDGSTS.E.BYPASS.LTC128B.128 [R26+0x27200], desc[UR54][R2.64+0x40], !P3 ;  /* 0x27200040021a7fae */ /* 0x000fe2000d901d76 */
[----:B------:R-:W-:-:S03]  /*14520*/  IMAD.MOV.U32 R13, RZ, RZ, R20 ;  /* 0x000000ffff0d7224 */ /* 0x000fc600078e0014 */
[----:B------:R0:W-:Y:S02]  /*14530*/  LDGSTS.E.BYPASS.LTC128B.128 [R26+0x29a00], desc[UR54][R2.64+0x80], !P1 ;  /* 0x29a00080021a7fae */ /* 0x0001e4000c901d76 */
[----:B0-----:R-:W-:-:S07]  /*14540*/  IMAD.MOV.U32 R3, RZ, RZ, R14 ;  /* 0x000000ffff037224 */ /* 0x001fce00078e000e */
[----:B------:R-:W-:Y:S05]  /*14550*/  WARPSYNC.COLLECTIVE R15, `(.L_x_4009) ;  /* 0x000000000f087348 */ /* 0x000fea0003c00000 */
[----:B------:R0:W1:Y:S02]  /*14560*/  SHFL.IDX P6, R14, R13, R12, R11 ;  /* 0x0000000c0d0e7389 */ /* 0x00006400000c000b */
[----:B01----:R-:W-:Y:S01]  /*14570*/  ENDCOLLECTIVE ;  /* 0x000000000000791b */ /* 0x003fe20003800000 */
.L_x_4009:
[----:B------:R-:W-:Y:S01]  /*14580*/  IMAD.MOV.U32 R13, RZ, RZ, R21 ;  /* 0x000000ffff0d7224 */ /* 0x000fe200078e0015 */
[----:B------:R-:W-:Y:S02]  /*14590*/  MOV R12, 0x3 ;  /* 0x00000003000c7802 */ /* 0x000fe40000000f00 */
[----:B------:R-:W-:-:S13]  /*145a0*/  IADD3 R2, P0, R37, R14, RZ ;  /* 0x0000000e25027210 */ /* 0x000fda0007f1e0ff */
[----:B------:R-:W-:Y:S05]  /*145b0*/  WARPSYNC.COLLECTIVE R15, `(.L_x_4010) ;  /* 0x000000000f087348 */ /* 0x000fea0003c00000 */
[----:B------:R0:W1:Y:S02]  /*145c0*/  SHFL.IDX P6, R14, R13, R12, R11 ;  /* 0x0000000c0d0e7389 */ /* 0x00006400000c000b */
[----:B01----:R-:W-:Y:S01]  /*145d0*/  ENDCOLLECTIVE ;  /* 0x000000000000791b */ /* 0x003fe20003800000 */
.L_x_4010:
[----:B------:R-:W-:-:S05]  /*145e0*/  IMAD.X R3, RZ, RZ, R3, P0 ;  /* 0x000000ffff037224 */ /* 0x000fca00000e0603 */
[----:B------:R-:W-:Y:S01]  /*145f0*/  @!PT LDS RZ, [RZ] ;  /* 0x00000000fffff984 */ /* 0x000fe20000000800 */
[----:B------:R-:W-:Y:S01]  /*14600*/  @!PT LDS RZ, [RZ] ;  /* 0x00000000fffff984 */ /* 0x000fe20000000800 */
[----:B------:R-:W-:Y:S01]  /*14610*/  @!PT LDS RZ, [RZ] ;  /* 0x00000000fffff984 */ /* 0x000fe20000000800 */
[----:B------:R0:W-:Y:S04]  /*14620*/  LDGSTS.E.BYPASS.LTC128B.128 [R26+0x25200], desc[UR54][R2.64], !P4 ;  /* 0x25200000021a7fae */ /* 0x0001e8000e101d76 */
[----:B------:R0:W-:Y:S01]  /*14630*/  LDGSTS.E.BYPASS.LTC128B.128 [R26+0x27a00], desc[UR54][R2.64+0x40], !P3 ;  /* 0x27a00040021a7fae */ /* 0x0001e2000d901d76 */
[----:B------:R-:W-:-:S03]  /*14640*/  IMAD.MOV.U32 R13, RZ, RZ, R20 ;  /* 0x000000ffff0d7224 */ /* 0x000fc600078e0014 */
[----:B------:R0:W-:Y:S01]  /*14650*/  LDGSTS.E.BYPASS.LTC128B.128 [R26+0x2a200], desc[UR54][R2.64+0x80], !P1 ;  /* 0x2a200080021a7fae */ /* 0x0001e2000c901d76 */
[----:B------:R-:W-:-:S07]  /*14660*/  IMAD.MOV.U32 R21, RZ, RZ, R14 ;  /* 0x000000ffff157224 */ /* 0x000fce00078e000e */
[----:B0-----:R-:W-:Y:S05]  /*14670*/  WARPSYNC.COLLECTIVE R15, `(.L_x_4011) ;  /* 0x000000000f087348 */ /* 0x001fea0003c00000 */
[----:B------:R1:W2:Y:S02]  /*14680*/  SHFL.IDX P6, R14, R13, R12, R11 ;  /* 0x0000000c0d0e7389 */ /* 0x0002a400000c000b */
[----:B012---:R-:W-:Y:S01]  /*14690*/  ENDCOLLECTIVE ;  /* 0x000000000000791b */ /* 0x007fe20003800000 */
.L_x_4011:
[----:B------:R-:W-:Y:S02]  /*146a0*/  IMAD.MOV.U32 R13, RZ, RZ, R27 ;  /* 0x000000ffff0d7224 */ /* 0x000fe400078e001b */
[----:B------:R-:W-:Y:S01]  /*146b0*/  IMAD.MOV.U32 R12, RZ, RZ, RZ ;  /* 0x000000ffff0c7224 */ /* 0x000fe200078e00ff */
[----:B------:R-:W-:-:S13]  /*146c0*/  IADD3 R2, P0, R37, R14, RZ ;  /* 0x0000000e25027210 */ /* 0x000fda0007f1e0ff */
[----:B------:R-:W-:Y:S05]  /*146d0*/  WARPSYNC.COLLECTIVE R15, `(.L_x_4012) ;  /* 0x000000000f087348 */ /* 0x000fea0003c00000 */
[----:B------:R0:W1:Y:S02]  /*146e0*/  SHFL.IDX P6, R14, R13, R12, R11 ;  /* 0x0000000c0d0e7389 */ /* 0x00006400000c000b */
[----:B01----:R-:W-:Y:S01]  /*146f0*/  ENDCOLLECTIVE ;  /* 0x000000000000791b */ /* 0x003fe20003800000 */
.L_x_4012:
        /* <DEDUP_REMOVED lines=12> */
.L_x_4013:
[----:B------:R-:W-:Y:S05]  /*147c0*/  BRA `(.L_x_4014) ;  /* 0xffffffbc00ec7947 */ /* 0x000fea000383ffff */
.L_x_3924:
[----:B0-----:R0:W3:Y:S02]  /*147d0*/  SYNCS.PHASECHK.TRANS64.TRYWAIT P1, [R3+URZ+0x33470], R2 ;  /* 0x03347002030075a7 */ /* 0x0010e4000802017f */
[----:B---3--:R-:W-:Y:S05]  /*147e0*/  @!P1 NANOSLEEP.SYNCS 0x989680 ;  /* 0x009896800000995d */ /* 0x008fea0003900000 */
[----:B------:R-:W3:Y:S02]  /*147f0*/  @!P1 SYNCS.PHASECHK.TRANS64 P1, [R3+URZ+0x33470], R2 ;  /* 0x03347002030095a7 */ /* 0x000ee4000802007f */
[----:B---3--:R-:W-:Y:S05]  /*14800*/  @!P1 BRA `(.L_x_3924) ;  /* 0xfffffffc00f09947 */ /* 0x008fea000383ffff */
[----:B------:R-:W-:Y:S05]  /*14810*/  BRA `(.L_x_4015) ;  /* 0xffffffc0004c7947 */ /* 0x000fea000383ffff */
.L_x_3926:
[----:B0-----:R0:W1:Y:S02]  /*14820*/  SYNCS.PHASECHK.TRANS64.TRYWAIT P1, [R3+URZ+0x33460], R4 ;  /* 0x03346004030075a7 */ /* 0x001064000802017f */
[----:B-1----:R-:W-:Y:S05]  /*14830*/  @!P1 NANOSLEEP.SYNCS 0x989680 ;  /* 0x009896800000995d */ /* 0x002fea0003900000 */
[----:B------:R-:W1:Y:S02]  /*14840*/  @!P1 SYNCS.PHASECHK.TRANS64 P1, [R3+URZ+0x33460], R4 ;  /* 0x03346004030095a7 */ /* 0x000e64000802007f */
[----:B-1----:R-:W-:Y:S05]  /*14850*/  @!P1 BRA `(.L_x_3926) ;  /* 0xfffffffc00f09947 */ /* 0x002fea000383ffff */
[----:B------:R-:W-:Y:S05]  /*14860*/  BRA `(.L_x_4016) ;  /* 0xffffffc0005c7947 */ /* 0x000fea000383ffff */
.L_x_3933:
[----:B--2---:R2:W0:Y:S02]  /*14870*/  SYNCS.PHASECHK.TRANS64.TRYWAIT P0, [R3+URZ+0x33470], R2 ;  /* 0x03347002030075a7 */ /* 0x004424000800017f */
[----:B0-----:R-:W-:Y:S05]  /*14880*/  @!P0 NANOSLEEP.SYNCS 0x989680 ;  /* 0x009896800000895d */ /* 0x001fea0003900000 */
[----:B------:R-:W0:Y:S02]  /*14890*/  @!P0 SYNCS.PHASECHK.TRANS64 P0, [R3+URZ+0x33470], R2 ;  /* 0x03347002030085a7 */ /* 0x000e24000800007f */
[----:B0-----:R-:W-:Y:S05]  /*148a0*/  @!P0 BRA `(.L_x_3933) ;  /* 0xfffffffc00f08947 */ /* 0x001fea000383ffff */
[----:B------:R-:W-:Y:S05]  /*148b0*/  BRA `(.L_x_4017) ;  /* 0xffffffcc00307947 */ /* 0x000fea000383ffff */
.L_x_3935:
[----:B--2---:R2:W0:Y:S02]  /*148c0*/  SYNCS.PHASECHK.TRANS64.TRYWAIT P0, [R3+URZ+0x33460], R4 ;  /* 0x03346004030075a7 */ /* 0x004424000800017f */
[----:B0-----:R-:W-:Y:S05]  /*148d0*/  @!P0 NANOSLEEP.SYNCS 0x989680 ;  /* 0x009896800000895d */ /* 0x001fea0003900000 */
[----:B------:R-:W0:Y:S02]  /*148e0*/  @!P0 SYNCS.PHASECHK.TRANS64 P0, [R3+URZ+0x33460], R4 ;  /* 0x03346004030085a7 */ /* 0x000e24000800007f */
[----:B0-----:R-:W-:Y:S05]  /*148f0*/  @!P0 BRA `(.L_x_3935) ;  /* 0xfffffffc00f08947 */ /* 0x001fea000383ffff */
[----:B------:R-:W-:Y:S05]  /*14900*/  BRA `(.L_x_4018) ;  /* 0xffffffcc00487947 */ /* 0x000fea000383ffff */
.L_x_3938:
[----:B--2---:R2:W3:Y:S02]  /*14910*/  SYNCS.PHASECHK.TRANS64.TRYWAIT P0, [R6+URZ+0x33420], R3 ;  /* 0x03342003060075a7 */ /* 0x0044e4000800017f */
[----:B---3--:R-:W-:Y:S05]  /*14920*/  @!P0 NANOSLEEP.SYNCS 0x989680 ;  /* 0x009896800000895d */ /* 0x008fea0003900000 */
[----:B------:R-:W3:Y:S02]  /*14930*/  @!P0 SYNCS.PHASECHK.TRANS64 P0, [R6+URZ+0x33420], R3 ;  /* 0x03342003060085a7 */ /* 0x000ee4000800007f */
[----:B---3--:R-:W-:Y:S05]  /*14940*/  @!P0 BRA `(.L_x_3938) ;  /* 0xfffffffc00f08947 */ /* 0x008fea000383ffff */
[----:B------:R-:W-:Y:S05]  /*14950*/  BRA `(.L_x_4019) ;  /* 0xffffffd800047947 */ /* 0x000fea000383ffff */
.L_x_3940:
[----:B--2---:R2:W3:Y:S02]  /*14960*/  SYNCS.PHASECHK.TRANS64.TRYWAIT P1, [R5+URZ+0x33440], R4 ;  /* 0x03344004050075a7 */ /* 0x0044e4000802017f */
[----:B---3--:R-:W-:Y:S05]  /*14970*/  @!P1 NANOSLEEP.SYNCS 0x989680 ;  /* 0x009896800000995d */ /* 0x008fea0003900000 */
[----:B------:R-:W3:Y:S02]  /*14980*/  @!P1 SYNCS.PHASECHK.TRANS64 P1, [R5+URZ+0x33440], R4 ;  /* 0x03344004050095a7 */ /* 0x000ee4000802007f */
[----:B---3--:R-:W-:Y:S05]  /*14990*/  @!P1 BRA `(.L_x_3940) ;  /* 0xfffffffc00f09947 */ /* 0x008fea000383ffff */
[----:B------:R-:W-:Y:S05]  /*149a0*/  BRA `(.L_x_4020) ;  /* 0xffffffd800407947 */ /* 0x000fea000383ffff */
.L_x_3942:
[----:B---3--:R3:W4:Y:S02]  /*149b0*/  SYNCS.PHASECHK.TRANS64.TRYWAIT P1, [R3+URZ+0x33440], R0 ;  /* 0x03344000030075a7 */ /* 0x008724000802017f */
[----:B----4-:R-:W-:Y:S05]  /*149c0*/  @!P1 NANOSLEEP.SYNCS 0x989680 ;  /* 0x009896800000995d */ /* 0x010fea0003900000 */
[----:B------:R-:W4:Y:S02]  /*149d0*/  @!P1 SYNCS.PHASECHK.TRANS64 P1, [R3+URZ+0x33440], R0 ;  /* 0x03344000030095a7 */ /* 0x000f24000802007f */
[----:B----4-:R-:W-:Y:S05]  /*149e0*/  @!P1 BRA `(.L_x_3942) ;  /* 0xfffffffc00f09947 */ /* 0x010fea000383ffff */
[----:B------:R-:W-:Y:S05]  /*149f0*/  BRA `(.L_x_4021) ;  /* 0xffffffd8004c7947 */ /* 0x000fea000383ffff */
.L_x_3944:
[----:B----4-:R4:W0:Y:S02]  /*14a00*/  SYNCS.PHASECHK.TRANS64.TRYWAIT P1, [R5+URZ+0x33460], R4 ;  /* 0x03346004050075a7 */ /* 0x010824000802017f */
[----:B0-----:R-:W-:Y:S05]  /*14a10*/  @!P1 NANOSLEEP.SYNCS 0x989680 ;  /* 0x009896800000995d */ /* 0x001fea0003900000 */
[----:B------:R-:W0:Y:S02]  /*14a20*/  @!P1 SYNCS.PHASECHK.TRANS64 P1, [R5+URZ+0x33460], R4 ;  /* 0x03346004050095a7 */ /* 0x000e24000802007f */
[----:B0-----:R-:W-:Y:S05]  /*14a30*/  @!P1 BRA `(.L_x_3944) ;  /* 0xfffffffc00f09947 */ /* 0x001fea000383ffff */
[----:B------:R-:W-:Y:S05]  /*14a40*/  BRA `(.L_x_4022) ;  /* 0xffffffd800487947 */ /* 0x000fea000383ffff */
.L_x_3946:
[----:B------:R0:W0:Y:S02]  /*14a50*/  SYNCS.PHASECHK.TRANS64.TRYWAIT P1, [R3+URZ+0x33460], R0 ;  /* 0x03346000030075a7 */ /* 0x000024000802017f */
[----:B0-----:R-:W-:Y:S05]  /*14a60*/  @!P1 NANOSLEEP.SYNCS 0x989680 ;  /* 0x009896800000995d */ /* 0x001fea0003900000 */
[----:B------:R-:W0:Y:S02]  /*14a70*/  @!P1 SYNCS.PHASECHK.TRANS64 P1, [R3+URZ+0x33460], R0 ;  /* 0x03346000030095a7 */ /* 0x000e24000802007f */
[----:B0-----:R-:W-:Y:S05]  /*14a80*/  @!P1 BRA `(.L_x_3946) ;  /* 0xfffffffc00f09947 */ /* 0x001fea000383ffff */
[----:B------:R-:W-:Y:S05]  /*14a90*/  BRA `(.L_x_4023) ;  /* 0xffffffd800447947 */ /* 0x000fea000383ffff */
.L_x_3948:
[----:B------:R0:W0:Y:S02]  /*14aa0*/  SYNCS.PHASECHK.TRANS64.TRYWAIT P1, [R5+URZ+0x33480], R4 ;  /* 0x03348004050075a7 */ /* 0x000024000802017f */
[----:B0-----:R-:W-:Y:S05]  /*14ab0*/  @!P1 NANOSLEEP.SYNCS 0x989680 ;  /* 0x009896800000995d */ /* 0x001fea0003900000 */
[----:B------:R-:W0:Y:S02]  /*14ac0*/  @!P1 SYNCS.PHASECHK.TRANS64 P1, [R5+URZ+0x33480], R4 ;  /* 0x03348004050095a7 */ /* 0x000e24000802007f */
[----:B0-----:R-:W-:Y:S05]  /*14ad0*/  @!P1 BRA `(.L_x_3948) ;  /* 0xfffffffc00f09947 */ /* 0x001fea000383ffff */
[----:B------:R-:W-:Y:S05]  /*14ae0*/  BRA `(.L_x_4024) ;  /* 0xffffffd800407947 */ /* 0x000fea000383ffff */
.L_x_4025:
        /* <DEDUP_REMOVED lines=9> */
.L_x_16275:


//--------------------- .text._ZN7cutlass13device_kernelIN5flash11enable_sm90INS1_16FlashAttnFwdSm90INS1_25CollectiveMainloopFwdSm90ILi2EN4cute5tupleIJNS5_1CILi1EEES8_S8_EEENS6_IJNS7_ILi128EEENS7_ILi160EEENS7_ILi192EEEEEELi192ENS_12float_e4m3_tEfNS_4arch4Sm90ELb0ELb0ELb1ELb1ELb1ELb0ELb0ELb1ELb1ELb1ELb1ELb0EEENS1_21CollectiveEpilogueFwdINS6_IJSA_SC_SB_EEES9_NS_10bfloat16_tESG_Li256ELb1ELb1ELb1ELb1EEENS1_36VarlenDynamicPersistentTileSchedulerILi128ELi160ELi256ELi128ELb1ELb1ELb1ELb0ELb1ELb1EEEEEEEEEvNT_6ParamsE --------------------------
	.section	.text._ZN7cutlass13device_kernelIN5flash11enable_sm90INS1_16FlashAttnFwdSm90INS1_25CollectiveMainloopFwdSm90ILi2EN4cute5tupleIJNS5_1CILi1EEES8_S8_EEENS6_IJNS7_ILi128EEENS7_ILi160EEENS7_ILi192EEEEEELi192ENS_12float_e4m3_tEfNS_4arch4Sm90ELb0ELb0ELb1ELb1ELb1ELb0ELb0ELb1ELb1ELb1ELb1ELb0EEENS1_21CollectiveEpilogueFwdINS6_IJSA_SC_SB_EEES9_NS_10bfloat16_tESG_Li256ELb1ELb1ELb1ELb1EEENS1_36VarlenDynamicPersistentTileSchedulerILi128ELi160ELi256ELi128ELb1ELb1ELb1ELb0ELb1ELb1EEEEEEEEEvNT_6ParamsE,"ax",@progbits
	.align	128
.text._ZN7cutlass13device_kernelIN5flash11enable_sm90INS1_16FlashAttnFwdSm90INS1_25CollectiveMainloopFwdSm90ILi2EN4cute5tupleIJNS5_1CILi1EEES8_S8_EEENS6_IJNS7_ILi128EEENS7_ILi160EEENS7_ILi192EEEEEELi192ENS_12float_e4m3_tEfNS_4arch4Sm90ELb0ELb0ELb1ELb1ELb1ELb0ELb0ELb1ELb1ELb1ELb1ELb0EEENS1_21CollectiveEpilogueFwdINS6_IJSA_SC_SB_EEES9_NS_10bfloat16_tESG_Li256ELb1ELb1ELb1ELb1EEENS1_36VarlenDynamicPersistentTileSchedulerILi128ELi160ELi256ELi128ELb1ELb1ELb1ELb0ELb1ELb1EEEEEEEEEvNT_6ParamsE:
        .type           _ZN7cutlass13device_kernelIN5flash11enable_sm90INS1_16FlashAttnFwdSm90INS1_25CollectiveMainloopFwdSm90ILi2EN4cute5tupleIJNS5_1CILi1EEES8_S8_EEENS6_IJNS7_ILi128EEENS7_ILi160EEENS7_ILi192EEEEEELi192ENS_12float_e4m3_tEfNS_4arch4Sm90ELb0ELb0ELb1ELb1ELb1ELb0ELb0ELb1ELb1ELb1ELb1ELb0EEENS1_21CollectiveEpilogueFwdINS6_IJSA_SC_SB_EEES9_NS_10bfloat16_tESG_Li256ELb1ELb1ELb1ELb1EEENS1_36VarlenDynamicPersistentTileSchedulerILi128ELi160ELi256ELi128ELb1ELb1ELb1ELb0ELb1ELb1EEEEEEEEEvNT_6ParamsE,@function
        .size           _ZN7cutlass13device_kernelIN5flash11enable_sm90INS1_16FlashAttnFwdSm90INS1_25CollectiveMainloopFwdSm90ILi2EN4cute5tupleIJNS5_1CILi1EEES8_S8_EEENS6_IJNS7_ILi128EEENS7_ILi160EEENS7_ILi192EEEEEELi192ENS_12float_e4m3_tEfNS_4arch4Sm90ELb0ELb0ELb1ELb1ELb1ELb0ELb0ELb1ELb1ELb1ELb1ELb0EEENS1_21CollectiveEpilogueFwdINS6_IJSA_SC_SB_EEES9_NS_10bfloat16_tESG_Li256ELb1ELb1ELb1ELb1EEENS1_36VarlenDynamicPersistentTileSchedulerILi128ELi160ELi256ELi128ELb1ELb1ELb1ELb0ELb1ELb1EEEEEEEEEvNT_6ParamsE,(.L_x_16276 - _ZN7cutlass13device_kernelIN5flash11enable_sm90INS1_16FlashAttnFwdSm90INS1_25CollectiveMainloopFwdSm90ILi2EN4cute5tupleIJNS5_1CILi1EEES8_S8_EEENS6_IJNS7_ILi128EEENS7_ILi160EEENS7_ILi192EEEEEELi192ENS_12float_e4m3_tEfNS_4arch4Sm90ELb0ELb0ELb1ELb1ELb1ELb0ELb0ELb1ELb1ELb1ELb1ELb0EEENS1_21CollectiveEpilogueFwdINS6_IJSA_SC_SB_EEES9_NS_10bfloat16_tESG_Li256ELb1ELb1ELb1ELb1EEENS1_36VarlenDynamicPersistentTileSchedulerILi128ELi160ELi256ELi128ELb1ELb1ELb1ELb0ELb1ELb1EEEEEEEEEvNT_6ParamsE)
        .other          _ZN7cutlass13device_kernelIN5flash11enable_sm90INS1_16FlashAttnFwdSm90INS1_25CollectiveMainloopFwdSm90ILi2EN4cute5tupleIJNS5_1CILi1EEES8_S8_EEENS6_IJNS7_ILi128EEENS7_ILi160EEENS7_ILi192EEEEEELi192ENS_12float_e4m3_tEfNS_4arch4Sm90ELb0ELb0ELb1ELb1ELb1ELb0ELb0ELb1ELb1ELb1ELb1ELb0EEENS1_21CollectiveEpilogueFwdINS6_IJSA_SC_SB_EEES9_NS_10bfloat16_tESG_Li256ELb1ELb1ELb1ELb1EEENS1_36VarlenDynamicPersistentTileSchedulerILi128ELi160ELi256ELi128ELb1ELb1ELb1ELb0ELb1ELb1EEEEEEEEEvNT_6ParamsE,@"STO_CUDA_ENTRY STV_DEFAULT"
_ZN7cutlass13device_kernelIN5flash11enable_sm90INS1_16FlashAttnFwdSm90INS1_25CollectiveMainloopFwdSm90ILi2EN4cute5tupleIJNS5_1CILi1EEES8_S8_EEENS6_IJNS7_ILi128EEENS7_ILi160EEENS7_ILi192EEEEEELi192ENS_12float_e4m3_tEfNS_4arch4Sm90ELb0ELb0ELb1ELb1ELb1ELb0ELb0ELb1ELb1ELb1ELb1ELb0EEENS1_21CollectiveEpilogueFwdINS6_IJSA_SC_SB_EEES9_NS_10bfloat16_tESG_Li256ELb1ELb1ELb1ELb1EEENS1_36VarlenDynamicPersistentTileSchedulerILi128ELi160ELi256ELi128ELb1ELb1ELb1ELb0ELb1ELb1EEEEEEEEEvNT_6ParamsE:
        /* <DEDUP_REMOVED lines=45> */
.L_x_4026:
        /* <DEDUP_REMOVED lines=22> */
.L_x_4027:
        /* <DEDUP_REMOVED lines=18> */
.L_x_4028:
        /* <DEDUP_REMOVED lines=22> */
.L_x_4029:
        /* <DEDUP_REMOVED lines=24> */
.L_x_4030:
        /* <DEDUP_REMOVED lines=8> */
.L_x_4032:
        /* <DEDUP_REMOVED lines=9> */
[----:B0-----:R-:W-:-:S04]  /*0940*/  LOP3.LUT R0, R2, 0xffffff80, RZ, 0xc0, !PT ;  /* 0xffffff8002007812 */ /* 0x001fc800078ec0ff */
        /* <DEDUP_REMOVED lines=8> */
[----:B------:R-:W-:Y:S01]  /*09d0*/  VIADD R12, R2, 0xffffff80 ;  /* 0xffffff80020c7836 */ /* 0x000fe20000000000 */
[----:B------:R-:W-:Y:S01]  /*09e0*/  R2UR UR6, R9 ;  /* 0x00000000090672ca */ /* 0x000fe200000e0000 */
[----:B------:R-:W-:Y:S01]  /*09f0*/  ULOP3.LUT UR48, UR42, 0x1, URZ, 0xfc, !UPT ;  /* 0x000000012a307892 */ /* 0x000fe2000f8efc3f */
[----:B------:R-:W-:Y:S01]  /*0a00*/  R2UR UR5, R10 ;  /* 0x000000000a0572ca */ /* 0x000fe200000e0000 */
[----:B------:R-:W-:Y:S01]  /*0a10*/  UMOV UR47, URZ ;  /* 0x0000003f002f7c82 */ /* 0x000fe20008000000 */
[----:B------:R-:W-:Y:S01]  /*0a20*/  SHF.R.S32.HI R0, RZ, 0x1f, R12 ;  /* 0x0000001fff007819 */ /* 0x000fe2000001140c */
[----:B------:R-:W-:Y:S01]  /*0a30*/  UMOV UR46, URZ ;  /* 0x0000003f002e7c82 */ /* 0x000fe20008000000 */
[----:B------:R-:W-:Y:S01]  /*0a40*/  R2UR UR7, R11 ;  /* 0x000000000b0772ca */ /* 0x000fe200000e0000 */
[----:B------:R-:W-:Y:S01]  /*0a50*/  UMOV UR45, URZ ;  /* 0x0000003f002d7c82 */ /* 0x000fe20008000000 */
[CC--:B------:R-:W-:Y:S02]  /*0a60*/  LEA.HI R2, R0.reuse, R12.reuse, RZ, 0x7 ;  /* 0x0000000c00027211 */ /* 0x0c0fe400078f38ff */
[----:B------:R-:W-:-:S02]  /*0a70*/  LEA.HI R3, R0, R12, RZ, 0x4 ;  /* 0x0000000c00037211 */ /* 0x000fc400078f20ff */
[----:B------:R-:W-:Y:S02]  /*0a80*/  LOP3.LUT R228, R2, 0xffffff80, RZ, 0xc0, !PT ;  /* 0xffffff8002e47812 */ /* 0x000fe400078ec0ff */
[-C--:B------:R-:W-:Y:S02]  /*0a90*/  LEA.HI R4, R0, R12.reuse, RZ, 0x5 ;  /* 0x0000000c00047211 */ /* 0x080fe400078f28ff */
[----:B------:R-:W-:Y:S01]  /*0aa0*/  SHF.R.S32.HI R6, RZ, 0x4, R3 ;  /* 0x00000004ff067819 */ /* 0x000fe20000011403 */
[----:B------:R-:W-:Y:S01]  /*0ab0*/  IMAD.IADD R228, R12, 0x1, -R228 ;  /* 0x000000010ce47824 */ /* 0x000fe200078e0ae4 */
[----:B------:R-:W-:Y:S01]  /*0ac0*/  LEA.HI R11, R0, R12, RZ, 0x2 ;  /* 0x0000000c000b7211 */ /* 0x000fe200078f10ff */
[----:B------:R-:W-:Y:S01]  /*0ad0*/  IMAD.SHL.U32 R5, R4, 0x20, RZ ;  /* 0x0000002004057824 */ /* 0x000fe200078e00ff */
[----:B------:R-:W-:Y:S02]  /*0ae0*/  LOP3.LUT R4, R3, 0x3fffff0, RZ, 0xc0, !PT ;  /* 0x03fffff003047812 */ /* 0x000fe400078ec0ff */
[----:B------:R-:W-:-:S02]  /*0af0*/  SHF.R.S32.HI R7, RZ, 0x1f, R228 ;  /* 0x0000001fff077819 */ /* 0x000fc400000114e4 */
[----:B------:R-:W-:Y:S01]  /*0b00*/  LEA.HI R3, R3, R6, RZ, 0x1 ;  /* 0x0000000603037211 */ /* 0x000fe200078f08ff */
[----:B------:R-:W-:Y:S01]  /*0b10*/  IMAD.IADD R4, R12, 0x1, -R4 ;  /* 0x000000010c047824 */ /* 0x000fe200078e0a04 */
[----:B------:R-:W-:Y:S02]  /*0b20*/  LEA.HI R8, R7, R228, RZ, 0x2 ;  /* 0x000000e407087211 */ /* 0x000fe400078f10ff */
[----:B------:R-:W-:Y:S02]  /*0b30*/  LOP3.LUT R5, R5, 0xfffffc00, RZ, 0xc0, !PT ;  /* 0xfffffc0005057812 */ /* 0x000fe400078ec0ff */
[----:B------:R-:W-:Y:S02]  /*0b40*/  LOP3.LUT R3, R3, 0x1ffffffe, RZ, 0xc0, !PT ;  /* 0x1ffffffe03037812 */ /* 0x000fe400078ec0ff */
[--C-:B------:R-:W-:Y:S01]  /*0b50*/  SHF.R.S32.HI R9, RZ, 0x2, R8.reuse ;  /* 0x00000002ff097819 */ /* 0x100fe20000011408 */
[----:B------:R-:W-:Y:S01]  /*0b60*/  IMAD R4, R4, 0x40, R5 ;  /* 0x0000004004047824 */ /* 0x000fe200078e0205 */
[----:B------:R-:W-:Y:S01]  /*0b70*/  SHF.R.S32.HI R10, RZ, 0x1f, R8 ;  /* 0x0000001fff0a7819 */ /* 0x000fe20000011408 */
[----:B------:R-:W-:Y:S01]  /*0b80*/  IMAD.IADD R3, R6, 0x1, -R3 ;  /* 0x0000000106037824 */ /* 0x000fe200078e0a03 */
[----:B------:R-:W-:-:S02]  /*0b90*/  SHF.R.S32.HI R13, RZ, 0x7, R2 ;  /* 0x00000007ff0d7819 */ /* 0x000fc40000011402 */
[----:B------:R-:W-:Y:S01]  /*0ba0*/  LEA.HI R10, R10, R9, RZ, 0x3 ;  /* 0x000000090a0a7211 */ /* 0x000fe200078f18ff */
[----:B------:R-:W-:Y:S01]  /*0bb0*/  IMAD R3, R3, 0x8, R4 ;  /* 0x0000000803037824 */ /* 0x000fe200078e0204 */
[----:B------:R-:W-:Y:S02]  /*0bc0*/  LOP3.LUT R11, R11, 0xfffffffc, RZ, 0xc0, !PT ;  /* 0xfffffffc0b0b7812 */ /* 0x000fe400078ec0ff */
[----:B------:R-:W-:Y:S02]  /*0bd0*/  LOP3.LUT R10, R10, 0xfffffff8, RZ, 0xc0, !PT ;  /* 0xfffffff80a0a7812 */ /* 0x000fe400078ec0ff */
[----:B------:R-:W-:Y:S01]  /*0be0*/  LEA.HI R7, R7, R228, RZ, 0x5 ;  /* 0x000000e407077211 */ /* 0x000fe200078f28ff */
[----:B------:R-:W-:Y:S01]  /*0bf0*/  IMAD.IADD R11, R12, 0x1, -R11 ;  /* 0x000000010c0b7824 */ /* 0x000fe200078e0a0b */
[----:B------:R-:W-:Y:S01]  /*0c00*/  LEA.HI R2, R2, R13, RZ, 0x1 ;  /* 0x0000000d02027211 */ /* 0x000fe200078f08ff */
[----:B------:R0:W-:Y:S01]  /*0c10*/  STL [R1+0x2c], R3 ;  /* 0x00002c0301007387 */ /* 0x0001e20000100800 */
[----:B------:R-:W-:Y:S01]  /*0c20*/  SHF.R.S32.HI R7, RZ, 0x5, R7 ;  /* 0x00000005ff077819 */ /* 0x000fe20000011407 */
[----:B------:R-:W-:Y:S01]  /*0c30*/  IMAD.IADD R10, R9, 0x1, -R10 ;  /* 0x00000001090a7824 */ /* 0x000fe200078e0a0a */
[----:B------:R-:W-:-:S02]  /*0c40*/  LOP3.LUT R2, R2, 0x3fffffe, RZ, 0xc0, !PT ;  /* 0x03fffffe02027812 */ /* 0x000fc400078ec0ff */
[----:B------:R-:W-:Y:S01]  /*0c50*/  LEA.HI R5, R11, R11, RZ, 0x1 ;  /* 0x0000000b0b057211 */ /* 0x000fe200078f08ff */
[----:B------:R-:W-:Y:S01]  /*0c60*/  IMAD R7, R7, 0x10, R10 ;  /* 0x0000001007077824 */ /* 0x000fe200078e020a */
[----:B------:R-:W-:Y:S01]  /*0c70*/  LEA.HI R0, R0, R12, RZ, 0x3 ;  /* 0x0000000c00007211 */ /* 0x000fe200078f18ff */
[----:B------:R-:W-:Y:S01]  /*0c80*/  IMAD.IADD R2, R13, 0x1, -R2 ;  /* 0x000000010d027824 */ /* 0x000fe200078e0a02 */
[----:B------:R-:W-:Y:S02]  /*0c90*/  LOP3.LUT R4, R5, 0x1ffffffe, RZ, 0xc0, !PT ;  /* 0x1ffffffe05047812 */ /* 0x000fe400078ec0ff */
[----:B0-----:R-:W-:Y:S01]  /*0ca0*/  LOP3.LUT R3, R8, 0x7ffffffc, RZ, 0xc0, !PT ;  /* 0x7ffffffc08037812 */ /* 0x001fe200078ec0ff */
[----:B------:R-:W-:Y:S01]  /*0cb0*/  IMAD R5, R2, 0x40, R7 ;  /* 0x0000004002057824 */ /* 0x000fe200078e0207 */
[----:B------:R-:W-:Y:S01]  /*0cc0*/  LOP3.LUT R16, R0, 0xfffffff8, RZ, 0xc0, !PT ;  /* 0xfffffff800107812 */ /* 0x000fe200078ec0ff */
[----:B------:R-:W-:Y:S01]  /*0cd0*/  IMAD.IADD R4, R11, 0x1, -R4 ;  /* 0x000000010b047824 */ /* 0x000fe200078e0a04 */
[----:B------:R-:W-:Y:S01]  /*0ce0*/  SHF.R.S32.HI R227, RZ, 0x3, R0 ;  /* 0x00000003ffe37819 */ /* 0x000fe20000011400 */
[----:B------:R-:W-:Y:S01]  /*0cf0*/  IMAD.IADD R3, R228, 0x1, -R3 ;  /* 0x00000001e4037824 */ /* 0x000fe200078e0a03 */
[----:B------:R0:W-:Y:S01]  /*0d00*/  STL [R1+0x24], R5 ;  /* 0x0000240501007387 */ /* 0x0001e20000100800 */
[----:B------:R-:W-:-:S02]  /*0d10*/  IMAD.IADD R16, R12, 0x1, -R16 ;  /* 0x000000010c107824 */ /* 0x000fc400078e0a10 */
[----:B------:R-:W-:-:S04]  /*0d20*/  IMAD.SHL.U32 R2, R3, 0x2, RZ ;  /* 0x0000000203027824 */ /* 0x000fc800078e00ff */
[C---:B------:R-:W-:Y:S02]  /*0d30*/  VIADD R225, R2.reuse, 0x10 ;  /* 0x0000001002e17836 */ /* 0x040fe40000000000 */
[C---:B------:R-:W-:Y:S02]  /*0d40*/  VIADD R222, R2.reuse, 0x90 ;  /* 0x0000009002de7836 */ /* 0x040fe40000000000 */
[C---:B------:R-:W-:Y:S01]  /*0d50*/  VIADD R23, R2.reuse, 0xa8 ;  /* 0x000000a802177836 */ /* 0x040fe20000000000 */
[----:B------:R-:W-:Y:S01]  /*0d60*/  SHF.R.S32.HI R0, RZ, 0x1f, R225 ;  /* 0x0000001fff007819 */ /* 0x000fe200000114e1 */
[C---:B------:R-:W-:Y:S01]  /*0d70*/  VIADD R226, R2.reuse, 0x8 ;  /* 0x0000000802e27836 */ /* 0x040fe20000000000 */
[----:B------:R-:W-:Y:S01]  /*0d80*/  SHF.R.S32.HI R0, RZ, 0x1f, R222 ;  /* 0x0000001fff007819 */ /* 0x000fe200000114de */
[----:B------:R-:W-:Y:S01]  /*0d90*/  VIADD R224, R2, 0x80 ;  /* 0x0000008002e07836 */ /* 0x000fe20000000000 */
[----:B------:R-:W-:Y:S01]  /*0da0*/  SHF.R.S32.HI R0, RZ, 0x1f, R23 ;  /* 0x0000001fff007819 */ /* 0x000fe20000011417 */
[----:B------:R-:W-:Y:S01]  /*0db0*/  IMAD R0, R4, 0x8, R5 ;  /* 0x0000000804007824 */ /* 0x000fe200078e0205 */
        /* <DEDUP_REMOVED lines=15> */
.L_x_4082:
        /* <DEDUP_REMOVED lines=24> */
[----:B----4-:R-:W-:-:S03]  /*1030*/  IMAD.U32 R6, RZ, RZ, UR10 ;  /* 0x0000000aff067e24 */ /* 0x010fc6000f8e00ff */
        /* <DEDUP_REMOVED lines=12> */
[----:B-1---5:R-:W-:-:S14]  /*1100*/  @P1 BRA `(.L_x_4033) ;  /* 0x0000000000341947 */ /* 0x022fdc0003800000 */
        /* <DEDUP_REMOVED lines=13> */
.L_x_4033:
[----:B------:R-:W-:Y:S02]  /*11e0*/  UIADD3 UR54, -UR54, UR4, URZ ;  /* 0x0000000436367290 */ /* 0x000fe4000fffe13f */
[----:B------:R-:W-:Y:S02]  /*11f0*/  ULOP3.LUT UR4, UR5, 0xff0000, URZ, 0xc0, !UPT ;  /* 0x00ff000005047892 */ /* 0x000fe4000f8ec03f */
[----:B------:R-:W-:Y:S02]  /*1200*/  UISETP.GE.AND UP0, UPT, UR54, 0x1, UPT ;  /* 0x000000013600788c */ /* 0x000fe4000bf06270 */
[----:B------:R-:W-:Y:S02]  /*1210*/  UIADD3 UR6, UR54, 0x9f, URZ ;  /* 0x0000009f36067890 */ /* 0x000fe4000fffe03f */
[----:B------:R-:W-:Y:S02]  /*1220*/  USHF.R.U32.HI UR8, URZ, 0x8, UR8 ;  /* 0x000000083f087899 */ /* 0x000fe40008011608 */
[----:B------:R-:W-:Y:S01]  /*1230*/  PLOP3.LUT P0, PT, PT, PT, UP0, 0x80, 0x0 ;  /* 0x000000000000781c */ /* 0x000fe20003f0f008 */
[----:B------:R-:W-:-:S02]  /*1240*/  UIMAD.WIDE UR6, UR6, 0x66666667, URZ ;  /* 0x66666667060678a5 */ /* 0x000fc4000f8e023f */
[----:B------:R-:W-:Y:S02]  /*1250*/  ULEA.HI UR8, UR4, UR8, URZ, 0x10 ;  /* 0x0000000804087291 */ /* 0x000fe4000f8f803f */
[----:B------:R-:W-:Y:S02]  /*1260*/  USHF.R.U32.HI UR6, URZ, 0x1f, UR7 ;  /* 0x0000001f3f067899 */ /* 0x000fe40008011607 */
[----:B------:R-:W-:Y:S02]  /*1270*/  ULOP3.LUT UR39, UR8, 0xff, URZ, 0xc0, !UPT ;  /* 0x000000ff08277892 */ /* 0x000fe4000f8ec03f */
[----:B------:R-:W-:Y:S01]  /*1280*/  ULOP3.LUT UR40, UR5, 0xffff, URZ, 0xc0, !UPT ;  /* 0x0000ffff05287892 */ /* 0x000fe2000f8ec03f */
[----:B------:R-:W-:Y:S01]  /*1290*/  UMOV UR4, URZ ;  /* 0x0000003f00047c82 */ /* 0x000fe20008000000 */
[----:B------:R-:W-:Y:S02]  /*12a0*/  USHF.R.U32.HI UR44, URZ, 0x10, UR8 ;  /* 0x000000103f2c7899 */ /* 0x000fe40008011608 */
[----:B------:R-:W-:Y:S01]  /*12b0*/  ULEA.HI.SX32 UR9, UR7, UR6, 0x1a ;  /* 0x0000000607097291 */ /* 0x000fe2000f8fd23f */
        /* <DEDUP_REMOVED lines=37> */
.L_x_4034:
[----:B------:R-:W-:Y:S01]  /*1510*/  UIMAD UR41, UR39, UR4, URZ ;  /* 0x00000004272972a4 */ /* 0x000fe2000f8e023f */
[----:B------:R-:W-:Y:S01]  /*1520*/  IMAD.U32 R0, RZ, RZ, UR9 ;  /* 0x00000009ff007e24 */ /* 0x000fe2000f8e00ff */
[----:B------:R-:W-:Y:S01]  /*1530*/  PLOP3.LUT P0, PT, PT, PT, PT, 0x80, 0x0 ;  /* 0x000000000000781c */ /* 0x000fe20003f0f070 */
[----:B------:R-:W-:Y:S01]  /*1540*/  IMAD.U32 R3, RZ, RZ, UR4 ;  /* 0x00000004ff037e24 */ /* 0x000fe2000f8e00ff */
[----:B------:R-:W-:Y:S02]  /*1550*/  CS2R R28, SRZ ;  /* 0x00000000001c7805 */ /* 0x000fe4000001ff00 */
[----:B------:R-:W-:Y:S01]  /*1560*/  CS2R R126, SRZ ;  /* 0x00000000007e7805 */ /* 0x000fe2000001ff00 */
[----:B------:R-:W-:Y:S01]  /*1570*/  IMAD.MOV.U32 R55, RZ, RZ, RZ ;  /* 0x000000ffff377224 */ /* 0x000fe200078e00ff */
[----:B------:R-:W-:Y:S02]  /*1580*/  CS2R R124, SRZ ;  /* 0x00000000007c7805 */ /* 0x000fe4000001ff00 */
[----:B------:R-:W-:Y:S01]  /*1590*/  VIADDMNMX R0, R3, UR41, R0, PT ;  /* 0x0000002903007c46 */ /* 0x000fe2000b800100 */
[----:B------:R-:W-:Y:S01]  /*15a0*/  IMAD.MOV.U32 R3, RZ, RZ, RZ ;  /* 0x000000ffff037224 */ /* 0x000fe200078e00ff */
[----:B------:R-:W-:Y:S01]  /*15b0*/  CS2R R68, SRZ ;  /* 0x0000000000447805 */ /* 0x000fe2000001ff00 */
[----:B------:R-:W-:Y:S01]  /*15c0*/  IMAD.MOV.U32 R96, RZ, RZ, RZ ;  /* 0x000000ffff607224 */ /* 0x000fe200078e00ff */
[----:B------:R-:W-:Y:S01]  /*15d0*/  R2UR UR53, R0 ;  /* 0x00000000003572ca */ /* 0x000fe200000e0000 */
[----:B------:R-:W-:Y:S01]  /*15e0*/  IMAD.MOV.U32 R0, RZ, RZ, RZ ;  /* 0x000000ffff007224 */ /* 0x000fe200078e00ff */
[----:B------:R-:W-:-:S02]  /*15f0*/  CS2R R52, SRZ ;  /* 0x0000000000347805 */ /* 0x000fc4000001ff00 */
[----:B------:R-:W-:Y:S02]  /*1600*/  CS2R R128, SRZ ;  /* 0x0000000000807805 */ /* 0x000fe4000001ff00 */
[----:B------:R-:W-:Y:S02]  /*1610*/  CS2R R36, SRZ ;  /* 0x0000000000247805 */ /* 0x000fe4000001ff00 */
[----:B------:R-:W-:Y:S01]  /*1620*/  CS2R R132, SRZ ;  /* 0x0000000000847805 */ /* 0x000fe2000001ff00 */
[----:B------:R-:W-:Y:S01]  /*1630*/  IMAD.MOV.U32 R92, RZ, RZ, RZ ;  /* 0x000000ffff5c7224 */ /* 0x000fe200078e00ff */
[----:B------:R-:W-:Y:S02]  /*1640*/  CS2R R122, SRZ ;  /* 0x00000000007a7805 */ /* 0x000fe4000001ff00 */
[----:B------:R-:W-:Y:S01]  /*1650*/  CS2R R32, SRZ ;  /* 0x0000000000207805 */ /* 0x000fe2000001ff00 */
[----:B------:R-:W-:Y:S01]  /*1660*/  IMAD.MOV.U32 R88, RZ, RZ, RZ ;  /* 0x000000ffff587224 */ /* 0x000fe200078e00ff */
[----:B------:R-:W-:-:S02]  /*1670*/  CS2R R130, SRZ ;  /* 0x0000000000827805 */ /* 0x000fc4000001ff00 */
[----:B------:R-:W-:Y:S02]  /*1680*/  CS2R R76, SRZ ;  /* 0x00000000004c7805 */ /* 0x000fe4000001ff00 */
[----:B------:R-:W-:Y:S01]  /*1690*/  CS2R R74, SRZ ;  /* 0x00000000004a7805 */ /* 0x000fe2000001ff00 */
[----:B------:R-:W-:Y:S01]  /*16a0*/  UISETP.GT.AND UP0, UPT, UR53, UR41, UPT ;  /* 0x000000293500728c */ /* 0x000fe2000bf04270 */
[----:B------:R-:W-:Y:S01]  /*16b0*/  IMAD.MOV.U32 R84, RZ, RZ, RZ ;  /* 0x000000ffff547224 */ /* 0x000fe200078e00ff */
[----:B------:R-:W-:Y:S01]  /*16c0*/  CS2R R56, SRZ ;  /* 0x0000000000387805 */ /* 0x000fe2000001ff00 */
[----:B------:R-:W-:Y:S01]  /*16d0*/  IMAD.MOV.U32 R143, RZ, RZ, RZ ;  /* 0x000000ffff8f7224 */ /* 0x000fe200078e00ff */
[----:B------:R-:W-:Y:S02]  /*16e0*/  CS2R R40, SRZ ;  /* 0x0000000000287805 */ /* 0x000fe4000001ff00 */
[----:B------:R-:W-:Y:S02]  /*16f0*/  CS2R R120, SRZ ;  /* 0x0000000000787805 */ /* 0x000fe4000001ff00 */
[----:B------:R-:W-:Y:S01]  /*1700*/  PLOP3.LUT P1, PT, PT, PT, UP0, 0x80, 0x0 ;  /* 0x000000000000781c */ /* 0x000fe20003f2f008 */
[----:B------:R-:W-:Y:S01]  /*1710*/  IMAD.MOV.U32 R145, RZ, RZ, RZ ;  /* 0x000000ffff917224 */ /* 0x000fe200078e00ff */
[----:B------:R-:W-:Y:S01]  /*1720*/  CS2R R60, SRZ ;  /* 0x00000000003c7805 */ /* 0x000fe2000001ff00 */
        /* <DEDUP_REMOVED lines=48> */
[----:B------:R-:W-:-:S05]  /*1a30*/  SHF.R.S32.HI R20, RZ, 0x7, R20 ;  /* 0x00000007ff147819 */ /* 0x000fca0000011414 */
        /* <DEDUP_REMOVED lines=25> */
.L_x_4036:
        /* <DEDUP_REMOVED lines=10> */
[----:B0-----:R-:W-:-:S04]  /*1c70*/  @P1 IMAD R4, R8, UR37, RZ ;  /* 0x0000002508041c24 */ /* 0x001fc8000f8e02ff */
[----:B------:R-:W-:Y:S02]  /*1c80*/  @P1 IMAD R9, R9, UR36, R4 ;  /* 0x0000002409091c24 */ /* 0x000fe4000f8e0204 */
[C---:B-1----:R-:W-:Y:S02]  /*1c90*/  @P0 IMAD R0, R6.reuse, UR37, RZ ;  /* 0x0000002506000c24 */ /* 0x042fe4000f8e02ff */
[----:B------:R-:W-:-:S04]  /*1ca0*/  @P0 IMAD.WIDE.U32 R4, R6, UR36, RZ ;  /* 0x0000002406040c25 */ /* 0x000fc8000f8e00ff */
[----:B------:R-:W-:Y:S02]  /*1cb0*/  @P0 IMAD R3, R7, UR36, R0 ;  /* 0x0000002407030c24 */ /* 0x000fe4000f8e0200 */
[----:B------:R-:W-:-:S04]  /*1cc0*/  @P1 IMAD.WIDE.U32 R6, R8, UR36, RZ ;  /* 0x0000002408061c25 */ /* 0x000fc8000f8e00ff */
[----:B------:R-:W-:Y:S02]  /*1cd0*/  @P1 IMAD.IADD R7, R7, 0x1, R9 ;  /* 0x0000000107071824 */ /* 0x000fe400078e0209 */
[----:B------:R-:W-:Y:S02]  /*1ce0*/  @P0 IMAD.IADD R5, R5, 0x1, R3 ;  /* 0x0000000105050824 */ /* 0x000fe400078e0203 */
[----:B--2---:R-:W-:-:S04]  /*1cf0*/  @P1 IMAD.WIDE.U32 R8, R12, UR40, R6 ;  /* 0x000000280c081c25 */ /* 0x004fc8000f8e0006 */
[----:B---3--:R-:W-:Y:S01]  /*1d00*/  @P0 IMAD.WIDE.U32 R4, R10, UR40, R4 ;  /* 0x000000280a040c25 */ /* 0x008fe2000f8e0004 */
[----:B------:R-:W-:-:S03]  /*1d10*/  @P1 LEA R10, P3, R8, UR6, 0x2 ;  /* 0x00000006080a1c11 */ /* 0x000fc6000f8610ff */
[----:B------:R-:W-:Y:S01]  /*1d20*/  @P1 IMAD R3, R13, UR40, R9 ;  /* 0x000000280d031c24 */ /* 0x000fe2000f8e0209 */
[----:B------:R-:W-:Y:S01]  /*1d30*/  @P0 LEA R6, P2, R4, UR4, 0x2 ;  /* 0x0000000404060c11 */ /* 0x000fe2000f8410ff */
[----:B------:R-:W-:Y:S02]  /*1d40*/  @P0 IMAD R5, R11, UR40, R5 ;  /* 0x000000280b050c24 */ /* 0x000fe4000f8e0205 */
[----:B------:R-:W-:Y:S01]  /*1d50*/  IMAD.MOV.U32 R0, RZ, RZ, 0x3f800000 ;  /* 0x3f800000ff007424 */ /* 0x000fe200078e00ff */
[----:B------:R-:W-:Y:S01]  /*1d60*/  @P1 LEA.HI.X R11, R8, UR7, R3, 0x2, P3 ;  /* 0x00000007080b1c11 */ /* 0x000fe200098f1403 */
[----:B------:R-:W-:Y:S01]  /*1d70*/  IMAD.MOV.U32 R3, RZ, RZ, 0x3f800000 ;  /* 0x3f800000ff037424 */ /* 0x000fe200078e00ff */
[----:B------:R-:W-:-:S03]  /*1d80*/  @P0 LEA.HI.X R7, R4, UR5, R5, 0x2, P2 ;  /* 0x0000000504070c11 */ /* 0x000fc600090f1405 */
[----:B------:R-:W2:Y:S04]  /*1d90*/  @P1 LDG.E R0, desc[UR50][R10.64] ;  /* 0x000000320a001981 */ /* 0x000ea8000c1e1900 */
[----:B------:R-:W2:Y:S01]  /*1da0*/  @P0 LDG.E R3, desc[UR50][R6.64] ;  /* 0x0000003206030981 */ /* 0x000ea2000c1e1900 */
[----:B------:R-:W-:-:S04]  /*1db0*/  ULEA.HI UR4, UR47, UR47, URZ, 0x1 ;  /* 0x0000002f2f047291 */ /* 0x000fc8000f8f083f */
[----:B------:R-:W-:-:S04]  /*1dc0*/  ULOP3.LUT UR4, UR4, 0xfffffffe, URZ, 0xc0, !UPT ;  /* 0xfffffffe04047892 */ /* 0x000fc8000f8ec03f */
[----:B------:R-:W-:-:S06]  /*1dd0*/  UIADD3 UR4, UR47, -UR4, URZ ;  /* 0x800000042f047290 */ /* 0x000fcc000fffe03f */
[----:B------:R-:W-:Y:S01]  /*1de0*/  IMAD.U32 R4, RZ, RZ, UR4 ;  /* 0x00000004ff047e24 */ /* 0x000fe2000f8e00ff */
[----:B------:R-:W-:-:S04]  /*1df0*/  ULDC UR4, c[0x0][0x9d8] ;  /* 0x0002760000047ab9 */ /* 0x000fc80000000800 */
[----:B------:R-:W-:-:S04]  /*1e00*/  SHF.L.U32 R4, R4, 0x1f, RZ ;  /* 0x0000001f04047819 */ /* 0x000fc800000006ff */
[----:B------:R-:W0:Y:S01]  /*1e10*/  SYNCS.PHASECHK.TRANS64.TRYWAIT P1, [UR49+0x33400], R4 ;  /* 0x03340004ff0075a7 */ /* 0x000e220008020171 */
[----:B------:R-:W-:-:S05]  /*1e20*/  IMAD.U32 R5, RZ, RZ, UR48 ;  /* 0x00000030ff057e24 */ /* 0x000fca000f8e00ff */
[----:B------:R-:W-:Y:S01]  /*1e30*/  ISETP.NE.AND P0, PT, R5, 0x3, PT ;  /* 0x000000030500780c */ /* 0x000fe20003f05270 */
[----:B--2---:R-:W-:-:S04]  /*1e40*/  FMUL.FTZ R0, R3, R0 ;  /* 0x0000000003007220 */ /* 0x004fc80000410000 */
[----:B------:R-:W-:Y:S01]  /*1e50*/  FMUL.FTZ R0, R0, UR4 ;  /* 0x0000000400007c20 */ /* 0x000fe20008410000 */
[----:B0-----:R-:W-:Y:S07]  /*1e60*/  @!P1 BRA `(.L_x_4037) ;  /* 0x00000150003c9947 */ /* 0x001fee0003800000 */
.L_x_4183:
[----:B------:R-:W-:Y:S05]  /*1e70*/  @!P0 BRA `(.L_x_4038) ;  /* 0x0000000000048947 */ /* 0x000fea0003800000 */
[----:B------:R-:W-:Y:S01]  /*1e80*/  BPT.TRAP 0x1 ;  /* 0x000000040000795c */ /* 0x000fe20000300000 */
.L_x_4038:
[----:B0-----:R-:W-:Y:S02]  /*1e90*/  IMAD.U32 R3, RZ, RZ, UR45 ;  /* 0x0000002dff037e24 */ /* 0x001fe4000f8e00ff */
[----:B------:R-:W-:-:S03]  /*1ea0*/  IMAD.U32 R4, RZ, RZ, UR46 ;  /* 0x0000002eff047e24 */ /* 0x000fc6000f8e00ff */
[----:B------:R-:W-:Y:S02]  /*1eb0*/  LEA R3, R3, UR49, 0x3 ;  /* 0x0000003103037c11 */ /* 0x000fe4000f8e18ff */
[----:B------:R-:W-:-:S04]  /*1ec0*/  SHF.L.U32 R4, R4, 0x1f, RZ ;  /* 0x0000001f04047819 */ /* 0x000fc800000006ff */
[----:B------:R0:W1:Y:S01]  /*1ed0*/  SYNCS.PHASECHK.TRANS64.TRYWAIT P1, [R3+URZ+0x33430], R4 ;  /* 0x03343004030075a7 */ /* 0x000062000802017f */
[----:B------:R-:W-:Y:S05]  /*1ee0*/  @!P0 BRA `(.L_x_4039) ;  /* 0x0000000000048947 */ /* 0x000fea0003800000 */
[----:B------:R-:W-:Y:S01]  /*1ef0*/  BPT.TRAP 0x1 ;  /* 0x000000040000795c */ /* 0x000fe20000300000 */
.L_x_4039:
[----:B------:R-:W-:Y:S01]  /*1f00*/  IMAD.MOV.U32 R25, RZ, RZ, RZ ;  /* 0x000000ffff197224 */ /* 0x000fe200078e00ff */
[----:B-1----:R-:W-:Y:S06]  /*1f10*/  @P1 BRA `(.L_x_4040) ;  /* 0x0000000000081947 */ /* 0x002fec0003800000 */
[----:B------:R-:W1:Y:S02]  /*1f20*/  SYNCS.PHASECHK.TRANS64.TRYWAIT P1, [R3+URZ+0x33430], R4 ;  /* 0x03343004030075a7 */ /* 0x000e64000802017f */
[----:B-1----:R-:W-:Y:S05]  /*1f30*/  @!P1 BRA `(.L_x_4041) ;  /* 0x0000015000209947 */ /* 0x002fea0003800000 */
.L_x_4040:
[----:B------:R-:W-:Y:S05]  /*1f40*/  WARPSYNC.ALL ;  /* 0x0000000000007948 */ /* 0x000fea0003800000 */
[----:B------:R-:W-:Y:S01]  /*1f50*/  UIADD3 UR49, UR49, 0x24200, URZ ;  /* 0x0002420031317890 */ /* 0x000fe2000fffe03f */
[----:B------:R-:W-:Y:S01]  /*1f60*/  WARPGROUP.ARRIVE ;  /* 0x00000000000079c5 */ /* 0x000fe20000000000 */
[----:B------:R-:W-:Y:S02]  /*1f70*/  ULOP3.LUT UR28, UR55, 0x10000, URZ, 0xfc, !UPT ;  /* 0x00010000371c7892 */ /* 0x000fe4000f8efc3f */
[----:B------:R-:W-:Y:S01]  /*1f80*/  USHF.R.U32.HI UR49, URZ, 0x4, UR49 ;  /* 0x000000043f317899 */ /* 0x000fe20008011631 */
[----:B------:R-:W-:Y:S01]  /*1f90*/  UMOV UR25, 0x80000020 ;  /* 0x8000002000197882 */ /* 0x000fe20000000000 */
[----:B------:R-:W-:-:S02]  /*1fa0*/  UMOV UR27, 0x80000020 ;  /* 0x80000020001b7882 */ /* 0x000fc40000000000 */
[----:B------:R-:W-:Y:S01]  /*1fb0*/  ULOP3.LUT UR49, UR49, 0x3fff, URZ, 0xc0, !UPT ;  /* 0x00003fff31317892 */ /* 0x000fe2000f8ec03f */
[----:B------:R-:W-:Y:S01]  /*1fc0*/  UMOV UR24, UR28 ;  /* 0x0000001c00187c82 */ /* 0x000fe20008000000 */
[----:B------:R-:W-:Y:S02]  /*1fd0*/  UMOV UR5, UR25 ;  /* 0x0000001900057c82 */ /* 0x000fe40008000000 */
[----:B------:R-:W-:Y:S01]  /*1fe0*/  ULOP3.LUT UR49, UR49, 0x10000, URZ, 0xfc, !UPT ;  /* 0x0001000031317892 */ /* 0x000fe2000f8efc3f */
[----:B------:R-:W-:Y:S01]  /*1ff0*/  UMOV UR4, UR24 ;  /* 0x0000001800047c82 */ /* 0x000fe20008000000 */
[----:B------:R-:W-:Y:S02]  /*2000*/  UMOV UR7, 0x80000020 ;  /* 0x8000002000077882 */ /* 0x000fe40000000000 */
[----:B------:R-:W-:Y:S01]  /*2010*/  UIMAD UR30, UR45, 0x780, UR49 ;  /* 0x000007802d1e78a4 */ /* 0x000fe2000f8e0231 */
[----:B------:R-:W-:Y:S01]  /*2020*/  UMOV UR11, 0x80000020 ;  /* 0x80000020000b7882 */ /* 0x000fe20000000000 */
[----:B------:R-:W-:-:S02]  /*2030*/  UMOV UR15, 0x80000020 ;  /* 0x80000020000f7882 */ /* 0x000fc40000000000 */
[----:B------:R-:W-:Y:S02]  /*2040*/  UIADD3 UR6, UR30, 0x80, URZ ;  /* 0x000000801e067890 */ /* 0x000fe4000fffe03f */
[----:B------:R-:W-:Y:S02]  /*2050*/  UIADD3 UR8, UR30, 0x100, URZ ;  /* 0x000001001e087890 */ /* 0x000fe4000fffe03f */
[----:B------:R-:W-:Y:S01]  /*2060*/  UMOV UR26, UR30 ;  /* 0x0000001e001a7c82 */ /* 0x000fe20008000000 */
[----:B------:R-:W-:Y:S01]  /*2070*/  UIADD3 UR9, UR30, 0x180, URZ ;  /* 0x000001801e097890 */ /* 0x000fe2000fffe03f */
[----:B------:R-:W-:Y:S01]  /*2080*/  QGMMA.64x32x32.F32.E4M3.E4M3 R92, gdesc[UR24], RZ, !UPT, gsb0 ;  /* 0x00600000185c79f3 */ /* 0x000fe2000c0008ff */
[----:B------:R-:W-:Y:S01]  /*2090*/  UMOV UR26, UR6 ;  /* 0x00000006001a7c82 */ /* 0x000fe20008000000 */
[----:B------:R-:W-:Y:S01]  /*20a0*/  UMOV UR27, 0x80000020 ;  /* 0x80000020001b7882 */ /* 0x000fe20000000000 */
[----:B------:R-:W-:Y:S01]  /*20b0*/  UMOV UR6, UR8 ;  /* 0x0000000800067c82 */ /* 0x000fe20008000000 */
[----:B------:R-:W-:-:S02]  /*20c0*/  UIADD3 UR10, UR30, 0x200, URZ ;  /* 0x000002001e0a7890 */ /* 0x000fc4000fffe03f */
[----:B------:R-:W-:Y:S02]  /*20d0*/  UIADD3 UR12, UR30, 0x102, URZ ;  /* 0x000001021e0c7890 */ /* 0x000fe4000fffe03f */
[----:B------:R-:W-:Y:S02]  /*20e0*/  UIADD3 UR13, UR30, 0x182, URZ ;  /* 0x000001821e0d7890 */ /* 0x000fe4000fffe03f */
[----:B------:R-:W-:Y:S02]  /*20f0*/  UIADD3 UR14, UR30, 0x202, URZ ;  /* 0x000002021e0e7890 */ /* 0x000fe4000fffe03f */
[----:B------:R-:W-:Y:S01]  /*2100*/  UIADD3 UR18, UR30, 0x382, URZ ;  /* 0x000003821e127890 */ /* 0x000fe2000fffe03f */
[----:B------:R-:W-:Y:S01]  /*2110*/  UMOV UR19, 0x80000020 ;  /* 0x8000002000137882 */ /* 0x000fe20000000000 */
[----:B------:R-:W-:Y:S01]  /*2120*/  UIADD3 UR22, UR30, 0x600, URZ ;  /* 0x000006001e167890 */ /* 0x000fe2000fffe03f */
[----:B------:R-:W-:Y:S01]  /*2130*/  UMOV UR23, 0x80000020 ;  /* 0x8000002000177882 */ /* 0x000fe20000000000 */
[----:B------:R-:W-:Y:S01]  /*2140*/  UMOV UR31, 0x80000020 ;  /* 0x80000020001f7882 */ /* 0x000fe20000000000 */
[----:B------:R-:W-:-:S02]  /*2150*/  WARPGROUP.DEPBAR.LE gsb0, 0x0 ;  /* 0x00008000000079c5 */ /* 0x000fc40000010000 */
[----:B------:R-:W-:-:S06]  /*2160*/  WARPGROUP.ARRIVE ;  /* 0x00000000000079c5 */ /* 0x000fcc0000000000 */
[----:B------:R-:W-:Y:S01]  /*2170*/  QGMMA.64x32x32.F32.E4M3.E4M3 R76, gdesc[UR24], RZ, !UPT, gsb0 ;  /* 0x00600000184c79f3 */ /* 0x000fe2000c0008ff */
[----:B------:R-:W-:Y:S01]  /*2180*/  UMOV UR26, UR9 ;  /* 0x00000009001a7c82 */ /* 0x000fe20008000000 */
[----:B------:R-:W-:Y:S01]  /*2190*/  UMOV UR27, 0x80000020 ;  /* 0x80000020001b7882 */ /* 0x000fe20000000000 */
[----:B------:R-:W-:Y:S02]  /*21a0*/  WARPGROUP.DEPBAR.LE gsb0, 0x0 ;  /* 0x00008000000079c5 */ /* 0x000fe40000010000 */
[----:B------:R-:W-:-:S06]  /*21b0*/  WARPGROUP.ARRIVE ;  /* 0x00000000000079c5 */ /* 0x000fcc0000000000 */
[----:B------:R-:W-:Y:S01]  /*21c0*/  QGMMA.64x32x32.F32.E4M3.E4M3 R60, gdesc[UR4], RZ, !UPT, gsb0 ;  /* 0x00600000043c79f3 */ /* 0x000fe2000c0008ff */
[----:B------:R-:W-:Y:S02]  /*21d0*/  UIADD3 UR4, UR28, 0x2, URZ ;  /* 0x000000021c047890 */ /* 0x000fe4000fffe03f */
[----:B------:R-:W-:Y:S01]  /*21e0*/  UIADD3 UR6, UR30, 0x2, URZ ;  /* 0x000000021e067890 */ /* 0x000fe2000fffe03f */
[----:B------:R-:W-:Y:S01]  /*21f0*/  UMOV UR5, 0x80000020 ;  /* 0x8000002000057882 */ /* 0x000fe20000000000 */
[----:B------:R-:W-:Y:S01]  /*2200*/  UMOV UR7, 0x80000020 ;  /* 0x8000002000077882 */ /* 0x000fe20000000000 */
[----:B------:R-:W-:Y:S02]  /*2210*/  UMOV UR9, UR5 ;  /* 0x0000000500097c82 */ /* 0x000fe40008000000 */
[----:B------:R-:W-:Y:S01]  /*2220*/  UMOV UR8, UR4 ;  /* 0x0000000400087c82 */ /* 0x000fe20008000000 */
[----:B------:R-:W-:Y:S02]  /*2230*/  WARPGROUP.DEPBAR.LE gsb0, 0x0 ;  /* 0x00008000000079c5 */ /* 0x000fe40000010000 */
[----:B------:R-:W-:-:S06]  /*2240*/  WARPGROUP.ARRIVE ;  /* 0x00000000000079c5 */ /* 0x000fcc0000000000 */
[----:B------:R-:W-:Y:S01]  /*2250*/  QGMMA.64x32x32.F32.E4M3.E4M3 R44, gdesc[UR24], RZ, !UPT, gsb0 ;  /* 0x00600000182c79f3 */ /* 0x000fe2000c0008ff */
[----:B------:R-:W-:Y:S01]  /*2260*/  UMOV UR26, UR10 ;  /* 0x0000000a001a7c82 */ /* 0x000fe20008000000 */
[----:B------:R-:W-:Y:S01]  /*2270*/  UMOV UR27, 0x80000020 ;  /* 0x80000020001b7882 */ /* 0x000fe20000000000 */
[----:B------:R-:W-:Y:S01]  /*2280*/  UIADD3 UR10, UR30, 0x82, URZ ;  /* 0x000000821e0a7890 */ /* 0x000fe2000fffe03f */
        /* <DEDUP_REMOVED lines=16> */
[----:B------:R-:W-:Y:S01]  /*2390*/  QGMMA.64x32x32.F32.E4M3.E4M3 R60, gdesc[UR8], R60, gsb0 ;  /* 0x00600000083c79f3 */ /* 0x000fe2000800083c */
        /* <DEDUP_REMOVED lines=15> */
[----:B------:R-:W-:Y:S02]  /*2490*/  UIADD3 UR6, UR30, 0x300, URZ ;  /* 0x000003001e067890 */ /* 0x000fe4000fffe03f */
        /* <DEDUP_REMOVED lines=97> */
[----:B------:R-:W-:-:S03]  /*2ab0*/  UIADD3 UR6, UR30, 0x702, URZ ;  /* 0x000007021e067890 */ /* 0x000fc6000fffe03f */
        /* <DEDUP_REMOVED lines=20> */
.L_x_4042:
        /* <DEDUP_REMOVED lines=22> */
[----:B------:R-:W-:-:S02]  /*2d60*/  IMAD.U32 R31, RZ, RZ, UR54 ;  /* 0x00000036ff1f7e24 */ /* 0x000fc4000f8e00ff */
[C---:B------:R-:W-:Y:S01]  /*2d70*/  FMUL.FTZ R49, R0.reuse, R54 ;  /* 0x0000003600317220 */ /* 0x040fe20000410000 */
[----:B------:R-:W2:Y:S01]  /*2d80*/  MUFU.TANH R6, R6 ;  /* 0x0000000600067308 */ /* 0x000ea20000002400 */
[C---:B------:R-:W-:Y:S01]  /*2d90*/  FMUL.FTZ R54, R0.reuse, R56 ;  /* 0x0000003800367220 */ /* 0x040fe20000410000 */
[C---:B------:R-:W-:Y:S01]  /*2da0*/  FMUL.FTZ R56, R0.reuse, R28 ;  /* 0x0000001c00387220 */ /* 0x040fe20000410000 */
[C---:B------:R-:W-:Y:S01]  /*2db0*/  FMUL.FTZ R11, R0.reuse, R97 ;  /* 0x00000061000b7220 */ /* 0x040fe20000410000 */
[C---:B------:R-:W-:Y:S01]  /*2dc0*/  FMUL.FTZ R28, R0.reuse, R30 ;  /* 0x0000001e001c7220 */ /* 0x040fe20000410000 */
[----:B------:R-:W-:Y:S01]  /*2dd0*/  IADD3 R30, R31, 0xa0, -R2 ;  /* 0x000000a01f1e7810 */ /* 0x000fe20007ffe802 */
[----:B------:R-:W-:Y:S02]  /*2de0*/  IMAD.U32 R97, RZ, RZ, UR53 ;  /* 0x00000035ff617e24 */ /* 0x000fe4000f8e00ff */
[C---:B------:R-:W-:Y:S01]  /*2df0*/  FMUL.FTZ R20, R0.reuse, R100 ;  /* 0x0000006400147220 */ /* 0x040fe20000410000 */
[----:B------:R-:W3:Y:S01]  /*2e00*/  MUFU.TANH R7, R7 ;  /* 0x0000000700077308 */ /* 0x000ee20000002400 */
[----:B------:R-:W-:Y:S01]  /*2e10*/  FMUL.FTZ R5, R0, R94 ;  /* 0x0000005e00057220 */ /* 0x000fe20000410000 */
[----:B------:R-:W-:-:S02]  /*2e20*/  IMAD R30, R97, -0xa0, R30 ;  /* 0xffffff60611e7824 */ /* 0x000fc400078e021e */
[C---:B------:R-:W-:Y:S01]  /*2e30*/  FMUL.FTZ R21, R0.reuse, R101 ;  /* 0x0000006500157220 */ /* 0x040fe20000410000 */
[C---:B01----:R-:W-:Y:S01]  /*2e40*/  FMUL.FTZ R4, R0.reuse, R95 ;  /* 0x0000005f00047220 */ /* 0x043fe20000410000 */
[C---:B------:R-:W-:Y:S01]  /*2e50*/  FMUL.FTZ R92, R0.reuse, R104 ;  /* 0x00000068005c7220 */ /* 0x040fe20000410000 */
[----:B------:R-:W-:Y:S01]  /*2e60*/  FMUL.FTZ R8, R0, R98 ;  /* 0x0000006200087220 */ /* 0x000fe20000410000 */
[C---:B------:R-:W-:Y:S01]  /*2e70*/  ISETP.GT.AND P4, PT, R30.reuse, RZ, PT ;  /* 0x000000ff1e00720c */ /* 0x040fe20003f84270 */
[----:B------:R-:W0:Y:S01]  /*2e80*/  MUFU.TANH R10, R10 ;  /* 0x0000000a000a7308 */ /* 0x000e220000002400 */
[----:B------:R-:W-:Y:S01]  /*2e90*/  ISETP.GT.AND P3, PT, R30, 0x1, PT ;  /* 0x000000011e00780c */ /* 0x000fe20003f64270 */
[----:B------:R-:W-:Y:S01]  /*2ea0*/  FMUL.FTZ R27, R0, R105 ;  /* 0x00000069001b7220 */ /* 0x000fe20000410000 */
[----:B------:R-:W-:Y:S01]  /*2eb0*/  ISETP.GT.AND P2, PT, R30, 0x8, PT ;  /* 0x000000081e00780c */ /* 0x000fe20003f44270 */
[----:B------:R-:W-:Y:S01]  /*2ec0*/  FMUL.FTZ R32, R0, R32 ;  /* 0x0000002000207220 */ /* 0x000fe20000410000 */
[----:B--2---:R-:W-:Y:S01]  /*2ed0*/  FSEL R6, R6, -INF , P4 ;  /* 0xff80000006067808 */ /* 0x004fe20002000000 */
[C---:B------:R-:W-:Y:S01]  /*2ee0*/  FMUL.FTZ R9, R0.reuse, R99 ;  /* 0x0000006300097220 */ /* 0x040fe20000410000 */
[C---:B------:R-:W-:Y:S01]  /*2ef0*/  FMUL.FTZ R95, R0.reuse, R52 ;  /* 0x00000034005f7220 */ /* 0x040fe20000410000 */
[----:B------:R-:W1:Y:S01]  /*2f00*/  MUFU.TANH R11, R11 ;  /* 0x0000000b000b7308 */ /* 0x000e620000002400 */
[----:B---3--:R-:W-:Y:S01]  /*2f10*/  FSEL R7, R7, -INF , P3 ;  /* 0xff80000007077808 */ /* 0x008fe20001800000 */
[----:B------:R-:W-:Y:S01]  /*2f20*/  FMUL.FTZ R93, R0, R76 ;  /* 0x0000004c005d7220 */ /* 0x000fe20000410000 */
[----:B------:R-:W-:Y:S01]  /*2f30*/  ISETP.GT.AND P1, PT, R30, 0x9, PT ;  /* 0x000000091e00780c */ /* 0x000fe20003f24270 */
[----:B------:R-:W-:Y:S01]  /*2f40*/  FMUL.FTZ R52, R0, R53 ;  /* 0x0000003500347220 */ /* 0x000fe20000410000 */
[----:B------:R-:W-:Y:S01]  /*2f50*/  FMNMX.FTZ R31, R6, R7, !PT ;  /* 0x00000007061f7209 */ /* 0x000fe20007810000 */
[C---:B------:R-:W-:Y:S01]  /*2f60*/  FMUL.FTZ R53, R0.reuse, R57 ;  /* 0x0000003900357220 */ /* 0x040fe20000410000 */
[----:B------:R-:W-:Y:S01]  /*2f70*/  FMUL.FTZ R13, R0, R102 ;  /* 0x00000066000d7220 */ /* 0x000fe20000410000 */
[----:B------:R-:W2:Y:S01]  /*2f80*/  MUFU.TANH R20, R20 ;  /* 0x0000001400147308 */ /* 0x000ea20000002400 */
[----:B0-----:R-:W-:Y:S01]  /*2f90*/  FSEL R10, R10, -INF , P2 ;  /* 0xff8000000a0a7808 */ /* 0x001fe20001000000 */
[----:B------:R-:W-:Y:S01]  /*2fa0*/  FMUL.FTZ R94, R0, R77 ;  /* 0x0000004d005e7220 */ /* 0x000fe20000410000 */
[----:B------:R-:W-:Y:S01]  /*2fb0*/  ISETP.GT.AND P6, PT, R30, 0x10, PT ;  /* 0x000000101e00780c */ /* 0x000fe20003fc4270 */
[----:B------:R-:W-:Y:S01]  /*2fc0*/  FMUL.FTZ R12, R0, R103 ;  /* 0x00000067000c7220 */ /* 0x000fe20000410000 */
[----:B------:R-:W-:Y:S01]  /*2fd0*/  ISETP.GT.AND P5, PT, R30, 0x11, PT ;  /* 0x000000111e00780c */ /* 0x000fe20003fa4270 */
[C---:B------:R-:W-:Y:S01]  /*2fe0*/  FMUL.FTZ R80, R0.reuse, R80 ;  /* 0x0000005000507220 */ /* 0x040fe20000410000 */
[C---:B------:R-:W-:Y:S01]  /*2ff0*/  FMUL.FTZ R15, R0.reuse, R106 ;  /* 0x0000006a000f7220 */ /* 0x040fe20000410000 */
[----:B------:R-:W0:Y:S01]  /*3000*/  MUFU.TANH R5, R5 ;  /* 0x0000000500057308 */ /* 0x000e220000002400 */
[----:B-1----:R-:W-:Y:S01]  /*3010*/  FSEL R11, R11, -INF , P1 ;  /* 0xff8000000b0b7808 */ /* 0x002fe20000800000 */
[C---:B------:R-:W-:Y:S01]  /*3020*/  FMUL.FTZ R81, R0.reuse, R81 ;  /* 0x0000005100517220 */ /* 0x040fe20000410000 */
[C---:B------:R-:W-:Y:S01]  /*3030*/  FMUL.FTZ R14, R0.reuse, R107 ;  /* 0x0000006b000e7220 */ /* 0x040fe20000410000 */
[C---:B------:R-:W-:Y:S01]  /*3040*/  FMUL.FTZ R84, R0.reuse, R84 ;  /* 0x0000005400547220 */ /* 0x040fe20000410000 */
[C---:B------:R-:W-:Y:S01]  /*3050*/  FMUL.FTZ R85, R0.reuse, R85 ;  /* 0x0000005500557220 */ /* 0x040fe20000410000 */
[C---:B------:R-:W-:Y:S01]  /*3060*/  FMUL.FTZ R77, R0.reuse, R82 ;  /* 0x00000052004d7220 */ /* 0x040fe20000410000 */
[----:B------:R-:W-:Y:S01]  /*3070*/  FMUL.FTZ R76, R0, R83 ;  /* 0x00000053004c7220 */ /* 0x000fe20000410000 */
[----:B------:R-:W1:Y:S01]  /*3080*/  MUFU.TANH R21, R21 ;  /* 0x0000001500157308 */ /* 0x000e620000002400 */
[----:B--2---:R-:W-:Y:S01]  /*3090*/  FSEL R20, R20, -INF , P6 ;  /* 0xff80000014147808 */ /* 0x004fe20003000000 */
[C---:B------:R-:W-:Y:S01]  /*30a0*/  FMUL.FTZ R82, R0.reuse, R91 ;  /* 0x0000005b00527220 */ /* 0x040fe20000410000 */
[C---:B------:R-:W-:Y:S01]  /*30b0*/  FMUL.FTZ R91, R0.reuse, R64 ;  /* 0x00000040005b7220 */ /* 0x040fe20000410000 */
[C---:B------:R-:W-:Y:S01]  /*30c0*/  FMUL.FTZ R83, R0.reuse, R90 ;  /* 0x0000005a00537220 */ /* 0x040fe20000410000 */
[C---:B------:R-:W-:Y:S01]  /*30d0*/  FMUL.FTZ R90, R0.reuse, R65 ;  /* 0x00000041005a7220 */ /* 0x040fe20000410000 */
[C---:B------:R-:W-:Y:S01]  /*30e0*/  FMUL.FTZ R68, R0.reuse, R68 ;  /* 0x0000004400447220 */ /* 0x040fe20000410000 */
[C---:B------:R-:W-:Y:S01]  /*30f0*/  FMUL.FTZ R69, R0.reuse, R69 ;  /* 0x0000004500457220 */ /* 0x040fe20000410000 */
[----:B------:R-:W2:Y:S01]  /*3100*/  MUFU.TANH R4, R4 ;  /* 0x0000000400047308 */ /* 0x000ea20000002400 */
[----:B0-----:R-:W-:Y:S01]  /*3110*/  FSEL R5, R5, -INF , P4 ;  /* 0xff80000005057808 */ /* 0x001fe20002000000 */
[----:B------:R-:W-:Y:S01]  /*3120*/  FMUL.FTZ R65, R0, R71 ;  /* 0x0000004700417220 */ /* 0x000fe20000410000 */
[----:B------:R-:W-:Y:S01]  /*3130*/  ISETP.GT.AND P4, PT, R30, 0x18, PT ;  /* 0x000000181e00780c */ /* 0x000fe20003f84270 */
[C---:B------:R-:W-:Y:S01]  /*3140*/  FMUL.FTZ R71, R0.reuse, R72 ;  /* 0x0000004800477220 */ /* 0x040fe20000410000 */
[C---:B------:R-:W-:Y:S01]  /*3150*/  FMUL.FTZ R64, R0.reuse, R70 ;  /* 0x0000004600407220 */ /* 0x040fe20000410000 */
        /* <DEDUP_REMOVED lines=12> */
[----:B------:R-:W-:Y:S01]  /*3220*/  FMUL.FTZ R51, R0, R58 ;  /* 0x0000003a00337220 */ /* 0x000fe20000410000 */
[----:B------:R-:W-:Y:S01]  /*3230*/  ISETP.GT.AND P3, PT, R30, 0x19, PT ;  /* 0x000000191e00780c */ /* 0x000fe20003f64270 */
[C---:B------:R-:W-:Y:S01]  /*3240*/  FMUL.FTZ R36, R0.reuse, R36 ;  /* 0x0000002400247220 */ /* 0x040fe20000410000 */
[C---:B------:R-:W-:Y:S01]  /*3250*/  FMUL.FTZ R50, R0.reuse, R59 ;  /* 0x0000003b00327220 */ /* 0x040fe20000410000 */
[C---:B------:R-:W-:Y:S01]  /*3260*/  FMUL.FTZ R37, R0.reuse, R37 ;  /* 0x0000002500257220 */ /* 0x040fe20000410000 */
[----:B------:R-:W-:Y:S01]  /*3270*/  FMUL.FTZ R40, R0, R40 ;  /* 0x0000002800287220 */ /* 0x000fe20000410000 */
[----:B------:R-:W2:Y:S01]  /*3280*/  MUFU.TANH R27, R27 ;  /* 0x0000001b001b7308 */ /* 0x000ea20000002400 */
[----:B0-----:R-:W-:Y:S01]  /*3290*/  FSEL R92, R92, -INF , P4 ;  /* 0xff8000005c5c7808 */ /* 0x001fe20002000000 */
[C---:B------:R-:W-:Y:S01]  /*32a0*/  FMUL.FTZ R41, R0.reuse, R41 ;  /* 0x0000002900297220 */ /* 0x040fe20000410000 */
[C---:B------:R-:W-:Y:S01]  /*32b0*/  FMUL.FTZ R35, R0.reuse, R35 ;  /* 0x0000002300237220 */ /* 0x040fe20000410000 */
[C---:B------:R-:W-:Y:S01]  /*32c0*/  FMUL.FTZ R38, R0.reuse, R38 ;  /* 0x0000002600267220 */ /* 0x040fe20000410000 */
[C---:B------:R-:W-:Y:S01]  /*32d0*/  FMUL.FTZ R39, R0.reuse, R39 ;  /* 0x0000002700277220 */ /* 0x040fe20000410000 */
[C---:B------:R-:W-:Y:S01]  /*32e0*/  FMUL.FTZ R43, R0.reuse, R43 ;  /* 0x0000002b002b7220 */ /* 0x040fe20000410000 */
[----:B------:R-:W-:Y:S01]  /*32f0*/  FMUL.FTZ R42, R0, R42 ;  /* 0x0000002a002a7220 */ /* 0x000fe20000410000 */
[----:B------:R0:W-:Y:S01]  /*3300*/  MUFU.TANH R57, R32 ;  /* 0x0000002000397308 */ /* 0x0001e20000002400 */
[----:B-1----:R-:W-:Y:S01]  /*3310*/  FSEL R8, R8, -INF , P2 ;  /* 0xff80000008087808 */ /* 0x002fe20001000000 */
[----:B------:R-:W-:Y:S01]  /*3320*/  ULDC UR6, c[0x0][0x988] ;  /* 0x0002620000067ab9 */ /* 0x000fe20000000800 */
[----:B------:R-:W-:Y:S01]  /*3330*/  ISETP.GT.AND P2, PT, R30, 0x20, PT ;  /* 0x000000201e00780c */ /* 0x000fe20003f44270 */
[----:B------:R-:W-:Y:S01]  /*3340*/  FMUL.FTZ R34, R0, R34 ;  /* 0x0000002200227220 */ /* 0x000fe20000410000 */
[----:B------:R-:W-:Y:S01]  /*3350*/  P2R R108, PR, RZ, 0x1 ;  /* 0x00000001ff6c7803 */ /* 0x000fe20000000000 */
[----:B------:R-:W-:Y:S01]  /*3360*/  UIADD3 UR54, UR53, -0x2, URZ ;  /* 0xfffffffe35367890 */ /* 0x000fe2000fffe03f */
[----:B------:R-:W-:Y:S01]  /*3370*/  R2UR UR7, R3 ;  /* 0x00000000030772ca */ /* 0x000fe200000e0000 */
[----:B------:R-:W1:Y:S01]  /*3380*/  MUFU.TANH R9, R9 ;  /* 0x0000000900097308 */ /* 0x000e620000002400 */
[----:B0-----:R-:W-:Y:S01]  /*3390*/  FMNMX.FTZ R32, R10, R31, !PT ;  /* 0x0000001f0a207209 */ /* 0x001fe20007810000 */
[----:B------:R-:W-:Y:S01]  /*33a0*/  UISETP.GE.AND UP0, UPT, UR54, UR41, UPT ;  /* 0x000000293600728c */ /* 0x000fe2000bf06270 */
[----:B--2---:R-:W-:Y:S01]  /*33b0*/  FSEL R27, R27, -INF , P3 ;  /* 0xff8000001b1b7808 */ /* 0x004fe20001800000 */
[--C-:B------:R-:W-:Y:S01]  /*33c0*/  IMAD.MOV.U32 R103, RZ, RZ, R25.reuse ;  /* 0x000000ffff677224 */ /* 0x100fe200078e0019 */
[----:B------:R-:W-:Y:S01]  /*33d0*/  FMNMX.FTZ R31, R11, R32, !PT ;  /* 0x000000200b1f7209 */ /* 0x000fe20007810000 */
[----:B------:R-:W-:-:S02]  /*33e0*/  IMAD.MOV.U32 R102, RZ, RZ, R25 ;  /* 0x000000ffff667224 */ /* 0x000fc400078e0019 */
[----:B------:R-:W0:Y:S01]  /*33f0*/  MUFU.TANH R93, R93 ;  /* 0x0000005d005d7308 */ /* 0x000e220000002400 */
[----:B------:R-:W-:Y:S01]  /*3400*/  FMNMX.FTZ R32, R20, R31, !PT ;  /* 0x0000001f14207209 */ /* 0x000fe20007810000 */
[--C-:B------:R-:W-:Y:S02]  /*3410*/  IMAD.MOV.U32 R105, RZ, RZ, R25.reuse ;  /* 0x000000ffff697224 */ /* 0x100fe400078e0019 */
[----:B------:R-:W-:Y:S01]  /*3420*/  UIADD3 UR7, UR7, 0x33440, URZ ;  /* 0x0003344007077890 */ /* 0x000fe2000fffe03f */
[----:B------:R-:W-:Y:S01]  /*3430*/  FMNMX.FTZ R31, R21, R32, !PT ;  /* 0x00000020151f7209 */ /* 0x000fe20007810000 */
[--C-:B------:R-:W-:Y:S02]  /*3440*/  IMAD.MOV.U32 R104, RZ, RZ, R25.reuse ;  /* 0x000000ffff687224 */ /* 0x100fe400078e0019 */
[----:B------:R-:W2:Y:S01]  /*3450*/  MUFU.TANH R13, R13 ;  /* 0x0000000d000d7308 */ /* 0x000ea20000002400 */
[----:B------:R-:W-:Y:S01]  /*3460*/  FMNMX.FTZ R32, R92, R31, !PT ;  /* 0x0000001f5c207209 */ /* 0x000fe20007810000 */
[----:B------:R-:W-:Y:S01]  /*3470*/  UPRMT UR7, UR52, 0x654, UR7 ;  /* 0x0000065434077896 */ /* 0x000fe20008000007 */
[----:B-1----:R-:W-:Y:S01]  /*3480*/  FSEL R9, R9, -INF , P1 ;  /* 0xff80000009097808 */ /* 0x002fe20000800000 */
[--C-:B------:R-:W-:Y:S01]  /*3490*/  IMAD.MOV.U32 R107, RZ, RZ, R25.reuse ;  /* 0x000000ffff6b7224 */ /* 0x100fe200078e0019 */
[----:B------:R-:W-:Y:S01]  /*34a0*/  ISETP.GT.AND P1, PT, R30, 0x21, PT ;  /* 0x000000211e00780c */ /* 0x000fe20003f24270 */
[--C-:B------:R-:W-:Y:S01]  /*34b0*/  IMAD.MOV.U32 R106, RZ, RZ, R25.reuse ;  /* 0x000000ffff6a7224 */ /* 0x100fe200078e0019 */
[----:B------:R-:W-:Y:S01]  /*34c0*/  FMNMX.FTZ R32, R27, R32, !PT ;  /* 0x000000201b207209 */ /* 0x000fe20007810000 */
[----:B------:R-:W1:Y:S01]  /*34d0*/  MUFU.TANH R94, R94 ;  /* 0x0000005e005e7308 */ /* 0x000e620000002400 */
[----:B0-----:R-:W-:Y:S01]  /*34e0*/  FSEL R93, R93, -INF , P2 ;  /* 0xff8000005d5d7808 */ /* 0x001fe20001000000 */
[--C-:B------:R-:W-:Y:S01]  /*34f0*/  IMAD.MOV.U32 R109, RZ, RZ, R25.reuse ;  /* 0x000000ffff6d7224 */ /* 0x100fe200078e0019 */
[----:B------:R-:W-:Y:S01]  /*3500*/  SYNCS.ARRIVE.TRANS64.RED.A1T0 RZ, [UR7], RZ ;  /* 0x000000ffffff79a7 */ /* 0x000fe20008100407 */
[--C-:B------:R-:W-:Y:S01]  /*3510*/  IMAD.MOV.U32 R111, RZ, RZ, R25.reuse ;  /* 0x000000ffff6f7224 */ /* 0x100fe200078e0019 */
[----:B------:R-:W-:Y:S01]  /*3520*/  FMNMX.FTZ R31, R93, R32, !PT ;  /* 0x000000205d1f7209 */ /* 0x000fe20007810000 */
[----:B------:R-:W-:-:S02]  /*3530*/  IMAD.MOV.U32 R110, RZ, RZ, R25 ;  /* 0x000000ffff6e7224 */ /* 0x000fc400078e0019 */
[----:B------:R-:W0:Y:S01]  /*3540*/  MUFU.TANH R12, R12 ;  /* 0x0000000c000c7308 */ /* 0x000e220000002400 */
[----:B--2---:R-:W-:Y:S01]  /*3550*/  FSEL R13, R13, -INF , P6 ;  /* 0xff8000000d0d7808 */ /* 0x004fe20003000000 */
[--C-:B------:R-:W-:Y:S01]  /*3560*/  IMAD.MOV.U32 R113, RZ, RZ, R25.reuse ;  /* 0x000000ffff717224 */ /* 0x100fe200078e0019 */
[----:B------:R-:W-:Y:S01]  /*3570*/  ISETP.GT.AND P6, PT, R30, 0x28, PT ;  /* 0x000000281e00780c */ /* 0x000fe20003fc4270 */
[--C-:B------:R-:W-:Y:S02]  /*3580*/  IMAD.MOV.U32 R112, RZ, RZ, R25.reuse ;  /* 0x000000ffff707224 */ /* 0x100fe400078e0019 */
[--C-:B------:R-:W-:Y:S02]  /*3590*/  IMAD.MOV.U32 R115, RZ, RZ, R25.reuse ;  /* 0x000000ffff737224 */ /* 0x100fe400078e0019 */
[----:B------:R-:W2:Y:S01]  /*35a0*/  MUFU.TANH R80, R80 ;  /* 0x0000005000507308 */ /* 0x000ea20000002400 */
[----:B-1----:R-:W-:Y:S01]  /*35b0*/  FSEL R94, R94, -INF , P1 ;  /* 0xff8000005e5e7808 */ /* 0x002fe20000800000 */
[----:B------:R-:W-:-:S02]  /*35c0*/  IMAD.MOV.U32 R114, RZ, RZ, R25 ;  /* 0x000000ffff727224 */ /* 0x000fc400078e0019 */
[--C-:B------:R-:W-:Y:S01]  /*35d0*/  IMAD.MOV.U32 R117, RZ, RZ, R25.reuse ;  /* 0x000000ffff757224 */ /* 0x100fe200078e0019 */
[----:B------:R-:W-:Y:S01]  /*35e0*/  FMNMX.FTZ R31, R94, R31, !PT ;  /* 0x0000001f5e1f7209 */ /* 0x000fe20007810000 */
[--C-:B------:R-:W-:Y:S02]  /*35f0*/  IMAD.MOV.U32 R116, RZ, RZ, R25.reuse ;  /* 0x000000ffff747224 */ /* 0x100fe400078e0019 */
[----:B------:R-:W1:Y:S01]  /*3600*/  MUFU.TANH R15, R15 ;  /* 0x0000000f000f7308 */ /* 0x000e620000002400 */
[----:B0-----:R-:W-:Y:S01]  /*3610*/  FSEL R12, R12, -INF , P5 ;  /* 0xff8000000c0c7808 */ /* 0x001fe20002800000 */
[--C-:B------:R-:W-:Y:S01]  /*3620*/  IMAD.MOV.U32 R119, RZ, RZ, R25.reuse ;  /* 0x000000ffff777224 */ /* 0x100fe200078e0019 */
[----:B------:R-:W-:Y:S01]  /*3630*/  ISETP.GT.AND P5, PT, R30, 0x29, PT ;  /* 0x000000291e00780c */ /* 0x000fe20003fa4270 */
[----:B------:R-:W-:-:S04]  /*3640*/  IMAD.MOV.U32 R118, RZ, RZ, R25 ;  /* 0x000000ffff767224 */ /* 0x000fc800078e0019 */
[----:B------:R-:W0:Y:S01]  /*3650*/  MUFU.TANH R81, R81 ;  /* 0x0000005100517308 */ /* 0x000e220000002400 */
[----:B--2---:R-:W-:-:S04]  /*3660*/  FSEL R80, R80, -INF , P6 ;  /* 0xff80000050507808 */ /* 0x004fc80003000000 */
[----:B------:R-:W-:-:S03]  /*3670*/  FMNMX.FTZ R32, R80, R31, !PT ;  /* 0x0000001f50207209 */ /* 0x000fc60007810000 */
[----:B------:R-:W2:Y:S01]  /*3680*/  MUFU.TANH R14, R14 ;  /* 0x0000000e000e7308 */ /* 0x000ea20000002400 */
[----:B-1----:R-:W-:Y:S02]  /*3690*/  FSEL R15, R15, -INF , P4 ;  /* 0xff8000000f0f7808 */ /* 0x002fe40002000000 */
[----:B------:R-:W-:-:S05]  /*36a0*/  ISETP.GT.AND P4, PT, R30, 0x30, PT ;  /* 0x000000301e00780c */ /* 0x000fca0003f84270 */
[----:B------:R-:W1:Y:S01]  /*36b0*/  MUFU.TANH R84, R84 ;  /* 0x0000005400547308 */ /* 0x000e620000002400 */
[----:B0-----:R-:W-:-:S04]  /*36c0*/  FSEL R81, R81, -INF , P5 ;  /* 0xff80000051517808 */ /* 0x001fc80002800000 */
[----:B------:R-:W-:-:S03]  /*36d0*/  FMNMX.FTZ R31, R81, R32, !PT ;  /* 0x00000020511f7209 */ /* 0x000fc60007810000 */
[----:B------:R-:W0:Y:S01]  /*36e0*/  MUFU.TANH R26, R26 ;  /* 0x0000001a001a7308 */ /* 0x000e220000002400 */
[----:B--2---:R-:W-:Y:S02]  /*36f0*/  FSEL R14, R14, -INF , P3 ;  /* 0xff8000000e0e7808 */ /* 0x004fe40001800000 */
[----:B------:R-:W-:-:S05]  /*3700*/  ISETP.GT.AND P3, PT, R30, 0x31, PT ;  /* 0x000000311e00780c */ /* 0x000fca0003f64270 */
[----:B------:R-:W2:Y:S01]  /*3710*/  MUFU.TANH R85, R85 ;  /* 0x0000005500557308 */ /* 0x000ea20000002400 */
[----:B-1----:R-:W-:-:S04]  /*3720*/  FSEL R84, R84, -INF , P4 ;  /* 0xff80000054547808 */ /* 0x002fc80002000000 */
[----:B------:R-:W-:-:S03]  /*3730*/  FMNMX.FTZ R32, R84, R31, !PT ;  /* 0x0000001f54207209 */ /* 0x000fc60007810000 */
[----:B------:R-:W1:Y:S01]  /*3740*/  MUFU.TANH R24, R24 ;  /* 0x0000001800187308 */ /* 0x000e620000002400 */
[----:B0-----:R-:W-:Y:S02]  /*3750*/  FSEL R26, R26, -INF , P2 ;  /* 0xff8000001a1a7808 */ /* 0x001fe40001000000 */
[----:B------:R-:W-:-:S05]  /*3760*/  ISETP.GT.AND P2, PT, R30, 0x38, PT ;  /* 0x000000381e00780c */ /* 0x000fca0003f44270 */
        /* <DEDUP_REMOVED lines=91> */
[----:B--2---:R-:W-:-:S07]  /*3d20*/  FSEL R95, R95, -INF , P6 ;  /* 0xff8000005f5f7808 */ /* 0x004fce0003000000 */
[----:B------:R-:W2:Y:S01]  /*3d30*/  MUFU.TANH R44, R44 ;  /* 0x0000002c002c7308 */ /* 0x000ea20000002400 */
[----:B-1----:R-:W-:Y:S02]  /*3d40*/  FSEL R45, R45, -INF , P4 ;  /* 0xff8000002d2d7808 */ /* 0x002fe40002000000 */
[----:B------:R-:W-:-:S05]  /*3d50*/  ISETP.GT.AND P4, PT, R30, 0x78, PT ;  /* 0x000000781e00780c */ /* 0x000fca0003f84270 */
[----:B------:R-:W1:Y:S01]  /*3d60*/  MUFU.TANH R54, R54 ;  /* 0x0000003600367308 */ /* 0x000e620000002400 */
[----:B0-----:R-:W-:-:S07]  /*3d70*/  FSEL R52, R52, -INF , P5 ;  /* 0xff80000034347808 */ /* 0x001fce0002800000 */
[----:B------:R-:W0:Y:S01]  /*3d80*/  MUFU.TANH R46, R46 ;  /* 0x0000002e002e7308 */ /* 0x000e220000002400 */
[----:B--2---:R-:W-:Y:S02]  /*3d90*/  FSEL R44, R44, -INF , P3 ;  /* 0xff8000002c2c7808 */ /* 0x004fe40001800000 */
[----:B------:R-:W-:-:S05]  /*3da0*/  ISETP.GT.AND P3, PT, R30, 0x79, PT ;  /* 0x000000791e00780c */ /* 0x000fca0003f64270 */
[----:B------:R-:W2:Y:S01]  /*3db0*/  MUFU.TANH R53, R53 ;  /* 0x0000003500357308 */ /* 0x000ea20000002400 */
[----:B-1----:R-:W-:-:S07]  /*3dc0*/  FSEL R31, R54, -INF , P4 ;  /* 0xff800000361f7808 */ /* 0x002fce0002000000 */
[----:B------:R-:W1:Y:S01]  /*3dd0*/  MUFU.TANH R47, R47 ;  /* 0x0000002f002f7308 */ /* 0x000e620000002400 */
[----:B0-----:R-:W-:Y:S02]  /*3de0*/  FSEL R46, R46, -INF , P2 ;  /* 0xff8000002e2e7808 */ /* 0x001fe40001000000 */
[----:B------:R-:W-:-:S05]  /*3df0*/  ISETP.GT.AND P2, PT, R30, 0x80, PT ;  /* 0x000000801e00780c */ /* 0x000fca0003f44270 */
[----:B------:R-:W-:Y:S01]  /*3e00*/  MUFU.TANH R56, R56 ;  /* 0x0000003800387308 */ /* 0x000fe20000002400 */
[----:B--2---:R-:W-:-:S07]  /*3e10*/  FSEL R53, R53, -INF , P3 ;  /* 0xff80000035357808 */ /* 0x004fce0001800000 */
[----:B------:R-:W0:Y:S01]  /*3e20*/  MUFU.TANH R49, R49 ;  /* 0x0000003100317308 */ /* 0x000e220000002400 */
[----:B-1----:R-:W-:Y:S02]  /*3e30*/  FSEL R47, R47, -INF , P1 ;  /* 0xff8000002f2f7808 */ /* 0x002fe40000800000 */
[----:B------:R-:W-:-:S05]  /*3e40*/  ISETP.GT.AND P1, PT, R30, 0x81, PT ;  /* 0x000000811e00780c */ /* 0x000fca0003f24270 */
[----:B------:R-:W1:Y:S08]  /*3e50*/  MUFU.TANH R55, R55 ;  /* 0x0000003700377308 */ /* 0x000e700000002400 */
[----:B------:R2:W-:Y:S01]  /*3e60*/  MUFU.TANH R58, R33 ;  /* 0x00000021003a7308 */ /* 0x0005e20000002400 */
[----:B0-----:R-:W-:Y:S02]  /*3e70*/  FSEL R49, R49, -INF , P6 ;  /* 0xff80000031317808 */ /* 0x001fe40003000000 */
[----:B------:R-:W-:-:S05]  /*3e80*/  ISETP.GT.AND P6, PT, R30, 0x88, PT ;  /* 0x000000881e00780c */ /* 0x000fca0003fc4270 */
[----:B------:R-:W0:Y:S01]  /*3e90*/  MUFU.TANH R48, R48 ;  /* 0x0000003000307308 */ /* 0x000e220000002400 */
[----:B--2---:R-:W-:-:S04]  /*3ea0*/  FMNMX.FTZ R33, R95, R32, !PT ;  /* 0x000000205f217209 */ /* 0x004fc80007810000 */
[----:B------:R-:W-:Y:S02]  /*3eb0*/  FMNMX.FTZ R32, R52, R33, !PT ;  /* 0x0000002134207209 */ /* 0x000fe40007810000 */
[----:B-1----:R-:W-:Y:S01]  /*3ec0*/  FSEL R33, R55, -INF , P1 ;  /* 0xff80000037217808 */ /* 0x002fe20000800000 */
[----:B------:R-:W1:Y:S08]  /*3ed0*/  MUFU.TANH R51, R51 ;  /* 0x0000003300337308 */ /* 0x000e700000002400 */
[----:B------:R2:W-:Y:S01]  /*3ee0*/  MUFU.TANH R59, R36 ;  /* 0x00000024003b7308 */ /* 0x0005e20000002400 */
[----:B0-----:R-:W-:-:S02]  /*3ef0*/  FSEL R48, R48, -INF , P5 ;  /* 0xff80000030307808 */ /* 0x001fc40002800000 */
[----:B------:R-:W-:-:S05]  /*3f00*/  ISETP.GT.AND P5, PT, R30, 0x89, PT ;  /* 0x000000891e00780c */ /* 0x000fca0003fa4270 */
[----:B------:R-:W0:Y:S01]  /*3f10*/  MUFU.TANH R50, R50 ;  /* 0x0000003200327308 */ /* 0x000e220000002400 */
[----:B--2---:R-:W-:Y:S02]  /*3f20*/  FMNMX.FTZ R36, R31, R32, !PT ;  /* 0x000000201f247209 */ /* 0x004fe40007810000 */
[----:B------:R-:W-:Y:S02]  /*3f30*/  FSEL R32, R56, -INF , P2 ;  /* 0xff80000038207808 */ /* 0x000fe40001000000 */
[----:B-1----:R-:W-:Y:S02]  /*3f40*/  FSEL R51, R51, -INF , P4 ;  /* 0xff80000033337808 */ /* 0x002fe40002000000 */
[----:B------:R-:W-:Y:S01]  /*3f50*/  ISETP.GT.AND P4, PT, R30, 0x90, PT ;  /* 0x000000901e00780c */ /* 0x000fe20003f84270 */
[----:B------:R1:W-:Y:S08]  /*3f60*/  MUFU.TANH R96, R37 ;  /* 0x0000002500607308 */ /* 0x0003f00000002400 */
[----:B------:R-:W2:Y:S01]  /*3f70*/  MUFU.TANH R28, R28 ;  /* 0x0000001c001c7308 */ /* 0x000ea20000002400 */
[----:B-1----:R-:W-:-:S02]  /*3f80*/  FMNMX.FTZ R37, R53, R36, !PT ;  /* 0x0000002435257209 */ /* 0x002fc40007810000 */
[----:B------:R-:W-:Y:S02]  /*3f90*/  FSEL R36, R57, -INF , P6 ;  /* 0xff80000039247808 */ /* 0x000fe40003000000 */
[----:B0-----:R-:W-:Y:S02]  /*3fa0*/  FSEL R50, R50, -INF , P3 ;  /* 0xff80000032327808 */ /* 0x001fe40001800000 */
[----:B------:R-:W-:Y:S01]  /*3fb0*/  ISETP.GT.AND P3, PT, R30, 0x91, PT ;  /* 0x000000911e00780c */ /* 0x000fe20003f64270 */
[----:B------:R0:W-:Y:S08]  /*3fc0*/  MUFU.TANH R97, R40 ;  /* 0x0000002800617308 */ /* 0x0001f00000002400 */
[----:B------:R-:W1:Y:S01]  /*3fd0*/  MUFU.TANH R29, R29 ;  /* 0x0000001d001d7308 */ /* 0x000e620000002400 */
[----:B0-----:R-:W-:-:S02]  /*3fe0*/  FMNMX.FTZ R40, R32, R37, !PT ;  /* 0x0000002520287209 */ /* 0x001fc40007810000 */
[----:B------:R-:W-:Y:S02]  /*3ff0*/  FSEL R37, R58, -INF , P5 ;  /* 0xff8000003a257808 */ /* 0x000fe40002800000 */
[----:B--2---:R-:W-:Y:S02]  /*4000*/  FSEL R28, R28, -INF , P2 ;  /* 0xff8000001c1c7808 */ /* 0x004fe40001000000 */
[----:B------:R-:W-:Y:S01]  /*4010*/  ISETP.GT.AND P2, PT, R30, 0x98, PT ;  /* 0x000000981e00780c */ /* 0x000fe20003f44270 */
[----:B------:R0:W2:Y:S08]  /*4020*/  MUFU.TANH R98, R41 ;  /* 0x0000002900627308 */ /* 0x0000b00000002400 */
[----:B------:R-:W-:Y:S01]  /*4030*/  MUFU.TANH R99, R39 ;  /* 0x0000002700637308 */ /* 0x000fe20000002400 */
[----:B0-----:R-:W-:-:S02]  /*4040*/  FMNMX.FTZ R41, R33, R40, !PT ;  /* 0x0000002821297209 */ /* 0x001fc40007810000 */
[----:B------:R-:W-:Y:S02]  /*4050*/  FSEL R40, R59, -INF , P4 ;  /* 0xff8000003b287808 */ /* 0x000fe40002000000 */
[----:B------:R-:W-:Y:S02]  /*4060*/  FMNMX.FTZ R54, R36, R41, !PT ;  /* 0x0000002924367209 */ /* 0x000fe40007810000 */
[----:B------:R-:W-:Y:S01]  /*4070*/  FSEL R41, R96, -INF , P3 ;  /* 0xff80000060297808 */ /* 0x000fe20001800000 */
[----:B------:R-:W-:Y:S01]  /*4080*/  MUFU.TANH R101, R43 ;  /* 0x0000002b00657308 */ /* 0x000fe20000002400 */
[----:B------:R-:W-:Y:S02]  /*4090*/  FMNMX.FTZ R55, R37, R54, !PT ;  /* 0x0000003625377209 */ /* 0x000fe40007810000 */
[----:B-1----:R-:W-:Y:S02]  /*40a0*/  FSEL R29, R29, -INF , P1 ;  /* 0xff8000001d1d7808 */ /* 0x002fe40000800000 */
[----:B------:R-:W-:-:S02]  /*40b0*/  FMNMX.FTZ R54, R40, R55, !PT ;  /* 0x0000003728367209 */ /* 0x000fc40007810000 */
[----:B------:R-:W-:Y:S01]  /*40c0*/  ISETP.GT.AND P1, PT, R30, 0x99, PT ;  /* 0x000000991e00780c */ /* 0x000fe20003f24270 */
[----:B------:R-:W-:Y:S01]  /*40d0*/  MUFU.TANH R100, R42 ;  /* 0x0000002a00647308 */ /* 0x000fe20000002400 */
[----:B------:R-:W-:Y:S02]  /*40e0*/  FSEL R30, R97, -INF , P2 ;  /* 0xff800000611e7808 */ /* 0x000fe40001000000 */
[----:B------:R-:W-:Y:S02]  /*40f0*/  FMNMX.FTZ R55, R41, R54, !PT ;  /* 0x0000003629377209 */ /* 0x000fe40007810000 */
[----:B--2---:R-:W-:Y:S02]  /*4100*/  FSEL R54, R98, -INF , P1 ;  /* 0xff80000062367808 */ /* 0x004fe40000800000 */
[----:B------:R-:W-:Y:S01]  /*4110*/  FMNMX.FTZ R55, R30, R55, !PT ;  /* 0x000000371e377209 */ /* 0x000fe20007810000 */
[----:B------:R0:W-:Y:S03]  /*4120*/  MUFU.TANH R97, R35 ;  /* 0x0000002300617308 */ /* 0x0001e60000002400 */
[----:B------:R-:W-:-:S05]  /*4130*/  FMNMX.FTZ R56, R54, R55, !PT ;  /* 0x0000003736387209 */ /* 0x000fca0007810000 */
[----:B------:R-:W1:Y:S01]  /*4140*/  SHFL.BFLY PT, R55, R56, 0x2, 0x1f ;  /* 0x0c401f0038377f89 */ /* 0x000e6200000e0000 */
[----:B0-----:R-:W-:Y:S01]  /*4150*/  FMNMX.FTZ R35, R5, R4, !PT ;  /* 0x0000000405237209 */ /* 0x001fe20007810000 */
[----:B------:R0:W2:Y:S08]  /*4160*/  MUFU.TANH R98, R38 ;  /* 0x0000002600627308 */ /* 0x0000b00000002400 */
[----:B------:R3:W-:Y:S01]  /*4170*/  MUFU.TANH R96, R34 ;  /* 0x0000002200607308 */ /* 0x0007e20000002400 */
[----:B0-----:R-:W-:-:S04]  /*4180*/  FMNMX.FTZ R38, R8, R35, !PT ;  /* 0x0000002308267209 */ /* 0x001fc80007810000 */
[----:B------:R-:W-:-:S04]  /*4190*/  FMNMX.FTZ R38, R9, R38, !PT ;  /* 0x0000002609267209 */ /* 0x000fc80007810000 */
[----:B------:R-:W-:-:S04]  /*41a0*/  FMNMX.FTZ R39, R13, R38, !PT ;  /* 0x000000260d277209 */ /* 0x000fc80007810000 */
[----:B------:R-:W-:Y:S02]  /*41b0*/  FMNMX.FTZ R38, R12, R39, !PT ;  /* 0x000000270c267209 */ /* 0x000fe40007810000 */
[----:B-1----:R-:W-:Y:S02]  /*41c0*/  FMNMX.FTZ R57, R56, R55, !PT ;  /* 0x0000003738397209 */ /* 0x002fe40007810000 */
[----:B------:R-:W-:-:S03]  /*41d0*/  FMNMX.FTZ R39, R15, R38, !PT ;  /* 0x000000260f277209 */ /* 0x000fc60007810000 */
[----:B------:R-:W0:Y:S01]  /*41e0*/  SHFL.BFLY PT, R58, R57, 0x1, 0x1f ;  /* 0x0c201f00393a7f89 */ /* 0x000e2200000e0000 */
[----:B------:R-:W-:-:S04]  /*41f0*/  FMNMX.FTZ R39, R14, R39, !PT ;  /* 0x000000270e277209 */ /* 0x000fc80007810000 */
[----:B------:R-:W-:-:S04]  /*4200*/  FMNMX.FTZ R43, R26, R39, !PT ;  /* 0x000000271a2b7209 */ /* 0x000fc80007810000 */
[----:B------:R-:W-:-:S04]  /*4210*/  FMNMX.FTZ R42, R24, R43, !PT ;  /* 0x0000002b182a7209 */ /* 0x000fc80007810000 */
[----:B------:R-:W-:-:S04]  /*4220*/  FMNMX.FTZ R43, R77, R42, !PT ;  /* 0x0000002a4d2b7209 */ /* 0x000fc80007810000 */
[----:B------:R-:W-:Y:S02]  /*4230*/  FMNMX.FTZ R56, R76, R43, !PT ;  /* 0x0000002b4c387209 */ /* 0x000fe40007810000 */
[----:B0-----:R-:W-:Y:S01]  /*4240*/  FMNMX.FTZ R121, R57, R58, !PT ;  /* 0x0000003a39797209 */ /* 0x001fe20007810000 */
[----:B------:R-:W-:Y:S01]  /*4250*/  IMAD.U32 R58, RZ, RZ, UR6 ;  /* 0x00000006ff3a7e24 */ /* 0x000fe2000f8e00ff */
[----:B------:R-:W-:Y:S02]  /*4260*/  FMNMX.FTZ R57, R79, R56, !PT ;  /* 0x000000384f397209 */ /* 0x000fe40007810000 */
[C---:B------:R-:W-:Y:S01]  /*4270*/  FSETP.NEU.FTZ.AND P0, PT, R121.reuse, -INF , PT ;  /* 0xff8000007900780b */ /* 0x040fe20003f1d000 */
[----:B------:R-:W-:-:S01]  /*4280*/  FFMA.FTZ R55, R121, R58, -8 ;  /* 0xc100000079377423 */ /* 0x000fc2000001003a */
        /* <DEDUP_REMOVED lines=8> */
[----:B------:R-:W-:-:S01]  /*4310*/  FFMA.FTZ R80, R80, UR6, -R55 ;  /* 0x0000000650507c23 */ /* 0x000fc20008010837 */
[--C-:B------:R-:W-:Y:S01]  /*4320*/  FFMA.FTZ R89, R89, UR6, -R55.reuse ;  /* 0x0000000659597c23 */ /* 0x100fe20008010837 */
[----:B------:R-:W-:Y:S01]  /*4330*/  FMNMX.FTZ R59, R60, R59, !PT ;  /* 0x0000003b3c3b7209 */ /* 0x000fe20007810000 */
[----:B------:R-:W-:Y:S01]  /*4340*/  MUFU.EX2 R56, R85 ;  /* 0x0000005500387308 */ /* 0x000fe20000000800 */
[----:B------:R-:W-:-:S01]  /*4350*/  FFMA.FTZ R57, R87, UR6, -R55 ;  /* 0x0000000657397c23 */ /* 0x000fc20008010837 */
[----:B--2---:R-:W-:Y:S01]  /*4360*/  FSEL R87, R98, -INF , P4 ;  /* 0xff80000062577808 */ /* 0x004fe20002000000 */
[----:B------:R-:W-:-:S01]  /*4370*/  FFMA.FTZ R81, R81, UR6, -R55 ;  /* 0x0000000651517c23 */ /* 0x000fc20008010837 */
[----:B------:R-:W-:Y:S01]  /*4380*/  FMNMX.FTZ R58, R62, R59, !PT ;  /* 0x0000003b3e3a7209 */ /* 0x000fe20007810000 */
[----:B---3--:R-:W-:-:S01]  /*4390*/  FFMA.FTZ R34, R92, UR6, -R55 ;  /* 0x000000065c227c23 */ /* 0x008fc20008010837 */
[----:B------:R-:W-:Y:S01]  /*43a0*/  FSEL R92, R101, -INF , P1 ;  /* 0xff800000655c7808 */ /* 0x000fe20000800000 */
[----:B------:R-:W-:-:S01]  /*43b0*/  FFMA.FTZ R35, R93, UR6, -R55 ;  /* 0x000000065d237c23 */ /* 0x000fc20008010837 */
[----:B------:R-:W-:Y:S01]  /*43c0*/  FMNMX.FTZ R59, R63, R58, !PT ;  /* 0x0000003a3f3b7209 */ /* 0x000fe20007810000 */
[----:B------:R0:W-:Y:S01]  /*43d0*/  MUFU.EX2 R39, R80 ;  /* 0x0000005000277308 */ /* 0x0001e20000000800 */
[----:B------:R-:W-:-:S01]  /*43e0*/  FFMA.FTZ R58, R88, UR6, -R55 ;  /* 0x00000006583a7c23 */ /* 0x000fc20008010837 */
[--C-:B------:R-:W-:Y:S01]  /*43f0*/  FFMA.FTZ R94, R94, UR6, -R55.reuse ;  /* 0x000000065e5e7c23 */ /* 0x100fe20008010837 */
[----:B------:R-:W-:Y:S01]  /*4400*/  FMNMX.FTZ R84, R64, R59, !PT ;  /* 0x0000003b40547209 */ /* 0x000fe20007810000 */
[--C-:B------:R-:W-:Y:S01]  /*4410*/  FFMA.FTZ R6, R6, UR6, -R55.reuse ;  /* 0x0000000606067c23 */ /* 0x100fe20008010837 */
[----:B------:R-:W-:-:S01]  /*4420*/  FFMA.FTZ R7, R7, UR6, -R55 ;  /* 0x0000000607077c23 */ /* 0x000fc20008010837 */
[--C-:B------:R-:W-:Y:S01]  /*4430*/  FFMA.FTZ R10, R10, UR6, -R55.reuse ;  /* 0x000000060a0a7c23 */ /* 0x100fe20008010837 */
[----:B------:R-:W-:Y:S01]  /*4440*/  FMNMX.FTZ R59, R65, R84, !PT ;  /* 0x00000054413b7209 */ /* 0x000fe20007810000 */
[----:B------:R1:W2:Y:S01]  /*4450*/  MUFU.EX2 R42, R81 ;  /* 0x00000051002a7308 */ /* 0x0002a20000000800 */
[----:B0-----:R-:W-:-:S01]  /*4460*/  FFMA.FTZ R80, R86, UR6, -R55 ;  /* 0x0000000656507c23 */ /* 0x001fc20008010837 */
[--C-:B------:R-:W-:Y:S01]  /*4470*/  FFMA.FTZ R11, R11, UR6, -R55.reuse ;  /* 0x000000060b0b7c23 */ /* 0x100fe20008010837 */
[----:B------:R-:W-:Y:S01]  /*4480*/  FMNMX.FTZ R84, R66, R59, !PT ;  /* 0x0000003b42547209 */ /* 0x000fe20007810000 */
[--C-:B------:R-:W-:Y:S01]  /*4490*/  FFMA.FTZ R20, R20, UR6, -R55.reuse ;  /* 0x0000000614147c23 */ /* 0x100fe20008010837 */
[----:B------:R-:W-:-:S01]  /*44a0*/  FFMA.FTZ R21, R21, UR6, -R55 ;  /* 0x0000000615157c23 */ /* 0x000fc20008010837 */
[--C-:B------:R-:W-:Y:S01]  /*44b0*/  FFMA.FTZ R27, R27, UR6, -R55.reuse ;  /* 0x000000061b1b7c23 */ /* 0x100fe20008010837 */
[----:B------:R-:W-:Y:S01]  /*44c0*/  FMNMX.FTZ R84, R67, R84, !PT ;  /* 0x0000005443547209 */ /* 0x000fe20007810000 */
[----:B------:R0:W-:Y:S01]  /*44d0*/  MUFU.EX2 R59, R89 ;  /* 0x00000059003b7308 */ /* 0x0001e20000000800 */
[----:B-1----:R-:W-:-:S01]  /*44e0*/  FFMA.FTZ R81, R91, UR6, -R55 ;  /* 0x000000065b517c23 */ /* 0x002fc20008010837 */
[----:B------:R-:W-:Y:S01]  /*44f0*/  FSEL R91, R100, -INF , P2 ;  /* 0xff800000645b7808 */ /* 0x000fe20001000000 */
[----:B------:R-:W-:-:S01]  /*4500*/  FFMA.FTZ R68, R68, UR6, -R55 ;  /* 0x0000000644447c23 */ /* 0x000fc20008010837 */
[----:B------:R-:W-:Y:S01]  /*4510*/  FMNMX.FTZ R85, R45, R84, !PT ;  /* 0x000000542d557209 */ /* 0x000fe20007810000 */
[----:B------:R-:W-:-:S01]  /*4520*/  FFMA.FTZ R84, R90, UR6, -R55 ;  /* 0x000000065a547c23 */ /* 0x000fc20008010837 */
[----:B------:R-:W-:Y:S01]  /*4530*/  FSEL R90, R99, -INF , P3 ;  /* 0xff800000635a7808 */ /* 0x000fe20001800000 */
[----:B------:R-:W-:-:S01]  /*4540*/  FFMA.FTZ R69, R69, UR6, -R55 ;  /* 0x0000000645457c23 */ /* 0x000fc20008010837 */
[----:B------:R-:W-:Y:S01]  /*4550*/  FMNMX.FTZ R85, R44, R85, !PT ;  /* 0x000000552c557209 */ /* 0x000fe20007810000 */
[----:B------:R-:W-:Y:S01]  /*4560*/  MUFU.EX2 R38, R94 ;  /* 0x0000005e00267308 */ /* 0x000fe20000000800 */
[----:B------:R-:W-:-:S01]  /*4570*/  FFMA.FTZ R71, R71, UR6, -R55 ;  /* 0x0000000647477c23 */ /* 0x000fc20008010837 */
        /* <DEDUP_REMOVED lines=18> */
[----:B------:R-:W-:Y:S01]  /*46a0*/  FFMA.FTZ R30, R30, UR6, -R55 ;  /* 0x000000061e1e7c23 */ /* 0x000fe20008010837 */
[----:B--2---:R-:W-:Y:S01]  /*46b0*/  F2FP.SATFINITE.E4M3.F32.PACK_AB_MERGE_C R204, R42, R39, RZ ;  /* 0x000000272acc723e */ /* 0x004fe200048070ff */
[--C-:B------:R-:W-:Y:S01]  /*46c0*/  IMAD.MOV.U32 R99, RZ, RZ, R25.reuse ;  /* 0x000000ffff637224 */ /* 0x100fe200078e0019 */
[----:B------:R-:W-:Y:S01]  /*46d0*/  FMNMX.FTZ R85, R50, R85, !PT ;  /* 0x0000005532557209 */ /* 0x000fe20007810000 */
[----:B------:R-:W-:Y:S01]  /*46e0*/  MUFU.EX2 R10, R10 ;  /* 0x0000000a000a7308 */ /* 0x000fe20000000800 */
[----:B------:R-:W-:-:S02]  /*46f0*/  IMAD.MOV.U32 R98, RZ, RZ, R25 ;  /* 0x000000ffff627224 */ /* 0x000fc400078e0019 */
[----:B------:R-:W-:Y:S01]  /*4700*/  FMNMX.FTZ R86, R28, R85, !PT ;  /* 0x000000551c567209 */ /* 0x000fe20007810000 */
[--C-:B------:R-:W-:Y:S01]  /*4710*/  IMAD.MOV.U32 R101, RZ, RZ, R25.reuse ;  /* 0x000000ffff657224 */ /* 0x100fe200078e0019 */
[----:B------:R-:W-:Y:S01]  /*4720*/  FSEL R85, R96, -INF , P6 ;  /* 0xff80000060557808 */ /* 0x000fe20003000000 */
[--C-:B------:R-:W-:Y:S01]  /*4730*/  IMAD.MOV.U32 R100, RZ, RZ, R25.reuse ;  /* 0x000000ffff647224 */ /* 0x100fe200078e0019 */
[----:B------:R-:W-:Y:S01]  /*4740*/  FMNMX.FTZ R88, R29, R86, !PT ;  /* 0x000000561d587209 */ /* 0x000fe20007810000 */
[----:B------:R-:W1:Y:S01]  /*4750*/  MUFU.EX2 R11, R11 ;  /* 0x0000000b000b7308 */ /* 0x000e620000000800 */
[----:B------:R-:W-:Y:S01]  /*4760*/  FSEL R86, R97, -INF , P5 ;  /* 0xff80000061567808 */ /* 0x000fe20002800000 */
[----:B------:R-:W-:Y:S01]  /*4770*/  IMAD.MOV.U32 R108, RZ, RZ, R25 ;  /* 0x000000ffff6c7224 */ /* 0x000fe200078e0019 */
[----:B0-----:R-:W-:-:S04]  /*4780*/  FMNMX.FTZ R89, R85, R88, !PT ;  /* 0x0000005855597209 */ /* 0x001fc80007810000 */
[----:B------:R-:W-:Y:S01]  /*4790*/  FMNMX.FTZ R88, R86, R89, !PT ;  /* 0x0000005956587209 */ /* 0x000fe20007810000 */
[----:B------:R-:W-:Y:S03]  /*47a0*/  MUFU.EX2 R20, R20 ;  /* 0x0000001400147308 */ /* 0x000fe60000000800 */
[----:B------:R-:W-:-:S04]  /*47b0*/  FMNMX.FTZ R89, R87, R88, !PT ;  /* 0x0000005857597209 */ /* 0x000fc80007810000 */
[----:B------:R-:W-:Y:S01]  /*47c0*/  FMNMX.FTZ R88, R90, R89, !PT ;  /* 0x000000595a587209 */ /* 0x000fe20007810000 */
[----:B------:R-:W-:Y:S01]  /*47d0*/  MUFU.EX2 R21, R21 ;  /* 0x0000001500157308 */ /* 0x000fe20000000800 */
[----:B-1----:R-:W-:Y:S02]  /*47e0*/  F2FP.SATFINITE.E4M3.F32.PACK_AB_MERGE_C R200, R11, R10, RZ ;  /* 0x0000000a0bc8723e */ /* 0x002fe400048070ff */
[----:B------:R-:W-:Y:S01]  /*47f0*/  FMNMX.FTZ R89, R91, R88, !PT ;  /* 0x000000585b597209 */ /* 0x000fe20007810000 */
[----:B------:R-:W-:-:S01]  /*4800*/  FFMA.FTZ R88, R74, UR6, -R55 ;  /* 0x000000064a587c23 */ /* 0x000fc20008010837 */
[--C-:B------:R-:W-:Y:S01]  /*4810*/  FFMA.FTZ R74, R95, UR6, -R55.reuse ;  /* 0x000000065f4a7c23 */ /* 0x100fe20008010837 */
[----:B------:R-:W-:Y:S02]  /*4820*/  F2FP.SATFINITE.E4M3.F32.PACK_AB_MERGE_C R200, R7, R6, R200 ;  /* 0x0000000607c8723e */ /* 0x000fe400048070c8 */
[----:B------:R-:W-:Y:S01]  /*4830*/  FMNMX.FTZ R93, R92, R89, !PT ;  /* 0x000000595c5d7209 */ /* 0x000fe20007810000 */
[----:B------:R-:W-:-:S01]  /*4840*/  FFMA.FTZ R89, R52, UR6, -R55 ;  /* 0x0000000634597c23 */ /* 0x000fc20008010837 */
[----:B------:R-:W-:Y:S01]  /*4850*/  FFMA.FTZ R52, R53, UR6, -R55 ;  /* 0x0000000635347c23 */ /* 0x000fe20008010837 */
[----:B------:R-:W-:Y:S02]  /*4860*/  MUFU.EX2 R34, R34 ;  /* 0x0000002200227308 */ /* 0x000fe40000000800 */
[----:B------:R-:W0:Y:S06]  /*4870*/  SHFL.BFLY PT, R94, R93, 0x2, 0x1f ;  /* 0x0c401f005d5e7f89 */ /* 0x000e2c00000e0000 */
[----:B------:R-:W1:Y:S08]  /*4880*/  MUFU.EX2 R27, R27 ;  /* 0x0000001b001b7308 */ /* 0x000e700000000800 */
[----:B------:R-:W2:Y:S08]  /*4890*/  MUFU.EX2 R35, R35 ;  /* 0x0000002300237308 */ /* 0x000eb00000000800 */
[----:B------:R-:W-:Y:S01]  /*48a0*/  MUFU.EX2 R43, R43 ;  /* 0x0000002b002b7308 */ /* 0x000fe20000000800 */
[----:B-1----:R-:W-:-:S02]  /*48b0*/  F2FP.SATFINITE.E4M3.F32.PACK_AB_MERGE_C R202, R27, R34, RZ ;  /* 0x000000221bca723e */ /* 0x002fc400048070ff */
[----:B0-----:R-:W-:Y:S01]  /*48c0*/  FMNMX.FTZ R94, R93, R94, !PT ;  /* 0x0000005e5d5e7209 */ /* 0x001fe20007810000 */
[----:B------:R-:W-:Y:S01]  /*48d0*/  IMAD.U32 R93, RZ, RZ, UR6 ;  /* 0x00000006ff5d7e24 */ /* 0x000fe2000f8e00ff */
[----:B------:R-:W-:-:S03]  /*48e0*/  F2FP.SATFINITE.E4M3.F32.PACK_AB_MERGE_C R202, R21, R20, R202 ;  /* 0x0000001415ca723e */ /* 0x000fc600048070ca */
[----:B------:R-:W0:Y:S01]  /*48f0*/  SHFL.BFLY PT, R53, R94, 0x1, 0x1f ;  /* 0x0c201f005e357f89 */ /* 0x000e2200000e0000 */
[----:B------:R-:W-:Y:S01]  /*4900*/  MUFU.EX2 R57, R57 ;  /* 0x0000003900397308 */ /* 0x000fe20000000800 */
[----:B--2---:R-:W-:-:S07]  /*4910*/  F2FP.SATFINITE.E4M3.F32.PACK_AB_MERGE_C R204, R38, R35, R204 ;  /* 0x0000002326cc723e */ /* 0x004fce00048070cc */
[----:B------:R-:W1:Y:S08]  /*4920*/  MUFU.EX2 R80, R80 ;  /* 0x0000005000507308 */ /* 0x000e700000000800 */
[----:B------:R-:W-:Y:S01]  /*4930*/  MUFU.EX2 R58, R58 ;  /* 0x0000003a003a7308 */ /* 0x000fe20000000800 */
[----:B0-----:R-:W-:Y:S01]  /*4940*/  FMNMX.FTZ R120, R94, R53, !PT ;  /* 0x000000355e787209 */ /* 0x001fe20007810000 */
[----:B------:R-:W-:-:S06]  /*4950*/  FFMA.FTZ R53, R54, UR6, -R55 ;  /* 0x0000000636357c23 */ /* 0x000fcc0008010837 */
[----:B------:R-:W-:Y:S01]  /*4960*/  MUFU.EX2 R81, R81 ;  /* 0x0000005100517308 */ /* 0x000fe20000000800 */
[----:B-1----:R-:W-:Y:S01]  /*4970*/  F2FP.SATFINITE.E4M3.F32.PACK_AB_MERGE_C R206, R80, R57, RZ ;  /* 0x0000003950ce723e */ /* 0x002fe200048070ff */
[C---:B------:R-:W-:Y:S01]  /*4980*/  FFMA.FTZ R93, R120.reuse, R93, -8 ;  /* 0xc1000000785d7423 */ /* 0x040fe2000001005d */
[----:B------:R-:W-:Y:S02]  /*4990*/  FSETP.NEU.FTZ.AND P1, PT, R120, -INF , PT ;  /* 0xff8000007800780b */ /* 0x000fe40003f3d000 */
[----:B------:R-:W-:Y:S02]  /*49a0*/  F2FP.SATFINITE.E4M3.F32.PACK_AB_MERGE_C R206, R56, R43, R206 ;  /* 0x0000002b38ce723e */ /* 0x000fe400048070ce */
[----:B------:R-:W-:Y:S01]  /*49b0*/  FSEL R93, R93, RZ, P1 ;  /* 0x000000ff5d5d7208 */ /* 0x000fe20000800000 */
[----:B------:R-:W-:Y:S01]  /*49c0*/  MUFU.EX2 R84, R84 ;  /* 0x0000005400547308 */ /* 0x000fe20000000800 */
[----:B------:R-:W-:-:S03]  /*49d0*/  PLOP3.LUT P1, PT, PT, PT, UP0, 0x80, 0x0 ;  /* 0x000000000000781c */ /* 0x000fc60003f2f008 */
        /* <DEDUP_REMOVED lines=12> */
[----:B------:R-:W-:Y:S01]  /*4aa0*/  FFMA.FTZ R14, R79, UR6, -R93 ;  /* 0x000000064f0e7c23 */ /* 0x000fe2000801085d */
[----:B------:R-:W-:-:S01]  /*4ab0*/  FADD.FTZ R65, R6, R7 ;  /* 0x0000000706417221 */ /* 0x000fc20000010000 */
        /* <DEDUP_REMOVED lines=25> */
[----:B--2---:R-:W-:-:S01]  /*4c50*/  FFMA.FTZ R55, R60, UR6, -R93 ;  /* 0x000000063c377c23 */ /* 0x004fc2000801085d */
[----:B------:R-:W-:Y:S01]  /*4c60*/  FADD.FTZ R60, R10, R65 ;  /* 0x000000410a3c7221 */ /* 0x000fe20000010000 */
[----:B-1----:R-:W-:-:S01]  /*4c70*/  FADD.FTZ R64, R54, R79 ;  /* 0x0000004f36407221 */ /* 0x002fc20000010000 */
[--C-:B------:R-:W-:Y:S01]  /*4c80*/  FFMA.FTZ R85, R85, UR6, -R93.reuse ;  /* 0x0000000655557c23 */ /* 0x100fe2000801085d */
[----:B------:R-:W-:-:S01]  /*4c90*/  FFMA.FTZ R86, R86, UR6, -R93 ;  /* 0x0000000656567c23 */ /* 0x000fc2000801085d */
[----:B------:R-:W-:Y:S01]  /*4ca0*/  FADD.FTZ R65, R11, R60 ;  /* 0x0000003c0b417221 */ /* 0x000fe20000010000 */
[----:B------:R-:W-:-:S01]  /*4cb0*/  FFMA.FTZ R87, R87, UR6, -R93 ;  /* 0x0000000657577c23 */ /* 0x000fc2000801085d */
[----:B------:R-:W1:Y:S01]  /*4cc0*/  MUFU.EX2 R9, R9 ;  /* 0x0000000900097308 */ /* 0x000e620000000800 */
[----:B---3--:R-:W-:-:S01]  /*4cd0*/  FADD.FTZ R79, R95, R64 ;  /* 0x000000405f4f7221 */ /* 0x008fc20000010000 */
[----:B------:R-:W-:Y:S01]  /*4ce0*/  FADD.FTZ R60, R20, R65 ;  /* 0x00000041143c7221 */ /* 0x000fe20000010000 */
[----:B------:R-:W-:Y:S01]  /*4cf0*/  F2FP.SATFINITE.E4M3.F32.PACK_AB_MERGE_C R54, R95, R54, RZ ;  /* 0x000000365f36723e */ /* 0x000fe200048070ff */
[--C-:B------:R-:W-:Y:S01]  /*4d00*/  FFMA.FTZ R90, R90, UR6, -R93.reuse ;  /* 0x000000065a5a7c23 */ /* 0x100fe2000801085d */
[----:B------:R-:W-:-:S01]  /*4d10*/  FFMA.FTZ R91, R91, UR6, -R93 ;  /* 0x000000065b5b7c23 */ /* 0x000fc2000801085d */
[----:B------:R-:W-:Y:S01]  /*4d20*/  FADD.FTZ R65, R21, R60 ;  /* 0x0000003c15417221 */ /* 0x000fe20000010000 */
[----:B------:R-:W-:Y:S01]  /*4d30*/  F2FP.SATFINITE.E4M3.F32.PACK_AB_MERGE_C R201, R4, R5, R54 ;  /* 0x0000000504c9723e */ /* 0x000fe20004807036 */
[----:B------:R2:W3:Y:S01]  /*4d40*/  MUFU.EX2 R94, R15 ;  /* 0x0000000f005e7308 */ /* 0x0004e20000000800 */
[----:B0-----:R-:W-:-:S01]  /*4d50*/  FADD.FTZ R64, R8, R79 ;  /* 0x0000004f08407221 */ /* 0x001fc20000010000 */
[----:B------:R-:W-:Y:S01]  /*4d60*/  FADD.FTZ R60, R34, R65 ;  /* 0x00000041223c7221 */ /* 0x000fe20000010000 */
[----:B------:R-:W-:-:S01]  /*4d70*/  FFMA.FTZ R92, R92, UR6, -R93 ;  /* 0x000000065c5c7c23 */ /* 0x000fc2000801085d */
[----:B------:R-:W-:Y:S01]  /*4d80*/  F2FP.SATFINITE.E4M3.F32.PACK_AB_MERGE_C R208, R84, R81, RZ ;  /* 0x0000005154d0723e */ /* 0x000fe200048070ff */
[----:B------:R-:W-:-:S02]  /*4d90*/  IMAD.MOV.U32 R54, RZ, RZ, R25 ;  /* 0x000000ffff367224 */ /* 0x000fc400078e0019 */
[----:B------:R-:W-:Y:S01]  /*4da0*/  FADD.FTZ R60, R27, R60 ;  /* 0x0000003c1b3c7221 */ /* 0x000fe20000010000 */
[----:B------:R-:W-:Y:S01]  /*4db0*/  IMAD.MOV.U32 R27, RZ, RZ, R25 ;  /* 0x000000ffff1b7224 */ /* 0x000fe200078e0019 */
[----:B------:R-:W0:Y:S01]  /*4dc0*/  MUFU.EX2 R97, R96 ;  /* 0x0000006000617308 */ /* 0x000e220000000800 */
[----:B-1----:R-:W-:-:S01]  /*4dd0*/  FADD.FTZ R3, R9, R64 ;  /* 0x0000004009037221 */ /* 0x002fc20000010000 */
[----:B--2---:R-:W-:Y:S01]  /*4de0*/  FFMA.FTZ R15, R78, UR6, -R93 ;  /* 0x000000064e0f7c23 */ /* 0x004fe2000801085d */
[----:B------:R-:W-:-:S01]  /*4df0*/  FADD.FTZ R65, R35, R60 ;  /* 0x0000003c23417221 */ /* 0x000fc20000010000 */
[----:B------:R-:W-:Y:S01]  /*4e00*/  F2FP.SATFINITE.E4M3.F32.PACK_AB_MERGE_C R208, R59, R58, R208 ;  /* 0x0000003a3bd0723e */ /* 0x000fe200048070d0 */
[--C-:B------:R-:W-:Y:S02]  /*4e10*/  IMAD.MOV.U32 R35, RZ, RZ, R25.reuse ;  /* 0x000000ffff237224 */ /* 0x100fe400078e0019 */
[----:B------:R-:W-:Y:S01]  /*4e20*/  IMAD.MOV.U32 R79, RZ, RZ, R25 ;  /* 0x000000ffff4f7224 */ /* 0x000fe200078e0019 */
[----:B------:R-:W1:Y:S01]  /*4e30*/  MUFU.EX2 R12, R12 ;  /* 0x0000000c000c7308 */ /* 0x000e620000000800 */
[----:B---3--:R-:W-:-:S01]  /*4e40*/  FADD.FTZ R64, R94, R3 ;  /* 0x000000035e407221 */ /* 0x008fc20000010000 */
[----:B------:R-:W-:-:S02]  /*4e50*/  IMAD.MOV.U32 R78, RZ, RZ, R25 ;  /* 0x000000ffff4e7224 */ /* 0x000fc400078e0019 */
[--C-:B------:R-:W-:Y:S02]  /*4e60*/  IMAD.MOV.U32 R93, RZ, RZ, R25.reuse ;  /* 0x000000ffff5d7224 */ /* 0x100fe400078e0019 */
[----:B------:R-:W-:Y:S02]  /*4e70*/  IMAD.MOV.U32 R95, RZ, RZ, R25 ;  /* 0x000000ffff5f7224 */ /* 0x000fe400078e0019 */
[----:B------:R-:W2:Y:S01]  /*4e80*/  MUFU.EX2 R13, R13 ;  /* 0x0000000d000d7308 */ /* 0x000ea20000000800 */
[----:B0-----:R-:W-:-:S01]  /*4e90*/  FADD.FTZ R3, R97, R64 ;  /* 0x0000004061037221 */ /* 0x001fc20000010000 */
[----:B------:R-:W-:Y:S01]  /*4ea0*/  FADD.FTZ R64, R38, R65 ;  /* 0x0000004126407221 */ /* 0x000fe20000010000 */
[----:B------:R-:W-:Y:S01]  /*4eb0*/  F2FP.SATFINITE.E4M3.F32.PACK_AB_MERGE_C R94, R97, R94, RZ ;  /* 0x0000005e615e723e */ /* 0x000fe200048070ff */
[--C-:B------:R-:W-:Y:S02]  /*4ec0*/  IMAD.MOV.U32 R38, RZ, RZ, R25.reuse ;  /* 0x000000ffff267224 */ /* 0x100fe400078e0019 */
[----:B------:R-:W-:Y:S01]  /*4ed0*/  IMAD.MOV.U32 R97, RZ, RZ, R25 ;  /* 0x000000ffff617224 */ /* 0x000fe200078e0019 */
[----:B------:R-:W-:Y:S01]  /*4ee0*/  F2FP.SATFINITE.E4M3.F32.PACK_AB_MERGE_C R203, R9, R8, R94 ;  /* 0x0000000809cb723e */ /* 0x000fe2000480705e */
[----:B------:R-:W0:Y:S01]  /*4ef0*/  MUFU.EX2 R77, R77 ;  /* 0x0000004d004d7308 */ /* 0x000e220000000800 */
[----:B-1----:R-:W-:-:S01]  /*4f00*/  FADD.FTZ R60, R12, R3 ;  /* 0x000000030c3c7221 */ /* 0x002fc20000010000 */
[----:B------:R-:W-:Y:S01]  /*4f10*/  FADD.FTZ R3, R39, R64 ;  /* 0x0000004027037221 */ /* 0x000fe20000010000 */
[----:B------:R-:W-:-:S02]  /*4f20*/  IMAD.MOV.U32 R39, RZ, RZ, R25 ;  /* 0x000000ffff277224 */ /* 0x000fc400078e0019 */
[--C-:B------:R-:W-:Y:S02]  /*4f30*/  IMAD.MOV.U32 R94, RZ, RZ, R25.reuse ;  /* 0x000000ffff5e7224 */ /* 0x100fe400078e0019 */
[----:B------:R-:W-:Y:S01]  /*4f40*/  IMAD.MOV.U32 R96, RZ, RZ, R25 ;  /* 0x000000ffff607224 */ /* 0x000fe200078e0019 */
[----:B------:R-:W1:Y:S01]  /*4f50*/  MUFU.EX2 R76, R76 ;  /* 0x0000004c004c7308 */ /* 0x000e620000000800 */
[----:B--2---:R-:W-:-:S07]  /*4f60*/  FADD.FTZ R60, R13, R60 ;  /* 0x0000003c0d3c7221 */ /* 0x004fce0000010000 */
[----:B------:R-:W2:Y:S01]  /*4f70*/  MUFU.EX2 R14, R14 ;  /* 0x0000000e000e7308 */ /* 0x000ea20000000800 */
[----:B0-----:R-:W-:-:S01]  /*4f80*/  FADD.FTZ R65, R77, R60 ;  /* 0x0000003c4d417221 */ /* 0x001fc20000010000 */
[----:B------:R-:W-:Y:S01]  /*4f90*/  FADD.FTZ R60, R42, R3 ;  /* 0x000000032a3c7221 */ /* 0x000fe20000010000 */
[----:B------:R-:W-:-:S03]  /*4fa0*/  IMAD.MOV.U32 R42, RZ, RZ, R25 ;  /* 0x000000ffff2a7224 */ /* 0x000fc600078e0019 */
[----:B------:R-:W-:Y:S01]  /*4fb0*/  FADD.FTZ R3, R43, R60 ;  /* 0x0000003c2b037221 */ /* 0x000fe20000010000 */
[----:B------:R-:W-:Y:S01]  /*4fc0*/  IMAD.MOV.U32 R43, RZ, RZ, R25 ;  /* 0x000000ffff2b7224 */ /* 0x000fe200078e0019 */
[----:B------:R-:W0:Y:S01]  /*4fd0*/  MUFU.EX2 R15, R15 ;  /* 0x0000000f000f7308 */ /* 0x000e220000000800 */
[----:B-1----:R-:W-:-:S01]  /*4fe0*/  FADD.FTZ R65, R76, R65 ;  /* 0x000000414c417221 */ /* 0x002fc20000010000 */
[----:B------:R-:W-:Y:S01]  /*4ff0*/  FADD.FTZ R64, R56, R3 ;  /* 0x0000000338407221 */ /* 0x000fe20000010000 */
[----:B------:R-:W-:Y:S01]  /*5000*/  F2FP.SATFINITE.E4M3.F32.PACK_AB_MERGE_C R76, R76, R77, RZ ;  /* 0x0000004d4c4c723e */ /* 0x000fe200048070ff */
[----:B------:R-:W-:Y:S02]  /*5010*/  IMAD.MOV.U32 R56, RZ, RZ, R25 ;  /* 0x000000ffff387224 */ /* 0x000fe400078e0019 */
[----:B------:R-:W-:-:S01]  /*5020*/  FADD.FTZ R3, R57, R64 ;  /* 0x0000004039037221 */ /* 0x000fc20000010000 */
[----:B------:R-:W-:Y:S01]  /*5030*/  F2FP.SATFINITE.E4M3.F32.PACK_AB_MERGE_C R205, R13, R12, R76 ;  /* 0x0000000c0dcd723e */ /* 0x000fe2000480704c */
[----:B------:R-:W1:Y:S01]  /*5040*/  MUFU.EX2 R83, R83 ;  /* 0x0000005300537308 */ /* 0x000e620000000800 */
[----:B--2---:R-:W-:-:S01]  /*5050*/  FADD.FTZ R60, R14, R65 ;  /* 0x000000410e3c7221 */ /* 0x004fc20000010000 */
[----:B------:R-:W-:Y:S01]  /*5060*/  FADD.FTZ R3, R80, R3 ;  /* 0x0000000350037221 */ /* 0x000fe20000010000 */
[----:B------:R-:W-:-:S02]  /*5070*/  IMAD.MOV.U32 R57, RZ, RZ, R25 ;  /* 0x000000ffff397224 */ /* 0x000fc400078e0019 */
[----:B------:R-:W-:Y:S02]  /*5080*/  IMAD.MOV.U32 R64, RZ, RZ, R25 ;  /* 0x000000ffff407224 */ /* 0x000fe400078e0019 */
[----:B------:R-:W-:-:S01]  /*5090*/  FADD.FTZ R10, R58, R3 ;  /* 0x000000033a0a7221 */ /* 0x000fc20000010000 */
[----:B------:R-:W-:Y:S01]  /*50a0*/  IMAD.MOV.U32 R58, RZ, RZ, R25 ;  /* 0x000000ffff3a7224 */ /* 0x000fe200078e0019 */
[----:B------:R-:W2:Y:S01]  /*50b0*/  MUFU.EX2 R82, R82 ;  /* 0x0000005200527308 */ /* 0x000ea20000000800 */
[----:B0-----:R-:W-:-:S01]  /*50c0*/  FADD.FTZ R60, R15, R60 ;  /* 0x0000003c0f3c7221 */ /* 0x001fc20000010000 */
[----:B------:R-:W-:Y:S01]  /*50d0*/  FADD.FTZ R10, R59, R10 ;  /* 0x0000000a3b0a7221 */ /* 0x000fe20000010000 */
[--C-:B------:R-:W-:Y:S02]  /*50e0*/  IMAD.MOV.U32 R59, RZ, RZ, R25.reuse ;  /* 0x000000ffff3b7224 */ /* 0x100fe400078e0019 */
[----:B------:R-:W-:Y:S02]  /*50f0*/  IMAD.MOV.U32 R77, RZ, RZ, R25 ;  /* 0x000000ffff4d7224 */ /* 0x000fe400078e0019 */
[----:B------:R-:W-:-:S01]  /*5100*/  FADD.FTZ R11, R81, R10 ;  /* 0x0000000a510b7221 */ /* 0x000fc20000010000 */
[----:B------:R-:W-:Y:S01]  /*5110*/  IMAD.MOV.U32 R76, RZ, RZ, R25 ;  /* 0x000000ffff4c7224 */ /* 0x000fe200078e0019 */
[----:B------:R-:W0:Y:S01]  /*5120*/  MUFU.EX2 R24, R24 ;  /* 0x0000001800187308 */ /* 0x000e220000000800 */
[----:B-1----:R-:W-:-:S01]  /*5130*/  FADD.FTZ R65, R83, R60 ;  /* 0x0000003c53417221 */ /* 0x002fc20000010000 */
[----:B------:R-:W-:Y:S01]  /*5140*/  FADD.FTZ R11, R84, R11 ;  /* 0x0000000b540b7221 */ /* 0x000fe20000010000 */
[----:B------:R-:W-:-:S02]  /*5150*/  IMAD.MOV.U32 R60, RZ, RZ, R25 ;  /* 0x000000ffff3c7224 */ /* 0x000fc400078e0019 */
[--C-:B------:R-:W-:Y:S02]  /*5160*/  IMAD.MOV.U32 R81, RZ, RZ, R25.reuse ;  /* 0x000000ffff517224 */ /* 0x100fe400078e0019 */
[----:B------:R-:W-:Y:S01]  /*5170*/  IMAD.MOV.U32 R80, RZ, RZ, R25 ;  /* 0x000000ffff507224 */ /* 0x000fe200078e0019 */
[----:B------:R-:W1:Y:S01]  /*5180*/  MUFU.EX2 R55, R55 ;  /* 0x0000003700377308 */ /* 0x000e620000000800 */
[----:B--2---:R-:W-:-:S01]  /*5190*/  FADD.FTZ R65, R82, R65 ;  /* 0x0000004152417221 */ /* 0x004fc20000010000 */
[----:B------:R-:W-:Y:S01]  /*51a0*/  F2FP.SATFINITE.E4M3.F32.PACK_AB_MERGE_C R82, R82, R83, RZ ;  /* 0x000000535252723e */ /* 0x000fe200048070ff */
[--C-:B------:R-:W-:Y:S02]  /*51b0*/  IMAD.MOV.U32 R83, RZ, RZ, R25.reuse ;  /* 0x000000ffff537224 */ /* 0x100fe400078e0019 */
[--C-:B------:R-:W-:Y:S01]  /*51c0*/  IMAD.MOV.U32 R84, RZ, RZ, R25.reuse ;  /* 0x000000ffff547224 */ /* 0x100fe200078e0019 */
[----:B------:R-:W-:Y:S01]  /*51d0*/  F2FP.SATFINITE.E4M3.F32.PACK_AB_MERGE_C R207, R15, R14, R82 ;  /* 0x0000000e0fcf723e */ /* 0x000fe20004807052 */
[----:B------:R-:W-:Y:S01]  /*51e0*/  IMAD.MOV.U32 R82, RZ, RZ, R25 ;  /* 0x000000ffff527224 */ /* 0x000fe200078e0019 */
[----:B------:R-:W2:Y:S01]  /*51f0*/  MUFU.EX2 R62, R62 ;  /* 0x0000003e003e7308 */ /* 0x000ea20000000800 */
[----:B0-----:R-:W-:-:S01]  /*5200*/  FADD.FTZ R34, R24, R65 ;  /* 0x0000004118227221 */ /* 0x001fc20000010000 */
[----:B------:R-:W-:-:S06]  /*5210*/  IMAD.MOV.U32 R65, RZ, RZ, R25 ;  /* 0x000000ffff417224 */ /* 0x000fcc00078e0019 */
[----:B------:R-:W0:Y:S01]  /*5220*/  MUFU.EX2 R63, R63 ;  /* 0x0000003f003f7308 */ /* 0x000e220000000800 */
[----:B-1----:R-:W-:-:S07]  /*5230*/  FADD.FTZ R3, R55, R34 ;  /* 0x0000002237037221 */ /* 0x002fce0000010000 */
[----:B------:R-:W1:Y:S01]  /*5240*/  MUFU.EX2 R68, R68 ;  /* 0x0000004400447308 */ /* 0x000e620000000800 */
[----:B--2---:R-:W-:-:S07]  /*5250*/  FADD.FTZ R10, R62, R3 ;  /* 0x000000033e0a7221 */ /* 0x004fce0000010000 */
[----:B------:R-:W2:Y:S01]  /*5260*/  MUFU.EX2 R26, R26 ;  /* 0x0000001a001a7308 */ /* 0x000ea20000000800 */
[----:B0-----:R-:W-:-:S01]  /*5270*/  FADD.FTZ R3, R63, R10 ;  /* 0x0000000a3f037221 */ /* 0x001fc20000010000 */
[----:B------:R-:W-:Y:S01]  /*5280*/  F2FP.SATFINITE.E4M3.F32.PACK_AB_MERGE_C R62, R63, R62, RZ ;  /* 0x0000003e3f3e723e */ /* 0x000fe200048070ff */
[----:B------:R-:W-:-:S03]  /*5290*/  IMAD.MOV.U32 R63, RZ, RZ, R25 ;  /* 0x000000ffff3f7224 */ /* 0x000fc600078e0019 */
[----:B------:R-:W-:Y:S01]  /*52a0*/  F2FP.SATFINITE.E4M3.F32.PACK_AB_MERGE_C R209, R55, R24, R62 ;  /* 0x0000001837d1723e */ /* 0x000fe2000480703e */
[----:B------:R-:W-:Y:S01]  /*52b0*/  IMAD.MOV.U32 R24, RZ, RZ, R25 ;  /* 0x000000ffff187224 */ /* 0x000fe200078e0019 */
[----:B------:R-:W0:Y:S01]  /*52c0*/  MUFU.EX2 R69, R69 ;  /* 0x0000004500457308 */ /* 0x000e220000000800 */
[----:B-1----:R-:W-:-:S01]  /*52d0*/  FADD.FTZ R10, R68, R11 ;  /* 0x0000000b440a7221 */ /* 0x002fc20000010000 */
[--C-:B------:R-:W-:Y:S02]  /*52e0*/  IMAD.MOV.U32 R55, RZ, RZ, R25.reuse ;  /* 0x000000ffff377224 */ /* 0x100fe400078e0019 */
[----:B------:R-:W-:-:S04]  /*52f0*/  IMAD.MOV.U32 R62, RZ, RZ, R25 ;  /* 0x000000ffff3e7224 */ /* 0x000fc800078e0019 */
[----:B------:R-:W1:Y:S01]  /*5300*/  MUFU.EX2 R61, R61 ;  /* 0x0000003d003d7308 */ /* 0x000e620000000800 */
[----:B--2---:R-:W-:-:S07]  /*5310*/  FADD.FTZ R34, R26, R3 ;  /* 0x000000031a227221 */ /* 0x004fce0000010000 */
[----:B------:R-:W2:Y:S01]  /*5320*/  MUFU.EX2 R71, R71 ;  /* 0x0000004700477308 */ /* 0x000ea20000000800 */
[----:B0-----:R-:W-:-:S07]  /*5330*/  FADD.FTZ R10, R69, R10 ;  /* 0x0000000a450a7221 */ /* 0x001fce0000010000 */
[----:B------:R-:W0:Y:S01]  /*5340*/  MUFU.EX2 R66, R66 ;  /* 0x0000004200427308 */ /* 0x000e220000000800 */
[----:B-1----:R-:W-:-:S01]  /*5350*/  FADD.FTZ R3, R61, R34 ;  /* 0x000000223d037221 */ /* 0x002fc20000010000 */
[----:B------:R-:W-:-:S06]  /*5360*/  IMAD.MOV.U32 R34, RZ, RZ, R25 ;  /* 0x000000ffff227224 */ /* 0x000fcc00078e0019 */
[----:B------:R-:W1:Y:S01]  /*5370*/  MUFU.EX2 R70, R70 ;  /* 0x0000004600467308 */ /* 0x000e620000000800 */
[----:B--2---:R-:W-:-:S07]  /*5380*/  FADD.FTZ R11, R71, R10 ;  /* 0x0000000a470b7221 */ /* 0x004fce0000010000 */
[----:B------:R-:W2:Y:S01]  /*5390*/  MUFU.EX2 R67, R67 ;  /* 0x0000004300437308 */ /* 0x000ea20000000800 */
[----:B0-----:R-:W-:-:S07]  /*53a0*/  FADD.FTZ R6, R66, R3 ;  /* 0x0000000342067221 */ /* 0x001fce0000010000 */
[----:B------:R-:W0:Y:S01]  /*53b0*/  MUFU.EX2 R72, R72 ;  /* 0x0000004800487308 */ /* 0x000e220000000800 */
[----:B-1----:R-:W-:-:S01]  /*53c0*/  FADD.FTZ R11, R70, R11 ;  /* 0x0000000b460b7221 */ /* 0x002fc20000010000 */
[----:B------:R-:W-:Y:S01]  /*53d0*/  F2FP.SATFINITE.E4M3.F32.PACK_AB_MERGE_C R210, R70, R71, RZ ;  /* 0x0000004746d2723e */ /* 0x000fe200048070ff */
[--C-:B------:R-:W-:Y:S02]  /*53e0*/  IMAD.MOV.U32 R71, RZ, RZ, R25.reuse ;  /* 0x000000ffff477224 */ /* 0x100fe400078e0019 */
[--C-:B------:R-:W-:Y:S01]  /*53f0*/  IMAD.MOV.U32 R70, RZ, RZ, R25.reuse ;  /* 0x000000ffff467224 */ /* 0x100fe200078e0019 */
[----:B------:R-:W-:Y:S01]  /*5400*/  F2FP.SATFINITE.E4M3.F32.PACK_AB_MERGE_C R210, R69, R68, R210 ;  /* 0x0000004445d2723e */ /* 0x000fe200048070d2 */
[----:B------:R-:W-:Y:S01]  /*5410*/  IMAD.MOV.U32 R69, RZ, RZ, R25 ;  /* 0x000000ffff457224 */ /* 0x000fe200078e0019 */
[----:B------:R-:W1:Y:S01]  /*5420*/  MUFU.EX2 R45, R45 ;  /* 0x0000002d002d7308 */ /* 0x000e620000000800 */
[----:B--2---:R-:W-:-:S01]  /*5430*/  FADD.FTZ R6, R67, R6 ;  /* 0x0000000643067221 */ /* 0x004fc20000010000 */
[----:B------:R-:W-:Y:S01]  /*5440*/  F2FP.SATFINITE.E4M3.F32.PACK_AB_MERGE_C R66, R67, R66, RZ ;  /* 0x000000424342723e */ /* 0x000fe200048070ff */
[----:B------:R-:W-:-:S02]  /*5450*/  IMAD.MOV.U32 R67, RZ, RZ, R25 ;  /* 0x000000ffff437224 */ /* 0x000fc400078e0019 */
[--C-:B------:R-:W-:Y:S01]  /*5460*/  IMAD.MOV.U32 R68, RZ, RZ, R25.reuse ;  /* 0x000000ffff447224 */ /* 0x100fe200078e0019 */
[----:B------:R-:W-:Y:S01]  /*5470*/  F2FP.SATFINITE.E4M3.F32.PACK_AB_MERGE_C R211, R61, R26, R66 ;  /* 0x0000001a3dd3723e */ /* 0x000fe20004807042 */
[----:B------:R-:W-:Y:S01]  /*5480*/  IMAD.MOV.U32 R26, RZ, RZ, R25 ;  /* 0x000000ffff1a7224 */ /* 0x000fe200078e0019 */
[----:B------:R-:W2:Y:S01]  /*5490*/  MUFU.EX2 R73, R73 ;  /* 0x0000004900497308 */ /* 0x000ea20000000800 */
[----:B0-----:R-:W-:-:S01]  /*54a0*/  FADD.FTZ R10, R72, R11 ;  /* 0x0000000b480a7221 */ /* 0x001fc20000010000 */
[--C-:B------:R-:W-:Y:S02]  /*54b0*/  IMAD.MOV.U32 R61, RZ, RZ, R25.reuse ;  /* 0x000000ffff3d7224 */ /* 0x100fe400078e0019 */
[----:B------:R-:W-:-:S04]  /*54c0*/  IMAD.MOV.U32 R66, RZ, RZ, R25 ;  /* 0x000000ffff427224 */ /* 0x000fc800078e0019 */
        /* <DEDUP_REMOVED lines=12> */
[----:B------:R-:W-:Y:S01]  /*5590*/  F2FP.SATFINITE.E4M3.F32.PACK_AB_MERGE_C R212, R88, R75, RZ ;  /* 0x0000004b58d4723e */ /* 0x000fe200048070ff */
[--C-:B------:R-:W-:Y:S02]  /*55a0*/  IMAD.MOV.U32 R75, RZ, RZ, R25.reuse ;  /* 0x000000ffff4b7224 */ /* 0x100fe400078e0019 */
[--C-:B------:R-:W-:Y:S01]  /*55b0*/  IMAD.MOV.U32 R88, RZ, RZ, R25.reuse ;  /* 0x000000ffff587224 */ /* 0x100fe200078e0019 */
[----:B------:R-:W-:Y:S01]  /*55c0*/  F2FP.SATFINITE.E4M3.F32.PACK_AB_MERGE_C R212, R73, R72, R212 ;  /* 0x0000004849d4723e */ /* 0x000fe200048070d4 */
[----:B------:R-:W-:Y:S01]  /*55d0*/  IMAD.MOV.U32 R73, RZ, RZ, R25 ;  /* 0x000000ffff497224 */ /* 0x000fe200078e0019 */
[----:B------:R-:W0:Y:S01]  /*55e0*/  MUFU.EX2 R49, R49 ;  /* 0x0000003100317308 */ /* 0x000e220000000800 */
[----:B-1----:R-:W-:-:S01]  /*55f0*/  FADD.FTZ R6, R47, R6 ;  /* 0x000000062f067221 */ /* 0x002fc20000010000 */
[----:B------:R-:W-:Y:S01]  /*5600*/  F2FP.SATFINITE.E4M3.F32.PACK_AB_MERGE_C R46, R47, R46, RZ ;  /* 0x0000002e2f2e723e */ /* 0x000fe200048070ff */
[----:B------:R-:W-:-:S02]  /*5610*/  IMAD.MOV.U32 R47, RZ, RZ, R25 ;  /* 0x000000ffff2f7224 */ /* 0x000fc400078e0019 */
[--C-:B------:R-:W-:Y:S01]  /*5620*/  IMAD.MOV.U32 R72, RZ, RZ, R25.reuse ;  /* 0x000000ffff487224 */ /* 0x100fe200078e0019 */
[----:B------:R-:W-:Y:S01]  /*5630*/  F2FP.SATFINITE.E4M3.F32.PACK_AB_MERGE_C R213, R44, R45, R46 ;  /* 0x0000002d2cd5723e */ /* 0x000fe2000480702e */
[----:B------:R-:W-:Y:S01]  /*5640*/  IMAD.MOV.U32 R45, RZ, RZ, R25 ;  /* 0x000000ffff2d7224 */ /* 0x000fe200078e0019 */
[----:B------:R-:W1:Y:S01]  /*5650*/  MUFU.EX2 R89, R89 ;  /* 0x0000005900597308 */ /* 0x000e620000000800 */
[----:B--2---:R-:W-:-:S01]  /*5660*/  FADD.FTZ R10, R74, R7 ;  /* 0x000000074a0a7221 */ /* 0x004fc20000010000 */
[--C-:B------:R-:W-:Y:S02]  /*5670*/  IMAD.MOV.U32 R44, RZ, RZ, R25.reuse ;  /* 0x000000ffff2c7224 */ /* 0x100fe400078e0019 */
[----:B------:R-:W-:-:S04]  /*5680*/  IMAD.MOV.U32 R46, RZ, RZ, R25 ;  /* 0x000000ffff2e7224 */ /* 0x000fc800078e0019 */
[----:B------:R-:W2:Y:S01]  /*5690*/  MUFU.EX2 R48, R48 ;  /* 0x0000003000307308 */ /* 0x000ea20000000800 */
[----:B0-----:R-:W-:-:S07]  /*56a0*/  FADD.FTZ R3, R49, R6 ;  /* 0x0000000631037221 */ /* 0x001fce0000010000 */
[----:B------:R-:W-:Y:S01]  /*56b0*/  MUFU.EX2 R31, R31 ;  /* 0x0000001f001f7308 */ /* 0x000fe20000000800 */
[----:B-1----:R-:W-:-:S07]  /*56c0*/  FADD.FTZ R10, R89, R10 ;  /* 0x0000000a590a7221 */ /* 0x002fce0000010000 */
[----:B------:R-:W0:Y:S01]  /*56d0*/  MUFU.EX2 R52, R52 ;  /* 0x0000003400347308 */ /* 0x000e220000000800 */
[----:B--2---:R-:W-:-:S07]  /*56e0*/  FADD.FTZ R6, R48, R3 ;  /* 0x0000000330067221 */ /* 0x004fce0000010000 */
[----:B------:R-:W1:Y:S08]  /*56f0*/  MUFU.EX2 R51, R51 ;  /* 0x0000003300337308 */ /* 0x000e700000000800 */
[----:B------:R-:W2:Y:S01]  /*5700*/  MUFU.EX2 R50, R50 ;  /* 0x0000003200327308 */ /* 0x000ea20000000800 */
[----:B0-----:R-:W-:Y:S01]  /*5710*/  F2FP.SATFINITE.E4M3.F32.PACK_AB_MERGE_C R7, R52, R31, RZ ;  /* 0x0000001f3407723e */ /* 0x001fe200048070ff */
[----:B------:R-:W-:-:S03]  /*5720*/  FADD.FTZ R31, R31, R10 ;  /* 0x0000000a1f1f7221 */ /* 0x000fc60000010000 */
[----:B------:R-:W-:Y:S01]  /*5730*/  F2FP.SATFINITE.E4M3.F32.PACK_AB_MERGE_C R214, R89, R74, R7 ;  /* 0x0000004a59d6723e */ /* 0x000fe20004807007 */
[----:B------:R-:W-:-:S01]  /*5740*/  FADD.FTZ R31, R52, R31 ;  /* 0x0000001f341f7221 */ /* 0x000fc20000010000 */
[----:B------:R-:W-:Y:S01]  /*5750*/  IMAD.MOV.U32 R52, RZ, RZ, R25 ;  /* 0x000000ffff347224 */ /* 0x000fe200078e0019 */
[----:B------:R-:W-:Y:S01]  /*5760*/  MUFU.EX2 R36, R36 ;  /* 0x0000002400247308 */ /* 0x000fe20000000800 */
[----:B-1----:R-:W-:-:S01]  /*5770*/  FADD.FTZ R3, R51, R6 ;  /* 0x0000000633037221 */ /* 0x002fc20000010000 */
[--C-:B------:R-:W-:Y:S02]  /*5780*/  IMAD.MOV.U32 R74, RZ, RZ, R25.reuse ;  /* 0x000000ffff4a7224 */ /* 0x100fe400078e0019 */
[----:B------:R-:W-:-:S04]  /*5790*/  IMAD.MOV.U32 R89, RZ, RZ, R25 ;  /* 0x000000ffff597224 */ /* 0x000fc800078e0019 */
[----:B------:R-:W0:Y:S01]  /*57a0*/  MUFU.EX2 R37, R37 ;  /* 0x0000002500257308 */ /* 0x000e220000000800 */
[----:B--2---:R-:W-:-:S01]  /*57b0*/  FADD.FTZ R3, R50, R3 ;  /* 0x0000000332037221 */ /* 0x004fc20000010000 */
[----:B------:R-:W-:Y:S01]  /*57c0*/  F2FP.SATFINITE.E4M3.F32.PACK_AB_MERGE_C R51, R50, R51, RZ ;  /* 0x000000333233723e */ /* 0x000fe200048070ff */
[----:B------:R-:W-:-:S03]  /*57d0*/  IMAD.MOV.U32 R50, RZ, RZ, R25 ;  /* 0x000000ffff327224 */ /* 0x000fc600078e0019 */
[----:B------:R-:W-:Y:S01]  /*57e0*/  F2FP.SATFINITE.E4M3.F32.PACK_AB_MERGE_C R215, R48, R49, R51 ;  /* 0x0000003130d7723e */ /* 0x000fe20004807033 */
[--C-:B------:R-:W-:Y:S01]  /*57f0*/  IMAD.MOV.U32 R49, RZ, RZ, R25.reuse ;  /* 0x000000ffff317224 */ /* 0x100fe200078e0019 */
[----:B------:R-:W1:Y:S01]  /*5800*/  MUFU.EX2 R32, R32 ;  /* 0x0000002000207308 */ /* 0x000e620000000800 */
[--C-:B------:R-:W-:Y:S02]  /*5810*/  IMAD.MOV.U32 R48, RZ, RZ, R25.reuse ;  /* 0x000000ffff307224 */ /* 0x100fe400078e0019 */
[----:B------:R-:W-:-:S05]  /*5820*/  IMAD.MOV.U32 R51, RZ, RZ, R25 ;  /* 0x000000ffff337224 */ /* 0x000fca00078e0019 */
[----:B------:R-:W2:Y:S01]  /*5830*/  MUFU.EX2 R28, R28 ;  /* 0x0000001c001c7308 */ /* 0x000ea20000000800 */
[----:B0-----:R-:W-:-:S07]  /*5840*/  F2FP.SATFINITE.E4M3.F32.PACK_AB_MERGE_C R5, R37, R36, RZ ;  /* 0x000000242505723e */ /* 0x001fce00048070ff */
[----:B------:R-:W0:Y:S01]  /*5850*/  MUFU.EX2 R33, R33 ;  /* 0x0000002100217308 */ /* 0x000e220000000800 */
[----:B-1----:R-:W-:-:S01]  /*5860*/  FADD.FTZ R4, R32, R31 ;  /* 0x0000001f20047221 */ /* 0x002fc20000010000 */
[----:B------:R-:W-:-:S06]  /*5870*/  IMAD.MOV.U32 R31, RZ, RZ, R25 ;  /* 0x000000ffff1f7224 */ /* 0x000fcc00078e0019 */
[----:B------:R-:W1:Y:S01]  /*5880*/  MUFU.EX2 R29, R29 ;  /* 0x0000001d001d7308 */ /* 0x000e620000000800 */
[----:B--2---:R-:W-:-:S07]  /*5890*/  FADD.FTZ R6, R28, R3 ;  /* 0x000000031c067221 */ /* 0x004fce0000010000 */
[----:B------:R-:W2:Y:S01]  /*58a0*/  MUFU.EX2 R85, R85 ;  /* 0x0000005500557308 */ /* 0x000ea20000000800 */
[C---:B0-----:R-:W-:Y:S01]  /*58b0*/  F2FP.SATFINITE.E4M3.F32.PACK_AB_MERGE_C R216, R33.reuse, R32, R5 ;  /* 0x0000002021d8723e */ /* 0x041fe20004807005 */
[----:B------:R-:W-:Y:S01]  /*58c0*/  FADD.FTZ R33, R33, R4 ;  /* 0x0000000421217221 */ /* 0x000fe20000010000 */
[----:B------:R-:W-:-:S03]  /*58d0*/  IMAD.MOV.U32 R32, RZ, RZ, R25 ;  /* 0x000000ffff207224 */ /* 0x000fc600078e0019 */
[----:B------:R-:W-:Y:S01]  /*58e0*/  FADD.FTZ R36, R36, R33 ;  /* 0x0000002124247221 */ /* 0x000fe20000010000 */
[----:B------:R-:W-:Y:S01]  /*58f0*/  IMAD.MOV.U32 R33, RZ, RZ, R25 ;  /* 0x000000ffff217224 */ /* 0x000fe200078e0019 */
[----:B------:R-:W0:Y:S01]  /*5900*/  MUFU.EX2 R86, R86 ;  /* 0x0000005600567308 */ /* 0x000e220000000800 */
[----:B-1----:R-:W-:-:S01]  /*5910*/  FADD.FTZ R6, R29, R6 ;  /* 0x000000061d067221 */ /* 0x002fc20000010000 */
[----:B------:R-:W-:Y:S01]  /*5920*/  FADD.FTZ R37, R37, R36 ;  /* 0x0000002425257221 */ /* 0x000fe20000010000 */
[----:B------:R-:W-:-:S05]  /*5930*/  IMAD.MOV.U32 R36, RZ, RZ, R25 ;  /* 0x000000ffff247224 */ /* 0x000fca00078e0019 */
[----:B------:R-:W-:Y:S01]  /*5940*/  MUFU.EX2 R30, R30 ;  /* 0x0000001e001e7308 */ /* 0x000fe20000000800 */
[----:B--2---:R-:W-:-:S07]  /*5950*/  FADD.FTZ R3, R85, R6 ;  /* 0x0000000655037221 */ /* 0x004fce0000010000 */
[----:B------:R-:W1:Y:S01]  /*5960*/  MUFU.EX2 R53, R53 ;  /* 0x0000003500357308 */ /* 0x000e620000000800 */
[C---:B0-----:R-:W-:Y:S01]  /*5970*/  F2FP.SATFINITE.E4M3.F32.PACK_AB_MERGE_C R85, R86.reuse, R85, RZ ;  /* 0x000000555655723e */ /* 0x041fe200048070ff */
[----:B------:R-:W-:-:S03]  /*5980*/  FADD.FTZ R86, R86, R3 ;  /* 0x0000000356567221 */ /* 0x000fc60000010000 */
[----:B------:R-:W-:Y:S01]  /*5990*/  F2FP.SATFINITE.E4M3.F32.PACK_AB_MERGE_C R217, R29, R28, R85 ;  /* 0x0000001c1dd9723e */ /* 0x000fe20004807055 */
[--C-:B------:R-:W-:Y:S02]  /*59a0*/  IMAD.MOV.U32 R29, RZ, RZ, R25.reuse ;  /* 0x000000ffff1d7224 */ /* 0x100fe400078e0019 */
[----:B------:R-:W0:Y:S01]  /*59b0*/  MUFU.EX2 R40, R40 ;  /* 0x0000002800287308 */ /* 0x000e220000000800 */
[--C-:B------:R-:W-:Y:S02]  /*59c0*/  IMAD.MOV.U32 R28, RZ, RZ, R25.reuse ;  /* 0x000000ffff1c7224 */ /* 0x100fe400078e0019 */
[----:B------:R-:W-:-:S05]  /*59d0*/  IMAD.MOV.U32 R85, RZ, RZ, R25 ;  /* 0x000000ffff557224 */ /* 0x000fca00078e0019 */
[----:B------:R-:W2:Y:S01]  /*59e0*/  MUFU.EX2 R87, R87 ;  /* 0x0000005700577308 */ /* 0x000ea20000000800 */
[----:B-1----:R-:W-:-:S07]  /*59f0*/  F2FP.SATFINITE.E4M3.F32.PACK_AB_MERGE_C R5, R53, R30, RZ ;  /* 0x0000001e3505723e */ /* 0x002fce00048070ff */
[----:B------:R-:W1:Y:S01]  /*5a00*/  MUFU.EX2 R41, R41 ;  /* 0x0000002900297308 */ /* 0x000e620000000800 */
[----:B0-----:R-:W-:-:S01]  /*5a10*/  FADD.FTZ R4, R40, R37 ;  /* 0x0000002528047221 */ /* 0x001fc20000010000 */
[----:B------:R-:W-:-:S06]  /*5a20*/  IMAD.MOV.U32 R37, RZ, RZ, R25 ;  /* 0x000000ffff257224 */ /* 0x000fcc00078e0019 */
[----:B------:R-:W0:Y:S01]  /*5a30*/  MUFU.EX2 R90, R90 ;  /* 0x0000005a005a7308 */ /* 0x000e220000000800 */
[----:B--2---:R-:W-:-:S01]  /*5a40*/  FADD.FTZ R3, R87, R86 ;  /* 0x0000005657037221 */ /* 0x004fc20000010000 */
[----:B------:R-:W-:-:S06]  /*5a50*/  IMAD.MOV.U32 R86, RZ, RZ, R25 ;  /* 0x000000ffff567224 */ /* 0x000fcc00078e0019 */
[----:B------:R-:W-:Y:S01]  /*5a60*/  MUFU.EX2 R91, R91 ;  /* 0x0000005b005b7308 */ /* 0x000fe20000000800 */
[C---:B-1----:R-:W-:Y:S01]  /*5a70*/  F2FP.SATFINITE.E4M3.F32.PACK_AB_MERGE_C R218, R41.reuse, R40, R5 ;  /* 0x0000002829da723e */ /* 0x042fe20004807005 */
[----:B------:R-:W-:Y:S01]  /*5a80*/  FADD.FTZ R41, R41, R4 ;  /* 0x0000000429297221 */ /* 0x000fe20000010000 */
[----:B------:R-:W-:-:S03]  /*5a90*/  IMAD.MOV.U32 R40, RZ, RZ, R25 ;  /* 0x000000ffff287224 */ /* 0x000fc600078e0019 */
[----:B------:R-:W-:Y:S01]  /*5aa0*/  FADD.FTZ R30, R30, R41 ;  /* 0x000000291e1e7221 */ /* 0x000fe20000010000 */
[----:B------:R-:W-:Y:S01]  /*5ab0*/  IMAD.MOV.U32 R41, RZ, RZ, R25 ;  /* 0x000000ffff297224 */ /* 0x000fe200078e0019 */
[----:B------:R-:W1:Y:S01]  /*5ac0*/  MUFU.EX2 R92, R92 ;  /* 0x0000005c005c7308 */ /* 0x000e620000000800 */
[----:B0-----:R-:W-:-:S01]  /*5ad0*/  FADD.FTZ R4, R90, R3 ;  /* 0x000000035a047221 */ /* 0x001fc20000010000 */
[----:B-1----:R-:W-:-:S03]  /*5ae0*/  F2FP.SATFINITE.E4M3.F32.PACK_AB_MERGE_C R3, R92, R91, RZ ;  /* 0x0000005b5c03723e */ /* 0x002fc600048070ff */
[----:B------:R-:W-:Y:S01]  /*5af0*/  FADD.FTZ R91, R91, R4 ;  /* 0x000000045b5b7221 */ /* 0x000fe20000010000 */
[----:B------:R-:W-:Y:S01]  /*5b00*/  F2FP.SATFINITE.E4M3.F32.PACK_AB_MERGE_C R219, R90, R87, R3 ;  /* 0x000000575adb723e */ /* 0x000fe20004807003 */
[----:B------:R-:W-:Y:S02]  /*5b10*/  FADD.FTZ R3, R53, R30 ;  /* 0x0000001e35037221 */ /* 0x000fe40000010000 */
[----:B------:R-:W-:-:S01]  /*5b20*/  FADD.FTZ R4, R92, R91 ;  /* 0x0000005b5c047221 */ /* 0x000fc20000010000 */
[--C-:B------:R-:W-:Y:S02]  /*5b30*/  IMAD.MOV.U32 R30, RZ, RZ, R25.reuse ;  /* 0x000000ffff1e7224 */ /* 0x100fe400078e0019 */
[--C-:B------:R-:W-:Y:S02]  /*5b40*/  IMAD.MOV.U32 R53, RZ, RZ, R25.reuse ;  /* 0x000000ffff357224 */ /* 0x100fe400078e0019 */
[--C-:B------:R-:W-:Y:S02]  /*5b50*/  IMAD.MOV.U32 R87, RZ, RZ, R25.reuse ;  /* 0x000000ffff577224 */ /* 0x100fe400078e0019 */
[----:B------:R-:W-:-:S02]  /*5b60*/  IMAD.MOV.U32 R91, RZ, RZ, R25 ;  /* 0x000000ffff5b7224 */ /* 0x000fc400078e0019 */
[--C-:B------:R-:W-:Y:S02]  /*5b70*/  IMAD.MOV.U32 R90, RZ, RZ, R25.reuse ;  /* 0x000000ffff5a7224 */ /* 0x100fe400078e0019 */
[----:B------:R-:W-:Y:S01]  /*5b80*/  IMAD.MOV.U32 R92, RZ, RZ, R25 ;  /* 0x000000ffff5c7224 */ /* 0x000fe200078e0019 */
[----:B------:R-:W-:Y:S06]  /*5b90*/  @!P1 BRA `(.L_x_4043) ;  /* 0x0000003c002c9947 */ /* 0x000fec0003800000 */
[----:B------:R-:W-:Y:S01]  /*5ba0*/  IMAD.MOV.U32 R5, RZ, RZ, R120 ;  /* 0x000000ffff057224 */ /* 0x000fe200078e0078 */
[----:B------:R-:W-:Y:S01]  /*5bb0*/  CS2R R118, SRZ ;  /* 0x0000000000767805 */ /* 0x000fe2000001ff00 */
        /* <DEDUP_REMOVED lines=48> */
[----:B------:R-:W-:Y:S01]  /*5ec0*/  UMOV UR55, UR46 ;  /* 0x0000002e00377c82 */ /* 0x000fe20008000000 */
[----:B------:R-:W-:Y:S01]  /*5ed0*/  UMOV UR53, UR45 ;  /* 0x0000002d00357c82 */ /* 0x000fe20008000000 */
[----:B------:R-:W-:-:S05]  /*5ee0*/  ULDC UR52, c[0x0][0x988] ;  /* 0x0002620000347ab9 */ /* 0x000fca0000000800 */
.L_x_4054:
[----:B------:R-:W-:Y:S01]  /*5ef0*/  ISETP.NE.AND P2, PT, RZ, UR43, PT ;  /* 0x0000002bff007c0c */ /* 0x000fe2000bf45270 */
[----:B------:R-:W-:-:S04]  /*5f00*/  UISETP.NE.AND UP0, UPT, UR53, 0x1, UPT ;  /* 0x000000013500788c */ /* 0x000fc8000bf05270 */
[----:B------:R-:W-:-:S04]  /*5f10*/  USEL UR46, URZ, 0x1, UP0 ;  /* 0x000000013f2e7887 */ /* 0x000fc80008000000 */
[----:B------:R-:W-:-:S04]  /*5f20*/  ULOP3.LUT UR46, UR55, UR46, URZ, 0x3c, !UPT ;  /* 0x0000002e372e7292 */ /* 0x000fc8000f8e3c3f */
[----:B------:R-:W-:Y:S08]  /*5f30*/  @P2 BRA `(.L_x_4044) ;  /* 0x0000000000442947 */ /* 0x000ff00003800000 */
[----:B------:R-:W-:Y:S05]  /*5f40*/  @!P0 BRA `(.L_x_4045) ;  /* 0x0000000000048947 */ /* 0x000fea0003800000 */
[----:B------:R-:W-:Y:S01]  /*5f50*/  BPT.TRAP 0x1 ;  /* 0x000000040000795c */ /* 0x000fe20000300000 */
.L_x_4045:
[----:B------:R-:W0:Y:S01]  /*5f60*/  S2UR UR10, SR_CgaCtaId ;  /* 0x00000000000a79c3 */ /* 0x000e220000008800 */
[----:B------:R-:W-:Y:S01]  /*5f70*/  UIADD3 UR6, UR53, 0x1, URZ ;  /* 0x0000000135067890 */ /* 0x000fe2000fffe03f */
[----:B------:R-:W-:Y:S01]  /*5f80*/  IMAD.U32 R7, RZ, RZ, UR46 ;  /* 0x0000002eff077e24 */ /* 0x000fe2000f8e00ff */
[----:B------:R-:W-:Y:S02]  /*5f90*/  UMOV UR7, 0x400 ;  /* 0x0000040000077882 */ /* 0x000fe40000000000 */
[----:B------:R-:W-:Y:S02]  /*5fa0*/  UISETP.NE.AND UP0, UPT, UR6, 0x2, UPT ;  /* 0x000000020600788c */ /* 0x000fe4000bf05270 */
[----:B------:R-:W-:Y:S02]  /*5fb0*/  SHF.L.U32 R7, R7, 0x1f, RZ ;  /* 0x0000001f07077819 */ /* 0x000fe400000006ff */
[----:B------:R-:W-:Y:S02]  /*5fc0*/  USEL UR6, UR6, URZ, UP0 ;  /* 0x0000003f06067287 */ /* 0x000fe40008000000 */
[----:B0-----:R-:W-:-:S04]  /*5fd0*/  ULEA UR7, UR10, UR7, 0x18 ;  /* 0x000000070a077291 */ /* 0x001fc8000f8ec03f */
[----:B------:R-:W-:-:S09]  /*5fe0*/  ULEA UR6, UR6, UR7, 0x3 ;  /* 0x0000000706067291 */ /* 0x000fd2000f8e183f */
[----:B------:R0:W1:Y:S01]  /*5ff0*/  SYNCS.PHASECHK.TRANS64.TRYWAIT P1, [UR6+0x33430], R7 ;  /* 0x03343007ff0075a7 */ /* 0x0000620008020146 */
[----:B------:R-:W-:Y:S05]  /*6000*/  @!P0 BRA `(.L_x_4046) ;  /* 0x0000000000048947 */ /* 0x000fea0003800000 */
[----:B------:R-:W-:Y:S01]  /*6010*/  BPT.TRAP 0x1 ;  /* 0x000000040000795c */ /* 0x000fe20000300000 */
.L_x_4046:
[----:B-1----:R-:W-:Y:S05]  /*6020*/  @P1 BRA `(.L_x_4044) ;  /* 0x0000000000081947 */ /* 0x002fea0003800000 */
[----:B------:R-:W1:Y:S02]  /*6030*/  SYNCS.PHASECHK.TRANS64.TRYWAIT P1, [UR6+0x33430], R7 ;  /* 0x03343007ff0075a7 */ /* 0x000e640008020146 */
[----:B-1----:R-:W-:Y:S05]  /*6040*/  @!P1 BRA `(.L_x_4047) ;  /* 0x0000010c00f09947 */ /* 0x002fea0003800000 */
.L_x_4044:
[----:B-1----:R-:W1:Y:S01]  /*6050*/  S2R R8, SR_TID.X ;  /* 0x0000000000087919 */ /* 0x002e620000002100 */
[----:B------:R-:W-:Y:S01]  /*6060*/  UIADD3 UR45, UR53, 0x1, URZ ;  /* 0x00000001352d7890 */ /* 0x000fe2000fffe03f */
[----:B------:R-:W-:Y:S01]  /*6070*/  UMOV UR27, 0x80000020 ;  /* 0x80000020001b7882 */ /* 0x000fe20000000000 */
[----:B------:R-:W-:Y:S02]  /*6080*/  UMOV UR28, UR24 ;  /* 0x00000018001c7c82 */ /* 0x000fe40008000000 */
[----:B------:R-:W-:Y:S01]  /*6090*/  UISETP.NE.AND UP0, UPT, UR45, 0x2, UPT ;  /* 0x000000022d00788c */ /* 0x000fe2000bf05270 */
[----:B------:R-:W-:Y:S01]  /*60a0*/  UMOV UR29, UR25 ;  /* 0x00000019001d7c82 */ /* 0x000fe20008000000 */
[----:B------:R-:W-:Y:S02]  /*60b0*/  UMOV UR31, 0x80000020 ;  /* 0x80000020001f7882 */ /* 0x000fe40000000000 */
[----:B------:R-:W-:Y:S01]  /*60c0*/  USEL UR45, UR45, URZ, UP0 ;  /* 0x0000003f2d2d7287 */ /* 0x000fe20008000000 */
[----:B------:R-:W-:Y:S01]  /*60d0*/  UMOV UR32, UR24 ;  /* 0x0000001800207c82 */ /* 0x000fe20008000000 */
[----:B------:R-:W-:-:S02]  /*60e0*/  UMOV UR33, UR25 ;  /* 0x0000001900217c82 */ /* 0x000fc40008000000 */
[----:B------:R-:W-:Y:S01]  /*60f0*/  UIMAD UR56, UR45, 0x780, UR49 ;  /* 0x000007802d3878a4 */ /* 0x000fe2000f8e0231 */
[----:B------:R-:W-:Y:S01]  /*6100*/  UMOV UR35, 0x80000020 ;  /* 0x8000002000237882 */ /* 0x000fe20000000000 */
[----:B------:R-:W-:Y:S02]  /*6110*/  UMOV UR7, 0x80000020 ;  /* 0x8000002000077882 */ /* 0x000fe40000000000 */
[----:B------:R-:W-:Y:S02]  /*6120*/  UIADD3 UR30, UR56, 0x80, URZ ;  /* 0x00000080381e7890 */ /* 0x000fe4000fffe03f */
[----:B------:R-:W-:Y:S02]  /*6130*/  UIADD3 UR34, UR56, 0x100, URZ ;  /* 0x0000010038227890 */ /* 0x000fe4000fffe03f */
[----:B------:R-:W-:Y:S01]  /*6140*/  UMOV UR26, UR56 ;  /* 0x00000038001a7c82 */ /* 0x000fe20008000000 */
[----:B------:R-:W-:Y:S02]  /*6150*/  UIADD3 UR6, UR56, 0x2, URZ ;  /* 0x0000000238067890 */ /* 0x000fe4000fffe03f */
[----:B------:R-:W-:Y:S01]  /*6160*/  UIADD3 UR10, UR56, 0x202, URZ ;  /* 0x00000202380a7890 */ /* 0x000fe2000fffe03f */
[----:B------:R-:W-:Y:S01]  /*6170*/  UMOV UR11, 0x80000020 ;  /* 0x80000020000b7882 */ /* 0x000fe20000000000 */
[----:B------:R-:W-:Y:S01]  /*6180*/  UIADD3 UR14, UR56, 0x282, URZ ;  /* 0x00000282380e7890 */ /* 0x000fe2000fffe03f */
[----:B------:R-:W-:Y:S01]  /*6190*/  UMOV UR15, 0x80000020 ;  /* 0x80000020000f7882 */ /* 0x000fe20000000000 */
[----:B------:R-:W-:Y:S01]  /*61a0*/  UIADD3 UR18, UR56, 0x500, URZ ;  /* 0x0000050038127890 */ /* 0x000fe2000fffe03f */
[----:B-1----:R-:W-:Y:S01]  /*61b0*/  SHF.R.U32.HI R8, RZ, 0x7, R8 ;  /* 0x00000007ff087819 */ /* 0x002fe20000011608 */
[----:B------:R-:W-:Y:S01]  /*61c0*/  UMOV UR19, 0x80000020 ;  /* 0x8000002000137882 */ /* 0x000fe20000000000 */
[----:B------:R-:W-:Y:S01]  /*61d0*/  UIADD3 UR22, UR56, 0x502, URZ ;  /* 0x0000050238167890 */ /* 0x000fe2000fffe03f */
[----:B------:R-:W-:-:S02]  /*61e0*/  UMOV UR23, 0x80000020 ;  /* 0x8000002000177882 */ /* 0x000fc40000000000 */
[----:B0-----:R-:W-:-:S05]  /*61f0*/  VIADD R7, R8, 0x8 ;  /* 0x0000000808077836 */ /* 0x001fca0000000000 */
[----:B------:R0:W-:Y:S06]  /*6200*/  BAR.SYNC.DEFER_BLOCKING R7, 0x100 ;  /* 0x000400070000751d */ /* 0x0001ec0000010000 */
[----:B------:R-:W-:-:S06]  /*6210*/  WARPGROUP.ARRIVE ;  /* 0x00000000000079c5 */ /* 0x000fcc0000000000 */
[----:B------:R-:W-:Y:S01]  /*6220*/  QGMMA.64x32x32.F32.E4M3.E4M3 R184, gdesc[UR24], RZ, !UPT, gsb0 ;  /* 0x0060000018b879f3 */ /* 0x000fe2000c0008ff */
[----:B------:R-:W-:Y:S01]  /*6230*/  UIADD3 UR26, UR56, 0x180, URZ ;  /* 0x00000180381a7890 */ /* 0x000fe2000fffe03f */
[----:B------:R-:W-:Y:S01]  /*6240*/  UMOV UR27, 0x80000020 ;  /* 0x80000020001b7882 */ /* 0x000fe20000000000 */
[----:B------:R-:W-:Y:S02]  /*6250*/  WARPGROUP.DEPBAR.LE gsb0, 0x0 ;  /* 0x00008000000079c5 */ /* 0x000fe40000010000 */
[----:B------:R-:W-:-:S06]  /*6260*/  WARPGROUP.ARRIVE ;  /* 0x00000000000079c5 */ /* 0x000fcc0000000000 */
[----:B------:R-:W-:Y:S01]  /*6270*/  QGMMA.64x32x32.F32.E4M3.E4M3 R168, gdesc[UR28], RZ, !UPT, gsb0 ;  /* 0x006000001ca879f3 */ /* 0x000fe2000c0008ff */
[----:B------:R-:W-:Y:S01]  /*6280*/  UIADD3 UR30, UR56, 0x200, URZ ;  /* 0x00000200381e7890 */ /* 0x000fe2000fffe03f */
[----:B------:R-:W-:Y:S01]  /*6290*/  UMOV UR28, UR24 ;  /* 0x00000018001c7c82 */ /* 0x000fe20008000000 */
[----:B------:R-:W-:Y:S01]  /*62a0*/  UMOV UR29, UR25 ;  /* 0x00000019001d7c82 */ /* 0x000fe20008000000 */
        /* <DEDUP_REMOVED lines=10> */
[----:B------:R-:W-:Y:S03]  /*6350*/  QGMMA.64x32x32.F32.E4M3.E4M3 R136, gdesc[UR24], RZ, !UPT, gsb0 ;  /* 0x00600000188879f3 */ /* 0x000fe6000c0008ff */
        /* <DEDUP_REMOVED lines=124> */
[----:B------:R-:W-:Y:S01]  /*6b20*/  UIADD3 UR56, UR56, 0x702, URZ ;  /* 0x0000070238387890 */ /* 0x000fe2000fffe03f */
[----:B------:R-:W-:Y:S02]  /*6b30*/  WARPGROUP.DEPBAR.LE gsb0, 0x0 ;  /* 0x00008000000079c5 */ /* 0x000fe40000010000 */
[----:B------:R-:W-:-:S06]  /*6b40*/  WARPGROUP.ARRIVE ;  /* 0x00000000000079c5 */ /* 0x000fcc0000000000 */
[----:B------:R-:W-:Y:S03]  /*6b50*/  QGMMA.64x32x32.F32.E4M3.E4M3 R168, gdesc[UR28], R168, gsb0 ;  /* 0x006000001ca879f3 */ /* 0x000fe600080008a8 */
        /* <DEDUP_REMOVED lines=12> */
[----:B0-----:R-:W-:Y:S05]  /*6c20*/  @P2 BRA `(.L_x_4048) ;  /* 0x0000000000382947 */ /* 0x001fea0003800000 */
[----:B------:R-:W-:Y:S05]  /*6c30*/  @!P0 BRA `(.L_x_4049) ;  /* 0x0000000000048947 */ /* 0x000fea0003800000 */
[----:B------:R-:W-:Y:S01]  /*6c40*/  BPT.TRAP 0x1 ;  /* 0x000000040000795c */ /* 0x000fe20000300000 */
.L_x_4049:
        /* <DEDUP_REMOVED lines=9> */
.L_x_4050:
[----:B-1----:R-:W-:Y:S05]  /*6ce0*/  @P1 BRA `(.L_x_4048) ;  /* 0x0000000000081947 */ /* 0x002fea0003800000 */
[----:B------:R-:W1:Y:S02]  /*6cf0*/  SYNCS.PHASECHK.TRANS64.TRYWAIT P1, [UR6+0x33450], R7 ;  /* 0x03345007ff0075a7 */ /* 0x000e640008020146 */
[----:B-1----:R-:W-:Y:S05]  /*6d00*/  @!P1 BRA `(.L_x_4051) ;  /* 0x0000010000d89947 */ /* 0x002fea0003800000 */
.L_x_4048:
[----:B------:R-:W2:Y:S01]  /*6d10*/  S2UR UR10, SR_CgaCtaId ;  /* 0x00000000000a79c3 */ /* 0x000ea20000008800 */
[----:B------:R-:W-:Y:S01]  /*6d20*/  UMOV UR6, 0x400 ;  /* 0x0000040000067882 */ /* 0x000fe20000000000 */
[----:B------:R-:W-:Y:S01]  /*6d30*/  WARPGROUP.ARRIVE ;  /* 0x00000000000079c5 */ /* 0x000fe20000000000 */
[----:B------:R-:W-:-:S05]  /*6d40*/  UMOV UR7, 0xc0000010 ;  /* 0xc000001000077882 */ /* 0x000fca0000000000 */
[----:B-1----:R-:W1:Y:S01]  /*6d50*/  S2R R8, SR_TID.X ;  /* 0x0000000000087919 */ /* 0x002e620000002100 */
[----:B--2---:R-:W-:-:S04]  /*6d60*/  ULEA UR14, UR10, UR6, 0x18 ;  /* 0x000000060a0e7291 */ /* 0x004fc8000f8ec03f */
[----:B------:R-:W-:-:S04]  /*6d70*/  UIADD3 UR6, UR14, 0x200, URZ ;  /* 0x000002000e067890 */ /* 0x000fc8000fffe03f */
[----:B------:R-:W-:-:S04]  /*6d80*/  USHF.R.U32.HI UR6, URZ, 0x4, UR6 ;  /* 0x000000043f067899 */ /* 0x000fc80008011606 */
[----:B------:R-:W-:Y:S01]  /*6d90*/  ULOP3.LUT UR6, UR6, 0x3fff, URZ, 0xc0, !UPT ;  /* 0x00003fff06067892 */ /* 0x000fe2000f8ec03f */
[----:B-1----:R-:W-:-:S03]  /*6da0*/  SHF.R.U32.HI R8, RZ, 0x7, R8 ;  /* 0x00000007ff087819 */ /* 0x002fc60000011608 */
[----:B------:R-:W-:Y:S01]  /*6db0*/  ULOP3.LUT UR6, UR6, 0x10000, URZ, 0xfc, !UPT ;  /* 0x0001000006067892 */ /* 0x000fe2000f8efc3f */
[----:B0-----:R-:W-:-:S03]  /*6dc0*/  IADD3 R7, -R8, 0xb, RZ ;  /* 0x0000000b08077810 */ /* 0x001fc60007ffe1ff */
        /* <DEDUP_REMOVED lines=27> */
.L_x_4052:
[C---:B0-----:R-:W-:Y:S01]  /*6f80*/  FMUL.FTZ R7, R0.reuse, R184 ;  /* 0x000000b800077220 */ /* 0x041fe20000410000 */
        /* <DEDUP_REMOVED lines=103> */
[----:B------:R-:W-:Y:S01]  /*7600*/  UMOV UR6, UR52 ;  /* 0x0000003400067c82 */ /* 0x000fe20008000000 */
[----:B------:R-:W-:-:S04]  /*7610*/  ULEA UR7, UR45, UR14, 0x3 ;  /* 0x0000000e2d077291 */ /* 0x000fc8000f8e183f */
[----:B------:R-:W-:Y:S01]  /*7620*/  UIADD3 UR7, UR7, 0x33440, URZ ;  /* 0x0003344007077890 */ /* 0x000fe2000fffe03f */
[----:B------:R-:W1:Y:S01]  /*7630*/  MUFU.TANH R187, R187 ;  /* 0x000000bb00bb7308 */ /* 0x000e620000002400 */
[----:B--2---:R-:W-:Y:S02]  /*7640*/  FMNMX.FTZ R192, R184, R193, !PT ;  /* 0x000000c1b8c07209 */ /* 0x004fe40007810000 */
[----:B------:R-:W-:-:S05]  /*7650*/  UPRMT UR7, UR10, 0x654, UR7 ;  /* 0x000006540a077896 */ /* 0x000fca0008000007 */
[----:B------:R-:W2:Y:S01]  /*7660*/  MUFU.TANH R186, R186 ;  /* 0x000000ba00ba7308 */ /* 0x000ea20000002400 */
[----:B0-----:R-:W-:-:S03]  /*7670*/  FMNMX.FTZ R191, R185, R120, !PT ;  /* 0x00000078b9bf7209 */ /* 0x001fc60007810000 */
[----:B------:R-:W-:Y:S04]  /*7680*/  SYNCS.ARRIVE.TRANS64.RED.A1T0 RZ, [UR7], RZ ;  /* 0x000000ffffff79a7 */ /* 0x000fe80008100407 */
        /* <DEDUP_REMOVED lines=134> */
[----:B0-----:R-:W-:-:S05]  /*7ef0*/  FMNMX.FTZ R193, R191, R120, !PT ;  /* 0x00000078bfc17209 */ /* 0x001fca0007810000 */
[----:B------:R-:W0:Y:S01]  /*7f00*/  SHFL.BFLY PT, R120, R193, 0x1, 0x1f ;  /* 0x0c201f00c1787f89 */ /* 0x000e2200000e0000 */
[----:B-1----:R-:W-:Y:S01]  /*7f10*/  FMNMX.FTZ R194, R192, R121, !PT ;  /* 0x00000079c0c27209 */ /* 0x002fe20007810000 */
[----:B------:R-:W-:-:S04]  /*7f20*/  IMAD.U32 R192, RZ, RZ, UR6 ;  /* 0x00000006ffc07e24 */ /* 0x000fc8000f8e00ff */
[----:B------:R-:W1:Y:S01]  /*7f30*/  SHFL.BFLY PT, R195, R194, 0x1, 0x1f ;  /* 0x0c201f00c2c37f89 */ /* 0x000e6200000e0000 */
[----:B0-----:R-:W-:-:S05]  /*7f40*/  FMNMX.FTZ R121, R193, R120, !PT ;  /* 0x00000078c1797209 */ /* 0x001fca0007810000 */
[C---:B------:R-:W-:Y:S01]  /*7f50*/  FFMA.FTZ R191, R121.reuse, R192, -8 ;  /* 0xc100000079bf7423 */ /* 0x040fe200000100c0 */
[----:B------:R-:W-:-:S01]  /*7f60*/  FADD.FTZ R6, -R121, R6 ;  /* 0x0000000679067221 */ /* 0x000fc20000010100 */
[----:B-1----:R-:W-:Y:S02]  /*7f70*/  FMNMX.FTZ R120, R194, R195, !PT ;  /* 0x000000c3c2787209 */ /* 0x002fe40007810000 */
        /* <DEDUP_REMOVED lines=40> */
[----:B------:R-:W-:-:S02]  /*8200*/  IMAD.U32 R191, RZ, RZ, UR6 ;  /* 0x00000006ffbf7e24 */ /* 0x000fc4000f8e00ff */
[----:B------:R-:W-:Y:S01]  /*8210*/  FADD.FTZ R5, -R120, R5 ;  /* 0x0000000578057221 */ /* 0x000fe20000010100 */
[----:B------:R-:W-:Y:S01]  /*8220*/  FMUL.FTZ R6, R6, UR6 ;  /* 0x0000000606067c20 */ /* 0x000fe20008410000 */
[----:B------:R-:W-:Y:S01]  /*8230*/  MUFU.EX2 R7, R7 ;  /* 0x0000000700077308 */ /* 0x000fe20000000800 */
[----:B------:R-:W-:-:S01]  /*8240*/  FFMA.FTZ R191, R120, R191, -8 ;  /* 0xc100000078bf7423 */ /* 0x000fc200000100bf */
[----:B------:R-:W-:-:S03]  /*8250*/  FMUL.FTZ R5, R5, UR6 ;  /* 0x0000000605057c20 */ /* 0x000fc60008410000 */
        /* <DEDUP_REMOVED lines=36> */
[----:B-1----:R-:W-:-:S01]  /*84a0*/  FFMA.FTZ R4, R5, R4, R10 ;  /* 0x0000000405047223 */ /* 0x002fc2000001000a */
        /* <DEDUP_REMOVED lines=8> */
[----:B------:R-:W-:-:S06]  /*8530*/  FFMA.FTZ R135, R135, UR6, -R191 ;  /* 0x0000000687877c23 */ /* 0x000fcc00080108bf */
[----:B------:R-:W1:Y:S01]  /*8540*/  MUFU.EX2 R13, R13 ;  /* 0x0000000d000d7308 */ /* 0x000e620000000800 */
[----:B0-----:R-:W-:-:S07]  /*8550*/  FADD.FTZ R4, R9, R4 ;  /* 0x0000000409047221 */ /* 0x001fce0000010000 */
[----:B------:R-:W-:Y:S08]  /*8560*/  MUFU.EX2 R12, R12 ;  /* 0x0000000c000c7308 */ /* 0x000ff00000000800 */
[----:B------:R-:W0:Y:S08]  /*8570*/  MUFU.EX2 R14, R14 ;  /* 0x0000000e000e7308 */ /* 0x000e300000000800 */
[----:B------:R2:W-:Y:S08]  /*8580*/  MUFU.EX2 R133, R192 ;  /* 0x000000c000857308 */ /* 0x0005f00000000800 */
[----:B------:R-:W-:Y:S01]  /*8590*/  MUFU.EX2 R15, R15 ;  /* 0x0000000f000f7308 */ /* 0x000fe20000000800 */
[----:B--2---:R-:W-:-:S01]  /*85a0*/  FFMA.FTZ R192, R162, UR6, -R191 ;  /* 0x00000006a2c07c23 */ /* 0x004fc200080108bf */
[----:B------:R-:W-:Y:S01]  /*85b0*/  FFMA.FTZ R162, R146, UR6, -R191 ;  /* 0x0000000692a27c23 */ /* 0x000fe200080108bf */
[----:B-1----:R-:W-:-:S05]  /*85c0*/  FADD.FTZ R191, R13, R4 ;  /* 0x000000040dbf7221 */ /* 0x002fca0000010000 */
[----:B------:R-:W1:Y:S08]  /*85d0*/  MUFU.EX2 R21, R21 ;  /* 0x0000001500157308 */ /* 0x000e700000000800 */
[----:B------:R-:W2:Y:S08]  /*85e0*/  MUFU.EX2 R20, R20 ;  /* 0x0000001400147308 */ /* 0x000eb00000000800 */
[----:B------:R3:W-:Y:S08]  /*85f0*/  MUFU.EX2 R146, R192 ;  /* 0x000000c000927308 */ /* 0x0007f00000000800 */
[----:B------:R-:W4:Y:S01]  /*8600*/  MUFU.EX2 R184, R184 ;  /* 0x000000b800b87308 */ /* 0x000f220000000800 */
[----:B---3--:R-:W-:-:S04]  /*8610*/  FADD.FTZ R192, R8, R3 ;  /* 0x0000000308c07221 */ /* 0x008fc80000010000 */
[----:B------:R-:W-:Y:S01]  /*8620*/  FADD.FTZ R3, R11, R192 ;  /* 0x000000c00b037221 */ /* 0x000fe20000010000 */
[----:B0-----:R-:W-:-:S02]  /*8630*/  FADD.FTZ R192, R14, R191 ;  /* 0x000000bf0ec07221 */ /* 0x001fc40000010000 */
[----:B------:R-:W0:Y:S01]  /*8640*/  MUFU.EX2 R185, R185 ;  /* 0x000000b900b97308 */ /* 0x000e220000000800 */
[----:B------:R-:W-:-:S01]  /*8650*/  FADD.FTZ R4, R12, R3 ;  /* 0x000000030c047221 */ /* 0x000fc20000010000 */
[----:B-1----:R-:W-:-:S03]  /*8660*/  FADD.FTZ R191, R21, R192 ;  /* 0x000000c015bf7221 */ /* 0x002fc60000010000 */
[----:B------:R-:W-:-:S03]  /*8670*/  FADD.FTZ R3, R15, R4 ;  /* 0x000000040f037221 */ /* 0x000fc60000010000 */
[----:B------:R-:W1:Y:S01]  /*8680*/  MUFU.EX2 R187, R187 ;  /* 0x000000bb00bb7308 */ /* 0x000e620000000800 */
[----:B--2---:R-:W-:-:S01]  /*8690*/  FADD.FTZ R4, R20, R3 ;  /* 0x0000000314047221 */ /* 0x004fc20000010000 */
[----:B----4-:R-:W-:-:S06]  /*86a0*/  FADD.FTZ R192, R184, R191 ;  /* 0x000000bfb8c07221 */ /* 0x010fcc0000010000 */
        /* <DEDUP_REMOVED lines=55> */
[----:B0-----:R-:W-:-:S04]  /*8a20*/  FADD.FTZ R191, R159, R192 ;  /* 0x000000c09fbf7221 */ /* 0x001fc80000010000 */
[----:B------:R-:W-:-:S03]  /*8a30*/  FADD.FTZ R192, R146, R191 ;  /* 0x000000bf92c07221 */ /* 0x000fc60000010000 */
        /* <DEDUP_REMOVED lines=72> */
[----:B0-----:R-:W-:-:S01]  /*8ec0*/  FADD.FTZ R4, R134, R3 ;  /* 0x0000000386047221 */ /* 0x001fc20000010000 */
[----:B-1----:R-:W-:-:S03]  /*8ed0*/  FADD.FTZ R3, R132, R191 ;  /* 0x000000bf84037221 */ /* 0x002fc60000010000 */
[----:B--2---:R-:W-:Y:S01]  /*8ee0*/  FADD.FTZ R4, R135, R4 ;  /* 0x0000000487047221 */ /* 0x004fe20000010000 */
[----:B------:R-:W-:Y:S06]  /*8ef0*/  @!P0 BRA `(.L_x_4053) ;  /* 0x0000000000048947 */ /* 0x000fec0003800000 */
[----:B------:R-:W-:Y:S01]  /*8f00*/  BPT.TRAP 0x1 ;  /* 0x000000040000795c */ /* 0x000fe20000300000 */
.L_x_4053:
        /* <DEDUP_REMOVED lines=12> */
[----:B------:R-:W-:Y:S01]  /*8fd0*/  UMOV UR53, UR45 ;  /* 0x0000002d00357c82 */ /* 0x000fe20008000000 */
[----:B------:R-:W-:Y:S01]  /*8fe0*/  F2FP.SATFINITE.E4M3.F32.PACK_AB_MERGE_C R174, R175, R174, RZ ;  /* 0x000000aeafae723e */ /* 0x000fe200048070ff */
[----:B------:R-:W-:Y:S01]  /*8ff0*/  FMUL.FTZ R24, R24, R6 ;  /* 0x0000000618187220 */ /* 0x000fe20000410000 */
[----:B------:R-:W-:Y:S01]  /*9000*/  F2FP.SATFINITE.E4M3.F32.PACK_AB_MERGE_C R180, R181, R180, RZ ;  /* 0x000000b4b5b4723e */ /* 0x000fe200048070ff */
[----:B------:R-:W-:Y:S01]  /*9010*/  FMUL.FTZ R25, R25, R6 ;  /* 0x0000000619197220 */ /* 0x000fe20000410000 */
[----:B------:R-:W-:Y:S01]  /*9020*/  F2FP.SATFINITE.E4M3.F32.PACK_AB_MERGE_C R182, R183, R182, RZ ;  /* 0x000000b6b7b6723e */ /* 0x000fe200048070ff */
[----:B------:R-:W-:Y:S01]  /*9030*/  FMUL.FTZ R28, R28, R6 ;  /* 0x000000061c1c7220 */ /* 0x000fe20000410000 */
[----:B------:R-:W-:Y:S01]  /*9040*/  F2FP.SATFINITE.E4M3.F32.PACK_AB_MERGE_C R156, R157, R156, RZ ;  /* 0x0000009c9d9c723e */ /* 0x000fe200048070ff */
[----:B------:R-:W-:Y:S01]  /*9050*/  SYNCS.ARRIVE.TRANS64.RED.A1T0 RZ, [UR7], RZ ;  /* 0x000000ffffff79a7 */ /* 0x000fe20008100407 */
[----:B------:R-:W-:Y:S01]  /*9060*/  F2FP.SATFINITE.E4M3.F32.PACK_AB_MERGE_C R158, R159, R158, RZ ;  /* 0x0000009e9f9e723e */ /* 0x000fe200048070ff */
[----:B------:R-:W-:Y:S01]  /*9070*/  FMUL.FTZ R29, R29, R6 ;  /* 0x000000061d1d7220 */ /* 0x000fe20000410000 */
        /* <DEDUP_REMOVED lines=125> */
.L_x_4043:
[----:B------:R-:W-:Y:S06]  /*9850*/  BAR.ARV 0x8, 0x180 ;  /* 0x0206000000007b1d */ /* 0x000fec0000002000 */
[----:B------:R-:W-:Y:S05]  /*9860*/  @!P0 BRA `(.L_x_4055) ;  /* 0x0000000000048947 */ /* 0x000fea0003800000 */
[----:B------:R-:W-:Y:S01]  /*9870*/  BPT.TRAP 0x1 ;  /* 0x000000040000795c */ /* 0x000fe20000300000 */
.L_x_4055:
        /* <DEDUP_REMOVED lines=9> */
.L_x_4056:
[----:B-1----:R-:W-:Y:S05]  /*9910*/  @P1 BRA `(.L_x_4057) ;  /* 0x0000000000081947 */ /* 0x002fea0003800000 */
[----:B------:R-:W1:Y:S02]  /*9920*/  SYNCS.PHASECHK.TRANS64.TRYWAIT P1, [UR5+0x33450], R0 ;  /* 0x03345000ff0075a7 */ /* 0x000e640008020145 */
[----:B-1----:R-:W-:Y:S05]  /*9930*/  @!P1 BRA `(.L_x_4058) ;  /* 0x000000d400e49947 */ /* 0x002fea0003800000 */
.L_x_4057:
[----:B------:R-:W-:Y:S01]  /*9940*/  UIADD3 UR4, UR4, 0x200, URZ ;  /* 0x0000020004047890 */ /* 0x000fe2000fffe03f */
[----:B------:R-:W-:Y:S01]  /*9950*/  WARPGROUP.ARRIVE ;  /* 0x00000000000079c5 */ /* 0x000fe20000000000 */
[----:B------:R-:W-:Y:S01]  /*9960*/  UMOV UR11, 0xc0000010 ;  /* 0xc0000010000b7882 */ /* 0x000fe20000000000 */
[----:B------:R-:W-:Y:S01]  /*9970*/  ULDC.64 UR8, c[0x0][0x9a0] ;  /* 0x0002680000087ab9 */ /* 0x000fe20000000a00 */
[----:B------:R-:W-:Y:S01]  /*9980*/  USHF.R.U32.HI UR4, URZ, 0x4, UR4 ;  /* 0x000000043f047899 */ /* 0x000fe20008011604 */
[----:B------:R-:W-:-:S03]  /*9990*/  ISETP.NE.U32.AND P1, PT, RZ, UR8, PT ;  /* 0x00000008ff007c0c */ /* 0x000fc6000bf25070 */
[----:B------:R-:W-:Y:S01]  /*99a0*/  ULOP3.LUT UR4, UR4, 0x3fff, URZ, 0xc0, !UPT ;  /* 0x00003fff04047892 */ /* 0x000fe2000f8ec03f */
[----:B------:R-:W-:-:S03]  /*99b0*/  ISETP.NE.AND.EX P1, PT, RZ, UR9, PT, P1 ;  /* 0x00000009ff007c0c */ /* 0x000fc6000bf25310 */
[----:B------:R-:W-:-:S04]  /*99c0*/  ULOP3.LUT UR4, UR4, 0x10000, URZ, 0xfc, !UPT ;  /* 0x0001000004047892 */ /* 0x000fc8000f8efc3f */
[----:B------:R-:W-:-:S06]  /*99d0*/  UIMAD UR4, UR45, 0x780, UR4 ;  /* 0x000007802d0478a4 */ /* 0x000fcc000f8e0204 */
[----:B------:R-:W0:Y:S01]  /*99e0*/  @P1 LDC.64 R6, c[0x0][0x9c8] ;  /* 0x00027200ff061b82 */ /* 0x000e220000000a00 */
[----:B------:R-:W-:Y:S02]  /*99f0*/  UMOV UR10, UR4 ;  /* 0x00000004000a7c82 */ /* 0x000fe40008000000 */
[----:B------:R-:W-:Y:S01]  /*9a00*/  QGMMA.64x192x32.F32.E4M3.E4M3 R24, R200, gdesc[UR8], R24, gsb0 ;  /* 0x02e00008c8187df3 */ /* 0x000fe20008000818 */
[----:B------:R-:W-:Y:S01]  /*9a10*/  UIADD3 UR10, UR4, 0x180, URZ ;  /* 0x00000180040a7890 */ /* 0x000fe2000fffe03f */
[----:B------:R-:W-:-:S03]  /*9a20*/  UMOV UR11, 0xc0000010 ;  /* 0xc0000010000b7882 */ /* 0x000fc60000000000 */
[----:B------:R-:W2:Y:S01]  /*9a30*/  @P1 LDC.64 R8, c[0x0][0x9d0] ;  /* 0x00027400ff081b82 */ /* 0x000ea20000000a00 */
[----:B01----:R-:W-:-:S04]  /*9a40*/  @P1 IMAD R0, R6, UR37, RZ ;  /* 0x0000002506001c24 */ /* 0x003fc8000f8e02ff */
[----:B------:R-:W-:Y:S02]  /*9a50*/  @P1 IMAD R5, R7, UR36, R0 ;  /* 0x0000002407051c24 */ /* 0x000fe4000f8e0200 */
[----:B------:R-:W-:-:S04]  /*9a60*/  @P1 IMAD.WIDE.U32 R6, R6, UR36, RZ ;  /* 0x0000002406061c25 */ /* 0x000fc8000f8e00ff */
[----:B------:R-:W-:Y:S02]  /*9a70*/  @P1 IMAD.IADD R7, R7, 0x1, R5 ;  /* 0x0000000107071824 */ /* 0x000fe400078e0205 */
[----:B--2---:R-:W-:-:S04]  /*9a80*/  @P1 IMAD.WIDE.U32 R6, R8, UR40, R6 ;  /* 0x0000002808061c25 */ /* 0x004fc8000f8e0006 */
[----:B------:R-:W-:Y:S01]  /*9a90*/  @P1 IMAD R5, R9, UR40, R7 ;  /* 0x0000002809051c24 */ /* 0x000fe2000f8e0207 */
[----:B------:R-:W-:-:S04]  /*9aa0*/  @P1 LEA R8, P2, R6, UR8, 0x2 ;  /* 0x0000000806081c11 */ /* 0x000fc8000f8410ff */
[----:B------:R-:W-:Y:S01]  /*9ab0*/  @P1 LEA.HI.X R9, R6, UR9, R5, 0x2, P2 ;  /* 0x0000000906091c11 */ /* 0x000fe200090f1405 */
[----:B------:R-:W-:-:S06]  /*9ac0*/  IMAD.MOV.U32 R5, RZ, RZ, 0x3f800000 ;  /* 0x3f800000ff057424 */ /* 0x000fcc00078e00ff */
[----:B------:R0:W2:Y:S01]  /*9ad0*/  @P1 LDG.E R5, desc[UR50][R8.64] ;  /* 0x0000003208051981 */ /* 0x0000a2000c1e1900 */
[----:B------:R-:W-:Y:S02]  /*9ae0*/  WARPGROUP.DEPBAR.LE gsb0, 0x0 ;  /* 0x00008000000079c5 */ /* 0x000fe40000010000 */
[----:B------:R-:W-:-:S06]  /*9af0*/  WARPGROUP.ARRIVE ;  /* 0x00000000000079c5 */ /* 0x000fcc0000000000 */
        /* <DEDUP_REMOVED lines=8> */
[----:B------:R-:W-:Y:S01]  /*9b80*/  UIADD3 UR4, UR4, 0x600, URZ ;  /* 0x0000060004047890 */ /* 0x000fe2000fffe03f */
[----:B------:R-:W1:Y:S04]  /*9b90*/  SHFL.BFLY PT, R0, R3, 0x2, 0x1f ;  /* 0x0c401f0003007f89 */ /* 0x000e6800000e0000 */
[----:B------:R-:W3:Y:S01]  /*9ba0*/  SHFL.BFLY PT, R11, R4, 0x2, 0x1f ;  /* 0x0c401f00040b7f89 */ /* 0x000ee200000e0000 */
[----:B------:R-:W-:Y:S02]  /*9bb0*/  WARPGROUP.DEPBAR.LE gsb0, 0x0 ;  /* 0x00008000000079c5 */ /* 0x000fe40000010000 */
[----:B------:R-:W-:-:S09]  /*9bc0*/  WARPGROUP.ARRIVE ;  /* 0x00000000000079c5 */ /* 0x000fd20000000000 */
[----:B------:R-:W-:Y:S01]  /*9bd0*/  QGMMA.64x192x32.F32.E4M3.E4M3 R24, R212, gdesc[UR8], R24, gsb0 ;  /* 0x02e00008d4187df3 */ /* 0x000fe20008000818 */
[----:B------:R-:W-:Y:S01]  /*9be0*/  UMOV UR10, UR4 ;  /* 0x00000004000a7c82 */ /* 0x000fe20008000000 */
[----:B------:R-:W-:Y:S01]  /*9bf0*/  UMOV UR11, 0xc0000010 ;  /* 0xc0000010000b7882 */ /* 0x000fe20000000000 */
[----:B-1----:R-:W-:-:S01]  /*9c00*/  FADD.FTZ R0, R0, R3 ;  /* 0x0000000300007221 */ /* 0x002fc20000010000 */
[----:B---3--:R-:W-:-:S04]  /*9c10*/  FADD.FTZ R11, R11, R4 ;  /* 0x000000040b0b7221 */ /* 0x008fc80000010000 */
[----:B------:R-:W1:Y:S04]  /*9c20*/  SHFL.BFLY PT, R7, R0, 0x1, 0x1f ;  /* 0x0c201f0000077f89 */ /* 0x000e6800000e0000 */
[----:B------:R-:W3:Y:S01]  /*9c30*/  SHFL.BFLY PT, R6, R11, 0x1, 0x1f ;  /* 0x0c201f000b067f89 */ /* 0x000ee200000e0000 */
[----:B-1----:R-:W-:-:S01]  /*9c40*/  FADD.FTZ R10, R0, R7 ;  /* 0x00000007000a7221 */ /* 0x002fc20000010000 */
[----:B---3--:R-:W-:-:S04]  /*9c50*/  FADD.FTZ R12, R11, R6 ;  /* 0x000000060b0c7221 */ /* 0x008fc80000010000 */
[C---:B------:R-:W-:Y:S01]  /*9c60*/  FSETP.NE.FTZ.AND P1, PT, R10.reuse, RZ, PT ;  /* 0x000000ff0a00720b */ /* 0x040fe20003f35000 */
[----:B------:R-:W-:Y:S01]  /*9c70*/  FMUL.FTZ R7, R10, 0.00390625 ;  /* 0x3b8000000a077820 */ /* 0x000fe20000410000 */
[----:B------:R-:W-:Y:S01]  /*9c80*/  FMUL.FTZ R13, R12, 0.00390625 ;  /* 0x3b8000000c0d7820 */ /* 0x000fe20000410000 */
[----:B------:R-:W-:-:S03]  /*9c90*/  IMAD.MOV.U32 R6, RZ, RZ, RZ ;  /* 0x000000ffff067224 */ /* 0x000fc600078e00ff */
[----:B------:R-:W-:Y:S02]  /*9ca0*/  FSETP.NE.FTZ.AND P2, PT, R7, RZ, PT ;  /* 0x000000ff0700720b */ /* 0x000fe40003f55000 */
[----:B------:R-:W-:-:S05]  /*9cb0*/  FSETP.NE.FTZ.AND P3, PT, R13, RZ, PT ;  /* 0x000000ff0d00720b */ /* 0x000fca0003f75000 */
[----:B------:R-:W-:Y:S01]  /*9cc0*/  @P1 MUFU.RCP R6, R10 ;  /* 0x0000000a00061308 */ /* 0x000fe20000001000 */
[----:B------:R-:W-:Y:S01]  /*9cd0*/  FSETP.NE.FTZ.AND P1, PT, R12, RZ, PT ;  /* 0x000000ff0c00720b */ /* 0x000fe20003f35000 */
[----:B0-----:R-:W-:-:S06]  /*9ce0*/  IMAD.MOV.U32 R8, RZ, RZ, RZ ;  /* 0x000000ffff087224 */ /* 0x001fcc00078e00ff */
[----:B------:R-:W0:Y:S08]  /*9cf0*/  @P2 MUFU.LG2 R7, R7 ;  /* 0x0000000700072308 */ /* 0x000e300000000c00 */
[----:B------:R-:W1:Y:S08]  /*9d00*/  @P3 MUFU.LG2 R9, R13 ;  /* 0x0000000d00093308 */ /* 0x000e700000000c00 */
[----:B------:R-:W3:Y:S01]  /*9d10*/  @P1 MUFU.RCP R8, R12 ;  /* 0x0000000c00081308 */ /* 0x000ee20000001000 */
[----:B------:R-:W-:-:S02]  /*9d20*/  WARPGROUP.DEPBAR.LE gsb0, 0x0 ;  /* 0x00008000000079c5 */ /* 0x000fc40000010000 */
[----:B------:R-:W-:-:S06]  /*9d30*/  WARPGROUP.ARRIVE ;  /* 0x00000000000079c5 */ /* 0x000fcc0000000000 */
[----:B------:R-:W-:Y:S01]  /*9d40*/  QGMMA.64x192x32.F32.E4M3.E4M3 R24, R216, gdesc[UR8], R24, gsb0 ;  /* 0x02e00008d8187df3 */ /* 0x000fe20008000818 */
[----:B------:R-:W-:Y:S02]  /*9d50*/  IMAD.U32 R4, RZ, RZ, UR6 ;  /* 0x00000006ff047e24 */ /* 0x000fe4000f8e00ff */
[----:B------:R-:W-:Y:S02]  /*9d60*/  IMAD.U32 R11, RZ, RZ, UR6 ;  /* 0x00000006ff0b7e24 */ /* 0x000fe4000f8e00ff */
[----:B0-----:R-:W-:Y:S01]  /*9d70*/  @P2 FMUL.FTZ R7, R7, 0.69314718246459960938 ;  /* 0x3f31721807072820 */ /* 0x001fe20000410000 */
[----:B------:R-:W-:Y:S01]  /*9d80*/  @P2 FMUL.FTZ R4, R4, 0.69314718246459960938 ;  /* 0x3f31721804042820 */ /* 0x000fe20000410000 */
[----:B-1----:R-:W-:Y:S01]  /*9d90*/  @P3 FMUL.FTZ R9, R9, 0.69314718246459960938 ;  /* 0x3f31721809093820 */ /* 0x002fe20000410000 */
[----:B------:R-:W-:Y:S01]  /*9da0*/  @P3 FMUL.FTZ R10, R11, 0.69314718246459960938 ;  /* 0x3f3172180b0a3820 */ /* 0x000fe20000410000 */
[----:B------:R-:W-:Y:S02]  /*9db0*/  IMAD.MOV.U32 R0, RZ, RZ, -0x800000 ;  /* 0xff800000ff007424 */ /* 0x000fe400078e00ff */
[----:B------:R-:W-:Y:S01]  /*9dc0*/  @P2 FFMA.FTZ R0, R4, R121, R7 ;  /* 0x0000007904002223 */ /* 0x000fe20000010007 */
[----:B------:R-:W-:-:S02]  /*9dd0*/  IMAD.MOV.U32 R3, RZ, RZ, -0x800000 ;  /* 0xff800000ff037424 */ /* 0x000fc400078e00ff */
[----:B------:R-:W-:Y:S01]  /*9de0*/  @P3 FFMA.FTZ R3, R10, R120, R9 ;  /* 0x000000780a033223 */ /* 0x000fe20000010009 */
[-C--:B--2---:R-:W-:Y:S01]  /*9df0*/  FMUL.FTZ R127, R6, R5.reuse ;  /* 0x00000005067f7220 */ /* 0x084fe20000410000 */
[----:B---3--:R-:W-:Y:S01]  /*9e00*/  FMUL.FTZ R135, R8, R5 ;  /* 0x0000000508877220 */ /* 0x008fe20000410000 */
[----:B------:R-:W-:Y:S02]  /*9e10*/  WARPGROUP.DEPBAR.LE gsb0, 0x0 ;  /* 0x00008000000079c5 */ /* 0x000fe40000010000 */
[----:B------:R-:W-:Y:S05]  /*9e20*/  @!P0 BRA `(.L_x_4059) ;  /* 0x0000000000048947 */ /* 0x000fea0003800000 */
[----:B------:R-:W-:Y:S01]  /*9e30*/  BPT.TRAP 0x1 ;  /* 0x000000040000795c */ /* 0x000fe20000300000 */
.L_x_4059:
[----:B------:R-:W-:Y:S01]  /*9e40*/  UIADD3 UR4, UR5, 0x33460, URZ ;  /* 0x0003346005047890 */ /* 0x000fe2000fffe03f */
[-C--:B------:R-:W-:Y:S01]  /*9e50*/  FMUL.FTZ R121, R48, R127.reuse ;  /* 0x0000007f30797220 */ /* 0x080fe20000410000 */
[----:B------:R-:W-:Y:S01]  /*9e60*/  UIADD3 UR45, UR45, 0x1, URZ ;  /* 0x000000012d2d7890 */ /* 0x000fe2000fffe03f */
[-C--:B------:R-:W-:Y:S01]  /*9e70*/  FMUL.FTZ R48, R112, R127.reuse ;  /* 0x0000007f70307220 */ /* 0x080fe20000410000 */
[----:B------:R-:W-:Y:S01]  /*9e80*/  UPRMT UR4, UR7, 0x654, UR4 ;  /* 0x0000065407047896 */ /* 0x000fe20008000004 */
[-C--:B------:R-:W-:Y:S01]  /*9e90*/  FMUL.FTZ R112, R84, R127.reuse ;  /* 0x0000007f54707220 */ /* 0x080fe20000410000 */
[----:B------:R-:W-:Y:S01]  /*9ea0*/  UISETP.NE.AND UP0, UPT, UR45, 0x2, UPT ;  /* 0x000000022d00788c */ /* 0x000fe2000bf05270 */
[-C--:B------:R-:W-:Y:S01]  /*9eb0*/  FMUL.FTZ R125, R29, R127.reuse ;  /* 0x0000007f1d7d7220 */ /* 0x080fe20000410000 */
[-C--:B------:R-:W-:Y:S01]  /*9ec0*/  FMUL.FTZ R124, R32, R127.reuse ;  /* 0x0000007f207c7220 */ /* 0x080fe20000410000 */
[-C--:B------:R-:W-:Y:S01]  /*9ed0*/  FMUL.FTZ R120, R56, R127.reuse ;  /* 0x0000007f38787220 */ /* 0x080fe20000410000 */
[-C--:B------:R-:W-:Y:S01]  /*9ee0*/  FMUL.FTZ R13, R77, R127.reuse ;  /* 0x0000007f4d0d7220 */ /* 0x080fe20000410000 */
[----:B------:R-:W-:Y:S01]  /*9ef0*/  FMUL.FTZ R134, R68, R127 ;  /* 0x0000007f44867220 */ /* 0x000fe20000410000 */
        /* <DEDUP_REMOVED lines=34> */
[----:B------:R-:W-:Y:S01]  /*a120*/  SYNCS.ARRIVE.TRANS64.RED.A1T0 RZ, [UR4], RZ ;  /* 0x000000ffffff79a7 */ /* 0x000fe20008100404 */
        /* <DEDUP_REMOVED lines=47> */
[----:B------:R-:W-:Y:S01]  /*a420*/  USEL UR4, URZ, 0x1, UP0 ;  /* 0x000000013f047887 */ /* 0x000fe20008000000 */
[-C--:B------:R-:W-:Y:S01]  /*a430*/  FMUL.FTZ R75, R102, R135.reuse ;  /* 0x00000087664b7220 */ /* 0x080fe20000410000 */
[-C--:B------:R-:W-:Y:S01]  /*a440*/  FMUL.FTZ R66, R99, R135.reuse ;  /* 0x0000008763427220 */ /* 0x080fe20000410000 */
[-C--:B------:R-:W-:Y:S01]  /*a450*/  FMUL.FTZ R78, R110, R135.reuse ;  /* 0x000000876e4e7220 */ /* 0x080fe20000410000 */
[-C--:B------:R-:W-:Y:S01]  /*a460*/  FMUL.FTZ R137, R107, R135.reuse ;  /* 0x000000876b897220 */ /* 0x080fe20000410000 */
[----:B------:R-:W-:Y:S01]  /*a470*/  FMUL.FTZ R118, R118, R135 ;  /* 0x0000008776767220 */ /* 0x000fe20000410000 */
[----:B------:R-:W-:Y:S01]  /*a480*/  FMUL.FTZ R127, R113, R127 ;  /* 0x0000007f717f7220 */ /* 0x000fe20000410000 */
[----:B------:R-:W-:Y:S01]  /*a490*/  PLOP3.LUT P0, PT, PT, PT, PT, 0x8, 0x0 ;  /* 0x000000000000781c */ /* 0x000fe20003f0e170 */
[----:B------:R-:W-:Y:S01]  /*a4a0*/  FMUL.FTZ R135, R115, R135 ;  /* 0x0000008773877220 */ /* 0x000fe20000410000 */
[----:B------:R-:W-:-:S02]  /*a4b0*/  UIADD3 UR47, UR47, 0x1, URZ ;  /* 0x000000012f2f7890 */ /* 0x000fc4000fffe03f */
[----:B------:R-:W-:Y:S02]  /*a4c0*/  USEL UR45, UR45, URZ, UP0 ;  /* 0x0000003f2d2d7287 */ /* 0x000fe40008000000 */
[----:B------:R-:W-:-:S12]  /*a4d0*/  ULOP3.LUT UR46, UR46, UR4, URZ, 0x3c, !UPT ;  /* 0x000000042e2e7292 */ /* 0x000fd8000f8e3c3f */
.L_x_4035:
        /* <DEDUP_REMOVED lines=15> */
[----:B------:R-:W1:Y:S01]  /*a5d0*/  S2UR UR4, SR_SWINHI ;  /* 0x00000000000479c3 */ /* 0x000e620000002f00 */
[----:B------:R-:W-:Y:S01]  /*a5e0*/  ULDC.64 UR14, c[0x0][0xc00] ;  /* 0x00030000000e7ab9 */ /* 0x000fe20000000a00 */
[----:B------:R-:W-:Y:S01]  /*a5f0*/  ULDC.64 UR12, c[0x0][0xc00] ;  /* 0x00030000000c7ab9 */ /* 0x000fe20000000a00 */
[----:B------:R-:W2:Y:S01]  /*a600*/  LDL R152, [R1+0x28] ;  /* 0x0000280001987983 */ /* 0x000ea20000100800 */
[----:B0-----:R-:W-:-:S05]  /*a610*/  IMAD.SHL.U32 R20, R30, 0x4, RZ ;  /* 0x000000041e147824 */ /* 0x001fca00078e00ff */
[----:B------:R-:W-:Y:S01]  /*a620*/  LOP3.LUT R20, R20, 0xc, RZ, 0xc0, !PT ;  /* 0x0000000c14147812 */ /* 0x000fe200078ec0ff */
[----:B------:R-:W-:Y:S03]  /*a630*/  BAR.SYNC.DEFER_BLOCKING 0x1, 0x100 ;  /* 0x0044000000007b1d */ /* 0x000fe60000010000 */
[----:B------:R-:W-:-:S05]  /*a640*/  IADD3 R20, P0, R20, UR10, RZ ;  /* 0x0000000a14147c10 */ /* 0x000fca000ff1e0ff */
[----:B------:R-:W-:-:S05]  /*a650*/  IMAD.X R21, RZ, RZ, UR11, P0 ;  /* 0x0000000bff157e24 */ /* 0x000fca00080e06ff */
[----:B------:R0:W3:Y:S01]  /*a660*/  LDG.E.CONSTANT R24, desc[UR50][R20.64] ;  /* 0x0000003214187981 */ /* 0x0000e2000c1e9900 */
[----:B------:R-:W-:-:S03]  /*a670*/  LOP3.LUT P0, R25, R30, 0x3, RZ, 0xc0, !PT ;  /* 0x000000031e197812 */ /* 0x000fc6000780c0ff */
[----:B------:R-:W4:Y:S01]  /*a680*/  LDL R20, [R1+0x2c] ;  /* 0x00002c0001147983 */ /* 0x000f220000100800 */
[----:B------:R-:W-:Y:S01]  /*a690*/  ISETP.EQ.OR P0, PT, R25, 0x3, !P0 ;  /* 0x000000031900780c */ /* 0x000fe20004702670 */
[----:B------:R-:W-:Y:S01]  /*a6a0*/  UMOV UR10, UR8 ;  /* 0x00000008000a7c82 */ /* 0x000fe20008000000 */
[----:B-1----:R-:W-:Y:S02]  /*a6b0*/  UMOV UR11, UR4 ;  /* 0x00000004000b7c82 */ /* 0x002fe40008000000 */
        /* <DEDUP_REMOVED lines=97> */
[----:B----4-:R-:W-:-:S03]  /*acd0*/  IMAD.WIDE R12, R20, R12, UR10 ;  /* 0x0000000a140c7e25 */ /* 0x010fc6000f8e020c */
[C---:B------:R-:W-:Y:S02]  /*ace0*/  IADD3 R197, P3, R12.reuse, 0x8040, RZ ;  /* 0x000080400cc57810 */ /* 0x040fe40007f7e0ff */
[C---:B------:R-:W-:Y:S02]  /*acf0*/  IADD3 R195, P6, R12.reuse, 0x8020, RZ ;  /* 0x000080200cc37810 */ /* 0x040fe40007fde0ff */
[C---:B------:R-:W-:Y:S02]  /*ad00*/  IADD3 R199, P4, R12.reuse, 0x8060, RZ ;  /* 0x000080600cc77810 */ /* 0x040fe40007f9e0ff */
[----:B------:R-:W-:Y:S02]  /*ad10*/  LOP3.LUT R6, R197, 0x380, RZ, 0xc0, !PT ;  /* 0x00000380c5067812 */ /* 0x000fe400078ec0ff */
[----:B------:R-:W-:Y:S01]  /*ad20*/  LOP3.LUT R4, R195, 0x380, RZ, 0xc0, !PT ;  /* 0x00000380c3047812 */ /* 0x000fe200078ec0ff */
[----:B------:R-:W-:Y:S01]  /*ad30*/  IMAD.X R135, RZ, RZ, R13, P4 ;  /* 0x000000ffff877224 */ /* 0x000fe200020e060d */
[----:B------:R-:W-:-:S02]  /*ad40*/  IADD3 R193, P5, R12, 0x8000, RZ ;  /* 0x000080000cc17810 */ /* 0x000fc40007fbe0ff */
[----:B------:R-:W-:Y:S02]  /*ad50*/  SHF.R.U64 R6, R6, 0x3, RZ ;  /* 0x0000000306067819 */ /* 0x000fe400000012ff */
[----:B------:R-:W-:Y:S02]  /*ad60*/  IADD3 R189, P1, R12, 0x4040, RZ ;  /* 0x000040400cbd7810 */ /* 0x000fe40007f3e0ff */
[----:B------:R-:W-:Y:S02]  /*ad70*/  SHF.R.U64 R4, R4, 0x3, RZ ;  /* 0x0000000304047819 */ /* 0x000fe400000012ff */
[----:B------:R-:W-:Y:S02]  /*ad80*/  IADD3 R187, P4, R12, 0x4020, RZ ;  /* 0x000040200cbb7810 */ /* 0x000fe40007f9e0ff */
[----:B------:R-:W-:Y:S02]  /*ad90*/  LOP3.LUT R8, R199, 0x380, RZ, 0xc0, !PT ;  /* 0x00000380c7087812 */ /* 0x000fe400078ec0ff */
[----:B0-----:R-:W-:-:S02]  /*ada0*/  LOP3.LUT R20, R6, R197, RZ, 0x3c, !PT ;  /* 0x000000c506147212 */ /* 0x001fc400078e3cff */
[----:B------:R-:W-:Y:S02]  /*adb0*/  LOP3.LUT R10, R193, 0x380, RZ, 0xc0, !PT ;  /* 0x00000380c10a7812 */ /* 0x000fe400078ec0ff */
[----:B------:R-:W-:Y:S02]  /*adc0*/  LOP3.LUT R136, R4, R195, RZ, 0x3c, !PT ;  /* 0x000000c304887212 */ /* 0x000fe400078e3cff */
[----:B------:R-:W-:Y:S02]  /*add0*/  LOP3.LUT R6, R189, 0x380, RZ, 0xc0, !PT ;  /* 0x00000380bd067812 */ /* 0x000fe400078ec0ff */
[----:B------:R-:W-:Y:S02]  /*ade0*/  IADD3 R191, P2, R12, 0x4060, RZ ;  /* 0x000040600cbf7810 */ /* 0x000fe40007f5e0ff */
[----:B------:R-:W-:Y:S01]  /*adf0*/  LOP3.LUT R4, R187, 0x380, RZ, 0xc0, !PT ;  /* 0x00000380bb047812 */ /* 0x000fe200078ec0ff */
[----:B------:R-:W-:Y:S01]  /*ae00*/  IMAD.X R21, RZ, RZ, R13, P3 ;  /* 0x000000ffff157224 */ /* 0x000fe200018e060d */
[----:B------:R-:W-:-:S02]  /*ae10*/  SHF.R.U64 R8, R8, 0x3, RZ ;  /* 0x0000000308087819 */ /* 0x000fc400000012ff */
[----:B------:R-:W-:Y:S01]  /*ae20*/  SHF.R.U64 R10, R10, 0x3, RZ ;  /* 0x000000030a0a7819 */ /* 0x000fe200000012ff */
[--C-:B------:R-:W-:Y:S01]  /*ae30*/  IMAD.X R137, RZ, RZ, R13.reuse, P6 ;  /* 0x000000ffff897224 */ /* 0x100fe200030e060d */
[----:B------:R-:W-:Y:S01]  /*ae40*/  SHF.R.U64 R6, R6, 0x3, RZ ;  /* 0x0000000306067819 */ /* 0x000fe200000012ff */
[--C-:B------:R-:W-:Y:S01]  /*ae50*/  IMAD.X R15, RZ, RZ, R13.reuse, P5 ;  /* 0x000000ffff0f7224 */ /* 0x100fe200028e060d */
[----:B------:R-:W-:Y:S01]  /*ae60*/  IADD3 R185, P3, R12, 0x4000, RZ ;  /* 0x000040000cb97810 */ /* 0x000fe20007f7e0ff */
[----:B------:R-:W-:Y:S01]  /*ae70*/  IMAD.X R139, RZ, RZ, R13, P2 ;  /* 0x000000ffff8b7224 */ /* 0x000fe200010e060d */
[----:B------:R-:W-:Y:S02]  /*ae80*/  SHF.R.U64 R4, R4, 0x3, RZ ;  /* 0x0000000304047819 */ /* 0x000fe400000012ff */
[C---:B------:R-:W-:Y:S02]  /*ae90*/  IADD3 R37, P6, R12.reuse, 0x20, RZ ;  /* 0x000000200c257810 */ /* 0x040fe40007fde0ff */
[----:B------:R-:W-:-:S02]  /*aea0*/  IADD3 R183, P5, R12, 0x60, RZ ;  /* 0x000000600cb77810 */ /* 0x000fc40007fbe0ff */
[----:B------:R-:W-:Y:S02]  /*aeb0*/  IADD3 R119, P2, R12, 0x40, RZ ;  /* 0x000000400c777810 */ /* 0x000fe40007f5e0ff */
[----:B------:R-:W-:Y:S02]  /*aec0*/  LOP3.LUT R134, R8, R199, RZ, 0x3c, !PT ;  /* 0x000000c708867212 */ /* 0x000fe400078e3cff */
[----:B------:R-:W-:Y:S02]  /*aed0*/  LOP3.LUT R14, R10, R193, RZ, 0x3c, !PT ;  /* 0x000000c10a0e7212 */ /* 0x000fe400078e3cff */
[----:B------:R-:W-:Y:S02]  /*aee0*/  LOP3.LUT R8, R191, 0x380, RZ, 0xc0, !PT ;  /* 0x00000380bf087812 */ /* 0x000fe400078ec0ff */
[----:B------:R-:W-:Y:S02]  /*aef0*/  LOP3.LUT R10, R6, R189, RZ, 0x3c, !PT ;  /* 0x000000bd060a7212 */ /* 0x000fe400078e3cff */
[----:B------:R-:W-:-:S02]  /*af00*/  LOP3.LUT R140, R4, R187, RZ, 0x3c, !PT ;  /* 0x000000bb048c7212 */ /* 0x000fc400078e3cff */
[----:B------:R-:W-:Y:S02]  /*af10*/  LOP3.LUT R6, R185, 0x380, RZ, 0xc0, !PT ;  /* 0x00000380b9067812 */ /* 0x000fe400078ec0ff */
[----:B------:R-:W-:Y:S02]  /*af20*/  LOP3.LUT R5, R12, 0x380, RZ, 0xc0, !PT ;  /* 0x000003800c057812 */ /* 0x000fe400078ec0ff */
[----:B------:R-:W-:Y:S02]  /*af30*/  LOP3.LUT R4, R37, 0x380, RZ, 0xc0, !PT ;  /* 0x0000038025047812 */ /* 0x000fe400078ec0ff */
[----:B------:R-:W-:Y:S02]  /*af40*/  LOP3.LUT R50, R183, 0x380, RZ, 0xc0, !PT ;  /* 0x00000380b7327812 */ /* 0x000fe400078ec0ff */
[----:B------:R-:W-:Y:S02]  /*af50*/  LOP3.LUT R42, R119, 0x380, RZ, 0xc0, !PT ;  /* 0x00000380772a7812 */ /* 0x000fe400078ec0ff */
[----:B------:R-:W-:-:S02]  /*af60*/  SHF.R.U64 R8, R8, 0x3, RZ ;  /* 0x0000000308087819 */ /* 0x000fc400000012ff */
[----:B------:R-:W-:Y:S02]  /*af70*/  SHF.R.U64 R6, R6, 0x3, RZ ;  /* 0x0000000306067819 */ /* 0x000fe400000012ff */
[----:B------:R-:W-:Y:S02]  /*af80*/  SHF.R.U64 R5, R5, 0x3, RZ ;  /* 0x0000000305057819 */ /* 0x000fe400000012ff */
[----:B------:R-:W-:Y:S02]  /*af90*/  SHF.R.U64 R4, R4, 0x3, RZ ;  /* 0x0000000304047819 */ /* 0x000fe400000012ff */
[----:B------:R-:W-:Y:S02]  /*afa0*/  SHF.R.U64 R50, R50, 0x3, RZ ;  /* 0x0000000332327819 */ /* 0x000fe400000012ff */
[----:B------:R-:W-:Y:S02]  /*afb0*/  SHF.R.U64 R42, R42, 0x3, RZ ;  /* 0x000000032a2a7819 */ /* 0x000fe400000012ff */
[----:B------:R-:W-:Y:S01]  /*afc0*/  LOP3.LUT R138, R8, R191, RZ, 0x3c, !PT ;  /* 0x000000bf088a7212 */ /* 0x000fe200078e3cff */
[----:B------:R-:W-:Y:S01]  /*afd0*/  IMAD.X R143, RZ, RZ, R13, P5 ;  /* 0x000000ffff8f7224 */ /* 0x000fe200028e060d */
[----:B------:R-:W-:-:S02]  /*afe0*/  LOP3.LUT R8, R6, R185, RZ, 0x3c, !PT ;  /* 0x000000b906087212 */ /* 0x000fc400078e3cff */
[----:B------:R-:W-:Y:S01]  /*aff0*/  LOP3.LUT R12, R5, R12, RZ, 0x3c, !PT ;  /* 0x0000000c050c7212 */ /* 0x000fe200078e3cff */
[--C-:B------:R-:W-:Y:S01]  /*b000*/  IMAD.X R5, RZ, RZ, R13.reuse, P2 ;  /* 0x000000ffff057224 */ /* 0x100fe200010e060d */
[----:B------:R-:W-:Y:S02]  /*b010*/  LOP3.LUT R6, R4, R37, RZ, 0x3c, !PT ;  /* 0x0000002504067212 */ /* 0x000fe400078e3cff */
[----:B------:R-:W-:Y:S02]  /*b020*/  LOP3.LUT R142, R50, R183, RZ, 0x3c, !PT ;  /* 0x000000b7328e7212 */ /* 0x000fe400078e3cff */
[----:B------:R-:W-:Y:S02]  /*b030*/  LOP3.LUT R4, R42, R119, RZ, 0x3c, !PT ;  /* 0x000000772a047212 */ /* 0x000fe400078e3cff */
[----:B---3--:R-:W-:Y:S01]  /*b040*/  LOP3.LUT R88, R24, 0x2, RZ, 0x3c, !PT ;  /* 0x0000000218587812 */ /* 0x008fe200078e3cff */
[--C-:B------:R-:W-:Y:S01]  /*b050*/  IMAD.X R141, RZ, RZ, R13.reuse, P4 ;  /* 0x000000ffff8d7224 */ /* 0x100fe200020e060d */
[----:B------:R-:W-:Y:S01]  /*b060*/  MOV R142, R142 ;  /* 0x0000008e008e7202 */ /* 0x000fe20000000f00 */
[--C-:B------:R-:W-:Y:S01]  /*b070*/  IMAD.X R9, RZ, RZ, R13.reuse, P3 ;  /* 0x000000ffff097224 */ /* 0x100fe200018e060d */
[----:B------:R-:W-:Y:S01]  /*b080*/  MOV R143, R4 ;  /* 0x00000004008f7202 */ /* 0x000fe20000000f00 */
[--C-:B------:R-:W-:Y:S01]  /*b090*/  IMAD.X R11, RZ, RZ, R13.reuse, P1 ;  /* 0x000000ffff0b7224 */ /* 0x100fe200008e060d */
[----:B------:R-:W-:Y:S01]  /*b0a0*/  SHFL.IDX PT, R4, R123, R24, 0x1c1f ;  /* 0x001c1f187b047589 */ /* 0x000fe200000e0000 */
[----:B------:R-:W-:Y:S01]  /*b0b0*/  IMAD.X R7, RZ, RZ, R13, P6 ;  /* 0x000000ffff077224 */ /* 0x000fe200030e060d */
[----:B------:R-:W-:-:S02]  /*b0c0*/  MOV R140, R140 ;  /* 0x0000008c008c7202 */ /* 0x000fc40000000f00 */
[----:B------:R-:W-:Y:S01]  /*b0d0*/  SHFL.IDX PT, R122, R81, R24, 0x1c1f ;  /* 0x001c1f18517a7589 */ /* 0x000fe200000e0000 */
[----:B------:R-:W-:-:S03]  /*b0e0*/  MOV R134, R134 ;  /* 0x0000008600867202 */ /* 0x000fc60000000f00 */
[----:B------:R-:W-:Y:S01]  /*b0f0*/  SHFL.IDX PT, R125, R125, R24, 0x1c1f ;  /* 0x001c1f187d7d7589 */ /* 0x000fe200000e0000 */
[----:B------:R-:W-:-:S03]  /*b100*/  MOV R136, R136 ;  /* 0x0000008800887202 */ /* 0x000fc60000000f00 */
[----:B------:R-:W-:Y:S01]  /*b110*/  SHFL.IDX PT, R86, R131, R24, 0x1c1f ;  /* 0x001c1f1883567589 */ /* 0x000fe200000e0000 */
[----:B------:R-:W-:-:S03]  /*b120*/  MOV R138, R138 ;  /* 0x0000008a008a7202 */ /* 0x000fc60000000f00 */
[----:B------:R-:W-:Y:S01]  /*b130*/  SHFL.IDX PT, R123, R27, R88, 0x1c1f ;  /* 0x001c1f581b7b7589 */ /* 0x000fe200000e0000 */
[----:B------:R-:W-:-:S03]  /*b140*/  MOV R141, R8 ;  /* 0x00000008008d7202 */ /* 0x000fc60000000f00 */
[----:B------:R-:W0:Y:S01]  /*b150*/  SHFL.IDX PT, R126, R51, R88, 0x1c1f ;  /* 0x001c1f58337e7589 */ /* 0x000e2200000e0000 */
[----:B------:R-:W-:-:S03]  /*b160*/  MOV R13, R12 ;  /* 0x0000000c000d7202 */ /* 0x000fc60000000f00 */
[----:B------:R-:W-:Y:S01]  /*b170*/  SHFL.IDX PT, R130, R79, R24, 0x1c1f ;  /* 0x001c1f184f827589 */ /* 0x000fe200000e0000 */
[----:B------:R-:W-:-:S03]  /*b180*/  MOV R135, R20 ;  /* 0x0000001400877202 */ /* 0x000fc60000000f00 */
[----:B------:R-:W-:Y:S01]  /*b190*/  SHFL.IDX PT, R98, R93, R24, 0x1c1f ;  /* 0x001c1f185d627589 */ /* 0x000fe200000e0000 */
[----:B------:R-:W-:-:S03]  /*b1a0*/  MOV R137, R14 ;  /* 0x0000000e00897202 */ /* 0x000fc60000000f00 */
[----:B------:R-:W1:Y:S01]  /*b1b0*/  SHFL.IDX PT, R131, R25, R88, 0x1c1f ;  /* 0x001c1f5819837589 */ /* 0x000e6200000e0000 */
[----:B------:R-:W-:-:S03]  /*b1c0*/  MOV R139, R10 ;  /* 0x0000000a008b7202 */ /* 0x000fc60000000f00 */
        /* <DEDUP_REMOVED lines=13> */
[----:B------:R-:W2:Y:S04]  /*b2a0*/  SHFL.IDX PT, R30, R30, R88, 0x1c1f ;  /* 0x001c1f581e1e7589 */ /* 0x000ea800000e0000 */
[----:B------:R-:W-:Y:S04]  /*b2b0*/  SHFL.IDX PT, R114, R29, R88, 0x1c1f ;  /* 0x001c1f581d727589 */ /* 0x000fe800000e0000 */
[----:B------:R-:W2:Y:S04]  /*b2c0*/  SHFL.IDX PT, R36, R36, R88, 0x1c1f ;  /* 0x001c1f5824247589 */ /* 0x000ea800000e0000 */
[----:B------:R-:W-:Y:S04]  /*b2d0*/  SHFL.IDX PT, R9, R107, R24, 0x1c1f ;  /* 0x001c1f186b097589 */ /* 0x000fe800000e0000 */
[----:B------:R-:W-:Y:S04]  /*b2e0*/  SHFL.IDX PT, R155, R155, R24, 0x1c1f ;  /* 0x001c1f189b9b7589 */ /* 0x000fe800000e0000 */
[----:B------:R-:W-:Y:S04]  /*b2f0*/  SHFL.IDX PT, R83, R159, R24, 0x1c1f ;  /* 0x001c1f189f537589 */ /* 0x000fe800000e0000 */
[----:B------:R-:W-:Y:S04]  /*b300*/  SHFL.IDX PT, R44, R44, R88, 0x1c1f ;  /* 0x001c1f582c2c7589 */ /* 0x000fe800000e0000 */
[----:B------:R-:W-:Y:S04]  /*b310*/  SHFL.IDX PT, R29, R53, R88, 0x1c1f ;  /* 0x001c1f58351d7589 */ /* 0x000fe800000e0000 */
[----:B------:R-:W2:Y:S04]  /*b320*/  SHFL.IDX PT, R62, R62, R88, 0x1c1f ;  /* 0x001c1f583e3e7589 */ /* 0x000ea800000e0000 */
        /* <DEDUP_REMOVED lines=15> */
[----:B------:R4:W-:Y:S04]  /*b420*/  SHFL.IDX PT, R110, R133, R24, 0x1c1f ;  /* 0x001c1f18856e7589 */ /* 0x0009e800000e0000 */
        /* <DEDUP_REMOVED lines=21> */
[----:B------:R-:W2:Y:S04]  /*b580*/  SHFL.IDX PT, R53, R71, R88, 0x1c1f ;  /* 0x001c1f5847357589 */ /* 0x000ea800000e0000 */
[----:B------:R-:W-:Y:S04]  /*b590*/  SHFL.IDX PT, R148, R39, R88, 0x1c1f ;  /* 0x001c1f5827947589 */ /* 0x000fe800000e0000 */
[----:B------:R-:W-:Y:S04]  /*b5a0*/  SHFL.IDX PT, R26, R47, R88, 0x1c1f ;  /* 0x001c1f582f1a7589 */ /* 0x000fe800000e0000 */
[----:B------:R-:W-:Y:S04]  /*b5b0*/  SHFL.IDX PT, R24, R49, R88, 0x1c1f ;  /* 0x001c1f5831187589 */ /* 0x000fe800000e0000 */
[----:B------:R-:W2:Y:S04]  /*b5c0*/  SHFL.IDX PT, R54, R54, R88, 0x1c1f ;  /* 0x001c1f5836367589 */ /* 0x000ea800000e0000 */
[----:B------:R-:W-:Y:S04]  /*b5d0*/  SHFL.IDX PT, R161, R38, R88, 0x1c1f ;  /* 0x001c1f5826a17589 */ /* 0x000fe800000e0000 */
[----:B------:R-:W2:Y:S04]  /*b5e0*/  SHFL.IDX PT, R55, R55, R88, 0x1c1f ;  /* 0x001c1f5837377589 */ /* 0x000ea800000e0000 */
[----:B------:R-:W2:Y:S04]  /*b5f0*/  SHFL.IDX PT, R39, R56, R88, 0x1c1f ;  /* 0x001c1f5838277589 */ /* 0x000ea800000e0000 */
[----:B------:R-:W2:Y:S04]  /*b600*/  SHFL.IDX PT, R60, R60, R88, 0x1c1f ;  /* 0x001c1f583c3c7589 */ /* 0x000ea800000e0000 */
[----:B------:R-:W2:Y:S04]  /*b610*/  SHFL.IDX PT, R48, R65, R88, 0x1c1f ;  /* 0x001c1f5841307589 */ /* 0x000ea800000e0000 */
[----:B------:R-:W-:Y:S04]  /*b620*/  SHFL.IDX PT, R99, R33, R88, 0x1c1f ;  /* 0x001c1f5821637589 */ /* 0x000fe800000e0000 */
[----:B------:R-:W-:Y:S04]  /*b630*/  SHFL.IDX PT, R159, R40, R88, 0x1c1f ;  /* 0x001c1f58289f7589 */ /* 0x000fe800000e0000 */
[----:B------:R-:W-:Y:S04]  /*b640*/  SHFL.IDX PT, R43, R43, R88, 0x1c1f ;  /* 0x001c1f582b2b7589 */ /* 0x000fe800000e0000 */
[----:B------:R-:W-:Y:S04]  /*b650*/  SHFL.IDX PT, R45, R45, R88, 0x1c1f ;  /* 0x001c1f582d2d7589 */ /* 0x000fe800000e0000 */
[----:B------:R-:W2:Y:S04]  /*b660*/  SHFL.IDX PT, R38, R57, R88, 0x1c1f ;  /* 0x001c1f5839267589 */ /* 0x000ea800000e0000 */
[----:B------:R-:W2:Y:S04]  /*b670*/  SHFL.IDX PT, R102, R59, R88, 0x1c1f ;  /* 0x001c1f583b667589 */ /* 0x000ea800000e0000 */
[----:B------:R2:W2:Y:S04]  /*b680*/  SHFL.IDX PT, R46, R67, R88, 0x1c1f ;  /* 0x001c1f58432e7589 */ /* 0x0004a800000e0000 */
[----:B------:R-:W2:Y:S04]  /*b690*/  SHFL.IDX PT, R94, R61, R88, 0x1c1f ;  /* 0x001c1f583d5e7589 */ /* 0x000ea800000e0000 */
[----:B------:R-:W2:Y:S04]  /*b6a0*/  SHFL.IDX PT, R40, R63, R88, 0x1c1f ;  /* 0x001c1f583f287589 */ /* 0x000ea800000e0000 */
[----:B------:R-:W2:Y:S04]  /*b6b0*/  SHFL.IDX PT, R34, R34, R88, 0x1c1f ;  /* 0x001c1f5822227589 */ /* 0x000ea800000e0000 */
[----:B------:R-:W2:Y:S04]  /*b6c0*/  SHFL.IDX PT, R163, R35, R88, 0x1c1f ;  /* 0x001c1f5823a37589 */ /* 0x000ea800000e0000 */
[----:B------:R-:W2:Y:S04]  /*b6d0*/  SHFL.IDX PT, R49, R68, R88, 0x1c1f ;  /* 0x001c1f5844317589 */ /* 0x000ea800000e0000 */
[----:B------:R-:W2:Y:S04]  /*b6e0*/  SHFL.IDX PT, R47, R76, R88, 0x1c1f ;  /* 0x001c1f584c2f7589 */ /* 0x000ea800000e0000 */
[----:B------:R-:W2:Y:S04]  /*b6f0*/  SHFL.IDX PT, R31, R80, R88, 0x1c1f ;  /* 0x001c1f58501f7589 */ /* 0x000ea800000e0000 */
[----:B------:R2:W2:Y:S04]  /*b700*/  SHFL.IDX PT, R28, R41, R88, 0x1c1f ;  /* 0x001c1f58291c7589 */ /* 0x0004a800000e0000 */
[----:B------:R-:W2:Y:S04]  /*b710*/  SHFL.IDX PT, R57, R73, R88, 0x1c1f ;  /* 0x001c1f5849397589 */ /* 0x000ea800000e0000 */
[----:B------:R2:W2:Y:S04]  /*b720*/  SHFL.IDX PT, R33, R78, R88, 0x1c1f ;  /* 0x001c1f584e217589 */ /* 0x0004a800000e0000 */
[----:B------:R-:W2:Y:S04]  /*b730*/  SHFL.IDX PT, R35, R75, R88, 0x1c1f ;  /* 0x001c1f584b237589 */ /* 0x000ea800000e0000 */
[----:B------:R2:W2:Y:S01]  /*b740*/  SHFL.IDX PT, R150, R70, R88, 0x1c1f ;  /* 0x001c1f5846967589 */ /* 0x0004a200000e0000 */
[----:B0-----:R-:W-:-:S02]  /*b750*/  SEL R128, R125, R126, P0 ;  /* 0x0000007e7d807207 */ /* 0x001fc40000000000 */
[----:B------:R-:W-:Y:S02]  /*b760*/  SEL R124, R122, R123, P0 ;  /* 0x0000007b7a7c7207 */ /* 0x000fe40000000000 */
[----:B-1----:R-:W-:Y:S02]  /*b770*/  SEL R132, R130, R131, P0 ;  /* 0x0000008382847207 */ /* 0x002fe40000000000 */
[----:B------:R-:W-:Y:S02]  /*b780*/  SEL R126, R126, R125, P0 ;  /* 0x0000007d7e7e7207 */ /* 0x000fe40000000000 */
[----:B------:R-:W-:Y:S02]  /*b790*/  SEL R122, R123, R122, P0 ;  /* 0x0000007a7b7a7207 */ /* 0x000fe40000000000 */
[----:B------:R-:W-:Y:S02]  /*b7a0*/  SEL R130, R131, R130, P0 ;  /* 0x0000008283827207 */ /* 0x000fe40000000000 */
[----:B---3--:R-:W-:-:S02]  /*b7b0*/  SEL R129, R127, R52, P0 ;  /* 0x000000347f817207 */ /* 0x008fc40000000000 */
[----:B------:R-:W-:Y:S02]  /*b7c0*/  SEL R125, R84, R93, P0 ;  /* 0x0000005d547d7207 */ /* 0x000fe40000000000 */
[----:B------:R-:W-:Y:S02]  /*b7d0*/  SEL R123, R93, R84, P0 ;  /* 0x000000545d7b7207 */ /* 0x000fe40000000000 */
[----:B------:R-:W-:Y:S02]  /*b7e0*/  SEL R108, R89, R106, P0 ;  /* 0x0000006a596c7207 */ /* 0x000fe40000000000 */
[----:B------:R-:W-:Y:S02]  /*b7f0*/  SEL R109, R91, R32, P0 ;  /* 0x000000205b6d7207 */ /* 0x000fe40000000000 */
[----:B------:R-:W-:Y:S02]  /*b800*/  SEL R107, R32, R91, P0 ;  /* 0x0000005b206b7207 */ /* 0x000fe40000000000 */
[----:B----4-:R-:W-:-:S02]  /*b810*/  SEL R133, R111, R92, P0 ;  /* 0x0000005c6f857207 */ /* 0x010fc40000000000 */
[----:B------:R-:W-:Y:S02]  /*b820*/  SEL R131, R92, R111, P0 ;  /* 0x0000006f5c837207 */ /* 0x000fe40000000000 */
[----:B------:R-:W-:Y:S02]  /*b830*/  SEL R127, R52, R127, P0 ;  /* 0x0000007f347f7207 */ /* 0x000fe40000000000 */
[----:B--2---:R-:W-:Y:S02]  /*b840*/  SEL R117, R87, R30, P0 ;  /* 0x0000001e57757207 */ /* 0x004fe40000000000 */
        /* <DEDUP_REMOVED lines=34> */
[----:B------:R-:W-:Y:S02]  /*ba70*/  F2FP.BF16.F32.PACK_AB R24, R133, R132 ;  /* 0x000000848518723e */ /* 0x000fe400000010ff */
[----:B------:R-:W-:Y:S02]  /*ba80*/  F2FP.BF16.F32.PACK_AB R25, R129, R128 ;  /* 0x000000808119723e */ /* 0x000fe400000010ff */
[----:B------:R-:W-:Y:S02]  /*ba90*/  F2FP.BF16.F32.PACK_AB R26, R131, R130 ;  /* 0x00000082831a723e */ /* 0x000fe400000010ff */
[----:B------:R-:W-:Y:S02]  /*baa0*/  F2FP.BF16.F32.PACK_AB R27, R127, R126 ;  /* 0x0000007e7f1b723e */ /* 0x000fe400000010ff */
        /* <DEDUP_REMOVED lines=47> */
[----:B------:R-:W-:Y:S02]  /*bda0*/  SEL R55, R35, R12, P0 ;  /* 0x0000000c23377207 */ /* 0x000fe40000000000 */
[----:B------:R-:W-:Y:S02]  /*bdb0*/  F2FP.BF16.F32.PACK_AB R8, R117, R116 ;  /* 0x000000747508723e */ /* 0x000fe400000010ff */
[----:B------:R-:W-:-:S02]  /*bdc0*/  F2FP.BF16.F32.PACK_AB R10, R115, R114 ;  /* 0x00000072730a723e */ /* 0x000fc400000010ff */
[----:B------:R-:W-:Y:S02]  /*bdd0*/  F2FP.BF16.F32.PACK_AB R11, R111, R110 ;  /* 0x0000006e6f0b723e */ /* 0x000fe400000010ff */
[----:B------:R-:W-:Y:S02]  /*bde0*/  F2FP.BF16.F32.PACK_AB R9, R113, R112 ;  /* 0x000000707109723e */ /* 0x000fe400000010ff */
[----:B------:R-:W-:Y:S02]  /*bdf0*/  SEL R74, R159, R74, P0 ;  /* 0x0000004a9f4a7207 */ /* 0x000fe40000000000 */
[----:B------:R-:W-:Y:S02]  /*be00*/  SEL R73, R145, R150, P0 ;  /* 0x0000009691497207 */ /* 0x000fe40000000000 */
[----:B------:R-:W-:Y:S02]  /*be10*/  SEL R71, R150, R145, P0 ;  /* 0x0000009196477207 */ /* 0x000fe40000000000 */
[----:B------:R-:W-:-:S02]  /*be20*/  F2FP.BF16.F32.PACK_AB R12, R109, R108 ;  /* 0x0000006c6d0c723e */ /* 0x000fc400000010ff */
[----:B------:R-:W-:Y:S02]  /*be30*/  F2FP.BF16.F32.PACK_AB R14, R107, R106 ;  /* 0x0000006a6b0e723e */ /* 0x000fe400000010ff */
[----:B------:R-:W-:Y:S02]  /*be40*/  F2FP.BF16.F32.PACK_AB R15, R103, R102 ;  /* 0x00000066670f723e */ /* 0x000fe400000010ff */
[----:B0-----:R-:W-:Y:S02]  /*be50*/  F2FP.BF16.F32.PACK_AB R13, R105, R104 ;  /* 0x00000068690d723e */ /* 0x001fe400000010ff */
        /* <DEDUP_REMOVED lines=17> */
[----:B------:R-:W-:-:S02]  /*bf70*/  F2FP.BF16.F32.PACK_AB R39, R71, R70 ;  /* 0x000000464727723e */ /* 0x000fc400000010ff */
[----:B0-----:R-:W-:Y:S01]  /*bf80*/  F2FP.BF16.F32.PACK_AB R37, R73, R72 ;  /* 0x000000484925723e */ /* 0x001fe200000010ff */
[----:B------:R0:W-:Y:S01]  /*bf90*/  STSM.16.M88.4 [R141], R24 ;  /* 0x000000188d007844 */ /* 0x0001e20000000200 */
[----:B------:R-:W-:Y:S02]  /*bfa0*/  F2FP.BF16.F32.PACK_AB R4, R69, R68 ;  /* 0x000000444504723e */ /* 0x000fe400000010ff */
[----:B------:R-:W-:Y:S02]  /*bfb0*/  F2FP.BF16.F32.PACK_AB R6, R67, R66 ;  /* 0x000000424306723e */ /* 0x000fe400000010ff */
[----:B------:R-:W-:Y:S02]  /*bfc0*/  F2FP.BF16.F32.PACK_AB R7, R63, R62 ;  /* 0x0000003e3f07723e */ /* 0x000fe400000010ff */
[----:B------:R-:W-:Y:S01]  /*bfd0*/  F2FP.BF16.F32.PACK_AB R5, R65, R64 ;  /* 0x000000404105723e */ /* 0x000fe200000010ff */
[----:B------:R3:W-:Y:S01]  /*bfe0*/  STSM.16.M88.4 [R140], R28 ;  /* 0x0000001c8c007844 */ /* 0x0007e20000000200 */
[----:B-1----:R-:W-:-:S02]  /*bff0*/  F2FP.BF16.F32.PACK_AB R8, R61, R60 ;  /* 0x0000003c3d08723e */ /* 0x002fc400000010ff */
[----:B------:R-:W-:Y:S02]  /*c000*/  F2FP.BF16.F32.PACK_AB R10, R59, R58 ;  /* 0x0000003a3b0a723e */ /* 0x000fe400000010ff */
[----:B------:R-:W-:Y:S02]  /*c010*/  F2FP.BF16.F32.PACK_AB R11, R55, R54 ;  /* 0x00000036370b723e */ /* 0x000fe400000010ff */
[----:B------:R-:W-:Y:S01]  /*c020*/  F2FP.BF16.F32.PACK_AB R9, R57, R56 ;  /* 0x000000383909723e */ /* 0x000fe200000010ff */
[----:B------:R-:W-:Y:S01]  /*c030*/  STSM.16.M88.4 [R139], R32 ;  /* 0x000000208b007844 */ /* 0x000fe20000000200 */
[----:B--2---:R-:W-:Y:S02]  /*c040*/  F2FP.BF16.F32.PACK_AB R12, R53, R52 ;  /* 0x00000034350c723e */ /* 0x004fe400000010ff */
[----:B------:R-:W-:Y:S02]  /*c050*/  F2FP.BF16.F32.PACK_AB R14, R51, R50 ;  /* 0x00000032330e723e */ /* 0x000fe400000010ff */
[----:B------:R-:W-:-:S02]  /*c060*/  F2FP.BF16.F32.PACK_AB R15, R47, R46 ;  /* 0x0000002e2f0f723e */ /* 0x000fc400000010ff */
[----:B------:R-:W-:Y:S01]  /*c070*/  F2FP.BF16.F32.PACK_AB R13, R49, R48 ;  /* 0x00000030310d723e */ /* 0x000fe200000010ff */
[----:B------:R-:W-:Y:S01]  /*c080*/  STSM.16.M88.4 [R138], R36 ;  /* 0x000000248a007844 */ /* 0x000fe20000000200 */
[----:B0-----:R-:W-:Y:S02]  /*c090*/  F2FP.BF16.F32.PACK_AB R25, R41, R40 ;  /* 0x000000282919723e */ /* 0x001fe400000010ff */
[----:B------:R-:W-:Y:S02]  /*c0a0*/  F2FP.BF16.F32.PACK_AB R26, R43, R42 ;  /* 0x0000002a2b1a723e */ /* 0x000fe400000010ff */
[----:B------:R-:W-:Y:S02]  /*c0b0*/  F2FP.BF16.F32.PACK_AB R27, R21, R20 ;  /* 0x00000014151b723e */ /* 0x000fe400000010ff */
[----:B------:R-:W-:Y:S01]  /*c0c0*/  F2FP.BF16.F32.PACK_AB R24, R45, R44 ;  /* 0x0000002c2d18723e */ /* 0x000fe200000010ff */
[----:B------:R-:W-:Y:S04]  /*c0d0*/  STSM.16.M88.4 [R137], R4 ;  /* 0x0000000489007844 */ /* 0x000fe80000000200 */
[----:B------:R-:W-:Y:S04]  /*c0e0*/  STSM.16.M88.4 [R136], R8 ;  /* 0x0000000888007844 */ /* 0x000fe80000000200 */
[----:B------:R0:W-:Y:S04]  /*c0f0*/  STSM.16.M88.4 [R135], R12 ;  /* 0x0000000c87007844 */ /* 0x0001e80000000200 */
[----:B------:R1:W-:Y:S01]  /*c100*/  STSM.16.M88.4 [R134], R24 ;  /* 0x0000001886007844 */ /* 0x0003e20000000200 */
[----:B------:R-:W-:Y:S01]  /*c110*/  BAR.SYNC.DEFER_BLOCKING 0x1, 0x100 ;  /* 0x0044000000007b1d */ /* 0x000fe20000010000 */
[----:B------:R-:W-:Y:S01]  /*c120*/  ISETP.NE.U32.AND P0, PT, RZ, UR14, PT ;  /* 0x0000000eff007c0c */ /* 0x000fe2000bf05070 */
[----:B------:R-:W-:-:S03]  /*c130*/  UIMAD.WIDE UR12, UR36, 0x4, UR12 ;  /* 0x00000004240c78a5 */ /* 0x000fc6000f8e020c */
[----:B------:R-:W-:-:S03]  /*c140*/  ISETP.NE.AND.EX P0, PT, RZ, UR15, PT, P0 ;  /* 0x0000000fff007c0c */ /* 0x000fc6000bf05300 */
[----:B---3--:R-:W-:Y:S01]  /*c150*/  IMAD.U32 R28, RZ, RZ, UR12 ;  /* 0x0000000cff1c7e24 */ /* 0x008fe2000f8e00ff */
[----:B0-----:R-:W0:Y:S01]  /*c160*/  LDC R135, c[0x0][0xbe8] ;  /* 0x0002fa00ff877b82 */ /* 0x001e220000000800 */
[----:B------:R-:W-:Y:S01]  /*c170*/  IMAD.U32 R29, RZ, RZ, UR13 ;  /* 0x0000000dff1d7e24 */ /* 0x000fe2000f8e00ff */
[----:B------:R-:W-:-:S07]  /*c180*/  ULDC.64 UR12, c[0x0][0xc08] ;  /* 0x00030200000c7ab9 */ /* 0x000fce0000000a00 */
[----:B------:R-:W2:Y:S01]  /*c190*/  @P0 LDG.E R30, desc[UR50][R28.64] ;  /* 0x000000321c1e0981 */ /* 0x000ea2000c1e1900 */
[----:B------:R-:W-:-:S04]  /*c1a0*/  UISETP.NE.U32.AND UP0, UPT, UR12, URZ, UPT ;  /* 0x0000003f0c00728c */ /* 0x000fc8000bf05070 */
[----:B------:R-:W-:Y:S01]  /*c1b0*/  UISETP.NE.AND.EX UP0, UPT, UR13, URZ, UPT, UP0 ;  /* 0x0000003f0d00728c */ /* 0x000fe2000bf05300 */
[----:B0-----:R-:W-:-:S10]  /*c1c0*/  ISETP.NE.AND P1, PT, R135, 0x1, PT ;  /* 0x000000018700780c */ /* 0x001fd40003f25270 */
[----:B------:R-:W-:-:S03]  /*c1d0*/  @UP0 ULEA UR12, UP1, UR36, UR12, 0x2 ;  /* 0x0000000c240c0291 */ /* 0x000fc6000f82103f */
[----:B------:R-:W0:Y:S01]  /*c1e0*/  @P1 LDC R6, c[0x0][0xbec] ;  /* 0x0002fb00ff061b82 */ /* 0x000e220000000800 */
[----:B------:R-:W-:Y:S02]  /*c1f0*/  @UP0 ULEA.HI.X UR13, UR36, UR13, UR37, 0x2, UP1 ;  /* 0x0000000d240d0291 */ /* 0x000fe400088f1425 */
[----:B------:R-:W-:Y:S01]  /*c200*/  UISETP.GT.AND UP1, UPT, UR44, 0x1, UPT ;  /* 0x000000012c00788c */ /* 0x000fe2000bf24270 */
[----:B------:R-:W-:-:S04]  /*c210*/  UMOV UR20, 0x9b8 ;  /* 0x000009b800147882 */ /* 0x000fc80000000000 */
[----:B------:R-:W3:Y:S01]  /*c220*/  @P1 LDC R9, c[0x0][0xbf0] ;  /* 0x0002fc00ff091b82 */ /* 0x000ee20000000800 */
[----:B------:R-:W-:Y:S01]  /*c230*/  USEL UR20, UR20, 0x978, UP1 ;  /* 0x0000097814147887 */ /* 0x000fe20008800000 */
[----:B------:R-:W-:Y:S01]  /*c240*/  PLOP3.LUT P4, PT, PT, PT, UP0, 0x80, 0x0 ;  /* 0x000000000000781c */ /* 0x000fe20003f8f008 */
[----:B------:R-:W-:Y:S01]  /*c250*/  UISETP.NE.U32.AND UP0, UPT, UR14, URZ, UPT ;  /* 0x0000003f0e00728c */ /* 0x000fe2000bf05070 */
[----:B------:R-:W-:Y:S01]  /*c260*/  IMAD.U32 R11, RZ, RZ, UR38 ;  /* 0x00000026ff0b7e24 */ /* 0x000fe2000f8e00ff */
[----:B------:R-:W-:Y:S01]  /*c270*/  ULDC UR4, c[0x0][0xa88] ;  /* 0x0002a20000047ab9 */ /* 0x000fe20000000800 */
[----:B------:R-:W-:Y:S01]  /*c280*/  IMAD.U32 R4, RZ, RZ, UR12 ;  /* 0x0000000cff047e24 */ /* 0x000fe2000f8e00ff */
[----:B------:R-:W-:Y:S01]  /*c290*/  UISETP.NE.AND.EX UP0, UPT, UR15, URZ, UPT, UP0 ;  /* 0x0000003f0f00728c */ /* 0x000fe2000bf05300 */
[----:B------:R-:W-:Y:S01]  /*c2a0*/  IMAD.U32 R8, RZ, RZ, UR4 ;  /* 0x00000004ff087e24 */ /* 0x000fe2000f8e00ff */
[----:B------:R-:W-:Y:S01]  /*c2b0*/  UMOV UR4, URZ ;  /* 0x0000003f00047c82 */ /* 0x000fe20008000000 */
[----:B------:R-:W-:Y:S01]  /*c2c0*/  IMAD.U32 R5, RZ, RZ, UR13 ;  /* 0x0000000dff057e24 */ /* 0x000fe2000f8e00ff */
[----:B------:R-:W-:Y:S01]  /*c2d0*/  USEL UR9, UR39, URZ, UP1 ;  /* 0x0000003f27097287 */ /* 0x000fe20008800000 */
[----:B------:R-:W-:Y:S01]  /*c2e0*/  IMAD R11, R11, 0x80, R152 ;  /* 0x000000800b0b7824 */ /* 0x000fe200078e0298 */
[----:B------:R-:W-:Y:S01]  /*c2f0*/  ULDC.64 UR16, c[0x0][UR20+0x218] ;  /* 0x0000860014107abb */ /* 0x000fe20008000a00 */
[----:B------:R-:W-:Y:S01]  /*c300*/  ULDC.64 UR18, c[0x0][UR20+0x228] ;  /* 0x00008a0014127abb */ /* 0x000fe20008000a00 */
[----:B------:R-:W-:Y:S01]  /*c310*/  USEL UR36, UR36, URZ, !UP0 ;  /* 0x0000003f24247287 */ /* 0x000fe2000c000000 */
[----:B------:R0:W5:Y:S01]  /*c320*/  @P4 LDG.E R8, desc[UR50][R4.64] ;  /* 0x0000003204084981 */ /* 0x000162000c1e1900 */
[----:B------:R-:W-:Y:S01]  /*c330*/  ULDC.64 UR14, c[0x0][UR20+0x220] ;  /* 0x00008800140e7abb */ /* 0x000fe20008000a00 */
[----:B------:R-:W-:-:S02]  /*c340*/  UIMAD.WIDE.U32 UR12, UR16, UR40, URZ ;  /* 0x00000028100c72a5 */ /* 0x000fc4000f8e003f */
[----:B------:R-:W-:Y:S02]  /*c350*/  UIMAD.WIDE.U32 UR22, UR18, UR9, URZ ;  /* 0x00000009121672a5 */ /* 0x000fe4000f8e003f */
[----:B------:R-:W-:Y:S02]  /*c360*/  UIMAD UR16, UR17, UR40, URZ ;  /* 0x00000028111072a4 */ /* 0x000fe4000f8e023f */
[----:B------:R-:W-:Y:S01]  /*c370*/  UIMAD UR18, UR19, UR9, URZ ;  /* 0x00000009131272a4 */ /* 0x000fe2000f8e023f */
[----:B0-----:R-:W-:Y:S01]  /*c380*/  @P1 IMAD.HI.U32 R4, R11, R6, RZ ;  /* 0x000000060b041227 */ /* 0x001fe200078e00ff */
[----:B------:R-:W-:Y:S02]  /*c390*/  USEL UR37, UR37, URZ, !UP0 ;  /* 0x0000003f25257287 */ /* 0x000fe4000c000000 */
[----:B------:R-:W-:Y:S01]  /*c3a0*/  UIMAD UR9, UR15, UR36, URZ ;  /* 0x000000240f0972a4 */ /* 0x000fe2000f8e023f */
[----:B------:R-:W-:Y:S01]  /*c3b0*/  IMAD.MOV.U32 R7, RZ, RZ, R11 ;  /* 0x000000ffff077224 */ /* 0x000fe200078e000b */
[----:B------:R-:W-:Y:S01]  /*c3c0*/  UIADD3 UR13, UR13, UR16, URZ ;  /* 0x000000100d0d7290 */ /* 0x000fe2000fffe03f */
[----:B---3--:R-:W-:Y:S01]  /*c3d0*/  @P1 SHF.R.U32.HI R7, RZ, R9, R4 ;  /* 0x00000009ff071219 */ /* 0x008fe20000011604 */
[----:B------:R-:W-:-:S02]  /*c3e0*/  UIMAD.WIDE.U32 UR16, UR14, UR36, URZ ;  /* 0x000000240e1072a5 */ /* 0x000fc4000f8e003f */
[----:B------:R-:W-:Y:S02]  /*c3f0*/  UIMAD UR9, UR14, UR37, UR9 ;  /* 0x000000250e0972a4 */ /* 0x000fe4000f8e0209 */
[----:B------:R-:W-:Y:S01]  /*c400*/  UIADD3 UR18, UR23, UR18, URZ ;  /* 0x0000001217127290 */ /* 0x000fe2000fffe03f */
[----:B------:R-:W-:Y:S01]  /*c410*/  IMAD.U32 R4, RZ, RZ, UR22 ;  /* 0x00000016ff047e24 */ /* 0x000fe2000f8e00ff */
[----:B------:R-:W-:Y:S01]  /*c420*/  UIADD3 UR9, UR17, UR9, URZ ;  /* 0x0000000911097290 */ /* 0x000fe2000fffe03f */
[--C-:B------:R-:W-:Y:S02]  /*c430*/  IMAD.MOV R6, RZ, RZ, -R7.reuse ;  /* 0x000000ffff067224 */ /* 0x100fe400078e0a07 */
[----:B------:R-:W-:Y:S01]  /*c440*/  IMAD.U32 R5, RZ, RZ, UR23 ;  /* 0x00000017ff057e24 */ /* 0x000fe2000f8e00ff */
[----:B------:R-:W-:Y:S01]  /*c450*/  SHF.R.S32.HI R5, RZ, 0x1f, R7 ;  /* 0x0000001fff057819 */ /* 0x000fe20000011407 */
[----:B------:R-:W-:Y:S02]  /*c460*/  IMAD R9, R135, R6, R11 ;  /* 0x0000000687097224 */ /* 0x000fe400078e020b */
[----:B------:R-:W-:-:S03]  /*c470*/  IMAD.U32 R10, RZ, RZ, UR18 ;  /* 0x00000012ff0a7e24 */ /* 0x000fc6000f8e00ff */
[----:B------:R-:W-:Y:S02]  /*c480*/  SHF.R.S32.HI R6, RZ, 0x1f, R9 ;  /* 0x0000001fff067819 */ /* 0x000fe40000011409 */
[----:B--2---:R-:W-:-:S13]  /*c490*/  @P0 R2UR UR4, R30 ;  /* 0x000000001e0402ca */ /* 0x004fda00000e0000 */
[----:B------:R-:W-:Y:S02]  /*c4a0*/  UIADD3 UR12, UP0, UP2, UR16, UR12, UR4 ;  /* 0x0000000c100c7290 */ /* 0x000fe4000fa1e004 */
[----:B------:R-:W-:Y:S01]  /*c4b0*/  USHF.R.S32.HI UR14, URZ, 0x1f, UR4 ;  /* 0x0000001f3f0e7899 */ /* 0x000fe20008011404 */
[----:B------:R-:W-:Y:S01]  /*c4c0*/  ULDC.64 UR16, c[0x0][0xba8] ;  /* 0x0002ea0000107ab9 */ /* 0x000fe20000000a00 */
[----:B------:R-:W-:Y:S02]  /*c4d0*/  @!UP1 ULDC UR16, c[0x0][0xb50] ;  /* 0x0002d40000109ab9 */ /* 0x000fe40000000800 */
[----:B------:R-:W-:Y:S01]  /*c4e0*/  UIADD3.X UR9, UR9, UR13, UR14, UP0, UP2 ;  /* 0x0000000d09097290 */ /* 0x000fe200087e440e */
[----:B------:R-:W-:Y:S01]  /*c4f0*/  IADD3 R4, P2, P3, R7, UR12, R4 ;  /* 0x0000000c07047c10 */ /* 0x000fe2000fb5e004 */
[----:B------:R-:W-:Y:S01]  /*c500*/  @!UP1 ULDC UR17, c[0x0][0xb54] ;  /* 0x0002d50000119ab9 */ /* 0x000fe20000000800 */
[----:B------:R-:W-:Y:S02]  /*c510*/  ULDC.64 UR12, c[0x0][UR20+0x210] ;  /* 0x00008400140c7abb */ /* 0x000fe40008000a00 */
[----:B------:R-:W-:Y:S01]  /*c520*/  IMAD R7, R9, UR13, RZ ;  /* 0x0000000d09077c24 */ /* 0x000fe2000f8e02ff */
[----:B------:R-:W-:-:S03]  /*c530*/  IADD3.X R5, R5, UR9, R10, P2, P3 ;  /* 0x0000000905057c10 */ /* 0x000fc600097e640a */
[----:B------:R-:W-:Y:S02]  /*c540*/  IMAD R7, R6, UR12, R7 ;  /* 0x0000000c06077c24 */ /* 0x000fe4000f8e0207 */
[----:B------:R-:W-:-:S04]  /*c550*/  IMAD.WIDE.U32 R4, R9, UR12, R4 ;  /* 0x0000000c09047c25 */ /* 0x000fc8000f8e0004 */
[----:B------:R-:W-:Y:S01]  /*c560*/  IMAD.IADD R5, R5, 0x1, R7 ;  /* 0x0000000105057824 */ /* 0x000fe200078e0207 */
[----:B------:R-:W-:-:S04]  /*c570*/  LEA R10, P2, R4, UR16, 0x2 ;  /* 0x00000010040a7c11 */ /* 0x000fc8000f8410ff */
[----:B------:R-:W-:Y:S01]  /*c580*/  LEA.HI.X R12, R4, UR17, R5, 0x2, P2 ;  /* 0x00000011040c7c11 */ /* 0x000fe200090f1405 */
[----:B-1----:R-:W-:Y:S08]  /*c590*/  @P4 BRA `(.L_x_4062) ;  /* 0x0000000000104947 */ /* 0x002ff00003800000 */
[----:B------:R-:W-:Y:S05]  /*c5a0*/  @!P0 BRA `(.L_x_4062) ;  /* 0x00000000000c8947 */ /* 0x000fea0003800000 */
[----:B------:R-:W2:Y:S04]  /*c5b0*/  LDG.E R5, desc[UR50][R28.64] ;  /* 0x000000321c057981 */ /* 0x000ea8000c1e1900 */
[----:B-----5:R-:W2:Y:S02]  /*c5c0*/  LDG.E R8, desc[UR50][R28.64+0x4] ;  /* 0x000004321c087981 */ /* 0x020ea4000c1e1900 */
[----:B--2---:R-:W-:-:S07]  /*c5d0*/  IMAD.IADD R8, R8, 0x1, -R5 ;  /* 0x0000000108087824 */ /* 0x004fce00078e0a05 */
.L_x_4062:
[----:B------:R-:W2:Y:S01]  /*c5e0*/  LDL R9, [R1+0x24] ;  /* 0x0000240001097983 */ /* 0x000ea20000100800 */
[----:B------:R-:W-:Y:S01]  /*c5f0*/  IMAD.U32 R13, RZ, RZ, UR38 ;  /* 0x00000026ff0d7e24 */ /* 0x000fe2000f8e00ff */
[----:B------:R-:W-:Y:S01]  /*c600*/  LOP3.LUT P0, RZ, R228, 0x3, RZ, 0xc0, !PT ;  /* 0x00000003e4ff7812 */ /* 0x000fe2000780c0ff */
[----:B-----5:R-:W-:Y:S01]  /*c610*/  IMAD R134, R8, R135, RZ ;  /* 0x0000008708867224 */ /* 0x020fe200078e02ff */
[----:B------:R-:W-:Y:S01]  /*c620*/  SHFL.IDX PT, R4, R10, RZ, 0x1c1f ;  /* 0x001c1fff0a047589 */ /* 0x000fe200000e0000 */
[----:B------:R-:W-:-:S03]  /*c630*/  PLOP3.LUT P3, PT, PT, PT, UP1, 0x80, 0x0 ;  /* 0x000000000000781c */ /* 0x000fc60003f6f018 */
[----:B------:R-:W0:Y:S04]  /*c640*/  SHFL.IDX PT, R5, R12, RZ, 0x1c1f ;  /* 0x001c1fff0c057589 */ /* 0x000e2800000e0000 */
[----:B------:R-:W-:Y:S04]  /*c650*/  SHFL.IDX PT, R6, R10, 0x1, 0x1c1f ;  /* 0x003c1f000a067f89 */ /* 0x000fe800000e0000 */
[----:B------:R-:W1:Y:S01]  /*c660*/  SHFL.IDX PT, R7, R12, 0x1, 0x1c1f ;  /* 0x003c1f000c077f89 */ /* 0x000e6200000e0000 */
[----:B--2---:R-:W-:-:S04]  /*c670*/  IMAD R13, R13, 0x80, R9 ;  /* 0x000000800d0d7824 */ /* 0x004fc800078e0209 */
[C---:B------:R-:W-:Y:S01]  /*c680*/  VIADD R9, R13.reuse, 0x8 ;  /* 0x000000080d097836 */ /* 0x040fe20000000000 */
[----:B------:R-:W-:-:S04]  /*c690*/  ISETP.GE.OR P2, PT, R13, R134, P0 ;  /* 0x000000860d00720c */ /* 0x000fc80000746670 */
[----:B------:R-:W-:-:S09]  /*c6a0*/  ISETP.GE.OR P0, PT, R9, R134, P0 ;  /* 0x000000860900720c */ /* 0x000fd20000706670 */
[----:B0-----:R0:W-:Y:S01]  /*c6b0*/  @!P2 ST.E desc[UR50][R4.64], R0 ;  /* 0x000000000400a985 */ /* 0x0011e2000c101932 */
[----:B------:R-:W-:-:S03]  /*c6c0*/  ISETP.GE.AND P2, PT, R13, R134, PT ;  /* 0x000000860d00720c */ /* 0x000fc60003f46270 */
[----:B-1----:R0:W-:Y:S01]  /*c6d0*/  @!P0 ST.E desc[UR50][R6.64], R3 ;  /* 0x0000000306008985 */ /* 0x0021e2000c101932 */
[----:B------:R-:W-:Y:S01]  /*c6e0*/  ISETP.GE.AND P0, PT, R9, R134, PT ;  /* 0x000000860900720c */ /* 0x000fe20003f06270 */
[----:B------:R-:W-:-:S12]  /*c6f0*/  @P3 BRA `(.L_x_4063) ;  /* 0x0000000c004c3947 */ /* 0x000fd80003800000 */
[----:B------:R-:W-:Y:S01]  /*c700*/  IMAD.SHL.U32 R67, R16, 0x8, RZ ;  /* 0x0000000810437824 */ /* 0x000fe200078e00ff */
[----:B------:R-:W1:Y:S01]  /*c710*/  @P1 LDC R20, c[0x0][0xbec] ;  /* 0x0002fb00ff141b82 */ /* 0x000e620000000800 */
[----:B0-----:R-:W-:Y:S01]  /*c720*/  IMAD.MOV.U32 R5, RZ, RZ, 0x2 ;  /* 0x00000002ff057424 */ /* 0x001fe200078e00ff */
[----:B------:R-:W-:Y:S01]  /*c730*/  ULDC.64 UR12, c[0x0][0xaa0] ;  /* 0x0002a800000c7ab9 */ /* 0x000fe20000000a00 */
[----:B------:R-:W-:-:S04]  /*c740*/  IMAD R4, R227, 0x40, R67 ;  /* 0x00000040e3047824 */ /* 0x000fc800078e0243 */
[----:B------:R-:W-:Y:S01]  /*c750*/  IMAD.WIDE R4, R4, R5, UR10 ;  /* 0x0000000a04047e25 */ /* 0x000fe2000f8e0205 */
[----:B------:R-:W0:Y:S02]  /*c760*/  @P1 LDC R21, c[0x0][0xbf0] ;  /* 0x0002fc00ff151b82 */ /* 0x000e240000000800 */
[C---:B------:R-:W-:Y:S02]  /*c770*/  IADD3 R33, P2, R4.reuse, 0x5000, RZ ;  /* 0x0000500004217810 */ /* 0x040fe40007f5e0ff */
[C---:B------:R-:W-:Y:S02]  /*c780*/  IADD3 R9, P4, R4.reuse, 0x1000, RZ ;  /* 0x0000100004097810 */ /* 0x040fe40007f9e0ff */
[----:B------:R-:W-:Y:S02]  /*c790*/  LOP3.LUT R32, R33, 0x380, RZ, 0xc0, !PT ;  /* 0x0000038021207812 */ /* 0x000fe400078ec0ff */
[----:B------:R-:W-:Y:S02]  /*c7a0*/  IADD3 R13, P3, R4, 0x2000, RZ ;  /* 0x00002000040d7810 */ /* 0x000fe40007f7e0ff */
[----:B------:R-:W-:-:S02]  /*c7b0*/  SHF.R.U64 R32, R32, 0x3, RZ ;  /* 0x0000000320207819 */ /* 0x000fc400000012ff */
[----:B------:R-:W-:Y:S02]  /*c7c0*/  IADD3 R25, P6, R4, 0x3000, RZ ;  /* 0x0000300004197810 */ /* 0x000fe40007fde0ff */
[----:B------:R-:W-:Y:S01]  /*c7d0*/  LOP3.LUT R32, R32, R33, RZ, 0x3c, !PT ;  /* 0x0000002120207212 */ /* 0x000fe200078e3cff */
[--C-:B------:R-:W-:Y:S01]  /*c7e0*/  IMAD.X R33, RZ, RZ, R5.reuse, P2 ;  /* 0x000000ffff217224 */ /* 0x100fe200010e0605 */
[C---:B------:R-:W-:Y:S02]  /*c7f0*/  IADD3 R3, P2, R4.reuse, 0xb000, RZ ;  /* 0x0000b00004037810 */ /* 0x040fe40007f5e0ff */
[----:B------:R-:W-:Y:S02]  /*c800*/  IADD3 R29, P5, R4, 0x4000, RZ ;  /* 0x00004000041d7810 */ /* 0x000fe40007fbe0ff */
[----:B------:R-:W-:Y:S01]  /*c810*/  LOP3.LUT R0, R3, 0x380, RZ, 0xc0, !PT ;  /* 0x0000038003007812 */ /* 0x000fe200078ec0ff */
[----:B------:R-:W-:Y:S01]  /*c820*/  UIMAD UR9, UR14, UR12, URZ ;  /* 0x0000000c0e0972a4 */ /* 0x000fe2000f8e023f */
[----:B------:R-:W-:Y:S01]  /*c830*/  LOP3.LUT R8, R9, 0x380, RZ, 0xc0, !PT ;  /* 0x0000038009087812 */ /* 0x000fe200078ec0ff */
[----:B------:R-:W-:Y:S01]  /*c840*/  UIMAD.WIDE.U32 UR10, UR4, UR12, URZ ;  /* 0x0000000c040a72a5 */ /* 0x000fe2000f8e003f */
[----:B------:R-:W-:Y:S01]  /*c850*/  SHF.R.U64 R0, R0, 0x3, RZ ;  /* 0x0000000300007819 */ /* 0x000fe200000012ff */
[----:B------:R-:W-:Y:S01]  /*c860*/  IMAD.U32 R61, RZ, RZ, UR38 ;  /* 0x00000026ff3d7e24 */ /* 0x000fe2000f8e00ff */
[----:B------:R-:W-:Y:S01]  /*c870*/  LOP3.LUT R12, R13, 0x380, RZ, 0xc0, !PT ;  /* 0x000003800d0c7812 */ /* 0x000fe200078ec0ff */
[----:B------:R-:W-:Y:S01]  /*c880*/  IMAD.X R57, RZ, RZ, R5, P2 ;  /* 0x000000ffff397224 */ /* 0x000fe200010e0605 */
[----:B------:R-:W-:Y:S01]  /*c890*/  LOP3.LUT R24, R25, 0x380, RZ, 0xc0, !PT ;  /* 0x0000038019187812 */ /* 0x000fe200078ec0ff */
[----:B------:R-:W5:Y:S01]  /*c8a0*/  LD.E.128 R32, desc[UR50][R32.64] ;  /* 0x0000003220207980 */ /* 0x000f62000c101d00 */
[----:B------:R-:W-:Y:S01]  /*c8b0*/  LOP3.LUT R28, R29, 0x380, RZ, 0xc0, !PT ;  /* 0x000003801d1c7812 */ /* 0x000fe200078ec0ff */
[----:B------:R-:W-:Y:S01]  /*c8c0*/  UIMAD UR9, UR4, UR13, UR9 ;  /* 0x0000000d040972a4 */ /* 0x000fe2000f8e0209 */
[----:B------:R-:W-:Y:S01]  /*c8d0*/  LOP3.LUT R56, R0, R3, RZ, 0x3c, !PT ;  /* 0x0000000300387212 */ /* 0x000fe200078e3cff */
[----:B------:R-:W-:Y:S01]  /*c8e0*/  IMAD R0, R16, 0x20, R227 ;  /* 0x0000002010007824 */ /* 0x000fe200078e02e3 */
[----:B------:R-:W-:Y:S01]  /*c8f0*/  SHF.R.U64 R8, R8, 0x3, RZ ;  /* 0x0000000308087819 */ /* 0x000fe200000012ff */
[----:B------:R-:W-:Y:S01]  /*c900*/  ULDC.64 UR14, c[0x0][0xaf0] ;  /* 0x0002bc00000e7ab9 */ /* 0x000fe20000000a00 */
[----:B------:R-:W-:-:S02]  /*c910*/  SHF.R.U64 R12, R12, 0x3, RZ ;  /* 0x000000030c0c7819 */ /* 0x000fc400000012ff */
[----:B------:R-:W-:Y:S02]  /*c920*/  SHF.R.U64 R24, R24, 0x3, RZ ;  /* 0x0000000318187819 */ /* 0x000fe400000012ff */
[----:B------:R-:W-:Y:S01]  /*c930*/  SHF.R.U64 R28, R28, 0x3, RZ ;  /* 0x000000031c1c7819 */ /* 0x000fe200000012ff */
[----:B------:R-:W-:Y:S01]  /*c940*/  UIADD3 UR11, UR11, UR9, URZ ;  /* 0x000000090b0b7290 */ /* 0x000fe2000fffe03f */
[----:B------:R-:W-:Y:S01]  /*c950*/  LOP3.LUT R8, R8, R9, RZ, 0x3c, !PT ;  /* 0x0000000908087212 */ /* 0x000fe200078e3cff */
[----:B------:R-:W-:Y:S01]  /*c960*/  ULDC.64 UR12, c[0x0][0xae8] ;  /* 0x0002ba00000c7ab9 */ /* 0x000fe20000000a00 */
[----:B------:R-:W-:Y:S01]  /*c970*/  LOP3.LUT R12, R12, R13, RZ, 0x3c, !PT ;  /* 0x0000000d0c0c7212 */ /* 0x000fe200078e3cff */
[----:B------:R-:W-:Y:S01]  /*c980*/  IMAD R61, R61, 0x80, R0 ;  /* 0x000000803d3d7824 */ /* 0x000fe200078e0200 */
[----:B------:R-:W-:Y:S01]  /*c990*/  LOP3.LUT R24, R24, R25, RZ, 0x3c, !PT ;  /* 0x0000001918187212 */ /* 0x000fe200078e3cff */
[--C-:B------:R-:W-:Y:S01]  /*c9a0*/  IMAD.X R9, RZ, RZ, R5.reuse, P4 ;  /* 0x000000ffff097224 */ /* 0x100fe200020e0605 */
[----:B------:R-:W-:Y:S01]  /*c9b0*/  LOP3.LUT R28, R28, R29, RZ, 0x3c, !PT ;  /* 0x0000001d1c1c7212 */ /* 0x000fe200078e3cff */
[--C-:B------:R-:W-:Y:S01]  /*c9c0*/  IMAD.X R13, RZ, RZ, R5.reuse, P3 ;  /* 0x000000ffff0d7224 */ /* 0x100fe200018e0605 */
[----:B------:R-:W-:Y:S01]  /*c9d0*/  USHF.R.S32.HI UR4, URZ, 0x1f, UR36 ;  /* 0x0000001f3f047899 */ /* 0x000fe20008011424 */
[--C-:B------:R-:W-:Y:S01]  /*c9e0*/  IMAD.X R25, RZ, RZ, R5.reuse, P6 ;  /* 0x000000ffff197224 */ /* 0x100fe200030e0605 */
[C---:B------:R-:W-:Y:S01]  /*c9f0*/  IADD3 R37, P0, R4.reuse, 0x6000, RZ ;  /* 0x0000600004257810 */ /* 0x040fe20007f1e0ff */
[----:B------:R-:W-:Y:S01]  /*ca00*/  IMAD.X R29, RZ, RZ, R5, P5 ;  /* 0x000000ffff1d7224 */ /* 0x000fe200028e0605 */
[C---:B------:R-:W-:Y:S01]  /*ca10*/  IADD3 R41, P4, R4.reuse, 0x7000, RZ ;  /* 0x0000700004297810 */ /* 0x040fe20007f9e0ff */
[----:B------:R-:W-:Y:S01]  /*ca20*/  UIMAD.WIDE.U32 UR10, UR40, UR12, UR10 ;  /* 0x0000000c280a72a5 */ /* 0x000fe2000f8e000a */
[C---:B------:R-:W-:Y:S01]  /*ca30*/  IADD3 R45, P3, R4.reuse, 0x8000, RZ ;  /* 0x00008000042d7810 */ /* 0x040fe20007f7e0ff */
[----:B-1----:R-:W-:Y:S01]  /*ca40*/  @P1 IMAD.HI.U32 R0, R61, R20, RZ ;  /* 0x000000143d001227 */ /* 0x002fe200078e00ff */
[C---:B------:R-:W-:Y:S01]  /*ca50*/  IADD3 R49, P6, R4.reuse, 0x9000, RZ ;  /* 0x0000900004317810 */ /* 0x040fe20007fde0ff */
[----:B------:R-:W-:Y:S01]  /*ca60*/  UIMAD UR4, UR4, UR14, URZ ;  /* 0x0000000e040472a4 */ /* 0x000fe2000f8e023f */
[----:B------:R-:W-:Y:S01]  /*ca70*/  IADD3 R53, P5, R4, 0xa000, RZ ;  /* 0x0000a00004357810 */ /* 0x000fe20007fbe0ff */
[----:B------:R-:W-:Y:S01]  /*ca80*/  UIMAD UR11, UR40, UR13, UR11 ;  /* 0x0000000d280b72a4 */ /* 0x000fe2000f8e020b */
[----:B------:R-:W-:Y:S01]  /*ca90*/  LOP3.LUT R36, R37, 0x380, RZ, 0xc0, !PT ;  /* 0x0000038025247812 */ /* 0x000fe200078ec0ff */
[----:B------:R-:W-:Y:S01]  /*caa0*/  IMAD.MOV.U32 R3, RZ, RZ, R61 ;  /* 0x000000ffff037224 */ /* 0x000fe200078e003d */
[----:B------:R-:W-:Y:S01]  /*cab0*/  LOP3.LUT R40, R41, 0x380, RZ, 0xc0, !PT ;  /* 0x0000038029287812 */ /* 0x000fe200078ec0ff */
[----:B------:R-:W5:Y:S01]  /*cac0*/  LD.E.128 R8, desc[UR50][R8.64] ;  /* 0x0000003208087980 */ /* 0x000f62000c101d00 */
[----:B------:R-:W-:-:S02]  /*cad0*/  LOP3.LUT R44, R45, 0x380, RZ, 0xc0, !PT ;  /* 0x000003802d2c7812 */ /* 0x000fc400078ec0ff */
[----:B------:R-:W-:Y:S01]  /*cae0*/  LOP3.LUT R48, R49, 0x380, RZ, 0xc0, !PT ;  /* 0x0000038031307812 */ /* 0x000fe200078ec0ff */
[----:B------:R-:W5:Y:S01]  /*caf0*/  LD.E.128 R12, desc[UR50][R12.64] ;  /* 0x000000320c0c7980 */ /* 0x000f62000c101d00 */
[----:B------:R-:W-:Y:S02]  /*cb00*/  LOP3.LUT R52, R53, 0x380, RZ, 0xc0, !PT ;  /* 0x0000038035347812 */ /* 0x000fe400078ec0ff */
[----:B------:R-:W-:Y:S01]  /*cb10*/  LOP3.LUT R7, R4, 0x380, RZ, 0xc0, !PT ;  /* 0x0000038004077812 */ /* 0x000fe200078ec0ff */
[----:B------:R-:W-:Y:S01]  /*cb20*/  UIMAD UR4, UR36, UR15, UR4 ;  /* 0x0000000f240472a4 */ /* 0x000fe2000f8e0204 */
[----:B0-----:R-:W-:Y:S01]  /*cb30*/  @P1 SHF.R.U32.HI R3, RZ, R21, R0 ;  /* 0x00000015ff031219 */ /* 0x001fe20000011600 */
[----:B------:R-:W-:Y:S01]  /*cb40*/  UIMAD.WIDE.U32 UR36, UR36, UR14, UR10 ;  /* 0x0000000e242472a5 */ /* 0x000fe2000f8e000a */
[----:B------:R-:W-:Y:S01]  /*cb50*/  SHF.R.U64 R36, R36, 0x3, RZ ;  /* 0x0000000324247819 */ /* 0x000fe200000012ff */
[----:B------:R-:W5:Y:S01]  /*cb60*/  LD.E.128 R24, desc[UR50][R24.64] ;  /* 0x0000003218187980 */ /* 0x000f62000c101d00 */
[----:B------:R-:W-:-:S02]  /*cb70*/  SHF.R.U64 R40, R40, 0x3, RZ ;  /* 0x0000000328287819 */ /* 0x000fc400000012ff */
[----:B------:R-:W-:Y:S01]  /*cb80*/  SHF.R.U64 R44, R44, 0x3, RZ ;  /* 0x000000032c2c7819 */ /* 0x000fe200000012ff */
[----:B------:R-:W5:Y:S01]  /*cb90*/  LD.E.128 R28, desc[UR50][R28.64] ;  /* 0x000000321c1c7980 */ /* 0x000f62000c101d00 */
[----:B------:R-:W-:Y:S02]  /*cba0*/  SHF.R.U64 R48, R48, 0x3, RZ ;  /* 0x0000000330307819 */ /* 0x000fe400000012ff */
[----:B------:R-:W-:Y:S01]  /*cbb0*/  SHF.R.U64 R52, R52, 0x3, RZ ;  /* 0x0000000334347819 */ /* 0x000fe200000012ff */
[----:B------:R-:W5:Y:S01]  /*cbc0*/  LD.E.128 R56, desc[UR50][R56.64] ;  /* 0x0000003238387980 */ /* 0x000f62000c101d00 */
[----:B------:R-:W-:Y:S01]  /*cbd0*/  SHF.R.U64 R7, R7, 0x3, RZ ;  /* 0x0000000307077819 */ /* 0x000fe200000012ff */
[----:B------:R-:W-:Y:S01]  /*cbe0*/  UIADD3 UR4, UR37, UR4, URZ ;  /* 0x0000000425047290 */ /* 0x000fe2000fffe03f */
[--C-:B------:R-:W-:Y:S01]  /*cbf0*/  SHF.R.S32.HI R0, RZ, 0x1f, R3.reuse ;  /* 0x0000001fff007819 */ /* 0x100fe20000011403 */
[----:B------:R-:W-:Y:S01]  /*cc00*/  IMAD.MOV R60, RZ, RZ, -R3 ;  /* 0x000000ffff3c7224 */ /* 0x000fe200078e0a03 */
        /* <DEDUP_REMOVED lines=11> */
[----:B------:R-:W-:Y:S01]  /*ccc0*/  ULDC.64 UR10, c[0x0][0xae0] ;  /* 0x0002b800000a7ab9 */ /* 0x000fe20000000a00 */
[----:B------:R-:W-:Y:S01]  /*ccd0*/  IMAD R135, R135, R60, R61 ;  /* 0x0000003c87877224 */ /* 0x000fe200078e023d */
[----:B------:R-:W5:Y:S01]  /*cce0*/  LD.E.128 R36, desc[UR50][R36.64] ;  /* 0x0000003224247980 */ /* 0x000f62000c101d00 */
[----:B------:R-:W-:-:S02]  /*ccf0*/  IMAD R0, R0, UR10, RZ ;  /* 0x0000000a00007c24 */ /* 0x000fc4000f8e02ff */
[----:B------:R-:W-:Y:S01]  /*cd00*/  IMAD.U32 R21, RZ, RZ, UR37 ;  /* 0x00000025ff157e24 */ /* 0x000fe2000f8e00ff */
[----:B------:R-:W5:Y:S01]  /*cd10*/  LD.E.128 R4, desc[UR50][R4.64] ;  /* 0x0000003204047980 */ /* 0x000f62000c101d00 */
[----:B------:R-:W-:Y:S02]  /*cd20*/  IMAD.U32 R20, RZ, RZ, UR36 ;  /* 0x00000024ff147e24 */ /* 0x000fe4000f8e00ff */
[----:B------:R-:W-:Y:S01]  /*cd30*/  IMAD.U32 R21, RZ, RZ, UR4 ;  /* 0x00000004ff157e24 */ /* 0x000fe2000f8e00ff */
[----:B------:R-:W5:Y:S01]  /*cd40*/  LD.E.128 R40, desc[UR50][R40.64] ;  /* 0x0000003228287980 */ /* 0x000f62000c101d00 */
[C---:B------:R-:W-:Y:S01]  /*cd50*/  IMAD R61, R3.reuse, UR11, R0 ;  /* 0x0000000b033d7c24 */ /* 0x040fe2000f8e0200 */
[----:B------:R-:W-:Y:S01]  /*cd60*/  SHF.R.S32.HI R0, RZ, 0x1f, R135 ;  /* 0x0000001fff007819 */ /* 0x000fe20000011487 */
[----:B------:R-:W-:Y:S01]  /*cd70*/  IMAD.U32 R60, RZ, RZ, UR38 ;  /* 0x00000026ff3c7e24 */ /* 0x000fe2000f8e00ff */
[----:B------:R-:W5:Y:S01]  /*cd80*/  LD.E.128 R44, desc[UR50][R44.64] ;  /* 0x000000322c2c7980 */ /* 0x000f62000c101d00 */
[----:B------:R-:W-:Y:S01]  /*cd90*/  IMAD.WIDE.U32 R20, R3, UR10, R20 ;  /* 0x0000000a03147c25 */ /* 0x000fe2000f8e0014 */
[----:B------:R-:W-:-:S02]  /*cda0*/  ULDC.64 UR10, c[0x0][0xad8] ;  /* 0x0002b600000a7ab9 */ /* 0x000fc40000000a00 */
        /* <DEDUP_REMOVED lines=8> */
[----:B------:R-:W-:-:S02]  /*ce30*/  IMAD R65, R60, 0x80, R227 ;  /* 0x000000803c417824 */ /* 0x000fc400078e02e3 */
[----:B------:R-:W-:Y:S02]  /*ce40*/  IMAD.IADD R21, R21, 0x1, R61 ;  /* 0x0000000115157824 */ /* 0x000fe400078e023d */
[----:B------:R-:W-:Y:S02]  /*ce50*/  IMAD R0, R0, UR10, RZ ;  /* 0x0000000a00007c24 */ /* 0x000fe4000f8e02ff */
[----:B------:R-:W-:Y:S01]  /*ce60*/  VIADD R3, R65, 0x20 ;  /* 0x0000002041037836 */ /* 0x000fe20000000000 */
[----:B------:R-:W-:Y:S01]  /*ce70*/  UIADD3 UR8, UR8, 0x33420, URZ ;  /* 0x0003342008087890 */ /* 0x000fe2000fffe03f */
[C---:B------:R-:W-:Y:S02]  /*ce80*/  IMAD R63, R135.reuse, UR11, R0 ;  /* 0x0000000b873f7c24 */ /* 0x040fe4000f8e0200 */
[----:B------:R-:W-:Y:S01]  /*ce90*/  IMAD.WIDE.U32 R20, R135, UR10, R20 ;  /* 0x0000000a87147c25 */ /* 0x000fe2000f8e0014 */
[-C--:B------:R-:W-:Y:S01]  /*cea0*/  ISETP.GE.AND P2, PT, R65, R134.reuse, PT ;  /* 0x000000864100720c */ /* 0x080fe20003f46270 */
[----:B------:R-:W-:Y:S01]  /*ceb0*/  ULDC.64 UR10, c[0x0][0xa80] ;  /* 0x0002a000000a7ab9 */ /* 0x000fe20000000a00 */
[----:B------:R-:W-:Y:S01]  /*cec0*/  ISETP.GE.AND P0, PT, R3, R134, PT ;  /* 0x000000860300720c */ /* 0x000fe20003f06270 */
[----:B------:R-:W-:Y:S01]  /*ced0*/  IMAD.IADD R3, R21, 0x1, R63 ;  /* 0x0000000115037824 */ /* 0x000fe200078e023f */
[----:B------:R-:W-:Y:S01]  /*cee0*/  UPRMT UR8, URZ, 0x654, UR8 ;  /* 0x000006543f087896 */ /* 0x000fe20008000008 */
[----:B------:R-:W-:Y:S01]  /*cef0*/  LEA R0, P3, R20, UR10, 0x1 ;  /* 0x0000000a14007c11 */ /* 0x000fe2000f8608ff */
[----:B------:R-:W-:-:S03]  /*cf00*/  VIADD R61, R65, 0x40 ;  /* 0x00000040413d7836 */ /* 0x000fc60000000000 */
[----:B------:R-:W-:Y:S01]  /*cf10*/  LEA.HI.X R64, R20, UR11, R3, 0x1, P3 ;  /* 0x0000000b14407c11 */ /* 0x000fe200098f0c03 */
[C---:B------:R-:W-:Y:S02]  /*cf20*/  VIADD R69, R67.reuse, 0x40 ;  /* 0x0000004043457836 */ /* 0x040fe40000000000 */
[----:B------:R-:W-:Y:S01]  /*cf30*/  VIADD R71, R67, 0x80 ;  /* 0x0000008043477836 */ /* 0x000fe20000000000 */
[----:B0-----:R-:W-:Y:S01]  /*cf40*/  SYNCS.ARRIVE.TRANS64.RED.A1T0 RZ, [UR8], RZ ;  /* 0x000000ffffff79a7 */ /* 0x001fe20008100408 */
[----:B------:R0:W1:Y:S01]  /*cf50*/  SHFL.IDX PT, R62, R0, RZ, 0x181f ;  /* 0x00181fff003e7589 */ /* 0x00006200000e0000 */
[----:B------:R-:W-:Y:S03]  /*cf60*/  BSSY B1, `(.L_x_4064) ;  /* 0x0000014000017945 */ /* 0x000fe60003800000 */
[----:B------:R0:W2:Y:S01]  /*cf70*/  SHFL.IDX PT, R3, R64, RZ, 0x181f ;  /* 0x00181fff40037589 */ /* 0x0000a200000e0000 */
[----:B------:R-:W-:-:S02]  /*cf80*/  ISETP.GE.AND P1, PT, R61, R134, PT ;  /* 0x000000863d00720c */ /* 0x000fc40003f26270 */
[----:B------:R-:W-:Y:S02]  /*cf90*/  SHF.R.S32.HI R66, RZ, 0x1f, R67 ;  /* 0x0000001fff427819 */ /* 0x000fe40000011443 */
[----:B------:R-:W-:Y:S02]  /*cfa0*/  SHF.R.S32.HI R68, RZ, 0x1f, R69 ;  /* 0x0000001fff447819 */ /* 0x000fe40000011445 */
[----:B------:R-:W-:Y:S01]  /*cfb0*/  SHF.R.S32.HI R70, RZ, 0x1f, R71 ;  /* 0x0000001fff467819 */ /* 0x000fe20000011447 */
[----:B0-----:R-:W-:Y:S06]  /*cfc0*/  @P2 BRA `(.L_x_4065) ;  /* 0x0000000000342947 */ /* 0x001fec0003800000 */
[----:B------:R-:W-:Y:S02]  /*cfd0*/  ULDC UR4, c[0x0][0xac8] ;  /* 0x0002b20000047ab9 */ /* 0x000fe40000000800 */
[----:B------:R-:W-:Y:S02]  /*cfe0*/  ISETP.GE.AND P4, PT, R67, UR4, PT ;  /* 0x0000000443007c0c */ /* 0x000fe4000bf86270 */
[----:B------:R-:W-:Y:S02]  /*cff0*/  ISETP.GE.AND P3, PT, R69, UR4, PT ;  /* 0x0000000445007c0c */ /* 0x000fe4000bf66270 */
[----:B------:R-:W-:-:S09]  /*d000*/  ISETP.GE.AND P2, PT, R71, UR4, PT ;  /* 0x0000000447007c0c */ /* 0x000fd2000bf46270 */
[-C--:B-1----:R-:W-:Y:S02]  /*d010*/  @!P4 LEA R20, P6, R67, R62.reuse, 0x1 ;  /* 0x0000003e4314c211 */ /* 0x082fe400078c08ff */
[-C--:B------:R-:W-:Y:S02]  /*d020*/  @!P3 LEA R60, P5, R69, R62.reuse, 0x1 ;  /* 0x0000003e453cb211 */ /* 0x080fe400078a08ff */
[-C--:B--2---:R-:W-:Y:S02]  /*d030*/  @!P4 LEA.HI.X R21, R67, R3.reuse, R66, 0x1, P6 ;  /* 0x000000034315c211 */ /* 0x084fe400030f0c42 */
[----:B------:R-:W-:Y:S02]  /*d040*/  @!P2 LEA R62, P6, R71, R62, 0x1 ;  /* 0x0000003e473ea211 */ /* 0x000fe400078c08ff */
[-C--:B------:R-:W-:Y:S01]  /*d050*/  @!P3 LEA.HI.X R61, R69, R3.reuse, R68, 0x1, P5 ;  /* 0x00000003453db211 */ /* 0x080fe200028f0c44 */
[----:B-----5:R0:W-:Y:S01]  /*d060*/  @!P4 ST.E.128 desc[UR50][R20.64], R4 ;  /* 0x000000041400c985 */ /* 0x0201e2000c101d32 */
[----:B------:R-:W-:-:S03]  /*d070*/  @!P2 LEA.HI.X R63, R71, R3, R70, 0x1, P6 ;  /* 0x00000003473fa211 */ /* 0x000fc600030f0c46 */
[----:B------:R0:W-:Y:S04]  /*d080*/  @!P3 ST.E.128 desc[UR50][R60.64], R28 ;  /* 0x0000001c3c00b985 */ /* 0x0001e8000c101d32 */
[----:B------:R0:W-:Y:S02]  /*d090*/  @!P2 ST.E.128 desc[UR50][R62.64], R44 ;  /* 0x0000002c3e00a985 */ /* 0x0001e4000c101d32 */
.L_x_4065:
[----:B------:R-:W-:Y:S05]  /*d0a0*/  BSYNC B1 ;  /* 0x0000000000017941 */ /* 0x000fea0003800000 */
.L_x_4064:
[----:B--2---:R2:W3:Y:S01]  /*d0b0*/  SHFL.IDX PT, R3, R64, 0x1, 0x181f ;  /* 0x00381f0040037f89 */ /* 0x0044e200000e0000 */
[----:B------:R-:W-:Y:S03]  /*d0c0*/  BSSY B1, `(.L_x_4066) ;  /* 0x0000010000017945 */ /* 0x000fe60003800000 */
[----:B0-----:R2:W0:Y:S01]  /*d0d0*/  SHFL.IDX PT, R20, R0, 0x1, 0x181f ;  /* 0x00381f0000147f89 */ /* 0x00142200000e0000 */
[----:B------:R-:W-:Y:S05]  /*d0e0*/  @P0 BRA `(.L_x_4067) ;  /* 0x0000000000340947 */ /* 0x000fea0003800000 */
[----:B------:R-:W-:Y:S02]  /*d0f0*/  ULDC UR4, c[0x0][0xac8] ;  /* 0x0002b20000047ab9 */ /* 0x000fe40000000800 */
[----:B------:R-:W-:Y:S02]  /*d100*/  ISETP.GE.AND P4, PT, R67, UR4, PT ;  /* 0x0000000443007c0c */ /* 0x000fe4000bf86270 */
[----:B------:R-:W-:Y:S02]  /*d110*/  ISETP.GE.AND P5, PT, R69, UR4, PT ;  /* 0x0000000445007c0c */ /* 0x000fe4000bfa6270 */
[----:B------:R-:W-:-:S09]  /*d120*/  ISETP.GE.AND P6, PT, R71, UR4, PT ;  /* 0x0000000447007c0c */ /* 0x000fd2000bfc6270 */
[-C--:B0----5:R-:W-:Y:S02]  /*d130*/  @!P4 LEA R4, P0, R67, R20.reuse, 0x1 ;  /* 0x000000144304c211 */ /* 0x0a1fe400078008ff */
[-C--:B------:R-:W-:Y:S02]  /*d140*/  @!P5 LEA R6, P2, R69, R20.reuse, 0x1 ;  /* 0x000000144506d211 */ /* 0x080fe400078408ff */
[----:B------:R-:W-:Y:S02]  /*d150*/  @!P6 LEA R20, P3, R71, R20, 0x1 ;  /* 0x000000144714e211 */ /* 0x000fe400078608ff */
[-C--:B---3--:R-:W-:Y:S02]  /*d160*/  @!P4 LEA.HI.X R5, R67, R3.reuse, R66, 0x1, P0 ;  /* 0x000000034305c211 */ /* 0x088fe400000f0c42 */
[-C--:B------:R-:W-:Y:S02]  /*d170*/  @!P5 LEA.HI.X R7, R69, R3.reuse, R68, 0x1, P2 ;  /* 0x000000034507d211 */ /* 0x080fe400010f0c44 */
[----:B------:R-:W-:Y:S01]  /*d180*/  @!P6 LEA.HI.X R21, R71, R3, R70, 0x1, P3 ;  /* 0x000000034715e211 */ /* 0x000fe200018f0c46 */
[----:B------:R4:W-:Y:S04]  /*d190*/  @!P4 ST.E.128 desc[UR50][R4.64], R8 ;  /* 0x000000080400c985 */ /* 0x0009e8000c101d32 */
[----:B------:R4:W-:Y:S04]  /*d1a0*/  @!P5 ST.E.128 desc[UR50][R6.64], R32 ;  /* 0x000000200600d985 */ /* 0x0009e8000c101d32 */
[----:B------:R4:W-:Y:S02]  /*d1b0*/  @!P6 ST.E.128 desc[UR50][R20.64], R48 ;  /* 0x000000301400e985 */ /* 0x0009e4000c101d32 */
.L_x_4067:
[----:B------:R-:W-:Y:S05]  /*d1c0*/  BSYNC B1 ;  /* 0x0000000000017941 */ /* 0x000fea0003800000 */
.L_x_4066:
[----:B---3--:R3:W0:Y:S01]  /*d1d0*/  SHFL.IDX PT, R3, R64, 0x2, 0x181f ;  /* 0x00581f0040037f89 */ /* 0x00862200000e0000 */
[----:B------:R-:W-:Y:S03]  /*d1e0*/  BSSY B1, `(.L_x_4068) ;  /* 0x0000010000017945 */ /* 0x000fe60003800000 */
[----:B----45:R3:W4:Y:S01]  /*d1f0*/  SHFL.IDX PT, R8, R0, 0x2, 0x181f ;  /* 0x00581f0000087f89 */ /* 0x03072200000e0000 */
[----:B------:R-:W-:Y:S05]  /*d200*/  @P1 BRA `(.L_x_4069) ;  /* 0x0000000000341947 */ /* 0x000fea0003800000 */
[----:B------:R-:W-:Y:S02]  /*d210*/  ULDC UR4, c[0x0][0xac8] ;  /* 0x0002b20000047ab9 */ /* 0x000fe40000000800 */
[----:B------:R-:W-:Y:S02]  /*d220*/  ISETP.GE.AND P3, PT, R67, UR4, PT ;  /* 0x0000000443007c0c */ /* 0x000fe4000bf66270 */
[----:B------:R-:W-:Y:S02]  /*d230*/  ISETP.GE.AND P4, PT, R69, UR4, PT ;  /* 0x0000000445007c0c */ /* 0x000fe4000bf86270 */
[----:B------:R-:W-:-:S09]  /*d240*/  ISETP.GE.AND P5, PT, R71, UR4, PT ;  /* 0x0000000447007c0c */ /* 0x000fd2000bfa6270 */
[-C--:B----4-:R-:W-:Y:S02]  /*d250*/  @!P3 LEA R4, P0, R67, R8.reuse, 0x1 ;  /* 0x000000084304b211 */ /* 0x090fe400078008ff */
[-C--:B------:R-:W-:Y:S02]  /*d260*/  @!P4 LEA R6, P1, R69, R8.reuse, 0x1 ;  /* 0x000000084506c211 */ /* 0x080fe400078208ff */
[----:B------:R-:W-:Y:S02]  /*d270*/  @!P5 LEA R8, P2, R71, R8, 0x1 ;  /* 0x000000084708d211 */ /* 0x000fe400078408ff */
[-C--:B0-----:R-:W-:Y:S02]  /*d280*/  @!P3 LEA.HI.X R5, R67, R3.reuse, R66, 0x1, P0 ;  /* 0x000000034305b211 */ /* 0x081fe400000f0c42 */
[-C--:B------:R-:W-:Y:S02]  /*d290*/  @!P4 LEA.HI.X R7, R69, R3.reuse, R68, 0x1, P1 ;  /* 0x000000034507c211 */ /* 0x080fe400008f0c44 */
[----:B------:R-:W-:Y:S01]  /*d2a0*/  @!P5 LEA.HI.X R9, R71, R3, R70, 0x1, P2 ;  /* 0x000000034709d211 */ /* 0x000fe200010f0c46 */
[----:B------:R0:W-:Y:S04]  /*d2b0*/  @!P3 ST.E.128 desc[UR50][R4.64], R12 ;  /* 0x0000000c0400b985 */ /* 0x0001e8000c101d32 */
[----:B------:R0:W-:Y:S04]  /*d2c0*/  @!P4 ST.E.128 desc[UR50][R6.64], R36 ;  /* 0x000000240600c985 */ /* 0x0001e8000c101d32 */
[----:B------:R0:W-:Y:S02]  /*d2d0*/  @!P5 ST.E.128 desc[UR50][R8.64], R52 ;  /* 0x000000340800d985 */ /* 0x0001e4000c101d32 */
.L_x_4069:
[----:B------:R-:W-:Y:S05]  /*d2e0*/  BSYNC B1 ;  /* 0x0000000000017941 */ /* 0x000fea0003800000 */
.L_x_4068:
[----:B0-----:R-:W-:Y:S01]  /*d2f0*/  VIADD R3, R65, 0x60 ;  /* 0x0000006041037836 */ /* 0x001fe20000000000 */
[----:B--23--:R-:W0:Y:S04]  /*d300*/  SHFL.IDX PT, R64, R64, 0x3, 0x181f ;  /* 0x00781f0040407f89 */ /* 0x00ce2800000e0000 */
[----:B------:R-:W-:Y:S01]  /*d310*/  ISETP.GE.AND P0, PT, R3, R134, PT ;  /* 0x000000860300720c */ /* 0x000fe20003f06270 */
[----:B------:R-:W2:-:S12]  /*d320*/  SHFL.IDX PT, R0, R0, 0x3, 0x181f ;  /* 0x00781f0000007f89 */ /* 0x000e9800000e0000 */
[----:B------:R-:W-:Y:S05]  /*d330*/  @P0 BRA `(.L_x_4070) ;  /* 0x0000002000780947 */ /* 0x000fea0003800000 */
[----:B------:R-:W-:Y:S02]  /*d340*/  ULDC UR4, c[0x0][0xac8] ;  /* 0x0002b20000047ab9 */ /* 0x000fe40000000800 */
[----:B------:R-:W-:Y:S02]  /*d350*/  ISETP.GE.AND P2, PT, R67, UR4, PT ;  /* 0x0000000443007c0c */ /* 0x000fe4000bf46270 */
[----:B------:R-:W-:-:S11]  /*d360*/  ISETP.GE.AND P3, PT, R69, UR4, PT ;  /* 0x0000000445007c0c */ /* 0x000fd6000bf66270 */
[-C--:B--2---:R-:W-:Y:S02]  /*d370*/  @!P2 LEA R4, P0, R67, R0.reuse, 0x1 ;  /* 0x000000004304a211 */ /* 0x084fe400078008ff */
[----:B------:R-:W-:Y:S02]  /*d380*/  @!P3 LEA R6, P1, R69, R0, 0x1 ;  /* 0x000000004506b211 */ /* 0x000fe400078208ff */
[-C--:B0-----:R-:W-:Y:S02]  /*d390*/  @!P2 LEA.HI.X R5, R67, R64.reuse, R66, 0x1, P0 ;  /* 0x000000404305a211 */ /* 0x081fe400000f0c42 */
[----:B------:R-:W-:Y:S02]  /*d3a0*/  @!P3 LEA.HI.X R7, R69, R64, R68, 0x1, P1 ;  /* 0x000000404507b211 */ /* 0x000fe400008f0c44 */
[----:B------:R-:W-:Y:S01]  /*d3b0*/  ISETP.GE.AND P0, PT, R71, UR4, PT ;  /* 0x0000000447007c0c */ /* 0x000fe2000bf06270 */
[----:B------:R0:W-:Y:S04]  /*d3c0*/  @!P2 ST.E.128 desc[UR50][R4.64], R24 ;  /* 0x000000180400a985 */ /* 0x0001e8000c101d32 */
[----:B------:R0:W-:Y:S08]  /*d3d0*/  @!P3 ST.E.128 desc[UR50][R6.64], R40 ;  /* 0x000000280600b985 */ /* 0x0001f0000c101d32 */
[----:B------:R-:W-:Y:S05]  /*d3e0*/  @P0 BRA `(.L_x_4070) ;  /* 0x00000020004c0947 */ /* 0x000fea0003800000 */
[----:B0-----:R-:W-:-:S04]  /*d3f0*/  LEA R4, P0, R71, R0, 0x1 ;  /* 0x0000000047047211 */ /* 0x001fc800078008ff */
[----:B------:R-:W-:-:S05]  /*d400*/  LEA.HI.X R5, R71, R64, R70, 0x1, P0 ;  /* 0x0000004047057211 */ /* 0x000fca00000f0c46 */
[----:B------:R0:W-:Y:S01]  /*d410*/  ST.E.128 desc[UR50][R4.64], R56 ;  /* 0x0000003804007985 */ /* 0x0001e2000c101d32 */
[----:B------:R-:W-:Y:S05]  /*d420*/  BRA `(.L_x_4070) ;  /* 0x00000020003c7947 */ /* 0x000fea0003800000 */
.L_x_4063:
[----:B------:R-:W-:Y:S01]  /*d430*/  ULDC.64 UR12, c[0x0][0xb08] ;  /* 0x0002c200000c7ab9 */ /* 0x000fe20000000a00 */
[----:B0-----:R-:W0:Y:S01]  /*d440*/  @P1 LDC R0, c[0x0][0xbec] ;  /* 0x0002fb00ff001b82 */ /* 0x001e220000000800 */
[----:B------:R-:W-:Y:S01]  /*d450*/  UIMAD UR9, UR14, UR12, URZ ;  /* 0x0000000c0e0972a4 */ /* 0x000fe2000f8e023f */
[----:B------:R-:W-:Y:S01]  /*d460*/  IMAD.MOV.U32 R3, RZ, RZ, R11 ;  /* 0x000000ffff037224 */ /* 0x000fe200078e000b */
[----:B------:R-:W-:Y:S01]  /*d470*/  UIMAD.WIDE.U32 UR10, UR4, UR12, URZ ;  /* 0x0000000c040a72a5 */ /* 0x000fe2000f8e003f */
[----:B------:R-:W-:Y:S01]  /*d480*/  BSSY B1, `(.L_x_4071) ;  /* 0x00000ae000017945 */ /* 0x000fe20003800000 */
[----:B------:R-:W-:Y:S01]  /*d490*/  UIMAD UR9, UR4, UR13, UR9 ;  /* 0x0000000d040972a4 */ /* 0x000fe2000f8e0209 */
[----:B------:R-:W-:Y:S01]  /*d4a0*/  SHF.R.S32.HI R28, RZ, 0x1f, R22 ;  /* 0x0000001fff1c7819 */ /* 0x000fe20000011416 */
[----:B------:R-:W-:Y:S01]  /*d4b0*/  USHF.R.S32.HI UR4, URZ, 0x1f, UR36 ;  /* 0x0000001f3f047899 */ /* 0x000fe20008011424 */
[----:B------:R-:W1:Y:S01]  /*d4c0*/  @P1 LDC R5, c[0x0][0xbf0] ;  /* 0x0002fc00ff051b82 */ /* 0x000e620000000800 */
[----:B------:R-:W-:Y:S01]  /*d4d0*/  UIADD3 UR11, UR11, UR9, URZ ;  /* 0x000000090b0b7290 */ /* 0x000fe2000fffe03f */
[----:B------:R-:W-:Y:S01]  /*d4e0*/  SHF.R.S32.HI R30, RZ, 0x1f, R23 ;  /* 0x0000001fff1e7819 */ /* 0x000fe20000011417 */
[----:B------:R-:W-:Y:S01]  /*d4f0*/  ULDC.64 UR12, c[0x0][0xb38] ;  /* 0x0002ce00000c7ab9 */ /* 0x000fe20000000a00 */
[----:B------:R-:W-:Y:S01]  /*d500*/  UIADD3 UR8, UR8, 0x33420, URZ ;  /* 0x0003342008087890 */ /* 0x000fe2000fffe03f */
[----:B------:R-:W-:Y:S01]  /*d510*/  SHF.R.S32.HI R31, RZ, 0x1f, R220 ;  /* 0x0000001fff1f7819 */ /* 0x000fe200000114dc */
[----:B------:R-:W-:Y:S01]  /*d520*/  UIMAD.WIDE.U32 UR10, UR40, UR12, UR10 ;  /* 0x0000000c280a72a5 */ /* 0x000fe2000f8e000a */
[----:B------:R-:W-:Y:S01]  /*d530*/  SHF.R.S32.HI R32, RZ, 0x1f, R221 ;  /* 0x0000001fff207819 */ /* 0x000fe200000114dd */
[----:B------:R-:W-:Y:S01]  /*d540*/  UPRMT UR8, URZ, 0x654, UR8 ;  /* 0x000006543f087896 */ /* 0x000fe20008000008 */
[----:B------:R-:W-:Y:S01]  /*d550*/  SHF.R.S32.HI R33, RZ, 0x1f, R222 ;  /* 0x0000001fff217819 */ /* 0x000fe200000114de */
[----:B------:R-:W-:Y:S01]  /*d560*/  UIMAD UR11, UR40, UR13, UR11 ;  /* 0x0000000d280b72a4 */ /* 0x000fe2000f8e020b */
[----:B------:R-:W-:-:S02]  /*d570*/  SHF.R.S32.HI R34, RZ, 0x1f, R223 ;  /* 0x0000001fff227819 */ /* 0x000fc400000114df */
[----:B------:R-:W-:Y:S01]  /*d580*/  ULDC.64 UR12, c[0x0][0xb40] ;  /* 0x0002d000000c7ab9 */ /* 0x000fe20000000a00 */
[----:B------:R-:W-:Y:S01]  /*d590*/  SHF.R.S32.HI R35, RZ, 0x1f, R224 ;  /* 0x0000001fff237819 */ /* 0x000fe200000114e0 */
[----:B------:R-:W-:Y:S01]  /*d5a0*/  UIMAD UR4, UR4, UR12, URZ ;  /* 0x0000000c040472a4 */ /* 0x000fe2000f8e023f */
[----:B0-----:R-:W-:Y:S01]  /*d5b0*/  @P1 IMAD.HI.U32 R0, R11, R0, RZ ;  /* 0x000000000b001227 */ /* 0x001fe200078e00ff */
[----:B------:R-:W-:Y:S01]  /*d5c0*/  SYNCS.ARRIVE.TRANS64.RED.A1T0 RZ, [UR8], RZ ;  /* 0x000000ffffff79a7 */ /* 0x000fe20008100408 */
[----:B------:R-:W-:Y:S01]  /*d5d0*/  SHF.R.S32.HI R36, RZ, 0x1f, R225 ;  /* 0x0000001fff247819 */ /* 0x000fe200000114e1 */
[----:B------:R-:W-:Y:S01]  /*d5e0*/  UIMAD UR4, UR36, UR13, UR4 ;  /* 0x0000000d240472a4 */ /* 0x000fe2000f8e0204 */
[----:B------:R-:W-:Y:S01]  /*d5f0*/  SHF.R.S32.HI R37, RZ, 0x1f, R226 ;  /* 0x0000001fff257819 */ /* 0x000fe200000114e2 */
[----:B------:R-:W-:-:S03]  /*d600*/  UIMAD.WIDE.U32 UR36, UR36, UR12, UR10 ;  /* 0x0000000c242472a5 */ /* 0x000fc6000f8e000a */
[----:B------:R-:W-:Y:S01]  /*d610*/  ULDC.64 UR12, c[0x0][0xb48] ;  /* 0x0002d200000c7ab9 */ /* 0x000fe20000000a00 */
[----:B------:R-:W-:Y:S01]  /*d620*/  UIADD3 UR11, UR37, UR4, URZ ;  /* 0x00000004250b7290 */ /* 0x000fe2000fffe03f */
[----:B-1----:R-:W-:Y:S02]  /*d630*/  @P1 SHF.R.U32.HI R3, RZ, R5, R0 ;  /* 0x00000005ff031219 */ /* 0x002fe40000011600 */
[----:B------:R-:W-:Y:S02]  /*d640*/  UMOV UR10, UR36 ;  /* 0x00000024000a7c82 */ /* 0x000fe40008000000 */
[----:B------:R-:W-:Y:S01]  /*d650*/  UIMAD.WIDE.U32 UR10, UR39, UR12, UR10 ;  /* 0x0000000c270a72a5 */ /* 0x000fe2000f8e000a */
[--C-:B------:R-:W-:Y:S01]  /*d660*/  SHF.R.S32.HI R0, RZ, 0x1f, R3.reuse ;  /* 0x0000001fff007819 */ /* 0x100fe20000011403 */
[----:B------:R-:W-:Y:S02]  /*d670*/  IMAD.MOV R4, RZ, RZ, -R3 ;  /* 0x000000ffff047224 */ /* 0x000fe400078e0a03 */
[----:B------:R-:W-:-:S02]  /*d680*/  UIMAD UR39, UR39, UR13, UR11 ;  /* 0x0000000d272772a4 */ /* 0x000fc4000f8e020b */
[----:B------:R-:W-:Y:S01]  /*d690*/  IMAD R135, R135, R4, R11 ;  /* 0x0000000487877224 */ /* 0x000fe200078e020b */
[----:B------:R-:W-:Y:S01]  /*d6a0*/  ULDC.64 UR12, c[0x0][0xb30] ;  /* 0x0002cc00000c7ab9 */ /* 0x000fe20000000a00 */
[----:B------:R-:W-:Y:S02]  /*d6b0*/  IMAD.U32 R5, RZ, RZ, UR11 ;  /* 0x0000000bff057e24 */ /* 0x000fe4000f8e00ff */
[----:B------:R-:W-:Y:S02]  /*d6c0*/  IMAD R0, R0, UR12, RZ ;  /* 0x0000000c00007c24 */ /* 0x000fe4000f8e02ff */
[----:B------:R-:W-:Y:S01]  /*d6d0*/  IMAD.U32 R4, RZ, RZ, UR10 ;  /* 0x0000000aff047e24 */ /* 0x000fe2000f8e00ff */
[----:B------:R-:W-:Y:S01]  /*d6e0*/  ULDC.64 UR10, c[0x0][0xb28] ;  /* 0x0002ca00000a7ab9 */ /* 0x000fe20000000a00 */
[----:B------:R-:W-:Y:S02]  /*d6f0*/  IMAD.U32 R5, RZ, RZ, UR39 ;  /* 0x00000027ff057e24 */ /* 0x000fe4000f8e00ff */
        /* <DEDUP_REMOVED lines=10> */
[----:B------:R-:W-:Y:S02]  /*d7a0*/  LEA.HI.X R3, R4, UR11, R3, 0x2, P1 ;  /* 0x0000000b04037c11 */ /* 0x000fe400088f1403 */
[----:B------:R0:W1:Y:S04]  /*d7b0*/  SHFL.IDX PT, R4, R0, RZ, 0x1c1f ;  /* 0x001c1fff00047589 */ /* 0x00006800000e0000 */
[----:B------:R0:W2:Y:S01]  /*d7c0*/  SHFL.IDX PT, R5, R3, RZ, 0x1c1f ;  /* 0x001c1fff03057589 */ /* 0x0000a200000e0000 */
[----:B------:R-:W-:Y:S05]  /*d7d0*/  @P2 BRA `(.L_x_4072) ;  /* 0x0000000400e02947 */ /* 0x000fea0003800000 */
[----:B------:R-:W-:Y:S01]  /*d7e0*/  ULDC UR4, c[0x0][0xac8] ;  /* 0x0002b20000047ab9 */ /* 0x000fe20000000800 */
[C---:B------:R-:W-:Y:S01]  /*d7f0*/  VIADD R15, R2.reuse, 0x20 ;  /* 0x00000020020f7836 */ /* 0x040fe20000000000 */
[C---:B------:R-:W-:Y:S01]  /*d800*/  ISETP.GE.AND P1, PT, R2.reuse, UR4, PT ;  /* 0x0000000402007c0c */ /* 0x040fe2000bf26270 */
[----:B------:R-:W-:Y:S01]  /*d810*/  VIADD R25, R2, 0x28 ;  /* 0x0000002802197836 */ /* 0x000fe20000000000 */
[----:B------:R-:W-:Y:S01]  /*d820*/  ISETP.GE.AND P2, PT, R226, UR4, PT ;  /* 0x00000004e2007c0c */ /* 0x000fe2000bf46270 */
[C---:B------:R-:W-:Y:S01]  /*d830*/  VIADD R27, R2.reuse, 0x30 ;  /* 0x00000030021b7836 */ /* 0x040fe20000000000 */
[----:B------:R-:W-:Y:S01]  /*d840*/  ISETP.GE.AND P5, PT, R225, UR4, PT ;  /* 0x00000004e1007c0c */ /* 0x000fe2000bfa6270 */
[----:B------:R-:W-:Y:S01]  /*d850*/  VIADD R29, R2, 0x40 ;  /* 0x00000040021d7836 */ /* 0x000fe20000000000 */
[----:B------:R-:W-:Y:S02]  /*d860*/  ISETP.GE.AND P3, PT, R18, UR4, PT ;  /* 0x0000000412007c0c */ /* 0x000fe4000bf66270 */
[----:B------:R-:W-:-:S02]  /*d870*/  ISETP.GE.AND P4, PT, R15, UR4, PT ;  /* 0x000000040f007c0c */ /* 0x000fc4000bf86270 */
[----:B------:R-:W-:Y:S02]  /*d880*/  SHF.R.S32.HI R13, RZ, 0x1f, R18 ;  /* 0x0000001fff0d7819 */ /* 0x000fe40000011412 */
[----:B------:R-:W-:Y:S01]  /*d890*/  SHF.R.S32.HI R24, RZ, 0x1f, R15 ;  /* 0x0000001fff187819 */ /* 0x000fe2000001140f */
[----:B-12---:R-:W-:Y:S01]  /*d8a0*/  @!P1 IMAD.WIDE R6, R2, 0x4, R4 ;  /* 0x0000000402069825 */ /* 0x006fe200078e0204 */
[----:B------:R-:W-:Y:S02]  /*d8b0*/  SHF.R.S32.HI R26, RZ, 0x1f, R25 ;  /* 0x0000001fff1a7819 */ /* 0x000fe40000011419 */
[C---:B------:R-:W-:Y:S02]  /*d8c0*/  @!P2 LEA R8, P6, R226.reuse, R4, 0x2 ;  /* 0x00000004e208a211 */ /* 0x040fe400078c10ff */
[----:B------:R1:W-:Y:S01]  /*d8d0*/  @!P1 ST.E.64 desc[UR50][R6.64], R132 ;  /* 0x0000008406009985 */ /* 0x0003e2000c101b32 */
[----:B------:R-:W-:Y:S02]  /*d8e0*/  ISETP.GE.AND P1, PT, R25, UR4, PT ;  /* 0x0000000419007c0c */ /* 0x000fe4000bf26270 */
[----:B------:R-:W-:-:S02]  /*d8f0*/  @!P2 LEA.HI.X R9, R226, R5, R37, 0x2, P6 ;  /* 0x00000005e209a211 */ /* 0x000fc400030f1425 */
[----:B------:R-:W-:-:S03]  /*d900*/  @!P3 LEA R12, P6, R18, R4, 0x2 ;  /* 0x00000004120cb211 */ /* 0x000fc600078c10ff */
[----:B------:R2:W-:Y:S01]  /*d910*/  @!P2 ST.E.64 desc[UR50][R8.64], R130 ;  /* 0x000000820800a985 */ /* 0x0005e2000c101b32 */
[CC--:B------:R-:W-:Y:S02]  /*d920*/  @!P5 LEA R10, P2, R225.reuse, R4.reuse, 0x2 ;  /* 0x00000004e10ad211 */ /* 0x0c0fe400078410ff */
[-C--:B------:R-:W-:Y:S02]  /*d930*/  @!P3 LEA.HI.X R13, R18, R5.reuse, R13, 0x2, P6 ;  /* 0x00000005120db211 */ /* 0x080fe400030f140d */
[-C--:B------:R-:W-:Y:S02]  /*d940*/  @!P5 LEA.HI.X R11, R225, R5.reuse, R36, 0x2, P2 ;  /* 0x00000005e10bd211 */ /* 0x080fe400010f1424 */
[-C--:B------:R-:W-:Y:S02]  /*d950*/  @!P4 LEA R14, P2, R15, R4.reuse, 0x2 ;  /* 0x000000040f0ec211 */ /* 0x080fe400078410ff */
[----:B-1----:R-:W-:Y:S01]  /*d960*/  @!P1 LEA R6, P6, R25, R4, 0x2 ;  /* 0x0000000419069211 */ /* 0x002fe200078c10ff */
[----:B------:R1:W-:Y:S01]  /*d970*/  @!P5 ST.E.64 desc[UR50][R10.64], R124 ;  /* 0x0000007c0a00d985 */ /* 0x0003e2000c101b32 */
[----:B------:R-:W-:-:S02]  /*d980*/  @!P4 LEA.HI.X R15, R15, R5, R24, 0x2, P2 ;  /* 0x000000050f0fc211 */ /* 0x000fc400010f1418 */
[----:B------:R-:W-:Y:S01]  /*d990*/  @!P1 LEA.HI.X R7, R25, R5, R26, 0x2, P6 ;  /* 0x0000000519079211 */ /* 0x000fe200030f141a */
[----:B------:R-:W-:Y:S01]  /*d9a0*/  VIADD R25, R2, 0x38 ;  /* 0x0000003802197836 */ /* 0x000fe20000000000 */
[----:B------:R-:W-:Y:S01]  /*d9b0*/  ISETP.GE.AND P2, PT, R27, UR4, PT ;  /* 0x000000041b007c0c */ /* 0x000fe2000bf46270 */
[----:B------:R3:W-:Y:S01]  /*d9c0*/  @!P3 ST.E.64 desc[UR50][R12.64], R122 ;  /* 0x0000007a0c00b985 */ /* 0x0007e2000c101b32 */
[----:B------:R-:W-:Y:S02]  /*d9d0*/  ISETP.GE.AND P5, PT, R29, UR4, PT ;  /* 0x000000041d007c0c */ /* 0x000fe4000bfa6270 */
[----:B------:R-:W-:Y:S01]  /*d9e0*/  ISETP.GE.AND P3, PT, R25, UR4, PT ;  /* 0x0000000419007c0c */ /* 0x000fe2000bf66270 */
[----:B------:R4:W-:Y:S01]  /*d9f0*/  @!P4 ST.E.64 desc[UR50][R14.64], R116 ;  /* 0x000000740e00c985 */ /* 0x0009e2000c101b32 */
[----:B--2---:R-:W-:Y:S02]  /*da00*/  SHF.R.S32.HI R9, RZ, 0x1f, R27 ;  /* 0x0000001fff097819 */ /* 0x004fe4000001141b */
[----:B------:R-:W-:Y:S01]  /*da10*/  SHF.R.S32.HI R24, RZ, 0x1f, R29 ;  /* 0x0000001fff187819 */ /* 0x000fe2000001141d */
[----:B------:R2:W-:Y:S01]  /*da20*/  @!P1 ST.E.64 desc[UR50][R6.64], R114 ;  /* 0x0000007206009985 */ /* 0x0005e2000c101b32 */
[----:B-1----:R-:W-:-:S03]  /*da30*/  SHF.R.S32.HI R11, RZ, 0x1f, R25 ;  /* 0x0000001fff0b7819 */ /* 0x002fc60000011419 */
[----:B------:R-:W-:-:S04]  /*da40*/  @!P2 LEA R8, P6, R27, R4, 0x2 ;  /* 0x000000041b08a211 */ /* 0x000fc800078c10ff */
[-C--:B------:R-:W-:Y:S01]  /*da50*/  @!P2 LEA.HI.X R9, R27, R5.reuse, R9, 0x2, P6 ;  /* 0x000000051b09a211 */ /* 0x080fe200030f1409 */
[C---:B------:R-:W-:Y:S01]  /*da60*/  VIADD R27, R2.reuse, 0x48 ;  /* 0x00000048021b7836 */ /* 0x040fe20000000000 */
[-C--:B------:R-:W-:Y:S02]  /*da70*/  @!P3 LEA R10, P4, R25, R4.reuse, 0x2 ;  /* 0x00000004190ab211 */ /* 0x080fe400078810ff */
[----:B---3--:R-:W-:Y:S01]  /*da80*/  @!P5 LEA R12, P6, R29, R4, 0x2 ;  /* 0x000000041d0cd211 */ /* 0x008fe200078c10ff */
[----:B------:R1:W-:Y:S01]  /*da90*/  @!P2 ST.E.64 desc[UR50][R8.64], R108 ;  /* 0x0000006c0800a985 */ /* 0x0003e2000c101b32 */
[-C--:B------:R-:W-:Y:S01]  /*daa0*/  @!P3 LEA.HI.X R11, R25, R5.reuse, R11, 0x2, P4 ;  /* 0x00000005190bb211 */ /* 0x080fe200020f140b */
[C---:B------:R-:W-:Y:S01]  /*dab0*/  VIADD R25, R2.reuse, 0x50 ;  /* 0x0000005002197836 */ /* 0x040fe20000000000 */
[----:B------:R-:W-:Y:S02]  /*dac0*/  ISETP.GE.AND P4, PT, R27, UR4, PT ;  /* 0x000000041b007c0c */ /* 0x000fe4000bf86270 */
[----:B------:R-:W-:Y:S01]  /*dad0*/  @!P5 LEA.HI.X R13, R29, R5, R24, 0x2, P6 ;  /* 0x000000051d0dd211 */ /* 0x000fe200030f1418 */
[----:B------:R-:W-:Y:S01]  /*dae0*/  VIADD R29, R2, 0x58 ;  /* 0x00000058021d7836 */ /* 0x000fe20000000000 */
[----:B------:R-:W-:Y:S01]  /*daf0*/  ISETP.GE.AND P1, PT, R25, UR4, PT ;  /* 0x0000000419007c0c */ /* 0x000fe2000bf26270 */
[----:B------:R3:W-:Y:S01]  /*db00*/  @!P3 ST.E.64 desc[UR50][R10.64], R106 ;  /* 0x0000006a0a00b985 */ /* 0x0007e2000c101b32 */
[----:B----4-:R-:W-:-:S02]  /*db10*/  SHF.R.S32.HI R15, RZ, 0x1f, R27 ;  /* 0x0000001fff0f7819 */ /* 0x010fc4000001141b */
[----:B------:R-:W-:Y:S01]  /*db20*/  ISETP.GE.AND P2, PT, R29, UR4, PT ;  /* 0x000000041d007c0c */ /* 0x000fe2000bf46270 */
[----:B------:R4:W-:Y:S01]  /*db30*/  @!P5 ST.E.64 desc[UR50][R12.64], R100 ;  /* 0x000000640c00d985 */ /* 0x0009e2000c101b32 */
[----:B--2---:R-:W-:Y:S02]  /*db40*/  SHF.R.S32.HI R7, RZ, 0x1f, R25 ;  /* 0x0000001fff077819 */ /* 0x004fe40000011419 */
[----:B------:R-:W-:Y:S02]  /*db50*/  SHF.R.S32.HI R24, RZ, 0x1f, R29 ;  /* 0x0000001fff187819 */ /* 0x000fe4000001141d */
[----:B------:R-:W-:-:S03]  /*db60*/  @!P4 LEA R14, P6, R27, R4, 0x2 ;  /* 0x000000041b0ec211 */ /* 0x000fc600078c10ff */
[-C--:B------:R-:W-:Y:S02]  /*db70*/  @!P1 LEA R6, P3, R25, R4.reuse, 0x2 ;  /* 0x0000000419069211 */ /* 0x080fe400078610ff */
[-C--:B------:R-:W-:Y:S01]  /*db80*/  @!P4 LEA.HI.X R15, R27, R5.reuse, R15, 0x2, P6 ;  /* 0x000000051b0fc211 */ /* 0x080fe200030f140f */
[C---:B------:R-:W-:Y:S01]  /*db90*/  VIADD R27, R2.reuse, 0x60 ;  /* 0x00000060021b7836 */ /* 0x040fe20000000000 */
[-C--:B------:R-:W-:Y:S01]  /*dba0*/  @!P1 LEA.HI.X R7, R25, R5.reuse, R7, 0x2, P3 ;  /* 0x0000000519079211 */ /* 0x080fe200018f1407 */
[C---:B------:R-:W-:Y:S01]  /*dbb0*/  VIADD R25, R2.reuse, 0x68 ;  /* 0x0000006802197836 */ /* 0x040fe20000000000 */
[----:B-1----:R-:W-:Y:S01]  /*dbc0*/  @!P2 LEA R8, P6, R29, R4, 0x2 ;  /* 0x000000041d08a211 */ /* 0x002fe200078c10ff */
[----:B------:R1:W-:Y:S01]  /*dbd0*/  @!P4 ST.E.64 desc[UR50][R14.64], R98 ;  /* 0x000000620e00c985 */ /* 0x0003e2000c101b32 */
[----:B------:R-:W-:Y:S02]  /*dbe0*/  ISETP.GE.AND P3, PT, R27, UR4, PT ;  /* 0x000000041b007c0c */ /* 0x000fe4000bf66270 */
[----:B------:R-:W-:Y:S01]  /*dbf0*/  @!P2 LEA.HI.X R9, R29, R5, R24, 0x2, P6 ;  /* 0x000000051d09a211 */ /* 0x000fe200030f1418 */
[----:B------:R-:W-:Y:S01]  /*dc00*/  VIADD R29, R2, 0x70 ;  /* 0x00000070021d7836 */ /* 0x000fe20000000000 */
[----:B------:R-:W-:Y:S01]  /*dc10*/  ISETP.GE.AND P5, PT, R25, UR4, PT ;  /* 0x0000000419007c0c */ /* 0x000fe2000bfa6270 */
[----:B------:R2:W-:Y:S01]  /*dc20*/  @!P1 ST.E.64 desc[UR50][R6.64], R92 ;  /* 0x0000005c06009985 */ /* 0x0005e2000c101b32 */
[----:B---3--:R-:W-:-:S02]  /*dc30*/  SHF.R.S32.HI R11, RZ, 0x1f, R27 ;  /* 0x0000001fff0b7819 */ /* 0x008fc4000001141b */
[----:B------:R-:W-:Y:S01]  /*dc40*/  ISETP.GE.AND P4, PT, R29, UR4, PT ;  /* 0x000000041d007c0c */ /* 0x000fe2000bf86270 */
[----:B------:R3:W-:Y:S01]  /*dc50*/  @!P2 ST.E.64 desc[UR50][R8.64], R90 ;  /* 0x0000005a0800a985 */ /* 0x0007e2000c101b32 */
[----:B------:R-:W-:Y:S02]  /*dc60*/  ISETP.GE.AND P1, PT, R17, UR4, PT ;  /* 0x0000000411007c0c */ /* 0x000fe4000bf26270 */
[----:B------:R-:W-:Y:S02]  /*dc70*/  SHF.R.S32.HI R26, RZ, 0x1f, R25 ;  /* 0x0000001fff1a7819 */ /* 0x000fe40000011419 */
[C---:B------:R-:W-:Y:S02]  /*dc80*/  @!P3 LEA R10, P6, R27.reuse, R4, 0x2 ;  /* 0x000000041b0ab211 */ /* 0x040fe400078c10ff */
[----:B------:R-:W-:Y:S02]  /*dc90*/  ISETP.GE.AND P2, PT, R224, UR4, PT ;  /* 0x00000004e0007c0c */ /* 0x000fe4000bf46270 */
[----:B------:R-:W-:-:S02]  /*dca0*/  @!P3 LEA.HI.X R11, R27, R5, R11, 0x2, P6 ;  /* 0x000000051b0bb211 */ /* 0x000fc400030f140b */
[CC--:B------:R-:W-:Y:S02]  /*dcb0*/  @!P5 LEA R24, P6, R25.reuse, R4.reuse, 0x2 ;  /* 0x000000041918d211 */ /* 0x0c0fe400078c10ff */
[----:B----4-:R-:W-:Y:S01]  /*dcc0*/  SHF.R.S32.HI R13, RZ, 0x1f, R29 ;  /* 0x0000001fff0d7819 */ /* 0x010fe2000001141d */
[----:B------:R4:W-:Y:S01]  /*dcd0*/  @!P3 ST.E.64 desc[UR50][R10.64], R84 ;  /* 0x000000540a00b985 */ /* 0x0009e2000c101b32 */
[-C--:B------:R-:W-:Y:S02]  /*dce0*/  @!P5 LEA.HI.X R25, R25, R5.reuse, R26, 0x2, P6 ;  /* 0x000000051919d211 */ /* 0x080fe400030f141a */
[C---:B------:R-:W-:Y:S02]  /*dcf0*/  @!P4 LEA R12, P6, R29.reuse, R4, 0x2 ;  /* 0x000000041d0cc211 */ /* 0x040fe400078c10ff */
[----:B-1----:R-:W-:Y:S01]  /*dd00*/  SHF.R.S32.HI R15, RZ, 0x1f, R17 ;  /* 0x0000001fff0f7819 */ /* 0x002fe20000011411 */
[----:B------:R-:W-:Y:S01]  /*dd10*/  @!P5 ST.E.64 desc[UR50][R24.64], R82 ;  /* 0x000000521800d985 */ /* 0x000fe2000c101b32 */
[----:B------:R-:W-:-:S02]  /*dd20*/  @!P4 LEA.HI.X R13, R29, R5, R13, 0x2, P6 ;  /* 0x000000051d0dc211 */ /* 0x000fc400030f140d */
[-C--:B------:R-:W-:Y:S02]  /*dd30*/  @!P1 LEA R14, P6, R17, R4.reuse, 0x2 ;  /* 0x00000004110e9211 */ /* 0x080fe400078c10ff */
[----:B------:R-:W-:Y:S01]  /*dd40*/  ISETP.GE.AND P5, PT, R223, UR4, PT ;  /* 0x00000004df007c0c */ /* 0x000fe2000bfa6270 */
[----:B------:R1:W-:Y:S01]  /*dd50*/  @!P4 ST.E.64 desc[UR50][R12.64], R76 ;  /* 0x0000004c0c00c985 */ /* 0x0003e2000c101b32 */
[----:B------:R-:W-:Y:S02]  /*dd60*/  ISETP.GE.AND P3, PT, R222, UR4, PT ;  /* 0x00000004de007c0c */ /* 0x000fe4000bf66270 */
[----:B------:R-:W-:Y:S02]  /*dd70*/  @!P1 LEA.HI.X R15, R17, R5, R15, 0x2, P6 ;  /* 0x00000005110f9211 */ /* 0x000fe400030f140f */
[----:B--2---:R-:W-:-:S03]  /*dd80*/  @!P2 LEA R6, P4, R224, R4, 0x2 ;  /* 0x00000004e006a211 */ /* 0x004fc600078810ff */
[----:B------:R2:W-:Y:S01]  /*dd90*/  @!P1 ST.E.64 desc[UR50][R14.64], R74 ;  /* 0x0000004a0e009985 */ /* 0x0005e2000c101b32 */
[-C--:B------:R-:W-:Y:S02]  /*dda0*/  @!P2 LEA.HI.X R7, R224, R5.reuse, R35, 0x2, P4 ;  /* 0x00000005e007a211 */ /* 0x080fe400020f1423 */
[----:B------:R-:W-:Y:S02]  /*ddb0*/  ISETP.GE.AND P1, PT, R221, UR4, PT ;  /* 0x00000004dd007c0c */ /* 0x000fe4000bf26270 */
[CC--:B---3--:R-:W-:Y:S01]  /*ddc0*/  @!P5 LEA R8, P6, R223.reuse, R4.reuse, 0x2 ;  /* 0x00000004df08d211 */ /* 0x0c8fe200078c10ff */
[----:B------:R3:W-:Y:S01]  /*ddd0*/  @!P2 ST.E.64 desc[UR50][R6.64], R68 ;  /* 0x000000440600a985 */ /* 0x0007e2000c101b32 */
[----:B------:R-:W-:Y:S02]  /*dde0*/  ISETP.GE.AND P2, PT, R220, UR4, PT ;  /* 0x00000004dc007c0c */ /* 0x000fe4000bf46270 */
[----:B----4-:R-:W-:Y:S02]  /*ddf0*/  @!P3 LEA R10, P4, R222, R4, 0x2 ;  /* 0x00000004de0ab211 */ /* 0x010fe400078810ff */
[----:B------:R-:W-:-:S02]  /*de00*/  @!P5 LEA.HI.X R9, R223, R5, R34, 0x2, P6 ;  /* 0x00000005df09d211 */ /* 0x000fc400030f1422 */
[-C--:B------:R-:W-:Y:S02]  /*de10*/  @!P3 LEA.HI.X R11, R222, R5.reuse, R33, 0x2, P4 ;  /* 0x00000005de0bb211 */ /* 0x080fe400020f1421 */
[----:B------:R-:W-:Y:S01]  /*de20*/  ISETP.GE.AND P6, PT, R22, UR4, PT ;  /* 0x0000000416007c0c */ /* 0x000fe2000bfc6270 */
[----:B------:R4:W-:Y:S01]  /*de30*/  @!P5 ST.E.64 desc[UR50][R8.64], R66 ;  /* 0x000000420800d985 */ /* 0x0009e2000c101b32 */
[----:B-1----:R-:W-:Y:S02]  /*de40*/  @!P1 LEA R12, P4, R221, R4, 0x2 ;  /* 0x00000004dd0c9211 */ /* 0x002fe400078810ff */
[----:B------:R-:W-:Y:S01]  /*de50*/  ISETP.GE.AND P5, PT, R23, UR4, PT ;  /* 0x0000000417007c0c */ /* 0x000fe2000bfa6270 */
[----:B------:R1:W-:Y:S01]  /*de60*/  @!P3 ST.E.64 desc[UR50][R10.64], R60 ;  /* 0x0000003c0a00b985 */ /* 0x0003e2000c101b32 */
[----:B------:R-:W-:Y:S02]  /*de70*/  ISETP.GE.AND P3, PT, R19, UR4, PT ;  /* 0x0000000413007c0c */ /* 0x000fe4000bf66270 */
[----:B------:R-:W-:-:S02]  /*de80*/  @!P1 LEA.HI.X R13, R221, R5, R32, 0x2, P4 ;  /* 0x00000005dd0d9211 */ /* 0x000fc400020f1420 */
[----:B--2---:R-:W-:-:S03]  /*de90*/  @!P2 LEA R14, P4, R220, R4, 0x2 ;  /* 0x00000004dc0ea211 */ /* 0x004fc600078810ff */
[----:B------:R1:W-:Y:S01]  /*dea0*/  @!P1 ST.E.64 desc[UR50][R12.64], R58 ;  /* 0x0000003a0c009985 */ /* 0x0003e2000c101b32 */
[----:B------:R-:W-:-:S03]  /*deb0*/  @!P2 LEA.HI.X R15, R220, R5, R31, 0x2, P4 ;  /* 0x00000005dc0fa211 */ /* 0x000fc600020f141f */
[-C--:B---3--:R-:W-:Y:S02]  /*dec0*/  @!P5 LEA R6, P1, R23, R4.reuse, 0x2 ;  /* 0x000000041706d211 */ /* 0x088fe400078210ff */
[----:B------:R1:W-:Y:S01]  /*ded0*/  @!P2 ST.E.64 desc[UR50][R14.64], R52 ;  /* 0x000000340e00a985 */ /* 0x0003e2000c101b32 */
[CC--:B----4-:R-:W-:Y:S02]  /*dee0*/  @!P6 LEA R8, P2, R22.reuse, R4.reuse, 0x2 ;  /* 0x000000041608e211 */ /* 0x0d0fe400078410ff */
[----:B------:R-:W-:Y:S02]  /*def0*/  @!P3 LEA R4, P4, R19, R4, 0x2 ;  /* 0x000000041304b211 */ /* 0x000fe400078810ff */
[-C--:B------:R-:W-:Y:S02]  /*df00*/  @!P5 LEA.HI.X R7, R23, R5.reuse, R30, 0x2, P1 ;  /* 0x000000051707d211 */ /* 0x080fe400008f141e */
[-C--:B------:R-:W-:Y:S02]  /*df10*/  @!P6 LEA.HI.X R9, R22, R5.reuse, R28, 0x2, P2 ;  /* 0x000000051609e211 */ /* 0x080fe400010f141c */
[----:B------:R-:W-:Y:S01]  /*df20*/  @!P3 LEA.HI.X R5, R19, R5, R229, 0x2, P4 ;  /* 0x000000051305b211 */ /* 0x000fe200020f14e5 */
[----:B------:R1:W-:Y:S04]  /*df30*/  @!P5 ST.E.64 desc[UR50][R6.64], R50 ;  /* 0x000000320600d985 */ /* 0x0003e8000c101b32 */
[----:B------:R1:W-:Y:S04]  /*df40*/  @!P6 ST.E.64 desc[UR50][R8.64], R44 ;  /* 0x0000002c0800e985 */ /* 0x0003e8000c101b32 */
[----:B------:R1:W-:Y:S02]  /*df50*/  @!P3 ST.E.64 desc[UR50][R4.64], R42 ;  /* 0x0000002a0400b985 */ /* 0x0003e4000c101b32 */
.L_x_4072:
[----:B------:R-:W-:Y:S05]  /*df60*/  BSYNC B1 ;  /* 0x0000000000017941 */ /* 0x000fea0003800000 */
.L_x_4071:
[----:B-1----:R1:W3:Y:S04]  /*df70*/  SHFL.IDX PT, R7, R3, 0x1, 0x1c1f ;  /* 0x003c1f0003077f89 */ /* 0x0022e800000e0000 */
[----:B------:R1:W4:Y:S01]  /*df80*/  SHFL.IDX PT, R6, R0, 0x1, 0x1c1f ;  /* 0x003c1f0000067f89 */ /* 0x00032200000e0000 */
[----:B------:R-:W-:Y:S05]  /*df90*/  @P0 BRA `(.L_x_4070) ;  /* 0x0000001400600947 */ /* 0x000fea0003800000 */
[C---:B01----:R-:W-:Y:S01]  /*dfa0*/  VIADD R3, R2.reuse, 0x20 ;  /* 0x0000002002037836 */ /* 0x043fe20000000000 */
[----:B------:R-:W-:Y:S01]  /*dfb0*/  ULDC UR4, c[0x0][0xac8] ;  /* 0x0002b20000047ab9 */ /* 0x000fe20000000800 */
[----:B------:R-:W-:Y:S01]  /*dfc0*/  VIADD R9, R2, 0x28 ;  /* 0x0000002802097836 */ /* 0x000fe20000000000 */
[----:B------:R-:W-:Y:S01]  /*dfd0*/  ISETP.GE.AND P1, PT, R226, UR4, PT ;  /* 0x00000004e2007c0c */ /* 0x000fe2000bf26270 */
[C---:B------:R-:W-:Y:S01]  /*dfe0*/  VIADD R27, R2.reuse, 0x30 ;  /* 0x00000030021b7836 */ /* 0x040fe20000000000 */
[----:B------:R-:W-:Y:S01]  /*dff0*/  ISETP.GE.AND P2, PT, R3, UR4, PT ;  /* 0x0000000403007c0c */ /* 0x000fe2000bf46270 */
[C---:B------:R-:W-:Y:S01]  /*e000*/  VIADD R29, R2.reuse, 0x38 ;  /* 0x00000038021d7836 */ /* 0x040fe20000000000 */
[----:B------:R-:W-:Y:S02]  /*e010*/  ISETP.GE.AND P5, PT, R9, UR4, PT ;  /* 0x0000000409007c0c */ /* 0x000fe4000bfa6270 */
[----:B------:R-:W-:Y:S02]  /*e020*/  ISETP.GE.AND P3, PT, R2, UR4, PT ;  /* 0x0000000402007c0c */ /* 0x000fe4000bf66270 */
[----:B------:R-:W-:-:S02]  /*e030*/  SHF.R.S32.HI R0, RZ, 0x1f, R3 ;  /* 0x0000001fff007819 */ /* 0x000fc40000011403 */
[----:B------:R-:W-:-:S03]  /*e040*/  SHF.R.S32.HI R13, RZ, 0x1f, R18 ;  /* 0x0000001fff0d7819 */ /* 0x000fc60000011412 */
[-C--:B----4-:R-:W-:Y:S02]  /*e050*/  @!P1 LEA R8, P4, R226, R6.reuse, 0x2 ;  /* 0x00000006e2089211 */ /* 0x090fe400078810ff */
[-C--:B------:R-:W-:Y:S02]  /*e060*/  @!P2 LEA R14, P0, R3, R6.reuse, 0x2 ;  /* 0x00000006030ea211 */ /* 0x080fe400078010ff */
[----:B------:R-:W-:Y:S02]  /*e070*/  @!P5 LEA R24, P6, R9, R6, 0x2 ;  /* 0x000000060918d211 */ /* 0x000fe400078c10ff */
[-C--:B---3--:R-:W-:Y:S01]  /*e080*/  @!P2 LEA.HI.X R15, R3, R7.reuse, R0, 0x2, P0 ;  /* 0x00000007030fa211 */ /* 0x088fe200000f1400 */
[C---:B--2---:R-:W-:Y:S01]  /*e090*/  @!P3 IMAD.WIDE R4, R2.reuse, 0x4, R6 ;  /* 0x000000040204b825 */ /* 0x044fe200078e0206 */
[----:B------:R-:W-:Y:S02]  /*e0a0*/  SHF.R.S32.HI R0, RZ, 0x1f, R9 ;  /* 0x0000001fff007819 */ /* 0x000fe40000011409 */
[----:B------:R-:W-:Y:S01]  /*e0b0*/  ISETP.GE.AND P0, PT, R225, UR4, PT ;  /* 0x00000004e1007c0c */ /* 0x000fe2000bf06270 */
[----:B------:R-:W-:Y:S01]  /*e0c0*/  VIADD R3, R2, 0x40 ;  /* 0x0000004002037836 */ /* 0x000fe20000000000 */
[-C--:B------:R-:W-:Y:S01]  /*e0d0*/  @!P5 LEA.HI.X R25, R9, R7.reuse, R0, 0x2, P6 ;  /* 0x000000070919d211 */ /* 0x080fe200030f1400 */
[----:B------:R0:W-:Y:S01]  /*e0e0*/  @!P3 ST.E.64 desc[UR50][R4.64], R128 ;  /* 0x000000800400b985 */ /* 0x0001e2000c101b32 */
[----:B------:R-:W-:-:S02]  /*e0f0*/  @!P1 LEA.HI.X R9, R226, R7, R37, 0x2, P4 ;  /* 0x00000007e2099211 */ /* 0x000fc400020f1425 */
[----:B------:R-:W-:Y:S02]  /*e100*/  ISETP.GE.AND P4, PT, R18, UR4, PT ;  /* 0x0000000412007c0c */ /* 0x000fe4000bf86270 */
[----:B------:R-:W-:Y:S01]  /*e110*/  SHF.R.S32.HI R0, RZ, 0x1f, R27 ;  /* 0x0000001fff007819 */ /* 0x000fe2000001141b */
[----:B------:R1:W-:Y:S01]  /*e120*/  @!P1 ST.E.64 desc[UR50][R8.64], R126 ;  /* 0x0000007e08009985 */ /* 0x0003e2000c101b32 */
[----:B------:R-:W-:-:S03]  /*e130*/  ISETP.GE.AND P1, PT, R27, UR4, PT ;  /* 0x000000041b007c0c */ /* 0x000fc6000bf26270 */
[----:B------:R-:W-:-:S04]  /*e140*/  @!P0 LEA R10, P3, R225, R6, 0x2 ;  /* 0x00000006e10a8211 */ /* 0x000fc800078610ff */
[----:B------:R-:W-:Y:S02]  /*e150*/  @!P0 LEA.HI.X R11, R225, R7, R36, 0x2, P3 ;  /* 0x00000007e10b8211 */ /* 0x000fe400018f1424 */
[----:B------:R-:W-:-:S03]  /*e160*/  @!P4 LEA R12, P3, R18, R6, 0x2 ;  /* 0x00000006120cc211 */ /* 0x000fc600078610ff */
[----:B------:R2:W-:Y:S01]  /*e170*/  @!P0 ST.E.64 desc[UR50][R10.64], R120 ;  /* 0x000000780a008985 */ /* 0x0005e2000c101b32 */
[-C--:B------:R-:W-:Y:S02]  /*e180*/  @!P4 LEA.HI.X R13, R18, R7.reuse, R13, 0x2, P3 ;  /* 0x00000007120dc211 */ /* 0x080fe400018f140d */
[----:B------:R-:W-:Y:S02]  /*e190*/  ISETP.GE.AND P0, PT, R29, UR4, PT ;  /* 0x000000041d007c0c */ /* 0x000fe4000bf06270 */
[----:B------:R-:W-:Y:S01]  /*e1a0*/  ISETP.GE.AND P3, PT, R3, UR4, PT ;  /* 0x0000000403007c0c */ /* 0x000fe2000bf66270 */
[----:B------:R3:W-:Y:S01]  /*e1b0*/  @!P4 ST.E.64 desc[UR50][R12.64], R118 ;  /* 0x000000760c00c985 */ /* 0x0007e2000c101b32 */
[CC--:B0-----:R-:W-:Y:S02]  /*e1c0*/  @!P1 LEA R4, P6, R27.reuse, R6.reuse, 0x2 ;  /* 0x000000061b049211 */ /* 0x0c1fe400078c10ff */
[----:B-1----:R-:W-:Y:S01]  /*e1d0*/  SHF.R.S32.HI R9, RZ, 0x1f, R29 ;  /* 0x0000001fff097819 */ /* 0x002fe2000001141d */
[----:B------:R0:W-:Y:S01]  /*e1e0*/  @!P2 ST.E.64 desc[UR50][R14.64], R112 ;  /* 0x000000700e00a985 */ /* 0x0001e2000c101b32 */
[----:B------:R-:W-:Y:S01]  /*e1f0*/  @!P1 LEA.HI.X R5, R27, R7, R0, 0x2, P6 ;  /* 0x000000071b059211 */ /* 0x000fe200030f1400 */
[----:B------:R-:W-:Y:S01]  /*e200*/  VIADD R27, R2, 0x48 ;  /* 0x00000048021b7836 */ /* 0x000fe20000000000 */
[----:B------:R-:W-:Y:S01]  /*e210*/  SHF.R.S32.HI R0, RZ, 0x1f, R3 ;  /* 0x0000001fff007819 */ /* 0x000fe20000011403 */
[----:B------:R1:W-:Y:S02]  /*e220*/  @!P5 ST.E.64 desc[UR50][R24.64], R110 ;  /* 0x0000006e1800d985 */ /* 0x0003e4000c101b32 */
[----:B------:R-:W-:-:S02]  /*e230*/  @!P0 LEA R8, P4, R29, R6, 0x2 ;  /* 0x000000061d088211 */ /* 0x000fc400078810ff */
[----:B--2---:R-:W-:Y:S01]  /*e240*/  @!P3 LEA R10, P6, R3, R6, 0x2 ;  /* 0x00000006030ab211 */ /* 0x004fe200078c10ff */
[----:B------:R2:W-:Y:S01]  /*e250*/  @!P1 ST.E.64 desc[UR50][R4.64], R104 ;  /* 0x0000006804009985 */ /* 0x0005e2000c101b32 */
[-C--:B------:R-:W-:Y:S01]  /*e260*/  @!P0 LEA.HI.X R9, R29, R7.reuse, R9, 0x2, P4 ;  /* 0x000000071d098211 */ /* 0x080fe200020f1409 */
[C---:B------:R-:W-:Y:S01]  /*e270*/  VIADD R29, R2.reuse, 0x58 ;  /* 0x00000058021d7836 */ /* 0x040fe20000000000 */
[----:B------:R-:W-:Y:S01]  /*e280*/  @!P3 LEA.HI.X R11, R3, R7, R0, 0x2, P6 ;  /* 0x00000007030bb211 */ /* 0x000fe200030f1400 */
[----:B------:R-:W-:Y:S01]  /*e290*/  VIADD R3, R2, 0x50 ;  /* 0x0000005002037836 */ /* 0x000fe20000000000 */
[----:B------:R-:W-:Y:S01]  /*e2a0*/  ISETP.GE.AND P4, PT, R27, UR4, PT ;  /* 0x000000041b007c0c */ /* 0x000fe2000bf86270 */
[----:B------:R4:W-:Y:S01]  /*e2b0*/  @!P0 ST.E.64 desc[UR50][R8.64], R102 ;  /* 0x0000006608008985 */ /* 0x0009e2000c101b32 */
[----:B------:R-:W-:Y:S02]  /*e2c0*/  ISETP.GE.AND P2, PT, R29, UR4, PT ;  /* 0x000000041d007c0c */ /* 0x000fe4000bf46270 */
[----:B------:R-:W-:Y:S01]  /*e2d0*/  ISETP.GE.AND P5, PT, R3, UR4, PT ;  /* 0x0000000403007c0c */ /* 0x000fe2000bfa6270 */
[----:B------:R5:W-:Y:S01]  /*e2e0*/  @!P3 ST.E.64 desc[UR50][R10.64], R96 ;  /* 0x000000600a00b985 */ /* 0x000be2000c101b32 */
[----:B------:R-:W-:-:S02]  /*e2f0*/  SHF.R.S32.HI R0, RZ, 0x1f, R27 ;  /* 0x0000001fff007819 */ /* 0x000fc4000001141b */
[----:B------:R-:W-:-:S05]  /*e300*/  SHF.R.S32.HI R26, RZ, 0x1f, R29 ;  /* 0x0000001fff1a7819 */ /* 0x000fca000001141d */
[----:B---3--:R-:W-:-:S04]  /*e310*/  @!P4 LEA R12, P6, R27, R6, 0x2 ;  /* 0x000000061b0cc211 */ /* 0x008fc800078c10ff */
[-C--:B------:R-:W-:Y:S01]  /*e320*/  @!P4 LEA.HI.X R13, R27, R7.reuse, R0, 0x2, P6 ;  /* 0x000000071b0dc211 */ /* 0x080fe200030f1400 */
[C---:B------:R-:W-:Y:S01]  /*e330*/  VIADD R27, R2.reuse, 0x60 ;  /* 0x00000060021b7836 */ /* 0x040fe20000000000 */
[----:B------:R-:W-:Y:S02]  /*e340*/  SHF.R.S32.HI R0, RZ, 0x1f, R3 ;  /* 0x0000001fff007819 */ /* 0x000fe40000011403 */
[-C--:B0-----:R-:W-:Y:S01]  /*e350*/  @!P5 LEA R14, P1, R3, R6.reuse, 0x2 ;  /* 0x00000006030ed211 */ /* 0x081fe200078210ff */
[----:B------:R0:W-:Y:S01]  /*e360*/  @!P4 ST.E.64 desc[UR50][R12.64], R94 ;  /* 0x0000005e0c00c985 */ /* 0x0001e2000c101b32 */
[----:B-1----:R-:W-:Y:S02]  /*e370*/  @!P2 LEA R24, P6, R29, R6, 0x2 ;  /* 0x000000061d18a211 */ /* 0x002fe400078c10ff */
[----:B------:R-:W-:Y:S01]  /*e380*/  @!P5 LEA.HI.X R15, R3, R7, R0, 0x2, P1 ;  /* 0x00000007030fd211 */ /* 0x000fe200008f1400 */
[----:B------:R-:W-:Y:S01]  /*e390*/  VIADD R3, R2, 0x68 ;  /* 0x0000006802037836 */ /* 0x000fe20000000000 */
[----:B------:R-:W-:-:S02]  /*e3a0*/  ISETP.GE.AND P1, PT, R27, UR4, PT ;  /* 0x000000041b007c0c */ /* 0x000fc4000bf26270 */
[----:B------:R-:W-:Y:S01]  /*e3b0*/  @!P2 LEA.HI.X R25, R29, R7, R26, 0x2, P6 ;  /* 0x000000071d19a211 */ /* 0x000fe200030f141a */
[----:B------:R-:W-:Y:S01]  /*e3c0*/  VIADD R29, R2, 0x70 ;  /* 0x00000070021d7836 */ /* 0x000fe20000000000 */
[----:B------:R-:W-:Y:S01]  /*e3d0*/  ISETP.GE.AND P0, PT, R3, UR4, PT ;  /* 0x0000000403007c0c */ /* 0x000fe2000bf06270 */
[----:B------:R-:W-:Y:S01]  /*e3e0*/  @!P5 ST.E.64 desc[UR50][R14.64], R88 ;  /* 0x000000580e00d985 */ /* 0x000fe2000c101b32 */
[----:B------:R-:W-:Y:S02]  /*e3f0*/  SHF.R.S32.HI R0, RZ, 0x1f, R27 ;  /* 0x0000001fff007819 */ /* 0x000fe4000001141b */
[----:B------:R-:W-:Y:S01]  /*e400*/  ISETP.GE.AND P3, PT, R29, UR4, PT ;  /* 0x000000041d007c0c */ /* 0x000fe2000bf66270 */
[----:B------:R-:W-:Y:S01]  /*e410*/  @!P2 ST.E.64 desc[UR50][R24.64], R86 ;  /* 0x000000561800a985 */ /* 0x000fe2000c101b32 */
[----:B------:R-:W-:Y:S02]  /*e420*/  ISETP.GE.AND P5, PT, R17, UR4, PT ;  /* 0x0000000411007c0c */ /* 0x000fe4000bfa6270 */
[----:B------:R-:W-:-:S02]  /*e430*/  ISETP.GE.AND P4, PT, R224, UR4, PT ;  /* 0x00000004e0007c0c */ /* 0x000fc4000bf86270 */
[----:B--2---:R-:W-:-:S04]  /*e440*/  @!P1 LEA R4, P6, R27, R6, 0x2 ;  /* 0x000000061b049211 */ /* 0x004fc800078c10ff */
[-C--:B------:R-:W-:Y:S02]  /*e450*/  @!P1 LEA.HI.X R5, R27, R7.reuse, R0, 0x2, P6 ;  /* 0x000000071b059211 */ /* 0x080fe400030f1400 */
[----:B------:R-:W-:Y:S02]  /*e460*/  SHF.R.S32.HI R0, RZ, 0x1f, R3 ;  /* 0x0000001fff007819 */ /* 0x000fe40000011403 */
[----:B------:R-:W-:Y:S01]  /*e470*/  @!P0 LEA R26, P6, R3, R6, 0x2 ;  /* 0x00000006031a8211 */ /* 0x000fe200078c10ff */
[----:B------:R1:W-:Y:S01]  /*e480*/  @!P1 ST.E.64 desc[UR50][R4.64], R80 ;  /* 0x0000005004009985 */ /* 0x0003e2000c101b32 */
[----:B------:R-:W-:Y:S02]  /*e490*/  ISETP.GE.AND P1, PT, R223, UR4, PT ;  /* 0x00000004df007c0c */ /* 0x000fe4000bf26270 */
[----:B------:R-:W-:Y:S02]  /*e4a0*/  @!P0 LEA.HI.X R27, R3, R7, R0, 0x2, P6 ;  /* 0x00000007031b8211 */ /* 0x000fe400030f1400 */
[----:B------:R-:W-:-:S02]  /*e4b0*/  SHF.R.S32.HI R0, RZ, 0x1f, R29 ;  /* 0x0000001fff007819 */ /* 0x000fc4000001141d */
[-C--:B----4-:R-:W-:Y:S01]  /*e4c0*/  @!P3 LEA R8, P6, R29, R6.reuse, 0x2 ;  /* 0x000000061d08b211 */ /* 0x090fe200078c10ff */
[----:B------:R-:W-:Y:S01]  /*e4d0*/  @!P0 ST.E.64 desc[UR50][R26.64], R78 ;  /* 0x0000004e1a008985 */ /* 0x000fe2000c101b32 */
[-C--:B-----5:R-:W-:Y:S02]  /*e4e0*/  @!P5 LEA R10, P2, R17, R6.reuse, 0x2 ;  /* 0x00000006110ad211 */ /* 0x0a0fe400078410ff */
[----:B------:R-:W-:Y:S02]  /*e4f0*/  @!P3 LEA.HI.X R9, R29, R7, R0, 0x2, P6 ;  /* 0x000000071d09b211 */ /* 0x000fe400030f1400 */
[----:B------:R-:W-:Y:S02]  /*e500*/  SHF.R.S32.HI R0, RZ, 0x1f, R17 ;  /* 0x0000001fff007819 */ /* 0x000fe40000011411 */
[----:B------:R-:W-:Y:S01]  /*e510*/  ISETP.GE.AND P0, PT, R222, UR4, PT ;  /* 0x00000004de007c0c */ /* 0x000fe2000bf06270 */
[----:B------:R2:W-:Y:S01]  /*e520*/  @!P3 ST.E.64 desc[UR50][R8.64], R72 ;  /* 0x000000480800b985 */ /* 0x0005e2000c101b32 */
[----:B0-----:R-:W-:-:S02]  /*e530*/  @!P4 LEA R12, P6, R224, R6, 0x2 ;  /* 0x00000006e00cc211 */ /* 0x001fc400078c10ff */
[-C--:B------:R-:W-:Y:S02]  /*e540*/  @!P5 LEA.HI.X R11, R17, R7.reuse, R0, 0x2, P2 ;  /* 0x00000007110bd211 */ /* 0x080fe400010f1400 */
[-C--:B------:R-:W-:Y:S02]  /*e550*/  @!P4 LEA.HI.X R13, R224, R7.reuse, R35, 0x2, P6 ;  /* 0x00000007e00dc211 */ /* 0x080fe400030f1423 */
[----:B------:R-:W-:Y:S01]  /*e560*/  ISETP.GE.AND P2, PT, R221, UR4, PT ;  /* 0x00000004dd007c0c */ /* 0x000fe2000bf46270 */
[----:B------:R0:W-:Y:S01]  /*e570*/  @!P5 ST.E.64 desc[UR50][R10.64], R70 ;  /* 0x000000460a00d985 */ /* 0x0001e2000c101b32 */
[C---:B-1----:R-:W-:Y:S02]  /*e580*/  @!P1 LEA R4, P3, R223.reuse, R6, 0x2 ;  /* 0x00000006df049211 */ /* 0x042fe400078610ff */
[----:B------:R-:W-:Y:S01]  /*e590*/  ISETP.GE.AND P5, PT, R220, UR4, PT ;  /* 0x00000004dc007c0c */ /* 0x000fe2000bfa6270 */
[----:B------:R1:W-:Y:S01]  /*e5a0*/  @!P4 ST.E.64 desc[UR50][R12.64], R64 ;  /* 0x000000400c00c985 */ /* 0x0003e2000c101b32 */
[----:B------:R-:W-:-:S02]  /*e5b0*/  @!P1 LEA.HI.X R5, R223, R7, R34, 0x2, P3 ;  /* 0x00000007df059211 */ /* 0x000fc400018f1422 */
[----:B------:R-:W-:Y:S02]  /*e5c0*/  ISETP.GE.AND P4, PT, R23, UR4, PT ;  /* 0x0000000417007c0c */ /* 0x000fe4000bf86270 */
[----:B------:R-:W-:Y:S01]  /*e5d0*/  ISETP.GE.AND P3, PT, R22, UR4, PT ;  /* 0x0000000416007c0c */ /* 0x000fe2000bf66270 */
[----:B------:R3:W-:Y:S01]  /*e5e0*/  @!P1 ST.E.64 desc[UR50][R4.64], R62 ;  /* 0x0000003e04009985 */ /* 0x0007e2000c101b32 */
[CC--:B------:R-:W-:Y:S02]  /*e5f0*/  @!P0 LEA R14, P6, R222.reuse, R6.reuse, 0x2 ;  /* 0x00000006de0e8211 */ /* 0x0c0fe400078c10ff */
[C---:B--2---:R-:W-:Y:S02]  /*e600*/  @!P2 LEA R8, P1, R221.reuse, R6, 0x2 ;  /* 0x00000006dd08a211 */ /* 0x044fe400078210ff */
[-C--:B------:R-:W-:Y:S02]  /*e610*/  @!P0 LEA.HI.X R15, R222, R7.reuse, R33, 0x2, P6 ;  /* 0x00000007de0f8211 */ /* 0x080fe400030f1421 */
[----:B------:R-:W-:-:S03]  /*e620*/  @!P2 LEA.HI.X R9, R221, R7, R32, 0x2, P1 ;  /* 0x00000007dd09a211 */ /* 0x000fc600008f1420 */
[----:B------:R3:W-:Y:S01]  /*e630*/  @!P0 ST.E.64 desc[UR50][R14.64], R56 ;  /* 0x000000380e008985 */ /* 0x0007e2000c101b32 */
[-C--:B0-----:R-:W-:Y:S02]  /*e640*/  @!P5 LEA R10, P0, R220, R6.reuse, 0x2 ;  /* 0x00000006dc0ad211 */ /* 0x081fe400078010ff */
[CC--:B-1----:R-:W-:Y:S01]  /*e650*/  @!P4 LEA R12, P1, R23.reuse, R6.reuse, 0x2 ;  /* 0x00000006170cc211 */ /* 0x0c2fe200078210ff */
[----:B------:R3:W-:Y:S01]  /*e660*/  @!P2 ST.E.64 desc[UR50][R8.64], R54 ;  /* 0x000000360800a985 */ /* 0x0007e2000c101b32 */
[----:B------:R-:W-:Y:S02]  /*e670*/  @!P3 LEA R24, P6, R22, R6, 0x2 ;  /* 0x000000061618b211 */ /* 0x000fe400078c10ff */
[-C--:B------:R-:W-:Y:S02]  /*e680*/  @!P5 LEA.HI.X R11, R220, R7.reuse, R31, 0x2, P0 ;  /* 0x00000007dc0bd211 */ /* 0x080fe400000f141f */
[-C--:B------:R-:W-:Y:S02]  /*e690*/  @!P4 LEA.HI.X R13, R23, R7.reuse, R30, 0x2, P1 ;  /* 0x00000007170dc211 */ /* 0x080fe400008f141e */
[----:B------:R-:W-:Y:S01]  /*e6a0*/  @!P3 LEA.HI.X R25, R22, R7, R28, 0x2, P6 ;  /* 0x000000071619b211 */ /* 0x000fe200030f141c */
[----:B------:R3:W-:Y:S01]  /*e6b0*/  @!P5 ST.E.64 desc[UR50][R10.64], R48 ;  /* 0x000000300a00d985 */ /* 0x0007e2000c101b32 */
[----:B------:R-:W-:-:S03]  /*e6c0*/  ISETP.GE.AND P0, PT, R19, UR4, PT ;  /* 0x0000000413007c0c */ /* 0x000fc6000bf06270 */
[----:B------:R3:W-:Y:S04]  /*e6d0*/  @!P4 ST.E.64 desc[UR50][R12.64], R46 ;  /* 0x0000002e0c00c985 */ /* 0x0007e8000c101b32 */
[----:B------:R3:W-:Y:S06]  /*e6e0*/  @!P3 ST.E.64 desc[UR50][R24.64], R40 ;  /* 0x000000281800b985 */ /* 0x0007ec000c101b32 */
[----:B------:R-:W-:Y:S05]  /*e6f0*/  @P0 BRA `(.L_x_4070) ;  /* 0x0000000c00880947 */ /* 0x000fea0003800000 */
[----:B---3--:R-:W-:-:S04]  /*e700*/  LEA R4, P0, R19, R6, 0x2 ;  /* 0x0000000613047211 */ /* 0x008fc800078010ff */
[----:B------:R-:W-:-:S05]  /*e710*/  LEA.HI.X R5, R19, R7, R229, 0x2, P0 ;  /* 0x0000000713057211 */ /* 0x000fca00000f14e5 */
[----:B------:R0:W-:Y:S01]  /*e720*/  ST.E.64 desc[UR50][R4.64], R20 ;  /* 0x0000001404007985 */ /* 0x0001e2000c101b32 */
[----:B------:R-:W-:Y:S05]  /*e730*/  BRA `(.L_x_4070) ;  /* 0x0000000c00787947 */ /* 0x000fea0003800000 */
.L_x_4061:
        /* <DEDUP_REMOVED lines=22> */
[----:B0-----:R-:W-:-:S05]  /*e8a0*/  VIADD R8, R8, 0xffffff80 ;  /* 0xffffff8008087836 */ /* 0x001fca0000000000 */
[----:B------:R-:W-:Y:S02]  /*e8b0*/  ISETP.GT.AND P0, PT, R8, 0x7f, PT ;  /* 0x0000007f0800780c */ /* 0x000fe40003f04270 */
[----:B--2---:R-:W-:-:S13]  /*e8c0*/  @P1 R2UR UR4, R3 ;  /* 0x00000000030412ca */ /* 0x004fda00000e0000 */
[----:B------:R-:W-:Y:S01]  /*e8d0*/  USHF.R.S32.HI UR16, URZ, 0x1f, UR4 ;  /* 0x0000001f3f107899 */ /* 0x000fe20008011404 */
[----:B-1----:R-:W-:Y:S11]  /*e8e0*/  @P2 BRA `(.L_x_4073) ;  /* 0x0000000000102947 */ /* 0x002ff60003800000 */
[----:B------:R-:W-:Y:S05]  /*e8f0*/  @!P1 BRA `(.L_x_4073) ;  /* 0x00000000000c9947 */ /* 0x000fea0003800000 */
[----:B------:R-:W2:Y:S04]  /*e900*/  LDG.E R3, desc[UR50][R4.64] ;  /* 0x0000003204037981 */ /* 0x000ea8000c1e1900 */
[----:B-----5:R-:W2:Y:S02]  /*e910*/  LDG.E R0, desc[UR50][R4.64+0x4] ;  /* 0x0000043204007981 */ /* 0x020ea4000c1e1900 */
[----:B--2---:R-:W-:-:S07]  /*e920*/  IMAD.IADD R0, R0, 0x1, -R3 ;  /* 0x0000000100007824 */ /* 0x004fce00078e0a03 */
.L_x_4073:
[----:B------:R-:W-:Y:S01]  /*e930*/  USEL UR36, UR36, URZ, !UP0 ;  /* 0x0000003f24247287 */ /* 0x000fe2000c000000 */
[----:B------:R-:W-:Y:S01]  /*e940*/  BSSY B1, `(.L_x_4074) ;  /* 0x0000039000017945 */ /* 0x000fe20003800000 */
[----:B------:R-:W-:-:S03]  /*e950*/  USEL UR37, UR37, URZ, !UP0 ;  /* 0x0000003f25257287 */ /* 0x000fc6000c000000 */
[----:B------:R-:W-:Y:S09]  /*e960*/  @P0 BRA `(.L_x_4075) ;  /* 0x0000000000d80947 */ /* 0x000ff20003800000 */
[----:B------:R-:W0:Y:S01]  /*e970*/  S2R R4, SR_TID.X ;  /* 0x0000000000047919 */ /* 0x000e220000002100 */
[----:B------:R-:W1:Y:S01]  /*e980*/  LDC R9, c[0x0][0xbe8] ;  /* 0x0002fa00ff097b82 */ /* 0x000e620000000800 */
[----:B------:R-:W-:-:S04]  /*e990*/  IMAD.U32 R3, RZ, RZ, UR38 ;  /* 0x00000026ff037e24 */ /* 0x000fc8000f8e00ff */
[----:B0-----:R-:W-:Y:S02]  /*e9a0*/  IMAD R3, R3, 0x80, R4 ;  /* 0x0000008003037824 */ /* 0x001fe400078e0204 */
[----:B-1---5:R-:W-:Y:S02]  /*e9b0*/  IMAD R4, R0, R9, RZ ;  /* 0x0000000900047224 */ /* 0x022fe400078e02ff */
[----:B------:R-:W-:-:S05]  /*e9c0*/  VIADD R6, R3, 0xffffff80 ;  /* 0xffffff8003067836 */ /* 0x000fca0000000000 */
        /* <DEDUP_REMOVED lines=48> */
.L_x_4075:
[----:B------:R-:W-:Y:S05]  /*ecd0*/  BSYNC B1 ;  /* 0x0000000000017941 */ /* 0x000fea0003800000 */
.L_x_4074:
[----:B------:R-:W-:-:S06]  /*ece0*/  UISETP.GT.AND UP0, UPT, UR44, 0x1, UPT ;  /* 0x000000012c00788c */ /* 0x000fcc000bf04270 */
[----:B------:R-:W-:-:S13]  /*ecf0*/  PLOP3.LUT P0, PT, PT, PT, UP0, 0x80, 0x0 ;  /* 0x000000000000781c */ /* 0x000fda0003f0f008 */
[----:B------:R-:W-:Y:S05]  /*ed00*/  @P0 BRA `(.L_x_4070) ;  /* 0x0000000800040947 */ /* 0x000fea0003800000 */
[----:B------:R-:W1:Y:S01]  /*ed10*/  LDC R11, c[0x0][0xbe8] ;  /* 0x0002fa00ff0b7b82 */ /* 0x000e620000000800 */
[----:B------:R-:W-:Y:S01]  /*ed20*/  ULDC.64 UR12, c[0x0][0xaa0] ;  /* 0x0002a800000c7ab9 */ /* 0x000fe20000000a00 */
[----:B0-----:R-:W-:Y:S01]  /*ed30*/  IMAD R3, R16, 0x20, R227 ;  /* 0x0000002010037824 */ /* 0x001fe200078e02e3 */
[----:B------:R-:W-:Y:S01]  /*ed40*/  UIMAD UR10, UR16, UR12, URZ ;  /* 0x0000000c100a72a4 */ /* 0x000fe2000f8e023f */
[----:B------:R-:W-:Y:S01]  /*ed50*/  IMAD.U32 R8, RZ, RZ, UR38 ;  /* 0x00000026ff087e24 */ /* 0x000fe2000f8e00ff */
[----:B------:R-:W-:Y:S01]  /*ed60*/  UIMAD.WIDE.U32 UR8, UR4, UR12, URZ ;  /* 0x0000000c040872a5 */ /* 0x000fe2000f8e003f */
[----:B------:R-:W-:Y:S01]  /*ed70*/  BSSY B1, `(.L_x_4076) ;  /* 0x0000044000017945 */ /* 0x000fe20003800000 */
[----:B------:R-:W-:Y:S01]  /*ed80*/  UIMAD UR10, UR4, UR13, UR10 ;  /* 0x0000000d040a72a4 */ /* 0x000fe2000f8e020a */
[----:B------:R-:W-:-:S03]  /*ed90*/  IMAD R8, R8, 0x80, R3 ;  /* 0x0000008008087824 */ /* 0x000fc600078e0203 */
[----:B------:R-:W-:Y:S01]  /*eda0*/  UIADD3 UR9, UR9, UR10, URZ ;  /* 0x0000000a09097290 */ /* 0x000fe2000fffe03f */
[----:B------:R-:W-:Y:S02]  /*edb0*/  IMAD.MOV.U32 R3, RZ, RZ, R8 ;  /* 0x000000ffff037224 */ /* 0x000fe400078e0008 */
[----:B------:R-:W-:Y:S02]  /*edc0*/  ULDC.64 UR10, c[0x0][0xae8] ;  /* 0x0002ba00000a7ab9 */ /* 0x000fe40000000a00 */
[----:B------:R-:W-:-:S04]  /*edd0*/  UIMAD.WIDE.U32 UR8, UR40, UR10, UR8 ;  /* 0x0000000a280872a5 */ /* 0x000fc8000f8e0008 */
[----:B------:R-:W-:-:S03]  /*ede0*/  UIMAD UR9, UR40, UR11, UR9 ;  /* 0x0000000b280972a4 */ /* 0x000fc6000f8e0209 */
[----:B------:R-:W-:Y:S01]  /*edf0*/  ULDC.64 UR10, c[0x0][0xaf0] ;  /* 0x0002bc00000a7ab9 */ /* 0x000fe20000000a00 */
[----:B-1----:R-:W-:Y:S01]  /*ee00*/  ISETP.NE.AND P0, PT, R11, 0x1, PT ;  /* 0x000000010b00780c */ /* 0x002fe20003f05270 */
[----:B------:R-:W-:-:S04]  /*ee10*/  UIMAD UR37, UR37, UR10, URZ ;  /* 0x0000000a252572a4 */ /* 0x000fc8000f8e023f */
[----:B------:R-:W-:Y:S02]  /*ee20*/  UIMAD UR4, UR36, UR11, UR37 ;  /* 0x0000000b240472a4 */ /* 0x000fe4000f8e0225 */
[----:B------:R-:W-:-:S03]  /*ee30*/  UIMAD.WIDE.U32 UR36, UR36, UR10, UR8 ;  /* 0x0000000a242472a5 */ /* 0x000fc6000f8e0008 */
[----:B------:R-:W-:Y:S01]  /*ee40*/  ULDC.64 UR8, c[0x0][0xae0] ;  /* 0x0002b80000087ab9 */ /* 0x000fe20000000a00 */
[----:B------:R-:W-:Y:S02]  /*ee50*/  UIADD3 UR4, UR37, UR4, URZ ;  /* 0x0000000425047290 */ /* 0x000fe4000fffe03f */
[----:B------:R-:W0:Y:S08]  /*ee60*/  @P0 LDC R5, c[0x0][0xbec] ;  /* 0x0002fb00ff050b82 */ /* 0x000e300000000800 */
[----:B------:R-:W1:Y:S01]  /*ee70*/  @P0 LDC R7, c[0x0][0xbf0] ;  /* 0x0002fc00ff070b82 */ /* 0x000e620000000800 */
[----:B0-----:R-:W-:-:S04]  /*ee80*/  @P0 IMAD.HI.U32 R4, R8, R5, RZ ;  /* 0x0000000508040227 */ /* 0x001fc800078e00ff */
[----:B------:R-:W-:Y:S02]  /*ee90*/  IMAD.U32 R5, RZ, RZ, UR37 ;  /* 0x00000025ff057e24 */ /* 0x000fe4000f8e00ff */
[----:B------:R-:W-:Y:S01]  /*eea0*/  IMAD.U32 R5, RZ, RZ, UR4 ;  /* 0x00000004ff057e24 */ /* 0x000fe2000f8e00ff */
[----:B-1----:R-:W-:-:S04]  /*eeb0*/  @P0 SHF.R.U32.HI R3, RZ, R7, R4 ;  /* 0x00000007ff030219 */ /* 0x002fc80000011604 */
[--C-:B------:R-:W-:Y:S01]  /*eec0*/  SHF.R.S32.HI R4, RZ, 0x1f, R3.reuse ;  /* 0x0000001fff047819 */ /* 0x100fe20000011403 */
[----:B------:R-:W-:-:S04]  /*eed0*/  IMAD.MOV R7, RZ, RZ, -R3 ;  /* 0x000000ffff077224 */ /* 0x000fc800078e0a03 */
[----:B------:R-:W-:Y:S02]  /*eee0*/  IMAD R6, R4, UR8, RZ ;  /* 0x0000000804067c24 */ /* 0x000fe4000f8e02ff */
[----:B------:R-:W-:Y:S02]  /*eef0*/  IMAD.U32 R4, RZ, RZ, UR36 ;  /* 0x00000024ff047e24 */ /* 0x000fe4000f8e00ff */
[----:B------:R-:W-:Y:S02]  /*ef00*/  IMAD R7, R11, R7, R8 ;  /* 0x000000070b077224 */ /* 0x000fe400078e0208 */
[C---:B------:R-:W-:Y:S02]  /*ef10*/  IMAD R9, R3.reuse, UR9, R6 ;  /* 0x0000000903097c24 */ /* 0x040fe4000f8e0206 */
[----:B------:R-:W-:Y:S01]  /*ef20*/  IMAD.WIDE.U32 R4, R3, UR8, R4 ;  /* 0x0000000803047c25 */ /* 0x000fe2000f8e0004 */
[----:B------:R-:W-:Y:S01]  /*ef30*/  SHF.R.S32.HI R3, RZ, 0x1f, R7 ;  /* 0x0000001fff037819 */ /* 0x000fe20000011407 */
[----:B------:R-:W-:-:S02]  /*ef40*/  ULDC.64 UR8, c[0x0][0xad8] ;  /* 0x0002b60000087ab9 */ /* 0x000fc40000000a00 */
[----:B------:R-:W-:Y:S02]  /*ef50*/  IMAD.U32 R8, RZ, RZ, UR38 ;  /* 0x00000026ff087e24 */ /* 0x000fe4000f8e00ff */
[----:B------:R-:W-:Y:S02]  /*ef60*/  IMAD.IADD R5, R5, 0x1, R9 ;  /* 0x0000000105057824 */ /* 0x000fe400078e0209 */
[----:B------:R-:W-:Y:S02]  /*ef70*/  IMAD R8, R8, 0x80, R227 ;  /* 0x0000008008087824 */ /* 0x000fe400078e02e3 */
[----:B------:R-:W-:Y:S02]  /*ef80*/  IMAD R6, R3, UR8, RZ ;  /* 0x0000000803067c24 */ /* 0x000fe4000f8e02ff */
[----:B-----5:R-:W-:Y:S02]  /*ef90*/  IMAD R11, R0, R11, RZ ;  /* 0x0000000b000b7224 */ /* 0x020fe400078e02ff */
[----:B------:R-:W-:-:S02]  /*efa0*/  VIADD R3, R8, 0x40 ;  /* 0x0000004008037836 */ /* 0x000fc40000000000 */
[C---:B------:R-:W-:Y:S01]  /*efb0*/  IMAD R9, R7.reuse, UR9, R6 ;  /* 0x0000000907097c24 */ /* 0x040fe2000f8e0206 */
[-C--:B------:R-:W-:Y:S01]  /*efc0*/  ISETP.GE.AND P2, PT, R8, R11.reuse, PT ;  /* 0x0000000b0800720c */ /* 0x080fe20003f46270 */
[----:B------:R-:W-:Y:S01]  /*efd0*/  IMAD.WIDE.U32 R4, R7, UR8, R4 ;  /* 0x0000000807047c25 */ /* 0x000fe2000f8e0004 */
[----:B------:R-:W-:Y:S01]  /*efe0*/  ISETP.GE.AND P1, PT, R3, R11, PT ;  /* 0x0000000b0300720c */ /* 0x000fe20003f26270 */
[----:B------:R-:W-:Y:S02]  /*eff0*/  ULDC.64 UR8, c[0x0][0xa80] ;  /* 0x0002a00000087ab9 */ /* 0x000fe40000000a00 */
[----:B------:R-:W-:Y:S01]  /*f000*/  IMAD.IADD R3, R5, 0x1, R9 ;  /* 0x0000000105037824 */ /* 0x000fe200078e0209 */
[----:B------:R-:W-:Y:S01]  /*f010*/  LEA R6, P3, R4, UR8, 0x1 ;  /* 0x0000000804067c11 */ /* 0x000fe2000f8608ff */
[----:B------:R-:W-:Y:S02]  /*f020*/  VIADD R0, R8, 0x20 ;  /* 0x0000002008007836 */ /* 0x000fe40000000000 */
[----:B------:R-:W-:Y:S01]  /*f030*/  IMAD.SHL.U32 R7, R16, 0x8, RZ ;  /* 0x0000000810077824 */ /* 0x000fe200078e00ff */
[----:B------:R-:W-:-:S02]  /*f040*/  LEA.HI.X R3, R4, UR9, R3, 0x1, P3 ;  /* 0x0000000904037c11 */ /* 0x000fc400098f0c03 */
[----:B------:R-:W-:Y:S01]  /*f050*/  ISETP.GE.AND P0, PT, R0, R11, PT ;  /* 0x0000000b0000720c */ /* 0x000fe20003f06270 */
[C---:B------:R-:W-:Y:S01]  /*f060*/  VIADD R9, R7.reuse, 0x40 ;  /* 0x0000004007097836 */ /* 0x040fe20000000000 */
[----:B------:R0:W1:Y:S01]  /*f070*/  SHFL.IDX PT, R4, R6, RZ, 0x181f ;  /* 0x00181fff06047589 */ /* 0x00006200000e0000 */
[----:B------:R-:W-:Y:S01]  /*f080*/  VIADD R13, R7, 0x80 ;  /* 0x00000080070d7836 */ /* 0x000fe20000000000 */
[----:B------:R-:W-:Y:S02]  /*f090*/  SHF.R.S32.HI R10, RZ, 0x1f, R7 ;  /* 0x0000001fff0a7819 */ /* 0x000fe40000011407 */
[----:B------:R0:W2:Y:S01]  /*f0a0*/  SHFL.IDX PT, R0, R3, RZ, 0x181f ;  /* 0x00181fff03007589 */ /* 0x0000a200000e0000 */
[----:B------:R-:W-:Y:S02]  /*f0b0*/  SHF.R.S32.HI R12, RZ, 0x1f, R9 ;  /* 0x0000001fff0c7819 */ /* 0x000fe40000011409 */
[----:B------:R-:W-:Y:S01]  /*f0c0*/  SHF.R.S32.HI R14, RZ, 0x1f, R13 ;  /* 0x0000001fff0e7819 */ /* 0x000fe2000001140d */
[----:B------:R-:W-:Y:S06]  /*f0d0*/  @P2 BRA `(.L_x_4077) ;  /* 0x0000000000342947 */ /* 0x000fec0003800000 */
[----:B------:R-:W-:Y:S02]  /*f0e0*/  ULDC UR4, c[0x0][0xac8] ;  /* 0x0002b20000047ab9 */ /* 0x000fe40000000800 */
[----:B------:R-:W-:Y:S02]  /*f0f0*/  ISETP.GE.AND P4, PT, R7, UR4, PT ;  /* 0x0000000407007c0c */ /* 0x000fe4000bf86270 */
[----:B------:R-:W-:Y:S02]  /*f100*/  ISETP.GE.AND P3, PT, R9, UR4, PT ;  /* 0x0000000409007c0c */ /* 0x000fe4000bf66270 */
[----:B------:R-:W-:-:S09]  /*f110*/  ISETP.GE.AND P2, PT, R13, UR4, PT ;  /* 0x000000040d007c0c */ /* 0x000fd2000bf46270 */
[-C--:B-1----:R-:W-:Y:S02]  /*f120*/  @!P4 LEA R20, P6, R7, R4.reuse, 0x1 ;  /* 0x000000040714c211 */ /* 0x082fe400078c08ff */
[----:B------:R-:W-:Y:S02]  /*f130*/  @!P3 LEA R24, P5, R9, R4, 0x1 ;  /* 0x000000040918b211 */ /* 0x000fe400078a08ff */
[----:B--2---:R-:W-:Y:S02]  /*f140*/  @!P4 LEA.HI.X R21, R7, R0, R10, 0x1, P6 ;  /* 0x000000000715c211 */ /* 0x004fe400030f0c0a */
[----:B------:R-:W-:Y:S02]  /*f150*/  @!P2 LEA R4, P6, R13, R4, 0x1 ;  /* 0x000000040d04a211 */ /* 0x000fe400078c08ff */
[-C--:B------:R-:W-:Y:S01]  /*f160*/  @!P3 LEA.HI.X R25, R9, R0.reuse, R12, 0x1, P5 ;  /* 0x000000000919b211 */ /* 0x080fe200028f0c0c */
[----:B------:R3:W-:Y:S01]  /*f170*/  @!P4 ST.E.128 desc[UR50][R20.64], RZ ;  /* 0x000000ff1400c985 */ /* 0x0007e2000c101d32 */
[----:B------:R-:W-:-:S03]  /*f180*/  @!P2 LEA.HI.X R5, R13, R0, R14, 0x1, P6 ;  /* 0x000000000d05a211 */ /* 0x000fc600030f0c0e */
[----:B------:R3:W-:Y:S04]  /*f190*/  @!P3 ST.E.128 desc[UR50][R24.64], RZ ;  /* 0x000000ff1800b985 */ /* 0x0007e8000c101d32 */
[----:B------:R3:W-:Y:S02]  /*f1a0*/  @!P2 ST.E.128 desc[UR50][R4.64], RZ ;  /* 0x000000ff0400a985 */ /* 0x0007e4000c101d32 */
.L_x_4077:
[----:B------:R-:W-:Y:S05]  /*f1b0*/  BSYNC B1 ;  /* 0x0000000000017941 */ /* 0x000fea0003800000 */
.L_x_4076:
[----:B--2---:R2:W4:Y:S01]  /*f1c0*/  SHFL.IDX PT, R0, R3, 0x1, 0x181f ;  /* 0x00381f0003007f89 */ /* 0x00452200000e0000 */
[----:B------:R-:W-:Y:S03]  /*f1d0*/  BSSY B1, `(.L_x_4078) ;  /* 0x0000010000017945 */ /* 0x000fe60003800000 */
[----:B-1-3--:R2:W1:Y:S01]  /*f1e0*/  SHFL.IDX PT, R4, R6, 0x1, 0x181f ;  /* 0x00381f0006047f89 */ /* 0x00a46200000e0000 */
[----:B------:R-:W-:Y:S05]  /*f1f0*/  @P0 BRA `(.L_x_4079) ;  /* 0x0000000000340947 */ /* 0x000fea0003800000 */
[----:B------:R-:W-:Y:S02]  /*f200*/  ULDC UR4, c[0x0][0xac8] ;  /* 0x0002b20000047ab9 */ /* 0x000fe40000000800 */
[----:B------:R-:W-:Y:S02]  /*f210*/  ISETP.GE.AND P4, PT, R7, UR4, PT ;  /* 0x0000000407007c0c */ /* 0x000fe4000bf86270 */
[----:B------:R-:W-:Y:S02]  /*f220*/  ISETP.GE.AND P5, PT, R9, UR4, PT ;  /* 0x0000000409007c0c */ /* 0x000fe4000bfa6270 */
[----:B------:R-:W-:-:S09]  /*f230*/  ISETP.GE.AND P6, PT, R13, UR4, PT ;  /* 0x000000040d007c0c */ /* 0x000fd2000bfc6270 */
[-C--:B-1----:R-:W-:Y:S02]  /*f240*/  @!P4 LEA R20, P0, R7, R4.reuse, 0x1 ;  /* 0x000000040714c211 */ /* 0x082fe400078008ff */
[-C--:B------:R-:W-:Y:S02]  /*f250*/  @!P5 LEA R24, P2, R9, R4.reuse, 0x1 ;  /* 0x000000040918d211 */ /* 0x080fe400078408ff */
[----:B------:R-:W-:Y:S02]  /*f260*/  @!P6 LEA R4, P3, R13, R4, 0x1 ;  /* 0x000000040d04e211 */ /* 0x000fe400078608ff */
[-C--:B----4-:R-:W-:Y:S02]  /*f270*/  @!P4 LEA.HI.X R21, R7, R0.reuse, R10, 0x1, P0 ;  /* 0x000000000715c211 */ /* 0x090fe400000f0c0a */
[-C--:B------:R-:W-:Y:S02]  /*f280*/  @!P5 LEA.HI.X R25, R9, R0.reuse, R12, 0x1, P2 ;  /* 0x000000000919d211 */ /* 0x080fe400010f0c0c */
[----:B------:R-:W-:Y:S01]  /*f290*/  @!P6 LEA.HI.X R5, R13, R0, R14, 0x1, P3 ;  /* 0x000000000d05e211 */ /* 0x000fe200018f0c0e */
[----:B------:R3:W-:Y:S04]  /*f2a0*/  @!P4 ST.E.128 desc[UR50][R20.64], RZ ;  /* 0x000000ff1400c985 */ /* 0x0007e8000c101d32 */
[----:B------:R3:W-:Y:S04]  /*f2b0*/  @!P5 ST.E.128 desc[UR50][R24.64], RZ ;  /* 0x000000ff1800d985 */ /* 0x0007e8000c101d32 */
[----:B------:R3:W-:Y:S02]  /*f2c0*/  @!P6 ST.E.128 desc[UR50][R4.64], RZ ;  /* 0x000000ff0400e985 */ /* 0x0007e4000c101d32 */
.L_x_4079:
[----:B------:R-:W-:Y:S05]  /*f2d0*/  BSYNC B1 ;  /* 0x0000000000017941 */ /* 0x000fea0003800000 */
.L_x_4078:
[----:B----4-:R4:W0:Y:S01]  /*f2e0*/  SHFL.IDX PT, R0, R3, 0x2, 0x181f ;  /* 0x00581f0003007f89 */ /* 0x01082200000e0000 */
        /* <DEDUP_REMOVED lines=10> */
[-C--:B0-----:R-:W-:Y:S02]  /*f390*/  @!P3 LEA.HI.X R21, R7, R0.reuse, R10, 0x1, P0 ;  /* 0x000000000715b211 */ /* 0x081fe400000f0c0a */
[-C--:B------:R-:W-:Y:S02]  /*f3a0*/  @!P4 LEA.HI.X R25, R9, R0.reuse, R12, 0x1, P1 ;  /* 0x000000000919c211 */ /* 0x080fe400008f0c0c */
[----:B------:R-:W-:Y:S01]  /*f3b0*/  @!P5 LEA.HI.X R5, R13, R0, R14, 0x1, P2 ;  /* 0x000000000d05d211 */ /* 0x000fe200010f0c0e */
[----:B------:R3:W-:Y:S04]  /*f3c0*/  @!P3 ST.E.128 desc[UR50][R20.64], RZ ;  /* 0x000000ff1400b985 */ /* 0x0007e8000c101d32 */
[----:B------:R3:W-:Y:S04]  /*f3d0*/  @!P4 ST.E.128 desc[UR50][R24.64], RZ ;  /* 0x000000ff1800c985 */ /* 0x0007e8000c101d32 */
[----:B------:R3:W-:Y:S02]  /*f3e0*/  @!P5 ST.E.128 desc[UR50][R4.64], RZ ;  /* 0x000000ff0400d985 */ /* 0x0007e4000c101d32 */
.L_x_4081:
[----:B------:R-:W-:Y:S05]  /*f3f0*/  BSYNC B1 ;  /* 0x0000000000017941 */ /* 0x000fea0003800000 */
.L_x_4080:
        /* <DEDUP_REMOVED lines=8> */
[----:B------:R-:W-:-:S09]  /*f480*/  ISETP.GE.AND P5, PT, R13, UR4, PT ;  /* 0x000000040d007c0c */ /* 0x000fd2000bfa6270 */
[-C--:B--2---:R-:W-:Y:S02]  /*f490*/  @!P3 LEA R6, P0, R7, R4.reuse, 0x1 ;  /* 0x000000040706b211 */ /* 0x084fe400078008ff */
        /* <DEDUP_REMOVED lines=8> */
.L_x_4070:
[----:B------:R-:W-:Y:S05]  /*f520*/  BSYNC B0 ;  /* 0x0000000000007941 */ /* 0x000fea0003800000 */
.L_x_4060:
[----:B------:R-:W-:Y:S02]  /*f530*/  ULDC UR4, c[0x0][0xc3c] ;  /* 0x00030f0000047ab9 */ /* 0x000fe40000000800 */
[----:B------:R-:W-:-:S06]  /*f540*/  UISETP.GE.AND UP0, UPT, UR7, UR4, UPT ;  /* 0x000000040700728c */ /* 0x000fcc000bf06270 */
[----:B------:R-:W-:-:S13]  /*f550*/  PLOP3.LUT P0, PT, PT, PT, UP0, 0x80, 0x0 ;  /* 0x000000000000781c */ /* 0x000fda0003f0f008 */
[----:B------:R-:W-:Y:S05]  /*f560*/  @!P0 BRA `(.L_x_4082) ;  /* 0xffffff1800508947 */ /* 0x000fea000383ffff */
[----:B------:R-:W-:Y:S05]  /*f570*/  EXIT ;  /* 0x000000000000794d */ /* 0x000fea0003800000 */
.L_x_4031:
        /* <DEDUP_REMOVED lines=10> */
[----:B------:R-:W0:Y:S04]  /*f620*/  @P0 LDS.128 R4, [R2+0x334d0] ;  /* 0x0334d00002040984 */ /* 0x000e280000000c00 */
[----:B0-----:R0:W-:Y:S01]  /*f630*/  @P0 STL.64 [R1], R4 ;  /* 0x0000000401000387 */ /* 0x0011e20000100a00 */
[----:B------:R-:W-:-:S03]  /*f640*/  IMAD.MOV.U32 R0, RZ, RZ, R7 ;  /* 0x000000ffff007224 */ /* 0x000fc600078e0007 */
[----:B------:R0:W-:Y:S02]  /*f650*/  @P0 STL [R1+0x8], R6 ;  /* 0x0000080601000387 */ /* 0x0001e40000100800 */
[----:B------:R-:W-:Y:S01]  /*f660*/  @P0 R2UR UR39, R0 ;  /* 0x00000000002702ca */ /* 0x000fe200000e0000 */
[----:B------:R-:W-:Y:S06]  /*f670*/  @P0 BAR.ARV 0x4, 0x180 ;  /* 0x0106000000000b1d */ /* 0x000fec0000002000 */
[----:B------:R-:W-:Y:S08]  /*f680*/  @P0 BRA `(.L_x_4083) ;  /* 0x0000000800cc0947 */ /* 0x000ff00003800000 */
[----:B0-----:R-:W0:Y:S01]  /*f690*/  S2R R4, SR_TID.X ;  /* 0x0000000000047919 */ /* 0x001e220000002100 */
        /* <DEDUP_REMOVED lines=44> */
.L_x_4086:
[----:B------:R-:W-:-:S04]  /*f960*/  UIADD3 UR4, UR4, 0x1f, URZ ;  /* 0x0000001f04047890 */ /* 0x000fc8000fffe03f */
[----:B------:R-:W-:-:S06]  /*f970*/  UISETP.GE.AND UP0, UPT, UR4, UR5, UPT ;  /* 0x000000050400728c */ /* 0x000fcc000bf06270 */
[----:B------:R-:W-:-:S13]  /*f980*/  PLOP3.LUT P6, PT, PT, PT, UP0, 0x40, 0x0 ;  /* 0x000000000000781c */ /* 0x000fda0003fce808 */
[----:B------:R-:W-:Y:S05]  /*f990*/  @!P6 BRA `(.L_x_4085) ;  /* 0x0000000400cce947 */ /* 0x000fea0003800000 */
[----:B------:R-:W-:Y:S01]  /*f9a0*/  VIADD R9, R7, UR4 ;  /* 0x0000000407097c36 */ /* 0x000fe20008000000 */
[----:B------:R-:W0:Y:S01]  /*f9b0*/  LDC R12, c[0x0][0xc38] ;  /* 0x00030e00ff0c7b82 */ /* 0x000e220000000800 */
[----:B------:R-:W-:-:S03]  /*f9c0*/  IMAD.MOV.U32 R0, RZ, RZ, RZ ;  /* 0x000000ffff007224 */ /* 0x000fc600078e00ff */
[----:B------:R-:W-:-:S13]  /*f9d0*/  ISETP.GE.OR P6, PT, R9, UR5, !P0 ;  /* 0x0000000509007c0c */ /* 0x000fda000c7c6670 */
[----:B------:R-:W1:Y:S08]  /*f9e0*/  @!P6 LDC.64 R4, c[0x0][0xc80] ;  /* 0x00032000ff04eb82 */ /* 0x000e700000000a00 */
[----:B------:R-:W2:Y:S01]  /*f9f0*/  @!P6 LDC.64 R2, c[0x0][0xc78] ;  /* 0x00031e00ff02eb82 */ /* 0x000ea20000000a00 */
[----:B-1----:R-:W-:-:S05]  /*fa00*/  @!P6 IMAD.WIDE R4, R9, 0x4, R4 ;  /* 0x000000040904e825 */ /* 0x002fca00078e0204 */
[----:B------:R-:W3:Y:S01]  /*fa10*/  @!P6 LDG.E R0, desc[UR50][R4.64] ;  /* 0x000000320400e981 */ /* 0x000ee2000c1e1900 */
[----:B--2---:R-:W-:-:S04]  /*fa20*/  @!P6 IMAD.WIDE R2, R9, 0x4, R2 ;  /* 0x000000040902e825 */ /* 0x004fc800078e0202 */
[----:B------:R-:W-:-:S06]  /*fa30*/  IMAD.MOV.U32 R9, RZ, RZ, RZ ;  /* 0x000000ffff097224 */ /* 0x000fcc00078e00ff */
[----:B------:R-:W3:Y:S02]  /*fa40*/  @!P6 LDG.E R9, desc[UR50][R2.64] ;  /* 0x000000320209e981 */ /* 0x000ee4000c1e1900 */
[----:B---3--:R-:W-:-:S05]  /*fa50*/  IMAD R15, R0, R9, RZ ;  /* 0x00000009000f7224 */ /* 0x008fca00078e02ff */
        /* <DEDUP_REMOVED lines=20> */
.L_x_4084:
        /* <DEDUP_REMOVED lines=21> */
.L_x_4087:
[----:B01----:R-:W-:Y:S01]  /*fcf0*/  IMAD R5, R8, R12, R11 ;  /* 0x0000000c08057224 */ /* 0x003fe200078e020b */
[----:B------:R-:W-:Y:S01]  /*fd00*/  IABS R2, R9 ;  /* 0x0000000900027213 */ /* 0x000fe20000000000 */
[----:B------:R-:W-:Y:S01]  /*fd10*/  IMAD.MOV.U32 R11, RZ, RZ, R15 ;  /* 0x000000ffff0b7224 */ /* 0x000fe200078e000f */
[----:B------:R-:W-:Y:S01]  /*fd20*/  IABS R12, R0 ;  /* 0x00000000000c7213 */ /* 0x000fe20000000000 */
[----:B------:R-:W-:Y:S01]  /*fd30*/  UIADD3 UR39, UR39, UR4, URZ ;  /* 0x0000000427277290 */ /* 0x000fe2000fffe03f */
[----:B------:R0:W-:Y:S01]  /*fd40*/  STL [R1], R5 ;  /* 0x0000000501007387 */ /* 0x0001e20000100800 */
[----:B------:R-:W-:Y:S02]  /*fd50*/  IMAD R11, R11, R4, RZ ;  /* 0x000000040b0b7224 */ /* 0x000fe400078e02ff */
[----:B------:R-:W-:Y:S02]  /*fd60*/  IMAD.MOV R12, RZ, RZ, -R12 ;  /* 0x000000ffff0c7224 */ /* 0x000fe400078e0a0c */
[----:B0-----:R-:W-:-:S02]  /*fd70*/  IMAD.IADD R5, R6, 0x1, -R5 ;  /* 0x0000000106057824 */ /* 0x001fc400078e0a05 */
[----:B------:R-:W-:Y:S02]  /*fd80*/  IMAD.MOV.U32 R6, RZ, RZ, R2 ;  /* 0x000000ffff067224 */ /* 0x000fe400078e0002 */
[----:B------:R-:W-:Y:S01]  /*fd90*/  IMAD.MOV.U32 R2, RZ, RZ, RZ ;  /* 0x000000ffff027224 */ /* 0x000fe200078e00ff */
[----:B------:R-:W-:Y:S01]  /*fda0*/  IABS R10, R5 ;  /* 0x00000005000a7213 */ /* 0x000fe20000000000 */
[----:B------:R-:W0:Y:S02]  /*fdb0*/  I2F.RP R8, R6 ;  /* 0x0000000600087306 */ /* 0x000e240000209400 */
        /* <DEDUP_REMOVED lines=12> */
[----:B------:R-:W0:Y:S01]  /*fe80*/  F2I.FTZ.U32.TRUNC.NTZ R3, R10 ;  /* 0x0000000a00037305 */ /* 0x000e22000021f000 */
[----:B------:R-:W-:Y:S02]  /*fe90*/  ISETP.NE.AND P1, PT, R0, RZ, PT ;  /* 0x000000ff0000720c */ /* 0x000fe40003f25270 */
[----:B------:R-:W-:-:S07]  /*fea0*/  ISETP.GE.AND P2, PT, R4, RZ, PT ;  /* 0x000000ff0400720c */ /* 0x000fce0003f46270 */
        /* <DEDUP_REMOVED lines=19> */
[----:B------:R-:W-:Y:S01]  /*ffe0*/  ISETP.GE.U32.AND P0, PT, R3, R6, PT ;  /* 0x000000060300720c */ /* 0x000fe20003f06070 */
[----:B------:R-:W-:Y:S01]  /*fff0*/  IMAD R6, R0, R8, RZ ;  /* 0x0000000800067224 */ /* 0x000fe200078e02ff */
[----:B------:R-:W-:-:S04]  /*10000*/  LOP3.LUT R3, R8, R9, RZ, 0x3c, !PT ;  /* 0x0000000908037212 */ /* 0x000fc800078e3cff */
[----:B------:R-:W-:-:S07]  /*10010*/  ISETP.GE.AND P2, PT, R3, RZ, PT ;  /* 0x000000ff0300720c */ /* 0x000fce0003f46270 */
[----:B------:R-:W-:-:S06]  /*10020*/  @P0 VIADD R2, R2, 0x1 ;  /* 0x0000000102020836 */ /* 0x000fcc0000000000 */
[----:B------:R-:W-:Y:S01]  /*10030*/  @!P2 IMAD.MOV R2, RZ, RZ, -R2 ;  /* 0x000000ffff02a224 */ /* 0x000fe200078e0a02 */
[----:B------:R-:W-:-:S05]  /*10040*/  @!P1 LOP3.LUT R2, RZ, R9, RZ, 0x33, !PT ;  /* 0x00000009ff029212 */ /* 0x000fca00078e33ff */
[----:B------:R-:W-:-:S04]  /*10050*/  IMAD.MOV R4, RZ, RZ, -R2 ;  /* 0x000000ffff047224 */ /* 0x000fc800078e0a02 */
[C---:B------:R-:W-:Y:S02]  /*10060*/  IMAD R0, R9.reuse, R4, R8 ;  /* 0x0000000409007224 */ /* 0x040fe400078e0208 */
[----:B------:R-:W-:Y:S02]  /*10070*/  IMAD R9, R9, 0x1000000, R2 ;  /* 0x0100000009097824 */ /* 0x000fe400078e0202 */
[----:B------:R-:W-:Y:S02]  /*10080*/  IMAD.IADD R2, R5, 0x1, -R6 ;  /* 0x0000000105027824 */ /* 0x000fe400078e0a06 */
[----:B------:R-:W-:-:S05]  /*10090*/  IMAD R0, R0, 0x10000, R9 ;  /* 0x0001000000007824 */ /* 0x000fca00078e0209 */
[----:B------:R0:W-:Y:S04]  /*100a0*/  STL [R1+0x8], R0 ;  /* 0x0000080001007387 */ /* 0x0001e80000100800 */
[----:B------:R0:W-:Y:S01]  /*100b0*/  STL [R1+0x4], R2 ;  /* 0x0000040201007387 */ /* 0x0001e20000100800 */
[----:B------:R-:W-:Y:S05]  /*100c0*/  BRA `(.L_x_4088) ;  /* 0x0000000000107947 */ /* 0x000fea0003800000 */
.L_x_4085:
[----:B------:R1:W-:Y:S01]  /*100d0*/  STL [R1], R6 ;  /* 0x0000000601007387 */ /* 0x0003e20000100800 */
[----:B------:R-:W-:-:S03]  /*100e0*/  ULDC UR39, c[0x0][0xc3c] ;  /* 0x00030f0000277ab9 */ /* 0x000fc60000000800 */
[----:B------:R1:W-:Y:S04]  /*100f0*/  STL [R1+0x4], RZ ;  /* 0x000004ff01007387 */ /* 0x0003e80000100800 */
[----:B------:R1:W-:Y:S02]  /*10100*/  STL [R1+0x8], RZ ;  /* 0x000008ff01007387 */ /* 0x0003e40000100800 */
.L_x_4088:
[----:B------:R-:W2:Y:S04]  /*10110*/  LDL R8, [R1] ;  /* 0x0000000001087983 */ /* 0x000ea80000100800 */
[----:B------:R-:W2:Y:S04]  /*10120*/  LDL R9, [R1+0x4] ;  /* 0x0000040001097983 */ /* 0x000ea80000100800 */
[----:B------:R-:W2:Y:S01]  /*10130*/  LDL R10, [R1+0x8] ;  /* 0x00000800010a7983 */ /* 0x000ea20000100800 */
[----:B------:R-:W-:Y:S01]  /*10140*/  ISETP.NE.AND P0, PT, R7, RZ, PT ;  /* 0x000000ff0700720c */ /* 0x000fe20003f05270 */
[----:B0-----:R-:W-:-:S12]  /*10150*/  IMAD.U32 R2, RZ, RZ, UR39 ;  /* 0x00000027ff027e24 */ /* 0x001fd8000f8e00ff */
[----:B------:R-:W0:Y:S01]  /*10160*/  @!P0 S2R R3, SR_CgaCtaId ;  /* 0x0000000000038919 */ /* 0x000e220000008800 */
[----:B------:R-:W-:Y:S01]  /*10170*/  @!P0 MOV R0, 0x400 ;  /* 0x0000040000008802 */ /* 0x000fe20000000f00 */
[----:B------:R-:W-:-:S03]  /*10180*/  @!P0 IMAD.MOV.U32 R11, RZ, RZ, R2 ;  /* 0x000000ffff0b8224 */ /* 0x000fc600078e0002 */
[----:B0-----:R-:W-:-:S05]  /*10190*/  @!P0 LEA R0, R3, R0, 0x18 ;  /* 0x0000000003008211 */ /* 0x001fca00078ec0ff */
[----:B--2---:R2:W-:Y:S01]  /*101a0*/  @!P0 STS.128 [R0+0x334d0], R8 ;  /* 0x0334d00800008388 */ /* 0x0045e20000000c00 */
[----:B------:R-:W-:Y:S06]  /*101b0*/  BAR.ARV 0x5, 0x180 ;  /* 0x0146000000007b1d */ /* 0x000fec0000002000 */
.L_x_4083:
[----:B------:R-:W-:Y:S01]  /*101c0*/  ULDC UR4, c[0x0][0xc3c] ;  /* 0x00030f0000047ab9 */ /* 0x000fe20000000800 */
[----:B------:R3:W-:Y:S01]  /*101d0*/  STL [R1+0x20], RZ ;  /* 0x000020ff01007387 */ /* 0x0007e20000100800 */
[----:B------:R-:W-:Y:S01]  /*101e0*/  UISETP.GE.AND UP0, UPT, UR39, UR4, UPT ;  /* 0x000000042700728c */ /* 0x000fe2000bf06270 */
[----:B------:R-:W-:Y:S02]  /*101f0*/  IMAD.MOV.U32 R33, RZ, RZ, 0x1 ;  /* 0x00000001ff217424 */ /* 0x000fe400078e00ff */
[----:B------:R-:W-:-:S03]  /*10200*/  IMAD.MOV.U32 R30, RZ, RZ, RZ ;  /* 0x000000ffff1e7224 */ /* 0x000fc600078e00ff */
[----:B------:R-:W-:-:S13]  /*10210*/  PLOP3.LUT P0, PT, PT, PT, UP0, 0x80, 0x0 ;  /* 0x000000000000781c */ /* 0x000fda0003f0f008 */
[----:B---3--:R-:W-:Y:S05]  /*10220*/  @P0 BRA `(.L_x_4089) ;  /* 0x0000006800440947 */ /* 0x008fea0003800000 */
[----:B--2---:R-:W2:Y:S01]  /*10230*/  S2R R8, SR_TID.X ;  /* 0x0000000000087919 */ /* 0x004ea20000002100 */
[----:B------:R-:W3:Y:S01]  /*10240*/  S2UR UR4, SR_CgaCtaId ;  /* 0x00000000000479c3 */ /* 0x000ee20000008800 */
[----:B------:R-:W-:Y:S01]  /*10250*/  MOV R18, 0x400 ;  /* 0x0000040000127802 */ /* 0x000fe20000000f00 */
[----:B------:R-:W-:Y:S01]  /*10260*/  IMAD.MOV.U32 R33, RZ, RZ, 0x1 ;  /* 0x00000001ff217424 */ /* 0x000fe200078e00ff */
[----:B------:R-:W-:Y:S01]  /*10270*/  STL [R1+0x20], RZ ;  /* 0x000020ff01007387 */ /* 0x000fe20000100800 */
[----:B------:R-:W-:Y:S01]  /*10280*/  IMAD.MOV.U32 R30, RZ, RZ, RZ ;  /* 0x000000ffff1e7224 */ /* 0x000fe200078e00ff */
[----:B------:R-:W-:Y:S02]  /*10290*/  ULOP3.LUT UR43, UR42, 0x2, URZ, 0xfc, !UPT ;  /* 0x000000022a2b7892 */ /* 0x000fe4000f8efc3f */
[----:B------:R-:W-:Y:S01]  /*102a0*/  ULOP3.LUT UR44, UR42, 0x1, URZ, 0xfc, !UPT ;  /* 0x000000012a2c7892 */ /* 0x000fe2000f8efc3f */
[----:B------:R-:W-:Y:S01]  /*102b0*/  ULDC UR45, c[0x0][0xc] ;  /* 0x00000300002d7ab9 */ /* 0x000fe20000000800 */
[C---:B--2---:R-:W-:Y:S01]  /*102c0*/  IMAD.SHL.U32 R16, R8.reuse, 0x40, RZ ;  /* 0x0000004008107824 */ /* 0x044fe200078e00ff */
[----:B------:R-:W-:Y:S01]  /*102d0*/  SHF.R.U32.HI R0, RZ, 0x1, R8 ;  /* 0x00000001ff007819 */ /* 0x000fe20000011608 */
[----:B------:R-:W-:-:S02]  /*102e0*/  IMAD.SHL.U32 R36, R8, 0x10, RZ ;  /* 0x0000001008247824 */ /* 0x000fc400078e00ff */
[----:B------:R-:W-:Y:S01]  /*102f0*/  IMAD.SHL.U32 R7, R8, 0x2, RZ ;  /* 0x0000000208077824 */ /* 0x000fe200078e00ff */
[----:B------:R-:W-:Y:S01]  /*10300*/  LOP3.LUT R3, R16, 0x180, RZ, 0xc0, !PT ;  /* 0x0000018010037812 */ /* 0x000fe200078ec0ff */
[----:B------:R-:W-:Y:S01]  /*10310*/  IMAD.SHL.U32 R2, R8, 0x20, RZ ;  /* 0x0000002008027824 */ /* 0x000fe200078e00ff */
[----:B01----:R-:W-:Y:S01]  /*10320*/  LOP3.LUT R6, R36, 0x1b0, RZ, 0xc0, !PT ;  /* 0x000001b024067812 */ /* 0x003fe200078ec0ff */
[C---:B------:R-:W-:Y:S01]  /*10330*/  IMAD.SHL.U32 R9, R8.reuse, 0x4, RZ ;  /* 0x0000000408097824 */ /* 0x040fe200078e00ff */
[----:B------:R-:W-:Y:S01]  /*10340*/  LOP3.LUT R0, R3, 0x30, R0, 0xf8, !PT ;  /* 0x0000003003007812 */ /* 0x000fe200078ef800 */
[----:B------:R-:W-:Y:S01]  /*10350*/  IMAD.SHL.U32 R3, R8, 0x8, RZ ;  /* 0x0000000808037824 */ /* 0x000fe200078e00ff */
[----:B------:R-:W-:Y:S02]  /*10360*/  LOP3.LUT R7, R6, 0x30, R7, 0x78, !PT ;  /* 0x0000003006077812 */ /* 0x000fe400078e7807 */
[----:B------:R-:W-:Y:S02]  /*10370*/  LOP3.LUT R4, R2, 0x80, RZ, 0xc0, !PT ;  /* 0x0000008002047812 */ /* 0x000fe400078ec0ff */
[----:B------:R-:W-:-:S02]  /*10380*/  LOP3.LUT R3, R0, 0x30, R3, 0x78, !PT ;  /* 0x0000003000037812 */ /* 0x000fc400078e7803 */
[----:B------:R-:W-:Y:S02]  /*10390*/  LOP3.LUT R0, R7, 0x640, R36, 0xf8, !PT ;  /* 0x0000064007007812 */ /* 0x000fe400078ef824 */
[----:B------:R-:W-:Y:S01]  /*103a0*/  LOP3.LUT R16, R3, 0x640, R16, 0xf8, !PT ;  /* 0x0000064003107812 */ /* 0x000fe200078ef810 */
[----:B---3--:R-:W-:Y:S01]  /*103b0*/  IMAD.U32 R3, RZ, RZ, UR4 ;  /* 0x00000004ff037e24 */ /* 0x008fe2000f8e00ff */
[----:B------:R-:W-:Y:S02]  /*103c0*/  LOP3.LUT R5, R36, 0x600, RZ, 0xc0, !PT ;  /* 0x0000060024057812 */ /* 0x000fe400078ec0ff */
[----:B------:R-:W-:Y:S02]  /*103d0*/  LOP3.LUT R4, R4, 0x10, R8, 0xf8, !PT ;  /* 0x0000001004047812 */ /* 0x000fe400078ef808 */
[----:B------:R-:W-:Y:S01]  /*103e0*/  LEA R18, R3, R18, 0x18 ;  /* 0x0000001203127211 */ /* 0x000fe200078ec0ff */
[----:B------:R-:W-:Y:S01]  /*103f0*/  STL [R1+0x14], R3 ;  /* 0x0000140301007387 */ /* 0x000fe20000100800 */
[----:B------:R-:W-:-:S02]  /*10400*/  LOP3.LUT R5, R5, 0x60, R2, 0xf8, !PT ;  /* 0x0000006005057812 */ /* 0x000fc400078ef802 */
[----:B------:R-:W-:Y:S01]  /*10410*/  LOP3.LUT R4, R4, 0x10, R9, 0x78, !PT ;  /* 0x0000001004047812 */ /* 0x000fe200078e7809 */
[----:B------:R0:W-:Y:S01]  /*10420*/  STL [R1+0x18], R0 ;  /* 0x0000180001007387 */ /* 0x0001e20000100800 */
[----:B------:R-:W-:Y:S02]  /*10430*/  LOP3.LUT R5, R5, 0x100, R2, 0xf8, !PT ;  /* 0x0000010005057812 */ /* 0x000fe400078ef802 */
[----:B------:R-:W-:Y:S02]  /*10440*/  LOP3.LUT R8, R8, 0x7f, RZ, 0xc0, !PT ;  /* 0x0000007f08087812 */ /* 0x000fe400078ec0ff */
[----:B------:R-:W-:Y:S02]  /*10450*/  LOP3.LUT R17, R5, R4, RZ, 0xfc, !PT ;  /* 0x0000000405117212 */ /* 0x000fe400078efcff */
[----:B------:R-:W-:Y:S02]  /*10460*/  SHF.R.U32.HI R4, RZ, 0x2, R8 ;  /* 0x00000002ff047819 */ /* 0x000fe40000011608 */
[----:B------:R-:W-:Y:S01]  /*10470*/  LOP3.LUT R36, R36, 0x30, RZ, 0xc0, !PT ;  /* 0x0000003024247812 */ /* 0x000fe200078ec0ff */
[----:B0-----:R-:W-:Y:S01]  /*10480*/  IMAD.IADD R0, R18, 0x1, R0 ;  /* 0x0000000112007824 */ /* 0x001fe200078e0200 */
[----:B------:R-:W-:-:S02]  /*10490*/  LOP3.LUT R2, R4, 0x60, R2, 0xf8, !PT ;  /* 0x0000006004027812 */ /* 0x000fc400078ef802 */
[C---:B------:R-:W-:Y:S02]  /*104a0*/  LOP3.LUT R4, R36.reuse, 0x40, RZ, 0xfc, !PT ;  /* 0x0000004024047812 */ /* 0x040fe400078efcff */
[----:B------:R0:W-:Y:S01]  /*104b0*/  STL [R1+0x1c], R0 ;  /* 0x00001c0001007387 */ /* 0x0001e20000100800 */
[----:B------:R-:W-:Y:S02]  /*104c0*/  LOP3.LUT R3, R36, 0x80, RZ, 0xfc, !PT ;  /* 0x0000008024037812 */ /* 0x000fe400078efcff */
[----:B------:R-:W-:-:S07]  /*104d0*/  LOP3.LUT R2, R2, 0x80, RZ, 0xfc, !PT ;  /* 0x0000008002027812 */ /* 0x000fce00078efcff */
.L_x_4165:
[----:B------:R-:W-:Y:S01]  /*104e0*/  ULDC.64 UR4, c[0x0][0xc88] ;  /* 0x0003220000047ab9 */ /* 0x000fe20000000a00 */
[----:B------:R-:W-:Y:S01]  /*104f0*/  ULDC.64 UR6, c[0x0][0xa18] ;  /* 0x0002860000067ab9 */ /* 0x000fe20000000a00 */
[----:B------:R-:W-:Y:S01]  /*10500*/  UIMAD.WIDE UR4, UR39, 0x4, UR4 ;  /* 0x00000004270478a5 */ /* 0x000fe2000f8e0204 */
[----:B------:R-:W-:Y:S01]  /*10510*/  IMAD.MOV.U32 R37, RZ, RZ, RZ ;  /* 0x000000ffff257224 */ /* 0x000fe200078e00ff */
[----:B0-----:R-:W0:Y:S04]  /*10520*/  LDC R0, c[0x0][0x424] ;  /* 0x00010900ff007b82 */ /* 0x001e280000000800 */
[----:B--2---:R-:W-:Y:S02]  /*10530*/  IMAD.U32 R2, RZ, RZ, UR4 ;  /* 0x00000004ff027e24 */ /* 0x004fe4000f8e00ff */
[----:B------:R-:W-:Y:S01]  /*10540*/  IMAD.U32 R3, RZ, RZ, UR5 ;  /* 0x00000005ff037e24 */ /* 0x000fe2000f8e00ff */
[----:B------:R-:W-:Y:S01]  /*10550*/  ULDC.64 UR4, c[0x0][0xa28] ;  /* 0x00028a0000047ab9 */ /* 0x000fe20000000a00 */
[----:B-1----:R-:W1:Y:S03]  /*10560*/  LDC R7, c[0x0][0x2f0] ;  /* 0x0000bc00ff077b82 */ /* 0x002e660000000800 */
        /* <DEDUP_REMOVED lines=21> */
[----:B--2---:R-:W-:-:S03]  /*106c0*/  IMAD.U32 R2, RZ, RZ, UR4 ;  /* 0x00000004ff027e24 */ /* 0x004fc6000f8e00ff */
[----:B------:R-:W-:Y:S01]  /*106d0*/  UISETP.NE.AND.EX UP0, UPT, UR7, URZ, UPT, UP0 ;  /* 0x0000003f0700728c */ /* 0x000fe2000bf05300 */
[----:B------:R-:W-:-:S05]  /*106e0*/  IMAD.U32 R3, RZ, RZ, UR5 ;  /* 0x00000005ff037e24 */ /* 0x000fca000f8e00ff */
[----:B------:R-:W-:Y:S02]  /*106f0*/  PLOP3.LUT P1, PT, PT, PT, UP0, 0x80, 0x0 ;  /* 0x000000000000781c */ /* 0x000fe40003f2f008 */
[----:B------:R-:W-:Y:S01]  /*10700*/  PLOP3.LUT P2, PT, PT, PT, UP2, 0x80, 0x0 ;  /* 0x000000000000781c */ /* 0x000fe20003f4f028 */
[----:B------:R-:W5:Y:S02]  /*10710*/  @P0 LDG.E R6, desc[UR50][R2.64] ;  /* 0x0000003202060981 */ /* 0x000f64000c1e1900 */
[----:B------:R-:W-:-:S04]  /*10720*/  @UP0 UIADD3 UR4, UP1, UR36, UR6, URZ ;  /* 0x0000000624040290 */ /* 0x000fc8000ff3e03f */
[----:B------:R-:W-:Y:S02]  /*10730*/  @UP0 UIADD3.X UR5, UR37, UR7, URZ, UP1, !UPT ;  /* 0x0000000725050290 */ /* 0x000fe40008ffe43f */
[----:B------:R-:W-:-:S04]  /*10740*/  IMAD.U32 R4, RZ, RZ, UR4 ;  /* 0x00000004ff047e24 */ /* 0x000fc8000f8e00ff */
        /* <DEDUP_REMOVED lines=12> */
.L_x_4090:
        /* <DEDUP_REMOVED lines=16> */
.L_x_4091:
        /* <DEDUP_REMOVED lines=9> */
.L_x_4092:
[----:B------:R-:W2:Y:S01]  /*109a0*/  LDL R22, [R1+0x8] ;  /* 0x0000080001167983 */ /* 0x000ea20000100800 */
[----:B-----5:R-:W-:-:S04]  /*109b0*/  IMAD.IADD R23, R0, 0x1, -R37 ;  /* 0x0000000100177824 */ /* 0x020fc800078e0a25 */
[C---:B-1----:R-:W-:Y:S01]  /*109c0*/  VIADD R2, R23.reuse, 0x9f ;  /* 0x0000009f17027836 */ /* 0x042fe20000000000 */
[----:B------:R-:W-:-:S03]  /*109d0*/  ISETP.GE.AND P0, PT, R23, 0x1, PT ;  /* 0x000000011700780c */ /* 0x000fc60003f06270 */
[----:B------:R-:W-:Y:S01]  /*109e0*/  IMAD.HI R2, R2, 0x66666667, RZ ;  /* 0x6666666702027827 */ /* 0x000fe200078e02ff */
[----:B--2---:R-:W-:-:S04]  /*109f0*/  LOP3.LUT R0, R22, 0xff000000, RZ, 0xc0, !PT ;  /* 0xff00000016007812 */ /* 0x004fc800078ec0ff */
[----:B------:R-:W-:Y:S02]  /*10a00*/  SHF.R.U32.HI R3, RZ, 0x8, R0 ;  /* 0x00000008ff037819 */ /* 0x000fe40000011600 */
[----:B------:R-:W-:-:S04]  /*10a10*/  LOP3.LUT R0, R22, 0xff0000, RZ, 0xc0, !PT ;  /* 0x00ff000016007812 */ /* 0x000fc800078ec0ff */
[----:B------:R-:W-:Y:S02]  /*10a20*/  LEA.HI R5, R0, R3, RZ, 0x10 ;  /* 0x0000000300057211 */ /* 0x000fe400078f80ff */
[----:B------:R-:W-:Y:S02]  /*10a30*/  SHF.R.U32.HI R3, RZ, 0x1f, R2 ;  /* 0x0000001fff037819 */ /* 0x000fe40000011602 */
[----:B------:R-:W-:Y:S02]  /*10a40*/  LOP3.LUT R4, R5, 0xff, RZ, 0xc0, !PT ;  /* 0x000000ff05047812 */ /* 0x000fe400078ec0ff */
[----:B------:R-:W-:Y:S01]  /*10a50*/  LEA.HI.SX32 R0, R2, R3, 0x1a ;  /* 0x0000000302007211 */ /* 0x000fe200078fd2ff */
[----:B------:R-:W-:Y:S01]  /*10a60*/  IMAD.MOV.U32 R3, RZ, RZ, RZ ;  /* 0x000000ffff037224 */ /* 0x000fe200078e00ff */
        /* <DEDUP_REMOVED lines=8> */
[----:B------:R-:W-:Y:S02]  /*10af0*/  ISETP.GE.AND P2, PT, R9, RZ, PT ;  /* 0x000000ff0900720c */ /* 0x000fe40003f46270 */
[----:B-1----:R-:W1:Y:S02]  /*10b00*/  MUFU.RCP R7, R7 ;  /* 0x0000000700077308 */ /* 0x002e640000001000 */
[----:B-1----:R-:W-:Y:S01]  /*10b10*/  VIADD R2, R7, 0xffffffe ;  /* 0x0ffffffe07027836 */ /* 0x002fe20000000000 */
[----:B------:R-:W-:-:S05]  /*10b20*/  IABS R7, R5 ;  /* 0x0000000500077213 */ /* 0x000fca0000000000 */
[----:B------:R1:W2:Y:S01]  /*10b30*/  F2I.FTZ.U32.TRUNC.NTZ R3, R2 ;  /* 0x0000000200037305 */ /* 0x0002a2000021f000 */
[----:B------:R-:W-:Y:S02]  /*10b40*/  IMAD.MOV R7, RZ, RZ, -R7 ;  /* 0x000000ffff077224 */ /* 0x000fe400078e0a07 */
[----:B-1----:R-:W-:Y:S02]  /*10b50*/  IMAD.MOV.U32 R2, RZ, RZ, RZ ;  /* 0x000000ffff027224 */ /* 0x002fe400078e00ff */
[----:B--2---:R-:W-:-:S04]  /*10b60*/  IMAD.MOV R11, RZ, RZ, -R3 ;  /* 0x000000ffff0b7224 */ /* 0x004fc800078e0a03 */
        /* <DEDUP_REMOVED lines=13> */
.L_x_4093:
[-C--:B------:R-:W-:Y:S01]  /*10c40*/  IMAD R2, R4, R3.reuse, RZ ;  /* 0x0000000304027224 */ /* 0x080fe200078e02ff */
[----:B------:R-:W-:Y:S04]  /*10c50*/  BSSY B7, `(.L_x_4094) ;  /* 0x0000523000077945 */ /* 0x000fe80003800000 */
[----:B------:R-:W-:Y:S01]  /*10c60*/  VIADDMNMX R0, R2, R3, R0, PT ;  /* 0x0000000302007246 */ /* 0x000fe20003800100 */
[----:B------:R1:W-:Y:S03]  /*10c70*/  STL [R1+0x10], R2 ;  /* 0x0000100201007387 */ /* 0x0003e60000100800 */
[----:B------:R-:W-:-:S13]  /*10c80*/  R2UR UR46, R0 ;  /* 0x00000000002e72ca */ /* 0x000fda00000e0000 */
[----:B------:R-:W-:-:S13]  /*10c90*/  ISETP.LT.AND P0, PT, R2, UR46, PT ;  /* 0x0000002e02007c0c */ /* 0x000fda000bf01270 */
        /* <DEDUP_REMOVED lines=16> */
[----:B-1----:R-:W-:-:S05]  /*10da0*/  IADD3 R0, R0, UR45, R7 ;  /* 0x0000002d00007c10 */ /* 0x002fca000fffe007 */
[----:B------:R1:W-:Y:S01]  /*10db0*/  STL [R1], R0 ;  /* 0x0000000001007387 */ /* 0x0003e20000100800 */
[----:B------:R-:W-:Y:S05]  /*10dc0*/  BRA `(.L_x_4096) ;  /* 0x00000050002c7947 */ /* 0x000fea0003800000 */
.L_x_4095:
        /* <DEDUP_REMOVED lines=20> */
.L_x_4098:
[----:B------:R-:W-:Y:S05]  /*10f10*/  BSYNC B6 ;  /* 0x0000000000067941 */ /* 0x000fea0003800000 */
.L_x_4097:
        /* <DEDUP_REMOVED lines=22> */
.L_x_4100:
[----:B------:R-:W-:Y:S05]  /*11080*/  BSYNC B6 ;  /* 0x0000000000067941 */ /* 0x000fea0003800000 */
.L_x_4099:
        /* <DEDUP_REMOVED lines=20> */
.L_x_4102:
[----:B------:R-:W-:Y:S05]  /*111d0*/  BSYNC B6 ;  /* 0x0000000000067941 */ /* 0x000fea0003800000 */
.L_x_4101:
        /* <DEDUP_REMOVED lines=19> */
.L_x_4104:
[----:B------:R-:W-:Y:S05]  /*11310*/  BSYNC B6 ;  /* 0x0000000000067941 */ /* 0x000fea0003800000 */
.L_x_4103:
[----:B------:R-:W-:Y:S01]  /*11320*/  ULDC.64 UR4, c[0x0][0x9f8] ;  /* 0x00027e0000047ab9 */ /* 0x000fe20000000a00 */
[----:B------:R-:W1:Y:S01]  /*11330*/  LDC R9, c[0x0][0x430] ;  /* 0x00010c00ff097b82 */ /* 0x000e620000000800 */
[----:B------:R-:W-:-:S04]  /*11340*/  UISETP.NE.U32.AND UP0, UPT, UR4, URZ, UPT ;  /* 0x0000003f0400728c */ /* 0x000fc8000bf05070 */
[----:B------:R-:W-:-:S06]  /*11350*/  UISETP.NE.AND.EX UP0, UPT, UR5, URZ, UPT, UP0 ;  /* 0x0000003f0500728c */ /* 0x000fcc000bf05300 */
[----:B------:R-:W-:-:S05]  /*11360*/  PLOP3.LUT P0, PT, PT, PT, UP0, 0x80, 0x0 ;  /* 0x000000000000781c */ /* 0x000fca0003f0f008 */
[----:B------:R-:W-:-:S04]  /*11370*/  @UP0 UIADD3 UR4, UP1, UR36, UR4, URZ ;  /* 0x0000000424040290 */ /* 0x000fc8000ff3e03f */
[----:B------:R-:W-:Y:S02]  /*11380*/  @UP0 UIADD3.X UR5, UR37, UR5, URZ, UP1, !UPT ;  /* 0x0000000525050290 */ /* 0x000fe40008ffe43f */
[----:B------:R-:W-:-:S04]  /*11390*/  IMAD.U32 R2, RZ, RZ, UR4 ;  /* 0x00000004ff027e24 */ /* 0x000fc8000f8e00ff */
[----:B------:R-:W-:-:S05]  /*113a0*/  IMAD.U32 R3, RZ, RZ, UR5 ;  /* 0x00000005ff037e24 */ /* 0x000fca000f8e00ff */
[----:B------:R2:W5:Y:S01]  /*113b0*/  @P0 LDG.E R32, desc[UR50][R2.64] ;  /* 0x0000003202200981 */ /* 0x000562000c1e1900 */
[----:B-1----:R-:W-:Y:S01]  /*113c0*/  ISETP.NE.AND P1, PT, R9, 0x1, PT ;  /* 0x000000010900780c */ /* 0x002fe20003f25270 */
[----:B------:R-:W-:Y:S01]  /*113d0*/  UMOV UR4, 0xffffffff ;  /* 0xffffffff00047882 */ /* 0x000fe20000000000 */
[----:B------:R-:W-:-:S11]  /*113e0*/  LOP3.LUT R34, R34, 0xffffffbf, RZ, 0xc0, !PT ;  /* 0xffffffbf22227812 */ /* 0x000fd600078ec0ff */
[----:B------:R-:W1:Y:S01]  /*113f0*/  @P1 LDC R5, c[0x0][0x434] ;  /* 0x00010d00ff051b82 */ /* 0x000e620000000800 */
[----:B------:R-:W-:Y:S01]  /*11400*/  @P1 LOP3.LUT R34, R34, 0x40, RZ, 0xfc, !PT ;  /* 0x0000004022221812 */ /* 0x000fe200078efcff */
[----:B--2---:R-:W-:Y:S06]  /*11410*/  BRA.DIV UR4, `(.L_x_4105) ;  /* 0x0000005e04447947 */ /* 0x004fec000b800000 */
.L_x_4185:
[----:B------:R-:W2:Y:S01]  /*11420*/  S2R R0, SR_TID.X ;  /* 0x0000000000007919 */ /* 0x000ea20000002100 */
[----:B------:R-:W3:Y:S01]  /*11430*/  @P1 LDC R2, c[0x0][0x438] ;  /* 0x00010e00ff021b82 */ /* 0x000ee20000000800 */
[----:B------:R-:W-:Y:S01]  /*11440*/  UMOV UR4, 0xa0 ;  /* 0x000000a000047882 */ /* 0x000fe20000000000 */
[----:B-----5:R-:W-:Y:S01]  /*11450*/  SHF.R.S32.HI R11, RZ, 0x1f, R32 ;  /* 0x0000001fff0b7819 */ /* 0x020fe20000011420 */
[----:B------:R-:W4:Y:S01]  /*11460*/  S2R R3, SR_TID.X ;  /* 0x0000000000037919 */ /* 0x000f220000002100 */
[----:B------:R-:W-:Y:S01]  /*11470*/  UIMAD UR4, UR46, UR4, -0xa0 ;  /* 0xffffff602e0474a4 */ /* 0x000fe2000f8e0204 */
[----:B------:R-:W0:Y:S03]  /*11480*/  S2R R6, SR_TID.X ;  /* 0x0000000000067919 */ /* 0x000e260000002100 */
[----:B------:R-:W3:Y:S01]  /*11490*/  @P1 LDC R8, c[0x0][0x434] ;  /* 0x00010d00ff081b82 */ /* 0x000ee20000000800 */
[----:B------:R3:W-:Y:S01]  /*114a0*/  STL [R1+0xc], R11 ;  /* 0x00000c0b01007387 */ /* 0x0007e20000100800 */
[----:B--2---:R-:W-:-:S04]  /*114b0*/  LOP3.LUT R0, R0, 0x7f, RZ, 0xc0, !PT ;  /* 0x0000007f00007812 */ /* 0x004fc800078ec0ff */
[----:B------:R-:W-:Y:S01]  /*114c0*/  SHF.R.U32.HI R4, RZ, 0x2, R0 ;  /* 0x00000002ff047819 */ /* 0x000fe20000011600 */
[C---:B----4-:R-:W-:Y:S01]  /*114d0*/  IMAD.SHL.U32 R0, R3.reuse, 0x20, RZ ;  /* 0x0000002003007824 */ /* 0x050fe200078e00ff */
[----:B------:R-:W-:Y:S01]  /*114e0*/  LOP3.LUT R3, R3, 0x7f, RZ, 0xc0, !PT ;  /* 0x0000007f03037812 */ /* 0x000fe200078ec0ff */
[----:B0-----:R-:W-:-:S03]  /*114f0*/  IMAD.SHL.U32 R13, R6, 0x20, RZ ;  /* 0x00000020060d7824 */ /* 0x001fc600078e00ff */
[----:B------:R-:W-:Y:S02]  /*11500*/  LOP3.LUT R0, R4, 0x60, R0, 0xf8, !PT ;  /* 0x0000006004007812 */ /* 0x000fe400078ef800 */
[----:B------:R-:W-:-:S03]  /*11510*/  SHF.R.U32.HI R3, RZ, 0x2, R3 ;  /* 0x00000002ff037819 */ /* 0x000fc60000011603 */
[----:B------:R-:W-:Y:S01]  /*11520*/  VIADD R4, R0, UR4 ;  /* 0x0000000400047c36 */ /* 0x000fe20008000000 */
[----:B------:R-:W-:-:S03]  /*11530*/  LOP3.LUT R13, R3, 0x60, R13, 0xf8, !PT ;  /* 0x00000060030d7812 */ /* 0x000fc600078ef80d */
[----:B------:R-:W-:Y:S01]  /*11540*/  IMAD.IADD R0, R4, 0x1, R37 ;  /* 0x0000000104007824 */ /* 0x000fe200078e0225 */
[----:B------:R-:W-:-:S03]  /*11550*/  LOP3.LUT R13, R13, 0x80, RZ, 0xfc, !PT ;  /* 0x000000800d0d7812 */ /* 0x000fc600078efcff */
[----:B-1----:R-:W-:-:S04]  /*11560*/  @P1 IMAD.HI.U32 R5, R0, R5, RZ ;  /* 0x0000000500051227 */ /* 0x002fc800078e00ff */
[----:B------:R-:W-:Y:S01]  /*11570*/  IMAD.MOV.U32 R10, RZ, RZ, R0 ;  /* 0x000000ffff0a7224 */ /* 0x000fe200078e0000 */
[----:B---3--:R-:W-:Y:S01]  /*11580*/  @P1 SHF.R.U32.HI R10, RZ, R2, R5 ;  /* 0x00000002ff0a1219 */ /* 0x008fe20000011605 */
[----:B------:R-:W-:Y:S01]  /*11590*/  VIADD R6, R13, UR4 ;  /* 0x000000040d067c36 */ /* 0x000fe20008000000 */
[----:B------:R-:W0:Y:S03]  /*115a0*/  @P1 LDC R2, c[0x0][0x438] ;  /* 0x00010e00ff021b82 */ /* 0x000e260000000800 */
[C---:B------:R-:W-:Y:S01]  /*115b0*/  IMAD.IADD R5, R6.reuse, 0x1, R37 ;  /* 0x0000000106057824 */ /* 0x040fe200078e0225 */
[----:B------:R-:W-:Y:S01]  /*115c0*/  ISETP.GE.AND P0, PT, R6, R23, PT ;  /* 0x000000170600720c */ /* 0x000fe20003f06270 */
[----:B------:R-:W-:Y:S02]  /*115d0*/  IMAD.MOV R6, RZ, RZ, -R10 ;  /* 0x000000ffff067224 */ /* 0x000fe400078e0a0a */
[----:B------:R-:W-:Y:S01]  /*115e0*/  @P1 IMAD.HI.U32 R3, R5, R8, RZ ;  /* 0x0000000805031227 */ /* 0x000fe200078e00ff */
[----:B------:R-:W-:-:S03]  /*115f0*/  ISETP.GT.U32.OR P0, PT, R13, 0x9f, P0 ;  /* 0x0000009f0d00780c */ /* 0x000fc60000704470 */
[----:B------:R-:W-:Y:S02]  /*11600*/  IMAD.MOV.U32 R8, RZ, RZ, R5 ;  /* 0x000000ffff087224 */ /* 0x000fe400078e0005 */
[----:B------:R-:W-:Y:S01]  /*11610*/  IMAD R6, R9, R6, R0 ;  /* 0x0000000609067224 */ /* 0x000fe200078e0200 */
[----:B0-----:R-:W-:-:S07]  /*11620*/  @P1 SHF.R.U32.HI R8, RZ, R2, R3 ;  /* 0x00000002ff081219 */ /* 0x001fce0000011603 */
[----:B------:R-:W0:Y:S01]  /*11630*/  @!P0 LDC.64 R2, c[0x0][0x428] ;  /* 0x00010a00ff028b82 */ /* 0x000e220000000a00 */
[----:B------:R-:W-:Y:S01]  /*11640*/  ISETP.GE.AND P1, PT, R4, R23, PT ;  /* 0x000000170400720c */ /* 0x000fe20003f26270 */
[----:B------:R-:W-:-:S04]  /*11650*/  IMAD.MOV R7, RZ, RZ, -R8 ;  /* 0x000000ffff077224 */ /* 0x000fc800078e0a08 */
[----:B------:R-:W-:Y:S01]  /*11660*/  IMAD R7, R9, R7, R5 ;  /* 0x0000000709077224 */ /* 0x000fe200078e0205 */
[----:B------:R-:W-:Y:S01]  /*11670*/  @!P0 SHF.R.S32.HI R9, RZ, 0x1f, R8 ;  /* 0x0000001fff098819 */ /* 0x000fe20000011408 */
[----:B------:R-:W1:Y:S01]  /*11680*/  @!P0 LDC.64 R4, c[0x0][0x418] ;  /* 0x00010600ff048b82 */ /* 0x000e620000000a00 */
[----:B0-----:R-:W-:-:S04]  /*11690*/  @!P0 IMAD R0, R11, R2, RZ ;  /* 0x000000020b008224 */ /* 0x001fc800078e02ff */
[C---:B------:R-:W-:Y:S02]  /*116a0*/  @!P0 IMAD R0, R32.reuse, R3, R0 ;  /* 0x0000000320008224 */ /* 0x040fe400078e0200 */
[----:B------:R-:W-:Y:S02]  /*116b0*/  @!P0 IMAD.WIDE.U32 R2, R32, R2, R8 ;  /* 0x0000000220028225 */ /* 0x000fe400078e0008 */
[----:B------:R-:W0:Y:S02]  /*116c0*/  LDC R9, c[0x0][0x2f4] ;  /* 0x0000bd00ff097b82 */ /* 0x000e240000000800 */
[----:B------:R-:W-:Y:S01]  /*116d0*/  @!P0 IMAD.IADD R0, R0, 0x1, R3 ;  /* 0x0000000100008824 */ /* 0x000fe200078e0203 */
[----:B-1----:R-:W-:Y:S01]  /*116e0*/  @!P0 LEA R4, P2, R2, R4, 0x2 ;  /* 0x0000000402048211 */ /* 0x002fe200078410ff */
[----:B------:R-:W-:-:S03]  /*116f0*/  IMAD.MOV.U32 R8, RZ, RZ, RZ ;  /* 0x000000ffff087224 */ /* 0x000fc600078e00ff */
[----:B------:R-:W-:Y:S02]  /*11700*/  @!P0 LEA.HI.X R5, R2, R5, R0, 0x2, P2 ;  /* 0x0000000502058211 */ /* 0x000fe400010f1400 */
[----:B------:R-:W1:Y:S03]  /*11710*/  @!P1 LDC.64 R2, c[0x0][0x428] ;  /* 0x00010a00ff029b82 */ /* 0x000e660000000a00 */
[----:B------:R2:W5:Y:S05]  /*11720*/  @!P0 LDG.E R8, desc[UR50][R4.64] ;  /* 0x0000003204088981 */ /* 0x00056a000c1e1900 */
[----:B--2---:R-:W2:Y:S01]  /*11730*/  @!P1 LDC.64 R4, c[0x0][0x418] ;  /* 0x00010600ff049b82 */ /* 0x004ea20000000a00 */
[----:B-1----:R-:W-:Y:S01]  /*11740*/  @!P1 IMAD R0, R11, R2, RZ ;  /* 0x000000020b009224 */ /* 0x002fe200078e02ff */
[----:B------:R-:W-:-:S03]  /*11750*/  @!P1 SHF.R.S32.HI R11, RZ, 0x1f, R10 ;  /* 0x0000001fff0b9819 */ /* 0x000fc6000001140a */
[C---:B------:R-:W-:Y:S02]  /*11760*/  @!P1 IMAD R0, R32.reuse, R3, R0 ;  /* 0x0000000320009224 */ /* 0x040fe400078e0200 */
[----:B------:R-:W-:Y:S01]  /*11770*/  @!P1 IMAD.WIDE.U32 R2, R32, R2, R10 ;  /* 0x0000000220029225 */ /* 0x000fe200078e000a */
[----:B------:R-:W-:-:S03]  /*11780*/  ISETP.GT.U32.AND P2, PT, R13, 0x9f, PT ;  /* 0x0000009f0d00780c */ /* 0x000fc60003f44070 */
[----:B------:R-:W-:Y:S01]  /*11790*/  @!P1 IMAD.IADD R0, R3, 0x1, R0 ;  /* 0x0000000103009824 */ /* 0x000fe200078e0200 */
[----:B--2---:R-:W-:-:S04]  /*117a0*/  @!P1 LEA R10, P0, R2, R4, 0x2 ;  /* 0x00000004020a9211 */ /* 0x004fc800078010ff */
[----:B------:R-:W-:Y:S01]  /*117b0*/  @!P1 LEA.HI.X R11, R2, R5, R0, 0x2, P0 ;  /* 0x00000005020b9211 */ /* 0x000fe200000f1400 */
[----:B------:R-:W-:Y:S01]  /*117c0*/  IMAD.MOV.U32 R5, RZ, RZ, RZ ;  /* 0x000000ffff057224 */ /* 0x000fe200078e00ff */
[----:B------:R-:W-:Y:S01]  /*117d0*/  LOP3.LUT R34, R34, 0xfffffff7, RZ, 0xc0, !PT ;  /* 0xfffffff722227812 */ /* 0x000fe200078ec0ff */
[----:B------:R-:W-:-:S04]  /*117e0*/  IMAD.U32 R14, RZ, RZ, UR43 ;  /* 0x0000002bff0e7e24 */ /* 0x000fc8000f8e00ff */
[----:B------:R1:W5:Y:S01]  /*117f0*/  @!P1 LDG.E R5, desc[UR50][R10.64] ;  /* 0x000000320a059981 */ /* 0x000362000c1e1900 */
[----:B0-----:R-:W-:Y:S01]  /*11800*/  ISETP.GE.AND P1, PT, R36, R9, PT ;  /* 0x000000092400720c */ /* 0x001fe20003f26270 */
[----:B------:R-:W-:Y:S01]  /*11810*/  IMAD.U32 R0, RZ, RZ, UR46 ;  /* 0x0000002eff007e24 */ /* 0x000fe2000f8e00ff */
[----:B------:R-:W-:Y:S02]  /*11820*/  @P2 LOP3.LUT R34, R34, 0x8, RZ, 0xfc, !PT ;  /* 0x0000000822222812 */ /* 0x000fe400078efcff */
[----:B------:R-:W-:Y:S01]  /*11830*/  ISETP.NE.AND P3, PT, R14, 0x3, PT ;  /* 0x000000030e00780c */ /* 0x000fe20003f65270 */
[----:B------:R-:W-:Y:S01]  /*11840*/  VIADD R0, R0, 0xffffffff ;  /* 0xffffffff00007836 */ /* 0x000fe20000000000 */
[----:B------:R-:W-:Y:S02]  /*11850*/  LOP3.LUT R34, R34, 0xffffffef, RZ, 0xc0, !PT ;  /* 0xffffffef22227812 */ /* 0x000fe400078ec0ff */
[----:B------:R-:W-:Y:S02]  /*11860*/  LOP3.LUT R12, R36, 0x40, RZ, 0xfc, !PT ;  /* 0x00000040240c7812 */ /* 0x000fe400078efcff */
[----:B------:R-:W-:-:S02]  /*11870*/  LOP3.LUT R34, R34, 0xfffffffb, RZ, 0xc0, !PT ;  /* 0xfffffffb22227812 */ /* 0x000fc400078ec0ff */
[----:B------:R-:W-:Y:S02]  /*11880*/  ISETP.GE.AND P0, PT, R12, R9, PT ;  /* 0x000000090c00720c */ /* 0x000fe40003f06270 */
[----:B------:R-:W-:Y:S02]  /*11890*/  @P1 LOP3.LUT R34, R34, 0x4, RZ, 0xfc, !PT ;  /* 0x0000000422221812 */ /* 0x000fe400078efcff */
[----:B------:R-:W-:Y:S02]  /*118a0*/  LOP3.LUT R12, R36, 0x80, RZ, 0xfc, !PT ;  /* 0x00000080240c7812 */ /* 0x000fe400078efcff */
[----:B------:R-:W-:Y:S02]  /*118b0*/  @P3 LOP3.LUT R34, R34, 0x10, RZ, 0xfc, !PT ;  /* 0x0000001022223812 */ /* 0x000fe400078efcff */
[----:B------:R-:W-:Y:S02]  /*118c0*/  LOP3.LUT R22, R22, 0xffff, RZ, 0xc0, !PT ;  /* 0x0000ffff16167812 */ /* 0x000fe400078ec0ff */
[----:B------:R-:W-:-:S04]  /*118d0*/  LOP3.LUT R34, R34, 0xfffffffd, RZ, 0xc0, !PT ;  /* 0xfffffffd22227812 */ /* 0x000fc800078ec0ff */
[----:B------:R-:W-:Y:S02]  /*118e0*/  @P0 LOP3.LUT R34, R34, 0x2, RZ, 0xfc, !PT ;  /* 0x0000000222220812 */ /* 0x000fe400078efcff */
[----:B------:R-:W-:Y:S02]  /*118f0*/  ISETP.GE.AND P0, PT, R12, R9, PT ;  /* 0x000000090c00720c */ /* 0x000fe40003f06270 */
[----:B------:R-:W-:-:S11]  /*11900*/  LOP3.LUT R34, R34, 0xfffffffe, RZ, 0xc0, !PT ;  /* 0xfffffffe22227812 */ /* 0x000fd600078ec0ff */
[----:B------:R-:W-:Y:S01]  /*11910*/  @P0 LOP3.LUT R34, R34, 0x1, RZ, 0xfc, !PT ;  /* 0x0000000122220812 */ /* 0x000fe200078efcff */
[----:B-1----:R-:W-:Y:S06]  /*11920*/  @!P3 BRA `(.L_x_4106) ;  /* 0x000000000004b947 */ /* 0x002fec0003800000 */
[----:B------:R-:W-:Y:S01]  /*11930*/  BPT.TRAP 0x1 ;  /* 0x000000040000795c */ /* 0x000fe20000300000 */
.L_x_4106:
[----:B------:R-:W-:Y:S01]  /*11940*/  IMAD R4, R30, 0x8, R18 ;  /* 0x000000081e047824 */ /* 0x000fe200078e0212 */
[----:B------:R-:W-:Y:S01]  /*11950*/  SHF.L.U32 R31, R33, 0x1f, RZ ;  /* 0x0000001f211f7819 */ /* 0x000fe200000006ff */
[----:B------:R-:W-:Y:S01]  /*11960*/  BSSY B0, `(.L_x_4107) ;  /* 0x0000004000007945 */ /* 0x000fe20003800000 */
[----:B------:R-:W-:Y:S02]  /*11970*/  SHF.R.S32.HI R25, RZ, 0x1f, R6 ;  /* 0x0000001fff197819 */ /* 0x000fe40000011406 */
[----:B------:R-:W0:Y:S02]  /*11980*/  SYNCS.PHASECHK.TRANS64.TRYWAIT P0, [R4+URZ+0x33480], R31 ;  /* 0x0334801f040075a7 */ /* 0x000e24000800017f */
[----:B0-----:R-:W-:Y:S05]  /*11990*/  @!P0 BRA `(.L_x_4108) ;  /* 0x0000005800108947 */ /* 0x001fea0003800000 */
.L_x_4186:
[----:B------:R-:W-:Y:S05]  /*119a0*/  BSYNC B0 ;  /* 0x0000000000007941 */ /* 0x000fea0003800000 */
.L_x_4107:
[----:B------:R-:W2:Y:S01]  /*119b0*/  LDL R12, [R1+0x18] ;  /* 0x00001800010c7983 */ /* 0x000ea20000100800 */
[----:B------:R-:W-:Y:S01]  /*119c0*/  ULDC.64 UR4, c[0x0][0x328] ;  /* 0x0000ca0000047ab9 */ /* 0x000fe20000000a00 */
[----:B-----5:R-:W-:Y:S01]  /*119d0*/  SHF.R.S32.HI R27, RZ, 0x1f, R5 ;  /* 0x0000001fff1b7819 */ /* 0x020fe20000011405 */
[----:B------:R-:W-:Y:S01]  /*119e0*/  IMAD R9, R25, UR4, RZ ;  /* 0x0000000419097c24 */ /* 0x000fe2000f8e02ff */
[----:B------:R-:W1:Y:S01]  /*119f0*/  S2R R13, SR_TID.X ;  /* 0x00000000000d7919 */ /* 0x000e620000002100 */
[C---:B------:R-:W-:Y:S01]  /*11a00*/  IMAD.WIDE.U32 R2, R6.reuse, UR4, RZ ;  /* 0x0000000406027c25 */ /* 0x040fe2000f8e00ff */
[----:B------:R-:W-:Y:S01]  /*11a10*/  ULDC.64 UR6, c[0x0][0x338] ;  /* 0x0000ce0000067ab9 */ /* 0x000fe20000000a00 */
[----:B------:R-:W-:Y:S02]  /*11a20*/  SHF.R.S32.HI R26, RZ, 0x1f, R7 ;  /* 0x0000001fff1a7819 */ /* 0x000fe40000011407 */
[----:B------:R-:W-:Y:S01]  /*11a30*/  IMAD R9, R6, UR5, R9 ;  /* 0x0000000506097c24 */ /* 0x000fe2000f8e0209 */
[----:B------:R-:W-:Y:S01]  /*11a40*/  SHF.R.S32.HI R28, RZ, 0x1f, R8 ;  /* 0x0000001fff1c7819 */ /* 0x000fe20000011408 */
[----:B------:R-:W-:Y:S01]  /*11a50*/  IMAD R10, R27, UR6, RZ ;  /* 0x000000061b0a7c24 */ /* 0x000fe2000f8e02ff */
[----:B------:R-:W-:Y:S01]  /*11a60*/  LOP3.LUT R34, R34, 0xffffffdf, RZ, 0xc0, !PT ;  /* 0xffffffdf22227812 */ /* 0x000fe200078ec0ff */
[----:B------:R-:W-:-:S02]  /*11a70*/  IMAD.IADD R3, R3, 0x1, R9 ;  /* 0x0000000103037824 */ /* 0x000fc400078e0209 */
[C---:B------:R-:W-:Y:S02]  /*11a80*/  IMAD R10, R5.reuse, UR7, R10 ;  /* 0x00000007050a7c24 */ /* 0x040fe4000f8e020a */
[----:B------:R-:W-:-:S04]  /*11a90*/  IMAD.WIDE.U32 R2, R5, UR6, R2 ;  /* 0x0000000605027c25 */ /* 0x000fc8000f8e0002 */
[----:B------:R-:W-:Y:S02]  /*11aa0*/  IMAD R9, R0, -0xa0, R23 ;  /* 0xffffff6000097824 */ /* 0x000fe400078e0217 */
[----:B------:R-:W-:Y:S02]  /*11ab0*/  IMAD R0, R26, UR4, RZ ;  /* 0x000000041a007c24 */ /* 0x000fe4000f8e02ff */
[----:B------:R-:W-:Y:S02]  /*11ac0*/  IMAD.IADD R11, R3, 0x1, R10 ;  /* 0x00000001030b7824 */ /* 0x000fe400078e020a */
[----:B------:R-:W-:Y:S02]  /*11ad0*/  IMAD.MOV.U32 R10, RZ, RZ, R2 ;  /* 0x000000ffff0a7224 */ /* 0x000fe400078e0002 */
[C---:B------:R-:W-:Y:S02]  /*11ae0*/  IMAD R0, R7.reuse, UR5, R0 ;  /* 0x0000000507007c24 */ /* 0x040fe4000f8e0200 */
[----:B------:R-:W-:Y:S01]  /*11af0*/  IMAD.WIDE.U32 R2, R7, UR4, RZ ;  /* 0x0000000407027c25 */ /* 0x000fe2000f8e00ff */
[----:B------:R-:W-:-:S03]  /*11b00*/  ULDC.64 UR4, c[0x0][0x330] ;  /* 0x0000cc0000047ab9 */ /* 0x000fc60000000a00 */
[----:B------:R-:W-:Y:S01]  /*11b10*/  IMAD.IADD R3, R3, 0x1, R0 ;  /* 0x0000000103037824 */ /* 0x000fe200078e0200 */
[----:B-1----:R-:W-:Y:S01]  /*11b20*/  LOP3.LUT R13, R13, 0x7f, RZ, 0xc0, !PT ;  /* 0x0000007f0d0d7812 */ /* 0x002fe200078ec0ff */
[----:B------:R-:W-:Y:S02]  /*11b30*/  IMAD R0, R28, UR6, RZ ;  /* 0x000000061c007c24 */ /* 0x000fe4000f8e02ff */
[----:B------:R-:W-:Y:S01]  /*11b40*/  IMAD.WIDE.U32 R2, R8, UR6, R2 ;  /* 0x0000000608027c25 */ /* 0x000fe2000f8e0002 */
[----:B------:R-:W-:-:S03]  /*11b50*/  SHF.R.U32.HI R13, RZ, 0x2, R13 ;  /* 0x00000002ff0d7819 */ /* 0x000fc6000001160d */
[----:B------:R-:W-:Y:S01]  /*11b60*/  IMAD R0, R8, UR7, R0 ;  /* 0x0000000708007c24 */ /* 0x000fe2000f8e0200 */
[----:B------:R-:W-:Y:S01]  /*11b70*/  ULDC.64 UR6, c[0x0][0x318] ;  /* 0x0000c60000067ab9 */ /* 0x000fe20000000a00 */
[----:B------:R-:W-:-:S04]  /*11b80*/  IMAD.WIDE.U32 R10, R22, UR4, R10 ;  /* 0x00000004160a7c25 */ /* 0x000fc8000f8e000a */
[----:B------:R-:W-:Y:S01]  /*11b90*/  IMAD.IADD R3, R3, 0x1, R0 ;  /* 0x0000000103037824 */ /* 0x000fe200078e0200 */
[----:B------:R-:W-:Y:S01]  /*11ba0*/  IADD3 R20, P0, R10, UR6, RZ ;  /* 0x000000060a147c10 */ /* 0x000fe2000ff1e0ff */
[C---:B------:R-:W-:Y:S02]  /*11bb0*/  IMAD R23, R22.reuse, UR5, RZ ;  /* 0x0000000516177c24 */ /* 0x040fe4000f8e02ff */
[----:B------:R-:W-:Y:S01]  /*11bc0*/  IMAD.WIDE.U32 R2, R22, UR4, R2 ;  /* 0x0000000416027c25 */ /* 0x000fe2000f8e0002 */
[----:B------:R-:W-:Y:S02]  /*11bd0*/  UMOV UR4, 0xffffffff ;  /* 0xffffffff00047882 */ /* 0x000fe40000000000 */
[----:B------:R-:W-:Y:S01]  /*11be0*/  IADD3.X R10, R11, UR7, R23, P0, !PT ;  /* 0x000000070b0a7c10 */ /* 0x000fe200087fe417 */
[----:B------:R-:W-:Y:S01]  /*11bf0*/  IMAD.IADD R9, R9, 0x1, -R13 ;  /* 0x0000000109097824 */ /* 0x000fe200078e0a0d */
[----:B------:R-:W-:-:S04]  /*11c00*/  IADD3 R24, P0, R2, UR6, RZ ;  /* 0x0000000602187c10 */ /* 0x000fc8000ff1e0ff */
[----:B------:R-:W-:Y:S02]  /*11c10*/  IADD3.X R23, R23, UR7, R3, P0, !PT ;  /* 0x0000000717177c10 */ /* 0x000fe400087fe403 */
[----:B------:R-:W-:-:S13]  /*11c20*/  ISETP.GE.AND P0, PT, R9, 0x1, PT ;  /* 0x000000010900780c */ /* 0x000fda0003f06270 */
[----:B------:R-:W-:Y:S01]  /*11c30*/  @P0 LOP3.LUT R34, R34, 0x20, RZ, 0xfc, !PT ;  /* 0x0000002022220812 */ /* 0x000fe200078efcff */
[----:B--2---:R-:W-:Y:S01]  /*11c40*/  IMAD R21, R30, 0x7800, R12 ;  /* 0x000078001e157824 */ /* 0x004fe200078e020c */
[----:B------:R-:W-:Y:S06]  /*11c50*/  BRA.DIV UR4, `(.L_x_4109) ;  /* 0x0000005604747947 */ /* 0x000fec000b800000 */
[----:B------:R-:W1:Y:S01]  /*11c60*/  SHFL.IDX PT, R2, R20, RZ, 0x1c1f ;  /* 0x001c1fff14027589 */ /* 0x000e6200000e0000 */
[----:B------:R-:W2:Y:S01]  /*11c70*/  LDC R12, c[0x0][0x2f4] ;  /* 0x0000bd00ff0c7b82 */ /* 0x000ea20000000800 */
[C---:B------:R-:W-:Y:S02]  /*11c80*/  LOP3.LUT R13, R36.reuse, 0x40, RZ, 0xfc, !PT ;  /* 0x00000040240d7812 */ /* 0x040fe400078efcff */
[----:B------:R-:W3:Y:S01]  /*11c90*/  SHFL.IDX PT, R0, R10, RZ, 0x1c1f ;  /* 0x001c1fff0a007589 */ /* 0x000ee200000e0000 */
[----:B------:R-:W-:Y:S02]  /*11ca0*/  LOP3.LUT R11, R36, 0x80, RZ, 0xfc, !PT ;  /* 0x00000080240b7812 */ /* 0x000fe400078efcff */
[C---:B------:R-:W-:Y:S01]  /*11cb0*/  ISETP.GE.AND P6, PT, R9.reuse, 0x81, PT ;  /* 0x000000810900780c */ /* 0x040fe20003fc6270 */
[----:B------:R-:W-:Y:S01]  /*11cc0*/  SHFL.IDX PT, R23, R23, RZ, 0x1c1f ;  /* 0x001c1fff17177589 */ /* 0x000fe200000e0000 */
[----:B------:R-:W-:Y:S02]  /*11cd0*/  LOP3.LUT R34, R34, 0xffffff7f, RZ, 0xc0, !PT ;  /* 0xffffff7f22227812 */ /* 0x000fe400078ec0ff */
[----:B------:R-:W-:-:S02]  /*11ce0*/  ISETP.GE.AND P5, PT, R9, 0x21, PT ;  /* 0x000000210900780c */ /* 0x000fc40003fa6270 */
[----:B------:R-:W-:-:S07]  /*11cf0*/  ISETP.GE.AND P4, PT, R9, 0x41, PT ;  /* 0x000000410900780c */ /* 0x000fce0003f86270 */
[----:B------:R-:W-:Y:S02]  /*11d00*/  @P6 LOP3.LUT R34, R34, 0x80, RZ, 0xfc, !PT ;  /* 0x0000008022226812 */ /* 0x000fe400078efcff */
[C---:B-1----:R-:W-:Y:S02]  /*11d10*/  IADD3 R2, P0, R36.reuse, R2, RZ ;  /* 0x0000000224027210 */ /* 0x042fe40007f1e0ff */
[-C--:B--2---:R-:W-:Y:S02]  /*11d20*/  ISETP.GE.AND P2, PT, R36, R12.reuse, PT ;  /* 0x0000000c2400720c */ /* 0x084fe40003f46270 */
[----:B------:R-:W-:Y:S01]  /*11d30*/  ISETP.GE.AND P1, PT, R13, R12, PT ;  /* 0x0000000c0d00720c */ /* 0x000fe20003f26270 */
[----:B---3--:R-:W-:Y:S01]  /*11d40*/  IMAD.X R3, RZ, RZ, R0, P0 ;  /* 0x000000ffff037224 */ /* 0x008fe200000e0600 */
[C---:B------:R-:W-:Y:S01]  /*11d50*/  ISETP.LT.OR P0, PT, R9.reuse, 0x1, P2 ;  /* 0x000000010900780c */ /* 0x040fe20001701670 */
[----:B------:R-:W-:Y:S01]  /*11d60*/  IMAD.IADD R0, R18, 0x1, R21 ;  /* 0x0000000112007824 */ /* 0x000fe200078e0215 */
[----:B------:R-:W-:-:S11]  /*11d70*/  ISETP.LT.OR P3, PT, R9, 0x1, P1 ;  /* 0x000000010900780c */ /* 0x000fd60000f61670 */
        /* <DEDUP_REMOVED lines=30> */
[----:B------:R-:W-:Y:S01]  /*11f60*/  LDGSTS.E.BYPASS.LTC128B.128 [R0+0x10a00], desc[UR50][R2.64], !P3 ;  /* 0x10a0000002007fae */ /* 0x000fe2000d901d72 */
[----:B------:R-:W-:-:S13]  /*11f70*/  ISETP.LT.OR P3, PT, R9, 0x61, P1 ;  /* 0x000000610900780c */ /* 0x000fda0000f61670 */
[----:B------:R-:W-:Y:S01]  /*11f80*/  LDGSTS.E.BYPASS.LTC128B.128 [R0+0x13200], desc[UR50][R2.64+0x40], !P3 ;  /* 0x1320004002007fae */ /* 0x000fe2000d901d72 */
[----:B------:R-:W-:-:S13]  /*11f90*/  ISETP.LT.OR P3, PT, R9, 0x61, P0 ;  /* 0x000000610900780c */ /* 0x000fda0000761670 */
[----:B------:R1:W-:Y:S01]  /*11fa0*/  LDGSTS.E.BYPASS.LTC128B.128 [R0+0x15a00], desc[UR50][R2.64+0x80], !P3 ;  /* 0x15a0008002007fae */ /* 0x0003e2000d901d72 */
[----:B------:R-:W-:-:S03]  /*11fb0*/  ISETP.GE.AND P3, PT, R9, 0x61, PT ;  /* 0x000000610900780c */ /* 0x000fc60003f66270 */
[----:B-1----:R1:W2:Y:S10]  /*11fc0*/  SHFL.IDX PT, R2, R24, RZ, 0x1c1f ;  /* 0x001c1fff18027589 */ /* 0x0022b400000e0000 */
.L_x_4198:
[C---:B------:R-:W-:Y:S02]  /*11fd0*/  ISETP.LT.OR P2, PT, R9.reuse, 0x81, P2 ;  /* 0x000000810900780c */ /* 0x040fe40001741670 */
        /* <DEDUP_REMOVED lines=8> */
[----:B------:R2:W-:Y:S04]  /*12060*/  LDGSTS.E.BYPASS.LTC128B.128 [R0+0x13a00], desc[UR50][R2.64+0x40], !P1 ;  /* 0x13a0004002007fae */ /* 0x0005e8000c901d72 */
[----:B------:R2:W-:Y:S01]  /*12070*/  LDGSTS.E.BYPASS.LTC128B.128 [R0+0x16200], desc[UR50][R2.64+0x80], !P0 ;  /* 0x1620008002007fae */ /* 0x0005e2000c101d72 */
[----:B------:R-:W-:Y:S01]  /*12080*/  PLOP3.LUT P0, PT, PT, PT, PT, 0x80, 0x0 ;  /* 0x000000000000781c */ /* 0x000fe20003f0f070 */
[----:B------:R-:W-:-:S12]  /*12090*/  NOP ;  /* 0x0000000000007918 */ /* 0x000fd80000000000 */
.L_x_4110:
        /* <DEDUP_REMOVED lines=11> */
.L_x_4111:
[----:B------:R2:W-:Y:S01]  /*12150*/  SYNCS.ARRIVE.TRANS64.A1T0 RZ, [R4+URZ+0x33470], RZ ;  /* 0x033470ff04ff79a7 */ /* 0x0005e2000810003f */
[----:B------:R-:W-:Y:S05]  /*12160*/  @!P2 BRA `(.L_x_4112) ;  /* 0x000000000004a947 */ /* 0x000fea0003800000 */
[----:B------:R-:W-:Y:S01]  /*12170*/  BPT.TRAP 0x1 ;  /* 0x000000040000795c */ /* 0x000fe20000300000 */
.L_x_4112:
[----:B------:R-:W3:Y:S01]  /*12180*/  SYNCS.PHASECHK.TRANS64.TRYWAIT P0, [R4+URZ+0x33440], R31 ;  /* 0x0334401f040075a7 */ /* 0x000ee2000800017f */
[----:B------:R-:W-:Y:S04]  /*12190*/  BSSY B0, `(.L_x_4113) ;  /* 0x0000002000007945 */ /* 0x000fe80003800000 */
[----:B---3--:R-:W-:Y:S05]  /*121a0*/  @!P0 BRA `(.L_x_4114) ;  /* 0x00000058002c8947 */ /* 0x008fea0003800000 */
.L_x_4199:
[----:B------:R-:W-:Y:S05]  /*121b0*/  BSYNC B0 ;  /* 0x0000000000007941 */ /* 0x000fea0003800000 */
.L_x_4113:
[----:B------:R-:W-:Y:S01]  /*121c0*/  ULDC.64 UR4, c[0x0][0x300] ;  /* 0x0000c00000047ab9 */ /* 0x000fe20000000a00 */
[----:B------:R-:W-:Y:S01]  /*121d0*/  ULDC.64 UR6, c[0x0][0x310] ;  /* 0x0000c40000067ab9 */ /* 0x000fe20000000a00 */
[----:B------:R-:W-:Y:S02]  /*121e0*/  IMAD R9, R25, UR4, RZ ;  /* 0x0000000419097c24 */ /* 0x000fe4000f8e02ff */
[----:B------:R-:W-:-:S04]  /*121f0*/  IMAD.WIDE.U32 R2, R6, UR4, RZ ;  /* 0x0000000406027c25 */ /* 0x000fc8000f8e00ff */
[----:B------:R-:W-:Y:S02]  /*12200*/  IMAD R9, R6, UR5, R9 ;  /* 0x0000000506097c24 */ /* 0x000fe4000f8e0209 */
[----:B------:R-:W-:Y:S02]  /*12210*/  IMAD R27, R27, UR6, RZ ;  /* 0x000000061b1b7c24 */ /* 0x000fe4000f8e02ff */
[----:B------:R-:W-:Y:S02]  /*12220*/  IMAD.IADD R3, R3, 0x1, R9 ;  /* 0x0000000103037824 */ /* 0x000fe400078e0209 */
[C---:B------:R-:W-:Y:S02]  /*12230*/  IMAD R27, R5.reuse, UR7, R27 ;  /* 0x00000007051b7c24 */ /* 0x040fe4000f8e021b */
[----:B------:R-:W-:-:S04]  /*12240*/  IMAD.WIDE.U32 R2, R5, UR6, R2 ;  /* 0x0000000605027c25 */ /* 0x000fc8000f8e0002 */
[----:B------:R-:W-:Y:S02]  /*12250*/  IMAD R5, R26, UR4, RZ ;  /* 0x000000041a057c24 */ /* 0x000fe4000f8e02ff */
[----:B------:R-:W-:Y:S02]  /*12260*/  IMAD.IADD R11, R3, 0x1, R27 ;  /* 0x00000001030b7824 */ /* 0x000fe400078e021b */
[----:B------:R-:W-:Y:S02]  /*12270*/  IMAD.MOV.U32 R10, RZ, RZ, R2 ;  /* 0x000000ffff0a7224 */ /* 0x000fe400078e0002 */
        /* <DEDUP_REMOVED lines=14> */
[----:B------:R-:W-:Y:S02]  /*12360*/  IADD3.X R10, R11, UR7, R8, P0, !PT ;  /* 0x000000070b0a7c10 */ /* 0x000fe400087fe408 */
[----:B------:R-:W-:-:S04]  /*12370*/  IADD3 R7, P0, R2, UR6, RZ ;  /* 0x0000000602077c10 */ /* 0x000fc8000ff1e0ff */
[----:B------:R-:W-:Y:S01]  /*12380*/  IADD3.X R6, R8, UR7, R3, P0, !PT ;  /* 0x0000000708067c10 */ /* 0x000fe200087fe403 */
[----:B------:R-:W-:Y:S08]  /*12390*/  BRA.DIV UR4, `(.L_x_4115) ;  /* 0x0000005604c47947 */ /* 0x000ff0000b800000 */
[----:B------:R-:W4:Y:S01]  /*123a0*/  SHFL.IDX PT, R3, R5, RZ, 0x1c1f ;  /* 0x001c1fff05037589 */ /* 0x000f2200000e0000 */
[----:B------:R-:W-:Y:S01]  /*123b0*/  LOP3.LUT R34, R34, 0xfffffdff, RZ, 0xc0, !PT ;  /* 0xfffffdff22227812 */ /* 0x000fe200078ec0ff */
[----:B------:R-:W5:Y:S01]  /*123c0*/  LDC R9, c[0x0][0x2f4] ;  /* 0x0000bd00ff097b82 */ /* 0x000f620000000800 */
[----:B------:R-:W-:Y:S01]  /*123d0*/  LOP3.LUT R11, R36, 0x40, RZ, 0xfc, !PT ;  /* 0x00000040240b7812 */ /* 0x000fe200078efcff */
[----:B------:R-:W0:Y:S01]  /*123e0*/  SHFL.IDX PT, R2, R10, RZ, 0x1c1f ;  /* 0x001c1fff0a027589 */ /* 0x000e2200000e0000 */
[----:B------:R-:W-:Y:S02]  /*123f0*/  @P3 LOP3.LUT R34, R34, 0x200, RZ, 0xfc, !PT ;  /* 0x0000020022223812 */ /* 0x000fe400078efcff */
[----:B------:R-:W-:Y:S01]  /*12400*/  LOP3.LUT R8, R36, 0x80, RZ, 0xfc, !PT ;  /* 0x0000008024087812 */ /* 0x000fe200078efcff */
[----:B------:R-:W-:Y:S01]  /*12410*/  SHFL.IDX PT, R6, R6, RZ, 0x1c1f ;  /* 0x001c1fff06067589 */ /* 0x000fe200000e0000 */
[----:B------:R-:W-:-:S03]  /*12420*/  LOP3.LUT P3, RZ, R34, 0x20, RZ, 0xc0, !PT ;  /* 0x0000002022ff7812 */ /* 0x000fc6000786c0ff */
[----:B------:R-:W-:Y:S10]  /*12430*/  SHFL.IDX PT, R14, R7, RZ, 0x1c1f ;  /* 0x001c1fff070e7589 */ /* 0x000ff400000e0000 */
[----:B----4-:R-:W-:-:S02]  /*12440*/  @P3 IADD3 R3, P0, R36, R3, RZ ;  /* 0x0000000324033210 */ /* 0x010fc40007f1e0ff */
[-C--:B-----5:R-:W-:Y:S02]  /*12450*/  ISETP.GE.AND P6, PT, R36, R9.reuse, PT ;  /* 0x000000092400720c */ /* 0x0a0fe40003fc6270 */
[-C--:B------:R-:W-:Y:S01]  /*12460*/  ISETP.GE.AND P2, PT, R11, R9.reuse, PT ;  /* 0x000000090b00720c */ /* 0x080fe20003f46270 */
[----:B0-----:R-:W-:Y:S01]  /*12470*/  @P3 IMAD.X R2, RZ, RZ, R2, P0 ;  /* 0x000000ffff023224 */ /* 0x001fe200000e0602 */
[----:B------:R-:W-:-:S04]  /*12480*/  ISETP.GE.AND P1, PT, R8, R9, PT ;  /* 0x000000090800720c */ /* 0x000fc80003f26270 */
[----:B------:R-:W-:-:S04]  /*12490*/  @P3 LOP3.LUT R3, R3, R2, RZ, 0x3c, !PT ;  /* 0x0000000203033212 */ /* 0x000fc800078e3cff */
[----:B------:R-:W-:-:S04]  /*124a0*/  @P3 LOP3.LUT R2, R3, R2, RZ, 0x3c, !PT ;  /* 0x0000000203023212 */ /* 0x000fc800078e3cff */
[----:B------:R-:W-:-:S05]  /*124b0*/  @P3 LOP3.LUT R3, R3, R2, RZ, 0x3c, !PT ;  /* 0x0000000203033212 */ /* 0x000fca00078e3cff */
[----:B------:R-:W-:Y:S04]  /*124c0*/  @P3 LDGSTS.E.BYPASS.LTC128B.128 [R0+0x24200], desc[UR50][R2.64], !P6 ;  /* 0x2420000002003fae */ /* 0x000fe8000f101d72 */
[----:B------:R-:W-:Y:S04]  /*124d0*/  @P3 LDGSTS.E.BYPASS.LTC128B.128 [R0+0x26a00], desc[UR50][R2.64+0x40], !P2 ;  /* 0x26a0004002003fae */ /* 0x000fe8000d101d72 */
[----:B------:R0:W-:Y:S01]  /*124e0*/  @P3 LDGSTS.E.BYPASS.LTC128B.128 [R0+0x29200], desc[UR50][R2.64+0x80], !P1 ;  /* 0x2920008002003fae */ /* 0x0001e2000c901d72 */
[----:B------:R-:W-:-:S03]  /*124f0*/  LOP3.LUT P3, RZ, R34, 0x200, RZ, 0xc0, !PT ;  /* 0x0000020022ff7812 */ /* 0x000fc6000786c0ff */
[----:B0-----:R-:W0:Y:S04]  /*12500*/  SHFL.IDX PT, R3, R5, 0x1, 0x1c1f ;  /* 0x003c1f0005037f89 */ /* 0x001e2800000e0000 */
[----:B------:R-:W4:Y:S01]  /*12510*/  SHFL.IDX PT, R2, R10, 0x1, 0x1c1f ;  /* 0x003c1f000a027f89 */ /* 0x000f2200000e0000 */
[----:B0-----:R-:W-:-:S05]  /*12520*/  @P5 IADD3 R3, P0, R36, R3, RZ ;  /* 0x0000000324035210 */ /* 0x001fca0007f1e0ff */
[----:B----4-:R-:W-:-:S05]  /*12530*/  @P5 IMAD.X R2, RZ, RZ, R2, P0 ;  /* 0x000000ffff025224 */ /* 0x010fca00000e0602 */
[----:B------:R-:W-:-:S04]  /*12540*/  @P5 LOP3.LUT R3, R3, R2, RZ, 0x3c, !PT ;  /* 0x0000000203035212 */ /* 0x000fc800078e3cff */
[----:B------:R-:W-:-:S04]  /*12550*/  @P5 LOP3.LUT R2, R3, R2, RZ, 0x3c, !PT ;  /* 0x0000000203025212 */ /* 0x000fc800078e3cff */
[----:B------:R-:W-:-:S05]  /*12560*/  @P5 LOP3.LUT R3, R3, R2, RZ, 0x3c, !PT ;  /* 0x0000000203035212 */ /* 0x000fca00078e3cff */
[----:B------:R-:W-:Y:S04]  /*12570*/  @P5 LDGSTS.E.BYPASS.LTC128B.128 [R0+0x24a00], desc[UR50][R2.64], !P6 ;  /* 0x24a0000002005fae */ /* 0x000fe8000f101d72 */
[----:B------:R-:W-:Y:S04]  /*12580*/  @P5 LDGSTS.E.BYPASS.LTC128B.128 [R0+0x27200], desc[UR50][R2.64+0x40], !P2 ;  /* 0x2720004002005fae */ /* 0x000fe8000d101d72 */
[----:B------:R0:W-:Y:S04]  /*12590*/  @P5 LDGSTS.E.BYPASS.LTC128B.128 [R0+0x29a00], desc[UR50][R2.64+0x80], !P1 ;  /* 0x29a0008002005fae */ /* 0x0001e8000c901d72 */
[----:B0-----:R-:W0:Y:S04]  /*125a0*/  SHFL.IDX PT, R3, R5, 0x2, 0x1c1f ;  /* 0x005c1f0005037f89 */ /* 0x001e2800000e0000 */
[----:B------:R-:W4:Y:S04]  /*125b0*/  SHFL.IDX PT, R2, R10, 0x2, 0x1c1f ;  /* 0x005c1f000a027f89 */ /* 0x000f2800000e0000 */
[----:B------:R-:W5:Y:S04]  /*125c0*/  SHFL.IDX PT, R5, R5, 0x3, 0x1c1f ;  /* 0x007c1f0005057f89 */ /* 0x000f6800000e0000 */
[----:B------:R-:W1:Y:S01]  /*125d0*/  SHFL.IDX PT, R10, R10, 0x3, 0x1c1f ;  /* 0x007c1f000a0a7f89 */ /* 0x000e6200000e0000 */
[----:B0-----:R-:W-:-:S05]  /*125e0*/  @P4 IADD3 R3, P0, R36, R3, RZ ;  /* 0x0000000324034210 */ /* 0x001fca0007f1e0ff */
[----:B----4-:R-:W-:Y:S01]  /*125f0*/  @P4 IMAD.X R2, RZ, RZ, R2, P0 ;  /* 0x000000ffff024224 */ /* 0x010fe200000e0602 */
[----:B-----5:R-:W-:-:S04]  /*12600*/  @P3 IADD3 R8, P0, R36, R5, RZ ;  /* 0x0000000524083210 */ /* 0x020fc80007f1e0ff */
[----:B------:R-:W-:Y:S01]  /*12610*/  @P4 LOP3.LUT R3, R3, R2, RZ, 0x3c, !PT ;  /* 0x0000000203034212 */ /* 0x000fe200078e3cff */
[----:B-1----:R-:W-:-:S03]  /*12620*/  @P3 IMAD.X R9, RZ, RZ, R10, P0 ;  /* 0x000000ffff093224 */ /* 0x002fc600000e060a */
[----:B------:R-:W-:-:S04]  /*12630*/  @P4 LOP3.LUT R2, R3, R2, RZ, 0x3c, !PT ;  /* 0x0000000203024212 */ /* 0x000fc800078e3cff */
[----:B------:R-:W-:-:S05]  /*12640*/  @P4 LOP3.LUT R3, R3, R2, RZ, 0x3c, !PT ;  /* 0x0000000203034212 */ /* 0x000fca00078e3cff */
[----:B------:R-:W-:Y:S04]  /*12650*/  @P4 LDGSTS.E.BYPASS.LTC128B.128 [R0+0x25200], desc[UR50][R2.64], !P6 ;  /* 0x2520000002004fae */ /* 0x000fe8000f101d72 */
[----:B------:R-:W-:Y:S04]  /*12660*/  @P4 LDGSTS.E.BYPASS.LTC128B.128 [R0+0x27a00], desc[UR50][R2.64+0x40], !P2 ;  /* 0x27a0004002004fae */ /* 0x000fe8000d101d72 */
[----:B------:R0:W-:Y:S02]  /*12670*/  @P4 LDGSTS.E.BYPASS.LTC128B.128 [R0+0x2a200], desc[UR50][R2.64+0x80], !P1 ;  /* 0x2a20008002004fae */ /* 0x0001e4000c901d72 */
[----:B0-----:R-:W-:-:S02]  /*12680*/  @P3 IMAD.MOV.U32 R2, RZ, RZ, R8 ;  /* 0x000000ffff023224 */ /* 0x001fc400078e0008 */
[----:B------:R-:W-:-:S05]  /*12690*/  @P3 IMAD.MOV.U32 R3, RZ, RZ, R9 ;  /* 0x000000ffff033224 */ /* 0x000fca00078e0009 */
[----:B------:R0:W-:Y:S04]  /*126a0*/  @P3 LDGSTS.E.BYPASS.LTC128B.128 [R0+0x25a00], desc[UR50][R2.64], !P6 ;  /* 0x25a0000002003fae */ /* 0x0001e8000f101d72 */
[----:B------:R0:W-:Y:S04]  /*126b0*/  @P3 LDGSTS.E.BYPASS.LTC128B.128 [R0+0x28200], desc[UR50][R2.64+0x40], !P2 ;  /* 0x2820004002003fae */ /* 0x0001e8000d101d72 */
[----:B------:R0:W-:Y:S02]  /*126c0*/  @P3 LDGSTS.E.BYPASS.LTC128B.128 [R0+0x2aa00], desc[UR50][R2.64+0x80], !P1 ;  /* 0x2aa0008002003fae */ /* 0x0001e4000c901d72 */
.L_x_4211:
[----:B------:R-:W-:Y:S01]  /*126d0*/  LOP3.LUT P0, RZ, R34, 0x80, RZ, 0xc0, !PT ;  /* 0x0000008022ff7812 */ /* 0x000fe2000780c0ff */
[----:B------:R-:W-:-:S12]  /*126e0*/  BSSY B0, `(.L_x_4116) ;  /* 0x0000010000007945 */ /* 0x000fd80003800000 */
[----:B------:R-:W-:Y:S05]  /*126f0*/  @!P0 BRA `(.L_x_4117) ;  /* 0x0000000000388947 */ /* 0x000fea0003800000 */
[----:B------:R-:W1:Y:S01]  /*12700*/  LDC R7, c[0x0][0x2f4] ;  /* 0x0000bd00ff077b82 */ /* 0x000e620000000800 */
[C---:B------:R-:W-:Y:S02]  /*12710*/  LOP3.LUT R8, R36.reuse, 0x40, RZ, 0xfc, !PT ;  /* 0x0000004024087812 */ /* 0x040fe400078efcff */
[C---:B------:R-:W-:Y:S02]  /*12720*/  LOP3.LUT R5, R36.reuse, 0x80, RZ, 0xfc, !PT ;  /* 0x0000008024057812 */ /* 0x040fe400078efcff */
[----:B0-----:R-:W-:-:S05]  /*12730*/  IADD3 R2, P0, R36, R14, RZ ;  /* 0x0000000e24027210 */ /* 0x001fca0007f1e0ff */
[----:B------:R-:W-:Y:S01]  /*12740*/  IMAD.X R3, RZ, RZ, R6, P0 ;  /* 0x000000ffff037224 */ /* 0x000fe200000e0606 */
[-C--:B-1----:R-:W-:Y:S02]  /*12750*/  ISETP.GE.AND P3, PT, R36, R7.reuse, PT ;  /* 0x000000072400720c */ /* 0x082fe40003f66270 */
        /* <DEDUP_REMOVED lines=8> */
.L_x_4117:
[----:B------:R-:W-:Y:S05]  /*127e0*/  BSYNC B0 ;  /* 0x0000000000007941 */ /* 0x000fea0003800000 */
.L_x_4116:
[----:B------:R-:W-:Y:S01]  /*127f0*/  NOP ;  /* 0x0000000000007918 */ /* 0x000fe20000000000 */
[----:B------:R-:W-:-:S13]  /*12800*/  PLOP3.LUT P0, PT, PT, PT, PT, 0x80, 0x0 ;  /* 0x000000000000781c */ /* 0x000fda0003f0f070 */
.L_x_4118:
[----:B------:R-:W-:Y:S02]  /*12810*/  PLOP3.LUT P1, PT, P1, P0, PT, 0xa2, 0x0 ;  /* 0x000000000000781c */ /* 0x000fe40000f21472 */
[----:B------:R-:W-:-:S08]  /*12820*/  @P0 R2UR P1, UR4, R4 ;  /* 0x00000000040402ca */ /* 0x000fd00000020000 */
[----:B------:R-:W-:-:S05]  /*12830*/  @P0 PLOP3.LUT P0, PT, P1, PT, PT, 0x80, 0x0 ;  /* 0x000000000000081c */ /* 0x000fca0000f0f070 */
[----:B------:R-:W-:Y:S01]  /*12840*/  @!P1 SYNCS.ARRIVE.TRANS64.RED.A0T1 RZ, [UR4+0x33430], RZ ;  /* 0x033430ffffff99a7 */ /* 0x000fe20008200404 */
[----:B------:R-:W-:Y:S07]  /*12850*/  @!P1 ARRIVES.LDGSTSBAR.64.TRANSCNT [UR4+0x33430] ;  /* 0x03343000ff0099b0 */ /* 0x000fee0008000a84 */
[----:B------:R-:W-:Y:S05]  /*12860*/  @P0 BRA.U.ANY `(.L_x_4118) ;  /* 0xfffffffd00e80947 */ /* 0x000fea000393ffff */
[----:B------:R-:W-:Y:S01]  /*12870*/  NOP ;  /* 0x0000000000007918 */ /* 0x000fe20000000000 */
[----:B01----:R-:W-:-:S05]  /*12880*/  IMAD.U32 R0, RZ, RZ, UR43 ;  /* 0x0000002bff007e24 */ /* 0x003fca000f8e00ff */
[----:B------:R-:W-:-:S13]  /*12890*/  ISETP.NE.AND P2, PT, R0, 0x3, PT ;  /* 0x000000030000780c */ /* 0x000fda0003f45270 */
[----:B------:R-:W-:Y:S05]  /*128a0*/  @!P2 BRA `(.L_x_4119) ;  /* 0x000000000004a947 */ /* 0x000fea0003800000 */
[----:B------:R-:W-:Y:S01]  /*128b0*/  BPT.TRAP 0x1 ;  /* 0x000000040000795c */ /* 0x000fe20000300000 */
.L_x_4119:
        /* <DEDUP_REMOVED lines=9> */
[----:B------:R-:W-:Y:S02]  /*12950*/  ULDC.64 UR6, c[0x0][0x298] ;  /* 0x0000a60000067ab9 */ /* 0x000fe40000000a00 */
[----:B------:R-:W-:Y:S02]  /*12960*/  UIMAD UR4, UR4, UR6, URZ ;  /* 0x00000006040472a4 */ /* 0x000fe4000f8e023f */
[----:B------:R-:W-:Y:S02]  /*12970*/  UIMAD.WIDE.U32 UR36, UR38, UR6, URZ ;  /* 0x00000006262472a5 */ /* 0x000fe4000f8e003f */
[----:B------:R-:W-:Y:S02]  /*12980*/  UIMAD UR4, UR38, UR7, UR4 ;  /* 0x00000007260472a4 */ /* 0x000fe4000f8e0204 */
[----:B------:R-:W-:-:S02]  /*12990*/  USEL UR38, UR41, URZ, !UP0 ;  /* 0x0000003f29267287 */ /* 0x000fc4000c000000 */
[----:B------:R-:W-:Y:S01]  /*129a0*/  UIADD3 UR41, UR37, UR4, URZ ;  /* 0x0000000425297290 */ /* 0x000fe2000fffe03f */
[----:B------:R-:W-:Y:S11]  /*129b0*/  @!P0 BRA `(.L_x_4121) ;  /* 0x0000000000408947 */ /* 0x000ff60003800000 */
[----:B------:R-:W-:Y:S01]  /*129c0*/  MOV R2, 0x0 ;  /* 0x0000000000027802 */ /* 0x000fe20000000f00 */
[----:B------:R-:W-:Y:S01]  /*129d0*/  ULDC.64 UR6, c[0x4][0x1b0] ;  /* 0x01006c0000067ab9 */ /* 0x000fe20000000a00 */
[----:B------:R-:W-:Y:S01]  /*129e0*/  ULDC.64 UR8, c[0x4][0x1b8] ;  /* 0x01006e0000087ab9 */ /* 0x000fe20000000a00 */
[----:B------:R-:W-:Y:S01]  /*129f0*/  ULDC.64 UR4, c[0x4][0xd0] ;  /* 0x0100340000047ab9 */ /* 0x000fe20000000a00 */
[----:B0-23--:R-:W-:Y:S02]  /*12a00*/  IMAD.U32 R4, RZ, RZ, UR6 ;  /* 0x00000006ff047e24 */ /* 0x00dfe4000f8e00ff */
        /* <DEDUP_REMOVED lines=11> */
.L_x_4121:
[----:B------:R-:W-:Y:S05]  /*12ac0*/  BSYNC B6 ;  /* 0x0000000000067941 */ /* 0x000fea0003800000 */
.L_x_4120:
[----:B------:R-:W4:Y:S01]  /*12ad0*/  LDL.LU R21, [R1+0x4] ;  /* 0x0000040001157983 */ /* 0x000f220000300800 */
[----:B------:R-:W1:Y:S01]  /*12ae0*/  LDC R6, c[0x0][0x448] ;  /* 0x00011200ff067b82 */ /* 0x000e620000000800 */
[----:B------:R-:W0:Y:S01]  /*12af0*/  S2R R2, SR_TID.X ;  /* 0x0000000000027919 */ /* 0x000e220000002100 */
[----:B------:R-:W2:Y:S01]  /*12b00*/  S2R R20, SR_TID.X ;  /* 0x0000000000147919 */ /* 0x000ea20000002100 */
[----:B------:R-:W-:Y:S01]  /*12b10*/  R2UR UR8, R22 ;  /* 0x00000000160872ca */ /* 0x000fe200000e0000 */
[----:B------:R-:W-:Y:S01]  /*12b20*/  ULDC.64 UR6, c[0x0][0x2d8] ;  /* 0x0000b60000067ab9 */ /* 0x000fe20000000a00 */
[----:B------:R0:W5:Y:S01]  /*12b30*/  LDL R8, [R1+0x1c] ;  /* 0x00001c0001087983 */ /* 0x0001620000100800 */
[----:B-1----:R-:W-:Y:S02]  /*12b40*/  ISETP.NE.AND P0, PT, R6, 0x1, PT ;  /* 0x000000010600780c */ /* 0x002fe40003f05270 */
[----:B0-----:R-:W-:-:S11]  /*12b50*/  LOP3.LUT R2, R2, 0x7f, RZ, 0xc0, !PT ;  /* 0x0000007f02027812 */ /* 0x001fd600078ec0ff */
[----:B------:R-:W0:Y:S01]  /*12b60*/  @P0 LDC R0, c[0x0][0x450] ;  /* 0x00011400ff000b82 */ /* 0x000e220000000800 */
[----:B------:R-:W-:Y:S01]  /*12b70*/  SHF.R.U32.HI R2, RZ, 0x2, R2 ;  /* 0x00000002ff027819 */ /* 0x000fe20000011602 */
[----:B--2---:R-:W-:-:S05]  /*12b80*/  IMAD.SHL.U32 R20, R20, 0x20, RZ ;  /* 0x0000002014147824 */ /* 0x004fca00078e00ff */
[----:B------:R-:W-:Y:S02]  /*12b90*/  LOP3.LUT R20, R2, 0x60, R20, 0xf8, !PT ;  /* 0x0000006002147812 */ /* 0x000fe400078ef814 */
[----:B------:R-:W1:Y:S01]  /*12ba0*/  @P0 LDC R2, c[0x0][0x44c] ;  /* 0x00011300ff020b82 */ /* 0x000e620000000800 */
[----:B------:R-:W-:Y:S01]  /*12bb0*/  R2UR UR10, R22 ;  /* 0x00000000160a72ca */ /* 0x000fe200000e0000 */
[----:B------:R-:W-:Y:S01]  /*12bc0*/  UMOV UR4, UR36 ;  /* 0x0000002400047c82 */ /* 0x000fe20008000000 */
[----:B------:R-:W-:Y:S02]  /*12bd0*/  UMOV UR5, UR41 ;  /* 0x0000002900057c82 */ /* 0x000fe40008000000 */
[----:B------:R-:W-:-:S03]  /*12be0*/  UIMAD.WIDE.U32 UR4, UR8, UR6, UR4 ;  /* 0x00000006080472a5 */ /* 0x000fc6000f8e0004 */
[----:B------:R-:W-:Y:S02]  /*12bf0*/  ULDC.64 UR8, c[0x0][0x2e0] ;  /* 0x0000b80000087ab9 */ /* 0x000fe40000000a00 */
[----:B------:R-:W-:-:S04]  /*12c00*/  UIMAD UR6, UR40, UR8, URZ ;  /* 0x00000008280672a4 */ /* 0x000fc8000f8e023f */
[----:B------:R-:W-:Y:S02]  /*12c10*/  UIMAD UR5, UR10, UR7, UR5 ;  /* 0x000000070a0572a4 */ /* 0x000fe4000f8e0205 */
[----:B------:R-:W-:Y:S02]  /*12c20*/  UIMAD UR6, UR38, UR9, UR6 ;  /* 0x00000009260672a4 */ /* 0x000fe4000f8e0206 */
[----:B------:R-:W-:-:S04]  /*12c30*/  UIMAD.WIDE.U32 UR4, UR38, UR8, UR4 ;  /* 0x00000008260472a5 */ /* 0x000fc8000f8e0004 */
[----:B------:R-:W-:-:S03]  /*12c40*/  UIADD3 UR5, UR5, UR6, URZ ;  /* 0x0000000605057290 */ /* 0x000fc6000fffe03f */
[----:B------:R-:W-:Y:S01]  /*12c50*/  ULDC.64 UR6, c[0x0][0x2d0] ;  /* 0x0000b40000067ab9 */ /* 0x000fe20000000a00 */
[C---:B------:R-:W-:Y:S02]  /*12c60*/  LOP3.LUT R10, R36.reuse, 0x40, RZ, 0xfc, !PT ;  /* 0x00000040240a7812 */ /* 0x040fe400078efcff */
[----:B------:R-:W-:Y:S01]  /*12c70*/  LOP3.LUT R11, R36, 0x80, RZ, 0xfc, !PT ;  /* 0x00000080240b7812 */ /* 0x000fe200078efcff */
[----:B----4-:R-:W-:-:S05]  /*12c80*/  IMAD.SHL.U32 R5, R21, 0x80, RZ ;  /* 0x0000008015057824 */ /* 0x010fca00078e00ff */
[----:B------:R-:W-:-:S05]  /*12c90*/  LOP3.LUT R9, R20, R5, RZ, 0xfc, !PT ;  /* 0x0000000514097212 */ /* 0x000fca00078efcff */
[----:B-1----:R-:W-:-:S04]  /*12ca0*/  @P0 IMAD.HI.U32 R3, R9, R2, RZ ;  /* 0x0000000209030227 */ /* 0x002fc800078e00ff */
[----:B------:R-:W-:Y:S01]  /*12cb0*/  IMAD.MOV.U32 R2, RZ, RZ, R9 ;  /* 0x000000ffff027224 */ /* 0x000fe200078e0009 */
[----:B0-----:R-:W-:Y:S01]  /*12cc0*/  @P0 SHF.R.U32.HI R2, RZ, R0, R3 ;  /* 0x00000000ff020219 */ /* 0x001fe20000011603 */
[----:B------:R-:W0:Y:S03]  /*12cd0*/  S2R R20, SR_TID.X ;  /* 0x0000000000147919 */ /* 0x000e260000002100 */
[----:B------:R-:W-:-:S05]  /*12ce0*/  SHF.R.S32.HI R0, RZ, 0x1f, R2 ;  /* 0x0000001fff007819 */ /* 0x000fca0000011402 */
[----:B------:R-:W-:Y:S02]  /*12cf0*/  IMAD R7, R0, UR6, RZ ;  /* 0x0000000600077c24 */ /* 0x000fe4000f8e02ff */
[----:B------:R-:W-:Y:S02]  /*12d00*/  IMAD.MOV R0, RZ, RZ, -R2 ;  /* 0x000000ffff007224 */ /* 0x000fe400078e0a02 */
[----:B------:R-:W-:Y:S02]  /*12d10*/  IMAD.U32 R3, RZ, RZ, UR6 ;  /* 0x00000006ff037e24 */ /* 0x000fe4000f8e00ff */
[----:B------:R-:W-:Y:S02]  /*12d20*/  IMAD R0, R6, R0, R9 ;  /* 0x0000000006007224 */ /* 0x000fe400078e0209 */
[C---:B------:R-:W-:Y:S02]  /*12d30*/  IMAD R7, R2.reuse, UR7, R7 ;  /* 0x0000000702077c24 */ /* 0x040fe4000f8e0207 */
[----:B------:R-:W-:Y:S01]  /*12d40*/  IMAD.WIDE.U32 R2, R2, R3, UR4 ;  /* 0x0000000402027e25 */ /* 0x000fe2000f8e0003 */
[----:B---3--:R-:W-:Y:S01]  /*12d50*/  SHF.R.S32.HI R4, RZ, 0x1f, R0 ;  /* 0x0000001fff047819 */ /* 0x008fe20000011400 */
[----:B------:R-:W-:-:S02]  /*12d60*/  ULDC.64 UR4, c[0x0][0x2c8] ;  /* 0x0000b20000047ab9 */ /* 0x000fc40000000a00 */
[----:B------:R-:W-:Y:S02]  /*12d70*/  IMAD.IADD R3, R3, 0x1, R7 ;  /* 0x0000000103037824 */ /* 0x000fe400078e0207 */
[----:B------:R-:W-:Y:S02]  /*12d80*/  IMAD R4, R4, UR4, RZ ;  /* 0x0000000404047c24 */ /* 0x000fe4000f8e02ff */
[----:B------:R-:W-:-:S04]  /*12d90*/  IMAD.WIDE.U32 R2, R0, UR4, R2 ;  /* 0x0000000400027c25 */ /* 0x000fc8000f8e0002 */
[----:B------:R-:W-:Y:S01]  /*12da0*/  IMAD R7, R0, UR5, R4 ;  /* 0x0000000500077c24 */ /* 0x000fe2000f8e0204 */
[----:B------:R-:W-:Y:S02]  /*12db0*/  ULDC.64 UR4, c[0x0][0x280] ;  /* 0x0000a00000047ab9 */ /* 0x000fe40000000a00 */
[----:B------:R-:W-:Y:S01]  /*12dc0*/  IADD3 R0, P0, R2, UR4, RZ ;  /* 0x0000000402007c10 */ /* 0x000fe2000ff1e0ff */
[----:B------:R-:W-:Y:S01]  /*12dd0*/  ULDC UR4, c[0x0][0x2b8] ;  /* 0x0000ae0000047ab9 */ /* 0x000fe20000000800 */
[----:B0-----:R-:W-:Y:S02]  /*12de0*/  LOP3.LUT R20, R20, 0x7f, RZ, 0xc0, !PT ;  /* 0x0000007f14147812 */ /* 0x001fe400078ec0ff */
[----:B------:R-:W-:Y:S01]  /*12df0*/  IADD3.X R4, R3, UR5, R7, P0, !PT ;  /* 0x0000000503047c10 */ /* 0x000fe200087fe407 */
[----:B------:R-:W-:Y:S01]  /*12e00*/  UMOV UR5, 0xffffffff ;  /* 0xffffffff00057882 */ /* 0x000fe20000000000 */
[----:B------:R-:W-:Y:S02]  /*12e10*/  ISETP.GE.AND P3, PT, R36, UR4, PT ;  /* 0x0000000424007c0c */ /* 0x000fe4000bf66270 */
[----:B------:R-:W-:-:S02]  /*12e20*/  ISETP.GE.AND P2, PT, R10, UR4, PT ;  /* 0x000000040a007c0c */ /* 0x000fc4000bf46270 */
[----:B------:R-:W-:Y:S02]  /*12e30*/  ISETP.GE.AND P1, PT, R11, UR4, PT ;  /* 0x000000040b007c0c */ /* 0x000fe4000bf26270 */
[----:B------:R-:W-:Y:S01]  /*12e40*/  SHF.R.U32.HI R10, RZ, 0x2, R20 ;  /* 0x00000002ff0a7819 */ /* 0x000fe20000011614 */
[----:B------:R-:W-:Y:S10]  /*12e50*/  BRA.DIV UR5, `(.L_x_4122) ;  /* 0x0000005205e87947 */ /* 0x000ff4000b800000 */
[----:B------:R-:W0:Y:S01]  /*12e60*/  SHFL.IDX PT, R14, R0, RZ, 0x1c1f ;  /* 0x001c1fff000e7589 */ /* 0x000e2200000e0000 */
[----:B------:R-:W-:Y:S02]  /*12e70*/  IMAD R29, R29, R6, RZ ;  /* 0x000000061d1d7224 */ /* 0x000fe400078e02ff */
        /* <DEDUP_REMOVED lines=9> */
[----:B------:R-:W-:Y:S04]  /*12f10*/  @!P0 LDGSTS.E.BYPASS.LTC128B.128 [R8+0x20200], desc[UR50][R2.64+0x40], !P2 ;  /* 0x2020004002088fae */ /* 0x000fe8000d101d72 */
[----:B------:R1:W-:Y:S01]  /*12f20*/  @!P0 LDGSTS.E.BYPASS.LTC128B.128 [R8+0x22200], desc[UR50][R2.64+0x80], !P1 ;  /* 0x2220008002088fae */ /* 0x0003e2000c901d72 */
[----:B------:R-:W-:Y:S01]  /*12f30*/  ISETP.GE.AND P0, PT, R6, R29, PT ;  /* 0x0000001d0600720c */ /* 0x000fe20003f06270 */
[----:B------:R-:W-:-:S02]  /*12f40*/  VIADD R6, R5, 0x40 ;  /* 0x0000004005067836 */ /* 0x000fc40000000000 */
[----:B-1----:R-:W1:Y:S10]  /*12f50*/  SHFL.IDX PT, R2, R4, 0x1, 0x1c1f ;  /* 0x003c1f0004027f89 */ /* 0x002e7400000e0000 */
[----:B0-----:R-:W-:-:S05]  /*12f60*/  @!P0 IADD3 R14, P4, R36, R14, RZ ;  /* 0x0000000e240e8210 */ /* 0x001fca0007f9e0ff */
[----:B-1----:R-:W-:Y:S02]  /*12f70*/  @!P0 IMAD.X R7, RZ, RZ, R2, P4 ;  /* 0x000000ffff078224 */ /* 0x002fe400020e0602 */
[----:B------:R-:W-:Y:S02]  /*12f80*/  @!P0 IMAD.MOV.U32 R2, RZ, RZ, R14 ;  /* 0x000000ffff028224 */ /* 0x000fe400078e000e */
[----:B------:R-:W-:Y:S01]  /*12f90*/  @!P0 IMAD.MOV.U32 R3, RZ, RZ, R7 ;  /* 0x000000ffff038224 */ /* 0x000fe200078e0007 */
[----:B------:R-:W0:Y:S04]  /*12fa0*/  SHFL.IDX PT, R14, R0, 0x2, 0x1c1f ;  /* 0x005c1f00000e7f89 */ /* 0x000e2800000e0000 */
[----:B------:R-:W-:Y:S04]  /*12fb0*/  @!P0 LDGSTS.E.BYPASS.LTC128B.128 [R8+0x1ea00], desc[UR50][R2.64], !P3 ;  /* 0x1ea0000002088fae */ /* 0x000fe8000d901d72 */
        /* <DEDUP_REMOVED lines=11> */
[----:B------:R1:W-:Y:S04]  /*13070*/  @!P0 LDGSTS.E.BYPASS.LTC128B.128 [R8+0x21200], desc[UR50][R2.64+0x40], !P2 ;  /* 0x2120004002088fae */ /* 0x0003e8000d101d72 */
[----:B0-----:R1:W-:Y:S02]  /*13080*/  @!P0 LDGSTS.E.BYPASS.LTC128B.128 [R8+0x23200], desc[UR50][R2.64+0x80], !P1 ;  /* 0x2320008002088fae */ /* 0x0013e4000c901d72 */
.L_x_4220:
        /* <DEDUP_REMOVED lines=10> */
[----:B------:R0:W-:Y:S04]  /*13130*/  LDGSTS.E.BYPASS.LTC128B.128 [R8+0x21a00], desc[UR50][R2.64+0x40], !P2 ;  /* 0x21a0004002087fae */ /* 0x0001e8000d101d72 */
[----:B------:R0:W-:Y:S02]  /*13140*/  LDGSTS.E.BYPASS.LTC128B.128 [R8+0x23a00], desc[UR50][R2.64+0x80], !P1 ;  /* 0x23a0008002087fae */ /* 0x0001e4000c901d72 */
.L_x_4124:
[----:B------:R-:W-:Y:S05]  /*13150*/  BSYNC B0 ;  /* 0x0000000000007941 */ /* 0x000fea0003800000 */
.L_x_4123:
[----:B------:R-:W-:Y:S01]  /*13160*/  NOP ;  /* 0x0000000000007918 */ /* 0x000fe20000000000 */
[----:B------:R-:W-:-:S13]  /*13170*/  PLOP3.LUT P0, PT, PT, PT, PT, 0x80, 0x0 ;  /* 0x000000000000781c */ /* 0x000fda0003f0f070 */
.L_x_4125:
        /* <DEDUP_REMOVED lines=16> */
[----:B------:R-:W1:Y:S03]  /*13280*/  SYNCS.PHASECHK.TRANS64.TRYWAIT P0, [R18+URZ+0x33420], R3 ;  /* 0x03342003120075a7 */ /* 0x000e66000800017f */
[----:B01----:R-:W-:Y:S05]  /*13290*/  @!P0 BRA `(.L_x_4127) ;  /* 0x0000005400148947 */ /* 0x003fea0003800000 */
.L_x_4221:
[----:B------:R-:W-:Y:S05]  /*132a0*/  BSYNC B0 ;  /* 0x0000000000007941 */ /* 0x000fea0003800000 */
.L_x_4126:
[----:B------:R-:W3:Y:S01]  /*132b0*/  LDL R0, [R1+0x10] ;  /* 0x0000100001007983 */ /* 0x000ee20000100800 */
[----:B------:R-:W-:-:S06]  /*132c0*/  UIADD3 UR4, UR46, -0x2, URZ ;  /* 0xfffffffe2e047890 */ /* 0x000fcc000fffe03f */
[----:B---3--:R-:W-:-:S13]  /*132d0*/  ISETP.LE.AND P0, PT, R0, UR4, PT ;  /* 0x0000000400007c0c */ /* 0x008fda000bf03270 */
[----:B------:R-:W-:Y:S05]  /*132e0*/  @!P0 BRA `(.L_x_4128) ;  /* 0x0000001c005c8947 */ /* 0x000fea0003800000 */
[----:B------:R-:W-:Y:S02]  /*132f0*/  IMAD.MOV.U32 R20, RZ, RZ, R30 ;  /* 0x000000ffff147224 */ /* 0x000fe400078e001e */
[----:B------:R-:W-:Y:S02]  /*13300*/  IMAD.MOV.U32 R21, RZ, RZ, R33 ;  /* 0x000000ffff157224 */ /* 0x000fe400078e0021 */
[----:B------:R-:W-:-:S07]  /*13310*/  IMAD.U32 R31, RZ, RZ, UR4 ;  /* 0x00000004ff1f7e24 */ /* 0x000fce000f8e00ff */
.L_x_4148:
[----:B---3--:R-:W3:Y:S01]  /*13320*/  LDL R9, [R1+0xc] ;  /* 0x00000c0001097983 */ /* 0x008ee20000100800 */
[----:B-1----:R-:W1:Y:S01]  /*13330*/  LDC R2, c[0x0][0x430] ;  /* 0x00010c00ff027b82 */ /* 0x002e620000000800 */
[----:B------:R-:W4:Y:S01]  /*13340*/  S2R R0, SR_TID.X ;  /* 0x0000000000007919 */ /* 0x000f220000002100 */
[----:B------:R-:W0:Y:S01]  /*13350*/  S2R R6, SR_TID.X ;  /* 0x0000000000067919 */ /* 0x000e220000002100 */
[----:B------:R-:W2:Y:S01]  /*13360*/  S2R R8, SR_TID.X ;  /* 0x0000000000087919 */ /* 0x000ea20000002100 */
[----:B------:R-:W-:Y:S01]  /*13370*/  IMAD R4, R31, 0xa0, R37 ;  /* 0x000000a01f047824 */ /* 0x000fe200078e0225 */
[----:B------:R-:W-:Y:S05]  /*13380*/  YIELD ;  /* 0x0000000000007946 */ /* 0x000fea0003800000 */
[----:B------:R-:W-:Y:S01]  /*13390*/  ULDC.64 UR4, c[0x0][0x428] ;  /* 0x00010a0000047ab9 */ /* 0x000fe20000000a00 */
[----:B------:R-:W-:Y:S01]  /*133a0*/  ULDC.64 UR6, c[0x0][0x418] ;  /* 0x0001060000067ab9 */ /* 0x000fe20000000a00 */
[----:B------:R-:W3:Y:S01]  /*133b0*/  LDL R11, [R1+0x10] ;  /* 0x00001000010b7983 */ /* 0x000ee20000100800 */
[----:B-1----:R-:W-:-:S02]  /*133c0*/  ISETP.NE.AND P0, PT, R2, 0x1, PT ;  /* 0x000000010200780c */ /* 0x002fc40003f05270 */
[----:B----4-:R-:W-:-:S11]  /*133d0*/  LOP3.LUT R2, R0, 0x7f, RZ, 0xc0, !PT ;  /* 0x0000007f00027812 */ /* 0x010fd600078ec0ff */
[----:B------:R-:W1:Y:S01]  /*133e0*/  @P0 LDC R5, c[0x0][0x434] ;  /* 0x00010d00ff050b82 */ /* 0x000e620000000800 */
[----:B------:R-:W-:Y:S02]  /*133f0*/  SHF.R.U32.HI R7, RZ, 0x2, R2 ;  /* 0x00000002ff077819 */ /* 0x000fe40000011602 */
[C---:B0-----:R-:W-:Y:S01]  /*13400*/  LOP3.LUT R2, R6.reuse, 0x7f, RZ, 0xc0, !PT ;  /* 0x0000007f06027812 */ /* 0x041fe200078ec0ff */
[----:B------:R-:W-:-:S04]  /*13410*/  IMAD.SHL.U32 R6, R6, 0x20, RZ ;  /* 0x0000002006067824 */ /* 0x000fc800078e00ff */
[----:B------:R-:W0:Y:S01]  /*13420*/  @P0 LDC R0, c[0x0][0x438] ;  /* 0x00010e00ff000b82 */ /* 0x000e220000000800 */
[----:B------:R-:W-:Y:S02]  /*13430*/  LOP3.LUT R6, R7, 0x60, R6, 0xf8, !PT ;  /* 0x0000006007067812 */ /* 0x000fe400078ef806 */
[----:B------:R-:W-:-:S05]  /*13440*/  SHF.R.U32.HI R7, RZ, 0x2, R2 ;  /* 0x00000002ff077819 */ /* 0x000fca0000011602 */
[----:B------:R-:W4:Y:S01]  /*13450*/  @P0 LDC R3, c[0x0][0x434] ;  /* 0x00010d00ff030b82 */ /* 0x000f220000000800 */
[----:B--2---:R-:W-:Y:S02]  /*13460*/  IMAD.SHL.U32 R8, R8, 0x20, RZ ;  /* 0x0000002008087824 */ /* 0x004fe400078e00ff */
[----:B------:R-:W-:-:S05]  /*13470*/  IMAD.IADD R6, R6, 0x1, R4 ;  /* 0x0000000106067824 */ /* 0x000fca00078e0204 */
[----:B------:R-:W2:Y:S01]  /*13480*/  @P0 LDC R2, c[0x0][0x438] ;  /* 0x00010e00ff020b82 */ /* 0x000ea20000000800 */
[----:B------:R-:W-:Y:S01]  /*13490*/  LOP3.LUT R8, R7, 0x60, R8, 0xf8, !PT ;  /* 0x0000006007087812 */ /* 0x000fe200078ef808 */
[----:B-1----:R-:W-:-:S03]  /*134a0*/  @P0 IMAD.HI.U32 R5, R6, R5, RZ ;  /* 0x0000000506050227 */ /* 0x002fc600078e00ff */
[----:B------:R-:W-:Y:S01]  /*134b0*/  LOP3.LUT R8, R8, 0x80, RZ, 0xfc, !PT ;  /* 0x0000008008087812 */ /* 0x000fe200078efcff */
[----:B------:R-:W-:Y:S01]  /*134c0*/  IMAD.MOV.U32 R7, RZ, RZ, R6 ;  /* 0x000000ffff077224 */ /* 0x000fe200078e0006 */
[----:B0-----:R-:W-:-:S03]  /*134d0*/  @P0 SHF.R.U32.HI R7, RZ, R0, R5 ;  /* 0x00000000ff070219 */ /* 0x001fc60000011605 */
[----:B------:R-:W-:-:S04]  /*134e0*/  IMAD.IADD R0, R8, 0x1, R4 ;  /* 0x0000000108007824 */ /* 0x000fc800078e0204 */
[----:B----4-:R-:W-:-:S04]  /*134f0*/  @P0 IMAD.HI.U32 R3, R0, R3, RZ ;  /* 0x0000000300030227 */ /* 0x010fc800078e00ff */
[----:B------:R-:W-:Y:S01]  /*13500*/  IMAD.MOV.U32 R10, RZ, RZ, R0 ;  /* 0x000000ffff0a7224 */ /* 0x000fe200078e0000 */
[----:B------:R-:W-:Y:S02]  /*13510*/  ISETP.GT.U32.AND P1, PT, R8, 0x9f, PT ;  /* 0x0000009f0800780c */ /* 0x000fe40003f24070 */
[----:B--2---:R-:W-:Y:S01]  /*13520*/  @P0 SHF.R.U32.HI R10, RZ, R2, R3 ;  /* 0x00000002ff0a0219 */ /* 0x004fe20000011603 */
[--C-:B------:R-:W-:Y:S01]  /*13530*/  IMAD.MOV.U32 R2, RZ, RZ, R7.reuse ;  /* 0x000000ffff027224 */ /* 0x100fe200078e0007 */
[----:B------:R-:W-:-:S03]  /*13540*/  SHF.R.S32.HI R3, RZ, 0x1f, R7 ;  /* 0x0000001fff037819 */ /* 0x000fc60000011407 */
[----:B------:R-:W-:-:S03]  /*13550*/  IMAD.WIDE.U32 R2, R32, UR4, R2 ;  /* 0x0000000420027c25 */ /* 0x000fc6000f8e0002 */
[----:B------:R-:W-:Y:S01]  /*13560*/  LEA R8, P0, R2, UR6, 0x2 ;  /* 0x0000000602087c11 */ /* 0x000fe2000f8010ff */
[----:B---3--:R-:W-:-:S04]  /*13570*/  IMAD R5, R9, UR4, RZ ;  /* 0x0000000409057c24 */ /* 0x008fc8000f8e02ff */
[----:B------:R-:W-:-:S04]  /*13580*/  IMAD R4, R32, UR5, R5 ;  /* 0x0000000520047c24 */ /* 0x000fc8000f8e0205 */
[----:B------:R-:W-:-:S05]  /*13590*/  IMAD.IADD R3, R4, 0x1, R3 ;  /* 0x0000000104037824 */ /* 0x000fca00078e0203 */
[----:B------:R-:W-:Y:S01]  /*135a0*/  LEA.HI.X R9, R2, UR7, R3, 0x2, P0 ;  /* 0x0000000702097c11 */ /* 0x000fe200080f1403 */
[--C-:B------:R-:W-:Y:S01]  /*135b0*/  @!P1 IMAD.MOV.U32 R2, RZ, RZ, R10.reuse ;  /* 0x000000ffff029224 */ /* 0x100fe200078e000a */
[----:B------:R-:W-:-:S03]  /*135c0*/  @!P1 SHF.R.S32.HI R3, RZ, 0x1f, R10 ;  /* 0x0000001fff039819 */ /* 0x000fc6000001140a */
[----:B------:R-:W-:Y:S01]  /*135d0*/  @!P1 IMAD.WIDE.U32 R2, R32, UR4, R2 ;  /* 0x0000000420029c25 */ /* 0x000fe2000f8e0002 */
[----:B------:R-:W-:-:S03]  /*135e0*/  ULDC UR4, c[0x0][0x430] ;  /* 0x00010c0000047ab9 */ /* 0x000fc60000000800 */
[----:B------:R-:W-:Y:S01]  /*135f0*/  @!P1 IMAD.IADD R3, R4, 0x1, R3 ;  /* 0x0000000104039824 */ /* 0x000fe200078e0203 */
[----:B------:R-:W-:-:S04]  /*13600*/  @!P1 LEA R4, P0, R2, UR6, 0x2 ;  /* 0x0000000602049c11 */ /* 0x000fc8000f8010ff */
[----:B------:R-:W-:Y:S01]  /*13610*/  @!P1 LEA.HI.X R5, R2, UR7, R3, 0x2, P0 ;  /* 0x0000000702059c11 */ /* 0x000fe200080f1403 */
[----:B------:R-:W-:Y:S02]  /*13620*/  IMAD.MOV R2, RZ, RZ, -R7 ;  /* 0x000000ffff027224 */ /* 0x000fe400078e0a07 */
[----:B------:R0:W2:Y:S01]  /*13630*/  LDG.E R7, desc[UR50][R8.64] ;  /* 0x0000003208077981 */ /* 0x0000a2000c1e1900 */
[----:B------:R-:W-:Y:S02]  /*13640*/  IMAD.U32 R12, RZ, RZ, UR43 ;  /* 0x0000002bff0c7e24 */ /* 0x000fe4000f8e00ff */
[----:B0-----:R-:W-:Y:S02]  /*13650*/  IMAD.MOV.U32 R8, RZ, RZ, RZ ;  /* 0x000000ffff087224 */ /* 0x001fe400078e00ff */
[----:B------:R-:W-:-:S04]  /*13660*/  VIADD R30, R20, 0x1 ;  /* 0x00000001141e7836 */ /* 0x000fc80000000000 */
[----:B------:R0:W5:Y:S01]  /*13670*/  @!P1 LDG.E R8, desc[UR50][R4.64] ;  /* 0x0000003204089981 */ /* 0x000162000c1e1900 */
[----:B------:R-:W-:Y:S01]  /*13680*/  ISETP.NE.AND P1, PT, R12, 0x3, PT ;  /* 0x000000030c00780c */ /* 0x000fe20003f25270 */
[----:B------:R-:W-:Y:S01]  /*13690*/  IMAD.MOV R3, RZ, RZ, -R10 ;  /* 0x000000ffff037224 */ /* 0x000fe200078e0a0a */
[----:B------:R-:W-:Y:S01]  /*136a0*/  ISETP.NE.AND P0, PT, R30, 0x2, PT ;  /* 0x000000021e00780c */ /* 0x000fe20003f05270 */
[----:B------:R-:W-:-:S03]  /*136b0*/  IMAD R6, R2, UR4, R6 ;  /* 0x0000000402067c24 */ /* 0x000fc6000f8e0206 */
[----:B------:R-:W-:Y:S01]  /*136c0*/  SEL R33, RZ, 0x1, P0 ;  /* 0x00000001ff217807 */ /* 0x000fe20000000000 */
[----:B0-----:R-:W-:Y:S02]  /*136d0*/  IMAD R5, R3, UR4, R0 ;  /* 0x0000000403057c24 */ /* 0x001fe4000f8e0200 */
[----:B------:R-:W-:Y:S01]  /*136e0*/  IMAD.MOV.U32 R0, RZ, RZ, R31 ;  /* 0x000000ffff007224 */ /* 0x000fe200078e001f */
[----:B------:R-:W-:Y:S01]  /*136f0*/  SEL R30, R30, RZ, P0 ;  /* 0x000000ff1e1e7207 */ /* 0x000fe20000000000 */
[----:B------:R-:W-:Y:S01]  /*13700*/  VIADD R31, R31, 0xffffffff ;  /* 0xffffffff1f1f7836 */ /* 0x000fe20000000000 */
[----:B------:R-:W-:Y:S02]  /*13710*/  LOP3.LUT R33, R21, R33, RZ, 0x3c, !PT ;  /* 0x0000002115217212 */ /* 0x000fe400078e3cff */
[----:B------:R-:W-:Y:S02]  /*13720*/  ISETP.GT.AND P2, PT, R0, R11, PT ;  /* 0x0000000b0000720c */ /* 0x000fe40003f44270 */
[----:B--2---:R-:W-:Y:S01]  /*13730*/  SHF.R.S32.HI R26, RZ, 0x1f, R7 ;  /* 0x0000001fff1a7819 */ /* 0x004fe20000011407 */
[----:B------:R-:W-:Y:S10]  /*13740*/  @!P1 BRA `(.L_x_4129) ;  /* 0x0000000000049947 */ /* 0x000ff40003800000 */
[----:B------:R-:W-:Y:S01]  /*13750*/  BPT.TRAP 0x1 ;  /* 0x000000040000795c */ /* 0x000fe20000300000 */
.L_x_4129:
[----:B------:R-:W-:Y:S01]  /*13760*/  IMAD R4, R30, 0x8, R18 ;  /* 0x000000081e047824 */ /* 0x000fe200078e0212 */
[----:B------:R-:W-:Y:S01]  /*13770*/  SHF.L.U32 R28, R33, 0x1f, RZ ;  /* 0x0000001f211c7819 */ /* 0x000fe200000006ff */
[----:B------:R-:W-:Y:S01]  /*13780*/  BSSY B0, `(.L_x_4130) ;  /* 0x0000004000007945 */ /* 0x000fe20003800000 */
[----:B------:R-:W-:Y:S02]  /*13790*/  SHF.R.S32.HI R27, RZ, 0x1f, R6 ;  /* 0x0000001fff1b7819 */ /* 0x000fe40000011406 */
[----:B------:R-:W0:Y:S02]  /*137a0*/  SYNCS.PHASECHK.TRANS64.TRYWAIT P0, [R4+URZ+0x33480], R28 ;  /* 0x0334801c040075a7 */ /* 0x000e24000800017f */
[----:B0-----:R-:W-:Y:S05]  /*137b0*/  @!P0 BRA `(.L_x_4131) ;  /* 0x0000004c00e08947 */ /* 0x001fea0003800000 */
.L_x_4222:
[----:B------:R-:W-:Y:S05]  /*137c0*/  BSYNC B0 ;  /* 0x0000000000007941 */ /* 0x000fea0003800000 */
.L_x_4130:
[----:B------:R-:W2:Y:S01]  /*137d0*/  LDL R15, [R1+0x18] ;  /* 0x00001800010f7983 */ /* 0x000ea20000100800 */
[----:B------:R-:W-:Y:S01]  /*137e0*/  ULDC.64 UR4, c[0x0][0x328] ;  /* 0x0000ca0000047ab9 */ /* 0x000fe20000000a00 */
[----:B------:R-:W-:Y:S01]  /*137f0*/  ULDC.64 UR6, c[0x0][0x338] ;  /* 0x0000ce0000067ab9 */ /* 0x000fe20000000a00 */
[----:B------:R-:W-:Y:S01]  /*13800*/  IMAD R0, R27, UR4, RZ ;  /* 0x000000041b007c24 */ /* 0x000fe2000f8e02ff */
[----:B------:R-:W-:Y:S01]  /*13810*/  SHF.R.S32.HI R29, RZ, 0x1f, R5 ;  /* 0x0000001fff1d7819 */ /* 0x000fe20000011405 */
[----:B------:R-:W-:Y:S01]  /*13820*/  IMAD.WIDE.U32 R2, R6, UR4, RZ ;  /* 0x0000000406027c25 */ /* 0x000fe2000f8e00ff */
[----:B-----5:R-:W-:Y:S01]  /*13830*/  SHF.R.S32.HI R25, RZ, 0x1f, R8 ;  /* 0x0000001fff197819 */ /* 0x020fe20000011408 */
[----:B------:R-:W1:Y:S01]  /*13840*/  LDC R12, c[0x0][0x2f4] ;  /* 0x0000bd00ff0c7b82 */ /* 0x000e620000000800 */
[----:B------:R-:W-:Y:S01]  /*13850*/  LOP3.LUT R14, R36, 0x80, RZ, 0xfc, !PT ;  /* 0x00000080240e7812 */ /* 0x000fe200078efcff */
[----:B------:R-:W-:Y:S01]  /*13860*/  IMAD R0, R6, UR5, R0 ;  /* 0x0000000506007c24 */ /* 0x000fe2000f8e0200 */
[----:B------:R-:W-:Y:S01]  /*13870*/  LOP3.LUT R13, R36, 0x40, RZ, 0xfc, !PT ;  /* 0x00000040240d7812 */ /* 0x000fe200078efcff */
[----:B------:R-:W-:-:S02]  /*13880*/  IMAD R10, R26, UR6, RZ ;  /* 0x000000061a0a7c24 */ /* 0x000fc4000f8e02ff */
        /* <DEDUP_REMOVED lines=8> */
[----:B------:R-:W-:Y:S01]  /*13910*/  ULDC.64 UR4, c[0x0][0x330] ;  /* 0x0000cc0000047ab9 */ /* 0x000fe20000000a00 */
[----:B-1----:R-:W-:-:S02]  /*13920*/  ISETP.GE.AND P1, PT, R14, R12, PT ;  /* 0x0000000c0e00720c */ /* 0x002fc40003f26270 */
[----:B------:R-:W-:Y:S01]  /*13930*/  IMAD.IADD R3, R3, 0x1, R0 ;  /* 0x0000000103037824 */ /* 0x000fe200078e0200 */
[-C--:B------:R-:W-:Y:S01]  /*13940*/  ISETP.GE.AND P3, PT, R13, R12.reuse, PT ;  /* 0x0000000c0d00720c */ /* 0x080fe20003f66270 */
[----:B------:R-:W-:Y:S01]  /*13950*/  IMAD R0, R25, UR6, RZ ;  /* 0x0000000619007c24 */ /* 0x000fe2000f8e02ff */
[----:B------:R-:W-:Y:S01]  /*13960*/  ISETP.GE.AND P4, PT, R36, R12, PT ;  /* 0x0000000c2400720c */ /* 0x000fe20003f86270 */
        /* <DEDUP_REMOVED lines=12> */
[----:B--2---:R-:W-:Y:S01]  /*13a30*/  IMAD R35, R30, 0x7800, R15 ;  /* 0x000078001e237824 */ /* 0x004fe200078e020f */
[----:B------:R-:W-:Y:S07]  /*13a40*/  BRA.DIV UR4, `(.L_x_4132) ;  /* 0x0000004e04507947 */ /* 0x000fee000b800000 */
[----:B------:R-:W1:Y:S04]  /*13a50*/  SHFL.IDX PT, R2, R9, RZ, 0x1c1f ;  /* 0x001c1fff09027589 */ /* 0x000e6800000e0000 */
[----:B------:R-:W2:Y:S04]  /*13a60*/  SHFL.IDX PT, R0, R10, RZ, 0x1c1f ;  /* 0x001c1fff0a007589 */ /* 0x000ea800000e0000 */
[----:B------:R-:W-:Y:S01]  /*13a70*/  SHFL.IDX PT, R23, R23, RZ, 0x1c1f ;  /* 0x001c1fff17177589 */ /* 0x000fe200000e0000 */
[----:B-1----:R-:W-:-:S05]  /*13a80*/  IADD3 R2, P0, R36, R2, RZ ;  /* 0x0000000224027210 */ /* 0x002fca0007f1e0ff */
[----:B--2---:R-:W-:Y:S02]  /*13a90*/  IMAD.X R3, RZ, RZ, R0, P0 ;  /* 0x000000ffff037224 */ /* 0x004fe400000e0600 */
[----:B------:R-:W-:Y:S02]  /*13aa0*/  IMAD.IADD R0, R18, 0x1, R35 ;  /* 0x0000000112007824 */ /* 0x000fe400078e0223 */
[----:B------:R-:W-:Y:S04]  /*13ab0*/  SHFL.IDX PT, R35, R10, 0x2, 0x1c1f ;  /* 0x005c1f000a237f89 */ /* 0x000fe800000e0000 */
        /* <DEDUP_REMOVED lines=20> */
[----:B------:R-:W-:Y:S04]  /*13c00*/  LDGSTS.E.BYPASS.LTC128B.128 [R0+0x10a00], desc[UR50][R2.64], !P4 ;  /* 0x10a0000002007fae */ /* 0x000fe8000e101d72 */
[----:B------:R-:W-:Y:S04]  /*13c10*/  LDGSTS.E.BYPASS.LTC128B.128 [R0+0x13200], desc[UR50][R2.64+0x40], !P3 ;  /* 0x1320004002007fae */ /* 0x000fe8000d901d72 */
[----:B------:R1:W-:Y:S04]  /*13c20*/  LDGSTS.E.BYPASS.LTC128B.128 [R0+0x15a00], desc[UR50][R2.64+0x80], !P1 ;  /* 0x15a0008002007fae */ /* 0x0003e8000c901d72 */
[----:B-1----:R1:W2:Y:S02]  /*13c30*/  SHFL.IDX PT, R2, R24, RZ, 0x1c1f ;  /* 0x001c1fff18027589 */ /* 0x0022a400000e0000 */
.L_x_4234:
[----:B--2---:R-:W-:-:S05]  /*13c40*/  IADD3 R2, P0, R36, R2, RZ ;  /* 0x0000000224027210 */ /* 0x004fca0007f1e0ff */
[----:B------:R-:W-:Y:S01]  /*13c50*/  IMAD.X R3, RZ, RZ, R23, P0 ;  /* 0x000000ffff037224 */ /* 0x000fe200000e0617 */
[----:B------:R-:W-:-:S04]  /*13c60*/  PLOP3.LUT P0, PT, PT, PT, PT, 0x80, 0x0 ;  /* 0x000000000000781c */ /* 0x000fc80003f0f070 */
[----:B------:R-:W-:Y:S01]  /*13c70*/  @!PT LDS RZ, [RZ] ;  /* 0x00000000fffff984 */ /* 0x000fe20000000800 */
[----:B------:R-:W-:Y:S01]  /*13c80*/  @!PT LDS RZ, [RZ] ;  /* 0x00000000fffff984 */ /* 0x000fe20000000800 */
[----:B------:R-:W-:Y:S01]  /*13c90*/  @!PT LDS RZ, [RZ] ;  /* 0x00000000fffff984 */ /* 0x000fe20000000800 */
[----:B------:R2:W-:Y:S04]  /*13ca0*/  LDGSTS.E.BYPASS.LTC128B.128 [R0+0x11200], desc[UR50][R2.64], !P4 ;  /* 0x1120000002007fae */ /* 0x0005e8000e101d72 */
[----:B------:R2:W-:Y:S04]  /*13cb0*/  LDGSTS.E.BYPASS.LTC128B.128 [R0+0x13a00], desc[UR50][R2.64+0x40], !P3 ;  /* 0x13a0004002007fae */ /* 0x0005e8000d901d72 */
[----:B------:R2:W-:Y:S01]  /*13cc0*/  LDGSTS.E.BYPASS.LTC128B.128 [R0+0x16200], desc[UR50][R2.64+0x80], !P1 ;  /* 0x1620008002007fae */ /* 0x0005e2000c901d72 */
[----:B------:R-:W-:Y:S01]  /*13cd0*/  NOP ;  /* 0x0000000000007918 */ /* 0x000fe20000000000 */
.L_x_4133:
        /* <DEDUP_REMOVED lines=11> */
.L_x_4134:
[----:B------:R2:W-:Y:S01]  /*13d90*/  SYNCS.ARRIVE.TRANS64.A1T0 RZ, [R4+URZ+0x33470], RZ ;  /* 0x033470ff04ff79a7 */ /* 0x0005e2000810003f */
[----:B------:R-:W-:Y:S05]  /*13da0*/  @!P3 BRA `(.L_x_4135) ;  /* 0x000000000004b947 */ /* 0x000fea0003800000 */
[----:B------:R-:W-:Y:S01]  /*13db0*/  BPT.TRAP 0x1 ;  /* 0x000000040000795c */ /* 0x000fe20000300000 */
.L_x_4135:
[----:B------:R-:W3:Y:S01]  /*13dc0*/  SYNCS.PHASECHK.TRANS64.TRYWAIT P0, [R4+URZ+0x33440], R28 ;  /* 0x0334401c040075a7 */ /* 0x000ee2000800017f */
[----:B------:R-:W-:Y:S04]  /*13dd0*/  BSSY B0, `(.L_x_4136) ;  /* 0x0000002000007945 */ /* 0x000fe80003800000 */
[----:B---3--:R-:W-:Y:S05]  /*13de0*/  @!P0 BRA `(.L_x_4137) ;  /* 0x0000004c00e88947 */ /* 0x008fea0003800000 */
.L_x_4235:
[----:B------:R-:W-:Y:S05]  /*13df0*/  BSYNC B0 ;  /* 0x0000000000007941 */ /* 0x000fea0003800000 */
.L_x_4136:
[----:B------:R-:W-:Y:S01]  /*13e00*/  ULDC.64 UR4, c[0x0][0x310] ;  /* 0x0000c40000047ab9 */ /* 0x000fe20000000a00 */
[----:B------:R-:W-:Y:S01]  /*13e10*/  ULDC.64 UR6, c[0x0][0x300] ;  /* 0x0000c00000067ab9 */ /* 0x000fe20000000a00 */
[----:B------:R-:W-:Y:S01]  /*13e20*/  IMAD R9, R26, UR4, RZ ;  /* 0x000000041a097c24 */ /* 0x000fe2000f8e02ff */
[----:B------:R-:W4:Y:S01]  /*13e30*/  LDC R12, c[0x0][0x2f4] ;  /* 0x0000bd00ff0c7b82 */ /* 0x000f220000000800 */
[C---:B------:R-:W-:Y:S01]  /*13e40*/  IMAD.WIDE.U32 R2, R7.reuse, UR4, RZ ;  /* 0x0000000407027c25 */ /* 0x040fe2000f8e00ff */
[C---:B------:R-:W-:Y:S02]  /*13e50*/  LOP3.LUT R14, R36.reuse, 0x80, RZ, 0xfc, !PT ;  /* 0x00000080240e7812 */ /* 0x040fe400078efcff */
[----:B------:R-:W-:Y:S01]  /*13e60*/  LOP3.LUT R13, R36, 0x40, RZ, 0xfc, !PT ;  /* 0x00000040240d7812 */ /* 0x000fe200078efcff */
[----:B------:R-:W-:Y:S02]  /*13e70*/  IMAD R9, R7, UR5, R9 ;  /* 0x0000000507097c24 */ /* 0x000fe4000f8e0209 */
[----:B------:R-:W-:-:S02]  /*13e80*/  IMAD R27, R27, UR6, RZ ;  /* 0x000000061b1b7c24 */ /* 0x000fc4000f8e02ff */
[----:B------:R-:W-:Y:S02]  /*13e90*/  IMAD.IADD R3, R3, 0x1, R9 ;  /* 0x0000000103037824 */ /* 0x000fe400078e0209 */
[----:B------:R-:W-:Y:S02]  /*13ea0*/  IMAD R9, R25, UR4, RZ ;  /* 0x0000000419097c24 */ /* 0x000fe4000f8e02ff */
[----:B------:R-:W-:-:S04]  /*13eb0*/  IMAD.WIDE.U32 R2, R6, UR6, R2 ;  /* 0x0000000606027c25 */ /* 0x000fc8000f8e0002 */
[----:B------:R-:W-:Y:S02]  /*13ec0*/  IMAD R6, R6, UR7, R27 ;  /* 0x0000000706067c24 */ /* 0x000fe4000f8e021b */
[----:B------:R-:W-:Y:S02]  /*13ed0*/  IMAD R9, R8, UR5, R9 ;  /* 0x0000000508097c24 */ /* 0x000fe4000f8e0209 */
[----:B------:R-:W-:Y:S02]  /*13ee0*/  IMAD.IADD R7, R3, 0x1, R6 ;  /* 0x0000000103077824 */ /* 0x000fe400078e0206 */
[----:B------:R-:W-:Y:S01]  /*13ef0*/  IMAD.MOV.U32 R6, RZ, RZ, R2 ;  /* 0x000000ffff067224 */ /* 0x000fe200078e0002 */
[-C--:B----4-:R-:W-:Y:S01]  /*13f00*/  ISETP.GE.AND P1, PT, R14, R12.reuse, PT ;  /* 0x0000000c0e00720c */ /* 0x090fe20003f26270 */
[----:B------:R-:W-:Y:S01]  /*13f10*/  IMAD.WIDE.U32 R2, R8, UR4, RZ ;  /* 0x0000000408027c25 */ /* 0x000fe2000f8e00ff */
[----:B------:R-:W-:Y:S01]  /*13f20*/  ULDC.64 UR4, c[0x0][0x308] ;  /* 0x0000c20000047ab9 */ /* 0x000fe20000000a00 */
[----:B------:R-:W-:-:S02]  /*13f30*/  ISETP.GE.AND P3, PT, R13, R12, PT ;  /* 0x0000000c0d00720c */ /* 0x000fc40003f66270 */
[----:B------:R-:W-:Y:S01]  /*13f40*/  IMAD.IADD R3, R3, 0x1, R9 ;  /* 0x0000000103037824 */ /* 0x000fe200078e0209 */
[----:B------:R-:W-:Y:S01]  /*13f50*/  ISETP.GE.AND P4, PT, R36, R12, PT ;  /* 0x0000000c2400720c */ /* 0x000fe20003f86270 */
[----:B------:R-:W-:Y:S02]  /*13f60*/  IMAD R10, R29, UR6, RZ ;  /* 0x000000061d0a7c24 */ /* 0x000fe4000f8e02ff */
[----:B------:R-:W-:-:S04]  /*13f70*/  IMAD.WIDE.U32 R8, R5, UR6, R2 ;  /* 0x0000000605087c25 */ /* 0x000fc8000f8e0002 */
[----:B------:R-:W-:-:S04]  /*13f80*/  IMAD.WIDE.U32 R2, R22, UR4, R6 ;  /* 0x0000000416027c25 */ /* 0x000fc8000f8e0006 */
[----:B------:R-:W-:Y:S01]  /*13f90*/  IMAD R10, R5, UR7, R10 ;  /* 0x00000007050a7c24 */ /* 0x000fe2000f8e020a */
[----:B------:R-:W-:Y:S01]  /*13fa0*/  ULDC.64 UR6, c[0x0][0x2e8] ;  /* 0x0000ba0000067ab9 */ /* 0x000fe20000000a00 */
[----:B------:R-:W-:Y:S01]  /*13fb0*/  IMAD R11, R22, UR5, RZ ;  /* 0x00000005160b7c24 */ /* 0x000fe2000f8e02ff */
[----:B------:R-:W-:Y:S01]  /*13fc0*/  IADD3 R5, P0, R2, UR6, RZ ;  /* 0x0000000602057c10 */ /* 0x000fe2000ff1e0ff */
[----:B------:R-:W-:-:S03]  /*13fd0*/  IMAD.MOV.U32 R2, RZ, RZ, R8 ;  /* 0x000000ffff027224 */ /* 0x000fc600078e0008 */
[----:B------:R-:W-:Y:S01]  /*13fe0*/  IADD3.X R6, R11, UR7, R3, P0, !PT ;  /* 0x000000070b067c10 */ /* 0x000fe200087fe403 */
[----:B------:R-:W-:Y:S02]  /*13ff0*/  IMAD.IADD R3, R9, 0x1, R10 ;  /* 0x0000000109037824 */ /* 0x000fe400078e020a */
[----:B------:R-:W-:Y:S01]  /*14000*/  IMAD.WIDE.U32 R2, R22, UR4, R2 ;  /* 0x0000000416027c25 */ /* 0x000fe2000f8e0002 */
[----:B------:R-:W-:Y:S02]  /*14010*/  UMOV UR4, 0xffffffff ;  /* 0xffffffff00047882 */ /* 0x000fe40000000000 */
[----:B------:R-:W-:-:S04]  /*14020*/  IADD3 R7, P0, R2, UR6, RZ ;  /* 0x0000000602077c10 */ /* 0x000fc8000ff1e0ff */
[----:B------:R-:W-:Y:S01]  /*14030*/  IADD3.X R8, R11, UR7, R3, P0, !PT ;  /* 0x000000070b087c10 */ /* 0x000fe200087fe403 */
[----:B------:R-:W-:Y:S08]  /*14040*/  BRA.DIV UR4, `(.L_x_4138) ;  /* 0x0000004e04647947 */ /* 0x000ff0000b800000 */
[----:B------:R-:W4:Y:S04]  /*14050*/  SHFL.IDX PT, R2, R5, RZ, 0x1c1f ;  /* 0x001c1fff05027589 */ /* 0x000f2800000e0000 */
[----:B------:R-:W5:Y:S04]  /*14060*/  SHFL.IDX PT, R3, R6, RZ, 0x1c1f ;  /* 0x001c1fff06037589 */ /* 0x000f6800000e0000 */
[----:B------:R-:W-:Y:S04]  /*14070*/  SHFL.IDX PT, R9, R6, 0x2, 0x1c1f ;  /* 0x005c1f0006097f89 */ /* 0x000fe800000e0000 */
[----:B------:R-:W-:Y:S04]  /*14080*/  SHFL.IDX PT, R8, R8, RZ, 0x1c1f ;  /* 0x001c1fff08087589 */ /* 0x000fe800000e0000 */
[----:B------:R-:W-:Y:S01]  /*14090*/  SHFL.IDX PT, R14, R7, RZ, 0x1c1f ;  /* 0x001c1fff070e7589 */ /* 0x000fe200000e0000 */
[----:B----4-:R-:W-:-:S05]  /*140a0*/  IADD3 R2, P0, R36, R2, RZ ;  /* 0x0000000224027210 */ /* 0x010fca0007f1e0ff */
[----:B-----5:R-:W-:-:S05]  /*140b0*/  IMAD.X R3, RZ, RZ, R3, P0 ;  /* 0x000000ffff037224 */ /* 0x020fca00000e0603 */
[----:B------:R-:W-:Y:S04]  /*140c0*/  LDGSTS.E.BYPASS.LTC128B.128 [R0+0x24200], desc[UR50][R2.64], !P4 ;  /* 0x2420000002007fae */ /* 0x000fe8000e101d72 */
[----:B------:R-:W-:Y:S04]  /*140d0*/  LDGSTS.E.BYPASS.LTC128B.128 [R0+0x26a00], desc[UR50][R2.64+0x40], !P3 ;  /* 0x26a0004002007fae */ /* 0x000fe8000d901d72 */
[----:B------:R4:W-:Y:S04]  /*140e0*/  LDGSTS.E.BYPASS.LTC128B.128 [R0+0x29200], desc[UR50][R2.64+0x80], !P1 ;  /* 0x2920008002007fae */ /* 0x0009e8000c901d72 */
[----:B----4-:R-:W4:Y:S04]  /*140f0*/  SHFL.IDX PT, R2, R5, 0x1, 0x1c1f ;  /* 0x003c1f0005027f89 */ /* 0x010f2800000e0000 */
[----:B------:R-:W5:Y:S01]  /*14100*/  SHFL.IDX PT, R3, R6, 0x1, 0x1c1f ;  /* 0x003c1f0006037f89 */ /* 0x000f6200000e0000 */
[----:B----4-:R-:W-:-:S05]  /*14110*/  IADD3 R2, P0, R36, R2, RZ ;  /* 0x0000000224027210 */ /* 0x010fca0007f1e0ff */
[----:B-----5:R-:W-:-:S05]  /*14120*/  IMAD.X R3, RZ, RZ, R3, P0 ;  /* 0x000000ffff037224 */ /* 0x020fca00000e0603 */
[----:B------:R-:W-:Y:S04]  /*14130*/  LDGSTS.E.BYPASS.LTC128B.128 [R0+0x24a00], desc[UR50][R2.64], !P4 ;  /* 0x24a0000002007fae */ /* 0x000fe8000e101d72 */
[----:B------:R-:W-:Y:S04]  /*14140*/  LDGSTS.E.BYPASS.LTC128B.128 [R0+0x27200], desc[UR50][R2.64+0x40], !P3 ;  /* 0x2720004002007fae */ /* 0x000fe8000d901d72 */
[----:B------:R4:W-:Y:S04]  /*14150*/  LDGSTS.E.BYPASS.LTC128B.128 [R0+0x29a00], desc[UR50][R2.64+0x80], !P1 ;  /* 0x29a0008002007fae */ /* 0x0009e8000c901d72 */
[----:B----4-:R-:W4:Y:S02]  /*14160*/  SHFL.IDX PT, R2, R5, 0x2, 0x1c1f ;  /* 0x005c1f0005027f89 */ /* 0x010f2400000e0000 */
[----:B----4-:R-:W-:-:S05]  /*14170*/  IADD3 R2, P0, R36, R2, RZ ;  /* 0x0000000224027210 */ /* 0x010fca0007f1e0ff */
[----:B------:R-:W-:Y:S02]  /*14180*/  IMAD.X R3, RZ, RZ, R9, P0 ;  /* 0x000000ffff037224 */ /* 0x000fe400000e0609 */
[----:B------:R-:W-:Y:S04]  /*14190*/  SHFL.IDX PT, R9, R6, 0x3, 0x1c1f ;  /* 0x007c1f0006097f89 */ /* 0x000fe800000e0000 */
[----:B------:R-:W-:Y:S04]  /*141a0*/  LDGSTS.E.BYPASS.LTC128B.128 [R0+0x25200], desc[UR50][R2.64], !P4 ;  /* 0x2520000002007fae */ /* 0x000fe8000e101d72 */
[----:B------:R-:W-:Y:S04]  /*141b0*/  LDGSTS.E.BYPASS.LTC128B.128 [R0+0x27a00], desc[UR50][R2.64+0x40], !P3 ;  /* 0x27a0004002007fae */ /* 0x000fe8000d901d72 */
[----:B------:R4:W-:Y:S04]  /*141c0*/  LDGSTS.E.BYPASS.LTC128B.128 [R0+0x2a200], desc[UR50][R2.64+0x80], !P1 ;  /* 0x2a20008002007fae */ /* 0x0009e8000c901d72 */
[----:B----4-:R-:W4:Y:S02]  /*141d0*/  SHFL.IDX PT, R2, R5, 0x3, 0x1c1f ;  /* 0x007c1f0005027f89 */ /* 0x010f2400000e0000 */
[----:B----4-:R-:W-:-:S05]  /*141e0*/  IADD3 R2, P0, R36, R2, RZ ;  /* 0x0000000224027210 */ /* 0x010fca0007f1e0ff */
[----:B------:R-:W-:-:S05]  /*141f0*/  IMAD.X R3, RZ, RZ, R9, P0 ;  /* 0x000000ffff037224 */ /* 0x000fca00000e0609 */
[----:B------:R4:W-:Y:S04]  /*14200*/  LDGSTS.E.BYPASS.LTC128B.128 [R0+0x25a00], desc[UR50][R2.64], !P4 ;  /* 0x25a0000002007fae */ /* 0x0009e8000e101d72 */
[----:B------:R4:W-:Y:S04]  /*14210*/  LDGSTS.E.BYPASS.LTC128B.128 [R0+0x28200], desc[UR50][R2.64+0x40], !P3 ;  /* 0x2820004002007fae */ /* 0x0009e8000d901d72 */
[----:B------:R4:W-:Y:S02]  /*14220*/  LDGSTS.E.BYPASS.LTC128B.128 [R0+0x2aa00], desc[UR50][R2.64+0x80], !P1 ;  /* 0x2aa0008002007fae */ /* 0x0009e4000c901d72 */
.L_x_4247:
[----:B----4-:R-:W-:-:S05]  /*14230*/  IADD3 R2, P0, R36, R14, RZ ;  /* 0x0000000e24027210 */ /* 0x010fca0007f1e0ff */
        /* <DEDUP_REMOVED lines=9> */
.L_x_4139:
[----:B------:R-:W-:Y:S02]  /*142d0*/  PLOP3.LUT P1, PT, P1, P0, PT, 0xa2, 0x0 ;  /* 0x000000000000781c */ /* 0x000fe40000f21472 */
[----:B------:R-:W-:-:S08]  /*142e0*/  @P0 R2UR P1, UR4, R4 ;  /* 0x00000000040402ca */ /* 0x000fd00000020000 */
[----:B------:R-:W-:-:S05]  /*142f0*/  @P0 PLOP3.LUT P0, PT, P1, PT, PT, 0x80, 0x0 ;  /* 0x000000000000081c */ /* 0x000fca0000f0f070 */
[----:B------:R-:W-:Y:S01]  /*14300*/  @!P1 SYNCS.ARRIVE.TRANS64.RED.A0T1 RZ, [UR4+0x33430], RZ ;  /* 0x033430ffffff99a7 */ /* 0x000fe20008200404 */
[----:B------:R-:W-:Y:S07]  /*14310*/  @!P1 ARRIVES.LDGSTSBAR.64.TRANSCNT [UR4+0x33430] ;  /* 0x03343000ff0099b0 */ /* 0x000fee0008000a84 */
[----:B------:R-:W-:Y:S05]  /*14320*/  @P0 BRA.U.ANY `(.L_x_4139) ;  /* 0xfffffffd00e80947 */ /* 0x000fea000393ffff */
[----:B------:R-:W-:Y:S01]  /*14330*/  NOP ;  /* 0x0000000000007918 */ /* 0x000fe20000000000 */
[----:B----4-:R-:W-:-:S05]  /*14340*/  IMAD.U32 R0, RZ, RZ, UR43 ;  /* 0x0000002bff007e24 */ /* 0x010fca000f8e00ff */
[----:B------:R-:W-:-:S13]  /*14350*/  ISETP.NE.AND P3, PT, R0, 0x3, PT ;  /* 0x000000030000780c */ /* 0x000fda0003f65270 */
[----:B------:R-:W-:Y:S05]  /*14360*/  @!P3 BRA `(.L_x_4140) ;  /* 0x000000000004b947 */ /* 0x000fea0003800000 */
[----:B------:R-:W-:Y:S01]  /*14370*/  BPT.TRAP 0x1 ;  /* 0x000000040000795c */ /* 0x000fe20000300000 */
.L_x_4140:
[----:B------:R-:W-:Y:S01]  /*14380*/  IMAD.U32 R0, RZ, RZ, UR44 ;  /* 0x0000002cff007e24 */ /* 0x000fe2000f8e00ff */
[----:B------:R4:W-:Y:S04]  /*14390*/  SYNCS.ARRIVE.TRANS64.A1T0 RZ, [R4+URZ+0x33430], RZ ;  /* 0x033430ff04ff79a7 */ /* 0x0009e8000810003f */
[----:B------:R-:W-:-:S13]  /*143a0*/  ISETP.NE.AND P0, PT, R0, 0x3, PT ;  /* 0x000000030000780c */ /* 0x000fda0003f05270 */
[----:B----4-:R-:W-:Y:S05]  /*143b0*/  @!P0 BRA `(.L_x_4141) ;  /* 0x0000000000048947 */ /* 0x010fea0003800000 */
[----:B------:R-:W-:Y:S01]  /*143c0*/  BPT.TRAP 0x1 ;  /* 0x000000040000795c */ /* 0x000fe20000300000 */
.L_x_4141:
[----:B------:R-:W-:Y:S01]  /*143d0*/  LOP3.LUT R3, R21, 0x1, RZ, 0x3c, !PT ;  /* 0x0000000115037812 */ /* 0x000fe200078e3cff */
[----:B------:R-:W-:Y:S01]  /*143e0*/  IMAD R2, R20, 0x8, R18 ;  /* 0x0000000814027824 */ /* 0x000fe200078e0212 */
[----:B------:R-:W-:Y:S02]  /*143f0*/  BSSY B0, `(.L_x_4142) ;  /* 0x0000004000007945 */ /* 0x000fe40003800000 */
[----:B------:R-:W-:-:S04]  /*14400*/  SHF.L.U32 R3, R3, 0x1f, RZ ;  /* 0x0000001f03037819 */ /* 0x000fc800000006ff */
[----:B------:R-:W4:Y:S02]  /*14410*/  SYNCS.PHASECHK.TRANS64.TRYWAIT P1, [R2+URZ+0x33470], R3 ;  /* 0x03347003020075a7 */ /* 0x000f24000802017f */
[----:B----4-:R-:W-:Y:S05]  /*14420*/  @!P1 BRA `(.L_x_4143) ;  /* 0x0000004c00e49947 */ /* 0x010fea0003800000 */
.L_x_4248:
[----:B------:R-:W-:Y:S05]  /*14430*/  BSYNC B0 ;  /* 0x0000000000007941 */ /* 0x000fea0003800000 */
.L_x_4142:
[----:B------:R-:W-:-:S05]  /*14440*/  IMAD.U32 R0, RZ, RZ, UR43 ;  /* 0x0000002bff007e24 */ /* 0x000fca000f8e00ff */
[----:B------:R-:W-:-:S13]  /*14450*/  ISETP.NE.AND P1, PT, R0, 0x3, PT ;  /* 0x000000030000780c */ /* 0x000fda0003f25270 */
[----:B------:R-:W-:Y:S05]  /*14460*/  @!P1 BRA `(.L_x_4144) ;  /* 0x0000000000049947 */ /* 0x000fea0003800000 */
[----:B------:R-:W-:Y:S01]  /*14470*/  BPT.TRAP 0x1 ;  /* 0x000000040000795c */ /* 0x000fe20000300000 */
.L_x_4144:
[----:B----4-:R-:W-:Y:S01]  /*14480*/  SHF.L.U32 R3, R21, 0x1f, RZ ;  /* 0x0000001f15037819 */ /* 0x010fe200000006ff */
[----:B------:R-:W-:-:S03]  /*14490*/  IMAD R0, R20, 0x7800, RZ ;  /* 0x0000780014007824 */ /* 0x000fc600078e02ff */
[----:B------:R-:W4:Y:S02]  /*144a0*/  SYNCS.PHASECHK.TRANS64.TRYWAIT P1, [R2+URZ+0x33460], R3 ;  /* 0x03346003020075a7 */ /* 0x000f24000802017f */
[----:B----4-:R-:W-:Y:S05]  /*144b0*/  @!P1 BRA `(.L_x_4145) ;  /* 0x0000004c00d49947 */ /* 0x010fea0003800000 */
.L_x_4249:
[----:B----4-:R-:W-:Y:S01]  /*144c0*/  LOP3.LUT R3, R0, R16, RZ, 0xfc, !PT ;  /* 0x0000001000037212 */ /* 0x010fe200078efcff */
[----:B------:R-:W-:Y:S05]  /*144d0*/  WARPSYNC.ALL ;  /* 0x0000000000007948 */ /* 0x000fea0003800000 */
[----:B------:R-:W-:Y:S02]  /*144e0*/  IMAD.IADD R6, R18, 0x1, R3 ;  /* 0x0000000112067824 */ /* 0x000fe400078e0203 */
[C---:B------:R-:W-:Y:S02]  /*144f0*/  VIADD R3, R0.reuse, 0x2800 ;  /* 0x0000280000037836 */ /* 0x040fe40000000000 */
[----:B------:R-:W-:-:S02]  /*14500*/  VIADD R13, R0, 0x800 ;  /* 0x00000800000d7836 */ /* 0x000fc40000000000 */
[----:B0-23--:R-:W0:Y:S01]  /*14510*/  LDSM.16.MT88.4 R4, [R6+0xf200] ;  /* 0x00f200000604783b */ /* 0x00de220000004200 */
[C---:B------:R-:W-:Y:S02]  /*14520*/  VIADD R20, R0.reuse, 0x5000 ;  /* 0x0000500000147836 */ /* 0x040fe40000000000 */
[C---:B------:R-:W-:Y:S02]  /*14530*/  VIADD R21, R0.reuse, 0x3000 ;  /* 0x0000300000157836 */ /* 0x040fe40000000000 */
[C---:B------:R-:W-:Y:S02]  /*14540*/  VIADD R15, R0.reuse, 0x2000 ;  /* 0x00002000000f7836 */ /* 0x040fe40000000000 */
[----:B------:R-:W-:Y:S02]  /*14550*/  VIADD R14, R0, 0x5800 ;  /* 0x00005800000e7836 */ /* 0x000fe40000000000 */
[----:B------:R-:W-:-:S05]  /*14560*/  IMAD.U32 R23, RZ, RZ, UR43 ;  /* 0x0000002bff177e24 */ /* 0x000fca000f8e00ff */
[----:B------:R-:W-:Y:S02]  /*14570*/  ISETP.NE.AND P1, PT, R23, 0x3, PT ;  /* 0x000000031700780c */ /* 0x000fe40003f25270 */
[C-C-:B0-----:R-:W-:Y:S02]  /*14580*/  PRMT R8, R4.reuse, 0x6420, R5.reuse ;  /* 0x0000642004087816 */ /* 0x141fe40000000005 */
[----:B------:R-:W-:Y:S02]  /*14590*/  PRMT R9, R4, 0x7531, R5 ;  /* 0x0000753104097816 */ /* 0x000fe40000000005 */
[-C--:B------:R-:W-:Y:S02]  /*145a0*/  LOP3.LUT R4, R0, R17.reuse, RZ, 0xfc, !PT ;  /* 0x0000001100047212 */ /* 0x080fe400078efcff */
[----:B------:R-:W-:Y:S02]  /*145b0*/  LOP3.LUT R5, R3, R16, RZ, 0xfc, !PT ;  /* 0x0000001003057212 */ /* 0x000fe400078efcff */
[C-C-:B------:R-:W-:Y:S01]  /*145c0*/  PRMT R10, R6.reuse, 0x6420, R7.reuse ;  /* 0x00006420060a7816 */ /* 0x140fe20000000007 */
[----:B------:R-:W-:Y:S01]  /*145d0*/  IMAD.IADD R12, R19, 0x1, R4 ;  /* 0x00000001130c7824 */ /* 0x000fe200078e0204 */
[----:B------:R-:W-:Y:S01]  /*145e0*/  PRMT R11, R6, 0x7531, R7 ;  /* 0x00007531060b7816 */ /* 0x000fe20000000007 */
[----:B------:R-:W-:Y:S01]  /*145f0*/  IMAD.IADD R7, R18, 0x1, R5 ;  /* 0x0000000112077824 */ /* 0x000fe200078e0205 */
[----:B------:R-:W-:-:S03]  /*14600*/  LOP3.LUT R3, R3, R17, RZ, 0xfc, !PT ;  /* 0x0000001103037212 */ /* 0x000fc600078efcff */
[----:B------:R0:W-:Y:S02]  /*14610*/  STSM.16.M88.4 [R12], R8 ;  /* 0x000000080c007844 */ /* 0x0001e40000000200 */
[----:B------:R-:W-:Y:S02]  /*14620*/  IMAD.IADD R3, R19, 0x1, R3 ;  /* 0x0000000113037824 */ /* 0x000fe400078e0203 */
[----:B------:R-:W2:Y:S01]  /*14630*/  LDSM.16.MT88.4 R4, [R7+0xf200] ;  /* 0x00f200000704783b */ /* 0x000ea20000004200 */
[----:B0-----:R-:W-:Y:S01]  /*14640*/  VIADD R12, R0, 0x1000 ;  /* 0x00001000000c7836 */ /* 0x001fe20000000000 */
[C-C-:B--2---:R-:W-:Y:S02]  /*14650*/  PRMT R8, R4.reuse, 0x6420, R5.reuse ;  /* 0x0000642004087816 */ /* 0x144fe40000000005 */
[----:B------:R-:W-:Y:S02]  /*14660*/  PRMT R9, R4, 0x7531, R5 ;  /* 0x0000753104097816 */ /* 0x000fe40000000005 */
[----:B------:R-:W-:-:S02]  /*14670*/  LOP3.LUT R4, R13, R17, RZ, 0xfc, !PT ;  /* 0x000000110d047212 */ /* 0x000fc400078efcff */
[-C--:B------:R-:W-:Y:S02]  /*14680*/  LOP3.LUT R5, R20, R16.reuse, RZ, 0xfc, !PT ;  /* 0x0000001014057212 */ /* 0x080fe400078efcff */
[C-C-:B------:R-:W-:Y:S01]  /*14690*/  PRMT R10, R6.reuse, 0x6420, R7.reuse ;  /* 0x00006420060a7816 */ /* 0x140fe20000000007 */
[----:B------:R-:W-:Y:S01]  /*146a0*/  IMAD.IADD R4, R19, 0x1, R4 ;  /* 0x0000000113047824 */ /* 0x000fe200078e0204 */
[----:B------:R-:W-:Y:S01]  /*146b0*/  PRMT R11, R6, 0x7531, R7 ;  /* 0x00007531060b7816 */ /* 0x000fe20000000007 */
[----:B------:R-:W-:Y:S01]  /*146c0*/  IMAD.IADD R5, R18, 0x1, R5 ;  /* 0x0000000112057824 */ /* 0x000fe200078e0205 */
[----:B------:R-:W-:Y:S02]  /*146d0*/  LOP3.LUT R13, R13, R16, RZ, 0xfc, !PT ;  /* 0x000000100d0d7212 */ /* 0x000fe400078efcff */
[----:B------:R-:W-:Y:S01]  /*146e0*/  LOP3.LUT R20, R20, R17, RZ, 0xfc, !PT ;  /* 0x0000001114147212 */ /* 0x000fe200078efcff */
[----:B------:R-:W-:Y:S04]  /*146f0*/  STSM.16.M88.4 [R4], R8 ;  /* 0x0000000804007844 */ /* 0x000fe80000000200 */
[----:B------:R-:W0:Y:S01]  /*14700*/  LDSM.16.MT88.4 R4, [R5+0xf200] ;  /* 0x00f200000504783b */ /* 0x000e220000004200 */
[----:B------:R-:W-:Y:S01]  /*14710*/  IMAD.IADD R20, R19, 0x1, R20 ;  /* 0x0000000113147824 */ /* 0x000fe200078e0214 */
[----:B0-----:R-:W-:-:S02]  /*14720*/  PRMT R8, R4, 0x6420, R5 ;  /* 0x0000642004087816 */ /* 0x001fc40000000005 */
[----:B------:R-:W-:Y:S02]  /*14730*/  PRMT R9, R4, 0x7531, R5 ;  /* 0x0000753104097816 */ /* 0x000fe40000000005 */
[----:B------:R-:W-:Y:S02]  /*14740*/  LOP3.LUT R4, R12, R17, RZ, 0xfc, !PT ;  /* 0x000000110c047212 */ /* 0x000fe400078efcff */
[C-C-:B------:R-:W-:Y:S02]  /*14750*/  PRMT R10, R6.reuse, 0x6420, R7.reuse ;  /* 0x00006420060a7816 */ /* 0x140fe40000000007 */
[----:B------:R-:W-:Y:S01]  /*14760*/  PRMT R11, R6, 0x7531, R7 ;  /* 0x00007531060b7816 */ /* 0x000fe20000000007 */
[----:B------:R-:W-:Y:S01]  /*14770*/  IMAD.IADD R4, R19, 0x1, R4 ;  /* 0x0000000113047824 */ /* 0x000fe200078e0204 */
[----:B------:R-:W-:Y:S01]  /*14780*/  LOP3.LUT R12, R12, R16, RZ, 0xfc, !PT ;  /* 0x000000100c0c7212 */ /* 0x000fe200078efcff */
[----:B------:R-:W-:Y:S02]  /*14790*/  IMAD.IADD R6, R18, 0x1, R13 ;  /* 0x0000000112067824 */ /* 0x000fe400078e020d */
[----:B------:R-:W-:Y:S01]  /*147a0*/  VIADD R13, R0, 0x1800 ;  /* 0x00001800000d7836 */ /* 0x000fe20000000000 */
[----:B------:R-:W-:Y:S04]  /*147b0*/  STSM.16.M88.4 [R4], R8 ;  /* 0x0000000804007844 */ /* 0x000fe80000000200 */
[----:B------:R-:W0:Y:S02]  /*147c0*/  LDSM.16.MT88.4 R4, [R6+0xf200] ;  /* 0x00f200000604783b */ /* 0x000e240000004200 */
[----:B0-----:R-:W-:-:S02]  /*147d0*/  PRMT R8, R4, 0x6420, R5 ;  /* 0x0000642004087816 */ /* 0x001fc40000000005 */
[----:B------:R-:W-:Y:S02]  /*147e0*/  PRMT R9, R4, 0x7531, R5 ;  /* 0x0000753104097816 */ /* 0x000fe40000000005 */
[----:B------:R-:W-:Y:S02]  /*147f0*/  LOP3.LUT R4, R13, R17, RZ, 0xfc, !PT ;  /* 0x000000110d047212 */ /* 0x000fe400078efcff */
[C-C-:B------:R-:W-:Y:S02]  /*14800*/  PRMT R10, R6.reuse, 0x6420, R7.reuse ;  /* 0x00006420060a7816 */ /* 0x140fe40000000007 */
[----:B------:R-:W-:Y:S01]  /*14810*/  PRMT R11, R6, 0x7531, R7 ;  /* 0x00007531060b7816 */ /* 0x000fe20000000007 */
[----:B------:R-:W-:Y:S01]  /*14820*/  IMAD.IADD R4, R19, 0x1, R4 ;  /* 0x0000000113047824 */ /* 0x000fe200078e0204 */
[----:B------:R-:W-:-:S04]  /*14830*/  LOP3.LUT R13, R13, R16, RZ, 0xfc, !PT ;  /* 0x000000100d0d7212 */ /* 0x000fc800078efcff */
[----:B------:R0:W-:Y:S02]  /*14840*/  STSM.16.M88.4 [R4], R8 ;  /* 0x0000000804007844 */ /* 0x0001e40000000200 */
[C---:B0-----:R-:W-:Y:S02]  /*14850*/  LOP3.LUT R4, R21.reuse, R16, RZ, 0xfc, !PT ;  /* 0x0000001015047212 */ /* 0x041fe400078efcff */
[----:B------:R-:W-:-:S03]  /*14860*/  LOP3.LUT R21, R21, R17, RZ, 0xfc, !PT ;  /* 0x0000001115157212 */ /* 0x000fc600078efcff */
[----:B------:R-:W-:Y:S02]  /*14870*/  IMAD.IADD R4, R18, 0x1, R4 ;  /* 0x0000000112047824 */ /* 0x000fe400078e0204 */
[----:B------:R-:W-:-:S04]  /*14880*/  IMAD.IADD R21, R19, 0x1, R21 ;  /* 0x0000000113157824 */ /* 0x000fc800078e0215 */
[----:B------:R-:W0:Y:S02]  /*14890*/  LDSM.16.MT88.4 R4, [R4+0xf200] ;  /* 0x00f200000404783b */ /* 0x000e240000004200 */
[C-C-:B0-----:R-:W-:Y:S02]  /*148a0*/  PRMT R8, R4.reuse, 0x6420, R5.reuse ;  /* 0x0000642004087816 */ /* 0x141fe40000000005 */
[----:B------:R-:W-:Y:S02]  /*148b0*/  PRMT R9, R4, 0x7531, R5 ;  /* 0x0000753104097816 */ /* 0x000fe40000000005 */
[----:B------:R-:W-:Y:S02]  /*148c0*/  LOP3.LUT R4, R15, R17, RZ, 0xfc, !PT ;  /* 0x000000110f047212 */ /* 0x000fe400078efcff */
[C-C-:B------:R-:W-:Y:S02]  /*148d0*/  PRMT R10, R6.reuse, 0x6420, R7.reuse ;  /* 0x00006420060a7816 */ /* 0x140fe40000000007 */
[----:B------:R-:W-:Y:S01]  /*148e0*/  PRMT R11, R6, 0x7531, R7 ;  /* 0x00007531060b7816 */ /* 0x000fe20000000007 */
[----:B------:R-:W-:Y:S01]  /*148f0*/  IMAD.IADD R4, R19, 0x1, R4 ;  /* 0x0000000113047824 */ /* 0x000fe200078e0204 */
[----:B------:R-:W-:-:S04]  /*14900*/  LOP3.LUT R15, R15, R16, RZ, 0xfc, !PT ;  /* 0x000000100f0f7212 */ /* 0x000fc800078efcff */
[----:B------:R0:W-:Y:S01]  /*14910*/  STSM.16.M88.4 [R4], R8 ;  /* 0x0000000804007844 */ /* 0x0001e20000000200 */
[----:B------:R-:W-:Y:S01]  /*14920*/  IMAD.IADD R15, R18, 0x1, R15 ;  /* 0x00000001120f7824 */ /* 0x000fe200078e020f */
[C---:B0-----:R-:W-:Y:S02]  /*14930*/  LOP3.LUT R4, R14.reuse, R16, RZ, 0xfc, !PT ;  /* 0x000000100e047212 */ /* 0x041fe400078efcff */
[----:B------:R-:W-:-:S03]  /*14940*/  LOP3.LUT R14, R14, R17, RZ, 0xfc, !PT ;  /* 0x000000110e0e7212 */ /* 0x000fc600078efcff */
[----:B------:R-:W-:Y:S02]  /*14950*/  IMAD.IADD R4, R18, 0x1, R4 ;  /* 0x0000000112047824 */ /* 0x000fe400078e0204 */
[----:B------:R-:W-:-:S04]  /*14960*/  IMAD.IADD R14, R19, 0x1, R14 ;  /* 0x00000001130e7824 */ /* 0x000fc800078e020e */
[----:B------:R-:W0:Y:S02]  /*14970*/  LDSM.16.MT88.4 R4, [R4+0xf200] ;  /* 0x00f200000404783b */ /* 0x000e240000004200 */
[C-C-:B0-----:R-:W-:Y:S02]  /*14980*/  PRMT R8, R4.reuse, 0x6420, R5.reuse ;  /* 0x0000642004087816 */ /* 0x141fe40000000005 */
[----:B------:R-:W-:Y:S01]  /*14990*/  PRMT R9, R4, 0x7531, R5 ;  /* 0x0000753104097816 */ /* 0x000fe20000000005 */
[----:B------:R-:W-:Y:S01]  /*149a0*/  IMAD.IADD R4, R18, 0x1, R12 ;  /* 0x0000000112047824 */ /* 0x000fe200078e020c */
[--C-:B------:R-:W-:Y:S01]  /*149b0*/  PRMT R10, R6, 0x6420, R7.reuse ;  /* 0x00006420060a7816 */ /* 0x100fe20000000007 */
[----:B------:R-:W-:Y:S01]  /*149c0*/  VIADD R12, R0, 0x4800 ;  /* 0x00004800000c7836 */ /* 0x000fe20000000000 */
[----:B------:R-:W-:-:S05]  /*149d0*/  PRMT R11, R6, 0x7531, R7 ;  /* 0x00007531060b7816 */ /* 0x000fca0000000007 */
[----:B------:R0:W-:Y:S04]  /*149e0*/  STSM.16.M88.4 [R3], R8 ;  /* 0x0000000803007844 */ /* 0x0001e80000000200 */
[----:B------:R-:W2:Y:S01]  /*149f0*/  LDSM.16.MT88.4 R4, [R4+0xf200] ;  /* 0x00f200000404783b */ /* 0x000ea20000004200 */
[----:B0-----:R-:W-:Y:S01]  /*14a00*/  VIADD R3, R0, 0x3800 ;  /* 0x0000380000037836 */ /* 0x001fe20000000000 */
[C-C-:B--2---:R-:W-:Y:S02]  /*14a10*/  PRMT R8, R4.reuse, 0x6420, R5.reuse ;  /* 0x0000642004087816 */ /* 0x144fe40000000005 */
[----:B------:R-:W-:Y:S02]  /*14a20*/  PRMT R9, R4, 0x7531, R5 ;  /* 0x0000753104097816 */ /* 0x000fe40000000005 */
[----:B------:R-:W-:-:S02]  /*14a30*/  LOP3.LUT R4, R3, R16, RZ, 0xfc, !PT ;  /* 0x0000001003047212 */ /* 0x000fc400078efcff */
[C-C-:B------:R-:W-:Y:S02]  /*14a40*/  PRMT R10, R6.reuse, 0x6420, R7.reuse ;  /* 0x00006420060a7816 */ /* 0x140fe40000000007 */
        /* <DEDUP_REMOVED lines=9> */
[----:B------:R-:W-:-:S02]  /*14ae0*/  PRMT R10, R6, 0x6420, R7 ;  /* 0x00006420060a7816 */ /* 0x000fc40000000007 */
[----:B------:R-:W-:-:S05]  /*14af0*/  PRMT R11, R6, 0x7531, R7 ;  /* 0x00007531060b7816 */ /* 0x000fca0000000007 */
[----:B------:R0:W-:Y:S02]  /*14b00*/  STSM.16.M88.4 [R3], R8 ;  /* 0x0000000803007844 */ /* 0x0001e40000000200 */
[----:B0-----:R-:W-:-:S05]  /*14b10*/  VIADD R3, R0, 0x6000 ;  /* 0x0000600000037836 */ /* 0x001fca0000000000 */
[C---:B------:R-:W-:Y:S02]  /*14b20*/  LOP3.LUT R4, R3.reuse, R16, RZ, 0xfc, !PT ;  /* 0x0000001003047212 */ /* 0x040fe400078efcff */
        /* <DEDUP_REMOVED lines=12> */
[----:B0-----:R-:W-:Y:S02]  /*14bf0*/  IMAD.IADD R4, R18, 0x1, R13 ;  /* 0x0000000112047824 */ /* 0x001fe400078e020d */
[C---:B------:R-:W-:Y:S02]  /*14c00*/  VIADD R13, R0.reuse, 0x6800 ;  /* 0x00006800000d7836 */ /* 0x040fe40000000000 */
[----:B------:R-:W-:Y:S02]  /*14c10*/  VIADD R0, R0, 0x7000 ;  /* 0x0000700000007836 */ /* 0x000fe40000000000 */
[----:B------:R-:W0:Y:S02]  /*14c20*/  LDSM.16.MT88.4 R4, [R4+0xf200] ;  /* 0x00f200000404783b */ /* 0x000e240000004200 */
[----:B0-----:R-:W-:-:S02]  /*14c30*/  PRMT R8, R4, 0x6420, R5 ;  /* 0x0000642004087816 */ /* 0x001fc40000000005 */
[----:B------:R-:W-:Y:S02]  /*14c40*/  PRMT R9, R4, 0x7531, R5 ;  /* 0x0000753104097816 */ /* 0x000fe40000000005 */
[----:B------:R-:W-:Y:S02]  /*14c50*/  LOP3.LUT R4, R12, R17, RZ, 0xfc, !PT ;  /* 0x000000110c047212 */ /* 0x000fe400078efcff */
[C-C-:B------:R-:W-:Y:S02]  /*14c60*/  PRMT R10, R6.reuse, 0x6420, R7.reuse ;  /* 0x00006420060a7816 */ /* 0x140fe40000000007 */
[----:B------:R-:W-:Y:S01]  /*14c70*/  PRMT R11, R6, 0x7531, R7 ;  /* 0x00007531060b7816 */ /* 0x000fe20000000007 */
[----:B------:R-:W-:-:S05]  /*14c80*/  IMAD.IADD R4, R19, 0x1, R4 ;  /* 0x0000000113047824 */ /* 0x000fca00078e0204 */
[----:B------:R0:W-:Y:S02]  /*14c90*/  STSM.16.M88.4 [R4], R8 ;  /* 0x0000000804007844 */ /* 0x0001e40000000200 */
[----:B0-----:R-:W-:-:S06]  /*14ca0*/  IMAD.IADD R4, R18, 0x1, R21 ;  /* 0x0000000112047824 */ /* 0x001fcc00078e0215 */
[----:B------:R-:W0:Y:S02]  /*14cb0*/  LDSM.16.MT88.4 R4, [R4+0xf200] ;  /* 0x00f200000404783b */ /* 0x000e240000004200 */
[C-C-:B0-----:R-:W-:Y:S02]  /*14cc0*/  PRMT R8, R4.reuse, 0x6420, R5.reuse ;  /* 0x0000642004087816 */ /* 0x141fe40000000005 */
[----:B------:R-:W-:Y:S02]  /*14cd0*/  PRMT R9, R4, 0x7531, R5 ;  /* 0x0000753104097816 */ /* 0x000fe40000000005 */
[C---:B------:R-:W-:Y:S02]  /*14ce0*/  LOP3.LUT R4, R13.reuse, R16, RZ, 0xfc, !PT ;  /* 0x000000100d047212 */ /* 0x040fe400078efcff */
[C-C-:B------:R-:W-:Y:S02]  /*14cf0*/  PRMT R10, R6.reuse, 0x6420, R7.reuse ;  /* 0x00006420060a7816 */ /* 0x140fe40000000007 */
[----:B------:R-:W-:Y:S01]  /*14d00*/  PRMT R11, R6, 0x7531, R7 ;  /* 0x00007531060b7816 */ /* 0x000fe20000000007 */
[----:B------:R-:W-:Y:S01]  /*14d10*/  IMAD.IADD R4, R18, 0x1, R4 ;  /* 0x0000000112047824 */ /* 0x000fe200078e0204 */
[----:B------:R-:W-:-:S03]  /*14d20*/  LOP3.LUT R13, R13, R17, RZ, 0xfc, !PT ;  /* 0x000000110d0d7212 */ /* 0x000fc600078efcff */
[----:B------:R-:W-:Y:S02]  /*14d30*/  STSM.16.M88.4 [R20], R8 ;  /* 0x0000000814007844 */ /* 0x000fe40000000200 */
[----:B------:R-:W-:Y:S02]  /*14d40*/  IMAD.IADD R13, R19, 0x1, R13 ;  /* 0x00000001130d7824 */ /* 0x000fe400078e020d */
[----:B------:R-:W0:Y:S02]  /*14d50*/  LDSM.16.MT88.4 R4, [R4+0xf200] ;  /* 0x00f200000404783b */ /* 0x000e240000004200 */
[C-C-:B0-----:R-:W-:Y:S02]  /*14d60*/  PRMT R8, R4.reuse, 0x6420, R5.reuse ;  /* 0x0000642004087816 */ /* 0x141fe40000000005 */
[----:B------:R-:W-:Y:S02]  /*14d70*/  PRMT R9, R4, 0x7531, R5 ;  /* 0x0000753104097816 */ /* 0x000fe40000000005 */
[----:B------:R-:W-:-:S02]  /*14d80*/  PRMT R10, R6, 0x6420, R7 ;  /* 0x00006420060a7816 */ /* 0x000fc40000000007 */
[----:B------:R-:W-:-:S05]  /*14d90*/  PRMT R11, R6, 0x7531, R7 ;  /* 0x00007531060b7816 */ /* 0x000fca0000000007 */
[----:B------:R-:W-:Y:S04]  /*14da0*/  STSM.16.M88.4 [R14], R8 ;  /* 0x000000080e007844 */ /* 0x000fe80000000200 */
[----:B------:R-:W0:Y:S02]  /*14db0*/  LDSM.16.MT88.4 R4, [R15+0xf200] ;  /* 0x00f200000f04783b */ /* 0x000e240000004200 */
[C-C-:B0-----:R-:W-:Y:S02]  /*14dc0*/  PRMT R8, R4.reuse, 0x6420, R5.reuse ;  /* 0x0000642004087816 */ /* 0x141fe40000000005 */
[----:B------:R-:W-:Y:S02]  /*14dd0*/  PRMT R9, R4, 0x7531, R5 ;  /* 0x0000753104097816 */ /* 0x000fe40000000005 */
[----:B------:R-:W-:-:S02]  /*14de0*/  LOP3.LUT R5, R12, R16, RZ, 0xfc, !PT ;  /* 0x000000100c057212 */ /* 0x000fc400078efcff */
[C-C-:B------:R-:W-:Y:S02]  /*14df0*/  PRMT R10, R6.reuse, 0x6420, R7.reuse ;  /* 0x00006420060a7816 */ /* 0x140fe40000000007 */
[----:B------:R-:W-:Y:S01]  /*14e00*/  PRMT R11, R6, 0x7531, R7 ;  /* 0x00007531060b7816 */ /* 0x000fe20000000007 */
[----:B------:R-:W-:-:S04]  /*14e10*/  IMAD.IADD R5, R18, 0x1, R5 ;  /* 0x0000000112057824 */ /* 0x000fc800078e0205 */
[----:B------:R0:W-:Y:S04]  /*14e20*/  STSM.16.M88.4 [R3], R8 ;  /* 0x0000000803007844 */ /* 0x0001e80000000200 */
[----:B------:R-:W2:Y:S01]  /*14e30*/  LDSM.16.MT88.4 R4, [R5+0xf200] ;  /* 0x00f200000504783b */ /* 0x000ea20000004200 */
[C---:B0-----:R-:W-:Y:S02]  /*14e40*/  LOP3.LUT R3, R0.reuse, R16, RZ, 0xfc, !PT ;  /* 0x0000001000037212 */ /* 0x041fe400078efcff */
[----:B------:R-:W-:-:S03]  /*14e50*/  LOP3.LUT R0, R0, R17, RZ, 0xfc, !PT ;  /* 0x0000001100007212 */ /* 0x000fc600078efcff */
[----:B------:R-:W-:Y:S02]  /*14e60*/  IMAD.IADD R3, R18, 0x1, R3 ;  /* 0x0000000112037824 */ /* 0x000fe400078e0203 */
[----:B------:R-:W-:Y:S01]  /*14e70*/  IMAD.IADD R0, R19, 0x1, R0 ;  /* 0x0000000113007824 */ /* 0x000fe200078e0200 */
[C-C-:B--2---:R-:W-:Y:S02]  /*14e80*/  PRMT R8, R4.reuse, 0x6420, R5.reuse ;  /* 0x0000642004087816 */ /* 0x144fe40000000005 */
[----:B------:R-:W-:Y:S02]  /*14e90*/  PRMT R9, R4, 0x7531, R5 ;  /* 0x0000753104097816 */ /* 0x000fe40000000005 */
[C-C-:B------:R-:W-:Y:S02]  /*14ea0*/  PRMT R10, R6.reuse, 0x6420, R7.reuse ;  /* 0x00006420060a7816 */ /* 0x140fe40000000007 */
[----:B------:R-:W-:-:S05]  /*14eb0*/  PRMT R11, R6, 0x7531, R7 ;  /* 0x00007531060b7816 */ /* 0x000fca0000000007 */
[----:B------:R-:W-:Y:S04]  /*14ec0*/  STSM.16.M88.4 [R13], R8 ;  /* 0x000000080d007844 */ /* 0x000fe80000000200 */
[----:B------:R-:W0:Y:S02]  /*14ed0*/  LDSM.16.MT88.4 R4, [R3+0xf200] ;  /* 0x00f200000304783b */ /* 0x000e240000004200 */
        /* <DEDUP_REMOVED lines=13> */
.L_x_4146:
[----:B--2---:R2:W-:Y:S01]  /*14fb0*/  SYNCS.ARRIVE.TRANS64.A1T0 RZ, [R2+URZ+0x33450], RZ ;  /* 0x033450ff02ff79a7 */ /* 0x0045e2000810003f */
[----:B------:R-:W-:Y:S06]  /*14fc0*/  BAR.SYNC.DEFER_BLOCKING 0x2, 0x80 ;  /* 0x0082000000007b1d */ /* 0x000fec0000010000 */
[----:B------:R-:W-:Y:S05]  /*14fd0*/  @!P0 BRA `(.L_x_4147) ;  /* 0x0000000000048947 */ /* 0x000fea0003800000 */
[----:B------:R-:W-:Y:S01]  /*14fe0*/  BPT.TRAP 0x1 ;  /* 0x000000040000795c */ /* 0x000fe20000300000 */
.L_x_4147:
[----:B0-----:R-:W3:Y:S01]  /*14ff0*/  LDL R0, [R1+0x14] ;  /* 0x0000140001007983 */ /* 0x001ee20000100800 */
[----:B--2---:R-:W-:Y:S02]  /*15000*/  VIADD R2, R2, 0x33480 ;  /* 0x0003348002027836 */ /* 0x004fe40000000000 */
[----:B------:R-:W-:Y:S02]  /*15010*/  IMAD.MOV.U32 R20, RZ, RZ, R30 ;  /* 0x000000ffff147224 */ /* 0x000fe400078e001e */
[----:B------:R-:W-:Y:S01]  /*15020*/  IMAD.MOV.U32 R21, RZ, RZ, R33 ;  /* 0x000000ffff157224 */ /* 0x000fe200078e0021 */
[----:B---3--:R-:W-:-:S04]  /*15030*/  PRMT R2, R0, 0x654, R2 ;  /* 0x0000065400027816 */ /* 0x008fc80000000002 */
[----:B------:R3:W-:Y:S01]  /*15040*/  SYNCS.ARRIVE.TRANS64.RED.A1T0 RZ, [R2+URZ], RZ ;  /* 0x000000ff02ff79a7 */ /* 0x0007e2000810043f */
[----:B------:R-:W-:Y:S05]  /*15050*/  @P2 BRA `(.L_x_4148) ;  /* 0xffffffe000b02947 */ /* 0x000fea000383ffff */
.L_x_4128:
[----:B------:R-:W3:Y:S01]  /*15060*/  S2R R0, SR_TID.X ;  /* 0x0000000000007919 */ /* 0x000ee20000002100 */
[----:B------:R-:W-:Y:S01]  /*15070*/  BSSY B0, `(.L_x_4149) ;  /* 0x0000013000007945 */ /* 0x000fe20003800000 */
[----:B---3--:R-:W-:Y:S01]  /*15080*/  LOP3.LUT R2, R0, 0x7f, RZ, 0xc0, !PT ;  /* 0x0000007f00027812 */ /* 0x008fe200078ec0ff */
[----:B------:R-:W-:-:S03]  /*15090*/  IMAD.U32 R0, RZ, RZ, UR44 ;  /* 0x0000002cff007e24 */ /* 0x000fc6000f8e00ff */
[----:B------:R-:W-:Y:S02]  /*150a0*/  ISETP.NE.AND P1, PT, R2, RZ, PT ;  /* 0x000000ff0200720c */ /* 0x000fe40003f25270 */
[----:B------:R-:W-:-:S11]  /*150b0*/  ISETP.NE.AND P0, PT, R0, 0x3, PT ;  /* 0x000000030000780c */ /* 0x000fd60003f05270 */
[----:B------:R-:W-:Y:S05]  /*150c0*/  @P1 BRA `(.L_x_4150) ;  /* 0x0000000000341947 */ /* 0x000fea0003800000 */
[----:B------:R-:W3:Y:S01]  /*150d0*/  S2R R5, SR_LANEID ;  /* 0x0000000000057919 */ /* 0x000ee20000000000 */
[----:B------:R-:W-:Y:S01]  /*150e0*/  VOTEU.ANY UR4, UPT, PT ;  /* 0x0000000000047886 */ /* 0x000fe200038e0100 */
[----:B0-----:R-:W0:Y:S01]  /*150f0*/  LDC.64 R2, c[0x0][0xc60] ;  /* 0x00031800ff027b82 */ /* 0x001e220000000a00 */
[----:B------:R-:W3:Y:S02]  /*15100*/  FLO.U32 R0, UR4 ;  /* 0x0000000400007d00 */ /* 0x000ee400080e0000 */
[----:B---3--:R-:W-:-:S06]  /*15110*/  ISETP.EQ.U32.AND P1, PT, R0, R5, PT ;  /* 0x000000050000720c */ /* 0x008fcc0003f22070 */
[----:B------:R-:W0:Y:S07]  /*15120*/  POPC R5, UR4 ;  /* 0x0000000400057d09 */ /* 0x000e2e0008000000 */
[----:B0-----:R-:W3:Y:S01]  /*15130*/  @P1 ATOMG.E.ADD.STRONG.GPU PT, R3, desc[UR50][R2.64], R5 ;  /* 0x00000005020319a8 */ /* 0x001ee200081ee1f2 */
[----:B------:R-:W0:Y:S02]  /*15140*/  S2R R4, SR_LTMASK ;  /* 0x0000000000047919 */ /* 0x000e240000003900 */
[----:B0-----:R-:W-:-:S04]  /*15150*/  LOP3.LUT R4, R4, UR4, RZ, 0xc0, !PT ;  /* 0x0000000404047c12 */ /* 0x001fc8000f8ec0ff */
[----:B------:R-:W0:Y:S01]  /*15160*/  POPC R7, R4 ;  /* 0x0000000400077309 */ /* 0x000e220000000000 */
[----:B---3--:R-:W0:Y:S02]  /*15170*/  SHFL.IDX PT, R0, R3, R0, 0x1f ;  /* 0x00001f0003007589 */ /* 0x008e2400000e0000 */
[----:B0-----:R-:W-:-:S05]  /*15180*/  IADD3 R0, R0, UR45, R7 ;  /* 0x0000002d00007c10 */ /* 0x001fca000fffe007 */
[----:B------:R3:W-:Y:S02]  /*15190*/  STL [R1], R0 ;  /* 0x0000000001007387 */ /* 0x0007e40000100800 */
.L_x_4150:
[----:B------:R-:W-:Y:S05]  /*151a0*/  BSYNC B0 ;  /* 0x0000000000007941 */ /* 0x000fea0003800000 */
.L_x_4149:
[----:B------:R-:W-:Y:S05]  /*151b0*/  @!P0 BRA `(.L_x_4151) ;  /* 0x0000000000048947 */ /* 0x000fea0003800000 */
[----:B------:R-:W-:Y:S01]  /*151c0*/  BPT.TRAP 0x1 ;  /* 0x000000040000795c */ /* 0x000fe20000300000 */
.L_x_4151:
[----:B0-----:R-:W-:Y:S01]  /*151d0*/  LOP3.LUT R3, R33, 0x1, RZ, 0x3c, !PT ;  /* 0x0000000121037812 */ /* 0x001fe200078e3cff */
[----:B---3--:R-:W-:Y:S01]  /*151e0*/  IMAD R0, R30, 0x8, R18 ;  /* 0x000000081e007824 */ /* 0x008fe200078e0212 */
[----:B------:R-:W-:Y:S02]  /*151f0*/  BSSY B0, `(.L_x_4152) ;  /* 0x0000004000007945 */ /* 0x000fe40003800000 */
[----:B------:R-:W-:-:S04]  /*15200*/  SHF.L.U32 R3, R3, 0x1f, RZ ;  /* 0x0000001f03037819 */ /* 0x000fc800000006ff */
[----:B------:R-:W0:Y:S02]  /*15210*/  SYNCS.PHASECHK.TRANS64.TRYWAIT P1, [R0+URZ+0x33470], R3 ;  /* 0x03347003000075a7 */ /* 0x000e24000802017f */
[----:B0-----:R-:W-:Y:S05]  /*15220*/  @!P1 BRA `(.L_x_4153) ;  /* 0x00000040008c9947 */ /* 0x001fea0003800000 */
.L_x_4250:
[----:B------:R-:W-:Y:S05]  /*15230*/  BSYNC B0 ;  /* 0x0000000000007941 */ /* 0x000fea0003800000 */
.L_x_4152:
[----:B------:R-:W-:-:S05]  /*15240*/  IMAD.U32 R2, RZ, RZ, UR43 ;  /* 0x0000002bff027e24 */ /* 0x000fca000f8e00ff */
[----:B------:R-:W-:-:S13]  /*15250*/  ISETP.NE.AND P1, PT, R2, 0x3, PT ;  /* 0x000000030200780c */ /* 0x000fda0003f25270 */
[----:B------:R-:W-:Y:S05]  /*15260*/  @!P1 BRA `(.L_x_4154) ;  /* 0x0000000000049947 */ /* 0x000fea0003800000 */
[----:B------:R-:W-:Y:S01]  /*15270*/  BPT.TRAP 0x1 ;  /* 0x000000040000795c */ /* 0x000fe20000300000 */
.L_x_4154:
[----:B0-----:R-:W-:-:S04]  /*15280*/  SHF.L.U32 R3, R33, 0x1f, RZ ;  /* 0x0000001f21037819 */ /* 0x001fc800000006ff */
[----:B------:R-:W0:Y:S02]  /*15290*/  SYNCS.PHASECHK.TRANS64.TRYWAIT P1, [R0+URZ+0x33460], R3 ;  /* 0x03346003000075a7 */ /* 0x000e24000802017f */
[----:B0-----:R-:W-:Y:S05]  /*152a0*/  @!P1 BRA `(.L_x_4155) ;  /* 0x0000004000809947 */ /* 0x001fea0003800000 */
.L_x_4251:
[----:B------:R-:W-:Y:S01]  /*152b0*/  IMAD R2, R30, 0x7800, RZ ;  /* 0x000078001e027824 */ /* 0x000fe200078e02ff */
[----:B------:R-:W-:Y:S05]  /*152c0*/  WARPSYNC.ALL ;  /* 0x0000000000007948 */ /* 0x000fea0003800000 */
[CC--:B0-----:R-:W-:Y:S01]  /*152d0*/  LOP3.LUT R3, R2.reuse, R16.reuse, RZ, 0xfc, !PT ;  /* 0x0000001002037212 */ /* 0x0c1fe200078efcff */
[C---:B------:R-:W-:Y:S02]  /*152e0*/  VIADD R13, R2.reuse, 0x2800 ;  /* 0x00002800020d7836 */ /* 0x040fe40000000000 */
[----:B------:R-:W-:Y:S02]  /*152f0*/  VIADD R21, R2, 0x5000 ;  /* 0x0000500002157836 */ /* 0x000fe40000000000 */
[----:B------:R-:W-:Y:S01]  /*15300*/  IMAD.IADD R5, R18, 0x1, R3 ;  /* 0x0000000112057824 */ /* 0x000fe200078e0203 */
[----:B------:R-:W-:Y:S01]  /*15310*/  LOP3.LUT R3, R13, R16, RZ, 0xfc, !PT ;  /* 0x000000100d037212 */ /* 0x000fe200078efcff */
[----:B------:R-:W-:-:S02]  /*15320*/  VIADD R20, R2, 0x2000 ;  /* 0x0000200002147836 */ /* 0x000fc40000000000 */
[----:B-1----:R-:W-:Y:S02]  /*15330*/  IMAD.U32 R24, RZ, RZ, UR43 ;  /* 0x0000002bff187e24 */ /* 0x002fe4000f8e00ff */
[----:B------:R-:W0:Y:S03]  /*15340*/  LDSM.16.MT88.4 R4, [R5+0xf200] ;  /* 0x00f200000504783b */ /* 0x000e260000004200 */
[----:B------:R-:W-:Y:S02]  /*15350*/  ISETP.NE.AND P1, PT, R24, 0x3, PT ;  /* 0x000000031800780c */ /* 0x000fe40003f25270 */
[C-C-:B0-----:R-:W-:Y:S02]  /*15360*/  PRMT R8, R4.reuse, 0x6420, R5.reuse ;  /* 0x0000642004087816 */ /* 0x141fe40000000005 */
[----:B------:R-:W-:Y:S02]  /*15370*/  PRMT R9, R4, 0x7531, R5 ;  /* 0x0000753104097816 */ /* 0x000fe40000000005 */
[----:B------:R-:W-:-:S02]  /*15380*/  LOP3.LUT R4, R2, R17, RZ, 0xfc, !PT ;  /* 0x0000001102047212 */ /* 0x000fc400078efcff */
[C-C-:B------:R-:W-:Y:S02]  /*15390*/  PRMT R10, R6.reuse, 0x6420, R7.reuse ;  /* 0x00006420060a7816 */ /* 0x140fe40000000007 */
[----:B------:R-:W-:Y:S01]  /*153a0*/  PRMT R11, R6, 0x7531, R7 ;  /* 0x00007531060b7816 */ /* 0x000fe20000000007 */
[----:B------:R-:W-:Y:S02]  /*153b0*/  IMAD.IADD R12, R19, 0x1, R4 ;  /* 0x00000001130c7824 */ /* 0x000fe400078e0204 */
[----:B------:R-:W-:Y:S02]  /*153c0*/  IMAD.IADD R6, R18, 0x1, R3 ;  /* 0x0000000112067824 */ /* 0x000fe400078e0203 */
[C---:B------:R-:W-:Y:S01]  /*153d0*/  VIADD R3, R2.reuse, 0x800 ;  /* 0x0000080002037836 */ /* 0x040fe20000000000 */
[----:B------:R0:W-:Y:S04]  /*153e0*/  STSM.16.M88.4 [R12], R8 ;  /* 0x000000080c007844 */ /* 0x0001e80000000200 */
[----:B------:R-:W1:Y:S01]  /*153f0*/  LDSM.16.MT88.4 R4, [R6+0xf200] ;  /* 0x00f200000604783b */ /* 0x000e620000004200 */
[----:B0-----:R-:W-:Y:S01]  /*15400*/  VIADD R12, R2, 0x1000 ;  /* 0x00001000020c7836 */ /* 0x001fe20000000000 */
[----:B-1----:R-:W-:-:S02]  /*15410*/  PRMT R8, R4, 0x6420, R5 ;  /* 0x0000642004087816 */ /* 0x002fc40000000005 */
[----:B------:R-:W-:Y:S02]  /*15420*/  PRMT R9, R4, 0x7531, R5 ;  /* 0x0000753104097816 */ /* 0x000fe40000000005 */
[----:B------:R-:W-:Y:S02]  /*15430*/  LOP3.LUT R4, R3, R17, RZ, 0xfc, !PT ;  /* 0x0000001103047212 */ /* 0x000fe400078efcff */
[-C--:B------:R-:W-:Y:S02]  /*15440*/  LOP3.LUT R5, R21, R16.reuse, RZ, 0xfc, !PT ;  /* 0x0000001015057212 */ /* 0x080fe400078efcff */
[C-C-:B------:R-:W-:Y:S01]  /*15450*/  PRMT R10, R6.reuse, 0x6420, R7.reuse ;  /* 0x00006420060a7816 */ /* 0x140fe20000000007 */
[----:B--2---:R-:W-:Y:S01]  /*15460*/  IMAD.IADD R14, R19, 0x1, R4 ;  /* 0x00000001130e7824 */ /* 0x004fe200078e0204 */
[----:B------:R-:W-:Y:S01]  /*15470*/  PRMT R11, R6, 0x7531, R7 ;  /* 0x00007531060b7816 */ /* 0x000fe20000000007 */
[----:B------:R-:W-:Y:S01]  /*15480*/  IMAD.IADD R5, R18, 0x1, R5 ;  /* 0x0000000112057824 */ /* 0x000fe200078e0205 */
[----:B------:R-:W-:-:S03]  /*15490*/  LOP3.LUT R3, R3, R16, RZ, 0xfc, !PT ;  /* 0x0000001003037212 */ /* 0x000fc600078efcff */
[----:B------:R0:W-:Y:S04]  /*154a0*/  STSM.16.M88.4 [R14], R8 ;  /* 0x000000080e007844 */ /* 0x0001e80000000200 */
[----:B------:R-:W1:Y:S01]  /*154b0*/  LDSM.16.MT88.4 R4, [R5+0xf200] ;  /* 0x00f200000504783b */ /* 0x000e620000004200 */
[----:B0-----:R-:W-:Y:S01]  /*154c0*/  VIADD R14, R2, 0x1800 ;  /* 0x00001800020e7836 */ /* 0x001fe20000000000 */
[C-C-:B-1----:R-:W-:Y:S02]  /*154d0*/  PRMT R8, R4.reuse, 0x6420, R5.reuse ;  /* 0x0000642004087816 */ /* 0x142fe40000000005 */
        /* <DEDUP_REMOVED lines=13> */
[----:B------:R-:W-:Y:S02]  /*155b0*/  LOP3.LUT R5, R3, R16, RZ, 0xfc, !PT ;  /* 0x0000001003057212 */ /* 0x000fe400078efcff */
[C-C-:B------:R-:W-:Y:S01]  /*155c0*/  PRMT R10, R6.reuse, 0x6420, R7.reuse ;  /* 0x00006420060a7816 */ /* 0x140fe20000000007 */
[----:B------:R-:W-:Y:S01]  /*155d0*/  IMAD.IADD R22, R19, 0x1, R4 ;  /* 0x0000000113167824 */ /* 0x000fe200078e0204 */
[----:B------:R-:W-:Y:S01]  /*155e0*/  PRMT R11, R6, 0x7531, R7 ;  /* 0x00007531060b7816 */ /* 0x000fe20000000007 */
[----:B------:R-:W-:-:S04]  /*155f0*/  IMAD.IADD R6, R18, 0x1, R5 ;  /* 0x0000000112067824 */ /* 0x000fc800078e0205 */
[----:B------:R-:W-:Y:S04]  /*15600*/  STSM.16.M88.4 [R22], R8 ;  /* 0x0000000816007844 */ /* 0x000fe80000000200 */
[----:B------:R-:W0:Y:S02]  /*15610*/  LDSM.16.MT88.4 R4, [R6+0xf200] ;  /* 0x00f200000604783b */ /* 0x000e240000004200 */
        /* <DEDUP_REMOVED lines=13> */
[----:B------:R-:W-:Y:S01]  /*156f0*/  LOP3.LUT R5, R12, R16, RZ, 0xfc, !PT ;  /* 0x000000100c057212 */ /* 0x000fe200078efcff */
[----:B------:R-:W-:Y:S01]  /*15700*/  VIADD R12, R2, 0x3800 ;  /* 0x00003800020c7836 */ /* 0x000fe20000000000 */
[C-C-:B------:R-:W-:Y:S01]  /*15710*/  PRMT R10, R6.reuse, 0x6420, R7.reuse ;  /* 0x00006420060a7816 */ /* 0x140fe20000000007 */
[----:B------:R-:W-:Y:S01]  /*15720*/  IMAD.IADD R13, R19, 0x1, R4 ;  /* 0x00000001130d7824 */ /* 0x000fe200078e0204 */
[----:B------:R-:W-:Y:S01]  /*15730*/  PRMT R11, R6, 0x7531, R7 ;  /* 0x00007531060b7816 */ /* 0x000fe20000000007 */
[----:B------:R-:W-:-:S04]  /*15740*/  IMAD.IADD R6, R18, 0x1, R5 ;  /* 0x0000000112067824 */ /* 0x000fc800078e0205 */
[----:B------:R0:W-:Y:S04]  /*15750*/  STSM.16.M88.4 [R13], R8 ;  /* 0x000000080d007844 */ /* 0x0001e80000000200 */
[----:B------:R-:W1:Y:S01]  /*15760*/  LDSM.16.MT88.4 R4, [R6+0xf200] ;  /* 0x00f200000604783b */ /* 0x000e620000004200 */
[----:B0-----:R-:W-:Y:S01]  /*15770*/  VIADD R13, R2, 0x6000 ;  /* 0x00006000020d7836 */ /* 0x001fe20000000000 */
[C-C-:B-1----:R-:W-:Y:S02]  /*15780*/  PRMT R8, R4.reuse, 0x6420, R5.reuse ;  /* 0x0000642004087816 */ /* 0x142fe40000000005 */
[----:B------:R-:W-:Y:S02]  /*15790*/  PRMT R9, R4, 0x7531, R5 ;  /* 0x0000753104097816 */ /* 0x000fe40000000005 */
[----:B------:R-:W-:-:S02]  /*157a0*/  LOP3.LUT R4, R3, R17, RZ, 0xfc, !PT ;  /* 0x0000001103047212 */ /* 0x000fc400078efcff */
        /* <DEDUP_REMOVED lines=8> */
[----:B------:R-:W1:Y:S01]  /*15830*/  LDSM.16.MT88.4 R4, [R5+0xf200] ;  /* 0x00f200000504783b */ /* 0x000e620000004200 */
[----:B0-----:R-:W-:Y:S02]  /*15840*/  LOP3.LUT R3, R13, R16, RZ, 0xfc, !PT ;  /* 0x000000100d037212 */ /* 0x001fe400078efcff */
[C-C-:B-1----:R-:W-:Y:S02]  /*15850*/  PRMT R10, R6.reuse, 0x6420, R7.reuse ;  /* 0x00006420060a7816 */ /* 0x142fe40000000007 */
[----:B------:R-:W-:Y:S01]  /*15860*/  PRMT R11, R6, 0x7531, R7 ;  /* 0x00007531060b7816 */ /* 0x000fe20000000007 */
[----:B------:R-:W-:Y:S01]  /*15870*/  IMAD.IADD R6, R18, 0x1, R3 ;  /* 0x0000000112067824 */ /* 0x000fe200078e0203 */
[--C-:B------:R-:W-:Y:S01]  /*15880*/  PRMT R8, R4, 0x6420, R5.reuse ;  /* 0x0000642004087816 */ /* 0x100fe20000000005 */
[----:B------:R-:W-:Y:S01]  /*15890*/  VIADD R3, R2, 0x4000 ;  /* 0x0000400002037836 */ /* 0x000fe20000000000 */
[----:B------:R-:W-:-:S05]  /*158a0*/  PRMT R9, R4, 0x7531, R5 ;  /* 0x0000753104097816 */ /* 0x000fca0000000005 */
[----:B------:R0:W-:Y:S04]  /*158b0*/  STSM.16.M88.4 [R12], R8 ;  /* 0x000000080c007844 */ /* 0x0001e80000000200 */
[----:B------:R-:W1:Y:S01]  /*158c0*/  LDSM.16.MT88.4 R4, [R6+0xf200] ;  /* 0x00f200000604783b */ /* 0x000e620000004200 */
[----:B0-----:R-:W-:Y:S01]  /*158d0*/  VIADD R12, R2, 0x4800 ;  /* 0x00004800020c7836 */ /* 0x001fe20000000000 */
[C-C-:B-1----:R-:W-:Y:S02]  /*158e0*/  PRMT R8, R4.reuse, 0x6420, R5.reuse ;  /* 0x0000642004087816 */ /* 0x142fe40000000005 */
[----:B------:R-:W-:Y:S02]  /*158f0*/  PRMT R9, R4, 0x7531, R5 ;  /* 0x0000753104097816 */ /* 0x000fe40000000005 */
[----:B------:R-:W-:-:S02]  /*15900*/  LOP3.LUT R4, R3, R17, RZ, 0xfc, !PT ;  /* 0x0000001103047212 */ /* 0x000fc400078efcff */
[-C--:B------:R-:W-:Y:S02]  /*15910*/  LOP3.LUT R5, R14, R16.reuse, RZ, 0xfc, !PT ;  /* 0x000000100e057212 */ /* 0x080fe400078efcff */
[C-C-:B------:R-:W-:Y:S01]  /*15920*/  PRMT R10, R6.reuse, 0x6420, R7.reuse ;  /* 0x00006420060a7816 */ /* 0x140fe20000000007 */
[----:B------:R-:W-:Y:S01]  /*15930*/  IMAD.IADD R22, R19, 0x1, R4 ;  /* 0x0000000113167824 */ /* 0x000fe200078e0204 */
[----:B------:R-:W-:Y:S01]  /*15940*/  PRMT R11, R6, 0x7531, R7 ;  /* 0x00007531060b7816 */ /* 0x000fe20000000007 */
[----:B------:R-:W-:Y:S01]  /*15950*/  IMAD.IADD R5, R18, 0x1, R5 ;  /* 0x0000000112057824 */ /* 0x000fe200078e0205 */
[----:B------:R-:W-:-:S03]  /*15960*/  LOP3.LUT R3, R3, R16, RZ, 0xfc, !PT ;  /* 0x0000001003037212 */ /* 0x000fc600078efcff */
[----:B------:R-:W-:Y:S04]  /*15970*/  STSM.16.M88.4 [R22], R8 ;  /* 0x0000000816007844 */ /* 0x000fe80000000200 */
[----:B------:R-:W0:Y:S02]  /*15980*/  LDSM.16.MT88.4 R4, [R5+0xf200] ;  /* 0x00f200000504783b */ /* 0x000e240000004200 */
        /* <DEDUP_REMOVED lines=8> */
[----:B------:R-:W-:Y:S01]  /*15a10*/  STSM.16.M88.4 [R14], R8 ;  /* 0x000000080e007844 */ /* 0x000fe20000000200 */
[----:B------:R-:W-:-:S03]  /*15a20*/  VIADD R2, R2, 0x7000 ;  /* 0x0000700002027836 */ /* 0x000fc60000000000 */
[----:B------:R-:W0:Y:S02]  /*15a30*/  LDSM.16.MT88.4 R4, [R6+0xf200] ;  /* 0x00f200000604783b */ /* 0x000e240000004200 */
[C-C-:B0-----:R-:W-:Y:S02]  /*15a40*/  PRMT R8, R4.reuse, 0x6420, R5.reuse ;  /* 0x0000642004087816 */ /* 0x141fe40000000005 */
        /* <DEDUP_REMOVED lines=54> */
.L_x_4156:
[----:B-1----:R1:W-:Y:S01]  /*15db0*/  SYNCS.ARRIVE.TRANS64.A1T0 RZ, [R0+URZ+0x33450], RZ ;  /* 0x033450ff00ff79a7 */ /* 0x0023e2000810003f */
[----:B------:R-:W-:Y:S06]  /*15dc0*/  BAR.SYNC.DEFER_BLOCKING 0x2, 0x80 ;  /* 0x0082000000007b1d */ /* 0x000fec0000010000 */
[----:B------:R-:W-:Y:S05]  /*15dd0*/  @!P0 BRA `(.L_x_4157) ;  /* 0x0000000000048947 */ /* 0x000fea0003800000 */
[----:B------:R-:W-:Y:S01]  /*15de0*/  BPT.TRAP 0x1 ;  /* 0x000000040000795c */ /* 0x000fe20000300000 */
.L_x_4157:
[----:B0-----:R-:W2:Y:S01]  /*15df0*/  LDL R2, [R1+0x14] ;  /* 0x0000140001027983 */ /* 0x001ea20000100800 */
[----:B-1----:R-:W-:Y:S02]  /*15e00*/  VIADD R0, R0, 0x33480 ;  /* 0x0003348000007836 */ /* 0x002fe40000000000 */
[----:B------:R-:W-:-:S05]  /*15e10*/  VIADD R30, R30, 0x1 ;  /* 0x000000011e1e7836 */ /* 0x000fca0000000000 */
[----:B------:R-:W-:-:S04]  /*15e20*/  ISETP.NE.AND P0, PT, R30, 0x2, PT ;  /* 0x000000021e00780c */ /* 0x000fc80003f05270 */
[----:B------:R-:W-:Y:S02]  /*15e30*/  SEL R30, R30, RZ, P0 ;  /* 0x000000ff1e1e7207 */ /* 0x000fe40000000000 */
[----:B--2---:R-:W-:-:S04]  /*15e40*/  PRMT R0, R2, 0x654, R0 ;  /* 0x0000065402007816 */ /* 0x004fc80000000000 */
[----:B------:R0:W-:Y:S02]  /*15e50*/  SYNCS.ARRIVE.TRANS64.RED.A1T0 RZ, [R0+URZ], RZ ;  /* 0x000000ff00ff79a7 */ /* 0x0001e4000810043f */
[----:B0-----:R-:W-:-:S04]  /*15e60*/  SEL R0, RZ, 0x1, P0 ;  /* 0x00000001ff007807 */ /* 0x001fc80000000000 */
[----:B------:R-:W-:-:S07]  /*15e70*/  LOP3.LUT R33, R33, R0, RZ, 0x3c, !PT ;  /* 0x0000000021217212 */ /* 0x000fce00078e3cff */
.L_x_4096:
[----:B------:R-:W-:Y:S05]  /*15e80*/  BSYNC B7 ;  /* 0x0000000000077941 */ /* 0x000fea0003800000 */
.L_x_4094:
[----:B------:R-:W-:-:S13]  /*15e90*/  LOP3.LUT P0, RZ, R34, 0x100, RZ, 0xc0, !PT ;  /* 0x0000010022ff7812 */ /* 0x000fda000780c0ff */
[----:B------:R-:W-:Y:S05]  /*15ea0*/  @!P0 BRA `(.L_x_4158) ;  /* 0x0000000000348947 */ /* 0x000fea0003800000 */
[----:B------:R-:W1:Y:S08]  /*15eb0*/  S2UR UR4, SR_CgaCtaId ;  /* 0x00000000000479c3 */ /* 0x000e700000008800 */
[----:B------:R-:W-:Y:S01]  /*15ec0*/  BAR.SYNC.DEFER_BLOCKING 0x5, 0x180 ;  /* 0x0146000000007b1d */ /* 0x000fe20000010000 */
[----:B------:R-:W-:Y:S01]  /*15ed0*/  MOV R18, 0x400 ;  /* 0x0000040000127802 */ /* 0x000fe20000000f00 */
[----:B-1----:R-:W-:-:S05]  /*15ee0*/  IMAD.U32 R0, RZ, RZ, UR4 ;  /* 0x00000004ff007e24 */ /* 0x002fca000f8e00ff */
[----:B------:R-:W-:Y:S01]  /*15ef0*/  LEA R18, R0, R18, 0x18 ;  /* 0x0000001200127211 */ /* 0x000fe200078ec0ff */
[----:B------:R-:W-:Y:S04]  /*15f00*/  STL [R1+0x14], R0 ;  /* 0x0000140001007387 */ /* 0x000fe80000100800 */
[----:B------:R-:W1:Y:S04]  /*15f10*/  LDS.128 R4, [R18+0x334d0] ;  /* 0x0334d00012047984 */ /* 0x000e680000000c00 */
[----:B-1----:R1:W-:Y:S01]  /*15f20*/  STL.64 [R1], R4 ;  /* 0x0000000401007387 */ /* 0x0023e20000100a00 */
[----:B------:R-:W-:-:S03]  /*15f30*/  IMAD.MOV.U32 R0, RZ, RZ, R7 ;  /* 0x000000ffff007224 */ /* 0x000fc600078e0007 */
[----:B------:R1:W-:Y:S02]  /*15f40*/  STL [R1+0x8], R6 ;  /* 0x0000080601007387 */ /* 0x0003e40000100800 */
[----:B------:R-:W-:Y:S01]  /*15f50*/  R2UR UR39, R0 ;  /* 0x00000000002772ca */ /* 0x000fe200000e0000 */
[----:B------:R-:W-:Y:S06]  /*15f60*/  BAR.ARV 0x4, 0x180 ;  /* 0x0106000000007b1d */ /* 0x000fec0000002000 */
[----:B------:R-:W-:Y:S08]  /*15f70*/  BRA `(.L_x_4159) ;  /* 0x0000000800e07947 */ /* 0x000ff00003800000 */
.L_x_4158:
[----:B-1----:R-:W2:Y:S01]  /*15f80*/  LDL.LU R0, [R1] ;  /* 0x0000000001007983 */ /* 0x002ea20000300800 */
[----:B------:R-:W-:Y:S01]  /*15f90*/  ULDC UR4, c[0x0][0xc3c] ;  /* 0x00030f0000047ab9 */ /* 0x000fe20000000800 */
[----:B------:R-:W1:Y:S02]  /*15fa0*/  S2R R2, SR_TID.X ;  /* 0x0000000000027919 */ /* 0x000e640000002100 */
[----:B-1----:R-:W-:-:S04]  /*15fb0*/  LOP3.LUT R9, R2, 0x1f, RZ, 0xc0, !PT ;  /* 0x0000001f02097812 */ /* 0x002fc800078ec0ff */
[C---:B------:R-:W-:Y:S01]  /*15fc0*/  ISETP.NE.AND P0, PT, R9.reuse, 0x1f, PT ;  /* 0x0000001f0900780c */ /* 0x040fe20003f05270 */
[----:B------:R-:W-:-:S05]  /*15fd0*/  VIADD R7, R9, UR39 ;  /* 0x0000002709077c36 */ /* 0x000fca0008000000 */
[----:B------:R-:W-:Y:S01]  /*15fe0*/  ISETP.GE.OR P1, PT, R7, UR4, !P0 ;  /* 0x0000000407007c0c */ /* 0x000fe2000c726670 */
[----:B------:R-:W-:-:S12]  /*15ff0*/  ULDC UR4, c[0x0][0xc3c] ;  /* 0x00030f0000047ab9 */ /* 0x000fd80000000800 */
[----:B------:R-:W1:Y:S08]  /*16000*/  @!P1 LDC.64 R2, c[0x0][0xc80] ;  /* 0x00032000ff029b82 */ /* 0x000e700000000a00 */
[----:B------:R-:W3:Y:S01]  /*16010*/  @!P1 LDC.64 R4, c[0x0][0xc78] ;  /* 0x00031e00ff049b82 */ /* 0x000ee20000000a00 */
[----:B-1----:R-:W-:-:S04]  /*16020*/  @!P1 IMAD.WIDE R2, R7, 0x4, R2 ;  /* 0x0000000407029825 */ /* 0x002fc800078e0202 */
[----:B--2---:R-:W-:Y:S02]  /*16030*/  IMAD.MOV.U32 R10, RZ, RZ, R0 ;  /* 0x000000ffff0a7224 */ /* 0x004fe400078e0000 */
[----:B------:R-:W-:-:S06]  /*16040*/  IMAD.MOV.U32 R0, RZ, RZ, RZ ;  /* 0x000000ffff007224 */ /* 0x000fcc00078e00ff */
[----:B------:R3:W2:Y:S02]  /*16050*/  @!P1 LDG.E R0, desc[UR50][R2.64] ;  /* 0x0000003202009981 */ /* 0x0006a4000c1e1900 */
[----:B---3--:R-:W-:-:S04]  /*16060*/  @!P1 IMAD.WIDE R2, R7, 0x4, R4 ;  /* 0x0000000407029825 */ /* 0x008fc800078e0204 */
[----:B------:R-:W-:-:S06]  /*16070*/  IMAD.MOV.U32 R5, RZ, RZ, RZ ;  /* 0x000000ffff057224 */ /* 0x000fcc00078e00ff */
[----:B------:R-:W2:Y:S01]  /*16080*/  @!P1 LDG.E R5, desc[UR50][R2.64] ;  /* 0x0000003202059981 */ /* 0x000ea2000c1e1900 */
[C---:B------:R-:W-:Y:S02]  /*16090*/  ISETP.NE.AND P1, PT, R9.reuse, RZ, PT ;  /* 0x000000ff0900720c */ /* 0x040fe40003f25270 */
[C---:B------:R-:W-:Y:S01]  /*160a0*/  ISETP.GE.U32.AND P2, PT, R9.reuse, 0x2, PT ;  /* 0x000000020900780c */ /* 0x040fe20003f46070 */
[----:B------:R-:W-:Y:S01]  /*160b0*/  SHFL.IDX PT, R11, R10, 0x1, 0x1f ;  /* 0x00201f000a0b7f89 */ /* 0x000fe200000e0000 */
[C---:B------:R-:W-:Y:S02]  /*160c0*/  ISETP.GE.U32.AND P3, PT, R9.reuse, 0x4, PT ;  /* 0x000000040900780c */ /* 0x040fe40003f66070 */
[C---:B------:R-:W-:Y:S02]  /*160d0*/  ISETP.GE.U32.AND P4, PT, R9.reuse, 0x8, PT ;  /* 0x000000080900780c */ /* 0x040fe40003f86070 */
[----:B------:R-:W-:Y:S01]  /*160e0*/  ISETP.GE.U32.AND P5, PT, R9, 0x10, PT ;  /* 0x000000100900780c */ /* 0x000fe20003fa6070 */
        /* <DEDUP_REMOVED lines=9> */
[----:B------:R-:W-:Y:S02]  /*16180*/  IMAD.IADD R4, R6, 0x1, R3 ;  /* 0x0000000106047824 */ /* 0x000fe400078e0203 */
[----:B------:R-:W-:Y:S04]  /*16190*/  SHFL.IDX PT, R6, R10, RZ, 0x1f ;  /* 0x00001fff0a067589 */ /* 0x000fe800000e0000 */
[----:B------:R-:W1:Y:S02]  /*161a0*/  SHFL.UP PT, R2, R4, 0x8, RZ ;  /* 0x0500000004027989 */ /* 0x000e6400000e00ff */
[----:B-1----:R-:W-:-:S05]  /*161b0*/  SEL R3, R2, RZ, P4 ;  /* 0x000000ff02037207 */ /* 0x002fca0002000000 */
[----:B------:R-:W-:-:S05]  /*161c0*/  IMAD.IADD R7, R4, 0x1, R3 ;  /* 0x0000000104077824 */ /* 0x000fca00078e0203 */
[----:B------:R-:W1:Y:S02]  /*161d0*/  SHFL.UP PT, R2, R7, 0x10, RZ ;  /* 0x0600000007027989 */ /* 0x000e6400000e00ff */
[----:B-1----:R-:W-:-:S05]  /*161e0*/  SEL R2, R2, RZ, P5 ;  /* 0x000000ff02027207 */ /* 0x002fca0002800000 */
[----:B------:R-:W-:Y:S02]  /*161f0*/  IMAD.IADD R3, R7, 0x1, R2 ;  /* 0x0000000107037824 */ /* 0x000fe400078e0202 */
[----:B------:R-:W1:Y:S01]  /*16200*/  LDC R2, c[0x0][0xc38] ;  /* 0x00030e00ff027b82 */ /* 0x000e620000000800 */
[----:B------:R-:W-:Y:S02]  /*16210*/  IMAD.MOV.U32 R7, RZ, RZ, RZ ;  /* 0x000000ffff077224 */ /* 0x000fe400078e00ff */
[----:B------:R-:W1:Y:S02]  /*16220*/  SHFL.IDX PT, R9, R3, 0x1f, 0x1f ;  /* 0x03e01f0003097f89 */ /* 0x000e6400000e0000 */
[----:B-1----:R-:W-:-:S04]  /*16230*/  IMAD R4, R9, R2, RZ ;  /* 0x0000000209047224 */ /* 0x002fc800078e02ff */
[----:B------:R-:W-:-:S05]  /*16240*/  IMAD.IADD R9, R11, 0x1, R4 ;  /* 0x000000010b097824 */ /* 0x000fca00078e0204 */
[----:B------:R-:W-:-:S13]  /*16250*/  ISETP.GT.AND P6, PT, R9, R6, PT ;  /* 0x000000060900720c */ /* 0x000fda0003fc4270 */
[----:B------:R-:W-:Y:S05]  /*16260*/  @P6 BRA `(.L_x_4160) ;  /* 0x0000000000986947 */ /* 0x000fea0003800000 */
.L_x_4162:
[----:B------:R-:W-:-:S04]  /*16270*/  UIADD3 UR39, UR39, 0x1f, URZ ;  /* 0x0000001f27277890 */ /* 0x000fc8000fffe03f */
[----:B------:R-:W-:-:S06]  /*16280*/  UISETP.GE.AND UP0, UPT, UR39, UR4, UPT ;  /* 0x000000042700728c */ /* 0x000fcc000bf06270 */
[----:B------:R-:W-:-:S13]  /*16290*/  PLOP3.LUT P6, PT, PT, PT, UP0, 0x40, 0x0 ;  /* 0x000000000000781c */ /* 0x000fda0003fce808 */
[----:B------:R-:W-:Y:S05]  /*162a0*/  @!P6 BRA `(.L_x_4161) ;  /* 0x0000000400b8e947 */ /* 0x000fea0003800000 */
[----:B------:R-:W1:Y:S02]  /*162b0*/  S2R R0, SR_TID.X ;  /* 0x0000000000007919 */ /* 0x000e640000002100 */
[----:B-1----:R-:W-:-:S05]  /*162c0*/  LOP3.LUT R0, R0, 0x1f, RZ, 0xc0, !PT ;  /* 0x0000001f00007812 */ /* 0x002fca00078ec0ff */
[----:B------:R-:W-:Y:S02]  /*162d0*/  VIADD R11, R0, UR39 ;  /* 0x00000027000b7c36 */ /* 0x000fe40008000000 */
[----:B------:R-:W-:-:S03]  /*162e0*/  IMAD.MOV.U32 R0, RZ, RZ, RZ ;  /* 0x000000ffff007224 */ /* 0x000fc600078e00ff */
[----:B------:R-:W-:-:S13]  /*162f0*/  ISETP.GE.OR P6, PT, R11, UR4, !P0 ;  /* 0x000000040b007c0c */ /* 0x000fda000c7c6670 */
[----:B------:R-:W1:Y:S08]  /*16300*/  @!P6 LDC.64 R2, c[0x0][0xc80] ;  /* 0x00032000ff02eb82 */ /* 0x000e700000000a00 */
[----:B------:R-:W2:Y:S01]  /*16310*/  @!P6 LDC.64 R4, c[0x0][0xc78] ;  /* 0x00031e00ff04eb82 */ /* 0x000ea20000000a00 */
[----:B-1----:R-:W-:-:S05]  /*16320*/  @!P6 IMAD.WIDE R2, R11, 0x4, R2 ;  /* 0x000000040b02e825 */ /* 0x002fca00078e0202 */
[----:B------:R2:W3:Y:S02]  /*16330*/  @!P6 LDG.E R0, desc[UR50][R2.64] ;  /* 0x000000320200e981 */ /* 0x0004e4000c1e1900 */
        /* <DEDUP_REMOVED lines=19> */
[----:B------:R-:W1:Y:S03]  /*16470*/  LDC R2, c[0x0][0xc38] ;  /* 0x00030e00ff027b82 */ /* 0x000e660000000800 */
[----:B------:R-:W1:Y:S02]  /*16480*/  SHFL.IDX PT, R13, R3, 0x1f, 0x1f ;  /* 0x03e01f00030d7f89 */ /* 0x000e6400000e0000 */
[----:B-1----:R-:W-:-:S04]  /*16490*/  IMAD R4, R13, R2, RZ ;  /* 0x000000020d047224 */ /* 0x002fc800078e02ff */
[----:B------:R-:W-:-:S05]  /*164a0*/  IMAD.IADD R9, R4, 0x1, R9 ;  /* 0x0000000104097824 */ /* 0x000fca00078e0209 */
[----:B------:R-:W-:-:S13]  /*164b0*/  ISETP.GT.AND P6, PT, R9, R6, PT ;  /* 0x000000060900720c */ /* 0x000fda0003fc4270 */
[----:B------:R-:W-:Y:S05]  /*164c0*/  @!P6 BRA `(.L_x_4162) ;  /* 0xfffffffc0068e947 */ /* 0x000fea000383ffff */
.L_x_4160:
        /* <DEDUP_REMOVED lines=8> */
[----:B------:R-:W1:Y:S04]  /*16550*/  SHFL.IDX PT, R0, R0, R13, 0x1f ;  /* 0x00001f0d00007589 */ /* 0x000e6800000e0000 */
[----:B------:R2:W3:Y:S01]  /*16560*/  SHFL.IDX PT, R5, R5, R10, 0x1f ;  /* 0x00001f0a05057589 */ /* 0x0004e200000e0000 */
[----:B-1----:R-:W-:-:S04]  /*16570*/  IABS R4, R0 ;  /* 0x0000000000047213 */ /* 0x002fc80000000000 */
[----:B------:R-:W1:Y:S08]  /*16580*/  I2F.RP R8, R4 ;  /* 0x0000000400087306 */ /* 0x000e700000209400 */
[----:B-1----:R-:W1:Y:S02]  /*16590*/  MUFU.RCP R8, R8 ;  /* 0x0000000800087308 */ /* 0x002e640000001000 */
[----:B-1----:R-:W-:-:S06]  /*165a0*/  VIADD R11, R8, 0xffffffe ;  /* 0x0ffffffe080b7836 */ /* 0x002fcc0000000000 */
[----:B------:R-:W1:Y:S01]  /*165b0*/  F2I.FTZ.U32.TRUNC.NTZ R11, R11 ;  /* 0x0000000b000b7305 */ /* 0x000e62000021f000 */
[----:B--23--:R-:W-:Y:S05]  /*165c0*/  @!P0 BRA `(.L_x_4163) ;  /* 0x00000000000c8947 */ /* 0x00cfea0003800000 */
[----:B------:R-:W-:-:S06]  /*165d0*/  UIADD3 UR5, UR4, -0x1, URZ ;  /* 0xffffffff04057890 */ /* 0x000fcc000fffe03f */
[----:B------:R-:W-:-:S05]  /*165e0*/  IMAD.U32 R8, RZ, RZ, UR5 ;  /* 0x00000005ff087e24 */ /* 0x000fca000f8e00ff */
[----:B------:R2:W3:Y:S02]  /*165f0*/  SHFL.IDX PT, R7, R3, R8, 0x1f ;  /* 0x00001f0803077589 */ /* 0x0004e400000e0000 */
.L_x_4163:
[----:B---3--:R-:W-:Y:S01]  /*16600*/  IMAD R10, R7, R2, R9 ;  /* 0x00000002070a7224 */ /* 0x008fe200078e0209 */
[----:B------:R-:W-:Y:S01]  /*16610*/  IABS R7, R5 ;  /* 0x0000000500077213 */ /* 0x000fe20000000000 */
[--C-:B-1----:R-:W-:Y:S01]  /*16620*/  IMAD.MOV R9, RZ, RZ, -R11.reuse ;  /* 0x000000ffff097224 */ /* 0x102fe200078e0a0b */
[----:B------:R-:W-:Y:S01]  /*16630*/  UIADD3 UR39, UR4, UR39, URZ ;  /* 0x0000002704277290 */ /* 0x000fe2000fffe03f */
[----:B------:R-:W-:Y:S01]  /*16640*/  IMAD.MOV.U32 R2, RZ, RZ, RZ ;  /* 0x000000ffff027224 */ /* 0x000fe200078e00ff */
[----:B--2---:R-:W1:Y:S01]  /*16650*/  I2F.RP R8, R7 ;  /* 0x0000000700087306 */ /* 0x004e620000209400 */
[----:B------:R-:W-:Y:S01]  /*16660*/  IMAD R9, R9, R4, RZ ;  /* 0x0000000409097224 */ /* 0x000fe200078e02ff */
[----:B------:R2:W-:Y:S01]  /*16670*/  STL [R1], R10 ;  /* 0x0000000a01007387 */ /* 0x0005e20000100800 */
[----:B------:R-:W-:Y:S02]  /*16680*/  IMAD.MOV.U32 R3, RZ, RZ, R11 ;  /* 0x000000ffff037224 */ /* 0x000fe400078e000b */
[----:B------:R-:W-:Y:S01]  /*16690*/  IMAD.HI.U32 R11, R11, R9, R2 ;  /* 0x000000090b0b7227 */ /* 0x000fe200078e0002 */
[----:B------:R-:W-:-:S03]  /*166a0*/  IABS R3, R0 ;  /* 0x0000000000037213 */ /* 0x000fc60000000000 */
[----:B------:R-:W-:Y:S02]  /*166b0*/  IMAD.IADD R9, R6, 0x1, -R10 ;  /* 0x0000000106097824 */ /* 0x000fe400078e0a0a */
[----:B------:R-:W-:Y:S01]  /*166c0*/  IMAD.MOV R3, RZ, RZ, -R3 ;  /* 0x000000ffff037224 */ /* 0x000fe200078e0a03 */
[----:B-1----:R-:W1:Y:S02]  /*166d0*/  MUFU.RCP R8, R8 ;  /* 0x0000000800087308 */ /* 0x002e640000001000 */
[----:B------:R-:W-:-:S05]  /*166e0*/  IABS R2, R9 ;  /* 0x0000000900027213 */ /* 0x000fca0000000000 */
[----:B------:R-:W-:-:S04]  /*166f0*/  IMAD.HI.U32 R6, R11, R2, RZ ;  /* 0x000000020b067227 */ /* 0x000fc800078e00ff */
[----:B------:R-:W-:-:S05]  /*16700*/  IMAD R11, R6, R3, R2 ;  /* 0x00000003060b7224 */ /* 0x000fca00078e0202 */
[----:B------:R-:W-:Y:S01]  /*16710*/  ISETP.GT.U32.AND P1, PT, R4, R11, PT ;  /* 0x0000000b0400720c */ /* 0x000fe20003f24070 */
[----:B-1----:R-:W-:-:S06]  /*16720*/  VIADD R3, R8, 0xffffffe ;  /* 0x0ffffffe08037836 */ /* 0x002fcc0000000000 */
[----:B------:R-:W1:Y:S06]  /*16730*/  F2I.FTZ.U32.TRUNC.NTZ R3, R3 ;  /* 0x0000000300037305 */ /* 0x000e6c000021f000 */
[----:B------:R-:W-:Y:S02]  /*16740*/  @!P1 IMAD.IADD R11, R11, 0x1, -R4 ;  /* 0x000000010b0b9824 */ /* 0x000fe400078e0a04 */
[----:B------:R-:W-:Y:S01]  /*16750*/  @!P1 VIADD R6, R6, 0x1 ;  /* 0x0000000106069836 */ /* 0x000fe20000000000 */
[----:B------:R-:W-:Y:S02]  /*16760*/  ISETP.NE.AND P1, PT, R0, RZ, PT ;  /* 0x000000ff0000720c */ /* 0x000fe40003f25270 */
[----:B------:R-:W-:Y:S01]  /*16770*/  ISETP.GE.U32.AND P0, PT, R11, R4, PT ;  /* 0x000000040b00720c */ /* 0x000fe20003f06070 */
[----:B-1----:R-:W-:-:S04]  /*16780*/  IMAD.MOV R2, RZ, RZ, -R3 ;  /* 0x000000ffff027224 */ /* 0x002fc800078e0a03 */
[----:B------:R-:W-:Y:S02]  /*16790*/  IMAD R11, R2, R7, RZ ;  /* 0x00000007020b7224 */ /* 0x000fe400078e02ff */
[----:B------:R-:W-:-:S06]  /*167a0*/  IMAD.MOV.U32 R2, RZ, RZ, RZ ;  /* 0x000000ffff027224 */ /* 0x000fcc00078e00ff */
        /* <DEDUP_REMOVED lines=30> */
.L_x_4161:
[----:B------:R1:W-:Y:S01]  /*16990*/  STL [R1], R6 ;  /* 0x0000000601007387 */ /* 0x0003e20000100800 */
[----:B------:R-:W-:-:S03]  /*169a0*/  ULDC UR39, c[0x0][0xc3c] ;  /* 0x00030f0000277ab9 */ /* 0x000fc60000000800 */
[----:B------:R1:W-:Y:S04]  /*169b0*/  STL [R1+0x4], RZ ;  /* 0x000004ff01007387 */ /* 0x0003e80000100800 */
[----:B------:R1:W-:Y:S02]  /*169c0*/  STL [R1+0x8], RZ ;  /* 0x000008ff01007387 */ /* 0x0003e40000100800 */
.L_x_4164:
[----:B------:R-:W3:Y:S04]  /*169d0*/  LDL R3, [R1+0x4] ;  /* 0x0000040001037983 */ /* 0x000ee80000100800 */
[----:B--2---:R-:W2:Y:S04]  /*169e0*/  LDL R2, [R1+0x8] ;  /* 0x0000080001027983 */ /* 0x004ea80000100800 */
[----:B------:R-:W4:Y:S01]  /*169f0*/  LDL R4, [R1] ;  /* 0x0000000001047983 */ /* 0x000f220000100800 */
[----:B------:R-:W5:Y:S01]  /*16a00*/  S2R R0, SR_TID.X ;  /* 0x0000000000007919 */ /* 0x000f620000002100 */
[----:B------:R-:W-:Y:S01]  /*16a10*/  BAR.SYNC.DEFER_BLOCKING 0x4, 0x180 ;  /* 0x0106000000007b1d */ /* 0x000fe20000010000 */
[----:B---3--:R-:W-:-:S02]  /*16a20*/  IMAD.MOV.U32 R5, RZ, RZ, R3 ;  /* 0x000000ffff057224 */ /* 0x008fc400078e0003 */
[----:B--2---:R-:W-:-:S03]  /*16a30*/  IMAD.MOV.U32 R3, RZ, RZ, R2 ;  /* 0x000000ffff037224 */ /* 0x004fc600078e0002 */
[----:B------:R2:W3:Y:S01]  /*16a40*/  LDL R2, [R1+0x14] ;  /* 0x0000140001027983 */ /* 0x0004e20000100800 */
[----:B-----5:R-:W-:Y:S01]  /*16a50*/  LOP3.LUT R0, R0, 0x1f, RZ, 0xc0, !PT ;  /* 0x0000001f00007812 */ /* 0x020fe200078ec0ff */
[----:B-1----:R-:W-:-:S03]  /*16a60*/  IMAD.MOV.U32 R6, RZ, RZ, R3 ;  /* 0x000000ffff067224 */ /* 0x002fc600078e0003 */
[----:B------:R-:W-:-:S13]  /*16a70*/  ISETP.NE.AND P0, PT, R0, RZ, PT ;  /* 0x000000ff0000720c */ /* 0x000fda0003f05270 */
[----:B------:R-:W-:Y:S01]  /*16a80*/  @!P0 MOV R0, 0x400 ;  /* 0x0000040000008802 */ /* 0x000fe20000000f00 */
[----:B---3--:R-:W1:Y:S03]  /*16a90*/  @!P0 S2R R2, SR_CgaCtaId ;  /* 0x0000000000028919 */ /* 0x008e660000008800 */
[----:B-1----:R-:W-:Y:S01]  /*16aa0*/  @!P0 LEA R18, R2, R0, 0x18 ;  /* 0x0000000002128211 */ /* 0x002fe200078ec0ff */
[----:B------:R-:W-:Y:S01]  /*16ab0*/  IMAD.U32 R0, RZ, RZ, UR39 ;  /* 0x00000027ff007e24 */ /* 0x000fe2000f8e00ff */
[----:B------:R2:W-:Y:S03]  /*16ac0*/  @!P0 STL [R1+0x14], R2 ;  /* 0x0000140201008387 */ /* 0x0005e60000100800 */
[----:B------:R-:W-:-:S05]  /*16ad0*/  @!P0 IMAD.MOV.U32 R7, RZ, RZ, R0 ;  /* 0x000000ffff078224 */ /* 0x000fca00078e0000 */
[----:B----4-:R2:W-:Y:S01]  /*16ae0*/  @!P0 STS.128 [R18+0x334d0], R4 ;  /* 0x0334d00412008388 */ /* 0x0105e20000000c00 */
[----:B------:R-:W-:Y:S06]  /*16af0*/  BAR.ARV 0x5, 0x180 ;  /* 0x0146000000007b1d */ /* 0x000fec0000002000 */
.L_x_4159:
[----:B------:R-:W-:Y:S02]  /*16b00*/  ULDC UR4, c[0x0][0xc3c] ;  /* 0x00030f0000047ab9 */ /* 0x000fe40000000800 */
[----:B------:R-:W-:-:S06]  /*16b10*/  UISETP.GE.AND UP0, UPT, UR39, UR4, UPT ;  /* 0x000000042700728c */ /* 0x000fcc000bf06270 */
[----:B------:R-:W-:-:S13]  /*16b20*/  PLOP3.LUT P0, PT, PT, PT, UP0, 0x80, 0x0 ;  /* 0x000000000000781c */ /* 0x000fda0003f0f008 */
[----:B------:R-:W-:Y:S05]  /*16b30*/  @!P0 BRA `(.L_x_4165) ;  /* 0xffffff9800688947 */ /* 0x000fea000383ffff */
.L_x_4089:
[----:B--2---:R-:W2:Y:S01]  /*16b40*/  LDL.LU R0, [R1+0x20] ;  /* 0x0000200001007983 */ /* 0x004ea20000300800 */
[----:B------:R-:W-:Y:S01]  /*16b50*/  BSSY B0, `(.L_x_4166) ;  /* 0x000000b000007945 */ /* 0x000fe20003800000 */
[----:B01----:R-:W0:Y:S01]  /*16b60*/  S2R R5, SR_CgaCtaId ;  /* 0x0000000000057919 */ /* 0x003e220000008800 */
        /* <DEDUP_REMOVED lines=9> */
.L_x_4252:
[----:B------:R-:W-:Y:S05]  /*16c00*/  BSYNC B0 ;  /* 0x0000000000007941 */ /* 0x000fea0003800000 */
.L_x_4166:
[----:B------:R-:W-:-:S03]  /*16c10*/  UMOV UR4, 0xffffffff ;  /* 0xffffffff00047882 */ /* 0x000fc60000000000 */
[----:B------:R-:W-:Y:S05]  /*16c20*/  BRA.DIV UR4, `(.L_x_4168) ;  /* 0x0000002a04487947 */ /* 0x000fea000b800000 */
[----:B0-----:R-:W0:Y:S02]  /*16c30*/  S2R R0, SR_TID.X ;  /* 0x0000000000007919 */ /* 0x001e240000002100 */
[----:B0-----:R-:W-:-:S04]  /*16c40*/  SHF.R.U32.HI R0, RZ, 0x5, R0 ;  /* 0x00000005ff007819 */ /* 0x001fc80000011600 */
[----:B------:R-:W-:-:S05]  /*16c50*/  LOP3.LUT R0, R0, 0x3, RZ, 0xc0, !PT ;  /* 0x0000000300007812 */ /* 0x000fca00078ec0ff */
[----:B------:R0:W1:Y:S02]  /*16c60*/  SHFL.IDX PT, R14, R0, RZ, 0x1f ;  /* 0x00001fff000e7589 */ /* 0x00006400000e0000 */
.L_x_4255:
[----:B-1----:R-:W-:Y:S01]  /*16c70*/  ISETP.NE.AND P0, PT, R14, RZ, PT ;  /* 0x000000ff0e00720c */ /* 0x002fe20003f05270 */
[----:B------:R-:W-:-:S12]  /*16c80*/  BSSY B0, `(.L_x_4169) ;  /* 0x000002c000007945 */ /* 0x000fd80003800000 */
[----:B------:R-:W-:Y:S05]  /*16c90*/  @P0 BRA `(.L_x_4170) ;  /* 0x0000000000a80947 */ /* 0x000fea0003800000 */
[----:B------:R-:W-:-:S03]  /*16ca0*/  UMOV UR4, 0xffffffff ;  /* 0xffffffff00047882 */ /* 0x000fc60000000000 */
[----:B------:R-:W-:Y:S05]  /*16cb0*/  BRA.DIV UR4, `(.L_x_4171) ;  /* 0x0000002a04587947 */ /* 0x000fea000b800000 */
[----:B------:R-:W-:-:S13]  /*16cc0*/  ELECT P6, URZ, PT ;  /* 0x00000000003f782f */ /* 0x000fda00038c0000 */
.L_x_4258:
[----:B------:R-:W-:Y:S05]  /*16cd0*/  @!P6 BRA `(.L_x_4170) ;  /* 0x000000000098e947 */ /* 0x000fea0003800000 */
[----:B------:R-:W-:-:S06]  /*16ce0*/  ULOP3.LUT UR4, UR42, 0x2, URZ, 0xfc, !UPT ;  /* 0x000000022a047892 */ /* 0x000fcc000f8efc3f */
[----:B0-----:R-:W-:-:S05]  /*16cf0*/  IMAD.U32 R0, RZ, RZ, UR4 ;  /* 0x00000004ff007e24 */ /* 0x001fca000f8e00ff */
[----:B------:R-:W-:-:S13]  /*16d00*/  ISETP.NE.AND P0, PT, R0, 0x3, PT ;  /* 0x000000030000780c */ /* 0x000fda0003f05270 */
[----:B------:R-:W-:Y:S05]  /*16d10*/  @!P0 BRA `(.L_x_4172) ;  /* 0x0000000000048947 */ /* 0x000fea0003800000 */
[----:B------:R-:W-:Y:S01]  /*16d20*/  BPT.TRAP 0x1 ;  /* 0x000000040000795c */ /* 0x000fe20000300000 */
.L_x_4172:
[C---:B------:R-:W-:Y:S01]  /*16d30*/  IMAD R3, R30.reuse, 0x8, R5 ;  /* 0x000000081e037824 */ /* 0x040fe200078e0205 */
[----:B------:R-:W-:Y:S01]  /*16d40*/  SHF.L.U32 R2, R33, 0x1f, RZ ;  /* 0x0000001f21027819 */ /* 0x000fe200000006ff */
[----:B------:R-:W-:-:S03]  /*16d50*/  VIADD R30, R30, 0x1 ;  /* 0x000000011e1e7836 */ /* 0x000fc60000000000 */
[----:B------:R-:W0:Y:S02]  /*16d60*/  SYNCS.PHASECHK.TRANS64.TRYWAIT P1, [R3+URZ+0x33440], R2 ;  /* 0x03344002030075a7 */ /* 0x000e24000802017f */
[----:B------:R-:W-:-:S04]  /*16d70*/  ISETP.NE.AND P2, PT, R30, 0x2, PT ;  /* 0x000000021e00780c */ /* 0x000fc80003f45270 */
[----:B------:R-:W-:Y:S01]  /*16d80*/  SEL R0, RZ, 0x1, P2 ;  /* 0x00000001ff007807 */ /* 0x000fe20001000000 */
[----:B0-----:R-:W-:Y:S08]  /*16d90*/  @!P1 BRA `(.L_x_4173) ;  /* 0x0000002800409947 */ /* 0x001ff00003800000 */
.L_x_4259:
[----:B------:R-:W-:Y:S02]  /*16da0*/  SEL R30, R30, RZ, P2 ;  /* 0x000000ff1e1e7207 */ /* 0x000fe40001000000 */
[----:B------:R-:W-:Y:S01]  /*16db0*/  LOP3.LUT R0, R33, R0, RZ, 0x3c, !PT ;  /* 0x0000000021007212 */ /* 0x000fe200078e3cff */
[----:B------:R-:W-:Y:S06]  /*16dc0*/  @!P0 BRA `(.L_x_4174) ;  /* 0x0000000000048947 */ /* 0x000fec0003800000 */
[----:B------:R-:W-:Y:S01]  /*16dd0*/  BPT.TRAP 0x1 ;  /* 0x000000040000795c */ /* 0x000fe20000300000 */
.L_x_4174:
[----:B------:R-:W-:Y:S01]  /*16de0*/  IMAD R5, R30, 0x8, R5 ;  /* 0x000000081e057824 */ /* 0x000fe200078e0205 */
[----:B------:R-:W-:-:S04]  /*16df0*/  SHF.L.U32 R0, R0, 0x1f, RZ ;  /* 0x0000001f00007819 */ /* 0x000fc800000006ff */
[----:B------:R-:W1:Y:S02]  /*16e00*/  SYNCS.PHASECHK.TRANS64.TRYWAIT P1, [R5+URZ+0x33440], R0 ;  /* 0x03344000050075a7 */ /* 0x000e64000802017f */
[----:B-1----:R-:W-:Y:S05]  /*16e10*/  @!P1 BRA `(.L_x_4175) ;  /* 0x0000002800349947 */ /* 0x002fea0003800000 */
.L_x_4260:
[----:B------:R-:W-:Y:S05]  /*16e20*/  @!P0 BRA `(.L_x_4176) ;  /* 0x0000000000048947 */ /* 0x000fea0003800000 */
[----:B------:R-:W-:Y:S01]  /*16e30*/  BPT.TRAP 0x1 ;  /* 0x000000040000795c */ /* 0x000fe20000300000 */
.L_x_4176:
[----:B------:R-:W2:Y:S02]  /*16e40*/  SYNCS.PHASECHK.TRANS64.TRYWAIT P1, [R3+URZ+0x33460], R2 ;  /* 0x03346002030075a7 */ /* 0x000ea4000802017f */
[----:B--2---:R-:W-:Y:S05]  /*16e50*/  @!P1 BRA `(.L_x_4177) ;  /* 0x0000002800389947 */ /* 0x004fea0003800000 */
.L_x_4261:
[----:B------:R-:W-:Y:S05]  /*16e60*/  @!P0 BRA `(.L_x_4178) ;  /* 0x0000000000048947 */ /* 0x000fea0003800000 */
[----:B------:R-:W-:Y:S01]  /*16e70*/  BPT.TRAP 0x1 ;  /* 0x000000040000795c */ /* 0x000fe20000300000 */
.L_x_4178:
[----:B------:R-:W3:Y:S02]  /*16e80*/  SYNCS.PHASECHK.TRANS64.TRYWAIT P1, [R5+URZ+0x33460], R0 ;  /* 0x03346000050075a7 */ /* 0x000ee4000802017f */
[----:B---3--:R-:W-:Y:S05]  /*16e90*/  @!P1 BRA `(.L_x_4179) ;  /* 0x00000028003c9947 */ /* 0x008fea0003800000 */
.L_x_4262:
[----:B------:R-:W-:Y:S05]  /*16ea0*/  @!P0 BRA `(.L_x_4180) ;  /* 0x0000000000048947 */ /* 0x000fea0003800000 */
[----:B------:R-:W-:Y:S01]  /*16eb0*/  BPT.TRAP 0x1 ;  /* 0x000000040000795c */ /* 0x000fe20000300000 */
.L_x_4180:
[----:B------:R-:W4:Y:S02]  /*16ec0*/  SYNCS.PHASECHK.TRANS64.TRYWAIT P1, [R3+URZ+0x33480], R2 ;  /* 0x03348002030075a7 */ /* 0x000f24000802017f */
[----:B----4-:R-:W-:Y:S05]  /*16ed0*/  @!P1 BRA `(.L_x_4181) ;  /* 0x0000002800409947 */ /* 0x010fea0003800000 */
.L_x_4263:
[----:B------:R-:W-:Y:S05]  /*16ee0*/  @!P0 BRA `(.L_x_4182) ;  /* 0x0000000000048947 */ /* 0x000fea0003800000 */
[----:B------:R-:W-:Y:S01]  /*16ef0*/  BPT.TRAP 0x1 ;  /* 0x000000040000795c */ /* 0x000fe20000300000 */
.L_x_4182:
[----:B------:R0:W0:Y:S02]  /*16f00*/  SYNCS.PHASECHK.TRANS64.TRYWAIT P0, [R5+URZ+0x33480], R0 ;  /* 0x03348000050075a7 */ /* 0x000024000800017f */
[----:B0-----:R-:W-:Y:S05]  /*16f10*/  @!P0 NANOSLEEP.SYNCS 0x989680 ;  /* 0x009896800000895d */ /* 0x001fea0003900000 */
[----:B------:R-:W0:Y:S02]  /*16f20*/  @!P0 SYNCS.PHASECHK.TRANS64 P0, [R5+URZ+0x33480], R0 ;  /* 0x03348000050085a7 */ /* 0x000e24000800007f */
[----:B0-----:R-:W-:Y:S05]  /*16f30*/  @!P0 BRA `(.L_x_4182) ;  /* 0xfffffffc00f08947 */ /* 0x001fea000383ffff */
.L_x_4170:
[----:B------:R-:W-:Y:S05]  /*16f40*/  BSYNC B0 ;  /* 0x0000000000007941 */ /* 0x000fea0003800000 */
.L_x_4169:
[----:B------:R-:W-:Y:S05]  /*16f50*/  EXIT ;  /* 0x000000000000794d */ /* 0x000fea0003800000 */
.L_x_4037:
[----:B0-----:R-:W-:-:S04]  /*16f60*/  IMAD.U32 R3, RZ, RZ, UR49 ;  /* 0x00000031ff037e24 */ /* 0x001fc8000f8e00ff */
[----:B------:R0:W1:Y:S03]  /*16f70*/  SYNCS.PHASECHK.TRANS64.TRYWAIT P1, [R3+URZ+0x33400], R4 ;  /* 0x03340004030075a7 */ /* 0x000066000802017f */
[----:B-1----:R-:W-:Y:S05]  /*16f80*/  @!P1 NANOSLEEP.SYNCS 0x989680 ;  /* 0x009896800000995d */ /* 0x002fea0003900000 */
[----:B------:R-:W1:Y:S02]  /*16f90*/  @!P1 SYNCS.PHASECHK.TRANS64 P1, [R3+URZ+0x33400], R4 ;  /* 0x03340004030095a7 */ /* 0x000e64000802007f */
[----:B-1----:R-:W-:Y:S05]  /*16fa0*/  @!P1 BRA `(.L_x_4037) ;  /* 0xfffffffc00ec9947 */ /* 0x002fea000383ffff */
[----:B------:R-:W-:Y:S05]  /*16fb0*/  BRA `(.L_x_4183) ;  /* 0xfffffeac00ac7947 */ /* 0x000fea000383ffff */
.L_x_4041:
[----:B-1----:R1:W2:Y:S02]  /*16fc0*/  SYNCS.PHASECHK.TRANS64.TRYWAIT P1, [R3+URZ+0x33430], R4 ;  /* 0x03343004030075a7 */ /* 0x0022a4000802017f */
[----:B--2---:R-:W-:Y:S05]  /*16fd0*/  @!P1 NANOSLEEP.SYNCS 0x989680 ;  /* 0x009896800000995d */ /* 0x004fea0003900000 */
[----:B------:R-:W2:Y:S02]  /*16fe0*/  @!P1 SYNCS.PHASECHK.TRANS64 P1, [R3+URZ+0x33430], R4 ;  /* 0x03343004030095a7 */ /* 0x000ea4000802007f */
[----:B--2---:R-:W-:Y:S05]  /*16ff0*/  @!P1 BRA `(.L_x_4041) ;  /* 0xfffffffc00f09947 */ /* 0x004fea000383ffff */
[----:B------:R-:W-:Y:S05]  /*17000*/  BRA `(.L_x_4040) ;  /* 0xfffffeac00cc7947 */ /* 0x000fea000383ffff */
.L_x_4047:
[----:B-1----:R-:W-:-:S04]  /*17010*/  IMAD.U32 R8, RZ, RZ, UR6 ;  /* 0x00000006ff087e24 */ /* 0x002fc8000f8e00ff */
[----:B------:R1:W2:Y:S03]  /*17020*/  SYNCS.PHASECHK.TRANS64.TRYWAIT P1, [R8+URZ+0x33430], R7 ;  /* 0x03343007080075a7 */ /* 0x0002a6000802017f */
[----:B--2---:R-:W-:Y:S05]  /*17030*/  @!P1 NANOSLEEP.SYNCS 0x989680 ;  /* 0x009896800000995d */ /* 0x004fea0003900000 */
[----:B------:R-:W2:Y:S02]  /*17040*/  @!P1 SYNCS.PHASECHK.TRANS64 P1, [R8+URZ+0x33430], R7 ;  /* 0x03343007080095a7 */ /* 0x000ea4000802007f */
[----:B--2---:R-:W-:Y:S05]  /*17050*/  @!P1 BRA `(.L_x_4047) ;  /* 0xfffffffc00ec9947 */ /* 0x004fea000383ffff */
[----:B------:R-:W-:Y:S05]  /*17060*/  BRA `(.L_x_4044) ;  /* 0xfffffeec00f87947 */ /* 0x000fea000383ffff */
.L_x_4051:
[----:B-1----:R-:W-:-:S04]  /*17070*/  IMAD.U32 R8, RZ, RZ, UR6 ;  /* 0x00000006ff087e24 */ /* 0x002fc8000f8e00ff */
[----:B------:R1:W2:Y:S03]  /*17080*/  SYNCS.PHASECHK.TRANS64.TRYWAIT P1, [R8+URZ+0x33450], R7 ;  /* 0x03345007080075a7 */ /* 0x0002a6000802017f */
[----:B--2---:R-:W-:Y:S05]  /*17090*/  @!P1 NANOSLEEP.SYNCS 0x989680 ;  /* 0x009896800000995d */ /* 0x004fea0003900000 */
[----:B------:R-:W2:Y:S02]  /*170a0*/  @!P1 SYNCS.PHASECHK.TRANS64 P1, [R8+URZ+0x33450], R7 ;  /* 0x03345007080095a7 */ /* 0x000ea4000802007f */
[----:B--2---:R-:W-:Y:S05]  /*170b0*/  @!P1 BRA `(.L_x_4051) ;  /* 0xfffffffc00ec9947 */ /* 0x004fea000383ffff */
[----:B------:R-:W-:Y:S05]  /*170c0*/  BRA `(.L_x_4048) ;  /* 0xfffffefc00107947 */ /* 0x000fea000383ffff */
.L_x_4058:
[----:B-1----:R-:W-:-:S04]  /*170d0*/  IMAD.U32 R5, RZ, RZ, UR5 ;  /* 0x00000005ff057e24 */ /* 0x002fc8000f8e00ff */
[----:B------:R1:W2:Y:S03]  /*170e0*/  SYNCS.PHASECHK.TRANS64.TRYWAIT P1, [R5+URZ+0x33450], R0 ;  /* 0x03345000050075a7 */ /* 0x0002a6000802017f */
[----:B--2---:R-:W-:Y:S05]  /*170f0*/  @!P1 NANOSLEEP.SYNCS 0x989680 ;  /* 0x009896800000995d */ /* 0x004fea0003900000 */
[----:B------:R-:W2:Y:S02]  /*17100*/  @!P1 SYNCS.PHASECHK.TRANS64 P1, [R5+URZ+0x33450], R0 ;  /* 0x03345000050095a7 */ /* 0x000ea4000802007f */
[----:B--2---:R-:W-:Y:S05]  /*17110*/  @!P1 BRA `(.L_x_4058) ;  /* 0xfffffffc00ec9947 */ /* 0x004fea000383ffff */
[----:B------:R-:W-:Y:S05]  /*17120*/  BRA `(.L_x_4057) ;  /* 0xffffff2800047947 */ /* 0x000fea000383ffff */
.L_x_4105:
[----:B------:R-:W2:Y:S01]  /*17130*/  S2R R20, SR_TID.X ;  /* 0x0000000000147919 */ /* 0x000ea20000002100 */
[----:B------:R-:W-:Y:S02]  /*17140*/  IMAD.MOV.U32 R12, RZ, RZ, RZ ;  /* 0x000000ffff0c7224 */ /* 0x000fe400078e00ff */
[----:B------:R-:W-:Y:S02]  /*17150*/  IMAD.MOV.U32 R11, RZ, RZ, 0x1f ;  /* 0x0000001fff0b7424 */ /* 0x000fe400078e00ff */
[----:B------:R-:W-:Y:S01]  /*17160*/  IMAD.MOV.U32 R15, RZ, RZ, -0x1 ;  /* 0xffffffffff0f7424 */ /* 0x000fe200078e00ff */
[----:B--2---:R-:W-:-:S04]  /*17170*/  SHF.R.U32.HI R20, RZ, 0x5, R20 ;  /* 0x00000005ff147819 */ /* 0x004fc80000011614 */
[----:B------:R-:W-:-:S05]  /*17180*/  LOP3.LUT R20, R20, 0x3, RZ, 0xc0, !PT ;  /* 0x0000000314147812 */ /* 0x000fca00078ec0ff */
[----:B------:R-:W-:-:S07]  /*17190*/  IMAD.MOV.U32 R13, RZ, RZ, R20 ;  /* 0x000000ffff0d7224 */ /* 0x000fce00078e0014 */
[----:B01---5:R-:W-:Y:S05]  /*171a0*/  WARPSYNC.COLLECTIVE R15, `(.L_x_4184) ;  /* 0x000000000f087348 */ /* 0x023fea0003c00000 */
[----:B------:R2:W3:Y:S02]  /*171b0*/  SHFL.IDX P6, R14, R13, R12, R11 ;  /* 0x0000000c0d0e7389 */ /* 0x0004e400000c000b */
[----:B0123-5:R-:W-:Y:S01]  /*171c0*/  ENDCOLLECTIVE ;  /* 0x000000000000791b */ /* 0x02ffe20003800000 */
.L_x_4184:
[----:B------:R-:W-:Y:S05]  /*171d0*/  BRA `(.L_x_4185) ;  /* 0xffffffa000907947 */ /* 0x000fea000383ffff */
.L_x_4108:
[----:B0-----:R0:W1:Y:S02]  /*171e0*/  SYNCS.PHASECHK.TRANS64.TRYWAIT P0, [R4+URZ+0x33480], R31 ;  /* 0x0334801f040075a7 */ /* 0x001064000800017f */
[----:B-1----:R-:W-:Y:S05]  /*171f0*/  @!P0 NANOSLEEP.SYNCS 0x989680 ;  /* 0x009896800000895d */ /* 0x002fea0003900000 */
[----:B------:R-:W1:Y:S02]  /*17200*/  @!P0 SYNCS.PHASECHK.TRANS64 P0, [R4+URZ+0x33480], R31 ;  /* 0x0334801f040085a7 */ /* 0x000e64000800007f */
[----:B-1----:R-:W-:Y:S05]  /*17210*/  @!P0 BRA `(.L_x_4108) ;  /* 0xfffffffc00f08947 */ /* 0x002fea000383ffff */
[----:B------:R-:W-:Y:S05]  /*17220*/  BRA `(.L_x_4186) ;  /* 0xffffffa400dc7947 */ /* 0x000fea000383ffff */
.L_x_4109:
        /* <DEDUP_REMOVED lines=8> */
.L_x_4188:
[----:B------:R-:W-:Y:S05]  /*172b0*/  BSYNC B0 ;  /* 0x0000000000007941 */ /* 0x000fea0003800000 */
.L_x_4187:
[----:B------:R-:W-:Y:S01]  /*172c0*/  IMAD.MOV.U32 R13, RZ, RZ, R20 ;  /* 0x000000ffff0d7224 */ /* 0x000fe200078e0014 */
[----:B------:R-:W-:Y:S01]  /*172d0*/  LOP3.LUT R35, R36, 0x80, RZ, 0xfc, !PT ;  /* 0x0000008024237812 */ /* 0x000fe200078efcff */
[----:B------:R-:W-:Y:S01]  /*172e0*/  IMAD.MOV.U32 R12, RZ, RZ, RZ ;  /* 0x000000ffff0c7224 */ /* 0x000fe200078e00ff */
[----:B------:R-:W-:Y:S01]  /*172f0*/  LOP3.LUT R34, R34, 0xffffff7f, RZ, 0xc0, !PT ;  /* 0xffffff7f22227812 */ /* 0x000fe200078ec0ff */
[----:B------:R-:W-:Y:S01]  /*17300*/  IMAD.MOV.U32 R11, RZ, RZ, 0x1c1f ;  /* 0x00001c1fff0b7424 */ /* 0x000fe200078e00ff */
[C---:B------:R-:W-:Y:S01]  /*17310*/  ISETP.GE.AND P5, PT, R9.reuse, 0x21, PT ;  /* 0x000000210900780c */ /* 0x040fe20003fa6270 */
[----:B------:R-:W-:Y:S01]  /*17320*/  IMAD.MOV.U32 R15, RZ, RZ, -0x1 ;  /* 0xffffffffff0f7424 */ /* 0x000fe200078e00ff */
[----:B------:R-:W-:Y:S01]  /*17330*/  ISETP.GE.AND P4, PT, R9, 0x41, PT ;  /* 0x000000410900780c */ /* 0x000fe20003f86270 */
[----:B------:R-:W-:-:S12]  /*17340*/  IMAD.MOV.U32 R0, RZ, RZ, R14 ;  /* 0x000000ffff007224 */ /* 0x000fd800078e000e */
[----:B------:R-:W-:Y:S05]  /*17350*/  WARPSYNC.COLLECTIVE R15, `(.L_x_4189) ;  /* 0x000000000f087348 */ /* 0x000fea0003c00000 */
[----:B------:R0:W1:Y:S02]  /*17360*/  SHFL.IDX P6, R14, R13, R12, R11 ;  /* 0x0000000c0d0e7389 */ /* 0x00006400000c000b */
[----:B01----:R-:W-:Y:S01]  /*17370*/  ENDCOLLECTIVE ;  /* 0x000000000000791b */ /* 0x003fe20003800000 */
.L_x_4189:
        /* <DEDUP_REMOVED lines=11> */
[C---:B------:R-:W-:Y:S02]  /*17430*/  ISETP.LT.OR P0, PT, R9.reuse, 0x1, P2 ;  /* 0x000000010900780c */ /* 0x040fe40001701670 */
[----:B------:R-:W-:-:S11]  /*17440*/  ISETP.LT.OR P3, PT, R9, 0x1, P1 ;  /* 0x000000010900780c */ /* 0x000fd60000f61670 */
        /* <DEDUP_REMOVED lines=11> */
.L_x_4190:
        /* <DEDUP_REMOVED lines=9> */
.L_x_4191:
[----:B------:R-:W-:Y:S02]  /*17590*/  IMAD.MOV.U32 R13, RZ, RZ, R10 ;  /* 0x000000ffff0d7224 */ /* 0x000fe400078e000a */
[----:B------:R-:W-:Y:S02]  /*175a0*/  IMAD.MOV.U32 R12, RZ, RZ, 0x2 ;  /* 0x00000002ff0c7424 */ /* 0x000fe400078e00ff */
[----:B------:R-:W-:-:S07]  /*175b0*/  IMAD.MOV.U32 R2, RZ, RZ, R14 ;  /* 0x000000ffff027224 */ /* 0x000fce00078e000e */
[----:B------:R-:W-:Y:S05]  /*175c0*/  WARPSYNC.COLLECTIVE R15, `(.L_x_4192) ;  /* 0x000000000f087348 */ /* 0x000fea0003c00000 */
[----:B------:R0:W1:Y:S02]  /*175d0*/  SHFL.IDX P6, R14, R13, R12, R11 ;  /* 0x0000000c0d0e7389 */ /* 0x00006400000c000b */
[----:B01----:R-:W-:Y:S01]  /*175e0*/  ENDCOLLECTIVE ;  /* 0x000000000000791b */ /* 0x003fe20003800000 */
.L_x_4192:
        /* <DEDUP_REMOVED lines=16> */
.L_x_4193:
[----:B------:R-:W-:Y:S02]  /*176f0*/  IMAD.MOV.U32 R13, RZ, RZ, R10 ;  /* 0x000000ffff0d7224 */ /* 0x000fe400078e000a */
[----:B------:R-:W-:Y:S02]  /*17700*/  IMAD.MOV.U32 R12, RZ, RZ, 0x3 ;  /* 0x00000003ff0c7424 */ /* 0x000fe400078e00ff */
[----:B------:R-:W-:-:S07]  /*17710*/  IMAD.MOV.U32 R2, RZ, RZ, R14 ;  /* 0x000000ffff027224 */ /* 0x000fce00078e000e */
[----:B------:R-:W-:Y:S05]  /*17720*/  WARPSYNC.COLLECTIVE R15, `(.L_x_4194) ;  /* 0x000000000f087348 */ /* 0x000fea0003c00000 */
[----:B------:R0:W1:Y:S02]  /*17730*/  SHFL.IDX P6, R14, R13, R12, R11 ;  /* 0x0000000c0d0e7389 */ /* 0x00006400000c000b */
[----:B01----:R-:W-:Y:S01]  /*17740*/  ENDCOLLECTIVE ;  /* 0x000000000000791b */ /* 0x003fe20003800000 */
.L_x_4194:
        /* <DEDUP_REMOVED lines=13> */
.L_x_4195:
        /* <DEDUP_REMOVED lines=8> */
[----:B0-----:R-:W-:-:S07]  /*178a0*/  IMAD.MOV.U32 R2, RZ, RZ, R14 ;  /* 0x000000ffff027224 */ /* 0x001fce00078e000e */
[----:B------:R-:W-:Y:S05]  /*178b0*/  WARPSYNC.COLLECTIVE R15, `(.L_x_4196) ;  /* 0x000000000f087348 */ /* 0x000fea0003c00000 */
[----:B------:R0:W1:Y:S02]  /*178c0*/  SHFL.IDX P6, R14, R13, R12, R11 ;  /* 0x0000000c0d0e7389 */ /* 0x00006400000c000b */
[----:B01----:R-:W-:Y:S01]  /*178d0*/  ENDCOLLECTIVE ;  /* 0x000000000000791b */ /* 0x003fe20003800000 */
.L_x_4196:
        /* <DEDUP_REMOVED lines=13> */
.L_x_4197:
[----:B------:R-:W-:Y:S01]  /*179b0*/  @!PT LDS RZ, [RZ] ;  /* 0x00000000fffff984 */ /* 0x000fe20000000800 */
[----:B------:R-:W-:Y:S01]  /*179c0*/  @!PT LDS RZ, [RZ] ;  /* 0x00000000fffff984 */ /* 0x000fe20000000800 */
[----:B------:R-:W-:Y:S01]  /*179d0*/  @!PT LDS RZ, [RZ] ;  /* 0x00000000fffff984 */ /* 0x000fe20000000800 */
[----:B------:R-:W-:Y:S01]  /*179e0*/  LDGSTS.E.BYPASS.LTC128B.128 [R0+0x13200], desc[UR50][R2.64+0x40], !P3 ;  /* 0x1320004002007fae */ /* 0x000fe2000d901d72 */
[C---:B------:R-:W-:Y:S02]  /*179f0*/  ISETP.LT.OR P3, PT, R9.reuse, 0x61, P0 ;  /* 0x000000610900780c */ /* 0x040fe40000761670 */
[----:B------:R-:W-:-:S11]  /*17a00*/  ISETP.GE.AND P6, PT, R9, 0x81, PT ;  /* 0x000000810900780c */ /* 0x000fd60003fc6270 */
[----:B------:R0:W-:Y:S01]  /*17a10*/  LDGSTS.E.BYPASS.LTC128B.128 [R0+0x15a00], desc[UR50][R2.64+0x80], !P3 ;  /* 0x15a0008002007fae */ /* 0x0001e2000d901d72 */
[----:B------:R-:W-:Y:S01]  /*17a20*/  ISETP.GE.AND P3, PT, R9, 0x61, PT ;  /* 0x000000610900780c */ /* 0x000fe20003f66270 */
[----:B0-----:R-:W-:Y:S01]  /*17a30*/  IMAD.MOV.U32 R2, RZ, RZ, R14 ;  /* 0x000000ffff027224 */ /* 0x001fe200078e000e */
[----:B------:R-:W-:Y:S01]  /*17a40*/  @P6 LOP3.LUT R34, R34, 0x80, RZ, 0xfc, !PT ;  /* 0x0000008022226812 */ /* 0x000fe200078efcff */
[----:B------:R-:W-:Y:S10]  /*17a50*/  BRA `(.L_x_4198) ;  /* 0xffffffa4005c7947 */ /* 0x000ff4000383ffff */
.L_x_4114:
[----:B---3--:R3:W4:Y:S02]  /*17a60*/  SYNCS.PHASECHK.TRANS64.TRYWAIT P0, [R4+URZ+0x33440], R31 ;  /* 0x0334401f040075a7 */ /* 0x008724000800017f */
[----:B----4-:R-:W-:Y:S05]  /*17a70*/  @!P0 NANOSLEEP.SYNCS 0x989680 ;  /* 0x009896800000895d */ /* 0x010fea0003900000 */
[----:B------:R-:W4:Y:S02]  /*17a80*/  @!P0 SYNCS.PHASECHK.TRANS64 P0, [R4+URZ+0x33440], R31 ;  /* 0x0334401f040085a7 */ /* 0x000f24000800007f */
[----:B----4-:R-:W-:Y:S05]  /*17a90*/  @!P0 BRA `(.L_x_4114) ;  /* 0xfffffffc00f08947 */ /* 0x010fea000383ffff */
[----:B------:R-:W-:Y:S05]  /*17aa0*/  BRA `(.L_x_4199) ;  /* 0xffffffa400c07947 */ /* 0x000fea000383ffff */
.L_x_4115:
        /* <DEDUP_REMOVED lines=8> */
.L_x_4201:
[----:B------:R-:W-:Y:S05]  /*17b30*/  BSYNC B0 ;  /* 0x0000000000007941 */ /* 0x000fea0003800000 */
.L_x_4200:
[----:B------:R-:W-:Y:S01]  /*17b40*/  IMAD.MOV.U32 R13, RZ, RZ, R5 ;  /* 0x000000ffff0d7224 */ /* 0x000fe200078e0005 */
[----:B------:R-:W0:Y:S01]  /*17b50*/  LDC R20, c[0x0][0x2f4] ;  /* 0x0000bd00ff147b82 */ /* 0x000e220000000800 */
[----:B------:R-:W-:Y:S01]  /*17b60*/  IMAD.MOV.U32 R12, RZ, RZ, RZ ;  /* 0x000000ffff0c7224 */ /* 0x000fe200078e00ff */
[C---:B------:R-:W-:Y:S01]  /*17b70*/  LOP3.LUT R23, R36.reuse, 0x40, RZ, 0xfc, !PT ;  /* 0x0000004024177812 */ /* 0x040fe200078efcff */
[----:B------:R-:W-:Y:S01]  /*17b80*/  IMAD.MOV.U32 R11, RZ, RZ, 0x1c1f ;  /* 0x00001c1fff0b7424 */ /* 0x000fe200078e00ff */
[----:B------:R-:W-:Y:S01]  /*17b90*/  LOP3.LUT R21, R36, 0x80, RZ, 0xfc, !PT ;  /* 0x0000008024157812 */ /* 0x000fe200078efcff */
[----:B------:R-:W-:Y:S02]  /*17ba0*/  IMAD.MOV.U32 R15, RZ, RZ, -0x1 ;  /* 0xffffffffff0f7424 */ /* 0x000fe400078e00ff */
[----:B------:R-:W-:-:S07]  /*17bb0*/  IMAD.MOV.U32 R2, RZ, RZ, R14 ;  /* 0x000000ffff027224 */ /* 0x000fce00078e000e */
[----:B0-----:R-:W-:Y:S05]  /*17bc0*/  WARPSYNC.COLLECTIVE R15, `(.L_x_4202) ;  /* 0x000000000f087348 */ /* 0x001fea0003c00000 */
[----:B------:R1:W2:Y:S02]  /*17bd0*/  SHFL.IDX P6, R14, R13, R12, R11 ;  /* 0x0000000c0d0e7389 */ /* 0x0002a400000c000b */
[----:B012---:R-:W-:Y:S01]  /*17be0*/  ENDCOLLECTIVE ;  /* 0x000000000000791b */ /* 0x007fe20003800000 */
.L_x_4202:
[-C--:B------:R-:W-:Y:S01]  /*17bf0*/  ISETP.GE.AND P2, PT, R23, R20.reuse, PT ;  /* 0x000000141700720c */ /* 0x080fe20003f46270 */
[----:B------:R-:W-:Y:S01]  /*17c00*/  IMAD.MOV.U32 R13, RZ, RZ, R10 ;  /* 0x000000ffff0d7224 */ /* 0x000fe200078e000a */
[----:B------:R-:W-:Y:S01]  /*17c10*/  ISETP.GE.AND P1, PT, R21, R20, PT ;  /* 0x000000141500720c */ /* 0x000fe20003f26270 */
        /* <DEDUP_REMOVED lines=18> */
.L_x_4203:
[----:B------:R-:W-:Y:S02]  /*17d40*/  IMAD.MOV.U32 R13, RZ, RZ, R5 ;  /* 0x000000ffff0d7224 */ /* 0x000fe400078e0005 */
[----:B------:R-:W-:-:S07]  /*17d50*/  IMAD.MOV.U32 R2, RZ, RZ, R14 ;  /* 0x000000ffff027224 */ /* 0x000fce00078e000e */
[----:B------:R-:W-:Y:S05]  /*17d60*/  WARPSYNC.COLLECTIVE R15, `(.L_x_4204) ;  /* 0x000000000f087348 */ /* 0x000fea0003c00000 */
[----:B------:R0:W1:Y:S02]  /*17d70*/  SHFL.IDX P6, R14, R13, R12, R11 ;  /* 0x0000000c0d0e7389 */ /* 0x00006400000c000b */
[----:B01----:R-:W-:Y:S01]  /*17d80*/  ENDCOLLECTIVE ;  /* 0x000000000000791b */ /* 0x003fe20003800000 */
.L_x_4204:
        /* <DEDUP_REMOVED lines=16> */
.L_x_4205:
[----:B------:R-:W-:Y:S01]  /*17e90*/  @!PT LDS RZ, [RZ] ;  /* 0x00000000fffff984 */ /* 0x000fe20000000800 */
[----:B------:R-:W-:Y:S01]  /*17ea0*/  @!PT LDS RZ, [RZ] ;  /* 0x00000000fffff984 */ /* 0x000fe20000000800 */
[----:B------:R-:W-:Y:S01]  /*17eb0*/  @!PT LDS RZ, [RZ] ;  /* 0x00000000fffff984 */ /* 0x000fe20000000800 */
[----:B------:R-:W-:Y:S04]  /*17ec0*/  @P5 LDGSTS.E.BYPASS.LTC128B.128 [R0+0x27200], desc[UR50][R2.64+0x40], !P2 ;  /* 0x2720004002005fae */ /* 0x000fe8000d101d72 */
[----:B------:R0:W-:Y:S01]  /*17ed0*/  @P5 LDGSTS.E.BYPASS.LTC128B.128 [R0+0x29a00], desc[UR50][R2.64+0x80], !P1 ;  /* 0x29a0008002005fae */ /* 0x0001e2000c901d72 */
[----:B------:R-:W-:Y:S01]  /*17ee0*/  ISETP.GE.AND P5, PT, R36, R20, PT ;  /* 0x000000142400720c */ /* 0x000fe20003fa6270 */
[----:B------:R-:W-:Y:S02]  /*17ef0*/  IMAD.MOV.U32 R13, RZ, RZ, R5 ;  /* 0x000000ffff0d7224 */ /* 0x000fe400078e0005 */
[----:B0-----:R-:W-:-:S10]  /*17f00*/  IMAD.MOV.U32 R2, RZ, RZ, R14 ;  /* 0x000000ffff027224 */ /* 0x001fd400078e000e */
[----:B------:R-:W-:Y:S05]  /*17f10*/  WARPSYNC.COLLECTIVE R15, `(.L_x_4206) ;  /* 0x000000000f087348 */ /* 0x000fea0003c00000 */
[----:B------:R0:W1:Y:S02]  /*17f20*/  SHFL.IDX P6, R14, R13, R12, R11 ;  /* 0x0000000c0d0e7389 */ /* 0x00006400000c000b */
[----:B01----:R-:W-:Y:S01]  /*17f30*/  ENDCOLLECTIVE ;  /* 0x000000000000791b */ /* 0x003fe20003800000 */
.L_x_4206:
[----:B------:R-:W-:Y:S02]  /*17f40*/  IMAD.MOV.U32 R13, RZ, RZ, R10 ;  /* 0x000000ffff0d7224 */ /* 0x000fe400078e000a */
[----:B------:R-:W-:Y:S02]  /*17f50*/  IMAD.MOV.U32 R12, RZ, RZ, 0x3 ;  /* 0x00000003ff0c7424 */ /* 0x000fe400078e00ff */
[----:B------:R-:W-:-:S07]  /*17f60*/  IMAD.MOV.U32 R3, RZ, RZ, R14 ;  /* 0x000000ffff037224 */ /* 0x000fce00078e000e */
[----:B------:R-:W-:Y:S05]  /*17f70*/  WARPSYNC.COLLECTIVE R15, `(.L_x_4207) ;  /* 0x000000000f087348 */ /* 0x000fea0003c00000 */
[----:B------:R0:W1:Y:S02]  /*17f80*/  SHFL.IDX P6, R14, R13, R12, R11 ;  /* 0x0000000c0d0e7389 */ /* 0x00006400000c000b */
[----:B01----:R-:W-:Y:S01]  /*17f90*/  ENDCOLLECTIVE ;  /* 0x000000000000791b */ /* 0x003fe20003800000 */
.L_x_4207:
        /* <DEDUP_REMOVED lines=10> */
.L_x_4208:
[----:B------:R-:W-:Y:S01]  /*18040*/  @!PT LDS RZ, [RZ] ;  /* 0x00000000fffff984 */ /* 0x000fe20000000800 */
[----:B------:R-:W-:Y:S01]  /*18050*/  @!PT LDS RZ, [RZ] ;  /* 0x00000000fffff984 */ /* 0x000fe20000000800 */
[----:B------:R-:W-:Y:S01]  /*18060*/  @!PT LDS RZ, [RZ] ;  /* 0x00000000fffff984 */ /* 0x000fe20000000800 */
[----:B------:R0:W-:Y:S04]  /*18070*/  @P4 LDGSTS.E.BYPASS.LTC128B.128 [R0+0x25200], desc[UR50][R2.64], !P5 ;  /* 0x2520000002004fae */ /* 0x0001e8000e901d72 */
[----:B------:R0:W-:Y:S04]  /*18080*/  @P4 LDGSTS.E.BYPASS.LTC128B.128 [R0+0x27a00], desc[UR50][R2.64+0x40], !P2 ;  /* 0x27a0004002004fae */ /* 0x0001e8000d101d72 */
[----:B------:R0:W-:Y:S01]  /*18090*/  @P4 LDGSTS.E.BYPASS.LTC128B.128 [R0+0x2a200], desc[UR50][R2.64+0x80], !P1 ;  /* 0x2a20008002004fae */ /* 0x0001e2000c901d72 */
[----:B------:R-:W-:Y:S02]  /*180a0*/  IMAD.MOV.U32 R13, RZ, RZ, R6 ;  /* 0x000000ffff0d7224 */ /* 0x000fe400078e0006 */
[----:B------:R-:W-:-:S02]  /*180b0*/  IMAD.MOV.U32 R12, RZ, RZ, RZ ;  /* 0x000000ffff0c7224 */ /* 0x000fc400078e00ff */
[----:B------:R-:W-:-:S07]  /*180c0*/  IMAD.MOV.U32 R5, RZ, RZ, R14 ;  /* 0x000000ffff057224 */ /* 0x000fce00078e000e */
[----:B0-----:R-:W-:Y:S05]  /*180d0*/  WARPSYNC.COLLECTIVE R15, `(.L_x_4209) ;  /* 0x000000000f087348 */ /* 0x001fea0003c00000 */
[----:B------:R1:W2:Y:S02]  /*180e0*/  SHFL.IDX P6, R14, R13, R12, R11 ;  /* 0x0000000c0d0e7389 */ /* 0x0002a400000c000b */
[----:B012---:R-:W-:Y:S01]  /*180f0*/  ENDCOLLECTIVE ;  /* 0x000000000000791b */ /* 0x007fe20003800000 */
.L_x_4209:
[----:B------:R-:W-:-:S05]  /*18100*/  @P3 IADD3 R8, P0, R36, R5, RZ ;  /* 0x0000000524083210 */ /* 0x000fca0007f1e0ff */
[----:B------:R-:W-:Y:S02]  /*18110*/  @P3 IMAD.X R9, RZ, RZ, R10, P0 ;  /* 0x000000ffff093224 */ /* 0x000fe400000e060a */
[----:B------:R-:W-:Y:S02]  /*18120*/  @P3 IMAD.MOV.U32 R2, RZ, RZ, R8 ;  /* 0x000000ffff023224 */ /* 0x000fe400078e0008 */
[----:B------:R-:W-:Y:S02]  /*18130*/  @P3 IMAD.MOV.U32 R3, RZ, RZ, R9 ;  /* 0x000000ffff033224 */ /* 0x000fe400078e0009 */
[----:B------:R-:W-:-:S03]  /*18140*/  IMAD.MOV.U32 R13, RZ, RZ, R7 ;  /* 0x000000ffff0d7224 */ /* 0x000fc600078e0007 */
[----:B------:R-:W-:Y:S01]  /*18150*/  @!PT LDS RZ, [RZ] ;  /* 0x00000000fffff984 */ /* 0x000fe20000000800 */
[----:B------:R-:W-:Y:S01]  /*18160*/  @!PT LDS RZ, [RZ] ;  /* 0x00000000fffff984 */ /* 0x000fe20000000800 */
[----:B------:R-:W-:Y:S01]  /*18170*/  @!PT LDS RZ, [RZ] ;  /* 0x00000000fffff984 */ /* 0x000fe20000000800 */
[----:B------:R0:W-:Y:S04]  /*18180*/  @P3 LDGSTS.E.BYPASS.LTC128B.128 [R0+0x25a00], desc[UR50][R2.64], !P5 ;  /* 0x25a0000002003fae */ /* 0x0001e8000e901d72 */
[----:B------:R0:W-:Y:S01]  /*18190*/  @P3 LDGSTS.E.BYPASS.LTC128B.128 [R0+0x28200], desc[UR50][R2.64+0x40], !P2 ;  /* 0x2820004002003fae */ /* 0x0001e2000d101d72 */
[----:B------:R-:W-:-:S03]  /*181a0*/  IMAD.MOV.U32 R6, RZ, RZ, R14 ;  /* 0x000000ffff067224 */ /* 0x000fc600078e000e */
[----:B------:R0:W-:Y:S04]  /*181b0*/  @P3 LDGSTS.E.BYPASS.LTC128B.128 [R0+0x2aa00], desc[UR50][R2.64+0x80], !P1 ;  /* 0x2aa0008002003fae */ /* 0x0001e8000c901d72 */
[----:B0-----:R-:W-:Y:S05]  /*181c0*/  WARPSYNC.COLLECTIVE R15, `(.L_x_4210) ;  /* 0x000000000f087348 */ /* 0x001fea0003c00000 */
[----:B------:R1:W2:Y:S02]  /*181d0*/  SHFL.IDX P6, R14, R13, R12, R11 ;  /* 0x0000000c0d0e7389 */ /* 0x0002a400000c000b */
[----:B012---:R-:W-:Y:S01]  /*181e0*/  ENDCOLLECTIVE ;  /* 0x000000000000791b */ /* 0x007fe20003800000 */
.L_x_4210:
[----:B------:R-:W-:Y:S05]  /*181f0*/  BRA `(.L_x_4211) ;  /* 0xffffffa400347947 */ /* 0x000fea000383ffff */
.L_x_4122:
        /* <DEDUP_REMOVED lines=9> */
.L_x_4212:
[C---:B------:R-:W-:Y:S01]  /*18290*/  VIADD R6, R5.reuse, 0x20 ;  /* 0x0000002005067836 */ /* 0x040fe20000000000 */
[----:B------:R-:W-:Y:S01]  /*182a0*/  ISETP.GE.AND P0, PT, R5, R29, PT ;  /* 0x0000001d0500720c */ /* 0x000fe20003f06270 */
[----:B------:R-:W-:Y:S02]  /*182b0*/  IMAD.MOV.U32 R13, RZ, RZ, R0 ;  /* 0x000000ffff0d7224 */ /* 0x000fe400078e0000 */
[----:B------:R-:W-:-:S10]  /*182c0*/  IMAD.MOV.U32 R2, RZ, RZ, R14 ;  /* 0x000000ffff027224 */ /* 0x000fd400078e000e */
[----:B------:R-:W-:Y:S05]  /*182d0*/  WARPSYNC.COLLECTIVE R15, `(.L_x_4213) ;  /* 0x000000000f087348 */ /* 0x000fea0003c00000 */
[----:B------:R0:W1:Y:S02]  /*182e0*/  SHFL.IDX P6, R14, R13, R12, R11 ;  /* 0x0000000c0d0e7389 */ /* 0x00006400000c000b */
[----:B01----:R-:W-:Y:S01]  /*182f0*/  ENDCOLLECTIVE ;  /* 0x000000000000791b */ /* 0x003fe20003800000 */
.L_x_4213:
        /* <DEDUP_REMOVED lines=8> */
.L_x_4214:
[----:B------:R-:W-:Y:S01]  /*18380*/  @!PT LDS RZ, [RZ] ;  /* 0x00000000fffff984 */ /* 0x000fe20000000800 */
[----:B------:R-:W-:Y:S01]  /*18390*/  @!PT LDS RZ, [RZ] ;  /* 0x00000000fffff984 */ /* 0x000fe20000000800 */
[----:B------:R-:W-:Y:S01]  /*183a0*/  @!PT LDS RZ, [RZ] ;  /* 0x00000000fffff984 */ /* 0x000fe20000000800 */
[----:B------:R-:W-:Y:S04]  /*183b0*/  @!P0 LDGSTS.E.BYPASS.LTC128B.128 [R8+0x1e200], desc[UR50][R2.64], !P3 ;  /* 0x1e20000002088fae */ /* 0x000fe8000d901d72 */
[----:B------:R-:W-:Y:S04]  /*183c0*/  @!P0 LDGSTS.E.BYPASS.LTC128B.128 [R8+0x20200], desc[UR50][R2.64+0x40], !P2 ;  /* 0x2020004002088fae */ /* 0x000fe8000d101d72 */
[----:B------:R0:W-:Y:S01]  /*183d0*/  @!P0 LDGSTS.E.BYPASS.LTC128B.128 [R8+0x22200], desc[UR50][R2.64+0x80], !P1 ;  /* 0x2220008002088fae */ /* 0x0001e2000c901d72 */
[----:B------:R-:W-:Y:S01]  /*183e0*/  ISETP.GE.AND P0, PT, R6, R29, PT ;  /* 0x0000001d0600720c */ /* 0x000fe20003f06270 */
[----:B------:R-:W-:-:S02]  /*183f0*/  IMAD.MOV.U32 R13, RZ, RZ, R0 ;  /* 0x000000ffff0d7224 */ /* 0x000fc400078e0000 */
[----:B------:R-:W-:Y:S02]  /*18400*/  VIADD R6, R5, 0x40 ;  /* 0x0000004005067836 */ /* 0x000fe40000000000 */
[----:B0-----:R-:W-:-:S08]  /*18410*/  IMAD.MOV.U32 R2, RZ, RZ, R14 ;  /* 0x000000ffff027224 */ /* 0x001fd000078e000e */
[----:B------:R-:W-:Y:S05]  /*18420*/  WARPSYNC.COLLECTIVE R15, `(.L_x_4215) ;  /* 0x000000000f087348 */ /* 0x000fea0003c00000 */
[----:B------:R0:W1:Y:S02]  /*18430*/  SHFL.IDX P6, R14, R13, R12, R11 ;  /* 0x0000000c0d0e7389 */ /* 0x00006400000c000b */
[----:B01----:R-:W-:Y:S01]  /*18440*/  ENDCOLLECTIVE ;  /* 0x000000000000791b */ /* 0x003fe20003800000 */
.L_x_4215:
        /* <DEDUP_REMOVED lines=8> */
.L_x_4216:
[----:B------:R-:W-:-:S05]  /*184d0*/  @!P0 IMAD.MOV.U32 R3, RZ, RZ, R7 ;  /* 0x000000ffff038224 */ /* 0x000fca00078e0007 */
[----:B------:R-:W-:Y:S01]  /*184e0*/  @!PT LDS RZ, [RZ] ;  /* 0x00000000fffff984 */ /* 0x000fe20000000800 */
[----:B------:R-:W-:Y:S01]  /*184f0*/  @!PT LDS RZ, [RZ] ;  /* 0x00000000fffff984 */ /* 0x000fe20000000800 */
[----:B------:R-:W-:Y:S01]  /*18500*/  @!PT LDS RZ, [RZ] ;  /* 0x00000000fffff984 */ /* 0x000fe20000000800 */
[----:B------:R-:W-:Y:S04]  /*18510*/  @!P0 LDGSTS.E.BYPASS.LTC128B.128 [R8+0x1ea00], desc[UR50][R2.64], !P3 ;  /* 0x1ea0000002088fae */ /* 0x000fe8000d901d72 */
[----:B------:R-:W-:Y:S01]  /*18520*/  @!P0 LDGSTS.E.BYPASS.LTC128B.128 [R8+0x20a00], desc[UR50][R2.64+0x40], !P2 ;  /* 0x20a0004002088fae */ /* 0x000fe2000d101d72 */
[----:B------:R-:W-:-:S03]  /*18530*/  IMAD.MOV.U32 R13, RZ, RZ, R0 ;  /* 0x000000ffff0d7224 */ /* 0x000fc600078e0000 */
[----:B------:R0:W-:Y:S01]  /*18540*/  @!P0 LDGSTS.E.BYPASS.LTC128B.128 [R8+0x22a00], desc[UR50][R2.64+0x80], !P1 ;  /* 0x22a0008002088fae */ /* 0x0001e2000c901d72 */
[----:B------:R-:W-:Y:S01]  /*18550*/  ISETP.GE.AND P0, PT, R6, R29, PT ;  /* 0x0000001d0600720c */ /* 0x000fe20003f06270 */
[----:B0-----:R-:W-:-:S12]  /*18560*/  IMAD.MOV.U32 R2, RZ, RZ, R14 ;  /* 0x000000ffff027224 */ /* 0x001fd800078e000e */
[----:B------:R-:W-:Y:S05]  /*18570*/  WARPSYNC.COLLECTIVE R15, `(.L_x_4217) ;  /* 0x000000000f087348 */ /* 0x000fea0003c00000 */
[----:B------:R0:W1:Y:S02]  /*18580*/  SHFL.IDX P6, R14, R13, R12, R11 ;  /* 0x0000000c0d0e7389 */ /* 0x00006400000c000b */
[----:B01----:R-:W-:Y:S01]  /*18590*/  ENDCOLLECTIVE ;  /* 0x000000000000791b */ /* 0x003fe20003800000 */
.L_x_4217:
        /* <DEDUP_REMOVED lines=8> */
.L_x_4218:
[----:B------:R-:W-:-:S05]  /*18620*/  @!P0 IMAD.MOV.U32 R3, RZ, RZ, R7 ;  /* 0x000000ffff038224 */ /* 0x000fca00078e0007 */
[----:B------:R-:W-:Y:S01]  /*18630*/  @!PT LDS RZ, [RZ] ;  /* 0x00000000fffff984 */ /* 0x000fe20000000800 */
[----:B------:R-:W-:Y:S01]  /*18640*/  @!PT LDS RZ, [RZ] ;  /* 0x00000000fffff984 */ /* 0x000fe20000000800 */
[----:B------:R-:W-:Y:S01]  /*18650*/  @!PT LDS RZ, [RZ] ;  /* 0x00000000fffff984 */ /* 0x000fe20000000800 */
[----:B------:R0:W-:Y:S04]  /*18660*/  @!P0 LDGSTS.E.BYPASS.LTC128B.128 [R8+0x1f200], desc[UR50][R2.64], !P3 ;  /* 0x1f20000002088fae */ /* 0x0001e8000d901d72 */
[----:B------:R0:W-:Y:S01]  /*18670*/  @!P0 LDGSTS.E.BYPASS.LTC128B.128 [R8+0x21200], desc[UR50][R2.64+0x40], !P2 ;  /* 0x2120004002088fae */ /* 0x0001e2000d101d72 */
[----:B------:R-:W-:-:S03]  /*18680*/  IMAD.MOV.U32 R13, RZ, RZ, R0 ;  /* 0x000000ffff0d7224 */ /* 0x000fc600078e0000 */
[----:B------:R0:W-:Y:S01]  /*18690*/  @!P0 LDGSTS.E.BYPASS.LTC128B.128 [R8+0x23200], desc[UR50][R2.64+0x80], !P1 ;  /* 0x2320008002088fae */ /* 0x0001e2000c901d72 */
[----:B------:R-:W-:-:S07]  /*186a0*/  IMAD.MOV.U32 R4, RZ, RZ, R14 ;  /* 0x000000ffff047224 */ /* 0x000fce00078e000e */
[----:B0-----:R-:W-:Y:S05]  /*186b0*/  WARPSYNC.COLLECTIVE R15, `(.L_x_4219) ;  /* 0x000000000f087348 */ /* 0x001fea0003c00000 */
[----:B------:R1:W2:Y:S02]  /*186c0*/  SHFL.IDX P6, R14, R13, R12, R11 ;  /* 0x0000000c0d0e7389 */ /* 0x0002a400000c000b */
[----:B012---:R-:W-:Y:S01]  /*186d0*/  ENDCOLLECTIVE ;  /* 0x000000000000791b */ /* 0x007fe20003800000 */
.L_x_4219:
[----:B------:R-:W-:Y:S05]  /*186e0*/  BRA `(.L_x_4220) ;  /* 0xffffffa800687947 */ /* 0x000fea000383ffff */
.L_x_4127:
[----:B0-----:R0:W1:Y:S02]  /*186f0*/  SYNCS.PHASECHK.TRANS64.TRYWAIT P0, [R18+URZ+0x33420], R3 ;  /* 0x03342003120075a7 */ /* 0x001064000800017f */
[----:B-1----:R-:W-:Y:S05]  /*18700*/  @!P0 NANOSLEEP.SYNCS 0x989680 ;  /* 0x009896800000895d */ /* 0x002fea0003900000 */
[----:B------:R-:W1:Y:S02]  /*18710*/  @!P0 SYNCS.PHASECHK.TRANS64 P0, [R18+URZ+0x33420], R3 ;  /* 0x03342003120085a7 */ /* 0x000e64000800007f */
[----:B-1----:R-:W-:Y:S05]  /*18720*/  @!P0 BRA `(.L_x_4127) ;  /* 0xfffffffc00f08947 */ /* 0x002fea000383ffff */
[----:B------:R-:W-:Y:S05]  /*18730*/  BRA `(.L_x_4221) ;  /* 0xffffffa800d87947 */ /* 0x000fea000383ffff */
.L_x_4131:
[----:B0-----:R0:W1:Y:S02]  /*18740*/  SYNCS.PHASECHK.TRANS64.TRYWAIT P0, [R4+URZ+0x33480], R28 ;  /* 0x0334801c040075a7 */ /* 0x001064000800017f */
[----:B-1----:R-:W-:Y:S05]  /*18750*/  @!P0 NANOSLEEP.SYNCS 0x989680 ;  /* 0x009896800000895d */ /* 0x002fea0003900000 */
[----:B------:R-:W1:Y:S02]  /*18760*/  @!P0 SYNCS.PHASECHK.TRANS64 P0, [R4+URZ+0x33480], R28 ;  /* 0x0334801c040085a7 */ /* 0x000e64000800007f */
[----:B-1----:R-:W-:Y:S05]  /*18770*/  @!P0 BRA `(.L_x_4131) ;  /* 0xfffffffc00f08947 */ /* 0x002fea000383ffff */
[----:B------:R-:W-:Y:S05]  /*18780*/  BRA `(.L_x_4222) ;  /* 0xffffffb0000c7947 */ /* 0x000fea000383ffff */
.L_x_4132:
        /* <DEDUP_REMOVED lines=8> */
.L_x_4224:
[----:B------:R-:W-:Y:S05]  /*18810*/  BSYNC B0 ;  /* 0x0000000000007941 */ /* 0x000fea0003800000 */
.L_x_4223:
        /* <DEDUP_REMOVED lines=8> */
.L_x_4225:
[----:B------:R-:W-:Y:S02]  /*188a0*/  IMAD.MOV.U32 R13, RZ, RZ, R10 ;  /* 0x000000ffff0d7224 */ /* 0x000fe400078e000a */
[----:B------:R-:W-:Y:S02]  /*188b0*/  IMAD.MOV.U32 R12, RZ, RZ, 0x1 ;  /* 0x00000001ff0c7424 */ /* 0x000fe400078e00ff */
[----:B------:R-:W-:-:S07]  /*188c0*/  IMAD.MOV.U32 R2, RZ, RZ, R14 ;  /* 0x000000ffff027224 */ /* 0x000fce00078e000e */
[----:B------:R-:W-:Y:S05]  /*188d0*/  WARPSYNC.COLLECTIVE R15, `(.L_x_4226) ;  /* 0x000000000f087348 */ /* 0x000fea0003c00000 */
[----:B------:R0:W1:Y:S02]  /*188e0*/  SHFL.IDX P6, R14, R13, R12, R11 ;  /* 0x0000000c0d0e7389 */ /* 0x00006400000c000b */
[----:B01----:R-:W-:Y:S01]  /*188f0*/  ENDCOLLECTIVE ;  /* 0x000000000000791b */ /* 0x003fe20003800000 */
.L_x_4226:
[----:B------:R-:W-:-:S05]  /*18900*/  IADD3 R2, P0, R36, R2, RZ ;  /* 0x0000000224027210 */ /* 0x000fca0007f1e0ff */
[----:B------:R-:W-:Y:S02]  /*18910*/  IMAD.X R3, RZ, RZ, R0, P0 ;  /* 0x000000ffff037224 */ /* 0x000fe400000e0600 */
[----:B------:R-:W-:Y:S02]  /*18920*/  IMAD.IADD R0, R18, 0x1, R35 ;  /* 0x0000000112007824 */ /* 0x000fe400078e0223 */
[----:B------:R-:W-:-:S03]  /*18930*/  IMAD.MOV.U32 R13, RZ, RZ, R9 ;  /* 0x000000ffff0d7224 */ /* 0x000fc600078e0009 */
[----:B------:R-:W-:Y:S01]  /*18940*/  @!PT LDS RZ, [RZ] ;  /* 0x00000000fffff984 */ /* 0x000fe20000000800 */
[----:B------:R-:W-:Y:S01]  /*18950*/  @!PT LDS RZ, [RZ] ;  /* 0x00000000fffff984 */ /* 0x000fe20000000800 */
[----:B------:R-:W-:Y:S01]  /*18960*/  @!PT LDS RZ, [RZ] ;  /* 0x00000000fffff984 */ /* 0x000fe20000000800 */
[----:B------:R-:W-:Y:S04]  /*18970*/  LDGSTS.E.BYPASS.LTC128B.128 [R0+0xf200], desc[UR50][R2.64], !P4 ;  /* 0x0f20000002007fae */ /* 0x000fe8000e101d72 */
[----:B------:R-:W-:Y:S04]  /*18980*/  LDGSTS.E.BYPASS.LTC128B.128 [R0+0x11a00], desc[UR50][R2.64+0x40], !P3 ;  /* 0x11a0004002007fae */ /* 0x000fe8000d901d72 */
[----:B------:R0:W-:Y:S02]  /*18990*/  LDGSTS.E.BYPASS.LTC128B.128 [R0+0x14200], desc[UR50][R2.64+0x80], !P1 ;  /* 0x1420008002007fae */ /* 0x0001e4000c901d72 */
[----:B0-----:R-:W-:-:S07]  /*189a0*/  IMAD.MOV.U32 R3, RZ, RZ, R14 ;  /* 0x000000ffff037224 */ /* 0x001fce00078e000e */
[----:B------:R-:W-:Y:S05]  /*189b0*/  WARPSYNC.COLLECTIVE R15, `(.L_x_4227) ;  /* 0x000000000f087348 */ /* 0x000fea0003c00000 */
[----:B------:R0:W1:Y:S02]  /*189c0*/  SHFL.IDX P6, R14, R13, R12, R11 ;  /* 0x0000000c0d0e7389 */ /* 0x00006400000c000b */
[----:B01----:R-:W-:Y:S01]  /*189d0*/  ENDCOLLECTIVE ;  /* 0x000000000000791b */ /* 0x003fe20003800000 */
.L_x_4227:
[----:B------:R-:W-:Y:S02]  /*189e0*/  IMAD.MOV.U32 R13, RZ, RZ, R10 ;  /* 0x000000ffff0d7224 */ /* 0x000fe400078e000a */
[----:B------:R-:W-:Y:S02]  /*189f0*/  IMAD.MOV.U32 R12, RZ, RZ, 0x2 ;  /* 0x00000002ff0c7424 */ /* 0x000fe400078e00ff */
[----:B------:R-:W-:-:S07]  /*18a00*/  IMAD.MOV.U32 R2, RZ, RZ, R14 ;  /* 0x000000ffff027224 */ /* 0x000fce00078e000e */
[----:B------:R-:W-:Y:S05]  /*18a10*/  WARPSYNC.COLLECTIVE R15, `(.L_x_4228) ;  /* 0x000000000f087348 */ /* 0x000fea0003c00000 */
[----:B------:R0:W1:Y:S02]  /*18a20*/  SHFL.IDX P6, R14, R13, R12, R11 ;  /* 0x0000000c0d0e7389 */ /* 0x00006400000c000b */
[----:B01----:R-:W-:Y:S01]  /*18a30*/  ENDCOLLECTIVE ;  /* 0x000000000000791b */ /* 0x003fe20003800000 */
.L_x_4228:
        /* <DEDUP_REMOVED lines=13> */
.L_x_4229:
[----:B------:R-:W-:Y:S02]  /*18b10*/  IMAD.MOV.U32 R13, RZ, RZ, R10 ;  /* 0x000000ffff0d7224 */ /* 0x000fe400078e000a */
[----:B------:R-:W-:Y:S02]  /*18b20*/  IMAD.MOV.U32 R12, RZ, RZ, 0x3 ;  /* 0x00000003ff0c7424 */ /* 0x000fe400078e00ff */
[----:B------:R-:W-:-:S07]  /*18b30*/  IMAD.MOV.U32 R2, RZ, RZ, R14 ;  /* 0x000000ffff027224 */ /* 0x000fce00078e000e */
[----:B------:R-:W-:Y:S05]  /*18b40*/  WARPSYNC.COLLECTIVE R15, `(.L_x_4230) ;  /* 0x000000000f087348 */ /* 0x000fea0003c00000 */
[----:B------:R0:W1:Y:S02]  /*18b50*/  SHFL.IDX P6, R14, R13, R12, R11 ;  /* 0x0000000c0d0e7389 */ /* 0x00006400000c000b */
[----:B01----:R-:W-:Y:S01]  /*18b60*/  ENDCOLLECTIVE ;  /* 0x000000000000791b */ /* 0x003fe20003800000 */
.L_x_4230:
        /* <DEDUP_REMOVED lines=13> */
.L_x_4231:
[----:B------:R-:W-:Y:S02]  /*18c40*/  IMAD.MOV.U32 R13, RZ, RZ, R23 ;  /* 0x000000ffff0d7224 */ /* 0x000fe400078e0017 */
[----:B------:R-:W-:Y:S02]  /*18c50*/  IMAD.MOV.U32 R12, RZ, RZ, RZ ;  /* 0x000000ffff0c7224 */ /* 0x000fe400078e00ff */
[----:B------:R-:W-:-:S07]  /*18c60*/  IMAD.MOV.U32 R2, RZ, RZ, R14 ;  /* 0x000000ffff027224 */ /* 0x000fce00078e000e */
[----:B------:R-:W-:Y:S05]  /*18c70*/  WARPSYNC.COLLECTIVE R15, `(.L_x_4232) ;  /* 0x000000000f087348 */ /* 0x000fea0003c00000 */
[----:B------:R0:W1:Y:S02]  /*18c80*/  SHFL.IDX P6, R14, R13, R12, R11 ;  /* 0x0000000c0d0e7389 */ /* 0x00006400000c000b */
[----:B01----:R-:W-:Y:S01]  /*18c90*/  ENDCOLLECTIVE ;  /* 0x000000000000791b */ /* 0x003fe20003800000 */
.L_x_4232:
        /* <DEDUP_REMOVED lines=13> */
.L_x_4233:
[----:B------:R-:W-:Y:S01]  /*18d70*/  IMAD.MOV.U32 R2, RZ, RZ, R14 ;  /* 0x000000ffff027224 */ /* 0x000fe200078e000e */
[----:B------:R-:W-:Y:S06]  /*18d80*/  BRA `(.L_x_4234) ;  /* 0xffffffac00ac7947 */ /* 0x000fec000383ffff */
.L_x_4137:
[----:B---3--:R3:W4:Y:S02]  /*18d90*/  SYNCS.PHASECHK.TRANS64.TRYWAIT P0, [R4+URZ+0x33440], R28 ;  /* 0x0334401c040075a7 */ /* 0x008724000800017f */
[----:B----4-:R-:W-:Y:S05]  /*18da0*/  @!P0 NANOSLEEP.SYNCS 0x989680 ;  /* 0x009896800000895d */ /* 0x010fea0003900000 */
[----:B------:R-:W4:Y:S02]  /*18db0*/  @!P0 SYNCS.PHASECHK.TRANS64 P0, [R4+URZ+0x33440], R28 ;  /* 0x0334401c040085a7 */ /* 0x000f24000800007f */
[----:B----4-:R-:W-:Y:S05]  /*18dc0*/  @!P0 BRA `(.L_x_4137) ;  /* 0xfffffffc00f08947 */ /* 0x010fea000383ffff */
[----:B------:R-:W-:Y:S05]  /*18dd0*/  BRA `(.L_x_4235) ;  /* 0xffffffb000047947 */ /* 0x000fea000383ffff */
.L_x_4138:
        /* <DEDUP_REMOVED lines=8> */
.L_x_4237:
[----:B------:R-:W-:Y:S05]  /*18e60*/  BSYNC B0 ;  /* 0x0000000000007941 */ /* 0x000fea0003800000 */
.L_x_4236:
        /* <DEDUP_REMOVED lines=8> */
.L_x_4238:
[----:B------:R-:W-:Y:S02]  /*18ef0*/  IMAD.MOV.U32 R13, RZ, RZ, R6 ;  /* 0x000000ffff0d7224 */ /* 0x000fe400078e0006 */
[----:B------:R-:W-:Y:S02]  /*18f00*/  IMAD.MOV.U32 R12, RZ, RZ, 0x1 ;  /* 0x00000001ff0c7424 */ /* 0x000fe400078e00ff */
[----:B------:R-:W-:-:S07]  /*18f10*/  IMAD.MOV.U32 R2, RZ, RZ, R14 ;  /* 0x000000ffff027224 */ /* 0x000fce00078e000e */
[----:B------:R-:W-:Y:S05]  /*18f20*/  WARPSYNC.COLLECTIVE R15, `(.L_x_4239) ;  /* 0x000000000f087348 */ /* 0x000fea0003c00000 */
[----:B------:R0:W1:Y:S02]  /*18f30*/  SHFL.IDX P6, R14, R13, R12, R11 ;  /* 0x0000000c0d0e7389 */ /* 0x00006400000c000b */
[----:B01----:R-:W-:Y:S01]  /*18f40*/  ENDCOLLECTIVE ;  /* 0x000000000000791b */ /* 0x003fe20003800000 */
.L_x_4239:
[----:B------:R-:W-:-:S05]  /*18f50*/  IADD3 R2, P0, R36, R2, RZ ;  /* 0x0000000224027210 */ /* 0x000fca0007f1e0ff */
[----:B------:R-:W-:-:S05]  /*18f60*/  IMAD.X R3, RZ, RZ, R3, P0 ;  /* 0x000000ffff037224 */ /* 0x000fca00000e0603 */
        /* <DEDUP_REMOVED lines=11> */
.L_x_4240:
[----:B------:R-:W-:Y:S02]  /*19020*/  IMAD.MOV.U32 R13, RZ, RZ, R6 ;  /* 0x000000ffff0d7224 */ /* 0x000fe400078e0006 */
[----:B------:R-:W-:Y:S02]  /*19030*/  IMAD.MOV.U32 R12, RZ, RZ, 0x2 ;  /* 0x00000002ff0c7424 */ /* 0x000fe400078e00ff */
[----:B------:R-:W-:-:S07]  /*19040*/  IMAD.MOV.U32 R2, RZ, RZ, R14 ;  /* 0x000000ffff027224 */ /* 0x000fce00078e000e */
[----:B------:R-:W-:Y:S05]  /*19050*/  WARPSYNC.COLLECTIVE R15, `(.L_x_4241) ;  /* 0x000000000f087348 */ /* 0x000fea0003c00000 */
[----:B------:R0:W1:Y:S02]  /*19060*/  SHFL.IDX P6, R14, R13, R12, R11 ;  /* 0x0000000c0d0e7389 */ /* 0x00006400000c000b */
[----:B01----:R-:W-:Y:S01]  /*19070*/  ENDCOLLECTIVE ;  /* 0x000000000000791b */ /* 0x003fe20003800000 */
.L_x_4241:
        /* <DEDUP_REMOVED lines=13> */
.L_x_4242:
[----:B------:R-:W-:Y:S02]  /*19150*/  IMAD.MOV.U32 R13, RZ, RZ, R6 ;  /* 0x000000ffff0d7224 */ /* 0x000fe400078e0006 */
[----:B------:R-:W-:Y:S02]  /*19160*/  IMAD.MOV.U32 R12, RZ, RZ, 0x3 ;  /* 0x00000003ff0c7424 */ /* 0x000fe400078e00ff */
[----:B------:R-:W-:-:S07]  /*19170*/  IMAD.MOV.U32 R2, RZ, RZ, R14 ;  /* 0x000000ffff027224 */ /* 0x000fce00078e000e */
[----:B------:R-:W-:Y:S05]  /*19180*/  WARPSYNC.COLLECTIVE R15, `(.L_x_4243) ;  /* 0x000000000f087348 */ /* 0x000fea0003c00000 */
[----:B------:R0:W1:Y:S02]  /*19190*/  SHFL.IDX P6, R14, R13, R12, R11 ;  /* 0x0000000c0d0e7389 */ /* 0x00006400000c000b */
[----:B01----:R-:W-:Y:S01]  /*191a0*/  ENDCOLLECTIVE ;  /* 0x000000000000791b */ /* 0x003fe20003800000 */
.L_x_4243:
        /* <DEDUP_REMOVED lines=13> */
.L_x_4244:
[----:B------:R-:W-:Y:S02]  /*19280*/  IMAD.MOV.U32 R13, RZ, RZ, R8 ;  /* 0x000000ffff0d7224 */ /* 0x000fe400078e0008 */
[----:B------:R-:W-:Y:S02]  /*19290*/  IMAD.MOV.U32 R12, RZ, RZ, RZ ;  /* 0x000000ffff0c7224 */ /* 0x000fe400078e00ff */
[----:B------:R-:W-:-:S07]  /*192a0*/  IMAD.MOV.U32 R2, RZ, RZ, R14 ;  /* 0x000000ffff027224 */ /* 0x000fce00078e000e */
[----:B------:R-:W-:Y:S05]  /*192b0*/  WARPSYNC.COLLECTIVE R15, `(.L_x_4245) ;  /* 0x000000000f087348 */ /* 0x000fea0003c00000 */
[----:B------:R0:W1:Y:S02]  /*192c0*/  SHFL.IDX P6, R14, R13, R12, R11 ;  /* 0x0000000c0d0e7389 */ /* 0x00006400000c000b */
[----:B01----:R-:W-:Y:S01]  /*192d0*/  ENDCOLLECTIVE ;  /* 0x000000000000791b */ /* 0x003fe20003800000 */
.L_x_4245:
        /* <DEDUP_REMOVED lines=13> */
.L_x_4246:
[----:B------:R-:W-:Y:S05]  /*193b0*/  BRA `(.L_x_4247) ;  /* 0xffffffac009c7947 */ /* 0x000fea000383ffff */
.L_x_4143:
[----:B----4-:R4:W0:Y:S02]  /*193c0*/  SYNCS.PHASECHK.TRANS64.TRYWAIT P1, [R2+URZ+0x33470], R3 ;  /* 0x03347003020075a7 */ /* 0x010824000802017f */
[----:B0-----:R-:W-:Y:S05]  /*193d0*/  @!P1 NANOSLEEP.SYNCS 0x989680 ;  /* 0x009896800000995d */ /* 0x001fea0003900000 */
[----:B------:R-:W0:Y:S02]  /*193e0*/  @!P1 SYNCS.PHASECHK.TRANS64 P1, [R2+URZ+0x33470], R3 ;  /* 0x03347003020095a7 */ /* 0x000e24000802007f */
[----:B0-----:R-:W-:Y:S05]  /*193f0*/  @!P1 BRA `(.L_x_4143) ;  /* 0xfffffffc00f09947 */ /* 0x001fea000383ffff */
[----:B------:R-:W-:Y:S05]  /*19400*/  BRA `(.L_x_4248) ;  /* 0xffffffb000087947 */ /* 0x000fea000383ffff */
.L_x_4145:
[----:B----4-:R4:W0:Y:S02]  /*19410*/  SYNCS.PHASECHK.TRANS64.TRYWAIT P1, [R2+URZ+0x33460], R3 ;  /* 0x03346003020075a7 */ /* 0x010824000802017f */
[----:B0-----:R-:W-:Y:S05]  /*19420*/  @!P1 NANOSLEEP.SYNCS 0x989680 ;  /* 0x009896800000995d */ /* 0x001fea0003900000 */
[----:B------:R-:W0:Y:S02]  /*19430*/  @!P1 SYNCS.PHASECHK.TRANS64 P1, [R2+URZ+0x33460], R3 ;  /* 0x03346003020095a7 */ /* 0x000e24000802007f */
[----:B0-----:R-:W-:Y:S05]  /*19440*/  @!P1 BRA `(.L_x_4145) ;  /* 0xfffffffc00f09947 */ /* 0x001fea000383ffff */
[----:B------:R-:W-:Y:S05]  /*19450*/  BRA `(.L_x_4249) ;  /* 0xffffffb000187947 */ /* 0x000fea000383ffff */
.L_x_4153:
[----:B0-----:R0:W3:Y:S02]  /*19460*/  SYNCS.PHASECHK.TRANS64.TRYWAIT P1, [R0+URZ+0x33470], R3 ;  /* 0x03347003000075a7 */ /* 0x0010e4000802017f */
[----:B---3--:R-:W-:Y:S05]  /*19470*/  @!P1 NANOSLEEP.SYNCS 0x989680 ;  /* 0x009896800000995d */ /* 0x008fea0003900000 */
[----:B------:R-:W3:Y:S02]  /*19480*/  @!P1 SYNCS.PHASECHK.TRANS64 P1, [R0+URZ+0x33470], R3 ;  /* 0x03347003000095a7 */ /* 0x000ee4000802007f */
[----:B---3--:R-:W-:Y:S05]  /*19490*/  @!P1 BRA `(.L_x_4153) ;  /* 0xfffffffc00f09947 */ /* 0x008fea000383ffff */
[----:B------:R-:W-:Y:S05]  /*194a0*/  BRA `(.L_x_4250) ;  /* 0xffffffbc00607947 */ /* 0x000fea000383ffff */
.L_x_4155:
[----:B0-----:R0:W3:Y:S02]  /*194b0*/  SYNCS.PHASECHK.TRANS64.TRYWAIT P1, [R0+URZ+0x33460], R3 ;  /* 0x03346003000075a7 */ /* 0x0010e4000802017f */
[----:B---3--:R-:W-:Y:S05]  /*194c0*/  @!P1 NANOSLEEP.SYNCS 0x989680 ;  /* 0x009896800000995d */ /* 0x008fea0003900000 */
[----:B------:R-:W3:Y:S02]  /*194d0*/  @!P1 SYNCS.PHASECHK.TRANS64 P1, [R0+URZ+0x33460], R3 ;  /* 0x03346003000095a7 */ /* 0x000ee4000802007f */
[----:B---3--:R-:W-:Y:S05]  /*194e0*/  @!P1 BRA `(.L_x_4155) ;  /* 0xfffffffc00f09947 */ /* 0x008fea000383ffff */
[----:B------:R-:W-:Y:S05]  /*194f0*/  BRA `(.L_x_4251) ;  /* 0xffffffbc006c7947 */ /* 0x000fea000383ffff */
.L_x_4167:
[----:B0-----:R0:W1:Y:S02]  /*19500*/  SYNCS.PHASECHK.TRANS64.TRYWAIT P0, [R5+URZ+0x33420], R0 ;  /* 0x03342000050075a7 */ /* 0x001064000800017f */
[----:B-1----:R-:W-:Y:S05]  /*19510*/  @!P0 NANOSLEEP.SYNCS 0x989680 ;  /* 0x009896800000895d */ /* 0x002fea0003900000 */
[----:B------:R-:W1:Y:S02]  /*19520*/  @!P0 SYNCS.PHASECHK.TRANS64 P0, [R5+URZ+0x33420], R0 ;  /* 0x03342000050085a7 */ /* 0x000e64000800007f */
[----:B-1----:R-:W-:Y:S05]  /*19530*/  @!P0 BRA `(.L_x_4167) ;  /* 0xfffffffc00f08947 */ /* 0x002fea000383ffff */
[----:B------:R-:W-:Y:S05]  /*19540*/  BRA `(.L_x_4252) ;  /* 0xffffffd400ac7947 */ /* 0x000fea000383ffff */
.L_x_4168:
        /* <DEDUP_REMOVED lines=11> */
.L_x_4254:
[----:B------:R-:W-:Y:S05]  /*19600*/  BSYNC B0 ;  /* 0x0000000000007941 */ /* 0x000fea0003800000 */
.L_x_4253:
[----:B------:R-:W-:Y:S05]  /*19610*/  BRA `(.L_x_4255) ;  /* 0xffffffd400947947 */ /* 0x000fea000383ffff */
.L_x_4171:
[----:B------:R-:W-:Y:S01]  /*19620*/  BSSY B1, `(.L_x_4256) ;  /* 0x0000006000017945 */ /* 0x000fe20003800000 */
[----:B------:R-:W-:-:S07]  /*19630*/  IMAD.MOV.U32 R15, RZ, RZ, -0x1 ;  /* 0xffffffffff0f7424 */ /* 0x000fce00078e00ff */
[----:B0-----:R-:W-:Y:S05]  /*19640*/  WARPSYNC.COLLECTIVE R15, `(.L_x_4257) ;  /* 0x000000000f0c7348 */ /* 0x001fea0003c00000 */
[----:B------:R-:W-:Y:S02]  /*19650*/  ELECT P6, UR62, PT ;  /* 0x00000000003e782f */ /* 0x000fe400038c0000 */
[----:B------:R-:W-:Y:S01]  /*19660*/  MOV R14, UR62 ;  /* 0x0000003e000e7c02 */ /* 0x000fe20008000f00 */
[----:B0-----:R-:W-:Y:S10]  /*19670*/  ENDCOLLECTIVE ;  /* 0x000000000000791b */ /* 0x001ff40003800000 */
.L_x_4257:
[----:B------:R-:W-:Y:S05]  /*19680*/  BSYNC B1 ;  /* 0x0000000000017941 */ /* 0x000fea0003800000 */
.L_x_4256:
[----:B------:R-:W-:Y:S05]  /*19690*/  BRA `(.L_x_4258) ;  /* 0xffffffd4008c7947 */ /* 0x000fea000383ffff */
.L_x_4173:
[----:B0-----:R0:W1:Y:S02]  /*196a0*/  SYNCS.PHASECHK.TRANS64.TRYWAIT P1, [R3+URZ+0x33440], R2 ;  /* 0x03344002030075a7 */ /* 0x001064000802017f */
[----:B-1----:R-:W-:Y:S05]  /*196b0*/  @!P1 NANOSLEEP.SYNCS 0x989680 ;  /* 0x009896800000995d */ /* 0x002fea0003900000 */
[----:B------:R-:W1:Y:S02]  /*196c0*/  @!P1 SYNCS.PHASECHK.TRANS64 P1, [R3+URZ+0x33440], R2 ;  /* 0x03344002030095a7 */ /* 0x000e64000802007f */
[----:B-1----:R-:W-:Y:S05]  /*196d0*/  @!P1 BRA `(.L_x_4173) ;  /* 0xfffffffc00f09947 */ /* 0x002fea000383ffff */
[----:B------:R-:W-:Y:S05]  /*196e0*/  BRA `(.L_x_4259) ;  /* 0xffffffd400ac7947 */ /* 0x000fea000383ffff */
.L_x_4175:
[----:B-1----:R1:W2:Y:S02]  /*196f0*/  SYNCS.PHASECHK.TRANS64.TRYWAIT P1, [R5+URZ+0x33440], R0 ;  /* 0x03344000050075a7 */ /* 0x0022a4000802017f */
[----:B--2---:R-:W-:Y:S05]  /*19700*/  @!P1 NANOSLEEP.SYNCS 0x989680 ;  /* 0x009896800000995d */ /* 0x004fea0003900000 */
[----:B------:R-:W2:Y:S02]  /*19710*/  @!P1 SYNCS.PHASECHK.TRANS64 P1, [R5+URZ+0x33440], R0 ;  /* 0x03344000050095a7 */ /* 0x000ea4000802007f */
[----:B--2---:R-:W-:Y:S05]  /*19720*/  @!P1 BRA `(.L_x_4175) ;  /* 0xfffffffc00f09947 */ /* 0x004fea000383ffff */
[----:B------:R-:W-:Y:S05]  /*19730*/  BRA `(.L_x_4260) ;  /* 0xffffffd400b87947 */ /* 0x000fea000383ffff */
.L_x_4177:
[----:B--2---:R2:W3:Y:S02]  /*19740*/  SYNCS.PHASECHK.TRANS64.TRYWAIT P1, [R3+URZ+0x33460], R2 ;  /* 0x03346002030075a7 */ /* 0x0044e4000802017f */
[----:B---3--:R-:W-:Y:S05]  /*19750*/  @!P1 NANOSLEEP.SYNCS 0x989680 ;  /* 0x009896800000995d */ /* 0x008fea0003900000 */
[----:B------:R-:W3:Y:S02]  /*19760*/  @!P1 SYNCS.PHASECHK.TRANS64 P1, [R3+URZ+0x33460], R2 ;  /* 0x03346002030095a7 */ /* 0x000ee4000802007f */
[----:B---3--:R-:W-:Y:S05]  /*19770*/  @!P1 BRA `(.L_x_4177) ;  /* 0xfffffffc00f09947 */ /* 0x008fea000383ffff */
[----:B------:R-:W-:Y:S05]  /*19780*/  BRA `(.L_x_4261) ;  /* 0xffffffd400b47947 */ /* 0x000fea000383ffff */
.L_x_4179:
[----:B---3--:R3:W4:Y:S02]  /*19790*/  SYNCS.PHASECHK.TRANS64.TRYWAIT P1, [R5+URZ+0x33460], R0 ;  /* 0x03346000050075a7 */ /* 0x008724000802017f */
[----:B----4-:R-:W-:Y:S05]  /*197a0*/  @!P1 NANOSLEEP.SYNCS 0x989680 ;  /* 0x009896800000995d */ /* 0x010fea0003900000 */
[----:B------:R-:W4:Y:S02]  /*197b0*/  @!P1 SYNCS.PHASECHK.TRANS64 P1, [R5+URZ+0x33460], R0 ;  /* 0x03346000050095a7 */ /* 0x000f24000802007f */
[----:B----4-:R-:W-:Y:S05]  /*197c0*/  @!P1 BRA `(.L_x_4179) ;  /* 0xfffffffc00f09947 */ /* 0x010fea000383ffff */
[----:B------:R-:W-:Y:S05]  /*197d0*/  BRA `(.L_x_4262) ;  /* 0xffffffd400b07947 */ /* 0x000fea000383ffff */
.L_x_4181:
[----:B----4-:R4:W0:Y:S02]  /*197e0*/  SYNCS.PHASECHK.TRANS64.TRYWAIT P1, [R3+URZ+0x33480], R2 ;  /* 0x03348002030075a7 */ /* 0x010824000802017f */
[----:B0-----:R-:W-:Y:S05]  /*197f0*/  @!P1 NANOSLEEP.SYNCS 0x989680 ;  /* 0x009896800000995d */ /* 0x001fea0003900000 */
[----:B------:R-:W0:Y:S02]  /*19800*/  @!P1 SYNCS.PHASECHK.TRANS64 P1, [R3+URZ+0x33480], R2 ;  /* 0x03348002030095a7 */ /* 0x000e24000802007f */
[----:B0-----:R-:W-:Y:S05]  /*19810*/  @!P1 BRA `(.L_x_4181) ;  /* 0xfffffffc00f09947 */ /* 0x001fea000383ffff */
[----:B------:R-:W-:Y:S05]  /*19820*/  BRA `(.L_x_4263) ;  /* 0xffffffd400ac7947 */ /* 0x000fea000383ffff */
.L_x_4264:
        /* <DEDUP_REMOVED lines=13> */
.L_x_16276:


//--------------------- .text._ZN7cutlass13device_kernelIN5flash11enable_sm90INS1_16FlashAttnFwdSm90INS1_25CollectiveMainloopFwdSm90ILi2EN4cute5tupleIJNS5_1CILi1EEES8_S8_EEENS6_IJNS7_ILi128EEENS7_ILi160EEENS7_ILi192EEEEEELi192ENS_12float_e4m3_tEfNS_4arch4Sm90ELb0ELb0ELb1ELb1ELb1ELb1ELb0ELb1ELb1ELb1ELb1ELb0EEENS1_21CollectiveEpilogueFwdINS6_IJSA_SC_SB_EEES9_NS_10bfloat16_tESG_Li256ELb1ELb1ELb1ELb1EEENS1_36VarlenDynamicPersistentTileSchedulerILi128ELi160ELi256ELi128ELb1ELb1ELb1ELb0ELb1ELb1EEEEEEEEEvNT_6ParamsE --------------------------
	.section	.text._ZN7cutlass13device_kernelIN5flash11enable_sm90INS1_16FlashAttnFwdSm90INS1_25CollectiveMainloopFwdSm90ILi2EN4cute5tupleIJNS5_1CILi1EEES8_S8_EEENS6_IJNS7_ILi128EEENS7_ILi160EEENS7_ILi192EEEEEELi192ENS_12float_e4m3_tEfNS_4arch4Sm90ELb0ELb0ELb1ELb1ELb1ELb1ELb0ELb1ELb1ELb1ELb1ELb0EEENS1_21CollectiveEpilogueFwdINS6_IJSA_SC_SB_EEES9_NS_10bfloat16_tESG_Li256ELb1ELb1ELb1ELb1EEENS1_36VarlenDynamicPersistentTileSchedulerILi128ELi160ELi256ELi128ELb1ELb1ELb1ELb0ELb1ELb1EEEEEEEEEvNT_6ParamsE,"ax",@progbits
	.align	128
.text._ZN7cutlass13device_kernelIN5flash11enable_sm90INS1_16FlashAttnFwdSm90INS1_25CollectiveMainloopFwdSm90ILi2EN4cute5tupleIJNS5_1CILi1EEES8_S8_EEENS6_IJNS7_ILi128EEENS7_ILi160EEENS7_ILi192EEEEEELi192ENS_12float_e4m3_tEfNS_4arch4Sm90ELb0ELb0ELb1ELb1ELb1ELb1ELb0ELb1ELb1ELb1ELb1ELb0EEENS1_21CollectiveEpilogueFwdINS6_IJSA_SC_SB_EEES9_NS_10bfloat16_tESG_Li256ELb1ELb1ELb1ELb1EEENS1_36VarlenDynamicPersistentTileSchedulerILi128ELi160ELi256ELi128ELb1ELb1ELb1ELb0ELb1ELb1EEEEEEEEEvNT_6ParamsE:
        .type           _ZN7cutlass13device_kernelIN5flash11enable_sm90INS1_16FlashAttnFwdSm90INS1_25CollectiveMainloopFwdSm90ILi2EN4cute5tupleIJNS5_1CILi1EEES8_S8_EEENS6_IJNS7_ILi128EEENS7_ILi160EEENS7_ILi192EEEEEELi192ENS_12float_e4m3_tEfNS_4arch4Sm90ELb0ELb0ELb1ELb1ELb1ELb1ELb0ELb1ELb1ELb1ELb1ELb0EEENS1_21CollectiveEpilogueFwdINS6_IJSA_SC_SB_EEES9_NS_10bfloat16_tESG_Li256ELb1ELb1ELb1ELb1EEENS1_36VarlenDynamicPersistentTileSchedulerILi128ELi160ELi256ELi128ELb1ELb1ELb1ELb0ELb1ELb1EEEEEEEEEvNT_6ParamsE,@function
        .size           _ZN7cutlass13device_kernelIN5flash11enable_sm90INS1_16FlashAttnFwdSm90INS1_25CollectiveMainloopFwdSm90ILi2EN4cute5tupleIJNS5_1CILi1EEES8_S8_EEENS6_IJNS7_ILi128EEENS7_ILi160EEENS7_ILi192EEEEEELi192ENS_12float_e4m3_tEfNS_4arch4Sm90ELb0ELb0ELb1ELb1ELb1ELb1ELb0ELb1ELb1ELb1ELb1ELb0EEENS1_21CollectiveEpilogueFwdINS6_IJSA_SC_SB_EEES9_NS_10bfloat16_tESG_Li256ELb1ELb1ELb1ELb1EEENS1_36VarlenDynamicPersistentTileSchedulerILi128ELi160ELi256ELi128ELb1ELb1ELb1ELb0ELb1ELb1EEEEEEEEEvNT_6ParamsE,(.L_x_16277 - _ZN7cutlass13device_kernelIN5flash11enable_sm90INS1_16FlashAttnFwdSm90INS1_25CollectiveMainloopFwdSm90ILi2EN4cute5tupleIJNS5_1CILi1EEES8_S8_EEENS6_IJNS7_ILi128EEENS7_ILi160EEENS7_ILi192EEEEEELi192ENS_12float_e4m3_tEfNS_4arch4Sm90ELb0ELb0ELb1ELb1ELb1ELb1ELb0ELb1ELb1ELb1ELb1ELb0EEENS1_21CollectiveEpilogueFwdINS6_IJSA_SC_SB_EEES9_NS_10bfloat16_tESG_Li256ELb1ELb1ELb1ELb1EEENS1_36VarlenDynamicPersistentTileSchedulerILi128ELi160ELi256ELi128ELb1ELb1ELb1ELb0ELb1ELb1EEEEEEEEEvNT_6ParamsE)
        .other          _ZN7cutlass13device_kernelIN5flash11enable_sm90INS1_16FlashAttnFwdSm90INS1_25CollectiveMainloopFwdSm90ILi2EN4cute5tupleIJNS5_1CILi1EEES8_S8_EEENS6_IJNS7_ILi128EEENS7_ILi160EEENS7_ILi192EEEEEELi192ENS_12float_e4m3_tEfNS_4arch4Sm90ELb0ELb0ELb1ELb1ELb1ELb1ELb0ELb1ELb1ELb1ELb1ELb0EEENS1_21CollectiveEpilogueFwdINS6_IJSA_SC_SB_EEES9_NS_10bfloat16_tESG_Li256ELb1ELb1ELb1ELb1EEENS1_36VarlenDynamicPersistentTileSchedulerILi128ELi160ELi256ELi128ELb1ELb1ELb1ELb0ELb1ELb1EEEEEEEEEvNT_6ParamsE,@"STO_CUDA_ENTRY STV_DEFAULT"
_ZN7cutlass13device_kernelIN5flash11enable_sm90INS1_16FlashAttnFwdSm90INS1_25CollectiveMainloopFwdSm90ILi2EN4cute5tupleIJNS5_1CILi1EEES8_S8_EEENS6_IJNS7_ILi128EEENS7_ILi160EEENS7_ILi192EEEEEELi192ENS_12float_e4m3_tEfNS_4arch4Sm90ELb0ELb0ELb1ELb1ELb1ELb1ELb0ELb1ELb1ELb1ELb1ELb0EEENS1_21CollectiveEpilogueFwdINS6_IJSA_SC_SB_EEES9_NS_10bfloat16_tESG_Li256ELb1ELb1ELb1ELb1EEENS1_36VarlenDynamicPersistentTileSchedulerILi128ELi160ELi256ELi128ELb1ELb1ELb1ELb0ELb1ELb1EEEEEEEEEvNT_6ParamsE:
        /* <DEDUP_REMOVED lines=18> */
.L_x_4266:
[----:B------:R-:W-:Y:S05]  /*0120*/  BSYNC B0 ;  /* 0x0000000000007941 */ /* 0x000fea0003800000 */
.L_x_4265:
        /* <DEDUP_REMOVED lines=41> */
.L_x_4267:
        /* <DEDUP_REMOVED lines=22> */
.L_x_4268:
        /* <DEDUP_REMOVED lines=18> */
.L_x_4269:
        /* <DEDUP_REMOVED lines=22> */
.L_x_4270:
        /* <DEDUP_REMOVED lines=23> */
.L_x_4271:
        /* <DEDUP_REMOVED lines=8> */
.L_x_4274:
[----:B------:R-:W-:-:S08]  /*0990*/  NOP ;  /* 0x0000000000007918 */ /* 0x000fd00000000000 */
[----:B------:R-:W0:Y:S02]  /*09a0*/  USETMAXREG.TRY_ALLOC.CTAPOOL UP0, 0xe8 ;  /* 0x000000e8000079c8 */ /* 0x000e240008000600 */
[----:B0-----:R-:W-:-:S13]  /*09b0*/  PLOP3.LUT P0, PT, PT, PT, UP0, 0x80, 0x0 ;  /* 0x000000000000781c */ /* 0x001fda0003f0f008 */
[----:B------:R-:W-:Y:S05]  /*09c0*/  @!P0 BRA `(.L_x_4274) ;  /* 0xfffffffc00f08947 */ /* 0x000fea000383ffff */
[----:B------:R-:W2:Y:S01]  /*09d0*/  LDL.LU R0, [R1+0x8] ;  /* 0x0000080001007983 */ /* 0x000ea20000300800 */
        /* <DEDUP_REMOVED lines=15> */
[----:B------:R1:W-:Y:S01]  /*0ad0*/  STL [R1+0x8], R0 ;  /* 0x0000080001007387 */ /* 0x0003e20000100800 */
[----:B0-----:R-:W-:-:S13]  /*0ae0*/  ISETP.GE.AND P0, PT, R131, UR4, PT ;  /* 0x0000000483007c0c */ /* 0x001fda000bf06270 */
[----:B-1----:R-:W-:Y:S05]  /*0af0*/  @P0 BRA `(.L_x_4275) ;  /* 0x00000304006c0947 */ /* 0x002fea0003800000 */
[----:B------:R-:W0:Y:S01]  /*0b00*/  S2R R0, SR_TID.X ;  /* 0x0000000000007919 */ /* 0x000e220000002100 */
[----:B------:R-:W-:Y:S01]  /*0b10*/  R2UR UR48, R18 ;  /* 0x00000000123072ca */ /* 0x000fe200000e0000 */
[----:B------:R-:W-:Y:S01]  /*0b20*/  IMAD.MOV.U32 R19, RZ, RZ, RZ ;  /* 0x000000ffff137224 */ /* 0x000fe200078e00ff */
[----:B------:R-:W-:Y:S01]  /*0b30*/  ULOP3.LUT UR49, UR36, 0x1, URZ, 0xfc, !UPT ;  /* 0x0000000124317892 */ /* 0x000fe2000f8efc3f */
[----:B------:R-:W-:-:S10]  /*0b40*/  UMOV UR37, URZ ;  /* 0x0000003f00257c82 */ /* 0x000fd40008000000 */
[----:B------:R-:W-:Y:S01]  /*0b50*/  UIADD3 UR48, UR48, 0x1e200, URZ ;  /* 0x0001e20030307890 */ /* 0x000fe2000fffe03f */
[----:B0-----:R-:W-:-:S05]  /*0b60*/  VIADD R0, R0, 0xffffff80 ;  /* 0xffffff8000007836 */ /* 0x001fca0000000000 */
[----:B------:R-:W-:Y:S02]  /*0b70*/  SHF.R.S32.HI R3, RZ, 0x1f, R0 ;  /* 0x0000001fff037819 */ /* 0x000fe40000011400 */
[-C--:B------:R-:W-:Y:S02]  /*0b80*/  LEA.HI R8, R0, R0.reuse, RZ, 0x1 ;  /* 0x0000000000087211 */ /* 0x080fe400078f08ff */
[CC--:B------:R-:W-:Y:S02]  /*0b90*/  LEA.HI R5, R3.reuse, R0.reuse, RZ, 0x5 ;  /* 0x0000000003057211 */ /* 0x0c0fe400078f28ff */
[-C--:B------:R-:W-:Y:S02]  /*0ba0*/  LEA.HI R4, R3, R0.reuse, RZ, 0x4 ;  /* 0x0000000003047211 */ /* 0x080fe400078f20ff */
[----:B------:R-:W-:Y:S01]  /*0bb0*/  LOP3.LUT R7, R8, 0xfffffffe, RZ, 0xc0, !PT ;  /* 0xfffffffe08077812 */ /* 0x000fe200078ec0ff */
[----:B------:R-:W-:Y:S01]  /*0bc0*/  IMAD.SHL.U32 R5, R5, 0x20, RZ ;  /* 0x0000002005057824 */ /* 0x000fe200078e00ff */
[----:B------:R-:W-:-:S02]  /*0bd0*/  LEA.HI R2, R3, R0, RZ, 0x7 ;  /* 0x0000000003027211 */ /* 0x000fc400078f38ff */
[----:B------:R-:W-:Y:S01]  /*0be0*/  LEA.HI R9, R3, R0, RZ, 0x2 ;  /* 0x0000000003097211 */ /* 0x000fe200078f10ff */
[----:B------:R-:W-:Y:S01]  /*0bf0*/  IMAD.IADD R16, R0, 0x1, -R7 ;  /* 0x0000000100107824 */ /* 0x000fe200078e0a07 */
[----:B------:R-:W-:Y:S02]  /*0c00*/  LOP3.LUT R3, R4, 0x3fffff0, RZ, 0xc0, !PT ;  /* 0x03fffff004037812 */ /* 0x000fe400078ec0ff */
[----:B------:R-:W-:Y:S01]  /*0c10*/  LOP3.LUT R7, R2, 0xffffff80, RZ, 0xc0, !PT ;  /* 0xffffff8002077812 */ /* 0x000fe200078ec0ff */
[C---:B------:R-:W-:Y:S01]  /*0c20*/  IMAD.SHL.U32 R224, R16.reuse, 0x8, RZ ;  /* 0x0000000810e07824 */ /* 0x040fe200078e00ff */
[----:B------:R-:W-:Y:S01]  /*0c30*/  LOP3.LUT R6, R5, 0xfffffc00, RZ, 0xc0, !PT ;  /* 0xfffffc0005067812 */ /* 0x000fe200078ec0ff */
[----:B------:R-:W-:Y:S01]  /*0c40*/  IMAD.SHL.U32 R16, R16, 0x10, RZ ;  /* 0x0000001010107824 */ /* 0x000fe200078e00ff */
[C---:B------:R-:W-:Y:S01]  /*0c50*/  IADD3 R5, R0.reuse, -R3, RZ ;  /* 0x8000000300057210 */ /* 0x040fe20007ffe0ff */
[----:B------:R-:W-:Y:S01]  /*0c60*/  IMAD.IADD R20, R0, 0x1, -R7 ;  /* 0x0000000100147824 */ /* 0x000fe200078e0a07 */
[----:B------:R-:W-:Y:S01]  /*0c70*/  LOP3.LUT R11, R9, 0xfffffffc, RZ, 0xc0, !PT ;  /* 0xfffffffc090b7812 */ /* 0x000fe200078ec0ff */
[----:B------:R-:W-:Y:S01]  /*0c80*/  VIADD R23, R16, 0x60 ;  /* 0x0000006010177836 */ /* 0x000fe20000000000 */
[----:B------:R-:W-:Y:S01]  /*0c90*/  SHF.R.S32.HI R10, RZ, 0x1, R8 ;  /* 0x00000001ff0a7819 */ /* 0x000fe20000011408 */
[----:B------:R-:W-:Y:S01]  /*0ca0*/  IMAD R7, R5, 0x40, R6 ;  /* 0x0000004005077824 */ /* 0x000fe200078e0206 */
[----:B------:R-:W-:Y:S01]  /*0cb0*/  SHF.R.S32.HI R3, RZ, 0x7, R2 ;  /* 0x00000007ff037819 */ /* 0x000fe20000011402 */
[----:B------:R-:W-:Y:S01]  /*0cc0*/  IMAD.IADD R11, R0, 0x1, -R11 ;  /* 0x00000001000b7824 */ /* 0x000fe200078e0a0b */
[----:B------:R-:W-:Y:S01]  /*0cd0*/  SHF.R.S32.HI R5, RZ, 0x4, R4 ;  /* 0x00000004ff057819 */ /* 0x000fe20000011404 */
[----:B------:R-:W-:Y:S01]  /*0ce0*/  STL [R1+0xc4], R20 ;  /* 0x0000c41401007387 */ /* 0x000fe20000100800 */
[--C-:B------:R-:W-:Y:S01]  /*0cf0*/  SHF.R.S32.HI R0, RZ, 0x2, R9.reuse ;  /* 0x00000002ff007819 */ /* 0x100fe20000011409 */
[----:B------:R-:W-:Y:S01]  /*0d00*/  VIADD R220, R16, 0xa0 ;  /* 0x000000a010dc7836 */ /* 0x000fe20000000000 */
[----:B------:R-:W-:-:S02]  /*0d10*/  SHF.R.S32.HI R9, RZ, 0x1f, R9 ;  /* 0x0000001fff097819 */ /* 0x000fc40000011409 */
[----:B------:R-:W-:Y:S02]  /*0d20*/  LEA.HI R8, R8, R10, RZ, 0x1 ;  /* 0x0000000a08087211 */ /* 0x000fe400078f08ff */
[----:B------:R-:W-:Y:S02]  /*0d30*/  LEA.HI R2, R2, R3, RZ, 0x1 ;  /* 0x0000000302027211 */ /* 0x000fe400078f08ff */
[----:B------:R-:W-:Y:S02]  /*0d40*/  LEA.HI R4, R4, R5, RZ, 0x1 ;  /* 0x0000000504047211 */ /* 0x000fe400078f08ff */
[----:B------:R-:W-:Y:S02]  /*0d50*/  LEA.HI R9, R9, R0, RZ, 0x2 ;  /* 0x0000000009097211 */ /* 0x000fe400078f10ff */
[----:B------:R-:W-:Y:S02]  /*0d60*/  LOP3.LUT R8, R8, 0x3fffffe, RZ, 0xc0, !PT ;  /* 0x03fffffe08087812 */ /* 0x000fe400078ec0ff */
[----:B------:R-:W-:-:S02]  /*0d70*/  LOP3.LUT R2, R2, 0x3fffffe, RZ, 0xc0, !PT ;  /* 0x03fffffe02027812 */ /* 0x000fc400078ec0ff */
[----:B------:R-:W-:Y:S01]  /*0d80*/  LOP3.LUT R4, R4, 0x1ffffffe, RZ, 0xc0, !PT ;  /* 0x1ffffffe04047812 */ /* 0x000fe200078ec0ff */
[C---:B------:R-:W-:Y:S01]  /*0d90*/  IMAD.IADD R8, R10.reuse, 0x1, -R8 ;  /* 0x000000010a087824 */ /* 0x040fe200078e0a08 */
[----:B------:R-:W-:Y:S01]  /*0da0*/  LOP3.LUT R9, R9, 0xfffffffc, RZ, 0xc0, !PT ;  /* 0xfffffffc09097812 */ /* 0x000fe200078ec0ff */
[----:B------:R-:W-:Y:S01]  /*0db0*/  IMAD.IADD R2, R3, 0x1, -R2 ;  /* 0x0000000103027824 */ /* 0x000fe200078e0a02 */
[----:B------:R-:W-:Y:S01]  /*0dc0*/  IADD3 R13, R10, 0x80, RZ ;  /* 0x000000800a0d7810 */ /* 0x000fe20007ffe0ff */
[----:B------:R-:W-:Y:S01]  /*0dd0*/  IMAD.IADD R4, R5, 0x1, -R4 ;  /* 0x0000000105047824 */ /* 0x000fe200078e0a04 */
[----:B------:R-:W-:Y:S01]  /*0de0*/  LEA.HI R6, R11, R11, RZ, 0x1 ;  /* 0x0000000b0b067211 */ /* 0x000fe200078f08ff */
[----:B------:R-:W-:Y:S01]  /*0df0*/  IMAD.IADD R9, R0, 0x1, -R9 ;  /* 0x0000000100097824 */ /* 0x000fe200078e0a09 */
[----:B------:R-:W-:Y:S01]  /*0e00*/  SHF.R.S32.HI R3, RZ, 0x1f, R13 ;  /* 0x0000001fff037819 */ /* 0x000fe2000001140d */
[----:B------:R-:W-:Y:S01]  /*0e10*/  IMAD R12, R5, 0x8, R8 ;  /* 0x00000008050c7824 */ /* 0x000fe200078e0208 */
[----:B------:R-:W-:Y:S01]  /*0e20*/  SHF.R.S32.HI R0, RZ, 0x1f, R20 ;  /* 0x0000001fff007819 */ /* 0x000fe20000011414 */
[----:B------:R-:W-:Y:S01]  /*0e30*/  IMAD R5, R4, 0x8, R7 ;  /* 0x0000000804057824 */ /* 0x000fe200078e0207 */
[----:B------:R-:W-:Y:S01]  /*0e40*/  LEA.HI R4, R3, R13, RZ, 0x3 ;  /* 0x0000000d03047211 */ /* 0x000fe200078f18ff */
[----:B------:R-:W-:Y:S01]  /*0e50*/  IMAD.SHL.U32 R9, R9, 0x80, RZ ;  /* 0x0000008009097824 */ /* 0x000fe200078e00ff */
[----:B------:R-:W-:Y:S01]  /*0e60*/  LEA.HI R3, R0, R20, RZ, 0x2 ;  /* 0x0000001400037211 */ /* 0x000fe200078f10ff */
[----:B------:R-:W-:Y:S01]  /*0e70*/  IMAD.SHL.U32 R36, R12, 0x40, RZ ;  /* 0x000000400c247824 */ /* 0x000fe200078e00ff */
[----:B------:R0:W-:Y:S01]  /*0e80*/  STL [R1+0x138], R5 ;  /* 0x0001380501007387 */ /* 0x0001e20000100800 */
[----:B------:R-:W-:Y:S01]  /*0e90*/  IMAD.SHL.U32 R10, R4, 0x40, RZ ;  /* 0x00000040040a7824 */ /* 0x000fe200078e00ff */
[----:B------:R-:W-:-:S02]  /*0ea0*/  SHF.R.S32.HI R4, RZ, 0x2, R3 ;  /* 0x00000002ff047819 */ /* 0x000fc40000011403 */
[C---:B------:R-:W-:Y:S02]  /*0eb0*/  LEA.HI R8, R13.reuse, R13, RZ, 0x1 ;  /* 0x0000000d0d087211 */ /* 0x040fe400078f08ff */
[----:B------:R-:W-:Y:S02]  /*0ec0*/  LEA.HI R0, R0, R20, RZ, 0x5 ;  /* 0x0000001400007211 */ /* 0x000fe400078f28ff */
[----:B------:R-:W-:Y:S02]  /*0ed0*/  LOP3.LUT R7, R8, 0x3fffffe, RZ, 0xc0, !PT ;  /* 0x03fffffe08077812 */ /* 0x000fe400078ec0ff */
[----:B0-----:R-:W-:Y:S02]  /*0ee0*/  SHF.R.S32.HI R5, RZ, 0x1f, R3 ;  /* 0x0000001fff057819 */ /* 0x001fe40000011403 */
[----:B------:R-:W-:Y:S01]  /*0ef0*/  IADD3 R7, R13, -R7, RZ ;  /* 0x800000070d077210 */ /* 0x000fe20007ffe0ff */
[----:B------:R-:W-:Y:S01]  /*0f00*/  VIADD R13, R224, 0x20 ;  /* 0x00000020e00d7836 */ /* 0x000fe20000000000 */
[----:B------:R-:W-:-:S02]  /*0f10*/  LEA.HI R5, R5, R4, RZ, 0x3 ;  /* 0x0000000405057211 */ /* 0x000fc400078f18ff */
[----:B------:R-:W-:Y:S01]  /*0f20*/  LOP3.LUT R10, R10, 0xfffffe00, RZ, 0xc0, !PT ;  /* 0xfffffe000a0a7812 */ /* 0x000fe200078ec0ff */
[----:B------:R-:W-:Y:S01]  /*0f30*/  IMAD.IADD R221, R224, 0x1, R13 ;  /* 0x00000001e0dd7824 */ /* 0x000fe200078e020d */
[----:B------:R-:W-:Y:S02]  /*0f40*/  LOP3.LUT R5, R5, 0xfffffff8, RZ, 0xc0, !PT ;  /* 0xfffffff805057812 */ /* 0x000fe400078ec0ff */
[----:B------:R-:W-:Y:S01]  /*0f50*/  LOP3.LUT R6, R6, 0x1ffffffe, RZ, 0xc0, !PT ;  /* 0x1ffffffe06067812 */ /* 0x000fe200078ec0ff */
[----:B------:R-:W-:Y:S01]  /*0f60*/  IMAD R7, R7, 0x40, R10 ;  /* 0x0000004007077824 */ /* 0x000fe200078e020a */
[----:B------:R-:W-:Y:S02]  /*0f70*/  IADD3 R5, R4, -R5, RZ ;  /* 0x8000000504057210 */ /* 0x000fe40007ffe0ff */
[----:B------:R-:W-:Y:S01]  /*0f80*/  SHF.R.S32.HI R0, RZ, 0x5, R0 ;  /* 0x00000005ff007819 */ /* 0x000fe20000011400 */
[----:B------:R-:W-:Y:S01]  /*0f90*/  IMAD.IADD R6, R11, 0x1, -R6 ;  /* 0x000000010b067824 */ /* 0x000fe200078e0a06 */
[----:B------:R-:W-:Y:S01]  /*0fa0*/  LOP3.LUT R15, R9, 0x180, RZ, 0xc0, !PT ;  /* 0x00000180090f7812 */ /* 0x000fe200078ec0ff */
[----:B------:R-:W-:Y:S01]  /*0fb0*/  VIADD R11, R224, 0x40 ;  /* 0x00000040e00b7836 */ /* 0x000fe20000000000 */
[----:B------:R0:W-:Y:S01]  /*0fc0*/  STL [R1+0x38], R7 ;  /* 0x0000380701007387 */ /* 0x0001e20000100800 */
[----:B------:R-:W-:Y:S01]  /*0fd0*/  IMAD R5, R0, 0x10, R5 ;  /* 0x0000001000057824 */ /* 0x000fe200078e0205 */
[----:B------:R-:W-:Y:S01]  /*0fe0*/  SHF.R.U32.HI R14, RZ, 0x3, R15 ;  /* 0x00000003ff0e7819 */ /* 0x000fe2000001160f */
[C---:B------:R-:W-:Y:S01]  /*0ff0*/  VIADD R0, R224.reuse, 0x30 ;  /* 0x00000030e0007836 */ /* 0x040fe20000000000 */
[----:B------:R1:W-:Y:S01]  /*1000*/  STL [R1+0x14], R13 ;  /* 0x0000140d01007387 */ /* 0x0003e20000100800 */
[----:B------:R-:W-:Y:S01]  /*1010*/  LOP3.LUT R3, R3, 0x7ffffffc, RZ, 0xc0, !PT ;  /* 0x7ffffffc03037812 */ /* 0x000fe200078ec0ff */
[----:B------:R-:W-:Y:S01]  /*1020*/  IMAD.IADD R222, R224, 0x1, R11 ;  /* 0x00000001e0de7824 */ /* 0x000fe200078e020b */
[----:B------:R-:W-:Y:S01]  /*1030*/  SHF.R.S32.HI R8, RZ, 0x1, R8 ;  /* 0x00000001ff087819 */ /* 0x000fe20000011408 */
[----:B------:R2:W-:Y:S01]  /*1040*/  STL [R1+0x10], R11 ;  /* 0x0000100b01007387 */ /* 0x0005e20000100800 */
[----:B------:R-:W-:-:S02]  /*1050*/  IADD3 R3, R20, -R3, RZ ;  /* 0x8000000314037210 */ /* 0x000fc40007ffe0ff */
[----:B------:R-:W-:Y:S01]  /*1060*/  SHF.R.S32.HI R4, RZ, 0x1f, R221 ;  /* 0x0000001fff047819 */ /* 0x000fe200000114dd */
[----:B------:R-:W-:Y:S01]  /*1070*/  STL [R1+0x2c], R36 ;  /* 0x00002c2401007387 */ /* 0x000fe20000100800 */
[----:B------:R-:W-:Y:S01]  /*1080*/  IMAD.SHL.U32 R8, R8, 0x80, RZ ;  /* 0x0000008008087824 */ /* 0x000fe200078e00ff */
[----:B0-----:R-:W-:Y:S01]  /*1090*/  SHF.R.S32.HI R7, RZ, 0x1f, R222 ;  /* 0x0000001fff077819 */ /* 0x001fe200000114de */
[----:B-1----:R-:W-:Y:S01]  /*10a0*/  IMAD R13, R2, 0x40, R5 ;  /* 0x00000040020d7824 */ /* 0x002fe200078e0205 */
[----:B------:R-:W-:Y:S01]  /*10b0*/  STL [R1+0x24], R15 ;  /* 0x0000240f01007387 */ /* 0x000fe20000100800 */
[----:B------:R-:W-:Y:S01]  /*10c0*/  VIADD R2, R224, 0x10 ;  /* 0x00000010e0027836 */ /* 0x000fe20000000000 */
[----:B------:R-:W-:Y:S01]  /*10d0*/  LEA.HI R9, R4, R221, RZ, 0x6 ;  /* 0x000000dd04097211 */ /* 0x000fe200078f30ff */
[----:B------:R-:W-:Y:S01]  /*10e0*/  IMAD.SHL.U32 R37, R3, 0x2, RZ ;  /* 0x0000000203257824 */ /* 0x000fe200078e00ff */
[----:B------:R-:W-:Y:S01]  /*10f0*/  STL [R1+0x28], R14 ;  /* 0x0000280e01007387 */ /* 0x000fe20000100800 */
[----:B------:R-:W-:-:S02]  /*1100*/  LEA.HI R227, R7, R222, RZ, 0x4 ;  /* 0x000000de07e37211 */ /* 0x000fc400078f20ff */
[C---:B------:R-:W-:Y:S01]  /*1110*/  VIADD R35, R37.reuse, 0x8 ;  /* 0x0000000825237836 */ /* 0x040fe20000000000 */
[----:B------:R-:W-:Y:S01]  /*1120*/  STL [R1+0x130], R13 ;  /* 0x0001300d01007387 */ /* 0x000fe20000100800 */
[----:B------:R-:W-:Y:S01]  /*1130*/  VIADD R34, R37, 0x10 ;  /* 0x0000001025227836 */ /* 0x000fe20000000000 */
[----:B------:R-:W-:Y:S01]  /*1140*/  LEA.HI R10, R7, R222, RZ, 0x6 ;  /* 0x000000de070a7211 */ /* 0x000fe200078f30ff */
[C---:B------:R-:W-:Y:S01]  /*1150*/  VIADD R33, R37.reuse, 0x18 ;  /* 0x0000001825217836 */ /* 0x040fe20000000000 */
[----:B------:R-:W-:Y:S01]  /*1160*/  STL [R1+0x4], RZ ;  /* 0x000004ff01007387 */ /* 0x000fe20000100800 */
[C---:B------:R-:W-:Y:S01]  /*1170*/  VIADD R32, R37.reuse, 0x20 ;  /* 0x0000002025207836 */ /* 0x040fe20000000000 */
[----:B------:R-:W-:Y:S01]  /*1180*/  LEA.HI R4, R4, R221, RZ, 0x4 ;  /* 0x000000dd04047211 */ /* 0x000fe200078f20ff */
[C---:B------:R-:W-:Y:S01]  /*1190*/  VIADD R30, R37.reuse, 0x30 ;  /* 0x00000030251e7836 */ /* 0x040fe20000000000 */
[----:B------:R-:W-:Y:S01]  /*11a0*/  STL [R1+0x30], RZ ;  /* 0x000030ff01007387 */ /* 0x000fe20000100800 */
[C---:B------:R-:W-:Y:S01]  /*11b0*/  IADD3 R31, R37.reuse, 0x28, RZ ;  /* 0x00000028251f7810 */ /* 0x040fe20007ffe0ff */
[----:B------:R-:W-:Y:S01]  /*11c0*/  VIADD R29, R37, 0x38 ;  /* 0x00000038251d7836 */ /* 0x000fe20000000000 */
[----:B------:R-:W-:Y:S01]  /*11d0*/  SHF.L.U32 R12, R10, 0x7, RZ ;  /* 0x000000070a0c7819 */ /* 0x000fe200000006ff */
[----:B------:R-:W-:Y:S01]  /*11e0*/  STL [R1+0x20], RZ ;  /* 0x000020ff01007387 */ /* 0x000fe20000100800 */
[----:B------:R-:W-:Y:S01]  /*11f0*/  IMAD.SHL.U32 R9, R9, 0x80, RZ ;  /* 0x0000008009097824 */ /* 0x000fe200078e00ff */
[----:B--2---:R-:W-:Y:S01]  /*1200*/  LOP3.LUT R11, R15, 0x30, R227, 0xf8, !PT ;  /* 0x000000300f0b7812 */ /* 0x004fe200078ef8e3 */
[----:B------:R-:W-:Y:S01]  /*1210*/  VIADD R28, R37, 0x40 ;  /* 0x00000040251c7836 */ /* 0x000fe20000000000 */
[----:B------:R0:W-:Y:S01]  /*1220*/  STL [R1+0xc], R2 ;  /* 0x00000c0201007387 */ /* 0x0001e20000100800 */
[----:B------:R-:W-:Y:S01]  /*1230*/  LOP3.LUT R7, R15, 0x30, R4, 0xf8, !PT ;  /* 0x000000300f077812 */ /* 0x000fe200078ef804 */
[C---:B------:R-:W-:Y:S01]  /*1240*/  VIADD R27, R37.reuse, 0x48 ;  /* 0x00000048251b7836 */ /* 0x040fe20000000000 */
[C---:B------:R-:W-:Y:S01]  /*1250*/  IADD3 R25, R37.reuse, 0x58, RZ ;  /* 0x0000005825197810 */ /* 0x040fe20007ffe0ff */
[----:B------:R1:W-:Y:S01]  /*1260*/  STL [R1+0x18], R0 ;  /* 0x0000180001007387 */ /* 0x0003e20000100800 */
[C---:B------:R-:W-:Y:S01]  /*1270*/  VIADD R26, R37.reuse, 0x50 ;  /* 0x00000050251a7836 */ /* 0x040fe20000000000 */
[----:B------:R-:W-:Y:S01]  /*1280*/  LOP3.LUT R12, R12, 0xffffe000, RZ, 0xc0, !PT ;  /* 0xffffe0000c0c7812 */ /* 0x000fe200078ec0ff */
[----:B------:R-:W-:Y:S01]  /*1290*/  VIADD R24, R37, 0x60 ;  /* 0x0000006025187836 */ /* 0x000fe20000000000 */
[-C--:B------:R-:W-:Y:S01]  /*12a0*/  LOP3.LUT R11, R11, R14.reuse, RZ, 0x3c, !PT ;  /* 0x0000000e0b0b7212 */ /* 0x080fe200078e3cff */
[----:B------:R-:W-:Y:S01]  /*12b0*/  VIADD R21, R37, 0x68 ;  /* 0x0000006825157836 */ /* 0x000fe20000000000 */
[----:B------:R-:W-:Y:S01]  /*12c0*/  LOP3.LUT R9, R9, 0xffffe000, RZ, 0xc0, !PT ;  /* 0xffffe00009097812 */ /* 0x000fe200078ec0ff */
[----:B0-----:R-:W-:Y:S01]  /*12d0*/  VIADD R2, R224, 0x50 ;  /* 0x00000050e0027836 */ /* 0x001fe20000000000 */
[----:B------:R-:W-:Y:S01]  /*12e0*/  LOP3.LUT R10, R7, R14, RZ, 0x3c, !PT ;  /* 0x0000000e070a7212 */ /* 0x000fe200078e3cff */
[C---:B------:R-:W-:Y:S01]  /*12f0*/  VIADD R20, R37.reuse, 0x70 ;  /* 0x0000007025147836 */ /* 0x040fe20000000000 */
[----:B-1----:R-:W-:Y:S01]  /*1300*/  SHF.R.S32.HI R0, RZ, 0x1f, R23 ;  /* 0x0000001fff007819 */ /* 0x002fe20000011417 */
[----:B------:R-:W-:Y:S01]  /*1310*/  VIADD R7, R37, 0xa0 ;  /* 0x000000a025077836 */ /* 0x000fe20000000000 */
[----:B------:R0:W-:Y:S01]  /*1320*/  STL [R1+0x1c], R2 ;  /* 0x00001c0201007387 */ /* 0x0001e20000100800 */
[-C--:B------:R-:W-:Y:S01]  /*1330*/  IADD3 R11, R11, R36.reuse, R12 ;  /* 0x000000240b0b7210 */ /* 0x080fe20007ffe00c */
[C---:B------:R-:W-:Y:S01]  /*1340*/  VIADD R5, R37.reuse, 0xa8 ;  /* 0x000000a825057836 */ /* 0x040fe20000000000 */
[----:B------:R-:W-:Y:S01]  /*1350*/  IADD3 R9, R10, R36, R9 ;  /* 0x000000240a097210 */ /* 0x000fe20007ffe009 */
[----:B------:R1:W-:Y:S01]  /*1360*/  STL [R1], R0 ;  /* 0x0000000001007387 */ /* 0x0003e20000100800 */
[C---:B------:R-:W-:Y:S01]  /*1370*/  IADD3 R12, R37.reuse, 0x88, RZ ;  /* 0x00000088250c7810 */ /* 0x040fe20007ffe0ff */
[C---:B------:R-:W-:Y:S01]  /*1380*/  VIADD R10, R37.reuse, 0x90 ;  /* 0x00000090250a7836 */ /* 0x040fe20000000000 */
[----:B------:R-:W-:Y:S01]  /*1390*/  SHF.R.S32.HI R226, RZ, 0x4, R4 ;  /* 0x00000004ffe27819 */ /* 0x000fe20000011404 */
[----:B------:R-:W-:Y:S01]  /*13a0*/  VIADD R4, R37, 0xb0 ;  /* 0x000000b025047836 */ /* 0x000fe20000000000 */
[----:B------:R-:W-:-:S02]  /*13b0*/  IADD3 R22, R16, 0x80, RZ ;  /* 0x0000008010167810 */ /* 0x000fc40007ffe0ff */
[----:B0-----:R-:W-:Y:S01]  /*13c0*/  LOP3.LUT R2, R8, 0x180, RZ, 0xc0, !PT ;  /* 0x0000018008027812 */ /* 0x001fe200078ec0ff */
[----:B------:R-:W-:Y:S01]  /*13d0*/  VIADD R8, R37, 0x98 ;  /* 0x0000009825087836 */ /* 0x000fe20000000000 */
[--C-:B------:R-:W-:Y:S02]  /*13e0*/  SHF.R.S32.HI R17, RZ, 0x1f, R16.reuse ;  /* 0x0000001fff117819 */ /* 0x100fe40000011410 */
[----:B-1----:R-:W-:Y:S01]  /*13f0*/  LOP3.LUT R0, R15, 0x10, R16, 0xf8, !PT ;  /* 0x000000100f007812 */ /* 0x002fe200078ef810 */
[----:B------:R0:W-:Y:S01]  /*1400*/  STL [R1+0x34], R2 ;  /* 0x0000340201007387 */ /* 0x0001e20000100800 */
[----:B------:R-:W-:Y:S02]  /*1410*/  SHF.R.S32.HI R229, RZ, 0x1f, R22 ;  /* 0x0000001fffe57819 */ /* 0x000fe40000011416 */
[----:B------:R-:W-:Y:S01]  /*1420*/  LOP3.LUT R0, R0, R14, RZ, 0x3c, !PT ;  /* 0x0000000e00007212 */ /* 0x000fe200078e3cff */
[----:B------:R1:W-:Y:S01]  /*1430*/  STL [R1+0x64], R37 ;  /* 0x0000642501007387 */ /* 0x0003e20000100800 */
[----:B------:R-:W-:-:S02]  /*1440*/  SHF.R.S32.HI R228, RZ, 0x1f, R220 ;  /* 0x0000001fffe47819 */ /* 0x000fc400000114dc */
[----:B------:R-:W-:Y:S01]  /*1450*/  SHF.R.S32.HI R227, RZ, 0x4, R227 ;  /* 0x00000004ffe37819 */ /* 0x000fe200000114e3 */
[----:B------:R-:W-:Y:S01]  /*1460*/  STL [R1+0xc0], R35 ;  /* 0x0000c02301007387 */ /* 0x000fe20000100800 */
[----:B0-----:R-:W-:Y:S01]  /*1470*/  LOP3.LUT R2, R15, 0x30, R16, 0xf8, !PT ;  /* 0x000000300f027812 */ /* 0x001fe200078ef810 */
[C---:B------:R-:W-:Y:S02]  /*1480*/  VIADD R15, R37.reuse, 0x78 ;  /* 0x00000078250f7836 */ /* 0x040fe40000000000 */
[----:B------:R-:W-:Y:S01]  /*1490*/  STL [R1+0xbc], R34 ;  /* 0x0000bc2201007387 */ /* 0x000fe20000100800 */
[----:B------:R-:W-:Y:S01]  /*14a0*/  LOP3.LUT R3, R2, R14, RZ, 0x3c, !PT ;  /* 0x0000000e02037212 */ /* 0x000fe200078e3cff */
[C---:B------:R-:W-:Y:S02]  /*14b0*/  VIADD R14, R37.reuse, 0x80 ;  /* 0x00000080250e7836 */ /* 0x040fe40000000000 */
[----:B------:R-:W-:Y:S01]  /*14c0*/  STL [R1+0xb8], R33 ;  /* 0x0000b82101007387 */ /* 0x000fe20000100800 */
[----:B------:R-:W-:Y:S01]  /*14d0*/  IADD3 R2, R37, 0xb8, RZ ;  /* 0x000000b825027810 */ /* 0x000fe20007ffe0ff */
[----:B-1----:R-:W-:Y:S01]  /*14e0*/  IMAD.IADD R37, R36, 0x1, R0 ;  /* 0x0000000124257824 */ /* 0x002fe200078e0200 */
[----:B------:R-:W-:Y:S01]  /*14f0*/  IADD3 R0, R18, R36, R3 ;  /* 0x0000002412007210 */ /* 0x000fe20007ffe003 */
[----:B------:R0:W-:Y:S01]  /*1500*/  STL [R1+0xb4], R32 ;  /* 0x0000b42001007387 */ /* 0x0001e20000100800 */
[----:B------:R-:W-:-:S03]  /*1510*/  SHF.R.S32.HI R3, RZ, 0x1f, R35 ;  /* 0x0000001fff037819 */ /* 0x000fc60000011423 */
[----:B------:R-:W-:Y:S04]  /*1520*/  STL [R1+0xb0], R31 ;  /* 0x0000b01f01007387 */ /* 0x000fe80000100800 */
[----:B------:R-:W-:Y:S01]  /*1530*/  STL [R1+0xac], R30 ;  /* 0x0000ac1e01007387 */ /* 0x000fe20000100800 */
[----:B0-----:R-:W-:-:S03]  /*1540*/  SHF.R.S32.HI R32, RZ, 0x1f, R32 ;  /* 0x0000001fff207819 */ /* 0x001fc60000011420 */
[----:B------:R0:W-:Y:S04]  /*1550*/  STL [R1+0xa8], R29 ;  /* 0x0000a81d01007387 */ /* 0x0001e80000100800 */
        /* <DEDUP_REMOVED lines=19> */
[----:B------:R-:W-:Y:S04]  /*1690*/  STL [R1+0x44], R37 ;  /* 0x0000442501007387 */ /* 0x000fe80000100800 */
[----:B------:R0:W-:Y:S04]  /*16a0*/  STL [R1+0x6c], R4 ;  /* 0x00006c0401007387 */ /* 0x0001e80000100800 */
[----:B------:R1:W-:Y:S04]  /*16b0*/  STL [R1+0x12c], R0 ;  /* 0x00012c0001007387 */ /* 0x0003e80000100800 */
[----:B------:R-:W-:Y:S01]  /*16c0*/  STL [R1+0x68], R2 ;  /* 0x0000680201007387 */ /* 0x000fe20000100800 */
[----:B0-----:R-:W-:-:S03]  /*16d0*/  SHF.R.S32.HI R4, RZ, 0x1f, R4 ;  /* 0x0000001fff047819 */ /* 0x001fc60000011404 */
[----:B------:R0:W-:Y:S01]  /*16e0*/  STL [R1+0x120], R3 ;  /* 0x0001200301007387 */ /* 0x0001e20000100800 */
[----:B-1----:R-:W-:-:S05]  /*16f0*/  SHF.R.S32.HI R0, RZ, 0x1f, R34 ;  /* 0x0000001fff007819 */ /* 0x002fca0000011422 */
[----:B------:R1:W-:Y:S01]  /*1700*/  STL [R1+0x11c], R0 ;  /* 0x00011c0001007387 */ /* 0x0003e20000100800 */
[----:B0-----:R-:W-:-:S05]  /*1710*/  SHF.R.S32.HI R3, RZ, 0x1f, R33 ;  /* 0x0000001fff037819 */ /* 0x001fca0000011421 */
[----:B------:R0:W-:Y:S01]  /*1720*/  STL [R1+0x118], R3 ;  /* 0x0001180301007387 */ /* 0x0001e20000100800 */
[----:B-1----:R-:W-:-:S03]  /*1730*/  SHF.R.S32.HI R0, RZ, 0x1f, R31 ;  /* 0x0000001fff007819 */ /* 0x002fc6000001141f */
[----:B------:R-:W-:Y:S04]  /*1740*/  STL [R1+0x114], R32 ;  /* 0x0001142001007387 */ /* 0x000fe80000100800 */
        /* <DEDUP_REMOVED lines=29> */
[----:B------:R-:W-:Y:S01]  /*1920*/  STL [R1+0xcc], R4 ;  /* 0x0000cc0401007387 */ /* 0x000fe20000100800 */
[----:B------:R-:W-:-:S03]  /*1930*/  IMAD.IADD R2, R18, 0x1, R11 ;  /* 0x0000000112027824 */ /* 0x000fc600078e020b */
[----:B------:R1:W-:Y:S01]  /*1940*/  STL [R1+0xc8], R0 ;  /* 0x0000c80001007387 */ /* 0x0003e20000100800 */
[----:B0-----:R-:W-:-:S05]  /*1950*/  IMAD.IADD R3, R18, 0x1, R9 ;  /* 0x0000000112037824 */ /* 0x001fca00078e0209 */
[----:B------:R0:W-:Y:S01]  /*1960*/  STL [R1+0x128], R3 ;  /* 0x0001280301007387 */ /* 0x0001e20000100800 */
[----:B-1----:R-:W-:-:S03]  /*1970*/  IMAD R0, R6, 0x8, R13 ;  /* 0x0000000806007824 */ /* 0x002fc600078e020d */
[----:B------:R0:W-:Y:S04]  /*1980*/  STL [R1+0x124], R2 ;  /* 0x0001240201007387 */ /* 0x0001e80000100800 */
[----:B------:R0:W-:Y:S02]  /*1990*/  STL [R1+0x134], R0 ;  /* 0x0001340001007387 */ /* 0x0001e40000100800 */
.L_x_4487:
[----:B01-3--:R-:W0:Y:S02]  /*19a0*/  LDC.64 R2, c[0x0][0xc88] ;  /* 0x00032200ff027b82 */ /* 0x00be240000000a00 */
[----:B0-----:R-:W-:-:S05]  /*19b0*/  IMAD.WIDE R2, R131, 0x4, R2 ;  /* 0x0000000483027825 */ /* 0x001fca00078e0202 */
[----:B--2---:R-:W2:Y:S01]  /*19c0*/  LDG.E R27, desc[UR50][R2.64] ;  /* 0x00000032021b7981 */ /* 0x004ea2000c1e1900 */
[----:B------:R-:W-:Y:S05]  /*19d0*/  YIELD ;  /* 0x0000000000007946 */ /* 0x000fea0003800000 */
[----:B------:R-:W-:Y:S01]  /*19e0*/  ULDC.64 UR4, c[0x0][0xa28] ;  /* 0x00028a0000047ab9 */ /* 0x000fe20000000a00 */
[----:B------:R-:W-:Y:S01]  /*19f0*/  ULDC.64 UR8, c[0x0][0xa18] ;  /* 0x0002860000087ab9 */ /* 0x000fe20000000a00 */
[----:B------:R-:W-:Y:S01]  /*1a00*/  ISETP.NE.U32.AND P1, PT, RZ, UR4, PT ;  /* 0x00000004ff007c0c */ /* 0x000fe2000bf25070 */
[----:B------:R-:W-:Y:S01]  /*1a10*/  ULDC.64 UR6, c[0x0][0xa08] ;  /* 0x0002820000067ab9 */ /* 0x000fe20000000a00 */
[----:B------:R-:W-:Y:S01]  /*1a20*/  MOV R10, RZ ;  /* 0x000000ff000a7202 */ /* 0x000fe20000000f00 */
[----:B------:R-:W-:Y:S01]  /*1a30*/  IMAD.MOV.U32 R118, RZ, RZ, RZ ;  /* 0x000000ffff767224 */ /* 0x000fe200078e00ff */
[----:B------:R-:W-:-:S02]  /*1a40*/  ISETP.NE.AND.EX P1, PT, RZ, UR5, PT, P1 ;  /* 0x00000005ff007c0c */ /* 0x000fc4000bf25310 */
[----:B------:R-:W-:-:S04]  /*1a50*/  ISETP.NE.U32.AND P0, PT, RZ, UR6, PT ;  /* 0x00000006ff007c0c */ /* 0x000fc8000bf05070 */
[----:B------:R-:W-:Y:S02]  /*1a60*/  ISETP.NE.AND.EX P0, PT, RZ, UR7, PT, P0 ;  /* 0x00000007ff007c0c */ /* 0x000fe4000bf05300 */
[----:B--2---:R-:W-:Y:S01]  /*1a70*/  SHF.R.S32.HI R0, RZ, 0x1f, R27 ;  /* 0x0000001fff007819 */ /* 0x004fe2000001141b */
[----:B------:R-:W-:-:S04]  /*1a80*/  IMAD.SHL.U32 R29, R27, 0x4, RZ ;  /* 0x000000041b1d7824 */ /* 0x000fc800078e00ff */
[C---:B------:R-:W-:Y:S01]  /*1a90*/  @P1 LEA R4, P2, R27.reuse, UR4, 0x2 ;  /* 0x000000041b041c11 */ /* 0x040fe2000f8410ff */
[----:B------:R0:W-:Y:S01]  /*1aa0*/  STL [R1+0x48], R27 ;  /* 0x0000481b01007387 */ /* 0x0001e20000100800 */
[C-C-:B------:R-:W-:Y:S02]  /*1ab0*/  SHF.L.U64.HI R28, R27.reuse, 0x2, R0.reuse ;  /* 0x000000021b1c7819 */ /* 0x140fe40000010200 */
[----:B------:R-:W-:Y:S01]  /*1ac0*/  @P1 LEA.HI.X R5, R27, UR5, R0, 0x2, P2 ;  /* 0x000000051b051c11 */ /* 0x000fe200090f1400 */
[----:B------:R-:W-:Y:S01]  /*1ad0*/  ULDC UR4, c[0x0][0x288] ;  /* 0x0000a20000047ab9 */ /* 0x000fe20000000800 */
[----:B------:R-:W-:Y:S01]  /*1ae0*/  ISETP.NE.U32.AND P2, PT, RZ, UR8, PT ;  /* 0x00000008ff007c0c */ /* 0x000fe2000bf45070 */
[----:B------:R0:W-:Y:S01]  /*1af0*/  STL [R1+0x58], R0 ;  /* 0x0000580001007387 */ /* 0x0001e20000100800 */
[C---:B------:R-:W-:Y:S02]  /*1b00*/  IADD3 R8, P3, R29.reuse, UR6, RZ ;  /* 0x000000061d087c10 */ /* 0x040fe4000ff7e0ff */
[----:B------:R-:W-:Y:S01]  /*1b10*/  ISETP.NE.AND.EX P2, PT, RZ, UR9, PT, P2 ;  /* 0x00000009ff007c0c */ /* 0x000fe2000bf45320 */
[----:B------:R0:W5:Y:S01]  /*1b20*/  @P1 LDG.E R10, desc[UR50][R4.64] ;  /* 0x00000032040a1981 */ /* 0x000162000c1e1900 */
[----:B------:R-:W-:Y:S01]  /*1b30*/  IMAD.U32 R132, RZ, RZ, UR4 ;  /* 0x00000004ff847e24 */ /* 0x000fe2000f8e00ff */
[C---:B------:R-:W-:Y:S01]  /*1b40*/  IADD3.X R9, R28.reuse, UR7, RZ, P3, !PT ;  /* 0x000000071c097c10 */ /* 0x040fe20009ffe4ff */
[----:B------:R-:W-:Y:S01]  /*1b50*/  ULDC.64 UR4, c[0x0][0x418] ;  /* 0x0001060000047ab9 */ /* 0x000fe20000000a00 */
[----:B------:R0:W-:Y:S04]  /*1b60*/  STL [R1+0x50], R29 ;  /* 0x0000501d01007387 */ /* 0x0001e80000100800 */
[----:B------:R0:W5:Y:S04]  /*1b70*/  @P0 LDG.E R118, desc[UR50][R8.64] ;  /* 0x0000003208760981 */ /* 0x000168000c1e1900 */
[----:B------:R-:W-:Y:S01]  /*1b80*/  @P2 IADD3 R6, P1, R29, UR8, RZ ;  /* 0x000000081d062c10 */ /* 0x000fe2000ff3e0ff */
[----:B------:R-:W-:Y:S01]  /*1b90*/  UISETP.NE.U32.AND UP0, UPT, UR4, URZ, UPT ;  /* 0x0000003f0400728c */ /* 0x000fe2000bf05070 */
[----:B------:R0:W-:Y:S02]  /*1ba0*/  STL [R1+0x54], R28 ;  /* 0x0000541c01007387 */ /* 0x0001e40000100800 */
[----:B------:R-:W-:Y:S01]  /*1bb0*/  @P2 IADD3.X R7, R28, UR9, RZ, P1, !PT ;  /* 0x000000091c072c10 */ /* 0x000fe20008ffe4ff */
[----:B------:R-:W-:-:S04]  /*1bc0*/  ULDC UR4, c[0x0][0x424] ;  /* 0x0001090000047ab9 */ /* 0x000fc80000000800 */
[----:B------:R0:W5:Y:S01]  /*1bd0*/  @P2 LDG.E R132, desc[UR50][R6.64] ;  /* 0x0000003206842981 */ /* 0x000162000c1e1900 */
[----:B------:R-:W-:-:S03]  /*1be0*/  UISETP.NE.AND.EX UP0, UPT, UR5, URZ, UPT, UP0 ;  /* 0x0000003f0500728c */ /* 0x000fc6000bf05300 */
[----:B------:R-:W-:Y:S01]  /*1bf0*/  ULDC UR5, c[0x0][0x2f0] ;  /* 0x0000bc0000057ab9 */ /* 0x000fe20000000800 */
[----:B------:R-:W-:-:S04]  /*1c00*/  USEL UR4, UR4, 0x1, UP0 ;  /* 0x0000000104047887 */ /* 0x000fc80008000000 */
[----:B------:R-:W-:-:S03]  /*1c10*/  UIMAD UR4, UR4, UR5, URZ ;  /* 0x00000005040472a4 */ /* 0x000fc6000f8e023f */
[----:B------:R-:W-:Y:S02]  /*1c20*/  ULDC UR5, c[0x0][0x348] ;  /* 0x0000d20000057ab9 */ /* 0x000fe40000000800 */
[----:B------:R-:W-:Y:S02]  /*1c30*/  IMAD.U32 R2, RZ, RZ, UR5 ;  /* 0x00000005ff027e24 */ /* 0x000fe4000f8e00ff */
[----:B------:R-:W-:Y:S01]  /*1c40*/  IMAD.U32 R25, RZ, RZ, UR4 ;  /* 0x00000004ff197e24 */ /* 0x000fe2000f8e00ff */
        /* <DEDUP_REMOVED lines=10> */
.L_x_4276:
        /* <DEDUP_REMOVED lines=14> */
.L_x_4277:
[----:B------:R-:W-:Y:S05]  /*1dd0*/  @!P0 BRA `(.L_x_4278) ;  /* 0x00000000000c8947 */ /* 0x000fea0003800000 */
[----:B------:R-:W2:Y:S04]  /*1de0*/  LDG.E R0, desc[UR50][R8.64] ;  /* 0x0000003208007981 */ /* 0x000ea8000c1e1900 */
[----:B------:R-:W2:Y:S02]  /*1df0*/  LDG.E R25, desc[UR50][R8.64+0x4] ;  /* 0x0000043208197981 */ /* 0x000ea4000c1e1900 */
[----:B--2---:R-:W-:-:S07]  /*1e00*/  IADD3 R25, -R0, R25, RZ ;  /* 0x0000001900197210 */ /* 0x004fce0007ffe1ff */
.L_x_4278:
[----:B------:R-:W-:Y:S01]  /*1e10*/  ULDC.64 UR4, c[0x0][0xa10] ;  /* 0x0002840000047ab9 */ /* 0x000fe20000000a00 */
[----:B------:R-:W2:Y:S01]  /*1e20*/  LDL.LU R26, [R1+0x8] ;  /* 0x00000800011a7983 */ /* 0x000ea20000300800 */
[----:B------:R-:W-:-:S04]  /*1e30*/  ISETP.NE.U32.AND P0, PT, RZ, UR4, PT ;  /* 0x00000004ff007c0c */ /* 0x000fc8000bf05070 */
[----:B------:R-:W-:Y:S01]  /*1e40*/  ISETP.NE.AND.EX P0, PT, RZ, UR5, PT, P0 ;  /* 0x00000005ff007c0c */ /* 0x000fe2000bf05300 */
[----:B------:R-:W-:-:S12]  /*1e50*/  ULDC.64 UR4, c[0x0][0xa30] ;  /* 0x00028c0000047ab9 */ /* 0x000fd80000000a00 */
[----:B0-----:R-:W0:Y:S02]  /*1e60*/  @P0 LDC.64 R4, c[0x0][0xa10] ;  /* 0x00028400ff040b82 */ /* 0x001e240000000a00 */
[----:B0-----:R-:W-:-:S05]  /*1e70*/  @P0 IMAD.WIDE R4, R27, 0x4, R4 ;  /* 0x000000041b040825 */ /* 0x001fca00078e0204 */
[----:B------:R-:W3:Y:S04]  /*1e80*/  @P0 LDG.E R0, desc[UR50][R4.64] ;  /* 0x0000003204000981 */ /* 0x000ee8000c1e1900 */
[----:B------:R-:W3:Y:S01]  /*1e90*/  @P0 LDG.E R3, desc[UR50][R4.64+0x4] ;  /* 0x0000043204030981 */ /* 0x000ee2000c1e1900 */
[----:B------:R-:W-:Y:S01]  /*1ea0*/  ISETP.NE.U32.AND P1, PT, RZ, UR4, PT ;  /* 0x00000004ff007c0c */ /* 0x000fe2000bf25070 */
[----:B-----5:R-:W-:-:S03]  /*1eb0*/  IMAD.MOV.U32 R130, RZ, RZ, R25 ;  /* 0x000000ffff827224 */ /* 0x020fc600078e0019 */
[----:B------:R-:W-:-:S13]  /*1ec0*/  ISETP.NE.AND.EX P1, PT, RZ, UR5, PT, P1 ;  /* 0x00000005ff007c0c */ /* 0x000fda000bf25310 */
[----:B------:R-:W-:-:S04]  /*1ed0*/  @P1 IADD3 R6, P2, R29, UR4, RZ ;  /* 0x000000041d061c10 */ /* 0x000fc8000ff5e0ff */
[----:B------:R-:W-:-:S05]  /*1ee0*/  @P1 IADD3.X R7, R28, UR5, RZ, P2, !PT ;  /* 0x000000051c071c10 */ /* 0x000fca00097fe4ff */
[----:B------:R0:W5:Y:S01]  /*1ef0*/  @P1 LDG.E R130, desc[UR50][R6.64] ;  /* 0x0000003206821981 */ /* 0x000162000c1e1900 */
[----:B------:R-:W-:Y:S01]  /*1f00*/  IMAD.IADD R9, R25, 0x1, -R10 ;  /* 0x0000000119097824 */ /* 0x000fe200078e0a0a */
[----:B------:R-:W-:Y:S01]  /*1f10*/  LOP3.LUT R12, R11, 0xff, RZ, 0xc0, !PT ;  /* 0x000000ff0b0c7812 */ /* 0x000fe200078ec0ff */
[----:B------:R-:W-:Y:S01]  /*1f20*/  BSSY B0, `(.L_x_4279) ;  /* 0x000002d000007945 */ /* 0x000fe20003800000 */
[----:B------:R-:W-:-:S03]  /*1f30*/  SHF.R.U32.HI R8, RZ, 0x10, R11 ;  /* 0x00000010ff087819 */ /* 0x000fc6000001160b */
[----:B------:R0:W-:Y:S01]  /*1f40*/  STL [R1+0x60], R12 ;  /* 0x0000600c01007387 */ /* 0x0001e20000100800 */
[----:B--2---:R-:W-:Y:S01]  /*1f50*/  LOP3.LUT R26, R26, 0xfffffff7, RZ, 0xc0, !PT ;  /* 0xfffffff71a1a7812 */ /* 0x004fe200078ec0ff */
[----:B---3--:R-:W-:-:S04]  /*1f60*/  @P0 IMAD.IADD R2, R3, 0x1, -R0 ;  /* 0x0000000103020824 */ /* 0x008fc800078e0a00 */
[----:B------:R-:W-:-:S04]  /*1f70*/  IMAD.IADD R144, R9, 0x1, R2 ;  /* 0x0000000109907824 */ /* 0x000fc800078e0202 */
[C---:B------:R-:W-:Y:S01]  /*1f80*/  VIADD R0, R144.reuse, 0x9f ;  /* 0x0000009f90007836 */ /* 0x040fe20000000000 */
[----:B------:R-:W-:-:S03]  /*1f90*/  ISETP.GE.AND P3, PT, R144, 0x1, PT ;  /* 0x000000019000780c */ /* 0x000fc60003f66270 */
[----:B------:R-:W-:-:S05]  /*1fa0*/  IMAD.HI R0, R0, 0x66666667, RZ ;  /* 0x6666666700007827 */ /* 0x000fca00078e02ff */
[----:B------:R-:W-:-:S04]  /*1fb0*/  SHF.R.U32.HI R131, RZ, 0x1f, R0 ;  /* 0x0000001fff837819 */ /* 0x000fc80000011600 */
[----:B------:R-:W-:Y:S02]  /*1fc0*/  LEA.HI.SX32 R131, R0, R131, 0x1a ;  /* 0x0000008300837211 */ /* 0x000fe400078fd2ff */
[----:B------:R-:W-:Y:S02]  /*1fd0*/  @P3 LOP3.LUT R26, R26, 0x8, RZ, 0xfc, !PT ;  /* 0x000000081a1a3812 */ /* 0x000fe400078efcff */
[----:B------:R-:W-:-:S03]  /*1fe0*/  MOV R0, RZ ;  /* 0x000000ff00007202 */ /* 0x000fc60000000f00 */
[----:B------:R0:W-:Y:S04]  /*1ff0*/  STL [R1+0x8], R26 ;  /* 0x0000081a01007387 */ /* 0x0001e80000100800 */
[----:B------:R0:W-:Y:S01]  /*2000*/  STL [R1+0x4c], R8 ;  /* 0x00004c0801007387 */ /* 0x0001e20000100800 */
[----:B------:R-:W-:Y:S05]  /*2010*/  @!P3 BRA `(.L_x_4280) ;  /* 0x000000000074b947 */ /* 0x000fea0003800000 */
[----:B------:R-:W-:Y:S01]  /*2020*/  ISETP.NE.AND P0, PT, R8, RZ, PT ;  /* 0x000000ff0800720c */ /* 0x000fe20003f05270 */
[----:B------:R-:W-:-:S03]  /*2030*/  ULDC UR4, c[0x0][0x9f0] ;  /* 0x00027c0000047ab9 */ /* 0x000fc60000000800 */
[----:B------:R-:W-:-:S04]  /*2040*/  SEL R10, R8, UR4, P0 ;  /* 0x00000004080a7c07 */ /* 0x000fc80008000000 */
[-C--:B0-----:R-:W-:Y:S02]  /*2050*/  IABS R6, R10.reuse ;  /* 0x0000000a00067213 */ /* 0x081fe40000000000 */
[----:B------:R-:W-:Y:S02]  /*2060*/  IADD3 R0, R131, -0x1, R10 ;  /* 0xffffffff83007810 */ /* 0x000fe40007ffe00a */
[----:B------:R-:W0:Y:S01]  /*2070*/  I2F.RP R3, R6 ;  /* 0x0000000600037306 */ /* 0x000e220000209400 */
[----:B------:R-:W-:Y:S02]  /*2080*/  IABS R11, R10 ;  /* 0x0000000a000b7213 */ /* 0x000fe40000000000 */
        /* <DEDUP_REMOVED lines=22> */
.L_x_4280:
[----:B------:R-:W-:Y:S05]  /*21f0*/  BSYNC B0 ;  /* 0x0000000000007941 */ /* 0x000fea0003800000 */
.L_x_4279:
[----:B------:R-:W-:-:S05]  /*2200*/  IMAD R3, R12, R0, RZ ;  /* 0x000000000c037224 */ /* 0x000fca00078e02ff */
[C---:B------:R-:W-:Y:S01]  /*2210*/  VIADDMNMX R0, R3.reuse, R0, R131, PT ;  /* 0x0000000003007246 */ /* 0x040fe20003800183 */
[----:B------:R-:W-:-:S04]  /*2220*/  IMAD R3, R3, 0xa0, -R9 ;  /* 0x000000a003037824 */ /* 0x000fc800078e0a09 */
[----:B------:R-:W-:Y:S01]  /*2230*/  IMAD R5, R0, 0xa0, -R9 ;  /* 0x000000a000057824 */ /* 0x000fe200078e0a09 */
[----:B------:R-:W-:-:S04]  /*2240*/  VIMNMX R3, RZ, R3, !PT ;  /* 0x00000003ff037248 */ /* 0x000fc80007fe0100 */
[----:B------:R-:W-:Y:S01]  /*2250*/  VIMNMX R0, R5, R2, PT ;  /* 0x0000000205007248 */ /* 0x000fe20003fe0100 */
[----:B------:R-:W-:-:S03]  /*2260*/  IMAD.WIDE.U32 R4, R3, -0x33333333, RZ ;  /* 0xcccccccd03047825 */ /* 0x000fc600078e00ff */
[----:B------:R-:W-:Y:S02]  /*2270*/  ISETP.GT.AND P0, PT, R0, R3, PT ;  /* 0x000000030000720c */ /* 0x000fe40003f04270 */
[----:B------:R-:W-:-:S05]  /*2280*/  SHF.R.U32.HI R115, RZ, 0x7, R5 ;  /* 0x00000007ff737819 */ /* 0x000fca0000011605 */
[----:B------:R-:W-:-:S06]  /*2290*/  IMAD.MOV.U32 R24, RZ, RZ, R115 ;  /* 0x000000ffff187224 */ /* 0x000fcc00078e0073 */
[----:B------:R-:W-:-:S04]  /*22a0*/  @P0 VIADD R0, R0, 0x9f ;  /* 0x0000009f00000836 */ /* 0x000fc80000000000 */
[----:B------:R-:W-:-:S05]  /*22b0*/  @P0 IMAD.HI R0, R0, 0x66666667, RZ ;  /* 0x6666666700000827 */ /* 0x000fca00078e02ff */
[----:B------:R-:W-:-:S04]  /*22c0*/  @P0 SHF.R.U32.HI R3, RZ, 0x1f, R0 ;  /* 0x0000001fff030819 */ /* 0x000fc80000011600 */
[----:B------:R-:W-:Y:S02]  /*22d0*/  @P0 LEA.HI.SX32 R24, R0, R3, 0x1a ;  /* 0x0000000300180211 */ /* 0x000fe400078fd2ff */
        /* <DEDUP_REMOVED lines=15> */
[----:B------:R-:W-:Y:S02]  /*23d0*/  IMAD.U32 R10, RZ, RZ, UR6 ;  /* 0x00000006ff0a7e24 */ /* 0x000fe4000f8e00ff */
[----:B0-----:R-:W-:-:S02]  /*23e0*/  IMAD.U32 R6, RZ, RZ, UR4 ;  /* 0x00000004ff067e24 */ /* 0x001fc4000f8e00ff */
[----:B------:R-:W-:Y:S02]  /*23f0*/  IMAD.U32 R7, RZ, RZ, UR5 ;  /* 0x00000005ff077e24 */ /* 0x000fe4000f8e00ff */
[----:B------:R-:W-:Y:S02]  /*2400*/  IMAD.MOV.U32 R8, RZ, RZ, 0x70 ;  /* 0x00000070ff087424 */ /* 0x000fe400078e00ff */
[----:B------:R-:W-:Y:S02]  /*2410*/  IMAD.MOV.U32 R12, RZ, RZ, 0x1 ;  /* 0x00000001ff0c7424 */ /* 0x000fe400078e00ff */
[----:B------:R-:W-:-:S07]  /*2420*/  IMAD.MOV.U32 R13, RZ, RZ, RZ ;  /* 0x000000ffff0d7224 */ /* 0x000fce00078e00ff */
[----:B------:R-:W-:-:S07]  /*2430*/  LEPC R20, `(.L_x_4283) ;  /* 0x000000001014794e */ /* 0x000fce0000000000 */
[----:B-1---5:R-:W-:Y:S05]  /*2440*/  CALL.ABS.NOINC R14 ;  /* 0x000000000e007343 */ /* 0x022fea0003c00000 */
.L_x_4283:
[----:B------:R-:W-:Y:S05]  /*2450*/  BSYNC B6 ;  /* 0x0000000000067941 */ /* 0x000fea0003800000 */
.L_x_4282:
        /* <DEDUP_REMOVED lines=19> */
[----:B-1---5:R-:W-:Y:S05]  /*2590*/  CALL.ABS.NOINC R14 ;  /* 0x000000000e007343 */ /* 0x022fea0003c00000 */
.L_x_4285:
[----:B------:R-:W-:Y:S05]  /*25a0*/  BSYNC B6 ;  /* 0x0000000000067941 */ /* 0x000fea0003800000 */
.L_x_4284:
[----:B------:R-:W2:Y:S01]  /*25b0*/  LDL R33, [R1+0x24] ;  /* 0x0000240001217983 */ /* 0x000ea20000100800 */
[----:B------:R-:W-:Y:S01]  /*25c0*/  ULDC.64 UR4, c[0x0][0x9f8] ;  /* 0x00027e0000047ab9 */ /* 0x000fe20000000a00 */
[----:B------:R-:W-:Y:S01]  /*25d0*/  IMAD.MOV.U32 R0, RZ, RZ, R27 ;  /* 0x000000ffff007224 */ /* 0x000fe200078e001b */
[----:B------:R-:W-:Y:S01]  /*25e0*/  ISETP.NE.U32.AND P0, PT, RZ, UR4, PT ;  /* 0x00000004ff007c0c */ /* 0x000fe2000bf05070 */
[----:B------:R-:W3:Y:S01]  /*25f0*/  LDL R14, [R1+0x28] ;  /* 0x00002800010e7983 */ /* 0x000ee20000100800 */
[----:B------:R-:W1:Y:S01]  /*2600*/  LDC R27, c[0x0][0x3f4] ;  /* 0x0000fd00ff1b7b82 */ /* 0x000e620000000800 */
[----:B------:R-:W-:Y:S01]  /*2610*/  IMAD.MOV.U32 R21, RZ, RZ, R26 ;  /* 0x000000ffff157224 */ /* 0x000fe200078e001a */
[----:B------:R-:W-:Y:S01]  /*2620*/  ISETP.NE.AND.EX P0, PT, RZ, UR5, PT, P0 ;  /* 0x00000005ff007c0c */ /* 0x000fe2000bf05300 */
[----:B------:R-:W4:Y:S04]  /*2630*/  LDL R32, [R1+0x34] ;  /* 0x0000340001207983 */ /* 0x000f280000100800 */
[----:B------:R-:W4:Y:S01]  /*2640*/  LDL R31, [R1+0x2c] ;  /* 0x00002c00011f7983 */ /* 0x000f220000100800 */
[----:B------:R-:W1:Y:S03]  /*2650*/  LDC.64 R102, c[0x0][0x3f8] ;  /* 0x0000fe00ff667b82 */ /* 0x000e660000000a00 */
[----:B------:R-:W4:Y:S04]  /*2660*/  LDL R15, [R1+0x38] ;  /* 0x00003800010f7983 */ /* 0x000f280000100800 */
[----:B------:R-:W-:Y:S01]  /*2670*/  @P0 IADD3 R4, P1, R29, UR4, RZ ;  /* 0x000000041d040c10 */ /* 0x000fe2000ff3e0ff */
[----:B------:R-:W0:Y:S03]  /*2680*/  S2R R20, SR_TID.X ;  /* 0x0000000000147919 */ /* 0x000e260000002100 */
[----:B------:R-:W-:-:S05]  /*2690*/  @P0 IADD3.X R5, R28, UR5, RZ, P1, !PT ;  /* 0x000000051c050c10 */ /* 0x000fca0008ffe4ff */
[----:B------:R1:W4:Y:S01]  /*26a0*/  @P0 LDG.E R0, desc[UR50][R4.64] ;  /* 0x0000003204000981 */ /* 0x000322000c1e1900 */
[----:B------:R-:W-:Y:S01]  /*26b0*/  IMAD.IADD R118, R118, 0x1, R25 ;  /* 0x0000000176767824 */ /* 0x000fe200078e0219 */
[----:B0-----:R-:W-:Y:S01]  /*26c0*/  SHF.R.U32.HI R30, RZ, 0x7, R20 ;  /* 0x00000007ff1e7819 */ /* 0x001fe20000011614 */
[C---:B------:R-:W-:Y:S02]  /*26d0*/  VIADD R3, R20.reuse, 0xffffff80 ;  /* 0xffffff8014037836 */ /* 0x040fe40000000000 */
[----:B------:R-:W-:Y:S01]  /*26e0*/  VIADD R29, R20, 0xffffff80 ;  /* 0xffffff80141d7836 */ /* 0x000fe20000000000 */
[----:B------:R-:W-:Y:S01]  /*26f0*/  ISETP.NE.AND P6, PT, R30, 0x1, PT ;  /* 0x000000011e00780c */ /* 0x000fe20003fc5270 */
[----:B------:R-:W-:Y:S01]  /*2700*/  VIADD R20, R20, 0xffffff80 ;  /* 0xffffff8014147836 */ /* 0x000fe20000000000 */
[----:B------:R-:W-:Y:S02]  /*2710*/  SHF.R.S32.HI R8, RZ, 0x1f, R3 ;  /* 0x0000001fff087819 */ /* 0x000fe40000011403 */
[----:B------:R-:W-:-:S02]  /*2720*/  LEA.HI R6, R3, R3, RZ, 0x1 ;  /* 0x0000000303067211 */ /* 0x000fc400078f08ff */
[----:B------:R-:W-:Y:S02]  /*2730*/  LEA.HI R8, R8, R3, RZ, 0x2 ;  /* 0x0000000308087211 */ /* 0x000fe400078f10ff */
[----:B------:R-:W-:Y:S02]  /*2740*/  LOP3.LUT R6, R6, 0xfffffffe, RZ, 0xc0, !PT ;  /* 0xfffffffe06067812 */ /* 0x000fe400078ec0ff */
[--C-:B------:R-:W-:Y:S02]  /*2750*/  SHF.R.S32.HI R116, RZ, 0x2, R8.reuse ;  /* 0x00000002ff747819 */ /* 0x100fe40000011408 */
[----:B------:R-:W-:Y:S01]  /*2760*/  SHF.R.S32.HI R7, RZ, 0x1f, R8 ;  /* 0x0000001fff077819 */ /* 0x000fe20000011408 */
[----:B------:R-:W-:Y:S05]  /*2770*/  @!P6 WARPSYNC.ALL ;  /* 0x000000000000e948 */ /* 0x000fea0003800000 */
[----:B------:R-:W-:Y:S01]  /*2780*/  ULDC UR4, c[0x0][0x2f4] ;  /* 0x0000bd0000047ab9 */ /* 0x000fe20000000800 */
[----:B------:R-:W-:Y:S01]  /*2790*/  IADD3 R109, R3, -R6, RZ ;  /* 0x80000006036d7210 */ /* 0x000fe20007ffe0ff */
[----:B------:R-:W0:Y:S01]  /*27a0*/  LDC.64 R8, c[0x0][0x408] ;  /* 0x00010200ff087b82 */ /* 0x000e220000000a00 */
[----:B------:R-:W-:-:S02]  /*27b0*/  ISETP.GE.AND P1, PT, R221, UR4, PT ;  /* 0x00000004dd007c0c */ /* 0x000fc4000bf26270 */
[----:B------:R-:W-:Y:S02]  /*27c0*/  ISETP.GE.AND P0, PT, R16, UR4, PT ;  /* 0x0000000410007c0c */ /* 0x000fe4000bf06270 */
[----:B------:R-:W-:Y:S02]  /*27d0*/  SEL R3, RZ, 0xffffffff, P1 ;  /* 0xffffffffff037807 */ /* 0x000fe40000800000 */
[----:B------:R-:W-:Y:S02]  /*27e0*/  LEA.HI R7, R7, R116, RZ, 0x2 ;  /* 0x0000007407077211 */ /* 0x000fe400078f10ff */
[----:B-1----:R-:W-:Y:S01]  /*27f0*/  SEL R4, RZ, 0x1, P0 ;  /* 0x00000001ff047807 */ /* 0x002fe20000000000 */
[----:B------:R-:W-:Y:S01]  /*2800*/  IMAD.SHL.U32 R3, R3, 0x2, RZ ;  /* 0x0000000203037824 */ /* 0x000fe200078e00ff */
[----:B------:R-:W-:Y:S02]  /*2810*/  LOP3.LUT R7, R7, 0xfffffffc, RZ, 0xc0, !PT ;  /* 0xfffffffc07077812 */ /* 0x000fe400078ec0ff */
[----:B------:R-:W-:-:S02]  /*2820*/  ISETP.GE.AND P0, PT, R222, UR4, PT ;  /* 0x00000004de007c0c */ /* 0x000fc4000bf06270 */
[----:B------:R-:W-:Y:S02]  /*2830*/  ISETP.GE.AND P1, PT, R23, UR4, PT ;  /* 0x0000000417007c0c */ /* 0x000fe4000bf26270 */
[----:B------:R-:W-:Y:S01]  /*2840*/  LOP3.LUT R4, R3, 0x2, R4, 0xe2, !PT ;  /* 0x0000000203047812 */ /* 0x000fe200078ee204 */
[----:B------:R-:W-:Y:S01]  /*2850*/  IMAD.IADD R116, R116, 0x1, -R7 ;  /* 0x0000000174747824 */ /* 0x000fe200078e0a07 */
[----:B------:R-:W-:Y:S02]  /*2860*/  SEL R3, RZ, 0x4, P0 ;  /* 0x00000004ff037807 */ /* 0x000fe40000000000 */
[----:B------:R-:W-:Y:S02]  /*2870*/  SEL R5, RZ, 0x8, P1 ;  /* 0x00000008ff057807 */ /* 0x000fe40000800000 */
[----:B------:R-:W-:Y:S02]  /*2880*/  ISETP.GE.AND P0, PT, R22, UR4, PT ;  /* 0x0000000416007c0c */ /* 0x000fe4000bf06270 */
[----:B------:R-:W-:-:S02]  /*2890*/  LEA.HI R20, R20, R29, RZ, 0x1 ;  /* 0x0000001d14147211 */ /* 0x000fc400078f08ff */
[----:B------:R-:W-:Y:S02]  /*28a0*/  LOP3.LUT R3, R5, R4, R3, 0xfe, !PT ;  /* 0x0000000405037212 */ /* 0x000fe400078efe03 */
[----:B------:R-:W-:Y:S02]  /*28b0*/  SEL R4, RZ, 0x10, P0 ;  /* 0x00000010ff047807 */ /* 0x000fe40000000000 */
[----:B------:R-:W-:Y:S02]  /*28c0*/  SHF.R.S32.HI R20, RZ, 0x1, R20 ;  /* 0x00000001ff147819 */ /* 0x000fe40000011414 */
[----:B------:R-:W-:Y:S02]  /*28d0*/  LOP3.LUT P0, RZ, R116, 0x2, RZ, 0xc0, !PT ;  /* 0x0000000274ff7812 */ /* 0x000fe4000780c0ff */
[----:B------:R-:W-:Y:S02]  /*28e0*/  SHF.R.S32.HI R7, RZ, 0x1f, R20 ;  /* 0x0000001fff077819 */ /* 0x000fe40000011414 */
[----:B------:R-:W-:-:S02]  /*28f0*/  LOP3.LUT R28, R3, R4, RZ, 0xfc, !PT ;  /* 0x00000004031c7212 */ /* 0x000fc400078efcff */
[----:B------:R-:W-:Y:S01]  /*2900*/  SHF.R.S32.HI R225, RZ, 0x1f, R224 ;  /* 0x0000001fffe17819 */ /* 0x000fe200000114e0 */
[-C--:B0-----:R-:W-:Y:S01]  /*2910*/  IMAD R4, R7, R8.reuse, RZ ;  /* 0x0000000807047224 */ /* 0x081fe200078e02ff */
[----:B------:R-:W-:Y:S02]  /*2920*/  LOP3.LUT R21, R21, 0xfffffffb, RZ, 0xc0, !PT ;  /* 0xfffffffb15157812 */ /* 0x000fe400078ec0ff */
[----:B------:R-:W-:Y:S01]  /*2930*/  ISETP.GE.AND P1, PT, R221, R27, PT ;  /* 0x0000001bdd00720c */ /* 0x000fe20003f26270 */
[----:B------:R-:W-:Y:S01]  /*2940*/  IMAD R5, R20, R9, R4 ;  /* 0x0000000914057224 */ /* 0x000fe200078e0204 */
[-C--:B------:R-:W-:Y:S01]  /*2950*/  ISETP.GE.AND P2, PT, R222, R27.reuse, PT ;  /* 0x0000001bde00720c */ /* 0x080fe20003f46270 */
[-C--:B------:R-:W-:Y:S01]  /*2960*/  IMAD.WIDE.U32 R98, R20, R8.reuse, R224 ;  /* 0x0000000814627225 */ /* 0x080fe200078e00e0 */
[----:B------:R-:W-:Y:S02]  /*2970*/  @P0 LOP3.LUT R21, R21, 0x4, RZ, 0xfc, !PT ;  /* 0x0000000415150812 */ /* 0x000fe400078efcff */
[----:B------:R-:W-:Y:S01]  /*2980*/  ISETP.GE.AND P0, PT, R16, R27, PT ;  /* 0x0000001b1000720c */ /* 0x000fe20003f06270 */
[----:B------:R-:W-:Y:S01]  /*2990*/  IMAD.WIDE.U32 R96, R20, R8, R16 ;  /* 0x0000000814607225 */ /* 0x000fe200078e0010 */
[----:B------:R-:W-:-:S02]  /*29a0*/  SEL R4, R27, RZ, P1 ;  /* 0x000000ff1b047207 */ /* 0x000fc40000800000 */
[----:B------:R-:W-:Y:S01]  /*29b0*/  SEL R3, R27, RZ, P0 ;  /* 0x000000ff1b037207 */ /* 0x000fe20000000000 */
[----:B------:R-:W-:Y:S02]  /*29c0*/  IMAD.IADD R99, R99, 0x1, R5 ;  /* 0x0000000163637824 */ /* 0x000fe400078e0205 */
[----:B------:R-:W-:Y:S02]  /*29d0*/  IMAD.IADD R97, R5, 0x1, R97 ;  /* 0x0000000105617824 */ /* 0x000fe400078e0261 */
[----:B------:R-:W-:Y:S02]  /*29e0*/  IMAD R6, R7, R102, RZ ;  /* 0x0000006607067224 */ /* 0x000fe400078e02ff */
[----:B------:R-:W-:Y:S01]  /*29f0*/  IMAD.IADD R5, R221, 0x1, R4 ;  /* 0x00000001dd057824 */ /* 0x000fe200078e0204 */
[----:B------:R-:W-:Y:S01]  /*2a00*/  LOP3.LUT R21, R21, 0xfffffffe, RZ, 0xc0, !PT ;  /* 0xfffffffe15157812 */ /* 0x000fe200078ec0ff */
[----:B------:R-:W-:Y:S02]  /*2a10*/  IMAD R11, R20, R103, R6 ;  /* 0x00000067140b7224 */ /* 0x000fe400078e0206 */
[----:B------:R-:W-:Y:S01]  /*2a20*/  IMAD.IADD R3, R16, 0x1, R3 ;  /* 0x0000000110037824 */ /* 0x000fe200078e0203 */
[----:B------:R-:W-:-:S02]  /*2a30*/  SHF.R.S32.HI R6, RZ, 0x1f, R5 ;  /* 0x0000001fff067819 */ /* 0x000fc40000011405 */
[----:B------:R-:W-:Y:S02]  /*2a40*/  @P2 LOP3.LUT R21, R21, 0x1, RZ, 0xfc, !PT ;  /* 0x0000000115152812 */ /* 0x000fe400078efcff */
[----:B------:R-:W-:Y:S02]  /*2a50*/  SEL R7, R27, RZ, P2 ;  /* 0x000000ff1b077207 */ /* 0x000fe40001000000 */
[----:B------:R-:W-:Y:S02]  /*2a60*/  SHF.R.S32.HI R4, RZ, 0x1f, R3 ;  /* 0x0000001fff047819 */ /* 0x000fe40000011403 */
[CC--:B------:R-:W-:Y:S02]  /*2a70*/  LEA.HI R25, R6.reuse, R5.reuse, RZ, 0x4 ;  /* 0x0000000506197211 */ /* 0x0c0fe400078f20ff */
[----:B------:R-:W-:Y:S01]  /*2a80*/  LEA.HI R6, R6, R5, RZ, 0x6 ;  /* 0x0000000506067211 */ /* 0x000fe200078f30ff */
[----:B------:R0:W-:Y:S01]  /*2a90*/  STL [R1+0x8], R21 ;  /* 0x0000081501007387 */ /* 0x0001e20000100800 */
[----:B------:R-:W-:-:S02]  /*2aa0*/  IMAD.IADD R12, R222, 0x1, R7 ;  /* 0x00000001de0c7824 */ /* 0x000fc400078e0207 */
[----:B------:R-:W-:Y:S01]  /*2ab0*/  SHF.R.S32.HI R7, RZ, 0x6, R6 ;  /* 0x00000006ff077819 */ /* 0x000fe20000011406 */
[-C--:B------:R-:W-:Y:S01]  /*2ac0*/  IMAD.WIDE.U32 R104, R20, R102.reuse, R16 ;  /* 0x0000006614687225 */ /* 0x080fe200078e0010 */
[CC--:B0-----:R-:W-:Y:S02]  /*2ad0*/  LEA.HI R21, R4.reuse, R3.reuse, RZ, 0x4 ;  /* 0x0000000304157211 */ /* 0x0c1fe400078f20ff */
[----:B------:R-:W-:Y:S01]  /*2ae0*/  LEA.HI R4, R4, R3, RZ, 0x6 ;  /* 0x0000000304047211 */ /* 0x000fe200078f30ff */
[----:B------:R-:W-:-:S03]  /*2af0*/  IMAD.WIDE.U32 R106, R20, R102, R224 ;  /* 0x00000066146a7225 */ /* 0x000fc600078e00e0 */
[----:B------:R-:W-:Y:S01]  /*2b00*/  SHF.R.S32.HI R5, RZ, 0x6, R4 ;  /* 0x00000006ff057819 */ /* 0x000fe20000011404 */
[----:B------:R-:W-:Y:S01]  /*2b10*/  IMAD.IADD R107, R107, 0x1, R11 ;  /* 0x000000016b6b7824 */ /* 0x000fe200078e020b */
[----:B------:R-:W-:Y:S02]  /*2b20*/  IADD3 R105, R11, R105, RZ ;  /* 0x000000690b697210 */ /* 0x000fe40007ffe0ff */
[----:B------:R-:W-:-:S04]  /*2b30*/  SHF.R.S32.HI R13, RZ, 0x1f, R12 ;  /* 0x0000001fff0d7819 */ /* 0x000fc8000001140c */
[CC--:B------:R-:W-:Y:S02]  /*2b40*/  LEA.HI R26, R13.reuse, R12.reuse, RZ, 0x4 ;  /* 0x0000000c0d1a7211 */ /* 0x0c0fe400078f20ff */
[----:B------:R-:W-:Y:S01]  /*2b50*/  LEA.HI R12, R13, R12, RZ, 0x6 ;  /* 0x0000000c0d0c7211 */ /* 0x000fe200078f30ff */
[----:B------:R-:W-:-:S03]  /*2b60*/  IMAD.WIDE.U32 R100, R8, 0xa0, RZ ;  /* 0x000000a008647825 */ /* 0x000fc600078e00ff */
[----:B------:R-:W-:Y:S02]  /*2b70*/  SHF.R.S32.HI R12, RZ, 0x6, R12 ;  /* 0x00000006ff0c7819 */ /* 0x000fe4000001140c */
[----:B------:R-:W-:Y:S01]  /*2b80*/  ISETP.GE.AND P2, PT, R220, UR4, PT ;  /* 0x00000004dc007c0c */ /* 0x000fe2000bf46270 */
[----:B------:R-:W-:Y:S01]  /*2b90*/  IMAD R121, R103, 0xa0, RZ ;  /* 0x000000a067797824 */ /* 0x000fe200078e02ff */
[----:B------:R-:W-:Y:S01]  /*2ba0*/  SHF.R.S32.HI R112, RZ, 0x4, R21 ;  /* 0x00000004ff707819 */ /* 0x000fe20000011415 */
[CC--:B-----5:R-:W-:Y:S01]  /*2bb0*/  IMAD.WIDE.U32 R106, R130.reuse, R102.reuse, R106 ;  /* 0x00000066826a7225 */ /* 0x0e0fe200078e006a */
[----:B------:R-:W-:Y:S02]  /*2bc0*/  SHF.R.S32.HI R111, RZ, 0x4, R25 ;  /* 0x00000004ff6f7819 */ /* 0x000fe40000011419 */
[----:B------:R-:W-:Y:S01]  /*2bd0*/  SHF.R.S32.HI R110, RZ, 0x4, R26 ;  /* 0x00000004ff6e7819 */ /* 0x000fe2000001141a */
[----:B------:R-:W-:Y:S01]  /*2be0*/  IMAD.WIDE.U32 R104, R130, R102, R104 ;  /* 0x0000006682687225 */ /* 0x000fe200078e0068 */
[----:B------:R-:W-:-:S03]  /*2bf0*/  LEA R109, R109, R20, 0x7 ;  /* 0x000000146d6d7211 */ /* 0x000fc600078e38ff */
[----:B------:R-:W-:-:S04]  /*2c00*/  IMAD.WIDE.U32 R98, R130, R8, R98 ;  /* 0x0000000882627225 */ /* 0x000fc800078e0062 */
[----:B------:R-:W-:-:S04]  /*2c10*/  IMAD.WIDE.U32 R96, R130, R8, R96 ;  /* 0x0000000882607225 */ /* 0x000fc800078e0060 */
[----:B------:R-:W-:Y:S02]  /*2c20*/  VIADD R138, R30, 0x8 ;  /* 0x000000081e8a7836 */ /* 0x000fe40000000000 */
[----:B------:R-:W-:Y:S01]  /*2c30*/  IMAD.SHL.U32 R114, R27, 0x2, RZ ;  /* 0x000000021b727824 */ /* 0x000fe200078e00ff */
[C---:B--2---:R-:W-:Y:S02]  /*2c40*/  LOP3.LUT R6, R33.reuse, 0x30, R25, 0xf8, !PT ;  /* 0x0000003021067812 */ /* 0x044fe400078ef819 */
[--C-:B------:R-:W-:Y:S02]  /*2c50*/  LOP3.LUT R4, R33, 0x30, R21.reuse, 0xf8, !PT ;  /* 0x0000003021047812 */ /* 0x100fe400078ef815 */
[----:B---3--:R-:W-:Y:S02]  /*2c60*/  LOP3.LUT R6, R6, R14, RZ, 0x3c, !PT ;  /* 0x0000000e06067212 */ /* 0x008fe400078e3cff */
[----:B----4-:R-:W-:Y:S02]  /*2c70*/  SHF.R.U32.HI R3, RZ, 0x3, R32 ;  /* 0x00000003ff037819 */ /* 0x010fe40000011620 */
[----:B------:R-:W-:Y:S01]  /*2c80*/  LOP3.LUT R10, R32, 0x30, R21, 0xf8, !PT ;  /* 0x00000030200a7812 */ /* 0x000fe200078ef815 */
[----:B------:R-:W-:-:S02]  /*2c90*/  IMAD R127, R7, 0x2800, R31 ;  /* 0x00002800077f7824 */ /* 0x000fc400078e021f */
[C---:B------:R-:W-:Y:S01]  /*2ca0*/  IMAD R128, R5.reuse, 0x2800, R31 ;  /* 0x0000280005807824 */ /* 0x040fe200078e021f */
[----:B------:R-:W-:Y:S01]  /*2cb0*/  LOP3.LUT R11, R10, R3, RZ, 0x3c, !PT ;  /* 0x000000030a0b7212 */ /* 0x000fe200078e3cff */
[----:B------:R-:W-:Y:S01]  /*2cc0*/  IMAD R126, R5, 0x2800, R15 ;  /* 0x00002800057e7824 */ /* 0x000fe200078e020f */
[----:B------:R-:W-:Y:S01]  /*2cd0*/  LOP3.LUT R5, R4, R14, RZ, 0x3c, !PT ;  /* 0x0000000e04057212 */ /* 0x000fe200078e3cff */
[----:B------:R-:W-:Y:S01]  /*2ce0*/  IMAD.IADD R127, R127, 0x1, R6 ;  /* 0x000000017f7f7824 */ /* 0x000fe200078e0206 */
[----:B------:R-:W-:Y:S01]  /*2cf0*/  LOP3.LUT R6, R32, 0x30, R25, 0xf8, !PT ;  /* 0x0000003020067812 */ /* 0x000fe200078ef819 */
[----:B------:R-:W-:Y:S01]  /*2d00*/  IMAD.IADD R126, R126, 0x1, R11 ;  /* 0x000000017e7e7824 */ /* 0x000fe200078e020b */
[----:B------:R-:W-:Y:S01]  /*2d10*/  IADD3 R128, R128, R5, RZ ;  /* 0x0000000580807210 */ /* 0x000fe20007ffe0ff */
[----:B------:R-:W-:Y:S01]  /*2d20*/  IMAD R124, R7, 0x2800, R15 ;  /* 0x00002800077c7824 */ /* 0x000fe200078e020f */
[----:B------:R-:W-:Y:S02]  /*2d30*/  LOP3.LUT R5, R6, R3, RZ, 0x3c, !PT ;  /* 0x0000000306057212 */ /* 0x000fe400078e3cff */
[----:B------:R-:W-:-:S02]  /*2d40*/  SHF.R.S32.HI R11, RZ, 0x1f, R130 ;  /* 0x0000001fff0b7819 */ /* 0x000fc40000011482 */
[--C-:B------:R-:W-:Y:S01]  /*2d50*/  LOP3.LUT R4, R33, 0x30, R26.reuse, 0xf8, !PT ;  /* 0x0000003021047812 */ /* 0x100fe200078ef81a */
[----:B------:R-:W-:Y:S02]  /*2d60*/  IMAD.IADD R124, R124, 0x1, R5 ;  /* 0x000000017c7c7824 */ /* 0x000fe400078e0205 */
[C---:B------:R-:W-:Y:S02]  /*2d70*/  IMAD R5, R11.reuse, R102, RZ ;  /* 0x000000660b057224 */ /* 0x040fe400078e02ff */
[----:B------:R-:W-:Y:S02]  /*2d80*/  IMAD R6, R11, R8, RZ ;  /* 0x000000080b067224 */ /* 0x000fe400078e02ff */
[----:B------:R-:W-:Y:S01]  /*2d90*/  IMAD R11, R9, 0xa0, RZ ;  /* 0x000000a0090b7824 */ /* 0x000fe200078e02ff */
[----:B------:R-:W-:Y:S01]  /*2da0*/  LOP3.LUT R4, R4, R14, RZ, 0x3c, !PT ;  /* 0x0000000e04047212 */ /* 0x000fe200078e3cff */
[----:B------:R-:W-:Y:S01]  /*2db0*/  IMAD R125, R12, 0x2800, R31 ;  /* 0x000028000c7d7824 */ /* 0x000fe200078e021f */
[----:B------:R-:W-:Y:S01]  /*2dc0*/  LOP3.LUT R10, R32, 0x30, R26, 0xf8, !PT ;  /* 0x00000030200a7812 */ /* 0x000fe200078ef81a */
[----:B------:R-:W-:Y:S01]  /*2dd0*/  IMAD.IADD R122, R101, 0x1, R11 ;  /* 0x00000001657a7824 */ /* 0x000fe200078e020b */
[----:B------:R-:W-:Y:S01]  /*2de0*/  SEL R11, RZ, 0x20, P2 ;  /* 0x00000020ff0b7807 */ /* 0x000fe20001000000 */
[----:B------:R-:W-:Y:S01]  /*2df0*/  IMAD.IADD R125, R125, 0x1, R4 ;  /* 0x000000017d7d7824 */ /* 0x000fe200078e0204 */
[----:B------:R-:W-:Y:S01]  /*2e00*/  LOP3.LUT R10, R10, R3, RZ, 0x3c, !PT ;  /* 0x000000030a0a7212 */ /* 0x000fe200078e3cff */
[----:B------:R-:W-:Y:S01]  /*2e10*/  IMAD R13, R130, R103, R5 ;  /* 0x00000067820d7224 */ /* 0x000fe200078e0205 */
[----:B------:R-:W-:Y:S01]  /*2e20*/  SHF.L.U64.HI R4, R102, 0x7, R103 ;  /* 0x0000000766047819 */ /* 0x000fe20000010267 */
[----:B------:R-:W-:Y:S01]  /*2e30*/  IMAD R123, R12, 0x2800, R15 ;  /* 0x000028000c7b7824 */ /* 0x000fe200078e020f */
[C---:B------:R-:W-:Y:S01]  /*2e40*/  SHF.L.U32 R5, R102.reuse, 0x7, RZ ;  /* 0x0000000766057819 */ /* 0x040fe200000006ff */
[----:B------:R-:W-:Y:S01]  /*2e50*/  IMAD.WIDE.U32 R102, R102, 0xa0, RZ ;  /* 0x000000a066667825 */ /* 0x000fe200078e00ff */
[----:B------:R-:W-:-:S02]  /*2e60*/  LOP3.LUT R21, R21, 0xfffffff0, RZ, 0xc0, !PT ;  /* 0xfffffff015157812 */ /* 0x000fc400078ec0ff */
[----:B------:R-:W-:Y:S01]  /*2e70*/  LOP3.LUT R25, R25, 0xfffffff0, RZ, 0xc0, !PT ;  /* 0xfffffff019197812 */ /* 0x000fe200078ec0ff */
[----:B------:R-:W-:Y:S01]  /*2e80*/  IMAD R15, R130, R9, R6 ;  /* 0x00000009820f7224 */ /* 0x000fe200078e0206 */
[----:B------:R-:W-:Y:S02]  /*2e90*/  LOP3.LUT R26, R26, 0xfffffff0, RZ, 0xc0, !PT ;  /* 0xfffffff01a1a7812 */ /* 0x000fe400078ec0ff */
[----:B------:R-:W-:Y:S01]  /*2ea0*/  LOP3.LUT R11, R28, R11, RZ, 0xfc, !PT ;  /* 0x0000000b1c0b7212 */ /* 0x000fe200078efcff */
[----:B------:R-:W-:Y:S01]  /*2eb0*/  IMAD.IADD R123, R123, 0x1, R10 ;  /* 0x000000017b7b7824 */ /* 0x000fe200078e020a */
[C---:B------:R-:W-:Y:S01]  /*2ec0*/  SHF.L.U64.HI R6, R8.reuse, 0x7, R9 ;  /* 0x0000000708067819 */ /* 0x040fe20000010209 */
[----:B------:R-:W-:Y:S01]  /*2ed0*/  IMAD.SHL.U32 R7, R8, 0x80, RZ ;  /* 0x0000008008077824 */ /* 0x000fe200078e00ff */
[----:B------:R-:W-:Y:S01]  /*2ee0*/  SHF.R.S32.HI R117, RZ, 0x1f, R0 ;  /* 0x0000001fff757819 */ /* 0x000fe20000011400 */
[----:B------:R-:W-:Y:S01]  /*2ef0*/  IMAD.IADD R121, R103, 0x1, R121 ;  /* 0x0000000167797824 */ /* 0x000fe200078e0279 */
[----:B------:R-:W-:Y:S01]  /*2f00*/  SHF.R.S32.HI R108, RZ, 0x1f, R21 ;  /* 0x0000001fff6c7819 */ /* 0x000fe20000011415 */
[----:B------:R-:W-:Y:S01]  /*2f10*/  IMAD.IADD R8, R107, 0x1, R13 ;  /* 0x000000016b087824 */ /* 0x000fe200078e020d */
[----:B------:R-:W-:Y:S01]  /*2f20*/  SHF.R.S32.HI R95, RZ, 0x1f, R25 ;  /* 0x0000001fff5f7819 */ /* 0x000fe20000011419 */
[----:B------:R-:W-:Y:S01]  /*2f30*/  IMAD.IADD R9, R13, 0x1, R105 ;  /* 0x000000010d097824 */ /* 0x000fe200078e0269 */
[----:B------:R-:W-:Y:S01]  /*2f40*/  SHF.R.S32.HI R27, RZ, 0x1f, R26 ;  /* 0x0000001fff1b7819 */ /* 0x000fe2000001141a */
[----:B------:R-:W-:Y:S01]  /*2f50*/  IMAD.IADD R10, R99, 0x1, R15 ;  /* 0x00000001630a7824 */ /* 0x000fe200078e020f */
[----:B------:R-:W-:Y:S01]  /*2f60*/  LOP3.LUT R28, R28, 0x1, RZ, 0xc0, !PT ;  /* 0x000000011c1c7812 */ /* 0x000fe200078ec0ff */
[----:B------:R-:W-:Y:S01]  /*2f70*/  IMAD.IADD R20, R15, 0x1, R97 ;  /* 0x000000010f147824 */ /* 0x000fe200078e0261 */
[----:B------:R-:W-:-:S02]  /*2f80*/  LOP3.LUT R29, R11, 0x2, RZ, 0xc0, !PT ;  /* 0x000000020b1d7812 */ /* 0x000fc400078ec0ff */
[C---:B------:R-:W-:Y:S02]  /*2f90*/  LOP3.LUT R30, R11.reuse, 0x4, RZ, 0xc0, !PT ;  /* 0x000000040b1e7812 */ /* 0x040fe400078ec0ff */
[C---:B------:R-:W-:Y:S02]  /*2fa0*/  LOP3.LUT R31, R11.reuse, 0x8, RZ, 0xc0, !PT ;  /* 0x000000080b1f7812 */ /* 0x040fe400078ec0ff */
[C---:B------:R-:W-:Y:S02]  /*2fb0*/  LOP3.LUT R32, R11.reuse, 0x10, RZ, 0xc0, !PT ;  /* 0x000000100b207812 */ /* 0x040fe400078ec0ff */
[----:B------:R-:W-:Y:S01]  /*2fc0*/  LOP3.LUT R33, R11, 0x20, RZ, 0xc0, !PT ;  /* 0x000000200b217812 */ /* 0x000fe200078ec0ff */
[----:B------:R-:W-:Y:S06]  /*2fd0*/  @!P6 BAR.SYNC.DEFER_BLOCKING 0x9, 0x100 ;  /* 0x024400000000eb1d */ /* 0x000fec0000010000 */
.L_x_4391:
[----:B------:R-:W2:Y:S01]  /*2fe0*/  LDL R40, [R1+0x44] ;  /* 0x0000440001287983 */ /* 0x000ea20000100800 */
[----:B0-----:R-:W0:Y:S03]  /*2ff0*/  LDC R36, c[0x0][0x430] ;  /* 0x00010c00ff247b82 */ /* 0x001e260000000800 */
[----:B------:R-:W3:Y:S01]  /*3000*/  LDL.LU R38, [R1+0x8] ;  /* 0x0000080001267983 */ /* 0x000ee20000300800 */
[----:B------:R-:W-:-:S04]  /*3010*/  VIADD R24, R24, 0xffffffff ;  /* 0xffffffff18187836 */ /* 0x000fc80000000000 */
[----:B------:R-:W-:Y:S01]  /*3020*/  IMAD R15, R24, 0xa0, R109 ;  /* 0x000000a0180f7824 */ /* 0x000fe200078e026d */
[----:B------:R-:W1:Y:S04]  /*3030*/  LDC R113, c[0x0][0x3f4] ;  /* 0x0000fd00ff717b82 */ /* 0x000e680000000800 */
[----:B------:R-:W-:-:S05]  /*3040*/  IADD3 R39, R118, R15, RZ ;  /* 0x0000000f76277210 */ /* 0x000fca0007ffe0ff */
[----:B------:R-:W-:Y:S01]  /*3050*/  IMAD.MOV.U32 R11, RZ, RZ, R39 ;  /* 0x000000ffff0b7224 */ /* 0x000fe200078e0027 */
[----:B0-----:R-:W-:-:S13]  /*3060*/  ISETP.NE.AND P2, PT, R36, 0x1, PT ;  /* 0x000000012400780c */ /* 0x001fda0003f45270 */
[----:B------:R-:W0:Y:S08]  /*3070*/  @P2 LDC R12, c[0x0][0x434] ;  /* 0x00010d00ff0c2b82 */ /* 0x000e300000000800 */
[----:B----4-:R-:W4:Y:S01]  /*3080*/  @P2 LDC R13, c[0x0][0x438] ;  /* 0x00010e00ff0d2b82 */ /* 0x010f220000000800 */
[----:B0-----:R-:W-:-:S05]  /*3090*/  @P2 IMAD.HI.U32 R12, R39, R12, RZ ;  /* 0x0000000c270c2227 */ /* 0x001fca00078e00ff */
[----:B----4-:R-:W-:Y:S02]  /*30a0*/  @P2 SHF.R.U32.HI R11, RZ, R13, R12 ;  /* 0x0000000dff0b2219 */ /* 0x010fe4000001160c */
[----:B------:R-:W-:-:S04]  /*30b0*/  ISETP.GE.AND P2, PT, R15, R2, PT ;  /* 0x000000020f00720c */ /* 0x000fc80003f46270 */
[----:B------:R-:W-:-:S13]  /*30c0*/  ISETP.GT.OR P2, PT, R109, 0x9f, P2 ;  /* 0x0000009f6d00780c */ /* 0x000fda0001744670 */
[----:B------:R-:W0:Y:S01]  /*30d0*/  @!P2 LDC.64 R14, c[0x0][0x428] ;  /* 0x00010a00ff0eab82 */ /* 0x000e220000000a00 */
[----:B------:R-:W-:-:S07]  /*30e0*/  @!P2 SHF.R.S32.HI R35, RZ, 0x1f, R11 ;  /* 0x0000001fff23a819 */ /* 0x000fce000001140b */
[----:B------:R-:W4:Y:S01]  /*30f0*/  @!P2 LDC.64 R12, c[0x0][0x418] ;  /* 0x00010600ff0cab82 */ /* 0x000f220000000a00 */
[----:B0-----:R-:W-:-:S04]  /*3100*/  @!P2 IMAD R34, R117, R14, RZ ;  /* 0x0000000e7522a224 */ /* 0x001fc800078e02ff */
[----:B------:R-:W-:Y:S02]  /*3110*/  @!P2 IMAD R37, R0, R15, R34 ;  /* 0x0000000f0025a224 */ /* 0x000fe400078e0222 */
[----:B------:R-:W-:-:S04]  /*3120*/  @!P2 IMAD.MOV.U32 R34, RZ, RZ, R11 ;  /* 0x000000ffff22a224 */ /* 0x000fc800078e000b */
[----:B------:R-:W-:-:S04]  /*3130*/  @!P2 IMAD.WIDE.U32 R14, R0, R14, R34 ;  /* 0x0000000e000ea225 */ /* 0x000fc800078e0022 */
[----:B------:R-:W-:Y:S01]  /*3140*/  @!P2 IMAD.IADD R15, R15, 0x1, R37 ;  /* 0x000000010f0fa824 */ /* 0x000fe200078e0225 */
[----:B----4-:R-:W-:Y:S01]  /*3150*/  @!P2 LEA R12, P3, R14, R12, 0x2 ;  /* 0x0000000c0e0ca211 */ /* 0x010fe200078610ff */
[----:B------:R-:W-:-:S03]  /*3160*/  IMAD.MOV.U32 R34, RZ, RZ, RZ ;  /* 0x000000ffff227224 */ /* 0x000fc600078e00ff */
[----:B------:R-:W-:-:S05]  /*3170*/  @!P2 LEA.HI.X R13, R14, R13, R15, 0x2, P3 ;  /* 0x0000000d0e0da211 */ /* 0x000fca00018f140f */
[----:B-----5:R0:W5:Y:S01]  /*3180*/  @!P2 LDG.E R34, desc[UR50][R12.64] ;  /* 0x000000320c22a981 */ /* 0x020162000c1e1900 */
[----:B------:R-:W-:Y:S01]  /*3190*/  ISETP.GT.AND P2, PT, R24, R115, PT ;  /* 0x000000731800720c */ /* 0x000fe20003f44270 */
[----:B------:R-:W-:Y:S01]  /*31a0*/  IMAD.MOV R35, RZ, RZ, -R11 ;  /* 0x000000ffff237224 */ /* 0x000fe200078e0a0b */
[----:B------:R-:W-:Y:S01]  /*31b0*/  LOP3.LUT P4, RZ, R116, 0x2, RZ, 0xc0, !PT ;  /* 0x0000000274ff7812 */ /* 0x000fe2000788c0ff */
[----:B------:R-:W-:Y:S05]  /*31c0*/  YIELD ;  /* 0x0000000000007946 */ /* 0x000fea0003800000 */
[----:B------:R-:W-:Y:S01]  /*31d0*/  BSSY B0, `(.L_x_4286) ;  /* 0x0000d9e000007945 */ /* 0x000fe20003800000 */
[----:B------:R-:W-:-:S02]  /*31e0*/  IMAD R35, R36, R35, R39 ;  /* 0x0000002324237224 */ /* 0x000fc400078e0227 */
[----:B--2---:R-:W-:Y:S01]  /*31f0*/  IMAD R11, R19, 0x7800, R40 ;  /* 0x00007800130b7824 */ /* 0x004fe200078e0228 */
[----:B---3--:R-:W-:-:S03]  /*3200*/  LOP3.LUT R38, R38, 0xfffffffd, RZ, 0xc0, !PT ;  /* 0xfffffffd26267812 */ /* 0x008fc600078ec0ff */
[----:B------:R-:W-:Y:S01]  /*3210*/  IMAD.IADD R88, R18, 0x1, R11 ;  /* 0x0000000112587824 */ /* 0x000fe200078e020b */
[C---:B------:R-:W-:Y:S01]  /*3220*/  IADD3 R89, R11.reuse, 0x20, RZ ;  /* 0x000000200b597810 */ /* 0x040fe20007ffe0ff */
[----:B------:R-:W-:Y:S01]  /*3230*/  @P4 VIADD R89, R11, 0xffffffe0 ;  /* 0xffffffe00b594836 */ /* 0x000fe20000000000 */
[----:B------:R-:W-:Y:S02]  /*3240*/  @P2 LOP3.LUT R38, R38, 0x2, RZ, 0xfc, !PT ;  /* 0x0000000226262812 */ /* 0x000fe400078efcff */
[----:B-1----:R-:W-:Y:S01]  /*3250*/  ISETP.GE.AND P2, PT, R113, 0x1, PT ;  /* 0x000000017100780c */ /* 0x002fe20003f46270 */
[----:B------:R-:W-:Y:S02]  /*3260*/  IMAD.IADD R89, R18, 0x1, R89 ;  /* 0x0000000112597824 */ /* 0x000fe400078e0259 */
[----:B------:R0:W-:Y:S10]  /*3270*/  STL [R1+0x8], R38 ;  /* 0x0000082601007387 */ /* 0x0001f40000100800 */
[----:B0-----:R-:W-:Y:S05]  /*3280*/  @!P2 BRA `(.L_x_4287) ;  /* 0x000000d0006ca947 */ /* 0x001fea0003800000 */
[----:B------:R-:W-:Y:S01]  /*3290*/  SHF.R.S32.HI R90, RZ, 0x1f, R35 ;  /* 0x0000001fff5a7819 */ /* 0x000fe20000011423 */
[----:B------:R-:W-:Y:S01]  /*32a0*/  ULDC.64 UR4, c[0x0][0x300] ;  /* 0x0000c00000047ab9 */ /* 0x000fe20000000a00 */
[----:B-----5:R-:W-:Y:S01]  /*32b0*/  SHF.R.S32.HI R91, RZ, 0x1f, R34 ;  /* 0x0000001fff5b7819 */ /* 0x020fe20000011422 */
[----:B------:R-:W-:Y:S01]  /*32c0*/  IMAD.WIDE.U32 R12, R35, UR4, RZ ;  /* 0x00000004230c7c25 */ /* 0x000fe2000f8e00ff */
[----:B------:R-:W-:-:S03]  /*32d0*/  ULDC.64 UR6, c[0x0][0x2e8] ;  /* 0x0000ba0000067ab9 */ /* 0x000fc60000000a00 */
[----:B------:R-:W-:Y:S02]  /*32e0*/  IMAD R14, R90, UR4, RZ ;  /* 0x000000045a0e7c24 */ /* 0x000fe4000f8e02ff */
[----:B------:R-:W-:Y:S02]  /*32f0*/  IMAD R92, R24, -0xa0, R2 ;  /* 0xffffff60185c7824 */ /* 0x000fe400078e0202 */
[----:B------:R-:W-:Y:S01]  /*3300*/  IMAD R11, R35, UR5, R14 ;  /* 0x00000005230b7c24 */ /* 0x000fe2000f8e020e */
[----:B------:R-:W-:Y:S02]  /*3310*/  ULDC.64 UR4, c[0x0][0x310] ;  /* 0x0000c40000047ab9 */ /* 0x000fe40000000a00 */
[----:B------:R-:W-:Y:S01]  /*3320*/  IMAD R15, R91, UR4, RZ ;  /* 0x000000045b0f7c24 */ /* 0x000fe2000f8e02ff */
[----:B------:R-:W-:Y:S01]  /*3330*/  VIMNMX R92, R92, 0xa0, PT ;  /* 0x000000a05c5c7848 */ /* 0x000fe20003fe0100 */
[----:B------:R-:W-:Y:S01]  /*3340*/  IMAD.IADD R13, R13, 0x1, R11 ;  /* 0x000000010d0d7824 */ /* 0x000fe200078e020b */
[----:B------:R-:W-:Y:S01]  /*3350*/  SHF.R.S32.HI R11, RZ, 0x1f, R24 ;  /* 0x0000001fff0b7819 */ /* 0x000fe20000011418 */
[----:B------:R-:W-:-:S02]  /*3360*/  IMAD R15, R34, UR5, R15 ;  /* 0x00000005220f7c24 */ /* 0x000fc4000f8e020f */
[----:B------:R-:W-:Y:S01]  /*3370*/  IMAD.WIDE.U32 R12, R34, UR4, R12 ;  /* 0x00000004220c7c25 */ /* 0x000fe2000f8e000c */
[----:B------:R-:W-:-:S03]  /*3380*/  ULDC.64 UR4, c[0x0][0x308] ;  /* 0x0000c20000047ab9 */ /* 0x000fc60000000a00 */
[----:B------:R-:W-:Y:S02]  /*3390*/  IMAD.IADD R13, R13, 0x1, R15 ;  /* 0x000000010d0d7824 */ /* 0x000fe400078e020f */
[----:B------:R-:W-:-:S04]  /*33a0*/  IMAD.WIDE.U32 R14, R102, R24, RZ ;  /* 0x00000018660e7225 */ /* 0x000fc800078e00ff */
[----:B------:R-:W-:Y:S01]  /*33b0*/  IMAD.WIDE.U32 R12, R223, UR4, R12 ;  /* 0x00000004df0c7c25 */ /* 0x000fe2000f8e000c */
[----:B------:R-:W-:-:S03]  /*33c0*/  ULDC.U8 UR4, c[0x0][0x410] ;  /* 0x0001040000047ab9 */ /* 0x000fc60000000000 */
[----:B------:R-:W-:Y:S01]  /*33d0*/  IMAD R119, R223, UR5, R13 ;  /* 0x00000005df777c24 */ /* 0x000fe2000f8e020d */
[----:B------:R-:W-:Y:S01]  /*33e0*/  IADD3 R120, P2, R12, UR6, RZ ;  /* 0x000000060c787c10 */ /* 0x000fe2000ff5e0ff */
[-C--:B------:R-:W-:Y:S02]  /*33f0*/  IMAD R12, R121, R24.reuse, RZ ;  /* 0x00000018790c7224 */ /* 0x080fe400078e02ff */
[----:B------:R-:W-:Y:S01]  /*3400*/  IMAD R13, R122, R24, RZ ;  /* 0x000000187a0d7224 */ /* 0x000fe200078e02ff */
[----:B------:R-:W-:Y:S01]  /*3410*/  IADD3.X R119, R119, UR7, RZ, P2, !PT ;  /* 0x0000000777777c10 */ /* 0x000fe200097fe4ff */
[C---:B------:R-:W-:Y:S01]  /*3420*/  IMAD R37, R11.reuse, R102, R12 ;  /* 0x000000660b257224 */ /* 0x040fe200078e020c */
[----:B------:R-:W-:Y:S01]  /*3430*/  ISETP.NE.AND P2, PT, RZ, UR4, PT ;  /* 0x00000004ff007c0c */ /* 0x000fe2000bf45270 */
[----:B------:R-:W-:Y:S02]  /*3440*/  IMAD R39, R11, R100, R13 ;  /* 0x000000640b277224 */ /* 0x000fe400078e020d */
[----:B------:R-:W-:Y:S01]  /*3450*/  IMAD.WIDE.U32 R12, R100, R24, RZ ;  /* 0x00000018640c7225 */ /* 0x000fe200078e00ff */
[----:B------:R-:W-:-:S03]  /*3460*/  IADD3 R11, R15, R37, RZ ;  /* 0x000000250f0b7210 */ /* 0x000fc60007ffe0ff */
[----:B------:R-:W-:-:S06]  /*3470*/  IMAD.IADD R86, R13, 0x1, R39 ;  /* 0x000000010d567824 */ /* 0x000fcc00078e0227 */
[----:B------:R-:W-:Y:S05]  /*3480*/  @!P2 BRA `(.L_x_4288) ;  /* 0x000000640088a947 */ /* 0x000fea0003800000 */
[----:B------:R0:W5:Y:S04]  /*3490*/  LDL R94, [R1+0xc] ;  /* 0x00000c00015e7983 */ /* 0x0001680000100800 */
[----:B------:R0:W5:Y:S04]  /*34a0*/  LDL R93, [R1+0x14] ;  /* 0x00001400015d7983 */ /* 0x0001680000100800 */
[----:B------:R0:W5:Y:S01]  /*34b0*/  LDL R87, [R1+0x18] ;  /* 0x0000180001577983 */ /* 0x0001620000100800 */
[----:B------:R-:W-:Y:S01]  /*34c0*/  BSSY B1, `(.L_x_4289) ;  /* 0x0000046000017945 */ /* 0x000fe20003800000 */
[----:B------:R-:W-:-:S02]  /*34d0*/  CS2R R36, SRZ ;  /* 0x0000000000247805 */ /* 0x000fc4000001ff00 */
[----:B------:R-:W-:Y:S01]  /*34e0*/  CS2R R60, SRZ ;  /* 0x00000000003c7805 */ /* 0x000fe2000001ff00 */
[----:B------:R-:W1:Y:S01]  /*34f0*/  S2R R50, SR_TID.X ;  /* 0x0000000000327919 */ /* 0x000e620000002100 */
        /* <DEDUP_REMOVED lines=21> */
[C---:B-1----:R-:W-:Y:S02]  /*3650*/  VIADD R85, R50.reuse, 0xffffff80 ;  /* 0xffffff8032557836 */ /* 0x042fe40000000000 */
[----:B------:R-:W-:Y:S01]  /*3660*/  VIADD R84, R50, 0xffffff80 ;  /* 0xffffff8032547836 */ /* 0x000fe20000000000 */
[----:B------:R-:W-:-:S04]  /*3670*/  CS2R R50, SRZ ;  /* 0x0000000000327805 */ /* 0x000fc8000001ff00 */
[----:B------:R-:W-:-:S04]  /*3680*/  LEA.HI R84, R84, R85, RZ, 0x1 ;  /* 0x0000005554547211 */ /* 0x000fc800078f08ff */
[----:B------:R-:W-:-:S04]  /*3690*/  SHF.R.S32.HI R84, RZ, 0x1, R84 ;  /* 0x00000001ff547819 */ /* 0x000fc80000011454 */
[----:B------:R-:W-:-:S13]  /*36a0*/  ISETP.GE.AND P3, PT, R84, R92, PT ;  /* 0x0000005c5400720c */ /* 0x000fda0003f66270 */
[----:B0-----:R-:W-:Y:S05]  /*36b0*/  @P3 BRA `(.L_x_4290) ;  /* 0x0000000000983947 */ /* 0x001fea0003800000 */
[----:B------:R-:W2:Y:S01]  /*36c0*/  LDL R134, [R1+0x10] ;  /* 0x0000100001867983 */ /* 0x000ea20000100800 */
[----:B------:R-:W-:-:S03]  /*36d0*/  ULDC.64 UR4, c[0x0][0x3e8] ;  /* 0x0000fa0000047ab9 */ /* 0x000fc60000000a00 */
[----:B------:R-:W3:Y:S01]  /*36e0*/  LDL R133, [R1+0x1c] ;  /* 0x00001c0001857983 */ /* 0x000ee20000100800 */
[----:B------:R-:W-:Y:S02]  /*36f0*/  IADD3 R62, P2, P4, R106, UR4, R14 ;  /* 0x000000046a3e7c10 */ /* 0x000fe4000fc5e00e */
[----:B------:R-:W-:Y:S02]  /*3700*/  CS2R R80, SRZ ;  /* 0x0000000000507805 */ /* 0x000fe4000001ff00 */
        /* <DEDUP_REMOVED lines=8> */
[----:B------:R-:W5:Y:S04]  /*3790*/  @!P2 LDG.E.64 R80, desc[UR50][R62.64] ;  /* 0x000000323e50a981 */ /* 0x000f68000c1e1b00 */
[----:B------:R-:W5:Y:S02]  /*37a0*/  @!P2 LDG.E.64 R82, desc[UR50][R84.64] ;  /* 0x000000325452a981 */ /* 0x000f64000c1e1b00 */
[----:B-----5:R-:W-:Y:S02]  /*37b0*/  ISETP.GE.AND P2, PT, R94, R113, PT ;  /* 0x000000715e00720c */ /* 0x020fe40003f46270 */
[----:B------:R-:W-:Y:S02]  /*37c0*/  CS2R R72, SRZ ;  /* 0x0000000000487805 */ /* 0x000fe4000001ff00 */
[----:B------:R-:W-:-:S09]  /*37d0*/  CS2R R74, SRZ ;  /* 0x00000000004a7805 */ /* 0x000fd2000001ff00 */
[----:B------:R-:W5:Y:S04]  /*37e0*/  @!P2 LDG.E.64 R76, desc[UR50][R62.64+0x10] ;  /* 0x000010323e4ca981 */ /* 0x000f68000c1e1b00 */
[----:B------:R-:W5:Y:S01]  /*37f0*/  @!P2 LDG.E.64 R78, desc[UR50][R84.64+0x10] ;  /* 0x00001032544ea981 */ /* 0x000f62000c1e1b00 */
[----:B------:R-:W-:Y:S02]  /*3800*/  ISETP.GE.AND P2, PT, R93, R113, PT ;  /* 0x000000715d00720c */ /* 0x000fe40003f46270 */
        /* <DEDUP_REMOVED lines=9> */
[----:B------:R-:W-:Y:S02]  /*38a0*/  CS2R R60, SRZ ;  /* 0x00000000003c7805 */ /* 0x000fe4000001ff00 */
[----:B--2---:R-:W-:-:S13]  /*38b0*/  ISETP.GE.AND P2, PT, R134, R113, PT ;  /* 0x000000718600720c */ /* 0x004fda0003f46270 */
[----:B------:R-:W5:Y:S04]  /*38c0*/  @!P2 LDG.E.64 R64, desc[UR50][R62.64+0x40] ;  /* 0x000040323e40a981 */ /* 0x000f68000c1e1b00 */
[----:B------:R-:W5:Y:S01]  /*38d0*/  @!P2 LDG.E.64 R66, desc[UR50][R84.64+0x40] ;  /* 0x000040325442a981 */ /* 0x000f62000c1e1b00 */
[----:B---3--:R-:W-:-:S13]  /*38e0*/  ISETP.GE.AND P2, PT, R133, R113, PT ;  /* 0x000000718500720c */ /* 0x008fda0003f46270 */
[----:B------:R0:W5:Y:S02]  /*38f0*/  @!P2 LDG.E.64 R60, desc[UR50][R62.64+0x50] ;  /* 0x000050323e3ca981 */ /* 0x000164000c1e1b00 */
[----:B0-----:R-:W-:-:S06]  /*3900*/  CS2R R62, SRZ ;  /* 0x00000000003e7805 */ /* 0x001fcc000001ff00 */
[----:B------:R0:W5:Y:S02]  /*3910*/  @!P2 LDG.E.64 R62, desc[UR50][R84.64+0x50] ;  /* 0x00005032543ea981 */ /* 0x000164000c1e1b00 */
.L_x_4290:
[----:B------:R-:W-:Y:S05]  /*3920*/  BSYNC B1 ;  /* 0x0000000000017941 */ /* 0x000fea0003800000 */
.L_x_4289:
[----:B0-----:R-:W0:Y:S01]  /*3930*/  S2R R84, SR_TID.X ;  /* 0x0000000000547919 */ /* 0x001e220000002100 */
[----:B------:R-:W-:Y:S01]  /*3940*/  BSSY B1, `(.L_x_4291) ;  /* 0x0000032000017945 */ /* 0x000fe20003800000 */
[C---:B0-----:R-:W-:Y:S02]  /*3950*/  VIADD R85, R84.reuse, 0xffffff80 ;  /* 0xffffff8054557836 */ /* 0x041fe40000000000 */
[----:B------:R-:W-:-:S05]  /*3960*/  VIADD R84, R84, 0xffffff80 ;  /* 0xffffff8054547836 */ /* 0x000fca0000000000 */
[----:B------:R-:W-:-:S04]  /*3970*/  LEA.HI R84, R84, R85, RZ, 0x1 ;  /* 0x0000005554547211 */ /* 0x000fc800078f08ff */
[----:B------:R-:W-:-:S04]  /*3980*/  SHF.R.S32.HI R84, RZ, 0x1, R84 ;  /* 0x00000001ff547819 */ /* 0x000fc80000011454 */
[----:B------:R-:W-:-:S04]  /*3990*/  IADD3 R84, R84, 0x80, RZ ;  /* 0x0000008054547810 */ /* 0x000fc80007ffe0ff */
[----:B------:R-:W-:-:S13]  /*39a0*/  ISETP.GE.AND P4, PT, R84, R92, PT ;  /* 0x0000005c5400720c */ /* 0x000fda0003f86270 */
[----:B------:R-:W-:Y:S05]  /*39b0*/  @P4 BRA `(.L_x_4292) ;  /* 0x0000000000a84947 */ /* 0x000fea0003800000 */
[----:B------:R-:W2:Y:S04]  /*39c0*/  LDL R85, [R1+0x10] ;  /* 0x0000100001557983 */ /* 0x000ea80000100800 */
[----:B------:R-:W3:Y:S01]  /*39d0*/  LDL R84, [R1+0x1c] ;  /* 0x00001c0001547983 */ /* 0x000ee20000100800 */
[----:B------:R-:W-:Y:S01]  /*39e0*/  IADD3 R14, P2, P5, R106, R14, R5 ;  /* 0x0000000e6a0e7210 */ /* 0x000fe20007d5e005 */
[----:B------:R-:W-:-:S03]  /*39f0*/  ULDC.64 UR4, c[0x0][0x3e8] ;  /* 0x0000fa0000047ab9 */ /* 0x000fc60000000a00 */
        /* <DEDUP_REMOVED lines=10> */
[----:B------:R-:W-:Y:S02]  /*3aa0*/  CS2R R58, SRZ ;  /* 0x00000000003a7805 */ /* 0x000fe4000001ff00 */
[----:B------:R-:W-:Y:S02]  /*3ab0*/  CS2R R52, SRZ ;  /* 0x0000000000347805 */ /* 0x000fe4000001ff00 */
[----:B------:R-:W-:-:S05]  /*3ac0*/  CS2R R54, SRZ ;  /* 0x0000000000367805 */ /* 0x000fca000001ff00 */
[----:B------:R0:W5:Y:S04]  /*3ad0*/  @!P2 LDG.E.64 R56, desc[UR50][R14.64] ;  /* 0x000000320e38a981 */ /* 0x000168000c1e1b00 */
[----:B------:R0:W5:Y:S02]  /*3ae0*/  @!P2 LDG.E.64 R58, desc[UR50][R12.64] ;  /* 0x000000320c3aa981 */ /* 0x000164000c1e1b00 */
[----:B-----5:R-:W-:Y:S02]  /*3af0*/  ISETP.GE.AND P2, PT, R94, R113, PT ;  /* 0x000000715e00720c */ /* 0x020fe40003f46270 */
[----:B------:R-:W-:Y:S02]  /*3b00*/  CS2R R48, SRZ ;  /* 0x0000000000307805 */ /* 0x000fe4000001ff00 */
[----:B------:R-:W-:-:S09]  /*3b10*/  CS2R R50, SRZ ;  /* 0x0000000000327805 */ /* 0x000fd2000001ff00 */
[----:B------:R0:W5:Y:S04]  /*3b20*/  @!P2 LDG.E.64 R52, desc[UR50][R14.64+0x10] ;  /* 0x000010320e34a981 */ /* 0x000168000c1e1b00 */
[----:B------:R0:W5:Y:S01]  /*3b30*/  @!P2 LDG.E.64 R54, desc[UR50][R12.64+0x10] ;  /* 0x000010320c36a981 */ /* 0x000162000c1e1b00 */
[----:B------:R-:W-:Y:S02]  /*3b40*/  ISETP.GE.AND P2, PT, R93, R113, PT ;  /* 0x000000715d00720c */ /* 0x000fe40003f46270 */
        /* <DEDUP_REMOVED lines=9> */
[----:B------:R-:W-:Y:S02]  /*3be0*/  CS2R R36, SRZ ;  /* 0x0000000000247805 */ /* 0x000fe4000001ff00 */
[----:B------:R-:W-:Y:S02]  /*3bf0*/  CS2R R38, SRZ ;  /* 0x0000000000267805 */ /* 0x000fe4000001ff00 */
[----:B--2---:R-:W-:-:S13]  /*3c00*/  ISETP.GE.AND P2, PT, R85, R113, PT ;  /* 0x000000715500720c */ /* 0x004fda0003f46270 */
[----:B------:R0:W5:Y:S04]  /*3c10*/  @!P2 LDG.E.64 R40, desc[UR50][R14.64+0x40] ;  /* 0x000040320e28a981 */ /* 0x000168000c1e1b00 */
[----:B------:R0:W5:Y:S01]  /*3c20*/  @!P2 LDG.E.64 R42, desc[UR50][R12.64+0x40] ;  /* 0x000040320c2aa981 */ /* 0x000162000c1e1b00 */
[----:B---3--:R-:W-:-:S13]  /*3c30*/  ISETP.GE.AND P2, PT, R84, R113, PT ;  /* 0x000000715400720c */ /* 0x008fda0003f46270 */
[----:B------:R0:W5:Y:S04]  /*3c40*/  @!P2 LDG.E.64 R36, desc[UR50][R14.64+0x50] ;  /* 0x000050320e24a981 */ /* 0x000168000c1e1b00 */
[----:B------:R0:W5:Y:S02]  /*3c50*/  @!P2 LDG.E.64 R38, desc[UR50][R12.64+0x50] ;  /* 0x000050320c26a981 */ /* 0x000164000c1e1b00 */
.L_x_4292:
[----:B------:R-:W-:Y:S05]  /*3c60*/  BSYNC B1 ;  /* 0x0000000000017941 */ /* 0x000fea0003800000 */
.L_x_4291:
[----:B------:R-:W-:Y:S01]  /*3c70*/  UISETP.NE.AND UP0, UPT, UR49, 0x3, UPT ;  /* 0x000000033100788c */ /* 0x000fe2000bf05270 */
[----:B-----5:R-:W-:Y:S01]  /*3c80*/  IMAD.MOV.U32 R142, RZ, RZ, R60 ;  /* 0x000000ffff8e7224 */ /* 0x020fe200078e003c */
[----:B------:R-:W-:Y:S01]  /*3c90*/  MOV R154, R80 ;  /* 0x00000050009a7202 */ /* 0x000fe20000000f00 */
[----:B------:R-:W-:Y:S01]  /*3ca0*/  IMAD.MOV.U32 R146, RZ, RZ, R64 ;  /* 0x000000ffff927224 */ /* 0x000fe200078e0040 */
[----:B------:R-:W-:Y:S01]  /*3cb0*/  MOV R155, R82 ;  /* 0x00000052009b7202 */ /* 0x000fe20000000f00 */
[----:B------:R-:W-:Y:S01]  /*3cc0*/  IMAD.MOV.U32 R148, RZ, RZ, R68 ;  /* 0x000000ffff947224 */ /* 0x000fe200078e0044 */
[----:B------:R-:W-:Y:S01]  /*3cd0*/  PLOP3.LUT P2, PT, PT, PT, UP0, 0x80, 0x0 ;  /* 0x000000000000781c */ /* 0x000fe20003f4f008 */
        /* <DEDUP_REMOVED lines=19> */
[----:B------:R-:W-:Y:S06]  /*3e10*/  @!P2 BRA `(.L_x_4293) ;  /* 0x000000000004a947 */ /* 0x000fec0003800000 */
[----:B------:R-:W-:Y:S01]  /*3e20*/  BPT.TRAP 0x1 ;  /* 0x000000040000795c */ /* 0x000fe20000300000 */
.L_x_4293:
[----:B------:R-:W2:Y:S01]  /*3e30*/  LDL R11, [R1+0x4] ;  /* 0x00000400010b7983 */ /* 0x000ea20000100800 */
[----:B------:R-:W-:Y:S01]  /*3e40*/  IMAD R93, R19, 0x8, R18 ;  /* 0x00000008135d7824 */ /* 0x000fe200078e0212 */
[----:B------:R-:W-:Y:S01]  /*3e50*/  BSSY B1, `(.L_x_4294) ;  /* 0x0000004000017945 */ /* 0x000fe20003800000 */
[----:B--2---:R-:W-:-:S04]  /*3e60*/  SHF.L.U32 R94, R11, 0x1f, RZ ;  /* 0x0000001f0b5e7819 */ /* 0x004fc800000006ff */
[----:B------:R-:W1:Y:S02]  /*3e70*/  SYNCS.PHASECHK.TRANS64.TRYWAIT P5, [R93+URZ+0x33490], R94 ;  /* 0x0334905e5d0075a7 */ /* 0x000e6400080a017f */
[----:B-1----:R-:W-:Y:S05]  /*3e80*/  @!P5 BRA `(.L_x_4295) ;  /* 0x000002d00090d947 */ /* 0x002fea0003800000 */
.L_x_4632:
[----:B------:R-:W-:Y:S05]  /*3e90*/  BSYNC B1 ;  /* 0x0000000000017941 */ /* 0x000fea0003800000 */
.L_x_4294:
[----:B------:R-:W-:-:S03]  /*3ea0*/  UMOV UR4, 0xffffffff ;  /* 0xffffffff00047882 */ /* 0x000fc60000000000 */
[----:B------:R-:W-:Y:S05]  /*3eb0*/  BRA.DIV UR4, `(.L_x_4296) ;  /* 0x000002d204987947 */ /* 0x000fea000b800000 */
[----:B------:R2:W3:Y:S04]  /*3ec0*/  SHFL.IDX PT, R145, R119, RZ, 0x1e1f ;  /* 0x001e1fff77917589 */ /* 0x0004e800000e0000 */
[----:B------:R2:W4:Y:S02]  /*3ed0*/  SHFL.IDX PT, R11, R120, RZ, 0x1e1f ;  /* 0x001e1fff780b7589 */ /* 0x00052400000e0000 */
.L_x_4636:
[----:B------:R-:W-:Y:S04]  /*3ee0*/  BSSY B1, `(.L_x_4297) ;  /* 0x00002e2000017945 */ /* 0x000fe80003800000 */
[----:B------:R-:W-:Y:S05]  /*3ef0*/  @P3 BRA `(.L_x_4298) ;  /* 0x0000002c00803947 */ /* 0x000fea0003800000 */
[----:B------:R-:W-:Y:S01]  /*3f00*/  ISETP.NE.AND P3, PT, R28, RZ, PT ;  /* 0x000000ff1c00720c */ /* 0x000fe20003f65270 */
[----:B------:R-:W-:-:S12]  /*3f10*/  BSSY B2, `(.L_x_4299) ;  /* 0x0000079000027945 */ /* 0x000fd80003800000 */
[----:B------:R-:W-:Y:S05]  /*3f20*/  @!P3 BRA `(.L_x_4300) ;  /* 0x0000000400dcb947 */ /* 0x000fea0003800000 */
        /* <DEDUP_REMOVED lines=12> */
[--C-:B------:R-:W-:Y:S01]  /*3ff0*/  SHF.R.U32.HI R80, RZ, 0x10, R83.reuse ;  /* 0x00000010ff507819 */ /* 0x100fe20000011653 */
[----:B------:R-:W-:Y:S01]  /*4000*/  IMAD.SHL.U32 R158, R158, 0x100, RZ ;  /* 0x000001009e9e7824 */ /* 0x000fe200078e00ff */
[----:B------:R-:W-:Y:S02]  /*4010*/  LOP3.LUT R159, R83, 0xff, RZ, 0xc0, !PT ;  /* 0x000000ff539f7812 */ /* 0x000fe400078ec0ff */
[----:B------:R-:W-:Y:S02]  /*4020*/  LOP3.LUT R81, R81, 0xff00, R156, 0xf8, !PT ;  /* 0x0000ff0051517812 */ /* 0x000fe400078ef89c */
[----:B------:R-:W-:Y:S02]  /*4030*/  SHF.R.U32.HI R83, RZ, 0x18, R83 ;  /* 0x00000018ff537819 */ /* 0x000fe40000011653 */
[----:B------:R-:W-:Y:S02]  /*4040*/  LOP3.LUT R81, R81, 0xff0000, R82, 0xf8, !PT ;  /* 0x00ff000051517812 */ /* 0x000fe400078ef852 */
[----:B------:R-:W-:-:S02]  /*4050*/  PRMT R83, R83, 0x654, R159 ;  /* 0x0000065453537816 */ /* 0x000fc4000000009f */
[----:B------:R-:W-:Y:S02]  /*4060*/  F2FP.F16.E4M3.UNPACK_B R82, R155.H1 ;  /* 0x0000009bff52723e */ /* 0x000fe400030006ff */
        /* <DEDUP_REMOVED lines=22> */
[----:B------:R-:W-:Y:S01]  /*41d0*/  IMAD.U32 R13, R80, 0x10000, RZ ;  /* 0x00010000500d7824 */ /* 0x000fe200078e00ff */
[----:B------:R-:W-:Y:S02]  /*41e0*/  MOV R80, R15 ;  /* 0x0000000f00507202 */ /* 0x000fe40000000f00 */
        /* <DEDUP_REMOVED lines=15> */
[----:B------:R-:W-:Y:S02]  /*42e0*/  F2FP.F16.E4M3.UNPACK_B R82, R14 ;  /* 0x0000000eff52723e */ /* 0x000fe400020006ff */
        /* <DEDUP_REMOVED lines=10> */
[CC--:B------:R-:W-:Y:S01]  /*4390*/  FFMA.FTZ R160, R80.reuse, R15.reuse, -R160 ;  /* 0x0000000f50a07223 */ /* 0x0c0fe200000108a0 */
        /* <DEDUP_REMOVED lines=26> */
[C---:B------:R-:W-:Y:S01]  /*4540*/  FMUL.FTZ R156, R15.reuse, R159 ;  /* 0x0000009f0f9c7220 */ /* 0x040fe20000410000 */
[----:B------:R-:W-:Y:S01]  /*4550*/  F2FP.SATFINITE.E4M3.F32.PACK_AB_MERGE_C R157, R158, R157, R13 ;  /* 0x0000009d9e9d723e */ /* 0x000fe2000480700d */
[C---:B------:R-:W-:Y:S01]  /*4560*/  FMUL.FTZ R159, R82.reuse, R159 ;  /* 0x0000009f529f7220 */ /* 0x040fe20000410000 */
[----:B------:R-:W-:Y:S02]  /*4570*/  IMAD.MOV.U32 R13, RZ, RZ, R83 ;  /* 0x000000ffff0d7224 */ /* 0x000fe400078e0053 */
[-C--:B------:R-:W-:Y:S01]  /*4580*/  FFMA.FTZ R156, R82, R81.reuse, -R156 ;  /* 0x00000051529c7223 */ /* 0x080fe2000001089c */
        /* <DEDUP_REMOVED lines=13> */
.L_x_4302:
[----:B------:R-:W-:Y:S05]  /*4660*/  BSYNC B3 ;  /* 0x0000000000037941 */ /* 0x000fea0003800000 */
.L_x_4301:
[----:B----4-:R-:W-:-:S05]  /*4670*/  IADD3 R80, P3, R16, R11, RZ ;  /* 0x0000000b10507210 */ /* 0x010fca0007f7e0ff */
[----:B---3--:R-:W-:-:S05]  /*4680*/  IMAD.X R81, R145, 0x1, R17, P3 ;  /* 0x0000000191517824 */ /* 0x008fca00018e0611 */
[----:B0-----:R0:W-:Y:S03]  /*4690*/  ST.E.128 desc[UR50][R80.64], R12 ;  /* 0x0000000c50007985 */ /* 0x0011e6000c101d32 */
.L_x_4300:
[----:B------:R-:W-:Y:S05]  /*46a0*/  BSYNC B2 ;  /* 0x0000000000027941 */ /* 0x000fea0003800000 */
.L_x_4299:
[----:B------:R-:W-:Y:S01]  /*46b0*/  ISETP.NE.AND P3, PT, R29, RZ, PT ;  /* 0x000000ff1d00720c */ /* 0x000fe20003f65270 */
[----:B------:R-:W-:-:S12]  /*46c0*/  BSSY B2, `(.L_x_4303) ;  /* 0x000007b000027945 */ /* 0x000fd80003800000 */
[----:B------:R-:W-:Y:S05]  /*46d0*/  @!P3 BRA `(.L_x_4304) ;  /* 0x0000000400e4b947 */ /* 0x000fea0003800000 */
[----:B0-----:R-:W5:Y:S01]  /*46e0*/  LDL R80, [R1+0xc] ;  /* 0x00000c0001507983 */ /* 0x001f620000100800 */
[----:B------:R-:W-:Y:S03]  /*46f0*/  BSSY B3, `(.L_x_4305) ;  /* 0x0000073000037945 */ /* 0x000fe60003800000 */
[----:B------:R0:W0:Y:S01]  /*4700*/  LDS.128 R12, [R89+0x24200] ;  /* 0x02420000590c7984 */ /* 0x0000220000000c00 */
[----:B-----5:R-:W-:-:S13]  /*4710*/  ISETP.GE.AND P3, PT, R80, R113, PT ;  /* 0x000000715000720c */ /* 0x020fda0003f66270 */
[----:B0-----:R-:W-:Y:S05]  /*4720*/  @P3 BRA `(.L_x_4306) ;  /* 0x0000000400bc3947 */ /* 0x001fea0003800000 */
        /* <DEDUP_REMOVED lines=9> */
[----:B------:R-:W-:Y:S01]  /*47c0*/  SHF.R.U32.HI R82, RZ, 0x18, R79 ;  /* 0x00000018ff527819 */ /* 0x000fe2000001164f */
[----:B------:R-:W-:Y:S01]  /*47d0*/  IMAD.SHL.U32 R154, R154, 0x100, RZ ;  /* 0x000001009a9a7824 */ /* 0x000fe200078e00ff */
[----:B------:R-:W-:Y:S02]  /*47e0*/  LOP3.LUT R83, R79, 0xff, RZ, 0xc0, !PT ;  /* 0x000000ff4f537812 */ /* 0x000fe400078ec0ff */
[----:B------:R-:W-:Y:S02]  /*47f0*/  LOP3.LUT R77, R78, 0xff0000, R77, 0xf8, !PT ;  /* 0x00ff00004e4d7812 */ /* 0x000fe400078ef84d */
[----:B------:R-:W-:Y:S02]  /*4800*/  PRMT R82, R82, 0x654, R83 ;  /* 0x0000065452527816 */ /* 0x000fe40000000053 */
[----:B------:R-:W-:-:S02]  /*4810*/  F2FP.F16.E4M3.UNPACK_B R78, R152.H1 ;  /* 0x00000098ff4e723e */ /* 0x000fc400030006ff */
[----:B------:R-:W-:Y:S02]  /*4820*/  F2FP.F16.E4M3.UNPACK_B R80, R13 ;  /* 0x0000000dff50723e */ /* 0x000fe400020006ff */
[----:B------:R-:W-:Y:S02]  /*4830*/  SHF.R.U32.HI R76, RZ, 0x10, R79 ;  /* 0x00000010ff4c7819 */ /* 0x000fe4000001164f */
        /* <DEDUP_REMOVED lines=94> */
.L_x_4306:
[----:B------:R-:W-:Y:S05]  /*4e20*/  BSYNC B3 ;  /* 0x0000000000037941 */ /* 0x000fea0003800000 */
.L_x_4305:
[----:B------:R-:W-:-:S05]  /*4e30*/  IMAD.SHL.U32 R77, R226, 0x10, RZ ;  /* 0x00000010e24d7824 */ /* 0x000fca00078e00ff */
[----:B----4-:R-:W-:-:S04]  /*4e40*/  IADD3 R76, P3, R11, R77, RZ ;  /* 0x0000004d0b4c7210 */ /* 0x010fc80007f7e0ff */
[----:B---3--:R-:W-:-:S05]  /*4e50*/  LEA.HI.X.SX32 R77, R77, R145, 0x1, P3 ;  /* 0x000000914d4d7211 */ /* 0x008fca00018f0eff */
[----:B------:R0:W-:Y:S04]  /*4e60*/  ST.E.128 desc[UR50][R76.64], R12 ;  /* 0x0000000c4c007985 */ /* 0x0001e8000c101d32 */
.L_x_4304:
[----:B------:R-:W-:Y:S05]  /*4e70*/  BSYNC B2 ;  /* 0x0000000000027941 */ /* 0x000fea0003800000 */
.L_x_4303:
        /* <DEDUP_REMOVED lines=9> */
[--C-:B------:R-:W-:Y:S02]  /*4f10*/  SHF.R.U32.HI R74, RZ, 0x10, R73.reuse ;  /* 0x00000010ff4a7819 */ /* 0x100fe40000011649 */
[----:B------:R-:W-:Y:S01]  /*4f20*/  LOP3.LUT R77, R73, 0xff, RZ, 0xc0, !PT ;  /* 0x000000ff494d7812 */ /* 0x000fe200078ec0ff */
[----:B------:R-:W-:Y:S01]  /*4f30*/  IMAD.SHL.U32 R76, R76, 0x100, RZ ;  /* 0x000001004c4c7824 */ /* 0x000fe200078e00ff */
[----:B------:R-:W-:Y:S02]  /*4f40*/  SHF.R.U32.HI R73, RZ, 0x18, R73 ;  /* 0x00000018ff497819 */ /* 0x000fe40000011649 */
[----:B------:R-:W-:Y:S02]  /*4f50*/  SHF.R.U32.HI R78, RZ, 0x8, R75 ;  /* 0x00000008ff4e7819 */ /* 0x000fe4000001164b */
[----:B------:R-:W-:-:S02]  /*4f60*/  PRMT R73, R73, 0x654, R77 ;  /* 0x0000065449497816 */ /* 0x000fc4000000004d */
[--C-:B------:R-:W-:Y:S01]  /*4f70*/  SHF.R.U32.HI R72, RZ, 0x10, R75.reuse ;  /* 0x00000010ff487819 */ /* 0x100fe2000001164b */
[----:B------:R-:W-:Y:S01]  /*4f80*/  IMAD.SHL.U32 R78, R78, 0x100, RZ ;  /* 0x000001004e4e7824 */ /* 0x000fe200078e00ff */
[----:B------:R-:W-:Y:S02]  /*4f90*/  LOP3.LUT R79, R75, 0xff, RZ, 0xc0, !PT ;  /* 0x000000ff4b4f7812 */ /* 0x000fe400078ec0ff */
[----:B------:R-:W-:Y:S02]  /*4fa0*/  LOP3.LUT R73, R73, 0xff00, R76, 0xf8, !PT ;  /* 0x0000ff0049497812 */ /* 0x000fe400078ef84c */
[----:B------:R-:W-:Y:S02]  /*4fb0*/  SHF.L.U32 R74, R74, 0x10, RZ ;  /* 0x000000104a4a7819 */ /* 0x000fe400000006ff */
[----:B------:R-:W-:Y:S02]  /*4fc0*/  SHF.R.U32.HI R75, RZ, 0x18, R75 ;  /* 0x00000018ff4b7819 */ /* 0x000fe4000001164b */
[----:B------:R-:W-:-:S02]  /*4fd0*/  LOP3.LUT R73, R73, 0xff0000, R74, 0xf8, !PT ;  /* 0x00ff000049497812 */ /* 0x000fc400078ef84a */
[----:B------:R-:W-:Y:S02]  /*4fe0*/  PRMT R75, R75, 0x654, R79 ;  /* 0x000006544b4b7816 */ /* 0x000fe4000000004f */
[----:B------:R-:W-:Y:S02]  /*4ff0*/  F2FP.F16.E4M3.UNPACK_B R74, R151.H1 ;  /* 0x00000097ff4a723e */ /* 0x000fe400030006ff */
[----:B------:R-:W-:Y:S02]  /*5000*/  F2FP.F16.E4M3.UNPACK_B R76, R13 ;  /* 0x0000000dff4c723e */ /* 0x000fe400020006ff */
        /* <DEDUP_REMOVED lines=89> */
[----:B------:R-:W-:Y:S01]  /*55a0*/  FFMA.FTZ R73, R15, R150, -R73 ;  /* 0x000000960f497223 */ /* 0x000fe20000010849 */
[----:B------:R-:W-:Y:S01]  /*55b0*/  MOV R15, R72 ;  /* 0x00000048000f7202 */ /* 0x000fe20000000f00 */
[----:B------:R-:W-:-:S05]  /*55c0*/  FFMA.FTZ R151, R12, R150, R151 ;  /* 0x000000960c977223 */ /* 0x000fca0000010097 */
[----:B------:R-:W-:-:S05]  /*55d0*/  F2FP.SATFINITE.E4M3.F32.PACK_AB_MERGE_C R73, R151, R73, R76 ;  /* 0x000000499749723e */ /* 0x000fca000480704c */
[----:B------:R-:W-:-:S07]  /*55e0*/  IMAD.MOV.U32 R12, RZ, RZ, R73 ;  /* 0x000000ffff0c7224 */ /* 0x000fce00078e0049 */
.L_x_4310:
[----:B------:R-:W-:Y:S05]  /*55f0*/  BSYNC B3 ;  /* 0x0000000000037941 */ /* 0x000fea0003800000 */
.L_x_4309:
[----:B------:R-:W-:-:S05]  /*5600*/  IMAD.SHL.U32 R73, R227, 0x10, RZ ;  /* 0x00000010e3497824 */ /* 0x000fca00078e00ff */
[----:B----4-:R-:W-:-:S04]  /*5610*/  IADD3 R72, P3, R11, R73, RZ ;  /* 0x000000490b487210 */ /* 0x010fc80007f7e0ff */
[----:B---3--:R-:W-:-:S05]  /*5620*/  LEA.HI.X.SX32 R73, R73, R145, 0x1, P3 ;  /* 0x0000009149497211 */ /* 0x008fca00018f0eff */
[----:B------:R0:W-:Y:S04]  /*5630*/  ST.E.128 desc[UR50][R72.64], R12 ;  /* 0x0000000c48007985 */ /* 0x0001e8000c101d32 */
.L_x_4308:
[----:B------:R-:W-:Y:S05]  /*5640*/  BSYNC B2 ;  /* 0x0000000000027941 */ /* 0x000fea0003800000 */
.L_x_4307:
        /* <DEDUP_REMOVED lines=13> */
[----:B------:R-:W-:Y:S02]  /*5720*/  PRMT R70, R73, 0x654, R70 ;  /* 0x0000065449467816 */ /* 0x000fe40000000046 */
[----:B------:R-:W-:Y:S01]  /*5730*/  SHF.R.U32.HI R76, RZ, 0x8, R71 ;  /* 0x00000008ff4c7819 */ /* 0x000fe20000011647 */
[----:B------:R-:W-:Y:S01]  /*5740*/  IMAD.U32 R69, R69, 0x10000, RZ ;  /* 0x0001000045457824 */ /* 0x000fe200078e00ff */
[----:B------:R-:W-:-:S02]  /*5750*/  LOP3.LUT R70, R70, 0xff00, R72, 0xf8, !PT ;  /* 0x0000ff0046467812 */ /* 0x000fc400078ef848 */
[----:B------:R-:W-:Y:S01]  /*5760*/  SHF.R.U32.HI R74, RZ, 0x18, R71 ;  /* 0x00000018ff4a7819 */ /* 0x000fe20000011647 */
[----:B------:R-:W-:Y:S01]  /*5770*/  IMAD.SHL.U32 R76, R76, 0x100, RZ ;  /* 0x000001004c4c7824 */ /* 0x000fe200078e00ff */
[----:B------:R-:W-:Y:S02]  /*5780*/  LOP3.LUT R75, R71, 0xff, RZ, 0xc0, !PT ;  /* 0x000000ff474b7812 */ /* 0x000fe400078ec0ff */
[----:B------:R-:W-:Y:S02]  /*5790*/  LOP3.LUT R69, R70, 0xff0000, R69, 0xf8, !PT ;  /* 0x00ff000046457812 */ /* 0x000fe400078ef845 */
[----:B------:R-:W-:Y:S02]  /*57a0*/  PRMT R74, R74, 0x654, R75 ;  /* 0x000006544a4a7816 */ /* 0x000fe4000000004b */
[----:B------:R-:W-:Y:S02]  /*57b0*/  F2FP.F16.E4M3.UNPACK_B R70, R149.H1 ;  /* 0x00000095ff46723e */ /* 0x000fe400030006ff */
[----:B------:R-:W-:-:S02]  /*57c0*/  F2FP.F16.E4M3.UNPACK_B R72, R13 ;  /* 0x0000000dff48723e */ /* 0x000fc400020006ff */
        /* <DEDUP_REMOVED lines=8> */
[--C-:B------:R-:W-:Y:S02]  /*5850*/  HADD2.F32 R75, -RZ, R73.reuse.H0_H0 ;  /* 0x20000049ff4b7230 */ /* 0x100fe40000004100 */
[----:B------:R-:W-:Y:S01]  /*5860*/  FMUL.FTZ R77, R71, R76 ;  /* 0x0000004c474d7220 */ /* 0x000fe20000410000 */
[----:B------:R-:W-:-:S02]  /*5870*/  HADD2.F32 R73, -RZ, R73.H1_H1 ;  /* 0x30000049ff497230 */ /* 0x000fc40000004100 */
        /* <DEDUP_REMOVED lines=77> */
[-C--:B------:R-:W-:Y:S01]  /*5d50*/  FFMA.FTZ R69, R15, R148.reuse, -R69 ;  /* 0x000000940f457223 */ /* 0x080fe20000010845 */
[----:B------:R-:W-:Y:S01]  /*5d60*/  F2FP.SATFINITE.E4M3.F32.PACK_AB_MERGE_C R15, R77, R79, R68 ;  /* 0x0000004f4d0f723e */ /* 0x000fe20004807044 */
[----:B------:R-:W-:-:S05]  /*5d70*/  FFMA.FTZ R149, R12, R148, R149 ;  /* 0x000000940c957223 */ /* 0x000fca0000010095 */
[----:B------:R-:W-:-:S07]  /*5d80*/  F2FP.SATFINITE.E4M3.F32.PACK_AB_MERGE_C R12, R149, R69, R72 ;  /* 0x00000045950c723e */ /* 0x000fce0004807048 */
.L_x_4314:
[----:B------:R-:W-:Y:S05]  /*5d90*/  BSYNC B3 ;  /* 0x0000000000037941 */ /* 0x000fea0003800000 */
.L_x_4313:
[----:B------:R-:W3:Y:S01]  /*5da0*/  LDL R70, [R1] ;  /* 0x0000000001467983 */ /* 0x000ee20000100800 */
[----:B----4-:R-:W-:-:S05]  /*5db0*/  IADD3 R68, P3, R23, R11, RZ ;  /* 0x0000000b17447210 */ /* 0x010fca0007f7e0ff */
[----:B---3--:R-:W-:-:S05]  /*5dc0*/  IMAD.X R69, R145, 0x1, R70, P3 ;  /* 0x0000000191457824 */ /* 0x008fca00018e0646 */
[----:B------:R0:W-:Y:S03]  /*5dd0*/  ST.E.128 desc[UR50][R68.64], R12 ;  /* 0x0000000c44007985 */ /* 0x0001e6000c101d32 */
.L_x_4312:
[----:B------:R-:W-:Y:S05]  /*5de0*/  BSYNC B2 ;  /* 0x0000000000027941 */ /* 0x000fea0003800000 */
.L_x_4311:
        /* <DEDUP_REMOVED lines=8> */
[----:B------:R-:W-:Y:S02]  /*5e70*/  SHF.R.U32.HI R64, RZ, 0x8, R65 ;  /* 0x00000008ff407819 */ /* 0x000fe40000011641 */
[----:B------:R-:W-:Y:S02]  /*5e80*/  LOP3.LUT R69, R67, 0xff, RZ, 0xc0, !PT ;  /* 0x000000ff43457812 */ /* 0x000fe400078ec0ff */
[--C-:B------:R-:W-:Y:S01]  /*5e90*/  SHF.R.U32.HI R70, RZ, 0x18, R67.reuse ;  /* 0x00000018ff467819 */ /* 0x100fe20000011643 */
[----:B------:R-:W-:Y:S01]  /*5ea0*/  IMAD.SHL.U32 R64, R64, 0x100, RZ ;  /* 0x0000010040407824 */ /* 0x000fe200078e00ff */
[----:B------:R-:W-:Y:S02]  /*5eb0*/  SHF.R.U32.HI R71, RZ, 0x8, R67 ;  /* 0x00000008ff477819 */ /* 0x000fe40000011643 */
[----:B------:R-:W-:Y:S02]  /*5ec0*/  LOP3.LUT R68, R65, 0xff, RZ, 0xc0, !PT ;  /* 0x000000ff41447812 */ /* 0x000fe400078ec0ff */
[----:B------:R-:W-:-:S02]  /*5ed0*/  SHF.R.U32.HI R73, RZ, 0x18, R65 ;  /* 0x00000018ff497819 */ /* 0x000fc40000011641 */
[----:B------:R-:W-:Y:S02]  /*5ee0*/  SHF.R.U32.HI R66, RZ, 0x10, R65 ;  /* 0x00000010ff427819 */ /* 0x000fe40000011641 */
[----:B------:R-:W-:Y:S02]  /*5ef0*/  SHF.R.U32.HI R65, RZ, 0x10, R67 ;  /* 0x00000010ff417819 */ /* 0x000fe40000011643 */
[----:B------:R-:W-:Y:S01]  /*5f00*/  PRMT R70, R70, 0x654, R69 ;  /* 0x0000065446467816 */ /* 0x000fe20000000045 */
[----:B------:R-:W-:Y:S01]  /*5f10*/  IMAD.SHL.U32 R69, R71, 0x100, RZ ;  /* 0x0000010047457824 */ /* 0x000fe200078e00ff */
[----:B------:R-:W-:Y:S02]  /*5f20*/  PRMT R67, R73, 0x654, R68 ;  /* 0x0000065449437816 */ /* 0x000fe40000000044 */
[----:B------:R-:W-:Y:S02]  /*5f30*/  F2FP.F16.E4M3.UNPACK_B R71, R146.H1 ;  /* 0x00000092ff47723e */ /* 0x000fe400030006ff */
[----:B------:R-:W-:-:S02]  /*5f40*/  LOP3.LUT R68, R67, 0xff00, R64, 0xf8, !PT ;  /* 0x0000ff0043447812 */ /* 0x000fc400078ef840 */
[----:B------:R-:W-:Y:S01]  /*5f50*/  LOP3.LUT R67, R70, 0xff00, R69, 0xf8, !PT ;  /* 0x0000ff0046437812 */ /* 0x000fe200078ef845 */
[--C-:B------:R-:W-:Y:S01]  /*5f60*/  HADD2.F32 R72, -RZ, R71.reuse.H0_H0 ;  /* 0x20000047ff487230 */ /* 0x100fe20000004100 */
[----:B------:R-:W-:Y:S01]  /*5f70*/  F2FP.F16.E4M3.UNPACK_B R64, R147.H1 ;  /* 0x00000093ff40723e */ /* 0x000fe200030006ff */
[----:B------:R-:W-:Y:S01]  /*5f80*/  HADD2.F32 R71, -RZ, R71.H1_H1 ;  /* 0x30000047ff477230 */ /* 0x000fe20000004100 */
[----:B------:R-:W-:Y:S02]  /*5f90*/  F2FP.F16.E4M3.UNPACK_B R70, R13 ;  /* 0x0000000dff46723e */ /* 0x000fe400020006ff */
[----:B------:R-:W-:Y:S01]  /*5fa0*/  F2FP.F16.E4M3.UNPACK_B R147, R147 ;  /* 0x00000093ff93723e */ /* 0x000fe200020006ff */
[----:B------:R-:W-:Y:S01]  /*5fb0*/  HADD2.F32 R73, -RZ, R64.H0_H0 ;  /* 0x20000040ff497230 */ /* 0x000fe20000004100 */
[----:B------:R-:W-:Y:S01]  /*5fc0*/  F2FP.F16.E4M3.UNPACK_B R146, R146 ;  /* 0x00000092ff92723e */ /* 0x000fe200020006ff */
[--C-:B------:R-:W-:Y:S02]  /*5fd0*/  HADD2.F32 R69, -RZ, R70.reuse.H1_H1 ;  /* 0x30000046ff457230 */ /* 0x100fe40000004100 */
[----:B------:R-:W-:-:S03]  /*5fe0*/  HADD2.F32 R70, -RZ, R70.H0_H0 ;  /* 0x20000046ff467230 */ /* 0x000fc60000004100 */
[CC--:B------:R-:W-:Y:S02]  /*5ff0*/  FMUL.FTZ R74, R69.reuse, R73.reuse ;  /* 0x00000049454a7220 */ /* 0x0c0fe40000410000 */
[C---:B------:R-:W-:Y:S02]  /*6000*/  FMUL.FTZ R73, R70.reuse, R73 ;  /* 0x0000004946497220 */ /* 0x040fe40000410000 */
[-C--:B------:R-:W-:Y:S02]  /*6010*/  FFMA.FTZ R70, R70, R72.reuse, -R74 ;  /* 0x0000004846467223 */ /* 0x080fe4000001084a */
[----:B------:R-:W-:Y:S01]  /*6020*/  FFMA.FTZ R69, R69, R72, R73 ;  /* 0x0000004845457223 */ /* 0x000fe20000010049 */
[----:B------:R-:W-:Y:S01]  /*6030*/  F2FP.F16.E4M3.UNPACK_B R73, R13.H1 ;  /* 0x0000000dff49723e */ /* 0x000fe200030006ff */
[----:B------:R-:W-:-:S04]  /*6040*/  HADD2.F32 R72, -RZ, R64.H1_H1 ;  /* 0x30000040ff487230 */ /* 0x000fc80000004100 */
[--C-:B------:R-:W-:Y:S02]  /*6050*/  HADD2.F32 R13, -RZ, R73.reuse.H1_H1 ;  /* 0x30000049ff0d7230 */ /* 0x100fe40000004100 */
[----:B------:R-:W-:-:S03]  /*6060*/  HADD2.F32 R64, -RZ, R73.H0_H0 ;  /* 0x20000049ff407230 */ /* 0x000fc60000004100 */
[CC--:B------:R-:W-:Y:S02]  /*6070*/  FMUL.FTZ R73, R13.reuse, R72.reuse ;  /* 0x000000480d497220 */ /* 0x0c0fe40000410000 */
[C---:B------:R-:W-:Y:S02]  /*6080*/  FMUL.FTZ R72, R64.reuse, R72 ;  /* 0x0000004840487220 */ /* 0x040fe40000410000 */
[----:B------:R-:W-:Y:S01]  /*6090*/  FFMA.FTZ R64, R64, R71, -R73 ;  /* 0x0000004740407223 */ /* 0x000fe20000010849 */
[----:B------:R-:W-:Y:S01]  /*60a0*/  F2FP.F16.E4M3.UNPACK_B R73, R15 ;  /* 0x0000000fff49723e */ /* 0x000fe200020006ff */
[----:B------:R-:W-:Y:S01]  /*60b0*/  FFMA.FTZ R13, R13, R71, R72 ;  /* 0x000000470d0d7223 */ /* 0x000fe20000010048 */
[----:B------:R-:W-:Y:S01]  /*60c0*/  IMAD.U32 R71, R66, 0x10000, RZ ;  /* 0x0001000042477824 */ /* 0x000fe200078e00ff */
[----:B------:R-:W-:Y:S02]  /*60d0*/  SHF.L.U32 R66, R65, 0x10, RZ ;  /* 0x0000001041427819 */ /* 0x000fe400000006ff */
[----:B------:R-:W-:-:S02]  /*60e0*/  F2FP.F16.E4M3.UNPACK_B R15, R15.H1 ;  /* 0x0000000fff0f723e */ /* 0x000fc400030006ff */
[----:B------:R-:W-:Y:S02]  /*60f0*/  LOP3.LUT R66, R67, 0xff0000, R66, 0xf8, !PT ;  /* 0x00ff000043427812 */ /* 0x000fe400078ef842 */
[----:B------:R-:W-:Y:S01]  /*6100*/  LOP3.LUT R65, R68, 0xff0000, R71, 0xf8, !PT ;  /* 0x00ff000044417812 */ /* 0x000fe200078ef847 */
[--C-:B------:R-:W-:Y:S01]  /*6110*/  HADD2.F32 R71, -RZ, R73.reuse.H1_H1 ;  /* 0x30000049ff477230 */ /* 0x100fe20000004100 */
[-C--:B------:R-:W-:Y:S01]  /*6120*/  F2FP.F16.E4M3.UNPACK_B R67, R66.reuse.H1 ;  /* 0x00000042ff43723e */ /* 0x080fe200030006ff */
[----:B------:R-:W-:Y:S01]  /*6130*/  HADD2.F32 R73, -RZ, R73.H0_H0 ;  /* 0x20000049ff497230 */ /* 0x000fe20000004100 */
[----:B------:R-:W-:Y:S02]  /*6140*/  F2FP.F16.E4M3.UNPACK_B R68, R65.H1 ;  /* 0x00000041ff44723e */ /* 0x000fe400030006ff */
[----:B------:R-:W-:Y:S01]  /*6150*/  F2FP.F16.E4M3.UNPACK_B R66, R66 ;  /* 0x00000042ff42723e */ /* 0x000fe200020006ff */
[----:B------:R-:W-:Y:S01]  /*6160*/  HADD2.F32 R74, -RZ, R67.H0_H0 ;  /* 0x20000043ff4a7230 */ /* 0x000fe20000004100 */
[----:B------:R-:W-:Y:S01]  /*6170*/  F2FP.SATFINITE.E4M3.F32.PACK_AB_MERGE_C R13, R13, R64, RZ ;  /* 0x000000400d0d723e */ /* 0x000fe200048070ff */
[----:B------:R-:W-:-:S02]  /*6180*/  HADD2.F32 R72, -RZ, R68.H0_H0 ;  /* 0x20000044ff487230 */ /* 0x000fc40000004100 */
[----:B------:R-:W-:Y:S02]  /*6190*/  HADD2.F32 R67, -RZ, R67.H1_H1 ;  /* 0x30000043ff437230 */ /* 0x000fe40000004100 */
[----:B------:R-:W-:Y:S01]  /*61a0*/  FMUL.FTZ R75, R71, R74 ;  /* 0x0000004a474b7220 */ /* 0x000fe20000410000 */
[----:B------:R-:W-:Y:S01]  /*61b0*/  HADD2.F32 R68, -RZ, R68.H1_H1 ;  /* 0x30000044ff447230 */ /* 0x000fe20000004100 */
[----:B------:R-:W-:Y:S02]  /*61c0*/  F2FP.SATFINITE.E4M3.F32.PACK_AB_MERGE_C R13, R69, R70, R13 ;  /* 0x00000046450d723e */ /* 0x000fe4000480700d */
[C---:B------:R-:W-:Y:S01]  /*61d0*/  FFMA.FTZ R75, R73.reuse, R72, -R75 ;  /* 0x00000048494b7223 */ /* 0x040fe2000001084b */
[----:B------:R-:W-:-:S04]  /*61e0*/  FMUL.FTZ R73, R73, R74 ;  /* 0x0000004a49497220 */ /* 0x000fc80000410000 */
[----:B------:R-:W-:Y:S01]  /*61f0*/  FFMA.FTZ R73, R71, R72, R73 ;  /* 0x0000004847497223 */ /* 0x000fe20000010049 */
[--C-:B------:R-:W-:Y:S02]  /*6200*/  HADD2.F32 R71, -RZ, R15.reuse.H1_H1 ;  /* 0x3000000fff477230 */ /* 0x100fe40000004100 */
[----:B------:R-:W-:-:S03]  /*6210*/  HADD2.F32 R15, -RZ, R15.H0_H0 ;  /* 0x2000000fff0f7230 */ /* 0x000fc60000004100 */
[----:B------:R-:W-:-:S04]  /*6220*/  FMUL.FTZ R72, R71, R67 ;  /* 0x0000004347487220 */ /* 0x000fc80000410000 */
[C---:B------:R-:W-:Y:S01]  /*6230*/  FFMA.FTZ R72, R15.reuse, R68, -R72 ;  /* 0x000000440f487223 */ /* 0x040fe20000010848 */
[----:B------:R-:W-:Y:S01]  /*6240*/  FMUL.FTZ R15, R15, R67 ;  /* 0x000000430f0f7220 */ /* 0x000fe20000410000 */
[----:B------:R-:W-:-:S03]  /*6250*/  F2FP.F16.E4M3.UNPACK_B R67, R65 ;  /* 0x00000041ff43723e */ /* 0x000fc600020006ff */
[----:B------:R-:W-:Y:S01]  /*6260*/  FFMA.FTZ R15, R71, R68, R15 ;  /* 0x00000044470f7223 */ /* 0x000fe2000001000f */
[-C--:B------:R-:W-:Y:S01]  /*6270*/  F2FP.F16.E4M3.UNPACK_B R68, R14.reuse ;  /* 0x0000000eff44723e */ /* 0x080fe200020006ff */
[----:B------:R-:W-:Y:S01]  /*6280*/  HADD2.F32 R71, -RZ, R66.H0_H0 ;  /* 0x20000042ff477230 */ /* 0x000fe20000004100 */
[----:B------:R-:W-:Y:S01]  /*6290*/  F2FP.F16.E4M3.UNPACK_B R14, R14.H1 ;  /* 0x0000000eff0e723e */ /* 0x000fe200030006ff */
[--C-:B------:R-:W-:Y:S01]  /*62a0*/  HADD2.F32 R69, -RZ, R67.reuse.H0_H0 ;  /* 0x20000043ff457230 */ /* 0x100fe20000004100 */
[----:B------:R-:W-:Y:S01]  /*62b0*/  F2FP.SATFINITE.E4M3.F32.PACK_AB_MERGE_C R72, R15, R72, RZ ;  /* 0x000000480f48723e */ /* 0x000fe200048070ff */
[--C-:B------:R-:W-:Y:S02]  /*62c0*/  HADD2.F32 R64, -RZ, R68.reuse.H1_H1 ;  /* 0x30000044ff407230 */ /* 0x100fe40000004100 */
[----:B------:R-:W-:Y:S01]  /*62d0*/  HADD2.F32 R68, -RZ, R68.H0_H0 ;  /* 0x20000044ff447230 */ /* 0x000fe20000004100 */
[----:B------:R-:W-:Y:S01]  /*62e0*/  F2FP.SATFINITE.E4M3.F32.PACK_AB_MERGE_C R15, R73, R75, R72 ;  /* 0x0000004b490f723e */ /* 0x000fe20004807048 */
[----:B------:R-:W-:-:S02]  /*62f0*/  HADD2.F32 R67, -RZ, R67.H1_H1 ;  /* 0x30000043ff437230 */ /* 0x000fc40000004100 */
[-C--:B------:R-:W-:Y:S01]  /*6300*/  FMUL.FTZ R65, R64, R71.reuse ;  /* 0x0000004740417220 */ /* 0x080fe20000410000 */
[----:B------:R-:W-:-:S03]  /*6310*/  FMUL.FTZ R71, R68, R71 ;  /* 0x0000004744477220 */ /* 0x000fc60000410000 */
[-C--:B------:R-:W-:Y:S01]  /*6320*/  FFMA.FTZ R65, R68, R69.reuse, -R65 ;  /* 0x0000004544417223 */ /* 0x080fe20000010841 */
[----:B------:R-:W-:Y:S01]  /*6330*/  F2FP.F16.E4M3.UNPACK_B R68, R12.H1 ;  /* 0x0000000cff44723e */ /* 0x000fe200030006ff */
[----:B------:R-:W-:Y:S01]  /*6340*/  FFMA.FTZ R64, R64, R69, R71 ;  /* 0x0000004540407223 */ /* 0x000fe20000010047 */
[----:B------:R-:W-:Y:S02]  /*6350*/  HADD2.F32 R69, -RZ, R66.H1_H1 ;  /* 0x30000042ff457230 */ /* 0x000fe40000004100 */
[--C-:B------:R-:W-:Y:S02]  /*6360*/  HADD2.F32 R66, -RZ, R14.reuse.H1_H1 ;  /* 0x3000000eff427230 */ /* 0x100fe40000004100 */
[----:B------:R-:W-:-:S03]  /*6370*/  HADD2.F32 R14, -RZ, R14.H0_H0 ;  /* 0x2000000eff0e7230 */ /* 0x000fc60000004100 */
[-C--:B------:R-:W-:Y:S02]  /*6380*/  FMUL.FTZ R71, R66, R69.reuse ;  /* 0x0000004542477220 */ /* 0x080fe40000410000 */
[C---:B------:R-:W-:Y:S02]  /*6390*/  FMUL.FTZ R69, R14.reuse, R69 ;  /* 0x000000450e457220 */ /* 0x040fe40000410000 */
[-C--:B------:R-:W-:Y:S01]  /*63a0*/  FFMA.FTZ R14, R14, R67.reuse, -R71 ;  /* 0x000000430e0e7223 */ /* 0x080fe20000010847 */
[----:B------:R-:W-:Y:S02]  /*63b0*/  HADD2.F32 R71, -RZ, R147.H1_H1 ;  /* 0x30000093ff477230 */ /* 0x000fe40000004100 */
[----:B------:R-:W-:Y:S01]  /*63c0*/  FFMA.FTZ R67, R66, R67, R69 ;  /* 0x0000004342437223 */ /* 0x000fe20000010045 */
[--C-:B------:R-:W-:Y:S02]  /*63d0*/  HADD2.F32 R66, -RZ, R68.reuse.H1_H1 ;  /* 0x30000044ff427230 */ /* 0x100fe40000004100 */
[----:B------:R-:W-:-:S02]  /*63e0*/  HADD2.F32 R68, -RZ, R68.H0_H0 ;  /* 0x20000044ff447230 */ /* 0x000fc40000004100 */
[--C-:B------:R-:W-:Y:S02]  /*63f0*/  HADD2.F32 R69, -RZ, R146.reuse.H1_H1 ;  /* 0x30000092ff457230 */ /* 0x100fe40000004100 */
[-C--:B------:R-:W-:Y:S01]  /*6400*/  FMUL.FTZ R77, R66, R71.reuse ;  /* 0x00000047424d7220 */ /* 0x080fe20000410000 */
[----:B------:R-:W-:Y:S02]  /*6410*/  HADD2.F32 R147, -RZ, R147.H0_H0 ;  /* 0x20000093ff937230 */ /* 0x000fe40000004100 */
[C---:B------:R-:W-:Y:S01]  /*6420*/  FMUL.FTZ R71, R68.reuse, R71 ;  /* 0x0000004744477220 */ /* 0x040fe20000410000 */
[----:B------:R-:W-:Y:S01]  /*6430*/  F2FP.SATFINITE.E4M3.F32.PACK_AB_MERGE_C R14, R67, R14, RZ ;  /* 0x0000000e430e723e */ /* 0x000fe200048070ff */
[-C--:B------:R-:W-:Y:S02]  /*6440*/  FFMA.FTZ R68, R68, R69.reuse, -R77 ;  /* 0x0000004544447223 */ /* 0x080fe4000001084d */
[----:B------:R-:W-:Y:S01]  /*6450*/  FFMA.FTZ R71, R66, R69, R71 ;  /* 0x0000004542477223 */ /* 0x000fe20000010047 */
[----:B------:R-:W-:Y:S01]  /*6460*/  F2FP.F16.E4M3.UNPACK_B R66, R12 ;  /* 0x0000000cff42723e */ /* 0x000fe200020006ff */
[----:B------:R-:W-:Y:S01]  /*6470*/  HADD2.F32 R69, -RZ, R146.H0_H0 ;  /* 0x20000092ff457230 */ /* 0x000fe20000004100 */
[----:B------:R-:W-:-:S02]  /*6480*/  F2FP.SATFINITE.E4M3.F32.PACK_AB_MERGE_C R14, R64, R65, R14 ;  /* 0x00000041400e723e */ /* 0x000fc4000480700e */
[----:B------:R-:W-:Y:S01]  /*6490*/  F2FP.SATFINITE.E4M3.F32.PACK_AB_MERGE_C R68, R71, R68, RZ ;  /* 0x000000444744723e */ /* 0x000fe200048070ff */
[--C-:B------:R-:W-:Y:S02]  /*64a0*/  HADD2.F32 R12, -RZ, R66.reuse.H1_H1 ;  /* 0x30000042ff0c7230 */ /* 0x100fe40000004100 */
[----:B------:R-:W-:-:S03]  /*64b0*/  HADD2.F32 R66, -RZ, R66.H0_H0 ;  /* 0x20000042ff427230 */ /* 0x000fc60000004100 */
[-C--:B------:R-:W-:Y:S02]  /*64c0*/  FMUL.FTZ R77, R12, R147.reuse ;  /* 0x000000930c4d7220 */ /* 0x080fe40000410000 */
[C---:B------:R-:W-:Y:S02]  /*64d0*/  FMUL.FTZ R147, R66.reuse, R147 ;  /* 0x0000009342937220 */ /* 0x040fe40000410000 */
[-C--:B------:R-:W-:Y:S02]  /*64e0*/  FFMA.FTZ R66, R66, R69.reuse, -R77 ;  /* 0x0000004542427223 */ /* 0x080fe4000001084d */
[----:B------:R-:W-:-:S05]  /*64f0*/  FFMA.FTZ R147, R12, R69, R147 ;  /* 0x000000450c937223 */ /* 0x000fca0000010093 */
[----:B------:R-:W-:-:S07]  /*6500*/  F2FP.SATFINITE.E4M3.F32.PACK_AB_MERGE_C R12, R147, R66, R68 ;  /* 0x00000042930c723e */ /* 0x000fce0004807044 */
.L_x_4318:
[----:B------:R-:W-:Y:S05]  /*6510*/  BSYNC B3 ;  /* 0x0000000000037941 */ /* 0x000fea0003800000 */
.L_x_4317:
[----:B----4-:R-:W-:-:S05]  /*6520*/  IADD3 R64, P3, R22, R11, RZ ;  /* 0x0000000b16407210 */ /* 0x010fca0007f7e0ff */
[----:B---3--:R-:W-:-:S05]  /*6530*/  IMAD.X R65, R145, 0x1, R229, P3 ;  /* 0x0000000191417824 */ /* 0x008fca00018e06e5 */
[----:B------:R0:W-:Y:S03]  /*6540*/  ST.E.128 desc[UR50][R64.64], R12 ;  /* 0x0000000c40007985 */ /* 0x0001e6000c101d32 */
.L_x_4316:
[----:B------:R-:W-:Y:S05]  /*6550*/  BSYNC B2 ;  /* 0x0000000000027941 */ /* 0x000fea0003800000 */
.L_x_4315:
[----:B------:R-:W-:-:S13]  /*6560*/  ISETP.NE.AND P3, PT, R33, RZ, PT ;  /* 0x000000ff2100720c */ /* 0x000fda0003f65270 */
[----:B------:R-:W-:Y:S05]  /*6570*/  @!P3 BRA `(.L_x_4298) ;  /* 0x0000000400e0b947 */ /* 0x000fea0003800000 */
[----:B------:R-:W5:Y:S01]  /*6580*/  LDL R66, [R1+0x1c] ;  /* 0x00001c0001427983 */ /* 0x000f620000100800 */
[----:B0---4-:R-:W-:Y:S01]  /*6590*/  IADD3 R64, P3, R220, R11, RZ ;  /* 0x0000000bdc407210 */ /* 0x011fe20007f7e0ff */
[----:B------:R-:W-:Y:S02]  /*65a0*/  BSSY B2, `(.L_x_4319) ;  /* 0x0000074000027945 */ /* 0x000fe40003800000 */
[----:B------:R0:W4:Y:S02]  /*65b0*/  LDS.128 R12, [R89+0x29200] ;  /* 0x02920000590c7984 */ /* 0x0001240000000c00 */
[----:B---3--:R-:W-:Y:S01]  /*65c0*/  IMAD.X R65, R145, 0x1, R228, P3 ;  /* 0x0000000191417824 */ /* 0x008fe200018e06e4 */
[----:B-----5:R-:W-:-:S13]  /*65d0*/  ISETP.GE.AND P3, PT, R66, R113, PT ;  /* 0x000000714200720c */ /* 0x020fda0003f66270 */
[----:B0---4-:R-:W-:Y:S05]  /*65e0*/  @P3 BRA `(.L_x_4320) ;  /* 0x0000000400bc3947 */ /* 0x011fea0003800000 */
[----:B------:R-:W-:Y:S01]  /*65f0*/  IMAD.MOV.U32 R60, RZ, RZ, R13 ;  /* 0x000000ffff3c7224 */ /* 0x000fe200078e000d */
        /* <DEDUP_REMOVED lines=10> */
[----:B------:R-:W-:Y:S02]  /*66a0*/  HADD2.F32 R11, -RZ, R11.H1_H1 ;  /* 0x3000000bff0b7230 */ /* 0x000fe40000004100 */
[C---:B------:R-:W-:Y:S01]  /*66b0*/  FMUL.FTZ R68, R62.reuse, R68 ;  /* 0x000000443e447220 */ /* 0x040fe20000410000 */
[----:B------:R-:W-:-:S03]  /*66c0*/  FFMA.FTZ R62, R62, R66, -R69 ;  /* 0x000000423e3e7223 */ /* 0x000fc60000010845 */
[----:B------:R-:W-:Y:S01]  /*66d0*/  FFMA.FTZ R67, R67, R66, R68 ;  /* 0x0000004243437223 */ /* 0x000fe20000010044 */
[----:B------:R-:W-:Y:S01]  /*66e0*/  F2FP.F16.E4M3.UNPACK_B R66, R60.H1 ;  /* 0x0000003cff42723e */ /* 0x000fe200030006ff */
[----:B------:R-:W-:-:S04]  /*66f0*/  IMAD.MOV.U32 R60, RZ, RZ, R12 ;  /* 0x000000ffff3c7224 */ /* 0x000fc800078e000c */
[--C-:B------:R-:W-:Y:S02]  /*6700*/  HADD2.F32 R68, -RZ, R66.reuse.H1_H1 ;  /* 0x30000042ff447230 */ /* 0x100fe40000004100 */
[----:B------:R-:W-:-:S03]  /*6710*/  HADD2.F32 R66, -RZ, R66.H0_H0 ;  /* 0x20000042ff427230 */ /* 0x000fc60000004100 */
[-C--:B------:R-:W-:Y:S02]  /*6720*/  FMUL.FTZ R69, R68, R13.reuse ;  /* 0x0000000d44457220 */ /* 0x080fe40000410000 */
        /* <DEDUP_REMOVED lines=8> */
[----:B------:R-:W-:-:S02]  /*67b0*/  HADD2.F32 R12, -RZ, R11.H1_H1 ;  /* 0x3000000bff0c7230 */ /* 0x000fc40000004100 */
[----:B------:R-:W-:Y:S02]  /*67c0*/  HADD2.F32 R11, -RZ, R11.H0_H0 ;  /* 0x2000000bff0b7230 */ /* 0x000fe40000004100 */
[--C-:B------:R-:W-:Y:S02]  /*67d0*/  HADD2.F32 R70, -RZ, R66.reuse.H1_H1 ;  /* 0x30000042ff467230 */ /* 0x100fe40000004100 */
[CC--:B------:R-:W-:Y:S01]  /*67e0*/  FMUL.FTZ R72, R12.reuse, R71.reuse ;  /* 0x000000470c487220 */ /* 0x0c0fe20000410000 */
[----:B------:R-:W-:Y:S02]  /*67f0*/  HADD2.F32 R69, -RZ, R69.H0_H0 ;  /* 0x20000045ff457230 */ /* 0x000fe40000004100 */
[C---:B------:R-:W-:Y:S01]  /*6800*/  FMUL.FTZ R71, R11.reuse, R71 ;  /* 0x000000470b477220 */ /* 0x040fe20000410000 */
[----:B------:R-:W-:Y:S02]  /*6810*/  HADD2.F32 R66, -RZ, R66.H0_H0 ;  /* 0x20000042ff427230 */ /* 0x000fe40000004100 */
[-C--:B------:R-:W-:Y:S01]  /*6820*/  FFMA.FTZ R11, R11, R70.reuse, -R72 ;  /* 0x000000460b0b7223 */ /* 0x080fe20000010848 */
[----:B------:R-:W-:Y:S01]  /*6830*/  FFMA.FTZ R12, R12, R70, R71 ;  /* 0x000000460c0c7223 */ /* 0x000fe20000010047 */
[----:B------:R-:W-:Y:S01]  /*6840*/  F2FP.SATFINITE.E4M3.F32.PACK_AB_MERGE_C R70, R68, R13, RZ ;  /* 0x0000000d4446723e */ /* 0x000fe200048070ff */
[----:B------:R-:W-:-:S02]  /*6850*/  HADD2.F32 R13, -RZ, R60.H1_H1 ;  /* 0x3000003cff0d7230 */ /* 0x000fc40000004100 */
[----:B------:R-:W-:Y:S01]  /*6860*/  HADD2.F32 R60, -RZ, R60.H0_H0 ;  /* 0x2000003cff3c7230 */ /* 0x000fe20000004100 */
[----:B------:R-:W-:Y:S02]  /*6870*/  F2FP.SATFINITE.E4M3.F32.PACK_AB_MERGE_C R62, R67, R62, R70 ;  /* 0x0000003e433e723e */ /* 0x000fe40004807046 */
[CC--:B------:R-:W-:Y:S01]  /*6880*/  FMUL.FTZ R71, R13.reuse, R69.reuse ;  /* 0x000000450d477220 */ /* 0x0c0fe20000410000 */
[----:B------:R-:W-:Y:S01]  /*6890*/  SHF.R.U32.HI R70, RZ, 0x18, R63 ;  /* 0x00000018ff467819 */ /* 0x000fe2000001163f */
[C---:B------:R-:W-:Y:S01]  /*68a0*/  FMUL.FTZ R68, R60.reuse, R69 ;  /* 0x000000453c447220 */ /* 0x040fe20000410000 */
[----:B------:R-:W-:Y:S01]  /*68b0*/  SHF.R.U32.HI R69, RZ, 0x10, R61 ;  /* 0x00000010ff457819 */ /* 0x000fe2000001163d */
[-C--:B------:R-:W-:Y:S01]  /*68c0*/  FFMA.FTZ R60, R60, R66.reuse, -R71 ;  /* 0x000000423c3c7223 */ /* 0x080fe20000010847 */
[----:B------:R-:W-:Y:S01]  /*68d0*/  SHF.R.U32.HI R71, RZ, 0x8, R61 ;  /* 0x00000008ff477819 */ /* 0x000fe2000001163d */
[----:B------:R-:W-:Y:S01]  /*68e0*/  FFMA.FTZ R13, R13, R66, R68 ;  /* 0x000000420d0d7223 */ /* 0x000fe20000010044 */
[----:B------:R-:W-:-:S02]  /*68f0*/  LOP3.LUT R66, R61, 0xff, RZ, 0xc0, !PT ;  /* 0x000000ff3d427812 */ /* 0x000fc400078ec0ff */
[----:B------:R-:W-:Y:S02]  /*6900*/  LOP3.LUT R61, R63, 0xff, RZ, 0xc0, !PT ;  /* 0x000000ff3f3d7812 */ /* 0x000fe400078ec0ff */
[--C-:B------:R-:W-:Y:S02]  /*6910*/  SHF.R.U32.HI R68, RZ, 0x8, R63.reuse ;  /* 0x00000008ff447819 */ /* 0x100fe4000001163f */
[----:B------:R-:W-:Y:S02]  /*6920*/  SHF.R.U32.HI R67, RZ, 0x10, R63 ;  /* 0x00000010ff437819 */ /* 0x000fe4000001163f */
[----:B------:R-:W-:Y:S01]  /*6930*/  PRMT R63, R70, 0x654, R61 ;  /* 0x00000654463f7816 */ /* 0x000fe2000000003d */
[----:B------:R-:W-:Y:S01]  /*6940*/  IMAD.SHL.U32 R61, R71, 0x100, RZ ;  /* 0x00000100473d7824 */ /* 0x000fe200078e00ff */
[----:B------:R-:W-:Y:S02]  /*6950*/  SHF.L.U32 R68, R68, 0x8, RZ ;  /* 0x0000000844447819 */ /* 0x000fe400000006ff */
[----:B------:R-:W-:-:S02]  /*6960*/  PRMT R66, R73, 0x654, R66 ;  /* 0x0000065449427816 */ /* 0x000fc40000000042 */
[----:B------:R-:W-:Y:S01]  /*6970*/  LOP3.LUT R63, R63, 0xff00, R68, 0xf8, !PT ;  /* 0x0000ff003f3f7812 */ /* 0x000fe200078ef844 */
[----:B------:R-:W-:Y:S01]  /*6980*/  IMAD.U32 R68, R67, 0x10000, RZ ;  /* 0x0001000043447824 */ /* 0x000fe200078e00ff */
[----:B------:R-:W-:Y:S01]  /*6990*/  LOP3.LUT R61, R66, 0xff00, R61, 0xf8, !PT ;  /* 0x0000ff00423d7812 */ /* 0x000fe200078ef83d */
[----:B------:R-:W-:Y:S01]  /*69a0*/  IMAD.U32 R66, R69, 0x10000, RZ ;  /* 0x0001000045427824 */ /* 0x000fe200078e00ff */
[----:B------:R-:W-:Y:S01]  /*69b0*/  F2FP.SATFINITE.E4M3.F32.PACK_AB_MERGE_C R11, R12, R11, RZ ;  /* 0x0000000b0c0b723e */ /* 0x000fe200048070ff */
[----:B------:R-:W-:Y:S01]  /*69c0*/  IMAD.MOV.U32 R67, RZ, RZ, R15 ;  /* 0x000000ffff437224 */ /* 0x000fe200078e000f */
[----:B------:R-:W-:Y:S02]  /*69d0*/  LOP3.LUT R63, R63, 0xff0000, R68, 0xf8, !PT ;  /* 0x00ff00003f3f7812 */ /* 0x000fe400078ef844 */
[----:B------:R-:W-:Y:S02]  /*69e0*/  LOP3.LUT R61, R61, 0xff0000, R66, 0xf8, !PT ;  /* 0x00ff00003d3d7812 */ /* 0x000fe400078ef842 */
[----:B------:R-:W-:-:S02]  /*69f0*/  F2FP.F16.E4M3.UNPACK_B R15, R67 ;  /* 0x00000043ff0f723e */ /* 0x000fc400020006ff */
[----:B------:R-:W-:Y:S02]  /*6a00*/  F2FP.F16.E4M3.UNPACK_B R71, R63.H1 ;  /* 0x0000003fff47723e */ /* 0x000fe400030006ff */
[----:B------:R-:W-:Y:S01]  /*6a10*/  F2FP.F16.E4M3.UNPACK_B R68, R61.H1 ;  /* 0x0000003dff44723e */ /* 0x000fe200030006ff */
[----:B------:R-:W-:Y:S01]  /*6a20*/  HADD2.F32 R69, -RZ, R15.H1_H1 ;  /* 0x3000000fff457230 */ /* 0x000fe20000004100 */
[----:B------:R-:W-:Y:S01]  /*6a30*/  F2FP.SATFINITE.E4M3.F32.PACK_AB_MERGE_C R12, R13, R60, R11 ;  /* 0x0000003c0d0c723e */ /* 0x000fe2000480700b */
[----:B------:R-:W-:Y:S02]  /*6a40*/  HADD2.F32 R66, -RZ, R71.H0_H0 ;  /* 0x20000047ff427230 */ /* 0x000fe40000004100 */
[----:B------:R-:W-:Y:S02]  /*6a50*/  HADD2.F32 R15, -RZ, R15.H0_H0 ;  /* 0x2000000fff0f7230 */ /* 0x000fe40000004100 */
[----:B------:R-:W-:Y:S02]  /*6a60*/  HADD2.F32 R70, -RZ, R68.H0_H0 ;  /* 0x20000044ff467230 */ /* 0x000fe40000004100 */
[----:B------:R-:W-:Y:S01]  /*6a70*/  FMUL.FTZ R72, R69, R66 ;  /* 0x0000004245487220 */ /* 0x000fe20000410000 */
[----:B------:R-:W-:-:S02]  /*6a80*/  HADD2.F32 R71, -RZ, R71.H1_H1 ;  /* 0x30000047ff477230 */ /* 0x000fc40000004100 */
[C---:B------:R-:W-:Y:S01]  /*6a90*/  FMUL.FTZ R74, R15.reuse, R66 ;  /* 0x000000420f4a7220 */ /* 0x040fe20000410000 */
[----:B------:R-:W-:Y:S02]  /*6aa0*/  HADD2.F32 R68, -RZ, R68.H1_H1 ;  /* 0x30000044ff447230 */ /* 0x000fe40000004100 */
[-C--:B------:R-:W-:Y:S01]  /*6ab0*/  FFMA.FTZ R66, R15, R70.reuse, -R72 ;  /* 0x000000460f427223 */ /* 0x080fe20000010848 */
[----:B------:R-:W-:Y:S01]  /*6ac0*/  F2FP.F16.E4M3.UNPACK_B R72, R63 ;  /* 0x0000003fff48723e */ /* 0x000fe200020006ff */
[----:B------:R-:W-:Y:S01]  /*6ad0*/  FFMA.FTZ R15, R69, R70, R74 ;  /* 0x00000046450f7223 */ /* 0x000fe2000001004a */
[----:B------:R-:W-:Y:S01]  /*6ae0*/  F2FP.F16.E4M3.UNPACK_B R69, R67.H1 ;  /* 0x00000043ff45723e */ /* 0x000fe200030006ff */
[----:B------:R-:W-:Y:S01]  /*6af0*/  IMAD.MOV.U32 R67, RZ, RZ, R14 ;  /* 0x000000ffff437224 */ /* 0x000fe200078e000e */
[----:B------:R-:W-:Y:S01]  /*6b00*/  F2FP.F16.E4M3.UNPACK_B R63, R61 ;  /* 0x0000003dff3f723e */ /* 0x000fe200020006ff */
[----:B------:R-:W-:Y:S02]  /*6b10*/  HADD2.F32 R61, -RZ, R72.H1_H1 ;  /* 0x30000048ff3d7230 */ /* 0x000fe40000004100 */
[----:B------:R-:W-:-:S02]  /*6b20*/  HADD2.F32 R70, -RZ, R69.H1_H1 ;  /* 0x30000045ff467230 */ /* 0x000fc40000004100 */
[----:B------:R-:W-:Y:S02]  /*6b30*/  HADD2.F32 R69, -RZ, R69.H0_H0 ;  /* 0x20000045ff457230 */ /* 0x000fe40000004100 */
[----:B------:R-:W-:Y:S02]  /*6b40*/  HADD2.F32 R72, -RZ, R72.H0_H0 ;  /* 0x20000048ff487230 */ /* 0x000fe40000004100 */
[-C--:B------:R-:W-:Y:S01]  /*6b50*/  FMUL.FTZ R14, R70, R71.reuse ;  /* 0x00000047460e7220 */ /* 0x080fe20000410000 */
[----:B------:R-:W-:Y:S02]  /*6b60*/  IMAD.MOV.U32 R13, RZ, RZ, R62 ;  /* 0x000000ffff0d7224 */ /* 0x000fe400078e003e */
[C---:B------:R-:W-:Y:S01]  /*6b70*/  FMUL.FTZ R71, R69.reuse, R71 ;  /* 0x0000004745477220 */ /* 0x040fe20000410000 */
[----:B------:R-:W-:-:S03]  /*6b80*/  FFMA.FTZ R14, R69, R68, -R14 ;  /* 0x00000044450e7223 */ /* 0x000fc6000001080e */
[----:B------:R-:W-:Y:S01]  /*6b90*/  FFMA.FTZ R69, R70, R68, R71 ;  /* 0x0000004446457223 */ /* 0x000fe20000010047 */
[-C--:B------:R-:W-:Y:S01]  /*6ba0*/  F2FP.F16.E4M3.UNPACK_B R68, R67.reuse.H1 ;  /* 0x00000043ff44723e */ /* 0x080fe200030006ff */
[--C-:B------:R-:W-:Y:S01]  /*6bb0*/  HADD2.F32 R71, -RZ, R63.reuse.H1_H1 ;  /* 0x3000003fff477230 */ /* 0x100fe20000004100 */
[----:B------:R-:W-:Y:S01]  /*6bc0*/  F2FP.F16.E4M3.UNPACK_B R67, R67 ;  /* 0x00000043ff43723e */ /* 0x000fe200020006ff */
[----:B------:R-:W-:Y:S01]  /*6bd0*/  HADD2.F32 R63, -RZ, R63.H0_H0 ;  /* 0x2000003fff3f7230 */ /* 0x000fe20000004100 */
[----:B------:R-:W-:Y:S01]  /*6be0*/  F2FP.SATFINITE.E4M3.F32.PACK_AB_MERGE_C R69, R69, R14, RZ ;  /* 0x0000000e4545723e */ /* 0x000fe200048070ff */
[--C-:B------:R-:W-:Y:S02]  /*6bf0*/  HADD2.F32 R70, -RZ, R68.reuse.H1_H1 ;  /* 0x30000044ff467230 */ /* 0x100fe40000004100 */
[----:B------:R-:W-:Y:S01]  /*6c00*/  HADD2.F32 R68, -RZ, R68.H0_H0 ;  /* 0x20000044ff447230 */ /* 0x000fe20000004100 */
[----:B------:R-:W-:Y:S02]  /*6c10*/  F2FP.SATFINITE.E4M3.F32.PACK_AB_MERGE_C R15, R15, R66, R69 ;  /* 0x000000420f0f723e */ /* 0x000fe40004807045 */
[----:B------:R-:W-:-:S02]  /*6c20*/  FMUL.FTZ R73, R70, R61 ;  /* 0x0000003d46497220 */ /* 0x000fc40000410000 */
        /* <DEDUP_REMOVED lines=11> */
.L_x_4320:
[----:B------:R-:W-:Y:S05]  /*6ce0*/  BSYNC B2 ;  /* 0x0000000000027941 */ /* 0x000fea0003800000 */
.L_x_4319:
[----:B------:R0:W-:Y:S02]  /*6cf0*/  ST.E.128 desc[UR50][R64.64], R12 ;  /* 0x0000000c40007985 */ /* 0x0001e4000c101d32 */
.L_x_4298:
[----:B------:R-:W-:Y:S05]  /*6d00*/  BSYNC B1 ;  /* 0x0000000000017941 */ /* 0x000fea0003800000 */
.L_x_4297:
[----:B------:R-:W-:-:S03]  /*6d10*/  UMOV UR4, 0xffffffff ;  /* 0xffffffff00047882 */ /* 0x000fc60000000000 */
[----:B------:R-:W-:Y:S05]  /*6d20*/  BRA.DIV UR4, `(.L_x_4321) ;  /* 0x000002a604487947 */ /* 0x000fea000b800000 */
[----:B--2---:R-:W2:Y:S04]  /*6d30*/  SHFL.IDX PT, R119, R119, 0x1, 0x1e1f ;  /* 0x003e1f0077777f89 */ /* 0x004ea800000e0000 */
[----:B------:R-:W0:Y:S02]  /*6d40*/  SHFL.IDX PT, R120, R120, 0x1, 0x1e1f ;  /* 0x003e1f0078787f89 */ /* 0x000e2400000e0000 */
.L_x_4640:
[----:B------:R-:W-:Y:S05]  /*6d50*/  @P4 BRA `(.L_x_4322) ;  /* 0x0000009c00944947 */ /* 0x000fea0003800000 */
[----:B------:R-:W-:Y:S01]  /*6d60*/  ISETP.NE.AND P3, PT, R28, RZ, PT ;  /* 0x000000ff1c00720c */ /* 0x000fe20003f65270 */
[----:B------:R-:W-:-:S12]  /*6d70*/  BSSY B1, `(.L_x_4323) ;  /* 0x0000077000017945 */ /* 0x000fd80003800000 */
[----:B------:R-:W-:Y:S05]  /*6d80*/  @!P3 BRA `(.L_x_4324) ;  /* 0x0000000400d4b947 */ /* 0x000fea0003800000 */
[----:B0-----:R0:W0:Y:S01]  /*6d90*/  LDS.128 R12, [R88+0x26200] ;  /* 0x02620000580c7984 */ /* 0x0010220000000c00 */
[----:B------:R-:W-:Y:S01]  /*6da0*/  IADD3 R60, P3, R16, R120, RZ ;  /* 0x00000078103c7210 */ /* 0x000fe20007f7e0ff */
[----:B------:R-:W-:Y:S03]  /*6db0*/  BSSY B2, `(.L_x_4325) ;  /* 0x0000071000027945 */ /* 0x000fe60003800000 */
[----:B--2---:R-:W-:Y:S02]  /*6dc0*/  IADD3.X R61, R119, R17, RZ, P3, !PT ;  /* 0x00000011773d7210 */ /* 0x004fe40001ffe4ff */
        /* <DEDUP_REMOVED lines=8> */
[--C-:B------:R-:W-:Y:S01]  /*6e50*/  SHF.R.U32.HI R71, RZ, 0x18, R57.reuse ;  /* 0x00000018ff477819 */ /* 0x100fe20000011639 */
[----:B------:R-:W-:Y:S01]  /*6e60*/  HADD2.F32 R11, -RZ, R11.H0_H0 ;  /* 0x2000000bff0b7230 */ /* 0x000fe20000004100 */
[----:B------:R-:W-:Y:S01]  /*6e70*/  SHF.R.U32.HI R70, RZ, 0x8, R57 ;  /* 0x00000008ff467819 */ /* 0x000fe20000011639 */
        /* <DEDUP_REMOVED lines=29> */
[----:B------:R-:W-:Y:S01]  /*7050*/  SHF.R.U32.HI R69, RZ, 0x10, R57 ;  /* 0x00000010ff457819 */ /* 0x000fe20000011639 */
        /* <DEDUP_REMOVED lines=8> */
[--C-:B------:R-:W-:Y:S01]  /*70e0*/  SHF.R.U32.HI R67, RZ, 0x10, R59.reuse ;  /* 0x00000010ff437819 */ /* 0x100fe2000001163b */
[----:B------:R-:W-:Y:S01]  /*70f0*/  FFMA.FTZ R65, R65, R64, R66 ;  /* 0x0000004041417223 */ /* 0x000fe20000010042 */
[----:B------:R-:W-:Y:S02]  /*7100*/  SHF.R.U32.HI R66, RZ, 0x8, R59 ;  /* 0x00000008ff427819 */ /* 0x000fe4000001163b */
[----:B------:R-:W-:-:S02]  /*7110*/  LOP3.LUT R64, R57, 0xff, RZ, 0xc0, !PT ;  /* 0x000000ff39407812 */ /* 0x000fc400078ec0ff */
[----:B------:R-:W-:Y:S01]  /*7120*/  LOP3.LUT R57, R59, 0xff, RZ, 0xc0, !PT ;  /* 0x000000ff3b397812 */ /* 0x000fe200078ec0ff */
[----:B------:R-:W-:Y:S01]  /*7130*/  IMAD.SHL.U32 R66, R66, 0x100, RZ ;  /* 0x0000010042427824 */ /* 0x000fe200078e00ff */
[----:B------:R-:W-:Y:S02]  /*7140*/  PRMT R64, R71, 0x654, R64 ;  /* 0x0000065447407816 */ /* 0x000fe40000000040 */
[----:B------:R-:W-:Y:S02]  /*7150*/  PRMT R57, R68, 0x654, R57 ;  /* 0x0000065444397816 */ /* 0x000fe40000000039 */
[----:B------:R-:W-:Y:S02]  /*7160*/  F2FP.SATFINITE.E4M3.F32.PACK_AB_MERGE_C R12, R65, R62, R58 ;  /* 0x0000003e410c723e */ /* 0x000fe4000480703a */
[----:B------:R-:W-:Y:S01]  /*7170*/  LOP3.LUT R59, R57, 0xff00, R66, 0xf8, !PT ;  /* 0x0000ff00393b7812 */ /* 0x000fe200078ef842 */
[----:B------:R-:W-:Y:S02]  /*7180*/  IMAD.SHL.U32 R57, R70, 0x100, RZ ;  /* 0x0000010046397824 */ /* 0x000fe400078e00ff */
[----:B------:R-:W-:-:S03]  /*7190*/  IMAD.U32 R66, R67, 0x10000, RZ ;  /* 0x0001000043427824 */ /* 0x000fc600078e00ff */
[----:B------:R-:W-:Y:S01]  /*71a0*/  LOP3.LUT R57, R64, 0xff00, R57, 0xf8, !PT ;  /* 0x0000ff0040397812 */ /* 0x000fe200078ef839 */
[----:B------:R-:W-:Y:S01]  /*71b0*/  IMAD.U32 R64, R69, 0x10000, RZ ;  /* 0x0001000045407824 */ /* 0x000fe200078e00ff */
[----:B------:R-:W-:Y:S02]  /*71c0*/  LOP3.LUT R59, R59, 0xff0000, R66, 0xf8, !PT ;  /* 0x00ff00003b3b7812 */ /* 0x000fe400078ef842 */
[----:B------:R-:W-:Y:S02]  /*71d0*/  MOV R66, R15 ;  /* 0x0000000f00427202 */ /* 0x000fe40000000f00 */
[----:B------:R-:W-:Y:S02]  /*71e0*/  LOP3.LUT R57, R57, 0xff0000, R64, 0xf8, !PT ;  /* 0x00ff000039397812 */ /* 0x000fe400078ef840 */
[----:B------:R-:W-:Y:S02]  /*71f0*/  F2FP.F16.E4M3.UNPACK_B R15, R66 ;  /* 0x00000042ff0f723e */ /* 0x000fe400020006ff */
[----:B------:R-:W-:-:S02]  /*7200*/  F2FP.F16.E4M3.UNPACK_B R68, R59.H1 ;  /* 0x0000003bff44723e */ /* 0x000fc400030006ff */
[----:B------:R-:W-:Y:S01]  /*7210*/  F2FP.F16.E4M3.UNPACK_B R69, R57.H1 ;  /* 0x00000039ff45723e */ /* 0x000fe200030006ff */
[--C-:B------:R-:W-:Y:S02]  /*7220*/  HADD2.F32 R64, -RZ, R15.reuse.H1_H1 ;  /* 0x3000000fff407230 */ /* 0x100fe40000004100 */
[----:B------:R-:W-:Y:S02]  /*7230*/  HADD2.F32 R70, -RZ, R68.H0_H0 ;  /* 0x20000044ff467230 */ /* 0x000fe40000004100 */
[----:B------:R-:W-:Y:S02]  /*7240*/  HADD2.F32 R15, -RZ, R15.H0_H0 ;  /* 0x2000000fff0f7230 */ /* 0x000fe40000004100 */
[--C-:B------:R-:W-:Y:S02]  /*7250*/  HADD2.F32 R67, -RZ, R69.reuse.H0_H0 ;  /* 0x20000045ff437230 */ /* 0x100fe40000004100 */
[----:B------:R-:W-:Y:S01]  /*7260*/  FMUL.FTZ R72, R64, R70 ;  /* 0x0000004640487220 */ /* 0x000fe20000410000 */
[----:B------:R-:W-:-:S02]  /*7270*/  HADD2.F32 R69, -RZ, R69.H1_H1 ;  /* 0x30000045ff457230 */ /* 0x000fc40000004100 */
[C---:B------:R-:W-:Y:S01]  /*7280*/  FMUL.FTZ R71, R15.reuse, R70 ;  /* 0x000000460f477220 */ /* 0x040fe20000410000 */
[----:B------:R-:W-:-:S03]  /*7290*/  FFMA.FTZ R15, R15, R67, -R72 ;  /* 0x000000430f0f7223 */ /* 0x000fc60000010848 */
        /* <DEDUP_REMOVED lines=18> */
[----:B------:R-:W-:Y:S02]  /*73c0*/  HADD2.F32 R70, -RZ, R69.H1_H1 ;  /* 0x30000045ff467230 */ /* 0x000fe40000004100 */
[CC--:B------:R-:W-:Y:S01]  /*73d0*/  FMUL.FTZ R72, R68.reuse, R57.reuse ;  /* 0x0000003944487220 */ /* 0x0c0fe20000410000 */
[----:B------:R-:W-:Y:S02]  /*73e0*/  HADD2.F32 R71, -RZ, R71.H0_H0 ;  /* 0x20000047ff477230 */ /* 0x000fe40000004100 */
[C---:B------:R-:W-:Y:S01]  /*73f0*/  FMUL.FTZ R73, R59.reuse, R57 ;  /* 0x000000393b497220 */ /* 0x040fe20000410000 */
[----:B------:R-:W-:Y:S02]  /*7400*/  HADD2.F32 R69, -RZ, R69.H0_H0 ;  /* 0x20000045ff457230 */ /* 0x000fe40000004100 */
[-C--:B------:R-:W-:Y:S01]  /*7410*/  FFMA.FTZ R57, R59, R70.reuse, -R72 ;  /* 0x000000463b397223 */ /* 0x080fe20000010848 */
[--C-:B------:R-:W-:Y:S02]  /*7420*/  HADD2.F32 R59, -RZ, R66.reuse.H1_H1 ;  /* 0x30000042ff3b7230 */ /* 0x100fe40000004100 */
[----:B------:R-:W-:Y:S01]  /*7430*/  FFMA.FTZ R70, R68, R70, R73 ;  /* 0x0000004644467223 */ /* 0x000fe20000010049 */
[----:B------:R-:W-:Y:S01]  /*7440*/  HADD2.F32 R66, -RZ, R66.H0_H0 ;  /* 0x20000042ff427230 */ /* 0x000fe20000004100 */
[----:B------:R-:W-:Y:S01]  /*7450*/  F2FP.SATFINITE.E4M3.F32.PACK_AB_MERGE_C R15, R64, R15, R67 ;  /* 0x0000000f400f723e */ /* 0x000fe20004807043 */
[----:B------:R-:W-:-:S02]  /*7460*/  FMUL.FTZ R73, R59, R71 ;  /* 0x000000473b497220 */ /* 0x000fc40000410000 */
[----:B------:R-:W-:Y:S01]  /*7470*/  F2FP.SATFINITE.E4M3.F32.PACK_AB_MERGE_C R57, R70, R57, RZ ;  /* 0x000000394639723e */ /* 0x000fe200048070ff */
[C---:B------:R-:W-:Y:S01]  /*7480*/  FMUL.FTZ R68, R66.reuse, R71 ;  /* 0x0000004742447220 */ /* 0x040fe20000410000 */
[----:B------:R-:W-:-:S03]  /*7490*/  FFMA.FTZ R73, R66, R69, -R73 ;  /* 0x0000004542497223 */ /* 0x000fc60000010849 */
[----:B------:R-:W-:-:S05]  /*74a0*/  FFMA.FTZ R68, R59, R69, R68 ;  /* 0x000000453b447223 */ /* 0x000fca0000010044 */
[----:B------:R-:W-:-:S07]  /*74b0*/  F2FP.SATFINITE.E4M3.F32.PACK_AB_MERGE_C R14, R68, R73, R57 ;  /* 0x00000049440e723e */ /* 0x000fce0004807039 */
.L_x_4326:
[----:B------:R-:W-:Y:S05]  /*74c0*/  BSYNC B2 ;  /* 0x0000000000027941 */ /* 0x000fea0003800000 */
.L_x_4325:
[----:B0-----:R0:W-:Y:S02]  /*74d0*/  ST.E.128 desc[UR50][R60.64], R12 ;  /* 0x0000000c3c007985 */ /* 0x0011e4000c101d32 */
.L_x_4324:
[----:B------:R-:W-:Y:S05]  /*74e0*/  BSYNC B1 ;  /* 0x0000000000017941 */ /* 0x000fea0003800000 */
.L_x_4323:
[----:B------:R-:W-:Y:S01]  /*74f0*/  ISETP.NE.AND P3, PT, R29, RZ, PT ;  /* 0x000000ff1d00720c */ /* 0x000fe20003f65270 */
[----:B------:R-:W-:-:S12]  /*7500*/  BSSY B1, `(.L_x_4327) ;  /* 0x0000078000017945 */ /* 0x000fd80003800000 */
[----:B------:R-:W-:Y:S05]  /*7510*/  @!P3 BRA `(.L_x_4328) ;  /* 0x0000000400d8b947 */ /* 0x000fea0003800000 */
[----:B------:R-:W5:Y:S01]  /*7520*/  LDL R58, [R1+0xc] ;  /* 0x00000c00013a7983 */ /* 0x000f620000100800 */
[----:B----4-:R-:W-:Y:S01]  /*7530*/  IMAD.SHL.U32 R11, R226, 0x10, RZ ;  /* 0x00000010e20b7824 */ /* 0x010fe200078e00ff */
[----:B------:R-:W-:Y:S02]  /*7540*/  BSSY B2, `(.L_x_4329) ;  /* 0x0000072000027945 */ /* 0x000fe40003800000 */
[----:B0-----:R0:W4:Y:S02]  /*7550*/  LDS.128 R12, [R89+0x26200] ;  /* 0x02620000590c7984 */ /* 0x0011240000000c00 */
[----:B------:R-:W-:-:S04]  /*7560*/  IADD3 R56, P3, R11, R120, RZ ;  /* 0x000000780b387210 */ /* 0x000fc80007f7e0ff */
[----:B--2---:R-:W-:Y:S02]  /*7570*/  LEA.HI.X.SX32 R57, R11, R119, 0x1, P3 ;  /* 0x000000770b397211 */ /* 0x004fe400018f0eff */
[----:B-----5:R-:W-:-:S13]  /*7580*/  ISETP.GE.AND P3, PT, R58, R113, PT ;  /* 0x000000713a00720c */ /* 0x020fda0003f66270 */
[----:B0---4-:R-:W-:Y:S05]  /*7590*/  @P3 BRA `(.L_x_4330) ;  /* 0x0000000400b03947 */ /* 0x011fea0003800000 */
[----:B------:R-:W-:Y:S02]  /*75a0*/  SHF.R.U32.HI R54, RZ, 0x8, R55 ;  /* 0x00000008ff367819 */ /* 0x000fe40000011637 */
[----:B------:R-:W-:Y:S02]  /*75b0*/  SHF.R.U32.HI R61, RZ, 0x8, R53 ;  /* 0x00000008ff3d7819 */ /* 0x000fe40000011635 */
[----:B------:R-:W-:Y:S01]  /*75c0*/  LOP3.LUT R52, R55, 0xff, RZ, 0xc0, !PT ;  /* 0x000000ff37347812 */ /* 0x000fe200078ec0ff */
[----:B------:R-:W-:Y:S01]  /*75d0*/  IMAD.SHL.U32 R54, R54, 0x100, RZ ;  /* 0x0000010036367824 */ /* 0x000fe200078e00ff */
[----:B------:R-:W-:Y:S02]  /*75e0*/  SHF.R.U32.HI R59, RZ, 0x18, R55 ;  /* 0x00000018ff3b7819 */ /* 0x000fe40000011637 */
[----:B------:R-:W-:Y:S02]  /*75f0*/  LOP3.LUT R11, R53, 0xff, RZ, 0xc0, !PT ;  /* 0x000000ff350b7812 */ /* 0x000fe400078ec0ff */
[----:B------:R-:W-:-:S02]  /*7600*/  SHF.R.U32.HI R60, RZ, 0x18, R53 ;  /* 0x00000018ff3c7819 */ /* 0x000fc40000011635 */
[----:B------:R-:W-:Y:S02]  /*7610*/  SHF.R.U32.HI R62, RZ, 0x10, R53 ;  /* 0x00000010ff3e7819 */ /* 0x000fe40000011635 */
[----:B------:R-:W-:Y:S01]  /*7620*/  PRMT R59, R59, 0x654, R52 ;  /* 0x000006543b3b7816 */ /* 0x000fe20000000034 */
[----:B------:R-:W-:Y:S01]  /*7630*/  IMAD.SHL.U32 R52, R61, 0x100, RZ ;  /* 0x000001003d347824 */ /* 0x000fe200078e00ff */
[----:B------:R-:W-:Y:S02]  /*7640*/  SHF.R.U32.HI R58, RZ, 0x10, R55 ;  /* 0x00000010ff3a7819 */ /* 0x000fe40000011637 */
[----:B------:R-:W-:Y:S01]  /*7650*/  PRMT R55, R60, 0x654, R11 ;  /* 0x000006543c377816 */ /* 0x000fe2000000000b */
[----:B------:R-:W-:Y:S01]  /*7660*/  IMAD.MOV.U32 R11, RZ, RZ, R13 ;  /* 0x000000ffff0b7224 */ /* 0x000fe200078e000d */
[----:B------:R-:W-:Y:S01]  /*7670*/  LOP3.LUT R59, R59, 0xff00, R54, 0xf8, !PT ;  /* 0x0000ff003b3b7812 */ /* 0x000fe200078ef836 */
[----:B------:R-:W-:Y:S01]  /*7680*/  IMAD.U32 R13, R62, 0x10000, RZ ;  /* 0x000100003e0d7824 */ /* 0x000fe200078e00ff */
[----:B------:R-:W-:Y:S01]  /*7690*/  LOP3.LUT R52, R55, 0xff00, R52, 0xf8, !PT ;  /* 0x0000ff0037347812 */ /* 0x000fe200078ef834 */
[----:B------:R-:W-:Y:S01]  /*76a0*/  IMAD.U32 R54, R58, 0x10000, RZ ;  /* 0x000100003a367824 */ /* 0x000fe200078e00ff */
[----:B------:R-:W-:-:S02]  /*76b0*/  MOV R53, R12 ;  /* 0x0000000c00357202 */ /* 0x000fc40000000f00 */
        /* <DEDUP_REMOVED lines=21> */
[----:B------:R-:W-:-:S02]  /*7810*/  F2FP.F16.E4M3.UNPACK_B R54, R53.H1 ;  /* 0x00000035ff36723e */ /* 0x000fc400030006ff */
[-C--:B------:R-:W-:Y:S01]  /*7820*/  FFMA.FTZ R63, R55, R59.reuse, -R62 ;  /* 0x0000003b373f7223 */ /* 0x080fe2000001083e */
[----:B------:R-:W-:Y:S01]  /*7830*/  FFMA.FTZ R66, R58, R59, R65 ;  /* 0x0000003b3a427223 */ /* 0x000fe20000010041 */
[----:B------:R-:W-:Y:S01]  /*7840*/  HADD2.F32 R62, -RZ, R139.H1_H1 ;  /* 0x3000008bff3e7230 */ /* 0x000fe20000004100 */
[----:B------:R-:W-:Y:S01]  /*7850*/  F2FP.F16.E4M3.UNPACK_B R137, R137 ;  /* 0x00000089ff89723e */ /* 0x000fe200020006ff */
[--C-:B------:R-:W-:Y:S01]  /*7860*/  HADD2.F32 R59, -RZ, R54.reuse.H1_H1 ;  /* 0x30000036ff3b7230 */ /* 0x100fe20000004100 */
[----:B------:R-:W-:Y:S01]  /*7870*/  F2FP.F16.E4M3.UNPACK_B R53, R53 ;  /* 0x00000035ff35723e */ /* 0x000fe200020006ff */
[----:B------:R-:W-:Y:S02]  /*7880*/  HADD2.F32 R55, -RZ, R54.H0_H0 ;  /* 0x20000036ff377230 */ /* 0x000fe40000004100 */
[----:B------:R-:W-:Y:S02]  /*7890*/  HADD2.F32 R60, -RZ, R137.H1_H1 ;  /* 0x30000089ff3c7230 */ /* 0x000fe40000004100 */
[----:B------:R-:W-:Y:S01]  /*78a0*/  FMUL.FTZ R64, R59, R62 ;  /* 0x0000003e3b407220 */ /* 0x000fe20000410000 */
[----:B------:R-:W-:-:S02]  /*78b0*/  HADD2.F32 R139, -RZ, R139.H0_H0 ;  /* 0x2000008bff8b7230 */ /* 0x000fc40000004100 */
[C---:B------:R-:W-:Y:S01]  /*78c0*/  FMUL.FTZ R62, R55.reuse, R62 ;  /* 0x0000003e373e7220 */ /* 0x040fe20000410000 */
[--C-:B------:R-:W-:Y:S02]  /*78d0*/  HADD2.F32 R58, -RZ, R53.reuse.H1_H1 ;  /* 0x30000035ff3a7230 */ /* 0x100fe40000004100 */
[-C--:B------:R-:W-:Y:S01]  /*78e0*/  FFMA.FTZ R64, R55, R60.reuse, -R64 ;  /* 0x0000003c37407223 */ /* 0x080fe20000010840 */
[----:B------:R-:W-:Y:S02]  /*78f0*/  HADD2.F32 R54, -RZ, R53.H0_H0 ;  /* 0x20000035ff367230 */ /* 0x000fe40000004100 */
[----:B------:R-:W-:Y:S01]  /*7900*/  FFMA.FTZ R61, R59, R60, R62 ;  /* 0x0000003c3b3d7223 */ /* 0x000fe2000001003e */
[----:B------:R-:W-:Y:S01]  /*7910*/  HADD2.F32 R137, -RZ, R137.H0_H0 ;  /* 0x20000089ff897230 */ /* 0x000fe20000004100 */
[----:B------:R-:W-:Y:S01]  /*7920*/  F2FP.F16.E4M3.UNPACK_B R59, R15.H1 ;  /* 0x0000000fff3b723e */ /* 0x000fe200030006ff */
[-C--:B------:R-:W-:Y:S01]  /*7930*/  FMUL.FTZ R53, R58, R139.reuse ;  /* 0x0000008b3a357220 */ /* 0x080fe20000410000 */
[----:B------:R-:W-:Y:S01]  /*7940*/  F2FP.F16.E4M3.UNPACK_B R62, R52.H1 ;  /* 0x00000034ff3e723e */ /* 0x000fe200030006ff */
[----:B------:R-:W-:Y:S01]  /*7950*/  FMUL.FTZ R139, R54, R139 ;  /* 0x0000008b368b7220 */ /* 0x000fe20000410000 */
[----:B------:R-:W-:Y:S01]  /*7960*/  F2FP.SATFINITE.E4M3.F32.PACK_AB_MERGE_C R55, R66, R63, RZ ;  /* 0x0000003f4237723e */ /* 0x000fe200048070ff */
[----:B------:R-:W-:Y:S01]  /*7970*/  FFMA.FTZ R53, R54, R137, -R53 ;  /* 0x0000008936357223 */ /* 0x000fe20000010835 */
[--C-:B------:R-:W-:Y:S01]  /*7980*/  HADD2.F32 R65, -RZ, R59.reuse.H0_H0 ;  /* 0x2000003bff417230 */ /* 0x100fe20000004100 */
[----:B------:R-:W-:Y:S01]  /*7990*/  F2FP.SATFINITE.E4M3.F32.PACK_AB_MERGE_C R54, R61, R64, RZ ;  /* 0x000000403d36723e */ /* 0x000fe200048070ff */
[----:B------:R-:W-:Y:S01]  /*79a0*/  HADD2.F32 R66, -RZ, R59.H1_H1 ;  /* 0x3000003bff427230 */ /* 0x000fe20000004100 */
[----:B------:R-:W-:Y:S01]  /*79b0*/  F2FP.F16.E4M3.UNPACK_B R59, R13.H1 ;  /* 0x0000000dff3b723e */ /* 0x000fe200030006ff */
[----:B------:R-:W-:Y:S01]  /*79c0*/  HADD2.F32 R67, -RZ, R62.H1_H1 ;  /* 0x3000003eff437230 */ /* 0x000fe20000004100 */
[----:B------:R-:W-:Y:S01]  /*79d0*/  F2FP.F16.E4M3.UNPACK_B R60, R14.H1 ;  /* 0x0000000eff3c723e */ /* 0x000fe200030006ff */
[----:B------:R-:W-:Y:S01]  /*79e0*/  FFMA.FTZ R58, R58, R137, R139 ;  /* 0x000000893a3a7223 */ /* 0x000fe2000001008b */
        /* <DEDUP_REMOVED lines=9> */
[----:B------:R-:W-:Y:S01]  /*7a80*/  HADD2.F32 R67, -RZ, R52.H1_H1 ;  /* 0x30000034ff437230 */ /* 0x000fe20000004100 */
[----:B------:R-:W-:Y:S01]  /*7a90*/  F2FP.F16.E4M3.UNPACK_B R14, R14 ;  /* 0x0000000eff0e723e */ /* 0x000fe200020006ff */
[----:B------:R-:W-:Y:S01]  /*7aa0*/  FMUL.FTZ R70, R64, R69 ;  /* 0x0000004540467220 */ /* 0x000fe20000410000 */
[----:B------:R-:W-:Y:S01]  /*7ab0*/  F2FP.F16.E4M3.UNPACK_B R65, R15 ;  /* 0x0000000fff41723e */ /* 0x000fe200020006ff */
[----:B------:R-:W-:Y:S01]  /*7ac0*/  FFMA.FTZ R60, R66, R68, R71 ;  /* 0x00000044423c7223 */ /* 0x000fe20000010047 */
[----:B------:R-:W-:-:S02]  /*7ad0*/  HADD2.F32 R66, -RZ, R62.H0_H0 ;  /* 0x2000003eff427230 */ /* 0x000fc40000004100 */
[C---:B------:R-:W-:Y:S01]  /*7ae0*/  FMUL.FTZ R69, R63.reuse, R69 ;  /* 0x000000453f457220 */ /* 0x040fe20000410000 */
[----:B------:R-:W-:Y:S01]  /*7af0*/  FFMA.FTZ R15, R63, R67, -R70 ;  /* 0x000000433f0f7223 */ /* 0x000fe20000010846 */
[--C-:B------:R-:W-:Y:S01]  /*7b00*/  HADD2.F32 R62, -RZ, R14.reuse.H0_H0 ;  /* 0x2000000eff3e7230 */ /* 0x100fe20000004100 */
[----:B------:R-:W-:Y:S01]  /*7b10*/  F2FP.SATFINITE.E4M3.F32.PACK_AB_MERGE_C R60, R60, R13, RZ ;  /* 0x0000000d3c3c723e */ /* 0x000fe200048070ff */
[----:B------:R-:W-:Y:S02]  /*7b20*/  HADD2.F32 R63, -RZ, R65.H0_H0 ;  /* 0x20000041ff3f7230 */ /* 0x000fe40000004100 */
[----:B------:R-:W-:Y:S01]  /*7b30*/  FFMA.FTZ R68, R64, R67, R69 ;  /* 0x0000004340447223 */ /* 0x000fe20000010045 */
[----:B------:R-:W-:Y:S01]  /*7b40*/  HADD2.F32 R14, -RZ, R14.H1_H1 ;  /* 0x3000000eff0e7230 */ /* 0x000fe20000004100 */
[----:B------:R-:W-:Y:S01]  /*7b50*/  F2FP.SATFINITE.E4M3.F32.PACK_AB_MERGE_C R13, R12, R11, R55 ;  /* 0x0000000b0c0d723e */ /* 0x000fe20004807037 */
[----:B------:R-:W-:Y:S01]  /*7b60*/  HADD2.F32 R61, -RZ, R61.H0_H0 ;  /* 0x2000003dff3d7230 */ /* 0x000fe20000004100 */
[----:B------:R-:W-:Y:S01]  /*7b70*/  F2FP.SATFINITE.E4M3.F32.PACK_AB_MERGE_C R12, R58, R53, R54 ;  /* 0x000000353a0c723e */ /* 0x000fe20004807036 */
[----:B------:R-:W-:Y:S01]  /*7b80*/  HADD2.F32 R65, -RZ, R65.H1_H1 ;  /* 0x30000041ff417230 */ /* 0x000fe20000004100 */
[----:B------:R-:W-:Y:S01]  /*7b90*/  F2FP.SATFINITE.E4M3.F32.PACK_AB_MERGE_C R15, R68, R15, RZ ;  /* 0x0000000f440f723e */ /* 0x000fe200048070ff */
[----:B------:R-:W-:-:S02]  /*7ba0*/  HADD2.F32 R64, -RZ, R59.H0_H0 ;  /* 0x2000003bff407230 */ /* 0x000fc40000004100 */
[-C--:B------:R-:W-:Y:S01]  /*7bb0*/  FMUL.FTZ R67, R14, R61.reuse ;  /* 0x0000003d0e437220 */ /* 0x080fe20000410000 */
[----:B------:R-:W-:Y:S02]  /*7bc0*/  HADD2.F32 R59, -RZ, R52.H0_H0 ;  /* 0x20000034ff3b7230 */ /* 0x000fe40000004100 */
[-C--:B------:R-:W-:Y:S01]  /*7bd0*/  FMUL.FTZ R52, R65, R66.reuse ;  /* 0x0000004241347220 */ /* 0x080fe20000410000 */
[C---:B------:R-:W-:Y:S01]  /*7be0*/  FMUL.FTZ R61, R62.reuse, R61 ;  /* 0x0000003d3e3d7220 */ /* 0x040fe20000410000 */
[C---:B------:R-:W-:Y:S01]  /*7bf0*/  FMUL.FTZ R66, R63.reuse, R66 ;  /* 0x000000423f427220 */ /* 0x040fe20000410000 */
[-C--:B------:R-:W-:Y:S02]  /*7c00*/  FFMA.FTZ R67, R62, R59.reuse, -R67 ;  /* 0x0000003b3e437223 */ /* 0x080fe40000010843 */
[----:B------:R-:W-:Y:S01]  /*7c10*/  FFMA.FTZ R14, R14, R59, R61 ;  /* 0x0000003b0e0e7223 */ /* 0x000fe2000001003d */
[-C--:B------:R-:W-:Y:S01]  /*7c20*/  FFMA.FTZ R52, R63, R64.reuse, -R52 ;  /* 0x000000403f347223 */ /* 0x080fe20000010834 */
[----:B------:R-:W-:-:S03]  /*7c30*/  FFMA.FTZ R65, R65, R64, R66 ;  /* 0x0000004041417223 */ /* 0x000fc60000010042 */
[----:B------:R-:W-:Y:S02]  /*7c40*/  F2FP.SATFINITE.E4M3.F32.PACK_AB_MERGE_C R14, R14, R67, R15 ;  /* 0x000000430e0e723e */ /* 0x000fe4000480700f */
[----:B------:R-:W-:-:S07]  /*7c50*/  F2FP.SATFINITE.E4M3.F32.PACK_AB_MERGE_C R15, R65, R52, R60 ;  /* 0x00000034410f723e */ /* 0x000fce000480703c */
.L_x_4330:
[----:B------:R-:W-:Y:S05]  /*7c60*/  BSYNC B2 ;  /* 0x0000000000027941 */ /* 0x000fea0003800000 */
.L_x_4329:
[----:B------:R0:W-:Y:S02]  /*7c70*/  ST.E.128 desc[UR50][R56.64], R12 ;  /* 0x0000000c38007985 */ /* 0x0001e4000c101d32 */
.L_x_4328:
[----:B------:R-:W-:Y:S05]  /*7c80*/  BSYNC B1 ;  /* 0x0000000000017941 */ /* 0x000fea0003800000 */
.L_x_4327:
        /* <DEDUP_REMOVED lines=23> */
[----:B------:R-:W-:Y:S01]  /*7e00*/  IMAD.MOV.U32 R49, RZ, RZ, R12 ;  /* 0x000000ffff317224 */ /* 0x000fe200078e000c */
[----:B------:R-:W-:Y:S02]  /*7e10*/  MOV R11, R13 ;  /* 0x0000000d000b7202 */ /* 0x000fe40000000f00 */
[----:B------:R-:W-:Y:S01]  /*7e20*/  LOP3.LUT R13, R48, 0xff00, R51, 0xf8, !PT ;  /* 0x0000ff00300d7812 */ /* 0x000fe200078ef833 */
[----:B------:R-:W-:Y:S01]  /*7e30*/  IMAD.U32 R48, R56, 0x10000, RZ ;  /* 0x0001000038307824 */ /* 0x000fe200078e00ff */
[----:B------:R-:W-:Y:S01]  /*7e40*/  LOP3.LUT R50, R50, 0xff00, R55, 0xf8, !PT ;  /* 0x0000ff0032327812 */ /* 0x000fe200078ef837 */
[----:B------:R-:W-:Y:S01]  /*7e50*/  IMAD.U32 R55, R54, 0x10000, RZ ;  /* 0x0001000036377824 */ /* 0x000fe200078e00ff */
[----:B------:R-:W-:-:S02]  /*7e60*/  F2FP.F16.E4M3.UNPACK_B R51, R136.H1 ;  /* 0x00000088ff33723e */ /* 0x000fc400030006ff */
        /* <DEDUP_REMOVED lines=89> */
.L_x_4334:
[----:B------:R-:W-:Y:S05]  /*8400*/  BSYNC B2 ;  /* 0x0000000000027941 */ /* 0x000fea0003800000 */
.L_x_4333:
[----:B------:R0:W-:Y:S02]  /*8410*/  ST.E.128 desc[UR50][R52.64], R12 ;  /* 0x0000000c34007985 */ /* 0x0001e4000c101d32 */
.L_x_4332:
[----:B------:R-:W-:Y:S05]  /*8420*/  BSYNC B1 ;  /* 0x0000000000017941 */ /* 0x000fea0003800000 */
.L_x_4331:
[----:B------:R-:W-:Y:S01]  /*8430*/  ISETP.NE.AND P3, PT, R31, RZ, PT ;  /* 0x000000ff1f00720c */ /* 0x000fe20003f65270 */
[----:B------:R-:W-:-:S12]  /*8440*/  BSSY B1, `(.L_x_4335) ;  /* 0x0000078000017945 */ /* 0x000fd80003800000 */
[----:B------:R-:W-:Y:S05]  /*8450*/  @!P3 BRA `(.L_x_4336) ;  /* 0x0000000400d8b947 */ /* 0x000fea0003800000 */
[----:B0-----:R-:W2:Y:S04]  /*8460*/  LDL R12, [R1] ;  /* 0x00000000010c7983 */ /* 0x001ea80000100800 */
[----:B----4-:R-:W4:Y:S01]  /*8470*/  LDL R11, [R1+0x18] ;  /* 0x00001800010b7983 */ /* 0x010f220000100800 */
[----:B------:R-:W-:Y:S01]  /*8480*/  IADD3 R48, P3, R23, R120, RZ ;  /* 0x0000007817307210 */ /* 0x000fe20007f7e0ff */
[----:B------:R-:W-:Y:S04]  /*8490*/  BSSY B2, `(.L_x_4337) ;  /* 0x0000071000027945 */ /* 0x000fe80003800000 */
[----:B--2---:R-:W-:-:S02]  /*84a0*/  IMAD.X R49, R119, 0x1, R12, P3 ;  /* 0x0000000177317824 */ /* 0x004fc400018e060c */
[----:B------:R0:W2:Y:S01]  /*84b0*/  LDS.128 R12, [R89+0x28a00] ;  /* 0x028a0000590c7984 */ /* 0x0000a20000000c00 */
[----:B----4-:R-:W-:-:S13]  /*84c0*/  ISETP.GE.AND P3, PT, R11, R113, PT ;  /* 0x000000710b00720c */ /* 0x010fda0003f66270 */
[----:B0-----:R-:W-:Y:S05]  /*84d0*/  @P3 BRA `(.L_x_4338) ;  /* 0x0000000400b03947 */ /* 0x001fea0003800000 */
[----:B------:R-:W-:Y:S02]  /*84e0*/  SHF.R.U32.HI R53, RZ, 0x8, R45 ;  /* 0x00000008ff357819 */ /* 0x000fe4000001162d */
[----:B------:R-:W-:Y:S02]  /*84f0*/  LOP3.LUT R44, R47, 0xff, RZ, 0xc0, !PT ;  /* 0x000000ff2f2c7812 */ /* 0x000fe400078ec0ff */
[----:B------:R-:W-:Y:S02]  /*8500*/  SHF.R.U32.HI R51, RZ, 0x18, R47 ;  /* 0x00000018ff337819 */ /* 0x000fe4000001162f */
[----:B------:R-:W-:Y:S02]  /*8510*/  LOP3.LUT R11, R45, 0xff, RZ, 0xc0, !PT ;  /* 0x000000ff2d0b7812 */ /* 0x000fe400078ec0ff */
[----:B------:R-:W-:Y:S02]  /*8520*/  SHF.R.U32.HI R52, RZ, 0x18, R45 ;  /* 0x00000018ff347819 */ /* 0x000fe4000001162d */
[----:B------:R-:W-:-:S02]  /*8530*/  SHF.R.U32.HI R46, RZ, 0x8, R47 ;  /* 0x00000008ff2e7819 */ /* 0x000fc4000001162f */
[----:B------:R-:W-:Y:S02]  /*8540*/  SHF.R.U32.HI R50, RZ, 0x10, R47 ;  /* 0x00000010ff327819 */ /* 0x000fe4000001162f */
[----:B------:R-:W-:Y:S01]  /*8550*/  PRMT R51, R51, 0x654, R44 ;  /* 0x0000065433337816 */ /* 0x000fe2000000002c */
[----:B------:R-:W-:Y:S01]  /*8560*/  IMAD.SHL.U32 R44, R53, 0x100, RZ ;  /* 0x00000100352c7824 */ /* 0x000fe200078e00ff */
[----:B------:R-:W-:Y:S01]  /*8570*/  PRMT R47, R52, 0x654, R11 ;  /* 0x00000654342f7816 */ /* 0x000fe2000000000b */
[----:B--2---:R-:W-:Y:S01]  /*8580*/  IMAD.MOV.U32 R11, RZ, RZ, R13 ;  /* 0x000000ffff0b7224 */ /* 0x004fe200078e000d */
[----:B------:R-:W-:Y:S01]  /*8590*/  SHF.L.U32 R46, R46, 0x8, RZ ;  /* 0x000000082e2e7819 */ /* 0x000fe200000006ff */
[----:B------:R-:W-:Y:S01]  /*85a0*/  IMAD.U32 R13, R50, 0x10000, RZ ;  /* 0x00010000320d7824 */ /* 0x000fe200078e00ff */
[----:B------:R-:W-:Y:S02]  /*85b0*/  LOP3.LUT R47, R47, 0xff00, R44, 0xf8, !PT ;  /* 0x0000ff002f2f7812 */ /* 0x000fe400078ef82c */
[----:B------:R-:W-:Y:S01]  /*85c0*/  SHF.R.U32.HI R54, RZ, 0x10, R45 ;  /* 0x00000010ff367819 */ /* 0x000fe2000001162d */
[----:B------:R-:W-:Y:S01]  /*85d0*/  IMAD.MOV.U32 R45, RZ, RZ, R12 ;  /* 0x000000ffff2d7224 */ /* 0x000fe200078e000c */
[----:B------:R-:W-:-:S02]  /*85e0*/  LOP3.LUT R46, R51, 0xff00, R46, 0xf8, !PT ;  /* 0x0000ff00332e7812 */ /* 0x000fc400078ef82e */
[----:B------:R-:W-:Y:S01]  /*85f0*/  F2FP.F16.E4M3.UNPACK_B R50, R134.H1 ;  /* 0x00000086ff32723e */ /* 0x000fe200030006ff */
[----:B------:R-:W-:Y:S01]  /*8600*/  IMAD.U32 R12, R54, 0x10000, RZ ;  /* 0x00010000360c7824 */ /* 0x000fe200078e00ff */
[----:B------:R-:W-:Y:S02]  /*8610*/  F2FP.F16.E4M3.UNPACK_B R44, R11 ;  /* 0x0000000bff2c723e */ /* 0x000fe400020006ff */
[----:B------:R-:W-:Y:S01]  /*8620*/  LOP3.LUT R13, R46, 0xff0000, R13, 0xf8, !PT ;  /* 0x00ff00002e0d7812 */ /* 0x000fe200078ef80d */
[----:B------:R-:W-:Y:S01]  /*8630*/  HADD2.F32 R55, -RZ, R50.H0_H0 ;  /* 0x20000032ff377230 */ /* 0x000fe20000004100 */
[----:B------:R-:W-:Y:S01]  /*8640*/  F2FP.F16.E4M3.UNPACK_B R51, R133.H1 ;  /* 0x00000085ff33723e */ /* 0x000fe200030006ff */
[--C-:B------:R-:W-:Y:S01]  /*8650*/  HADD2.F32 R46, -RZ, R44.reuse.H1_H1 ;  /* 0x3000002cff2e7230 */ /* 0x100fe20000004100 */
[----:B------:R-:W-:Y:S01]  /*8660*/  F2FP.F16.E4M3.UNPACK_B R11, R11.H1 ;  /* 0x0000000bff0b723e */ /* 0x000fe200030006ff */
[----:B------:R-:W-:Y:S01]  /*8670*/  HADD2.F32 R44, -RZ, R44.H0_H0 ;  /* 0x2000002cff2c7230 */ /* 0x000fe20000004100 */
[----:B------:R-:W-:Y:S01]  /*8680*/  LOP3.LUT R12, R47, 0xff0000, R12, 0xf8, !PT ;  /* 0x00ff00002f0c7812 */ /* 0x000fe200078ef80c */
[----:B------:R-:W-:-:S02]  /*8690*/  HADD2.F32 R53, -RZ, R51.H0_H0 ;  /* 0x20000033ff357230 */ /* 0x000fc40000004100 */
[-C--:B------:R-:W-:Y:S01]  /*86a0*/  FMUL.FTZ R57, R46, R55.reuse ;  /* 0x000000372e397220 */ /* 0x080fe20000410000 */
[----:B------:R-:W-:Y:S02]  /*86b0*/  HADD2.F32 R52, -RZ, R50.H1_H1 ;  /* 0x30000032ff347230 */ /* 0x000fe40000004100 */
        /* <DEDUP_REMOVED lines=36> */
[----:B------:R-:W-:Y:S01]  /*8900*/  F2FP.F16.E4M3.UNPACK_B R55, R12.H1 ;  /* 0x0000000cff37723e */ /* 0x000fe200030006ff */
[----:B------:R-:W-:Y:S01]  /*8910*/  HADD2.F32 R52, -RZ, R52.H1_H1 ;  /* 0x30000034ff347230 */ /* 0x000fe20000004100 */
[----:B------:R-:W-:Y:S01]  /*8920*/  F2FP.F16.E4M3.UNPACK_B R51, R14.H1 ;  /* 0x0000000eff33723e */ /* 0x000fe200030006ff */
[----:B------:R-:W-:Y:S01]  /*8930*/  HADD2.F32 R58, -RZ, R58.H0_H0 ;  /* 0x2000003aff3a7230 */ /* 0x000fe20000004100 */
[----:B------:R-:W-:Y:S01]  /*8940*/  F2FP.F16.E4M3.UNPACK_B R57, R13 ;  /* 0x0000000dff39723e */ /* 0x000fe200020006ff */
[----:B------:R-:W-:Y:S01]  /*8950*/  HADD2.F32 R56, -RZ, R55.H1_H1 ;  /* 0x30000037ff387230 */ /* 0x000fe20000004100 */
[----:B------:R-:W-:Y:S01]  /*8960*/  F2FP.F16.E4M3.UNPACK_B R54, R12 ;  /* 0x0000000cff36723e */ /* 0x000fe200020006ff */
[----:B------:R-:W-:-:S02]  /*8970*/  HADD2.F32 R13, -RZ, R51.H1_H1 ;  /* 0x30000033ff0d7230 */ /* 0x000fc40000004100 */
[CC--:B------:R-:W-:Y:S01]  /*8980*/  FMUL.FTZ R12, R52.reuse, R59.reuse ;  /* 0x0000003b340c7220 */ /* 0x0c0fe20000410000 */
[----:B------:R-:W-:Y:S02]  /*8990*/  HADD2.F32 R60, -RZ, R57.H1_H1 ;  /* 0x30000039ff3c7230 */ /* 0x000fe40000004100 */
[C---:B------:R-:W-:Y:S01]  /*89a0*/  FMUL.FTZ R59, R53.reuse, R59 ;  /* 0x0000003b353b7220 */ /* 0x040fe20000410000 */
[----:B------:R-:W-:Y:S02]  /*89b0*/  HADD2.F32 R51, -RZ, R51.H0_H0 ;  /* 0x20000033ff337230 */ /* 0x000fe40000004100 */
[----:B------:R-:W-:Y:S01]  /*89c0*/  FFMA.FTZ R61, R53, R56, -R12 ;  /* 0x00000038353d7223 */ /* 0x000fe2000001080c */
[----:B------:R-:W-:Y:S02]  /*89d0*/  HADD2.F32 R12, -RZ, R54.H1_H1 ;  /* 0x30000036ff0c7230 */ /* 0x000fe40000004100 */
[-C--:B------:R-:W-:Y:S01]  /*89e0*/  FMUL.FTZ R62, R13, R60.reuse ;  /* 0x0000003c0d3e7220 */ /* 0x080fe20000410000 */
[----:B------:R-:W-:Y:S01]  /*89f0*/  F2FP.F16.E4M3.UNPACK_B R15, R15 ;  /* 0x0000000fff0f723e */ /* 0x000fe200020006ff */
[C---:B------:R-:W-:Y:S01]  /*8a00*/  FMUL.FTZ R60, R51.reuse, R60 ;  /* 0x0000003c333c7220 */ /* 0x040fe20000410000 */
[----:B------:R-:W-:Y:S01]  /*8a10*/  F2FP.F16.E4M3.UNPACK_B R14, R14 ;  /* 0x0000000eff0e723e */ /* 0x000fe200020006ff */
[----:B------:R-:W-:Y:S01]  /*8a20*/  FFMA.FTZ R56, R52, R56, R59 ;  /* 0x0000003834387223 */ /* 0x000fe2000001003b */
[-C--:B------:R-:W-:Y:S01]  /*8a30*/  FFMA.FTZ R62, R51, R12.reuse, -R62 ;  /* 0x0000000c333e7223 */ /* 0x080fe2000001083e */
[----:B------:R-:W-:Y:S01]  /*8a40*/  FFMA.FTZ R59, R13, R12, R60 ;  /* 0x0000000c0d3b7223 */ /* 0x000fe2000001003c */
[----:B------:R-:W-:-:S02]  /*8a50*/  HADD2.F32 R13, -RZ, R15.H0_H0 ;  /* 0x2000000fff0d7230 */ /* 0x000fc40000004100 */
[--C-:B------:R-:W-:Y:S01]  /*8a60*/  HADD2.F32 R12, -RZ, R14.reuse.H0_H0 ;  /* 0x2000000eff0c7230 */ /* 0x100fe20000004100 */
[----:B------:R-:W-:Y:S01]  /*8a70*/  F2FP.SATFINITE.E4M3.F32.PACK_AB_MERGE_C R56, R56, R61, RZ ;  /* 0x0000003d3838723e */ /* 0x000fe200048070ff */
[----:B------:R-:W-:Y:S01]  /*8a80*/  HADD2.F32 R15, -RZ, R15.H1_H1 ;  /* 0x3000000fff0f7230 */ /* 0x000fe20000004100 */
[----:B------:R-:W-:Y:S01]  /*8a90*/  F2FP.SATFINITE.E4M3.F32.PACK_AB_MERGE_C R59, R59, R62, RZ ;  /* 0x0000003e3b3b723e */ /* 0x000fe200048070ff */
[----:B------:R-:W-:Y:S02]  /*8aa0*/  HADD2.F32 R14, -RZ, R14.H1_H1 ;  /* 0x3000000eff0e7230 */ /* 0x000fe40000004100 */
[----:B------:R-:W-:Y:S02]  /*8ab0*/  HADD2.F32 R57, -RZ, R57.H0_H0 ;  /* 0x20000039ff397230 */ /* 0x000fe40000004100 */
[----:B------:R-:W-:Y:S02]  /*8ac0*/  HADD2.F32 R51, -RZ, R54.H0_H0 ;  /* 0x20000036ff337230 */ /* 0x000fe40000004100 */
[----:B------:R-:W-:Y:S01]  /*8ad0*/  FMUL.FTZ R54, R15, R58 ;  /* 0x0000003a0f367220 */ /* 0x000fe20000410000 */
[----:B------:R-:W-:-:S02]  /*8ae0*/  HADD2.F32 R52, -RZ, R55.H0_H0 ;  /* 0x20000037ff347230 */ /* 0x000fc40000004100 */
[-C--:B------:R-:W-:Y:S01]  /*8af0*/  FMUL.FTZ R53, R14, R57.reuse ;  /* 0x000000390e357220 */ /* 0x080fe20000410000 */
[C---:B------:R-:W-:Y:S01]  /*8b00*/  FMUL.FTZ R58, R13.reuse, R58 ;  /* 0x0000003a0d3a7220 */ /* 0x040fe20000410000 */
[C---:B------:R-:W-:Y:S01]  /*8b10*/  FMUL.FTZ R57, R12.reuse, R57 ;  /* 0x000000390c397220 */ /* 0x040fe20000410000 */
[-C--:B------:R-:W-:Y:S02]  /*8b20*/  FFMA.FTZ R54, R13, R52.reuse, -R54 ;  /* 0x000000340d367223 */ /* 0x080fe40000010836 */
[----:B------:R-:W-:Y:S01]  /*8b30*/  FFMA.FTZ R15, R15, R52, R58 ;  /* 0x000000340f0f7223 */ /* 0x000fe2000001003a */
[-C--:B------:R-:W-:Y:S01]  /*8b40*/  FFMA.FTZ R53, R12, R51.reuse, -R53 ;  /* 0x000000330c357223 */ /* 0x080fe20000010835 */
[----:B------:R-:W-:Y:S01]  /*8b50*/  FFMA.FTZ R14, R14, R51, R57 ;  /* 0x000000330e0e7223 */ /* 0x000fe20000010039 */
[----:B------:R-:W-:Y:S02]  /*8b60*/  F2FP.SATFINITE.E4M3.F32.PACK_AB_MERGE_C R13, R44, R11, R47 ;  /* 0x0000000b2c0d723e */ /* 0x000fe4000480702f */
[----:B------:R-:W-:-:S02]  /*8b70*/  F2FP.SATFINITE.E4M3.F32.PACK_AB_MERGE_C R12, R46, R45, R50 ;  /* 0x0000002d2e0c723e */ /* 0x000fc40004807032 */
[----:B------:R-:W-:Y:S02]  /*8b80*/  F2FP.SATFINITE.E4M3.F32.PACK_AB_MERGE_C R14, R14, R53, R59 ;  /* 0x000000350e0e723e */ /* 0x000fe4000480703b */
[----:B------:R-:W-:-:S07]  /*8b90*/  F2FP.SATFINITE.E4M3.F32.PACK_AB_MERGE_C R15, R15, R54, R56 ;  /* 0x000000360f0f723e */ /* 0x000fce0004807038 */
.L_x_4338:
[----:B------:R-:W-:Y:S05]  /*8ba0*/  BSYNC B2 ;  /* 0x0000000000027941 */ /* 0x000fea0003800000 */
.L_x_4337:
[----:B--2---:R0:W-:Y:S02]  /*8bb0*/  ST.E.128 desc[UR50][R48.64], R12 ;  /* 0x0000000c30007985 */ /* 0x0041e4000c101d32 */
.L_x_4336:
[----:B------:R-:W-:Y:S05]  /*8bc0*/  BSYNC B1 ;  /* 0x0000000000017941 */ /* 0x000fea0003800000 */
.L_x_4335:
[----:B------:R-:W-:Y:S01]  /*8bd0*/  ISETP.NE.AND P3, PT, R32, RZ, PT ;  /* 0x000000ff2000720c */ /* 0x000fe20003f65270 */
[----:B------:R-:W-:-:S12]  /*8be0*/  BSSY B1, `(.L_x_4339) ;  /* 0x0000077000017945 */ /* 0x000fd80003800000 */
[----:B------:R-:W-:Y:S05]  /*8bf0*/  @!P3 BRA `(.L_x_4340) ;  /* 0x0000000400d4b947 */ /* 0x000fea0003800000 */
[----:B----4-:R-:W4:Y:S01]  /*8c00*/  LDL R11, [R1+0x10] ;  /* 0x00001000010b7983 */ /* 0x010f220000100800 */
[----:B0-----:R-:W-:Y:S01]  /*8c10*/  IADD3 R44, P3, R22, R120, RZ ;  /* 0x00000078162c7210 */ /* 0x001fe20007f7e0ff */
[----:B------:R-:W-:Y:S02]  /*8c20*/  BSSY B2, `(.L_x_4341) ;  /* 0x0000071000027945 */ /* 0x000fe40003800000 */
[----:B------:R0:W0:Y:S02]  /*8c30*/  LDS.128 R12, [R88+0x2b200] ;  /* 0x02b20000580c7984 */ /* 0x0000240000000c00 */
[----:B--2---:R-:W-:Y:S01]  /*8c40*/  IMAD.X R45, R119, 0x1, R229, P3 ;  /* 0x00000001772d7824 */ /* 0x004fe200018e06e5 */
[----:B----4-:R-:W-:-:S13]  /*8c50*/  ISETP.GE.AND P3, PT, R11, R113, PT ;  /* 0x000000710b00720c */ /* 0x010fda0003f66270 */
[----:B0-----:R-:W-:Y:S05]  /*8c60*/  @P3 BRA `(.L_x_4342) ;  /* 0x0000000400b03947 */ /* 0x001fea0003800000 */
[----:B------:R-:W-:Y:S02]  /*8c70*/  SHF.R.U32.HI R47, RZ, 0x8, R43 ;  /* 0x00000008ff2f7819 */ /* 0x000fe4000001162b */
[--C-:B------:R-:W-:Y:S02]  /*8c80*/  SHF.R.U32.HI R40, RZ, 0x18, R41.reuse ;  /* 0x00000018ff287819 */ /* 0x100fe40000011629 */
[----:B------:R-:W-:Y:S01]  /*8c90*/  LOP3.LUT R11, R41, 0xff, RZ, 0xc0, !PT ;  /* 0x000000ff290b7812 */ /* 0x000fe200078ec0ff */
[----:B------:R-:W-:Y:S01]  /*8ca0*/  IMAD.SHL.U32 R47, R47, 0x100, RZ ;  /* 0x000001002f2f7824 */ /* 0x000fe200078e00ff */
[--C-:B------:R-:W-:Y:S02]  /*8cb0*/  SHF.R.U32.HI R49, RZ, 0x8, R41.reuse ;  /* 0x00000008ff317819 */ /* 0x100fe40000011629 */
[----:B------:R-:W-:Y:S02]  /*8cc0*/  SHF.R.U32.HI R48, RZ, 0x10, R41 ;  /* 0x00000010ff307819 */ /* 0x000fe40000011629 */
[----:B------:R-:W-:-:S02]  /*8cd0*/  SHF.R.U32.HI R42, RZ, 0x18, R43 ;  /* 0x00000018ff2a7819 */ /* 0x000fc4000001162b */
[----:B------:R-:W-:Y:S02]  /*8ce0*/  LOP3.LUT R41, R43, 0xff, RZ, 0xc0, !PT ;  /* 0x000000ff2b297812 */ /* 0x000fe400078ec0ff */
[----:B------:R-:W-:Y:S02]  /*8cf0*/  SHF.R.U32.HI R46, RZ, 0x10, R43 ;  /* 0x00000010ff2e7819 */ /* 0x000fe4000001162b */
[----:B------:R-:W-:Y:S01]  /*8d00*/  PRMT R40, R40, 0x654, R11 ;  /* 0x0000065428287816 */ /* 0x000fe2000000000b */
[----:B------:R-:W-:Y:S01]  /*8d10*/  IMAD.MOV.U32 R11, RZ, RZ, R13 ;  /* 0x000000ffff0b7224 */ /* 0x000fe200078e000d */
[----:B------:R-:W-:Y:S02]  /*8d20*/  SHF.L.U32 R43, R49, 0x8, RZ ;  /* 0x00000008312b7819 */ /* 0x000fe400000006ff */
[----:B------:R-:W-:Y:S01]  /*8d30*/  PRMT R42, R42, 0x654, R41 ;  /* 0x000006542a2a7816 */ /* 0x000fe20000000029 */
[----:B------:R-:W-:Y:S01]  /*8d40*/  IMAD.MOV.U32 R41, RZ, RZ, R12 ;  /* 0x000000ffff297224 */ /* 0x000fe200078e000c */
        /* <DEDUP_REMOVED lines=31> */
[----:B------:R-:W-:-:S02]  /*8f40*/  HADD2.F32 R46, -RZ, R42.H0_H0 ;  /* 0x2000002aff2e7230 */ /* 0x000fc40000004100 */
[----:B------:R-:W-:Y:S02]  /*8f50*/  HADD2.F32 R47, -RZ, R42.H1_H1 ;  /* 0x3000002aff2f7230 */ /* 0x000fe40000004100 */
[----:B------:R-:W-:Y:S02]  /*8f60*/  HADD2.F32 R87, -RZ, R87.H0_H0 ;  /* 0x20000057ff577230 */ /* 0x000fe40000004100 */
[-C--:B------:R-:W-:Y:S01]  /*8f70*/  FMUL.FTZ R50, R46, R48.reuse ;  /* 0x000000302e327220 */ /* 0x080fe20000410000 */
[--C-:B------:R-:W-:Y:S02]  /*8f80*/  HADD2.F32 R43, -RZ, R41.reuse.H1_H1 ;  /* 0x30000029ff2b7230 */ /* 0x100fe40000004100 */
[----:B------:R-:W-:Y:S01]  /*8f90*/  FMUL.FTZ R51, R47, R48 ;  /* 0x000000302f337220 */ /* 0x000fe20000410000 */
[----:B------:R-:W-:Y:S02]  /*8fa0*/  HADD2.F32 R42, -RZ, R41.H0_H0 ;  /* 0x20000029ff2a7230 */ /* 0x000fe40000004100 */
[----:B------:R-:W-:-:S02]  /*8fb0*/  HADD2.F32 R41, -RZ, R86.H1_H1 ;  /* 0x30000056ff297230 */ /* 0x000fc40000004100 */
[-C--:B------:R-:W-:Y:S01]  /*8fc0*/  FMUL.FTZ R49, R43, R87.reuse ;  /* 0x000000572b317220 */ /* 0x080fe20000410000 */
[----:B------:R-:W-:Y:S02]  /*8fd0*/  HADD2.F32 R86, -RZ, R86.H0_H0 ;  /* 0x20000056ff567230 */ /* 0x000fe40000004100 */
[----:B------:R-:W-:Y:S01]  /*8fe0*/  FMUL.FTZ R48, R42, R87 ;  /* 0x000000572a307220 */ /* 0x000fe20000410000 */
[-C--:B------:R-:W-:Y:S01]  /*8ff0*/  FFMA.FTZ R51, R46, R41.reuse, -R51 ;  /* 0x000000292e337223 */ /* 0x080fe20000010833 */
[----:B------:R-:W-:Y:S01]  /*9000*/  FFMA.FTZ R50, R47, R41, R50 ;  /* 0x000000292f327223 */ /* 0x000fe20000010032 */
[-C--:B------:R-:W-:Y:S01]  /*9010*/  FFMA.FTZ R41, R42, R86.reuse, -R49 ;  /* 0x000000562a297223 */ /* 0x080fe20000010831 */
[----:B------:R-:W-:Y:S01]  /*9020*/  FFMA.FTZ R42, R43, R86, R48 ;  /* 0x000000562b2a7223 */ /* 0x000fe20000010030 */
[----:B------:R-:W-:Y:S02]  /*9030*/  F2FP.F16.E4M3.UNPACK_B R47, R15.H1 ;  /* 0x0000000fff2f723e */ /* 0x000fe400030006ff */
[----:B------:R-:W-:-:S02]  /*9040*/  F2FP.SATFINITE.E4M3.F32.PACK_AB_MERGE_C R43, R53, R52, RZ ;  /* 0x00000034352b723e */ /* 0x000fc400048070ff */
[----:B------:R-:W-:Y:S01]  /*9050*/  F2FP.F16.E4M3.UNPACK_B R53, R40.H1 ;  /* 0x00000028ff35723e */ /* 0x000fe200030006ff */
[--C-:B------:R-:W-:Y:S01]  /*9060*/  HADD2.F32 R48, -RZ, R47.reuse.H0_H0 ;  /* 0x2000002fff307230 */ /* 0x100fe20000004100 */
[----:B------:R-:W-:Y:S01]  /*9070*/  F2FP.SATFINITE.E4M3.F32.PACK_AB_MERGE_C R58, R50, R51, RZ ;  /* 0x00000033323a723e */ /* 0x000fe200048070ff */
[----:B------:R-:W-:Y:S01]  /*9080*/  HADD2.F32 R47, -RZ, R47.H1_H1 ;  /* 0x3000002fff2f7230 */ /* 0x000fe20000004100 */
[-C--:B------:R-:W-:Y:S01]  /*9090*/  F2FP.F16.E4M3.UNPACK_B R50, R13.reuse.H1 ;  /* 0x0000000dff32723e */ /* 0x080fe200030006ff */
[--C-:B------:R-:W-:Y:S01]  /*90a0*/  HADD2.F32 R54, -RZ, R53.reuse.H1_H1 ;  /* 0x30000035ff367230 */ /* 0x100fe20000004100 */
[----:B------:R-:W-:Y:S01]  /*90b0*/  F2FP.F16.E4M3.UNPACK_B R46, R14.H1 ;  /* 0x0000000eff2e723e */ /* 0x000fe200030006ff */
[----:B------:R-:W-:Y:S01]  /*90c0*/  HADD2.F32 R53, -RZ, R53.H0_H0 ;  /* 0x20000035ff357230 */ /* 0x000fe20000004100 */
[----:B------:R-:W-:Y:S01]  /*90d0*/  F2FP.F16.E4M3.UNPACK_B R52, R40 ;  /* 0x00000028ff34723e */ /* 0x000fe200020006ff */
[----:B------:R-:W-:Y:S01]  /*90e0*/  HADD2.F32 R51, -RZ, R50.H1_H1 ;  /* 0x30000032ff337230 */ /* 0x000fe20000004100 */
[----:B------:R-:W-:Y:S01]  /*90f0*/  F2FP.F16.E4M3.UNPACK_B R49, R13 ;  /* 0x0000000dff31723e */ /* 0x000fe200020006ff */
[----:B------:R-:W-:-:S02]  /*9100*/  HADD2.F32 R40, -RZ, R46.H1_H1 ;  /* 0x3000002eff287230 */ /* 0x000fc40000004100 */
[----:B------:R-:W-:Y:S01]  /*9110*/  FMUL.FTZ R13, R47, R54 ;  /* 0x000000362f0d7220 */ /* 0x000fe20000410000 */
[----:B------:R-:W-:Y:S01]  /*9120*/  HADD2.F32 R55, -RZ, R52.H1_H1 ;  /* 0x30000034ff377230 */ /* 0x000fe20000004100 */
[----:B------:R-:W-:Y:S01]  /*9130*/  F2FP.F16.E4M3.UNPACK_B R15, R15 ;  /* 0x0000000fff0f723e */ /* 0x000fe200020006ff */
[----:B------:R-:W-:Y:S02]  /*9140*/  HADD2.F32 R46, -RZ, R46.H0_H0 ;  /* 0x2000002eff2e7230 */ /* 0x000fe40000004100 */
[----:B------:R-:W-:Y:S01]  /*9150*/  FFMA.FTZ R56, R48, R51, -R13 ;  /* 0x0000003330387223 */ /* 0x000fe2000001080d */
[----:B------:R-:W-:Y:S02]  /*9160*/  HADD2.F32 R13, -RZ, R49.H1_H1 ;  /* 0x30000031ff0d7230 */ /* 0x000fe40000004100 */
[-C--:B------:R-:W-:Y:S01]  /*9170*/  FMUL.FTZ R57, R40, R55.reuse ;  /* 0x0000003728397220 */ /* 0x080fe20000410000 */
[----:B------:R-:W-:Y:S01]  /*9180*/  F2FP.F16.E4M3.UNPACK_B R14, R14 ;  /* 0x0000000eff0e723e */ /* 0x000fe200020006ff */
[----:B------:R-:W-:Y:S01]  /*9190*/  FMUL.FTZ R55, R46, R55 ;  /* 0x000000372e377220 */ /* 0x000fe20000410000 */
[----:B------:R-:W-:Y:S01]  /*91a0*/  FMUL.FTZ R54, R48, R54 ;  /* 0x0000003630367220 */ /* 0x000fe20000410000 */
[----:B------:R-:W-:Y:S01]  /*91b0*/  FFMA.FTZ R57, R46, R13, -R57 ;  /* 0x0000000d2e397223 */ /* 0x000fe20000010839 */
[----:B------:R-:W-:-:S02]  /*91c0*/  HADD2.F32 R52, -RZ, R52.H0_H0 ;  /* 0x20000034ff347230 */ /* 0x000fc40000004100 */
[----:B------:R-:W-:Y:S01]  /*91d0*/  FFMA.FTZ R48, R40, R13, R55 ;  /* 0x0000000d28307223 */ /* 0x000fe20000010037 */
[--C-:B------:R-:W-:Y:S02]  /*91e0*/  HADD2.F32 R40, -RZ, R15.reuse.H0_H0 ;  /* 0x2000000fff287230 */ /* 0x100fe40000004100 */
[----:B------:R-:W-:Y:S01]  /*91f0*/  FFMA.FTZ R59, R47, R51, R54 ;  /* 0x000000332f3b7223 */ /* 0x000fe20000010036 */
[--C-:B------:R-:W-:Y:S02]  /*9200*/  HADD2.F32 R13, -RZ, R14.reuse.H0_H0 ;  /* 0x2000000eff0d7230 */ /* 0x100fe40000004100 */
[----:B------:R-:W-:Y:S02]  /*9210*/  HADD2.F32 R15, -RZ, R15.H1_H1 ;  /* 0x3000000fff0f7230 */ /* 0x000fe40000004100 */
[----:B------:R-:W-:Y:S01]  /*9220*/  FMUL.FTZ R54, R40, R53 ;  /* 0x0000003528367220 */ /* 0x000fe20000410000 */
[----:B------:R-:W-:Y:S02]  /*9230*/  HADD2.F32 R14, -RZ, R14.H1_H1 ;  /* 0x3000000eff0e7230 */ /* 0x000fe40000004100 */
[----:B------:R-:W-:Y:S01]  /*9240*/  FMUL.FTZ R47, R13, R52 ;  /* 0x000000340d2f7220 */ /* 0x000fe20000410000 */
[----:B------:R-:W-:-:S02]  /*9250*/  HADD2.F32 R50, -RZ, R50.H0_H0 ;  /* 0x20000032ff327230 */ /* 0x000fc40000004100 */
[C---:B------:R-:W-:Y:S01]  /*9260*/  FMUL.FTZ R51, R15.reuse, R53 ;  /* 0x000000350f337220 */ /* 0x040fe20000410000 */
[----:B------:R-:W-:Y:S02]  /*9270*/  HADD2.F32 R49, -RZ, R49.H0_H0 ;  /* 0x20000031ff317230 */ /* 0x000fe40000004100 */
[----:B------:R-:W-:Y:S01]  /*9280*/  FMUL.FTZ R46, R14, R52 ;  /* 0x000000340e2e7220 */ /* 0x000fe20000410000 */
[----:B------:R-:W-:Y:S01]  /*9290*/  F2FP.SATFINITE.E4M3.F32.PACK_AB_MERGE_C R48, R48, R57, RZ ;  /* 0x000000393030723e */ /* 0x000fe200048070ff */
        /* <DEDUP_REMOVED lines=9> */
.L_x_4342:
[----:B------:R-:W-:Y:S05]  /*9330*/  BSYNC B2 ;  /* 0x0000000000027941 */ /* 0x000fea0003800000 */
.L_x_4341:
[----:B------:R0:W-:Y:S02]  /*9340*/  ST.E.128 desc[UR50][R44.64], R12 ;  /* 0x0000000c2c007985 */ /* 0x0001e4000c101d32 */
.L_x_4340:
[----:B------:R-:W-:Y:S05]  /*9350*/  BSYNC B1 ;  /* 0x0000000000017941 */ /* 0x000fea0003800000 */
.L_x_4339:
[----:B------:R-:W-:-:S13]  /*9360*/  ISETP.NE.AND P3, PT, R33, RZ, PT ;  /* 0x000000ff2100720c */ /* 0x000fda0003f65270 */
[----:B------:R-:W-:Y:S05]  /*9370*/  @!P3 BRA `(.L_x_4322) ;  /* 0x00000078000cb947 */ /* 0x000fea0003800000 */
[----:B----4-:R-:W4:Y:S01]  /*9380*/  LDL R11, [R1+0x1c] ;  /* 0x00001c00010b7983 */ /* 0x010f220000100800 */
[----:B0-----:R-:W-:Y:S01]  /*9390*/  IADD3 R40, P3, R220, R120, RZ ;  /* 0x00000078dc287210 */ /* 0x001fe20007f7e0ff */
[----:B------:R-:W-:Y:S02]  /*93a0*/  BSSY B1, `(.L_x_4343) ;  /* 0x000006e000017945 */ /* 0x000fe40003800000 */
[----:B------:R0:W0:Y:S01]  /*93b0*/  LDS.128 R12, [R89+0x2b200] ;  /* 0x02b20000590c7984 */ /* 0x0000220000000c00 */
[----:B--2---:R-:W-:Y:S02]  /*93c0*/  IADD3.X R41, R119, R228, RZ, P3, !PT ;  /* 0x000000e477297210 */ /* 0x004fe40001ffe4ff */
[----:B----4-:R-:W-:-:S13]  /*93d0*/  ISETP.GE.AND P3, PT, R11, R113, PT ;  /* 0x000000710b00720c */ /* 0x010fda0003f66270 */
[----:B0-----:R-:W-:Y:S05]  /*93e0*/  @P3 BRA `(.L_x_4344) ;  /* 0x0000000400a43947 */ /* 0x001fea0003800000 */
[--C-:B------:R-:W-:Y:S02]  /*93f0*/  SHF.R.U32.HI R43, RZ, 0x8, R37.reuse ;  /* 0x00000008ff2b7819 */ /* 0x100fe40000011625 */
[----:B------:R-:W-:Y:S02]  /*9400*/  LOP3.LUT R11, R37, 0xff, RZ, 0xc0, !PT ;  /* 0x000000ff250b7812 */ /* 0x000fe400078ec0ff */
[----:B------:R-:W-:Y:S02]  /*9410*/  SHF.R.U32.HI R38, RZ, 0x18, R37 ;  /* 0x00000018ff267819 */ /* 0x000fe40000011625 */
[----:B------:R-:W-:Y:S02]  /*9420*/  SHF.R.U32.HI R36, RZ, 0x8, R39 ;  /* 0x00000008ff247819 */ /* 0x000fe40000011627 */
[----:B------:R-:W-:Y:S01]  /*9430*/  PRMT R38, R38, 0x654, R11 ;  /* 0x0000065426267816 */ /* 0x000fe2000000000b */
[----:B------:R-:W-:Y:S01]  /*9440*/  IMAD.SHL.U32 R11, R43, 0x100, RZ ;  /* 0x000001002b0b7824 */ /* 0x000fe200078e00ff */
[----:B------:R-:W-:-:S02]  /*9450*/  SHF.R.U32.HI R44, RZ, 0x10, R39 ;  /* 0x00000010ff2c7819 */ /* 0x000fc40000011627 */
[----:B------:R-:W-:Y:S01]  /*9460*/  LOP3.LUT R42, R39, 0xff0000ff, RZ, 0xc0, !PT ;  /* 0xff0000ff272a7812 */ /* 0x000fe200078ec0ff */
[----:B------:R-:W-:Y:S01]  /*9470*/  IMAD.SHL.U32 R39, R36, 0x100, RZ ;  /* 0x0000010024277824 */ /* 0x000fe200078e00ff */
[----:B------:R-:W-:Y:S01]  /*9480*/  SHF.R.U32.HI R45, RZ, 0x10, R37 ;  /* 0x00000010ff2d7819 */ /* 0x000fe20000011625 */
[----:B------:R-:W-:Y:S01]  /*9490*/  IMAD.MOV.U32 R36, RZ, RZ, R12 ;  /* 0x000000ffff247224 */ /* 0x000fe200078e000c */
[----:B------:R-:W-:Y:S01]  /*94a0*/  LOP3.LUT R37, R38, 0xff00, R11, 0xf8, !PT ;  /* 0x0000ff0026257812 */ /* 0x000fe200078ef80b */
[----:B------:R-:W-:Y:S01]  /*94b0*/  IMAD.U32 R38, R44, 0x10000, RZ ;  /* 0x000100002c267824 */ /* 0x000fe200078e00ff */
[----:B------:R-:W-:Y:S01]  /*94c0*/  LOP3.LUT R43, R42, 0xff00, R39, 0xf8, !PT ;  /* 0x0000ff002a2b7812 */ /* 0x000fe200078ef827 */
[----:B------:R-:W-:Y:S01]  /*94d0*/  IMAD.U32 R12, R45, 0x10000, RZ ;  /* 0x000100002d0c7824 */ /* 0x000fe200078e00ff */
[----:B------:R-:W-:Y:S02]  /*94e0*/  F2FP.F16.E4M3.UNPACK_B R39, R85.H1 ;  /* 0x00000055ff27723e */ /* 0x000fe400030006ff */
[----:B------:R-:W-:-:S02]  /*94f0*/  F2FP.F16.E4M3.UNPACK_B R11, R13 ;  /* 0x0000000dff0b723e */ /* 0x000fc400020006ff */
[----:B------:R-:W-:Y:S01]  /*9500*/  LOP3.LUT R45, R43, 0xff0000, R38, 0xf8, !PT ;  /* 0x00ff00002b2d7812 */ /* 0x000fe200078ef826 */
[----:B------:R-:W-:Y:S01]  /*9510*/  HADD2.F32 R43, -RZ, R39.H0_H0 ;  /* 0x20000027ff2b7230 */ /* 0x000fe20000004100 */
[----:B------:R-:W-:Y:S01]  /*9520*/  LOP3.LUT R42, R37, 0xff0000, R12, 0xf8, !PT ;  /* 0x00ff0000252a7812 */ /* 0x000fe200078ef80c */
[----:B------:R-:W-:Y:S01]  /*9530*/  HADD2.F32 R12, -RZ, R11.H1_H1 ;  /* 0x3000000bff0c7230 */ /* 0x000fe20000004100 */
[----:B------:R-:W-:Y:S01]  /*9540*/  F2FP.F16.E4M3.UNPACK_B R38, R84.H1 ;  /* 0x00000054ff26723e */ /* 0x000fe200030006ff */
[----:B------:R-:W-:Y:S01]  /*9550*/  HADD2.F32 R44, -RZ, R39.H1_H1 ;  /* 0x30000027ff2c7230 */ /* 0x000fe20000004100 */
[----:B------:R-:W-:Y:S01]  /*9560*/  F2FP.F16.E4M3.UNPACK_B R13, R13.H1 ;  /* 0x0000000dff0d723e */ /* 0x000fe200030006ff */
[----:B------:R-:W-:Y:S02]  /*9570*/  HADD2.F32 R11, -RZ, R11.H0_H0 ;  /* 0x2000000bff0b7230 */ /* 0x000fe40000004100 */
[----:B------:R-:W-:Y:S01]  /*9580*/  FMUL.FTZ R46, R12, R43 ;  /* 0x0000002b0c2e7220 */ /* 0x000fe20000410000 */
[----:B------:R-:W-:Y:S01]  /*9590*/  HADD2.F32 R39, -RZ, R38.H0_H0 ;  /* 0x20000026ff277230 */ /* 0x000fe20000004100 */
[----:B------:R-:W-:Y:S01]  /*95a0*/  F2FP.F16.E4M3.UNPACK_B R85, R85 ;  /* 0x00000055ff55723e */ /* 0x000fe200020006ff */
[----:B------:R-:W-:-:S02]  /*95b0*/  HADD2.F32 R37, -RZ, R13.H1_H1 ;  /* 0x3000000dff257230 */ /* 0x000fc40000004100 */
[C---:B------:R-:W-:Y:S01]  /*95c0*/  FMUL.FTZ R43, R11.reuse, R43 ;  /* 0x0000002b0b2b7220 */ /* 0x040fe20000410000 */
[----:B------:R-:W-:Y:S02]  /*95d0*/  HADD2.F32 R13, -RZ, R13.H0_H0 ;  /* 0x2000000dff0d7230 */ /* 0x000fe40000004100 */
[-C--:B------:R-:W-:Y:S01]  /*95e0*/  FFMA.FTZ R11, R11, R39.reuse, -R46 ;  /* 0x000000270b0b7223 */ /* 0x080fe2000001082e */
[----:B------:R-:W-:Y:S02]  /*95f0*/  HADD2.F32 R38, -RZ, R38.H1_H1 ;  /* 0x30000026ff267230 */ /* 0x000fe40000004100 */
[-C--:B------:R-:W-:Y:S01]  /*9600*/  FMUL.FTZ R46, R37, R44.reuse ;  /* 0x0000002c252e7220 */ /* 0x080fe20000410000 */
[----:B------:R-:W-:Y:S01]  /*9610*/  FFMA.FTZ R12, R12, R39, R43 ;  /* 0x000000270c0c7223 */ /* 0x000fe2000001002b */
[C---:B------:R-:W-:Y:S01]  /*9620*/  FMUL.FTZ R44, R13.reuse, R44 ;  /* 0x0000002c0d2c7220 */ /* 0x040fe20000410000 */
[--C-:B------:R-:W-:Y:S02]  /*9630*/  HADD2.F32 R43, -RZ, R85.reuse.H1_H1 ;  /* 0x30000055ff2b7230 */ /* 0x100fe40000004100 */
[----:B------:R-:W-:Y:S01]  /*9640*/  FFMA.FTZ R47, R13, R38, -R46 ;  /* 0x000000260d2f7223 */ /* 0x000fe2000001082e */
[----:B------:R-:W-:Y:S01]  /*9650*/  F2FP.F16.E4M3.UNPACK_B R13, R36.H1 ;  /* 0x00000024ff0d723e */ /* 0x000fe200030006ff */
[----:B------:R-:W-:Y:S01]  /*9660*/  FFMA.FTZ R50, R37, R38, R44 ;  /* 0x0000002625327223 */ /* 0x000fe2000001002c */
[----:B------:R-:W-:Y:S01]  /*9670*/  F2FP.F16.E4M3.UNPACK_B R36, R36 ;  /* 0x00000024ff24723e */ /* 0x000fe200020006ff */
[----:B------:R-:W-:Y:S01]  /*9680*/  HADD2.F32 R85, -RZ, R85.H0_H0 ;  /* 0x20000055ff557230 */ /* 0x000fe20000004100 */
[----:B------:R-:W-:Y:S01]  /*9690*/  F2FP.F16.E4M3.UNPACK_B R84, R84 ;  /* 0x00000054ff54723e */ /* 0x000fe200020006ff */
[--C-:B------:R-:W-:Y:S01]  /*96a0*/  HADD2.F32 R37, -RZ, R13.reuse.H0_H0 ;  /* 0x2000000dff257230 */ /* 0x100fe20000004100 */
[----:B------:R-:W-:Y:S01]  /*96b0*/  F2FP.SATFINITE.E4M3.F32.PACK_AB_MERGE_C R53, R50, R47, RZ ;  /* 0x0000002f3235723e */ /* 0x000fe200048070ff */
[----:B------:R-:W-:-:S02]  /*96c0*/  HADD2.F32 R38, -RZ, R13.H1_H1 ;  /* 0x3000000dff267230 */ /* 0x000fc40000004100 */
[--C-:B------:R-:W-:Y:S02]  /*96d0*/  HADD2.F32 R13, -RZ, R36.reuse.H0_H0 ;  /* 0x20000024ff0d7230 */ /* 0x100fe40000004100 */
[----:B------:R-:W-:Y:S02]  /*96e0*/  HADD2.F32 R36, -RZ, R36.H1_H1 ;  /* 0x30000024ff247230 */ /* 0x000fe40000004100 */
[-C--:B------:R-:W-:Y:S01]  /*96f0*/  FMUL.FTZ R46, R38, R43.reuse ;  /* 0x0000002b262e7220 */ /* 0x080fe20000410000 */
[--C-:B------:R-:W-:Y:S02]  /*9700*/  HADD2.F32 R39, -RZ, R84.reuse.H1_H1 ;  /* 0x30000054ff277230 */ /* 0x100fe40000004100 */
        /* <DEDUP_REMOVED lines=8> */
[----:B------:R-:W-:-:S02]  /*9790*/  F2FP.F16.E4M3.UNPACK_B R36, R15.H1 ;  /* 0x0000000fff24723e */ /* 0x000fc400030006ff */
[-C--:B------:R-:W-:Y:S02]  /*97a0*/  F2FP.F16.E4M3.UNPACK_B R44, R45.reuse.H1 ;  /* 0x0000002dff2c723e */ /* 0x080fe400030006ff */
[----:B------:R-:W-:Y:S01]  /*97b0*/  F2FP.F16.E4M3.UNPACK_B R39, R42.H1 ;  /* 0x0000002aff27723e */ /* 0x000fe200030006ff */
[----:B------:R-:W-:Y:S01]  /*97c0*/  HADD2.F32 R38, -RZ, R36.H1_H1 ;  /* 0x30000024ff267230 */ /* 0x000fe20000004100 */
[----:B------:R-:W-:Y:S01]  /*97d0*/  F2FP.F16.E4M3.UNPACK_B R13, R14.H1 ;  /* 0x0000000eff0d723e */ /* 0x000fe200030006ff */
[----:B------:R-:W-:Y:S01]  /*97e0*/  HADD2.F32 R47, -RZ, R44.H1_H1 ;  /* 0x3000002cff2f7230 */ /* 0x000fe20000004100 */
[----:B------:R-:W-:Y:S01]  /*97f0*/  F2FP.F16.E4M3.UNPACK_B R45, R45 ;  /* 0x0000002dff2d723e */ /* 0x000fe200020006ff */
[----:B------:R-:W-:Y:S01]  /*9800*/  HADD2.F32 R37, -RZ, R36.H0_H0 ;  /* 0x20000024ff257230 */ /* 0x000fe20000004100 */
[----:B------:R-:W-:Y:S01]  /*9810*/  F2FP.SATFINITE.E4M3.F32.PACK_AB_MERGE_C R52, R43, R46, RZ ;  /* 0x0000002e2b34723e */ /* 0x000fe200048070ff */
        /* <DEDUP_REMOVED lines=18> */
[--C-:B------:R-:W-:Y:S02]  /*9940*/  HADD2.F32 R13, -RZ, R14.reuse.H0_H0 ;  /* 0x2000000eff0d7230 */ /* 0x100fe40000004100 */
[----:B------:R-:W-:Y:S01]  /*9950*/  HADD2.F32 R15, -RZ, R15.H1_H1 ;  /* 0x3000000fff0f7230 */ /* 0x000fe20000004100 */
[----:B------:R-:W-:Y:S01]  /*9960*/  F2FP.SATFINITE.E4M3.F32.PACK_AB_MERGE_C R47, R47, R50, RZ ;  /* 0x000000322f2f723e */ /* 0x000fe200048070ff */
        /* <DEDUP_REMOVED lines=13> */
[----:B------:R-:W-:-:S02]  /*9a40*/  F2FP.SATFINITE.E4M3.F32.PACK_AB_MERGE_C R13, R12, R11, R53 ;  /* 0x0000000b0c0d723e */ /* 0x000fc40004807035 */
[----:B------:R-:W-:Y:S02]  /*9a50*/  F2FP.SATFINITE.E4M3.F32.PACK_AB_MERGE_C R12, R85, R48, R52 ;  /* 0x00000030550c723e */ /* 0x000fe40004807034 */
[----:B------:R-:W-:Y:S02]  /*9a60*/  F2FP.SATFINITE.E4M3.F32.PACK_AB_MERGE_C R14, R45, R38, R47 ;  /* 0x000000262d0e723e */ /* 0x000fe4000480702f */
[----:B------:R-:W-:-:S07]  /*9a70*/  F2FP.SATFINITE.E4M3.F32.PACK_AB_MERGE_C R15, R44, R37, R46 ;  /* 0x000000252c0f723e */ /* 0x000fce000480702e */
.L_x_4344:
[----:B------:R-:W-:Y:S05]  /*9a80*/  BSYNC B1 ;  /* 0x0000000000017941 */ /* 0x000fea0003800000 */
.L_x_4343:
[----:B------:R0:W-:Y:S01]  /*9a90*/  ST.E.128 desc[UR50][R40.64], R12 ;  /* 0x0000000c28007985 */ /* 0x0001e2000c101d32 */
[----:B------:R-:W-:Y:S05]  /*9aa0*/  BRA `(.L_x_4322) ;  /* 0x0000007000407947 */ /* 0x000fea0003800000 */
.L_x_4288:
[----:B------:R-:W0:Y:S01]  /*9ab0*/  S2R R64, SR_TID.X ;  /* 0x0000000000407919 */ /* 0x000e220000002100 */
[----:B------:R-:W-:Y:S01]  /*9ac0*/  BSSY B1, `(.L_x_4345) ;  /* 0x0000034000017945 */ /* 0x000fe20003800000 */
        /* <DEDUP_REMOVED lines=17> */
[C---:B0-----:R-:W-:Y:S01]  /*9be0*/  VIADD R72, R64.reuse, 0xffffff80 ;  /* 0xffffff8040487836 */ /* 0x041fe20000000000 */
[----:B------:R-:W-:-:S02]  /*9bf0*/  IADD3 R73, R64, -0x80, RZ ;  /* 0xffffff8040497810 */ /* 0x000fc40007ffe0ff */
[----:B------:R-:W-:Y:S02]  /*9c00*/  CS2R R64, SRZ ;  /* 0x0000000000407805 */ /* 0x000fe4000001ff00 */
[----:B------:R-:W-:-:S04]  /*9c10*/  LEA.HI R72, R72, R73, RZ, 0x1 ;  /* 0x0000004948487211 */ /* 0x000fc800078f08ff */
[----:B------:R-:W-:-:S04]  /*9c20*/  SHF.R.S32.HI R72, RZ, 0x1, R72 ;  /* 0x00000001ff487819 */ /* 0x000fc80000011448 */
[----:B------:R-:W-:-:S13]  /*9c30*/  ISETP.GE.AND P3, PT, R72, R92, PT ;  /* 0x0000005c4800720c */ /* 0x000fda0003f66270 */
[----:B------:R-:W-:Y:S05]  /*9c40*/  @P3 BRA `(.L_x_4346) ;  /* 0x00000000006c3947 */ /* 0x000fea0003800000 */
[----:B------:R-:W-:Y:S01]  /*9c50*/  ULDC.64 UR4, c[0x0][0x3e8] ;  /* 0x0000fa0000047ab9 */ /* 0x000fe20000000a00 */
[----:B------:R-:W-:Y:S02]  /*9c60*/  CS2R R46, SRZ ;  /* 0x00000000002e7805 */ /* 0x000fe4000001ff00 */
[----:B------:R-:W-:Y:S02]  /*9c70*/  IADD3 R72, P2, P4, R104, UR4, R14 ;  /* 0x0000000468487c10 */ /* 0x000fe4000fc5e00e */
[----:B------:R-:W-:Y:S02]  /*9c80*/  CS2R R44, SRZ ;  /* 0x00000000002c7805 */ /* 0x000fe4000001ff00 */
[----:B------:R-:W-:Y:S02]  /*9c90*/  CS2R R58, SRZ ;  /* 0x00000000003a7805 */ /* 0x000fe4000001ff00 */
[----:B------:R-:W-:Y:S02]  /*9ca0*/  CS2R R56, SRZ ;  /* 0x0000000000387805 */ /* 0x000fe4000001ff00 */
[----:B------:R-:W-:Y:S01]  /*9cb0*/  IADD3.X R73, R9, UR5, R11, P2, P4 ;  /* 0x0000000509497c10 */ /* 0x000fe200097e840b */
[----:B------:R-:W-:-:S02]  /*9cc0*/  ULDC.64 UR4, c[0x0][0x400] ;  /* 0x0001000000047ab9 */ /* 0x000fc40000000a00 */
[----:B------:R-:W-:-:S04]  /*9cd0*/  IADD3 R74, P2, P4, R96, UR4, R12 ;  /* 0x00000004604a7c10 */ /* 0x000fc8000fc5e00c */
[----:B------:R-:W-:Y:S02]  /*9ce0*/  IADD3.X R75, R20, UR5, R86, P2, P4 ;  /* 0x00000005144b7c10 */ /* 0x000fe400097e8456 */
[----:B------:R-:W-:Y:S02]  /*9cf0*/  ISETP.GE.AND P2, PT, R16, R113, PT ;  /* 0x000000711000720c */ /* 0x000fe40003f46270 */
[----:B------:R-:W-:Y:S02]  /*9d00*/  CS2R R42, SRZ ;  /* 0x00000000002a7805 */ /* 0x000fe4000001ff00 */
[----:B------:R-:W-:Y:S02]  /*9d10*/  CS2R R40, SRZ ;  /* 0x0000000000287805 */ /* 0x000fe4000001ff00 */
[----:B------:R-:W-:Y:S02]  /*9d20*/  CS2R R54, SRZ ;  /* 0x0000000000367805 */ /* 0x000fe4000001ff00 */
[----:B------:R-:W-:-:S05]  /*9d30*/  CS2R R52, SRZ ;  /* 0x0000000000347805 */ /* 0x000fca000001ff00 */
[----:B------:R0:W5:Y:S04]  /*9d40*/  @!P2 LDG.E.128 R44, desc[UR50][R72.64] ;  /* 0x00000032482ca981 */ /* 0x000168000c1e1d00 */
[----:B------:R0:W5:Y:S01]  /*9d50*/  @!P2 LDG.E.128 R56, desc[UR50][R74.64] ;  /* 0x000000324a38a981 */ /* 0x000162000c1e1d00 */
[----:B------:R-:W-:Y:S02]  /*9d60*/  ISETP.GE.AND P2, PT, R221, R113, PT ;  /* 0x00000071dd00720c */ /* 0x000fe40003f46270 */
[----:B------:R-:W-:Y:S02]  /*9d70*/  CS2R R38, SRZ ;  /* 0x0000000000267805 */ /* 0x000fe4000001ff00 */
[----:B------:R-:W-:Y:S02]  /*9d80*/  CS2R R36, SRZ ;  /* 0x0000000000247805 */ /* 0x000fe4000001ff00 */
[----:B------:R-:W-:-:S02]  /*9d90*/  CS2R R50, SRZ ;  /* 0x0000000000327805 */ /* 0x000fc4000001ff00 */
[----:B------:R-:W-:-:S05]  /*9da0*/  CS2R R48, SRZ ;  /* 0x0000000000307805 */ /* 0x000fca000001ff00 */
[----:B------:R0:W5:Y:S04]  /*9db0*/  @!P2 LDG.E.128 R40, desc[UR50][R72.64+0x20] ;  /* 0x000020324828a981 */ /* 0x000168000c1e1d00 */
[----:B------:R0:W5:Y:S01]  /*9dc0*/  @!P2 LDG.E.128 R52, desc[UR50][R74.64+0x20] ;  /* 0x000020324a34a981 */ /* 0x000162000c1e1d00 */
[----:B------:R-:W-:-:S13]  /*9dd0*/  ISETP.GE.AND P2, PT, R222, R113, PT ;  /* 0x00000071de00720c */ /* 0x000fda0003f46270 */
[----:B------:R0:W5:Y:S04]  /*9de0*/  @!P2 LDG.E.128 R36, desc[UR50][R72.64+0x40] ;  /* 0x000040324824a981 */ /* 0x000168000c1e1d00 */
[----:B------:R0:W5:Y:S02]  /*9df0*/  @!P2 LDG.E.128 R48, desc[UR50][R74.64+0x40] ;  /* 0x000040324a30a981 */ /* 0x000164000c1e1d00 */
.L_x_4346:
[----:B------:R-:W-:Y:S05]  /*9e00*/  BSYNC B1 ;  /* 0x0000000000017941 */ /* 0x000fea0003800000 */
.L_x_4345:
[----:B------:R-:W1:Y:S01]  /*9e10*/  S2R R76, SR_TID.X ;  /* 0x00000000004c7919 */ /* 0x000e620000002100 */
[----:B------:R-:W-:Y:S01]  /*9e20*/  BSSY B1, `(.L_x_4347) ;  /* 0x000002d000017945 */ /* 0x000fe20003800000 */
[----:B0-----:R-:W-:Y:S02]  /*9e30*/  CS2R R74, SRZ ;  /* 0x00000000004a7805 */ /* 0x001fe4000001ff00 */
[----:B------:R-:W-:Y:S02]  /*9e40*/  CS2R R72, SRZ ;  /* 0x0000000000487805 */ /* 0x000fe4000001ff00 */
[----:B------:R-:W-:Y:S02]  /*9e50*/  CS2R R78, SRZ ;  /* 0x00000000004e7805 */ /* 0x000fe4000001ff00 */
[----:B------:R-:W-:Y:S02]  /*9e60*/  CS2R R82, SRZ ;  /* 0x0000000000527805 */ /* 0x000fe4000001ff00 */
[----:B------:R-:W-:Y:S01]  /*9e70*/  CS2R R80, SRZ ;  /* 0x0000000000507805 */ /* 0x000fe2000001ff00 */
[----:B-1----:R-:W-:-:S02]  /*9e80*/  VIADD R85, R76, 0xffffff80 ;  /* 0xffffff804c557836 */ /* 0x002fc40000000000 */
[----:B------:R-:W-:Y:S01]  /*9e90*/  VIADD R84, R76, 0xffffff80 ;  /* 0xffffff804c547836 */ /* 0x000fe20000000000 */
[----:B------:R-:W-:-:S04]  /*9ea0*/  CS2R R76, SRZ ;  /* 0x00000000004c7805 */ /* 0x000fc8000001ff00 */
[----:B------:R-:W-:-:S04]  /*9eb0*/  LEA.HI R84, R84, R85, RZ, 0x1 ;  /* 0x0000005554547211 */ /* 0x000fc800078f08ff */
[----:B------:R-:W-:-:S05]  /*9ec0*/  SHF.R.S32.HI R84, RZ, 0x1, R84 ;  /* 0x00000001ff547819 */ /* 0x000fca0000011454 */
[----:B------:R-:W-:-:S05]  /*9ed0*/  VIADD R84, R84, 0x80 ;  /* 0x0000008054547836 */ /* 0x000fca0000000000 */
[----:B------:R-:W-:-:S13]  /*9ee0*/  ISETP.GE.AND P4, PT, R84, R92, PT ;  /* 0x0000005c5400720c */ /* 0x000fda0003f86270 */
[----:B------:R-:W-:Y:S05]  /*9ef0*/  @P4 BRA `(.L_x_4348) ;  /* 0x00000000007c4947 */ /* 0x000fea0003800000 */
[----:B------:R-:W-:Y:S01]  /*9f00*/  IADD3 R14, P2, P5, R104, R14, R5 ;  /* 0x0000000e680e7210 */ /* 0x000fe20007d5e005 */
[----:B------:R-:W-:Y:S01]  /*9f10*/  ULDC.64 UR4, c[0x0][0x3e8] ;  /* 0x0000fa0000047ab9 */ /* 0x000fe20000000a00 */
[----:B------:R-:W-:Y:S02]  /*9f20*/  CS2R R70, SRZ ;  /* 0x0000000000467805 */ /* 0x000fe4000001ff00 */
[----:B------:R-:W-:Y:S02]  /*9f30*/  CS2R R68, SRZ ;  /* 0x0000000000447805 */ /* 0x000fe4000001ff00 */
[----:B------:R-:W-:Y:S02]  /*9f40*/  IADD3.X R11, R9, R11, R4, P2, P5 ;  /* 0x0000000b090b7210 */ /* 0x000fe400017ea404 */
[----:B------:R-:W-:Y:S02]  /*9f50*/  CS2R R82, SRZ ;  /* 0x0000000000527805 */ /* 0x000fe4000001ff00 */
[----:B------:R-:W-:-:S02]  /*9f60*/  IADD3 R12, P2, P5, R96, R12, R7 ;  /* 0x0000000c600c7210 */ /* 0x000fc40007d5e007 */
[----:B------:R-:W-:Y:S02]  /*9f70*/  CS2R R80, SRZ ;  /* 0x0000000000507805 */ /* 0x000fe4000001ff00 */
        /* <DEDUP_REMOVED lines=23> */
.L_x_4348:
[----:B------:R-:W-:Y:S05]  /*a0f0*/  BSYNC B1 ;  /* 0x0000000000017941 */ /* 0x000fea0003800000 */
.L_x_4347:
        /* <DEDUP_REMOVED lines=28> */
.L_x_4349:
[----:B------:R-:W2:Y:S01]  /*a2c0*/  LDL R11, [R1+0x4] ;  /* 0x00000400010b7983 */ /* 0x000ea20000100800 */
[----:B------:R-:W-:Y:S01]  /*a2d0*/  IMAD R93, R19, 0x8, R18 ;  /* 0x00000008135d7824 */ /* 0x000fe200078e0212 */
[----:B------:R-:W-:Y:S01]  /*a2e0*/  BSSY B1, `(.L_x_4350) ;  /* 0x0000004000017945 */ /* 0x000fe20003800000 */
[----:B--2---:R-:W-:-:S04]  /*a2f0*/  SHF.L.U32 R94, R11, 0x1f, RZ ;  /* 0x0000001f0b5e7819 */ /* 0x004fc800000006ff */
[----:B------:R-:W1:Y:S02]  /*a300*/  SYNCS.PHASECHK.TRANS64.TRYWAIT P5, [R93+URZ+0x33490], R94 ;  /* 0x0334905e5d0075a7 */ /* 0x000e6400080a017f */
[----:B-1----:R-:W-:Y:S05]  /*a310*/  @!P5 BRA `(.L_x_4351) ;  /* 0x000002700018d947 */ /* 0x002fea0003800000 */
.L_x_4641:
[----:B------:R-:W-:Y:S05]  /*a320*/  BSYNC B1 ;  /* 0x0000000000017941 */ /* 0x000fea0003800000 */
.L_x_4350:
[----:B------:R-:W2:Y:S01]  /*a330*/  LDC R133, c[0x0][0x2f4] ;  /* 0x0000bd00ff857b82 */ /* 0x000ea20000000800 */
[----:B------:R-:W-:Y:S01]  /*a340*/  UMOV UR4, 0xffffffff ;  /* 0xffffffff00047882 */ /* 0x000fe20000000000 */
[----:B--2---:R-:W-:Y:S02]  /*a350*/  IADD3 R139, -R114, R133, RZ ;  /* 0x00000085728b7210 */ /* 0x004fe40007ffe1ff */
[----:B------:R-:W-:Y:S05]  /*a360*/  BRA.DIV UR4, `(.L_x_4352) ;  /* 0x0000027204187947 */ /* 0x000fea000b800000 */
[----:B------:R2:W3:Y:S04]  /*a370*/  SHFL.IDX PT, R149, R119, RZ, 0x1e1f ;  /* 0x001e1fff77957589 */ /* 0x0004e800000e0000 */
[----:B------:R2:W4:Y:S02]  /*a380*/  SHFL.IDX PT, R11, R120, RZ, 0x1e1f ;  /* 0x001e1fff780b7589 */ /* 0x00052400000e0000 */
.L_x_4645:
[----:B------:R-:W-:Y:S04]  /*a390*/  BSSY B1, `(.L_x_4353) ;  /* 0x000030e000017945 */ /* 0x000fe80003800000 */
[----:B------:R-:W-:Y:S05]  /*a3a0*/  @P3 BRA `(.L_x_4354) ;  /* 0x0000003000303947 */ /* 0x000fea0003800000 */
[----:B------:R-:W-:Y:S01]  /*a3b0*/  ISETP.NE.AND P3, PT, R28, RZ, PT ;  /* 0x000000ff1c00720c */ /* 0x000fe20003f65270 */
[----:B------:R-:W-:-:S12]  /*a3c0*/  BSSY B2, `(.L_x_4355) ;  /* 0x0000101000027945 */ /* 0x000fd80003800000 */
[----:B------:R-:W-:Y:S05]  /*a3d0*/  @!P3 BRA `(.L_x_4356) ;  /* 0x0000000c00fcb947 */ /* 0x000fea0003800000 */
[----:B------:R-:W5:Y:S04]  /*a3e0*/  LDL R84, [R1+0x24] ;  /* 0x0000240001547983 */ /* 0x000f680000100800 */
[----:B0-----:R-:W2:Y:S04]  /*a3f0*/  LDL R14, [R1+0x28] ;  /* 0x00002800010e7983 */ /* 0x001ea80000100800 */
[----:B------:R-:W3:Y:S01]  /*a400*/  LDL R15, [R1+0x2c] ;  /* 0x00002c00010f7983 */ /* 0x000ee20000100800 */
[----:B------:R-:W-:-:S04]  /*a410*/  SEL R12, R114, R139, !P0 ;  /* 0x0000008b720c7207 */ /* 0x000fc80004000000 */
[----:B------:R-:W-:-:S04]  /*a420*/  SHF.R.S32.HI R13, RZ, 0x1f, R12 ;  /* 0x0000001fff0d7819 */ /* 0x000fc8000001140c */
[----:B------:R-:W-:-:S04]  /*a430*/  LEA.HI R13, R13, R12, RZ, 0x5 ;  /* 0x0000000c0d0d7211 */ /* 0x000fc800078f28ff */
[----:B------:R-:W-:-:S04]  /*a440*/  LEA.HI.SX32 R162, R13, R112, 0x1b ;  /* 0x000000700da27211 */ /* 0x000fc800078fdaff */
[----:B------:R-:W-:-:S04]  /*a450*/  SHF.R.S32.HI R13, RZ, 0x1f, R162 ;  /* 0x0000001fff0d7819 */ /* 0x000fc800000114a2 */
[----:B------:R-:W-:Y:S01]  /*a460*/  LEA.HI R13, R13, R162, RZ, 0x2 ;  /* 0x000000a20d0d7211 */ /* 0x000fe200078f10ff */
[----:B------:R-:W-:-:S03]  /*a470*/  IMAD.SHL.U32 R162, R162, 0x10, RZ ;  /* 0x00000010a2a27824 */ /* 0x000fc600078e00ff */
[----:B------:R-:W-:Y:S02]  /*a480*/  SHF.R.S32.HI R13, RZ, 0x2, R13 ;  /* 0x00000002ff0d7819 */ /* 0x000fe4000001140d */
[----:B------:R-:W-:Y:S01]  /*a490*/  ISETP.GE.AND P3, PT, R16, R113, PT ;  /* 0x000000711000720c */ /* 0x000fe20003f66270 */
[----:B------:R-:W-:Y:S01]  /*a4a0*/  BSSY B3, `(.L_x_4357) ;  /* 0x00000eb000037945 */ /* 0x000fe20003800000 */
[----:B-----5:R-:W-:-:S04]  /*a4b0*/  LOP3.LUT R12, R84, 0x30, R162, 0xf8, !PT ;  /* 0x00000030540c7812 */ /* 0x020fc800078ef8a2 */
[----:B--2---:R-:W-:Y:S01]  /*a4c0*/  LOP3.LUT R12, R12, R14, RZ, 0x3c, !PT ;  /* 0x0000000e0c0c7212 */ /* 0x004fe200078e3cff */
[----:B---3--:R-:W-:-:S04]  /*a4d0*/  IMAD R13, R13, 0x2800, R15 ;  /* 0x000028000d0d7824 */ /* 0x008fc800078e020f */
[----:B------:R-:W-:-:S04]  /*a4e0*/  IMAD.IADD R12, R13, 0x1, R12 ;  /* 0x000000010d0c7824 */ /* 0x000fc800078e020c */
[C---:B------:R-:W-:Y:S02]  /*a4f0*/  IMAD R84, R19.reuse, 0x7800, R12 ;  /* 0x0000780013547824 */ /* 0x040fe400078e020c */
[----:B------:R-:W-:Y:S02]  /*a500*/  IMAD R12, R19, 0x7800, R128 ;  /* 0x00007800130c7824 */ /* 0x000fe400078e0280 */
[C---:B------:R-:W-:Y:S02]  /*a510*/  IMAD.IADD R84, R18.reuse, 0x1, R84 ;  /* 0x0000000112547824 */ /* 0x040fe400078e0254 */
[----:B------:R-:W-:-:S04]  /*a520*/  IMAD.IADD R12, R18, 0x1, R12 ;  /* 0x00000001120c7824 */ /* 0x000fc800078e020c */
[----:B------:R-:W0:Y:S04]  /*a530*/  LDS.128 R84, [R84+0x24200] ;  /* 0x0242000054547984 */ /* 0x000e280000000c00 */
[----:B------:R-:W2:Y:S01]  /*a540*/  LDS.128 R12, [R12+0x24200] ;  /* 0x024200000c0c7984 */ /* 0x000ea20000000c00 */
[----:B------:R-:W-:Y:S05]  /*a550*/  @P3 BRA `(.L_x_4358) ;  /* 0x0000000c007c3947 */ /* 0x000fea0003800000 */
[--C-:B------:R-:W-:Y:S02]  /*a560*/  SHF.R.U32.HI R58, RZ, 0x8, R45.reuse ;  /* 0x00000008ff3a7819 */ /* 0x100fe4000001162d */
[----:B------:R-:W-:Y:S02]  /*a570*/  SHF.R.U32.HI R56, RZ, 0x10, R45 ;  /* 0x00000010ff387819 */ /* 0x000fe4000001162d */
[----:B------:R-:W-:Y:S01]  /*a580*/  LOP3.LUT R46, R45, 0xff, RZ, 0xc0, !PT ;  /* 0x000000ff2d2e7812 */ /* 0x000fe200078ec0ff */
[----:B------:R-:W-:Y:S01]  /*a590*/  IMAD.SHL.U32 R58, R58, 0x100, RZ ;  /* 0x000001003a3a7824 */ /* 0x000fe200078e00ff */
[--C-:B------:R-:W-:Y:S01]  /*a5a0*/  SHF.R.U32.HI R44, RZ, 0x10, R47.reuse ;  /* 0x00000010ff2c7819 */ /* 0x100fe2000001162f */
[----:B------:R-:W-:Y:S01]  /*a5b0*/  IMAD.U32 R56, R56, 0x10000, RZ ;  /* 0x0001000038387824 */ /* 0x000fe200078e00ff */
[--C-:B------:R-:W-:Y:S02]  /*a5c0*/  SHF.R.U32.HI R163, RZ, 0x8, R47.reuse ;  /* 0x00000008ffa37819 */ /* 0x100fe4000001162f */
[----:B------:R-:W-:Y:S01]  /*a5d0*/  LOP3.LUT R164, R47, 0xff, RZ, 0xc0, !PT ;  /* 0x000000ff2fa47812 */ /* 0x000fe200078ec0ff */
[----:B------:R-:W-:Y:S01]  /*a5e0*/  IMAD.U32 R44, R44, 0x10000, RZ ;  /* 0x000100002c2c7824 */ /* 0x000fe200078e00ff */
[----:B------:R-:W-:-:S02]  /*a5f0*/  SHF.R.U32.HI R166, RZ, 0x18, R47 ;  /* 0x00000018ffa67819 */ /* 0x000fc4000001162f */
[----:B------:R-:W-:Y:S02]  /*a600*/  SHF.R.U32.HI R165, RZ, 0x8, R57 ;  /* 0x00000008ffa57819 */ /* 0x000fe40000011639 */
[----:B------:R-:W-:Y:S02]  /*a610*/  SHF.R.U32.HI R45, RZ, 0x18, R45 ;  /* 0x00000018ff2d7819 */ /* 0x000fe4000001162d */
[--C-:B------:R-:W-:Y:S01]  /*a620*/  SHF.R.U32.HI R47, RZ, 0x10, R57.reuse ;  /* 0x00000010ff2f7819 */ /* 0x100fe20000011639 */
[----:B------:R-:W-:Y:S01]  /*a630*/  IMAD.SHL.U32 R165, R165, 0x100, RZ ;  /* 0x00000100a5a57824 */ /* 0x000fe200078e00ff */
[----:B------:R-:W-:Y:S02]  /*a640*/  LOP3.LUT R167, R57, 0xff, RZ, 0xc0, !PT ;  /* 0x000000ff39a77812 */ /* 0x000fe400078ec0ff */
[----:B------:R-:W-:Y:S01]  /*a650*/  SHF.R.U32.HI R57, RZ, 0x18, R57 ;  /* 0x00000018ff397819 */ /* 0x000fe20000011639 */
[----:B------:R-:W-:Y:S01]  /*a660*/  IMAD.U32 R47, R47, 0x10000, RZ ;  /* 0x000100002f2f7824 */ /* 0x000fe200078e00ff */
[----:B------:R-:W-:-:S02]  /*a670*/  PRMT R168, R45, 0x654, R46 ;  /* 0x000006542da87816 */ /* 0x000fc4000000002e */
[----:B------:R-:W-:Y:S02]  /*a680*/  PRMT R167, R57, 0x654, R167 ;  /* 0x0000065439a77816 */ /* 0x000fe400000000a7 */
[----:B------:R-:W-:Y:S02]  /*a690*/  LOP3.LUT R58, R168, 0xff00, R58, 0xf8, !PT ;  /* 0x0000ff00a83a7812 */ /* 0x000fe400078ef83a */
[----:B------:R-:W-:Y:S02]  /*a6a0*/  LOP3.LUT R167, R167, 0xff00, R165, 0xf8, !PT ;  /* 0x0000ff00a7a77812 */ /* 0x000fe400078ef8a5 */
[--C-:B------:R-:W-:Y:S02]  /*a6b0*/  SHF.R.U32.HI R45, RZ, 0x10, R59.reuse ;  /* 0x00000010ff2d7819 */ /* 0x100fe4000001163b */
[----:B------:R-:W-:Y:S02]  /*a6c0*/  SHF.R.U32.HI R46, RZ, 0x8, R59 ;  /* 0x00000008ff2e7819 */ /* 0x000fe4000001163b */
[----:B------:R-:W-:-:S02]  /*a6d0*/  LOP3.LUT R169, R59, 0xff, RZ, 0xc0, !PT ;  /* 0x000000ff3ba97812 */ /* 0x000fc400078ec0ff */
[----:B------:R-:W-:Y:S01]  /*a6e0*/  SHF.R.U32.HI R59, RZ, 0x18, R59 ;  /* 0x00000018ff3b7819 */ /* 0x000fe2000001163b */
[----:B------:R-:W-:Y:S01]  /*a6f0*/  IMAD.SHL.U32 R46, R46, 0x100, RZ ;  /* 0x000001002e2e7824 */ /* 0x000fe200078e00ff */
[----:B------:R-:W-:Y:S02]  /*a700*/  LOP3.LUT R165, R58, 0xff0000, R56, 0xf8, !PT ;  /* 0x00ff00003aa57812 */ /* 0x000fe400078ef838 */
[----:B------:R-:W-:Y:S02]  /*a710*/  LOP3.LUT R58, R167, 0xff0000, R47, 0xf8, !PT ;  /* 0x00ff0000a73a7812 */ /* 0x000fe400078ef82f */
[----:B------:R-:W-:Y:S02]  /*a720*/  PRMT R57, R59, 0x654, R169 ;  /* 0x000006543b397816 */ /* 0x000fe400000000a9 */
[----:B------:R-:W-:Y:S02]  /*a730*/  PRMT R164, R166, 0x654, R164 ;  /* 0x00000654a6a47816 */ /* 0x000fe400000000a4 */
[----:B------:R-:W-:-:S02]  /*a740*/  SHF.L.U32 R59, R163, 0x8, RZ ;  /* 0x00000008a33b7819 */ /* 0x000fc400000006ff */
[----:B0-----:R-:W-:Y:S02]  /*a750*/  F2FP.F16.E4M3.UNPACK_B R163, R85 ;  /* 0x00000055ffa3723e */ /* 0x001fe400020006ff */
[----:B------:R-:W-:Y:S02]  /*a760*/  F2FP.F16.E4M3.UNPACK_B R166, R58 ;  /* 0x0000003affa6723e */ /* 0x000fe400020006ff */
[----:B--2---:R-:W-:Y:S01]  /*a770*/  F2FP.F16.E4M3.UNPACK_B R47, R13 ;  /* 0x0000000dff2f723e */ /* 0x004fe200020006ff */
[----:B------:R-:W-:Y:S01]  /*a780*/  HADD2.F32 R56, -RZ, R163.H0_H0 ;  /* 0x200000a3ff387230 */ /* 0x000fe20000004100 */
[----:B------:R-:W-:Y:S01]  /*a790*/  LOP3.LUT R59, R164, 0xff00, R59, 0xf8, !PT ;  /* 0x0000ff00a43b7812 */ /* 0x000fe200078ef83b */
[--C-:B------:R-:W-:Y:S01]  /*a7a0*/  HADD2.F32 R169, -RZ, R166.reuse.H0_H0 ;  /* 0x200000a6ffa97230 */ /* 0x100fe20000004100 */
[----:B------:R-:W-:Y:S01]  /*a7b0*/  F2FP.F16.E4M3.UNPACK_B R167, R165 ;  /* 0x000000a5ffa7723e */ /* 0x000fe200020006ff */
[----:B------:R-:W-:Y:S01]  /*a7c0*/  HADD2.F32 R164, -RZ, R47.H0_H0 ;  /* 0x2000002fffa47230 */ /* 0x000fe20000004100 */
[----:B------:R-:W-:Y:S01]  /*a7d0*/  F2FP.F16.E4M3.UNPACK_B R85, R85.H1 ;  /* 0x00000055ff55723e */ /* 0x000fe200030006ff */
[----:B------:R-:W-:-:S02]  /*a7e0*/  HADD2.F32 R166, -RZ, R166.H1_H1 ;  /* 0x300000a6ffa67230 */ /* 0x000fc40000004100 */
[-C--:B------:R-:W-:Y:S01]  /*a7f0*/  FMUL.FTZ R170, R56, R169.reuse ;  /* 0x000000a938aa7220 */ /* 0x080fe20000410000 */
[----:B------:R-:W-:Y:S02]  /*a800*/  HADD2.F32 R168, -RZ, R167.H0_H0 ;  /* 0x200000a7ffa87230 */ /* 0x000fe40000004100 */
[C---:B------:R-:W-:Y:S01]  /*a810*/  FMUL.FTZ R169, R164.reuse, R169 ;  /* 0x000000a9a4a97220 */ /* 0x040fe20000410000 */
[----:B------:R-:W-:Y:S01]  /*a820*/  HADD2.F32 R47, -RZ, R47.H1_H1 ;  /* 0x3000002fff2f7230 */ /* 0x000fe20000004100 */
[----:B------:R-:W-:Y:S01]  /*a830*/  F2FP.F16.E4M3.UNPACK_B R165, R165.H1 ;  /* 0x000000a5ffa5723e */ /* 0x000fe200030006ff */
[----:B------:R-:W-:Y:S02]  /*a840*/  HADD2.F32 R167, -RZ, R167.H1_H1 ;  /* 0x300000a7ffa77230 */ /* 0x000fe40000004100 */
[-C--:B------:R-:W-:Y:S01]  /*a850*/  FFMA.FTZ R164, R164, R168.reuse, -R170 ;  /* 0x000000a8a4a47223 */ /* 0x080fe200000108aa */
[----:B------:R-:W-:Y:S01]  /*a860*/  FFMA.FTZ R56, R56, R168, R169 ;  /* 0x000000a838387223 */ /* 0x000fe200000100a9 */
[----:B------:R-:W-:Y:S01]  /*a870*/  HADD2.F32 R168, -RZ, R163.H1_H1 ;  /* 0x300000a3ffa87230 */ /* 0x000fe20000004100 */
[----:B------:R-:W-:-:S02]  /*a880*/  LOP3.LUT R57, R57, 0xff00, R46, 0xf8, !PT ;  /* 0x0000ff0039397812 */ /* 0x000fc400078ef82e */
[----:B------:R-:W-:Y:S02]  /*a890*/  SHF.L.U32 R45, R45, 0x10, RZ ;  /* 0x000000102d2d7819 */ /* 0x000fe400000006ff */
[CC--:B------:R-:W-:Y:S01]  /*a8a0*/  FMUL.FTZ R163, R168.reuse, R166.reuse ;  /* 0x000000a6a8a37220 */ /* 0x0c0fe20000410000 */
[----:B------:R-:W-:Y:S01]  /*a8b0*/  FMUL.FTZ R166, R47, R166 ;  /* 0x000000a62fa67220 */ /* 0x000fe20000410000 */
[----:B------:R-:W-:Y:S02]  /*a8c0*/  LOP3.LUT R59, R59, 0xff0000, R44, 0xf8, !PT ;  /* 0x00ff00003b3b7812 */ /* 0x000fe400078ef82c */
[-C--:B------:R-:W-:Y:S01]  /*a8d0*/  FFMA.FTZ R163, R47, R167.reuse, -R163 ;  /* 0x000000a72fa37223 */ /* 0x080fe200000108a3 */
[----:B------:R-:W-:Y:S01]  /*a8e0*/  FFMA.FTZ R47, R168, R167, R166 ;  /* 0x000000a7a82f7223 */ /* 0x000fe200000100a6 */
[----:B------:R-:W-:Y:S01]  /*a8f0*/  F2FP.F16.E4M3.UNPACK_B R166, R58.H1 ;  /* 0x0000003affa6723e */ /* 0x000fe200030006ff */
[----:B------:R-:W-:Y:S01]  /*a900*/  HADD2.F32 R168, -RZ, R165.H0_H0 ;  /* 0x200000a5ffa87230 */ /* 0x000fe20000004100 */
[----:B------:R-:W-:Y:S01]  /*a910*/  F2FP.F16.E4M3.UNPACK_B R167, R13.H1 ;  /* 0x0000000dffa7723e */ /* 0x000fe200030006ff */
[----:B------:R-:W-:Y:S01]  /*a920*/  HADD2.F32 R13, -RZ, R85.H0_H0 ;  /* 0x20000055ff0d7230 */ /* 0x000fe20000004100 */
[----:B------:R-:W-:Y:S01]  /*a930*/  LOP3.LUT R44, R57, 0xff0000, R45, 0xf8, !PT ;  /* 0x00ff0000392c7812 */ /* 0x000fe200078ef82d */
[----:B------:R-:W-:-:S02]  /*a940*/  HADD2.F32 R169, -RZ, R166.H0_H0 ;  /* 0x200000a6ffa97230 */ /* 0x000fc40000004100 */
[----:B------:R-:W-:Y:S02]  /*a950*/  HADD2.F32 R58, -RZ, R167.H0_H0 ;  /* 0x200000a7ff3a7230 */ /* 0x000fe40000004100 */
[----:B------:R-:W-:Y:S02]  /*a960*/  HADD2.F32 R85, -RZ, R85.H1_H1 ;  /* 0x30000055ff557230 */ /* 0x000fe40000004100 */
[-C--:B------:R-:W-:Y:S01]  /*a970*/  FMUL.FTZ R170, R13, R169.reuse ;  /* 0x000000a90daa7220 */ /* 0x080fe20000410000 */
[----:B------:R-:W-:Y:S02]  /*a980*/  HADD2.F32 R166, -RZ, R166.H1_H1 ;  /* 0x300000a6ffa67230 */ /* 0x000fe40000004100 */
[C---:B------:R-:W-:Y:S01]  /*a990*/  FMUL.FTZ R169, R58.reuse, R169 ;  /* 0x000000a93aa97220 */ /* 0x040fe20000410000 */
[----:B------:R-:W-:Y:S02]  /*a9a0*/  IMAD.MOV.U32 R45, RZ, RZ, R87 ;  /* 0x000000ffff2d7224 */ /* 0x000fe400078e0057 */
[----:B------:R-:W-:Y:S01]  /*a9b0*/  FFMA.FTZ R58, R58, R168, -R170 ;  /* 0x000000a83a3a7223 */ /* 0x000fe200000108aa */
[----:B------:R-:W-:-:S02]  /*a9c0*/  IMAD.MOV.U32 R87, RZ, RZ, R15 ;  /* 0x000000ffff577224 */ /* 0x000fc400078e000f */
[----:B------:R-:W-:Y:S01]  /*a9d0*/  FFMA.FTZ R13, R13, R168, R169 ;  /* 0x000000a80d0d7223 */ /* 0x000fe200000100a9 */
[----:B------:R-:W-:Y:S01]  /*a9e0*/  HADD2.F32 R168, -RZ, R167.H1_H1 ;  /* 0x300000a7ffa87230 */ /* 0x000fe20000004100 */
[----:B------:R-:W-:Y:S01]  /*a9f0*/  F2FP.F16.E4M3.UNPACK_B R46, R45 ;  /* 0x0000002dff2e723e */ /* 0x000fe200020006ff */
[----:B------:R-:W-:Y:S02]  /*aa00*/  HADD2.F32 R167, -RZ, R165.H1_H1 ;  /* 0x300000a5ffa77230 */ /* 0x000fe40000004100 */
[-C--:B------:R-:W-:Y:S01]  /*aa10*/  FMUL.FTZ R165, R85, R166.reuse ;  /* 0x000000a655a57220 */ /* 0x080fe20000410000 */
[----:B------:R-:W-:Y:S01]  /*aa20*/  F2FP.F16.E4M3.UNPACK_B R15, R87 ;  /* 0x00000057ff0f723e */ /* 0x000fe200020006ff */
[C---:B------:R-:W-:Y:S01]  /*aa30*/  FMUL.FTZ R166, R168.reuse, R166 ;  /* 0x000000a6a8a67220 */ /* 0x040fe20000410000 */
[----:B------:R-:W-:Y:S01]  /*aa40*/  F2FP.F16.E4M3.UNPACK_B R45, R45.H1 ;  /* 0x0000002dff2d723e */ /* 0x000fe200030006ff */
[----:B------:R-:W-:Y:S01]  /*aa50*/  FFMA.FTZ R165, R168, R167, -R165 ;  /* 0x000000a7a8a57223 */ /* 0x000fe200000108a5 */
[----:B------:R-:W-:-:S02]  /*aa60*/  HADD2.F32 R168, -RZ, R46.H0_H0 ;  /* 0x2000002effa87230 */ /* 0x000fc40000004100 */
[----:B------:R-:W-:Y:S01]  /*aa70*/  FFMA.FTZ R85, R85, R167, R166 ;  /* 0x000000a755557223 */ /* 0x000fe200000100a6 */
[-C--:B------:R-:W-:Y:S01]  /*aa80*/  F2FP.F16.E4M3.UNPACK_B R166, R44.reuse ;  /* 0x0000002cffa6723e */ /* 0x080fe200020006ff */
[--C-:B------:R-:W-:Y:S01]  /*aa90*/  HADD2.F32 R170, -RZ, R15.reuse.H0_H0 ;  /* 0x2000000fffaa7230 */ /* 0x100fe20000004100 */
[-C--:B------:R-:W-:Y:S01]  /*aaa0*/  F2FP.F16.E4M3.UNPACK_B R167, R59.reuse ;  /* 0x0000003bffa7723e */ /* 0x080fe200020006ff */
[----:B------:R-:W-:Y:S01]  /*aab0*/  HADD2.F32 R15, -RZ, R15.H1_H1 ;  /* 0x3000000fff0f7230 */ /* 0x000fe20000004100 */
[----:B------:R-:W-:Y:S01]  /*aac0*/  F2FP.F16.E4M3.UNPACK_B R44, R44.H1 ;  /* 0x0000002cff2c723e */ /* 0x000fe200030006ff */
[--C-:B------:R-:W-:Y:S01]  /*aad0*/  HADD2.F32 R57, -RZ, R166.reuse.H0_H0 ;  /* 0x200000a6ff397230 */ /* 0x100fe20000004100 */
[----:B------:R-:W-:Y:S01]  /*aae0*/  F2FP.F16.E4M3.UNPACK_B R59, R59.H1 ;  /* 0x0000003bff3b723e */ /* 0x000fe200030006ff */
[----:B------:R-:W-:Y:S01]  /*aaf0*/  HADD2.F32 R169, -RZ, R167.H0_H0 ;  /* 0x200000a7ffa97230 */ /* 0x000fe20000004100 */
[----:B------:R-:W-:Y:S01]  /*ab00*/  F2FP.SATFINITE.E4M3.F32.PACK_AB_MERGE_C R58, R165, R58, RZ ;  /* 0x0000003aa53a723e */ /* 0x000fe200048070ff */
[----:B------:R-:W-:-:S02]  /*ab10*/  HADD2.F32 R166, -RZ, R166.H1_H1 ;  /* 0x300000a6ffa67230 */ /* 0x000fc40000004100 */
        /* <DEDUP_REMOVED lines=23> */
[----:B------:R-:W-:-:S02]  /*ac90*/  HADD2.F32 R45, -RZ, R45.H1_H1 ;  /* 0x3000002dff2d7230 */ /* 0x000fc40000004100 */
[--C-:B------:R-:W-:Y:S02]  /*aca0*/  HADD2.F32 R167, -RZ, R57.reuse.H0_H0 ;  /* 0x20000039ffa77230 */ /* 0x100fe40000004100 */
[-C--:B------:R-:W-:Y:S01]  /*acb0*/  FMUL.FTZ R170, R87, R169.reuse ;  /* 0x000000a957aa7220 */ /* 0x080fe20000410000 */
[----:B------:R-:W-:Y:S02]  /*acc0*/  HADD2.F32 R57, -RZ, R57.H1_H1 ;  /* 0x30000039ff397230 */ /* 0x000fe40000004100 */
[--C-:B------:R-:W-:Y:S02]  /*acd0*/  HADD2.F32 R165, -RZ, R85.reuse.H0_H0 ;  /* 0x20000055ffa57230 */ /* 0x100fe40000004100 */
[C---:B------:R-:W-:Y:S01]  /*ace0*/  FFMA.FTZ R170, R167.reuse, R166, -R170 ;  /* 0x000000a6a7aa7223 */ /* 0x040fe200000108aa */
[----:B------:R-:W-:Y:S01]  /*acf0*/  FMUL.FTZ R167, R167, R169 ;  /* 0x000000a9a7a77220 */ /* 0x000fe20000410000 */
[----:B------:R-:W-:Y:S02]  /*ad00*/  HADD2.F32 R85, -RZ, R85.H1_H1 ;  /* 0x30000055ff557230 */ /* 0x000fe40000004100 */
[----:B------:R-:W-:-:S02]  /*ad10*/  IMAD.MOV.U32 R13, RZ, RZ, R163 ;  /* 0x000000ffff0d7224 */ /* 0x000fc400078e00a3 */
        /* <DEDUP_REMOVED lines=90> */
[----:B------:R-:W-:Y:S01]  /*b2c0*/  MOV R84, R44 ;  /* 0x0000002c00547202 */ /* 0x000fe20000000f00 */
[----:B------:R-:W-:Y:S01]  /*b2d0*/  FFMA.FTZ R59, R57, R161, -R59 ;  /* 0x000000a1393b7223 */ /* 0x000fe2000001083b */
[----:B------:R-:W-:-:S02]  /*b2e0*/  IMAD.MOV.U32 R85, RZ, RZ, R47 ;  /* 0x000000ffff557224 */ /* 0x000fc400078e002f */
[----:B------:R-:W-:Y:S01]  /*b2f0*/  FFMA.FTZ R160, R86, R161, R160 ;  /* 0x000000a156a07223 */ /* 0x000fe200000100a0 */
[----:B------:R-:W-:Y:S01]  /*b300*/  IMAD.MOV.U32 R87, RZ, RZ, R45 ;  /* 0x000000ffff577224 */ /* 0x000fe200078e002d */
[----:B------:R-:W-:-:S03]  /*b310*/  F2FP.SATFINITE.E4M3.F32.PACK_AB_MERGE_C R58, R59, R158, R58 ;  /* 0x0000009e3b3a723e */ /* 0x000fc6000480703a */
[----:B------:R-:W-:Y:S02]  /*b320*/  F2FP.SATFINITE.E4M3.F32.PACK_AB_MERGE_C R159, R160, R159, R14 ;  /* 0x0000009fa09f723e */ /* 0x000fe4000480700e */
[----:B------:R-:W-:-:S03]  /*b330*/  IMAD.MOV.U32 R14, RZ, RZ, R58 ;  /* 0x000000ffff0e7224 */ /* 0x000fc600078e003a */
[----:B------:R-:W-:-:S07]  /*b340*/  IMAD.MOV.U32 R86, RZ, RZ, R159 ;  /* 0x000000ffff567224 */ /* 0x000fce00078e009f */
.L_x_4358:
[----:B------:R-:W-:Y:S05]  /*b350*/  BSYNC B3 ;  /* 0x0000000000037941 */ /* 0x000fea0003800000 */
.L_x_4357:
[----:B----4-:R-:W-:-:S04]  /*b360*/  IADD3 R44, P3, R21, R11, RZ ;  /* 0x0000000b152c7210 */ /* 0x010fc80007f7e0ff */
[----:B------:R-:W-:Y:S02]  /*b370*/  IADD3.X R45, R149, R108, RZ, P3, !PT ;  /* 0x0000006c952d7210 */ /* 0x000fe40001ffe4ff */
[----:B------:R-:W-:-:S03]  /*b380*/  ISETP.GE.AND P3, PT, R162, R133, PT ;  /* 0x00000085a200720c */ /* 0x000fc60003f66270 */
[----:B--2---:R2:W-:Y:S10]  /*b390*/  ST.E.128 desc[UR50][R44.64], R12 ;  /* 0x0000000c2c007985 */ /* 0x0045f4000c101d32 */
[----:B------:R-:W-:-:S04]  /*b3a0*/  @!P3 IADD3 R46, P5, R11, R162, RZ ;  /* 0x000000a20b2eb210 */ /* 0x000fc80007fbe0ff */
[----:B------:R-:W-:-:S05]  /*b3b0*/  @!P3 LEA.HI.X.SX32 R47, R162, R149, 0x1, P5 ;  /* 0x00000095a22fb211 */ /* 0x000fca00028f0eff */
[----:B0-----:R2:W-:Y:S04]  /*b3c0*/  @!P3 ST.E.128 desc[UR50][R46.64], R84 ;  /* 0x000000542e00b985 */ /* 0x0015e8000c101d32 */
.L_x_4356:
[----:B------:R-:W-:Y:S05]  /*b3d0*/  BSYNC B2 ;  /* 0x0000000000027941 */ /* 0x000fea0003800000 */
.L_x_4355:
[----:B------:R-:W-:Y:S01]  /*b3e0*/  ISETP.NE.AND P3, PT, R29, RZ, PT ;  /* 0x000000ff1d00720c */ /* 0x000fe20003f65270 */
[----:B------:R-:W-:-:S12]  /*b3f0*/  BSSY B2, `(.L_x_4359) ;  /* 0x0000101000027945 */ /* 0x000fd80003800000 */
[----:B------:R-:W-:Y:S05]  /*b400*/  @!P3 BRA `(.L_x_4360) ;  /* 0x0000000c00fcb947 */ /* 0x000fea0003800000 */
[----:B--2---:R-:W2:Y:S04]  /*b410*/  LDL R44, [R1+0x24] ;  /* 0x00002400012c7983 */ /* 0x004ea80000100800 */
[----:B0-----:R-:W5:Y:S04]  /*b420*/  LDL R14, [R1+0x28] ;  /* 0x00002800010e7983 */ /* 0x001f680000100800 */
        /* <DEDUP_REMOVED lines=11> */
[----:B--2---:R-:W-:-:S04]  /*b4e0*/  LOP3.LUT R12, R44, 0x30, R56, 0xf8, !PT ;  /* 0x000000302c0c7812 */ /* 0x004fc800078ef838 */
[----:B-----5:R-:W-:Y:S01]  /*b4f0*/  LOP3.LUT R12, R12, R14, RZ, 0x3c, !PT ;  /* 0x0000000e0c0c7212 */ /* 0x020fe200078e3cff */
        /* <DEDUP_REMOVED lines=18> */
[----:B------:R-:W-:Y:S02]  /*b620*/  SHF.R.U32.HI R52, RZ, 0x10, R41 ;  /* 0x00000010ff347819 */ /* 0x000fe40000011629 */
[--C-:B------:R-:W-:Y:S01]  /*b630*/  SHF.R.U32.HI R85, RZ, 0x18, R53.reuse ;  /* 0x00000018ff557819 */ /* 0x100fe20000011635 */
[----:B------:R-:W-:Y:S01]  /*b640*/  IMAD.SHL.U32 R43, R43, 0x100, RZ ;  /* 0x000001002b2b7824 */ /* 0x000fe200078e00ff */
[----:B------:R-:W-:Y:S01]  /*b650*/  LOP3.LUT R86, R53, 0xff, RZ, 0xc0, !PT ;  /* 0x000000ff35567812 */ /* 0x000fe200078ec0ff */
[----:B------:R-:W-:Y:S01]  /*b660*/  IMAD.U32 R52, R52, 0x10000, RZ ;  /* 0x0001000034347824 */ /* 0x000fe200078e00ff */
[----:B------:R-:W-:-:S02]  /*b670*/  SHF.R.U32.HI R87, RZ, 0x10, R53 ;  /* 0x00000010ff577819 */ /* 0x000fc40000011635 */
[----:B------:R-:W-:Y:S02]  /*b680*/  PRMT R84, R84, 0x654, R42 ;  /* 0x0000065454547816 */ /* 0x000fe4000000002a */
[----:B------:R-:W-:Y:S01]  /*b690*/  PRMT R85, R85, 0x654, R86 ;  /* 0x0000065455557816 */ /* 0x000fe20000000056 */
[----:B------:R-:W-:Y:S01]  /*b6a0*/  IMAD.U32 R87, R87, 0x10000, RZ ;  /* 0x0001000057577824 */ /* 0x000fe200078e00ff */
[----:B------:R-:W-:Y:S02]  /*b6b0*/  LOP3.LUT R54, R84, 0xff00, R54, 0xf8, !PT ;  /* 0x0000ff0054367812 */ /* 0x000fe400078ef836 */
[--C-:B------:R-:W-:Y:S02]  /*b6c0*/  SHF.R.U32.HI R53, RZ, 0x18, R55.reuse ;  /* 0x00000018ff357819 */ /* 0x100fe40000011637 */
[----:B------:R-:W-:Y:S02]  /*b6d0*/  LOP3.LUT R158, R55, 0xff, RZ, 0xc0, !PT ;  /* 0x000000ff379e7812 */ /* 0x000fe400078ec0ff */
[----:B------:R-:W-:-:S02]  /*b6e0*/  SHF.R.U32.HI R41, RZ, 0x8, R55 ;  /* 0x00000008ff297819 */ /* 0x000fc40000011637 */
[----:B------:R-:W-:Y:S02]  /*b6f0*/  SHF.R.U32.HI R42, RZ, 0x10, R55 ;  /* 0x00000010ff2a7819 */ /* 0x000fe40000011637 */
[----:B------:R-:W-:Y:S01]  /*b700*/  LOP3.LUT R43, R85, 0xff00, R43, 0xf8, !PT ;  /* 0x0000ff00552b7812 */ /* 0x000fe200078ef82b */
[----:B------:R-:W-:Y:S01]  /*b710*/  IMAD.SHL.U32 R41, R41, 0x100, RZ ;  /* 0x0000010029297824 */ /* 0x000fe200078e00ff */
[----:B------:R-:W-:Y:S01]  /*b720*/  PRMT R55, R59, 0x654, R58 ;  /* 0x000006543b377816 */ /* 0x000fe2000000003a */
[----:B------:R-:W-:Y:S01]  /*b730*/  IMAD.U32 R42, R42, 0x10000, RZ ;  /* 0x000100002a2a7824 */ /* 0x000fe200078e00ff */
[----:B------:R-:W-:Y:S01]  /*b740*/  LOP3.LUT R59, R54, 0xff0000, R52, 0xf8, !PT ;  /* 0x00ff0000363b7812 */ /* 0x000fe200078ef834 */
[----:B0-----:R-:W-:Y:S01]  /*b750*/  IMAD.MOV.U32 R54, RZ, RZ, R45 ;  /* 0x000000ffff367224 */ /* 0x001fe200078e002d */
[----:B------:R-:W-:Y:S02]  /*b760*/  SHF.L.U32 R57, R57, 0x8, RZ ;  /* 0x0000000839397819 */ /* 0x000fe400000006ff */
[----:B------:R-:W-:-:S02]  /*b770*/  LOP3.LUT R52, R43, 0xff0000, R87, 0xf8, !PT ;  /* 0x00ff00002b347812 */ /* 0x000fc400078ef857 */
[----:B------:R-:W-:Y:S02]  /*b780*/  LOP3.LUT R55, R55, 0xff00, R57, 0xf8, !PT ;  /* 0x0000ff0037377812 */ /* 0x000fe400078ef839 */
[----:B------:R-:W-:Y:S02]  /*b790*/  F2FP.F16.E4M3.UNPACK_B R57, R54 ;  /* 0x00000036ff39723e */ /* 0x000fe400020006ff */
[----:B------:R-:W-:Y:S02]  /*b7a0*/  F2FP.F16.E4M3.UNPACK_B R84, R52 ;  /* 0x00000034ff54723e */ /* 0x000fe400020006ff */
[----:B--2---:R-:W-:Y:S01]  /*b7b0*/  F2FP.F16.E4M3.UNPACK_B R43, R13 ;  /* 0x0000000dff2b723e */ /* 0x004fe200020006ff */
[----:B------:R-:W-:Y:S01]  /*b7c0*/  HADD2.F32 R45, -RZ, R57.H0_H0 ;  /* 0x20000039ff2d7230 */ /* 0x000fe20000004100 */
[----:B------:R-:W-:Y:S01]  /*b7d0*/  F2FP.F16.E4M3.UNPACK_B R85, R59 ;  /* 0x0000003bff55723e */ /* 0x000fe200020006ff */
[----:B------:R-:W-:Y:S01]  /*b7e0*/  HADD2.F32 R87, -RZ, R84.H0_H0 ;  /* 0x20000054ff577230 */ /* 0x000fe20000004100 */
[----:B------:R-:W-:Y:S01]  /*b7f0*/  PRMT R53, R53, 0x654, R158 ;  /* 0x0000065435357816 */ /* 0x000fe2000000009e */
[----:B------:R-:W-:Y:S01]  /*b800*/  HADD2.F32 R58, -RZ, R43.H0_H0 ;  /* 0x2000002bff3a7230 */ /* 0x000fe20000004100 */
[----:B------:R-:W-:Y:S01]  /*b810*/  F2FP.F16.E4M3.UNPACK_B R54, R54.H1 ;  /* 0x00000036ff36723e */ /* 0x000fe200030006ff */
        /* <DEDUP_REMOVED lines=23> */
[----:B------:R-:W-:-:S02]  /*b990*/  HADD2.F32 R52, -RZ, R85.H0_H0 ;  /* 0x20000055ff347230 */ /* 0x000fc40000004100 */
[----:B------:R-:W-:Y:S02]  /*b9a0*/  HADD2.F32 R54, -RZ, R54.H1_H1 ;  /* 0x30000036ff367230 */ /* 0x000fe40000004100 */
[CC--:B------:R-:W-:Y:S01]  /*b9b0*/  FMUL.FTZ R158, R13.reuse, R87.reuse ;  /* 0x000000570d9e7220 */ /* 0x0c0fe20000410000 */
[----:B------:R-:W-:Y:S02]  /*b9c0*/  HADD2.F32 R84, -RZ, R84.H1_H1 ;  /* 0x30000054ff547230 */ /* 0x000fe40000004100 */
[C---:B------:R-:W-:Y:S01]  /*b9d0*/  FMUL.FTZ R87, R52.reuse, R87 ;  /* 0x0000005734577220 */ /* 0x040fe20000410000 */
[----:B------:R-:W-:Y:S02]  /*b9e0*/  IMAD.MOV.U32 R41, RZ, RZ, R47 ;  /* 0x000000ffff297224 */ /* 0x000fe400078e002f */
[-C--:B------:R-:W-:Y:S01]  /*b9f0*/  FFMA.FTZ R52, R52, R86.reuse, -R158 ;  /* 0x0000005634347223 */ /* 0x080fe2000001089e */
[----:B------:R-:W-:Y:S02]  /*ba00*/  IMAD.MOV.U32 R55, RZ, RZ, R15 ;  /* 0x000000ffff377224 */ /* 0x000fe400078e000f */
[----:B------:R-:W-:Y:S01]  /*ba10*/  FFMA.FTZ R13, R13, R86, R87 ;  /* 0x000000560d0d7223 */ /* 0x000fe20000010057 */
[----:B------:R-:W-:Y:S01]  /*ba20*/  HADD2.F32 R86, -RZ, R85.H1_H1 ;  /* 0x30000055ff567230 */ /* 0x000fe20000004100 */
[----:B------:R-:W-:Y:S01]  /*ba30*/  F2FP.F16.E4M3.UNPACK_B R42, R41 ;  /* 0x00000029ff2a723e */ /* 0x000fe200020006ff */
[----:B------:R-:W-:-:S02]  /*ba40*/  HADD2.F32 R85, -RZ, R59.H1_H1 ;  /* 0x3000003bff557230 */ /* 0x000fc40000004100 */
[-C--:B------:R-:W-:Y:S01]  /*ba50*/  FMUL.FTZ R59, R54, R84.reuse ;  /* 0x00000054363b7220 */ /* 0x080fe20000410000 */
[----:B------:R-:W-:Y:S01]  /*ba60*/  F2FP.F16.E4M3.UNPACK_B R15, R55 ;  /* 0x00000037ff0f723e */ /* 0x000fe200020006ff */
[C---:B------:R-:W-:Y:S01]  /*ba70*/  FMUL.FTZ R84, R86.reuse, R84 ;  /* 0x0000005456547220 */ /* 0x040fe20000410000 */
[----:B------:R-:W-:Y:S01]  /*ba80*/  F2FP.F16.E4M3.UNPACK_B R41, R41.H1 ;  /* 0x00000029ff29723e */ /* 0x000fe200030006ff */
[-C--:B------:R-:W-:Y:S01]  /*ba90*/  FFMA.FTZ R59, R86, R85.reuse, -R59 ;  /* 0x00000055563b7223 */ /* 0x080fe2000001083b */
[----:B------:R-:W-:Y:S02]  /*baa0*/  HADD2.F32 R86, -RZ, R42.H0_H0 ;  /* 0x2000002aff567230 */ /* 0x000fe40000004100 */
        /* <DEDUP_REMOVED lines=87> */
[-C--:B------:R-:W-:Y:S01]  /*c020*/  FFMA.FTZ R52, R12, R156.reuse, -R52 ;  /* 0x0000009c0c347223 */ /* 0x080fe20000010834 */
[----:B------:R-:W-:Y:S01]  /*c030*/  F2FP.SATFINITE.E4M3.F32.PACK_AB_MERGE_C R40, R40, R87, RZ ;  /* 0x000000572828723e */ /* 0x000fe200048070ff */
[----:B------:R-:W-:Y:S01]  /*c040*/  FFMA.FTZ R12, R44, R156, R154 ;  /* 0x0000009c2c0c7223 */ /* 0x000fe2000001009a */
[----:B------:R-:W-:Y:S01]  /*c050*/  IMAD.MOV.U32 R44, RZ, RZ, R14 ;  /* 0x000000ffff2c7224 */ /* 0x000fe200078e000e */
[-C--:B------:R-:W-:Y:S01]  /*c060*/  F2FP.F16.E4M3.UNPACK_B R14, R155.reuse.H1 ;  /* 0x0000009bff0e723e */ /* 0x080fe200030006ff */
        /* <DEDUP_REMOVED lines=13> */
[CC--:B------:R-:W-:Y:S01]  /*c140*/  FMUL.FTZ R156, R53.reuse, R158.reuse ;  /* 0x0000009e359c7220 */ /* 0x0c0fe20000410000 */
[----:B------:R-:W-:Y:S02]  /*c150*/  HADD2.F32 R47, -RZ, R47.H1_H1 ;  /* 0x3000002fff2f7230 */ /* 0x000fe40000004100 */
[----:B------:R-:W-:Y:S01]  /*c160*/  FMUL.FTZ R158, R84, R158 ;  /* 0x0000009e549e7220 */ /* 0x000fe20000410000 */
        /* <DEDUP_REMOVED lines=22> */
[----:B------:R-:W-:Y:S01]  /*c2d0*/  F2FP.SATFINITE.E4M3.F32.PACK_AB_MERGE_C R14, R14, R158, RZ ;  /* 0x0000009e0e0e723e */ /* 0x000fe200048070ff */
[C---:B------:R-:W-:Y:S01]  /*c2e0*/  FMUL.FTZ R155, R44.reuse, R155 ;  /* 0x0000009b2c9b7220 */ /* 0x040fe20000410000 */
[----:B------:R-:W-:Y:S02]  /*c2f0*/  IMAD.MOV.U32 R15, RZ, RZ, R42 ;  /* 0x000000ffff0f7224 */ /* 0x000fe400078e002a */
[----:B------:R-:W-:Y:S01]  /*c300*/  FFMA.FTZ R52, R44, R157, -R52 ;  /* 0x0000009d2c347223 */ /* 0x000fe20000010834 */
[----:B------:R-:W-:-:S02]  /*c310*/  IMAD.MOV.U32 R44, RZ, RZ, R40 ;  /* 0x000000ffff2c7224 */ /* 0x000fc400078e0028 */
[----:B------:R-:W-:Y:S02]  /*c320*/  FFMA.FTZ R155, R46, R157, R155 ;  /* 0x0000009d2e9b7223 */ /* 0x000fe4000001009b */
[----:B------:R-:W-:-:S03]  /*c330*/  F2FP.SATFINITE.E4M3.F32.PACK_AB_MERGE_C R47, R52, R84, R47 ;  /* 0x00000054342f723e */ /* 0x000fc6000480702f */
[----:B------:R-:W-:Y:S02]  /*c340*/  F2FP.SATFINITE.E4M3.F32.PACK_AB_MERGE_C R154, R155, R154, R14 ;  /* 0x0000009a9b9a723e */ /* 0x000fe4000480700e */
[----:B------:R-:W-:-:S03]  /*c350*/  IMAD.MOV.U32 R14, RZ, RZ, R47 ;  /* 0x000000ffff0e7224 */ /* 0x000fc600078e002f */
[----:B------:R-:W-:Y:S02]  /*c360*/  IMAD.MOV.U32 R46, RZ, RZ, R154 ;  /* 0x000000ffff2e7224 */ /* 0x000fe400078e009a */
[----:B------:R-:W-:-:S07]  /*c370*/  IMAD.MOV.U32 R47, RZ, RZ, R41 ;  /* 0x000000ffff2f7224 */ /* 0x000fce00078e0029 */
.L_x_4362:
[----:B------:R-:W-:Y:S05]  /*c380*/  BSYNC B3 ;  /* 0x0000000000037941 */ /* 0x000fea0003800000 */
.L_x_4361:
[----:B----4-:R-:W-:-:S04]  /*c390*/  IADD3 R40, P3, R25, R11, RZ ;  /* 0x0000000b19287210 */ /* 0x010fc80007f7e0ff */
[----:B------:R-:W-:Y:S02]  /*c3a0*/  IADD3.X R41, R149, R95, RZ, P3, !PT ;  /* 0x0000005f95297210 */ /* 0x000fe40001ffe4ff */
[----:B------:R-:W-:-:S03]  /*c3b0*/  ISETP.GE.AND P3, PT, R56, R133, PT ;  /* 0x000000853800720c */ /* 0x000fc60003f66270 */
[----:B--2---:R2:W-:Y:S10]  /*c3c0*/  ST.E.128 desc[UR50][R40.64], R12 ;  /* 0x0000000c28007985 */ /* 0x0045f4000c101d32 */
[----:B------:R-:W-:-:S04]  /*c3d0*/  @!P3 IADD3 R42, P5, R11, R56, RZ ;  /* 0x000000380b2ab210 */ /* 0x000fc80007fbe0ff */
[----:B------:R-:W-:-:S05]  /*c3e0*/  @!P3 LEA.HI.X.SX32 R43, R56, R149, 0x1, P5 ;  /* 0x00000095382bb211 */ /* 0x000fca00028f0eff */
[----:B0-----:R2:W-:Y:S04]  /*c3f0*/  @!P3 ST.E.128 desc[UR50][R42.64], R44 ;  /* 0x0000002c2a00b985 */ /* 0x0015e8000c101d32 */
.L_x_4360:
[----:B------:R-:W-:Y:S05]  /*c400*/  BSYNC B2 ;  /* 0x0000000000027941 */ /* 0x000fea0003800000 */
.L_x_4359:
[----:B------:R-:W-:-:S13]  /*c410*/  ISETP.NE.AND P3, PT, R30, RZ, PT ;  /* 0x000000ff1e00720c */ /* 0x000fda0003f65270 */
[----:B------:R-:W-:Y:S05]  /*c420*/  @!P3 BRA `(.L_x_4354) ;  /* 0x000000100010b947 */ /* 0x000fea0003800000 */
[----:B0-2---:R-:W2:Y:S04]  /*c430*/  LDL R12, [R1+0x8] ;  /* 0x00000800010c7983 */ /* 0x005ea80000100800 */
[----:B------:R-:W5:Y:S04]  /*c440*/  LDL R15, [R1+0x24] ;  /* 0x00002400010f7983 */ /* 0x000f680000100800 */
[----:B------:R-:W3:Y:S04]  /*c450*/  LDL R14, [R1+0x2c] ;  /* 0x00002c00010e7983 */ /* 0x000ee80000100800 */
[----:B------:R-:W4:Y:S01]  /*c460*/  LDL R13, [R1+0x28] ;  /* 0x00002800010d7983 */ /* 0x000f220000100800 */
[----:B------:R-:W-:Y:S01]  /*c470*/  ISETP.GE.AND P3, PT, R222, R113, PT ;  /* 0x00000071de00720c */ /* 0x000fe20003f66270 */
[----:B------:R-:W-:Y:S01]  /*c480*/  BSSY B2, `(.L_x_4363) ;  /* 0x00000f7000027945 */ /* 0x000fe20003800000 */
[----:B--2---:R-:W-:-:S04]  /*c490*/  LOP3.LUT P5, RZ, R12, 0x1, RZ, 0xc0, !PT ;  /* 0x000000010cff7812 */ /* 0x004fc800078ac0ff */
[----:B------:R-:W-:Y:S01]  /*c4a0*/  SEL R12, R114, R139, !P5 ;  /* 0x0000008b720c7207 */ /* 0x000fe20006800000 */
[----:B-----5:R-:W-:Y:S02]  /*c4b0*/  IMAD.MOV.U32 R40, RZ, RZ, R15 ;  /* 0x000000ffff287224 */ /* 0x020fe400078e000f */
[----:B---3--:R-:W-:Y:S02]  /*c4c0*/  IMAD.MOV.U32 R15, RZ, RZ, R14 ;  /* 0x000000ffff0f7224 */ /* 0x008fe400078e000e */
[----:B----4-:R-:W-:Y:S01]  /*c4d0*/  IMAD.MOV.U32 R14, RZ, RZ, R13 ;  /* 0x000000ffff0e7224 */ /* 0x010fe200078e000d */
[----:B------:R-:W-:-:S04]  /*c4e0*/  SHF.R.S32.HI R13, RZ, 0x1f, R12 ;  /* 0x0000001fff0d7819 */ /* 0x000fc8000001140c */
[----:B------:R-:W-:-:S04]  /*c4f0*/  LEA.HI R13, R13, R12, RZ, 0x5 ;  /* 0x0000000c0d0d7211 */ /* 0x000fc800078f28ff */
[----:B------:R-:W-:-:S04]  /*c500*/  LEA.HI.SX32 R13, R13, R110, 0x1b ;  /* 0x0000006e0d0d7211 */ /* 0x000fc800078fdaff */
[----:B------:R-:W-:Y:S01]  /*c510*/  SHF.R.S32.HI R12, RZ, 0x1f, R13 ;  /* 0x0000001fff0c7819 */ /* 0x000fe2000001140d */
[----:B------:R-:W-:-:S03]  /*c520*/  IMAD.SHL.U32 R44, R13, 0x10, RZ ;  /* 0x000000100d2c7824 */ /* 0x000fc600078e00ff */
[----:B------:R-:W-:-:S04]  /*c530*/  LEA.HI R12, R12, R13, RZ, 0x2 ;  /* 0x0000000d0c0c7211 */ /* 0x000fc800078f10ff */
[----:B------:R-:W-:Y:S02]  /*c540*/  SHF.R.S32.HI R13, RZ, 0x2, R12 ;  /* 0x00000002ff0d7819 */ /* 0x000fe4000001140c */
[----:B------:R-:W-:-:S03]  /*c550*/  LOP3.LUT R12, R40, 0x30, R44, 0xf8, !PT ;  /* 0x00000030280c7812 */ /* 0x000fc600078ef82c */
[----:B------:R-:W-:Y:S01]  /*c560*/  IMAD R13, R13, 0x2800, R15 ;  /* 0x000028000d0d7824 */ /* 0x000fe200078e020f */
[----:B------:R-:W-:-:S05]  /*c570*/  LOP3.LUT R12, R12, R14, RZ, 0x3c, !PT ;  /* 0x0000000e0c0c7212 */ /* 0x000fca00078e3cff */
[----:B------:R-:W-:Y:S02]  /*c580*/  IMAD.IADD R12, R13, 0x1, R12 ;  /* 0x000000010d0c7824 */ /* 0x000fe400078e020c */
[C---:B------:R-:W-:Y:S02]  /*c590*/  IMAD R13, R19.reuse, 0x7800, R125 ;  /* 0x00007800130d7824 */ /* 0x040fe400078e027d */
[----:B------:R-:W-:-:S03]  /*c5a0*/  IMAD R15, R19, 0x7800, R12 ;  /* 0x00007800130f7824 */ /* 0x000fc600078e020c */
[C---:B------:R-:W-:Y:S01]  /*c5b0*/  IADD3 R13, R18.reuse, R13, RZ ;  /* 0x0000000d120d7210 */ /* 0x040fe20007ffe0ff */
[----:B------:R-:W-:-:S05]  /*c5c0*/  IMAD.IADD R40, R18, 0x1, R15 ;  /* 0x0000000112287824 */ /* 0x000fca00078e020f */
[----:B------:R-:W0:Y:S04]  /*c5d0*/  LDS.128 R12, [R13+0x24200] ;  /* 0x024200000d0c7984 */ /* 0x000e280000000c00 */
[----:B------:R-:W2:Y:S01]  /*c5e0*/  LDS.128 R40, [R40+0x24200] ;  /* 0x0242000028287984 */ /* 0x000ea20000000c00 */
[----:B------:R-:W-:Y:S05]  /*c5f0*/  @P3 BRA `(.L_x_4364) ;  /* 0x0000000c007c3947 */ /* 0x000fea0003800000 */
[--C-:B------:R-:W-:Y:S02]  /*c600*/  SHF.R.U32.HI R45, RZ, 0x10, R37.reuse ;  /* 0x00000010ff2d7819 */ /* 0x100fe40000011625 */
[--C-:B------:R-:W-:Y:S02]  /*c610*/  SHF.R.U32.HI R46, RZ, 0x8, R37.reuse ;  /* 0x00000008ff2e7819 */ /* 0x100fe40000011625 */
[----:B------:R-:W-:Y:S01]  /*c620*/  LOP3.LUT R38, R37, 0xff, RZ, 0xc0, !PT ;  /* 0x000000ff25267812 */ /* 0x000fe200078ec0ff */
[----:B------:R-:W-:Y:S01]  /*c630*/  IMAD.U32 R45, R45, 0x10000, RZ ;  /* 0x000100002d2d7824 */ /* 0x000fe200078e00ff */
[----:B------:R-:W-:Y:S02]  /*c640*/  SHF.R.U32.HI R37, RZ, 0x18, R37 ;  /* 0x00000018ff257819 */ /* 0x000fe40000011625 */
[----:B------:R-:W-:Y:S02]  /*c650*/  LOP3.LUT R48, R39, 0xff, RZ, 0xc0, !PT ;  /* 0x000000ff27307812 */ /* 0x000fe400078ec0ff */
[----:B------:R-:W-:-:S02]  /*c660*/  SHF.R.U32.HI R52, RZ, 0x18, R39 ;  /* 0x00000018ff347819 */ /* 0x000fc40000011627 */
[--C-:B------:R-:W-:Y:S02]  /*c670*/  SHF.R.U32.HI R36, RZ, 0x10, R39.reuse ;  /* 0x00000010ff247819 */ /* 0x100fe40000011627 */
[----:B------:R-:W-:Y:S02]  /*c680*/  SHF.R.U32.HI R47, RZ, 0x8, R39 ;  /* 0x00000008ff2f7819 */ /* 0x000fe40000011627 */
[--C-:B------:R-:W-:Y:S01]  /*c690*/  SHF.R.U32.HI R50, RZ, 0x8, R49.reuse ;  /* 0x00000008ff327819 */ /* 0x100fe20000011631 */
[----:B------:R-:W-:Y:S01]  /*c6a0*/  IMAD.U32 R36, R36, 0x10000, RZ ;  /* 0x0001000024247824 */ /* 0x000fe200078e00ff */
[--C-:B------:R-:W-:Y:S01]  /*c6b0*/  SHF.R.U32.HI R39, RZ, 0x10, R49.reuse ;  /* 0x00000010ff277819 */ /* 0x100fe20000011631 */
[----:B------:R-:W-:Y:S01]  /*c6c0*/  IMAD.SHL.U32 R47, R47, 0x100, RZ ;  /* 0x000001002f2f7824 */ /* 0x000fe200078e00ff */
[----:B------:R-:W-:Y:S01]  /*c6d0*/  LOP3.LUT R53, R49, 0xff, RZ, 0xc0, !PT ;  /* 0x000000ff31357812 */ /* 0x000fe200078ec0ff */
[----:B------:R-:W-:Y:S01]  /*c6e0*/  IMAD.SHL.U32 R50, R50, 0x100, RZ ;  /* 0x0000010032327824 */ /* 0x000fe200078e00ff */
[----:B------:R-:W-:-:S02]  /*c6f0*/  SHF.R.U32.HI R49, RZ, 0x18, R49 ;  /* 0x00000018ff317819 */ /* 0x000fc40000011631 */
[----:B------:R-:W-:Y:S02]  /*c700*/  PRMT R54, R37, 0x654, R38 ;  /* 0x0000065425367816 */ /* 0x000fe40000000026 */
[--C-:B------:R-:W-:Y:S02]  /*c710*/  SHF.R.U32.HI R37, RZ, 0x10, R51.reuse ;  /* 0x00000010ff257819 */ /* 0x100fe40000011633 */
[--C-:B------:R-:W-:Y:S02]  /*c720*/  SHF.R.U32.HI R38, RZ, 0x8, R51.reuse ;  /* 0x00000008ff267819 */ /* 0x100fe40000011633 */
[----:B------:R-:W-:Y:S01]  /*c730*/  LOP3.LUT R55, R51, 0xff, RZ, 0xc0, !PT ;  /* 0x000000ff33377812 */ /* 0x000fe200078ec0ff */
[----:B------:R-:W-:Y:S01]  /*c740*/  IMAD.U32 R37, R37, 0x10000, RZ ;  /* 0x0001000025257824 */ /* 0x000fe200078e00ff */
[----:B------:R-:W-:Y:S01]  /*c750*/  PRMT R48, R52, 0x654, R48 ;  /* 0x0000065434307816 */ /* 0x000fe20000000030 */
[----:B------:R-:W-:Y:S01]  /*c760*/  IMAD.SHL.U32 R52, R46, 0x100, RZ ;  /* 0x000001002e347824 */ /* 0x000fe200078e00ff */
[----:B------:R-:W-:Y:S01]  /*c770*/  SHF.R.U32.HI R51, RZ, 0x18, R51 ;  /* 0x00000018ff337819 */ /* 0x000fe20000011633 */
[----:B------:R-:W-:Y:S01]  /*c780*/  IMAD.SHL.U32 R38, R38, 0x100, RZ ;  /* 0x0000010026267824 */ /* 0x000fe200078e00ff */
[----:B------:R-:W-:-:S02]  /*c790*/  PRMT R49, R49, 0x654, R53 ;  /* 0x0000065431317816 */ /* 0x000fc40000000035 */
[----:B------:R-:W-:Y:S02]  /*c7a0*/  PRMT R46, R51, 0x654, R55 ;  /* 0x00000654332e7816 */ /* 0x000fe40000000037 */
[----:B------:R-:W-:Y:S02]  /*c7b0*/  LOP3.LUT R51, R54, 0xff00, R52, 0xf8, !PT ;  /* 0x0000ff0036337812 */ /* 0x000fe400078ef834 */
[----:B------:R-:W-:Y:S02]  /*c7c0*/  LOP3.LUT R49, R49, 0xff00, R50, 0xf8, !PT ;  /* 0x0000ff0031317812 */ /* 0x000fe400078ef832 */
[----:B------:R-:W-:Y:S02]  /*c7d0*/  SHF.L.U32 R39, R39, 0x10, RZ ;  /* 0x0000001027277819 */ /* 0x000fe400000006ff */
[----:B------:R-:W-:Y:S01]  /*c7e0*/  LOP3.LUT R48, R48, 0xff00, R47, 0xf8, !PT ;  /* 0x0000ff0030307812 */ /* 0x000fe200078ef82f */
[----:B--2---:R-:W-:Y:S01]  /*c7f0*/  IMAD.MOV.U32 R47, RZ, RZ, R41 ;  /* 0x000000ffff2f7224 */ /* 0x004fe200078e0029 */
[----:B------:R-:W-:-:S02]  /*c800*/  LOP3.LUT R51, R51, 0xff0000, R45, 0xf8, !PT ;  /* 0x00ff000033337812 */ /* 0x000fc400078ef82d */
[----:B------:R-:W-:Y:S02]  /*c810*/  LOP3.LUT R45, R49, 0xff0000, R39, 0xf8, !PT ;  /* 0x00ff0000312d7812 */ /* 0x000fe400078ef827 */
[----:B------:R-:W-:Y:S02]  /*c820*/  F2FP.F16.E4M3.UNPACK_B R49, R47 ;  /* 0x0000002fff31723e */ /* 0x000fe400020006ff */
[----:B------:R-:W-:Y:S02]  /*c830*/  F2FP.F16.E4M3.UNPACK_B R52, R45 ;  /* 0x0000002dff34723e */ /* 0x000fe400020006ff */
[----:B0-----:R-:W-:Y:S01]  /*c840*/  F2FP.F16.E4M3.UNPACK_B R39, R13 ;  /* 0x0000000dff27723e */ /* 0x001fe200020006ff */
[----:B------:R-:W-:Y:S01]  /*c850*/  HADD2.F32 R41, -RZ, R49.H0_H0 ;  /* 0x20000031ff297230 */ /* 0x000fe20000004100 */
[----:B------:R-:W-:Y:S01]  /*c860*/  F2FP.F16.E4M3.UNPACK_B R53, R51 ;  /* 0x00000033ff35723e */ /* 0x000fe200020006ff */
[----:B------:R-:W-:Y:S01]  /*c870*/  HADD2.F32 R55, -RZ, R52.H0_H0 ;  /* 0x20000034ff377230 */ /* 0x000fe20000004100 */
[----:B------:R-:W-:Y:S01]  /*c880*/  F2FP.F16.E4M3.UNPACK_B R47, R47.H1 ;  /* 0x0000002fff2f723e */ /* 0x000fe200030006ff */
        /* <DEDUP_REMOVED lines=11> */
[----:B------:R-:W-:-:S02]  /*c940*/  LOP3.LUT R38, R46, 0xff00, R38, 0xf8, !PT ;  /* 0x0000ff002e267812 */ /* 0x000fc400078ef826 */
[----:B------:R-:W-:Y:S02]  /*c950*/  LOP3.LUT R46, R48, 0xff0000, R36, 0xf8, !PT ;  /* 0x00ff0000302e7812 */ /* 0x000fe400078ef824 */
[-C--:B------:R-:W-:Y:S01]  /*c960*/  FMUL.FTZ R49, R54, R52.reuse ;  /* 0x0000003436317220 */ /* 0x080fe20000410000 */
[C---:B------:R-:W-:Y:S01]  /*c970*/  FMUL.FTZ R52, R39.reuse, R52 ;  /* 0x0000003427347220 */ /* 0x040fe20000410000 */
        /* <DEDUP_REMOVED lines=8> */
[----:B------:R-:W-:Y:S01]  /*ca00*/  MOV R48, R15 ;  /* 0x0000000f00307202 */ /* 0x000fe20000000f00 */
        /* <DEDUP_REMOVED lines=82> */
[-C--:B------:R-:W-:Y:S01]  /*cf30*/  FMUL.FTZ R46, R45, R36.reuse ;  /* 0x000000242d2e7220 */ /* 0x080fe20000410000 */
[----:B------:R-:W-:Y:S01]  /*cf40*/  FMUL.FTZ R36, R43, R36 ;  /* 0x000000242b247220 */ /* 0x000fe20000410000 */
[----:B------:R-:W-:Y:S01]  /*cf50*/  HADD2.F32 R51, -RZ, R153.H0_H0 ;  /* 0x20000099ff337230 */ /* 0x000fe20000004100 */
[----:B------:R-:W-:Y:S01]  /*cf60*/  F2FP.SATFINITE.E4M3.F32.PACK_AB_MERGE_C R57, R15, R54, R37 ;  /* 0x000000360f39723e */ /* 0x000fe20004807025 */
[-C--:B------:R-:W-:Y:S01]  /*cf70*/  FFMA.FTZ R43, R43, R47.reuse, -R46 ;  /* 0x0000002f2b2b7223 */ /* 0x080fe2000001082e */
[----:B------:R-:W-:Y:S01]  /*cf80*/  FFMA.FTZ R36, R45, R47, R36 ;  /* 0x0000002f2d247223 */ /* 0x000fe20000010024 */
[----:B------:R-:W-:Y:S01]  /*cf90*/  HADD2.F32 R45, -RZ, R40.H0_H0 ;  /* 0x20000028ff2d7230 */ /* 0x000fe20000004100 */
[----:B------:R-:W-:Y:S01]  /*cfa0*/  MOV R15, R38 ;  /* 0x00000026000f7202 */ /* 0x000fe20000000f00 */
[----:B------:R-:W-:Y:S01]  /*cfb0*/  HADD2.F32 R47, -RZ, R12.H0_H0 ;  /* 0x2000000cff2f7230 */ /* 0x000fe20000004100 */
[----:B------:R-:W-:Y:S01]  /*cfc0*/  F2FP.SATFINITE.E4M3.F32.PACK_AB_MERGE_C R43, R43, R52, RZ ;  /* 0x000000342b2b723e */ /* 0x000fe200048070ff */
        /* <DEDUP_REMOVED lines=57> */
[C---:B------:R-:W-:Y:S02]  /*d360*/  FMUL.FTZ R152, R40.reuse, R152 ;  /* 0x0000009828987220 */ /* 0x040fe40000410000 */
        /* <DEDUP_REMOVED lines=8> */
.L_x_4364:
[----:B------:R-:W-:Y:S05]  /*d3f0*/  BSYNC B2 ;  /* 0x0000000000027941 */ /* 0x000fea0003800000 */
.L_x_4363:
[----:B------:R-:W-:-:S13]  /*d400*/  ISETP.GE.AND P3, PT, R44, R133, PT ;  /* 0x000000852c00720c */ /* 0x000fda0003f66270 */
[----:B------:R-:W-:-:S04]  /*d410*/  @!P3 IADD3 R36, P5, R11, R44, RZ ;  /* 0x0000002c0b24b210 */ /* 0x000fc80007fbe0ff */
[----:B------:R-:W-:Y:S02]  /*d420*/  @!P3 LEA.HI.X.SX32 R37, R44, R149, 0x1, P5 ;  /* 0x000000952c25b211 */ /* 0x000fe400028f0eff */
[----:B------:R-:W-:-:S05]  /*d430*/  IADD3 R38, P5, R26, R11, RZ ;  /* 0x0000000b1a267210 */ /* 0x000fca0007fbe0ff */
[----:B------:R-:W-:-:S05]  /*d440*/  IMAD.X R39, R149, 0x1, R27, P5 ;  /* 0x0000000195277824 */ /* 0x000fca00028e061b */
[----:B0-----:R0:W-:Y:S04]  /*d450*/  ST.E.128 desc[UR50][R38.64], R12 ;  /* 0x0000000c26007985 */ /* 0x0011e8000c101d32 */
[----:B--2---:R0:W-:Y:S02]  /*d460*/  @!P3 ST.E.128 desc[UR50][R36.64], R40 ;  /* 0x000000282400b985 */ /* 0x0041e4000c101d32 */
.L_x_4354:
[----:B------:R-:W-:Y:S05]  /*d470*/  BSYNC B1 ;  /* 0x0000000000017941 */ /* 0x000fea0003800000 */
.L_x_4353:
[----:B------:R-:W-:-:S03]  /*d480*/  UMOV UR4, 0xffffffff ;  /* 0xffffffff00047882 */ /* 0x000fc60000000000 */
[----:B------:R-:W-:Y:S05]  /*d490*/  BRA.DIV UR4, `(.L_x_4365) ;  /* 0x0000024204187947 */ /* 0x000fea000b800000 */
[----:B--2---:R-:W2:Y:S04]  /*d4a0*/  SHFL.IDX PT, R119, R119, 0x1, 0x1e1f ;  /* 0x003e1f0077777f89 */ /* 0x004ea800000e0000 */
[----:B------:R-:W0:Y:S02]  /*d4b0*/  SHFL.IDX PT, R120, R120, 0x1, 0x1e1f ;  /* 0x003e1f0078787f89 */ /* 0x000e2400000e0000 */
.L_x_4649:
[----:B------:R-:W-:Y:S05]  /*d4c0*/  @P4 BRA `(.L_x_4322) ;  /* 0x0000003400b84947 */ /* 0x000fea0003800000 */
[----:B------:R-:W-:Y:S01]  /*d4d0*/  ISETP.NE.AND P3, PT, R28, RZ, PT ;  /* 0x000000ff1c00720c */ /* 0x000fe20003f65270 */
[----:B------:R-:W-:-:S12]  /*d4e0*/  BSSY B1, `(.L_x_4366) ;  /* 0x00000f8000017945 */ /* 0x000fd80003800000 */
[----:B------:R-:W-:Y:S05]  /*d4f0*/  @!P3 BRA `(.L_x_4367) ;  /* 0x0000000c00d8b947 */ /* 0x000fea0003800000 */
[----:B0-----:R-:W5:Y:S04]  /*d500*/  LDL R15, [R1+0x34] ;  /* 0x00003400010f7983 */ /* 0x001f680000100800 */
[----:B------:R-:W3:Y:S01]  /*d510*/  LDL R14, [R1+0x38] ;  /* 0x00003800010e7983 */ /* 0x000ee20000100800 */
[----:B----4-:R-:W-:Y:S01]  /*d520*/  SEL R11, R114, R139, !P0 ;  /* 0x0000008b720b7207 */ /* 0x010fe20004000000 */
[----:B------:R-:W-:Y:S01]  /*d530*/  BSSY B2, `(.L_x_4368) ;  /* 0x00000ed000027945 */ /* 0x000fe20003800000 */
[----:B------:R-:W-:Y:S02]  /*d540*/  IADD3 R40, P3, R21, R120, RZ ;  /* 0x0000007815287210 */ /* 0x000fe40007f7e0ff */
[----:B------:R-:W-:-:S03]  /*d550*/  SHF.R.S32.HI R12, RZ, 0x1f, R11 ;  /* 0x0000001fff0c7819 */ /* 0x000fc6000001140b */
[----:B--2---:R-:W-:Y:S01]  /*d560*/  IMAD.X R41, R119, 0x1, R108, P3 ;  /* 0x0000000177297824 */ /* 0x004fe200018e066c */
[----:B------:R-:W-:Y:S02]  /*d570*/  LEA.HI R11, R12, R11, RZ, 0x5 ;  /* 0x0000000b0c0b7211 */ /* 0x000fe400078f28ff */
[----:B------:R-:W-:Y:S02]  /*d580*/  ISETP.GE.AND P3, PT, R16, R113, PT ;  /* 0x000000711000720c */ /* 0x000fe40003f66270 */
[----:B------:R-:W-:-:S04]  /*d590*/  LEA.HI.SX32 R11, R11, R112, 0x1b ;  /* 0x000000700b0b7211 */ /* 0x000fc800078fdaff */
[----:B------:R-:W-:-:S04]  /*d5a0*/  SHF.R.S32.HI R12, RZ, 0x1f, R11 ;  /* 0x0000001fff0c7819 */ /* 0x000fc8000001140b */
[----:B------:R-:W-:Y:S01]  /*d5b0*/  LEA.HI R12, R12, R11, RZ, 0x2 ;  /* 0x0000000b0c0c7211 */ /* 0x000fe200078f10ff */
[----:B------:R-:W-:-:S03]  /*d5c0*/  IMAD.SHL.U32 R11, R11, 0x10, RZ ;  /* 0x000000100b0b7824 */ /* 0x000fc600078e00ff */
[----:B------:R-:W-:Y:S02]  /*d5d0*/  SHF.R.S32.HI R13, RZ, 0x2, R12 ;  /* 0x00000002ff0d7819 */ /* 0x000fe4000001140c */
[----:B-----5:R-:W-:-:S03]  /*d5e0*/  LOP3.LUT R12, R15, 0x30, R11, 0xf8, !PT ;  /* 0x000000300f0c7812 */ /* 0x020fc600078ef80b */
[----:B---3--:R-:W-:Y:S01]  /*d5f0*/  IMAD R13, R13, 0x2800, R14 ;  /* 0x000028000d0d7824 */ /* 0x008fe200078e020e */
[----:B------:R-:W-:-:S04]  /*d600*/  LOP3.LUT R12, R12, R3, RZ, 0x3c, !PT ;  /* 0x000000030c0c7212 */ /* 0x000fc800078e3cff */
[----:B------:R-:W-:Y:S01]  /*d610*/  IADD3 R12, R13, R12, RZ ;  /* 0x0000000c0d0c7210 */ /* 0x000fe20007ffe0ff */
[----:B------:R-:W-:-:S04]  /*d620*/  IMAD R13, R19, 0x7800, R126 ;  /* 0x00007800130d7824 */ /* 0x000fc800078e027e */
        /* <DEDUP_REMOVED lines=8> */
[----:B------:R-:W-:Y:S02]  /*d6b0*/  LOP3.LUT R43, R81, 0xff, RZ, 0xc0, !PT ;  /* 0x000000ff512b7812 */ /* 0x000fe400078ec0ff */
[----:B------:R-:W-:Y:S02]  /*d6c0*/  SHF.R.U32.HI R45, RZ, 0x8, R81 ;  /* 0x00000008ff2d7819 */ /* 0x000fe40000011651 */
[----:B------:R-:W-:Y:S02]  /*d6d0*/  SHF.R.U32.HI R49, RZ, 0x18, R69 ;  /* 0x00000018ff317819 */ /* 0x000fe40000011645 */
[----:B------:R-:W-:Y:S01]  /*d6e0*/  LOP3.LUT R42, R69, 0xff, RZ, 0xc0, !PT ;  /* 0x000000ff452a7812 */ /* 0x000fe200078ec0ff */
[----:B------:R-:W-:Y:S01]  /*d6f0*/  IMAD.SHL.U32 R45, R45, 0x100, RZ ;  /* 0x000001002d2d7824 */ /* 0x000fe200078e00ff */
[----:B------:R-:W-:Y:S01]  /*d700*/  PRMT R44, R44, 0x654, R43 ;  /* 0x000006542c2c7816 */ /* 0x000fe2000000002b */
[----:B------:R-:W-:Y:S01]  /*d710*/  IMAD.SHL.U32 R43, R48, 0x100, RZ ;  /* 0x00000100302b7824 */ /* 0x000fe200078e00ff */
[----:B------:R-:W-:-:S02]  /*d720*/  PRMT R42, R49, 0x654, R42 ;  /* 0x00000654312a7816 */ /* 0x000fc4000000002a */
[----:B------:R-:W-:Y:S02]  /*d730*/  SHF.R.U32.HI R47, RZ, 0x10, R69 ;  /* 0x00000010ff2f7819 */ /* 0x000fe40000011645 */
[----:B------:R-:W-:Y:S02]  /*d740*/  SHF.R.U32.HI R46, RZ, 0x10, R81 ;  /* 0x00000010ff2e7819 */ /* 0x000fe40000011651 */
[----:B------:R-:W-:Y:S02]  /*d750*/  LOP3.LUT R42, R42, 0xff00, R43, 0xf8, !PT ;  /* 0x0000ff002a2a7812 */ /* 0x000fe400078ef82b */
[----:B------:R-:W-:Y:S01]  /*d760*/  LOP3.LUT R44, R44, 0xff00, R45, 0xf8, !PT ;  /* 0x0000ff002c2c7812 */ /* 0x000fe200078ef82d */
[----:B------:R-:W-:Y:S01]  /*d770*/  IMAD.U32 R45, R47, 0x10000, RZ ;  /* 0x000100002f2d7824 */ /* 0x000fe200078e00ff */
[----:B------:R-:W-:Y:S01]  /*d780*/  SHF.L.U32 R43, R46, 0x10, RZ ;  /* 0x000000102e2b7819 */ /* 0x000fe200000006ff */
[----:B--2---:R-:W-:Y:S01]  /*d790*/  IMAD.MOV.U32 R47, RZ, RZ, R37 ;  /* 0x000000ffff2f7224 */ /* 0x004fe200078e0025 */
[----:B------:R-:W-:-:S02]  /*d7a0*/  SHF.R.U32.HI R54, RZ, 0x18, R83 ;  /* 0x00000018ff367819 */ /* 0x000fc40000011653 */
[----:B------:R-:W-:Y:S02]  /*d7b0*/  LOP3.LUT R46, R44, 0xff0000, R43, 0xf8, !PT ;  /* 0x00ff00002c2e7812 */ /* 0x000fe400078ef82b */
[----:B------:R-:W-:Y:S02]  /*d7c0*/  F2FP.F16.E4M3.UNPACK_B R49, R47 ;  /* 0x0000002fff31723e */ /* 0x000fe400020006ff */
[-C--:B------:R-:W-:Y:S02]  /*d7d0*/  F2FP.F16.E4M3.UNPACK_B R48, R46.reuse ;  /* 0x0000002eff30723e */ /* 0x080fe400020006ff */
[----:B0-----:R-:W-:Y:S02]  /*d7e0*/  F2FP.F16.E4M3.UNPACK_B R43, R13 ;  /* 0x0000000dff2b723e */ /* 0x001fe400020006ff */
[----:B------:R-:W-:Y:S01]  /*d7f0*/  LOP3.LUT R45, R42, 0xff0000, R45, 0xf8, !PT ;  /* 0x00ff00002a2d7812 */ /* 0x000fe200078ef82d */
[----:B------:R-:W-:Y:S01]  /*d800*/  HADD2.F32 R42, -RZ, R49.H0_H0 ;  /* 0x20000031ff2a7230 */ /* 0x000fe20000004100 */
[----:B------:R-:W-:Y:S01]  /*d810*/  F2FP.F16.E4M3.UNPACK_B R47, R47.H1 ;  /* 0x0000002fff2f723e */ /* 0x000fe200030006ff */
[----:B------:R-:W-:Y:S01]  /*d820*/  HADD2.F32 R44, -RZ, R43.H0_H0 ;  /* 0x2000002bff2c7230 */ /* 0x000fe20000004100 */
[-C--:B------:R-:W-:Y:S01]  /*d830*/  F2FP.F16.E4M3.UNPACK_B R37, R45.reuse ;  /* 0x0000002dff25723e */ /* 0x080fe200020006ff */
[----:B------:R-:W-:Y:S01]  /*d840*/  HADD2.F32 R49, -RZ, R49.H1_H1 ;  /* 0x30000031ff317230 */ /* 0x000fe20000004100 */
[----:B------:R-:W-:Y:S01]  /*d850*/  F2FP.F16.E4M3.UNPACK_B R46, R46.H1 ;  /* 0x0000002eff2e723e */ /* 0x000fe200030006ff */
[----:B------:R-:W-:Y:S01]  /*d860*/  HADD2.F32 R50, -RZ, R48.H1_H1 ;  /* 0x30000030ff327230 */ /* 0x000fe20000004100 */
[----:B------:R-:W-:Y:S01]  /*d870*/  F2FP.F16.E4M3.UNPACK_B R45, R45.H1 ;  /* 0x0000002dff2d723e */ /* 0x000fe200030006ff */
[----:B------:R-:W-:-:S02]  /*d880*/  HADD2.F32 R43, -RZ, R43.H1_H1 ;  /* 0x3000002bff2b7230 */ /* 0x000fc40000004100 */
[----:B------:R-:W-:Y:S02]  /*d890*/  HADD2.F32 R53, -RZ, R48.H0_H0 ;  /* 0x20000030ff357230 */ /* 0x000fe40000004100 */
[-C--:B------:R-:W-:Y:S01]  /*d8a0*/  FMUL.FTZ R52, R49, R50.reuse ;  /* 0x0000003231347220 */ /* 0x080fe20000410000 */
[--C-:B------:R-:W-:Y:S02]  /*d8b0*/  HADD2.F32 R48, -RZ, R37.reuse.H1_H1 ;  /* 0x30000025ff307230 */ /* 0x100fe40000004100 */
[C---:B------:R-:W-:Y:S01]  /*d8c0*/  FMUL.FTZ R50, R43.reuse, R50 ;  /* 0x000000322b327220 */ /* 0x040fe20000410000 */
[----:B------:R-:W-:Y:S02]  /*d8d0*/  HADD2.F32 R51, -RZ, R37.H0_H0 ;  /* 0x20000025ff337230 */ /* 0x000fe40000004100 */
[-C--:B------:R-:W-:Y:S01]  /*d8e0*/  FMUL.FTZ R55, R42, R53.reuse ;  /* 0x000000352a377220 */ /* 0x080fe20000410000 */
[----:B------:R-:W-:Y:S01]  /*d8f0*/  FMUL.FTZ R53, R44, R53 ;  /* 0x000000352c357220 */ /* 0x000fe20000410000 */
[-C--:B------:R-:W-:Y:S01]  /*d900*/  FFMA.FTZ R43, R43, R48.reuse, -R52 ;  /* 0x000000302b2b7223 */ /* 0x080fe20000010834 */
[----:B------:R-:W-:Y:S01]  /*d910*/  FFMA.FTZ R37, R49, R48, R50 ;  /* 0x0000003031257223 */ /* 0x000fe20000010032 */
[----:B------:R-:W-:Y:S01]  /*d920*/  F2FP.F16.E4M3.UNPACK_B R48, R13.H1 ;  /* 0x0000000dff30723e */ /* 0x000fe200030006ff */
[----:B------:R-:W-:-:S02]  /*d930*/  HADD2.F32 R13, -RZ, R47.H0_H0 ;  /* 0x2000002fff0d7230 */ /* 0x000fc40000004100 */
[-C--:B------:R-:W-:Y:S01]  /*d940*/  FFMA.FTZ R44, R44, R51.reuse, -R55 ;  /* 0x000000332c2c7223 */ /* 0x080fe20000010837 */
[--C-:B------:R-:W-:Y:S02]  /*d950*/  HADD2.F32 R50, -RZ, R46.reuse.H0_H0 ;  /* 0x2000002eff327230 */ /* 0x100fe40000004100 */
[----:B------:R-:W-:Y:S01]  /*d960*/  FFMA.FTZ R42, R42, R51, R53 ;  /* 0x000000332a2a7223 */ /* 0x000fe20000010035 */
[----:B------:R-:W-:Y:S01]  /*d970*/  HADD2.F32 R47, -RZ, R47.H1_H1 ;  /* 0x3000002fff2f7230 */ /* 0x000fe20000004100 */
[----:B------:R-:W-:Y:S01]  /*d980*/  SHF.R.U32.HI R55, RZ, 0x18, R71 ;  /* 0x00000018ff377819 */ /* 0x000fe20000011647 */
[----:B------:R-:W-:Y:S02]  /*d990*/  HADD2.F32 R46, -RZ, R46.H1_H1 ;  /* 0x3000002eff2e7230 */ /* 0x000fe40000004100 */
[----:B------:R-:W-:Y:S01]  /*d9a0*/  FMUL.FTZ R51, R13, R50 ;  /* 0x000000320d337220 */ /* 0x000fe20000410000 */
[----:B------:R-:W-:Y:S02]  /*d9b0*/  HADD2.F32 R52, -RZ, R48.H0_H0 ;  /* 0x20000030ff347230 */ /* 0x000fe40000004100 */
[----:B------:R-:W-:-:S02]  /*d9c0*/  HADD2.F32 R49, -RZ, R45.H0_H0 ;  /* 0x2000002dff317230 */ /* 0x000fc40000004100 */
[----:B------:R-:W-:Y:S01]  /*d9d0*/  FMUL.FTZ R53, R47, R46 ;  /* 0x0000002e2f357220 */ /* 0x000fe20000410000 */
[----:B------:R-:W-:Y:S02]  /*d9e0*/  HADD2.F32 R48, -RZ, R48.H1_H1 ;  /* 0x30000030ff307230 */ /* 0x000fe40000004100 */
[C---:B------:R-:W-:Y:S01]  /*d9f0*/  FMUL.FTZ R50, R52.reuse, R50 ;  /* 0x0000003234327220 */ /* 0x040fe20000410000 */
[----:B------:R-:W-:Y:S02]  /*da00*/  HADD2.F32 R45, -RZ, R45.H1_H1 ;  /* 0x3000002dff2d7230 */ /* 0x000fe40000004100 */
[-C--:B------:R-:W-:Y:S01]  /*da10*/  FFMA.FTZ R52, R52, R49.reuse, -R51 ;  /* 0x0000003134347223 */ /* 0x080fe20000010833 */
[----:B------:R-:W-:Y:S01]  /*da20*/  LOP3.LUT R51, R83, 0xff, RZ, 0xc0, !PT ;  /* 0x000000ff53337812 */ /* 0x000fe200078ec0ff */
[C---:B------:R-:W-:Y:S01]  /*da30*/  FMUL.FTZ R46, R48.reuse, R46 ;  /* 0x0000002e302e7220 */ /* 0x040fe20000410000 */
[----:B------:R-:W-:Y:S01]  /*da40*/  FFMA.FTZ R13, R13, R49, R50 ;  /* 0x000000310d0d7223 */ /* 0x000fe20000010032 */
[-C--:B------:R-:W-:Y:S01]  /*da50*/  FFMA.FTZ R53, R48, R45.reuse, -R53 ;  /* 0x0000002d30357223 */ /* 0x080fe20000010835 */
[----:B------:R-:W-:Y:S01]  /*da60*/  SHF.R.U32.HI R48, RZ, 0x8, R71 ;  /* 0x00000008ff307819 */ /* 0x000fe20000011647 */
[----:B------:R-:W-:Y:S01]  /*da70*/  FFMA.FTZ R45, R47, R45, R46 ;  /* 0x0000002d2f2d7223 */ /* 0x000fe2000001002e */
[----:B------:R-:W-:-:S02]  /*da80*/  LOP3.LUT R50, R71, 0xff, RZ, 0xc0, !PT ;  /* 0x000000ff47327812 */ /* 0x000fc400078ec0ff */
[----:B------:R-:W-:Y:S02]  /*da90*/  SHF.R.U32.HI R49, RZ, 0x8, R83 ;  /* 0x00000008ff317819 */ /* 0x000fe40000011653 */
[----:B------:R-:W-:Y:S01]  /*daa0*/  PRMT R54, R54, 0x654, R51 ;  /* 0x0000065436367816 */ /* 0x000fe20000000033 */
[----:B------:R-:W-:Y:S01]  /*dab0*/  IMAD.SHL.U32 R51, R48, 0x100, RZ ;  /* 0x0000010030337824 */ /* 0x000fe200078e00ff */
[----:B------:R-:W-:Y:S01]  /*dac0*/  SHF.R.U32.HI R47, RZ, 0x10, R83 ;  /* 0x00000010ff2f7819 */ /* 0x000fe20000011653 */
[----:B------:R-:W-:Y:S01]  /*dad0*/  IMAD.SHL.U32 R49, R49, 0x100, RZ ;  /* 0x0000010031317824 */ /* 0x000fe200078e00ff */
[----:B------:R-:W-:Y:S02]  /*dae0*/  PRMT R50, R55, 0x654, R50 ;  /* 0x0000065437327816 */ /* 0x000fe40000000032 */
[----:B------:R-:W-:Y:S02]  /*daf0*/  SHF.R.U32.HI R46, RZ, 0x10, R71 ;  /* 0x00000010ff2e7819 */ /* 0x000fe40000011647 */
[----:B------:R-:W-:Y:S01]  /*db00*/  LOP3.LUT R51, R50, 0xff00, R51, 0xf8, !PT ;  /* 0x0000ff0032337812 */ /* 0x000fe200078ef833 */
[----:B------:R-:W-:Y:S01]  /*db10*/  IMAD.U32 R50, R47, 0x10000, RZ ;  /* 0x000100002f327824 */ /* 0x000fe200078e00ff */
[----:B------:R-:W-:Y:S01]  /*db20*/  LOP3.LUT R49, R54, 0xff00, R49, 0xf8, !PT ;  /* 0x0000ff0036317812 */ /* 0x000fe200078ef831 */
[----:B------:R-:W-:Y:S01]  /*db30*/  IMAD.U32 R46, R46, 0x10000, RZ ;  /* 0x000100002e2e7824 */ /* 0x000fe200078e00ff */
[----:B------:R-:W-:-:S02]  /*db40*/  F2FP.F16.E4M3.UNPACK_B R48, R15 ;  /* 0x0000000fff30723e */ /* 0x000fc400020006ff */
[----:B------:R-:W-:Y:S02]  /*db50*/  LOP3.LUT R50, R49, 0xff0000, R50, 0xf8, !PT ;  /* 0x00ff000031327812 */ /* 0x000fe400078ef832 */
[----:B------:R-:W-:Y:S01]  /*db60*/  LOP3.LUT R51, R51, 0xff0000, R46, 0xf8, !PT ;  /* 0x00ff000033337812 */ /* 0x000fe200078ef82e */
[--C-:B------:R-:W-:Y:S01]  /*db70*/  HADD2.F32 R49, -RZ, R48.reuse.H0_H0 ;  /* 0x20000030ff317230 */ /* 0x100fe20000004100 */
[----:B------:R-:W-:Y:S01]  /*db80*/  F2FP.F16.E4M3.UNPACK_B R46, R39 ;  /* 0x00000027ff2e723e */ /* 0x000fe200020006ff */
[----:B------:R-:W-:Y:S01]  /*db90*/  HADD2.F32 R48, -RZ, R48.H1_H1 ;  /* 0x30000030ff307230 */ /* 0x000fe20000004100 */
[-C--:B------:R-:W-:Y:S02]  /*dba0*/  F2FP.F16.E4M3.UNPACK_B R54, R50.reuse ;  /* 0x00000032ff36723e */ /* 0x080fe400020006ff */
[-C--:B------:R-:W-:Y:S01]  /*dbb0*/  F2FP.F16.E4M3.UNPACK_B R55, R51.reuse ;  /* 0x00000033ff37723e */ /* 0x080fe200020006ff */
[----:B------:R-:W-:Y:S01]  /*dbc0*/  HADD2.F32 R47, -RZ, R46.H0_H0 ;  /* 0x2000002eff2f7230 */ /* 0x000fe20000004100 */
[----:B------:R-:W-:Y:S01]  /*dbd0*/  F2FP.F16.E4M3.UNPACK_B R50, R50.H1 ;  /* 0x00000032ff32723e */ /* 0x000fe200030006ff */
[----:B------:R-:W-:Y:S01]  /*dbe0*/  HADD2.F32 R57, -RZ, R54.H0_H0 ;  /* 0x20000036ff397230 */ /* 0x000fe20000004100 */
[----:B------:R-:W-:Y:S01]  /*dbf0*/  F2FP.F16.E4M3.UNPACK_B R51, R51.H1 ;  /* 0x00000033ff33723e */ /* 0x000fe200030006ff */
[----:B------:R-:W-:Y:S01]  /*dc00*/  HADD2.F32 R56, -RZ, R55.H0_H0 ;  /* 0x20000037ff387230 */ /* 0x000fe20000004100 */
[----:B------:R-:W-:Y:S01]  /*dc10*/  F2FP.SATFINITE.E4M3.F32.PACK_AB_MERGE_C R52, R53, R52, RZ ;  /* 0x000000343534723e */ /* 0x000fe200048070ff */
[----:B------:R-:W-:-:S02]  /*dc20*/  HADD2.F32 R46, -RZ, R46.H1_H1 ;  /* 0x3000002eff2e7230 */ /* 0x000fc40000004100 */
[-C--:B------:R-:W-:Y:S01]  /*dc30*/  FMUL.FTZ R58, R47, R57.reuse ;  /* 0x000000392f3a7220 */ /* 0x080fe20000410000 */
[C---:B------:R-:W-:Y:S01]  /*dc40*/  FMUL.FTZ R57, R49.reuse, R57 ;  /* 0x0000003931397220 */ /* 0x040fe20000410000 */
[----:B------:R-:W-:Y:S01]  /*dc50*/  HADD2.F32 R55, -RZ, R55.H1_H1 ;  /* 0x30000037ff377230 */ /* 0x000fe20000004100 */
[----:B------:R-:W-:Y:S01]  /*dc60*/  F2FP.F16.E4M3.UNPACK_B R53, R148.H1 ;  /* 0x00000094ff35723e */ /* 0x000fe200030006ff */
[-C--:B------:R-:W-:Y:S01]  /*dc70*/  FFMA.FTZ R49, R49, R56.reuse, -R58 ;  /* 0x0000003831317223 */ /* 0x080fe2000001083a */
[----:B------:R-:W-:Y:S01]  /*dc80*/  FFMA.FTZ R47, R47, R56, R57 ;  /* 0x000000382f2f7223 */ /* 0x000fe20000010039 */
[----:B------:R-:W-:Y:S01]  /*dc90*/  HADD2.F32 R57, -RZ, R54.H1_H1 ;  /* 0x30000036ff397230 */ /* 0x000fe20000004100 */
[----:B------:R-:W-:Y:S01]  /*dca0*/  F2FP.F16.E4M3.UNPACK_B R54, R39.H1 ;  /* 0x00000027ff36723e */ /* 0x000fe200030006ff */
[----:B------:R-:W-:Y:S01]  /*dcb0*/  HADD2.F32 R56, -RZ, R51.H0_H0 ;  /* 0x20000033ff387230 */ /* 0x000fe20000004100 */
[----:B------:R-:W-:Y:S01]  /*dcc0*/  F2FP.F16.E4M3.UNPACK_B R148, R148 ;  /* 0x00000094ff94723e */ /* 0x000fe200020006ff */
[----:B------:R-:W-:-:S02]  /*dcd0*/  HADD2.F32 R69, -RZ, R53.H0_H0 ;  /* 0x20000035ff457230 */ /* 0x000fc40000004100 */
[-C--:B------:R-:W-:Y:S01]  /*dce0*/  FMUL.FTZ R59, R46, R57.reuse ;  /* 0x000000392e3b7220 */ /* 0x080fe20000410000 */
[C---:B------:R-:W-:Y:S01]  /*dcf0*/  FMUL.FTZ R57, R48.reuse, R57 ;  /* 0x0000003930397220 */ /* 0x040fe20000410000 */
[----:B------:R-:W-:Y:S01]  /*dd00*/  HADD2.F32 R53, -RZ, R53.H1_H1 ;  /* 0x30000035ff357230 */ /* 0x000fe20000004100 */
[----:B------:R-:W-:Y:S01]  /*dd10*/  F2FP.SATFINITE.E4M3.F32.PACK_AB_MERGE_C R45, R45, R13, RZ ;  /* 0x0000000d2d2d723e */ /* 0x000fe200048070ff */
[-C--:B------:R-:W-:Y:S01]  /*dd20*/  FFMA.FTZ R48, R48, R55.reuse, -R59 ;  /* 0x0000003730307223 */ /* 0x080fe2000001083b */
[----:B------:R-:W-:Y:S01]  /*dd30*/  FFMA.FTZ R46, R46, R55, R57 ;  /* 0x000000372e2e7223 */ /* 0x000fe20000010039 */
[----:B------:R-:W-:Y:S01]  /*dd40*/  F2FP.F16.E4M3.UNPACK_B R55, R15.H1 ;  /* 0x0000000fff37723e */ /* 0x000fe200030006ff */
[----:B------:R-:W-:Y:S01]  /*dd50*/  HADD2.F32 R15, -RZ, R54.H0_H0 ;  /* 0x20000036ff0f7230 */ /* 0x000fe20000004100 */
[----:B------:R-:W-:Y:S01]  /*dd60*/  F2FP.SATFINITE.E4M3.F32.PACK_AB_MERGE_C R13, R43, R44, R52 ;  /* 0x0000002c2b0d723e */ /* 0x000fe20004807034 */
[----:B------:R-:W-:Y:S01]  /*dd70*/  HADD2.F32 R57, -RZ, R50.H0_H0 ;  /* 0x20000032ff397230 */ /* 0x000fe20000004100 */
[----:B------:R-:W-:Y:S01]  /*dd80*/  F2FP.SATFINITE.E4M3.F32.PACK_AB_MERGE_C R37, R37, R42, R45 ;  /* 0x0000002a2525723e */ /* 0x000fe2000480702d */
[----:B------:R-:W-:-:S02]  /*dd90*/  HADD2.F32 R39, -RZ, R55.H0_H0 ;  /* 0x20000037ff277230 */ /* 0x000fc40000004100 */
[----:B------:R-:W-:Y:S02]  /*dda0*/  HADD2.F32 R54, -RZ, R54.H1_H1 ;  /* 0x30000036ff367230 */ /* 0x000fe40000004100 */
[-C--:B------:R-:W-:Y:S01]  /*ddb0*/  FMUL.FTZ R58, R15, R57.reuse ;  /* 0x000000390f3a7220 */ /* 0x080fe20000410000 */
[----:B------:R-:W-:-:S03]  /*ddc0*/  FMUL.FTZ R57, R39, R57 ;  /* 0x0000003927397220 */ /* 0x000fc60000410000 */
[-C--:B------:R-:W-:Y:S01]  /*ddd0*/  FFMA.FTZ R39, R39, R56.reuse, -R58 ;  /* 0x0000003827277223 */ /* 0x080fe2000001083a */
[----:B------:R-:W-:Y:S01]  /*dde0*/  FFMA.FTZ R15, R15, R56, R57 ;  /* 0x000000380f0f7223 */ /* 0x000fe20000010039 */
[----:B------:R-:W-:Y:S02]  /*ddf0*/  HADD2.F32 R57, -RZ, R50.H1_H1 ;  /* 0x30000032ff397230 */ /* 0x000fe40000004100 */
[----:B------:R-:W-:Y:S02]  /*de00*/  HADD2.F32 R50, -RZ, R55.H1_H1 ;  /* 0x30000037ff327230 */ /* 0x000fe40000004100 */
[----:B------:R-:W-:Y:S02]  /*de10*/  HADD2.F32 R55, -RZ, R51.H1_H1 ;  /* 0x30000033ff377230 */ /* 0x000fe40000004100 */
[-C--:B------:R-:W-:Y:S01]  /*de20*/  FMUL.FTZ R51, R54, R57.reuse ;  /* 0x0000003936337220 */ /* 0x080fe20000410000 */
[----:B------:R-:W-:-:S03]  /*de30*/  FMUL.FTZ R57, R50, R57 ;  /* 0x0000003932397220 */ /* 0x000fc60000410000 */
[-C--:B------:R-:W-:Y:S01]  /*de40*/  FFMA.FTZ R51, R50, R55.reuse, -R51 ;  /* 0x0000003732337223 */ /* 0x080fe20000010833 */
[----:B------:R-:W-:Y:S01]  /*de50*/  FFMA.FTZ R50, R54, R55, R57 ;  /* 0x0000003736327223 */ /* 0x000fe20000010039 */
[----:B------:R-:W-:Y:S02]  /*de60*/  F2FP.F16.E4M3.UNPACK_B R55, R36.H1 ;  /* 0x00000024ff37723e */ /* 0x000fe400030006ff */
[----:B------:R-:W-:Y:S02]  /*de70*/  F2FP.F16.E4M3.UNPACK_B R54, R12.H1 ;  /* 0x0000000cff36723e */ /* 0x000fe400030006ff */
        /* <DEDUP_REMOVED lines=13> */
[-C--:B------:R-:W-:Y:S01]  /*df50*/  FMUL.FTZ R56, R55, R53.reuse ;  /* 0x0000003537387220 */ /* 0x080fe20000410000 */
[----:B------:R-:W-:Y:S01]  /*df60*/  FMUL.FTZ R53, R54, R53 ;  /* 0x0000003536357220 */ /* 0x000fe20000410000 */
[----:B------:R-:W-:Y:S01]  /*df70*/  F2FP.F16.E4M3.UNPACK_B R146, R146 ;  /* 0x00000092ff92723e */ /* 0x000fe200020006ff */
[----:B------:R-:W-:-:S02]  /*df80*/  HADD2.F32 R59, -RZ, R148.H0_H0 ;  /* 0x20000094ff3b7230 */ /* 0x000fc40000004100 */
[-C--:B------:R-:W-:Y:S01]  /*df90*/  FFMA.FTZ R54, R54, R57.reuse, -R56 ;  /* 0x0000003936367223 */ /* 0x080fe20000010838 */
[----:B------:R-:W-:Y:S01]  /*dfa0*/  FFMA.FTZ R53, R55, R57, R53 ;  /* 0x0000003937357223 */ /* 0x000fe20000010035 */
        /* <DEDUP_REMOVED lines=13> */
[----:B------:R-:W-:Y:S02]  /*e080*/  MOV R36, R14 ;  /* 0x0000000e00247202 */ /* 0x000fe40000000f00 */
[-C--:B------:R-:W-:Y:S02]  /*e090*/  F2FP.F16.E4M3.UNPACK_B R14, R147.reuse.H1 ;  /* 0x00000093ff0e723e */ /* 0x080fe400030006ff */
[-C--:B------:R-:W-:Y:S01]  /*e0a0*/  FMUL.FTZ R12, R55, R148.reuse ;  /* 0x00000094370c7220 */ /* 0x080fe20000410000 */
[----:B------:R-:W-:Y:S01]  /*e0b0*/  FMUL.FTZ R148, R57, R148 ;  /* 0x0000009439947220 */ /* 0x000fe20000410000 */
[----:B------:R-:W-:Y:S01]  /*e0c0*/  F2FP.F16.E4M3.UNPACK_B R147, R147 ;  /* 0x00000093ff93723e */ /* 0x000fe200020006ff */
[----:B------:R-:W-:-:S02]  /*e0d0*/  HADD2.F32 R80, -RZ, R14.H0_H0 ;  /* 0x2000000eff507230 */ /* 0x000fc40000004100 */
[-C--:B------:R-:W-:Y:S01]  /*e0e0*/  FFMA.FTZ R57, R57, R146.reuse, -R12 ;  /* 0x0000009239397223 */ /* 0x080fe2000001080c */
[----:B------:R-:W-:Y:S01]  /*e0f0*/  FFMA.FTZ R12, R55, R146, R148 ;  /* 0x00000092370c7223 */ /* 0x000fe20000010094 */
[-C--:B------:R-:W-:Y:S01]  /*e100*/  F2FP.F16.E4M3.UNPACK_B R55, R38.reuse.H1 ;  /* 0x00000026ff37723e */ /* 0x080fe200030006ff */
[----:B------:R-:W-:Y:S01]  /*e110*/  HADD2.F32 R14, -RZ, R14.H1_H1 ;  /* 0x3000000eff0e7230 */ /* 0x000fe20000004100 */
[----:B------:R-:W-:Y:S02]  /*e120*/  F2FP.F16.E4M3.UNPACK_B R38, R38 ;  /* 0x00000026ff26723e */ /* 0x000fe400020006ff */
[----:B------:R-:W-:Y:S01]  /*e130*/  F2FP.SATFINITE.E4M3.F32.PACK_AB_MERGE_C R58, R57, R58, R54 ;  /* 0x0000003a393a723e */ /* 0x000fe20004807036 */
[--C-:B------:R-:W-:Y:S01]  /*e140*/  HADD2.F32 R56, -RZ, R55.reuse.H0_H0 ;  /* 0x20000037ff387230 */ /* 0x100fe20000004100 */
[----:B------:R-:W-:Y:S01]  /*e150*/  F2FP.F16.E4M3.UNPACK_B R54, R36.H1 ;  /* 0x00000024ff36723e */ /* 0x000fe200030006ff */
[----:B------:R-:W-:Y:S01]  /*e160*/  HADD2.F32 R55, -RZ, R55.H1_H1 ;  /* 0x30000037ff377230 */ /* 0x000fe20000004100 */
[----:B------:R-:W-:-:S02]  /*e170*/  F2FP.F16.E4M3.UNPACK_B R57, R145.H1 ;  /* 0x00000091ff39723e */ /* 0x000fc400030006ff */
[----:B------:R-:W-:Y:S01]  /*e180*/  FMUL.FTZ R71, R56, R80 ;  /* 0x0000005038477220 */ /* 0x000fe20000410000 */
[--C-:B------:R-:W-:Y:S01]  /*e190*/  HADD2.F32 R68, -RZ, R54.reuse.H0_H0 ;  /* 0x20000036ff447230 */ /* 0x100fe20000004100 */
[----:B------:R-:W-:Y:S01]  /*e1a0*/  F2FP.F16.E4M3.UNPACK_B R36, R36 ;  /* 0x00000024ff24723e */ /* 0x000fe200020006ff */
[--C-:B------:R-:W-:Y:S01]  /*e1b0*/  HADD2.F32 R70, -RZ, R57.reuse.H0_H0 ;  /* 0x20000039ff467230 */ /* 0x100fe20000004100 */
[----:B------:R-:W-:Y:S01]  /*e1c0*/  F2FP.F16.E4M3.UNPACK_B R145, R145 ;  /* 0x00000091ff91723e */ /* 0x000fe200020006ff */
[----:B------:R-:W-:Y:S02]  /*e1d0*/  HADD2.F32 R81, -RZ, R54.H1_H1 ;  /* 0x30000036ff517230 */ /* 0x000fe40000004100 */
[C---:B------:R-:W-:Y:S01]  /*e1e0*/  FMUL.FTZ R80, R68.reuse, R80 ;  /* 0x0000005044507220 */ /* 0x040fe20000410000 */
[----:B------:R-:W-:Y:S01]  /*e1f0*/  FMUL.FTZ R54, R55, R14 ;  /* 0x0000000e37367220 */ /* 0x000fe20000410000 */
[-C--:B------:R-:W-:Y:S01]  /*e200*/  FFMA.FTZ R71, R68, R70.reuse, -R71 ;  /* 0x0000004644477223 */ /* 0x080fe20000010847 */
[----:B------:R-:W-:Y:S01]  /*e210*/  F2FP.SATFINITE.E4M3.F32.PACK_AB_MERGE_C R50, R50, R15, RZ ;  /* 0x0000000f3232723e */ /* 0x000fe200048070ff */
[----:B------:R-:W-:Y:S01]  /*e220*/  FFMA.FTZ R80, R56, R70, R80 ;  /* 0x0000004638507223 */ /* 0x000fe20000010050 */
[----:B------:R-:W-:-:S02]  /*e230*/  HADD2.F32 R56, -RZ, R57.H1_H1 ;  /* 0x30000039ff387230 */ /* 0x000fc40000004100 */
[----:B------:R-:W-:Y:S01]  /*e240*/  FMUL.FTZ R14, R81, R14 ;  /* 0x0000000e510e7220 */ /* 0x000fe20000410000 */
[----:B------:R-:W-:Y:S01]  /*e250*/  HADD2.F32 R70, -RZ, R147.H0_H0 ;  /* 0x20000093ff467230 */ /* 0x000fe20000004100 */
[----:B------:R-:W-:Y:S01]  /*e260*/  F2FP.SATFINITE.E4M3.F32.PACK_AB_MERGE_C R15, R48, R49, R39 ;  /* 0x00000031300f723e */ /* 0x000fe20004807027 */
[----:B------:R-:W-:Y:S02]  /*e270*/  HADD2.F32 R57, -RZ, R36.H0_H0 ;  /* 0x20000024ff397230 */ /* 0x000fe40000004100 */
[-C--:B------:R-:W-:Y:S01]  /*e280*/  FFMA.FTZ R14, R55, R56.reuse, R14 ;  /* 0x00000038370e7223 */ /* 0x080fe2000001000e */
[----:B------:R-:W-:Y:S02]  /*e290*/  HADD2.F32 R55, -RZ, R38.H0_H0 ;  /* 0x20000026ff377230 */ /* 0x000fe40000004100 */
[----:B------:R-:W-:Y:S01]  /*e2a0*/  FFMA.FTZ R54, R81, R56, -R54 ;  /* 0x0000003851367223 */ /* 0x000fe20000010836 */
[----:B------:R-:W-:Y:S01]  /*e2b0*/  HADD2.F32 R56, -RZ, R145.H0_H0 ;  /* 0x20000091ff387230 */ /* 0x000fe20000004100 */
[----:B------:R-:W-:Y:S01]  /*e2c0*/  F2FP.SATFINITE.E4M3.F32.PACK_AB_MERGE_C R39, R46, R47, R50 ;  /* 0x0000002f2e27723e */ /* 0x000fe20004807032 */
[----:B------:R-:W-:-:S02]  /*e2d0*/  HADD2.F32 R147, -RZ, R147.H1_H1 ;  /* 0x30000093ff937230 */ /* 0x000fc40000004100 */
[-C--:B------:R-:W-:Y:S01]  /*e2e0*/  FMUL.FTZ R68, R55, R70.reuse ;  /* 0x0000004637447220 */ /* 0x080fe20000410000 */
[----:B------:R-:W-:Y:S01]  /*e2f0*/  FMUL.FTZ R70, R57, R70 ;  /* 0x0000004639467220 */ /* 0x000fe20000410000 */
[----:B------:R-:W-:Y:S01]  /*e300*/  HADD2.F32 R38, -RZ, R38.H1_H1 ;  /* 0x30000026ff267230 */ /* 0x000fe20000004100 */
[----:B------:R-:W-:Y:S01]  /*e310*/  F2FP.SATFINITE.E4M3.F32.PACK_AB_MERGE_C R54, R54, R71, RZ ;  /* 0x000000473636723e */ /* 0x000fe200048070ff */
[----:B------:R-:W-:Y:S02]  /*e320*/  HADD2.F32 R36, -RZ, R36.H1_H1 ;  /* 0x30000024ff247230 */ /* 0x000fe40000004100 */
[-C--:B------:R-:W-:Y:S01]  /*e330*/  FFMA.FTZ R70, R55, R56.reuse, R70 ;  /* 0x0000003837467223 */ /* 0x080fe20000010046 */
[----:B------:R-:W-:Y:S02]  /*e340*/  HADD2.F32 R145, -RZ, R145.H1_H1 ;  /* 0x30000091ff917230 */ /* 0x000fe40000004100 */
[-C--:B------:R-:W-:Y:S01]  /*e350*/  FMUL.FTZ R55, R38, R147.reuse ;  /* 0x0000009326377220 */ /* 0x080fe20000410000 */
[----:B------:R-:W-:Y:S01]  /*e360*/  FFMA.FTZ R68, R57, R56, -R68 ;  /* 0x0000003839447223 */ /* 0x000fe20000010844 */
[----:B------:R-:W-:Y:S01]  /*e370*/  FMUL.FTZ R147, R36, R147 ;  /* 0x0000009324937220 */ /* 0x000fe20000410000 */
[----:B------:R-:W-:Y:S01]  /*e380*/  F2FP.SATFINITE.E4M3.F32.PACK_AB_MERGE_C R80, R14, R80, RZ ;  /* 0x000000500e50723e */ /* 0x000fe200048070ff */
[----:B------:R-:W-:Y:S01]  /*e390*/  FFMA.FTZ R55, R36, R145, -R55 ;  /* 0x0000009124377223 */ /* 0x000fe20000010837 */
[----:B------:R-:W-:Y:S01]  /*e3a0*/  F2FP.SATFINITE.E4M3.F32.PACK_AB_MERGE_C R36, R53, R69, RZ ;  /* 0x000000453524723e */ /* 0x000fe200048070ff */
[----:B------:R-:W-:-:S03]  /*e3b0*/  FFMA.FTZ R145, R38, R145, R147 ;  /* 0x0000009126917223 */ /* 0x000fc60000010093 */
[----:B------:R-:W-:Y:S01]  /*e3c0*/  F2FP.SATFINITE.E4M3.F32.PACK_AB_MERGE_C R36, R12, R59, R36 ;  /* 0x0000003b0c24723e */ /* 0x000fe20004807024 */
[----:B------:R-:W-:Y:S01]  /*e3d0*/  IMAD.MOV.U32 R12, RZ, RZ, R58 ;  /* 0x000000ffff0c7224 */ /* 0x000fe200078e003a */
[----:B------:R-:W-:Y:S02]  /*e3e0*/  F2FP.SATFINITE.E4M3.F32.PACK_AB_MERGE_C R14, R55, R68, R54 ;  /* 0x00000044370e723e */ /* 0x000fe40004807036 */
[----:B------:R-:W-:-:S07]  /*e3f0*/  F2FP.SATFINITE.E4M3.F32.PACK_AB_MERGE_C R38, R145, R70, R80 ;  /* 0x000000469126723e */ /* 0x000fce0004807050 */
.L_x_4369:
[----:B------:R-:W-:Y:S05]  /*e400*/  BSYNC B2 ;  /* 0x0000000000027941 */ /* 0x000fea0003800000 */
.L_x_4368:
[----:B------:R-:W-:Y:S01]  /*e410*/  ISETP.GE.AND P3, PT, R11, R133, PT ;  /* 0x000000850b00720c */ /* 0x000fe20003f66270 */
[----:B0-----:R0:W-:-:S12]  /*e420*/  ST.E.128 desc[UR50][R40.64], R12 ;  /* 0x0000000c28007985 */ /* 0x0011d8000c101d32 */
[----:B------:R-:W-:-:S04]  /*e430*/  @!P3 IADD3 R42, P4, R11, R120, RZ ;  /* 0x000000780b2ab210 */ /* 0x000fc80007f9e0ff */
[----:B------:R-:W-:-:S05]  /*e440*/  @!P3 LEA.HI.X.SX32 R43, R11, R119, 0x1, P4 ;  /* 0x000000770b2bb211 */ /* 0x000fca00020f0eff */
[----:B--2---:R0:W-:Y:S04]  /*e450*/  @!P3 ST.E.128 desc[UR50][R42.64], R36 ;  /* 0x000000242a00b985 */ /* 0x0041e8000c101d32 */
.L_x_4367:
[----:B------:R-:W-:Y:S05]  /*e460*/  BSYNC B1 ;  /* 0x0000000000017941 */ /* 0x000fea0003800000 */
.L_x_4366:
        /* <DEDUP_REMOVED lines=13> */
[----:B------:R-:W-:Y:S01]  /*e540*/  SHF.R.S32.HI R11, RZ, 0x1f, R12 ;  /* 0x0000001fff0b7819 */ /* 0x000fe2000001140c */
[----:B------:R-:W-:-:S03]  /*e550*/  IMAD.SHL.U32 R44, R12, 0x10, RZ ;  /* 0x000000100c2c7824 */ /* 0x000fc600078e00ff */
[----:B------:R-:W-:-:S04]  /*e560*/  LEA.HI R11, R11, R12, RZ, 0x2 ;  /* 0x0000000c0b0b7211 */ /* 0x000fc800078f10ff */
[----:B------:R-:W-:Y:S02]  /*e570*/  SHF.R.S32.HI R11, RZ, 0x2, R11 ;  /* 0x00000002ff0b7819 */ /* 0x000fe4000001140b */
[----:B-----5:R-:W-:-:S04]  /*e580*/  LOP3.LUT R12, R14, 0x30, R44, 0xf8, !PT ;  /* 0x000000300e0c7812 */ /* 0x020fc800078ef82c */
[----:B------:R-:W-:Y:S01]  /*e590*/  LOP3.LUT R12, R12, R3, RZ, 0x3c, !PT ;  /* 0x000000030c0c7212 */ /* 0x000fe200078e3cff */
[----:B---3--:R-:W-:-:S04]  /*e5a0*/  IMAD R11, R11, 0x2800, R13 ;  /* 0x000028000b0b7824 */ /* 0x008fc800078e020d */
[----:B------:R-:W-:Y:S02]  /*e5b0*/  IMAD.IADD R12, R11, 0x1, R12 ;  /* 0x000000010b0c7824 */ /* 0x000fe400078e020c */
[C---:B------:R-:W-:Y:S02]  /*e5c0*/  IMAD R11, R19.reuse, 0x7800, R124 ;  /* 0x00007800130b7824 */ /* 0x040fe400078e027c */
[----:B------:R-:W-:Y:S02]  /*e5d0*/  IMAD R13, R19, 0x7800, R12 ;  /* 0x00007800130d7824 */ /* 0x000fe400078e020c */
[----:B------:R-:W-:-:S03]  /*e5e0*/  IMAD.IADD R11, R18, 0x1, R11 ;  /* 0x00000001120b7824 */ /* 0x000fc600078e020b */
[----:B------:R-:W-:Y:S02]  /*e5f0*/  IADD3 R36, R18, R13, RZ ;  /* 0x0000000d12247210 */ /* 0x000fe40007ffe0ff */
[----:B------:R0:W2:Y:S04]  /*e600*/  LDS.128 R12, [R11+0x24200] ;  /* 0x024200000b0c7984 */ /* 0x0000a80000000c00 */
[----:B------:R-:W3:Y:S01]  /*e610*/  LDS.128 R36, [R36+0x24200] ;  /* 0x0242000024247984 */ /* 0x000ee20000000c00 */
[----:B------:R-:W-:Y:S05]  /*e620*/  @P3 BRA `(.L_x_4373) ;  /* 0x0000000c00683947 */ /* 0x000fea0003800000 */
[--C-:B------:R-:W-:Y:S01]  /*e630*/  SHF.R.U32.HI R52, RZ, 0x8, R65.reuse ;  /* 0x00000008ff347819 */ /* 0x100fe20000011641 */
[----:B---3--:R-:W-:Y:S01]  /*e640*/  IMAD.MOV.U32 R47, RZ, RZ, R36 ;  /* 0x000000ffff2f7224 */ /* 0x008fe200078e0024 */
[----:B------:R-:W-:Y:S01]  /*e650*/  LOP3.LUT R53, R65, 0xff, RZ, 0xc0, !PT ;  /* 0x000000ff41357812 */ /* 0x000fe200078ec0ff */
[----:B--2---:R-:W-:Y:S01]  /*e660*/  IMAD.MOV.U32 R46, RZ, RZ, R12 ;  /* 0x000000ffff2e7224 */ /* 0x004fe200078e000c */
[----:B------:R-:W-:Y:S01]  /*e670*/  SHF.R.U32.HI R64, RZ, 0x18, R65 ;  /* 0x00000018ff407819 */ /* 0x000fe20000011641 */
[----:B------:R-:W-:Y:S01]  /*e680*/  IMAD.SHL.U32 R52, R52, 0x100, RZ ;  /* 0x0000010034347824 */ /* 0x000fe200078e00ff */
[--C-:B------:R-:W-:Y:S01]  /*e690*/  SHF.R.U32.HI R50, RZ, 0x8, R77.reuse ;  /* 0x00000008ff327819 */ /* 0x100fe2000001164d */
[----:B------:R-:W-:Y:S01]  /*e6a0*/  IMAD.MOV.U32 R42, RZ, RZ, R14 ;  /* 0x000000ffff2a7224 */ /* 0x000fe200078e000e */
[----:B------:R-:W-:Y:S02]  /*e6b0*/  LOP3.LUT R55, R77, 0xff, RZ, 0xc0, !PT ;  /* 0x000000ff4d377812 */ /* 0x000fe400078ec0ff */
[----:B------:R-:W-:-:S02]  /*e6c0*/  SHF.R.U32.HI R58, RZ, 0x18, R77 ;  /* 0x00000018ff3a7819 */ /* 0x000fc4000001164d */
[--C-:B------:R-:W-:Y:S02]  /*e6d0*/  SHF.R.U32.HI R51, RZ, 0x8, R79.reuse ;  /* 0x00000008ff337819 */ /* 0x100fe4000001164f */
[----:B------:R-:W-:Y:S02]  /*e6e0*/  LOP3.LUT R56, R79, 0xff, RZ, 0xc0, !PT ;  /* 0x000000ff4f387812 */ /* 0x000fe400078ec0ff */
[----:B------:R-:W-:Y:S01]  /*e6f0*/  SHF.R.U32.HI R57, RZ, 0x18, R79 ;  /* 0x00000018ff397819 */ /* 0x000fe2000001164f */
[----:B------:R-:W-:Y:S01]  /*e700*/  IMAD.SHL.U32 R51, R51, 0x100, RZ ;  /* 0x0000010033337824 */ /* 0x000fe200078e00ff */
[----:B------:R-:W-:Y:S02]  /*e710*/  SHF.R.U32.HI R48, RZ, 0x10, R65 ;  /* 0x00000010ff307819 */ /* 0x000fe40000011641 */
[----:B------:R-:W-:Y:S02]  /*e720*/  SHF.R.U32.HI R49, RZ, 0x8, R67 ;  /* 0x00000008ff317819 */ /* 0x000fe40000011643 */
[----:B------:R-:W-:Y:S01]  /*e730*/  PRMT R53, R64, 0x654, R53 ;  /* 0x0000065440357816 */ /* 0x000fe20000000035 */
[----:B------:R-:W-:Y:S01]  /*e740*/  IMAD.U32 R14, R48, 0x10000, RZ ;  /* 0x00010000300e7824 */ /* 0x000fe200078e00ff */
[----:B------:R-:W-:Y:S01]  /*e750*/  PRMT R55, R58, 0x654, R55 ;  /* 0x000006543a377816 */ /* 0x000fe20000000037 */
[----:B------:R-:W-:Y:S01]  /*e760*/  IMAD.SHL.U32 R49, R49, 0x100, RZ ;  /* 0x0000010031317824 */ /* 0x000fe200078e00ff */
[----:B------:R-:W-:-:S02]  /*e770*/  SHF.L.U32 R50, R50, 0x8, RZ ;  /* 0x0000000832327819 */ /* 0x000fc400000006ff */
[----:B------:R-:W-:Y:S02]  /*e780*/  LOP3.LUT R54, R67, 0xff, RZ, 0xc0, !PT ;  /* 0x000000ff43367812 */ /* 0x000fe400078ec0ff */
[--C-:B------:R-:W-:Y:S02]  /*e790*/  SHF.R.U32.HI R59, RZ, 0x18, R67.reuse ;  /* 0x00000018ff3b7819 */ /* 0x100fe40000011643 */
[----:B------:R-:W-:Y:S02]  /*e7a0*/  PRMT R56, R57, 0x654, R56 ;  /* 0x0000065439387816 */ /* 0x000fe40000000038 */
[----:B0-----:R-:W-:Y:S02]  /*e7b0*/  SHF.R.U32.HI R11, RZ, 0x10, R67 ;  /* 0x00000010ff0b7819 */ /* 0x001fe40000011643 */
[----:B------:R-:W-:Y:S02]  /*e7c0*/  LOP3.LUT R53, R53, 0xff00, R52, 0xf8, !PT ;  /* 0x0000ff0035357812 */ /* 0x000fe400078ef834 */
[----:B------:R-:W-:Y:S01]  /*e7d0*/  LOP3.LUT R57, R55, 0xff00, R50, 0xf8, !PT ;  /* 0x0000ff0037397812 */ /* 0x000fe200078ef832 */
[----:B------:R-:W-:Y:S01]  /*e7e0*/  IMAD.U32 R11, R11, 0x10000, RZ ;  /* 0x000100000b0b7824 */ /* 0x000fe200078e00ff */
[----:B------:R-:W-:-:S02]  /*e7f0*/  F2FP.F16.E4M3.UNPACK_B R55, R143.H1 ;  /* 0x0000008fff37723e */ /* 0x000fc400030006ff */
[----:B------:R-:W-:Y:S02]  /*e800*/  F2FP.F16.E4M3.UNPACK_B R52, R47.H1 ;  /* 0x0000002fff34723e */ /* 0x000fe400030006ff */
[----:B------:R-:W-:Y:S01]  /*e810*/  PRMT R54, R59, 0x654, R54 ;  /* 0x000006543b367816 */ /* 0x000fe20000000036 */
[--C-:B------:R-:W-:Y:S01]  /*e820*/  HADD2.F32 R12, -RZ, R55.reuse.H0_H0 ;  /* 0x20000037ff0c7230 */ /* 0x100fe20000004100 */
[----:B------:R-:W-:Y:S01]  /*e830*/  F2FP.F16.E4M3.UNPACK_B R48, R46.H1 ;  /* 0x0000002eff30723e */ /* 0x000fe200030006ff */
[--C-:B------:R-:W-:Y:S01]  /*e840*/  HADD2.F32 R50, -RZ, R52.reuse.H0_H0 ;  /* 0x20000034ff327230 */ /* 0x100fe20000004100 */
[----:B------:R-:W-:Y:S01]  /*e850*/  SHF.R.U32.HI R43, RZ, 0x10, R77 ;  /* 0x00000010ff2b7819 */ /* 0x000fe2000001164d */
[----:B------:R-:W-:Y:S01]  /*e860*/  HADD2.F32 R55, -RZ, R55.H1_H1 ;  /* 0x30000037ff377230 */ /* 0x000fe20000004100 */
[----:B------:R-:W-:Y:S01]  /*e870*/  SHF.R.U32.HI R45, RZ, 0x10, R79 ;  /* 0x00000010ff2d7819 */ /* 0x000fe2000001164f */
[----:B------:R-:W-:Y:S01]  /*e880*/  HADD2.F32 R52, -RZ, R52.H1_H1 ;  /* 0x30000034ff347230 */ /* 0x000fe20000004100 */
[----:B------:R-:W-:Y:S01]  /*e890*/  LOP3.LUT R56, R56, 0xff00, R51, 0xf8, !PT ;  /* 0x0000ff0038387812 */ /* 0x000fe200078ef833 */
[----:B------:R-:W-:Y:S01]  /*e8a0*/  IMAD.U32 R36, R43, 0x10000, RZ ;  /* 0x000100002b247824 */ /* 0x000fe200078e00ff */
[----:B------:R-:W-:Y:S01]  /*e8b0*/  F2FP.F16.E4M3.UNPACK_B R51, R141.H1 ;  /* 0x0000008dff33723e */ /* 0x000fe200030006ff */
[----:B------:R-:W-:Y:S01]  /*e8c0*/  IMAD.U32 R43, R45, 0x10000, RZ ;  /* 0x000100002d2b7824 */ /* 0x000fe200078e00ff */
[----:B------:R-:W-:Y:S01]  /*e8d0*/  LOP3.LUT R54, R54, 0xff00, R49, 0xf8, !PT ;  /* 0x0000ff0036367812 */ /* 0x000fe200078ef831 */
[--C-:B------:R-:W-:Y:S01]  /*e8e0*/  HADD2.F32 R49, -RZ, R48.reuse.H0_H0 ;  /* 0x20000030ff317230 */ /* 0x100fe20000004100 */
[----:B------:R-:W-:Y:S01]  /*e8f0*/  LOP3.LUT R14, R53, 0xff0000, R14, 0xf8, !PT ;  /* 0x00ff0000350e7812 */ /* 0x000fe200078ef80e */
[----:B------:R-:W-:Y:S01]  /*e900*/  HADD2.F32 R45, -RZ, R51.H0_H0 ;  /* 0x20000033ff2d7230 */ /* 0x000fe20000004100 */
[----:B------:R-:W-:Y:S01]  /*e910*/  LOP3.LUT R11, R54, 0xff0000, R11, 0xf8, !PT ;  /* 0x00ff0000360b7812 */ /* 0x000fe200078ef80b */
[-C--:B------:R-:W-:Y:S01]  /*e920*/  FMUL.FTZ R54, R50, R12.reuse ;  /* 0x0000000c32367220 */ /* 0x080fe20000410000 */
[----:B------:R-:W-:Y:S01]  /*e930*/  FMUL.FTZ R53, R49, R12 ;  /* 0x0000000c31357220 */ /* 0x000fe20000410000 */
[----:B------:R-:W-:Y:S01]  /*e940*/  LOP3.LUT R12, R56, 0xff0000, R43, 0xf8, !PT ;  /* 0x00ff0000380c7812 */ /* 0x000fe200078ef82b */
[----:B------:R-:W-:-:S02]  /*e950*/  HADD2.F32 R48, -RZ, R48.H1_H1 ;  /* 0x30000030ff307230 */ /* 0x000fc40000004100 */
[-C--:B------:R-:W-:Y:S01]  /*e960*/  FFMA.FTZ R43, R49, R45.reuse, -R54 ;  /* 0x0000002d312b7223 */ /* 0x080fe20000010836 */
[----:B------:R-:W-:Y:S01]  /*e970*/  FFMA.FTZ R45, R50, R45, R53 ;  /* 0x0000002d322d7223 */ /* 0x000fe20000010035 */
[----:B------:R-:W-:Y:S01]  /*e980*/  HADD2.F32 R53, -RZ, R51.H1_H1 ;  /* 0x30000033ff357230 */ /* 0x000fe20000004100 */
[----:B------:R-:W-:Y:S02]  /*e990*/  F2FP.F16.E4M3.UNPACK_B R143, R143 ;  /* 0x0000008fff8f723e */ /* 0x000fe400020006ff */
[----:B------:R-:W-:Y:S02]  /*e9a0*/  F2FP.F16.E4M3.UNPACK_B R51, R47 ;  /* 0x0000002fff33723e */ /* 0x000fe400020006ff */
[----:B------:R-:W-:Y:S01]  /*e9b0*/  F2FP.F16.E4M3.UNPACK_B R50, R46 ;  /* 0x0000002eff32723e */ /* 0x000fe200020006ff */
[----:B------:R-:W-:Y:S01]  /*e9c0*/  HADD2.F32 R46, -RZ, R143.H0_H0 ;  /* 0x2000008fff2e7230 */ /* 0x000fe20000004100 */
[----:B------:R-:W-:Y:S01]  /*e9d0*/  F2FP.F16.E4M3.UNPACK_B R141, R141 ;  /* 0x0000008dff8d723e */ /* 0x000fe200020006ff */
[----:B------:R-:W-:Y:S01]  /*e9e0*/  HADD2.F32 R49, -RZ, R51.H0_H0 ;  /* 0x20000033ff317230 */ /* 0x000fe20000004100 */
[----:B------:R-:W-:Y:S01]  /*e9f0*/  LOP3.LUT R36, R57, 0xff0000, R36, 0xf8, !PT ;  /* 0x00ff000039247812 */ /* 0x000fe200078ef824 */
[----:B------:R-:W-:-:S02]  /*ea00*/  HADD2.F32 R47, -RZ, R50.H0_H0 ;  /* 0x20000032ff2f7230 */ /* 0x000fc40000004100 */
        /* <DEDUP_REMOVED lines=9> */
[----:B------:R-:W-:Y:S01]  /*eaa0*/  F2FP.F16.E4M3.UNPACK_B R57, R142.H1 ;  /* 0x0000008eff39723e */ /* 0x000fe200030006ff */
[----:B------:R-:W-:Y:S01]  /*eab0*/  HADD2.F32 R143, -RZ, R143.H1_H1 ;  /* 0x3000008fff8f7230 */ /* 0x000fe20000004100 */
[----:B------:R-:W-:Y:S01]  /*eac0*/  F2FP.F16.E4M3.UNPACK_B R53, R38.H1 ;  /* 0x00000026ff35723e */ /* 0x000fe200030006ff */
[----:B------:R-:W-:Y:S01]  /*ead0*/  HADD2.F32 R52, -RZ, R51.H1_H1 ;  /* 0x30000033ff347230 */ /* 0x000fe20000004100 */
[----:B------:R-:W-:Y:S01]  /*eae0*/  F2FP.F16.E4M3.UNPACK_B R54, R42.H1 ;  /* 0x0000002aff36723e */ /* 0x000fe200030006ff */
[----:B------:R-:W-:Y:S01]  /*eaf0*/  HADD2.F32 R50, -RZ, R50.H1_H1 ;  /* 0x30000032ff327230 */ /* 0x000fe20000004100 */
[----:B------:R-:W-:Y:S01]  /*eb00*/  F2FP.F16.E4M3.UNPACK_B R56, R140.H1 ;  /* 0x0000008cff38723e */ /* 0x000fe200030006ff */
[----:B------:R-:W-:-:S02]  /*eb10*/  HADD2.F32 R141, -RZ, R141.H1_H1 ;  /* 0x3000008dff8d7230 */ /* 0x000fc40000004100 */
[-C--:B------:R-:W-:Y:S01]  /*eb20*/  FMUL.FTZ R59, R52, R143.reuse ;  /* 0x0000008f343b7220 */ /* 0x080fe20000410000 */
[----:B------:R-:W-:Y:S02]  /*eb30*/  HADD2.F32 R64, -RZ, R57.H0_H0 ;  /* 0x20000039ff407230 */ /* 0x000fe40000004100 */
[C---:B------:R-:W-:Y:S01]  /*eb40*/  FMUL.FTZ R143, R50.reuse, R143 ;  /* 0x0000008f328f7220 */ /* 0x040fe20000410000 */
[----:B------:R-:W-:Y:S02]  /*eb50*/  HADD2.F32 R55, -RZ, R53.H0_H0 ;  /* 0x20000035ff377230 */ /* 0x000fe40000004100 */
[----:B------:R-:W-:Y:S01]  /*eb60*/  FFMA.FTZ R50, R50, R141, -R59 ;  /* 0x0000008d32327223 */ /* 0x000fe2000001083b */
[----:B------:R-:W-:Y:S01]  /*eb70*/  HADD2.F32 R51, -RZ, R54.H0_H0 ;  /* 0x20000036ff337230 */ /* 0x000fe20000004100 */
[----:B------:R-:W-:Y:S01]  /*eb80*/  F2FP.F16.E4M3.UNPACK_B R142, R142 ;  /* 0x0000008eff8e723e */ /* 0x000fe200020006ff */
        /* <DEDUP_REMOVED lines=9> */
[-C--:B------:R-:W-:Y:S01]  /*ec20*/  FMUL.FTZ R65, R57, R59.reuse ;  /* 0x0000003b39417220 */ /* 0x080fe20000410000 */
[----:B------:R-:W-:Y:S01]  /*ec30*/  F2FP.F16.E4M3.UNPACK_B R55, R38 ;  /* 0x00000026ff37723e */ /* 0x000fe200020006ff */
[C---:B------:R-:W-:Y:S01]  /*ec40*/  FMUL.FTZ R64, R54.reuse, R59 ;  /* 0x0000003b36407220 */ /* 0x040fe20000410000 */
[----:B------:R-:W-:Y:S01]  /*ec50*/  F2FP.F16.E4M3.UNPACK_B R140, R140 ;  /* 0x0000008cff8c723e */ /* 0x000fe200020006ff */
[----:B------:R-:W-:Y:S01]  /*ec60*/  FFMA.FTZ R38, R54, R58, -R65 ;  /* 0x0000003a36267223 */ /* 0x000fe20000010841 */
[----:B------:R-:W-:Y:S01]  /*ec70*/  F2FP.F16.E4M3.UNPACK_B R42, R42 ;  /* 0x0000002aff2a723e */ /* 0x000fe200020006ff */
[----:B------:R-:W-:-:S02]  /*ec80*/  HADD2.F32 R65, -RZ, R142.H0_H0 ;  /* 0x2000008eff417230 */ /* 0x000fc40000004100 */
[----:B------:R-:W-:Y:S01]  /*ec90*/  FFMA.FTZ R64, R57, R58, R64 ;  /* 0x0000003a39407223 */ /* 0x000fe20000010040 */
[--C-:B------:R-:W-:Y:S01]  /*eca0*/  HADD2.F32 R56, -RZ, R55.reuse.H0_H0 ;  /* 0x20000037ff387230 */ /* 0x100fe20000004100 */
        /* <DEDUP_REMOVED lines=8> */
[----:B------:R-:W-:Y:S01]  /*ed30*/  FFMA.FTZ R52, R52, R141, R143 ;  /* 0x0000008d34347223 */ /* 0x000fe2000001008f */
[----:B------:R-:W-:Y:S02]  /*ed40*/  HADD2.F32 R55, -RZ, R42.H1_H1 ;  /* 0x3000002aff377230 */ /* 0x000fe40000004100 */
[----:B------:R-:W-:Y:S01]  /*ed50*/  FFMA.FTZ R42, R54, R59, -R67 ;  /* 0x0000003b362a7223 */ /* 0x000fe20000010843 */
[----:B------:R-:W-:Y:S02]  /*ed60*/  HADD2.F32 R140, -RZ, R140.H1_H1 ;  /* 0x3000008cff8c7230 */ /* 0x000fe40000004100 */
[-C--:B------:R-:W-:Y:S01]  /*ed70*/  FMUL.FTZ R54, R57, R142.reuse ;  /* 0x0000008e39367220 */ /* 0x080fe20000410000 */
[----:B------:R-:W-:Y:S01]  /*ed80*/  F2FP.SATFINITE.E4M3.F32.PACK_AB_MERGE_C R45, R50, R47, R43 ;  /* 0x0000002f322d723e */ /* 0x000fe2000480702b */
[C---:B------:R-:W-:Y:S01]  /*ed90*/  FMUL.FTZ R142, R55.reuse, R142 ;  /* 0x0000008e378e7220 */ /* 0x040fe20000410000 */
[----:B------:R-:W-:Y:S01]  /*eda0*/  F2FP.F16.E4M3.UNPACK_B R48, R37 ;  /* 0x00000025ff30723e */ /* 0x000fe200020006ff */
[----:B------:R-:W-:Y:S01]  /*edb0*/  FFMA.FTZ R55, R55, R140, -R54 ;  /* 0x0000008c37377223 */ /* 0x000fe20000010836 */
[----:B------:R-:W-:Y:S01]  /*edc0*/  F2FP.F16.E4M3.UNPACK_B R54, R36 ;  /* 0x00000024ff36723e */ /* 0x000fe200020006ff */
[----:B------:R-:W-:Y:S01]  /*edd0*/  FFMA.FTZ R65, R56, R59, R65 ;  /* 0x0000003b38417223 */ /* 0x000fe20000010041 */
[----:B------:R-:W-:Y:S01]  /*ede0*/  F2FP.F16.E4M3.UNPACK_B R47, R13 ;  /* 0x0000000dff2f723e */ /* 0x000fe200020006ff */
[----:B------:R-:W-:Y:S01]  /*edf0*/  FFMA.FTZ R142, R57, R140, R142 ;  /* 0x0000008c398e7223 */ /* 0x000fe2000001008e */
[----:B------:R-:W-:Y:S01]  /*ee00*/  F2FP.SATFINITE.E4M3.F32.PACK_AB_MERGE_C R38, R38, R51, RZ ;  /* 0x000000332626723e */ /* 0x000fe200048070ff */
[----:B------:R-:W-:Y:S01]  /*ee10*/  HADD2.F32 R50, -RZ, R48.H0_H0 ;  /* 0x20000030ff327230 */ /* 0x000fe20000004100 */
[----:B------:R-:W-:Y:S01]  /*ee20*/  F2FP.SATFINITE.E4M3.F32.PACK_AB_MERGE_C R43, R52, R49, R46 ;  /* 0x00000031342b723e */ /* 0x000fe2000480702e */
[----:B------:R-:W-:Y:S01]  /*ee30*/  HADD2.F32 R49, -RZ, R54.H0_H0 ;  /* 0x20000036ff317230 */ /* 0x000fe20000004100 */
[----:B------:R-:W-:Y:S01]  /*ee40*/  F2FP.SATFINITE.E4M3.F32.PACK_AB_MERGE_C R53, R64, R53, RZ ;  /* 0x000000354035723e */ /* 0x000fe200048070ff */
[----:B------:R-:W-:Y:S01]  /*ee50*/  HADD2.F32 R46, -RZ, R47.H0_H0 ;  /* 0x2000002fff2e7230 */ /* 0x000fe20000004100 */
[----:B------:R-:W-:Y:S01]  /*ee60*/  F2FP.F16.E4M3.UNPACK_B R52, R14 ;  /* 0x0000000eff34723e */ /* 0x000fe200020006ff */
[----:B------:R-:W-:Y:S01]  /*ee70*/  HADD2.F32 R51, -RZ, R48.H1_H1 ;  /* 0x30000030ff337230 */ /* 0x000fe20000004100 */
[----:B------:R-:W-:Y:S01]  /*ee80*/  F2FP.SATFINITE.E4M3.F32.PACK_AB_MERGE_C R42, R55, R42, R38 ;  /* 0x0000002a372a723e */ /* 0x000fe20004807026 */
[----:B------:R-:W-:Y:S01]  /*ee90*/  FMUL.FTZ R55, R50, R49 ;  /* 0x0000003132377220 */ /* 0x000fe20000410000 */
[----:B------:R-:W-:Y:S01]  /*eea0*/  F2FP.SATFINITE.E4M3.F32.PACK_AB_MERGE_C R38, R142, R65, R53 ;  /* 0x000000418e26723e */ /* 0x000fe20004807035 */
[----:B------:R-:W-:-:S02]  /*eeb0*/  HADD2.F32 R53, -RZ, R52.H0_H0 ;  /* 0x20000034ff357230 */ /* 0x000fc40000004100 */
        /* <DEDUP_REMOVED lines=8> */
[C---:B------:R-:W-:Y:S01]  /*ef40*/  FMUL.FTZ R54, R49.reuse, R54 ;  /* 0x0000003631367220 */ /* 0x040fe20000410000 */
[----:B------:R-:W-:Y:S01]  /*ef50*/  F2FP.F16.E4M3.UNPACK_B R50, R37.H1 ;  /* 0x00000025ff32723e */ /* 0x000fe200030006ff */
[----:B------:R-:W-:Y:S01]  /*ef60*/  HADD2.F32 R37, -RZ, R48.H0_H0 ;  /* 0x20000030ff257230 */ /* 0x000fe20000004100 */
[----:B------:R-:W-:Y:S01]  /*ef70*/  F2FP.F16.E4M3.UNPACK_B R53, R36.H1 ;  /* 0x00000024ff35723e */ /* 0x000fe200030006ff */
[-C--:B------:R-:W-:Y:S01]  /*ef80*/  FFMA.FTZ R13, R49, R52.reuse, -R56 ;  /* 0x00000034310d7223 */ /* 0x080fe20000010838 */
[----:B------:R-:W-:Y:S01]  /*ef90*/  FFMA.FTZ R36, R51, R52, R54 ;  /* 0x0000003433247223 */ /* 0x000fe20000010036 */
[----:B------:R-:W-:Y:S01]  /*efa0*/  F2FP.F16.E4M3.UNPACK_B R14, R14.H1 ;  /* 0x0000000eff0e723e */ /* 0x000fe200030006ff */
[--C-:B------:R-:W-:Y:S01]  /*efb0*/  HADD2.F32 R49, -RZ, R50.reuse.H0_H0 ;  /* 0x20000032ff317230 */ /* 0x100fe20000004100 */
[-C--:B------:R-:W-:Y:S01]  /*efc0*/  F2FP.F16.E4M3.UNPACK_B R59, R12.reuse ;  /* 0x0000000cff3b723e */ /* 0x080fe200020006ff */
[----:B------:R-:W-:Y:S01]  /*efd0*/  HADD2.F32 R52, -RZ, R53.H0_H0 ;  /* 0x20000035ff347230 */ /* 0x000fe20000004100 */
[----:B------:R-:W-:Y:S01]  /*efe0*/  F2FP.F16.E4M3.UNPACK_B R57, R11.H1 ;  /* 0x0000000bff39723e */ /* 0x000fe200030006ff */
[----:B------:R-:W-:Y:S01]  /*eff0*/  HADD2.F32 R51, -RZ, R50.H1_H1 ;  /* 0x30000032ff337230 */ /* 0x000fe20000004100 */
[----:B------:R-:W-:Y:S01]  /*f000*/  F2FP.F16.E4M3.UNPACK_B R64, R12.H1 ;  /* 0x0000000cff40723e */ /* 0x000fe200030006ff */
[----:B------:R-:W-:-:S02]  /*f010*/  HADD2.F32 R50, -RZ, R14.H0_H0 ;  /* 0x2000000eff327230 */ /* 0x000fc40000004100 */
[-C--:B------:R-:W-:Y:S01]  /*f020*/  FMUL.FTZ R56, R49, R52.reuse ;  /* 0x0000003431387220 */ /* 0x080fe20000410000 */
[----:B------:R-:W-:Y:S02]  /*f030*/  HADD2.F32 R54, -RZ, R53.H1_H1 ;  /* 0x30000035ff367230 */ /* 0x000fe40000004100 */
[C---:B------:R-:W-:Y:S01]  /*f040*/  FMUL.FTZ R52, R37.reuse, R52 ;  /* 0x0000003425347220 */ /* 0x040fe20000410000 */
        /* <DEDUP_REMOVED lines=53> */
[----:B------:R-:W-:Y:S02]  /*f3a0*/  F2FP.SATFINITE.E4M3.F32.PACK_AB_MERGE_C R39, R59, R12, R53 ;  /* 0x0000000c3b27723e */ /* 0x000fe40004807035 */
[----:B------:R-:W-:-:S02]  /*f3b0*/  F2FP.SATFINITE.E4M3.F32.PACK_AB_MERGE_C R15, R50, R11, R15 ;  /* 0x0000000b320f723e */ /* 0x000fc4000480700f */
[----:B------:R-:W-:-:S07]  /*f3c0*/  MOV R12, R45 ;  /* 0x0000002d000c7202 */ /* 0x000fce0000000f00 */
.L_x_4373:
[----:B------:R-:W-:Y:S05]  /*f3d0*/  BSYNC B2 ;  /* 0x0000000000027941 */ /* 0x000fea0003800000 */
.L_x_4372:
[----:B------:R-:W-:Y:S01]  /*f3e0*/  ISETP.GE.AND P3, PT, R44, R133, PT ;  /* 0x000000852c00720c */ /* 0x000fe20003f66270 */
[----:B--2---:R2:W-:-:S12]  /*f3f0*/  ST.E.128 desc[UR50][R40.64], R12 ;  /* 0x0000000c28007985 */ /* 0x0045d8000c101d32 */
[----:B------:R-:W-:-:S04]  /*f400*/  @!P3 IADD3 R42, P4, R44, R120, RZ ;  /* 0x000000782c2ab210 */ /* 0x000fc80007f9e0ff */
[----:B------:R-:W-:-:S05]  /*f410*/  @!P3 LEA.HI.X.SX32 R43, R44, R119, 0x1, P4 ;  /* 0x000000772c2bb211 */ /* 0x000fca00020f0eff */
[----:B---3--:R2:W-:Y:S04]  /*f420*/  @!P3 ST.E.128 desc[UR50][R42.64], R36 ;  /* 0x000000242a00b985 */ /* 0x0085e8000c101d32 */
.L_x_4371:
[----:B------:R-:W-:Y:S05]  /*f430*/  BSYNC B1 ;  /* 0x0000000000017941 */ /* 0x000fea0003800000 */
.L_x_4370:
[----:B------:R-:W-:-:S13]  /*f440*/  ISETP.NE.AND P3, PT, R30, RZ, PT ;  /* 0x000000ff1e00720c */ /* 0x000fda0003f65270 */
[----:B------:R-:W-:Y:S05]  /*f450*/  @!P3 BRA `(.L_x_4322) ;  /* 0x0000001400d4b947 */ /* 0x000fea0003800000 */
[----:B0---4-:R-:W4:Y:S04]  /*f460*/  LDL R11, [R1+0x8] ;  /* 0x00000800010b7983 */ /* 0x011f280000100800 */
[----:B--2---:R-:W2:Y:S04]  /*f470*/  LDL R13, [R1+0x34] ;  /* 0x00003400010d7983 */ /* 0x004ea80000100800 */
[----:B------:R-:W5:Y:S01]  /*f480*/  LDL R12, [R1+0x38] ;  /* 0x00003800010c7983 */ /* 0x000f620000100800 */
[----:B------:R-:W-:-:S05]  /*f490*/  IADD3 R40, P3, R26, R120, RZ ;  /* 0x000000781a287210 */ /* 0x000fca0007f7e0ff */
[----:B------:R-:W-:Y:S01]  /*f4a0*/  IMAD.X R41, R119, 0x1, R27, P3 ;  /* 0x0000000177297824 */ /* 0x000fe200018e061b */
[----:B------:R-:W-:Y:S01]  /*f4b0*/  ISETP.GE.AND P3, PT, R222, R113, PT ;  /* 0x00000071de00720c */ /* 0x000fe20003f66270 */
[----:B------:R-:W-:Y:S01]  /*f4c0*/  BSSY B1, `(.L_x_4374) ;  /* 0x00000f0000017945 */ /* 0x000fe20003800000 */
[----:B----4-:R-:W-:-:S04]  /*f4d0*/  LOP3.LUT P4, RZ, R11, 0x1, RZ, 0xc0, !PT ;  /* 0x000000010bff7812 */ /* 0x010fc8000788c0ff */
[----:B------:R-:W-:Y:S01]  /*f4e0*/  SEL R139, R114, R139, !P4 ;  /* 0x0000008b728b7207 */ /* 0x000fe20006000000 */
[----:B--2---:R-:W-:Y:S02]  /*f4f0*/  IMAD.MOV.U32 R14, RZ, RZ, R13 ;  /* 0x000000ffff0e7224 */ /* 0x004fe400078e000d */
[----:B-----5:R-:W-:Y:S01]  /*f500*/  IMAD.MOV.U32 R13, RZ, RZ, R12 ;  /* 0x000000ffff0d7224 */ /* 0x020fe200078e000c */
[----:B------:R-:W-:-:S04]  /*f510*/  SHF.R.S32.HI R12, RZ, 0x1f, R139 ;  /* 0x0000001fff0c7819 */ /* 0x000fc8000001148b */
[----:B------:R-:W-:-:S04]  /*f520*/  LEA.HI R139, R12, R139, RZ, 0x5 ;  /* 0x0000008b0c8b7211 */ /* 0x000fc800078f28ff */
[----:B------:R-:W-:-:S04]  /*f530*/  LEA.HI.SX32 R139, R139, R110, 0x1b ;  /* 0x0000006e8b8b7211 */ /* 0x000fc800078fdaff */
[----:B------:R-:W-:Y:S02]  /*f540*/  SHF.R.S32.HI R12, RZ, 0x1f, R139 ;  /* 0x0000001fff0c7819 */ /* 0x000fe4000001148b */
[----:B------:R-:W-:Y:S02]  /*f550*/  SHF.L.U32 R42, R139, 0x4, RZ ;  /* 0x000000048b2a7819 */ /* 0x000fe400000006ff */
[----:B------:R-:W-:-:S04]  /*f560*/  LEA.HI R12, R12, R139, RZ, 0x2 ;  /* 0x0000008b0c0c7211 */ /* 0x000fc800078f10ff */
[----:B------:R-:W-:Y:S02]  /*f570*/  SHF.R.S32.HI R11, RZ, 0x2, R12 ;  /* 0x00000002ff0b7819 */ /* 0x000fe4000001140c */
[----:B------:R-:W-:-:S03]  /*f580*/  LOP3.LUT R12, R14, 0x30, R42, 0xf8, !PT ;  /* 0x000000300e0c7812 */ /* 0x000fc600078ef82a */
[----:B------:R-:W-:Y:S01]  /*f590*/  IMAD R11, R11, 0x2800, R13 ;  /* 0x000028000b0b7824 */ /* 0x000fe200078e020d */
[----:B------:R-:W-:-:S05]  /*f5a0*/  LOP3.LUT R12, R12, R3, RZ, 0x3c, !PT ;  /* 0x000000030c0c7212 */ /* 0x000fca00078e3cff */
[----:B------:R-:W-:Y:S02]  /*f5b0*/  IMAD.IADD R12, R11, 0x1, R12 ;  /* 0x000000010b0c7824 */ /* 0x000fe400078e020c */
[C---:B------:R-:W-:Y:S02]  /*f5c0*/  IMAD R11, R19.reuse, 0x7800, R123 ;  /* 0x00007800130b7824 */ /* 0x040fe400078e027b */
[----:B------:R-:W-:Y:S02]  /*f5d0*/  IMAD R13, R19, 0x7800, R12 ;  /* 0x00007800130d7824 */ /* 0x000fe400078e020c */
[C---:B------:R-:W-:Y:S02]  /*f5e0*/  IMAD.IADD R11, R18.reuse, 0x1, R11 ;  /* 0x00000001120b7824 */ /* 0x040fe400078e020b */
[----:B------:R-:W-:-:S03]  /*f5f0*/  IMAD.IADD R36, R18, 0x1, R13 ;  /* 0x0000000112247824 */ /* 0x000fc600078e020d */
[----:B------:R0:W2:Y:S04]  /*f600*/  LDS.128 R12, [R11+0x24200] ;  /* 0x024200000b0c7984 */ /* 0x0000a80000000c00 */
[----:B------:R-:W4:Y:S01]  /*f610*/  LDS.128 R36, [R36+0x24200] ;  /* 0x0242000024247984 */ /* 0x000f220000000c00 */
[----:B------:R-:W-:Y:S05]  /*f620*/  @P3 BRA `(.L_x_4375) ;  /* 0x0000000c00643947 */ /* 0x000fea0003800000 */
[----:B------:R-:W-:Y:S01]  /*f630*/  SHF.R.U32.HI R44, RZ, 0x8, R61 ;  /* 0x00000008ff2c7819 */ /* 0x000fe2000001163d */
[----:B--2---:R-:W-:Y:S01]  /*f640*/  IMAD.MOV.U32 R46, RZ, RZ, R12 ;  /* 0x000000ffff2e7224 */ /* 0x004fe200078e000c */
[----:B------:R-:W-:Y:S01]  /*f650*/  SHF.R.U32.HI R53, RZ, 0x8, R75 ;  /* 0x00000008ff357819 */ /* 0x000fe2000001164b */
[----:B----4-:R-:W-:Y:S01]  /*f660*/  IMAD.MOV.U32 R47, RZ, RZ, R36 ;  /* 0x000000ffff2f7224 */ /* 0x010fe200078e0024 */
[----:B------:R-:W-:Y:S01]  /*f670*/  SHF.R.U32.HI R60, RZ, 0x18, R61 ;  /* 0x00000018ff3c7819 */ /* 0x000fe2000001163d */
[----:B------:R-:W-:Y:S01]  /*f680*/  IMAD.SHL.U32 R12, R44, 0x100, RZ ;  /* 0x000001002c0c7824 */ /* 0x000fe200078e00ff */
[----:B0-----:R-:W-:Y:S01]  /*f690*/  LOP3.LUT R11, R61, 0xff, RZ, 0xc0, !PT ;  /* 0x000000ff3d0b7812 */ /* 0x001fe200078ec0ff */
[----:B------:R-:W-:Y:S01]  /*f6a0*/  IMAD.SHL.U32 R53, R53, 0x100, RZ ;  /* 0x0000010035357824 */ /* 0x000fe200078e00ff */
[----:B------:R-:W-:Y:S01]  /*f6b0*/  SHF.R.U32.HI R54, RZ, 0x8, R63 ;  /* 0x00000008ff367819 */ /* 0x000fe2000001163f */
[----:B------:R-:W-:Y:S01]  /*f6c0*/  IMAD.MOV.U32 R44, RZ, RZ, R38 ;  /* 0x000000ffff2c7224 */ /* 0x000fe200078e0026 */
[----:B------:R-:W-:-:S02]  /*f6d0*/  SHF.R.U32.HI R52, RZ, 0x18, R73 ;  /* 0x00000018ff347819 */ /* 0x000fc40000011649 */
[----:B------:R-:W-:Y:S02]  /*f6e0*/  LOP3.LUT R49, R73, 0xff, RZ, 0xc0, !PT ;  /* 0x000000ff49317812 */ /* 0x000fe400078ec0ff */
[----:B------:R-:W-:Y:S02]  /*f6f0*/  SHF.R.U32.HI R57, RZ, 0x18, R63 ;  /* 0x00000018ff397819 */ /* 0x000fe4000001163f */
[----:B------:R-:W-:Y:S02]  /*f700*/  LOP3.LUT R48, R63, 0xff, RZ, 0xc0, !PT ;  /* 0x000000ff3f307812 */ /* 0x000fe400078ec0ff */
[----:B------:R-:W-:Y:S02]  /*f710*/  SHF.R.U32.HI R51, RZ, 0x8, R73 ;  /* 0x00000008ff337819 */ /* 0x000fe40000011649 */
[----:B------:R-:W-:Y:S02]  /*f720*/  SHF.R.U32.HI R56, RZ, 0x10, R63 ;  /* 0x00000010ff387819 */ /* 0x000fe4000001163f */
[----:B------:R-:W-:Y:S01]  /*f730*/  PRMT R11, R60, 0x654, R11 ;  /* 0x000006543c0b7816 */ /* 0x000fe2000000000b */
[----:B------:R-:W-:Y:S01]  /*f740*/  IMAD.SHL.U32 R51, R51, 0x100, RZ ;  /* 0x0000010033337824 */ /* 0x000fe200078e00ff */
[----:B------:R-:W-:Y:S01]  /*f750*/  PRMT R36, R52, 0x654, R49 ;  /* 0x0000065434247816 */ /* 0x000fe20000000031 */
[----:B------:R-:W-:Y:S01]  /*f760*/  IMAD.SHL.U32 R49, R54, 0x100, RZ ;  /* 0x0000010036317824 */ /* 0x000fe200078e00ff */
[----:B------:R-:W-:-:S02]  /*f770*/  SHF.R.U32.HI R58, RZ, 0x10, R61 ;  /* 0x00000010ff3a7819 */ /* 0x000fc4000001163d */
[----:B------:R-:W-:Y:S02]  /*f780*/  LOP3.LUT R50, R75, 0xff0000ff, RZ, 0xc0, !PT ;  /* 0xff0000ff4b327812 */ /* 0x000fe400078ec0ff */
[----:B------:R-:W-:Y:S02]  /*f790*/  PRMT R48, R57, 0x654, R48 ;  /* 0x0000065439307816 */ /* 0x000fe40000000030 */
[----:B------:R-:W-:Y:S02]  /*f7a0*/  MOV R43, R14 ;  /* 0x0000000e002b7202 */ /* 0x000fe40000000f00 */
[----:B------:R-:W-:Y:S01]  /*f7b0*/  LOP3.LUT R11, R11, 0xff00, R12, 0xf8, !PT ;  /* 0x0000ff000b0b7812 */ /* 0x000fe200078ef80c */
[----:B------:R-:W-:Y:S01]  /*f7c0*/  IMAD.U32 R12, R56, 0x10000, RZ ;  /* 0x00010000380c7824 */ /* 0x000fe200078e00ff */
[----:B------:R-:W-:Y:S02]  /*f7d0*/  SHF.L.U32 R14, R58, 0x10, RZ ;  /* 0x000000103a0e7819 */ /* 0x000fe400000006ff */
[----:B------:R-:W-:-:S02]  /*f7e0*/  LOP3.LUT R54, R50, 0xff00, R53, 0xf8, !PT ;  /* 0x0000ff0032367812 */ /* 0x000fc400078ef835 */
[----:B------:R-:W-:Y:S02]  /*f7f0*/  LOP3.LUT R49, R48, 0xff00, R49, 0xf8, !PT ;  /* 0x0000ff0030317812 */ /* 0x000fe400078ef831 */
[----:B------:R-:W-:Y:S02]  /*f800*/  F2FP.F16.E4M3.UNPACK_B R52, R134.H1 ;  /* 0x00000086ff34723e */ /* 0x000fe400030006ff */
[----:B------:R-:W-:Y:S02]  /*f810*/  F2FP.F16.E4M3.UNPACK_B R50, R47.H1 ;  /* 0x0000002fff32723e */ /* 0x000fe400030006ff */
[----:B------:R-:W-:Y:S02]  /*f820*/  F2FP.F16.E4M3.UNPACK_B R48, R46.H1 ;  /* 0x0000002eff30723e */ /* 0x000fe400030006ff */
[----:B------:R-:W-:Y:S02]  /*f830*/  SHF.R.U32.HI R45, RZ, 0x10, R73 ;  /* 0x00000010ff2d7819 */ /* 0x000fe40000011649 */
[----:B------:R-:W-:Y:S01]  /*f840*/  LOP3.LUT R36, R36, 0xff00, R51, 0xf8, !PT ;  /* 0x0000ff0024247812 */ /* 0x000fe200078ef833 */
[----:B------:R-:W-:Y:S01]  /*f850*/  HADD2.F32 R38, -RZ, R48.H0_H0 ;  /* 0x20000030ff267230 */ /* 0x000fe20000004100 */
[----:B------:R-:W-:Y:S01]  /*f860*/  LOP3.LUT R14, R11, 0xff0000, R14, 0xf8, !PT ;  /* 0x00ff00000b0e7812 */ /* 0x000fe200078ef80e */
[----:B------:R-:W-:Y:S01]  /*f870*/  IMAD.U32 R53, R45, 0x10000, RZ ;  /* 0x000100002d357824 */ /* 0x000fe200078e00ff */
[----:B------:R-:W-:Y:S01]  /*f880*/  LOP3.LUT R11, R49, 0xff0000, R12, 0xf8, !PT ;  /* 0x00ff0000310b7812 */ /* 0x000fe200078ef80c */
[----:B------:R-:W-:Y:S01]  /*f890*/  HADD2.F32 R12, -RZ, R52.H0_H0 ;  /* 0x20000034ff0c7230 */ /* 0x000fe20000004100 */
[----:B------:R-:W-:Y:S01]  /*f8a0*/  F2FP.F16.E4M3.UNPACK_B R51, R136.H1 ;  /* 0x00000088ff33723e */ /* 0x000fe200030006ff */
[----:B------:R-:W-:Y:S01]  /*f8b0*/  HADD2.F32 R49, -RZ, R50.H0_H0 ;  /* 0x20000032ff317230 */ /* 0x000fe20000004100 */
[----:B------:R-:W-:Y:S01]  /*f8c0*/  SHF.R.U32.HI R55, RZ, 0x10, R75 ;  /* 0x00000010ff377819 */ /* 0x000fe2000001164b */
[----:B------:R-:W-:-:S02]  /*f8d0*/  HADD2.F32 R52, -RZ, R52.H1_H1 ;  /* 0x30000034ff347230 */ /* 0x000fc40000004100 */
[-C--:B------:R-:W-:Y:S01]  /*f8e0*/  FMUL.FTZ R56, R38, R12.reuse ;  /* 0x0000000c26387220 */ /* 0x080fe20000410000 */
[--C-:B------:R-:W-:Y:S02]  /*f8f0*/  HADD2.F32 R45, -RZ, R51.reuse.H0_H0 ;  /* 0x20000033ff2d7230 */ /* 0x100fe40000004100 */
[----:B------:R-:W-:Y:S01]  /*f900*/  FMUL.FTZ R57, R49, R12 ;  /* 0x0000000c31397220 */ /* 0x000fe20000410000 */
[----:B------:R-:W-:Y:S01]  /*f910*/  IMAD.U32 R55, R55, 0x10000, RZ ;  /* 0x0001000037377824 */ /* 0x000fe200078e00ff */
[----:B------:R-:W-:Y:S01]  /*f920*/  LOP3.LUT R36, R36, 0xff0000, R53, 0xf8, !PT ;  /* 0x00ff000024247812 */ /* 0x000fe200078ef835 */
[----:B------:R-:W-:Y:S02]  /*f930*/  HADD2.F32 R53, -RZ, R50.H1_H1 ;  /* 0x30000032ff357230 */ /* 0x000fe40000004100 */
[-C--:B------:R-:W-:Y:S01]  /*f940*/  FFMA.FTZ R38, R38, R45.reuse, -R57 ;  /* 0x0000002d26267223 */ /* 0x080fe20000010839 */
[----:B------:R-:W-:Y:S01]  /*f950*/  FFMA.FTZ R45, R49, R45, R56 ;  /* 0x0000002d312d7223 */ /* 0x000fe20000010038 */
[----:B------:R-:W-:Y:S01]  /*f960*/  LOP3.LUT R12, R54, 0xff0000, R55, 0xf8, !PT ;  /* 0x00ff0000360c7812 */ /* 0x000fe200078ef837 */
[----:B------:R-:W-:Y:S01]  /*f970*/  HADD2.F32 R54, -RZ, R51.H1_H1 ;  /* 0x30000033ff367230 */ /* 0x000fe20000004100 */
[----:B------:R-:W-:Y:S01]  /*f980*/  F2FP.F16.E4M3.UNPACK_B R134, R134 ;  /* 0x00000086ff86723e */ /* 0x000fe200020006ff */
[----:B------:R-:W-:Y:S01]  /*f990*/  HADD2.F32 R49, -RZ, R48.H1_H1 ;  /* 0x30000030ff317230 */ /* 0x000fe20000004100 */
[----:B------:R-:W-:-:S02]  /*f9a0*/  F2FP.F16.E4M3.UNPACK_B R51, R47 ;  /* 0x0000002fff33723e */ /* 0x000fc400020006ff */
[----:B------:R-:W-:Y:S01]  /*f9b0*/  F2FP.F16.E4M3.UNPACK_B R50, R46 ;  /* 0x0000002eff32723e */ /* 0x000fe200020006ff */
[----:B------:R-:W-:Y:S01]  /*f9c0*/  FMUL.FTZ R46, R53, R52 ;  /* 0x00000034352e7220 */ /* 0x000fe20000410000 */
[----:B------:R-:W-:Y:S01]  /*f9d0*/  F2FP.F16.E4M3.UNPACK_B R136, R136 ;  /* 0x00000088ff88723e */ /* 0x000fe200020006ff */
[C---:B------:R-:W-:Y:S01]  /*f9e0*/  FMUL.FTZ R56, R49.reuse, R52 ;  /* 0x0000003431387220 */ /* 0x040fe20000410000 */
[----:B------:R-:W-:Y:S02]  /*f9f0*/  HADD2.F32 R55, -RZ, R134.H0_H0 ;  /* 0x20000086ff377230 */ /* 0x000fe40000004100 */
[-C--:B------:R-:W-:Y:S01]  /*fa00*/  FFMA.FTZ R47, R49, R54.reuse, -R46 ;  /* 0x00000036312f7223 */ /* 0x080fe2000001082e */
[----:B------:R-:W-:Y:S02]  /*fa10*/  HADD2.F32 R52, -RZ, R51.H0_H0 ;  /* 0x20000033ff347230 */ /* 0x000fe40000004100 */
[----:B------:R-:W-:Y:S01]  /*fa20*/  FFMA.FTZ R46, R53, R54, R56 ;  /* 0x00000036352e7223 */ /* 0x000fe20000010038 */
[----:B------:R-:W-:Y:S01]  /*fa30*/  HADD2.F32 R48, -RZ, R50.H0_H0 ;  /* 0x20000032ff307230 */ /* 0x000fe20000004100 */
[----:B------:R-:W-:Y:S01]  /*fa40*/  F2FP.F16.E4M3.UNPACK_B R54, R44.H1 ;  /* 0x0000002cff36723e */ /* 0x000fe200030006ff */
[----:B------:R-:W-:-:S02]  /*fa50*/  HADD2.F32 R49, -RZ, R136.H0_H0 ;  /* 0x20000088ff317230 */ /* 0x000fc40000004100 */
[-C--:B------:R-:W-:Y:S01]  /*fa60*/  FMUL.FTZ R57, R52, R55.reuse ;  /* 0x0000003734397220 */ /* 0x080fe20000410000 */
[----:B------:R-:W-:Y:S02]  /*fa70*/  HADD2.F32 R134, -RZ, R134.H1_H1 ;  /* 0x30000086ff867230 */ /* 0x000fe40000004100 */
[C---:B------:R-:W-:Y:S01]  /*fa80*/  FMUL.FTZ R55, R48.reuse, R55 ;  /* 0x0000003730377220 */ /* 0x040fe20000410000 */
[----:B------:R-:W-:Y:S02]  /*fa90*/  HADD2.F32 R53, -RZ, R51.H1_H1 ;  /* 0x30000033ff357230 */ /* 0x000fe40000004100 */
[----:B------:R-:W-:Y:S01]  /*faa0*/  FFMA.FTZ R48, R48, R49, -R57 ;  /* 0x0000003130307223 */ /* 0x000fe20000010839 */
[----:B------:R-:W-:Y:S01]  /*fab0*/  HADD2.F32 R50, -RZ, R50.H1_H1 ;  /* 0x30000032ff327230 */ /* 0x000fe20000004100 */
        /* <DEDUP_REMOVED lines=11> */
[----:B------:R-:W-:Y:S01]  /*fb70*/  HADD2.F32 R58, -RZ, R56.H0_H0 ;  /* 0x20000038ff3a7230 */ /* 0x000fe20000004100 */
[----:B------:R-:W-:Y:S01]  /*fb80*/  F2FP.F16.E4M3.UNPACK_B R135, R135 ;  /* 0x00000087ff87723e */ /* 0x000fe200020006ff */
[----:B------:R-:W-:Y:S02]  /*fb90*/  HADD2.F32 R53, -RZ, R52.H0_H0 ;  /* 0x20000034ff357230 */ /* 0x000fe40000004100 */
[-C--:B------:R-:W-:Y:S01]  /*fba0*/  FMUL.FTZ R62, R55, R60.reuse ;  /* 0x0000003c373e7220 */ /* 0x080fe20000410000 */
[----:B------:R-:W-:Y:S01]  /*fbb0*/  HADD2.F32 R57, -RZ, R57.H1_H1 ;  /* 0x30000039ff397230 */ /* 0x000fe20000004100 */
[----:B------:R-:W-:Y:S01]  /*fbc0*/  F2FP.F16.E4M3.UNPACK_B R43, R43 ;  /* 0x0000002bff2b723e */ /* 0x000fe200020006ff */
[----:B------:R-:W-:Y:S02]  /*fbd0*/  HADD2.F32 R54, -RZ, R54.H1_H1 ;  /* 0x30000036ff367230 */ /* 0x000fe40000004100 */
[C---:B------:R-:W-:Y:S01]  /*fbe0*/  FMUL.FTZ R60, R53.reuse, R60 ;  /* 0x0000003c353c7220 */ /* 0x040fe20000410000 */
[----:B------:R-:W-:Y:S01]  /*fbf0*/  FFMA.FTZ R62, R53, R58, -R62 ;  /* 0x0000003a353e7223 */ /* 0x000fe2000001083e */
[----:B------:R-:W-:Y:S01]  /*fc00*/  HADD2.F32 R52, -RZ, R52.H1_H1 ;  /* 0x30000034ff347230 */ /* 0x000fe20000004100 */
[----:B------:R-:W-:Y:S01]  /*fc10*/  F2FP.F16.E4M3.UNPACK_B R137, R137 ;  /* 0x00000089ff89723e */ /* 0x000fe200020006ff */
[----:B------:R-:W-:-:S02]  /*fc20*/  HADD2.F32 R53, -RZ, R56.H1_H1 ;  /* 0x30000038ff357230 */ /* 0x000fc40000004100 */
[-C--:B------:R-:W-:Y:S01]  /*fc30*/  FMUL.FTZ R59, R54, R57.reuse ;  /* 0x00000039363b7220 */ /* 0x080fe20000410000 */
[----:B------:R-:W-:Y:S01]  /*fc40*/  FFMA.FTZ R60, R55, R58, R60 ;  /* 0x0000003a373c7223 */ /* 0x000fe2000001003c */
[C---:B------:R-:W-:Y:S01]  /*fc50*/  FMUL.FTZ R57, R52.reuse, R57 ;  /* 0x0000003934397220 */ /* 0x040fe20000410000 */
[--C-:B------:R-:W-:Y:S02]  /*fc60*/  HADD2.F32 R55, -RZ, R135.reuse.H0_H0 ;  /* 0x20000087ff377230 */ /* 0x100fe40000004100 */
[-C--:B------:R-:W-:Y:S01]  /*fc70*/  FFMA.FTZ R59, R52, R53.reuse, -R59 ;  /* 0x00000035343b7223 */ /* 0x080fe2000001083b */
[----:B------:R-:W-:Y:S01]  /*fc80*/  F2FP.F16.E4M3.UNPACK_B R52, R44 ;  /* 0x0000002cff34723e */ /* 0x000fe200020006ff */
[----:B------:R-:W-:Y:S01]  /*fc90*/  FFMA.FTZ R61, R54, R53, R57 ;  /* 0x00000035363d7223 */ /* 0x000fe20000010039 */
[----:B------:R-:W-:Y:S01]  /*fca0*/  HADD2.F32 R135, -RZ, R135.H1_H1 ;  /* 0x30000087ff877230 */ /* 0x000fe20000004100 */
[----:B------:R-:W-:Y:S01]  /*fcb0*/  F2FP.SATFINITE.E4M3.F32.PACK_AB_MERGE_C R38, R47, R38, RZ ;  /* 0x000000262f26723e */ /* 0x000fe200048070ff */
[----:B------:R-:W-:Y:S01]  /*fcc0*/  HADD2.F32 R44, -RZ, R43.H0_H0 ;  /* 0x2000002bff2c7230 */ /* 0x000fe20000004100 */
[----:B------:R-:W-:Y:S01]  /*fcd0*/  F2FP.F16.E4M3.UNPACK_B R47, R13 ;  /* 0x0000000dff2f723e */ /* 0x000fe200020006ff */
[--C-:B------:R-:W-:Y:S01]  /*fce0*/  HADD2.F32 R53, -RZ, R52.reuse.H0_H0 ;  /* 0x20000034ff357230 */ /* 0x100fe20000004100 */
[----:B------:R-:W-:Y:S01]  /*fcf0*/  F2FP.SATFINITE.E4M3.F32.PACK_AB_MERGE_C R60, R61, R60, RZ ;  /* 0x0000003c3d3c723e */ /* 0x000fe200048070ff */
[----:B------:R-:W-:-:S02]  /*fd00*/  HADD2.F32 R52, -RZ, R52.H1_H1 ;  /* 0x30000034ff347230 */ /* 0x000fc40000004100 */
[-C--:B------:R-:W-:Y:S01]  /*fd10*/  FMUL.FTZ R56, R44, R55.reuse ;  /* 0x000000372c387220 */ /* 0x080fe20000410000 */
[----:B------:R-:W-:Y:S02]  /*fd20*/  HADD2.F32 R43, -RZ, R43.H1_H1 ;  /* 0x3000002bff2b7230 */ /* 0x000fe40000004100 */
[----:B------:R-:W-:Y:S01]  /*fd30*/  FMUL.FTZ R57, R53, R55 ;  /* 0x0000003735397220 */ /* 0x000fe20000410000 */
[--C-:B------:R-:W-:Y:S02]  /*fd40*/  HADD2.F32 R54, -RZ, R137.reuse.H0_H0 ;  /* 0x20000089ff367230 */ /* 0x100fe40000004100 */
[-C--:B------:R-:W-:Y:S01]  /*fd50*/  FMUL.FTZ R58, R52, R135.reuse ;  /* 0x00000087343a7220 */ /* 0x080fe20000410000 */
[----:B------:R-:W-:Y:S02]  /*fd60*/  HADD2.F32 R137, -RZ, R137.H1_H1 ;  /* 0x30000089ff897230 */ /* 0x000fe40000004100 */
[----:B------:R-:W-:Y:S01]  /*fd70*/  FMUL.FTZ R135, R43, R135 ;  /* 0x000000872b877220 */ /* 0x000fe20000410000 */
[-C--:B------:R-:W-:Y:S01]  /*fd80*/  FFMA.FTZ R57, R44, R54.reuse, -R57 ;  /* 0x000000362c397223 */ /* 0x080fe20000010839 */
[----:B------:R-:W-:-:S02]  /*fd90*/  FFMA.FTZ R56, R53, R54, R56 ;  /* 0x0000003635387223 */ /* 0x000fc40000010038 */
[----:B------:R-:W-:Y:S01]  /*fda0*/  FFMA.FTZ R135, R52, R137, R135 ;  /* 0x0000008934877223 */ /* 0x000fe20000010087 */
[----:B------:R-:W-:Y:S01]  /*fdb0*/  F2FP.SATFINITE.E4M3.F32.PACK_AB_MERGE_C R44, R46, R45, RZ ;  /* 0x0000002d2e2c723e */ /* 0x000fe200048070ff */
[----:B------:R-:W-:Y:S01]  /*fdc0*/  FFMA.FTZ R58, R43, R137, -R58 ;  /* 0x000000892b3a7223 */ /* 0x000fe2000001083a */
[----:B------:R-:W-:Y:S01]  /*fdd0*/  F2FP.F16.E4M3.UNPACK_B R52, R37 ;  /* 0x00000025ff34723e */ /* 0x000fe200020006ff */
[----:B------:R-:W-:Y:S01]  /*fde0*/  HADD2.F32 R46, -RZ, R47.H0_H0 ;  /* 0x2000002fff2e7230 */ /* 0x000fe20000004100 */
[----:B------:R-:W-:Y:S02]  /*fdf0*/  F2FP.F16.E4M3.UNPACK_B R53, R36 ;  /* 0x00000024ff35723e */ /* 0x000fe400020006ff */
[----:B------:R-:W-:Y:S01]  /*fe00*/  F2FP.SATFINITE.E4M3.F32.PACK_AB_MERGE_C R45, R51, R48, R38 ;  /* 0x00000030332d723e */ /* 0x000fe20004807026 */
[--C-:B------:R-:W-:Y:S01]  /*fe10*/  HADD2.F32 R48, -RZ, R52.reuse.H0_H0 ;  /* 0x20000034ff307230 */ /* 0x100fe20000004100 */
[----:B------:R-:W-:Y:S01]  /*fe20*/  F2FP.SATFINITE.E4M3.F32.PACK_AB_MERGE_C R44, R50, R49, R44 ;  /* 0x00000031322c723e */ /* 0x000fe2000480702c */
[--C-:B------:R-:W-:Y:S01]  /*fe30*/  HADD2.F32 R49, -RZ, R53.reuse.H0_H0 ;  /* 0x20000035ff317230 */ /* 0x100fe20000004100 */
[----:B------:R-:W-:Y:S01]  /*fe40*/  F2FP.SATFINITE.E4M3.F32.PACK_AB_MERGE_C R43, R59, R62, RZ ;  /* 0x0000003e3b2b723e */ /* 0x000fe200048070ff */
[----:B------:R-:W-:Y:S01]  /*fe50*/  HADD2.F32 R52, -RZ, R52.H1_H1 ;  /* 0x30000034ff347230 */ /* 0x000fe20000004100 */
[----:B------:R-:W-:Y:S01]  /*fe60*/  F2FP.F16.E4M3.UNPACK_B R50, R14 ;  /* 0x0000000eff32723e */ /* 0x000fe200020006ff */
[----:B------:R-:W-:Y:S01]  /*fe70*/  HADD2.F32 R53, -RZ, R53.H1_H1 ;  /* 0x30000035ff357230 */ /* 0x000fe20000004100 */
[----:B------:R-:W-:Y:S01]  /*fe80*/  F2FP.SATFINITE.E4M3.F32.PACK_AB_MERGE_C R43, R58, R57, R43 ;  /* 0x000000393a2b723e */ /* 0x000fe2000480702b */
[-C--:B------:R-:W-:Y:S01]  /*fe90*/  FMUL.FTZ R55, R48, R49.reuse ;  /* 0x0000003130377220 */ /* 0x080fe20000410000 */
[----:B------:R-:W-:Y:S01]  /*fea0*/  FMUL.FTZ R57, R46, R49 ;  /* 0x000000312e397220 */ /* 0x000fe20000410000 */
[----:B------:R-:W-:-:S02]  /*feb0*/  HADD2.F32 R51, -RZ, R50.H0_H0 ;  /* 0x20000032ff337230 */ /* 0x000fc40000004100 */
[----:B------:R-:W-:Y:S01]  /*fec0*/  FMUL.FTZ R54, R52, R53 ;  /* 0x0000003534367220 */ /* 0x000fe20000410000 */
[----:B------:R-:W-:Y:S01]  /*fed0*/  HADD2.F32 R49, -RZ, R47.H1_H1 ;  /* 0x3000002fff317230 */ /* 0x000fe20000004100 */
[----:B------:R-:W-:Y:S01]  /*fee0*/  F2FP.F16.E4M3.UNPACK_B R14, R14.H1 ;  /* 0x0000000eff0e723e */ /* 0x000fe200030006ff */
[-C--:B------:R-:W-:Y:S01]  /*fef0*/  FFMA.FTZ R46, R46, R51.reuse, -R55 ;  /* 0x000000332e2e7223 */ /* 0x080fe20000010837 */
[----:B------:R-:W-:Y:S01]  /*ff00*/  FFMA.FTZ R47, R48, R51, R57 ;  /* 0x00000033302f7223 */ /* 0x000fe20000010039 */
[----:B------:R-:W-:Y:S02]  /*ff10*/  HADD2.F32 R51, -RZ, R50.H1_H1 ;  /* 0x30000032ff337230 */ /* 0x000fe40000004100 */
[C---:B------:R-:W-:Y:S01]  /*ff20*/  FMUL.FTZ R55, R49.reuse, R53 ;  /* 0x0000003531377220 */ /* 0x040fe20000410000 */
[----:B------:R-:W-:Y:S02]  /*ff30*/  F2FP.F16.E4M3.UNPACK_B R48, R13.H1 ;  /* 0x0000000dff30723e */ /* 0x000fe400030006ff */
[----:B------:R-:W-:Y:S01]  /*ff40*/  F2FP.F16.E4M3.UNPACK_B R50, R37.H1 ;  /* 0x00000025ff32723e */ /* 0x000fe200030006ff */
[-C--:B------:R-:W-:Y:S01]  /*ff50*/  FFMA.FTZ R13, R49, R51.reuse, -R54 ;  /* 0x00000033310d7223 */ /* 0x080fe20000010836 */
[----:B------:R-:W-:Y:S01]  /*ff60*/  F2FP.F16.E4M3.UNPACK_B R53, R36.H1 ;  /* 0x00000024ff35723e */ /* 0x000fe200030006ff */
[----:B------:R-:W-:Y:S01]  /*ff70*/  FFMA.FTZ R36, R52, R51, R55 ;  /* 0x0000003334247223 */ /* 0x000fe20000010037 */
[----:B------:R-:W-:Y:S01]  /*ff80*/  HADD2.F32 R37, -RZ, R48.H0_H0 ;  /* 0x20000030ff257230 */ /* 0x000fe20000004100 */
[----:B------:R-:W-:Y:S01]  /*ff90*/  F2FP.SATFINITE.E4M3.F32.PACK_AB_MERGE_C R38, R135, R56, R60 ;  /* 0x000000388726723e */ /* 0x000fe2000480703c */
[----:B------:R-:W-:Y:S01]  /*ffa0*/  HADD2.F32 R49, -RZ, R50.H0_H0 ;  /* 0x20000032ff317230 */ /* 0x000fe20000004100 */
[----:B------:R-:W-:Y:S01]  /*ffb0*/  F2FP.F16.E4M3.UNPACK_B R58, R12.H1 ;  /* 0x0000000cff3a723e */ /* 0x000fe200030006ff */
[----:B------:R-:W-:-:S02]  /*ffc0*/  HADD2.F32 R54, -RZ, R53.H0_H0 ;  /* 0x20000035ff367230 */ /* 0x000fc40000004100 */
[----:B------:R-:W-:Y:S02]  /*ffd0*/  HADD2.F32 R48, -RZ, R48.H1_H1 ;  /* 0x30000030ff307230 */ /* 0x000fe40000004100 */
[----:B------:R-:W-:Y:S02]  /*ffe0*/  HADD2.F32 R51, -RZ, R53.H1_H1 ;  /* 0x30000035ff337230 */ /* 0x000fe40000004100 */
[-C--:B------:R-:W-:Y:S01]  /*fff0*/  FMUL.FTZ R56, R49, R54.reuse ;  /* 0x0000003631387220 */ /* 0x080fe20000410000 */
[----:B------:R-:W-:Y:S02]  /*10000*/  HADD2.F32 R50, -RZ, R50.H1_H1 ;  /* 0x30000032ff327230 */ /* 0x000fe40000004100 */
[----:B------:R-:W-:Y:S01]  /*10010*/  FMUL.FTZ R54, R37, R54 ;  /* 0x0000003625367220 */ /* 0x000fe20000410000 */
[--C-:B------:R-:W-:Y:S02]  /*10020*/  HADD2.F32 R52, -RZ, R14.reuse.H0_H0 ;  /* 0x2000000eff347230 */ /* 0x100fe40000004100 */
[----:B------:R-:W-:Y:S01]  /*10030*/  FMUL.FTZ R57, R48, R51 ;  /* 0x0000003330397220 */ /* 0x000fe20000410000 */
[----:B------:R-:W-:-:S02]  /*10040*/  HADD2.F32 R53, -RZ, R14.H1_H1 ;  /* 0x3000000eff357230 */ /* 0x000fc40000004100 */
[C---:B------:R-:W-:Y:S01]  /*10050*/  FMUL.FTZ R55, R50.reuse, R51 ;  /* 0x0000003332377220 */ /* 0x040fe20000410000 */
[----:B------:R-:W-:Y:S01]  /*10060*/  F2FP.F16.E4M3.UNPACK_B R51, R39 ;  /* 0x00000027ff33723e */ /* 0x000fe200020006ff */
[-C--:B------:R-:W-:Y:S01]  /*10070*/  FFMA.FTZ R14, R37, R52.reuse, -R56 ;  /* 0x00000034250e7223 */ /* 0x080fe20000010838 */
[----:B------:R-:W-:Y:S01]  /*10080*/  FFMA.FTZ R37, R49, R52, R54 ;  /* 0x0000003431257223 */ /* 0x000fe20000010036 */
[-C--:B------:R-:W-:Y:S01]  /*10090*/  FFMA.FTZ R62, R50, R53.reuse, R57 ;  /* 0x00000035323e7223 */ /* 0x080fe20000010039 */
[----:B------:R-:W-:Y:S01]  /*100a0*/  FFMA.FTZ R49, R48, R53, -R55 ;  /* 0x0000003530317223 */ /* 0x000fe20000010837 */
[----:B------:R-:W-:Y:S01]  /*100b0*/  F2FP.F16.E4M3.UNPACK_B R57, R12 ;  /* 0x0000000cff39723e */ /* 0x000fe200020006ff */
[----:B------:R-:W-:Y:S01]  /*100c0*/  HADD2.F32 R53, -RZ, R51.H0_H0 ;  /* 0x20000033ff357230 */ /* 0x000fe20000004100 */
[-C--:B------:R-:W-:Y:S01]  /*100d0*/  F2FP.F16.E4M3.UNPACK_B R48, R15.reuse ;  /* 0x0000000fff30723e */ /* 0x080fe200020006ff */
[----:B------:R-:W-:Y:S01]  /*100e0*/  HADD2.F32 R59, -RZ, R58.H0_H0 ;  /* 0x2000003aff3b7230 */ /* 0x000fe20000004100 */
[----:B------:R-:W-:Y:S01]  /*100f0*/  F2FP.F16.E4M3.UNPACK_B R15, R15.H1 ;  /* 0x0000000fff0f723e */ /* 0x000fe200030006ff */
[----:B------:R-:W-:Y:S01]  /*10100*/  HADD2.F32 R60, -RZ, R57.H0_H0 ;  /* 0x20000039ff3c7230 */ /* 0x000fe20000004100 */
[----:B------:R-:W-:Y:S01]  /*10110*/  F2FP.F16.E4M3.UNPACK_B R52, R39.H1 ;  /* 0x00000027ff34723e */ /* 0x000fe200030006ff */
[----:B------:R-:W-:Y:S01]  /*10120*/  HADD2.F32 R39, -RZ, R48.H0_H0 ;  /* 0x20000030ff277230 */ /* 0x000fe20000004100 */
[-C--:B------:R-:W-:Y:S01]  /*10130*/  F2FP.F16.E4M3.UNPACK_B R12, R11.reuse ;  /* 0x0000000bff0c723e */ /* 0x080fe200020006ff */
[----:B------:R-:W-:Y:S01]  /*10140*/  HADD2.F32 R50, -RZ, R15.H0_H0 ;  /* 0x2000000fff327230 */ /* 0x000fe20000004100 */
[----:B------:R-:W-:Y:S01]  /*10150*/  F2FP.F16.E4M3.UNPACK_B R54, R11.H1 ;  /* 0x0000000bff36723e */ /* 0x000fe200030006ff */
[----:B------:R-:W-:-:S02]  /*10160*/  HADD2.F32 R11, -RZ, R52.H0_H0 ;  /* 0x20000034ff0b7230 */ /* 0x000fc40000004100 */
[-C--:B------:R-:W-:Y:S01]  /*10170*/  FMUL.FTZ R64, R53, R60.reuse ;  /* 0x0000003c35407220 */ /* 0x080fe20000410000 */
[----:B------:R-:W-:Y:S02]  /*10180*/  HADD2.F32 R56, -RZ, R12.H0_H0 ;  /* 0x2000000cff387230 */ /* 0x000fe40000004100 */
[----:B------:R-:W-:Y:S01]  /*10190*/  FMUL.FTZ R60, R39, R60 ;  /* 0x0000003c273c7220 */ /* 0x000fe20000410000 */
        /* <DEDUP_REMOVED lines=18> */
[----:B------:R-:W-:Y:S01]  /*102c0*/  FMUL.FTZ R50, R48, R57 ;  /* 0x0000003930327220 */ /* 0x000fe20000410000 */
        /* <DEDUP_REMOVED lines=8> */
[----:B------:R-:W-:Y:S02]  /*10350*/  F2FP.SATFINITE.E4M3.F32.PACK_AB_MERGE_C R39, R39, R66, RZ ;  /* 0x000000422727723e */ /* 0x000fe400048070ff */
[----:B------:R-:W-:Y:S02]  /*10360*/  F2FP.SATFINITE.E4M3.F32.PACK_AB_MERGE_C R13, R13, R46, R14 ;  /* 0x0000002e0d0d723e */ /* 0x000fe4000480700e */
[----:B------:R-:W-:Y:S01]  /*10370*/  F2FP.SATFINITE.E4M3.F32.PACK_AB_MERGE_C R37, R36, R47, R37 ;  /* 0x0000002f2425723e */ /* 0x000fe20004807025 */
[----:B------:R-:W-:Y:S01]  /*10380*/  IMAD.MOV.U32 R36, RZ, RZ, R44 ;  /* 0x000000ffff247224 */ /* 0x000fe200078e002c */
[----:B------:R-:W-:Y:S02]  /*10390*/  F2FP.SATFINITE.E4M3.F32.PACK_AB_MERGE_C R15, R11, R64, R56 ;  /* 0x000000400b0f723e */ /* 0x000fe40004807038 */
[----:B------:R-:W-:-:S02]  /*103a0*/  F2FP.SATFINITE.E4M3.F32.PACK_AB_MERGE_C R39, R51, R60, R39 ;  /* 0x0000003c3327723e */ /* 0x000fc40004807027 */
[----:B------:R-:W-:-:S07]  /*103b0*/  MOV R14, R43 ;  /* 0x0000002b000e7202 */ /* 0x000fce0000000f00 */
.L_x_4375:
[----:B------:R-:W-:Y:S05]  /*103c0*/  BSYNC B1 ;  /* 0x0000000000017941 */ /* 0x000fea0003800000 */
.L_x_4374:
[----:B--2---:R2:W-:Y:S01]  /*103d0*/  ST.E.128 desc[UR50][R40.64], R12 ;  /* 0x0000000c28007985 */ /* 0x0045e2000c101d32 */
[----:B------:R-:W-:-:S13]  /*103e0*/  ISETP.GE.AND P3, PT, R42, R133, PT ;  /* 0x000000852a00720c */ /* 0x000fda0003f66270 */
[----:B------:R-:W-:Y:S05]  /*103f0*/  @P3 BRA `(.L_x_4322) ;  /* 0x0000000400ec3947 */ /* 0x000fea0003800000 */
[----:B--2---:R-:W-:-:S04]  /*10400*/  IADD3 R12, P3, R42, R120, RZ ;  /* 0x000000782a0c7210 */ /* 0x004fc80007f7e0ff */
[----:B------:R-:W-:-:S05]  /*10410*/  LEA.HI.X.SX32 R13, R42, R119, 0x1, P3 ;  /* 0x000000772a0d7211 */ /* 0x000fca00018f0eff */
[----:B----4-:R2:W-:Y:S01]  /*10420*/  ST.E.128 desc[UR50][R12.64], R36 ;  /* 0x000000240c007985 */ /* 0x0105e2000c101d32 */
[----:B------:R-:W-:Y:S05]  /*10430*/  BRA `(.L_x_4322) ;  /* 0x0000000400dc7947 */ /* 0x000fea0003800000 */
.L_x_4287:
[----:B------:R-:W-:-:S06]  /*10440*/  UISETP.NE.AND UP0, UPT, UR49, 0x3, UPT ;  /* 0x000000033100788c */ /* 0x000fcc000bf05270 */
[----:B------:R-:W-:-:S13]  /*10450*/  PLOP3.LUT P2, PT, PT, PT, UP0, 0x80, 0x0 ;  /* 0x000000000000781c */ /* 0x000fda0003f4f008 */
[----:B------:R-:W-:Y:S05]  /*10460*/  @!P2 BRA `(.L_x_4376) ;  /* 0x000000000004a947 */ /* 0x000fea0003800000 */
[----:B------:R-:W-:Y:S01]  /*10470*/  BPT.TRAP 0x1 ;  /* 0x000000040000795c */ /* 0x000fe20000300000 */
.L_x_4376:
[----:B------:R-:W2:Y:S01]  /*10480*/  LDL R11, [R1+0x4] ;  /* 0x00000400010b7983 */ /* 0x000ea20000100800 */
[----:B------:R-:W-:Y:S01]  /*10490*/  IMAD R93, R19, 0x8, R18 ;  /* 0x00000008135d7824 */ /* 0x000fe200078e0212 */
[----:B------:R-:W-:Y:S01]  /*104a0*/  BSSY B1, `(.L_x_4377) ;  /* 0x0000005000017945 */ /* 0x000fe20003800000 */
[----:B------:R-:W-:Y:S02]  /*104b0*/  SHF.R.S32.HI R90, RZ, 0x1f, R35 ;  /* 0x0000001fff5a7819 */ /* 0x000fe40000011423 */
[----:B--2---:R-:W-:-:S04]  /*104c0*/  SHF.L.U32 R94, R11, 0x1f, RZ ;  /* 0x0000001f0b5e7819 */ /* 0x004fc800000006ff */
[----:B------:R-:W0:Y:S02]  /*104d0*/  SYNCS.PHASECHK.TRANS64.TRYWAIT P3, [R93+URZ+0x33490], R94 ;  /* 0x0334905e5d0075a7 */ /* 0x000e24000806017f */
[----:B0-----:R-:W-:Y:S05]  /*104e0*/  @!P3 BRA `(.L_x_4378) ;  /* 0x000002100050b947 */ /* 0x001fea0003800000 */
.L_x_4650:
[----:B------:R-:W-:Y:S05]  /*104f0*/  BSYNC B1 ;  /* 0x0000000000017941 */ /* 0x000fea0003800000 */
.L_x_4377:
[----:B------:R-:W1:Y:S01]  /*10500*/  S2R R36, SR_TID.X ;  /* 0x0000000000247919 */ /* 0x000e620000002100 */
        /* <DEDUP_REMOVED lines=15> */
[----:B------:R-:W-:Y:S01]  /*10600*/  IMAD.WIDE.U32 R12, R223, UR4, R12 ;  /* 0x00000004df0c7c25 */ /* 0x000fe2000f8e000c */
[----:B------:R-:W-:-:S03]  /*10610*/  UMOV UR4, 0xffffffff ;  /* 0xffffffff00047882 */ /* 0x000fc60000000000 */
[----:B------:R-:W-:Y:S01]  /*10620*/  IMAD R44, R223, UR5, R13 ;  /* 0x00000005df2c7c24 */ /* 0x000fe2000f8e020d */
[----:B------:R-:W-:Y:S01]  /*10630*/  IADD3 R42, P3, R12, UR6, RZ ;  /* 0x000000060c2a7c10 */ /* 0x000fe2000ff7e0ff */
[C---:B-1----:R-:W-:Y:S02]  /*10640*/  VIADD R37, R36.reuse, 0xffffff80 ;  /* 0xffffff8024257836 */ /* 0x042fe40000000000 */
[----:B------:R-:W-:Y:S01]  /*10650*/  VIADD R36, R36, 0xffffff80 ;  /* 0xffffff8024247836 */ /* 0x000fe20000000000 */
[----:B------:R-:W-:-:S04]  /*10660*/  IADD3.X R44, R44, UR7, RZ, P3, !PT ;  /* 0x000000072c2c7c10 */ /* 0x000fc80009ffe4ff */
[----:B------:R-:W-:-:S04]  /*10670*/  LEA.HI R36, R36, R37, RZ, 0x1 ;  /* 0x0000002524247211 */ /* 0x000fc800078f08ff */
[----:B------:R-:W-:-:S04]  /*10680*/  SHF.R.S32.HI R36, RZ, 0x1, R36 ;  /* 0x00000001ff247819 */ /* 0x000fc80000011424 */
[----:B------:R-:W-:-:S04]  /*10690*/  IADD3 R47, -R36, R92, RZ ;  /* 0x0000005c242f7210 */ /* 0x000fc80007ffe1ff */
[----:B------:R-:W-:Y:S01]  /*106a0*/  ISETP.GE.AND P3, PT, R47, 0x1, PT ;  /* 0x000000012f00780c */ /* 0x000fe20003f66270 */
[----:B------:R-:W-:-:S12]  /*106b0*/  BRA.DIV UR4, `(.L_x_4379) ;  /* 0x0000020e04f07947 */ /* 0x000fd8000b800000 */
[----:B------:R1:W2:Y:S04]  /*106c0*/  SHFL.IDX PT, R43, R44, RZ, 0x1e1f ;  /* 0x001e1fff2c2b7589 */ /* 0x0002a800000e0000 */
[----:B------:R1:W3:Y:S02]  /*106d0*/  SHFL.IDX PT, R45, R42, RZ, 0x1e1f ;  /* 0x001e1fff2a2d7589 */ /* 0x0002e400000e0000 */
.L_x_4654:
[----:B------:R-:W-:Y:S04]  /*106e0*/  BSSY B1, `(.L_x_4380) ;  /* 0x0000024000017945 */ /* 0x000fe80003800000 */
[----:B------:R-:W-:Y:S05]  /*106f0*/  @!P3 BRA `(.L_x_4381) ;  /* 0x000000000088b947 */ /* 0x000fea0003800000 */
[----:B------:R-:W4:Y:S01]  /*10700*/  LDL R11, [R1] ;  /* 0x00000000010b7983 */ /* 0x000f220000100800 */
[----:B------:R-:W-:Y:S02]  /*10710*/  ULDC UR4, c[0x0][0x2f4] ;  /* 0x0000bd0000047ab9 */ /* 0x000fe40000000800 */
[----:B------:R-:W-:-:S13]  /*10720*/  ISETP.GE.AND P5, PT, R16, UR4, PT ;  /* 0x0000000410007c0c */ /* 0x000fda000bfa6270 */
[----:B------:R-:W5:Y:S01]  /*10730*/  @!P5 LDS.128 R12, [R88+0x24200] ;  /* 0x02420000580cd984 */ /* 0x000f620000000c00 */
[----:B---3--:R-:W-:-:S05]  /*10740*/  @!P5 IADD3 R40, P3, R16, R45, RZ ;  /* 0x0000002d1028d210 */ /* 0x008fca0007f7e0ff */
[----:B--2---:R-:W-:Y:S01]  /*10750*/  @!P5 IMAD.X R41, R43, 0x1, R17, P3 ;  /* 0x000000012b29d824 */ /* 0x004fe200018e0611 */
[----:B------:R-:W-:-:S13]  /*10760*/  ISETP.GE.AND P3, PT, R23, UR4, PT ;  /* 0x0000000417007c0c */ /* 0x000fda000bf66270 */
[----:B------:R-:W-:Y:S01]  /*10770*/  @!P3 IADD3 R38, P4, R23, R45, RZ ;  /* 0x0000002d1726b210 */ /* 0x000fe20007f9e0ff */
[----:B-----5:R2:W-:Y:S01]  /*10780*/  @!P5 ST.E.128 desc[UR50][R40.64], R12 ;  /* 0x0000000c2800d985 */ /* 0x0205e2000c101d32 */
[----:B------:R-:W-:-:S13]  /*10790*/  ISETP.GE.AND P5, PT, R221, UR4, PT ;  /* 0x00000004dd007c0c */ /* 0x000fda000bfa6270 */
[----:B------:R-:W3:Y:S01]  /*107a0*/  @!P5 LDS.128 R12, [R89+0x24200] ;  /* 0x02420000590cd984 */ /* 0x000ee20000000c00 */
[----:B------:R-:W-:Y:S02]  /*107b0*/  @!P5 IMAD.SHL.U32 R46, R226, 0x10, RZ ;  /* 0x00000010e22ed824 */ /* 0x000fe400078e00ff */
[----:B----4-:R-:W-:Y:S01]  /*107c0*/  @!P3 IMAD.X R39, R43, 0x1, R11, P4 ;  /* 0x000000012b27b824 */ /* 0x010fe200020e060b */
[----:B------:R-:W-:-:S13]  /*107d0*/  ISETP.GE.AND P4, PT, R22, UR4, PT ;  /* 0x0000000416007c0c */ /* 0x000fda000bf86270 */
[----:B------:R-:W-:-:S05]  /*107e0*/  @!P4 IADD3 R36, P6, R22, R45, RZ ;  /* 0x0000002d1624c210 */ /* 0x000fca0007fde0ff */
[----:B------:R-:W-:Y:S01]  /*107f0*/  @!P4 IMAD.X R37, R43, 0x1, R229, P6 ;  /* 0x000000012b25c824 */ /* 0x000fe200030e06e5 */
[----:B--2---:R-:W-:-:S04]  /*10800*/  @!P5 IADD3 R40, P6, R46, R45, RZ ;  /* 0x0000002d2e28d210 */ /* 0x004fc80007fde0ff */
[----:B------:R-:W-:-:S05]  /*10810*/  @!P5 LEA.HI.X.SX32 R41, R46, R43, 0x1, P6 ;  /* 0x0000002b2e29d211 */ /* 0x000fca00030f0eff */
[----:B---3--:R2:W-:Y:S01]  /*10820*/  @!P5 ST.E.128 desc[UR50][R40.64], R12 ;  /* 0x0000000c2800d985 */ /* 0x0085e2000c101d32 */
[----:B------:R-:W-:-:S13]  /*10830*/  ISETP.GE.AND P5, PT, R222, UR4, PT ;  /* 0x00000004de007c0c */ /* 0x000fda000bfa6270 */
[----:B------:R-:W3:Y:S01]  /*10840*/  @!P5 LDS.128 R12, [R88+0x26a00] ;  /* 0x026a0000580cd984 */ /* 0x000ee20000000c00 */
[----:B------:R-:W-:-:S05]  /*10850*/  @!P5 IMAD.SHL.U32 R46, R227, 0x10, RZ ;  /* 0x00000010e32ed824 */ /* 0x000fca00078e00ff */
[----:B--2---:R-:W-:-:S04]  /*10860*/  @!P5 IADD3 R40, P6, R46, R45, RZ ;  /* 0x0000002d2e28d210 */ /* 0x004fc80007fde0ff */
[----:B------:R-:W-:-:S05]  /*10870*/  @!P5 LEA.HI.X.SX32 R41, R46, R43, 0x1, P6 ;  /* 0x0000002b2e29d211 */ /* 0x000fca00030f0eff */
[----:B---3--:R2:W-:Y:S01]  /*10880*/  @!P5 ST.E.128 desc[UR50][R40.64], R12 ;  /* 0x0000000c2800d985 */ /* 0x0085e2000c101d32 */
[----:B------:R-:W-:-:S03]  /*10890*/  ISETP.GE.AND P5, PT, R220, UR4, PT ;  /* 0x00000004dc007c0c */ /* 0x000fc6000bfa6270 */
[----:B------:R-:W3:Y:S10]  /*108a0*/  @!P3 LDS.128 R12, [R89+0x26a00] ;  /* 0x026a0000590cb984 */ /* 0x000ef40000000c00 */
[----:B--2---:R-:W-:-:S04]  /*108b0*/  @!P5 IADD3 R40, P6, R220, R45, RZ ;  /* 0x0000002ddc28d210 */ /* 0x004fc80007fde0ff */
[----:B------:R-:W-:Y:S01]  /*108c0*/  @!P5 IADD3.X R41, R43, R228, RZ, P6, !PT ;  /* 0x000000e42b29d210 */ /* 0x000fe200037fe4ff */
[----:B---3--:R-:W-:Y:S04]  /*108d0*/  @!P3 ST.E.128 desc[UR50][R38.64], R12 ;  /* 0x0000000c2600b985 */ /* 0x008fe8000c101d32 */
[----:B------:R-:W2:Y:S04]  /*108e0*/  @!P4 LDS.128 R12, [R88+0x29200] ;  /* 0x02920000580cc984 */ /* 0x000ea80000000c00 */
[----:B--2---:R-:W-:Y:S04]  /*108f0*/  @!P4 ST.E.128 desc[UR50][R36.64], R12 ;  /* 0x0000000c2400c985 */ /* 0x004fe8000c101d32 */
[----:B------:R-:W2:Y:S04]  /*10900*/  @!P5 LDS.128 R12, [R89+0x29200] ;  /* 0x02920000590cd984 */ /* 0x000ea80000000c00 */
[----:B--2---:R4:W-:Y:S02]  /*10910*/  @!P5 ST.E.128 desc[UR50][R40.64], R12 ;  /* 0x0000000c2800d985 */ /* 0x0049e4000c101d32 */
.L_x_4381:
[----:B------:R-:W-:Y:S05]  /*10920*/  BSYNC B1 ;  /* 0x0000000000017941 */ /* 0x000fea0003800000 */
.L_x_4380:
[----:B------:R-:W-:-:S03]  /*10930*/  UMOV UR4, 0xffffffff ;  /* 0xffffffff00047882 */ /* 0x000fc60000000000 */
[----:B------:R-:W-:Y:S05]  /*10940*/  BRA.DIV UR4, `(.L_x_4382) ;  /* 0x0000020e04987947 */ /* 0x000fea000b800000 */
[----:B--2---:R2:W0:Y:S04]  /*10950*/  SHFL.IDX PT, R43, R44, 0x1, 0x1e1f ;  /* 0x003e1f002c2b7f89 */ /* 0x00442800000e0000 */
[----:B---3--:R2:W3:Y:S02]  /*10960*/  SHFL.IDX PT, R45, R42, 0x1, 0x1e1f ;  /* 0x003e1f002a2d7f89 */ /* 0x0084e400000e0000 */
.L_x_4658:
[----:B------:R-:W-:-:S13]  /*10970*/  ISETP.GE.AND P3, PT, R47, 0x81, PT ;  /* 0x000000812f00780c */ /* 0x000fda0003f66270 */
[----:B------:R-:W-:Y:S05]  /*10980*/  @!P3 BRA `(.L_x_4322) ;  /* 0x000000000088b947 */ /* 0x000fea0003800000 */
[----:B------:R-:W5:Y:S01]  /*10990*/  LDL R11, [R1] ;  /* 0x00000000010b7983 */ /* 0x000f620000100800 */
[----:B------:R-:W-:Y:S02]  /*109a0*/  ULDC UR4, c[0x0][0x2f4] ;  /* 0x0000bd0000047ab9 */ /* 0x000fe40000000800 */
[----:B------:R-:W-:-:S13]  /*109b0*/  ISETP.GE.AND P5, PT, R16, UR4, PT ;  /* 0x0000000410007c0c */ /* 0x000fda000bfa6270 */
[----:B----4-:R-:W4:Y:S01]  /*109c0*/  @!P5 LDS.128 R12, [R88+0x26200] ;  /* 0x02620000580cd984 */ /* 0x010f220000000c00 */
[----:B---3--:R-:W-:-:S05]  /*109d0*/  @!P5 IADD3 R40, P3, R16, R45, RZ ;  /* 0x0000002d1028d210 */ /* 0x008fca0007f7e0ff */
[----:B0-----:R-:W-:Y:S01]  /*109e0*/  @!P5 IMAD.X R41, R43, 0x1, R17, P3 ;  /* 0x000000012b29d824 */ /* 0x001fe200018e0611 */
[----:B------:R-:W-:-:S13]  /*109f0*/  ISETP.GE.AND P3, PT, R23, UR4, PT ;  /* 0x0000000417007c0c */ /* 0x000fda000bf66270 */
[----:B------:R-:W-:Y:S01]  /*10a00*/  @!P3 IADD3 R38, P4, R23, R45, RZ ;  /* 0x0000002d1726b210 */ /* 0x000fe20007f9e0ff */
[----:B----4-:R0:W-:Y:S01]  /*10a10*/  @!P5 ST.E.128 desc[UR50][R40.64], R12 ;  /* 0x0000000c2800d985 */ /* 0x0101e2000c101d32 */
[----:B------:R-:W-:-:S13]  /*10a20*/  ISETP.GE.AND P5, PT, R221, UR4, PT ;  /* 0x00000004dd007c0c */ /* 0x000fda000bfa6270 */
[----:B------:R-:W3:Y:S01]  /*10a30*/  @!P5 LDS.128 R12, [R89+0x26200] ;  /* 0x02620000590cd984 */ /* 0x000ee20000000c00 */
[----:B-12---:R-:W-:Y:S02]  /*10a40*/  @!P5 IMAD.SHL.U32 R42, R226, 0x10, RZ ;  /* 0x00000010e22ad824 */ /* 0x006fe400078e00ff */
[----:B-----5:R-:W-:Y:S01]  /*10a50*/  @!P3 IMAD.X R39, R43, 0x1, R11, P4 ;  /* 0x000000012b27b824 */ /* 0x020fe200020e060b */
[----:B------:R-:W-:-:S13]  /*10a60*/  ISETP.GE.AND P4, PT, R22, UR4, PT ;  /* 0x0000000416007c0c */ /* 0x000fda000bf86270 */
[----:B------:R-:W-:-:S05]  /*10a70*/  @!P4 IADD3 R36, P6, R22, R45, RZ ;  /* 0x0000002d1624c210 */ /* 0x000fca0007fde0ff */
[----:B------:R-:W-:Y:S01]  /*10a80*/  @!P4 IMAD.X R37, R43, 0x1, R229, P6 ;  /* 0x000000012b25c824 */ /* 0x000fe200030e06e5 */
[----:B0-----:R-:W-:-:S04]  /*10a90*/  @!P5 IADD3 R40, P6, R42, R45, RZ ;  /* 0x0000002d2a28d210 */ /* 0x001fc80007fde0ff */
[----:B------:R-:W-:-:S05]  /*10aa0*/  @!P5 LEA.HI.X.SX32 R41, R42, R43, 0x1, P6 ;  /* 0x0000002b2a29d211 */ /* 0x000fca00030f0eff */
[----:B---3--:R0:W-:Y:S01]  /*10ab0*/  @!P5 ST.E.128 desc[UR50][R40.64], R12 ;  /* 0x0000000c2800d985 */ /* 0x0081e2000c101d32 */
[----:B------:R-:W-:-:S13]  /*10ac0*/  ISETP.GE.AND P5, PT, R222, UR4, PT ;  /* 0x00000004de007c0c */ /* 0x000fda000bfa6270 */
[----:B------:R-:W1:Y:S01]  /*10ad0*/  @!P5 LDS.128 R12, [R88+0x28a00] ;  /* 0x028a0000580cd984 */ /* 0x000e620000000c00 */
[----:B------:R-:W-:-:S05]  /*10ae0*/  @!P5 IMAD.SHL.U32 R42, R227, 0x10, RZ ;  /* 0x00000010e32ad824 */ /* 0x000fca00078e00ff */
[----:B0-----:R-:W-:-:S04]  /*10af0*/  @!P5 IADD3 R40, P6, R42, R45, RZ ;  /* 0x0000002d2a28d210 */ /* 0x001fc80007fde0ff */
[----:B------:R-:W-:-:S05]  /*10b00*/  @!P5 LEA.HI.X.SX32 R41, R42, R43, 0x1, P6 ;  /* 0x0000002b2a29d211 */ /* 0x000fca00030f0eff */
[----:B-1----:R0:W-:Y:S01]  /*10b10*/  @!P5 ST.E.128 desc[UR50][R40.64], R12 ;  /* 0x0000000c2800d985 */ /* 0x0021e2000c101d32 */
[----:B------:R-:W-:-:S03]  /*10b20*/  ISETP.GE.AND P5, PT, R220, UR4, PT ;  /* 0x00000004dc007c0c */ /* 0x000fc6000bfa6270 */
[----:B------:R-:W1:Y:S10]  /*10b30*/  @!P3 LDS.128 R12, [R89+0x28a00] ;  /* 0x028a0000590cb984 */ /* 0x000e740000000c00 */
[----:B0-----:R-:W-:-:S04]  /*10b40*/  @!P5 IADD3 R40, P6, R220, R45, RZ ;  /* 0x0000002ddc28d210 */ /* 0x001fc80007fde0ff */
[----:B------:R-:W-:Y:S01]  /*10b50*/  @!P5 IADD3.X R41, R43, R228, RZ, P6, !PT ;  /* 0x000000e42b29d210 */ /* 0x000fe200037fe4ff */
[----:B-1----:R-:W-:Y:S04]  /*10b60*/  @!P3 ST.E.128 desc[UR50][R38.64], R12 ;  /* 0x0000000c2600b985 */ /* 0x002fe8000c101d32 */
[----:B------:R-:W0:Y:S04]  /*10b70*/  @!P4 LDS.128 R12, [R88+0x2b200] ;  /* 0x02b20000580cc984 */ /* 0x000e280000000c00 */
[----:B0-----:R-:W-:Y:S04]  /*10b80*/  @!P4 ST.E.128 desc[UR50][R36.64], R12 ;  /* 0x0000000c2400c985 */ /* 0x001fe8000c101d32 */
[----:B------:R-:W0:Y:S04]  /*10b90*/  @!P5 LDS.128 R12, [R89+0x2b200] ;  /* 0x02b20000590cd984 */ /* 0x000e280000000c00 */
[----:B0-----:R0:W-:Y:S02]  /*10ba0*/  @!P5 ST.E.128 desc[UR50][R40.64], R12 ;  /* 0x0000000c2800d985 */ /* 0x0011e4000c101d32 */
.L_x_4322:
[----:B------:R-:W-:Y:S05]  /*10bb0*/  BSYNC B0 ;  /* 0x0000000000007941 */ /* 0x000fea0003800000 */
.L_x_4286:
[----:B0---4-:R-:W0:Y:S01]  /*10bc0*/  S2R R11, SR_TID.X ;  /* 0x00000000000b7919 */ /* 0x011e220000002100 */
[----:B------:R-:W-:Y:S01]  /*10bd0*/  @!PT LDS RZ, [RZ] ;  /* 0x00000000fffff984 */ /* 0x000fe20000000800 */
[----:B------:R-:W-:Y:S01]  /*10be0*/  @!PT LDS RZ, [RZ] ;  /* 0x00000000fffff984 */ /* 0x000fe20000000800 */
[----:B------:R-:W-:Y:S01]  /*10bf0*/  @!PT LDS RZ, [RZ] ;  /* 0x00000000fffff984 */ /* 0x000fe20000000800 */
[----:B------:R-:W-:Y:S01]  /*10c00*/  @!PT LDS RZ, [RZ] ;  /* 0x00000000fffff984 */ /* 0x000fe20000000800 */
[----:B------:R4:W-:Y:S06]  /*10c10*/  MEMBAR.ALL.CTA ;  /* 0x0000000000007992 */ /* 0x0009ec0000008000 */
[----:B----4-:R-:W4:Y:S01]  /*10c20*/  FENCE.VIEW.ASYNC.S ;  /* 0x00000000000073c6 */ /* 0x010f220000000000 */
[----:B------:R-:W-:Y:S05]  /*10c30*/  WARPSYNC.ALL ;  /* 0x0000000000007948 */ /* 0x000fea0003800000 */
[----:B------:R-:W-:Y:S01]  /*10c40*/  BSSY B0, `(.L_x_4383) ;  /* 0x0000008000007945 */ /* 0x000fe20003800000 */
[----:B----4-:R4:W-:Y:S01]  /*10c50*/  BAR.SYNC.DEFER_BLOCKING R138, 0x80 ;  /* 0x0002008a0000751d */ /* 0x0109e20000010000 */
[----:B0-----:R-:W-:-:S13]  /*10c60*/  LOP3.LUT P3, RZ, R11, 0x7f, RZ, 0xc0, !PT ;  /* 0x0000007f0bff7812 */ /* 0x001fda000786c0ff */
[----:B------:R-:W-:-:S05]  /*10c70*/  @!P3 VIADD R11, R93, 0x334a0 ;  /* 0x000334a05d0bb836 */ /* 0x000fca0000000000 */
[----:B------:R-:W-:-:S04]  /*10c80*/  @!P3 PRMT R11, RZ, 0x654, R11 ;  /* 0x00000654ff0bb816 */ /* 0x000fc8000000000b */
[----:B------:R4:W-:Y:S01]  /*10c90*/  @!P3 SYNCS.ARRIVE.TRANS64.RED.A1T0 RZ, [R11+URZ], RZ ;  /* 0x000000ff0bffb9a7 */ /* 0x0009e2000810043f */
[----:B------:R-:W-:Y:S05]  /*10ca0*/  @!P2 BRA `(.L_x_4384) ;  /* 0x000000000004a947 */ /* 0x000fea0003800000 */
[----:B------:R-:W-:Y:S01]  /*10cb0*/  BPT.TRAP 0x1 ;  /* 0x000000040000795c */ /* 0x000fe20000300000 */
.L_x_4384:
[----:B------:R-:W-:Y:S05]  /*10cc0*/  BSYNC B0 ;  /* 0x0000000000007941 */ /* 0x000fea0003800000 */
.L_x_4383:
[----:B------:R-:W0:Y:S01]  /*10cd0*/  SYNCS.PHASECHK.TRANS64.TRYWAIT P2, [R93+URZ+0x334b0], R94 ;  /* 0x0334b05e5d0075a7 */ /* 0x000e22000804017f */
[----:B------:R-:W-:Y:S01]  /*10ce0*/  ULDC UR39, c[0x0][0x2f4] ;  /* 0x0000bd0000277ab9 */ /* 0x000fe20000000800 */
[----:B------:R-:W-:Y:S04]  /*10cf0*/  BSSY B0, `(.L_x_4385) ;  /* 0x0000002000007945 */ /* 0x000fe80003800000 */
[----:B0-----:R-:W-:Y:S05]  /*10d00*/  @!P2 BRA `(.L_x_4386) ;  /* 0x0000020800f4a947 */ /* 0x001fea0003800000 */
.L_x_4659:
[----:B------:R-:W-:Y:S05]  /*10d10*/  BSYNC B0 ;  /* 0x0000000000007941 */ /* 0x000fea0003800000 */
.L_x_4385:
[----:B-12---:R0:W5:Y:S01]  /*10d20*/  LDL R44, [R1] ;  /* 0x00000000012c7983 */ /* 0x0061620000100800 */
[----:B------:R-:W-:Y:S01]  /*10d30*/  ULDC.64 UR4, c[0x0][0x328] ;  /* 0x0000ca0000047ab9 */ /* 0x000fe20000000a00 */
[----:B------:R-:W-:Y:S01]  /*10d40*/  ULDC.64 UR6, c[0x0][0x318] ;  /* 0x0000c60000067ab9 */ /* 0x000fe20000000a00 */
[----:B------:R-:W-:Y:S01]  /*10d50*/  IMAD R90, R90, UR4, RZ ;  /* 0x000000045a5a7c24 */ /* 0x000fe2000f8e02ff */
[----:B----4-:R-:W1:Y:S01]  /*10d60*/  S2R R11, SR_TID.X ;  /* 0x00000000000b7919 */ /* 0x010e620000002100 */
[C---:B------:R-:W-:Y:S01]  /*10d70*/  IMAD.WIDE.U32 R12, R35.reuse, UR4, RZ ;  /* 0x00000004230c7c25 */ /* 0x040fe2000f8e00ff */
[----:B------:R-:W-:Y:S03]  /*10d80*/  BSSY B0, `(.L_x_4387) ;  /* 0x0000036000007945 */ /* 0x000fe60003800000 */
[----:B------:R-:W-:Y:S01]  /*10d90*/  IMAD R35, R35, UR5, R90 ;  /* 0x0000000523237c24 */ /* 0x000fe2000f8e025a */
[----:B------:R-:W-:-:S02]  /*10da0*/  ULDC.64 UR4, c[0x0][0x338] ;  /* 0x0000ce0000047ab9 */ /* 0x000fc40000000a00 */
[----:B------:R-:W-:Y:S02]  /*10db0*/  IMAD R91, R91, UR4, RZ ;  /* 0x000000045b5b7c24 */ /* 0x000fe4000f8e02ff */
[----:B------:R-:W-:Y:S02]  /*10dc0*/  IMAD.IADD R13, R13, 0x1, R35 ;  /* 0x000000010d0d7824 */ /* 0x000fe400078e0223 */
[C---:B------:R-:W-:Y:S02]  /*10dd0*/  IMAD R91, R34.reuse, UR5, R91 ;  /* 0x00000005225b7c24 */ /* 0x040fe4000f8e025b */
[----:B------:R-:W-:Y:S01]  /*10de0*/  IMAD.WIDE.U32 R12, R34, UR4, R12 ;  /* 0x00000004220c7c25 */ /* 0x000fe2000f8e000c */
[----:B------:R-:W-:-:S03]  /*10df0*/  ULDC.64 UR4, c[0x0][0x330] ;  /* 0x0000cc0000047ab9 */ /* 0x000fc60000000a00 */
[----:B------:R-:W-:Y:S02]  /*10e00*/  IMAD.IADD R13, R13, 0x1, R91 ;  /* 0x000000010d0d7824 */ /* 0x000fe400078e025b */
[----:B------:R-:W-:-:S03]  /*10e10*/  IMAD.WIDE.U32 R12, R223, UR4, R12 ;  /* 0x00000004df0c7c25 */ /* 0x000fc6000f8e000c */
[----:B------:R-:W-:Y:S01]  /*10e20*/  IADD3 R40, P2, R12, UR6, RZ ;  /* 0x000000060c287c10 */ /* 0x000fe2000ff5e0ff */
[----:B-1----:R-:W-:-:S04]  /*10e30*/  VIADD R15, R11, 0xffffff80 ;  /* 0xffffff800b0f7836 */ /* 0x002fc80000000000 */
[----:B------:R0:W1:Y:S01]  /*10e40*/  SHFL.IDX PT, R43, R40, RZ, 0x1e1f ;  /* 0x001e1fff282b7589 */ /* 0x00006200000e0000 */
[----:B------:R-:W-:Y:S02]  /*10e50*/  VIADD R14, R11, 0xffffff80 ;  /* 0xffffff800b0e7836 */ /* 0x000fe40000000000 */
[----:B------:R-:W-:-:S03]  /*10e60*/  IMAD R11, R223, UR5, R13 ;  /* 0x00000005df0b7c24 */ /* 0x000fc6000f8e020d */
[----:B------:R-:W-:Y:S02]  /*10e70*/  LEA.HI R14, R14, R15, RZ, 0x1 ;  /* 0x0000000f0e0e7211 */ /* 0x000fe400078f08ff */
[----:B------:R-:W-:Y:S02]  /*10e80*/  IADD3.X R11, R11, UR7, RZ, P2, !PT ;  /* 0x000000070b0b7c10 */ /* 0x000fe400097fe4ff */
[----:B------:R-:W-:-:S03]  /*10e90*/  SHF.R.S32.HI R14, RZ, 0x1, R14 ;  /* 0x00000001ff0e7819 */ /* 0x000fc6000001140e */
[----:B------:R0:W2:Y:S01]  /*10ea0*/  SHFL.IDX PT, R41, R11, RZ, 0x1e1f ;  /* 0x001e1fff0b297589 */ /* 0x0000a200000e0000 */
[----:B------:R-:W-:-:S04]  /*10eb0*/  IADD3 R92, -R14, R92, RZ ;  /* 0x0000005c0e5c7210 */ /* 0x000fc80007ffe1ff */
[----:B------:R-:W-:-:S13]  /*10ec0*/  ISETP.GE.AND P2, PT, R92, 0x1, PT ;  /* 0x000000015c00780c */ /* 0x000fda0003f46270 */
[----:B01----:R-:W-:Y:S05]  /*10ed0*/  @!P2 BRA `(.L_x_4388) ;  /* 0x000000000080a947 */ /* 0x003fea0003800000 */
[----:B------:R-:W-:-:S13]  /*10ee0*/  ISETP.GE.AND P5, PT, R16, UR39, PT ;  /* 0x0000002710007c0c */ /* 0x000fda000bfa6270 */
[----:B------:R-:W0:Y:S01]  /*10ef0*/  @!P5 LDS.128 R12, [R88+0xf200] ;  /* 0x00f20000580cd984 */ /* 0x000e220000000c00 */
[----:B------:R-:W-:-:S05]  /*10f00*/  @!P5 IADD3 R38, P2, R16, R43, RZ ;  /* 0x0000002b1026d210 */ /* 0x000fca0007f5e0ff */
[----:B--2---:R-:W-:Y:S01]  /*10f10*/  @!P5 IMAD.X R39, R41, 0x1, R17, P2 ;  /* 0x000000012927d824 */ /* 0x004fe200010e0611 */
[----:B------:R-:W-:-:S13]  /*10f20*/  ISETP.GE.AND P2, PT, R23, UR39, PT ;  /* 0x0000002717007c0c */ /* 0x000fda000bf46270 */
[----:B------:R-:W-:-:S05]  /*10f30*/  @!P2 IADD3 R36, P4, R23, R43, RZ ;  /* 0x0000002b1724a210 */ /* 0x000fca0007f9e0ff */
[----:B-----5:R-:W-:Y:S01]  /*10f40*/  @!P2 IMAD.X R37, R41, 0x1, R44, P4 ;  /* 0x000000012925a824 */ /* 0x020fe200020e062c */
[----:B------:R-:W-:-:S13]  /*10f50*/  ISETP.GE.AND P4, PT, R22, UR39, PT ;  /* 0x0000002716007c0c */ /* 0x000fda000bf86270 */
[----:B------:R-:W-:Y:S01]  /*10f60*/  @!P4 IADD3 R34, P6, R22, R43, RZ ;  /* 0x0000002b1622c210 */ /* 0x000fe20007fde0ff */
[----:B0-----:R0:W-:Y:S01]  /*10f70*/  @!P5 ST.E.128 desc[UR50][R38.64], R12 ;  /* 0x0000000c2600d985 */ /* 0x0011e2000c101d32 */
[----:B------:R-:W-:-:S03]  /*10f80*/  ISETP.GE.AND P5, PT, R221, UR39, PT ;  /* 0x00000027dd007c0c */ /* 0x000fc6000bfa6270 */
[----:B------:R-:W-:-:S10]  /*10f90*/  @!P4 IMAD.X R35, R41, 0x1, R229, P6 ;  /* 0x000000012923c824 */ /* 0x000fd400030e06e5 */
[----:B------:R-:W1:Y:S01]  /*10fa0*/  @!P5 LDS.128 R12, [R89+0xf200] ;  /* 0x00f20000590cd984 */ /* 0x000e620000000c00 */
[----:B------:R-:W-:-:S05]  /*10fb0*/  @!P5 IMAD.SHL.U32 R42, R226, 0x10, RZ ;  /* 0x00000010e22ad824 */ /* 0x000fca00078e00ff */
[----:B0-----:R-:W-:-:S04]  /*10fc0*/  @!P5 IADD3 R38, P6, R42, R43, RZ ;  /* 0x0000002b2a26d210 */ /* 0x001fc80007fde0ff */
[----:B------:R-:W-:-:S05]  /*10fd0*/  @!P5 LEA.HI.X.SX32 R39, R42, R41, 0x1, P6 ;  /* 0x000000292a27d211 */ /* 0x000fca00030f0eff */
[----:B-1----:R0:W-:Y:S01]  /*10fe0*/  @!P5 ST.E.128 desc[UR50][R38.64], R12 ;  /* 0x0000000c2600d985 */ /* 0x0021e2000c101d32 */
        /* <DEDUP_REMOVED lines=15> */
.L_x_4388:
[----:B------:R-:W-:Y:S05]  /*110e0*/  BSYNC B0 ;  /* 0x0000000000007941 */ /* 0x000fea0003800000 */
.L_x_4387:
[----:B------:R-:W-:Y:S01]  /*110f0*/  ISETP.GE.AND P2, PT, R92, 0x81, PT ;  /* 0x000000815c00780c */ /* 0x000fe20003f46270 */
[----:B------:R-:W1:Y:S01]  /*11100*/  SHFL.IDX PT, R11, R11, 0x1, 0x1e1f ;  /* 0x003e1f000b0b7f89 */ /* 0x000e6200000e0000 */
[----:B------:R-:W-:Y:S03]  /*11110*/  BSSY B0, `(.L_x_4389) ;  /* 0x0000023000007945 */ /* 0x000fe60003800000 */
[----:B--2---:R2:W4:Y:S08]  /*11120*/  SHFL.IDX PT, R41, R40, 0x1, 0x1e1f ;  /* 0x003e1f0028297f89 */ /* 0x00453000000e0000 */
[----:B--2---:R-:W-:Y:S05]  /*11130*/  @!P2 BRA `(.L_x_4390) ;  /* 0x000000000080a947 */ /* 0x004fea0003800000 */
[----:B------:R-:W-:-:S13]  /*11140*/  ISETP.GE.AND P5, PT, R16, UR39, PT ;  /* 0x0000002710007c0c */ /* 0x000fda000bfa6270 */
[----:B0-----:R-:W0:Y:S01]  /*11150*/  @!P5 LDS.128 R12, [R88+0x11200] ;  /* 0x01120000580cd984 */ /* 0x001e220000000c00 */
[----:B----4-:R-:W-:-:S05]  /*11160*/  @!P5 IADD3 R38, P2, R16, R41, RZ ;  /* 0x000000291026d210 */ /* 0x010fca0007f5e0ff */
[----:B-1----:R-:W-:Y:S01]  /*11170*/  @!P5 IMAD.X R39, R11, 0x1, R17, P2 ;  /* 0x000000010b27d824 */ /* 0x002fe200010e0611 */
        /* <DEDUP_REMOVED lines=28> */
.L_x_4390:
[----:B------:R-:W-:Y:S05]  /*11340*/  BSYNC B0 ;  /* 0x0000000000007941 */ /* 0x000fea0003800000 */
.L_x_4389:
[----:B-1----:R-:W3:Y:S04]  /*11350*/  LDL R11, [R1+0x8] ;  /* 0x00000800010b7983 */ /* 0x002ee80000100800 */
[----:B0-2---:R-:W2:Y:S01]  /*11360*/  LDL.LU R12, [R1+0x4] ;  /* 0x00000400010c7983 */ /* 0x005ea20000300800 */
[----:B------:R-:W-:Y:S02]  /*11370*/  VIADD R19, R19, 0x1 ;  /* 0x0000000113137836 */ /* 0x000fe40000000000 */
[----:B------:R-:W-:Y:S01]  /*11380*/  @!P3 VIADD R93, R93, 0x334c0 ;  /* 0x000334c05d5db836 */ /* 0x000fe20000000000 */
[----:B------:R-:W-:Y:S01]  /*11390*/  @!PT LDS RZ, [RZ] ;  /* 0x00000000fffff984 */ /* 0x000fe20000000800 */
[----:B------:R-:W-:Y:S01]  /*113a0*/  @!PT LDS RZ, [RZ] ;  /* 0x00000000fffff984 */ /* 0x000fe20000000800 */
[----:B------:R-:W-:Y:S01]  /*113b0*/  @!PT LDS RZ, [RZ] ;  /* 0x00000000fffff984 */ /* 0x000fe20000000800 */
[----:B------:R-:W-:Y:S01]  /*113c0*/  @!PT LDS RZ, [RZ] ;  /* 0x00000000fffff984 */ /* 0x000fe20000000800 */
[----:B------:R0:W-:Y:S06]  /*113d0*/  MEMBAR.ALL.CTA ;  /* 0x0000000000007992 */ /* 0x0001ec0000008000 */
[----:B0-----:R-:W0:Y:S02]  /*113e0*/  FENCE.VIEW.ASYNC.S ;  /* 0x00000000000073c6 */ /* 0x001e240000000000 */
[----:B0-----:R0:W-:Y:S01]  /*113f0*/  BAR.SYNC.DEFER_BLOCKING R138, 0x80 ;  /* 0x0002008a0000751d */ /* 0x0011e20000010000 */
[----:B------:R-:W-:-:S02]  /*11400*/  ISETP.NE.AND P2, PT, R19, 0x2, PT ;  /* 0x000000021300780c */ /* 0x000fc40003f45270 */
[----:B------:R-:W-:Y:S02]  /*11410*/  @!P3 PRMT R93, RZ, 0x654, R93 ;  /* 0x00000654ff5db816 */ /* 0x000fe4000000005d */
[----:B------:R-:W-:Y:S02]  /*11420*/  SEL R19, R19, RZ, P2 ;  /* 0x000000ff13137207 */ /* 0x000fe40001000000 */
[----:B------:R0:W-:Y:S01]  /*11430*/  @!P3 SYNCS.ARRIVE.TRANS64.RED.A1T0 RZ, [R93+URZ], RZ ;  /* 0x000000ff5dffb9a7 */ /* 0x0001e2000810043f */
[----:B---3--:R-:W-:Y:S02]  /*11440*/  LOP3.LUT P4, RZ, R11, 0x2, RZ, 0xc0, !PT ;  /* 0x000000020bff7812 */ /* 0x008fe4000788c0ff */
[----:B------:R-:W-:-:S04]  /*11450*/  SEL R11, RZ, 0x1, P2 ;  /* 0x00000001ff0b7807 */ /* 0x000fc80001000000 */
[----:B--2---:R-:W-:-:S05]  /*11460*/  LOP3.LUT R12, R12, R11, RZ, 0x3c, !PT ;  /* 0x0000000b0c0c7212 */ /* 0x004fca00078e3cff */
[----:B------:R0:W-:Y:S02]  /*11470*/  STL [R1+0x4], R12 ;  /* 0x0000040c01007387 */ /* 0x0001e40000100800 */
[----:B------:R-:W-:Y:S05]  /*11480*/  @P4 BRA `(.L_x_4391) ;  /* 0xffffff1800d44947 */ /* 0x000fea000383ffff */
[----:B0-----:R-:W0:Y:S01]  /*11490*/  S2R R12, SR_TID.X ;  /* 0x00000000000c7919 */ /* 0x001e220000002100 */
[----:B------:R-:W-:Y:S02]  /*114a0*/  PLOP3.LUT P0, PT, PT, PT, PT, 0x8, 0x0 ;  /* 0x000000000000781c */ /* 0x000fe40003f0e170 */
[----:B0-----:R-:W-:-:S04]  /*114b0*/  SHF.R.U32.HI R12, RZ, 0x7, R12 ;  /* 0x00000007ff0c7819 */ /* 0x001fc8000001160c */
[----:B------:R-:W-:-:S13]  /*114c0*/  ISETP.NE.AND P4, PT, R12, 0x1, PT ;  /* 0x000000010c00780c */ /* 0x000fda0003f85270 */
[----:B------:R-:W-:Y:S06]  /*114d0*/  @!P4 BAR.ARV 0x9, 0x100 ;  /* 0x024400000000cb1d */ /* 0x000fec0000002000 */
.L_x_4281:
[----:B------:R-:W-:Y:S01]  /*114e0*/  IMAD.MOV.U32 R0, RZ, RZ, RZ ;  /* 0x000000ffff007224 */ /* 0x000fe200078e00ff */
[----:B------:R-:W-:Y:S06]  /*114f0*/  @P0 BRA `(.L_x_4392) ;  /* 0x00000000000c0947 */ /* 0x000fec0003800000 */
[----:B------:R-:W1:Y:S01]  /*11500*/  FENCE.VIEW.ASYNC.G ;  /* 0x00000000000073c6 */ /* 0x000e620000000100 */
[----:B------:R-:W-:Y:S05]  /*11510*/  WARPSYNC.ALL ;  /* 0x0000000000007948 */ /* 0x000fea0003800000 */
[----:B-1----:R-:W-:Y:S06]  /*11520*/  BAR.ARV 0xc, 0x180 ;  /* 0x0306000000007b1d */ /* 0x002fec0000002000 */
.L_x_4392:
[----:B------:R-:W2:Y:S01]  /*11530*/  LDL R2, [R1+0x8] ;  /* 0x0000080001027983 */ /* 0x000ea20000100800 */
[----:B------:R-:W-:Y:S01]  /*11540*/  BSSY B0, `(.L_x_4393) ;  /* 0x0000022000007945 */ /* 0x000fe20003800000 */
[----:B--2---:R-:W-:-:S13]  /*11550*/  LOP3.LUT P0, RZ, R2, 0x8, RZ, 0xc0, !PT ;  /* 0x0000000802ff7812 */ /* 0x004fda000780c0ff */
[----:B------:R-:W-:Y:S05]  /*11560*/  @!P0 BRA `(.L_x_4394) ;  /* 0x00000000007c8947 */ /* 0x000fea0003800000 */
[----:B------:R-:W2:Y:S01]  /*11570*/  LDL R2, [R1+0x4c] ;  /* 0x00004c0001027983 */ /* 0x000ea20000100800 */
[----:B------:R-:W-:Y:S01]  /*11580*/  ULDC UR4, c[0x0][0x9f0] ;  /* 0x00027c0000047ab9 */ /* 0x000fe20000000800 */
[----:B--2---:R-:W-:-:S04]  /*11590*/  ISETP.NE.AND P0, PT, R2, RZ, PT ;  /* 0x000000ff0200720c */ /* 0x004fc80003f05270 */
[----:B0-----:R-:W-:-:S04]  /*115a0*/  SEL R6, R2, UR4, P0 ;  /* 0x0000000402067c07 */ /* 0x001fc80008000000 */
[-C--:B------:R-:W-:Y:S02]  /*115b0*/  IABS R5, R6.reuse ;  /* 0x0000000600057213 */ /* 0x080fe40000000000 */
[----:B------:R-:W-:Y:S02]  /*115c0*/  IADD3 R0, R131, -0x1, R6 ;  /* 0xffffffff83007810 */ /* 0x000fe40007ffe006 */
[----:B------:R-:W0:Y:S01]  /*115d0*/  I2F.RP R4, R5 ;  /* 0x0000000500047306 */ /* 0x000e220000209400 */
[----:B------:R-:W-:-:S04]  /*115e0*/  IABS R9, R6 ;  /* 0x0000000600097213 */ /* 0x000fc80000000000 */
[----:B------:R-:W-:-:S03]  /*115f0*/  IADD3 R9, RZ, -R9, RZ ;  /* 0x80000009ff097210 */ /* 0x000fc60007ffe0ff */
[----:B0-----:R-:W0:Y:S02]  /*11600*/  MUFU.RCP R4, R4 ;  /* 0x0000000400047308 */ /* 0x001e240000001000 */
[----:B0-----:R-:W-:Y:S01]  /*11610*/  VIADD R2, R4, 0xffffffe ;  /* 0x0ffffffe04027836 */ /* 0x001fe20000000000 */
[----:B------:R-:W-:Y:S02]  /*11620*/  IABS R4, R0 ;  /* 0x0000000000047213 */ /* 0x000fe40000000000 */
[----:B------:R-:W-:-:S03]  /*11630*/  LOP3.LUT R0, R0, R6, RZ, 0x3c, !PT ;  /* 0x0000000600007212 */ /* 0x000fc600078e3cff */
[----:B------:R0:W1:Y:S01]  /*11640*/  F2I.FTZ.U32.TRUNC.NTZ R3, R2 ;  /* 0x0000000200037305 */ /* 0x000062000021f000 */
[----:B------:R-:W-:Y:S01]  /*11650*/  ISETP.GE.AND P2, PT, R0, RZ, PT ;  /* 0x000000ff0000720c */ /* 0x000fe20003f46270 */
[----:B0-----:R-:W-:Y:S02]  /*11660*/  IMAD.MOV.U32 R2, RZ, RZ, RZ ;  /* 0x000000ffff027224 */ /* 0x001fe400078e00ff */
[----:B-1----:R-:W-:-:S04]  /*11670*/  IMAD.MOV R8, RZ, RZ, -R3 ;  /* 0x000000ffff087224 */ /* 0x002fc800078e0a03 */
[----:B------:R-:W-:-:S04]  /*11680*/  IMAD R7, R8, R5, RZ ;  /* 0x0000000508077224 */ /* 0x000fc800078e02ff */
[----:B------:R-:W-:-:S04]  /*11690*/  IMAD.HI.U32 R3, R3, R7, R2 ;  /* 0x0000000703037227 */ /* 0x000fc800078e0002 */
        /* <DEDUP_REMOVED lines=12> */
.L_x_4394:
[----:B------:R-:W-:Y:S05]  /*11760*/  BSYNC B0 ;  /* 0x0000000000007941 */ /* 0x000fea0003800000 */
.L_x_4393:
[----:B------:R-:W2:Y:S01]  /*11770*/  LDL R2, [R1+0x60] ;  /* 0x0000600001027983 */ /* 0x000ea20000100800 */
[----:B------:R-:W-:Y:S01]  /*11780*/  PLOP3.LUT P0, PT, PT, PT, PT, 0x80, 0x0 ;  /* 0x000000000000781c */ /* 0x000fe20003f0f070 */
[----:B------:R-:W-:Y:S01]  /*11790*/  IMAD.MOV.U32 R143, RZ, RZ, RZ ;  /* 0x000000ffff8f7224 */ /* 0x000fe200078e00ff */
[----:B0-----:R-:W-:Y:S01]  /*117a0*/  CS2R R12, SRZ ;  /* 0x00000000000c7805 */ /* 0x001fe2000001ff00 */
[----:B------:R-:W-:Y:S01]  /*117b0*/  IMAD.MOV.U32 R146, RZ, RZ, RZ ;  /* 0x000000ffff927224 */ /* 0x000fe200078e00ff */
        /* <DEDUP_REMOVED lines=30> */
[----:B------:R-:W-:Y:S01]  /*119a0*/  IMAD.MOV.U32 R133, RZ, RZ, RZ ;  /* 0x000000ffff857224 */ /* 0x000fe200078e00ff */
[----:B-----5:R-:W-:Y:S02]  /*119b0*/  CS2R R44, SRZ ;  /* 0x00000000002c7805 */ /* 0x020fe4000001ff00 */
[----:B------:R-:W-:Y:S02]  /*119c0*/  MOV R103, RZ ;  /* 0x000000ff00677202 */ /* 0x000fe40000000f00 */
[----:B------:R-:W-:Y:S02]  /*119d0*/  CS2R R28, SRZ ;  /* 0x00000000001c7805 */ /* 0x000fe4000001ff00 */
[----:B------:R-:W-:Y:S02]  /*119e0*/  CS2R R56, SRZ ;  /* 0x0000000000387805 */ /* 0x000fe4000001ff00 */
[----:B------:R-:W-:-:S02]  /*119f0*/  CS2R R42, SRZ ;  /* 0x00000000002a7805 */ /* 0x000fc4000001ff00 */
[----:B------:R-:W-:Y:S02]  /*11a00*/  CS2R R98, SRZ ;  /* 0x0000000000627805 */ /* 0x000fe4000001ff00 */
[----:B------:R-:W-:Y:S02]  /*11a10*/  CS2R R32, SRZ ;  /* 0x0000000000207805 */ /* 0x000fe4000001ff00 */
[----:B------:R-:W-:Y:S01]  /*11a20*/  CS2R R100, SRZ ;  /* 0x0000000000647805 */ /* 0x000fe2000001ff00 */
[----:B------:R-:W-:Y:S01]  /*11a30*/  IMAD.MOV.U32 R87, RZ, RZ, RZ ;  /* 0x000000ffff577224 */ /* 0x000fe200078e00ff */
[----:B------:R-:W-:Y:S02]  /*11a40*/  CS2R R52, SRZ ;  /* 0x0000000000347805 */ /* 0x000fe4000001ff00 */
[----:B------:R-:W-:Y:S02]  /*11a50*/  CS2R R14, SRZ ;  /* 0x00000000000e7805 */ /* 0x000fe4000001ff00 */
[----:B------:R-:W-:-:S02]  /*11a60*/  CS2R R38, SRZ ;  /* 0x0000000000267805 */ /* 0x000fc4000001ff00 */
[----:B----4-:R-:W-:Y:S02]  /*11a70*/  CS2R R40, SRZ ;  /* 0x0000000000287805 */ /* 0x010fe4000001ff00 */
[----:B------:R-:W-:Y:S01]  /*11a80*/  CS2R R60, SRZ ;  /* 0x00000000003c7805 */ /* 0x000fe2000001ff00 */
[----:B------:R-:W-:Y:S01]  /*11a90*/  IMAD.MOV.U32 R95, RZ, RZ, RZ ;  /* 0x000000ffff5f7224 */ /* 0x000fe200078e00ff */
[----:B------:R-:W-:Y:S02]  /*11aa0*/  CS2R R36, SRZ ;  /* 0x0000000000247805 */ /* 0x000fe4000001ff00 */
[----:B------:R-:W-:Y:S01]  /*11ab0*/  CS2R R6, SRZ ;  /* 0x0000000000067805 */ /* 0x000fe2000001ff00 */
[----:B------:R-:W-:Y:S01]  /*11ac0*/  IMAD.MOV.U32 R118, RZ, RZ, RZ ;  /* 0x000000ffff767224 */ /* 0x000fe200078e00ff */
[----:B------:R-:W-:Y:S01]  /*11ad0*/  CS2R R114, SRZ ;  /* 0x0000000000727805 */ /* 0x000fe2000001ff00 */
[----:B--2---:R-:W-:-:S05]  /*11ae0*/  IMAD R2, R2, R0, RZ ;  /* 0x0000000002027224 */ /* 0x004fca00078e02ff */
[----:B------:R0:W-:Y:S01]  /*11af0*/  STL [R1+0x3c], R2 ;  /* 0x00003c0201007387 */ /* 0x0001e20000100800 */
[----:B------:R-:W-:-:S04]  /*11b00*/  VIADDMNMX R131, R2, R0, R131, PT ;  /* 0x0000000002837246 */ /* 0x000fc80003800183 */
[----:B------:R-:W-:-:S13]  /*11b10*/  ISETP.GT.AND P1, PT, R131, R2, PT ;  /* 0x000000028300720c */ /* 0x000fda0003f24270 */
[----:B0-----:R-:W-:Y:S05]  /*11b20*/  @!P1 BRA `(.L_x_4395) ;  /* 0x0000010400749947 */ /* 0x001fea0003800000 */
[----:B------:R-:W0:Y:S01]  /*11b30*/  S2R R2, SR_TID.X ;  /* 0x0000000000027919 */ /* 0x000e220000002100 */
[----:B------:R-:W-:Y:S01]  /*11b40*/  UMOV UR4, 0xffffffff ;  /* 0xffffffff00047882 */ /* 0x000fe20000000000 */
[----:B0-----:R-:W-:-:S05]  /*11b50*/  VIADD R48, R2, 0xffffff80 ;  /* 0xffffff8002307836 */ /* 0x001fca0000000000 */
[----:B------:R-:W-:-:S04]  /*11b60*/  SHF.R.S32.HI R41, RZ, 0x1f, R48 ;  /* 0x0000001fff297819 */ /* 0x000fc80000011430 */
[----:B------:R-:W-:-:S04]  /*11b70*/  LEA.HI R13, R41, R48, RZ, 0x7 ;  /* 0x00000030290d7211 */ /* 0x000fc800078f38ff */
[----:B------:R-:W-:Y:S01]  /*11b80*/  SHF.R.S32.HI R13, RZ, 0x7, R13 ;  /* 0x00000007ff0d7819 */ /* 0x000fe2000001140d */
[----:B------:R-:W-:Y:S06]  /*11b90*/  BRA.DIV UR4, `(.L_x_4396) ;  /* 0x000001fe04647947 */ /* 0x000fec000b800000 */
[----:B------:R-:W0:Y:S04]  /*11ba0*/  SHFL.IDX PT, R0, R13, RZ, 0x1f ;  /* 0x00001fff0d007589 */ /* 0x000e2800000e0000 */
[----:B0-----:R0:W-:Y:S02]  /*11bb0*/  STL [R1+0x40], R0 ;  /* 0x0000400001007387 */ /* 0x0011e40000100800 */
.L_x_4662:
[----:B------:R-:W0:Y:S01]  /*11bc0*/  LDL R2, [R1+0x40] ;  /* 0x0000400001027983 */ /* 0x000e220000100800 */
[----:B------:R-:W-:-:S06]  /*11bd0*/  ULOP3.LUT UP0, URZ, UR48, 0x9f, URZ, 0xc0, !UPT ;  /* 0x0000009f303f7892 */ /* 0x000fcc000f80c03f */
[----:B------:R-:W-:Y:S02]  /*11be0*/  PLOP3.LUT P0, PT, PT, PT, UP0, 0x80, 0x0 ;  /* 0x000000000000781c */ /* 0x000fe40003f0f008 */
[----:B0-----:R-:W-:-:S04]  /*11bf0*/  LEA.HI R0, R2, R2, RZ, 0x1 ;  /* 0x0000000202007211 */ /* 0x001fc800078f08ff */
[----:B------:R-:W-:-:S05]  /*11c00*/  LOP3.LUT R0, R0, 0x3e, RZ, 0xc0, !PT ;  /* 0x0000003e00007812 */ /* 0x000fca00078ec0ff */
[----:B------:R-:W-:-:S05]  /*11c10*/  IMAD.IADD R0, R2, 0x1, -R0 ;  /* 0x0000000102007824 */ /* 0x000fca00078e0a00 */
[----:B------:R-:W-:-:S04]  /*11c20*/  LEA R0, R0, UR48, 0xc ;  /* 0x0000003000007c11 */ /* 0x000fc8000f8e60ff */
[----:B------:R-:W-:-:S04]  /*11c30*/  SHF.R.U32.HI R0, RZ, 0x4, R0 ;  /* 0x00000004ff007819 */ /* 0x000fc80000011600 */
[----:B------:R-:W-:Y:S01]  /*11c40*/  LOP3.LUT R44, R0, 0x3fff, RZ, 0xc0, !PT ;  /* 0x00003fff002c7812 */ /* 0x000fe200078ec0ff */
[----:B------:R-:W-:Y:S06]  /*11c50*/  @!P0 BRA `(.L_x_4397) ;  /* 0x0000000000408947 */ /* 0x000fec0003800000 */
[----:B------:R-:W-:Y:S01]  /*11c60*/  MOV R2, 0x0 ;  /* 0x0000000000027802 */ /* 0x000fe20000000f00 */
[----:B------:R-:W-:Y:S01]  /*11c70*/  ULDC.64 UR4, c[0x4][0x1b0] ;  /* 0x01006c0000047ab9 */ /* 0x000fe20000000a00 */
[----:B------:R-:W-:Y:S01]  /*11c80*/  ULDC.64 UR6, c[0x4][0x1b8] ;  /* 0x01006e0000067ab9 */ /* 0x000fe20000000a00 */
[----:B------:R-:W-:Y:S01]  /*11c90*/  MOV R4, UR4 ;  /* 0x0000000400047c02 */ /* 0x000fe20008000f00 */
[----:B------:R-:W-:Y:S01]  /*11ca0*/  IMAD.U32 R5, RZ, RZ, UR5 ;  /* 0x00000005ff057e24 */ /* 0x000fe2000f8e00ff */
        /* <DEDUP_REMOVED lines=10> */
[----:B01----:R-:W-:Y:S05]  /*11d50*/  CALL.ABS.NOINC R2 ;  /* 0x0000000002007343 */ /* 0x003fea0003c00000 */
.L_x_4397:
        /* <DEDUP_REMOVED lines=9> */
[----:B------:R-:W0:Y:S08]  /*11df0*/  @P0 LDC.64 R10, c[0x0][0x9a8] ;  /* 0x00026a00ff0a0b82 */ /* 0x000e300000000a00 */
[----:B------:R-:W4:Y:S08]  /*11e00*/  @P1 LDC.64 R2, c[0x0][0x9c0] ;  /* 0x00027000ff021b82 */ /* 0x000f300000000a00 */
[----:B------:R-:W5:Y:S01]  /*11e10*/  @P0 LDC.64 R4, c[0x0][0x9b0] ;  /* 0x00026c00ff040b82 */ /* 0x000f620000000a00 */
[----:B--2---:R-:W-:-:S02]  /*11e20*/  @P1 IMAD R6, R21, R12, RZ ;  /* 0x0000000c15061224 */ /* 0x004fc400078e02ff */
[----:B0-----:R-:W-:Y:S02]  /*11e30*/  @P0 IMAD R0, R21, R10, RZ ;  /* 0x0000000a15000224 */ /* 0x001fe400078e02ff */
[C---:B---3--:R-:W-:Y:S02]  /*11e40*/  @P1 IMAD R13, R20.reuse, R13, R6 ;  /* 0x0000000d140d1224 */ /* 0x048fe400078e0206 */
[----:B------:R-:W-:-:S04]  /*11e50*/  @P1 IMAD.WIDE.U32 R8, R20, R12, RZ ;  /* 0x0000000c14081225 */ /* 0x000fc800078e00ff */
[C---:B------:R-:W-:Y:S01]  /*11e60*/  @P0 IMAD R11, R20.reuse, R11, R0 ;  /* 0x0000000b140b0224 */ /* 0x040fe200078e0200 */
[----:B------:R-:W-:Y:S01]  /*11e70*/  MOV R0, 0x3f800000 ;  /* 0x3f80000000007802 */ /* 0x000fe20000000f00 */
[----:B------:R-:W-:-:S04]  /*11e80*/  @P0 IMAD.WIDE.U32 R6, R20, R10, RZ ;  /* 0x0000000a14060225 */ /* 0x000fc800078e00ff */
[----:B------:R-:W-:Y:S02]  /*11e90*/  @P1 IMAD.IADD R9, R9, 0x1, R13 ;  /* 0x0000000109091824 */ /* 0x000fe400078e020d */
[----:B------:R-:W-:Y:S02]  /*11ea0*/  @P0 IMAD.IADD R7, R7, 0x1, R11 ;  /* 0x0000000107070824 */ /* 0x000fe400078e020b */
[----:B----4-:R-:W-:-:S04]  /*11eb0*/  @P1 IMAD.WIDE.U32 R8, R223, R2, R8 ;  /* 0x00000002df081225 */ /* 0x010fc800078e0008 */
[----:B-----5:R-:W-:Y:S01]  /*11ec0*/  @P0 IMAD.WIDE.U32 R6, R223, R4, R6 ;  /* 0x00000004df060225 */ /* 0x020fe200078e0006 */
[----:B------:R-:W-:-:S03]  /*11ed0*/  @P1 LEA R10, P3, R8, UR6, 0x2 ;  /* 0x00000006080a1c11 */ /* 0x000fc6000f8610ff */
[C---:B------:R-:W-:Y:S01]  /*11ee0*/  @P1 IMAD R3, R223.reuse, R3, R9 ;  /* 0x00000003df031224 */ /* 0x040fe200078e0209 */
[----:B------:R-:W-:Y:S01]  /*11ef0*/  @P0 LEA R4, P2, R6, UR4, 0x2 ;  /* 0x0000000406040c11 */ /* 0x000fe2000f8410ff */
[----:B------:R-:W-:Y:S01]  /*11f00*/  @P0 IMAD R5, R223, R5, R7 ;  /* 0x00000005df050224 */ /* 0x000fe200078e0207 */
[----:B------:R-:W-:Y:S02]  /*11f10*/  ULDC UR4, c[0x0][0x3f4] ;  /* 0x0000fd0000047ab9 */ /* 0x000fe40000000800 */
[----:B------:R-:W-:Y:S01]  /*11f20*/  @P1 LEA.HI.X R11, R8, UR7, R3, 0x2, P3 ;  /* 0x00000007080b1c11 */ /* 0x000fe200098f1403 */
[----:B------:R-:W-:Y:S01]  /*11f30*/  IMAD.MOV.U32 R3, RZ, RZ, 0x3f800000 ;  /* 0x3f800000ff037424 */ /* 0x000fe200078e00ff */
[----:B------:R-:W-:-:S03]  /*11f40*/  @P0 LEA.HI.X R5, R6, UR5, R5, 0x2, P2 ;  /* 0x0000000506050c11 */ /* 0x000fc600090f1405 */
[----:B------:R-:W2:Y:S04]  /*11f50*/  @P1 LDG.E R0, desc[UR50][R10.64] ;  /* 0x000000320a001981 */ /* 0x000ea8000c1e1900 */
[----:B------:R-:W2:Y:S01]  /*11f60*/  @P0 LDG.E R3, desc[UR50][R4.64] ;  /* 0x0000003204030981 */ /* 0x000ea2000c1e1900 */
[----:B------:R-:W-:Y:S01]  /*11f70*/  ISETP.LT.AND P0, PT, RZ, UR4, PT ;  /* 0x00000004ff007c0c */ /* 0x000fe2000bf01270 */
[----:B------:R-:W-:Y:S01]  /*11f80*/  ULDC UR4, c[0x0][0x9d8] ;  /* 0x0002760000047ab9 */ /* 0x000fe20000000800 */
[----:B--2---:R-:W-:-:S04]  /*11f90*/  FMUL.FTZ R0, R3, R0 ;  /* 0x0000000003007220 */ /* 0x004fc80000410000 */
[----:B------:R-:W-:-:S07]  /*11fa0*/  FMUL.FTZ R2, R0, UR4 ;  /* 0x0000000400027c20 */ /* 0x000fce0008410000 */
[----:B------:R-:W-:Y:S05]  /*11fb0*/  @P0 BRA `(.L_x_4398) ;  /* 0x0000000000400947 */ /* 0x000fea0003800000 */
[----:B------:R-:W-:-:S04]  /*11fc0*/  ULEA.HI UR4, UR37, UR37, URZ, 0x1 ;  /* 0x0000002525047291 */ /* 0x000fc8000f8f083f */
[----:B------:R-:W-:-:S04]  /*11fd0*/  ULOP3.LUT UR4, UR4, 0xfffffffe, URZ, 0xc0, !UPT ;  /* 0xfffffffe04047892 */ /* 0x000fc8000f8ec03f */
[----:B------:R-:W-:-:S06]  /*11fe0*/  UIADD3 UR4, UR37, -UR4, URZ ;  /* 0x8000000425047290 */ /* 0x000fcc000fffe03f */
[----:B------:R-:W-:-:S05]  /*11ff0*/  IMAD.U32 R3, RZ, RZ, UR4 ;  /* 0x00000004ff037e24 */ /* 0x000fca000f8e00ff */
[----:B------:R-:W-:-:S04]  /*12000*/  SHF.L.U32 R3, R3, 0x1f, RZ ;  /* 0x0000001f03037819 */ /* 0x000fc800000006ff */
[----:B------:R0:W2:Y:S03]  /*12010*/  SYNCS.PHASECHK.TRANS64.TRYWAIT P0, [R18+URZ+0x33400], R3 ;  /* 0x03340003120075a7 */ /* 0x0000a6000800017f */
[----:B--2---:R-:W-:Y:S05]  /*12020*/  @!P0 NANOSLEEP.SYNCS 0x989680 ;  /* 0x009896800000895d */ /* 0x004fea0003900000 */
[----:B------:R-:W2:Y:S01]  /*12030*/  @!P0 SYNCS.PHASECHK.TRANS64 P0, [R18+URZ+0x33400], R3 ;  /* 0x03340003120085a7 */ /* 0x000ea2000800007f */
[----:B------:R-:W-:Y:S04]  /*12040*/  BSSY B0, `(.L_x_4399) ;  /* 0x0000006000007945 */ /* 0x000fe80003800000 */
[----:B--2---:R-:W-:Y:S05]  /*12050*/  @P0 BRA `(.L_x_4400) ;  /* 0x0000000000100947 */ /* 0x004fea0003800000 */
.L_x_4401:
[----:B--2---:R2:W3:Y:S02]  /*12060*/  SYNCS.PHASECHK.TRANS64.TRYWAIT P0, [R18+URZ+0x33400], R3 ;  /* 0x03340003120075a7 */ /* 0x0044e4000800017f */
[----:B---3--:R-:W-:Y:S05]  /*12070*/  @!P0 NANOSLEEP.SYNCS 0x989680 ;  /* 0x009896800000895d */ /* 0x008fea0003900000 */
[----:B------:R-:W3:Y:S02]  /*12080*/  @!P0 SYNCS.PHASECHK.TRANS64 P0, [R18+URZ+0x33400], R3 ;  /* 0x03340003120085a7 */ /* 0x000ee4000800007f */
[----:B---3--:R-:W-:Y:S05]  /*12090*/  @!P0 BRA `(.L_x_4401) ;  /* 0xfffffffc00f08947 */ /* 0x008fea000383ffff */
.L_x_4400:
[----:B------:R-:W-:Y:S05]  /*120a0*/  BSYNC B0 ;  /* 0x0000000000007941 */ /* 0x000fea0003800000 */
.L_x_4399:
[----:B------:R-:W-:Y:S05]  /*120b0*/  BRA `(.L_x_4402) ;  /* 0x0000006c00807947 */ /* 0x000fea0003800000 */
.L_x_4398:
[----:B------:R-:W0:Y:S01]  /*120c0*/  LDC.64 R24, c[0x0][0x3e8] ;  /* 0x0000fa00ff187b82 */ /* 0x000e220000000a00 */
[----:B------:R-:W-:Y:S01]  /*120d0*/  ULOP3.LUT UP0, URZ, UR48, 0x1bf, URZ, 0xc0, !UPT ;  /* 0x000001bf303f7892 */ /* 0x000fe2000f80c03f */
[----:B------:R-:W-:Y:S01]  /*120e0*/  SHF.R.S32.HI R0, RZ, 0x1f, R130 ;  /* 0x0000001fff007819 */ /* 0x000fe20000011482 */
[----:B------:R-:W-:Y:S01]  /*120f0*/  ULDC.64 UR4, c[0x0][0x3f8] ;  /* 0x0000fe0000047ab9 */ /* 0x000fe20000000a00 */
[----:B------:R-:W-:-:S03]  /*12100*/  ULDC.64 UR6, c[0x0][0x408] ;  /* 0x0001020000067ab9 */ /* 0x000fc60000000a00 */
[----:B------:R-:W-:Y:S01]  /*12110*/  PLOP3.LUT P0, PT, PT, PT, UP0, 0x80, 0x0 ;  /* 0x000000000000781c */ /* 0x000fe20003f0f008 */
[----:B------:R-:W2:Y:S01]  /*12120*/  LDC.64 R26, c[0x0][0x400] ;  /* 0x00010000ff1a7b82 */ /* 0x000ea20000000a00 */
[C---:B------:R-:W-:Y:S02]  /*12130*/  IMAD R3, R0.reuse, UR4, RZ ;  /* 0x0000000400037c24 */ /* 0x040fe4000f8e02ff */
[----:B------:R-:W-:Y:S02]  /*12140*/  IMAD R5, R0, UR6, RZ ;  /* 0x0000000600057c24 */ /* 0x000fe4000f8e02ff */
[C---:B------:R-:W-:Y:S02]  /*12150*/  IMAD R3, R130.reuse, UR5, R3 ;  /* 0x0000000582037c24 */ /* 0x040fe4000f8e0203 */
[C---:B------:R-:W-:Y:S02]  /*12160*/  IMAD R5, R130.reuse, UR7, R5 ;  /* 0x0000000782057c24 */ /* 0x040fe4000f8e0205 */
[----:B0-----:R-:W-:-:S04]  /*12170*/  IMAD.WIDE.U32 R24, R130, UR4, R24 ;  /* 0x0000000482187c25 */ /* 0x001fc8000f8e0018 */
[----:B------:R-:W-:Y:S02]  /*12180*/  IMAD.IADD R28, R3, 0x1, R25 ;  /* 0x00000001031c7824 */ /* 0x000fe400078e0219 */
[----:B--2---:R-:W-:-:S04]  /*12190*/  IMAD.WIDE.U32 R26, R130, UR6, R26 ;  /* 0x00000006821a7c25 */ /* 0x004fc8000f8e001a */
[----:B------:R-:W-:Y:S01]  /*121a0*/  IMAD.IADD R45, R5, 0x1, R27 ;  /* 0x00000001052d7824 */ /* 0x000fe200078e021b */
[----:B------:R-:W-:Y:S06]  /*121b0*/  @!P0 BRA `(.L_x_4403) ;  /* 0x0000000000408947 */ /* 0x000fec0003800000 */
[----:B-1----:R-:W-:Y:S01]  /*121c0*/  MOV R14, 0x0 ;  /* 0x00000000000e7802 */ /* 0x002fe20000000f00 */
[----:B------:R-:W-:Y:S01]  /*121d0*/  ULDC.64 UR4, c[0x4][0x1b0] ;  /* 0x01006c0000047ab9 */ /* 0x000fe20000000a00 */
[----:B------:R-:W-:Y:S01]  /*121e0*/  ULDC.64 UR6, c[0x4][0x1b8] ;  /* 0x01006e0000067ab9 */ /* 0x000fe20000000a00 */
[----:B------:R-:W-:Y:S01]  /*121f0*/  IMAD.U32 R4, RZ, RZ, UR4 ;  /* 0x00000004ff047e24 */ /* 0x000fe2000f8e00ff */
[----:B------:R-:W-:Y:S01]  /*12200*/  MOV R6, UR6 ;  /* 0x0000000600067c02 */ /* 0x000fe20008000f00 */
[----:B------:R-:W-:Y:S01]  /*12210*/  IMAD.U32 R5, RZ, RZ, UR5 ;  /* 0x00000005ff057e24 */ /* 0x000fe2000f8e00ff */
[----:B------:R-:W0:Y:S01]  /*12220*/  LDC.64 R14, c[0x4][R14] ;  /* 0x010000000e0e7b82 */ /* 0x000e220000000a00 */
[----:B------:R-:W-:Y:S01]  /*12230*/  ULDC.64 UR4, c[0x4][0xd0] ;  /* 0x0100340000047ab9 */ /* 0x000fe20000000a00 */
[----:B------:R-:W-:Y:S01]  /*12240*/  IMAD.U32 R7, RZ, RZ, UR7 ;  /* 0x00000007ff077e24 */ /* 0x000fe2000f8e00ff */
[----:B------:R-:W-:Y:S01]  /*12250*/  MOV R13, RZ ;  /* 0x000000ff000d7202 */ /* 0x000fe20000000f00 */
[----:B------:R-:W-:-:S02]  /*12260*/  IMAD.U32 R10, RZ, RZ, UR4 ;  /* 0x00000004ff0a7e24 */ /* 0x000fc4000f8e00ff */
[----:B------:R-:W-:Y:S02]  /*12270*/  IMAD.U32 R11, RZ, RZ, UR5 ;  /* 0x00000005ff0b7e24 */ /* 0x000fe4000f8e00ff */
[----:B------:R-:W-:Y:S02]  /*12280*/  IMAD.MOV.U32 R8, RZ, RZ, 0x70 ;  /* 0x00000070ff087424 */ /* 0x000fe400078e00ff */
[----:B------:R-:W-:-:S07]  /*12290*/  IMAD.MOV.U32 R12, RZ, RZ, 0x1 ;  /* 0x00000001ff0c7424 */ /* 0x000fce00078e00ff */
[----:B------:R-:W-:-:S07]  /*122a0*/  LEPC R20, `(.L_x_4403) ;  /* 0x000000001014794e */ /* 0x000fce0000000000 */
[----:B0-----:R-:W-:Y:S05]  /*122b0*/  CALL.ABS.NOINC R14 ;  /* 0x000000000e007343 */ /* 0x001fea0003c00000 */
.L_x_4403:
[----:B------:R-:W0:Y:S01]  /*122c0*/  S2R R20, SR_TID.X ;  /* 0x0000000000147919 */ /* 0x000e220000002100 */
[----:B------:R-:W-:Y:S01]  /*122d0*/  ULDC.U8 UR4, c[0x0][0x410] ;  /* 0x0001040000047ab9 */ /* 0x000fe20000000000 */
[----:B------:R-:W-:Y:S01]  /*122e0*/  BSSY B0, `(.L_x_4404) ;  /* 0x00006b5000007945 */ /* 0x000fe20003800000 */
[----:B------:R-:W-:Y:S01]  /*122f0*/  ISETP.NE.AND P0, PT, RZ, UR4, PT ;  /* 0x00000004ff007c0c */ /* 0x000fe2000bf05270 */
[C---:B0-----:R-:W-:Y:S02]  /*12300*/  VIADD R42, R20.reuse, 0xffffff80 ;  /* 0xffffff80142a7836 */ /* 0x041fe40000000000 */
[----:B------:R-:W-:-:S05]  /*12310*/  VIADD R40, R20, 0xffffff80 ;  /* 0xffffff8014287836 */ /* 0x000fca0000000000 */
[----:B------:R-:W-:-:S04]  /*12320*/  LEA.HI R40, R40, R42, RZ, 0x1 ;  /* 0x0000002a28287211 */ /* 0x000fc800078f08ff */
[----:B------:R-:W-:-:S05]  /*12330*/  SHF.R.S32.HI R40, RZ, 0x1, R40 ;  /* 0x00000001ff287819 */ /* 0x000fca0000011428 */
[----:B------:R-:W-:Y:S01]  /*12340*/  IMAD R4, R129, 0x80, R40 ;  /* 0x0000008081047824 */ /* 0x000fe200078e0228 */
[----:B------:R-:W-:Y:S06]  /*12350*/  @!P0 BRA `(.L_x_4405) ;  /* 0x00000034007c8947 */ /* 0x000fec0003800000 */
[----:B------:R-:W-:-:S03]  /*12360*/  UMOV UR4, 0xffffffff ;  /* 0xffffffff00047882 */ /* 0x000fc60000000000 */
[----:B------:R-:W-:Y:S05]  /*12370*/  BRA.DIV UR4, `(.L_x_4406) ;  /* 0x000001f604947947 */ /* 0x000fea000b800000 */
[----:B------:R0:W2:Y:S04]  /*12380*/  SHFL.IDX PT, R7, R24, RZ, 0x1e1f ;  /* 0x001e1fff18077589 */ /* 0x0000a800000e0000 */
[----:B------:R0:W3:Y:S04]  /*12390*/  SHFL.IDX PT, R39, R26, RZ, 0x1e1f ;  /* 0x001e1fff1a277589 */ /* 0x0000e800000e0000 */
[----:B------:R0:W4:Y:S04]  /*123a0*/  SHFL.IDX PT, R0, R28, RZ, 0x1e1f ;  /* 0x001e1fff1c007589 */ /* 0x00012800000e0000 */
[----:B------:R0:W0:Y:S02]  /*123b0*/  SHFL.IDX PT, R3, R45, RZ, 0x1e1f ;  /* 0x001e1fff2d037589 */ /* 0x00002400000e0000 */
.L_x_4668:
[----:B------:R-:W-:Y:S01]  /*123c0*/  ULDC UR4, c[0x0][0x448] ;  /* 0x0001120000047ab9 */ /* 0x000fe20000000800 */
[----:B------:R-:W-:Y:S01]  /*123d0*/  BSSY B1, `(.L_x_4407) ;  /* 0x0000052000017945 */ /* 0x000fe20003800000 */
[----:B------:R-:W-:Y:S01]  /*123e0*/  IMAD R132, R132, UR4, RZ ;  /* 0x0000000484847c24 */ /* 0x000fe2000f8e02ff */
[----:B------:R-:W-:Y:S02]  /*123f0*/  CS2R R8, SRZ ;  /* 0x0000000000087805 */ /* 0x000fe4000001ff00 */
[----:B------:R-:W-:Y:S02]  /*12400*/  CS2R R12, SRZ ;  /* 0x00000000000c7805 */ /* 0x000fe4000001ff00 */
[----:B------:R-:W-:Y:S02]  /*12410*/  CS2R R20, SRZ ;  /* 0x0000000000147805 */ /* 0x000fe4000001ff00 */
[----:B0-----:R-:W-:Y:S02]  /*12420*/  CS2R R26, SRZ ;  /* 0x00000000001a7805 */ /* 0x001fe4000001ff00 */
[----:B------:R-:W-:-:S02]  /*12430*/  ISETP.GE.AND P0, PT, R4, R132, PT ;  /* 0x000000840400720c */ /* 0x000fc40003f06270 */
[----:B------:R-:W-:Y:S02]  /*12440*/  CS2R R30, SRZ ;  /* 0x00000000001e7805 */ /* 0x000fe4000001ff00 */
[----:B------:R-:W-:Y:S02]  /*12450*/  CS2R R36, SRZ ;  /* 0x0000000000247805 */ /* 0x000fe4000001ff00 */
[----:B------:R-:W-:Y:S02]  /*12460*/  CS2R R10, SRZ ;  /* 0x00000000000a7805 */ /* 0x000fe4000001ff00 */
[----:B-1----:R-:W-:Y:S02]  /*12470*/  CS2R R14, SRZ ;  /* 0x00000000000e7805 */ /* 0x002fe4000001ff00 */
[----:B------:R-:W-:Y:S02]  /*12480*/  CS2R R24, SRZ ;  /* 0x0000000000187805 */ /* 0x000fe4000001ff00 */
[----:B------:R-:W-:-:S02]  /*12490*/  CS2R R28, SRZ ;  /* 0x00000000001c7805 */ /* 0x000fc4000001ff00 */
[----:B------:R-:W-:Y:S02]  /*124a0*/  CS2R R32, SRZ ;  /* 0x0000000000207805 */ /* 0x000fe4000001ff00 */
[----:B------:R-:W-:Y:S01]  /*124b0*/  CS2R R34, SRZ ;  /* 0x0000000000227805 */ /* 0x000fe2000001ff00 */
[----:B------:R-:W-:Y:S06]  /*124c0*/  @P0 BRA `(.L_x_4408) ;  /* 0x0000000400080947 */ /* 0x000fec0003800000 */
[----:B------:R-:W2:Y:S01]  /*124d0*/  LDL R46, [R1+0xc] ;  /* 0x00000c00012e7983 */ /* 0x000ea20000100800 */
[----:B------:R-:W-:-:S03]  /*124e0*/  ULDC UR4, c[0x0][0x3f4] ;  /* 0x0000fd0000047ab9 */ /* 0x000fc60000000800 */
[----:B------:R-:W3:Y:S04]  /*124f0*/  LDL R45, [R1+0x14] ;  /* 0x00001400012d7983 */ /* 0x000ee80000100800 */
[----:B------:R-:W4:Y:S04]  /*12500*/  LDL R43, [R1+0x18] ;  /* 0x00001800012b7983 */ /* 0x000f280000100800 */
[----:B------:R-:W4:Y:S04]  /*12510*/  LDL R42, [R1+0x10] ;  /* 0x00001000012a7983 */ /* 0x000f280000100800 */
[----:B------:R-:W4:Y:S01]  /*12520*/  LDL R38, [R1+0x1c] ;  /* 0x00001c0001267983 */ /* 0x000f220000100800 */
[----:B------:R-:W-:-:S02]  /*12530*/  CS2R R30, SRZ ;  /* 0x00000000001e7805 */ /* 0x000fc4000001ff00 */
[----:B------:R-:W-:Y:S02]  /*12540*/  CS2R R32, SRZ ;  /* 0x0000000000207805 */ /* 0x000fe4000001ff00 */
[----:B------:R-:W-:Y:S02]  /*12550*/  CS2R R26, SRZ ;  /* 0x00000000001a7805 */ /* 0x000fe4000001ff00 */
[----:B------:R-:W-:Y:S02]  /*12560*/  CS2R R36, SRZ ;  /* 0x0000000000247805 */ /* 0x000fe4000001ff00 */
[----:B--2---:R-:W-:Y:S02]  /*12570*/  ISETP.GE.AND P4, PT, R46, UR4, PT ;  /* 0x000000042e007c0c */ /* 0x004fe4000bf86270 */
[----:B------:R-:W-:Y:S02]  /*12580*/  SHF.R.S32.HI R6, RZ, 0x1f, R46 ;  /* 0x0000001fff067819 */ /* 0x000fe4000001142e */
[----:B---3--:R-:W-:-:S02]  /*12590*/  ISETP.GE.AND P3, PT, R45, UR4, PT ;  /* 0x000000042d007c0c */ /* 0x008fc4000bf66270 */
[----:B----4-:R-:W-:-:S07]  /*125a0*/  ISETP.GE.AND P2, PT, R43, UR4, PT ;  /* 0x000000042b007c0c */ /* 0x010fce000bf46270 */
[C---:B------:R-:W-:Y:S02]  /*125b0*/  @!P4 IADD3 R4, P0, R46.reuse, R7, RZ ;  /* 0x000000072e04c210 */ /* 0x040fe40007f1e0ff */
[----:B------:R-:W-:-:S03]  /*125c0*/  @!P4 IADD3 R8, P1, R46, R39, RZ ;  /* 0x000000272e08c210 */ /* 0x000fc60007f3e0ff */
[--C-:B------:R-:W-:Y:S02]  /*125d0*/  @!P4 IMAD.X R5, R0, 0x1, R6.reuse, P0 ;  /* 0x000000010005c824 */ /* 0x100fe400000e0606 */
[----:B------:R-:W-:Y:S01]  /*125e0*/  @!P4 IMAD.X R9, R3, 0x1, R6, P1 ;  /* 0x000000010309c824 */ /* 0x000fe200008e0606 */
[----:B------:R-:W-:Y:S02]  /*125f0*/  ISETP.GE.AND P1, PT, R42, UR4, PT ;  /* 0x000000042a007c0c */ /* 0x000fe4000bf26270 */
[----:B------:R0:W5:Y:S01]  /*12600*/  @!P4 LD.E.64 R30, desc[UR50][R4.64] ;  /* 0x00000032041ec980 */ /* 0x000162000c101b00 */
[----:B------:R-:W-:-:S03]  /*12610*/  SHF.R.S32.HI R10, RZ, 0x1f, R45 ;  /* 0x0000001fff0a7819 */ /* 0x000fc6000001142d */
[----:B------:R1:W5:Y:S01]  /*12620*/  @!P4 LD.E.64 R32, desc[UR50][R8.64] ;  /* 0x000000320820c980 */ /* 0x000362000c101b00 */
[C---:B------:R-:W-:Y:S02]  /*12630*/  @!P3 IADD3 R20, P4, R45.reuse, R7, RZ ;  /* 0x000000072d14b210 */ /* 0x040fe40007f9e0ff */
[----:B------:R-:W-:Y:S02]  /*12640*/  @!P3 IADD3 R24, P5, R45, R39, RZ ;  /* 0x000000272d18b210 */ /* 0x000fe40007fbe0ff */
[----:B------:R-:W-:Y:S02]  /*12650*/  @!P3 IADD3.X R21, R0, R10, RZ, P4, !PT ;  /* 0x0000000a0015b210 */ /* 0x000fe400027fe4ff */
[----:B------:R-:W-:Y:S01]  /*12660*/  SHF.R.S32.HI R11, RZ, 0x1f, R43 ;  /* 0x0000001fff0b7819 */ /* 0x000fe2000001142b */
[----:B------:R-:W-:Y:S01]  /*12670*/  @!P3 IMAD.X R25, R3, 0x1, R10, P5 ;  /* 0x000000010319b824 */ /* 0x000fe200028e060a */
[----:B------:R-:W-:Y:S01]  /*12680*/  @!P2 IADD3 R12, P4, R43, R7, RZ ;  /* 0x000000072b0ca210 */ /* 0x000fe20007f9e0ff */
[----:B------:R2:W5:Y:S01]  /*12690*/  @!P3 LD.E.64 R26, desc[UR50][R20.64] ;  /* 0x00000032141ab980 */ /* 0x000562000c101b00 */
[----:B------:R-:W-:-:S02]  /*126a0*/  ISETP.GE.AND P0, PT, R224, UR4, PT ;  /* 0x00000004e0007c0c */ /* 0x000fc4000bf06270 */
[----:B------:R-:W-:Y:S01]  /*126b0*/  @!P2 IADD3 R14, P5, R43, R39, RZ ;  /* 0x000000272b0ea210 */ /* 0x000fe20007fbe0ff */
[--C-:B------:R-:W-:Y:S01]  /*126c0*/  @!P2 IMAD.X R13, R0, 0x1, R11.reuse, P4 ;  /* 0x00000001000da824 */ /* 0x100fe200020e060b */
[----:B------:R-:W-:Y:S02]  /*126d0*/  SHF.R.S32.HI R6, RZ, 0x1f, R42 ;  /* 0x0000001fff067819 */ /* 0x000fe4000001142a */
[C---:B------:R-:W-:Y:S01]  /*126e0*/  @!P1 IADD3 R34, P4, R42.reuse, R7, RZ ;  /* 0x000000072a229210 */ /* 0x040fe20007f9e0ff */
[C---:B------:R-:W-:Y:S01]  /*126f0*/  @!P2 IMAD.X R15, R3.reuse, 0x1, R11, P5 ;  /* 0x00000001030fa824 */ /* 0x040fe200028e060b */
[----:B------:R-:W-:Y:S02]  /*12700*/  @!P1 IADD3 R10, P5, R42, R39, RZ ;  /* 0x000000272a0a9210 */ /* 0x000fe40007fbe0ff */
[----:B------:R-:W-:Y:S01]  /*12710*/  SHF.R.S32.HI R28, RZ, 0x1f, R38 ;  /* 0x0000001fff1c7819 */ /* 0x000fe20000011426 */
[--C-:B------:R-:W-:Y:S01]  /*12720*/  @!P1 IMAD.X R35, R0, 0x1, R6.reuse, P4 ;  /* 0x0000000100239824 */ /* 0x100fe200020e0606 */
[----:B------:R-:W-:Y:S01]  /*12730*/  ISETP.GE.AND P4, PT, R38, UR4, PT ;  /* 0x0000000426007c0c */ /* 0x000fe2000bf86270 */
[----:B------:R-:W-:Y:S01]  /*12740*/  @!P1 IMAD.X R11, R3, 0x1, R6, P5 ;  /* 0x00000001030b9824 */ /* 0x000fe200028e0606 */
[----:B0-----:R-:W-:-:S02]  /*12750*/  @!P0 SHF.R.S32.HI R5, RZ, 0x1f, R224 ;  /* 0x0000001fff058819 */ /* 0x001fc400000114e0 */
[----:B-1----:R-:W-:-:S04]  /*12760*/  @!P0 IADD3 R8, P5, R224, R7, RZ ;  /* 0x00000007e0088210 */ /* 0x002fc80007fbe0ff */
[----:B------:R-:W-:Y:S02]  /*12770*/  @!P0 IADD3.X R9, R0, R5, RZ, P5, !PT ;  /* 0x0000000500098210 */ /* 0x000fe40002ffe4ff */
[----:B------:R-:W-:Y:S02]  /*12780*/  @!P0 IADD3 R4, P5, R224, R39, RZ ;  /* 0x00000027e0048210 */ /* 0x000fe40007fbe0ff */
[----:B--2---:R-:W-:Y:S01]  /*12790*/  CS2R R20, SRZ ;  /* 0x0000000000147805 */ /* 0x004fe2000001ff00 */
[----:B------:R-:W5:Y:S02]  /*127a0*/  @!P0 LD.E.64 R36, desc[UR50][R8.64] ;  /* 0x0000003208248980 */ /* 0x000f64000c101b00 */
[----:B------:R-:W-:Y:S01]  /*127b0*/  @!P0 IMAD.X R5, R3, 0x1, R5, P5 ;  /* 0x0000000103058824 */ /* 0x000fe200028e0605 */
[----:B------:R-:W-:Y:S02]  /*127c0*/  @!P4 IADD3 R6, P5, R38, R7, RZ ;  /* 0x000000072606c210 */ /* 0x000fe40007fbe0ff */
[----:B------:R0:W5:Y:S03]  /*127d0*/  @!P2 LD.E.64 R20, desc[UR50][R12.64] ;  /* 0x000000320c14a980 */ /* 0x000166000c101b00 */
[----:B------:R-:W-:Y:S01]  /*127e0*/  @!P4 IMAD.X R7, R0, 0x1, R28, P5 ;  /* 0x000000010007c824 */ /* 0x000fe200028e061c */
[----:B------:R-:W-:-:S05]  /*127f0*/  @!P4 IADD3 R38, P5, R38, R39, RZ ;  /* 0x000000272626c210 */ /* 0x000fca0007fbe0ff */
[----:B------:R-:W-:Y:S01]  /*12800*/  @!P4 IMAD.X R39, R3, 0x1, R28, P5 ;  /* 0x000000010327c824 */ /* 0x000fe200028e061c */
[----:B------:R-:W-:-:S06]  /*12810*/  CS2R R28, SRZ ;  /* 0x00000000001c7805 */ /* 0x000fcc000001ff00 */
[----:B------:R1:W5:Y:S01]  /*12820*/  @!P3 LD.E.64 R28, desc[UR50][R24.64] ;  /* 0x00000032181cb980 */ /* 0x000362000c101b00 */
[----:B0-----:R-:W-:Y:S02]  /*12830*/  CS2R R12, SRZ ;  /* 0x00000000000c7805 */ /* 0x001fe4000001ff00 */
[----:B------:R-:W-:-:S04]  /*12840*/  CS2R R8, SRZ ;  /* 0x0000000000087805 */ /* 0x000fc8000001ff00 */
[----:B------:R0:W5:Y:S01]  /*12850*/  @!P1 LD.E.64 R12, desc[UR50][R34.64] ;  /* 0x00000032220c9980 */ /* 0x000162000c101b00 */
[----:B-1----:R-:W-:-:S03]  /*12860*/  CS2R R24, SRZ ;  /* 0x0000000000187805 */ /* 0x002fc6000001ff00 */
[----:B------:R-:W5:Y:S04]  /*12870*/  @!P4 LD.E.64 R8, desc[UR50][R6.64] ;  /* 0x000000320608c980 */ /* 0x000f68000c101b00 */
[----:B------:R1:W5:Y:S01]  /*12880*/  @!P2 LD.E.64 R24, desc[UR50][R14.64] ;  /* 0x000000320e18a980 */ /* 0x000362000c101b00 */
[----:B0-----:R-:W-:-:S06]  /*12890*/  CS2R R34, SRZ ;  /* 0x0000000000227805 */ /* 0x001fcc000001ff00 */
[----:B------:R-:W5:Y:S01]  /*128a0*/  @!P0 LD.E.64 R34, desc[UR50][R4.64] ;  /* 0x0000003204228980 */ /* 0x000f62000c101b00 */
[----:B-1----:R-:W-:-:S06]  /*128b0*/  CS2R R14, SRZ ;  /* 0x00000000000e7805 */ /* 0x002fcc000001ff00 */
[----:B------:R0:W5:Y:S02]  /*128c0*/  @!P1 LD.E.64 R14, desc[UR50][R10.64] ;  /* 0x000000320a0e9980 */ /* 0x000164000c101b00 */
[----:B0-----:R-:W-:-:S06]  /*128d0*/  CS2R R10, SRZ ;  /* 0x00000000000a7805 */ /* 0x001fcc000001ff00 */
[----:B------:R0:W5:Y:S02]  /*128e0*/  @!P4 LD.E.64 R10, desc[UR50][R38.64] ;  /* 0x00000032260ac980 */ /* 0x000164000c101b00 */
.L_x_4408:
[----:B------:R-:W-:Y:S05]  /*128f0*/  BSYNC B1 ;  /* 0x0000000000017941 */ /* 0x000fea0003800000 */
.L_x_4407:
[----:B------:R-:W-:Y:S01]  /*12900*/  ULEA.HI UR4, UR37, UR37, URZ, 0x1 ;  /* 0x0000002525047291 */ /* 0x000fe2000f8f083f */
[----:B----4-:R-:W-:Y:S01]  /*12910*/  IMAD R0, R129, -0x80, R132 ;  /* 0xffffff8081007824 */ /* 0x010fe200078e0284 */
[----:B------:R-:W-:Y:S02]  /*12920*/  BSSY B1, `(.L_x_4409) ;  /* 0x0000009000017945 */ /* 0x000fe40003800000 */
[----:B------:R-:W-:Y:S02]  /*12930*/  ULOP3.LUT UR4, UR4, 0xfffffffe, URZ, 0xc0, !UPT ;  /* 0xfffffffe04047892 */ /* 0x000fe4000f8ec03f */
[----:B------:R-:W-:Y:S02]  /*12940*/  VIMNMX R0, R0, 0x80, PT ;  /* 0x0000008000007848 */ /* 0x000fe40003fe0100 */
[----:B------:R-:W-:Y:S02]  /*12950*/  UIADD3 UR4, UR37, -UR4, URZ ;  /* 0x8000000425047290 */ /* 0x000fe4000fffe03f */
[----:B------:R-:W-:-:S04]  /*12960*/  ISETP.GE.AND P1, PT, R40, R0, PT ;  /* 0x000000002800720c */ /* 0x000fc80003f26270 */
[----:B------:R-:W-:-:S05]  /*12970*/  IMAD.U32 R3, RZ, RZ, UR4 ;  /* 0x00000004ff037e24 */ /* 0x000fca000f8e00ff */
[----:B------:R-:W-:-:S04]  /*12980*/  SHF.L.U32 R3, R3, 0x1f, RZ ;  /* 0x0000001f03037819 */ /* 0x000fc800000006ff */
[----:B------:R-:W1:Y:S02]  /*12990*/  SYNCS.PHASECHK.TRANS64.TRYWAIT P0, [R18+URZ+0x33400], R3 ;  /* 0x03340003120075a7 */ /* 0x000e64000800017f */
[----:B-1----:R-:W-:Y:S05]  /*129a0*/  @!P0 BRA `(.L_x_4410) ;  /* 0x000001f0007c8947 */ /* 0x002fea0003800000 */
.L_x_4669:
[----:B------:R-:W-:Y:S05]  /*129b0*/  BSYNC B1 ;  /* 0x0000000000017941 */ /* 0x000fea0003800000 */
.L_x_4409:
[----:B------:R-:W-:Y:S05]  /*129c0*/  @P1 BRA `(.L_x_4411) ;  /* 0x0000006400181947 */ /* 0x000fea0003800000 */
[----:B------:R-:W1:Y:S01]  /*129d0*/  LDL R40, [R1+0x44] ;  /* 0x0000440001287983 */ /* 0x000e620000100800 */
[----:B------:R-:W4:Y:S03]  /*129e0*/  LDC R5, c[0x0][0x3f4] ;  /* 0x0000fd00ff057b82 */ /* 0x000f260000000800 */
[----:B0--3--:R-:W3:Y:S04]  /*129f0*/  LDL R39, [R1+0xc] ;  /* 0x00000c0001277983 */ /* 0x009ee80000100800 */
[----:B------:R-:W3:Y:S04]  /*12a00*/  LDL R38, [R1+0x14] ;  /* 0x0000140001267983 */ /* 0x000ee80000100800 */
[----:B--2---:R-:W2:Y:S04]  /*12a10*/  LDL R7, [R1+0x18] ;  /* 0x0000180001077983 */ /* 0x004ea80000100800 */
[----:B------:R-:W2:Y:S04]  /*12a20*/  LDL R6, [R1+0x10] ;  /* 0x0000100001067983 */ /* 0x000ea80000100800 */
[----:B------:R-:W2:Y:S01]  /*12a30*/  LDL R4, [R1+0x1c] ;  /* 0x00001c0001047983 */ /* 0x000ea20000100800 */
[----:B------:R-:W-:Y:S01]  /*12a40*/  LEA.HI R41, R41, R48, RZ, 0x2 ;  /* 0x0000003029297211 */ /* 0x000fe200078f10ff */
[----:B------:R-:W-:Y:S03]  /*12a50*/  BSSY B1, `(.L_x_4412) ;  /* 0x0000086000017945 */ /* 0x000fe60003800000 */
[----:B------:R-:W-:-:S02]  /*12a60*/  SHF.R.S32.HI R0, RZ, 0x2, R41 ;  /* 0x00000002ff007819 */ /* 0x000fc40000011429 */
[----:B------:R-:W-:Y:S02]  /*12a70*/  SHF.R.S32.HI R41, RZ, 0x1f, R41 ;  /* 0x0000001fff297819 */ /* 0x000fe40000011429 */
[----:B----4-:R-:W-:Y:S02]  /*12a80*/  ISETP.GE.AND P6, PT, R224, R5, PT ;  /* 0x00000005e000720c */ /* 0x010fe40003fc6270 */
[----:B------:R-:W-:-:S04]  /*12a90*/  LEA.HI R41, R41, R0, RZ, 0x2 ;  /* 0x0000000029297211 */ /* 0x000fc800078f10ff */
[----:B------:R-:W-:-:S04]  /*12aa0*/  LOP3.LUT R41, R41, 0xfffffffc, RZ, 0xc0, !PT ;  /* 0xfffffffc29297812 */ /* 0x000fc800078ec0ff */
[----:B------:R-:W-:-:S04]  /*12ab0*/  IADD3 R41, R0, -R41, RZ ;  /* 0x8000002900297210 */ /* 0x000fc80007ffe0ff */
[----:B------:R-:W-:Y:S01]  /*12ac0*/  LOP3.LUT P0, RZ, R41, 0x2, RZ, 0xc0, !PT ;  /* 0x0000000229ff7812 */ /* 0x000fe2000780c0ff */
[----:B-1----:R-:W-:-:S04]  /*12ad0*/  IMAD.IADD R3, R18, 0x1, R40 ;  /* 0x0000000112037824 */ /* 0x002fc800078e0228 */
[----:B------:R-:W-:Y:S01]  /*12ae0*/  VIADD R0, R3, 0x20 ;  /* 0x0000002003007836 */ /* 0x000fe20000000000 */
[-C--:B---3--:R-:W-:Y:S02]  /*12af0*/  ISETP.GE.AND P1, PT, R39, R5.reuse, PT ;  /* 0x000000052700720c */ /* 0x088fe40003f26270 */
[-C--:B------:R-:W-:Y:S02]  /*12b00*/  ISETP.GE.AND P2, PT, R38, R5.reuse, PT ;  /* 0x000000052600720c */ /* 0x080fe40003f46270 */
[-C--:B--2---:R-:W-:Y:S02]  /*12b10*/  ISETP.GE.AND P3, PT, R7, R5.reuse, PT ;  /* 0x000000050700720c */ /* 0x084fe40003f66270 */
[-C--:B------:R-:W-:Y:S02]  /*12b20*/  ISETP.GE.AND P4, PT, R6, R5.reuse, PT ;  /* 0x000000050600720c */ /* 0x080fe40003f86270 */
[----:B------:R-:W-:Y:S01]  /*12b30*/  ISETP.GE.AND P5, PT, R4, R5, PT ;  /* 0x000000050400720c */ /* 0x000fe20003fa6270 */
[----:B------:R-:W-:-:S12]  /*12b40*/  @P6 BRA `(.L_x_4413) ;  /* 0x0000000400d86947 */ /* 0x000fd80003800000 */
[----:B------:R-:W0:Y:S01]  /*12b50*/  LDS.128 R4, [R3+0x1e200] ;  /* 0x01e2000003047984 */ /* 0x000e220000000c00 */
        /* <DEDUP_REMOVED lines=24> */
[----:B0-----:R-:W-:Y:S02]  /*12ce0*/  F2FP.F16.E4M3.UNPACK_B R38, R6.H1 ;  /* 0x00000006ff26723e */ /* 0x001fe400030006ff */
[----:B------:R-:W-:Y:S02]  /*12cf0*/  LOP3.LUT R39, R39, 0xff0000, R36, 0xf8, !PT ;  /* 0x00ff000027277812 */ /* 0x000fe400078ef824 */
[----:B------:R-:W-:Y:S01]  /*12d00*/  LOP3.LUT R43, R43, 0xff0000, R34, 0xf8, !PT ;  /* 0x00ff00002b2b7812 */ /* 0x000fe200078ef822 */
[--C-:B------:R-:W-:Y:S01]  /*12d10*/  HADD2.F32 R37, -RZ, R38.reuse.H0_H0 ;  /* 0x20000026ff257230 */ /* 0x100fe20000004100 */
[----:B------:R-:W-:Y:S01]  /*12d20*/  F2FP.F16.E4M3.UNPACK_B R47, R46 ;  /* 0x0000002eff2f723e */ /* 0x000fe200020006ff */
[----:B------:R-:W-:Y:S01]  /*12d30*/  HADD2.F32 R38, -RZ, R38.H1_H1 ;  /* 0x30000026ff267230 */ /* 0x000fe20000004100 */
[----:B------:R-:W-:-:S02]  /*12d40*/  F2FP.F16.E4M3.UNPACK_B R42, R41 ;  /* 0x00000029ff2a723e */ /* 0x000fc400020006ff */
[----:B------:R-:W-:Y:S01]  /*12d50*/  LOP3.LUT R40, R39, 0xff000000, R36, 0xf8, !PT ;  /* 0xff00000027287812 */ /* 0x000fe200078ef824 */
[--C-:B------:R-:W-:Y:S01]  /*12d60*/  HADD2.F32 R48, -RZ, R47.reuse.H1_H1 ;  /* 0x3000002fff307230 */ /* 0x100fe20000004100 */
[----:B------:R-:W-:Y:S01]  /*12d70*/  LOP3.LUT R45, R43, 0xff000000, R34, 0xf8, !PT ;  /* 0xff0000002b2d7812 */ /* 0x000fe200078ef822 */
[----:B------:R-:W-:Y:S01]  /*12d80*/  HADD2.F32 R43, -RZ, R42.H1_H1 ;  /* 0x3000002aff2b7230 */ /* 0x000fe20000004100 */
[----:B------:R-:W-:Y:S01]  /*12d90*/  F2FP.F16.E4M3.UNPACK_B R36, R6 ;  /* 0x00000006ff24723e */ /* 0x000fe200020006ff */
[----:B------:R-:W-:Y:S01]  /*12da0*/  HADD2.F32 R47, -RZ, R47.H0_H0 ;  /* 0x2000002fff2f7230 */ /* 0x000fe20000004100 */
[-C--:B------:R-:W-:Y:S01]  /*12db0*/  F2FP.F16.E4M3.UNPACK_B R34, R5.reuse ;  /* 0x00000005ff22723e */ /* 0x080fe200020006ff */
[C---:B------:R-:W-:Y:S01]  /*12dc0*/  FMUL.FTZ R50, R38.reuse, R48 ;  /* 0x0000003026327220 */ /* 0x040fe20000410000 */
[----:B------:R-:W-:Y:S01]  /*12dd0*/  F2FP.F16.E4M3.UNPACK_B R35, R5.H1 ;  /* 0x00000005ff23723e */ /* 0x000fe200030006ff */
[----:B------:R-:W-:Y:S01]  /*12de0*/  FMUL.FTZ R51, R38, R43 ;  /* 0x0000002b26337220 */ /* 0x000fe20000410000 */
[----:B------:R-:W-:Y:S01]  /*12df0*/  HADD2.F32 R5, -RZ, R36.H1_H1 ;  /* 0x30000024ff057230 */ /* 0x000fe20000004100 */
[----:B------:R-:W-:Y:S01]  /*12e00*/  F2FP.F16.E4M3.UNPACK_B R39, R7 ;  /* 0x00000007ff27723e */ /* 0x000fe200020006ff */
[----:B------:R-:W-:Y:S01]  /*12e10*/  HADD2.F32 R42, -RZ, R42.H0_H0 ;  /* 0x2000002aff2a7230 */ /* 0x000fe20000004100 */
[----:B------:R-:W-:Y:S01]  /*12e20*/  F2FP.F16.E4M3.UNPACK_B R46, R46.H1 ;  /* 0x0000002eff2e723e */ /* 0x000fe200030006ff */
[C---:B------:R-:W-:Y:S01]  /*12e30*/  FFMA.FTZ R49, R37.reuse, R43, -R50 ;  /* 0x0000002b25317223 */ /* 0x040fe20000010832 */
[----:B------:R-:W-:Y:S01]  /*12e40*/  FFMA.FTZ R52, R37, R48, R51 ;  /* 0x0000003025347223 */ /* 0x000fe20000010033 */
[----:B------:R-:W-:Y:S01]  /*12e50*/  HADD2.F32 R36, -RZ, R36.H0_H0 ;  /* 0x20000024ff247230 */ /* 0x000fe20000004100 */
[----:B------:R-:W-:Y:S01]  /*12e60*/  F2FP.F16.E4M3.UNPACK_B R41, R41.H1 ;  /* 0x00000029ff29723e */ /* 0x000fe200030006ff */
[C---:B------:R-:W-:Y:S01]  /*12e70*/  FMUL.FTZ R37, R5.reuse, R47 ;  /* 0x0000002f05257220 */ /* 0x040fe20000410000 */
[----:B------:R-:W-:Y:S01]  /*12e80*/  FMUL.FTZ R38, R5, R42 ;  /* 0x0000002a05267220 */ /* 0x000fe20000410000 */
[----:B------:R-:W-:Y:S01]  /*12e90*/  F2FP.F16.E4M3.UNPACK_B R7, R7.H1 ;  /* 0x00000007ff07723e */ /* 0x000fe200030006ff */
[----:B------:R-:W-:-:S02]  /*12ea0*/  HADD2.F32 R5, -RZ, R39.H1_H1 ;  /* 0x30000027ff057230 */ /* 0x000fc40000004100 */
[C---:B------:R-:W-:Y:S01]  /*12eb0*/  FFMA.FTZ R43, R36.reuse, R42, -R37 ;  /* 0x0000002a242b7223 */ /* 0x040fe20000010825 */
[--C-:B------:R-:W-:Y:S02]  /*12ec0*/  HADD2.F32 R48, -RZ, R46.reuse.H0_H0 ;  /* 0x2000002eff307230 */ /* 0x100fe40000004100 */
[----:B------:R-:W-:Y:S01]  /*12ed0*/  FFMA.FTZ R50, R36, R47, R38 ;  /* 0x0000002f24327223 */ /* 0x000fe20000010026 */
[----:B------:R-:W-:Y:S01]  /*12ee0*/  HADD2.F32 R38, -RZ, R41.H0_H0 ;  /* 0x20000029ff267230 */ /* 0x000fe20000004100 */
[----:B------:R-:W-:Y:S01]  /*12ef0*/  F2FP.F16.E4M3.UNPACK_B R6, R4 ;  /* 0x00000004ff06723e */ /* 0x000fe200020006ff */
        /* <DEDUP_REMOVED lines=8> */
[----:B------:R-:W-:Y:S02]  /*12f80*/  HADD2.F32 R5, -RZ, R7.H0_H0 ;  /* 0x20000007ff057230 */ /* 0x000fe40000004100 */
[C---:B------:R-:W-:Y:S01]  /*12f90*/  FMUL.FTZ R38, R36.reuse, R46 ;  /* 0x0000002e24267220 */ /* 0x040fe20000410000 */
[----:B------:R-:W-:Y:S01]  /*12fa0*/  F2FP.F16.E4M3.UNPACK_B R37, R45 ;  /* 0x0000002dff25723e */ /* 0x000fe200020006ff */
[-C--:B------:R-:W-:Y:S01]  /*12fb0*/  FMUL.FTZ R56, R36, R41.reuse ;  /* 0x0000002924387220 */ /* 0x080fe20000410000 */
[----:B------:R-:W-:Y:S01]  /*12fc0*/  F2FP.F16.E4M3.UNPACK_B R36, R40 ;  /* 0x00000028ff24723e */ /* 0x000fe200020006ff */
[----:B------:R-:W-:Y:S01]  /*12fd0*/  FFMA.FTZ R54, R39, R48, R54 ;  /* 0x0000003027367223 */ /* 0x000fe20000010036 */
[C---:B------:R-:W-:Y:S01]  /*12fe0*/  FFMA.FTZ R48, R5.reuse, R41, -R38 ;  /* 0x0000002905307223 */ /* 0x040fe20000010826 */
[----:B------:R-:W-:Y:S01]  /*12ff0*/  FFMA.FTZ R51, R5, R46, R56 ;  /* 0x0000002e05337223 */ /* 0x000fe20000010038 */
[----:B------:R-:W-:Y:S01]  /*13000*/  HADD2.F32 R7, -RZ, R4.H1_H1 ;  /* 0x30000004ff077230 */ /* 0x000fe20000004100 */
[----:B------:R-:W-:Y:S01]  /*13010*/  F2FP.F16.E4M3.UNPACK_B R40, R40.H1 ;  /* 0x00000028ff28723e */ /* 0x000fe200030006ff */
[----:B------:R-:W-:Y:S01]  /*13020*/  HADD2.F32 R42, -RZ, R37.H1_H1 ;  /* 0x30000025ff2a7230 */ /* 0x000fe20000004100 */
[----:B------:R-:W-:Y:S01]  /*13030*/  F2FP.F16.E4M3.UNPACK_B R45, R45.H1 ;  /* 0x0000002dff2d723e */ /* 0x000fe200030006ff */
[----:B------:R-:W-:-:S02]  /*13040*/  HADD2.F32 R38, -RZ, R36.H1_H1 ;  /* 0x30000024ff267230 */ /* 0x000fc40000004100 */
[----:B------:R-:W-:Y:S02]  /*13050*/  HADD2.F32 R5, -RZ, R4.H0_H0 ;  /* 0x20000004ff057230 */ /* 0x000fe40000004100 */
[----:B------:R-:W-:Y:S01]  /*13060*/  FMUL.FTZ R46, R7, R42 ;  /* 0x0000002a072e7220 */ /* 0x000fe20000410000 */
[----:B------:R-:W-:Y:S02]  /*13070*/  HADD2.F32 R39, -RZ, R37.H0_H0 ;  /* 0x20000025ff277230 */ /* 0x000fe40000004100 */
[----:B------:R-:W-:Y:S02]  /*13080*/  HADD2.F32 R4, -RZ, R6.H1_H1 ;  /* 0x30000006ff047230 */ /* 0x000fe40000004100 */
[-C--:B------:R-:W-:Y:S01]  /*13090*/  FFMA.FTZ R46, R5, R38.reuse, -R46 ;  /* 0x00000026052e7223 */ /* 0x080fe2000001082e */
[----:B------:R-:W-:Y:S02]  /*130a0*/  HADD2.F32 R37, -RZ, R36.H0_H0 ;  /* 0x20000024ff257230 */ /* 0x000fe40000004100 */
[----:B------:R-:W-:Y:S01]  /*130b0*/  FMUL.FTZ R36, R7, R38 ;  /* 0x0000002607247220 */ /* 0x000fe20000410000 */
[----:B------:R-:W-:-:S02]  /*130c0*/  HADD2.F32 R6, -RZ, R6.H0_H0 ;  /* 0x20000006ff067230 */ /* 0x000fc40000004100 */
[C---:B------:R-:W-:Y:S01]  /*130d0*/  FMUL.FTZ R7, R4.reuse, R39 ;  /* 0x0000002704077220 */ /* 0x040fe20000410000 */
[-C--:B------:R-:W-:Y:S01]  /*130e0*/  FMUL.FTZ R4, R4, R37.reuse ;  /* 0x0000002504047220 */ /* 0x080fe20000410000 */
[----:B------:R-:W-:Y:S02]  /*130f0*/  FFMA.FTZ R41, R5, R42, R36 ;  /* 0x0000002a05297223 */ /* 0x000fe40000010024 */
[C---:B------:R-:W-:Y:S01]  /*13100*/  FFMA.FTZ R37, R6.reuse, R37, -R7 ;  /* 0x0000002506257223 */ /* 0x040fe20000010807 */
[----:B------:R-:W-:Y:S02]  /*13110*/  HADD2.F32 R5, -RZ, R35.H1_H1 ;  /* 0x30000023ff057230 */ /* 0x000fe40000004100 */
[----:B------:R-:W-:Y:S01]  /*13120*/  FFMA.FTZ R38, R6, R39, R4 ;  /* 0x0000002706267223 */ /* 0x000fe20000010004 */
[----:B------:R-:W-:Y:S02]  /*13130*/  HADD2.F32 R6, -RZ, R40.H1_H1 ;  /* 0x30000028ff067230 */ /* 0x000fe40000004100 */
[----:B------:R-:W-:-:S02]  /*13140*/  HADD2.F32 R36, -RZ, R45.H1_H1 ;  /* 0x3000002dff247230 */ /* 0x000fc40000004100 */
[----:B------:R-:W-:Y:S02]  /*13150*/  HADD2.F32 R45, -RZ, R45.H0_H0 ;  /* 0x2000002dff2d7230 */ /* 0x000fe40000004100 */
[C---:B------:R-:W-:Y:S01]  /*13160*/  FMUL.FTZ R39, R5.reuse, R6 ;  /* 0x0000000605277220 */ /* 0x040fe20000410000 */
[----:B------:R-:W-:Y:S02]  /*13170*/  HADD2.F32 R4, -RZ, R34.H1_H1 ;  /* 0x30000022ff047230 */ /* 0x000fe40000004100 */
[----:B------:R-:W-:Y:S02]  /*13180*/  HADD2.F32 R7, -RZ, R40.H0_H0 ;  /* 0x20000028ff077230 */ /* 0x000fe40000004100 */
[----:B------:R-:W-:Y:S01]  /*13190*/  FMUL.FTZ R40, R5, R36 ;  /* 0x0000002405287220 */ /* 0x000fe20000410000 */
[----:B------:R-:W-:Y:S02]  /*131a0*/  HADD2.F32 R35, -RZ, R35.H0_H0 ;  /* 0x20000023ff237230 */ /* 0x000fe40000004100 */
[----:B------:R-:W-:Y:S01]  /*131b0*/  FMUL.FTZ R5, R4, R45 ;  /* 0x0000002d04057220 */ /* 0x000fe20000410000 */
[----:B------:R-:W-:-:S02]  /*131c0*/  HADD2.F32 R34, -RZ, R34.H0_H0 ;  /* 0x20000022ff227230 */ /* 0x000fc40000004100 */
[-C--:B------:R-:W-:Y:S01]  /*131d0*/  FMUL.FTZ R4, R4, R7.reuse ;  /* 0x0000000704047220 */ /* 0x080fe20000410000 */
[C---:B------:R-:W-:Y:S01]  /*131e0*/  FFMA.FTZ R40, R35.reuse, R6, -R40 ;  /* 0x0000000623287223 */ /* 0x040fe20000010828 */
[----:B------:R-:W-:Y:S01]  /*131f0*/  FFMA.FTZ R39, R35, R36, R39 ;  /* 0x0000002423277223 */ /* 0x000fe20000010027 */
[C---:B------:R-:W-:Y:S01]  /*13200*/  FFMA.FTZ R5, R34.reuse, R7, -R5 ;  /* 0x0000000722057223 */ /* 0x040fe20000010805 */
[----:B------:R-:W-:Y:S01]  /*13210*/  FFMA.FTZ R34, R34, R45, R4 ;  /* 0x0000002d22227223 */ /* 0x000fe20000010004 */
[----:B------:R-:W-:Y:S02]  /*13220*/  F2FP.SATFINITE.E4M3.F32.PACK_AB_MERGE_C R6, R52, R49, RZ ;  /* 0x000000313406723e */ /* 0x000fe400048070ff */
[----:B------:R-:W-:Y:S02]  /*13230*/  F2FP.SATFINITE.E4M3.F32.PACK_AB_MERGE_C R7, R51, R48, RZ ;  /* 0x000000303307723e */ /* 0x000fe400048070ff */
[----:B------:R-:W-:Y:S02]  /*13240*/  F2FP.SATFINITE.E4M3.F32.PACK_AB_MERGE_C R4, R41, R46, RZ ;  /* 0x0000002e2904723e */ /* 0x000fe400048070ff */
[----:B------:R-:W-:-:S02]  /*13250*/  F2FP.SATFINITE.E4M3.F32.PACK_AB_MERGE_C R39, R39, R40, RZ ;  /* 0x000000282727723e */ /* 0x000fc400048070ff */
[----:B------:R-:W-:Y:S02]  /*13260*/  F2FP.SATFINITE.E4M3.F32.PACK_AB_MERGE_C R6, R50, R43, R6 ;  /* 0x0000002b3206723e */ /* 0x000fe40004807006 */
[----:B------:R-:W-:Y:S02]  /*13270*/  F2FP.SATFINITE.E4M3.F32.PACK_AB_MERGE_C R7, R54, R47, R7 ;  /* 0x0000002f3607723e */ /* 0x000fe40004807007 */
[----:B------:R-:W-:Y:S02]  /*13280*/  F2FP.SATFINITE.E4M3.F32.PACK_AB_MERGE_C R4, R38, R37, R4 ;  /* 0x000000252604723e */ /* 0x000fe40004807004 */
[----:B------:R-:W-:-:S05]  /*13290*/  F2FP.SATFINITE.E4M3.F32.PACK_AB_MERGE_C R5, R34, R5, R39 ;  /* 0x000000052205723e */ /* 0x000fca0004807027 */
[----:B------:R0:W-:Y:S02]  /*132a0*/  STS.128 [R3+0x1e200], R4 ;  /* 0x01e2000403007388 */ /* 0x0001e40000000c00 */
.L_x_4413:
[----:B------:R-:W-:Y:S05]  /*132b0*/  BSYNC B1 ;  /* 0x0000000000017941 */ /* 0x000fea0003800000 */
.L_x_4412:
[----:B------:R-:W-:Y:S01]  /*132c0*/  BSSY B1, `(.L_x_4414) ;  /* 0x000007d000017945 */ /* 0x000fe20003800000 */
[----:B------:R-:W-:-:S03]  /*132d0*/  @P0 VIADD R0, R3, 0xffffffe0 ;  /* 0xffffffe003000836 */ /* 0x000fc60000000000 */
[----:B------:R-:W-:Y:S05]  /*132e0*/  @P1 BRA `(.L_x_4415) ;  /* 0x0000000400e81947 */ /* 0x000fea0003800000 */
[----:B0-----:R-:W0:Y:S01]  /*132f0*/  LDS.128 R4, [R0+0x1e200] ;  /* 0x01e2000000047984 */ /* 0x001e220000000c00 */
        /* <DEDUP_REMOVED lines=11> */
[----:B------:R-:W-:-:S02]  /*133b0*/  LOP3.LUT R35, R30, 0xff, RZ, 0xc0, !PT ;  /* 0x000000ff1e237812 */ /* 0x000fc400078ec0ff */
[----:B------:R-:W-:Y:S02]  /*133c0*/  LOP3.LUT R34, R34, 0xff, RZ, 0xc0, !PT ;  /* 0x000000ff22227812 */ /* 0x000fe400078ec0ff */
[----:B------:R-:W-:Y:S02]  /*133d0*/  SHF.R.U32.HI R36, RZ, 0x10, R31 ;  /* 0x00000010ff247819 */ /* 0x000fe4000001161f */
[----:B------:R-:W-:Y:S02]  /*133e0*/  LOP3.LUT R39, R32, 0xff, RZ, 0xc0, !PT ;  /* 0x000000ff20277812 */ /* 0x000fe400078ec0ff */
[----:B------:R-:W-:Y:S02]  /*133f0*/  LOP3.LUT R38, R38, 0xff, RZ, 0xc0, !PT ;  /* 0x000000ff26267812 */ /* 0x000fe400078ec0ff */
[----:B------:R-:W-:Y:S02]  /*13400*/  LOP3.LUT R40, R40, 0xff, RZ, 0xc0, !PT ;  /* 0x000000ff28287812 */ /* 0x000fe400078ec0ff */
[----:B------:R-:W-:-:S02]  /*13410*/  PRMT R35, R34, 0x7604, R35 ;  /* 0x0000760422237816 */ /* 0x000fc40000000023 */
[----:B------:R-:W-:Y:S02]  /*13420*/  LOP3.LUT R36, R36, 0xff, RZ, 0xc0, !PT ;  /* 0x000000ff24247812 */ /* 0x000fe400078ec0ff */
[----:B------:R-:W-:Y:S02]  /*13430*/  SHF.R.U32.HI R34, RZ, 0x10, R30 ;  /* 0x00000010ff227819 */ /* 0x000fe4000001161e */
[----:B------:R-:W-:Y:S02]  /*13440*/  PRMT R39, R38, 0x7604, R39 ;  /* 0x0000760426277816 */ /* 0x000fe40000000027 */
        /* <DEDUP_REMOVED lines=8> */
[----:B0-----:R-:W-:-:S02]  /*134d0*/  F2FP.F16.E4M3.UNPACK_B R34, R6.H1 ;  /* 0x00000006ff22723e */ /* 0x001fc400030006ff */
[----:B------:R-:W-:Y:S02]  /*134e0*/  PRMT R39, R38, 0x7054, R39 ;  /* 0x0000705426277816 */ /* 0x000fe40000000027 */
[----:B------:R-:W-:Y:S01]  /*134f0*/  F2FP.F16.E4M3.UNPACK_B R42, R41 ;  /* 0x00000029ff2a723e */ /* 0x000fe200020006ff */
[--C-:B------:R-:W-:Y:S01]  /*13500*/  HADD2.F32 R33, -RZ, R34.reuse.H0_H0 ;  /* 0x20000022ff217230 */ /* 0x100fe20000004100 */
[----:B------:R-:W-:Y:S01]  /*13510*/  F2FP.F16.E4M3.UNPACK_B R38, R37 ;  /* 0x00000025ff26723e */ /* 0x000fe200020006ff */
[----:B------:R-:W-:Y:S01]  /*13520*/  HADD2.F32 R34, -RZ, R34.H1_H1 ;  /* 0x30000022ff227230 */ /* 0x000fe20000004100 */
[----:B------:R-:W-:Y:S01]  /*13530*/  LOP3.LUT R40, R39, 0xff000000, R32, 0xf8, !PT ;  /* 0xff00000027287812 */ /* 0x000fe200078ef820 */
[----:B------:R-:W-:Y:S01]  /*13540*/  HADD2.F32 R43, -RZ, R42.H1_H1 ;  /* 0x3000002aff2b7230 */ /* 0x000fe20000004100 */
[----:B------:R-:W-:Y:S01]  /*13550*/  F2FP.F16.E4M3.UNPACK_B R32, R6 ;  /* 0x00000006ff20723e */ /* 0x000fe200020006ff */
[----:B------:R-:W-:Y:S01]  /*13560*/  HADD2.F32 R39, -RZ, R38.H1_H1 ;  /* 0x30000026ff277230 */ /* 0x000fe20000004100 */
[----:B------:R-:W-:Y:S01]  /*13570*/  LOP3.LUT R36, R35, 0xff000000, R30, 0xf8, !PT ;  /* 0xff00000023247812 */ /* 0x000fe200078ef81e */
[----:B------:R-:W-:-:S02]  /*13580*/  HADD2.F32 R42, -RZ, R42.H0_H0 ;  /* 0x2000002aff2a7230 */ /* 0x000fc40000004100 */
[C---:B------:R-:W-:Y:S01]  /*13590*/  FMUL.FTZ R46, R34.reuse, R43 ;  /* 0x0000002b222e7220 */ /* 0x040fe20000410000 */
[----:B------:R-:W-:Y:S01]  /*135a0*/  F2FP.F16.E4M3.UNPACK_B R30, R5 ;  /* 0x00000005ff1e723e */ /* 0x000fe200020006ff */
[----:B------:R-:W-:Y:S01]  /*135b0*/  FMUL.FTZ R34, R34, R39 ;  /* 0x0000002722227220 */ /* 0x000fe20000410000 */
[----:B------:R-:W-:Y:S01]  /*135c0*/  F2FP.F16.E4M3.UNPACK_B R31, R5.H1 ;  /* 0x00000005ff1f723e */ /* 0x000fe200030006ff */
[----:B------:R-:W-:Y:S01]  /*135d0*/  HADD2.F32 R5, -RZ, R32.H1_H1 ;  /* 0x30000020ff057230 */ /* 0x000fe20000004100 */
[----:B------:R-:W-:Y:S01]  /*135e0*/  F2FP.F16.E4M3.UNPACK_B R35, R7 ;  /* 0x00000007ff23723e */ /* 0x000fe200020006ff */
[----:B------:R-:W-:Y:S01]  /*135f0*/  HADD2.F32 R38, -RZ, R38.H0_H0 ;  /* 0x20000026ff267230 */ /* 0x000fe20000004100 */
[----:B------:R-:W-:Y:S01]  /*13600*/  F2FP.F16.E4M3.UNPACK_B R41, R41.H1 ;  /* 0x00000029ff29723e */ /* 0x000fe200030006ff */
[C---:B------:R-:W-:Y:S01]  /*13610*/  FFMA.FTZ R45, R33.reuse, R39, -R46 ;  /* 0x00000027212d7223 */ /* 0x040fe2000001082e */
[----:B------:R-:W-:Y:S01]  /*13620*/  F2FP.F16.E4M3.UNPACK_B R37, R37.H1 ;  /* 0x00000025ff25723e */ /* 0x000fe200030006ff */
[----:B------:R-:W-:Y:S01]  /*13630*/  FFMA.FTZ R50, R33, R43, R34 ;  /* 0x0000002b21327223 */ /* 0x000fe20000010022 */
[----:B------:R-:W-:-:S02]  /*13640*/  HADD2.F32 R32, -RZ, R32.H0_H0 ;  /* 0x20000020ff207230 */ /* 0x000fc40000004100 */
[C---:B------:R-:W-:Y:S01]  /*13650*/  FMUL.FTZ R33, R5.reuse, R42 ;  /* 0x0000002a05217220 */ /* 0x040fe20000410000 */
[-C--:B------:R-:W-:Y:S01]  /*13660*/  FMUL.FTZ R39, R5, R38.reuse ;  /* 0x0000002605277220 */ /* 0x080fe20000410000 */
[----:B------:R-:W-:Y:S01]  /*13670*/  F2FP.F16.E4M3.UNPACK_B R7, R7.H1 ;  /* 0x00000007ff07723e */ /* 0x000fe200030006ff */
[----:B------:R-:W-:Y:S02]  /*13680*/  HADD2.F32 R5, -RZ, R35.H1_H1 ;  /* 0x30000023ff057230 */ /* 0x000fe40000004100 */
[C---:B------:R-:W-:Y:S01]  /*13690*/  FFMA.FTZ R43, R32.reuse, R38, -R33 ;  /* 0x00000026202b7223 */ /* 0x040fe20000010821 */
[----:B------:R-:W-:Y:S02]  /*136a0*/  HADD2.F32 R46, -RZ, R41.H0_H0 ;  /* 0x20000029ff2e7230 */ /* 0x000fe40000004100 */
[----:B------:R-:W-:Y:S01]  /*136b0*/  FFMA.FTZ R48, R32, R42, R39 ;  /* 0x0000002a20307223 */ /* 0x000fe20000010027 */
[----:B------:R-:W-:Y:S01]  /*136c0*/  HADD2.F32 R34, -RZ, R37.H0_H0 ;  /* 0x20000025ff227230 */ /* 0x000fe20000004100 */
[----:B------:R-:W-:Y:S01]  /*136d0*/  F2FP.F16.E4M3.UNPACK_B R6, R4 ;  /* 0x00000004ff06723e */ /* 0x000fe200020006ff */
[----:B------:R-:W-:-:S02]  /*136e0*/  HADD2.F32 R35, -RZ, R35.H0_H0 ;  /* 0x20000023ff237230 */ /* 0x000fc40000004100 */
[C---:B------:R-:W-:Y:S01]  /*136f0*/  FMUL.FTZ R38, R5.reuse, R46 ;  /* 0x0000002e05267220 */ /* 0x040fe20000410000 */
        /* <DEDUP_REMOVED lines=8> */
[----:B------:R-:W-:Y:S01]  /*13780*/  F2FP.F16.E4M3.UNPACK_B R4, R4.H1 ;  /* 0x00000004ff04723e */ /* 0x000fe200030006ff */
[-C--:B------:R-:W-:Y:S01]  /*13790*/  FMUL.FTZ R42, R32, R37.reuse ;  /* 0x00000025202a7220 */ /* 0x080fe20000410000 */
[----:B------:R-:W-:Y:S01]  /*137a0*/  F2FP.F16.E4M3.UNPACK_B R33, R40 ;  /* 0x00000028ff21723e */ /* 0x000fe200020006ff */
[C---:B------:R-:W-:Y:S01]  /*137b0*/  FFMA.FTZ R49, R5.reuse, R37, -R34 ;  /* 0x0000002505317223 */ /* 0x040fe20000010822 */
[-C--:B------:R-:W-:Y:S01]  /*137c0*/  F2FP.F16.E4M3.UNPACK_B R32, R36.reuse ;  /* 0x00000024ff20723e */ /* 0x080fe200020006ff */
        /* <DEDUP_REMOVED lines=44> */
.L_x_4415:
[----:B------:R-:W-:Y:S05]  /*13a90*/  BSYNC B1 ;  /* 0x0000000000017941 */ /* 0x000fea0003800000 */
.L_x_4414:
[----:B------:R-:W-:Y:S04]  /*13aa0*/  BSSY B1, `(.L_x_4416) ;  /* 0x0000078000017945 */ /* 0x000fe80003800000 */
[----:B------:R-:W-:Y:S05]  /*13ab0*/  @P2 BRA `(.L_x_4417) ;  /* 0x0000000400d82947 */ /* 0x000fea0003800000 */
[----:B01----:R-:W0:Y:S01]  /*13ac0*/  LDS.128 R4, [R3+0x20200] ;  /* 0x0202000003047984 */ /* 0x003e220000000c00 */
        /* <DEDUP_REMOVED lines=13> */
[----:B------:R-:W-:-:S02]  /*13ba0*/  PRMT R34, R37, 0x7604, R34 ;  /* 0x0000760425227816 */ /* 0x000fc40000000022 */
[----:B------:R-:W-:Y:S02]  /*13bb0*/  LOP3.LUT R30, R26, 0xff, RZ, 0xc0, !PT ;  /* 0x000000ff1a1e7812 */ /* 0x000fe400078ec0ff */
[----:B------:R-:W-:Y:S02]  /*13bc0*/  LOP3.LUT R31, R31, 0xff, RZ, 0xc0, !PT ;  /* 0x000000ff1f1f7812 */ /* 0x000fe400078ec0ff */
[----:B------:R-:W-:Y:S02]  /*13bd0*/  SHF.L.U32 R37, R36, 0x10, RZ ;  /* 0x0000001024257819 */ /* 0x000fe400000006ff */
[----:B------:R-:W-:Y:S02]  /*13be0*/  PRMT R31, R31, 0x7604, R30 ;  /* 0x000076041f1f7816 */ /* 0x000fe4000000001e */
[----:B------:R-:W-:Y:S02]  /*13bf0*/  LOP3.LUT R37, R34, 0xff0000, R37, 0xf8, !PT ;  /* 0x00ff000022257812 */ /* 0x000fe400078ef825 */
[----:B------:R-:W-:-:S02]  /*13c00*/  LOP3.LUT R30, R28, 0xff, RZ, 0xc0, !PT ;  /* 0x000000ff1c1e7812 */ /* 0x000fc400078ec0ff */
[----:B------:R-:W-:Y:S02]  /*13c10*/  LOP3.LUT R33, R32, 0xff0000, R33, 0xf8, !PT ;  /* 0x00ff000020217812 */ /* 0x000fe400078ef821 */
[----:B------:R-:W-:Y:S02]  /*13c20*/  LOP3.LUT R37, R37, 0xff000000, R29, 0xf8, !PT ;  /* 0xff00000025257812 */ /* 0x000fe400078ef81d */
[----:B------:R-:W-:Y:S02]  /*13c30*/  PRMT R35, R35, 0x7604, R30 ;  /* 0x0000760423237816 */ /* 0x000fe4000000001e */
[----:B------:R-:W-:Y:S02]  /*13c40*/  LOP3.LUT R33, R33, 0xff000000, R27, 0xf8, !PT ;  /* 0xff00000021217812 */ /* 0x000fe400078ef81b */
[----:B0-----:R-:W-:Y:S02]  /*13c50*/  F2FP.F16.E4M3.UNPACK_B R30, R6.H1 ;  /* 0x00000006ff1e723e */ /* 0x001fe400030006ff */
[----:B------:R-:W-:-:S02]  /*13c60*/  F2FP.F16.E4M3.UNPACK_B R38, R37 ;  /* 0x00000025ff26723e */ /* 0x000fc400020006ff */
[----:B------:R-:W-:Y:S01]  /*13c70*/  LOP3.LUT R35, R35, 0xff0000, R28, 0xf8, !PT ;  /* 0x00ff000023237812 */ /* 0x000fe200078ef81c */
[--C-:B------:R-:W-:Y:S01]  /*13c80*/  HADD2.F32 R29, -RZ, R30.reuse.H0_H0 ;  /* 0x2000001eff1d7230 */ /* 0x100fe20000004100 */
        /* <DEDUP_REMOVED lines=8> */
[----:B------:R-:W-:Y:S01]  /*13d10*/  LOP3.LUT R32, R31, 0xff000000, R26, 0xf8, !PT ;  /* 0xff0000001f207812 */ /* 0x000fe200078ef81a */
        /* <DEDUP_REMOVED lines=80> */
.L_x_4417:
[----:B------:R-:W-:Y:S05]  /*14220*/  BSYNC B1 ;  /* 0x0000000000017941 */ /* 0x000fea0003800000 */
.L_x_4416:
[----:B------:R-:W-:Y:S04]  /*14230*/  BSSY B1, `(.L_x_4418) ;  /* 0x000007c000017945 */ /* 0x000fe80003800000 */
[----:B------:R-:W-:Y:S05]  /*14240*/  @P3 BRA `(.L_x_4419) ;  /* 0x0000000400e83947 */ /* 0x000fea0003800000 */
[----:B012---:R-:W0:Y:S01]  /*14250*/  LDS.128 R4, [R0+0x20200] ;  /* 0x0202000000047984 */ /* 0x007e220000000c00 */
        /* <DEDUP_REMOVED lines=121> */
.L_x_4419:
[----:B------:R-:W-:Y:S05]  /*149f0*/  BSYNC B1 ;  /* 0x0000000000017941 */ /* 0x000fea0003800000 */
.L_x_4418:
[----:B------:R-:W-:Y:S04]  /*14a00*/  BSSY B1, `(.L_x_4420) ;  /* 0x0000078000017945 */ /* 0x000fe80003800000 */
[----:B------:R-:W-:Y:S05]  /*14a10*/  @P4 BRA `(.L_x_4421) ;  /* 0x0000000400d84947 */ /* 0x000fea0003800000 */
[----:B0123--:R-:W0:Y:S01]  /*14a20*/  LDS.128 R4, [R3+0x22200] ;  /* 0x0222000003047984 */ /* 0x00fe220000000c00 */
[----:B-----5:R-:W-:Y:S02]  /*14a30*/  SHF.R.U32.HI R25, RZ, 0x8, R13 ;  /* 0x00000008ff197819 */ /* 0x020fe4000001160d */
[----:B------:R-:W-:Y:S02]  /*14a40*/  LOP3.LUT R24, R13, 0xff, RZ, 0xc0, !PT ;  /* 0x000000ff0d187812 */ /* 0x000fe400078ec0ff */
[----:B------:R-:W-:Y:S02]  /*14a50*/  LOP3.LUT R25, R25, 0xff, RZ, 0xc0, !PT ;  /* 0x000000ff19197812 */ /* 0x000fe400078ec0ff */
[----:B------:R-:W-:Y:S02]  /*14a60*/  SHF.R.U32.HI R29, RZ, 0x8, R15 ;  /* 0x00000008ff1d7819 */ /* 0x000fe4000001160f */
[----:B------:R-:W-:Y:S02]  /*14a70*/  PRMT R24, R25, 0x7604, R24 ;  /* 0x0000760419187816 */ /* 0x000fe40000000018 */
[----:B------:R-:W-:-:S02]  /*14a80*/  LOP3.LUT R26, R15, 0xff, RZ, 0xc0, !PT ;  /* 0x000000ff0f1a7812 */ /* 0x000fc400078ec0ff */
[----:B------:R-:W-:Y:S02]  /*14a90*/  LOP3.LUT R29, R29, 0xff, RZ, 0xc0, !PT ;  /* 0x000000ff1d1d7812 */ /* 0x000fe400078ec0ff */
[----:B------:R-:W-:Y:S02]  /*14aa0*/  SHF.R.U32.HI R28, RZ, 0x10, R15 ;  /* 0x00000010ff1c7819 */ /* 0x000fe4000001160f */
[----:B------:R-:W-:Y:S02]  /*14ab0*/  SHF.R.U32.HI R30, RZ, 0x10, R13 ;  /* 0x00000010ff1e7819 */ /* 0x000fe4000001160d */
[----:B------:R-:W-:Y:S02]  /*14ac0*/  SHF.R.U32.HI R25, RZ, 0x8, R14 ;  /* 0x00000008ff197819 */ /* 0x000fe4000001160e */
[----:B------:R-:W-:Y:S02]  /*14ad0*/  SHF.R.U32.HI R21, RZ, 0x8, R12 ;  /* 0x00000008ff157819 */ /* 0x000fe4000001160c */
[----:B------:R-:W-:Y:S01]  /*14ae0*/  PRMT R26, R29, 0x7604, R26 ;  /* 0x000076041d1a7816 */ /* 0x000fe2000000001a */
[----:B------:R-:W-:Y:S01]  /*14af0*/  IMAD.U32 R29, R28, 0x10000, RZ ;  /* 0x000100001c1d7824 */ /* 0x000fe200078e00ff */
[----:B------:R-:W-:Y:S01]  /*14b00*/  LOP3.LUT R27, R25, 0xff, RZ, 0xc0, !PT ;  /* 0x000000ff191b7812 */ /* 0x000fe200078ec0ff */
[----:B------:R-:W-:Y:S01]  /*14b10*/  IMAD.U32 R25, R30, 0x10000, RZ ;  /* 0x000100001e197824 */ /* 0x000fe200078e00ff */
[----:B------:R-:W-:-:S02]  /*14b20*/  LOP3.LUT R20, R12, 0xff, RZ, 0xc0, !PT ;  /* 0x000000ff0c147812 */ /* 0x000fc400078ec0ff */
[----:B------:R-:W-:Y:S02]  /*14b30*/  LOP3.LUT R21, R21, 0xff, RZ, 0xc0, !PT ;  /* 0x000000ff15157812 */ /* 0x000fe400078ec0ff */
[----:B------:R-:W-:Y:S02]  /*14b40*/  LOP3.LUT R29, R26, 0xff0000, R29, 0xf8, !PT ;  /* 0x00ff00001a1d7812 */ /* 0x000fe400078ef81d */
[----:B------:R-:W-:Y:S02]  /*14b50*/  PRMT R21, R21, 0x7604, R20 ;  /* 0x0000760415157816 */ /* 0x000fe40000000014 */
[----:B------:R-:W-:Y:S02]  /*14b60*/  LOP3.LUT R20, R14, 0xff, RZ, 0xc0, !PT ;  /* 0x000000ff0e147812 */ /* 0x000fe400078ec0ff */
[----:B------:R-:W-:Y:S02]  /*14b70*/  LOP3.LUT R25, R24, 0xff0000, R25, 0xf8, !PT ;  /* 0x00ff000018197812 */ /* 0x000fe400078ef819 */
[----:B------:R-:W-:-:S02]  /*14b80*/  LOP3.LUT R29, R29, 0xff000000, R15, 0xf8, !PT ;  /* 0xff0000001d1d7812 */ /* 0x000fc400078ef80f */
[----:B------:R-:W-:Y:S02]  /*14b90*/  PRMT R27, R27, 0x7604, R20 ;  /* 0x000076041b1b7816 */ /* 0x000fe40000000014 */
[----:B------:R-:W-:Y:S02]  /*14ba0*/  LOP3.LUT R25, R25, 0xff000000, R13, 0xf8, !PT ;  /* 0xff00000019197812 */ /* 0x000fe400078ef80d */
[-C--:B0-----:R-:W-:Y:S02]  /*14bb0*/  F2FP.F16.E4M3.UNPACK_B R20, R6.reuse.H1 ;  /* 0x00000006ff14723e */ /* 0x081fe400030006ff */
[----:B------:R-:W-:Y:S02]  /*14bc0*/  F2FP.F16.E4M3.UNPACK_B R30, R29 ;  /* 0x0000001dff1e723e */ /* 0x000fe400020006ff */
        /* <DEDUP_REMOVED lines=91> */
.L_x_4421:
[----:B------:R-:W-:Y:S05]  /*15180*/  BSYNC B1 ;  /* 0x0000000000017941 */ /* 0x000fea0003800000 */
.L_x_4420:
[----:B------:R-:W-:Y:S05]  /*15190*/  @P5 BRA `(.L_x_4411) ;  /* 0x0000003c00245947 */ /* 0x000fea0003800000 */
[----:B01234-:R-:W0:Y:S01]  /*151a0*/  LDS.128 R4, [R0+0x22200] ;  /* 0x0222000000047984 */ /* 0x01fe220000000c00 */
        /* <DEDUP_REMOVED lines=120> */
[----:B------:R0:W-:Y:S01]  /*15930*/  STS.128 [R0+0x22200], R4 ;  /* 0x0222000400007388 */ /* 0x0001e20000000c00 */
[----:B------:R-:W-:Y:S05]  /*15940*/  BRA `(.L_x_4411) ;  /* 0x0000003400387947 */ /* 0x000fea0003800000 */
.L_x_4405:
[----:B------:R-:W-:-:S03]  /*15950*/  UMOV UR4, 0xffffffff ;  /* 0xffffffff00047882 */ /* 0x000fc60000000000 */
[----:B------:R-:W-:Y:S05]  /*15960*/  BRA.DIV UR4, `(.L_x_4422) ;  /* 0x000001c204a07947 */ /* 0x000fea000b800000 */
[----:B------:R0:W2:Y:S04]  /*15970*/  SHFL.IDX PT, R37, R24, RZ, 0x1e1f ;  /* 0x001e1fff18257589 */ /* 0x0000a800000e0000 */
[----:B------:R0:W3:Y:S04]  /*15980*/  SHFL.IDX PT, R47, R26, RZ, 0x1e1f ;  /* 0x001e1fff1a2f7589 */ /* 0x0000e800000e0000 */
[----:B------:R0:W4:Y:S04]  /*15990*/  SHFL.IDX PT, R3, R28, RZ, 0x1e1f ;  /* 0x001e1fff1c037589 */ /* 0x00012800000e0000 */
[----:B------:R-:W0:Y:S02]  /*159a0*/  SHFL.IDX PT, R45, R45, RZ, 0x1e1f ;  /* 0x001e1fff2d2d7589 */ /* 0x000e2400000e0000 */
.L_x_4675:
[----:B------:R-:W-:Y:S01]  /*159b0*/  ULDC UR4, c[0x0][0x448] ;  /* 0x0001120000047ab9 */ /* 0x000fe20000000800 */
[----:B------:R-:W-:Y:S01]  /*159c0*/  BSSY B1, `(.L_x_4423) ;  /* 0x0000036000017945 */ /* 0x000fe20003800000 */
[----:B------:R-:W-:Y:S01]  /*159d0*/  IMAD R0, R132, UR4, RZ ;  /* 0x0000000484007c24 */ /* 0x000fe2000f8e02ff */
[----:B0-----:R-:W-:Y:S02]  /*159e0*/  CS2R R28, SRZ ;  /* 0x00000000001c7805 */ /* 0x001fe4000001ff00 */
[----:B------:R-:W-:Y:S02]  /*159f0*/  CS2R R30, SRZ ;  /* 0x00000000001e7805 */ /* 0x000fe4000001ff00 */
[----:B------:R-:W-:Y:S02]  /*15a00*/  CS2R R6, SRZ ;  /* 0x0000000000067805 */ /* 0x000fe4000001ff00 */
[----:B------:R-:W-:Y:S02]  /*15a10*/  CS2R R8, SRZ ;  /* 0x0000000000087805 */ /* 0x000fe4000001ff00 */
[----:B------:R-:W-:-:S02]  /*15a20*/  ISETP.GE.AND P0, PT, R4, R0, PT ;  /* 0x000000000400720c */ /* 0x000fc40003f06270 */
[----:B------:R-:W-:Y:S02]  /*15a30*/  CS2R R4, SRZ ;  /* 0x0000000000047805 */ /* 0x000fe4000001ff00 */
[----:B------:R-:W-:Y:S02]  /*15a40*/  CS2R R10, SRZ ;  /* 0x00000000000a7805 */ /* 0x000fe4000001ff00 */
[----:B------:R-:W-:Y:S02]  /*15a50*/  CS2R R32, SRZ ;  /* 0x0000000000207805 */ /* 0x000fe4000001ff00 */
[----:B------:R-:W-:Y:S02]  /*15a60*/  CS2R R34, SRZ ;  /* 0x0000000000227805 */ /* 0x000fe4000001ff00 */
[----:B------:R-:W-:Y:S02]  /*15a70*/  CS2R R12, SRZ ;  /* 0x00000000000c7805 */ /* 0x000fe4000001ff00 */
[----:B-1----:R-:W-:-:S02]  /*15a80*/  CS2R R14, SRZ ;  /* 0x00000000000e7805 */ /* 0x002fc4000001ff00 */
[----:B------:R-:W-:Y:S02]  /*15a90*/  CS2R R24, SRZ ;  /* 0x0000000000187805 */ /* 0x000fe4000001ff00 */
[----:B------:R-:W-:Y:S01]  /*15aa0*/  CS2R R26, SRZ ;  /* 0x00000000001a7805 */ /* 0x000fe2000001ff00 */
[----:B------:R-:W-:Y:S06]  /*15ab0*/  @P0 BRA `(.L_x_4424) ;  /* 0x0000000000980947 */ /* 0x000fec0003800000 */
[----:B------:R-:W-:Y:S01]  /*15ac0*/  ULDC UR4, c[0x0][0x3f4] ;  /* 0x0000fd0000047ab9 */ /* 0x000fe20000000800 */
[----:B------:R-:W-:Y:S02]  /*15ad0*/  CS2R R32, SRZ ;  /* 0x0000000000207805 */ /* 0x000fe4000001ff00 */
[----:B------:R-:W-:Y:S02]  /*15ae0*/  ISETP.GE.AND P1, PT, R221, UR4, PT ;  /* 0x00000004dd007c0c */ /* 0x000fe4000bf26270 */
[----:B------:R-:W-:Y:S02]  /*15af0*/  CS2R R34, SRZ ;  /* 0x0000000000227805 */ /* 0x000fe4000001ff00 */
[----:B------:R-:W-:Y:S02]  /*15b00*/  ISETP.GE.AND P2, PT, R16, UR4, PT ;  /* 0x0000000410007c0c */ /* 0x000fe4000bf46270 */
[----:B------:R-:W-:Y:S02]  /*15b10*/  CS2R R28, SRZ ;  /* 0x00000000001c7805 */ /* 0x000fe4000001ff00 */
[----:B------:R-:W-:-:S02]  /*15b20*/  ISETP.GE.AND P0, PT, R222, UR4, PT ;  /* 0x00000004de007c0c */ /* 0x000fc4000bf06270 */
[----:B------:R-:W-:Y:S02]  /*15b30*/  CS2R R30, SRZ ;  /* 0x00000000001e7805 */ /* 0x000fe4000001ff00 */
[----:B------:R-:W-:Y:S02]  /*15b40*/  CS2R R12, SRZ ;  /* 0x00000000000c7805 */ /* 0x000fe4000001ff00 */
[----:B------:R-:W-:Y:S01]  /*15b50*/  CS2R R14, SRZ ;  /* 0x00000000000e7805 */ /* 0x000fe2000001ff00 */
[----:B------:R-:W-:Y:S02]  /*15b60*/  @!P1 IMAD.SHL.U32 R20, R226, 0x10, RZ ;  /* 0x00000010e2149824 */ /* 0x000fe400078e00ff */
[----:B--2---:R-:W-:-:S04]  /*15b70*/  @!P2 IADD3 R40, P3, R16, R37, RZ ;  /* 0x000000251028a210 */ /* 0x004fc80007f7e0ff */
[----:B------:R-:W-:Y:S01]  /*15b80*/  @!P0 IMAD.SHL.U32 R38, R227, 0x10, RZ ;  /* 0x00000010e3268824 */ /* 0x000fe200078e00ff */
[----:B------:R-:W-:Y:S02]  /*15b90*/  @!P1 SHF.R.S32.HI R4, RZ, 0x1f, R20 ;  /* 0x0000001fff049819 */ /* 0x000fe40000011414 */
[C---:B------:R-:W-:Y:S01]  /*15ba0*/  @!P1 IADD3 R42, P5, R20.reuse, R37, RZ ;  /* 0x00000025142a9210 */ /* 0x040fe20007fbe0ff */
[----:B----4-:R-:W-:Y:S01]  /*15bb0*/  @!P2 IMAD.X R41, R3, 0x1, R17, P3 ;  /* 0x000000010329a824 */ /* 0x010fe200018e0611 */
[----:B---3--:R-:W-:Y:S02]  /*15bc0*/  @!P1 IADD3 R20, P4, R20, R47, RZ ;  /* 0x0000002f14149210 */ /* 0x008fe40007f9e0ff */
[----:B------:R-:W-:Y:S02]  /*15bd0*/  @!P0 IADD3 R36, P3, R38, R37, RZ ;  /* 0x0000002526248210 */ /* 0x000fe40007f7e0ff */
[----:B------:R-:W-:Y:S01]  /*15be0*/  @!P0 SHF.R.S32.HI R6, RZ, 0x1f, R38 ;  /* 0x0000001fff068819 */ /* 0x000fe20000011426 */
[----:B------:R-:W-:Y:S01]  /*15bf0*/  @!P1 IMAD.X R21, R45, 0x1, R4, P4 ;  /* 0x000000012d159824 */ /* 0x000fe200020e0604 */
[----:B------:R-:W-:-:S02]  /*15c00*/  @!P1 IADD3.X R43, R3, R4, RZ, P5, !PT ;  /* 0x00000004032b9210 */ /* 0x000fc40002ffe4ff */
[----:B------:R-:W-:Y:S02]  /*15c10*/  CS2R R24, SRZ ;  /* 0x0000000000187805 */ /* 0x000fe4000001ff00 */
[-C--:B------:R-:W-:Y:S01]  /*15c20*/  @!P0 IADD3 R38, P5, R38, R47.reuse, RZ ;  /* 0x0000002f26268210 */ /* 0x080fe20007fbe0ff */
[--C-:B------:R-:W-:Y:S01]  /*15c30*/  @!P0 IMAD.X R37, R3, 0x1, R6.reuse, P3 ;  /* 0x0000000103258824 */ /* 0x100fe200018e0606 */
[----:B------:R-:W-:Y:S02]  /*15c40*/  @!P2 IADD3 R46, P4, R16, R47, RZ ;  /* 0x0000002f102ea210 */ /* 0x000fe40007f9e0ff */
[----:B------:R-:W-:Y:S02]  /*15c50*/  CS2R R4, SRZ ;  /* 0x0000000000047805 */ /* 0x000fe4000001ff00 */
[----:B------:R-:W-:Y:S01]  /*15c60*/  CS2R R26, SRZ ;  /* 0x00000000001a7805 */ /* 0x000fe2000001ff00 */
[----:B------:R-:W-:Y:S01]  /*15c70*/  @!P0 IMAD.X R39, R45, 0x1, R6, P5 ;  /* 0x000000012d278824 */ /* 0x000fe200028e0606 */
[----:B------:R-:W-:-:S02]  /*15c80*/  CS2R R6, SRZ ;  /* 0x0000000000067805 */ /* 0x000fc4000001ff00 */
[----:B------:R-:W-:Y:S02]  /*15c90*/  CS2R R8, SRZ ;  /* 0x0000000000087805 */ /* 0x000fe4000001ff00 */
[----:B------:R-:W-:Y:S01]  /*15ca0*/  CS2R R10, SRZ ;  /* 0x00000000000a7805 */ /* 0x000fe2000001ff00 */
[----:B------:R-:W-:Y:S01]  /*15cb0*/  @!P2 IMAD.X R47, R45, 0x1, R17, P4 ;  /* 0x000000012d2fa824 */ /* 0x000fe200020e0611 */
[----:B------:R0:W5:Y:S04]  /*15cc0*/  @!P2 LD.E.128 R32, desc[UR50][R40.64] ;  /* 0x000000322820a980 */ /* 0x000168000c101d00 */
[----:B------:R0:W5:Y:S04]  /*15cd0*/  @!P2 LD.E.128 R28, desc[UR50][R46.64] ;  /* 0x000000322e1ca980 */ /* 0x000168000c101d00 */
[----:B------:R0:W5:Y:S04]  /*15ce0*/  @!P1 LD.E.128 R12, desc[UR50][R42.64] ;  /* 0x000000322a0c9980 */ /* 0x000168000c101d00 */
[----:B------:R0:W5:Y:S04]  /*15cf0*/  @!P1 LD.E.128 R4, desc[UR50][R20.64] ;  /* 0x0000003214049980 */ /* 0x000168000c101d00 */
[----:B------:R0:W5:Y:S04]  /*15d00*/  @!P0 LD.E.128 R24, desc[UR50][R36.64] ;  /* 0x0000003224188980 */ /* 0x000168000c101d00 */
[----:B------:R0:W5:Y:S02]  /*15d10*/  @!P0 LD.E.128 R8, desc[UR50][R38.64] ;  /* 0x0000003226088980 */ /* 0x000164000c101d00 */
.L_x_4424:
[----:B------:R-:W-:Y:S05]  /*15d20*/  BSYNC B1 ;  /* 0x0000000000017941 */ /* 0x000fea0003800000 */
.L_x_4423:
[----:B------:R-:W-:Y:S01]  /*15d30*/  ULEA.HI UR4, UR37, UR37, URZ, 0x1 ;  /* 0x0000002525047291 */ /* 0x000fe2000f8f083f */
[----:B0-----:R-:W0:Y:S01]  /*15d40*/  S2R R20, SR_TID.X ;  /* 0x0000000000147919 */ /* 0x001e220000002100 */
[----:B------:R-:W-:Y:S01]  /*15d50*/  IMAD R0, R129, -0x80, R0 ;  /* 0xffffff8081007824 */ /* 0x000fe200078e0200 */
[----:B------:R-:W-:Y:S01]  /*15d60*/  BSSY B1, `(.L_x_4425) ;  /* 0x000000d000017945 */ /* 0x000fe20003800000 */
[----:B------:R-:W-:-:S03]  /*15d70*/  ULOP3.LUT UR4, UR4, 0xfffffffe, URZ, 0xc0, !UPT ;  /* 0xfffffffe04047892 */ /* 0x000fc6000f8ec03f */
[----:B------:R-:W-:Y:S01]  /*15d80*/  VIMNMX R0, R0, 0x80, PT ;  /* 0x0000008000007848 */ /* 0x000fe20003fe0100 */
[----:B------:R-:W-:-:S06]  /*15d90*/  UIADD3 UR4, UR37, -UR4, URZ ;  /* 0x8000000425047290 */ /* 0x000fcc000fffe03f */
[----:B----4-:R-:W-:-:S05]  /*15da0*/  IMAD.U32 R3, RZ, RZ, UR4 ;  /* 0x00000004ff037e24 */ /* 0x010fca000f8e00ff */
[----:B------:R-:W-:-:S04]  /*15db0*/  SHF.L.U32 R3, R3, 0x1f, RZ ;  /* 0x0000001f03037819 */ /* 0x000fc800000006ff */
[----:B------:R-:W1:Y:S01]  /*15dc0*/  SYNCS.PHASECHK.TRANS64.TRYWAIT P0, [R18+URZ+0x33400], R3 ;  /* 0x03340003120075a7 */ /* 0x000e62000800017f */
[C---:B0-----:R-:W-:Y:S01]  /*15dd0*/  IADD3 R21, R20.reuse, -0x80, RZ ;  /* 0xffffff8014157810 */ /* 0x041fe20007ffe0ff */
[----:B------:R-:W-:-:S05]  /*15de0*/  VIADD R20, R20, 0xffffff80 ;  /* 0xffffff8014147836 */ /* 0x000fca0000000000 */
[----:B------:R-:W-:-:S04]  /*15df0*/  LEA.HI R20, R20, R21, RZ, 0x1 ;  /* 0x0000001514147211 */ /* 0x000fc800078f08ff */
[----:B------:R-:W-:-:S04]  /*15e00*/  SHF.R.S32.HI R20, RZ, 0x1, R20 ;  /* 0x00000001ff147819 */ /* 0x000fc80000011414 */
[----:B------:R-:W-:Y:S01]  /*15e10*/  ISETP.GE.AND P1, PT, R20, R0, PT ;  /* 0x000000001400720c */ /* 0x000fe20003f26270 */
[----:B-1----:R-:W-:-:S12]  /*15e20*/  @!P0 BRA `(.L_x_4426) ;  /* 0x000001bc00e48947 */ /* 0x002fd80003800000 */
.L_x_4676:
[----:B------:R-:W-:Y:S05]  /*15e30*/  BSYNC B1 ;  /* 0x0000000000017941 */ /* 0x000fea0003800000 */
.L_x_4425:
[----:B------:R-:W-:Y:S05]  /*15e40*/  @P1 BRA `(.L_x_4411) ;  /* 0x0000002c00f81947 */ /* 0x000fea0003800000 */
[----:B------:R1:W5:Y:S01]  /*15e50*/  LDL R69, [R1+0x24] ;  /* 0x0000240001457983 */ /* 0x0003620000100800 */
[----:B0-----:R-:W0:Y:S03]  /*15e60*/  LDC R3, c[0x0][0x3f4] ;  /* 0x0000fd00ff037b82 */ /* 0x001e260000000800 */
[----:B------:R1:W5:Y:S04]  /*15e70*/  LDL R68, [R1+0x28] ;  /* 0x0000280001447983 */ /* 0x0003680000100800 */
[----:B------:R1:W5:Y:S01]  /*15e80*/  LDL R67, [R1+0x2c] ;  /* 0x00002c0001437983 */ /* 0x0003620000100800 */
[----:B------:R-:W-:Y:S01]  /*15e90*/  BSSY B1, `(.L_x_4427) ;  /* 0x00000ff000017945 */ /* 0x000fe20003800000 */
[----:B0-----:R-:W-:-:S02]  /*15ea0*/  ISETP.GE.AND P0, PT, R16, R3, PT ;  /* 0x000000031000720c */ /* 0x001fc40003f06270 */
[-C--:B------:R-:W-:Y:S02]  /*15eb0*/  ISETP.GE.AND P1, PT, R221, R3.reuse, PT ;  /* 0x00000003dd00720c */ /* 0x080fe40003f26270 */
[----:B------:R-:W-:-:S09]  /*15ec0*/  ISETP.GE.AND P2, PT, R222, R3, PT ;  /* 0x00000003de00720c */ /* 0x000fd20003f46270 */
[----:B-1----:R-:W-:Y:S05]  /*15ed0*/  @P0 BRA `(.L_x_4428) ;  /* 0x0000000c00e80947 */ /* 0x002fea0003800000 */
[----:B------:R-:W4:Y:S01]  /*15ee0*/  LDL R70, [R1+0x12c] ;  /* 0x00012c0001467983 */ /* 0x000f220000100800 */
[----:B------:R-:W-:Y:S02]  /*15ef0*/  LEA.HI R0, R48, R48, RZ, 0x1 ;  /* 0x0000003030007211 */ /* 0x000fe400078f08ff */
[----:B-----5:R-:W-:Y:S02]  /*15f00*/  LOP3.LUT R20, R32, 0xff, RZ, 0xc0, !PT ;  /* 0x000000ff20147812 */ /* 0x020fe400078ec0ff */
[----:B------:R-:W-:Y:S02]  /*15f10*/  LOP3.LUT R21, R0, 0xfffffffe, RZ, 0xc0, !PT ;  /* 0xfffffffe00157812 */ /* 0x000fe400078ec0ff */
[----:B------:R-:W-:Y:S02]  /*15f20*/  SHF.R.U32.HI R0, RZ, 0x8, R32 ;  /* 0x00000008ff007819 */ /* 0x000fe40000011620 */
[----:B--2---:R-:W-:Y:S01]  /*15f30*/  SHF.R.U32.HI R37, RZ, 0x8, R33 ;  /* 0x00000008ff257819 */ /* 0x004fe20000011621 */
[----:B------:R-:W-:Y:S01]  /*15f40*/  IMAD.IADD R48, R48, 0x1, -R21 ;  /* 0x0000000130307824 */ /* 0x000fe200078e0a15 */
[----:B------:R-:W-:-:S02]  /*15f50*/  LOP3.LUT R21, R0, 0xff, RZ, 0xc0, !PT ;  /* 0x000000ff00157812 */ /* 0x000fc400078ec0ff */
[----:B------:R-:W-:Y:S02]  /*15f60*/  SHF.R.U32.HI R39, RZ, 0x8, R34 ;  /* 0x00000008ff277819 */ /* 0x000fe40000011622 */
[----:B------:R-:W-:Y:S02]  /*15f70*/  LEA.HI R0, R3, R48, RZ, 0x1c ;  /* 0x0000003003007211 */ /* 0x000fe400078fe0ff */
[----:B------:R-:W-:Y:S02]  /*15f80*/  PRMT R45, R21, 0x7604, R20 ;  /* 0x00007604152d7816 */ /* 0x000fe40000000014 */
[----:B------:R-:W-:Y:S02]  /*15f90*/  SHF.R.S32.HI R21, RZ, 0x1f, R0 ;  /* 0x0000001fff157819 */ /* 0x000fe40000011400 */
[----:B------:R-:W-:Y:S02]  /*15fa0*/  LOP3.LUT R36, R33, 0xff, RZ, 0xc0, !PT ;  /* 0x000000ff21247812 */ /* 0x000fe400078ec0ff */
[----:B------:R-:W-:Y:S01]  /*15fb0*/  LEA.HI R21, R21, R0, RZ, 0x2 ;  /* 0x0000000015157211 */ /* 0x000fe200078f10ff */
[----:B------:R-:W-:Y:S01]  /*15fc0*/  IMAD.SHL.U32 R0, R0, 0x10, RZ ;  /* 0x0000001000007824 */ /* 0x000fe200078e00ff */
[----:B------:R-:W-:-:S02]  /*15fd0*/  LOP3.LUT R38, R34, 0xff, RZ, 0xc0, !PT ;  /* 0x000000ff22267812 */ /* 0x000fc400078ec0ff */
[----:B------:R-:W-:Y:S01]  /*15fe0*/  LOP3.LUT R37, R37, 0xff, RZ, 0xc0, !PT ;  /* 0x000000ff25257812 */ /* 0x000fe200078ec0ff */
[----:B------:R-:W-:Y:S01]  /*15ff0*/  IMAD.SHL.U32 R21, R21, 0x800, RZ ;  /* 0x0000080015157824 */ /* 0x000fe200078e00ff */
[----:B------:R-:W-:Y:S02]  /*16000*/  LOP3.LUT R0, R69, 0x30, R0, 0xf8, !PT ;  /* 0x0000003045007812 */ /* 0x000fe400078ef800 */
[----:B------:R-:W-:Y:S02]  /*16010*/  LOP3.LUT R39, R39, 0xff, RZ, 0xc0, !PT ;  /* 0x000000ff27277812 */ /* 0x000fe400078ec0ff */
[----:B------:R-:W-:Y:S02]  /*16020*/  LOP3.LUT R0, R0, R68, RZ, 0x3c, !PT ;  /* 0x0000004400007212 */ /* 0x000fe400078e3cff */
[----:B------:R-:W-:Y:S02]  /*16030*/  LOP3.LUT R21, R21, 0xffffe000, RZ, 0xc0, !PT ;  /* 0xffffe00015157812 */ /* 0x000fe400078ec0ff */
[----:B------:R-:W-:-:S02]  /*16040*/  PRMT R20, R37, 0x7604, R36 ;  /* 0x0000760425147816 */ /* 0x000fc40000000024 */
[----:B------:R-:W-:Y:S02]  /*16050*/  IADD3 R21, R0, R67, R21 ;  /* 0x0000004300157210 */ /* 0x000fe40007ffe015 */
[----:B---3--:R-:W-:Y:S02]  /*16060*/  PRMT R47, R39, 0x7604, R38 ;  /* 0x00007604272f7816 */ /* 0x008fe40000000026 */
[----:B------:R-:W-:Y:S01]  /*16070*/  SHF.R.U32.HI R37, RZ, 0x8, R35 ;  /* 0x00000008ff257819 */ /* 0x000fe20000011623 */
[----:B------:R-:W-:Y:S01]  /*16080*/  IMAD.IADD R0, R18, 0x1, R21 ;  /* 0x0000000112007824 */ /* 0x000fe200078e0215 */
[----:B------:R-:W-:Y:S02]  /*16090*/  SHF.R.U32.HI R39, RZ, 0x8, R28 ;  /* 0x00000008ff277819 */ /* 0x000fe4000001161c */
[----:B------:R-:W-:Y:S02]  /*160a0*/  SHF.R.U32.HI R40, RZ, 0x8, R29 ;  /* 0x00000008ff287819 */ /* 0x000fe4000001161d */
[----:B------:R-:W-:-:S02]  /*160b0*/  LOP3.LUT R36, R35, 0xff, RZ, 0xc0, !PT ;  /* 0x000000ff23247812 */ /* 0x000fc400078ec0ff */
[----:B------:R-:W-:Y:S02]  /*160c0*/  LOP3.LUT R38, R28, 0xff, RZ, 0xc0, !PT ;  /* 0x000000ff1c267812 */ /* 0x000fe400078ec0ff */
[----:B------:R-:W-:Y:S02]  /*160d0*/  LOP3.LUT R37, R37, 0xff, RZ, 0xc0, !PT ;  /* 0x000000ff25257812 */ /* 0x000fe400078ec0ff */
[----:B------:R-:W-:Y:S02]  /*160e0*/  LOP3.LUT R39, R39, 0xff, RZ, 0xc0, !PT ;  /* 0x000000ff27277812 */ /* 0x000fe400078ec0ff */
[----:B------:R-:W-:Y:S02]  /*160f0*/  LOP3.LUT R21, R40, 0xff, RZ, 0xc0, !PT ;  /* 0x000000ff28157812 */ /* 0x000fe400078ec0ff */
[----:B------:R-:W0:Y:S01]  /*16100*/  LDS.128 R40, [R0+0x1e200] ;  /* 0x01e2000000287984 */ /* 0x000e220000000c00 */
[----:B------:R-:W-:Y:S02]  /*16110*/  PRMT R46, R37, 0x7604, R36 ;  /* 0x00007604252e7816 */ /* 0x000fe40000000024 */
[----:B------:R-:W-:-:S02]  /*16120*/  PRMT R51, R39, 0x7604, R38 ;  /* 0x0000760427337816 */ /* 0x000fc40000000026 */
[----:B------:R-:W-:Y:S02]  /*16130*/  SHF.R.U32.HI R53, RZ, 0x8, R31 ;  /* 0x00000008ff357819 */ /* 0x000fe4000001161f */
[----:B------:R-:W-:Y:S02]  /*16140*/  LOP3.LUT R52, R31, 0xff, RZ, 0xc0, !PT ;  /* 0x000000ff1f347812 */ /* 0x000fe400078ec0ff */
[----:B------:R-:W-:Y:S02]  /*16150*/  LOP3.LUT R53, R53, 0xff, RZ, 0xc0, !PT ;  /* 0x000000ff35357812 */ /* 0x000fe400078ec0ff */
[----:B------:R-:W-:Y:S02]  /*16160*/  SHF.R.U32.HI R50, RZ, 0x8, R30 ;  /* 0x00000008ff327819 */ /* 0x000fe4000001161e */
[----:B------:R-:W-:Y:S02]  /*16170*/  LOP3.LUT R48, R29, 0xff, RZ, 0xc0, !PT ;  /* 0x000000ff1d307812 */ /* 0x000fe400078ec0ff */
[----:B------:R-:W-:-:S02]  /*16180*/  PRMT R52, R53, 0x7604, R52 ;  /* 0x0000760435347816 */ /* 0x000fc40000000034 */
[----:B------:R-:W-:Y:S02]  /*16190*/  LOP3.LUT R49, R30, 0xff, RZ, 0xc0, !PT ;  /* 0x000000ff1e317812 */ /* 0x000fe400078ec0ff */
[----:B------:R-:W-:Y:S02]  /*161a0*/  LOP3.LUT R50, R50, 0xff, RZ, 0xc0, !PT ;  /* 0x000000ff32327812 */ /* 0x000fe400078ec0ff */
[----:B------:R-:W-:Y:S02]  /*161b0*/  SHF.R.U32.HI R53, RZ, 0x10, R29 ;  /* 0x00000010ff357819 */ /* 0x000fe4000001161d */
[----:B------:R-:W-:Y:S02]  /*161c0*/  PRMT R48, R21, 0x7604, R48 ;  /* 0x0000760415307816 */ /* 0x000fe40000000030 */
[----:B------:R-:W-:Y:S01]  /*161d0*/  SHF.R.U32.HI R21, RZ, 0x10, R33 ;  /* 0x00000010ff157819 */ /* 0x000fe20000011621 */
[----:B------:R-:W-:Y:S01]  /*161e0*/  IMAD.U32 R53, R53, 0x10000, RZ ;  /* 0x0001000035357824 */ /* 0x000fe200078e00ff */
[----:B------:R-:W-:-:S02]  /*161f0*/  PRMT R57, R50, 0x7604, R49 ;  /* 0x0000760432397816 */ /* 0x000fc40000000031 */
[----:B------:R-:W-:Y:S02]  /*16200*/  SHF.R.U32.HI R49, RZ, 0x10, R35 ;  /* 0x00000010ff317819 */ /* 0x000fe40000011623 */
[----:B------:R-:W-:Y:S02]  /*16210*/  SHF.R.U32.HI R59, RZ, 0x10, R31 ;  /* 0x00000010ff3b7819 */ /* 0x000fe4000001161f */
[----:B------:R-:W-:Y:S01]  /*16220*/  SHF.L.U32 R21, R21, 0x10, RZ ;  /* 0x0000001015157819 */ /* 0x000fe200000006ff */
[----:B------:R-:W-:Y:S01]  /*16230*/  IMAD.U32 R49, R49, 0x10000, RZ ;  /* 0x0001000031317824 */ /* 0x000fe200078e00ff */
[----:B------:R-:W-:Y:S01]  /*16240*/  LOP3.LUT R45, R45, 0xff0000, R32, 0xf8, !PT ;  /* 0x00ff00002d2d7812 */ /* 0x000fe200078ef820 */
[----:B------:R-:W-:Y:S01]  /*16250*/  IMAD.U32 R59, R59, 0x10000, RZ ;  /* 0x000100003b3b7824 */ /* 0x000fe200078e00ff */
        /* <DEDUP_REMOVED lines=12> */
[----:B------:R-:W-:Y:S01]  /*16320*/  LOP3.LUT R53, R49, 0xff000000, R35, 0xf8, !PT ;  /* 0xff00000031357812 */ /* 0x000fe200078ef823 */
[----:B------:R-:W-:Y:S01]  /*16330*/  HADD2.F32 R58, -RZ, R56.H0_H0 ;  /* 0x20000038ff3a7230 */ /* 0x000fe20000004100 */
[----:B------:R-:W-:Y:S01]  /*16340*/  F2FP.F16.E4M3.UNPACK_B R35, R50 ;  /* 0x00000032ff23723e */ /* 0x000fe200020006ff */
[----:B------:R-:W-:Y:S01]  /*16350*/  HADD2.F32 R29, -RZ, R34.H0_H0 ;  /* 0x20000022ff1d7230 */ /* 0x000fe20000004100 */
[----:B------:R-:W-:Y:S01]  /*16360*/  LOP3.LUT R59, R59, 0xff000000, R31, 0xf8, !PT ;  /* 0xff0000003b3b7812 */ /* 0x000fe200078ef81f */
[----:B------:R-:W-:Y:S01]  /*16370*/  HADD2.F32 R56, -RZ, R56.H1_H1 ;  /* 0x30000038ff387230 */ /* 0x000fe20000004100 */
[----:B------:R-:W-:Y:S01]  /*16380*/  F2FP.F16.E4M3.UNPACK_B R54, R40.H1 ;  /* 0x00000028ff36723e */ /* 0x000fe200030006ff */
[----:B------:R-:W-:Y:S01]  /*16390*/  HADD2.F32 R34, -RZ, R34.H1_H1 ;  /* 0x30000022ff227230 */ /* 0x000fe20000004100 */
[----:B------:R-:W-:-:S02]  /*163a0*/  LOP3.LUT R21, R57, 0xff0000, R30, 0xf8, !PT ;  /* 0x00ff000039157812 */ /* 0x000fc400078ef81e */
[----:B------:R-:W-:Y:S02]  /*163b0*/  F2FP.F16.E4M3.UNPACK_B R41, R41.H1 ;  /* 0x00000029ff29723e */ /* 0x000fe400030006ff */
[-C--:B------:R-:W-:Y:S02]  /*163c0*/  F2FP.F16.E4M3.UNPACK_B R49, R43.reuse ;  /* 0x0000002bff31723e */ /* 0x080fe400020006ff */
[----:B------:R-:W-:Y:S02]  /*163d0*/  F2FP.F16.E4M3.UNPACK_B R55, R43.H1 ;  /* 0x0000002bff37723e */ /* 0x000fe400030006ff */
[----:B------:R-:W-:Y:S02]  /*163e0*/  F2FP.F16.E4M3.UNPACK_B R57, R51.H1 ;  /* 0x00000033ff39723e */ /* 0x000fe400030006ff */
[----:B------:R-:W-:Y:S02]  /*163f0*/  F2FP.F16.E4M3.UNPACK_B R50, R50.H1 ;  /* 0x00000032ff32723e */ /* 0x000fe400030006ff */
[----:B------:R-:W-:Y:S01]  /*16400*/  LOP3.LUT R45, R45, 0xff000000, R28, 0xf8, !PT ;  /* 0xff0000002d2d7812 */ /* 0x000fe200078ef81c */
[--C-:B------:R-:W-:Y:S01]  /*16410*/  HADD2.F32 R51, -RZ, R57.reuse.H0_H0 ;  /* 0x20000039ff337230 */ /* 0x100fe20000004100 */
[----:B------:R-:W-:Y:S01]  /*16420*/  LOP3.LUT R21, R21, 0xff000000, R30, 0xf8, !PT ;  /* 0xff00000015157812 */ /* 0x000fe200078ef81e */
[----:B------:R-:W-:Y:S01]  /*16430*/  HADD2.F32 R57, -RZ, R57.H1_H1 ;  /* 0x30000039ff397230 */ /* 0x000fe20000004100 */
[----:B------:R-:W-:-:S02]  /*16440*/  F2FP.F16.E4M3.UNPACK_B R30, R42 ;  /* 0x0000002aff1e723e */ /* 0x000fc400020006ff */
[----:B------:R-:W-:Y:S01]  /*16450*/  F2FP.F16.E4M3.UNPACK_B R42, R42.H1 ;  /* 0x0000002aff2a723e */ /* 0x000fe200030006ff */
[----:B----4-:R-:W0:Y:S02]  /*16460*/  LDS.128 R36, [R70+0x1e200] ;  /* 0x01e2000046247984 */ /* 0x010e240000000c00 */
[-C--:B0-----:R-:W-:Y:S02]  /*16470*/  F2FP.F16.E4M3.UNPACK_B R31, R37.reuse ;  /* 0x00000025ff1f723e */ /* 0x081fe400020006ff */
[----:B------:R-:W-:Y:S02]  /*16480*/  F2FP.F16.E4M3.UNPACK_B R46, R37.H1 ;  /* 0x00000025ff2e723e */ /* 0x000fe400030006ff */
[-C--:B------:R-:W-:Y:S01]  /*16490*/  F2FP.F16.E4M3.UNPACK_B R37, R36.reuse ;  /* 0x00000024ff25723e */ /* 0x080fe200020006ff */
[----:B------:R-:W-:Y:S01]  /*164a0*/  HADD2.F32 R33, -RZ, R31.H0_H0 ;  /* 0x2000001fff217230 */ /* 0x000fe20000004100 */
[----:B------:R-:W-:Y:S01]  /*164b0*/  F2FP.F16.E4M3.UNPACK_B R47, R36.H1 ;  /* 0x00000024ff2f723e */ /* 0x000fe200030006ff */
[----:B------:R-:W-:Y:S01]  /*164c0*/  HADD2.F32 R36, -RZ, R35.H0_H0 ;  /* 0x20000023ff247230 */ /* 0x000fe20000004100 */
[-C--:B------:R-:W-:Y:S01]  /*164d0*/  F2FP.F16.E4M3.UNPACK_B R48, R39.reuse ;  /* 0x00000027ff30723e */ /* 0x080fe200020006ff */
[----:B------:R-:W-:Y:S01]  /*164e0*/  HADD2.F32 R31, -RZ, R31.H1_H1 ;  /* 0x3000001fff1f7230 */ /* 0x000fe20000004100 */
[----:B------:R-:W-:-:S02]  /*164f0*/  F2FP.F16.E4M3.UNPACK_B R52, R39.H1 ;  /* 0x00000027ff34723e */ /* 0x000fc400030006ff */
[----:B------:R-:W-:Y:S01]  /*16500*/  F2FP.F16.E4M3.UNPACK_B R39, R40 ;  /* 0x00000028ff27723e */ /* 0x000fe200020006ff */
[C---:B------:R-:W-:Y:S01]  /*16510*/  FMUL.FTZ R40, R29.reuse, R58 ;  /* 0x0000003a1d287220 */ /* 0x040fe20000410000 */
[----:B------:R-:W-:Y:S01]  /*16520*/  FMUL.FTZ R43, R29, R36 ;  /* 0x000000241d2b7220 */ /* 0x000fe20000410000 */
[----:B------:R-:W-:Y:S02]  /*16530*/  F2FP.F16.E4M3.UNPACK_B R28, R38 ;  /* 0x00000026ff1c723e */ /* 0x000fe400020006ff */
[C---:B------:R-:W-:Y:S01]  /*16540*/  FFMA.FTZ R29, R33.reuse, R36, -R40 ;  /* 0x00000024211d7223 */ /* 0x040fe20000010828 */
[----:B------:R-:W-:Y:S02]  /*16550*/  HADD2.F32 R40, -RZ, R35.H1_H1 ;  /* 0x30000023ff287230 */ /* 0x000fe40000004100 */
[----:B------:R-:W-:Y:S01]  /*16560*/  FFMA.FTZ R33, R33, R58, R43 ;  /* 0x0000003a21217223 */ /* 0x000fe2000001002b */
[----:B------:R-:W-:Y:S02]  /*16570*/  HADD2.F32 R36, -RZ, R41.H0_H0 ;  /* 0x20000029ff247230 */ /* 0x000fe40000004100 */
[----:B------:R-:W-:Y:S01]  /*16580*/  FMUL.FTZ R58, R34, R56 ;  /* 0x00000038223a7220 */ /* 0x000fe20000410000 */
[----:B------:R-:W-:-:S02]  /*16590*/  HADD2.F32 R43, -RZ, R50.H0_H0 ;  /* 0x20000032ff2b7230 */ /* 0x000fc40000004100 */
[-C--:B------:R-:W-:Y:S01]  /*165a0*/  FMUL.FTZ R61, R34, R40.reuse ;  /* 0x00000028223d7220 */ /* 0x080fe20000410000 */
[--C-:B------:R-:W-:Y:S02]  /*165b0*/  HADD2.F32 R35, -RZ, R46.reuse.H0_H0 ;  /* 0x2000002eff237230 */ /* 0x100fe40000004100 */
[C---:B------:R-:W-:Y:S01]  /*165c0*/  FMUL.FTZ R60, R36.reuse, R51 ;  /* 0x00000033243c7220 */ /* 0x040fe20000410000 */
[----:B------:R-:W-:Y:S02]  /*165d0*/  HADD2.F32 R46, -RZ, R46.H1_H1 ;  /* 0x3000002eff2e7230 */ /* 0x000fe40000004100 */
[-C--:B------:R-:W-:Y:S01]  /*165e0*/  FMUL.FTZ R62, R36, R43.reuse ;  /* 0x0000002b243e7220 */ /* 0x080fe20000410000 */
[C---:B------:R-:W-:Y:S01]  /*165f0*/  FFMA.FTZ R36, R31.reuse, R40, -R58 ;  /* 0x000000281f247223 */ /* 0x040fe2000001083a */
[----:B------:R-:W-:Y:S01]  /*16600*/  FFMA.FTZ R34, R31, R56, R61 ;  /* 0x000000381f227223 */ /* 0x000fe2000001003d */
[C---:B------:R-:W-:Y:S01]  /*16610*/  FFMA.FTZ R31, R35.reuse, R43, -R60 ;  /* 0x0000002b231f7223 */ /* 0x040fe2000001083c */
[----:B------:R-:W-:Y:S01]  /*16620*/  F2FP.F16.E4M3.UNPACK_B R58, R59 ;  /* 0x0000003bff3a723e */ /* 0x000fe200020006ff */
[----:B------:R-:W-:Y:S01]  /*16630*/  FFMA.FTZ R35, R35, R51, R62 ;  /* 0x0000003323237223 */ /* 0x000fe2000001003e */
[----:B------:R-:W-:Y:S01]  /*16640*/  HADD2.F32 R40, -RZ, R41.H1_H1 ;  /* 0x30000029ff287230 */ /* 0x000fe20000004100 */
[----:B------:R-:W-:Y:S01]  /*16650*/  F2FP.F16.E4M3.UNPACK_B R38, R38.H1 ;  /* 0x00000026ff26723e */ /* 0x000fe200030006ff */
[----:B------:R-:W-:Y:S01]  /*16660*/  HADD2.F32 R51, -RZ, R50.H1_H1 ;  /* 0x30000032ff337230 */ /* 0x000fe20000004100 */
[----:B------:R-:W-:Y:S01]  /*16670*/  F2FP.F16.E4M3.UNPACK_B R50, R53 ;  /* 0x00000035ff32723e */ /* 0x000fe200020006ff */
[----:B------:R-:W-:-:S02]  /*16680*/  HADD2.F32 R60, -RZ, R58.H0_H0 ;  /* 0x2000003aff3c7230 */ /* 0x000fc40000004100 */
[C---:B------:R-:W-:Y:S01]  /*16690*/  FMUL.FTZ R61, R40.reuse, R57 ;  /* 0x00000039283d7220 */ /* 0x040fe20000410000 */
[----:B------:R-:W-:Y:S02]  /*166a0*/  HADD2.F32 R43, -RZ, R49.H0_H0 ;  /* 0x20000031ff2b7230 */ /* 0x000fe40000004100 */
[-C--:B------:R-:W-:Y:S01]  /*166b0*/  FMUL.FTZ R62, R40, R51.reuse ;  /* 0x00000033283e7220 */ /* 0x080fe20000410000 */
[----:B------:R-:W-:Y:S02]  /*166c0*/  HADD2.F32 R56, -RZ, R50.H0_H0 ;  /* 0x20000032ff387230 */ /* 0x000fe40000004100 */
[----:B------:R-:W-:Y:S01]  /*166d0*/  FFMA.FTZ R40, R46, R51, -R61 ;  /* 0x000000332e287223 */ /* 0x000fe2000001083d */
[----:B------:R-:W-:Y:S02]  /*166e0*/  HADD2.F32 R41, -RZ, R48.H0_H0 ;  /* 0x20000030ff297230 */ /* 0x000fe40000004100 */
[C---:B------:R-:W-:Y:S01]  /*166f0*/  FMUL.FTZ R64, R43.reuse, R60 ;  /* 0x0000003c2b407220 */ /* 0x040fe20000410000 */
[----:B------:R-:W-:Y:S01]  /*16700*/  F2FP.F16.E4M3.UNPACK_B R61, R59.H1 ;  /* 0x0000003bff3d723e */ /* 0x000fe200030006ff */
[-C--:B------:R-:W-:Y:S01]  /*16710*/  FMUL.FTZ R63, R43, R56.reuse ;  /* 0x000000382b3f7220 */ /* 0x080fe20000410000 */
[----:B------:R-:W-:Y:S01]  /*16720*/  F2FP.F16.E4M3.UNPACK_B R53, R53.H1 ;  /* 0x00000035ff35723e */ /* 0x000fe200030006ff */
[----:B------:R-:W-:Y:S01]  /*16730*/  FFMA.FTZ R43, R41, R56, -R64 ;  /* 0x00000038292b7223 */ /* 0x000fe20000010840 */
[----:B------:R-:W-:-:S02]  /*16740*/  HADD2.F32 R58, -RZ, R58.H1_H1 ;  /* 0x3000003aff3a7230 */ /* 0x000fc40000004100 */
[----:B------:R-:W-:Y:S01]  /*16750*/  FFMA.FTZ R46, R46, R57, R62 ;  /* 0x000000392e2e7223 */ /* 0x000fe2000001003e */
[----:B------:R-:W-:Y:S02]  /*16760*/  HADD2.F32 R49, -RZ, R49.H1_H1 ;  /* 0x30000031ff317230 */ /* 0x000fe40000004100 */
[----:B------:R-:W-:Y:S01]  /*16770*/  FFMA.FTZ R41, R41, R60, R63 ;  /* 0x0000003c29297223 */ /* 0x000fe2000001003f */
[----:B------:R-:W-:Y:S01]  /*16780*/  HADD2.F32 R56, -RZ, R50.H1_H1 ;  /* 0x30000032ff387230 */ /* 0x000fe20000004100 */
[----:B------:R-:W-:Y:S01]  /*16790*/  F2FP.SATFINITE.E4M3.F32.PACK_AB_MERGE_C R31, R40, R31, RZ ;  /* 0x0000001f281f723e */ /* 0x000fe200048070ff */
[----:B------:R-:W-:Y:S02]  /*167a0*/  HADD2.F32 R59, -RZ, R61.H0_H0 ;  /* 0x2000003dff3b7230 */ /* 0x000fe40000004100 */
[C---:B------:R-:W-:Y:S01]  /*167b0*/  FMUL.FTZ R63, R49.reuse, R58 ;  /* 0x0000003a313f7220 */ /* 0x040fe20000410000 */
[----:B------:R-:W-:Y:S02]  /*167c0*/  HADD2.F32 R50, -RZ, R55.H0_H0 ;  /* 0x20000037ff327230 */ /* 0x000fe40000004100 */
[----:B------:R-:W-:Y:S01]  /*167d0*/  FMUL.FTZ R49, R49, R56 ;  /* 0x0000003831317220 */ /* 0x000fe20000410000 */
[----:B------:R-:W-:Y:S01]  /*167e0*/  HADD2.F32 R57, -RZ, R53.H0_H0 ;  /* 0x20000035ff397230 */ /* 0x000fe20000004100 */
[----:B------:R-:W-:Y:S01]  /*167f0*/  F2FP.SATFINITE.E4M3.F32.PACK_AB_MERGE_C R35, R46, R35, RZ ;  /* 0x000000232e23723e */ /* 0x000fe200048070ff */
[----:B------:R-:W-:-:S02]  /*16800*/  HADD2.F32 R48, -RZ, R48.H1_H1 ;  /* 0x30000030ff307230 */ /* 0x000fc40000004100 */
[C---:B------:R-:W-:Y:S01]  /*16810*/  FMUL.FTZ R60, R50.reuse, R59 ;  /* 0x0000003b323c7220 */ /* 0x040fe20000410000 */
[----:B------:R-:W-:Y:S02]  /*16820*/  HADD2.F32 R51, -RZ, R52.H0_H0 ;  /* 0x20000034ff337230 */ /* 0x000fe40000004100 */
[----:B------:R-:W-:Y:S01]  /*16830*/  FMUL.FTZ R62, R50, R57 ;  /* 0x00000039323e7220 */ /* 0x000fe20000410000 */
[----:B------:R-:W-:Y:S01]  /*16840*/  F2FP.SATFINITE.E4M3.F32.PACK_AB_MERGE_C R29, R36, R29, R31 ;  /* 0x0000001d241d723e */ /* 0x000fe2000480701f */
[C---:B------:R-:W-:Y:S01]  /*16850*/  FFMA.FTZ R50, R48.reuse, R56, -R63 ;  /* 0x0000003830327223 */ /* 0x040fe2000001083f */
[----:B------:R-:W-:Y:S01]  /*16860*/  FFMA.FTZ R48, R48, R58, R49 ;  /* 0x0000003a30307223 */ /* 0x000fe20000010031 */
[C---:B------:R-:W-:Y:S01]  /*16870*/  FFMA.FTZ R49, R51.reuse, R57, -R60 ;  /* 0x0000003933317223 */ /* 0x040fe2000001083c */
[----:B------:R-:W-:Y:S01]  /*16880*/  F2FP.F16.E4M3.UNPACK_B R60, R45.H1 ;  /* 0x0000002dff3c723e */ /* 0x000fe200030006ff */
[----:B------:R-:W-:Y:S01]  /*16890*/  FFMA.FTZ R51, R51, R59, R62 ;  /* 0x0000003b33337223 */ /* 0x000fe2000001003e */
[----:B------:R-:W-:Y:S01]  /*168a0*/  F2FP.F16.E4M3.UNPACK_B R57, R32.H1 ;  /* 0x00000020ff39723e */ /* 0x000fe200030006ff */
[----:B------:R-:W-:Y:S01]  /*168b0*/  HADD2.F32 R59, -RZ, R53.H1_H1 ;  /* 0x30000035ff3b7230 */ /* 0x000fe20000004100 */
[----:B------:R-:W-:Y:S01]  /*168c0*/  F2FP.SATFINITE.E4M3.F32.PACK_AB_MERGE_C R33, R34, R33, R35 ;  /* 0x000000212221723e */ /* 0x000fe20004807023 */
[----:B------:R-:W-:-:S02]  /*168d0*/  HADD2.F32 R62, -RZ, R61.H1_H1 ;  /* 0x3000003dff3e7230 */ /* 0x000fc40000004100 */
[----:B------:R-:W-:Y:S02]  /*168e0*/  HADD2.F32 R56, -RZ, R55.H1_H1 ;  /* 0x30000037ff387230 */ /* 0x000fe40000004100 */
[----:B------:R-:W-:Y:S02]  /*168f0*/  HADD2.F32 R61, -RZ, R60.H0_H0 ;  /* 0x2000003cff3d7230 */ /* 0x000fe40000004100 */
[----:B------:R-:W-:Y:S02]  /*16900*/  HADD2.F32 R55, -RZ, R54.H0_H0 ;  /* 0x20000036ff377230 */ /* 0x000fe40000004100 */
[C---:B------:R-:W-:Y:S01]  /*16910*/  FMUL.FTZ R64, R56.reuse, R62 ;  /* 0x0000003e38407220 */ /* 0x040fe20000410000 */
[----:B------:R-:W-:Y:S02]  /*16920*/  HADD2.F32 R58, -RZ, R57.H0_H0 ;  /* 0x20000039ff3a7230 */ /* 0x000fe40000004100 */
[----:B------:R-:W-:Y:S01]  /*16930*/  FMUL.FTZ R65, R56, R59 ;  /* 0x0000003b38417220 */ /* 0x000fe20000410000 */
[----:B------:R-:W-:-:S02]  /*16940*/  HADD2.F32 R53, -RZ, R52.H1_H1 ;  /* 0x30000034ff357230 */ /* 0x000fc40000004100 */
[C---:B------:R-:W-:Y:S01]  /*16950*/  FMUL.FTZ R63, R55.reuse, R61 ;  /* 0x0000003d373f7220 */ /* 0x040fe20000410000 */
[----:B------:R-:W-:Y:S02]  /*16960*/  HADD2.F32 R52, -RZ, R47.H0_H0 ;  /* 0x2000002fff347230 */ /* 0x000fe40000004100 */
[----:B------:R-:W-:Y:S01]  /*16970*/  FMUL.FTZ R56, R55, R58 ;  /* 0x0000003a37387220 */ /* 0x000fe20000410000 */
[----:B------:R-:W-:Y:S02]  /*16980*/  HADD2.F32 R60, -RZ, R60.H1_H1 ;  /* 0x3000003cff3c7230 */ /* 0x000fe40000004100 */
[C---:B------:R-:W-:Y:S01]  /*16990*/  FFMA.FTZ R64, R53.reuse, R59, -R64 ;  /* 0x0000003b35407223 */ /* 0x040fe20000010840 */
[----:B------:R-:W-:Y:S02]  /*169a0*/  HADD2.F32 R54, -RZ, R54.H1_H1 ;  /* 0x30000036ff367230 */ /* 0x000fe40000004100 */
[----:B------:R-:W-:Y:S01]  /*169b0*/  FFMA.FTZ R66, R53, R62, R65 ;  /* 0x0000003e35427223 */ /* 0x000fe20000010041 */
[----:B------:R-:W-:-:S02]  /*169c0*/  HADD2.F32 R57, -RZ, R57.H1_H1 ;  /* 0x30000039ff397230 */ /* 0x000fc40000004100 */
[C---:B------:R-:W-:Y:S01]  /*169d0*/  FFMA.FTZ R63, R52.reuse, R58, -R63 ;  /* 0x0000003a343f7223 */ /* 0x040fe2000001083f */
[----:B------:R-:W-:Y:S01]  /*169e0*/  FFMA.FTZ R61, R52, R61, R56 ;  /* 0x0000003d343d7223 */ /* 0x000fe20000010038 */
[----:B------:R-:W-:Y:S01]  /*169f0*/  F2FP.F16.E4M3.UNPACK_B R53, R45 ;  /* 0x0000002dff35723e */ /* 0x000fe200020006ff */
[----:B------:R-:W-:Y:S01]  /*16a00*/  HADD2.F32 R47, -RZ, R47.H1_H1 ;  /* 0x3000002fff2f7230 */ /* 0x000fe20000004100 */
[----:B------:R-:W-:Y:S01]  /*16a10*/  F2FP.F16.E4M3.UNPACK_B R52, R32 ;  /* 0x00000020ff34723e */ /* 0x000fe200020006ff */
[CC--:B------:R-:W-:Y:S01]  /*16a20*/  FMUL.FTZ R32, R54.reuse, R60.reuse ;  /* 0x0000003c36207220 */ /* 0x0c0fe20000410000 */
[----:B------:R-:W-:Y:S01]  /*16a30*/  FMUL.FTZ R55, R54, R57 ;  /* 0x0000003936377220 */ /* 0x000fe20000410000 */
[----:B------:R-:W-:Y:S01]  /*16a40*/  HADD2.F32 R54, -RZ, R53.H0_H0 ;  /* 0x20000035ff367230 */ /* 0x000fe20000004100 */
[----:B------:R-:W-:Y:S01]  /*16a50*/  F2FP.SATFINITE.E4M3.F32.PACK_AB_MERGE_C R49, R64, R49, RZ ;  /* 0x000000314031723e */ /* 0x000fe200048070ff */
[----:B------:R-:W-:Y:S02]  /*16a60*/  HADD2.F32 R45, -RZ, R39.H0_H0 ;  /* 0x20000027ff2d7230 */ /* 0x000fe40000004100 */
[C---:B------:R-:W-:Y:S01]  /*16a70*/  FFMA.FTZ R62, R47.reuse, R57, -R32 ;  /* 0x000000392f3e7223 */ /* 0x040fe20000010820 */
[----:B------:R-:W-:Y:S01]  /*16a80*/  FFMA.FTZ R60, R47, R60, R55 ;  /* 0x0000003c2f3c7223 */ /* 0x000fe20000010037 */
[----:B------:R-:W-:Y:S01]  /*16a90*/  HADD2.F32 R47, -RZ, R52.H0_H0 ;  /* 0x20000034ff2f7230 */ /* 0x000fe20000004100 */
[----:B------:R-:W-:Y:S01]  /*16aa0*/  F2FP.SATFINITE.E4M3.F32.PACK_AB_MERGE_C R51, R66, R51, RZ ;  /* 0x000000334233723e */ /* 0x000fe200048070ff */
[----:B------:R-:W-:-:S02]  /*16ab0*/  HADD2.F32 R32, -RZ, R37.H0_H0 ;  /* 0x20000025ff207230 */ /* 0x000fc40000004100 */
[C---:B------:R-:W-:Y:S01]  /*16ac0*/  FMUL.FTZ R55, R45.reuse, R54 ;  /* 0x000000362d377220 */ /* 0x040fe20000410000 */
[----:B------:R-:W-:Y:S02]  /*16ad0*/  HADD2.F32 R56, -RZ, R53.H1_H1 ;  /* 0x30000035ff387230 */ /* 0x000fe40000004100 */
[-C--:B------:R-:W-:Y:S01]  /*16ae0*/  FMUL.FTZ R45, R45, R47.reuse ;  /* 0x0000002f2d2d7220 */ /* 0x080fe20000410000 */
[----:B------:R-:W-:Y:S02]  /*16af0*/  HADD2.F32 R39, -RZ, R39.H1_H1 ;  /* 0x30000027ff277230 */ /* 0x000fe40000004100 */
[C---:B------:R-:W-:Y:S01]  /*16b00*/  FFMA.FTZ R55, R32.reuse, R47, -R55 ;  /* 0x0000002f20377223 */ /* 0x040fe20000010837 */
[----:B------:R-:W-:Y:S01]  /*16b10*/  HADD2.F32 R52, -RZ, R52.H1_H1 ;  /* 0x30000034ff347230 */ /* 0x000fe20000004100 */
[----:B------:R-:W-:Y:S01]  /*16b20*/  F2FP.F16.E4M3.UNPACK_B R47, R21.H1 ;  /* 0x00000015ff2f723e */ /* 0x000fe200030006ff */
[----:B------:R-:W-:Y:S02]  /*16b30*/  HADD2.F32 R37, -RZ, R37.H1_H1 ;  /* 0x30000025ff257230 */ /* 0x000fe40000004100 */
[C---:B------:R-:W-:Y:S01]  /*16b40*/  FMUL.FTZ R58, R39.reuse, R56 ;  /* 0x00000038273a7220 */ /* 0x040fe20000410000 */
        /* <DEDUP_REMOVED lines=27> */
[----:B------:R-:W-:Y:S01]  /*16d00*/  HADD2.F32 R37, -RZ, R20.H1_H1 ;  /* 0x30000014ff257230 */ /* 0x000fe20000004100 */
[----:B------:R-:W-:Y:S01]  /*16d10*/  F2FP.SATFINITE.E4M3.F32.PACK_AB_MERGE_C R56, R56, R57, RZ ;  /* 0x000000393838723e */ /* 0x000fe200048070ff */
[----:B------:R-:W-:Y:S02]  /*16d20*/  HADD2.F32 R39, -RZ, R39.H1_H1 ;  /* 0x30000027ff277230 */ /* 0x000fe40000004100 */
[----:B------:R-:W-:Y:S01]  /*16d30*/  FMUL.FTZ R45, R21, R38 ;  /* 0x00000026152d7220 */ /* 0x000fe20000410000 */
[----:B------:R-:W-:Y:S01]  /*16d40*/  HADD2.F32 R30, -RZ, R30.H1_H1 ;  /* 0x3000001eff1e7230 */ /* 0x000fe20000004100 */
[----:B------:R-:W-:Y:S01]  /*16d50*/  F2FP.SATFINITE.E4M3.F32.PACK_AB_MERGE_C R52, R59, R52, RZ ;  /* 0x000000343b34723e */ /* 0x000fe200048070ff */
[----:B------:R-:W-:Y:S02]  /*16d60*/  HADD2.F32 R32, -RZ, R20.H0_H0 ;  /* 0x20000014ff207230 */ /* 0x000fe40000004100 */
[--C-:B------:R-:W-:Y:S02]  /*16d70*/  HADD2.F32 R20, -RZ, R28.reuse.H0_H0 ;  /* 0x2000001cff147230 */ /* 0x100fe40000004100 */
[----:B------:R-:W-:Y:S01]  /*16d80*/  FMUL.FTZ R47, R30, R39 ;  /* 0x000000271e2f7220 */ /* 0x000fe20000410000 */
[----:B------:R-:W-:-:S02]  /*16d90*/  HADD2.F32 R28, -RZ, R28.H1_H1 ;  /* 0x3000001cff1c7230 */ /* 0x000fc40000004100 */
[----:B------:R-:W-:Y:S01]  /*16da0*/  FMUL.FTZ R42, R30, R37 ;  /* 0x000000251e2a7220 */ /* 0x000fe20000410000 */
[-C--:B------:R-:W-:Y:S01]  /*16db0*/  FMUL.FTZ R21, R21, R32.reuse ;  /* 0x0000002015157220 */ /* 0x080fe20000410000 */
[----:B------:R-:W-:Y:S01]  /*16dc0*/  FFMA.FTZ R30, R20, R32, -R45 ;  /* 0x00000020141e7223 */ /* 0x000fe2000001082d */
[----:B------:R-:W-:Y:S01]  /*16dd0*/  F2FP.SATFINITE.E4M3.F32.PACK_AB_MERGE_C R32, R60, R61, RZ ;  /* 0x0000003d3c20723e */ /* 0x000fe200048070ff */
[C---:B------:R-:W-:Y:S01]  /*16de0*/  FFMA.FTZ R47, R28.reuse, R37, -R47 ;  /* 0x000000251c2f7223 */ /* 0x040fe2000001082f */
[----:B------:R-:W-:Y:S01]  /*16df0*/  FFMA.FTZ R42, R28, R39, R42 ;  /* 0x000000271c2a7223 */ /* 0x000fe2000001002a */
[----:B------:R-:W-:Y:S01]  /*16e00*/  FFMA.FTZ R21, R20, R38, R21 ;  /* 0x0000002614157223 */ /* 0x000fe20000010015 */
[----:B------:R-:W-:Y:S02]  /*16e10*/  F2FP.SATFINITE.E4M3.F32.PACK_AB_MERGE_C R28, R62, R63, RZ ;  /* 0x0000003f3e1c723e */ /* 0x000fe400048070ff */
[----:B------:R-:W-:Y:S02]  /*16e20*/  F2FP.SATFINITE.E4M3.F32.PACK_AB_MERGE_C R30, R47, R30, R56 ;  /* 0x0000001e2f1e723e */ /* 0x000fe40004807038 */
[----:B------:R-:W-:-:S02]  /*16e30*/  F2FP.SATFINITE.E4M3.F32.PACK_AB_MERGE_C R28, R58, R55, R28 ;  /* 0x000000373a1c723e */ /* 0x000fc4000480701c */
[----:B------:R-:W-:Y:S02]  /*16e40*/  F2FP.SATFINITE.E4M3.F32.PACK_AB_MERGE_C R32, R53, R54, R32 ;  /* 0x000000363520723e */ /* 0x000fe40004807020 */
[----:B------:R-:W-:Y:S01]  /*16e50*/  F2FP.SATFINITE.E4M3.F32.PACK_AB_MERGE_C R34, R42, R21, R52 ;  /* 0x000000152a22723e */ /* 0x000fe20004807034 */
[----:B------:R0:W-:Y:S04]  /*16e60*/  STS.128 [R70+0x1e200], R28 ;  /* 0x01e2001c46007388 */ /* 0x0001e80000000c00 */
[----:B------:R0:W-:Y:S02]  /*16e70*/  STS.128 [R0+0x1e200], R32 ;  /* 0x01e2002000007388 */ /* 0x0001e40000000c00 */
.L_x_4428:
[----:B------:R-:W-:Y:S05]  /*16e80*/  BSYNC B1 ;  /* 0x0000000000017941 */ /* 0x000fea0003800000 */
.L_x_4427:
[----:B------:R-:W-:Y:S04]  /*16e90*/  BSSY B1, `(.L_x_4429) ;  /* 0x0000101000017945 */ /* 0x000fe80003800000 */
[----:B------:R-:W-:Y:S05]  /*16ea0*/  @P1 BRA `(.L_x_4430) ;  /* 0x0000000c00fc1947 */ /* 0x000fea0003800000 */
[----:B------:R-:W4:Y:S01]  /*16eb0*/  LDL R59, [R1+0x128] ;  /* 0x00012800013b7983 */ /* 0x000f220000100800 */
[----:B0----5:R-:W-:Y:S02]  /*16ec0*/  SHF.R.U32.HI R0, RZ, 0x8, R12 ;  /* 0x00000008ff007819 */ /* 0x021fe4000001160c */
[----:B------:R-:W-:Y:S02]  /*16ed0*/  LOP3.LUT R21, R12, 0xff, RZ, 0xc0, !PT ;  /* 0x000000ff0c157812 */ /* 0x000fe400078ec0ff */
[----:B------:R-:W-:Y:S02]  /*16ee0*/  LOP3.LUT R20, R0, 0xff, RZ, 0xc0, !PT ;  /* 0x000000ff00147812 */ /* 0x000fe400078ec0ff */
[----:B------:R-:W-:Y:S02]  /*16ef0*/  LEA.HI R0, R3, R226, RZ, 0x1c ;  /* 0x000000e203007211 */ /* 0x000fe400078fe0ff */
[----:B--2---:R-:W-:Y:S02]  /*16f00*/  PRMT R37, R20, 0x7604, R21 ;  /* 0x0000760414257816 */ /* 0x004fe40000000015 */
[----:B------:R-:W-:-:S02]  /*16f10*/  SHF.R.S32.HI R21, RZ, 0x1f, R0 ;  /* 0x0000001fff157819 */ /* 0x000fc40000011400 */
[----:B------:R-:W-:Y:S02]  /*16f20*/  SHF.R.U32.HI R28, RZ, 0x8, R13 ;  /* 0x00000008ff1c7819 */ /* 0x000fe4000001160d */
[----:B------:R-:W-:Y:S01]  /*16f30*/  LEA.HI R21, R21, R0, RZ, 0x2 ;  /* 0x0000000015157211 */ /* 0x000fe200078f10ff */
[----:B------:R-:W-:Y:S01]  /*16f40*/  IMAD.SHL.U32 R0, R0, 0x10, RZ ;  /* 0x0000001000007824 */ /* 0x000fe200078e00ff */
[----:B------:R-:W-:Y:S02]  /*16f50*/  LOP3.LUT R29, R13, 0xff, RZ, 0xc0, !PT ;  /* 0x000000ff0d1d7812 */ /* 0x000fe400078ec0ff */
[----:B------:R-:W-:Y:S01]  /*16f60*/  LOP3.LUT R28, R28, 0xff, RZ, 0xc0, !PT ;  /* 0x000000ff1c1c7812 */ /* 0x000fe200078ec0ff */
[----:B------:R-:W-:Y:S01]  /*16f70*/  IMAD.SHL.U32 R21, R21, 0x800, RZ ;  /* 0x0000080015157824 */ /* 0x000fe200078e00ff */
[----:B------:R-:W-:Y:S02]  /*16f80*/  LOP3.LUT R0, R69, 0x30, R0, 0xf8, !PT ;  /* 0x0000003045007812 */ /* 0x000fe400078ef800 */
[----:B------:R-:W-:-:S02]  /*16f90*/  SHF.R.U32.HI R30, RZ, 0x8, R4 ;  /* 0x00000008ff1e7819 */ /* 0x000fc40000011604 */
[----:B------:R-:W-:Y:S02]  /*16fa0*/  LOP3.LUT R0, R0, R68, RZ, 0x3c, !PT ;  /* 0x0000004400007212 */ /* 0x000fe400078e3cff */
[----:B------:R-:W-:Y:S02]  /*16fb0*/  LOP3.LUT R21, R21, 0xffffe000, RZ, 0xc0, !PT ;  /* 0xffffe00015157812 */ /* 0x000fe400078ec0ff */
[----:B------:R-:W-:Y:S02]  /*16fc0*/  SHF.R.U32.HI R20, RZ, 0x8, R14 ;  /* 0x00000008ff147819 */ /* 0x000fe4000001160e */
[----:B------:R-:W-:Y:S02]  /*16fd0*/  PRMT R36, R28, 0x7604, R29 ;  /* 0x000076041c247816 */ /* 0x000fe4000000001d */
[----:B------:R-:W-:Y:S02]  /*16fe0*/  LOP3.LUT R33, R4, 0xff, RZ, 0xc0, !PT ;  /* 0x000000ff04217812 */ /* 0x000fe400078ec0ff */
[----:B------:R-:W-:-:S02]  /*16ff0*/  LOP3.LUT R30, R30, 0xff, RZ, 0xc0, !PT ;  /* 0x000000ff1e1e7812 */ /* 0x000fc400078ec0ff */
[----:B------:R-:W-:Y:S02]  /*17000*/  IADD3 R21, R0, R67, R21 ;  /* 0x0000004300157210 */ /* 0x000fe40007ffe015 */
[----:B------:R-:W-:Y:S02]  /*17010*/  LOP3.LUT R29, R14, 0xff, RZ, 0xc0, !PT ;  /* 0x000000ff0e1d7812 */ /* 0x000fe400078ec0ff */
[----:B------:R-:W-:Y:S02]  /*17020*/  LOP3.LUT R20, R20, 0xff, RZ, 0xc0, !PT ;  /* 0x000000ff14147812 */ /* 0x000fe400078ec0ff */
[----:B------:R-:W-:Y:S02]  /*17030*/  SHF.R.U32.HI R0, RZ, 0x8, R5 ;  /* 0x00000008ff007819 */ /* 0x000fe40000011605 */
[----:B------:R-:W-:Y:S02]  /*17040*/  PRMT R45, R30, 0x7604, R33 ;  /* 0x000076041e2d7816 */ /* 0x000fe40000000021 */
[----:B------:R-:W-:-:S02]  /*17050*/  SHF.R.U32.HI R28, RZ, 0x8, R15 ;  /* 0x00000008ff1c7819 */ /* 0x000fc4000001160f */
[----:B------:R-:W-:Y:S02]  /*17060*/  PRMT R39, R20, 0x7604, R29 ;  /* 0x0000760414277816 */ /* 0x000fe4000000001d */
[----:B------:R-:W-:Y:S02]  /*17070*/  LOP3.LUT R33, R5, 0xff, RZ, 0xc0, !PT ;  /* 0x000000ff05217812 */ /* 0x000fe400078ec0ff */
[----:B------:R-:W-:Y:S02]  /*17080*/  SHF.R.U32.HI R32, RZ, 0x8, R7 ;  /* 0x00000008ff207819 */ /* 0x000fe40000011607 */
[----:B------:R-:W-:Y:S02]  /*17090*/  LOP3.LUT R0, R0, 0xff, RZ, 0xc0, !PT ;  /* 0x000000ff00007812 */ /* 0x000fe400078ec0ff */
[----:B------:R-:W-:Y:S02]  /*170a0*/  SHF.R.U32.HI R20, RZ, 0x8, R6 ;  /* 0x00000008ff147819 */ /* 0x000fe40000011606 */
[----:B------:R-:W-:-:S02]  /*170b0*/  LOP3.LUT R31, R15, 0xff, RZ, 0xc0, !PT ;  /* 0x000000ff0f1f7812 */ /* 0x000fc400078ec0ff */
[----:B------:R-:W-:Y:S02]  /*170c0*/  LOP3.LUT R28, R28, 0xff, RZ, 0xc0, !PT ;  /* 0x000000ff1c1c7812 */ /* 0x000fe400078ec0ff */
[----:B------:R-:W-:Y:S02]  /*170d0*/  LOP3.LUT R35, R6, 0xff, RZ, 0xc0, !PT ;  /* 0x000000ff06237812 */ /* 0x000fe400078ec0ff */
[----:B------:R-:W-:Y:S02]  /*170e0*/  LOP3.LUT R32, R32, 0xff, RZ, 0xc0, !PT ;  /* 0x000000ff20207812 */ /* 0x000fe400078ec0ff */
[----:B---3--:R-:W-:Y:S02]  /*170f0*/  PRMT R47, R0, 0x7604, R33 ;  /* 0x00007604002f7816 */ /* 0x008fe40000000021 */
[----:B------:R-:W-:Y:S02]  /*17100*/  LOP3.LUT R20, R20, 0xff, RZ, 0xc0, !PT ;  /* 0x000000ff14147812 */ /* 0x000fe400078ec0ff */
[----:B------:R-:W-:-:S02]  /*17110*/  LOP3.LUT R41, R7, 0xff, RZ, 0xc0, !PT ;  /* 0x000000ff07297812 */ /* 0x000fc400078ec0ff */
[----:B------:R-:W-:Y:S02]  /*17120*/  IADD3 R0, R18, R21, RZ ;  /* 0x0000001512007210 */ /* 0x000fe40007ffe0ff */
[----:B------:R-:W-:Y:S02]  /*17130*/  PRMT R43, R28, 0x7604, R31 ;  /* 0x000076041c2b7816 */ /* 0x000fe4000000001f */
[----:B------:R-:W-:Y:S02]  /*17140*/  PRMT R49, R20, 0x7604, R35 ;  /* 0x0000760414317816 */ /* 0x000fe40000000023 */
[----:B------:R-:W-:Y:S02]  /*17150*/  PRMT R42, R32, 0x7604, R41 ;  /* 0x00007604202a7816 */ /* 0x000fe40000000029 */
[----:B------:R-:W0:Y:S01]  /*17160*/  LDS.128 R32, [R0+0x1e200] ;  /* 0x01e2000000207984 */ /* 0x000e220000000c00 */
[----:B------:R-:W-:Y:S02]  /*17170*/  SHF.R.U32.HI R21, RZ, 0x10, R13 ;  /* 0x00000010ff157819 */ /* 0x000fe4000001160d */
[----:B------:R-:W-:-:S02]  /*17180*/  SHF.R.U32.HI R38, RZ, 0x10, R14 ;  /* 0x00000010ff267819 */ /* 0x000fc4000001160e */
[----:B------:R-:W-:Y:S02]  /*17190*/  LOP3.LUT R21, R21, 0xff, RZ, 0xc0, !PT ;  /* 0x000000ff15157812 */ /* 0x000fe400078ec0ff */
[----:B------:R-:W-:Y:S02]  /*171a0*/  LOP3.LUT R38, R38, 0xff, RZ, 0xc0, !PT ;  /* 0x000000ff26267812 */ /* 0x000fe400078ec0ff */
[----:B------:R-:W-:Y:S02]  /*171b0*/  PRMT R21, R21, 0x7054, R36 ;  /* 0x0000705415157816 */ /* 0x000fe40000000024 */
[----:B------:R-:W-:Y:S02]  /*171c0*/  SHF.R.U32.HI R20, RZ, 0x10, R12 ;  /* 0x00000010ff147819 */ /* 0x000fe4000001160c */
[----:B------:R-:W-:Y:S02]  /*171d0*/  SHF.R.U32.HI R36, RZ, 0x10, R5 ;  /* 0x00000010ff247819 */ /* 0x000fe40000011605 */
[----:B------:R-:W-:-:S02]  /*171e0*/  SHF.R.U32.HI R40, RZ, 0x10, R15 ;  /* 0x00000010ff287819 */ /* 0x000fc4000001160f */
[----:B------:R-:W-:Y:S02]  /*171f0*/  PRMT R41, R38, 0x7054, R39 ;  /* 0x0000705426297816 */ /* 0x000fe40000000027 */
[----:B------:R-:W-:Y:S02]  /*17200*/  LOP3.LUT R20, R20, 0xff, RZ, 0xc0, !PT ;  /* 0x000000ff14147812 */ /* 0x000fe400078ec0ff */
[----:B------:R-:W-:Y:S02]  /*17210*/  SHF.R.U32.HI R39, RZ, 0x10, R7 ;  /* 0x00000010ff277819 */ /* 0x000fe40000011607 */
[----:B------:R-:W-:Y:S02]  /*17220*/  LOP3.LUT R36, R36, 0xff, RZ, 0xc0, !PT ;  /* 0x000000ff24247812 */ /* 0x000fe400078ec0ff */
[----:B------:R-:W-:Y:S02]  /*17230*/  LOP3.LUT R40, R40, 0xff, RZ, 0xc0, !PT ;  /* 0x000000ff28287812 */ /* 0x000fe400078ec0ff */
[----:B------:R-:W-:-:S02]  /*17240*/  PRMT R37, R20, 0x7054, R37 ;  /* 0x0000705414257816 */ /* 0x000fc40000000025 */
[----:B------:R-:W-:Y:S02]  /*17250*/  SHF.R.U32.HI R38, RZ, 0x10, R6 ;  /* 0x00000010ff267819 */ /* 0x000fe40000011606 */
[----:B------:R-:W-:Y:S02]  /*17260*/  LOP3.LUT R39, R39, 0xff, RZ, 0xc0, !PT ;  /* 0x000000ff27277812 */ /* 0x000fe400078ec0ff */
[----:B------:R-:W-:Y:S02]  /*17270*/  PRMT R47, R36, 0x7054, R47 ;  /* 0x00007054242f7816 */ /* 0x000fe4000000002f */
[----:B------:R-:W-:Y:S02]  /*17280*/  SHF.R.U32.HI R20, RZ, 0x10, R4 ;  /* 0x00000010ff147819 */ /* 0x000fe40000011604 */
[----:B------:R-:W-:Y:S02]  /*17290*/  PRMT R43, R40, 0x7054, R43 ;  /* 0x00007054282b7816 */ /* 0x000fe4000000002b */
[----:B------:R-:W-:-:S02]  /*172a0*/  LOP3.LUT R38, R38, 0xff, RZ, 0xc0, !PT ;  /* 0x000000ff26267812 */ /* 0x000fc400078ec0ff */
[----:B------:R-:W-:Y:S02]  /*172b0*/  PRMT R51, R39, 0x7054, R42 ;  /* 0x0000705427337816 */ /* 0x000fe4000000002a */
[----:B------:R-:W-:Y:S02]  /*172c0*/  LOP3.LUT R47, R47, 0xff000000, R5, 0xf8, !PT ;  /* 0xff0000002f2f7812 */ /* 0x000fe400078ef805 */
[----:B------:R-:W-:Y:S02]  /*172d0*/  LOP3.LUT R20, R20, 0xff, RZ, 0xc0, !PT ;  /* 0x000000ff14147812 */ /* 0x000fe400078ec0ff */
[----:B------:R-:W-:Y:S02]  /*172e0*/  LOP3.LUT R39, R21, 0xff000000, R13, 0xf8, !PT ;  /* 0xff00000015277812 */ /* 0x000fe400078ef80d */
[----:B------:R-:W-:Y:S02]  /*172f0*/  LOP3.LUT R46, R43, 0xff000000, R15, 0xf8, !PT ;  /* 0xff0000002b2e7812 */ /* 0x000fe400078ef80f */
[----:B------:R-:W-:-:S02]  /*17300*/  PRMT R49, R38, 0x7054, R49 ;  /* 0x0000705426317816 */ /* 0x000fc40000000031 */
[----:B------:R-:W-:Y:S02]  /*17310*/  F2FP.F16.E4M3.UNPACK_B R48, R47 ;  /* 0x0000002fff30723e */ /* 0x000fe400020006ff */
[----:B0-----:R-:W-:Y:S02]  /*17320*/  F2FP.F16.E4M3.UNPACK_B R15, R33 ;  /* 0x00000021ff0f723e */ /* 0x001fe400020006ff */
[----:B------:R-:W-:Y:S02]  /*17330*/  PRMT R45, R20, 0x7054, R45 ;  /* 0x00007054142d7816 */ /* 0x000fe4000000002d */
[----:B------:R-:W-:Y:S02]  /*17340*/  LOP3.LUT R20, R37, 0xff000000, R12, 0xf8, !PT ;  /* 0xff00000025147812 */ /* 0x000fe400078ef80c */
[----:B------:R-:W-:Y:S02]  /*17350*/  LOP3.LUT R12, R41, 0xff000000, R14, 0xf8, !PT ;  /* 0xff000000290c7812 */ /* 0x000fe400078ef80e */
[----:B------:R-:W-:Y:S01]  /*17360*/  LOP3.LUT R5, R49, 0xff000000, R6, 0xf8, !PT ;  /* 0xff00000031057812 */ /* 0x000fe200078ef806 */
[--C-:B------:R-:W-:Y:S01]  /*17370*/  HADD2.F32 R6, -RZ, R15.reuse.H0_H0 ;  /* 0x2000000fff067230 */ /* 0x100fe20000004100 */
[----:B------:R-:W-:Y:S01]  /*17380*/  LOP3.LUT R37, R45, 0xff000000, R4, 0xf8, !PT ;  /* 0xff0000002d257812 */ /* 0x000fe200078ef804 */
[----:B------:R-:W-:Y:S01]  /*17390*/  HADD2.F32 R15, -RZ, R15.H1_H1 ;  /* 0x3000000fff0f7230 */ /* 0x000fe20000004100 */
[----:B------:R-:W-:-:S02]  /*173a0*/  F2FP.F16.E4M3.UNPACK_B R42, R35 ;  /* 0x00000023ff2a723e */ /* 0x000fc400020006ff */
[----:B------:R-:W-:Y:S02]  /*173b0*/  F2FP.F16.E4M3.UNPACK_B R45, R35.H1 ;  /* 0x00000023ff2d723e */ /* 0x000fe400030006ff */
[-C--:B------:R-:W-:Y:S02]  /*173c0*/  F2FP.F16.E4M3.UNPACK_B R35, R32.reuse ;  /* 0x00000020ff23723e */ /* 0x080fe400020006ff */
[----:B------:R-:W-:Y:S02]  /*173d0*/  F2FP.F16.E4M3.UNPACK_B R43, R32.H1 ;  /* 0x00000020ff2b723e */ /* 0x000fe400030006ff */
[----:B------:R-:W-:Y:S02]  /*173e0*/  F2FP.F16.E4M3.UNPACK_B R33, R33.H1 ;  /* 0x00000021ff21723e */ /* 0x000fe400030006ff */
[----:B------:R-:W-:Y:S02]  /*173f0*/  F2FP.F16.E4M3.UNPACK_B R47, R47.H1 ;  /* 0x0000002fff2f723e */ /* 0x000fe400030006ff */
[----:B------:R-:W-:-:S02]  /*17400*/  LOP3.LUT R51, R51, 0xff000000, R7, 0xf8, !PT ;  /* 0xff00000033337812 */ /* 0x000fc400078ef807 */
[-C--:B------:R-:W-:Y:S01]  /*17410*/  F2FP.F16.E4M3.UNPACK_B R7, R34.reuse ;  /* 0x00000022ff07723e */ /* 0x080fe200020006ff */
[----:B------:R-:W-:Y:S01]  /*17420*/  HADD2.F32 R49, -RZ, R47.H0_H0 ;  /* 0x2000002fff317230 */ /* 0x000fe20000004100 */
[----:B------:R-:W-:Y:S01]  /*17430*/  F2FP.F16.E4M3.UNPACK_B R34, R34.H1 ;  /* 0x00000022ff22723e */ /* 0x000fe200030006ff */
[----:B----4-:R-:W0:Y:S02]  /*17440*/  LDS.128 R28, [R59+0x1e200] ;  /* 0x01e200003b1c7984 */ /* 0x010e240000000c00 */
[-C--:B0-----:R-:W-:Y:S02]  /*17450*/  F2FP.F16.E4M3.UNPACK_B R21, R28.reuse ;  /* 0x0000001cff15723e */ /* 0x081fe400020006ff */
[----:B------:R-:W-:Y:S02]  /*17460*/  F2FP.F16.E4M3.UNPACK_B R40, R28.H1 ;  /* 0x0000001cff28723e */ /* 0x000fe400030006ff */
[----:B------:R-:W-:Y:S02]  /*17470*/  F2FP.F16.E4M3.UNPACK_B R28, R39 ;  /* 0x00000027ff1c723e */ /* 0x000fe400020006ff */
[----:B------:R-:W-:-:S02]  /*17480*/  F2FP.F16.E4M3.UNPACK_B R14, R29 ;  /* 0x0000001dff0e723e */ /* 0x000fc400020006ff */
[-C--:B------:R-:W-:Y:S02]  /*17490*/  F2FP.F16.E4M3.UNPACK_B R38, R31.reuse ;  /* 0x0000001fff26723e */ /* 0x080fe400020006ff */
[----:B------:R-:W-:Y:S01]  /*174a0*/  F2FP.F16.E4M3.UNPACK_B R41, R31.H1 ;  /* 0x0000001fff29723e */ /* 0x000fe200030006ff */
[----:B------:R-:W-:Y:S01]  /*174b0*/  HADD2.F32 R31, -RZ, R48.H0_H0 ;  /* 0x20000030ff1f7230 */ /* 0x000fe20000004100 */
[----:B------:R-:W-:Y:S01]  /*174c0*/  F2FP.F16.E4M3.UNPACK_B R36, R29.H1 ;  /* 0x0000001dff24723e */ /* 0x000fe200030006ff */
[----:B------:R-:W-:Y:S01]  /*174d0*/  HADD2.F32 R29, -RZ, R28.H0_H0 ;  /* 0x2000001cff1d7230 */ /* 0x000fe20000004100 */
[----:B------:R-:W-:Y:S01]  /*174e0*/  F2FP.F16.E4M3.UNPACK_B R39, R39.H1 ;  /* 0x00000027ff27723e */ /* 0x000fe200030006ff */
[----:B------:R-:W-:Y:S02]  /*174f0*/  HADD2.F32 R13, -RZ, R14.H0_H0 ;  /* 0x2000000eff0d7230 */ /* 0x000fe40000004100 */
[----:B------:R-:W-:Y:S01]  /*17500*/  FMUL.FTZ R32, R6, R31 ;  /* 0x0000001f06207220 */ /* 0x000fe20000410000 */
[----:B------:R-:W-:-:S02]  /*17510*/  HADD2.F32 R48, -RZ, R48.H1_H1 ;  /* 0x30000030ff307230 */ /* 0x000fc40000004100 */
[-C--:B------:R-:W-:Y:S01]  /*17520*/  FMUL.FTZ R50, R6, R29.reuse ;  /* 0x0000001d06327220 */ /* 0x080fe20000410000 */
[----:B------:R-:W-:Y:S02]  /*17530*/  HADD2.F32 R14, -RZ, R14.H1_H1 ;  /* 0x3000000eff0e7230 */ /* 0x000fe40000004100 */
[C---:B------:R-:W-:Y:S01]  /*17540*/  FFMA.FTZ R6, R13.reuse, R29, -R32 ;  /* 0x0000001d0d067223 */ /* 0x040fe20000010820 */
[----:B------:R-:W-:Y:S02]  /*17550*/  HADD2.F32 R32, -RZ, R39.H0_H0 ;  /* 0x20000027ff207230 */ /* 0x000fe40000004100 */
[----:B------:R-:W-:Y:S01]  /*17560*/  FFMA.FTZ R13, R13, R31, R50 ;  /* 0x0000001f0d0d7223 */ /* 0x000fe20000010032 */
[----:B------:R-:W-:Y:S02]  /*17570*/  HADD2.F32 R31, -RZ, R28.H1_H1 ;  /* 0x3000001cff1f7230 */ /* 0x000fe40000004100 */
[----:B------:R-:W-:Y:S01]  /*17580*/  FMUL.FTZ R53, R15, R48 ;  /* 0x000000300f357220 */ /* 0x000fe20000410000 */
[----:B------:R-:W-:Y:S01]  /*17590*/  HADD2.F32 R28, -RZ, R33.H0_H0 ;  /* 0x20000021ff1c7230 */ /* 0x000fe20000004100 */
[----:B------:R-:W-:Y:S01]  /*175a0*/  F2FP.F16.E4M3.UNPACK_B R4, R30 ;  /* 0x0000001eff04723e */ /* 0x000fe200020006ff */
[----:B------:R-:W-:-:S02]  /*175b0*/  HADD2.F32 R29, -RZ, R36.H0_H0 ;  /* 0x20000024ff1d7230 */ /* 0x000fc40000004100 */
[-C--:B------:R-:W-:Y:S01]  /*175c0*/  FMUL.FTZ R55, R15, R31.reuse ;  /* 0x0000001f0f377220 */ /* 0x080fe20000410000 */
[----:B------:R-:W-:Y:S01]  /*175d0*/  FFMA.FTZ R15, R14, R31, -R53 ;  /* 0x0000001f0e0f7223 */ /* 0x000fe20000010835 */
[C---:B------:R-:W-:Y:S01]  /*175e0*/  FMUL.FTZ R50, R28.reuse, R49 ;  /* 0x000000311c327220 */ /* 0x040fe20000410000 */
[----:B------:R-:W-:Y:S01]  /*175f0*/  FMUL.FTZ R52, R28, R32 ;  /* 0x000000201c347220 */ /* 0x000fe20000410000 */
[----:B------:R-:W-:Y:S02]  /*17600*/  HADD2.F32 R39, -RZ, R39.H1_H1 ;  /* 0x30000027ff277230 */ /* 0x000fe40000004100 */
[----:B------:R-:W-:Y:S01]  /*17610*/  FFMA.FTZ R14, R14, R48, R55 ;  /* 0x000000300e0e7223 */ /* 0x000fe20000010037 */
[C---:B------:R-:W-:Y:S01]  /*17620*/  FFMA.FTZ R28, R29.reuse, R32, -R50 ;  /* 0x000000201d1c7223 */ /* 0x040fe20000010832 */
[----:B------:R-:W-:Y:S01]  /*17630*/  F2FP.F16.E4M3.UNPACK_B R50, R51 ;  /* 0x00000033ff32723e */ /* 0x000fe200020006ff */
[----:B------:R-:W-:Y:S01]  /*17640*/  FFMA.FTZ R29, R29, R49, R52 ;  /* 0x000000311d1d7223 */ /* 0x000fe20000010034 */
[----:B------:R-:W-:Y:S01]  /*17650*/  HADD2.F32 R49, -RZ, R47.H1_H1 ;  /* 0x3000002fff317230 */ /* 0x000fe20000004100 */
[----:B------:R-:W-:Y:S01]  /*17660*/  F2FP.F16.E4M3.UNPACK_B R47, R46 ;  /* 0x0000002eff2f723e */ /* 0x000fe200020006ff */
[----:B------:R-:W-:Y:S01]  /*17670*/  HADD2.F32 R33, -RZ, R33.H1_H1 ;  /* 0x30000021ff217230 */ /* 0x000fe20000004100 */
[----:B------:R-:W-:Y:S01]  /*17680*/  F2FP.F16.E4M3.UNPACK_B R51, R51.H1 ;  /* 0x00000033ff33723e */ /* 0x000fe200030006ff */
[----:B------:R-:W-:Y:S01]  /*17690*/  HADD2.F32 R52, -RZ, R50.H0_H0 ;  /* 0x20000032ff347230 */ /* 0x000fe20000004100 */
[----:B------:R-:W-:Y:S01]  /*176a0*/  F2FP.F16.E4M3.UNPACK_B R30, R30.H1 ;  /* 0x0000001eff1e723e */ /* 0x000fe200030006ff */
        /* <DEDUP_REMOVED lines=9> */
[----:B------:R-:W-:Y:S01]  /*17740*/  FFMA.FTZ R33, R32, R48, -R33 ;  /* 0x0000003020217223 */ /* 0x000fe20000010821 */
[----:B------:R-:W-:Y:S02]  /*17750*/  HADD2.F32 R48, -RZ, R47.H1_H1 ;  /* 0x3000002fff307230 */ /* 0x000fe40000004100 */
[C---:B------:R-:W-:Y:S01]  /*17760*/  FFMA.FTZ R31, R36.reuse, R39, -R53 ;  /* 0x00000027241f7223 */ /* 0x040fe20000010835 */
[----:B------:R-:W-:Y:S01]  /*17770*/  F2FP.F16.E4M3.UNPACK_B R47, R46.H1 ;  /* 0x0000002eff2f723e */ /* 0x000fe200030006ff */
[----:B------:R-:W-:Y:S02]  /*17780*/  HADD2.F32 R39, -RZ, R38.H1_H1 ;  /* 0x30000026ff277230 */ /* 0x000fe40000004100 */
[----:B------:R-:W-:Y:S01]  /*17790*/  FFMA.FTZ R36, R36, R49, R54 ;  /* 0x0000003124247223 */ /* 0x000fe20000010036 */
[----:B------:R-:W-:Y:S02]  /*177a0*/  HADD2.F32 R38, -RZ, R42.H1_H1 ;  /* 0x3000002aff267230 */ /* 0x000fe40000004100 */
[----:B------:R-:W-:Y:S01]  /*177b0*/  FFMA.FTZ R32, R32, R52, R55 ;  /* 0x0000003420207223 */ /* 0x000fe20000010037 */
[----:B------:R-:W-:-:S02]  /*177c0*/  HADD2.F32 R53, -RZ, R51.H0_H0 ;  /* 0x20000033ff357230 */ /* 0x000fc40000004100 */
[----:B------:R-:W-:Y:S02]  /*177d0*/  HADD2.F32 R46, -RZ, R45.H0_H0 ;  /* 0x2000002dff2e7230 */ /* 0x000fe40000004100 */
[C---:B------:R-:W-:Y:S01]  /*177e0*/  FMUL.FTZ R52, R38.reuse, R50 ;  /* 0x0000003226347220 */ /* 0x040fe20000410000 */
[----:B------:R-:W-:Y:S02]  /*177f0*/  HADD2.F32 R49, -RZ, R47.H0_H0 ;  /* 0x2000002fff317230 */ /* 0x000fe40000004100 */
[-C--:B------:R-:W-:Y:S01]  /*17800*/  FMUL.FTZ R55, R38, R48.reuse ;  /* 0x0000003026377220 */ /* 0x080fe20000410000 */
[----:B------:R-:W-:Y:S02]  /*17810*/  HADD2.F32 R42, -RZ, R41.H0_H0 ;  /* 0x20000029ff2a7230 */ /* 0x000fe40000004100 */
[C---:B------:R-:W-:Y:S01]  /*17820*/  FMUL.FTZ R57, R46.reuse, R53 ;  /* 0x000000352e397220 */ /* 0x040fe20000410000 */
[C---:B------:R-:W-:Y:S01]  /*17830*/  FFMA.FTZ R38, R39.reuse, R48, -R52 ;  /* 0x0000003027267223 */ /* 0x040fe20000010834 */
[-C--:B------:R-:W-:Y:S01]  /*17840*/  FMUL.FTZ R46, R46, R49.reuse ;  /* 0x000000312e2e7220 */ /* 0x080fe20000410000 */
[----:B------:R-:W-:Y:S01]  /*17850*/  FFMA.FTZ R39, R39, R50, R55 ;  /* 0x0000003227277223 */ /* 0x000fe20000010037 */
[C---:B------:R-:W-:Y:S01]  /*17860*/  FFMA.FTZ R57, R42.reuse, R49, -R57 ;  /* 0x000000312a397223 */ /* 0x040fe20000010839 */
[----:B------:R-:W-:Y:S01]  /*17870*/  HADD2.F32 R49, -RZ, R47.H1_H1 ;  /* 0x3000002fff317230 */ /* 0x000fe20000004100 */
[----:B------:R-:W-:Y:S01]  /*17880*/  F2FP.F16.E4M3.UNPACK_B R50, R37.H1 ;  /* 0x00000025ff32723e */ /* 0x000fe200030006ff */
[----:B------:R-:W-:Y:S01]  /*17890*/  FFMA.FTZ R53, R42, R53, R46 ;  /* 0x000000352a357223 */ /* 0x000fe2000001002e */
[----:B------:R-:W-:Y:S01]  /*178a0*/  F2FP.F16.E4M3.UNPACK_B R47, R20.H1 ;  /* 0x00000014ff2f723e */ /* 0x000fe200030006ff */
[----:B------:R-:W-:Y:S01]  /*178b0*/  HADD2.F32 R51, -RZ, R51.H1_H1 ;  /* 0x30000033ff337230 */ /* 0x000fe20000004100 */
[----:B------:R-:W-:Y:S01]  /*178c0*/  F2FP.SATFINITE.E4M3.F32.PACK_AB_MERGE_C R29, R36, R29, RZ ;  /* 0x0000001d241d723e */ /* 0x000fe200048070ff */
[----:B------:R-:W-:-:S02]  /*178d0*/  HADD2.F32 R46, -RZ, R45.H1_H1 ;  /* 0x3000002dff2e7230 */ /* 0x000fc40000004100 */
[----:B------:R-:W-:Y:S01]  /*178e0*/  HADD2.F32 R52, -RZ, R50.H0_H0 ;  /* 0x20000032ff347230 */ /* 0x000fe20000004100 */
[----:B------:R-:W-:Y:S01]  /*178f0*/  F2FP.SATFINITE.E4M3.F32.PACK_AB_MERGE_C R13, R14, R13, R29 ;  /* 0x0000000d0e0d723e */ /* 0x000fe2000480701d */
[----:B------:R-:W-:Y:S02]  /*17900*/  HADD2.F32 R45, -RZ, R43.H0_H0 ;  /* 0x2000002bff2d7230 */ /* 0x000fe40000004100 */
[C---:B------:R-:W-:Y:S01]  /*17910*/  FMUL.FTZ R55, R46.reuse, R51 ;  /* 0x000000332e377220 */ /* 0x040fe20000410000 */
[----:B------:R-:W-:Y:S02]  /*17920*/  HADD2.F32 R42, -RZ, R41.H1_H1 ;  /* 0x30000029ff2a7230 */ /* 0x000fe40000004100 */
[----:B------:R-:W-:Y:S01]  /*17930*/  FMUL.FTZ R54, R46, R49 ;  /* 0x000000312e367220 */ /* 0x000fe20000410000 */
[----:B------:R-:W-:Y:S02]  /*17940*/  HADD2.F32 R48, -RZ, R47.H0_H0 ;  /* 0x2000002fff307230 */ /* 0x000fe40000004100 */
[----:B------:R-:W-:Y:S01]  /*17950*/  FMUL.FTZ R46, R45, R52 ;  /* 0x000000342d2e7220 */ /* 0x000fe20000410000 */
[----:B------:R-:W-:-:S02]  /*17960*/  HADD2.F32 R41, -RZ, R40.H0_H0 ;  /* 0x20000028ff297230 */ /* 0x000fc40000004100 */
[C---:B------:R-:W-:Y:S01]  /*17970*/  FFMA.FTZ R56, R42.reuse, R49, -R55 ;  /* 0x000000312a387223 */ /* 0x040fe20000010837 */
[----:B------:R-:W-:Y:S01]  /*17980*/  FFMA.FTZ R58, R42, R51, R54 ;  /* 0x000000332a3a7223 */ /* 0x000fe20000010036 */
[-C--:B------:R-:W-:Y:S01]  /*17990*/  FMUL.FTZ R45, R45, R48.reuse ;  /* 0x000000302d2d7220 */ /* 0x080fe20000410000 */
[----:B------:R-:W-:Y:S01]  /*179a0*/  HADD2.F32 R50, -RZ, R50.H1_H1 ;  /* 0x30000032ff327230 */ /* 0x000fe20000004100 */
[----:B------:R-:W-:Y:S01]  /*179b0*/  F2FP.F16.E4M3.UNPACK_B R42, R37 ;  /* 0x00000025ff2a723e */ /* 0x000fe200020006ff */
[----:B------:R-:W-:Y:S02]  /*179c0*/  HADD2.F32 R43, -RZ, R43.H1_H1 ;  /* 0x3000002bff2b7230 */ /* 0x000fe40000004100 */
        /* <DEDUP_REMOVED lines=42> */
[----:B------:R-:W-:Y:S02]  /*17c70*/  HADD2.F32 R20, -RZ, R12.H0_H0 ;  /* 0x2000000cff147230 */ /* 0x000fe40000004100 */
[C---:B------:R-:W-:Y:S01]  /*17c80*/  FMUL.FTZ R21, R34.reuse, R41 ;  /* 0x0000002922157220 */ /* 0x040fe20000410000 */
[----:B------:R-:W-:-:S03]  /*17c90*/  FMUL.FTZ R34, R34, R37 ;  /* 0x0000002522227220 */ /* 0x000fc60000410000 */
[C---:B------:R-:W-:Y:S01]  /*17ca0*/  FFMA.FTZ R54, R30.reuse, R37, -R21 ;  /* 0x000000251e367223 */ /* 0x040fe20000010815 */
[----:B------:R-:W-:Y:S02]  /*17cb0*/  HADD2.F32 R21, -RZ, R12.H1_H1 ;  /* 0x3000000cff157230 */ /* 0x000fe40000004100 */
[----:B------:R-:W-:Y:S01]  /*17cc0*/  FFMA.FTZ R41, R30, R41, R34 ;  /* 0x000000291e297223 */ /* 0x000fe20000010022 */
[----:B------:R-:W-:Y:S02]  /*17cd0*/  HADD2.F32 R12, -RZ, R7.H0_H0 ;  /* 0x20000007ff0c7230 */ /* 0x000fe40000004100 */
[--C-:B------:R-:W-:Y:S01]  /*17ce0*/  HADD2.F32 R30, -RZ, R5.reuse.H0_H0 ;  /* 0x20000005ff1e7230 */ /* 0x100fe20000004100 */
[----:B------:R-:W-:Y:S01]  /*17cf0*/  F2FP.SATFINITE.E4M3.F32.PACK_AB_MERGE_C R51, R54, R51, RZ ;  /* 0x000000333633723e */ /* 0x000fe200048070ff */
[----:B------:R-:W-:Y:S02]  /*17d00*/  HADD2.F32 R34, -RZ, R5.H1_H1 ;  /* 0x30000005ff227230 */ /* 0x000fe40000004100 */
[----:B------:R-:W-:Y:S01]  /*17d10*/  FMUL.FTZ R35, R12, R20 ;  /* 0x000000140c237220 */ /* 0x000fe20000410000 */
[----:B------:R-:W-:-:S02]  /*17d20*/  HADD2.F32 R7, -RZ, R7.H1_H1 ;  /* 0x30000007ff077230 */ /* 0x000fc40000004100 */
[----:B------:R-:W-:Y:S01]  /*17d30*/  FMUL.FTZ R40, R12, R30 ;  /* 0x0000001e0c287220 */ /* 0x000fe20000410000 */
[--C-:B------:R-:W-:Y:S01]  /*17d40*/  HADD2.F32 R5, -RZ, R4.reuse.H0_H0 ;  /* 0x20000004ff057230 */ /* 0x100fe20000004100 */
[----:B------:R-:W-:Y:S01]  /*17d50*/  F2FP.SATFINITE.E4M3.F32.PACK_AB_MERGE_C R12, R49, R52, RZ ;  /* 0x00000034310c723e */ /* 0x000fe200048070ff */
        /* <DEDUP_REMOVED lines=20> */
.L_x_4430:
[----:B------:R-:W-:Y:S05]  /*17ea0*/  BSYNC B1 ;  /* 0x0000000000017941 */ /* 0x000fea0003800000 */
.L_x_4429:
[----:B------:R-:W-:Y:S05]  /*17eb0*/  @P2 BRA `(.L_x_4411) ;  /* 0x0000000c00dc2947 */ /* 0x000fea0003800000 */
[----:B---3--:R-:W3:Y:S01]  /*17ec0*/  LDL R47, [R1+0x124] ;  /* 0x00012400012f7983 */ /* 0x008ee20000100800 */
[----:B-1---5:R-:W-:Y:S02]  /*17ed0*/  SHF.R.U32.HI R4, RZ, 0x8, R24 ;  /* 0x00000008ff047819 */ /* 0x022fe40000011618 */
[----:B0-----:R-:W-:Y:S02]  /*17ee0*/  LOP3.LUT R0, R24, 0xff, RZ, 0xc0, !PT ;  /* 0x000000ff18007812 */ /* 0x001fe400078ec0ff */
[----:B------:R-:W-:Y:S02]  /*17ef0*/  LOP3.LUT R5, R4, 0xff, RZ, 0xc0, !PT ;  /* 0x000000ff04057812 */ /* 0x000fe400078ec0ff */
[----:B------:R-:W-:Y:S02]  /*17f00*/  LEA.HI R3, R3, R227, RZ, 0x1c ;  /* 0x000000e303037211 */ /* 0x000fe400078fe0ff */
[----:B------:R-:W-:Y:S02]  /*17f10*/  PRMT R21, R5, 0x7604, R0 ;  /* 0x0000760405157816 */ /* 0x000fe40000000000 */
[----:B------:R-:W-:-:S02]  /*17f20*/  SHF.R.S32.HI R0, RZ, 0x1f, R3 ;  /* 0x0000001fff007819 */ /* 0x000fc40000011403 */
[----:B------:R-:W-:Y:S02]  /*17f30*/  SHF.R.U32.HI R7, RZ, 0x8, R25 ;  /* 0x00000008ff077819 */ /* 0x000fe40000011619 */
[----:B------:R-:W-:Y:S01]  /*17f40*/  LEA.HI R0, R0, R3, RZ, 0x2 ;  /* 0x0000000300007211 */ /* 0x000fe200078f10ff */
[----:B------:R-:W-:Y:S01]  /*17f50*/  IMAD.SHL.U32 R3, R3, 0x10, RZ ;  /* 0x0000001003037824 */ /* 0x000fe200078e00ff */
[----:B------:R-:W-:Y:S02]  /*17f60*/  LOP3.LUT R6, R25, 0xff, RZ, 0xc0, !PT ;  /* 0x000000ff19067812 */ /* 0x000fe400078ec0ff */
[----:B------:R-:W-:Y:S01]  /*17f70*/  SHF.R.U32.HI R12, RZ, 0x8, R26 ;  /* 0x00000008ff0c7819 */ /* 0x000fe2000001161a */
[----:B------:R-:W-:Y:S01]  /*17f80*/  IMAD.SHL.U32 R0, R0, 0x800, RZ ;  /* 0x0000080000007824 */ /* 0x000fe200078e00ff */
[----:B------:R-:W-:Y:S02]  /*17f90*/  LOP3.LUT R3, R69, 0x30, R3, 0xf8, !PT ;  /* 0x0000003045037812 */ /* 0x000fe400078ef803 */
[----:B------:R-:W-:-:S02]  /*17fa0*/  LOP3.LUT R7, R7, 0xff, RZ, 0xc0, !PT ;  /* 0x000000ff07077812 */ /* 0x000fc400078ec0ff */
[----:B------:R-:W-:Y:S02]  /*17fb0*/  LOP3.LUT R3, R3, R68, RZ, 0x3c, !PT ;  /* 0x0000004403037212 */ /* 0x000fe400078e3cff */
[----:B------:R-:W-:Y:S02]  /*17fc0*/  LOP3.LUT R0, R0, 0xffffe000, RZ, 0xc0, !PT ;  /* 0xffffe00000007812 */ /* 0x000fe400078ec0ff */
[----:B------:R-:W-:Y:S02]  /*17fd0*/  LOP3.LUT R4, R26, 0xff, RZ, 0xc0, !PT ;  /* 0x000000ff1a047812 */ /* 0x000fe400078ec0ff */
[----:B------:R-:W-:Y:S02]  /*17fe0*/  IADD3 R3, R3, R67, R0 ;  /* 0x0000004303037210 */ /* 0x000fe40007ffe000 */
[----:B------:R-:W-:Y:S02]  /*17ff0*/  LOP3.LUT R13, R12, 0xff, RZ, 0xc0, !PT ;  /* 0x000000ff0c0d7812 */ /* 0x000fe400078ec0ff */
[----:B------:R-:W-:Y:S01]  /*18000*/  PRMT R20, R7, 0x7604, R6 ;  /* 0x0000760407147816 */ /* 0x000fe20000000006 */
[----:B------:R-:W-:Y:S01]  /*18010*/  IMAD.IADD R0, R18, 0x1, R3 ;  /* 0x0000000112007824 */ /* 0x000fe200078e0203 */
[----:B------:R-:W-:-:S02]  /*18020*/  SHF.R.U32.HI R5, RZ, 0x8, R27 ;  /* 0x00000008ff057819 */ /* 0x000fc4000001161b */
[----:B------:R-:W-:Y:S02]  /*18030*/  SHF.R.U32.HI R7, RZ, 0x8, R8 ;  /* 0x00000008ff077819 */ /* 0x000fe40000011608 */
[----:B------:R-:W-:Y:S02]  /*18040*/  SHF.R.U32.HI R12, RZ, 0x8, R9 ;  /* 0x00000008ff0c7819 */ /* 0x000fe40000011609 */
[----:B------:R-:W-:Y:S02]  /*18050*/  PRMT R29, R13, 0x7604, R4 ;  /* 0x000076040d1d7816 */ /* 0x000fe40000000004 */
[----:B------:R-:W-:Y:S02]  /*18060*/  LOP3.LUT R4, R27, 0xff, RZ, 0xc0, !PT ;  /* 0x000000ff1b047812 */ /* 0x000fe400078ec0ff */
[----:B------:R-:W-:Y:S02]  /*18070*/  LOP3.LUT R6, R8, 0xff, RZ, 0xc0, !PT ;  /* 0x000000ff08067812 */ /* 0x000fe400078ec0ff */
[----:B------:R-:W-:-:S02]  /*18080*/  LOP3.LUT R5, R5, 0xff, RZ, 0xc0, !PT ;  /* 0x000000ff05057812 */ /* 0x000fc400078ec0ff */
[----:B------:R-:W-:Y:S02]  /*18090*/  LOP3.LUT R7, R7, 0xff, RZ, 0xc0, !PT ;  /* 0x000000ff07077812 */ /* 0x000fe400078ec0ff */
[----:B------:R-:W-:Y:S02]  /*180a0*/  LOP3.LUT R3, R12, 0xff, RZ, 0xc0, !PT ;  /* 0x000000ff0c037812 */ /* 0x000fe400078ec0ff */
[----:B------:R-:W0:Y:S01]  /*180b0*/  LDS.128 R12, [R0+0x1e200] ;  /* 0x01e20000000c7984 */ /* 0x000e220000000c00 */
[----:B------:R-:W-:Y:S02]  /*180c0*/  PRMT R28, R5, 0x7604, R4 ;  /* 0x00007604051c7816 */ /* 0x000fe40000000004 */
        /* <DEDUP_REMOVED lines=16> */
[----:B--2---:R-:W-:-:S02]  /*181d0*/  LOP3.LUT R37, R30, 0xff0000, R35, 0xf8, !PT ;  /* 0x00ff00001e257812 */ /* 0x004fc400078ef823 */
[----:B------:R-:W-:Y:S02]  /*181e0*/  LOP3.LUT R21, R21, 0xff0000, R24, 0xf8, !PT ;  /* 0x00ff000015157812 */ /* 0x000fe400078ef818 */
[----:B------:R-:W-:Y:S02]  /*181f0*/  PRMT R39, R32, 0x7604, R31 ;  /* 0x0000760420277816 */ /* 0x000fe4000000001f */
[----:B------:R-:W-:Y:S02]  /*18200*/  LOP3.LUT R3, R20, 0xff0000, R3, 0xf8, !PT ;  /* 0x00ff000014037812 */ /* 0x000fe400078ef803 */
        /* <DEDUP_REMOVED lines=8> */
[----:B------:R-:W-:-:S02]  /*18290*/  F2FP.F16.E4M3.UNPACK_B R38, R37 ;  /* 0x00000025ff26723e */ /* 0x000fc400020006ff */
[----:B0-----:R-:W-:Y:S02]  /*182a0*/  F2FP.F16.E4M3.UNPACK_B R11, R13 ;  /* 0x0000000dff0b723e */ /* 0x001fe400020006ff */
[----:B------:R-:W-:Y:S01]  /*182b0*/  SHF.R.U32.HI R31, RZ, 0x10, R27 ;  /* 0x00000010ff1f7819 */ /* 0x000fe2000001161b */
[--C-:B------:R-:W-:Y:S01]  /*182c0*/  HADD2.F32 R40, -RZ, R38.reuse.H0_H0 ;  /* 0x20000026ff287230 */ /* 0x100fe20000004100 */
[----:B------:R-:W-:Y:S01]  /*182d0*/  LOP3.LUT R3, R29, 0xff000000, R26, 0xf8, !PT ;  /* 0xff0000001d037812 */ /* 0x000fe200078ef81a */
[----:B------:R-:W-:Y:S01]  /*182e0*/  HADD2.F32 R38, -RZ, R38.H1_H1 ;  /* 0x30000026ff267230 */ /* 0x000fe20000004100 */
[----:B------:R-:W-:Y:S01]  /*182f0*/  LOP3.LUT R39, R33, 0xff000000, R8, 0xf8, !PT ;  /* 0xff00000021277812 */ /* 0x000fe200078ef808 */
[----:B------:R-:W-:Y:S01]  /*18300*/  IMAD.U32 R31, R31, 0x10000, RZ ;  /* 0x000100001f1f7824 */ /* 0x000fe200078e00ff */
[----:B------:R-:W-:Y:S02]  /*18310*/  LOP3.LUT R8, R21, 0xff000000, R10, 0xf8, !PT ;  /* 0xff00000015087812 */ /* 0x000fe400078ef80a */
[----:B------:R-:W-:-:S02]  /*18320*/  F2FP.F16.E4M3.UNPACK_B R26, R30 ;  /* 0x0000001eff1a723e */ /* 0x000fc400020006ff */
[-C--:B------:R-:W-:Y:S02]  /*18330*/  F2FP.F16.E4M3.UNPACK_B R32, R12.reuse ;  /* 0x0000000cff20723e */ /* 0x080fe400020006ff */
[----:B------:R-:W-:Y:S01]  /*18340*/  F2FP.F16.E4M3.UNPACK_B R33, R12.H1 ;  /* 0x0000000cff21723e */ /* 0x000fe200030006ff */
[--C-:B------:R-:W-:Y:S01]  /*18350*/  HADD2.F32 R36, -RZ, R26.reuse.H0_H0 ;  /* 0x2000001aff247230 */ /* 0x100fe20000004100 */
[----:B------:R-:W-:Y:S01]  /*18360*/  LOP3.LUT R31, R28, 0xff0000, R31, 0xf8, !PT ;  /* 0x00ff00001c1f7812 */ /* 0x000fe200078ef81f */
[----:B------:R-:W-:Y:S01]  /*18370*/  HADD2.F32 R26, -RZ, R26.H1_H1 ;  /* 0x3000001aff1a7230 */ /* 0x000fe20000004100 */
[----:B------:R-:W-:Y:S02]  /*18380*/  F2FP.F16.E4M3.UNPACK_B R25, R13.H1 ;  /* 0x0000000dff19723e */ /* 0x000fe400030006ff */
[----:B------:R-:W-:Y:S02]  /*18390*/  F2FP.F16.E4M3.UNPACK_B R37, R37.H1 ;  /* 0x00000025ff25723e */ /* 0x000fe400030006ff */
[----:B------:R-:W-:-:S02]  /*183a0*/  F2FP.F16.E4M3.UNPACK_B R30, R30.H1 ;  /* 0x0000001eff1e723e */ /* 0x000fc400030006ff */
[----:B------:R-:W-:Y:S02]  /*183b0*/  LOP3.LUT R35, R31, 0xff000000, R27, 0xf8, !PT ;  /* 0xff0000001f237812 */ /* 0x000fe400078ef81b */
[-C--:B------:R-:W-:Y:S02]  /*183c0*/  F2FP.F16.E4M3.UNPACK_B R31, R15.reuse ;  /* 0x0000000fff1f723e */ /* 0x080fe400020006ff */
[----:B------:R-:W-:Y:S01]  /*183d0*/  F2FP.F16.E4M3.UNPACK_B R34, R15.H1 ;  /* 0x0000000fff22723e */ /* 0x000fe200030006ff */
[--C-:B------:R-:W-:Y:S02]  /*183e0*/  HADD2.F32 R15, -RZ, R30.reuse.H0_H0 ;  /* 0x2000001eff0f7230 */ /* 0x100fe40000004100 */
[----:B------:R-:W-:Y:S01]  /*183f0*/  HADD2.F32 R30, -RZ, R30.H1_H1 ;  /* 0x3000001eff1e7230 */ /* 0x000fe20000004100 */
[----:B---3--:R-:W0:Y:S02]  /*18400*/  LDS.128 R4, [R47+0x1e200] ;  /* 0x01e200002f047984 */ /* 0x008e240000000c00 */
[----:B0-----:R-:W-:-:S02]  /*18410*/  F2FP.F16.E4M3.UNPACK_B R10, R5 ;  /* 0x00000005ff0a723e */ /* 0x001fc400020006ff */
[----:B------:R-:W-:Y:S01]  /*18420*/  F2FP.F16.E4M3.UNPACK_B R24, R5.H1 ;  /* 0x00000005ff18723e */ /* 0x000fe200030006ff */
[--C-:B------:R-:W-:Y:S01]  /*18430*/  HADD2.F32 R5, -RZ, R11.reuse.H0_H0 ;  /* 0x2000000bff057230 */ /* 0x100fe20000004100 */
[-C--:B------:R-:W-:Y:S01]  /*18440*/  F2FP.F16.E4M3.UNPACK_B R28, R7.reuse ;  /* 0x00000007ff1c723e */ /* 0x080fe200020006ff */
[--C-:B------:R-:W-:Y:S01]  /*18450*/  HADD2.F32 R9, -RZ, R10.reuse.H0_H0 ;  /* 0x2000000aff097230 */ /* 0x100fe20000004100 */
[----:B------:R-:W-:Y:S01]  /*18460*/  F2FP.F16.E4M3.UNPACK_B R29, R7.H1 ;  /* 0x00000007ff1d723e */ /* 0x000fe200030006ff */
[----:B------:R-:W-:Y:S02]  /*18470*/  HADD2.F32 R11, -RZ, R11.H1_H1 ;  /* 0x3000000bff0b7230 */ /* 0x000fe40000004100 */
[C---:B------:R-:W-:Y:S01]  /*18480*/  FMUL.FTZ R12, R5.reuse, R40 ;  /* 0x00000028050c7220 */ /* 0x040fe20000410000 */
[----:B------:R-:W-:Y:S01]  /*18490*/  FMUL.FTZ R13, R5, R36 ;  /* 0x00000024050d7220 */ /* 0x000fe20000410000 */
[----:B------:R-:W-:Y:S02]  /*184a0*/  F2FP.F16.E4M3.UNPACK_B R27, R4.H1 ;  /* 0x00000004ff1b723e */ /* 0x000fe400030006ff */
[----:B------:R-:W-:Y:S01]  /*184b0*/  FFMA.FTZ R5, R9, R36, -R12 ;  /* 0x0000002409057223 */ /* 0x000fe2000001080c */
[----:B------:R-:W-:-:S02]  /*184c0*/  HADD2.F32 R12, -RZ, R10.H1_H1 ;  /* 0x3000000aff0c7230 */ /* 0x000fc40000004100 */
[----:B------:R-:W-:Y:S01]  /*184d0*/  FFMA.FTZ R9, R9, R40, R13 ;  /* 0x0000002809097223 */ /* 0x000fe2000001000d */
[----:B------:R-:W-:Y:S02]  /*184e0*/  HADD2.F32 R36, -RZ, R37.H0_H0 ;  /* 0x20000025ff247230 */ /* 0x000fe40000004100 */
[C---:B------:R-:W-:Y:S01]  /*184f0*/  FMUL.FTZ R43, R11.reuse, R38 ;  /* 0x000000260b2b7220 */ /* 0x040fe20000410000 */
[----:B------:R-:W-:Y:S02]  /*18500*/  HADD2.F32 R10, -RZ, R25.H0_H0 ;  /* 0x20000019ff0a7230 */ /* 0x000fe40000004100 */
[----:B------:R-:W-:Y:S01]  /*18510*/  FMUL.FTZ R11, R11, R26 ;  /* 0x0000001a0b0b7220 */ /* 0x000fe20000410000 */
[--C-:B------:R-:W-:Y:S01]  /*18520*/  HADD2.F32 R13, -RZ, R24.reuse.H0_H0 ;  /* 0x20000018ff0d7230 */ /* 0x100fe20000004100 */
[----:B------:R-:W-:Y:S01]  /*18530*/  F2FP.F16.E4M3.UNPACK_B R21, R4 ;  /* 0x00000004ff15723e */ /* 0x000fe200020006ff */
[C---:B------:R-:W-:Y:S01]  /*18540*/  FMUL.FTZ R40, R10.reuse, R36 ;  /* 0x000000240a287220 */ /* 0x040fe20000410000 */
        /* <DEDUP_REMOVED lines=18> */
[----:B------:R-:W-:Y:S02]  /*18670*/  HADD2.F32 R25, -RZ, R28.H0_H0 ;  /* 0x2000001cff197230 */ /* 0x000fe40000004100 */
[C---:B------:R-:W-:Y:S01]  /*18680*/  FMUL.FTZ R46, R24.reuse, R42 ;  /* 0x0000002a182e7220 */ /* 0x040fe20000410000 */
[----:B------:R-:W-:Y:S01]  /*18690*/  F2FP.F16.E4M3.UNPACK_B R6, R14 ;  /* 0x0000000eff06723e */ /* 0x000fe200020006ff */
[-C--:B------:R-:W-:Y:S01]  /*186a0*/  FMUL.FTZ R45, R24, R37.reuse ;  /* 0x00000025182d7220 */ /* 0x080fe20000410000 */
[C---:B------:R-:W-:Y:S01]  /*186b0*/  FFMA.FTZ R24, R26.reuse, R30, -R43 ;  /* 0x0000001e1a187223 */ /* 0x040fe2000001082b */
[----:B------:R-:W-:Y:S01]  /*186c0*/  FFMA.FTZ R26, R26, R38, R15 ;  /* 0x000000261a1a7223 */ /* 0x000fe2000001000f */
[----:B------:R-:W-:Y:S01]  /*186d0*/  FFMA.FTZ R15, R25, R37, -R46 ;  /* 0x00000025190f7223 */ /* 0x000fe2000001082e */
[----:B------:R-:W-:Y:S01]  /*186e0*/  HADD2.F32 R37, -RZ, R36.H1_H1 ;  /* 0x30000024ff257230 */ /* 0x000fe20000004100 */
[----:B------:R-:W-:Y:S01]  /*186f0*/  F2FP.F16.E4M3.UNPACK_B R36, R35.H1 ;  /* 0x00000023ff24723e */ /* 0x000fe200030006ff */
[----:B------:R-:W-:-:S02]  /*18700*/  HADD2.F32 R30, -RZ, R28.H1_H1 ;  /* 0x3000001cff1e7230 */ /* 0x000fc40000004100 */
[----:B------:R-:W-:Y:S01]  /*18710*/  FFMA.FTZ R25, R25, R42, R45 ;  /* 0x0000002a19197223 */ /* 0x000fe2000001002d */
[----:B------:R-:W-:Y:S01]  /*18720*/  HADD2.F32 R43, -RZ, R40.H1_H1 ;  /* 0x30000028ff2b7230 */ /* 0x000fe20000004100 */
[----:B------:R-:W-:Y:S01]  /*18730*/  F2FP.F16.E4M3.UNPACK_B R14, R14.H1 ;  /* 0x0000000eff0e723e */ /* 0x000fe200030006ff */
[----:B------:R-:W-:Y:S01]  /*18740*/  HADD2.F32 R28, -RZ, R31.H1_H1 ;  /* 0x3000001fff1c7230 */ /* 0x000fe20000004100 */
[----:B------:R-:W-:Y:S01]  /*18750*/  F2FP.SATFINITE.E4M3.F32.PACK_AB_MERGE_C R11, R24, R11, RZ ;  /* 0x0000000b180b723e */ /* 0x000fe200048070ff */
[----:B------:R-:W-:Y:S01]  /*18760*/  HADD2.F32 R40, -RZ, R41.H0_H0 ;  /* 0x20000029ff287230 */ /* 0x000fe20000004100 */
[----:B------:R-:W-:Y:S01]  /*18770*/  F2FP.SATFINITE.E4M3.F32.PACK_AB_MERGE_C R13, R26, R13, RZ ;  /* 0x0000000d1a0d723e */ /* 0x000fe200048070ff */
[----:B------:R-:W-:Y:S02]  /*18780*/  HADD2.F32 R35, -RZ, R34.H0_H0 ;  /* 0x20000022ff237230 */ /* 0x000fe40000004100 */
[----:B------:R-:W-:Y:S01]  /*18790*/  FMUL.FTZ R45, R28, R43 ;  /* 0x0000002b1c2d7220 */ /* 0x000fe20000410000 */
[----:B------:R-:W-:-:S02]  /*187a0*/  HADD2.F32 R38, -RZ, R36.H0_H0 ;  /* 0x20000024ff267230 */ /* 0x000fc40000004100 */
[-C--:B------:R-:W-:Y:S01]  /*187b0*/  FMUL.FTZ R42, R28, R37.reuse ;  /* 0x000000251c2a7220 */ /* 0x080fe20000410000 */
[----:B------:R-:W-:Y:S02]  /*187c0*/  HADD2.F32 R31, -RZ, R29.H0_H0 ;  /* 0x2000001dff1f7230 */ /* 0x000fe40000004100 */
[C---:B------:R-:W-:Y:S01]  /*187d0*/  FMUL.FTZ R46, R35.reuse, R40 ;  /* 0x00000028232e7220 */ /* 0x040fe20000410000 */
[C---:B------:R-:W-:Y:S01]  /*187e0*/  FFMA.FTZ R28, R30.reuse, R37, -R45 ;  /* 0x000000251e1c7223 */ /* 0x040fe2000001082d */
[-C--:B------:R-:W-:Y:S01]  /*187f0*/  FMUL.FTZ R35, R35, R38.reuse ;  /* 0x0000002623237220 */ /* 0x080fe20000410000 */
[----:B------:R-:W-:Y:S01]  /*18800*/  FFMA.FTZ R30, R30, R43, R42 ;  /* 0x0000002b1e1e7223 */ /* 0x000fe2000001002a */
[C---:B------:R-:W-:Y:S01]  /*18810*/  FFMA.FTZ R43, R31.reuse, R38, -R46 ;  /* 0x000000261f2b7223 */ /* 0x040fe2000001082e */
[----:B------:R-:W-:Y:S02]  /*18820*/  HADD2.F32 R38, -RZ, R36.H1_H1 ;  /* 0x30000024ff267230 */ /* 0x000fe40000004100 */
[----:B------:R-:W-:Y:S01]  /*18830*/  FFMA.FTZ R45, R31, R40, R35 ;  /* 0x000000281f2d7223 */ /* 0x000fe20000010023 */
[-C--:B------:R-:W-:Y:S01]  /*18840*/  F2FP.F16.E4M3.UNPACK_B R40, R39.reuse.H1 ;  /* 0x00000027ff28723e */ /* 0x080fe200030006ff */
[----:B------:R-:W-:Y:S01]  /*18850*/  HADD2.F32 R42, -RZ, R41.H1_H1 ;  /* 0x30000029ff2a7230 */ /* 0x000fe20000004100 */
[----:B------:R-:W-:Y:S01]  /*18860*/  F2FP.F16.E4M3.UNPACK_B R36, R20.H1 ;  /* 0x00000014ff24723e */ /* 0x000fe200030006ff */
[----:B------:R-:W-:Y:S01]  /*18870*/  HADD2.F32 R35, -RZ, R34.H1_H1 ;  /* 0x30000022ff237230 */ /* 0x000fe20000004100 */
[----:B------:R-:W-:Y:S01]  /*18880*/  F2FP.F16.E4M3.UNPACK_B R39, R39 ;  /* 0x00000027ff27723e */ /* 0x000fe200020006ff */
[----:B------:R-:W-:Y:S01]  /*18890*/  HADD2.F32 R31, -RZ, R29.H1_H1 ;  /* 0x3000001dff1f7230 */ /* 0x000fe20000004100 */
[----:B------:R-:W-:Y:S01]  /*188a0*/  F2FP.SATFINITE.E4M3.F32.PACK_AB_MERGE_C R5, R10, R5, R11 ;  /* 0x000000050a05723e */ /* 0x000fe2000480700b */
[----:B------:R-:W-:-:S02]  /*188b0*/  HADD2.F32 R41, -RZ, R40.H0_H0 ;  /* 0x20000028ff297230 */ /* 0x000fc40000004100 */
[C---:B------:R-:W-:Y:S01]  /*188c0*/  FMUL.FTZ R48, R35.reuse, R42 ;  /* 0x0000002a23307220 */ /* 0x040fe20000410000 */
[--C-:B------:R-:W-:Y:S02]  /*188d0*/  HADD2.F32 R34, -RZ, R33.reuse.H0_H0 ;  /* 0x20000021ff227230 */ /* 0x100fe40000004100 */
[-C--:B------:R-:W-:Y:S01]  /*188e0*/  FMUL.FTZ R35, R35, R38.reuse ;  /* 0x0000002623237220 */ /* 0x080fe20000410000 */
[----:B------:R-:W-:Y:S02]  /*188f0*/  HADD2.F32 R37, -RZ, R36.H0_H0 ;  /* 0x20000024ff257230 */ /* 0x000fe40000004100 */
[----:B------:R-:W-:Y:S01]  /*18900*/  FFMA.FTZ R48, R31, R38, -R48 ;  /* 0x000000261f307223 */ /* 0x000fe20000010830 */
[----:B------:R-:W-:Y:S02]  /*18910*/  HADD2.F32 R40, -RZ, R40.H1_H1 ;  /* 0x30000028ff287230 */ /* 0x000fe40000004100 */
[----:B------:R-:W-:Y:S01]  /*18920*/  FMUL.FTZ R46, R34, R41 ;  /* 0x00000029222e7220 */ /* 0x000fe20000410000 */
[----:B------:R-:W-:-:S02]  /*18930*/  HADD2.F32 R33, -RZ, R33.H1_H1 ;  /* 0x30000021ff217230 */ /* 0x000fc40000004100 */
[----:B------:R-:W-:Y:S01]  /*18940*/  FFMA.FTZ R50, R31, R42, R35 ;  /* 0x0000002a1f327223 */ /* 0x000fe20000010023 */
[----:B------:R-:W-:Y:S02]  /*18950*/  HADD2.F32 R36, -RZ, R36.H1_H1 ;  /* 0x30000024ff247230 */ /* 0x000fe40000004100 */
[-C--:B------:R-:W-:Y:S01]  /*18960*/  FMUL.FTZ R34, R34, R37.reuse ;  /* 0x0000002522227220 */ /* 0x080fe20000410000 */
[--C-:B------:R-:W-:Y:S01]  /*18970*/  HADD2.F32 R29, -RZ, R27.reuse.H0_H0 ;  /* 0x2000001bff1d7230 */ /* 0x100fe20000004100 */
[----:B------:R-:W-:Y:S01]  /*18980*/  F2FP.F16.E4M3.UNPACK_B R31, R20 ;  /* 0x00000014ff1f723e */ /* 0x000fe200020006ff */
[----:B------:R-:W-:Y:S02]  /*18990*/  HADD2.F32 R27, -RZ, R27.H1_H1 ;  /* 0x3000001bff1b7230 */ /* 0x000fe40000004100 */
[C---:B------:R-:W-:Y:S01]  /*189a0*/  FMUL.FTZ R20, R33.reuse, R40 ;  /* 0x0000002821147220 */ /* 0x040fe20000410000 */
[----:B------:R-:W-:Y:S01]  /*189b0*/  FMUL.FTZ R35, R33, R36 ;  /* 0x0000002421237220 */ /* 0x000fe20000410000 */
[C---:B------:R-:W-:Y:S01]  /*189c0*/  FFMA.FTZ R46, R29.reuse, R37, -R46 ;  /* 0x000000251d2e7223 */ /* 0x040fe2000001082e */
[----:B------:R-:W-:Y:S01]  /*189d0*/  FFMA.FTZ R41, R29, R41, R34 ;  /* 0x000000291d297223 */ /* 0x000fe20000010022 */
        /* <DEDUP_REMOVED lines=10> */
[----:B------:R-:W-:Y:S01]  /*18a80*/  HADD2.F32 R20, -RZ, R21.H0_H0 ;  /* 0x20000015ff147230 */ /* 0x000fe20000004100 */
[----:B------:R-:W-:Y:S01]  /*18a90*/  F2FP.SATFINITE.E4M3.F32.PACK_AB_MERGE_C R45, R50, R45, RZ ;  /* 0x0000002d322d723e */ /* 0x000fe200048070ff */
[----:B------:R-:W-:-:S02]  /*18aa0*/  HADD2.F32 R31, -RZ, R31.H1_H1 ;  /* 0x3000001fff1f7230 */ /* 0x000fc40000004100 */
[----:B------:R-:W-:Y:S01]  /*18ab0*/  FMUL.FTZ R36, R32, R39 ;  /* 0x0000002720247220 */ /* 0x000fe20000410000 */
[----:B------:R-:W-:Y:S02]  /*18ac0*/  HADD2.F32 R21, -RZ, R21.H1_H1 ;  /* 0x30000015ff157230 */ /* 0x000fe40000004100 */
[C---:B------:R-:W-:Y:S01]  /*18ad0*/  FFMA.FTZ R35, R20.reuse, R27, -R35 ;  /* 0x0000001b14237223 */ /* 0x040fe20000010823 */
        /* <DEDUP_REMOVED lines=20> */
[C---:B------:R-:W-:Y:S01]  /*18c20*/  FMUL.FTZ R38, R14.reuse, R34 ;  /* 0x000000220e267220 */ /* 0x040fe20000410000 */
[-C--:B------:R-:W-:Y:S01]  /*18c30*/  FMUL.FTZ R21, R14, R29.reuse ;  /* 0x0000001d0e157220 */ /* 0x080fe20000410000 */
[----:B------:R-:W-:Y:S01]  /*18c40*/  F2FP.F16.E4M3.UNPACK_B R14, R8 ;  /* 0x00000008ff0e723e */ /* 0x000fe200020006ff */
[----:B------:R-:W-:Y:S02]  /*18c50*/  HADD2.F32 R8, -RZ, R3.H0_H0 ;  /* 0x20000003ff087230 */ /* 0x000fe40000004100 */
[C---:B------:R-:W-:Y:S01]  /*18c60*/  FFMA.FTZ R38, R7.reuse, R29, -R38 ;  /* 0x0000001d07267223 */ /* 0x040fe20000010826 */
[----:B------:R-:W-:Y:S01]  /*18c70*/  FFMA.FTZ R42, R7, R34, R21 ;  /* 0x00000022072a7223 */ /* 0x000fe20000010015 */
[----:B------:R-:W-:-:S02]  /*18c80*/  HADD2.F32 R7, -RZ, R6.H0_H0 ;  /* 0x20000006ff077230 */ /* 0x000fc40000004100 */
[--C-:B------:R-:W-:Y:S01]  /*18c90*/  HADD2.F32 R20, -RZ, R14.reuse.H0_H0 ;  /* 0x2000000eff147230 */ /* 0x100fe20000004100 */
        /* <DEDUP_REMOVED lines=25> */
.L_x_4411:
[----:B------:R-:W-:Y:S05]  /*18e30*/  BSYNC B0 ;  /* 0x0000000000007941 */ /* 0x000fea0003800000 */
.L_x_4404:
        /* <DEDUP_REMOVED lines=8> */
.L_x_4402:
[----:B0--34-:R-:W-:-:S05]  /*18ec0*/  IMAD.U32 R0, RZ, RZ, UR49 ;  /* 0x00000031ff007e24 */ /* 0x019fca000f8e00ff */
[----:B------:R-:W-:-:S13]  /*18ed0*/  ISETP.NE.AND P0, PT, R0, 0x3, PT ;  /* 0x000000030000780c */ /* 0x000fda0003f05270 */
[----:B------:R-:W-:Y:S05]  /*18ee0*/  @!P0 BRA `(.L_x_4431) ;  /* 0x0000000000048947 */ /* 0x000fea0003800000 */
[----:B------:R-:W-:Y:S01]  /*18ef0*/  BPT.TRAP 0x1 ;  /* 0x000000040000795c */ /* 0x000fe20000300000 */
.L_x_4431:
[----:B------:R-:W3:Y:S04]  /*18f00*/  LDL R0, [R1+0x20] ;  /* 0x0000200001007983 */ /* 0x000ee80000100800 */
[----:B--2---:R-:W2:Y:S01]  /*18f10*/  LDL R3, [R1+0x30] ;  /* 0x0000300001037983 */ /* 0x004ea20000100800 */
[----:B---3--:R-:W-:Y:S01]  /*18f20*/  IMAD R0, R0, 0x8, R18 ;  /* 0x0000000800007824 */ /* 0x008fe200078e0212 */
[----:B--2---:R-:W-:-:S04]  /*18f30*/  SHF.L.U32 R3, R3, 0x1f, RZ ;  /* 0x0000001f03037819 */ /* 0x004fc800000006ff */
[----:B------:R0:W2:Y:S01]  /*18f40*/  SYNCS.PHASECHK.TRANS64.TRYWAIT P1, [R0+URZ+0x33430], R3 ;  /* 0x03343003000075a7 */ /* 0x0000a2000802017f */
[----:B------:R-:W-:Y:S05]  /*18f50*/  @!P0 BRA `(.L_x_4432) ;  /* 0x0000000000048947 */ /* 0x000fea0003800000 */
[----:B------:R-:W-:Y:S01]  /*18f60*/  BPT.TRAP 0x1 ;  /* 0x000000040000795c */ /* 0x000fe20000300000 */
.L_x_4432:
[----:B-----5:R-:W-:Y:S01]  /*18f70*/  IMAD.MOV.U32 R25, RZ, RZ, RZ ;  /* 0x000000ffff197224 */ /* 0x020fe200078e00ff */
[----:B--2---:R-:W-:Y:S06]  /*18f80*/  @P1 BRA `(.L_x_4433) ;  /* 0x0000000000081947 */ /* 0x004fec0003800000 */
[----:B------:R-:W2:Y:S02]  /*18f90*/  SYNCS.PHASECHK.TRANS64.TRYWAIT P1, [R0+URZ+0x33430], R3 ;  /* 0x03343003000075a7 */ /* 0x000ea4000802017f */
[----:B--2---:R-:W-:Y:S05]  /*18fa0*/  @!P1 BRA `(.L_x_4434) ;  /* 0x0000018c00989947 */ /* 0x004fea0003800000 */
.L_x_4433:
[----:B------:R-:W-:Y:S05]  /*18fb0*/  WARPSYNC.ALL ;  /* 0x0000000000007948 */ /* 0x000fea0003800000 */
[----:B------:R-:W3:Y:S01]  /*18fc0*/  LDL R121, [R1+0x20] ;  /* 0x0000200001797983 */ /* 0x000ee20000100800 */
[----:B0-2---:R-:W-:Y:S01]  /*18fd0*/  VIADD R3, R18, 0x24200 ;  /* 0x0002420012037836 */ /* 0x005fe20000000000 */
[----:B------:R-:W-:Y:S01]  /*18fe0*/  R2UR UR28, R44 ;  /* 0x000000002c1c72ca */ /* 0x000fe200000e0000 */
[----:B------:R-:W-:Y:S01]  /*18ff0*/  IMAD.MOV.U32 R5, RZ, RZ, -0x7fffffe0 ;  /* 0x80000020ff057424 */ /* 0x000fe200078e00ff */
[----:B------:R-:W-:Y:S01]  /*19000*/  WARPGROUP.ARRIVE ;  /* 0x00000000000079c5 */ /* 0x000fe20000000000 */
[----:B------:R-:W-:Y:S01]  /*19010*/  UMOV UR29, 0x80000020 ;  /* 0x80000020001d7882 */ /* 0x000fe20000000000 */
[----:B------:R-:W-:Y:S01]  /*19020*/  SHF.R.U32.HI R3, RZ, 0x4, R3 ;  /* 0x00000004ff037819 */ /* 0x000fe20000011603 */
[----:B------:R-:W-:Y:S01]  /*19030*/  IMAD.MOV.U32 R7, RZ, RZ, -0x7fffffe0 ;  /* 0x80000020ff077424 */ /* 0x000fe200078e00ff */
[----:B------:R-:W-:Y:S01]  /*19040*/  R2UR UR31, R5 ;  /* 0x00000000051f72ca */ /* 0x000fe200000e0000 */
[----:B------:R-:W-:Y:S01]  /*19050*/  UMOV UR5, UR29 ;  /* 0x0000001d00057c82 */ /* 0x000fe20008000000 */
[----:B------:R-:W-:Y:S01]  /*19060*/  LOP3.LUT R3, R3, 0x3fff, RZ, 0xc0, !PT ;  /* 0x00003fff03037812 */ /* 0x000fe200078ec0ff */
[----:B------:R-:W-:Y:S01]  /*19070*/  IMAD.MOV.U32 R9, RZ, RZ, -0x7fffffe0 ;  /* 0x80000020ff097424 */ /* 0x000fe200078e00ff */
[----:B------:R-:W-:Y:S01]  /*19080*/  R2UR UR7, R7 ;  /* 0x00000000070772ca */ /* 0x000fe200000e0000 */
[----:B------:R-:W-:Y:S01]  /*19090*/  UMOV UR9, UR29 ;  /* 0x0000001d00097c82 */ /* 0x000fe20008000000 */
[----:B------:R-:W-:Y:S01]  /*190a0*/  LOP3.LUT R13, R3, 0x10000, RZ, 0xfc, !PT ;  /* 0x00010000030d7812 */ /* 0x000fe200078efcff */
[----:B------:R-:W-:Y:S01]  /*190b0*/  ULOP3.LUT UR28, UR28, 0x10000, URZ, 0xfc, !UPT ;  /* 0x000100001c1c7892 */ /* 0x000fe2000f8efc3f */
[----:B------:R-:W-:Y:S01]  /*190c0*/  R2UR UR11, R9 ;  /* 0x00000000090b72ca */ /* 0x000fe200000e0000 */
[----:B------:R-:W-:Y:S01]  /*190d0*/  UMOV UR13, UR29 ;  /* 0x0000001d000d7c82 */ /* 0x000fe20008000000 */
[----:B------:R-:W-:Y:S01]  /*190e0*/  R2UR UR15, R7 ;  /* 0x00000000070f72ca */ /* 0x000fe200000e0000 */
[----:B------:R-:W-:Y:S01]  /*190f0*/  UMOV UR17, UR29 ;  /* 0x0000001d00117c82 */ /* 0x000fe20008000000 */
[----:B------:R-:W-:Y:S01]  /*19100*/  R2UR UR19, R9 ;  /* 0x00000000091372ca */ /* 0x000fe200000e0000 */
[----:B------:R-:W-:Y:S01]  /*19110*/  IMAD.MOV.U32 R7, RZ, RZ, -0x7fffffe0 ;  /* 0x80000020ff077424 */ /* 0x000fe200078e00ff */
[----:B------:R-:W-:Y:S01]  /*19120*/  UMOV UR4, UR28 ;  /* 0x0000001c00047c82 */ /* 0x000fe20008000000 */
[----:B------:R-:W-:Y:S01]  /*19130*/  UMOV UR8, UR28 ;  /* 0x0000001c00087c82 */ /* 0x000fe20008000000 */
[----:B------:R-:W-:Y:S01]  /*19140*/  UMOV UR12, UR28 ;  /* 0x0000001c000c7c82 */ /* 0x000fe20008000000 */
[----:B------:R-:W-:Y:S01]  /*19150*/  UMOV UR16, UR28 ;  /* 0x0000001c00107c82 */ /* 0x000fe20008000000 */
[----:B------:R-:W-:Y:S01]  /*19160*/  R2UR UR47, R7 ;  /* 0x00000000072f72ca */ /* 0x000fe200000e0000 */
[----:B------:R-:W-:Y:S01]  /*19170*/  UIADD3 UR44, UR28, 0x2, URZ ;  /* 0x000000021c2c7890 */ /* 0x000fe2000fffe03f */
[----:B------:R-:W-:Y:S01]  /*19180*/  IMAD.MOV.U32 R9, RZ, RZ, -0x7fffffe0 ;  /* 0x80000020ff097424 */ /* 0x000fe200078e00ff */
[----:B------:R-:W-:Y:S01]  /*19190*/  UMOV UR45, 0x80000020 ;  /* 0x80000020002d7882 */ /* 0x000fe20000000000 */
[----:B------:R-:W-:-:S02]  /*191a0*/  IMAD.MOV.U32 R11, RZ, RZ, -0x7fffffe0 ;  /* 0x80000020ff0b7424 */ /* 0x000fc400078e00ff */
[----:B------:R-:W-:Y:S02]  /*191b0*/  IMAD.MOV.U32 R7, RZ, RZ, -0x7fffffe0 ;  /* 0x80000020ff077424 */ /* 0x000fe400078e00ff */
[----:B------:R-:W-:-:S05]  /*191c0*/  IMAD.MOV.U32 R5, RZ, RZ, -0x7fffffe0 ;  /* 0x80000020ff057424 */ /* 0x000fca00078e00ff */
[----:B------:R-:W-:Y:S01]  /*191d0*/  R2UR UR43, R5 ;  /* 0x00000000052b72ca */ /* 0x000fe200000e0000 */
[----:B---3--:R-:W-:-:S04]  /*191e0*/  IMAD R4, R121, 0x780, R13 ;  /* 0x0000078079047824 */ /* 0x008fc800078e020d */
[C---:B------:R-:W-:Y:S01]  /*191f0*/  VIADD R8, R4.reuse, 0x100 ;  /* 0x0000010004087836 */ /* 0x040fe20000000000 */
[C---:B------:R-:W-:Y:S01]  /*19200*/  R2UR UR30, R4.reuse ;  /* 0x00000000041e72ca */ /* 0x040fe200000e0000 */
[C---:B------:R-:W-:Y:S01]  /*19210*/  VIADD R10, R4.reuse, 0x102 ;  /* 0x00000102040a7836 */ /* 0x040fe20000000000 */
[----:B------:R-:W-:Y:S02]  /*19220*/  IADD3 R6, R4, 0x80, RZ ;  /* 0x0000008004067810 */ /* 0x000fe40007ffe0ff */
[----:B------:R-:W-:Y:S02]  /*19230*/  R2UR UR10, R8 ;  /* 0x00000000080a72ca */ /* 0x000fe400000e0000 */
[----:B------:R-:W-:Y:S01]  /*19240*/  R2UR UR6, R6 ;  /* 0x00000000060672ca */ /* 0x000fe200000e0000 */
[C---:B------:R-:W-:Y:S01]  /*19250*/  VIADD R6, R4.reuse, 0x180 ;  /* 0x0000018004067836 */ /* 0x040fe20000000000 */
[----:B------:R-:W-:-:S04]  /*19260*/  IADD3 R8, R4, 0x200, RZ ;  /* 0x0000020004087810 */ /* 0x000fc80007ffe0ff */
[----:B------:R-:W-:Y:S01]  /*19270*/  R2UR UR14, R6 ;  /* 0x00000000060e72ca */ /* 0x000fe200000e0000 */
[----:B------:R-:W-:Y:S01]  /*19280*/  QGMMA.64x32x32.F32.E4M3.E4M3 R92, gdesc[UR28], RZ, !UPT, gsb0 ;  /* 0x006000001c5c79f3 */ /* 0x000fe2000c0008ff */
[----:B------:R-:W-:Y:S01]  /*19290*/  R2UR UR18, R8 ;  /* 0x00000000081272ca */ /* 0x000fe200000e0000 */
[C---:B------:R-:W-:Y:S02]  /*192a0*/  VIADD R6, R4.reuse, 0x2 ;  /* 0x0000000204067836 */ /* 0x040fe40000000000 */
[----:B------:R-:W-:-:S03]  /*192b0*/  VIADD R8, R4, 0x82 ;  /* 0x0000008204087836 */ /* 0x000fc60000000000 */
[----:B------:R-:W-:Y:S02]  /*192c0*/  R2UR UR46, R6 ;  /* 0x00000000062e72ca */ /* 0x000fe400000e0000 */
[----:B------:R-:W-:Y:S01]  /*192d0*/  IADD3 R6, R4, 0x182, RZ ;  /* 0x0000018204067810 */ /* 0x000fe20007ffe0ff */
[----:B------:R-:W-:Y:S02]  /*192e0*/  WARPGROUP.DEPBAR.LE gsb0, 0x0 ;  /* 0x00008000000079c5 */ /* 0x000fe40000010000 */
[----:B------:R-:W-:-:S06]  /*192f0*/  WARPGROUP.ARRIVE ;  /* 0x00000000000079c5 */ /* 0x000fcc0000000000 */
[----:B------:R-:W-:Y:S01]  /*19300*/  QGMMA.64x32x32.F32.E4M3.E4M3 R76, gdesc[UR4], RZ, !UPT, gsb0 ;  /* 0x00600000044c79f3 */ /* 0x000fe2000c0008ff */
[----:B------:R-:W-:Y:S01]  /*19310*/  R2UR UR6, R8 ;  /* 0x00000000080672ca */ /* 0x000fe200000e0000 */
[----:B------:R-:W-:Y:S01]  /*19320*/  UMOV UR4, UR44 ;  /* 0x0000002c00047c82 */ /* 0x000fe20008000000 */
[----:B------:R-:W-:Y:S01]  /*19330*/  R2UR UR7, R9 ;  /* 0x00000000090772ca */ /* 0x000fe200000e0000 */
[----:B------:R-:W-:Y:S01]  /*19340*/  UMOV UR5, UR45 ;  /* 0x0000002d00057c82 */ /* 0x000fe20008000000 */
[----:B------:R-:W-:Y:S02]  /*19350*/  VIADD R8, R4, 0x202 ;  /* 0x0000020204087836 */ /* 0x000fe40000000000 */
[----:B------:R-:W-:Y:S01]  /*19360*/  IMAD.MOV.U32 R9, RZ, RZ, -0x7fffffe0 ;  /* 0x80000020ff097424 */ /* 0x000fe200078e00ff */
        /* <DEDUP_REMOVED lines=25> */
[----:B------:R-:W-:Y:S01]  /*19500*/  IMAD.MOV.U32 R9, RZ, RZ, -0x7fffffe0 ;  /* 0x80000020ff097424 */ /* 0x000fe200078e00ff */
[----:B------:R-:W-:Y:S01]  /*19510*/  IADD3 R8, R4, 0x300, RZ ;  /* 0x0000030004087810 */ /* 0x000fe20007ffe0ff */
[----:B------:R-:W-:Y:S02]  /*19520*/  WARPGROUP.DEPBAR.LE gsb0, 0x0 ;  /* 0x00008000000079c5 */ /* 0x000fe40000010000 */
[----:B------:R-:W-:-:S06]  /*19530*/  WARPGROUP.ARRIVE ;  /* 0x00000000000079c5 */ /* 0x000fcc0000000000 */
[----:B------:R-:W-:Y:S03]  /*19540*/  QGMMA.64x32x32.F32.E4M3.E4M3 R92, gdesc[UR44], R92, gsb0 ;  /* 0x006000002c5c79f3 */ /* 0x000fe6000800085c */
[----:B------:R-:W-:Y:S02]  /*19550*/  WARPGROUP.DEPBAR.LE gsb0, 0x0 ;  /* 0x00008000000079c5 */ /* 0x000fe40000010000 */
[----:B------:R-:W-:-:S06]  /*19560*/  WARPGROUP.ARRIVE ;  /* 0x00000000000079c5 */ /* 0x000fcc0000000000 */
[----:B------:R-:W-:Y:S01]  /*19570*/  QGMMA.64x32x32.F32.E4M3.E4M3 R76, gdesc[UR4], R76, gsb0 ;  /* 0x00600000044c79f3 */ /* 0x000fe2000800084c */
[----:B------:R-:W-:Y:S01]  /*19580*/  R2UR UR6, R6 ;  /* 0x00000000060672ca */ /* 0x000fe200000e0000 */
[----:B------:R-:W-:Y:S01]  /*19590*/  UIADD3 UR4, UR28, 0x200, URZ ;  /* 0x000002001c047890 */ /* 0x000fe2000fffe03f */
[----:B------:R-:W-:Y:S01]  /*195a0*/  R2UR UR7, R7 ;  /* 0x00000000070772ca */ /* 0x000fe200000e0000 */
[----:B------:R-:W-:Y:S01]  /*195b0*/  UMOV UR5, 0x80000020 ;  /* 0x8000002000057882 */ /* 0x000fe20000000000 */
[----:B------:R-:W-:Y:S01]  /*195c0*/  VIADD R6, R4, 0x400 ;  /* 0x0000040004067836 */ /* 0x000fe20000000000 */
[----:B------:R-:W-:Y:S01]  /*195d0*/  UMOV UR21, UR5 ;  /* 0x0000000500157c82 */ /* 0x000fe20008000000 */
[----:B------:R-:W-:Y:S02]  /*195e0*/  IMAD.MOV.U32 R7, RZ, RZ, -0x7fffffe0 ;  /* 0x80000020ff077424 */ /* 0x000fe400078e00ff */
[----:B------:R-:W-:Y:S01]  /*195f0*/  UMOV UR20, UR4 ;  /* 0x0000000400147c82 */ /* 0x000fe20008000000 */
[----:B------:R-:W-:-:S02]  /*19600*/  WARPGROUP.DEPBAR.LE gsb0, 0x0 ;  /* 0x00008000000079c5 */ /* 0x000fc40000010000 */
[----:B------:R-:W-:-:S06]  /*19610*/  WARPGROUP.ARRIVE ;  /* 0x00000000000079c5 */ /* 0x000fcc0000000000 */
[----:B------:R-:W-:Y:S01]  /*19620*/  QGMMA.64x32x32.F32.E4M3.E4M3 R60, gdesc[UR8], R60, gsb0 ;  /* 0x00600000083c79f3 */ /* 0x000fe2000800083c */
[----:B------:R-:W-:Y:S01]  /*19630*/  R2UR UR10, R8 ;  /* 0x00000000080a72ca */ /* 0x000fe200000e0000 */
[----:B------:R-:W-:Y:S01]  /*19640*/  UMOV UR8, UR4 ;  /* 0x0000000400087c82 */ /* 0x000fe20008000000 */
[----:B------:R-:W-:Y:S01]  /*19650*/  R2UR UR11, R9 ;  /* 0x00000000090b72ca */ /* 0x000fe200000e0000 */
[----:B------:R-:W-:Y:S01]  /*19660*/  UMOV UR9, UR5 ;  /* 0x0000000500097c82 */ /* 0x000fe20008000000 */
[----:B------:R-:W-:Y:S01]  /*19670*/  IMAD.MOV.U32 R9, RZ, RZ, -0x7fffffe0 ;  /* 0x80000020ff097424 */ /* 0x000fe200078e00ff */
[----:B------:R-:W-:-:S04]  /*19680*/  IADD3 R8, R4, 0x480, RZ ;  /* 0x0000048004087810 */ /* 0x000fc80007ffe0ff */
[----:B------:R-:W-:Y:S01]  /*19690*/  R2UR UR22, R8 ;  /* 0x00000000081672ca */ /* 0x000fe200000e0000 */
[----:B------:R-:W-:Y:S01]  /*196a0*/  VIADD R8, R4, 0x302 ;  /* 0x0000030204087836 */ /* 0x000fe20000000000 */
[----:B------:R-:W-:Y:S01]  /*196b0*/  R2UR UR23, R9 ;  /* 0x00000000091772ca */ /* 0x000fe200000e0000 */
[----:B------:R-:W-:Y:S01]  /*196c0*/  IMAD.MOV.U32 R9, RZ, RZ, -0x7fffffe0 ;  /* 0x80000020ff097424 */ /* 0x000fe200078e00ff */
[----:B------:R-:W-:Y:S02]  /*196d0*/  WARPGROUP.DEPBAR.LE gsb0, 0x0 ;  /* 0x00008000000079c5 */ /* 0x000fe40000010000 */
[----:B------:R-:W-:-:S06]  /*196e0*/  WARPGROUP.ARRIVE ;  /* 0x00000000000079c5 */ /* 0x000fcc0000000000 */
[----:B------:R-:W-:Y:S01]  /*196f0*/  QGMMA.64x32x32.F32.E4M3.E4M3 R44, gdesc[UR12], R44, gsb0 ;  /* 0x006000000c2c79f3 */ /* 0x000fe2000800082c */
        /* <DEDUP_REMOVED lines=13> */
[----:B------:R-:W-:Y:S01]  /*197d0*/  VIADD R6, R4, 0x282 ;  /* 0x0000028204067836 */ /* 0x000fe20000000000 */
[----:B------:R-:W-:Y:S01]  /*197e0*/  MOV R7, 0x80000020 ;  /* 0x8000002000077802 */ /* 0x000fe20000000f00 */
        /* <DEDUP_REMOVED lines=21> */
[----:B------:R-:W-:Y:S01]  /*19940*/  VIADD R8, R4, 0x482 ;  /* 0x0000048204087836 */ /* 0x000fe20000000000 */
[----:B------:R-:W-:-:S04]  /*19950*/  MOV R9, 0x80000020 ;  /* 0x8000002000097802 */ /* 0x000fc80000000f00 */
        /* <DEDUP_REMOVED lines=32> */
[----:B------:R-:W-:Y:S01]  /*19b60*/  IMAD.MOV.U32 R7, RZ, RZ, -0x7fffffe0 ;  /* 0x80000020ff077424 */ /* 0x000fe200078e00ff */
[----:B------:R-:W-:Y:S01]  /*19b70*/  IADD3 R6, R4, 0x680, RZ ;  /* 0x0000068004067810 */ /* 0x000fe20007ffe0ff */
[----:B------:R-:W-:Y:S02]  /*19b80*/  UMOV UR33, UR13 ;  /* 0x0000000d00217c82 */ /* 0x000fe40008000000 */
        /* <DEDUP_REMOVED lines=8> */
[----:B------:R-:W-:Y:S02]  /*19c10*/  VIADD R8, R4, 0x700 ;  /* 0x0000070004087836 */ /* 0x000fe40000000000 */
[----:B------:R-:W-:-:S03]  /*19c20*/  IMAD.MOV.U32 R9, RZ, RZ, -0x7fffffe0 ;  /* 0x80000020ff097424 */ /* 0x000fc600078e00ff */
[----:B------:R-:W-:Y:S02]  /*19c30*/  R2UR UR34, R8 ;  /* 0x00000000082272ca */ /* 0x000fe400000e0000 */
[----:B------:R-:W-:Y:S01]  /*19c40*/  R2UR UR35, R9 ;  /* 0x00000000092372ca */ /* 0x000fe200000e0000 */
[----:B------:R-:W-:Y:S01]  /*19c50*/  IMAD.MOV.U32 R9, RZ, RZ, -0x7fffffe0 ;  /* 0x80000020ff097424 */ /* 0x000fe200078e00ff */
[----:B------:R-:W-:Y:S01]  /*19c60*/  IADD3 R8, R4, 0x582, RZ ;  /* 0x0000058204087810 */ /* 0x000fe20007ffe0ff */
        /* <DEDUP_REMOVED lines=28> */
[C---:B------:R-:W-:Y:S01]  /*19e30*/  VIADD R6, R4.reuse, 0x682 ;  /* 0x0000068204067836 */ /* 0x040fe20000000000 */
[----:B------:R-:W-:Y:S01]  /*19e40*/  IADD3 R4, R4, 0x702, RZ ;  /* 0x0000070204047810 */ /* 0x000fe20007ffe0ff */
[----:B------:R-:W-:Y:S01]  /*19e50*/  IMAD.MOV.U32 R7, RZ, RZ, -0x7fffffe0 ;  /* 0x80000020ff077424 */ /* 0x000fe200078e00ff */
[----:B------:R-:W-:Y:S01]  /*19e60*/  UMOV UR41, UR17 ;  /* 0x0000001100297c82 */ /* 0x000fe20008000000 */
[----:B------:R-:W-:Y:S01]  /*19e70*/  UMOV UR40, UR16 ;  /* 0x0000001000287c82 */ /* 0x000fe20008000000 */
[----:B------:R-:W-:Y:S01]  /*19e80*/  R2UR UR42, R4 ;  /* 0x00000000042a72ca */ /* 0x000fe200000e0000 */
[----:B------:R-:W-:-:S02]  /*19e90*/  WARPGROUP.DEPBAR.LE gsb0, 0x0 ;  /* 0x00008000000079c5 */ /* 0x000fc40000010000 */
[----:B------:R-:W-:-:S06]  /*19ea0*/  WARPGROUP.ARRIVE ;  /* 0x00000000000079c5 */ /* 0x000fcc0000000000 */
[----:B------:R-:W-:Y:S01]  /*19eb0*/  QGMMA.64x32x32.F32.E4M3.E4M3 R60, gdesc[UR20], R60, gsb0 ;  /* 0x00600000143c79f3 */ /* 0x000fe2000800083c */
[----:B------:R-:W-:Y:S01]  /*19ec0*/  R2UR UR22, R8 ;  /* 0x00000000081672ca */ /* 0x000fe200000e0000 */
[----:B------:R-:W-:Y:S01]  /*19ed0*/  UMOV UR20, UR16 ;  /* 0x0000001000147c82 */ /* 0x000fe20008000000 */
[----:B------:R-:W-:Y:S01]  /*19ee0*/  R2UR UR23, R9 ;  /* 0x00000000091772ca */ /* 0x000fe200000e0000 */
[----:B------:R-:W-:Y:S01]  /*19ef0*/  UMOV UR21, UR17 ;  /* 0x0000001100157c82 */ /* 0x000fe20008000000 */
[----:B------:R-:W-:Y:S02]  /*19f00*/  WARPGROUP.DEPBAR.LE gsb0, 0x0 ;  /* 0x00008000000079c5 */ /* 0x000fe40000010000 */
        /* <DEDUP_REMOVED lines=29> */
[----:B------:R-:W-:Y:S05]  /*1a0e0*/  @!P0 BRA `(.L_x_4435) ;  /* 0x0000000000048947 */ /* 0x000fea0003800000 */
[----:B------:R-:W-:Y:S01]  /*1a0f0*/  BPT.TRAP 0x1 ;  /* 0x000000040000795c */ /* 0x000fe20000300000 */
.L_x_4435:
[----:B------:R-:W2:Y:S01]  /*1a100*/  LDL R108, [R1+0x64] ;  /* 0x00006400016c7983 */ /* 0x000ea20000100800 */
        /* <DEDUP_REMOVED lines=31> */
[C---:B-1----:R-:W-:Y:S01]  /*1a300*/  FMUL.FTZ R14, R2.reuse, R102 ;  /* 0x00000066020e7220 */ /* 0x042fe20000410000 */
        /* <DEDUP_REMOVED lines=52> */
[----:B------:R-:W-:Y:S01]  /*1a650*/  FMUL.FTZ R41, R2, R41 ;  /* 0x0000002902297220 */ /* 0x000fe20000410000 */
[----:B------:R-:W-:Y:S01]  /*1a660*/  ULDC UR53, c[0x0][0x988] ;  /* 0x0002620000357ab9 */ /* 0x000fe20000000800 */
[----:B------:R-:W5:Y:S01]  /*1a670*/  LDL R110, [R1+0x3c] ;  /* 0x00003c00016e7983 */ /* 0x000f620000100800 */
[----:B------:R-:W-:Y:S01]  /*1a680*/  VIADD R0, R0, 0x33440 ;  /* 0x0003344000007836 */ /* 0x000fe20000000000 */
[----:B------:R-:W-:-:S03]  /*1a690*/  ULDC UR52, c[0x0][0x988] ;  /* 0x0002620000347ab9 */ /* 0x000fc60000000800 */
[----:B------:R-:W5:Y:S08]  /*1a6a0*/  MUFU.TANH R10, R10 ;  /* 0x0000000a000a7308 */ /* 0x000f700000002400 */
        /* <DEDUP_REMOVED lines=24> */
[----:B------:R-:W5:Y:S01]  /*1a830*/  MUFU.TANH R65, R65 ;  /* 0x0000004100417308 */ /* 0x000f620000002400 */
[----:B--2---:R-:W-:-:S07]  /*1a840*/  IADD3 R144, R144, 0xa0, -R108 ;  /* 0x000000a090907810 */ /* 0x004fce0007ffe86c */
[----:B------:R-:W2:Y:S01]  /*1a850*/  MUFU.TANH R62, R62 ;  /* 0x0000003e003e7308 */ /* 0x000ea20000002400 */
[----:B------:R-:W-:-:S07]  /*1a860*/  IMAD R91, R131, -0xa0, R144 ;  /* 0xffffff60835b7824 */ /* 0x000fce00078e0290 */
[----:B------:R-:W2:Y:S01]  /*1a870*/  MUFU.TANH R68, R68 ;  /* 0x0000004400447308 */ /* 0x000ea20000002400 */
[C---:B------:R-:W-:Y:S02]  /*1a880*/  ISETP.GT.AND P1, PT, R91.reuse, RZ, PT ;  /* 0x000000ff5b00720c */ /* 0x040fe40003f24270 */
[C---:B------:R-:W-:Y:S02]  /*1a890*/  ISETP.GT.AND P2, PT, R91.reuse, 0x1, PT ;  /* 0x000000015b00780c */ /* 0x040fe40003f44270 */
[----:B------:R-:W-:Y:S02]  /*1a8a0*/  ISETP.GT.AND P3, PT, R91, 0x8, PT ;  /* 0x000000085b00780c */ /* 0x000fe40003f64270 */
[----:B0-----:R-:W-:Y:S01]  /*1a8b0*/  FSEL R3, R3, -INF , P1 ;  /* 0xff80000003037808 */ /* 0x001fe20000800000 */
[----:B------:R-:W0:Y:S01]  /*1a8c0*/  MUFU.TANH R63, R63 ;  /* 0x0000003f003f7308 */ /* 0x000e220000002400 */
[----:B---3--:R-:W-:Y:S02]  /*1a8d0*/  FSEL R4, R4, -INF , P2 ;  /* 0xff80000004047808 */ /* 0x008fe40001000000 */
[----:B------:R-:W-:-:S02]  /*1a8e0*/  ISETP.GT.AND P4, PT, R91, 0x9, PT ;  /* 0x000000095b00780c */ /* 0x000fc40003f84270 */
[----:B----4-:R-:W-:Y:S02]  /*1a8f0*/  FSEL R7, R7, -INF , P3 ;  /* 0xff80000007077808 */ /* 0x010fe40001800000 */
[----:B------:R-:W-:Y:S01]  /*1a900*/  FMNMX.FTZ R92, R3, R4, !PT ;  /* 0x00000004035c7209 */ /* 0x000fe20007810000 */
[----:B------:R-:W3:Y:S01]  /*1a910*/  MUFU.TANH R69, R69 ;  /* 0x0000004500457308 */ /* 0x000ee20000002400 */
[----:B------:R-:W-:Y:S02]  /*1a920*/  ISETP.GT.AND P5, PT, R91, 0x10, PT ;  /* 0x000000105b00780c */ /* 0x000fe40003fa4270 */
[----:B-1----:R-:W-:Y:S02]  /*1a930*/  FSEL R8, R8, -INF , P4 ;  /* 0xff80000008087808 */ /* 0x002fe40002000000 */
[----:B------:R-:W-:Y:S02]  /*1a940*/  FMNMX.FTZ R93, R7, R92, !PT ;  /* 0x0000005c075d7209 */ /* 0x000fe40007810000 */
[----:B-----5:R-:W-:Y:S01]  /*1a950*/  FSEL R5, R5, -INF , P1 ;  /* 0xff80000005057808 */ /* 0x020fe20000800000 */
[----:B------:R-:W1:Y:S01]  /*1a960*/  MUFU.TANH R66, R66 ;  /* 0x0000004200427308 */ /* 0x000e620000002400 */
[----:B------:R-:W-:-:S02]  /*1a970*/  ISETP.GT.AND P1, PT, R91, 0x11, PT ;  /* 0x000000115b00780c */ /* 0x000fc40003f24270 */
[----:B------:R-:W-:Y:S02]  /*1a980*/  FSEL R11, R11, -INF , P5 ;  /* 0xff8000000b0b7808 */ /* 0x000fe40002800000 */
[----:B------:R-:W-:Y:S02]  /*1a990*/  FMNMX.FTZ R92, R8, R93, !PT ;  /* 0x0000005d085c7209 */ /* 0x000fe40007810000 */
[----:B------:R-:W-:Y:S01]  /*1a9a0*/  FSEL R6, R6, -INF , P2 ;  /* 0xff80000006067808 */ /* 0x000fe20001000000 */
[----:B------:R-:W4:Y:S01]  /*1a9b0*/  MUFU.TANH R72, R72 ;  /* 0x0000004800487308 */ /* 0x000f220000002400 */
[----:B------:R-:W-:Y:S02]  /*1a9c0*/  ISETP.GT.AND P2, PT, R91, 0x18, PT ;  /* 0x000000185b00780c */ /* 0x000fe40003f44270 */
[----:B------:R-:W-:Y:S02]  /*1a9d0*/  FSEL R12, R12, -INF , P1 ;  /* 0xff8000000c0c7808 */ /* 0x000fe40000800000 */
[----:B------:R-:W-:-:S02]  /*1a9e0*/  FMNMX.FTZ R93, R11, R92, !PT ;  /* 0x0000005c0b5d7209 */ /* 0x000fc40007810000 */
[----:B------:R-:W-:Y:S01]  /*1a9f0*/  FSEL R9, R9, -INF , P3 ;  /* 0xff80000009097808 */ /* 0x000fe20001800000 */
[----:B------:R-:W5:Y:S01]  /*1aa00*/  MUFU.TANH R67, R67 ;  /* 0x0000004300437308 */ /* 0x000f620000002400 */
[C---:B------:R-:W-:Y:S02]  /*1aa10*/  ISETP.GT.AND P3, PT, R91.reuse, 0x19, PT ;  /* 0x000000195b00780c */ /* 0x040fe40003f64270 */
        /* <DEDUP_REMOVED lines=67> */
[----:B--2---:R-:W-:Y:S01]  /*1ae50*/  FSEL R62, R62, -INF , P2 ;  /* 0xff8000003e3e7808 */ /* 0x004fe20001000000 */
[----:B------:R-:W2:Y:S01]  /*1ae60*/  MUFU.TANH R50, R50 ;  /* 0x0000003200327308 */ /* 0x000ea20000002400 */
[----:B------:R-:W-:Y:S02]  /*1ae70*/  ISETP.GT.AND P2, PT, R91, 0x51, PT ;  /* 0x000000515b00780c */ /* 0x000fe40003f44270 */
[----:B------:R-:W-:Y:S02]  /*1ae80*/  FSEL R68, R68, -INF , P1 ;  /* 0xff80000044447808 */ /* 0x000fe40000800000 */
[----:B------:R-:W-:-:S02]  /*1ae90*/  FMNMX.FTZ R93, R65, R92, !PT ;  /* 0x0000005c415d7209 */ /* 0x000fc40007810000 */
[----:B0-----:R-:W-:Y:S01]  /*1aea0*/  FSEL R63, R63, -INF , P3 ;  /* 0xff8000003f3f7808 */ /* 0x001fe20001800000 */
[----:B------:R-:W0:Y:S01]  /*1aeb0*/  MUFU.TANH R56, R56 ;  /* 0x0000003800387308 */ /* 0x000e220000002400 */
[----:B------:R-:W-:Y:S02]  /*1aec0*/  ISETP.GT.AND P3, PT, R91, 0x58, PT ;  /* 0x000000585b00780c */ /* 0x000fe40003f64270 */
[----:B---3--:R-:W-:Y:S02]  /*1aed0*/  FSEL R69, R69, -INF , P2 ;  /* 0xff80000045457808 */ /* 0x008fe40001000000 */
[----:B------:R-:W-:Y:S02]  /*1aee0*/  FMNMX.FTZ R92, R68, R93, !PT ;  /* 0x0000005d445c7209 */ /* 0x000fe40007810000 */
[----:B-1----:R-:W-:Y:S01]  /*1aef0*/  FSEL R66, R66, -INF , P4 ;  /* 0xff80000042427808 */ /* 0x002fe20002000000 */
[----:B------:R-:W1:Y:S01]  /*1af00*/  MUFU.TANH R51, R51 ;  /* 0x0000003300337308 */ /* 0x000e620000002400 */
[----:B------:R-:W-:-:S02]  /*1af10*/  ISETP.GT.AND P4, PT, R91, 0x59, PT ;  /* 0x000000595b00780c */ /* 0x000fc40003f84270 */
[----:B----4-:R-:W-:Y:S02]  /*1af20*/  FSEL R72, R72, -INF , P3 ;  /* 0xff80000048487808 */ /* 0x010fe40001800000 */
[----:B------:R-:W-:Y:S02]  /*1af30*/  FMNMX.FTZ R93, R69, R92, !PT ;  /* 0x0000005c455d7209 */ /* 0x000fe40007810000 */
[----:B-----5:R-:W-:Y:S01]  /*1af40*/  FSEL R67, R67, -INF , P5 ;  /* 0xff80000043437808 */ /* 0x020fe20002800000 */
[----:B------:R-:W3:Y:S01]  /*1af50*/  MUFU.TANH R57, R57 ;  /* 0x0000003900397308 */ /* 0x000ee20000002400 */
[----:B------:R-:W-:Y:S02]  /*1af60*/  ISETP.GT.AND P5, PT, R91, 0x60, PT ;  /* 0x000000605b00780c */ /* 0x000fe40003fa4270 */
[----:B------:R-:W-:Y:S02]  /*1af70*/  FSEL R73, R73, -INF , P4 ;  /* 0xff80000049497808 */ /* 0x000fe40002000000 */
[----:B------:R-:W-:-:S02]  /*1af80*/  FMNMX.FTZ R92, R72, R93, !PT ;  /* 0x0000005d485c7209 */ /* 0x000fc40007810000 */
[----:B------:R-:W-:Y:S01]  /*1af90*/  FSEL R70, R70, -INF , P1 ;  /* 0xff80000046467808 */ /* 0x000fe20000800000 */
[----:B------:R-:W4:Y:S01]  /*1afa0*/  MUFU.TANH R54, R54 ;  /* 0x0000003600367308 */ /* 0x000f220000002400 */
        /* <DEDUP_REMOVED lines=28> */
[----:B--2---:R-:W-:Y:S01]  /*1b170*/  FSEL R50, R50, -INF , P2 ;  /* 0xff80000032327808 */ /* 0x004fe20001000000 */
[----:B------:R-:W2:Y:S01]  /*1b180*/  MUFU.TANH R59, R59 ;  /* 0x0000003b003b7308 */ /* 0x000ea20000002400 */
[----:B------:R-:W-:Y:S02]  /*1b190*/  ISETP.GT.AND P2, PT, R91, 0x79, PT ;  /* 0x000000795b00780c */ /* 0x000fe40003f44270 */
[----:B0-----:R-:W-:Y:S02]  /*1b1a0*/  FSEL R56, R56, -INF , P1 ;  /* 0xff80000038387808 */ /* 0x001fe40000800000 */
[----:B------:R-:W-:Y:S02]  /*1b1b0*/  FMNMX.FTZ R93, R53, R92, !PT ;  /* 0x0000005c355d7209 */ /* 0x000fe40007810000 */
[----:B-1----:R-:W-:Y:S01]  /*1b1c0*/  FSEL R51, R51, -INF , P3 ;  /* 0xff80000033337808 */ /* 0x002fe20001800000 */
[----:B------:R-:W0:Y:S01]  /*1b1d0*/  MUFU.TANH R33, R33 ;  /* 0x0000002100217308 */ /* 0x000e220000002400 */
[----:B------:R-:W-:-:S02]  /*1b1e0*/  ISETP.GT.AND P3, PT, R91, 0x80, PT ;  /* 0x000000805b00780c */ /* 0x000fc40003f64270 */
[----:B---3--:R-:W-:Y:S02]  /*1b1f0*/  FSEL R57, R57, -INF , P2 ;  /* 0xff80000039397808 */ /* 0x008fe40001000000 */
[----:B------:R-:W-:Y:S02]  /*1b200*/  FMNMX.FTZ R92, R56, R93, !PT ;  /* 0x0000005d385c7209 */ /* 0x000fe40007810000 */
[----:B----4-:R-:W-:Y:S01]  /*1b210*/  FSEL R54, R54, -INF , P4 ;  /* 0xff80000036367808 */ /* 0x010fe20002000000 */
[----:B------:R-:W1:Y:S01]  /*1b220*/  MUFU.TANH R30, R30 ;  /* 0x0000001e001e7308 */ /* 0x000e620000002400 */
[----:B------:R-:W-:Y:S02]  /*1b230*/  ISETP.GT.AND P4, PT, R91, 0x81, PT ;  /* 0x000000815b00780c */ /* 0x000fe40003f84270 */
[----:B-----5:R-:W-:Y:S02]  /*1b240*/  FSEL R28, R28, -INF , P3 ;  /* 0xff8000001c1c7808 */ /* 0x020fe40001800000 */
[----:B------:R-:W-:-:S03]  /*1b250*/  FMNMX.FTZ R93, R57, R92, !PT ;  /* 0x0000005c395d7209 */ /* 0x000fc60007810000 */
[----:B------:R-:W3:Y:S01]  /*1b260*/  MUFU.TANH R36, R36 ;  /* 0x0000002400247308 */ /* 0x000ee20000002400 */
[----:B------:R-:W-:Y:S02]  /*1b270*/  FSEL R55, R55, -INF , P5 ;  /* 0xff80000037377808 */ /* 0x000fe40002800000 */
[----:B------:R-:W-:Y:S02]  /*1b280*/  ISETP.GT.AND P5, PT, R91, 0x88, PT ;  /* 0x000000885b00780c */ /* 0x000fe40003fa4270 */
[----:B------:R-:W-:-:S03]  /*1b290*/  FSEL R29, R29, -INF , P4 ;  /* 0xff8000001d1d7808 */ /* 0x000fc60002000000 */
[----:B------:R-:W4:Y:S01]  /*1b2a0*/  MUFU.TANH R31, R31 ;  /* 0x0000001f001f7308 */ /* 0x000f220000002400 */
[----:B------:R-:W-:Y:S02]  /*1b2b0*/  FMNMX.FTZ R92, R28, R93, !PT ;  /* 0x0000005d1c5c7209 */ /* 0x000fe40007810000 */
[----:B------:R-:W-:-:S05]  /*1b2c0*/  FSEL R58, R58, -INF , P1 ;  /* 0xff8000003a3a7808 */ /* 0x000fca0000800000 */
[----:B------:R-:W5:Y:S01]  /*1b2d0*/  MUFU.TANH R37, R37 ;  /* 0x0000002500257308 */ /* 0x000f620000002400 */
[----:B------:R-:W-:Y:S02]  /*1b2e0*/  ISETP.GT.AND P1, PT, R91, 0x89, PT ;  /* 0x000000895b00780c */ /* 0x000fe40003f24270 */
[----:B------:R-:W-:Y:S02]  /*1b2f0*/  FSEL R32, R32, -INF , P5 ;  /* 0xff80000020207808 */ /* 0x000fe40002800000 */
[----:B------:R-:W-:-:S03]  /*1b300*/  FMNMX.FTZ R93, R29, R92, !PT ;  /* 0x0000005c1d5d7209 */ /* 0x000fc60007810000 */
[----:B------:R-:W5:Y:S01]  /*1b310*/  MUFU.TANH R34, R34 ;  /* 0x0000002200227308 */ /* 0x000f620000002400 */
[----:B--2---:R-:W-:Y:S02]  /*1b320*/  FSEL R59, R59, -INF , P2 ;  /* 0xff8000003b3b7808 */ /* 0x004fe40001000000 */
[----:B------:R-:W-:-:S05]  /*1b330*/  ISETP.GT.AND P2, PT, R91, 0x90, PT ;  /* 0x000000905b00780c */ /* 0x000fca0003f44270 */
[----:B------:R-:W2:Y:S01]  /*1b340*/  MUFU.TANH R40, R40 ;  /* 0x0000002800287308 */ /* 0x000ea20000002400 */
[----:B0-----:R-:W-:Y:S02]  /*1b350*/  FSEL R33, R33, -INF , P1 ;  /* 0xff80000021217808 */ /* 0x001fe40000800000 */
[----:B------:R-:W-:-:S05]  /*1b360*/  FMNMX.FTZ R92, R32, R93, !PT ;  /* 0x0000005d205c7209 */ /* 0x000fca0007810000 */
[----:B------:R-:W0:Y:S01]  /*1b370*/  MUFU.TANH R41, R41 ;  /* 0x0000002900297308 */ /* 0x000e220000002400 */
[----:B-1----:R-:W-:Y:S02]  /*1b380*/  FSEL R30, R30, -INF , P3 ;  /* 0xff8000001e1e7808 */ /* 0x002fe40001800000 */
[----:B------:R-:W-:Y:S02]  /*1b390*/  ISETP.GT.AND P3, PT, R91, 0x91, PT ;  /* 0x000000915b00780c */ /* 0x000fe40003f64270 */
[----:B---3--:R-:W-:Y:S02]  /*1b3a0*/  FSEL R36, R36, -INF , P2 ;  /* 0xff80000024247808 */ /* 0x008fe40001000000 */
[----:B------:R-:W-:Y:S02]  /*1b3b0*/  FMNMX.FTZ R93, R33, R92, !PT ;  /* 0x0000005c215d7209 */ /* 0x000fe40007810000 */
[----:B----4-:R-:W-:Y:S02]  /*1b3c0*/  FSEL R31, R31, -INF , P4 ;  /* 0xff8000001f1f7808 */ /* 0x010fe40002000000 */
[----:B------:R-:W-:-:S02]  /*1b3d0*/  ISETP.GT.AND P4, PT, R91, 0x98, PT ;  /* 0x000000985b00780c */ /* 0x000fc40003f84270 */
[----:B-----5:R-:W-:Y:S02]  /*1b3e0*/  FSEL R37, R37, -INF , P3 ;  /* 0xff80000025257808 */ /* 0x020fe40001800000 */
[----:B------:R-:W-:Y:S02]  /*1b3f0*/  FMNMX.FTZ R92, R36, R93, !PT ;  /* 0x0000005d245c7209 */ /* 0x000fe40007810000 */
[----:B------:R-:W-:Y:S02]  /*1b400*/  FSEL R34, R34, -INF , P5 ;  /* 0xff80000022227808 */ /* 0x000fe40002800000 */
[----:B------:R-:W-:Y:S02]  /*1b410*/  ISETP.GT.AND P5, PT, R91, 0x99, PT ;  /* 0x000000995b00780c */ /* 0x000fe40003fa4270 */
[----:B--2---:R-:W-:Y:S02]  /*1b420*/  FSEL R91, R40, -INF , P4 ;  /* 0xff800000285b7808 */ /* 0x004fe40002000000 */
[----:B------:R-:W-:-:S02]  /*1b430*/  FMNMX.FTZ R92, R37, R92, !PT ;  /* 0x0000005c255c7209 */ /* 0x000fc40007810000 */
[----:B0-----:R-:W-:Y:S02]  /*1b440*/  FSEL R41, R41, -INF , P5 ;  /* 0xff80000029297808 */ /* 0x001fe40002800000 */
[----:B------:R-:W-:-:S04]  /*1b450*/  FMNMX.FTZ R92, R91, R92, !PT ;  /* 0x0000005c5b5c7209 */ /* 0x000fc80007810000 */
[----:B------:R-:W-:-:S05]  /*1b460*/  FMNMX.FTZ R93, R41, R92, !PT ;  /* 0x0000005c295d7209 */ /* 0x000fca0007810000 */
[----:B------:R-:W0:Y:S02]  /*1b470*/  SHFL.BFLY PT, R40, R93, 0x2, 0x1f ;  /* 0x0c401f005d287f89 */ /* 0x000e2400000e0000 */
[----:B0-----:R-:W-:-:S05]  /*1b480*/  FMNMX.FTZ R95, R93, R40, !PT ;  /* 0x000000285d5f7209 */ /* 0x001fca0007810000 */
[----:B------:R-:W0:Y:S01]  /*1b490*/  SHFL.BFLY PT, R120, R95, 0x1, 0x1f ;  /* 0x0c201f005f787f89 */ /* 0x000e2200000e0000 */
[----:B------:R-:W-:Y:S02]  /*1b4a0*/  IMAD.U32 R97, RZ, RZ, UR53 ;  /* 0x00000035ff617e24 */ /* 0x000fe4000f8e00ff */
[----:B------:R-:W-:Y:S01]  /*1b4b0*/  FMUL.FTZ R92, R2, R35 ;  /* 0x00000023025c7220 */ /* 0x000fe20000410000 */
[----:B0-----:R-:W-:-:S04]  /*1b4c0*/  FMNMX.FTZ R120, R95, R120, !PT ;  /* 0x000000785f787209 */ /* 0x001fc80007810000 */
[C---:B------:R-:W-:Y:S01]  /*1b4d0*/  FSETP.NEU.FTZ.AND P6, PT, R120.reuse, -INF , PT ;  /* 0xff8000007800780b */ /* 0x040fe20003fdd000 */
[----:B------:R-:W-:-:S05]  /*1b4e0*/  FFMA.FTZ R40, R120, R97, -8 ;  /* 0xc100000078287423 */ /* 0x000fca0000010061 */
[----:B------:R-:W-:-:S05]  /*1b4f0*/  FSEL R40, R40, RZ, P6 ;  /* 0x000000ff28287208 */ /* 0x000fca0003000000 */
[--C-:B------:R-:W-:Y:S01]  /*1b500*/  FFMA.FTZ R218, R11, UR53, -R40.reuse ;  /* 0x000000350bda7c23 */ /* 0x100fe20008010828 */
[----:B------:R-:W-:-:S01]  /*1b510*/  FFMA.FTZ R11, R12, UR53, -R40 ;  /* 0x000000350c0b7c23 */ /* 0x000fc20008010828 */
[----:B------:R-:W-:-:S04]  /*1b520*/  FMNMX.FTZ R12, R5, R6, !PT ;  /* 0x00000006050c7209 */ /* 0x000fc80007810000 */
[----:B------:R-:W-:-:S04]  /*1b530*/  FMNMX.FTZ R35, R9, R12, !PT ;  /* 0x0000000c09237209 */ /* 0x000fc80007810000 */
[----:B------:R-:W-:Y:S01]  /*1b540*/  FMNMX.FTZ R35, R10, R35, !PT ;  /* 0x000000230a237209 */ /* 0x000fe20007810000 */
[----:B------:R-:W-:-:S03]  /*1b550*/  FFMA.FTZ R212, R27, UR53, -R40 ;  /* 0x000000351bd47c23 */ /* 0x000fc60008010828 */
[----:B------:R-:W-:-:S04]  /*1b560*/  FMNMX.FTZ R12, R14, R35, !PT ;  /* 0x000000230e0c7209 */ /* 0x000fc80007810000 */
[----:B------:R-:W-:-:S04]  /*1b570*/  FMNMX.FTZ R27, R15, R12, !PT ;  /* 0x0000000c0f1b7209 */ /* 0x000fc80007810000 */
[----:B------:R-:W-:Y:S01]  /*1b580*/  FMNMX.FTZ R35, R24, R27, !PT ;  /* 0x0000001b18237209 */ /* 0x000fe20007810000 */
[----:B------:R-:W-:-:S03]  /*1b590*/  FFMA.FTZ R216, R3, UR53, -R40 ;  /* 0x0000003503d87c23 */ /* 0x000fc60008010828 */
[----:B------:R-:W-:Y:S01]  /*1b5a0*/  FMNMX.FTZ R12, R26, R35, !PT ;  /* 0x000000231a0c7209 */ /* 0x000fe20007810000 */
[----:B------:R-:W-:-:S01]  /*1b5b0*/  FFMA.FTZ R3, R4, UR53, -R40 ;  /* 0x0000003504037c23 */ /* 0x000fc20008010828 */
[--C-:B------:R-:W-:Y:S02]  /*1b5c0*/  FFMA.FTZ R4, R7, UR53, -R40.reuse ;  /* 0x0000003507047c23 */ /* 0x100fe40008010828 */
[----:B------:R-:W-:Y:S01]  /*1b5d0*/  FMNMX.FTZ R35, R77, R12, !PT ;  /* 0x0000000c4d237209 */ /* 0x000fe20007810000 */
[--C-:B------:R-:W-:Y:S01]  /*1b5e0*/  FFMA.FTZ R7, R8, UR53, -R40.reuse ;  /* 0x0000003508077c23 */ /* 0x100fe20008010828 */
[----:B------:R-:W-:-:S02]  /*1b5f0*/  FFMA.FTZ R8, R20, UR53, -R40 ;  /* 0x0000003514087c23 */ /* 0x000fc40008010828 */
[----:B------:R-:W-:-:S04]  /*1b600*/  FMNMX.FTZ R20, R78, R35, !PT ;  /* 0x000000234e147209 */ /* 0x000fc80007810000 */
[----:B------:R-:W-:-:S04]  /*1b610*/  FMNMX.FTZ R35, R81, R20, !PT ;  /* 0x0000001451237209 */ /* 0x000fc80007810000 */
[----:B------:R-:W-:-:S04]  /*1b620*/  FMNMX.FTZ R20, R82, R35, !PT ;  /* 0x0000002352147209 */ /* 0x000fc80007810000 */
[----:B------:R-:W-:Y:S01]  /*1b630*/  FMNMX.FTZ R35, R85, R20, !PT ;  /* 0x0000001455237209 */ /* 0x000fe20007810000 */
[----:B------:R-:W-:-:S03]  /*1b640*/  FMUL.FTZ R95, R2, R43 ;  /* 0x0000002b025f7220 */ /* 0x000fc60000410000 */
[----:B------:R-:W-:-:S04]  /*1b650*/  FMNMX.FTZ R20, R86, R35, !PT ;  /* 0x0000002356147209 */ /* 0x000fc80007810000 */
[----:B------:R-:W-:Y:S01]  /*1b660*/  FMNMX.FTZ R43, R89, R20, !PT ;  /* 0x00000014592b7209 */ /* 0x000fe20007810000 */
[----:B------:R-:W-:-:S03]  /*1b670*/  FMUL.FTZ R94, R2, R38 ;  /* 0x00000026025e7220 */ /* 0x000fc60000410000 */
[----:B------:R-:W-:-:S04]  /*1b680*/  FMNMX.FTZ R43, R90, R43, !PT ;  /* 0x0000002b5a2b7209 */ /* 0x000fc80007810000 */
[----:B------:R-:W-:-:S04]  /*1b690*/  FMNMX.FTZ R38, R62, R43, !PT ;  /* 0x0000002b3e267209 */ /* 0x000fc80007810000 */
[----:B------:R-:W-:-:S04]  /*1b6a0*/  FMNMX.FTZ R43, R63, R38, !PT ;  /* 0x000000263f2b7209 */ /* 0x000fc80007810000 */
[----:B------:R-:W-:-:S04]  /*1b6b0*/  FMNMX.FTZ R38, R66, R43, !PT ;  /* 0x0000002b42267209 */ /* 0x000fc80007810000 */
[----:B------:R-:W-:-:S04]  /*1b6c0*/  FMNMX.FTZ R43, R67, R38, !PT ;  /* 0x00000026432b7209 */ /* 0x000fc80007810000 */
[----:B------:R-:W-:-:S04]  /*1b6d0*/  FMNMX.FTZ R38, R70, R43, !PT ;  /* 0x0000002b46267209 */ /* 0x000fc80007810000 */
[----:B------:R-:W-:Y:S01]  /*1b6e0*/  FMNMX.FTZ R43, R71, R38, !PT ;  /* 0x00000026472b7209 */ /* 0x000fe20007810000 */
[----:B------:R-:W-:-:S03]  /*1b6f0*/  FFMA.FTZ R200, R60, UR53, -R40 ;  /* 0x000000353cc87c23 */ /* 0x000fc60008010828 */
[----:B------:R-:W-:Y:S01]  /*1b700*/  FMNMX.FTZ R38, R74, R43, !PT ;  /* 0x0000002b4a267209 */ /* 0x000fe20007810000 */
[----:B------:R-:W-:-:S03]  /*1b710*/  FFMA.FTZ R60, R61, UR53, -R40 ;  /* 0x000000353d3c7c23 */ /* 0x000fc60008010828 */
[----:B------:R-:W-:Y:S01]  /*1b720*/  FMNMX.FTZ R61, R75, R38, !PT ;  /* 0x000000264b3d7209 */ /* 0x000fe20007810000 */
[----:B------:R-:W-:-:S03]  /*1b730*/  FMUL.FTZ R96, R2, R42 ;  /* 0x0000002a02607220 */ /* 0x000fc60000410000 */
[----:B------:R-:W-:-:S04]  /*1b740*/  FMNMX.FTZ R42, R46, R61, !PT ;  /* 0x0000003d2e2a7209 */ /* 0x000fc80007810000 */
[----:B------:R-:W-:-:S04]  /*1b750*/  FMNMX.FTZ R61, R47, R42, !PT ;  /* 0x0000002a2f3d7209 */ /* 0x000fc80007810000 */
[----:B------:R-:W-:-:S04]  /*1b760*/  FMNMX.FTZ R42, R50, R61, !PT ;  /* 0x0000003d322a7209 */ /* 0x000fc80007810000 */
[----:B------:R-:W-:-:S04]  /*1b770*/  FMNMX.FTZ R61, R51, R42, !PT ;  /* 0x0000002a333d7209 */ /* 0x000fc80007810000 */
[----:B------:R-:W-:Y:S01]  /*1b780*/  FMNMX.FTZ R42, R54, R61, !PT ;  /* 0x0000003d362a7209 */ /* 0x000fe20007810000 */
[----:B------:R-:W0:Y:S03]  /*1b790*/  MUFU.TANH R92, R92 ;  /* 0x0000005c005c7308 */ /* 0x000e260000002400 */
[----:B------:R-:W-:Y:S01]  /*1b7a0*/  FMNMX.FTZ R61, R55, R42, !PT ;  /* 0x0000002a373d7209 */ /* 0x000fe20007810000 */
[----:B------:R-:W-:Y:S01]  /*1b7b0*/  FMUL.FTZ R93, R2, R39 ;  /* 0x00000027025d7220 */ /* 0x000fe20000410000 */
[----:B------:R-:W-:-:S02]  /*1b7c0*/  FFMA.FTZ R202, R68, UR53, -R40 ;  /* 0x0000003544ca7c23 */ /* 0x000fc40008010828 */
[----:B------:R-:W-:Y:S01]  /*1b7d0*/  FMNMX.FTZ R42, R58, R61, !PT ;  /* 0x0000003d3a2a7209 */ /* 0x000fe20007810000 */
[----:B------:R-:W1:Y:S01]  /*1b7e0*/  MUFU.TANH R94, R94 ;  /* 0x0000005e005e7308 */ /* 0x000e620000002400 */
[----:B------:R-:W-:-:S02]  /*1b7f0*/  FFMA.FTZ R68, R69, UR53, -R40 ;  /* 0x0000003545447c23 */ /* 0x000fc40008010828 */
[----:B------:R-:W-:-:S05]  /*1b800*/  FMNMX.FTZ R69, R59, R42, !PT ;  /* 0x0000002a3b457209 */ /* 0x000fca0007810000 */
[----:B------:R-:W-:Y:S01]  /*1b810*/  MUFU.TANH R93, R93 ;  /* 0x0000005d005d7308 */ /* 0x000fe20000002400 */
[----:B------:R-:W-:-:S07]  /*1b820*/  FFMA.FTZ R39, R80, UR53, -R40 ;  /* 0x0000003550277c23 */ /* 0x000fce0008010828 */
[----:B------:R2:W-:Y:S01]  /*1b830*/  MUFU.EX2 R43, R60 ;  /* 0x0000003c002b7308 */ /* 0x0005e20000000800 */
[----:B------:R-:W-:-:S01]  /*1b840*/  FFMA.FTZ R80, R73, UR53, -R40 ;  /* 0x0000003549507c23 */ /* 0x000fc20008010828 */
[----:B--2---:R-:W-:-:S06]  /*1b850*/  FMNMX.FTZ R60, R30, R69, !PT ;  /* 0x000000451e3c7209 */ /* 0x004fcc0007810000 */
[----:B------:R-:W2:Y:S01]  /*1b860*/  MUFU.TANH R96, R96 ;  /* 0x0000006000607308 */ /* 0x000ea20000002400 */
[----:B------:R-:W-:Y:S02]  /*1b870*/  FMNMX.FTZ R69, R31, R60, !PT ;  /* 0x0000003c1f457209 */ /* 0x000fe40007810000 */
[----:B0-----:R-:W-:Y:S02]  /*1b880*/  FSEL R60, R92, -INF , P1 ;  /* 0xff8000005c3c7808 */ /* 0x001fe40000800000 */
[----:B------:R-:W-:-:S03]  /*1b890*/  FMNMX.FTZ R73, R34, R69, !PT ;  /* 0x0000004522497209 */ /* 0x000fc60007810000 */
[----:B------:R-:W0:Y:S01]  /*1b8a0*/  MUFU.TANH R95, R95 ;  /* 0x0000005f005f7308 */ /* 0x000e220000002400 */
[----:B------:R-:W-:-:S01]  /*1b8b0*/  FFMA.FTZ R38, R64, UR53, -R40 ;  /* 0x0000003540267c23 */ /* 0x000fc20008010828 */
[----:B-1----:R-:W-:Y:S02]  /*1b8c0*/  FSEL R64, R94, -INF , P2 ;  /* 0xff8000005e407808 */ /* 0x002fe40001000000 */
[----:B------:R-:W-:-:S04]  /*1b8d0*/  FMNMX.FTZ R73, R60, R73, !PT ;  /* 0x000000493c497209 */ /* 0x000fc80007810000 */
[----:B------:R1:W-:Y:S01]  /*1b8e0*/  MUFU.EX2 R61, R68 ;  /* 0x00000044003d7308 */ /* 0x0003e20000000800 */
[----:B------:R-:W-:Y:S01]  /*1b8f0*/  FMNMX.FTZ R73, R64, R73, !PT ;  /* 0x0000004940497209 */ /* 0x000fe20007810000 */
[--C-:B------:R-:W-:Y:S01]  /*1b900*/  FFMA.FTZ R76, R76, UR53, -R40.reuse ;  /* 0x000000354c4c7c23 */ /* 0x100fe20008010828 */
[----:B------:R-:W-:-:S01]  /*1b910*/  FFMA.FTZ R42, R72, UR53, -R40 ;  /* 0x00000035482a7c23 */ /* 0x000fc20008010828 */
[----:B--2---:R-:W-:Y:S02]  /*1b920*/  FSEL R72, R96, -INF , P4 ;  /* 0xff80000060487808 */ /* 0x004fe40002000000 */
[----:B-1----:R-:W-:Y:S02]  /*1b930*/  FSEL R68, R93, -INF , P3 ;  /* 0xff8000005d447808 */ /* 0x002fe40001800000 */
[----:B------:R0:W-:Y:S02]  /*1b940*/  MUFU.EX2 R27, R76 ;  /* 0x0000004c001b7308 */ /* 0x0001e40000000800 */
[----:B------:R-:W-:-:S04]  /*1b950*/  FMNMX.FTZ R73, R68, R73, !PT ;  /* 0x0000004944497209 */ /* 0x000fc80007810000 */
[----:B------:R-:W-:Y:S02]  /*1b960*/  FMNMX.FTZ R73, R72, R73, !PT ;  /* 0x0000004948497209 */ /* 0x000fe40007810000 */
[----:B0-----:R-:W-:Y:S01]  /*1b970*/  FSEL R76, R95, -INF , P5 ;  /* 0xff8000005f4c7808 */ /* 0x001fe20002800000 */
[----:B------:R0:W-:Y:S03]  /*1b980*/  MUFU.EX2 R69, R80 ;  /* 0x0000005000457308 */ /* 0x0001e60000000800 */
[----:B0-----:R-:W-:-:S05]  /*1b990*/  FMNMX.FTZ R80, R76, R73, !PT ;  /* 0x000000494c507209 */ /* 0x001fca0007810000 */
[----:B------:R-:W0:Y:S02]  /*1b9a0*/  SHFL.BFLY PT, R93, R80, 0x2, 0x1f ;  /* 0x0c401f00505d7f89 */ /* 0x000e2400000e0000 */
[----:B0-----:R-:W-:-:S05]  /*1b9b0*/  FMNMX.FTZ R93, R80, R93, !PT ;  /* 0x0000005d505d7209 */ /* 0x001fca0007810000 */
[----:B------:R-:W0:Y:S01]  /*1b9c0*/  SHFL.BFLY PT, R122, R93, 0x1, 0x1f ;  /* 0x0c201f005d7a7f89 */ /* 0x000e2200000e0000 */
[----:B------:R-:W-:-:S01]  /*1b9d0*/  FFMA.FTZ R214, R83, UR53, -R40 ;  /* 0x0000003553d67c23 */ /* 0x000fc20008010828 */
[--C-:B------:R-:W-:Y:S01]  /*1b9e0*/  FFMA.FTZ R83, R49, UR53, -R40.reuse ;  /* 0x0000003531537c23 */ /* 0x100fe20008010828 */
[----:B------:R-:W-:-:S01]  /*1b9f0*/  FFMA.FTZ R49, R32, UR53, -R40 ;  /* 0x0000003520317c23 */ /* 0x000fc20008010828 */
[----:B------:R-:W-:Y:S01]  /*1ba00*/  FFMA.FTZ R32, R37, UR53, -R40 ;  /* 0x0000003525207c23 */ /* 0x000fe20008010828 */
[----:B------:R-:W-:Y:S01]  /*1ba10*/  IMAD.U32 R37, RZ, RZ, UR53 ;  /* 0x00000035ff257e24 */ /* 0x000fe2000f8e00ff */
[----:B0-----:R-:W-:-:S04]  /*1ba20*/  FMNMX.FTZ R122, R93, R122, !PT ;  /* 0x0000007a5d7a7209 */ /* 0x001fc80007810000 */
[C---:B------:R-:W-:Y:S01]  /*1ba30*/  FSETP.NEU.FTZ.AND P1, PT, R122.reuse, -INF , PT ;  /* 0xff8000007a00780b */ /* 0x040fe20003f3d000 */
[----:B------:R-:W-:-:S05]  /*1ba40*/  FFMA.FTZ R37, R122, R37, -8 ;  /* 0xc10000007a257423 */ /* 0x000fca0000010025 */
[----:B------:R-:W-:Y:S01]  /*1ba50*/  FSEL R37, R37, RZ, P1 ;  /* 0x000000ff25257208 */ /* 0x000fe20000800000 */
[----:B------:R-:W-:-:S04]  /*1ba60*/  FFMA.FTZ R204, R44, UR53, -R40 ;  /* 0x000000352ccc7c23 */ /* 0x000fc80008010828 */
[--C-:B------:R-:W-:Y:S01]  /*1ba70*/  FFMA.FTZ R217, R5, UR53, -R37.reuse ;  /* 0x0000003505d97c23 */ /* 0x100fe20008010825 */
[----:B------:R-:W-:-:S01]  /*1ba80*/  FFMA.FTZ R6, R6, UR53, -R37 ;  /* 0x0000003506067c23 */ /* 0x000fc20008010825 */
[----:B------:R-:W-:Y:S01]  /*1ba90*/  FFMA.FTZ R5, R9, UR53, -R37 ;  /* 0x0000003509057c23 */ /* 0x000fe20008010825 */
[----:B------:R-:W-:Y:S01]  /*1baa0*/  MUFU.EX2 R216, R216 ;  /* 0x000000d800d87308 */ /* 0x000fe20000000800 */
[----:B------:R-:W-:-:S01]  /*1bab0*/  FFMA.FTZ R44, R48, UR53, -R40 ;  /* 0x00000035302c7c23 */ /* 0x000fc20008010828 */
[--C-:B------:R-:W-:Y:S01]  /*1bac0*/  FFMA.FTZ R48, R33, UR53, -R40.reuse ;  /* 0x0000003521307c23 */ /* 0x100fe20008010828 */
[----:B------:R-:W-:-:S01]  /*1bad0*/  FFMA.FTZ R33, R36, UR53, -R40 ;  /* 0x0000003524217c23 */ /* 0x000fc20008010828 */
[----:B------:R-:W-:-:S04]  /*1bae0*/  FFMA.FTZ R36, R10, UR53, -R37 ;  /* 0x000000350a247c23 */ /* 0x000fc80008010825 */
[----:B------:R-:W0:Y:S01]  /*1baf0*/  MUFU.EX2 R3, R3 ;  /* 0x0000000300037308 */ /* 0x000e220000000800 */
[----:B------:R-:W-:-:S07]  /*1bb00*/  FFMA.FTZ R219, R14, UR53, -R37 ;  /* 0x000000350edb7c23 */ /* 0x000fce0008010825 */
[----:B------:R-:W-:Y:S08]  /*1bb10*/  MUFU.EX2 R217, R217 ;  /* 0x000000d900d97308 */ /* 0x000ff00000000800 */
[----:B------:R-:W1:Y:S01]  /*1bb20*/  MUFU.EX2 R6, R6 ;  /* 0x0000000600067308 */ /* 0x000e620000000800 */
[----:B------:R-:W-:-:S07]  /*1bb30*/  FFMA.FTZ R79, R79, UR53, -R40 ;  /* 0x000000354f4f7c23 */ /* 0x000fce0008010828 */
[----:B------:R-:W2:Y:S01]  /*1bb40*/  MUFU.EX2 R4, R4 ;  /* 0x0000000400047308 */ /* 0x000ea20000000800 */
[----:B------:R-:W-:-:S07]  /*1bb50*/  FFMA.FTZ R10, R15, UR53, -R37 ;  /* 0x000000350f0a7c23 */ /* 0x000fce0008010825 */
[----:B------:R-:W3:Y:S01]  /*1bb60*/  MUFU.EX2 R5, R5 ;  /* 0x0000000500057308 */ /* 0x000ee20000000800 */
[----:B------:R-:W-:-:S01]  /*1bb70*/  FFMA.FTZ R20, R87, UR53, -R40 ;  /* 0x0000003557147c23 */ /* 0x000fc20008010828 */
[--C-:B------:R-:W-:Y:S01]  /*1bb80*/  FFMA.FTZ R206, R52, UR53, -R40.reuse ;  /* 0x0000003534ce7c23 */ /* 0x100fe20008010828 */
[----:B------:R-:W-:-:S05]  /*1bb90*/  FFMA.FTZ R73, R53, UR53, -R40 ;  /* 0x0000003535497c23 */ /* 0x000fca0008010828 */
[----:B------:R-:W4:Y:S01]  /*1bba0*/  MUFU.EX2 R7, R7 ;  /* 0x0000000700077308 */ /* 0x000f220000000800 */
[----:B------:R-:W-:-:S01]  /*1bbb0*/  FFMA.FTZ R87, R56, UR53, -R40 ;  /* 0x0000003538577c23 */ /* 0x000fc20008010828 */
[--C-:B------:R-:W-:Y:S01]  /*1bbc0*/  FFMA.FTZ R53, R28, UR53, -R40.reuse ;  /* 0x000000351c357c23 */ /* 0x100fe20008010828 */
[----:B------:R-:W-:-:S05]  /*1bbd0*/  FFMA.FTZ R52, R29, UR53, -R40 ;  /* 0x000000351d347c23 */ /* 0x000fca0008010828 */
[----:B------:R-:W5:Y:S01]  /*1bbe0*/  MUFU.EX2 R36, R36 ;  /* 0x0000002400247308 */ /* 0x000f620000000800 */
[----:B------:R-:W-:-:S01]  /*1bbf0*/  FFMA.FTZ R21, R21, UR53, -R40 ;  /* 0x0000003515157c23 */ /* 0x000fc20008010828 */
[--C-:B------:R-:W-:Y:S01]  /*1bc00*/  FFMA.FTZ R35, R84, UR53, -R40.reuse ;  /* 0x0000003554237c23 */ /* 0x100fe20008010828 */
[----:B------:R-:W-:-:S01]  /*1bc10*/  FFMA.FTZ R65, R65, UR53, -R40 ;  /* 0x0000003541417c23 */ /* 0x000fc20008010828 */
[--C-:B------:R-:W-:Y:S01]  /*1bc20*/  FFMA.FTZ R45, R45, UR53, -R40.reuse ;  /* 0x000000352d2d7c23 */ /* 0x100fe20008010828 */
[----:B------:R-:W-:-:S01]  /*1bc30*/  FFMA.FTZ R56, R57, UR53, -R40 ;  /* 0x0000003539387c23 */ /* 0x000fc20008010828 */
[--C-:B------:R-:W-:Y:S02]  /*1bc40*/  FFMA.FTZ R28, R91, UR53, -R40.reuse ;  /* 0x000000355b1c7c23 */ /* 0x100fe40008010828 */
[----:B------:R-:W5:Y:S01]  /*1bc50*/  MUFU.EX2 R218, R218 ;  /* 0x000000da00da7308 */ /* 0x000f620000000800 */
[----:B------:R-:W-:-:S01]  /*1bc60*/  FFMA.FTZ R29, R41, UR53, -R40 ;  /* 0x00000035291d7c23 */ /* 0x000fc20008010828 */
[--C-:B------:R-:W-:Y:S01]  /*1bc70*/  FFMA.FTZ R9, R24, UR53, -R37.reuse ;  /* 0x0000003518097c23 */ /* 0x100fe20008010825 */
[----:B------:R-:W-:-:S01]  /*1bc80*/  FFMA.FTZ R57, R66, UR53, -R37 ;  /* 0x0000003542397c23 */ /* 0x000fc20008010825 */
[----:B------:R-:W-:-:S04]  /*1bc90*/  FFMA.FTZ R66, R67, UR53, -R37 ;  /* 0x0000003543427c23 */ /* 0x000fc80008010825 */
[----:B------:R1:W-:Y:S01]  /*1bca0*/  MUFU.EX2 R12, R79 ;  /* 0x0000004f000c7308 */ /* 0x0003e20000000800 */
[----:B0-----:R-:W-:-:S01]  /*1bcb0*/  FADD.FTZ R67, R216, R3 ;  /* 0x00000003d8437221 */ /* 0x001fc20000010000 */
[----:B------:R-:W-:-:S06]  /*1bcc0*/  FFMA.FTZ R14, R78, UR53, -R37 ;  /* 0x000000354e0e7c23 */ /* 0x000fcc0008010825 */
[----:B------:R-:W0:Y:S01]  /*1bcd0*/  MUFU.EX2 R219, R219 ;  /* 0x000000db00db7308 */ /* 0x000e220000000800 */
[----:B-1----:R-:W-:-:S01]  /*1bce0*/  FFMA.FTZ R79, R88, UR53, -R40 ;  /* 0x00000035584f7c23 */ /* 0x002fc20008010828 */
[--C-:B------:R-:W-:Y:S01]  /*1bcf0*/  FFMA.FTZ R40, R26, UR53, -R37.reuse ;  /* 0x000000351a287c23 */ /* 0x100fe20008010825 */
[----:B------:R-:W-:-:S01]  /*1bd00*/  FFMA.FTZ R26, R63, UR53, -R37 ;  /* 0x000000353f1a7c23 */ /* 0x000fc20008010825 */
[----:B------:R-:W-:Y:S01]  /*1bd10*/  FFMA.FTZ R63, R74, UR53, -R37 ;  /* 0x000000354a3f7c23 */ /* 0x000fe20008010825 */
[----:B------:R-:W-:-:S03]  /*1bd20*/  FADD.FTZ R74, R217, R6 ;  /* 0x00000006d94a7221 */ /* 0x000fc60000010000 */
[----:B------:R-:W1:Y:S01]  /*1bd30*/  MUFU.EX2 R11, R11 ;  /* 0x0000000b000b7308 */ /* 0x000e620000000800 */
[----:B------:R-:W-:-:S01]  /*1bd40*/  FFMA.FTZ R78, R82, UR53, -R37 ;  /* 0x00000035524e7c23 */ /* 0x000fc20008010825 */
[----:B--2---:R-:W-:Y:S01]  /*1bd50*/  FADD.FTZ R82, R4, R67 ;  /* 0x0000004304527221 */ /* 0x004fe20000010000 */
[----:B---3--:R-:W-:-:S05]  /*1bd60*/  FADD.FTZ R67, R5, R74 ;  /* 0x0000004a05437221 */ /* 0x008fca0000010000 */
[----:B------:R-:W2:Y:S01]  /*1bd70*/  MUFU.EX2 R10, R10 ;  /* 0x0000000a000a7308 */ /* 0x000ea20000000800 */
[----:B------:R-:W-:-:S01]  /*1bd80*/  FFMA.FTZ R213, R77, UR53, -R37 ;  /* 0x000000354dd57c23 */ /* 0x000fc20008010825 */
[--C-:B------:R-:W-:Y:S01]  /*1bd90*/  FFMA.FTZ R201, R62, UR53, -R37.reuse ;  /* 0x000000353ec97c23 */ /* 0x100fe20008010825 */
[----:B------:R-:W-:-:S05]  /*1bda0*/  FFMA.FTZ R62, R71, UR53, -R37 ;  /* 0x00000035473e7c23 */ /* 0x000fca0008010825 */
[----:B------:R-:W3:Y:S01]  /*1bdb0*/  MUFU.EX2 R8, R8 ;  /* 0x0000000800087308 */ /* 0x000ee20000000800 */
[----:B------:R-:W-:-:S01]  /*1bdc0*/  FFMA.FTZ R205, R46, UR53, -R37 ;  /* 0x000000352ecd7c23 */ /* 0x000fc20008010825 */
[----:B----4-:R-:W-:Y:S01]  /*1bdd0*/  FADD.FTZ R71, R7, R82 ;  /* 0x0000005207477221 */ /* 0x010fe20000010000 */
[----:B-----5:R-:W-:-:S05]  /*1bde0*/  FADD.FTZ R46, R36, R67 ;  /* 0x00000043242e7221 */ /* 0x020fca0000010000 */
[----:B------:R-:W4:Y:S01]  /*1bdf0*/  MUFU.EX2 R9, R9 ;  /* 0x0000000900097308 */ /* 0x000f220000000800 */
[----:B------:R-:W-:-:S01]  /*1be00*/  FADD.FTZ R74, R218, R71 ;  /* 0x00000047da4a7221 */ /* 0x000fc20000010000 */
[----:B0-----:R-:W-:-:S06]  /*1be10*/  FADD.FTZ R67, R219, R46 ;  /* 0x0000002edb437221 */ /* 0x001fcc0000010000 */
[----:B------:R-:W0:Y:S01]  /*1be20*/  MUFU.EX2 R21, R21 ;  /* 0x0000001500157308 */ /* 0x000e220000000800 */
[----:B------:R-:W-:-:S07]  /*1be30*/  FFMA.FTZ R15, R81, UR53, -R37 ;  /* 0x00000035510f7c23 */ /* 0x000fce0008010825 */
[----:B------:R-:W5:Y:S01]  /*1be40*/  MUFU.EX2 R40, R40 ;  /* 0x0000002800287308 */ /* 0x000f620000000800 */
[----:B------:R-:W-:-:S01]  /*1be50*/  FFMA.FTZ R203, R70, UR53, -R37 ;  /* 0x0000003546cb7c23 */ /* 0x000fc20008010825 */
[----:B-1----:R-:W-:-:S06]  /*1be60*/  FADD.FTZ R71, R11, R74 ;  /* 0x0000004a0b477221 */ /* 0x002fcc0000010000 */
[----:B------:R-:W1:Y:S01]  /*1be70*/  MUFU.EX2 R212, R212 ;  /* 0x000000d400d47308 */ /* 0x000e620000000800 */
[----:B------:R-:W-:-:S01]  /*1be80*/  FFMA.FTZ R70, R75, UR53, -R37 ;  /* 0x000000354b467c23 */ /* 0x000fc20008010825 */
[----:B--2---:R-:W-:-:S06]  /*1be90*/  FADD.FTZ R74, R10, R67 ;  /* 0x000000430a4a7221 */ /* 0x004fcc0000010000 */
[----:B------:R-:W2:Y:S01]  /*1bea0*/  MUFU.EX2 R213, R213 ;  /* 0x000000d500d57308 */ /* 0x000ea20000000800 */
[----:B------:R-:W-:Y:S01]  /*1beb0*/  MOV R75, UR38 ;  /* 0x00000026004b7c02 */ /* 0x000fe20008000f00 */
[----:B---3--:R-:W-:Y:S01]  /*1bec0*/  FADD.FTZ R82, R8, R71 ;  /* 0x0000004708527221 */ /* 0x008fe20000010000 */
[----:B----4-:R-:W-:-:S05]  /*1bed0*/  FADD.FTZ R67, R9, R74 ;  /* 0x0000004a09437221 */ /* 0x010fca0000010000 */
[----:B------:R-:W3:Y:S01]  /*1bee0*/  MUFU.EX2 R14, R14 ;  /* 0x0000000e000e7308 */ /* 0x000ee20000000800 */
[----:B------:R-:W-:-:S01]  /*1bef0*/  FFMA.FTZ R215, R85, UR53, -R37 ;  /* 0x0000003555d77c23 */ /* 0x000fc20008010825 */
[----:B------:R-:W-:Y:S01]  /*1bf00*/  PRMT R0, R75, 0x654, R0 ;  /* 0x000006544b007816 */ /* 0x000fe20000000000 */
[----:B------:R-:W-:-:S01]  /*1bf10*/  FFMA.FTZ R47, R47, UR53, -R37 ;  /* 0x000000352f2f7c23 */ /* 0x000fc20008010825 */
[----:B------:R-:W-:-:S04]  /*1bf20*/  FFMA.FTZ R46, R50, UR53, -R37 ;  /* 0x00000035322e7c23 */ /* 0x000fc80008010825 */
[----:B------:R-:W4:Y:S01]  /*1bf30*/  MUFU.EX2 R15, R15 ;  /* 0x0000000f000f7308 */ /* 0x000f220000000800 */
[----:B0-----:R-:W-:-:S01]  /*1bf40*/  FADD.FTZ R71, R21, R82 ;  /* 0x0000005215477221 */ /* 0x001fc20000010000 */
[----:B-----5:R-:W-:Y:S01]  /*1bf50*/  FADD.FTZ R50, R40, R67 ;  /* 0x0000004328327221 */ /* 0x020fe20000010000 */
[----:B------:R-:W-:-:S01]  /*1bf60*/  FFMA.FTZ R24, R86, UR53, -R37 ;  /* 0x0000003556187c23 */ /* 0x000fc20008010825 */
[----:B------:R0:W-:Y:S04]  /*1bf70*/  SYNCS.ARRIVE.TRANS64.RED.A1T0 RZ, [R0+URZ], RZ ;  /* 0x000000ff00ff79a7 */ /* 0x0001e8000810043f */
[----:B------:R-:W5:Y:S01]  /*1bf80*/  MUFU.EX2 R39, R39 ;  /* 0x0000002700277308 */ /* 0x000f620000000800 */
[----:B------:R-:W-:-:S01]  /*1bf90*/  FFMA.FTZ R207, R54, UR53, -R37 ;  /* 0x0000003536cf7c23 */ /* 0x000fc20008010825 */
[----:B-1----:R-:W-:-:S06]  /*1bfa0*/  FADD.FTZ R54, R212, R71 ;  /* 0x00000047d4367221 */ /* 0x002fcc0000010000 */
[----:B------:R-:W1:Y:S01]  /*1bfb0*/  MUFU.EX2 R78, R78 ;  /* 0x0000004e004e7308 */ /* 0x000e620000000800 */
[----:B------:R-:W-:-:S01]  /*1bfc0*/  FFMA.FTZ R41, R89, UR53, -R37 ;  /* 0x0000003559297c23 */ /* 0x000fc20008010825 */
[----:B------:R-:W-:-:S06]  /*1bfd0*/  FADD.FTZ R67, R27, R54 ;  /* 0x000000361b437221 */ /* 0x000fcc0000010000 */
[----:B------:R-:W1:Y:S01]  /*1bfe0*/  MUFU.EX2 R214, R214 ;  /* 0x000000d600d67308 */ /* 0x000e620000000800 */
[----:B------:R-:W-:-:S07]  /*1bff0*/  FFMA.FTZ R80, R90, UR53, -R37 ;  /* 0x000000355a507c23 */ /* 0x000fce0008010825 */
[----:B------:R-:W-:Y:S08]  /*1c000*/  MUFU.EX2 R215, R215 ;  /* 0x000000d700d77308 */ /* 0x000ff00000000800 */
[----:B0-----:R2:W-:Y:S01]  /*1c010*/  MUFU.EX2 R0, R47 ;  /* 0x0000002f00007308 */ /* 0x0015e20000000800 */
[----:B------:R-:W-:-:S01]  /*1c020*/  FADD.FTZ R54, R12, R67 ;  /* 0x000000430c367221 */ /* 0x000fc20000010000 */
[----:B--2---:R-:W-:-:S06]  /*1c030*/  FADD.FTZ R47, R213, R50 ;  /* 0x00000032d52f7221 */ /* 0x004fcc0000010000 */
[----:B------:R-:W0:Y:S01]  /*1c040*/  MUFU.EX2 R35, R35 ;  /* 0x0000002300237308 */ /* 0x000e220000000800 */
[----:B---3--:R-:W-:-:S07]  /*1c050*/  FADD.FTZ R50, R14, R47 ;  /* 0x0000002f0e327221 */ /* 0x008fce0000010000 */
[----:B------:R-:W-:Y:S01]  /*1c060*/  MUFU.EX2 R24, R24 ;  /* 0x0000001800187308 */ /* 0x000fe20000000800 */
[----:B----4-:R-:W-:-:S01]  /*1c070*/  FADD.FTZ R67, R15, R50 ;  /* 0x000000320f437221 */ /* 0x010fc20000010000 */
[--C-:B------:R-:W-:Y:S01]  /*1c080*/  FFMA.FTZ R51, R51, UR53, -R37.reuse ;  /* 0x0000003533337c23 */ /* 0x100fe20008010825 */
[----:B------:R-:W-:-:S05]  /*1c090*/  FFMA.FTZ R209, R30, UR53, -R37 ;  /* 0x000000351ed17c23 */ /* 0x000fca0008010825 */
[----:B------:R-:W2:Y:S01]  /*1c0a0*/  MUFU.EX2 R20, R20 ;  /* 0x0000001400147308 */ /* 0x000ea20000000800 */
[----:B-----5:R-:W-:-:S01]  /*1c0b0*/  FADD.FTZ R71, R39, R54 ;  /* 0x0000003627477221 */ /* 0x020fc20000010000 */
[----:B-1----:R-:W-:-:S06]  /*1c0c0*/  FADD.FTZ R30, R78, R67 ;  /* 0x000000434e1e7221 */ /* 0x002fcc0000010000 */
[----:B------:R-:W1:Y:S01]  /*1c0d0*/  MUFU.EX2 R41, R41 ;  /* 0x0000002900297308 */ /* 0x000e620000000800 */
[----:B------:R-:W-:-:S07]  /*1c0e0*/  FADD.FTZ R50, R214, R71 ;  /* 0x00000047d6327221 */ /* 0x000fce0000010000 */
[----:B------:R-:W3:Y:S08]  /*1c0f0*/  MUFU.EX2 R79, R79 ;  /* 0x0000004f004f7308 */ /* 0x000ef00000000800 */
[----:B------:R-:W4:Y:S01]  /*1c100*/  MUFU.EX2 R80, R80 ;  /* 0x0000005000507308 */ /* 0x000f220000000800 */
[----:B0-----:R-:W-:-:S07]  /*1c110*/  FADD.FTZ R67, R35, R50 ;  /* 0x0000003223437221 */ /* 0x001fce0000010000 */
[----:B------:R-:W0:Y:S08]  /*1c120*/  MUFU.EX2 R200, R200 ;  /* 0x000000c800c87308 */ /* 0x000e300000000800 */
[----:B------:R-:W5:Y:S08]  /*1c130*/  MUFU.EX2 R201, R201 ;  /* 0x000000c900c97308 */ /* 0x000f700000000800 */
[----:B------:R1:W-:Y:S01]  /*1c140*/  MUFU.EX2 R47, R51 ;  /* 0x00000033002f7308 */ /* 0x0003e20000000800 */
[----:B--2---:R-:W-:-:S01]  /*1c150*/  FADD.FTZ R54, R20, R67 ;  /* 0x0000004314367221 */ /* 0x004fc20000010000 */
[----:B-1----:R-:W-:-:S06]  /*1c160*/  FADD.FTZ R51, R215, R30 ;  /* 0x0000001ed7337221 */ /* 0x002fcc0000010000 */
[----:B------:R-:W1:Y:S01]  /*1c170*/  MUFU.EX2 R26, R26 ;  /* 0x0000001a001a7308 */ /* 0x000e620000000800 */
[----:B------:R-:W-:-:S07]  /*1c180*/  FADD.FTZ R50, R24, R51 ;  /* 0x0000003318327221 */ /* 0x000fce0000010000 */
[----:B------:R-:W2:Y:S01]  /*1c190*/  MUFU.EX2 R38, R38 ;  /* 0x0000002600267308 */ /* 0x000ea20000000800 */
[----:B------:R-:W-:-:S01]  /*1c1a0*/  FADD.FTZ R51, R41, R50 ;  /* 0x0000003229337221 */ /* 0x000fc20000010000 */
[----:B---3--:R-:W-:-:S06]  /*1c1b0*/  FADD.FTZ R67, R79, R54 ;  /* 0x000000364f437221 */ /* 0x008fcc0000010000 */
[----:B------:R-:W3:Y:S01]  /*1c1c0*/  MUFU.EX2 R57, R57 ;  /* 0x0000003900397308 */ /* 0x000ee20000000800 */
[----:B----4-:R-:W-:-:S01]  /*1c1d0*/  FADD.FTZ R50, R80, R51 ;  /* 0x0000003350327221 */ /* 0x010fc20000010000 */
[----:B------:R-:W-:-:S06]  /*1c1e0*/  F2FP.SATFINITE.E4M3.F32.PACK_AB_MERGE_C R71, R7, R4, RZ ;  /* 0x000000040747723e */ /* 0x000fcc00048070ff */
[----:B------:R-:W4:Y:S01]  /*1c1f0*/  MUFU.EX2 R65, R65 ;  /* 0x0000004100417308 */ /* 0x000f220000000800 */
[----:B0-----:R-:W-:-:S01]  /*1c200*/  FADD.FTZ R54, R200, R67 ;  /* 0x00000043c8367221 */ /* 0x001fc20000010000 */
[----:B-----5:R-:W-:-:S06]  /*1c210*/  FADD.FTZ R7, R201, R50 ;  /* 0x00000032c9077221 */ /* 0x020fcc0000010000 */
[----:B------:R-:W0:Y:S01]  /*1c220*/  MUFU.EX2 R66, R66 ;  /* 0x0000004200427308 */ /* 0x000e220000000800 */
[----:B------:R-:W-:Y:S01]  /*1c230*/  F2FP.SATFINITE.E4M3.F32.PACK_AB_MERGE_C R51, R21, R8, RZ ;  /* 0x000000081533723e */ /* 0x000fe200048070ff */
[----:B------:R-:W-:-:S06]  /*1c240*/  FADD.FTZ R21, R43, R54 ;  /* 0x000000362b157221 */ /* 0x000fcc0000010000 */
[----:B------:R-:W5:Y:S01]  /*1c250*/  MUFU.EX2 R202, R202 ;  /* 0x000000ca00ca7308 */ /* 0x000f620000000800 */
[----:B-1----:R-:W-:-:S07]  /*1c260*/  FADD.FTZ R8, R26, R7 ;  /* 0x000000071a087221 */ /* 0x002fce0000010000 */
[----:B------:R-:W1:Y:S01]  /*1c270*/  MUFU.EX2 R203, R203 ;  /* 0x000000cb00cb7308 */ /* 0x000e620000000800 */
[----:B------:R-:W-:Y:S01]  /*1c280*/  F2FP.SATFINITE.E4M3.F32.PACK_AB_MERGE_C R50, R39, R12, RZ ;  /* 0x0000000c2732723e */ /* 0x000fe200048070ff */
[----:B--2---:R-:W-:Y:S01]  /*1c290*/  FADD.FTZ R12, R38, R21 ;  /* 0x00000015260c7221 */ /* 0x004fe20000010000 */
[----:B---3--:R-:W-:-:S05]  /*1c2a0*/  FADD.FTZ R21, R57, R8 ;  /* 0x0000000839157221 */ /* 0x008fca0000010000 */
[----:B------:R-:W2:Y:S01]  /*1c2b0*/  MUFU.EX2 R62, R62 ;  /* 0x0000003e003e7308 */ /* 0x000ea20000000800 */
[C---:B----4-:R-:W-:Y:S01]  /*1c2c0*/  F2FP.SATFINITE.E4M3.F32.PACK_AB_MERGE_C R38, R65.reuse, R38, RZ ;  /* 0x000000264126723e */ /* 0x050fe200048070ff */
[----:B------:R-:W-:-:S06]  /*1c2d0*/  FADD.FTZ R65, R65, R12 ;  /* 0x0000000c41417221 */ /* 0x000fcc0000010000 */
[----:B------:R-:W3:Y:S01]  /*1c2e0*/  MUFU.EX2 R42, R42 ;  /* 0x0000002a002a7308 */ /* 0x000ee20000000800 */
[----:B0-----:R-:W-:-:S07]  /*1c2f0*/  FADD.FTZ R8, R66, R21 ;  /* 0x0000001542087221 */ /* 0x001fce0000010000 */
[----:B------:R-:W0:Y:S01]  /*1c300*/  MUFU.EX2 R63, R63 ;  /* 0x0000003f003f7308 */ /* 0x000e220000000800 */
[----:B-----5:R-:W-:-:S01]  /*1c310*/  FADD.FTZ R12, R202, R65 ;  /* 0x00000041ca0c7221 */ /* 0x020fc20000010000 */
[----:B-1----:R-:W-:-:S06]  /*1c320*/  FADD.FTZ R21, R203, R8 ;  /* 0x00000008cb157221 */ /* 0x002fcc0000010000 */
[----:B------:R-:W1:Y:S01]  /*1c330*/  MUFU.EX2 R70, R70 ;  /* 0x0000004600467308 */ /* 0x000e620000000800 */
[----:B------:R-:W-:-:S01]  /*1c340*/  FADD.FTZ R39, R61, R12 ;  /* 0x0000000c3d277221 */ /* 0x000fc20000010000 */
[----:B--2---:R-:W-:-:S06]  /*1c350*/  FADD.FTZ R12, R62, R21 ;  /* 0x000000153e0c7221 */ /* 0x004fcc0000010000 */
[----:B------:R-:W2:Y:S01]  /*1c360*/  MUFU.EX2 R204, R204 ;  /* 0x000000cc00cc7308 */ /* 0x000ea20000000800 */
[----:B------:R-:W-:-:S07]  /*1c370*/  F2FP.SATFINITE.E4M3.F32.PACK_AB_MERGE_C R79, R79, R20, RZ ;  /* 0x000000144f4f723e */ /* 0x000fce00048070ff */
[----:B------:R-:W4:Y:S01]  /*1c380*/  MUFU.EX2 R205, R205 ;  /* 0x000000cd00cd7308 */ /* 0x000f220000000800 */
[----:B---3--:R-:W-:-:S01]  /*1c390*/  FADD.FTZ R20, R42, R39 ;  /* 0x000000272a147221 */ /* 0x008fc20000010000 */
[----:B------:R-:W-:-:S06]  /*1c3a0*/  F2FP.SATFINITE.E4M3.F32.PACK_AB_MERGE_C R216, R3, R216, R71 ;  /* 0x000000d803d8723e */ /* 0x000fcc0004807047 */
[----:B------:R-:W3:Y:S01]  /*1c3b0*/  MUFU.EX2 R45, R45 ;  /* 0x0000002d002d7308 */ /* 0x000ee20000000800 */
[----:B0-----:R-:W-:-:S01]  /*1c3c0*/  FADD.FTZ R3, R63, R12 ;  /* 0x0000000c3f037221 */ /* 0x001fc20000010000 */
[C---:B------:R-:W-:Y:S01]  /*1c3d0*/  F2FP.SATFINITE.E4M3.F32.PACK_AB_MERGE_C R42, R69.reuse, R42, RZ ;  /* 0x0000002a452a723e */ /* 0x040fe200048070ff */
[----:B------:R-:W-:-:S05]  /*1c3e0*/  FADD.FTZ R69, R69, R20 ;  /* 0x0000001445457221 */ /* 0x000fca0000010000 */
[----:B------:R-:W0:Y:S01]  /*1c3f0*/  MUFU.EX2 R44, R44 ;  /* 0x0000002c002c7308 */ /* 0x000e220000000800 */
[C---:B-1----:R-:W-:Y:S01]  /*1c400*/  F2FP.SATFINITE.E4M3.F32.PACK_AB_MERGE_C R63, R70.reuse, R63, RZ ;  /* 0x0000003f463f723e */ /* 0x042fe200048070ff */
[----:B------:R-:W-:-:S06]  /*1c410*/  FADD.FTZ R70, R70, R3 ;  /* 0x0000000346467221 */ /* 0x000fcc0000010000 */
[----:B------:R-:W1:Y:S01]  /*1c420*/  MUFU.EX2 R46, R46 ;  /* 0x0000002e002e7308 */ /* 0x000e620000000800 */
[----:B------:R-:W-:-:S01]  /*1c430*/  FFMA.FTZ R55, R55, UR53, -R37 ;  /* 0x0000003537377c23 */ /* 0x000fc20008010825 */
[----:B--2---:R-:W-:-:S06]  /*1c440*/  FADD.FTZ R12, R204, R69 ;  /* 0x00000045cc0c7221 */ /* 0x004fcc0000010000 */
[----:B------:R-:W2:Y:S01]  /*1c450*/  MUFU.EX2 R83, R83 ;  /* 0x0000005300537308 */ /* 0x000ea20000000800 */
[----:B----4-:R-:W-:-:S01]  /*1c460*/  FADD.FTZ R3, R205, R70 ;  /* 0x00000046cd037221 */ /* 0x010fc20000010000 */
[----:B------:R-:W-:Y:S01]  /*1c470*/  F2FP.SATFINITE.E4M3.F32.PACK_AB_MERGE_C R218, R11, R218, R51 ;  /* 0x000000da0bda723e */ /* 0x000fe20004807033 */
[----:B------:R-:W-:-:S05]  /*1c480*/  FFMA.FTZ R58, R58, UR53, -R37 ;  /* 0x000000353a3a7c23 */ /* 0x000fca0008010825 */
[----:B------:R-:W4:Y:S01]  /*1c490*/  MUFU.EX2 R206, R206 ;  /* 0x000000ce00ce7308 */ /* 0x000f220000000800 */
[----:B---3--:R-:W-:-:S01]  /*1c4a0*/  FADD.FTZ R11, R45, R12 ;  /* 0x0000000c2d0b7221 */ /* 0x008fc20000010000 */
[----:B------:R-:W-:-:S06]  /*1c4b0*/  FADD.FTZ R21, R0, R3 ;  /* 0x0000000300157221 */ /* 0x000fcc0000010000 */
[----:B------:R-:W3:Y:S01]  /*1c4c0*/  MUFU.EX2 R207, R207 ;  /* 0x000000cf00cf7308 */ /* 0x000ee20000000800 */
[----:B------:R-:W-:-:S01]  /*1c4d0*/  FFMA.FTZ R59, R59, UR53, -R37 ;  /* 0x000000353b3b7c23 */ /* 0x000fc20008010825 */
[----:B0-----:R-:W-:-:S06]  /*1c4e0*/  FADD.FTZ R12, R44, R11 ;  /* 0x0000000b2c0c7221 */ /* 0x001fcc0000010000 */
[----:B------:R-:W0:Y:S01]  /*1c4f0*/  MUFU.EX2 R73, R73 ;  /* 0x0000004900497308 */ /* 0x000e220000000800 */
[----:B-1----:R-:W-:-:S07]  /*1c500*/  FADD.FTZ R20, R46, R21 ;  /* 0x000000152e147221 */ /* 0x002fce0000010000 */
[----:B------:R-:W1:Y:S01]  /*1c510*/  MUFU.EX2 R30, R55 ;  /* 0x00000037001e7308 */ /* 0x000e620000000800 */
[C---:B--2---:R-:W-:Y:S01]  /*1c520*/  F2FP.SATFINITE.E4M3.F32.PACK_AB_MERGE_C R44, R83.reuse, R44, RZ ;  /* 0x0000002c532c723e */ /* 0x044fe200048070ff */
[----:B------:R-:W-:-:S06]  /*1c530*/  FADD.FTZ R83, R83, R12 ;  /* 0x0000000c53537221 */ /* 0x000fcc0000010000 */
[----:B------:R-:W-:Y:S01]  /*1c540*/  MUFU.EX2 R87, R87 ;  /* 0x0000005700577308 */ /* 0x000fe20000000800 */
[----:B------:R-:W-:-:S07]  /*1c550*/  FADD.FTZ R20, R47, R20 ;  /* 0x000000142f147221 */ /* 0x000fce0000010000 */
[----:B------:R-:W2:Y:S08]  /*1c560*/  MUFU.EX2 R56, R56 ;  /* 0x0000003800387308 */ /* 0x000eb00000000800 */
[----:B------:R-:W5:Y:S01]  /*1c570*/  MUFU.EX2 R4, R58 ;  /* 0x0000003a00047308 */ /* 0x000f620000000800 */
[----:B------:R-:W-:-:S01]  /*1c580*/  FFMA.FTZ R31, R31, UR53, -R37 ;  /* 0x000000351f1f7c23 */ /* 0x000fc20008010825 */
[----:B----4-:R-:W-:Y:S01]  /*1c590*/  FADD.FTZ R12, R206, R83 ;  /* 0x00000053ce0c7221 */ /* 0x010fe20000010000 */
[----:B---3--:R-:W-:-:S05]  /*1c5a0*/  FADD.FTZ R11, R207, R20 ;  /* 0x00000014cf0b7221 */ /* 0x008fca0000010000 */
[----:B------:R-:W3:Y:S01]  /*1c5b0*/  MUFU.EX2 R7, R59 ;  /* 0x0000003b00077308 */ /* 0x000ee20000000800 */
[----:B------:R-:W-:-:S01]  /*1c5c0*/  FFMA.FTZ R34, R34, UR53, -R37 ;  /* 0x0000003522227c23 */ /* 0x000fc20008010825 */
[----:B0-----:R-:W-:-:S06]  /*1c5d0*/  FADD.FTZ R12, R73, R12 ;  /* 0x0000000c490c7221 */ /* 0x001fcc0000010000 */
[----:B------:R-:W-:Y:S01]  /*1c5e0*/  MUFU.EX2 R49, R49 ;  /* 0x0000003100317308 */ /* 0x000fe20000000800 */
[----:B-1----:R-:W-:-:S07]  /*1c5f0*/  FADD.FTZ R11, R30, R11 ;  /* 0x0000000b1e0b7221 */ /* 0x002fce0000010000 */
[----:B------:R-:W0:Y:S01]  /*1c600*/  MUFU.EX2 R48, R48 ;  /* 0x0000003000307308 */ /* 0x000e220000000800 */
[----:B------:R-:W-:-:S07]  /*1c610*/  FFMA.FTZ R60, R60, UR53, -R37 ;  /* 0x000000353c3c7c23 */ /* 0x000fce0008010825 */
[----:B------:R-:W1:Y:S01]  /*1c620*/  MUFU.EX2 R53, R53 ;  /* 0x0000003500357308 */ /* 0x000e620000000800 */
[----:B--2---:R-:W-:-:S07]  /*1c630*/  F2FP.SATFINITE.E4M3.F32.PACK_AB_MERGE_C R20, R56, R87, RZ ;  /* 0x000000573814723e */ /* 0x004fce00048070ff */
[----:B------:R-:W2:Y:S01]  /*1c640*/  MUFU.EX2 R209, R209 ;  /* 0x000000d100d17308 */ /* 0x000ea20000000800 */
[----:B------:R-:W-:-:S01]  /*1c650*/  FADD.FTZ R87, R87, R12 ;  /* 0x0000000c57577221 */ /* 0x000fc20000010000 */
[----:B-----5:R-:W-:-:S06]  /*1c660*/  FADD.FTZ R12, R4, R11 ;  /* 0x0000000b040c7221 */ /* 0x020fcc0000010000 */
[----:B------:R-:W4:Y:S01]  /*1c670*/  MUFU.EX2 R52, R52 ;  /* 0x0000003400347308 */ /* 0x000f220000000800 */
[----:B------:R-:W-:-:S07]  /*1c680*/  FFMA.FTZ R64, R64, UR53, -R37 ;  /* 0x0000003540407c23 */ /* 0x000fce0008010825 */
[----:B------:R-:W5:Y:S01]  /*1c690*/  MUFU.EX2 R8, R31 ;  /* 0x0000001f00087308 */ /* 0x000f620000000800 */
[----:B------:R-:W-:Y:S01]  /*1c6a0*/  F2FP.SATFINITE.E4M3.F32.PACK_AB_MERGE_C R5, R36, R5, RZ ;  /* 0x000000052405723e */ /* 0x000fe200048070ff */
[----:B------:R-:W-:Y:S01]  /*1c6b0*/  FADD.FTZ R56, R56, R87 ;  /* 0x0000005738387221 */ /* 0x000fe20000010000 */
[----:B---3--:R-:W-:-:S05]  /*1c6c0*/  FADD.FTZ R12, R7, R12 ;  /* 0x0000000c070c7221 */ /* 0x008fca0000010000 */
[----:B------:R-:W3:Y:S01]  /*1c6d0*/  MUFU.EX2 R34, R34 ;  /* 0x0000002200227308 */ /* 0x000ee20000000800 */
[----:B------:R-:W-:Y:S01]  /*1c6e0*/  F2FP.SATFINITE.E4M3.F32.PACK_AB_MERGE_C R217, R6, R217, R5 ;  /* 0x000000d906d9723e */ /* 0x000fe20004807005 */
[--C-:B------:R-:W-:Y:S01]  /*1c6f0*/  FFMA.FTZ R68, R68, UR53, -R37.reuse ;  /* 0x0000003544447c23 */ /* 0x100fe20008010825 */
[----:B------:R-:W-:-:S05]  /*1c700*/  FFMA.FTZ R72, R72, UR53, -R37 ;  /* 0x0000003548487c23 */ /* 0x000fca0008010825 */
[----:B------:R-:W3:Y:S01]  /*1c710*/  MUFU.EX2 R3, R60 ;  /* 0x0000003c00037308 */ /* 0x000ee20000000800 */
[----:B------:R-:W-:Y:S01]  /*1c720*/  F2FP.SATFINITE.E4M3.F32.PACK_AB_MERGE_C R6, R7, R4, RZ ;  /* 0x000000040706723e */ /* 0x000fe200048070ff */
[----:B------:R-:W-:Y:S01]  /*1c730*/  FFMA.FTZ R37, R76, UR53, -R37 ;  /* 0x000000354c257c23 */ /* 0x000fe20008010825 */
[----:B0-----:R-:W-:Y:S01]  /*1c740*/  F2FP.SATFINITE.E4M3.F32.PACK_AB_MERGE_C R208, R48, R49, RZ ;  /* 0x0000003130d0723e */ /* 0x001fe200048070ff */
[----:B-1----:R-:W-:Y:S01]  /*1c750*/  FADD.FTZ R5, R53, R56 ;  /* 0x0000003835057221 */ /* 0x002fe20000010000 */
[----:B--2---:R-:W-:-:S03]  /*1c760*/  FADD.FTZ R7, R209, R12 ;  /* 0x0000000cd1077221 */ /* 0x004fc60000010000 */
[----:B------:R-:W0:Y:S01]  /*1c770*/  MUFU.EX2 R33, R33 ;  /* 0x0000002100217308 */ /* 0x000e220000000800 */
[C---:B----4-:R-:W-:Y:S01]  /*1c780*/  F2FP.SATFINITE.E4M3.F32.PACK_AB_MERGE_C R208, R52.reuse, R53, R208 ;  /* 0x0000003534d0723e */ /* 0x050fe200048070d0 */
[----:B------:R-:W-:Y:S01]  /*1c790*/  FADD.FTZ R52, R52, R5 ;  /* 0x0000000534347221 */ /* 0x000fe20000010000 */
[----:B------:R-:W-:-:S05]  /*1c7a0*/  F2FP.SATFINITE.E4M3.F32.PACK_AB_MERGE_C R9, R40, R9, RZ ;  /* 0x000000092809723e */ /* 0x000fca00048070ff */
[----:B------:R-:W1:Y:S01]  /*1c7b0*/  MUFU.EX2 R64, R64 ;  /* 0x0000004000407308 */ /* 0x000e620000000800 */
[----:B-----5:R-:W-:-:S01]  /*1c7c0*/  FADD.FTZ R7, R8, R7 ;  /* 0x0000000708077221 */ /* 0x020fc20000010000 */
[----:B------:R-:W-:Y:S01]  /*1c7d0*/  F2FP.SATFINITE.E4M3.F32.PACK_AB_MERGE_C R219, R10, R219, R9 ;  /* 0x000000db0adb723e */ /* 0x000fe20004807009 */
[----:B------:R-:W-:-:S05]  /*1c7e0*/  FADD.FTZ R49, R49, R52 ;  /* 0x0000003431317221 */ /* 0x000fca0000010000 */
[----:B------:R-:W2:Y:S01]  /*1c7f0*/  MUFU.EX2 R32, R32 ;  /* 0x0000002000207308 */ /* 0x000ea20000000800 */
[----:B---3--:R-:W-:-:S01]  /*1c800*/  FADD.FTZ R4, R34, R7 ;  /* 0x0000000722047221 */ /* 0x008fc20000010000 */
[----:B------:R-:W-:-:S06]  /*1c810*/  VIADD R10, R131, 0xfffffffe ;  /* 0xfffffffe830a7836 */ /* 0x000fcc0000000000 */
[----:B------:R-:W3:Y:S01]  /*1c820*/  MUFU.EX2 R211, R68 ;  /* 0x0000004400d37308 */ /* 0x000ee20000000800 */
[----:B------:R-:W-:Y:S01]  /*1c830*/  F2FP.SATFINITE.E4M3.F32.PACK_AB_MERGE_C R34, R3, R34, RZ ;  /* 0x000000220322723e */ /* 0x000fe200048070ff */
[----:B------:R-:W-:-:S06]  /*1c840*/  FADD.FTZ R48, R48, R49 ;  /* 0x0000003130307221 */ /* 0x000fcc0000010000 */
[----:B------:R-:W-:Y:S01]  /*1c850*/  MUFU.EX2 R72, R72 ;  /* 0x0000004800487308 */ /* 0x000fe20000000800 */
[----:B------:R-:W-:-:S07]  /*1c860*/  FADD.FTZ R3, R3, R4 ;  /* 0x0000000403037221 */ /* 0x000fce0000010000 */
[----:B------:R-:W4:Y:S01]  /*1c870*/  MUFU.EX2 R37, R37 ;  /* 0x0000002500257308 */ /* 0x000f220000000800 */
[----:B------:R-:W-:-:S07]  /*1c880*/  ISETP.GE.AND P1, PT, R10, R110, PT ;  /* 0x0000006e0a00720c */ /* 0x000fce0003f26270 */
[----:B------:R-:W5:Y:S08]  /*1c890*/  MUFU.EX2 R28, R28 ;  /* 0x0000001c001c7308 */ /* 0x000f700000000800 */
[----:B------:R-:W5:Y:S01]  /*1c8a0*/  MUFU.EX2 R29, R29 ;  /* 0x0000001d001d7308 */ /* 0x000f620000000800 */
[----:B0-----:R-:W-:-:S01]  /*1c8b0*/  FADD.FTZ R5, R33, R48 ;  /* 0x0000003021057221 */ /* 0x001fc20000010000 */
[----:B-1----:R-:W-:Y:S01]  /*1c8c0*/  FADD.FTZ R4, R64, R3 ;  /* 0x0000000340047221 */ /* 0x002fe20000010000 */
[----:B------:R-:W-:-:S02]  /*1c8d0*/  F2FP.SATFINITE.E4M3.F32.PACK_AB_MERGE_C R46, R47, R46, RZ ;  /* 0x0000002e2f2e723e */ /* 0x000fc400048070ff */
[----:B--2---:R-:W-:Y:S01]  /*1c8e0*/  FADD.FTZ R5, R32, R5 ;  /* 0x0000000520057221 */ /* 0x004fe20000010000 */
[----:B---3--:R-:W-:-:S01]  /*1c8f0*/  FADD.FTZ R3, R211, R4 ;  /* 0x00000004d3037221 */ /* 0x008fc20000010000 */
[----:B------:R-:W-:Y:S02]  /*1c900*/  F2FP.SATFINITE.E4M3.F32.PACK_AB_MERGE_C R205, R0, R205, R46 ;  /* 0x000000cd00cd723e */ /* 0x000fe4000480702e */
[----:B----4-:R-:W-:Y:S01]  /*1c910*/  F2FP.SATFINITE.E4M3.F32.PACK_AB_MERGE_C R0, R37, R72, RZ ;  /* 0x000000482500723e */ /* 0x010fe200048070ff */
[----:B-----5:R-:W-:Y:S01]  /*1c920*/  FADD.FTZ R12, R28, R5 ;  /* 0x000000051c0c7221 */ /* 0x020fe20000010000 */
[----:B------:R-:W-:Y:S01]  /*1c930*/  F2FP.SATFINITE.E4M3.F32.PACK_AB_MERGE_C R41, R80, R41, RZ ;  /* 0x000000295029723e */ /* 0x000fe200048070ff */
[----:B------:R-:W-:Y:S01]  /*1c940*/  FADD.FTZ R72, R72, R3 ;  /* 0x0000000348487221 */ /* 0x000fe20000010000 */
[----:B------:R-:W-:Y:S02]  /*1c950*/  F2FP.SATFINITE.E4M3.F32.PACK_AB_MERGE_C R57, R66, R57, RZ ;  /* 0x000000394239723e */ /* 0x000fe400048070ff */
[----:B------:R-:W-:-:S02]  /*1c960*/  F2FP.SATFINITE.E4M3.F32.PACK_AB_MERGE_C R15, R78, R15, RZ ;  /* 0x0000000f4e0f723e */ /* 0x000fc400048070ff */
[C---:B------:R-:W-:Y:S01]  /*1c970*/  F2FP.SATFINITE.E4M3.F32.PACK_AB_MERGE_C R210, R29.reuse, R28, RZ ;  /* 0x0000001c1dd2723e */ /* 0x040fe200048070ff */
[----:B------:R-:W-:Y:S01]  /*1c980*/  FADD.FTZ R12, R29, R12 ;  /* 0x0000000c1d0c7221 */ /* 0x000fe20000010000 */
[----:B------:R-:W-:Y:S01]  /*1c990*/  F2FP.SATFINITE.E4M3.F32.PACK_AB_MERGE_C R212, R27, R212, R50 ;  /* 0x000000d41bd4723e */ /* 0x000fe20004807032 */
[----:B------:R-:W-:Y:S01]  /*1c9a0*/  FADD.FTZ R11, R37, R72 ;  /* 0x00000048250b7221 */ /* 0x000fe20000010000 */
[----:B------:R-:W-:Y:S01]  /*1c9b0*/  F2FP.SATFINITE.E4M3.F32.PACK_AB_MERGE_C R214, R35, R214, R79 ;  /* 0x000000d623d6723e */ /* 0x000fe2000480704f */
[--C-:B------:R-:W-:Y:S01]  /*1c9c0*/  IMAD.MOV.U32 R27, RZ, RZ, R25.reuse ;  /* 0x000000ffff1b7224 */ /* 0x100fe200078e0019 */
[----:B------:R-:W-:Y:S01]  /*1c9d0*/  F2FP.SATFINITE.E4M3.F32.PACK_AB_MERGE_C R200, R43, R200, R38 ;  /* 0x000000c82bc8723e */ /* 0x000fe20004807026 */
[--C-:B------:R-:W-:Y:S01]  /*1c9e0*/  IMAD.MOV.U32 R29, RZ, RZ, R25.reuse ;  /* 0x000000ffff1d7224 */ /* 0x100fe200078e0019 */
[----:B------:R-:W-:Y:S01]  /*1c9f0*/  F2FP.SATFINITE.E4M3.F32.PACK_AB_MERGE_C R202, R61, R202, R42 ;  /* 0x000000ca3dca723e */ /* 0x000fe2000480702a */
[--C-:B------:R-:W-:Y:S01]  /*1ca00*/  IMAD.MOV.U32 R31, RZ, RZ, R25.reuse ;  /* 0x000000ffff1f7224 */ /* 0x100fe200078e0019 */
[----:B------:R-:W-:Y:S01]  /*1ca10*/  F2FP.SATFINITE.E4M3.F32.PACK_AB_MERGE_C R204, R45, R204, R44 ;  /* 0x000000cc2dcc723e */ /* 0x000fe2000480702c */
[--C-:B------:R-:W-:Y:S01]  /*1ca20*/  IMAD.MOV.U32 R35, RZ, RZ, R25.reuse ;  /* 0x000000ffff237224 */ /* 0x100fe200078e0019 */
[----:B------:R-:W-:Y:S01]  /*1ca30*/  F2FP.SATFINITE.E4M3.F32.PACK_AB_MERGE_C R206, R73, R206, R20 ;  /* 0x000000ce49ce723e */ /* 0x000fe20004807014 */
[----:B------:R-:W-:Y:S01]  /*1ca40*/  IMAD.MOV.U32 R37, RZ, RZ, R25 ;  /* 0x000000ffff257224 */ /* 0x000fe200078e0019 */
[----:B------:R-:W-:Y:S01]  /*1ca50*/  F2FP.SATFINITE.E4M3.F32.PACK_AB_MERGE_C R215, R24, R215, R41 ;  /* 0x000000d718d7723e */ /* 0x000fe20004807029 */
[----:B------:R-:W-:Y:S01]  /*1ca60*/  IMAD.MOV.U32 R24, RZ, RZ, R25 ;  /* 0x000000ffff187224 */ /* 0x000fe200078e0019 */
[----:B------:R-:W-:Y:S01]  /*1ca70*/  F2FP.SATFINITE.E4M3.F32.PACK_AB_MERGE_C R201, R26, R201, R57 ;  /* 0x000000c91ac9723e */ /* 0x000fe20004807039 */
[----:B------:R-:W-:Y:S01]  /*1ca80*/  IMAD.MOV.U32 R26, RZ, RZ, R25 ;  /* 0x000000ffff1a7224 */ /* 0x000fe200078e0019 */
        /* <DEDUP_REMOVED lines=11> */
[--C-:B------:R-:W-:Y:S01]  /*1cb40*/  IMAD.MOV.U32 R38, RZ, RZ, R25.reuse ;  /* 0x000000ffff267224 */ /* 0x100fe200078e0019 */
[-C--:B------:R-:W-:Y:S01]  /*1cb50*/  MOV R28, R25.reuse ;  /* 0x00000019001c7202 */ /* 0x080fe20000000f00 */
        /* <DEDUP_REMOVED lines=29> */
[----:B------:R-:W-:Y:S01]  /*1cd30*/  MOV R118, R25 ;  /* 0x0000001900767202 */ /* 0x000fe20000000f00 */
[----:B------:R-:W-:-:S02]  /*1cd40*/  IMAD.MOV.U32 R59, RZ, RZ, R25 ;  /* 0x000000ffff3b7224 */ /* 0x000fc400078e0019 */
[--C-:B------:R-:W-:Y:S02]  /*1cd50*/  IMAD.MOV.U32 R61, RZ, RZ, R25.reuse ;  /* 0x000000ffff3d7224 */ /* 0x100fe400078e0019 */
[--C-:B------:R-:W-:Y:S02]  /*1cd60*/  IMAD.MOV.U32 R60, RZ, RZ, R25.reuse ;  /* 0x000000ffff3c7224 */ /* 0x100fe400078e0019 */
[--C-:B------:R-:W-:Y:S02]  /*1cd70*/  IMAD.MOV.U32 R63, RZ, RZ, R25.reuse ;  /* 0x000000ffff3f7224 */ /* 0x100fe400078e0019 */
[--C-:B------:R-:W-:Y:S02]  /*1cd80*/  IMAD.MOV.U32 R62, RZ, RZ, R25.reuse ;  /* 0x000000ffff3e7224 */ /* 0x100fe400078e0019 */
[--C-:B------:R-:W-:Y:S02]  /*1cd90*/  IMAD.MOV.U32 R65, RZ, RZ, R25.reuse ;  /* 0x000000ffff417224 */ /* 0x100fe400078e0019 */
        /* <DEDUP_REMOVED lines=44> */
[----:B------:R-:W-:Y:S01]  /*1d060*/  IMAD.MOV.U32 R119, RZ, RZ, R25 ;  /* 0x000000ffff777224 */ /* 0x000fe200078e0019 */
[----:B------:R-:W-:Y:S06]  /*1d070*/  @!P1 BRA `(.L_x_4436) ;  /* 0x0000004000c09947 */ /* 0x000fec0003800000 */
[----:B------:R0:W5:Y:S01]  /*1d080*/  LDL.LU R3, [R1+0x30] ;  /* 0x0000300001037983 */ /* 0x0001620000300800 */
[----:B------:R-:W-:Y:S01]  /*1d090*/  IMAD.MOV.U32 R9, RZ, RZ, R122 ;  /* 0x000000ffff097224 */ /* 0x000fe200078e007a */
[----:B------:R-:W-:Y:S01]  /*1d0a0*/  CS2R R118, SRZ ;  /* 0x0000000000767805 */ /* 0x000fe2000001ff00 */
[----:B------:R-:W-:Y:S01]  /*1d0b0*/  IMAD.MOV.U32 R8, RZ, RZ, R120 ;  /* 0x000000ffff087224 */ /* 0x000fe200078e0078 */
[----:B------:R-:W-:Y:S01]  /*1d0c0*/  CS2R R116, SRZ ;  /* 0x0000000000747805 */ /* 0x000fe2000001ff00 */
[----:B------:R-:W-:Y:S01]  /*1d0d0*/  IMAD.MOV.U32 R0, RZ, RZ, R121 ;  /* 0x000000ffff007224 */ /* 0x000fe200078e0079 */
        /* <DEDUP_REMOVED lines=45> */
[----:B0-----:R-:W-:-:S07]  /*1d3b0*/  CS2R R24, SRZ ;  /* 0x0000000000187805 */ /* 0x001fce000001ff00 */
.L_x_4448:
[----:B------:R-:W2:Y:S01]  /*1d3c0*/  LDL R5, [R1+0x40] ;  /* 0x0000400001057983 */ /* 0x000ea20000100800 */
[----:B------:R-:W-:Y:S01]  /*1d3d0*/  ISETP.NE.AND P1, PT, R0, 0x1, PT ;  /* 0x000000010000780c */ /* 0x000fe20003f25270 */
[----:B------:R-:W-:Y:S05]  /*1d3e0*/  YIELD ;  /* 0x0000000000007946 */ /* 0x000fea0003800000 */
[----:B------:R-:W-:-:S04]  /*1d3f0*/  SEL R4, RZ, 0x1, P1 ;  /* 0x00000001ff047807 */ /* 0x000fc80000800000 */
[----:B-----5:R-:W-:-:S05]  /*1d400*/  LOP3.LUT R6, R3, R4, RZ, 0x3c, !PT ;  /* 0x0000000403067212 */ /* 0x020fca00078e3cff */
[----:B------:R0:W-:Y:S01]  /*1d410*/  STL [R1+0x30], R6 ;  /* 0x0000300601007387 */ /* 0x0001e20000100800 */
[----:B--2---:R-:W-:-:S13]  /*1d420*/  ISETP.NE.AND P1, PT, R5, RZ, PT ;  /* 0x000000ff0500720c */ /* 0x004fda0003f25270 */
[----:B0-----:R-:W-:Y:S05]  /*1d430*/  @P1 BRA `(.L_x_4437) ;  /* 0x00000000003c1947 */ /* 0x001fea0003800000 */
[----:B------:R-:W-:Y:S05]  /*1d440*/  @!P0 BRA `(.L_x_4438) ;  /* 0x0000000000048947 */ /* 0x000fea0003800000 */
[----:B------:R-:W-:Y:S01]  /*1d450*/  BPT.TRAP 0x1 ;  /* 0x000000040000795c */ /* 0x000fe20000300000 */
.L_x_4438:
[----:B------:R-:W-:-:S05]  /*1d460*/  VIADD R4, R0, 0x1 ;  /* 0x0000000100047836 */ /* 0x000fca0000000000 */
[----:B------:R-:W-:-:S04]  /*1d470*/  ISETP.NE.AND P2, PT, R4, 0x2, PT ;  /* 0x000000020400780c */ /* 0x000fc80003f45270 */
[----:B------:R-:W-:Y:S02]  /*1d480*/  SEL R5, R4, RZ, P2 ;  /* 0x000000ff04057207 */ /* 0x000fe40001000000 */
[----:B------:R-:W-:-:S03]  /*1d490*/  SHF.L.U32 R4, R6, 0x1f, RZ ;  /* 0x0000001f06047819 */ /* 0x000fc600000006ff */
[----:B------:R-:W-:-:S04]  /*1d4a0*/  IMAD R5, R5, 0x8, R18 ;  /* 0x0000000805057824 */ /* 0x000fc800078e0212 */
[----:B------:R0:W1:Y:S01]  /*1d4b0*/  SYNCS.PHASECHK.TRANS64.TRYWAIT P2, [R5+URZ+0x33430], R4 ;  /* 0x03343004050075a7 */ /* 0x000062000804017f */
[----:B------:R-:W-:Y:S05]  /*1d4c0*/  @!P0 BRA `(.L_x_4439) ;  /* 0x0000000000048947 */ /* 0x000fea0003800000 */
[----:B------:R-:W-:Y:S01]  /*1d4d0*/  BPT.TRAP 0x1 ;  /* 0x000000040000795c */ /* 0x000fe20000300000 */
.L_x_4439:
[----:B------:R-:W-:Y:S04]  /*1d4e0*/  BSSY B0, `(.L_x_4437) ;  /* 0x0000004000007945 */ /* 0x000fe80003800000 */
[----:B-1----:R-:W-:Y:S05]  /*1d4f0*/  @P2 BRA `(.L_x_4440) ;  /* 0x0000000000082947 */ /* 0x002fea0003800000 */
[----:B------:R-:W1:Y:S02]  /*1d500*/  SYNCS.PHASECHK.TRANS64.TRYWAIT P2, [R5+URZ+0x33430], R4 ;  /* 0x03343004050075a7 */ /* 0x000e64000804017f */
[----:B-1----:R-:W-:Y:S05]  /*1d510*/  @!P2 BRA `(.L_x_4441) ;  /* 0x000001480050a947 */ /* 0x002fea0003800000 */
.L_x_4440:
[----:B------:R-:W-:Y:S05]  /*1d520*/  BSYNC B0 ;  /* 0x0000000000007941 */ /* 0x000fea0003800000 */
.L_x_4437:
[----:B01----:R-:W0:Y:S01]  /*1d530*/  S2R R4, SR_TID.X ;  /* 0x0000000000047919 */ /* 0x003e220000002100 */
[----:B------:R-:W-:Y:S05]  /*1d540*/  WARPSYNC.ALL ;  /* 0x0000000000007948 */ /* 0x000fea0003800000 */
[----:B------:R-:W-:Y:S01]  /*1d550*/  IMAD.MOV.U32 R5, RZ, RZ, -0x7fffffe0 ;  /* 0x80000020ff057424 */ /* 0x000fe200078e00ff */
[----:B------:R-:W-:Y:S01]  /*1d560*/  UMOV UR20, UR28 ;  /* 0x0000001c00147c82 */ /* 0x000fe20008000000 */
[----:B------:R-:W-:Y:S01]  /*1d570*/  UMOV UR21, UR29 ;  /* 0x0000001d00157c82 */ /* 0x000fe20008000000 */
[----:B------:R-:W-:Y:S01]  /*1d580*/  MOV R21, 0x80000020 ;  /* 0x8000002000157802 */ /* 0x000fe20000000f00 */
[----:B------:R-:W-:Y:S01]  /*1d590*/  UMOV UR24, UR28 ;  /* 0x0000001c00187c82 */ /* 0x000fe20008000000 */
[----:B------:R-:W-:Y:S01]  /*1d5a0*/  R2UR UR23, R5 ;  /* 0x00000000051772ca */ /* 0x000fe200000e0000 */
[----:B------:R-:W-:Y:S01]  /*1d5b0*/  UMOV UR25, UR29 ;  /* 0x0000001d00197c82 */ /* 0x000fe20008000000 */
[C---:B------:R-:W-:Y:S01]  /*1d5c0*/  R2UR UR27, R21.reuse ;  /* 0x00000000151b72ca */ /* 0x040fe200000e0000 */
[----:B------:R-:W-:Y:S01]  /*1d5d0*/  IMAD.MOV.U32 R7, RZ, RZ, -0x7fffffe0 ;  /* 0x80000020ff077424 */ /* 0x000fe200078e00ff */
[----:B------:R-:W-:Y:S01]  /*1d5e0*/  UMOV UR32, UR28 ;  /* 0x0000001c00207c82 */ /* 0x000fe20008000000 */
[----:B------:R-:W-:Y:S01]  /*1d5f0*/  IMAD.MOV.U32 R15, RZ, RZ, -0x7fffffe0 ;  /* 0x80000020ff0f7424 */ /* 0x000fe200078e00ff */
[----:B------:R-:W-:Y:S01]  /*1d600*/  UMOV UR33, UR29 ;  /* 0x0000001d00217c82 */ /* 0x000fe20008000000 */
[----:B------:R-:W-:Y:S01]  /*1d610*/  R2UR UR43, R21 ;  /* 0x00000000152b72ca */ /* 0x000fe200000e0000 */
[----:B------:R-:W-:Y:S01]  /*1d620*/  UMOV UR40, UR28 ;  /* 0x0000001c00287c82 */ /* 0x000fe20008000000 */
[----:B------:R-:W-:Y:S01]  /*1d630*/  R2UR UR31, R7 ;  /* 0x00000000071f72ca */ /* 0x000fe200000e0000 */
[----:B------:R-:W-:Y:S01]  /*1d640*/  UMOV UR41, UR29 ;  /* 0x0000001d00297c82 */ /* 0x000fe20008000000 */
[----:B------:R-:W-:Y:S01]  /*1d650*/  R2UR UR35, R15 ;  /* 0x000000000f2372ca */ /* 0x000fe200000e0000 */
[----:B------:R-:W-:Y:S01]  /*1d660*/  IMAD.MOV.U32 R15, RZ, RZ, -0x7fffffe0 ;  /* 0x80000020ff0f7424 */ /* 0x000fe200078e00ff */
[----:B------:R-:W-:Y:S01]  /*1d670*/  R2UR UR47, R7 ;  /* 0x00000000072f72ca */ /* 0x000fe200000e0000 */
[----:B------:R-:W-:-:S02]  /*1d680*/  IMAD.MOV.U32 R7, RZ, RZ, -0x7fffffe0 ;  /* 0x80000020ff077424 */ /* 0x000fc400078e00ff */
[----:B------:R-:W-:Y:S01]  /*1d690*/  IMAD.MOV.U32 R5, RZ, RZ, -0x7fffffe0 ;  /* 0x80000020ff057424 */ /* 0x000fe200078e00ff */
[----:B0-----:R-:W-:Y:S02]  /*1d6a0*/  SHF.R.U32.HI R14, RZ, 0x7, R4 ;  /* 0x00000007ff0e7819 */ /* 0x001fe40000011604 */
[----:B------:R-:W-:-:S03]  /*1d6b0*/  IADD3 R4, R0, 0x1, RZ ;  /* 0x0000000100047810 */ /* 0x000fc60007ffe0ff */
[----:B------:R-:W-:-:S05]  /*1d6c0*/  VIADD R120, R14, 0x8 ;  /* 0x000000080e787836 */ /* 0x000fca0000000000 */
[----:B------:R0:W-:Y:S01]  /*1d6d0*/  BAR.SYNC.DEFER_BLOCKING R120, 0x100 ;  /* 0x000400780000751d */ /* 0x0001e20000010000 */
[----:B------:R-:W-:-:S04]  /*1d6e0*/  ISETP.NE.AND P2, PT, R4, 0x2, PT ;  /* 0x000000020400780c */ /* 0x000fc80003f45270 */
[----:B------:R-:W-:-:S05]  /*1d6f0*/  SEL R6, R4, RZ, P2 ;  /* 0x000000ff04067207 */ /* 0x000fca0001000000 */
[----:B------:R-:W-:Y:S01]  /*1d700*/  IMAD R4, R6, 0x780, R13 ;  /* 0x0000078006047824 */ /* 0x000fe200078e020d */
[----:B------:R1:W-:Y:S03]  /*1d710*/  STL [R1+0x20], R6 ;  /* 0x0000200601007387 */ /* 0x0003e60000100800 */
[C---:B------:R-:W-:Y:S01]  /*1d720*/  VIADD R20, R4.reuse, 0x80 ;  /* 0x0000008004147836 */ /* 0x040fe20000000000 */
[C---:B------:R-:W-:Y:S01]  /*1d730*/  R2UR UR22, R4.reuse ;  /* 0x00000000041672ca */ /* 0x040fe200000e0000 */
[----:B------:R-:W-:-:S03]  /*1d740*/  VIADD R14, R4, 0x180 ;  /* 0x00000180040e7836 */ /* 0x000fc60000000000 */
[----:B------:R-:W-:Y:S01]  /*1d750*/  R2UR UR26, R20 ;  /* 0x00000000141a72ca */ /* 0x000fe200000e0000 */
[----:B------:R-:W-:Y:S01]  /*1d760*/  VIADD R20, R4, 0x200 ;  /* 0x0000020004147836 */ /* 0x000fe20000000000 */
[----:B------:R-:W-:Y:S01]  /*1d770*/  R2UR UR34, R14 ;  /* 0x000000000e2272ca */ /* 0x000fe200000e0000 */
[----:B-1----:R-:W-:Y:S01]  /*1d780*/  VIADD R6, R4, 0x100 ;  /* 0x0000010004067836 */ /* 0x002fe20000000000 */
[----:B------:R-:W-:Y:S02]  /*1d790*/  WARPGROUP.ARRIVE ;  /* 0x00000000000079c5 */ /* 0x000fe40000000000 */
[----:B------:R-:W-:Y:S01]  /*1d7a0*/  R2UR UR42, R20 ;  /* 0x00000000142a72ca */ /* 0x000fe200000e0000 */
[----:B------:R-:W-:Y:S01]  /*1d7b0*/  VIADD R14, R4, 0x82 ;  /* 0x00000082040e7836 */ /* 0x000fe20000000000 */
[----:B------:R-:W-:Y:S01]  /*1d7c0*/  R2UR UR30, R6 ;  /* 0x00000000061e72ca */ /* 0x000fe200000e0000 */
[----:B------:R-:W-:Y:S01]  /*1d7d0*/  VIADD R6, R4, 0x2 ;  /* 0x0000000204067836 */ /* 0x000fe20000000000 */
[----:B------:R-:W-:Y:S02]  /*1d7e0*/  QGMMA.64x32x32.F32.E4M3.E4M3 R184, gdesc[UR20], RZ, !UPT, gsb0 ;  /* 0x0060000014b879f3 */ /* 0x000fe4000c0008ff */
[----:B------:R-:W-:Y:S01]  /*1d7f0*/  R2UR UR22, R14 ;  /* 0x000000000e1672ca */ /* 0x000fe200000e0000 */
[----:B------:R-:W-:Y:S01]  /*1d800*/  UMOV UR20, UR44 ;  /* 0x0000002c00147c82 */ /* 0x000fe20008000000 */
[----:B------:R-:W-:Y:S01]  /*1d810*/  R2UR UR46, R6 ;  /* 0x00000000062e72ca */ /* 0x000fe200000e0000 */
[----:B------:R-:W-:Y:S01]  /*1d820*/  UMOV UR21, UR45 ;  /* 0x0000002d00157c82 */ /* 0x000fe20008000000 */
[----:B------:R-:W-:-:S02]  /*1d830*/  R2UR UR23, R15 ;  /* 0x000000000f1772ca */ /* 0x000fc400000e0000 */
        /* <DEDUP_REMOVED lines=12> */
[----:B------:R-:W-:Y:S03]  /*1d900*/  QGMMA.64x32x32.F32.E4M3.E4M3 R152, gdesc[UR28], RZ, !UPT, gsb0 ;  /* 0x006000001c9879f3 */ /* 0x000fe6000c0008ff */
[----:B------:R-:W-:Y:S02]  /*1d910*/  WARPGROUP.DEPBAR.LE gsb0, 0x0 ;  /* 0x00008000000079c5 */ /* 0x000fe40000010000 */
[----:B------:R-:W-:-:S06]  /*1d920*/  WARPGROUP.ARRIVE ;  /* 0x00000000000079c5 */ /* 0x000fcc0000000000 */
[----:B------:R-:W-:Y:S01]  /*1d930*/  QGMMA.64x32x32.F32.E4M3.E4M3 R136, gdesc[UR32], RZ, !UPT, gsb0 ;  /* 0x00600000208879f3 */ /* 0x000fe2000c0008ff */
[----:B------:R-:W-:Y:S01]  /*1d940*/  R2UR UR34, R6 ;  /* 0x00000000062272ca */ /* 0x000fe200000e0000 */
[----:B------:R-:W-:Y:S01]  /*1d950*/  UMOV UR32, UR44 ;  /* 0x0000002c00207c82 */ /* 0x000fe20008000000 */
[----:B------:R-:W-:Y:S01]  /*1d960*/  R2UR UR35, R7 ;  /* 0x00000000072372ca */ /* 0x000fe200000e0000 */
[----:B------:R-:W-:Y:S01]  /*1d970*/  UMOV UR33, UR45 ;  /* 0x0000002d00217c82 */ /* 0x000fe20008000000 */
[----:B------:R-:W-:Y:S01]  /*1d980*/  VIADD R6, R4, 0x202 ;  /* 0x0000020204067836 */ /* 0x000fe20000000000 */
[----:B------:R-:W-:Y:S01]  /*1d990*/  MOV R7, 0x80000020 ;  /* 0x8000002000077802 */ /* 0x000fe20000000f00 */
[----:B------:R-:W-:Y:S02]  /*1d9a0*/  WARPGROUP.DEPBAR.LE gsb0, 0x0 ;  /* 0x00008000000079c5 */ /* 0x000fe40000010000 */
[----:B0-----:R-:W-:-:S06]  /*1d9b0*/  WARPGROUP.ARRIVE ;  /* 0x00000000000079c5 */ /* 0x001fcc0000000000 */
[----:B------:R-:W-:Y:S01]  /*1d9c0*/  QGMMA.64x32x32.F32.E4M3.E4M3 R120, gdesc[UR40], RZ, !UPT, gsb0 ;  /* 0x00600000287879f3 */ /* 0x000fe2000c0008ff */
[----:B------:R-:W-:Y:S01]  /*1d9d0*/  R2UR UR42, R6 ;  /* 0x00000000062a72ca */ /* 0x000fe200000e0000 */
[----:B------:R-:W-:Y:S01]  /*1d9e0*/  UMOV UR40, UR44 ;  /* 0x0000002c00287c82 */ /* 0x000fe20008000000 */
[----:B------:R-:W-:Y:S01]  /*1d9f0*/  R2UR UR43, R7 ;  /* 0x00000000072b72ca */ /* 0x000fe200000e0000 */
[----:B------:R-:W-:Y:S01]  /*1da00*/  UMOV UR41, UR45 ;  /* 0x0000002d00297c82 */ /* 0x000fe20008000000 */
[----:B------:R-:W-:Y:S02]  /*1da10*/  VIADD R6, R4, 0x280 ;  /* 0x0000028004067836 */ /* 0x000fe40000000000 */
[----:B------:R-:W-:-:S03]  /*1da20*/  IMAD.MOV.U32 R7, RZ, RZ, -0x7fffffe0 ;  /* 0x80000020ff077424 */ /* 0x000fc600078e00ff */
[----:B------:R-:W-:Y:S01]  /*1da30*/  R2UR UR6, R6 ;  /* 0x00000000060672ca */ /* 0x000fe200000e0000 */
[----:B------:R-:W-:Y:S01]  /*1da40*/  VIADD R6, R4, 0x300 ;  /* 0x0000030004067836 */ /* 0x000fe20000000000 */
[----:B------:R-:W-:Y:S01]  /*1da50*/  R2UR UR7, R7 ;  /* 0x00000000070772ca */ /* 0x000fe200000e0000 */
        /* <DEDUP_REMOVED lines=85> */
[----:B------:R-:W-:Y:S02]  /*1dfb0*/  R2UR UR15, R7 ;  /* 0x00000000070f72ca */ /* 0x000fe400000e0000 */
        /* <DEDUP_REMOVED lines=63> */
[C---:B------:R-:W-:Y:S02]  /*1e3b0*/  VIADD R6, R4.reuse, 0x682 ;  /* 0x0000068204067836 */ /* 0x040fe40000000000 */
[----:B------:R-:W-:Y:S02]  /*1e3c0*/  IMAD.MOV.U32 R7, RZ, RZ, -0x7fffffe0 ;  /* 0x80000020ff077424 */ /* 0x000fe400078e00ff */
[----:B------:R-:W-:Y:S01]  /*1e3d0*/  VIADD R4, R4, 0x702 ;  /* 0x0000070204047836 */ /* 0x000fe20000000000 */
        /* <DEDUP_REMOVED lines=30> */
[----:B------:R-:W-:Y:S05]  /*1e5c0*/  @P1 BRA `(.L_x_4442) ;  /* 0x0000000000281947 */ /* 0x000fea0003800000 */
[----:B------:R-:W-:Y:S05]  /*1e5d0*/  @!P0 BRA `(.L_x_4443) ;  /* 0x0000000000048947 */ /* 0x000fea0003800000 */
[----:B------:R-:W-:Y:S01]  /*1e5e0*/  BPT.TRAP 0x1 ;  /* 0x000000040000795c */ /* 0x000fe20000300000 */
.L_x_4443:
[----:B------:R-:W-:Y:S01]  /*1e5f0*/  SHF.L.U32 R3, R3, 0x1f, RZ ;  /* 0x0000001f03037819 */ /* 0x000fe200000006ff */
[----:B------:R-:W-:-:S04]  /*1e600*/  IMAD R4, R0, 0x8, R18 ;  /* 0x0000000800047824 */ /* 0x000fc800078e0212 */
[----:B------:R0:W1:Y:S01]  /*1e610*/  SYNCS.PHASECHK.TRANS64.TRYWAIT P1, [R4+URZ+0x33450], R3 ;  /* 0x03345003040075a7 */ /* 0x000062000802017f */
[----:B------:R-:W-:Y:S05]  /*1e620*/  @!P0 BRA `(.L_x_4444) ;  /* 0x0000000000048947 */ /* 0x000fea0003800000 */
[----:B------:R-:W-:Y:S01]  /*1e630*/  BPT.TRAP 0x1 ;  /* 0x000000040000795c */ /* 0x000fe20000300000 */
.L_x_4444:
[----:B-1----:R-:W-:Y:S05]  /*1e640*/  @P1 BRA `(.L_x_4442) ;  /* 0x0000000000081947 */ /* 0x002fea0003800000 */
[----:B------:R-:W1:Y:S02]  /*1e650*/  SYNCS.PHASECHK.TRANS64.TRYWAIT P1, [R4+URZ+0x33450], R3 ;  /* 0x03345003040075a7 */ /* 0x000e64000802017f */
[----:B-1----:R-:W-:Y:S05]  /*1e660*/  @!P1 BRA `(.L_x_4445) ;  /* 0x0000013800109947 */ /* 0x002fea0003800000 */
.L_x_4442:
[----:B01----:R-:W-:Y:S01]  /*1e670*/  IADD3 R3, R18, 0x200, RZ ;  /* 0x0000020012037810 */ /* 0x003fe20007ffe0ff */
[----:B------:R-:W-:Y:S01]  /*1e680*/  IMAD.MOV.U32 R5, RZ, RZ, -0x3ffffff0 ;  /* 0xc0000010ff057424 */ /* 0x000fe200078e00ff */
[----:B------:R-:W-:Y:S05]  /*1e690*/  WARPSYNC.ALL ;  /* 0x0000000000007948 */ /* 0x000fea0003800000 */
[----:B------:R-:W-:Y:S01]  /*1e6a0*/  SHF.R.U32.HI R3, RZ, 0x4, R3 ;  /* 0x00000004ff037819 */ /* 0x000fe20000011603 */
[----:B------:R-:W-:Y:S01]  /*1e6b0*/  WARPGROUP.ARRIVE ;  /* 0x00000000000079c5 */ /* 0x000fe20000000000 */
[----:B------:R-:W-:Y:S01]  /*1e6c0*/  R2UR UR7, R5 ;  /* 0x00000000050772ca */ /* 0x000fe200000e0000 */
[----:B------:R-:W-:Y:S01]  /*1e6d0*/  IMAD.MOV.U32 R7, RZ, RZ, -0x3ffffff0 ;  /* 0xc0000010ff077424 */ /* 0x000fe200078e00ff */
[----:B------:R-:W-:Y:S01]  /*1e6e0*/  LOP3.LUT R3, R3, 0x3fff, RZ, 0xc0, !PT ;  /* 0x00003fff03037812 */ /* 0x000fe200078ec0ff */
[----:B------:R-:W-:-:S02]  /*1e6f0*/  IMAD.MOV.U32 R5, RZ, RZ, -0x3ffffff0 ;  /* 0xc0000010ff057424 */ /* 0x000fc400078e00ff */
[----:B------:R-:W0:Y:S01]  /*1e700*/  S2R R14, SR_TID.X ;  /* 0x00000000000e7919 */ /* 0x000e220000002100 */
[----:B------:R-:W-:-:S05]  /*1e710*/  LOP3.LUT R3, R3, 0x10000, RZ, 0xfc, !PT ;  /* 0x0001000003037812 */ /* 0x000fca00078efcff */
[----:B------:R-:W-:-:S04]  /*1e720*/  IMAD R4, R0, 0x780, R3 ;  /* 0x0000078000047824 */ /* 0x000fc800078e0203 */
[C---:B------:R-:W-:Y:S01]  /*1e730*/  VIADD R6, R4.reuse, 0x180 ;  /* 0x0000018004067836 */ /* 0x040fe20000000000 */
[----:B------:R-:W-:-:S13]  /*1e740*/  R2UR UR6, R4 ;  /* 0x00000000040672ca */ /* 0x000fda00000e0000 */
[----:B------:R-:W-:Y:S01]  /*1e750*/  QGMMA.64x192x32.F32.E4M3.E4M3 R24, R216, gdesc[UR4], R24, gsb0 ;  /* 0x02e00004d8187df3 */ /* 0x000fe20008000818 */
[----:B------:R-:W-:Y:S01]  /*1e760*/  R2UR UR6, R6 ;  /* 0x00000000060672ca */ /* 0x000fe200000e0000 */
[----:B------:R-:W-:Y:S01]  /*1e770*/  VIADD R6, R4, 0x300 ;  /* 0x0000030004067836 */ /* 0x000fe20000000000 */
[----:B------:R-:W-:Y:S01]  /*1e780*/  R2UR UR7, R7 ;  /* 0x00000000070772ca */ /* 0x000fe200000e0000 */
[----:B------:R-:W-:Y:S01]  /*1e790*/  IMAD.MOV.U32 R7, RZ, RZ, -0x3ffffff0 ;  /* 0xc0000010ff077424 */ /* 0x000fe200078e00ff */
[----:B0-----:R-:W-:-:S04]  /*1e7a0*/  SHF.R.U32.HI R14, RZ, 0x7, R14 ;  /* 0x00000007ff0e7819 */ /* 0x001fc8000001160e */
[----:B------:R-:W-:Y:S01]  /*1e7b0*/  IADD3 R3, -R14, 0xb, RZ ;  /* 0x0000000b0e037810 */ /* 0x000fe20007ffe1ff */
[----:B------:R-:W-:Y:S02]  /*1e7c0*/  WARPGROUP.DEPBAR.LE gsb0, 0x0 ;  /* 0x00008000000079c5 */ /* 0x000fe40000010000 */
[----:B------:R-:W-:-:S08]  /*1e7d0*/  WARPGROUP.ARRIVE ;  /* 0x00000000000079c5 */ /* 0x000fd00000000000 */
[----:B------:R-:W-:Y:S01]  /*1e7e0*/  QGMMA.64x192x32.F32.E4M3.E4M3 R24, R212, gdesc[UR4], R24, gsb0 ;  /* 0x02e00004d4187df3 */ /* 0x000fe20008000818 */
[----:B------:R-:W-:Y:S02]  /*1e7f0*/  R2UR UR6, R6 ;  /* 0x00000000060672ca */ /* 0x000fe400000e0000 */
[----:B------:R-:W-:Y:S01]  /*1e800*/  R2UR UR7, R7 ;  /* 0x00000000070772ca */ /* 0x000fe200000e0000 */
[----:B------:R-:W-:Y:S01]  /*1e810*/  IMAD.MOV.U32 R7, RZ, RZ, -0x3ffffff0 ;  /* 0xc0000010ff077424 */ /* 0x000fe200078e00ff */
[C---:B------:R-:W-:Y:S01]  /*1e820*/  IADD3 R6, R4.reuse, 0x480, RZ ;  /* 0x0000048004067810 */ /* 0x040fe20007ffe0ff */
[----:B------:R-:W-:Y:S01]  /*1e830*/  VIADD R4, R4, 0x600 ;  /* 0x0000060004047836 */ /* 0x000fe20000000000 */
[----:B------:R-:W-:Y:S02]  /*1e840*/  WARPGROUP.DEPBAR.LE gsb0, 0x0 ;  /* 0x00008000000079c5 */ /* 0x000fe40000010000 */
[----:B------:R-:W-:-:S11]  /*1e850*/  WARPGROUP.ARRIVE ;  /* 0x00000000000079c5 */ /* 0x000fd60000000000 */
[----:B------:R-:W-:Y:S01]  /*1e860*/  QGMMA.64x192x32.F32.E4M3.E4M3 R24, R200, gdesc[UR4], R24, gsb0 ;  /* 0x02e00004c8187df3 */ /* 0x000fe20008000818 */
[----:B------:R-:W-:Y:S02]  /*1e870*/  R2UR UR6, R6 ;  /* 0x00000000060672ca */ /* 0x000fe400000e0000 */
[----:B------:R-:W-:Y:S01]  /*1e880*/  R2UR UR7, R7 ;  /* 0x00000000070772ca */ /* 0x000fe200000e0000 */
[----:B------:R-:W-:Y:S02]  /*1e890*/  WARPGROUP.DEPBAR.LE gsb0, 0x0 ;  /* 0x00008000000079c5 */ /* 0x000fe40000010000 */
[----:B------:R-:W-:-:S14]  /*1e8a0*/  WARPGROUP.ARRIVE ;  /* 0x00000000000079c5 */ /* 0x000fdc0000000000 */
[----:B------:R-:W-:Y:S01]  /*1e8b0*/  QGMMA.64x192x32.F32.E4M3.E4M3 R24, R204, gdesc[UR4], R24, gsb0 ;  /* 0x02e00004cc187df3 */ /* 0x000fe20008000818 */
[----:B------:R-:W-:Y:S02]  /*1e8c0*/  R2UR UR6, R4 ;  /* 0x00000000040672ca */ /* 0x000fe400000e0000 */
[----:B------:R-:W-:Y:S01]  /*1e8d0*/  R2UR UR7, R5 ;  /* 0x00000000050772ca */ /* 0x000fe200000e0000 */
[----:B------:R-:W-:Y:S02]  /*1e8e0*/  WARPGROUP.DEPBAR.LE gsb0, 0x0 ;  /* 0x00008000000079c5 */ /* 0x000fe40000010000 */
[----:B------:R-:W-:-:S14]  /*1e8f0*/  WARPGROUP.ARRIVE ;  /* 0x00000000000079c5 */ /* 0x000fdc0000000000 */
[----:B------:R-:W-:Y:S03]  /*1e900*/  QGMMA.64x192x32.F32.E4M3.E4M3 R24, R208, gdesc[UR4], R24, gsb0 ;  /* 0x02e00004d0187df3 */ /* 0x000fe60008000818 */
[----:B------:R-:W-:Y:S02]  /*1e910*/  WARPGROUP.DEPBAR.LE gsb0, 0x0 ;  /* 0x00008000000079c5 */ /* 0x000fe40000010000 */
[----:B------:R0:W-:Y:S06]  /*1e920*/  BAR.ARV R3, 0x100 ;  /* 0x000400030000751d */ /* 0x0001ec0000002000 */
[----:B------:R-:W-:Y:S05]  /*1e930*/  @!P0 BRA `(.L_x_4446) ;  /* 0x0000000000048947 */ /* 0x000fea0003800000 */
[----:B------:R-:W-:Y:S01]  /*1e940*/  BPT.TRAP 0x1 ;  /* 0x000000040000795c */ /* 0x000fe20000300000 */
.L_x_4446:
[----:B------:R-:W2:Y:S01]  /*1e950*/  LDL R200, [R1+0x20] ;  /* 0x0000200001c87983 */ /* 0x000ea20000100800 */
[C---:B0-----:R-:W-:Y:S01]  /*1e960*/  FMUL.FTZ R3, R2.reuse, R184 ;  /* 0x000000b802037220 */ /* 0x041fe20000410000 */
[C---:B------:R-:W-:Y:S01]  /*1e970*/  FMUL.FTZ R4, R2.reuse, R185 ;  /* 0x000000b902047220 */ /* 0x040fe20000410000 */
[C---:B------:R-:W-:Y:S01]  /*1e980*/  FMUL.FTZ R7, R2.reuse, R188 ;  /* 0x000000bc02077220 */ /* 0x040fe20000410000 */
[C---:B------:R-:W-:Y:S01]  /*1e990*/  FMUL.FTZ R20, R2.reuse, R191 ;  /* 0x000000bf02147220 */ /* 0x040fe20000410000 */
[C---:B------:R-:W-:Y:S01]  /*1e9a0*/  FMUL.FTZ R14, R2.reuse, R189 ;  /* 0x000000bd020e7220 */ /* 0x040fe20000410000 */
[C---:B------:R-:W-:Y:S01]  /*1e9b0*/  FMUL.FTZ R21, R2.reuse, R192 ;  /* 0x000000c002157220 */ /* 0x040fe20000410000 */
[----:B------:R-:W0:Y:S01]  /*1e9c0*/  MUFU.TANH R3, R3 ;  /* 0x0000000300037308 */ /* 0x000e220000002400 */
[----:B------:R-:W-:Y:S01]  /*1e9d0*/  MOV R192, UR38 ;  /* 0x0000002600c07c02 */ /* 0x000fe20008000f00 */
        /* <DEDUP_REMOVED lines=83> */
[----:B------:R-:W-:Y:S01]  /*1ef10*/  FMUL.FTZ R135, R2, R135 ;  /* 0x0000008702877220 */ /* 0x000fe20000410000 */
[----:B------:R-:W-:-:S02]  /*1ef20*/  UMOV UR53, UR52 ;  /* 0x0000003400357c82 */ /* 0x000fc40008000000 */
        /* <DEDUP_REMOVED lines=21> */
[----:B------:R-:W-:Y:S08]  /*1f080*/  MUFU.TANH R121, R121 ;  /* 0x0000007900797308 */ /* 0x000ff00000002400 */
[----:B------:R-:W-:Y:S08]  /*1f090*/  MUFU.TANH R124, R124 ;  /* 0x0000007c007c7308 */ /* 0x000ff00000002400 */
[----:B------:R-:W-:Y:S08]  /*1f0a0*/  MUFU.TANH R125, R125 ;  /* 0x0000007d007d7308 */ /* 0x000ff00000002400 */
[----:B------:R-:W-:Y:S08]  /*1f0b0*/  MUFU.TANH R128, R128 ;  /* 0x0000008000807308 */ /* 0x000ff00000002400 */
[----:B------:R-:W-:Y:S01]  /*1f0c0*/  MUFU.TANH R129, R129 ;  /* 0x0000008100817308 */ /* 0x000fe20000002400 */
[----:B--2---:R-:W-:-:S07]  /*1f0d0*/  IMAD R191, R200, 0x8, R18 ;  /* 0x00000008c8bf7824 */ /* 0x004fce00078e0212 */
[----:B------:R-:W-:Y:S01]  /*1f0e0*/  MUFU.TANH R132, R132 ;  /* 0x0000008400847308 */ /* 0x000fe20000002400 */
[----:B------:R-:W-:-:S05]  /*1f0f0*/  VIADD R191, R191, 0x33440 ;  /* 0x00033440bfbf7836 */ /* 0x000fca0000000000 */
[----:B------:R-:W-:Y:S02]  /*1f100*/  PRMT R191, R192, 0x654, R191 ;  /* 0x00000654c0bf7816 */ /* 0x000fe400000000bf */
[----:B------:R-:W-:Y:S02]  /*1f110*/  MUFU.TANH R133, R133 ;  /* 0x0000008500857308 */ /* 0x000fe40000002400 */
[----:B------:R0:W-:Y:S06]  /*1f120*/  SYNCS.ARRIVE.TRANS64.RED.A1T0 RZ, [R191+URZ], RZ ;  /* 0x000000ffbfff79a7 */ /* 0x0001ec000810043f */
[----:B------:R-:W-:Y:S01]  /*1f130*/  MUFU.TANH R5, R5 ;  /* 0x0000000500057308 */ /* 0x000fe20000002400 */
[----:B0-----:R-:W-:-:S04]  /*1f140*/  FMNMX.FTZ R191, R3, R8, !PT ;  /* 0x0000000803bf7209 */ /* 0x001fc80007810000 */
[----:B-1----:R-:W-:-:S03]  /*1f150*/  FMNMX.FTZ R191, R4, R191, !PT ;  /* 0x000000bf04bf7209 */ /* 0x002fc60007810000 */
[----:B------:R-:W-:Y:S01]  /*1f160*/  MUFU.TANH R6, R6 ;  /* 0x0000000600067308 */ /* 0x000fe20000002400 */
[----:B---3--:R-:W-:-:S04]  /*1f170*/  FMNMX.FTZ R191, R7, R191, !PT ;  /* 0x000000bf07bf7209 */ /* 0x008fc80007810000 */
[----:B----4-:R-:W-:-:S03]  /*1f180*/  FMNMX.FTZ R191, R14, R191, !PT ;  /* 0x000000bf0ebf7209 */ /* 0x010fc60007810000 */
[----:B------:R-:W-:Y:S01]  /*1f190*/  MUFU.TANH R15, R15 ;  /* 0x0000000f000f7308 */ /* 0x000fe20000002400 */
[----:B-----5:R-:W-:-:S04]  /*1f1a0*/  FMNMX.FTZ R191, R21, R191, !PT ;  /* 0x000000bf15bf7209 */ /* 0x020fc80007810000 */
[----:B------:R-:W-:-:S03]  /*1f1b0*/  FMNMX.FTZ R191, R184, R191, !PT ;  /* 0x000000bfb8bf7209 */ /* 0x000fc60007810000 */
[----:B------:R-:W-:Y:S01]  /*1f1c0*/  MUFU.TANH R20, R20 ;  /* 0x0000001400147308 */ /* 0x000fe20000002400 */
[----:B------:R-:W-:-:S04]  /*1f1d0*/  FMNMX.FTZ R191, R187, R191, !PT ;  /* 0x000000bfbbbf7209 */ /* 0x000fc80007810000 */
        /* <DEDUP_REMOVED lines=19> */
[----:B------:R-:W0:Y:S01]  /*1f310*/  MUFU.TANH R191, R120 ;  /* 0x0000007800bf7308 */ /* 0x000e220000002400 */
[----:B------:R-:W-:-:S04]  /*1f320*/  FMNMX.FTZ R192, R160, R192, !PT ;  /* 0x000000c0a0c07209 */ /* 0x000fc80007810000 */
[----:B------:R-:W-:-:S03]  /*1f330*/  FMNMX.FTZ R192, R161, R192, !PT ;  /* 0x000000c0a1c07209 */ /* 0x000fc60007810000 */
[----:B------:R-:W1:Y:S01]  /*1f340*/  MUFU.TANH R174, R174 ;  /* 0x000000ae00ae7308 */ /* 0x000e620000002400 */
[----:B------:R-:W-:-:S04]  /*1f350*/  FMNMX.FTZ R192, R164, R192, !PT ;  /* 0x000000c0a4c07209 */ /* 0x000fc80007810000 */
[----:B------:R-:W-:-:S03]  /*1f360*/  FMNMX.FTZ R192, R165, R192, !PT ;  /* 0x000000c0a5c07209 */ /* 0x000fc60007810000 */
[----:B------:R-:W2:Y:S01]  /*1f370*/  MUFU.TANH R175, R175 ;  /* 0x000000af00af7308 */ /* 0x000ea20000002400 */
[----:B------:R-:W-:-:S04]  /*1f380*/  FMNMX.FTZ R192, R136, R192, !PT ;  /* 0x000000c088c07209 */ /* 0x000fc80007810000 */
[----:B------:R-:W-:-:S03]  /*1f390*/  FMNMX.FTZ R192, R137, R192, !PT ;  /* 0x000000c089c07209 */ /* 0x000fc60007810000 */
[----:B------:R-:W3:Y:S01]  /*1f3a0*/  MUFU.TANH R178, R178 ;  /* 0x000000b200b27308 */ /* 0x000ee20000002400 */
[----:B------:R-:W-:-:S04]  /*1f3b0*/  FMNMX.FTZ R192, R140, R192, !PT ;  /* 0x000000c08cc07209 */ /* 0x000fc80007810000 */
[----:B------:R-:W-:-:S03]  /*1f3c0*/  FMNMX.FTZ R192, R141, R192, !PT ;  /* 0x000000c08dc07209 */ /* 0x000fc60007810000 */
[----:B------:R-:W4:Y:S01]  /*1f3d0*/  MUFU.TANH R179, R179 ;  /* 0x000000b300b37308 */ /* 0x000f220000002400 */
[----:B------:R-:W-:-:S04]  /*1f3e0*/  FMNMX.FTZ R192, R144, R192, !PT ;  /* 0x000000c090c07209 */ /* 0x000fc80007810000 */
[----:B------:R-:W-:-:S03]  /*1f3f0*/  FMNMX.FTZ R192, R145, R192, !PT ;  /* 0x000000c091c07209 */ /* 0x000fc60007810000 */
[----:B------:R-:W5:Y:S01]  /*1f400*/  MUFU.TANH R182, R182 ;  /* 0x000000b600b67308 */ /* 0x000f620000002400 */
[----:B------:R-:W-:-:S04]  /*1f410*/  FMNMX.FTZ R192, R148, R192, !PT ;  /* 0x000000c094c07209 */ /* 0x000fc80007810000 */
[----:B------:R-:W-:-:S03]  /*1f420*/  FMNMX.FTZ R192, R149, R192, !PT ;  /* 0x000000c095c07209 */ /* 0x000fc60007810000 */
[----:B------:R-:W5:Y:S01]  /*1f430*/  MUFU.TANH R183, R183 ;  /* 0x000000b700b77308 */ /* 0x000f620000002400 */
[----:B0-----:R-:W-:-:S04]  /*1f440*/  FMNMX.FTZ R192, R191, R192, !PT ;  /* 0x000000c0bfc07209 */ /* 0x001fc80007810000 */
[----:B------:R-:W-:-:S03]  /*1f450*/  FMNMX.FTZ R192, R121, R192, !PT ;  /* 0x000000c079c07209 */ /* 0x000fc60007810000 */
[----:B------:R-:W0:Y:S01]  /*1f460*/  MUFU.TANH R154, R154 ;  /* 0x0000009a009a7308 */ /* 0x000e220000002400 */
[----:B------:R-:W-:-:S04]  /*1f470*/  FMNMX.FTZ R192, R124, R192, !PT ;  /* 0x000000c07cc07209 */ /* 0x000fc80007810000 */
[----:B------:R-:W-:-:S03]  /*1f480*/  FMNMX.FTZ R192, R125, R192, !PT ;  /* 0x000000c07dc07209 */ /* 0x000fc60007810000 */
[----:B------:R-:W0:Y:S01]  /*1f490*/  MUFU.TANH R155, R155 ;  /* 0x0000009b009b7308 */ /* 0x000e220000002400 */
[----:B------:R-:W-:-:S04]  /*1f4a0*/  FMNMX.FTZ R192, R128, R192, !PT ;  /* 0x000000c080c07209 */ /* 0x000fc80007810000 */
[----:B------:R-:W-:-:S03]  /*1f4b0*/  FMNMX.FTZ R192, R129, R192, !PT ;  /* 0x000000c081c07209 */ /* 0x000fc60007810000 */
[----:B------:R-:W0:Y:S01]  /*1f4c0*/  MUFU.TANH R158, R158 ;  /* 0x0000009e009e7308 */ /* 0x000e220000002400 */
[----:B------:R-:W-:-:S04]  /*1f4d0*/  FMNMX.FTZ R192, R132, R192, !PT ;  /* 0x000000c084c07209 */ /* 0x000fc80007810000 */
[----:B------:R-:W-:-:S03]  /*1f4e0*/  FMNMX.FTZ R192, R133, R192, !PT ;  /* 0x000000c085c07209 */ /* 0x000fc60007810000 */
[----:B------:R-:W0:Y:S02]  /*1f4f0*/  MUFU.TANH R159, R159 ;  /* 0x0000009f009f7308 */ /* 0x000e240000002400 */
[----:B------:R-:W1:Y:S06]  /*1f500*/  SHFL.BFLY PT, R120, R192, 0x2, 0x1f ;  /* 0x0c401f00c0787f89 */ /* 0x000e6c00000e0000 */
[----:B------:R-:W0:Y:S08]  /*1f510*/  MUFU.TANH R162, R162 ;  /* 0x000000a200a27308 */ /* 0x000e300000002400 */
[----:B------:R-:W0:Y:S08]  /*1f520*/  MUFU.TANH R163, R163 ;  /* 0x000000a300a37308 */ /* 0x000e300000002400 */
[----:B------:R-:W0:Y:S01]  /*1f530*/  MUFU.TANH R166, R166 ;  /* 0x000000a600a67308 */ /* 0x000e220000002400 */
[----:B-1----:R-:W-:-:S05]  /*1f540*/  FMNMX.FTZ R120, R192, R120, !PT ;  /* 0x00000078c0787209 */ /* 0x002fca0007810000 */
[----:B------:R-:W1:Y:S02]  /*1f550*/  SHFL.BFLY PT, R192, R120, 0x1, 0x1f ;  /* 0x0c201f0078c07f89 */ /* 0x000e6400000e0000 */
[----:B------:R-:W0:Y:S08]  /*1f560*/  MUFU.TANH R167, R167 ;  /* 0x000000a700a77308 */ /* 0x000e300000002400 */
[----:B------:R-:W0:Y:S08]  /*1f570*/  MUFU.TANH R138, R138 ;  /* 0x0000008a008a7308 */ /* 0x000e300000002400 */
[----:B------:R-:W0:Y:S01]  /*1f580*/  MUFU.TANH R139, R139 ;  /* 0x0000008b008b7308 */ /* 0x000e220000002400 */
[----:B-1----:R-:W-:-:S07]  /*1f590*/  FMNMX.FTZ R120, R120, R192, !PT ;  /* 0x000000c078787209 */ /* 0x002fce0007810000 */
[----:B------:R-:W1:Y:S01]  /*1f5a0*/  MUFU.TANH R142, R142 ;  /* 0x0000008e008e7308 */ /* 0x000e620000002400 */
[----:B------:R-:W-:Y:S01]  /*1f5b0*/  FMNMX.FTZ R192, R5, R9, !PT ;  /* 0x0000000905c07209 */ /* 0x000fe20007810000 */
[----:B------:R-:W-:-:S03]  /*1f5c0*/  FADD.FTZ R8, -R120, R8 ;  /* 0x0000000878087221 */ /* 0x000fc60000010100 */
[----:B------:R-:W-:-:S03]  /*1f5d0*/  FMNMX.FTZ R192, R6, R192, !PT ;  /* 0x000000c006c07209 */ /* 0x000fc60007810000 */
[----:B------:R-:W1:Y:S01]  /*1f5e0*/  MUFU.TANH R143, R143 ;  /* 0x0000008f008f7308 */ /* 0x000e620000002400 */
[----:B------:R-:W-:Y:S01]  /*1f5f0*/  FMNMX.FTZ R192, R15, R192, !PT ;  /* 0x000000c00fc07209 */ /* 0x000fe20007810000 */
[----:B------:R-:W-:-:S03]  /*1f600*/  FMUL.FTZ R8, R8, UR53 ;  /* 0x0000003508087c20 */ /* 0x000fc60008410000 */
[----:B------:R-:W-:-:S03]  /*1f610*/  FMNMX.FTZ R192, R20, R192, !PT ;  /* 0x000000c014c07209 */ /* 0x000fc60007810000 */
[----:B------:R-:W1:Y:S01]  /*1f620*/  MUFU.TANH R146, R146 ;  /* 0x0000009200927308 */ /* 0x000e620000002400 */
[----:B------:R-:W-:-:S04]  /*1f630*/  FMNMX.FTZ R192, R185, R192, !PT ;  /* 0x000000c0b9c07209 */ /* 0x000fc80007810000 */
        /* <DEDUP_REMOVED lines=9> */
[----:B--2---:R-:W-:-:S03]  /*1f6d0*/  FMNMX.FTZ R192, R175, R192, !PT ;  /* 0x000000c0afc07209 */ /* 0x004fc60007810000 */
[----:B------:R-:W-:Y:S01]  /*1f6e0*/  MUFU.TANH R123, R123 ;  /* 0x0000007b007b7308 */ /* 0x000fe20000002400 */
[----:B---3--:R-:W-:-:S04]  /*1f6f0*/  FMNMX.FTZ R192, R178, R192, !PT ;  /* 0x000000c0b2c07209 */ /* 0x008fc80007810000 */
[----:B----4-:R-:W-:-:S03]  /*1f700*/  FMNMX.FTZ R192, R179, R192, !PT ;  /* 0x000000c0b3c07209 */ /* 0x010fc60007810000 */
[----:B------:R-:W-:Y:S01]  /*1f710*/  MUFU.TANH R126, R126 ;  /* 0x0000007e007e7308 */ /* 0x000fe20000002400 */
[----:B-----5:R-:W-:-:S04]  /*1f720*/  FMNMX.FTZ R192, R182, R192, !PT ;  /* 0x000000c0b6c07209 */ /* 0x020fc80007810000 */
[----:B------:R-:W-:-:S03]  /*1f730*/  FMNMX.FTZ R192, R183, R192, !PT ;  /* 0x000000c0b7c07209 */ /* 0x000fc60007810000 */
[----:B------:R-:W-:Y:S01]  /*1f740*/  MUFU.TANH R127, R127 ;  /* 0x0000007f007f7308 */ /* 0x000fe20000002400 */
[----:B0-----:R-:W-:-:S04]  /*1f750*/  FMNMX.FTZ R192, R154, R192, !PT ;  /* 0x000000c09ac07209 */ /* 0x001fc80007810000 */
        /* <DEDUP_REMOVED lines=10> */
[----:B------:R-:W2:Y:S01]  /*1f800*/  MUFU.TANH R134, R134 ;  /* 0x0000008600867308 */ /* 0x000ea20000002400 */
[----:B------:R-:W-:-:S04]  /*1f810*/  FMNMX.FTZ R193, R138, R193, !PT ;  /* 0x000000c18ac17209 */ /* 0x000fc80007810000 */
[----:B------:R-:W-:-:S03]  /*1f820*/  FMNMX.FTZ R193, R139, R193, !PT ;  /* 0x000000c18bc17209 */ /* 0x000fc60007810000 */
[----:B------:R-:W-:Y:S01]  /*1f830*/  MUFU.EX2 R8, R8 ;  /* 0x0000000800087308 */ /* 0x000fe20000000800 */
[----:B-1----:R-:W-:-:S04]  /*1f840*/  FMNMX.FTZ R193, R142, R193, !PT ;  /* 0x000000c18ec17209 */ /* 0x002fc80007810000 */
[----:B------:R-:W-:-:S04]  /*1f850*/  FMNMX.FTZ R193, R143, R193, !PT ;  /* 0x000000c18fc17209 */ /* 0x000fc80007810000 */
[----:B------:R-:W-:-:S04]  /*1f860*/  FMNMX.FTZ R193, R146, R193, !PT ;  /* 0x000000c192c17209 */ /* 0x000fc80007810000 */
[----:B------:R-:W-:-:S04]  /*1f870*/  FMNMX.FTZ R193, R147, R193, !PT ;  /* 0x000000c193c17209 */ /* 0x000fc80007810000 */
[----:B------:R-:W-:-:S04]  /*1f880*/  FMNMX.FTZ R193, R150, R193, !PT ;  /* 0x000000c196c17209 */ /* 0x000fc80007810000 */
[----:B------:R-:W-:-:S04]  /*1f890*/  FMNMX.FTZ R193, R151, R193, !PT ;  /* 0x000000c197c17209 */ /* 0x000fc80007810000 */
[----:B0-----:R-:W-:-:S04]  /*1f8a0*/  FMNMX.FTZ R193, R192, R193, !PT ;  /* 0x000000c1c0c17209 */ /* 0x001fc80007810000 */
[----:B------:R-:W-:-:S04]  /*1f8b0*/  FMNMX.FTZ R193, R123, R193, !PT ;  /* 0x000000c17bc17209 */ /* 0x000fc80007810000 */
[----:B------:R-:W-:Y:S02]  /*1f8c0*/  FMNMX.FTZ R122, R126, R193, !PT ;  /* 0x000000c17e7a7209 */ /* 0x000fe40007810000 */
[----:B------:R-:W0:Y:S02]  /*1f8d0*/  MUFU.TANH R193, R135 ;  /* 0x0000008700c17308 */ /* 0x000e240000002400 */
[----:B------:R-:W-:-:S04]  /*1f8e0*/  FMNMX.FTZ R122, R127, R122, !PT ;  /* 0x0000007a7f7a7209 */ /* 0x000fc80007810000 */
[----:B------:R-:W-:-:S04]  /*1f8f0*/  FMNMX.FTZ R122, R130, R122, !PT ;  /* 0x0000007a827a7209 */ /* 0x000fc80007810000 */
[----:B------:R-:W-:-:S04]  /*1f900*/  FMNMX.FTZ R122, R131, R122, !PT ;  /* 0x0000007a837a7209 */ /* 0x000fc80007810000 */
[----:B--2---:R-:W-:-:S04]  /*1f910*/  FMNMX.FTZ R122, R134, R122, !PT ;  /* 0x0000007a867a7209 */ /* 0x004fc80007810000 */
[----:B0-----:R-:W-:-:S05]  /*1f920*/  FMNMX.FTZ R122, R193, R122, !PT ;  /* 0x0000007ac17a7209 */ /* 0x001fca0007810000 */
[----:B------:R-:W0:Y:S02]  /*1f930*/  SHFL.BFLY PT, R135, R122, 0x2, 0x1f ;  /* 0x0c401f007a877f89 */ /* 0x000e2400000e0000 */
[----:B0-----:R-:W-:-:S05]  /*1f940*/  FMNMX.FTZ R122, R122, R135, !PT ;  /* 0x000000877a7a7209 */ /* 0x001fca0007810000 */
[----:B------:R-:W0:Y:S02]  /*1f950*/  SHFL.BFLY PT, R135, R122, 0x1, 0x1f ;  /* 0x0c201f007a877f89 */ /* 0x000e2400000e0000 */
[----:B0-----:R-:W-:Y:S01]  /*1f960*/  FMNMX.FTZ R122, R122, R135, !PT ;  /* 0x000000877a7a7209 */ /* 0x001fe20007810000 */
[----:B------:R-:W-:-:S04]  /*1f970*/  IMAD.U32 R135, RZ, RZ, UR53 ;  /* 0x00000035ff877e24 */ /* 0x000fc8000f8e00ff */
[----:B------:R-:W-:Y:S01]  /*1f980*/  FFMA.FTZ R194, R120, R135, -8 ;  /* 0xc100000078c27423 */ /* 0x000fe20000010087 */
[----:B------:R-:W-:-:S01]  /*1f990*/  FADD.FTZ R9, -R122, R9 ;  /* 0x000000097a097221 */ /* 0x000fc20000010100 */
[----:B------:R-:W-:Y:S02]  /*1f9a0*/  FFMA.FTZ R135, R122, R135, -8 ;  /* 0xc10000007a877423 */ /* 0x000fe40000010087 */
[----:B------:R-:W-:-:S01]  /*1f9b0*/  FFMA.FTZ R3, R3, UR53, -R194 ;  /* 0x0000003503037c23 */ /* 0x000fc200080108c2 */
[----:B------:R-:W-:Y:S01]  /*1f9c0*/  FMUL.FTZ R9, R9, UR53 ;  /* 0x0000003509097c20 */ /* 0x000fe20008410000 */
[----:B------:R-:W-:-:S01]  /*1f9d0*/  FFMA.FTZ R5, R5, UR53, -R135 ;  /* 0x0000003505057c23 */ /* 0x000fc20008010887 */
[----:B------:R-:W-:Y:S01]  /*1f9e0*/  FFMA.FTZ R4, R4, UR53, -R194 ;  /* 0x0000003504047c23 */ /* 0x000fe200080108c2 */
[----:B------:R-:W-:-:S01]  /*1f9f0*/  FFMA.FTZ R6, R6, UR53, -R135 ;  /* 0x0000003506067c23 */ /* 0x000fc20008010887 */
[----:B------:R-:W-:Y:S01]  /*1fa00*/  FFMA.FTZ R7, R7, UR53, -R194 ;  /* 0x0000003507077c23 */ /* 0x000fe200080108c2 */
[----:B------:R-:W0:Y:S01]  /*1fa10*/  MUFU.EX2 R3, R3 ;  /* 0x0000000300037308 */ /* 0x000e220000000800 */
[----:B------:R-:W-:-:S01]  /*1fa20*/  FFMA.FTZ R15, R15, UR53, -R135 ;  /* 0x000000350f0f7c23 */ /* 0x000fc20008010887 */
[----:B------:R-:W-:Y:S01]  /*1fa30*/  FFMA.FTZ R14, R14, UR53, -R194 ;  /* 0x000000350e0e7c23 */ /* 0x000fe200080108c2 */
[----:B------:R-:W-:-:S01]  /*1fa40*/  FFMA.FTZ R20, R20, UR53, -R135 ;  /* 0x0000003514147c23 */ /* 0x000fc20008010887 */
[----:B------:R-:W-:Y:S01]  /*1fa50*/  FFMA.FTZ R21, R21, UR53, -R194 ;  /* 0x0000003515157c23 */ /* 0x000fe200080108c2 */
[----:B------:R-:W-:-:S01]  /*1fa60*/  FFMA.FTZ R185, R185, UR53, -R135 ;  /* 0x00000035b9b97c23 */ /* 0x000fc20008010887 */
[----:B------:R-:W-:Y:S01]  /*1fa70*/  FFMA.FTZ R184, R184, UR53, -R194 ;  /* 0x00000035b8b87c23 */ /* 0x000fe200080108c2 */
        /* <DEDUP_REMOVED lines=43> */
[----:B------:R-:W-:Y:S01]  /*1fd30*/  FFMA.FTZ R135, R193, UR53, -R135 ;  /* 0x00000035c1877c23 */ /* 0x000fe20008010887 */
[----:B0-----:R-:W-:-:S01]  /*1fd40*/  FADD.FTZ R12, R4, R12 ;  /* 0x0000000c040c7221 */ /* 0x001fc20000010000 */
[----:B------:R-:W-:Y:S01]  /*1fd50*/  FFMA.FTZ R188, R188, UR53, -R194 ;  /* 0x00000035bcbc7c23 */ /* 0x000fe200080108c2 */
[----:B--2---:R-:W-:-:S01]  /*1fd60*/  FADD.FTZ R193, R6, R11 ;  /* 0x0000000b06c17221 */ /* 0x004fc20000010000 */
[--C-:B------:R-:W-:Y:S01]  /*1fd70*/  FFMA.FTZ R168, R168, UR53, -R194.reuse ;  /* 0x00000035a8a87c23 */ /* 0x100fe200080108c2 */
[----:B------:R-:W-:-:S01]  /*1fd80*/  FFMA.FTZ R169, R169, UR53, -R194 ;  /* 0x00000035a9a97c23 */ /* 0x000fc200080108c2 */
[----:B------:R-:W0:Y:S01]  /*1fd90*/  MUFU.EX2 R14, R14 ;  /* 0x0000000e000e7308 */ /* 0x000e220000000800 */
        /* <DEDUP_REMOVED lines=177> */
[----:B0-----:R-:W-:-:S03]  /*208b0*/  FADD.FTZ R12, R133, R11 ;  /* 0x0000000b850c7221 */ /* 0x001fc60000010000 */
[----:B-1----:R-:W-:Y:S01]  /*208c0*/  FADD.FTZ R11, R135, R193 ;  /* 0x000000c1870b7221 */ /* 0x002fe20000010000 */
[----:B------:R-:W-:Y:S06]  /*208d0*/  @!P0 BRA `(.L_x_4447) ;  /* 0x0000000000048947 */ /* 0x000fec0003800000 */
[----:B------:R-:W-:Y:S01]  /*208e0*/  BPT.TRAP 0x1 ;  /* 0x000000040000795c */ /* 0x000fe20000300000 */
.L_x_4447:
[----:B------:R-:W2:Y:S01]  /*208f0*/  LDL R194, [R1+0x3c] ;  /* 0x00003c0001c27983 */ /* 0x000ea20000100800 */
[----:B------:R-:W-:Y:S01]  /*20900*/  F2FP.SATFINITE.E4M3.F32.PACK_AB_MERGE_C R7, R14, R7, RZ ;  /* 0x000000070e07723e */ /* 0x000fe200048070ff */
[----:B------:R-:W-:Y:S01]  /*20910*/  IMAD R0, R0, 0x8, R18 ;  /* 0x0000000800007824 */ /* 0x000fe200078e0212 */
[----:B------:R-:W-:Y:S01]  /*20920*/  F2FP.SATFINITE.E4M3.F32.PACK_AB_MERGE_C R15, R20, R15, RZ ;  /* 0x0000000f140f723e */ /* 0x000fe200048070ff */
[----:B------:R-:W-:Y:S01]  /*20930*/  IMAD.U32 R193, RZ, RZ, UR38 ;  /* 0x00000026ffc17e24 */ /* 0x000fe2000f8e00ff */
[----:B------:R-:W-:Y:S01]  /*20940*/  F2FP.SATFINITE.E4M3.F32.PACK_AB_MERGE_C R7, R4, R3, R7 ;  /* 0x000000030407723e */ /* 0x000fe20004807007 */
[----:B------:R-:W-:Y:S01]  /*20950*/  VIADD R0, R0, 0x33460 ;  /* 0x0003346000007836 */ /* 0x000fe20000000000 */
[----:B------:R0:W5:Y:S01]  /*20960*/  LDL R3, [R1+0x30] ;  /* 0x0000300001037983 */ /* 0x0001620000100800 */
        /* <DEDUP_REMOVED lines=33> */
[----:B------:R-:W-:Y:S01]  /*20b80*/  FMUL.FTZ R56, R56, R8 ;  /* 0x0000000838387220 */ /* 0x000fe20000410000 */
[----:B------:R-:W-:Y:S01]  /*20b90*/  F2FP.SATFINITE.E4M3.F32.PACK_AB_MERGE_C R150, R151, R150, RZ ;  /* 0x000000969796723e */ /* 0x000fe200048070ff */
[-C--:B------:R-:W-:Y:S01]  /*20ba0*/  FMUL.FTZ R57, R57, R8.reuse ;  /* 0x0000000839397220 */ /* 0x080fe20000410000 */
[----:B------:R-:W-:Y:S01]  /*20bb0*/  PRMT R0, R193, 0x654, R0 ;  /* 0x00000654c1007816 */ /* 0x000fe20000000000 */
[-C--:B------:R-:W-:Y:S01]  /*20bc0*/  FMUL.FTZ R60, R60, R8.reuse ;  /* 0x000000083c3c7220 */ /* 0x080fe20000410000 */
[----:B------:R-:W-:Y:S01]  /*20bd0*/  F2FP.SATFINITE.E4M3.F32.PACK_AB_MERGE_C R15, R6, R5, R15 ;  /* 0x00000005060f723e */ /* 0x000fe2000480700f */
[----:B------:R-:W-:Y:S01]  /*20be0*/  FMUL.FTZ R61, R61, R8 ;  /* 0x000000083d3d7220 */ /* 0x000fe20000410000 */
[----:B------:R-:W-:Y:S01]  /*20bf0*/  F2FP.SATFINITE.E4M3.F32.PACK_AB_MERGE_C R187, R184, R21, R187 ;  /* 0x00000015b8bb723e */ /* 0x000fe200048070bb */
[----:B------:R1:W-:Y:S01]  /*20c00*/  SYNCS.ARRIVE.TRANS64.RED.A1T0 RZ, [R0+URZ], RZ ;  /* 0x000000ff00ff79a7 */ /* 0x0003e2000810043f */
[----:B------:R-:W-:Y:S01]  /*20c10*/  F2FP.SATFINITE.E4M3.F32.PACK_AB_MERGE_C R172, R169, R168, R172 ;  /* 0x000000a8a9ac723e */ /* 0x000fe200048070ac */
[----:B------:R-:W-:Y:S01]  /*20c20*/  FMUL.FTZ R64, R64, R8 ;  /* 0x0000000840407220 */ /* 0x000fe20000410000 */
        /* <DEDUP_REMOVED lines=17> */
[-C--:B------:R-:W-:Y:S01]  /*20d40*/  FMUL.FTZ R81, R81, R8.reuse ;  /* 0x0000000851517220 */ /* 0x080fe20000410000 */
        /* <DEDUP_REMOVED lines=73> */
[----:B-1----:R-:W-:Y:S01]  /*211e0*/  IMAD.MOV.U32 R0, RZ, RZ, R200 ;  /* 0x000000ffff007224 */ /* 0x002fe200078e00c8 */
[----:B------:R-:W-:Y:S01]  /*211f0*/  MOV R9, R122 ;  /* 0x0000007a00097202 */ /* 0x000fe20000000f00 */
[----:B------:R-:W-:Y:S01]  /*21200*/  IMAD.MOV.U32 R8, RZ, RZ, R120 ;  /* 0x000000ffff087224 */ /* 0x000fe200078e0078 */
[----:B------:R-:W-:Y:S01]  /*21210*/  MOV R219, R189 ;  /* 0x000000bd00db7202 */ /* 0x000fe20000000f00 */
        /* <DEDUP_REMOVED lines=19> */
[C---:B--2---:R-:W-:Y:S01]  /*21350*/  ISETP.GT.AND P1, PT, R10.reuse, R194, PT ;  /* 0x000000c20a00720c */ /* 0x044fe20003f24270 */
[----:B------:R-:W-:-:S12]  /*21360*/  VIADD R10, R10, 0xffffffff ;  /* 0xffffffff0a0a7836 */ /* 0x000fd80000000000 */
[----:B0-----:R-:W-:Y:S05]  /*21370*/  @P1 BRA `(.L_x_4448) ;  /* 0xffffffc000101947 */ /* 0x001fea000383ffff */
.L_x_4436:
[----:B------:R-:W-:Y:S05]  /*21380*/  WARPSYNC.ALL ;  /* 0x0000000000007948 */ /* 0x000fea0003800000 */
[----:B------:R-:W-:Y:S06]  /*21390*/  BAR.ARV 0x8, 0x180 ;  /* 0x0206000000007b1d */ /* 0x000fec0000002000 */
[----:B------:R-:W-:Y:S05]  /*213a0*/  @!P0 BRA `(.L_x_4449) ;  /* 0x0000000000048947 */ /* 0x000fea0003800000 */
[----:B------:R-:W-:Y:S01]  /*213b0*/  BPT.TRAP 0x1 ;  /* 0x000000040000795c */ /* 0x000fe20000300000 */
.L_x_4449:
[----:B------:R-:W2:Y:S04]  /*213c0*/  LDL R0, [R1+0x30] ;  /* 0x0000300001007983 */ /* 0x000ea80000100800 */
[----:B------:R-:W3:Y:S01]  /*213d0*/  LDL R2, [R1+0x20] ;  /* 0x0000200001027983 */ /* 0x000ee20000100800 */
[----:B--2--5:R-:W-:Y:S01]  /*213e0*/  SHF.L.U32 R3, R0, 0x1f, RZ ;  /* 0x0000001f00037819 */ /* 0x024fe200000006ff */
[----:B---3--:R-:W-:-:S04]  /*213f0*/  IMAD R8, R2, 0x8, R18 ;  /* 0x0000000802087824 */ /* 0x008fc800078e0212 */
[----:B------:R0:W1:Y:S01]  /*21400*/  SYNCS.PHASECHK.TRANS64.TRYWAIT P1, [R8+URZ+0x33450], R3 ;  /* 0x03345003080075a7 */ /* 0x000062000802017f */
[----:B------:R-:W-:Y:S05]  /*21410*/  @!P0 BRA `(.L_x_4450) ;  /* 0x0000000000048947 */ /* 0x000fea0003800000 */
[----:B------:R-:W-:Y:S01]  /*21420*/  BPT.TRAP 0x1 ;  /* 0x000000040000795c */ /* 0x000fe20000300000 */
.L_x_4450:
[----:B------:R-:W-:-:S04]  /*21430*/  IADD3 R18, R18, 0x200, RZ ;  /* 0x0000020012127810 */ /* 0x000fc80007ffe0ff */
[----:B------:R-:W-:-:S04]  /*21440*/  SHF.R.U32.HI R18, RZ, 0x4, R18 ;  /* 0x00000004ff127819 */ /* 0x000fc80000011612 */
[----:B------:R-:W-:-:S04]  /*21450*/  LOP3.LUT R18, R18, 0x3fff, RZ, 0xc0, !PT ;  /* 0x00003fff12127812 */ /* 0x000fc800078ec0ff */
[----:B------:R-:W-:Y:S01]  /*21460*/  LOP3.LUT R18, R18, 0x10000, RZ, 0xfc, !PT ;  /* 0x0001000012127812 */ /* 0x000fe200078efcff */
[----:B-1----:R-:W-:Y:S06]  /*21470*/  @P1 BRA `(.L_x_4451) ;  /* 0x0000000000081947 */ /* 0x002fec0003800000 */
[----:B------:R-:W1:Y:S02]  /*21480*/  SYNCS.PHASECHK.TRANS64.TRYWAIT P1, [R8+URZ+0x33450], R3 ;  /* 0x03345003080075a7 */ /* 0x000e64000802017f */
[----:B-1----:R-:W-:Y:S05]  /*21490*/  @!P1 BRA `(.L_x_4452) ;  /* 0x0000010800989947 */ /* 0x002fea0003800000 */
.L_x_4451:
[----:B------:R-:W2:Y:S01]  /*214a0*/  LDL R128, [R1+0x20] ;  /* 0x0000200001807983 */ /* 0x000ea20000100800 */
[----:B01----:R-:W-:Y:S01]  /*214b0*/  IMAD.MOV.U32 R3, RZ, RZ, -0x3ffffff0 ;  /* 0xc0000010ff037424 */ /* 0x003fe200078e00ff */
[----:B------:R-:W-:Y:S05]  /*214c0*/  WARPSYNC.ALL ;  /* 0x0000000000007948 */ /* 0x000fea0003800000 */
[----:B------:R-:W-:Y:S01]  /*214d0*/  R2UR UR7, R3 ;  /* 0x00000000030772ca */ /* 0x000fe200000e0000 */
[----:B------:R-:W-:Y:S01]  /*214e0*/  WARPGROUP.ARRIVE ;  /* 0x00000000000079c5 */ /* 0x000fe20000000000 */
[----:B------:R-:W3:Y:S04]  /*214f0*/  LDL R0, [R1+0x58] ;  /* 0x0000580001007983 */ /* 0x000ee80000100800 */
[----:B------:R-:W4:Y:S01]  /*21500*/  LDL R9, [R1+0x48] ;  /* 0x0000480001097983 */ /* 0x000f220000100800 */
[----:B------:R-:W-:Y:S01]  /*21510*/  IMAD.MOV.U32 R5, RZ, RZ, -0x3ffffff0 ;  /* 0xc0000010ff057424 */ /* 0x000fe200078e00ff */
[----:B------:R-:W-:Y:S01]  /*21520*/  ULDC.64 UR4, c[0x0][0x9a0] ;  /* 0x0002680000047ab9 */ /* 0x000fe20000000a00 */
[----:B--2---:R-:W-:-:S05]  /*21530*/  IMAD R2, R128, 0x780, R18 ;  /* 0x0000078080027824 */ /* 0x004fca00078e0212 */
[----:B------:R-:W-:-:S13]  /*21540*/  R2UR UR6, R2 ;  /* 0x00000000020672ca */ /* 0x000fda00000e0000 */
[----:B------:R-:W-:Y:S01]  /*21550*/  QGMMA.64x192x32.F32.E4M3.E4M3 R24, R216, gdesc[UR4], R24, gsb0 ;  /* 0x02e00004d8187df3 */ /* 0x000fe20008000818 */
[----:B------:R-:W-:Y:S01]  /*21560*/  VIADD R4, R2, 0x180 ;  /* 0x0000018002047836 */ /* 0x000fe20000000000 */
[----:B------:R-:W-:-:S04]  /*21570*/  R2UR UR7, R5 ;  /* 0x00000000050772ca */ /* 0x000fc800000e0000 */
[----:B------:R-:W-:Y:S01]  /*21580*/  R2UR UR6, R4 ;  /* 0x00000000040672ca */ /* 0x000fe200000e0000 */
[----:B------:R-:W-:Y:S02]  /*21590*/  VIADD R4, R2, 0x300 ;  /* 0x0000030002047836 */ /* 0x000fe40000000000 */
[----:B------:R-:W-:Y:S01]  /*215a0*/  IMAD.MOV.U32 R5, RZ, RZ, -0x3ffffff0 ;  /* 0xc0000010ff057424 */ /* 0x000fe200078e00ff */
[----:B------:R-:W-:-:S04]  /*215b0*/  ISETP.NE.U32.AND P1, PT, RZ, UR4, PT ;  /* 0x00000004ff007c0c */ /* 0x000fc8000bf25070 */
[----:B------:R-:W-:-:S13]  /*215c0*/  ISETP.NE.AND.EX P1, PT, RZ, UR5, PT, P1 ;  /* 0x00000005ff007c0c */ /* 0x000fda000bf25310 */
[----:B------:R-:W3:Y:S01]  /*215d0*/  @P1 LDC.64 R6, c[0x0][0x9c8] ;  /* 0x00027200ff061b82 */ /* 0x000ee20000000a00 */
[----:B------:R-:W-:Y:S02]  /*215e0*/  WARPGROUP.DEPBAR.LE gsb0, 0x0 ;  /* 0x00008000000079c5 */ /* 0x000fe40000010000 */
[----:B------:R-:W-:-:S06]  /*215f0*/  WARPGROUP.ARRIVE ;  /* 0x00000000000079c5 */ /* 0x000fcc0000000000 */
[----:B------:R-:W-:Y:S01]  /*21600*/  QGMMA.64x192x32.F32.E4M3.E4M3 R24, R212, gdesc[UR4], R24, gsb0 ;  /* 0x02e00004d4187df3 */ /* 0x000fe20008000818 */
[----:B------:R-:W-:Y:S02]  /*21610*/  R2UR UR6, R4 ;  /* 0x00000000040672ca */ /* 0x000fe400000e0000 */
[----:B------:R-:W-:Y:S02]  /*21620*/  R2UR UR7, R5 ;  /* 0x00000000050772ca */ /* 0x000fe400000e0000 */
[----:B------:R-:W0:Y:S01]  /*21630*/  @P1 LDC.64 R4, c[0x0][0x9d0] ;  /* 0x00027400ff041b82 */ /* 0x000e220000000a00 */
[----:B---3--:R-:W-:-:S04]  /*21640*/  @P1 IMAD R0, R0, R6, RZ ;  /* 0x0000000600001224 */ /* 0x008fc800078e02ff */
[C---:B----4-:R-:W-:Y:S02]  /*21650*/  @P1 IMAD R3, R9.reuse, R7, R0 ;  /* 0x0000000709031224 */ /* 0x050fe400078e0200 */
[----:B------:R-:W-:-:S05]  /*21660*/  @P1 IMAD.WIDE.U32 R6, R9, R6, RZ ;  /* 0x0000000609061225 */ /* 0x000fca00078e00ff */
[----:B------:R-:W-:Y:S01]  /*21670*/  @P1 IADD3 R7, R7, R3, RZ ;  /* 0x0000000307071210 */ /* 0x000fe20007ffe0ff */
[----:B------:R-:W-:Y:S02]  /*21680*/  IMAD.MOV.U32 R0, RZ, RZ, 0x3f800000 ;  /* 0x3f800000ff007424 */ /* 0x000fe400078e00ff */
[----:B0-----:R-:W-:-:S04]  /*21690*/  @P1 IMAD.WIDE.U32 R6, R223, R4, R6 ;  /* 0x00000004df061225 */ /* 0x001fc800078e0006 */
[----:B------:R-:W-:Y:S01]  /*216a0*/  @P1 IMAD R5, R223, R5, R7 ;  /* 0x00000005df051224 */ /* 0x000fe200078e0207 */
[----:B------:R-:W-:-:S04]  /*216b0*/  @P1 LEA R4, P2, R6, UR4, 0x2 ;  /* 0x0000000406041c11 */ /* 0x000fc8000f8410ff */
[----:B------:R-:W-:-:S05]  /*216c0*/  @P1 LEA.HI.X R5, R6, UR5, R5, 0x2, P2 ;  /* 0x0000000506051c11 */ /* 0x000fca00090f1405 */
[----:B------:R0:W2:Y:S02]  /*216d0*/  @P1 LDG.E R0, desc[UR50][R4.64] ;  /* 0x0000003204001981 */ /* 0x0000a4000c1e1900 */
[----:B0-----:R-:W-:Y:S02]  /*216e0*/  VIADD R4, R2, 0x480 ;  /* 0x0000048002047836 */ /* 0x001fe40000000000 */
[----:B------:R-:W-:Y:S01]  /*216f0*/  IMAD.MOV.U32 R5, RZ, RZ, -0x3ffffff0 ;  /* 0xc0000010ff057424 */ /* 0x000fe200078e00ff */
[----:B------:R-:W-:Y:S02]  /*21700*/  WARPGROUP.DEPBAR.LE gsb0, 0x0 ;  /* 0x00008000000079c5 */ /* 0x000fe40000010000 */
[----:B------:R-:W-:-:S06]  /*21710*/  WARPGROUP.ARRIVE ;  /* 0x00000000000079c5 */ /* 0x000fcc0000000000 */
[----:B------:R-:W-:Y:S01]  /*21720*/  QGMMA.64x192x32.F32.E4M3.E4M3 R24, R200, gdesc[UR4], R24, gsb0 ;  /* 0x02e00004c8187df3 */ /* 0x000fe20008000818 */
[----:B------:R-:W-:Y:S02]  /*21730*/  R2UR UR6, R4 ;  /* 0x00000000040672ca */ /* 0x000fe400000e0000 */
[----:B------:R-:W-:Y:S01]  /*21740*/  R2UR UR7, R5 ;  /* 0x00000000050772ca */ /* 0x000fe200000e0000 */
[----:B------:R-:W-:Y:S02]  /*21750*/  VIADD R2, R2, 0x600 ;  /* 0x0000060002027836 */ /* 0x000fe40000000000 */
[----:B------:R-:W-:Y:S01]  /*21760*/  IMAD.MOV.U32 R3, RZ, RZ, -0x3ffffff0 ;  /* 0xc0000010ff037424 */ /* 0x000fe200078e00ff */
[----:B------:R-:W0:Y:S01]  /*21770*/  SHFL.BFLY PT, R6, R11, 0x2, 0x1f ;  /* 0x0c401f000b067f89 */ /* 0x000e2200000e0000 */
[----:B------:R-:W-:Y:S02]  /*21780*/  WARPGROUP.DEPBAR.LE gsb0, 0x0 ;  /* 0x00008000000079c5 */ /* 0x000fe40000010000 */
[----:B------:R-:W-:-:S10]  /*21790*/  WARPGROUP.ARRIVE ;  /* 0x00000000000079c5 */ /* 0x000fd40000000000 */
[----:B------:R-:W-:Y:S01]  /*217a0*/  QGMMA.64x192x32.F32.E4M3.E4M3 R24, R204, gdesc[UR4], R24, gsb0 ;  /* 0x02e00004cc187df3 */ /* 0x000fe20008000818 */
[----:B------:R-:W-:Y:S02]  /*217b0*/  R2UR UR6, R2 ;  /* 0x00000000020672ca */ /* 0x000fe400000e0000 */
[----:B------:R-:W-:Y:S02]  /*217c0*/  R2UR UR7, R3 ;  /* 0x00000000030772ca */ /* 0x000fe400000e0000 */
[----:B------:R-:W1:Y:S01]  /*217d0*/  SHFL.BFLY PT, R3, R12, 0x2, 0x1f ;  /* 0x0c401f000c037f89 */ /* 0x000e6200000e0000 */
[----:B0-----:R-:W-:-:S05]  /*217e0*/  FADD.FTZ R6, R6, R11 ;  /* 0x0000000b06067221 */ /* 0x001fca0000010000 */
[----:B------:R-:W0:Y:S01]  /*217f0*/  SHFL.BFLY PT, R5, R6, 0x1, 0x1f ;  /* 0x0c201f0006057f89 */ /* 0x000e2200000e0000 */
[----:B-1----:R-:W-:-:S05]  /*21800*/  FADD.FTZ R3, R3, R12 ;  /* 0x0000000c03037221 */ /* 0x002fca0000010000 */
[----:B------:R-:W1:Y:S01]  /*21810*/  SHFL.BFLY PT, R2, R3, 0x1, 0x1f ;  /* 0x0c201f0003027f89 */ /* 0x000e6200000e0000 */
[----:B0-----:R-:W-:-:S01]  /*21820*/  FADD.FTZ R10, R6, R5 ;  /* 0x00000005060a7221 */ /* 0x001fc20000010000 */
[----:B------:R-:W-:-:S03]  /*21830*/  MOV R5, RZ ;  /* 0x000000ff00057202 */ /* 0x000fc60000000f00 */
[----:B------:R-:W-:Y:S01]  /*21840*/  FMUL.FTZ R4, R10, 0.00390625 ;  /* 0x3b8000000a047820 */ /* 0x000fe20000410000 */
[----:B-1----:R-:W-:-:S05]  /*21850*/  FADD.FTZ R9, R3, R2 ;  /* 0x0000000203097221 */ /* 0x002fca0000010000 */
[C---:B------:R-:W-:Y:S01]  /*21860*/  FSETP.NE.FTZ.AND P1, PT, R9.reuse, RZ, PT ;  /* 0x000000ff0900720b */ /* 0x040fe20003f35000 */
[----:B------:R-:W-:Y:S01]  /*21870*/  FMUL.FTZ R2, R9, 0.00390625 ;  /* 0x3b80000009027820 */ /* 0x000fe20000410000 */
[----:B------:R-:W-:-:S04]  /*21880*/  FSETP.NE.FTZ.AND P3, PT, R4, RZ, PT ;  /* 0x000000ff0400720b */ /* 0x000fc80003f75000 */
[----:B------:R-:W-:-:S07]  /*21890*/  FSETP.NE.FTZ.AND P2, PT, R2, RZ, PT ;  /* 0x000000ff0200720b */ /* 0x000fce0003f55000 */
[----:B------:R-:W-:Y:S01]  /*218a0*/  @P1 MUFU.RCP R5, R9 ;  /* 0x0000000900051308 */ /* 0x000fe20000001000 */
[----:B------:R-:W-:Y:S01]  /*218b0*/  FSETP.NE.FTZ.AND P1, PT, R10, RZ, PT ;  /* 0x000000ff0a00720b */ /* 0x000fe20003f35000 */
[----:B------:R-:W-:-:S06]  /*218c0*/  IMAD.MOV.U32 R7, RZ, RZ, RZ ;  /* 0x000000ffff077224 */ /* 0x000fcc00078e00ff */
[----:B------:R-:W0:Y:S01]  /*218d0*/  @P2 MUFU.LG2 R2, R2 ;  /* 0x0000000200022308 */ /* 0x000e220000000c00 */
[----:B------:R-:W-:Y:S02]  /*218e0*/  WARPGROUP.DEPBAR.LE gsb0, 0x0 ;  /* 0x00008000000079c5 */ /* 0x000fe40000010000 */
[----:B------:R-:W-:-:S06]  /*218f0*/  WARPGROUP.ARRIVE ;  /* 0x00000000000079c5 */ /* 0x000fcc0000000000 */
[----:B------:R-:W-:Y:S01]  /*21900*/  QGMMA.64x192x32.F32.E4M3.E4M3 R24, R208, gdesc[UR4], R24, gsb0 ;  /* 0x02e00004d0187df3 */ /* 0x000fe20008000818 */
[----:B------:R-:W1:Y:S01]  /*21910*/  @P3 MUFU.LG2 R4, R4 ;  /* 0x0000000400043308 */ /* 0x000e620000000c00 */
[----:B------:R-:W-:-:S07]  /*21920*/  IMAD.U32 R3, RZ, RZ, UR53 ;  /* 0x00000035ff037e24 */ /* 0x000fce000f8e00ff */
[----:B------:R-:W3:Y:S01]  /*21930*/  @P1 MUFU.RCP R7, R10 ;  /* 0x0000000a00071308 */ /* 0x000ee20000001000 */
[----:B------:R-:W-:Y:S02]  /*21940*/  IMAD.U32 R6, RZ, RZ, UR53 ;  /* 0x00000035ff067e24 */ /* 0x000fe4000f8e00ff */
[----:B------:R-:W-:Y:S01]  /*21950*/  @P2 FMUL.FTZ R3, R3, 0.69314718246459960938 ;  /* 0x3f31721803032820 */ /* 0x000fe20000410000 */
[----:B0-----:R-:W-:Y:S01]  /*21960*/  @P2 FMUL.FTZ R2, R2, 0.69314718246459960938 ;  /* 0x3f31721802022820 */ /* 0x001fe20000410000 */
[----:B------:R-:W-:Y:S02]  /*21970*/  IMAD.MOV.U32 R145, RZ, RZ, -0x800000 ;  /* 0xff800000ff917424 */ /* 0x000fe400078e00ff */
[----:B------:R-:W-:Y:S01]  /*21980*/  @P3 FMUL.FTZ R6, R6, 0.69314718246459960938 ;  /* 0x3f31721806063820 */ /* 0x000fe20000410000 */
[----:B------:R-:W-:Y:S02]  /*21990*/  IMAD.MOV.U32 R146, RZ, RZ, -0x800000 ;  /* 0xff800000ff927424 */ /* 0x000fe400078e00ff */
[----:B------:R-:W-:-:S01]  /*219a0*/  @P2 FFMA.FTZ R145, R3, R120, R2 ;  /* 0x0000007803912223 */ /* 0x000fc20000010002 */
[----:B-1----:R-:W-:Y:S01]  /*219b0*/  @P3 FMUL.FTZ R9, R4, 0.69314718246459960938 ;  /* 0x3f31721804093820 */ /* 0x002fe20000410000 */
[----:B--2---:R-:W-:-:S03]  /*219c0*/  FMUL.FTZ R2, R5, R0 ;  /* 0x0000000005027220 */ /* 0x004fc60000410000 */
[----:B------:R-:W-:Y:S01]  /*219d0*/  @P3 FFMA.FTZ R146, R6, R122, R9 ;  /* 0x0000007a06923223 */ /* 0x000fe20000010009 */
[----:B---3--:R-:W-:Y:S01]  /*219e0*/  FMUL.FTZ R0, R7, R0 ;  /* 0x0000000007007220 */ /* 0x008fe20000410000 */
[----:B------:R-:W-:Y:S02]  /*219f0*/  WARPGROUP.DEPBAR.LE gsb0, 0x0 ;  /* 0x00008000000079c5 */ /* 0x000fe40000010000 */
[----:B------:R-:W-:Y:S05]  /*21a00*/  @!P0 BRA `(.L_x_4453) ;  /* 0x0000000000048947 */ /* 0x000fea0003800000 */
[----:B------:R-:W-:Y:S01]  /*21a10*/  BPT.TRAP 0x1 ;  /* 0x000000040000795c */ /* 0x000fe20000300000 */
.L_x_4453:
[----:B------:R-:W2:Y:S01]  /*21a20*/  LDL.LU R18, [R1+0x30] ;  /* 0x0000300001127983 */ /* 0x000ea20000300800 */
[----:B------:R-:W-:Y:S01]  /*21a30*/  IMAD.U32 R4, RZ, RZ, UR38 ;  /* 0x00000026ff047e24 */ /* 0x000fe2000f8e00ff */
[----:B------:R-:W-:Y:S01]  /*21a40*/  IADD3 R3, R8, 0x33460, RZ ;  /* 0x0003346008037810 */ /* 0x000fe20007ffe0ff */
[-C--:B------:R-:W-:Y:S01]  /*21a50*/  FMUL.FTZ R13, R24, R2.reuse ;  /* 0x00000002180d7220 */ /* 0x080fe20000410000 */
[-C--:B------:R-:W-:Y:S01]  /*21a60*/  FMUL.FTZ R121, R53, R2.reuse ;  /* 0x0000000235797220 */ /* 0x080fe20000410000 */
[-C--:B------:R-:W-:Y:S01]  /*21a70*/  FMUL.FTZ R123, R61, R2.reuse ;  /* 0x000000023d7b7220 */ /* 0x080fe20000410000 */
[----:B------:R-:W-:Y:S01]  /*21a80*/  PRMT R3, R4, 0x654, R3 ;  /* 0x0000065404037816 */ /* 0x000fe20000000003 */
        /* <DEDUP_REMOVED lines=45> */
[----:B------:R-:W-:Y:S01]  /*21d60*/  VIADD R2, R128, 0x1 ;  /* 0x0000000180027836 */ /* 0x000fe20000000000 */
[----:B------:R0:W-:Y:S01]  /*21d70*/  SYNCS.ARRIVE.TRANS64.RED.A1T0 RZ, [R3+URZ], RZ ;  /* 0x000000ff03ff79a7 */ /* 0x0001e2000810043f */
[-C--:B------:R-:W-:Y:S01]  /*21d80*/  FMUL.FTZ R88, R39, R0.reuse ;  /* 0x0000000027587220 */ /* 0x080fe20000410000 */
[-C--:B------:R-:W-:Y:S01]  /*21d90*/  FMUL.FTZ R76, R47, R0.reuse ;  /* 0x000000002f4c7220 */ /* 0x080fe20000410000 */
[-C--:B------:R-:W-:Y:S01]  /*21da0*/  FMUL.FTZ R47, R74, R0.reuse ;  /* 0x000000004a2f7220 */ /* 0x080fe20000410000 */
[----:B------:R-:W-:Y:S01]  /*21db0*/  ISETP.NE.AND P1, PT, R2, 0x2, PT ;  /* 0x000000020200780c */ /* 0x000fe20003f25270 */
[-C--:B------:R-:W-:Y:S01]  /*21dc0*/  FMUL.FTZ R41, R98, R0.reuse ;  /* 0x0000000062297220 */ /* 0x080fe20000410000 */
[-C--:B------:R-:W-:Y:S01]  /*21dd0*/  FMUL.FTZ R39, R106, R0.reuse ;  /* 0x000000006a277220 */ /* 0x080fe20000410000 */
[-C--:B------:R-:W-:Y:S01]  /*21de0*/  FMUL.FTZ R80, R42, R0.reuse ;  /* 0x000000002a507220 */ /* 0x080fe20000410000 */
[----:B0-----:R-:W-:Y:S01]  /*21df0*/  SEL R3, RZ, 0x1, P1 ;  /* 0x00000001ff037807 */ /* 0x001fe20000800000 */
        /* <DEDUP_REMOVED lines=42> */
[----:B------:R-:W-:Y:S01]  /*220a0*/  SEL R0, R2, RZ, P1 ;  /* 0x000000ff02007207 */ /* 0x000fe20000800000 */
[----:B------:R-:W-:Y:S01]  /*220b0*/  UIADD3 UR37, UR37, 0x1, URZ ;  /* 0x0000000125257890 */ /* 0x000fe2000fffe03f */
[----:B------:R-:W-:-:S03]  /*220c0*/  PLOP3.LUT P0, PT, PT, PT, PT, 0x8, 0x0 ;  /* 0x000000000000781c */ /* 0x000fc60003f0e170 */
[----:B------:R0:W-:Y:S01]  /*220d0*/  STL [R1+0x20], R0 ;  /* 0x0000200001007387 */ /* 0x0001e20000100800 */
[----:B--2---:R-:W-:-:S05]  /*220e0*/  LOP3.LUT R18, R18, R3, RZ, 0x3c, !PT ;  /* 0x0000000312127212 */ /* 0x004fca00078e3cff */
[----:B------:R0:W-:Y:S04]  /*220f0*/  STL [R1+0x30], R18 ;  /* 0x0000301201007387 */ /* 0x0001e80000100800 */
.L_x_4395:
[----:B------:R-:W-:Y:S05]  /*22100*/  WARPSYNC.ALL ;  /* 0x0000000000007948 */ /* 0x000fea0003800000 */
[----:B------:R-:W2:Y:S01]  /*22110*/  LDL R161, [R1+0x4c] ;  /* 0x00004c0001a17983 */ /* 0x000ea20000100800 */
[----:B------:R-:W1:Y:S01]  /*22120*/  S2UR UR38, SR_CgaCtaId ;  /* 0x00000000002679c3 */ /* 0x000e620000008800 */
[----:B------:R-:W-:Y:S01]  /*22130*/  UMOV UR4, 0x400 ;  /* 0x0000040000047882 */ /* 0x000fe20000000000 */
[----:B------:R-:W-:Y:S01]  /*22140*/  BSSY B0, `(.L_x_4454) ;  /* 0x00005b9000007945 */ /* 0x000fe20003800000 */
[----:B-1----:R-:W-:-:S06]  /*22150*/  ULEA UR4, UR38, UR4, 0x18 ;  /* 0x0000000426047291 */ /* 0x002fcc000f8ec03f */
[----:B0-----:R-:W-:Y:S01]  /*22160*/  IMAD.U32 R18, RZ, RZ, UR4 ;  /* 0x00000004ff127e24 */ /* 0x001fe2000f8e00ff */
        /* <DEDUP_REMOVED lines=9> */
[----:B------:R-:W1:Y:S01]  /*22200*/  S2R R27, SR_SWINHI ;  /* 0x00000000001b7919 */ /* 0x000e620000002f00 */
[----:B------:R-:W3:Y:S01]  /*22210*/  S2R R162, SR_TID.X ;  /* 0x0000000000a27919 */ /* 0x000ee20000002100 */
[----:B------:R-:W-:Y:S02]  /*22220*/  MOV R78, R18 ;  /* 0x00000012004e7202 */ /* 0x000fe40000000f00 */
[----:B-1----:R-:W-:Y:S01]  /*22230*/  MOV R79, R27 ;  /* 0x0000001b004f7202 */ /* 0x002fe20000000f00 */
[----:B---3--:R-:W-:-:S05]  /*22240*/  IMAD.SHL.U32 R0, R162, 0x4, RZ ;  /* 0x00000004a2007824 */ /* 0x008fca00078e00ff */
[----:B------:R-:W-:-:S04]  /*22250*/  LOP3.LUT R0, R0, 0xc, RZ, 0xc0, !PT ;  /* 0x0000000c00007812 */ /* 0x000fc800078ec0ff */
[----:B------:R-:W-:-:S05]  /*22260*/  IADD3 R2, P0, R0, UR4, RZ ;  /* 0x0000000400027c10 */ /* 0x000fca000ff1e0ff */
[----:B------:R-:W-:Y:S01]  /*22270*/  IMAD.X R3, RZ, RZ, UR5, P0 ;  /* 0x00000005ff037e24 */ /* 0x000fe200080e06ff */
[----:B------:R-:W-:-:S04]  /*22280*/  LOP3.LUT P0, R26, R162, 0x3, RZ, 0xc0, !PT ;  /* 0x00000003a21a7812 */ /* 0x000fc8000780c0ff */
[----:B------:R-:W-:Y:S01]  /*22290*/  ISETP.EQ.OR P0, PT, R26, 0x3, !P0 ;  /* 0x000000031a00780c */ /* 0x000fe20004702670 */
[----:B------:R1:W5:Y:S01]  /*222a0*/  LDG.E.CONSTANT R0, desc[UR50][R2.64] ;  /* 0x0000003202007981 */ /* 0x000362000c1e9900 */
[----:B------:R-:W-:Y:S02]  /*222b0*/  UMOV UR4, 0xffffffff ;  /* 0xffffffff00047882 */ /* 0x000fe40000000000 */
[----:B------:R-:W-:Y:S02]  /*222c0*/  SEL R144, R25, R13, P0 ;  /* 0x0000000d19907207 */ /* 0x000fe40000000000 */
[----:B-1----:R-:W-:Y:S02]  /*222d0*/  SEL R2, R13, R25, P0 ;  /* 0x000000190d027207 */ /* 0x002fe40000000000 */
[----:B------:R-:W-:Y:S02]  /*222e0*/  SEL R13, R143, R24, P0 ;  /* 0x000000188f0d7207 */ /* 0x000fe40000000000 */
[----:B------:R-:W-:Y:S01]  /*222f0*/  SEL R143, R24, R143, P0 ;  /* 0x0000008f188f7207 */ /* 0x000fe20000000000 */
[----:B--2---:R-:W-:-:S03]  /*22300*/  IMAD.WIDE R50, R30, 0x2, R78 ;  /* 0x000000021e327825 */ /* 0x004fc600078e024e */
[C---:B------:R-:W-:Y:S02]  /*22310*/  IADD3 R55, P3, R50.reuse, 0x8060, RZ ;  /* 0x0000806032377810 */ /* 0x040fe40007f7e0ff */
[C---:B------:R-:W-:Y:S02]  /*22320*/  IADD3 R63, P5, R50.reuse, 0x8020, RZ ;  /* 0x00008020323f7810 */ /* 0x040fe40007fbe0ff */
[----:B------:R-:W-:Y:S02]  /*22330*/  LOP3.LUT R54, R55, 0x380, RZ, 0xc0, !PT ;  /* 0x0000038037367812 */ /* 0x000fe400078ec0ff */
[----:B------:R-:W-:Y:S02]  /*22340*/  IADD3 R67, P1, R50, 0x8000, RZ ;  /* 0x0000800032437810 */ /* 0x000fe40007f3e0ff */
[----:B------:R-:W-:Y:S02]  /*22350*/  SHF.R.U64 R54, R54, 0x3, RZ ;  /* 0x0000000336367819 */ /* 0x000fe400000012ff */
[----:B------:R-:W-:-:S02]  /*22360*/  IADD3 R69, P2, R50, 0x4060, RZ ;  /* 0x0000406032457810 */ /* 0x000fc40007f5e0ff */
[----:B------:R-:W-:Y:S02]  /*22370*/  LOP3.LUT R54, R54, R55, RZ, 0x3c, !PT ;  /* 0x0000003736367212 */ /* 0x000fe400078e3cff */
[----:B------:R-:W-:Y:S02]  /*22380*/  IADD3.X R55, RZ, R51, RZ, P3, !PT ;  /* 0x00000033ff377210 */ /* 0x000fe40001ffe4ff */
[C---:B------:R-:W-:Y:S02]  /*22390*/  IADD3 R71, P3, R50.reuse, 0x4040, RZ ;  /* 0x0000404032477810 */ /* 0x040fe40007f7e0ff */
[----:B------:R-:W-:Y:S02]  /*223a0*/  IADD3 R59, P4, R50, 0x8040, RZ ;  /* 0x00008040323b7810 */ /* 0x000fe40007f9e0ff */
[----:B------:R-:W-:Y:S02]  /*223b0*/  LOP3.LUT R62, R63, 0x380, RZ, 0xc0, !PT ;  /* 0x000003803f3e7812 */ /* 0x000fe400078ec0ff */
[----:B------:R-:W-:-:S02]  /*223c0*/  LOP3.LUT R66, R67, 0x380, RZ, 0xc0, !PT ;  /* 0x0000038043427812 */ /* 0x000fc400078ec0ff */
[----:B------:R-:W-:Y:S02]  /*223d0*/  LOP3.LUT R68, R69, 0x380, RZ, 0xc0, !PT ;  /* 0x0000038045447812 */ /* 0x000fe400078ec0ff */
[----:B------:R-:W-:Y:S02]  /*223e0*/  LOP3.LUT R70, R71, 0x380, RZ, 0xc0, !PT ;  /* 0x0000038047467812 */ /* 0x000fe400078ec0ff */
[----:B------:R-:W-:Y:S02]  /*223f0*/  LOP3.LUT R58, R59, 0x380, RZ, 0xc0, !PT ;  /* 0x000003803b3a7812 */ /* 0x000fe400078ec0ff */
        /* <DEDUP_REMOVED lines=16> */
[C---:B------:R-:W-:Y:S02]  /*22500*/  IADD3 R27, P1, R50.reuse, 0x60, RZ ;  /* 0x00000060321b7810 */ /* 0x040fe40007f3e0ff */
[C---:B------:R-:W-:Y:S02]  /*22510*/  IADD3 R31, P2, R50.reuse, 0x40, RZ ;  /* 0x00000040321f7810 */ /* 0x040fe40007f5e0ff */
[C---:B------:R-:W-:Y:S02]  /*22520*/  IADD3 R35, P3, R50.reuse, 0x20, RZ ;  /* 0x0000002032237810 */ /* 0x040fe40007f7e0ff */
[----:B------:R-:W-:Y:S02]  /*22530*/  IADD3 R73, P4, R50, 0x4020, RZ ;  /* 0x0000402032497810 */ /* 0x000fe40007f9e0ff */
[----:B------:R-:W-:Y:S02]  /*22540*/  LOP3.LUT R24, R25, 0x380, RZ, 0xc0, !PT ;  /* 0x0000038019187812 */ /* 0x000fe400078ec0ff */
        /* <DEDUP_REMOVED lines=20> */
[----:B------:R-:W-:Y:S02]  /*22690*/  IADD3.X R73, RZ, R51, RZ, P4, !PT ;  /* 0x00000033ff497210 */ /* 0x000fe400027fe4ff */
[----:B------:R-:W-:Y:S02]  /*226a0*/  LOP3.LUT R50, R3, R50, RZ, 0x3c, !PT ;  /* 0x0000003203327212 */ /* 0x000fe400078e3cff */
[----:B------:R-:W-:Y:S02]  /*226b0*/  MOV R160, R54 ;  /* 0x0000003600a07202 */ /* 0x000fe40000000f00 */
[----:B------:R-:W-:Y:S02]  /*226c0*/  MOV R159, R58 ;  /* 0x0000003a009f7202 */ /* 0x000fe40000000f00 */
[----:B------:R-:W-:Y:S02]  /*226d0*/  MOV R158, R62 ;  /* 0x0000003e009e7202 */ /* 0x000fe40000000f00 */
[----:B------:R-:W-:-:S02]  /*226e0*/  MOV R157, R66 ;  /* 0x00000042009d7202 */ /* 0x000fc40000000f00 */
[----:B------:R-:W-:Y:S02]  /*226f0*/  MOV R156, R68 ;  /* 0x00000044009c7202 */ /* 0x000fe40000000f00 */
[----:B------:R-:W-:Y:S02]  /*22700*/  MOV R155, R70 ;  /* 0x00000046009b7202 */ /* 0x000fe40000000f00 */
[----:B------:R-:W-:Y:S02]  /*22710*/  MOV R154, R72 ;  /* 0x00000048009a7202 */ /* 0x000fe40000000f00 */
[----:B------:R-:W-:Y:S02]  /*22720*/  MOV R153, R24 ;  /* 0x0000001800997202 */ /* 0x000fe40000000f00 */
[----:B------:R-:W-:Y:S02]  /*22730*/  MOV R150, R50 ;  /* 0x0000003200967202 */ /* 0x000fe40000000f00 */
[----:B------:R-:W-:-:S02]  /*22740*/  MOV R152, R26 ;  /* 0x0000001a00987202 */ /* 0x000fc40000000f00 */
[----:B------:R-:W-:Y:S02]  /*22750*/  MOV R151, R30 ;  /* 0x0000001e00977202 */ /* 0x000fe40000000f00 */
[----:B------:R-:W-:Y:S01]  /*22760*/  MOV R149, R34 ;  /* 0x0000002200957202 */ /* 0x000fe20000000f00 */
[----:B------:R-:W-:Y:S06]  /*22770*/  BRA.DIV UR4, `(.L_x_4456) ;  /* 0x000000f604f47947 */ /* 0x000fec000b800000 */
[----:B------:R-:W-:Y:S02]  /*22780*/  SEL R119, R8, R122, P0 ;  /* 0x0000007a08777207 */ /* 0x000fe40000000000 */
[----:B------:R-:W-:Y:S02]  /*22790*/  SEL R141, R122, R8, P0 ;  /* 0x000000087a8d7207 */ /* 0x000fe40000000000 */
[----:B------:R-:W-:Y:S02]  /*227a0*/  SEL R122, R10, R126, P0 ;  /* 0x0000007e0a7a7207 */ /* 0x000fe40000000000 */
[----:B------:R-:W-:Y:S01]  /*227b0*/  SEL R139, R126, R10, P0 ;  /* 0x0000000a7e8b7207 */ /* 0x000fe20000000000 */
[----:B-----5:R-:W-:Y:S01]  /*227c0*/  SHFL.IDX PT, R119, R119, R0, 0x1c1f ;  /* 0x001c1f0077777589 */ /* 0x020fe200000e0000 */
[----:B------:R-:W-:Y:S02]  /*227d0*/  SEL R3, R5, R109, P0 ;  /* 0x0000006d05037207 */ /* 0x000fe40000000000 */
[----:B------:R-:W-:Y:S01]  /*227e0*/  SEL R126, R117, R121, P0 ;  /* 0x00000079757e7207 */ /* 0x000fe20000000000 */
[----:B------:R-:W-:Y:S01]  /*227f0*/  SHFL.IDX PT, R122, R122, R0, 0x1c1f ;  /* 0x001c1f007a7a7589 */ /* 0x000fe200000e0000 */
[----:B------:R-:W-:-:S02]  /*22800*/  SEL R62, R116, R4, P0 ;  /* 0x00000004743e7207 */ /* 0x000fc40000000000 */
[----:B------:R-:W-:Y:S02]  /*22810*/  SEL R63, R4, R116, P0 ;  /* 0x00000074043f7207 */ /* 0x000fe40000000000 */
[----:B------:R-:W-:Y:S02]  /*22820*/  SEL R142, R109, R5, P0 ;  /* 0x000000056d8e7207 */ /* 0x000fe40000000000 */
[----:B------:R-:W-:Y:S01]  /*22830*/  SEL R121, R121, R117, P0 ;  /* 0x0000007579797207 */ /* 0x000fe20000000000 */
[----:B------:R-:W-:Y:S01]  /*22840*/  SHFL.IDX PT, R62, R62, R0, 0x1c1f ;  /* 0x001c1f003e3e7589 */ /* 0x000fe200000e0000 */
[----:B------:R-:W-:Y:S02]  /*22850*/  LOP3.LUT R116, R0, 0x2, RZ, 0x3c, !PT ;  /* 0x0000000200747812 */ /* 0x000fe400078e3cff */
        /* <DEDUP_REMOVED lines=10> */
[----:B------:R-:W1:Y:S01]  /*22900*/  SHFL.IDX PT, R3, R126, R0, 0x1c1f ;  /* 0x001c1f007e037589 */ /* 0x000e6200000e0000 */
[----:B------:R-:W-:Y:S01]  /*22910*/  SEL R117, R125, R123, P0 ;  /* 0x0000007b7d757207 */ /* 0x000fe20000000000 */
[----:B------:R-:W-:Y:S01]  /*22920*/  IMAD.MOV.U32 R125, RZ, RZ, RZ ;  /* 0x000000ffff7d7224 */ /* 0x000fe200078e00ff */
        /* <DEDUP_REMOVED lines=19> */
[----:B------:R1:W2:Y:S01]  /*22a60*/  SHFL.IDX PT, R6, R120, R116, 0x1c1f ;  /* 0x001c1f7478067589 */ /* 0x0002a200000e0000 */
[----:B------:R-:W-:-:S02]  /*22a70*/  SEL R77, R111, R77, P0 ;  /* 0x0000004d6f4d7207 */ /* 0x000fc40000000000 */
[----:B------:R-:W-:Y:S01]  /*22a80*/  SEL R111, R118, R7, P0 ;  /* 0x00000007766f7207 */ /* 0x000fe20000000000 */
[----:B------:R-:W-:Y:S01]  /*22a90*/  SHFL.IDX PT, R20, R20, R0, 0x1c1f ;  /* 0x001c1f0014147589 */ /* 0x000fe200000e0000 */
[----:B------:R-:W-:Y:S02]  /*22aa0*/  SEL R123, R7, R118, P0 ;  /* 0x00000076077b7207 */ /* 0x000fe40000000000 */
[----:B------:R-:W-:Y:S01]  /*22ab0*/  SEL R24, R56, R124, P0 ;  /* 0x0000007c38187207 */ /* 0x000fe20000000000 */
[----:B------:R-:W3:Y:S01]  /*22ac0*/  SHFL.IDX PT, R7, R117, R0, 0x1c1f ;  /* 0x001c1f0075077589 */ /* 0x000ee200000e0000 */
        /* <DEDUP_REMOVED lines=28> */
[----:B-1----:R-:W-:Y:S01]  /*22c90*/  SEL R120, R3, R4, P0 ;  /* 0x0000000403787207 */ /* 0x002fe20000000000 */
[----:B------:R-:W-:Y:S01]  /*22ca0*/  SHFL.IDX PT, R32, R32, R0, 0x1c1f ;  /* 0x001c1f0020207589 */ /* 0x000fe200000e0000 */
[----:B------:R-:W-:-:S02]  /*22cb0*/  SEL R3, R4, R3, P0 ;  /* 0x0000000304037207 */ /* 0x000fc40000000000 */
[----:B--2---:R-:W-:Y:S01]  /*22cc0*/  SEL R4, R5, R6, P0 ;  /* 0x0000000605047207 */ /* 0x004fe20000000000 */
[----:B------:R-:W1:Y:S01]  /*22cd0*/  SHFL.IDX PT, R33, R33, R116, 0x1c1f ;  /* 0x001c1f7421217589 */ /* 0x000e6200000e0000 */
[----:B------:R-:W-:Y:S02]  /*22ce0*/  SEL R64, R65, R137, P0 ;  /* 0x0000008941407207 */ /* 0x000fe40000000000 */
[----:B------:R-:W-:Y:S01]  /*22cf0*/  SEL R5, R6, R5, P0 ;  /* 0x0000000506057207 */ /* 0x000fe20000000000 */
[----:B------:R-:W-:Y:S01]  /*22d00*/  SHFL.IDX PT, R34, R34, R0, 0x1c1f ;  /* 0x001c1f0022227589 */ /* 0x000fe200000e0000 */
[----:B------:R-:W-:Y:S02]  /*22d10*/  SEL R65, R137, R65, P0 ;  /* 0x0000004189417207 */ /* 0x000fe40000000000 */
[----:B---3--:R-:W-:Y:S01]  /*22d20*/  SEL R6, R7, R8, P0 ;  /* 0x0000000807067207 */ /* 0x008fe20000000000 */
[----:B------:R-:W2:Y:S01]  /*22d30*/  SHFL.IDX PT, R35, R35, R116, 0x1c1f ;  /* 0x001c1f7423237589 */ /* 0x000ea200000e0000 */
        /* <DEDUP_REMOVED lines=8> */
[----:B------:R-:W-:Y:S01]  /*22dc0*/  SHFL.IDX PT, R54, R54, R0, 0x1c1f ;  /* 0x001c1f0036367589 */ /* 0x000fe200000e0000 */
[----:B------:R-:W-:-:S02]  /*22dd0*/  SEL R69, R136, R89, P0 ;  /* 0x0000005988457207 */ /* 0x000fc40000000000 */
[----:B----4-:R-:W-:Y:S01]  /*22de0*/  SEL R10, R20, R21, P0 ;  /* 0x00000015140a7207 */ /* 0x010fe20000000000 */
[----:B------:R-:W4:Y:S01]  /*22df0*/  SHFL.IDX PT, R55, R55, R116, 0x1c1f ;  /* 0x001c1f7437377589 */ /* 0x000f2200000e0000 */
        /* <DEDUP_REMOVED lines=61> */
[----:B-1----:R-:W-:Y:S01]  /*231d0*/  SEL R31, R32, R33, P0 ;  /* 0x00000021201f7207 */ /* 0x002fe20000000000 */
[----:B------:R-:W-:Y:S01]  /*231e0*/  SHFL.IDX PT, R87, R143, R116, 0x1c1f ;  /* 0x001c1f748f577589 */ /* 0x000fe200000e0000 */
[----:B------:R-:W-:Y:S02]  /*231f0*/  SEL R32, R33, R32, P0 ;  /* 0x0000002021207207 */ /* 0x000fe40000000000 */
[----:B--2---:R-:W-:Y:S01]  /*23200*/  SEL R33, R34, R35, P0 ;  /* 0x0000002322217207 */ /* 0x004fe20000000000 */
[----:B------:R-:W1:Y:S01]  /*23210*/  SHFL.IDX PT, R89, R142, R116, 0x1c1f ;  /* 0x001c1f748e597589 */ /* 0x000e6200000e0000 */
[----:B------:R-:W-:Y:S02]  /*23220*/  SEL R34, R35, R34, P0 ;  /* 0x0000002223227207 */ /* 0x000fe40000000000 */
[----:B---3--:R-:W-:Y:S01]  /*23230*/  SEL R35, R52, R53, P0 ;  /* 0x0000003534237207 */ /* 0x008fe20000000000 */
[----:B------:R-:W2:Y:S01]  /*23240*/  SHFL.IDX PT, R83, R140, R116, 0x1c1f ;  /* 0x001c1f748c537589 */ /* 0x000ea200000e0000 */
[----:B------:R-:W-:-:S02]  /*23250*/  SEL R52, R53, R52, P0 ;  /* 0x0000003435347207 */ /* 0x000fc40000000000 */
[----:B----4-:R-:W-:Y:S01]  /*23260*/  SEL R53, R54, R55, P0 ;  /* 0x0000003736357207 */ /* 0x010fe20000000000 */
[----:B------:R-:W3:Y:S01]  /*23270*/  SHFL.IDX PT, R85, R141, R116, 0x1c1f ;  /* 0x001c1f748d557589 */ /* 0x000ee200000e0000 */
[----:B------:R-:W-:Y:S02]  /*23280*/  SEL R54, R55, R54, P0 ;  /* 0x0000003637367207 */ /* 0x000fe40000000000 */
[----:B------:R-:W-:Y:S01]  /*23290*/  SEL R55, R56, R57, P0 ;  /* 0x0000003938377207 */ /* 0x000fe20000000000 */
[----:B------:R-:W-:Y:S01]  /*232a0*/  SHFL.IDX PT, R81, R138, R116, 0x1c1f ;  /* 0x001c1f748a517589 */ /* 0x000fe200000e0000 */
[----:B------:R-:W-:Y:S02]  /*232b0*/  SEL R56, R57, R56, P0 ;  /* 0x0000003839387207 */ /* 0x000fe40000000000 */
[----:B0-----:R-:W-:Y:S01]  /*232c0*/  SEL R57, R58, R59, P0 ;  /* 0x0000003b3a397207 */ /* 0x001fe20000000000 */
[----:B------:R-:W0:Y:S01]  /*232d0*/  SHFL.IDX PT, R73, R73, R116, 0x1c1f ;  /* 0x001c1f7449497589 */ /* 0x000e2200000e0000 */
        /* <DEDUP_REMOVED lines=22> */
[----:B-1----:R-:W-:Y:S01]  /*23440*/  SEL R113, R115, R89, P0 ;  /* 0x0000005973717207 */ /* 0x002fe20000000000 */
[----:B------:R-:W-:Y:S01]  /*23450*/  SHFL.IDX PT, R90, R90, R0, 0x1c1f ;  /* 0x001c1f005a5a7589 */ /* 0x000fe200000e0000 */
[----:B--2---:R-:W-:Y:S02]  /*23460*/  SEL R112, R114, R83, P0 ;  /* 0x0000005372707207 */ /* 0x004fe40000000000 */
[----:B---3--:R-:W-:Y:S01]  /*23470*/  SEL R117, R119, R85, P0 ;  /* 0x0000005577757207 */ /* 0x008fe20000000000 */
[----:B------:R-:W-:Y:S01]  /*23480*/  SHFL.IDX PT, R92, R92, R0, 0x1c1f ;  /* 0x001c1f005c5c7589 */ /* 0x000fe200000e0000 */
[----:B0-----:R-:W-:-:S02]  /*23490*/  SEL R71, R72, R73, P0 ;  /* 0x0000004948477207 */ /* 0x001fc40000000000 */
[----:B----4-:R-:W-:Y:S01]  /*234a0*/  SEL R75, R76, R77, P0 ;  /* 0x0000004d4c4b7207 */ /* 0x010fe20000000000 */
[----:B------:R-:W-:Y:S01]  /*234b0*/  SHFL.IDX PT, R94, R94, R0, 0x1c1f ;  /* 0x001c1f005e5e7589 */ /* 0x000fe200000e0000 */
[----:B------:R-:W-:Y:S02]  /*234c0*/  SEL R115, R89, R115, P0 ;  /* 0x0000007359737207 */ /* 0x000fe40000000000 */
[----:B------:R-:W-:Y:S01]  /*234d0*/  SEL R114, R83, R114, P0 ;  /* 0x0000007253727207 */ /* 0x000fe20000000000 */
[----:B------:R-:W-:Y:S01]  /*234e0*/  SHFL.IDX PT, R96, R96, R0, 0x1c1f ;  /* 0x001c1f0060607589 */ /* 0x000fe200000e0000 */
[----:B------:R-:W-:Y:S02]  /*234f0*/  SEL R119, R85, R119, P0 ;  /* 0x0000007755777207 */ /* 0x000fe40000000000 */
[----:B------:R-:W-:Y:S01]  /*23500*/  SEL R72, R73, R72, P0 ;  /* 0x0000004849487207 */ /* 0x000fe20000000000 */
[----:B------:R-:W-:Y:S01]  /*23510*/  SHFL.IDX PT, R98, R98, R0, 0x1c1f ;  /* 0x001c1f0062627589 */ /* 0x000fe200000e0000 */
[----:B------:R-:W-:-:S03]  /*23520*/  SEL R76, R77, R76, P0 ;  /* 0x0000004c4d4c7207 */ /* 0x000fc60000000000 */
[----:B------:R-:W-:Y:S04]  /*23530*/  SHFL.IDX PT, R100, R100, R0, 0x1c1f ;  /* 0x001c1f0064647589 */ /* 0x000fe800000e0000 */
[----:B------:R-:W-:Y:S04]  /*23540*/  SHFL.IDX PT, R102, R102, R0, 0x1c1f ;  /* 0x001c1f0066667589 */ /* 0x000fe800000e0000 */
[----:B------:R-:W-:Y:S04]  /*23550*/  SHFL.IDX PT, R104, R104, R0, 0x1c1f ;  /* 0x001c1f0068687589 */ /* 0x000fe800000e0000 */
[----:B------:R-:W-:Y:S04]  /*23560*/  SHFL.IDX PT, R106, R106, R0, 0x1c1f ;  /* 0x001c1f006a6a7589 */ /* 0x000fe800000e0000 */
[----:B------:R-:W-:Y:S04]  /*23570*/  SHFL.IDX PT, R108, R108, R0, 0x1c1f ;  /* 0x001c1f006c6c7589 */ /* 0x000fe800000e0000 */
[----:B------:R-:W0:Y:S04]  /*23580*/  SHFL.IDX PT, R50, R50, R116, 0x1c1f ;  /* 0x001c1f7432327589 */ /* 0x000e2800000e0000 */
[----:B------:R-:W1:Y:S04]  /*23590*/  SHFL.IDX PT, R48, R48, R116, 0x1c1f ;  /* 0x001c1f7430307589 */ /* 0x000e6800000e0000 */
[----:B------:R-:W-:Y:S04]  /*235a0*/  SHFL.IDX PT, R51, R51, R116, 0x1c1f ;  /* 0x001c1f7433337589 */ /* 0x000fe800000e0000 */
[----:B------:R-:W2:Y:S04]  /*235b0*/  SHFL.IDX PT, R46, R46, R116, 0x1c1f ;  /* 0x001c1f742e2e7589 */ /* 0x000ea800000e0000 */
[----:B------:R-:W3:Y:S04]  /*235c0*/  SHFL.IDX PT, R49, R49, R116, 0x1c1f ;  /* 0x001c1f7431317589 */ /* 0x000ee800000e0000 */
[----:B------:R-:W-:Y:S04]  /*235d0*/  SHFL.IDX PT, R44, R44, R116, 0x1c1f ;  /* 0x001c1f742c2c7589 */ /* 0x000fe800000e0000 */
[----:B------:R-:W4:Y:S01]  /*235e0*/  SHFL.IDX PT, R47, R47, R116, 0x1c1f ;  /* 0x001c1f742f2f7589 */ /* 0x000f2200000e0000 */
[----:B0-----:R-:W-:-:S02]  /*235f0*/  SEL R73, R74, R50, P0 ;  /* 0x000000324a497207 */ /* 0x001fc40000000000 */
[----:B------:R-:W-:Y:S01]  /*23600*/  SEL R74, R50, R74, P0 ;  /* 0x0000004a324a7207 */ /* 0x000fe20000000000 */
[----:B------:R-:W0:Y:S01]  /*23610*/  SHFL.IDX PT, R42, R42, R116, 0x1c1f ;  /* 0x001c1f742a2a7589 */ /* 0x000e2200000e0000 */
[----:B-1----:R-:W-:Y:S02]  /*23620*/  SEL R77, R80, R48, P0 ;  /* 0x00000030504d7207 */ /* 0x002fe40000000000 */
[----:B------:R-:W-:Y:S01]  /*23630*/  SEL R80, R48, R80, P0 ;  /* 0x0000005030507207 */ /* 0x000fe20000000000 */
[----:B------:R-:W1:Y:S04]  /*23640*/  SHFL.IDX PT, R45, R45, R116, 0x1c1f ;  /* 0x001c1f742d2d7589 */ /* 0x000e6800000e0000 */
[----:B------:R-:W1:Y:S01]  /*23650*/  SHFL.IDX PT, R40, R40, R116, 0x1c1f ;  /* 0x001c1f7428287589 */ /* 0x000e6200000e0000 */
[----:B--2---:R-:W-:-:S02]  /*23660*/  SEL R83, R84, R46, P0 ;  /* 0x0000002e54537207 */ /* 0x004fc40000000000 */
[----:B------:R-:W-:Y:S01]  /*23670*/  SEL R84, R46, R84, P0 ;  /* 0x000000542e547207 */ /* 0x000fe20000000000 */
[----:B------:R-:W2:Y:S01]  /*23680*/  SHFL.IDX PT, R43, R43, R116, 0x1c1f ;  /* 0x001c1f742b2b7589 */ /* 0x000ea200000e0000 */
[----:B---3--:R-:W-:Y:S02]  /*23690*/  SEL R85, R86, R49, P0 ;  /* 0x0000003156557207 */ /* 0x008fe40000000000 */
[----:B------:R-:W-:Y:S01]  /*236a0*/  SEL R86, R49, R86, P0 ;  /* 0x0000005631567207 */ /* 0x000fe20000000000 */
[----:B------:R-:W3:Y:S04]  /*236b0*/  SHFL.IDX PT, R38, R38, R116, 0x1c1f ;  /* 0x001c1f7426267589 */ /* 0x000ee800000e0000 */
[----:B------:R-:W3:Y:S01]  /*236c0*/  SHFL.IDX PT, R41, R41, R116, 0x1c1f ;  /* 0x001c1f7429297589 */ /* 0x000ee200000e0000 */
[----:B----4-:R-:W-:-:S02]  /*236d0*/  SEL R89, R90, R47, P0 ;  /* 0x0000002f5a597207 */ /* 0x010fc40000000000 */
[----:B------:R-:W-:Y:S01]  /*236e0*/  SEL R90, R47, R90, P0 ;  /* 0x0000005a2f5a7207 */ /* 0x000fe20000000000 */
[----:B------:R-:W4:Y:S01]  /*236f0*/  SHFL.IDX PT, R37, R37, R116, 0x1c1f ;  /* 0x001c1f7425257589 */ /* 0x000f2200000e0000 */
[----:B0-----:R-:W-:Y:S02]  /*23700*/  SEL R91, R92, R42, P0 ;  /* 0x0000002a5c5b7207 */ /* 0x001fe40000000000 */
[----:B------:R-:W-:Y:S01]  /*23710*/  SEL R92, R42, R92, P0 ;  /* 0x0000005c2a5c7207 */ /* 0x000fe20000000000 */
[----:B------:R-:W0:Y:S01]  /*23720*/  SHFL.IDX PT, R39, R39, R116, 0x1c1f ;  /* 0x001c1f7427277589 */ /* 0x000e2200000e0000 */
[----:B-1----:R-:W-:Y:S02]  /*23730*/  SEL R93, R94, R45, P0 ;  /* 0x0000002d5e5d7207 */ /* 0x002fe40000000000 */
[----:B------:R-:W-:Y:S01]  /*23740*/  SEL R94, R45, R94, P0 ;  /* 0x0000005e2d5e7207 */ /* 0x000fe20000000000 */
[----:B------:R-:W1:Y:S01]  /*23750*/  SHFL.IDX PT, R36, R36, R116, 0x1c1f ;  /* 0x001c1f7424247589 */ /* 0x000e6200000e0000 */
[----:B------:R-:W-:-:S02]  /*23760*/  SEL R95, R96, R40, P0 ;  /* 0x00000028605f7207 */ /* 0x000fc40000000000 */
[----:B------:R-:W-:Y:S01]  /*23770*/  SEL R96, R40, R96, P0 ;  /* 0x0000006028607207 */ /* 0x000fe20000000000 */
[----:B------:R-:W0:Y:S01]  /*23780*/  SHFL.IDX PT, R124, R147, R0, 0x1c1f ;  /* 0x001c1f00937c7589 */ /* 0x000e2200000e0000 */
[----:B--2---:R-:W-:Y:S02]  /*23790*/  SEL R97, R98, R43, P0 ;  /* 0x0000002b62617207 */ /* 0x004fe40000000000 */
[----:B------:R-:W-:Y:S01]  /*237a0*/  SEL R98, R43, R98, P0 ;  /* 0x000000622b627207 */ /* 0x000fe20000000000 */
[----:B------:R2:W0:Y:S01]  /*237b0*/  SHFL.IDX PT, R111, R111, R0, 0x1c1f ;  /* 0x001c1f006f6f7589 */ /* 0x00042200000e0000 */
[----:B---3--:R-:W-:Y:S02]  /*237c0*/  SEL R99, R100, R38, P0 ;  /* 0x0000002664637207 */ /* 0x008fe40000000000 */
[----:B------:R-:W-:Y:S01]  /*237d0*/  SEL R100, R38, R100, P0 ;  /* 0x0000006426647207 */ /* 0x000fe20000000000 */
[----:B------:R-:W3:Y:S01]  /*237e0*/  SHFL.IDX PT, R11, R148, R116, 0x1c1f ;  /* 0x001c1f74940b7589 */ /* 0x000ee200000e0000 */
[----:B------:R-:W-:-:S02]  /*237f0*/  SEL R101, R102, R41, P0 ;  /* 0x0000002966657207 */ /* 0x000fc40000000000 */
[----:B------:R-:W-:Y:S01]  /*23800*/  SEL R102, R41, R102, P0 ;  /* 0x0000006629667207 */ /* 0x000fe20000000000 */
[----:B------:R1:W3:Y:S01]  /*23810*/  SHFL.IDX PT, R123, R123, R116, 0x1c1f ;  /* 0x001c1f747b7b7589 */ /* 0x0002e200000e0000 */
[----:B----4-:R-:W-:Y:S02]  /*23820*/  SEL R103, R104, R37, P0 ;  /* 0x0000002568677207 */ /* 0x010fe40000000000 */
[----:B--2---:R-:W-:Y:S02]  /*23830*/  SEL R0, R110, R2, P0 ;  /* 0x000000026e007207 */ /* 0x004fe40000000000 */
[----:B------:R-:W-:Y:S02]  /*23840*/  SEL R110, R2, R110, P0 ;  /* 0x0000006e026e7207 */ /* 0x000fe40000000000 */
[----:B------:R-:W-:Y:S02]  /*23850*/  SEL R2, R109, R87, P0 ;  /* 0x000000576d027207 */ /* 0x000fe40000000000 */
[----:B------:R-:W-:-:S02]  /*23860*/  SEL R109, R87, R109, P0 ;  /* 0x0000006d576d7207 */ /* 0x000fc40000000000 */
[----:B-1----:R-:W-:Y:S02]  /*23870*/  SEL R116, R118, R81, P0 ;  /* 0x0000005176747207 */ /* 0x002fe40000000000 */
        /* <DEDUP_REMOVED lines=8> */
[----:B------:R-:W-:Y:S02]  /*23900*/  SEL R106, R39, R106, P0 ;  /* 0x0000006a276a7207 */ /* 0x000fe40000000000 */
[----:B---3--:R-:W-:-:S07]  /*23910*/  SEL R108, R36, R108, P0 ;  /* 0x0000006c246c7207 */ /* 0x008fce0000000000 */
.L_x_4773:
[----:B------:R-:W2:Y:S04]  /*23920*/  LDL.LU R127, [R1+0x50] ;  /* 0x00005000017f7983 */ /* 0x000ea80000300800 */
[----:B------:R-:W3:Y:S01]  /*23930*/  LDL.LU R126, [R1+0x54] ;  /* 0x00005400017e7983 */ /* 0x000ee20000300800 */
[----:B------:R-:W-:Y:S05]  /*23940*/  WARPSYNC.ALL ;  /* 0x0000000000007948 */ /* 0x000fea0003800000 */
[----:B------:R-:W-:Y:S01]  /*23950*/  F2FP.BF16.F32.PACK_AB R12, R2, R0 ;  /* 0x00000000020c723e */ /* 0x000fe200000010ff */
[----:B------:R-:W-:Y:S01]  /*23960*/  ULDC.64 UR4, c[0x0][0xc00] ;  /* 0x0003000000047ab9 */ /* 0x000fe20000000a00 */
[----:B------:R-:W-:Y:S01]  /*23970*/  F2FP.BF16.F32.PACK_AB R13, R65, R63 ;  /* 0x0000003f410d723e */ /* 0x000fe200000010ff */
[----:B------:R-:W-:Y:S01]  /*23980*/  ULDC.64 UR6, c[0x0][0xc08] ;  /* 0x0003020000067ab9 */ /* 0x000fe20000000a00 */
[----:B------:R-:W-:-:S02]  /*23990*/  F2FP.BF16.F32.PACK_AB R14, R109, R110 ;  /* 0x0000006e6d0e723e */ /* 0x000fc400000010ff */
[----:B------:R-:W-:Y:S01]  /*239a0*/  F2FP.BF16.F32.PACK_AB R15, R66, R64 ;  /* 0x00000040420f723e */ /* 0x000fe200000010ff */
[----:B------:R-:W-:Y:S01]  /*239b0*/  BAR.SYNC.DEFER_BLOCKING 0x1, 0x100 ;  /* 0x0044000000007b1d */ /* 0x000fe20000010000 */
[----:B------:R-:W-:Y:S02]  /*239c0*/  F2FP.BF16.F32.PACK_AB R36, R112, R113 ;  /* 0x000000717024723e */ /* 0x000fe400000010ff */
        /* <DEDUP_REMOVED lines=9> */
[----:B------:R-:W-:-:S02]  /*23a60*/  F2FP.BF16.F32.PACK_AB R46, R3, R122 ;  /* 0x0000007a032e723e */ /* 0x000fc400000010ff */
[----:B------:R-:W-:Y:S01]  /*23a70*/  F2FP.BF16.F32.PACK_AB R47, R80, R76 ;  /* 0x0000004c502f723e */ /* 0x000fe200000010ff */
[----:B------:R0:W-:Y:S01]  /*23a80*/  STSM.16.M88.4 [R150], R12 ;  /* 0x0000000c96007844 */ /* 0x0001e20000000200 */
[----:B------:R-:W-:Y:S02]  /*23a90*/  F2FP.BF16.F32.PACK_AB R48, R6, R4 ;  /* 0x000000040630723e */ /* 0x000fe400000010ff */
[----:B------:R-:W-:Y:S01]  /*23aa0*/  F2FP.BF16.F32.PACK_AB R49, R83, R81 ;  /* 0x000000515331723e */ /* 0x000fe200000010ff */
[----:B------:R1:W-:Y:S01]  /*23ab0*/  STSM.16.M88.4 [R149], R36 ;  /* 0x0000002495007844 */ /* 0x0003e20000000200 */
[----:B------:R-:W-:Y:S02]  /*23ac0*/  F2FP.BF16.F32.PACK_AB R50, R7, R5 ;  /* 0x000000050732723e */ /* 0x000fe400000010ff */
[----:B------:R-:W-:Y:S01]  /*23ad0*/  F2FP.BF16.F32.PACK_AB R51, R84, R82 ;  /* 0x000000525433723e */ /* 0x000fe200000010ff */
[----:B------:R4:W-:Y:S04]  /*23ae0*/  STSM.16.M88.4 [R151], R40 ;  /* 0x0000002897007844 */ /* 0x0009e80000000200 */
[----:B------:R-:W-:Y:S04]  /*23af0*/  STSM.16.M88.4 [R152], R44 ;  /* 0x0000002c98007844 */ /* 0x000fe80000000200 */
[----:B------:R4:W-:Y:S01]  /*23b00*/  STSM.16.M88.4 [R153], R48 ;  /* 0x0000003099007844 */ /* 0x0009e20000000200 */
[----:B0-----:R-:W-:-:S02]  /*23b10*/  F2FP.BF16.F32.PACK_AB R12, R25, R21 ;  /* 0x00000015190c723e */ /* 0x001fc400000010ff */
[----:B------:R-:W-:Y:S02]  /*23b20*/  F2FP.BF16.F32.PACK_AB R13, R91, R89 ;  /* 0x000000595b0d723e */ /* 0x000fe400000010ff */
[----:B-1----:R-:W-:Y:S02]  /*23b30*/  F2FP.BF16.F32.PACK_AB R36, R10, R8 ;  /* 0x000000080a24723e */ /* 0x002fe400000010ff */
[----:B------:R-:W-:Y:S02]  /*23b40*/  F2FP.BF16.F32.PACK_AB R37, R87, R85 ;  /* 0x000000555725723e */ /* 0x000fe400000010ff */
[----:B------:R-:W-:Y:S02]  /*23b50*/  F2FP.BF16.F32.PACK_AB R38, R20, R9 ;  /* 0x000000091426723e */ /* 0x000fe400000010ff */
[----:B------:R-:W-:Y:S02]  /*23b60*/  F2FP.BF16.F32.PACK_AB R39, R88, R86 ;  /* 0x000000565827723e */ /* 0x000fe400000010ff */
[----:B------:R-:W-:-:S02]  /*23b70*/  F2FP.BF16.F32.PACK_AB R14, R26, R24 ;  /* 0x000000181a0e723e */ /* 0x000fc400000010ff */
[----:B------:R-:W-:Y:S01]  /*23b80*/  F2FP.BF16.F32.PACK_AB R15, R92, R90 ;  /* 0x0000005a5c0f723e */ /* 0x000fe200000010ff */
[----:B------:R0:W-:Y:S01]  /*23b90*/  STSM.16.M88.4 [R154], R36 ;  /* 0x000000249a007844 */ /* 0x0001e20000000200 */
[----:B----4-:R-:W-:Y:S02]  /*23ba0*/  F2FP.BF16.F32.PACK_AB R40, R29, R27 ;  /* 0x0000001b1d28723e */ /* 0x010fe400000010ff */
[----:B------:R-:W-:Y:S01]  /*23bb0*/  F2FP.BF16.F32.PACK_AB R41, R95, R93 ;  /* 0x0000005d5f29723e */ /* 0x000fe200000010ff */
[----:B------:R1:W-:Y:S01]  /*23bc0*/  STSM.16.M88.4 [R155], R12 ;  /* 0x0000000c9b007844 */ /* 0x0003e20000000200 */
[----:B------:R-:W-:Y:S02]  /*23bd0*/  F2FP.BF16.F32.PACK_AB R42, R30, R28 ;  /* 0x0000001c1e2a723e */ /* 0x000fe400000010ff */
[----:B------:R-:W-:Y:S02]  /*23be0*/  F2FP.BF16.F32.PACK_AB R43, R96, R94 ;  /* 0x0000005e602b723e */ /* 0x000fe400000010ff */
[----:B------:R-:W-:-:S02]  /*23bf0*/  SEL R48, R124, R11, P0 ;  /* 0x0000000b7c307207 */ /* 0x000fc40000000000 */
[----:B------:R-:W-:Y:S01]  /*23c00*/  SEL R50, R11, R124, P0 ;  /* 0x0000007c0b327207 */ /* 0x000fe20000000000 */
[----:B------:R-:W-:Y:S01]  /*23c10*/  STSM.16.M88.4 [R156], R40 ;  /* 0x000000289c007844 */ /* 0x000fe20000000200 */
[----:B------:R-:W-:Y:S02]  /*23c20*/  SEL R49, R111, R123, P0 ;  /* 0x0000007b6f317207 */ /* 0x000fe40000000000 */
[----:B------:R-:W-:Y:S02]  /*23c30*/  SEL R51, R123, R111, P0 ;  /* 0x0000006f7b337207 */ /* 0x000fe40000000000 */
[----:B0-----:R-:W-:Y:S01]  /*23c40*/  F2FP.BF16.F32.PACK_AB R36, R33, R31 ;  /* 0x0000001f2124723e */ /* 0x001fe200000010ff */
[----:B------:R-:W0:Y:S01]  /*23c50*/  LDC R111, c[0x0][0xbe8] ;  /* 0x0002fa00ff6f7b82 */ /* 0x000e220000000800 */
[----:B------:R-:W-:Y:S02]  /*23c60*/  F2FP.BF16.F32.PACK_AB R37, R99, R97 ;  /* 0x000000616325723e */ /* 0x000fe400000010ff */
[----:B------:R-:W-:-:S02]  /*23c70*/  F2FP.BF16.F32.PACK_AB R38, R34, R32 ;  /* 0x000000202226723e */ /* 0x000fc400000010ff */
[----:B------:R-:W-:Y:S02]  /*23c80*/  F2FP.BF16.F32.PACK_AB R39, R100, R98 ;  /* 0x000000626427723e */ /* 0x000fe400000010ff */
[----:B------:R-:W-:Y:S02]  /*23c90*/  F2FP.BF16.F32.PACK_AB R44, R53, R35 ;  /* 0x00000023352c723e */ /* 0x000fe400000010ff */
[----:B------:R-:W-:Y:S01]  /*23ca0*/  F2FP.BF16.F32.PACK_AB R45, R103, R101 ;  /* 0x00000065672d723e */ /* 0x000fe200000010ff */
[----:B------:R4:W-:Y:S01]  /*23cb0*/  STSM.16.M88.4 [R157], R36 ;  /* 0x000000249d007844 */ /* 0x0009e20000000200 */
[----:B------:R-:W-:Y:S02]  /*23cc0*/  F2FP.BF16.F32.PACK_AB R46, R54, R52 ;  /* 0x00000034362e723e */ /* 0x000fe400000010ff */
[----:B------:R-:W-:Y:S02]  /*23cd0*/  F2FP.BF16.F32.PACK_AB R47, R104, R102 ;  /* 0x00000066682f723e */ /* 0x000fe400000010ff */
[----:B-1----:R-:W-:-:S02]  /*23ce0*/  F2FP.BF16.F32.PACK_AB R12, R57, R55 ;  /* 0x00000037390c723e */ /* 0x002fc400000010ff */
[----:B------:R-:W-:Y:S01]  /*23cf0*/  F2FP.BF16.F32.PACK_AB R13, R107, R105 ;  /* 0x000000696b0d723e */ /* 0x000fe200000010ff */
[----:B------:R-:W-:Y:S01]  /*23d00*/  STSM.16.M88.4 [R158], R44 ;  /* 0x0000002c9e007844 */ /* 0x000fe20000000200 */
[----:B------:R-:W-:Y:S02]  /*23d10*/  F2FP.BF16.F32.PACK_AB R14, R58, R56 ;  /* 0x000000383a0e723e */ /* 0x000fe400000010ff */
[----:B------:R-:W-:Y:S02]  /*23d20*/  F2FP.BF16.F32.PACK_AB R15, R108, R106 ;  /* 0x0000006a6c0f723e */ /* 0x000fe400000010ff */
[----:B------:R-:W-:Y:S02]  /*23d30*/  ISETP.NE.U32.AND P0, PT, RZ, UR4, PT ;  /* 0x00000004ff007c0c */ /* 0x000fe4000bf05070 */
[----:B----4-:R-:W-:Y:S01]  /*23d40*/  F2FP.BF16.F32.PACK_AB R36, R61, R59 ;  /* 0x0000003b3d24723e */ /* 0x010fe200000010ff */
[----:B------:R-:W-:Y:S01]  /*23d50*/  STSM.16.M88.4 [R159], R12 ;  /* 0x0000000c9f007844 */ /* 0x000fe20000000200 */
[----:B------:R-:W-:-:S02]  /*23d60*/  F2FP.BF16.F32.PACK_AB R38, R62, R60 ;  /* 0x0000003c3e26723e */ /* 0x000fc400000010ff */
[----:B------:R-:W-:Y:S02]  /*23d70*/  F2FP.BF16.F32.PACK_AB R37, R49, R48 ;  /* 0x000000303125723e */ /* 0x000fe400000010ff */
[----:B------:R-:W-:Y:S02]  /*23d80*/  F2FP.BF16.F32.PACK_AB R39, R51, R50 ;  /* 0x000000323327723e */ /* 0x000fe400000010ff */
[----:B------:R-:W-:-:S03]  /*23d90*/  ISETP.NE.AND.EX P0, PT, RZ, UR5, PT, P0 ;  /* 0x00000005ff007c0c */ /* 0x000fc6000bf05300 */
[----:B------:R1:W-:Y:S01]  /*23da0*/  STSM.16.M88.4 [R160], R36 ;  /* 0x00000024a0007844 */ /* 0x0003e20000000200 */
[----:B------:R-:W-:Y:S01]  /*23db0*/  BAR.SYNC.DEFER_BLOCKING 0x1, 0x100 ;  /* 0x0044000000007b1d */ /* 0x000fe20000010000 */
[----:B--2---:R-:W-:-:S04]  /*23dc0*/  IADD3 R40, P1, R127, UR4, RZ ;  /* 0x000000047f287c10 */ /* 0x004fc8000ff3e0ff */
[----:B---3--:R-:W-:-:S05]  /*23dd0*/  IADD3.X R41, R126, UR5, RZ, P1, !PT ;  /* 0x000000057e297c10 */ /* 0x008fca0008ffe4ff */
[----:B------:R-:W5:Y:S01]  /*23de0*/  @P0 LDG.E R125, desc[UR50][R40.64] ;  /* 0x00000032287d0981 */ /* 0x000f62000c1e1900 */
[----:B------:R-:W-:-:S04]  /*23df0*/  ISETP.NE.U32.AND P3, PT, RZ, UR6, PT ;  /* 0x00000006ff007c0c */ /* 0x000fc8000bf65070 */
[----:B------:R-:W-:Y:S01]  /*23e00*/  ISETP.NE.AND.EX P3, PT, RZ, UR7, PT, P3 ;  /* 0x00000007ff007c0c */ /* 0x000fe2000bf65330 */
[----:B-1----:R-:W-:Y:S01]  /*23e10*/  IMAD.MOV.U32 R38, RZ, RZ, 0x9b8 ;  /* 0x000009b8ff267424 */ /* 0x002fe200078e00ff */
[----:B------:R-:W-:-:S04]  /*23e20*/  ISETP.GT.AND P2, PT, R161, 0x1, PT ;  /* 0x00000001a100780c */ /* 0x000fc80003f44270 */
[----:B------:R-:W-:-:S07]  /*23e30*/  SEL R38, R38, 0x978, P2 ;  /* 0x0000097826267807 */ /* 0x000fce0001000000 */
[----:B------:R-:W-:Y:S01]  /*23e40*/  @P3 IADD3 R12, P1, R127, UR6, RZ ;  /* 0x000000067f0c3c10 */ /* 0x000fe2000ff3e0ff */
[----:B------:R-:W-:Y:S02]  /*23e50*/  ULDC UR6, c[0x0][0xa88] ;  /* 0x0002a20000067ab9 */ /* 0x000fe40000000800 */
[----:B------:R-:W-:Y:S02]  /*23e60*/  MOV R43, UR6 ;  /* 0x00000006002b7c02 */ /* 0x000fe40008000f00 */
[----:B------:R-:W-:Y:S01]  /*23e70*/  @P3 IADD3.X R13, R126, UR7, RZ, P1, !PT ;  /* 0x000000077e0d3c10 */ /* 0x000fe20008ffe4ff */
[----:B------:R1:W2:Y:S04]  /*23e80*/  LDC.64 R36, c[0x0][R38+0x218] ;  /* 0x0000860026247b82 */ /* 0x0002a80000000a00 */
[----:B------:R3:W5:Y:S01]  /*23e90*/  @P3 LDG.E R43, desc[UR50][R12.64] ;  /* 0x000000320c2b3981 */ /* 0x000762000c1e1900 */
[----:B0-----:R-:W-:-:S03]  /*23ea0*/  ISETP.NE.AND P1, PT, R111, 0x1, PT ;  /* 0x000000016f00780c */ /* 0x001fc60003f25270 */
[----:B------:R1:W0:Y:S08]  /*23eb0*/  LDC.64 R14, c[0x0][R38+0x228] ;  /* 0x00008a00260e7b82 */ /* 0x0002300000000a00 */
[----:B---3--:R1:W3:Y:S01]  /*23ec0*/  LDC.64 R12, c[0x0][R38+0x220] ;  /* 0x00008800260c7b82 */ /* 0x0082e20000000a00 */
[----:B------:R-:W-:Y:S05]  /*23ed0*/  @P3 BRA `(.L_x_4457) ;  /* 0x0000000000103947 */ /* 0x000fea0003800000 */
[----:B------:R-:W-:Y:S05]  /*23ee0*/  @!P0 BRA `(.L_x_4457) ;  /* 0x00000000000c8947 */ /* 0x000fea0003800000 */
[----:B------:R-:W4:Y:S04]  /*23ef0*/  LDG.E R42, desc[UR50][R40.64] ;  /* 0x00000032282a7981 */ /* 0x000f28000c1e1900 */
[----:B-----5:R-:W4:Y:S02]  /*23f00*/  LDG.E R43, desc[UR50][R40.64+0x4] ;  /* 0x00000432282b7981 */ /* 0x020f24000c1e1900 */
[----:B----4-:R-:W-:-:S07]  /*23f10*/  IMAD.IADD R43, R43, 0x1, -R42 ;  /* 0x000000012b2b7824 */ /* 0x010fce00078e0a2a */
.L_x_4457:
[----:B------:R-:W4:Y:S01]  /*23f20*/  LDL.LU R11, [R1+0x48] ;  /* 0x00004800010b7983 */ /* 0x000f220000300800 */
[----:B------:R-:W-:Y:S01]  /*23f30*/  ISETP.NE.U32.AND P0, PT, RZ, UR4, PT ;  /* 0x00000004ff007c0c */ /* 0x000fe2000bf05070 */
[----:B-1----:R-:W1:Y:S02]  /*23f40*/  LDC.64 R38, c[0x0][R38+0x210] ;  /* 0x0000840026267b82 */ /* 0x002e640000000a00 */
[----:B------:R-:W2:Y:S04]  /*23f50*/  LDL.LU R40, [R1+0x58] ;  /* 0x0000580001287983 */ /* 0x000ea80000300800 */
[----:B------:R-:W3:Y:S02]  /*23f60*/  LDL R42, [R1+0x134] ;  /* 0x00013400012a7983 */ /* 0x000ee40000100800 */
[----:B------:R-:W0:Y:S02]  /*23f70*/  @P1 LDC R123, c[0x0][0xbec] ;  /* 0x0002fb00ff7b1b82 */ /* 0x000e240000000800 */
[----:B------:R-:W3:Y:S04]  /*23f80*/  LDL R126, [R1+0x5c] ;  /* 0x00005c00017e7983 */ /* 0x000ee80000100800 */
[----:B------:R-:W3:Y:S01]  /*23f90*/  LDL R124, [R1+0x60] ;  /* 0x00006000017c7983 */ /* 0x000ee20000100800 */
[----:B------:R-:W-:Y:S01]  /*23fa0*/  ISETP.NE.AND.EX P0, PT, RZ, UR5, PT, P0 ;  /* 0x00000005ff007c0c */ /* 0x000fe2000bf05300 */
[----:B------:R-:W1:Y:S02]  /*23fb0*/  @P1 LDC R127, c[0x0][0xbf0] ;  /* 0x0002fc00ff7f1b82 */ /* 0x000e640000000800 */
[----:B------:R-:W3:Y:S04]  /*23fc0*/  LDL R132, [R1+0x130] ;  /* 0x0001300001847983 */ /* 0x000ee80000100800 */
[----:B------:R-:W3:Y:S01]  /*23fd0*/  LDL R128, [R1+0xc4] ;  /* 0x0000c40001807983 */ /* 0x000ee20000100800 */
[----:B----4-:R-:W-:-:S02]  /*23fe0*/  SEL R11, R11, RZ, !P0 ;  /* 0x000000ff0b0b7207 */ /* 0x010fc40004000000 */
[----:B--2---:R-:W-:-:S03]  /*23ff0*/  SEL R45, R40, RZ, !P0 ;  /* 0x000000ff282d7207 */ /* 0x004fc60004000000 */
[----:B---3--:R-:W-:Y:S01]  /*24000*/  IMAD R13, R13, R11, RZ ;  /* 0x0000000b0d0d7224 */ /* 0x008fe200078e02ff */
[----:B------:R-:W2:Y:S03]  /*24010*/  LDC.64 R40, c[0x0][0xba8] ;  /* 0x0002ea00ff287b82 */ /* 0x000ea60000000a00 */
[C---:B------:R-:W-:Y:S02]  /*24020*/  IMAD R47, R12.reuse, R45, R13 ;  /* 0x0000002d0c2f7224 */ /* 0x040fe400078e020d */
[----:B------:R-:W-:Y:S02]  /*24030*/  IMAD R45, R37, R223, RZ ;  /* 0x000000df252d7224 */ /* 0x000fe400078e02ff */
[----:B------:R-:W-:-:S04]  /*24040*/  IMAD.WIDE.U32 R12, R12, R11, RZ ;  /* 0x0000000b0c0c7225 */ /* 0x000fc800078e00ff */
[----:B------:R-:W-:-:S04]  /*24050*/  IMAD.WIDE.U32 R36, R36, R223, RZ ;  /* 0x000000df24247225 */ /* 0x000fc800078e00ff */
[----:B------:R-:W-:Y:S01]  /*24060*/  IMAD R42, R126, 0x80, R42 ;  /* 0x000000807e2a7824 */ /* 0x000fe200078e022a */
[----:B-----5:R-:W-:Y:S01]  /*24070*/  IADD3 R44, P0, P3, R12, R36, R125 ;  /* 0x000000240c2c7210 */ /* 0x020fe20007b1e07d */
[----:B------:R-:W-:Y:S02]  /*24080*/  IMAD.IADD R46, R13, 0x1, R47 ;  /* 0x000000010d2e7824 */ /* 0x000fe400078e022f */
[----:B0-----:R-:W-:Y:S01]  /*24090*/  @P1 IMAD.HI.U32 R12, R42, R123, RZ ;  /* 0x0000007b2a0c1227 */ /* 0x001fe200078e00ff */
[----:B------:R-:W-:-:S03]  /*240a0*/  SEL R13, R124, RZ, P2 ;  /* 0x000000ff7c0d7207 */ /* 0x000fc60001000000 */
[----:B------:R-:W-:Y:S01]  /*240b0*/  IMAD.IADD R45, R37, 0x1, R45 ;  /* 0x00000001252d7824 */ /* 0x000fe200078e022d */
[----:B------:R-:W-:Y:S01]  /*240c0*/  MOV R37, R42 ;  /* 0x0000002a00257202 */ /* 0x000fe20000000f00 */
[----:B--2---:R-:W0:Y:S01]  /*240d0*/  @!P2 LDC R40, c[0x0][0xb50] ;  /* 0x0002d400ff28ab82 */ /* 0x004e220000000800 */
[----:B-1----:R-:W-:Y:S01]  /*240e0*/  @P1 SHF.R.U32.HI R37, RZ, R127, R12 ;  /* 0x0000007fff251219 */ /* 0x002fe2000001160c */
[-C--:B------:R-:W-:Y:S01]  /*240f0*/  IMAD R47, R15, R13.reuse, RZ ;  /* 0x0000000d0f2f7224 */ /* 0x080fe200078e02ff */
[----:B------:R-:W-:Y:S01]  /*24100*/  SHF.R.S32.HI R36, RZ, 0x1f, R125 ;  /* 0x0000001fff247819 */ /* 0x000fe2000001147d */
[----:B------:R-:W-:-:S04]  /*24110*/  IMAD.WIDE.U32 R14, R14, R13, RZ ;  /* 0x0000000d0e0e7225 */ /* 0x000fc800078e00ff */
[----:B------:R-:W1:Y:S01]  /*24120*/  @!P2 LDC R41, c[0x0][0xb54] ;  /* 0x0002d500ff29ab82 */ /* 0x000e620000000800 */
[----:B------:R-:W-:Y:S01]  /*24130*/  IMAD.MOV R13, RZ, RZ, -R37 ;  /* 0x000000ffff0d7224 */ /* 0x000fe200078e0a25 */
[----:B------:R-:W-:Y:S01]  /*24140*/  IADD3.X R45, R46, R45, R36, P0, P3 ;  /* 0x0000002d2e2d7210 */ /* 0x000fe200007e6424 */
[----:B------:R-:W-:Y:S01]  /*24150*/  IMAD.IADD R47, R15, 0x1, R47 ;  /* 0x000000010f2f7824 */ /* 0x000fe200078e022f */
[----:B------:R-:W-:Y:S01]  /*24160*/  IADD3 R14, P0, P3, R37, R44, R14 ;  /* 0x0000002c250e7210 */ /* 0x000fe20007b1e00e */
[----:B------:R-:W-:Y:S01]  /*24170*/  IMAD R13, R111, R13, R42 ;  /* 0x0000000d6f0d7224 */ /* 0x000fe200078e022a */
[----:B------:R-:W-:-:S04]  /*24180*/  SHF.R.S32.HI R12, RZ, 0x1f, R37 ;  /* 0x0000001fff0c7819 */ /* 0x000fc80000011425 */
[----:B------:R-:W-:Y:S01]  /*24190*/  IADD3.X R15, R12, R45, R47, P0, P3 ;  /* 0x0000002d0c0f7210 */ /* 0x000fe200007e642f */
[-C--:B------:R-:W-:Y:S01]  /*241a0*/  IMAD R12, R39, R13.reuse, RZ ;  /* 0x0000000d270c7224 */ /* 0x080fe200078e02ff */
[----:B------:R-:W-:Y:S01]  /*241b0*/  SHF.R.S32.HI R37, RZ, 0x1f, R13 ;  /* 0x0000001fff257819 */ /* 0x000fe2000001140d */
[----:B------:R-:W-:-:S04]  /*241c0*/  IMAD.WIDE.U32 R14, R38, R13, R14 ;  /* 0x0000000d260e7225 */ /* 0x000fc800078e000e */
[----:B------:R-:W-:Y:S01]  /*241d0*/  IMAD R37, R38, R37, R12 ;  /* 0x0000002526257224 */ /* 0x000fe200078e020c */
[----:B0-----:R-:W-:-:S03]  /*241e0*/  LEA R40, P0, R14, R40, 0x2 ;  /* 0x000000280e287211 */ /* 0x001fc600078010ff */
[----:B------:R-:W-:-:S05]  /*241f0*/  IMAD.IADD R12, R15, 0x1, R37 ;  /* 0x000000010f0c7824 */ /* 0x000fca00078e0225 */
[----:B-1----:R-:W-:Y:S02]  /*24200*/  LEA.HI.X R41, R14, R41, R12, 0x2, P0 ;  /* 0x000000290e297211 */ /* 0x002fe400000f140c */
[----:B------:R-:W-:Y:S01]  /*24210*/  SHFL.IDX PT, R12, R40, RZ, 0x1c1f ;  /* 0x001c1fff280c7589 */ /* 0x000fe200000e0000 */
[----:B------:R-:W-:-:S03]  /*24220*/  IMAD R37, R126, 0x80, R132 ;  /* 0x000000807e257824 */ /* 0x000fc600078e0284 */
[----:B------:R-:W0:Y:S04]  /*24230*/  SHFL.IDX PT, R13, R41, RZ, 0x1c1f ;  /* 0x001c1fff290d7589 */ /* 0x000e2800000e0000 */
[----:B------:R-:W-:Y:S04]  /*24240*/  SHFL.IDX PT, R14, R40, 0x1, 0x1c1f ;  /* 0x003c1f00280e7f89 */ /* 0x000fe800000e0000 */
[----:B------:R-:W1:Y:S01]  /*24250*/  SHFL.IDX PT, R15, R41, 0x1, 0x1c1f ;  /* 0x003c1f00290f7f89 */ /* 0x000e6200000e0000 */
[----:B------:R-:W-:Y:S01]  /*24260*/  IMAD R38, R43, R111, RZ ;  /* 0x0000006f2b267224 */ /* 0x000fe200078e02ff */
[----:B------:R-:W-:Y:S01]  /*24270*/  LOP3.LUT P0, RZ, R128, 0x3, RZ, 0xc0, !PT ;  /* 0x0000000380ff7812 */ /* 0x000fe2000780c0ff */
[----:B------:R-:W-:-:S03]  /*24280*/  VIADD R39, R37, 0x8 ;  /* 0x0000000825277836 */ /* 0x000fc60000000000 */
[-C--:B------:R-:W-:Y:S02]  /*24290*/  ISETP.GE.OR P3, PT, R37, R38.reuse, P0 ;  /* 0x000000262500720c */ /* 0x080fe40000766670 */
[----:B------:R-:W-:-:S11]  /*242a0*/  ISETP.GE.OR P0, PT, R39, R38, P0 ;  /* 0x000000262700720c */ /* 0x000fd60000706670 */
[----:B0-----:R0:W-:Y:S04]  /*242b0*/  @!P3 ST.E desc[UR50][R12.64], R145 ;  /* 0x000000910c00b985 */ /* 0x0011e8000c101932 */
[----:B-1----:R0:W-:Y:S01]  /*242c0*/  @!P0 ST.E desc[UR50][R14.64], R146 ;  /* 0x000000920e008985 */ /* 0x0021e2000c101932 */
[----:B------:R-:W-:Y:S05]  /*242d0*/  @P2 BRA `(.L_x_4458) ;  /* 0x0000000c007c2947 */ /* 0x000fea0003800000 */
[----:B------:R-:W-:Y:S01]  /*242e0*/  IADD3 R0, R162, -0x80, RZ ;  /* 0xffffff80a2007810 */ /* 0x000fe20007ffe0ff */
[----:B0-----:R-:W0:Y:S01]  /*242f0*/  @P1 LDC R13, c[0x0][0xbec] ;  /* 0x0002fb00ff0d1b82 */ /* 0x001e220000000800 */
[----:B------:R-:W-:Y:S02]  /*24300*/  ULDC.64 UR4, c[0x0][0xaa0] ;  /* 0x0002a80000047ab9 */ /* 0x000fe40000000a00 */
[----:B------:R-:W-:-:S04]  /*24310*/  SHF.R.S32.HI R3, RZ, 0x1f, R0 ;  /* 0x0000001fff037819 */ /* 0x000fc80000011400 */
[----:B------:R-:W-:Y:S01]  /*24320*/  LEA.HI R3, R3, R0, RZ, 0x3 ;  /* 0x0000000003037211 */ /* 0x000fe200078f18ff */
[----:B------:R-:W1:Y:S03]  /*24330*/  @P1 LDC R15, c[0x0][0xbf0] ;  /* 0x0002fc00ff0f1b82 */ /* 0x000e660000000800 */
[----:B------:R-:W-:Y:S02]  /*24340*/  LOP3.LUT R5, R3, 0xfffffff8, RZ, 0xc0, !PT ;  /* 0xfffffff803057812 */ /* 0x000fe400078ec0ff */
[----:B------:R-:W-:-:S03]  /*24350*/  SHF.R.S32.HI R8, RZ, 0x3, R3 ;  /* 0x00000003ff087819 */ /* 0x000fc60000011403 */
[----:B------:R-:W-:-:S04]  /*24360*/  IMAD.IADD R21, R0, 0x1, -R5 ;  /* 0x0000000100157824 */ /* 0x000fc800078e0a05 */
[----:B------:R-:W-:-:S04]  /*24370*/  IMAD.SHL.U32 R37, R21, 0x8, RZ ;  /* 0x0000000815257824 */ /* 0x000fc800078e00ff */
[----:B------:R-:W-:-:S04]  /*24380*/  IMAD R3, R8, 0x40, R37 ;  /* 0x0000004008037824 */ /* 0x000fc800078e0225 */
[----:B------:R-:W-:-:S03]  /*24390*/  IMAD.WIDE R78, R3, 0x2, R78 ;  /* 0x00000002034e7825 */ /* 0x000fc600078e024e */
[C---:B------:R-:W-:Y:S02]  /*243a0*/  IADD3 R25, P3, R78.reuse, 0x1000, RZ ;  /* 0x000010004e197810 */ /* 0x040fe40007f7e0ff */
[C---:B------:R-:W-:Y:S02]  /*243b0*/  IADD3 R29, P4, R78.reuse, 0x2000, RZ ;  /* 0x000020004e1d7810 */ /* 0x040fe40007f9e0ff */
[----:B------:R-:W-:Y:S02]  /*243c0*/  LOP3.LUT R24, R25, 0x380, RZ, 0xc0, !PT ;  /* 0x0000038019187812 */ /* 0x000fe400078ec0ff */
[----:B------:R-:W-:Y:S02]  /*243d0*/  IADD3 R33, P5, R78, 0x3000, RZ ;  /* 0x000030004e217810 */ /* 0x000fe40007fbe0ff */
[----:B------:R-:W-:Y:S02]  /*243e0*/  SHF.R.U64 R24, R24, 0x3, RZ ;  /* 0x0000000318187819 */ /* 0x000fe400000012ff */
[----:B------:R-:W-:-:S02]  /*243f0*/  IADD3 R41, P0, R78, 0x4000, RZ ;  /* 0x000040004e297810 */ /* 0x000fc40007f1e0ff */
[----:B------:R-:W-:Y:S01]  /*24400*/  LOP3.LUT R24, R24, R25, RZ, 0x3c, !PT ;  /* 0x0000001918187212 */ /* 0x000fe200078e3cff */
[----:B------:R-:W-:Y:S01]  /*24410*/  IMAD.X R25, RZ, RZ, R79, P3 ;  /* 0x000000ffff197224 */ /* 0x000fe200018e064f */
[C---:B------:R-:W-:Y:S02]  /*24420*/  IADD3 R49, P3, R78.reuse, 0x6000, RZ ;  /* 0x000060004e317810 */ /* 0x040fe40007f7e0ff */
[----:B------:R-:W-:Y:S02]  /*24430*/  IADD3 R45, P2, R78, 0x5000, RZ ;  /* 0x000050004e2d7810 */ /* 0x000fe40007f5e0ff */
[----:B------:R-:W-:Y:S01]  /*24440*/  LOP3.LUT R48, R49, 0x380, RZ, 0xc0, !PT ;  /* 0x0000038031307812 */ /* 0x000fe200078ec0ff */
[----:B------:R-:W-:Y:S01]  /*24450*/  IMAD R36, R36, UR4, RZ ;  /* 0x0000000424247c24 */ /* 0x000fe2000f8e02ff */
        /* <DEDUP_REMOVED lines=14> */
[----:B------:R-:W-:Y:S02]  /*24540*/  LOP3.LUT R32, R32, R33, RZ, 0x3c, !PT ;  /* 0x0000002120207212 */ /* 0x000fe400078e3cff */
[----:B------:R-:W-:Y:S01]  /*24550*/  LOP3.LUT R40, R40, R41, RZ, 0x3c, !PT ;  /* 0x0000002928287212 */ /* 0x000fe200078e3cff */
[--C-:B------:R-:W-:Y:S01]  /*24560*/  IMAD.X R41, RZ, RZ, R79.reuse, P0 ;  /* 0x000000ffff297224 */ /* 0x100fe200000e064f */
[----:B------:R-:W-:Y:S01]  /*24570*/  LOP3.LUT R44, R44, R45, RZ, 0x3c, !PT ;  /* 0x0000002d2c2c7212 */ /* 0x000fe200078e3cff */
[----:B------:R-:W-:Y:S01]  /*24580*/  IMAD.X R45, RZ, RZ, R79, P2 ;  /* 0x000000ffff2d7224 */ /* 0x000fe200010e064f */
[----:B------:R-:W-:-:S02]  /*24590*/  IADD3.X R33, RZ, R79, RZ, P5, !PT ;  /* 0x0000004fff217210 */ /* 0x000fc40002ffe4ff */
[C---:B------:R-:W-:Y:S01]  /*245a0*/  LOP3.LUT R5, R78.reuse, 0x380, RZ, 0xc0, !PT ;  /* 0x000003804e057812 */ /* 0x040fe200078ec0ff */
[----:B------:R-:W-:Y:S01]  /*245b0*/  IMAD R9, R125, UR5, R36 ;  /* 0x000000057d097c24 */ /* 0x000fe2000f8e0224 */
[C---:B------:R-:W-:Y:S01]  /*245c0*/  IADD3 R3, P3, R78.reuse, 0xb000, RZ ;  /* 0x0000b0004e037810 */ /* 0x040fe20007f7e0ff */
[----:B------:R-:W5:Y:S01]  /*245d0*/  LD.E.128 R28, desc[UR50][R28.64] ;  /* 0x000000321c1c7980 */ /* 0x000f62000c101d00 */
[C---:B------:R-:W-:Y:S02]  /*245e0*/  IADD3 R53, P4, R78.reuse, 0x7000, RZ ;  /* 0x000070004e357810 */ /* 0x040fe40007f9e0ff */
[C---:B------:R-:W-:Y:S01]  /*245f0*/  IADD3 R57, P5, R78.reuse, 0x8000, RZ ;  /* 0x000080004e397810 */ /* 0x040fe20007fbe0ff */
[----:B------:R-:W-:Y:S01]  /*24600*/  IMAD.X R69, RZ, RZ, R79, P3 ;  /* 0x000000ffff457224 */ /* 0x000fe200018e064f */
        /* <DEDUP_REMOVED lines=11> */
[----:B------:R-:W-:-:S02]  /*246c0*/  SHF.R.U64 R0, R0, 0x3, RZ ;  /* 0x0000000300007819 */ /* 0x000fc400000012ff */
[----:B------:R-:W-:Y:S02]  /*246d0*/  SHF.R.U64 R52, R52, 0x3, RZ ;  /* 0x0000000334347819 */ /* 0x000fe400000012ff */
[----:B------:R-:W-:Y:S02]  /*246e0*/  SHF.R.U64 R56, R56, 0x3, RZ ;  /* 0x0000000338387819 */ /* 0x000fe400000012ff */
[----:B------:R-:W-:Y:S02]  /*246f0*/  SHF.R.U64 R60, R60, 0x3, RZ ;  /* 0x000000033c3c7819 */ /* 0x000fe400000012ff */
[----:B------:R-:W-:Y:S02]  /*24700*/  SHF.R.U64 R64, R64, 0x3, RZ ;  /* 0x0000000340407819 */ /* 0x000fe400000012ff */
[----:B------:R-:W-:Y:S02]  /*24710*/  SHF.R.U64 R5, R5, 0x3, RZ ;  /* 0x0000000305057819 */ /* 0x000fe400000012ff */
[----:B------:R-:W-:Y:S01]  /*24720*/  LOP3.LUT R68, R0, R3, RZ, 0x3c, !PT ;  /* 0x0000000300447212 */ /* 0x000fe200078e3cff */
[----:B------:R-:W-:Y:S01]  /*24730*/  IMAD.WIDE.U32 R2, R125, UR4, RZ ;  /* 0x000000047d027c25 */ /* 0x000fe2000f8e00ff */
        /* <DEDUP_REMOVED lines=8> */
[----:B------:R-:W-:Y:S01]  /*247c0*/  IADD3.X R61, RZ, R79, RZ, P0, !PT ;  /* 0x0000004fff3d7210 */ /* 0x000fe200007fe4ff */
[----:B------:R-:W-:Y:S01]  /*247d0*/  IMAD.X R65, RZ, RZ, R79, P2 ;  /* 0x000000ffff417224 */ /* 0x000fe200010e064f */
[----:B------:R-:W-:Y:S01]  /*247e0*/  LOP3.LUT R78, R5, R78, RZ, 0x3c, !PT ;  /* 0x0000004e054e7212 */ /* 0x000fe200078e3cff */
[----:B------:R-:W-:Y:S01]  /*247f0*/  IMAD.IADD R3, R3, 0x1, R9 ;  /* 0x0000000103037824 */ /* 0x000fe200078e0209 */
[----:B------:R-:W5:Y:S01]  /*24800*/  LD.E.128 R52, desc[UR50][R52.64] ;  /* 0x0000003234347980 */ /* 0x000f62000c101d00 */
[----:B------:R-:W-:-:S02]  /*24810*/  IMAD R14, R126, 0x80, R0 ;  /* 0x000000807e0e7824 */ /* 0x000fc400078e0200 */
[C---:B------:R-:W-:Y:S01]  /*24820*/  IMAD.WIDE.U32 R2, R223.reuse, UR4, R2 ;  /* 0x00000004df027c25 */ /* 0x040fe2000f8e0002 */
[----:B------:R2:W5:Y:S01]  /*24830*/  LD.E.128 R4, desc[UR50][R78.64] ;  /* 0x000000324e047980 */ /* 0x000562000c101d00 */
[----:B------:R-:W-:Y:S02]  /*24840*/  SHF.R.S32.HI R10, RZ, 0x1f, R11 ;  /* 0x0000001fff0a7819 */ /* 0x000fe4000001140b */
[----:B0-----:R-:W-:Y:S01]  /*24850*/  @P1 IMAD.HI.U32 R0, R14, R13, RZ ;  /* 0x0000000d0e001227 */ /* 0x001fe200078e00ff */
        /* <DEDUP_REMOVED lines=10> */
[----:B------:R-:W-:Y:S01]  /*24900*/  IMAD R3, R223, UR5, R3 ;  /* 0x00000005df037c24 */ /* 0x000fe2000f8e0203 */
[----:B------:R-:W-:Y:S01]  /*24910*/  MOV R9, R14 ;  /* 0x0000000e00097202 */ /* 0x000fe20000000f00 */
[----:B------:R-:W-:Y:S01]  /*24920*/  ULDC.64 UR4, c[0x0][0xaf0] ;  /* 0x0002bc0000047ab9 */ /* 0x000fe20000000a00 */
[----:B-1----:R-:W-:Y:S01]  /*24930*/  @P1 SHF.R.U32.HI R9, RZ, R15, R0 ;  /* 0x0000000fff091219 */ /* 0x002fe20000011600 */
[----:B------:R-:W-:-:S03]  /*24940*/  IMAD R10, R10, UR4, RZ ;  /* 0x000000040a0a7c24 */ /* 0x000fc6000f8e02ff */
[----:B------:R-:W-:Y:S01]  /*24950*/  SHF.R.S32.HI R0, RZ, 0x1f, R9 ;  /* 0x0000001fff007819 */ /* 0x000fe20000011409 */
[C---:B------:R-:W-:Y:S02]  /*24960*/  IMAD R13, R11.reuse, UR5, R10 ;  /* 0x000000050b0d7c24 */ /* 0x040fe4000f8e020a */
[----:B------:R-:W-:Y:S01]  /*24970*/  IMAD.WIDE.U32 R2, R11, UR4, R2 ;  /* 0x000000040b027c25 */ /* 0x000fe2000f8e0002 */
[----:B------:R-:W-:-:S03]  /*24980*/  ULDC.64 UR4, c[0x0][0xae0] ;  /* 0x0002b80000047ab9 */ /* 0x000fc60000000a00 */
[----:B------:R-:W-:Y:S02]  /*24990*/  IMAD.MOV R12, RZ, RZ, -R9 ;  /* 0x000000ffff0c7224 */ /* 0x000fe400078e0a09 */
[----:B------:R-:W-:Y:S02]  /*249a0*/  IMAD R10, R0, UR4, RZ ;  /* 0x00000004000a7c24 */ /* 0x000fe4000f8e02ff */
[----:B------:R-:W-:Y:S02]  /*249b0*/  IMAD.IADD R3, R3, 0x1, R13 ;  /* 0x0000000103037824 */ /* 0x000fe400078e020d */
[----:B------:R-:W-:Y:S02]  /*249c0*/  IMAD R111, R111, R12, R14 ;  /* 0x0000000c6f6f7224 */ /* 0x000fe400078e020e */
        /* <DEDUP_REMOVED lines=8> */
[----:B0-----:R-:W-:Y:S02]  /*24a50*/  IMAD R0, R9, UR4, RZ ;  /* 0x0000000409007c24 */ /* 0x001fe4000f8e02ff */
[----:B------:R-:W-:-:S04]  /*24a60*/  IMAD.WIDE.U32 R2, R111, UR4, R2 ;  /* 0x000000046f027c25 */ /* 0x000fc8000f8e0002 */
[----:B------:R-:W-:Y:S01]  /*24a70*/  IMAD R21, R111, UR5, R0 ;  /* 0x000000056f157c24 */ /* 0x000fe2000f8e0200 */
[----:B------:R-:W-:Y:S02]  /*24a80*/  ULDC.64 UR4, c[0x0][0xa80] ;  /* 0x0002a00000047ab9 */ /* 0x000fe40000000a00 */
[----:B------:R-:W-:Y:S01]  /*24a90*/  LEA R20, P0, R2, UR4, 0x1 ;  /* 0x0000000402147c11 */ /* 0x000fe2000f8008ff */
[----:B------:R-:W-:Y:S01]  /*24aa0*/  IMAD.IADD R21, R3, 0x1, R21 ;  /* 0x0000000103157824 */ /* 0x000fe200078e0215 */
[----:B------:R-:W-:Y:S01]  /*24ab0*/  UMOV UR4, 0xffffffff ;  /* 0xffffffff00047882 */ /* 0x000fe20000000000 */
[----:B------:R-:W-:-:S03]  /*24ac0*/  IADD3 R73, R37, 0x80, RZ ;  /* 0x0000008025497810 */ /* 0x000fc60007ffe0ff */
[----:B------:R-:W-:Y:S01]  /*24ad0*/  LEA.HI.X R21, R2, UR5, R21, 0x1, P0 ;  /* 0x0000000502157c11 */ /* 0x000fe200080f0c15 */
[----:B--2---:R-:W-:Y:S06]  /*24ae0*/  BRA.DIV UR4, `(.L_x_4459) ;  /* 0x0000010204487947 */ /* 0x004fec000b800000 */
[----:B------:R0:W1:Y:S04]  /*24af0*/  SHFL.IDX PT, R0, R21, RZ, 0x181f ;  /* 0x00181fff15007589 */ /* 0x00006800000e0000 */
[----:B------:R0:W2:Y:S02]  /*24b00*/  SHFL.IDX PT, R14, R20, RZ, 0x181f ;  /* 0x00181fff140e7589 */ /* 0x0000a400000e0000 */
.L_x_4776:
[----:B------:R-:W-:Y:S01]  /*24b10*/  IMAD R39, R126, 0x80, R8 ;  /* 0x000000807e277824 */ /* 0x000fe200078e0208 */
[----:B------:R-:W-:Y:S01]  /*24b20*/  BSSY B1, `(.L_x_4460) ;  /* 0x0000016000017945 */ /* 0x000fe20003800000 */
[----:B------:R-:W-:Y:S01]  /*24b30*/  SHF.R.S32.HI R36, RZ, 0x1f, R73 ;  /* 0x0000001fff247819 */ /* 0x000fe20000011449 */
[----:B------:R-:W-:Y:S02]  /*24b40*/  VIADD R75, R37, 0x40 ;  /* 0x00000040254b7836 */ /* 0x000fe40000000000 */
[----:B------:R-:W-:-:S13]  /*24b50*/  ISETP.GE.AND P0, PT, R39, R38, PT ;  /* 0x000000262700720c */ /* 0x000fda0003f06270 */
[----:B------:R-:W-:Y:S05]  /*24b60*/  @P0 BRA `(.L_x_4461) ;  /* 0x0000000000440947 */ /* 0x000fea0003800000 */
[C---:B------:R-:W-:Y:S01]  /*24b70*/  VIADD R9, R37.reuse, 0x40 ;  /* 0x0000004025097836 */ /* 0x040fe20000000000 */
[----:B------:R-:W-:Y:S01]  /*24b80*/  ULDC UR4, c[0x0][0xac8] ;  /* 0x0002b20000047ab9 */ /* 0x000fe20000000800 */
[----:B------:R-:W-:Y:S02]  /*24b90*/  SHF.R.S32.HI R3, RZ, 0x1f, R37 ;  /* 0x0000001fff037819 */ /* 0x000fe40000011425 */
[----:B------:R-:W-:Y:S02]  /*24ba0*/  ISETP.GE.AND P0, PT, R37, UR4, PT ;  /* 0x0000000425007c0c */ /* 0x000fe4000bf06270 */
[----:B------:R-:W-:Y:S02]  /*24bb0*/  ISETP.GE.AND P1, PT, R9, UR4, PT ;  /* 0x0000000409007c0c */ /* 0x000fe4000bf26270 */
[----:B------:R-:W-:Y:S02]  /*24bc0*/  ISETP.GE.AND P2, PT, R73, UR4, PT ;  /* 0x0000000449007c0c */ /* 0x000fe4000bf46270 */
[----:B------:R-:W-:-:S02]  /*24bd0*/  SHF.R.S32.HI R12, RZ, 0x1f, R9 ;  /* 0x0000001fff0c7819 */ /* 0x000fc40000011409 */
[----:B------:R-:W-:-:S05]  /*24be0*/  SHF.R.S32.HI R11, RZ, 0x1f, R73 ;  /* 0x0000001fff0b7819 */ /* 0x000fca0000011449 */
[-C--:B--2---:R-:W-:Y:S02]  /*24bf0*/  @!P0 LEA R2, P3, R37, R14.reuse, 0x1 ;  /* 0x0000000e25028211 */ /* 0x084fe400078608ff */
[-C--:B------:R-:W-:Y:S02]  /*24c00*/  @!P1 LEA R8, P4, R9, R14.reuse, 0x1 ;  /* 0x0000000e09089211 */ /* 0x080fe400078808ff */
[----:B------:R-:W-:Y:S02]  /*24c10*/  @!P2 LEA R10, P5, R73, R14, 0x1 ;  /* 0x0000000e490aa211 */ /* 0x000fe400078a08ff */
[-C--:B-1----:R-:W-:Y:S02]  /*24c20*/  @!P0 LEA.HI.X R3, R37, R0.reuse, R3, 0x1, P3 ;  /* 0x0000000025038211 */ /* 0x082fe400018f0c03 */
[-C--:B------:R-:W-:Y:S02]  /*24c30*/  @!P1 LEA.HI.X R9, R9, R0.reuse, R12, 0x1, P4 ;  /* 0x0000000009099211 */ /* 0x080fe400020f0c0c */
[----:B------:R-:W-:Y:S01]  /*24c40*/  @!P2 LEA.HI.X R11, R73, R0, R11, 0x1, P5 ;  /* 0x00000000490ba211 */ /* 0x000fe200028f0c0b */
[----:B-----5:R3:W-:Y:S04]  /*24c50*/  @!P0 ST.E.128 desc[UR50][R2.64], R4 ;  /* 0x0000000402008985 */ /* 0x0207e8000c101d32 */
[----:B------:R3:W-:Y:S04]  /*24c60*/  @!P1 ST.E.128 desc[UR50][R8.64], R40 ;  /* 0x0000002808009985 */ /* 0x0007e8000c101d32 */
[----:B------:R3:W-:Y:S02]  /*24c70*/  @!P2 ST.E.128 desc[UR50][R10.64], R56 ;  /* 0x000000380a00a985 */ /* 0x0007e4000c101d32 */
.L_x_4461:
[----:B------:R-:W-:Y:S05]  /*24c80*/  BSYNC B1 ;  /* 0x0000000000017941 */ /* 0x000fea0003800000 */
.L_x_4460:
[----:B------:R-:W-:Y:S01]  /*24c90*/  UMOV UR4, 0xffffffff ;  /* 0xffffffff00047882 */ /* 0x000fe20000000000 */
[----:B---3-5:R-:W-:Y:S02]  /*24ca0*/  SHF.R.S32.HI R7, RZ, 0x1f, R37 ;  /* 0x0000001fff077819 */ /* 0x028fe40000011425 */
[----:B------:R-:W-:Y:S01]  /*24cb0*/  SHF.R.S32.HI R6, RZ, 0x1f, R75 ;  /* 0x0000001fff067819 */ /* 0x000fe2000001144b */
[----:B------:R-:W-:Y:S06]  /*24cc0*/  BRA.DIV UR4, `(.L_x_4462) ;  /* 0x0000010204047947 */ /* 0x000fec000b800000 */
[----:B-1----:R1:W3:Y:S04]  /*24cd0*/  SHFL.IDX PT, R0, R21, 0x1, 0x181f ;  /* 0x00381f0015007f89 */ /* 0x0022e800000e0000 */
[----:B--2---:R1:W2:Y:S02]  /*24ce0*/  SHFL.IDX PT, R14, R20, 0x1, 0x181f ;  /* 0x00381f00140e7f89 */ /* 0x0042a400000e0000 */
.L_x_4780:
[----:B------:R-:W-:Y:S01]  /*24cf0*/  VIADD R3, R39, 0x20 ;  /* 0x0000002027037836 */ /* 0x000fe20000000000 */
[----:B------:R-:W-:Y:S04]  /*24d00*/  BSSY B1, `(.L_x_4463) ;  /* 0x0000010000017945 */ /* 0x000fe80003800000 */
[----:B------:R-:W-:-:S13]  /*24d10*/  ISETP.GE.AND P0, PT, R3, R38, PT ;  /* 0x000000260300720c */ /* 0x000fda0003f06270 */
[----:B------:R-:W-:Y:S05]  /*24d20*/  @P0 BRA `(.L_x_4464) ;  /* 0x0000000000340947 */ /* 0x000fea0003800000 */
[----:B------:R-:W-:Y:S02]  /*24d30*/  ULDC UR4, c[0x0][0xac8] ;  /* 0x0002b20000047ab9 */ /* 0x000fe40000000800 */
[----:B------:R-:W-:Y:S02]  /*24d40*/  ISETP.GE.AND P3, PT, R37, UR4, PT ;  /* 0x0000000425007c0c */ /* 0x000fe4000bf66270 */
[----:B------:R-:W-:Y:S02]  /*24d50*/  ISETP.GE.AND P4, PT, R75, UR4, PT ;  /* 0x000000044b007c0c */ /* 0x000fe4000bf86270 */
[----:B------:R-:W-:-:S09]  /*24d60*/  ISETP.GE.AND P5, PT, R73, UR4, PT ;  /* 0x0000000449007c0c */ /* 0x000fd2000bfa6270 */
[-C--:B--2---:R-:W-:Y:S02]  /*24d70*/  @!P3 LEA R4, P0, R37, R14.reuse, 0x1 ;  /* 0x0000000e2504b211 */ /* 0x084fe400078008ff */
        /* <DEDUP_REMOVED lines=8> */
.L_x_4464:
[----:B------:R-:W-:Y:S05]  /*24e00*/  BSYNC B1 ;  /* 0x0000000000017941 */ /* 0x000fea0003800000 */
.L_x_4463:
[----:B------:R-:W-:-:S03]  /*24e10*/  UMOV UR4, 0xffffffff ;  /* 0xffffffff00047882 */ /* 0x000fc60000000000 */
[----:B------:R-:W-:Y:S05]  /*24e20*/  BRA.DIV UR4, `(.L_x_4465) ;  /* 0x000000fe04f47947 */ /* 0x000fea000b800000 */
[----:B---3--:R3:W0:Y:S04]  /*24e30*/  SHFL.IDX PT, R0, R21, 0x2, 0x181f ;  /* 0x00581f0015007f89 */ /* 0x00862800000e0000 */
[----:B--2-4-:R3:W2:Y:S02]  /*24e40*/  SHFL.IDX PT, R14, R20, 0x2, 0x181f ;  /* 0x00581f00140e7f89 */ /* 0x0146a400000e0000 */
.L_x_4784:
        /* <DEDUP_REMOVED lines=17> */
.L_x_4467:
[----:B------:R-:W-:Y:S05]  /*24f60*/  BSYNC B1 ;  /* 0x0000000000017941 */ /* 0x000fea0003800000 */
.L_x_4466:
[----:B------:R-:W-:-:S03]  /*24f70*/  UMOV UR4, 0xffffffff ;  /* 0xffffffff00047882 */ /* 0x000fc60000000000 */
[----:B------:R-:W-:Y:S05]  /*24f80*/  BRA.DIV UR4, `(.L_x_4468) ;  /* 0x000000fe04e47947 */ /* 0x000fea000b800000 */
[----:B0-----:R0:W0:Y:S04]  /*24f90*/  SHFL.IDX PT, R0, R21, 0x3, 0x181f ;  /* 0x00781f0015007f89 */ /* 0x00102800000e0000 */
[----:B--2-4-:R2:W4:Y:S02]  /*24fa0*/  SHFL.IDX PT, R14, R20, 0x3, 0x181f ;  /* 0x00781f00140e7f89 */ /* 0x01452400000e0000 */
.L_x_4788:
[----:B------:R-:W-:-:S04]  /*24fb0*/  IADD3 R3, R39, 0x60, RZ ;  /* 0x0000006027037810 */ /* 0x000fc80007ffe0ff */
[----:B------:R-:W-:-:S13]  /*24fc0*/  ISETP.GE.AND P0, PT, R3, R38, PT ;  /* 0x000000260300720c */ /* 0x000fda0003f06270 */
[----:B------:R-:W-:Y:S05]  /*24fd0*/  @P0 BRA `(.L_x_4469) ;  /* 0x0000002c003c0947 */ /* 0x000fea0003800000 */
[----:B------:R-:W-:Y:S02]  /*24fe0*/  ULDC UR4, c[0x0][0xac8] ;  /* 0x0002b20000047ab9 */ /* 0x000fe40000000800 */
[----:B------:R-:W-:Y:S02]  /*24ff0*/  ISETP.GE.AND P2, PT, R37, UR4, PT ;  /* 0x0000000425007c0c */ /* 0x000fe4000bf46270 */
[----:B------:R-:W-:-:S11]  /*25000*/  ISETP.GE.AND P3, PT, R75, UR4, PT ;  /* 0x000000044b007c0c */ /* 0x000fd6000bf66270 */
[-C--:B----4-:R-:W-:Y:S02]  /*25010*/  @!P2 LEA R2, P0, R37, R14.reuse, 0x1 ;  /* 0x0000000e2502a211 */ /* 0x090fe400078008ff */
[----:B------:R-:W-:Y:S02]  /*25020*/  @!P3 LEA R4, P1, R75, R14, 0x1 ;  /* 0x0000000e4b04b211 */ /* 0x000fe400078208ff */
[-C--:B0-----:R-:W-:Y:S02]  /*25030*/  @!P2 LEA.HI.X R3, R37, R0.reuse, R7, 0x1, P0 ;  /* 0x000000002503a211 */ /* 0x081fe400000f0c07 */
[----:B------:R-:W-:Y:S02]  /*25040*/  @!P3 LEA.HI.X R5, R75, R0, R6, 0x1, P1 ;  /* 0x000000004b05b211 */ /* 0x000fe400008f0c06 */
[----:B------:R-:W-:Y:S01]  /*25050*/  ISETP.GE.AND P0, PT, R73, UR4, PT ;  /* 0x0000000449007c0c */ /* 0x000fe2000bf06270 */
[----:B------:R0:W-:Y:S04]  /*25060*/  @!P2 ST.E.128 desc[UR50][R2.64], R32 ;  /* 0x000000200200a985 */ /* 0x0001e8000c101d32 */
[----:B------:R0:W-:Y:S08]  /*25070*/  @!P3 ST.E.128 desc[UR50][R4.64], R52 ;  /* 0x000000340400b985 */ /* 0x0001f0000c101d32 */
[----:B------:R-:W-:Y:S05]  /*25080*/  @P0 BRA `(.L_x_4469) ;  /* 0x0000002c00100947 */ /* 0x000fea0003800000 */
[----:B------:R-:W-:-:S04]  /*25090*/  LEA R14, P0, R73, R14, 0x1 ;  /* 0x0000000e490e7211 */ /* 0x000fc800078008ff */
[----:B------:R-:W-:-:S05]  /*250a0*/  LEA.HI.X R15, R73, R0, R36, 0x1, P0 ;  /* 0x00000000490f7211 */ /* 0x000fca00000f0c24 */
[----:B------:R4:W-:Y:S01]  /*250b0*/  ST.E.128 desc[UR50][R14.64], R68 ;  /* 0x000000440e007985 */ /* 0x0009e2000c101d32 */
[----:B------:R-:W-:Y:S05]  /*250c0*/  BRA `(.L_x_4469) ;  /* 0x0000002c00007947 */ /* 0x000fea0003800000 */
.L_x_4458:
[----:B------:R-:W-:Y:S01]  /*250d0*/  ULDC.64 UR4, c[0x0][0xb08] ;  /* 0x0002c20000047ab9 */ /* 0x000fe20000000a00 */
[----:B------:R-:W1:Y:S01]  /*250e0*/  @P1 LDC R41, c[0x0][0xbec] ;  /* 0x0002fb00ff291b82 */ /* 0x000e620000000800 */
[----:B------:R-:W-:Y:S01]  /*250f0*/  IMAD R36, R36, UR4, RZ ;  /* 0x0000000424247c24 */ /* 0x000fe2000f8e02ff */
[----:B0-----:R-:W-:Y:S01]  /*25100*/  SHF.R.S32.HI R14, RZ, 0x1f, R11 ;  /* 0x0000001fff0e7819 */ /* 0x001fe2000001140b */
[----:B------:R-:W-:-:S04]  /*25110*/  IMAD.WIDE.U32 R12, R125, UR4, RZ ;  /* 0x000000047d0c7c25 */ /* 0x000fc8000f8e00ff */
[----:B------:R-:W-:Y:S01]  /*25120*/  IMAD R125, R125, UR5, R36 ;  /* 0x000000057d7d7c24 */ /* 0x000fe2000f8e0224 */
[----:B------:R-:W-:Y:S01]  /*25130*/  ULDC.64 UR4, c[0x0][0xb38] ;  /* 0x0002ce0000047ab9 */ /* 0x000fe20000000a00 */
[----:B------:R-:W0:Y:S02]  /*25140*/  @P1 LDC R36, c[0x0][0xbf0] ;  /* 0x0002fc00ff241b82 */ /* 0x000e240000000800 */
[----:B------:R-:W-:Y:S02]  /*25150*/  IMAD.IADD R13, R13, 0x1, R125 ;  /* 0x000000010d0d7824 */ /* 0x000fe400078e027d */
[----:B------:R-:W-:-:S04]  /*25160*/  IMAD.WIDE.U32 R12, R223, UR4, R12 ;  /* 0x00000004df0c7c25 */ /* 0x000fc8000f8e000c */
[----:B------:R-:W-:Y:S01]  /*25170*/  IMAD R13, R223, UR5, R13 ;  /* 0x00000005df0d7c24 */ /* 0x000fe2000f8e020d */
[----:B------:R-:W-:Y:S02]  /*25180*/  ULDC.64 UR4, c[0x0][0xb40] ;  /* 0x0002d00000047ab9 */ /* 0x000fe40000000a00 */
[----:B------:R-:W-:Y:S02]  /*25190*/  IMAD R14, R14, UR4, RZ ;  /* 0x000000040e0e7c24 */ /* 0x000fe4000f8e02ff */
[----:B------:R-:W-:-:S04]  /*251a0*/  IMAD.WIDE.U32 R12, R11, UR4, R12 ;  /* 0x000000040b0c7c25 */ /* 0x000fc8000f8e000c */
[----:B------:R-:W-:Y:S01]  /*251b0*/  IMAD R15, R11, UR5, R14 ;  /* 0x000000050b0f7c24 */ /* 0x000fe2000f8e020e */
[----:B------:R-:W-:Y:S01]  /*251c0*/  ULDC.64 UR4, c[0x0][0xb48] ;  /* 0x0002d20000047ab9 */ /* 0x000fe20000000a00 */
[----:B-1----:R-:W-:-:S04]  /*251d0*/  @P1 IMAD.HI.U32 R41, R42, R41, RZ ;  /* 0x000000292a291227 */ /* 0x002fc800078e00ff */
[----:B------:R-:W-:Y:S02]  /*251e0*/  IMAD.IADD R13, R13, 0x1, R15 ;  /* 0x000000010d0d7824 */ /* 0x000fe400078e020f */
[----:B------:R-:W-:Y:S01]  /*251f0*/  IMAD.MOV.U32 R11, RZ, RZ, R42 ;  /* 0x000000ffff0b7224 */ /* 0x000fe200078e002a */
[----:B0-----:R-:W-:Y:S01]  /*25200*/  @P1 SHF.R.U32.HI R11, RZ, R36, R41 ;  /* 0x00000024ff0b1219 */ /* 0x001fe20000011629 */
[----:B------:R-:W-:-:S03]  /*25210*/  IMAD.WIDE.U32 R12, R124, UR4, R12 ;  /* 0x000000047c0c7c25 */ /* 0x000fc6000f8e000c */
[--C-:B------:R-:W-:Y:S01]  /*25220*/  SHF.R.S32.HI R14, RZ, 0x1f, R11.reuse ;  /* 0x0000001fff0e7819 */ /* 0x100fe2000001140b */
[----:B------:R-:W-:Y:S02]  /*25230*/  IMAD.MOV R15, RZ, RZ, -R11 ;  /* 0x000000ffff0f7224 */ /* 0x000fe400078e0a0b */
[----:B------:R-:W-:Y:S01]  /*25240*/  IMAD R13, R124, UR5, R13 ;  /* 0x000000057c0d7c24 */ /* 0x000fe2000f8e020d */
[----:B------:R-:W-:Y:S01]  /*25250*/  ULDC.64 UR4, c[0x0][0xb30] ;  /* 0x0002cc0000047ab9 */ /* 0x000fe20000000a00 */
[----:B------:R-:W-:Y:S02]  /*25260*/  IMAD R111, R111, R15, R42 ;  /* 0x0000000f6f6f7224 */ /* 0x000fe400078e022a */
[----:B------:R-:W-:Y:S02]  /*25270*/  IMAD R14, R14, UR4, RZ ;  /* 0x000000040e0e7c24 */ /* 0x000fe4000f8e02ff */
[----:B------:R-:W-:-:S04]  /*25280*/  IMAD.WIDE.U32 R12, R11, UR4, R12 ;  /* 0x000000040b0c7c25 */ /* 0x000fc8000f8e000c */
[----:B------:R-:W-:Y:S01]  /*25290*/  IMAD R15, R11, UR5, R14 ;  /* 0x000000050b0f7c24 */ /* 0x000fe2000f8e020e */
[----:B------:R-:W-:Y:S01]  /*252a0*/  SHF.R.S32.HI R11, RZ, 0x1f, R111 ;  /* 0x0000001fff0b7819 */ /* 0x000fe2000001146f */
[----:B------:R-:W-:Y:S01]  /*252b0*/  ULDC.64 UR4, c[0x0][0xb28] ;  /* 0x0002ca0000047ab9 */ /* 0x000fe20000000a00 */
[----:B------:R-:W-:Y:S02]  /*252c0*/  VIADD R36, R18, 0x33420 ;  /* 0x0003342012247836 */ /* 0x000fe40000000000 */
[----:B------:R-:W-:Y:S01]  /*252d0*/  IADD3 R13, R13, R15, RZ ;  /* 0x0000000f0d0d7210 */ /* 0x000fe20007ffe0ff */
[----:B------:R-:W-:Y:S02]  /*252e0*/  IMAD R14, R11, UR4, RZ ;  /* 0x000000040b0e7c24 */ /* 0x000fe4000f8e02ff */
[----:B------:R-:W-:Y:S01]  /*252f0*/  PRMT R36, RZ, 0x654, R36 ;  /* 0x00000654ff247816 */ /* 0x000fe20000000024 */
[----:B------:R-:W-:-:S03]  /*25300*/  IMAD.WIDE.U32 R12, R111, UR4, R12 ;  /* 0x000000046f0c7c25 */ /* 0x000fc6000f8e000c */
[----:B------:R0:W-:Y:S01]  /*25310*/  SYNCS.ARRIVE.TRANS64.RED.A1T0 RZ, [R36+URZ], RZ ;  /* 0x000000ff24ff79a7 */ /* 0x0001e2000810043f */
        /* <DEDUP_REMOVED lines=9> */
.L_x_4791:
[----:B------:R-:W-:Y:S01]  /*253b0*/  ISETP.GE.AND P0, PT, R37, R38, PT ;  /* 0x000000262500720c */ /* 0x000fe20003f06270 */
[----:B------:R-:W-:-:S12]  /*253c0*/  BSSY B1, `(.L_x_4471) ;  /* 0x00000c0000017945 */ /* 0x000fd80003800000 */
[----:B------:R-:W-:Y:S05]  /*253d0*/  @P0 BRA `(.L_x_4472) ;  /* 0x0000000800f80947 */ /* 0x000fea0003800000 */
[----:B------:R-:W3:Y:S01]  /*253e0*/  LDL R44, [R1+0xc0] ;  /* 0x0000c000012c7983 */ /* 0x000ee20000100800 */
[----:B------:R-:W-:-:S03]  /*253f0*/  ULDC UR4, c[0x0][0xac8] ;  /* 0x0002b20000047ab9 */ /* 0x000fc60000000800 */
[----:B------:R-:W4:Y:S04]  /*25400*/  LDL R36, [R1+0x64] ;  /* 0x0000640001247983 */ /* 0x000f280000100800 */
[----:B------:R-:W1:Y:S04]  /*25410*/  LDL R45, [R1+0x120] ;  /* 0x00012000012d7983 */ /* 0x000e680000100800 */
        /* <DEDUP_REMOVED lines=11> */
[----:B---3--:R-:W-:-:S02]  /*254d0*/  ISETP.GE.AND P3, PT, R44, UR4, PT ;  /* 0x000000042c007c0c */ /* 0x008fc4000bf66270 */
[----:B----4-:R-:W-:-:S11]  /*254e0*/  ISETP.GE.AND P2, PT, R36, UR4, PT ;  /* 0x0000000424007c0c */ /* 0x010fd6000bf46270 */
[C---:B--2---:R-:W-:Y:S02]  /*254f0*/  @!P3 LEA R12, P4, R44.reuse, R43, 0x2 ;  /* 0x0000002b2c0cb211 */ /* 0x044fe400078810ff */
[----:B-----5:R-:W-:Y:S02]  /*25500*/  ISETP.GE.AND P1, PT, R47, UR4, PT ;  /* 0x000000042f007c0c */ /* 0x020fe4000bf26270 */
[----:B-1----:R-:W-:Y:S01]  /*25510*/  @!P3 LEA.HI.X R13, R44, R42, R45, 0x2, P4 ;  /* 0x0000002a2c0db211 */ /* 0x002fe200020f142d */
[----:B------:R-:W-:Y:S01]  /*25520*/  @!P2 IMAD.MOV.U32 R14, RZ, RZ, R43 ;  /* 0x000000ffff0ea224 */ /* 0x000fe200078e002b */
[----:B------:R-:W2:Y:S01]  /*25530*/  LDL R44, [R1+0xa4] ;  /* 0x0000a400012c7983 */ /* 0x000ea20000100800 */
[----:B------:R-:W-:Y:S01]  /*25540*/  @!P2 IMAD.MOV.U32 R15, RZ, RZ, R42 ;  /* 0x000000ffff0fa224 */ /* 0x000fe200078e002a */
[----:B------:R-:W-:Y:S01]  /*25550*/  @!P3 MOV R111, R109 ;  /* 0x0000006d006fb202 */ /* 0x000fe20000000f00 */
[----:B------:R-:W-:Y:S01]  /*25560*/  @!P2 IMAD.MOV.U32 R37, RZ, RZ, R2 ;  /* 0x000000ffff25a224 */ /* 0x000fe200078e0002 */
[----:B------:R-:W3:Y:S01]  /*25570*/  LDL R45, [R1+0xa0] ;  /* 0x0000a000012d7983 */ /* 0x000ee20000100800 */
[----:B------:R-:W-:-:S03]  /*25580*/  @!P2 IMAD.WIDE R14, R36, 0x4, R14 ;  /* 0x00000004240ea825 */ /* 0x000fc600078e020e */
[----:B------:R-:W4:Y:S01]  /*25590*/  LDL R2, [R1+0x108] ;  /* 0x0001080001027983 */ /* 0x000f220000100800 */
[----:B------:R-:W-:Y:S01]  /*255a0*/  @!P2 IMAD.MOV.U32 R36, RZ, RZ, R0 ;  /* 0x000000ffff24a224 */ /* 0x000fe200078e0000 */
[----:B------:R-:W-:Y:S02]  /*255b0*/  ISETP.GE.AND P0, PT, R11, UR4, PT ;  /* 0x000000040b007c0c */ /* 0x000fe4000bf06270 */
[----:B------:R-:W-:Y:S01]  /*255c0*/  @!P1 LOP3.LUT R115, R115, R114, RZ, 0x3c, !PT ;  /* 0x0000007273739212 */ /* 0x000fe200078e3cff */
[----:B------:R-:W5:Y:S04]  /*255d0*/  LDL R0, [R1+0x90] ;  /* 0x0000900001007983 */ /* 0x000f680000100800 */
[----:B------:R1:W-:Y:S04]  /*255e0*/  @!P2 ST.E.64 desc[UR50][R14.64], R36 ;  /* 0x000000240e00a985 */ /* 0x0003e8000c101b32 */
[----:B------:R0:W-:Y:S04]  /*255f0*/  @!P3 ST.E.64 desc[UR50][R12.64], R110 ;  /* 0x0000006e0c00b985 */ /* 0x0001e8000c101b32 */
[----:B------:R-:W5:Y:S04]  /*25600*/  LDL R109, [R1+0xec] ;  /* 0x0000ec00016d7983 */ /* 0x000f680000100800 */
[----:B-1----:R-:W5:Y:S01]  /*25610*/  LDL R37, [R1+0x100] ;  /* 0x0001000001257983 */ /* 0x002f620000100800 */
[----:B0-----:R-:W-:-:S03]  /*25620*/  @!P1 LEA R12, P5, R47, R43, 0x2 ;  /* 0x0000002b2f0c9211 */ /* 0x001fc600078a10ff */
[----:B------:R-:W5:Y:S01]  /*25630*/  LDL R36, [R1+0x98] ;  /* 0x0000980001247983 */ /* 0x000f620000100800 */
[----:B------:R-:W-:-:S03]  /*25640*/  @!P1 LEA.HI.X R13, R47, R42, R127, 0x2, P5 ;  /* 0x0000002a2f0d9211 */ /* 0x000fc600028f147f */
[----:B------:R-:W5:Y:S04]  /*25650*/  LDL R111, [R1+0xf8] ;  /* 0x0000f800016f7983 */ /* 0x000f680000100800 */
[----:B------:R-:W5:Y:S01]  /*25660*/  LDL R47, [R1+0x104] ;  /* 0x00010400012f7983 */ /* 0x000f620000100800 */
[----:B------:R-:W-:Y:S02]  /*25670*/  ISETP.GE.AND P2, PT, R125, UR4, PT ;  /* 0x000000047d007c0c */ /* 0x000fe4000bf46270 */
[----:B------:R-:W-:Y:S01]  /*25680*/  @!P0 LOP3.LUT R113, R113, R112, RZ, 0x3c, !PT ;  /* 0x0000007071718212 */ /* 0x000fe200078e3cff */
[----:B------:R-:W5:Y:S01]  /*25690*/  LDL R110, [R1+0xf4] ;  /* 0x0000f400016e7983 */ /* 0x000f620000100800 */
[----:B------:R-:W-:Y:S02]  /*256a0*/  ISETP.GE.AND P3, PT, R46, UR4, PT ;  /* 0x000000042e007c0c */ /* 0x000fe4000bf66270 */
[----:B------:R-:W-:-:S02]  /*256b0*/  @!P0 LEA R14, P4, R11, R43, 0x2 ;  /* 0x0000002b0b0e8211 */ /* 0x000fc400078810ff */
[----:B------:R-:W-:Y:S02]  /*256c0*/  @!P0 LOP3.LUT R112, R113, R112, RZ, 0x3c, !PT ;  /* 0x0000007071708212 */ /* 0x000fe400078e3cff */
[----:B------:R-:W-:Y:S02]  /*256d0*/  @!P1 LOP3.LUT R114, R115, R114, RZ, 0x3c, !PT ;  /* 0x0000007273729212 */ /* 0x000fe400078e3cff */
[----:B------:R-:W-:Y:S02]  /*256e0*/  @!P0 LEA.HI.X R15, R11, R42, R128, 0x2, P4 ;  /* 0x0000002a0b0f8211 */ /* 0x000fe400020f1480 */
[----:B------:R-:W-:Y:S01]  /*256f0*/  @!P0 LOP3.LUT R113, R113, R112, RZ, 0x3c, !PT ;  /* 0x0000007071718212 */ /* 0x000fe200078e3cff */
[----:B------:R-:W5:Y:S01]  /*25700*/  LDL R11, [R1+0x9c] ;  /* 0x00009c00010b7983 */ /* 0x000f620000100800 */
[----:B------:R-:W-:Y:S02]  /*25710*/  @!P1 LOP3.LUT R115, R115, R114, RZ, 0x3c, !PT ;  /* 0x0000007273739212 */ /* 0x000fe400078e3cff */
[-C--:B------:R-:W-:Y:S01]  /*25720*/  @!P2 LOP3.LUT R117, R117, R116.reuse, RZ, 0x3c, !PT ;  /* 0x000000747575a212 */ /* 0x080fe200078e3cff */
[----:B------:R0:W-:Y:S04]  /*25730*/  @!P0 ST.E.64 desc[UR50][R14.64], R112 ;  /* 0x000000700e008985 */ /* 0x0001e8000c101b32 */
[----:B------:R1:W-:Y:S01]  /*25740*/  @!P1 ST.E.64 desc[UR50][R12.64], R114 ;  /* 0x000000720c009985 */ /* 0x0003e2000c101b32 */
[----:B------:R-:W-:-:S02]  /*25750*/  @!P2 LOP3.LUT R116, R117, R116, RZ, 0x3c, !PT ;  /* 0x000000747574a212 */ /* 0x000fc400078e3cff */
[----:B------:R-:W-:Y:S02]  /*25760*/  @!P3 LOP3.LUT R119, R119, R118, RZ, 0x3c, !PT ;  /* 0x000000767777b212 */ /* 0x000fe400078e3cff */
[----:B------:R-:W-:Y:S02]  /*25770*/  @!P2 LOP3.LUT R117, R117, R116, RZ, 0x3c, !PT ;  /* 0x000000747575a212 */ /* 0x000fe400078e3cff */
[CC--:B0-----:R-:W-:Y:S01]  /*25780*/  @!P2 LEA R14, P4, R125.reuse, R43.reuse, 0x2 ;  /* 0x0000002b7d0ea211 */ /* 0x0c1fe200078810ff */
[----:B------:R-:W5:Y:S01]  /*25790*/  LDL R112, [R1+0xfc] ;  /* 0x0000fc0001707983 */ /* 0x000f620000100800 */
[C---:B-1----:R-:W-:Y:S02]  /*257a0*/  @!P3 LEA R12, P5, R46.reuse, R43, 0x2 ;  /* 0x0000002b2e0cb211 */ /* 0x042fe400078a10ff */
[-C--:B------:R-:W-:Y:S02]  /*257b0*/  @!P2 LEA.HI.X R15, R125, R42.reuse, R126, 0x2, P4 ;  /* 0x0000002a7d0fa211 */ /* 0x080fe400020f147e */
[----:B------:R-:W-:-:S02]  /*257c0*/  @!P3 LEA.HI.X R13, R46, R42, R124, 0x2, P5 ;  /* 0x0000002a2e0db211 */ /* 0x000fc400028f147c */
[----:B------:R-:W5:Y:S01]  /*257d0*/  LDL R46, [R1+0x94] ;  /* 0x00009400012e7983 */ /* 0x000f620000100800 */
[----:B------:R-:W-:Y:S02]  /*257e0*/  ISETP.GE.AND P0, PT, R79, UR4, PT ;  /* 0x000000044f007c0c */ /* 0x000fe4000bf06270 */
[----:B------:R-:W-:Y:S01]  /*257f0*/  ISETP.GE.AND P1, PT, R78, UR4, PT ;  /* 0x000000044e007c0c */ /* 0x000fe2000bf26270 */
[----:B------:R0:W-:Y:S01]  /*25800*/  @!P2 ST.E.64 desc[UR50][R14.64], R116 ;  /* 0x000000740e00a985 */ /* 0x0001e2000c101b32 */
[----:B------:R-:W-:-:S04]  /*25810*/  @!P3 LOP3.LUT R118, R119, R118, RZ, 0x3c, !PT ;  /* 0x000000767776b212 */ /* 0x000fc800078e3cff */
[----:B------:R-:W-:-:S05]  /*25820*/  @!P3 LOP3.LUT R119, R119, R118, RZ, 0x3c, !PT ;  /* 0x000000767777b212 */ /* 0x000fca00078e3cff */
[----:B------:R1:W-:Y:S01]  /*25830*/  @!P3 ST.E.64 desc[UR50][R12.64], R118 ;  /* 0x000000760c00b985 */ /* 0x0003e2000c101b32 */
[-C--:B0-----:R-:W-:Y:S02]  /*25840*/  @!P0 LEA R14, P4, R79, R43.reuse, 0x2 ;  /* 0x0000002b4f0e8211 */ /* 0x081fe400078810ff */
[----:B------:R-:W-:Y:S02]  /*25850*/  @!P0 LOP3.LUT R121, R121, R120, RZ, 0x3c, !PT ;  /* 0x0000007879798212 */ /* 0x000fe400078e3cff */
[----:B------:R-:W-:Y:S02]  /*25860*/  @!P0 LEA.HI.X R15, R79, R42, R123, 0x2, P4 ;  /* 0x0000002a4f0f8211 */ /* 0x000fe400020f147b */
[----:B-1----:R-:W-:Y:S01]  /*25870*/  @!P1 LEA R12, P5, R78, R43, 0x2 ;  /* 0x0000002b4e0c9211 */ /* 0x002fe200078a10ff */
[----:B------:R-:W-:Y:S01]  /*25880*/  @!P1 IMAD.MOV.U32 R123, RZ, RZ, R3 ;  /* 0x000000ffff7b9224 */ /* 0x000fe200078e0003 */
[C---:B------:R-:W-:Y:S01]  /*25890*/  @!P0 LOP3.LUT R120, R121.reuse, R120, RZ, 0x3c, !PT ;  /* 0x0000007879788212 */ /* 0x040fe200078e3cff */
[----:B------:R-:W5:Y:S03]  /*258a0*/  LDL R79, [R1+0x8c] ;  /* 0x00008c00014f7983 */ /* 0x000f660000100800 */
[----:B------:R-:W-:-:S05]  /*258b0*/  @!P0 LOP3.LUT R121, R121, R120, RZ, 0x3c, !PT ;  /* 0x0000007879798212 */ /* 0x000fca00078e3cff */
[----:B------:R0:W-:Y:S01]  /*258c0*/  @!P0 ST.E.64 desc[UR50][R14.64], R120 ;  /* 0x000000780e008985 */ /* 0x0001e2000c101b32 */
[----:B--2---:R-:W-:Y:S02]  /*258d0*/  ISETP.GE.AND P2, PT, R44, UR4, PT ;  /* 0x000000042c007c0c */ /* 0x004fe4000bf46270 */
[----:B----4-:R-:W-:Y:S02]  /*258e0*/  @!P1 LEA.HI.X R13, R78, R42, R2, 0x2, P5 ;  /* 0x0000002a4e0d9211 */ /* 0x010fe400028f1402 */
[C---:B---3--:R-:W-:Y:S01]  /*258f0*/  ISETP.GE.AND P3, PT, R45.reuse, UR4, PT ;  /* 0x000000042d007c0c */ /* 0x048fe2000bf66270 */
[----:B------:R-:W2:Y:S08]  /*25900*/  LDL R78, [R1+0x88] ;  /* 0x00008800014e7983 */ /* 0x000eb00000100800 */
[-C--:B------:R-:W-:Y:S01]  /*25910*/  @!P2 LEA R2, P4, R44, R43.reuse, 0x2 ;  /* 0x0000002b2c02a211 */ /* 0x080fe200078810ff */
[----:B0-----:R-:W-:Y:S01]  /*25920*/  @!P2 IMAD.MOV.U32 R14, RZ, RZ, R4 ;  /* 0x000000ffff0ea224 */ /* 0x001fe200078e0004 */
[----:B------:R0:W-:Y:S01]  /*25930*/  @!P1 ST.E.64 desc[UR50][R12.64], R122 ;  /* 0x0000007a0c009985 */ /* 0x0001e2000c101b32 */
[----:B------:R-:W-:Y:S01]  /*25940*/  @!P2 IMAD.MOV.U32 R15, RZ, RZ, R6 ;  /* 0x000000ffff0fa224 */ /* 0x000fe200078e0006 */
[----:B0-----:R-:W-:-:S02]  /*25950*/  @!P3 LEA R12, P5, R45, R43, 0x2 ;  /* 0x0000002b2d0cb211 */ /* 0x001fc400078a10ff */
[-C--:B-----5:R-:W-:Y:S02]  /*25960*/  @!P2 LEA.HI.X R3, R44, R42.reuse, R47, 0x2, P4 ;  /* 0x0000002a2c03a211 */ /* 0x0a0fe400020f142f */
[----:B------:R-:W3:Y:S01]  /*25970*/  LDL R44, [R1+0xf0] ;  /* 0x0000f000012c7983 */ /* 0x000ee20000100800 */
[----:B------:R-:W-:-:S03]  /*25980*/  @!P3 LEA.HI.X R13, R45, R42, R37, 0x2, P5 ;  /* 0x0000002a2d0db211 */ /* 0x000fc600028f1425 */
[----:B------:R0:W-:Y:S01]  /*25990*/  @!P2 ST.E.64 desc[UR50][R2.64], R14 ;  /* 0x0000000e0200a985 */ /* 0x0001e2000c101b32 */
[----:B------:R-:W-:-:S03]  /*259a0*/  ISETP.GE.AND P1, PT, R36, UR4, PT ;  /* 0x0000000424007c0c */ /* 0x000fc6000bf26270 */
[----:B------:R-:W4:Y:S04]  /*259b0*/  LDL R47, [R1+0x84] ;  /* 0x00008400012f7983 */ /* 0x000f280000100800 */
[----:B------:R-:W5:Y:S01]  /*259c0*/  LDL R45, [R1+0x80] ;  /* 0x00008000012d7983 */ /* 0x000f620000100800 */
[C---:B------:R-:W-:Y:S02]  /*259d0*/  ISETP.GE.AND P0, PT, R11.reuse, UR4, PT ;  /* 0x000000040b007c0c */ /* 0x040fe4000bf06270 */
[----:B------:R-:W-:Y:S01]  /*259e0*/  ISETP.GE.AND P4, PT, R0, UR4, PT ;  /* 0x0000000400007c0c */ /* 0x000fe2000bf86270 */
[----:B------:R-:W5:Y:S01]  /*259f0*/  LDL R37, [R1+0x7c] ;  /* 0x00007c0001257983 */ /* 0x000f620000100800 */
[----:B0-----:R-:W-:Y:S02]  /*25a00*/  @!P3 IMAD.MOV.U32 R2, RZ, RZ, R5 ;  /* 0x000000ffff02b224 */ /* 0x001fe400078e0005 */
[----:B------:R-:W-:Y:S01]  /*25a10*/  @!P3 IMAD.MOV.U32 R3, RZ, RZ, R7 ;  /* 0x000000ffff03b224 */ /* 0x000fe200078e0007 */
[----:B------:R-:W5:Y:S04]  /*25a20*/  LDL R15, [R1+0x74] ;  /* 0x00007400010f7983 */ /* 0x000f680000100800 */
[----:B------:R0:W-:Y:S04]  /*25a30*/  @!P3 ST.E.64 desc[UR50][R12.64], R2 ;  /* 0x000000020c00b985 */ /* 0x0001e8000c101b32 */
[----:B------:R-:W5:Y:S04]  /*25a40*/  LDL R14, [R1+0xd0] ;  /* 0x0000d000010e7983 */ /* 0x000f680000100800 */
[----:B0-----:R-:W4:Y:S01]  /*25a50*/  LDL R12, [R1+0xe8] ;  /* 0x0000e800010c7983 */ /* 0x001f220000100800 */
[----:B------:R-:W-:-:S02]  /*25a60*/  @!P0 LEA R4, P5, R11, R43, 0x2 ;  /* 0x0000002b0b048211 */ /* 0x000fc400078a10ff */
[----:B------:R-:W-:Y:S01]  /*25a70*/  ISETP.GE.AND P2, PT, R46, UR4, PT ;  /* 0x000000042e007c0c */ /* 0x000fe2000bf46270 */
[----:B------:R-:W5:Y:S01]  /*25a80*/  LDL R13, [R1+0x70] ;  /* 0x00007000010d7983 */ /* 0x000f620000100800 */
[----:B------:R-:W-:Y:S02]  /*25a90*/  @!P0 LEA.HI.X R5, R11, R42, R112, 0x2, P5 ;  /* 0x0000002a0b058211 */ /* 0x000fe400028f1470 */
[----:B------:R-:W-:Y:S01]  /*25aa0*/  @!P0 MOV R11, R10 ;  /* 0x0000000a000b8202 */ /* 0x000fe20000000f00 */
[----:B------:R-:W-:Y:S01]  /*25ab0*/  @!P0 IMAD.MOV.U32 R10, RZ, RZ, R8 ;  /* 0x000000ffff0a8224 */ /* 0x000fe200078e0008 */
[CC--:B------:R-:W-:Y:S01]  /*25ac0*/  @!P1 LEA R2, P3, R36.reuse, R43.reuse, 0x2 ;  /* 0x0000002b24029211 */ /* 0x0c0fe200078610ff */
[----:B------:R-:W5:Y:S03]  /*25ad0*/  LDL R8, [R1+0xe4] ;  /* 0x0000e40001087983 */ /* 0x000f660000100800 */
[----:B------:R-:W-:Y:S01]  /*25ae0*/  @!P1 LEA.HI.X R3, R36, R42, R111, 0x2, P3 ;  /* 0x0000002a24039211 */ /* 0x000fe200018f146f */
[----:B------:R0:W-:Y:S02]  /*25af0*/  @!P0 ST.E.64 desc[UR50][R4.64], R10 ;  /* 0x0000000a04008985 */ /* 0x0001e4000c101b32 */
[----:B------:R-:W-:-:S02]  /*25b00*/  @!P2 LEA R6, P3, R46, R43, 0x2 ;  /* 0x0000002b2e06a211 */ /* 0x000fc400078610ff */
[----:B------:R-:W5:Y:S02]  /*25b10*/  LDL R36, [R1+0x78] ;  /* 0x0000780001247983 */ /* 0x000f640000100800 */
[----:B------:R-:W-:Y:S02]  /*25b20*/  @!P2 LEA.HI.X R7, R46, R42, R110, 0x2, P3 ;  /* 0x0000002a2e07a211 */ /* 0x000fe400018f146e */
[----:B------:R-:W5:Y:S01]  /*25b30*/  LDL R46, [R1+0xe0] ;  /* 0x0000e000012e7983 */ /* 0x000f620000100800 */
[----:B0-----:R-:W-:-:S03]  /*25b40*/  @!P1 IMAD.MOV.U32 R4, RZ, RZ, R9 ;  /* 0x000000ffff049224 */ /* 0x001fc600078e0009 */
[----:B------:R-:W5:Y:S01]  /*25b50*/  LDL R11, [R1+0x6c] ;  /* 0x00006c00010b7983 */ /* 0x000f620000100800 */
[----:B------:R-:W-:-:S03]  /*25b60*/  @!P1 IMAD.MOV.U32 R5, RZ, RZ, R20 ;  /* 0x000000ffff059224 */ /* 0x000fc600078e0014 */
[----:B------:R-:W5:Y:S04]  /*25b70*/  LDL R20, [R1+0xd4] ;  /* 0x0000d40001147983 */ /* 0x000f680000100800 */
[----:B------:R0:W-:Y:S04]  /*25b80*/  @!P1 ST.E.64 desc[UR50][R2.64], R4 ;  /* 0x0000000402009985 */ /* 0x0001e8000c101b32 */
[----:B------:R-:W5:Y:S01]  /*25b90*/  LDL R10, [R1+0xc8] ;  /* 0x0000c800010a7983 */ /* 0x000f620000100800 */
[----:B0-----:R-:W-:Y:S01]  /*25ba0*/  @!P4 LEA R2, P5, R0, R43, 0x2 ;  /* 0x0000002b0002c211 */ /* 0x001fe200078a10ff */
[----:B------:R-:W-:-:S02]  /*25bb0*/  @!P2 IMAD.MOV.U32 R4, RZ, RZ, R21 ;  /* 0x000000ffff04a224 */ /* 0x000fc400078e0015 */
[----:B------:R-:W5:Y:S01]  /*25bc0*/  LDL R21, [R1+0xd8] ;  /* 0x0000d80001157983 */ /* 0x000f620000100800 */
[----:B------:R-:W-:Y:S01]  /*25bd0*/  @!P2 IMAD.MOV.U32 R5, RZ, RZ, R25 ;  /* 0x000000ffff05a224 */ /* 0x000fe200078e0019 */
[----:B------:R-:W-:-:S04]  /*25be0*/  @!P4 MOV R25, R26 ;  /* 0x0000001a0019c202 */ /* 0x000fc80000000f00 */
[----:B------:R-:W-:Y:S01]  /*25bf0*/  @!P2 ST.E.64 desc[UR50][R6.64], R4 ;  /* 0x000000040600a985 */ /* 0x000fe2000c101b32 */
[----:B--2---:R-:W-:Y:S02]  /*25c00*/  ISETP.GE.AND P1, PT, R78, UR4, PT ;  /* 0x000000044e007c0c */ /* 0x004fe4000bf26270 */
[----:B---3--:R-:W-:Y:S02]  /*25c10*/  @!P4 LEA.HI.X R3, R0, R42, R44, 0x2, P5 ;  /* 0x0000002a0003c211 */ /* 0x008fe400028f142c */
[----:B------:R-:W2:Y:S04]  /*25c20*/  LDL R44, [R1+0xdc] ;  /* 0x0000dc00012c7983 */ /* 0x000ea80000100800 */
[----:B------:R-:W3:Y:S04]  /*25c30*/  LDL R0, [R1+0x68] ;  /* 0x0000680001007983 */ /* 0x000ee80000100800 */
[----:B------:R0:W-:Y:S02]  /*25c40*/  @!P4 ST.E.64 desc[UR50][R2.64], R24 ;  /* 0x000000180200c985 */ /* 0x0001e4000c101b32 */
[----:B0-----:R-:W-:-:S04]  /*25c50*/  @!P1 LEA R2, P5, R78, R43, 0x2 ;  /* 0x0000002b4e029211 */ /* 0x001fc800078a10ff */
[----:B----4-:R-:W-:Y:S02]  /*25c60*/  @!P1 LEA.HI.X R3, R78, R42, R12, 0x2, P5 ;  /* 0x0000002a4e039211 */ /* 0x010fe400028f140c */
[----:B------:R-:W4:Y:S01]  /*25c70*/  LDL R12, [R1+0xcc] ;  /* 0x0000cc00010c7983 */ /* 0x000f220000100800 */
[----:B------:R-:W-:Y:S02]  /*25c80*/  ISETP.GE.AND P0, PT, R79, UR4, PT ;  /* 0x000000044f007c0c */ /* 0x000fe4000bf06270 */
[----:B------:R-:W-:Y:S02]  /*25c90*/  ISETP.GE.AND P2, PT, R47, UR4, PT ;  /* 0x000000042f007c0c */ /* 0x000fe4000bf46270 */
[----:B-----5:R-:W-:-:S09]  /*25ca0*/  ISETP.GE.AND P4, PT, R45, UR4, PT ;  /* 0x000000042d007c0c */ /* 0x020fd2000bf86270 */
[C---:B------:R-:W-:Y:S01]  /*25cb0*/  @!P0 LEA R4, P3, R79.reuse, R43, 0x2 ;  /* 0x0000002b4f048211 */ /* 0x040fe200078610ff */
[----:B------:R-:W-:Y:S02]  /*25cc0*/  @!P0 IMAD.MOV.U32 R6, RZ, RZ, R27 ;  /* 0x000000ffff068224 */ /* 0x000fe400078e001b */
[----:B------:R-:W-:Y:S01]  /*25cd0*/  @!P0 IMAD.MOV.U32 R7, RZ, RZ, R29 ;  /* 0x000000ffff078224 */ /* 0x000fe200078e001d */
[----:B------:R-:W-:Y:S01]  /*25ce0*/  @!P0 LEA.HI.X R5, R79, R42, R109, 0x2, P3 ;  /* 0x0000002a4f058211 */ /* 0x000fe200018f146d */
[----:B------:R-:W-:Y:S01]  /*25cf0*/  @!P1 IMAD.MOV.U32 R29, RZ, RZ, R30 ;  /* 0x000000ffff1d9224 */ /* 0x000fe200078e001e */
[----:B------:R-:W-:-:S03]  /*25d00*/  ISETP.GE.AND P3, PT, R37, UR4, PT ;  /* 0x0000000425007c0c */ /* 0x000fc6000bf66270 */
[----:B------:R0:W-:Y:S04]  /*25d10*/  @!P0 ST.E.64 desc[UR50][R4.64], R6 ;  /* 0x0000000604008985 */ /* 0x0001e8000c101b32 */
[----:B------:R1:W-:Y:S01]  /*25d20*/  @!P1 ST.E.64 desc[UR50][R2.64], R28 ;  /* 0x0000001c02009985 */ /* 0x0003e2000c101b32 */
[----:B0-----:R-:W-:-:S04]  /*25d30*/  @!P2 LEA R4, P0, R47, R43, 0x2 ;  /* 0x0000002b2f04a211 */ /* 0x001fc800078010ff */
[-C--:B------:R-:W-:Y:S02]  /*25d40*/  @!P2 LEA.HI.X R5, R47, R42.reuse, R8, 0x2, P0 ;  /* 0x0000002a2f05a211 */ /* 0x080fe400000f1408 */
[C---:B-1----:R-:W-:Y:S02]  /*25d50*/  @!P4 LEA R2, P1, R45.reuse, R43, 0x2 ;  /* 0x0000002b2d02c211 */ /* 0x042fe400078210ff */
[----:B------:R-:W-:Y:S01]  /*25d60*/  ISETP.GE.AND P0, PT, R36, UR4, PT ;  /* 0x0000000424007c0c */ /* 0x000fe2000bf06270 */
[----:B------:R-:W-:Y:S01]  /*25d70*/  @!P2 IMAD.MOV.U32 R6, RZ, RZ, R31 ;  /* 0x000000ffff06a224 */ /* 0x000fe200078e001f */
[----:B------:R-:W-:Y:S01]  /*25d80*/  @!P4 LEA.HI.X R3, R45, R42, R46, 0x2, P1 ;  /* 0x0000002a2d03c211 */ /* 0x000fe200008f142e */
[----:B------:R-:W-:Y:S01]  /*25d90*/  @!P2 IMAD.MOV.U32 R7, RZ, RZ, R33 ;  /* 0x000000ffff07a224 */ /* 0x000fe200078e0021 */
[----:B------:R-:W-:Y:S02]  /*25da0*/  @!P4 MOV R33, R34 ;  /* 0x000000220021c202 */ /* 0x000fe40000000f00 */
[----:B------:R-:W-:-:S02]  /*25db0*/  ISETP.GE.AND P1, PT, R15, UR4, PT ;  /* 0x000000040f007c0c */ /* 0x000fc4000bf26270 */
[-C--:B------:R-:W-:Y:S01]  /*25dc0*/  @!P3 LEA R8, P5, R37, R43.reuse, 0x2 ;  /* 0x0000002b2508b211 */ /* 0x080fe200078a10ff */
[----:B------:R0:W-:Y:S04]  /*25dd0*/  @!P2 ST.E.64 desc[UR50][R4.64], R6 ;  /* 0x000000060400a985 */ /* 0x0001e8000c101b32 */
[----:B------:R1:W-:Y:S01]  /*25de0*/  @!P4 ST.E.64 desc[UR50][R2.64], R32 ;  /* 0x000000200200c985 */ /* 0x0003e2000c101b32 */
[----:B------:R-:W-:Y:S02]  /*25df0*/  ISETP.GE.AND P4, PT, R13, UR4, PT ;  /* 0x000000040d007c0c */ /* 0x000fe4000bf86270 */
[C---:B0-----:R-:W-:Y:S01]  /*25e00*/  @!P0 LEA R4, P2, R36.reuse, R43, 0x2 ;  /* 0x0000002b24048211 */ /* 0x041fe200078410ff */
[----:B-1----:R-:W-:Y:S02]  /*25e10*/  @!P3 IMAD.MOV.U32 R2, RZ, RZ, R35 ;  /* 0x000000ffff02b224 */ /* 0x002fe400078e0023 */
[----:B------:R-:W-:Y:S01]  /*25e20*/  @!P3 IMAD.MOV.U32 R3, RZ, RZ, R53 ;  /* 0x000000ffff03b224 */ /* 0x000fe200078e0035 */
[-C--:B------:R-:W-:Y:S01]  /*25e30*/  @!P0 LEA.HI.X R5, R36, R42.reuse, R21, 0x2, P2 ;  /* 0x0000002a24058211 */ /* 0x080fe200010f1415 */
[----:B------:R-:W-:Y:S01]  /*25e40*/  @!P0 IMAD.MOV.U32 R53, RZ, RZ, R54 ;  /* 0x000000ffff358224 */ /* 0x000fe200078e0036 */
[----:B--2---:R-:W-:-:S02]  /*25e50*/  @!P3 LEA.HI.X R9, R37, R42, R44, 0x2, P5 ;  /* 0x0000002a2509b211 */ /* 0x004fc400028f142c */
[----:B------:R-:W-:-:S03]  /*25e60*/  ISETP.GE.AND P5, PT, R11, UR4, PT ;  /* 0x000000040b007c0c */ /* 0x000fc6000bfa6270 */
[----:B------:R0:W-:Y:S01]  /*25e70*/  @!P3 ST.E.64 desc[UR50][R8.64], R2 ;  /* 0x000000020800b985 */ /* 0x0001e2000c101b32 */
[----:B---3--:R-:W-:-:S03]  /*25e80*/  ISETP.GE.AND P3, PT, R0, UR4, PT ;  /* 0x0000000400007c0c */ /* 0x008fc6000bf66270 */
[----:B------:R1:W-:Y:S01]  /*25e90*/  @!P0 ST.E.64 desc[UR50][R4.64], R52 ;  /* 0x0000003404008985 */ /* 0x0003e2000c101b32 */
[-C--:B------:R-:W-:Y:S02]  /*25ea0*/  @!P4 LEA R6, P0, R13, R43.reuse, 0x2 ;  /* 0x0000002b0d06c211 */ /* 0x080fe400078010ff */
[----:B0-----:R-:W-:-:S04]  /*25eb0*/  @!P1 LEA R2, P2, R15, R43, 0x2 ;  /* 0x0000002b0f029211 */ /* 0x001fc800078410ff */
[-C--:B------:R-:W-:Y:S01]  /*25ec0*/  @!P1 LEA.HI.X R3, R15, R42.reuse, R20, 0x2, P2 ;  /* 0x0000002a0f039211 */ /* 0x080fe200010f1414 */
[----:B-1----:R-:W-:Y:S02]  /*25ed0*/  @!P1 IMAD.MOV.U32 R4, RZ, RZ, R55 ;  /* 0x000000ffff049224 */ /* 0x002fe400078e0037 */
[----:B------:R-:W-:Y:S01]  /*25ee0*/  @!P1 IMAD.MOV.U32 R5, RZ, RZ, R57 ;  /* 0x000000ffff059224 */ /* 0x000fe200078e0039 */
[----:B------:R-:W-:Y:S02]  /*25ef0*/  @!P4 LEA.HI.X R7, R13, R42, R14, 0x2, P0 ;  /* 0x0000002a0d07c211 */ /* 0x000fe400000f140e */
[----:B------:R-:W-:Y:S02]  /*25f00*/  @!P4 MOV R57, R58 ;  /* 0x0000003a0039c202 */ /* 0x000fe40000000f00 */
[----:B------:R0:W-:Y:S04]  /*25f10*/  @!P1 ST.E.64 desc[UR50][R2.64], R4 ;  /* 0x0000000402009985 */ /* 0x0001e8000c101b32 */
[----:B------:R1:W-:Y:S01]  /*25f20*/  @!P4 ST.E.64 desc[UR50][R6.64], R56 ;  /* 0x000000380600c985 */ /* 0x0003e2000c101b32 */
[----:B0-----:R-:W-:-:S02]  /*25f30*/  @!P5 LEA R2, P1, R11, R43, 0x2 ;  /* 0x0000002b0b02d211 */ /* 0x001fc400078210ff */
[C---:B------:R-:W-:Y:S02]  /*25f40*/  @!P3 LEA R4, P2, R0.reuse, R43, 0x2 ;  /* 0x0000002b0004b211 */ /* 0x040fe400078410ff */
[-C--:B----4-:R-:W-:Y:S01]  /*25f50*/  @!P5 LEA.HI.X R3, R11, R42.reuse, R12, 0x2, P1 ;  /* 0x0000002a0b03d211 */ /* 0x090fe200008f140c */
[----:B-1----:R-:W-:Y:S01]  /*25f60*/  @!P5 IMAD.MOV.U32 R6, RZ, RZ, R59 ;  /* 0x000000ffff06d224 */ /* 0x002fe200078e003b */
[----:B------:R-:W-:Y:S01]  /*25f70*/  @!P3 LEA.HI.X R5, R0, R42, R10, 0x2, P2 ;  /* 0x0000002a0005b211 */ /* 0x000fe200010f140a */
[----:B------:R-:W-:Y:S02]  /*25f80*/  @!P5 IMAD.MOV.U32 R7, RZ, RZ, R61 ;  /* 0x000000ffff07d224 */ /* 0x000fe400078e003d */
[----:B------:R-:W-:-:S03]  /*25f90*/  @!P3 IMAD.MOV.U32 R61, RZ, RZ, R62 ;  /* 0x000000ffff3db224 */ /* 0x000fc600078e003e */
[----:B------:R3:W-:Y:S04]  /*25fa0*/  @!P5 ST.E.64 desc[UR50][R2.64], R6 ;  /* 0x000000060200d985 */ /* 0x0007e8000c101b32 */
[----:B------:R3:W-:Y:S02]  /*25fb0*/  @!P3 ST.E.64 desc[UR50][R4.64], R60 ;  /* 0x0000003c0400b985 */ /* 0x0007e4000c101b32 */
.L_x_4472:
[----:B------:R-:W-:Y:S05]  /*25fc0*/  BSYNC B1 ;  /* 0x0000000000017941 */ /* 0x000fea0003800000 */
.L_x_4471:
[----:B------:R-:W-:-:S03]  /*25fd0*/  UMOV UR4, 0xffffffff ;  /* 0xffffffff00047882 */ /* 0x000fc60000000000 */
[----:B------:R-:W-:Y:S05]  /*25fe0*/  BRA.DIV UR4, `(.L_x_4473) ;  /* 0x000000f2044c7947 */ /* 0x000fea000b800000 */
[----:B0-----:R-:W0:Y:S04]  /*25ff0*/  SHFL.IDX PT, R41, R41, 0x1, 0x1c1f ;  /* 0x003c1f0029297f89 */ /* 0x001e2800000e0000 */
[----:B------:R4:W0:Y:S02]  /*26000*/  SHFL.IDX PT, R14, R40, 0x1, 0x1c1f ;  /* 0x003c1f00280e7f89 */ /* 0x00082400000e0000 */
.L_x_4795:
[----:B------:R-:W-:-:S13]  /*26010*/  ISETP.GE.AND P0, PT, R39, R38, PT ;  /* 0x000000262700720c */ /* 0x000fda0003f06270 */
[----:B------:R-:W-:Y:S05]  /*26020*/  @P0 BRA `(.L_x_4469) ;  /* 0x0000001c00280947 */ /* 0x000fea0003800000 */
[----:B--2---:R-:W2:Y:S01]  /*26030*/  LDL R43, [R1+0x64] ;  /* 0x00006400012b7983 */ /* 0x004ea20000100800 */
[----:B------:R-:W-:-:S03]  /*26040*/  ULDC UR4, c[0x0][0xac8] ;  /* 0x0002b20000047ab9 */ /* 0x000fc60000000800 */
[----:B------:R-:W5:Y:S04]  /*26050*/  LDL R55, [R1+0xc0] ;  /* 0x0000c00001377983 */ /* 0x000f680000100800 */
[----:B----4-:R-:W4:Y:S04]  /*26060*/  LDL R40, [R1+0x120] ;  /* 0x0001200001287983 */ /* 0x010f280000100800 */
        /* <DEDUP_REMOVED lines=15> */
[----:B-1----:R-:W3:Y:S04]  /*26160*/  LDL R42, [R1+0xa0] ;  /* 0x0000a000012a7983 */ /* 0x002ee80000100800 */
        /* <DEDUP_REMOVED lines=19> */
[----:B------:R-:W3:Y:S01]  /*262a0*/  LDL R0, [R1+0x68] ;  /* 0x0000680001007983 */ /* 0x000ee20000100800 */
[----:B--2---:R-:W-:-:S02]  /*262b0*/  ISETP.GE.AND P3, PT, R43, UR4, PT ;  /* 0x000000042b007c0c */ /* 0x004fc4000bf66270 */
[----:B-----5:R-:W-:Y:S01]  /*262c0*/  ISETP.GE.AND P0, PT, R55, UR4, PT ;  /* 0x0000000437007c0c */ /* 0x020fe2000bf06270 */
[----:B----4-:R-:W-:-:S10]  /*262d0*/  IMAD.MOV.U32 R60, RZ, RZ, R40 ;  /* 0x000000ffff3c7224 */ /* 0x010fd400078e0028 */
[----:B0-----:R-:W-:Y:S02]  /*262e0*/  @!P3 IMAD.MOV.U32 R2, RZ, RZ, R14 ;  /* 0x000000ffff02b224 */ /* 0x001fe400078e000e */
[----:B------:R-:W-:Y:S02]  /*262f0*/  @!P3 IMAD.MOV.U32 R3, RZ, RZ, R41 ;  /* 0x000000ffff03b224 */ /* 0x000fe400078e0029 */
[----:B---3--:R-:W-:Y:S01]  /*26300*/  IMAD.MOV.U32 R40, RZ, RZ, R6 ;  /* 0x000000ffff287224 */ /* 0x008fe200078e0006 */
[----:B------:R-:W-:Y:S01]  /*26310*/  @!P0 LEA R6, P4, R55, R14, 0x2 ;  /* 0x0000000e37068211 */ /* 0x000fe200078810ff */
[----:B------:R-:W-:-:S04]  /*26320*/  @!P3 IMAD.WIDE R2, R43, 0x4, R2 ;  /* 0x000000042b02b825 */ /* 0x000fc800078e0202 */
[----:B------:R-:W-:Y:S02]  /*26330*/  IMAD.MOV.U32 R53, RZ, RZ, R36 ;  /* 0x000000ffff357224 */ /* 0x000fe400078e0024 */
[----:B------:R-:W-:Y:S01]  /*26340*/  IMAD.MOV.U32 R47, RZ, RZ, R32 ;  /* 0x000000ffff2f7224 */ /* 0x000fe200078e0020 */
[----:B------:R-:W2:Y:S01]  /*26350*/  LDL R36, [R1+0x10c] ;  /* 0x00010c0001247983 */ /* 0x000ea20000100800 */
[----:B------:R-:W-:Y:S02]  /*26360*/  IMAD.MOV.U32 R43, RZ, RZ, R5 ;  /* 0x000000ffff2b7224 */ /* 0x000fe400078e0005 */
[----:B------:R-:W-:Y:S02]  /*26370*/  IMAD.MOV.U32 R45, RZ, RZ, R27 ;  /* 0x000000ffff2d7224 */ /* 0x000fe400078e001b */
[----:B------:R-:W-:Y:S02]  /*26380*/  IMAD.MOV.U32 R27, RZ, RZ, R13 ;  /* 0x000000ffff1b7224 */ /* 0x000fe400078e000d */
[----:B------:R-:W-:Y:S01]  /*26390*/  IMAD.MOV.U32 R13, RZ, RZ, R7 ;  /* 0x000000ffff0d7224 */ /* 0x000fe200078e0007 */
[----:B------:R-:W-:Y:S01]  /*263a0*/  @!P0 LEA.HI.X R7, R55, R41, R60, 0x2, P4 ;  /* 0x0000002937078211 */ /* 0x000fe200020f143c */
[----:B------:R-:W-:Y:S01]  /*263b0*/  IMAD.MOV.U32 R55, RZ, RZ, R47 ;  /* 0x000000ffff377224 */ /* 0x000fe200078e002f */
[----:B------:R-:W-:Y:S01]  /*263c0*/  MOV R47, R43 ;  /* 0x0000002b002f7202 */ /* 0x000fe20000000f00 */
[----:B------:R-:W-:-:S02]  /*263d0*/  IMAD.MOV.U32 R43, RZ, RZ, R34 ;  /* 0x000000ffff2b7224 */ /* 0x000fc400078e0022 */
[----:B------:R-:W-:Y:S02]  /*263e0*/  IMAD.MOV.U32 R34, RZ, RZ, R31 ;  /* 0x000000ffff227224 */ /* 0x000fe400078e001f */
[----:B------:R-:W3:Y:S01]  /*263f0*/  LDL R31, [R1+0xfc] ;  /* 0x0000fc00011f7983 */ /* 0x000ee20000100800 */
[----:B------:R-:W-:Y:S01]  /*26400*/  ISETP.GE.AND P1, PT, R59, UR4, PT ;  /* 0x000000043b007c0c */ /* 0x000fe2000bf26270 */
[----:B------:R-:W-:Y:S01]  /*26410*/  @!P3 IMAD.MOV.U32 R5, RZ, RZ, R65 ;  /* 0x000000ffff05b224 */ /* 0x000fe200078e0041 */
[----:B------:R-:W-:Y:S02]  /*26420*/  MOV R32, R25 ;  /* 0x0000001900207202 */ /* 0x000fe40000000f00 */
[----:B------:R-:W-:Y:S01]  /*26430*/  MOV R25, R4 ;  /* 0x0000000400197202 */ /* 0x000fe20000000f00 */
[----:B------:R-:W-:Y:S02]  /*26440*/  @!P3 IMAD.MOV.U32 R4, RZ, RZ, R63 ;  /* 0x000000ffff04b224 */ /* 0x000fe400078e003f */
[----:B------:R-:W-:-:S03]  /*26450*/  IMAD.MOV.U32 R60, RZ, RZ, R53 ;  /* 0x000000ffff3c7224 */ /* 0x000fc600078e0035 */
[----:B------:R0:W-:Y:S01]  /*26460*/  @!P3 ST.E.64 desc[UR50][R2.64], R4 ;  /* 0x000000040200b985 */ /* 0x0001e2000c101b32 */
[----:B------:R-:W-:Y:S02]  /*26470*/  IMAD.MOV.U32 R53, RZ, RZ, R45 ;  /* 0x000000ffff357224 */ /* 0x000fe400078e002d */
[----:B0-----:R-:W-:-:S04]  /*26480*/  @!P1 LEA R2, P5, R59, R14, 0x2 ;  /* 0x0000000e3b029211 */ /* 0x001fc800078a10ff */
[----:B------:R-:W-:Y:S01]  /*26490*/  @!P1 LEA.HI.X R3, R59, R41, R60, 0x2, P5 ;  /* 0x000000293b039211 */ /* 0x000fe200028f143c */
[----:B------:R-:W-:Y:S02]  /*264a0*/  IMAD.MOV.U32 R59, RZ, RZ, R55 ;  /* 0x000000ffff3b7224 */ /* 0x000fe400078e0037 */
[----:B------:R-:W-:Y:S02]  /*264b0*/  IMAD.MOV.U32 R55, RZ, RZ, R53 ;  /* 0x000000ffff377224 */ /* 0x000fe400078e0035 */
[----:B------:R-:W-:Y:S02]  /*264c0*/  IMAD.MOV.U32 R53, RZ, RZ, R47 ;  /* 0x000000ffff357224 */ /* 0x000fe400078e002f */
[----:B--2---:R-:W-:Y:S02]  /*264d0*/  IMAD.MOV.U32 R45, RZ, RZ, R36 ;  /* 0x000000ffff2d7224 */ /* 0x004fe400078e0024 */
[----:B------:R-:W-:Y:S02]  /*264e0*/  IMAD.MOV.U32 R36, RZ, RZ, R33 ;  /* 0x000000ffff247224 */ /* 0x000fe400078e0021 */
[----:B------:R-:W-:-:S02]  /*264f0*/  IMAD.MOV.U32 R33, RZ, RZ, R29 ;  /* 0x000000ffff217224 */ /* 0x000fc400078e001d */
[----:B------:R-:W-:Y:S01]  /*26500*/  IMAD.MOV.U32 R47, RZ, RZ, R45 ;  /* 0x000000ffff2f7224 */ /* 0x000fe200078e002d */
[----:B------:R-:W-:Y:S01]  /*26510*/  ISETP.GE.AND P2, PT, R58, UR4, PT ;  /* 0x000000043a007c0c */ /* 0x000fe2000bf46270 */
[----:B------:R-:W-:Y:S01]  /*26520*/  IMAD.MOV.U32 R45, RZ, RZ, R43 ;  /* 0x000000ffff2d7224 */ /* 0x000fe200078e002b */
[----:B------:R-:W-:Y:S01]  /*26530*/  MOV R43, R36 ;  /* 0x00000024002b7202 */ /* 0x000fe20000000f00 */
[----:B------:R-:W-:Y:S01]  /*26540*/  IMAD.MOV.U32 R36, RZ, RZ, R33 ;  /* 0x000000ffff247224 */ /* 0x000fe200078e0021 */
[----:B------:R-:W-:Y:S02]  /*26550*/  @!P0 MOV R65, R66 ;  /* 0x0000004200418202 */ /* 0x000fe40000000f00 */
[----:B------:R-:W-:Y:S01]  /*26560*/  MOV R44, R42 ;  /* 0x0000002a002c7202 */ /* 0x000fe20000000f00 */
[----:B------:R-:W-:Y:S01]  /*26570*/  @!P1 IMAD.MOV.U32 R4, RZ, RZ, R67 ;  /* 0x000000ffff049224 */ /* 0x000fe200078e0043 */
[----:B------:R-:W-:Y:S01]  /*26580*/  ISETP.GE.AND P3, PT, R57, UR4, PT ;  /* 0x0000000439007c0c */ /* 0x000fe2000bf66270 */
[----:B------:R-:W-:Y:S01]  /*26590*/  @!P1 IMAD.MOV.U32 R5, RZ, RZ, R69 ;  /* 0x000000ffff059224 */ /* 0x000fe200078e0045 */
[----:B------:R-:W2:Y:S01]  /*265a0*/  LDL R29, [R1+0x7c] ;  /* 0x00007c00011d7983 */ /* 0x000ea20000100800 */
[----:B---3--:R-:W-:-:S03]  /*265b0*/  IMAD.MOV.U32 R33, RZ, RZ, R31 ;  /* 0x000000ffff217224 */ /* 0x008fc600078e001f */
[----:B------:R-:W3:Y:S04]  /*265c0*/  LDL R31, [R1+0xf0] ;  /* 0x0000f000011f7983 */ /* 0x000ee80000100800 */
[----:B------:R0:W-:Y:S01]  /*265d0*/  @!P0 ST.E.64 desc[UR50][R6.64], R64 ;  /* 0x0000004006008985 */ /* 0x0001e2000c101b32 */
[----:B------:R-:W-:Y:S02]  /*265e0*/  IMAD.MOV.U32 R42, RZ, RZ, R37 ;  /* 0x000000ffff2a7224 */ /* 0x000fe400078e0025 */
[----:B------:R-:W-:Y:S02]  /*265f0*/  IMAD.MOV.U32 R37, RZ, RZ, R24 ;  /* 0x000000ffff257224 */ /* 0x000fe400078e0018 */
[----:B------:R-:W4:Y:S01]  /*26600*/  LDL R24, [R1+0x8c] ;  /* 0x00008c0001187983 */ /* 0x000f220000100800 */
[----:B0-----:R-:W-:-:S04]  /*26610*/  @!P2 LEA R6, P4, R58, R14, 0x2 ;  /* 0x0000000e3a06a211 */ /* 0x001fc800078810ff */
[----:B------:R-:W-:Y:S01]  /*26620*/  @!P2 LEA.HI.X R7, R58, R41, R59, 0x2, P4 ;  /* 0x000000293a07a211 */ /* 0x000fe200020f143b */
[----:B------:R-:W-:Y:S01]  /*26630*/  IMAD.MOV.U32 R58, RZ, RZ, R55 ;  /* 0x000000ffff3a7224 */ /* 0x000fe200078e0037 */
[----:B------:R-:W-:Y:S01]  /*26640*/  MOV R55, R53 ;  /* 0x0000003500377202 */ /* 0x000fe20000000f00 */
[----:B------:R-:W-:Y:S02]  /*26650*/  IMAD.MOV.U32 R53, RZ, RZ, R47 ;  /* 0x000000ffff357224 */ /* 0x000fe400078e002f */
[----:B------:R-:W-:Y:S02]  /*26660*/  IMAD.MOV.U32 R47, RZ, RZ, R45 ;  /* 0x000000ffff2f7224 */ /* 0x000fe400078e002d */
[----:B------:R-:W-:Y:S02]  /*26670*/  IMAD.MOV.U32 R45, RZ, RZ, R43 ;  /* 0x000000ffff2d7224 */ /* 0x000fe400078e002b */
[----:B------:R-:W-:Y:S02]  /*26680*/  IMAD.MOV.U32 R43, RZ, RZ, R36 ;  /* 0x000000ffff2b7224 */ /* 0x000fe400078e0024 */
[----:B------:R-:W-:Y:S01]  /*26690*/  IMAD.MOV.U32 R36, RZ, RZ, R33 ;  /* 0x000000ffff247224 */ /* 0x000fe200078e0021 */
[----:B------:R0:W-:Y:S02]  /*266a0*/  @!P1 ST.E.64 desc[UR50][R2.64], R4 ;  /* 0x0000000402009985 */ /* 0x0001e4000c101b32 */
[----:B0-----:R-:W-:-:S04]  /*266b0*/  @!P3 LEA R2, P5, R57, R14, 0x2 ;  /* 0x0000000e3902b211 */ /* 0x001fc800078a10ff */
[----:B------:R-:W-:Y:S01]  /*266c0*/  @!P3 LEA.HI.X R3, R57, R41, R58, 0x2, P5 ;  /* 0x000000293903b211 */ /* 0x000fe200028f143a */
[----:B------:R-:W-:Y:S01]  /*266d0*/  IMAD.MOV.U32 R57, RZ, RZ, R55 ;  /* 0x000000ffff397224 */ /* 0x000fe200078e0037 */
[----:B------:R-:W-:Y:S01]  /*266e0*/  MOV R55, R53 ;  /* 0x0000003500377202 */ /* 0x000fe20000000f00 */
[----:B------:R-:W-:Y:S02]  /*266f0*/  IMAD.MOV.U32 R53, RZ, RZ, R47 ;  /* 0x000000ffff357224 */ /* 0x000fe400078e002f */
[----:B------:R-:W-:Y:S02]  /*26700*/  IMAD.MOV.U32 R47, RZ, RZ, R43 ;  /* 0x000000ffff2f7224 */ /* 0x000fe400078e002b */
[----:B------:R-:W-:Y:S01]  /*26710*/  IMAD.MOV.U32 R43, RZ, RZ, R36 ;  /* 0x000000ffff2b7224 */ /* 0x000fe200078e0024 */
[----:B---3--:R-:W-:Y:S01]  /*26720*/  MOV R33, R31 ;  /* 0x0000001f00217202 */ /* 0x008fe20000000f00 */
[----:B------:R-:W-:Y:S02]  /*26730*/  IMAD.MOV.U32 R31, RZ, RZ, R21 ;  /* 0x000000ffff1f7224 */ /* 0x000fe400078e0015 */
[----:B------:R-:W-:-:S02]  /*26740*/  IMAD.MOV.U32 R21, RZ, RZ, R12 ;  /* 0x000000ffff157224 */ /* 0x000fc400078e000c */
[----:B------:R-:W-:Y:S02]  /*26750*/  IMAD.MOV.U32 R12, RZ, RZ, R8 ;  /* 0x000000ffff0c7224 */ /* 0x000fe400078e0008 */
[----:B------:R-:W3:Y:S01]  /*26760*/  LDL R8, [R1+0xdc] ;  /* 0x0000dc0001087983 */ /* 0x000ee20000100800 */
[----:B------:R-:W-:Y:S02]  /*26770*/  IMAD.MOV.U32 R36, RZ, RZ, R33 ;  /* 0x000000ffff247224 */ /* 0x000fe400078e0021 */
[----:B------:R-:W-:Y:S02]  /*26780*/  IMAD.MOV.U32 R33, RZ, RZ, R21 ;  /* 0x000000ffff217224 */ /* 0x000fe400078e0015 */
[----:B------:R-:W5:Y:S01]  /*26790*/  LDL R21, [R1+0x70] ;  /* 0x0000700001157983 */ /* 0x000f620000100800 */
[----:B------:R-:W-:Y:S01]  /*267a0*/  ISETP.GE.AND P0, PT, R56, UR4, PT ;  /* 0x0000000438007c0c */ /* 0x000fe2000bf06270 */
[----:B------:R-:W-:Y:S01]  /*267b0*/  @!P2 IMAD.MOV.U32 R69, RZ, RZ, R70 ;  /* 0x000000ffff45a224 */ /* 0x000fe200078e0046 */
[----:B------:R-:W-:Y:S01]  /*267c0*/  ISETP.GE.AND P1, PT, R54, UR4, PT ;  /* 0x0000000436007c0c */ /* 0x000fe2000bf26270 */
[----:B------:R-:W-:-:S03]  /*267d0*/  @!P3 IMAD.MOV.U32 R5, RZ, RZ, R73 ;  /* 0x000000ffff05b224 */ /* 0x000fc600078e0049 */
[----:B------:R0:W-:Y:S01]  /*267e0*/  @!P2 ST.E.64 desc[UR50][R6.64], R68 ;  /* 0x000000440600a985 */ /* 0x0001e2000c101b32 */
[----:B------:R-:W-:Y:S02]  /*267f0*/  ISETP.GE.AND P2, PT, R52, UR4, PT ;  /* 0x0000000434007c0c */ /* 0x000fe4000bf46270 */
[----:B------:R-:W-:-:S04]  /*26800*/  @!P3 MOV R4, R71 ;  /* 0x000000470004b202 */ /* 0x000fc80000000f00 */
[----:B------:R-:W-:Y:S01]  /*26810*/  @!P0 IMAD.MOV.U32 R73, RZ, RZ, R74 ;  /* 0x000000ffff498224 */ /* 0x000fe200078e004a */
[----:B------:R1:W-:Y:S01]  /*26820*/  @!P3 ST.E.64 desc[UR50][R2.64], R4 ;  /* 0x000000040200b985 */ /* 0x0003e2000c101b32 */
[----:B------:R-:W-:Y:S02]  /*26830*/  ISETP.GE.AND P3, PT, R46, UR4, PT ;  /* 0x000000042e007c0c */ /* 0x000fe4000bf66270 */
[----:B0-----:R-:W-:-:S04]  /*26840*/  @!P0 LEA R6, P4, R56, R14, 0x2 ;  /* 0x0000000e38068211 */ /* 0x001fc800078810ff */
[----:B------:R-:W-:Y:S02]  /*26850*/  @!P0 LEA.HI.X R7, R56, R41, R57, 0x2, P4 ;  /* 0x0000002938078211 */ /* 0x000fe400020f1439 */
[----:B-1----:R-:W-:-:S03]  /*26860*/  @!P1 LEA R2, P5, R54, R14, 0x2 ;  /* 0x0000000e36029211 */ /* 0x002fc600078a10ff */
[----:B------:R0:W-:Y:S01]  /*26870*/  @!P0 ST.E.64 desc[UR50][R6.64], R72 ;  /* 0x0000004806008985 */ /* 0x0001e2000c101b32 */
[----:B------:R-:W-:Y:S01]  /*26880*/  @!P1 IMAD.MOV.U32 R4, RZ, RZ, R75 ;  /* 0x000000ffff049224 */ /* 0x000fe200078e004b */
[----:B------:R-:W-:Y:S01]  /*26890*/  ISETP.GE.AND P0, PT, R44, UR4, PT ;  /* 0x000000042c007c0c */ /* 0x000fe2000bf06270 */
[----:B------:R-:W-:Y:S01]  /*268a0*/  @!P1 IMAD.MOV.U32 R5, RZ, RZ, R77 ;  /* 0x000000ffff059224 */ /* 0x000fe200078e004d */
[----:B------:R-:W-:Y:S01]  /*268b0*/  @!P1 LEA.HI.X R3, R54, R41, R55, 0x2, P5 ;  /* 0x0000002936039211 */ /* 0x000fe200028f1437 */
[----:B------:R-:W-:-:S04]  /*268c0*/  @!P2 IMAD.MOV.U32 R77, RZ, RZ, R80 ;  /* 0x000000ffff4da224 */ /* 0x000fc800078e0050 */
[----:B------:R1:W-:Y:S01]  /*268d0*/  @!P1 ST.E.64 desc[UR50][R2.64], R4 ;  /* 0x0000000402009985 */ /* 0x0003e2000c101b32 */
[-C--:B0-----:R-:W-:Y:S02]  /*268e0*/  @!P2 LEA R6, P4, R52, R14.reuse, 0x2 ;  /* 0x0000000e3406a211 */ /* 0x081fe400078810ff */
[----:B------:R-:W-:Y:S02]  /*268f0*/  ISETP.GE.AND P1, PT, R42, UR4, PT ;  /* 0x000000042a007c0c */ /* 0x000fe4000bf26270 */
[----:B------:R-:W-:Y:S02]  /*26900*/  @!P2 LEA.HI.X R7, R52, R41, R53, 0x2, P4 ;  /* 0x000000293407a211 */ /* 0x000fe400020f1435 */
[----:B-1----:R-:W-:-:S03]  /*26910*/  @!P3 LEA R2, P5, R46, R14, 0x2 ;  /* 0x0000000e2e02b211 */ /* 0x002fc600078a10ff */
[----:B------:R0:W-:Y:S01]  /*26920*/  @!P2 ST.E.64 desc[UR50][R6.64], R76 ;  /* 0x0000004c0600a985 */ /* 0x0001e2000c101b32 */
[----:B------:R-:W-:Y:S01]  /*26930*/  ISETP.GE.AND P2, PT, R37, UR4, PT ;  /* 0x0000000425007c0c */ /* 0x000fe2000bf46270 */
[----:B------:R-:W-:Y:S01]  /*26940*/  @!P3 IMAD.MOV.U32 R5, RZ, RZ, R83 ;  /* 0x000000ffff05b224 */ /* 0x000fe200078e0053 */
[----:B------:R-:W-:Y:S02]  /*26950*/  @!P3 LEA.HI.X R3, R46, R41, R47, 0x2, P5 ;  /* 0x000000292e03b211 */ /* 0x000fe400028f142f */
[----:B------:R-:W-:Y:S01]  /*26960*/  @!P3 MOV R4, R81 ;  /* 0x000000510004b202 */ /* 0x000fe20000000f00 */
[----:B------:R-:W-:Y:S01]  /*26970*/  @!P0 IMAD.MOV.U32 R83, RZ, RZ, R84 ;  /* 0x000000ffff538224 */ /* 0x000fe200078e0054 */
[----:B------:R-:W-:-:S03]  /*26980*/  ISETP.GE.AND P4, PT, R32, UR4, PT ;  /* 0x0000000420007c0c */ /* 0x000fc6000bf86270 */
[----:B------:R1:W-:Y:S01]  /*26990*/  @!P3 ST.E.64 desc[UR50][R2.64], R4 ;  /* 0x000000040200b985 */ /* 0x0003e2000c101b32 */
[----:B0-----:R-:W-:-:S04]  /*269a0*/  @!P0 LEA R6, P5, R44, R14, 0x2 ;  /* 0x0000000e2c068211 */ /* 0x001fc800078a10ff */
[----:B------:R-:W-:Y:S02]  /*269b0*/  @!P0 LEA.HI.X R7, R44, R41, R45, 0x2, P5 ;  /* 0x000000292c078211 */ /* 0x000fe400028f142d */
[----:B-1----:R-:W-:-:S03]  /*269c0*/  @!P1 LEA R2, P3, R42, R14, 0x2 ;  /* 0x0000000e2a029211 */ /* 0x002fc600078610ff */
[----:B------:R0:W-:Y:S01]  /*269d0*/  @!P0 ST.E.64 desc[UR50][R6.64], R82 ;  /* 0x0000005206008985 */ /* 0x0001e2000c101b32 */
[----:B------:R-:W-:Y:S01]  /*269e0*/  @!P1 IMAD.MOV.U32 R4, RZ, RZ, R85 ;  /* 0x000000ffff049224 */ /* 0x000fe200078e0055 */
[----:B------:R-:W-:Y:S01]  /*269f0*/  @!P1 LEA.HI.X R3, R42, R41, R43, 0x2, P3 ;  /* 0x000000292a039211 */ /* 0x000fe200018f142b */
[----:B------:R-:W-:Y:S01]  /*26a00*/  @!P1 IMAD.MOV.U32 R5, RZ, RZ, R87 ;  /* 0x000000ffff059224 */ /* 0x000fe200078e0057 */
[----:B------:R-:W-:Y:S01]  /*26a10*/  ISETP.GE.AND P0, PT, R35, UR4, PT ;  /* 0x0000000423007c0c */ /* 0x000fe2000bf06270 */
[----:B------:R-:W-:-:S03]  /*26a20*/  @!P2 IMAD.MOV.U32 R87, RZ, RZ, R88 ;  /* 0x000000ffff57a224 */ /* 0x000fc600078e0058 */
[----:B------:R1:W-:Y:S01]  /*26a30*/  @!P1 ST.E.64 desc[UR50][R2.64], R4 ;  /* 0x0000000402009985 */ /* 0x0003e2000c101b32 */
[CC--:B0-----:R-:W-:Y:S02]  /*26a40*/  @!P2 LEA R6, P3, R37.reuse, R14.reuse, 0x2 ;  /* 0x0000000e2506a211 */ /* 0x0c1fe400078610ff */
[----:B----4-:R-:W-:Y:S02]  /*26a50*/  ISETP.GE.AND P1, PT, R24, UR4, PT ;  /* 0x0000000418007c0c */ /* 0x010fe4000bf26270 */
[----:B------:R-:W-:Y:S02]  /*26a60*/  @!P2 LEA.HI.X R7, R37, R41, R40, 0x2, P3 ;  /* 0x000000292507a211 */ /* 0x000fe400018f1428 */
[----:B-1----:R-:W-:-:S03]  /*26a70*/  @!P4 LEA R2, P5, R32, R14, 0x2 ;  /* 0x0000000e2002c211 */ /* 0x002fc600078a10ff */
[----:B------:R0:W-:Y:S01]  /*26a80*/  @!P2 ST.E.64 desc[UR50][R6.64], R86 ;  /* 0x000000560600a985 */ /* 0x0001e2000c101b32 */
[----:B------:R-:W-:Y:S02]  /*26a90*/  ISETP.GE.AND P2, PT, R12, UR4, PT ;  /* 0x000000040c007c0c */ /* 0x000fe4000bf46270 */
[----:B------:R-:W-:Y:S02]  /*26aa0*/  @!P4 LEA.HI.X R3, R32, R41, R34, 0x2, P5 ;  /* 0x000000292003c211 */ /* 0x000fe400028f1422 */
[----:B------:R-:W-:Y:S01]  /*26ab0*/  MOV R34, R30 ;  /* 0x0000001e00227202 */ /* 0x000fe20000000f00 */
[----:B------:R-:W-:Y:S02]  /*26ac0*/  IMAD.MOV.U32 R32, RZ, RZ, R9 ;  /* 0x000000ffff207224 */ /* 0x000fe400078e0009 */
[----:B0-----:R-:W-:Y:S02]  /*26ad0*/  @!P4 IMAD.MOV.U32 R6, RZ, RZ, R89 ;  /* 0x000000ffff06c224 */ /* 0x001fe400078e0059 */
[----:B------:R-:W-:Y:S01]  /*26ae0*/  @!P4 IMAD.MOV.U32 R7, RZ, RZ, R91 ;  /* 0x000000ffff07c224 */ /* 0x000fe200078e005b */
[----:B------:R-:W-:Y:S01]  /*26af0*/  @!P1 LEA R4, P5, R24, R14, 0x2 ;  /* 0x0000000e18049211 */ /* 0x000fe200078a10ff */
[----:B------:R-:W-:-:S03]  /*26b00*/  @!P0 IMAD.MOV.U32 R91, RZ, RZ, R92 ;  /* 0x000000ffff5b8224 */ /* 0x000fc600078e005c */
[----:B------:R0:W-:Y:S01]  /*26b10*/  @!P4 ST.E.64 desc[UR50][R2.64], R6 ;  /* 0x000000060200c985 */ /* 0x0001e2000c101b32 */
[----:B------:R-:W-:Y:S02]  /*26b20*/  ISETP.GE.AND P4, PT, R33, UR4, PT ;  /* 0x0000000421007c0c */ /* 0x000fe4000bf86270 */
[----:B------:R-:W-:Y:S01]  /*26b30*/  @!P1 LEA.HI.X R5, R24, R41, R26, 0x2, P5 ;  /* 0x0000002918059211 */ /* 0x000fe200028f141a */
[----:B------:R-:W-:Y:S01]  /*26b40*/  IMAD.MOV.U32 R26, RZ, RZ, R10 ;  /* 0x000000ffff1a7224 */ /* 0x000fe200078e000a */
[----:B------:R-:W-:Y:S01]  /*26b50*/  MOV R24, R11 ;  /* 0x0000000b00187202 */ /* 0x000fe20000000f00 */
[----:B0-----:R-:W-:Y:S02]  /*26b60*/  @!P1 IMAD.MOV.U32 R2, RZ, RZ, R93 ;  /* 0x000000ffff029224 */ /* 0x001fe400078e005d */
[----:B------:R-:W-:Y:S02]  /*26b70*/  @!P1 IMAD.MOV.U32 R3, RZ, RZ, R95 ;  /* 0x000000ffff039224 */ /* 0x000fe400078e005f */
[----:B------:R-:W-:-:S02]  /*26b80*/  @!P2 IMAD.MOV.U32 R95, RZ, RZ, R96 ;  /* 0x000000ffff5fa224 */ /* 0x000fc400078e0060 */
[----:B---3--:R-:W-:Y:S01]  /*26b90*/  IMAD.MOV.U32 R30, RZ, RZ, R8 ;  /* 0x000000ffff1e7224 */ /* 0x008fe200078e0008 */
[----:B------:R-:W-:-:S04]  /*26ba0*/  @!P0 LEA R8, P3, R35, R14, 0x2 ;  /* 0x0000000e23088211 */ /* 0x000fc800078610ff */
[----:B------:R-:W-:Y:S02]  /*26bb0*/  @!P0 LEA.HI.X R9, R35, R41, R36, 0x2, P3 ;  /* 0x0000002923098211 */ /* 0x000fe400018f1424 */
[----:B------:R-:W-:-:S03]  /*26bc0*/  ISETP.GE.AND P3, PT, R31, UR4, PT ;  /* 0x000000041f007c0c */ /* 0x000fc6000bf66270 */
[----:B------:R-:W-:Y:S01]  /*26bd0*/  @!P0 ST.E.64 desc[UR50][R8.64], R90 ;  /* 0x0000005a08008985 */ /* 0x000fe2000c101b32 */
[----:B------:R-:W-:-:S03]  /*26be0*/  @!P2 LEA R10, P0, R12, R14, 0x2 ;  /* 0x0000000e0c0aa211 */ /* 0x000fc600078010ff */
[----:B------:R0:W-:Y:S01]  /*26bf0*/  @!P1 ST.E.64 desc[UR50][R4.64], R2 ;  /* 0x0000000204009985 */ /* 0x0001e2000c101b32 */
[-C--:B------:R-:W-:Y:S02]  /*26c00*/  @!P2 LEA.HI.X R11, R12, R41.reuse, R13, 0x2, P0 ;  /* 0x000000290c0ba211 */ /* 0x080fe400000f140d */
[-C--:B------:R-:W-:Y:S02]  /*26c10*/  @!P4 LEA R6, P1, R33, R14.reuse, 0x2 ;  /* 0x0000000e2106c211 */ /* 0x080fe400078210ff */
[----:B--2---:R-:W-:Y:S02]  /*26c20*/  ISETP.GE.AND P0, PT, R29, UR4, PT ;  /* 0x000000041d007c0c */ /* 0x004fe4000bf06270 */
[----:B------:R-:W-:Y:S02]  /*26c30*/  @!P4 LEA.HI.X R7, R33, R41, R34, 0x2, P1 ;  /* 0x000000292107c211 */ /* 0x000fe400008f1422 */
[----:B------:R-:W-:Y:S02]  /*26c40*/  ISETP.GE.AND P1, PT, R27, UR4, PT ;  /* 0x000000041b007c0c */ /* 0x000fe4000bf26270 */
[CC--:B------:R-:W-:Y:S01]  /*26c50*/  @!P3 LEA R12, P5, R31.reuse, R14.reuse, 0x2 ;  /* 0x0000000e1f0cb211 */ /* 0x0c0fe200078a10ff */
[----:B0-----:R-:W-:Y:S01]  /*26c60*/  @!P4 IMAD.MOV.U32 R2, RZ, RZ, R97 ;  /* 0x000000ffff02c224 */ /* 0x001fe200078e0061 */
[----:B------:R-:W-:Y:S01]  /*26c70*/  @!P4 MOV R3, R99 ;  /* 0x000000630003c202 */ /* 0x000fe20000000f00 */
[----:B------:R-:W-:Y:S01]  /*26c80*/  @!P3 IMAD.MOV.U32 R99, RZ, RZ, R100 ;  /* 0x000000ffff63b224 */ /* 0x000fe200078e0064 */
[----:B------:R-:W-:Y:S01]  /*26c90*/  @!P3 LEA.HI.X R13, R31, R41, R32, 0x2, P5 ;  /* 0x000000291f0db211 */ /* 0x000fe200028f1420 */
[----:B------:R-:W-:Y:S02]  /*26ca0*/  @!P2 ST.E.64 desc[UR50][R10.64], R94 ;  /* 0x0000005e0a00a985 */ /* 0x000fe4000c101b32 */
[----:B------:R-:W-:-:S02]  /*26cb0*/  @!P0 LEA R4, P2, R29, R14, 0x2 ;  /* 0x0000000e1d048211 */ /* 0x000fc400078410ff */
[----:B------:R0:W-:Y:S01]  /*26cc0*/  @!P4 ST.E.64 desc[UR50][R6.64], R2 ;  /* 0x000000020600c985 */ /* 0x0001e2000c101b32 */
[----:B------:R-:W-:Y:S02]  /*26cd0*/  ISETP.GE.AND P4, PT, R25, UR4, PT ;  /* 0x0000000419007c0c */ /* 0x000fe4000bf86270 */
[----:B-----5:R-:W-:Y:S01]  /*26ce0*/  ISETP.GE.AND P5, PT, R21, UR4, PT ;  /* 0x0000000415007c0c */ /* 0x020fe2000bfa6270 */
[----:B------:R1:W-:Y:S01]  /*26cf0*/  @!P3 ST.E.64 desc[UR50][R12.64], R98 ;  /* 0x000000620c00b985 */ /* 0x0003e2000c101b32 */
[----:B------:R-:W-:Y:S02]  /*26d00*/  ISETP.GE.AND P3, PT, R15, UR4, PT ;  /* 0x000000040f007c0c */ /* 0x000fe4000bf66270 */
[----:B------:R-:W-:Y:S02]  /*26d10*/  @!P0 LEA.HI.X R5, R29, R41, R30, 0x2, P2 ;  /* 0x000000291d058211 */ /* 0x000fe400010f141e */
[----:B------:R-:W-:-:S04]  /*26d20*/  @!P1 LEA R8, P2, R27, R14, 0x2 ;  /* 0x0000000e1b089211 */ /* 0x000fc800078410ff */
[----:B------:R-:W-:Y:S01]  /*26d30*/  @!P1 LEA.HI.X R9, R27, R41, R28, 0x2, P2 ;  /* 0x000000291b099211 */ /* 0x000fe200010f141c */
[----:B0-----:R-:W-:Y:S02]  /*26d40*/  @!P0 IMAD.MOV.U32 R2, RZ, RZ, R101 ;  /* 0x000000ffff028224 */ /* 0x001fe400078e0065 */
[----:B------:R-:W-:Y:S02]  /*26d50*/  @!P0 IMAD.MOV.U32 R3, RZ, RZ, R103 ;  /* 0x000000ffff038224 */ /* 0x000fe400078e0067 */
[----:B------:R-:W-:-:S03]  /*26d60*/  @!P1 IMAD.MOV.U32 R103, RZ, RZ, R104 ;  /* 0x000000ffff679224 */ /* 0x000fc600078e0068 */
[----:B------:R0:W-:Y:S01]  /*26d70*/  @!P0 ST.E.64 desc[UR50][R4.64], R2 ;  /* 0x0000000204008985 */ /* 0x0001e2000c101b32 */
[----:B------:R-:W-:-:S03]  /*26d80*/  @!P4 LEA R6, P0, R25, R14, 0x2 ;  /* 0x0000000e1906c211 */ /* 0x000fc600078010ff */
[----:B------:R2:W-:Y:S01]  /*26d90*/  @!P1 ST.E.64 desc[UR50][R8.64], R102 ;  /* 0x0000006608009985 */ /* 0x0005e2000c101b32 */
[-C--:B------:R-:W-:Y:S02]  /*26da0*/  @!P5 LEA R10, P1, R21, R14.reuse, 0x2 ;  /* 0x0000000e150ad211 */ /* 0x080fe400078210ff */
[----:B-1----:R-:W-:Y:S02]  /*26db0*/  @!P3 LEA R12, P2, R15, R14, 0x2 ;  /* 0x0000000e0f0cb211 */ /* 0x002fe400078410ff */
[-C--:B------:R-:W-:Y:S02]  /*26dc0*/  @!P4 LEA.HI.X R7, R25, R41.reuse, R26, 0x2, P0 ;  /* 0x000000291907c211 */ /* 0x080fe400000f141a */
[----:B------:R-:W-:Y:S01]  /*26dd0*/  @!P5 LEA.HI.X R11, R21, R41, R24, 0x2, P1 ;  /* 0x00000029150bd211 */ /* 0x000fe200008f1418 */
[----:B0-----:R-:W-:Y:S01]  /*26de0*/  @!P4 IMAD.MOV.U32 R2, RZ, RZ, R105 ;  /* 0x000000ffff02c224 */ /* 0x001fe200078e0069 */
[----:B------:R-:W-:Y:S01]  /*26df0*/  @!P4 MOV R3, R107 ;  /* 0x0000006b0003c202 */ /* 0x000fe20000000f00 */
[----:B------:R-:W-:Y:S01]  /*26e00*/  @!P5 IMAD.MOV.U32 R107, RZ, RZ, R108 ;  /* 0x000000ffff6bd224 */ /* 0x000fe200078e006c */
[----:B------:R-:W-:-:S03]  /*26e10*/  @!P3 LEA.HI.X R13, R15, R41, R20, 0x2, P2 ;  /* 0x000000290f0db211 */ /* 0x000fc600010f1414 */
[----:B------:R2:W-:Y:S04]  /*26e20*/  @!P4 ST.E.64 desc[UR50][R6.64], R2 ;  /* 0x000000020600c985 */ /* 0x0005e8000c101b32 */
[----:B------:R2:W-:Y:S04]  /*26e30*/  @!P5 ST.E.64 desc[UR50][R10.64], R106 ;  /* 0x0000006a0a00d985 */ /* 0x0005e8000c101b32 */
[----:B------:R2:W-:Y:S01]  /*26e40*/  @!P3 ST.E.64 desc[UR50][R12.64], R48 ;  /* 0x000000300c00b985 */ /* 0x0005e2000c101b32 */
[----:B------:R-:W-:-:S13]  /*26e50*/  ISETP.GE.AND P0, PT, R0, UR4, PT ;  /* 0x0000000400007c0c */ /* 0x000fda000bf06270 */
[----:B--2---:R-:W-:Y:S05]  /*26e60*/  @P0 BRA `(.L_x_4469) ;  /* 0x0000000c00980947 */ /* 0x004fea0003800000 */
[----:B------:R-:W2:Y:S01]  /*26e70*/  LDL R20, [R1+0xc8] ;  /* 0x0000c80001147983 */ /* 0x000ea20000100800 */
[----:B------:R-:W-:-:S04]  /*26e80*/  LEA R14, P0, R0, R14, 0x2 ;  /* 0x0000000e000e7211 */ /* 0x000fc800078010ff */
[----:B--2---:R-:W-:-:S05]  /*26e90*/  LEA.HI.X R15, R0, R41, R20, 0x2, P0 ;  /* 0x00000029000f7211 */ /* 0x004fca00000f1414 */
[----:B------:R0:W-:Y:S01]  /*26ea0*/  ST.E.64 desc[UR50][R14.64], R50 ;  /* 0x000000320e007985 */ /* 0x0001e2000c101b32 */
[----:B------:R-:W-:Y:S05]  /*26eb0*/  BRA `(.L_x_4469) ;  /* 0x0000000c00847947 */ /* 0x000fea0003800000 */
.L_x_4455:
[----:B------:R-:W2:Y:S01]  /*26ec0*/  LDL.LU R4, [R1+0x50] ;  /* 0x0000500001047983 */ /* 0x000ea20000300800 */
[----:B------:R-:W-:Y:S01]  /*26ed0*/  ULDC.64 UR6, c[0x0][0xc08] ;  /* 0x0003020000067ab9 */ /* 0x000fe20000000a00 */
[----:B------:R-:W-:Y:S02]  /*26ee0*/  ULDC.64 UR4, c[0x0][0xc00] ;  /* 0x0003000000047ab9 */ /* 0x000fe40000000a00 */
[----:B------:R-:W3:Y:S01]  /*26ef0*/  LDL.LU R0, [R1+0x54] ;  /* 0x0000540001007983 */ /* 0x000ee20000300800 */
[----:B------:R-:W-:Y:S01]  /*26f00*/  ISETP.NE.U32.AND P1, PT, RZ, UR6, PT ;  /* 0x00000006ff007c0c */ /* 0x000fe2000bf25070 */
[----:B------:R-:W-:Y:S01]  /*26f10*/  IMAD.MOV.U32 R15, RZ, RZ, RZ ;  /* 0x000000ffff0f7224 */ /* 0x000fe200078e00ff */
[----:B------:R-:W-:Y:S02]  /*26f20*/  ISETP.NE.U32.AND P0, PT, RZ, UR4, PT ;  /* 0x00000004ff007c0c */ /* 0x000fe4000bf05070 */
[----:B------:R-:W-:Y:S02]  /*26f30*/  ISETP.NE.AND.EX P1, PT, RZ, UR7, PT, P1 ;  /* 0x00000007ff007c0c */ /* 0x000fe4000bf25310 */
[----:B------:R-:W-:Y:S01]  /*26f40*/  ISETP.NE.AND.EX P0, PT, RZ, UR5, PT, P0 ;  /* 0x00000005ff007c0c */ /* 0x000fe2000bf05300 */
[----:B------:R-:W1:Y:S01]  /*26f50*/  S2R R28, SR_TID.X ;  /* 0x00000000001c7919 */ /* 0x000e620000002100 */
[----:B--2---:R-:W-:Y:S01]  /*26f60*/  IADD3 R2, P2, R4, UR4, RZ ;  /* 0x0000000404027c10 */ /* 0x004fe2000ff5e0ff */
[----:B------:R-:W-:-:S03]  /*26f70*/  ULDC UR4, c[0x0][0xa88] ;  /* 0x0002a20000047ab9 */ /* 0x000fc60000000800 */
[----:B---3--:R-:W-:-:S05]  /*26f80*/  IADD3.X R3, R0, UR5, RZ, P2, !PT ;  /* 0x0000000500037c10 */ /* 0x008fca00097fe4ff */
[----:B------:R-:W-:Y:S01]  /*26f90*/  @P1 IADD3 R4, P2, R4, UR6, RZ ;  /* 0x0000000604041c10 */ /* 0x000fe2000ff5e0ff */
[----:B------:R-:W-:Y:S01]  /*26fa0*/  IMAD.U32 R20, RZ, RZ, UR4 ;  /* 0x00000004ff147e24 */ /* 0x000fe2000f8e00ff */
[----:B------:R2:W5:Y:S02]  /*26fb0*/  @P0 LDG.E R15, desc[UR50][R2.64] ;  /* 0x00000032020f0981 */ /* 0x000564000c1e1900 */
[----:B------:R-:W-:-:S05]  /*26fc0*/  @P1 IADD3.X R5, R0, UR7, RZ, P2, !PT ;  /* 0x0000000700051c10 */ /* 0x000fca00097fe4ff */
[----:B------:R2:W5:Y:S01]  /*26fd0*/  @P1 LDG.E R20, desc[UR50][R4.64] ;  /* 0x0000003204141981 */ /* 0x000562000c1e1900 */
[----:B-1----:R-:W-:Y:S01]  /*26fe0*/  VIADD R0, R28, 0xffffff80 ;  /* 0xffffff801c007836 */ /* 0x002fe20000000000 */
[----:B------:R-:W-:-:S04]  /*26ff0*/  ISETP.GT.AND P2, PT, R161, 0x1, PT ;  /* 0x00000001a100780c */ /* 0x000fc80003f44270 */
[----:B------:R-:W-:Y:S01]  /*27000*/  ISETP.GT.AND P3, PT, R0, 0x7f, PT ;  /* 0x0000007f0000780c */ /* 0x000fe20003f64270 */
[----:B------:R-:W-:-:S12]  /*27010*/  @P1 BRA `(.L_x_4474) ;  /* 0x0000000000101947 */ /* 0x000fd80003800000 */
[----:B------:R-:W-:Y:S05]  /*27020*/  @!P0 BRA `(.L_x_4474) ;  /* 0x00000000000c8947 */ /* 0x000fea0003800000 */
[----:B--2---:R-:W2:Y:S04]  /*27030*/  LDG.E R5, desc[UR50][R2.64] ;  /* 0x0000003202057981 */ /* 0x004ea8000c1e1900 */
[----:B-----5:R-:W2:Y:S02]  /*27040*/  LDG.E R20, desc[UR50][R2.64+0x4] ;  /* 0x0000043202147981 */ /* 0x020ea4000c1e1900 */
[----:B--2---:R-:W-:-:S07]  /*27050*/  IMAD.IADD R20, R20, 0x1, -R5 ;  /* 0x0000000114147824 */ /* 0x004fce00078e0a05 */
.L_x_4474:
[----:B--2---:R-:W2:Y:S04]  /*27060*/  LDL.LU R2, [R1+0x48] ;  /* 0x0000480001027983 */ /* 0x004ea80000300800 */
[----:B------:R-:W3:Y:S01]  /*27070*/  LDL.LU R0, [R1+0x58] ;  /* 0x0000580001007983 */ /* 0x000ee20000300800 */
[----:B------:R-:W-:Y:S01]  /*27080*/  BSSY B1, `(.L_x_4475) ;  /* 0x0000038000017945 */ /* 0x000fe20003800000 */
[----:B-----5:R-:W-:Y:S02]  /*27090*/  SHF.R.S32.HI R14, RZ, 0x1f, R15 ;  /* 0x0000001fff0e7819 */ /* 0x020fe4000001140f */
[----:B--2---:R-:W-:Y:S02]  /*270a0*/  SEL R25, R2, RZ, !P0 ;  /* 0x000000ff02197207 */ /* 0x004fe40004000000 */
[----:B---3--:R-:W-:Y:S01]  /*270b0*/  SEL R24, R0, RZ, !P0 ;  /* 0x000000ff00187207 */ /* 0x008fe20004000000 */
[----:B------:R-:W-:Y:S06]  /*270c0*/  @P3 BRA `(.L_x_4476) ;  /* 0x0000000000cc3947 */ /* 0x000fec0003800000 */
[----:B------:R-:W2:Y:S01]  /*270d0*/  LDL R0, [R1+0x5c] ;  /* 0x00005c0001007983 */ /* 0x000ea20000100800 */
[----:B------:R-:W1:Y:S02]  /*270e0*/  LDC R29, c[0x0][0xbe8] ;  /* 0x0002fa00ff1d7b82 */ /* 0x000e640000000800 */
[----:B-1----:R-:W-:Y:S01]  /*270f0*/  IMAD R2, R20, R29, RZ ;  /* 0x0000001d14027224 */ /* 0x002fe200078e02ff */
[----:B--2---:R-:W-:-:S05]  /*27100*/  LEA R0, R0, R28, 0x7 ;  /* 0x0000001c00007211 */ /* 0x004fca00078e38ff */
[----:B------:R-:W-:-:S05]  /*27110*/  VIADD R27, R0, 0xffffff80 ;  /* 0xffffff80001b7836 */ /* 0x000fca0000000000 */
[----:B------:R-:W-:-:S13]  /*27120*/  ISETP.GE.AND P0, PT, R27, R2, PT ;  /* 0x000000021b00720c */ /* 0x000fda0003f06270 */
[----:B------:R-:W-:Y:S05]  /*27130*/  @P0 BRA `(.L_x_4476) ;  /* 0x0000000000b00947 */ /* 0x000fea0003800000 */
[----:B------:R-:W2:Y:S01]  /*27140*/  LDL.LU R30, [R1+0x60] ;  /* 0x00006000011e7983 */ /* 0x000ea20000300800 */
[----:B------:R-:W-:Y:S01]  /*27150*/  IMAD.MOV.U32 R0, RZ, RZ, 0x9b8 ;  /* 0x000009b8ff007424 */ /* 0x000fe200078e00ff */
[----:B------:R-:W-:Y:S01]  /*27160*/  ISETP.GT.AND P3, PT, R161, 0x1, PT ;  /* 0x00000001a100780c */ /* 0x000fe20003f64270 */
[----:B------:R-:W1:Y:S01]  /*27170*/  LDC.64 R2, c[0x0][0xba8] ;  /* 0x0002ea00ff027b82 */ /* 0x000e620000000a00 */
[----:B------:R-:W-:Y:S01]  /*27180*/  ISETP.NE.AND P0, PT, R29, 0x1, PT ;  /* 0x000000011d00780c */ /* 0x000fe20003f05270 */
[----:B------:R-:W-:Y:S01]  /*27190*/  IMAD.MOV.U32 R21, RZ, RZ, R27 ;  /* 0x000000ffff157224 */ /* 0x000fe200078e001b */
[----:B------:R-:W-:-:S05]  /*271a0*/  SEL R26, R0, 0x978, P3 ;  /* 0x00000978001a7807 */ /* 0x000fca0001800000 */
[----:B------:R-:W3:Y:S08]  /*271b0*/  LDC.64 R10, c[0x0][R26+0x220] ;  /* 0x000088001a0a7b82 */ /* 0x000ef00000000a00 */
[----:B------:R-:W4:Y:S08]  /*271c0*/  LDC.64 R8, c[0x0][R26+0x218] ;  /* 0x000086001a087b82 */ /* 0x000f300000000a00 */
[----:B------:R-:W5:Y:S08]  /*271d0*/  LDC.64 R6, c[0x0][R26+0x228] ;  /* 0x00008a001a067b82 */ /* 0x000f700000000a00 */
[----:B------:R-:W0:Y:S08]  /*271e0*/  LDC.64 R4, c[0x0][R26+0x210] ;  /* 0x000084001a047b82 */ /* 0x000e300000000a00 */
[----:B------:R-:W4:Y:S08]  /*271f0*/  @P0 LDC R0, c[0x0][0xbec] ;  /* 0x0002fb00ff000b82 */ /* 0x000f300000000800 */
[----:B------:R-:W5:Y:S01]  /*27200*/  @P0 LDC R33, c[0x0][0xbf0] ;  /* 0x0002fc00ff210b82 */ /* 0x000f620000000800 */
[----:B---3--:R-:W-:-:S07]  /*27210*/  IMAD R11, R11, R25, RZ ;  /* 0x000000190b0b7224 */ /* 0x008fce00078e02ff */
[----:B-1----:R-:W1:Y:S01]  /*27220*/  @!P3 LDC R2, c[0x0][0xb50] ;  /* 0x0002d400ff02bb82 */ /* 0x002e620000000800 */
[----:B------:R-:W-:Y:S02]  /*27230*/  IMAD R11, R10, R24, R11 ;  /* 0x000000180a0b7224 */ /* 0x000fe400078e020b */
[----:B----4-:R-:W-:-:S05]  /*27240*/  @P0 IMAD.HI.U32 R0, R27, R0, RZ ;  /* 0x000000001b000227 */ /* 0x010fca00078e00ff */
[----:B------:R-:W3:Y:S01]  /*27250*/  @!P3 LDC R3, c[0x0][0xb54] ;  /* 0x0002d500ff03bb82 */ /* 0x000ee20000000800 */
[-C--:B------:R-:W-:Y:S02]  /*27260*/  IMAD R31, R9, R223.reuse, RZ ;  /* 0x000000df091f7224 */ /* 0x080fe400078e02ff */
[----:B------:R-:W-:Y:S01]  /*27270*/  IMAD.WIDE.U32 R12, R8, R223, RZ ;  /* 0x000000df080c7225 */ /* 0x000fe200078e00ff */
[----:B-----5:R-:W-:-:S03]  /*27280*/  @P0 SHF.R.U32.HI R21, RZ, R33, R0 ;  /* 0x00000021ff150219 */ /* 0x020fc60000011600 */
[----:B------:R-:W-:-:S04]  /*27290*/  IMAD.WIDE.U32 R8, R10, R25, RZ ;  /* 0x000000190a087225 */ /* 0x000fc800078e00ff */
[----:B------:R-:W-:Y:S01]  /*272a0*/  IMAD.IADD R13, R31, 0x1, R13 ;  /* 0x000000011f0d7824 */ /* 0x000fe200078e020d */
[----:B------:R-:W-:Y:S01]  /*272b0*/  IADD3 R12, P0, P1, R8, R12, R15 ;  /* 0x0000000c080c7210 */ /* 0x000fe2000791e00f */
[----:B------:R-:W-:Y:S01]  /*272c0*/  IMAD.MOV R0, RZ, RZ, -R21 ;  /* 0x000000ffff007224 */ /* 0x000fe200078e0a15 */
[----:B------:R-:W-:-:S03]  /*272d0*/  IADD3 R11, R9, R11, RZ ;  /* 0x0000000b090b7210 */ /* 0x000fc60007ffe0ff */
        /* <DEDUP_REMOVED lines=10> */
[----:B0-----:R-:W-:-:S04]  /*27380*/  IMAD R0, R5, R9, RZ ;  /* 0x0000000905007224 */ /* 0x001fc800078e02ff */
[C---:B------:R-:W-:Y:S02]  /*27390*/  IMAD R11, R4.reuse, R11, R0 ;  /* 0x0000000b040b7224 */ /* 0x040fe400078e0200 */
[----:B------:R-:W-:-:S04]  /*273a0*/  IMAD.WIDE.U32 R4, R4, R9, R6 ;  /* 0x0000000904047225 */ /* 0x000fc800078e0006 */
[----:B------:R-:W-:Y:S01]  /*273b0*/  IMAD.IADD R0, R5, 0x1, R11 ;  /* 0x0000000105007824 */ /* 0x000fe200078e020b */
[----:B-1----:R-:W-:Y:S01]  /*273c0*/  LEA R2, P0, R4, R2, 0x2 ;  /* 0x0000000204027211 */ /* 0x002fe200078010ff */
[----:B------:R-:W-:-:S03]  /*273d0*/  IMAD.MOV.U32 R5, RZ, RZ, -0x800000 ;  /* 0xff800000ff057424 */ /* 0x000fc600078e00ff */
[----:B---3--:R-:W-:-:S05]  /*273e0*/  LEA.HI.X R3, R4, R3, R0, 0x2, P0 ;  /* 0x0000000304037211 */ /* 0x008fca00000f1400 */
[----:B------:R1:W-:Y:S04]  /*273f0*/  STG.E desc[UR50][R2.64], R5 ;  /* 0x0000000502007986 */ /* 0x0003e8000c101932 */
.L_x_4476:
[----:B------:R-:W-:Y:S05]  /*27400*/  BSYNC B1 ;  /* 0x0000000000017941 */ /* 0x000fea0003800000 */
.L_x_4475:
[----:B------:R-:W-:Y:S05]  /*27410*/  @P2 BRA `(.L_x_4469) ;  /* 0x00000008002c2947 */ /* 0x000fea0003800000 */
[----:B------:R-:W2:Y:S01]  /*27420*/  LDL R26, [R1+0x5c] ;  /* 0x00005c00011a7983 */ /* 0x000ea20000100800 */
[----:B------:R-:W3:Y:S01]  /*27430*/  LDC R21, c[0x0][0xbe8] ;  /* 0x0002fa00ff157b82 */ /* 0x000ee20000000800 */
[----:B------:R-:W-:Y:S01]  /*27440*/  VIADD R4, R28, 0xffffff80 ;  /* 0xffffff801c047836 */ /* 0x000fe20000000000 */
[----:B------:R-:W-:Y:S01]  /*27450*/  ULDC.64 UR4, c[0x0][0xaa0] ;  /* 0x0002a80000047ab9 */ /* 0x000fe20000000a00 */
[----:B------:R-:W-:Y:S01]  /*27460*/  ULDC.64 UR6, c[0x0][0xaf0] ;  /* 0x0002bc0000067ab9 */ /* 0x000fe20000000a00 */
[----:B------:R-:W-:Y:S02]  /*27470*/  IMAD R0, R14, UR4, RZ ;  /* 0x000000040e007c24 */ /* 0x000fe4000f8e02ff */
[----:B-1----:R-:W-:Y:S02]  /*27480*/  SHF.R.S32.HI R3, RZ, 0x1f, R4 ;  /* 0x0000001fff037819 */ /* 0x002fe40000011404 */
[----:B------:R-:W-:Y:S02]  /*27490*/  IMAD R5, R15, UR5, R0 ;  /* 0x000000050f057c24 */ /* 0x000fe4000f8e0200 */
[----:B------:R-:W-:Y:S01]  /*274a0*/  LEA.HI R7, R3, R4, RZ, 0x3 ;  /* 0x0000000403077211 */ /* 0x000fe200078f18ff */
[----:B------:R-:W-:Y:S01]  /*274b0*/  IMAD.WIDE.U32 R2, R15, UR4, RZ ;  /* 0x000000040f027c25 */ /* 0x000fe2000f8e00ff */
[----:B------:R-:W-:-:S02]  /*274c0*/  ULDC.64 UR4, c[0x0][0xae8] ;  /* 0x0002ba0000047ab9 */ /* 0x000fc40000000a00 */
[----:B------:R-:W-:Y:S02]  /*274d0*/  LOP3.LUT R9, R7, 0xfffffff8, RZ, 0xc0, !PT ;  /* 0xfffffff807097812 */ /* 0x000fe400078ec0ff */
[----:B------:R-:W-:Y:S02]  /*274e0*/  SHF.R.S32.HI R27, RZ, 0x3, R7 ;  /* 0x00000003ff1b7819 */ /* 0x000fe40000011407 */
[----:B------:R-:W-:Y:S01]  /*274f0*/  IADD3 R3, R3, R5, RZ ;  /* 0x0000000503037210 */ /* 0x000fe20007ffe0ff */
[----:B------:R-:W-:Y:S02]  /*27500*/  IMAD.IADD R8, R4, 0x1, -R9 ;  /* 0x0000000104087824 */ /* 0x000fe400078e0a09 */
[----:B------:R-:W-:Y:S02]  /*27510*/  IMAD R4, R24, UR6, RZ ;  /* 0x0000000618047c24 */ /* 0x000fe4000f8e02ff */
[----:B------:R-:W-:Y:S01]  /*27520*/  IMAD R0, R8, 0x20, R27 ;  /* 0x0000002008007824 */ /* 0x000fe200078e021b */
[----:B---3--:R-:W-:Y:S01]  /*27530*/  ISETP.NE.AND P0, PT, R21, 0x1, PT ;  /* 0x000000011500780c */ /* 0x008fe20003f05270 */
[----:B------:R-:W-:-:S04]  /*27540*/  IMAD.WIDE.U32 R2, R223, UR4, R2 ;  /* 0x00000004df027c25 */ /* 0x000fc8000f8e0002 */
[----:B------:R-:W-:Y:S01]  /*27550*/  IMAD R3, R223, UR5, R3 ;  /* 0x00000005df037c24 */ /* 0x000fe2000f8e0203 */
[----:B------:R-:W-:Y:S01]  /*27560*/  ULDC.64 UR4, c[0x0][0xae0] ;  /* 0x0002b80000047ab9 */ /* 0x000fe20000000a00 */
[C---:B------:R-:W-:Y:S02]  /*27570*/  IMAD R7, R25.reuse, UR7, R4 ;  /* 0x0000000719077c24 */ /* 0x040fe4000f8e0204 */
[----:B------:R-:W-:-:S04]  /*27580*/  IMAD.WIDE.U32 R2, R25, UR6, R2 ;  /* 0x0000000619027c25 */ /* 0x000fc8000f8e0002 */
[----:B------:R-:W1:Y:S01]  /*27590*/  @P0 LDC R6, c[0x0][0xbec] ;  /* 0x0002fb00ff060b82 */ /* 0x000e620000000800 */
[----:B------:R-:W-:-:S07]  /*275a0*/  IMAD.IADD R3, R3, 0x1, R7 ;  /* 0x0000000103037824 */ /* 0x000fce00078e0207 */
[----:B------:R-:W3:Y:S01]  /*275b0*/  @P0 LDC R11, c[0x0][0xbf0] ;  /* 0x0002fc00ff0b0b82 */ /* 0x000ee20000000800 */
[----:B--2---:R-:W-:-:S04]  /*275c0*/  IMAD R9, R26, 0x80, R0 ;  /* 0x000000801a097824 */ /* 0x004fc800078e0200 */
[----:B-1----:R-:W-:-:S04]  /*275d0*/  @P0 IMAD.HI.U32 R0, R9, R6, RZ ;  /* 0x0000000609000227 */ /* 0x002fc800078e00ff */
[----:B------:R-:W-:Y:S01]  /*275e0*/  IMAD.MOV.U32 R5, RZ, RZ, R9 ;  /* 0x000000ffff057224 */ /* 0x000fe200078e0009 */
[----:B---3--:R-:W-:-:S04]  /*275f0*/  @P0 SHF.R.U32.HI R5, RZ, R11, R0 ;  /* 0x0000000bff050219 */ /* 0x008fc80000011600 */
[--C-:B------:R-:W-:Y:S01]  /*27600*/  SHF.R.S32.HI R0, RZ, 0x1f, R5.reuse ;  /* 0x0000001fff007819 */ /* 0x100fe20000011405 */
[----:B------:R-:W-:Y:S02]  /*27610*/  IMAD.MOV R4, RZ, RZ, -R5 ;  /* 0x000000ffff047224 */ /* 0x000fe400078e0a05 */
[----:B------:R-:W-:-:S04]  /*27620*/  IMAD.WIDE.U32 R2, R5, UR4, R2 ;  /* 0x0000000405027c25 */ /* 0x000fc8000f8e0002 */
[----:B------:R-:W-:Y:S02]  /*27630*/  IMAD R0, R0, UR4, RZ ;  /* 0x0000000400007c24 */ /* 0x000fe4000f8e02ff */
[----:B------:R-:W-:Y:S02]  /*27640*/  IMAD R7, R21, R4, R9 ;  /* 0x0000000415077224 */ /* 0x000fe400078e0209 */
[----:B------:R-:W-:Y:S01]  /*27650*/  IMAD R5, R5, UR5, R0 ;  /* 0x0000000505057c24 */ /* 0x000fe2000f8e0200 */
[----:B------:R-:W-:Y:S02]  /*27660*/  ULDC.64 UR4, c[0x0][0xad8] ;  /* 0x0002b60000047ab9 */ /* 0x000fe40000000a00 */
[----:B------:R-:W-:Y:S02]  /*27670*/  SHF.R.S32.HI R0, RZ, 0x1f, R7 ;  /* 0x0000001fff007819 */ /* 0x000fe40000011407 */
[----:B------:R-:W-:-:S03]  /*27680*/  IADD3 R3, R3, R5, RZ ;  /* 0x0000000503037210 */ /* 0x000fc60007ffe0ff */
[----:B------:R-:W-:Y:S02]  /*27690*/  IMAD R0, R0, UR4, RZ ;  /* 0x0000000400007c24 */ /* 0x000fe4000f8e02ff */
[----:B------:R-:W-:-:S04]  /*276a0*/  IMAD.WIDE.U32 R4, R7, UR4, R2 ;  /* 0x0000000407047c25 */ /* 0x000fc8000f8e0002 */
[----:B------:R-:W-:Y:S01]  /*276b0*/  IMAD R9, R7, UR5, R0 ;  /* 0x0000000507097c24 */ /* 0x000fe2000f8e0200 */
[----:B------:R-:W-:Y:S01]  /*276c0*/  ULDC.64 UR4, c[0x0][0xa80] ;  /* 0x0002a00000047ab9 */ /* 0x000fe20000000a00 */
[----:B------:R-:W-:Y:S01]  /*276d0*/  IMAD.SHL.U32 R7, R8, 0x8, RZ ;  /* 0x0000000808077824 */ /* 0x000fe200078e00ff */
[C---:B------:R-:W-:Y:S01]  /*276e0*/  LEA R2, P0, R4.reuse, UR4, 0x1 ;  /* 0x0000000404027c11 */ /* 0x040fe2000f8008ff */
[----:B------:R-:W-:Y:S01]  /*276f0*/  IMAD.IADD R3, R5, 0x1, R9 ;  /* 0x0000000105037824 */ /* 0x000fe200078e0209 */
[----:B------:R-:W-:Y:S01]  /*27700*/  UMOV UR4, 0xffffffff ;  /* 0xffffffff00047882 */ /* 0x000fe20000000000 */
[C---:B------:R-:W-:Y:S01]  /*27710*/  VIADD R9, R7.reuse, 0x40 ;  /* 0x0000004007097836 */ /* 0x040fe20000000000 */
[----:B------:R-:W-:Y:S01]  /*27720*/  SHF.R.S32.HI R5, RZ, 0x1f, R7 ;  /* 0x0000001fff057819 */ /* 0x000fe20000011407 */
[----:B------:R-:W-:Y:S01]  /*27730*/  VIADD R25, R7, 0x80 ;  /* 0x0000008007197836 */ /* 0x000fe20000000000 */
[----:B------:R-:W-:Y:S02]  /*27740*/  LEA.HI.X R3, R4, UR5, R3, 0x1, P0 ;  /* 0x0000000504037c11 */ /* 0x000fe400080f0c03 */
[----:B------:R-:W-:-:S02]  /*27750*/  SHF.R.S32.HI R8, RZ, 0x1f, R9 ;  /* 0x0000001fff087819 */ /* 0x000fc40000011409 */
[----:B------:R-:W-:Y:S01]  /*27760*/  SHF.R.S32.HI R10, RZ, 0x1f, R25 ;  /* 0x0000001fff0a7819 */ /* 0x000fe20000011419 */
[----:B------:R-:W-:Y:S06]  /*27770*/  BRA.DIV UR4, `(.L_x_4477) ;  /* 0x000000da04b07947 */ /* 0x000fec000b800000 */
[----:B------:R1:W2:Y:S04]  /*27780*/  SHFL.IDX PT, R0, R3, RZ, 0x181f ;  /* 0x00181fff03007589 */ /* 0x0002a800000e0000 */
[----:B------:R1:W3:Y:S02]  /*27790*/  SHFL.IDX PT, R14, R2, RZ, 0x181f ;  /* 0x00181fff020e7589 */ /* 0x0002e400000e0000 */
.L_x_4798:
[----:B------:R-:W-:Y:S01]  /*277a0*/  IMAD R21, R20, R21, RZ ;  /* 0x0000001514157224 */ /* 0x000fe200078e02ff */
[----:B------:R-:W-:Y:S01]  /*277b0*/  BSSY B1, `(.L_x_4478) ;  /* 0x0000011000017945 */ /* 0x000fe20003800000 */
[----:B------:R-:W-:-:S05]  /*277c0*/  IMAD R6, R26, 0x80, R27 ;  /* 0x000000801a067824 */ /* 0x000fca00078e021b */
[----:B------:R-:W-:-:S13]  /*277d0*/  ISETP.GE.AND P0, PT, R6, R21, PT ;  /* 0x000000150600720c */ /* 0x000fda0003f06270 */
[----:B------:R-:W-:Y:S05]  /*277e0*/  @P0 BRA `(.L_x_4479) ;  /* 0x0000000000340947 */ /* 0x000fea0003800000 */
[----:B------:R-:W-:Y:S02]  /*277f0*/  ULDC UR4, c[0x0][0xac8] ;  /* 0x0002b20000047ab9 */ /* 0x000fe40000000800 */
[----:B------:R-:W-:Y:S02]  /*27800*/  ISETP.GE.AND P3, PT, R7, UR4, PT ;  /* 0x0000000407007c0c */ /* 0x000fe4000bf66270 */
[----:B------:R-:W-:Y:S02]  /*27810*/  ISETP.GE.AND P4, PT, R9, UR4, PT ;  /* 0x0000000409007c0c */ /* 0x000fe4000bf86270 */
[----:B------:R-:W-:-:S09]  /*27820*/  ISETP.GE.AND P5, PT, R25, UR4, PT ;  /* 0x0000000419007c0c */ /* 0x000fd2000bfa6270 */
[-C--:B---3--:R-:W-:Y:S02]  /*27830*/  @!P3 LEA R12, P0, R7, R14.reuse, 0x1 ;  /* 0x0000000e070cb211 */ /* 0x088fe400078008ff */
[-C--:B------:R-:W-:Y:S02]  /*27840*/  @!P4 LEA R26, P1, R9, R14.reuse, 0x1 ;  /* 0x0000000e091ac211 */ /* 0x080fe400078208ff */
[----:B------:R-:W-:Y:S02]  /*27850*/  @!P5 LEA R14, P2, R25, R14, 0x1 ;  /* 0x0000000e190ed211 */ /* 0x000fe400078408ff */
[-C--:B--2---:R-:W-:Y:S02]  /*27860*/  @!P3 LEA.HI.X R13, R7, R0.reuse, R5, 0x1, P0 ;  /* 0x00000000070db211 */ /* 0x084fe400000f0c05 */
[-C--:B------:R-:W-:Y:S02]  /*27870*/  @!P4 LEA.HI.X R27, R9, R0.reuse, R8, 0x1, P1 ;  /* 0x00000000091bc211 */ /* 0x080fe400008f0c08 */
[----:B------:R-:W-:Y:S01]  /*27880*/  @!P5 LEA.HI.X R15, R25, R0, R10, 0x1, P2 ;  /* 0x00000000190fd211 */ /* 0x000fe200010f0c0a */
[----:B------:R4:W-:Y:S04]  /*27890*/  @!P3 ST.E.128 desc[UR50][R12.64], RZ ;  /* 0x000000ff0c00b985 */ /* 0x0009e8000c101d32 */
[----:B------:R4:W-:Y:S04]  /*278a0*/  @!P4 ST.E.128 desc[UR50][R26.64], RZ ;  /* 0x000000ff1a00c985 */ /* 0x0009e8000c101d32 */
[----:B------:R4:W-:Y:S02]  /*278b0*/  @!P5 ST.E.128 desc[UR50][R14.64], RZ ;  /* 0x000000ff0e00d985 */ /* 0x0009e4000c101d32 */
.L_x_4479:
[----:B------:R-:W-:Y:S05]  /*278c0*/  BSYNC B1 ;  /* 0x0000000000017941 */ /* 0x000fea0003800000 */
.L_x_4478:
[----:B------:R-:W-:-:S03]  /*278d0*/  UMOV UR4, 0xffffffff ;  /* 0xffffffff00047882 */ /* 0x000fc60000000000 */
[----:B------:R-:W-:Y:S05]  /*278e0*/  BRA.DIV UR4, `(.L_x_4480) ;  /* 0x000000da04887947 */ /* 0x000fea000b800000 */
[----:B--2---:R2:W0:Y:S04]  /*278f0*/  SHFL.IDX PT, R0, R3, 0x1, 0x181f ;  /* 0x00381f0003007f89 */ /* 0x00442800000e0000 */
[----:B---34-:R2:W3:Y:S02]  /*27900*/  SHFL.IDX PT, R14, R2, 0x1, 0x181f ;  /* 0x00381f00020e7f89 */ /* 0x0184e400000e0000 */
.L_x_4802:
[----:B------:R-:W-:Y:S01]  /*27910*/  IADD3 R4, R6, 0x20, RZ ;  /* 0x0000002006047810 */ /* 0x000fe20007ffe0ff */
[----:B------:R-:W-:Y:S03]  /*27920*/  BSSY B1, `(.L_x_4481) ;  /* 0x0000010000017945 */ /* 0x000fe60003800000 */
        /* <DEDUP_REMOVED lines=15> */
.L_x_4482:
[----:B------:R-:W-:Y:S05]  /*27a20*/  BSYNC B1 ;  /* 0x0000000000017941 */ /* 0x000fea0003800000 */
.L_x_4481:
[----:B------:R-:W-:-:S03]  /*27a30*/  UMOV UR4, 0xffffffff ;  /* 0xffffffff00047882 */ /* 0x000fc60000000000 */
[----:B------:R-:W-:Y:S05]  /*27a40*/  BRA.DIV UR4, `(.L_x_4483) ;  /* 0x000000da04787947 */ /* 0x000fea000b800000 */
[----:B0-----:R0:W0:Y:S04]  /*27a50*/  SHFL.IDX PT, R0, R3, 0x2, 0x181f ;  /* 0x00581f0003007f89 */ /* 0x00102800000e0000 */
[----:B---34-:R3:W4:Y:S02]  /*27a60*/  SHFL.IDX PT, R14, R2, 0x2, 0x181f ;  /* 0x00581f00020e7f89 */ /* 0x01872400000e0000 */
.L_x_4806:
        /* <DEDUP_REMOVED lines=17> */
.L_x_4485:
[----:B------:R-:W-:Y:S05]  /*27b80*/  BSYNC B1 ;  /* 0x0000000000017941 */ /* 0x000fea0003800000 */
.L_x_4484:
[----:B------:R-:W-:-:S03]  /*27b90*/  UMOV UR4, 0xffffffff ;  /* 0xffffffff00047882 */ /* 0x000fc60000000000 */
[----:B------:R-:W-:Y:S05]  /*27ba0*/  BRA.DIV UR4, `(.L_x_4486) ;  /* 0x000000da04687947 */ /* 0x000fea000b800000 */
[----:B0-----:R0:W0:Y:S04]  /*27bb0*/  SHFL.IDX PT, R0, R3, 0x3, 0x181f ;  /* 0x00781f0003007f89 */ /* 0x00102800000e0000 */
[----:B----4-:R4:W0:Y:S02]  /*27bc0*/  SHFL.IDX PT, R14, R2, 0x3, 0x181f ;  /* 0x00781f00020e7f89 */ /* 0x01082400000e0000 */
.L_x_4810:
[----:B-1234-:R-:W-:-:S05]  /*27bd0*/  VIADD R2, R6, 0x60 ;  /* 0x0000006006027836 */ /* 0x01efca0000000000 */
[----:B------:R-:W-:-:S13]  /*27be0*/  ISETP.GE.AND P0, PT, R2, R21, PT ;  /* 0x000000150200720c */ /* 0x000fda0003f06270 */
[----:B------:R-:W-:Y:S05]  /*27bf0*/  @P0 BRA `(.L_x_4469) ;  /* 0x0000000000340947 */ /* 0x000fea0003800000 */
        /* <DEDUP_REMOVED lines=9> */
[----:B------:R-:W-:Y:S01]  /*27c90*/  @!P5 LEA.HI.X R15, R25, R0, R10, 0x1, P2 ;  /* 0x00000000190fd211 */ /* 0x000fe200010f0c0a */
[----:B------:R0:W-:Y:S04]  /*27ca0*/  @!P3 ST.E.128 desc[UR50][R2.64], RZ ;  /* 0x000000ff0200b985 */ /* 0x0001e8000c101d32 */
[----:B------:R0:W-:Y:S04]  /*27cb0*/  @!P4 ST.E.128 desc[UR50][R4.64], RZ ;  /* 0x000000ff0400c985 */ /* 0x0001e8000c101d32 */
[----:B------:R0:W-:Y:S02]  /*27cc0*/  @!P5 ST.E.128 desc[UR50][R14.64], RZ ;  /* 0x000000ff0e00d985 */ /* 0x0001e4000c101d32 */
.L_x_4469:
[----:B------:R-:W-:Y:S05]  /*27cd0*/  BSYNC B0 ;  /* 0x0000000000007941 */ /* 0x000fea0003800000 */
.L_x_4454:
[----:B------:R-:W-:Y:S02]  /*27ce0*/  ULDC UR4, c[0x0][0xc3c] ;  /* 0x00030f0000047ab9 */ /* 0x000fe40000000800 */
[----:B------:R-:W-:-:S13]  /*27cf0*/  ISETP.GE.AND P0, PT, R131, UR4, PT ;  /* 0x0000000483007c0c */ /* 0x000fda000bf06270 */
[----:B------:R-:W-:Y:S05]  /*27d00*/  @!P0 BRA `(.L_x_4487) ;  /* 0xfffffd9c00248947 */ /* 0x000fea000383ffff */
[----:B------:R-:W-:Y:S05]  /*27d10*/  BRA `(.L_x_4275) ;  /* 0x0000009000e47947 */ /* 0x000fea0003800000 */
.L_x_4273:
[----:B------:R-:W-:-:S08]  /*27d20*/  NOP ;  /* 0x0000000000007918 */ /* 0x000fd00000000000 */
[----:B------:R-:W0:-:S00]  /*27d30*/  USETMAXREG.DEALLOC.CTAPOOL 0x28 ;  /* 0x00000028000079c8 */ /* 0x000e0000080e0500 */
[----:B0-----:R-:W2:Y:S01]  /*27d40*/  LDL.LU R3, [R1+0x8] ;  /* 0x0000080001037983 */ /* 0x001ea20000300800 */
[----:B------:R-:W-:-:S06]  /*27d50*/  LOP3.LUT R0, R0, 0x3, RZ, 0xc0, !PT ;  /* 0x0000000300007812 */ /* 0x000fcc00078ec0ff */
[----:B------:R-:W0:Y:S02]  /*27d60*/  SHFL.IDX PT, R0, R0, RZ, 0x1f ;  /* 0x00001fff00007589 */ /* 0x000e2400000e0000 */
[----:B0-----:R-:W-:-:S13]  /*27d70*/  ISETP.NE.AND P0, PT, R0, RZ, PT ;  /* 0x000000ff0000720c */ /* 0x001fda0003f05270 */
[----:B------:R-:W-:Y:S01]  /*27d80*/  @P0 BAR.SYNC.DEFER_BLOCKING 0x5, 0x180 ;  /* 0x0146000000000b1d */ /* 0x000fe20000010000 */
[----:B--2---:R-:W-:-:S04]  /*27d90*/  LOP3.LUT R3, R3, 0xffffff7f, RZ, 0xc0, !PT ;  /* 0xffffff7f03037812 */ /* 0x004fc800078ec0ff */
[----:B------:R-:W-:-:S05]  /*27da0*/  @P0 LOP3.LUT R3, R3, 0x80, RZ, 0xfc, !PT ;  /* 0x0000008003030812 */ /* 0x000fca00078efcff */
[----:B------:R0:W-:Y:S02]  /*27db0*/  STL [R1+0x8], R3 ;  /* 0x0000080301007387 */ /* 0x0001e40000100800 */
        /* <DEDUP_REMOVED lines=50> */
.L_x_4491:
[----:B------:R-:W0:Y:S01]  /*280e0*/  LDC R0, c[0x0][0xc3c] ;  /* 0x00030f00ff007b82 */ /* 0x000e220000000800 */
[----:B------:R-:W-:Y:S01]  /*280f0*/  UIADD3 UR4, UR4, 0x1f, URZ ;  /* 0x0000001f04047890 */ /* 0x000fe2000fffe03f */
[----:B------:R-:W-:Y:S02]  /*28100*/  ULDC UR7, c[0x0][0xc3c] ;  /* 0x00030f0000077ab9 */ /* 0x000fe40000000800 */
[----:B-1----:R-:W-:-:S03]  /*28110*/  MOV R27, UR7 ;  /* 0x00000007001b7c02 */ /* 0x002fc60008000f00 */
[----:B0-----:R-:W-:-:S13]  /*28120*/  ISETP.LE.AND P6, PT, R0, UR4, PT ;  /* 0x0000000400007c0c */ /* 0x001fda000bfc3270 */
[----:B------:R-:W-:Y:S05]  /*28130*/  @P6 BRA `(.L_x_4490) ;  /* 0x0000000400a86947 */ /* 0x000fea0003800000 */
[----:B------:R-:W-:-:S05]  /*28140*/  VIADD R9, R7, UR4 ;  /* 0x0000000407097c36 */ /* 0x000fca0008000000 */
[----:B------:R-:W-:Y:S01]  /*28150*/  ISETP.GE.OR P6, PT, R9, R0, !P0 ;  /* 0x000000000900720c */ /* 0x000fe200047c6670 */
[----:B------:R-:W-:-:S12]  /*28160*/  IMAD.MOV.U32 R0, RZ, RZ, RZ ;  /* 0x000000ffff007224 */ /* 0x000fd800078e00ff */
        /* <DEDUP_REMOVED lines=28> */
.L_x_4489:
        /* <DEDUP_REMOVED lines=18> */
.L_x_4492:
        /* <DEDUP_REMOVED lines=9> */
[----:B------:R-:W-:-:S03]  /*284e0*/  IABS R8, R25 ;  /* 0x0000001900087213 */ /* 0x000fc60000000000 */
[----:B------:R-:W-:Y:S02]  /*284f0*/  VIADD R27, R27, UR4 ;  /* 0x000000041b1b7c36 */ /* 0x000fe40008000000 */
[----:B------:R-:W-:Y:S01]  /*28500*/  IMAD.MOV.U32 R3, RZ, RZ, R8 ;  /* 0x000000ffff037224 */ /* 0x000fe200078e0008 */
[----:B------:R-:W-:-:S03]  /*28510*/  MOV R8, R10 ;  /* 0x0000000a00087202 */ /* 0x000fc60000000f00 */
        /* <DEDUP_REMOVED lines=13> */
[----:B------:R-:W-:Y:S02]  /*285f0*/  @P0 VIADD R2, R2, 0x1 ;  /* 0x0000000102020836 */ /* 0x000fe40000000000 */
[----:B------:R-:W-:Y:S02]  /*28600*/  IMAD.MOV R8, RZ, RZ, -R8 ;  /* 0x000000ffff087224 */ /* 0x000fe400078e0a08 */
[----:B------:R-:W-:Y:S01]  /*28610*/  IMAD.MOV.U32 R6, RZ, RZ, R2 ;  /* 0x000000ffff067224 */ /* 0x000fe200078e0002 */
[----:B-1----:R-:W-:-:S03]  /*28620*/  IADD3 R2, RZ, -R3, RZ ;  /* 0x80000003ff027210 */ /* 0x002fc60007ffe0ff */
[----:B------:R-:W-:Y:S01]  /*28630*/  @!P2 IMAD.MOV R6, RZ, RZ, -R6 ;  /* 0x000000ffff06a224 */ /* 0x000fe200078e0a06 */
[----:B------:R-:W-:Y:S01]  /*28640*/  @!P1 LOP3.LUT R6, RZ, R0, RZ, 0x33, !PT ;  /* 0x00000000ff069212 */ /* 0x000fe200078e33ff */
[----:B------:R-:W-:Y:S02]  /*28650*/  IMAD R11, R2, R5, RZ ;  /* 0x00000005020b7224 */ /* 0x000fe400078e02ff */
[----:B------:R-:W-:Y:S01]  /*28660*/  IMAD.MOV.U32 R2, RZ, RZ, RZ ;  /* 0x000000ffff027224 */ /* 0x000fe200078e00ff */
[-C--:B------:R-:W-:Y:S01]  /*28670*/  IABS R4, R6.reuse ;  /* 0x0000000600047213 */ /* 0x080fe20000000000 */
[----:B------:R-:W-:Y:S02]  /*28680*/  IMAD R0, R0, R6, RZ ;  /* 0x0000000600007224 */ /* 0x000fe400078e02ff */
[----:B------:R-:W-:-:S03]  /*28690*/  IMAD.HI.U32 R2, R3, R11, R2 ;  /* 0x0000000b03027227 */ /* 0x000fc600078e0002 */
[----:B------:R-:W-:Y:S01]  /*286a0*/  IADD3 R25, R25, -R0, RZ ;  /* 0x8000000019197210 */ /* 0x000fe20007ffe0ff */
[----:B------:R-:W-:Y:S02]  /*286b0*/  IMAD.MOV.U32 R3, RZ, RZ, R4 ;  /* 0x000000ffff037224 */ /* 0x000fe400078e0004 */
[----:B------:R-:W-:Y:S02]  /*286c0*/  IMAD.MOV.U32 R4, RZ, RZ, R8 ;  /* 0x000000ffff047224 */ /* 0x000fe400078e0008 */
[----:B------:R-:W-:-:S04]  /*286d0*/  IMAD.HI.U32 R2, R2, R3, RZ ;  /* 0x0000000302027227 */ /* 0x000fc800078e00ff */
[----:B------:R-:W-:Y:S01]  /*286e0*/  IMAD R4, R2, R4, R3 ;  /* 0x0000000402047224 */ /* 0x000fe200078e0203 */
[----:B------:R-:W-:-:S04]  /*286f0*/  LOP3.LUT R3, R6, R9, RZ, 0x3c, !PT ;  /* 0x0000000906037212 */ /* 0x000fc800078e3cff */
[----:B------:R-:W-:Y:S02]  /*28700*/  ISETP.GT.U32.AND P1, PT, R5, R4, PT ;  /* 0x000000040500720c */ /* 0x000fe40003f24070 */
[----:B------:R-:W-:-:S11]  /*28710*/  ISETP.GE.AND P2, PT, R3, RZ, PT ;  /* 0x000000ff0300720c */ /* 0x000fd60003f46270 */
[-C--:B------:R-:W-:Y:S01]  /*28720*/  @!P1 IADD3 R4, R4, -R5.reuse, RZ ;  /* 0x8000000504049210 */ /* 0x080fe20007ffe0ff */
        /* <DEDUP_REMOVED lines=11> */
.L_x_4490:
[----:B------:R-:W-:Y:S02]  /*287e0*/  IMAD.MOV.U32 R25, RZ, RZ, RZ ;  /* 0x000000ffff197224 */ /* 0x000fe400078e00ff */
[----:B------:R-:W-:Y:S02]  /*287f0*/  IMAD.U32 R24, RZ, RZ, UR6 ;  /* 0x00000006ff187e24 */ /* 0x000fe4000f8e00ff */
[----:B------:R-:W-:-:S07]  /*28800*/  IMAD.MOV.U32 R26, RZ, RZ, RZ ;  /* 0x000000ffff1a7224 */ /* 0x000fce00078e00ff */
.L_x_4493:
[----:B------:R-:W-:-:S13]  /*28810*/  ISETP.NE.AND P0, PT, R7, RZ, PT ;  /* 0x000000ff0700720c */ /* 0x000fda0003f05270 */
[----:B------:R-:W0:Y:S01]  /*28820*/  @!P0 S2R R3, SR_CgaCtaId ;  /* 0x0000000000038919 */ /* 0x000e220000008800 */
[----:B------:R-:W-:-:S04]  /*28830*/  @!P0 MOV R0, 0x400 ;  /* 0x0000040000008802 */ /* 0x000fc80000000f00 */
[----:B0-----:R-:W-:-:S05]  /*28840*/  @!P0 LEA R0, R3, R0, 0x18 ;  /* 0x0000000003008211 */ /* 0x001fca00078ec0ff */
[----:B------:R2:W-:Y:S01]  /*28850*/  @!P0 STS.128 [R0+0x334d0], R24 ;  /* 0x0334d01800008388 */ /* 0x0005e20000000c00 */
[----:B------:R-:W-:Y:S06]  /*28860*/  BAR.ARV 0x5, 0x180 ;  /* 0x0146000000007b1d */ /* 0x000fec0000002000 */
.L_x_4488:
[----:B------:R3:W-:Y:S01]  /*28870*/  STL [R1+0x34], RZ ;  /* 0x000034ff01007387 */ /* 0x0007e20000100800 */
[----:B------:R-:W-:Y:S01]  /*28880*/  ULDC UR4, c[0x0][0xc3c] ;  /* 0x00030f0000047ab9 */ /* 0x000fe20000000800 */
[----:B------:R-:W-:Y:S01]  /*28890*/  MOV R37, 0x1 ;  /* 0x0000000100257802 */ /* 0x000fe20000000f00 */
[----:B------:R-:W-:Y:S01]  /*288a0*/  IMAD.MOV.U32 R32, RZ, RZ, RZ ;  /* 0x000000ffff207224 */ /* 0x000fe200078e00ff */
[----:B-1----:R-:W-:-:S13]  /*288b0*/  ISETP.GE.AND P0, PT, R27, UR4, PT ;  /* 0x000000041b007c0c */ /* 0x002fda000bf06270 */
[----:B---3--:R-:W-:Y:S05]  /*288c0*/  @P0 BRA `(.L_x_4494) ;  /* 0x0000008000fc0947 */ /* 0x008fea0003800000 */
[----:B------:R-:W1:Y:S01]  /*288d0*/  S2R R9, SR_TID.X ;  /* 0x0000000000097919 */ /* 0x000e620000002100 */
[----:B------:R-:W3:Y:S01]  /*288e0*/  S2UR UR4, SR_CgaCtaId ;  /* 0x00000000000479c3 */ /* 0x000ee20000008800 */
[----:B------:R-:W-:Y:S01]  /*288f0*/  MOV R17, 0x400 ;  /* 0x0000040000117802 */ /* 0x000fe20000000f00 */
[----:B------:R-:W-:Y:S01]  /*28900*/  BSSY B7, `(.L_x_4494) ;  /* 0x000083b000077945 */ /* 0x000fe20003800000 */
[----:B------:R-:W-:Y:S01]  /*28910*/  IMAD.MOV.U32 R35, RZ, RZ, RZ ;  /* 0x000000ffff237224 */ /* 0x000fe200078e00ff */
[----:B------:R-:W-:Y:S01]  /*28920*/  MOV R32, RZ ;  /* 0x000000ff00207202 */ /* 0x000fe20000000f00 */
[----:B------:R-:W-:Y:S01]  /*28930*/  IMAD.MOV.U32 R37, RZ, RZ, 0x1 ;  /* 0x00000001ff257424 */ /* 0x000fe200078e00ff */
[----:B------:R-:W-:Y:S01]  /*28940*/  ULDC.64 UR40, c[0x0][0x198] ;  /* 0x0000660000287ab9 */ /* 0x000fe20000000a00 */
[----:B------:R-:W-:Y:S02]  /*28950*/  ULOP3.LUT UR39, UR36, 0x2, URZ, 0xfc, !UPT ;  /* 0x0000000224277892 */ /* 0x000fe4000f8efc3f */
[----:B------:R-:W-:Y:S01]  /*28960*/  ULOP3.LUT UR37, UR36, 0x1, URZ, 0xfc, !UPT ;  /* 0x0000000124257892 */ /* 0x000fe2000f8efc3f */
[----:B------:R-:W-:Y:S01]  /*28970*/  ULDC UR38, c[0x0][0xc] ;  /* 0x0000030000267ab9 */ /* 0x000fe20000000800 */
[C---:B-1----:R-:W-:Y:S01]  /*28980*/  IMAD.SHL.U32 R22, R9.reuse, 0x40, RZ ;  /* 0x0000004009167824 */ /* 0x042fe200078e00ff */
[----:B0-----:R-:W-:Y:S01]  /*28990*/  SHF.R.U32.HI R2, RZ, 0x1, R9 ;  /* 0x00000001ff027819 */ /* 0x001fe20000011609 */
[C---:B--2---:R-:W-:Y:S01]  /*289a0*/  IMAD.SHL.U32 R0, R9.reuse, 0x10, RZ ;  /* 0x0000001009007824 */ /* 0x044fe200078e00ff */
[C---:B------:R-:W-:Y:S01]  /*289b0*/  LOP3.LUT R11, R9.reuse, 0x7f, RZ, 0xc0, !PT ;  /* 0x0000007f090b7812 */ /* 0x040fe200078ec0ff */
[C---:B------:R-:W-:Y:S01]  /*289c0*/  IMAD.SHL.U32 R6, R9.reuse, 0x2, RZ ;  /* 0x0000000209067824 */ /* 0x040fe200078e00ff */
[----:B------:R-:W-:Y:S01]  /*289d0*/  LOP3.LUT R3, R22, 0x180, RZ, 0xc0, !PT ;  /* 0x0000018016037812 */ /* 0x000fe200078ec0ff */
[----:B------:R-:W-:Y:S01]  /*289e0*/  IMAD.SHL.U32 R8, R9, 0x4, RZ ;  /* 0x0000000409087824 */ /* 0x000fe200078e00ff */
[----:B------:R-:W-:-:S02]  /*289f0*/  LOP3.LUT R5, R0, 0x1b0, RZ, 0xc0, !PT ;  /* 0x000001b000057812 */ /* 0x000fc400078ec0ff */
[----:B------:R-:W-:Y:S01]  /*28a00*/  LOP3.LUT R3, R3, 0x30, R2, 0xf8, !PT ;  /* 0x0000003003037812 */ /* 0x000fe200078ef802 */
[----:B------:R-:W-:Y:S01]  /*28a10*/  IMAD.SHL.U32 R2, R9, 0x20, RZ ;  /* 0x0000002009027824 */ /* 0x000fe200078e00ff */
[----:B------:R-:W-:Y:S02]  /*28a20*/  SHF.L.U32 R4, R11, 0x4, RZ ;  /* 0x000000040b047819 */ /* 0x000fe400000006ff */
[----:B------:R-:W-:Y:S02]  /*28a30*/  LOP3.LUT R6, R5, 0x30, R6, 0x78, !PT ;  /* 0x0000003005067812 */ /* 0x000fe400078e7806 */
[----:B------:R-:W-:Y:S02]  /*28a40*/  LOP3.LUT R5, R2, 0x80, RZ, 0xc0, !PT ;  /* 0x0000008002057812 */ /* 0x000fe400078ec0ff */
[----:B------:R-:W-:Y:S01]  /*28a50*/  LOP3.LUT R7, R4, 0x600, RZ, 0xc0, !PT ;  /* 0x0000060004077812 */ /* 0x000fe200078ec0ff */
[----:B------:R-:W-:Y:S01]  /*28a60*/  IMAD.SHL.U32 R4, R9, 0x8, RZ ;  /* 0x0000000809047824 */ /* 0x000fe200078e00ff */
[----:B------:R-:W-:-:S02]  /*28a70*/  LOP3.LUT R5, R5, 0x10, R9, 0xf8, !PT ;  /* 0x0000001005057812 */ /* 0x000fc400078ef809 */
[----:B------:R-:W-:Y:S02]  /*28a80*/  LOP3.LUT R9, R7, 0x40, R0, 0xf8, !PT ;  /* 0x0000004007097812 */ /* 0x000fe400078ef800 */
[----:B------:R-:W-:Y:S02]  /*28a90*/  LOP3.LUT R3, R3, 0x30, R4, 0x78, !PT ;  /* 0x0000003003037812 */ /* 0x000fe400078e7804 */
[----:B------:R-:W-:Y:S02]  /*28aa0*/  LOP3.LUT R10, R9, R6, RZ, 0xfc, !PT ;  /* 0x00000006090a7212 */ /* 0x000fe400078efcff */
[----:B------:R-:W-:Y:S01]  /*28ab0*/  LOP3.LUT R22, R3, 0x640, R22, 0xf8, !PT ;  /* 0x0000064003167812 */ /* 0x000fe200078ef816 */
[----:B------:R-:W-:Y:S01]  /*28ac0*/  IMAD.MOV.U32 R3, RZ, RZ, 0x1 ;  /* 0x00000001ff037424 */ /* 0x000fe200078e00ff */
[----:B------:R-:W-:Y:S01]  /*28ad0*/  LOP3.LUT R7, R7, 0x60, R2, 0xf8, !PT ;  /* 0x0000006007077812 */ /* 0x000fe200078ef802 */
[----:B------:R-:W-:Y:S01]  /*28ae0*/  STL [R1+0x18], R10 ;  /* 0x0000180a01007387 */ /* 0x000fe20000100800 */
[----:B------:R-:W-:-:S02]  /*28af0*/  SHF.R.U32.HI R4, RZ, 0x2, R11 ;  /* 0x00000002ff047819 */ /* 0x000fc4000001160b */
[----:B------:R-:W-:Y:S01]  /*28b00*/  LOP3.LUT R0, R0, 0x30, RZ, 0xc0, !PT ;  /* 0x0000003000007812 */ /* 0x000fe200078ec0ff */
[----:B------:R-:W-:Y:S01]  /*28b10*/  STL [R1+0x34], RZ ;  /* 0x000034ff01007387 */ /* 0x000fe20000100800 */
[--C-:B------:R-:W-:Y:S02]  /*28b20*/  LOP3.LUT R16, R7, 0x100, R2.reuse, 0xf8, !PT ;  /* 0x0000010007107812 */ /* 0x100fe400078ef802 */
[----:B------:R-:W-:Y:S01]  /*28b30*/  LOP3.LUT R2, R4, 0x60, R2, 0xf8, !PT ;  /* 0x0000006004027812 */ /* 0x000fe200078ef802 */
[----:B------:R3:W-:Y:S01]  /*28b40*/  STL [R1], R3 ;  /* 0x0000000301007387 */ /* 0x0007e20000100800 */
[----:B------:R-:W-:Y:S02]  /*28b50*/  LOP3.LUT R4, R0, 0x40, RZ, 0xfc, !PT ;  /* 0x0000004000047812 */ /* 0x000fe400078efcff */
[----:B------:R-:W-:Y:S02]  /*28b60*/  LOP3.LUT R5, R5, 0x10, R8, 0x78, !PT ;  /* 0x0000001005057812 */ /* 0x000fe400078e7808 */
[----:B------:R-:W-:-:S02]  /*28b70*/  LOP3.LUT R2, R2, 0x80, RZ, 0xfc, !PT ;  /* 0x0000008002027812 */ /* 0x000fc400078efcff */
[----:B------:R-:W-:Y:S01]  /*28b80*/  LOP3.LUT R16, R16, R5, RZ, 0xfc, !PT ;  /* 0x0000000510107212 */ /* 0x000fe200078efcff */
[----:B---3--:R-:W-:-:S05]  /*28b90*/  IMAD.U32 R3, RZ, RZ, UR4 ;  /* 0x00000004ff037e24 */ /* 0x008fca000f8e00ff */
[----:B------:R-:W-:Y:S01]  /*28ba0*/  LEA R17, R3, R17, 0x18 ;  /* 0x0000001103117211 */ /* 0x000fe200078ec0ff */
[----:B------:R0:W-:Y:S02]  /*28bb0*/  STL [R1+0x14], R3 ;  /* 0x0000140301007387 */ /* 0x0001e40000100800 */
[----:B0-----:R-:W-:Y:S02]  /*28bc0*/  LOP3.LUT R3, R0, 0x80, RZ, 0xfc, !PT ;  /* 0x0000008000037812 */ /* 0x001fe400078efcff */
[----:B------:R-:W-:-:S05]  /*28bd0*/  IMAD.IADD R0, R17, 0x1, R10 ;  /* 0x0000000111007824 */ /* 0x000fca00078e020a */
[----:B------:R0:W-:Y:S02]  /*28be0*/  STL [R1+0x1c], R0 ;  /* 0x00001c0001007387 */ /* 0x0001e40000100800 */
.L_x_4616:
[----:B012---:R-:W1:Y:S02]  /*28bf0*/  LDC.64 R2, c[0x0][0xc88] ;  /* 0x00032200ff027b82 */ /* 0x007e640000000a00 */
[----:B-1----:R-:W-:-:S05]  /*28c00*/  IMAD.WIDE R2, R27, 0x4, R2 ;  /* 0x000000041b027825 */ /* 0x002fca00078e0202 */
[----:B------:R-:W0:Y:S01]  /*28c10*/  LDG.E R23, desc[UR50][R2.64] ;  /* 0x0000003202177981 */ /* 0x000e22000c1e1900 */
        /* <DEDUP_REMOVED lines=10> */
[----:B0--3--:R-:W-:-:S05]  /*28cc0*/  SHF.R.S32.HI R0, RZ, 0x1f, R23 ;  /* 0x0000001fff007819 */ /* 0x009fca0000011417 */
[C---:B------:R-:W-:Y:S01]  /*28cd0*/  @P0 LEA R2, P1, R23.reuse, UR4, 0x2 ;  /* 0x0000000417020c11 */ /* 0x040fe2000f8210ff */
[C---:B------:R-:W-:Y:S01]  /*28ce0*/  IMAD.SHL.U32 R28, R23.reuse, 0x4, RZ ;  /* 0x00000004171c7824 */ /* 0x040fe200078e00ff */
[C-C-:B------:R-:W-:Y:S01]  /*28cf0*/  SHF.L.U64.HI R29, R23.reuse, 0x2, R0.reuse ;  /* 0x00000002171d7819 */ /* 0x140fe20000010200 */
[----:B------:R0:W-:Y:S01]  /*28d00*/  STL [R1+0x2c], R0 ;  /* 0x00002c0001007387 */ /* 0x0001e20000100800 */
[----:B------:R-:W-:Y:S01]  /*28d10*/  @P0 LEA.HI.X R3, R23, UR5, R0, 0x2, P1 ;  /* 0x0000000517030c11 */ /* 0x000fe200088f1400 */
[----:B------:R-:W-:Y:S01]  /*28d20*/  ULDC.64 UR4, c[0x0][0xa00] ;  /* 0x0002800000047ab9 */ /* 0x000fe20000000a00 */
[----:B------:R-:W-:-:S03]  /*28d30*/  ISETP.NE.U32.AND P1, PT, RZ, UR8, PT ;  /* 0x00000008ff007c0c */ /* 0x000fc6000bf25070 */
[----:B------:R1:W2:Y:S01]  /*28d40*/  @P0 LDG.E R9, desc[UR50][R2.64] ;  /* 0x0000003202090981 */ /* 0x0002a2000c1e1900 */
[----:B------:R-:W-:Y:S02]  /*28d50*/  ISETP.NE.AND.EX P1, PT, RZ, UR9, PT, P1 ;  /* 0x00000009ff007c0c */ /* 0x000fe4000bf25310 */
[----:B------:R-:W-:Y:S02]  /*28d60*/  ISETP.NE.U32.AND P0, PT, RZ, UR4, PT ;  /* 0x00000004ff007c0c */ /* 0x000fe4000bf05070 */
[C---:B------:R-:W-:Y:S02]  /*28d70*/  IADD3 R4, P4, R28.reuse, UR6, RZ ;  /* 0x000000061c047c10 */ /* 0x040fe4000ff9e0ff */
[----:B------:R-:W-:Y:S02]  /*28d80*/  ISETP.NE.AND.EX P0, PT, RZ, UR5, PT, P0 ;  /* 0x00000005ff007c0c */ /* 0x000fe4000bf05300 */
[----:B0-----:R-:W-:Y:S02]  /*28d90*/  MOV R0, RZ ;  /* 0x000000ff00007202 */ /* 0x001fe40000000f00 */
[----:B-1----:R-:W-:Y:S01]  /*28da0*/  IADD3 R2, P3, R28, UR4, RZ ;  /* 0x000000041c027c10 */ /* 0x002fe2000ff7e0ff */
[----:B------:R-:W-:Y:S01]  /*28db0*/  ULDC UR4, c[0x0][0x288] ;  /* 0x0000a20000047ab9 */ /* 0x000fe20000000800 */
[----:B------:R-:W-:-:S02]  /*28dc0*/  IADD3.X R5, R29, UR7, RZ, P4, !PT ;  /* 0x000000071d057c10 */ /* 0x000fc4000a7fe4ff */
[C---:B------:R-:W-:Y:S02]  /*28dd0*/  IADD3.X R3, R29.reuse, UR5, RZ, P3, !PT ;  /* 0x000000051d037c10 */ /* 0x040fe40009ffe4ff */
[----:B------:R-:W-:Y:S01]  /*28de0*/  @P1 IADD3 R6, P3, R28, UR8, RZ ;  /* 0x000000081c061c10 */ /* 0x000fe2000ff7e0ff */
[----:B------:R-:W-:Y:S01]  /*28df0*/  IMAD.U32 R8, RZ, RZ, UR4 ;  /* 0x00000004ff087e24 */ /* 0x000fe2000f8e00ff */
[----:B------:R-:W5:Y:S01]  /*28e00*/  @P2 LDG.E R0, desc[UR50][R4.64] ;  /* 0x0000003204002981 */ /* 0x000f62000c1e1900 */
[----:B------:R-:W-:Y:S01]  /*28e10*/  ULDC.64 UR4, c[0x0][0x418] ;  /* 0x0001060000047ab9 */ /* 0x000fe20000000a00 */
[----:B------:R-:W-:Y:S02]  /*28e20*/  @P1 IADD3.X R7, R29, UR9, RZ, P3, !PT ;  /* 0x000000091d071c10 */ /* 0x000fe40009ffe4ff */
        /* <DEDUP_REMOVED lines=10> */
[----:B--2---:R-:W-:Y:S04]  /*28ed0*/  STL [R1+0x4], R9 ;  /* 0x0000040901007387 */ /* 0x004fe80000100800 */
[----:B---3--:R0:W-:Y:S02]  /*28ee0*/  STL [R1+0x30], R8 ;  /* 0x0000300801007387 */ /* 0x0081e40000100800 */
[----:B0-----:R-:W-:Y:S01]  /*28ef0*/  IMAD.U32 R8, RZ, RZ, UR4 ;  /* 0x00000004ff087e24 */ /* 0x001fe2000f8e00ff */
[----:B------:R-:W-:Y:S06]  /*28f00*/  @P1 BRA `(.L_x_4495) ;  /* 0x0000000000141947 */ /* 0x000fec0003800000 */
[----:B------:R-:W-:Y:S05]  /*28f10*/  @!P0 BRA `(.L_x_4495) ;  /* 0x0000000000108947 */ /* 0x000fea0003800000 */
[----:B------:R-:W2:Y:S04]  /*28f20*/  LDG.E R7, desc[UR50][R2.64] ;  /* 0x0000003202077981 */ /* 0x000ea8000c1e1900 */
[----:B------:R-:W2:Y:S02]  /*28f30*/  LDG.E R2, desc[UR50][R2.64+0x4] ;  /* 0x0000043202027981 */ /* 0x000ea4000c1e1900 */
[----:B--2---:R-:W-:-:S05]  /*28f40*/  IMAD.IADD R2, R2, 0x1, -R7 ;  /* 0x0000000102027824 */ /* 0x004fca00078e0a07 */
[----:B------:R0:W-:Y:S02]  /*28f50*/  STL [R1+0x30], R2 ;  /* 0x0000300201007387 */ /* 0x0001e40000100800 */
.L_x_4495:
[----:B------:R-:W-:Y:S01]  /*28f60*/  ULDC.64 UR4, c[0x0][0xa20] ;  /* 0x0002880000047ab9 */ /* 0x000fe20000000a00 */
[C---:B------:R-:W-:Y:S01]  /*28f70*/  LOP3.LUT R7, R26.reuse, 0xff000000, RZ, 0xc0, !PT ;  /* 0xff0000001a077812 */ /* 0x040fe200078ec0ff */
[----:B------:R-:W-:Y:S01]  /*28f80*/  IMAD.MOV.U32 R36, RZ, RZ, R23 ;  /* 0x000000ffff247224 */ /* 0x000fe200078e0017 */
[----:B------:R-:W-:Y:S02]  /*28f90*/  ISETP.NE.U32.AND P0, PT, RZ, UR4, PT ;  /* 0x00000004ff007c0c */ /* 0x000fe4000bf05070 */
[----:B------:R-:W-:Y:S02]  /*28fa0*/  SHF.R.U32.HI R7, RZ, 0x8, R7 ;  /* 0x00000008ff077819 */ /* 0x000fe40000011607 */
[----:B------:R-:W-:Y:S02]  /*28fb0*/  ISETP.NE.AND.EX P0, PT, RZ, UR5, PT, P0 ;  /* 0x00000005ff007c0c */ /* 0x000fe4000bf05300 */
[C---:B0-----:R-:W-:Y:S02]  /*28fc0*/  LOP3.LUT R2, R26.reuse, 0xff0000, RZ, 0xc0, !PT ;  /* 0x00ff00001a027812 */ /* 0x041fe400078ec0ff */
[----:B------:R-:W-:-:S02]  /*28fd0*/  LOP3.LUT R18, R26, 0xffff, RZ, 0xc0, !PT ;  /* 0x0000ffff1a127812 */ /* 0x000fc400078ec0ff */
[----:B------:R-:W-:-:S07]  /*28fe0*/  LEA.HI R7, R2, R7, RZ, 0x10 ;  /* 0x0000000702077211 */ /* 0x000fce00078f80ff */
[----:B------:R-:W-:Y:S05]  /*28ff0*/  @!P0 BRA `(.L_x_4496) ;  /* 0x0000000000108947 */ /* 0x000fea0003800000 */
[----:B------:R-:W-:-:S04]  /*29000*/  IADD3 R2, P0, R28, UR4, RZ ;  /* 0x000000041c027c10 */ /* 0x000fc8000ff1e0ff */
[----:B------:R-:W-:-:S05]  /*29010*/  IADD3.X R3, R29, UR5, RZ, P0, !PT ;  /* 0x000000051d037c10 */ /* 0x000fca00087fe4ff */
[----:B------:R0:W5:Y:S01]  /*29020*/  LDG.E R8, desc[UR50][R2.64] ;  /* 0x0000003202087981 */ /* 0x000162000c1e1900 */
[----:B------:R-:W-:Y:S05]  /*29030*/  BRA `(.L_x_4497) ;  /* 0x0000000000247947 */ /* 0x000fea0003800000 */
.L_x_4496:
        /* <DEDUP_REMOVED lines=8> */
[----:B--2---:R-:W-:-:S07]  /*290c0*/  IADD3 R8, -R8, R2, RZ ;  /* 0x0000000208087210 */ /* 0x004fce0007ffe1ff */
.L_x_4497:
[----:B0-----:R-:W2:Y:S04]  /*290d0*/  @P2 LDG.E R2, desc[UR50][R4.64] ;  /* 0x0000003204022981 */ /* 0x001ea8000c1e1900 */
[----:B------:R0:W2:Y:S01]  /*290e0*/  @P2 LDG.E R4, desc[UR50][R4.64+0x4] ;  /* 0x0000043204042981 */ /* 0x0000a2000c1e1900 */
[----:B-----5:R-:W-:Y:S01]  /*290f0*/  IMAD.IADD R8, R8, 0x1, -R9 ;  /* 0x0000000108087824 */ /* 0x020fe200078e0a09 */
[----:B------:R-:W-:Y:S01]  /*29100*/  BSSY B0, `(.L_x_4498) ;  /* 0x0000029000007945 */ /* 0x000fe20003800000 */
[----:B------:R-:W-:Y:S01]  /*29110*/  IMAD.MOV.U32 R3, RZ, RZ, RZ ;  /* 0x000000ffff037224 */ /* 0x000fe200078e00ff */
[----:B0-----:R-:W-:Y:S01]  /*29120*/  SHF.R.U32.HI R5, RZ, 0x10, R7 ;  /* 0x00000010ff057819 */ /* 0x001fe20000011607 */
[----:B--2---:R-:W-:Y:S01]  /*29130*/  @P2 IMAD.IADD R6, R4, 0x1, -R2 ;  /* 0x0000000104062824 */ /* 0x004fe200078e0a02 */
[----:B------:R-:W-:-:S03]  /*29140*/  LOP3.LUT R4, R7, 0xff, RZ, 0xc0, !PT ;  /* 0x000000ff07047812 */ /* 0x000fc600078ec0ff */
[----:B------:R-:W-:-:S04]  /*29150*/  IMAD.IADD R26, R8, 0x1, R6 ;  /* 0x00000001081a7824 */ /* 0x000fc800078e0206 */
[C---:B------:R-:W-:Y:S01]  /*29160*/  VIADD R31, R26.reuse, 0x9f ;  /* 0x0000009f1a1f7836 */ /* 0x040fe20000000000 */
[----:B------:R-:W-:-:S03]  /*29170*/  ISETP.GE.AND P1, PT, R26, 0x1, PT ;  /* 0x000000011a00780c */ /* 0x000fc60003f26270 */
[----:B------:R-:W-:-:S05]  /*29180*/  IMAD.HI R31, R31, 0x66666667, RZ ;  /* 0x666666671f1f7827 */ /* 0x000fca00078e02ff */
[----:B------:R-:W-:-:S04]  /*29190*/  SHF.R.U32.HI R2, RZ, 0x1f, R31 ;  /* 0x0000001fff027819 */ /* 0x000fc8000001161f */
[----:B------:R-:W-:Y:S01]  /*291a0*/  LEA.HI.SX32 R31, R31, R2, 0x1a ;  /* 0x000000021f1f7211 */ /* 0x000fe200078fd2ff */
        /* <DEDUP_REMOVED lines=8> */
[----:B0-----:R-:W-:-:S06]  /*29230*/  IADD3 R2, R2, 0xffffffe, RZ ;  /* 0x0ffffffe02027810 */ /* 0x001fcc0007ffe0ff */
        /* <DEDUP_REMOVED lines=21> */
.L_x_4499:
[----:B------:R-:W-:Y:S05]  /*29390*/  BSYNC B0 ;  /* 0x0000000000007941 */ /* 0x000fea0003800000 */
.L_x_4498:
[-C--:B------:R-:W-:Y:S01]  /*293a0*/  IMAD R2, R4, R3.reuse, RZ ;  /* 0x0000000304027224 */ /* 0x080fe200078e02ff */
[----:B------:R-:W-:Y:S04]  /*293b0*/  BSSY B0, `(.L_x_4500) ;  /* 0x0000157000007945 */ /* 0x000fe80003800000 */
[C---:B------:R-:W-:Y:S01]  /*293c0*/  VIADDMNMX R3, R2.reuse, R3, R31, PT ;  /* 0x0000000302037246 */ /* 0x040fe2000380011f */
[----:B------:R-:W-:-:S04]  /*293d0*/  IMAD R2, R2, 0xa0, -R8 ;  /* 0x000000a002027824 */ /* 0x000fc800078e0a08 */
[----:B------:R-:W-:-:S05]  /*293e0*/  IMAD R3, R3, 0xa0, -R8 ;  /* 0x000000a003037824 */ /* 0x000fca00078e0a08 */
[----:B------:R-:W-:Y:S02]  /*293f0*/  VIMNMX R3, R3, R6, PT ;  /* 0x0000000603037248 */ /* 0x000fe40003fe0100 */
[----:B------:R-:W-:-:S04]  /*29400*/  VIMNMX R6, RZ, R2, !PT ;  /* 0x00000002ff067248 */ /* 0x000fc80007fe0100 */
[----:B------:R-:W-:Y:S01]  /*29410*/  ISETP.GT.AND P0, PT, R3, R6, PT ;  /* 0x000000060300720c */ /* 0x000fe20003f04270 */
[----:B------:R-:W-:-:S05]  /*29420*/  IMAD.WIDE.U32 R6, R6, -0x33333333, RZ ;  /* 0xcccccccd06067825 */ /* 0x000fca00078e00ff */
[----:B------:R-:W-:-:S07]  /*29430*/  SHF.R.U32.HI R6, RZ, 0x7, R7 ;  /* 0x00000007ff067819 */ /* 0x000fce0000011607 */
[----:B------:R-:W-:Y:S02]  /*29440*/  @P0 VIADD R2, R3, 0x9f ;  /* 0x0000009f03020836 */ /* 0x000fe40000000000 */
[----:B------:R-:W-:Y:S02]  /*29450*/  IMAD.MOV.U32 R3, RZ, RZ, R6 ;  /* 0x000000ffff037224 */ /* 0x000fe400078e0006 */
[----:B------:R-:W-:-:S05]  /*29460*/  @P0 IMAD.HI R2, R2, 0x66666667, RZ ;  /* 0x6666666702020827 */ /* 0x000fca00078e02ff */
[----:B------:R-:W-:-:S04]  /*29470*/  @P0 SHF.R.U32.HI R7, RZ, 0x1f, R2 ;  /* 0x0000001fff070819 */ /* 0x000fc80000011602 */
[----:B------:R-:W-:Y:S02]  /*29480*/  @P0 LEA.HI.SX32 R3, R2, R7, 0x1a ;  /* 0x0000000702030211 */ /* 0x000fe400078fd2ff */
        /* <DEDUP_REMOVED lines=10> */
.L_x_4813:
[----:B-1----:R-:W-:Y:S02]  /*29530*/  ISETP.NE.AND P0, PT, R14, RZ, PT ;  /* 0x000000ff0e00720c */ /* 0x002fe40003f05270 */
[----:B------:R-:W-:-:S11]  /*29540*/  PLOP3.LUT P6, PT, PT, PT, PT, 0x8, 0x0 ;  /* 0x000000000000781c */ /* 0x000fd60003fce170 */
[----:B------:R-:W-:Y:S05]  /*29550*/  @P0 BRA `(.L_x_4503) ;  /* 0x00000000000c0947 */ /* 0x000fea0003800000 */
[----:B------:R-:W-:-:S03]  /*29560*/  UMOV UR4, 0xffffffff ;  /* 0xffffffff00047882 */ /* 0x000fc60000000000 */
[----:B------:R-:W-:Y:S05]  /*29570*/  BRA.DIV UR4, `(.L_x_4504) ;  /* 0x000000c204707947 */ /* 0x000fea000b800000 */
[----:B------:R-:W-:-:S13]  /*29580*/  ELECT P6, URZ, PT ;  /* 0x00000000003f782f */ /* 0x000fda00038c0000 */
.L_x_4503:
[----:B0-----:R-:W2:Y:S01]  /*29590*/  LDL R7, [R1+0x34] ;  /* 0x0000340001077983 */ /* 0x001ea20000100800 */
[----:B------:R-:W-:Y:S01]  /*295a0*/  BSSY B1, `(.L_x_4505) ;  /* 0x0000008000017945 */ /* 0x000fe20003800000 */
[----:B--2---:R-:W-:-:S05]  /*295b0*/  VIADD R7, R7, 0x1 ;  /* 0x0000000107077836 */ /* 0x004fca0000000000 */
[----:B------:R-:W-:-:S04]  /*295c0*/  LEA.HI R8, R7, R7, RZ, 0x1 ;  /* 0x0000000707087211 */ /* 0x000fc800078f08ff */
[----:B------:R-:W-:-:S04]  /*295d0*/  LOP3.LUT R8, R8, 0xfffffffe, RZ, 0xc0, !PT ;  /* 0xfffffffe08087812 */ /* 0x000fc800078ec0ff */
[----:B------:R-:W-:-:S04]  /*295e0*/  IADD3 R7, R7, -R8, RZ ;  /* 0x8000000807077210 */ /* 0x000fc80007ffe0ff */
[----:B------:R-:W-:-:S04]  /*295f0*/  SHF.L.U32 R7, R7, 0x1f, RZ ;  /* 0x0000001f07077819 */ /* 0x000fc800000006ff */
[----:B------:R-:W0:Y:S02]  /*29600*/  SYNCS.PHASECHK.TRANS64.TRYWAIT P0, [R17+URZ+0x33420], R7 ;  /* 0x03342007110075a7 */ /* 0x000e24000800017f */
[----:B0-----:R-:W-:Y:S05]  /*29610*/  @!P0 BRA `(.L_x_4506) ;  /* 0x000000c000688947 */ /* 0x001fea0003800000 */
.L_x_4816:
[----:B------:R-:W-:Y:S05]  /*29620*/  BSYNC B1 ;  /* 0x0000000000017941 */ /* 0x000fea0003800000 */
.L_x_4505:
[----:B------:R-:W-:Y:S04]  /*29630*/  BSSY B1, `(.L_x_4507) ;  /* 0x000008c000017945 */ /* 0x000fe80003800000 */
[----:B------:R-:W-:Y:S05]  /*29640*/  @!P6 BRA `(.L_x_4508) ;  /* 0x000000080028e947 */ /* 0x000fea0003800000 */
[----:B------:R-:W2:Y:S01]  /*29650*/  LDL R9, [R1] ;  /* 0x0000000001097983 */ /* 0x000ea20000100800 */
[----:B------:R-:W-:Y:S01]  /*29660*/  IMAD R11, R35, 0x8, R17 ;  /* 0x00000008230b7824 */ /* 0x000fe200078e0211 */
[----:B------:R-:W1:Y:S01]  /*29670*/  S2R R8, SR_TID.X ;  /* 0x0000000000087919 */ /* 0x000e620000002100 */
[----:B------:R-:W-:Y:S01]  /*29680*/  BSSY B2, `(.L_x_4509) ;  /* 0x0000006000027945 */ /* 0x000fe20003800000 */
[----:B-1----:R-:W-:-:S04]  /*29690*/  LOP3.LUT R8, R8, 0x7f, RZ, 0xc0, !PT ;  /* 0x0000007f08087812 */ /* 0x002fc800078ec0ff */
[----:B------:R-:W-:Y:S02]  /*296a0*/  ISETP.NE.AND P2, PT, R8, RZ, PT ;  /* 0x000000ff0800720c */ /* 0x000fe40003f45270 */
[----:B--2---:R-:W-:-:S04]  /*296b0*/  SHF.L.U32 R10, R9, 0x1f, RZ ;  /* 0x0000001f090a7819 */ /* 0x004fc800000006ff */
[----:B------:R-:W1:Y:S02]  /*296c0*/  SYNCS.PHASECHK.TRANS64.TRYWAIT P0, [R11+URZ+0x334a0], R10 ;  /* 0x0334a00a0b0075a7 */ /* 0x000e64000800017f */
[----:B-1----:R-:W-:Y:S05]  /*296d0*/  @!P0 BRA `(.L_x_4510) ;  /* 0x000000c0004c8947 */ /* 0x002fea0003800000 */
.L_x_4817:
[----:B------:R-:W-:Y:S05]  /*296e0*/  BSYNC B2 ;  /* 0x0000000000027941 */ /* 0x000fea0003800000 */
.L_x_4509:
        /* <DEDUP_REMOVED lines=9> */
.L_x_4512:
[----:B------:R-:W-:Y:S05]  /*29780*/  BSYNC B2 ;  /* 0x0000000000027941 */ /* 0x000fea0003800000 */
.L_x_4511:
[----:B------:R-:W-:Y:S01]  /*29790*/  IMAD.MOV.U32 R19, RZ, RZ, RZ ;  /* 0x000000ffff137224 */ /* 0x000fe200078e00ff */
[----:B------:R-:W-:Y:S01]  /*297a0*/  UIADD3 UR4, UP0, UR40, 0x570, URZ ;  /* 0x0000057028047890 */ /* 0x000fe2000ff1e03f */
[----:B------:R-:W-:Y:S01]  /*297b0*/  IMAD R9, R35, 0x7800, R17 ;  /* 0x0000780023097824 */ /* 0x000fe200078e0211 */
[----:B------:R-:W-:Y:S01]  /*297c0*/  PLOP3.LUT P0, PT, PT, PT, PT, 0x80, 0x0 ;  /* 0x000000000000781c */ /* 0x000fe20003f0f070 */
[----:B------:R-:W-:Y:S01]  /*297d0*/  IMAD R8, R3, 0xa0, R0 ;  /* 0x000000a003087824 */ /* 0x000fe200078e0200 */
[----:B------:R-:W-:Y:S01]  /*297e0*/  R2UR UR10, R19 ;  /* 0x00000000130a72ca */ /* 0x000fe200000e0000 */
[----:B0-----:R-:W-:Y:S01]  /*297f0*/  VIADD R7, R11, 0x33490 ;  /* 0x000334900b077836 */ /* 0x001fe20000000000 */
[----:B------:R-:W-:Y:S01]  /*29800*/  IADD3 R12, R9, 0x24200, RZ ;  /* 0x00024200090c7810 */ /* 0x000fe20007ffe0ff */
[----:B------:R-:W-:Y:S01]  /*29810*/  VIADD R8, R8, 0xffffff60 ;  /* 0xffffff6008087836 */ /* 0x000fe20000000000 */
[----:B------:R-:W-:Y:S01]  /*29820*/  UIADD3.X UR5, URZ, UR41, URZ, UP0, !UPT ;  /* 0x000000293f057290 */ /* 0x000fe200087fe43f */
[----:B------:R-:W-:Y:S01]  /*29830*/  UMOV UR6, 0x0 ;  /* 0x0000000000067882 */ /* 0x000fe20000000000 */
[----:B------:R-:W-:-:S10]  /*29840*/  UMOV UR7, 0x12f00000 ;  /* 0x12f0000000077882 */ /* 0x000fd40000000000 */
.L_x_4513:
        /* <DEDUP_REMOVED lines=16> */
.L_x_4514:
        /* <DEDUP_REMOVED lines=16> */
.L_x_4515:
        /* <DEDUP_REMOVED lines=13> */
.L_x_4818:
[----:B------:R-:W-:Y:S05]  /*29b20*/  BSYNC B2 ;  /* 0x0000000000027941 */ /* 0x000fea0003800000 */
.L_x_4516:
[----:B------:R-:W-:Y:S01]  /*29b30*/  BSSY B2, `(.L_x_4518) ;  /* 0x000000b000027945 */ /* 0x000fe20003800000 */
[----:B------:R-:W-:Y:S01]  /*29b40*/  IMAD.MOV.U32 R12, RZ, RZ, 0x0 ;  /* 0x00000000ff0c7424 */ /* 0x000fe200078e00ff */
[----:B------:R-:W-:Y:S02]  /*29b50*/  MOV R13, 0x12f00000 ;  /* 0x12f00000000d7802 */ /* 0x000fe40000000f00 */
        /* <DEDUP_REMOVED lines=8> */
.L_x_4519:
[----:B------:R-:W-:Y:S05]  /*29be0*/  BSYNC B2 ;  /* 0x0000000000027941 */ /* 0x000fea0003800000 */
.L_x_4518:
        /* <DEDUP_REMOVED lines=8> */
.L_x_4520:
        /* <DEDUP_REMOVED lines=15> */
.L_x_4521:
        /* <DEDUP_REMOVED lines=15> */
.L_x_4522:
        /* <DEDUP_REMOVED lines=10> */
.L_x_4508:
[----:B------:R-:W-:Y:S05]  /*29ef0*/  BSYNC B1 ;  /* 0x0000000000017941 */ /* 0x000fea0003800000 */
.L_x_4507:
[----:B0-----:R-:W2:Y:S01]  /*29f00*/  LDL.LU R7, [R1] ;  /* 0x0000000001077983 */ /* 0x001ea20000300800 */
[----:B------:R-:W-:Y:S01]  /*29f10*/  IADD3 R35, R35, 0x1, RZ ;  /* 0x0000000123237810 */ /* 0x000fe20007ffe0ff */
[----:B------:R-:W-:Y:S01]  /*29f20*/  VIADD R11, R3, 0xfffffffe ;  /* 0xfffffffe030b7836 */ /* 0x000fe20000000000 */
[----:B------:R-:W-:Y:S02]  /*29f30*/  PLOP3.LUT P0, PT, PT, PT, PT, 0x8, 0x0 ;  /* 0x000000000000781c */ /* 0x000fe40003f0e170 */
[----:B------:R-:W-:Y:S02]  /*29f40*/  ISETP.NE.AND P2, PT, R35, 0x2, PT ;  /* 0x000000022300780c */ /* 0x000fe40003f45270 */
[----:B------:R-:W-:Y:S02]  /*29f50*/  ISETP.GE.AND P3, PT, R11, R6, PT ;  /* 0x000000060b00720c */ /* 0x000fe40003f66270 */
[----:B------:R-:W-:Y:S02]  /*29f60*/  SEL R3, RZ, 0x1, P2 ;  /* 0x00000001ff037807 */ /* 0x000fe40001000000 */
[----:B------:R-:W-:-:S02]  /*29f70*/  SEL R35, R35, RZ, P2 ;  /* 0x000000ff23237207 */ /* 0x000fc40001000000 */
[----:B--2---:R-:W-:-:S05]  /*29f80*/  LOP3.LUT R7, R7, R3, RZ, 0x3c, !PT ;  /* 0x0000000307077212 */ /* 0x004fca00078e3cff */
[----:B------:R0:W-:Y:S02]  /*29f90*/  STL [R1], R7 ;  /* 0x0000000701007387 */ /* 0x0001e40000100800 */
[----:B------:R-:W-:Y:S05]  /*29fa0*/  @!P3 BRA `(.L_x_4501) ;  /* 0x00000008005cb947 */ /* 0x000fea0003800000 */
.L_x_4539:
[----:B------:R-:W-:Y:S05]  /*29fb0*/  YIELD ;  /* 0x0000000000007946 */ /* 0x000fea0003800000 */
[----:B------:R-:W-:Y:S04]  /*29fc0*/  BSSY B1, `(.L_x_4523) ;  /* 0x000008b000017945 */ /* 0x000fe80003800000 */
[----:B-1----:R-:W-:Y:S05]  /*29fd0*/  @!P6 BRA `(.L_x_4524) ;  /* 0x000000080024e947 */ /* 0x002fea0003800000 */
[----:B0-----:R-:W2:Y:S01]  /*29fe0*/  LDL R7, [R1] ;  /* 0x0000000001077983 */ /* 0x001ea20000100800 */
[----:B------:R-:W-:Y:S01]  /*29ff0*/  IMAD R10, R35, 0x8, R17 ;  /* 0x00000008230a7824 */ /* 0x000fe200078e0211 */
[----:B------:R-:W0:Y:S01]  /*2a000*/  S2R R3, SR_TID.X ;  /* 0x0000000000037919 */ /* 0x000e220000002100 */
[----:B------:R-:W-:Y:S01]  /*2a010*/  BSSY B2, `(.L_x_4525) ;  /* 0x0000006000027945 */ /* 0x000fe20003800000 */
[----:B0-----:R-:W-:-:S04]  /*2a020*/  LOP3.LUT R3, R3, 0x7f, RZ, 0xc0, !PT ;  /* 0x0000007f03037812 */ /* 0x001fc800078ec0ff */
[----:B------:R-:W-:Y:S02]  /*2a030*/  ISETP.NE.AND P3, PT, R3, RZ, PT ;  /* 0x000000ff0300720c */ /* 0x000fe40003f65270 */
[----:B--2---:R-:W-:-:S04]  /*2a040*/  SHF.L.U32 R9, R7, 0x1f, RZ ;  /* 0x0000001f07097819 */ /* 0x004fc800000006ff */
[----:B------:R-:W0:Y:S02]  /*2a050*/  SYNCS.PHASECHK.TRANS64.TRYWAIT P2, [R10+URZ+0x334a0], R9 ;  /* 0x0334a0090a0075a7 */ /* 0x000e24000804017f */
[----:B0-----:R-:W-:Y:S05]  /*2a060*/  @!P2 BRA `(.L_x_4526) ;  /* 0x000000b80010a947 */ /* 0x001fea0003800000 */
.L_x_4819:
[----:B------:R-:W-:Y:S05]  /*2a070*/  BSYNC B2 ;  /* 0x0000000000027941 */ /* 0x000fea0003800000 */
.L_x_4525:
[----:B------:R-:W-:Y:S04]  /*2a080*/  BSSY B2, `(.L_x_4527) ;  /* 0x0000009000027945 */ /* 0x000fe80003800000 */
[----:B------:R-:W-:Y:S05]  /*2a090*/  @P3 BRA `(.L_x_4528) ;  /* 0x00000000001c3947 */ /* 0x000fea0003800000 */
[----:B------:R-:W1:Y:S02]  /*2a0a0*/  S2R R3, SR_TID.X ;  /* 0x0000000000037919 */ /* 0x000e640000002100 */
[----:B-1----:R-:W-:Y:S01]  /*2a0b0*/  LOP3.LUT R7, R3, 0x1f, RZ, 0xc0, !PT ;  /* 0x0000001f03077812 */ /* 0x002fe200078ec0ff */
[----:B------:R-:W-:-:S03]  /*2a0c0*/  IMAD.MOV.U32 R3, RZ, RZ, 0x7800 ;  /* 0x00007800ff037424 */ /* 0x000fc600078e00ff */
[----:B------:R-:W-:Y:S01]  /*2a0d0*/  ISETP.NE.AND P2, PT, R7, RZ, PT ;  /* 0x000000ff0700720c */ /* 0x000fe20003f45270 */
[----:B------:R1:W-:-:S12]  /*2a0e0*/  SYNCS.ARRIVE.TRANS64 RZ, [R10+URZ+0x33490], R3 ;  /* 0x033490030aff79a7 */ /* 0x0003d8000800003f */
[----:B-1----:R-:W-:Y:S05]  /*2a0f0*/  @!P2 BRA `(.L_x_4528) ;  /* 0x000000000004a947 */ /* 0x002fea0003800000 */
[----:B------:R-:W-:Y:S01]  /*2a100*/  BPT.TRAP 0x1 ;  /* 0x000000040000795c */ /* 0x000fe20000300000 */
.L_x_4528:
[----:B------:R-:W-:Y:S05]  /*2a110*/  BSYNC B2 ;  /* 0x0000000000027941 */ /* 0x000fea0003800000 */
.L_x_4527:
[----:B------:R-:W-:Y:S01]  /*2a120*/  IMAD.MOV.U32 R14, RZ, RZ, RZ ;  /* 0x000000ffff0e7224 */ /* 0x000fe200078e00ff */
[----:B------:R-:W-:Y:S01]  /*2a130*/  UIADD3 UR4, UP0, UR40, 0x570, URZ ;  /* 0x0000057028047890 */ /* 0x000fe2000ff1e03f */
[----:B------:R-:W-:Y:S01]  /*2a140*/  IMAD R8, R35, 0x7800, R17 ;  /* 0x0000780023087824 */ /* 0x000fe200078e0211 */
[----:B------:R-:W-:Y:S01]  /*2a150*/  PLOP3.LUT P2, PT, PT, PT, PT, 0x80, 0x0 ;  /* 0x000000000000781c */ /* 0x000fe20003f4f070 */
[----:B------:R-:W-:Y:S01]  /*2a160*/  IMAD R7, R11, 0xa0, R0 ;  /* 0x000000a00b077824 */ /* 0x000fe200078e0200 */
[----:B------:R-:W-:Y:S01]  /*2a170*/  R2UR UR10, R14 ;  /* 0x000000000e0a72ca */ /* 0x000fe200000e0000 */
[----:B------:R-:W-:Y:S01]  /*2a180*/  VIADD R3, R10, 0x33490 ;  /* 0x000334900a037836 */ /* 0x000fe20000000000 */
[----:B------:R-:W-:Y:S01]  /*2a190*/  IADD3 R12, R8, 0x24200, RZ ;  /* 0x00024200080c7810 */ /* 0x000fe20007ffe0ff */
[----:B------:R-:W-:Y:S01]  /*2a1a0*/  UIADD3.X UR5, URZ, UR41, URZ, UP0, !UPT ;  /* 0x000000293f057290 */ /* 0x000fe200087fe43f */
[----:B------:R-:W-:Y:S01]  /*2a1b0*/  UMOV UR6, 0x0 ;  /* 0x0000000000067882 */ /* 0x000fe20000000000 */
[----:B------:R-:W-:-:S10]  /*2a1c0*/  UMOV UR7, 0x12f00000 ;  /* 0x12f0000000077882 */ /* 0x000fd40000000000 */
.L_x_4529:
        /* <DEDUP_REMOVED lines=16> */
.L_x_4530:
        /* <DEDUP_REMOVED lines=16> */
.L_x_4531:
        /* <DEDUP_REMOVED lines=13> */
.L_x_4820:
[----:B------:R-:W-:Y:S05]  /*2a4a0*/  BSYNC B2 ;  /* 0x0000000000027941 */ /* 0x000fea0003800000 */
.L_x_4532:
        /* <DEDUP_REMOVED lines=11> */
.L_x_4535:
[----:B------:R-:W-:Y:S05]  /*2a560*/  BSYNC B2 ;  /* 0x0000000000027941 */ /* 0x000fea0003800000 */
.L_x_4534:
        /* <DEDUP_REMOVED lines=8> */
.L_x_4536:
        /* <DEDUP_REMOVED lines=15> */
.L_x_4537:
        /* <DEDUP_REMOVED lines=15> */
.L_x_4538:
        /* <DEDUP_REMOVED lines=10> */
.L_x_4524:
[----:B------:R-:W-:Y:S05]  /*2a870*/  BSYNC B1 ;  /* 0x0000000000017941 */ /* 0x000fea0003800000 */
.L_x_4523:
[----:B------:R-:W2:Y:S01]  /*2a880*/  LDL.LU R9, [R1] ;  /* 0x0000000001097983 */ /* 0x000ea20000300800 */
[----:B------:R-:W-:Y:S02]  /*2a890*/  IADD3 R35, R35, 0x1, RZ ;  /* 0x0000000123237810 */ /* 0x000fe40007ffe0ff */
[C---:B------:R-:W-:Y:S01]  /*2a8a0*/  ISETP.GT.AND P3, PT, R11.reuse, R6, PT ;  /* 0x000000060b00720c */ /* 0x040fe20003f64270 */
[----:B------:R-:W-:Y:S01]  /*2a8b0*/  VIADD R11, R11, 0xffffffff ;  /* 0xffffffff0b0b7836 */ /* 0x000fe20000000000 */
[----:B------:R-:W-:-:S04]  /*2a8c0*/  ISETP.NE.AND P2, PT, R35, 0x2, PT ;  /* 0x000000022300780c */ /* 0x000fc80003f45270 */
[----:B------:R-:W-:Y:S02]  /*2a8d0*/  SEL R3, RZ, 0x1, P2 ;  /* 0x00000001ff037807 */ /* 0x000fe40001000000 */
[----:B------:R-:W-:Y:S02]  /*2a8e0*/  SEL R35, R35, RZ, P2 ;  /* 0x000000ff23237207 */ /* 0x000fe40001000000 */
[----:B--2---:R-:W-:-:S05]  /*2a8f0*/  LOP3.LUT R9, R9, R3, RZ, 0x3c, !PT ;  /* 0x0000000309097212 */ /* 0x004fca00078e3cff */
[----:B------:R1:W-:Y:S01]  /*2a900*/  STL [R1], R9 ;  /* 0x0000000901007387 */ /* 0x0003e20000100800 */
[----:B------:R-:W-:Y:S05]  /*2a910*/  @P3 BRA `(.L_x_4539) ;  /* 0xfffffff400a43947 */ /* 0x000fea000383ffff */
.L_x_4501:
[----:B------:R-:W-:Y:S05]  /*2a920*/  BSYNC B0 ;  /* 0x0000000000007941 */ /* 0x000fea0003800000 */
.L_x_4500:
[----:B------:R-:W-:Y:S05]  /*2a930*/  @!P0 WARPSYNC.ALL ;  /* 0x0000000000008948 */ /* 0x000fea0003800000 */
[----:B------:R-:W-:Y:S01]  /*2a940*/  @!P0 BAR.SYNC.DEFER_BLOCKING 0xc, 0x180 ;  /* 0x0306000000008b1d */ /* 0x000fe20000010000 */
[----:B------:R-:W-:-:S05]  /*2a950*/  IMAD.MOV.U32 R0, RZ, RZ, RZ ;  /* 0x000000ffff007224 */ /* 0x000fca00078e00ff */
[----:B------:R-:W-:Y:S04]  /*2a960*/  BSSY B0, `(.L_x_4540) ;  /* 0x000001e000007945 */ /* 0x000fe80003800000 */
[----:B------:R-:W-:Y:S05]  /*2a970*/  @!P1 BRA `(.L_x_4541) ;  /* 0x0000000000709947 */ /* 0x000fea0003800000 */
[----:B------:R-:W-:-:S13]  /*2a980*/  ISETP.NE.AND P0, PT, R5, RZ, PT ;  /* 0x000000ff0500720c */ /* 0x000fda0003f05270 */
[----:B------:R-:W2:Y:S02]  /*2a990*/  @!P0 LDC R5, c[0x0][0x9f0] ;  /* 0x00027c00ff058b82 */ /* 0x000ea40000000800 */
[-C--:B--2---:R-:W-:Y:S02]  /*2a9a0*/  IABS R0, R5.reuse ;  /* 0x0000000500007213 */ /* 0x084fe40000000000 */
[----:B0-----:R-:W-:Y:S02]  /*2a9b0*/  IABS R7, R5 ;  /* 0x0000000500077213 */ /* 0x001fe40000000000 */
[----:B------:R-:W0:Y:S02]  /*2a9c0*/  I2F.RP R2, R0 ;  /* 0x0000000000027306 */ /* 0x000e240000209400 */
[----:B------:R-:W-:-:S06]  /*2a9d0*/  IADD3 R7, RZ, -R7, RZ ;  /* 0x80000007ff077210 */ /* 0x000fcc0007ffe0ff */
[----:B0-----:R-:W0:Y:S02]  /*2a9e0*/  MUFU.RCP R2, R2 ;  /* 0x0000000200027308 */ /* 0x001e240000001000 */
[----:B0-----:R-:W-:-:S06]  /*2a9f0*/  VIADD R2, R2, 0xffffffe ;  /* 0x0ffffffe02027836 */ /* 0x001fcc0000000000 */
[----:B------:R-:W0:Y:S02]  /*2aa00*/  F2I.FTZ.U32.TRUNC.NTZ R3, R2 ;  /* 0x0000000200037305 */ /* 0x000e24000021f000 */
[----:B0-----:R-:W-:-:S04]  /*2aa10*/  IMAD.MOV R2, RZ, RZ, -R3 ;  /* 0x000000ffff027224 */ /* 0x001fc800078e0a03 */
        /* <DEDUP_REMOVED lines=14> */
[----:B------:R-:W-:-:S04]  /*2ab00*/  @P0 VIADD R6, R6, 0x1 ;  /* 0x0000000106060836 */ /* 0x000fc80000000000 */
[----:B------:R-:W-:-:S04]  /*2ab10*/  IMAD.MOV.U32 R0, RZ, RZ, R6 ;  /* 0x000000ffff007224 */ /* 0x000fc800078e0006 */
[----:B------:R-:W-:Y:S01]  /*2ab20*/  @!P2 IMAD.MOV R0, RZ, RZ, -R0 ;  /* 0x000000ffff00a224 */ /* 0x000fe200078e0a00 */
[----:B------:R-:W-:-:S07]  /*2ab30*/  @!P1 LOP3.LUT R0, RZ, R5, RZ, 0x33, !PT ;  /* 0x00000005ff009212 */ /* 0x000fce00078e33ff */
.L_x_4541:
[----:B------:R-:W-:Y:S05]  /*2ab40*/  BSYNC B0 ;  /* 0x0000000000007941 */ /* 0x000fea0003800000 */
.L_x_4540:
[----:B------:R-:W-:-:S05]  /*2ab50*/  IMAD R2, R4, R0, RZ ;  /* 0x0000000004027224 */ /* 0x000fca00078e02ff */
[----:B------:R2:W-:Y:S01]  /*2ab60*/  STL [R1+0x10], R2 ;  /* 0x0000100201007387 */ /* 0x0005e20000100800 */
[----:B------:R-:W-:-:S04]  /*2ab70*/  VIADDMNMX R31, R2, R0, R31, PT ;  /* 0x00000000021f7246 */ /* 0x000fc8000380011f */
[----:B------:R-:W-:-:S13]  /*2ab80*/  ISETP.GT.AND P0, PT, R31, R2, PT ;  /* 0x000000021f00720c */ /* 0x000fda0003f04270 */
        /* <DEDUP_REMOVED lines=14> */
[----:B0-----:R-:W0:Y:S01]  /*2ac70*/  POPC R7, R4 ;  /* 0x0000000400077309 */ /* 0x001e220000000000 */
[----:B--2---:R-:W0:Y:S02]  /*2ac80*/  SHFL.IDX PT, R0, R3, R0, 0x1f ;  /* 0x00001f0003007589 */ /* 0x004e2400000e0000 */
[----:B0-----:R-:W-:Y:S01]  /*2ac90*/  IADD3 R24, R0, UR38, R7 ;  /* 0x0000002600187c10 */ /* 0x001fe2000fffe007 */
[----:B------:R-:W-:Y:S06]  /*2aca0*/  BRA `(.L_x_4543) ;  /* 0x0000005000e87947 */ /* 0x000fec0003800000 */
.L_x_4542:
[----:B------:R-:W-:Y:S01]  /*2acb0*/  IADD3 R0, R17, 0x24200, RZ ;  /* 0x0002420011007810 */ /* 0x000fe20007ffe0ff */
[----:B------:R-:W-:Y:S03]  /*2acc0*/  BSSY B6, `(.L_x_4544) ;  /* 0x0000013000067945 */ /* 0x000fe60003800000 */
        /* <DEDUP_REMOVED lines=8> */
[----:B------:R-:W2:Y:S01]  /*2ad50*/  LDC.64 R2, c[0x4][R2] ;  /* 0x0100000002027b82 */ /* 0x000ea20000000a00 */
[----:B------:R-:W-:Y:S02]  /*2ad60*/  IMAD.U32 R5, RZ, RZ, UR7 ;  /* 0x00000007ff057e24 */ /* 0x000fe4000f8e00ff */
[----:B------:R-:W-:Y:S02]  /*2ad70*/  IMAD.U32 R6, RZ, RZ, UR8 ;  /* 0x00000008ff067e24 */ /* 0x000fe4000f8e00ff */
[----:B0-----:R-:W-:-:S02]  /*2ad80*/  IMAD.U32 R7, RZ, RZ, UR9 ;  /* 0x00000009ff077e24 */ /* 0x001fc4000f8e00ff */
[----:B------:R-:W-:Y:S02]  /*2ad90*/  IMAD.U32 R10, RZ, RZ, UR4 ;  /* 0x00000004ff0a7e24 */ /* 0x000fe4000f8e00ff */
[----:B------:R-:W-:Y:S02]  /*2ada0*/  IMAD.MOV.U32 R8, RZ, RZ, 0x70 ;  /* 0x00000070ff087424 */ /* 0x000fe400078e00ff */
[----:B------:R-:W-:Y:S02]  /*2adb0*/  IMAD.MOV.U32 R12, RZ, RZ, 0x1 ;  /* 0x00000001ff0c7424 */ /* 0x000fe400078e00ff */
[----:B------:R-:W-:-:S07]  /*2adc0*/  IMAD.MOV.U32 R13, RZ, RZ, RZ ;  /* 0x000000ffff0d7224 */ /* 0x000fce00078e00ff */
[----:B------:R-:W-:-:S07]  /*2add0*/  LEPC R20, `(.L_x_4545) ;  /* 0x000000001014794e */ /* 0x000fce0000000000 */
[----:B-12---:R-:W-:Y:S05]  /*2ade0*/  CALL.ABS.NOINC R2 ;  /* 0x0000000002007343 */ /* 0x006fea0003c00000 */
.L_x_4545:
[----:B------:R-:W-:Y:S05]  /*2adf0*/  BSYNC B6 ;  /* 0x0000000000067941 */ /* 0x000fea0003800000 */
.L_x_4544:
[----:B------:R-:W2:Y:S01]  /*2ae00*/  LDL.LU R33, [R1+0x8] ;  /* 0x0000080001217983 */ /* 0x000ea20000300800 */
[----:B------:R-:W-:Y:S01]  /*2ae10*/  VIADD R0, R17, 0xf200 ;  /* 0x0000f20011007836 */ /* 0x000fe20000000000 */
[----:B------:R-:W-:Y:S04]  /*2ae20*/  BSSY B6, `(.L_x_4546) ;  /* 0x0000016000067945 */ /* 0x000fe80003800000 */
[----:B------:R-:W-:Y:S02]  /*2ae30*/  LOP3.LUT P0, RZ, R0, 0x1bf, RZ, 0xc0, !PT ;  /* 0x000001bf00ff7812 */ /* 0x000fe4000780c0ff */
[----:B--2---:R-:W-:-:S11]  /*2ae40*/  LOP3.LUT R33, R33, 0xfffffffe, RZ, 0xc0, !PT ;  /* 0xfffffffe21217812 */ /* 0x004fd600078ec0ff */
[----:B------:R-:W-:-:S05]  /*2ae50*/  @P0 LOP3.LUT R33, R33, 0x1, RZ, 0xfc, !PT ;  /* 0x0000000121210812 */ /* 0x000fca00078efcff */
[----:B------:R2:W-:Y:S01]  /*2ae60*/  STL [R1+0x8], R33 ;  /* 0x0000082101007387 */ /* 0x0005e20000100800 */
        /* <DEDUP_REMOVED lines=8> */
[----:B------:R-:W-:Y:S01]  /*2aef0*/  IMAD.U32 R6, RZ, RZ, UR8 ;  /* 0x00000008ff067e24 */ /* 0x000fe2000f8e00ff */
[----:B------:R-:W-:Y:S01]  /*2af00*/  MOV R12, 0x1 ;  /* 0x00000001000c7802 */ /* 0x000fe20000000f00 */
[----:B0-----:R-:W-:Y:S02]  /*2af10*/  IMAD.U32 R7, RZ, RZ, UR9 ;  /* 0x00000009ff077e24 */ /* 0x001fe4000f8e00ff */
[----:B------:R-:W-:-:S02]  /*2af20*/  IMAD.U32 R10, RZ, RZ, UR4 ;  /* 0x00000004ff0a7e24 */ /* 0x000fc4000f8e00ff */
[----:B------:R-:W-:Y:S02]  /*2af30*/  IMAD.U32 R11, RZ, RZ, UR5 ;  /* 0x00000005ff0b7e24 */ /* 0x000fe4000f8e00ff */
[----:B------:R-:W-:Y:S02]  /*2af40*/  IMAD.MOV.U32 R8, RZ, RZ, 0x70 ;  /* 0x00000070ff087424 */ /* 0x000fe400078e00ff */
[----:B------:R-:W-:-:S07]  /*2af50*/  IMAD.MOV.U32 R13, RZ, RZ, RZ ;  /* 0x000000ffff0d7224 */ /* 0x000fce00078e00ff */
[----:B------:R-:W-:-:S07]  /*2af60*/  LEPC R20, `(.L_x_4547) ;  /* 0x000000001014794e */ /* 0x000fce0000000000 */
[----:B-123--:R-:W-:Y:S05]  /*2af70*/  CALL.ABS.NOINC R2 ;  /* 0x0000000002007343 */ /* 0x00efea0003c00000 */
.L_x_4547:
[----:B------:R-:W-:Y:S05]  /*2af80*/  BSYNC B6 ;  /* 0x0000000000067941 */ /* 0x000fea0003800000 */
.L_x_4546:
        /* <DEDUP_REMOVED lines=19> */
[----:B012---:R-:W-:Y:S05]  /*2b0c0*/  CALL.ABS.NOINC R2 ;  /* 0x0000000002007343 */ /* 0x007fea0003c00000 */
.L_x_4549:
[----:B------:R-:W-:Y:S05]  /*2b0d0*/  BSYNC B6 ;  /* 0x0000000000067941 */ /* 0x000fea0003800000 */
.L_x_4548:
[----:B------:R-:W-:Y:S01]  /*2b0e0*/  LOP3.LUT P6, RZ, R33, 0x1, RZ, 0xc0, !PT ;  /* 0x0000000121ff7812 */ /* 0x000fe200078cc0ff */
[----:B------:R-:W-:-:S12]  /*2b0f0*/  BSSY B6, `(.L_x_4550) ;  /* 0x0000012000067945 */ /* 0x000fd80003800000 */
[----:B------:R-:W-:Y:S05]  /*2b100*/  @!P6 BRA `(.L_x_4551) ;  /* 0x000000000040e947 */ /* 0x000fea0003800000 */
[----:B------:R-:W-:Y:S01]  /*2b110*/  MOV R2, 0x0 ;  /* 0x0000000000027802 */ /* 0x000fe20000000f00 */
[----:B------:R-:W-:Y:S01]  /*2b120*/  ULDC.64 UR4, c[0x4][0x1b0] ;  /* 0x01006c0000047ab9 */ /* 0x000fe20000000a00 */
[----:B------:R-:W-:Y:S01]  /*2b130*/  ULDC.64 UR6, c[0x4][0x1b8] ;  /* 0x01006e0000067ab9 */ /* 0x000fe20000000a00 */
[----:B------:R-:W-:Y:S01]  /*2b140*/  ULDC.64 UR8, c[0x4][0xc8] ;  /* 0x0100320000087ab9 */ /* 0x000fe20000000a00 */
[----:B------:R-:W-:Y:S01]  /*2b150*/  MOV R4, UR4 ;  /* 0x0000000400047c02 */ /* 0x000fe20008000f00 */
[----:B------:R-:W-:Y:S01]  /*2b160*/  IMAD.U32 R5, RZ, RZ, UR5 ;  /* 0x00000005ff057e24 */ /* 0x000fe2000f8e00ff */
        /* <DEDUP_REMOVED lines=10> */
.L_x_4551:
[----:B------:R-:W-:Y:S05]  /*2b210*/  BSYNC B6 ;  /* 0x0000000000067941 */ /* 0x000fea0003800000 */
.L_x_4550:
[----:B------:R-:W3:Y:S01]  /*2b220*/  LDL R21, [R1+0x4] ;  /* 0x0000040001157983 */ /* 0x000ee20000100800 */
[----:B------:R-:W-:Y:S01]  /*2b230*/  ULDC.64 UR4, c[0x0][0x9f8] ;  /* 0x00027e0000047ab9 */ /* 0x000fe20000000a00 */
[----:B------:R-:W4:Y:S01]  /*2b240*/  LDC R12, c[0x0][0x430] ;  /* 0x00010c00ff0c7b82 */ /* 0x000f220000000800 */
[----:B------:R-:W-:Y:S01]  /*2b250*/  ISETP.NE.U32.AND P0, PT, RZ, UR4, PT ;  /* 0x00000004ff007c0c */ /* 0x000fe2000bf05070 */
[----:B------:R-:W0:Y:S03]  /*2b260*/  S2R R2, SR_TID.X ;  /* 0x0000000000027919 */ /* 0x000e260000002100 */
[----:B------:R-:W-:-:S13]  /*2b270*/  ISETP.NE.AND.EX P0, PT, RZ, UR5, PT, P0 ;  /* 0x00000005ff007c0c */ /* 0x000fda000bf05300 */
[----:B------:R-:W-:-:S04]  /*2b280*/  @P0 IADD3 R28, P1, R28, UR4, RZ ;  /* 0x000000041c1c0c10 */ /* 0x000fc8000ff3e0ff */
[----:B------:R-:W-:-:S05]  /*2b290*/  @P0 IADD3.X R29, R29, UR5, RZ, P1, !PT ;  /* 0x000000051d1d0c10 */ /* 0x000fca0008ffe4ff */
[----:B------:R-:W3:Y:S01]  /*2b2a0*/  @P0 LDG.E R36, desc[UR50][R28.64] ;  /* 0x000000321c240981 */ /* 0x000ee2000c1e1900 */
[----:B----4-:R-:W-:Y:S01]  /*2b2b0*/  ISETP.NE.AND P0, PT, R12, 0x1, PT ;  /* 0x000000010c00780c */ /* 0x010fe20003f05270 */
[----:B------:R-:W-:Y:S01]  /*2b2c0*/  IMAD.MOV.U32 R5, RZ, RZ, 0xa0 ;  /* 0x000000a0ff057424 */ /* 0x000fe200078e00ff */
[----:B------:R-:W4:Y:S03]  /*2b2d0*/  S2R R34, SR_TID.X ;  /* 0x0000000000227919 */ /* 0x000f260000002100 */
[----:B------:R-:W-:Y:S01]  /*2b2e0*/  IMAD R5, R31, R5, -0xa0 ;  /* 0xffffff601f057424 */ /* 0x000fe200078e0205 */
[C---:B0-----:R-:W-:Y:S01]  /*2b2f0*/  LOP3.LUT R20, R2.reuse, 0x7f, RZ, 0xc0, !PT ;  /* 0x0000007f02147812 */ /* 0x041fe200078ec0ff */
[----:B------:R-:W-:-:S03]  /*2b300*/  IMAD.SHL.U32 R2, R2, 0x20, RZ ;  /* 0x0000002002027824 */ /* 0x000fc600078e00ff */
[----:B------:R-:W-:-:S03]  /*2b310*/  SHF.R.U32.HI R20, RZ, 0x2, R20 ;  /* 0x00000002ff147819 */ /* 0x000fc60000011614 */
[----:B------:R-:W0:Y:S01]  /*2b320*/  @P0 LDC R3, c[0x0][0x434] ;  /* 0x00010d00ff030b82 */ /* 0x000e220000000800 */
[----:B------:R-:W-:Y:S02]  /*2b330*/  LOP3.LUT R2, R20, 0x60, R2, 0xf8, !PT ;  /* 0x0000006014027812 */ /* 0x000fe400078ef802 */
[----:B------:R-:W2:Y:S03]  /*2b340*/  S2R R20, SR_TID.X ;  /* 0x0000000000147919 */ /* 0x000ea60000002100 */
[----:B------:R-:W-:Y:S02]  /*2b350*/  IMAD.IADD R2, R2, 0x1, R5 ;  /* 0x0000000102027824 */ /* 0x000fe400078e0205 */
[----:B------:R-:W0:Y:S03]  /*2b360*/  @P0 LDC R0, c[0x0][0x438] ;  /* 0x00010e00ff000b82 */ /* 0x000e260000000800 */
[----:B------:R-:W-:-:S05]  /*2b370*/  ISETP.GE.AND P1, PT, R2, R26, PT ;  /* 0x0000001a0200720c */ /* 0x000fca0003f26270 */
[----:B-1----:R-:W1:Y:S01]  /*2b380*/  @P0 LDC R9, c[0x0][0x434] ;  /* 0x00010d00ff090b82 */ /* 0x002e620000000800 */
[----:B--2---:R-:W-:-:S04]  /*2b390*/  LOP3.LUT R20, R20, 0x7f, RZ, 0xc0, !PT ;  /* 0x0000007f14147812 */ /* 0x004fc800078ec0ff */
[----:B------:R-:W-:Y:S01]  /*2b3a0*/  SHF.R.U32.HI R4, RZ, 0x2, R20 ;  /* 0x00000002ff047819 */ /* 0x000fe20000011614 */
[----:B----4-:R-:W-:-:S05]  /*2b3b0*/  IMAD.SHL.U32 R20, R34, 0x20, RZ ;  /* 0x0000002022147824 */ /* 0x010fca00078e00ff */
[----:B------:R-:W-:Y:S02]  /*2b3c0*/  LOP3.LUT R20, R4, 0x60, R20, 0xf8, !PT ;  /* 0x0000006004147812 */ /* 0x000fe400078ef814 */
[----:B------:R-:W2:Y:S02]  /*2b3d0*/  @P0 LDC R4, c[0x0][0x438] ;  /* 0x00010e00ff040b82 */ /* 0x000ea40000000800 */
[----:B------:R-:W-:-:S05]  /*2b3e0*/  LOP3.LUT R20, R20, 0x80, RZ, 0xfc, !PT ;  /* 0x0000008014147812 */ /* 0x000fca00078efcff */
[----:B------:R-:W-:Y:S01]  /*2b3f0*/  IMAD.IADD R5, R20, 0x1, R5 ;  /* 0x0000000114057824 */ /* 0x000fe200078e0205 */
[----:B------:R-:W-:Y:S01]  /*2b400*/  LOP3.LUT R33, R33, 0xfffffff7, RZ, 0xc0, !PT ;  /* 0xfffffff721217812 */ /* 0x000fe200078ec0ff */
[----:B------:R-:W-:Y:S01]  /*2b410*/  UMOV UR4, 0xffffffff ;  /* 0xffffffff00047882 */ /* 0x000fe20000000000 */
[----:B---3--:R-:W-:Y:S01]  /*2b420*/  IADD3 R6, R2, R21, RZ ;  /* 0x0000001502067210 */ /* 0x008fe20007ffe0ff */
[----:B------:R-:W-:-:S04]  /*2b430*/  IMAD.IADD R7, R5, 0x1, R21 ;  /* 0x0000000105077824 */ /* 0x000fc800078e0215 */
[----:B0-----:R-:W-:-:S04]  /*2b440*/  @P0 IMAD.HI.U32 R3, R6, R3, RZ ;  /* 0x0000000306030227 */ /* 0x001fc800078e00ff */
[----:B------:R-:W-:Y:S01]  /*2b450*/  IMAD.MOV.U32 R8, RZ, RZ, R6 ;  /* 0x000000ffff087224 */ /* 0x000fe200078e0006 */
[----:B------:R-:W-:Y:S01]  /*2b460*/  @P0 SHF.R.U32.HI R8, RZ, R0, R3 ;  /* 0x00000000ff080219 */ /* 0x000fe20000011603 */
[----:B-1----:R-:W-:Y:S01]  /*2b470*/  @P0 IMAD.HI.U32 R9, R7, R9, RZ ;  /* 0x0000000907090227 */ /* 0x002fe200078e00ff */
[----:B------:R-:W0:Y:S03]  /*2b480*/  @!P1 LDC.64 R2, c[0x0][0x428] ;  /* 0x00010a00ff029b82 */ /* 0x000e260000000a00 */
[----:B------:R-:W-:Y:S01]  /*2b490*/  IMAD.MOV.U32 R0, RZ, RZ, R7 ;  /* 0x000000ffff007224 */ /* 0x000fe200078e0007 */
[----:B--2---:R-:W-:Y:S02]  /*2b4a0*/  @P0 SHF.R.U32.HI R0, RZ, R4, R9 ;  /* 0x00000004ff000219 */ /* 0x004fe40000011609 */
[----:B------:R-:W-:Y:S02]  /*2b4b0*/  ISETP.GE.AND P0, PT, R5, R26, PT ;  /* 0x0000001a0500720c */ /* 0x000fe40003f06270 */
[----:B------:R-:W-:-:S02]  /*2b4c0*/  @!P1 SHF.R.S32.HI R5, RZ, 0x1f, R8 ;  /* 0x0000001fff059819 */ /* 0x000fc40000011408 */
[----:B------:R-:W-:Y:S02]  /*2b4d0*/  @!P1 MOV R4, R8 ;  /* 0x0000000800049202 */ /* 0x000fe40000000f00 */
[----:B------:R-:W-:Y:S02]  /*2b4e0*/  ISETP.GT.U32.OR P0, PT, R20, 0x9f, P0 ;  /* 0x0000009f1400780c */ /* 0x000fe40000704470 */
[----:B------:R-:W-:-:S05]  /*2b4f0*/  SHF.R.S32.HI R13, RZ, 0x1f, R36 ;  /* 0x0000001fff0d7819 */ /* 0x000fca0000011424 */
[----:B------:R1:W-:Y:S01]  /*2b500*/  STL [R1+0xc], R13 ;  /* 0x00000c0d01007387 */ /* 0x0003e20000100800 */
[-C--:B0-----:R-:W-:Y:S02]  /*2b510*/  @!P1 IMAD R9, R13, R2.reuse, RZ ;  /* 0x000000020d099224 */ /* 0x081fe400078e02ff */
[----:B------:R-:W-:-:S04]  /*2b520*/  @!P1 IMAD.WIDE.U32 R4, R36, R2, R4 ;  /* 0x0000000224049225 */ /* 0x000fc800078e0004 */
[----:B------:R-:W-:Y:S02]  /*2b530*/  @!P1 IMAD R9, R36, R3, R9 ;  /* 0x0000000324099224 */ /* 0x000fe400078e0209 */
[----:B------:R-:W0:Y:S02]  /*2b540*/  @!P1 LDC.64 R2, c[0x0][0x418] ;  /* 0x00010600ff029b82 */ /* 0x000e240000000a00 */
[----:B0-----:R-:W-:Y:S01]  /*2b550*/  @!P1 LEA R10, P2, R4, R2, 0x2 ;  /* 0x00000002040a9211 */ /* 0x001fe200078410ff */
[----:B------:R-:W-:Y:S01]  /*2b560*/  @!P1 IMAD.IADD R2, R5, 0x1, R9 ;  /* 0x0000000105029824 */ /* 0x000fe200078e0209 */
[----:B------:R-:W-:-:S04]  /*2b570*/  @!P0 SHF.R.S32.HI R9, RZ, 0x1f, R0 ;  /* 0x0000001fff098819 */ /* 0x000fc80000011400 */
[----:B------:R-:W-:Y:S01]  /*2b580*/  @!P1 LEA.HI.X R11, R4, R3, R2, 0x2, P2 ;  /* 0x00000003040b9211 */ /* 0x000fe200010f1402 */
[----:B------:R-:W-:Y:S01]  /*2b590*/  IMAD.MOV R2, RZ, RZ, -R8 ;  /* 0x000000ffff027224 */ /* 0x000fe200078e0a08 */
[----:B------:R-:W0:Y:S01]  /*2b5a0*/  @!P0 LDC.64 R4, c[0x0][0x418] ;  /* 0x00010600ff048b82 */ /* 0x000e220000000a00 */
[----:B------:R-:W-:Y:S02]  /*2b5b0*/  @!P0 IMAD.MOV.U32 R8, RZ, RZ, R0 ;  /* 0x000000ffff088224 */ /* 0x000fe400078e0000 */
[----:B------:R-:W-:Y:S02]  /*2b5c0*/  IMAD R6, R12, R2, R6 ;  /* 0x000000020c067224 */ /* 0x000fe400078e0206 */
[----:B------:R-:W-:-:S03]  /*2b5d0*/  IMAD.MOV R2, RZ, RZ, -R0 ;  /* 0x000000ffff027224 */ /* 0x000fc600078e0a00 */
[----:B------:R-:W2:Y:S01]  /*2b5e0*/  LDC R0, c[0x0][0x2f4] ;  /* 0x0000bd00ff007b82 */ /* 0x000ea20000000800 */
[----:B------:R-:W-:-:S07]  /*2b5f0*/  IMAD R7, R12, R2, R7 ;  /* 0x000000020c077224 */ /* 0x000fce00078e0207 */
[----:B------:R-:W3:Y:S02]  /*2b600*/  @!P0 LDC.64 R2, c[0x0][0x428] ;  /* 0x00010a00ff028b82 */ /* 0x000ee40000000a00 */
[----:B---3--:R-:W-:-:S04]  /*2b610*/  @!P0 IMAD.WIDE.U32 R8, R36, R2, R8 ;  /* 0x0000000224088225 */ /* 0x008fc800078e0008 */
[----:B------:R-:W-:-:S04]  /*2b620*/  @!P0 IMAD R2, R13, R2, RZ ;  /* 0x000000020d028224 */ /* 0x000fc800078e02ff */
[----:B------:R-:W-:Y:S01]  /*2b630*/  @!P0 IMAD R3, R36, R3, R2 ;  /* 0x0000000324038224 */ /* 0x000fe200078e0202 */
[----:B0-----:R-:W-:-:S03]  /*2b640*/  @!P0 LEA R2, P2, R8, R4, 0x2 ;  /* 0x0000000408028211 */ /* 0x001fc600078410ff */
[----:B------:R-:W-:-:S05]  /*2b650*/  @!P0 IMAD.IADD R3, R3, 0x1, R9 ;  /* 0x0000000103038824 */ /* 0x000fca00078e0209 */
[----:B------:R-:W-:Y:S02]  /*2b660*/  @!P0 LEA.HI.X R3, R8, R5, R3, 0x2, P2 ;  /* 0x0000000508038211 */ /* 0x000fe400010f1403 */
[----:B------:R-:W-:Y:S01]  /*2b670*/  ISETP.GT.U32.AND P2, PT, R20, 0x9f, PT ;  /* 0x0000009f1400780c */ /* 0x000fe20003f44070 */
[----:B-1----:R-:W-:Y:S01]  /*2b680*/  IMAD.SHL.U32 R13, R34, 0x10, RZ ;  /* 0x00000010220d7824 */ /* 0x002fe200078e00ff */
[----:B------:R-:W-:Y:S01]  /*2b690*/  MOV R8, RZ ;  /* 0x000000ff00087202 */ /* 0x000fe20000000f00 */
[----:B------:R-:W-:-:S03]  /*2b6a0*/  IMAD.MOV.U32 R5, RZ, RZ, RZ ;  /* 0x000000ffff057224 */ /* 0x000fc600078e00ff */
[----:B------:R-:W-:Y:S01]  /*2b6b0*/  LOP3.LUT R13, R13, 0x30, RZ, 0xc0, !PT ;  /* 0x000000300d0d7812 */ /* 0x000fe200078ec0ff */
[----:B------:R-:W-:Y:S01]  /*2b6c0*/  IMAD.SHL.U32 R21, R34, 0x10, RZ ;  /* 0x0000001022157824 */ /* 0x000fe200078e00ff */
[----:B------:R-:W5:Y:S02]  /*2b6d0*/  @!P1 LDG.E R8, desc[UR50][R10.64] ;  /* 0x000000320a089981 */ /* 0x000f64000c1e1900 */
[----:B--2---:R-:W-:Y:S02]  /*2b6e0*/  ISETP.GE.AND P1, PT, R13, R0, PT ;  /* 0x000000000d00720c */ /* 0x004fe40003f26270 */
[----:B------:R0:W5:Y:S01]  /*2b6f0*/  @!P0 LDG.E R5, desc[UR50][R2.64] ;  /* 0x0000003202058981 */ /* 0x000162000c1e1900 */
[----:B------:R-:W-:Y:S02]  /*2b700*/  @P2 LOP3.LUT R33, R33, 0x8, RZ, 0xfc, !PT ;  /* 0x0000000821212812 */ /* 0x000fe400078efcff */
[----:B------:R-:W-:Y:S02]  /*2b710*/  LOP3.LUT R21, R21, 0x30, RZ, 0xc0, !PT ;  /* 0x0000003015157812 */ /* 0x000fe400078ec0ff */
[----:B------:R-:W-:-:S02]  /*2b720*/  LOP3.LUT R33, R33, 0xffffffef, RZ, 0xc0, !PT ;  /* 0xffffffef21217812 */ /* 0x000fc400078ec0ff */
[----:B------:R-:W-:Y:S02]  /*2b730*/  LOP3.LUT R14, R21, 0x40, RZ, 0xfc, !PT ;  /* 0x00000040150e7812 */ /* 0x000fe400078efcff */
[----:B------:R-:W-:Y:S01]  /*2b740*/  LOP3.LUT R33, R33, 0xfffffffb, RZ, 0xc0, !PT ;  /* 0xfffffffb21217812 */ /* 0x000fe200078ec0ff */
[----:B0-----:R-:W-:Y:S01]  /*2b750*/  IMAD.U32 R2, RZ, RZ, UR39 ;  /* 0x00000027ff027e24 */ /* 0x001fe2000f8e00ff */
[----:B------:R-:W-:Y:S02]  /*2b760*/  ISETP.GE.AND P0, PT, R14, R0, PT ;  /* 0x000000000e00720c */ /* 0x000fe40003f06270 */
[----:B------:R-:W-:Y:S02]  /*2b770*/  @P1 LOP3.LUT R33, R33, 0x4, RZ, 0xfc, !PT ;  /* 0x0000000421211812 */ /* 0x000fe400078efcff */
[----:B------:R-:W-:Y:S02]  /*2b780*/  ISETP.NE.AND P3, PT, R2, 0x3, PT ;  /* 0x000000030200780c */ /* 0x000fe40003f65270 */
[----:B------:R-:W-:-:S11]  /*2b790*/  LOP3.LUT R13, R13, 0x80, RZ, 0xfc, !PT ;  /* 0x000000800d0d7812 */ /* 0x000fd600078efcff */
[----:B------:R-:W-:-:S04]  /*2b7a0*/  @P3 LOP3.LUT R33, R33, 0x10, RZ, 0xfc, !PT ;  /* 0x0000001021213812 */ /* 0x000fc800078efcff */
[----:B------:R-:W-:-:S04]  /*2b7b0*/  LOP3.LUT R33, R33, 0xfffffffd, RZ, 0xc0, !PT ;  /* 0xfffffffd21217812 */ /* 0x000fc800078ec0ff */
[----:B------:R-:W-:Y:S02]  /*2b7c0*/  @P0 LOP3.LUT R33, R33, 0x2, RZ, 0xfc, !PT ;  /* 0x0000000221210812 */ /* 0x000fe400078efcff */
[----:B------:R-:W-:Y:S02]  /*2b7d0*/  ISETP.GE.AND P0, PT, R13, R0, PT ;  /* 0x000000000d00720c */ /* 0x000fe40003f06270 */
[----:B------:R-:W-:-:S11]  /*2b7e0*/  LOP3.LUT R33, R33, 0xfffffffe, RZ, 0xc0, !PT ;  /* 0xfffffffe21217812 */ /* 0x000fd600078ec0ff */
[----:B------:R-:W-:-:S05]  /*2b7f0*/  @P0 LOP3.LUT R33, R33, 0x1, RZ, 0xfc, !PT ;  /* 0x0000000121210812 */ /* 0x000fca00078efcff */
[----:B------:R0:W-:Y:S01]  /*2b800*/  STL [R1+0x8], R33 ;  /* 0x0000082101007387 */ /* 0x0001e20000100800 */
[----:B------:R-:W-:Y:S05]  /*2b810*/  BRA.DIV UR4, `(.L_x_4552) ;  /* 0x000000a2044c7947 */ /* 0x000fea000b800000 */
.L_x_4823:
[----:B------:R-:W-:Y:S01]  /*2b820*/  VIADD R9, R31, 0xffffffff ;  /* 0xffffffff1f097836 */ /* 0x000fe20000000000 */
[----:B------:R-:W-:Y:S06]  /*2b830*/  @!P3 BRA `(.L_x_4553) ;  /* 0x000000000004b947 */ /* 0x000fec0003800000 */
[----:B------:R-:W-:Y:S01]  /*2b840*/  BPT.TRAP 0x1 ;  /* 0x000000040000795c */ /* 0x000fe20000300000 */
.L_x_4553:
[----:B------:R-:W-:Y:S01]  /*2b850*/  LEA R4, R32, R17, 0x3 ;  /* 0x0000001120047211 */ /* 0x000fe200078e18ff */
[----:B------:R-:W-:Y:S01]  /*2b860*/  BSSY B0, `(.L_x_4554) ;  /* 0x0000007000007945 */ /* 0x000fe20003800000 */
[----:B------:R-:W-:-:S04]  /*2b870*/  SHF.L.U32 R0, R37, 0x1f, RZ ;  /* 0x0000001f25007819 */ /* 0x000fc800000006ff */
[----:B------:R1:W2:Y:S01]  /*2b880*/  SYNCS.PHASECHK.TRANS64.TRYWAIT P0, [R4+URZ+0x33480], R0 ;  /* 0x03348000040075a7 */ /* 0x0002a2000800017f */
[----:B------:R1:W-:Y:S02]  /*2b890*/  STL [R1+0x28], R0 ;  /* 0x0000280001007387 */ /* 0x0003e40000100800 */
[----:B-1----:R-:W-:-:S05]  /*2b8a0*/  SHF.R.S32.HI R0, RZ, 0x1f, R6 ;  /* 0x0000001fff007819 */ /* 0x002fca0000011406 */
[----:B------:R1:W-:Y:S02]  /*2b8b0*/  STL [R1+0x24], R0 ;  /* 0x0000240001007387 */ /* 0x0003e40000100800 */
[----:B-12---:R-:W-:Y:S05]  /*2b8c0*/  @!P0 BRA `(.L_x_4555) ;  /* 0x000000a000508947 */ /* 0x006fea0003800000 */
.L_x_4824:
[----:B------:R-:W-:Y:S05]  /*2b8d0*/  BSYNC B0 ;  /* 0x0000000000007941 */ /* 0x000fea0003800000 */
.L_x_4554:
[----:B-1----:R-:W2:Y:S01]  /*2b8e0*/  LDL R0, [R1+0x24] ;  /* 0x0000240001007983 */ /* 0x002ea20000100800 */
[----:B------:R-:W-:-:S03]  /*2b8f0*/  ULDC.64 UR4, c[0x0][0x328] ;  /* 0x0000ca0000047ab9 */ /* 0x000fc60000000a00 */
[----:B------:R-:W3:Y:S01]  /*2b900*/  LDL R13, [R1+0x18] ;  /* 0x00001800010d7983 */ /* 0x000ee20000100800 */
[----:B-----5:R-:W-:Y:S01]  /*2b910*/  SHF.R.S32.HI R29, RZ, 0x1f, R8 ;  /* 0x0000001fff1d7819 */ /* 0x020fe20000011408 */
[----:B------:R-:W-:Y:S02]  /*2b920*/  ULDC.64 UR6, c[0x0][0x338] ;  /* 0x0000ce0000067ab9 */ /* 0x000fe40000000a00 */
[----:B------:R-:W4:Y:S01]  /*2b930*/  LDL.LU R12, [R1+0x8] ;  /* 0x00000800010c7983 */ /* 0x000f220000300800 */
[----:B------:R-:W-:Y:S01]  /*2b940*/  IMAD.WIDE.U32 R2, R6, UR4, RZ ;  /* 0x0000000406027c25 */ /* 0x000fe2000f8e00ff */
[----:B------:R-:W1:Y:S01]  /*2b950*/  S2R R14, SR_TID.X ;  /* 0x00000000000e7919 */ /* 0x000e620000002100 */
[----:B0-----:R-:W-:Y:S02]  /*2b960*/  SHF.R.S32.HI R33, RZ, 0x1f, R5 ;  /* 0x0000001fff217819 */ /* 0x001fe40000011405 */
[----:B------:R-:W-:Y:S01]  /*2b970*/  SHF.R.S32.HI R34, RZ, 0x1f, R7 ;  /* 0x0000001fff227819 */ /* 0x000fe20000011407 */
[----:B------:R-:W-:Y:S01]  /*2b980*/  IMAD R9, R9, -0xa0, R26 ;  /* 0xffffff6009097824 */ /* 0x000fe200078e021a */
[----:B-1----:R-:W-:-:S04]  /*2b990*/  LOP3.LUT R14, R14, 0x7f, RZ, 0xc0, !PT ;  /* 0x0000007f0e0e7812 */ /* 0x002fc800078ec0ff */
[----:B------:R-:W-:-:S04]  /*2b9a0*/  SHF.R.U32.HI R14, RZ, 0x2, R14 ;  /* 0x00000002ff0e7819 */ /* 0x000fc8000001160e */
[----:B------:R-:W-:Y:S01]  /*2b9b0*/  IADD3 R9, -R14, R9, RZ ;  /* 0x000000090e097210 */ /* 0x000fe20007ffe1ff */
[----:B--2---:R-:W-:-:S04]  /*2b9c0*/  IMAD R0, R0, UR4, RZ ;  /* 0x0000000400007c24 */ /* 0x004fc8000f8e02ff */
[----:B------:R-:W-:-:S04]  /*2b9d0*/  IMAD R0, R6, UR5, R0 ;  /* 0x0000000506007c24 */ /* 0x000fc8000f8e0200 */
[----:B------:R-:W-:Y:S02]  /*2b9e0*/  IMAD.IADD R3, R3, 0x1, R0 ;  /* 0x0000000103037824 */ /* 0x000fe400078e0200 */
[----:B------:R-:W-:Y:S02]  /*2b9f0*/  IMAD R0, R29, UR6, RZ ;  /* 0x000000061d007c24 */ /* 0x000fe4000f8e02ff */
[----:B------:R-:W-:-:S04]  /*2ba00*/  IMAD.WIDE.U32 R2, R8, UR6, R2 ;  /* 0x0000000608027c25 */ /* 0x000fc8000f8e0002 */
[----:B------:R-:W-:-:S04]  /*2ba10*/  IMAD R0, R8, UR7, R0 ;  /* 0x0000000708007c24 */ /* 0x000fc8000f8e0200 */
[----:B------:R-:W-:Y:S02]  /*2ba20*/  IMAD.IADD R11, R3, 0x1, R0 ;  /* 0x00000001030b7824 */ /* 0x000fe400078e0200 */
[----:B------:R-:W-:Y:S02]  /*2ba30*/  IMAD R0, R33, UR6, RZ ;  /* 0x0000000621007c24 */ /* 0x000fe4000f8e02ff */
        /* <DEDUP_REMOVED lines=9> */
[----:B------:R-:W-:-:S04]  /*2bad0*/  IMAD.WIDE.U32 R10, R18, UR4, R10 ;  /* 0x00000004120a7c25 */ /* 0x000fc8000f8e000a */
[----:B------:R-:W-:Y:S01]  /*2bae0*/  IMAD.IADD R3, R3, 0x1, R0 ;  /* 0x0000000103037824 */ /* 0x000fe200078e0200 */
[----:B------:R-:W-:Y:S01]  /*2baf0*/  IADD3 R10, P0, R10, UR6, RZ ;  /* 0x000000060a0a7c10 */ /* 0x000fe2000ff1e0ff */
[C---:B------:R-:W-:Y:S02]  /*2bb00*/  IMAD R0, R18.reuse, UR5, RZ ;  /* 0x0000000512007c24 */ /* 0x040fe4000f8e02ff */
[----:B------:R-:W-:-:S03]  /*2bb10*/  IMAD.WIDE.U32 R2, R18, UR4, R2 ;  /* 0x0000000412027c25 */ /* 0x000fc6000f8e0002 */
[----:B------:R-:W-:Y:S02]  /*2bb20*/  IADD3.X R20, R11, UR7, R0, P0, !PT ;  /* 0x000000070b147c10 */ /* 0x000fe400087fe400 */
[----:B------:R-:W-:-:S04]  /*2bb30*/  IADD3 R28, P0, R2, UR6, RZ ;  /* 0x00000006021c7c10 */ /* 0x000fc8000ff1e0ff */
[----:B------:R-:W-:Y:S02]  /*2bb40*/  IADD3.X R26, R0, UR7, R3, P0, !PT ;  /* 0x00000007001a7c10 */ /* 0x000fe400087fe403 */
[----:B------:R-:W-:Y:S02]  /*2bb50*/  ISETP.GE.AND P0, PT, R9, 0x1, PT ;  /* 0x000000010900780c */ /* 0x000fe40003f06270 */
[----:B----4-:R-:W-:-:S11]  /*2bb60*/  LOP3.LUT R12, R12, 0xffffffdf, RZ, 0xc0, !PT ;  /* 0xffffffdf0c0c7812 */ /* 0x010fd600078ec0ff */
[----:B------:R-:W-:-:S05]  /*2bb70*/  @P0 LOP3.LUT R12, R12, 0x20, RZ, 0xfc, !PT ;  /* 0x000000200c0c0812 */ /* 0x000fca00078efcff */
[----:B------:R0:W-:Y:S01]  /*2bb80*/  STL [R1+0x8], R12 ;  /* 0x0000080c01007387 */ /* 0x0001e20000100800 */
[----:B------:R-:W-:Y:S01]  /*2bb90*/  UMOV UR4, 0xffffffff ;  /* 0xffffffff00047882 */ /* 0x000fe20000000000 */
[----:B---3--:R-:W-:Y:S02]  /*2bba0*/  IMAD R21, R32, 0x7800, R13 ;  /* 0x0000780020157824 */ /* 0x008fe400078e020d */
[----:B------:R-:W-:Y:S05]  /*2bbb0*/  BRA.DIV UR4, `(.L_x_4556) ;  /* 0x0000009e04ac7947 */ /* 0x000fea000b800000 */
[----:B------:R-:W0:Y:S01]  /*2bbc0*/  S2R R11, SR_TID.X ;  /* 0x00000000000b7919 */ /* 0x000e220000002100 */
[----:B------:R-:W1:Y:S01]  /*2bbd0*/  LDC R13, c[0x0][0x2f4] ;  /* 0x0000bd00ff0d7b82 */ /* 0x000e620000000800 */
[----:B------:R-:W2:Y:S04]  /*2bbe0*/  SHFL.IDX PT, R2, R10, RZ, 0x1c1f ;  /* 0x001c1fff0a027589 */ /* 0x000ea800000e0000 */
[----:B------:R-:W3:Y:S01]  /*2bbf0*/  SHFL.IDX PT, R0, R20, RZ, 0x1c1f ;  /* 0x001c1fff14007589 */ /* 0x000ee200000e0000 */
[C---:B0-----:R-:W-:Y:S02]  /*2bc00*/  IMAD.SHL.U32 R12, R11.reuse, 0x10, RZ ;  /* 0x000000100b0c7824 */ /* 0x041fe400078e00ff */
[----:B------:R-:W-:-:S03]  /*2bc10*/  IMAD.SHL.U32 R11, R11, 0x10, RZ ;  /* 0x000000100b0b7824 */ /* 0x000fc600078e00ff */
[----:B------:R-:W-:Y:S02]  /*2bc20*/  LOP3.LUT R12, R12, 0x30, RZ, 0xc0, !PT ;  /* 0x000000300c0c7812 */ /* 0x000fe400078ec0ff */
[----:B------:R-:W-:Y:S02]  /*2bc30*/  LOP3.LUT R11, R11, 0x30, RZ, 0xc0, !PT ;  /* 0x000000300b0b7812 */ /* 0x000fe400078ec0ff */
[C---:B--2---:R-:W-:Y:S02]  /*2bc40*/  IADD3 R2, P0, R12.reuse, R2, RZ ;  /* 0x000000020c027210 */ /* 0x044fe40007f1e0ff */
[----:B-1----:R-:W-:Y:S02]  /*2bc50*/  ISETP.GE.AND P3, PT, R12, R13, PT ;  /* 0x0000000d0c00720c */ /* 0x002fe40003f66270 */
[----:B------:R-:W-:Y:S01]  /*2bc60*/  LOP3.LUT R14, R11, 0x40, RZ, 0xfc, !PT ;  /* 0x000000400b0e7812 */ /* 0x000fe200078efcff */
[----:B---3--:R-:W-:Y:S01]  /*2bc70*/  IMAD.X R3, RZ, RZ, R0, P0 ;  /* 0x000000ffff037224 */ /* 0x008fe200000e0600 */
[----:B------:R-:W-:Y:S01]  /*2bc80*/  ISETP.LT.OR P0, PT, R9, 0x1, P3 ;  /* 0x000000010900780c */ /* 0x000fe20001f01670 */
[----:B------:R-:W-:Y:S01]  /*2bc90*/  IMAD.IADD R0, R17, 0x1, R21 ;  /* 0x0000000111007824 */ /* 0x000fe200078e0215 */
[----:B------:R-:W-:-:S02]  /*2bca0*/  LOP3.LUT R11, R11, 0x80, RZ, 0xfc, !PT ;  /* 0x000000800b0b7812 */ /* 0x000fc400078efcff */
[----:B------:R-:W-:-:S09]  /*2bcb0*/  ISETP.GE.AND P2, PT, R14, R13, PT ;  /* 0x0000000d0e00720c */ /* 0x000fd20003f46270 */
[----:B------:R-:W-:Y:S01]  /*2bcc0*/  @!PT LDS RZ, [RZ] ;  /* 0x00000000fffff984 */ /* 0x000fe20000000800 */
[----:B------:R-:W-:Y:S01]  /*2bcd0*/  LDGSTS.E.BYPASS.LTC128B.128 [R0+0xf200], desc[UR50][R2.64], !P0 ;  /* 0x0f20000002007fae */ /* 0x000fe2000c101d72 */
[----:B------:R-:W-:-:S03]  /*2bce0*/  ISETP.GE.AND P0, PT, R11, R13, PT ;  /* 0x0000000d0b00720c */ /* 0x000fc60003f06270 */
[----:B------:R-:W2:Y:S01]  /*2bcf0*/  LDL.LU R11, [R1+0x8] ;  /* 0x00000800010b7983 */ /* 0x000ea20000300800 */
[C---:B------:R-:W-:Y:S02]  /*2bd00*/  ISETP.LT.OR P1, PT, R9.reuse, 0x1, P2 ;  /* 0x000000010900780c */ /* 0x040fe40001721670 */
[C---:B------:R-:W-:Y:S02]  /*2bd10*/  ISETP.GE.AND P6, PT, R9.reuse, 0x81, PT ;  /* 0x000000810900780c */ /* 0x040fe40003fc6270 */
[C---:B------:R-:W-:Y:S02]  /*2bd20*/  ISETP.GE.AND P5, PT, R9.reuse, 0x21, PT ;  /* 0x000000210900780c */ /* 0x040fe40003fa6270 */
[----:B------:R-:W-:-:S07]  /*2bd30*/  ISETP.GE.AND P4, PT, R9, 0x41, PT ;  /* 0x000000410900780c */ /* 0x000fce0003f86270 */
[----:B------:R-:W-:Y:S01]  /*2bd40*/  LDGSTS.E.BYPASS.LTC128B.128 [R0+0x11a00], desc[UR50][R2.64+0x40], !P1 ;  /* 0x11a0004002007fae */ /* 0x000fe2000c901d72 */
[----:B------:R-:W-:-:S13]  /*2bd50*/  ISETP.LT.OR P1, PT, R9, 0x1, P0 ;  /* 0x000000010900780c */ /* 0x000fda0000721670 */
[----:B------:R0:W-:Y:S04]  /*2bd60*/  LDGSTS.E.BYPASS.LTC128B.128 [R0+0x14200], desc[UR50][R2.64+0x80], !P1 ;  /* 0x1420008002007fae */ /* 0x0001e8000c901d72 */
[----:B0-----:R-:W0:Y:S04]  /*2bd70*/  SHFL.IDX PT, R2, R10, 0x1, 0x1c1f ;  /* 0x003c1f000a027f89 */ /* 0x001e2800000e0000 */
[----:B------:R-:W1:Y:S01]  /*2bd80*/  SHFL.IDX PT, R3, R20, 0x1, 0x1c1f ;  /* 0x003c1f0014037f89 */ /* 0x000e6200000e0000 */
[----:B0-----:R-:W-:-:S05]  /*2bd90*/  IADD3 R2, P1, R12, R2, RZ ;  /* 0x000000020c027210 */ /* 0x001fca0007f3e0ff */
[----:B-1----:R-:W-:Y:S01]  /*2bda0*/  IMAD.X R3, RZ, RZ, R3, P1 ;  /* 0x000000ffff037224 */ /* 0x002fe200008e0603 */
[----:B------:R-:W-:-:S13]  /*2bdb0*/  ISETP.LT.OR P1, PT, R9, 0x21, P3 ;  /* 0x000000210900780c */ /* 0x000fda0001f21670 */
[----:B------:R-:W-:Y:S01]  /*2bdc0*/  LDGSTS.E.BYPASS.LTC128B.128 [R0+0xfa00], desc[UR50][R2.64], !P1 ;  /* 0x0fa0000002007fae */ /* 0x000fe2000c901d72 */
[----:B------:R-:W-:-:S13]  /*2bdd0*/  ISETP.LT.OR P1, PT, R9, 0x21, P2 ;  /* 0x000000210900780c */ /* 0x000fda0001721670 */
[----:B------:R-:W-:Y:S01]  /*2bde0*/  LDGSTS.E.BYPASS.LTC128B.128 [R0+0x12200], desc[UR50][R2.64+0x40], !P1 ;  /* 0x1220004002007fae */ /* 0x000fe2000c901d72 */
[----:B------:R-:W-:-:S13]  /*2bdf0*/  ISETP.LT.OR P1, PT, R9, 0x21, P0 ;  /* 0x000000210900780c */ /* 0x000fda0000721670 */
[----:B------:R0:W-:Y:S04]  /*2be00*/  LDGSTS.E.BYPASS.LTC128B.128 [R0+0x14a00], desc[UR50][R2.64+0x80], !P1 ;  /* 0x14a0008002007fae */ /* 0x0001e8000c901d72 */
[----:B0-----:R-:W0:Y:S04]  /*2be10*/  SHFL.IDX PT, R2, R10, 0x2, 0x1c1f ;  /* 0x005c1f000a027f89 */ /* 0x001e2800000e0000 */
[----:B------:R-:W1:Y:S04]  /*2be20*/  SHFL.IDX PT, R3, R20, 0x2, 0x1c1f ;  /* 0x005c1f0014037f89 */ /* 0x000e6800000e0000 */
[----:B------:R-:W-:Y:S01]  /*2be30*/  SHFL.IDX PT, R20, R20, 0x3, 0x1c1f ;  /* 0x007c1f0014147f89 */ /* 0x000fe200000e0000 */
[----:B0-----:R-:W-:-:S04]  /*2be40*/  IADD3 R2, P1, R12, R2, RZ ;  /* 0x000000020c027210 */ /* 0x001fc80007f3e0ff */
[----:B-1----:R-:W-:Y:S02]  /*2be50*/  IADD3.X R3, RZ, R3, RZ, P1, !PT ;  /* 0x00000003ff037210 */ /* 0x002fe40000ffe4ff */
[----:B------:R-:W-:-:S13]  /*2be60*/  ISETP.LT.OR P1, PT, R9, 0x41, P3 ;  /* 0x000000410900780c */ /* 0x000fda0001f21670 */
[----:B------:R-:W-:Y:S01]  /*2be70*/  LDGSTS.E.BYPASS.LTC128B.128 [R0+0x10200], desc[UR50][R2.64], !P1 ;  /* 0x1020000002007fae */ /* 0x000fe2000c901d72 */
[----:B------:R-:W-:-:S13]  /*2be80*/  ISETP.LT.OR P1, PT, R9, 0x41, P2 ;  /* 0x000000410900780c */ /* 0x000fda0001721670 */
[----:B------:R-:W-:Y:S01]  /*2be90*/  LDGSTS.E.BYPASS.LTC128B.128 [R0+0x12a00], desc[UR50][R2.64+0x40], !P1 ;  /* 0x12a0004002007fae */ /* 0x000fe2000c901d72 */
[----:B------:R-:W-:-:S13]  /*2bea0*/  ISETP.LT.OR P1, PT, R9, 0x41, P0 ;  /* 0x000000410900780c */ /* 0x000fda0000721670 */
[----:B------:R0:W-:Y:S04]  /*2beb0*/  LDGSTS.E.BYPASS.LTC128B.128 [R0+0x15200], desc[UR50][R2.64+0x80], !P1 ;  /* 0x1520008002007fae */ /* 0x0001e8000c901d72 */
[----:B0-----:R-:W0:Y:S02]  /*2bec0*/  SHFL.IDX PT, R2, R10, 0x3, 0x1c1f ;  /* 0x007c1f000a027f89 */ /* 0x001e2400000e0000 */
[----:B0-----:R-:W-:-:S05]  /*2bed0*/  IADD3 R2, P1, R12, R2, RZ ;  /* 0x000000020c027210 */ /* 0x001fca0007f3e0ff */
        /* <DEDUP_REMOVED lines=8> */
[----:B0-----:R0:W1:Y:S04]  /*2bf60*/  SHFL.IDX PT, R3, R26, RZ, 0x1c1f ;  /* 0x001c1fff1a037589 */ /* 0x00106800000e0000 */
[----:B------:R0:W3:Y:S01]  /*2bf70*/  SHFL.IDX PT, R2, R28, RZ, 0x1c1f ;  /* 0x001c1fff1c027589 */ /* 0x0000e200000e0000 */
[----:B--2---:R-:W-:-:S04]  /*2bf80*/  LOP3.LUT R11, R11, 0xffffffbf, RZ, 0xc0, !PT ;  /* 0xffffffbf0b0b7812 */ /* 0x004fc800078ec0ff */
[----:B------:R-:W-:-:S05]  /*2bf90*/  @P6 LOP3.LUT R11, R11, 0x40, RZ, 0xfc, !PT ;  /* 0x000000400b0b6812 */ /* 0x000fca00078efcff */
[----:B------:R0:W-:Y:S02]  /*2bfa0*/  STL [R1+0x8], R11 ;  /* 0x0000080b01007387 */ /* 0x0001e40000100800 */
.L_x_4836:
[----:B------:R-:W4:Y:S01]  /*2bfb0*/  S2R R10, SR_TID.X ;  /* 0x00000000000a7919 */ /* 0x000f220000002100 */
[C---:B------:R-:W-:Y:S02]  /*2bfc0*/  ISETP.LT.OR P3, PT, R9.reuse, 0x81, P3 ;  /* 0x000000810900780c */ /* 0x040fe40001f61670 */
[C---:B------:R-:W-:Y:S02]  /*2bfd0*/  ISETP.LT.OR P2, PT, R9.reuse, 0x81, P2 ;  /* 0x000000810900780c */ /* 0x040fe40001741670 */
[----:B------:R-:W-:Y:S01]  /*2bfe0*/  ISETP.LT.OR P0, PT, R9, 0x81, P0 ;  /* 0x000000810900780c */ /* 0x000fe20000701670 */
[----:B----4-:R-:W-:-:S05]  /*2bff0*/  IMAD.SHL.U32 R10, R10, 0x10, RZ ;  /* 0x000000100a0a7824 */ /* 0x010fca00078e00ff */
[----:B------:R-:W-:-:S04]  /*2c000*/  LOP3.LUT R10, R10, 0x30, RZ, 0xc0, !PT ;  /* 0x000000300a0a7812 */ /* 0x000fc800078ec0ff */
[----:B---3--:R-:W-:-:S05]  /*2c010*/  IADD3 R2, P6, R10, R2, RZ ;  /* 0x000000020a027210 */ /* 0x008fca0007fde0ff */
[----:B-1----:R-:W-:-:S05]  /*2c020*/  IMAD.X R3, RZ, RZ, R3, P6 ;  /* 0x000000ffff037224 */ /* 0x002fca00030e0603 */
        /* <DEDUP_REMOVED lines=8> */
.L_x_4557:
        /* <DEDUP_REMOVED lines=11> */
.L_x_4558:
[----:B------:R1:W-:Y:S01]  /*2c160*/  SYNCS.ARRIVE.TRANS64.A1T0 RZ, [R4+URZ+0x33470], RZ ;  /* 0x033470ff04ff79a7 */ /* 0x0003e2000810003f */
[----:B------:R-:W-:Y:S05]  /*2c170*/  @!P3 BRA `(.L_x_4559) ;  /* 0x000000000004b947 */ /* 0x000fea0003800000 */
[----:B------:R-:W-:Y:S01]  /*2c180*/  BPT.TRAP 0x1 ;  /* 0x000000040000795c */ /* 0x000fe20000300000 */
.L_x_4559:
[----:B------:R-:W3:Y:S01]  /*2c190*/  LDL R2, [R1+0x28] ;  /* 0x0000280001027983 */ /* 0x000ee20000100800 */
[----:B------:R-:W-:Y:S01]  /*2c1a0*/  BSSY B0, `(.L_x_4560) ;  /* 0x0000003000007945 */ /* 0x000fe20003800000 */
[----:B---3--:R-:W3:Y:S03]  /*2c1b0*/  SYNCS.PHASECHK.TRANS64.TRYWAIT P0, [R4+URZ+0x33440], R2 ;  /* 0x03344002040075a7 */ /* 0x008ee6000800017f */
[----:B---3--:R-:W-:Y:S05]  /*2c1c0*/  @!P0 BRA `(.L_x_4561) ;  /* 0x000000a000748947 */ /* 0x008fea0003800000 */
.L_x_4837:
[----:B------:R-:W-:Y:S05]  /*2c1d0*/  BSYNC B0 ;  /* 0x0000000000007941 */ /* 0x000fea0003800000 */
.L_x_4560:
[----:B------:R-:W4:Y:S01]  /*2c1e0*/  LDL.LU R10, [R1+0x24] ;  /* 0x00002400010a7983 */ /* 0x000f220000300800 */
[----:B------:R-:W-:Y:S01]  /*2c1f0*/  ULDC.64 UR4, c[0x0][0x310] ;  /* 0x0000c40000047ab9 */ /* 0x000fe20000000a00 */
[----:B------:R-:W-:Y:S01]  /*2c200*/  ULDC.64 UR6, c[0x0][0x300] ;  /* 0x0000c00000067ab9 */ /* 0x000fe20000000a00 */
[----:B------:R-:W-:Y:S01]  /*2c210*/  IMAD R9, R29, UR4, RZ ;  /* 0x000000041d097c24 */ /* 0x000fe2000f8e02ff */
[----:B------:R0:W5:Y:S01]  /*2c220*/  LDL R20, [R1+0x8] ;  /* 0x0000080001147983 */ /* 0x0001620000100800 */
[----:B---3--:R-:W-:-:S04]  /*2c230*/  IMAD.WIDE.U32 R2, R8, UR4, RZ ;  /* 0x0000000408027c25 */ /* 0x008fc8000f8e00ff */
[----:B------:R-:W-:-:S04]  /*2c240*/  IMAD R9, R8, UR5, R9 ;  /* 0x0000000508097c24 */ /* 0x000fc8000f8e0209 */
[----:B------:R-:W-:Y:S02]  /*2c250*/  IMAD.IADD R3, R3, 0x1, R9 ;  /* 0x0000000103037824 */ /* 0x000fe400078e0209 */
[----:B------:R-:W-:-:S04]  /*2c260*/  IMAD.WIDE.U32 R2, R6, UR6, R2 ;  /* 0x0000000606027c25 */ /* 0x000fc8000f8e0002 */
[----:B----4-:R-:W-:-:S04]  /*2c270*/  IMAD R8, R10, UR6, RZ ;  /* 0x000000060a087c24 */ /* 0x010fc8000f8e02ff */
[----:B------:R-:W-:Y:S02]  /*2c280*/  IMAD R8, R6, UR7, R8 ;  /* 0x0000000706087c24 */ /* 0x000fe4000f8e0208 */
[----:B------:R-:W-:-:S03]  /*2c290*/  IMAD R6, R33, UR4, RZ ;  /* 0x0000000421067c24 */ /* 0x000fc6000f8e02ff */
[----:B------:R-:W-:Y:S01]  /*2c2a0*/  IADD3 R9, R3, R8, RZ ;  /* 0x0000000803097210 */ /* 0x000fe20007ffe0ff */
        /* <DEDUP_REMOVED lines=13> */
[----:B------:R-:W-:-:S03]  /*2c380*/  IMAD.WIDE.U32 R2, R18, UR4, R2 ;  /* 0x0000000412027c25 */ /* 0x000fc6000f8e0002 */
[----:B------:R-:W-:Y:S02]  /*2c390*/  IADD3.X R6, R7, UR7, R8, P0, !PT ;  /* 0x0000000707067c10 */ /* 0x000fe400087fe408 */
[----:B------:R-:W-:Y:S01]  /*2c3a0*/  IADD3 R9, P0, R2, UR6, RZ ;  /* 0x0000000602097c10 */ /* 0x000fe2000ff1e0ff */
[----:B------:R-:W-:-:S03]  /*2c3b0*/  UMOV UR4, 0xffffffff ;  /* 0xffffffff00047882 */ /* 0x000fc60000000000 */
[----:B------:R-:W-:Y:S01]  /*2c3c0*/  IADD3.X R7, R8, UR7, R3, P0, !PT ;  /* 0x0000000708077c10 */ /* 0x000fe200087fe403 */
[----:B0-----:R-:W-:Y:S08]  /*2c3d0*/  BRA.DIV UR4, `(.L_x_4562) ;  /* 0x000000a204087947 */ /* 0x001ff0000b800000 */
[----:B------:R-:W0:Y:S01]  /*2c3e0*/  S2R R10, SR_TID.X ;  /* 0x00000000000a7919 */ /* 0x000e220000002100 */
[----:B-----5:R-:W-:Y:S01]  /*2c3f0*/  LOP3.LUT R20, R20, 0xfffffeff, RZ, 0xc0, !PT ;  /* 0xfffffeff14147812 */ /* 0x020fe200078ec0ff */
[----:B------:R-:W3:Y:S01]  /*2c400*/  LDC R11, c[0x0][0x2f4] ;  /* 0x0000bd00ff0b7b82 */ /* 0x000ee20000000800 */
[----:B------:R-:W4:Y:S02]  /*2c410*/  SHFL.IDX PT, R3, R5, RZ, 0x1c1f ;  /* 0x001c1fff05037589 */ /* 0x000f2400000e0000 */
[----:B------:R-:W-:Y:S02]  /*2c420*/  @P1 LOP3.LUT R20, R20, 0x100, RZ, 0xfc, !PT ;  /* 0x0000010014141812 */ /* 0x000fe400078efcff */
[----:B------:R-:W1:Y:S02]  /*2c430*/  SHFL.IDX PT, R2, R6, RZ, 0x1c1f ;  /* 0x001c1fff06027589 */ /* 0x000e6400000e0000 */
[----:B------:R-:W-:Y:S02]  /*2c440*/  LOP3.LUT P1, RZ, R20, 0x20, RZ, 0xc0, !PT ;  /* 0x0000002014ff7812 */ /* 0x000fe4000782c0ff */
[----:B------:R-:W-:Y:S04]  /*2c450*/  STL [R1+0x8], R20 ;  /* 0x0000081401007387 */ /* 0x000fe80000100800 */
[----:B------:R-:W-:Y:S01]  /*2c460*/  SHFL.IDX PT, R7, R7, RZ, 0x1c1f ;  /* 0x001c1fff07077589 */ /* 0x000fe200000e0000 */
[----:B0-----:R-:W-:-:S02]  /*2c470*/  IMAD.SHL.U32 R8, R10, 0x10, RZ ;  /* 0x000000100a087824 */ /* 0x001fc400078e00ff */
[----:B------:R-:W-:-:S03]  /*2c480*/  IMAD.SHL.U32 R10, R10, 0x10, RZ ;  /* 0x000000100a0a7824 */ /* 0x000fc600078e00ff */
[----:B------:R-:W-:Y:S02]  /*2c490*/  LOP3.LUT R8, R8, 0x30, RZ, 0xc0, !PT ;  /* 0x0000003008087812 */ /* 0x000fe400078ec0ff */
[----:B------:R-:W-:Y:S02]  /*2c4a0*/  LOP3.LUT R10, R10, 0x30, RZ, 0xc0, !PT ;  /* 0x000000300a0a7812 */ /* 0x000fe400078ec0ff */
[----:B----4-:R-:W-:Y:S02]  /*2c4b0*/  @P1 IADD3 R3, P0, R8, R3, RZ ;  /* 0x0000000308031210 */ /* 0x010fe40007f1e0ff */
[C---:B------:R-:W-:Y:S02]  /*2c4c0*/  LOP3.LUT R12, R10.reuse, 0x40, RZ, 0xfc, !PT ;  /* 0x000000400a0c7812 */ /* 0x040fe400078efcff */
[----:B-1----:R-:W-:Y:S02]  /*2c4d0*/  @P1 IADD3.X R2, RZ, R2, RZ, P0, !PT ;  /* 0x00000002ff021210 */ /* 0x002fe400007fe4ff */
[----:B------:R-:W-:-:S02]  /*2c4e0*/  LOP3.LUT R10, R10, 0x80, RZ, 0xfc, !PT ;  /* 0x000000800a0a7812 */ /* 0x000fc400078efcff */
[-C--:B---3--:R-:W-:Y:S02]  /*2c4f0*/  ISETP.GE.AND P6, PT, R8, R11.reuse, PT ;  /* 0x0000000b0800720c */ /* 0x088fe40003fc6270 */
[-C--:B------:R-:W-:Y:S02]  /*2c500*/  @P1 LOP3.LUT R3, R3, R2.reuse, RZ, 0x3c, !PT ;  /* 0x0000000203031212 */ /* 0x080fe400078e3cff */
[-C--:B------:R-:W-:Y:S02]  /*2c510*/  ISETP.GE.AND P3, PT, R12, R11.reuse, PT ;  /* 0x0000000b0c00720c */ /* 0x080fe40003f66270 */
[----:B------:R-:W-:Y:S02]  /*2c520*/  ISETP.GE.AND P2, PT, R10, R11, PT ;  /* 0x0000000b0a00720c */ /* 0x000fe40003f46270 */
[----:B------:R-:W-:-:S04]  /*2c530*/  @P1 LOP3.LUT R2, R3, R2, RZ, 0x3c, !PT ;  /* 0x0000000203021212 */ /* 0x000fc800078e3cff */
[----:B------:R-:W-:-:S05]  /*2c540*/  @P1 LOP3.LUT R3, R3, R2, RZ, 0x3c, !PT ;  /* 0x0000000203031212 */ /* 0x000fca00078e3cff */
[----:B------:R-:W-:Y:S04]  /*2c550*/  @P1 LDGSTS.E.BYPASS.LTC128B.128 [R0+0x24200], desc[UR50][R2.64], !P6 ;  /* 0x2420000002001fae */ /* 0x000fe8000f101d72 */
[----:B------:R-:W-:Y:S04]  /*2c560*/  @P1 LDGSTS.E.BYPASS.LTC128B.128 [R0+0x26a00], desc[UR50][R2.64+0x40], !P3 ;  /* 0x26a0004002001fae */ /* 0x000fe8000d901d72 */
[----:B------:R0:W-:Y:S01]  /*2c570*/  @P1 LDGSTS.E.BYPASS.LTC128B.128 [R0+0x29200], desc[UR50][R2.64+0x80], !P2 ;  /* 0x2920008002001fae */ /* 0x0001e2000d101d72 */
[----:B------:R-:W-:-:S03]  /*2c580*/  LOP3.LUT P1, RZ, R20, 0x100, RZ, 0xc0, !PT ;  /* 0x0000010014ff7812 */ /* 0x000fc6000782c0ff */
[----:B0-----:R-:W0:Y:S04]  /*2c590*/  SHFL.IDX PT, R3, R5, 0x1, 0x1c1f ;  /* 0x003c1f0005037f89 */ /* 0x001e2800000e0000 */
[----:B------:R-:W1:Y:S01]  /*2c5a0*/  SHFL.IDX PT, R2, R6, 0x1, 0x1c1f ;  /* 0x003c1f0006027f89 */ /* 0x000e6200000e0000 */
[----:B0-----:R-:W-:-:S05]  /*2c5b0*/  @P5 IADD3 R3, P0, R8, R3, RZ ;  /* 0x0000000308035210 */ /* 0x001fca0007f1e0ff */
[----:B-1----:R-:W-:-:S05]  /*2c5c0*/  @P5 IMAD.X R2, RZ, RZ, R2, P0 ;  /* 0x000000ffff025224 */ /* 0x002fca00000e0602 */
[----:B------:R-:W-:-:S04]  /*2c5d0*/  @P5 LOP3.LUT R3, R3, R2, RZ, 0x3c, !PT ;  /* 0x0000000203035212 */ /* 0x000fc800078e3cff */
[----:B------:R-:W-:-:S04]  /*2c5e0*/  @P5 LOP3.LUT R2, R3, R2, RZ, 0x3c, !PT ;  /* 0x0000000203025212 */ /* 0x000fc800078e3cff */
[----:B------:R-:W-:-:S05]  /*2c5f0*/  @P5 LOP3.LUT R3, R3, R2, RZ, 0x3c, !PT ;  /* 0x0000000203035212 */ /* 0x000fca00078e3cff */
[----:B------:R-:W-:Y:S04]  /*2c600*/  @P5 LDGSTS.E.BYPASS.LTC128B.128 [R0+0x24a00], desc[UR50][R2.64], !P6 ;  /* 0x24a0000002005fae */ /* 0x000fe8000f101d72 */
[----:B------:R-:W-:Y:S04]  /*2c610*/  @P5 LDGSTS.E.BYPASS.LTC128B.128 [R0+0x27200], desc[UR50][R2.64+0x40], !P3 ;  /* 0x2720004002005fae */ /* 0x000fe8000d901d72 */
[----:B------:R0:W-:Y:S04]  /*2c620*/  @P5 LDGSTS.E.BYPASS.LTC128B.128 [R0+0x29a00], desc[UR50][R2.64+0x80], !P2 ;  /* 0x29a0008002005fae */ /* 0x0001e8000d101d72 */
[----:B0-----:R-:W0:Y:S04]  /*2c630*/  SHFL.IDX PT, R3, R5, 0x2, 0x1c1f ;  /* 0x005c1f0005037f89 */ /* 0x001e2800000e0000 */
[----:B------:R-:W1:Y:S04]  /*2c640*/  SHFL.IDX PT, R2, R6, 0x2, 0x1c1f ;  /* 0x005c1f0006027f89 */ /* 0x000e6800000e0000 */
[----:B------:R-:W3:Y:S04]  /*2c650*/  SHFL.IDX PT, R5, R5, 0x3, 0x1c1f ;  /* 0x007c1f0005057f89 */ /* 0x000ee800000e0000 */
[----:B------:R-:W4:Y:S01]  /*2c660*/  SHFL.IDX PT, R6, R6, 0x3, 0x1c1f ;  /* 0x007c1f0006067f89 */ /* 0x000f2200000e0000 */
[----:B0-----:R-:W-:-:S05]  /*2c670*/  @P4 IADD3 R3, P0, R8, R3, RZ ;  /* 0x0000000308034210 */ /* 0x001fca0007f1e0ff */
[----:B-1----:R-:W-:-:S05]  /*2c680*/  @P4 IMAD.X R2, RZ, RZ, R2, P0 ;  /* 0x000000ffff024224 */ /* 0x002fca00000e0602 */
[----:B------:R-:W-:-:S04]  /*2c690*/  @P4 LOP3.LUT R3, R3, R2, RZ, 0x3c, !PT ;  /* 0x0000000203034212 */ /* 0x000fc800078e3cff */
[----:B------:R-:W-:-:S04]  /*2c6a0*/  @P4 LOP3.LUT R2, R3, R2, RZ, 0x3c, !PT ;  /* 0x0000000203024212 */ /* 0x000fc800078e3cff */
[----:B------:R-:W-:-:S05]  /*2c6b0*/  @P4 LOP3.LUT R3, R3, R2, RZ, 0x3c, !PT ;  /* 0x0000000203034212 */ /* 0x000fca00078e3cff */
[----:B------:R-:W-:Y:S04]  /*2c6c0*/  @P4 LDGSTS.E.BYPASS.LTC128B.128 [R0+0x25200], desc[UR50][R2.64], !P6 ;  /* 0x2520000002004fae */ /* 0x000fe8000f101d72 */
[----:B------:R-:W-:Y:S04]  /*2c6d0*/  @P4 LDGSTS.E.BYPASS.LTC128B.128 [R0+0x27a00], desc[UR50][R2.64+0x40], !P3 ;  /* 0x27a0004002004fae */ /* 0x000fe8000d901d72 */
[----:B------:R3:W-:Y:S02]  /*2c6e0*/  @P4 LDGSTS.E.BYPASS.LTC128B.128 [R0+0x2a200], desc[UR50][R2.64+0x80], !P2 ;  /* 0x2a20008002004fae */ /* 0x0007e4000d101d72 */
[----:B---3--:R-:W-:-:S05]  /*2c6f0*/  @P1 IADD3 R2, P0, R8, R5, RZ ;  /* 0x0000000508021210 */ /* 0x008fca0007f1e0ff */
[----:B----4-:R-:W-:-:S05]  /*2c700*/  @P1 IMAD.X R3, RZ, RZ, R6, P0 ;  /* 0x000000ffff031224 */ /* 0x010fca00000e0606 */
[----:B------:R-:W-:Y:S04]  /*2c710*/  @P1 LDGSTS.E.BYPASS.LTC128B.128 [R0+0x25a00], desc[UR50][R2.64], !P6 ;  /* 0x25a0000002001fae */ /* 0x000fe8000f101d72 */
[----:B------:R-:W-:Y:S04]  /*2c720*/  @P1 LDGSTS.E.BYPASS.LTC128B.128 [R0+0x28200], desc[UR50][R2.64+0x40], !P3 ;  /* 0x2820004002001fae */ /* 0x000fe8000d901d72 */
[----:B------:R0:W-:Y:S04]  /*2c730*/  @P1 LDGSTS.E.BYPASS.LTC128B.128 [R0+0x2aa00], desc[UR50][R2.64+0x80], !P2 ;  /* 0x2aa0008002001fae */ /* 0x0001e8000d101d72 */
[----:B0-----:R0:W1:Y:S02]  /*2c740*/  SHFL.IDX PT, R2, R9, RZ, 0x1c1f ;  /* 0x001c1fff09027589 */ /* 0x00106400000e0000 */
.L_x_4849:
[----:B------:R-:W-:Y:S01]  /*2c750*/  LOP3.LUT P0, RZ, R20, 0x40, RZ, 0xc0, !PT ;  /* 0x0000004014ff7812 */ /* 0x000fe2000780c0ff */
[----:B------:R-:W-:-:S12]  /*2c760*/  BSSY B0, `(.L_x_4563) ;  /* 0x0000013000007945 */ /* 0x000fd80003800000 */
[----:B------:R-:W-:Y:S05]  /*2c770*/  @!P0 BRA `(.L_x_4564) ;  /* 0x0000000000448947 */ /* 0x000fea0003800000 */
[----:B------:R-:W0:Y:S01]  /*2c780*/  S2R R3, SR_TID.X ;  /* 0x0000000000037919 */ /* 0x000e220000002100 */
[----:B------:R-:W3:Y:S01]  /*2c790*/  LDC R6, c[0x0][0x2f4] ;  /* 0x0000bd00ff067b82 */ /* 0x000ee20000000800 */
[----:B0-----:R-:W-:-:S05]  /*2c7a0*/  IMAD.SHL.U32 R9, R3, 0x10, RZ ;  /* 0x0000001003097824 */ /* 0x001fca00078e00ff */
[----:B------:R-:W-:-:S04]  /*2c7b0*/  LOP3.LUT R9, R9, 0x30, RZ, 0xc0, !PT ;  /* 0x0000003009097812 */ /* 0x000fc800078ec0ff */
[C---:B------:R-:W-:Y:S02]  /*2c7c0*/  LOP3.LUT R8, R9.reuse, 0x40, RZ, 0xfc, !PT ;  /* 0x0000004009087812 */ /* 0x040fe400078efcff */
[C---:B------:R-:W-:Y:S02]  /*2c7d0*/  LOP3.LUT R5, R9.reuse, 0x80, RZ, 0xfc, !PT ;  /* 0x0000008009057812 */ /* 0x040fe400078efcff */
[-C--:B---3--:R-:W-:Y:S02]  /*2c7e0*/  ISETP.GE.AND P3, PT, R9, R6.reuse, PT ;  /* 0x000000060900720c */ /* 0x088fe40003f66270 */
[-C--:B------:R-:W-:Y:S02]  /*2c7f0*/  ISETP.GE.AND P2, PT, R8, R6.reuse, PT ;  /* 0x000000060800720c */ /* 0x080fe40003f46270 */
[----:B------:R-:W-:Y:S02]  /*2c800*/  ISETP.GE.AND P1, PT, R5, R6, PT ;  /* 0x000000060500720c */ /* 0x000fe40003f26270 */
[----:B-1----:R-:W-:-:S05]  /*2c810*/  IADD3 R2, P0, R9, R2, RZ ;  /* 0x0000000209027210 */ /* 0x002fca0007f1e0ff */
[----:B------:R-:W-:-:S05]  /*2c820*/  IMAD.X R3, RZ, RZ, R7, P0 ;  /* 0x000000ffff037224 */ /* 0x000fca00000e0607 */
[----:B------:R-:W-:Y:S01]  /*2c830*/  @!PT LDS RZ, [RZ] ;  /* 0x00000000fffff984 */ /* 0x000fe20000000800 */
[----:B------:R-:W-:Y:S01]  /*2c840*/  @!PT LDS RZ, [RZ] ;  /* 0x00000000fffff984 */ /* 0x000fe20000000800 */
[----:B------:R-:W-:Y:S01]  /*2c850*/  @!PT LDS RZ, [RZ] ;  /* 0x00000000fffff984 */ /* 0x000fe20000000800 */
[----:B------:R3:W-:Y:S04]  /*2c860*/  LDGSTS.E.BYPASS.LTC128B.128 [R0+0x26200], desc[UR50][R2.64], !P3 ;  /* 0x2620000002007fae */ /* 0x0007e8000d901d72 */
[----:B------:R3:W-:Y:S04]  /*2c870*/  LDGSTS.E.BYPASS.LTC128B.128 [R0+0x28a00], desc[UR50][R2.64+0x40], !P2 ;  /* 0x28a0004002007fae */ /* 0x0007e8000d101d72 */
[----:B------:R3:W-:Y:S02]  /*2c880*/  LDGSTS.E.BYPASS.LTC128B.128 [R0+0x2b200], desc[UR50][R2.64+0x80], !P1 ;  /* 0x2b20008002007fae */ /* 0x0007e4000c901d72 */
.L_x_4564:
[----:B------:R-:W-:Y:S05]  /*2c890*/  BSYNC B0 ;  /* 0x0000000000007941 */ /* 0x000fea0003800000 */
.L_x_4563:
[----:B------:R-:W-:Y:S01]  /*2c8a0*/  NOP ;  /* 0x0000000000007918 */ /* 0x000fe20000000000 */
[----:B------:R-:W-:-:S13]  /*2c8b0*/  PLOP3.LUT P0, PT, PT, PT, PT, 0x80, 0x0 ;  /* 0x000000000000781c */ /* 0x000fda0003f0f070 */
.L_x_4565:
[----:B------:R-:W-:Y:S02]  /*2c8c0*/  PLOP3.LUT P1, PT, P1, P0, PT, 0xa2, 0x0 ;  /* 0x000000000000781c */ /* 0x000fe40000f21472 */
[----:B------:R-:W-:-:S08]  /*2c8d0*/  @P0 R2UR P1, UR4, R4 ;  /* 0x00000000040402ca */ /* 0x000fd00000020000 */
[----:B------:R-:W-:-:S05]  /*2c8e0*/  @P0 PLOP3.LUT P0, PT, P1, PT, PT, 0x80, 0x0 ;  /* 0x000000000000081c */ /* 0x000fca0000f0f070 */
[----:B------:R-:W-:Y:S01]  /*2c8f0*/  @!P1 SYNCS.ARRIVE.TRANS64.RED.A0T1 RZ, [UR4+0x33430], RZ ;  /* 0x033430ffffff99a7 */ /* 0x000fe20008200404 */
[----:B------:R-:W-:Y:S07]  /*2c900*/  @!P1 ARRIVES.LDGSTSBAR.64.TRANSCNT [UR4+0x33430] ;  /* 0x03343000ff0099b0 */ /* 0x000fee0008000a84 */
[----:B------:R-:W-:Y:S05]  /*2c910*/  @P0 BRA.U.ANY `(.L_x_4565) ;  /* 0xfffffffd00e80947 */ /* 0x000fea000393ffff */
[----:B------:R-:W-:Y:S01]  /*2c920*/  NOP ;  /* 0x0000000000007918 */ /* 0x000fe20000000000 */
[----:B---3--:R-:W-:-:S04]  /*2c930*/  MOV R0, UR39 ;  /* 0x0000002700007c02 */ /* 0x008fc80008000f00 */
[----:B------:R-:W-:-:S13]  /*2c940*/  ISETP.NE.AND P2, PT, R0, 0x3, PT ;  /* 0x000000030000780c */ /* 0x000fda0003f45270 */
[----:B------:R-:W-:Y:S05]  /*2c950*/  @!P2 BRA `(.L_x_4566) ;  /* 0x000000000004a947 */ /* 0x000fea0003800000 */
[----:B------:R-:W-:Y:S01]  /*2c960*/  BPT.TRAP 0x1 ;  /* 0x000000040000795c */ /* 0x000fe20000300000 */
.L_x_4566:
[----:B------:R3:W5:Y:S01]  /*2c970*/  LDL.LU R3, [R1+0x2c] ;  /* 0x00002c0001037983 */ /* 0x0007620000300800 */
[----:B------:R3:W-:Y:S02]  /*2c980*/  SYNCS.ARRIVE.TRANS64.A1T0 RZ, [R4+URZ+0x33430], RZ ;  /* 0x033430ff04ff79a7 */ /* 0x0007e4000810003f */
[----:B------:R-:W-:Y:S05]  /*2c990*/  WARPSYNC.ALL ;  /* 0x0000000000007948 */ /* 0x000fea0003800000 */
[----:B------:R-:W-:Y:S01]  /*2c9a0*/  ULDC.64 UR6, c[0x0][0xa00] ;  /* 0x0002800000067ab9 */ /* 0x000fe20000000a00 */
[----:B-1----:R-:W-:Y:S01]  /*2c9b0*/  VIADD R2, R17, 0x1e200 ;  /* 0x0001e20011027836 */ /* 0x002fe20000000000 */
[----:B------:R-:W-:Y:S01]  /*2c9c0*/  BAR.SYNC.DEFER_BLOCKING 0x8, 0x180 ;  /* 0x0206000000007b1d */ /* 0x000fe20000010000 */
[----:B------:R-:W-:Y:S02]  /*2c9d0*/  ISETP.NE.U32.AND P0, PT, RZ, UR6, PT ;  /* 0x00000006ff007c0c */ /* 0x000fe4000bf05070 */
[----:B------:R-:W-:-:S02]  /*2c9e0*/  SHF.R.S32.HI R0, RZ, 0x1f, R30 ;  /* 0x0000001fff007819 */ /* 0x000fc4000001141e */
[----:B------:R-:W-:Y:S01]  /*2c9f0*/  ISETP.NE.AND.EX P0, PT, RZ, UR7, PT, P0 ;  /* 0x00000007ff007c0c */ /* 0x000fe2000bf05300 */
[----:B------:R-:W-:Y:S01]  /*2ca00*/  ULDC.64 UR4, c[0x0][0x298] ;  /* 0x0000a60000047ab9 */ /* 0x000fe20000000a00 */
[----:B------:R-:W-:Y:S01]  /*2ca10*/  BSSY B6, `(.L_x_4567) ;  /* 0x0000019000067945 */ /* 0x000fe20003800000 */
[----:B------:R-:W-:Y:S01]  /*2ca20*/  IMAD R0, R0, UR4, RZ ;  /* 0x0000000400007c24 */ /* 0x000fe2000f8e02ff */
[----:B------:R-:W-:Y:S01]  /*2ca30*/  SEL R23, R23, RZ, !P0 ;  /* 0x000000ff17177207 */ /* 0x000fe20004000000 */
[----:B------:R-:W-:-:S04]  /*2ca40*/  IMAD.WIDE.U32 R28, R30, UR4, RZ ;  /* 0x000000041e1c7c25 */ /* 0x000fc8000f8e00ff */
[----:B------:R-:W-:-:S04]  /*2ca50*/  IMAD R0, R30, UR5, R0 ;  /* 0x000000051e007c24 */ /* 0x000fc8000f8e0200 */
[----:B------:R-:W-:Y:S01]  /*2ca60*/  IMAD.IADD R26, R29, 0x1, R0 ;  /* 0x000000011d1a7824 */ /* 0x000fe200078e0200 */
[----:B-----5:R-:W-:Y:S02]  /*2ca70*/  SEL R33, R3, RZ, !P0 ;  /* 0x000000ff03217207 */ /* 0x020fe40004000000 */
[----:B------:R-:W-:-:S13]  /*2ca80*/  LOP3.LUT P0, RZ, R2, 0x1bf, RZ, 0xc0, !PT ;  /* 0x000001bf02ff7812 */ /* 0x000fda000780c0ff */
[----:B------:R-:W-:Y:S05]  /*2ca90*/  @!P0 BRA `(.L_x_4568) ;  /* 0x0000000000408947 */ /* 0x000fea0003800000 */
[----:B------:R-:W-:Y:S01]  /*2caa0*/  MOV R2, 0x0 ;  /* 0x0000000000027802 */ /* 0x000fe20000000f00 */
[----:B------:R-:W-:Y:S01]  /*2cab0*/  ULDC.64 UR4, c[0x4][0x1b0] ;  /* 0x01006c0000047ab9 */ /* 0x000fe20000000a00 */
[----:B------:R-:W-:Y:S01]  /*2cac0*/  ULDC.64 UR6, c[0x4][0x1b8] ;  /* 0x01006e0000067ab9 */ /* 0x000fe20000000a00 */
[----:B------:R-:W-:Y:S01]  /*2cad0*/  ULDC.64 UR8, c[0x4][0xd0] ;  /* 0x0100340000087ab9 */ /* 0x000fe20000000a00 */
[----:B---3--:R-:W-:Y:S01]  /*2cae0*/  IMAD.U32 R4, RZ, RZ, UR4 ;  /* 0x00000004ff047e24 */ /* 0x008fe2000f8e00ff */
[----:B------:R-:W-:Y:S01]  /*2caf0*/  MOV R7, UR7 ;  /* 0x0000000700077c02 */ /* 0x000fe20008000f00 */
[----:B------:R-:W1:Y:S01]  /*2cb00*/  LDC.64 R2, c[0x4][R2] ;  /* 0x0100000002027b82 */ /* 0x000e620000000a00 */
[----:B------:R-:W-:Y:S02]  /*2cb10*/  IMAD.U32 R5, RZ, RZ, UR5 ;  /* 0x00000005ff057e24 */ /* 0x000fe4000f8e00ff */
[----:B------:R-:W-:Y:S02]  /*2cb20*/  IMAD.U32 R6, RZ, RZ, UR6 ;  /* 0x00000006ff067e24 */ /* 0x000fe4000f8e00ff */
[----:B------:R-:W-:-:S02]  /*2cb30*/  IMAD.U32 R10, RZ, RZ, UR8 ;  /* 0x00000008ff0a7e24 */ /* 0x000fc4000f8e00ff */
[----:B------:R-:W-:Y:S02]  /*2cb40*/  IMAD.U32 R11, RZ, RZ, UR9 ;  /* 0x00000009ff0b7e24 */ /* 0x000fe4000f8e00ff */
[----:B------:R-:W-:Y:S02]  /*2cb50*/  IMAD.MOV.U32 R8, RZ, RZ, 0x70 ;  /* 0x00000070ff087424 */ /* 0x000fe400078e00ff */
[----:B------:R-:W-:Y:S02]  /*2cb60*/  IMAD.MOV.U32 R12, RZ, RZ, 0x1 ;  /* 0x00000001ff0c7424 */ /* 0x000fe400078e00ff */
[----:B------:R-:W-:-:S07]  /*2cb70*/  IMAD.MOV.U32 R13, RZ, RZ, RZ ;  /* 0x000000ffff0d7224 */ /* 0x000fce00078e00ff */
[----:B--2---:R-:W-:-:S07]  /*2cb80*/  LEPC R20, `(.L_x_4568) ;  /* 0x000000001014794e */ /* 0x004fce0000000000 */
[----:B01----:R-:W-:Y:S05]  /*2cb90*/  CALL.ABS.NOINC R2 ;  /* 0x0000000002007343 */ /* 0x003fea0003c00000 */
.L_x_4568:
[----:B------:R-:W-:Y:S05]  /*2cba0*/  BSYNC B6 ;  /* 0x0000000000067941 */ /* 0x000fea0003800000 */
.L_x_4567:
[----:B------:R1:W5:Y:S01]  /*2cbb0*/  LDL R10, [R1+0x30] ;  /* 0x00003000010a7983 */ /* 0x0003620000100800 */
[----:B------:R-:W4:Y:S01]  /*2cbc0*/  LDC R7, c[0x0][0x448] ;  /* 0x00011200ff077b82 */ /* 0x000f220000000800 */
[----:B------:R-:W-:Y:S01]  /*2cbd0*/  MOV R2, R28 ;  /* 0x0000001c00027202 */ /* 0x000fe20000000f00 */
[----:B------:R-:W-:Y:S01]  /*2cbe0*/  IMAD.MOV.U32 R3, RZ, RZ, R26 ;  /* 0x000000ffff037224 */ /* 0x000fe200078e001a */
[----:B------:R1:W5:Y:S01]  /*2cbf0*/  LDL R8, [R1+0x1c] ;  /* 0x00001c0001087983 */ /* 0x0003620000100800 */
[----:B------:R-:W-:Y:S01]  /*2cc00*/  ULDC.64 UR4, c[0x0][0x2d8] ;  /* 0x0000b60000047ab9 */ /* 0x000fe20000000a00 */
[----:B------:R-:W-:Y:S01]  /*2cc10*/  IMAD.SHL.U32 R25, R25, 0x80, RZ ;  /* 0x0000008019197824 */ /* 0x000fe200078e00ff */
[----:B------:R-:W2:Y:S01]  /*2cc20*/  S2R R20, SR_TID.X ;  /* 0x0000000000147919 */ /* 0x000ea20000002100 */
[----:B------:R-:W-:-:S04]  /*2cc30*/  IMAD.WIDE.U32 R2, R18, UR4, R2 ;  /* 0x0000000412027c25 */ /* 0x000fc8000f8e0002 */
[----:B------:R-:W-:Y:S01]  /*2cc40*/  IMAD R3, R18, UR5, R3 ;  /* 0x0000000512037c24 */ /* 0x000fe2000f8e0203 */
[----:B------:R-:W-:Y:S02]  /*2cc50*/  ULDC.64 UR4, c[0x0][0x2e0] ;  /* 0x0000b80000047ab9 */ /* 0x000fe40000000a00 */
[----:B------:R-:W-:Y:S02]  /*2cc60*/  IMAD R0, R33, UR4, RZ ;  /* 0x0000000421007c24 */ /* 0x000fe4000f8e02ff */
[----:B------:R-:W-:-:S04]  /*2cc70*/  IMAD.WIDE.U32 R2, R23, UR4, R2 ;  /* 0x0000000417027c25 */ /* 0x000fc8000f8e0002 */
[----:B------:R-:W-:Y:S01]  /*2cc80*/  IMAD R0, R23, UR5, R0 ;  /* 0x0000000517007c24 */ /* 0x000fe2000f8e0200 */
[----:B------:R-:W0:Y:S01]  /*2cc90*/  S2R R30, SR_TID.X ;  /* 0x00000000001e7919 */ /* 0x000e220000002100 */
[----:B------:R-:W-:Y:S01]  /*2cca0*/  ULDC.64 UR4, c[0x0][0x2d0] ;  /* 0x0000b40000047ab9 */ /* 0x000fe20000000a00 */
[----:B----4-:R-:W-:Y:S01]  /*2ccb0*/  ISETP.NE.AND P0, PT, R7, 0x1, PT ;  /* 0x000000010700780c */ /* 0x010fe20003f05270 */
[----:B------:R-:W-:-:S12]  /*2ccc0*/  IMAD.IADD R3, R3, 0x1, R0 ;  /* 0x0000000103037824 */ /* 0x000fd800078e0200 */
[----:B---3--:R-:W3:Y:S01]  /*2ccd0*/  @P0 LDC R4, c[0x0][0x44c] ;  /* 0x00011300ff040b82 */ /* 0x008ee20000000800 */
[C---:B--2---:R-:W-:Y:S01]  /*2cce0*/  LOP3.LUT R21, R20.reuse, 0x7f, RZ, 0xc0, !PT ;  /* 0x0000007f14157812 */ /* 0x044fe200078ec0ff */
[----:B------:R-:W-:-:S03]  /*2ccf0*/  IMAD.SHL.U32 R20, R20, 0x20, RZ ;  /* 0x0000002014147824 */ /* 0x000fc600078e00ff */
[----:B------:R-:W-:-:S03]  /*2cd00*/  SHF.R.U32.HI R21, RZ, 0x2, R21 ;  /* 0x00000002ff157819 */ /* 0x000fc60000011615 */
[----:B------:R-:W2:Y:S01]  /*2cd10*/  @P0 LDC R0, c[0x0][0x450] ;  /* 0x00011400ff000b82 */ /* 0x000ea20000000800 */
[----:B------:R-:W-:-:S04]  /*2cd20*/  LOP3.LUT R20, R21, 0x60, R20, 0xf8, !PT ;  /* 0x0000006015147812 */ /* 0x000fc800078ef814 */
[----:B------:R-:W-:-:S05]  /*2cd30*/  LOP3.LUT R5, R20, R25, RZ, 0xfc, !PT ;  /* 0x0000001914057212 */ /* 0x000fca00078efcff */
[----:B---3--:R-:W-:-:S04]  /*2cd40*/  @P0 IMAD.HI.U32 R6, R5, R4, RZ ;  /* 0x0000000405060227 */ /* 0x008fc800078e00ff */
[----:B------:R-:W-:Y:S01]  /*2cd50*/  IMAD.MOV.U32 R4, RZ, RZ, R5 ;  /* 0x000000ffff047224 */ /* 0x000fe200078e0005 */
[----:B--2---:R-:W-:-:S04]  /*2cd60*/  @P0 SHF.R.U32.HI R4, RZ, R0, R6 ;  /* 0x00000000ff040219 */ /* 0x004fc80000011606 */
[----:B------:R-:W-:-:S05]  /*2cd70*/  IADD3 R0, -R4, RZ, RZ ;  /* 0x000000ff04007210 */ /* 0x000fca0007ffe1ff */
        /* <DEDUP_REMOVED lines=9> */
[----:B0-----:R-:W-:Y:S02]  /*2ce10*/  IMAD.SHL.U32 R21, R30, 0x10, RZ ;  /* 0x000000101e157824 */ /* 0x001fe400078e00ff */
[----:B------:R-:W-:-:S03]  /*2ce20*/  IMAD.WIDE.U32 R2, R0, UR4, R2 ;  /* 0x0000000400027c25 */ /* 0x000fc6000f8e0002 */
[----:B------:R-:W-:Y:S01]  /*2ce30*/  LOP3.LUT R21, R21, 0x30, RZ, 0xc0, !PT ;  /* 0x0000003015157812 */ /* 0x000fe200078ec0ff */
[----:B------:R-:W-:Y:S01]  /*2ce40*/  IMAD R4, R0, UR5, R4 ;  /* 0x0000000500047c24 */ /* 0x000fe2000f8e0204 */
[----:B------:R-:W-:Y:S01]  /*2ce50*/  ULDC.64 UR4, c[0x0][0x280] ;  /* 0x0000a00000047ab9 */ /* 0x000fe20000000a00 */
[----:B------:R-:W-:Y:S01]  /*2ce60*/  IMAD.SHL.U32 R20, R30, 0x10, RZ ;  /* 0x000000101e147824 */ /* 0x000fe200078e00ff */
[----:B------:R-:W-:Y:S01]  /*2ce70*/  IADD3 R0, P0, R2, UR4, RZ ;  /* 0x0000000402007c10 */ /* 0x000fe2000ff1e0ff */
[----:B------:R-:W-:Y:S01]  /*2ce80*/  ULDC UR4, c[0x0][0x2b8] ;  /* 0x0000ae0000047ab9 */ /* 0x000fe20000000800 */
[C---:B------:R-:W-:Y:S02]  /*2ce90*/  LOP3.LUT R34, R21.reuse, 0x40, RZ, 0xfc, !PT ;  /* 0x0000004015227812 */ /* 0x040fe400078efcff */
[----:B------:R-:W-:Y:S02]  /*2cea0*/  LOP3.LUT R20, R20, 0x30, RZ, 0xc0, !PT ;  /* 0x0000003014147812 */ /* 0x000fe400078ec0ff */
[----:B------:R-:W-:-:S02]  /*2ceb0*/  LOP3.LUT R21, R21, 0x80, RZ, 0xfc, !PT ;  /* 0x0000008015157812 */ /* 0x000fc400078efcff */
[----:B------:R-:W-:Y:S01]  /*2cec0*/  IADD3.X R4, R3, UR5, R4, P0, !PT ;  /* 0x0000000503047c10 */ /* 0x000fe200087fe404 */
[----:B------:R-:W-:Y:S01]  /*2ced0*/  UMOV UR5, 0xffffffff ;  /* 0xffffffff00057882 */ /* 0x000fe20000000000 */
[----:B------:R-:W-:Y:S02]  /*2cee0*/  LOP3.LUT R30, R30, 0x7f, RZ, 0xc0, !PT ;  /* 0x0000007f1e1e7812 */ /* 0x000fe400078ec0ff */
[----:B------:R-:W-:Y:S02]  /*2cef0*/  ISETP.GE.AND P3, PT, R20, UR4, PT ;  /* 0x0000000414007c0c */ /* 0x000fe4000bf66270 */
[----:B------:R-:W-:Y:S02]  /*2cf00*/  ISETP.GE.AND P2, PT, R34, UR4, PT ;  /* 0x0000000422007c0c */ /* 0x000fe4000bf46270 */
[----:B------:R-:W-:Y:S02]  /*2cf10*/  ISETP.GE.AND P0, PT, R21, UR4, PT ;  /* 0x0000000415007c0c */ /* 0x000fe4000bf06270 */
[----:B------:R-:W-:Y:S01]  /*2cf20*/  SHF.R.U32.HI R9, RZ, 0x2, R30 ;  /* 0x00000002ff097819 */ /* 0x000fe2000001161e */
[----:B-1----:R-:W-:Y:S10]  /*2cf30*/  BRA.DIV UR5, `(.L_x_4569) ;  /* 0x0000009e05147947 */ /* 0x002ff4000b800000 */
[----:B------:R-:W0:Y:S01]  /*2cf40*/  SHFL.IDX PT, R3, R0, RZ, 0x1c1f ;  /* 0x001c1fff00037589 */ /* 0x000e2200000e0000 */
[----:B-----5:R-:W-:Y:S02]  /*2cf50*/  IMAD R5, R10, R7, RZ ;  /* 0x000000070a057224 */ /* 0x020fe400078e02ff */
[----:B------:R-:W-:Y:S01]  /*2cf60*/  IMAD.IADD R25, R9, 0x1, R25 ;  /* 0x0000000109197824 */ /* 0x000fe200078e0219 */
[----:B------:R-:W1:Y:S04]  /*2cf70*/  SHFL.IDX PT, R2, R4, RZ, 0x1c1f ;  /* 0x001c1fff04027589 */ /* 0x000e6800000e0000 */
[C---:B------:R-:W-:Y:S01]  /*2cf80*/  ISETP.GE.AND P1, PT, R25.reuse, R5, PT ;  /* 0x000000051900720c */ /* 0x040fe20003f26270 */
[----:B------:R-:W-:Y:S01]  /*2cf90*/  SHFL.IDX PT, R14, R0, 0x3, 0x1c1f ;  /* 0x007c1f00000e7f89 */ /* 0x000fe200000e0000 */
[----:B------:R-:W-:-:S11]  /*2cfa0*/  IADD3 R6, R25, 0x20, RZ ;  /* 0x0000002019067810 */ /* 0x000fd60007ffe0ff */
[----:B0-----:R-:W-:-:S05]  /*2cfb0*/  @!P1 IADD3 R3, P4, R20, R3, RZ ;  /* 0x0000000314039210 */ /* 0x001fca0007f9e0ff */
[----:B-1----:R-:W-:-:S05]  /*2cfc0*/  @!P1 IMAD.X R2, RZ, RZ, R2, P4 ;  /* 0x000000ffff029224 */ /* 0x002fca00020e0602 */
[----:B------:R-:W-:-:S04]  /*2cfd0*/  @!P1 LOP3.LUT R3, R3, R2, RZ, 0x3c, !PT ;  /* 0x0000000203039212 */ /* 0x000fc800078e3cff */
[----:B------:R-:W-:-:S04]  /*2cfe0*/  @!P1 LOP3.LUT R2, R3, R2, RZ, 0x3c, !PT ;  /* 0x0000000203029212 */ /* 0x000fc800078e3cff */
[----:B------:R-:W-:-:S05]  /*2cff0*/  @!P1 LOP3.LUT R3, R3, R2, RZ, 0x3c, !PT ;  /* 0x0000000203039212 */ /* 0x000fca00078e3cff */
[----:B------:R-:W-:Y:S04]  /*2d000*/  @!P1 LDGSTS.E.BYPASS.LTC128B.128 [R8+0x1e200], desc[UR50][R2.64], !P3 ;  /* 0x1e20000002089fae */ /* 0x000fe8000d901d72 */
[----:B------:R-:W-:Y:S04]  /*2d010*/  @!P1 LDGSTS.E.BYPASS.LTC128B.128 [R8+0x20200], desc[UR50][R2.64+0x40], !P2 ;  /* 0x2020004002089fae */ /* 0x000fe8000d101d72 */
[----:B------:R0:W-:Y:S01]  /*2d020*/  @!P1 LDGSTS.E.BYPASS.LTC128B.128 [R8+0x22200], desc[UR50][R2.64+0x80], !P0 ;  /* 0x2220008002089fae */ /* 0x0001e2000c101d72 */
[----:B------:R-:W-:Y:S01]  /*2d030*/  ISETP.GE.AND P1, PT, R6, R5, PT ;  /* 0x000000050600720c */ /* 0x000fe20003f26270 */
[----:B------:R-:W-:-:S02]  /*2d040*/  VIADD R6, R25, 0x40 ;  /* 0x0000004019067836 */ /* 0x000fc40000000000 */
[----:B0-----:R-:W0:Y:S04]  /*2d050*/  SHFL.IDX PT, R3, R0, 0x1, 0x1c1f ;  /* 0x003c1f0000037f89 */ /* 0x001e2800000e0000 */
[----:B------:R-:W1:Y:S06]  /*2d060*/  SHFL.IDX PT, R2, R4, 0x1, 0x1c1f ;  /* 0x003c1f0004027f89 */ /* 0x000e6c00000e0000 */
        /* <DEDUP_REMOVED lines=8> */
[----:B------:R-:W-:-:S03]  /*2d0f0*/  ISETP.GE.AND P1, PT, R6, R5, PT ;  /* 0x000000050600720c */ /* 0x000fc60003f26270 */
[----:B0-----:R-:W0:Y:S04]  /*2d100*/  SHFL.IDX PT, R3, R0, 0x2, 0x1c1f ;  /* 0x005c1f0000037f89 */ /* 0x001e2800000e0000 */
[----:B------:R-:W1:Y:S04]  /*2d110*/  SHFL.IDX PT, R2, R4, 0x2, 0x1c1f ;  /* 0x005c1f0004027f89 */ /* 0x000e6800000e0000 */
[----:B------:R-:W2:Y:S02]  /*2d120*/  SHFL.IDX PT, R4, R4, 0x3, 0x1c1f ;  /* 0x007c1f0004047f89 */ /* 0x000ea400000e0000 */
[----:B0-----:R-:W-:-:S05]  /*2d130*/  @!P1 IADD3 R3, P4, R20, R3, RZ ;  /* 0x0000000314039210 */ /* 0x001fca0007f9e0ff */
[----:B-1----:R-:W-:-:S05]  /*2d140*/  @!P1 IMAD.X R2, RZ, RZ, R2, P4 ;  /* 0x000000ffff029224 */ /* 0x002fca00020e0602 */
[----:B------:R-:W-:-:S04]  /*2d150*/  @!P1 LOP3.LUT R3, R3, R2, RZ, 0x3c, !PT ;  /* 0x0000000203039212 */ /* 0x000fc800078e3cff */
[----:B------:R-:W-:-:S04]  /*2d160*/  @!P1 LOP3.LUT R2, R3, R2, RZ, 0x3c, !PT ;  /* 0x0000000203029212 */ /* 0x000fc800078e3cff */
[----:B------:R-:W-:-:S05]  /*2d170*/  @!P1 LOP3.LUT R3, R3, R2, RZ, 0x3c, !PT ;  /* 0x0000000203039212 */ /* 0x000fca00078e3cff */
[----:B------:R0:W-:Y:S04]  /*2d180*/  @!P1 LDGSTS.E.BYPASS.LTC128B.128 [R8+0x1f200], desc[UR50][R2.64], !P3 ;  /* 0x1f20000002089fae */ /* 0x0001e8000d901d72 */
[----:B------:R0:W-:Y:S04]  /*2d190*/  @!P1 LDGSTS.E.BYPASS.LTC128B.128 [R8+0x21200], desc[UR50][R2.64+0x40], !P2 ;  /* 0x2120004002089fae */ /* 0x0001e8000d101d72 */
[----:B--2---:R0:W-:Y:S02]  /*2d1a0*/  @!P1 LDGSTS.E.BYPASS.LTC128B.128 [R8+0x23200], desc[UR50][R2.64+0x80], !P0 ;  /* 0x2320008002089fae */ /* 0x0041e4000c101d72 */
.L_x_4858:
        /* <DEDUP_REMOVED lines=10> */
[----:B------:R1:W-:Y:S04]  /*2d250*/  LDGSTS.E.BYPASS.LTC128B.128 [R8+0x21a00], desc[UR50][R2.64+0x40], !P2 ;  /* 0x21a0004002087fae */ /* 0x0003e8000d101d72 */
[----:B------:R1:W-:Y:S02]  /*2d260*/  LDGSTS.E.BYPASS.LTC128B.128 [R8+0x23a00], desc[UR50][R2.64+0x80], !P0 ;  /* 0x23a0008002087fae */ /* 0x0003e4000c101d72 */
.L_x_4571:
[----:B------:R-:W-:Y:S05]  /*2d270*/  BSYNC B0 ;  /* 0x0000000000007941 */ /* 0x000fea0003800000 */
.L_x_4570:
[----:B------:R-:W-:Y:S01]  /*2d280*/  NOP ;  /* 0x0000000000007918 */ /* 0x000fe20000000000 */
[----:B------:R-:W-:-:S13]  /*2d290*/  PLOP3.LUT P0, PT, PT, PT, PT, 0x80, 0x0 ;  /* 0x000000000000781c */ /* 0x000fda0003f0f070 */
.L_x_4572:
[----:B------:R-:W-:Y:S02]  /*2d2a0*/  PLOP3.LUT P1, PT, P1, P0, PT, 0xa2, 0x0 ;  /* 0x000000000000781c */ /* 0x000fe40000f21472 */
[----:B------:R-:W-:-:S08]  /*2d2b0*/  @P0 R2UR P1, UR4, R17 ;  /* 0x00000000110402ca */ /* 0x000fd00000020000 */
[----:B------:R-:W-:-:S05]  /*2d2c0*/  @P0 PLOP3.LUT P0, PT, P1, PT, PT, 0x80, 0x0 ;  /* 0x000000000000081c */ /* 0x000fca0000f0f070 */
[----:B------:R-:W-:Y:S01]  /*2d2d0*/  @!P1 SYNCS.ARRIVE.TRANS64.RED.A0T1 RZ, [UR4+0x33400], RZ ;  /* 0x033400ffffff99a7 */ /* 0x000fe20008200404 */
[----:B------:R-:W-:Y:S07]  /*2d2e0*/  @!P1 ARRIVES.LDGSTSBAR.64.TRANSCNT [UR4+0x33400] ;  /* 0x03340000ff0099b0 */ /* 0x000fee0008000a84 */
[----:B------:R-:W-:Y:S05]  /*2d2f0*/  @P0 BRA.U.ANY `(.L_x_4572) ;  /* 0xfffffffd00e80947 */ /* 0x000fea000393ffff */
[----:B01----:R-:W2:Y:S02]  /*2d300*/  LDL.LU R2, [R1+0x34] ;  /* 0x0000340001027983 */ /* 0x003ea40000300800 */
[----:B--2---:R-:W-:-:S04]  /*2d310*/  IADD3 R2, R2, 0x1, RZ ;  /* 0x0000000102027810 */ /* 0x004fc80007ffe0ff */
[----:B------:R-:W-:Y:S01]  /*2d320*/  LEA.HI R0, R2, R2, RZ, 0x1 ;  /* 0x0000000202007211 */ /* 0x000fe200078f08ff */
[----:B------:R0:W-:Y:S03]  /*2d330*/  STL [R1+0x34], R2 ;  /* 0x0000340201007387 */ /* 0x0001e60000100800 */
        /* <DEDUP_REMOVED lines=9> */
.L_x_4859:
[----:B------:R-:W-:Y:S05]  /*2d3d0*/  BSYNC B0 ;  /* 0x0000000000007941 */ /* 0x000fea0003800000 */
.L_x_4573:
[----:B------:R-:W2:Y:S02]  /*2d3e0*/  LDL R2, [R1+0x10] ;  /* 0x0000100001027983 */ /* 0x000ea40000100800 */
[----:B--2---:R-:W-:-:S13]  /*2d3f0*/  ISETP.GE.AND P0, PT, R33, R2, PT ;  /* 0x000000022100720c */ /* 0x004fda0003f06270 */
[----:B------:R-:W-:Y:S05]  /*2d400*/  @!P0 BRA `(.L_x_4575) ;  /* 0x0000001c008c8947 */ /* 0x000fea0003800000 */
[----:B------:R-:W-:Y:S02]  /*2d410*/  IMAD.MOV.U32 R20, RZ, RZ, R32 ;  /* 0x000000ffff147224 */ /* 0x000fe400078e0020 */
[----:B------:R-:W-:-:S07]  /*2d420*/  IMAD.MOV.U32 R21, RZ, RZ, R37 ;  /* 0x000000ffff157224 */ /* 0x000fce00078e0025 */
.L_x_4595:
[----:B0-2---:R-:W2:Y:S01]  /*2d430*/  LDL R0, [R1+0x4] ;  /* 0x0000040001007983 */ /* 0x005ea20000100800 */
[----:B------:R-:W0:Y:S03]  /*2d440*/  LDC R6, c[0x0][0x430] ;  /* 0x00010c00ff067b82 */ /* 0x000e260000000800 */
[----:B------:R-:W3:Y:S01]  /*2d450*/  LDL R9, [R1+0xc] ;  /* 0x00000c0001097983 */ /* 0x000ee20000100800 */
[----:B-1----:R-:W1:Y:S01]  /*2d460*/  S2R R2, SR_TID.X ;  /* 0x0000000000027919 */ /* 0x002e620000002100 */
[----:B------:R-:W4:Y:S02]  /*2d470*/  S2R R8, SR_TID.X ;  /* 0x0000000000087919 */ /* 0x000f240000002100 */
[----:B------:R-:W3:Y:S01]  /*2d480*/  LDL R13, [R1+0x10] ;  /* 0x00001000010d7983 */ /* 0x000ee20000100800 */
[----:B0-----:R-:W-:-:S13]  /*2d490*/  ISETP.NE.AND P0, PT, R6, 0x1, PT ;  /* 0x000000010600780c */ /* 0x001fda0003f05270 */
[----:B------:R-:W0:Y:S01]  /*2d4a0*/  @P0 LDC R4, c[0x0][0x434] ;  /* 0x00010d00ff040b82 */ /* 0x000e220000000800 */
[C---:B-1----:R-:W-:Y:S01]  /*2d4b0*/  LOP3.LUT R3, R2.reuse, 0x7f, RZ, 0xc0, !PT ;  /* 0x0000007f02037812 */ /* 0x042fe200078ec0ff */
[----:B------:R-:W-:-:S03]  /*2d4c0*/  IMAD.SHL.U32 R5, R2, 0x20, RZ ;  /* 0x0000002002057824 */ /* 0x000fc600078e00ff */
[----:B------:R-:W-:-:S04]  /*2d4d0*/  SHF.R.U32.HI R3, RZ, 0x2, R3 ;  /* 0x00000002ff037819 */ /* 0x000fc80000011603 */
[----:B------:R-:W-:Y:S02]  /*2d4e0*/  LOP3.LUT R5, R3, 0x60, R5, 0xf8, !PT ;  /* 0x0000006003057812 */ /* 0x000fe400078ef805 */
[----:B------:R-:W1:Y:S01]  /*2d4f0*/  @P0 LDC R3, c[0x0][0x438] ;  /* 0x00010e00ff030b82 */ /* 0x000e620000000800 */
[----:B------:R-:W-:Y:S01]  /*2d500*/  LOP3.LUT R2, R2, 0x7f, RZ, 0xc0, !PT ;  /* 0x0000007f02027812 */ /* 0x000fe200078ec0ff */
[----:B----4-:R-:W-:-:S03]  /*2d510*/  IMAD.SHL.U32 R8, R8, 0x20, RZ ;  /* 0x0000002008087824 */ /* 0x010fc600078e00ff */
[----:B------:R-:W-:-:S04]  /*2d520*/  SHF.R.U32.HI R7, RZ, 0x2, R2 ;  /* 0x00000002ff077819 */ /* 0x000fc80000011602 */
[----:B------:R-:W-:Y:S02]  /*2d530*/  LOP3.LUT R8, R7, 0x60, R8, 0xf8, !PT ;  /* 0x0000006007087812 */ /* 0x000fe400078ef808 */
[----:B------:R-:W4:Y:S02]  /*2d540*/  @P0 LDC R7, c[0x0][0x434] ;  /* 0x00010d00ff070b82 */ /* 0x000f240000000800 */
[----:B------:R-:W-:Y:S01]  /*2d550*/  LOP3.LUT R8, R8, 0x80, RZ, 0xfc, !PT ;  /* 0x0000008008087812 */ /* 0x000fe200078efcff */
[----:B------:R-:W-:Y:S05]  /*2d560*/  YIELD ;  /* 0x0000000000007946 */ /* 0x000fea0003800000 */
[----:B------:R-:W-:Y:S01]  /*2d570*/  ULDC.64 UR4, c[0x0][0x428] ;  /* 0x00010a0000047ab9 */ /* 0x000fe20000000a00 */
[----:B------:R-:W-:Y:S01]  /*2d580*/  ULDC.64 UR6, c[0x0][0x418] ;  /* 0x0001060000067ab9 */ /* 0x000fe20000000a00 */
[----:B------:R-:W-:Y:S01]  /*2d590*/  ISETP.GT.U32.AND P1, PT, R8, 0x9f, PT ;  /* 0x0000009f0800780c */ /* 0x000fe20003f24070 */
[----:B--2---:R-:W-:-:S05]  /*2d5a0*/  IMAD R0, R33, 0xa0, R0 ;  /* 0x000000a021007824 */ /* 0x004fca00078e0200 */
[----:B------:R-:W-:-:S05]  /*2d5b0*/  IADD3 R5, R5, R0, RZ ;  /* 0x0000000005057210 */ /* 0x000fca0007ffe0ff */
[----:B0-----:R-:W-:-:S04]  /*2d5c0*/  @P0 IMAD.HI.U32 R4, R5, R4, RZ ;  /* 0x0000000405040227 */ /* 0x001fc800078e00ff */
[----:B------:R-:W-:Y:S01]  /*2d5d0*/  IMAD.MOV.U32 R2, RZ, RZ, R5 ;  /* 0x000000ffff027224 */ /* 0x000fe200078e0005 */
[----:B-1----:R-:W-:Y:S02]  /*2d5e0*/  @P0 SHF.R.U32.HI R2, RZ, R3, R4 ;  /* 0x00000003ff020219 */ /* 0x002fe40000011604 */
[----:B------:R-:W0:Y:S01]  /*2d5f0*/  @P0 LDC R3, c[0x0][0x438] ;  /* 0x00010e00ff030b82 */ /* 0x000e220000000800 */
[----:B------:R-:W-:-:S04]  /*2d600*/  IMAD.IADD R0, R8, 0x1, R0 ;  /* 0x0000000108007824 */ /* 0x000fc800078e0200 */
[----:B----4-:R-:W-:-:S04]  /*2d610*/  @P0 IMAD.HI.U32 R7, R0, R7, RZ ;  /* 0x0000000700070227 */ /* 0x010fc800078e00ff */
[----:B------:R-:W-:Y:S01]  /*2d620*/  IMAD.MOV.U32 R4, RZ, RZ, R0 ;  /* 0x000000ffff047224 */ /* 0x000fe200078e0000 */
[----:B0-----:R-:W-:Y:S01]  /*2d630*/  @P0 SHF.R.U32.HI R4, RZ, R3, R7 ;  /* 0x00000003ff040219 */ /* 0x001fe20000011607 */
[----:B------:R-:W-:-:S03]  /*2d640*/  IMAD.MOV R7, RZ, RZ, -R2 ;  /* 0x000000ffff077224 */ /* 0x000fc600078e0a02 */
[----:B------:R-:W-:Y:S01]  /*2d650*/  IADD3 R3, -R4, RZ, RZ ;  /* 0x000000ff04037210 */ /* 0x000fe20007ffe1ff */
[----:B------:R-:W-:-:S04]  /*2d660*/  IMAD R5, R6, R7, R5 ;  /* 0x0000000706057224 */ /* 0x000fc800078e0205 */
[----:B------:R-:W-:Y:S01]  /*2d670*/  IMAD R6, R6, R3, R0 ;  /* 0x0000000306067224 */ /* 0x000fe200078e0200 */
[----:B------:R-:W-:Y:S01]  /*2d680*/  SHF.R.S32.HI R3, RZ, 0x1f, R2 ;  /* 0x0000001fff037819 */ /* 0x000fe20000011402 */
[----:B---3--:R-:W-:-:S04]  /*2d690*/  IMAD R0, R9, UR4, RZ ;  /* 0x0000000409007c24 */ /* 0x008fc8000f8e02ff */
[C---:B------:R-:W-:Y:S02]  /*2d6a0*/  IMAD R0, R36.reuse, UR5, R0 ;  /* 0x0000000524007c24 */ /* 0x040fe4000f8e0200 */
[----:B------:R-:W-:-:S04]  /*2d6b0*/  IMAD.WIDE.U32 R2, R36, UR4, R2 ;  /* 0x0000000424027c25 */ /* 0x000fc8000f8e0002 */
[----:B------:R-:W-:Y:S01]  /*2d6c0*/  IMAD.IADD R3, R0, 0x1, R3 ;  /* 0x0000000100037824 */ /* 0x000fe200078e0203 */
[----:B------:R-:W-:-:S04]  /*2d6d0*/  LEA R8, P0, R2, UR6, 0x2 ;  /* 0x0000000602087c11 */ /* 0x000fc8000f8010ff */
[----:B------:R-:W-:-:S05]  /*2d6e0*/  LEA.HI.X R9, R2, UR7, R3, 0x2, P0 ;  /* 0x0000000702097c11 */ /* 0x000fca00080f1403 */
[----:B------:R0:W2:Y:S01]  /*2d6f0*/  LDG.E R7, desc[UR50][R8.64] ;  /* 0x0000003208077981 */ /* 0x0000a2000c1e1900 */
[--C-:B------:R-:W-:Y:S01]  /*2d700*/  @!P1 SHF.R.S32.HI R3, RZ, 0x1f, R4.reuse ;  /* 0x0000001fff039819 */ /* 0x100fe20000011404 */
[----:B------:R-:W-:Y:S02]  /*2d710*/  @!P1 IMAD.MOV.U32 R2, RZ, RZ, R4 ;  /* 0x000000ffff029224 */ /* 0x000fe400078e0004 */
[----:B------:R-:W-:Y:S02]  /*2d720*/  IMAD.U32 R12, RZ, RZ, UR39 ;  /* 0x00000027ff0c7e24 */ /* 0x000fe4000f8e00ff */
[----:B------:R-:W-:-:S03]  /*2d730*/  @!P1 IMAD.WIDE.U32 R2, R36, UR4, R2 ;  /* 0x0000000424029c25 */ /* 0x000fc6000f8e0002 */
[----:B------:R-:W-:Y:S01]  /*2d740*/  ISETP.NE.AND P2, PT, R12, 0x3, PT ;  /* 0x000000030c00780c */ /* 0x000fe20003f45270 */
[----:B------:R-:W-:Y:S01]  /*2d750*/  @!P1 IMAD.IADD R0, R0, 0x1, R3 ;  /* 0x0000000100009824 */ /* 0x000fe200078e0203 */
[----:B------:R-:W-:Y:S01]  /*2d760*/  @!P1 LEA R10, P0, R2, UR6, 0x2 ;  /* 0x00000006020a9c11 */ /* 0x000fe2000f8010ff */
[----:B------:R-:W-:-:S03]  /*2d770*/  VIADD R32, R20, 0x1 ;  /* 0x0000000114207836 */ /* 0x000fc60000000000 */
[----:B------:R-:W-:Y:S01]  /*2d780*/  @!P1 LEA.HI.X R11, R2, UR7, R0, 0x2, P0 ;  /* 0x00000007020b9c11 */ /* 0x000fe200080f1400 */
[----:B0-----:R-:W-:Y:S01]  /*2d790*/  IMAD.MOV.U32 R8, RZ, RZ, RZ ;  /* 0x000000ffff087224 */ /* 0x001fe200078e00ff */
[C---:B------:R-:W-:Y:S02]  /*2d7a0*/  ISETP.NE.AND P0, PT, R32.reuse, 0x2, PT ;  /* 0x000000022000780c */ /* 0x040fe40003f05270 */
[----:B------:R-:W-:Y:S02]  /*2d7b0*/  MOV R0, R33 ;  /* 0x0000002100007202 */ /* 0x000fe40000000f00 */
[----:B------:R-:W-:Y:S01]  /*2d7c0*/  SEL R37, RZ, 0x1, P0 ;  /* 0x00000001ff257807 */ /* 0x000fe20000000000 */
[----:B------:R0:W5:Y:S01]  /*2d7d0*/  @!P1 LDG.E R8, desc[UR50][R10.64] ;  /* 0x000000320a089981 */ /* 0x000162000c1e1900 */
[----:B------:R-:W-:Y:S01]  /*2d7e0*/  SEL R32, R32, RZ, P0 ;  /* 0x000000ff20207207 */ /* 0x000fe20000000000 */
[----:B------:R-:W-:Y:S01]  /*2d7f0*/  VIADD R33, R33, 0xffffffff ;  /* 0xffffffff21217836 */ /* 0x000fe20000000000 */
[----:B------:R-:W-:-:S02]  /*2d800*/  ISETP.GT.AND P1, PT, R0, R13, PT ;  /* 0x0000000d0000720c */ /* 0x000fc40003f24270 */
[----:B------:R-:W-:Y:S02]  /*2d810*/  LOP3.LUT R37, R21, R37, RZ, 0x3c, !PT ;  /* 0x0000002515257212 */ /* 0x000fe400078e3cff */
[----:B--2---:R-:W-:Y:S01]  /*2d820*/  SHF.R.S32.HI R26, RZ, 0x1f, R7 ;  /* 0x0000001fff1a7819 */ /* 0x004fe20000011407 */
[----:B0-----:R-:W-:Y:S08]  /*2d830*/  @!P2 BRA `(.L_x_4576) ;  /* 0x000000000004a947 */ /* 0x001ff00003800000 */
[----:B------:R-:W-:Y:S01]  /*2d840*/  BPT.TRAP 0x1 ;  /* 0x000000040000795c */ /* 0x000fe20000300000 */
.L_x_4576:
[----:B------:R-:W-:Y:S01]  /*2d850*/  IMAD R4, R32, 0x8, R17 ;  /* 0x0000000820047824 */ /* 0x000fe200078e0211 */
[----:B------:R-:W-:Y:S01]  /*2d860*/  SHF.L.U32 R31, R37, 0x1f, RZ ;  /* 0x0000001f251f7819 */ /* 0x000fe200000006ff */
[----:B------:R-:W-:Y:S01]  /*2d870*/  BSSY B0, `(.L_x_4577) ;  /* 0x0000004000007945 */ /* 0x000fe20003800000 */
[----:B------:R-:W-:Y:S02]  /*2d880*/  SHF.R.S32.HI R30, RZ, 0x1f, R5 ;  /* 0x0000001fff1e7819 */ /* 0x000fe40000011405 */
[----:B------:R-:W0:Y:S02]  /*2d890*/  SYNCS.PHASECHK.TRANS64.TRYWAIT P0, [R4+URZ+0x33480], R31 ;  /* 0x0334801f040075a7 */ /* 0x000e24000800017f */
[----:B0-----:R-:W-:Y:S05]  /*2d8a0*/  @!P0 BRA `(.L_x_4578) ;  /* 0x0000009800248947 */ /* 0x001fea0003800000 */
.L_x_4860:
[----:B------:R-:W-:Y:S05]  /*2d8b0*/  BSYNC B0 ;  /* 0x0000000000007941 */ /* 0x000fea0003800000 */
.L_x_4577:
[----:B------:R-:W2:Y:S01]  /*2d8c0*/  LDL R15, [R1+0x18] ;  /* 0x00001800010f7983 */ /* 0x000ea20000100800 */
[----:B------:R-:W-:Y:S01]  /*2d8d0*/  ULDC.64 UR4, c[0x0][0x328] ;  /* 0x0000ca0000047ab9 */ /* 0x000fe20000000a00 */
[----:B------:R-:W-:Y:S01]  /*2d8e0*/  ULDC.64 UR6, c[0x0][0x338] ;  /* 0x0000ce0000067ab9 */ /* 0x000fe20000000a00 */
[----:B------:R-:W-:Y:S01]  /*2d8f0*/  IMAD R0, R30, UR4, RZ ;  /* 0x000000041e007c24 */ /* 0x000fe2000f8e02ff */
[----:B------:R-:W1:Y:S01]  /*2d900*/  S2R R14, SR_TID.X ;  /* 0x00000000000e7919 */ /* 0x000e620000002100 */
[C---:B------:R-:W-:Y:S01]  /*2d910*/  IMAD.WIDE.U32 R2, R5.reuse, UR4, RZ ;  /* 0x0000000405027c25 */ /* 0x040fe2000f8e00ff */
[----:B-----5:R-:W-:Y:S01]  /*2d920*/  SHF.R.S32.HI R28, RZ, 0x1f, R8 ;  /* 0x0000001fff1c7819 */ /* 0x020fe20000011408 */
[----:B------:R-:W3:Y:S01]  /*2d930*/  LDC R12, c[0x0][0x2f4] ;  /* 0x0000bd00ff0c7b82 */ /* 0x000ee20000000800 */
[----:B------:R-:W-:Y:S01]  /*2d940*/  SHF.R.S32.HI R29, RZ, 0x1f, R6 ;  /* 0x0000001fff1d7819 */ /* 0x000fe20000011406 */
[----:B------:R-:W-:Y:S02]  /*2d950*/  IMAD R0, R5, UR5, R0 ;  /* 0x0000000505007c24 */ /* 0x000fe4000f8e0200 */
[----:B------:R-:W-:-:S02]  /*2d960*/  IMAD R10, R26, UR6, RZ ;  /* 0x000000061a0a7c24 */ /* 0x000fc4000f8e02ff */
[----:B------:R-:W-:Y:S02]  /*2d970*/  IMAD.IADD R3, R3, 0x1, R0 ;  /* 0x0000000103037824 */ /* 0x000fe400078e0200 */
[C---:B------:R-:W-:Y:S02]  /*2d980*/  IMAD R10, R7.reuse, UR7, R10 ;  /* 0x00000007070a7c24 */ /* 0x040fe4000f8e020a */
[----:B------:R-:W-:-:S04]  /*2d990*/  IMAD.WIDE.U32 R2, R7, UR6, R2 ;  /* 0x0000000607027c25 */ /* 0x000fc8000f8e0002 */
[----:B------:R-:W-:Y:S02]  /*2d9a0*/  IMAD R0, R28, UR6, RZ ;  /* 0x000000061c007c24 */ /* 0x000fe4000f8e02ff */
[----:B------:R-:W-:Y:S01]  /*2d9b0*/  IMAD.IADD R11, R3, 0x1, R10 ;  /* 0x00000001030b7824 */ /* 0x000fe200078e020a */
[----:B------:R-:W-:Y:S01]  /*2d9c0*/  MOV R10, R2 ;  /* 0x00000002000a7202 */ /* 0x000fe20000000f00 */
        /* <DEDUP_REMOVED lines=8> */
[----:B-1----:R-:W-:Y:S02]  /*2da50*/  IMAD.SHL.U32 R13, R14, 0x10, RZ ;  /* 0x000000100e0d7824 */ /* 0x002fe400078e00ff */
[----:B------:R-:W-:-:S03]  /*2da60*/  IMAD.WIDE.U32 R10, R18, UR4, R10 ;  /* 0x00000004120a7c25 */ /* 0x000fc6000f8e000a */
[----:B------:R-:W-:Y:S01]  /*2da70*/  LOP3.LUT R13, R13, 0x30, RZ, 0xc0, !PT ;  /* 0x000000300d0d7812 */ /* 0x000fe200078ec0ff */
        /* <DEDUP_REMOVED lines=8> */
[----:B------:R-:W-:Y:S01]  /*2db00*/  IMAD.SHL.U32 R3, R14, 0x10, RZ ;  /* 0x000000100e037824 */ /* 0x000fe200078e00ff */
[C---:B------:R-:W-:Y:S02]  /*2db10*/  LOP3.LUT R14, R13.reuse, 0x80, RZ, 0xfc, !PT ;  /* 0x000000800d0e7812 */ /* 0x040fe400078efcff */
[----:B------:R-:W-:Y:S02]  /*2db20*/  LOP3.LUT R13, R13, 0x40, RZ, 0xfc, !PT ;  /* 0x000000400d0d7812 */ /* 0x000fe400078efcff */
[----:B------:R-:W-:Y:S02]  /*2db30*/  LOP3.LUT R3, R3, 0x30, RZ, 0xc0, !PT ;  /* 0x0000003003037812 */ /* 0x000fe400078ec0ff */
[-C--:B---3--:R-:W-:Y:S02]  /*2db40*/  ISETP.GE.AND P2, PT, R14, R12.reuse, PT ;  /* 0x0000000c0e00720c */ /* 0x088fe40003f46270 */
[----:B------:R-:W-:-:S02]  /*2db50*/  ISETP.GE.AND P3, PT, R13, R12, PT ;  /* 0x0000000c0d00720c */ /* 0x000fc40003f66270 */
[----:B------:R-:W-:Y:S01]  /*2db60*/  ISETP.GE.AND P4, PT, R3, R12, PT ;  /* 0x0000000c0300720c */ /* 0x000fe20003f86270 */
[----:B--2---:R-:W-:Y:S01]  /*2db70*/  IMAD R34, R32, 0x7800, R15 ;  /* 0x0000780020227824 */ /* 0x004fe200078e020f */
[----:B------:R-:W-:Y:S11]  /*2db80*/  BRA.DIV UR4, `(.L_x_4579) ;  /* 0x0000009604807947 */ /* 0x000ff6000b800000 */
[----:B------:R-:W1:Y:S01]  /*2db90*/  S2R R3, SR_TID.X ;  /* 0x0000000000037919 */ /* 0x000e620000002100 */
[----:B------:R-:W2:Y:S04]  /*2dba0*/  SHFL.IDX PT, R2, R9, RZ, 0x1c1f ;  /* 0x001c1fff09027589 */ /* 0x000ea800000e0000 */
[----:B------:R-:W3:Y:S04]  /*2dbb0*/  SHFL.IDX PT, R0, R10, RZ, 0x1c1f ;  /* 0x001c1fff0a007589 */ /* 0x000ee800000e0000 */
[----:B------:R-:W-:Y:S01]  /*2dbc0*/  SHFL.IDX PT, R23, R23, RZ, 0x1c1f ;  /* 0x001c1fff17177589 */ /* 0x000fe200000e0000 */
[----:B-1----:R-:W-:-:S05]  /*2dbd0*/  IMAD.SHL.U32 R11, R3, 0x10, RZ ;  /* 0x00000010030b7824 */ /* 0x002fca00078e00ff */
[----:B------:R-:W-:-:S04]  /*2dbe0*/  LOP3.LUT R11, R11, 0x30, RZ, 0xc0, !PT ;  /* 0x000000300b0b7812 */ /* 0x000fc800078ec0ff */
[----:B--2---:R-:W-:-:S04]  /*2dbf0*/  IADD3 R2, P0, R11, R2, RZ ;  /* 0x000000020b027210 */ /* 0x004fc80007f1e0ff */
[----:B---3--:R-:W-:Y:S01]  /*2dc00*/  IADD3.X R3, RZ, R0, RZ, P0, !PT ;  /* 0x00000000ff037210 */ /* 0x008fe200007fe4ff */
        /* <DEDUP_REMOVED lines=26> */
.L_x_4872:
[----:B------:R-:W3:Y:S02]  /*2ddb0*/  S2R R3, SR_TID.X ;  /* 0x0000000000037919 */ /* 0x000ee40000002100 */
[----:B---3--:R-:W-:-:S05]  /*2ddc0*/  IMAD.SHL.U32 R3, R3, 0x10, RZ ;  /* 0x0000001003037824 */ /* 0x008fca00078e00ff */
[----:B------:R-:W-:-:S04]  /*2ddd0*/  LOP3.LUT R3, R3, 0x30, RZ, 0xc0, !PT ;  /* 0x0000003003037812 */ /* 0x000fc800078ec0ff */
[----:B--2---:R-:W-:-:S04]  /*2dde0*/  IADD3 R2, P0, R3, R2, RZ ;  /* 0x0000000203027210 */ /* 0x004fc80007f1e0ff */
[----:B------:R-:W-:Y:S02]  /*2ddf0*/  IADD3.X R3, RZ, R23, RZ, P0, !PT ;  /* 0x00000017ff037210 */ /* 0x000fe400007fe4ff */
[----:B------:R-:W-:-:S03]  /*2de00*/  PLOP3.LUT P0, PT, PT, PT, PT, 0x80, 0x0 ;  /* 0x000000000000781c */ /* 0x000fc60003f0f070 */
[----:B------:R-:W-:Y:S01]  /*2de10*/  @!PT LDS RZ, [RZ] ;  /* 0x00000000fffff984 */ /* 0x000fe20000000800 */
[----:B------:R-:W-:Y:S01]  /*2de20*/  @!PT LDS RZ, [RZ] ;  /* 0x00000000fffff984 */ /* 0x000fe20000000800 */
[----:B------:R-:W-:Y:S01]  /*2de30*/  @!PT LDS RZ, [RZ] ;  /* 0x00000000fffff984 */ /* 0x000fe20000000800 */
[----:B------:R2:W-:Y:S04]  /*2de40*/  LDGSTS.E.BYPASS.LTC128B.128 [R0+0x11200], desc[UR50][R2.64], !P4 ;  /* 0x1120000002007fae */ /* 0x0005e8000e101d72 */
[----:B------:R2:W-:Y:S04]  /*2de50*/  LDGSTS.E.BYPASS.LTC128B.128 [R0+0x13a00], desc[UR50][R2.64+0x40], !P3 ;  /* 0x13a0004002007fae */ /* 0x0005e8000d901d72 */
[----:B------:R2:W-:Y:S01]  /*2de60*/  LDGSTS.E.BYPASS.LTC128B.128 [R0+0x16200], desc[UR50][R2.64+0x80], !P2 ;  /* 0x1620008002007fae */ /* 0x0005e2000d101d72 */
[----:B------:R-:W-:Y:S01]  /*2de70*/  NOP ;  /* 0x0000000000007918 */ /* 0x000fe20000000000 */
.L_x_4580:
        /* <DEDUP_REMOVED lines=11> */
.L_x_4581:
[----:B------:R2:W-:Y:S01]  /*2df30*/  SYNCS.ARRIVE.TRANS64.A1T0 RZ, [R4+URZ+0x33470], RZ ;  /* 0x033470ff04ff79a7 */ /* 0x0005e2000810003f */
[----:B------:R-:W-:Y:S05]  /*2df40*/  @!P3 BRA `(.L_x_4582) ;  /* 0x000000000004b947 */ /* 0x000fea0003800000 */
[----:B------:R-:W-:Y:S01]  /*2df50*/  BPT.TRAP 0x1 ;  /* 0x000000040000795c */ /* 0x000fe20000300000 */
.L_x_4582:
[----:B------:R-:W3:Y:S01]  /*2df60*/  SYNCS.PHASECHK.TRANS64.TRYWAIT P0, [R4+URZ+0x33440], R31 ;  /* 0x0334401f040075a7 */ /* 0x000ee2000800017f */
[----:B------:R-:W-:Y:S04]  /*2df70*/  BSSY B0, `(.L_x_4583) ;  /* 0x0000002000007945 */ /* 0x000fe80003800000 */
[----:B---3--:R-:W-:Y:S05]  /*2df80*/  @!P0 BRA `(.L_x_4584) ;  /* 0x0000009800248947 */ /* 0x008fea0003800000 */
.L_x_4873:
[----:B------:R-:W-:Y:S05]  /*2df90*/  BSYNC B0 ;  /* 0x0000000000007941 */ /* 0x000fea0003800000 */
.L_x_4583:
[----:B------:R-:W-:Y:S01]  /*2dfa0*/  ULDC.64 UR4, c[0x0][0x310] ;  /* 0x0000c40000047ab9 */ /* 0x000fe20000000a00 */
[----:B------:R-:W4:Y:S01]  /*2dfb0*/  S2R R14, SR_TID.X ;  /* 0x00000000000e7919 */ /* 0x000f220000002100 */
[----:B------:R-:W-:Y:S01]  /*2dfc0*/  IMAD R9, R26, UR4, RZ ;  /* 0x000000041a097c24 */ /* 0x000fe2000f8e02ff */
[----:B------:R-:W-:Y:S01]  /*2dfd0*/  ULDC.64 UR6, c[0x0][0x300] ;  /* 0x0000c00000067ab9 */ /* 0x000fe20000000a00 */
[C---:B------:R-:W-:Y:S01]  /*2dfe0*/  IMAD.WIDE.U32 R2, R7.reuse, UR4, RZ ;  /* 0x0000000407027c25 */ /* 0x040fe2000f8e00ff */
[----:B------:R-:W5:Y:S03]  /*2dff0*/  LDC R12, c[0x0][0x2f4] ;  /* 0x0000bd00ff0c7b82 */ /* 0x000f660000000800 */
[----:B------:R-:W-:Y:S02]  /*2e000*/  IMAD R9, R7, UR5, R9 ;  /* 0x0000000507097c24 */ /* 0x000fe4000f8e0209 */
        /* <DEDUP_REMOVED lines=15> */
[----:B------:R-:W-:-:S03]  /*2e100*/  IMAD.WIDE.U32 R10, R18, UR4, R10 ;  /* 0x00000004120a7c25 */ /* 0x000fc6000f8e000a */
[----:B------:R-:W-:Y:S01]  /*2e110*/  IADD3 R3, R3, R7, RZ ;  /* 0x0000000703037210 */ /* 0x000fe20007ffe0ff */
[----:B----4-:R-:W-:Y:S01]  /*2e120*/  IMAD.SHL.U32 R13, R14, 0x10, RZ ;  /* 0x000000100e0d7824 */ /* 0x010fe200078e00ff */
[----:B------:R-:W-:Y:S01]  /*2e130*/  IADD3 R5, P0, R10, UR6, RZ ;  /* 0x000000060a057c10 */ /* 0x000fe2000ff1e0ff */
[C---:B------:R-:W-:Y:S02]  /*2e140*/  IMAD R8, R18.reuse, UR5, RZ ;  /* 0x0000000512087c24 */ /* 0x040fe4000f8e02ff */
[----:B------:R-:W-:Y:S01]  /*2e150*/  IMAD.WIDE.U32 R2, R18, UR4, R2 ;  /* 0x0000000412027c25 */ /* 0x000fe2000f8e0002 */
[----:B------:R-:W-:Y:S01]  /*2e160*/  LOP3.LUT R13, R13, 0x30, RZ, 0xc0, !PT ;  /* 0x000000300d0d7812 */ /* 0x000fe200078ec0ff */
[----:B------:R-:W-:Y:S01]  /*2e170*/  UMOV UR4, 0xffffffff ;  /* 0xffffffff00047882 */ /* 0x000fe20000000000 */
[----:B------:R-:W-:Y:S01]  /*2e180*/  IADD3.X R10, R8, UR7, R11, P0, !PT ;  /* 0x00000007080a7c10 */ /* 0x000fe200087fe40b */
[----:B------:R-:W-:Y:S01]  /*2e190*/  IMAD.SHL.U32 R23, R14, 0x10, RZ ;  /* 0x000000100e177824 */ /* 0x000fe200078e00ff */
[----:B------:R-:W-:-:S02]  /*2e1a0*/  IADD3 R6, P0, R2, UR6, RZ ;  /* 0x0000000602067c10 */ /* 0x000fc4000ff1e0ff */
[C---:B------:R-:W-:Y:S02]  /*2e1b0*/  LOP3.LUT R14, R13.reuse, 0x80, RZ, 0xfc, !PT ;  /* 0x000000800d0e7812 */ /* 0x040fe400078efcff */
[----:B------:R-:W-:Y:S02]  /*2e1c0*/  LOP3.LUT R13, R13, 0x40, RZ, 0xfc, !PT ;  /* 0x000000400d0d7812 */ /* 0x000fe400078efcff */
[----:B------:R-:W-:Y:S02]  /*2e1d0*/  LOP3.LUT R23, R23, 0x30, RZ, 0xc0, !PT ;  /* 0x0000003017177812 */ /* 0x000fe400078ec0ff */
[----:B------:R-:W-:Y:S02]  /*2e1e0*/  IADD3.X R7, R8, UR7, R3, P0, !PT ;  /* 0x0000000708077c10 */ /* 0x000fe400087fe403 */
[-C--:B-----5:R-:W-:Y:S02]  /*2e1f0*/  ISETP.GE.AND P2, PT, R14, R12.reuse, PT ;  /* 0x0000000c0e00720c */ /* 0x0a0fe40003f46270 */
[----:B------:R-:W-:-:S02]  /*2e200*/  ISETP.GE.AND P3, PT, R13, R12, PT ;  /* 0x0000000c0d00720c */ /* 0x000fc40003f66270 */
[----:B------:R-:W-:Y:S01]  /*2e210*/  ISETP.GE.AND P4, PT, R23, R12, PT ;  /* 0x0000000c1700720c */ /* 0x000fe20003f86270 */
[----:B------:R-:W-:-:S12]  /*2e220*/  BRA.DIV UR4, `(.L_x_4585) ;  /* 0x0000009604907947 */ /* 0x000fd8000b800000 */
[----:B------:R-:W4:Y:S04]  /*2e230*/  SHFL.IDX PT, R2, R5, RZ, 0x1c1f ;  /* 0x001c1fff05027589 */ /* 0x000f2800000e0000 */
[----:B------:R-:W5:Y:S04]  /*2e240*/  SHFL.IDX PT, R3, R10, RZ, 0x1c1f ;  /* 0x001c1fff0a037589 */ /* 0x000f6800000e0000 */
[----:B------:R-:W-:Y:S04]  /*2e250*/  SHFL.IDX PT, R8, R10, 0x2, 0x1c1f ;  /* 0x005c1f000a087f89 */ /* 0x000fe800000e0000 */
        /* <DEDUP_REMOVED lines=21> */
[----:B----4-:R-:W-:-:S04]  /*2e3b0*/  IADD3 R2, P0, R23, R2, RZ ;  /* 0x0000000217027210 */ /* 0x010fc80007f1e0ff */
[----:B------:R-:W-:-:S05]  /*2e3c0*/  IADD3.X R3, RZ, R8, RZ, P0, !PT ;  /* 0x00000008ff037210 */ /* 0x000fca00007fe4ff */
[----:B------:R-:W-:Y:S04]  /*2e3d0*/  LDGSTS.E.BYPASS.LTC128B.128 [R0+0x25a00], desc[UR50][R2.64], !P4 ;  /* 0x25a0000002007fae */ /* 0x000fe8000e101d72 */
[----:B------:R-:W-:Y:S04]  /*2e3e0*/  LDGSTS.E.BYPASS.LTC128B.128 [R0+0x28200], desc[UR50][R2.64+0x40], !P3 ;  /* 0x2820004002007fae */ /* 0x000fe8000d901d72 */
[----:B------:R4:W-:Y:S04]  /*2e3f0*/  LDGSTS.E.BYPASS.LTC128B.128 [R0+0x2aa00], desc[UR50][R2.64+0x80], !P2 ;  /* 0x2aa0008002007fae */ /* 0x0009e8000d101d72 */
[----:B----4-:R4:W0:Y:S02]  /*2e400*/  SHFL.IDX PT, R2, R6, RZ, 0x1c1f ;  /* 0x001c1fff06027589 */ /* 0x01082400000e0000 */
.L_x_4885:
[----:B0-----:R-:W-:-:S05]  /*2e410*/  IADD3 R2, P0, R23, R2, RZ ;  /* 0x0000000217027210 */ /* 0x001fca0007f1e0ff */
        /* <DEDUP_REMOVED lines=9> */
.L_x_4586:
        /* <DEDUP_REMOVED lines=11> */
.L_x_4587:
[----:B------:R-:W-:Y:S01]  /*2e560*/  IMAD.U32 R0, RZ, RZ, UR37 ;  /* 0x00000025ff007e24 */ /* 0x000fe2000f8e00ff */
[----:B------:R0:W-:Y:S04]  /*2e570*/  SYNCS.ARRIVE.TRANS64.A1T0 RZ, [R4+URZ+0x33430], RZ ;  /* 0x033430ff04ff79a7 */ /* 0x0001e8000810003f */
[----:B------:R-:W-:-:S13]  /*2e580*/  ISETP.NE.AND P0, PT, R0, 0x3, PT ;  /* 0x000000030000780c */ /* 0x000fda0003f05270 */
[----:B0-----:R-:W-:Y:S05]  /*2e590*/  @!P0 BRA `(.L_x_4588) ;  /* 0x0000000000048947 */ /* 0x001fea0003800000 */
[----:B------:R-:W-:Y:S01]  /*2e5a0*/  BPT.TRAP 0x1 ;  /* 0x000000040000795c */ /* 0x000fe20000300000 */
.L_x_4588:
[----:B------:R-:W-:Y:S01]  /*2e5b0*/  LOP3.LUT R3, R21, 0x1, RZ, 0x3c, !PT ;  /* 0x0000000115037812 */ /* 0x000fe200078e3cff */
[----:B------:R-:W-:Y:S01]  /*2e5c0*/  IMAD R2, R20, 0x8, R17 ;  /* 0x0000000814027824 */ /* 0x000fe200078e0211 */
[----:B------:R-:W-:Y:S02]  /*2e5d0*/  BSSY B0, `(.L_x_4589) ;  /* 0x0000004000007945 */ /* 0x000fe40003800000 */
[----:B------:R-:W-:-:S04]  /*2e5e0*/  SHF.L.U32 R3, R3, 0x1f, RZ ;  /* 0x0000001f03037819 */ /* 0x000fc800000006ff */
[----:B------:R-:W0:Y:S02]  /*2e5f0*/  SYNCS.PHASECHK.TRANS64.TRYWAIT P2, [R2+URZ+0x33470], R3 ;  /* 0x03347003020075a7 */ /* 0x000e24000804017f */
[----:B0-----:R-:W-:Y:S05]  /*2e600*/  @!P2 BRA `(.L_x_4590) ;  /* 0x000000980014a947 */ /* 0x001fea0003800000 */
.L_x_4886:
[----:B------:R-:W-:Y:S05]  /*2e610*/  BSYNC B0 ;  /* 0x0000000000007941 */ /* 0x000fea0003800000 */
.L_x_4589:
[----:B------:R-:W-:-:S05]  /*2e620*/  IMAD.U32 R0, RZ, RZ, UR39 ;  /* 0x00000027ff007e24 */ /* 0x000fca000f8e00ff */
[----:B------:R-:W-:-:S13]  /*2e630*/  ISETP.NE.AND P2, PT, R0, 0x3, PT ;  /* 0x000000030000780c */ /* 0x000fda0003f45270 */
[----:B------:R-:W-:Y:S05]  /*2e640*/  @!P2 BRA `(.L_x_4591) ;  /* 0x000000000004a947 */ /* 0x000fea0003800000 */
[----:B------:R-:W-:Y:S01]  /*2e650*/  BPT.TRAP 0x1 ;  /* 0x000000040000795c */ /* 0x000fe20000300000 */
.L_x_4591:
[----:B------:R-:W-:Y:S01]  /*2e660*/  SHF.L.U32 R3, R21, 0x1f, RZ ;  /* 0x0000001f15037819 */ /* 0x000fe200000006ff */
[----:B------:R-:W-:-:S03]  /*2e670*/  IMAD R0, R20, 0x7800, RZ ;  /* 0x0000780014007824 */ /* 0x000fc600078e02ff */
[----:B------:R-:W0:Y:S02]  /*2e680*/  SYNCS.PHASECHK.TRANS64.TRYWAIT P2, [R2+URZ+0x33460], R3 ;  /* 0x03346003020075a7 */ /* 0x000e24000804017f */
[----:B0-----:R-:W-:Y:S05]  /*2e690*/  @!P2 BRA `(.L_x_4592) ;  /* 0x000000980004a947 */ /* 0x001fea0003800000 */
.L_x_4887:
[C---:B--23--:R-:W-:Y:S01]  /*2e6a0*/  LOP3.LUT R4, R0.reuse, R22, RZ, 0xfc, !PT ;  /* 0x0000001600047212 */ /* 0x04cfe200078efcff */
[----:B------:R-:W-:Y:S05]  /*2e6b0*/  WARPSYNC.ALL ;  /* 0x0000000000007948 */ /* 0x000fea0003800000 */
[----:B------:R-:W-:Y:S01]  /*2e6c0*/  IADD3 R5, R17, R4, RZ ;  /* 0x0000000411057210 */ /* 0x000fe20007ffe0ff */
[C---:B------:R-:W-:Y:S01]  /*2e6d0*/  VIADD R12, R0.reuse, 0x2800 ;  /* 0x00002800000c7836 */ /* 0x040fe20000000000 */
[C---:B------:R-:W-:Y:S01]  /*2e6e0*/  LOP3.LUT R3, R0.reuse, R16, RZ, 0xfc, !PT ;  /* 0x0000001000037212 */ /* 0x040fe200078efcff */
[C---:B------:R-:W-:Y:S01]  /*2e6f0*/  VIADD R13, R0.reuse, 0x800 ;  /* 0x00000800000d7836 */ /* 0x040fe20000000000 */
[C---:B------:R-:W-:Y:S01]  /*2e700*/  IADD3 R21, R0.reuse, 0x5000, RZ ;  /* 0x0000500000157810 */ /* 0x040fe20007ffe0ff */
[----:B------:R-:W-:Y:S01]  /*2e710*/  VIADD R15, R0, 0x3000 ;  /* 0x00003000000f7836 */ /* 0x000fe20000000000 */
[----:B----4-:R-:W0:Y:S01]  /*2e720*/  LDSM.16.MT88.4 R4, [R5+0xf200] ;  /* 0x00f200000504783b */ /* 0x010e220000004200 */
[----:B------:R-:W-:-:S02]  /*2e730*/  IMAD.IADD R3, R19, 0x1, R3 ;  /* 0x0000000113037824 */ /* 0x000fc400078e0203 */
[C---:B------:R-:W-:Y:S02]  /*2e740*/  VIADD R20, R0.reuse, 0x2000 ;  /* 0x0000200000147836 */ /* 0x040fe40000000000 */
[----:B------:R-:W-:Y:S02]  /*2e750*/  VIADD R14, R0, 0x5800 ;  /* 0x00005800000e7836 */ /* 0x000fe40000000000 */
[----:B------:R-:W-:-:S05]  /*2e760*/  IMAD.U32 R23, RZ, RZ, UR39 ;  /* 0x00000027ff177e24 */ /* 0x000fca000f8e00ff */
[----:B------:R-:W-:Y:S02]  /*2e770*/  ISETP.NE.AND P2, PT, R23, 0x3, PT ;  /* 0x000000031700780c */ /* 0x000fe40003f45270 */
[C-C-:B0-----:R-:W-:Y:S02]  /*2e780*/  PRMT R8, R4.reuse, 0x6420, R5.reuse ;  /* 0x0000642004087816 */ /* 0x141fe40000000005 */
[----:B------:R-:W-:Y:S02]  /*2e790*/  PRMT R9, R4, 0x7531, R5 ;  /* 0x0000753104097816 */ /* 0x000fe40000000005 */
[----:B------:R-:W-:Y:S02]  /*2e7a0*/  LOP3.LUT R4, R12, R22, RZ, 0xfc, !PT ;  /* 0x000000160c047212 */ /* 0x000fe400078efcff */
[C-C-:B------:R-:W-:Y:S02]  /*2e7b0*/  PRMT R10, R6.reuse, 0x6420, R7.reuse ;  /* 0x00006420060a7816 */ /* 0x140fe40000000007 */
[----:B------:R-:W-:Y:S01]  /*2e7c0*/  PRMT R11, R6, 0x7531, R7 ;  /* 0x00007531060b7816 */ /* 0x000fe20000000007 */
[----:B------:R-:W-:Y:S01]  /*2e7d0*/  IMAD.IADD R4, R17, 0x1, R4 ;  /* 0x0000000111047824 */ /* 0x000fe200078e0204 */
[----:B------:R-:W-:-:S03]  /*2e7e0*/  LOP3.LUT R12, R12, R16, RZ, 0xfc, !PT ;  /* 0x000000100c0c7212 */ /* 0x000fc600078efcff */
[----:B------:R0:W-:Y:S02]  /*2e7f0*/  STSM.16.M88.4 [R3], R8 ;  /* 0x0000000803007844 */ /* 0x0001e40000000200 */
[----:B------:R-:W-:Y:S02]  /*2e800*/  IMAD.IADD R12, R19, 0x1, R12 ;  /* 0x00000001130c7824 */ /* 0x000fe400078e020c */
[----:B------:R-:W2:Y:S01]  /*2e810*/  LDSM.16.MT88.4 R4, [R4+0xf200] ;  /* 0x00f200000404783b */ /* 0x000ea20000004200 */
[C---:B0-----:R-:W-:Y:S02]  /*2e820*/  LOP3.LUT R3, R13.reuse, R16, RZ, 0xfc, !PT ;  /* 0x000000100d037212 */ /* 0x041fe400078efcff */
[----:B------:R-:W-:-:S03]  /*2e830*/  LOP3.LUT R13, R13, R22, RZ, 0xfc, !PT ;  /* 0x000000160d0d7212 */ /* 0x000fc600078efcff */
[----:B------:R-:W-:Y:S01]  /*2e840*/  IMAD.IADD R3, R19, 0x1, R3 ;  /* 0x0000000113037824 */ /* 0x000fe200078e0203 */
[C-C-:B--2---:R-:W-:Y:S02]  /*2e850*/  PRMT R8, R4.reuse, 0x6420, R5.reuse ;  /* 0x0000642004087816 */ /* 0x144fe40000000005 */
[----:B------:R-:W-:Y:S02]  /*2e860*/  PRMT R9, R4, 0x7531, R5 ;  /* 0x0000753104097816 */ /* 0x000fe40000000005 */
[C-C-:B------:R-:W-:Y:S02]  /*2e870*/  PRMT R10, R6.reuse, 0x6420, R7.reuse ;  /* 0x00006420060a7816 */ /* 0x140fe40000000007 */
[----:B------:R-:W-:-:S05]  /*2e880*/  PRMT R11, R6, 0x7531, R7 ;  /* 0x00007531060b7816 */ /* 0x000fca0000000007 */
[----:B------:R0:W-:Y:S02]  /*2e890*/  STSM.16.M88.4 [R3], R8 ;  /* 0x0000000803007844 */ /* 0x0001e40000000200 */
[C---:B0-----:R-:W-:Y:S02]  /*2e8a0*/  LOP3.LUT R3, R21.reuse, R22, RZ, 0xfc, !PT ;  /* 0x0000001615037212 */ /* 0x041fe400078efcff */
[----:B------:R-:W-:-:S03]  /*2e8b0*/  LOP3.LUT R21, R21, R16, RZ, 0xfc, !PT ;  /* 0x0000001015157212 */ /* 0x000fc600078efcff */
[----:B------:R-:W-:Y:S02]  /*2e8c0*/  IMAD.IADD R3, R17, 0x1, R3 ;  /* 0x0000000111037824 */ /* 0x000fe400078e0203 */
[----:B------:R-:W-:-:S03]  /*2e8d0*/  IMAD.IADD R21, R19, 0x1, R21 ;  /* 0x0000000113157824 */ /* 0x000fc600078e0215 */
[----:B------:R0:W2:Y:S02]  /*2e8e0*/  LDSM.16.MT88.4 R4, [R3+0xf200] ;  /* 0x00f200000304783b */ /* 0x0000a40000004200 */
[----:B0-----:R-:W-:Y:S01]  /*2e8f0*/  VIADD R3, R0, 0x1000 ;  /* 0x0000100000037836 */ /* 0x001fe20000000000 */
[C-C-:B--2---:R-:W-:Y:S02]  /*2e900*/  PRMT R8, R4.reuse, 0x6420, R5.reuse ;  /* 0x0000642004087816 */ /* 0x144fe40000000005 */
[----:B------:R-:W-:Y:S02]  /*2e910*/  PRMT R9, R4, 0x7531, R5 ;  /* 0x0000753104097816 */ /* 0x000fe40000000005 */
[----:B------:R-:W-:Y:S02]  /*2e920*/  LOP3.LUT R4, R3, R16, RZ, 0xfc, !PT ;  /* 0x0000001003047212 */ /* 0x000fe400078efcff */
[C-C-:B------:R-:W-:Y:S02]  /*2e930*/  PRMT R10, R6.reuse, 0x6420, R7.reuse ;  /* 0x00006420060a7816 */ /* 0x140fe40000000007 */
[----:B------:R-:W-:Y:S01]  /*2e940*/  PRMT R11, R6, 0x7531, R7 ;  /* 0x00007531060b7816 */ /* 0x000fe20000000007 */
[----:B------:R-:W-:Y:S01]  /*2e950*/  IMAD.IADD R4, R19, 0x1, R4 ;  /* 0x0000000113047824 */ /* 0x000fe200078e0204 */
[----:B------:R-:W-:-:S04]  /*2e960*/  LOP3.LUT R3, R3, R22, RZ, 0xfc, !PT ;  /* 0x0000001603037212 */ /* 0x000fc800078efcff */
[----:B------:R0:W-:Y:S01]  /*2e970*/  STSM.16.M88.4 [R4], R8 ;  /* 0x0000000804007844 */ /* 0x0001e20000000200 */
[C---:B------:R-:W-:Y:S02]  /*2e980*/  IMAD.IADD R3, R17.reuse, 0x1, R3 ;  /* 0x0000000111037824 */ /* 0x040fe400078e0203 */
[----:B0-----:R-:W-:Y:S02]  /*2e990*/  IMAD.IADD R4, R17, 0x1, R13 ;  /* 0x0000000111047824 */ /* 0x001fe400078e020d */
[----:B------:R-:W-:-:S04]  /*2e9a0*/  VIADD R13, R0, 0x1800 ;  /* 0x00001800000d7836 */ /* 0x000fc80000000000 */
[----:B------:R-:W0:Y:S02]  /*2e9b0*/  LDSM.16.MT88.4 R4, [R4+0xf200] ;  /* 0x00f200000404783b */ /* 0x000e240000004200 */
[C-C-:B0-----:R-:W-:Y:S02]  /*2e9c0*/  PRMT R8, R4.reuse, 0x6420, R5.reuse ;  /* 0x0000642004087816 */ /* 0x141fe40000000005 */
[----:B------:R-:W-:Y:S02]  /*2e9d0*/  PRMT R9, R4, 0x7531, R5 ;  /* 0x0000753104097816 */ /* 0x000fe40000000005 */
[----:B------:R-:W-:Y:S02]  /*2e9e0*/  LOP3.LUT R4, R13, R16, RZ, 0xfc, !PT ;  /* 0x000000100d047212 */ /* 0x000fe400078efcff */
[C-C-:B------:R-:W-:Y:S02]  /*2e9f0*/  PRMT R10, R6.reuse, 0x6420, R7.reuse ;  /* 0x00006420060a7816 */ /* 0x140fe40000000007 */
[----:B------:R-:W-:-:S02]  /*2ea00*/  PRMT R11, R6, 0x7531, R7 ;  /* 0x00007531060b7816 */ /* 0x000fc40000000007 */
[----:B------:R-:W-:Y:S02]  /*2ea10*/  IADD3 R4, R19, R4, RZ ;  /* 0x0000000413047210 */ /* 0x000fe40007ffe0ff */
[----:B------:R-:W-:-:S03]  /*2ea20*/  LOP3.LUT R13, R13, R22, RZ, 0xfc, !PT ;  /* 0x000000160d0d7212 */ /* 0x000fc600078efcff */
        /* <DEDUP_REMOVED lines=15> */
[----:B------:R-:W-:Y:S02]  /*2eb20*/  LOP3.LUT R14, R14, R16, RZ, 0xfc, !PT ;  /* 0x000000100e0e7212 */ /* 0x000fe400078efcff */
[----:B------:R-:W-:Y:S02]  /*2eb30*/  IADD3 R4, R17, R4, RZ ;  /* 0x0000000411047210 */ /* 0x000fe40007ffe0ff */
[----:B------:R-:W-:-:S04]  /*2eb40*/  IADD3 R14, R19, R14, RZ ;  /* 0x0000000e130e7210 */ /* 0x000fc80007ffe0ff */
[----:B------:R-:W0:Y:S02]  /*2eb50*/  LDSM.16.MT88.4 R4, [R4+0xf200] ;  /* 0x00f200000404783b */ /* 0x000e240000004200 */
[C-C-:B0-----:R-:W-:Y:S02]  /*2eb60*/  PRMT R8, R4.reuse, 0x6420, R5.reuse ;  /* 0x0000642004087816 */ /* 0x141fe40000000005 */
[----:B------:R-:W-:Y:S02]  /*2eb70*/  PRMT R9, R4, 0x7531, R5 ;  /* 0x0000753104097816 */ /* 0x000fe40000000005 */
[C-C-:B------:R-:W-:Y:S02]  /*2eb80*/  PRMT R10, R6.reuse, 0x6420, R7.reuse ;  /* 0x00006420060a7816 */ /* 0x140fe40000000007 */
[----:B------:R-:W-:-:S05]  /*2eb90*/  PRMT R11, R6, 0x7531, R7 ;  /* 0x00007531060b7816 */ /* 0x000fca0000000007 */
[----:B------:R-:W-:Y:S04]  /*2eba0*/  STSM.16.M88.4 [R12], R8 ;  /* 0x000000080c007844 */ /* 0x000fe80000000200 */
[----:B------:R0:W2:Y:S02]  /*2ebb0*/  LDSM.16.MT88.4 R4, [R3+0xf200] ;  /* 0x00f200000304783b */ /* 0x0000a40000004200 */
[C---:B0-----:R-:W-:Y:S02]  /*2ebc0*/  VIADD R3, R0.reuse, 0x3800 ;  /* 0x0000380000037836 */ /* 0x041fe40000000000 */
[----:B------:R-:W-:Y:S01]  /*2ebd0*/  VIADD R12, R0, 0x6000 ;  /* 0x00006000000c7836 */ /* 0x000fe20000000000 */
[C-C-:B--2---:R-:W-:Y:S02]  /*2ebe0*/  PRMT R8, R4.reuse, 0x6420, R5.reuse ;  /* 0x0000642004087816 */ /* 0x144fe40000000005 */
[----:B------:R-:W-:-:S02]  /*2ebf0*/  PRMT R9, R4, 0x7531, R5 ;  /* 0x0000753104097816 */ /* 0x000fc40000000005 */
[----:B------:R-:W-:Y:S02]  /*2ec00*/  LOP3.LUT R4, R3, R22, RZ, 0xfc, !PT ;  /* 0x0000001603047212 */ /* 0x000fe400078efcff */
[C-C-:B------:R-:W-:Y:S02]  /*2ec10*/  PRMT R10, R6.reuse, 0x6420, R7.reuse ;  /* 0x00006420060a7816 */ /* 0x140fe40000000007 */
[----:B------:R-:W-:Y:S01]  /*2ec20*/  PRMT R11, R6, 0x7531, R7 ;  /* 0x00007531060b7816 */ /* 0x000fe20000000007 */
[----:B------:R-:W-:Y:S01]  /*2ec30*/  IMAD.IADD R4, R17, 0x1, R4 ;  /* 0x0000000111047824 */ /* 0x000fe200078e0204 */
[----:B------:R-:W-:-:S03]  /*2ec40*/  LOP3.LUT R3, R3, R16, RZ, 0xfc, !PT ;  /* 0x0000001003037212 */ /* 0x000fc600078efcff */
[----:B------:R0:W-:Y:S01]  /*2ec50*/  STSM.16.M88.4 [R15], R8 ;  /* 0x000000080f007844 */ /* 0x0001e20000000200 */
[----:B------:R-:W-:-:S03]  /*2ec60*/  IADD3 R3, R19, R3, RZ ;  /* 0x0000000313037210 */ /* 0x000fc60007ffe0ff */
[----:B------:R-:W2:Y:S01]  /*2ec70*/  LDSM.16.MT88.4 R4, [R4+0xf200] ;  /* 0x00f200000404783b */ /* 0x000ea20000004200 */
[----:B0-----:R-:W-:Y:S01]  /*2ec80*/  VIADD R15, R0, 0x4000 ;  /* 0x00004000000f7836 */ /* 0x001fe20000000000 */
        /* <DEDUP_REMOVED lines=10> */
[C---:B0-----:R-:W-:Y:S02]  /*2ed30*/  LOP3.LUT R3, R15.reuse, R16, RZ, 0xfc, !PT ;  /* 0x000000100f037212 */ /* 0x041fe400078efcff */
[----:B------:R-:W-:-:S03]  /*2ed40*/  LOP3.LUT R15, R15, R22, RZ, 0xfc, !PT ;  /* 0x000000160f0f7212 */ /* 0x000fc600078efcff */
[----:B------:R-:W-:Y:S01]  /*2ed50*/  IMAD.IADD R3, R19, 0x1, R3 ;  /* 0x0000000113037824 */ /* 0x000fe200078e0203 */
[C-C-:B--2---:R-:W-:Y:S02]  /*2ed60*/  PRMT R8, R4.reuse, 0x6420, R5.reuse ;  /* 0x0000642004087816 */ /* 0x144fe40000000005 */
[----:B------:R-:W-:Y:S01]  /*2ed70*/  PRMT R9, R4, 0x7531, R5 ;  /* 0x0000753104097816 */ /* 0x000fe20000000005 */
[----:B------:R-:W-:Y:S01]  /*2ed80*/  IMAD.IADD R4, R17, 0x1, R13 ;  /* 0x0000000111047824 */ /* 0x000fe200078e020d */
[--C-:B------:R-:W-:Y:S01]  /*2ed90*/  PRMT R10, R6, 0x6420, R7.reuse ;  /* 0x00006420060a7816 */ /* 0x100fe20000000007 */
[----:B------:R-:W-:Y:S01]  /*2eda0*/  VIADD R13, R0, 0x6800 ;  /* 0x00006800000d7836 */ /* 0x000fe20000000000 */
[----:B------:R-:W-:-:S05]  /*2edb0*/  PRMT R11, R6, 0x7531, R7 ;  /* 0x00007531060b7816 */ /* 0x000fca0000000007 */
[----:B------:R0:W-:Y:S04]  /*2edc0*/  STSM.16.M88.4 [R3], R8 ;  /* 0x0000000803007844 */ /* 0x0001e80000000200 */
[----:B------:R-:W2:Y:S01]  /*2edd0*/  LDSM.16.MT88.4 R4, [R4+0xf200] ;  /* 0x00f200000404783b */ /* 0x000ea20000004200 */
[C---:B0-----:R-:W-:Y:S01]  /*2ede0*/  IADD3 R3, R0.reuse, 0x4800, RZ ;  /* 0x0000480000037810 */ /* 0x041fe20007ffe0ff */
[----:B------:R-:W-:Y:S01]  /*2edf0*/  VIADD R0, R0, 0x7000 ;  /* 0x0000700000007836 */ /* 0x000fe20000000000 */
[C-C-:B--2---:R-:W-:Y:S02]  /*2ee00*/  PRMT R8, R4.reuse, 0x6420, R5.reuse ;  /* 0x0000642004087816 */ /* 0x144fe40000000005 */
[----:B------:R-:W-:Y:S02]  /*2ee10*/  PRMT R9, R4, 0x7531, R5 ;  /* 0x0000753104097816 */ /* 0x000fe40000000005 */
[----:B------:R-:W-:-:S02]  /*2ee20*/  LOP3.LUT R4, R3, R16, RZ, 0xfc, !PT ;  /* 0x0000001003047212 */ /* 0x000fc400078efcff */
        /* <DEDUP_REMOVED lines=8> */
[----:B------:R-:W-:Y:S02]  /*2eeb0*/  LOP3.LUT R4, R13, R22, RZ, 0xfc, !PT ;  /* 0x000000160d047212 */ /* 0x000fe400078efcff */
        /* <DEDUP_REMOVED lines=8> */
[----:B------:R-:W-:Y:S01]  /*2ef40*/  PRMT R9, R4, 0x7531, R5 ;  /* 0x0000753104097816 */ /* 0x000fe20000000005 */
[----:B------:R-:W-:Y:S01]  /*2ef50*/  IMAD.IADD R4, R17, 0x1, R20 ;  /* 0x0000000111047824 */ /* 0x000fe200078e0214 */
        /* <DEDUP_REMOVED lines=10> */
[----:B------:R-:W-:Y:S04]  /*2f000*/  STSM.16.M88.4 [R12], R8 ;  /* 0x000000080c007844 */ /* 0x000fe80000000200 */
[----:B------:R-:W0:Y:S02]  /*2f010*/  LDSM.16.MT88.4 R4, [R6+0xf200] ;  /* 0x00f200000604783b */ /* 0x000e240000004200 */
[C-C-:B0-----:R-:W-:Y:S02]  /*2f020*/  PRMT R8, R4.reuse, 0x6420, R5.reuse ;  /* 0x0000642004087816 */ /* 0x141fe40000000005 */
[----:B------:R-:W-:Y:S02]  /*2f030*/  PRMT R9, R4, 0x7531, R5 ;  /* 0x0000753104097816 */ /* 0x000fe40000000005 */
[----:B------:R-:W-:-:S02]  /*2f040*/  LOP3.LUT R4, R0, R22, RZ, 0xfc, !PT ;  /* 0x0000001600047212 */ /* 0x000fc400078efcff */
[C-C-:B------:R-:W-:Y:S02]  /*2f050*/  PRMT R10, R6.reuse, 0x6420, R7.reuse ;  /* 0x00006420060a7816 */ /* 0x140fe40000000007 */
[----:B------:R-:W-:Y:S02]  /*2f060*/  PRMT R11, R6, 0x7531, R7 ;  /* 0x00007531060b7816 */ /* 0x000fe40000000007 */
[----:B------:R-:W-:Y:S02]  /*2f070*/  IADD3 R4, R17, R4, RZ ;  /* 0x0000000411047210 */ /* 0x000fe40007ffe0ff */
[----:B------:R-:W-:Y:S01]  /*2f080*/  LOP3.LUT R0, R0, R16, RZ, 0xfc, !PT ;  /* 0x0000001000007212 */ /* 0x000fe200078efcff */
[----:B------:R-:W-:Y:S04]  /*2f090*/  STSM.16.M88.4 [R13], R8 ;  /* 0x000000080d007844 */ /* 0x000fe80000000200 */
[----:B------:R-:W0:Y:S01]  /*2f0a0*/  LDSM.16.MT88.4 R4, [R4+0xf200] ;  /* 0x00f200000404783b */ /* 0x000e220000004200 */
[----:B------:R-:W-:Y:S01]  /*2f0b0*/  IMAD.IADD R0, R19, 0x1, R0 ;  /* 0x0000000113007824 */ /* 0x000fe200078e0200 */
[----:B0-----:R-:W-:-:S02]  /*2f0c0*/  PRMT R8, R4, 0x6420, R5 ;  /* 0x0000642004087816 */ /* 0x001fc40000000005 */
[----:B------:R-:W-:Y:S02]  /*2f0d0*/  PRMT R9, R4, 0x7531, R5 ;  /* 0x0000753104097816 */ /* 0x000fe40000000005 */
[C-C-:B------:R-:W-:Y:S02]  /*2f0e0*/  PRMT R10, R6.reuse, 0x6420, R7.reuse ;  /* 0x00006420060a7816 */ /* 0x140fe40000000007 */
        /* <DEDUP_REMOVED lines=10> */
.L_x_4593:
[----:B--2---:R2:W-:Y:S01]  /*2f190*/  SYNCS.ARRIVE.TRANS64.A1T0 RZ, [R2+URZ+0x33450], RZ ;  /* 0x033450ff02ff79a7 */ /* 0x0045e2000810003f */
[----:B------:R-:W-:Y:S06]  /*2f1a0*/  BAR.SYNC.DEFER_BLOCKING 0x2, 0x80 ;  /* 0x0082000000007b1d */ /* 0x000fec0000010000 */
[----:B------:R-:W-:Y:S05]  /*2f1b0*/  @!P0 BRA `(.L_x_4594) ;  /* 0x0000000000048947 */ /* 0x000fea0003800000 */
[----:B------:R-:W-:Y:S01]  /*2f1c0*/  BPT.TRAP 0x1 ;  /* 0x000000040000795c */ /* 0x000fe20000300000 */
.L_x_4594:
[----:B0-----:R-:W3:Y:S01]  /*2f1d0*/  LDL R0, [R1+0x14] ;  /* 0x0000140001007983 */ /* 0x001ee20000100800 */
[----:B--2---:R-:W-:Y:S02]  /*2f1e0*/  VIADD R2, R2, 0x33480 ;  /* 0x0003348002027836 */ /* 0x004fe40000000000 */
[----:B------:R-:W-:Y:S02]  /*2f1f0*/  IMAD.MOV.U32 R20, RZ, RZ, R32 ;  /* 0x000000ffff147224 */ /* 0x000fe400078e0020 */
[----:B------:R-:W-:Y:S01]  /*2f200*/  IMAD.MOV.U32 R21, RZ, RZ, R37 ;  /* 0x000000ffff157224 */ /* 0x000fe200078e0025 */
[----:B---3--:R-:W-:-:S04]  /*2f210*/  PRMT R2, R0, 0x654, R2 ;  /* 0x0000065400027816 */ /* 0x008fc80000000002 */
[----:B------:R2:W-:Y:S01]  /*2f220*/  SYNCS.ARRIVE.TRANS64.RED.A1T0 RZ, [R2+URZ], RZ ;  /* 0x000000ff02ff79a7 */ /* 0x0005e2000810043f */
[----:B------:R-:W-:Y:S05]  /*2f230*/  @P1 BRA `(.L_x_4595) ;  /* 0xffffffe0007c1947 */ /* 0x000fea000383ffff */
.L_x_4575:
[----:B0-----:R-:W2:Y:S01]  /*2f240*/  S2R R0, SR_TID.X ;  /* 0x0000000000007919 */ /* 0x001ea20000002100 */
[----:B------:R-:W-:Y:S01]  /*2f250*/  BSSY B0, `(.L_x_4596) ;  /* 0x0000012000007945 */ /* 0x000fe20003800000 */
[----:B--2---:R-:W-:Y:S02]  /*2f260*/  LOP3.LUT R2, R0, 0x7f, RZ, 0xc0, !PT ;  /* 0x0000007f00027812 */ /* 0x004fe400078ec0ff */
[----:B------:R-:W-:Y:S02]  /*2f270*/  MOV R0, UR37 ;  /* 0x0000002500007c02 */ /* 0x000fe40008000f00 */
[----:B------:R-:W-:Y:S02]  /*2f280*/  ISETP.NE.AND P1, PT, R2, RZ, PT ;  /* 0x000000ff0200720c */ /* 0x000fe40003f25270 */
[----:B------:R-:W-:-:S11]  /*2f290*/  ISETP.NE.AND P0, PT, R0, 0x3, PT ;  /* 0x000000030000780c */ /* 0x000fd60003f05270 */
[----:B------:R-:W-:Y:S05]  /*2f2a0*/  @P1 BRA `(.L_x_4597) ;  /* 0x0000000000301947 */ /* 0x000fea0003800000 */
[----:B------:R-:W0:Y:S01]  /*2f2b0*/  S2R R5, SR_LANEID ;  /* 0x0000000000057919 */ /* 0x000e220000000000 */
[----:B------:R-:W-:Y:S01]  /*2f2c0*/  VOTEU.ANY UR4, UPT, PT ;  /* 0x0000000000047886 */ /* 0x000fe200038e0100 */
[----:B------:R-:W2:Y:S01]  /*2f2d0*/  LDC.64 R2, c[0x0][0xc60] ;  /* 0x00031800ff027b82 */ /* 0x000ea20000000a00 */
[----:B------:R-:W0:Y:S02]  /*2f2e0*/  FLO.U32 R0, UR4 ;  /* 0x0000000400007d00 */ /* 0x000e2400080e0000 */
[----:B0-----:R-:W-:-:S06]  /*2f2f0*/  ISETP.EQ.U32.AND P1, PT, R0, R5, PT ;  /* 0x000000050000720c */ /* 0x001fcc0003f22070 */
[----:B------:R-:W2:Y:S07]  /*2f300*/  POPC R5, UR4 ;  /* 0x0000000400057d09 */ /* 0x000eae0008000000 */
[----:B--2---:R-:W2:Y:S01]  /*2f310*/  @P1 ATOMG.E.ADD.STRONG.GPU PT, R3, desc[UR50][R2.64], R5 ;  /* 0x00000005020319a8 */ /* 0x004ea200081ee1f2 */
[----:B------:R-:W0:Y:S02]  /*2f320*/  S2R R4, SR_LTMASK ;  /* 0x0000000000047919 */ /* 0x000e240000003900 */
[----:B0-----:R-:W-:-:S04]  /*2f330*/  LOP3.LUT R4, R4, UR4, RZ, 0xc0, !PT ;  /* 0x0000000404047c12 */ /* 0x001fc8000f8ec0ff */
[----:B------:R-:W0:Y:S01]  /*2f340*/  POPC R7, R4 ;  /* 0x0000000400077309 */ /* 0x000e220000000000 */
[----:B--2---:R-:W0:Y:S02]  /*2f350*/  SHFL.IDX PT, R0, R3, R0, 0x1f ;  /* 0x00001f0003007589 */ /* 0x004e2400000e0000 */
[----:B0-----:R-:W-:-:S07]  /*2f360*/  IADD3 R24, R0, UR38, R7 ;  /* 0x0000002600187c10 */ /* 0x001fce000fffe007 */
.L_x_4597:
[----:B------:R-:W-:Y:S05]  /*2f370*/  BSYNC B0 ;  /* 0x0000000000007941 */ /* 0x000fea0003800000 */
.L_x_4596:
[----:B------:R-:W-:Y:S05]  /*2f380*/  @!P0 BRA `(.L_x_4598) ;  /* 0x0000000000048947 */ /* 0x000fea0003800000 */
[----:B------:R-:W-:Y:S01]  /*2f390*/  BPT.TRAP 0x1 ;  /* 0x000000040000795c */ /* 0x000fe20000300000 */
.L_x_4598:
[----:B------:R-:W-:Y:S01]  /*2f3a0*/  LOP3.LUT R3, R37, 0x1, RZ, 0x3c, !PT ;  /* 0x0000000125037812 */ /* 0x000fe200078e3cff */
[----:B------:R-:W-:Y:S01]  /*2f3b0*/  IMAD R0, R32, 0x8, R17 ;  /* 0x0000000820007824 */ /* 0x000fe200078e0211 */
[----:B------:R-:W-:Y:S02]  /*2f3c0*/  BSSY B0, `(.L_x_4599) ;  /* 0x0000004000007945 */ /* 0x000fe40003800000 */
[----:B------:R-:W-:-:S04]  /*2f3d0*/  SHF.L.U32 R3, R3, 0x1f, RZ ;  /* 0x0000001f03037819 */ /* 0x000fc800000006ff */
[----:B------:R-:W0:Y:S02]  /*2f3e0*/  SYNCS.PHASECHK.TRANS64.TRYWAIT P1, [R0+URZ+0x33470], R3 ;  /* 0x03347003000075a7 */ /* 0x000e24000802017f */
[----:B0-----:R-:W-:Y:S05]  /*2f3f0*/  @!P1 BRA `(.L_x_4600) ;  /* 0x0000008800c09947 */ /* 0x001fea0003800000 */
.L_x_4888:
[----:B------:R-:W-:Y:S05]  /*2f400*/  BSYNC B0 ;  /* 0x0000000000007941 */ /* 0x000fea0003800000 */
.L_x_4599:
[----:B------:R-:W-:-:S05]  /*2f410*/  IMAD.U32 R2, RZ, RZ, UR39 ;  /* 0x00000027ff027e24 */ /* 0x000fca000f8e00ff */
[----:B------:R-:W-:-:S13]  /*2f420*/  ISETP.NE.AND P1, PT, R2, 0x3, PT ;  /* 0x000000030200780c */ /* 0x000fda0003f25270 */
[----:B------:R-:W-:Y:S05]  /*2f430*/  @!P1 BRA `(.L_x_4601) ;  /* 0x0000000000049947 */ /* 0x000fea0003800000 */
[----:B------:R-:W-:Y:S01]  /*2f440*/  BPT.TRAP 0x1 ;  /* 0x000000040000795c */ /* 0x000fe20000300000 */
.L_x_4601:
[----:B0-----:R-:W-:-:S04]  /*2f450*/  SHF.L.U32 R3, R37, 0x1f, RZ ;  /* 0x0000001f25037819 */ /* 0x001fc800000006ff */
[----:B------:R-:W0:Y:S02]  /*2f460*/  SYNCS.PHASECHK.TRANS64.TRYWAIT P1, [R0+URZ+0x33460], R3 ;  /* 0x03346003000075a7 */ /* 0x000e24000802017f */
[----:B0-----:R-:W-:Y:S05]  /*2f470*/  @!P1 BRA `(.L_x_4602) ;  /* 0x0000008800b49947 */ /* 0x001fea0003800000 */
.L_x_4889:
[----:B------:R-:W-:Y:S01]  /*2f480*/  IMAD R2, R32, 0x7800, RZ ;  /* 0x0000780020027824 */ /* 0x000fe200078e02ff */
[----:B------:R-:W-:Y:S05]  /*2f490*/  WARPSYNC.ALL ;  /* 0x0000000000007948 */ /* 0x000fea0003800000 */
[C---:B------:R-:W-:Y:S01]  /*2f4a0*/  LOP3.LUT R4, R2.reuse, R22, RZ, 0xfc, !PT ;  /* 0x0000001602047212 */ /* 0x040fe200078efcff */
[C---:B------:R-:W-:Y:S01]  /*2f4b0*/  VIADD R13, R2.reuse, 0x2800 ;  /* 0x00002800020d7836 */ /* 0x040fe20000000000 */
[C---:B------:R-:W-:Y:S01]  /*2f4c0*/  IADD3 R18, R2.reuse, 0x2000, RZ ;  /* 0x0000200002127810 */ /* 0x040fe20007ffe0ff */
[----:B0-----:R-:W-:Y:S02]  /*2f4d0*/  VIADD R3, R2, 0x800 ;  /* 0x0000080002037836 */ /* 0x001fe40000000000 */
[----:B------:R-:W-:-:S02]  /*2f4e0*/  IMAD.IADD R5, R17, 0x1, R4 ;  /* 0x0000000111057824 */ /* 0x000fc400078e0204 */
[----:B------:R-:W-:Y:S02]  /*2f4f0*/  VIADD R20, R2, 0x5000 ;  /* 0x0000500002147836 */ /* 0x000fe40000000000 */
[----:B------:R-:W-:Y:S02]  /*2f500*/  IMAD.U32 R23, RZ, RZ, UR39 ;  /* 0x00000027ff177e24 */ /* 0x000fe4000f8e00ff */
[----:B------:R-:W0:Y:S03]  /*2f510*/  LDSM.16.MT88.4 R4, [R5+0xf200] ;  /* 0x00f200000504783b */ /* 0x000e260000004200 */
[----:B------:R-:W-:Y:S02]  /*2f520*/  ISETP.NE.AND P1, PT, R23, 0x3, PT ;  /* 0x000000031700780c */ /* 0x000fe40003f25270 */
[C-C-:B0-----:R-:W-:Y:S02]  /*2f530*/  PRMT R8, R4.reuse, 0x6420, R5.reuse ;  /* 0x0000642004087816 */ /* 0x141fe40000000005 */
[----:B------:R-:W-:-:S02]  /*2f540*/  PRMT R9, R4, 0x7531, R5 ;  /* 0x0000753104097816 */ /* 0x000fc40000000005 */
[----:B------:R-:W-:Y:S02]  /*2f550*/  LOP3.LUT R4, R2, R16, RZ, 0xfc, !PT ;  /* 0x0000001002047212 */ /* 0x000fe400078efcff */
[C-C-:B------:R-:W-:Y:S02]  /*2f560*/  PRMT R10, R6.reuse, 0x6420, R7.reuse ;  /* 0x00006420060a7816 */ /* 0x140fe40000000007 */
[----:B------:R-:W-:Y:S01]  /*2f570*/  PRMT R11, R6, 0x7531, R7 ;  /* 0x00007531060b7816 */ /* 0x000fe20000000007 */
[----:B------:R-:W-:Y:S01]  /*2f580*/  IMAD.IADD R12, R19, 0x1, R4 ;  /* 0x00000001130c7824 */ /* 0x000fe200078e0204 */
[C---:B------:R-:W-:Y:S02]  /*2f590*/  LOP3.LUT R4, R13.reuse, R22, RZ, 0xfc, !PT ;  /* 0x000000160d047212 */ /* 0x040fe400078efcff */
[----:B------:R-:W-:Y:S02]  /*2f5a0*/  LOP3.LUT R13, R13, R16, RZ, 0xfc, !PT ;  /* 0x000000100d0d7212 */ /* 0x000fe400078efcff */
[----:B------:R-:W-:Y:S01]  /*2f5b0*/  IADD3 R6, R17, R4, RZ ;  /* 0x0000000411067210 */ /* 0x000fe20007ffe0ff */
[----:B------:R0:W-:Y:S02]  /*2f5c0*/  STSM.16.M88.4 [R12], R8 ;  /* 0x000000080c007844 */ /* 0x0001e40000000200 */
[----:B------:R-:W-:-:S03]  /*2f5d0*/  IMAD.IADD R13, R19, 0x1, R13 ;  /* 0x00000001130d7824 */ /* 0x000fc600078e020d */
[----:B------:R-:W2:Y:S01]  /*2f5e0*/  LDSM.16.MT88.4 R4, [R6+0xf200] ;  /* 0x00f200000604783b */ /* 0x000ea20000004200 */
[----:B0-----:R-:W-:Y:S01]  /*2f5f0*/  VIADD R12, R2, 0x1000 ;  /* 0x00001000020c7836 */ /* 0x001fe20000000000 */
[C-C-:B--2---:R-:W-:Y:S02]  /*2f600*/  PRMT R8, R4.reuse, 0x6420, R5.reuse ;  /* 0x0000642004087816 */ /* 0x144fe40000000005 */
[----:B------:R-:W-:Y:S02]  /*2f610*/  PRMT R9, R4, 0x7531, R5 ;  /* 0x0000753104097816 */ /* 0x000fe40000000005 */
[----:B------:R-:W-:Y:S02]  /*2f620*/  LOP3.LUT R4, R3, R16, RZ, 0xfc, !PT ;  /* 0x0000001003047212 */ /* 0x000fe400078efcff */
[C-C-:B------:R-:W-:Y:S02]  /*2f630*/  PRMT R10, R6.reuse, 0x6420, R7.reuse ;  /* 0x00006420060a7816 */ /* 0x140fe40000000007 */
[----:B------:R-:W-:Y:S01]  /*2f640*/  PRMT R11, R6, 0x7531, R7 ;  /* 0x00007531060b7816 */ /* 0x000fe20000000007 */
[----:B------:R-:W-:Y:S01]  /*2f650*/  IMAD.IADD R14, R19, 0x1, R4 ;  /* 0x00000001130e7824 */ /* 0x000fe200078e0204 */
[----:B------:R-:W-:-:S02]  /*2f660*/  LOP3.LUT R4, R20, R22, RZ, 0xfc, !PT ;  /* 0x0000001614047212 */ /* 0x000fc400078efcff */
[----:B------:R-:W-:Y:S02]  /*2f670*/  LOP3.LUT R20, R20, R16, RZ, 0xfc, !PT ;  /* 0x0000001014147212 */ /* 0x000fe400078efcff */
[----:B------:R0:W-:Y:S01]  /*2f680*/  STSM.16.M88.4 [R14], R8 ;  /* 0x000000080e007844 */ /* 0x0001e20000000200 */
[----:B------:R-:W-:Y:S01]  /*2f690*/  IMAD.IADD R5, R17, 0x1, R4 ;  /* 0x0000000111057824 */ /* 0x000fe200078e0204 */
[----:B------:R-:W-:-:S05]  /*2f6a0*/  IADD3 R20, R19, R20, RZ ;  /* 0x0000001413147210 */ /* 0x000fca0007ffe0ff */
[----:B------:R-:W2:Y:S01]  /*2f6b0*/  LDSM.16.MT88.4 R4, [R5+0xf200] ;  /* 0x00f200000504783b */ /* 0x000ea20000004200 */
[----:B0-----:R-:W-:Y:S01]  /*2f6c0*/  VIADD R14, R2, 0x1800 ;  /* 0x00001800020e7836 */ /* 0x001fe20000000000 */
[C-C-:B--2---:R-:W-:Y:S02]  /*2f6d0*/  PRMT R8, R4.reuse, 0x6420, R5.reuse ;  /* 0x0000642004087816 */ /* 0x144fe40000000005 */
[----:B------:R-:W-:Y:S02]  /*2f6e0*/  PRMT R9, R4, 0x7531, R5 ;  /* 0x0000753104097816 */ /* 0x000fe40000000005 */
[----:B------:R-:W-:Y:S02]  /*2f6f0*/  LOP3.LUT R4, R12, R16, RZ, 0xfc, !PT ;  /* 0x000000100c047212 */ /* 0x000fe400078efcff */
[----:B------:R-:W-:Y:S02]  /*2f700*/  PRMT R10, R6, 0x6420, R7 ;  /* 0x00006420060a7816 */ /* 0x000fe40000000007 */
[----:B------:R-:W-:-:S02]  /*2f710*/  IADD3 R15, R19, R4, RZ ;  /* 0x00000004130f7210 */ /* 0x000fc40007ffe0ff */
[-C--:B------:R-:W-:Y:S01]  /*2f720*/  LOP3.LUT R4, R3, R22.reuse, RZ, 0xfc, !PT ;  /* 0x0000001603047212 */ /* 0x080fe200078efcff */
[----:B------:R-:W-:Y:S01]  /*2f730*/  VIADD R3, R2, 0x3000 ;  /* 0x0000300002037836 */ /* 0x000fe20000000000 */
[----:B------:R-:W-:Y:S02]  /*2f740*/  PRMT R11, R6, 0x7531, R7 ;  /* 0x00007531060b7816 */ /* 0x000fe40000000007 */
[----:B------:R-:W-:Y:S01]  /*2f750*/  LOP3.LUT R12, R12, R22, RZ, 0xfc, !PT ;  /* 0x000000160c0c7212 */ /* 0x000fe200078efcff */
[----:B------:R-:W-:Y:S02]  /*2f760*/  IMAD.IADD R6, R17, 0x1, R4 ;  /* 0x0000000111067824 */ /* 0x000fe400078e0204 */
[----:B------:R0:W-:Y:S04]  /*2f770*/  STSM.16.M88.4 [R15], R8 ;  /* 0x000000080f007844 */ /* 0x0001e80000000200 */
[----:B------:R-:W2:Y:S01]  /*2f780*/  LDSM.16.MT88.4 R4, [R6+0xf200] ;  /* 0x00f200000604783b */ /* 0x000ea20000004200 */
[----:B0-----:R-:W-:Y:S01]  /*2f790*/  VIADD R15, R2, 0x5800 ;  /* 0x00005800020f7836 */ /* 0x001fe20000000000 */
[----:B--2---:R-:W-:-:S02]  /*2f7a0*/  PRMT R8, R4, 0x6420, R5 ;  /* 0x0000642004087816 */ /* 0x004fc40000000005 */
[----:B------:R-:W-:Y:S02]  /*2f7b0*/  PRMT R9, R4, 0x7531, R5 ;  /* 0x0000753104097816 */ /* 0x000fe40000000005 */
[----:B------:R-:W-:Y:S02]  /*2f7c0*/  LOP3.LUT R4, R14, R16, RZ, 0xfc, !PT ;  /* 0x000000100e047212 */ /* 0x000fe400078efcff */
[C-C-:B------:R-:W-:Y:S02]  /*2f7d0*/  PRMT R10, R6.reuse, 0x6420, R7.reuse ;  /* 0x00006420060a7816 */ /* 0x140fe40000000007 */
[----:B------:R-:W-:Y:S01]  /*2f7e0*/  PRMT R11, R6, 0x7531, R7 ;  /* 0x00007531060b7816 */ /* 0x000fe20000000007 */
[----:B------:R-:W-:Y:S01]  /*2f7f0*/  IMAD.IADD R21, R19, 0x1, R4 ;  /* 0x0000000113157824 */ /* 0x000fe200078e0204 */
[C---:B------:R-:W-:Y:S02]  /*2f800*/  LOP3.LUT R4, R3.reuse, R22, RZ, 0xfc, !PT ;  /* 0x0000001603047212 */ /* 0x040fe400078efcff */
[----:B------:R-:W-:-:S02]  /*2f810*/  LOP3.LUT R3, R3, R16, RZ, 0xfc, !PT ;  /* 0x0000001003037212 */ /* 0x000fc400078efcff */
[----:B------:R-:W-:Y:S01]  /*2f820*/  STSM.16.M88.4 [R21], R8 ;  /* 0x0000000815007844 */ /* 0x000fe20000000200 */
[----:B------:R-:W-:Y:S01]  /*2f830*/  IMAD.IADD R5, R17, 0x1, R4 ;  /* 0x0000000111057824 */ /* 0x000fe200078e0204 */
[----:B------:R-:W-:-:S05]  /*2f840*/  LOP3.LUT R14, R14, R22, RZ, 0xfc, !PT ;  /* 0x000000160e0e7212 */ /* 0x000fca00078efcff */
[----:B------:R-:W0:Y:S02]  /*2f850*/  LDSM.16.MT88.4 R4, [R5+0xf200] ;  /* 0x00f200000504783b */ /* 0x000e240000004200 */
[C-C-:B0-----:R-:W-:Y:S02]  /*2f860*/  PRMT R8, R4.reuse, 0x6420, R5.reuse ;  /* 0x0000642004087816 */ /* 0x141fe40000000005 */
[----:B------:R-:W-:Y:S02]  /*2f870*/  PRMT R9, R4, 0x7531, R5 ;  /* 0x0000753104097816 */ /* 0x000fe40000000005 */
[C-C-:B------:R-:W-:Y:S02]  /*2f880*/  PRMT R10, R6.reuse, 0x6420, R7.reuse ;  /* 0x00006420060a7816 */ /* 0x140fe40000000007 */
[----:B------:R-:W-:Y:S02]  /*2f890*/  PRMT R11, R6, 0x7531, R7 ;  /* 0x00007531060b7816 */ /* 0x000fe40000000007 */
[----:B------:R-:W-:-:S02]  /*2f8a0*/  LOP3.LUT R4, R18, R16, RZ, 0xfc, !PT ;  /* 0x0000001012047212 */ /* 0x000fc400078efcff */
[C---:B------:R-:W-:Y:S02]  /*2f8b0*/  LOP3.LUT R6, R15.reuse, R22, RZ, 0xfc, !PT ;  /* 0x000000160f067212 */ /* 0x040fe400078efcff */
[----:B------:R-:W-:Y:S01]  /*2f8c0*/  LOP3.LUT R15, R15, R16, RZ, 0xfc, !PT ;  /* 0x000000100f0f7212 */ /* 0x000fe200078efcff */
[----:B------:R-:W-:Y:S01]  /*2f8d0*/  IMAD.IADD R4, R19, 0x1, R4 ;  /* 0x0000000113047824 */ /* 0x000fe200078e0204 */
[----:B------:R-:W-:Y:S01]  /*2f8e0*/  LOP3.LUT R18, R18, R22, RZ, 0xfc, !PT ;  /* 0x0000001612127212 */ /* 0x000fe200078efcff */
[----:B------:R-:W-:Y:S02]  /*2f8f0*/  IMAD.IADD R21, R17, 0x1, R6 ;  /* 0x0000000111157824 */ /* 0x000fe400078e0206 */
[----:B------:R-:W-:Y:S01]  /*2f900*/  IMAD.IADD R15, R19, 0x1, R15 ;  /* 0x00000001130f7824 */ /* 0x000fe200078e020f */
[----:B------:R-:W-:Y:S01]  /*2f910*/  STSM.16.M88.4 [R4], R8 ;  /* 0x0000000804007844 */ /* 0x000fe20000000200 */
[----:B------:R-:W-:-:S03]  /*2f920*/  IMAD.IADD R18, R17, 0x1, R18 ;  /* 0x0000000111127824 */ /* 0x000fc600078e0212 */
[----:B------:R-:W0:Y:S02]  /*2f930*/  LDSM.16.MT88.4 R4, [R21+0xf200] ;  /* 0x00f200001504783b */ /* 0x000e240000004200 */
[C-C-:B0-----:R-:W-:Y:S02]  /*2f940*/  PRMT R8, R4.reuse, 0x6420, R5.reuse ;  /* 0x0000642004087816 */ /* 0x141fe40000000005 */
[----:B------:R-:W-:Y:S01]  /*2f950*/  PRMT R9, R4, 0x7531, R5 ;  /* 0x0000753104097816 */ /* 0x000fe20000000005 */
[----:B------:R-:W-:Y:S01]  /*2f960*/  IMAD.IADD R5, R17, 0x1, R12 ;  /* 0x0000000111057824 */ /* 0x000fe200078e020c */
[C-C-:B------:R-:W-:Y:S02]  /*2f970*/  PRMT R10, R6.reuse, 0x6420, R7.reuse ;  /* 0x00006420060a7816 */ /* 0x140fe40000000007 */
[----:B------:R-:W-:Y:S02]  /*2f980*/  PRMT R11, R6, 0x7531, R7 ;  /* 0x00007531060b7816 */ /* 0x000fe40000000007 */
[----:B------:R-:W-:Y:S01]  /*2f990*/  IADD3 R12, R19, R3, RZ ;  /* 0x00000003130c7210 */ /* 0x000fe20007ffe0ff */
[----:B------:R-:W-:-:S02]  /*2f9a0*/  VIADD R3, R2, 0x3800 ;  /* 0x0000380002037836 */ /* 0x000fc40000000000 */
        /* <DEDUP_REMOVED lines=11> */
[----:B------:R-:W-:Y:S01]  /*2fa60*/  IMAD.IADD R21, R19, 0x1, R3 ;  /* 0x0000000113157824 */ /* 0x000fe200078e0203 */
[C---:B------:R-:W-:Y:S01]  /*2fa70*/  IADD3 R3, R2.reuse, 0x4000, RZ ;  /* 0x0000400002037810 */ /* 0x040fe20007ffe0ff */
[----:B------:R-:W2:Y:S01]  /*2fa80*/  LDSM.16.MT88.4 R4, [R6+0xf200] ;  /* 0x00f200000604783b */ /* 0x000ea20000004200 */
[----:B0-----:R-:W-:Y:S01]  /*2fa90*/  VIADD R12, R2, 0x4800 ;  /* 0x00004800020c7836 */ /* 0x001fe20000000000 */
[C-C-:B--2---:R-:W-:Y:S02]  /*2faa0*/  PRMT R8, R4.reuse, 0x6420, R5.reuse ;  /* 0x0000642004087816 */ /* 0x144fe40000000005 */
        /* <DEDUP_REMOVED lines=13> */
[----:B------:R-:W-:-:S03]  /*2fb80*/  IMAD.IADD R7, R17, 0x1, R14 ;  /* 0x0000000111077824 */ /* 0x000fc600078e020e */
[----:B------:R-:W-:Y:S04]  /*2fb90*/  STSM.16.M88.4 [R4], R8 ;  /* 0x0000000804007844 */ /* 0x000fe80000000200 */
[----:B------:R-:W0:Y:S02]  /*2fba0*/  LDSM.16.MT88.4 R4, [R7+0xf200] ;  /* 0x00f200000704783b */ /* 0x000e240000004200 */
[C-C-:B0-----:R-:W-:Y:S02]  /*2fbb0*/  PRMT R8, R4.reuse, 0x6420, R5.reuse ;  /* 0x0000642004087816 */ /* 0x141fe40000000005 */
[----:B------:R-:W-:Y:S02]  /*2fbc0*/  PRMT R9, R4, 0x7531, R5 ;  /* 0x0000753104097816 */ /* 0x000fe40000000005 */
[----:B------:R-:W-:-:S02]  /*2fbd0*/  PRMT R10, R6, 0x6420, R7 ;  /* 0x00006420060a7816 */ /* 0x000fc40000000007 */
[----:B------:R-:W-:Y:S02]  /*2fbe0*/  PRMT R11, R6, 0x7531, R7 ;  /* 0x00007531060b7816 */ /* 0x000fe40000000007 */
[----:B------:R-:W-:Y:S02]  /*2fbf0*/  LOP3.LUT R4, R12, R16, RZ, 0xfc, !PT ;  /* 0x000000100c047212 */ /* 0x000fe400078efcff */
[-C--:B------:R-:W-:Y:S01]  /*2fc00*/  LOP3.LUT R6, R3, R22.reuse, RZ, 0xfc, !PT ;  /* 0x0000001603067212 */ /* 0x080fe200078efcff */
[----:B------:R-:W-:Y:S01]  /*2fc10*/  VIADD R3, R2, 0x6800 ;  /* 0x0000680002037836 */ /* 0x000fe20000000000 */
[----:B------:R-:W-:Y:S01]  /*2fc20*/  LOP3.LUT R12, R12, R22, RZ, 0xfc, !PT ;  /* 0x000000160c0c7212 */ /* 0x000fe200078efcff */
[----:B------:R-:W-:Y:S02]  /*2fc30*/  IMAD.IADD R4, R19, 0x1, R4 ;  /* 0x0000000113047824 */ /* 0x000fe400078e0204 */
[----:B------:R-:W-:-:S03]  /*2fc40*/  IMAD.IADD R6, R17, 0x1, R6 ;  /* 0x0000000111067824 */ /* 0x000fc600078e0206 */
        /* <DEDUP_REMOVED lines=21> */
[----:B------:R-:W-:Y:S01]  /*2fda0*/  IMAD.IADD R13, R19, 0x1, R4 ;  /* 0x00000001130d7824 */ /* 0x000fe200078e0204 */
[----:B------:R-:W-:-:S04]  /*2fdb0*/  IADD3 R5, R17, R12, RZ ;  /* 0x0000000c11057210 */ /* 0x000fc80007ffe0ff */
[----:B------:R0:W-:Y:S04]  /*2fdc0*/  STSM.16.M88.4 [R13], R8 ;  /* 0x000000080d007844 */ /* 0x0001e80000000200 */
[----:B------:R-:W2:Y:S01]  /*2fdd0*/  LDSM.16.MT88.4 R4, [R5+0xf200] ;  /* 0x00f200000504783b */ /* 0x000ea20000004200 */
[----:B0-----:R-:W-:-:S05]  /*2fde0*/  VIADD R13, R2, 0x7000 ;  /* 0x00007000020d7836 */ /* 0x001fca0000000000 */
[----:B------:R-:W-:Y:S02]  /*2fdf0*/  LOP3.LUT R2, R13, R22, RZ, 0xfc, !PT ;  /* 0x000000160d027212 */ /* 0x000fe400078efcff */
[C-C-:B--2---:R-:W-:Y:S02]  /*2fe00*/  PRMT R8, R4.reuse, 0x6420, R5.reuse ;  /* 0x0000642004087816 */ /* 0x144fe40000000005 */
[----:B------:R-:W-:Y:S02]  /*2fe10*/  PRMT R9, R4, 0x7531, R5 ;  /* 0x0000753104097816 */ /* 0x000fe40000000005 */
[----:B------:R-:W-:Y:S02]  /*2fe20*/  LOP3.LUT R4, R3, R16, RZ, 0xfc, !PT ;  /* 0x0000001003047212 */ /* 0x000fe400078efcff */
[C-C-:B------:R-:W-:Y:S02]  /*2fe30*/  PRMT R10, R6.reuse, 0x6420, R7.reuse ;  /* 0x00006420060a7816 */ /* 0x140fe40000000007 */
[----:B------:R-:W-:Y:S01]  /*2fe40*/  PRMT R11, R6, 0x7531, R7 ;  /* 0x00007531060b7816 */ /* 0x000fe20000000007 */
[----:B------:R-:W-:-:S02]  /*2fe50*/  IMAD.IADD R3, R19, 0x1, R4 ;  /* 0x0000000113037824 */ /* 0x000fc400078e0204 */
[----:B------:R-:W-:Y:S01]  /*2fe60*/  IMAD.IADD R4, R17, 0x1, R2 ;  /* 0x0000000111047824 */ /* 0x000fe200078e0202 */
[----:B------:R-:W-:Y:S02]  /*2fe70*/  LOP3.LUT R2, R13, R16, RZ, 0xfc, !PT ;  /* 0x000000100d027212 */ /* 0x000fe400078efcff */
[----:B------:R-:W-:Y:S03]  /*2fe80*/  STSM.16.M88.4 [R3], R8 ;  /* 0x0000000803007844 */ /* 0x000fe60000000200 */
[----:B------:R-:W-:Y:S01]  /*2fe90*/  IMAD.IADD R2, R19, 0x1, R2 ;  /* 0x0000000113027824 */ /* 0x000fe200078e0202 */
[----:B------:R-:W0:Y:S02]  /*2fea0*/  LDSM.16.MT88.4 R4, [R4+0xf200] ;  /* 0x00f200000404783b */ /* 0x000e240000004200 */
[C-C-:B0-----:R-:W-:Y:S02]  /*2feb0*/  PRMT R8, R4.reuse, 0x6420, R5.reuse ;  /* 0x0000642004087816 */ /* 0x141fe40000000005 */
[----:B------:R-:W-:-:S02]  /*2fec0*/  PRMT R9, R4, 0x7531, R5 ;  /* 0x0000753104097816 */ /* 0x000fc40000000005 */
        /* <DEDUP_REMOVED lines=11> */
.L_x_4603:
[----:B--2---:R2:W-:Y:S01]  /*2ff80*/  SYNCS.ARRIVE.TRANS64.A1T0 RZ, [R0+URZ+0x33450], RZ ;  /* 0x033450ff00ff79a7 */ /* 0x0045e2000810003f */
[----:B------:R-:W-:Y:S06]  /*2ff90*/  BAR.SYNC.DEFER_BLOCKING 0x2, 0x80 ;  /* 0x0082000000007b1d */ /* 0x000fec0000010000 */
[----:B------:R-:W-:Y:S05]  /*2ffa0*/  @!P0 BRA `(.L_x_4604) ;  /* 0x0000000000048947 */ /* 0x000fea0003800000 */
[----:B------:R-:W-:Y:S01]  /*2ffb0*/  BPT.TRAP 0x1 ;  /* 0x000000040000795c */ /* 0x000fe20000300000 */
.L_x_4604:
[----:B0-----:R-:W3:Y:S01]  /*2ffc0*/  LDL R2, [R1+0x14] ;  /* 0x0000140001027983 */ /* 0x001ee20000100800 */
[----:B--2---:R-:W-:Y:S01]  /*2ffd0*/  IADD3 R0, R0, 0x33480, RZ ;  /* 0x0003348000007810 */ /* 0x004fe20007ffe0ff */
[----:B------:R-:W-:-:S05]  /*2ffe0*/  VIADD R32, R32, 0x1 ;  /* 0x0000000120207836 */ /* 0x000fca0000000000 */
[----:B------:R-:W-:-:S04]  /*2fff0*/  ISETP.NE.AND P0, PT, R32, 0x2, PT ;  /* 0x000000022000780c */ /* 0x000fc80003f05270 */
[----:B------:R-:W-:Y:S02]  /*30000*/  SEL R32, R32, RZ, P0 ;  /* 0x000000ff20207207 */ /* 0x000fe40000000000 */
[----:B---3--:R-:W-:-:S04]  /*30010*/  PRMT R0, R2, 0x654, R0 ;  /* 0x0000065402007816 */ /* 0x008fc80000000000 */
[----:B------:R0:W-:Y:S02]  /*30020*/  SYNCS.ARRIVE.TRANS64.RED.A1T0 RZ, [R0+URZ], RZ ;  /* 0x000000ff00ff79a7 */ /* 0x0001e4000810043f */
[----:B0-----:R-:W-:-:S04]  /*30030*/  SEL R0, RZ, 0x1, P0 ;  /* 0x00000001ff007807 */ /* 0x001fc80000000000 */
[----:B------:R-:W-:-:S07]  /*30040*/  LOP3.LUT R37, R37, R0, RZ, 0x3c, !PT ;  /* 0x0000000025257212 */ /* 0x000fce00078e3cff */
.L_x_4543:
[----:B------:R-:W2:Y:S02]  /*30050*/  LDL R0, [R1+0x8] ;  /* 0x0000080001007983 */ /* 0x000ea40000100800 */
[----:B--2---:R-:W-:-:S13]  /*30060*/  LOP3.LUT P0, RZ, R0, 0x80, RZ, 0xc0, !PT ;  /* 0x0000008000ff7812 */ /* 0x004fda000780c0ff */
[----:B------:R-:W-:Y:S05]  /*30070*/  @!P0 BRA `(.L_x_4605) ;  /* 0x0000000000288947 */ /* 0x000fea0003800000 */
[----:B------:R-:W-:Y:S05]  /*30080*/  WARPSYNC.ALL ;  /* 0x0000000000007948 */ /* 0x000fea0003800000 */
[----:B------:R-:W2:Y:S08]  /*30090*/  S2UR UR4, SR_CgaCtaId ;  /* 0x00000000000479c3 */ /* 0x000eb00000008800 */
[----:B------:R-:W-:Y:S01]  /*300a0*/  BAR.SYNC.DEFER_BLOCKING 0x5, 0x180 ;  /* 0x0146000000007b1d */ /* 0x000fe20000010000 */
[----:B------:R-:W-:Y:S01]  /*300b0*/  MOV R17, 0x400 ;  /* 0x0000040000117802 */ /* 0x000fe20000000f00 */
[----:B--2---:R-:W-:-:S05]  /*300c0*/  IMAD.U32 R0, RZ, RZ, UR4 ;  /* 0x00000004ff007e24 */ /* 0x004fca000f8e00ff */
[----:B------:R-:W-:Y:S01]  /*300d0*/  LEA R17, R0, R17, 0x18 ;  /* 0x0000001100117211 */ /* 0x000fe200078ec0ff */
[----:B------:R3:W-:Y:S04]  /*300e0*/  STL [R1+0x14], R0 ;  /* 0x0000140001007387 */ /* 0x0007e80000100800 */
[----:B-1----:R3:W4:Y:S01]  /*300f0*/  LDS.128 R24, [R17+0x334d0] ;  /* 0x0334d00011187984 */ /* 0x0027220000000c00 */
[----:B------:R-:W-:Y:S06]  /*30100*/  BAR.ARV 0x4, 0x180 ;  /* 0x0106000000007b1d */ /* 0x000fec0000002000 */
[----:B------:R-:W-:Y:S05]  /*30110*/  BRA `(.L_x_4606) ;  /* 0x0000000800d87947 */ /* 0x000fea0003800000 */
.L_x_4605:
[----:B------:R-:W1:Y:S01]  /*30120*/  S2R R0, SR_TID.X ;  /* 0x0000000000007919 */ /* 0x000e620000002100 */
[----:B------:R-:W-:Y:S01]  /*30130*/  UMOV UR4, 0xffffffff ;  /* 0xffffffff00047882 */ /* 0x000fe20000000000 */
[----:B-1----:R-:W-:-:S04]  /*30140*/  LOP3.LUT R9, R0, 0x1f, RZ, 0xc0, !PT ;  /* 0x0000001f00097812 */ /* 0x002fc800078ec0ff */
[----:B------:R-:W-:Y:S01]  /*30150*/  ISETP.NE.AND P0, PT, R9, 0x1f, PT ;  /* 0x0000001f0900780c */ /* 0x000fe20003f05270 */
[----:B------:R-:W-:-:S12]  /*30160*/  BRA.DIV UR4, `(.L_x_4607) ;  /* 0x0000007e048c7947 */ /* 0x000fd8000b800000 */
[----:B0-----:R-:W-:Y:S01]  /*30170*/  IMAD.IADD R7, R27, 0x1, R9 ;  /* 0x000000011b077824 */ /* 0x001fe200078e0209 */
[----:B------:R-:W-:-:S04]  /*30180*/  ULDC UR4, c[0x0][0xc3c] ;  /* 0x00030f0000047ab9 */ /* 0x000fc80000000800 */
[----:B------:R-:W-:-:S13]  /*30190*/  ISETP.GE.OR P1, PT, R7, UR4, !P0 ;  /* 0x0000000407007c0c */ /* 0x000fda000c726670 */
[----:B------:R-:W0:Y:S08]  /*301a0*/  @!P1 LDC.64 R2, c[0x0][0xc80] ;  /* 0x00032000ff029b82 */ /* 0x000e300000000a00 */
[----:B------:R-:W1:Y:S01]  /*301b0*/  @!P1 LDC.64 R4, c[0x0][0xc78] ;  /* 0x00031e00ff049b82 */ /* 0x000e620000000a00 */
[----:B0-----:R-:W-:-:S05]  /*301c0*/  @!P1 IMAD.WIDE R2, R7, 0x4, R2 ;  /* 0x0000000407029825 */ /* 0x001fca00078e0202 */
[----:B------:R1:W2:Y:S02]  /*301d0*/  @!P1 LDG.E R8, desc[UR50][R2.64] ;  /* 0x0000003202089981 */ /* 0x0002a4000c1e1900 */
[----:B-1----:R-:W-:-:S05]  /*301e0*/  @!P1 IMAD.WIDE R2, R7, 0x4, R4 ;  /* 0x0000000407029825 */ /* 0x002fca00078e0204 */
[----:B------:R-:W3:Y:S01]  /*301f0*/  @!P1 LDG.E R5, desc[UR50][R2.64] ;  /* 0x0000003202059981 */ /* 0x000ee2000c1e1900 */
[----:B------:R-:W-:Y:S01]  /*30200*/  IMAD.MOV.U32 R7, RZ, RZ, RZ ;  /* 0x000000ffff077224 */ /* 0x000fe200078e00ff */
[----:B------:R-:W-:Y:S02]  /*30210*/  MOV R4, RZ ;  /* 0x000000ff00047202 */ /* 0x000fe40000000f00 */
[C---:B------:R-:W-:Y:S01]  /*30220*/  ISETP.GE.U32.AND P2, PT, R9.reuse, 0x2, PT ;  /* 0x000000020900780c */ /* 0x040fe20003f46070 */
[----:B------:R-:W-:Y:S01]  /*30230*/  SHFL.IDX PT, R0, R24, RZ, 0x1f ;  /* 0x00001fff18007589 */ /* 0x000fe200000e0000 */
[C---:B------:R-:W-:Y:S02]  /*30240*/  ISETP.GE.U32.AND P3, PT, R9.reuse, 0x4, PT ;  /* 0x000000040900780c */ /* 0x040fe40003f66070 */
[C---:B------:R-:W-:Y:S01]  /*30250*/  ISETP.GE.U32.AND P4, PT, R9.reuse, 0x8, PT ;  /* 0x000000080900780c */ /* 0x040fe20003f86070 */
[----:B------:R0:W-:Y:S01]  /*30260*/  SHFL.IDX PT, R6, R24, 0x1, 0x1f ;  /* 0x00201f0018067f89 */ /* 0x0001e200000e0000 */
[----:B------:R-:W-:Y:S01]  /*30270*/  ISETP.GE.U32.AND P5, PT, R9, 0x10, PT ;  /* 0x000000100900780c */ /* 0x000fe20003fa6070 */
[----:B0-----:R-:W-:-:S02]  /*30280*/  IMAD.MOV.U32 R24, RZ, RZ, RZ ;  /* 0x000000ffff187224 */ /* 0x001fc400078e00ff */
[----:B--2---:R-:W-:Y:S02]  /*30290*/  @!P1 IMAD.MOV.U32 R7, RZ, RZ, R8 ;  /* 0x000000ffff079224 */ /* 0x004fe400078e0008 */
        /* <DEDUP_REMOVED lines=19> */
.L_x_4899:
[----:B------:R-:W-:Y:S02]  /*303d0*/  ULDC UR4, c[0x0][0xc38] ;  /* 0x00030e0000047ab9 */ /* 0x000fe40000000800 */
[----:B------:R-:W-:-:S04]  /*303e0*/  IMAD.U32 R2, RZ, RZ, UR4 ;  /* 0x00000004ff027e24 */ /* 0x000fc8000f8e00ff */
[----:B-1----:R-:W-:-:S04]  /*303f0*/  IMAD R5, R14, R2, RZ ;  /* 0x000000020e057224 */ /* 0x002fc800078e02ff */
[----:B------:R-:W-:-:S05]  /*30400*/  IMAD.IADD R6, R6, 0x1, R5 ;  /* 0x0000000106067824 */ /* 0x000fca00078e0205 */
[----:B------:R-:W-:-:S13]  /*30410*/  ISETP.GT.AND P6, PT, R6, R0, PT ;  /* 0x000000000600720c */ /* 0x000fda0003fc4270 */
[----:B------:R-:W-:Y:S05]  /*30420*/  @P6 BRA `(.L_x_4608) ;  /* 0x0000000000a46947 */ /* 0x000fea0003800000 */
.L_x_4611:
[----:B------:R-:W1:Y:S01]  /*30430*/  LDC R2, c[0x0][0xc3c] ;  /* 0x00030f00ff027b82 */ /* 0x000e620000000800 */
[----:B------:R-:W-:-:S05]  /*30440*/  VIADD R27, R27, 0x1f ;  /* 0x0000001f1b1b7836 */ /* 0x000fca0000000000 */
[----:B-1----:R-:W-:-:S13]  /*30450*/  ISETP.GE.AND P6, PT, R27, R2, PT ;  /* 0x000000021b00720c */ /* 0x002fda0003fc6270 */
[----:B------:R-:W-:Y:S05]  /*30460*/  @P6 BRA `(.L_x_4609) ;  /* 0x0000000400b86947 */ /* 0x000fea0003800000 */
[----:B0-----:R-:W0:Y:S01]  /*30470*/  S2R R3, SR_TID.X ;  /* 0x0000000000037919 */ /* 0x001e220000002100 */
[----:B------:R-:W-:Y:S02]  /*30480*/  MOV R7, RZ ;  /* 0x000000ff00077202 */ /* 0x000fe40000000f00 */
[----:B0-----:R-:W-:-:S05]  /*30490*/  LOP3.LUT R3, R3, 0x1f, RZ, 0xc0, !PT ;  /* 0x0000001f03037812 */ /* 0x001fca00078ec0ff */
[----:B------:R-:W-:-:S05]  /*304a0*/  IMAD.IADD R9, R27, 0x1, R3 ;  /* 0x000000011b097824 */ /* 0x000fca00078e0203 */
[----:B------:R-:W-:-:S13]  /*304b0*/  ISETP.GE.OR P6, PT, R9, R2, !P0 ;  /* 0x000000020900720c */ /* 0x000fda00047c6670 */
[----:B------:R-:W0:Y:S08]  /*304c0*/  @!P6 LDC.64 R2, c[0x0][0xc80] ;  /* 0x00032000ff02eb82 */ /* 0x000e300000000a00 */
[----:B------:R-:W1:Y:S01]  /*304d0*/  @!P6 LDC.64 R4, c[0x0][0xc78] ;  /* 0x00031e00ff04eb82 */ /* 0x000e620000000a00 */
[----:B0-----:R-:W-:-:S05]  /*304e0*/  @!P6 IMAD.WIDE R2, R9, 0x4, R2 ;  /* 0x000000040902e825 */ /* 0x001fca00078e0202 */
[----:B------:R1:W2:Y:S02]  /*304f0*/  @!P6 LDG.E R7, desc[UR50][R2.64] ;  /* 0x000000320207e981 */ /* 0x0002a4000c1e1900 */
[----:B-1----:R-:W-:-:S04]  /*30500*/  @!P6 IMAD.WIDE R2, R9, 0x4, R4 ;  /* 0x000000040902e825 */ /* 0x002fc800078e0204 */
[----:B------:R-:W-:-:S06]  /*30510*/  IMAD.MOV.U32 R4, RZ, RZ, RZ ;  /* 0x000000ffff047224 */ /* 0x000fcc00078e00ff */
        /* <DEDUP_REMOVED lines=20> */
.L_x_4907:
[----:B------:R-:W-:Y:S02]  /*30660*/  ULDC UR4, c[0x0][0xc38] ;  /* 0x00030e0000047ab9 */ /* 0x000fe40000000800 */
[----:B------:R-:W-:-:S04]  /*30670*/  IMAD.U32 R2, RZ, RZ, UR4 ;  /* 0x00000004ff027e24 */ /* 0x000fc8000f8e00ff */
[----:B-1----:R-:W-:-:S04]  /*30680*/  IMAD R5, R14, R2, RZ ;  /* 0x000000020e057224 */ /* 0x002fc800078e02ff */
[----:B------:R-:W-:-:S05]  /*30690*/  IMAD.IADD R6, R5, 0x1, R6 ;  /* 0x0000000105067824 */ /* 0x000fca00078e0206 */
[----:B------:R-:W-:-:S13]  /*306a0*/  ISETP.GT.AND P6, PT, R6, R0, PT ;  /* 0x000000000600720c */ /* 0x000fda0003fc4270 */
[----:B------:R-:W-:Y:S05]  /*306b0*/  @!P6 BRA `(.L_x_4611) ;  /* 0xfffffffc005ce947 */ /* 0x000fea000383ffff */
.L_x_4608:
        /* <DEDUP_REMOVED lines=9> */
.L_x_4912:
[----:B------:R-:W-:-:S13]  /*30750*/  ISETP.NE.AND P0, PT, R8, RZ, PT ;  /* 0x000000ff0800720c */ /* 0x000fda0003f05270 */
[----:B------:R-:W-:Y:S05]  /*30760*/  @!P0 BRA `(.L_x_4613) ;  /* 0x0000000000108947 */ /* 0x000fea0003800000 */
[----:B------:R-:W-:Y:S01]  /*30770*/  UMOV UR4, 0xffffffff ;  /* 0xffffffff00047882 */ /* 0x000fe20000000000 */
[----:B------:R-:W-:Y:S02]  /*30780*/  VIADD R12, R5, 0xffffffff ;  /* 0xffffffff050c7836 */ /* 0x000fe40000000000 */
[----:B------:R-:W-:Y:S05]  /*30790*/  BRA.DIV UR4, `(.L_x_4614) ;  /* 0x0000008204507947 */ /* 0x000fea000b800000 */
[----:B------:R4:W0:Y:S02]  /*307a0*/  SHFL.IDX PT, R24, R3, R12, 0x1f ;  /* 0x00001f0c03187589 */ /* 0x00082400000e0000 */
.L_x_4613:
[----:B--2---:R-:W-:Y:S01]  /*307b0*/  IABS R8, R7 ;  /* 0x0000000700087213 */ /* 0x004fe20000000000 */
[----:B0-----:R-:W-:Y:S01]  /*307c0*/  IMAD R24, R24, R2, R6 ;  /* 0x0000000218187224 */ /* 0x001fe200078e0206 */
[----:B---3--:R-:W-:Y:S01]  /*307d0*/  IABS R6, R4 ;  /* 0x0000000400067213 */ /* 0x008fe20000000000 */
[----:B------:R-:W-:Y:S01]  /*307e0*/  IMAD.MOV.U32 R2, RZ, RZ, RZ ;  /* 0x000000ffff027224 */ /* 0x000fe200078e00ff */
[----:B------:R-:W0:Y:S01]  /*307f0*/  I2F.RP R9, R8 ;  /* 0x0000000800097306 */ /* 0x000e220000209400 */
[----:B------:R-:W-:Y:S01]  /*30800*/  IMAD.IADD R0, R0, 0x1, -R24 ;  /* 0x0000000100007824 */ /* 0x000fe200078e0a18 */
[----:B------:R-:W-:-:S06]  /*30810*/  IADD3 R27, R5, R27, RZ ;  /* 0x0000001b051b7210 */ /* 0x000fcc0007ffe0ff */
[----:B----4-:R-:W-:Y:S08]  /*30820*/  I2F.RP R12, R6 ;  /* 0x00000006000c7306 */ /* 0x010ff00000209400 */
[----:B0-----:R-:W0:Y:S02]  /*30830*/  MUFU.RCP R9, R9 ;  /* 0x0000000900097308 */ /* 0x001e240000001000 */
[----:B0-----:R-:W-:Y:S01]  /*30840*/  VIADD R10, R9, 0xffffffe ;  /* 0x0ffffffe090a7836 */ /* 0x001fe20000000000 */
[----:B------:R-:W-:-:S05]  /*30850*/  IABS R9, R7 ;  /* 0x0000000700097213 */ /* 0x000fca0000000000 */
[----:B------:R0:W2:Y:S02]  /*30860*/  F2I.FTZ.U32.TRUNC.NTZ R3, R10 ;  /* 0x0000000a00037305 */ /* 0x0000a4000021f000 */
[----:B0-----:R-:W-:Y:S02]  /*30870*/  IABS R10, R0 ;  /* 0x00000000000a7213 */ /* 0x001fe40000000000 */
[----:B--2---:R-:W-:-:S05]  /*30880*/  IADD3 R11, RZ, -R3, RZ ;  /* 0x80000003ff0b7210 */ /* 0x004fca0007ffe0ff */
        /* <DEDUP_REMOVED lines=8> */
[----:B------:R-:W-:-:S04]  /*30910*/  IMAD.MOV.U32 R2, RZ, RZ, RZ ;  /* 0x000000ffff027224 */ /* 0x000fc800078e00ff */
[----:B------:R-:W0:Y:S06]  /*30920*/  F2I.FTZ.U32.TRUNC.NTZ R3, R3 ;  /* 0x0000000300037305 */ /* 0x000e2c000021f000 */
[----:B------:R-:W-:Y:S02]  /*30930*/  @!P1 IMAD.IADD R11, R11, 0x1, -R8 ;  /* 0x000000010b0b9824 */ /* 0x000fe400078e0a08 */
[----:B------:R-:W-:Y:S01]  /*30940*/  @!P1 VIADD R9, R9, 0x1 ;  /* 0x0000000109099836 */ /* 0x000fe20000000000 */
[----:B------:R-:W-:Y:S02]  /*30950*/  ISETP.NE.AND P1, PT, R7, RZ, PT ;  /* 0x000000ff0700720c */ /* 0x000fe40003f25270 */
[----:B------:R-:W-:-:S02]  /*30960*/  ISETP.GE.U32.AND P0, PT, R11, R8, PT ;  /* 0x000000080b00720c */ /* 0x000fc40003f06070 */
[----:B0-----:R-:W-:-:S05]  /*30970*/  IADD3 R11, RZ, -R3, RZ ;  /* 0x80000003ff0b7210 */ /* 0x001fca0007ffe0ff */
[----:B------:R-:W-:-:S06]  /*30980*/  IMAD R11, R11, R6, RZ ;  /* 0x000000060b0b7224 */ /* 0x000fcc00078e02ff */
        /* <DEDUP_REMOVED lines=28> */
.L_x_4609:
[----:B------:R-:W-:Y:S01]  /*30b50*/  UMOV UR4, URZ ;  /* 0x0000003f00047c82 */ /* 0x000fe20008000000 */
[----:B------:R-:W-:Y:S01]  /*30b60*/  UMOV UR5, URZ ;  /* 0x0000003f00057c82 */ /* 0x000fe20008000000 */
[----:B------:R-:W-:Y:S01]  /*30b70*/  ULDC UR6, c[0x0][0xc3c] ;  /* 0x00030f0000067ab9 */ /* 0x000fe20000000800 */
[----:B------:R-:W-:Y:S01]  /*30b80*/  IMAD.MOV.U32 R24, RZ, RZ, R0 ;  /* 0x000000ffff187224 */ /* 0x000fe200078e0000 */
[----:B------:R-:W-:Y:S01]  /*30b90*/  MOV R27, UR6 ;  /* 0x00000006001b7c02 */ /* 0x000fe20008000f00 */
[----:B------:R-:W-:Y:S02]  /*30ba0*/  IMAD.U32 R25, RZ, RZ, UR4 ;  /* 0x00000004ff197e24 */ /* 0x000fe4000f8e00ff */
[----:B------:R-:W-:-:S07]  /*30bb0*/  IMAD.U32 R26, RZ, RZ, UR5 ;  /* 0x00000005ff1a7e24 */ /* 0x000fce000f8e00ff */
.L_x_4615:
        /* <DEDUP_REMOVED lines=12> */
.L_x_4606:
[----:B------:R-:W-:Y:S02]  /*30c80*/  ULDC UR4, c[0x0][0xc3c] ;  /* 0x00030f0000047ab9 */ /* 0x000fe40000000800 */
[----:B----4-:R-:W-:-:S13]  /*30c90*/  ISETP.GE.AND P0, PT, R27, UR4, PT ;  /* 0x000000041b007c0c */ /* 0x010fda000bf06270 */
[----:B------:R-:W-:Y:S05]  /*30ca0*/  @!P0 BRA `(.L_x_4616) ;  /* 0xffffff7c00d08947 */ /* 0x000fea000383ffff */
[----:B------:R-:W-:Y:S05]  /*30cb0*/  BSYNC B7 ;  /* 0x0000000000077941 */ /* 0x000fea0003800000 */
.L_x_4494:
[----:B--23--:R-:W2:Y:S01]  /*30cc0*/  LDL.LU R0, [R1+0x34] ;  /* 0x0000340001007983 */ /* 0x00cea20000300800 */
[----:B------:R-:W-:Y:S01]  /*30cd0*/  BSSY B0, `(.L_x_4617) ;  /* 0x000000b000007945 */ /* 0x000fe20003800000 */
[----:B-1----:R-:W1:Y:S01]  /*30ce0*/  S2R R5, SR_CgaCtaId ;  /* 0x0000000000057919 */ /* 0x002e620000008800 */
[----:B--2---:R-:W-:-:S05]  /*30cf0*/  VIADD R0, R0, 0x1 ;  /* 0x0000000100007836 */ /* 0x004fca0000000000 */
[----:B0-----:R-:W-:-:S04]  /*30d00*/  LEA.HI R2, R0, R0, RZ, 0x1 ;  /* 0x0000000000027211 */ /* 0x001fc800078f08ff */
[----:B------:R-:W-:Y:S02]  /*30d10*/  LOP3.LUT R3, R2, 0xfffffffe, RZ, 0xc0, !PT ;  /* 0xfffffffe02037812 */ /* 0x000fe400078ec0ff */
[----:B------:R-:W-:-:S03]  /*30d20*/  MOV R2, 0x400 ;  /* 0x0000040000027802 */ /* 0x000fc60000000f00 */
[----:B------:R-:W-:Y:S01]  /*30d30*/  IMAD.IADD R0, R0, 0x1, -R3 ;  /* 0x0000000100007824 */ /* 0x000fe200078e0a03 */
[----:B-1----:R-:W-:-:S04]  /*30d40*/  LEA R5, R5, R2, 0x18 ;  /* 0x0000000205057211 */ /* 0x002fc800078ec0ff */
[----:B------:R-:W-:-:S04]  /*30d50*/  SHF.L.U32 R0, R0, 0x1f, RZ ;  /* 0x0000001f00007819 */ /* 0x000fc800000006ff */
[----:B------:R-:W0:Y:S02]  /*30d60*/  SYNCS.PHASECHK.TRANS64.TRYWAIT P0, [R5+URZ+0x33420], R0 ;  /* 0x03342000050075a7 */ /* 0x000e24000800017f */
[----:B0-----:R-:W-:Y:S05]  /*30d70*/  @!P0 BRA `(.L_x_4618) ;  /* 0x0000007c00008947 */ /* 0x001fea0003800000 */
.L_x_4915:
[----:B------:R-:W-:Y:S05]  /*30d80*/  BSYNC B0 ;  /* 0x0000000000007941 */ /* 0x000fea0003800000 */
.L_x_4617:
[----:B------:R-:W-:-:S03]  /*30d90*/  UMOV UR4, 0xffffffff ;  /* 0xffffffff00047882 */ /* 0x000fc60000000000 */
[----:B------:R-:W-:Y:S05]  /*30da0*/  BRA.DIV UR4, `(.L_x_4619) ;  /* 0x0000007e04087947 */ /* 0x000fea000b800000 */
[----:B0-----:R-:W0:Y:S02]  /*30db0*/  S2R R0, SR_TID.X ;  /* 0x0000000000007919 */ /* 0x001e240000002100 */
[----:B0-----:R-:W-:-:S04]  /*30dc0*/  SHF.R.U32.HI R0, RZ, 0x5, R0 ;  /* 0x00000005ff007819 */ /* 0x001fc80000011600 */
[----:B------:R-:W-:-:S05]  /*30dd0*/  LOP3.LUT R0, R0, 0x3, RZ, 0xc0, !PT ;  /* 0x0000000300007812 */ /* 0x000fca00078ec0ff */
[----:B------:R0:W1:Y:S02]  /*30de0*/  SHFL.IDX PT, R14, R0, RZ, 0x1f ;  /* 0x00001fff000e7589 */ /* 0x00006400000e0000 */
.L_x_4918:
[----:B-1----:R-:W-:-:S13]  /*30df0*/  ISETP.NE.AND P0, PT, R14, RZ, PT ;  /* 0x000000ff0e00720c */ /* 0x002fda0003f05270 */
[----:B------:R-:W-:Y:S05]  /*30e00*/  @P0 BRA `(.L_x_4275) ;  /* 0x0000000000a80947 */ /* 0x000fea0003800000 */
[----:B------:R-:W-:-:S03]  /*30e10*/  UMOV UR4, 0xffffffff ;  /* 0xffffffff00047882 */ /* 0x000fc60000000000 */
[----:B------:R-:W-:Y:S05]  /*30e20*/  BRA.DIV UR4, `(.L_x_4620) ;  /* 0x0000007e041c7947 */ /* 0x000fea000b800000 */
[----:B------:R-:W-:-:S13]  /*30e30*/  ELECT P6, URZ, PT ;  /* 0x00000000003f782f */ /* 0x000fda00038c0000 */
.L_x_4921:
[----:B------:R-:W-:Y:S05]  /*30e40*/  @!P6 BRA `(.L_x_4275) ;  /* 0x000000000098e947 */ /* 0x000fea0003800000 */
[----:B------:R-:W-:-:S06]  /*30e50*/  ULOP3.LUT UR4, UR36, 0x2, URZ, 0xfc, !UPT ;  /* 0x0000000224047892 */ /* 0x000fcc000f8efc3f */
[----:B0-----:R-:W-:-:S05]  /*30e60*/  IMAD.U32 R0, RZ, RZ, UR4 ;  /* 0x00000004ff007e24 */ /* 0x001fca000f8e00ff */
[----:B------:R-:W-:-:S13]  /*30e70*/  ISETP.NE.AND P0, PT, R0, 0x3, PT ;  /* 0x000000030000780c */ /* 0x000fda0003f05270 */
[----:B------:R-:W-:Y:S05]  /*30e80*/  @!P0 BRA `(.L_x_4621) ;  /* 0x0000000000048947 */ /* 0x000fea0003800000 */
[----:B------:R-:W-:Y:S01]  /*30e90*/  BPT.TRAP 0x1 ;  /* 0x000000040000795c */ /* 0x000fe20000300000 */
.L_x_4621:
[C---:B------:R-:W-:Y:S01]  /*30ea0*/  IMAD R3, R32.reuse, 0x8, R5 ;  /* 0x0000000820037824 */ /* 0x040fe200078e0205 */
[----:B------:R-:W-:Y:S01]  /*30eb0*/  SHF.L.U32 R2, R37, 0x1f, RZ ;  /* 0x0000001f25027819 */ /* 0x000fe200000006ff */
[----:B------:R-:W-:-:S03]  /*30ec0*/  VIADD R32, R32, 0x1 ;  /* 0x0000000120207836 */ /* 0x000fc60000000000 */
[----:B------:R-:W0:Y:S02]  /*30ed0*/  SYNCS.PHASECHK.TRANS64.TRYWAIT P1, [R3+URZ+0x33440], R2 ;  /* 0x03344002030075a7 */ /* 0x000e24000802017f */
[----:B------:R-:W-:-:S04]  /*30ee0*/  ISETP.NE.AND P2, PT, R32, 0x2, PT ;  /* 0x000000022000780c */ /* 0x000fc80003f45270 */
[----:B------:R-:W-:Y:S01]  /*30ef0*/  SEL R0, RZ, 0x1, P2 ;  /* 0x00000001ff007807 */ /* 0x000fe20001000000 */
[----:B0-----:R-:W-:Y:S08]  /*30f00*/  @!P1 BRA `(.L_x_4622) ;  /* 0x0000007c00049947 */ /* 0x001ff00003800000 */
.L_x_4922:
[----:B------:R-:W-:Y:S02]  /*30f10*/  SEL R32, R32, RZ, P2 ;  /* 0x000000ff20207207 */ /* 0x000fe40001000000 */
[----:B------:R-:W-:Y:S01]  /*30f20*/  LOP3.LUT R0, R37, R0, RZ, 0x3c, !PT ;  /* 0x0000000025007212 */ /* 0x000fe200078e3cff */
[----:B------:R-:W-:Y:S06]  /*30f30*/  @!P0 BRA `(.L_x_4623) ;  /* 0x0000000000048947 */ /* 0x000fec0003800000 */
[----:B------:R-:W-:Y:S01]  /*30f40*/  BPT.TRAP 0x1 ;  /* 0x000000040000795c */ /* 0x000fe20000300000 */
.L_x_4623:
[----:B------:R-:W-:Y:S02]  /*30f50*/  LEA R5, R32, R5, 0x3 ;  /* 0x0000000520057211 */ /* 0x000fe400078e18ff */
[----:B------:R-:W-:-:S04]  /*30f60*/  SHF.L.U32 R0, R0, 0x1f, RZ ;  /* 0x0000001f00007819 */ /* 0x000fc800000006ff */
[----:B------:R-:W1:Y:S02]  /*30f70*/  SYNCS.PHASECHK.TRANS64.TRYWAIT P1, [R5+URZ+0x33440], R0 ;  /* 0x03344000050075a7 */ /* 0x000e64000802017f */
[----:B-1----:R-:W-:Y:S05]  /*30f80*/  @!P1 BRA `(.L_x_4624) ;  /* 0x0000007800f89947 */ /* 0x002fea0003800000 */
.L_x_4923:
[----:B------:R-:W-:Y:S05]  /*30f90*/  @!P0 BRA `(.L_x_4625) ;  /* 0x0000000000048947 */ /* 0x000fea0003800000 */
[----:B------:R-:W-:Y:S01]  /*30fa0*/  BPT.TRAP 0x1 ;  /* 0x000000040000795c */ /* 0x000fe20000300000 */
.L_x_4625:
[----:B------:R-:W2:Y:S02]  /*30fb0*/  SYNCS.PHASECHK.TRANS64.TRYWAIT P1, [R3+URZ+0x33460], R2 ;  /* 0x03346002030075a7 */ /* 0x000ea4000802017f */
[----:B--2---:R-:W-:Y:S05]  /*30fc0*/  @!P1 BRA `(.L_x_4626) ;  /* 0x0000007800fc9947 */ /* 0x004fea0003800000 */
.L_x_4924:
[----:B------:R-:W-:Y:S05]  /*30fd0*/  @!P0 BRA `(.L_x_4627) ;  /* 0x0000000000048947 */ /* 0x000fea0003800000 */
[----:B------:R-:W-:Y:S01]  /*30fe0*/  BPT.TRAP 0x1 ;  /* 0x000000040000795c */ /* 0x000fe20000300000 */
.L_x_4627:
[----:B------:R-:W3:Y:S02]  /*30ff0*/  SYNCS.PHASECHK.TRANS64.TRYWAIT P1, [R5+URZ+0x33460], R0 ;  /* 0x03346000050075a7 */ /* 0x000ee4000802017f */
[----:B---3--:R-:W-:Y:S05]  /*31000*/  @!P1 BRA `(.L_x_4628) ;  /* 0x0000007c00009947 */ /* 0x008fea0003800000 */
.L_x_4925:
[----:B------:R-:W-:Y:S05]  /*31010*/  @!P0 BRA `(.L_x_4629) ;  /* 0x0000000000048947 */ /* 0x000fea0003800000 */
[----:B------:R-:W-:Y:S01]  /*31020*/  BPT.TRAP 0x1 ;  /* 0x000000040000795c */ /* 0x000fe20000300000 */
.L_x_4629:
[----:B------:R-:W4:Y:S02]  /*31030*/  SYNCS.PHASECHK.TRANS64.TRYWAIT P1, [R3+URZ+0x33480], R2 ;  /* 0x03348002030075a7 */ /* 0x000f24000802017f */
[----:B----4-:R-:W-:Y:S05]  /*31040*/  @!P1 BRA `(.L_x_4630) ;  /* 0x0000007c00049947 */ /* 0x010fea0003800000 */
.L_x_4926:
[----:B------:R-:W-:Y:S05]  /*31050*/  @!P0 BRA `(.L_x_4631) ;  /* 0x0000000000048947 */ /* 0x000fea0003800000 */
[----:B------:R-:W-:Y:S01]  /*31060*/  BPT.TRAP 0x1 ;  /* 0x000000040000795c */ /* 0x000fe20000300000 */
.L_x_4631:
[----:B------:R0:W0:Y:S02]  /*31070*/  SYNCS.PHASECHK.TRANS64.TRYWAIT P0, [R5+URZ+0x33480], R0 ;  /* 0x03348000050075a7 */ /* 0x000024000800017f */
[----:B0-----:R-:W-:Y:S05]  /*31080*/  @!P0 NANOSLEEP.SYNCS 0x989680 ;  /* 0x009896800000895d */ /* 0x001fea0003900000 */
[----:B------:R-:W0:Y:S02]  /*31090*/  @!P0 SYNCS.PHASECHK.TRANS64 P0, [R5+URZ+0x33480], R0 ;  /* 0x03348000050085a7 */ /* 0x000e24000800007f */
[----:B0-----:R-:W-:Y:S05]  /*310a0*/  @!P0 BRA `(.L_x_4631) ;  /* 0xfffffffc00f08947 */ /* 0x001fea000383ffff */
.L_x_4275:
[----:B------:R-:W-:Y:S05]  /*310b0*/  BSYNC B8 ;  /* 0x0000000000087941 */ /* 0x000fea0003800000 */
.L_x_4272:
[----:B------:R-:W-:Y:S05]  /*310c0*/  EXIT ;  /* 0x000000000000794d */ /* 0x000fea0003800000 */
.L_x_4295:
[----:B-1----:R1:W2:Y:S02]  /*310d0*/  SYNCS.PHASECHK.TRANS64.TRYWAIT P5, [R93+URZ+0x33490], R94 ;  /* 0x0334905e5d0075a7 */ /* 0x0022a400080a017f */
[----:B--2---:R-:W-:Y:S05]  /*310e0*/  @!P5 NANOSLEEP.SYNCS 0x989680 ;  /* 0x009896800000d95d */ /* 0x004fea0003900000 */
[----:B------:R-:W2:Y:S02]  /*310f0*/  @!P5 SYNCS.PHASECHK.TRANS64 P5, [R93+URZ+0x33490], R94 ;  /* 0x0334905e5d00d5a7 */ /* 0x000ea400080a007f */
[----:B--2---:R-:W-:Y:S05]  /*31100*/  @!P5 BRA `(.L_x_4295) ;  /* 0xfffffffc00f0d947 */ /* 0x004fea000383ffff */
[----:B------:R-:W-:Y:S05]  /*31110*/  BRA `(.L_x_4632) ;  /* 0xfffffd2c005c7947 */ /* 0x000fea000383ffff */
.L_x_4296:
        /* <DEDUP_REMOVED lines=8> */
.L_x_4634:
[----:B------:R-:W-:Y:S05]  /*311a0*/  BSYNC B1 ;  /* 0x0000000000017941 */ /* 0x000fea0003800000 */
.L_x_4633:
        /* <DEDUP_REMOVED lines=8> */
.L_x_4635:
[----:B------:R-:W-:Y:S01]  /*31230*/  IMAD.MOV.U32 R11, RZ, RZ, R14 ;  /* 0x000000ffff0b7224 */ /* 0x000fe200078e000e */
[----:B------:R-:W-:Y:S06]  /*31240*/  BRA `(.L_x_4636) ;  /* 0xfffffd2c00247947 */ /* 0x000fec000383ffff */
.L_x_4321:
[----:B------:R-:W-:Y:S01]  /*31250*/  BSSY B1, `(.L_x_4637) ;  /* 0x0000008000017945 */ /* 0x000fe20003800000 */
[----:B0-----:R-:W-:Y:S01]  /*31260*/  IMAD.MOV.U32 R13, RZ, RZ, R119 ;  /* 0x000000ffff0d7224 */ /* 0x001fe200078e0077 */
[----:B------:R-:W-:Y:S01]  /*31270*/  MOV R12, 0x1 ;  /* 0x00000001000c7802 */ /* 0x000fe20000000f00 */
[----:B----4-:R-:W-:Y:S02]  /*31280*/  IMAD.MOV.U32 R11, RZ, RZ, 0x1e1f ;  /* 0x00001e1fff0b7424 */ /* 0x010fe400078e00ff */
[----:B------:R-:W-:-:S07]  /*31290*/  IMAD.MOV.U32 R15, RZ, RZ, -0x1 ;  /* 0xffffffffff0f7424 */ /* 0x000fce00078e00ff */
[----:B-123--:R-:W-:Y:S05]  /*312a0*/  WARPSYNC.COLLECTIVE R15, `(.L_x_4638) ;  /* 0x000000000f087348 */ /* 0x00efea0003c00000 */
[----:B------:R0:W4:Y:S02]  /*312b0*/  SHFL.IDX P6, R14, R13, R12, R11 ;  /* 0x0000000c0d0e7389 */ /* 0x00012400000c000b */
[----:B01234-:R-:W-:Y:S01]  /*312c0*/  ENDCOLLECTIVE ;  /* 0x000000000000791b */ /* 0x01ffe20003800000 */
.L_x_4638:
[----:B------:R-:W-:Y:S05]  /*312d0*/  BSYNC B1 ;  /* 0x0000000000017941 */ /* 0x000fea0003800000 */
.L_x_4637:
        /* <DEDUP_REMOVED lines=8> */
.L_x_4639:
[----:B------:R-:W-:Y:S01]  /*31360*/  IMAD.MOV.U32 R120, RZ, RZ, R14 ;  /* 0x000000ffff787224 */ /* 0x000fe200078e000e */
[----:B------:R-:W-:Y:S06]  /*31370*/  BRA `(.L_x_4640) ;  /* 0xfffffd5800747947 */ /* 0x000fec000383ffff */
.L_x_4351:
[----:B-1----:R1:W2:Y:S02]  /*31380*/  SYNCS.PHASECHK.TRANS64.TRYWAIT P5, [R93+URZ+0x33490], R94 ;  /* 0x0334905e5d0075a7 */ /* 0x0022a400080a017f */
[----:B--2---:R-:W-:Y:S05]  /*31390*/  @!P5 NANOSLEEP.SYNCS 0x989680 ;  /* 0x009896800000d95d */ /* 0x004fea0003900000 */
[----:B------:R-:W2:Y:S02]  /*313a0*/  @!P5 SYNCS.PHASECHK.TRANS64 P5, [R93+URZ+0x33490], R94 ;  /* 0x0334905e5d00d5a7 */ /* 0x000ea400080a007f */
[----:B--2---:R-:W-:Y:S05]  /*313b0*/  @!P5 BRA `(.L_x_4351) ;  /* 0xfffffffc00f0d947 */ /* 0x004fea000383ffff */
[----:B------:R-:W-:Y:S05]  /*313c0*/  BRA `(.L_x_4641) ;  /* 0xfffffd8c00d47947 */ /* 0x000fea000383ffff */
.L_x_4352:
        /* <DEDUP_REMOVED lines=8> */
.L_x_4643:
[----:B------:R-:W-:Y:S05]  /*31450*/  BSYNC B1 ;  /* 0x0000000000017941 */ /* 0x000fea0003800000 */
.L_x_4642:
        /* <DEDUP_REMOVED lines=8> */
.L_x_4644:
[----:B------:R-:W-:Y:S01]  /*314e0*/  MOV R11, R14 ;  /* 0x0000000e000b7202 */ /* 0x000fe20000000f00 */
[----:B------:R-:W-:Y:S06]  /*314f0*/  BRA `(.L_x_4645) ;  /* 0xfffffd8c00a47947 */ /* 0x000fec000383ffff */
.L_x_4365:
[----:B------:R-:W-:Y:S01]  /*31500*/  BSSY B1, `(.L_x_4646) ;  /* 0x0000008000017945 */ /* 0x000fe20003800000 */
[----:B0-2---:R-:W-:Y:S02]  /*31510*/  IMAD.MOV.U32 R13, RZ, RZ, R119 ;  /* 0x000000ffff0d7224 */ /* 0x005fe400078e0077 */
[----:B------:R-:W-:Y:S02]  /*31520*/  IMAD.MOV.U32 R12, RZ, RZ, 0x1 ;  /* 0x00000001ff0c7424 */ /* 0x000fe400078e00ff */
[----:B----4-:R-:W-:Y:S02]  /*31530*/  IMAD.MOV.U32 R11, RZ, RZ, 0x1e1f ;  /* 0x00001e1fff0b7424 */ /* 0x010fe400078e00ff */
[----:B------:R-:W-:-:S07]  /*31540*/  IMAD.MOV.U32 R15, RZ, RZ, -0x1 ;  /* 0xffffffffff0f7424 */ /* 0x000fce00078e00ff */
[----:B-1-3--:R-:W-:Y:S05]  /*31550*/  WARPSYNC.COLLECTIVE R15, `(.L_x_4647) ;  /* 0x000000000f087348 */ /* 0x00afea0003c00000 */
[----:B------:R0:W2:Y:S02]  /*31560*/  SHFL.IDX P6, R14, R13, R12, R11 ;  /* 0x0000000c0d0e7389 */ /* 0x0000a400000c000b */
[----:B0123--:R-:W-:Y:S01]  /*31570*/  ENDCOLLECTIVE ;  /* 0x000000000000791b */ /* 0x00ffe20003800000 */
.L_x_4647:
[----:B------:R-:W-:Y:S05]  /*31580*/  BSYNC B1 ;  /* 0x0000000000017941 */ /* 0x000fea0003800000 */
.L_x_4646:
        /* <DEDUP_REMOVED lines=8> */
.L_x_4648:
[----:B------:R-:W-:Y:S01]  /*31610*/  IMAD.MOV.U32 R120, RZ, RZ, R14 ;  /* 0x000000ffff787224 */ /* 0x000fe200078e000e */
[----:B------:R-:W-:Y:S06]  /*31620*/  BRA `(.L_x_4649) ;  /* 0xfffffdbc00a47947 */ /* 0x000fec000383ffff */
.L_x_4378:
[----:B0-----:R0:W1:Y:S02]  /*31630*/  SYNCS.PHASECHK.TRANS64.TRYWAIT P3, [R93+URZ+0x33490], R94 ;  /* 0x0334905e5d0075a7 */ /* 0x001064000806017f */
[----:B-1----:R-:W-:Y:S05]  /*31640*/  @!P3 NANOSLEEP.SYNCS 0x989680 ;  /* 0x009896800000b95d */ /* 0x002fea0003900000 */
[----:B------:R-:W1:Y:S02]  /*31650*/  @!P3 SYNCS.PHASECHK.TRANS64 P3, [R93+URZ+0x33490], R94 ;  /* 0x0334905e5d00b5a7 */ /* 0x000e64000806007f */
[----:B-1----:R-:W-:Y:S05]  /*31660*/  @!P3 BRA `(.L_x_4378) ;  /* 0xfffffffc00f0b947 */ /* 0x002fea000383ffff */
[----:B------:R-:W-:Y:S05]  /*31670*/  BRA `(.L_x_4650) ;  /* 0xfffffdec009c7947 */ /* 0x000fea000383ffff */
.L_x_4379:
        /* <DEDUP_REMOVED lines=8> */
.L_x_4652:
[----:B------:R-:W-:Y:S05]  /*31700*/  BSYNC B1 ;  /* 0x0000000000017941 */ /* 0x000fea0003800000 */
.L_x_4651:
        /* <DEDUP_REMOVED lines=8> */
.L_x_4653:
[----:B------:R-:W-:Y:S01]  /*31790*/  IMAD.MOV.U32 R45, RZ, RZ, R14 ;  /* 0x000000ffff2d7224 */ /* 0x000fe200078e000e */
[----:B------:R-:W-:Y:S06]  /*317a0*/  BRA `(.L_x_4654) ;  /* 0xfffffdec00cc7947 */ /* 0x000fec000383ffff */
.L_x_4382:
[----:B------:R-:W-:Y:S01]  /*317b0*/  BSSY B1, `(.L_x_4655) ;  /* 0x0000008000017945 */ /* 0x000fe20003800000 */
[----:B----4-:R-:W-:Y:S01]  /*317c0*/  IMAD.MOV.U32 R13, RZ, RZ, R44 ;  /* 0x000000ffff0d7224 */ /* 0x010fe200078e002c */
[----:B------:R-:W-:Y:S01]  /*317d0*/  MOV R15, 0xffffffff ;  /* 0xffffffff000f7802 */ /* 0x000fe20000000f00 */
[----:B------:R-:W-:Y:S02]  /*317e0*/  IMAD.MOV.U32 R12, RZ, RZ, 0x1 ;  /* 0x00000001ff0c7424 */ /* 0x000fe400078e00ff */
[----:B------:R-:W-:-:S07]  /*317f0*/  IMAD.MOV.U32 R11, RZ, RZ, 0x1e1f ;  /* 0x00001e1fff0b7424 */ /* 0x000fce00078e00ff */
[----:B0123--:R-:W-:Y:S05]  /*31800*/  WARPSYNC.COLLECTIVE R15, `(.L_x_4656) ;  /* 0x000000000f087348 */ /* 0x00ffea0003c00000 */
[----:B------:R4:W0:Y:S02]  /*31810*/  SHFL.IDX P6, R14, R13, R12, R11 ;  /* 0x0000000c0d0e7389 */ /* 0x00082400000c000b */
[----:B01234-:R-:W-:Y:S01]  /*31820*/  ENDCOLLECTIVE ;  /* 0x000000000000791b */ /* 0x01ffe20003800000 */
.L_x_4656:
[----:B------:R-:W-:Y:S05]  /*31830*/  BSYNC B1 ;  /* 0x0000000000017941 */ /* 0x000fea0003800000 */
.L_x_4655:
        /* <DEDUP_REMOVED lines=8> */
.L_x_4657:
[----:B------:R-:W-:Y:S01]  /*318c0*/  MOV R45, R14 ;  /* 0x0000000e002d7202 */ /* 0x000fe20000000f00 */
[----:B------:R-:W-:Y:S06]  /*318d0*/  BRA `(.L_x_4658) ;  /* 0xfffffdf000247947 */ /* 0x000fec000383ffff */
.L_x_4386:
[----:B------:R0:W0:Y:S02]  /*318e0*/  SYNCS.PHASECHK.TRANS64.TRYWAIT P2, [R93+URZ+0x334b0], R94 ;  /* 0x0334b05e5d0075a7 */ /* 0x000024000804017f */
[----:B0-----:R-:W-:Y:S05]  /*318f0*/  @!P2 NANOSLEEP.SYNCS 0x989680 ;  /* 0x009896800000a95d */ /* 0x001fea0003900000 */
[----:B------:R-:W0:Y:S02]  /*31900*/  @!P2 SYNCS.PHASECHK.TRANS64 P2, [R93+URZ+0x334b0], R94 ;  /* 0x0334b05e5d00a5a7 */ /* 0x000e24000804007f */
[----:B0-----:R-:W-:Y:S05]  /*31910*/  @!P2 BRA `(.L_x_4386) ;  /* 0xfffffffc00f0a947 */ /* 0x001fea000383ffff */
[----:B------:R-:W-:Y:S05]  /*31920*/  BRA `(.L_x_4659) ;  /* 0xfffffdf000f87947 */ /* 0x000fea000383ffff */
.L_x_4396:
[----:B------:R-:W-:Y:S01]  /*31930*/  BSSY B0, `(.L_x_4660) ;  /* 0x0000007000007945 */ /* 0x000fe20003800000 */
[----:B------:R-:W-:Y:S02]  /*31940*/  IMAD.MOV.U32 R12, RZ, RZ, RZ ;  /* 0x000000ffff0c7224 */ /* 0x000fe400078e00ff */
[----:B------:R-:W-:Y:S02]  /*31950*/  IMAD.MOV.U32 R11, RZ, RZ, 0x1f ;  /* 0x0000001fff0b7424 */ /* 0x000fe400078e00ff */
[----:B------:R-:W-:-:S07]  /*31960*/  IMAD.MOV.U32 R15, RZ, RZ, -0x1 ;  /* 0xffffffffff0f7424 */ /* 0x000fce00078e00ff */
[----:B------:R-:W-:Y:S05]  /*31970*/  WARPSYNC.COLLECTIVE R15, `(.L_x_4661) ;  /* 0x000000000f087348 */ /* 0x000fea0003c00000 */
[----:B------:R0:W1:Y:S02]  /*31980*/  SHFL.IDX P6, R14, R13, R12, R11 ;  /* 0x0000000c0d0e7389 */ /* 0x00006400000c000b */
[----:B01----:R-:W-:Y:S01]  /*31990*/  ENDCOLLECTIVE ;  /* 0x000000000000791b */ /* 0x003fe20003800000 */
.L_x_4661:
[----:B------:R-:W-:Y:S05]  /*319a0*/  BSYNC B0 ;  /* 0x0000000000007941 */ /* 0x000fea0003800000 */
.L_x_4660:
[----:B------:R1:W-:Y:S01]  /*319b0*/  STL [R1+0x40], R14 ;  /* 0x0000400e01007387 */ /* 0x0003e20000100800 */
[----:B------:R-:W-:Y:S05]  /*319c0*/  BRA `(.L_x_4662) ;  /* 0xfffffe00007c7947 */ /* 0x000fea000383ffff */
.L_x_4406:
[----:B------:R-:W-:Y:S01]  /*319d0*/  BSSY B1, `(.L_x_4663) ;  /* 0x0000008000017945 */ /* 0x000fe20003800000 */
[----:B------:R-:W-:Y:S01]  /*319e0*/  IMAD.MOV.U32 R13, RZ, RZ, R28 ;  /* 0x000000ffff0d7224 */ /* 0x000fe200078e001c */
[----:B------:R-:W-:Y:S01]  /*319f0*/  MOV R11, 0x1e1f ;  /* 0x00001e1f000b7802 */ /* 0x000fe20000000f00 */
[----:B------:R-:W-:Y:S02]  /*31a00*/  IMAD.MOV.U32 R12, RZ, RZ, RZ ;  /* 0x000000ffff0c7224 */ /* 0x000fe400078e00ff */
[----:B------:R-:W-:-:S07]  /*31a10*/  IMAD.MOV.U32 R15, RZ, RZ, -0x1 ;  /* 0xffffffffff0f7424 */ /* 0x000fce00078e00ff */
[----:B-1----:R-:W-:Y:S05]  /*31a20*/  WARPSYNC.COLLECTIVE R15, `(.L_x_4664) ;  /* 0x000000000f087348 */ /* 0x002fea0003c00000 */
[----:B-1----:R0:W1:Y:S02]  /*31a30*/  SHFL.IDX P6, R14, R13, R12, R11 ;  /* 0x0000000c0d0e7389 */ /* 0x00206400000c000b */
[----:B01----:R-:W-:Y:S01]  /*31a40*/  ENDCOLLECTIVE ;  /* 0x000000000000791b */ /* 0x003fe20003800000 */
.L_x_4664:
[----:B------:R-:W-:Y:S05]  /*31a50*/  BSYNC B1 ;  /* 0x0000000000017941 */ /* 0x000fea0003800000 */
.L_x_4663:
        /* <DEDUP_REMOVED lines=8> */
.L_x_4665:
[----:B------:R-:W-:Y:S02]  /*31ae0*/  IMAD.MOV.U32 R13, RZ, RZ, R45 ;  /* 0x000000ffff0d7224 */ /* 0x000fe400078e002d */
[----:B------:R-:W-:-:S07]  /*31af0*/  IMAD.MOV.U32 R7, RZ, RZ, R14 ;  /* 0x000000ffff077224 */ /* 0x000fce00078e000e */
[----:B------:R-:W-:Y:S05]  /*31b00*/  WARPSYNC.COLLECTIVE R15, `(.L_x_4666) ;  /* 0x000000000f087348 */ /* 0x000fea0003c00000 */
[----:B------:R0:W1:Y:S02]  /*31b10*/  SHFL.IDX P6, R14, R13, R12, R11 ;  /* 0x0000000c0d0e7389 */ /* 0x00006400000c000b */
[----:B01----:R-:W-:Y:S01]  /*31b20*/  ENDCOLLECTIVE ;  /* 0x000000000000791b */ /* 0x003fe20003800000 */
.L_x_4666:
[----:B------:R-:W-:Y:S02]  /*31b30*/  IMAD.MOV.U32 R13, RZ, RZ, R26 ;  /* 0x000000ffff0d7224 */ /* 0x000fe400078e001a */
[----:B------:R-:W-:-:S07]  /*31b40*/  IMAD.MOV.U32 R3, RZ, RZ, R14 ;  /* 0x000000ffff037224 */ /* 0x000fce00078e000e */
[----:B------:R-:W-:Y:S05]  /*31b50*/  WARPSYNC.COLLECTIVE R15, `(.L_x_4667) ;  /* 0x000000000f087348 */ /* 0x000fea0003c00000 */
[----:B------:R0:W1:Y:S02]  /*31b60*/  SHFL.IDX P6, R14, R13, R12, R11 ;  /* 0x0000000c0d0e7389 */ /* 0x00006400000c000b */
[----:B01----:R-:W-:Y:S01]  /*31b70*/  ENDCOLLECTIVE ;  /* 0x000000000000791b */ /* 0x003fe20003800000 */
.L_x_4667:
[----:B------:R-:W-:Y:S01]  /*31b80*/  IMAD.MOV.U32 R39, RZ, RZ, R14 ;  /* 0x000000ffff277224 */ /* 0x000fe200078e000e */
[----:B------:R-:W-:Y:S06]  /*31b90*/  BRA `(.L_x_4668) ;  /* 0xfffffe0800087947 */ /* 0x000fec000383ffff */
.L_x_4410:
[----:B-1----:R1:W4:Y:S02]  /*31ba0*/  SYNCS.PHASECHK.TRANS64.TRYWAIT P0, [R18+URZ+0x33400], R3 ;  /* 0x03340003120075a7 */ /* 0x002324000800017f */
[----:B----4-:R-:W-:Y:S05]  /*31bb0*/  @!P0 NANOSLEEP.SYNCS 0x989680 ;  /* 0x009896800000895d */ /* 0x010fea0003900000 */
[----:B------:R-:W4:Y:S02]  /*31bc0*/  @!P0 SYNCS.PHASECHK.TRANS64 P0, [R18+URZ+0x33400], R3 ;  /* 0x03340003120085a7 */ /* 0x000f24000800007f */
[----:B----4-:R-:W-:Y:S05]  /*31bd0*/  @!P0 BRA `(.L_x_4410) ;  /* 0xfffffffc00f08947 */ /* 0x010fea000383ffff */
[----:B------:R-:W-:Y:S05]  /*31be0*/  BRA `(.L_x_4669) ;  /* 0xfffffe0c00707947 */ /* 0x000fea000383ffff */
.L_x_4422:
[----:B------:R-:W-:Y:S01]  /*31bf0*/  BSSY B1, `(.L_x_4670) ;  /* 0x0000008000017945 */ /* 0x000fe20003800000 */
[----:B------:R-:W-:Y:S01]  /*31c00*/  MOV R13, R28 ;  /* 0x0000001c000d7202 */ /* 0x000fe20000000f00 */
[----:B------:R-:W-:Y:S02]  /*31c10*/  IMAD.MOV.U32 R12, RZ, RZ, RZ ;  /* 0x000000ffff0c7224 */ /* 0x000fe400078e00ff */
[----:B------:R-:W-:Y:S02]  /*31c20*/  IMAD.MOV.U32 R11, RZ, RZ, 0x1e1f ;  /* 0x00001e1fff0b7424 */ /* 0x000fe400078e00ff */
[----:B------:R-:W-:-:S07]  /*31c30*/  IMAD.MOV.U32 R15, RZ, RZ, -0x1 ;  /* 0xffffffffff0f7424 */ /* 0x000fce00078e00ff */
[----:B-1----:R-:W-:Y:S05]  /*31c40*/  WARPSYNC.COLLECTIVE R15, `(.L_x_4671) ;  /* 0x000000000f087348 */ /* 0x002fea0003c00000 */
[----:B-1----:R0:W1:Y:S02]  /*31c50*/  SHFL.IDX P6, R14, R13, R12, R11 ;  /* 0x0000000c0d0e7389 */ /* 0x00206400000c000b */
[----:B01----:R-:W-:Y:S01]  /*31c60*/  ENDCOLLECTIVE ;  /* 0x000000000000791b */ /* 0x003fe20003800000 */
.L_x_4671:
[----:B------:R-:W-:Y:S05]  /*31c70*/  BSYNC B1 ;  /* 0x0000000000017941 */ /* 0x000fea0003800000 */
.L_x_4670:
        /* <DEDUP_REMOVED lines=8> */
.L_x_4672:
[----:B------:R-:W-:Y:S02]  /*31d00*/  IMAD.MOV.U32 R13, RZ, RZ, R45 ;  /* 0x000000ffff0d7224 */ /* 0x000fe400078e002d */
[----:B------:R-:W-:-:S07]  /*31d10*/  IMAD.MOV.U32 R37, RZ, RZ, R14 ;  /* 0x000000ffff257224 */ /* 0x000fce00078e000e */
[----:B------:R-:W-:Y:S05]  /*31d20*/  WARPSYNC.COLLECTIVE R15, `(.L_x_4673) ;  /* 0x000000000f087348 */ /* 0x000fea0003c00000 */
[----:B------:R0:W1:Y:S02]  /*31d30*/  SHFL.IDX P6, R14, R13, R12, R11 ;  /* 0x0000000c0d0e7389 */ /* 0x00006400000c000b */
[----:B01----:R-:W-:Y:S01]  /*31d40*/  ENDCOLLECTIVE ;  /* 0x000000000000791b */ /* 0x003fe20003800000 */
.L_x_4673:
[----:B------:R-:W-:Y:S01]  /*31d50*/  MOV R13, R26 ;  /* 0x0000001a000d7202 */ /* 0x000fe20000000f00 */
[----:B------:R-:W-:-:S07]  /*31d60*/  IMAD.MOV.U32 R45, RZ, RZ, R14 ;  /* 0x000000ffff2d7224 */ /* 0x000fce00078e000e */
[----:B------:R-:W-:Y:S05]  /*31d70*/  WARPSYNC.COLLECTIVE R15, `(.L_x_4674) ;  /* 0x000000000f087348 */ /* 0x000fea0003c00000 */
[----:B------:R0:W1:Y:S02]  /*31d80*/  SHFL.IDX P6, R14, R13, R12, R11 ;  /* 0x0000000c0d0e7389 */ /* 0x00006400000c000b */
[----:B01----:R-:W-:Y:S01]  /*31d90*/  ENDCOLLECTIVE ;  /* 0x000000000000791b */ /* 0x003fe20003800000 */
.L_x_4674:
[----:B------:R-:W-:Y:S01]  /*31da0*/  IMAD.MOV.U32 R47, RZ, RZ, R14 ;  /* 0x000000ffff2f7224 */ /* 0x000fe200078e000e */
[----:B------:R-:W-:Y:S06]  /*31db0*/  BRA `(.L_x_4675) ;  /* 0xfffffe3800fc7947 */ /* 0x000fec000383ffff */
.L_x_4426:
[----:B0-----:R0:W1:Y:S02]  /*31dc0*/  SYNCS.PHASECHK.TRANS64.TRYWAIT P0, [R18+URZ+0x33400], R3 ;  /* 0x03340003120075a7 */ /* 0x001064000800017f */
[----:B-1----:R-:W-:Y:S05]  /*31dd0*/  @!P0 NANOSLEEP.SYNCS 0x989680 ;  /* 0x009896800000895d */ /* 0x002fea0003900000 */
[----:B------:R-:W1:Y:S02]  /*31de0*/  @!P0 SYNCS.PHASECHK.TRANS64 P0, [R18+URZ+0x33400], R3 ;  /* 0x03340003120085a7 */ /* 0x000e64000800007f */
[----:B-1----:R-:W-:Y:S05]  /*31df0*/  @!P0 BRA `(.L_x_4426) ;  /* 0xfffffffc00f08947 */ /* 0x002fea000383ffff */
[----:B------:R-:W-:Y:S05]  /*31e00*/  BRA `(.L_x_4676) ;  /* 0xfffffe4000087947 */ /* 0x000fea000383ffff */
.L_x_4434:
[----:B--2---:R2:W3:Y:S02]  /*31e10*/  SYNCS.PHASECHK.TRANS64.TRYWAIT P1, [R0+URZ+0x33430], R3 ;  /* 0x03343003000075a7 */ /* 0x0044e4000802017f */
[----:B---3--:R-:W-:Y:S05]  /*31e20*/  @!P1 NANOSLEEP.SYNCS 0x989680 ;  /* 0x009896800000995d */ /* 0x008fea0003900000 */
[----:B------:R-:W3:Y:S02]  /*31e30*/  @!P1 SYNCS.PHASECHK.TRANS64 P1, [R0+URZ+0x33430], R3 ;  /* 0x03343003000095a7 */ /* 0x000ee4000802007f */
[----:B---3--:R-:W-:Y:S05]  /*31e40*/  @!P1 BRA `(.L_x_4434) ;  /* 0xfffffffc00f09947 */ /* 0x008fea000383ffff */
[----:B------:R-:W-:Y:S05]  /*31e50*/  BRA `(.L_x_4433) ;  /* 0xfffffe7000547947 */ /* 0x000fea000383ffff */
.L_x_4441:
[----:B-1----:R1:W2:Y:S02]  /*31e60*/  SYNCS.PHASECHK.TRANS64.TRYWAIT P2, [R5+URZ+0x33430], R4 ;  /* 0x03343004050075a7 */ /* 0x0022a4000804017f */
[----:B--2---:R-:W-:Y:S05]  /*31e70*/  @!P2 NANOSLEEP.SYNCS 0x989680 ;  /* 0x009896800000a95d */ /* 0x004fea0003900000 */
[----:B------:R-:W2:Y:S02]  /*31e80*/  @!P2 SYNCS.PHASECHK.TRANS64 P2, [R5+URZ+0x33430], R4 ;  /* 0x033430040500a5a7 */ /* 0x000ea4000804007f */
[----:B--2---:R-:W-:Y:S05]  /*31e90*/  @!P2 BRA `(.L_x_4441) ;  /* 0xfffffffc00f0a947 */ /* 0x004fea000383ffff */
[----:B------:R-:W-:Y:S05]  /*31ea0*/  BRA `(.L_x_4440) ;  /* 0xfffffeb4009c7947 */ /* 0x000fea000383ffff */
.L_x_4445:
[----:B-1----:R1:W2:Y:S02]  /*31eb0*/  SYNCS.PHASECHK.TRANS64.TRYWAIT P1, [R4+URZ+0x33450], R3 ;  /* 0x03345003040075a7 */ /* 0x0022a4000802017f */
[----:B--2---:R-:W-:Y:S05]  /*31ec0*/  @!P1 NANOSLEEP.SYNCS 0x989680 ;  /* 0x009896800000995d */ /* 0x004fea0003900000 */
[----:B------:R-:W2:Y:S02]  /*31ed0*/  @!P1 SYNCS.PHASECHK.TRANS64 P1, [R4+URZ+0x33450], R3 ;  /* 0x03345003040095a7 */ /* 0x000ea4000802007f */
[----:B--2---:R-:W-:Y:S05]  /*31ee0*/  @!P1 BRA `(.L_x_4445) ;  /* 0xfffffffc00f09947 */ /* 0x004fea000383ffff */
[----:B------:R-:W-:Y:S05]  /*31ef0*/  BRA `(.L_x_4442) ;  /* 0xfffffec400dc7947 */ /* 0x000fea000383ffff */
.L_x_4452:
[----:B-1----:R1:W2:Y:S02]  /*31f00*/  SYNCS.PHASECHK.TRANS64.TRYWAIT P1, [R8+URZ+0x33450], R3 ;  /* 0x03345003080075a7 */ /* 0x0022a4000802017f */
[----:B--2---:R-:W-:Y:S05]  /*31f10*/  @!P1 NANOSLEEP.SYNCS 0x989680 ;  /* 0x009896800000995d */ /* 0x004fea0003900000 */
[----:B------:R-:W2:Y:S02]  /*31f20*/  @!P1 SYNCS.PHASECHK.TRANS64 P1, [R8+URZ+0x33450], R3 ;  /* 0x03345003080095a7 */ /* 0x000ea4000802007f */
[----:B--2---:R-:W-:Y:S05]  /*31f30*/  @!P1 BRA `(.L_x_4452) ;  /* 0xfffffffc00f09947 */ /* 0x004fea000383ffff */
[----:B------:R-:W-:Y:S05]  /*31f40*/  BRA `(.L_x_4451) ;  /* 0xfffffef400547947 */ /* 0x000fea000383ffff */
.L_x_4456:
        /* <DEDUP_REMOVED lines=17> */
[----:B-----5:R-:W-:Y:S01]  /*32060*/  IMAD.MOV.U32 R12, RZ, RZ, R0 ;  /* 0x000000ffff0c7224 */ /* 0x020fe200078e0000 */
[----:B------:R-:W-:Y:S01]  /*32070*/  SEL R57, R57, R11, P0 ;  /* 0x0000000b39397207 */ /* 0x000fe20000000000 */
[----:B------:R-:W-:Y:S01]  /*32080*/  IMAD.MOV.U32 R11, RZ, RZ, 0x1c1f ;  /* 0x00001c1fff0b7424 */ /* 0x000fe200078e00ff */
[----:B------:R-:W-:-:S02]  /*32090*/  SEL R98, R15, R91, P0 ;  /* 0x0000005b0f627207 */ /* 0x000fc40000000000 */
[----:B------:R-:W-:Y:S01]  /*320a0*/  SEL R43, R91, R15, P0 ;  /* 0x0000000f5b2b7207 */ /* 0x000fe20000000000 */
[----:B------:R-:W-:Y:S01]  /*320b0*/  IMAD.MOV.U32 R15, RZ, RZ, -0x1 ;  /* 0xffffffffff0f7424 */ /* 0x000fe200078e00ff */
[----:B------:R-:W-:Y:S02]  /*320c0*/  SEL R30, R33, R32, P0 ;  /* 0x00000020211e7207 */ /* 0x000fe40000000000 */
[----:B------:R-:W-:Y:S02]  /*320d0*/  SEL R31, R32, R33, P0 ;  /* 0x00000021201f7207 */ /* 0x000fe40000000000 */
[----:B------:R-:W-:Y:S02]  /*320e0*/  SEL R32, R14, R60, P0 ;  /* 0x0000003c0e207207 */ /* 0x000fe40000000000 */
[----:B------:R-:W-:-:S07]  /*320f0*/  SEL R33, R60, R14, P0 ;  /* 0x0000000e3c217207 */ /* 0x000fce0000000000 */
[----:B0-----:R-:W-:Y:S05]  /*32100*/  WARPSYNC.COLLECTIVE R15, `(.L_x_4677) ;  /* 0x000000000f087348 */ /* 0x001fea0003c00000 */
[----:B------:R1:W2:Y:S02]  /*32110*/  SHFL.IDX P6, R14, R13, R12, R11 ;  /* 0x0000000c0d0e7389 */ /* 0x0002a400000c000b */
[----:B012---:R-:W-:Y:S01]  /*32120*/  ENDCOLLECTIVE ;  /* 0x000000000000791b */ /* 0x007fe20003800000 */
.L_x_4677:
[----:B------:R-:W-:Y:S02]  /*32130*/  SEL R3, R5, R109, P0 ;  /* 0x0000006d05037207 */ /* 0x000fe40000000000 */
[----:B------:R-:W-:Y:S02]  /*32140*/  SEL R142, R109, R5, P0 ;  /* 0x000000056d8e7207 */ /* 0x000fe40000000000 */
[----:B------:R-:W-:Y:S02]  /*32150*/  SEL R62, R116, R4, P0 ;  /* 0x00000004743e7207 */ /* 0x000fe40000000000 */
[----:B------:R-:W-:Y:S02]  /*32160*/  SEL R63, R4, R116, P0 ;  /* 0x00000074043f7207 */ /* 0x000fe40000000000 */
[----:B------:R-:W-:Y:S02]  /*32170*/  LOP3.LUT R116, R0, 0x2, RZ, 0x3c, !PT ;  /* 0x0000000200747812 */ /* 0x000fe400078e3cff */
        /* <DEDUP_REMOVED lines=12> */
.L_x_4678:
        /* <DEDUP_REMOVED lines=19> */
.L_x_4679:
[----:B------:R-:W-:Y:S02]  /*32370*/  SEL R117, R125, R123, P0 ;  /* 0x0000007b7d757207 */ /* 0x000fe40000000000 */
[----:B------:R-:W-:Y:S01]  /*32380*/  SEL R8, R123, R125, P0 ;  /* 0x0000007d7b087207 */ /* 0x000fe20000000000 */
[----:B------:R-:W-:Y:S01]  /*32390*/  IMAD.MOV.U32 R125, RZ, RZ, RZ ;  /* 0x000000ffff7d7224 */ /* 0x000fe200078e00ff */
        /* <DEDUP_REMOVED lines=16> */
.L_x_4680:
        /* <DEDUP_REMOVED lines=18> */
.L_x_4681:
        /* <DEDUP_REMOVED lines=18> */
.L_x_4682:
[----:B------:R-:W-:Y:S02]  /*326e0*/  SEL R100, R38, R95, P0 ;  /* 0x0000005f26647207 */ /* 0x000fe40000000000 */
[----:B------:R-:W-:Y:S02]  /*326f0*/  SEL R38, R95, R38, P0 ;  /* 0x000000265f267207 */ /* 0x000fe40000000000 */
[----:B------:R-:W-:Y:S02]  /*32700*/  SEL R102, R41, R99, P0 ;  /* 0x0000006329667207 */ /* 0x000fe40000000000 */
[----:B------:R-:W-:Y:S02]  /*32710*/  SEL R41, R99, R41, P0 ;  /* 0x0000002963297207 */ /* 0x000fe40000000000 */
[----:B------:R-:W-:Y:S02]  /*32720*/  SEL R106, R39, R107, P0 ;  /* 0x0000006b276a7207 */ /* 0x000fe40000000000 */
[----:B------:R-:W-:-:S02]  /*32730*/  SEL R39, R107, R39, P0 ;  /* 0x000000276b277207 */ /* 0x000fc40000000000 */
[----:B------:R-:W-:Y:S01]  /*32740*/  MOV R13, R140 ;  /* 0x0000008c000d7202 */ /* 0x000fe20000000f00 */
[----:B------:R-:W-:Y:S02]  /*32750*/  IMAD.MOV.U32 R12, RZ, RZ, R116 ;  /* 0x000000ffff0c7224 */ /* 0x000fe400078e0074 */
[----:B------:R-:W-:-:S07]  /*32760*/  IMAD.MOV.U32 R115, RZ, RZ, R14 ;  /* 0x000000ffff737224 */ /* 0x000fce00078e000e */
[----:B------:R-:W-:Y:S05]  /*32770*/  WARPSYNC.COLLECTIVE R15, `(.L_x_4683) ;  /* 0x000000000f087348 */ /* 0x000fea0003c00000 */
[----:B------:R0:W1:Y:S02]  /*32780*/  SHFL.IDX P6, R14, R13, R12, R11 ;  /* 0x0000000c0d0e7389 */ /* 0x00006400000c000b */
[----:B01----:R-:W-:Y:S01]  /*32790*/  ENDCOLLECTIVE ;  /* 0x000000000000791b */ /* 0x003fe20003800000 */
.L_x_4683:
[----:B------:R-:W-:Y:S02]  /*327a0*/  IMAD.MOV.U32 R13, RZ, RZ, R142 ;  /* 0x000000ffff0d7224 */ /* 0x000fe400078e008e */
[----:B------:R-:W-:-:S07]  /*327b0*/  IMAD.MOV.U32 R83, RZ, RZ, R14 ;  /* 0x000000ffff537224 */ /* 0x000fce00078e000e */
[----:B------:R-:W-:Y:S05]  /*327c0*/  WARPSYNC.COLLECTIVE R15, `(.L_x_4684) ;  /* 0x000000000f087348 */ /* 0x000fea0003c00000 */
[----:B------:R0:W1:Y:S02]  /*327d0*/  SHFL.IDX P6, R14, R13, R12, R11 ;  /* 0x0000000c0d0e7389 */ /* 0x00006400000c000b */
[----:B01----:R-:W-:Y:S01]  /*327e0*/  ENDCOLLECTIVE ;  /* 0x000000000000791b */ /* 0x003fe20003800000 */
.L_x_4684:
        /* <DEDUP_REMOVED lines=8> */
.L_x_4685:
[----:B------:R-:W-:Y:S02]  /*32870*/  SEL R113, R115, R89, P0 ;  /* 0x0000005973717207 */ /* 0x000fe40000000000 */
[----:B------:R-:W-:Y:S01]  /*32880*/  SEL R115, R89, R115, P0 ;  /* 0x0000007359737207 */ /* 0x000fe20000000000 */
[----:B------:R-:W-:Y:S02]  /*32890*/  IMAD.MOV.U32 R13, RZ, RZ, R119 ;  /* 0x000000ffff0d7224 */ /* 0x000fe400078e0077 */
[----:B------:R-:W-:-:S07]  /*328a0*/  IMAD.MOV.U32 R118, RZ, RZ, R14 ;  /* 0x000000ffff767224 */ /* 0x000fce00078e000e */
[----:B------:R-:W-:Y:S05]  /*328b0*/  WARPSYNC.COLLECTIVE R15, `(.L_x_4686) ;  /* 0x000000000f087348 */ /* 0x000fea0003c00000 */
[----:B------:R0:W1:Y:S02]  /*328c0*/  SHFL.IDX P6, R14, R13, R12, R11 ;  /* 0x0000000c0d0e7389 */ /* 0x00006400000c000b */
[----:B01----:R-:W-:Y:S01]  /*328d0*/  ENDCOLLECTIVE ;  /* 0x000000000000791b */ /* 0x003fe20003800000 */
.L_x_4686:
[----:B------:R-:W-:Y:S02]  /*328e0*/  IMAD.MOV.U32 R13, RZ, RZ, R138 ;  /* 0x000000ffff0d7224 */ /* 0x000fe400078e008a */
[----:B------:R-:W-:Y:S02]  /*328f0*/  IMAD.MOV.U32 R12, RZ, RZ, R116 ;  /* 0x000000ffff0c7224 */ /* 0x000fe400078e0074 */
[----:B------:R-:W-:-:S07]  /*32900*/  IMAD.MOV.U32 R119, RZ, RZ, R14 ;  /* 0x000000ffff777224 */ /* 0x000fce00078e000e */
[----:B------:R-:W-:Y:S05]  /*32910*/  WARPSYNC.COLLECTIVE R15, `(.L_x_4687) ;  /* 0x000000000f087348 */ /* 0x000fea0003c00000 */
[----:B------:R0:W1:Y:S02]  /*32920*/  SHFL.IDX P6, R14, R13, R12, R11 ;  /* 0x0000000c0d0e7389 */ /* 0x00006400000c000b */
[----:B01----:R-:W-:Y:S01]  /*32930*/  ENDCOLLECTIVE ;  /* 0x000000000000791b */ /* 0x003fe20003800000 */
.L_x_4687:
[----:B------:R-:W-:Y:S01]  /*32940*/  IMAD.MOV.U32 R13, RZ, RZ, R141 ;  /* 0x000000ffff0d7224 */ /* 0x000fe200078e008d */
[----:B------:R-:W-:-:S07]  /*32950*/  MOV R81, R14 ;  /* 0x0000000e00517202 */ /* 0x000fce0000000f00 */
[----:B------:R-:W-:Y:S05]  /*32960*/  WARPSYNC.COLLECTIVE R15, `(.L_x_4688) ;  /* 0x000000000f087348 */ /* 0x000fea0003c00000 */
[----:B------:R0:W1:Y:S02]  /*32970*/  SHFL.IDX P6, R14, R13, R12, R11 ;  /* 0x0000000c0d0e7389 */ /* 0x00006400000c000b */
[----:B01----:R-:W-:Y:S01]  /*32980*/  ENDCOLLECTIVE ;  /* 0x000000000000791b */ /* 0x003fe20003800000 */
.L_x_4688:
[----:B------:R-:W-:Y:S02]  /*32990*/  IMAD.MOV.U32 R13, RZ, RZ, R126 ;  /* 0x000000ffff0d7224 */ /* 0x000fe400078e007e */
[----:B------:R-:W-:Y:S02]  /*329a0*/  IMAD.MOV.U32 R12, RZ, RZ, R0 ;  /* 0x000000ffff0c7224 */ /* 0x000fe400078e0000 */
[----:B------:R-:W-:-:S07]  /*329b0*/  IMAD.MOV.U32 R85, RZ, RZ, R14 ;  /* 0x000000ffff557224 */ /* 0x000fce00078e000e */
[----:B------:R-:W-:Y:S05]  /*329c0*/  WARPSYNC.COLLECTIVE R15, `(.L_x_4689) ;  /* 0x000000000f087348 */ /* 0x000fea0003c00000 */
[----:B------:R0:W1:Y:S02]  /*329d0*/  SHFL.IDX P6, R14, R13, R12, R11 ;  /* 0x0000000c0d0e7389 */ /* 0x00006400000c000b */
[----:B01----:R-:W-:Y:S01]  /*329e0*/  ENDCOLLECTIVE ;  /* 0x000000000000791b */ /* 0x003fe20003800000 */
.L_x_4689:
[----:B------:R-:W-:Y:S01]  /*329f0*/  MOV R13, R122 ;  /* 0x0000007a000d7202 */ /* 0x000fe20000000f00 */
[----:B------:R-:W-:-:S07]  /*32a00*/  IMAD.MOV.U32 R3, RZ, RZ, R14 ;  /* 0x000000ffff037224 */ /* 0x000fce00078e000e */
[----:B------:R-:W-:Y:S05]  /*32a10*/  WARPSYNC.COLLECTIVE R15, `(.L_x_4690) ;  /* 0x000000000f087348 */ /* 0x000fea0003c00000 */
[----:B------:R0:W1:Y:S02]  /*32a20*/  SHFL.IDX P6, R14, R13, R12, R11 ;  /* 0x0000000c0d0e7389 */ /* 0x00006400000c000b */
[----:B01----:R-:W-:Y:S01]  /*32a30*/  ENDCOLLECTIVE ;  /* 0x000000000000791b */ /* 0x003fe20003800000 */
.L_x_4690:
[----:B------:R-:W-:Y:S02]  /*32a40*/  IMAD.MOV.U32 R13, RZ, RZ, R121 ;  /* 0x000000ffff0d7224 */ /* 0x000fe400078e0079 */
[----:B------:R-:W-:Y:S02]  /*32a50*/  IMAD.MOV.U32 R12, RZ, RZ, R116 ;  /* 0x000000ffff0c7224 */ /* 0x000fe400078e0074 */
[----:B------:R-:W-:-:S07]  /*32a60*/  IMAD.MOV.U32 R122, RZ, RZ, R14 ;  /* 0x000000ffff7a7224 */ /* 0x000fce00078e000e */
[----:B------:R-:W-:Y:S05]  /*32a70*/  WARPSYNC.COLLECTIVE R15, `(.L_x_4691) ;  /* 0x000000000f087348 */ /* 0x000fea0003c00000 */
[----:B------:R0:W1:Y:S02]  /*32a80*/  SHFL.IDX P6, R14, R13, R12, R11 ;  /* 0x0000000c0d0e7389 */ /* 0x00006400000c000b */
[----:B01----:R-:W-:Y:S01]  /*32a90*/  ENDCOLLECTIVE ;  /* 0x000000000000791b */ /* 0x003fe20003800000 */
.L_x_4691:
[----:B------:R-:W-:Y:S02]  /*32aa0*/  IMAD.MOV.U32 R13, RZ, RZ, R139 ;  /* 0x000000ffff0d7224 */ /* 0x000fe400078e008b */
[----:B------:R-:W-:-:S07]  /*32ab0*/  IMAD.MOV.U32 R4, RZ, RZ, R14 ;  /* 0x000000ffff047224 */ /* 0x000fce00078e000e */
[----:B------:R-:W-:Y:S05]  /*32ac0*/  WARPSYNC.COLLECTIVE R15, `(.L_x_4692) ;  /* 0x000000000f087348 */ /* 0x000fea0003c00000 */
[----:B------:R0:W1:Y:S02]  /*32ad0*/  SHFL.IDX P6, R14, R13, R12, R11 ;  /* 0x0000000c0d0e7389 */ /* 0x00006400000c000b */
[----:B01----:R-:W-:Y:S01]  /*32ae0*/  ENDCOLLECTIVE ;  /* 0x000000000000791b */ /* 0x003fe20003800000 */
.L_x_4692:
[----:B------:R-:W-:Y:S01]  /*32af0*/  IMAD.MOV.U32 R13, RZ, RZ, R117 ;  /* 0x000000ffff0d7224 */ /* 0x000fe200078e0075 */
[----:B------:R-:W-:Y:S01]  /*32b00*/  SEL R117, R119, R85, P0 ;  /* 0x0000005577757207 */ /* 0x000fe20000000000 */
[----:B------:R-:W-:Y:S01]  /*32b10*/  IMAD.MOV.U32 R12, RZ, RZ, R0 ;  /* 0x000000ffff0c7224 */ /* 0x000fe200078e0000 */
[----:B------:R-:W-:Y:S02]  /*32b20*/  SEL R119, R85, R119, P0 ;  /* 0x0000007755777207 */ /* 0x000fe40000000000 */
[----:B------:R-:W-:-:S07]  /*32b30*/  MOV R75, R14 ;  /* 0x0000000e004b7202 */ /* 0x000fce0000000f00 */
[----:B------:R-:W-:Y:S05]  /*32b40*/  WARPSYNC.COLLECTIVE R15, `(.L_x_4693) ;  /* 0x000000000f087348 */ /* 0x000fea0003c00000 */
[----:B------:R0:W1:Y:S02]  /*32b50*/  SHFL.IDX P6, R14, R13, R12, R11 ;  /* 0x0000000c0d0e7389 */ /* 0x00006400000c000b */
[----:B01----:R-:W-:Y:S01]  /*32b60*/  ENDCOLLECTIVE ;  /* 0x000000000000791b */ /* 0x003fe20003800000 */
.L_x_4693:
[----:B------:R-:W-:Y:S02]  /*32b70*/  SEL R121, R122, R75, P0 ;  /* 0x0000004b7a797207 */ /* 0x000fe40000000000 */
[----:B------:R-:W-:Y:S01]  /*32b80*/  SEL R122, R75, R122, P0 ;  /* 0x0000007a4b7a7207 */ /* 0x000fe20000000000 */
[----:B------:R-:W-:Y:S02]  /*32b90*/  IMAD.MOV.U32 R13, RZ, RZ, R5 ;  /* 0x000000ffff0d7224 */ /* 0x000fe400078e0005 */
[----:B------:R-:W-:-:S07]  /*32ba0*/  IMAD.MOV.U32 R7, RZ, RZ, R14 ;  /* 0x000000ffff077224 */ /* 0x000fce00078e000e */
[----:B------:R-:W-:Y:S05]  /*32bb0*/  WARPSYNC.COLLECTIVE R15, `(.L_x_4694) ;  /* 0x000000000f087348 */ /* 0x000fea0003c00000 */
[----:B------:R0:W1:Y:S02]  /*32bc0*/  SHFL.IDX P6, R14, R13, R12, R11 ;  /* 0x0000000c0d0e7389 */ /* 0x00006400000c000b */
[----:B01----:R-:W-:Y:S01]  /*32bd0*/  ENDCOLLECTIVE ;  /* 0x000000000000791b */ /* 0x003fe20003800000 */
.L_x_4694:
[----:B------:R-:W-:Y:S01]  /*32be0*/  MOV R13, R8 ;  /* 0x00000008000d7202 */ /* 0x000fe20000000f00 */
[----:B------:R-:W-:Y:S02]  /*32bf0*/  IMAD.MOV.U32 R12, RZ, RZ, R116 ;  /* 0x000000ffff0c7224 */ /* 0x000fe400078e0074 */
[----:B------:R-:W-:-:S07]  /*32c00*/  IMAD.MOV.U32 R5, RZ, RZ, R14 ;  /* 0x000000ffff057224 */ /* 0x000fce00078e000e */
[----:B------:R-:W-:Y:S05]  /*32c10*/  WARPSYNC.COLLECTIVE R15, `(.L_x_4695) ;  /* 0x000000000f087348 */ /* 0x000fea0003c00000 */
[----:B------:R0:W1:Y:S02]  /*32c20*/  SHFL.IDX P6, R14, R13, R12, R11 ;  /* 0x0000000c0d0e7389 */ /* 0x00006400000c000b */
[----:B01----:R-:W-:Y:S01]  /*32c30*/  ENDCOLLECTIVE ;  /* 0x000000000000791b */ /* 0x003fe20003800000 */
.L_x_4695:
[----:B------:R-:W-:Y:S01]  /*32c40*/  IMAD.MOV.U32 R13, RZ, RZ, R120 ;  /* 0x000000ffff0d7224 */ /* 0x000fe200078e0078 */
[----:B------:R-:W-:Y:S02]  /*32c50*/  SEL R120, R3, R4, P0 ;  /* 0x0000000403787207 */ /* 0x000fe40000000000 */
[----:B------:R-:W-:Y:S01]  /*32c60*/  SEL R3, R4, R3, P0 ;  /* 0x0000000304037207 */ /* 0x000fe20000000000 */
[----:B------:R-:W-:-:S07]  /*32c70*/  IMAD.MOV.U32 R8, RZ, RZ, R14 ;  /* 0x000000ffff087224 */ /* 0x000fce00078e000e */
[----:B------:R-:W-:Y:S05]  /*32c80*/  WARPSYNC.COLLECTIVE R15, `(.L_x_4696) ;  /* 0x000000000f087348 */ /* 0x000fea0003c00000 */
[----:B------:R0:W1:Y:S02]  /*32c90*/  SHFL.IDX P6, R14, R13, R12, R11 ;  /* 0x0000000c0d0e7389 */ /* 0x00006400000c000b */
[----:B01----:R-:W-:Y:S01]  /*32ca0*/  ENDCOLLECTIVE ;  /* 0x000000000000791b */ /* 0x003fe20003800000 */
.L_x_4696:
[----:B------:R-:W-:Y:S01]  /*32cb0*/  IMAD.MOV.U32 R13, RZ, RZ, R20 ;  /* 0x000000ffff0d7224 */ /* 0x000fe200078e0014 */
[----:B------:R-:W-:Y:S01]  /*32cc0*/  MOV R12, R0 ;  /* 0x00000000000c7202 */ /* 0x000fe20000000f00 */
[----:B------:R-:W-:-:S07]  /*32cd0*/  IMAD.MOV.U32 R6, RZ, RZ, R14 ;  /* 0x000000ffff067224 */ /* 0x000fce00078e000e */
[----:B------:R-:W-:Y:S05]  /*32ce0*/  WARPSYNC.COLLECTIVE R15, `(.L_x_4697) ;  /* 0x000000000f087348 */ /* 0x000fea0003c00000 */
[----:B------:R0:W1:Y:S02]  /*32cf0*/  SHFL.IDX P6, R14, R13, R12, R11 ;  /* 0x0000000c0d0e7389 */ /* 0x00006400000c000b */
[----:B01----:R-:W-:Y:S01]  /*32d00*/  ENDCOLLECTIVE ;  /* 0x000000000000791b */ /* 0x003fe20003800000 */
.L_x_4697:
        /* <DEDUP_REMOVED lines=9> */
.L_x_4698:
[----:B------:R-:W-:Y:S02]  /*32da0*/  IMAD.MOV.U32 R13, RZ, RZ, R21 ;  /* 0x000000ffff0d7224 */ /* 0x000fe400078e0015 */
[----:B------:R-:W-:Y:S02]  /*32db0*/  IMAD.MOV.U32 R12, RZ, RZ, R116 ;  /* 0x000000ffff0c7224 */ /* 0x000fe400078e0074 */
[----:B------:R-:W-:-:S07]  /*32dc0*/  IMAD.MOV.U32 R9, RZ, RZ, R14 ;  /* 0x000000ffff097224 */ /* 0x000fce00078e000e */
[----:B------:R-:W-:Y:S05]  /*32dd0*/  WARPSYNC.COLLECTIVE R15, `(.L_x_4699) ;  /* 0x000000000f087348 */ /* 0x000fea0003c00000 */
[----:B------:R0:W1:Y:S02]  /*32de0*/  SHFL.IDX P6, R14, R13, R12, R11 ;  /* 0x0000000c0d0e7389 */ /* 0x00006400000c000b */
[----:B01----:R-:W-:Y:S01]  /*32df0*/  ENDCOLLECTIVE ;  /* 0x000000000000791b */ /* 0x003fe20003800000 */
.L_x_4699:
[----:B------:R-:W-:Y:S01]  /*32e00*/  IMAD.MOV.U32 R13, RZ, RZ, R10 ;  /* 0x000000ffff0d7224 */ /* 0x000fe200078e000a */
[----:B------:R-:W-:-:S07]  /*32e10*/  MOV R21, R14 ;  /* 0x0000000e00157202 */ /* 0x000fce0000000f00 */
[----:B------:R-:W-:Y:S05]  /*32e20*/  WARPSYNC.COLLECTIVE R15, `(.L_x_4700) ;  /* 0x000000000f087348 */ /* 0x000fea0003c00000 */
[----:B------:R0:W1:Y:S02]  /*32e30*/  SHFL.IDX P6, R14, R13, R12, R11 ;  /* 0x0000000c0d0e7389 */ /* 0x00006400000c000b */
[----:B01----:R-:W-:Y:S01]  /*32e40*/  ENDCOLLECTIVE ;  /* 0x000000000000791b */ /* 0x003fe20003800000 */
.L_x_4700:
[----:B------:R-:W-:Y:S02]  /*32e50*/  IMAD.MOV.U32 R13, RZ, RZ, R26 ;  /* 0x000000ffff0d7224 */ /* 0x000fe400078e001a */
[----:B------:R-:W-:Y:S02]  /*32e60*/  IMAD.MOV.U32 R12, RZ, RZ, R0 ;  /* 0x000000ffff0c7224 */ /* 0x000fe400078e0000 */
[----:B------:R-:W-:-:S07]  /*32e70*/  IMAD.MOV.U32 R10, RZ, RZ, R14 ;  /* 0x000000ffff0a7224 */ /* 0x000fce00078e000e */
[----:B------:R-:W-:Y:S05]  /*32e80*/  WARPSYNC.COLLECTIVE R15, `(.L_x_4701) ;  /* 0x000000000f087348 */ /* 0x000fea0003c00000 */
[----:B------:R0:W1:Y:S02]  /*32e90*/  SHFL.IDX P6, R14, R13, R12, R11 ;  /* 0x0000000c0d0e7389 */ /* 0x00006400000c000b */
[----:B01----:R-:W-:Y:S01]  /*32ea0*/  ENDCOLLECTIVE ;  /* 0x000000000000791b */ /* 0x003fe20003800000 */
.L_x_4701:
[----:B------:R-:W-:Y:S02]  /*32eb0*/  SEL R8, R9, R10, P0 ;  /* 0x0000000a09087207 */ /* 0x000fe40000000000 */
[----:B------:R-:W-:Y:S02]  /*32ec0*/  SEL R9, R10, R9, P0 ;  /* 0x000000090a097207 */ /* 0x000fe40000000000 */
[----:B------:R-:W-:Y:S02]  /*32ed0*/  SEL R10, R20, R21, P0 ;  /* 0x00000015140a7207 */ /* 0x000fe40000000000 */
[----:B------:R-:W-:Y:S02]  /*32ee0*/  SEL R20, R21, R20, P0 ;  /* 0x0000001415147207 */ /* 0x000fe40000000000 */
[----:B------:R-:W-:Y:S01]  /*32ef0*/  MOV R13, R24 ;  /* 0x00000018000d7202 */ /* 0x000fe20000000f00 */
[----:B------:R-:W-:-:S07]  /*32f00*/  IMAD.MOV.U32 R26, RZ, RZ, R14 ;  /* 0x000000ffff1a7224 */ /* 0x000fce00078e000e */
[----:B------:R-:W-:Y:S05]  /*32f10*/  WARPSYNC.COLLECTIVE R15, `(.L_x_4702) ;  /* 0x000000000f087348 */ /* 0x000fea0003c00000 */
[----:B------:R0:W1:Y:S02]  /*32f20*/  SHFL.IDX P6, R14, R13, R12, R11 ;  /* 0x0000000c0d0e7389 */ /* 0x00006400000c000b */
[----:B01----:R-:W-:Y:S01]  /*32f30*/  ENDCOLLECTIVE ;  /* 0x000000000000791b */ /* 0x003fe20003800000 */
.L_x_4702:
[----:B------:R-:W-:Y:S02]  /*32f40*/  IMAD.MOV.U32 R13, RZ, RZ, R27 ;  /* 0x000000ffff0d7224 */ /* 0x000fe400078e001b */
[----:B------:R-:W-:Y:S02]  /*32f50*/  IMAD.MOV.U32 R12, RZ, RZ, R116 ;  /* 0x000000ffff0c7224 */ /* 0x000fe400078e0074 */
[----:B------:R-:W-:-:S07]  /*32f60*/  IMAD.MOV.U32 R24, RZ, RZ, R14 ;  /* 0x000000ffff187224 */ /* 0x000fce00078e000e */
[----:B------:R-:W-:Y:S05]  /*32f70*/  WARPSYNC.COLLECTIVE R15, `(.L_x_4703) ;  /* 0x000000000f087348 */ /* 0x000fea0003c00000 */
[----:B------:R0:W1:Y:S02]  /*32f80*/  SHFL.IDX P6, R14, R13, R12, R11 ;  /* 0x0000000c0d0e7389 */ /* 0x00006400000c000b */
[----:B01----:R-:W-:Y:S01]  /*32f90*/  ENDCOLLECTIVE ;  /* 0x000000000000791b */ /* 0x003fe20003800000 */
.L_x_4703:
[----:B------:R-:W-:Y:S02]  /*32fa0*/  IMAD.MOV.U32 R13, RZ, RZ, R25 ;  /* 0x000000ffff0d7224 */ /* 0x000fe400078e0019 */
[----:B------:R-:W-:-:S07]  /*32fb0*/  IMAD.MOV.U32 R27, RZ, RZ, R14 ;  /* 0x000000ffff1b7224 */ /* 0x000fce00078e000e */
[----:B------:R-:W-:Y:S05]  /*32fc0*/  WARPSYNC.COLLECTIVE R15, `(.L_x_4704) ;  /* 0x000000000f087348 */ /* 0x000fea0003c00000 */
[----:B------:R0:W1:Y:S02]  /*32fd0*/  SHFL.IDX P6, R14, R13, R12, R11 ;  /* 0x0000000c0d0e7389 */ /* 0x00006400000c000b */
[----:B01----:R-:W-:Y:S01]  /*32fe0*/  ENDCOLLECTIVE ;  /* 0x000000000000791b */ /* 0x003fe20003800000 */
.L_x_4704:
[----:B------:R-:W-:Y:S02]  /*32ff0*/  IMAD.MOV.U32 R13, RZ, RZ, R30 ;  /* 0x000000ffff0d7224 */ /* 0x000fe400078e001e */
[----:B------:R-:W-:Y:S01]  /*33000*/  IMAD.MOV.U32 R12, RZ, RZ, R0 ;  /* 0x000000ffff0c7224 */ /* 0x000fe200078e0000 */
[----:B------:R-:W-:-:S07]  /*33010*/  MOV R25, R14 ;  /* 0x0000000e00197202 */ /* 0x000fce0000000f00 */
[----:B------:R-:W-:Y:S05]  /*33020*/  WARPSYNC.COLLECTIVE R15, `(.L_x_4705) ;  /* 0x000000000f087348 */ /* 0x000fea0003c00000 */
[----:B------:R0:W1:Y:S02]  /*33030*/  SHFL.IDX P6, R14, R13, R12, R11 ;  /* 0x0000000c0d0e7389 */ /* 0x00006400000c000b */
[----:B01----:R-:W-:Y:S01]  /*33040*/  ENDCOLLECTIVE ;  /* 0x000000000000791b */ /* 0x003fe20003800000 */
.L_x_4705:
        /* <DEDUP_REMOVED lines=9> */
.L_x_4706:
[----:B------:R-:W-:Y:S01]  /*330e0*/  MOV R13, R31 ;  /* 0x0000001f000d7202 */ /* 0x000fe20000000f00 */
[----:B------:R-:W-:Y:S02]  /*330f0*/  IMAD.MOV.U32 R12, RZ, RZ, R116 ;  /* 0x000000ffff0c7224 */ /* 0x000fe400078e0074 */
[----:B------:R-:W-:-:S07]  /*33100*/  IMAD.MOV.U32 R28, RZ, RZ, R14 ;  /* 0x000000ffff1c7224 */ /* 0x000fce00078e000e */
[----:B------:R-:W-:Y:S05]  /*33110*/  WARPSYNC.COLLECTIVE R15, `(.L_x_4707) ;  /* 0x000000000f087348 */ /* 0x000fea0003c00000 */
[----:B------:R0:W1:Y:S02]  /*33120*/  SHFL.IDX P6, R14, R13, R12, R11 ;  /* 0x0000000c0d0e7389 */ /* 0x00006400000c000b */
[----:B01----:R-:W-:Y:S01]  /*33130*/  ENDCOLLECTIVE ;  /* 0x000000000000791b */ /* 0x003fe20003800000 */
.L_x_4707:
[----:B------:R-:W-:Y:S02]  /*33140*/  IMAD.MOV.U32 R13, RZ, RZ, R29 ;  /* 0x000000ffff0d7224 */ /* 0x000fe400078e001d */
[----:B------:R-:W-:-:S07]  /*33150*/  IMAD.MOV.U32 R31, RZ, RZ, R14 ;  /* 0x000000ffff1f7224 */ /* 0x000fce00078e000e */
[----:B------:R-:W-:Y:S05]  /*33160*/  WARPSYNC.COLLECTIVE R15, `(.L_x_4708) ;  /* 0x000000000f087348 */ /* 0x000fea0003c00000 */
[----:B------:R0:W1:Y:S02]  /*33170*/  SHFL.IDX P6, R14, R13, R12, R11 ;  /* 0x0000000c0d0e7389 */ /* 0x00006400000c000b */
[----:B01----:R-:W-:Y:S01]  /*33180*/  ENDCOLLECTIVE ;  /* 0x000000000000791b */ /* 0x003fe20003800000 */
.L_x_4708:
[----:B------:R-:W-:Y:S01]  /*33190*/  IMAD.MOV.U32 R13, RZ, RZ, R34 ;  /* 0x000000ffff0d7224 */ /* 0x000fe200078e0022 */
[----:B------:R-:W-:Y:S01]  /*331a0*/  MOV R12, R0 ;  /* 0x00000000000c7202 */ /* 0x000fe20000000f00 */
[----:B------:R-:W-:-:S07]  /*331b0*/  IMAD.MOV.U32 R29, RZ, RZ, R14 ;  /* 0x000000ffff1d7224 */ /* 0x000fce00078e000e */
[----:B------:R-:W-:Y:S05]  /*331c0*/  WARPSYNC.COLLECTIVE R15, `(.L_x_4709) ;  /* 0x000000000f087348 */ /* 0x000fea0003c00000 */
[----:B------:R0:W1:Y:S02]  /*331d0*/  SHFL.IDX P6, R14, R13, R12, R11 ;  /* 0x0000000c0d0e7389 */ /* 0x00006400000c000b */
[----:B01----:R-:W-:Y:S01]  /*331e0*/  ENDCOLLECTIVE ;  /* 0x000000000000791b */ /* 0x003fe20003800000 */
.L_x_4709:
        /* <DEDUP_REMOVED lines=9> */
.L_x_4710:
[----:B------:R-:W-:Y:S02]  /*33280*/  IMAD.MOV.U32 R13, RZ, RZ, R35 ;  /* 0x000000ffff0d7224 */ /* 0x000fe400078e0023 */
[----:B------:R-:W-:Y:S02]  /*33290*/  IMAD.MOV.U32 R12, RZ, RZ, R116 ;  /* 0x000000ffff0c7224 */ /* 0x000fe400078e0074 */
[----:B------:R-:W-:-:S07]  /*332a0*/  IMAD.MOV.U32 R32, RZ, RZ, R14 ;  /* 0x000000ffff207224 */ /* 0x000fce00078e000e */
[----:B------:R-:W-:Y:S05]  /*332b0*/  WARPSYNC.COLLECTIVE R15, `(.L_x_4711) ;  /* 0x000000000f087348 */ /* 0x000fea0003c00000 */
[----:B------:R0:W1:Y:S02]  /*332c0*/  SHFL.IDX P6, R14, R13, R12, R11 ;  /* 0x0000000c0d0e7389 */ /* 0x00006400000c000b */
[----:B01----:R-:W-:Y:S01]  /*332d0*/  ENDCOLLECTIVE ;  /* 0x000000000000791b */ /* 0x003fe20003800000 */
.L_x_4711:
[----:B------:R-:W-:Y:S01]  /*332e0*/  IMAD.MOV.U32 R13, RZ, RZ, R33 ;  /* 0x000000ffff0d7224 */ /* 0x000fe200078e0021 */
[----:B------:R-:W-:-:S07]  /*332f0*/  MOV R35, R14 ;  /* 0x0000000e00237202 */ /* 0x000fce0000000f00 */
[----:B------:R-:W-:Y:S05]  /*33300*/  WARPSYNC.COLLECTIVE R15, `(.L_x_4712) ;  /* 0x000000000f087348 */ /* 0x000fea0003c00000 */
[----:B------:R0:W1:Y:S02]  /*33310*/  SHFL.IDX P6, R14, R13, R12, R11 ;  /* 0x0000000c0d0e7389 */ /* 0x00006400000c000b */
[----:B01----:R-:W-:Y:S01]  /*33320*/  ENDCOLLECTIVE ;  /* 0x000000000000791b */ /* 0x003fe20003800000 */
.L_x_4712:
[----:B------:R-:W-:Y:S02]  /*33330*/  IMAD.MOV.U32 R13, RZ, RZ, R54 ;  /* 0x000000ffff0d7224 */ /* 0x000fe400078e0036 */
[----:B------:R-:W-:Y:S02]  /*33340*/  IMAD.MOV.U32 R12, RZ, RZ, R0 ;  /* 0x000000ffff0c7224 */ /* 0x000fe400078e0000 */
[----:B------:R-:W-:-:S07]  /*33350*/  IMAD.MOV.U32 R33, RZ, RZ, R14 ;  /* 0x000000ffff217224 */ /* 0x000fce00078e000e */
[----:B------:R-:W-:Y:S05]  /*33360*/  WARPSYNC.COLLECTIVE R15, `(.L_x_4713) ;  /* 0x000000000f087348 */ /* 0x000fea0003c00000 */
[----:B------:R0:W1:Y:S02]  /*33370*/  SHFL.IDX P6, R14, R13, R12, R11 ;  /* 0x0000000c0d0e7389 */ /* 0x00006400000c000b */
[----:B01----:R-:W-:Y:S01]  /*33380*/  ENDCOLLECTIVE ;  /* 0x000000000000791b */ /* 0x003fe20003800000 */
.L_x_4713:
        /* <DEDUP_REMOVED lines=9> */
.L_x_4714:
[----:B------:R-:W-:Y:S02]  /*33420*/  IMAD.MOV.U32 R13, RZ, RZ, R55 ;  /* 0x000000ffff0d7224 */ /* 0x000fe400078e0037 */
[----:B------:R-:W-:Y:S02]  /*33430*/  IMAD.MOV.U32 R12, RZ, RZ, R116 ;  /* 0x000000ffff0c7224 */ /* 0x000fe400078e0074 */
[----:B------:R-:W-:-:S07]  /*33440*/  IMAD.MOV.U32 R52, RZ, RZ, R14 ;  /* 0x000000ffff347224 */ /* 0x000fce00078e000e */
[----:B------:R-:W-:Y:S05]  /*33450*/  WARPSYNC.COLLECTIVE R15, `(.L_x_4715) ;  /* 0x000000000f087348 */ /* 0x000fea0003c00000 */
[----:B------:R0:W1:Y:S02]  /*33460*/  SHFL.IDX P6, R14, R13, R12, R11 ;  /* 0x0000000c0d0e7389 */ /* 0x00006400000c000b */
[----:B01----:R-:W-:Y:S01]  /*33470*/  ENDCOLLECTIVE ;  /* 0x000000000000791b */ /* 0x003fe20003800000 */
.L_x_4715:
[----:B------:R-:W-:Y:S02]  /*33480*/  IMAD.MOV.U32 R13, RZ, RZ, R53 ;  /* 0x000000ffff0d7224 */ /* 0x000fe400078e0035 */
[----:B------:R-:W-:-:S07]  /*33490*/  IMAD.MOV.U32 R55, RZ, RZ, R14 ;  /* 0x000000ffff377224 */ /* 0x000fce00078e000e */
[----:B------:R-:W-:Y:S05]  /*334a0*/  WARPSYNC.COLLECTIVE R15, `(.L_x_4716) ;  /* 0x000000000f087348 */ /* 0x000fea0003c00000 */
[----:B------:R0:W1:Y:S02]  /*334b0*/  SHFL.IDX P6, R14, R13, R12, R11 ;  /* 0x0000000c0d0e7389 */ /* 0x00006400000c000b */
[----:B01----:R-:W-:Y:S01]  /*334c0*/  ENDCOLLECTIVE ;  /* 0x000000000000791b */ /* 0x003fe20003800000 */
.L_x_4716:
[----:B------:R-:W-:Y:S02]  /*334d0*/  IMAD.MOV.U32 R13, RZ, RZ, R58 ;  /* 0x000000ffff0d7224 */ /* 0x000fe400078e003a */
[----:B------:R-:W-:Y:S01]  /*334e0*/  IMAD.MOV.U32 R12, RZ, RZ, R0 ;  /* 0x000000ffff0c7224 */ /* 0x000fe200078e0000 */
[----:B------:R-:W-:-:S07]  /*334f0*/  MOV R53, R14 ;  /* 0x0000000e00357202 */ /* 0x000fce0000000f00 */
[----:B------:R-:W-:Y:S05]  /*33500*/  WARPSYNC.COLLECTIVE R15, `(.L_x_4717) ;  /* 0x000000000f087348 */ /* 0x000fea0003c00000 */
[----:B------:R0:W1:Y:S02]  /*33510*/  SHFL.IDX P6, R14, R13, R12, R11 ;  /* 0x0000000c0d0e7389 */ /* 0x00006400000c000b */
[----:B01----:R-:W-:Y:S01]  /*33520*/  ENDCOLLECTIVE ;  /* 0x000000000000791b */ /* 0x003fe20003800000 */
.L_x_4717:
        /* <DEDUP_REMOVED lines=9> */
.L_x_4718:
[----:B------:R-:W-:Y:S01]  /*335c0*/  MOV R13, R59 ;  /* 0x0000003b000d7202 */ /* 0x000fe20000000f00 */
[----:B------:R-:W-:Y:S02]  /*335d0*/  IMAD.MOV.U32 R12, RZ, RZ, R116 ;  /* 0x000000ffff0c7224 */ /* 0x000fe400078e0074 */
[----:B------:R-:W-:-:S07]  /*335e0*/  IMAD.MOV.U32 R56, RZ, RZ, R14 ;  /* 0x000000ffff387224 */ /* 0x000fce00078e000e */
[----:B------:R-:W-:Y:S05]  /*335f0*/  WARPSYNC.COLLECTIVE R15, `(.L_x_4719) ;  /* 0x000000000f087348 */ /* 0x000fea0003c00000 */
[----:B------:R0:W1:Y:S02]  /*33600*/  SHFL.IDX P6, R14, R13, R12, R11 ;  /* 0x0000000c0d0e7389 */ /* 0x00006400000c000b */
[----:B01----:R-:W-:Y:S01]  /*33610*/  ENDCOLLECTIVE ;  /* 0x000000000000791b */ /* 0x003fe20003800000 */
.L_x_4719:
[----:B------:R-:W-:Y:S02]  /*33620*/  IMAD.MOV.U32 R13, RZ, RZ, R57 ;  /* 0x000000ffff0d7224 */ /* 0x000fe400078e0039 */
[----:B------:R-:W-:-:S07]  /*33630*/  IMAD.MOV.U32 R59, RZ, RZ, R14 ;  /* 0x000000ffff3b7224 */ /* 0x000fce00078e000e */
[----:B------:R-:W-:Y:S05]  /*33640*/  WARPSYNC.COLLECTIVE R15, `(.L_x_4720) ;  /* 0x000000000f087348 */ /* 0x000fea0003c00000 */
[----:B------:R0:W1:Y:S02]  /*33650*/  SHFL.IDX P6, R14, R13, R12, R11 ;  /* 0x0000000c0d0e7389 */ /* 0x00006400000c000b */
[----:B01----:R-:W-:Y:S01]  /*33660*/  ENDCOLLECTIVE ;  /* 0x000000000000791b */ /* 0x003fe20003800000 */
.L_x_4720:
[----:B------:R-:W-:Y:S01]  /*33670*/  IMAD.MOV.U32 R13, RZ, RZ, R62 ;  /* 0x000000ffff0d7224 */ /* 0x000fe200078e003e */
[----:B------:R-:W-:Y:S01]  /*33680*/  MOV R12, R0 ;  /* 0x00000000000c7202 */ /* 0x000fe20000000f00 */
[----:B------:R-:W-:-:S07]  /*33690*/  IMAD.MOV.U32 R57, RZ, RZ, R14 ;  /* 0x000000ffff397224 */ /* 0x000fce00078e000e */
[----:B------:R-:W-:Y:S05]  /*336a0*/  WARPSYNC.COLLECTIVE R15, `(.L_x_4721) ;  /* 0x000000000f087348 */ /* 0x000fea0003c00000 */
[----:B------:R0:W1:Y:S02]  /*336b0*/  SHFL.IDX P6, R14, R13, R12, R11 ;  /* 0x0000000c0d0e7389 */ /* 0x00006400000c000b */
[----:B01----:R-:W-:Y:S01]  /*336c0*/  ENDCOLLECTIVE ;  /* 0x000000000000791b */ /* 0x003fe20003800000 */
.L_x_4721:
        /* <DEDUP_REMOVED lines=9> */
.L_x_4722:
[----:B------:R-:W-:Y:S02]  /*33760*/  IMAD.MOV.U32 R13, RZ, RZ, R63 ;  /* 0x000000ffff0d7224 */ /* 0x000fe400078e003f */
[----:B------:R-:W-:Y:S02]  /*33770*/  IMAD.MOV.U32 R12, RZ, RZ, R116 ;  /* 0x000000ffff0c7224 */ /* 0x000fe400078e0074 */
[----:B------:R-:W-:-:S07]  /*33780*/  IMAD.MOV.U32 R60, RZ, RZ, R14 ;  /* 0x000000ffff3c7224 */ /* 0x000fce00078e000e */
[----:B------:R-:W-:Y:S05]  /*33790*/  WARPSYNC.COLLECTIVE R15, `(.L_x_4723) ;  /* 0x000000000f087348 */ /* 0x000fea0003c00000 */
[----:B------:R0:W1:Y:S02]  /*337a0*/  SHFL.IDX P6, R14, R13, R12, R11 ;  /* 0x0000000c0d0e7389 */ /* 0x00006400000c000b */
[----:B01----:R-:W-:Y:S01]  /*337b0*/  ENDCOLLECTIVE ;  /* 0x000000000000791b */ /* 0x003fe20003800000 */
.L_x_4723:
[----:B------:R-:W-:Y:S01]  /*337c0*/  IMAD.MOV.U32 R13, RZ, RZ, R61 ;  /* 0x000000ffff0d7224 */ /* 0x000fe200078e003d */
[----:B------:R-:W-:-:S07]  /*337d0*/  MOV R63, R14 ;  /* 0x0000000e003f7202 */ /* 0x000fce0000000f00 */
[----:B------:R-:W-:Y:S05]  /*337e0*/  WARPSYNC.COLLECTIVE R15, `(.L_x_4724) ;  /* 0x000000000f087348 */ /* 0x000fea0003c00000 */
[----:B------:R0:W1:Y:S02]  /*337f0*/  SHFL.IDX P6, R14, R13, R12, R11 ;  /* 0x0000000c0d0e7389 */ /* 0x00006400000c000b */
[----:B01----:R-:W-:Y:S01]  /*33800*/  ENDCOLLECTIVE ;  /* 0x000000000000791b */ /* 0x003fe20003800000 */
.L_x_4724:
[----:B------:R-:W-:Y:S02]  /*33810*/  IMAD.MOV.U32 R13, RZ, RZ, R66 ;  /* 0x000000ffff0d7224 */ /* 0x000fe400078e0042 */
[----:B------:R-:W-:Y:S02]  /*33820*/  IMAD.MOV.U32 R12, RZ, RZ, R0 ;  /* 0x000000ffff0c7224 */ /* 0x000fe400078e0000 */
[----:B------:R-:W-:-:S07]  /*33830*/  IMAD.MOV.U32 R61, RZ, RZ, R14 ;  /* 0x000000ffff3d7224 */ /* 0x000fce00078e000e */
[----:B------:R-:W-:Y:S05]  /*33840*/  WARPSYNC.COLLECTIVE R15, `(.L_x_4725) ;  /* 0x000000000f087348 */ /* 0x000fea0003c00000 */
[----:B------:R0:W1:Y:S02]  /*33850*/  SHFL.IDX P6, R14, R13, R12, R11 ;  /* 0x0000000c0d0e7389 */ /* 0x00006400000c000b */
[----:B01----:R-:W-:Y:S01]  /*33860*/  ENDCOLLECTIVE ;  /* 0x000000000000791b */ /* 0x003fe20003800000 */
.L_x_4725:
        /* <DEDUP_REMOVED lines=9> */
.L_x_4726:
[----:B------:R-:W-:Y:S02]  /*33900*/  IMAD.MOV.U32 R13, RZ, RZ, R67 ;  /* 0x000000ffff0d7224 */ /* 0x000fe400078e0043 */
[----:B------:R-:W-:Y:S02]  /*33910*/  IMAD.MOV.U32 R12, RZ, RZ, R116 ;  /* 0x000000ffff0c7224 */ /* 0x000fe400078e0074 */
[----:B------:R-:W-:-:S07]  /*33920*/  IMAD.MOV.U32 R64, RZ, RZ, R14 ;  /* 0x000000ffff407224 */ /* 0x000fce00078e000e */
[----:B------:R-:W-:Y:S05]  /*33930*/  WARPSYNC.COLLECTIVE R15, `(.L_x_4727) ;  /* 0x000000000f087348 */ /* 0x000fea0003c00000 */
[----:B------:R0:W1:Y:S02]  /*33940*/  SHFL.IDX P6, R14, R13, R12, R11 ;  /* 0x0000000c0d0e7389 */ /* 0x00006400000c000b */
[----:B01----:R-:W-:Y:S01]  /*33950*/  ENDCOLLECTIVE ;  /* 0x000000000000791b */ /* 0x003fe20003800000 */
.L_x_4727:
[----:B------:R-:W-:Y:S02]  /*33960*/  IMAD.MOV.U32 R13, RZ, RZ, R65 ;  /* 0x000000ffff0d7224 */ /* 0x000fe400078e0041 */
[----:B------:R-:W-:-:S07]  /*33970*/  IMAD.MOV.U32 R67, RZ, RZ, R14 ;  /* 0x000000ffff437224 */ /* 0x000fce00078e000e */
[----:B------:R-:W-:Y:S05]  /*33980*/  WARPSYNC.COLLECTIVE R15, `(.L_x_4728) ;  /* 0x000000000f087348 */ /* 0x000fea0003c00000 */
[----:B------:R0:W1:Y:S02]  /*33990*/  SHFL.IDX P6, R14, R13, R12, R11 ;  /* 0x0000000c0d0e7389 */ /* 0x00006400000c000b */
[----:B01----:R-:W-:Y:S01]  /*339a0*/  ENDCOLLECTIVE ;  /* 0x000000000000791b */ /* 0x003fe20003800000 */
.L_x_4728:
[----:B------:R-:W-:Y:S02]  /*339b0*/  IMAD.MOV.U32 R13, RZ, RZ, R70 ;  /* 0x000000ffff0d7224 */ /* 0x000fe400078e0046 */
[----:B------:R-:W-:Y:S01]  /*339c0*/  IMAD.MOV.U32 R12, RZ, RZ, R0 ;  /* 0x000000ffff0c7224 */ /* 0x000fe200078e0000 */
[----:B------:R-:W-:-:S07]  /*339d0*/  MOV R65, R14 ;  /* 0x0000000e00417202 */ /* 0x000fce0000000f00 */
[----:B------:R-:W-:Y:S05]  /*339e0*/  WARPSYNC.COLLECTIVE R15, `(.L_x_4729) ;  /* 0x000000000f087348 */ /* 0x000fea0003c00000 */
[----:B------:R0:W1:Y:S02]  /*339f0*/  SHFL.IDX P6, R14, R13, R12, R11 ;  /* 0x0000000c0d0e7389 */ /* 0x00006400000c000b */
[----:B01----:R-:W-:Y:S01]  /*33a00*/  ENDCOLLECTIVE ;  /* 0x000000000000791b */ /* 0x003fe20003800000 */
.L_x_4729:
        /* <DEDUP_REMOVED lines=9> */
.L_x_4730:
[----:B------:R-:W-:Y:S01]  /*33aa0*/  MOV R13, R71 ;  /* 0x00000047000d7202 */ /* 0x000fe20000000f00 */
[----:B------:R-:W-:Y:S02]  /*33ab0*/  IMAD.MOV.U32 R12, RZ, RZ, R116 ;  /* 0x000000ffff0c7224 */ /* 0x000fe400078e0074 */
[----:B------:R-:W-:-:S07]  /*33ac0*/  IMAD.MOV.U32 R68, RZ, RZ, R14 ;  /* 0x000000ffff447224 */ /* 0x000fce00078e000e */
[----:B------:R-:W-:Y:S05]  /*33ad0*/  WARPSYNC.COLLECTIVE R15, `(.L_x_4731) ;  /* 0x000000000f087348 */ /* 0x000fea0003c00000 */
[----:B------:R0:W1:Y:S02]  /*33ae0*/  SHFL.IDX P6, R14, R13, R12, R11 ;  /* 0x0000000c0d0e7389 */ /* 0x00006400000c000b */
[----:B01----:R-:W-:Y:S01]  /*33af0*/  ENDCOLLECTIVE ;  /* 0x000000000000791b */ /* 0x003fe20003800000 */
.L_x_4731:
[----:B------:R-:W-:Y:S02]  /*33b00*/  IMAD.MOV.U32 R13, RZ, RZ, R69 ;  /* 0x000000ffff0d7224 */ /* 0x000fe400078e0045 */
[----:B------:R-:W-:-:S07]  /*33b10*/  IMAD.MOV.U32 R71, RZ, RZ, R14 ;  /* 0x000000ffff477224 */ /* 0x000fce00078e000e */
[----:B------:R-:W-:Y:S05]  /*33b20*/  WARPSYNC.COLLECTIVE R15, `(.L_x_4732) ;  /* 0x000000000f087348 */ /* 0x000fea0003c00000 */
[----:B------:R0:W1:Y:S02]  /*33b30*/  SHFL.IDX P6, R14, R13, R12, R11 ;  /* 0x0000000c0d0e7389 */ /* 0x00006400000c000b */
[----:B01----:R-:W-:Y:S01]  /*33b40*/  ENDCOLLECTIVE ;  /* 0x000000000000791b */ /* 0x003fe20003800000 */
.L_x_4732:
[----:B------:R-:W-:Y:S01]  /*33b50*/  IMAD.MOV.U32 R13, RZ, RZ, R74 ;  /* 0x000000ffff0d7224 */ /* 0x000fe200078e004a */
[----:B------:R-:W-:Y:S01]  /*33b60*/  MOV R12, R0 ;  /* 0x00000000000c7202 */ /* 0x000fe20000000f00 */
[----:B------:R-:W-:-:S07]  /*33b70*/  IMAD.MOV.U32 R69, RZ, RZ, R14 ;  /* 0x000000ffff457224 */ /* 0x000fce00078e000e */
[----:B------:R-:W-:Y:S05]  /*33b80*/  WARPSYNC.COLLECTIVE R15, `(.L_x_4733) ;  /* 0x000000000f087348 */ /* 0x000fea0003c00000 */
[----:B------:R0:W1:Y:S02]  /*33b90*/  SHFL.IDX P6, R14, R13, R12, R11 ;  /* 0x0000000c0d0e7389 */ /* 0x00006400000c000b */
[----:B01----:R-:W-:Y:S01]  /*33ba0*/  ENDCOLLECTIVE ;  /* 0x000000000000791b */ /* 0x003fe20003800000 */
.L_x_4733:
        /* <DEDUP_REMOVED lines=9> */
.L_x_4734:
[----:B------:R-:W-:Y:S02]  /*33c40*/  IMAD.MOV.U32 R13, RZ, RZ, R50 ;  /* 0x000000ffff0d7224 */ /* 0x000fe400078e0032 */
[----:B------:R-:W-:Y:S02]  /*33c50*/  IMAD.MOV.U32 R12, RZ, RZ, R116 ;  /* 0x000000ffff0c7224 */ /* 0x000fe400078e0074 */
[----:B------:R-:W-:-:S07]  /*33c60*/  IMAD.MOV.U32 R72, RZ, RZ, R14 ;  /* 0x000000ffff487224 */ /* 0x000fce00078e000e */
[----:B------:R-:W-:Y:S05]  /*33c70*/  WARPSYNC.COLLECTIVE R15, `(.L_x_4735) ;  /* 0x000000000f087348 */ /* 0x000fea0003c00000 */
[----:B------:R0:W1:Y:S02]  /*33c80*/  SHFL.IDX P6, R14, R13, R12, R11 ;  /* 0x0000000c0d0e7389 */ /* 0x00006400000c000b */
[----:B01----:R-:W-:Y:S01]  /*33c90*/  ENDCOLLECTIVE ;  /* 0x000000000000791b */ /* 0x003fe20003800000 */
.L_x_4735:
[----:B------:R-:W-:Y:S01]  /*33ca0*/  IMAD.MOV.U32 R13, RZ, RZ, R73 ;  /* 0x000000ffff0d7224 */ /* 0x000fe200078e0049 */
[----:B------:R-:W-:-:S07]  /*33cb0*/  MOV R50, R14 ;  /* 0x0000000e00327202 */ /* 0x000fce0000000f00 */
[----:B------:R-:W-:Y:S05]  /*33cc0*/  WARPSYNC.COLLECTIVE R15, `(.L_x_4736) ;  /* 0x000000000f087348 */ /* 0x000fea0003c00000 */
[----:B------:R0:W1:Y:S02]  /*33cd0*/  SHFL.IDX P6, R14, R13, R12, R11 ;  /* 0x0000000c0d0e7389 */ /* 0x00006400000c000b */
[----:B01----:R-:W-:Y:S01]  /*33ce0*/  ENDCOLLECTIVE ;  /* 0x000000000000791b */ /* 0x003fe20003800000 */
.L_x_4736:
[----:B------:R-:W-:Y:S02]  /*33cf0*/  IMAD.MOV.U32 R13, RZ, RZ, R80 ;  /* 0x000000ffff0d7224 */ /* 0x000fe400078e0050 */
[----:B------:R-:W-:Y:S02]  /*33d00*/  IMAD.MOV.U32 R12, RZ, RZ, R0 ;  /* 0x000000ffff0c7224 */ /* 0x000fe400078e0000 */
[----:B------:R-:W-:-:S07]  /*33d10*/  IMAD.MOV.U32 R73, RZ, RZ, R14 ;  /* 0x000000ffff497224 */ /* 0x000fce00078e000e */
[----:B------:R-:W-:Y:S05]  /*33d20*/  WARPSYNC.COLLECTIVE R15, `(.L_x_4737) ;  /* 0x000000000f087348 */ /* 0x000fea0003c00000 */
[----:B------:R0:W1:Y:S02]  /*33d30*/  SHFL.IDX P6, R14, R13, R12, R11 ;  /* 0x0000000c0d0e7389 */ /* 0x00006400000c000b */
[----:B01----:R-:W-:Y:S01]  /*33d40*/  ENDCOLLECTIVE ;  /* 0x000000000000791b */ /* 0x003fe20003800000 */
.L_x_4737:
        /* <DEDUP_REMOVED lines=9> */
.L_x_4738:
[----:B------:R-:W-:Y:S02]  /*33de0*/  IMAD.MOV.U32 R13, RZ, RZ, R48 ;  /* 0x000000ffff0d7224 */ /* 0x000fe400078e0030 */
[----:B------:R-:W-:Y:S02]  /*33df0*/  IMAD.MOV.U32 R12, RZ, RZ, R116 ;  /* 0x000000ffff0c7224 */ /* 0x000fe400078e0074 */
[----:B------:R-:W-:-:S07]  /*33e00*/  IMAD.MOV.U32 R76, RZ, RZ, R14 ;  /* 0x000000ffff4c7224 */ /* 0x000fce00078e000e */
[----:B------:R-:W-:Y:S05]  /*33e10*/  WARPSYNC.COLLECTIVE R15, `(.L_x_4739) ;  /* 0x000000000f087348 */ /* 0x000fea0003c00000 */
[----:B------:R0:W1:Y:S02]  /*33e20*/  SHFL.IDX P6, R14, R13, R12, R11 ;  /* 0x0000000c0d0e7389 */ /* 0x00006400000c000b */
[----:B01----:R-:W-:Y:S01]  /*33e30*/  ENDCOLLECTIVE ;  /* 0x000000000000791b */ /* 0x003fe20003800000 */
.L_x_4739:
[----:B------:R-:W-:Y:S02]  /*33e40*/  IMAD.MOV.U32 R13, RZ, RZ, R77 ;  /* 0x000000ffff0d7224 */ /* 0x000fe400078e004d */
[----:B------:R-:W-:-:S07]  /*33e50*/  IMAD.MOV.U32 R48, RZ, RZ, R14 ;  /* 0x000000ffff307224 */ /* 0x000fce00078e000e */
[----:B------:R-:W-:Y:S05]  /*33e60*/  WARPSYNC.COLLECTIVE R15, `(.L_x_4740) ;  /* 0x000000000f087348 */ /* 0x000fea0003c00000 */
[----:B------:R0:W1:Y:S02]  /*33e70*/  SHFL.IDX P6, R14, R13, R12, R11 ;  /* 0x0000000c0d0e7389 */ /* 0x00006400000c000b */
[----:B01----:R-:W-:Y:S01]  /*33e80*/  ENDCOLLECTIVE ;  /* 0x000000000000791b */ /* 0x003fe20003800000 */
.L_x_4740:
[----:B------:R-:W-:Y:S02]  /*33e90*/  IMAD.MOV.U32 R13, RZ, RZ, R84 ;  /* 0x000000ffff0d7224 */ /* 0x000fe400078e0054 */
[----:B------:R-:W-:Y:S01]  /*33ea0*/  IMAD.MOV.U32 R12, RZ, RZ, R0 ;  /* 0x000000ffff0c7224 */ /* 0x000fe200078e0000 */
[----:B------:R-:W-:-:S07]  /*33eb0*/  MOV R77, R14 ;  /* 0x0000000e004d7202 */ /* 0x000fce0000000f00 */
[----:B------:R-:W-:Y:S05]  /*33ec0*/  WARPSYNC.COLLECTIVE R15, `(.L_x_4741) ;  /* 0x000000000f087348 */ /* 0x000fea0003c00000 */
[----:B------:R0:W1:Y:S02]  /*33ed0*/  SHFL.IDX P6, R14, R13, R12, R11 ;  /* 0x0000000c0d0e7389 */ /* 0x00006400000c000b */
[----:B01----:R-:W-:Y:S01]  /*33ee0*/  ENDCOLLECTIVE ;  /* 0x000000000000791b */ /* 0x003fe20003800000 */
.L_x_4741:
        /* <DEDUP_REMOVED lines=9> */
.L_x_4742:
[----:B------:R-:W-:Y:S01]  /*33f80*/  MOV R13, R46 ;  /* 0x0000002e000d7202 */ /* 0x000fe20000000f00 */
[----:B------:R-:W-:Y:S02]  /*33f90*/  IMAD.MOV.U32 R12, RZ, RZ, R116 ;  /* 0x000000ffff0c7224 */ /* 0x000fe400078e0074 */
[----:B------:R-:W-:-:S07]  /*33fa0*/  IMAD.MOV.U32 R82, RZ, RZ, R14 ;  /* 0x000000ffff527224 */ /* 0x000fce00078e000e */
[----:B------:R-:W-:Y:S05]  /*33fb0*/  WARPSYNC.COLLECTIVE R15, `(.L_x_4743) ;  /* 0x000000000f087348 */ /* 0x000fea0003c00000 */
[----:B------:R0:W1:Y:S02]  /*33fc0*/  SHFL.IDX P6, R14, R13, R12, R11 ;  /* 0x0000000c0d0e7389 */ /* 0x00006400000c000b */
[----:B01----:R-:W-:Y:S01]  /*33fd0*/  ENDCOLLECTIVE ;  /* 0x000000000000791b */ /* 0x003fe20003800000 */
.L_x_4743:
[----:B------:R-:W-:Y:S02]  /*33fe0*/  IMAD.MOV.U32 R13, RZ, RZ, R51 ;  /* 0x000000ffff0d7224 */ /* 0x000fe400078e0033 */
[----:B------:R-:W-:-:S07]  /*33ff0*/  IMAD.MOV.U32 R46, RZ, RZ, R14 ;  /* 0x000000ffff2e7224 */ /* 0x000fce00078e000e */
[----:B------:R-:W-:Y:S05]  /*34000*/  WARPSYNC.COLLECTIVE R15, `(.L_x_4744) ;  /* 0x000000000f087348 */ /* 0x000fea0003c00000 */
[----:B------:R0:W1:Y:S02]  /*34010*/  SHFL.IDX P6, R14, R13, R12, R11 ;  /* 0x0000000c0d0e7389 */ /* 0x00006400000c000b */
[----:B01----:R-:W-:Y:S01]  /*34020*/  ENDCOLLECTIVE ;  /* 0x000000000000791b */ /* 0x003fe20003800000 */
.L_x_4744:
        /* <DEDUP_REMOVED lines=8> */
.L_x_4745:
[----:B------:R-:W-:Y:S02]  /*340b0*/  IMAD.MOV.U32 R13, RZ, RZ, R86 ;  /* 0x000000ffff0d7224 */ /* 0x000fe400078e0056 */
[----:B------:R-:W-:-:S07]  /*340c0*/  IMAD.MOV.U32 R88, RZ, RZ, R14 ;  /* 0x000000ffff587224 */ /* 0x000fce00078e000e */
[----:B------:R-:W-:Y:S05]  /*340d0*/  WARPSYNC.COLLECTIVE R15, `(.L_x_4746) ;  /* 0x000000000f087348 */ /* 0x000fea0003c00000 */
[----:B------:R0:W1:Y:S02]  /*340e0*/  SHFL.IDX P6, R14, R13, R12, R11 ;  /* 0x0000000c0d0e7389 */ /* 0x00006400000c000b */
[----:B01----:R-:W-:Y:S01]  /*340f0*/  ENDCOLLECTIVE ;  /* 0x000000000000791b */ /* 0x003fe20003800000 */
.L_x_4746:
[----:B------:R-:W-:Y:S02]  /*34100*/  IMAD.MOV.U32 R13, RZ, RZ, R44 ;  /* 0x000000ffff0d7224 */ /* 0x000fe400078e002c */
[----:B------:R-:W-:Y:S02]  /*34110*/  IMAD.MOV.U32 R12, RZ, RZ, R116 ;  /* 0x000000ffff0c7224 */ /* 0x000fe400078e0074 */
[----:B------:R-:W-:-:S07]  /*34120*/  IMAD.MOV.U32 R86, RZ, RZ, R14 ;  /* 0x000000ffff567224 */ /* 0x000fce00078e000e */
[----:B------:R-:W-:Y:S05]  /*34130*/  WARPSYNC.COLLECTIVE R15, `(.L_x_4747) ;  /* 0x000000000f087348 */ /* 0x000fea0003c00000 */
[----:B------:R0:W1:Y:S02]  /*34140*/  SHFL.IDX P6, R14, R13, R12, R11 ;  /* 0x0000000c0d0e7389 */ /* 0x00006400000c000b */
[----:B01----:R-:W-:Y:S01]  /*34150*/  ENDCOLLECTIVE ;  /* 0x000000000000791b */ /* 0x003fe20003800000 */
.L_x_4747:
[----:B------:R-:W-:Y:S01]  /*34160*/  IMAD.MOV.U32 R13, RZ, RZ, R49 ;  /* 0x000000ffff0d7224 */ /* 0x000fe200078e0031 */
[----:B------:R-:W-:-:S07]  /*34170*/  MOV R44, R14 ;  /* 0x0000000e002c7202 */ /* 0x000fce0000000f00 */
[----:B------:R-:W-:Y:S05]  /*34180*/  WARPSYNC.COLLECTIVE R15, `(.L_x_4748) ;  /* 0x000000000f087348 */ /* 0x000fea0003c00000 */
[----:B------:R0:W1:Y:S02]  /*34190*/  SHFL.IDX P6, R14, R13, R12, R11 ;  /* 0x0000000c0d0e7389 */ /* 0x00006400000c000b */
[----:B01----:R-:W-:Y:S01]  /*341a0*/  ENDCOLLECTIVE ;  /* 0x000000000000791b */ /* 0x003fe20003800000 */
.L_x_4748:
[----:B------:R-:W-:Y:S02]  /*341b0*/  IMAD.MOV.U32 R13, RZ, RZ, R92 ;  /* 0x000000ffff0d7224 */ /* 0x000fe400078e005c */
[----:B------:R-:W-:Y:S02]  /*341c0*/  IMAD.MOV.U32 R12, RZ, RZ, R0 ;  /* 0x000000ffff0c7224 */ /* 0x000fe400078e0000 */
[----:B------:R-:W-:-:S07]  /*341d0*/  IMAD.MOV.U32 R49, RZ, RZ, R14 ;  /* 0x000000ffff317224 */ /* 0x000fce00078e000e */
[----:B------:R-:W-:Y:S05]  /*341e0*/  WARPSYNC.COLLECTIVE R15, `(.L_x_4749) ;  /* 0x000000000f087348 */ /* 0x000fea0003c00000 */
[----:B------:R0:W1:Y:S02]  /*341f0*/  SHFL.IDX P6, R14, R13, R12, R11 ;  /* 0x0000000c0d0e7389 */ /* 0x00006400000c000b */
[----:B01----:R-:W-:Y:S01]  /*34200*/  ENDCOLLECTIVE ;  /* 0x000000000000791b */ /* 0x003fe20003800000 */
.L_x_4749:
[----:B------:R-:W-:Y:S02]  /*34210*/  SEL R85, R86, R49, P0 ;  /* 0x0000003156557207 */ /* 0x000fe40000000000 */
[----:B------:R-:W-:Y:S02]  /*34220*/  SEL R86, R49, R86, P0 ;  /* 0x0000005631567207 */ /* 0x000fe40000000000 */
[----:B------:R-:W-:Y:S01]  /*34230*/  MOV R13, R90 ;  /* 0x0000005a000d7202 */ /* 0x000fe20000000f00 */
[----:B------:R-:W-:-:S07]  /*34240*/  IMAD.MOV.U32 R92, RZ, RZ, R14 ;  /* 0x000000ffff5c7224 */ /* 0x000fce00078e000e */
[----:B------:R-:W-:Y:S05]  /*34250*/  WARPSYNC.COLLECTIVE R15, `(.L_x_4750) ;  /* 0x000000000f087348 */ /* 0x000fea0003c00000 */
[----:B------:R0:W1:Y:S02]  /*34260*/  SHFL.IDX P6, R14, R13, R12, R11 ;  /* 0x0000000c0d0e7389 */ /* 0x00006400000c000b */
[----:B01----:R-:W-:Y:S01]  /*34270*/  ENDCOLLECTIVE ;  /* 0x000000000000791b */ /* 0x003fe20003800000 */
.L_x_4750:
[----:B------:R-:W-:Y:S02]  /*34280*/  IMAD.MOV.U32 R13, RZ, RZ, R42 ;  /* 0x000000ffff0d7224 */ /* 0x000fe400078e002a */
[----:B------:R-:W-:Y:S02]  /*34290*/  IMAD.MOV.U32 R12, RZ, RZ, R116 ;  /* 0x000000ffff0c7224 */ /* 0x000fe400078e0074 */
[----:B------:R-:W-:-:S07]  /*342a0*/  IMAD.MOV.U32 R90, RZ, RZ, R14 ;  /* 0x000000ffff5a7224 */ /* 0x000fce00078e000e */
[----:B------:R-:W-:Y:S05]  /*342b0*/  WARPSYNC.COLLECTIVE R15, `(.L_x_4751) ;  /* 0x000000000f087348 */ /* 0x000fea0003c00000 */
[----:B------:R0:W1:Y:S02]  /*342c0*/  SHFL.IDX P6, R14, R13, R12, R11 ;  /* 0x0000000c0d0e7389 */ /* 0x00006400000c000b */
[----:B01----:R-:W-:Y:S01]  /*342d0*/  ENDCOLLECTIVE ;  /* 0x000000000000791b */ /* 0x003fe20003800000 */
.L_x_4751:
[----:B------:R-:W-:Y:S02]  /*342e0*/  IMAD.MOV.U32 R13, RZ, RZ, R47 ;  /* 0x000000ffff0d7224 */ /* 0x000fe400078e002f */
[----:B------:R-:W-:-:S07]  /*342f0*/  IMAD.MOV.U32 R42, RZ, RZ, R14 ;  /* 0x000000ffff2a7224 */ /* 0x000fce00078e000e */
[----:B------:R-:W-:Y:S05]  /*34300*/  WARPSYNC.COLLECTIVE R15, `(.L_x_4752) ;  /* 0x000000000f087348 */ /* 0x000fea0003c00000 */
[----:B------:R0:W1:Y:S02]  /*34310*/  SHFL.IDX P6, R14, R13, R12, R11 ;  /* 0x0000000c0d0e7389 */ /* 0x00006400000c000b */
[----:B01----:R-:W-:Y:S01]  /*34320*/  ENDCOLLECTIVE ;  /* 0x000000000000791b */ /* 0x003fe20003800000 */
.L_x_4752:
        /* <DEDUP_REMOVED lines=8> */
.L_x_4753:
[----:B------:R-:W-:Y:S02]  /*343b0*/  SEL R89, R90, R47, P0 ;  /* 0x0000002f5a597207 */ /* 0x000fe40000000000 */
[----:B------:R-:W-:Y:S01]  /*343c0*/  SEL R90, R47, R90, P0 ;  /* 0x0000005a2f5a7207 */ /* 0x000fe20000000000 */
[----:B------:R-:W-:Y:S02]  /*343d0*/  IMAD.MOV.U32 R13, RZ, RZ, R94 ;  /* 0x000000ffff0d7224 */ /* 0x000fe400078e005e */
[----:B------:R-:W-:-:S07]  /*343e0*/  IMAD.MOV.U32 R96, RZ, RZ, R14 ;  /* 0x000000ffff607224 */ /* 0x000fce00078e000e */
[----:B------:R-:W-:Y:S05]  /*343f0*/  WARPSYNC.COLLECTIVE R15, `(.L_x_4754) ;  /* 0x000000000f087348 */ /* 0x000fea0003c00000 */
[----:B------:R0:W1:Y:S02]  /*34400*/  SHFL.IDX P6, R14, R13, R12, R11 ;  /* 0x0000000c0d0e7389 */ /* 0x00006400000c000b */
[----:B01----:R-:W-:Y:S01]  /*34410*/  ENDCOLLECTIVE ;  /* 0x000000000000791b */ /* 0x003fe20003800000 */
.L_x_4754:
[----:B------:R-:W-:Y:S01]  /*34420*/  MOV R13, R40 ;  /* 0x00000028000d7202 */ /* 0x000fe20000000f00 */
[----:B------:R-:W-:Y:S02]  /*34430*/  IMAD.MOV.U32 R12, RZ, RZ, R116 ;  /* 0x000000ffff0c7224 */ /* 0x000fe400078e0074 */
[----:B------:R-:W-:-:S07]  /*34440*/  IMAD.MOV.U32 R94, RZ, RZ, R14 ;  /* 0x000000ffff5e7224 */ /* 0x000fce00078e000e */
[----:B------:R-:W-:Y:S05]  /*34450*/  WARPSYNC.COLLECTIVE R15, `(.L_x_4755) ;  /* 0x000000000f087348 */ /* 0x000fea0003c00000 */
[----:B------:R0:W1:Y:S02]  /*34460*/  SHFL.IDX P6, R14, R13, R12, R11 ;  /* 0x0000000c0d0e7389 */ /* 0x00006400000c000b */
[----:B01----:R-:W-:Y:S01]  /*34470*/  ENDCOLLECTIVE ;  /* 0x000000000000791b */ /* 0x003fe20003800000 */
.L_x_4755:
[----:B------:R-:W-:Y:S02]  /*34480*/  IMAD.MOV.U32 R13, RZ, RZ, R45 ;  /* 0x000000ffff0d7224 */ /* 0x000fe400078e002d */
[----:B------:R-:W-:-:S07]  /*34490*/  IMAD.MOV.U32 R40, RZ, RZ, R14 ;  /* 0x000000ffff287224 */ /* 0x000fce00078e000e */
[----:B------:R-:W-:Y:S05]  /*344a0*/  WARPSYNC.COLLECTIVE R15, `(.L_x_4756) ;  /* 0x000000000f087348 */ /* 0x000fea0003c00000 */
[----:B------:R0:W1:Y:S02]  /*344b0*/  SHFL.IDX P6, R14, R13, R12, R11 ;  /* 0x0000000c0d0e7389 */ /* 0x00006400000c000b */
[----:B01----:R-:W-:Y:S01]  /*344c0*/  ENDCOLLECTIVE ;  /* 0x000000000000791b */ /* 0x003fe20003800000 */
.L_x_4756:
        /* <DEDUP_REMOVED lines=8> */
.L_x_4757:
[----:B------:R-:W-:Y:S02]  /*34550*/  SEL R93, R94, R45, P0 ;  /* 0x0000002d5e5d7207 */ /* 0x000fe40000000000 */
[----:B------:R-:W-:Y:S01]  /*34560*/  SEL R94, R45, R94, P0 ;  /* 0x0000005e2d5e7207 */ /* 0x000fe20000000000 */
[----:B------:R-:W-:Y:S02]  /*34570*/  IMAD.MOV.U32 R13, RZ, RZ, R98 ;  /* 0x000000ffff0d7224 */ /* 0x000fe400078e0062 */
[----:B------:R-:W-:-:S07]  /*34580*/  IMAD.MOV.U32 R100, RZ, RZ, R14 ;  /* 0x000000ffff647224 */ /* 0x000fce00078e000e */
[----:B------:R-:W-:Y:S05]  /*34590*/  WARPSYNC.COLLECTIVE R15, `(.L_x_4758) ;  /* 0x000000000f087348 */ /* 0x000fea0003c00000 */
[----:B------:R0:W1:Y:S02]  /*345a0*/  SHFL.IDX P6, R14, R13, R12, R11 ;  /* 0x0000000c0d0e7389 */ /* 0x00006400000c000b */
[----:B01----:R-:W-:Y:S01]  /*345b0*/  ENDCOLLECTIVE ;  /* 0x000000000000791b */ /* 0x003fe20003800000 */
.L_x_4758:
[----:B------:R-:W-:Y:S02]  /*345c0*/  IMAD.MOV.U32 R13, RZ, RZ, R38 ;  /* 0x000000ffff0d7224 */ /* 0x000fe400078e0026 */
[----:B------:R-:W-:Y:S02]  /*345d0*/  IMAD.MOV.U32 R12, RZ, RZ, R116 ;  /* 0x000000ffff0c7224 */ /* 0x000fe400078e0074 */
[----:B------:R-:W-:-:S07]  /*345e0*/  IMAD.MOV.U32 R98, RZ, RZ, R14 ;  /* 0x000000ffff627224 */ /* 0x000fce00078e000e */
[----:B------:R-:W-:Y:S05]  /*345f0*/  WARPSYNC.COLLECTIVE R15, `(.L_x_4759) ;  /* 0x000000000f087348 */ /* 0x000fea0003c00000 */
[----:B------:R0:W1:Y:S02]  /*34600*/  SHFL.IDX P6, R14, R13, R12, R11 ;  /* 0x0000000c0d0e7389 */ /* 0x00006400000c000b */
[----:B01----:R-:W-:Y:S01]  /*34610*/  ENDCOLLECTIVE ;  /* 0x000000000000791b */ /* 0x003fe20003800000 */
.L_x_4759:
[----:B------:R-:W-:Y:S01]  /*34620*/  IMAD.MOV.U32 R13, RZ, RZ, R43 ;  /* 0x000000ffff0d7224 */ /* 0x000fe200078e002b */
[----:B------:R-:W-:-:S07]  /*34630*/  MOV R38, R14 ;  /* 0x0000000e00267202 */ /* 0x000fce0000000f00 */
[----:B------:R-:W-:Y:S05]  /*34640*/  WARPSYNC.COLLECTIVE R15, `(.L_x_4760) ;  /* 0x000000000f087348 */ /* 0x000fea0003c00000 */
[----:B------:R0:W1:Y:S02]  /*34650*/  SHFL.IDX P6, R14, R13, R12, R11 ;  /* 0x0000000c0d0e7389 */ /* 0x00006400000c000b */
[----:B01----:R-:W-:Y:S01]  /*34660*/  ENDCOLLECTIVE ;  /* 0x000000000000791b */ /* 0x003fe20003800000 */
.L_x_4760:
        /* <DEDUP_REMOVED lines=8> */
.L_x_4761:
[----:B------:R-:W-:Y:S02]  /*346f0*/  SEL R97, R98, R43, P0 ;  /* 0x0000002b62617207 */ /* 0x000fe40000000000 */
[----:B------:R-:W-:Y:S02]  /*34700*/  SEL R98, R43, R98, P0 ;  /* 0x000000622b627207 */ /* 0x000fe40000000000 */
[----:B------:R-:W-:Y:S01]  /*34710*/  MOV R13, R102 ;  /* 0x00000066000d7202 */ /* 0x000fe20000000f00 */
[----:B------:R-:W-:-:S07]  /*34720*/  IMAD.MOV.U32 R104, RZ, RZ, R14 ;  /* 0x000000ffff687224 */ /* 0x000fce00078e000e */
[----:B------:R-:W-:Y:S05]  /*34730*/  WARPSYNC.COLLECTIVE R15, `(.L_x_4762) ;  /* 0x000000000f087348 */ /* 0x000fea0003c00000 */
[----:B------:R0:W1:Y:S02]  /*34740*/  SHFL.IDX P6, R14, R13, R12, R11 ;  /* 0x0000000c0d0e7389 */ /* 0x00006400000c000b */
[----:B01----:R-:W-:Y:S01]  /*34750*/  ENDCOLLECTIVE ;  /* 0x000000000000791b */ /* 0x003fe20003800000 */
.L_x_4762:
[----:B------:R-:W-:Y:S02]  /*34760*/  IMAD.MOV.U32 R13, RZ, RZ, R37 ;  /* 0x000000ffff0d7224 */ /* 0x000fe400078e0025 */
[----:B------:R-:W-:Y:S02]  /*34770*/  IMAD.MOV.U32 R12, RZ, RZ, R116 ;  /* 0x000000ffff0c7224 */ /* 0x000fe400078e0074 */
[----:B------:R-:W-:-:S07]  /*34780*/  IMAD.MOV.U32 R102, RZ, RZ, R14 ;  /* 0x000000ffff667224 */ /* 0x000fce00078e000e */
[----:B------:R-:W-:Y:S05]  /*34790*/  WARPSYNC.COLLECTIVE R15, `(.L_x_4763) ;  /* 0x000000000f087348 */ /* 0x000fea0003c00000 */
[----:B------:R0:W1:Y:S02]  /*347a0*/  SHFL.IDX P6, R14, R13, R12, R11 ;  /* 0x0000000c0d0e7389 */ /* 0x00006400000c000b */
[----:B01----:R-:W-:Y:S01]  /*347b0*/  ENDCOLLECTIVE ;  /* 0x000000000000791b */ /* 0x003fe20003800000 */
.L_x_4763:
[----:B------:R-:W-:Y:S02]  /*347c0*/  IMAD.MOV.U32 R13, RZ, RZ, R41 ;  /* 0x000000ffff0d7224 */ /* 0x000fe400078e0029 */
[----:B------:R-:W-:-:S07]  /*347d0*/  IMAD.MOV.U32 R37, RZ, RZ, R14 ;  /* 0x000000ffff257224 */ /* 0x000fce00078e000e */
[----:B------:R-:W-:Y:S05]  /*347e0*/  WARPSYNC.COLLECTIVE R15, `(.L_x_4764) ;  /* 0x000000000f087348 */ /* 0x000fea0003c00000 */
[----:B------:R0:W1:Y:S02]  /*347f0*/  SHFL.IDX P6, R14, R13, R12, R11 ;  /* 0x0000000c0d0e7389 */ /* 0x00006400000c000b */
[----:B01----:R-:W-:Y:S01]  /*34800*/  ENDCOLLECTIVE ;  /* 0x000000000000791b */ /* 0x003fe20003800000 */
.L_x_4764:
        /* <DEDUP_REMOVED lines=8> */
.L_x_4765:
[----:B------:R-:W-:Y:S02]  /*34890*/  SEL R101, R102, R41, P0 ;  /* 0x0000002966657207 */ /* 0x000fe40000000000 */
[----:B------:R-:W-:Y:S01]  /*348a0*/  SEL R102, R41, R102, P0 ;  /* 0x0000006629667207 */ /* 0x000fe20000000000 */
[----:B------:R-:W-:Y:S02]  /*348b0*/  IMAD.MOV.U32 R13, RZ, RZ, R106 ;  /* 0x000000ffff0d7224 */ /* 0x000fe400078e006a */
[----:B------:R-:W-:-:S07]  /*348c0*/  IMAD.MOV.U32 R108, RZ, RZ, R14 ;  /* 0x000000ffff6c7224 */ /* 0x000fce00078e000e */
[----:B------:R-:W-:Y:S05]  /*348d0*/  WARPSYNC.COLLECTIVE R15, `(.L_x_4766) ;  /* 0x000000000f087348 */ /* 0x000fea0003c00000 */
[----:B------:R0:W1:Y:S02]  /*348e0*/  SHFL.IDX P6, R14, R13, R12, R11 ;  /* 0x0000000c0d0e7389 */ /* 0x00006400000c000b */
[----:B01----:R-:W-:Y:S01]  /*348f0*/  ENDCOLLECTIVE ;  /* 0x000000000000791b */ /* 0x003fe20003800000 */
.L_x_4766:
[----:B------:R-:W-:Y:S01]  /*34900*/  MOV R13, R36 ;  /* 0x00000024000d7202 */ /* 0x000fe20000000f00 */
[----:B------:R-:W-:Y:S02]  /*34910*/  IMAD.MOV.U32 R12, RZ, RZ, R116 ;  /* 0x000000ffff0c7224 */ /* 0x000fe400078e0074 */
[----:B------:R-:W-:-:S07]  /*34920*/  IMAD.MOV.U32 R106, RZ, RZ, R14 ;  /* 0x000000ffff6a7224 */ /* 0x000fce00078e000e */
[----:B------:R-:W-:Y:S05]  /*34930*/  WARPSYNC.COLLECTIVE R15, `(.L_x_4767) ;  /* 0x000000000f087348 */ /* 0x000fea0003c00000 */
[----:B------:R0:W1:Y:S02]  /*34940*/  SHFL.IDX P6, R14, R13, R12, R11 ;  /* 0x0000000c0d0e7389 */ /* 0x00006400000c000b */
[----:B01----:R-:W-:Y:S01]  /*34950*/  ENDCOLLECTIVE ;  /* 0x000000000000791b */ /* 0x003fe20003800000 */
.L_x_4767:
[----:B------:R-:W-:Y:S02]  /*34960*/  IMAD.MOV.U32 R13, RZ, RZ, R39 ;  /* 0x000000ffff0d7224 */ /* 0x000fe400078e0027 */
[----:B------:R-:W-:-:S07]  /*34970*/  IMAD.MOV.U32 R36, RZ, RZ, R14 ;  /* 0x000000ffff247224 */ /* 0x000fce00078e000e */
[----:B------:R-:W-:Y:S05]  /*34980*/  WARPSYNC.COLLECTIVE R15, `(.L_x_4768) ;  /* 0x000000000f087348 */ /* 0x000fea0003c00000 */
[----:B------:R0:W1:Y:S02]  /*34990*/  SHFL.IDX P6, R14, R13, R12, R11 ;  /* 0x0000000c0d0e7389 */ /* 0x00006400000c000b */
[----:B01----:R-:W-:Y:S01]  /*349a0*/  ENDCOLLECTIVE ;  /* 0x000000000000791b */ /* 0x003fe20003800000 */
.L_x_4768:
[----:B------:R-:W-:Y:S02]  /*349b0*/  SEL R107, R108, R36, P0 ;  /* 0x000000246c6b7207 */ /* 0x000fe40000000000 */
[----:B------:R-:W-:Y:S01]  /*349c0*/  SEL R108, R36, R108, P0 ;  /* 0x0000006c246c7207 */ /* 0x000fe20000000000 */
[----:B------:R-:W-:Y:S01]  /*349d0*/  IMAD.MOV.U32 R13, RZ, RZ, R111 ;  /* 0x000000ffff0d7224 */ /* 0x000fe200078e006f */
[----:B------:R-:W-:Y:S02]  /*349e0*/  MOV R12, R0 ;  /* 0x00000000000c7202 */ /* 0x000fe40000000f00 */
[----:B------:R-:W-:Y:S02]  /*349f0*/  SEL R0, R110, R2, P0 ;  /* 0x000000026e007207 */ /* 0x000fe40000000000 */
[----:B------:R-:W-:Y:S02]  /*34a00*/  SEL R110, R2, R110, P0 ;  /* 0x0000006e026e7207 */ /* 0x000fe40000000000 */
[----:B------:R-:W-:-:S02]  /*34a10*/  SEL R2, R109, R87, P0 ;  /* 0x000000576d027207 */ /* 0x000fc40000000000 */
[----:B------:R-:W-:Y:S01]  /*34a20*/  SEL R109, R87, R109, P0 ;  /* 0x0000006d576d7207 */ /* 0x000fe20000000000 */
[----:B------:R-:W-:Y:S01]  /*34a30*/  IMAD.MOV.U32 R39, RZ, RZ, R14 ;  /* 0x000000ffff277224 */ /* 0x000fe200078e000e */
[----:B------:R-:W-:-:S07]  /*34a40*/  SEL R87, R88, R44, P0 ;  /* 0x0000002c58577207 */ /* 0x000fce0000000000 */
[----:B------:R-:W-:Y:S05]  /*34a50*/  WARPSYNC.COLLECTIVE R15, `(.L_x_4769) ;  /* 0x000000000f087348 */ /* 0x000fea0003c00000 */
[----:B------:R0:W1:Y:S02]  /*34a60*/  SHFL.IDX P6, R14, R13, R12, R11 ;  /* 0x0000000c0d0e7389 */ /* 0x00006400000c000b */
[----:B01----:R-:W-:Y:S01]  /*34a70*/  ENDCOLLECTIVE ;  /* 0x000000000000791b */ /* 0x003fe20003800000 */
.L_x_4769:
        /* <DEDUP_REMOVED lines=8> */
.L_x_4770:
[----:B------:R-:W-:Y:S02]  /*34b00*/  IMAD.MOV.U32 R13, RZ, RZ, R123 ;  /* 0x000000ffff0d7224 */ /* 0x000fe400078e007b */
[----:B------:R-:W-:Y:S01]  /*34b10*/  IMAD.MOV.U32 R12, RZ, RZ, R116 ;  /* 0x000000ffff0c7224 */ /* 0x000fe200078e0074 */
[----:B------:R-:W-:Y:S02]  /*34b20*/  SEL R116, R118, R81, P0 ;  /* 0x0000005176747207 */ /* 0x000fe40000000000 */
[----:B------:R-:W-:Y:S02]  /*34b30*/  SEL R118, R81, R118, P0 ;  /* 0x0000007651767207 */ /* 0x000fe40000000000 */
[----:B------:R-:W-:Y:S02]  /*34b40*/  SEL R81, R82, R51, P0 ;  /* 0x0000003352517207 */ /* 0x000fe40000000000 */
[----:B------:R-:W-:Y:S01]  /*34b50*/  SEL R82, R51, R82, P0 ;  /* 0x0000005233527207 */ /* 0x000fe20000000000 */
[----:B------:R-:W-:-:S07]  /*34b60*/  IMAD.MOV.U32 R124, RZ, RZ, R14 ;  /* 0x000000ffff7c7224 */ /* 0x000fce00078e000e */
[----:B------:R-:W-:Y:S05]  /*34b70*/  WARPSYNC.COLLECTIVE R15, `(.L_x_4771) ;  /* 0x000000000f087348 */ /* 0x000fea0003c00000 */
[----:B------:R0:W1:Y:S02]  /*34b80*/  SHFL.IDX P6, R14, R13, R12, R11 ;  /* 0x0000000c0d0e7389 */ /* 0x00006400000c000b */
[----:B01----:R-:W-:Y:S01]  /*34b90*/  ENDCOLLECTIVE ;  /* 0x000000000000791b */ /* 0x003fe20003800000 */
.L_x_4771:
[----:B------:R-:W-:Y:S01]  /*34ba0*/  IMAD.MOV.U32 R13, RZ, RZ, R148 ;  /* 0x000000ffff0d7224 */ /* 0x000fe200078e0094 */
[----:B------:R-:W-:-:S07]  /*34bb0*/  MOV R123, R14 ;  /* 0x0000000e007b7202 */ /* 0x000fce0000000f00 */
[----:B------:R-:W-:Y:S05]  /*34bc0*/  WARPSYNC.COLLECTIVE R15, `(.L_x_4772) ;  /* 0x000000000f087348 */ /* 0x000fea0003c00000 */
[----:B------:R0:W1:Y:S02]  /*34bd0*/  SHFL.IDX P6, R14, R13, R12, R11 ;  /* 0x0000000c0d0e7389 */ /* 0x00006400000c000b */
[----:B01----:R-:W-:Y:S01]  /*34be0*/  ENDCOLLECTIVE ;  /* 0x000000000000791b */ /* 0x003fe20003800000 */
.L_x_4772:
[----:B------:R-:W-:Y:S01]  /*34bf0*/  IMAD.MOV.U32 R11, RZ, RZ, R14 ;  /* 0x000000ffff0b7224 */ /* 0x000fe200078e000e */
[----:B------:R-:W-:Y:S06]  /*34c00*/  BRA `(.L_x_4773) ;  /* 0xfffffeec00447947 */ /* 0x000fec000383ffff */
.L_x_4459:
[----:B------:R-:W-:Y:S01]  /*34c10*/  IMAD.MOV.U32 R13, RZ, RZ, R21 ;  /* 0x000000ffff0d7224 */ /* 0x000fe200078e0015 */
[----:B------:R-:W-:Y:S01]  /*34c20*/  MOV R11, 0x181f ;  /* 0x0000181f000b7802 */ /* 0x000fe20000000f00 */
[----:B------:R-:W-:Y:S02]  /*34c30*/  IMAD.MOV.U32 R12, RZ, RZ, RZ ;  /* 0x000000ffff0c7224 */ /* 0x000fe400078e00ff */
[----:B------:R-:W-:-:S07]  /*34c40*/  IMAD.MOV.U32 R15, RZ, RZ, -0x1 ;  /* 0xffffffffff0f7424 */ /* 0x000fce00078e00ff */
[----:B-----5:R-:W-:Y:S05]  /*34c50*/  WARPSYNC.COLLECTIVE R15, `(.L_x_4774) ;  /* 0x000000000f087348 */ /* 0x020fea0003c00000 */
[----:B------:R0:W1:Y:S02]  /*34c60*/  SHFL.IDX P6, R14, R13, R12, R11 ;  /* 0x0000000c0d0e7389 */ /* 0x00006400000c000b */
[----:B01---5:R-:W-:Y:S01]  /*34c70*/  ENDCOLLECTIVE ;  /* 0x000000000000791b */ /* 0x023fe20003800000 */
.L_x_4774:
[----:B------:R-:W-:Y:S02]  /*34c80*/  IMAD.MOV.U32 R13, RZ, RZ, R20 ;  /* 0x000000ffff0d7224 */ /* 0x000fe400078e0014 */
[----:B------:R-:W-:-:S07]  /*34c90*/  IMAD.MOV.U32 R0, RZ, RZ, R14 ;  /* 0x000000ffff007224 */ /* 0x000fce00078e000e */
[----:B------:R-:W-:Y:S05]  /*34ca0*/  WARPSYNC.COLLECTIVE R15, `(.L_x_4775) ;  /* 0x000000000f087348 */ /* 0x000fea0003c00000 */
[----:B------:R0:W1:Y:S02]  /*34cb0*/  SHFL.IDX P6, R14, R13, R12, R11 ;  /* 0x0000000c0d0e7389 */ /* 0x00006400000c000b */
[----:B01----:R-:W-:Y:S01]  /*34cc0*/  ENDCOLLECTIVE ;  /* 0x000000000000791b */ /* 0x003fe20003800000 */
.L_x_4775:
[----:B------:R-:W-:Y:S05]  /*34cd0*/  BRA `(.L_x_4776) ;  /* 0xfffffefc008c7947 */ /* 0x000fea000383ffff */
.L_x_4462:
[----:B------:R-:W-:Y:S01]  /*34ce0*/  BSSY B1, `(.L_x_4777) ;  /* 0x0000008000017945 */ /* 0x000fe20003800000 */
[----:B------:R-:W-:Y:S01]  /*34cf0*/  IMAD.MOV.U32 R13, RZ, RZ, R21 ;  /* 0x000000ffff0d7224 */ /* 0x000fe200078e0015 */
[----:B------:R-:W-:Y:S01]  /*34d00*/  MOV R11, 0x181f ;  /* 0x0000181f000b7802 */ /* 0x000fe20000000f00 */
[----:B------:R-:W-:Y:S02]  /*34d10*/  IMAD.MOV.U32 R12, RZ, RZ, 0x1 ;  /* 0x00000001ff0c7424 */ /* 0x000fe400078e00ff */
[----:B------:R-:W-:-:S07]  /*34d20*/  IMAD.MOV.U32 R15, RZ, RZ, -0x1 ;  /* 0xffffffffff0f7424 */ /* 0x000fce00078e00ff */
[----:B012---:R-:W-:Y:S05]  /*34d30*/  WARPSYNC.COLLECTIVE R15, `(.L_x_4778) ;  /* 0x000000000f087348 */ /* 0x007fea0003c00000 */
[----:B--2---:R2:W3:Y:S02]  /*34d40*/  SHFL.IDX P6, R14, R13, R12, R11 ;  /* 0x0000000c0d0e7389 */ /* 0x0044e400000c000b */
[----:B0123--:R-:W-:Y:S01]  /*34d50*/  ENDCOLLECTIVE ;  /* 0x000000000000791b */ /* 0x00ffe20003800000 */
.L_x_4778:
[----:B------:R-:W-:Y:S05]  /*34d60*/  BSYNC B1 ;  /* 0x0000000000017941 */ /* 0x000fea0003800000 */
.L_x_4777:
        /* <DEDUP_REMOVED lines=8> */
.L_x_4779:
[----:B------:R-:W-:Y:S05]  /*34df0*/  BRA `(.L_x_4780) ;  /* 0xfffffefc00bc7947 */ /* 0x000fea000383ffff */
.L_x_4465:
[----:B------:R-:W-:Y:S01]  /*34e00*/  BSSY B1, `(.L_x_4781) ;  /* 0x0000008000017945 */ /* 0x000fe20003800000 */
[----:B------:R-:W-:Y:S02]  /*34e10*/  IMAD.MOV.U32 R13, RZ, RZ, R21 ;  /* 0x000000ffff0d7224 */ /* 0x000fe400078e0015 */
[----:B------:R-:W-:Y:S02]  /*34e20*/  IMAD.MOV.U32 R12, RZ, RZ, 0x2 ;  /* 0x00000002ff0c7424 */ /* 0x000fe400078e00ff */
[----:B------:R-:W-:Y:S02]  /*34e30*/  IMAD.MOV.U32 R11, RZ, RZ, 0x181f ;  /* 0x0000181fff0b7424 */ /* 0x000fe400078e00ff */
[----:B----4-:R-:W-:-:S07]  /*34e40*/  IMAD.MOV.U32 R15, RZ, RZ, -0x1 ;  /* 0xffffffffff0f7424 */ /* 0x010fce00078e00ff */
[----:B0123--:R-:W-:Y:S05]  /*34e50*/  WARPSYNC.COLLECTIVE R15, `(.L_x_4782) ;  /* 0x000000000f087348 */ /* 0x00ffea0003c00000 */
[----:B--2---:R2:W4:Y:S02]  /*34e60*/  SHFL.IDX P6, R14, R13, R12, R11 ;  /* 0x0000000c0d0e7389 */ /* 0x00452400000c000b */
[----:B01234-:R-:W-:Y:S01]  /*34e70*/  ENDCOLLECTIVE ;  /* 0x000000000000791b */ /* 0x01ffe20003800000 */
.L_x_4782:
[----:B------:R-:W-:Y:S05]  /*34e80*/  BSYNC B1 ;  /* 0x0000000000017941 */ /* 0x000fea0003800000 */
.L_x_4781:
        /* <DEDUP_REMOVED lines=8> */
.L_x_4783:
[----:B------:R-:W-:Y:S05]  /*34f10*/  BRA `(.L_x_4784) ;  /* 0xfffffefc00cc7947 */ /* 0x000fea000383ffff */
.L_x_4468:
[----:B------:R-:W-:Y:S01]  /*34f20*/  BSSY B1, `(.L_x_4785) ;  /* 0x0000008000017945 */ /* 0x000fe20003800000 */
[----:B------:R-:W-:Y:S01]  /*34f30*/  IMAD.MOV.U32 R13, RZ, RZ, R21 ;  /* 0x000000ffff0d7224 */ /* 0x000fe200078e0015 */
[----:B------:R-:W-:Y:S01]  /*34f40*/  MOV R11, 0x181f ;  /* 0x0000181f000b7802 */ /* 0x000fe20000000f00 */
[----:B------:R-:W-:Y:S02]  /*34f50*/  IMAD.MOV.U32 R12, RZ, RZ, 0x3 ;  /* 0x00000003ff0c7424 */ /* 0x000fe400078e00ff */
[----:B----4-:R-:W-:-:S07]  /*34f60*/  IMAD.MOV.U32 R15, RZ, RZ, -0x1 ;  /* 0xffffffffff0f7424 */ /* 0x010fce00078e00ff */
[----:B0123--:R-:W-:Y:S05]  /*34f70*/  WARPSYNC.COLLECTIVE R15, `(.L_x_4786) ;  /* 0x000000000f087348 */ /* 0x00ffea0003c00000 */
[----:B--2---:R2:W4:Y:S02]  /*34f80*/  SHFL.IDX P6, R14, R13, R12, R11 ;  /* 0x0000000c0d0e7389 */ /* 0x00452400000c000b */
[----:B01234-:R-:W-:Y:S01]  /*34f90*/  ENDCOLLECTIVE ;  /* 0x000000000000791b */ /* 0x01ffe20003800000 */
.L_x_4786:
[----:B------:R-:W-:Y:S05]  /*34fa0*/  BSYNC B1 ;  /* 0x0000000000017941 */ /* 0x000fea0003800000 */
.L_x_4785:
        /* <DEDUP_REMOVED lines=8> */
.L_x_4787:
[----:B------:R-:W-:Y:S05]  /*35030*/  BRA `(.L_x_4788) ;  /* 0xfffffefc00dc7947 */ /* 0x000fea000383ffff */
.L_x_4470:
[----:B------:R-:W-:Y:S02]  /*35040*/  IMAD.MOV.U32 R13, RZ, RZ, R41 ;  /* 0x000000ffff0d7224 */ /* 0x000fe400078e0029 */
[----:B------:R-:W-:Y:S02]  /*35050*/  IMAD.MOV.U32 R12, RZ, RZ, RZ ;  /* 0x000000ffff0c7224 */ /* 0x000fe400078e00ff */
[----:B------:R-:W-:Y:S02]  /*35060*/  IMAD.MOV.U32 R11, RZ, RZ, 0x1c1f ;  /* 0x00001c1fff0b7424 */ /* 0x000fe400078e00ff */
[----:B------:R-:W-:-:S07]  /*35070*/  IMAD.MOV.U32 R15, RZ, RZ, -0x1 ;  /* 0xffffffffff0f7424 */ /* 0x000fce00078e00ff */
[----:B------:R-:W-:Y:S05]  /*35080*/  WARPSYNC.COLLECTIVE R15, `(.L_x_4789) ;  /* 0x000000000f087348 */ /* 0x000fea0003c00000 */
[----:B------:R0:W1:Y:S02]  /*35090*/  SHFL.IDX P6, R14, R13, R12, R11 ;  /* 0x0000000c0d0e7389 */ /* 0x00006400000c000b */
[----:B01----:R-:W-:Y:S01]  /*350a0*/  ENDCOLLECTIVE ;  /* 0x000000000000791b */ /* 0x003fe20003800000 */
.L_x_4789:
[----:B------:R-:W-:Y:S01]  /*350b0*/  MOV R13, R40 ;  /* 0x00000028000d7202 */ /* 0x000fe20000000f00 */
[----:B------:R-:W-:-:S07]  /*350c0*/  IMAD.MOV.U32 R42, RZ, RZ, R14 ;  /* 0x000000ffff2a7224 */ /* 0x000fce00078e000e */
[----:B------:R-:W-:Y:S05]  /*350d0*/  WARPSYNC.COLLECTIVE R15, `(.L_x_4790) ;  /* 0x000000000f087348 */ /* 0x000fea0003c00000 */
[----:B------:R0:W1:Y:S02]  /*350e0*/  SHFL.IDX P6, R14, R13, R12, R11 ;  /* 0x0000000c0d0e7389 */ /* 0x00006400000c000b */
[----:B01----:R-:W-:Y:S01]  /*350f0*/  ENDCOLLECTIVE ;  /* 0x000000000000791b */ /* 0x003fe20003800000 */
.L_x_4790:
[----:B------:R-:W-:Y:S01]  /*35100*/  IMAD.MOV.U32 R43, RZ, RZ, R14 ;  /* 0x000000ffff2b7224 */ /* 0x000fe200078e000e */
[----:B------:R-:W-:Y:S06]  /*35110*/  BRA `(.L_x_4791) ;  /* 0xffffff0000a47947 */ /* 0x000fec000383ffff */
.L_x_4473:
[----:B------:R-:W-:Y:S01]  /*35120*/  BSSY B1, `(.L_x_4792) ;  /* 0x0000008000017945 */ /* 0x000fe20003800000 */
[----:B------:R-:W-:Y:S02]  /*35130*/  IMAD.MOV.U32 R13, RZ, RZ, R41 ;  /* 0x000000ffff0d7224 */ /* 0x000fe400078e0029 */
[----:B------:R-:W-:Y:S02]  /*35140*/  IMAD.MOV.U32 R12, RZ, RZ, 0x1 ;  /* 0x00000001ff0c7424 */ /* 0x000fe400078e00ff */
[----:B------:R-:W-:Y:S02]  /*35150*/  IMAD.MOV.U32 R11, RZ, RZ, 0x1c1f ;  /* 0x00001c1fff0b7424 */ /* 0x000fe400078e00ff */
[----:B------:R-:W-:-:S07]  /*35160*/  IMAD.MOV.U32 R15, RZ, RZ, -0x1 ;  /* 0xffffffffff0f7424 */ /* 0x000fce00078e00ff */
[----:B0123--:R-:W-:Y:S05]  /*35170*/  WARPSYNC.COLLECTIVE R15, `(.L_x_4793) ;  /* 0x000000000f087348 */ /* 0x00ffea0003c00000 */
[----:B------:R4:W0:Y:S02]  /*35180*/  SHFL.IDX P6, R14, R13, R12, R11 ;  /* 0x0000000c0d0e7389 */ /* 0x00082400000c000b */
[----:B01234-:R-:W-:Y:S01]  /*35190*/  ENDCOLLECTIVE ;  /* 0x000000000000791b */ /* 0x01ffe20003800000 */
.L_x_4793:
[----:B------:R-:W-:Y:S05]  /*351a0*/  BSYNC B1 ;  /* 0x0000000000017941 */ /* 0x000fea0003800000 */
.L_x_4792:
        /* <DEDUP_REMOVED lines=8> */
.L_x_4794:
[----:B------:R-:W-:Y:S05]  /*35230*/  BRA `(.L_x_4795) ;  /* 0xffffff0c00747947 */ /* 0x000fea000383ffff */
.L_x_4477:
[----:B------:R-:W-:Y:S01]  /*35240*/  IMAD.MOV.U32 R13, RZ, RZ, R3 ;  /* 0x000000ffff0d7224 */ /* 0x000fe200078e0003 */
[----:B------:R-:W-:Y:S01]  /*35250*/  MOV R12, RZ ;  /* 0x000000ff000c7202 */ /* 0x000fe20000000f00 */
[----:B------:R-:W-:Y:S02]  /*35260*/  IMAD.MOV.U32 R11, RZ, RZ, 0x181f ;  /* 0x0000181fff0b7424 */ /* 0x000fe400078e00ff */
[----:B------:R-:W-:-:S07]  /*35270*/  IMAD.MOV.U32 R15, RZ, RZ, -0x1 ;  /* 0xffffffffff0f7424 */ /* 0x000fce00078e00ff */
[----:B0-----:R-:W-:Y:S05]  /*35280*/  WARPSYNC.COLLECTIVE R15, `(.L_x_4796) ;  /* 0x000000000f087348 */ /* 0x001fea0003c00000 */
[----:B------:R1:W2:Y:S02]  /*35290*/  SHFL.IDX P6, R14, R13, R12, R11 ;  /* 0x0000000c0d0e7389 */ /* 0x0002a400000c000b */
[----:B012---:R-:W-:Y:S01]  /*352a0*/  ENDCOLLECTIVE ;  /* 0x000000000000791b */ /* 0x007fe20003800000 */
.L_x_4796:
[----:B------:R-:W-:Y:S02]  /*352b0*/  IMAD.MOV.U32 R13, RZ, RZ, R2 ;  /* 0x000000ffff0d7224 */ /* 0x000fe400078e0002 */
[----:B------:R-:W-:-:S07]  /*352c0*/  IMAD.MOV.U32 R0, RZ, RZ, R14 ;  /* 0x000000ffff007224 */ /* 0x000fce00078e000e */
[----:B------:R-:W-:Y:S05]  /*352d0*/  WARPSYNC.COLLECTIVE R15, `(.L_x_4797) ;  /* 0x000000000f087348 */ /* 0x000fea0003c00000 */
[----:B------:R0:W1:Y:S02]  /*352e0*/  SHFL.IDX P6, R14, R13, R12, R11 ;  /* 0x0000000c0d0e7389 */ /* 0x00006400000c000b */
[----:B01----:R-:W-:Y:S01]  /*352f0*/  ENDCOLLECTIVE ;  /* 0x000000000000791b */ /* 0x003fe20003800000 */
.L_x_4797:
[----:B------:R-:W-:Y:S05]  /*35300*/  BRA `(.L_x_4798) ;  /* 0xffffff2400247947 */ /* 0x000fea000383ffff */
.L_x_4480:
[----:B------:R-:W-:Y:S01]  /*35310*/  BSSY B1, `(.L_x_4799) ;  /* 0x0000008000017945 */ /* 0x000fe20003800000 */
[----:B----4-:R-:W-:Y:S01]  /*35320*/  MOV R13, R3 ;  /* 0x00000003000d7202 */ /* 0x010fe20000000f00 */
[----:B------:R-:W-:Y:S02]  /*35330*/  IMAD.MOV.U32 R12, RZ, RZ, 0x1 ;  /* 0x00000001ff0c7424 */ /* 0x000fe400078e00ff */
[----:B------:R-:W-:Y:S02]  /*35340*/  IMAD.MOV.U32 R11, RZ, RZ, 0x181f ;  /* 0x0000181fff0b7424 */ /* 0x000fe400078e00ff */
[----:B------:R-:W-:-:S07]  /*35350*/  IMAD.MOV.U32 R15, RZ, RZ, -0x1 ;  /* 0xffffffffff0f7424 */ /* 0x000fce00078e00ff */
[----:B0123--:R-:W-:Y:S05]  /*35360*/  WARPSYNC.COLLECTIVE R15, `(.L_x_4800) ;  /* 0x000000000f087348 */ /* 0x00ffea0003c00000 */
[----:B---3--:R3:W4:Y:S02]  /*35370*/  SHFL.IDX P6, R14, R13, R12, R11 ;  /* 0x0000000c0d0e7389 */ /* 0x00872400000c000b */
[----:B01234-:R-:W-:Y:S01]  /*35380*/  ENDCOLLECTIVE ;  /* 0x000000000000791b */ /* 0x01ffe20003800000 */
.L_x_4800:
[----:B------:R-:W-:Y:S05]  /*35390*/  BSYNC B1 ;  /* 0x0000000000017941 */ /* 0x000fea0003800000 */
.L_x_4799:
        /* <DEDUP_REMOVED lines=8> */
.L_x_4801:
[----:B------:R-:W-:Y:S05]  /*35420*/  BRA `(.L_x_4802) ;  /* 0xffffff2400387947 */ /* 0x000fea000383ffff */
.L_x_4483:
[----:B------:R-:W-:Y:S01]  /*35430*/  BSSY B1, `(.L_x_4803) ;  /* 0x0000008000017945 */ /* 0x000fe20003800000 */
[----:B----4-:R-:W-:Y:S01]  /*35440*/  IMAD.MOV.U32 R13, RZ, RZ, R3 ;  /* 0x000000ffff0d7224 */ /* 0x010fe200078e0003 */
[----:B------:R-:W-:Y:S01]  /*35450*/  MOV R12, 0x2 ;  /* 0x00000002000c7802 */ /* 0x000fe20000000f00 */
[----:B------:R-:W-:Y:S02]  /*35460*/  IMAD.MOV.U32 R11, RZ, RZ, 0x181f ;  /* 0x0000181fff0b7424 */ /* 0x000fe400078e00ff */
[----:B------:R-:W-:-:S07]  /*35470*/  IMAD.MOV.U32 R15, RZ, RZ, -0x1 ;  /* 0xffffffffff0f7424 */ /* 0x000fce00078e00ff */
[----:B0123--:R-:W-:Y:S05]  /*35480*/  WARPSYNC.COLLECTIVE R15, `(.L_x_4804) ;  /* 0x000000000f087348 */ /* 0x00ffea0003c00000 */
[----:B---3--:R3:W4:Y:S02]  /*35490*/  SHFL.IDX P6, R14, R13, R12, R11 ;  /* 0x0000000c0d0e7389 */ /* 0x00872400000c000b */
[----:B01234-:R-:W-:Y:S01]  /*354a0*/  ENDCOLLECTIVE ;  /* 0x000000000000791b */ /* 0x01ffe20003800000 */
.L_x_4804:
[----:B------:R-:W-:Y:S05]  /*354b0*/  BSYNC B1 ;  /* 0x0000000000017941 */ /* 0x000fea0003800000 */
.L_x_4803:
        /* <DEDUP_REMOVED lines=8> */
.L_x_4805:
[----:B------:R-:W-:Y:S05]  /*35540*/  BRA `(.L_x_4806) ;  /* 0xffffff2400487947 */ /* 0x000fea000383ffff */
.L_x_4486:
[----:B------:R-:W-:Y:S01]  /*35550*/  BSSY B1, `(.L_x_4807) ;  /* 0x0000008000017945 */ /* 0x000fe20003800000 */
[----:B0-----:R-:W-:Y:S01]  /*35560*/  IMAD.MOV.U32 R13, RZ, RZ, R3 ;  /* 0x000000ffff0d7224 */ /* 0x001fe200078e0003 */
[----:B------:R-:W-:Y:S01]  /*35570*/  MOV R11, 0x181f ;  /* 0x0000181f000b7802 */ /* 0x000fe20000000f00 */
[----:B------:R-:W-:Y:S02]  /*35580*/  IMAD.MOV.U32 R12, RZ, RZ, 0x3 ;  /* 0x00000003ff0c7424 */ /* 0x000fe400078e00ff */
[----:B------:R-:W-:-:S07]  /*35590*/  IMAD.MOV.U32 R15, RZ, RZ, -0x1 ;  /* 0xffffffffff0f7424 */ /* 0x000fce00078e00ff */
[----:B-1234-:R-:W-:Y:S05]  /*355a0*/  WARPSYNC.COLLECTIVE R15, `(.L_x_4808) ;  /* 0x000000000f087348 */ /* 0x01efea0003c00000 */
[----:B----4-:R0:W4:Y:S02]  /*355b0*/  SHFL.IDX P6, R14, R13, R12, R11 ;  /* 0x0000000c0d0e7389 */ /* 0x01012400000c000b */
[----:B01234-:R-:W-:Y:S01]  /*355c0*/  ENDCOLLECTIVE ;  /* 0x000000000000791b */ /* 0x01ffe20003800000 */
.L_x_4808:
[----:B------:R-:W-:Y:S05]  /*355d0*/  BSYNC B1 ;  /* 0x0000000000017941 */ /* 0x000fea0003800000 */
.L_x_4807:
        /* <DEDUP_REMOVED lines=8> */
.L_x_4809:
[----:B------:R-:W-:Y:S05]  /*35660*/  BRA `(.L_x_4810) ;  /* 0xffffff2400587947 */ /* 0x000fea000383ffff */
.L_x_4502:
[----:B------:R-:W0:Y:S01]  /*35670*/  S2R R9, SR_TID.X ;  /* 0x0000000000097919 */ /* 0x000e220000002100 */
[----:B------:R-:W-:Y:S01]  /*35680*/  BSSY B1, `(.L_x_4811) ;  /* 0x000000a000017945 */ /* 0x000fe20003800000 */
[----:B------:R-:W-:Y:S01]  /*35690*/  IMAD.MOV.U32 R12, RZ, RZ, RZ ;  /* 0x000000ffff0c7224 */ /* 0x000fe200078e00ff */
[----:B------:R-:W-:Y:S01]  /*356a0*/  MOV R15, 0xffffffff ;  /* 0xffffffff000f7802 */ /* 0x000fe20000000f00 */
[----:B------:R-:W-:Y:S01]  /*356b0*/  IMAD.MOV.U32 R11, RZ, RZ, 0x1f ;  /* 0x0000001fff0b7424 */ /* 0x000fe200078e00ff */
[----:B0-----:R-:W-:-:S04]  /*356c0*/  SHF.R.U32.HI R9, RZ, 0x5, R9 ;  /* 0x00000005ff097819 */ /* 0x001fc80000011609 */
[----:B------:R-:W-:-:S05]  /*356d0*/  LOP3.LUT R9, R9, 0x3, RZ, 0xc0, !PT ;  /* 0x0000000309097812 */ /* 0x000fca00078ec0ff */
[----:B------:R-:W-:-:S07]  /*356e0*/  IMAD.MOV.U32 R13, RZ, RZ, R9 ;  /* 0x000000ffff0d7224 */ /* 0x000fce00078e0009 */
[----:B------:R-:W-:Y:S05]  /*356f0*/  WARPSYNC.COLLECTIVE R15, `(.L_x_4812) ;  /* 0x000000000f087348 */ /* 0x000fea0003c00000 */
[----:B------:R0:W1:Y:S02]  /*35700*/  SHFL.IDX P6, R14, R13, R12, R11 ;  /* 0x0000000c0d0e7389 */ /* 0x00006400000c000b */
[----:B01----:R-:W-:Y:S01]  /*35710*/  ENDCOLLECTIVE ;  /* 0x000000000000791b */ /* 0x003fe20003800000 */
.L_x_4812:
[----:B------:R-:W-:Y:S05]  /*35720*/  BSYNC B1 ;  /* 0x0000000000017941 */ /* 0x000fea0003800000 */
.L_x_4811:
[----:B------:R-:W-:Y:S05]  /*35730*/  BRA `(.L_x_4813) ;  /* 0xffffff3c007c7947 */ /* 0x000fea000383ffff */
.L_x_4504:
[----:B------:R-:W-:Y:S01]  /*35740*/  BSSY B1, `(.L_x_4814) ;  /* 0x0000006000017945 */ /* 0x000fe20003800000 */
[----:B------:R-:W-:-:S07]  /*35750*/  IMAD.MOV.U32 R15, RZ, RZ, -0x1 ;  /* 0xffffffffff0f7424 */ /* 0x000fce00078e00ff */
[----:B0-----:R-:W-:Y:S05]  /*35760*/  WARPSYNC.COLLECTIVE R15, `(.L_x_4815) ;  /* 0x000000000f0c7348 */ /* 0x001fea0003c00000 */
[----:B------:R-:W-:Y:S02]  /*35770*/  ELECT P6, UR62, PT ;  /* 0x00000000003e782f */ /* 0x000fe400038c0000 */
[----:B------:R-:W-:Y:S01]  /*35780*/  MOV R14, UR62 ;  /* 0x0000003e000e7c02 */ /* 0x000fe20008000f00 */
[----:B0-----:R-:W-:Y:S10]  /*35790*/  ENDCOLLECTIVE ;  /* 0x000000000000791b */ /* 0x001ff40003800000 */
.L_x_4815:
[----:B------:R-:W-:Y:S05]  /*357a0*/  BSYNC B1 ;  /* 0x0000000000017941 */ /* 0x000fea0003800000 */
.L_x_4814:
[----:B------:R-:W-:Y:S05]  /*357b0*/  BRA `(.L_x_4503) ;  /* 0xffffff3c00747947 */ /* 0x000fea000383ffff */
.L_x_4506:
[----:B0-----:R0:W1:Y:S02]  /*357c0*/  SYNCS.PHASECHK.TRANS64.TRYWAIT P0, [R17+URZ+0x33420], R7 ;  /* 0x03342007110075a7 */ /* 0x001064000800017f */
[----:B-1----:R-:W-:Y:S05]  /*357d0*/  @!P0 NANOSLEEP.SYNCS 0x989680 ;  /* 0x009896800000895d */ /* 0x002fea0003900000 */
[----:B------:R-:W1:Y:S02]  /*357e0*/  @!P0 SYNCS.PHASECHK.TRANS64 P0, [R17+URZ+0x33420], R7 ;  /* 0x03342007110085a7 */ /* 0x000e64000800007f */
[----:B-1----:R-:W-:Y:S05]  /*357f0*/  @!P0 BRA `(.L_x_4506) ;  /* 0xfffffffc00f08947 */ /* 0x002fea000383ffff */
[----:B------:R-:W-:Y:S05]  /*35800*/  BRA `(.L_x_4816) ;  /* 0xffffff3c00847947 */ /* 0x000fea000383ffff */
.L_x_4510:
[----:B-1----:R1:W2:Y:S02]  /*35810*/  SYNCS.PHASECHK.TRANS64.TRYWAIT P0, [R11+URZ+0x334a0], R10 ;  /* 0x0334a00a0b0075a7 */ /* 0x0022a4000800017f */
[----:B--2---:R-:W-:Y:S05]  /*35820*/  @!P0 NANOSLEEP.SYNCS 0x989680 ;  /* 0x009896800000895d */ /* 0x004fea0003900000 */
[----:B------:R-:W2:Y:S02]  /*35830*/  @!P0 SYNCS.PHASECHK.TRANS64 P0, [R11+URZ+0x334a0], R10 ;  /* 0x0334a00a0b0085a7 */ /* 0x000ea4000800007f */
[----:B--2---:R-:W-:Y:S05]  /*35840*/  @!P0 BRA `(.L_x_4510) ;  /* 0xfffffffc00f08947 */ /* 0x004fea000383ffff */
[----:B------:R-:W-:Y:S05]  /*35850*/  BRA `(.L_x_4817) ;  /* 0xffffff3c00a07947 */ /* 0x000fea000383ffff */
.L_x_4517:
[----:B0-----:R0:W2:Y:S02]  /*35860*/  SYNCS.PHASECHK.TRANS64.TRYWAIT P0, [R11+URZ+0x334c0], R10 ;  /* 0x0334c00a0b0075a7 */ /* 0x0010a4000800017f */
[----:B--2---:R-:W-:Y:S05]  /*35870*/  @!P0 NANOSLEEP.SYNCS 0x989680 ;  /* 0x009896800000895d */ /* 0x004fea0003900000 */
[----:B------:R-:W2:Y:S02]  /*35880*/  @!P0 SYNCS.PHASECHK.TRANS64 P0, [R11+URZ+0x334c0], R10 ;  /* 0x0334c00a0b0085a7 */ /* 0x000ea4000800007f */
[----:B--2---:R-:W-:Y:S05]  /*35890*/  @!P0 BRA `(.L_x_4517) ;  /* 0xfffffffc00f08947 */ /* 0x004fea000383ffff */
[----:B------:R-:W-:Y:S05]  /*358a0*/  BRA `(.L_x_4818) ;  /* 0xffffff40009c7947 */ /* 0x000fea000383ffff */
.L_x_4526:
[----:B0-----:R0:W1:Y:S02]  /*358b0*/  SYNCS.PHASECHK.TRANS64.TRYWAIT P2, [R10+URZ+0x334a0], R9 ;  /* 0x0334a0090a0075a7 */ /* 0x001064000804017f */
[----:B-1----:R-:W-:Y:S05]  /*358c0*/  @!P2 NANOSLEEP.SYNCS 0x989680 ;  /* 0x009896800000a95d */ /* 0x002fea0003900000 */
[----:B------:R-:W1:Y:S02]  /*358d0*/  @!P2 SYNCS.PHASECHK.TRANS64 P2, [R10+URZ+0x334a0], R9 ;  /* 0x0334a0090a00a5a7 */ /* 0x000e64000804007f */
[----:B-1----:R-:W-:Y:S05]  /*358e0*/  @!P2 BRA `(.L_x_4526) ;  /* 0xfffffffc00f0a947 */ /* 0x002fea000383ffff */
[----:B------:R-:W-:Y:S05]  /*358f0*/  BRA `(.L_x_4819) ;  /* 0xffffff4400dc7947 */ /* 0x000fea000383ffff */
.L_x_4533:
[----:B-1----:R1:W2:Y:S02]  /*35900*/  SYNCS.PHASECHK.TRANS64.TRYWAIT P2, [R10+URZ+0x334c0], R9 ;  /* 0x0334c0090a0075a7 */ /* 0x0022a4000804017f */
[----:B--2---:R-:W-:Y:S05]  /*35910*/  @!P2 NANOSLEEP.SYNCS 0x989680 ;  /* 0x009896800000a95d */ /* 0x004fea0003900000 */
[----:B------:R-:W2:Y:S02]  /*35920*/  @!P2 SYNCS.PHASECHK.TRANS64 P2, [R10+URZ+0x334c0], R9 ;  /* 0x0334c0090a00a5a7 */ /* 0x000ea4000804007f */
[----:B--2---:R-:W-:Y:S05]  /*35930*/  @!P2 BRA `(.L_x_4533) ;  /* 0xfffffffc00f0a947 */ /* 0x004fea000383ffff */
[----:B------:R-:W-:Y:S05]  /*35940*/  BRA `(.L_x_4820) ;  /* 0xffffff4800d47947 */ /* 0x000fea000383ffff */
.L_x_4552:
[----:B------:R-:W1:Y:S01]  /*35950*/  S2R R20, SR_TID.X ;  /* 0x0000000000147919 */ /* 0x000e620000002100 */
[----:B------:R-:W-:Y:S01]  /*35960*/  BSSY B0, `(.L_x_4821) ;  /* 0x0000009000007945 */ /* 0x000fe20003800000 */
[----:B------:R-:W-:Y:S02]  /*35970*/  IMAD.MOV.U32 R12, RZ, RZ, RZ ;  /* 0x000000ffff0c7224 */ /* 0x000fe400078e00ff */
[----:B------:R-:W-:Y:S02]  /*35980*/  IMAD.MOV.U32 R11, RZ, RZ, 0x1f ;  /* 0x0000001fff0b7424 */ /* 0x000fe400078e00ff */
[----:B------:R-:W-:Y:S01]  /*35990*/  IMAD.MOV.U32 R15, RZ, RZ, -0x1 ;  /* 0xffffffffff0f7424 */ /* 0x000fe200078e00ff */
[----:B-1----:R-:W-:-:S04]  /*359a0*/  SHF.R.U32.HI R13, RZ, 0x5, R20 ;  /* 0x00000005ff0d7819 */ /* 0x002fc80000011614 */
[----:B------:R-:W-:-:S07]  /*359b0*/  LOP3.LUT R13, R13, 0x3, RZ, 0xc0, !PT ;  /* 0x000000030d0d7812 */ /* 0x000fce00078ec0ff */
[----:B0----5:R-:W-:Y:S05]  /*359c0*/  WARPSYNC.COLLECTIVE R15, `(.L_x_4822) ;  /* 0x000000000f087348 */ /* 0x021fea0003c00000 */
[----:B------:R1:W2:Y:S02]  /*359d0*/  SHFL.IDX P6, R14, R13, R12, R11 ;  /* 0x0000000c0d0e7389 */ /* 0x0002a400000c000b */
[----:B012--5:R-:W-:Y:S01]  /*359e0*/  ENDCOLLECTIVE ;  /* 0x000000000000791b */ /* 0x027fe20003800000 */
.L_x_4822:
[----:B------:R-:W-:Y:S05]  /*359f0*/  BSYNC B0 ;  /* 0x0000000000007941 */ /* 0x000fea0003800000 */
.L_x_4821:
[----:B------:R-:W-:Y:S05]  /*35a00*/  BRA `(.L_x_4823) ;  /* 0xffffff5c00847947 */ /* 0x000fea000383ffff */
.L_x_4555:
[----:B-1----:R-:W2:Y:S02]  /*35a10*/  LDL R0, [R1+0x28] ;  /* 0x0000280001007983 */ /* 0x002ea40000100800 */
[----:B--2---:R1:W2:Y:S02]  /*35a20*/  SYNCS.PHASECHK.TRANS64.TRYWAIT P0, [R4+URZ+0x33480], R0 ;  /* 0x03348000040075a7 */ /* 0x0042a4000800017f */
[----:B--2---:R-:W-:Y:S05]  /*35a30*/  @!P0 NANOSLEEP.SYNCS 0x989680 ;  /* 0x009896800000895d */ /* 0x004fea0003900000 */
[----:B------:R-:W2:Y:S02]  /*35a40*/  @!P0 SYNCS.PHASECHK.TRANS64 P0, [R4+URZ+0x33480], R0 ;  /* 0x03348000040085a7 */ /* 0x000ea4000800007f */
[----:B--2---:R-:W-:Y:S05]  /*35a50*/  @!P0 BRA `(.L_x_4555) ;  /* 0xfffffffc00ec8947 */ /* 0x004fea000383ffff */
[----:B------:R-:W-:Y:S05]  /*35a60*/  BRA `(.L_x_4824) ;  /* 0xffffff5c00987947 */ /* 0x000fea000383ffff */
.L_x_4556:
[----:B------:R-:W-:Y:S01]  /*35a70*/  BSSY B0, `(.L_x_4825) ;  /* 0x0000008000007945 */ /* 0x000fe20003800000 */
[----:B------:R-:W-:Y:S01]  /*35a80*/  MOV R13, R20 ;  /* 0x00000014000d7202 */ /* 0x000fe20000000f00 */
[----:B0-----:R-:W-:Y:S02]  /*35a90*/  IMAD.MOV.U32 R12, RZ, RZ, RZ ;  /* 0x000000ffff0c7224 */ /* 0x001fe400078e00ff */
[----:B------:R-:W-:Y:S02]  /*35aa0*/  IMAD.MOV.U32 R11, RZ, RZ, 0x1c1f ;  /* 0x00001c1fff0b7424 */ /* 0x000fe400078e00ff */
[----:B------:R-:W-:-:S07]  /*35ab0*/  IMAD.MOV.U32 R15, RZ, RZ, -0x1 ;  /* 0xffffffffff0f7424 */ /* 0x000fce00078e00ff */
[----:B------:R-:W-:Y:S05]  /*35ac0*/  WARPSYNC.COLLECTIVE R15, `(.L_x_4826) ;  /* 0x000000000f087348 */ /* 0x000fea0003c00000 */
[----:B------:R0:W1:Y:S02]  /*35ad0*/  SHFL.IDX P6, R14, R13, R12, R11 ;  /* 0x0000000c0d0e7389 */ /* 0x00006400000c000b */
[----:B01----:R-:W-:Y:S01]  /*35ae0*/  ENDCOLLECTIVE ;  /* 0x000000000000791b */ /* 0x003fe20003800000 */
.L_x_4826:
[----:B------:R-:W-:Y:S05]  /*35af0*/  BSYNC B0 ;  /* 0x0000000000007941 */ /* 0x000fea0003800000 */
.L_x_4825:
[----:B------:R-:W0:Y:S01]  /*35b00*/  S2R R3, SR_TID.X ;  /* 0x0000000000037919 */ /* 0x000e220000002100 */
[----:B------:R-:W-:Y:S01]  /*35b10*/  MOV R13, R10 ;  /* 0x0000000a000d7202 */ /* 0x000fe20000000f00 */
[----:B------:R-:W-:Y:S02]  /*35b20*/  IMAD.MOV.U32 R12, RZ, RZ, RZ ;  /* 0x000000ffff0c7224 */ /* 0x000fe400078e00ff */
[----:B------:R-:W-:Y:S02]  /*35b30*/  IMAD.MOV.U32 R11, RZ, RZ, 0x1c1f ;  /* 0x00001c1fff0b7424 */ /* 0x000fe400078e00ff */
[----:B------:R-:W-:Y:S02]  /*35b40*/  IMAD.MOV.U32 R15, RZ, RZ, -0x1 ;  /* 0xffffffffff0f7424 */ /* 0x000fe400078e00ff */
[----:B------:R-:W-:-:S07]  /*35b50*/  IMAD.MOV.U32 R0, RZ, RZ, R14 ;  /* 0x000000ffff007224 */ /* 0x000fce00078e000e */
[----:B0-----:R-:W-:Y:S05]  /*35b60*/  WARPSYNC.COLLECTIVE R15, `(.L_x_4827) ;  /* 0x000000000f087348 */ /* 0x001fea0003c00000 */
[----:B------:R1:W2:Y:S02]  /*35b70*/  SHFL.IDX P6, R14, R13, R12, R11 ;  /* 0x0000000c0d0e7389 */ /* 0x0002a400000c000b */
[----:B012---:R-:W-:Y:S01]  /*35b80*/  ENDCOLLECTIVE ;  /* 0x000000000000791b */ /* 0x007fe20003800000 */
.L_x_4827:
[----:B------:R-:W0:Y:S01]  /*35b90*/  LDC R11, c[0x0][0x2f4] ;  /* 0x0000bd00ff0b7b82 */ /* 0x000e220000000800 */
[----:B------:R-:W-:Y:S01]  /*35ba0*/  IMAD.SHL.U32 R15, R3, 0x10, RZ ;  /* 0x00000010030f7824 */ /* 0x000fe200078e00ff */
[----:B------:R-:W-:-:S04]  /*35bb0*/  MOV R2, R14 ;  /* 0x0000000e00027202 */ /* 0x000fc80000000f00 */
[----:B------:R-:W-:-:S04]  /*35bc0*/  LOP3.LUT R15, R15, 0x30, RZ, 0xc0, !PT ;  /* 0x000000300f0f7812 */ /* 0x000fc800078ec0ff */
[C---:B------:R-:W-:Y:S02]  /*35bd0*/  IADD3 R2, P0, R15.reuse, R2, RZ ;  /* 0x000000020f027210 */ /* 0x040fe40007f1e0ff */
[----:B------:R-:W-:-:S03]  /*35be0*/  LOP3.LUT R12, R15, 0x40, RZ, 0xfc, !PT ;  /* 0x000000400f0c7812 */ /* 0x000fc600078efcff */
[----:B------:R-:W-:Y:S02]  /*35bf0*/  IMAD.X R3, RZ, RZ, R0, P0 ;  /* 0x000000ffff037224 */ /* 0x000fe400000e0600 */
[----:B------:R-:W-:Y:S01]  /*35c00*/  IMAD.IADD R0, R17, 0x1, R21 ;  /* 0x0000000111007824 */ /* 0x000fe200078e0215 */
[-C--:B0-----:R-:W-:Y:S01]  /*35c10*/  ISETP.GE.AND P3, PT, R15, R11.reuse, PT ;  /* 0x0000000b0f00720c */ /* 0x081fe20003f66270 */
[----:B------:R-:W-:Y:S01]  /*35c20*/  IMAD.MOV.U32 R13, RZ, RZ, R20 ;  /* 0x000000ffff0d7224 */ /* 0x000fe200078e0014 */
[----:B------:R-:W-:Y:S01]  /*35c30*/  ISETP.GE.AND P2, PT, R12, R11, PT ;  /* 0x0000000b0c00720c */ /* 0x000fe20003f46270 */
[----:B------:R0:W5:Y:S01]  /*35c40*/  LDL.LU R21, [R1+0x8] ;  /* 0x0000080001157983 */ /* 0x0001620000300800 */
[C---:B------:R-:W-:Y:S02]  /*35c50*/  ISETP.LT.OR P0, PT, R9.reuse, 0x1, P3 ;  /* 0x000000010900780c */ /* 0x040fe40001f01670 */
[----:B------:R-:W-:Y:S02]  /*35c60*/  ISETP.LT.OR P1, PT, R9, 0x1, P2 ;  /* 0x000000010900780c */ /* 0x000fe40001721670 */
[----:B------:R-:W-:Y:S01]  /*35c70*/  LOP3.LUT R15, R15, 0x80, RZ, 0xfc, !PT ;  /* 0x000000800f0f7812 */ /* 0x000fe200078efcff */
[----:B------:R-:W-:-:S08]  /*35c80*/  IMAD.MOV.U32 R12, RZ, RZ, 0x1 ;  /* 0x00000001ff0c7424 */ /* 0x000fd000078e00ff */
[----:B------:R-:W-:Y:S01]  /*35c90*/  @!PT LDS RZ, [RZ] ;  /* 0x00000000fffff984 */ /* 0x000fe20000000800 */
[----:B------:R-:W-:Y:S01]  /*35ca0*/  @!PT LDS RZ, [RZ] ;  /* 0x00000000fffff984 */ /* 0x000fe20000000800 */
[----:B------:R-:W-:Y:S01]  /*35cb0*/  @!PT LDS RZ, [RZ] ;  /* 0x00000000fffff984 */ /* 0x000fe20000000800 */
[----:B------:R0:W-:Y:S01]  /*35cc0*/  LDGSTS.E.BYPASS.LTC128B.128 [R0+0xf200], desc[UR50][R2.64], !P0 ;  /* 0x0f20000002007fae */ /* 0x0001e2000c101d72 */
[----:B------:R-:W-:Y:S01]  /*35cd0*/  ISETP.GE.AND P0, PT, R15, R11, PT ;  /* 0x0000000b0f00720c */ /* 0x000fe20003f06270 */
[----:B------:R-:W-:Y:S01]  /*35ce0*/  IMAD.MOV.U32 R15, RZ, RZ, -0x1 ;  /* 0xffffffffff0f7424 */ /* 0x000fe200078e00ff */
[----:B------:R-:W-:Y:S01]  /*35cf0*/  MOV R11, 0x1c1f ;  /* 0x00001c1f000b7802 */ /* 0x000fe20000000f00 */
[----:B------:R0:W-:Y:S01]  /*35d00*/  LDGSTS.E.BYPASS.LTC128B.128 [R0+0x11a00], desc[UR50][R2.64+0x40], !P1 ;  /* 0x11a0004002007fae */ /* 0x0001e2000c901d72 */
[----:B------:R-:W-:-:S13]  /*35d10*/  ISETP.LT.OR P1, PT, R9, 0x1, P0 ;  /* 0x000000010900780c */ /* 0x000fda0000721670 */
[----:B0----5:R-:W-:Y:S05]  /*35d20*/  WARPSYNC.COLLECTIVE R15, `(.L_x_4828) ;  /* 0x000000000f087348 */ /* 0x021fea0003c00000 */
[----:B------:R1:W2:Y:S02]  /*35d30*/  SHFL.IDX P6, R14, R13, R12, R11 ;  /* 0x0000000c0d0e7389 */ /* 0x0002a400000c000b */
[----:B012--5:R-:W-:Y:S01]  /*35d40*/  ENDCOLLECTIVE ;  /* 0x000000000000791b */ /* 0x027fe20003800000 */
.L_x_4828:
[----:B------:R-:W-:Y:S01]  /*35d50*/  @!PT LDS RZ, [RZ] ;  /* 0x00000000fffff984 */ /* 0x000fe20000000800 */
[----:B------:R-:W-:Y:S01]  /*35d60*/  @!PT LDS RZ, [RZ] ;  /* 0x00000000fffff984 */ /* 0x000fe20000000800 */
[----:B------:R-:W-:Y:S01]  /*35d70*/  @!PT LDS RZ, [RZ] ;  /* 0x00000000fffff984 */ /* 0x000fe20000000800 */
[----:B------:R0:W-:Y:S01]  /*35d80*/  LDGSTS.E.BYPASS.LTC128B.128 [R0+0x14200], desc[UR50][R2.64+0x80], !P1 ;  /* 0x1420008002007fae */ /* 0x0001e2000c901d72 */
[----:B------:R-:W-:Y:S01]  /*35d90*/  IMAD.MOV.U32 R13, RZ, RZ, R10 ;  /* 0x000000ffff0d7224 */ /* 0x000fe200078e000a */
[----:B0-----:R-:W0:Y:S01]  /*35da0*/  S2R R2, SR_TID.X ;  /* 0x0000000000027919 */ /* 0x001e220000002100 */
[----:B------:R-:W-:-:S07]  /*35db0*/  IMAD.MOV.U32 R3, RZ, RZ, R14 ;  /* 0x000000ffff037224 */ /* 0x000fce00078e000e */
[----:B0-----:R-:W-:Y:S05]  /*35dc0*/  WARPSYNC.COLLECTIVE R15, `(.L_x_4829) ;  /* 0x000000000f087348 */ /* 0x001fea0003c00000 */
[----:B------:R1:W2:Y:S02]  /*35dd0*/  SHFL.IDX P6, R14, R13, R12, R11 ;  /* 0x0000000c0d0e7389 */ /* 0x0002a400000c000b */
[----:B012---:R-:W-:Y:S01]  /*35de0*/  ENDCOLLECTIVE ;  /* 0x000000000000791b */ /* 0x007fe20003800000 */
.L_x_4829:
[----:B------:R-:W-:Y:S01]  /*35df0*/  IMAD.SHL.U32 R15, R2, 0x10, RZ ;  /* 0x00000010020f7824 */ /* 0x000fe200078e00ff */
[----:B------:R-:W-:-:S04]  /*35e00*/  MOV R2, R14 ;  /* 0x0000000e00027202 */ /* 0x000fc80000000f00 */
[----:B------:R-:W-:-:S04]  /*35e10*/  LOP3.LUT R15, R15, 0x30, RZ, 0xc0, !PT ;  /* 0x000000300f0f7812 */ /* 0x000fc800078ec0ff */
        /* <DEDUP_REMOVED lines=9> */
[----:B------:R-:W-:Y:S02]  /*35eb0*/  IMAD.MOV.U32 R12, RZ, RZ, 0x2 ;  /* 0x00000002ff0c7424 */ /* 0x000fe400078e00ff */
[----:B------:R-:W-:-:S10]  /*35ec0*/  IMAD.MOV.U32 R15, RZ, RZ, -0x1 ;  /* 0xffffffffff0f7424 */ /* 0x000fd400078e00ff */
[----:B0-----:R-:W-:Y:S05]  /*35ed0*/  WARPSYNC.COLLECTIVE R15, `(.L_x_4830) ;  /* 0x000000000f087348 */ /* 0x001fea0003c00000 */
[----:B------:R1:W2:Y:S02]  /*35ee0*/  SHFL.IDX P6, R14, R13, R12, R11 ;  /* 0x0000000c0d0e7389 */ /* 0x0002a400000c000b */
[----:B012---:R-:W-:Y:S01]  /*35ef0*/  ENDCOLLECTIVE ;  /* 0x000000000000791b */ /* 0x007fe20003800000 */
.L_x_4830:
[----:B------:R-:W-:Y:S01]  /*35f00*/  @!PT LDS RZ, [RZ] ;  /* 0x00000000fffff984 */ /* 0x000fe20000000800 */
[----:B------:R-:W-:Y:S01]  /*35f10*/  @!PT LDS RZ, [RZ] ;  /* 0x00000000fffff984 */ /* 0x000fe20000000800 */
[----:B------:R-:W-:Y:S01]  /*35f20*/  @!PT LDS RZ, [RZ] ;  /* 0x00000000fffff984 */ /* 0x000fe20000000800 */
[----:B------:R-:W-:Y:S01]  /*35f30*/  LDGSTS.E.BYPASS.LTC128B.128 [R0+0x12200], desc[UR50][R2.64+0x40], !P1 ;  /* 0x1220004002007fae */ /* 0x000fe2000c901d72 */
[----:B------:R-:W-:-:S13]  /*35f40*/  ISETP.LT.OR P1, PT, R9, 0x21, P0 ;  /* 0x000000210900780c */ /* 0x000fda0000721670 */
[----:B------:R0:W-:Y:S01]  /*35f50*/  LDGSTS.E.BYPASS.LTC128B.128 [R0+0x14a00], desc[UR50][R2.64+0x80], !P1 ;  /* 0x14a0008002007fae */ /* 0x0001e2000c901d72 */
[----:B------:R-:W-:Y:S01]  /*35f60*/  IMAD.MOV.U32 R13, RZ, RZ, R10 ;  /* 0x000000ffff0d7224 */ /* 0x000fe200078e000a */
[----:B0-----:R-:W0:Y:S01]  /*35f70*/  S2R R2, SR_TID.X ;  /* 0x0000000000027919 */ /* 0x001e220000002100 */
[----:B------:R-:W-:-:S07]  /*35f80*/  MOV R3, R14 ;  /* 0x0000000e00037202 */ /* 0x000fce0000000f00 */
[----:B0-----:R-:W-:Y:S05]  /*35f90*/  WARPSYNC.COLLECTIVE R15, `(.L_x_4831) ;  /* 0x000000000f087348 */ /* 0x001fea0003c00000 */
[----:B------:R1:W2:Y:S02]  /*35fa0*/  SHFL.IDX P6, R14, R13, R12, R11 ;  /* 0x0000000c0d0e7389 */ /* 0x0002a400000c000b */
[----:B012---:R-:W-:Y:S01]  /*35fb0*/  ENDCOLLECTIVE ;  /* 0x000000000000791b */ /* 0x007fe20003800000 */
.L_x_4831:
[----:B------:R-:W-:Y:S02]  /*35fc0*/  IMAD.SHL.U32 R15, R2, 0x10, RZ ;  /* 0x00000010020f7824 */ /* 0x000fe400078e00ff */
[----:B------:R-:W-:-:S03]  /*35fd0*/  IMAD.MOV.U32 R2, RZ, RZ, R14 ;  /* 0x000000ffff027224 */ /* 0x000fc600078e000e */
[----:B------:R-:W-:-:S04]  /*35fe0*/  LOP3.LUT R15, R15, 0x30, RZ, 0xc0, !PT ;  /* 0x000000300f0f7812 */ /* 0x000fc800078ec0ff */
[----:B------:R-:W-:-:S05]  /*35ff0*/  IADD3 R2, P1, R15, R2, RZ ;  /* 0x000000020f027210 */ /* 0x000fca0007f3e0ff */
[----:B------:R-:W-:Y:S01]  /*36000*/  IMAD.X R3, RZ, RZ, R3, P1 ;  /* 0x000000ffff037224 */ /* 0x000fe200008e0603 */
[----:B------:R-:W-:Y:S01]  /*36010*/  ISETP.LT.OR P1, PT, R9, 0x41, P3 ;  /* 0x000000410900780c */ /* 0x000fe20001f21670 */
[----:B------:R-:W-:Y:S01]  /*36020*/  IMAD.MOV.U32 R12, RZ, RZ, 0x3 ;  /* 0x00000003ff0c7424 */ /* 0x000fe200078e00ff */
[----:B------:R-:W-:Y:S01]  /*36030*/  MOV R13, R20 ;  /* 0x00000014000d7202 */ /* 0x000fe20000000f00 */
[----:B------:R-:W-:-:S10]  /*36040*/  IMAD.MOV.U32 R15, RZ, RZ, -0x1 ;  /* 0xffffffffff0f7424 */ /* 0x000fd400078e00ff */
[----:B------:R-:W-:Y:S01]  /*36050*/  @!PT LDS RZ, [RZ] ;  /* 0x00000000fffff984 */ /* 0x000fe20000000800 */
[----:B------:R-:W-:Y:S01]  /*36060*/  @!PT LDS RZ, [RZ] ;  /* 0x00000000fffff984 */ /* 0x000fe20000000800 */
[----:B------:R-:W-:Y:S01]  /*36070*/  @!PT LDS RZ, [RZ] ;  /* 0x00000000fffff984 */ /* 0x000fe20000000800 */
[----:B------:R0:W-:Y:S01]  /*36080*/  LDGSTS.E.BYPASS.LTC128B.128 [R0+0x10200], desc[UR50][R2.64], !P1 ;  /* 0x1020000002007fae */ /* 0x0001e2000c901d72 */
[----:B------:R-:W-:-:S13]  /*36090*/  ISETP.LT.OR P1, PT, R9, 0x41, P2 ;  /* 0x000000410900780c */ /* 0x000fda0001721670 */
[----:B0-----:R-:W-:Y:S05]  /*360a0*/  WARPSYNC.COLLECTIVE R15, `(.L_x_4832) ;  /* 0x000000000f087348 */ /* 0x001fea0003c00000 */
[----:B------:R1:W2:Y:S02]  /*360b0*/  SHFL.IDX P6, R14, R13, R12, R11 ;  /* 0x0000000c0d0e7389 */ /* 0x0002a400000c000b */
[----:B012---:R-:W-:Y:S01]  /*360c0*/  ENDCOLLECTIVE ;  /* 0x000000000000791b */ /* 0x007fe20003800000 */
.L_x_4832:
[----:B------:R-:W-:Y:S01]  /*360d0*/  @!PT LDS RZ, [RZ] ;  /* 0x00000000fffff984 */ /* 0x000fe20000000800 */
[----:B------:R-:W-:Y:S01]  /*360e0*/  @!PT LDS RZ, [RZ] ;  /* 0x00000000fffff984 */ /* 0x000fe20000000800 */
[----:B------:R-:W-:Y:S01]  /*360f0*/  @!PT LDS RZ, [RZ] ;  /* 0x00000000fffff984 */ /* 0x000fe20000000800 */
[----:B------:R-:W-:Y:S01]  /*36100*/  LDGSTS.E.BYPASS.LTC128B.128 [R0+0x12a00], desc[UR50][R2.64+0x40], !P1 ;  /* 0x12a0004002007fae */ /* 0x000fe2000c901d72 */
[----:B------:R-:W-:Y:S01]  /*36110*/  ISETP.LT.OR P1, PT, R9, 0x41, P0 ;  /* 0x000000410900780c */ /* 0x000fe20000721670 */
[----:B------:R-:W-:-:S12]  /*36120*/  IMAD.MOV.U32 R13, RZ, RZ, R10 ;  /* 0x000000ffff0d7224 */ /* 0x000fd800078e000a */
[----:B------:R0:W-:Y:S01]  /*36130*/  LDGSTS.E.BYPASS.LTC128B.128 [R0+0x15200], desc[UR50][R2.64+0x80], !P1 ;  /* 0x1520008002007fae */ /* 0x0001e2000c901d72 */
[----:B------:R-:W-:Y:S01]  /*36140*/  IMAD.MOV.U32 R20, RZ, RZ, R14 ;  /* 0x000000ffff147224 */ /* 0x000fe200078e000e */
[----:B0-----:R-:W0:Y:S06]  /*36150*/  S2R R3, SR_TID.X ;  /* 0x0000000000037919 */ /* 0x001e2c0000002100 */
[----:B0-----:R-:W-:Y:S05]  /*36160*/  WARPSYNC.COLLECTIVE R15, `(.L_x_4833) ;  /* 0x000000000f087348 */ /* 0x001fea0003c00000 */
[----:B------:R1:W2:Y:S02]  /*36170*/  SHFL.IDX P6, R14, R13, R12, R11 ;  /* 0x0000000c0d0e7389 */ /* 0x0002a400000c000b */
[----:B012---:R-:W-:Y:S01]  /*36180*/  ENDCOLLECTIVE ;  /* 0x000000000000791b */ /* 0x007fe20003800000 */
.L_x_4833:
[----:B------:R-:W-:Y:S01]  /*36190*/  IMAD.MOV.U32 R2, RZ, RZ, R14 ;  /* 0x000000ffff027224 */ /* 0x000fe200078e000e */
[----:B------:R-:W-:-:S04]  /*361a0*/  SHF.L.U32 R3, R3, 0x4, RZ ;  /* 0x0000000403037819 */ /* 0x000fc800000006ff */
[----:B------:R-:W-:-:S04]  /*361b0*/  LOP3.LUT R3, R3, 0x30, RZ, 0xc0, !PT ;  /* 0x0000003003037812 */ /* 0x000fc800078ec0ff */
[----:B------:R-:W-:-:S05]  /*361c0*/  IADD3 R2, P1, R3, R2, RZ ;  /* 0x0000000203027210 */ /* 0x000fca0007f3e0ff */
[----:B------:R-:W-:Y:S01]  /*361d0*/  IMAD.X R3, RZ, RZ, R20, P1 ;  /* 0x000000ffff037224 */ /* 0x000fe200008e0614 */
[----:B------:R-:W-:Y:S01]  /*361e0*/  ISETP.LT.OR P1, PT, R9, 0x61, P3 ;  /* 0x000000610900780c */ /* 0x000fe20001f21670 */
[----:B------:R-:W-:Y:S02]  /*361f0*/  IMAD.MOV.U32 R13, RZ, RZ, R26 ;  /* 0x000000ffff0d7224 */ /* 0x000fe400078e001a */
[----:B------:R-:W-:-:S10]  /*36200*/  IMAD.MOV.U32 R12, RZ, RZ, RZ ;  /* 0x000000ffff0c7224 */ /* 0x000fd400078e00ff */
[----:B------:R-:W-:Y:S05]  /*36210*/  WARPSYNC.COLLECTIVE R15, `(.L_x_4834) ;  /* 0x000000000f087348 */ /* 0x000fea0003c00000 */
[----:B------:R0:W1:Y:S02]  /*36220*/  SHFL.IDX P6, R14, R13, R12, R11 ;  /* 0x0000000c0d0e7389 */ /* 0x00006400000c000b */
[----:B01----:R-:W-:Y:S01]  /*36230*/  ENDCOLLECTIVE ;  /* 0x000000000000791b */ /* 0x003fe20003800000 */
.L_x_4834:
[----:B------:R-:W-:Y:S01]  /*36240*/  @!PT LDS RZ, [RZ] ;  /* 0x00000000fffff984 */ /* 0x000fe20000000800 */
[----:B------:R-:W-:Y:S01]  /*36250*/  @!PT LDS RZ, [RZ] ;  /* 0x00000000fffff984 */ /* 0x000fe20000000800 */
[----:B------:R-:W-:Y:S01]  /*36260*/  @!PT LDS RZ, [RZ] ;  /* 0x00000000fffff984 */ /* 0x000fe20000000800 */
[----:B------:R-:W-:Y:S01]  /*36270*/  LDGSTS.E.BYPASS.LTC128B.128 [R0+0x10a00], desc[UR50][R2.64], !P1 ;  /* 0x10a0000002007fae */ /* 0x000fe2000c901d72 */
[----:B------:R-:W-:-:S13]  /*36280*/  ISETP.LT.OR P1, PT, R9, 0x61, P2 ;  /* 0x000000610900780c */ /* 0x000fda0001721670 */
        /* <DEDUP_REMOVED lines=8> */
.L_x_4835:
[----:B------:R-:W-:Y:S02]  /*36310*/  LOP3.LUT R21, R21, 0xffffffbf, RZ, 0xc0, !PT ;  /* 0xffffffbf15157812 */ /* 0x000fe400078ec0ff */
[----:B------:R-:W-:-:S13]  /*36320*/  ISETP.GE.AND P6, PT, R9, 0x81, PT ;  /* 0x000000810900780c */ /* 0x000fda0003fc6270 */
[----:B------:R-:W-:-:S05]  /*36330*/  @P6 LOP3.LUT R21, R21, 0x40, RZ, 0xfc, !PT ;  /* 0x0000004015156812 */ /* 0x000fca00078efcff */
[----:B------:R2:W-:Y:S01]  /*36340*/  STL [R1+0x8], R21 ;  /* 0x0000081501007387 */ /* 0x0005e20000100800 */
[----:B------:R-:W-:Y:S01]  /*36350*/  IMAD.MOV.U32 R2, RZ, RZ, R14 ;  /* 0x000000ffff027224 */ /* 0x000fe200078e000e */
[C---:B------:R-:W-:Y:S02]  /*36360*/  ISETP.GE.AND P5, PT, R9.reuse, 0x21, PT ;  /* 0x000000210900780c */ /* 0x040fe40003fa6270 */
[C---:B------:R-:W-:Y:S02]  /*36370*/  ISETP.GE.AND P4, PT, R9.reuse, 0x41, PT ;  /* 0x000000410900780c */ /* 0x040fe40003f86270 */
[----:B------:R-:W-:Y:S01]  /*36380*/  ISETP.GE.AND P1, PT, R9, 0x61, PT ;  /* 0x000000610900780c */ /* 0x000fe20003f26270 */
[----:B------:R-:W-:-:S12]  /*36390*/  BRA `(.L_x_4836) ;  /* 0xffffff5c00047947 */ /* 0x000fd8000383ffff */
.L_x_4561:
[----:B---3--:R-:W3:Y:S02]  /*363a0*/  LDL R2, [R1+0x28] ;  /* 0x0000280001027983 */ /* 0x008ee40000100800 */
[----:B---3--:R3:W4:Y:S02]  /*363b0*/  SYNCS.PHASECHK.TRANS64.TRYWAIT P0, [R4+URZ+0x33440], R2 ;  /* 0x03344002040075a7 */ /* 0x008724000800017f */
[----:B----4-:R-:W-:Y:S05]  /*363c0*/  @!P0 NANOSLEEP.SYNCS 0x989680 ;  /* 0x009896800000895d */ /* 0x010fea0003900000 */
[----:B------:R-:W4:Y:S02]  /*363d0*/  @!P0 SYNCS.PHASECHK.TRANS64 P0, [R4+URZ+0x33440], R2 ;  /* 0x03344002040085a7 */ /* 0x000f24000800007f */
[----:B----4-:R-:W-:Y:S05]  /*363e0*/  @!P0 BRA `(.L_x_4561) ;  /* 0xfffffffc00ec8947 */ /* 0x010fea000383ffff */
[----:B------:R-:W-:Y:S05]  /*363f0*/  BRA `(.L_x_4837) ;  /* 0xffffff5c00747947 */ /* 0x000fea000383ffff */
.L_x_4562:
        /* <DEDUP_REMOVED lines=8> */
.L_x_4839:
[----:B------:R-:W-:Y:S05]  /*36480*/  BSYNC B0 ;  /* 0x0000000000007941 */ /* 0x000fea0003800000 */
.L_x_4838:
[----:B------:R-:W0:Y:S01]  /*36490*/  S2R R26, SR_TID.X ;  /* 0x00000000001a7919 */ /* 0x000e220000002100 */
[----:B------:R-:W-:Y:S01]  /*364a0*/  IMAD.MOV.U32 R13, RZ, RZ, R5 ;  /* 0x000000ffff0d7224 */ /* 0x000fe200078e0005 */
[----:B------:R-:W-:Y:S01]  /*364b0*/  MOV R11, 0x1c1f ;  /* 0x00001c1f000b7802 */ /* 0x000fe20000000f00 */
[----:B------:R-:W-:Y:S02]  /*364c0*/  IMAD.MOV.U32 R12, RZ, RZ, RZ ;  /* 0x000000ffff0c7224 */ /* 0x000fe400078e00ff */
[----:B------:R-:W-:Y:S02]  /*364d0*/  IMAD.MOV.U32 R15, RZ, RZ, -0x1 ;  /* 0xffffffffff0f7424 */ /* 0x000fe400078e00ff */
[----:B------:R-:W-:-:S07]  /*364e0*/  IMAD.MOV.U32 R2, RZ, RZ, R14 ;  /* 0x000000ffff027224 */ /* 0x000fce00078e000e */
[----:B0-----:R-:W-:Y:S05]  /*364f0*/  WARPSYNC.COLLECTIVE R15, `(.L_x_4840) ;  /* 0x000000000f087348 */ /* 0x001fea0003c00000 */
[----:B------:R1:W2:Y:S02]  /*36500*/  SHFL.IDX P6, R14, R13, R12, R11 ;  /* 0x0000000c0d0e7389 */ /* 0x0002a400000c000b */
[----:B012---:R-:W-:Y:S01]  /*36510*/  ENDCOLLECTIVE ;  /* 0x000000000000791b */ /* 0x007fe20003800000 */
.L_x_4840:
[----:B------:R-:W-:Y:S02]  /*36520*/  IMAD.MOV.U32 R13, RZ, RZ, R6 ;  /* 0x000000ffff0d7224 */ /* 0x000fe400078e0006 */
[----:B------:R-:W-:Y:S02]  /*36530*/  IMAD.MOV.U32 R12, RZ, RZ, 0x1 ;  /* 0x00000001ff0c7424 */ /* 0x000fe400078e00ff */
[C---:B------:R-:W-:Y:S02]  /*36540*/  IMAD.SHL.U32 R21, R26.reuse, 0x10, RZ ;  /* 0x000000101a157824 */ /* 0x040fe400078e00ff */
[----:B------:R-:W-:Y:S01]  /*36550*/  IMAD.SHL.U32 R28, R26, 0x10, RZ ;  /* 0x000000101a1c7824 */ /* 0x000fe200078e00ff */
[----:B------:R-:W-:Y:S01]  /*36560*/  LOP3.LUT P6, RZ, R20, 0x20, RZ, 0xc0, !PT ;  /* 0x0000002014ff7812 */ /* 0x000fe200078cc0ff */
[----:B------:R-:W0:Y:S01]  /*36570*/  LDC R26, c[0x0][0x2f4] ;  /* 0x0000bd00ff1a7b82 */ /* 0x000e220000000800 */
[----:B------:R-:W-:Y:S01]  /*36580*/  IMAD.MOV.U32 R3, RZ, RZ, R14 ;  /* 0x000000ffff037224 */ /* 0x000fe200078e000e */
[----:B------:R-:W-:-:S02]  /*36590*/  LOP3.LUT R21, R21, 0x30, RZ, 0xc0, !PT ;  /* 0x0000003015157812 */ /* 0x000fc400078ec0ff */
[----:B------:R-:W-:-:S04]  /*365a0*/  LOP3.LUT R28, R28, 0x30, RZ, 0xc0, !PT ;  /* 0x000000301c1c7812 */ /* 0x000fc800078ec0ff */
[C---:B------:R-:W-:Y:S02]  /*365b0*/  LOP3.LUT R29, R28.reuse, 0x40, RZ, 0xfc, !PT ;  /* 0x000000401c1d7812 */ /* 0x040fe400078efcff */
[----:B------:R-:W-:Y:S02]  /*365c0*/  LOP3.LUT R28, R28, 0x80, RZ, 0xfc, !PT ;  /* 0x000000801c1c7812 */ /* 0x000fe400078efcff */
[----:B------:R-:W-:-:S04]  /*365d0*/  @P6 IADD3 R3, P0, R21, R3, RZ ;  /* 0x0000000315036210 */ /* 0x000fc80007f1e0ff */
[----:B------:R-:W-:-:S04]  /*365e0*/  @P6 IADD3.X R2, RZ, R2, RZ, P0, !PT ;  /* 0x00000002ff026210 */ /* 0x000fc800007fe4ff */
[----:B------:R-:W-:Y:S02]  /*365f0*/  @P6 LOP3.LUT R3, R3, R2, RZ, 0x3c, !PT ;  /* 0x0000000203036212 */ /* 0x000fe400078e3cff */
[-C--:B0-----:R-:W-:Y:S02]  /*36600*/  ISETP.GE.AND P0, PT, R21, R26.reuse, PT ;  /* 0x0000001a1500720c */ /* 0x081fe40003f06270 */
[-C--:B------:R-:W-:Y:S02]  /*36610*/  ISETP.GE.AND P3, PT, R29, R26.reuse, PT ;  /* 0x0000001a1d00720c */ /* 0x080fe40003f66270 */
[----:B------:R-:W-:Y:S02]  /*36620*/  ISETP.GE.AND P2, PT, R28, R26, PT ;  /* 0x0000001a1c00720c */ /* 0x000fe40003f46270 */
        /* <DEDUP_REMOVED lines=11> */
.L_x_4841:
[----:B------:R-:W-:Y:S02]  /*366e0*/  IMAD.MOV.U32 R13, RZ, RZ, R5 ;  /* 0x000000ffff0d7224 */ /* 0x000fe400078e0005 */
[----:B------:R-:W-:-:S07]  /*366f0*/  IMAD.MOV.U32 R2, RZ, RZ, R14 ;  /* 0x000000ffff027224 */ /* 0x000fce00078e000e */
[----:B------:R-:W-:Y:S05]  /*36700*/  WARPSYNC.COLLECTIVE R15, `(.L_x_4842) ;  /* 0x000000000f087348 */ /* 0x000fea0003c00000 */
[----:B------:R0:W1:Y:S02]  /*36710*/  SHFL.IDX P6, R14, R13, R12, R11 ;  /* 0x0000000c0d0e7389 */ /* 0x00006400000c000b */
[----:B01----:R-:W-:Y:S01]  /*36720*/  ENDCOLLECTIVE ;  /* 0x000000000000791b */ /* 0x003fe20003800000 */
.L_x_4842:
[----:B------:R-:W-:Y:S02]  /*36730*/  IMAD.MOV.U32 R13, RZ, RZ, R6 ;  /* 0x000000ffff0d7224 */ /* 0x000fe400078e0006 */
[----:B------:R-:W-:Y:S01]  /*36740*/  IMAD.MOV.U32 R12, RZ, RZ, 0x2 ;  /* 0x00000002ff0c7424 */ /* 0x000fe200078e00ff */
[----:B------:R-:W-:Y:S02]  /*36750*/  MOV R3, R14 ;  /* 0x0000000e00037202 */ /* 0x000fe40000000f00 */
[C---:B------:R-:W-:Y:S02]  /*36760*/  ISETP.GE.AND P6, PT, R21.reuse, R26, PT ;  /* 0x0000001a1500720c */ /* 0x040fe40003fc6270 */
        /* <DEDUP_REMOVED lines=12> */
.L_x_4843:
[----:B------:R-:W-:Y:S01]  /*36830*/  @!PT LDS RZ, [RZ] ;  /* 0x00000000fffff984 */ /* 0x000fe20000000800 */
[----:B------:R-:W-:Y:S01]  /*36840*/  @!PT LDS RZ, [RZ] ;  /* 0x00000000fffff984 */ /* 0x000fe20000000800 */
[----:B------:R-:W-:Y:S01]  /*36850*/  @!PT LDS RZ, [RZ] ;  /* 0x00000000fffff984 */ /* 0x000fe20000000800 */
[----:B------:R-:W-:Y:S04]  /*36860*/  @P5 LDGSTS.E.BYPASS.LTC128B.128 [R0+0x27200], desc[UR50][R2.64+0x40], !P3 ;  /* 0x2720004002005fae */ /* 0x000fe8000d901d72 */
[----:B------:R0:W-:Y:S01]  /*36870*/  @P5 LDGSTS.E.BYPASS.LTC128B.128 [R0+0x29a00], desc[UR50][R2.64+0x80], !P2 ;  /* 0x29a0008002005fae */ /* 0x0001e2000d101d72 */
[----:B------:R-:W-:Y:S02]  /*36880*/  ISETP.GE.AND P5, PT, R21, R26, PT ;  /* 0x0000001a1500720c */ /* 0x000fe40003fa6270 */
[----:B------:R-:W-:Y:S01]  /*36890*/  MOV R13, R5 ;  /* 0x00000005000d7202 */ /* 0x000fe20000000f00 */
[----:B0-----:R-:W-:-:S10]  /*368a0*/  IMAD.MOV.U32 R2, RZ, RZ, R14 ;  /* 0x000000ffff027224 */ /* 0x001fd400078e000e */
[----:B------:R-:W-:Y:S05]  /*368b0*/  WARPSYNC.COLLECTIVE R15, `(.L_x_4844) ;  /* 0x000000000f087348 */ /* 0x000fea0003c00000 */
[----:B------:R0:W1:Y:S02]  /*368c0*/  SHFL.IDX P6, R14, R13, R12, R11 ;  /* 0x0000000c0d0e7389 */ /* 0x00006400000c000b */
[----:B01----:R-:W-:Y:S01]  /*368d0*/  ENDCOLLECTIVE ;  /* 0x000000000000791b */ /* 0x003fe20003800000 */
.L_x_4844:
[----:B------:R-:W-:Y:S02]  /*368e0*/  IMAD.MOV.U32 R13, RZ, RZ, R6 ;  /* 0x000000ffff0d7224 */ /* 0x000fe400078e0006 */
[----:B------:R-:W-:Y:S02]  /*368f0*/  IMAD.MOV.U32 R12, RZ, RZ, 0x3 ;  /* 0x00000003ff0c7424 */ /* 0x000fe400078e00ff */
[----:B------:R-:W-:-:S07]  /*36900*/  IMAD.MOV.U32 R3, RZ, RZ, R14 ;  /* 0x000000ffff037224 */ /* 0x000fce00078e000e */
[----:B------:R-:W-:Y:S05]  /*36910*/  WARPSYNC.COLLECTIVE R15, `(.L_x_4845) ;  /* 0x000000000f087348 */ /* 0x000fea0003c00000 */
[----:B------:R0:W1:Y:S02]  /*36920*/  SHFL.IDX P6, R14, R13, R12, R11 ;  /* 0x0000000c0d0e7389 */ /* 0x00006400000c000b */
[----:B01----:R-:W-:Y:S01]  /*36930*/  ENDCOLLECTIVE ;  /* 0x000000000000791b */ /* 0x003fe20003800000 */
.L_x_4845:
[----:B------:R-:W-:-:S05]  /*36940*/  @P4 IADD3 R3, P0, R21, R3, RZ ;  /* 0x0000000315034210 */ /* 0x000fca0007f1e0ff */
[----:B------:R-:W-:-:S05]  /*36950*/  @P4 IMAD.X R2, RZ, RZ, R2, P0 ;  /* 0x000000ffff024224 */ /* 0x000fca00000e0602 */
[----:B------:R-:W-:Y:S01]  /*36960*/  @P4 LOP3.LUT R3, R3, R2, RZ, 0x3c, !PT ;  /* 0x0000000203034212 */ /* 0x000fe200078e3cff */
[----:B------:R-:W-:-:S03]  /*36970*/  IMAD.MOV.U32 R13, RZ, RZ, R5 ;  /* 0x000000ffff0d7224 */ /* 0x000fc600078e0005 */
[----:B------:R-:W-:-:S04]  /*36980*/  @P4 LOP3.LUT R2, R3, R2, RZ, 0x3c, !PT ;  /* 0x0000000203024212 */ /* 0x000fc800078e3cff */
[----:B------:R-:W-:Y:S02]  /*36990*/  @P4 LOP3.LUT R3, R3, R2, RZ, 0x3c, !PT ;  /* 0x0000000203034212 */ /* 0x000fe400078e3cff */
[----:B------:R-:W-:-:S07]  /*369a0*/  MOV R6, R14 ;  /* 0x0000000e00067202 */ /* 0x000fce0000000f00 */
[----:B------:R-:W-:Y:S05]  /*369b0*/  WARPSYNC.COLLECTIVE R15, `(.L_x_4846) ;  /* 0x000000000f087348 */ /* 0x000fea0003c00000 */
[----:B------:R0:W1:Y:S02]  /*369c0*/  SHFL.IDX P6, R14, R13, R12, R11 ;  /* 0x0000000c0d0e7389 */ /* 0x00006400000c000b */
[----:B01----:R-:W-:Y:S01]  /*369d0*/  ENDCOLLECTIVE ;  /* 0x000000000000791b */ /* 0x003fe20003800000 */
.L_x_4846:
[----:B------:R-:W-:Y:S01]  /*369e0*/  @!PT LDS RZ, [RZ] ;  /* 0x00000000fffff984 */ /* 0x000fe20000000800 */
[----:B------:R-:W-:Y:S01]  /*369f0*/  @!PT LDS RZ, [RZ] ;  /* 0x00000000fffff984 */ /* 0x000fe20000000800 */
[----:B------:R-:W-:Y:S01]  /*36a00*/  @!PT LDS RZ, [RZ] ;  /* 0x00000000fffff984 */ /* 0x000fe20000000800 */
[----:B------:R0:W-:Y:S04]  /*36a10*/  @P4 LDGSTS.E.BYPASS.LTC128B.128 [R0+0x25200], desc[UR50][R2.64], !P5 ;  /* 0x2520000002004fae */ /* 0x0001e8000e901d72 */
[----:B------:R0:W-:Y:S04]  /*36a20*/  @P4 LDGSTS.E.BYPASS.LTC128B.128 [R0+0x27a00], desc[UR50][R2.64+0x40], !P3 ;  /* 0x27a0004002004fae */ /* 0x0001e8000d901d72 */
[----:B------:R0:W-:Y:S01]  /*36a30*/  @P4 LDGSTS.E.BYPASS.LTC128B.128 [R0+0x2a200], desc[UR50][R2.64+0x80], !P2 ;  /* 0x2a20008002004fae */ /* 0x0001e2000d101d72 */
[----:B------:R-:W-:Y:S01]  /*36a40*/  IMAD.MOV.U32 R13, RZ, RZ, R7 ;  /* 0x000000ffff0d7224 */ /* 0x000fe200078e0007 */
[----:B------:R-:W-:Y:S01]  /*36a50*/  MOV R12, RZ ;  /* 0x000000ff000c7202 */ /* 0x000fe20000000f00 */
[----:B------:R-:W-:-:S07]  /*36a60*/  IMAD.MOV.U32 R5, RZ, RZ, R14 ;  /* 0x000000ffff057224 */ /* 0x000fce00078e000e */
[----:B0-----:R-:W-:Y:S05]  /*36a70*/  WARPSYNC.COLLECTIVE R15, `(.L_x_4847) ;  /* 0x000000000f087348 */ /* 0x001fea0003c00000 */
[----:B------:R1:W2:Y:S02]  /*36a80*/  SHFL.IDX P6, R14, R13, R12, R11 ;  /* 0x0000000c0d0e7389 */ /* 0x0002a400000c000b */
[----:B012---:R-:W-:Y:S01]  /*36a90*/  ENDCOLLECTIVE ;  /* 0x000000000000791b */ /* 0x007fe20003800000 */
.L_x_4847:
[----:B------:R-:W-:-:S05]  /*36aa0*/  @P1 IADD3 R2, P0, R21, R5, RZ ;  /* 0x0000000515021210 */ /* 0x000fca0007f1e0ff */
[----:B------:R-:W-:-:S05]  /*36ab0*/  @P1 IMAD.X R3, RZ, RZ, R6, P0 ;  /* 0x000000ffff031224 */ /* 0x000fca00000e0606 */
        /* <DEDUP_REMOVED lines=11> */
.L_x_4848:
[----:B------:R-:W-:Y:S01]  /*36b70*/  IMAD.MOV.U32 R2, RZ, RZ, R14 ;  /* 0x000000ffff027224 */ /* 0x000fe200078e000e */
[----:B------:R-:W-:Y:S06]  /*36b80*/  BRA `(.L_x_4849) ;  /* 0xffffff5800f07947 */ /* 0x000fec000383ffff */
.L_x_4569:
        /* <DEDUP_REMOVED lines=9> */
.L_x_4850:
[C---:B------:R-:W-:Y:S01]  /*36c20*/  VIADD R6, R25.reuse, 0x20 ;  /* 0x0000002019067836 */ /* 0x040fe20000000000 */
[----:B------:R-:W-:Y:S01]  /*36c30*/  ISETP.GE.AND P1, PT, R25, R5, PT ;  /* 0x000000051900720c */ /* 0x000fe20003f26270 */
[----:B------:R-:W-:Y:S02]  /*36c40*/  IMAD.MOV.U32 R13, RZ, RZ, R0 ;  /* 0x000000ffff0d7224 */ /* 0x000fe400078e0000 */
[----:B------:R-:W-:-:S10]  /*36c50*/  IMAD.MOV.U32 R2, RZ, RZ, R14 ;  /* 0x000000ffff027224 */ /* 0x000fd400078e000e */
[----:B------:R-:W-:Y:S05]  /*36c60*/  WARPSYNC.COLLECTIVE R15, `(.L_x_4851) ;  /* 0x000000000f087348 */ /* 0x000fea0003c00000 */
[----:B------:R0:W1:Y:S02]  /*36c70*/  SHFL.IDX P6, R14, R13, R12, R11 ;  /* 0x0000000c0d0e7389 */ /* 0x00006400000c000b */
[----:B01----:R-:W-:Y:S01]  /*36c80*/  ENDCOLLECTIVE ;  /* 0x000000000000791b */ /* 0x003fe20003800000 */
.L_x_4851:
[----:B------:R-:W-:Y:S01]  /*36c90*/  IMAD.MOV.U32 R13, RZ, RZ, R4 ;  /* 0x000000ffff0d7224 */ /* 0x000fe200078e0004 */
[----:B------:R-:W-:Y:S02]  /*36ca0*/  MOV R12, 0x1 ;  /* 0x00000001000c7802 */ /* 0x000fe40000000f00 */
[----:B------:R-:W-:-:S07]  /*36cb0*/  MOV R3, R14 ;  /* 0x0000000e00037202 */ /* 0x000fce0000000f00 */
[----:B------:R-:W-:Y:S05]  /*36cc0*/  WARPSYNC.COLLECTIVE R15, `(.L_x_4852) ;  /* 0x000000000f087348 */ /* 0x000fea0003c00000 */
[----:B------:R0:W1:Y:S02]  /*36cd0*/  SHFL.IDX P6, R14, R13, R12, R11 ;  /* 0x0000000c0d0e7389 */ /* 0x00006400000c000b */
[----:B01----:R-:W-:Y:S01]  /*36ce0*/  ENDCOLLECTIVE ;  /* 0x000000000000791b */ /* 0x003fe20003800000 */
.L_x_4852:
        /* <DEDUP_REMOVED lines=10> */
[----:B------:R-:W-:Y:S04]  /*36d90*/  @!P1 LDGSTS.E.BYPASS.LTC128B.128 [R8+0x20200], desc[UR50][R2.64+0x40], !P2 ;  /* 0x2020004002089fae */ /* 0x000fe8000d101d72 */
[----:B------:R0:W-:Y:S01]  /*36da0*/  @!P1 LDGSTS.E.BYPASS.LTC128B.128 [R8+0x22200], desc[UR50][R2.64+0x80], !P0 ;  /* 0x2220008002089fae */ /* 0x0001e2000c101d72 */
[----:B------:R-:W-:Y:S02]  /*36db0*/  ISETP.GE.AND P1, PT, R6, R5, PT ;  /* 0x000000050600720c */ /* 0x000fe40003f26270 */
[----:B------:R-:W-:Y:S01]  /*36dc0*/  IADD3 R6, R25, 0x40, RZ ;  /* 0x0000004019067810 */ /* 0x000fe20007ffe0ff */
[----:B0-----:R-:W-:-:S10]  /*36dd0*/  IMAD.MOV.U32 R2, RZ, RZ, R14 ;  /* 0x000000ffff027224 */ /* 0x001fd400078e000e */
[----:B------:R-:W-:Y:S05]  /*36de0*/  WARPSYNC.COLLECTIVE R15, `(.L_x_4853) ;  /* 0x000000000f087348 */ /* 0x000fea0003c00000 */
[----:B------:R0:W1:Y:S02]  /*36df0*/  SHFL.IDX P6, R14, R13, R12, R11 ;  /* 0x0000000c0d0e7389 */ /* 0x00006400000c000b */
[----:B01----:R-:W-:Y:S01]  /*36e00*/  ENDCOLLECTIVE ;  /* 0x000000000000791b */ /* 0x003fe20003800000 */
.L_x_4853:
[----:B------:R-:W-:Y:S02]  /*36e10*/  IMAD.MOV.U32 R13, RZ, RZ, R4 ;  /* 0x000000ffff0d7224 */ /* 0x000fe400078e0004 */
[----:B------:R-:W-:Y:S02]  /*36e20*/  IMAD.MOV.U32 R12, RZ, RZ, 0x2 ;  /* 0x00000002ff0c7424 */ /* 0x000fe400078e00ff */
[----:B------:R-:W-:-:S07]  /*36e30*/  IMAD.MOV.U32 R3, RZ, RZ, R14 ;  /* 0x000000ffff037224 */ /* 0x000fce00078e000e */
[----:B------:R-:W-:Y:S05]  /*36e40*/  WARPSYNC.COLLECTIVE R15, `(.L_x_4854) ;  /* 0x000000000f087348 */ /* 0x000fea0003c00000 */
[----:B------:R0:W1:Y:S02]  /*36e50*/  SHFL.IDX P6, R14, R13, R12, R11 ;  /* 0x0000000c0d0e7389 */ /* 0x00006400000c000b */
[----:B01----:R-:W-:Y:S01]  /*36e60*/  ENDCOLLECTIVE ;  /* 0x000000000000791b */ /* 0x003fe20003800000 */
.L_x_4854:
        /* <DEDUP_REMOVED lines=12> */
[----:B------:R-:W-:Y:S01]  /*36f30*/  ISETP.GE.AND P1, PT, R6, R5, PT ;  /* 0x000000050600720c */ /* 0x000fe20003f26270 */
[----:B0-----:R-:W-:-:S12]  /*36f40*/  IMAD.MOV.U32 R2, RZ, RZ, R14 ;  /* 0x000000ffff027224 */ /* 0x001fd800078e000e */
[----:B------:R-:W-:Y:S05]  /*36f50*/  WARPSYNC.COLLECTIVE R15, `(.L_x_4855) ;  /* 0x000000000f087348 */ /* 0x000fea0003c00000 */
[----:B------:R0:W1:Y:S02]  /*36f60*/  SHFL.IDX P6, R14, R13, R12, R11 ;  /* 0x0000000c0d0e7389 */ /* 0x00006400000c000b */
[----:B01----:R-:W-:Y:S01]  /*36f70*/  ENDCOLLECTIVE ;  /* 0x000000000000791b */ /* 0x003fe20003800000 */
.L_x_4855:
[----:B------:R-:W-:Y:S02]  /*36f80*/  IMAD.MOV.U32 R13, RZ, RZ, R4 ;  /* 0x000000ffff0d7224 */ /* 0x000fe400078e0004 */
[----:B------:R-:W-:Y:S01]  /*36f90*/  IMAD.MOV.U32 R12, RZ, RZ, 0x3 ;  /* 0x00000003ff0c7424 */ /* 0x000fe200078e00ff */
[----:B------:R-:W-:-:S07]  /*36fa0*/  MOV R3, R14 ;  /* 0x0000000e00037202 */ /* 0x000fce0000000f00 */
[----:B------:R-:W-:Y:S05]  /*36fb0*/  WARPSYNC.COLLECTIVE R15, `(.L_x_4856) ;  /* 0x000000000f087348 */ /* 0x000fea0003c00000 */
[----:B------:R0:W1:Y:S02]  /*36fc0*/  SHFL.IDX P6, R14, R13, R12, R11 ;  /* 0x0000000c0d0e7389 */ /* 0x00006400000c000b */
[----:B01----:R-:W-:Y:S01]  /*36fd0*/  ENDCOLLECTIVE ;  /* 0x000000000000791b */ /* 0x003fe20003800000 */
.L_x_4856:
[----:B------:R-:W-:-:S05]  /*36fe0*/  @!P1 IADD3 R3, P4, R20, R3, RZ ;  /* 0x0000000314039210 */ /* 0x000fca0007f9e0ff */
[----:B------:R-:W-:-:S05]  /*36ff0*/  @!P1 IMAD.X R2, RZ, RZ, R2, P4 ;  /* 0x000000ffff029224 */ /* 0x000fca00020e0602 */
[----:B------:R-:W-:Y:S02]  /*37000*/  @!P1 LOP3.LUT R3, R3, R2, RZ, 0x3c, !PT ;  /* 0x0000000203039212 */ /* 0x000fe400078e3cff */
[----:B------:R-:W-:Y:S02]  /*37010*/  MOV R13, R0 ;  /* 0x00000000000d7202 */ /* 0x000fe40000000f00 */
[----:B------:R-:W-:-:S04]  /*37020*/  @!P1 LOP3.LUT R2, R3, R2, RZ, 0x3c, !PT ;  /* 0x0000000203029212 */ /* 0x000fc800078e3cff */
[----:B------:R-:W-:Y:S01]  /*37030*/  @!P1 LOP3.LUT R3, R3, R2, RZ, 0x3c, !PT ;  /* 0x0000000203039212 */ /* 0x000fe200078e3cff */
[----:B------:R-:W-:-:S04]  /*37040*/  IMAD.MOV.U32 R4, RZ, RZ, R14 ;  /* 0x000000ffff047224 */ /* 0x000fc800078e000e */
[----:B------:R-:W-:Y:S01]  /*37050*/  @!PT LDS RZ, [RZ] ;  /* 0x00000000fffff984 */ /* 0x000fe20000000800 */
[----:B------:R-:W-:Y:S01]  /*37060*/  @!PT LDS RZ, [RZ] ;  /* 0x00000000fffff984 */ /* 0x000fe20000000800 */
[----:B------:R-:W-:Y:S01]  /*37070*/  @!PT LDS RZ, [RZ] ;  /* 0x00000000fffff984 */ /* 0x000fe20000000800 */
[----:B------:R0:W-:Y:S04]  /*37080*/  @!P1 LDGSTS.E.BYPASS.LTC128B.128 [R8+0x1f200], desc[UR50][R2.64], !P3 ;  /* 0x1f20000002089fae */ /* 0x0001e8000d901d72 */
[----:B------:R0:W-:Y:S04]  /*37090*/  @!P1 LDGSTS.E.BYPASS.LTC128B.128 [R8+0x21200], desc[UR50][R2.64+0x40], !P2 ;  /* 0x2120004002089fae */ /* 0x0001e8000d101d72 */
[----:B------:R0:W-:Y:S02]  /*370a0*/  @!P1 LDGSTS.E.BYPASS.LTC128B.128 [R8+0x23200], desc[UR50][R2.64+0x80], !P0 ;  /* 0x2320008002089fae */ /* 0x0001e4000c101d72 */
[----:B0-----:R-:W-:Y:S05]  /*370b0*/  WARPSYNC.COLLECTIVE R15, `(.L_x_4857) ;  /* 0x000000000f087348 */ /* 0x001fea0003c00000 */
[----:B------:R1:W2:Y:S02]  /*370c0*/  SHFL.IDX P6, R14, R13, R12, R11 ;  /* 0x0000000c0d0e7389 */ /* 0x0002a400000c000b */
[----:B012---:R-:W-:Y:S01]  /*370d0*/  ENDCOLLECTIVE ;  /* 0x000000000000791b */ /* 0x007fe20003800000 */
.L_x_4857:
[----:B------:R-:W-:Y:S05]  /*370e0*/  BRA `(.L_x_4858) ;  /* 0xffffff6000307947 */ /* 0x000fea000383ffff */
.L_x_4574:
[----:B0-----:R0:W1:Y:S02]  /*370f0*/  SYNCS.PHASECHK.TRANS64.TRYWAIT P0, [R17+URZ+0x33420], R0 ;  /* 0x03342000110075a7 */ /* 0x001064000800017f */
[----:B-1----:R-:W-:Y:S05]  /*37100*/  @!P0 NANOSLEEP.SYNCS 0x989680 ;  /* 0x009896800000895d */ /* 0x002fea0003900000 */
[----:B------:R-:W1:Y:S02]  /*37110*/  @!P0 SYNCS.PHASECHK.TRANS64 P0, [R17+URZ+0x33420], R0 ;  /* 0x03342000110085a7 */ /* 0x000e64000800007f */
[----:B-1----:R-:W-:Y:S05]  /*37120*/  @!P0 BRA `(.L_x_4574) ;  /* 0xfffffffc00f08947 */ /* 0x002fea000383ffff */
[----:B------:R-:W-:Y:S05]  /*37130*/  BRA `(.L_x_4859) ;  /* 0xffffff6000a47947 */ /* 0x000fea000383ffff */
.L_x_4578:
[----:B0-----:R0:W1:Y:S02]  /*37140*/  SYNCS.PHASECHK.TRANS64.TRYWAIT P0, [R4+URZ+0x33480], R31 ;  /* 0x0334801f040075a7 */ /* 0x001064000800017f */
[----:B-1----:R-:W-:Y:S05]  /*37150*/  @!P0 NANOSLEEP.SYNCS 0x989680 ;  /* 0x009896800000895d */ /* 0x002fea0003900000 */
[----:B------:R-:W1:Y:S02]  /*37160*/  @!P0 SYNCS.PHASECHK.TRANS64 P0, [R4+URZ+0x33480], R31 ;  /* 0x0334801f040085a7 */ /* 0x000e64000800007f */
[----:B-1----:R-:W-:Y:S05]  /*37170*/  @!P0 BRA `(.L_x_4578) ;  /* 0xfffffffc00f08947 */ /* 0x002fea000383ffff */
[----:B------:R-:W-:Y:S05]  /*37180*/  BRA `(.L_x_4860) ;  /* 0xffffff6400c87947 */ /* 0x000fea000383ffff */
.L_x_4579:
        /* <DEDUP_REMOVED lines=8> */
.L_x_4862:
[----:B------:R-:W-:Y:S05]  /*37210*/  BSYNC B0 ;  /* 0x0000000000007941 */ /* 0x000fea0003800000 */
.L_x_4861:
        /* <DEDUP_REMOVED lines=8> */
.L_x_4863:
[----:B------:R-:W-:Y:S02]  /*372a0*/  IMAD.MOV.U32 R13, RZ, RZ, R10 ;  /* 0x000000ffff0d7224 */ /* 0x000fe400078e000a */
[----:B------:R-:W-:Y:S01]  /*372b0*/  IMAD.MOV.U32 R12, RZ, RZ, 0x1 ;  /* 0x00000001ff0c7424 */ /* 0x000fe200078e00ff */
[----:B------:R-:W-:-:S07]  /*372c0*/  MOV R2, R14 ;  /* 0x0000000e00027202 */ /* 0x000fce0000000f00 */
[----:B------:R-:W-:Y:S05]  /*372d0*/  WARPSYNC.COLLECTIVE R15, `(.L_x_4864) ;  /* 0x000000000f087348 */ /* 0x000fea0003c00000 */
[----:B------:R0:W1:Y:S02]  /*372e0*/  SHFL.IDX P6, R14, R13, R12, R11 ;  /* 0x0000000c0d0e7389 */ /* 0x00006400000c000b */
[----:B01----:R-:W-:Y:S01]  /*372f0*/  ENDCOLLECTIVE ;  /* 0x000000000000791b */ /* 0x003fe20003800000 */
.L_x_4864:
[----:B------:R-:W-:-:S05]  /*37300*/  IADD3 R2, P0, R3, R2, RZ ;  /* 0x0000000203027210 */ /* 0x000fca0007f1e0ff */
[----:B------:R-:W-:Y:S02]  /*37310*/  IMAD.X R3, RZ, RZ, R0, P0 ;  /* 0x000000ffff037224 */ /* 0x000fe400000e0600 */
[----:B------:R-:W-:Y:S02]  /*37320*/  IMAD.IADD R0, R17, 0x1, R34 ;  /* 0x0000000111007824 */ /* 0x000fe400078e0222 */
[----:B------:R-:W0:Y:S01]  /*37330*/  S2R R34, SR_TID.X ;  /* 0x0000000000227919 */ /* 0x000e220000002100 */
[----:B------:R-:W-:Y:S02]  /*37340*/  IMAD.MOV.U32 R13, RZ, RZ, R9 ;  /* 0x000000ffff0d7224 */ /* 0x000fe400078e0009 */
[----:B------:R-:W-:Y:S01]  /*37350*/  @!PT LDS RZ, [RZ] ;  /* 0x00000000fffff984 */ /* 0x000fe20000000800 */
[----:B------:R-:W-:Y:S01]  /*37360*/  @!PT LDS RZ, [RZ] ;  /* 0x00000000fffff984 */ /* 0x000fe20000000800 */
[----:B------:R-:W-:Y:S01]  /*37370*/  @!PT LDS RZ, [RZ] ;  /* 0x00000000fffff984 */ /* 0x000fe20000000800 */
[----:B------:R-:W-:Y:S04]  /*37380*/  LDGSTS.E.BYPASS.LTC128B.128 [R0+0xf200], desc[UR50][R2.64], !P4 ;  /* 0x0f20000002007fae */ /* 0x000fe8000e101d72 */
[----:B------:R-:W-:Y:S04]  /*37390*/  LDGSTS.E.BYPASS.LTC128B.128 [R0+0x11a00], desc[UR50][R2.64+0x40], !P3 ;  /* 0x11a0004002007fae */ /* 0x000fe8000d901d72 */
[----:B------:R1:W-:Y:S02]  /*373a0*/  LDGSTS.E.BYPASS.LTC128B.128 [R0+0x14200], desc[UR50][R2.64+0x80], !P2 ;  /* 0x1420008002007fae */ /* 0x0003e4000d101d72 */
[----:B-1----:R-:W-:-:S07]  /*373b0*/  MOV R3, R14 ;  /* 0x0000000e00037202 */ /* 0x002fce0000000f00 */
[----:B0-----:R-:W-:Y:S05]  /*373c0*/  WARPSYNC.COLLECTIVE R15, `(.L_x_4865) ;  /* 0x000000000f087348 */ /* 0x001fea0003c00000 */
[----:B------:R1:W2:Y:S02]  /*373d0*/  SHFL.IDX P6, R14, R13, R12, R11 ;  /* 0x0000000c0d0e7389 */ /* 0x0002a400000c000b */
[----:B012---:R-:W-:Y:S01]  /*373e0*/  ENDCOLLECTIVE ;  /* 0x000000000000791b */ /* 0x007fe20003800000 */
.L_x_4865:
[----:B------:R-:W-:-:S05]  /*373f0*/  IMAD.SHL.U32 R34, R34, 0x10, RZ ;  /* 0x0000001022227824 */ /* 0x000fca00078e00ff */
[----:B------:R-:W-:Y:S02]  /*37400*/  LOP3.LUT R34, R34, 0x30, RZ, 0xc0, !PT ;  /* 0x0000003022227812 */ /* 0x000fe400078ec0ff */
[----:B------:R-:W-:Y:S01]  /*37410*/  MOV R13, R10 ;  /* 0x0000000a000d7202 */ /* 0x000fe20000000f00 */
[----:B------:R-:W-:Y:S02]  /*37420*/  IMAD.MOV.U32 R12, RZ, RZ, 0x2 ;  /* 0x00000002ff0c7424 */ /* 0x000fe400078e00ff */
[----:B------:R-:W-:-:S07]  /*37430*/  IMAD.MOV.U32 R2, RZ, RZ, R14 ;  /* 0x000000ffff027224 */ /* 0x000fce00078e000e */
[----:B------:R-:W-:Y:S05]  /*37440*/  WARPSYNC.COLLECTIVE R15, `(.L_x_4866) ;  /* 0x000000000f087348 */ /* 0x000fea0003c00000 */
[----:B------:R0:W1:Y:S02]  /*37450*/  SHFL.IDX P6, R14, R13, R12, R11 ;  /* 0x0000000c0d0e7389 */ /* 0x00006400000c000b */
[----:B01----:R-:W-:Y:S01]  /*37460*/  ENDCOLLECTIVE ;  /* 0x000000000000791b */ /* 0x003fe20003800000 */
.L_x_4866:
        /* <DEDUP_REMOVED lines=13> */
.L_x_4867:
[----:B------:R-:W0:Y:S01]  /*37540*/  S2R R3, SR_TID.X ;  /* 0x0000000000037919 */ /* 0x000e220000002100 */
[----:B------:R-:W-:Y:S02]  /*37550*/  IMAD.MOV.U32 R13, RZ, RZ, R10 ;  /* 0x000000ffff0d7224 */ /* 0x000fe400078e000a */
[----:B------:R-:W-:Y:S01]  /*37560*/  IMAD.MOV.U32 R12, RZ, RZ, 0x3 ;  /* 0x00000003ff0c7424 */ /* 0x000fe200078e00ff */
[----:B------:R-:W-:-:S07]  /*37570*/  MOV R2, R14 ;  /* 0x0000000e00027202 */ /* 0x000fce0000000f00 */
[----:B0-----:R-:W-:Y:S05]  /*37580*/  WARPSYNC.COLLECTIVE R15, `(.L_x_4868) ;  /* 0x000000000f087348 */ /* 0x001fea0003c00000 */
[----:B------:R1:W2:Y:S02]  /*37590*/  SHFL.IDX P6, R14, R13, R12, R11 ;  /* 0x0000000c0d0e7389 */ /* 0x0002a400000c000b */
[----:B012---:R-:W-:Y:S01]  /*375a0*/  ENDCOLLECTIVE ;  /* 0x000000000000791b */ /* 0x007fe20003800000 */
.L_x_4868:
[----:B------:R-:W-:Y:S01]  /*375b0*/  IMAD.SHL.U32 R3, R3, 0x10, RZ ;  /* 0x0000001003037824 */ /* 0x000fe200078e00ff */
[----:B------:R-:W-:-:S04]  /*375c0*/  MOV R13, R9 ;  /* 0x00000009000d7202 */ /* 0x000fc80000000f00 */
[----:B------:R-:W-:-:S04]  /*375d0*/  LOP3.LUT R3, R3, 0x30, RZ, 0xc0, !PT ;  /* 0x0000003003037812 */ /* 0x000fc800078ec0ff */
[----:B------:R-:W-:-:S05]  /*375e0*/  IADD3 R2, P0, R3, R2, RZ ;  /* 0x0000000203027210 */ /* 0x000fca0007f1e0ff */
[----:B------:R-:W-:Y:S02]  /*375f0*/  IMAD.X R3, RZ, RZ, R34, P0 ;  /* 0x000000ffff037224 */ /* 0x000fe400000e0622 */
[----:B------:R-:W-:-:S07]  /*37600*/  IMAD.MOV.U32 R34, RZ, RZ, R14 ;  /* 0x000000ffff227224 */ /* 0x000fce00078e000e */
[----:B------:R-:W-:Y:S05]  /*37610*/  WARPSYNC.COLLECTIVE R15, `(.L_x_4869) ;  /* 0x000000000f087348 */ /* 0x000fea0003c00000 */
[----:B------:R0:W1:Y:S02]  /*37620*/  SHFL.IDX P6, R14, R13, R12, R11 ;  /* 0x0000000c0d0e7389 */ /* 0x00006400000c000b */
[----:B01----:R-:W-:Y:S01]  /*37630*/  ENDCOLLECTIVE ;  /* 0x000000000000791b */ /* 0x003fe20003800000 */
.L_x_4869:
[----:B------:R-:W-:Y:S01]  /*37640*/  @!PT LDS RZ, [RZ] ;  /* 0x00000000fffff984 */ /* 0x000fe20000000800 */
[----:B------:R-:W-:Y:S01]  /*37650*/  @!PT LDS RZ, [RZ] ;  /* 0x00000000fffff984 */ /* 0x000fe20000000800 */
[----:B------:R-:W-:Y:S01]  /*37660*/  @!PT LDS RZ, [RZ] ;  /* 0x00000000fffff984 */ /* 0x000fe20000000800 */
[----:B------:R-:W-:Y:S04]  /*37670*/  LDGSTS.E.BYPASS.LTC128B.128 [R0+0x10200], desc[UR50][R2.64], !P4 ;  /* 0x1020000002007fae */ /* 0x000fe8000e101d72 */
[----:B------:R-:W-:Y:S04]  /*37680*/  LDGSTS.E.BYPASS.LTC128B.128 [R0+0x12a00], desc[UR50][R2.64+0x40], !P3 ;  /* 0x12a0004002007fae */ /* 0x000fe8000d901d72 */
[----:B------:R0:W-:Y:S01]  /*37690*/  LDGSTS.E.BYPASS.LTC128B.128 [R0+0x15200], desc[UR50][R2.64+0x80], !P2 ;  /* 0x1520008002007fae */ /* 0x0001e2000d101d72 */
[----:B------:R-:W-:Y:S01]  /*376a0*/  IMAD.MOV.U32 R13, RZ, RZ, R23 ;  /* 0x000000ffff0d7224 */ /* 0x000fe200078e0017 */
[----:B------:R-:W-:Y:S01]  /*376b0*/  MOV R12, RZ ;  /* 0x000000ff000c7202 */ /* 0x000fe20000000f00 */
[----:B0-----:R-:W0:Y:S01]  /*376c0*/  S2R R3, SR_TID.X ;  /* 0x0000000000037919 */ /* 0x001e220000002100 */
[----:B------:R-:W-:-:S07]  /*376d0*/  IMAD.MOV.U32 R2, RZ, RZ, R14 ;  /* 0x000000ffff027224 */ /* 0x000fce00078e000e */
[----:B0-----:R-:W-:Y:S05]  /*376e0*/  WARPSYNC.COLLECTIVE R15, `(.L_x_4870) ;  /* 0x000000000f087348 */ /* 0x001fea0003c00000 */
[----:B------:R1:W2:Y:S02]  /*376f0*/  SHFL.IDX P6, R14, R13, R12, R11 ;  /* 0x0000000c0d0e7389 */ /* 0x0002a400000c000b */
[----:B012---:R-:W-:Y:S01]  /*37700*/  ENDCOLLECTIVE ;  /* 0x000000000000791b */ /* 0x007fe20003800000 */
.L_x_4870:
[----:B------:R-:W-:Y:S02]  /*37710*/  IMAD.MOV.U32 R13, RZ, RZ, R25 ;  /* 0x000000ffff0d7224 */ /* 0x000fe400078e0019 */
[----:B------:R-:W-:-:S07]  /*37720*/  IMAD.MOV.U32 R23, RZ, RZ, R14 ;  /* 0x000000ffff177224 */ /* 0x000fce00078e000e */
[----:B------:R-:W-:Y:S05]  /*37730*/  WARPSYNC.COLLECTIVE R15, `(.L_x_4871) ;  /* 0x000000000f087348 */ /* 0x000fea0003c00000 */
[----:B------:R0:W1:Y:S02]  /*37740*/  SHFL.IDX P6, R14, R13, R12, R11 ;  /* 0x0000000c0d0e7389 */ /* 0x00006400000c000b */
[----:B01----:R-:W-:Y:S01]  /*37750*/  ENDCOLLECTIVE ;  /* 0x000000000000791b */ /* 0x003fe20003800000 */
.L_x_4871:
[----:B------:R-:W-:-:S05]  /*37760*/  IMAD.SHL.U32 R3, R3, 0x10, RZ ;  /* 0x0000001003037824 */ /* 0x000fca00078e00ff */
[----:B------:R-:W-:-:S04]  /*37770*/  LOP3.LUT R3, R3, 0x30, RZ, 0xc0, !PT ;  /* 0x0000003003037812 */ /* 0x000fc800078ec0ff */
[----:B------:R-:W-:-:S05]  /*37780*/  IADD3 R2, P0, R3, R2, RZ ;  /* 0x0000000203027210 */ /* 0x000fca0007f1e0ff */
[----:B------:R-:W-:-:S05]  /*37790*/  IMAD.X R3, RZ, RZ, R34, P0 ;  /* 0x000000ffff037224 */ /* 0x000fca00000e0622 */
[----:B------:R-:W-:Y:S01]  /*377a0*/  @!PT LDS RZ, [RZ] ;  /* 0x00000000fffff984 */ /* 0x000fe20000000800 */
[----:B------:R-:W-:Y:S01]  /*377b0*/  @!PT LDS RZ, [RZ] ;  /* 0x00000000fffff984 */ /* 0x000fe20000000800 */
[----:B------:R-:W-:Y:S01]  /*377c0*/  @!PT LDS RZ, [RZ] ;  /* 0x00000000fffff984 */ /* 0x000fe20000000800 */
[----:B------:R-:W-:Y:S04]  /*377d0*/  LDGSTS.E.BYPASS.LTC128B.128 [R0+0x10a00], desc[UR50][R2.64], !P4 ;  /* 0x10a0000002007fae */ /* 0x000fe8000e101d72 */
[----:B------:R-:W-:Y:S04]  /*377e0*/  LDGSTS.E.BYPASS.LTC128B.128 [R0+0x13200], desc[UR50][R2.64+0x40], !P3 ;  /* 0x1320004002007fae */ /* 0x000fe8000d901d72 */
[----:B------:R0:W-:Y:S02]  /*377f0*/  LDGSTS.E.BYPASS.LTC128B.128 [R0+0x15a00], desc[UR50][R2.64+0x80], !P2 ;  /* 0x15a0008002007fae */ /* 0x0001e4000d101d72 */
[----:B0-----:R-:W-:Y:S01]  /*37800*/  IMAD.MOV.U32 R2, RZ, RZ, R14 ;  /* 0x000000ffff027224 */ /* 0x001fe200078e000e */
[----:B------:R-:W-:Y:S06]  /*37810*/  BRA `(.L_x_4872) ;  /* 0xffffff6400647947 */ /* 0x000fec000383ffff */
.L_x_4584:
[----:B---3--:R3:W4:Y:S02]  /*37820*/  SYNCS.PHASECHK.TRANS64.TRYWAIT P0, [R4+URZ+0x33440], R31 ;  /* 0x0334401f040075a7 */ /* 0x008724000800017f */
[----:B----4-:R-:W-:Y:S05]  /*37830*/  @!P0 NANOSLEEP.SYNCS 0x989680 ;  /* 0x009896800000895d */ /* 0x010fea0003900000 */
[----:B------:R-:W4:Y:S02]  /*37840*/  @!P0 SYNCS.PHASECHK.TRANS64 P0, [R4+URZ+0x33440], R31 ;  /* 0x0334401f040085a7 */ /* 0x000f24000800007f */
[----:B----4-:R-:W-:Y:S05]  /*37850*/  @!P0 BRA `(.L_x_4584) ;  /* 0xfffffffc00f08947 */ /* 0x010fea000383ffff */
[----:B------:R-:W-:Y:S05]  /*37860*/  BRA `(.L_x_4873) ;  /* 0xffffff6400c87947 */ /* 0x000fea000383ffff */
.L_x_4585:
[----:B------:R-:W-:Y:S01]  /*37870*/  BSSY B0, `(.L_x_4874) ;  /* 0x0000008000007945 */ /* 0x000fe20003800000 */
[----:B------:R-:W-:Y:S01]  /*37880*/  IMAD.MOV.U32 R13, RZ, RZ, R10 ;  /* 0x000000ffff0d7224 */ /* 0x000fe200078e000a */
[----:B------:R-:W-:Y:S01]  /*37890*/  MOV R12, RZ ;  /* 0x000000ff000c7202 */ /* 0x000fe20000000f00 */
[----:B------:R-:W-:Y:S02]  /*378a0*/  IMAD.MOV.U32 R11, RZ, RZ, 0x1c1f ;  /* 0x00001c1fff0b7424 */ /* 0x000fe400078e00ff */
[----:B------:R-:W-:-:S07]  /*378b0*/  IMAD.MOV.U32 R15, RZ, RZ, -0x1 ;  /* 0xffffffffff0f7424 */ /* 0x000fce00078e00ff */
[----:B0123--:R-:W-:Y:S05]  /*378c0*/  WARPSYNC.COLLECTIVE R15, `(.L_x_4875) ;  /* 0x000000000f087348 */ /* 0x00ffea0003c00000 */
[----:B------:R4:W0:Y:S02]  /*378d0*/  SHFL.IDX P6, R14, R13, R12, R11 ;  /* 0x0000000c0d0e7389 */ /* 0x00082400000c000b */
[----:B01234-:R-:W-:Y:S01]  /*378e0*/  ENDCOLLECTIVE ;  /* 0x000000000000791b */ /* 0x01ffe20003800000 */
.L_x_4875:
[----:B------:R-:W-:Y:S05]  /*378f0*/  BSYNC B0 ;  /* 0x0000000000007941 */ /* 0x000fea0003800000 */
.L_x_4874:
        /* <DEDUP_REMOVED lines=8> */
.L_x_4876:
[----:B------:R-:W-:Y:S01]  /*37980*/  MOV R13, R10 ;  /* 0x0000000a000d7202 */ /* 0x000fe20000000f00 */
[----:B------:R-:W-:Y:S02]  /*37990*/  IMAD.MOV.U32 R12, RZ, RZ, 0x1 ;  /* 0x00000001ff0c7424 */ /* 0x000fe400078e00ff */
[----:B------:R-:W-:-:S07]  /*379a0*/  IMAD.MOV.U32 R2, RZ, RZ, R14 ;  /* 0x000000ffff027224 */ /* 0x000fce00078e000e */
[----:B------:R-:W-:Y:S05]  /*379b0*/  WARPSYNC.COLLECTIVE R15, `(.L_x_4877) ;  /* 0x000000000f087348 */ /* 0x000fea0003c00000 */
[----:B------:R0:W1:Y:S02]  /*379c0*/  SHFL.IDX P6, R14, R13, R12, R11 ;  /* 0x0000000c0d0e7389 */ /* 0x00006400000c000b */
[----:B01----:R-:W-:Y:S01]  /*379d0*/  ENDCOLLECTIVE ;  /* 0x000000000000791b */ /* 0x003fe20003800000 */
.L_x_4877:
        /* <DEDUP_REMOVED lines=13> */
.L_x_4878:
[----:B------:R-:W-:Y:S02]  /*37ab0*/  IMAD.MOV.U32 R13, RZ, RZ, R10 ;  /* 0x000000ffff0d7224 */ /* 0x000fe400078e000a */
[----:B------:R-:W-:Y:S02]  /*37ac0*/  IMAD.MOV.U32 R12, RZ, RZ, 0x2 ;  /* 0x00000002ff0c7424 */ /* 0x000fe400078e00ff */
[----:B------:R-:W-:-:S07]  /*37ad0*/  IMAD.MOV.U32 R2, RZ, RZ, R14 ;  /* 0x000000ffff027224 */ /* 0x000fce00078e000e */
[----:B------:R-:W-:Y:S05]  /*37ae0*/  WARPSYNC.COLLECTIVE R15, `(.L_x_4879) ;  /* 0x000000000f087348 */ /* 0x000fea0003c00000 */
[----:B------:R0:W1:Y:S02]  /*37af0*/  SHFL.IDX P6, R14, R13, R12, R11 ;  /* 0x0000000c0d0e7389 */ /* 0x00006400000c000b */
[----:B01----:R-:W-:Y:S01]  /*37b00*/  ENDCOLLECTIVE ;  /* 0x000000000000791b */ /* 0x003fe20003800000 */
.L_x_4879:
        /* <DEDUP_REMOVED lines=13> */
.L_x_4880:
[----:B------:R-:W-:Y:S02]  /*37be0*/  IMAD.MOV.U32 R13, RZ, RZ, R10 ;  /* 0x000000ffff0d7224 */ /* 0x000fe400078e000a */
[----:B------:R-:W-:Y:S01]  /*37bf0*/  IMAD.MOV.U32 R12, RZ, RZ, 0x3 ;  /* 0x00000003ff0c7424 */ /* 0x000fe200078e00ff */
[----:B------:R-:W-:-:S07]  /*37c00*/  MOV R2, R14 ;  /* 0x0000000e00027202 */ /* 0x000fce0000000f00 */
[----:B------:R-:W-:Y:S05]  /*37c10*/  WARPSYNC.COLLECTIVE R15, `(.L_x_4881) ;  /* 0x000000000f087348 */ /* 0x000fea0003c00000 */
[----:B------:R0:W1:Y:S02]  /*37c20*/  SHFL.IDX P6, R14, R13, R12, R11 ;  /* 0x0000000c0d0e7389 */ /* 0x00006400000c000b */
[----:B01----:R-:W-:Y:S01]  /*37c30*/  ENDCOLLECTIVE ;  /* 0x000000000000791b */ /* 0x003fe20003800000 */
.L_x_4881:
[----:B------:R-:W-:-:S05]  /*37c40*/  IADD3 R2, P0, R23, R2, RZ ;  /* 0x0000000217027210 */ /* 0x000fca0007f1e0ff */
[----:B------:R-:W-:-:S05]  /*37c50*/  IMAD.X R3, RZ, RZ, R8, P0 ;  /* 0x000000ffff037224 */ /* 0x000fca00000e0608 */
[----:B------:R-:W-:Y:S01]  /*37c60*/  @!PT LDS RZ, [RZ] ;  /* 0x00000000fffff984 */ /* 0x000fe20000000800 */
[----:B------:R-:W-:Y:S01]  /*37c70*/  @!PT LDS RZ, [RZ] ;  /* 0x00000000fffff984 */ /* 0x000fe20000000800 */
[----:B------:R-:W-:Y:S01]  /*37c80*/  @!PT LDS RZ, [RZ] ;  /* 0x00000000fffff984 */ /* 0x000fe20000000800 */
[----:B------:R0:W-:Y:S01]  /*37c90*/  LDGSTS.E.BYPASS.LTC128B.128 [R0+0x25200], desc[UR50][R2.64], !P4 ;  /* 0x2520000002007fae */ /* 0x0001e2000e101d72 */
[----:B------:R-:W-:-:S03]  /*37ca0*/  MOV R13, R5 ;  /* 0x00000005000d7202 */ /* 0x000fc60000000f00 */
[----:B------:R0:W-:Y:S04]  /*37cb0*/  LDGSTS.E.BYPASS.LTC128B.128 [R0+0x27a00], desc[UR50][R2.64+0x40], !P3 ;  /* 0x27a0004002007fae */ /* 0x0001e8000d901d72 */
[----:B------:R0:W-:Y:S01]  /*37cc0*/  LDGSTS.E.BYPASS.LTC128B.128 [R0+0x2a200], desc[UR50][R2.64+0x80], !P2 ;  /* 0x2a20008002007fae */ /* 0x0001e2000d101d72 */
[----:B------:R-:W-:-:S07]  /*37cd0*/  IMAD.MOV.U32 R8, RZ, RZ, R14 ;  /* 0x000000ffff087224 */ /* 0x000fce00078e000e */
[----:B0-----:R-:W-:Y:S05]  /*37ce0*/  WARPSYNC.COLLECTIVE R15, `(.L_x_4882) ;  /* 0x000000000f087348 */ /* 0x001fea0003c00000 */
[----:B------:R1:W2:Y:S02]  /*37cf0*/  SHFL.IDX P6, R14, R13, R12, R11 ;  /* 0x0000000c0d0e7389 */ /* 0x0002a400000c000b */
[----:B012---:R-:W-:Y:S01]  /*37d00*/  ENDCOLLECTIVE ;  /* 0x000000000000791b */ /* 0x007fe20003800000 */
.L_x_4882:
[----:B------:R-:W-:Y:S02]  /*37d10*/  IMAD.MOV.U32 R13, RZ, RZ, R7 ;  /* 0x000000ffff0d7224 */ /* 0x000fe400078e0007 */
[----:B------:R-:W-:Y:S02]  /*37d20*/  IMAD.MOV.U32 R12, RZ, RZ, RZ ;  /* 0x000000ffff0c7224 */ /* 0x000fe400078e00ff */
[----:B------:R-:W-:-:S07]  /*37d30*/  IMAD.MOV.U32 R2, RZ, RZ, R14 ;  /* 0x000000ffff027224 */ /* 0x000fce00078e000e */
[----:B------:R-:W-:Y:S05]  /*37d40*/  WARPSYNC.COLLECTIVE R15, `(.L_x_4883) ;  /* 0x000000000f087348 */ /* 0x000fea0003c00000 */
[----:B------:R0:W1:Y:S02]  /*37d50*/  SHFL.IDX P6, R14, R13, R12, R11 ;  /* 0x0000000c0d0e7389 */ /* 0x00006400000c000b */
[----:B01----:R-:W-:Y:S01]  /*37d60*/  ENDCOLLECTIVE ;  /* 0x000000000000791b */ /* 0x003fe20003800000 */
.L_x_4883:
        /* <DEDUP_REMOVED lines=13> */
.L_x_4884:
[----:B------:R-:W-:Y:S01]  /*37e40*/  IMAD.MOV.U32 R2, RZ, RZ, R14 ;  /* 0x000000ffff027224 */ /* 0x000fe200078e000e */
[----:B------:R-:W-:Y:S06]  /*37e50*/  BRA `(.L_x_4885) ;  /* 0xffffff64006c7947 */ /* 0x000fec000383ffff */
.L_x_4590:
[----:B------:R0:W0:Y:S02]  /*37e60*/  SYNCS.PHASECHK.TRANS64.TRYWAIT P2, [R2+URZ+0x33470], R3 ;  /* 0x03347003020075a7 */ /* 0x000024000804017f */
[----:B0-----:R-:W-:Y:S05]  /*37e70*/  @!P2 NANOSLEEP.SYNCS 0x989680 ;  /* 0x009896800000a95d */ /* 0x001fea0003900000 */
[----:B------:R-:W0:Y:S02]  /*37e80*/  @!P2 SYNCS.PHASECHK.TRANS64 P2, [R2+URZ+0x33470], R3 ;  /* 0x033470030200a5a7 */ /* 0x000e24000804007f */
[----:B0-----:R-:W-:Y:S05]  /*37e90*/  @!P2 BRA `(.L_x_4590) ;  /* 0xfffffffc00f0a947 */ /* 0x001fea000383ffff */
[----:B------:R-:W-:Y:S05]  /*37ea0*/  BRA `(.L_x_4886) ;  /* 0xffffff6400d87947 */ /* 0x000fea000383ffff */
.L_x_4592:
[----:B------:R0:W0:Y:S02]  /*37eb0*/  SYNCS.PHASECHK.TRANS64.TRYWAIT P2, [R2+URZ+0x33460], R3 ;  /* 0x03346003020075a7 */ /* 0x000024000804017f */
[----:B0-----:R-:W-:Y:S05]  /*37ec0*/  @!P2 NANOSLEEP.SYNCS 0x989680 ;  /* 0x009896800000a95d */ /* 0x001fea0003900000 */
[----:B------:R-:W0:Y:S02]  /*37ed0*/  @!P2 SYNCS.PHASECHK.TRANS64 P2, [R2+URZ+0x33460], R3 ;  /* 0x033460030200a5a7 */ /* 0x000e24000804007f */
[----:B0-----:R-:W-:Y:S05]  /*37ee0*/  @!P2 BRA `(.L_x_4592) ;  /* 0xfffffffc00f0a947 */ /* 0x001fea000383ffff */
[----:B------:R-:W-:Y:S05]  /*37ef0*/  BRA `(.L_x_4887) ;  /* 0xffffff6400e87947 */ /* 0x000fea000383ffff */
.L_x_4600:
[----:B0-----:R0:W2:Y:S02]  /*37f00*/  SYNCS.PHASECHK.TRANS64.TRYWAIT P1, [R0+URZ+0x33470], R3 ;  /* 0x03347003000075a7 */ /* 0x0010a4000802017f */
[----:B--2---:R-:W-:Y:S05]  /*37f10*/  @!P1 NANOSLEEP.SYNCS 0x989680 ;  /* 0x009896800000995d */ /* 0x004fea0003900000 */
[----:B------:R-:W2:Y:S02]  /*37f20*/  @!P1 SYNCS.PHASECHK.TRANS64 P1, [R0+URZ+0x33470], R3 ;  /* 0x03347003000095a7 */ /* 0x000ea4000802007f */
[----:B--2---:R-:W-:Y:S05]  /*37f30*/  @!P1 BRA `(.L_x_4600) ;  /* 0xfffffffc00f09947 */ /* 0x004fea000383ffff */
[----:B------:R-:W-:Y:S05]  /*37f40*/  BRA `(.L_x_4888) ;  /* 0xffffff74002c7947 */ /* 0x000fea000383ffff */
.L_x_4602:
[----:B0-----:R0:W2:Y:S02]  /*37f50*/  SYNCS.PHASECHK.TRANS64.TRYWAIT P1, [R0+URZ+0x33460], R3 ;  /* 0x03346003000075a7 */ /* 0x0010a4000802017f */
[----:B--2---:R-:W-:Y:S05]  /*37f60*/  @!P1 NANOSLEEP.SYNCS 0x989680 ;  /* 0x009896800000995d */ /* 0x004fea0003900000 */
[----:B------:R-:W2:Y:S02]  /*37f70*/  @!P1 SYNCS.PHASECHK.TRANS64 P1, [R0+URZ+0x33460], R3 ;  /* 0x03346003000095a7 */ /* 0x000ea4000802007f */
[----:B--2---:R-:W-:Y:S05]  /*37f80*/  @!P1 BRA `(.L_x_4602) ;  /* 0xfffffffc00f09947 */ /* 0x004fea000383ffff */
[----:B------:R-:W-:Y:S05]  /*37f90*/  BRA `(.L_x_4889) ;  /* 0xffffff7400387947 */ /* 0x000fea000383ffff */
.L_x_4607:
        /* <DEDUP_REMOVED lines=8> */
.L_x_4891:
[----:B------:R-:W-:Y:S05]  /*38020*/  BSYNC B0 ;  /* 0x0000000000007941 */ /* 0x000fea0003800000 */
.L_x_4890:
        /* <DEDUP_REMOVED lines=9> */
.L_x_4892:
        /* <DEDUP_REMOVED lines=24> */
.L_x_4893:
[----:B------:R-:W-:Y:S01]  /*38240*/  IMAD.MOV.U32 R12, RZ, RZ, 0x2 ;  /* 0x00000002ff0c7424 */ /* 0x000fe200078e00ff */
[----:B------:R-:W-:-:S05]  /*38250*/  SEL R14, R14, RZ, P1 ;  /* 0x000000ff0e0e7207 */ /* 0x000fca0000800000 */
[----:B------:R-:W-:-:S05]  /*38260*/  IMAD.IADD R5, R13, 0x1, R14 ;  /* 0x000000010d057824 */ /* 0x000fca00078e020e */
[----:B------:R-:W-:-:S07]  /*38270*/  MOV R13, R5 ;  /* 0x00000005000d7202 */ /* 0x000fce0000000f00 */
[----:B------:R-:W-:Y:S05]  /*38280*/  WARPSYNC.COLLECTIVE R15, `(.L_x_4894) ;  /* 0x000000000f087348 */ /* 0x000fea0003c00000 */
[----:B------:R0:W1:Y:S02]  /*38290*/  SHFL.UP P6, R14, R13, R12, R11 ;  /* 0x0400000c0d0e7389 */ /* 0x00006400000c000b */
[----:B01----:R-:W-:Y:S01]  /*382a0*/  ENDCOLLECTIVE ;  /* 0x000000000000791b */ /* 0x003fe20003800000 */
.L_x_4894:
[----:B------:R-:W-:Y:S01]  /*382b0*/  IMAD.MOV.U32 R12, RZ, RZ, 0x4 ;  /* 0x00000004ff0c7424 */ /* 0x000fe200078e00ff */
[----:B------:R-:W-:-:S05]  /*382c0*/  SEL R2, R14, RZ, P2 ;  /* 0x000000ff0e027207 */ /* 0x000fca0001000000 */
[----:B------:R-:W-:-:S04]  /*382d0*/  IMAD.IADD R2, R5, 0x1, R2 ;  /* 0x0000000105027824 */ /* 0x000fc800078e0202 */
[----:B------:R-:W-:-:S07]  /*382e0*/  IMAD.MOV.U32 R13, RZ, RZ, R2 ;  /* 0x000000ffff0d7224 */ /* 0x000fce00078e0002 */
[----:B------:R-:W-:Y:S05]  /*382f0*/  WARPSYNC.COLLECTIVE R15, `(.L_x_4895) ;  /* 0x000000000f087348 */ /* 0x000fea0003c00000 */
[----:B------:R0:W1:Y:S02]  /*38300*/  SHFL.UP P6, R14, R13, R12, R11 ;  /* 0x0400000c0d0e7389 */ /* 0x00006400000c000b */
[----:B01----:R-:W-:Y:S01]  /*38310*/  ENDCOLLECTIVE ;  /* 0x000000000000791b */ /* 0x003fe20003800000 */
.L_x_4895:
[----:B------:R-:W-:Y:S01]  /*38320*/  IMAD.MOV.U32 R12, RZ, RZ, 0x8 ;  /* 0x00000008ff0c7424 */ /* 0x000fe200078e00ff */
[----:B------:R-:W-:-:S04]  /*38330*/  SEL R3, R14, RZ, P3 ;  /* 0x000000ff0e037207 */ /* 0x000fc80001800000 */
[----:B------:R-:W-:-:S05]  /*38340*/  IADD3 R3, R2, R3, RZ ;  /* 0x0000000302037210 */ /* 0x000fca0007ffe0ff */
[----:B------:R-:W-:-:S07]  /*38350*/  IMAD.MOV.U32 R13, RZ, RZ, R3 ;  /* 0x000000ffff0d7224 */ /* 0x000fce00078e0003 */
[----:B------:R-:W-:Y:S05]  /*38360*/  WARPSYNC.COLLECTIVE R15, `(.L_x_4896) ;  /* 0x000000000f087348 */ /* 0x000fea0003c00000 */
[----:B------:R0:W1:Y:S02]  /*38370*/  SHFL.UP P6, R14, R13, R12, R11 ;  /* 0x0400000c0d0e7389 */ /* 0x00006400000c000b */
[----:B01----:R-:W-:Y:S01]  /*38380*/  ENDCOLLECTIVE ;  /* 0x000000000000791b */ /* 0x003fe20003800000 */
.L_x_4896:
[----:B------:R-:W-:Y:S02]  /*38390*/  MOV R12, 0x10 ;  /* 0x00000010000c7802 */ /* 0x000fe40000000f00 */
[----:B------:R-:W-:-:S05]  /*383a0*/  SEL R14, R14, RZ, P4 ;  /* 0x000000ff0e0e7207 */ /* 0x000fca0002000000 */
[----:B------:R-:W-:-:S04]  /*383b0*/  IMAD.IADD R5, R3, 0x1, R14 ;  /* 0x0000000103057824 */ /* 0x000fc800078e020e */
[----:B------:R-:W-:-:S07]  /*383c0*/  IMAD.MOV.U32 R13, RZ, RZ, R5 ;  /* 0x000000ffff0d7224 */ /* 0x000fce00078e0005 */
[----:B------:R-:W-:Y:S05]  /*383d0*/  WARPSYNC.COLLECTIVE R15, `(.L_x_4897) ;  /* 0x000000000f087348 */ /* 0x000fea0003c00000 */
[----:B------:R0:W1:Y:S02]  /*383e0*/  SHFL.UP P6, R14, R13, R12, R11 ;  /* 0x0400000c0d0e7389 */ /* 0x00006400000c000b */
[----:B01----:R-:W-:Y:S01]  /*383f0*/  ENDCOLLECTIVE ;  /* 0x000000000000791b */ /* 0x003fe20003800000 */
.L_x_4897:
        /* <DEDUP_REMOVED lines=8> */
.L_x_4898:
[----:B------:R-:W-:Y:S05]  /*38480*/  BRA `(.L_x_4899) ;  /* 0xffffff7c00d07947 */ /* 0x000fea000383ffff */
.L_x_4610:
[----:B------:R-:W-:Y:S01]  /*38490*/  BSSY B0, `(.L_x_4900) ;  /* 0x0000007000007945 */ /* 0x000fe20003800000 */
[----:B------:R-:W-:Y:S02]  /*384a0*/  IMAD.MOV.U32 R12, RZ, RZ, 0x1 ;  /* 0x00000001ff0c7424 */ /* 0x000fe400078e00ff */
[----:B------:R-:W-:Y:S02]  /*384b0*/  IMAD.MOV.U32 R11, RZ, RZ, RZ ;  /* 0x000000ffff0b7224 */ /* 0x000fe400078e00ff */
[----:B------:R-:W-:-:S07]  /*384c0*/  IMAD.MOV.U32 R15, RZ, RZ, -0x1 ;  /* 0xffffffffff0f7424 */ /* 0x000fce00078e00ff */
[----:B------:R-:W-:Y:S05]  /*384d0*/  WARPSYNC.COLLECTIVE R15, `(.L_x_4901) ;  /* 0x000000000f087348 */ /* 0x000fea0003c00000 */
[----:B------:R0:W1:Y:S02]  /*384e0*/  SHFL.UP P6, R14, R13, R12, R11 ;  /* 0x0400000c0d0e7389 */ /* 0x00006400000c000b */
[----:B01----:R-:W-:Y:S01]  /*384f0*/  ENDCOLLECTIVE ;  /* 0x000000000000791b */ /* 0x003fe20003800000 */
.L_x_4901:
[----:B------:R-:W-:Y:S05]  /*38500*/  BSYNC B0 ;  /* 0x0000000000007941 */ /* 0x000fea0003800000 */
.L_x_4900:
        /* <DEDUP_REMOVED lines=8> */
.L_x_4902:
[----:B------:R-:W-:Y:S02]  /*38590*/  MOV R12, 0x4 ;  /* 0x00000004000c7802 */ /* 0x000fe40000000f00 */
[----:B------:R-:W-:-:S05]  /*385a0*/  SEL R2, R14, RZ, P2 ;  /* 0x000000ff0e027207 */ /* 0x000fca0001000000 */
[----:B------:R-:W-:-:S04]  /*385b0*/  IMAD.IADD R2, R13, 0x1, R2 ;  /* 0x000000010d027824 */ /* 0x000fc800078e0202 */
[----:B------:R-:W-:-:S07]  /*385c0*/  IMAD.MOV.U32 R13, RZ, RZ, R2 ;  /* 0x000000ffff0d7224 */ /* 0x000fce00078e0002 */
[----:B------:R-:W-:Y:S05]  /*385d0*/  WARPSYNC.COLLECTIVE R15, `(.L_x_4903) ;  /* 0x000000000f087348 */ /* 0x000fea0003c00000 */
[----:B------:R0:W1:Y:S02]  /*385e0*/  SHFL.UP P6, R14, R13, R12, R11 ;  /* 0x0400000c0d0e7389 */ /* 0x00006400000c000b */
[----:B01----:R-:W-:Y:S01]  /*385f0*/  ENDCOLLECTIVE ;  /* 0x000000000000791b */ /* 0x003fe20003800000 */
.L_x_4903:
[----:B------:R-:W-:Y:S01]  /*38600*/  IMAD.MOV.U32 R12, RZ, RZ, 0x8 ;  /* 0x00000008ff0c7424 */ /* 0x000fe200078e00ff */
[----:B------:R-:W-:-:S05]  /*38610*/  SEL R3, R14, RZ, P3 ;  /* 0x000000ff0e037207 */ /* 0x000fca0001800000 */
[----:B------:R-:W-:-:S04]  /*38620*/  IMAD.IADD R3, R2, 0x1, R3 ;  /* 0x0000000102037824 */ /* 0x000fc800078e0203 */
[----:B------:R-:W-:-:S07]  /*38630*/  IMAD.MOV.U32 R13, RZ, RZ, R3 ;  /* 0x000000ffff0d7224 */ /* 0x000fce00078e0003 */
[----:B------:R-:W-:Y:S05]  /*38640*/  WARPSYNC.COLLECTIVE R15, `(.L_x_4904) ;  /* 0x000000000f087348 */ /* 0x000fea0003c00000 */
[----:B------:R0:W1:Y:S02]  /*38650*/  SHFL.UP P6, R14, R13, R12, R11 ;  /* 0x0400000c0d0e7389 */ /* 0x00006400000c000b */
[----:B01----:R-:W-:Y:S01]  /*38660*/  ENDCOLLECTIVE ;  /* 0x000000000000791b */ /* 0x003fe20003800000 */
.L_x_4904:
[----:B------:R-:W-:Y:S01]  /*38670*/  IMAD.MOV.U32 R12, RZ, RZ, 0x10 ;  /* 0x00000010ff0c7424 */ /* 0x000fe200078e00ff */
[----:B------:R-:W-:-:S05]  /*38680*/  SEL R14, R14, RZ, P4 ;  /* 0x000000ff0e0e7207 */ /* 0x000fca0002000000 */
[----:B------:R-:W-:-:S05]  /*38690*/  IMAD.IADD R5, R3, 0x1, R14 ;  /* 0x0000000103057824 */ /* 0x000fca00078e020e */
[----:B------:R-:W-:-:S07]  /*386a0*/  MOV R13, R5 ;  /* 0x00000005000d7202 */ /* 0x000fce0000000f00 */
[----:B------:R-:W-:Y:S05]  /*386b0*/  WARPSYNC.COLLECTIVE R15, `(.L_x_4905) ;  /* 0x000000000f087348 */ /* 0x000fea0003c00000 */
[----:B------:R0:W1:Y:S02]  /*386c0*/  SHFL.UP P6, R14, R13, R12, R11 ;  /* 0x0400000c0d0e7389 */ /* 0x00006400000c000b */
[----:B01----:R-:W-:Y:S01]  /*386d0*/  ENDCOLLECTIVE ;  /* 0x000000000000791b */ /* 0x003fe20003800000 */
.L_x_4905:
        /* <DEDUP_REMOVED lines=8> */
.L_x_4906:
[----:B------:R-:W-:Y:S05]  /*38760*/  BRA `(.L_x_4907) ;  /* 0xffffff7c00bc7947 */ /* 0x000fea000383ffff */
.L_x_4612:
[----:B------:R-:W-:Y:S01]  /*38770*/  BSSY B0, `(.L_x_4908) ;  /* 0x0000006000007945 */ /* 0x000fe20003800000 */
[----:B------:R-:W-:Y:S01]  /*38780*/  PLOP3.LUT P6, PT, P6, PT, PT, 0x8, 0x0 ;  /* 0x000000000000781c */ /* 0x000fe200037ce170 */
[----:B------:R-:W-:-:S12]  /*38790*/  IMAD.MOV.U32 R15, RZ, RZ, -0x1 ;  /* 0xffffffffff0f7424 */ /* 0x000fd800078e00ff */
[----:B0-----:R-:W-:Y:S05]  /*387a0*/  WARPSYNC.COLLECTIVE R15, `(.L_x_4909) ;  /* 0x000000000f087348 */ /* 0x001fea0003c00000 */
[----:B------:R-:W-:Y:S01]  /*387b0*/  VOTE.ANY R14, PT, P6 ;  /* 0x00000000000e7806 */ /* 0x000fe200030e0100 */
[----:B0-----:R-:W-:Y:S06]  /*387c0*/  ENDCOLLECTIVE ;  /* 0x000000000000791b */ /* 0x001fec0003800000 */
.L_x_4909:
[----:B------:R-:W-:Y:S05]  /*387d0*/  BSYNC B0 ;  /* 0x0000000000007941 */ /* 0x000fea0003800000 */
.L_x_4908:
[----:B------:R-:W-:Y:S01]  /*387e0*/  IMAD.MOV.U32 R8, RZ, RZ, R14 ;  /* 0x000000ffff087224 */ /* 0x000fe200078e000e */
[----:B------:R-:W-:Y:S01]  /*387f0*/  MOV R11, 0x1f ;  /* 0x0000001f000b7802 */ /* 0x000fe20000000f00 */
[----:B------:R-:W-:Y:S02]  /*38800*/  IMAD.MOV.U32 R13, RZ, RZ, R7 ;  /* 0x000000ffff0d7224 */ /* 0x000fe400078e0007 */
[----:B------:R-:W0:Y:S01]  /*38810*/  POPC R5, R8 ;  /* 0x0000000800057309 */ /* 0x000e220000000000 */
[----:B------:R-:W-:Y:S02]  /*38820*/  IMAD.MOV.U32 R15, RZ, RZ, -0x1 ;  /* 0xffffffffff0f7424 */ /* 0x000fe400078e00ff */
[----:B0-----:R-:W-:-:S07]  /*38830*/  IMAD.MOV.U32 R12, RZ, RZ, R5 ;  /* 0x000000ffff0c7224 */ /* 0x001fce00078e0005 */
[----:B------:R-:W-:Y:S05]  /*38840*/  WARPSYNC.COLLECTIVE R15, `(.L_x_4910) ;  /* 0x000000000f087348 */ /* 0x000fea0003c00000 */
[----:B------:R0:W1:Y:S02]  /*38850*/  SHFL.IDX P6, R14, R13, R12, R11 ;  /* 0x0000000c0d0e7389 */ /* 0x00006400000c000b */
[----:B01----:R-:W-:Y:S01]  /*38860*/  ENDCOLLECTIVE ;  /* 0x000000000000791b */ /* 0x003fe20003800000 */
.L_x_4910:
[----:B------:R-:W-:Y:S02]  /*38870*/  IMAD.MOV.U32 R13, RZ, RZ, R4 ;  /* 0x000000ffff0d7224 */ /* 0x000fe400078e0004 */
[----:B------:R-:W-:-:S07]  /*38880*/  IMAD.MOV.U32 R7, RZ, RZ, R14 ;  /* 0x000000ffff077224 */ /* 0x000fce00078e000e */
[----:B------:R-:W-:Y:S05]  /*38890*/  WARPSYNC.COLLECTIVE R15, `(.L_x_4911) ;  /* 0x000000000f087348 */ /* 0x000fea0003c00000 */
[----:B------:R0:W1:Y:S02]  /*388a0*/  SHFL.IDX P6, R14, R13, R12, R11 ;  /* 0x0000000c0d0e7389 */ /* 0x00006400000c000b */
[----:B01----:R-:W-:Y:S01]  /*388b0*/  ENDCOLLECTIVE ;  /* 0x000000000000791b */ /* 0x003fe20003800000 */
.L_x_4911:
[----:B------:R-:W-:Y:S01]  /*388c0*/  IMAD.MOV.U32 R4, RZ, RZ, R14 ;  /* 0x000000ffff047224 */ /* 0x000fe200078e000e */
[----:B------:R-:W-:Y:S06]  /*388d0*/  BRA `(.L_x_4912) ;  /* 0xffffff7c009c7947 */ /* 0x000fec000383ffff */
.L_x_4614:
[----:B------:R-:W-:Y:S01]  /*388e0*/  BSSY B0, `(.L_x_4913) ;  /* 0x0000007000007945 */ /* 0x000fe20003800000 */
[----:B------:R-:W-:Y:S01]  /*388f0*/  MOV R13, R3 ;  /* 0x00000003000d7202 */ /* 0x000fe20000000f00 */
[----:B------:R-:W-:Y:S02]  /*38900*/  IMAD.MOV.U32 R11, RZ, RZ, 0x1f ;  /* 0x0000001fff0b7424 */ /* 0x000fe400078e00ff */
[----:B------:R-:W-:-:S07]  /*38910*/  IMAD.MOV.U32 R15, RZ, RZ, -0x1 ;  /* 0xffffffffff0f7424 */ /* 0x000fce00078e00ff */
[----:B0123--:R-:W-:Y:S05]  /*38920*/  WARPSYNC.COLLECTIVE R15, `(.L_x_4914) ;  /* 0x000000000f087348 */ /* 0x00ffea0003c00000 */
[----:B------:R4:W0:Y:S02]  /*38930*/  SHFL.IDX P6, R14, R13, R12, R11 ;  /* 0x0000000c0d0e7389 */ /* 0x00082400000c000b */
[----:B01234-:R-:W-:Y:S01]  /*38940*/  ENDCOLLECTIVE ;  /* 0x000000000000791b */ /* 0x01ffe20003800000 */
.L_x_4914:
[----:B------:R-:W-:Y:S05]  /*38950*/  BSYNC B0 ;  /* 0x0000000000007941 */ /* 0x000fea0003800000 */
.L_x_4913:
[----:B------:R-:W-:Y:S01]  /*38960*/  IMAD.MOV.U32 R24, RZ, RZ, R14 ;  /* 0x000000ffff187224 */ /* 0x000fe200078e000e */
[----:B------:R-:W-:Y:S06]  /*38970*/  BRA `(.L_x_4613) ;  /* 0xffffff7c008c7947 */ /* 0x000fec000383ffff */
.L_x_4618:
[----:B0-----:R0:W1:Y:S02]  /*38980*/  SYNCS.PHASECHK.TRANS64.TRYWAIT P0, [R5+URZ+0x33420], R0 ;  /* 0x03342000050075a7 */ /* 0x001064000800017f */
[----:B-1----:R-:W-:Y:S05]  /*38990*/  @!P0 NANOSLEEP.SYNCS 0x989680 ;  /* 0x009896800000895d */ /* 0x002fea0003900000 */
[----:B------:R-:W1:Y:S02]  /*389a0*/  @!P0 SYNCS.PHASECHK.TRANS64 P0, [R5+URZ+0x33420], R0 ;  /* 0x03342000050085a7 */ /* 0x000e64000800007f */
[----:B-1----:R-:W-:Y:S05]  /*389b0*/  @!P0 BRA `(.L_x_4618) ;  /* 0xfffffffc00f08947 */ /* 0x002fea000383ffff */
[----:B------:R-:W-:Y:S05]  /*389c0*/  BRA `(.L_x_4915) ;  /* 0xffffff8000ec7947 */ /* 0x000fea000383ffff */
.L_x_4619:
[----:B------:R-:W1:Y:S01]  /*389d0*/  S2R R2, SR_TID.X ;  /* 0x0000000000027919 */ /* 0x000e620000002100 */
[----:B------:R-:W-:Y:S01]  /*389e0*/  BSSY B0, `(.L_x_4916) ;  /* 0x000000a000007945 */ /* 0x000fe20003800000 */
[----:B------:R-:W-:Y:S01]  /*389f0*/  MOV R12, RZ ;  /* 0x000000ff000c7202 */ /* 0x000fe20000000f00 */
        /* <DEDUP_REMOVED lines=8> */
.L_x_4917:
[----:B------:R-:W-:Y:S05]  /*38a80*/  BSYNC B0 ;  /* 0x0000000000007941 */ /* 0x000fea0003800000 */
.L_x_4916:
[----:B------:R-:W-:Y:S05]  /*38a90*/  BRA `(.L_x_4918) ;  /* 0xffffff8000d47947 */ /* 0x000fea000383ffff */
.L_x_4620:
[----:B------:R-:W-:Y:S01]  /*38aa0*/  BSSY B0, `(.L_x_4919) ;  /* 0x0000006000007945 */ /* 0x000fe20003800000 */
[----:B------:R-:W-:-:S07]  /*38ab0*/  IMAD.MOV.U32 R15, RZ, RZ, -0x1 ;  /* 0xffffffffff0f7424 */ /* 0x000fce00078e00ff */
[----:B0-----:R-:W-:Y:S05]  /*38ac0*/  WARPSYNC.COLLECTIVE R15, `(.L_x_4920) ;  /* 0x000000000f0c7348 */ /* 0x001fea0003c00000 */
[----:B------:R-:W-:Y:S02]  /*38ad0*/  ELECT P6, UR62, PT ;  /* 0x00000000003e782f */ /* 0x000fe400038c0000 */
[----:B------:R-:W-:Y:S01]  /*38ae0*/  MOV R14, UR62 ;  /* 0x0000003e000e7c02 */ /* 0x000fe20008000f00 */
[----:B0-----:R-:W-:Y:S10]  /*38af0*/  ENDCOLLECTIVE ;  /* 0x000000000000791b */ /* 0x001ff40003800000 */
.L_x_4920:
[----:B------:R-:W-:Y:S05]  /*38b00*/  BSYNC B0 ;  /* 0x0000000000007941 */ /* 0x000fea0003800000 */
.L_x_4919:
[----:B------:R-:W-:Y:S05]  /*38b10*/  BRA `(.L_x_4921) ;  /* 0xffffff8000c87947 */ /* 0x000fea000383ffff */
.L_x_4622:
[----:B0-----:R0:W1:Y:S02]  /*38b20*/  SYNCS.PHASECHK.TRANS64.TRYWAIT P1, [R3+URZ+0x33440], R2 ;  /* 0x03344002030075a7 */ /* 0x001064000802017f */
[----:B-1----:R-:W-:Y:S05]  /*38b30*/  @!P1 NANOSLEEP.SYNCS 0x989680 ;  /* 0x009896800000995d */ /* 0x002fea0003900000 */
[----:B------:R-:W1:Y:S02]  /*38b40*/  @!P1 SYNCS.PHASECHK.TRANS64 P1, [R3+URZ+0x33440], R2 ;  /* 0x03344002030095a7 */ /* 0x000e64000802007f */
[----:B-1----:R-:W-:Y:S05]  /*38b50*/  @!P1 BRA `(.L_x_4622) ;  /* 0xfffffffc00f09947 */ /* 0x002fea000383ffff */
[----:B------:R-:W-:Y:S05]  /*38b60*/  BRA `(.L_x_4922) ;  /* 0xffffff8000e87947 */ /* 0x000fea000383ffff */
.L_x_4624:
[----:B-1----:R1:W2:Y:S02]  /*38b70*/  SYNCS.PHASECHK.TRANS64.TRYWAIT P1, [R5+URZ+0x33440], R0 ;  /* 0x03344000050075a7 */ /* 0x0022a4000802017f */
[----:B--2---:R-:W-:Y:S05]  /*38b80*/  @!P1 NANOSLEEP.SYNCS 0x989680 ;  /* 0x009896800000995d */ /* 0x004fea0003900000 */
[----:B------:R-:W2:Y:S02]  /*38b90*/  @!P1 SYNCS.PHASECHK.TRANS64 P1, [R5+URZ+0x33440], R0 ;  /* 0x03344000050095a7 */ /* 0x000ea4000802007f */
[----:B--2---:R-:W-:Y:S05]  /*38ba0*/  @!P1 BRA `(.L_x_4624) ;  /* 0xfffffffc00f09947 */ /* 0x004fea000383ffff */
[----:B------:R-:W-:Y:S05]  /*38bb0*/  BRA `(.L_x_4923) ;  /* 0xffffff8000f47947 */ /* 0x000fea000383ffff */
.L_x_4626:
[----:B--2---:R2:W3:Y:S02]  /*38bc0*/  SYNCS.PHASECHK.TRANS64.TRYWAIT P1, [R3+URZ+0x33460], R2 ;  /* 0x03346002030075a7 */ /* 0x0044e4000802017f */
[----:B---3--:R-:W-:Y:S05]  /*38bd0*/  @!P1 NANOSLEEP.SYNCS 0x989680 ;  /* 0x009896800000995d */ /* 0x008fea0003900000 */
[----:B------:R-:W3:Y:S02]  /*38be0*/  @!P1 SYNCS.PHASECHK.TRANS64 P1, [R3+URZ+0x33460], R2 ;  /* 0x03346002030095a7 */ /* 0x000ee4000802007f */
[----:B---3--:R-:W-:Y:S05]  /*38bf0*/  @!P1 BRA `(.L_x_4626) ;  /* 0xfffffffc00f09947 */ /* 0x008fea000383ffff */
[----:B------:R-:W-:Y:S05]  /*38c00*/  BRA `(.L_x_4924) ;  /* 0xffffff8000f07947 */ /* 0x000fea000383ffff */
.L_x_4628:
[----:B---3--:R3:W4:Y:S02]  /*38c10*/  SYNCS.PHASECHK.TRANS64.TRYWAIT P1, [R5+URZ+0x33460], R0 ;  /* 0x03346000050075a7 */ /* 0x008724000802017f */
[----:B----4-:R-:W-:Y:S05]  /*38c20*/  @!P1 NANOSLEEP.SYNCS 0x989680 ;  /* 0x009896800000995d */ /* 0x010fea0003900000 */
[----:B------:R-:W4:Y:S02]  /*38c30*/  @!P1 SYNCS.PHASECHK.TRANS64 P1, [R5+URZ+0x33460], R0 ;  /* 0x03346000050095a7 */ /* 0x000f24000802007f */
[----:B----4-:R-:W-:Y:S05]  /*38c40*/  @!P1 BRA `(.L_x_4628) ;  /* 0xfffffffc00f09947 */ /* 0x010fea000383ffff */
[----:B------:R-:W-:Y:S05]  /*38c50*/  BRA `(.L_x_4925) ;  /* 0xffffff8000ec7947 */ /* 0x000fea000383ffff */
.L_x_4630:
[----:B----4-:R4:W0:Y:S02]  /*38c60*/  SYNCS.PHASECHK.TRANS64.TRYWAIT P1, [R3+URZ+0x33480], R2 ;  /* 0x03348002030075a7 */ /* 0x010824000802017f */
[----:B0-----:R-:W-:Y:S05]  /*38c70*/  @!P1 NANOSLEEP.SYNCS 0x989680 ;  /* 0x009896800000995d */ /* 0x001fea0003900000 */
[----:B------:R-:W0:Y:S02]  /*38c80*/  @!P1 SYNCS.PHASECHK.TRANS64 P1, [R3+URZ+0x33480], R2 ;  /* 0x03348002030095a7 */ /* 0x000e24000802007f */
[----:B0-----:R-:W-:Y:S05]  /*38c90*/  @!P1 BRA `(.L_x_4630) ;  /* 0xfffffffc00f09947 */ /* 0x001fea000383ffff */
[----:B------:R-:W-:Y:S05]  /*38ca0*/  BRA `(.L_x_4926) ;  /* 0xffffff8000e87947 */ /* 0x000fea000383ffff */
.L_x_4927:
        /* <DEDUP_REMOVED lines=13> */
.L_x_16277:


//--------------------- .text._ZN7cutlass13device_kernelIN5flash11enable_sm90INS1_16FlashAttnFwdSm90INS1_25CollectiveMainloopFwdSm90ILi2EN4cute5tupleIJNS5_1CILi1EEES8_S8_EEENS6_IJNS7_ILi128EEESA_NS7_ILi192EEEEEELi192ENS_12float_e4m3_tEfNS_4arch4Sm90ELb0ELb1ELb1ELb0ELb1ELb0ELb0ELb1ELb1ELb1ELb1ELb0EEENS1_21CollectiveEpilogueFwdINS6_IJSA_SB_SA_EEES9_NS_10bfloat16_tESF_Li256ELb0ELb1ELb1ELb1EEENS1_19SingleTileSchedulerILb0ELb1ELb1ELi128EEEEEEEEEvNT_6ParamsE --------------------------
	.section	.text._ZN7cutlass13device_kernelIN5flash11enable_sm90INS1_16FlashAttnFwdSm90INS1_25CollectiveMainloopFwdSm90ILi2EN4cute5tupleIJNS5_1CILi1EEES8_S8_EEENS6_IJNS7_ILi128EEESA_NS7_ILi192EEEEEELi192ENS_12float_e4m3_tEfNS_4arch4Sm90ELb0ELb1ELb1ELb0ELb1ELb0ELb0ELb1ELb1ELb1ELb1ELb0EEENS1_21CollectiveEpilogueFwdINS6_IJSA_SB_SA_EEES9_NS_10bfloat16_tESF_Li256ELb0ELb1ELb1ELb1EEENS1_19SingleTileSchedulerILb0ELb1ELb1ELi128EEEEEEEEEvNT_6ParamsE,"ax",@progbits
	.align	128
.text._ZN7cutlass13device_kernelIN5flash11enable_sm90INS1_16FlashAttnFwdSm90INS1_25CollectiveMainloopFwdSm90ILi2EN4cute5tupleIJNS5_1CILi1EEES8_S8_EEENS6_IJNS7_ILi128EEESA_NS7_ILi192EEEEEELi192ENS_12float_e4m3_tEfNS_4arch4Sm90ELb0ELb1ELb1ELb0ELb1ELb0ELb0ELb1ELb1ELb1ELb1ELb0EEENS1_21CollectiveEpilogueFwdINS6_IJSA_SB_SA_EEES9_NS_10bfloat16_tESF_Li256ELb0ELb1ELb1ELb1EEENS1_19SingleTileSchedulerILb0ELb1ELb1ELi128EEEEEEEEEvNT_6ParamsE:
        .type           _ZN7cutlass13device_kernelIN5flash11enable_sm90INS1_16FlashAttnFwdSm90INS1_25CollectiveMainloopFwdSm90ILi2EN4cute5tupleIJNS5_1CILi1EEES8_S8_EEENS6_IJNS7_ILi128EEESA_NS7_ILi192EEEEEELi192ENS_12float_e4m3_tEfNS_4arch4Sm90ELb0ELb1ELb1ELb0ELb1ELb0ELb0ELb1ELb1ELb1ELb1ELb0EEENS1_21CollectiveEpilogueFwdINS6_IJSA_SB_SA_EEES9_NS_10bfloat16_tESF_Li256ELb0ELb1ELb1ELb1EEENS1_19SingleTileSchedulerILb0ELb1ELb1ELi128EEEEEEEEEvNT_6ParamsE,@function
        .size           _ZN7cutlass13device_kernelIN5flash11enable_sm90INS1_16FlashAttnFwdSm90INS1_25CollectiveMainloopFwdSm90ILi2EN4cute5tupleIJNS5_1CILi1EEES8_S8_EEENS6_IJNS7_ILi128EEESA_NS7_ILi192EEEEEELi192ENS_12float_e4m3_tEfNS_4arch4Sm90ELb0ELb1ELb1ELb0ELb1ELb0ELb0ELb1ELb1ELb1ELb1ELb0EEENS1_21CollectiveEpilogueFwdINS6_IJSA_SB_SA_EEES9_NS_10bfloat16_tESF_Li256ELb0ELb1ELb1ELb1EEENS1_19SingleTileSchedulerILb0ELb1ELb1ELi128EEEEEEEEEvNT_6ParamsE,(.L_x_16278 - _ZN7cutlass13device_kernelIN5flash11enable_sm90INS1_16FlashAttnFwdSm90INS1_25CollectiveMainloopFwdSm90ILi2EN4cute5tupleIJNS5_1CILi1EEES8_S8_EEENS6_IJNS7_ILi128EEESA_NS7_ILi192EEEEEELi192ENS_12float_e4m3_tEfNS_4arch4Sm90ELb0ELb1ELb1ELb0ELb1ELb0ELb0ELb1ELb1ELb1ELb1ELb0EEENS1_21CollectiveEpilogueFwdINS6_IJSA_SB_SA_EEES9_NS_10bfloat16_tESF_Li256ELb0ELb1ELb1ELb1EEENS1_19SingleTileSchedulerILb0ELb1ELb1ELi128EEEEEEEEEvNT_6ParamsE)
        .other          _ZN7cutlass13device_kernelIN5flash11enable_sm90INS1_16FlashAttnFwdSm90INS1_25CollectiveMainloopFwdSm90ILi2EN4cute5tupleIJNS5_1CILi1EEES8_S8_EEENS6_IJNS7_ILi128EEESA_NS7_ILi192EEEEEELi192ENS_12float_e4m3_tEfNS_4arch4Sm90ELb0ELb1ELb1ELb0ELb1ELb0ELb0ELb1ELb1ELb1ELb1ELb0EEENS1_21CollectiveEpilogueFwdINS6_IJSA_SB_SA_EEES9_NS_10bfloat16_tESF_Li256ELb0ELb1ELb1ELb1EEENS1_19SingleTileSchedulerILb0ELb1ELb1ELi128EEEEEEEEEvNT_6ParamsE,@"STO_CUDA_ENTRY STV_DEFAULT"
_ZN7cutlass13device_kernelIN5flash11enable_sm90INS1_16FlashAttnFwdSm90INS1_25CollectiveMainloopFwdSm90ILi2EN4cute5tupleIJNS5_1CILi1EEES8_S8_EEENS6_IJNS7_ILi128EEESA_NS7_ILi192EEEEEELi192ENS_12float_e4m3_tEfNS_4arch4Sm90ELb0ELb1ELb1ELb0ELb1ELb0ELb0ELb1ELb1ELb1ELb1ELb0EEENS1_21CollectiveEpilogueFwdINS6_IJSA_SB_SA_EEES9_NS_10bfloat16_tESF_Li256ELb0ELb1ELb1ELb1EEENS1_19SingleTileSchedulerILb0ELb1ELb1ELi128EEEEEEEEEvNT_6ParamsE:
        /* <DEDUP_REMOVED lines=45> */
.L_x_4928:
        /* <DEDUP_REMOVED lines=22> */
.L_x_4929:
        /* <DEDUP_REMOVED lines=18> */
.L_x_4930:
        /* <DEDUP_REMOVED lines=22> */
.L_x_4931:
        /* <DEDUP_REMOVED lines=23> */
.L_x_4932:
        /* <DEDUP_REMOVED lines=9> */
.L_x_4935:
        /* <DEDUP_REMOVED lines=62> */
.L_x_4938:
[----:B------:R-:W-:-:S11]  /*0c90*/  UISETP.NE.AND UP0, UPT, UR5, 0x1, UPT ;  /* 0x000000010500788c */ /* 0x000fd6000bf05270 */
[----:B------:R-:W-:Y:S02]  /*0ca0*/  @UP0 ULDC.64 UR10, c[0x0][0x9e8] ;  /* 0x00027a00000a0ab9 */ /* 0x000fe40000000a00 */
[----:B------:R-:W-:-:S04]  /*0cb0*/  UIMAD.WIDE.U32 UR8, UR4, UR10, URZ ;  /* 0x0000000a040872a5 */ /* 0x000fc8000f8e003f */
[----:B------:R-:W-:-:S12]  /*0cc0*/  @UP0 USHF.R.U32.HI UR4, URZ, UR11, UR9 ;  /* 0x0000000b3f040299 */ /* 0x000fd80008011609 */
.L_x_4939:
[----:B------:R-:W-:-:S06]  /*0cd0*/  UIMAD UR4, UR4, UR5, UR5 ;  /* 0x00000005040472a4 */ /* 0x000fcc000f8e0205 */
[----:B------:R-:W-:-:S07]  /*0ce0*/  VIMNMX R0, R0, UR4, PT ;  /* 0x0000000400007c48 */ /* 0x000fce000bfe0100 */
.L_x_4937:
        /* <DEDUP_REMOVED lines=33> */
.L_x_4941:
[----:B------:R-:W-:-:S11]  /*0f00*/  UISETP.NE.AND UP0, UPT, UR5, 0x1, UPT ;  /* 0x000000010500788c */ /* 0x000fd6000bf05270 */
[----:B------:R-:W-:Y:S02]  /*0f10*/  @UP0 ULDC.64 UR10, c[0x0][0x9e8] ;  /* 0x00027a00000a0ab9 */ /* 0x000fe40000000a00 */
[----:B------:R-:W-:-:S04]  /*0f20*/  UIMAD.WIDE.U32 UR8, UR4, UR10, URZ ;  /* 0x0000000a040872a5 */ /* 0x000fc8000f8e003f */
[----:B------:R-:W-:-:S12]  /*0f30*/  @UP0 USHF.R.U32.HI UR4, URZ, UR11, UR9 ;  /* 0x0000000b3f040299 */ /* 0x000fd80008011609 */
.L_x_4942:
[----:B------:R-:W-:-:S04]  /*0f40*/  UIMAD UR4, UR4, UR5, URZ ;  /* 0x00000005040472a4 */ /* 0x000fc8000f8e023f */
[----:B------:R-:W-:-:S04]  /*0f50*/  UISETP.LT.AND UP0, UPT, UR7, UR4, UPT ;  /* 0x000000040700728c */ /* 0x000fc8000bf01270 */
[----:B------:R-:W-:-:S12]  /*0f60*/  USEL UR7, UR7, UR4, !UP0 ;  /* 0x0000000407077287 */ /* 0x000fd8000c000000 */
.L_x_4940:
        /* <DEDUP_REMOVED lines=47> */
.L_x_4943:
        /* <DEDUP_REMOVED lines=8> */
[----:B------:R-:W-:Y:S01]  /*12e0*/  CS2R R10, SRZ ;  /* 0x00000000000a7805 */ /* 0x000fe2000001ff00 */
[----:B------:R-:W-:Y:S01]  /*12f0*/  IMAD.MOV.U32 R9, RZ, RZ, RZ ;  /* 0x000000ffff097224 */ /* 0x000fe200078e00ff */
[----:B------:R-:W-:Y:S01]  /*1300*/  ISETP.GT.AND P1, PT, R19, UR38, PT ;  /* 0x0000002613007c0c */ /* 0x000fe2000bf24270 */
[----:B------:R-:W-:Y:S01]  /*1310*/  IMAD.MOV.U32 R56, RZ, RZ, RZ ;  /* 0x000000ffff387224 */ /* 0x000fe200078e00ff */
        /* <DEDUP_REMOVED lines=8> */
[----:B------:R-:W-:-:S02]  /*13a0*/  CS2R R40, SRZ ;  /* 0x0000000000287805 */ /* 0x000fc4000001ff00 */
[----:B------:R-:W-:Y:S02]  /*13b0*/  CS2R R46, SRZ ;  /* 0x00000000002e7805 */ /* 0x000fe4000001ff00 */
[----:B------:R-:W-:Y:S01]  /*13c0*/  CS2R R42, SRZ ;  /* 0x00000000002a7805 */ /* 0x000fe2000001ff00 */
[----:B------:R-:W-:Y:S01]  /*13d0*/  IMAD.MOV.U32 R23, RZ, RZ, RZ ;  /* 0x000000ffff177224 */ /* 0x000fe200078e00ff */
[----:B------:R-:W-:Y:S02]  /*13e0*/  CS2R R54, SRZ ;  /* 0x0000000000367805 */ /* 0x000fe4000001ff00 */
[----:B------:R-:W-:Y:S02]  /*13f0*/  CS2R R50, SRZ ;  /* 0x0000000000327805 */ /* 0x000fe4000001ff00 */
[----:B------:R-:W-:Y:S02]  /*1400*/  CS2R R24, SRZ ;  /* 0x0000000000187805 */ /* 0x000fe4000001ff00 */
        /* <DEDUP_REMOVED lines=26> */
[----:B------:R-:W-:Y:S01]  /*15b0*/  CS2R R98, SRZ ;  /* 0x0000000000627805 */ /* 0x000fe2000001ff00 */
[----:B------:R-:W-:Y:S01]  /*15c0*/  IMAD.MOV.U32 R104, RZ, RZ, RZ ;  /* 0x000000ffff687224 */ /* 0x000fe200078e00ff */
        /* <DEDUP_REMOVED lines=43> */
.L_x_4945:
        /* <DEDUP_REMOVED lines=41> */
[----:B------:R-:W-:-:S03]  /*1b10*/  IMAD.U32 R5, RZ, RZ, UR5 ;  /* 0x00000005ff057e24 */ /* 0x000fc6000f8e00ff */
[----:B------:R-:W2:Y:S04]  /*1b20*/  @P0 LDG.E R7, desc[UR46][R2.64] ;  /* 0x0000002e02070981 */ /* 0x000ea8000c1e1900 */
[----:B------:R-:W2:Y:S01]  /*1b30*/  @P1 LDG.E R0, desc[UR46][R4.64] ;  /* 0x0000002e04001981 */ /* 0x000ea2000c1e1900 */
[----:B------:R-:W0:Y:S01]  /*1b40*/  SYNCS.PHASECHK.TRANS64.TRYWAIT P0, [UR36+0x2a800], R8 ;  /* 0x02a80008ff0075a7 */ /* 0x000e220008000164 */
[----:B--2---:R-:W-:-:S04]  /*1b50*/  FMUL.FTZ R0, R7, R0 ;  /* 0x0000000007007220 */ /* 0x004fc80000410000 */
[----:B------:R-:W-:Y:S01]  /*1b60*/  FMUL.FTZ R0, R0, UR4 ;  /* 0x0000000400007c20 */ /* 0x000fe20008410000 */
[----:B0-----:R-:W-:Y:S06]  /*1b70*/  @!P0 BRA `(.L_x_4946) ;  /* 0x0000016400088947 */ /* 0x001fec0003800000 */
.L_x_5090:
[----:B------:R-:W-:-:S06]  /*1b80*/  ULOP3.LUT UR4, UR42, 0x1, URZ, 0xfc, !UPT ;  /* 0x000000012a047892 */ /* 0x000fcc000f8efc3f */
[----:B------:R-:W-:-:S05]  /*1b90*/  IMAD.U32 R2, RZ, RZ, UR4 ;  /* 0x00000004ff027e24 */ /* 0x000fca000f8e00ff */
[----:B------:R-:W-:-:S13]  /*1ba0*/  ISETP.NE.AND P0, PT, R2, 0x3, PT ;  /* 0x000000030200780c */ /* 0x000fda0003f05270 */
[----:B------:R-:W-:Y:S05]  /*1bb0*/  @!P0 BRA `(.L_x_4947) ;  /* 0x0000000000048947 */ /* 0x000fea0003800000 */
[----:B------:R-:W-:Y:S01]  /*1bc0*/  BPT.TRAP 0x1 ;  /* 0x000000040000795c */ /* 0x000fe20000300000 */
.L_x_4947:
[----:B------:R1:W2:Y:S01]  /*1bd0*/  SYNCS.PHASECHK.TRANS64.TRYWAIT P1, [UR36+0x2a830], R8 ;  /* 0x02a83008ff0075a7 */ /* 0x0002a20008020164 */
[----:B------:R-:W-:Y:S05]  /*1be0*/  @!P0 BRA `(.L_x_4948) ;  /* 0x0000000000048947 */ /* 0x000fea0003800000 */
[----:B------:R-:W-:Y:S01]  /*1bf0*/  BPT.TRAP 0x1 ;  /* 0x000000040000795c */ /* 0x000fe20000300000 */
.L_x_4948:
[----:B------:R-:W-:-:S05]  /*1c00*/  IMAD.U32 R6, RZ, RZ, UR49 ;  /* 0x00000031ff067e24 */ /* 0x000fca000f8e00ff */
[----:B------:R-:W-:Y:S01]  /*1c10*/  LOP3.LUT R6, R6, 0x10000, RZ, 0xfc, !PT ;  /* 0x0001000006067812 */ /* 0x000fe200078efcff */
[----:B--2---:R-:W-:Y:S06]  /*1c20*/  @P1 BRA `(.L_x_4949) ;  /* 0x0000000000081947 */ /* 0x004fec0003800000 */
[----:B------:R-:W2:Y:S02]  /*1c30*/  SYNCS.PHASECHK.TRANS64.TRYWAIT P1, [UR36+0x2a830], R8 ;  /* 0x02a83008ff0075a7 */ /* 0x000ea40008020164 */
[----:B--2---:R-:W-:Y:S05]  /*1c40*/  @!P1 BRA `(.L_x_4950) ;  /* 0x0000016000ec9947 */ /* 0x004fea0003800000 */
.L_x_4949:
[----:B------:R-:W-:Y:S05]  /*1c50*/  WARPSYNC.ALL ;  /* 0x0000000000007948 */ /* 0x000fea0003800000 */
[----:B------:R-:W-:Y:S01]  /*1c60*/  IMAD.MOV.U32 R7, RZ, RZ, -0x7fffffe0 ;  /* 0x80000020ff077424 */ /* 0x000fe200078e00ff */
[----:B------:R-:W-:-:S04]  /*1c70*/  UIADD3 UR4, UR36, 0x1e400, URZ ;  /* 0x0001e40024047890 */ /* 0x000fc8000fffe03f */
[----:B------:R-:W-:Y:S01]  /*1c80*/  R2UR UR5, R7 ;  /* 0x00000000070572ca */ /* 0x000fe200000e0000 */
[----:B------:R-:W-:Y:S01]  /*1c90*/  WARPGROUP.ARRIVE ;  /* 0x00000000000079c5 */ /* 0x000fe20000000000 */
[----:B------:R-:W-:Y:S01]  /*1ca0*/  UMOV UR7, 0x80000020 ;  /* 0x8000002000077882 */ /* 0x000fe20000000000 */
[----:B------:R-:W-:Y:S01]  /*1cb0*/  USHF.R.U32.HI UR6, URZ, 0x4, UR4 ;  /* 0x000000043f067899 */ /* 0x000fe20008011604 */
[C---:B------:R-:W-:Y:S01]  /*1cc0*/  R2UR UR20, R6.reuse ;  /* 0x00000000061472ca */ /* 0x040fe200000e0000 */
[----:B------:R-:W-:Y:S01]  /*1cd0*/  UMOV UR9, 0x80000020 ;  /* 0x8000002000097882 */ /* 0x000fe20000000000 */
[----:B------:R-:W-:Y:S01]  /*1ce0*/  R2UR UR4, R6 ;  /* 0x00000000060472ca */ /* 0x000fe200000e0000 */
[----:B------:R-:W-:Y:S01]  /*1cf0*/  ULOP3.LUT UR6, UR6, 0x3fff, URZ, 0xc0, !UPT ;  /* 0x00003fff06067892 */ /* 0x000fe2000f8ec03f */
[----:B------:R-:W-:Y:S01]  /*1d00*/  UMOV UR11, 0x80000020 ;  /* 0x80000020000b7882 */ /* 0x000fe20000000000 */
[----:B------:R-:W-:Y:S02]  /*1d10*/  UMOV UR13, 0x80000020 ;  /* 0x80000020000d7882 */ /* 0x000fe40000000000 */
[----:B------:R-:W-:Y:S01]  /*1d20*/  ULOP3.LUT UR28, UR6, 0x10000, URZ, 0xfc, !UPT ;  /* 0x00010000061c7892 */ /* 0x000fe2000f8efc3f */
[----:B------:R-:W-:Y:S01]  /*1d30*/  UMOV UR15, 0x80000020 ;  /* 0x80000020000f7882 */ /* 0x000fe20000000000 */
[----:B------:R-:W-:-:S02]  /*1d40*/  UMOV UR17, 0x80000020 ;  /* 0x8000002000117882 */ /* 0x000fc40000000000 */
[----:B------:R-:W-:Y:S02]  /*1d50*/  UIADD3 UR10, UR28, 0x200, URZ ;  /* 0x000002001c0a7890 */ /* 0x000fe4000fffe03f */
[----:B------:R-:W-:Y:S01]  /*1d60*/  UIADD3 UR8, UR20, 0x200, URZ ;  /* 0x0000020014087890 */ /* 0x000fe2000fffe03f */
[----:B------:R-:W-:Y:S01]  /*1d70*/  UMOV UR6, UR28 ;  /* 0x0000001c00067c82 */ /* 0x000fe20008000000 */
[----:B------:R-:W-:Y:S01]  /*1d80*/  UIADD3 UR12, UR20, 0x202, URZ ;  /* 0x00000202140c7890 */ /* 0x000fe2000fffe03f */
[----:B------:R-:W-:Y:S01]  /*1d90*/  QGMMA.64x128x32.F32.E4M3.E4M3 R24, gdesc[UR4], RZ, !UPT, gsb0 ;  /* 0x01e00000041879f3 */ /* 0x000fe2000c0008ff */
[----:B------:R-:W-:Y:S02]  /*1da0*/  UIADD3 UR4, UR20, 0x2, URZ ;  /* 0x0000000214047890 */ /* 0x000fe4000fffe03f */
[----:B------:R-:W-:Y:S01]  /*1db0*/  UIADD3 UR6, UR28, 0x2, URZ ;  /* 0x000000021c067890 */ /* 0x000fe2000fffe03f */
[----:B------:R-:W-:Y:S01]  /*1dc0*/  UMOV UR5, 0x80000020 ;  /* 0x8000002000057882 */ /* 0x000fe20000000000 */
[----:B------:R-:W-:Y:S01]  /*1dd0*/  UMOV UR7, 0x80000020 ;  /* 0x8000002000077882 */ /* 0x000fe20000000000 */
[----:B------:R-:W-:-:S02]  /*1de0*/  UIADD3 UR14, UR28, 0x202, URZ ;  /* 0x000002021c0e7890 */ /* 0x000fc4000fffe03f */
[----:B------:R-:W-:Y:S02]  /*1df0*/  UIADD3 UR16, UR20, 0x400, URZ ;  /* 0x0000040014107890 */ /* 0x000fe4000fffe03f */
[----:B------:R-:W-:Y:S01]  /*1e00*/  UIADD3 UR18, UR28, 0x400, URZ ;  /* 0x000004001c127890 */ /* 0x000fe2000fffe03f */
        /* <DEDUP_REMOVED lines=21> */
[----:B------:R-:W-:Y:S05]  /*1f60*/  @!P0 BRA `(.L_x_4951) ;  /* 0x0000000000048947 */ /* 0x000fea0003800000 */
[----:B------:R-:W-:Y:S01]  /*1f70*/  BPT.TRAP 0x1 ;  /* 0x000000040000795c */ /* 0x000fe20000300000 */
.L_x_4951:
[----:B------:R-:W-:Y:S01]  /*1f80*/  LOP3.LUT R5, R92, 0xffffff80, RZ, 0xc0, !PT ;  /* 0xffffff805c057812 */ /* 0x000fe200078ec0ff */
[C---:B------:R-:W-:Y:S01]  /*1f90*/  FMUL.FTZ R4, R0.reuse, R24 ;  /* 0x0000001800047220 */ /* 0x040fe20000410000 */
[----:B------:R-:W-:Y:S01]  /*1fa0*/  LEA.HI R91, R91, R22, RZ, 0x2 ;  /* 0x000000165b5b7211 */ /* 0x000fe200078f10ff */
[C---:B------:R-:W-:Y:S01]  /*1fb0*/  FMUL.FTZ R52, R0.reuse, R52 ;  /* 0x0000003400347220 */ /* 0x040fe20000410000 */
[----:B------:R-:W-:Y:S01]  /*1fc0*/  FMUL.FTZ R88, R0, R25 ;  /* 0x0000001900587220 */ /* 0x000fe20000410000 */
[----:B------:R-:W-:Y:S01]  /*1fd0*/  IMAD.IADD R2, R22, 0x1, -R5 ;  /* 0x0000000116027824 */ /* 0x000fe200078e0a05 */
[----:B------:R-:W-:Y:S01]  /*1fe0*/  LOP3.LUT R91, R91, 0xfffffffc, RZ, 0xc0, !PT ;  /* 0xfffffffc5b5b7812 */ /* 0x000fe200078ec0ff */
[----:B------:R2:W3:Y:S01]  /*1ff0*/  MUFU.TANH R95, R52 ;  /* 0x00000034005f7308 */ /* 0x0004e20000002400 */
[C---:B0-----:R-:W-:Y:S01]  /*2000*/  FMUL.FTZ R3, R0.reuse, R26 ;  /* 0x0000001a00037220 */ /* 0x041fe20000410000 */
[----:B------:R-:W-:Y:S01]  /*2010*/  FMUL.FTZ R26, R0, R28 ;  /* 0x0000001c001a7220 */ /* 0x000fe20000410000 */
[----:B------:R-:W-:Y:S01]  /*2020*/  SHF.R.S32.HI R5, RZ, 0x1f, R2 ;  /* 0x0000001fff057819 */ /* 0x000fe20000011402 */
[----:B------:R-:W-:Y:S01]  /*2030*/  IMAD.IADD R91, R22, 0x1, -R91 ;  /* 0x00000001165b7824 */ /* 0x000fe200078e0a5b */
[----:B------:R-:W-:Y:S01]  /*2040*/  LEA.HI R25, R23, R23, RZ, 0x1 ;  /* 0x0000001717197211 */ /* 0x000fe200078f08ff */
[C---:B------:R-:W-:Y:S01]  /*2050*/  FMUL.FTZ R28, R0.reuse, R32 ;  /* 0x00000020001c7220 */ /* 0x040fe20000410000 */
[C---:B------:R-:W-:Y:S01]  /*2060*/  LEA.HI R24, R5.reuse, R2, RZ, 0x2 ;  /* 0x0000000205187211 */ /* 0x040fe200078f10ff */
[C---:B------:R-:W-:Y:S01]  /*2070*/  FMUL.FTZ R32, R0.reuse, R40 ;  /* 0x0000002800207220 */ /* 0x040fe20000410000 */
[----:B------:R-:W-:Y:S01]  /*2080*/  LEA.HI R21, R5, R2, RZ, 0x5 ;  /* 0x0000000205157211 */ /* 0x000fe200078f28ff */
[C---:B------:R-:W-:Y:S01]  /*2090*/  FMUL.FTZ R40, R0.reuse, R54 ;  /* 0x0000003600287220 */ /* 0x040fe20000410000 */
[--C-:B------:R-:W-:Y:S01]  /*20a0*/  SHF.R.S32.HI R5, RZ, 0x2, R24.reuse ;  /* 0x00000002ff057819 */ /* 0x100fe20000011418 */
[----:B------:R-:W-:Y:S01]  /*20b0*/  UISETP.NE.AND UP1, UPT, UR44, URZ, UPT ;  /* 0x0000003f2c00728c */ /* 0x000fe2000bf25270 */
[----:B--2---:R-:W-:Y:S01]  /*20c0*/  SHF.R.S32.HI R52, RZ, 0x1f, R24 ;  /* 0x0000001fff347819 */ /* 0x004fe20000011418 */
[C---:B------:R-:W-:Y:S01]  /*20d0*/  FMUL.FTZ R61, R0.reuse, R61 ;  /* 0x0000003d003d7220 */ /* 0x040fe20000410000 */
[----:B------:R-:W-:Y:S01]  /*20e0*/  SHF.R.S32.HI R22, RZ, 0x5, R21 ;  /* 0x00000005ff167819 */ /* 0x000fe20000011415 */
[----:B------:R-:W-:Y:S01]  /*20f0*/  FMUL.FTZ R12, R0, R35 ;  /* 0x00000023000c7220 */ /* 0x000fe20000410000 */
[----:B------:R-:W-:Y:S01]  /*2100*/  LEA.HI R52, R52, R5, RZ, 0x3 ;  /* 0x0000000534347211 */ /* 0x000fe200078f18ff */
[C---:B------:R-:W-:Y:S01]  /*2110*/  FMUL.FTZ R14, R0.reuse, R39 ;  /* 0x00000027000e7220 */ /* 0x040fe20000410000 */
[----:B------:R-:W-:Y:S01]  /*2120*/  LOP3.LUT R54, R25, 0x3fffffe, RZ, 0xc0, !PT ;  /* 0x03fffffe19367812 */ /* 0x000fe200078ec0ff */
[----:B------:R-:W-:Y:S01]  /*2130*/  FMUL.FTZ R35, R0, R43 ;  /* 0x0000002b00237220 */ /* 0x000fe20000410000 */
[----:B------:R-:W-:Y:S01]  /*2140*/  LEA R25, R22, UR45, 0x4 ;  /* 0x0000002d16197c11 */ /* 0x000fe2000f8e20ff */
[----:B------:R-:W-:Y:S01]  /*2150*/  FMUL.FTZ R39, R0, R51 ;  /* 0x0000003300277220 */ /* 0x000fe20000410000 */
[----:B------:R-:W-:Y:S01]  /*2160*/  LOP3.LUT R52, R52, 0xfffffff8, RZ, 0xc0, !PT ;  /* 0xfffffff834347812 */ /* 0x000fe200078ec0ff */
[----:B------:R-:W-:Y:S01]  /*2170*/  IMAD.IADD R54, R23, 0x1, -R54 ;  /* 0x0000000117367824 */ /* 0x000fe200078e0a36 */
[----:B------:R-:W-:Y:S01]  /*2180*/  LEA.HI R22, R91, R91, RZ, 0x1 ;  /* 0x0000005b5b167211 */ /* 0x000fe200078f08ff */
[----:B------:R-:W-:Y:S01]  /*2190*/  @UP1 ULDC UR6, c[0x0][0x44c] ;  /* 0x0001130000061ab9 */ /* 0x000fe20000000800 */
[----:B------:R-:W-:Y:S01]  /*21a0*/  IADD3 R25, R25, R5, -R52 ;  /* 0x0000000519197210 */ /* 0x000fe20007ffe834 */
[----:B------:R-:W-:Y:S01]  /*21b0*/  IMAD.MOV.U32 R52, RZ, RZ, -0x80 ;  /* 0xffffff80ff347424 */ /* 0x000fe200078e00ff */
[----:B------:R-:W-:Y:S01]  /*21c0*/  LOP3.LUT R22, R22, 0x1ffffffe, RZ, 0xc0, !PT ;  /* 0x1ffffffe16167812 */ /* 0x000fe200078ec0ff */
[----:B------:R-:W-:Y:S01]  /*21d0*/  FMUL.FTZ R53, R0, R53 ;  /* 0x0000003500357220 */ /* 0x000fe20000410000 */
[----:B------:R-:W-:Y:S01]  /*21e0*/  PLOP3.LUT P1, PT, PT, PT, UP1, 0x80, 0x0 ;  /* 0x000000000000781c */ /* 0x000fe20003f2f018 */
[----:B------:R-:W-:Y:S01]  /*21f0*/  IMAD R54, R54, 0x40, R25 ;  /* 0x0000004036367824 */ /* 0x000fe200078e0219 */
[----:B------:R-:W-:Y:S01]  /*2200*/  PLOP3.LUT P2, PT, PT, PT, UP1, 0x80, 0x0 ;  /* 0x000000000000781c */ /* 0x000fe20003f4f018 */
[----:B------:R-:W-:-:S02]  /*2210*/  IMAD.IADD R5, R91, 0x1, -R22 ;  /* 0x000000015b057824 */ /* 0x000fc400078e0a16 */
[C---:B------:R-:W-:Y:S01]  /*2220*/  FMUL.FTZ R43, R0.reuse, R59 ;  /* 0x0000003b002b7220 */ /* 0x040fe20000410000 */
[C---:B------:R-:W-:Y:S01]  /*2230*/  FMUL.FTZ R51, R0.reuse, R75 ;  /* 0x0000004b00337220 */ /* 0x040fe20000410000 */
[----:B------:R0:W2:Y:S01]  /*2240*/  MUFU.TANH R59, R61 ;  /* 0x0000003d003b7308 */ /* 0x0000a20000002400 */
[----:B------:R-:W-:Y:S02]  /*2250*/  IMAD R5, R5, 0x8, R54 ;  /* 0x0000000805057824 */ /* 0x000fe400078e0236 */
[C---:B------:R-:W-:Y:S01]  /*2260*/  FMUL.FTZ R48, R0.reuse, R48 ;  /* 0x0000003000307220 */ /* 0x040fe20000410000 */
[----:B------:R-:W-:Y:S02]  /*2270*/  IMAD R75, R19, R52, 0x80 ;  /* 0x00000080134b7424 */ /* 0x000fe400078e0234 */
[C---:B------:R-:W-:Y:S01]  /*2280*/  FMUL.FTZ R49, R0.reuse, R49 ;  /* 0x0000003100317220 */ /* 0x040fe20000410000 */
[----:B------:R-:W-:Y:S02]  /*2290*/  IMAD.MOV.U32 R22, RZ, RZ, R5 ;  /* 0x000000ffff167224 */ /* 0x000fe400078e0005 */
[C---:B-1----:R-:W-:Y:S01]  /*22a0*/  FMUL.FTZ R8, R0.reuse, R27 ;  /* 0x0000001b00087220 */ /* 0x042fe20000410000 */
[----:B------:R-:W-:Y:S01]  /*22b0*/  @P1 IMAD.HI.U32 R25, R5, UR6, RZ ;  /* 0x0000000605191c27 */ /* 0x000fe2000f8e00ff */
[----:B------:R-:W-:Y:S01]  /*22c0*/  @UP1 ULDC UR6, c[0x0][0x450] ;  /* 0x0001140000061ab9 */ /* 0x000fe20000000800 */
[----:B------:R1:W4:Y:S01]  /*22d0*/  MUFU.TANH R96, R53 ;  /* 0x0000003500607308 */ /* 0x0003220000002400 */
[----:B------:R-:W-:Y:S01]  /*22e0*/  UISETP.NE.AND UP0, UPT, UR43, URZ, UPT ;  /* 0x0000003f2b00728c */ /* 0x000fe2000bf05270 */
[----:B------:R-:W-:Y:S01]  /*22f0*/  FMUL.FTZ R27, R0, R29 ;  /* 0x0000001d001b7220 */ /* 0x000fe20000410000 */
[----:B------:R-:W-:Y:S01]  /*2300*/  @P2 SHF.R.U32.HI R22, RZ, UR6, R25 ;  /* 0x00000006ff162c19 */ /* 0x000fe20008011619 */
[----:B------:R-:W-:Y:S01]  /*2310*/  UIADD3 UR6, UR36, 0x2a840, URZ ;  /* 0x0002a84024067890 */ /* 0x000fe2000fffe03f */
[----:B------:R-:W-:Y:S01]  /*2320*/  LOP3.LUT R25, R24, 0x7ffffffc, RZ, 0xc0, !PT ;  /* 0x7ffffffc18197812 */ /* 0x000fe200078ec0ff */
[C---:B------:R-:W-:Y:S01]  /*2330*/  FMUL.FTZ R9, R0.reuse, R30 ;  /* 0x0000001e00097220 */ /* 0x040fe20000410000 */
[----:B------:R-:W-:Y:S01]  /*2340*/  FMUL.FTZ R10, R0, R31 ;  /* 0x0000001f000a7220 */ /* 0x000fe20000410000 */
[----:B------:R-:W-:Y:S01]  /*2350*/  UPRMT UR6, UR48, 0x654, UR6 ;  /* 0x0000065430067896 */ /* 0x000fe20008000006 */
[----:B0-----:R-:W0:Y:S01]  /*2360*/  SHFL.IDX PT, R61, R22, RZ, 0x1c1f ;  /* 0x001c1fff163d7589 */ /* 0x001e2200000e0000 */
[----:B------:R-:W-:-:S02]  /*2370*/  IMAD.IADD R2, R2, 0x1, -R25 ;  /* 0x0000000102027824 */ /* 0x000fc400078e0a19 */
[C---:B------:R-:W-:Y:S01]  /*2380*/  FMUL.FTZ R29, R0.reuse, R33 ;  /* 0x00000021001d7220 */ /* 0x040fe20000410000 */
[----:B-1----:R-:W-:Y:S02]  /*2390*/  VIADD R53, R75, 0x1 ;  /* 0x000000014b357836 */ /* 0x002fe40000000000 */
        /* <DEDUP_REMOVED lines=10> */
[----:B------:R1:W0:Y:S01]  /*2440*/  MUFU.TANH R93, R48 ;  /* 0x00000030005d7308 */ /* 0x0002220000002400 */
        /* <DEDUP_REMOVED lines=16> */
[C---:B-----5:R-:W-:Y:S01]  /*2550*/  FMUL.FTZ R49, R0.reuse, R71 ;  /* 0x0000004700317220 */ /* 0x060fe20000410000 */
        /* <DEDUP_REMOVED lines=10> */
[----:B------:R-:W-:-:S02]  /*2600*/  IMAD R53, R2, -0x2, R53 ;  /* 0xfffffffe02357824 */ /* 0x000fc400078e0235 */
[C---:B------:R-:W-:Y:S01]  /*2610*/  FMUL.FTZ R65, R0.reuse, R65 ;  /* 0x0000004100417220 */ /* 0x040fe20000410000 */
[C---:B------:R-:W-:Y:S01]  /*2620*/  FMUL.FTZ R68, R0.reuse, R68 ;  /* 0x0000004400447220 */ /* 0x040fe20000410000 */
[C---:B------:R-:W-:Y:S01]  /*2630*/  FMUL.FTZ R69, R0.reuse, R69 ;  /* 0x0000004500457220 */ /* 0x040fe20000410000 */
[C---:B------:R-:W-:Y:S01]  /*2640*/  FMUL.FTZ R72, R0.reuse, R72 ;  /* 0x0000004800487220 */ /* 0x040fe20000410000 */
[----:B------:R-:W-:Y:S01]  /*2650*/  FMUL.FTZ R73, R0, R73 ;  /* 0x0000004900497220 */ /* 0x000fe20000410000 */
[----:B------:R-:W-:Y:S01]  /*2660*/  SYNCS.ARRIVE.TRANS64.RED.A1T0 RZ, [UR6], RZ ;  /* 0x000000ffffff79a7 */ /* 0x000fe20008100406 */
[----:B------:R-:W-:Y:S01]  /*2670*/  ULDC UR7, c[0x0][0x2f0] ;  /* 0x0000bc0000077ab9 */ /* 0x000fe20000000800 */
[----:B------:R-:W-:Y:S01]  /*2680*/  ULDC UR6, c[0x0][0x288] ;  /* 0x0000a20000067ab9 */ /* 0x000fe20000000800 */
[----:B------:R-:W-:Y:S01]  /*2690*/  PLOP3.LUT P1, PT, PT, PT, UP0, 0x40, 0x0 ;  /* 0x000000000000781c */ /* 0x000fe20003f2e808 */
[----:B------:R1:W0:Y:S01]  /*26a0*/  MUFU.TANH R58, R64 ;  /* 0x00000040003a7308 */ /* 0x0002220000002400 */
[C---:B------:R-:W-:Y:S01]  /*26b0*/  IMAD R55, R16.reuse, UR7, R53 ;  /* 0x0000000710377c24 */ /* 0x040fe2000f8e0235 */
[----:B------:R-:W-:Y:S01]  /*26c0*/  ULDC UR32, c[0x0][0x9dc] ;  /* 0x0002770000207ab9 */ /* 0x000fe20000000800 */
[----:B------:R-:W-:Y:S01]  /*26d0*/  IMAD.U32 R132, RZ, RZ, UR6 ;  /* 0x00000006ff847e24 */ /* 0x000fe2000f8e00ff */
[----:B------:R-:W-:Y:S01]  /*26e0*/  ULOP3.LUT UR32, URZ, UR32, URZ, 0x33, !UPT ;  /* 0x000000203f207292 */ /* 0x000fe2000f8e333f */
[----:B------:R-:W-:Y:S01]  /*26f0*/  IMAD R53, R16, UR7, R75 ;  /* 0x0000000710357c24 */ /* 0x000fe2000f8e024b */
[----:B------:R-:W-:Y:S01]  /*2700*/  ULDC UR14, c[0x0][0x9e0] ;  /* 0x00027800000e7ab9 */ /* 0x000fe20000000800 */
[----:B------:R-:W-:Y:S01]  /*2710*/  IMAD.IADD R55, R55, 0x1, -R132 ;  /* 0x0000000137377824 */ /* 0x000fe200078e0a84 */
[----:B------:R-:W1:Y:S01]  /*2720*/  MUFU.TANH R4, R4 ;  /* 0x0000000400047308 */ /* 0x000e620000002400 */
[----:B------:R-:W-:Y:S01]  /*2730*/  IMAD R78, R2, -0x2, R53 ;  /* 0xfffffffe024e7824 */ /* 0x000fe200078e0235 */
[----:B------:R-:W-:Y:S01]  /*2740*/  LEA R74, R19, 0xffffff80, 0x7 ;  /* 0xffffff80134a7811 */ /* 0x000fe200078e38ff */
[----:B------:R-:W-:-:S02]  /*2750*/  VIADD R79, R55, UR14 ;  /* 0x0000000e374f7c36 */ /* 0x000fc40008000000 */
[----:B------:R-:W-:-:S03]  /*2760*/  VIADD R82, R55, UR32 ;  /* 0x0000002037527c36 */ /* 0x000fc60008000000 */
[----:B------:R-:W1:Y:S01]  /*2770*/  MUFU.TANH R88, R88 ;  /* 0x0000005800587308 */ /* 0x000e620000002400 */
[----:B0-----:R-:W-:Y:S01]  /*2780*/  VIADDMNMX R52, R61, R79, R78, PT ;  /* 0x0000004f3d347246 */ /* 0x001fe2000380014e */
[----:B------:R-:W-:-:S06]  /*2790*/  IMAD.IADD R53, R82, 0x1, R61 ;  /* 0x0000000152357824 */ /* 0x000fcc00078e023d */
        /* <DEDUP_REMOVED lines=34> */
[----:B------:R-:W0:Y:S08]  /*29c0*/  MUFU.TANH R46, R46 ;  /* 0x0000002e002e7308 */ /* 0x000e300000002400 */
[----:B------:R-:W0:Y:S08]  /*29d0*/  MUFU.TANH R47, R47 ;  /* 0x0000002f002f7308 */ /* 0x000e300000002400 */
[----:B------:R0:W0:Y:S08]  /*29e0*/  MUFU.TANH R67, R68 ;  /* 0x0000004400437308 */ /* 0x0000300000002400 */
[----:B------:R0:W0:Y:S08]  /*29f0*/  MUFU.TANH R98, R69 ;  /* 0x0000004500627308 */ /* 0x0000300000002400 */
[----:B------:R-:W0:Y:S08]  /*2a00*/  MUFU.TANH R48, R48 ;  /* 0x0000003000307308 */ /* 0x000e300000002400 */
[----:B------:R-:W0:Y:S08]  /*2a10*/  MUFU.TANH R49, R49 ;  /* 0x0000003100317308 */ /* 0x000e300000002400 */
[----:B------:R0:W0:Y:S08]  /*2a20*/  MUFU.TANH R64, R72 ;  /* 0x0000004800407308 */ /* 0x0000300000002400 */
[----:B------:R0:W0:Y:S08]  /*2a30*/  MUFU.TANH R71, R73 ;  /* 0x0000004900477308 */ /* 0x0000300000002400 */
        /* <DEDUP_REMOVED lines=14> */
[----:B-1234-:R-:W-:Y:S05]  /*2b20*/  @P1 BRA `(.L_x_4952) ;  /* 0x0000000000641947 */ /* 0x01efea0003800000 */
        /* <DEDUP_REMOVED lines=14> */
.L_x_4954:
[----:B------:R-:W-:Y:S02]  /*2c10*/  ULDC UR6, c[0x0][0x9e4] ;  /* 0x0002790000067ab9 */ /* 0x000fe40000000800 */
[----:B------:R-:W-:-:S05]  /*2c20*/  IMAD.U32 R61, RZ, RZ, UR6 ;  /* 0x00000006ff3d7e24 */ /* 0x000fca000f8e00ff */
[----:B------:R-:W-:-:S13]  /*2c30*/  ISETP.NE.AND P1, PT, R61, 0x1, PT ;  /* 0x000000013d00780c */ /* 0x000fda0003f25270 */
[----:B------:R-:W1:Y:S02]  /*2c40*/  @P1 LDC.64 R62, c[0x0][0x9e8] ;  /* 0x00027a00ff3e1b82 */ /* 0x000e640000000a00 */
[----:B-1----:R-:W-:-:S05]  /*2c50*/  @P1 IMAD.HI.U32 R54, R55, R62, RZ ;  /* 0x0000003e37361227 */ /* 0x002fca00078e00ff */
[----:B------:R-:W-:-:S07]  /*2c60*/  @P1 SHF.R.U32.HI R55, RZ, R63, R54 ;  /* 0x0000003fff371219 */ /* 0x000fce0000011636 */
.L_x_4955:
[----:B------:R-:W-:Y:S05]  /*2c70*/  BSYNC B0 ;  /* 0x0000000000007941 */ /* 0x000fea0003800000 */
.L_x_4953:
[----:B------:R-:W-:-:S04]  /*2c80*/  IMAD R55, R55, R61, -R74 ;  /* 0x0000003d37377224 */ /* 0x000fc800078e0a4a */
[----:B------:R-:W-:-:S05]  /*2c90*/  IMAD R55, R2, -0x2, R55 ;  /* 0xfffffffe02377824 */ /* 0x000fca00078e0237 */
[----:B------:R-:W-:Y:S02]  /*2ca0*/  VIADDMNMX R52, R55, R61, R52, PT ;  /* 0x0000003d37347246 */ /* 0x000fe40003800134 */
[----:B------:R-:W-:-:S07]  /*2cb0*/  VIMNMX R53, R53, R55, !PT ;  /* 0x0000003735357248 */ /* 0x000fce0007fe0100 */
.L_x_4952:
[C---:B------:R-:W-:Y:S01]  /*2cc0*/  ISETP.GE.AND P2, PT, R75.reuse, 0x9, PT ;  /* 0x000000094b00780c */ /* 0x040fe20003f46270 */
[----:B------:R-:W-:Y:S01]  /*2cd0*/  UISETP.NE.AND UP0, UPT, UR43, URZ, UPT ;  /* 0x0000003f2b00728c */ /* 0x000fe2000bf05270 */
[----:B------:R-:W-:Y:S02]  /*2ce0*/  ISETP.GE.AND P1, PT, R75, 0x2, PT ;  /* 0x000000024b00780c */ /* 0x000fe40003f26270 */
[C---:B------:R-:W-:Y:S02]  /*2cf0*/  ISETP.GT.AND P3, PT, R53.reuse, 0x8, !P2 ;  /* 0x000000083500780c */ /* 0x040fe40005764270 */
[----:B------:R-:W-:Y:S02]  /*2d00*/  ISETP.GT.AND P4, PT, R53, 0x1, !P1 ;  /* 0x000000013500780c */ /* 0x000fe40004f84270 */
[----:B------:R-:W-:Y:S02]  /*2d10*/  ISETP.LT.OR P3, PT, R52, 0x9, P3 ;  /* 0x000000093400780c */ /* 0x000fe40001f61670 */
[----:B------:R-:W-:-:S02]  /*2d20*/  ISETP.GE.AND P5, PT, R75, 0x11, PT ;  /* 0x000000114b00780c */ /* 0x000fc40003fa6270 */
[----:B0-----:R-:W-:Y:S02]  /*2d30*/  FSEL R86, R26, -INF , !P3 ;  /* 0xff8000001a567808 */ /* 0x001fe40005800000 */
[----:B------:R-:W-:Y:S02]  /*2d40*/  ISETP.LT.OR P4, PT, R52, 0x2, P4 ;  /* 0x000000023400780c */ /* 0x000fe40002781670 */
[----:B------:R-:W-:Y:S02]  /*2d50*/  ISETP.GT.AND P3, PT, R53, 0x10, !P5 ;  /* 0x000000103500780c */ /* 0x000fe40006f64270 */
[----:B------:R-:W-:Y:S02]  /*2d60*/  ISETP.GE.AND P6, PT, R75, 0xa, PT ;  /* 0x0000000a4b00780c */ /* 0x000fe40003fc6270 */
[----:B------:R-:W-:Y:S02]  /*2d70*/  FSEL R88, R88, -INF , !P4 ;  /* 0xff80000058587808 */ /* 0x000fe40006000000 */
[----:B------:R-:W-:-:S02]  /*2d80*/  P2R R87, PR, RZ, 0x20 ;  /* 0x00000020ff577803 */ /* 0x000fc40000000000 */
[----:B------:R-:W-:Y:S02]  /*2d90*/  ISETP.LT.OR P3, PT, R52, 0x11, P3 ;  /* 0x000000113400780c */ /* 0x000fe40001f61670 */
[----:B------:R-:W-:Y:S02]  /*2da0*/  ISETP.GT.AND P4, PT, R53, 0x9, !P6 ;  /* 0x000000093500780c */ /* 0x000fe40007784270 */
[----:B------:R-:W-:Y:S02]  /*2db0*/  ISETP.GE.AND P5, PT, R75, 0x12, PT ;  /* 0x000000124b00780c */ /* 0x000fe40003fa6270 */
[----:B------:R-:W-:Y:S02]  /*2dc0*/  FSEL R100, R28, -INF , !P3 ;  /* 0xff8000001c647808 */ /* 0x000fe40005800000 */
[----:B------:R-:W-:Y:S02]  /*2dd0*/  ISETP.LT.OR P4, PT, R52, 0xa, P4 ;  /* 0x0000000a3400780c */ /* 0x000fe40002781670 */
[----:B------:R-:W-:-:S02]  /*2de0*/  ISETP.GT.AND P3, PT, R53, 0x11, !P5 ;  /* 0x000000113500780c */ /* 0x000fc40006f64270 */
[----:B------:R-:W-:Y:S02]  /*2df0*/  FSEL R92, R27, -INF , !P4 ;  /* 0xff8000001b5c7808 */ /* 0x000fe40006000000 */
        /* <DEDUP_REMOVED lines=23> */
[----:B------:R-:W-:Y:S01]  /*2f70*/  ISETP.GT.AND P3, PT, R53, 0x28, !P4 ;  /* 0x000000283500780c */ /* 0x000fe20006764270 */
[----:B------:R-:W0:Y:S01]  /*2f80*/  SHFL.IDX PT, R33, R22, 0x1, 0x1c1f ;  /* 0x003c1f0016217f89 */ /* 0x000e2200000e0000 */
        /* <DEDUP_REMOVED lines=78> */
[----:B------:R-:W-:Y:S01]  /*3470*/  FSEL R31, R71, -INF , !P3 ;  /* 0xff800000471f7808 */ /* 0x000fe20005800000 */
[----:B0-----:R-:W-:Y:S01]  /*3480*/  IMAD.IADD R71, R82, 0x1, R33 ;  /* 0x0000000152477824 */ /* 0x001fe200078e0221 */
        /* <DEDUP_REMOVED lines=8> */
[----:B------:R-:W-:Y:S02]  /*3510*/  P2R R91, PR, RZ, 0x20 ;  /* 0x00000020ff5b7803 */ /* 0x000fe40000000000 */
[----:B------:R-:W-:-:S02]  /*3520*/  FSEL R29, R77, -INF , !P3 ;  /* 0xff8000004d1d7808 */ /* 0x000fc40005800000 */
[----:B------:R-:W-:Y:S02]  /*3530*/  ISETP.GE.AND P3, PT, R75, 0x71, PT ;  /* 0x000000714b00780c */ /* 0x000fe40003f66270 */
[----:B------:R-:W-:Y:S02]  /*3540*/  P2R R83, PR, RZ, 0x40 ;  /* 0x00000040ff537803 */ /* 0x000fe40000000000 */
[----:B------:R-:W-:Y:S02]  /*3550*/  ISETP.GT.AND P4, PT, R53, 0x70, !P3 ;  /* 0x000000703500780c */ /* 0x000fe40005f84270 */
[----:B------:R-:W-:Y:S02]  /*3560*/  VIADDMNMX R67, R33, R79, R78, PT ;  /* 0x0000004f21437246 */ /* 0x000fe4000380014e */
        /* <DEDUP_REMOVED lines=17> */
[----:B------:R-:W-:-:S04]  /*3680*/  ISETP.GT.AND P6, PT, R53, 0x79, !P6 ;  /* 0x000000793500780c */ /* 0x000fc800077c4270 */
[----:B------:R-:W-:-:S04]  /*3690*/  ISETP.LT.OR P6, PT, R52, 0x7a, P6 ;  /* 0x0000007a3400780c */ /* 0x000fc800037c1670 */
        /* <DEDUP_REMOVED lines=17> */
.L_x_4958:
[----:B------:R-:W-:Y:S02]  /*37b0*/  ULDC UR6, c[0x0][0x9e4] ;  /* 0x0002790000067ab9 */ /* 0x000fe40000000800 */
[----:B------:R-:W-:-:S05]  /*37c0*/  IMAD.U32 R52, RZ, RZ, UR6 ;  /* 0x00000006ff347e24 */ /* 0x000fca000f8e00ff */
[----:B------:R-:W-:-:S13]  /*37d0*/  ISETP.NE.AND P6, PT, R52, 0x1, PT ;  /* 0x000000013400780c */ /* 0x000fda0003fc5270 */
[----:B------:R-:W0:Y:S02]  /*37e0*/  @P6 LDC.64 R76, c[0x0][0x9e8] ;  /* 0x00027a00ff4c6b82 */ /* 0x000e240000000a00 */
[----:B0-----:R-:W-:-:S05]  /*37f0*/  @P6 IMAD.HI.U32 R22, R33, R76, RZ ;  /* 0x0000004c21166227 */ /* 0x001fca00078e00ff */
[----:B------:R-:W-:-:S07]  /*3800*/  @P6 SHF.R.U32.HI R33, RZ, R77, R22 ;  /* 0x0000004dff216219 */ /* 0x000fce0000011616 */
.L_x_4959:
[----:B------:R-:W-:Y:S05]  /*3810*/  BSYNC B0 ;  /* 0x0000000000007941 */ /* 0x000fea0003800000 */
.L_x_4957:
[----:B------:R-:W-:-:S04]  /*3820*/  IMAD R33, R33, R52, -R74 ;  /* 0x0000003421217224 */ /* 0x000fc800078e0a4a */
[----:B------:R-:W-:-:S05]  /*3830*/  IMAD R22, R2, -0x2, R33 ;  /* 0xfffffffe02167824 */ /* 0x000fca00078e0221 */
[----:B------:R-:W-:Y:S02]  /*3840*/  VIADDMNMX R67, R22, R52, R67, PT ;  /* 0x0000003416437246 */ /* 0x000fe40003800143 */
[----:B------:R-:W-:-:S07]  /*3850*/  VIMNMX R71, R71, R22, !PT ;  /* 0x0000001647477248 */ /* 0x000fce0007fe0100 */
.L_x_4956:
[----:B------:R-:W-:Y:S01]  /*3860*/  ISETP.GT.AND P1, PT, R71, 0x1, !P1 ;  /* 0x000000014700780c */ /* 0x000fe20004f24270 */
[----:B------:R-:W-:Y:S01]  /*3870*/  ULDC UR6, c[0x0][0x988] ;  /* 0x0002620000067ab9 */ /* 0x000fe20000000800 */
[----:B------:R-:W-:Y:S01]  /*3880*/  ISETP.NE.AND P6, PT, R83, RZ, PT ;  /* 0x000000ff5300720c */ /* 0x000fe20003fc5270 */
[----:B------:R-:W-:Y:S01]  /*3890*/  UISETP.NE.AND UP1, UPT, UR44, URZ, UPT ;  /* 0x0000003f2c00728c */ /* 0x000fe2000bf25270 */
[----:B------:R-:W-:Y:S01]  /*38a0*/  ISETP.LT.OR P1, PT, R67, 0x2, P1 ;  /* 0x000000024300780c */ /* 0x000fe20000f21670 */
[----:B------:R-:W-:Y:S01]  /*38b0*/  UISETP.NE.AND UP0, UPT, UR43, URZ, UPT ;  /* 0x0000003f2b00728c */ /* 0x000fe2000bf05270 */
[C---:B------:R-:W-:Y:S02]  /*38c0*/  ISETP.GT.AND P2, PT, R71.reuse, 0x8, !P2 ;  /* 0x000000084700780c */ /* 0x040fe40005744270 */
[----:B------:R-:W-:Y:S02]  /*38d0*/  FSEL R8, R8, -INF , !P1 ;  /* 0xff80000008087808 */ /* 0x000fe40004800000 */
[----:B------:R-:W-:-:S02]  /*38e0*/  ISETP.GT.AND P1, PT, R71, 0x9, !P6 ;  /* 0x000000094700780c */ /* 0x000fc40007724270 */
[C---:B------:R-:W-:Y:S02]  /*38f0*/  ISETP.LT.OR P2, PT, R67.reuse, 0x9, P2 ;  /* 0x000000094300780c */ /* 0x040fe40001741670 */
[----:B------:R-:W-:Y:S01]  /*3900*/  ISETP.LT.OR P1, PT, R67, 0xa, P1 ;  /* 0x0000000a4300780c */ /* 0x000fe20000f21670 */
[----:B------:R-:W-:Y:S01]  /*3910*/  @UP1 ULDC UR10, c[0x0][0x44c] ;  /* 0x00011300000a1ab9 */ /* 0x000fe20000000800 */
[----:B------:R-:W-:Y:S01]  /*3920*/  FSEL R9, R9, -INF , !P2 ;  /* 0xff80000009097808 */ /* 0x000fe20005000000 */
[----:B------:R-:W-:Y:S01]  /*3930*/  UIMAD.WIDE.U32 UR10, UR45, UR10, URZ ;  /* 0x0000000a2d0a72a5 */ /* 0x000fe2000f8e003f */
[----:B------:R-:W-:Y:S01]  /*3940*/  FSEL R10, R10, -INF , !P1 ;  /* 0xff8000000a0a7808 */ /* 0x000fe20004800000 */
[----:B------:R-:W-:Y:S01]  /*3950*/  @UP1 ULDC UR18, c[0x0][0x450] ;  /* 0x0001140000121ab9 */ /* 0x000fe20000000800 */
[----:B------:R-:W-:Y:S01]  /*3960*/  ISETP.NE.AND P1, PT, R87, RZ, PT ;  /* 0x000000ff5700720c */ /* 0x000fe20003f25270 */
[----:B------:R-:W-:Y:S01]  /*3970*/  @UP1 USHF.R.U32.HI UR45, URZ, UR18, UR11 ;  /* 0x000000123f2d1299 */ /* 0x000fe2000801160b */
[----:B------:R-:W-:-:S02]  /*3980*/  ISETP.NE.AND P2, PT, R93, RZ, PT ;  /* 0x000000ff5d00720c */ /* 0x000fc40003f45270 */
[----:B------:R-:W-:Y:S02]  /*3990*/  ISETP.GT.AND P1, PT, R71, 0x10, !P1 ;  /* 0x000000104700780c */ /* 0x000fe40004f24270 */
[----:B------:R-:W-:Y:S02]  /*39a0*/  ISETP.NE.AND P6, PT, R94, RZ, PT ;  /* 0x000000ff5e00720c */ /* 0x000fe40003fc5270 */
[----:B------:R-:W-:Y:S02]  /*39b0*/  ISETP.LT.OR P1, PT, R67, 0x11, P1 ;  /* 0x000000114300780c */ /* 0x000fe40000f21670 */
[----:B------:R-:W-:Y:S02]  /*39c0*/  ISETP.GT.AND P3, PT, R71, 0x70, !P3 ;  /* 0x000000704700780c */ /* 0x000fe40005f64270 */
[----:B------:R-:W-:Y:S02]  /*39d0*/  FSEL R11, R11, -INF , !P1 ;  /* 0xff8000000b0b7808 */ /* 0x000fe40004800000 */
[----:B------:R-:W-:-:S02]  /*39e0*/  ISETP.NE.AND P1, PT, R91, RZ, PT ;  /* 0x000000ff5b00720c */ /* 0x000fc40003f25270 */
[C---:B------:R-:W-:Y:S02]  /*39f0*/  ISETP.GT.AND P4, PT, R71.reuse, 0x71, !P4 ;  /* 0x000000714700780c */ /* 0x040fe40006784270 */
[----:B------:R-:W-:Y:S02]  /*3a00*/  ISETP.GT.AND P1, PT, R71, 0x11, !P1 ;  /* 0x000000114700780c */ /* 0x000fe40004f24270 */
[C---:B------:R-:W-:Y:S02]  /*3a10*/  ISETP.LT.OR P3, PT, R67.reuse, 0x71, P3 ;  /* 0x000000714300780c */ /* 0x040fe40001f61670 */
[----:B------:R-:W-:Y:S02]  /*3a20*/  ISETP.LT.OR P1, PT, R67, 0x12, P1 ;  /* 0x000000124300780c */ /* 0x000fe40000f21670 */
[----:B------:R-:W-:Y:S02]  /*3a30*/  ISETP.GT.AND P5, PT, R71, 0x78, !P5 ;  /* 0x000000784700780c */ /* 0x000fe40006fa4270 */
[----:B------:R-:W-:-:S02]  /*3a40*/  FSEL R12, R12, -INF , !P1 ;  /* 0xff8000000c0c7808 */ /* 0x000fc40004800000 */
[----:B------:R-:W-:Y:S02]  /*3a50*/  ISETP.NE.AND P1, PT, R99, RZ, PT ;  /* 0x000000ff6300720c */ /* 0x000fe40003f25270 */
[----:B------:R-:W-:Y:S02]  /*3a60*/  ISETP.LT.OR P4, PT, R67, 0x72, P4 ;  /* 0x000000724300780c */ /* 0x000fe40002781670 */
[----:B------:R-:W-:Y:S02]  /*3a70*/  ISETP.GT.AND P1, PT, R71, 0x18, !P1 ;  /* 0x000000184700780c */ /* 0x000fe40004f24270 */
[C---:B------:R-:W-:Y:S02]  /*3a80*/  ISETP.LT.OR P5, PT, R67.reuse, 0x79, P5 ;  /* 0x000000794300780c */ /* 0x040fe40002fa1670 */
[----:B------:R-:W-:Y:S02]  /*3a90*/  ISETP.LT.OR P1, PT, R67, 0x19, P1 ;  /* 0x000000194300780c */ /* 0x000fe40000f21670 */
[----:B------:R-:W-:-:S02]  /*3aa0*/  FSEL R24, R24, -INF , !P5 ;  /* 0xff80000018187808 */ /* 0x000fc40006800000 */
        /* <DEDUP_REMOVED lines=20> */
[----:B------:R-:W-:Y:S02]  /*3bf0*/  FMNMX.FTZ R22, R69, R22, !PT ;  /* 0x0000001645167209 */ /* 0x000fe40007810000 */
[----:B------:R-:W-:Y:S02]  /*3c00*/  FSEL R35, R35, -INF , !P1 ;  /* 0xff80000023237808 */ /* 0x000fe40004800000 */
[----:B------:R-:W-:Y:S02]  /*3c10*/  ISETP.NE.AND P1, PT, R105, RZ, PT ;  /* 0x000000ff6900720c */ /* 0x000fe40003f25270 */
[----:B------:R-:W-:-:S02]  /*3c20*/  FMNMX.FTZ R13, R89, R22, !PT ;  /* 0x00000016590d7209 */ /* 0x000fc40007810000 */
[----:B------:R-:W-:Y:S02]  /*3c30*/  ISETP.GT.AND P1, PT, R71, 0x28, !P1 ;  /* 0x000000284700780c */ /* 0x000fe40004f24270 */
        /* <DEDUP_REMOVED lines=18> */
[----:B------:R-:W-:Y:S02]  /*3d60*/  ISETP.GT.AND P1, PT, R71, 0x31, !P2 ;  /* 0x000000314700780c */ /* 0x000fe40005724270 */
[----:B------:R-:W-:Y:S02]  /*3d70*/  FMNMX.FTZ R13, R59, R22, !PT ;  /* 0x000000163b0d7209 */ /* 0x000fe40007810000 */
[----:B------:R-:W-:Y:S02]  /*3d80*/  ISETP.LT.OR P1, PT, R67, 0x32, P1 ;  /* 0x000000324300780c */ /* 0x000fe40000f21670 */
[----:B------:R-:W-:Y:S02]  /*3d90*/  FMNMX.FTZ R22, R58, R13, !PT ;  /* 0x0000000d3a167209 */ /* 0x000fe40007810000 */
[----:B------:R-:W-:-:S02]  /*3da0*/  FSEL R39, R39, -INF , !P1 ;  /* 0xff80000027277808 */ /* 0x000fc40004800000 */
        /* <DEDUP_REMOVED lines=26> */
[----:B------:R-:W-:Y:S01]  /*3f50*/  ISETP.NE.AND P1, PT, R109, RZ, PT ;  /* 0x000000ff6d00720c */ /* 0x000fe20003f25270 */
[----:B------:R-:W0:Y:S01]  /*3f60*/  SHFL.BFLY PT, R22, R13, 0x2, 0x1f ;  /* 0x0c401f000d167f89 */ /* 0x000e2200000e0000 */
[----:B------:R-:W-:Y:S02]  /*3f70*/  ISETP.NE.AND P2, PT, R98, RZ, PT ;  /* 0x000000ff6200720c */ /* 0x000fe40003f45270 */
[----:B------:R-:W-:Y:S02]  /*3f80*/  ISETP.GT.AND P1, PT, R71, 0x48, !P1 ;  /* 0x000000484700780c */ /* 0x000fe40004f24270 */
[----:B------:R-:W-:-:S02]  /*3f90*/  ISETP.NE.AND P6, PT, R114, RZ, PT ;  /* 0x000000ff7200720c */ /* 0x000fc40003fc5270 */
[----:B------:R-:W-:Y:S02]  /*3fa0*/  ISETP.LT.OR P1, PT, R67, 0x49, P1 ;  /* 0x000000494300780c */ /* 0x000fe40000f21670 */
[----:B------:R-:W-:Y:S02]  /*3fb0*/  R2UR UR15, R18 ;  /* 0x00000000120f72ca */ /* 0x000fe400000e0000 */
[----:B------:R-:W-:Y:S02]  /*3fc0*/  FSEL R44, R44, -INF , !P1 ;  /* 0xff8000002c2c7808 */ /* 0x000fe40004800000 */
[----:B------:R-:W-:-:S04]  /*3fd0*/  ISETP.NE.AND P1, PT, R110, RZ, PT ;  /* 0x000000ff6e00720c */ /* 0x000fc80003f25270 */
[----:B------:R-:W-:-:S04]  /*3fe0*/  ISETP.GT.AND P1, PT, R71, 0x49, !P1 ;  /* 0x000000494700780c */ /* 0x000fc80004f24270 */
[----:B------:R-:W-:Y:S01]  /*3ff0*/  ISETP.LT.OR P1, PT, R67, 0x4a, P1 ;  /* 0x0000004a4300780c */ /* 0x000fe20000f21670 */
[----:B------:R-:W-:Y:S01]  /*4000*/  UIADD3 UR45, UR15, UR45, URZ ;  /* 0x0000002d0f2d7290 */ /* 0x000fe2000fffe03f */
[----:B0-----:R-:W-:Y:S02]  /*4010*/  FMNMX.FTZ R52, R13, R22, !PT ;  /* 0x000000160d347209 */ /* 0x001fe40007810000 */
[----:B------:R-:W-:Y:S01]  /*4020*/  FSEL R45, R45, -INF , !P1 ;  /* 0xff8000002d2d7808 */ /* 0x000fe20004800000 */
[----:B------:R-:W-:Y:S01]  /*4030*/  UIADD3 UR14, UR45, UR14, URZ ;  /* 0x0000000e2d0e7290 */ /* 0x000fe2000fffe03f */
[----:B------:R-:W-:Y:S01]  /*4040*/  ISETP.NE.AND P1, PT, R111, RZ, PT ;  /* 0x000000ff6f00720c */ /* 0x000fe20003f25270 */
[----:B------:R-:W0:Y:S03]  /*4050*/  SHFL.BFLY PT, R53, R52, 0x1, 0x1f ;  /* 0x0c201f0034357f89 */ /* 0x000e2600000e0000 */
[----:B------:R-:W-:-:S04]  /*4060*/  ISETP.GT.AND P1, PT, R71, 0x50, !P1 ;  /* 0x000000504700780c */ /* 0x000fc80004f24270 */
[----:B------:R-:W-:-:S04]  /*4070*/  ISETP.LT.OR P1, PT, R67, 0x51, P1 ;  /* 0x000000514300780c */ /* 0x000fc80000f21670 */
[----:B------:R-:W-:Y:S02]  /*4080*/  FSEL R46, R46, -INF , !P1 ;  /* 0xff8000002e2e7808 */ /* 0x000fe40004800000 */
[----:B------:R-:W-:-:S04]  /*4090*/  ISETP.NE.AND P1, PT, R112, RZ, PT ;  /* 0x000000ff7000720c */ /* 0x000fc80003f25270 */
[----:B------:R-:W-:-:S04]  /*40a0*/  ISETP.GT.AND P1, PT, R71, 0x51, !P1 ;  /* 0x000000514700780c */ /* 0x000fc80004f24270 */
[----:B------:R-:W-:Y:S02]  /*40b0*/  ISETP.LT.OR P1, PT, R67, 0x52, P1 ;  /* 0x000000524300780c */ /* 0x000fe40000f21670 */
[----:B0-----:R-:W-:Y:S01]  /*40c0*/  FMNMX.FTZ R22, R52, R53, !PT ;  /* 0x0000003534167209 */ /* 0x001fe20007810000 */
[----:B------:R-:W-:Y:S01]  /*40d0*/  IMAD.U32 R53, RZ, RZ, UR6 ;  /* 0x00000006ff357e24 */ /* 0x000fe2000f8e00ff */
[----:B------:R-:W-:Y:S02]  /*40e0*/  FSEL R47, R47, -INF , !P1 ;  /* 0xff8000002f2f7808 */ /* 0x000fe40004800000 */
[----:B------:R-:W-:Y:S01]  /*40f0*/  ISETP.NE.AND P1, PT, R97, RZ, PT ;  /* 0x000000ff6100720c */ /* 0x000fe20003f25270 */
[----:B------:R-:W-:-:S03]  /*4100*/  FFMA.FTZ R53, R22, R53, -8 ;  /* 0xc100000016357423 */ /* 0x000fc60000010035 */
        /* <DEDUP_REMOVED lines=9> */
[----:B------:R-:W-:Y:S02]  /*41a0*/  ISETP.LT.OR P1, PT, R67, 0x61, P1 ;  /* 0x000000614300780c */ /* 0x000fe40000f21670 */
[----:B------:R-:W-:Y:S02]  /*41b0*/  ISETP.GT.AND P2, PT, R71, 0x69, !P2 ;  /* 0x000000694700780c */ /* 0x000fe40005744270 */
[----:B------:R-:W-:-:S02]  /*41c0*/  FSEL R50, R50, -INF , !P1 ;  /* 0xff80000032327808 */ /* 0x000fc40004800000 */
[----:B------:R-:W-:Y:S02]  /*41d0*/  ISETP.GT.AND P1, PT, R71, 0x61, !P6 ;  /* 0x000000614700780c */ /* 0x000fe40007724270 */
[----:B------:R-:W-:Y:S02]  /*41e0*/  ISETP.NE.AND P6, PT, R64, RZ, PT ;  /* 0x000000ff4000720c */ /* 0x000fe40003fc5270 */
[C---:B------:R-:W-:Y:S02]  /*41f0*/  ISETP.LT.OR P1, PT, R67.reuse, 0x62, P1 ;  /* 0x000000624300780c */ /* 0x040fe40000f21670 */
[----:B------:R-:W-:Y:S02]  /*4200*/  ISETP.LT.OR P2, PT, R67, 0x6a, P2 ;  /* 0x0000006a4300780c */ /* 0x000fe40001741670 */
[----:B------:R-:W-:Y:S02]  /*4210*/  FSEL R51, R51, -INF , !P1 ;  /* 0xff80000033337808 */ /* 0x000fe40004800000 */
[----:B------:R-:W-:-:S04]  /*4220*/  FSETP.NEU.FTZ.AND P1, PT, R22, -INF , PT ;  /* 0xff8000001600780b */ /* 0x000fc80003f3d000 */
[----:B------:R-:W-:Y:S02]  /*4230*/  FSEL R77, R53, RZ, P1 ;  /* 0x000000ff354d7208 */ /* 0x000fe40000800000 */
[----:B------:R-:W-:Y:S02]  /*4240*/  ISETP.GT.AND P1, PT, R71, RZ, !P6 ;  /* 0x000000ff4700720c */ /* 0x000fe40007724270 */
[----:B------:R-:W-:Y:S01]  /*4250*/  ISETP.NE.AND P6, PT, R75, RZ, PT ;  /* 0x000000ff4b00720c */ /* 0x000fe20003fc5270 */
[--C-:B------:R-:W-:Y:S01]  /*4260*/  FFMA.FTZ R76, R92, UR6, -R77.reuse ;  /* 0x000000065c4c7c23 */ /* 0x100fe2000801084d */
[----:B------:R-:W-:Y:S01]  /*4270*/  ISETP.LT.OR P1, PT, R67, 0x1, P1 ;  /* 0x000000014300780c */ /* 0x000fe20000f21670 */
[--C-:B------:R-:W-:Y:S01]  /*4280*/  FFMA.FTZ R65, R65, UR6, -R77.reuse ;  /* 0x0000000641417c23 */ /* 0x100fe2000801084d */
[----:B------:R-:W-:Y:S01]  /*4290*/  ISETP.GT.AND P6, PT, R71, 0x79, !P6 ;  /* 0x000000794700780c */ /* 0x000fe200077c4270 */
[----:B------:R-:W-:Y:S01]  /*42a0*/  MUFU.EX2 R79, R76 ;  /* 0x0000004c004f7308 */ /* 0x000fe20000000800 */
[----:B------:R-:W-:Y:S01]  /*42b0*/  FSEL R75, R3, -INF , !P1 ;  /* 0xff800000034b7808 */ /* 0x000fe20004800000 */
[--C-:B------:R-:W-:Y:S01]  /*42c0*/  FFMA.FTZ R3, R54, UR6, -R77.reuse ;  /* 0x0000000636037c23 */ /* 0x100fe2000801084d */
[----:B------:R-:W-:Y:S01]  /*42d0*/  ISETP.NE.AND P1, PT, R115, RZ, PT ;  /* 0x000000ff7300720c */ /* 0x000fe20003f25270 */
[--C-:B------:R-:W-:Y:S01]  /*42e0*/  FFMA.FTZ R78, R102, UR6, -R77.reuse ;  /* 0x00000006664e7c23 */ /* 0x100fe2000801084d */
[----:B------:R-:W-:Y:S01]  /*42f0*/  FMNMX.FTZ R54, R75, R8, !PT ;  /* 0x000000084b367209 */ /* 0x000fe20007810000 */
[--C-:B------:R-:W-:Y:S01]  /*4300*/  FFMA.FTZ R52, R88, UR6, -R77.reuse ;  /* 0x0000000658347c23 */ /* 0x100fe2000801084d */
[----:B------:R-:W-:Y:S01]  /*4310*/  ISETP.GT.AND P1, PT, R71, 0x68, !P1 ;  /* 0x000000684700780c */ /* 0x000fe20004f24270 */
[----:B------:R0:W-:Y:S01]  /*4320*/  MUFU.EX2 R76, R65 ;  /* 0x00000041004c7308 */ /* 0x0001e20000000800 */
[----:B------:R-:W-:Y:S01]  /*4330*/  FMNMX.FTZ R13, R9, R54, !PT ;  /* 0x00000036090d7209 */ /* 0x000fe20007810000 */
[--C-:B------:R-:W-:Y:S01]  /*4340*/  FFMA.FTZ R64, R86, UR6, -R77.reuse ;  /* 0x0000000656407c23 */ /* 0x100fe2000801084d */
[----:B------:R-:W-:Y:S01]  /*4350*/  ISETP.LT.OR P1, PT, R67, 0x69, P1 ;  /* 0x000000694300780c */ /* 0x000fe20000f21670 */
[--C-:B------:R-:W-:Y:S01]  /*4360*/  FFMA.FTZ R53, R100, UR6, -R77.reuse ;  /* 0x0000000664357c23 */ /* 0x100fe2000801084d */
[----:B------:R-:W-:Y:S01]  /*4370*/  FMNMX.FTZ R54, R10, R13, !PT ;  /* 0x0000000d0a367209 */ /* 0x000fe20007810000 */
[--C-:B------:R-:W-:Y:S01]  /*4380*/  FFMA.FTZ R27, R27, UR6, -R77.reuse ;  /* 0x000000061b1b7c23 */ /* 0x100fe2000801084d */
[----:B------:R-:W-:Y:S01]  /*4390*/  ISETP.LT.OR P6, PT, R67, 0x7a, P6 ;  /* 0x0000007a4300780c */ /* 0x000fe200037c1670 */
[----:B------:R-:W-:Y:S01]  /*43a0*/  MUFU.EX2 R3, R3 ;  /* 0x0000000300037308 */ /* 0x000fe20000000800 */
[----:B------:R-:W-:Y:S01]  /*43b0*/  FMNMX.FTZ R13, R11, R54, !PT ;  /* 0x000000360b0d7209 */ /* 0x000fe20007810000 */
[--C-:B------:R-:W-:Y:S01]  /*43c0*/  FFMA.FTZ R73, R73, UR6, -R77.reuse ;  /* 0x0000000649497c23 */ /* 0x100fe2000801084d */
[----:B0-----:R-:W-:Y:S01]  /*43d0*/  FSEL R65, R20, -INF , !P2 ;  /* 0xff80000014417808 */ /* 0x001fe20005000000 */
[--C-:B------:R-:W-:Y:S01]  /*43e0*/  FFMA.FTZ R69, R69, UR6, -R77.reuse ;  /* 0x0000000645457c23 */ /* 0x100fe2000801084d */
[----:B------:R-:W-:Y:S01]  /*43f0*/  FMNMX.FTZ R74, R12, R13, !PT ;  /* 0x0000000d0c4a7209 */ /* 0x000fe20007810000 */
[--C-:B------:R-:W-:Y:S01]  /*4400*/  FFMA.FTZ R89, R89, UR6, -R77.reuse ;  /* 0x0000000659597c23 */ /* 0x100fe2000801084d */
[----:B------:R-:W-:Y:S01]  /*4410*/  FSEL R25, R25, -INF , !P6 ;  /* 0xff80000019197808 */ /* 0x000fe20007000000 */
[----:B------:R-:W-:Y:S01]  /*4420*/  MUFU.EX2 R54, R78 ;  /* 0x0000004e00367308 */ /* 0x000fe20000000800 */
[----:B------:R-:W-:Y:S01]  /*4430*/  FMNMX.FTZ R13, R33, R74, !PT ;  /* 0x0000004a210d7209 */ /* 0x000fe20007810000 */
[--C-:B------:R-:W-:Y:S01]  /*4440*/  FFMA.FTZ R74, R72, UR6, -R77.reuse ;  /* 0x00000006484a7c23 */ /* 0x100fe2000801084d */
[--C-:B------:R-:W-:Y:S01]  /*4450*/  FFMA.FTZ R90, R90, UR6, -R77.reuse ;  /* 0x000000065a5a7c23 */ /* 0x100fe2000801084d */
[--C-:B------:R-:W-:Y:S01]  /*4460*/  FFMA.FTZ R60, R60, UR6, -R77.reuse ;  /* 0x000000063c3c7c23 */ /* 0x100fe2000801084d */
[----:B------:R-:W-:Y:S01]  /*4470*/  FMNMX.FTZ R13, R14, R13, !PT ;  /* 0x0000000d0e0d7209 */ /* 0x000fe20007810000 */
[--C-:B------:R-:W-:Y:S01]  /*4480*/  FFMA.FTZ R59, R59, UR6, -R77.reuse ;  /* 0x000000063b3b7c23 */ /* 0x100fe2000801084d */
[--C-:B------:R-:W-:Y:S01]  /*4490*/  FFMA.FTZ R61, R61, UR6, -R77.reuse ;  /* 0x000000063d3d7c23 */ /* 0x100fe2000801084d */
[----:B------:R-:W0:Y:S01]  /*44a0*/  MUFU.EX2 R52, R52 ;  /* 0x0000003400347308 */ /* 0x000e220000000800 */
[----:B------:R-:W-:Y:S01]  /*44b0*/  FMNMX.FTZ R72, R34, R13, !PT ;  /* 0x0000000d22487209 */ /* 0x000fe20007810000 */
[--C-:B------:R-:W-:Y:S01]  /*44c0*/  FFMA.FTZ R56, R56, UR6, -R77.reuse ;  /* 0x0000000638387c23 */ /* 0x100fe2000801084d */
[--C-:B------:R-:W-:Y:S01]  /*44d0*/  FFMA.FTZ R55, R55, UR6, -R77.reuse ;  /* 0x0000000637377c23 */ /* 0x100fe2000801084d */
[--C-:B------:R-:W-:Y:S01]  /*44e0*/  FFMA.FTZ R58, R58, UR6, -R77.reuse ;  /* 0x000000063a3a7c23 */ /* 0x100fe2000801084d */
[----:B------:R-:W-:Y:S01]  /*44f0*/  FMNMX.FTZ R13, R35, R72, !PT ;  /* 0x00000048230d7209 */ /* 0x000fe20007810000 */
[--C-:B------:R-:W-:Y:S01]  /*4500*/  FFMA.FTZ R72, R70, UR6, -R77.reuse ;  /* 0x0000000646487c23 */ /* 0x100fe2000801084d */
[--C-:B------:R-:W-:Y:S01]  /*4510*/  FFMA.FTZ R57, R57, UR6, -R77.reuse ;  /* 0x0000000639397c23 */ /* 0x100fe2000801084d */
[----:B------:R-:W1:Y:S01]  /*4520*/  MUFU.EX2 R64, R64 ;  /* 0x0000004000407308 */ /* 0x000e620000000800 */
[----:B------:R-:W-:Y:S01]  /*4530*/  FMNMX.FTZ R70, R36, R13, !PT ;  /* 0x0000000d24467209 */ /* 0x000fe20007810000 */
[--C-:B------:R-:W-:Y:S01]  /*4540*/  FFMA.FTZ R30, R30, UR6, -R77.reuse ;  /* 0x000000061e1e7c23 */ /* 0x100fe2000801084d */
[--C-:B------:R-:W-:Y:S01]  /*4550*/  FFMA.FTZ R31, R31, UR6, -R77.reuse ;  /* 0x000000061f1f7c23 */ /* 0x100fe2000801084d */
[----:B------:R-:W-:Y:S01]  /*4560*/  FFMA.FTZ R4, R4, UR6, -R77 ;  /* 0x0000000604047c23 */ /* 0x000fe2000801084d */
[----:B------:R-:W-:-:S03]  /*4570*/  FMNMX.FTZ R13, R37, R70, !PT ;  /* 0x00000046250d7209 */ /* 0x000fc60007810000 */
[----:B------:R-:W2:Y:S01]  /*4580*/  MUFU.EX2 R53, R53 ;  /* 0x0000003500357308 */ /* 0x000ea20000000800 */
[----:B------:R-:W-:-:S04]  /*4590*/  FMNMX.FTZ R70, R38, R13, !PT ;  /* 0x0000000d26467209 */ /* 0x000fc80007810000 */
[----:B------:R-:W-:-:S03]  /*45a0*/  FMNMX.FTZ R13, R39, R70, !PT ;  /* 0x00000046270d7209 */ /* 0x000fc60007810000 */
[----:B------:R-:W3:Y:S01]  /*45b0*/  MUFU.EX2 R73, R73 ;  /* 0x0000004900497308 */ /* 0x000ee20000000800 */
[----:B------:R-:W-:-:S04]  /*45c0*/  FMNMX.FTZ R70, R40, R13, !PT ;  /* 0x0000000d28467209 */ /* 0x000fc80007810000 */
[----:B------:R-:W-:-:S03]  /*45d0*/  FMNMX.FTZ R13, R41, R70, !PT ;  /* 0x00000046290d7209 */ /* 0x000fc60007810000 */
[----:B------:R-:W4:Y:S01]  /*45e0*/  MUFU.EX2 R74, R74 ;  /* 0x0000004a004a7308 */ /* 0x000f220000000800 */
[----:B------:R-:W-:-:S04]  /*45f0*/  FMNMX.FTZ R70, R42, R13, !PT ;  /* 0x0000000d2a467209 */ /* 0x000fc80007810000 */
[----:B------:R-:W-:Y:S01]  /*4600*/  FMNMX.FTZ R13, R43, R70, !PT ;  /* 0x000000462b0d7209 */ /* 0x000fe20007810000 */
[----:B------:R-:W-:Y:S02]  /*4610*/  FFMA.FTZ R70, R68, UR6, -R77 ;  /* 0x0000000644467c23 */ /* 0x000fe4000801084d */
[----:B------:R-:W-:Y:S01]  /*4620*/  MUFU.EX2 R72, R72 ;  /* 0x0000004800487308 */ /* 0x000fe20000000800 */
[----:B------:R-:W-:-:S04]  /*4630*/  FMNMX.FTZ R68, R44, R13, !PT ;  /* 0x0000000d2c447209 */ /* 0x000fc80007810000 */
[----:B------:R-:W-:Y:S01]  /*4640*/  FMNMX.FTZ R13, R45, R68, !PT ;  /* 0x000000442d0d7209 */ /* 0x000fe20007810000 */
[----:B------:R-:W-:Y:S02]  /*4650*/  FFMA.FTZ R68, R66, UR6, -R77 ;  /* 0x0000000642447c23 */ /* 0x000fe4000801084d */
[----:B------:R-:W-:Y:S01]  /*4660*/  MUFU.EX2 R69, R69 ;  /* 0x0000004500457308 */ /* 0x000fe20000000800 */
[----:B------:R-:W-:-:S04]  /*4670*/  FMNMX.FTZ R66, R46, R13, !PT ;  /* 0x0000000d2e427209 */ /* 0x000fc80007810000 */
[----:B------:R-:W-:-:S03]  /*4680*/  FMNMX.FTZ R13, R47, R66, !PT ;  /* 0x000000422f0d7209 */ /* 0x000fc60007810000 */
[----:B------:R5:W-:Y:S01]  /*4690*/  MUFU.EX2 R81, R68 ;  /* 0x0000004400517308 */ /* 0x000be20000000800 */
[----:B------:R-:W-:-:S04]  /*46a0*/  FMNMX.FTZ R66, R48, R13, !PT ;  /* 0x0000000d30427209 */ /* 0x000fc80007810000 */
[----:B------:R-:W-:-:S03]  /*46b0*/  FMNMX.FTZ R13, R49, R66, !PT ;  /* 0x00000042310d7209 */ /* 0x000fc60007810000 */
[----:B------:R-:W-:Y:S01]  /*46c0*/  MUFU.EX2 R89, R89 ;  /* 0x0000005900597308 */ /* 0x000fe20000000800 */
[----:B------:R-:W-:Y:S01]  /*46d0*/  FMNMX.FTZ R66, R50, R13, !PT ;  /* 0x0000000d32427209 */ /* 0x000fe20007810000 */
[--C-:B-----5:R-:W-:Y:S01]  /*46e0*/  FFMA.FTZ R68, R63, UR6, -R77.reuse ;  /* 0x000000063f447c23 */ /* 0x120fe2000801084d */
[----:B------:R-:W-:Y:S01]  /*46f0*/  FSEL R63, R15, -INF , !P1 ;  /* 0xff8000000f3f7808 */ /* 0x000fe20004800000 */
[----:B------:R-:W-:Y:S01]  /*4700*/  FFMA.FTZ R15, R62, UR6, -R77 ;  /* 0x000000063e0f7c23 */ /* 0x000fe2000801084d */
[----:B------:R-:W-:Y:S02]  /*4710*/  FMNMX.FTZ R66, R51, R66, !PT ;  /* 0x0000004233427209 */ /* 0x000fe40007810000 */
[----:B------:R-:W-:Y:S01]  /*4720*/  FSEL R62, R21, -INF , !P3 ;  /* 0xff800000153e7808 */ /* 0x000fe20005800000 */
[----:B------:R5:W-:Y:S01]  /*4730*/  MUFU.EX2 R78, R15 ;  /* 0x0000000f004e7308 */ /* 0x000be20000000800 */
[----:B------:R-:W-:-:S04]  /*4740*/  FMNMX.FTZ R66, R63, R66, !PT ;  /* 0x000000423f427209 */ /* 0x000fc80007810000 */
[----:B------:R-:W-:Y:S02]  /*4750*/  FMNMX.FTZ R13, R65, R66, !PT ;  /* 0x00000042410d7209 */ /* 0x000fe40007810000 */
[----:B------:R-:W-:Y:S01]  /*4760*/  FSEL R66, R23, -INF , !P4 ;  /* 0xff80000017427808 */ /* 0x000fe20006000000 */
[--C-:B------:R-:W-:Y:S01]  /*4770*/  FFMA.FTZ R23, R29, UR6, -R77.reuse ;  /* 0x000000061d177c23 */ /* 0x100fe2000801084d */
[----:B------:R-:W-:Y:S01]  /*4780*/  FMNMX.FTZ R13, R62, R13, !PT ;  /* 0x0000000d3e0d7209 */ /* 0x000fe20007810000 */
[----:B-----5:R-:W-:Y:S01]  /*4790*/  FFMA.FTZ R15, R32, UR6, -R77 ;  /* 0x00000006200f7c23 */ /* 0x020fe2000801084d */
[----:B------:R-:W-:Y:S02]  /*47a0*/  MUFU.EX2 R90, R90 ;  /* 0x0000005a005a7308 */ /* 0x000fe40000000800 */
[----:B------:R-:W-:-:S04]  /*47b0*/  FMNMX.FTZ R13, R66, R13, !PT ;  /* 0x0000000d420d7209 */ /* 0x000fc80007810000 */
[----:B------:R-:W-:Y:S02]  /*47c0*/  FMNMX.FTZ R20, R24, R13, !PT ;  /* 0x0000000d18147209 */ /* 0x000fe40007810000 */
[----:B------:R-:W-:Y:S02]  /*47d0*/  MUFU.EX2 R67, R15 ;  /* 0x0000000f00437308 */ /* 0x000fe40000000800 */
[----:B------:R-:W-:-:S05]  /*47e0*/  FMNMX.FTZ R20, R25, R20, !PT ;  /* 0x0000001419147209 */ /* 0x000fca0007810000 */
[----:B------:R-:W5:Y:S01]  /*47f0*/  SHFL.BFLY PT, R13, R20, 0x2, 0x1f ;  /* 0x0c401f00140d7f89 */ /* 0x000f6200000e0000 */
[----:B------:R0:W-:Y:S08]  /*4800*/  MUFU.EX2 R15, R27 ;  /* 0x0000001b000f7308 */ /* 0x0001f00000000800 */
[----:B------:R-:W-:Y:S01]  /*4810*/  MUFU.EX2 R70, R70 ;  /* 0x0000004600467308 */ /* 0x000fe20000000800 */
[----:B0-----:R-:W-:-:S07]  /*4820*/  FADD.FTZ R27, R3, R52 ;  /* 0x00000034031b7221 */ /* 0x001fce0000010000 */
[----:B------:R-:W-:Y:S01]  /*4830*/  MUFU.EX2 R71, R68 ;  /* 0x0000004400477308 */ /* 0x000fe20000000800 */
[----:B-----5:R-:W-:Y:S01]  /*4840*/  FMNMX.FTZ R21, R20, R13, !PT ;  /* 0x0000000d14157209 */ /* 0x020fe20007810000 */
[----:B------:R-:W-:Y:S01]  /*4850*/  FFMA.FTZ R20, R28, UR6, -R77 ;  /* 0x000000061c147c23 */ /* 0x000fe2000801084d */
[----:B------:R-:W-:-:S05]  /*4860*/  IMAD.U32 R28, RZ, RZ, UR6 ;  /* 0x00000006ff1c7e24 */ /* 0x000fca000f8e00ff */
        /* <DEDUP_REMOVED lines=8> */
[----:B------:R-:W-:Y:S01]  /*48f0*/  FFMA.FTZ R26, R13, R28, -8 ;  /* 0xc10000000d1a7423 */ /* 0x000fe2000001001c */
[----:B-1----:R-:W-:Y:S01]  /*4900*/  FADD.FTZ R28, R64, R27 ;  /* 0x0000001b401c7221 */ /* 0x002fe20000010000 */
[C---:B------:R-:W-:Y:S01]  /*4910*/  F2FP.SATFINITE.E4M3.F32.PACK_AB_MERGE_C R64, R79.reuse, R64, RZ ;  /* 0x000000404f40723e */ /* 0x040fe200048070ff */
[----:B------:R-:W-:Y:S02]  /*4920*/  MUFU.EX2 R55, R55 ;  /* 0x0000003700377308 */ /* 0x000fe40000000800 */
[----:B------:R-:W-:Y:S01]  /*4930*/  FSEL R26, R26, RZ, P1 ;  /* 0x000000ff1a1a7208 */ /* 0x000fe20000800000 */
[----:B------:R-:W-:Y:S01]  /*4940*/  FADD.FTZ R28, R79, R28 ;  /* 0x0000001c4f1c7221 */ /* 0x000fe20000010000 */
[----:B------:R-:W-:Y:S02]  /*4950*/  F2FP.SATFINITE.E4M3.F32.PACK_AB_MERGE_C R196, R52, R3, R64 ;  /* 0x0000000334c4723e */ /* 0x000fe40004807040 */
[----:B------:R-:W-:Y:S01]  /*4960*/  PLOP3.LUT P1, PT, PT, PT, UP0, 0x40, 0x0 ;  /* 0x000000000000781c */ /* 0x000fe20003f2e808 */
[--C-:B------:R-:W-:Y:S01]  /*4970*/  FFMA.FTZ R75, R75, UR6, -R26.reuse ;  /* 0x000000064b4b7c23 */ /* 0x100fe2000801081a */
[--C-:B------:R-:W-:Y:S01]  /*4980*/  FFMA.FTZ R8, R8, UR6, -R26.reuse ;  /* 0x0000000608087c23 */ /* 0x100fe2000801081a */
[--C-:B------:R-:W-:Y:S01]  /*4990*/  FFMA.FTZ R9, R9, UR6, -R26.reuse ;  /* 0x0000000609097c23 */ /* 0x100fe2000801081a */
[--C-:B------:R-:W-:Y:S01]  /*49a0*/  FFMA.FTZ R10, R10, UR6, -R26.reuse ;  /* 0x000000060a0a7c23 */ /* 0x100fe2000801081a */
[--C-:B------:R-:W-:Y:S01]  /*49b0*/  FFMA.FTZ R11, R11, UR6, -R26.reuse ;  /* 0x000000060b0b7c23 */ /* 0x100fe2000801081a */
[--C-:B------:R-:W-:Y:S01]  /*49c0*/  FFMA.FTZ R12, R12, UR6, -R26.reuse ;  /* 0x000000060c0c7c23 */ /* 0x100fe2000801081a */
[----:B------:R-:W-:Y:S01]  /*49d0*/  MUFU.EX2 R75, R75 ;  /* 0x0000004b004b7308 */ /* 0x000fe20000000800 */
[----:B------:R-:W-:Y:S01]  /*49e0*/  FFMA.FTZ R33, R33, UR6, -R26 ;  /* 0x0000000621217c23 */ /* 0x000fe2000801081a */
[----:B--2---:R-:W-:Y:S01]  /*49f0*/  FADD.FTZ R27, R53, R28 ;  /* 0x0000001c351b7221 */ /* 0x004fe20000010000 */
[--C-:B------:R-:W-:Y:S01]  /*4a00*/  FFMA.FTZ R14, R14, UR6, -R26.reuse ;  /* 0x000000060e0e7c23 */ /* 0x100fe2000801081a */
[--C-:B------:R-:W-:Y:S01]  /*4a10*/  FFMA.FTZ R34, R34, UR6, -R26.reuse ;  /* 0x0000000622227c23 */ /* 0x100fe2000801081a */
[--C-:B------:R-:W-:Y:S01]  /*4a20*/  FFMA.FTZ R35, R35, UR6, -R26.reuse ;  /* 0x0000000623237c23 */ /* 0x100fe2000801081a */
[----:B------:R-:W-:Y:S01]  /*4a30*/  FADD.FTZ R32, R54, R27 ;  /* 0x0000001b36207221 */ /* 0x000fe20000010000 */
[--C-:B------:R-:W-:Y:S01]  /*4a40*/  FFMA.FTZ R36, R36, UR6, -R26.reuse ;  /* 0x0000000624247c23 */ /* 0x100fe2000801081a */
[----:B------:R-:W0:Y:S01]  /*4a50*/  MUFU.EX2 R8, R8 ;  /* 0x0000000800087308 */ /* 0x000e220000000800 */
[----:B------:R-:W-:Y:S01]  /*4a60*/  FFMA.FTZ R37, R37, UR6, -R26 ;  /* 0x0000000625257c23 */ /* 0x000fe2000801081a */
[----:B---3--:R-:W-:Y:S01]  /*4a70*/  FADD.FTZ R29, R73, R32 ;  /* 0x00000020491d7221 */ /* 0x008fe20000010000 */
[--C-:B------:R-:W-:Y:S01]  /*4a80*/  FFMA.FTZ R38, R38, UR6, -R26.reuse ;  /* 0x0000000626267c23 */ /* 0x100fe2000801081a */
[--C-:B------:R-:W-:Y:S01]  /*4a90*/  FFMA.FTZ R39, R39, UR6, -R26.reuse ;  /* 0x0000000627277c23 */ /* 0x100fe2000801081a */
[--C-:B------:R-:W-:Y:S01]  /*4aa0*/  FFMA.FTZ R40, R40, UR6, -R26.reuse ;  /* 0x0000000628287c23 */ /* 0x100fe2000801081a */
[----:B----4-:R-:W-:Y:S01]  /*4ab0*/  FADD.FTZ R29, R74, R29 ;  /* 0x0000001d4a1d7221 */ /* 0x010fe20000010000 */
        /* <DEDUP_REMOVED lines=8> */
[----:B------:R-:W-:Y:S01]  /*4b40*/  FFMA.FTZ R48, R48, UR6, -R26 ;  /* 0x0000000630307c23 */ /* 0x000fe2000801081a */
[----:B------:R-:W2:Y:S01]  /*4b50*/  MUFU.EX2 R10, R10 ;  /* 0x0000000a000a7308 */ /* 0x000ea20000000800 */
        /* <DEDUP_REMOVED lines=8> */
[----:B-1----:R-:W-:Y:S01]  /*4be0*/  FADD.FTZ R27, R9, R28 ;  /* 0x0000001c091b7221 */ /* 0x002fe20000010000 */
[----:B------:R-:W-:Y:S01]  /*4bf0*/  FADD.FTZ R28, R72, R29 ;  /* 0x0000001d481c7221 */ /* 0x000fe20000010000 */
[----:B------:R-:W-:Y:S01]  /*4c00*/  F2FP.SATFINITE.E4M3.F32.PACK_AB_MERGE_C R29, R71, R76, RZ ;  /* 0x0000004c471d723e */ /* 0x000fe200048070ff */
[--C-:B------:R-:W-:Y:S01]  /*4c10*/  FFMA.FTZ R66, R66, UR6, -R26.reuse ;  /* 0x0000000642427c23 */ /* 0x100fe2000801081a */
[----:B------:R-:W-:Y:S01]  /*4c20*/  FFMA.FTZ R24, R24, UR6, -R26 ;  /* 0x0000000618187c23 */ /* 0x000fe2000801081a */
[----:B------:R-:W-:Y:S01]  /*4c30*/  FADD.FTZ R28, R69, R28 ;  /* 0x0000001c451c7221 */ /* 0x000fe20000010000 */
[----:B------:R-:W-:Y:S01]  /*4c40*/  FFMA.FTZ R25, R25, UR6, -R26 ;  /* 0x0000000619197c23 */ /* 0x000fe2000801081a */
[----:B------:R-:W1:Y:S01]  /*4c50*/  MUFU.EX2 R12, R12 ;  /* 0x0000000c000c7308 */ /* 0x000e620000000800 */
[C---:B--2---:R-:W-:Y:S01]  /*4c60*/  FADD.FTZ R18, R10.reuse, R27 ;  /* 0x0000001b0a127221 */ /* 0x044fe20000010000 */
[----:B------:R-:W-:-:S02]  /*4c70*/  F2FP.SATFINITE.E4M3.F32.PACK_AB_MERGE_C R9, R10, R9, RZ ;  /* 0x000000090a09723e */ /* 0x000fc400048070ff */
[----:B------:R-:W-:Y:S02]  /*4c80*/  F2FP.SATFINITE.E4M3.F32.PACK_AB_MERGE_C R73, R74, R73, RZ ;  /* 0x000000494a49723e */ /* 0x000fe400048070ff */
[----:B------:R-:W-:Y:S02]  /*4c90*/  F2FP.SATFINITE.E4M3.F32.PACK_AB_MERGE_C R197, R8, R75, R9 ;  /* 0x0000004b08c5723e */ /* 0x000fe40004807009 */
[----:B------:R-:W2:Y:S01]  /*4ca0*/  MUFU.EX2 R33, R33 ;  /* 0x0000002100217308 */ /* 0x000ea20000000800 */
[----:B0-----:R-:W-:Y:S01]  /*4cb0*/  FADD.FTZ R27, R11, R18 ;  /* 0x000000120b1b7221 */ /* 0x001fe20000010000 */
[----:B------:R-:W-:Y:S02]  /*4cc0*/  F2FP.SATFINITE.E4M3.F32.PACK_AB_MERGE_C R198, R54, R53, R73 ;  /* 0x0000003536c6723e */ /* 0x000fe40004807049 */
[----:B------:R-:W-:-:S04]  /*4cd0*/  F2FP.SATFINITE.E4M3.F32.PACK_AB_MERGE_C R194, R81, R70, R29 ;  /* 0x0000004651c2723e */ /* 0x000fc8000480701d */
[----:B------:R-:W0:Y:S01]  /*4ce0*/  MUFU.EX2 R14, R14 ;  /* 0x0000000e000e7308 */ /* 0x000e220000000800 */
[----:B-1----:R-:W-:Y:S01]  /*4cf0*/  FADD.FTZ R18, R12, R27 ;  /* 0x0000001b0c127221 */ /* 0x002fe20000010000 */
[----:B------:R-:W-:Y:S01]  /*4d00*/  FADD.FTZ R27, R89, R28 ;  /* 0x0000001c591b7221 */ /* 0x000fe20000010000 */
[----:B------:R-:W-:-:S03]  /*4d10*/  F2FP.SATFINITE.E4M3.F32.PACK_AB_MERGE_C R89, R90, R89, RZ ;  /* 0x000000595a59723e */ /* 0x000fc600048070ff */
[----:B------:R-:W-:Y:S01]  /*4d20*/  FADD.FTZ R27, R90, R27 ;  /* 0x0000001b5a1b7221 */ /* 0x000fe20000010000 */
[----:B------:R-:W-:Y:S01]  /*4d30*/  F2FP.SATFINITE.E4M3.F32.PACK_AB_MERGE_C R192, R69, R72, R89 ;  /* 0x0000004845c0723e */ /* 0x000fe20004807059 */
[----:B------:R-:W1:Y:S01]  /*4d40*/  MUFU.EX2 R34, R34 ;  /* 0x0000002200227308 */ /* 0x000e620000000800 */
[----:B--2---:R-:W-:Y:S01]  /*4d50*/  FADD.FTZ R3, R33, R18 ;  /* 0x0000001221037221 */ /* 0x004fe20000010000 */
[----:B------:R-:W-:-:S04]  /*4d60*/  FADD.FTZ R28, R70, R27 ;  /* 0x0000001b461c7221 */ /* 0x000fc80000010000 */
[----:B------:R-:W-:Y:S02]  /*4d70*/  FADD.FTZ R27, R81, R28 ;  /* 0x0000001c511b7221 */ /* 0x000fe40000010000 */
[----:B------:R-:W2:Y:S01]  /*4d80*/  MUFU.EX2 R35, R35 ;  /* 0x0000002300237308 */ /* 0x000ea20000000800 */
[----:B0-----:R-:W-:Y:S01]  /*4d90*/  FADD.FTZ R3, R14, R3 ;  /* 0x000000030e037221 */ /* 0x001fe20000010000 */
[----:B------:R-:W-:Y:S01]  /*4da0*/  FADD.FTZ R76, R76, R27 ;  /* 0x0000001b4c4c7221 */ /* 0x000fe20000010000 */
[----:B------:R-:W-:Y:S02]  /*4db0*/  F2FP.SATFINITE.E4M3.F32.PACK_AB_MERGE_C R27, R59, R60, RZ ;  /* 0x0000003c3b1b723e */ /* 0x000fe400048070ff */
[----:B------:R-:W-:Y:S01]  /*4dc0*/  F2FP.SATFINITE.E4M3.F32.PACK_AB_MERGE_C R33, R14, R33, RZ ;  /* 0x000000210e21723e */ /* 0x000fe200048070ff */
[----:B------:R-:W-:Y:S01]  /*4dd0*/  FADD.FTZ R71, R71, R76 ;  /* 0x0000004c47477221 */ /* 0x000fe20000010000 */
[----:B------:R-:W-:Y:S01]  /*4de0*/  F2FP.SATFINITE.E4M3.F32.PACK_AB_MERGE_C R188, R61, R78, R27 ;  /* 0x0000004e3dbc723e */ /* 0x000fe2000480701b */
[----:B------:R-:W0:Y:S01]  /*4df0*/  MUFU.EX2 R36, R36 ;  /* 0x0000002400247308 */ /* 0x000e220000000800 */
[----:B-1----:R-:W-:Y:S01]  /*4e00*/  FADD.FTZ R18, R34, R3 ;  /* 0x0000000322127221 */ /* 0x002fe20000010000 */
[----:B------:R-:W-:Y:S01]  /*4e10*/  FADD.FTZ R78, R78, R71 ;  /* 0x000000474e4e7221 */ /* 0x000fe20000010000 */
[----:B------:R-:W-:-:S03]  /*4e20*/  F2FP.SATFINITE.E4M3.F32.PACK_AB_MERGE_C R199, R12, R11, R33 ;  /* 0x0000000b0cc7723e */ /* 0x000fc60004807021 */
[----:B------:R-:W-:Y:S02]  /*4e30*/  FADD.FTZ R61, R61, R78 ;  /* 0x0000004e3d3d7221 */ /* 0x000fe40000010000 */
[----:B------:R-:W1:Y:S01]  /*4e40*/  MUFU.EX2 R37, R37 ;  /* 0x0000002500257308 */ /* 0x000e620000000800 */
[----:B--2---:R-:W-:Y:S01]  /*4e50*/  FADD.FTZ R3, R35, R18 ;  /* 0x0000001223037221 */ /* 0x004fe20000010000 */
[----:B------:R-:W-:-:S04]  /*4e60*/  FADD.FTZ R60, R60, R61 ;  /* 0x0000003d3c3c7221 */ /* 0x000fc80000010000 */
[----:B------:R-:W-:Y:S02]  /*4e70*/  FADD.FTZ R59, R59, R60 ;  /* 0x0000003c3b3b7221 */ /* 0x000fe40000010000 */
        /* <DEDUP_REMOVED lines=14> */
[----:B------:R-:W-:Y:S02]  /*4f60*/  F2FP.SATFINITE.E4M3.F32.PACK_AB_MERGE_C R18, R55, R56, RZ ;  /* 0x000000383712723e */ /* 0x000fe400048070ff */
[----:B------:R-:W-:-:S04]  /*4f70*/  F2FP.SATFINITE.E4M3.F32.PACK_AB_MERGE_C R40, R41, R40, RZ ;  /* 0x000000282928723e */ /* 0x000fc800048070ff */
[----:B------:R-:W2:Y:S01]  /*4f80*/  MUFU.EX2 R44, R44 ;  /* 0x0000002c002c7308 */ /* 0x000ea20000000800 */
[----:B0-----:R-:W-:Y:S01]  /*4f90*/  FADD.FTZ R14, R42, R3 ;  /* 0x000000032a0e7221 */ /* 0x001fe20000010000 */
[----:B------:R-:W-:-:S06]  /*4fa0*/  F2FP.SATFINITE.E4M3.F32.PACK_AB_MERGE_C R195, R39, R38, R40 ;  /* 0x0000002627c3723e */ /* 0x000fcc0004807028 */
[----:B------:R-:W0:Y:S01]  /*4fb0*/  MUFU.EX2 R45, R45 ;  /* 0x0000002d002d7308 */ /* 0x000e220000000800 */
[----:B-1----:R-:W-:-:S07]  /*4fc0*/  FADD.FTZ R3, R43, R14 ;  /* 0x0000000e2b037221 */ /* 0x002fce0000010000 */
[----:B------:R-:W-:Y:S01]  /*4fd0*/  MUFU.EX2 R58, R58 ;  /* 0x0000003a003a7308 */ /* 0x000fe20000000800 */
[----:B--2---:R-:W-:-:S07]  /*4fe0*/  FADD.FTZ R14, R44, R3 ;  /* 0x000000032c0e7221 */ /* 0x004fce0000010000 */
[----:B------:R-:W1:Y:S01]  /*4ff0*/  MUFU.EX2 R57, R57 ;  /* 0x0000003900397308 */ /* 0x000e620000000800 */
[C---:B0-----:R-:W-:Y:S01]  /*5000*/  FADD.FTZ R3, R45.reuse, R14 ;  /* 0x0000000e2d037221 */ /* 0x041fe20000010000 */
[----:B------:R-:W-:-:S04]  /*5010*/  F2FP.SATFINITE.E4M3.F32.PACK_AB_MERGE_C R44, R45, R44, RZ ;  /* 0x0000002c2d2c723e */ /* 0x000fc800048070ff */
[----:B------:R-:W-:Y:S02]  /*5020*/  F2FP.SATFINITE.E4M3.F32.PACK_AB_MERGE_C R189, R43, R42, R44 ;  /* 0x0000002a2bbd723e */ /* 0x000fe4000480702c */
[----:B------:R-:W0:Y:S08]  /*5030*/  MUFU.EX2 R46, R46 ;  /* 0x0000002e002e7308 */ /* 0x000e300000000800 */
[----:B------:R-:W2:Y:S01]  /*5040*/  MUFU.EX2 R47, R47 ;  /* 0x0000002f002f7308 */ /* 0x000ea20000000800 */
[----:B-1----:R-:W-:Y:S01]  /*5050*/  F2FP.SATFINITE.E4M3.F32.PACK_AB_MERGE_C R190, R57, R58, R18 ;  /* 0x0000003a39be723e */ /* 0x002fe20004807012 */
[----:B------:R-:W-:-:S04]  /*5060*/  FADD.FTZ R58, R58, R59 ;  /* 0x0000003b3a3a7221 */ /* 0x000fc80000010000 */
[----:B------:R-:W-:Y:S02]  /*5070*/  FADD.FTZ R57, R57, R58 ;  /* 0x0000003a39397221 */ /* 0x000fe40000010000 */
[----:B------:R-:W1:Y:S01]  /*5080*/  MUFU.EX2 R48, R48 ;  /* 0x0000003000307308 */ /* 0x000e620000000800 */
[----:B0-----:R-:W-:Y:S01]  /*5090*/  FADD.FTZ R8, R46, R3 ;  /* 0x000000032e087221 */ /* 0x001fe20000010000 */
[----:B------:R-:W-:-:S04]  /*50a0*/  FADD.FTZ R56, R56, R57 ;  /* 0x0000003938387221 */ /* 0x000fc80000010000 */
[----:B------:R-:W-:Y:S02]  /*50b0*/  FADD.FTZ R56, R55, R56 ;  /* 0x0000003837387221 */ /* 0x000fe40000010000 */
[----:B------:R-:W-:Y:S01]  /*50c0*/  MUFU.EX2 R30, R30 ;  /* 0x0000001e001e7308 */ /* 0x000fe20000000800 */
[----:B--2---:R-:W-:-:S07]  /*50d0*/  FADD.FTZ R9, R47, R8 ;  /* 0x000000082f097221 */ /* 0x004fce0000010000 */
[----:B------:R-:W0:Y:S01]  /*50e0*/  MUFU.EX2 R23, R23 ;  /* 0x0000001700177308 */ /* 0x000e220000000800 */
[----:B-1----:R-:W-:-:S07]  /*50f0*/  FADD.FTZ R8, R48, R9 ;  /* 0x0000000930087221 */ /* 0x002fce0000010000 */
[----:B------:R-:W1:Y:S08]  /*5100*/  MUFU.EX2 R49, R49 ;  /* 0x0000003100317308 */ /* 0x000e700000000800 */
[----:B------:R-:W2:Y:S01]  /*5110*/  MUFU.EX2 R68, R31 ;  /* 0x0000001f00447308 */ /* 0x000ea20000000800 */
[----:B0-----:R-:W-:-:S07]  /*5120*/  F2FP.SATFINITE.E4M3.F32.PACK_AB_MERGE_C R14, R23, R30, RZ ;  /* 0x0000001e170e723e */ /* 0x001fce00048070ff */
[----:B------:R-:W0:Y:S01]  /*5130*/  MUFU.EX2 R50, R50 ;  /* 0x0000003200327308 */ /* 0x000e220000000800 */
[C---:B-1----:R-:W-:Y:S01]  /*5140*/  F2FP.SATFINITE.E4M3.F32.PACK_AB_MERGE_C R48, R49.reuse, R48, RZ ;  /* 0x000000303130723e */ /* 0x042fe200048070ff */
[----:B------:R-:W-:-:S03]  /*5150*/  FADD.FTZ R49, R49, R8 ;  /* 0x0000000831317221 */ /* 0x000fc60000010000 */
[----:B------:R-:W-:-:S03]  /*5160*/  F2FP.SATFINITE.E4M3.F32.PACK_AB_MERGE_C R191, R47, R46, R48 ;  /* 0x0000002e2fbf723e */ /* 0x000fc60004807030 */
[----:B------:R-:W1:Y:S01]  /*5170*/  MUFU.EX2 R51, R51 ;  /* 0x0000003300337308 */ /* 0x000e620000000800 */
[----:B--2---:R-:W-:Y:S01]  /*5180*/  F2FP.SATFINITE.E4M3.F32.PACK_AB_MERGE_C R184, R68, R67, R14 ;  /* 0x0000004344b8723e */ /* 0x004fe2000480700e */
[----:B------:R-:W-:-:S04]  /*5190*/  FADD.FTZ R67, R67, R56 ;  /* 0x0000003843437221 */ /* 0x000fc80000010000 */
[----:B------:R-:W-:Y:S02]  /*51a0*/  FADD.FTZ R67, R68, R67 ;  /* 0x0000004344437221 */ /* 0x000fe40000010000 */
[----:B------:R-:W2:Y:S01]  /*51b0*/  MUFU.EX2 R63, R63 ;  /* 0x0000003f003f7308 */ /* 0x000ea20000000800 */
[----:B0-----:R-:W-:Y:S01]  /*51c0*/  FADD.FTZ R8, R50, R49 ;  /* 0x0000003132087221 */ /* 0x001fe20000010000 */
[----:B------:R-:W-:-:S04]  /*51d0*/  FADD.FTZ R30, R30, R67 ;  /* 0x000000431e1e7221 */ /* 0x000fc80000010000 */
[----:B------:R-:W-:Y:S02]  /*51e0*/  FADD.FTZ R23, R23, R30 ;  /* 0x0000001e17177221 */ /* 0x000fe40000010000 */
[----:B------:R-:W-:Y:S01]  /*51f0*/  MUFU.EX2 R21, R21 ;  /* 0x0000001500157308 */ /* 0x000fe20000000800 */
[----:B-1----:R-:W-:-:S07]  /*5200*/  FADD.FTZ R8, R51, R8 ;  /* 0x0000000833087221 */ /* 0x002fce0000010000 */
[----:B------:R-:W0:Y:S01]  /*5210*/  MUFU.EX2 R4, R4 ;  /* 0x0000000400047308 */ /* 0x000e220000000800 */
[----:B--2---:R-:W-:-:S07]  /*5220*/  FADD.FTZ R9, R63, R8 ;  /* 0x000000083f097221 */ /* 0x004fce0000010000 */
[----:B------:R-:W1:Y:S08]  /*5230*/  MUFU.EX2 R10, R65 ;  /* 0x00000041000a7308 */ /* 0x000e700000000800 */
[----:B------:R-:W2:Y:S01]  /*5240*/  MUFU.EX2 R20, R20 ;  /* 0x0000001400147308 */ /* 0x000ea20000000800 */
[----:B0-----:R-:W-:-:S07]  /*5250*/  F2FP.SATFINITE.E4M3.F32.PACK_AB_MERGE_C R11, R4, R21, RZ ;  /* 0x00000015040b723e */ /* 0x001fce00048070ff */
[----:B------:R-:W0:Y:S01]  /*5260*/  MUFU.EX2 R62, R62 ;  /* 0x0000003e003e7308 */ /* 0x000e220000000800 */
[C---:B-1----:R-:W-:Y:S01]  /*5270*/  FADD.FTZ R9, R10.reuse, R9 ;  /* 0x000000090a097221 */ /* 0x042fe20000010000 */
[----:B------:R-:W-:-:S04]  /*5280*/  F2FP.SATFINITE.E4M3.F32.PACK_AB_MERGE_C R63, R10, R63, RZ ;  /* 0x0000003f0a3f723e */ /* 0x000fc800048070ff */
[----:B------:R-:W-:Y:S02]  /*5290*/  F2FP.SATFINITE.E4M3.F32.PACK_AB_MERGE_C R185, R51, R50, R63 ;  /* 0x0000003233b9723e */ /* 0x000fe4000480703f */
[----:B------:R-:W1:Y:S01]  /*52a0*/  MUFU.EX2 R3, R66 ;  /* 0x0000004200037308 */ /* 0x000e620000000800 */
[----:B--2---:R-:W-:Y:S01]  /*52b0*/  F2FP.SATFINITE.E4M3.F32.PACK_AB_MERGE_C R186, R15, R20, R11 ;  /* 0x000000140fba723e */ /* 0x004fe2000480700b */
[----:B------:R-:W-:-:S04]  /*52c0*/  FADD.FTZ R20, R20, R23 ;  /* 0x0000001714147221 */ /* 0x000fc80000010000 */
[----:B------:R-:W-:Y:S02]  /*52d0*/  FADD.FTZ R20, R15, R20 ;  /* 0x000000140f147221 */ /* 0x000fe40000010000 */
[----:B------:R-:W-:Y:S01]  /*52e0*/  MUFU.EX2 R24, R24 ;  /* 0x0000001800187308 */ /* 0x000fe20000000800 */
[----:B0-----:R-:W-:Y:S01]  /*52f0*/  FADD.FTZ R8, R62, R9 ;  /* 0x000000093e087221 */ /* 0x001fe20000010000 */
[----:B------:R-:W-:-:S04]  /*5300*/  FADD.FTZ R21, R21, R20 ;  /* 0x0000001415157221 */ /* 0x000fc80000010000 */
[----:B------:R-:W-:Y:S02]  /*5310*/  FADD.FTZ R4, R4, R21 ;  /* 0x0000001504047221 */ /* 0x000fe40000010000 */
[----:B------:R-:W0:Y:S01]  /*5320*/  MUFU.EX2 R25, R25 ;  /* 0x0000001900197308 */ /* 0x000e220000000800 */
[----:B-1----:R-:W-:Y:S01]  /*5330*/  FADD.FTZ R9, R3, R8 ;  /* 0x0000000803097221 */ /* 0x002fe20000010000 */
[----:B0-----:R-:W-:-:S03]  /*5340*/  F2FP.SATFINITE.E4M3.F32.PACK_AB_MERGE_C R8, R25, R24, RZ ;  /* 0x000000181908723e */ /* 0x001fc600048070ff */
[----:B------:R-:W-:Y:S01]  /*5350*/  FADD.FTZ R24, R24, R9 ;  /* 0x0000000918187221 */ /* 0x000fe20000010000 */
[----:B------:R-:W-:-:S03]  /*5360*/  F2FP.SATFINITE.E4M3.F32.PACK_AB_MERGE_C R187, R3, R62, R8 ;  /* 0x0000003e03bb723e */ /* 0x000fc60004807008 */
[----:B------:R-:W-:Y:S01]  /*5370*/  FADD.FTZ R3, R25, R24 ;  /* 0x0000001819037221 */ /* 0x000fe20000010000 */
[----:B------:R-:W-:Y:S01]  /*5380*/  VIADD R8, R19, 0xfffffffe ;  /* 0xfffffffe13087836 */ /* 0x000fe20000000000 */
[----:B------:R-:W-:Y:S06]  /*5390*/  @P1 BRA `(.L_x_4960) ;  /* 0x00000000004c1947 */ /* 0x000fec0003800000 */
        /* <DEDUP_REMOVED lines=11> */
.L_x_4961:
[----:B------:R-:W-:Y:S02]  /*5450*/  ULDC UR18, c[0x0][0x9e4] ;  /* 0x0002790000127ab9 */ /* 0x000fe40000000800 */
[----:B------:R-:W-:-:S11]  /*5460*/  UISETP.NE.AND UP0, UPT, UR18, 0x1, UPT ;  /* 0x000000011200788c */ /* 0x000fd6000bf05270 */
[----:B------:R-:W-:Y:S02]  /*5470*/  @UP0 ULDC.64 UR22, c[0x0][0x9e8] ;  /* 0x00027a0000160ab9 */ /* 0x000fe40000000a00 */
[----:B------:R-:W-:-:S04]  /*5480*/  UIMAD.WIDE.U32 UR10, UR15, UR22, URZ ;  /* 0x000000160f0a72a5 */ /* 0x000fc8000f8e003f */
[----:B------:R-:W-:-:S12]  /*5490*/  @UP0 USHF.R.U32.HI UR15, URZ, UR23, UR11 ;  /* 0x000000173f0f0299 */ /* 0x000fd8000801160b */
.L_x_4962:
[----:B------:R-:W-:-:S04]  /*54a0*/  UIMAD UR15, UR15, UR18, UR18 ;  /* 0x000000120f0f72a4 */ /* 0x000fc8000f8e0212 */
[----:B------:R-:W-:-:S04]  /*54b0*/  UISETP.LT.AND UP0, UPT, UR14, UR15, UPT ;  /* 0x0000000f0e00728c */ /* 0x000fc8000bf01270 */
[----:B------:R-:W-:-:S12]  /*54c0*/  USEL UR14, UR14, UR15, UP0 ;  /* 0x0000000f0e0e7287 */ /* 0x000fd80008000000 */
.L_x_4960:
[----:B------:R-:W-:Y:S01]  /*54d0*/  USHF.R.S32.HI UR10, URZ, 0x1f, UR14 ;  /* 0x0000001f3f0a7899 */ /* 0x000fe2000801140e */
[----:B------:R-:W0:Y:S01]  /*54e0*/  S2UR UR29, SR_CgaCtaId ;  /* 0x00000000001d79c3 */ /* 0x000e220000008800 */
[----:B------:R-:W-:Y:S01]  /*54f0*/  UMOV UR31, URZ ;  /* 0x0000003f001f7c82 */ /* 0x000fe20008000000 */
[----:B------:R-:W-:Y:S01]  /*5500*/  UMOV UR30, URZ ;  /* 0x0000003f001e7c82 */ /* 0x000fe20008000000 */
[----:B------:R-:W-:Y:S01]  /*5510*/  ULEA.HI UR10, UR10, UR14, URZ, 0x7 ;  /* 0x0000000e0a0a7291 */ /* 0x000fe2000f8f383f */
[----:B------:R-:W-:Y:S02]  /*5520*/  CS2R R24, SRZ ;  /* 0x0000000000187805 */ /* 0x000fe4000001ff00 */
[----:B------:R-:W-:Y:S02]  /*5530*/  CS2R R26, SRZ ;  /* 0x00000000001a7805 */ /* 0x000fe4000001ff00 */
[----:B------:R-:W-:Y:S01]  /*5540*/  CS2R R28, SRZ ;  /* 0x00000000001c7805 */ /* 0x000fe2000001ff00 */
[----:B------:R-:W-:Y:S01]  /*5550*/  USHF.R.S32.HI UR10, URZ, 0x7, UR10 ;  /* 0x000000073f0a7899 */ /* 0x000fe2000801140a */
[----:B------:R-:W-:-:S02]  /*5560*/  CS2R R30, SRZ ;  /* 0x00000000001e7805 */ /* 0x000fc4000001ff00 */
[----:B------:R-:W-:Y:S02]  /*5570*/  CS2R R32, SRZ ;  /* 0x0000000000207805 */ /* 0x000fe4000001ff00 */
[----:B------:R-:W-:Y:S01]  /*5580*/  CS2R R34, SRZ ;  /* 0x0000000000227805 */ /* 0x000fe2000001ff00 */
[----:B------:R-:W-:Y:S01]  /*5590*/  UISETP.LT.AND UP0, UPT, UR38, UR10, UPT ;  /* 0x0000000a2600728c */ /* 0x000fe2000bf01270 */
[----:B------:R-:W-:Y:S02]  /*55a0*/  CS2R R36, SRZ ;  /* 0x0000000000247805 */ /* 0x000fe4000001ff00 */
[----:B------:R-:W-:Y:S02]  /*55b0*/  CS2R R38, SRZ ;  /* 0x0000000000267805 */ /* 0x000fe4000001ff00 */
[----:B------:R-:W-:Y:S01]  /*55c0*/  CS2R R40, SRZ ;  /* 0x0000000000287805 */ /* 0x000fe2000001ff00 */
[----:B------:R-:W-:Y:S01]  /*55d0*/  USEL UR35, UR38, UR10, !UP0 ;  /* 0x0000000a26237287 */ /* 0x000fe2000c000000 */
[----:B------:R-:W-:-:S02]  /*55e0*/  CS2R R42, SRZ ;  /* 0x00000000002a7805 */ /* 0x000fc4000001ff00 */
[----:B------:R-:W-:Y:S02]  /*55f0*/  CS2R R44, SRZ ;  /* 0x00000000002c7805 */ /* 0x000fe4000001ff00 */
[----:B------:R-:W-:Y:S02]  /*5600*/  CS2R R46, SRZ ;  /* 0x00000000002e7805 */ /* 0x000fe4000001ff00 */
[----:B------:R-:W-:Y:S02]  /*5610*/  CS2R R48, SRZ ;  /* 0x0000000000307805 */ /* 0x000fe4000001ff00 */
[----:B------:R-:W-:Y:S02]  /*5620*/  CS2R R50, SRZ ;  /* 0x0000000000327805 */ /* 0x000fe4000001ff00 */
[----:B------:R-:W-:Y:S02]  /*5630*/  ISETP.GE.AND P1, PT, R8, UR35, PT ;  /* 0x0000002308007c0c */ /* 0x000fe4000bf26270 */
        /* <DEDUP_REMOVED lines=34> */
[----:B0-----:R-:W-:Y:S06]  /*5860*/  @!P1 BRA `(.L_x_4963) ;  /* 0x0000003c003c9947 */ /* 0x001fec0003800000 */
        /* <DEDUP_REMOVED lines=50> */
[----:B------:R-:W-:Y:S01]  /*5b90*/  UMOV UR34, URZ ;  /* 0x0000003f00227c82 */ /* 0x000fe20008000000 */
[----:B------:R-:W-:Y:S01]  /*5ba0*/  UMOV UR33, URZ ;  /* 0x0000003f00217c82 */ /* 0x000fe20008000000 */
[----:B------:R-:W-:Y:S01]  /*5bb0*/  ULDC UR49, c[0x0][0x9e4] ;  /* 0x0002790000317ab9 */ /* 0x000fe20000000800 */
[----:B------:R-:W-:Y:S01]  /*5bc0*/  ULDC UR45, c[0x0][0x2f0] ;  /* 0x0000bc00002d7ab9 */ /* 0x000fe20000000800 */
[----:B------:R-:W-:Y:S01]  /*5bd0*/  ULDC UR48, c[0x0][0x988] ;  /* 0x0002620000307ab9 */ /* 0x000fe20000000800 */
[----:B------:R-:W-:-:S05]  /*5be0*/  ULDC UR50, c[0x0][0x9e0] ;  /* 0x0002780000327ab9 */ /* 0x000fca0000000800 */
.L_x_4982:
[----:B------:R-:W-:Y:S01]  /*5bf0*/  ISETP.NE.AND P2, PT, RZ, UR37, PT ;  /* 0x00000025ff007c0c */ /* 0x000fe2000bf45270 */
[----:B------:R-:W-:-:S04]  /*5c00*/  UISETP.NE.AND UP0, UPT, UR33, 0x1, UPT ;  /* 0x000000012100788c */ /* 0x000fc8000bf05270 */
[----:B------:R-:W-:-:S04]  /*5c10*/  USEL UR30, URZ, 0x1, UP0 ;  /* 0x000000013f1e7887 */ /* 0x000fc80008000000 */
[----:B------:R-:W-:-:S04]  /*5c20*/  ULOP3.LUT UR30, UR34, UR30, URZ, 0x3c, !UPT ;  /* 0x0000001e221e7292 */ /* 0x000fc8000f8e3c3f */
[----:B------:R-:W-:Y:S08]  /*5c30*/  @P2 BRA `(.L_x_4964) ;  /* 0x0000000000382947 */ /* 0x000ff00003800000 */
[----:B------:R-:W-:Y:S05]  /*5c40*/  @!P0 BRA `(.L_x_4965) ;  /* 0x0000000000048947 */ /* 0x000fea0003800000 */
[----:B------:R-:W-:Y:S01]  /*5c50*/  BPT.TRAP 0x1 ;  /* 0x000000040000795c */ /* 0x000fe20000300000 */
.L_x_4965:
        /* <DEDUP_REMOVED lines=9> */
.L_x_4966:
[----:B-1----:R-:W-:Y:S05]  /*5cf0*/  @P1 BRA `(.L_x_4964) ;  /* 0x0000000000081947 */ /* 0x002fea0003800000 */
[----:B------:R-:W1:Y:S02]  /*5d00*/  SYNCS.PHASECHK.TRANS64.TRYWAIT P1, [UR6+0x2a830], R11 ;  /* 0x02a8300bff0075a7 */ /* 0x000e640008020146 */
[----:B-1----:R-:W-:Y:S05]  /*5d10*/  @!P1 BRA `(.L_x_4967) ;  /* 0x0000012000d09947 */ /* 0x002fea0003800000 */
.L_x_4964:
[----:B01----:R-:W-:Y:S01]  /*5d20*/  VIADD R11, R17, 0x8 ;  /* 0x00000008110b7836 */ /* 0x003fe20000000000 */
[----:B------:R-:W-:Y:S01]  /*5d30*/  UIADD3 UR31, UR33, 0x1, URZ ;  /* 0x00000001211f7890 */ /* 0x000fe2000fffe03f */
[----:B------:R-:W-:Y:S01]  /*5d40*/  R2UR UR24, R6 ;  /* 0x00000000061872ca */ /* 0x000fe200000e0000 */
[----:B------:R-:W-:Y:S01]  /*5d50*/  UMOV UR27, 0x80000020 ;  /* 0x80000020001b7882 */ /* 0x000fe20000000000 */
[----:B------:R-:W-:Y:S01]  /*5d60*/  R2UR UR25, R7 ;  /* 0x00000000071972ca */ /* 0x000fe200000e0000 */
[----:B------:R0:W-:Y:S01]  /*5d70*/  BAR.SYNC.DEFER_BLOCKING R11, 0x100 ;  /* 0x0004000b0000751d */ /* 0x0001e20000010000 */
[----:B------:R-:W-:-:S04]  /*5d80*/  UISETP.NE.AND UP0, UPT, UR31, 0x2, UPT ;  /* 0x000000021f00788c */ /* 0x000fc8000bf05270 */
[----:B------:R-:W-:Y:S01]  /*5d90*/  USEL UR31, UR31, URZ, UP0 ;  /* 0x0000003f1f1f7287 */ /* 0x000fe20008000000 */
[----:B------:R-:W-:Y:S01]  /*5da0*/  UMOV UR7, 0x80000020 ;  /* 0x8000002000077882 */ /* 0x000fe20000000000 */
[----:B------:R-:W-:Y:S02]  /*5db0*/  UMOV UR11, 0x80000020 ;  /* 0x80000020000b7882 */ /* 0x000fe40000000000 */
[----:B------:R-:W-:Y:S01]  /*5dc0*/  UIMAD UR26, UR31, 0x600, UR28 ;  /* 0x000006001f1a78a4 */ /* 0x000fe2000f8e021c */
[----:B------:R-:W-:Y:S01]  /*5dd0*/  UMOV UR15, 0x80000020 ;  /* 0x80000020000f7882 */ /* 0x000fe20000000000 */
[----:B------:R-:W-:Y:S02]  /*5de0*/  UMOV UR19, 0x80000020 ;  /* 0x8000002000137882 */ /* 0x000fe40000000000 */
[----:B------:R-:W-:Y:S02]  /*5df0*/  UIADD3 UR6, UR26, 0x2, URZ ;  /* 0x000000021a067890 */ /* 0x000fe4000fffe03f */
[----:B------:R-:W-:-:S02]  /*5e00*/  UIADD3 UR10, UR26, 0x200, URZ ;  /* 0x000002001a0a7890 */ /* 0x000fc4000fffe03f */
[----:B------:R-:W-:Y:S02]  /*5e10*/  UIADD3 UR14, UR26, 0x202, URZ ;  /* 0x000002021a0e7890 */ /* 0x000fe4000fffe03f */
[----:B------:R-:W-:Y:S02]  /*5e20*/  UIADD3 UR18, UR26, 0x400, URZ ;  /* 0x000004001a127890 */ /* 0x000fe4000fffe03f */
[----:B------:R-:W-:Y:S01]  /*5e30*/  UIADD3 UR22, UR26, 0x402, URZ ;  /* 0x000004021a167890 */ /* 0x000fe2000fffe03f */
[----:B------:R-:W-:Y:S01]  /*5e40*/  UMOV UR23, 0x80000020 ;  /* 0x8000002000177882 */ /* 0x000fe20000000000 */
[----:B------:R-:W-:-:S06]  /*5e50*/  WARPGROUP.ARRIVE ;  /* 0x00000000000079c5 */ /* 0x000fcc0000000000 */
[----:B------:R-:W-:Y:S03]  /*5e60*/  QGMMA.64x128x32.F32.E4M3.E4M3 R120, gdesc[UR24], RZ, !UPT, gsb0 ;  /* 0x01e00000187879f3 */ /* 0x000fe6000c0008ff */
        /* <DEDUP_REMOVED lines=16> */
[----:B0-----:R-:W-:Y:S05]  /*5f70*/  @P2 BRA `(.L_x_4968) ;  /* 0x00000000002c2947 */ /* 0x001fea0003800000 */
[----:B------:R-:W-:Y:S05]  /*5f80*/  @!P0 BRA `(.L_x_4969) ;  /* 0x0000000000048947 */ /* 0x000fea0003800000 */
[----:B------:R-:W-:Y:S01]  /*5f90*/  BPT.TRAP 0x1 ;  /* 0x000000040000795c */ /* 0x000fe20000300000 */
.L_x_4969:
[----:B------:R-:W-:Y:S01]  /*5fa0*/  ULEA UR6, UR33, UR36, 0x3 ;  /* 0x0000002421067291 */ /* 0x000fe2000f8e183f */
[----:B------:R-:W-:-:S05]  /*5fb0*/  IMAD.U32 R11, RZ, RZ, UR34 ;  /* 0x00000022ff0b7e24 */ /* 0x000fca000f8e00ff */
[----:B------:R-:W-:-:S04]  /*5fc0*/  SHF.L.U32 R11, R11, 0x1f, RZ ;  /* 0x0000001f0b0b7819 */ /* 0x000fc800000006ff */
[----:B------:R0:W1:Y:S01]  /*5fd0*/  SYNCS.PHASECHK.TRANS64.TRYWAIT P1, [UR6+0x2a850], R11 ;  /* 0x02a8500bff0075a7 */ /* 0x0000620008020146 */
[----:B------:R-:W-:Y:S05]  /*5fe0*/  @!P0 BRA `(.L_x_4970) ;  /* 0x0000000000048947 */ /* 0x000fea0003800000 */
[----:B------:R-:W-:Y:S01]  /*5ff0*/  BPT.TRAP 0x1 ;  /* 0x000000040000795c */ /* 0x000fe20000300000 */
.L_x_4970:
[----:B-1----:R-:W-:Y:S05]  /*6000*/  @P1 BRA `(.L_x_4968) ;  /* 0x0000000000081947 */ /* 0x002fea0003800000 */
[----:B------:R-:W1:Y:S02]  /*6010*/  SYNCS.PHASECHK.TRANS64.TRYWAIT P1, [UR6+0x2a850], R11 ;  /* 0x02a8500bff0075a7 */ /* 0x000e640008020146 */
[----:B-1----:R-:W-:Y:S05]  /*6020*/  @!P1 BRA `(.L_x_4971) ;  /* 0x0000012000249947 */ /* 0x002fea0003800000 */
.L_x_4968:
        /* <DEDUP_REMOVED lines=29> */
.L_x_4972:
[----:B------:R-:W-:Y:S01]  /*6200*/  UISETP.NE.AND UP1, UPT, UR44, URZ, UPT ;  /* 0x0000003f2c00728c */ /* 0x000fe2000bf25270 */
[C---:B------:R-:W-:Y:S01]  /*6210*/  FMUL.FTZ R23, R0.reuse, R121 ;  /* 0x0000007900177220 */ /* 0x040fe20000410000 */
[C---:B------:R-:W-:Y:S01]  /*6220*/  FMUL.FTZ R121, R0.reuse, R142 ;  /* 0x0000008e00797220 */ /* 0x040fe20000410000 */
[C---:B------:R-:W-:Y:S01]  /*6230*/  FMUL.FTZ R189, R0.reuse, R132 ;  /* 0x0000008400bd7220 */ /* 0x040fe20000410000 */
[C---:B------:R-:W-:Y:S01]  /*6240*/  FMUL.FTZ R184, R0.reuse, R124 ;  /* 0x0000007c00b87220 */ /* 0x040fe20000410000 */
[----:B------:R-:W1:Y:S01]  /*6250*/  LDC R132, c[0x0][0x288] ;  /* 0x0000a200ff847b82 */ /* 0x000e620000000800 */
[----:B------:R-:W-:Y:S01]  /*6260*/  PLOP3.LUT P1, PT, PT, PT, UP1, 0x80, 0x0 ;  /* 0x000000000000781c */ /* 0x000fe20003f2f018 */
[C---:B------:R-:W-:Y:S01]  /*6270*/  FMUL.FTZ R19, R0.reuse, R134 ;  /* 0x0000008600137220 */ /* 0x040fe20000410000 */
[----:B------:R-:W-:Y:S01]  /*6280*/  PLOP3.LUT P2, PT, PT, PT, UP1, 0x80, 0x0 ;  /* 0x000000000000781c */ /* 0x000fe20003f4f018 */
[C---:B------:R-:W-:Y:S01]  /*6290*/  FMUL.FTZ R124, R0.reuse, R147 ;  /* 0x00000093007c7220 */ /* 0x040fe20000410000 */
[----:B------:R-:W-:Y:S01]  /*62a0*/  FMUL.FTZ R134, R0, R166 ;  /* 0x000000a600867220 */ /* 0x000fe20000410000 */
[----:B------:R-:W-:Y:S01]  /*62b0*/  @UP1 ULDC UR7, c[0x0][0x44c] ;  /* 0x0001130000071ab9 */ /* 0x000fe20000000800 */
[----:B------:R-:W-:-:S02]  /*62c0*/  IMAD.MOV.U32 R147, RZ, RZ, R5 ;  /* 0x000000ffff937224 */ /* 0x000fc400078e0005 */
[----:B------:R-:W-:Y:S01]  /*62d0*/  FMUL.FTZ R12, R0, R123 ;  /* 0x0000007b000c7220 */ /* 0x000fe20000410000 */
[----:B------:R-:W-:Y:S02]  /*62e0*/  IMAD.SHL.U32 R166, R8, 0x80, RZ ;  /* 0x0000008008a67824 */ /* 0x000fe400078e00ff */
[C---:B------:R-:W-:Y:S01]  /*62f0*/  FMUL.FTZ R123, R0.reuse, R146 ;  /* 0x00000092007b7220 */ /* 0x040fe20000410000 */
[C---:B0-----:R-:W-:Y:S01]  /*6300*/  FMUL.FTZ R11, R0.reuse, R122 ;  /* 0x0000007a000b7220 */ /* 0x041fe20000410000 */
[C---:B------:R-:W-:Y:S01]  /*6310*/  FMUL.FTZ R146, R0.reuse, R148 ;  /* 0x0000009400927220 */ /* 0x040fe20000410000 */
[----:B------:R-:W-:Y:S01]  /*6320*/  FMUL.FTZ R122, R0, R143 ;  /* 0x0000008f007a7220 */ /* 0x000fe20000410000 */
[----:B------:R-:W-:Y:S01]  /*6330*/  @P1 IMAD.HI.U32 R142, R5, UR7, RZ ;  /* 0x00000007058e1c27 */ /* 0x000fe2000f8e00ff */
[----:B------:R-:W-:-:S03]  /*6340*/  @UP1 ULDC UR7, c[0x0][0x450] ;  /* 0x0001140000071ab9 */ /* 0x000fc60000000800 */
[----:B------:R-:W-:Y:S01]  /*6350*/  FMUL.FTZ R148, R0, R149 ;  /* 0x0000009500947220 */ /* 0x000fe20000410000 */
[----:B------:R-:W-:Y:S01]  /*6360*/  IADD3 R143, -R166, 0x1, RZ ;  /* 0x00000001a68f7810 */ /* 0x000fe20007ffe1ff */
[C---:B------:R-:W-:Y:S01]  /*6370*/  FMUL.FTZ R13, R0.reuse, R126 ;  /* 0x0000007e000d7220 */ /* 0x040fe20000410000 */
[----:B------:R-:W-:Y:S01]  /*6380*/  @P2 SHF.R.U32.HI R147, RZ, UR7, R142 ;  /* 0x00000007ff932c19 */ /* 0x000fe2000801168e */
[C---:B------:R-:W-:Y:S01]  /*6390*/  FMUL.FTZ R14, R0.reuse, R127 ;  /* 0x0000007f000e7220 */ /* 0x040fe20000410000 */
[C---:B------:R-:W-:Y:S01]  /*63a0*/  FMUL.FTZ R126, R0.reuse, R151 ;  /* 0x00000097007e7220 */ /* 0x040fe20000410000 */
[----:B------:R-:W-:Y:S01]  /*63b0*/  UISETP.NE.AND UP0, UPT, UR43, URZ, UPT ;  /* 0x0000003f2b00728c */ /* 0x000fe2000bf05270 */
[C---:B------:R-:W-:Y:S01]  /*63c0*/  FMUL.FTZ R186, R0.reuse, R128 ;  /* 0x0000008000ba7220 */ /* 0x040fe20000410000 */
[----:B------:R-:W0:Y:S01]  /*63d0*/  SHFL.IDX PT, R149, R147, RZ, 0x1c1f ;  /* 0x001c1fff93957589 */ /* 0x000e2200000e0000 */
        /* <DEDUP_REMOVED lines=14> */
[----:B------:R-:W-:Y:S01]  /*64c0*/  ULEA UR6, UR31, UR36, 0x3 ;  /* 0x000000241f067291 */ /* 0x000fe2000f8e183f */
        /* <DEDUP_REMOVED lines=35> */
[----:B------:R-:W-:Y:S01]  /*6700*/  PLOP3.LUT P1, PT, PT, PT, UP0, 0x40, 0x0 ;  /* 0x000000000000781c */ /* 0x000fe20003f2e808 */
[----:B------:R-:W-:Y:S01]  /*6710*/  UMOV UR7, UR45 ;  /* 0x0000002d00077c82 */ /* 0x000fe20008000000 */
[----:B------:R-:W2:Y:S01]  /*6720*/  MUFU.TANH R22, R22 ;  /* 0x0000001600167308 */ /* 0x000ea20000002400 */
[----:B------:R-:W-:Y:S01]  /*6730*/  UPRMT UR6, UR29, 0x654, UR6 ;  /* 0x000006541d067896 */ /* 0x000fe20008000006 */
[----:B------:R-:W-:-:S04]  /*6740*/  IMAD R145, R16, UR7, R145 ;  /* 0x0000000710917c24 */ /* 0x000fc8000f8e0291 */
[----:B-1----:R-:W-:Y:S02]  /*6750*/  IMAD.IADD R145, R145, 0x1, -R132 ;  /* 0x0000000191917824 */ /* 0x002fe400078e0a84 */
[----:B------:R-:W1:Y:S02]  /*6760*/  MUFU.TANH R23, R23 ;  /* 0x0000001700177308 */ /* 0x000e640000002400 */
[C---:B------:R-:W-:Y:S01]  /*6770*/  VIADD R174, R145.reuse, UR50 ;  /* 0x0000003291ae7c36 */ /* 0x040fe20008000000 */
[----:B------:R-:W-:Y:S01]  /*6780*/  SYNCS.ARRIVE.TRANS64.RED.A1T0 RZ, [UR6], RZ ;  /* 0x000000ffffff79a7 */ /* 0x000fe20008100406 */
[----:B------:R-:W-:Y:S02]  /*6790*/  VIADD R177, R145, UR32 ;  /* 0x0000002091b17c36 */ /* 0x000fe40008000000 */
[--C-:B0-----:R-:W-:Y:S02]  /*67a0*/  IMAD.IADD R170, R174, 0x1, R149.reuse ;  /* 0x00000001aeaa7824 */ /* 0x101fe400078e0295 */
[----:B------:R-:W0:Y:S01]  /*67b0*/  MUFU.TANH R11, R11 ;  /* 0x0000000b000b7308 */ /* 0x000e220000002400 */
[----:B------:R-:W-:-:S07]  /*67c0*/  IMAD.IADD R172, R177, 0x1, R149 ;  /* 0x00000001b1ac7824 */ /* 0x000fce00078e0295 */
[----:B------:R-:W3:Y:S08]  /*67d0*/  MUFU.TANH R12, R12 ;  /* 0x0000000c000c7308 */ /* 0x000ef00000002400 */
        /* <DEDUP_REMOVED lines=69> */
[----:B------:R-:W1:Y:S02]  /*6c30*/  @P1 LDC.64 R144, c[0x0][0x9e8] ;  /* 0x00027a00ff901b82 */ /* 0x000e640000000a00 */
[----:B-1----:R-:W-:-:S05]  /*6c40*/  @P1 IMAD.HI.U32 R144, R149, R144, RZ ;  /* 0x0000009095901227 */ /* 0x002fca00078e00ff */
[----:B------:R-:W-:-:S04]  /*6c50*/  @P1 SHF.R.U32.HI R149, RZ, R145, R144 ;  /* 0x00000091ff951219 */ /* 0x000fc80000011690 */
[----:B------:R-:W-:Y:S01]  /*6c60*/  LOP3.LUT R149, RZ, R149, RZ, 0x33, !PT ;  /* 0x00000095ff957212 */ /* 0x000fe200078e33ff */
[----:B------:R-:W-:Y:S06]  /*6c70*/  BRA `(.L_x_4976) ;  /* 0x0000000000147947 */ /* 0x000fec0003800000 */
.L_x_4975:
[----:B------:R-:W-:-:S05]  /*6c80*/  IMAD.U32 R152, RZ, RZ, UR49 ;  /* 0x00000031ff987e24 */ /* 0x000fca000f8e00ff */
[----:B------:R-:W-:-:S13]  /*6c90*/  ISETP.NE.AND P1, PT, R152, 0x1, PT ;  /* 0x000000019800780c */ /* 0x000fda0003f25270 */
[----:B------:R-:W1:Y:S02]  /*6ca0*/  @P1 LDC.64 R144, c[0x0][0x9e8] ;  /* 0x00027a00ff901b82 */ /* 0x000e640000000a00 */
[----:B-1----:R-:W-:-:S05]  /*6cb0*/  @P1 IMAD.HI.U32 R144, R149, R144, RZ ;  /* 0x0000009095901227 */ /* 0x002fca00078e00ff */
[----:B------:R-:W-:-:S07]  /*6cc0*/  @P1 SHF.R.U32.HI R149, RZ, R145, R144 ;  /* 0x00000091ff951219 */ /* 0x000fce0000011690 */
.L_x_4976:
[----:B------:R-:W-:Y:S05]  /*6cd0*/  BSYNC B0 ;  /* 0x0000000000007941 */ /* 0x000fea0003800000 */
.L_x_4974:
[----:B------:R-:W-:-:S04]  /*6ce0*/  IMAD R149, R149, R152, -R166 ;  /* 0x0000009895957224 */ /* 0x000fc800078e0aa6 */
[----:B------:R-:W-:-:S05]  /*6cf0*/  IMAD R149, R2, -0x2, R149 ;  /* 0xfffffffe02957824 */ /* 0x000fca00078e0295 */
[----:B------:R-:W-:Y:S02]  /*6d00*/  VIADDMNMX R170, R149, R152, R170, PT ;  /* 0x0000009895aa7246 */ /* 0x000fe400038001aa */
[----:B------:R-:W-:-:S07]  /*6d10*/  VIMNMX R172, R172, R149, !PT ;  /* 0x00000095acac7248 */ /* 0x000fce0007fe0100 */
.L_x_4973:
[----:B------:R-:W-:Y:S01]  /*6d20*/  ISETP.GT.AND P1, PT, R8, -0x1, PT ;  /* 0xffffffff0800780c */ /* 0x000fe20003f24270 */
[----:B------:R-:W1:Y:S01]  /*6d30*/  SHFL.IDX PT, R181, R147, 0x1, 0x1c1f ;  /* 0x003c1f0093b57f89 */ /* 0x000e6200000e0000 */
[----:B------:R-:W-:Y:S02]  /*6d40*/  UISETP.NE.AND UP0, UPT, UR43, URZ, UPT ;  /* 0x0000003f2b00728c */ /* 0x000fe4000bf05270 */
[C---:B------:R-:W-:Y:S02]  /*6d50*/  ISETP.GT.AND P6, PT, R172.reuse, RZ, P1 ;  /* 0x000000ffac00720c */ /* 0x040fe40000fc4270 */
[C---:B------:R-:W-:Y:S02]  /*6d60*/  ISETP.GT.AND P2, PT, R172.reuse, 0x1, P1 ;  /* 0x00000001ac00780c */ /* 0x040fe40000f44270 */
[----:B------:R-:W-:Y:S02]  /*6d70*/  ISETP.GT.AND P3, PT, R172, 0x8, P1 ;  /* 0x00000008ac00780c */ /* 0x000fe40000f64270 */
[----:B------:R-:W-:-:S02]  /*6d80*/  ISETP.LT.OR P6, PT, R170, 0x1, P6 ;  /* 0x00000001aa00780c */ /* 0x000fc400037c1670 */
[C---:B------:R-:W-:Y:S02]  /*6d90*/  ISETP.LT.OR P2, PT, R170.reuse, 0x2, P2 ;  /* 0x00000002aa00780c */ /* 0x040fe40001741670 */
[----:B------:R-:W-:Y:S02]  /*6da0*/  ISETP.LT.OR P3, PT, R170, 0x9, P3 ;  /* 0x00000009aa00780c */ /* 0x000fe40001f61670 */
[C---:B------:R-:W-:Y:S02]  /*6db0*/  ISETP.GT.AND P5, PT, R172.reuse, 0x9, P1 ;  /* 0x00000009ac00780c */ /* 0x040fe40000fa4270 */
[----:B------:R-:W-:Y:S02]  /*6dc0*/  ISETP.GT.AND P4, PT, R172, 0x10, P1 ;  /* 0x00000010ac00780c */ /* 0x000fe40000f84270 */
[----:B------:R-:W-:Y:S02]  /*6dd0*/  FSEL R167, R22, -INF , !P6 ;  /* 0xff80000016a77808 */ /* 0x000fe40007000000 */
[----:B------:R-:W-:-:S02]  /*6de0*/  FSEL R171, R23, -INF , !P2 ;  /* 0xff80000017ab7808 */ /* 0x000fc40005000000 */
[C---:B------:R-:W-:Y:S01]  /*6df0*/  ISETP.GT.AND P6, PT, R172.reuse, 0x11, P1 ;  /* 0x00000011ac00780c */ /* 0x040fe20000fc4270 */
[----:B-1----:R-:W-:Y:S01]  /*6e00*/  IMAD.IADD R177, R177, 0x1, R181 ;  /* 0x00000001b1b17824 */ /* 0x002fe200078e02b5 */
[----:B------:R-:W-:Y:S02]  /*6e10*/  ISETP.GT.AND P2, PT, R172, 0x18, P1 ;  /* 0x00000018ac00780c */ /* 0x000fe40000f44270 */
[----:B------:R-:W-:Y:S02]  /*6e20*/  FSEL R169, R184, -INF , !P3 ;  /* 0xff800000b8a97808 */ /* 0x000fe40005800000 */
[----:B------:R-:W-:Y:S02]  /*6e30*/  ISETP.GT.AND P3, PT, R172, 0x19, P1 ;  /* 0x00000019ac00780c */ /* 0x000fe40000f64270 */
[C---:B------:R-:W-:Y:S02]  /*6e40*/  ISETP.LT.OR P5, PT, R170.reuse, 0xa, P5 ;  /* 0x0000000aaa00780c */ /* 0x040fe40002fa1670 */
[----:B------:R-:W-:-:S02]  /*6e50*/  ISETP.LT.OR P4, PT, R170, 0x11, P4 ;  /* 0x00000011aa00780c */ /* 0x000fc40002781670 */
[C---:B------:R-:W-:Y:S02]  /*6e60*/  ISETP.LT.OR P6, PT, R170.reuse, 0x12, P6 ;  /* 0x00000012aa00780c */ /* 0x040fe400037c1670 */
[C---:B------:R-:W-:Y:S02]  /*6e70*/  ISETP.LT.OR P2, PT, R170.reuse, 0x19, P2 ;  /* 0x00000019aa00780c */ /* 0x040fe40001741670 */
[----:B------:R-:W-:Y:S02]  /*6e80*/  ISETP.LT.OR P3, PT, R170, 0x1a, P3 ;  /* 0x0000001aaa00780c */ /* 0x000fe40001f61670 */
[----:B0-----:R-:W-:Y:S02]  /*6e90*/  FSEL R185, R185, -INF , !P5 ;  /* 0xff800000b9b97808 */ /* 0x001fe40006800000 */
[----:B------:R-:W-:Y:S02]  /*6ea0*/  FSEL R179, R186, -INF , !P4 ;  /* 0xff800000bab37808 */ /* 0x000fe40006000000 */
[----:B------:R-:W-:-:S02]  /*6eb0*/  ISETP.GT.AND P5, PT, R172, 0x20, P1 ;  /* 0x00000020ac00780c */ /* 0x000fc40000fa4270 */
[C---:B------:R-:W-:Y:S02]  /*6ec0*/  ISETP.GT.AND P4, PT, R172.reuse, 0x21, P1 ;  /* 0x00000021ac00780c */ /* 0x040fe40000f84270 */
[----:B------:R-:W-:Y:S02]  /*6ed0*/  FSEL R187, R187, -INF , !P6 ;  /* 0xff800000bbbb7808 */ /* 0x000fe40007000000 */
[----:B------:R-:W-:Y:S02]  /*6ee0*/  FSEL R189, R189, -INF , !P2 ;  /* 0xff800000bdbd7808 */ /* 0x000fe40005000000 */
[C---:B------:R-:W-:Y:S02]  /*6ef0*/  ISETP.GT.AND P6, PT, R172.reuse, 0x28, P1 ;  /* 0x00000028ac00780c */ /* 0x040fe40000fc4270 */
[----:B------:R-:W-:Y:S02]  /*6f00*/  ISETP.GT.AND P2, PT, R172, 0x29, P1 ;  /* 0x00000029ac00780c */ /* 0x000fe40000f44270 */
[----:B------:R-:W-:-:S02]  /*6f10*/  FSEL R173, R188, -INF , !P3 ;  /* 0xff800000bcad7808 */ /* 0x000fc40005800000 */
[----:B------:R-:W-:Y:S02]  /*6f20*/  ISETP.GT.AND P3, PT, R172, 0x30, P1 ;  /* 0x00000030ac00780c */ /* 0x000fe40000f64270 */
[C---:B------:R-:W-:Y:S02]  /*6f30*/  ISETP.LT.OR P5, PT, R170.reuse, 0x21, P5 ;  /* 0x00000021aa00780c */ /* 0x040fe40002fa1670 */
[C---:B------:R-:W-:Y:S02]  /*6f40*/  ISETP.LT.OR P4, PT, R170.reuse, 0x22, P4 ;  /* 0x00000022aa00780c */ /* 0x040fe40002781670 */
[C---:B------:R-:W-:Y:S02]  /*6f50*/  ISETP.LT.OR P6, PT, R170.reuse, 0x29, P6 ;  /* 0x00000029aa00780c */ /* 0x040fe400037c1670 */
[C---:B------:R-:W-:Y:S02]  /*6f60*/  ISETP.LT.OR P2, PT, R170.reuse, 0x2a, P2 ;  /* 0x0000002aaa00780c */ /* 0x040fe40001741670 */
[----:B------:R-:W-:-:S02]  /*6f70*/  ISETP.LT.OR P3, PT, R170, 0x31, P3 ;  /* 0x00000031aa00780c */ /* 0x000fc40001f61670 */
[----:B------:R-:W-:Y:S02]  /*6f80*/  FSEL R191, R191, -INF , !P5 ;  /* 0xff800000bfbf7808 */ /* 0x000fe40006800000 */
[----:B------:R-:W-:Y:S02]  /*6f90*/  FSEL R175, R190, -INF , !P4 ;  /* 0xff800000beaf7808 */ /* 0x000fe40006000000 */
[C---:B------:R-:W-:Y:S02]  /*6fa0*/  ISETP.GT.AND P5, PT, R172.reuse, 0x31, P1 ;  /* 0x00000031ac00780c */ /* 0x040fe40000fa4270 */
[----:B------:R-:W-:Y:S02]  /*6fb0*/  ISETP.GT.AND P4, PT, R172, 0x38, P1 ;  /* 0x00000038ac00780c */ /* 0x000fe40000f84270 */
[----:B------:R-:W-:Y:S02]  /*6fc0*/  FSEL R193, R193, -INF , !P6 ;  /* 0xff800000c1c17808 */ /* 0x000fe40007000000 */
[----:B------:R-:W-:-:S02]  /*6fd0*/  FSEL R152, R192, -INF , !P2 ;  /* 0xff800000c0987808 */ /* 0x000fc40005000000 */
[C---:B------:R-:W-:Y:S02]  /*6fe0*/  ISETP.GT.AND P6, PT, R172.reuse, 0x39, P1 ;  /* 0x00000039ac00780c */ /* 0x040fe40000fc4270 */
        /* <DEDUP_REMOVED lines=8> */
[----:B------:R-:W-:Y:S02]  /*7070*/  FSEL R147, R195, -INF , !P5 ;  /* 0xff800000c3937808 */ /* 0x000fe40006800000 */
[----:B------:R-:W-:Y:S02]  /*7080*/  FSEL R144, R146, -INF , !P4 ;  /* 0xff80000092907808 */ /* 0x000fe40006000000 */
[----:B------:R-:W-:-:S02]  /*7090*/  ISETP.GT.AND P5, PT, R172, 0x48, P1 ;  /* 0x00000048ac00780c */ /* 0x000fc40000fa4270 */
[----:B------:R-:W-:Y:S02]  /*70a0*/  ISETP.GT.AND P4, PT, R172, 0x49, P1 ;  /* 0x00000049ac00780c */ /* 0x000fe40000f84270 */
        /* <DEDUP_REMOVED lines=13> */
[----:B------:R-:W-:Y:S02]  /*7180*/  ISETP.GT.AND P4, PT, R172, 0x60, P1 ;  /* 0x00000060ac00780c */ /* 0x000fe40000f84270 */
[----:B------:R-:W-:Y:S02]  /*7190*/  FSEL R153, R155, -INF , !P6 ;  /* 0xff8000009b997808 */ /* 0x000fe40007000000 */
[----:B------:R-:W-:Y:S02]  /*71a0*/  FSEL R154, R156, -INF , !P2 ;  /* 0xff8000009c9a7808 */ /* 0x000fe40005000000 */
[----:B------:R-:W-:-:S02]  /*71b0*/  ISETP.GT.AND P2, PT, R172, 0x68, P1 ;  /* 0x00000068ac00780c */ /* 0x000fc40000f44270 */
[----:B------:R-:W-:Y:S02]  /*71c0*/  FSEL R155, R157, -INF , !P3 ;  /* 0xff8000009d9b7808 */ /* 0x000fe40005800000 */
[----:B------:R-:W-:Y:S02]  /*71d0*/  ISETP.GT.AND P3, PT, R172, 0x69, P1 ;  /* 0x00000069ac00780c */ /* 0x000fe40000f64270 */
[C---:B------:R-:W-:Y:S02]  /*71e0*/  ISETP.LT.OR P4, PT, R170.reuse, 0x61, P4 ;  /* 0x00000061aa00780c */ /* 0x040fe40002781670 */
[C---:B------:R-:W-:Y:S02]  /*71f0*/  ISETP.LT.OR P2, PT, R170.reuse, 0x69, P2 ;  /* 0x00000069aa00780c */ /* 0x040fe40001741670 */
[----:B------:R-:W-:Y:S02]  /*7200*/  ISETP.LT.OR P3, PT, R170, 0x6a, P3 ;  /* 0x0000006aaa00780c */ /* 0x000fe40001f61670 */
[----:B------:R-:W-:-:S02]  /*7210*/  ISETP.GT.AND P5, PT, R172, 0x59, P1 ;  /* 0x00000059ac00780c */ /* 0x000fc40000fa4270 */
[----:B------:R-:W-:Y:S02]  /*7220*/  FSEL R157, R159, -INF , !P4 ;  /* 0xff8000009f9d7808 */ /* 0x000fe40006000000 */
[----:B------:R-:W-:Y:S02]  /*7230*/  ISETP.GT.AND P6, PT, R172, 0x61, P1 ;  /* 0x00000061ac00780c */ /* 0x000fe40000fc4270 */
[----:B------:R-:W-:Y:S02]  /*7240*/  FSEL R159, R161, -INF , !P2 ;  /* 0xff800000a19f7808 */ /* 0x000fe40005000000 */
[----:B------:R-:W-:Y:S02]  /*7250*/  FSEL R161, R162, -INF , !P3 ;  /* 0xff800000a2a17808 */ /* 0x000fe40005800000 */
[----:B------:R-:W-:Y:S02]  /*7260*/  ISETP.LT.OR P5, PT, R170, 0x5a, P5 ;  /* 0x0000005aaa00780c */ /* 0x000fe40002fa1670 */
[----:B------:R-:W-:-:S02]  /*7270*/  PLOP3.LUT P3, PT, PT, PT, UP0, 0x40, 0x0 ;  /* 0x000000000000781c */ /* 0x000fc40003f6e808 */
[----:B------:R-:W-:Y:S02]  /*7280*/  ISETP.LT.OR P6, PT, R170, 0x62, P6 ;  /* 0x00000062aa00780c */ /* 0x000fe400037c1670 */
[----:B------:R-:W-:Y:S02]  /*7290*/  FSEL R156, R158, -INF , !P5 ;  /* 0xff8000009e9c7808 */ /* 0x000fe40006800000 */
[C---:B------:R-:W-:Y:S02]  /*72a0*/  ISETP.GT.AND P5, PT, R172.reuse, 0x70, P1 ;  /* 0x00000070ac00780c */ /* 0x040fe40000fa4270 */
[----:B------:R-:W-:Y:S02]  /*72b0*/  ISETP.GT.AND P4, PT, R172, 0x71, P1 ;  /* 0x00000071ac00780c */ /* 0x000fe40000f84270 */
[----:B------:R-:W-:Y:S01]  /*72c0*/  FSEL R158, R160, -INF , !P6 ;  /* 0xff800000a09e7808 */ /* 0x000fe20007000000 */
[----:B------:R-:W-:Y:S01]  /*72d0*/  IMAD.IADD R160, R174, 0x1, R181 ;  /* 0x00000001aea07824 */ /* 0x000fe200078e02b5 */
[----:B------:R-:W-:-:S02]  /*72e0*/  ISETP.GT.AND P6, PT, R172, 0x78, P1 ;  /* 0x00000078ac00780c */ /* 0x000fc40000fc4270 */
[----:B------:R-:W-:Y:S02]  /*72f0*/  ISETP.GT.AND P2, PT, R172, 0x79, P1 ;  /* 0x00000079ac00780c */ /* 0x000fe40000f44270 */
[C---:B------:R-:W-:Y:S02]  /*7300*/  ISETP.LT.OR P5, PT, R170.reuse, 0x71, P5 ;  /* 0x00000071aa00780c */ /* 0x040fe40002fa1670 */
[C---:B------:R-:W-:Y:S02]  /*7310*/  ISETP.LT.OR P4, PT, R170.reuse, 0x72, P4 ;  /* 0x00000072aa00780c */ /* 0x040fe40002781670 */
[C---:B------:R-:W-:Y:S02]  /*7320*/  ISETP.LT.OR P6, PT, R170.reuse, 0x79, P6 ;  /* 0x00000079aa00780c */ /* 0x040fe400037c1670 */
[----:B------:R-:W-:Y:S02]  /*7330*/  ISETP.LT.OR P2, PT, R170, 0x7a, P2 ;  /* 0x0000007aaa00780c */ /* 0x000fe40001741670 */
[----:B------:R-:W-:-:S02]  /*7340*/  FSEL R162, R163, -INF , !P5 ;  /* 0xff800000a3a27808 */ /* 0x000fc40006800000 */
        /* <DEDUP_REMOVED lines=17> */
.L_x_4979:
[----:B------:R-:W-:-:S05]  /*7460*/  IMAD.U32 R168, RZ, RZ, UR49 ;  /* 0x00000031ffa87e24 */ /* 0x000fca000f8e00ff */
[----:B------:R-:W-:-:S13]  /*7470*/  ISETP.NE.AND P2, PT, R168, 0x1, PT ;  /* 0x00000001a800780c */ /* 0x000fda0003f45270 */
[----:B------:R-:W0:Y:S02]  /*7480*/  @P2 LDC.64 R22, c[0x0][0x9e8] ;  /* 0x00027a00ff162b82 */ /* 0x000e240000000a00 */
[----:B0-----:R-:W-:-:S05]  /*7490*/  @P2 IMAD.HI.U32 R22, R181, R22, RZ ;  /* 0x00000016b5162227 */ /* 0x001fca00078e00ff */
[----:B------:R-:W-:-:S07]  /*74a0*/  @P2 SHF.R.U32.HI R181, RZ, R23, R22 ;  /* 0x00000017ffb52219 */ /* 0x000fce0000011616 */
.L_x_4980:
[----:B------:R-:W-:Y:S05]  /*74b0*/  BSYNC B0 ;  /* 0x0000000000007941 */ /* 0x000fea0003800000 */
.L_x_4978:
[----:B------:R-:W-:-:S04]  /*74c0*/  IMAD R181, R181, R168, -R166 ;  /* 0x000000a8b5b57224 */ /* 0x000fc800078e0aa6 */
[----:B------:R-:W-:-:S05]  /*74d0*/  IMAD R181, R2, -0x2, R181 ;  /* 0xfffffffe02b57824 */ /* 0x000fca00078e02b5 */
[----:B------:R-:W-:Y:S02]  /*74e0*/  VIADDMNMX R160, R181, R168, R160, PT ;  /* 0x000000a8b5a07246 */ /* 0x000fe400038001a0 */
[----:B------:R-:W-:-:S07]  /*74f0*/  VIMNMX R177, R177, R181, !PT ;  /* 0x000000b5b1b17248 */ /* 0x000fce0007fe0100 */
.L_x_4977:
[----:B------:R-:W-:Y:S01]  /*7500*/  FMNMX.FTZ R22, R167, R10, !PT ;  /* 0x0000000aa7167209 */ /* 0x000fe20007810000 */
[----:B------:R-:W-:Y:S01]  /*7510*/  UMOV UR6, UR48 ;  /* 0x0000003000067c82 */ /* 0x000fe20008000000 */
[----:B------:R-:W-:Y:S01]  /*7520*/  ISETP.GT.AND P5, PT, R177, 0x10, P1 ;  /* 0x00000010b100780c */ /* 0x000fe20000fa4270 */
[----:B------:R-:W-:Y:S01]  /*7530*/  IMAD.U32 R183, RZ, RZ, UR6 ;  /* 0x00000006ffb77e24 */ /* 0x000fe2000f8e00ff */
[----:B------:R-:W-:Y:S02]  /*7540*/  FMNMX.FTZ R22, R171, R22, !PT ;  /* 0x00000016ab167209 */ /* 0x000fe40007810000 */
[----:B------:R-:W-:Y:S02]  /*7550*/  ISETP.LT.OR P5, PT, R160, 0x11, P5 ;  /* 0x00000011a000780c */ /* 0x000fe40002fa1670 */
[----:B------:R-:W-:Y:S02]  /*7560*/  FMNMX.FTZ R22, R169, R22, !PT ;  /* 0x00000016a9167209 */ /* 0x000fe40007810000 */
[----:B------:R-:W-:-:S02]  /*7570*/  FSEL R15, R15, -INF , !P5 ;  /* 0xff8000000f0f7808 */ /* 0x000fc40006800000 */
[----:B------:R-:W-:Y:S02]  /*7580*/  FMNMX.FTZ R22, R185, R22, !PT ;  /* 0x00000016b9167209 */ /* 0x000fe40007810000 */
[----:B------:R-:W-:Y:S02]  /*7590*/  ISETP.GT.AND P5, PT, R177, 0x20, P1 ;  /* 0x00000020b100780c */ /* 0x000fe40000fa4270 */
        /* <DEDUP_REMOVED lines=9> */
[----:B------:R-:W-:-:S02]  /*7630*/  FSEL R21, R21, -INF , !P5 ;  /* 0xff80000015157808 */ /* 0x000fc40006800000 */
[----:B------:R-:W-:Y:S02]  /*7640*/  FMNMX.FTZ R22, R175, R22, !PT ;  /* 0x00000016af167209 */ /* 0x000fe40007810000 */
[----:B------:R-:W-:Y:S02]  /*7650*/  ISETP.GT.AND P5, PT, R177, RZ, P1 ;  /* 0x000000ffb100720c */ /* 0x000fe40000fa4270 */
[----:B------:R-:W-:Y:S02]  /*7660*/  FMNMX.FTZ R23, R193, R22, !PT ;  /* 0x00000016c1177209 */ /* 0x000fe40007810000 */
[----:B------:R-:W-:Y:S02]  /*7670*/  FSEL R14, R14, -INF , !P4 ;  /* 0xff8000000e0e7808 */ /* 0x000fe40006000000 */
[----:B------:R-:W-:Y:S02]  /*7680*/  FMNMX.FTZ R22, R152, R23, !PT ;  /* 0x0000001798167209 */ /* 0x000fe40007810000 */
[----:B------:R-:W-:-:S02]  /*7690*/  ISETP.LT.OR P3, PT, R160, 0x9, P3 ;  /* 0x00000009a000780c */ /* 0x000fc40001f61670 */
        /* <DEDUP_REMOVED lines=9> */
[----:B------:R-:W-:Y:S02]  /*7730*/  ISETP.LT.OR P2, PT, R160, 0x2, P2 ;  /* 0x00000002a000780c */ /* 0x000fe40001741670 */
[----:B------:R-:W-:Y:S02]  /*7740*/  FMNMX.FTZ R23, R148, R23, !PT ;  /* 0x0000001794177209 */ /* 0x000fe40007810000 */
[----:B------:R-:W-:-:S02]  /*7750*/  FSEL R178, R11, -INF , !P5 ;  /* 0xff8000000bb27808 */ /* 0x000fc40006800000 */
[----:B------:R-:W-:Y:S02]  /*7760*/  FMNMX.FTZ R22, R150, R23, !PT ;  /* 0x0000001796167209 */ /* 0x000fe40007810000 */
[----:B------:R-:W-:Y:S02]  /*7770*/  FSEL R12, R12, -INF , !P2 ;  /* 0xff8000000c0c7808 */ /* 0x000fe40005000000 */
        /* <DEDUP_REMOVED lines=18> */
[----:B0-----:R-:W-:Y:S02]  /*78a0*/  FMNMX.FTZ R166, R23, R22, !PT ;  /* 0x0000001617a67209 */ /* 0x001fe40007810000 */
[----:B------:R-:W-:Y:S02]  /*78b0*/  FSEL R23, R13, -INF , !P3 ;  /* 0xff8000000d177808 */ /* 0x000fe40005800000 */
[----:B------:R-:W-:Y:S01]  /*78c0*/  ISETP.GT.AND P3, PT, R177, 0x18, P1 ;  /* 0x00000018b100780c */ /* 0x000fe20000f64270 */
[----:B------:R-:W0:Y:S03]  /*78d0*/  SHFL.BFLY PT, R181, R166, 0x1, 0x1f ;  /* 0x0c201f00a6b57f89 */ /* 0x000e2600000e0000 */
[----:B------:R-:W-:-:S04]  /*78e0*/  ISETP.LT.OR P3, PT, R160, 0x19, P3 ;  /* 0x00000019a000780c */ /* 0x000fc80001f61670 */
[----:B------:R-:W-:Y:S02]  /*78f0*/  FSEL R19, R19, -INF , !P3 ;  /* 0xff80000013137808 */ /* 0x000fe40005800000 */
[----:B------:R-:W-:-:S04]  /*7900*/  ISETP.GT.AND P3, PT, R177, 0x28, P1 ;  /* 0x00000028b100780c */ /* 0x000fc80000f64270 */
[----:B------:R-:W-:-:S04]  /*7910*/  ISETP.LT.OR P3, PT, R160, 0x29, P3 ;  /* 0x00000029a000780c */ /* 0x000fc80001f61670 */
[----:B------:R-:W-:Y:S02]  /*7920*/  FSEL R121, R121, -INF , !P3 ;  /* 0xff80000079797808 */ /* 0x000fe40005800000 */
[----:B------:R-:W-:-:S04]  /*7930*/  ISETP.GT.AND P3, PT, R177, 0x31, P1 ;  /* 0x00000031b100780c */ /* 0x000fc80000f64270 */
[----:B------:R-:W-:Y:S02]  /*7940*/  ISETP.LT.OR P3, PT, R160, 0x32, P3 ;  /* 0x00000032a000780c */ /* 0x000fe40001f61670 */
[----:B0-----:R-:W-:Y:S02]  /*7950*/  FMNMX.FTZ R22, R166, R181, !PT ;  /* 0x000000b5a6167209 */ /* 0x001fe40007810000 */
[----:B------:R-:W-:Y:S02]  /*7960*/  FSEL R124, R124, -INF , !P3 ;  /* 0xff8000007c7c7808 */ /* 0x000fe40005800000 */
[C---:B------:R-:W-:Y:S01]  /*7970*/  FSETP.NEU.FTZ.AND P6, PT, R22.reuse, -INF , PT ;  /* 0xff8000001600780b */ /* 0x040fe20003fdd000 */
[----:B------:R-:W-:-:S01]  /*7980*/  FFMA.FTZ R168, R22, R183, -8 ;  /* 0xc100000016a87423 */ /* 0x000fc200000100b7 */
[----:B------:R-:W-:-:S04]  /*7990*/  ISETP.GT.AND P3, PT, R177, 0x41, P1 ;  /* 0x00000041b100780c */ /* 0x000fc80000f64270 */
[----:B------:R-:W-:Y:S02]  /*79a0*/  FSEL R166, R168, RZ, P6 ;  /* 0x000000ffa8a67208 */ /* 0x000fe40003000000 */
[----:B------:R-:W-:Y:S02]  /*79b0*/  FSEL R168, R18, -INF , !P2 ;  /* 0xff80000012a87808 */ /* 0x000fe40005000000 */
[----:B------:R-:W-:Y:S01]  /*79c0*/  ISETP.GT.AND P2, PT, R177, 0x21, P1 ;  /* 0x00000021b100780c */ /* 0x000fe20000f44270 */
[----:B------:R-:W-:-:S01]  /*79d0*/  FFMA.FTZ R13, R169, UR6, -R166 ;  /* 0x00000006a90d7c23 */ /* 0x000fc200080108a6 */
[----:B------:R-:W-:Y:S01]  /*79e0*/  FSEL R169, R20, -INF , !P4 ;  /* 0xff80000014a97808 */ /* 0x000fe20006000000 */
[----:B------:R-:W-:-:S01]  /*79f0*/  FFMA.FTZ R179, R179, UR6, -R166 ;  /* 0x00000006b3b37c23 */ /* 0x000fc200080108a6 */
[----:B------:R-:W-:Y:S01]  /*7a00*/  ISETP.LT.OR P2, PT, R160, 0x22, P2 ;  /* 0x00000022a000780c */ /* 0x000fe20001741670 */
[----:B------:R0:W-:Y:S01]  /*7a10*/  MUFU.EX2 R20, R13 ;  /* 0x0000000d00147308 */ /* 0x0001e20000000800 */
[----:B------:R-:W-:Y:S01]  /*7a20*/  ISETP.GT.AND P4, PT, R177, 0x29, P1 ;  /* 0x00000029b100780c */ /* 0x000fe20000f84270 */
[--C-:B------:R-:W-:Y:S01]  /*7a30*/  FFMA.FTZ R181, R147, UR6, -R166.reuse ;  /* 0x0000000693b57c23 */ /* 0x100fe200080108a6 */
[----:B------:R-:W-:Y:S01]  /*7a40*/  FSEL R120, R120, -INF , !P2 ;  /* 0xff80000078787808 */ /* 0x000fe20005000000 */
[--C-:B------:R-:W-:Y:S01]  /*7a50*/  FFMA.FTZ R182, R144, UR6, -R166.reuse ;  /* 0x0000000690b67c23 */ /* 0x100fe200080108a6 */
[----:B------:R-:W-:Y:S01]  /*7a60*/  ISETP.GT.AND P2, PT, R177, 0x30, P1 ;  /* 0x00000030b100780c */ /* 0x000fe20000f44270 */
[--C-:B------:R-:W-:Y:S01]  /*7a70*/  FFMA.FTZ R171, R171, UR6, -R166.reuse ;  /* 0x00000006abab7c23 */ /* 0x100fe200080108a6 */
[----:B------:R-:W-:Y:S01]  /*7a80*/  ISETP.LT.OR P4, PT, R160, 0x2a, P4 ;  /* 0x0000002aa000780c */ /* 0x000fe20002781670 */
[----:B------:R1:W-:Y:S01]  /*7a90*/  MUFU.EX2 R11, R179 ;  /* 0x000000b3000b7308 */ /* 0x0003e20000000800 */
[----:B0-----:R-:W-:Y:S01]  /*7aa0*/  FMNMX.FTZ R13, R178, R9, !PT ;  /* 0x00000009b20d7209 */ /* 0x001fe20007810000 */
[--C-:B------:R-:W-:Y:S01]  /*7ab0*/  FFMA.FTZ R167, R167, UR6, -R166.reuse ;  /* 0x00000006a7a77c23 */ /* 0x100fe200080108a6 */
[----:B------:R-:W-:Y:S01]  /*7ac0*/  ISETP.LT.OR P2, PT, R160, 0x31, P2 ;  /* 0x00000031a000780c */ /* 0x000fe20001741670 */
[--C-:B------:R-:W-:Y:S01]  /*7ad0*/  FFMA.FTZ R187, R187, UR6, -R166.reuse ;  /* 0x00000006bbbb7c23 */ /* 0x100fe200080108a6 */
[----:B------:R-:W-:Y:S01]  /*7ae0*/  FMNMX.FTZ R172, R12, R13, !PT ;  /* 0x0000000d0cac7209 */ /* 0x000fe20007810000 */
[--C-:B------:R-:W-:Y:S01]  /*7af0*/  FFMA.FTZ R191, R191, UR6, -R166.reuse ;  /* 0x00000006bfbf7c23 */ /* 0x100fe200080108a6 */
[----:B------:R-:W-:Y:S01]  /*7b00*/  FSEL R170, R122, -INF , !P4 ;  /* 0xff8000007aaa7808 */ /* 0x000fe20006000000 */
[----:B------:R0:W-:Y:S01]  /*7b10*/  MUFU.EX2 R18, R171 ;  /* 0x000000ab00127308 */ /* 0x0001e20000000800 */
[----:B------:R-:W-:Y:S01]  /*7b20*/  FMNMX.FTZ R13, R23, R172, !PT ;  /* 0x000000ac170d7209 */ /* 0x000fe20007810000 */
[--C-:B-1----:R-:W-:Y:S01]  /*7b30*/  FFMA.FTZ R179, R173, UR6, -R166.reuse ;  /* 0x00000006adb37c23 */ /* 0x102fe200080108a6 */
[----:B------:R-:W-:Y:S01]  /*7b40*/  FSEL R123, R123, -INF , !P2 ;  /* 0xff8000007b7b7808 */ /* 0x000fe20005000000 */
[--C-:B------:R-:W-:Y:S01]  /*7b50*/  FFMA.FTZ R172, R189, UR6, -R166.reuse ;  /* 0x00000006bdac7c23 */ /* 0x100fe200080108a6 */
[----:B------:R-:W-:Y:S01]  /*7b60*/  FMNMX.FTZ R174, R14, R13, !PT ;  /* 0x0000000d0eae7209 */ /* 0x000fe20007810000 */
[--C-:B------:R-:W-:Y:S01]  /*7b70*/  FFMA.FTZ R175, R175, UR6, -R166.reuse ;  /* 0x00000006afaf7c23 */ /* 0x100fe200080108a6 */
[----:B------:R-:W-:Y:S01]  /*7b80*/  ISETP.GT.AND P4, PT, R177, 0x39, P1 ;  /* 0x00000039b100780c */ /* 0x000fe20000f84270 */
[--C-:B------:R-:W-:Y:S01]  /*7b90*/  FFMA.FTZ R193, R193, UR6, -R166.reuse ;  /* 0x00000006c1c17c23 */ /* 0x100fe200080108a6 */
[----:B------:R-:W-:Y:S01]  /*7ba0*/  FMNMX.FTZ R13, R15, R174, !PT ;  /* 0x000000ae0f0d7209 */ /* 0x000fe20007810000 */
[--C-:B0-----:R-:W-:Y:S01]  /*7bb0*/  FFMA.FTZ R171, R185, UR6, -R166.reuse ;  /* 0x00000006b9ab7c23 */ /* 0x101fe200080108a6 */
[----:B------:R-:W-:Y:S01]  /*7bc0*/  ISETP.GT.AND P2, PT, R177, 0x40, P1 ;  /* 0x00000040b100780c */ /* 0x000fe20000f44270 */
[--C-:B------:R-:W-:Y:S01]  /*7bd0*/  FFMA.FTZ R149, R149, UR6, -R166.reuse ;  /* 0x0000000695957c23 */ /* 0x100fe200080108a6 */
[----:B------:R-:W-:Y:S01]  /*7be0*/  FMNMX.FTZ R174, R168, R13, !PT ;  /* 0x0000000da8ae7209 */ /* 0x000fe20007810000 */
[--C-:B------:R-:W-:Y:S01]  /*7bf0*/  FFMA.FTZ R154, R154, UR6, -R166.reuse ;  /* 0x000000069a9a7c23 */ /* 0x100fe200080108a6 */
[----:B------:R-:W-:Y:S01]  /*7c00*/  FSEL R173, R125, -INF , !P5 ;  /* 0xff8000007dad7808 */ /* 0x000fe20006800000 */
[--C-:B------:R-:W-:Y:S01]  /*7c10*/  FFMA.FTZ R156, R156, UR6, -R166.reuse ;  /* 0x000000069c9c7c23 */ /* 0x100fe200080108a6 */
[----:B------:R-:W-:Y:S01]  /*7c20*/  FMNMX.FTZ R174, R19, R174, !PT ;  /* 0x000000ae13ae7209 */ /* 0x000fe20007810000 */
[----:B------:R0:W-:Y:S01]  /*7c30*/  MUFU.EX2 R125, R179 ;  /* 0x000000b3007d7308 */ /* 0x0001e20000000800 */
[----:B------:R-:W-:Y:S01]  /*7c40*/  ISETP.LT.OR P4, PT, R160, 0x3a, P4 ;  /* 0x0000003aa000780c */ /* 0x000fe20002781670 */
[----:B------:R-:W-:Y:S01]  /*7c50*/  FFMA.FTZ R158, R158, UR6, -R166 ;  /* 0x000000069e9e7c23 */ /* 0x000fe200080108a6 */
[----:B------:R-:W-:-:S02]  /*7c60*/  FMNMX.FTZ R176, R169, R174, !PT ;  /* 0x000000aea9b07209 */ /* 0x000fc40007810000 */
[----:B------:R-:W-:Y:S02]  /*7c70*/  ISETP.LT.OR P2, PT, R160, 0x41, P2 ;  /* 0x00000041a000780c */ /* 0x000fe40001741670 */
[----:B------:R-:W-:Y:S01]  /*7c80*/  FMNMX.FTZ R13, R21, R176, !PT ;  /* 0x000000b0150d7209 */ /* 0x000fe20007810000 */
[----:B------:R-:W-:Y:S01]  /*7c90*/  MUFU.EX2 R167, R167 ;  /* 0x000000a700a77308 */ /* 0x000fe20000000800 */
[----:B------:R-:W-:Y:S01]  /*7ca0*/  FSEL R174, R126, -INF , !P4 ;  /* 0xff8000007eae7808 */ /* 0x000fe20006000000 */
[----:B0-----:R-:W-:Y:S01]  /*7cb0*/  FFMA.FTZ R179, R152, UR6, -R166 ;  /* 0x0000000698b37c23 */ /* 0x001fe200080108a6 */
[----:B------:R-:W-:Y:S02]  /*7cc0*/  FMNMX.FTZ R176, R120, R13, !PT ;  /* 0x0000000d78b07209 */ /* 0x000fe40007810000 */
[----:B------:R-:W-:Y:S02]  /*7cd0*/  ISETP.GT.AND P5, PT, R177, 0x48, P1 ;  /* 0x00000048b100780c */ /* 0x000fe40000fa4270 */
[----:B------:R-:W-:Y:S01]  /*7ce0*/  FMNMX.FTZ R13, R121, R176, !PT ;  /* 0x000000b0790d7209 */ /* 0x000fe20007810000 */
[----:B------:R-:W-:Y:S01]  /*7cf0*/  MUFU.EX2 R171, R171 ;  /* 0x000000ab00ab7308 */ /* 0x000fe20000000800 */
[----:B------:R-:W-:-:S02]  /*7d00*/  FSEL R127, R127, -INF , !P2 ;  /* 0xff8000007f7f7808 */ /* 0x000fc40005000000 */
[----:B------:R-:W-:Y:S02]  /*7d10*/  FMNMX.FTZ R180, R170, R13, !PT ;  /* 0x0000000daab47209 */ /* 0x000fe40007810000 */
[----:B------:R-:W-:Y:S02]  /*7d20*/  ISETP.LT.OR P3, PT, R160, 0x42, P3 ;  /* 0x00000042a000780c */ /* 0x000fe40001f61670 */
[----:B------:R-:W-:Y:S01]  /*7d30*/  FMNMX.FTZ R13, R123, R180, !PT ;  /* 0x000000b47b0d7209 */ /* 0x000fe20007810000 */
[----:B------:R-:W-:Y:S01]  /*7d40*/  MUFU.EX2 R122, R187 ;  /* 0x000000bb007a7308 */ /* 0x000fe20000000800 */
[----:B------:R-:W-:Y:S02]  /*7d50*/  ISETP.GT.AND P4, PT, R177, 0x49, P1 ;  /* 0x00000049b100780c */ /* 0x000fe40000f84270 */
[----:B------:R-:W-:Y:S02]  /*7d60*/  FMNMX.FTZ R180, R124, R13, !PT ;  /* 0x0000000d7cb47209 */ /* 0x000fe40007810000 */
[----:B------:R-:W-:-:S02]  /*7d70*/  ISETP.LT.OR P5, PT, R160, 0x49, P5 ;  /* 0x00000049a000780c */ /* 0x000fc40002fa1670 */
[----:B------:R-:W-:Y:S01]  /*7d80*/  FMNMX.FTZ R13, R173, R180, !PT ;  /* 0x000000b4ad0d7209 */ /* 0x000fe20007810000 */
[----:B------:R-:W-:Y:S01]  /*7d90*/  MUFU.EX2 R172, R172 ;  /* 0x000000ac00ac7308 */ /* 0x000fe20000000800 */
[----:B------:R-:W-:Y:S02]  /*7da0*/  FSEL R128, R128, -INF , !P3 ;  /* 0xff80000080807808 */ /* 0x000fe40005800000 */
[----:B------:R-:W-:Y:S02]  /*7db0*/  FMNMX.FTZ R180, R174, R13, !PT ;  /* 0x0000000daeb47209 */ /* 0x000fe40007810000 */
[----:B------:R-:W-:Y:S02]  /*7dc0*/  ISETP.GT.AND P2, PT, R177, 0x50, P1 ;  /* 0x00000050b100780c */ /* 0x000fe40000f44270 */
[----:B------:R-:W-:Y:S01]  /*7dd0*/  FMNMX.FTZ R13, R127, R180, !PT ;  /* 0x000000b47f0d7209 */ /* 0x000fe20007810000 */
[----:B------:R-:W-:Y:S01]  /*7de0*/  MUFU.EX2 R126, R191 ;  /* 0x000000bf007e7308 */ /* 0x000fe20000000800 */
[----:B------:R-:W-:-:S02]  /*7df0*/  FSEL R176, R129, -INF , !P5 ;  /* 0xff80000081b07808 */ /* 0x000fc40006800000 */
[----:B------:R-:W-:Y:S02]  /*7e00*/  ISETP.LT.OR P4, PT, R160, 0x4a, P4 ;  /* 0x0000004aa000780c */ /* 0x000fe40002781670 */
[----:B------:R-:W-:Y:S02]  /*7e10*/  FMNMX.FTZ R13, R128, R13, !PT ;  /* 0x0000000d800d7209 */ /* 0x000fe40007810000 */
[----:B------:R-:W-:Y:S01]  /*7e20*/  ISETP.GT.AND P3, PT, R177, 0x51, P1 ;  /* 0x00000051b100780c */ /* 0x000fe20000f64270 */
[----:B------:R-:W-:Y:S01]  /*7e30*/  MUFU.EX2 R175, R175 ;  /* 0x000000af00af7308 */ /* 0x000fe20000000800 */
[----:B------:R-:W-:Y:S02]  /*7e40*/  ISETP.LT.OR P2, PT, R160, 0x51, P2 ;  /* 0x00000051a000780c */ /* 0x000fe40001741670 */
[----:B------:R-:W-:Y:S02]  /*7e50*/  FSEL R152, R130, -INF , !P4 ;  /* 0xff80000082987808 */ /* 0x000fe40006000000 */
[----:B------:R-:W-:-:S02]  /*7e60*/  FMNMX.FTZ R13, R176, R13, !PT ;  /* 0x0000000db00d7209 */ /* 0x000fc40007810000 */
[----:B------:R-:W-:Y:S01]  /*7e70*/  ISETP.GT.AND P5, PT, R177, 0x58, P1 ;  /* 0x00000058b100780c */ /* 0x000fe20000fa4270 */
[----:B------:R0:W-:Y:S01]  /*7e80*/  MUFU.EX2 R130, R179 ;  /* 0x000000b300827308 */ /* 0x0001e20000000800 */
[----:B------:R-:W-:Y:S02]  /*7e90*/  FSEL R131, R131, -INF , !P2 ;  /* 0xff80000083837808 */ /* 0x000fe40005000000 */
[----:B------:R-:W-:Y:S02]  /*7ea0*/  ISETP.LT.OR P3, PT, R160, 0x52, P3 ;  /* 0x00000052a000780c */ /* 0x000fe40001f61670 */
[----:B------:R-:W-:Y:S02]  /*7eb0*/  FMNMX.FTZ R180, R152, R13, !PT ;  /* 0x0000000d98b47209 */ /* 0x000fe40007810000 */
[----:B------:R-:W-:Y:S01]  /*7ec0*/  ISETP.GT.AND P4, PT, R177, 0x59, P1 ;  /* 0x00000059b100780c */ /* 0x000fe20000f84270 */
[----:B------:R-:W-:Y:S01]  /*7ed0*/  MUFU.EX2 R129, R193 ;  /* 0x000000c100817308 */ /* 0x000fe20000000800 */
[----:B------:R-:W-:-:S02]  /*7ee0*/  ISETP.LT.OR P5, PT, R160, 0x59, P5 ;  /* 0x00000059a000780c */ /* 0x000fc40002fa1670 */
[----:B------:R-:W-:Y:S02]  /*7ef0*/  FSEL R133, R133, -INF , !P3 ;  /* 0xff80000085857808 */ /* 0x000fe40005800000 */
[----:B------:R-:W-:Y:S02]  /*7f00*/  FMNMX.FTZ R180, R131, R180, !PT ;  /* 0x000000b483b47209 */ /* 0x000fe40007810000 */
[----:B------:R-:W-:Y:S01]  /*7f10*/  ISETP.GT.AND P2, PT, R177, 0x60, P1 ;  /* 0x00000060b100780c */ /* 0x000fe20000f44270 */
[----:B------:R-:W-:Y:S01]  /*7f20*/  MUFU.EX2 R149, R149 ;  /* 0x0000009500957308 */ /* 0x000fe20000000800 */
[----:B------:R-:W-:Y:S02]  /*7f30*/  FSEL R147, R134, -INF , !P5 ;  /* 0xff80000086937808 */ /* 0x000fe40006800000 */
[----:B------:R-:W-:Y:S02]  /*7f40*/  ISETP.LT.OR P4, PT, R160, 0x5a, P4 ;  /* 0x0000005aa000780c */ /* 0x000fe40002781670 */
[----:B------:R-:W-:-:S02]  /*7f50*/  FMNMX.FTZ R180, R133, R180, !PT ;  /* 0x000000b485b47209 */ /* 0x000fc40007810000 */
[C---:B------:R-:W-:Y:S01]  /*7f60*/  ISETP.GT.AND P3, PT, R177.reuse, 0x61, P1 ;  /* 0x00000061b100780c */ /* 0x040fe20000f64270 */
[----:B------:R-:W-:Y:S01]  /*7f70*/  MUFU.EX2 R134, R181 ;  /* 0x000000b500867308 */ /* 0x000fe20000000800 */
[----:B------:R-:W-:Y:S02]  /*7f80*/  ISETP.GT.AND P5, PT, R177, 0x68, P1 ;  /* 0x00000068b100780c */ /* 0x000fe40000fa4270 */
[----:B------:R-:W-:Y:S02]  /*7f90*/  ISETP.LT.OR P2, PT, R160, 0x61, P2 ;  /* 0x00000061a000780c */ /* 0x000fe40001741670 */
[----:B------:R-:W-:Y:S02]  /*7fa0*/  FSEL R144, R135, -INF , !P4 ;  /* 0xff80000087907808 */ /* 0x000fe40006000000 */
[----:B------:R-:W-:Y:S01]  /*7fb0*/  FMNMX.FTZ R13, R147, R180, !PT ;  /* 0x000000b4930d7209 */ /* 0x000fe20007810000 */
[----:B------:R-:W-:-:S01]  /*7fc0*/  FFMA.FTZ R180, R146, UR6, -R166 ;  /* 0x0000000692b47c23 */ /* 0x000fc200080108a6 */
[----:B0-----:R-:W-:Y:S01]  /*7fd0*/  FSEL R179, R136, -INF , !P2 ;  /* 0xff80000088b37808 */ /* 0x001fe20005000000 */
[----:B------:R-:W-:-:S01]  /*7fe0*/  FFMA.FTZ R136, R145, UR6, -R166 ;  /* 0x0000000691887c23 */ /* 0x000fc200080108a6 */
[C---:B------:R-:W-:Y:S01]  /*7ff0*/  ISETP.LT.OR P3, PT, R160.reuse, 0x62, P3 ;  /* 0x00000062a000780c */ /* 0x040fe20001f61670 */
[----:B------:R-:W-:Y:S01]  /*8000*/  MUFU.EX2 R135, R182 ;  /* 0x000000b600877308 */ /* 0x000fe20000000800 */
[----:B------:R-:W-:-:S02]  /*8010*/  ISETP.LT.OR P5, PT, R160, 0x69, P5 ;  /* 0x00000069a000780c */ /* 0x000fc40002fa1670 */
[----:B------:R-:W-:Y:S02]  /*8020*/  FMNMX.FTZ R146, R144, R13, !PT ;  /* 0x0000000d90927209 */ /* 0x000fe40007810000 */
[----:B------:R-:W-:Y:S02]  /*8030*/  ISETP.GT.AND P4, PT, R177, 0x69, P1 ;  /* 0x00000069b100780c */ /* 0x000fe40000f84270 */
[----:B------:R-:W-:Y:S01]  /*8040*/  FSEL R137, R137, -INF , !P3 ;  /* 0xff80000089897808 */ /* 0x000fe20005800000 */
[----:B------:R-:W-:Y:S01]  /*8050*/  MUFU.EX2 R136, R136 ;  /* 0x0000008800887308 */ /* 0x000fe20000000800 */
[----:B------:R-:W-:Y:S02]  /*8060*/  FSEL R145, R138, -INF , !P5 ;  /* 0xff8000008a917808 */ /* 0x000fe40006800000 */
[----:B------:R-:W-:Y:S02]  /*8070*/  FMNMX.FTZ R146, R179, R146, !PT ;  /* 0x00000092b3927209 */ /* 0x000fe40007810000 */
[----:B------:R-:W-:-:S02]  /*8080*/  ISETP.GT.AND P2, PT, R177, 0x70, P1 ;  /* 0x00000070b100780c */ /* 0x000fc40000f44270 */
[C---:B------:R-:W-:Y:S01]  /*8090*/  ISETP.GT.AND P3, PT, R177.reuse, 0x71, P1 ;  /* 0x00000071b100780c */ /* 0x040fe20000f64270 */
[----:B------:R0:W-:Y:S01]  /*80a0*/  MUFU.EX2 R138, R180 ;  /* 0x000000b4008a7308 */ /* 0x0001e20000000800 */
[C---:B------:R-:W-:Y:S02]  /*80b0*/  ISETP.GT.AND P5, PT, R177.reuse, 0x78, P1 ;  /* 0x00000078b100780c */ /* 0x040fe40000fa4270 */
[----:B------:R-:W-:Y:S01]  /*80c0*/  ISETP.GT.AND P1, PT, R177, 0x79, P1 ;  /* 0x00000079b100780c */ /* 0x000fe20000f24270 */
[----:B------:R-:W-:-:S01]  /*80d0*/  FFMA.FTZ R177, R148, UR6, -R166 ;  /* 0x0000000694b17c23 */ /* 0x000fc200080108a6 */
[C---:B------:R-:W-:Y:S02]  /*80e0*/  ISETP.LT.OR P4, PT, R160.reuse, 0x6a, P4 ;  /* 0x0000006aa000780c */ /* 0x040fe40002781670 */
[----:B------:R-:W-:Y:S01]  /*80f0*/  FMNMX.FTZ R148, R137, R146, !PT ;  /* 0x0000009289947209 */ /* 0x000fe20007810000 */
[----:B------:R-:W-:Y:S01]  /*8100*/  MUFU.EX2 R154, R154 ;  /* 0x0000009a009a7308 */ /* 0x000fe20000000800 */
[----:B------:R-:W-:Y:S01]  /*8110*/  ISETP.LT.OR P2, PT, R160, 0x71, P2 ;  /* 0x00000071a000780c */ /* 0x000fe20001741670 */
[--C-:B0-----:R-:W-:Y:S01]  /*8120*/  FFMA.FTZ R180, R150, UR6, -R166.reuse ;  /* 0x0000000696b47c23 */ /* 0x101fe200080108a6 */
[----:B------:R-:W-:Y:S01]  /*8130*/  FSEL R146, R139, -INF , !P4 ;  /* 0xff8000008b927808 */ /* 0x000fe20006000000 */
[--C-:B------:R-:W-:Y:S01]  /*8140*/  FFMA.FTZ R150, R151, UR6, -R166.reuse ;  /* 0x0000000697967c23 */ /* 0x100fe200080108a6 */
[----:B------:R-:W-:Y:S01]  /*8150*/  FMNMX.FTZ R13, R145, R148, !PT ;  /* 0x00000094910d7209 */ /* 0x000fe20007810000 */
[--C-:B------:R-:W-:Y:S01]  /*8160*/  FFMA.FTZ R151, R153, UR6, -R166.reuse ;  /* 0x0000000699977c23 */ /* 0x100fe200080108a6 */
[----:B------:R-:W-:Y:S01]  /*8170*/  ISETP.LT.OR P3, PT, R160, 0x72, P3 ;  /* 0x00000072a000780c */ /* 0x000fe20001f61670 */
[--C-:B------:R-:W-:Y:S01]  /*8180*/  FFMA.FTZ R153, R155, UR6, -R166.reuse ;  /* 0x000000069b997c23 */ /* 0x100fe200080108a6 */
[----:B------:R-:W-:Y:S01]  /*8190*/  FSEL R140, R140, -INF , !P2 ;  /* 0xff8000008c8c7808 */ /* 0x000fe20005000000 */
[--C-:B------:R-:W-:Y:S01]  /*81a0*/  FFMA.FTZ R155, R157, UR6, -R166.reuse ;  /* 0x000000069d9b7c23 */ /* 0x100fe200080108a6 */
[----:B------:R-:W-:Y:S01]  /*81b0*/  FMNMX.FTZ R13, R146, R13, !PT ;  /* 0x0000000d920d7209 */ /* 0x000fe20007810000 */
[--C-:B------:R-:W-:Y:S01]  /*81c0*/  FFMA.FTZ R157, R159, UR6, -R166.reuse ;  /* 0x000000069f9d7c23 */ /* 0x100fe200080108a6 */
[----:B------:R-:W-:Y:S01]  /*81d0*/  ISETP.LT.OR P5, PT, R160, 0x79, P5 ;  /* 0x00000079a000780c */ /* 0x000fe20002fa1670 */
[--C-:B------:R-:W-:Y:S01]  /*81e0*/  FFMA.FTZ R159, R162, UR6, -R166.reuse ;  /* 0x00000006a29f7c23 */ /* 0x100fe200080108a6 */
[----:B------:R-:W-:Y:S01]  /*81f0*/  FSEL R148, R141, -INF , !P3 ;  /* 0xff8000008d947808 */ /* 0x000fe20005800000 */
[----:B------:R0:W-:Y:S01]  /*8200*/  MUFU.EX2 R139, R177 ;  /* 0x000000b1008b7308 */ /* 0x0001e20000000800 */
[----:B------:R-:W-:Y:S01]  /*8210*/  FMNMX.FTZ R13, R140, R13, !PT ;  /* 0x0000000d8c0d7209 */ /* 0x000fe20007810000 */
[----:B------:R-:W-:Y:S01]  /*8220*/  FFMA.FTZ R162, R163, UR6, -R166 ;  /* 0x00000006a3a27c23 */ /* 0x000fe200080108a6 */
[----:B------:R-:W-:-:S02]  /*8230*/  ISETP.LT.OR P1, PT, R160, 0x7a, P1 ;  /* 0x0000007aa000780c */ /* 0x000fc40000f21670 */
[----:B------:R-:W-:Y:S02]  /*8240*/  FSEL R142, R142, -INF , !P5 ;  /* 0xff8000008e8e7808 */ /* 0x000fe40006800000 */
[----:B------:R-:W-:Y:S01]  /*8250*/  FMNMX.FTZ R13, R148, R13, !PT ;  /* 0x0000000d940d7209 */ /* 0x000fe20007810000 */
[----:B------:R1:W-:Y:S01]  /*8260*/  MUFU.EX2 R141, R180 ;  /* 0x000000b4008d7308 */ /* 0x0003e20000000800 */
[----:B------:R-:W-:Y:S01]  /*8270*/  FSEL R143, R143, -INF , !P1 ;  /* 0xff8000008f8f7808 */ /* 0x000fe20004800000 */
[----:B0-----:R-:W-:Y:S01]  /*8280*/  FFMA.FTZ R177, R164, UR6, -R166 ;  /* 0x00000006a4b17c23 */ /* 0x001fe200080108a6 */
[----:B------:R-:W-:Y:S01]  /*8290*/  FMNMX.FTZ R160, R142, R13, !PT ;  /* 0x0000000d8ea07209 */ /* 0x000fe20007810000 */
[----:B------:R-:W-:Y:S01]  /*82a0*/  IMAD.U32 R164, RZ, RZ, UR6 ;  /* 0x00000006ffa47e24 */ /* 0x000fe2000f8e00ff */
[----:B------:R-:W-:Y:S02]  /*82b0*/  FSEL R163, R22, RZ, P6 ;  /* 0x000000ff16a37208 */ /* 0x000fe40003000000 */
[----:B------:R-:W-:Y:S01]  /*82c0*/  FMNMX.FTZ R160, R143, R160, !PT ;  /* 0x000000a08fa07209 */ /* 0x000fe20007810000 */
[----:B------:R-:W-:Y:S02]  /*82d0*/  MUFU.EX2 R150, R150 ;  /* 0x0000009600967308 */ /* 0x000fe40000000800 */
[----:B------:R-:W-:-:S02]  /*82e0*/  FADD.FTZ R163, -R163, R10 ;  /* 0x0000000aa3a37221 */ /* 0x000fc40000010100 */
[----:B------:R-:W0:Y:S04]  /*82f0*/  SHFL.BFLY PT, R13, R160, 0x2, 0x1f ;  /* 0x0c401f00a00d7f89 */ /* 0x000e2800000e0000 */
[----:B------:R-:W-:Y:S08]  /*8300*/  MUFU.EX2 R10, R177 ;  /* 0x000000b1000a7308 */ /* 0x000ff00000000800 */
[----:B------:R-:W-:Y:S08]  /*8310*/  MUFU.EX2 R151, R151 ;  /* 0x0000009700977308 */ /* 0x000ff00000000800 */
[----:B------:R-:W-:Y:S01]  /*8320*/  MUFU.EX2 R153, R153 ;  /* 0x0000009900997308 */ /* 0x000fe20000000800 */
[----:B0-----:R-:W-:Y:S01]  /*8330*/  FMNMX.FTZ R13, R160, R13, !PT ;  /* 0x0000000da00d7209 */ /* 0x001fe20007810000 */
[--C-:B------:R-:W-:Y:S01]  /*8340*/  FFMA.FTZ R160, R161, UR6, -R166.reuse ;  /* 0x00000006a1a07c23 */ /* 0x100fe200080108a6 */
[----:B------:R-:W-:-:S05]  /*8350*/  FFMA.FTZ R161, R165, UR6, -R166 ;  /* 0x00000006a5a17c23 */ /* 0x000fca00080108a6 */
[----:B------:R-:W-:Y:S01]  /*8360*/  MUFU.EX2 R156, R156 ;  /* 0x0000009c009c7308 */ /* 0x000fe20000000800 */
[----:B-1----:R-:W0:Y:S07]  /*8370*/  SHFL.BFLY PT, R180, R13, 0x1, 0x1f ;  /* 0x0c201f000db47f89 */ /* 0x002e2e00000e0000 */
[----:B------:R-:W-:Y:S08]  /*8380*/  MUFU.EX2 R155, R155 ;  /* 0x0000009b009b7308 */ /* 0x000ff00000000800 */
[----:B------:R-:W-:Y:S08]  /*8390*/  MUFU.EX2 R158, R158 ;  /* 0x0000009e009e7308 */ /* 0x000ff00000000800 */
[----:B------:R-:W-:Y:S01]  /*83a0*/  MUFU.EX2 R157, R157 ;  /* 0x0000009d009d7308 */ /* 0x000fe20000000800 */
[----:B0-----:R-:W-:-:S04]  /*83b0*/  FMNMX.FTZ R13, R13, R180, !PT ;  /* 0x000000b40d0d7209 */ /* 0x001fc80007810000 */
[C---:B------:R-:W-:Y:S01]  /*83c0*/  FSETP.NEU.FTZ.AND P1, PT, R13.reuse, -INF , PT ;  /* 0xff8000000d00780b */ /* 0x040fe20003f3d000 */
[----:B------:R-:W-:-:S01]  /*83d0*/  FFMA.FTZ R165, R13, R164, -8 ;  /* 0xc10000000da57423 */ /* 0x000fc200000100a4 */
[----:B------:R-:W-:Y:S01]  /*83e0*/  FMUL.FTZ R164, R163, UR6 ;  /* 0x00000006a3a47c20 */ /* 0x000fe20008410000 */
[----:B------:R-:W-:Y:S03]  /*83f0*/  MUFU.EX2 R160, R160 ;  /* 0x000000a000a07308 */ /* 0x000fe60000000800 */
        /* <DEDUP_REMOVED lines=8> */
[----:B------:R-:W-:-:S01]  /*8480*/  FFMA.FTZ R15, R168, UR6, -R163 ;  /* 0x00000006a80f7c23 */ /* 0x000fc200080108a3 */
[--C-:B------:R-:W-:Y:S01]  /*8490*/  FFMA.FTZ R168, R169, UR6, -R163.reuse ;  /* 0x00000006a9a87c23 */ /* 0x100fe200080108a3 */
[----:B------:R-:W0:Y:S01]  /*84a0*/  MUFU.EX2 R164, R164 ;  /* 0x000000a400a47308 */ /* 0x000e220000000800 */
        /* <DEDUP_REMOVED lines=19> */
[----:B------:R-:W-:Y:S01]  /*85e0*/  FFMA.FTZ R145, R145, UR6, -R163 ;  /* 0x0000000691917c23 */ /* 0x000fe200080108a3 */
[----:B------:R-:W-:-:S01]  /*85f0*/  FADD.FTZ R177, R18, R177 ;  /* 0x000000b112b17221 */ /* 0x000fc20000010000 */
[--C-:B------:R-:W-:Y:S01]  /*8600*/  FFMA.FTZ R146, R146, UR6, -R163.reuse ;  /* 0x0000000692927c23 */ /* 0x100fe200080108a3 */
[----:B------:R-:W-:-:S01]  /*8610*/  FFMA.FTZ R148, R148, UR6, -R163 ;  /* 0x0000000694947c23 */ /* 0x000fc200080108a3 */
[----:B------:R-:W0:Y:S01]  /*8620*/  MUFU.EX2 R165, R165 ;  /* 0x000000a500a57308 */ /* 0x000e220000000800 */
[----:B------:R-:W-:-:S01]  /*8630*/  FFMA.FTZ R142, R142, UR6, -R163 ;  /* 0x000000068e8e7c23 */ /* 0x000fc200080108a3 */
[----:B------:R-:W-:-:S06]  /*8640*/  FFMA.FTZ R143, R143, UR6, -R163 ;  /* 0x000000068f8f7c23 */ /* 0x000fcc00080108a3 */
[----:B------:R-:W2:Y:S01]  /*8650*/  MUFU.EX2 R12, R12 ;  /* 0x0000000c000c7308 */ /* 0x000ea20000000800 */
[----:B-1----:R-:W-:-:S07]  /*8660*/  FFMA.FTZ R4, R169, R3, R166 ;  /* 0x00000003a9047223 */ /* 0x002fce00000100a6 */
[----:B------:R-:W1:Y:S01]  /*8670*/  MUFU.EX2 R23, R23 ;  /* 0x0000001700177308 */ /* 0x000e620000000800 */
[----:B0-----:R-:W-:-:S01]  /*8680*/  FADD.FTZ R3, R165, R4 ;  /* 0x00000004a5037221 */ /* 0x001fc20000010000 */
[----:B------:R-:W-:-:S04]  /*8690*/  FADD.FTZ R4, R20, R177 ;  /* 0x000000b114047221 */ /* 0x000fc80000010000 */
[----:B------:R-:W-:Y:S02]  /*86a0*/  FADD.FTZ R4, R171, R4 ;  /* 0x00000004ab047221 */ /* 0x000fe40000010000 */
[----:B------:R-:W0:Y:S01]  /*86b0*/  MUFU.EX2 R14, R14 ;  /* 0x0000000e000e7308 */ /* 0x000e220000000800 */
[----:B--2---:R-:W-:-:S01]  /*86c0*/  FADD.FTZ R178, R12, R3 ;  /* 0x000000030cb27221 */ /* 0x004fc20000010000 */
[----:B------:R-:W-:-:S04]  /*86d0*/  FADD.FTZ R177, R11, R4 ;  /* 0x000000040bb17221 */ /* 0x000fc80000010000 */
[----:B------:R-:W-:Y:S02]  /*86e0*/  FADD.FTZ R177, R122, R177 ;  /* 0x000000b17ab17221 */ /* 0x000fe40000010000 */
[----:B------:R-:W2:Y:S01]  /*86f0*/  MUFU.EX2 R15, R15 ;  /* 0x0000000f000f7308 */ /* 0x000ea20000000800 */
[----:B-1----:R-:W-:-:S01]  /*8700*/  FADD.FTZ R3, R23, R178 ;  /* 0x000000b217037221 */ /* 0x002fc20000010000 */
[----:B------:R-:W-:-:S04]  /*8710*/  FADD.FTZ R178, R172, R177 ;  /* 0x000000b1acb27221 */ /* 0x000fc80000010000 */
[----:B------:R-:W-:Y:S02]  /*8720*/  FADD.FTZ R177, R125, R178 ;  /* 0x000000b27db17221 */ /* 0x000fe40000010000 */
[----:B------:R-:W1:Y:S01]  /*8730*/  MUFU.EX2 R19, R19 ;  /* 0x0000001300137308 */ /* 0x000e620000000800 */
[----:B0-----:R-:W-:-:S01]  /*8740*/  FADD.FTZ R4, R14, R3 ;  /* 0x000000030e047221 */ /* 0x001fc20000010000 */
[----:B------:R-:W-:-:S04]  /*8750*/  FADD.FTZ R178, R126, R177 ;  /* 0x000000b17eb27221 */ /* 0x000fc80000010000 */
[----:B------:R-:W-:Y:S02]  /*8760*/  FADD.FTZ R178, R175, R178 ;  /* 0x000000b2afb27221 */ /* 0x000fe40000010000 */
        /* <DEDUP_REMOVED lines=10> */
[----:B------:R-:W-:-:S06]  /*8810*/  FADD.FTZ R3, R129, R178 ;  /* 0x000000b281037221 */ /* 0x000fcc0000010000 */
[----:B------:R-:W1:Y:S08]  /*8820*/  MUFU.EX2 R123, R123 ;  /* 0x0000007b007b7308 */ /* 0x000e700000000800 */
[----:B------:R-:W3:Y:S08]  /*8830*/  MUFU.EX2 R124, R124 ;  /* 0x0000007c007c7308 */ /* 0x000ef00000000800 */
[----:B------:R-:W4:Y:S08]  /*8840*/  MUFU.EX2 R9, R173 ;  /* 0x000000ad00097308 */ /* 0x000f300000000800 */
[----:B------:R5:W-:Y:S08]  /*8850*/  MUFU.EX2 R173, R176 ;  /* 0x000000b000ad7308 */ /* 0x000bf00000000800 */
[----:B------:R-:W4:Y:S01]  /*8860*/  MUFU.EX2 R174, R174 ;  /* 0x000000ae00ae7308 */ /* 0x000f220000000800 */
[----:B-----5:R-:W-:-:S01]  /*8870*/  FFMA.FTZ R176, R133, UR6, -R163 ;  /* 0x0000000685b07c23 */ /* 0x020fc200080108a3 */
[----:B------:R-:W-:Y:S01]  /*8880*/  FFMA.FTZ R133, R147, UR6, -R163 ;  /* 0x0000000693857c23 */ /* 0x000fe200080108a3 */
[----:B0-----:R-:W-:-:S01]  /*8890*/  FADD.FTZ R147, R121, R4 ;  /* 0x0000000479937221 */ /* 0x001fc20000010000 */
[----:B------:R-:W-:-:S03]  /*88a0*/  FADD.FTZ R4, R130, R3 ;  /* 0x0000000382047221 */ /* 0x000fc60000010000 */
[----:B--2---:R-:W-:Y:S01]  /*88b0*/  FADD.FTZ R178, R170, R147 ;  /* 0x00000093aab27221 */ /* 0x004fe20000010000 */
[----:B------:R-:W0:Y:S01]  /*88c0*/  MUFU.EX2 R127, R127 ;  /* 0x0000007f007f7308 */ /* 0x000e220000000800 */
[----:B------:R-:W-:-:S01]  /*88d0*/  FADD.FTZ R3, R149, R4 ;  /* 0x0000000495037221 */ /* 0x000fc20000010000 */
[----:B------:R-:W-:Y:S01]  /*88e0*/  FFMA.FTZ R147, R179, UR6, -R163 ;  /* 0x00000006b3937c23 */ /* 0x000fe200080108a3 */
[----:B-1----:R-:W-:-:S01]  /*88f0*/  FADD.FTZ R177, R123, R178 ;  /* 0x000000b27bb17221 */ /* 0x002fc20000010000 */
[----:B------:R-:W-:Y:S01]  /*8900*/  FFMA.FTZ R178, R137, UR6, -R163 ;  /* 0x0000000689b27c23 */ /* 0x000fe200080108a3 */
[----:B------:R-:W-:-:S02]  /*8910*/  FADD.FTZ R4, R134, R3 ;  /* 0x0000000386047221 */ /* 0x000fc40000010000 */
[----:B---3--:R-:W-:Y:S01]  /*8920*/  FADD.FTZ R180, R124, R177 ;  /* 0x000000b17cb47221 */ /* 0x008fe20000010000 */
[----:B------:R-:W1:Y:S01]  /*8930*/  MUFU.EX2 R128, R128 ;  /* 0x0000008000807308 */ /* 0x000e620000000800 */
[----:B------:R-:W-:-:S02]  /*8940*/  FADD.FTZ R3, R135, R4 ;  /* 0x0000000487037221 */ /* 0x000fc40000010000 */
[----:B----4-:R-:W-:Y:S02]  /*8950*/  FADD.FTZ R137, R9, R180 ;  /* 0x000000b409897221 */ /* 0x010fe40000010000 */
[----:B------:R-:W-:-:S02]  /*8960*/  FADD.FTZ R3, R136, R3 ;  /* 0x0000000388037221 */ /* 0x000fc40000010000 */
[----:B------:R-:W-:Y:S01]  /*8970*/  FADD.FTZ R4, R174, R137 ;  /* 0x00000089ae047221 */ /* 0x000fe20000010000 */
[----:B------:R-:W2:Y:S01]  /*8980*/  MUFU.EX2 R152, R152 ;  /* 0x0000009800987308 */ /* 0x000ea20000000800 */
[----:B------:R-:W-:-:S02]  /*8990*/  FADD.FTZ R180, R138, R3 ;  /* 0x000000038ab47221 */ /* 0x000fc40000010000 */
[----:B0-----:R-:W-:Y:S02]  /*89a0*/  FADD.FTZ R3, R127, R4 ;  /* 0x000000047f037221 */ /* 0x001fe40000010000 */
[----:B------:R-:W-:-:S03]  /*89b0*/  FADD.FTZ R180, R139, R180 ;  /* 0x000000b48bb47221 */ /* 0x000fc60000010000 */
[----:B------:R-:W0:Y:S01]  /*89c0*/  MUFU.EX2 R131, R131 ;  /* 0x0000008300837308 */ /* 0x000e220000000800 */
[----:B-1----:R-:W-:-:S01]  /*89d0*/  FADD.FTZ R4, R128, R3 ;  /* 0x0000000380047221 */ /* 0x002fc20000010000 */
[----:B------:R-:W-:-:S03]  /*89e0*/  FADD.FTZ R3, R141, R180 ;  /* 0x000000b48d037221 */ /* 0x000fc60000010000 */
[----:B------:R-:W-:Y:S01]  /*89f0*/  FADD.FTZ R137, R173, R4 ;  /* 0x00000004ad897221 */ /* 0x000fe20000010000 */
[----:B------:R-:W-:-:S02]  /*8a00*/  FADD.FTZ R4, R150, R3 ;  /* 0x0000000396047221 */ /* 0x000fc40000010000 */
[----:B------:R-:W1:Y:S01]  /*8a10*/  MUFU.EX2 R176, R176 ;  /* 0x000000b000b07308 */ /* 0x000e620000000800 */
[----:B--2---:R-:W-:-:S01]  /*8a20*/  FADD.FTZ R180, R152, R137 ;  /* 0x0000008998b47221 */ /* 0x004fc20000010000 */
[----:B------:R-:W-:Y:S01]  /*8a30*/  FADD.FTZ R3, R151, R4 ;  /* 0x0000000497037221 */ /* 0x000fe20000010000 */
[----:B------:R-:W-:-:S03]  /*8a40*/  FFMA.FTZ R137, R140, UR6, -R163 ;  /* 0x000000068c897c23 */ /* 0x000fc600080108a3 */
[----:B------:R-:W-:Y:S02]  /*8a50*/  FADD.FTZ R4, R154, R3 ;  /* 0x000000039a047221 */ /* 0x000fe40000010000 */
[----:B------:R-:W2:Y:S02]  /*8a60*/  MUFU.EX2 R133, R133 ;  /* 0x0000008500857308 */ /* 0x000ea40000000800 */
[----:B------:R-:W-:-:S04]  /*8a70*/  FADD.FTZ R3, R153, R4 ;  /* 0x0000000499037221 */ /* 0x000fc80000010000 */
[----:B------:R-:W-:Y:S02]  /*8a80*/  FADD.FTZ R4, R156, R3 ;  /* 0x000000039c047221 */ /* 0x000fe40000010000 */
[----:B------:R-:W3:Y:S02]  /*8a90*/  MUFU.EX2 R144, R144 ;  /* 0x0000009000907308 */ /* 0x000ee40000000800 */
[----:B------:R-:W-:-:S04]  /*8aa0*/  FADD.FTZ R3, R155, R4 ;  /* 0x000000049b037221 */ /* 0x000fc80000010000 */
[----:B------:R-:W-:Y:S02]  /*8ab0*/  FADD.FTZ R4, R158, R3 ;  /* 0x000000039e047221 */ /* 0x000fe40000010000 */
[----:B------:R-:W4:Y:S02]  /*8ac0*/  MUFU.EX2 R147, R147 ;  /* 0x0000009300937308 */ /* 0x000f240000000800 */
[----:B------:R-:W-:-:S04]  /*8ad0*/  FADD.FTZ R3, R157, R4 ;  /* 0x000000049d037221 */ /* 0x000fc80000010000 */
[----:B------:R-:W-:Y:S02]  /*8ae0*/  FADD.FTZ R4, R160, R3 ;  /* 0x00000003a0047221 */ /* 0x000fe40000010000 */
[----:B------:R0:W-:Y:S08]  /*8af0*/  MUFU.EX2 R182, R145 ;  /* 0x0000009100b67308 */ /* 0x0001f00000000800 */
[----:B------:R-:W5:Y:S01]  /*8b00*/  MUFU.EX2 R178, R178 ;  /* 0x000000b200b27308 */ /* 0x000f620000000800 */
[----:B0-----:R-:W-:-:S04]  /*8b10*/  FADD.FTZ R145, R131, R180 ;  /* 0x000000b483917221 */ /* 0x001fc80000010000 */
[----:B-1----:R-:W-:-:S03]  /*8b20*/  FADD.FTZ R140, R176, R145 ;  /* 0x00000091b08c7221 */ /* 0x002fc60000010000 */
[----:B------:R-:W0:Y:S01]  /*8b30*/  MUFU.EX2 R146, R146 ;  /* 0x0000009200927308 */ /* 0x000e220000000800 */
[----:B--2---:R-:W-:-:S04]  /*8b40*/  FADD.FTZ R145, R133, R140 ;  /* 0x0000008c85917221 */ /* 0x004fc80000010000 */
[----:B---3--:R-:W-:-:S03]  /*8b50*/  FADD.FTZ R140, R144, R145 ;  /* 0x00000091908c7221 */ /* 0x008fc60000010000 */
[----:B------:R-:W1:Y:S01]  /*8b60*/  MUFU.EX2 R159, R159 ;  /* 0x0000009f009f7308 */ /* 0x000e620000000800 */
[----:B----4-:R-:W-:-:S04]  /*8b70*/  FADD.FTZ R145, R147, R140 ;  /* 0x0000008c93917221 */ /* 0x010fc80000010000 */
[----:B-----5:R-:W-:-:S03]  /*8b80*/  FADD.FTZ R145, R178, R145 ;  /* 0x00000091b2917221 */ /* 0x020fc60000010000 */
[----:B------:R-:W2:Y:S01]  /*8b90*/  MUFU.EX2 R137, R137 ;  /* 0x0000008900897308 */ /* 0x000ea20000000800 */
[----:B------:R-:W-:-:S04]  /*8ba0*/  FADD.FTZ R145, R182, R145 ;  /* 0x00000091b6917221 */ /* 0x000fc80000010000 */
[----:B0-----:R-:W-:-:S03]  /*8bb0*/  FADD.FTZ R140, R146, R145 ;  /* 0x00000091928c7221 */ /* 0x001fc60000010000 */
        /* <DEDUP_REMOVED lines=9> */
[----:B--2---:R-:W-:-:S04]  /*8c50*/  FADD.FTZ R3, R161, R4 ;  /* 0x00000004a1037221 */ /* 0x004fc80000010000 */
[----:B------:R-:W-:Y:S01]  /*8c60*/  FADD.FTZ R4, R10, R3 ;  /* 0x000000030a047221 */ /* 0x000fe20000010000 */
[----:B0-----:R-:W-:-:S04]  /*8c70*/  FADD.FTZ R140, R177, R140 ;  /* 0x0000008cb18c7221 */ /* 0x001fc80000010000 */
[----:B-1----:R-:W-:Y:S01]  /*8c80*/  FADD.FTZ R3, R143, R140 ;  /* 0x0000008c8f037221 */ /* 0x002fe20000010000 */
[----:B------:R-:W-:Y:S06]  /*8c90*/  @!P0 BRA `(.L_x_4981) ;  /* 0x0000000000048947 */ /* 0x000fec0003800000 */
[----:B------:R-:W-:Y:S01]  /*8ca0*/  BPT.TRAP 0x1 ;  /* 0x000000040000795c */ /* 0x000fe20000300000 */
.L_x_4981:
[----:B------:R-:W-:Y:S01]  /*8cb0*/  ULEA UR10, UR33, UR36, 0x3 ;  /* 0x00000024210a7291 */ /* 0x000fe2000f8e183f */
[----:B------:R-:W-:Y:S01]  /*8cc0*/  ISETP.GT.AND P1, PT, R8, UR35, PT ;  /* 0x0000002308007c0c */ /* 0x000fe2000bf24270 */
[----:B------:R-:W-:Y:S01]  /*8cd0*/  UMOV UR34, UR30 ;  /* 0x0000001e00227c82 */ /* 0x000fe20008000000 */
[----:B------:R-:W-:Y:S01]  /*8ce0*/  F2FP.SATFINITE.E4M3.F32.PACK_AB_MERGE_C R12, R23, R12, RZ ;  /* 0x0000000c170c723e */ /* 0x000fe200048070ff */
[----:B------:R-:W-:Y:S01]  /*8cf0*/  UIADD3 UR10, UR10, 0x2a860, URZ ;  /* 0x0002a8600a0a7890 */ /* 0x000fe2000fffe03f */
[----:B------:R-:W-:Y:S01]  /*8d00*/  F2FP.SATFINITE.E4M3.F32.PACK_AB_MERGE_C R129, R130, R129, RZ ;  /* 0x000000818281723e */ /* 0x000fe200048070ff */
[----:B------:R-:W-:Y:S01]  /*8d10*/  UMOV UR33, UR31 ;  /* 0x0000001f00217c82 */ /* 0x000fe20008000000 */
[----:B------:R-:W-:Y:S01]  /*8d20*/  F2FP.SATFINITE.E4M3.F32.PACK_AB_MERGE_C R9, R174, R9, RZ ;  /* 0x00000009ae09723e */ /* 0x000fe200048070ff */
[----:B------:R-:W-:Y:S01]  /*8d30*/  UPRMT UR10, UR29, 0x654, UR10 ;  /* 0x000006541d0a7896 */ /* 0x000fe2000800000a */
[----:B------:R-:W-:Y:S01]  /*8d40*/  F2FP.SATFINITE.E4M3.F32.PACK_AB_MERGE_C R10, R10, R161, RZ ;  /* 0x000000a10a0a723e */ /* 0x000fe200048070ff */
[----:B------:R-:W-:Y:S01]  /*8d50*/  FMUL.FTZ R24, R24, R164 ;  /* 0x000000a418187220 */ /* 0x000fe20000410000 */
[----:B------:R-:W-:Y:S01]  /*8d60*/  F2FP.SATFINITE.E4M3.F32.PACK_AB_MERGE_C R20, R171, R20, RZ ;  /* 0x00000014ab14723e */ /* 0x000fe200048070ff */
[----:B------:R-:W-:Y:S01]  /*8d70*/  FMUL.FTZ R25, R25, R164 ;  /* 0x000000a419197220 */ /* 0x000fe20000410000 */
        /* <DEDUP_REMOVED lines=122> */
[----:B------:R-:W-:-:S02]  /*9520*/  VIADD R8, R8, 0xffffffff ;  /* 0xffffffff08087836 */ /* 0x000fc40000000000 */
[----:B------:R-:W-:Y:S02]  /*9530*/  IMAD.MOV.U32 R9, RZ, RZ, R13 ;  /* 0x000000ffff097224 */ /* 0x000fe400078e000d */
[----:B------:R-:W-:Y:S01]  /*9540*/  IMAD.MOV.U32 R10, RZ, RZ, R22 ;  /* 0x000000ffff0a7224 */ /* 0x000fe200078e0016 */
[----:B------:R-:W-:Y:S06]  /*9550*/  @P1 BRA `(.L_x_4982) ;  /* 0xffffffc400a41947 */ /* 0x000fec000383ffff */
.L_x_4963:
[----:B------:R-:W0:Y:S01]  /*9560*/  S2UR UR10, SR_CTAID.X ;  /* 0x00000000000a79c3 */ /* 0x000e220000002500 */
[----:B------:R-:W-:Y:S01]  /*9570*/  IADD3 R9, -R132, 0x1, RZ ;  /* 0x0000000184097810 */ /* 0x000fe20007ffe1ff */
[----:B------:R-:W-:Y:S02]  /*9580*/  UISETP.NE.AND UP1, UPT, UR44, URZ, UPT ;  /* 0x0000003f2c00728c */ /* 0x000fe4000bf25270 */
[----:B------:R-:W-:Y:S02]  /*9590*/  UISETP.NE.AND UP0, UPT, UR43, URZ, UPT ;  /* 0x0000003f2b00728c */ /* 0x000fe4000bf05270 */
[----:B------:R-:W-:-:S04]  /*95a0*/  IMAD R9, R16, UR7, R9 ;  /* 0x0000000710097c24 */ /* 0x000fc8000f8e0209 */
[----:B------:R-:W-:Y:S02]  /*95b0*/  PLOP3.LUT P1, PT, PT, PT, UP0, 0x40, 0x0 ;  /* 0x000000000000781c */ /* 0x000fe40003f2e808 */
[----:B------:R-:W-:Y:S01]  /*95c0*/  R2UR UR14, R9 ;  /* 0x00000000090e72ca */ /* 0x000fe200000e0000 */
[----:B------:R-:W-:Y:S01]  /*95d0*/  @UP1 ULDC UR15, c[0x0][0x450] ;  /* 0x00011400000f1ab9 */ /* 0x000fe20000000800 */
[----:B0-----:R-:W-:-:S03]  /*95e0*/  ULEA UR7, UR10, 0x7f, 0x7 ;  /* 0x0000007f0a077891 */ /* 0x001fc6000f8e383f */
[----:B------:R-:W-:Y:S02]  /*95f0*/  @UP1 ULDC UR10, c[0x0][0x44c] ;  /* 0x00011300000a1ab9 */ /* 0x000fe40000000800 */
[----:B------:R-:W-:-:S04]  /*9600*/  UIMAD.WIDE.U32 UR10, UR7, UR10, URZ ;  /* 0x0000000a070a72a5 */ /* 0x000fc8000f8e003f */
[----:B------:R-:W-:-:S04]  /*9610*/  @UP1 USHF.R.U32.HI UR7, URZ, UR15, UR11 ;  /* 0x0000000f3f071299 */ /* 0x000fc8000801160b */
[----:B------:R-:W-:-:S03]  /*9620*/  UIADD3 UR7, UR14, UR7, URZ ;  /* 0x000000070e077290 */ /* 0x000fc6000fffe03f */
[----:B------:R-:W-:Y:S02]  /*9630*/  ULDC UR14, c[0x0][0x9dc] ;  /* 0x00027700000e7ab9 */ /* 0x000fe40000000800 */
[----:B------:R-:W-:Y:S01]  /*9640*/  UIADD3 UR14, UR7, -UR14, URZ ;  /* 0x8000000e070e7290 */ /* 0x000fe2000fffe03f */
[----:B------:R-:W-:Y:S11]  /*9650*/  @P1 BRA `(.L_x_4983) ;  /* 0x00000000004c1947 */ /* 0x000ff60003800000 */
        /* <DEDUP_REMOVED lines=11> */
.L_x_4984:
[----:B------:R-:W-:Y:S02]  /*9710*/  ULDC UR15, c[0x0][0x9e4] ;  /* 0x00027900000f7ab9 */ /* 0x000fe40000000800 */
[----:B------:R-:W-:-:S11]  /*9720*/  UISETP.NE.AND UP0, UPT, UR15, 0x1, UPT ;  /* 0x000000010f00788c */ /* 0x000fd6000bf05270 */
[----:B------:R-:W-:Y:S02]  /*9730*/  @UP0 ULDC.64 UR18, c[0x0][0x9e8] ;  /* 0x00027a0000120ab9 */ /* 0x000fe40000000a00 */
[----:B------:R-:W-:-:S04]  /*9740*/  UIMAD.WIDE.U32 UR10, UR7, UR18, URZ ;  /* 0x00000012070a72a5 */ /* 0x000fc8000f8e003f */
[----:B------:R-:W-:-:S12]  /*9750*/  @UP0 USHF.R.U32.HI UR7, URZ, UR19, UR11 ;  /* 0x000000133f070299 */ /* 0x000fd8000801160b */
.L_x_4985:
[----:B------:R-:W-:-:S04]  /*9760*/  UIMAD UR7, UR7, UR15, URZ ;  /* 0x0000000f070772a4 */ /* 0x000fc8000f8e023f */
[----:B------:R-:W-:-:S04]  /*9770*/  UISETP.LT.AND UP0, UPT, UR14, UR7, UPT ;  /* 0x000000070e00728c */ /* 0x000fc8000bf01270 */
[----:B------:R-:W-:-:S12]  /*9780*/  USEL UR14, UR14, UR7, !UP0 ;  /* 0x000000070e0e7287 */ /* 0x000fd8000c000000 */
.L_x_4983:
        /* <DEDUP_REMOVED lines=9> */
[----:B------:R-:W-:Y:S01]  /*9820*/  UMOV UR45, UR30 ;  /* 0x0000001e002d7c82 */ /* 0x000fe20008000000 */
[----:B------:R-:W-:Y:S01]  /*9830*/  IMAD.MOV.U32 R9, RZ, RZ, R22 ;  /* 0x000000ffff097224 */ /* 0x000fe200078e0016 */
[----:B------:R-:W-:Y:S01]  /*9840*/  UMOV UR35, UR31 ;  /* 0x0000001f00237c82 */ /* 0x000fe20008000000 */
[----:B------:R-:W-:-:S05]  /*9850*/  ULDC UR33, c[0x0][0x988] ;  /* 0x0002620000217ab9 */ /* 0x000fca0000000800 */
.L_x_4997:
[----:B------:R-:W-:Y:S01]  /*9860*/  ISETP.NE.AND P2, PT, RZ, UR37, PT ;  /* 0x00000025ff007c0c */ /* 0x000fe2000bf45270 */
[----:B------:R-:W-:-:S04]  /*9870*/  UISETP.NE.AND UP0, UPT, UR35, 0x1, UPT ;  /* 0x000000012300788c */ /* 0x000fc8000bf05270 */
[----:B------:R-:W-:-:S04]  /*9880*/  USEL UR30, URZ, 0x1, UP0 ;  /* 0x000000013f1e7887 */ /* 0x000fc80008000000 */
[----:B------:R-:W-:-:S04]  /*9890*/  ULOP3.LUT UR30, UR45, UR30, URZ, 0x3c, !UPT ;  /* 0x0000001e2d1e7292 */ /* 0x000fc8000f8e3c3f */
[----:B------:R-:W-:Y:S08]  /*98a0*/  @P2 BRA `(.L_x_4987) ;  /* 0x0000000000382947 */ /* 0x000ff00003800000 */
[----:B------:R-:W-:Y:S05]  /*98b0*/  @!P0 BRA `(.L_x_4988) ;  /* 0x0000000000048947 */ /* 0x000fea0003800000 */
[----:B------:R-:W-:Y:S01]  /*98c0*/  BPT.TRAP 0x1 ;  /* 0x000000040000795c */ /* 0x000fe20000300000 */
.L_x_4988:
        /* <DEDUP_REMOVED lines=9> */
.L_x_4989:
[----:B-1----:R-:W-:Y:S05]  /*9960*/  @P1 BRA `(.L_x_4987) ;  /* 0x0000000000081947 */ /* 0x002fea0003800000 */
[----:B------:R-:W1:Y:S02]  /*9970*/  SYNCS.PHASECHK.TRANS64.TRYWAIT P1, [UR6+0x2a830], R11 ;  /* 0x02a8300bff0075a7 */ /* 0x000e640008020146 */
[----:B-1----:R-:W-:Y:S05]  /*9980*/  @!P1 BRA `(.L_x_4990) ;  /* 0x000000e400e49947 */ /* 0x002fea0003800000 */
.L_x_4987:
        /* <DEDUP_REMOVED lines=40> */
.L_x_4992:
[----:B------:R-:W-:Y:S01]  /*9c10*/  ULEA UR6, UR35, UR36, 0x3 ;  /* 0x0000002423067291 */ /* 0x000fe2000f8e183f */
[----:B------:R-:W-:-:S05]  /*9c20*/  IMAD.U32 R11, RZ, RZ, UR45 ;  /* 0x0000002dff0b7e24 */ /* 0x000fca000f8e00ff */
[----:B------:R-:W-:-:S04]  /*9c30*/  SHF.L.U32 R11, R11, 0x1f, RZ ;  /* 0x0000001f0b0b7819 */ /* 0x000fc800000006ff */
[----:B------:R0:W1:Y:S01]  /*9c40*/  SYNCS.PHASECHK.TRANS64.TRYWAIT P1, [UR6+0x2a850], R11 ;  /* 0x02a8500bff0075a7 */ /* 0x0000620008020146 */
[----:B------:R-:W-:Y:S05]  /*9c50*/  @!P0 BRA `(.L_x_4993) ;  /* 0x0000000000048947 */ /* 0x000fea0003800000 */
[----:B------:R-:W-:Y:S01]  /*9c60*/  BPT.TRAP 0x1 ;  /* 0x000000040000795c */ /* 0x000fe20000300000 */
.L_x_4993:
[----:B-1----:R-:W-:Y:S05]  /*9c70*/  @P1 BRA `(.L_x_4991) ;  /* 0x0000000000081947 */ /* 0x002fea0003800000 */
[----:B------:R-:W1:Y:S02]  /*9c80*/  SYNCS.PHASECHK.TRANS64.TRYWAIT P1, [UR6+0x2a850], R11 ;  /* 0x02a8500bff0075a7 */ /* 0x000e640008020146 */
[----:B-1----:R-:W-:Y:S05]  /*9c90*/  @!P1 BRA `(.L_x_4994) ;  /* 0x000000e400389947 */ /* 0x002fea0003800000 */
.L_x_4991:
        /* <DEDUP_REMOVED lines=29> */
.L_x_4995:
[C---:B------:R-:W-:Y:S01]  /*9e70*/  FMUL.FTZ R14, R0.reuse, R120 ;  /* 0x00000078000e7220 */ /* 0x040fe20000410000 */
[C---:B0-----:R-:W-:Y:S01]  /*9e80*/  FMUL.FTZ R11, R0.reuse, R122 ;  /* 0x0000007a000b7220 */ /* 0x041fe20000410000 */
        /* <DEDUP_REMOVED lines=71> */
[----:B------:R-:W-:Y:S01]  /*a300*/  FMUL.FTZ R168, R0, R181 ;  /* 0x000000b500a87220 */ /* 0x000fe20000410000 */
[----:B------:R-:W-:Y:S01]  /*a310*/  UMOV UR6, UR33 ;  /* 0x0000002100067c82 */ /* 0x000fe20008000000 */
[----:B------:R-:W-:Y:S01]  /*a320*/  ULEA UR7, UR31, UR36, 0x3 ;  /* 0x000000241f077291 */ /* 0x000fe2000f8e183f */
[----:B------:R-:W-:-:S02]  /*a330*/  IMAD.U32 R173, RZ, RZ, UR6 ;  /* 0x00000006ffad7e24 */ /* 0x000fc4000f8e00ff */
[----:B------:R-:W0:Y:S01]  /*a340*/  MUFU.TANH R121, R121 ;  /* 0x0000007900797308 */ /* 0x000e220000002400 */
[----:B-1----:R-:W-:Y:S01]  /*a350*/  FMNMX.FTZ R22, R21, R22, !PT ;  /* 0x0000001615167209 */ /* 0x002fe20007810000 */
[----:B------:R-:W-:-:S04]  /*a360*/  UIADD3 UR7, UR7, 0x2a840, URZ ;  /* 0x0002a84007077890 */ /* 0x000fc8000fffe03f */
[----:B------:R-:W-:Y:S02]  /*a370*/  UPRMT UR7, UR29, 0x654, UR7 ;  /* 0x000006541d077896 */ /* 0x000fe40008000007 */
[----:B------:R-:W1:Y:S01]  /*a380*/  MUFU.TANH R120, R120 ;  /* 0x0000007800787308 */ /* 0x000e620000002400 */
[----:B--2---:R-:W-:-:S06]  /*a390*/  FMNMX.FTZ R13, R23, R150, !PT ;  /* 0x00000096170d7209 */ /* 0x004fcc0007810000 */
[----:B------:R-:W-:Y:S01]  /*a3a0*/  SYNCS.ARRIVE.TRANS64.RED.A1T0 RZ, [UR7], RZ ;  /* 0x000000ffffff79a7 */ /* 0x000fe20008100407 */
        /* <DEDUP_REMOVED lines=14> */
[----:B------:R-:W-:-:S06]  /*a490*/  FMUL.FTZ R149, R0, R174 ;  /* 0x000000ae00957220 */ /* 0x000fcc0000410000 */
[----:B------:R-:W0:Y:S01]  /*a4a0*/  MUFU.TANH R128, R128 ;  /* 0x0000008000807308 */ /* 0x000e220000002400 */
[----:B-1----:R-:W-:-:S07]  /*a4b0*/  FMNMX.FTZ R13, R127, R22, !PT ;  /* 0x000000167f0d7209 */ /* 0x002fce0007810000 */
[----:B------:R-:W1:Y:S01]  /*a4c0*/  MUFU.TANH R130, R130 ;  /* 0x0000008200827308 */ /* 0x000e620000002400 */
[----:B--2---:R-:W-:Y:S01]  /*a4d0*/  FMNMX.FTZ R151, R129, R150, !PT ;  /* 0x0000009681977209 */ /* 0x004fe20007810000 */
[----:B------:R-:W-:-:S06]  /*a4e0*/  FMUL.FTZ R150, R0, R175 ;  /* 0x000000af00967220 */ /* 0x000fcc0000410000 */
        /* <DEDUP_REMOVED lines=29> */
[----:B--2---:R-:W-:Y:S01]  /*a6c0*/  FMNMX.FTZ R152, R188, R151, !PT ;  /* 0x00000097bc987209 */ /* 0x004fe20007810000 */
[----:B------:R-:W-:Y:S01]  /*a6d0*/  FMUL.FTZ R151, R0, R178 ;  /* 0x000000b200977220 */ /* 0x000fe20000410000 */
[----:B------:R-:W-:-:S05]  /*a6e0*/  IMAD.U32 R178, RZ, RZ, UR6 ;  /* 0x00000006ffb27e24 */ /* 0x000fca000f8e00ff */
        /* <DEDUP_REMOVED lines=60> */
[----:B-1----:R-:W-:Y:S02]  /*aab0*/  FMNMX.FTZ R169, R153, R170, !PT ;  /* 0x000000aa99a97209 */ /* 0x002fe40007810000 */
[----:B--2---:R-:W-:-:S05]  /*aac0*/  FMNMX.FTZ R170, R168, R13, !PT ;  /* 0x0000000da8aa7209 */ /* 0x004fca0007810000 */
[----:B------:R-:W1:Y:S01]  /*aad0*/  SHFL.BFLY PT, R13, R170, 0x2, 0x1f ;  /* 0x0c401f00aa0d7f89 */ /* 0x000e6200000e0000 */
[----:B0-----:R-:W-:-:S05]  /*aae0*/  FMNMX.FTZ R169, R154, R169, !PT ;  /* 0x000000a99aa97209 */ /* 0x001fca0007810000 */
[----:B------:R-:W0:Y:S01]  /*aaf0*/  SHFL.BFLY PT, R22, R169, 0x2, 0x1f ;  /* 0x0c401f00a9167f89 */ /* 0x000e2200000e0000 */
[----:B-1----:R-:W-:Y:S02]  /*ab00*/  FMNMX.FTZ R171, R170, R13, !PT ;  /* 0x0000000daaab7209 */ /* 0x002fe40007810000 */
[----:B0-----:R-:W-:-:S03]  /*ab10*/  FMNMX.FTZ R172, R169, R22, !PT ;  /* 0x00000016a9ac7209 */ /* 0x001fc60007810000 */
[----:B------:R-:W0:Y:S04]  /*ab20*/  SHFL.BFLY PT, R22, R171, 0x1, 0x1f ;  /* 0x0c201f00ab167f89 */ /* 0x000e2800000e0000 */
[----:B------:R-:W1:Y:S01]  /*ab30*/  SHFL.BFLY PT, R13, R172, 0x1, 0x1f ;  /* 0x0c201f00ac0d7f89 */ /* 0x000e6200000e0000 */
[----:B0-----:R-:W-:Y:S02]  /*ab40*/  FMNMX.FTZ R22, R171, R22, !PT ;  /* 0x00000016ab167209 */ /* 0x001fe40007810000 */
[----:B-1----:R-:W-:-:S03]  /*ab50*/  FMNMX.FTZ R13, R172, R13, !PT ;  /* 0x0000000dac0d7209 */ /* 0x002fc60007810000 */
[C---:B------:R-:W-:Y:S01]  /*ab60*/  FFMA.FTZ R171, R22.reuse, R173, -8 ;  /* 0xc100000016ab7423 */ /* 0x040fe200000100ad */
[----:B------:R-:W-:-:S03]  /*ab70*/  FADD.FTZ R9, -R22, R9 ;  /* 0x0000000916097221 */ /* 0x000fc60000010100 */
[----:B------:R-:W-:Y:S01]  /*ab80*/  FFMA.FTZ R176, R168, UR6, -R171 ;  /* 0x00000006a8b07c23 */ /* 0x000fe200080108ab */
[----:B------:R-:W-:-:S01]  /*ab90*/  FADD.FTZ R10, -R13, R10 ;  /* 0x0000000a0d0a7221 */ /* 0x000fc20000010100 */
[----:B------:R-:W-:Y:S01]  /*aba0*/  FFMA.FTZ R168, R13, R178, -8 ;  /* 0xc10000000da87423 */ /* 0x000fe200000100b2 */
[----:B------:R-:W-:Y:S01]  /*abb0*/  FMUL.FTZ R9, R9, UR6 ;  /* 0x0000000609097c20 */ /* 0x000fe20008410000 */
[--C-:B------:R-:W-:Y:S01]  /*abc0*/  FFMA.FTZ R14, R14, UR6, -R171.reuse ;  /* 0x000000060e0e7c23 */ /* 0x100fe200080108ab */
[----:B------:R-:W-:Y:S01]  /*abd0*/  FMUL.FTZ R10, R10, UR6 ;  /* 0x000000060a0a7c20 */ /* 0x000fe20008410000 */
[----:B------:R-:W-:Y:S01]  /*abe0*/  FFMA.FTZ R11, R11, UR6, -R168 ;  /* 0x000000060b0b7c23 */ /* 0x000fe200080108a8 */
[----:B------:R-:W-:-:S01]  /*abf0*/  FFMA.FTZ R15, R15, UR6, -R171 ;  /* 0x000000060f0f7c23 */ /* 0x000fc200080108ab */
[----:B------:R-:W-:Y:S01]  /*ac00*/  FFMA.FTZ R12, R12, UR6, -R168 ;  /* 0x000000060c0c7c23 */ /* 0x000fe200080108a8 */
[----:B------:R-:W-:Y:S01]  /*ac10*/  MUFU.EX2 R9, R9 ;  /* 0x0000000900097308 */ /* 0x000fe20000000800 */
[----:B------:R-:W-:-:S01]  /*ac20*/  FFMA.FTZ R19, R19, UR6, -R171 ;  /* 0x0000000613137c23 */ /* 0x000fc200080108ab */
[----:B------:R-:W-:Y:S01]  /*ac30*/  FFMA.FTZ R18, R18, UR6, -R168 ;  /* 0x0000000612127c23 */ /* 0x000fe200080108a8 */
[----:B------:R-:W-:-:S01]  /*ac40*/  FFMA.FTZ R20, R20, UR6, -R171 ;  /* 0x0000000614147c23 */ /* 0x000fc200080108ab */
[----:B------:R-:W-:Y:S01]  /*ac50*/  FFMA.FTZ R21, R21, UR6, -R168 ;  /* 0x0000000615157c23 */ /* 0x000fe200080108a8 */
[----:B------:R-:W-:-:S01]  /*ac60*/  FFMA.FTZ R23, R23, UR6, -R171 ;  /* 0x0000000617177c23 */ /* 0x000fc200080108ab */
[----:B------:R-:W-:Y:S01]  /*ac70*/  FFMA.FTZ R121, R121, UR6, -R168 ;  /* 0x0000000679797c23 */ /* 0x000fe200080108a8 */
[----:B------:R-:W-:-:S01]  /*ac80*/  FFMA.FTZ R120, R120, UR6, -R171 ;  /* 0x0000000678787c23 */ /* 0x000fc200080108ab */
[----:B------:R-:W0:Y:S01]  /*ac90*/  MUFU.EX2 R14, R14 ;  /* 0x0000000e000e7308 */ /* 0x000e220000000800 */
[----:B------:R-:W-:-:S01]  /*aca0*/  FFMA.FTZ R122, R122, UR6, -R168 ;  /* 0x000000067a7a7c23 */ /* 0x000fc200080108a8 */
[----:B------:R-:W-:Y:S01]  /*acb0*/  FFMA.FTZ R123, R123, UR6, -R171 ;  /* 0x000000067b7b7c23 */ /* 0x000fe200080108ab */
[----:B------:R-:W-:-:S01]  /*acc0*/  FFMA.FTZ R125, R125, UR6, -R168 ;  /* 0x000000067d7d7c23 */ /* 0x000fc200080108a8 */
[----:B------:R-:W-:Y:S01]  /*acd0*/  FFMA.FTZ R124, R124, UR6, -R171 ;  /* 0x000000067c7c7c23 */ /* 0x000fe200080108ab */
        /* <DEDUP_REMOVED lines=29> */
[----:B------:R-:W-:Y:S01]  /*aeb0*/  FFMA.FTZ R167, R167, UR6, -R171 ;  /* 0x00000006a7a77c23 */ /* 0x000fe200080108ab */
        /* <DEDUP_REMOVED lines=110> */
[----:B------:R-:W-:Y:S01]  /*b5a0*/  MUFU.EX2 R146, R146 ;  /* 0x0000009200927308 */ /* 0x000fe20000000800 */
[----:B--2---:R-:W-:-:S07]  /*b5b0*/  FADD.FTZ R171, R145, R178 ;  /* 0x000000b291ab7221 */ /* 0x004fce0000010000 */
[----:B------:R-:W0:Y:S01]  /*b5c0*/  MUFU.EX2 R161, R161 ;  /* 0x000000a100a17308 */ /* 0x000e220000000800 */
[----:B-1----:R-:W-:-:S07]  /*b5d0*/  FADD.FTZ R4, R160, R3 ;  /* 0x00000003a0047221 */ /* 0x002fce0000010000 */
[----:B------:R-:W-:Y:S08]  /*b5e0*/  MUFU.EX2 R147, R147 ;  /* 0x0000009300937308 */ /* 0x000ff00000000800 */
[----:B------:R-:W1:Y:S01]  /*b5f0*/  MUFU.EX2 R162, R162 ;  /* 0x000000a200a27308 */ /* 0x000e620000000800 */
[----:B0-----:R-:W-:-:S07]  /*b600*/  FADD.FTZ R3, R161, R4 ;  /* 0x00000004a1037221 */ /* 0x001fce0000010000 */
[----:B------:R-:W-:Y:S08]  /*b610*/  MUFU.EX2 R148, R148 ;  /* 0x0000009400947308 */ /* 0x000ff00000000800 */
[----:B------:R-:W0:Y:S01]  /*b620*/  MUFU.EX2 R163, R163 ;  /* 0x000000a300a37308 */ /* 0x000e220000000800 */
[----:B-1----:R-:W-:-:S07]  /*b630*/  FADD.FTZ R4, R162, R3 ;  /* 0x00000003a2047221 */ /* 0x002fce0000010000 */
[----:B------:R-:W-:Y:S08]  /*b640*/  MUFU.EX2 R180, R149 ;  /* 0x0000009500b47308 */ /* 0x000ff00000000800 */
[----:B------:R-:W1:Y:S01]  /*b650*/  MUFU.EX2 R164, R164 ;  /* 0x000000a400a47308 */ /* 0x000e620000000800 */
[----:B0-----:R-:W-:-:S07]  /*b660*/  FADD.FTZ R3, R163, R4 ;  /* 0x00000004a3037221 */ /* 0x001fce0000010000 */
[----:B------:R0:W-:Y:S08]  /*b670*/  MUFU.EX2 R177, R150 ;  /* 0x0000009600b17308 */ /* 0x0001f00000000800 */
[----:B------:R-:W2:Y:S01]  /*b680*/  MUFU.EX2 R165, R165 ;  /* 0x000000a500a57308 */ /* 0x000ea20000000800 */
[----:B0-----:R-:W-:-:S01]  /*b690*/  FADD.FTZ R150, R146, R171 ;  /* 0x000000ab92967221 */ /* 0x001fc20000010000 */
[----:B-1----:R-:W-:-:S06]  /*b6a0*/  FADD.FTZ R4, R164, R3 ;  /* 0x00000003a4047221 */ /* 0x002fcc0000010000 */
[----:B------:R0:W1:Y:S08]  /*b6b0*/  MUFU.EX2 R149, R151 ;  /* 0x0000009700957308 */ /* 0x0000700000000800 */
[----:B------:R-:W3:Y:S01]  /*b6c0*/  MUFU.EX2 R166, R166 ;  /* 0x000000a600a67308 */ /* 0x000ee20000000800 */
[----:B0-----:R-:W-:-:S01]  /*b6d0*/  FADD.FTZ R151, R147, R150 ;  /* 0x0000009693977221 */ /* 0x001fc20000010000 */
[----:B--2---:R-:W-:-:S03]  /*b6e0*/  FADD.FTZ R3, R165, R4 ;  /* 0x00000004a5037221 */ /* 0x004fc60000010000 */
[----:B------:R-:W-:-:S03]  /*b6f0*/  FADD.FTZ R151, R148, R151 ;  /* 0x0000009794977221 */ /* 0x000fc60000010000 */
[----:B------:R-:W0:Y:S01]  /*b700*/  MUFU.EX2 R187, R152 ;  /* 0x0000009800bb7308 */ /* 0x000e220000000800 */
[----:B------:R-:W-:-:S04]  /*b710*/  FADD.FTZ R151, R180, R151 ;  /* 0x00000097b4977221 */ /* 0x000fc80000010000 */
[----:B------:R-:W-:-:S03]  /*b720*/  FADD.FTZ R150, R177, R151 ;  /* 0x00000097b1967221 */ /* 0x000fc60000010000 */
[----:B------:R-:W2:Y:S01]  /*b730*/  MUFU.EX2 R167, R167 ;  /* 0x000000a700a77308 */ /* 0x000ea20000000800 */
[----:B-1----:R-:W-:-:S01]  /*b740*/  FADD.FTZ R150, R149, R150 ;  /* 0x0000009695967221 */ /* 0x002fc20000010000 */
[----:B---3--:R-:W-:-:S06]  /*b750*/  FADD.FTZ R4, R166, R3 ;  /* 0x00000003a6047221 */ /* 0x008fcc0000010000 */
[----:B------:R-:W1:Y:S01]  /*b760*/  MUFU.EX2 R153, R153 ;  /* 0x0000009900997308 */ /* 0x000e620000000800 */
[----:B0-----:R-:W-:-:S07]  /*b770*/  FADD.FTZ R150, R187, R150 ;  /* 0x00000096bb967221 */ /* 0x001fce0000010000 */
[----:B------:R-:W0:Y:S01]  /*b780*/  MUFU.EX2 R176, R176 ;  /* 0x000000b000b07308 */ /* 0x000e220000000800 */
[----:B--2---:R-:W-:-:S07]  /*b790*/  FADD.FTZ R3, R167, R4 ;  /* 0x00000004a7037221 */ /* 0x004fce0000010000 */
[----:B------:R-:W2:Y:S01]  /*b7a0*/  MUFU.EX2 R154, R154 ;  /* 0x0000009a009a7308 */ /* 0x000ea20000000800 */
[----:B-1----:R-:W-:-:S01]  /*b7b0*/  FADD.FTZ R150, R153, R150 ;  /* 0x0000009699967221 */ /* 0x002fc20000010000 */
[----:B0-----:R-:W-:-:S03]  /*b7c0*/  FADD.FTZ R4, R176, R3 ;  /* 0x00000003b0047221 */ /* 0x001fc60000010000 */
[----:B--2---:R-:W-:Y:S01]  /*b7d0*/  FADD.FTZ R3, R154, R150 ;  /* 0x000000969a037221 */ /* 0x004fe20000010000 */
[----:B------:R-:W-:Y:S06]  /*b7e0*/  @!P0 BRA `(.L_x_4996) ;  /* 0x0000000000048947 */ /* 0x000fec0003800000 */
[----:B------:R-:W-:Y:S01]  /*b7f0*/  BPT.TRAP 0x1 ;  /* 0x000000040000795c */ /* 0x000fe20000300000 */
.L_x_4996:
        /* <DEDUP_REMOVED lines=120> */
[----:B------:R-:W-:Y:S01]  /*bf80*/  VIADD R8, R8, 0xffffffff ;  /* 0xffffffff08087836 */ /* 0x000fe20000000000 */
        /* <DEDUP_REMOVED lines=16> */
[----:B------:R-:W-:Y:S01]  /*c090*/  F2FP.SATFINITE.E4M3.F32.PACK_AB_MERGE_C R187, R187, R149, R124 ;  /* 0x00000095bbbb723e */ /* 0x000fe2000480707c */
[----:B------:R-:W-:Y:S06]  /*c0a0*/  @P1 BRA `(.L_x_4997) ;  /* 0xffffffd400ec1947 */ /* 0x000fec000383ffff */
.L_x_4986:
[----:B------:R-:W-:-:S13]  /*c0b0*/  ISETP.GE.AND P1, PT, R8, UR38, PT ;  /* 0x0000002608007c0c */ /* 0x000fda000bf26270 */
[----:B------:R-:W-:Y:S05]  /*c0c0*/  @!P1 BRA `(.L_x_4998) ;  /* 0x0000003800689947 */ /* 0x000fea0003800000 */
[C---:B------:R-:W-:Y:S01]  /*c0d0*/  VIADD R11, R17.reuse, 0x8 ;  /* 0x00000008110b7836 */ /* 0x040fe20000000000 */
[----:B------:R-:W-:Y:S01]  /*c0e0*/  IADD3 R17, -R17, 0xb, RZ ;  /* 0x0000000b11117810 */ /* 0x000fe20007ffe1ff */
[----:B------:R-:W-:Y:S01]  /*c0f0*/  IMAD.MOV.U32 R9, RZ, RZ, R13 ;  /* 0x000000ffff097224 */ /* 0x000fe200078e000d */
[----:B------:R-:W-:Y:S01]  /*c100*/  UMOV UR50, UR30 ;  /* 0x0000001e00327c82 */ /* 0x000fe20008000000 */
[----:B------:R-:W-:Y:S01]  /*c110*/  IMAD.MOV.U32 R10, RZ, RZ, R22 ;  /* 0x000000ffff0a7224 */ /* 0x000fe200078e0016 */
[----:B------:R-:W-:Y:S01]  /*c120*/  UMOV UR49, UR31 ;  /* 0x0000001f00317c82 */ /* 0x000fe20008000000 */
[----:B------:R-:W-:Y:S01]  /*c130*/  ULDC UR34, c[0x0][0x9e4] ;  /* 0x0002790000227ab9 */ /* 0x000fe20000000800 */
[----:B------:R-:W-:Y:S01]  /*c140*/  ULDC UR45, c[0x0][0x288] ;  /* 0x0000a200002d7ab9 */ /* 0x000fe20000000800 */
[----:B------:R-:W-:Y:S01]  /*c150*/  ULDC UR48, c[0x0][0x2f0] ;  /* 0x0000bc0000307ab9 */ /* 0x000fe20000000800 */
[----:B------:R-:W-:Y:S01]  /*c160*/  ULDC UR33, c[0x0][0x988] ;  /* 0x0002620000217ab9 */ /* 0x000fe20000000800 */
[----:B------:R-:W-:-:S05]  /*c170*/  ULDC UR35, c[0x0][0x9e0] ;  /* 0x0002780000237ab9 */ /* 0x000fca0000000800 */
.L_x_5017:
[----:B------:R-:W-:Y:S01]  /*c180*/  UIADD3 UR31, UR49, 0x1, URZ ;  /* 0x00000001311f7890 */ /* 0x000fe2000fffe03f */
[----:B------:R-:W-:-:S03]  /*c190*/  ISETP.NE.AND P2, PT, RZ, UR37, PT ;  /* 0x00000025ff007c0c */ /* 0x000fc6000bf45270 */
[----:B------:R-:W-:-:S04]  /*c1a0*/  UISETP.NE.AND UP0, UPT, UR31, 0x2, UPT ;  /* 0x000000021f00788c */ /* 0x000fc8000bf05270 */
[----:B------:R-:W-:Y:S02]  /*c1b0*/  USEL UR30, URZ, 0x1, UP0 ;  /* 0x000000013f1e7887 */ /* 0x000fe40008000000 */
[----:B------:R-:W-:Y:S02]  /*c1c0*/  USEL UR31, UR31, URZ, UP0 ;  /* 0x0000003f1f1f7287 */ /* 0x000fe40008000000 */
[----:B------:R-:W-:Y:S02]  /*c1d0*/  ULOP3.LUT UR30, UR50, UR30, URZ, 0x3c, !UPT ;  /* 0x0000001e321e7292 */ /* 0x000fe4000f8e3c3f */
[----:B------:R-:W-:Y:S10]  /*c1e0*/  @P2 BRA `(.L_x_4999) ;  /* 0x00000000002c2947 */ /* 0x000ff40003800000 */
[----:B------:R-:W-:Y:S05]  /*c1f0*/  @!P0 BRA `(.L_x_5000) ;  /* 0x0000000000048947 */ /* 0x000fea0003800000 */
[----:B------:R-:W-:Y:S01]  /*c200*/  BPT.TRAP 0x1 ;  /* 0x000000040000795c */ /* 0x000fe20000300000 */
.L_x_5000:
[----:B------:R-:W-:Y:S01]  /*c210*/  ULEA UR6, UR31, UR36, 0x3 ;  /* 0x000000241f067291 */ /* 0x000fe2000f8e183f */
[----:B------:R-:W-:-:S05]  /*c220*/  IMAD.U32 R12, RZ, RZ, UR30 ;  /* 0x0000001eff0c7e24 */ /* 0x000fca000f8e00ff */
[----:B------:R-:W-:-:S04]  /*c230*/  SHF.L.U32 R12, R12, 0x1f, RZ ;  /* 0x0000001f0c0c7819 */ /* 0x000fc800000006ff */
[----:B------:R0:W1:Y:S01]  /*c240*/  SYNCS.PHASECHK.TRANS64.TRYWAIT P1, [UR6+0x2a830], R12 ;  /* 0x02a8300cff0075a7 */ /* 0x0000620008020146 */
[----:B------:R-:W-:Y:S05]  /*c250*/  @!P0 BRA `(.L_x_5001) ;  /* 0x0000000000048947 */ /* 0x000fea0003800000 */
[----:B------:R-:W-:Y:S01]  /*c260*/  BPT.TRAP 0x1 ;  /* 0x000000040000795c */ /* 0x000fe20000300000 */
.L_x_5001:
[----:B-1----:R-:W-:Y:S05]  /*c270*/  @P1 BRA `(.L_x_4999) ;  /* 0x0000000000081947 */ /* 0x002fea0003800000 */
[----:B------:R-:W1:Y:S02]  /*c280*/  SYNCS.PHASECHK.TRANS64.TRYWAIT P1, [UR6+0x2a830], R12 ;  /* 0x02a8300cff0075a7 */ /* 0x000e640008020146 */
[----:B-1----:R-:W-:Y:S05]  /*c290*/  @!P1 BRA `(.L_x_5002) ;  /* 0x000000bc00d09947 */ /* 0x002fea0003800000 */
.L_x_4999:
[----:B------:R2:W-:Y:S01]  /*c2a0*/  BAR.SYNC.DEFER_BLOCKING R11, 0x100 ;  /* 0x0004000b0000751d */ /* 0x0005e20000010000 */
[----:B------:R-:W-:Y:S01]  /*c2b0*/  R2UR UR24, R6 ;  /* 0x00000000061872ca */ /* 0x000fe200000e0000 */
[----:B------:R-:W-:Y:S01]  /*c2c0*/  UIMAD UR26, UR31, 0x600, UR28 ;  /* 0x000006001f1a78a4 */ /* 0x000fe2000f8e021c */
[----:B------:R-:W-:-:S03]  /*c2d0*/  R2UR UR25, R7 ;  /* 0x00000000071972ca */ /* 0x000fc600000e0000 */
        /* <DEDUP_REMOVED lines=29> */
[----:B--2---:R-:W-:Y:S05]  /*c4b0*/  @P2 BRA `(.L_x_5003) ;  /* 0x00000000002c2947 */ /* 0x004fea0003800000 */
[----:B------:R-:W-:Y:S05]  /*c4c0*/  @!P0 BRA `(.L_x_5004) ;  /* 0x0000000000048947 */ /* 0x000fea0003800000 */
[----:B------:R-:W-:Y:S01]  /*c4d0*/  BPT.TRAP 0x1 ;  /* 0x000000040000795c */ /* 0x000fe20000300000 */
.L_x_5004:
[----:B------:R-:W-:Y:S01]  /*c4e0*/  ULEA UR6, UR49, UR36, 0x3 ;  /* 0x0000002431067291 */ /* 0x000fe2000f8e183f */
[----:B01----:R-:W-:-:S05]  /*c4f0*/  IMAD.U32 R12, RZ, RZ, UR50 ;  /* 0x00000032ff0c7e24 */ /* 0x003fca000f8e00ff */
[----:B------:R-:W-:-:S04]  /*c500*/  SHF.L.U32 R12, R12, 0x1f, RZ ;  /* 0x0000001f0c0c7819 */ /* 0x000fc800000006ff */
[----:B------:R0:W1:Y:S01]  /*c510*/  SYNCS.PHASECHK.TRANS64.TRYWAIT P1, [UR6+0x2a850], R12 ;  /* 0x02a8500cff0075a7 */ /* 0x0000620008020146 */
[----:B------:R-:W-:Y:S05]  /*c520*/  @!P0 BRA `(.L_x_5005) ;  /* 0x0000000000048947 */ /* 0x000fea0003800000 */
[----:B------:R-:W-:Y:S01]  /*c530*/  BPT.TRAP 0x1 ;  /* 0x000000040000795c */ /* 0x000fe20000300000 */
.L_x_5005:
[----:B-1----:R-:W-:Y:S05]  /*c540*/  @P1 BRA `(.L_x_5003) ;  /* 0x0000000000081947 */ /* 0x002fea0003800000 */
[----:B------:R-:W1:Y:S02]  /*c550*/  SYNCS.PHASECHK.TRANS64.TRYWAIT P1, [UR6+0x2a850], R12 ;  /* 0x02a8500cff0075a7 */ /* 0x000e640008020146 */
[----:B-1----:R-:W-:Y:S05]  /*c560*/  @!P1 BRA `(.L_x_5006) ;  /* 0x000000bc00349947 */ /* 0x002fea0003800000 */
.L_x_5003:
[----:B------:R-:W-:Y:S01]  /*c570*/  UIADD3 UR6, UR36, 0x400, URZ ;  /* 0x0000040024067890 */ /* 0x000fe2000fffe03f */
[----:B------:R-:W-:Y:S01]  /*c580*/  WARPGROUP.ARRIVE ;  /* 0x00000000000079c5 */ /* 0x000fe20000000000 */
[----:B------:R-:W-:Y:S02]  /*c590*/  UMOV UR7, 0x40000040 ;  /* 0x4000004000077882 */ /* 0x000fe40000000000 */
        /* <DEDUP_REMOVED lines=25> */
.L_x_5007:
[----:B------:R-:W-:Y:S01]  /*c730*/  UISETP.NE.AND UP1, UPT, UR44, URZ, UPT ;  /* 0x0000003f2c00728c */ /* 0x000fe2000bf25270 */
[C---:B01----:R-:W-:Y:S01]  /*c740*/  FMUL.FTZ R12, R0.reuse, R122 ;  /* 0x0000007a000c7220 */ /* 0x043fe20000410000 */
[C---:B------:R-:W-:Y:S01]  /*c750*/  FMUL.FTZ R122, R0.reuse, R142 ;  /* 0x0000008e007a7220 */ /* 0x040fe20000410000 */
[C---:B------:R-:W-:Y:S01]  /*c760*/  FMUL.FTZ R185, R0.reuse, R125 ;  /* 0x0000007d00b97220 */ /* 0x040fe20000410000 */
[C---:B------:R-:W-:Y:S01]  /*c770*/  FMUL.FTZ R20, R0.reuse, R134 ;  /* 0x0000008600147220 */ /* 0x040fe20000410000 */
[C---:B------:R-:W-:Y:S01]  /*c780*/  FMUL.FTZ R125, R0.reuse, R147 ;  /* 0x00000093007d7220 */ /* 0x040fe20000410000 */
[----:B------:R-:W-:Y:S01]  /*c790*/  PLOP3.LUT P1, PT, PT, PT, UP1, 0x80, 0x0 ;  /* 0x000000000000781c */ /* 0x000fe20003f2f018 */
[C---:B------:R-:W-:Y:S01]  /*c7a0*/  FMUL.FTZ R134, R0.reuse, R166 ;  /* 0x000000a600867220 */ /* 0x040fe20000410000 */
[----:B------:R-:W-:Y:S01]  /*c7b0*/  PLOP3.LUT P2, PT, PT, PT, UP1, 0x80, 0x0 ;  /* 0x000000000000781c */ /* 0x000fe20003f4f018 */
[----:B------:R-:W-:Y:S02]  /*c7c0*/  IMAD.MOV.U32 R147, RZ, RZ, R5 ;  /* 0x000000ffff937224 */ /* 0x000fe400078e0005 */
[----:B------:R-:W-:Y:S01]  /*c7d0*/  FMUL.FTZ R184, R0, R124 ;  /* 0x0000007c00b87220 */ /* 0x000fe20000410000 */
[----:B------:R-:W-:Y:S01]  /*c7e0*/  @UP1 ULDC UR7, c[0x0][0x44c] ;  /* 0x0001130000071ab9 */ /* 0x000fe20000000800 */
[----:B------:R-:W-:-:S02]  /*c7f0*/  IMAD.SHL.U32 R166, R8, 0x80, RZ ;  /* 0x0000008008a67824 */ /* 0x000fc400078e00ff */
[C---:B------:R-:W-:Y:S01]  /*c800*/  FMUL.FTZ R124, R0.reuse, R146 ;  /* 0x00000092007c7220 */ /* 0x040fe20000410000 */
[C---:B------:R-:W-:Y:S01]  /*c810*/  FMUL.FTZ R13, R0.reuse, R123 ;  /* 0x0000007b000d7220 */ /* 0x040fe20000410000 */
[C---:B------:R-:W-:Y:S01]  /*c820*/  FMUL.FTZ R146, R0.reuse, R148 ;  /* 0x0000009400927220 */ /* 0x040fe20000410000 */
[C---:B------:R-:W-:Y:S01]  /*c830*/  FMUL.FTZ R123, R0.reuse, R143 ;  /* 0x0000008f007b7220 */ /* 0x040fe20000410000 */
[----:B------:R-:W-:Y:S01]  /*c840*/  FMUL.FTZ R148, R0, R149 ;  /* 0x0000009500947220 */ /* 0x000fe20000410000 */
[----:B------:R-:W-:Y:S01]  /*c850*/  IADD3 R143, -R166, 0x1, RZ ;  /* 0x00000001a68f7810 */ /* 0x000fe20007ffe1ff */
[----:B------:R-:W-:Y:S01]  /*c860*/  @P1 IMAD.HI.U32 R142, R5, UR7, RZ ;  /* 0x00000007058e1c27 */ /* 0x000fe2000f8e00ff */
[----:B------:R-:W-:-:S03]  /*c870*/  @UP1 ULDC UR7, c[0x0][0x450] ;  /* 0x0001140000071ab9 */ /* 0x000fc60000000800 */
[C---:B------:R-:W-:Y:S01]  /*c880*/  FMUL.FTZ R15, R0.reuse, R127 ;  /* 0x0000007f000f7220 */ /* 0x040fe20000410000 */
[C---:B------:R-:W-:Y:S01]  /*c890*/  FMUL.FTZ R186, R0.reuse, R128 ;  /* 0x0000008000ba7220 */ /* 0x040fe20000410000 */
[C---:B------:R-:W-:Y:S01]  /*c8a0*/  FMUL.FTZ R127, R0.reuse, R151 ;  /* 0x00000097007f7220 */ /* 0x040fe20000410000 */
[----:B------:R-:W-:Y:S01]  /*c8b0*/  @P2 SHF.R.U32.HI R147, RZ, UR7, R142 ;  /* 0x00000007ff932c19 */ /* 0x000fe2000801168e */
[----:B------:R-:W-:Y:S01]  /*c8c0*/  UISETP.NE.AND UP0, UPT, UR43, URZ, UPT ;  /* 0x0000003f2b00728c */ /* 0x000fe2000bf05270 */
[C---:B------:R-:W-:Y:S01]  /*c8d0*/  FMUL.FTZ R187, R0.reuse, R129 ;  /* 0x0000008100bb7220 */ /* 0x040fe20000410000 */
[C---:B------:R-:W-:Y:S01]  /*c8e0*/  FMUL.FTZ R18, R0.reuse, R130 ;  /* 0x0000008200127220 */ /* 0x040fe20000410000 */
        /* <DEDUP_REMOVED lines=52> */
[----:B------:R-:W1:Y:S01]  /*cc30*/  MUFU.TANH R22, R22 ;  /* 0x0000001600167308 */ /* 0x000e620000002400 */
[----:B------:R-:W-:Y:S01]  /*cc40*/  IMAD R145, R16, UR48, R145 ;  /* 0x0000003010917c24 */ /* 0x000fe2000f8e0291 */
[----:B------:R-:W-:-:S03]  /*cc50*/  UPRMT UR6, UR29, 0x654, UR6 ;  /* 0x000006541d067896 */ /* 0x000fc60008000006 */
[----:B------:R-:W-:-:S03]  /*cc60*/  VIADD R145, R145, -UR45 ;  /* 0x8000002d91917c36 */ /* 0x000fc60008000000 */
[----:B------:R-:W3:Y:S01]  /*cc70*/  MUFU.TANH R23, R23 ;  /* 0x0000001700177308 */ /* 0x000ee20000002400 */
[C---:B------:R-:W-:Y:S02]  /*cc80*/  VIADD R174, R145.reuse, UR35 ;  /* 0x0000002391ae7c36 */ /* 0x040fe40008000000 */
[----:B------:R-:W-:Y:S01]  /*cc90*/  VIADD R177, R145, UR32 ;  /* 0x0000002091b17c36 */ /* 0x000fe20008000000 */
[----:B------:R-:W-:Y:S01]  /*cca0*/  SYNCS.ARRIVE.TRANS64.RED.A1T0 RZ, [UR6], RZ ;  /* 0x000000ffffff79a7 */ /* 0x000fe20008100406 */
[--C-:B0-----:R-:W-:Y:S02]  /*ccb0*/  IMAD.IADD R170, R174, 0x1, R149.reuse ;  /* 0x00000001aeaa7824 */ /* 0x101fe400078e0295 */
[----:B------:R-:W-:Y:S01]  /*ccc0*/  IMAD.IADD R172, R177, 0x1, R149 ;  /* 0x00000001b1ac7824 */ /* 0x000fe200078e0295 */
        /* <DEDUP_REMOVED lines=62> */
[----:B-1-34-:R-:W-:Y:S05]  /*d0b0*/  @P1 BRA `(.L_x_5008) ;  /* 0x00000000005c1947 */ /* 0x01afea0003800000 */
        /* <DEDUP_REMOVED lines=13> */
.L_x_5010:
[----:B------:R-:W-:-:S05]  /*d190*/  IMAD.U32 R152, RZ, RZ, UR34 ;  /* 0x00000022ff987e24 */ /* 0x000fca000f8e00ff */
[----:B------:R-:W-:-:S13]  /*d1a0*/  ISETP.NE.AND P1, PT, R152, 0x1, PT ;  /* 0x000000019800780c */ /* 0x000fda0003f25270 */
[----:B------:R-:W1:Y:S02]  /*d1b0*/  @P1 LDC.64 R144, c[0x0][0x9e8] ;  /* 0x00027a00ff901b82 */ /* 0x000e640000000a00 */
[----:B-1----:R-:W-:-:S05]  /*d1c0*/  @P1 IMAD.HI.U32 R144, R149, R144, RZ ;  /* 0x0000009095901227 */ /* 0x002fca00078e00ff */
[----:B------:R-:W-:-:S07]  /*d1d0*/  @P1 SHF.R.U32.HI R149, RZ, R145, R144 ;  /* 0x00000091ff951219 */ /* 0x000fce0000011690 */
.L_x_5011:
[----:B------:R-:W-:Y:S05]  /*d1e0*/  BSYNC B0 ;  /* 0x0000000000007941 */ /* 0x000fea0003800000 */
.L_x_5009:
[----:B------:R-:W-:-:S04]  /*d1f0*/  IMAD R149, R149, R152, -R166 ;  /* 0x0000009895957224 */ /* 0x000fc800078e0aa6 */
[----:B------:R-:W-:-:S05]  /*d200*/  IMAD R149, R2, -0x2, R149 ;  /* 0xfffffffe02957824 */ /* 0x000fca00078e0295 */
[----:B------:R-:W-:Y:S02]  /*d210*/  VIADDMNMX R170, R149, R152, R170, PT ;  /* 0x0000009895aa7246 */ /* 0x000fe400038001aa */
[----:B------:R-:W-:-:S07]  /*d220*/  VIMNMX R172, R172, R149, !PT ;  /* 0x00000095acac7248 */ /* 0x000fce0007fe0100 */
.L_x_5008:
        /* <DEDUP_REMOVED lines=16> */
[----:B0-----:R-:W-:Y:S02]  /*d330*/  FSEL R169, R184, -INF , !P3 ;  /* 0xff800000b8a97808 */ /* 0x001fe40005800000 */
        /* <DEDUP_REMOVED lines=99> */
.L_x_5014:
[----:B------:R-:W-:-:S05]  /*d970*/  IMAD.U32 R168, RZ, RZ, UR34 ;  /* 0x00000022ffa87e24 */ /* 0x000fca000f8e00ff */
[----:B------:R-:W-:-:S13]  /*d980*/  ISETP.NE.AND P2, PT, R168, 0x1, PT ;  /* 0x00000001a800780c */ /* 0x000fda0003f45270 */
[----:B------:R-:W0:Y:S02]  /*d990*/  @P2 LDC.64 R22, c[0x0][0x9e8] ;  /* 0x00027a00ff162b82 */ /* 0x000e240000000a00 */
[----:B0-----:R-:W-:-:S05]  /*d9a0*/  @P2 IMAD.HI.U32 R22, R181, R22, RZ ;  /* 0x00000016b5162227 */ /* 0x001fca00078e00ff */
[----:B------:R-:W-:-:S07]  /*d9b0*/  @P2 SHF.R.U32.HI R181, RZ, R23, R22 ;  /* 0x00000017ffb52219 */ /* 0x000fce0000011616 */
.L_x_5015:
[----:B------:R-:W-:Y:S05]  /*d9c0*/  BSYNC B0 ;  /* 0x0000000000007941 */ /* 0x000fea0003800000 */
.L_x_5013:
[----:B------:R-:W-:-:S04]  /*d9d0*/  IMAD R181, R181, R168, -R166 ;  /* 0x000000a8b5b57224 */ /* 0x000fc800078e0aa6 */
[----:B------:R-:W-:-:S05]  /*d9e0*/  IMAD R181, R2, -0x2, R181 ;  /* 0xfffffffe02b57824 */ /* 0x000fca00078e02b5 */
[----:B------:R-:W-:Y:S02]  /*d9f0*/  VIADDMNMX R160, R181, R168, R160, PT ;  /* 0x000000a8b5a07246 */ /* 0x000fe400038001a0 */
[----:B------:R-:W-:-:S07]  /*da00*/  VIMNMX R177, R177, R181, !PT ;  /* 0x000000b5b1b17248 */ /* 0x000fce0007fe0100 */
.L_x_5012:
        /* <DEDUP_REMOVED lines=23> */
[----:B------:R-:W-:Y:S02]  /*db80*/  ISETP.LT.OR P4, PT, R160, 0xa, P4 ;  /* 0x0000000aa000780c */ /* 0x000fe40002781670 */
[----:B------:R-:W-:Y:S02]  /*db90*/  FMNMX.FTZ R22, R152, R23, !PT ;  /* 0x0000001798167209 */ /* 0x000fe40007810000 */
[----:B------:R-:W-:-:S02]  /*dba0*/  ISETP.LT.OR P5, PT, R160, 0x1, P5 ;  /* 0x00000001a000780c */ /* 0x000fc40002fa1670 */
[----:B------:R-:W-:Y:S02]  /*dbb0*/  FMNMX.FTZ R22, R149, R22, !PT ;  /* 0x0000001695167209 */ /* 0x000fe40007810000 */
[----:B------:R-:W-:Y:S02]  /*dbc0*/  ISETP.GT.AND P3, PT, R177, 0x8, P1 ;  /* 0x00000008b100780c */ /* 0x000fe40000f64270 */
[----:B------:R-:W-:Y:S02]  /*dbd0*/  FMNMX.FTZ R23, R147, R22, !PT ;  /* 0x0000001693177209 */ /* 0x000fe40007810000 */
[----:B------:R-:W-:Y:S02]  /*dbe0*/  FSEL R178, R12, -INF , !P5 ;  /* 0xff8000000cb27808 */ /* 0x000fe40006800000 */
[----:B------:R-:W-:Y:S02]  /*dbf0*/  FMNMX.FTZ R22, R144, R23, !PT ;  /* 0x0000001790167209 */ /* 0x000fe40007810000 */
[----:B------:R-:W-:-:S02]  /*dc00*/  ISETP.LT.OR P3, PT, R160, 0x9, P3 ;  /* 0x00000009a000780c */ /* 0x000fc40001f61670 */
[----:B------:R-:W-:Y:S02]  /*dc10*/  FMNMX.FTZ R23, R145, R22, !PT ;  /* 0x0000001691177209 */ /* 0x000fe40007810000 */
[----:B------:R-:W-:Y:S02]  /*dc20*/  FMNMX.FTZ R172, R178, R9, !PT ;  /* 0x00000009b2ac7209 */ /* 0x000fe40007810000 */
        /* <DEDUP_REMOVED lines=17> */
[----:B------:R-:W-:Y:S02]  /*dd40*/  ISETP.GT.AND P5, PT, R177, 0x38, P1 ;  /* 0x00000038b100780c */ /* 0x000fe40000fa4270 */
[----:B------:R-:W-:Y:S02]  /*dd50*/  FMNMX.FTZ R22, R158, R23, !PT ;  /* 0x000000179e167209 */ /* 0x000fe40007810000 */
[C---:B------:R-:W-:Y:S02]  /*dd60*/  ISETP.LT.OR P3, PT, R160.reuse, 0x32, P3 ;  /* 0x00000032a000780c */ /* 0x040fe40001f61670 */
[----:B------:R-:W-:Y:S02]  /*dd70*/  FMNMX.FTZ R22, R159, R22, !PT ;  /* 0x000000169f167209 */ /* 0x000fe40007810000 */
[----:B------:R-:W-:-:S02]  /*dd80*/  ISETP.LT.OR P5, PT, R160, 0x39, P5 ;  /* 0x00000039a000780c */ /* 0x000fc40002fa1670 */
[----:B------:R-:W-:Y:S02]  /*dd90*/  FMNMX.FTZ R23, R161, R22, !PT ;  /* 0x00000016a1177209 */ /* 0x000fe40007810000 */
[----:B------:R-:W-:Y:S02]  /*dda0*/  FSEL R125, R125, -INF , !P3 ;  /* 0xff8000007d7d7808 */ /* 0x000fe40005800000 */
        /* <DEDUP_REMOVED lines=8> */
[----:B------:R-:W-:Y:S01]  /*de30*/  ISETP.LT.OR P5, PT, R160, 0x49, P5 ;  /* 0x00000049a000780c */ /* 0x000fe20002fa1670 */
[----:B------:R-:W0:Y:S01]  /*de40*/  SHFL.BFLY PT, R22, R23, 0x2, 0x1f ;  /* 0x0c401f0017167f89 */ /* 0x000e2200000e0000 */
[----:B------:R-:W-:-:S02]  /*de50*/  FSEL R129, R129, -INF , !P3 ;  /* 0xff80000081817808 */ /* 0x000fc40005800000 */
[----:B------:R-:W-:-:S04]  /*de60*/  ISETP.GT.AND P3, PT, R177, 0x51, P1 ;  /* 0x00000051b100780c */ /* 0x000fc80000f64270 */
[----:B------:R-:W-:-:S04]  /*de70*/  ISETP.LT.OR P3, PT, R160, 0x52, P3 ;  /* 0x00000052a000780c */ /* 0x000fc80001f61670 */
[----:B------:R-:W-:Y:S02]  /*de80*/  FSEL R133, R133, -INF , !P3 ;  /* 0xff80000085857808 */ /* 0x000fe40005800000 */
[----:B------:R-:W-:-:S04]  /*de90*/  ISETP.GT.AND P3, PT, R177, 0x61, P1 ;  /* 0x00000061b100780c */ /* 0x000fc80000f64270 */
[----:B------:R-:W-:-:S04]  /*dea0*/  ISETP.LT.OR P3, PT, R160, 0x62, P3 ;  /* 0x00000062a000780c */ /* 0x000fc80001f61670 */
[----:B------:R-:W-:Y:S02]  /*deb0*/  FSEL R137, R137, -INF , !P3 ;  /* 0xff80000089897808 */ /* 0x000fe40005800000 */
[----:B------:R-:W-:Y:S02]  /*dec0*/  ISETP.GT.AND P3, PT, R177, 0x71, P1 ;  /* 0x00000071b100780c */ /* 0x000fe40000f64270 */
[----:B0-----:R-:W-:Y:S02]  /*ded0*/  FMNMX.FTZ R166, R23, R22, !PT ;  /* 0x0000001617a67209 */ /* 0x001fe40007810000 */
[----:B------:R-:W-:Y:S02]  /*dee0*/  FSEL R23, R13, -INF , !P2 ;  /* 0xff8000000d177808 */ /* 0x000fe40005000000 */
[----:B------:R-:W-:Y:S01]  /*def0*/  ISETP.GT.AND P2, PT, R177, 0x11, P1 ;  /* 0x00000011b100780c */ /* 0x000fe20000f44270 */
[----:B------:R-:W0:Y:S01]  /*df00*/  SHFL.BFLY PT, R181, R166, 0x1, 0x1f ;  /* 0x0c201f00a6b57f89 */ /* 0x000e2200000e0000 */
[----:B------:R-:W-:-:S02]  /*df10*/  ISETP.LT.OR P3, PT, R160, 0x72, P3 ;  /* 0x00000072a000780c */ /* 0x000fc40001f61670 */
        /* <DEDUP_REMOVED lines=13> */
[----:B------:R-:W-:-:S03]  /*dff0*/  ISETP.LT.OR P2, PT, R160, 0x41, P2 ;  /* 0x00000041a000780c */ /* 0x000fc60001741670 */
[--C-:B------:R-:W-:Y:S01]  /*e000*/  FFMA.FTZ R13, R167, UR6, -R166.reuse ;  /* 0x00000006a70d7c23 */ /* 0x100fe200080108a6 */
[----:B------:R-:W-:Y:S01]  /*e010*/  FSEL R167, R15, -INF , !P4 ;  /* 0xff8000000fa77808 */ /* 0x000fe20006000000 */
[--C-:B------:R-:W-:Y:S01]  /*e020*/  FFMA.FTZ R174, R171, UR6, -R166.reuse ;  /* 0x00000006abae7c23 */ /* 0x100fe200080108a6 */
[----:B------:R-:W-:Y:S01]  /*e030*/  ISETP.GT.AND P4, PT, R177, 0x19, P1 ;  /* 0x00000019b100780c */ /* 0x000fe20000f84270 */
[----:B------:R0:W-:Y:S01]  /*e040*/  MUFU.EX2 R15, R13 ;  /* 0x0000000d000f7308 */ /* 0x0001e20000000800 */
[----:B------:R-:W-:Y:S01]  /*e050*/  FSEL R128, R128, -INF , !P2 ;  /* 0xff80000080807808 */ /* 0x000fe20005000000 */
[--C-:B------:R-:W-:Y:S01]  /*e060*/  FFMA.FTZ R168, R179, UR6, -R166.reuse ;  /* 0x00000006b3a87c23 */ /* 0x100fe200080108a6 */
[----:B------:R-:W-:Y:S01]  /*e070*/  ISETP.LT.OR P4, PT, R160, 0x1a, P4 ;  /* 0x0000001aa000780c */ /* 0x000fe20002781670 */
[--C-:B------:R-:W-:Y:S01]  /*e080*/  FFMA.FTZ R179, R175, UR6, -R166.reuse ;  /* 0x00000006afb37c23 */ /* 0x100fe200080108a6 */
[----:B------:R-:W-:Y:S01]  /*e090*/  ISETP.GT.AND P2, PT, R177, 0x50, P1 ;  /* 0x00000050b100780c */ /* 0x000fe20000f44270 */
[--C-:B------:R-:W-:Y:S01]  /*e0a0*/  FFMA.FTZ R181, R147, UR6, -R166.reuse ;  /* 0x0000000693b57c23 */ /* 0x100fe200080108a6 */
[----:B------:R-:W-:Y:S01]  /*e0b0*/  FSEL R175, R130, -INF , !P5 ;  /* 0xff80000082af7808 */ /* 0x000fe20006800000 */
[----:B------:R-:W-:Y:S01]  /*e0c0*/  MUFU.EX2 R12, R174 ;  /* 0x000000ae000c7308 */ /* 0x000fe20000000800 */
[----:B0-----:R-:W-:-:S01]  /*e0d0*/  FFMA.FTZ R13, R169, UR6, -R166 ;  /* 0x00000006a90d7c23 */ /* 0x001fc200080108a6 */
[----:B------:R-:W-:Y:S01]  /*e0e0*/  FSEL R169, R21, -INF , !P4 ;  /* 0xff80000015a97808 */ /* 0x000fe20006000000 */
[----:B------:R-:W-:-:S01]  /*e0f0*/  FFMA.FTZ R182, R144, UR6, -R166 ;  /* 0x0000000690b67c23 */ /* 0x000fc200080108a6 */
[----:B------:R-:W-:Y:S01]  /*e100*/  ISETP.GT.AND P4, PT, R177, 0x29, P1 ;  /* 0x00000029b100780c */ /* 0x000fe20000f84270 */
[----:B------:R-:W-:-:S01]  /*e110*/  FFMA.FTZ R170, R185, UR6, -R166 ;  /* 0x00000006b9aa7c23 */ /* 0x000fc200080108a6 */
[----:B------:R-:W-:Y:S01]  /*e120*/  ISETP.LT.OR P2, PT, R160, 0x51, P2 ;  /* 0x00000051a000780c */ /* 0x000fe20001741670 */
[----:B------:R-:W-:-:S01]  /*e130*/  FFMA.FTZ R187, R187, UR6, -R166 ;  /* 0x00000006bbbb7c23 */ /* 0x000fc200080108a6 */
[----:B------:R0:W-:Y:S01]  /*e140*/  MUFU.EX2 R21, R13 ;  /* 0x0000000d00157308 */ /* 0x0001e20000000800 */
[C---:B------:R-:W-:Y:S01]  /*e150*/  ISETP.LT.OR P4, PT, R160.reuse, 0x2a, P4 ;  /* 0x0000002aa000780c */ /* 0x040fe20002781670 */
[--C-:B------:R-:W-:Y:S01]  /*e160*/  FFMA.FTZ R189, R189, UR6, -R166.reuse ;  /* 0x00000006bdbd7c23 */ /* 0x100fe200080108a6 */
[----:B------:R-:W-:Y:S01]  /*e170*/  ISETP.GT.AND P5, PT, R177, 0x58, P1 ;  /* 0x00000058b100780c */ /* 0x000fe20000fa4270 */
[--C-:B------:R-:W-:Y:S01]  /*e180*/  FFMA.FTZ R173, R173, UR6, -R166.reuse ;  /* 0x00000006adad7c23 */ /* 0x100fe200080108a6 */
[----:B------:R-:W-:Y:S01]  /*e190*/  FSEL R171, R123, -INF , !P4 ;  /* 0xff8000007bab7808 */ /* 0x000fe20006000000 */
[--C-:B------:R-:W-:Y:S01]  /*e1a0*/  FFMA.FTZ R191, R191, UR6, -R166.reuse ;  /* 0x00000006bfbf7c23 */ /* 0x100fe200080108a6 */
[----:B------:R-:W-:Y:S01]  /*e1b0*/  ISETP.GT.AND P4, PT, R177, 0x39, P1 ;  /* 0x00000039b100780c */ /* 0x000fe20000f84270 */
[--C-:B------:R-:W-:Y:S01]  /*e1c0*/  FFMA.FTZ R193, R193, UR6, -R166.reuse ;  /* 0x00000006c1c17c23 */ /* 0x100fe200080108a6 */
[----:B0-----:R-:W-:Y:S01]  /*e1d0*/  FMNMX.FTZ R13, R23, R172, !PT ;  /* 0x000000ac170d7209 */ /* 0x001fe20007810000 */
[--C-:B------:R-:W-:Y:S01]  /*e1e0*/  FFMA.FTZ R149, R149, UR6, -R166.reuse ;  /* 0x0000000695957c23 */ /* 0x100fe200080108a6 */
[----:B------:R-:W-:Y:S01]  /*e1f0*/  ISETP.LT.OR P4, PT, R160, 0x3a, P4 ;  /* 0x0000003aa000780c */ /* 0x000fe20002781670 */
[--C-:B------:R-:W-:Y:S01]  /*e200*/  FFMA.FTZ R154, R154, UR6, -R166.reuse ;  /* 0x000000069a9a7c23 */ /* 0x100fe200080108a6 */
[----:B------:R-:W-:Y:S01]  /*e210*/  FMNMX.FTZ R172, R14, R13, !PT ;  /* 0x0000000d0eac7209 */ /* 0x000fe20007810000 */
[--C-:B------:R-:W-:Y:S01]  /*e220*/  FFMA.FTZ R156, R156, UR6, -R166.reuse ;  /* 0x000000069c9c7c23 */ /* 0x100fe200080108a6 */
[----:B------:R-:W-:Y:S01]  /*e230*/  FSEL R132, R132, -INF , !P2 ;  /* 0xff80000084847808 */ /* 0x000fe20005000000 */
[----:B------:R-:W-:Y:S01]  /*e240*/  FFMA.FTZ R158, R158, UR6, -R166 ;  /* 0x000000069e9e7c23 */ /* 0x000fe200080108a6 */
[----:B------:R-:W-:Y:S01]  /*e250*/  FMNMX.FTZ R13, R167, R172, !PT ;  /* 0x000000aca70d7209 */ /* 0x000fe20007810000 */
[----:B------:R-:W-:Y:S01]  /*e260*/  MUFU.EX2 R168, R168 ;  /* 0x000000a800a87308 */ /* 0x000fe20000000800 */
[----:B------:R-:W-:-:S02]  /*e270*/  ISETP.LT.OR P5, PT, R160, 0x59, P5 ;  /* 0x00000059a000780c */ /* 0x000fc40002fa1670 */
[----:B------:R-:W-:Y:S02]  /*e280*/  FMNMX.FTZ R174, R18, R13, !PT ;  /* 0x0000000d12ae7209 */ /* 0x000fe40007810000 */
[----:B------:R-:W-:Y:S02]  /*e290*/  ISETP.GT.AND P2, PT, R177, 0x60, P1 ;  /* 0x00000060b100780c */ /* 0x000fe40000f44270 */
[----:B------:R-:W-:Y:S01]  /*e2a0*/  FMNMX.FTZ R13, R19, R174, !PT ;  /* 0x000000ae130d7209 */ /* 0x000fe20007810000 */
[----:B------:R-:W-:Y:S01]  /*e2b0*/  MUFU.EX2 R170, R170 ;  /* 0x000000aa00aa7308 */ /* 0x000fe20000000800 */
[----:B------:R-:W-:Y:S02]  /*e2c0*/  FSEL R147, R134, -INF , !P5 ;  /* 0xff80000086937808 */ /* 0x000fe40006800000 */
[----:B------:R-:W-:Y:S02]  /*e2d0*/  FMNMX.FTZ R174, R20, R13, !PT ;  /* 0x0000000d14ae7209 */ /* 0x000fe40007810000 */
[----:B------:R-:W-:-:S02]  /*e2e0*/  ISETP.GT.AND P5, PT, R177, 0x68, P1 ;  /* 0x00000068b100780c */ /* 0x000fc40000fa4270 */
[----:B------:R-:W-:Y:S01]  /*e2f0*/  FMNMX.FTZ R13, R169, R174, !PT ;  /* 0x000000aea90d7209 */ /* 0x000fe20007810000 */
[----:B------:R-:W-:Y:S01]  /*e300*/  MUFU.EX2 R123, R187 ;  /* 0x000000bb007b7308 */ /* 0x000fe20000000800 */
[----:B------:R-:W-:Y:S02]  /*e310*/  FSEL R174, R127, -INF , !P4 ;  /* 0xff8000007fae7808 */ /* 0x000fe40006000000 */
[----:B------:R-:W-:Y:S02]  /*e320*/  FMNMX.FTZ R176, R120, R13, !PT ;  /* 0x0000000d78b07209 */ /* 0x000fe40007810000 */
[----:B------:R-:W-:Y:S02]  /*e330*/  ISETP.GT.AND P4, PT, R177, 0x49, P1 ;  /* 0x00000049b100780c */ /* 0x000fe40000f84270 */
[----:B------:R-:W-:Y:S01]  /*e340*/  FMNMX.FTZ R13, R121, R176, !PT ;  /* 0x000000b0790d7209 */ /* 0x000fe20007810000 */
[----:B------:R-:W-:Y:S01]  /*e350*/  MUFU.EX2 R172, R189 ;  /* 0x000000bd00ac7308 */ /* 0x000fe20000000800 */
[----:B------:R-:W-:-:S02]  /*e360*/  ISETP.LT.OR P4, PT, R160, 0x4a, P4 ;  /* 0x0000004aa000780c */ /* 0x000fc40002781670 */
[----:B------:R-:W-:Y:S02]  /*e370*/  FMNMX.FTZ R180, R122, R13, !PT ;  /* 0x0000000d7ab47209 */ /* 0x000fe40007810000 */
[C---:B------:R-:W-:Y:S02]  /*e380*/  ISETP.LT.OR P2, PT, R160.reuse, 0x61, P2 ;  /* 0x00000061a000780c */ /* 0x040fe40001741670 */
[----:B------:R-:W-:Y:S01]  /*e390*/  FMNMX.FTZ R13, R171, R180, !PT ;  /* 0x000000b4ab0d7209 */ /* 0x000fe20007810000 */
[----:B------:R0:W-:Y:S01]  /*e3a0*/  MUFU.EX2 R176, R179 ;  /* 0x000000b300b07308 */ /* 0x0001e20000000800 */
[----:B------:R-:W-:Y:S02]  /*e3b0*/  ISETP.LT.OR P5, PT, R160, 0x69, P5 ;  /* 0x00000069a000780c */ /* 0x000fe40002fa1670 */
[----:B------:R-:W-:-:S04]  /*e3c0*/  FMNMX.FTZ R180, R124, R13, !PT ;  /* 0x0000000d7cb47209 */ /* 0x000fc80007810000 */
[----:B------:R-:W-:Y:S01]  /*e3d0*/  FMNMX.FTZ R13, R125, R180, !PT ;  /* 0x000000b47d0d7209 */ /* 0x000fe20007810000 */
[----:B------:R-:W-:Y:S01]  /*e3e0*/  MUFU.EX2 R173, R173 ;  /* 0x000000ad00ad7308 */ /* 0x000fe20000000800 */
[----:B0-----:R-:W-:-:S01]  /*e3f0*/  FFMA.FTZ R179, R152, UR6, -R166 ;  /* 0x0000000698b37c23 */ /* 0x001fc200080108a6 */
[----:B------:R-:W-:Y:S02]  /*e400*/  FSEL R152, R131, -INF , !P4 ;  /* 0xff80000083987808 */ /* 0x000fe40006000000 */
[----:B------:R-:W-:Y:S02]  /*e410*/  FMNMX.FTZ R13, R126, R13, !PT ;  /* 0x0000000d7e0d7209 */ /* 0x000fe40007810000 */
[----:B------:R-:W-:Y:S02]  /*e420*/  ISETP.GT.AND P4, PT, R177, 0x59, P1 ;  /* 0x00000059b100780c */ /* 0x000fe40000f84270 */
[----:B------:R-:W-:Y:S01]  /*e430*/  FMNMX.FTZ R13, R174, R13, !PT ;  /* 0x0000000dae0d7209 */ /* 0x000fe20007810000 */
[----:B------:R0:W-:Y:S01]  /*e440*/  MUFU.EX2 R131, R179 ;  /* 0x000000b300837308 */ /* 0x0001e20000000800 */
[----:B------:R-:W-:-:S02]  /*e450*/  ISETP.LT.OR P4, PT, R160, 0x5a, P4 ;  /* 0x0000005aa000780c */ /* 0x000fc40002781670 */
[----:B------:R-:W-:Y:S02]  /*e460*/  FMNMX.FTZ R180, R128, R13, !PT ;  /* 0x0000000d80b47209 */ /* 0x000fe40007810000 */
[----:B------:R-:W-:Y:S02]  /*e470*/  FSEL R144, R135, -INF , !P4 ;  /* 0xff80000087907808 */ /* 0x000fe40006000000 */
[----:B------:R-:W-:Y:S01]  /*e480*/  FMNMX.FTZ R180, R129, R180, !PT ;  /* 0x000000b481b47209 */ /* 0x000fe20007810000 */
[----:B------:R-:W-:Y:S01]  /*e490*/  MUFU.EX2 R127, R191 ;  /* 0x000000bf007f7308 */ /* 0x000fe20000000800 */
[----:B0-----:R-:W-:Y:S01]  /*e4a0*/  FSEL R179, R136, -INF , !P2 ;  /* 0xff80000088b37808 */ /* 0x001fe20005000000 */
[----:B------:R-:W-:Y:S01]  /*e4b0*/  FFMA.FTZ R136, R145, UR6, -R166 ;  /* 0x0000000691887c23 */ /* 0x000fe200080108a6 */
        /* <DEDUP_REMOVED lines=9> */
[----:B------:R-:W-:-:S02]  /*e550*/  ISETP.GT.AND P5, PT, R177, 0x78, P1 ;  /* 0x00000078b100780c */ /* 0x000fc40000fa4270 */
[----:B------:R-:W-:Y:S01]  /*e560*/  FMNMX.FTZ R13, R147, R180, !PT ;  /* 0x000000b4930d7209 */ /* 0x000fe20007810000 */
[----:B------:R-:W-:-:S01]  /*e570*/  FFMA.FTZ R180, R146, UR6, -R166 ;  /* 0x0000000692b47c23 */ /* 0x000fc200080108a6 */
[----:B------:R-:W-:Y:S01]  /*e580*/  ISETP.GT.AND P1, PT, R177, 0x79, P1 ;  /* 0x00000079b100780c */ /* 0x000fe20000f24270 */
[----:B------:R-:W-:-:S01]  /*e590*/  FFMA.FTZ R177, R148, UR6, -R166 ;  /* 0x0000000694b17c23 */ /* 0x000fc200080108a6 */
[----:B------:R-:W-:Y:S01]  /*e5a0*/  FMNMX.FTZ R146, R144, R13, !PT ;  /* 0x0000000d90927209 */ /* 0x000fe20007810000 */
[----:B------:R0:W-:Y:S01]  /*e5b0*/  MUFU.EX2 R138, R180 ;  /* 0x000000b4008a7308 */ /* 0x0001e20000000800 */
[C---:B------:R-:W-:Y:S02]  /*e5c0*/  ISETP.LT.OR P4, PT, R160.reuse, 0x6a, P4 ;  /* 0x0000006aa000780c */ /* 0x040fe40002781670 */
[----:B------:R-:W-:Y:S02]  /*e5d0*/  FMNMX.FTZ R146, R179, R146, !PT ;  /* 0x00000092b3927209 */ /* 0x000fe40007810000 */
[----:B------:R-:W-:-:S02]  /*e5e0*/  ISETP.LT.OR P2, PT, R160, 0x71, P2 ;  /* 0x00000071a000780c */ /* 0x000fc40001741670 */
[----:B------:R-:W-:Y:S01]  /*e5f0*/  FMNMX.FTZ R148, R137, R146, !PT ;  /* 0x0000009289947209 */ /* 0x000fe20007810000 */
[----:B------:R-:W-:Y:S01]  /*e600*/  MUFU.EX2 R134, R181 ;  /* 0x000000b500867308 */ /* 0x000fe20000000800 */
[----:B------:R-:W-:Y:S01]  /*e610*/  FSEL R146, R139, -INF , !P4 ;  /* 0xff8000008b927808 */ /* 0x000fe20006000000 */
[--C-:B0-----:R-:W-:Y:S01]  /*e620*/  FFMA.FTZ R180, R150, UR6, -R166.reuse ;  /* 0x0000000696b47c23 */ /* 0x101fe200080108a6 */
[----:B------:R-:W-:Y:S01]  /*e630*/  FMNMX.FTZ R13, R145, R148, !PT ;  /* 0x00000094910d7209 */ /* 0x000fe20007810000 */
        /* <DEDUP_REMOVED lines=10> */
[----:B------:R0:W-:Y:S01]  /*e6e0*/  MUFU.EX2 R141, R180 ;  /* 0x000000b4008d7308 */ /* 0x0001e20000000800 */
[----:B------:R-:W-:Y:S01]  /*e6f0*/  ISETP.LT.OR P1, PT, R160, 0x7a, P1 ;  /* 0x0000007aa000780c */ /* 0x000fe20000f21670 */
[--C-:B------:R-:W-:Y:S01]  /*e700*/  FFMA.FTZ R159, R162, UR6, -R166.reuse ;  /* 0x00000006a29f7c23 */ /* 0x100fe200080108a6 */
[----:B------:R-:W-:Y:S01]  /*e710*/  FSEL R142, R142, -INF , !P5 ;  /* 0xff8000008e8e7808 */ /* 0x000fe20006800000 */
[----:B------:R-:W-:Y:S01]  /*e720*/  FFMA.FTZ R162, R163, UR6, -R166 ;  /* 0x00000006a3a27c23 */ /* 0x000fe200080108a6 */
[----:B------:R-:W-:-:S02]  /*e730*/  FMNMX.FTZ R13, R148, R13, !PT ;  /* 0x0000000d940d7209 */ /* 0x000fc40007810000 */
[----:B------:R-:W-:Y:S01]  /*e740*/  FSEL R143, R143, -INF , !P1 ;  /* 0xff8000008f8f7808 */ /* 0x000fe20004800000 */
[----:B------:R-:W-:Y:S01]  /*e750*/  MUFU.EX2 R139, R177 ;  /* 0x000000b1008b7308 */ /* 0x000fe20000000800 */
[----:B------:R-:W-:Y:S02]  /*e760*/  FMNMX.FTZ R160, R142, R13, !PT ;  /* 0x0000000d8ea07209 */ /* 0x000fe40007810000 */
[----:B------:R-:W-:Y:S02]  /*e770*/  FSEL R163, R22, RZ, P6 ;  /* 0x000000ff16a37208 */ /* 0x000fe40003000000 */
[----:B------:R-:W-:-:S03]  /*e780*/  FMNMX.FTZ R160, R143, R160, !PT ;  /* 0x000000a08fa07209 */ /* 0x000fc60007810000 */
[----:B------:R-:W-:Y:S01]  /*e790*/  FADD.FTZ R163, -R163, R10 ;  /* 0x0000000aa3a37221 */ /* 0x000fe20000010100 */
[----:B------:R-:W-:Y:S01]  /*e7a0*/  MUFU.EX2 R135, R182 ;  /* 0x000000b600877308 */ /* 0x000fe20000000800 */
[----:B------:R-:W1:Y:S07]  /*e7b0*/  SHFL.BFLY PT, R13, R160, 0x2, 0x1f ;  /* 0x0c401f00a00d7f89 */ /* 0x000e6e00000e0000 */
[----:B------:R-:W-:Y:S08]  /*e7c0*/  MUFU.EX2 R136, R136 ;  /* 0x0000008800887308 */ /* 0x000ff00000000800 */
[----:B------:R-:W-:Y:S08]  /*e7d0*/  MUFU.EX2 R150, R150 ;  /* 0x0000009600967308 */ /* 0x000ff00000000800 */
[----:B------:R-:W-:Y:S01]  /*e7e0*/  MUFU.EX2 R151, R151 ;  /* 0x0000009700977308 */ /* 0x000fe20000000800 */
[----:B-1----:R-:W-:Y:S01]  /*e7f0*/  FMNMX.FTZ R13, R160, R13, !PT ;  /* 0x0000000da00d7209 */ /* 0x002fe20007810000 */
[--C-:B------:R-:W-:Y:S01]  /*e800*/  FFMA.FTZ R160, R161, UR6, -R166.reuse ;  /* 0x00000006a1a07c23 */ /* 0x100fe200080108a6 */
[----:B------:R-:W-:-:S01]  /*e810*/  FFMA.FTZ R161, R165, UR6, -R166 ;  /* 0x00000006a5a17c23 */ /* 0x000fc200080108a6 */
[----:B------:R-:W-:Y:S01]  /*e820*/  FFMA.FTZ R165, R164, UR6, -R166 ;  /* 0x00000006a4a57c23 */ /* 0x000fe200080108a6 */
[----:B------:R-:W-:Y:S01]  /*e830*/  IMAD.U32 R166, RZ, RZ, UR6 ;  /* 0x00000006ffa67e24 */ /* 0x000fe2000f8e00ff */
[----:B0-----:R-:W0:Y:S01]  /*e840*/  SHFL.BFLY PT, R180, R13, 0x1, 0x1f ;  /* 0x0c201f000db47f89 */ /* 0x001e2200000e0000 */
[----:B------:R-:W-:Y:S01]  /*e850*/  FMUL.FTZ R164, R163, UR6 ;  /* 0x00000006a3a47c20 */ /* 0x000fe20008410000 */
[----:B------:R1:W-:Y:S08]  /*e860*/  MUFU.EX2 R10, R165 ;  /* 0x000000a5000a7308 */ /* 0x0003f00000000800 */
[----:B------:R-:W3:Y:S08]  /*e870*/  MUFU.EX2 R164, R164 ;  /* 0x000000a400a47308 */ /* 0x000ef00000000800 */
[----:B------:R-:W-:Y:S01]  /*e880*/  MUFU.EX2 R154, R154 ;  /* 0x0000009a009a7308 */ /* 0x000fe20000000800 */
[----:B0-----:R-:W-:-:S07]  /*e890*/  FMNMX.FTZ R13, R13, R180, !PT ;  /* 0x000000b40d0d7209 */ /* 0x001fce0007810000 */
[----:B------:R-:W-:Y:S01]  /*e8a0*/  MUFU.EX2 R153, R153 ;  /* 0x0000009900997308 */ /* 0x000fe20000000800 */
[C---:B------:R-:W-:Y:S01]  /*e8b0*/  FSETP.NEU.FTZ.AND P1, PT, R13.reuse, -INF , PT ;  /* 0xff8000000d00780b */ /* 0x040fe20003f3d000 */
[----:B------:R-:W-:-:S05]  /*e8c0*/  FFMA.FTZ R166, R13, R166, -8 ;  /* 0xc10000000da67423 */ /* 0x000fca00000100a6 */
[----:B------:R-:W-:Y:S01]  /*e8d0*/  FSEL R163, R166, RZ, P1 ;  /* 0x000000ffa6a37208 */ /* 0x000fe20000800000 */
[----:B------:R-:W-:Y:S04]  /*e8e0*/  MUFU.EX2 R156, R156 ;  /* 0x0000009c009c7308 */ /* 0x000fe80000000800 */
[----:B------:R-:W-:-:S01]  /*e8f0*/  FFMA.FTZ R166, R178, UR6, -R163 ;  /* 0x00000006b2a67c23 */ /* 0x000fc200080108a3 */
[----:B------:R-:W-:Y:S01]  /*e900*/  FSEL R178, R13, RZ, P1 ;  /* 0x000000ff0db27208 */ /* 0x000fe20000800000 */
[----:B-1----:R-:W-:-:S01]  /*e910*/  FFMA.FTZ R165, R167, UR6, -R163 ;  /* 0x00000006a7a57c23 */ /* 0x002fc200080108a3 */
[--C-:B------:R-:W-:Y:S01]  /*e920*/  FFMA.FTZ R167, R169, UR6, -R163.reuse ;  /* 0x00000006a9a77c23 */ /* 0x100fe200080108a3 */
[----:B------:R-:W-:-:S01]  /*e930*/  FFMA.FTZ R169, R171, UR6, -R163 ;  /* 0x00000006aba97c23 */ /* 0x000fc200080108a3 */
[----:B------:R-:W-:Y:S01]  /*e940*/  FFMA.FTZ R23, R23, UR6, -R163 ;  /* 0x0000000617177c23 */ /* 0x000fe200080108a3 */
[----:B------:R-:W-:-:S01]  /*e950*/  FADD.FTZ R178, -R178, R9 ;  /* 0x00000009b2b27221 */ /* 0x000fc20000010100 */
        /* <DEDUP_REMOVED lines=9> */
[----:B---3--:R-:W-:-:S01]  /*e9f0*/  FFMA.FTZ R175, R164, R4, R15 ;  /* 0x00000004a4af7223 */ /* 0x008fc2000001000f */
        /* <DEDUP_REMOVED lines=23> */
[----:B0-----:R-:W-:-:S01]  /*eb70*/  FFMA.FTZ R4, R171, R3, R166 ;  /* 0x00000003ab047223 */ /* 0x001fc200000100a6 */
[----:B------:R-:W-:-:S03]  /*eb80*/  FFMA.FTZ R143, R143, UR6, -R163 ;  /* 0x000000068f8f7c23 */ /* 0x000fc600080108a3 */
[----:B------:R-:W-:-:S03]  /*eb90*/  FADD.FTZ R3, R23, R4 ;  /* 0x0000000417037221 */ /* 0x000fc60000010000 */
[----:B------:R-:W0:Y:S01]  /*eba0*/  MUFU.EX2 R18, R18 ;  /* 0x0000001200127308 */ /* 0x000e220000000800 */
[----:B-1----:R-:W-:-:S07]  /*ebb0*/  FADD.FTZ R4, R14, R3 ;  /* 0x000000030e047221 */ /* 0x002fce0000010000 */
[----:B------:R-:W1:Y:S01]  /*ebc0*/  MUFU.EX2 R19, R19 ;  /* 0x0000001300137308 */ /* 0x000e620000000800 */
[----:B---3--:R-:W-:-:S07]  /*ebd0*/  FADD.FTZ R3, R165, R4 ;  /* 0x00000004a5037221 */ /* 0x008fce0000010000 */
[----:B------:R3:W-:Y:S01]  /*ebe0*/  MUFU.EX2 R9, R177 ;  /* 0x000000b100097308 */ /* 0x0007e20000000800 */
[----:B0-----:R-:W-:-:S07]  /*ebf0*/  FADD.FTZ R152, R18, R3 ;  /* 0x0000000312987221 */ /* 0x001fce0000010000 */
[----:B------:R-:W0:Y:S01]  /*ec00*/  MUFU.EX2 R20, R20 ;  /* 0x0000001400147308 */ /* 0x000e220000000800 */
[----:B---3--:R-:W-:-:S04]  /*ec10*/  FADD.FTZ R177, R21, R178 ;  /* 0x000000b215b17221 */ /* 0x008fc80000010000 */
[----:B------:R-:W-:-:S03]  /*ec20*/  FADD.FTZ R177, R170, R177 ;  /* 0x000000b1aab17221 */ /* 0x000fc60000010000 */
[----:B------:R-:W3:Y:S01]  /*ec30*/  MUFU.EX2 R167, R167 ;  /* 0x000000a700a77308 */ /* 0x000ee20000000800 */
[----:B------:R-:W-:-:S01]  /*ec40*/  FADD.FTZ R4, R12, R177 ;  /* 0x000000b10c047221 */ /* 0x000fc20000010000 */
[----:B-1----:R-:W-:-:S03]  /*ec50*/  FADD.FTZ R177, R19, R152 ;  /* 0x0000009813b17221 */ /* 0x002fc60000010000 */
[----:B------:R-:W-:-:S03]  /*ec60*/  FADD.FTZ R3, R123, R4 ;  /* 0x000000047b037221 */ /* 0x000fc60000010000 */
[----:B------:R-:W1:Y:S01]  /*ec70*/  MUFU.EX2 R120, R120 ;  /* 0x0000007800787308 */ /* 0x000e620000000800 */
[----:B------:R-:W-:-:S01]  /*ec80*/  FADD.FTZ R4, R172, R3 ;  /* 0x00000003ac047221 */ /* 0x000fc20000010000 */
[----:B0-----:R-:W-:-:S03]  /*ec90*/  FADD.FTZ R152, R20, R177 ;  /* 0x000000b114987221 */ /* 0x001fc60000010000 */
[----:B------:R-:W-:-:S03]  /*eca0*/  FADD.FTZ R4, R173, R4 ;  /* 0x00000004ad047221 */ /* 0x000fc60000010000 */
[----:B------:R-:W0:Y:S01]  /*ecb0*/  MUFU.EX2 R121, R121 ;  /* 0x0000007900797308 */ /* 0x000e220000000800 */
[----:B---3--:R-:W-:-:S01]  /*ecc0*/  FADD.FTZ R3, R167, R152 ;  /* 0x00000098a7037221 */ /* 0x008fc20000010000 */
[----:B------:R-:W-:-:S04]  /*ecd0*/  FADD.FTZ R177, R127, R4 ;  /* 0x000000047fb17221 */ /* 0x000fc80000010000 */
[----:B------:R-:W-:Y:S02]  /*ece0*/  FADD.FTZ R177, R176, R177 ;  /* 0x000000b1b0b17221 */ /* 0x000fe40000010000 */
[----:B------:R-:W3:Y:S01]  /*ecf0*/  MUFU.EX2 R122, R122 ;  /* 0x0000007a007a7308 */ /* 0x000ee20000000800 */
[----:B-1----:R-:W-:-:S07]  /*ed00*/  FADD.FTZ R4, R120, R3 ;  /* 0x0000000378047221 */ /* 0x002fce0000010000 */
[----:B------:R-:W1:Y:S01]  /*ed10*/  MUFU.EX2 R169, R169 ;  /* 0x000000a900a97308 */ /* 0x000e620000000800 */
[----:B0-----:R-:W-:-:S01]  /*ed20*/  FADD.FTZ R3, R121, R4 ;  /* 0x0000000479037221 */ /* 0x001fc20000010000 */
[----:B------:R-:W-:-:S04]  /*ed30*/  FADD.FTZ R4, R130, R177 ;  /* 0x000000b182047221 */ /* 0x000fc80000010000 */
[----:B------:R-:W-:Y:S02]  /*ed40*/  FADD.FTZ R4, R131, R4 ;  /* 0x0000000483047221 */ /* 0x000fe40000010000 */
[----:B------:R-:W0:Y:S01]  /*ed50*/  MUFU.EX2 R124, R124 ;  /* 0x0000007c007c7308 */ /* 0x000e220000000800 */
[----:B---3--:R-:W-:-:S01]  /*ed60*/  FADD.FTZ R152, R122, R3 ;  /* 0x000000037a987221 */ /* 0x008fc20000010000 */
[----:B------:R-:W-:-:S04]  /*ed70*/  FADD.FTZ R177, R149, R4 ;  /* 0x0000000495b17221 */ /* 0x000fc80000010000 */
[----:B------:R-:W-:Y:S02]  /*ed80*/  FADD.FTZ R178, R134, R177 ;  /* 0x000000b186b27221 */ /* 0x000fe40000010000 */
[----:B------:R-:W3:Y:S01]  /*ed90*/  MUFU.EX2 R125, R125 ;  /* 0x0000007d007d7308 */ /* 0x000ee20000000800 */
[----:B-1----:R-:W-:-:S01]  /*eda0*/  FADD.FTZ R3, R169, R152 ;  /* 0x00000098a9037221 */ /* 0x002fc20000010000 */
[----:B------:R-:W-:-:S06]  /*edb0*/  FFMA.FTZ R152, R179, UR6, -R163 ;  /* 0x00000006b3987c23 */ /* 0x000fcc00080108a3 */
[----:B------:R-:W1:Y:S01]  /*edc0*/  MUFU.EX2 R126, R126 ;  /* 0x0000007e007e7308 */ /* 0x000e620000000800 */
[----:B0-----:R-:W-:-:S01]  /*edd0*/  FADD.FTZ R4, R124, R3 ;  /* 0x000000037c047221 */ /* 0x001fc20000010000 */
[----:B------:R-:W-:-:S04]  /*ede0*/  FADD.FTZ R3, R135, R178 ;  /* 0x000000b287037221 */ /* 0x000fc80000010000 */
[----:B------:R-:W-:Y:S02]  /*edf0*/  FADD.FTZ R3, R136, R3 ;  /* 0x0000000388037221 */ /* 0x000fe40000010000 */
[----:B------:R-:W0:Y:S01]  /*ee00*/  MUFU.EX2 R128, R128 ;  /* 0x0000008000807308 */ /* 0x000e220000000800 */
[----:B---3--:R-:W-:-:S04]  /*ee10*/  FADD.FTZ R4, R125, R4 ;  /* 0x000000047d047221 */ /* 0x008fc80000010000 */
[----:B------:R-:W-:Y:S01]  /*ee20*/  FADD.FTZ R177, R9, R4 ;  /* 0x0000000409b17221 */ /* 0x000fe20000010000 */
[----:B------:R-:W-:-:S02]  /*ee30*/  FADD.FTZ R4, R138, R3 ;  /* 0x000000038a047221 */ /* 0x000fc40000010000 */
[----:B------:R-:W3:Y:S01]  /*ee40*/  MUFU.EX2 R129, R129 ;  /* 0x0000008100817308 */ /* 0x000ee20000000800 */
[----:B-1----:R-:W-:-:S01]  /*ee50*/  FADD.FTZ R177, R126, R177 ;  /* 0x000000b17eb17221 */ /* 0x002fc20000010000 */
[----:B------:R-:W-:-:S06]  /*ee60*/  FADD.FTZ R4, R139, R4 ;  /* 0x000000048b047221 */ /* 0x000fcc0000010000 */
[----:B------:R-:W1:Y:S01]  /*ee70*/  MUFU.EX2 R174, R174 ;  /* 0x000000ae00ae7308 */ /* 0x000e620000000800 */
[----:B0-----:R-:W-:-:S01]  /*ee80*/  FADD.FTZ R178, R128, R177 ;  /* 0x000000b180b27221 */ /* 0x001fc20000010000 */
[----:B------:R-:W-:-:S06]  /*ee90*/  FADD.FTZ R177, R141, R4 ;  /* 0x000000048db17221 */ /* 0x000fcc0000010000 */
[----:B------:R-:W0:Y:S01]  /*eea0*/  MUFU.EX2 R175, R175 ;  /* 0x000000af00af7308 */ /* 0x000e220000000800 */
[----:B---3--:R-:W-:-:S01]  /*eeb0*/  FADD.FTZ R3, R129, R178 ;  /* 0x000000b281037221 */ /* 0x008fc20000010000 */
[----:B------:R-:W-:-:S04]  /*eec0*/  FADD.FTZ R178, R150, R177 ;  /* 0x000000b196b27221 */ /* 0x000fc80000010000 */
[----:B------:R-:W-:Y:S02]  /*eed0*/  FADD.FTZ R177, R151, R178 ;  /* 0x000000b297b17221 */ /* 0x000fe40000010000 */
[----:B------:R-:W3:Y:S01]  /*eee0*/  MUFU.EX2 R132, R132 ;  /* 0x0000008400847308 */ /* 0x000ee20000000800 */
[----:B-1----:R-:W-:-:S01]  /*eef0*/  FADD.FTZ R4, R174, R3 ;  /* 0x00000003ae047221 */ /* 0x002fc20000010000 */
[----:B------:R-:W-:-:S06]  /*ef00*/  FADD.FTZ R178, R154, R177 ;  /* 0x000000b19ab27221 */ /* 0x000fcc0000010000 */
[----:B------:R-:W1:Y:S01]  /*ef10*/  MUFU.EX2 R133, R133 ;  /* 0x0000008500857308 */ /* 0x000e620000000800 */
[----:B0-----:R-:W-:-:S07]  /*ef20*/  FADD.FTZ R3, R175, R4 ;  /* 0x00000004af037221 */ /* 0x001fce0000010000 */
[----:B------:R-:W0:Y:S01]  /*ef30*/  MUFU.EX2 R147, R147 ;  /* 0x0000009300937308 */ /* 0x000e220000000800 */
[----:B---3--:R-:W-:-:S01]  /*ef40*/  FADD.FTZ R4, R132, R3 ;  /* 0x0000000384047221 */ /* 0x008fc20000010000 */
[----:B------:R-:W-:-:S06]  /*ef50*/  FADD.FTZ R3, R153, R178 ;  /* 0x000000b299037221 */ /* 0x000fcc0000010000 */
[----:B------:R-:W3:Y:S01]  /*ef60*/  MUFU.EX2 R144, R144 ;  /* 0x0000009000907308 */ /* 0x000ee20000000800 */
[----:B-1----:R-:W-:-:S07]  /*ef70*/  FADD.FTZ R4, R133, R4 ;  /* 0x0000000485047221 */ /* 0x002fce0000010000 */
[----:B------:R-:W1:Y:S08]  /*ef80*/  MUFU.EX2 R155, R155 ;  /* 0x0000009b009b7308 */ /* 0x000e700000000800 */
[----:B------:R-:W4:Y:S08]  /*ef90*/  MUFU.EX2 R152, R152 ;  /* 0x0000009800987308 */ /* 0x000f300000000800 */
[----:B------:R-:W-:Y:S08]  /*efa0*/  MUFU.EX2 R158, R158 ;  /* 0x0000009e009e7308 */ /* 0x000ff00000000800 */
[----:B------:R-:W5:Y:S08]  /*efb0*/  MUFU.EX2 R137, R137 ;  /* 0x0000008900897308 */ /* 0x000f700000000800 */
[----:B------:R-:W-:Y:S08]  /*efc0*/  MUFU.EX2 R157, R157 ;  /* 0x0000009d009d7308 */ /* 0x000ff00000000800 */
[----:B------:R0:W2:Y:S08]  /*efd0*/  MUFU.EX2 R179, R145 ;  /* 0x0000009100b37308 */ /* 0x0000b00000000800 */
[----:B------:R-:W2:Y:S01]  /*efe0*/  MUFU.EX2 R160, R160 ;  /* 0x000000a000a07308 */ /* 0x000ea20000000800 */
[----:B0-----:R-:W-:-:S01]  /*eff0*/  FADD.FTZ R145, R147, R4 ;  /* 0x0000000493917221 */ /* 0x001fc20000010000 */
[----:B------:R-:W-:-:S03]  /*f000*/  FADD.FTZ R4, R156, R3 ;  /* 0x000000039c047221 */ /* 0x000fc60000010000 */
[----:B---3--:R-:W-:Y:S01]  /*f010*/  FADD.FTZ R145, R144, R145 ;  /* 0x0000009190917221 */ /* 0x008fe20000010000 */
[----:B-1----:R-:W-:-:S02]  /*f020*/  FADD.FTZ R3, R155, R4 ;  /* 0x000000049b037221 */ /* 0x002fc40000010000 */
[----:B------:R0:W1:Y:S01]  /*f030*/  MUFU.EX2 R180, R146 ;  /* 0x0000009200b47308 */ /* 0x0000620000000800 */
[----:B----4-:R-:W-:-:S04]  /*f040*/  FADD.FTZ R4, R152, R145 ;  /* 0x0000009198047221 */ /* 0x010fc80000010000 */
[----:B-----5:R-:W-:-:S03]  /*f050*/  FADD.FTZ R4, R137, R4 ;  /* 0x0000000489047221 */ /* 0x020fc60000010000 */
[----:B------:R-:W3:Y:S01]  /*f060*/  MUFU.EX2 R159, R159 ;  /* 0x0000009f009f7308 */ /* 0x000ee20000000800 */
[----:B0-----:R-:W-:-:S01]  /*f070*/  FADD.FTZ R146, R158, R3 ;  /* 0x000000039e927221 */ /* 0x001fc20000010000 */
[----:B--2---:R-:W-:-:S03]  /*f080*/  FADD.FTZ R4, R179, R4 ;  /* 0x00000004b3047221 */ /* 0x004fc60000010000 */
[----:B------:R-:W-:-:S03]  /*f090*/  FADD.FTZ R3, R157, R146 ;  /* 0x000000929d037221 */ /* 0x000fc60000010000 */
[----:B------:R-:W0:Y:S01]  /*f0a0*/  MUFU.EX2 R140, R140 ;  /* 0x0000008c008c7308 */ /* 0x000e220000000800 */
[----:B------:R-:W-:-:S01]  /*f0b0*/  FADD.FTZ R146, R160, R3 ;  /* 0x00000003a0927221 */ /* 0x000fc20000010000 */
[----:B-1----:R-:W-:-:S06]  /*f0c0*/  FADD.FTZ R3, R180, R4 ;  /* 0x00000004b4037221 */ /* 0x002fcc0000010000 */
[----:B------:R-:W1:Y:S01]  /*f0d0*/  MUFU.EX2 R162, R162 ;  /* 0x000000a200a27308 */ /* 0x000e620000000800 */
[----:B---3--:R-:W-:-:S07]  /*f0e0*/  FADD.FTZ R145, R159, R146 ;  /* 0x000000929f917221 */ /* 0x008fce0000010000 */
        /* <DEDUP_REMOVED lines=8> */
[----:B------:R-:W-:Y:S01]  /*f170*/  FADD.FTZ R4, R10, R145 ;  /* 0x000000910a047221 */ /* 0x000fe20000010000 */
[----:B-1----:R-:W-:-:S04]  /*f180*/  FADD.FTZ R3, R142, R3 ;  /* 0x000000038e037221 */ /* 0x002fc80000010000 */
[----:B--2---:R-:W-:Y:S01]  /*f190*/  FADD.FTZ R3, R143, R3 ;  /* 0x000000038f037221 */ /* 0x004fe20000010000 */
[----:B------:R-:W-:Y:S06]  /*f1a0*/  @!P0 BRA `(.L_x_5016) ;  /* 0x0000000000048947 */ /* 0x000fec0003800000 */
[----:B------:R-:W-:Y:S01]  /*f1b0*/  BPT.TRAP 0x1 ;  /* 0x000000040000795c */ /* 0x000fe20000300000 */
.L_x_5016:
        /* <DEDUP_REMOVED lines=139> */
.L_x_4998:
[----:B------:R-:W-:Y:S06]  /*fa70*/  BAR.ARV 0x8, 0x180 ;  /* 0x0206000000007b1d */ /* 0x000fec0000002000 */
[----:B------:R-:W-:Y:S05]  /*fa80*/  @!P0 BRA `(.L_x_5018) ;  /* 0x0000000000048947 */ /* 0x000fea0003800000 */
[----:B------:R-:W-:Y:S01]  /*fa90*/  BPT.TRAP 0x1 ;  /* 0x000000040000795c */ /* 0x000fe20000300000 */
.L_x_5018:
[----:B------:R-:W-:Y:S01]  /*faa0*/  ULEA UR11, UR31, UR36, 0x3 ;  /* 0x000000241f0b7291 */ /* 0x000fe2000f8e183f */
[----:B------:R-:W-:-:S05]  /*fab0*/  IMAD.U32 R0, RZ, RZ, UR30 ;  /* 0x0000001eff007e24 */ /* 0x000fca000f8e00ff */
[----:B------:R-:W-:-:S04]  /*fac0*/  SHF.L.U32 R0, R0, 0x1f, RZ ;  /* 0x0000001f00007819 */ /* 0x000fc800000006ff */
[----:B------:R0:W1:Y:S01]  /*fad0*/  SYNCS.PHASECHK.TRANS64.TRYWAIT P1, [UR11+0x2a850], R0 ;  /* 0x02a85000ff0075a7 */ /* 0x000062000802014b */
[----:B------:R-:W-:Y:S05]  /*fae0*/  @!P0 BRA `(.L_x_5019) ;  /* 0x0000000000048947 */ /* 0x000fea0003800000 */
[----:B------:R-:W-:Y:S01]  /*faf0*/  BPT.TRAP 0x1 ;  /* 0x000000040000795c */ /* 0x000fe20000300000 */
.L_x_5019:
[----:B-1----:R-:W-:Y:S05]  /*fb00*/  @P1 BRA `(.L_x_5020) ;  /* 0x0000000000081947 */ /* 0x002fea0003800000 */
[----:B------:R-:W1:Y:S02]  /*fb10*/  SYNCS.PHASECHK.TRANS64.TRYWAIT P1, [UR11+0x2a850], R0 ;  /* 0x02a85000ff0075a7 */ /* 0x000e64000802014b */
[----:B-1----:R-:W-:Y:S05]  /*fb20*/  @!P1 BRA `(.L_x_5021) ;  /* 0x0000008400dc9947 */ /* 0x002fea0003800000 */
.L_x_5020:
[----:B------:R-:W-:Y:S01]  /*fb30*/  UIADD3 UR36, UR36, 0x400, URZ ;  /* 0x0000040024247890 */ /* 0x000fe2000fffe03f */
[----:B------:R-:W-:Y:S01]  /*fb40*/  WARPGROUP.ARRIVE ;  /* 0x00000000000079c5 */ /* 0x000fe20000000000 */
[----:B------:R-:W-:Y:S01]  /*fb50*/  UMOV UR15, 0x40000040 ;  /* 0x40000040000f7882 */ /* 0x000fe20000000000 */
[----:B------:R-:W-:Y:S01]  /*fb60*/  ULDC.64 UR8, c[0x0][0x9a0] ;  /* 0x0002680000087ab9 */ /* 0x000fe20000000a00 */
[----:B------:R-:W-:Y:S01]  /*fb70*/  USHF.R.U32.HI UR36, URZ, 0x4, UR36 ;  /* 0x000000043f247899 */ /* 0x000fe20008011624 */
[----:B-1----:R-:W-:Y:S01]  /*fb80*/  IMAD.MOV.U32 R5, RZ, RZ, 0x3f800000 ;  /* 0x3f800000ff057424 */ /* 0x002fe200078e00ff */
[----:B------:R-:W-:Y:S02]  /*fb90*/  UISETP.NE.U32.AND UP0, UPT, UR8, URZ, UPT ;  /* 0x0000003f0800728c */ /* 0x000fe4000bf05070 */
[----:B------:R-:W-:Y:S02]  /*fba0*/  ULOP3.LUT UR36, UR36, 0x3fff, URZ, 0xc0, !UPT ;  /* 0x00003fff24247892 */ /* 0x000fe4000f8ec03f */
[----:B------:R-:W-:-:S02]  /*fbb0*/  UISETP.NE.AND.EX UP0, UPT, UR9, URZ, UPT, UP0 ;  /* 0x0000003f0900728c */ /* 0x000fc4000bf05300 */
[----:B------:R-:W-:-:S04]  /*fbc0*/  ULOP3.LUT UR10, UR36, 0x10000, URZ, 0xfc, !UPT ;  /* 0x00010000240a7892 */ /* 0x000fc8000f8efc3f */
[----:B------:R-:W-:Y:S01]  /*fbd0*/  UIMAD UR10, UR31, 0x600, UR10 ;  /* 0x000006001f0a78a4 */ /* 0x000fe2000f8e020a */
[----:B------:R-:W-:-:S03]  /*fbe0*/  PLOP3.LUT P1, PT, PT, PT, UP0, 0x80, 0x0 ;  /* 0x000000000000781c */ /* 0x000fc60003f2f008 */
[----:B------:R-:W-:Y:S01]  /*fbf0*/  UIADD3 UR4, UR10, 0x2, URZ ;  /* 0x000000020a047890 */ /* 0x000fe2000fffe03f */
[----:B------:R-:W-:Y:S02]  /*fc00*/  @UP0 ULDC.64 UR12, c[0x0][0x9c8] ;  /* 0x00027200000c0ab9 */ /* 0x000fe40000000a00 */
[----:B------:R-:W-:Y:S01]  /*fc10*/  UMOV UR14, UR10 ;  /* 0x0000000a000e7c82 */ /* 0x000fe20008000000 */
[----:B------:R-:W-:Y:S02]  /*fc20*/  @UP0 UIMAD UR7, UR39, UR12, URZ ;  /* 0x0000000c270702a4 */ /* 0x000fe4000f8e023f */
[----:B------:R-:W-:Y:S01]  /*fc30*/  QGMMA.64x192x32.F32.E4M3.E4M3 R24, R196, gdesc[UR12], R24, gsb0 ;  /* 0x02e0000cc4187df3 */ /* 0x000fe20008000818 */
[----:B------:R-:W-:Y:S01]  /*fc40*/  UMOV UR15, 0x40000040 ;  /* 0x40000040000f7882 */ /* 0x000fe20000000000 */
[----:B------:R-:W-:Y:S01]  /*fc50*/  UMOV UR14, UR4 ;  /* 0x00000004000e7c82 */ /* 0x000fe20008000000 */
[----:B------:R-:W-:Y:S02]  /*fc60*/  @UP0 UIMAD.WIDE.U32 UR4, UR41, UR12, URZ ;  /* 0x0000000c290402a5 */ /* 0x000fe4000f8e003f */
[----:B------:R-:W-:-:S03]  /*fc70*/  @UP0 UIMAD UR7, UR41, UR13, UR7 ;  /* 0x0000000d290702a4 */ /* 0x000fc6000f8e0207 */
[----:B------:R-:W-:Y:S01]  /*fc80*/  @UP0 ULDC.64 UR12, c[0x0][0x9d0] ;  /* 0x00027400000c0ab9 */ /* 0x000fe20000000a00 */
[----:B------:R-:W-:-:S04]  /*fc90*/  @UP0 UIADD3 UR5, UR5, UR7, URZ ;  /* 0x0000000705050290 */ /* 0x000fc8000fffe03f */
[----:B------:R-:W-:-:S04]  /*fca0*/  @UP0 UIMAD.WIDE.U32 UR4, UR40, UR12, UR4 ;  /* 0x0000000c280402a5 */ /* 0x000fc8000f8e0004 */
[----:B------:R-:W-:-:S06]  /*fcb0*/  @UP0 ULEA UR8, UP1, UR4, UR8, 0x2 ;  /* 0x0000000804080291 */ /* 0x000fcc000f82103f */
[----:B------:R-:W-:Y:S01]  /*fcc0*/  IMAD.U32 R6, RZ, RZ, UR8 ;  /* 0x00000008ff067e24 */ /* 0x000fe2000f8e00ff */
[----:B------:R-:W-:Y:S02]  /*fcd0*/  WARPGROUP.DEPBAR.LE gsb0, 0x0 ;  /* 0x00008000000079c5 */ /* 0x000fe40000010000 */
[----:B------:R-:W-:-:S06]  /*fce0*/  WARPGROUP.ARRIVE ;  /* 0x00000000000079c5 */ /* 0x000fcc0000000000 */
[----:B------:R-:W-:Y:S01]  /*fcf0*/  QGMMA.64x192x32.F32.E4M3.E4M3 R24, R192, gdesc[UR12], R24, gsb0 ;  /* 0x02e0000cc0187df3 */ /* 0x000fe20008000818 */
[----:B------:R-:W-:-:S04]  /*fd00*/  @UP0 USHF.R.S32.HI UR14, URZ, 0x1f, UR40 ;  /* 0x0000001f3f0e0899 */ /* 0x000fc80008011428 */
[----:B------:R-:W-:-:S04]  /*fd10*/  @UP0 UIMAD UR7, UR14, UR12, URZ ;  /* 0x0000000c0e0702a4 */ /* 0x000fc8000f8e023f */
[----:B------:R-:W-:-:S04]  /*fd20*/  @UP0 UIMAD UR7, UR40, UR13, UR7 ;  /* 0x0000000d280702a4 */ /* 0x000fc8000f8e0207 */
[----:B------:R-:W-:-:S04]  /*fd30*/  @UP0 UIADD3 UR5, UR5, UR7, URZ ;  /* 0x0000000705050290 */ /* 0x000fc8000fffe03f */
[----:B------:R-:W-:-:S06]  /*fd40*/  @UP0 ULEA.HI.X UR9, UR4, UR9, UR5, 0x2, UP1 ;  /* 0x0000000904090291 */ /* 0x000fcc00088f1405 */
[----:B------:R-:W-:-:S05]  /*fd50*/  IMAD.U32 R7, RZ, RZ, UR9 ;  /* 0x00000009ff077e24 */ /* 0x000fca000f8e00ff */
        /* <DEDUP_REMOVED lines=40> */
[----:B------:R-:W-:Y:S01]  /*ffe0*/  @P2 FFMA.FTZ R2, R3, R22, R6 ;  /* 0x0000001603022223 */ /* 0x000fe20000010006 */
[----:B------:R-:W-:Y:S02]  /*fff0*/  IMAD.MOV.U32 R0, RZ, RZ, -0x800000 ;  /* 0xff800000ff007424 */ /* 0x000fe400078e00ff */
[----:B------:R-:W-:Y:S01]  /*10000*/  @P3 FFMA.FTZ R0, R9, R13, R10 ;  /* 0x0000000d09003223 */ /* 0x000fe2000001000a */
[-C--:B--2---:R-:W-:Y:S01]  /*10010*/  FMUL.FTZ R4, R4, R5.reuse ;  /* 0x0000000504047220 */ /* 0x084fe20000410000 */
[----:B---3--:R-:W-:Y:S01]  /*10020*/  FMUL.FTZ R8, R8, R5 ;  /* 0x0000000508087220 */ /* 0x008fe20000410000 */
[----:B------:R-:W-:-:S02]  /*10030*/  WARPGROUP.DEPBAR.LE gsb0, 0x0 ;  /* 0x00008000000079c5 */ /* 0x000fc40000010000 */
[----:B------:R-:W-:Y:S05]  /*10040*/  @!P0 BRA `(.L_x_5022) ;  /* 0x0000000000048947 */ /* 0x000fea0003800000 */
[----:B------:R-:W-:Y:S01]  /*10050*/  BPT.TRAP 0x1 ;  /* 0x000000040000795c */ /* 0x000fe20000300000 */
.L_x_5022:
        /* <DEDUP_REMOVED lines=17> */
[----:B------:R-:W-:Y:S01]  /*10170*/  FMUL.FTZ R49, R65, R4 ;  /* 0x0000000441317220 */ /* 0x000fe20000410000 */
        /* <DEDUP_REMOVED lines=82> */
.L_x_4944:
        /* <DEDUP_REMOVED lines=25> */
[----:B------:R-:W-:Y:S01]  /*10830*/  SEL R140, R54, R55, P0 ;  /* 0x00000037368c7207 */ /* 0x000fe20000000000 */
[----:B------:R-:W-:Y:S01]  /*10840*/  UIADD3 UR9, UR5, UR9, URZ ;  /* 0x0000000905097290 */ /* 0x000fe2000fffe03f */
[----:B------:R-:W-:Y:S01]  /*10850*/  SEL R106, R55, R54, P0 ;  /* 0x00000036376a7207 */ /* 0x000fe20000000000 */
[----:B------:R-:W-:Y:S01]  /*10860*/  UIADD3 UR8, UR7, UR8, URZ ;  /* 0x0000000807087290 */ /* 0x000fe2000fffe03f */
[----:B------:R-:W-:-:S02]  /*10870*/  SEL R54, R65, R68, P0 ;  /* 0x0000004441367207 */ /* 0x000fc40000000000 */
[----:B------:R-:W-:Y:S02]  /*10880*/  LEA.HI R5, R6, R67, RZ, 0x7 ;  /* 0x0000004306057211 */ /* 0x000fe400078f38ff */
[----:B------:R-:W-:Y:S02]  /*10890*/  SEL R178, R25, R122, P0 ;  /* 0x0000007a19b27207 */ /* 0x000fe40000000000 */
[----:B------:R-:W-:Y:S02]  /*108a0*/  SEL R65, R68, R65, P0 ;  /* 0x0000004144417207 */ /* 0x000fe40000000000 */
[----:B------:R-:W-:Y:S02]  /*108b0*/  SEL R25, R122, R25, P0 ;  /* 0x000000197a197207 */ /* 0x000fe40000000000 */
[----:B------:R-:W-:Y:S02]  /*108c0*/  SEL R68, R82, R83, P0 ;  /* 0x0000005352447207 */ /* 0x000fe40000000000 */
[----:B------:R-:W-:-:S02]  /*108d0*/  SEL R91, R83, R82, P0 ;  /* 0x00000052535b7207 */ /* 0x000fc40000000000 */
[----:B------:R-:W-:Y:S02]  /*108e0*/  SEL R122, R4, R107, P0 ;  /* 0x0000006b047a7207 */ /* 0x000fe40000000000 */
[----:B------:R-:W-:Y:S02]  /*108f0*/  SEL R83, R107, R4, P0 ;  /* 0x000000046b537207 */ /* 0x000fe40000000000 */
[----:B------:R-:W-:Y:S02]  /*10900*/  LOP3.LUT R4, R5, 0xffffff80, RZ, 0xc0, !PT ;  /* 0xffffff8005047812 */ /* 0x000fe400078ec0ff */
[----:B------:R-:W-:Y:S02]  /*10910*/  SEL R176, R120, R49, P0 ;  /* 0x0000003178b07207 */ /* 0x000fe40000000000 */
[----:B------:R-:W-:Y:S02]  /*10920*/  SEL R22, R49, R120, P0 ;  /* 0x0000007831167207 */ /* 0x000fe40000000000 */
[----:B------:R-:W-:-:S02]  /*10930*/  SEL R120, R96, R97, P0 ;  /* 0x0000006160787207 */ /* 0x000fc40000000000 */
[----:B------:R-:W-:Y:S01]  /*10940*/  SEL R34, R97, R96, P0 ;  /* 0x0000006061227207 */ /* 0x000fe20000000000 */
[----:B------:R-:W-:Y:S01]  /*10950*/  IMAD.IADD R96, R67, 0x1, -R4 ;  /* 0x0000000143607824 */ /* 0x000fe200078e0a04 */
[----:B------:R-:W-:Y:S02]  /*10960*/  SEL R150, R56, R11, P0 ;  /* 0x0000000b38967207 */ /* 0x000fe40000000000 */
[----:B------:R-:W-:Y:S02]  /*10970*/  SEL R28, R36, R37, P0 ;  /* 0x00000025241c7207 */ /* 0x000fe40000000000 */
[----:B------:R-:W-:Y:S02]  /*10980*/  SHF.R.S32.HI R7, RZ, 0x1f, R96 ;  /* 0x0000001fff077819 */ /* 0x000fe40000011460 */
[----:B------:R-:W-:Y:S02]  /*10990*/  SEL R17, R37, R36, P0 ;  /* 0x0000002425117207 */ /* 0x000fe40000000000 */
[----:B------:R-:W-:-:S02]  /*109a0*/  SEL R56, R11, R56, P0 ;  /* 0x000000380b387207 */ /* 0x000fc40000000000 */
[----:B------:R-:W-:Y:S02]  /*109b0*/  SEL R36, R20, R45, P0 ;  /* 0x0000002d14247207 */ /* 0x000fe40000000000 */
[----:B------:R-:W-:Y:S02]  /*109c0*/  SEL R19, R45, R20, P0 ;  /* 0x000000142d137207 */ /* 0x000fe40000000000 */
[----:B------:R-:W-:Y:S02]  /*109d0*/  SHF.R.S32.HI R11, RZ, 0x7, R5 ;  /* 0x00000007ff0b7819 */ /* 0x000fe40000011405 */
[----:B------:R-:W-:Y:S02]  /*109e0*/  SEL R180, R29, R72, P0 ;  /* 0x000000481db47207 */ /* 0x000fe40000000000 */
[----:B------:R-:W-:Y:S02]  /*109f0*/  SEL R20, R72, R29, P0 ;  /* 0x0000001d48147207 */ /* 0x000fe40000000000 */
[----:B------:R-:W-:-:S02]  /*10a00*/  LEA.HI R6, R6, R67, RZ, 0x2 ;  /* 0x0000004306067211 */ /* 0x000fc400078f10ff */
[----:B------:R-:W-:Y:S02]  /*10a10*/  SEL R38, R23, R52, P0 ;  /* 0x0000003417267207 */ /* 0x000fe40000000000 */
[----:B------:R-:W-:Y:S02]  /*10a20*/  SEL R18, R52, R23, P0 ;  /* 0x0000001734127207 */ /* 0x000fe40000000000 */
[----:B------:R-:W-:Y:S02]  /*10a30*/  LEA.HI R29, R7, R96, RZ, 0x2 ;  /* 0x00000060071d7211 */ /* 0x000fe400078f10ff */
[----:B------:R-:W-:Y:S02]  /*10a40*/  SEL R182, R60, R121, P0 ;  /* 0x000000793cb67207 */ /* 0x000fe40000000000 */
[----:B------:R-:W-:Y:S02]  /*10a50*/  SEL R23, R121, R60, P0 ;  /* 0x0000003c79177207 */ /* 0x000fe40000000000 */
[----:B------:R-:W-:-:S02]  /*10a60*/  SEL R146, R15, R58, P0 ;  /* 0x0000003a0f927207 */ /* 0x000fc40000000000 */
[----:B------:R-:W-:Y:S02]  /*10a70*/  SEL R58, R58, R15, P0 ;  /* 0x0000000f3a3a7207 */ /* 0x000fe40000000000 */
[----:B------:R-:W-:Y:S01]  /*10a80*/  SEL R142, R42, R43, P0 ;  /* 0x0000002b2a8e7207 */ /* 0x000fe20000000000 */
[----:B------:R-:W0:Y:S01]  /*10a90*/  S2R R15, SR_CTAID.X ;  /* 0x00000000000f7919 */ /* 0x000e220000002500 */
[----:B------:R-:W-:Y:S02]  /*10aa0*/  SEL R60, R43, R42, P0 ;  /* 0x0000002a2b3c7207 */ /* 0x000fe40000000000 */
[----:B------:R-:W-:Y:S02]  /*10ab0*/  LEA.HI R4, R5, R11, RZ, 0x1 ;  /* 0x0000000b05047211 */ /* 0x000fe400078f08ff */
[----:B------:R-:W-:Y:S02]  /*10ac0*/  LOP3.LUT R42, R6, 0xfffffffc, RZ, 0xc0, !PT ;  /* 0xfffffffc062a7812 */ /* 0x000fe400078ec0ff */
[----:B------:R-:W-:-:S02]  /*10ad0*/  SHF.R.S32.HI R5, RZ, 0x2, R29 ;  /* 0x00000002ff057819 */ /* 0x000fc4000001141d */
[----:B------:R-:W-:Y:S01]  /*10ae0*/  SHF.R.S32.HI R6, RZ, 0x1f, R29 ;  /* 0x0000001fff067819 */ /* 0x000fe2000001141d */
[----:B------:R-:W-:Y:S01]  /*10af0*/  IMAD.IADD R67, R67, 0x1, -R42 ;  /* 0x0000000143437824 */ /* 0x000fe200078e0a2a */
[----:B------:R-:W-:Y:S02]  /*10b00*/  LOP3.LUT R4, R4, 0x3fffffe, RZ, 0xc0, !PT ;  /* 0x03fffffe04047812 */ /* 0x000fe400078ec0ff */
[----:B------:R-:W-:Y:S02]  /*10b10*/  LEA.HI R6, R6, R5, RZ, 0x3 ;  /* 0x0000000506067211 */ /* 0x000fe400078f18ff */
[----:B------:R-:W-:Y:S01]  /*10b20*/  LEA.HI R7, R7, R96, RZ, 0x5 ;  /* 0x0000006007077211 */ /* 0x000fe200078f28ff */
[----:B------:R-:W-:Y:S01]  /*10b30*/  IMAD.IADD R11, R11, 0x1, -R4 ;  /* 0x000000010b0b7824 */ /* 0x000fe200078e0a04 */
[----:B------:R-:W-:Y:S01]  /*10b40*/  LOP3.LUT R4, R6, 0xfffffff8, RZ, 0xc0, !PT ;  /* 0xfffffff806047812 */ /* 0x000fe200078ec0ff */
[----:B------:R-:W-:Y:S01]  /*10b50*/  IMAD.U32 R6, RZ, RZ, UR4 ;  /* 0x00000004ff067e24 */ /* 0x000fe2000f8e00ff */
[----:B------:R-:W-:Y:S01]  /*10b60*/  SHF.R.S32.HI R7, RZ, 0x5, R7 ;  /* 0x00000005ff077819 */ /* 0x000fe20000011407 */
[----:B------:R-:W1:Y:S01]  /*10b70*/  S2UR UR4, SR_CTAID.Y ;  /* 0x00000000000479c3 */ /* 0x000e620000002600 */
[----:B------:R-:W-:Y:S01]  /*10b80*/  SEL R184, R21, R24, P0 ;  /* 0x0000001815b87207 */ /* 0x000fe20000000000 */
[----:B------:R-:W-:Y:S01]  /*10b90*/  IMAD.IADD R4, R5, 0x1, -R4 ;  /* 0x0000000105047824 */ /* 0x000fe200078e0a04 */
[----:B------:R-:W-:-:S02]  /*10ba0*/  LEA.HI R5, R67, R67, RZ, 0x1 ;  /* 0x0000004343057211 */ /* 0x000fc400078f08ff */
[----:B------:R-:W-:Y:S01]  /*10bb0*/  SEL R21, R24, R21, P0 ;  /* 0x0000001518157207 */ /* 0x000fe20000000000 */
[----:B------:R-:W-:Y:S01]  /*10bc0*/  IMAD R42, R7, 0x10, R4 ;  /* 0x00000010072a7824 */ /* 0x000fe200078e0204 */
[----:B------:R-:W-:Y:S01]  /*10bd0*/  LOP3.LUT R44, R5, 0x1ffffffe, RZ, 0xc0, !PT ;  /* 0x1ffffffe052c7812 */ /* 0x000fe200078ec0ff */
[----:B------:R-:W-:Y:S01]  /*10be0*/  IMAD.U32 R5, RZ, RZ, UR7 ;  /* 0x00000007ff057e24 */ /* 0x000fe2000f8e00ff */
[----:B------:R-:W-:Y:S01]  /*10bf0*/  SEL R8, R9, R12, P0 ;  /* 0x0000000c09087207 */ /* 0x000fe20000000000 */
[----:B------:R-:W-:Y:S01]  /*10c00*/  IMAD R11, R11, 0x40, R42 ;  /* 0x000000400b0b7824 */ /* 0x000fe200078e022a */
[----:B------:R-:W-:Y:S01]  /*10c10*/  SEL R30, R40, R41, P0 ;  /* 0x00000029281e7207 */ /* 0x000fe20000000000 */
[----:B------:R-:W-:Y:S01]  /*10c20*/  IMAD.IADD R44, R67, 0x1, -R44 ;  /* 0x00000001432c7824 */ /* 0x000fe200078e0a2c */
[----:B------:R-:W-:Y:S01]  /*10c30*/  SEL R16, R41, R40, P0 ;  /* 0x0000002829107207 */ /* 0x000fe20000000000 */
[----:B------:R-:W-:Y:S01]  /*10c40*/  IMAD.U32 R4, RZ, RZ, UR6 ;  /* 0x00000006ff047e24 */ /* 0x000fe2000f8e00ff */
        /* <DEDUP_REMOVED lines=20> */
[----:B------:R-:W-:Y:S01]  /*10d90*/  IMAD R48, R44, 0x8, R11 ;  /* 0x000000082c307824 */ /* 0x000fe200078e020b */
[----:B------:R-:W-:Y:S02]  /*10da0*/  SEL R72, R98, R99, P0 ;  /* 0x0000006362487207 */ /* 0x000fe40000000000 */
[----:B------:R-:W-:Y:S01]  /*10db0*/  SEL R82, R99, R98, P0 ;  /* 0x0000006263527207 */ /* 0x000fe20000000000 */
[----:B0-----:R-:W-:Y:S01]  /*10dc0*/  IMAD R48, R15, 0x80, R48 ;  /* 0x000000800f307824 */ /* 0x001fe200078e0230 */
[----:B------:R-:W-:-:S02]  /*10dd0*/  SEL R160, R108, R109, P0 ;  /* 0x0000006d6ca07207 */ /* 0x000fc40000000000 */
[----:B------:R-:W-:Y:S02]  /*10de0*/  SEL R52, R109, R108, P0 ;  /* 0x0000006c6d347207 */ /* 0x000fe40000000000 */
[----:B------:R-:W-:Y:S01]  /*10df0*/  SEL R174, R76, R77, P0 ;  /* 0x0000004d4cae7207 */ /* 0x000fe20000000000 */
[----:B------:R-:W0:Y:S01]  /*10e00*/  LDC R109, c[0x0][0xbe8] ;  /* 0x0002fa00ff6d7b82 */ /* 0x000e220000000800 */
[----:B------:R-:W-:Y:S02]  /*10e10*/  SEL R27, R77, R76, P0 ;  /* 0x0000004c4d1b7207 */ /* 0x000fe40000000000 */
[----:B------:R-:W-:Y:S02]  /*10e20*/  SEL R162, R100, R101, P0 ;  /* 0x0000006564a27207 */ /* 0x000fe40000000000 */
[----:B------:R-:W-:Y:S01]  /*10e30*/  SEL R49, R101, R100, P0 ;  /* 0x0000006465317207 */ /* 0x000fe20000000000 */
[----:B------:R-:W-:Y:S01]  /*10e40*/  IMAD R100, R15, 0x80, R11 ;  /* 0x000000800f647824 */ /* 0x000fe200078e020b */
        /* <DEDUP_REMOVED lines=31> */
[----:B------:R-:W-:Y:S02]  /*11040*/  SEL R108, R81, R104, P0 ;  /* 0x00000068516c7207 */ /* 0x000fe40000000000 */
[----:B------:R-:W-:Y:S02]  /*11050*/  SEL R57, R117, R116, P0 ;  /* 0x0000007475397207 */ /* 0x000fe40000000000 */
[C---:B------:R-:W-:Y:S01]  /*11060*/  LOP3.LUT P1, RZ, R96.reuse, 0x3, RZ, 0xc0, !PT ;  /* 0x0000000360ff7812 */ /* 0x040fe2000782c0ff */
[----:B------:R-:W-:Y:S01]  /*11070*/  IMAD.IADD R96, R96, 0x1, -R29 ;  /* 0x0000000160607824 */ /* 0x000fe200078e0a1d */
[----:B------:R-:W-:Y:S02]  /*11080*/  SEL R64, R35, R64, P0 ;  /* 0x0000004023407207 */ /* 0x000fe40000000000 */
[----:B------:R-:W-:Y:S01]  /*11090*/  SEL R66, R31, R66, P0 ;  /* 0x000000421f427207 */ /* 0x000fe20000000000 */
[----:B------:R-:W-:Y:S01]  /*110a0*/  IMAD.SHL.U32 R96, R96, 0x2, RZ ;  /* 0x0000000260607824 */ /* 0x000fe200078e00ff */
[----:B------:R-:W-:-:S02]  /*110b0*/  SEL R90, R39, R90, P0 ;  /* 0x0000005a275a7207 */ /* 0x000fc40000000000 */
[----:B------:R-:W-:Y:S02]  /*110c0*/  SEL R81, R104, R81, P0 ;  /* 0x0000005168517207 */ /* 0x000fe40000000000 */
[----:B0-----:R-:W-:Y:S02]  /*110d0*/  ISETP.NE.AND P2, PT, R109, 0x1, PT ;  /* 0x000000016d00780c */ /* 0x001fe40003f45270 */
        /* <DEDUP_REMOVED lines=14> */
[----:B------:R-:W-:Y:S01]  /*111c0*/  SHFL.IDX PT, R71, R36, R3, 0x1c1f ;  /* 0x001c1f0324477589 */ /* 0x000fe200000e0000 */
[----:B0-----:R-:W-:-:S02]  /*111d0*/  SEL R92, R86, R87, P0 ;  /* 0x00000057565c7207 */ /* 0x001fc40000000000 */
[----:B------:R-:W-:Y:S01]  /*111e0*/  SEL R86, R87, R86, P0 ;  /* 0x0000005657567207 */ /* 0x000fe20000000000 */
[----:B------:R-:W0:Y:S04]  /*111f0*/  SHFL.IDX PT, R68, R13, R69, 0x1c1f ;  /* 0x001c1f450d447589 */ /* 0x000e2800000e0000 */
[----:B------:R-:W2:Y:S04]  /*11200*/  SHFL.IDX PT, R17, R17, R69, 0x1c1f ;  /* 0x001c1f4511117589 */ /* 0x000ea800000e0000 */
[----:B------:R-:W3:Y:S04]  /*11210*/  SHFL.IDX PT, R72, R19, R69, 0x1c1f ;  /* 0x001c1f4513487589 */ /* 0x000ee800000e0000 */
[----:B------:R-:W-:Y:S04]  /*11220*/  SHFL.IDX PT, R111, R180, R3, 0x1c1f ;  /* 0x001c1f03b46f7589 */ /* 0x000fe800000e0000 */
[----:B------:R-:W-:Y:S04]  /*11230*/  SHFL.IDX PT, R110, R182, R3, 0x1c1f ;  /* 0x001c1f03b66e7589 */ /* 0x000fe800000e0000 */
[----:B------:R-:W-:Y:S04]  /*11240*/  SHFL.IDX PT, R23, R23, R69, 0x1c1f ;  /* 0x001c1f4517177589 */ /* 0x000fe800000e0000 */
[----:B------:R-:W4:Y:S01]  /*11250*/  SHFL.IDX PT, R20, R20, R69, 0x1c1f ;  /* 0x001c1f4514147589 */ /* 0x000f2200000e0000 */
[----:B0-----:R-:W-:-:S03]  /*11260*/  SEL R95, R67, R68, P0 ;  /* 0x00000044435f7207 */ /* 0x001fc60000000000 */
[----:B------:R-:W-:Y:S01]  /*11270*/  SHFL.IDX PT, R115, R172, R3, 0x1c1f ;  /* 0x001c1f03ac737589 */ /* 0x000fe200000e0000 */
[----:B--2---:R-:W-:Y:S02]  /*11280*/  SEL R93, R70, R17, P0 ;  /* 0x00000011465d7207 */ /* 0x004fe40000000000 */
[----:B------:R-:W-:Y:S01]  /*11290*/  SEL R87, R17, R70, P0 ;  /* 0x0000004611577207 */ /* 0x000fe20000000000 */
[----:B------:R-:W-:Y:S01]  /*112a0*/  SHFL.IDX PT, R24, R24, R69, 0x1c1f ;  /* 0x001c1f4518187589 */ /* 0x000fe200000e0000 */
[----:B---3--:R-:W-:-:S03]  /*112b0*/  SEL R89, R71, R72, P0 ;  /* 0x0000004847597207 */ /* 0x008fc60000000000 */
[----:B------:R-:W-:Y:S04]  /*112c0*/  SHFL.IDX PT, R113, R176, R3, 0x1c1f ;  /* 0x001c1f03b0717589 */ /* 0x000fe800000e0000 */
[----:B------:R-:W-:Y:S04]  /*112d0*/  SHFL.IDX PT, R112, R178, R3, 0x1c1f ;  /* 0x001c1f03b2707589 */ /* 0x000fe800000e0000 */
[----:B------:R-:W-:Y:S04]  /*112e0*/  SHFL.IDX PT, R25, R25, R69, 0x1c1f ;  /* 0x001c1f4519197589 */ /* 0x000fe800000e0000 */
[----:B------:R-:W0:Y:S01]  /*112f0*/  SHFL.IDX PT, R22, R22, R69, 0x1c1f ;  /* 0x001c1f4516167589 */ /* 0x000e2200000e0000 */
[----:B----4-:R-:W-:-:S03]  /*11300*/  SEL R70, R111, R20, P0 ;  /* 0x000000146f467207 */ /* 0x010fc60000000000 */
[----:B------:R-:W-:Y:S04]  /*11310*/  SHFL.IDX PT, R107, R162, R3, 0x1c1f ;  /* 0x001c1f03a26b7589 */ /* 0x000fe800000e0000 */
[----:B------:R-:W2:Y:S04]  /*11320*/  SHFL.IDX PT, R12, R49, R69, 0x1c1f ;  /* 0x001c1f45310c7589 */ /* 0x000ea800000e0000 */
[----:B------:R-:W-:Y:S04]  /*11330*/  SHFL.IDX PT, R117, R168, R3, 0x1c1f ;  /* 0x001c1f03a8757589 */ /* 0x000fe800000e0000 */
        /* <DEDUP_REMOVED lines=33> */
[----:B------:R-:W5:Y:S04]  /*11550*/  SHFL.IDX PT, R108, R21, R69, 0x1c1f ;  /* 0x001c1f45156c7589 */ /* 0x000f6800000e0000 */
[----:B------:R-:W-:Y:S01]  /*11560*/  SHFL.IDX PT, R33, R33, R69, 0x1c1f ;  /* 0x001c1f4521217589 */ /* 0x000fe200000e0000 */
[----:B----4-:R-:W-:-:S02]  /*11570*/  SEL R3, R88, R9, P0 ;  /* 0x0000000958037207 */ /* 0x010fc40000000000 */
[----:B------:R-:W-:Y:S01]  /*11580*/  SEL R9, R9, R88, P0 ;  /* 0x0000005809097207 */ /* 0x000fe20000000000 */
[----:B------:R-:W-:Y:S01]  /*11590*/  SHFL.IDX PT, R16, R52, R69, 0x1c1f ;  /* 0x001c1f4534107589 */ /* 0x000fe200000e0000 */
[----:B------:R-:W-:Y:S02]  /*115a0*/  SEL R94, R98, R99, P0 ;  /* 0x00000063625e7207 */ /* 0x000fe40000000000 */
[----:B------:R-:W-:Y:S01]  /*115b0*/  SEL R88, R76, R77, P0 ;  /* 0x0000004d4c587207 */ /* 0x000fe20000000000 */
[----:B------:R-:W4:Y:S01]  /*115c0*/  SHFL.IDX PT, R32, R32, R69, 0x1c1f ;  /* 0x001c1f4520207589 */ /* 0x000f2200000e0000 */
[----:B------:R-:W-:Y:S02]  /*115d0*/  SEL R98, R99, R98, P0 ;  /* 0x0000006263627207 */ /* 0x000fe40000000000 */
[----:B------:R-:W-:Y:S01]  /*115e0*/  SEL R76, R77, R76, P0 ;  /* 0x0000004c4d4c7207 */ /* 0x000fe20000000000 */
[----:B------:R1:W-:Y:S01]  /*115f0*/  SHFL.IDX PT, R52, R66, R69, 0x1c1f ;  /* 0x001c1f4542347589 */ /* 0x0003e200000e0000 */
[----:B------:R-:W-:-:S02]  /*11600*/  SEL R99, R68, R67, P0 ;  /* 0x0000004344637207 */ /* 0x000fc40000000000 */
[----:B------:R-:W-:Y:S01]  /*11610*/  SEL R77, R72, R71, P0 ;  /* 0x00000047484d7207 */ /* 0x000fe20000000000 */
[----:B------:R-:W-:Y:S01]  /*11620*/  SHFL.IDX PT, R27, R27, R69, 0x1c1f ;  /* 0x001c1f451b1b7589 */ /* 0x000fe200000e0000 */
[----:B------:R-:W-:Y:S02]  /*11630*/  SEL R71, R110, R23, P0 ;  /* 0x000000176e477207 */ /* 0x000fe40000000000 */
[----:B------:R-:W-:Y:S01]  /*11640*/  SEL R67, R23, R110, P0 ;  /* 0x0000006e17437207 */ /* 0x000fe20000000000 */
[----:B------:R-:W4:Y:S01]  /*11650*/  SHFL.IDX PT, R41, R41, R69, 0x1c1f ;  /* 0x001c1f4529297589 */ /* 0x000f2200000e0000 */
[----:B0-----:R-:W-:Y:S02]  /*11660*/  SEL R68, R113, R22, P0 ;  /* 0x0000001671447207 */ /* 0x001fe40000000000 */
[----:B-1----:R-:W-:Y:S01]  /*11670*/  SEL R66, R20, R111, P0 ;  /* 0x0000006f14427207 */ /* 0x002fe20000000000 */
[----:B------:R-:W-:Y:S01]  /*11680*/  SHFL.IDX PT, R13, R40, R69, 0x1c1f ;  /* 0x001c1f45280d7589 */ /* 0x000fe200000e0000 */
[----:B------:R-:W0:Y:S01]  /*11690*/  LDC.64 R110, c[0x0][0xbd8] ;  /* 0x0002f600ff6e7b82 */ /* 0x000e220000000a00 */
[----:B--2---:R-:W-:-:S02]  /*116a0*/  SEL R21, R107, R12, P0 ;  /* 0x0000000c6b157207 */ /* 0x004fc40000000000 */
[----:B------:R-:W1:Y:S01]  /*116b0*/  SHFL.IDX PT, R121, R53, R69, 0x1c1f ;  /* 0x001c1f4535797589 */ /* 0x000e6200000e0000 */
[----:B------:R-:W-:Y:S02]  /*116c0*/  SEL R23, R12, R107, P0 ;  /* 0x0000006b0c177207 */ /* 0x000fe40000000000 */
[----:B---3--:R-:W-:Y:S01]  /*116d0*/  SEL R72, R74, R73, P0 ;  /* 0x000000494a487207 */ /* 0x008fe20000000000 */
[----:B------:R2:W-:Y:S01]  /*116e0*/  SHFL.IDX PT, R125, R60, R69, 0x1c1f ;  /* 0x001c1f453c7d7589 */ /* 0x0005e200000e0000 */
[----:B------:R-:W3:Y:S01]  /*116f0*/  @P2 LDC R107, c[0x0][0xbec] ;  /* 0x0002fb00ff6b2b82 */ /* 0x000ee20000000800 */
[----:B------:R-:W-:Y:S02]  /*11700*/  SEL R74, R73, R74, P0 ;  /* 0x0000004a494a7207 */ /* 0x000fe40000000000 */
[----:B------:R4:W-:Y:S01]  /*11710*/  SHFL.IDX PT, R105, R62, R69, 0x1c1f ;  /* 0x001c1f453e697589 */ /* 0x0009e200000e0000 */
[----:B-----5:R-:W-:Y:S02]  /*11720*/  SEL R73, R75, R108, P0 ;  /* 0x0000006c4b497207 */ /* 0x020fe40000000000 */
[----:B------:R-:W-:Y:S01]  /*11730*/  SEL R75, R108, R75, P0 ;  /* 0x0000004b6c4b7207 */ /* 0x000fe20000000000 */
[----:B------:R5:W-:Y:S01]  /*11740*/  SHFL.IDX PT, R19, R34, R69, 0x1c1f ;  /* 0x001c1f4522137589 */ /* 0x000be200000e0000 */
[----:B------:R-:W3:Y:S01]  /*11750*/  @P2 LDC R108, c[0x0][0xbf0] ;  /* 0x0002fc00ff6c2b82 */ /* 0x000ee20000000800 */
[----:B--2---:R-:W-:-:S02]  /*11760*/  SEL R60, R115, R24, P0 ;  /* 0x00000018733c7207 */ /* 0x004fc40000000000 */
[----:B------:R2:W-:Y:S01]  /*11770*/  SHFL.IDX PT, R18, R57, R69, 0x1c1f ;  /* 0x001c1f4539127589 */ /* 0x0005e200000e0000 */
[----:B----4-:R-:W-:-:S03]  /*11780*/  SEL R62, R24, R115, P0 ;  /* 0x00000073183e7207 */ /* 0x010fc60000000000 */
[----:B------:R4:W3:Y:S01]  /*11790*/  SHFL.IDX PT, R122, R59, R69, 0x1c1f ;  /* 0x001c1f453b7a7589 */ /* 0x0008e200000e0000 */
[----:B------:R-:W3:Y:S01]  /*117a0*/  LDC R115, c[0x0][0xc50] ;  /* 0x00031400ff737b82 */ /* 0x000ee20000000800 */
[----:B------:R-:W-:Y:S02]  /*117b0*/  SEL R24, R32, R119, P0 ;  /* 0x0000007720187207 */ /* 0x000fe40000000000 */
[----:B------:R4:W3:Y:S01]  /*117c0*/  SHFL.IDX PT, R124, R56, R69, 0x1c1f ;  /* 0x001c1f45387c7589 */ /* 0x0008e200000e0000 */
[----:B-----5:R-:W-:Y:S02]  /*117d0*/  SEL R34, R41, R104, P0 ;  /* 0x0000006829227207 */ /* 0x020fe40000000000 */
[----:B--2---:R-:W-:Y:S01]  /*117e0*/  SEL R57, R33, R116, P0 ;  /* 0x0000007421397207 */ /* 0x004fe20000000000 */
[----:B------:R2:W-:Y:S01]  /*117f0*/  SHFL.IDX PT, R126, R61, R69, 0x1c1f ;  /* 0x001c1f453d7e7589 */ /* 0x0005e200000e0000 */
[----:B-1----:R-:W-:Y:S02]  /*11800*/  SEL R40, R44, R121, P0 ;  /* 0x000000792c287207 */ /* 0x002fe40000000000 */
[----:B----4-:R-:W-:Y:S01]  /*11810*/  SEL R59, R116, R33, P0 ;  /* 0x00000021743b7207 */ /* 0x010fe20000000000 */
[----:B------:R1:W4:Y:S01]  /*11820*/  SHFL.IDX PT, R123, R58, R69, 0x1c1f ;  /* 0x001c1f453a7b7589 */ /* 0x00032200000e0000 */
[----:B------:R-:W5:Y:S01]  /*11830*/  @P2 LDC R116, c[0x0][0xbf0] ;  /* 0x0002fc00ff742b82 */ /* 0x000f620000000800 */
[----:B------:R-:W-:-:S02]  /*11840*/  SEL R56, R26, R117, P0 ;  /* 0x000000751a387207 */ /* 0x000fc40000000000 */
[----:B------:R0:W5:Y:S01]  /*11850*/  SHFL.IDX PT, R128, R63, R69, 0x1c1f ;  /* 0x001c1f453f807589 */ /* 0x00016200000e0000 */
[----:B------:R-:W-:Y:S02]  /*11860*/  SEL R33, R35, R16, P0 ;  /* 0x0000001023217207 */ /* 0x000fe40000000000 */
[----:B--2---:R-:W-:Y:S01]  /*11870*/  SEL R61, R114, R27, P0 ;  /* 0x0000001b723d7207 */ /* 0x004fe20000000000 */
[----:B------:R-:W-:Y:S01]  /*11880*/  SHFL.IDX PT, R106, R106, R69, 0x1c1f ;  /* 0x001c1f456a6a7589 */ /* 0x000fe200000e0000 */
[----:B------:R-:W-:Y:S02]  /*11890*/  SEL R35, R16, R35, P0 ;  /* 0x0000002310237207 */ /* 0x000fe40000000000 */
[----:B-1----:R-:W-:Y:S01]  /*118a0*/  SEL R58, R117, R26, P0 ;  /* 0x0000001a753a7207 */ /* 0x002fe20000000000 */
[----:B------:R1:W2:Y:S01]  /*118b0*/  SHFL.IDX PT, R49, R64, R69, 0x1c1f ;  /* 0x001c1f4540317589 */ /* 0x0002a200000e0000 */
[----:B------:R-:W4:Y:S01]  /*118c0*/  @P2 LDC R117, c[0x0][0xbec] ;  /* 0x0002fb00ff752b82 */ /* 0x000f220000000800 */
[----:B------:R-:W-:-:S02]  /*118d0*/  SEL R26, R119, R32, P0 ;  /* 0x00000020771a7207 */ /* 0x000fc40000000000 */
[----:B------:R-:W-:Y:S01]  /*118e0*/  SHFL.IDX PT, R102, R102, R69, 0x1c1f ;  /* 0x001c1f4566667589 */ /* 0x000fe200000e0000 */
[----:B0-----:R-:W-:Y:S01]  /*118f0*/  SEL R63, R27, R114, P0 ;  /* 0x000000721b3f7207 */ /* 0x001fe20000000000 */
[----:B------:R-:W-:Y:S01]  /*11900*/  IMAD R114, RZ, RZ, -UR40 ;  /* 0x80000028ff727e24 */ /* 0x000fe2000f8e02ff */
[----:B------:R-:W-:Y:S01]  /*11910*/  SEL R32, R104, R41, P0 ;  /* 0x0000002968207207 */ /* 0x000fe20000000000 */
[----:B------:R0:W2:Y:S01]  /*11920*/  SHFL.IDX PT, R53, R65, R69, 0x1c1f ;  /* 0x001c1f4541357589 */ /* 0x0000a200000e0000 */
[----:B------:R-:W-:Y:S01]  /*11930*/  IMAD R104, R110, UR39, RZ ;  /* 0x000000276e687c24 */ /* 0x000fe2000f8e02ff */
[----:B-1----:R-:W-:Y:S01]  /*11940*/  SEL R64, R22, R113, P0 ;  /* 0x0000007116407207 */ /* 0x002fe20000000000 */
[----:B---3--:R-:W-:Y:S01]  /*11950*/  IMAD R114, R115, R114, UR4 ;  /* 0x0000000473727e24 */ /* 0x008fe2000f8e0272 */
[----:B------:R-:W-:Y:S01]  /*11960*/  SHFL.IDX PT, R84, R84, R69, 0x1c1f ;  /* 0x001c1f4554547589 */ /* 0x000fe200000e0000 */
[----:B------:R-:W-:Y:S01]  /*11970*/  SEL R27, R118, R13, P0 ;  /* 0x0000000d761b7207 */ /* 0x000fe20000000000 */
[----:B------:R-:W-:Y:S01]  /*11980*/  ULDC.64 UR4, c[0x0][0xbe0] ;  /* 0x0002f80000047ab9 */ /* 0x000fe20000000a00 */
[----:B------:R-:W-:Y:S01]  /*11990*/  SEL R17, R122, R101, P0 ;  /* 0x000000657a117207 */ /* 0x000fe20000000000 */
[----:B------:R-:W-:Y:S01]  /*119a0*/  SHFL.IDX PT, R97, R97, R69, 0x1c1f ;  /* 0x001c1f4561617589 */ /* 0x000fe200000e0000 */
[----:B------:R-:W-:-:S02]  /*119b0*/  SEL R12, R103, R124, P0 ;  /* 0x0000007c670c7207 */ /* 0x000fc40000000000 */
[----:B0-----:R-:W-:Y:S01]  /*119c0*/  SEL R65, R25, R112, P0 ;  /* 0x0000007019417207 */ /* 0x001fe20000000000 */
[----:B------:R-:W-:Y:S01]  /*119d0*/  SHFL.IDX PT, R80, R80, R69, 0x1c1f ;  /* 0x001c1f4550507589 */ /* 0x000fe200000e0000 */
[----:B------:R-:W-:Y:S01]  /*119e0*/  SEL R16, R124, R103, P0 ;  /* 0x000000677c107207 */ /* 0x000fe20000000000 */
[C---:B------:R-:W-:Y:S01]  /*119f0*/  @P2 IMAD.HI.U32 R103, R48.reuse, R107, RZ ;  /* 0x0000006b30672227 */ /* 0x040fe200078e00ff */
[----:B------:R-:W-:Y:S01]  /*11a00*/  SHF.R.S32.HI R107, RZ, 0x1f, R114 ;  /* 0x0000001fff6b7819 */ /* 0x000fe20000011472 */
[----:B------:R-:W-:Y:S01]  /*11a10*/  SHFL.IDX PT, R91, R91, R69, 0x1c1f ;  /* 0x001c1f455b5b7589 */ /* 0x000fe200000e0000 */
[----:B------:R-:W-:Y:S01]  /*11a20*/  SEL R41, R45, R18, P0 ;  /* 0x000000122d297207 */ /* 0x000fe20000000000 */
[----:B----4-:R-:W-:Y:S01]  /*11a30*/  @P2 IMAD.HI.U32 R117, R48, R117, RZ ;  /* 0x0000007530752227 */ /* 0x010fe200078e00ff */
        /* <DEDUP_REMOVED lines=14> */
[----:B------:R0:W-:Y:S02]  /*11b20*/  SHFL.IDX PT, R78, R78, R69, 0x1c1f ;  /* 0x001c1f454e4e7589 */ /* 0x0001e400000e0000 */
[----:B0-----:R-:W-:-:S02]  /*11b30*/  SEL R69, R112, R25, P0 ;  /* 0x0000001970457207 */ /* 0x001fc40000000000 */
[----:B------:R-:W0:Y:S01]  /*11b40*/  LDC.64 R112, c[0x0][0xb40] ;  /* 0x0002d000ff707b82 */ /* 0x000e220000000a00 */
[----:B------:R-:W-:Y:S02]  /*11b50*/  SEL R25, R13, R118, P0 ;  /* 0x000000760d197207 */ /* 0x000fe40000000000 */
[----:B------:R-:W-:Y:S01]  /*11b60*/  SEL R13, R101, R122, P0 ;  /* 0x0000007a650d7207 */ /* 0x000fe20000000000 */
[----:B------:R-:W-:Y:S02]  /*11b70*/  IMAD R101, R111, UR41, R104 ;  /* 0x000000296f657c24 */ /* 0x000fe4000f8e0268 */
[----:B------:R-:W-:Y:S01]  /*11b80*/  IMAD.WIDE.U32 R110, R110, UR41, R6 ;  /* 0x000000296e6e7c25 */ /* 0x000fe2000f8e0006 */
[----:B------:R-:W-:Y:S02]  /*11b90*/  SEL R6, R42, R125, P0 ;  /* 0x0000007d2a067207 */ /* 0x000fe40000000000 */
[----:B-----5:R-:W-:Y:S01]  /*11ba0*/  SEL R7, R43, R128, P0 ;  /* 0x000000802b077207 */ /* 0x020fe20000000000 */
[----:B------:R-:W-:Y:S01]  /*11bb0*/  IMAD.IADD R111, R111, 0x1, R101 ;  /* 0x000000016f6f7824 */ /* 0x000fe200078e0265 */
[----:B------:R-:W-:Y:S01]  /*11bc0*/  SEL R42, R125, R42, P0 ;  /* 0x0000002a7d2a7207 */ /* 0x000fe20000000000 */
[--C-:B------:R-:W-:Y:S01]  /*11bd0*/  IMAD.MOV.U32 R101, RZ, RZ, R48.reuse ;  /* 0x000000ffff657224 */ /* 0x100fe200078e0030 */
[----:B------:R-:W-:Y:S01]  /*11be0*/  @P2 SHF.R.U32.HI R101, RZ, R108, R103 ;  /* 0x0000006cff652219 */ /* 0x000fe20000011667 */
[----:B------:R-:W-:Y:S01]  /*11bf0*/  IMAD.MOV.U32 R103, RZ, RZ, R48 ;  /* 0x000000ffff677224 */ /* 0x000fe200078e0030 */
[----:B------:R-:W-:-:S02]  /*11c00*/  @P2 SHF.R.U32.HI R103, RZ, R116, R117 ;  /* 0x00000074ff672219 */ /* 0x000fc40000011675 */
[----:B------:R-:W-:-:S03]  /*11c10*/  SEL R43, R128, R43, P0 ;  /* 0x0000002b802b7207 */ /* 0x000fc60000000000 */
[----:B------:R-:W-:Y:S02]  /*11c20*/  IMAD.MOV R108, RZ, RZ, -R103 ;  /* 0x000000ffff6c7224 */ /* 0x000fe400078e0a67 */
[C---:B0-----:R-:W-:Y:S02]  /*11c30*/  IMAD R104, R112.reuse, UR39, RZ ;  /* 0x0000002770687c24 */ /* 0x041fe4000f8e02ff */
[----:B------:R-:W-:-:S04]  /*11c40*/  IMAD.WIDE.U32 R4, R112, UR41, R4 ;  /* 0x0000002970047c25 */ /* 0x000fc8000f8e0004 */
[----:B------:R-:W-:Y:S02]  /*11c50*/  IMAD R113, R113, UR41, R104 ;  /* 0x0000002971717c24 */ /* 0x000fe4000f8e0268 */
[----:B------:R-:W-:Y:S02]  /*11c60*/  IMAD.MOV.U32 R112, RZ, RZ, R4 ;  /* 0x000000ffff707224 */ /* 0x000fe400078e0004 */
[----:B------:R-:W-:Y:S02]  /*11c70*/  IMAD.IADD R113, R5, 0x1, R113 ;  /* 0x0000000105717824 */ /* 0x000fe400078e0271 */
[C---:B------:R-:W-:Y:S02]  /*11c80*/  IMAD R5, R107.reuse, UR4, RZ ;  /* 0x000000046b057c24 */ /* 0x040fe4000f8e02ff */
[----:B------:R-:W-:Y:S02]  /*11c90*/  IMAD R107, R107, UR6, RZ ;  /* 0x000000066b6b7c24 */ /* 0x000fe4000f8e02ff */
[----:B------:R-:W-:-:S02]  /*11ca0*/  IMAD R104, R114, UR5, R5 ;  /* 0x0000000572687c24 */ /* 0x000fc4000f8e0205 */
[----:B------:R-:W-:Y:S01]  /*11cb0*/  IMAD.WIDE.U32 R4, R114, UR4, R110 ;  /* 0x0000000472047c25 */ /* 0x000fe2000f8e006e */
[----:B------:R-:W-:-:S03]  /*11cc0*/  ULDC.64 UR4, c[0x0][0xb30] ;  /* 0x0002cc0000047ab9 */ /* 0x000fc60000000a00 */
[C---:B------:R-:W-:Y:S01]  /*11cd0*/  IMAD R111, R114.reuse, UR7, R107 ;  /* 0x00000007726f7c24 */ /* 0x040fe2000f8e026b */
[----:B------:R-:W-:Y:S01]  /*11ce0*/  SHF.R.S32.HI R107, RZ, 0x1f, R101 ;  /* 0x0000001fff6b7819 */ /* 0x000fe20000011465 */
[----:B------:R-:W-:Y:S01]  /*11cf0*/  IMAD.WIDE.U32 R112, R114, UR6, R112 ;  /* 0x0000000672707c25 */ /* 0x000fe2000f8e0070 */
[----:B------:R-:W-:Y:S01]  /*11d00*/  IADD3 R110, P2, R101, R4, RZ ;  /* 0x00000004656e7210 */ /* 0x000fe20007f5e0ff */
[----:B------:R-:W-:Y:S01]  /*11d10*/  ULDC.64 UR6, c[0x0][0xbc8] ;  /* 0x0002f20000067ab9 */ /* 0x000fe20000000a00 */
[----:B------:R-:W-:Y:S01]  /*11d20*/  SHF.R.S32.HI R4, RZ, 0x1f, R103 ;  /* 0x0000001fff047819 */ /* 0x000fe20000011467 */
[----:B------:R-:W-:Y:S02]  /*11d30*/  IMAD.MOV R101, RZ, RZ, -R101 ;  /* 0x000000ffff657224 */ /* 0x000fe400078e0a65 */
[----:B------:R-:W-:Y:S01]  /*11d40*/  IMAD.IADD R113, R113, 0x1, R111 ;  /* 0x0000000171717824 */ /* 0x000fe200078e026f */
[----:B------:R-:W-:Y:S01]  /*11d50*/  IADD3.X R111, R107, R5, R104, P2, !PT ;  /* 0x000000056b6f7210 */ /* 0x000fe200017fe468 */
[----:B------:R-:W-:-:S02]  /*11d60*/  IMAD R101, R109, R101, R48 ;  /* 0x000000656d657224 */ /* 0x000fc400078e0230 */
[----:B------:R-:W-:Y:S02]  /*11d70*/  IMAD R4, R4, UR4, RZ ;  /* 0x0000000404047c24 */ /* 0x000fe4000f8e02ff */
[----:B------:R-:W-:Y:S01]  /*11d80*/  IMAD R107, R109, R108, R48 ;  /* 0x0000006c6d6b7224 */ /* 0x000fe200078e0230 */
[----:B------:R-:W-:Y:S01]  /*11d90*/  SHF.R.S32.HI R48, RZ, 0x1f, R101 ;  /* 0x0000001fff307819 */ /* 0x000fe20000011465 */
[C---:B------:R-:W-:Y:S01]  /*11da0*/  IMAD R115, R103.reuse, UR5, R4 ;  /* 0x0000000567737c24 */ /* 0x040fe2000f8e0204 */
[----:B------:R-:W0:Y:S01]  /*11db0*/  S2UR UR5, SR_CgaCtaId ;  /* 0x00000000000579c3 */ /* 0x000e220000008800 */
[----:B------:R-:W-:Y:S01]  /*11dc0*/  IMAD.WIDE.U32 R4, R103, UR4, R112 ;  /* 0x0000000467047c25 */ /* 0x000fe2000f8e0070 */
[----:B------:R-:W-:Y:S01]  /*11dd0*/  SHF.R.S32.HI R103, RZ, 0x1f, R107 ;  /* 0x0000001fff677819 */ /* 0x000fe2000001146b */
[----:B------:R-:W-:Y:S02]  /*11de0*/  UMOV UR4, 0x400 ;  /* 0x0000040000047882 */ /* 0x000fe40000000000 */
[----:B------:R-:W-:-:S02]  /*11df0*/  IMAD R48, R48, UR6, RZ ;  /* 0x0000000630307c24 */ /* 0x000fc4000f8e02ff */
[----:B------:R-:W-:Y:S02]  /*11e00*/  IMAD.IADD R5, R5, 0x1, R115 ;  /* 0x0000000105057824 */ /* 0x000fe400078e0273 */
[----:B------:R-:W-:Y:S02]  /*11e10*/  IMAD R104, R103, UR8, RZ ;  /* 0x0000000867687c24 */ /* 0x000fe4000f8e02ff */
[C---:B------:R-:W-:Y:S01]  /*11e20*/  IMAD R103, R101.reuse, UR7, R48 ;  /* 0x0000000765677c24 */ /* 0x040fe2000f8e0230 */
[----:B--2---:R-:W-:Y:S01]  /*11e30*/  SEL R48, R50, R49, P0 ;  /* 0x0000003132307207 */ /* 0x004fe20000000000 */
[----:B------:R-:W-:Y:S01]  /*11e40*/  IMAD.WIDE.U32 R110, R101, UR6, R110 ;  /* 0x00000006656e7c25 */ /* 0x000fe2000f8e006e */
[----:B------:R-:W-:Y:S01]  /*11e50*/  ULDC.64 UR6, c[0x0][0xba8] ;  /* 0x0002ea0000067ab9 */ /* 0x000fe20000000a00 */
[----:B------:R-:W-:Y:S02]  /*11e60*/  SEL R50, R49, R50, P0 ;  /* 0x0000003231327207 */ /* 0x000fe40000000000 */
[----:B------:R-:W-:Y:S01]  /*11e70*/  IMAD.WIDE.U32 R112, R107, UR8, R4 ;  /* 0x000000086b707c25 */ /* 0x000fe2000f8e0004 */
[----:B------:R-:W-:Y:S01]  /*11e80*/  LEA R108, P2, R110, UR6, 0x2 ;  /* 0x000000066e6c7c11 */ /* 0x000fe2000f8410ff */
[----:B------:R-:W-:Y:S01]  /*11e90*/  ULDC UR6, c[0x0][0xa88] ;  /* 0x0002a20000067ab9 */ /* 0x000fe20000000800 */
[----:B------:R-:W-:Y:S01]  /*11ea0*/  SEL R4, R46, R105, P0 ;  /* 0x000000692e047207 */ /* 0x000fe20000000000 */
[----:B------:R-:W-:Y:S01]  /*11eb0*/  IMAD.IADD R5, R111, 0x1, R103 ;  /* 0x000000016f057824 */ /* 0x000fe200078e0267 */
[----:B------:R-:W-:Y:S01]  /*11ec0*/  SEL R49, R51, R52, P0 ;  /* 0x0000003433317207 */ /* 0x000fe20000000000 */
[----:B------:R-:W-:Y:S01]  /*11ed0*/  IMAD R101, R107, UR9, R104 ;  /* 0x000000096b657c24 */ /* 0x000fe2000f8e0268 */
[----:B------:R-:W-:Y:S01]  /*11ee0*/  ULDC.64 UR8, c[0x0][0xb00] ;  /* 0x0002c00000087ab9 */ /* 0x000fe20000000a00 */
[----:B0-----:R-:W-:Y:S01]  /*11ef0*/  ULEA UR4, UR5, UR4, 0x18 ;  /* 0x0000000405047291 */ /* 0x001fe2000f8ec03f */
[----:B------:R-:W-:Y:S01]  /*11f00*/  LEA.HI.X R114, R110, UR7, R5, 0x2, P2 ;  /* 0x000000076e727c11 */ /* 0x000fe200090f1405 */
[----:B------:R-:W-:Y:S01]  /*11f10*/  IMAD.IADD R107, R113, 0x1, R101 ;  /* 0x00000001716b7824 */ /* 0x000fe200078e0265 */
[C---:B------:R-:W-:Y:S01]  /*11f20*/  LEA R103, P3, R112.reuse, UR8, 0x2 ;  /* 0x0000000870677c11 */ /* 0x040fe2000f8610ff */
[----:B------:R-:W-:Y:S01]  /*11f30*/  SHFL.IDX PT, R110, R108, RZ, 0x1c1f ;  /* 0x001c1fff6c6e7589 */ /* 0x000fe200000e0000 */
[----:B------:R-:W-:Y:S01]  /*11f40*/  SEL R5, R47, R106, P0 ;  /* 0x0000006a2f057207 */ /* 0x000fe20000000000 */
[----:B------:R-:W-:Y:S01]  /*11f50*/  IMAD R101, R109, UR6, RZ ;  /* 0x000000066d657c24 */ /* 0x000fe2000f8e02ff */
[----:B------:R-:W-:Y:S01]  /*11f60*/  LEA.HI.X R107, R112, UR9, R107, 0x2, P3 ;  /* 0x00000009706b7c11 */ /* 0x000fe200098f146b */
[----:B------:R-:W0:Y:S01]  /*11f70*/  SHFL.IDX PT, R111, R114, RZ, 0x1c1f ;  /* 0x001c1fff726f7589 */ /* 0x000e2200000e0000 */
[----:B------:R-:W-:Y:S01]  /*11f80*/  SEL R47, R106, R47, P0 ;  /* 0x0000002f6a2f7207 */ /* 0x000fe20000000000 */
[C---:B------:R-:W-:Y:S01]  /*11f90*/  VIADD R106, R100.reuse, 0x8 ;  /* 0x00000008646a7836 */ /* 0x040fe20000000000 */
[----:B------:R-:W-:Y:S01]  /*11fa0*/  UIADD3 UR4, UR4, 0x2a820, URZ ;  /* 0x0002a82004047890 */ /* 0x000fe2000fffe03f */
[----:B------:R-:W-:Y:S01]  /*11fb0*/  SHFL.IDX PT, R112, R108, 0x1, 0x1c1f ;  /* 0x003c1f006c707f89 */ /* 0x000fe200000e0000 */
[----:B------:R-:W-:-:S02]  /*11fc0*/  ISETP.GE.OR P2, PT, R100, R101, P1 ;  /* 0x000000656400720c */ /* 0x000fc40000f46670 */
[-C--:B------:R-:W-:Y:S01]  /*11fd0*/  ISETP.GE.OR P1, PT, R106, R101.reuse, P1 ;  /* 0x000000656a00720c */ /* 0x080fe20000f26670 */
[----:B------:R-:W1:Y:S01]  /*11fe0*/  SHFL.IDX PT, R113, R114, 0x1, 0x1c1f ;  /* 0x003c1f0072717f89 */ /* 0x000e6200000e0000 */
[----:B------:R-:W-:Y:S01]  /*11ff0*/  UPRMT UR4, URZ, 0x654, UR4 ;  /* 0x000006543f047896 */ /* 0x000fe20008000004 */
[----:B------:R-:W-:Y:S02]  /*12000*/  ISETP.GE.AND P3, PT, R100, R101, PT ;  /* 0x000000656400720c */ /* 0x000fe40003f66270 */
[----:B------:R-:W-:Y:S01]  /*12010*/  SEL R46, R105, R46, P0 ;  /* 0x0000002e692e7207 */ /* 0x000fe20000000000 */
[----:B------:R2:W3:Y:S01]  /*12020*/  SHFL.IDX PT, R104, R103, RZ, 0x1c1f ;  /* 0x001c1fff67687589 */ /* 0x0004e200000e0000 */
[----:B------:R-:W-:Y:S02]  /*12030*/  SEL R51, R52, R51, P0 ;  /* 0x0000003334337207 */ /* 0x000fe40000000000 */
[----:B------:R-:W-:Y:S01]  /*12040*/  SEL R52, R54, R53, P0 ;  /* 0x0000003536347207 */ /* 0x000fe20000000000 */
[----:B------:R2:W4:Y:S01]  /*12050*/  SHFL.IDX PT, R105, R107, RZ, 0x1c1f ;  /* 0x001c1fff6b697589 */ /* 0x00052200000e0000 */
[----:B------:R-:W-:Y:S01]  /*12060*/  SYNCS.ARRIVE.TRANS64.RED.A1T0 RZ, [UR4], RZ ;  /* 0x000000ffffff79a7 */ /* 0x000fe20008100404 */
[----:B------:R-:W-:-:S02]  /*12070*/  SEL R54, R53, R54, P0 ;  /* 0x0000003635367207 */ /* 0x000fc40000000000 */
[----:B------:R-:W-:Y:S02]  /*12080*/  SEL R53, R55, R102, P0 ;  /* 0x0000006637357207 */ /* 0x000fe40000000000 */
        /* <DEDUP_REMOVED lines=21> */
[----:B------:R-:W-:Y:S01]  /*121e0*/  @!P3 LOP3.LUT R113, R100, 0xfffffffe, RZ, 0xc0, !PT ;  /* 0xfffffffe6471b812 */ /* 0x000fe200078ec0ff */
[----:B------:R-:W-:Y:S01]  /*121f0*/  VIADD R100, R96, 0x38 ;  /* 0x0000003860647836 */ /* 0x000fe20000000000 */
[----:B------:R-:W-:Y:S01]  /*12200*/  @!P1 LEA.HI R102, R102, R102, RZ, 0x1 ;  /* 0x0000006666669211 */ /* 0x000fe200078f08ff */
[----:B------:R-:W-:Y:S01]  /*12210*/  @!P5 IMAD.WIDE R110, R111, 0x4, R104 ;  /* 0x000000046f6ed825 */ /* 0x000fe200078e0268 */
[----:B------:R-:W-:-:S02]  /*12220*/  ISETP.GE.AND P4, PT, R0, UR4, PT ;  /* 0x0000000400007c0c */ /* 0x000fc4000bf86270 */
[----:B------:R-:W-:Y:S02]  /*12230*/  @!P2 LEA.HI R112, R112, R112, RZ, 0x1 ;  /* 0x000000707070a211 */ /* 0x000fe400078f08ff */
[----:B------:R1:W-:Y:S01]  /*12240*/  @!P5 ST.E.64 desc[UR46][R110.64], R98 ;  /* 0x000000626e00d985 */ /* 0x0003e2000c101b2e */
[----:B------:R-:W-:Y:S02]  /*12250*/  ISETP.GE.AND P5, PT, R114, UR4, PT ;  /* 0x0000000472007c0c */ /* 0x000fe4000bfa6270 */
[----:B------:R-:W-:Y:S01]  /*12260*/  @!P1 LOP3.LUT R115, R102, 0xfffffffe, RZ, 0xc0, !PT ;  /* 0xfffffffe66739812 */ /* 0x000fe200078ec0ff */
[--C-:B0-----:R-:W-:Y:S01]  /*12270*/  @!P3 IMAD.WIDE R94, R113, 0x4, R104.reuse ;  /* 0x00000004715eb825 */ /* 0x101fe200078e0268 */
[----:B------:R-:W-:Y:S02]  /*12280*/  ISETP.GE.AND P6, PT, R100, UR4, PT ;  /* 0x0000000464007c0c */ /* 0x000fe4000bfc6270 */
[----:B------:R-:W-:Y:S01]  /*12290*/  @!P2 LOP3.LUT R109, R112, 0xfffffffe, RZ, 0xc0, !PT ;  /* 0xfffffffe706da812 */ /* 0x000fe200078ec0ff */
[----:B------:R-:W-:Y:S01]  /*122a0*/  VIADD R102, R96, 0x40 ;  /* 0x0000004060667836 */ /* 0x000fe20000000000 */
[----:B------:R-:W-:Y:S01]  /*122b0*/  @!P4 LEA.HI R0, R0, R0, RZ, 0x1 ;  /* 0x000000000000c211 */ /* 0x000fe200078f08ff */
[----:B------:R0:W-:Y:S02]  /*122c0*/  @!P3 ST.E.64 desc[UR46][R94.64], R92 ;  /* 0x0000005c5e00b985 */ /* 0x0001e4000c101b2e */
[----:B------:R-:W-:Y:S01]  /*122d0*/  @!P2 IMAD.WIDE R108, R109, 0x4, R104 ;  /* 0x000000046d6ca825 */ /* 0x000fe200078e0268 */
[----:B------:R-:W-:-:S02]  /*122e0*/  ISETP.GE.AND P3, PT, R102, UR4, PT ;  /* 0x0000000466007c0c */ /* 0x000fc4000bf66270 */
[----:B-1----:R-:W-:Y:S01]  /*122f0*/  @!P4 LOP3.LUT R111, R0, 0xfffffffe, RZ, 0xc0, !PT ;  /* 0xfffffffe006fc812 */ /* 0x002fe200078ec0ff */
[----:B------:R-:W-:Y:S01]  /*12300*/  @!P1 IMAD.WIDE R98, R115, 0x4, R104 ;  /* 0x0000000473629825 */ /* 0x000fe200078e0268 */
[----:B------:R-:W-:Y:S02]  /*12310*/  @!P5 LEA.HI R114, R114, R114, RZ, 0x1 ;  /* 0x000000727272d211 */ /* 0x000fe400078f08ff */
[----:B------:R-:W-:Y:S01]  /*12320*/  @!P6 LEA.HI R100, R100, R100, RZ, 0x1 ;  /* 0x000000646464e211 */ /* 0x000fe200078f08ff */
[C---:B------:R-:W-:Y:S01]  /*12330*/  VIADD R110, R96.reuse, 0x48 ;  /* 0x00000048606e7836 */ /* 0x040fe20000000000 */
[----:B------:R1:W-:Y:S01]  /*12340*/  @!P1 ST.E.64 desc[UR46][R98.64], R86 ;  /* 0x0000005662009985 */ /* 0x0003e2000c101b2e */
[----:B------:R-:W-:Y:S01]  /*12350*/  VIADD R0, R96, 0x50 ;  /* 0x0000005060007836 */ /* 0x000fe20000000000 */
[----:B0-----:R-:W-:Y:S02]  /*12360*/  @!P5 LOP3.LUT R93, R114, 0xfffffffe, RZ, 0xc0, !PT ;  /* 0xfffffffe725dd812 */ /* 0x001fe400078ec0ff */
[----:B------:R0:W-:Y:S01]  /*12370*/  @!P2 ST.E.64 desc[UR46][R108.64], R88 ;  /* 0x000000586c00a985 */ /* 0x0001e2000c101b2e */
[----:B------:R-:W-:-:S02]  /*12380*/  ISETP.GE.AND P1, PT, R110, UR4, PT ;  /* 0x000000046e007c0c */ /* 0x000fc4000bf26270 */
[----:B------:R-:W-:Y:S02]  /*12390*/  ISETP.GE.AND P2, PT, R0, UR4, PT ;  /* 0x0000000400007c0c */ /* 0x000fe4000bf46270 */
[----:B------:R-:W-:Y:S02]  /*123a0*/  @!P6 LOP3.LUT R95, R100, 0xfffffffe, RZ, 0xc0, !PT ;  /* 0xfffffffe645fe812 */ /* 0x000fe400078ec0ff */
[----:B------:R-:W-:Y:S01]  /*123b0*/  @!P3 LEA.HI R102, R102, R102, RZ, 0x1 ;  /* 0x000000666666b211 */ /* 0x000fe200078f08ff */
[----:B-1----:R-:W-:-:S04]  /*123c0*/  @!P4 IMAD.WIDE R86, R111, 0x4, R104 ;  /* 0x000000046f56c825 */ /* 0x002fc800078e0268 */
[----:B------:R-:W-:Y:S01]  /*123d0*/  VIADD R98, R96, 0x58 ;  /* 0x0000005860627836 */ /* 0x000fe20000000000 */
[----:B------:R1:W-:Y:S01]  /*123e0*/  @!P4 ST.E.64 desc[UR46][R86.64], R76 ;  /* 0x0000004c5600c985 */ /* 0x0003e2000c101b2e */
[--C-:B0-----:R-:W-:Y:S01]  /*123f0*/  @!P5 IMAD.WIDE R88, R93, 0x4, R104.reuse ;  /* 0x000000045d58d825 */ /* 0x101fe200078e0268 */
[----:B------:R-:W-:Y:S02]  /*12400*/  @!P1 LEA.HI R110, R110, R110, RZ, 0x1 ;  /* 0x0000006e6e6e9211 */ /* 0x000fe400078f08ff */
[----:B------:R-:W-:Y:S01]  /*12410*/  ISETP.GE.AND P4, PT, R98, UR4, PT ;  /* 0x0000000462007c0c */ /* 0x000fe2000bf86270 */
[----:B------:R-:W-:Y:S01]  /*12420*/  @!P6 IMAD.WIDE R92, R95, 0x4, R104 ;  /* 0x000000045f5ce825 */ /* 0x000fe200078e0268 */
[----:B------:R-:W-:Y:S01]  /*12430*/  @!P3 LOP3.LUT R95, R102, 0xfffffffe, RZ, 0xc0, !PT ;  /* 0xfffffffe665fb812 */ /* 0x000fe200078ec0ff */
[----:B------:R0:W-:Y:S01]  /*12440*/  @!P5 ST.E.64 desc[UR46][R88.64], R72 ;  /* 0x000000485800d985 */ /* 0x0001e2000c101b2e */
[----:B------:R-:W-:Y:S01]  /*12450*/  @!P2 LEA.HI R0, R0, R0, RZ, 0x1 ;  /* 0x000000000000a211 */ /* 0x000fe200078f08ff */
[----:B------:R-:W-:-:S02]  /*12460*/  VIADD R99, R96, 0x60 ;  /* 0x0000006060637836 */ /* 0x000fc40000000000 */
[--C-:B------:R-:W-:Y:S01]  /*12470*/  @!P3 IMAD.WIDE R94, R95, 0x4, R104.reuse ;  /* 0x000000045f5eb825 */ /* 0x100fe200078e0268 */
[----:B------:R2:W-:Y:S01]  /*12480*/  @!P6 ST.E.64 desc[UR46][R92.64], R74 ;  /* 0x0000004a5c00e985 */ /* 0x0005e2000c101b2e */
[----:B-1----:R-:W-:Y:S02]  /*12490*/  @!P1 LOP3.LUT R77, R110, 0xfffffffe, RZ, 0xc0, !PT ;  /* 0xfffffffe6e4d9812 */ /* 0x002fe400078ec0ff */
[----:B------:R-:W-:Y:S01]  /*124a0*/  VIADD R76, R96, 0x70 ;  /* 0x00000070604c7836 */ /* 0x000fe20000000000 */
[----:B------:R-:W-:Y:S01]  /*124b0*/  @!P2 LOP3.LUT R87, R0, 0xfffffffe, RZ, 0xc0, !PT ;  /* 0xfffffffe0057a812 */ /* 0x000fe200078ec0ff */
[----:B------:R1:W-:Y:S01]  /*124c0*/  @!P3 ST.E.64 desc[UR46][R94.64], R70 ;  /* 0x000000465e00b985 */ /* 0x0003e2000c101b2e */
[----:B------:R-:W-:Y:S01]  /*124d0*/  @!P4 LEA.HI R98, R98, R98, RZ, 0x1 ;  /* 0x000000626262c211 */ /* 0x000fe200078f08ff */
[----:B------:R-:W-:Y:S01]  /*124e0*/  VIADD R0, R96, 0x68 ;  /* 0x0000006860007836 */ /* 0x000fe20000000000 */
[----:B------:R-:W-:Y:S01]  /*124f0*/  ISETP.GE.AND P3, PT, R99, UR4, PT ;  /* 0x0000000463007c0c */ /* 0x000fe2000bf66270 */
[----:B0-----:R-:W-:Y:S01]  /*12500*/  @!P1 IMAD.WIDE R72, R77, 0x4, R104 ;  /* 0x000000044d489825 */ /* 0x001fe200078e0268 */
[----:B------:R-:W-:-:S03]  /*12510*/  ISETP.GE.AND P6, PT, R76, UR4, PT ;  /* 0x000000044c007c0c */ /* 0x000fc6000bfc6270 */
[----:B------:R-:W-:Y:S01]  /*12520*/  VIADD R77, R96, 0x78 ;  /* 0x00000078604d7836 */ /* 0x000fe20000000000 */
[----:B------:R0:W-:Y:S01]  /*12530*/  @!P1 ST.E.64 desc[UR46][R72.64], R66 ;  /* 0x0000004248009985 */ /* 0x0001e2000c101b2e */
[----:B--2---:R-:W-:Y:S01]  /*12540*/  @!P2 IMAD.WIDE R74, R87, 0x4, R104 ;  /* 0x00000004574aa825 */ /* 0x004fe200078e0268 */
[----:B------:R-:W-:Y:S02]  /*12550*/  ISETP.GE.AND P1, PT, R0, UR4, PT ;  /* 0x0000000400007c0c */ /* 0x000fe4000bf26270 */
[----:B------:R-:W-:Y:S01]  /*12560*/  ISETP.GE.AND P5, PT, R77, UR4, PT ;  /* 0x000000044d007c0c */ /* 0x000fe2000bfa6270 */
[----:B------:R-:W-:Y:S01]  /*12570*/  VIADD R86, R96, 0x80 ;  /* 0x0000008060567836 */ /* 0x000fe20000000000 */
[----:B-1----:R-:W-:Y:S01]  /*12580*/  @!P4 LOP3.LUT R71, R98, 0xfffffffe, RZ, 0xc0, !PT ;  /* 0xfffffffe6247c812 */ /* 0x002fe200078ec0ff */
[----:B------:R-:W-:Y:S01]  /*12590*/  VIADD R87, R96, 0x88 ;  /* 0x0000008860577836 */ /* 0x000fe20000000000 */
[----:B------:R1:W-:Y:S01]  /*125a0*/  @!P2 ST.E.64 desc[UR46][R74.64], R68 ;  /* 0x000000444a00a985 */ /* 0x0003e2000c101b2e */
[----:B------:R-:W-:-:S02]  /*125b0*/  @!P3 LEA.HI R99, R99, R99, RZ, 0x1 ;  /* 0x000000636363b211 */ /* 0x000fc400078f08ff */
[----:B------:R-:W-:Y:S02]  /*125c0*/  ISETP.GE.AND P2, PT, R86, UR4, PT ;  /* 0x0000000456007c0c */ /* 0x000fe4000bf46270 */
[----:B------:R-:W-:Y:S01]  /*125d0*/  @!P6 LEA.HI R76, R76, R76, RZ, 0x1 ;  /* 0x0000004c4c4ce211 */ /* 0x000fe200078f08ff */
[----:B0-----:R-:W-:Y:S01]  /*125e0*/  @!P4 IMAD.WIDE R66, R71, 0x4, R104 ;  /* 0x000000044742c825 */ /* 0x001fe200078e0268 */
[----:B------:R-:W-:Y:S02]  /*125f0*/  @!P1 LEA.HI R0, R0, R0, RZ, 0x1 ;  /* 0x0000000000009211 */ /* 0x000fe400078f08ff */
[----:B------:R-:W-:Y:S02]  /*12600*/  @!P6 LOP3.LUT R73, R76, 0xfffffffe, RZ, 0xc0, !PT ;  /* 0xfffffffe4c49e812 */ /* 0x000fe400078ec0ff */
[----:B------:R0:W-:Y:S01]  /*12610*/  @!P4 ST.E.64 desc[UR46][R66.64], R64 ;  /* 0x000000404200c985 */ /* 0x0001e2000c101b2e */
[----:B------:R-:W-:Y:S02]  /*12620*/  ISETP.GE.AND P4, PT, R87, UR4, PT ;  /* 0x0000000457007c0c */ /* 0x000fe4000bf86270 */
[----:B-1----:R-:W-:-:S02]  /*12630*/  @!P3 LOP3.LUT R69, R99, 0xfffffffe, RZ, 0xc0, !PT ;  /* 0xfffffffe6345b812 */ /* 0x002fc400078ec0ff */
[----:B------:R-:W-:Y:S02]  /*12640*/  @!P5 LEA.HI R77, R77, R77, RZ, 0x1 ;  /* 0x0000004d4d4dd211 */ /* 0x000fe400078f08ff */
[----:B------:R-:W-:Y:S01]  /*12650*/  @!P1 LOP3.LUT R71, R0, 0xfffffffe, RZ, 0xc0, !PT ;  /* 0xfffffffe00479812 */ /* 0x000fe200078ec0ff */
[----:B------:R-:W-:Y:S01]  /*12660*/  @!P3 IMAD.WIDE R68, R69, 0x4, R104 ;  /* 0x000000044544b825 */ /* 0x000fe200078e0268 */
[----:B------:R-:W-:-:S03]  /*12670*/  @!P2 LEA.HI R86, R86, R86, RZ, 0x1 ;  /* 0x000000565656a211 */ /* 0x000fc600078f08ff */
[--C-:B------:R-:W-:Y:S01]  /*12680*/  @!P1 IMAD.WIDE R70, R71, 0x4, R104.reuse ;  /* 0x0000000447469825 */ /* 0x100fe200078e0268 */
[----:B------:R1:W-:Y:S01]  /*12690*/  @!P3 ST.E.64 desc[UR46][R68.64], R60 ;  /* 0x0000003c4400b985 */ /* 0x0003e2000c101b2e */
[----:B------:R-:W-:Y:S02]  /*126a0*/  @!P4 LEA.HI R87, R87, R87, RZ, 0x1 ;  /* 0x000000575757c211 */ /* 0x000fe400078f08ff */
[----:B0-----:R-:W-:Y:S01]  /*126b0*/  @!P5 LOP3.LUT R67, R77, 0xfffffffe, RZ, 0xc0, !PT ;  /* 0xfffffffe4d43d812 */ /* 0x001fe200078ec0ff */
[--C-:B------:R-:W-:Y:S01]  /*126c0*/  @!P6 IMAD.WIDE R64, R73, 0x4, R104.reuse ;  /* 0x000000044940e825 */ /* 0x100fe200078e0268 */
[----:B------:R-:W-:Y:S01]  /*126d0*/  @!P2 LOP3.LUT R73, R86, 0xfffffffe, RZ, 0xc0, !PT ;  /* 0xfffffffe5649a812 */ /* 0x000fe200078ec0ff */
[----:B------:R0:W-:Y:S01]  /*126e0*/  @!P1 ST.E.64 desc[UR46][R70.64], R62 ;  /* 0x0000003e46009985 */ /* 0x0001e2000c101b2e */
[----:B------:R-:W-:Y:S01]  /*126f0*/  @!P4 LOP3.LUT R87, R87, 0xfffffffe, RZ, 0xc0, !PT ;  /* 0xfffffffe5757c812 */ /* 0x000fe200078ec0ff */
[----:B------:R-:W-:Y:S02]  /*12700*/  @!P5 IMAD.WIDE R66, R67, 0x4, R104 ;  /* 0x000000044342d825 */ /* 0x000fe400078e0268 */
[----:B------:R2:W-:Y:S02]  /*12710*/  @!P6 ST.E.64 desc[UR46][R64.64], R58 ;  /* 0x0000003a4000e985 */ /* 0x0005e4000c101b2e */
[----:B------:R-:W-:-:S02]  /*12720*/  VIADD R0, R96, 0x90 ;  /* 0x0000009060007836 */ /* 0x000fc40000000000 */
[--C-:B-1----:R-:W-:Y:S01]  /*12730*/  @!P2 IMAD.WIDE R60, R73, 0x4, R104.reuse ;  /* 0x00000004493ca825 */ /* 0x102fe200078e0268 */
[----:B------:R-:W-:Y:S02]  /*12740*/  @!P5 ST.E.64 desc[UR46][R66.64], R56 ;  /* 0x000000384200d985 */ /* 0x000fe4000c101b2e */
[----:B------:R-:W-:Y:S01]  /*12750*/  ISETP.GE.AND P1, PT, R0, UR4, PT ;  /* 0x0000000400007c0c */ /* 0x000fe2000bf26270 */
[----:B------:R-:W-:Y:S01]  /*12760*/  VIADD R68, R96, 0x98 ;  /* 0x0000009860447836 */ /* 0x000fe20000000000 */
[----:B------:R-:W-:Y:S01]  /*12770*/  @!P2 ST.E.64 desc[UR46][R60.64], R26 ;  /* 0x0000001a3c00a985 */ /* 0x000fe2000c101b2e */
[----:B0-----:R-:W-:-:S03]  /*12780*/  @!P4 IMAD.WIDE R62, R87, 0x4, R104 ;  /* 0x00000004573ec825 */ /* 0x001fc600078e0268 */
[----:B------:R-:W-:Y:S01]  /*12790*/  ISETP.GE.AND P2, PT, R68, UR4, PT ;  /* 0x0000000444007c0c */ /* 0x000fe2000bf46270 */
[C---:B------:R-:W-:Y:S01]  /*127a0*/  VIADD R69, R96.reuse, 0xa0 ;  /* 0x000000a060457836 */ /* 0x040fe20000000000 */
[----:B------:R0:W-:Y:S01]  /*127b0*/  @!P4 ST.E.64 desc[UR46][R62.64], R24 ;  /* 0x000000183e00c985 */ /* 0x0001e2000c101b2e */
[C---:B------:R-:W-:Y:S02]  /*127c0*/  VIADD R70, R96.reuse, 0xa8 ;  /* 0x000000a860467836 */ /* 0x040fe40000000000 */
[C---:B--2---:R-:W-:Y:S01]  /*127d0*/  VIADD R58, R96.reuse, 0xb0 ;  /* 0x000000b0603a7836 */ /* 0x044fe20000000000 */
[----:B------:R-:W-:Y:S01]  /*127e0*/  ISETP.GE.AND P3, PT, R69, UR4, PT ;  /* 0x0000000445007c0c */ /* 0x000fe2000bf66270 */
[----:B------:R-:W-:Y:S01]  /*127f0*/  VIADD R59, R96, 0xb8 ;  /* 0x000000b8603b7836 */ /* 0x000fe20000000000 */
[----:B------:R-:W-:Y:S02]  /*12800*/  ISETP.GE.AND P4, PT, R70, UR4, PT ;  /* 0x0000000446007c0c */ /* 0x000fe4000bf86270 */
[----:B------:R-:W-:-:S02]  /*12810*/  ISETP.GE.AND P5, PT, R58, UR4, PT ;  /* 0x000000043a007c0c */ /* 0x000fc4000bfa6270 */
[----:B------:R-:W-:Y:S02]  /*12820*/  ISETP.GE.AND P6, PT, R59, UR4, PT ;  /* 0x000000043b007c0c */ /* 0x000fe4000bfc6270 */
[----:B------:R-:W-:Y:S02]  /*12830*/  @!P1 LEA.HI R0, R0, R0, RZ, 0x1 ;  /* 0x0000000000009211 */ /* 0x000fe400078f08ff */
[----:B------:R-:W-:Y:S02]  /*12840*/  @!P2 LEA.HI R68, R68, R68, RZ, 0x1 ;  /* 0x000000444444a211 */ /* 0x000fe400078f08ff */
[----:B0-----:R-:W-:Y:S02]  /*12850*/  @!P1 LOP3.LUT R25, R0, 0xfffffffe, RZ, 0xc0, !PT ;  /* 0xfffffffe00199812 */ /* 0x001fe400078ec0ff */
[----:B------:R-:W-:Y:S02]  /*12860*/  @!P3 LEA.HI R69, R69, R69, RZ, 0x1 ;  /* 0x000000454545b211 */ /* 0x000fe400078f08ff */
[----:B------:R-:W-:-:S02]  /*12870*/  @!P4 LEA.HI R70, R70, R70, RZ, 0x1 ;  /* 0x000000464646c211 */ /* 0x000fc400078f08ff */
[----:B------:R-:W-:Y:S02]  /*12880*/  @!P5 LEA.HI R58, R58, R58, RZ, 0x1 ;  /* 0x0000003a3a3ad211 */ /* 0x000fe400078f08ff */
[----:B------:R-:W-:Y:S02]  /*12890*/  @!P6 LEA.HI R24, R59, R59, RZ, 0x1 ;  /* 0x0000003b3b18e211 */ /* 0x000fe400078f08ff */
[----:B------:R-:W-:Y:S02]  /*128a0*/  @!P2 LOP3.LUT R27, R68, 0xfffffffe, RZ, 0xc0, !PT ;  /* 0xfffffffe441ba812 */ /* 0x000fe400078ec0ff */
[----:B------:R-:W-:Y:S02]  /*128b0*/  @!P3 LOP3.LUT R57, R69, 0xfffffffe, RZ, 0xc0, !PT ;  /* 0xfffffffe4539b812 */ /* 0x000fe400078ec0ff */
[----:B------:R-:W-:Y:S01]  /*128c0*/  @!P4 LOP3.LUT R59, R70, 0xfffffffe, RZ, 0xc0, !PT ;  /* 0xfffffffe463bc812 */ /* 0x000fe200078ec0ff */
[----:B------:R-:W-:Y:S01]  /*128d0*/  @!P2 IMAD.WIDE R26, R27, 0x4, R104 ;  /* 0x000000041b1aa825 */ /* 0x000fe200078e0268 */
[----:B------:R-:W-:-:S02]  /*128e0*/  @!P5 LOP3.LUT R61, R58, 0xfffffffe, RZ, 0xc0, !PT ;  /* 0xfffffffe3a3dd812 */ /* 0x000fc400078ec0ff */
[----:B------:R-:W-:Y:S01]  /*128f0*/  @!P6 LOP3.LUT R63, R24, 0xfffffffe, RZ, 0xc0, !PT ;  /* 0xfffffffe183fe812 */ /* 0x000fe200078ec0ff */
[----:B------:R-:W-:-:S04]  /*12900*/  @!P1 IMAD.WIDE R24, R25, 0x4, R104 ;  /* 0x0000000419189825 */ /* 0x000fc800078e0268 */
        /* <DEDUP_REMOVED lines=8> */
[----:B------:R0:W-:Y:S04]  /*12990*/  @!P5 ST.E.64 desc[UR46][R60.64], R40 ;  /* 0x000000283c00d985 */ /* 0x0001e8000c101b2e */
[----:B------:R0:W-:Y:S02]  /*129a0*/  @!P6 ST.E.64 desc[UR46][R104.64], R44 ;  /* 0x0000002c6800e985 */ /* 0x0001e4000c101b2e */
.L_x_5025:
[----:B------:R-:W-:Y:S05]  /*129b0*/  BSYNC B0 ;  /* 0x0000000000007941 */ /* 0x000fea0003800000 */
.L_x_5024:
[----:B------:R-:W-:Y:S01]  /*129c0*/  ISETP.GE.AND P1, PT, R106, R101, PT ;  /* 0x000000656a00720c */ /* 0x000fe20003f26270 */
[----:B0-----:R0:W1:Y:S01]  /*129d0*/  SHFL.IDX PT, R21, R107, 0x1, 0x1c1f ;  /* 0x003c1f006b157f89 */ /* 0x00106200000e0000 */
        /* <DEDUP_REMOVED lines=33> */
[----:B------:R-:W-:Y:S01]  /*12bf0*/  ISETP.GE.AND P6, PT, R33, UR4, PT ;  /* 0x0000000421007c0c */ /* 0x000fe2000bfc6270 */
[----:B------:R-:W-:Y:S01]  /*12c00*/  VIADD R59, R96, 0x30 ;  /* 0x00000030603b7836 */ /* 0x000fe20000000000 */
[----:B------:R-:W-:-:S02]  /*12c10*/  ISETP.GE.AND P2, PT, R56, UR4, PT ;  /* 0x0000000438007c0c */ /* 0x000fc4000bf46270 */
[----:B------:R-:W-:Y:S02]  /*12c20*/  ISETP.GE.AND P3, PT, R58, UR4, PT ;  /* 0x000000043a007c0c */ /* 0x000fe4000bf66270 */
[----:B------:R-:W-:Y:S01]  /*12c30*/  ISETP.GE.AND P4, PT, R59, UR4, PT ;  /* 0x000000043b007c0c */ /* 0x000fe2000bf86270 */
[----:B------:R-:W-:Y:S02]  /*12c40*/  @!P0 IMAD.WIDE R10, R96, 0x4, R20 ;  /* 0x00000004600a8825 */ /* 0x000fe400078e0214 */
[----:B------:R-:W-:Y:S02]  /*12c50*/  @!P1 LEA.HI R0, R0, R0, RZ, 0x1 ;  /* 0x0000000000009211 */ /* 0x000fe400078f08ff */
[----:B------:R-:W-:Y:S01]  /*12c60*/  @!P5 LEA.HI R32, R32, R32, RZ, 0x1 ;  /* 0x000000202020d211 */ /* 0x000fe200078f08ff */
[----:B------:R0:W-:Y:S01]  /*12c70*/  @!P0 ST.E.64 desc[UR46][R10.64], R12 ;  /* 0x0000000c0a008985 */ /* 0x0001e2000c101b2e */
[----:B------:R-:W-:Y:S02]  /*12c80*/  @!P6 LEA.HI R44, R33, R33, RZ, 0x1 ;  /* 0x00000021212ce211 */ /* 0x000fe400078f08ff */
[----:B------:R-:W-:Y:S01]  /*12c90*/  @!P1 LOP3.LUT R33, R0, 0xfffffffe, RZ, 0xc0, !PT ;  /* 0xfffffffe00219812 */ /* 0x000fe200078ec0ff */
[----:B------:R-:W-:Y:S01]  /*12ca0*/  VIADD R0, R96, 0x38 ;  /* 0x0000003860007836 */ /* 0x000fe20000000000 */
[----:B------:R-:W-:-:S02]  /*12cb0*/  @!P5 LOP3.LUT R45, R32, 0xfffffffe, RZ, 0xc0, !PT ;  /* 0xfffffffe202dd812 */ /* 0x000fc400078ec0ff */
        /* <DEDUP_REMOVED lines=41> */
[----:B-----5:R-:W-:-:S04]  /*12f50*/  @!P1 IMAD.WIDE R4, R11, 0x4, R20 ;  /* 0x000000040b049825 */ /* 0x020fc800078e0214 */
[----:B------:R-:W-:Y:S01]  /*12f60*/  VIADD R16, R96, 0x70 ;  /* 0x0000007060107836 */ /* 0x000fe20000000000 */
[----:B------:R1:W-:Y:S01]  /*12f70*/  @!P1 ST.E.64 desc[UR46][R4.64], R48 ;  /* 0x0000003004009985 */ /* 0x0003e2000c101b2e */
[----:B------:R-:W-:Y:S01]  /*12f80*/  @!P0 IMAD.WIDE R10, R57, 0x4, R20 ;  /* 0x00000004390a8825 */ /* 0x000fe200078e0214 */
[----:B------:R-:W-:Y:S02]  /*12f90*/  @!P3 LEA.HI R0, R0, R0, RZ, 0x1 ;  /* 0x000000000000b211 */ /* 0x000fe400078f08ff */
[----:B------:R-:W-:Y:S01]  /*12fa0*/  ISETP.GE.AND P1, PT, R16, UR4, PT ;  /* 0x0000000410007c0c */ /* 0x000fe2000bf26270 */
[----:B------:R-:W-:Y:S01]  /*12fb0*/  VIADD R17, R96, 0x78 ;  /* 0x0000007860117836 */ /* 0x000fe20000000000 */
[----:B------:R2:W-:Y:S01]  /*12fc0*/  @!P0 ST.E.64 desc[UR46][R10.64], R50 ;  /* 0x000000320a008985 */ /* 0x0005e2000c101b2e */
[----:B0-----:R-:W-:Y:S01]  /*12fd0*/  @!P2 LOP3.LUT R7, R18, 0xfffffffe, RZ, 0xc0, !PT ;  /* 0xfffffffe1207a812 */ /* 0x001fe200078ec0ff */
[----:B------:R-:W-:Y:S01]  /*12fe0*/  VIADD R18, R96, 0x80 ;  /* 0x0000008060127836 */ /* 0x000fe20000000000 */
[----:B------:R-:W-:-:S02]  /*12ff0*/  @!P3 LOP3.LUT R13, R0, 0xfffffffe, RZ, 0xc0, !PT ;  /* 0xfffffffe000db812 */ /* 0x000fc400078ec0ff */
[----:B------:R-:W-:Y:S02]  /*13000*/  ISETP.GE.AND P0, PT, R17, UR4, PT ;  /* 0x0000000411007c0c */ /* 0x000fe4000bf06270 */
[----:B------:R-:W-:Y:S01]  /*13010*/  @!P4 LEA.HI R30, R30, R30, RZ, 0x1 ;  /* 0x0000001e1e1ec211 */ /* 0x000fe200078f08ff */
[--C-:B-1----:R-:W-:Y:S01]  /*13020*/  @!P2 IMAD.WIDE R4, R7, 0x4, R20.reuse ;  /* 0x000000040704a825 */ /* 0x102fe200078e0214 */
[----:B------:R-:W-:Y:S02]  /*13030*/  @!P5 LEA.HI R12, R12, R12, RZ, 0x1 ;  /* 0x0000000c0c0cd211 */ /* 0x000fe400078f08ff */
[----:B------:R-:W-:Y:S01]  /*13040*/  @!P1 LEA.HI R16, R16, R16, RZ, 0x1 ;  /* 0x0000001010109211 */ /* 0x000fe200078f08ff */
[----:B------:R-:W-:Y:S01]  /*13050*/  @!P3 IMAD.WIDE R6, R13, 0x4, R20 ;  /* 0x000000040d06b825 */ /* 0x000fe200078e0214 */
[----:B------:R-:W-:Y:S01]  /*13060*/  @!P5 LOP3.LUT R13, R12, 0xfffffffe, RZ, 0xc0, !PT ;  /* 0xfffffffe0c0dd812 */ /* 0x000fe200078ec0ff */
[----:B------:R0:W-:Y:S01]  /*13070*/  @!P2 ST.E.64 desc[UR46][R4.64], R52 ;  /* 0x000000340400a985 */ /* 0x0001e2000c101b2e */
[----:B--2---:R-:W-:-:S02]  /*13080*/  @!P4 LOP3.LUT R11, R30, 0xfffffffe, RZ, 0xc0, !PT ;  /* 0xfffffffe1e0bc812 */ /* 0x004fc400078ec0ff */
        /* <DEDUP_REMOVED lines=18> */
[----:B------:R-:W-:Y:S01]  /*131b0*/  VIADD R17, R96, 0xa8 ;  /* 0x000000a860117836 */ /* 0x000fe20000000000 */
[----:B--2---:R-:W-:Y:S01]  /*131c0*/  @!P2 LOP3.LUT R11, R18, 0xfffffffe, RZ, 0xc0, !PT ;  /* 0xfffffffe120ba812 */ /* 0x004fe200078ec0ff */
[C---:B------:R-:W-:Y:S02]  /*131d0*/  VIADD R10, R96.reuse, 0x98 ;  /* 0x00000098600a7836 */ /* 0x040fe40000000000 */
[C---:B------:R-:W-:Y:S01]  /*131e0*/  VIADD R19, R96.reuse, 0xb0 ;  /* 0x000000b060137836 */ /* 0x040fe20000000000 */
[----:B------:R-:W-:Y:S01]  /*131f0*/  ISETP.GE.AND P5, PT, R17, UR4, PT ;  /* 0x0000000411007c0c */ /* 0x000fe2000bfa6270 */
[----:B0-----:R-:W-:Y:S01]  /*13200*/  VIADD R12, R96, 0xa0 ;  /* 0x000000a0600c7836 */ /* 0x001fe20000000000 */
[----:B------:R-:W-:Y:S01]  /*13210*/  ISETP.GE.AND P0, PT, R10, UR4, PT ;  /* 0x000000040a007c0c */ /* 0x000fe2000bf06270 */
[----:B------:R-:W-:Y:S01]  /*13220*/  VIADD R96, R96, 0xb8 ;  /* 0x000000b860607836 */ /* 0x000fe20000000000 */
[----:B------:R-:W-:Y:S01]  /*13230*/  ISETP.GE.AND P6, PT, R19, UR4, PT ;  /* 0x0000000413007c0c */ /* 0x000fe2000bfc6270 */
[----:B-1----:R-:W-:Y:S01]  /*13240*/  @!P2 IMAD.WIDE R4, R11, 0x4, R20 ;  /* 0x000000040b04a825 */ /* 0x002fe200078e0214 */
[----:B------:R-:W-:-:S02]  /*13250*/  ISETP.GE.AND P4, PT, R12, UR4, PT ;  /* 0x000000040c007c0c */ /* 0x000fc4000bf86270 */
[----:B------:R-:W-:Y:S02]  /*13260*/  @!P1 LEA.HI R0, R0, R0, RZ, 0x1 ;  /* 0x0000000000009211 */ /* 0x000fe400078f08ff */
[----:B------:R-:W-:Y:S01]  /*13270*/  @!P3 LEA.HI R16, R16, R16, RZ, 0x1 ;  /* 0x000000101010b211 */ /* 0x000fe200078f08ff */
[----:B------:R0:W-:Y:S01]  /*13280*/  @!P2 ST.E.64 desc[UR46][R4.64], R22 ;  /* 0x000000160400a985 */ /* 0x0001e2000c101b2e */
[----:B------:R-:W-:Y:S02]  /*13290*/  @!P1 LOP3.LUT R11, R0, 0xfffffffe, RZ, 0xc0, !PT ;  /* 0xfffffffe000b9812 */ /* 0x000fe400078ec0ff */
[----:B-----5:R-:W-:Y:S02]  /*132a0*/  @!P3 LOP3.LUT R7, R16, 0xfffffffe, RZ, 0xc0, !PT ;  /* 0xfffffffe1007b812 */ /* 0x020fe400078ec0ff */
[----:B------:R-:W-:Y:S01]  /*132b0*/  @!P0 LEA.HI R0, R10, R10, RZ, 0x1 ;  /* 0x0000000a0a008211 */ /* 0x000fe200078f08ff */
[----:B------:R-:W-:Y:S01]  /*132c0*/  @!P1 IMAD.WIDE R10, R11, 0x4, R20 ;  /* 0x000000040b0a9825 */ /* 0x000fe200078e0214 */
[----:B------:R-:W-:-:S02]  /*132d0*/  @!P6 LEA.HI R16, R19, R19, RZ, 0x1 ;  /* 0x000000131310e211 */ /* 0x000fc400078f08ff */
[----:B------:R-:W-:Y:S01]  /*132e0*/  @!P4 LEA.HI R12, R12, R12, RZ, 0x1 ;  /* 0x0000000c0c0cc211 */ /* 0x000fe200078f08ff */
[--C-:B------:R-:W-:Y:S01]  /*132f0*/  @!P3 IMAD.WIDE R6, R7, 0x4, R20.reuse ;  /* 0x000000040706b825 */ /* 0x100fe200078e0214 */
[----:B------:R-:W-:Y:S02]  /*13300*/  @!P0 LOP3.LUT R13, R0, 0xfffffffe, RZ, 0xc0, !PT ;  /* 0xfffffffe000d8812 */ /* 0x000fe400078ec0ff */
        /* <DEDUP_REMOVED lines=17> */
[----:B0-----:R-:W-:-:S05]  /*13420*/  LOP3.LUT R3, R96, 0xfffffffe, RZ, 0xc0, !PT ;  /* 0xfffffffe60037812 */ /* 0x001fca00078ec0ff */
[----:B------:R-:W-:-:S05]  /*13430*/  IMAD.WIDE R20, R3, 0x4, R20 ;  /* 0x0000000403147825 */ /* 0x000fca00078e0214 */
[----:B------:R1:W-:Y:S01]  /*13440*/  ST.E.64 desc[UR46][R20.64], R8 ;  /* 0x0000000814007985 */ /* 0x0003e2000c101b2e */
[----:B------:R-:W-:Y:S05]  /*13450*/  BRA `(.L_x_4936) ;  /* 0x0000004800c87947 */ /* 0x000fea0003800000 */
.L_x_5023:
        /* <DEDUP_REMOVED lines=58> */
.L_x_4934:
        /* <DEDUP_REMOVED lines=18> */
.L_x_5026:
[----:B------:R-:W-:Y:S01]  /*13920*/  ULDC UR7, c[0x0][0xc50] ;  /* 0x0003140000077ab9 */ /* 0x000fe20000000800 */
[----:B------:R-:W-:Y:S01]  /*13930*/  UMOV UR39, UR6 ;  /* 0x0000000600277c82 */ /* 0x000fe20008000000 */
[----:B------:R-:W-:-:S11]  /*13940*/  UISETP.NE.AND UP0, UPT, UR7, 0x1, UPT ;  /* 0x000000010700788c */ /* 0x000fd6000bf05270 */
[----:B------:R-:W-:Y:S01]  /*13950*/  @UP0 ULDC UR4, c[0x0][0xc54] ;  /* 0x0003150000040ab9 */ /* 0x000fe20000000800 */
[----:B------:R-:W-:Y:S01]  /*13960*/  @UP0 ULDC UR8, c[0x0][0xc58] ;  /* 0x0003160000080ab9 */ /* 0x000fe20000000800 */
[----:B------:R-:W-:-:S04]  /*13970*/  UIMAD.WIDE.U32 UR4, UR6, UR4, URZ ;  /* 0x00000004060472a5 */ /* 0x000fc8000f8e003f */
[----:B------:R-:W-:-:S12]  /*13980*/  @UP0 USHF.R.U32.HI UR39, URZ, UR8, UR5 ;  /* 0x000000083f270299 */ /* 0x000fd80008011605 */
.L_x_5027:
        /* <DEDUP_REMOVED lines=53> */
.L_x_5030:
[----:B------:R-:W-:-:S11]  /*13ce0*/  UISETP.NE.AND UP0, UPT, UR5, 0x1, UPT ;  /* 0x000000010500788c */ /* 0x000fd6000bf05270 */
[----:B------:R-:W-:Y:S02]  /*13cf0*/  @UP0 ULDC.64 UR12, c[0x0][0x9e8] ;  /* 0x00027a00000c0ab9 */ /* 0x000fe40000000a00 */
[----:B------:R-:W-:-:S04]  /*13d00*/  UIMAD.WIDE.U32 UR6, UR8, UR12, URZ ;  /* 0x0000000c080672a5 */ /* 0x000fc8000f8e003f */
[----:B------:R-:W-:-:S12]  /*13d10*/  @UP0 USHF.R.U32.HI UR8, URZ, UR13, UR7 ;  /* 0x0000000d3f080299 */ /* 0x000fd80008011607 */
.L_x_5031:
[----:B------:R-:W-:-:S04]  /*13d20*/  UIMAD UR8, UR8, UR5, UR5 ;  /* 0x00000005080872a4 */ /* 0x000fc8000f8e0205 */
[----:B------:R-:W-:-:S04]  /*13d30*/  UISETP.LT.AND UP0, UPT, UR4, UR8, UPT ;  /* 0x000000080400728c */ /* 0x000fc8000bf01270 */
[----:B------:R-:W-:-:S12]  /*13d40*/  USEL UR4, UR4, UR8, UP0 ;  /* 0x0000000804047287 */ /* 0x000fd80008000000 */
.L_x_5029:
        /* <DEDUP_REMOVED lines=26> */
.L_x_5033:
[----:B------:R-:W-:-:S11]  /*13ef0*/  UISETP.NE.AND UP0, UPT, UR5, 0x1, UPT ;  /* 0x000000010500788c */ /* 0x000fd6000bf05270 */
[----:B------:R-:W-:Y:S02]  /*13f00*/  @UP0 ULDC.64 UR10, c[0x0][0x9e8] ;  /* 0x00027a00000a0ab9 */ /* 0x000fe40000000a00 */
[----:B------:R-:W-:-:S04]  /*13f10*/  UIMAD.WIDE.U32 UR6, UR4, UR10, URZ ;  /* 0x0000000a040672a5 */ /* 0x000fc8000f8e003f */
[----:B------:R-:W-:-:S12]  /*13f20*/  @UP0 USHF.R.U32.HI UR4, URZ, UR11, UR7 ;  /* 0x0000000b3f040299 */ /* 0x000fd80008011607 */
.L_x_5034:
[----:B------:R-:W-:-:S04]  /*13f30*/  UIMAD UR4, UR4, UR5, URZ ;  /* 0x00000005040472a4 */ /* 0x000fc8000f8e023f */
[----:B------:R-:W-:-:S04]  /*13f40*/  UISETP.LT.AND UP0, UPT, UR8, UR4, UPT ;  /* 0x000000040800728c */ /* 0x000fc8000bf01270 */
[----:B------:R-:W-:-:S12]  /*13f50*/  USEL UR8, UR8, UR4, !UP0 ;  /* 0x0000000408087287 */ /* 0x000fd8000c000000 */
.L_x_5032:
        /* <DEDUP_REMOVED lines=44> */
.L_x_5035:
[----:B------:R-:W-:Y:S02]  /*14220*/  UIMAD UR51, UR45, UR38, UR44 ;  /* 0x000000262d3372a4 */ /* 0x000fe4000f8e022c */
[----:B------:R-:W-:Y:S02]  /*14230*/  IMAD.U32 R3, RZ, RZ, UR38 ;  /* 0x00000026ff037e24 */ /* 0x000fe4000f8e00ff */
[----:B------:R-:W-:Y:S02]  /*14240*/  IMAD.MOV.U32 R0, RZ, RZ, RZ ;  /* 0x000000ffff007224 */ /* 0x000fe400078e00ff */
[----:B------:R-:W-:Y:S02]  /*14250*/  IMAD.MOV.U32 R20, RZ, RZ, 0x1 ;  /* 0x00000001ff147424 */ /* 0x000fe400078e00ff */
[----:B------:R-:W-:Y:S02]  /*14260*/  IMAD.U32 R18, RZ, RZ, UR51 ;  /* 0x00000033ff127e24 */ /* 0x000fe4000f8e00ff */
[----:B------:R-:W-:-:S03]  /*14270*/  IMAD.MOV.U32 R2, RZ, RZ, 0x1 ;  /* 0x00000001ff027424 */ /* 0x000fc600078e00ff */
        /* <DEDUP_REMOVED lines=27> */
.L_x_5036:
        /* <DEDUP_REMOVED lines=20> */
.L_x_5037:
        /* <DEDUP_REMOVED lines=20> */
.L_x_5038:
        /* <DEDUP_REMOVED lines=18> */
.L_x_5039:
[----:B------:R-:W0:Y:S01]  /*147d0*/  LDC.64 R2, c[0x0][0x9f8] ;  /* 0x00027e00ff027b82 */ /* 0x000e220000000a00 */
[----:B------:R-:W-:-:S07]  /*147e0*/  IMAD.MOV.U32 R28, RZ, RZ, R35 ;  /* 0x000000ffff1c7224 */ /* 0x000fce00078e0023 */
[----:B------:R-:W1:Y:S01]  /*147f0*/  LDC R10, c[0x0][0x430] ;  /* 0x00010c00ff0a7b82 */ /* 0x000e620000000800 */
[C---:B------:R-:W-:Y:S01]  /*14800*/  IMAD.SHL.U32 R32, R26.reuse, 0x20, RZ ;  /* 0x000000201a207824 */ /* 0x040fe200078e00ff */
[----:B------:R-:W-:Y:S02]  /*14810*/  LOP3.LUT R7, R26, 0x7f, RZ, 0xc0, !PT ;  /* 0x0000007f1a077812 */ /* 0x000fe400078ec0ff */
[----:B------:R-:W-:Y:S02]  /*14820*/  LEA R6, R18, 0xffffff80, 0x7 ;  /* 0xffffff8012067811 */ /* 0x000fe400078e38ff */
[----:B------:R-:W-:Y:S01]  /*14830*/  LOP3.LUT R16, R16, 0xffffffef, RZ, 0xc0, !PT ;  /* 0xffffffef10107812 */ /* 0x000fe200078ec0ff */
[----:B------:R-:W-:Y:S01]  /*14840*/  IMAD.SHL.U32 R23, R26, 0x40, RZ ;  /* 0x000000401a177824 */ /* 0x000fe200078e00ff */
        /* <DEDUP_REMOVED lines=22> */
[----:B------:R-:W-:Y:S01]  /*149b0*/  UMOV UR4, 0xffffffff ;  /* 0xffffffff00047882 */ /* 0x000fe20000000000 */
[----:B---3--:R-:W-:Y:S02]  /*149c0*/  SHF.R.S32.HI R33, RZ, 0x1f, R28 ;  /* 0x0000001fff217819 */ /* 0x008fe4000001141c */
[----:B----4-:R-:W-:-:S04]  /*149d0*/  @!P0 IMAD.WIDE.U32 R2, R28, R8, R2 ;  /* 0x000000081c028225 */ /* 0x010fc800078e0002 */
[----:B------:R-:W-:Y:S01]  /*149e0*/  @!P0 IMAD R0, R33, R8, RZ ;  /* 0x0000000821008224 */ /* 0x000fe200078e02ff */
[----:B--2---:R-:W-:-:S03]  /*149f0*/  @!P0 LEA R4, P1, R2, R4, 0x2 ;  /* 0x0000000402048211 */ /* 0x004fc600078210ff */
[----:B------:R-:W-:-:S04]  /*14a00*/  @!P0 IMAD R9, R28, R9, R0 ;  /* 0x000000091c098224 */ /* 0x000fc800078e0200 */
[----:B------:R-:W-:-:S05]  /*14a10*/  @!P0 IMAD.IADD R0, R3, 0x1, R9 ;  /* 0x0000000103008824 */ /* 0x000fca00078e0209 */
[----:B------:R-:W-:Y:S01]  /*14a20*/  @!P0 LEA.HI.X R5, R2, R5, R0, 0x2, P1 ;  /* 0x0000000502058211 */ /* 0x000fe200008f1400 */
[----:B------:R-:W-:Y:S02]  /*14a30*/  IMAD.MOV.U32 R0, RZ, RZ, RZ ;  /* 0x000000ffff007224 */ /* 0x000fe400078e00ff */
[----:B------:R-:W-:Y:S01]  /*14a40*/  IMAD.MOV R2, RZ, RZ, -R11 ;  /* 0x000000ffff027224 */ /* 0x000fe200078e0a0b */
[----:B------:R-:W-:-:S03]  /*14a50*/  LOP3.LUT R3, R23, 0x180, RZ, 0xc0, !PT ;  /* 0x0000018017037812 */ /* 0x000fc600078ec0ff */
[----:B------:R0:W5:Y:S01]  /*14a60*/  @!P0 LDG.E R0, desc[UR46][R4.64] ;  /* 0x0000002e04008981 */ /* 0x000162000c1e1900 */
[----:B------:R-:W-:Y:S02]  /*14a70*/  R2P PR, R26, 0x6 ;  /* 0x000000061a007804 */ /* 0x000fe40000000000 */
[----:B------:R-:W-:Y:S01]  /*14a80*/  SHF.R.U32.HI R9, RZ, 0x5, R7 ;  /* 0x00000005ff097819 */ /* 0x000fe20000011607 */
[----:B0-----:R-:W-:Y:S01]  /*14a90*/  IMAD R4, R10, R2, R13 ;  /* 0x000000020a047224 */ /* 0x001fe200078e020d */
[----:B------:R-:W-:Y:S01]  /*14aa0*/  SHF.R.U32.HI R2, RZ, 0x1, R26 ;  /* 0x00000001ff027819 */ /* 0x000fe2000001161a */
[----:B------:R-:W-:-:S03]  /*14ab0*/  IMAD.MOV.U32 R10, RZ, RZ, 0x40 ;  /* 0x00000040ff0a7424 */ /* 0x000fc600078e00ff */
[----:B------:R-:W-:Y:S01]  /*14ac0*/  LOP3.LUT R2, R3, 0x30, R2, 0xf8, !PT ;  /* 0x0000003003027812 */ /* 0x000fe200078ef802 */
[----:B------:R-:W-:-:S05]  /*14ad0*/  IMAD.SHL.U32 R3, R26, 0x8, RZ ;  /* 0x000000081a037824 */ /* 0x000fca00078e00ff */
[----:B------:R-:W-:Y:S01]  /*14ae0*/  LOP3.LUT R2, R2, 0x30, R3, 0x78, !PT ;  /* 0x0000003002027812 */ /* 0x000fe200078e7803 */
[----:B------:R-:W-:-:S05]  /*14af0*/  IMAD.SHL.U32 R3, R26, 0x80, RZ ;  /* 0x000000801a037824 */ /* 0x000fca00078e00ff */
[C---:B------:R-:W-:Y:S02]  /*14b00*/  LOP3.LUT R5, R3.reuse, 0x380, RZ, 0xc0, !PT ;  /* 0x0000038003057812 */ /* 0x040fe400078ec0ff */
[----:B------:R-:W-:Y:S01]  /*14b10*/  LOP3.LUT R8, R3, 0x400, RZ, 0xc0, !PT ;  /* 0x0000040003087812 */ /* 0x000fe200078ec0ff */
[----:B------:R-:W-:Y:S01]  /*14b20*/  IMAD.MOV.U32 R3, RZ, RZ, 0x20 ;  /* 0x00000020ff037424 */ /* 0x000fe200078e00ff */
[----:B------:R-:W-:-:S03]  /*14b30*/  LOP3.LUT R5, R5, 0x10, R26, 0xf8, !PT ;  /* 0x0000001005057812 */ /* 0x000fc600078ef81a */
[----:B------:R-:W-:Y:S01]  /*14b40*/  IMAD R31, R9, 0x800, R8 ;  /* 0x00000800091f7824 */ /* 0x000fe200078e0208 */
[----:B------:R-:W-:Y:S01]  /*14b50*/  SEL R7, R3, 0xffffffe0, !P1 ;  /* 0xffffffe003077807 */ /* 0x000fe20004800000 */
[----:B------:R-:W-:Y:S01]  /*14b60*/  IMAD.SHL.U32 R8, R26, 0x10, RZ ;  /* 0x000000101a087824 */ /* 0x000fe200078e00ff */
[----:B------:R-:W-:-:S03]  /*14b70*/  SEL R3, R10, 0xffffffc0, !P2 ;  /* 0xffffffc00a037807 */ /* 0x000fc60005000000 */
[----:B------:R0:W-:Y:S04]  /*14b80*/  STL [R1], R7 ;  /* 0x0000000701007387 */ /* 0x0001e80000100800 */
[----:B------:R0:W-:Y:S01]  /*14b90*/  STL [R1+0x4], R3 ;  /* 0x0000040301007387 */ /* 0x0001e20000100800 */
[----:B------:R-:W-:Y:S05]  /*14ba0*/  BRA.DIV UR4, `(.L_x_5040) ;  /* 0x0000003604d47947 */ /* 0x000fea000b800000 */
.L_x_5092:
[----:B------:R-:W-:Y:S01]  /*14bb0*/  ULOP3.LUT UR4, UR42, 0x2, URZ, 0xfc, !UPT ;  /* 0x000000022a047892 */ /* 0x000fe2000f8efc3f */
[----:B------:R-:W-:Y:S02]  /*14bc0*/  LOP3.LUT R30, R8, 0x30, RZ, 0xc0, !PT ;  /* 0x00000030081e7812 */ /* 0x000fe400078ec0ff */
[----:B------:R-:W-:Y:S02]  /*14bd0*/  LOP3.LUT R16, R16, 0xfffffff7, RZ, 0xc0, !PT ;  /* 0xfffffff710107812 */ /* 0x000fe400078ec0ff */
[C---:B------:R-:W-:Y:S01]  /*14be0*/  ISETP.GE.AND P3, PT, R30.reuse, R17, PT ;  /* 0x000000111e00720c */ /* 0x040fe20003f66270 */
[----:B------:R-:W-:Y:S01]  /*14bf0*/  IMAD.U32 R37, RZ, RZ, UR4 ;  /* 0x00000004ff257e24 */ /* 0x000fe2000f8e00ff */
[C---:B------:R-:W-:Y:S02]  /*14c00*/  LOP3.LUT R25, R30.reuse, 0x40, RZ, 0xfc, !PT ;  /* 0x000000401e197812 */ /* 0x040fe400078efcff */
[----:B------:R-:W-:Y:S02]  /*14c10*/  LOP3.LUT R24, R30, 0x80, RZ, 0xfc, !PT ;  /* 0x000000801e187812 */ /* 0x000fe400078efcff */
[----:B------:R-:W-:-:S02]  /*14c20*/  ISETP.NE.AND P0, PT, R37, 0x3, PT ;  /* 0x000000032500780c */ /* 0x000fc40003f05270 */
[-C--:B------:R-:W-:Y:S02]  /*14c30*/  ISETP.GE.AND P2, PT, R25, R17.reuse, PT ;  /* 0x000000111900720c */ /* 0x080fe40003f46270 */
[----:B------:R-:W-:Y:S02]  /*14c40*/  ISETP.GE.AND P1, PT, R24, R17, PT ;  /* 0x000000111800720c */ /* 0x000fe40003f26270 */
[----:B------:R-:W-:Y:S02]  /*14c50*/  LOP3.LUT R10, R5, 0x70, R8, 0x78, !PT ;  /* 0x00000070050a7812 */ /* 0x000fe400078e7808 */
[----:B------:R-:W-:Y:S01]  /*14c60*/  LOP3.LUT R23, R2, 0x640, R23, 0xf8, !PT ;  /* 0x0000064002177812 */ /* 0x000fe200078ef817 */
[----:B------:R-:W-:Y:S02]  /*14c70*/  IMAD.U32 R2, RZ, RZ, UR39 ;  /* 0x00000027ff027e24 */ /* 0x000fe4000f8e00ff */
[----:B------:R-:W-:Y:S01]  /*14c80*/  IMAD.IADD R31, R31, 0x1, R10 ;  /* 0x000000011f1f7824 */ /* 0x000fe200078e020a */
[----:B------:R-:W-:-:S02]  /*14c90*/  SHF.R.U32.HI R10, RZ, 0x3, R26 ;  /* 0x00000003ff0a7819 */ /* 0x000fc4000001161a */
[----:B------:R-:W-:Y:S02]  /*14ca0*/  @P0 LOP3.LUT R16, R16, 0x8, RZ, 0xfc, !PT ;  /* 0x0000000810100812 */ /* 0x000fe400078efcff */
[----:B------:R-:W-:Y:S02]  /*14cb0*/  SHF.R.S32.HI R26, RZ, 0x1f, R2 ;  /* 0x0000001fff1a7819 */ /* 0x000fe40000011402 */
[----:B------:R-:W-:-:S04]  /*14cc0*/  LOP3.LUT R16, R16, 0xfffffffb, RZ, 0xc0, !PT ;  /* 0xfffffffb10107812 */ /* 0x000fc800078ec0ff */
[----:B------:R-:W-:-:S04]  /*14cd0*/  @P3 LOP3.LUT R16, R16, 0x4, RZ, 0xfc, !PT ;  /* 0x0000000410103812 */ /* 0x000fc800078efcff */
[----:B------:R-:W-:-:S04]  /*14ce0*/  LOP3.LUT R16, R16, 0xfffffffd, RZ, 0xc0, !PT ;  /* 0xfffffffd10107812 */ /* 0x000fc800078ec0ff */
[----:B------:R-:W-:-:S04]  /*14cf0*/  @P2 LOP3.LUT R16, R16, 0x2, RZ, 0xfc, !PT ;  /* 0x0000000210102812 */ /* 0x000fc800078efcff */
[----:B------:R-:W-:-:S04]  /*14d00*/  LOP3.LUT R16, R16, 0xfffffffe, RZ, 0xc0, !PT ;  /* 0xfffffffe10107812 */ /* 0x000fc800078ec0ff */
[----:B------:R-:W-:Y:S01]  /*14d10*/  @P1 LOP3.LUT R16, R16, 0x1, RZ, 0xfc, !PT ;  /* 0x0000000110101812 */ /* 0x000fe200078efcff */
[----:B------:R-:W-:Y:S06]  /*14d20*/  @!P0 BRA `(.L_x_5041) ;  /* 0x0000000000048947 */ /* 0x000fec0003800000 */
[----:B------:R-:W-:Y:S01]  /*14d30*/  BPT.TRAP 0x1 ;  /* 0x000000040000795c */ /* 0x000fe20000300000 */
.L_x_5041:
[----:B------:R-:W-:Y:S01]  /*14d40*/  IMAD.MOV.U32 R20, RZ, RZ, 0x1 ;  /* 0x00000001ff147424 */ /* 0x000fe200078e00ff */
[----:B------:R-:W-:-:S04]  /*14d50*/  SHF.R.S32.HI R5, RZ, 0x1f, R4 ;  /* 0x0000001fff057819 */ /* 0x000fc80000011404 */
[----:B------:R-:W-:-:S04]  /*14d60*/  SHF.L.U32 R20, R20, 0x1f, RZ ;  /* 0x0000001f14147819 */ /* 0x000fc800000006ff */
[----:B------:R-:W1:Y:S02]  /*14d70*/  SYNCS.PHASECHK.TRANS64.TRYWAIT P0, [UR48+0x2a880], R20 ;  /* 0x02a88014ff0075a7 */ /* 0x000e640008000170 */
[----:B-1----:R-:W-:Y:S05]  /*14d80*/  @!P0 BRA `(.L_x_5042) ;  /* 0x00000034007c8947 */ /* 0x002fea0003800000 */
.L_x_5093:
[----:B------:R-:W-:Y:S01]  /*14d90*/  ULDC.64 UR4, c[0x0][0x328] ;  /* 0x0000ca0000047ab9 */ /* 0x000fe20000000a00 */
[----:B------:R-:W-:Y:S01]  /*14da0*/  R2UR UR6, R26 ;  /* 0x000000001a0672ca */ /* 0x000fe200000e0000 */
[----:B0-----:R-:W-:Y:S01]  /*14db0*/  IMAD R3, R5, UR4, RZ ;  /* 0x0000000405037c24 */ /* 0x001fe2000f8e02ff */
[----:B------:R-:W-:Y:S01]  /*14dc0*/  LOP3.LUT R29, R8, 0x40, RZ, 0xc0, !PT ;  /* 0x00000040081d7812 */ /* 0x000fe200078ec0ff */
[----:B------:R-:W-:Y:S01]  /*14dd0*/  IMAD.SHL.U32 R11, R10, 0x80, RZ ;  /* 0x000000800a0b7824 */ /* 0x000fe200078e00ff */
[----:B------:R-:W-:Y:S01]  /*14de0*/  IADD3 R6, -R27, UR36, -R6 ;  /* 0x000000241b067c10 */ /* 0x000fe2000fffe906 */
[C---:B------:R-:W-:Y:S02]  /*14df0*/  IMAD R7, R4.reuse, UR5, R3 ;  /* 0x0000000504077c24 */ /* 0x040fe4000f8e0203 */
[----:B------:R-:W-:Y:S01]  /*14e00*/  IMAD.WIDE.U32 R2, R4, UR4, RZ ;  /* 0x0000000404027c25 */ /* 0x000fe2000f8e00ff */
[----:B------:R-:W-:Y:S01]  /*14e10*/  ULDC.64 UR4, c[0x0][0x338] ;  /* 0x0000ce0000047ab9 */ /* 0x000fe20000000a00 */
[----:B------:R-:W-:-:S02]  /*14e20*/  LOP3.LUT R11, R11, 0x180, RZ, 0xc0, !PT ;  /* 0x000001800b0b7812 */ /* 0x000fc400078ec0ff */
[----:B------:R-:W-:Y:S01]  /*14e30*/  IMAD.IADD R3, R3, 0x1, R7 ;  /* 0x0000000103037824 */ /* 0x000fe200078e0207 */
[----:B-----5:R-:W-:Y:S01]  /*14e40*/  SHF.R.S32.HI R7, RZ, 0x1f, R0 ;  /* 0x0000001fff077819 */ /* 0x020fe20000011400 */
[----:B------:R-:W-:Y:S01]  /*14e50*/  IMAD R29, R9, 0x200, R29 ;  /* 0x00000200091d7824 */ /* 0x000fe200078e021d */
[----:B------:R-:W-:Y:S01]  /*14e60*/  LOP3.LUT R11, R11, 0x30, R8, 0xf8, !PT ;  /* 0x000000300b0b7812 */ /* 0x000fe200078ef808 */
[----:B------:R-:W-:Y:S01]  /*14e70*/  IMAD.WIDE.U32 R2, R0, UR4, R2 ;  /* 0x0000000400027c25 */ /* 0x000fe2000f8e0002 */
[----:B------:R-:W-:-:S03]  /*14e80*/  ISETP.GE.AND P5, PT, R6, 0x1, PT ;  /* 0x000000010600780c */ /* 0x000fc60003fa6270 */
[----:B------:R-:W-:Y:S02]  /*14e90*/  IMAD R13, R7, UR4, RZ ;  /* 0x00000004070d7c24 */ /* 0x000fe4000f8e02ff */
[----:B------:R-:W-:Y:S02]  /*14ea0*/  IMAD.SHL.U32 R10, R10, 0x10, RZ ;  /* 0x000000100a0a7824 */ /* 0x000fe400078e00ff */
[----:B------:R-:W-:Y:S01]  /*14eb0*/  IMAD R12, R0, UR5, R13 ;  /* 0x00000005000c7c24 */ /* 0x000fe2000f8e020d */
[----:B------:R-:W-:Y:S02]  /*14ec0*/  ULDC.64 UR4, c[0x0][0x330] ;  /* 0x0000cc0000047ab9 */ /* 0x000fe40000000a00 */
[----:B------:R-:W-:Y:S01]  /*14ed0*/  IMAD.U32 R9, RZ, RZ, UR4 ;  /* 0x00000004ff097e24 */ /* 0x000fe2000f8e00ff */
[----:B------:R-:W-:Y:S01]  /*14ee0*/  UIMAD UR4, UR6, UR4, URZ ;  /* 0x00000004060472a4 */ /* 0x000fe2000f8e023f */
[----:B------:R-:W-:Y:S01]  /*14ef0*/  IMAD.IADD R3, R3, 0x1, R12 ;  /* 0x0000000103037824 */ /* 0x000fe200078e020c */
[----:B------:R-:W-:Y:S01]  /*14f00*/  LOP3.LUT R10, R11, 0x30, R10, 0x78, !PT ;  /* 0x000000300b0a7812 */ /* 0x000fe200078e780a */
[----:B------:R-:W-:Y:S01]  /*14f10*/  ULDC.64 UR6, c[0x0][0x318] ;  /* 0x0000c60000067ab9 */ /* 0x000fe20000000a00 */
[----:B------:R-:W-:-:S02]  /*14f20*/  UIMAD UR4, UR39, UR5, UR4 ;  /* 0x00000005270472a4 */ /* 0x000fc4000f8e0204 */
[----:B------:R-:W-:-:S04]  /*14f30*/  IMAD.WIDE.U32 R2, R9, UR39, R2 ;  /* 0x0000002709027c25 */ /* 0x000fc8000f8e0002 */
[----:B------:R-:W-:Y:S01]  /*14f40*/  IMAD.U32 R9, RZ, RZ, UR7 ;  /* 0x00000007ff097e24 */ /* 0x000fe2000f8e00ff */
[----:B------:R-:W-:Y:S01]  /*14f50*/  IADD3 R8, P0, R2, UR6, RZ ;  /* 0x0000000602087c10 */ /* 0x000fe2000ff1e0ff */
[----:B------:R-:W-:-:S03]  /*14f60*/  IMAD.IADD R29, R10, 0x1, R29 ;  /* 0x000000010a1d7824 */ /* 0x000fc600078e021d */
[----:B------:R-:W-:Y:S01]  /*14f70*/  IADD3.X R9, R9, UR4, R3, P0, !PT ;  /* 0x0000000409097c10 */ /* 0x000fe200087fe403 */
[----:B------:R-:W-:-:S03]  /*14f80*/  UMOV UR4, 0xffffffff ;  /* 0xffffffff00047882 */ /* 0x000fc60000000000 */
[----:B------:R-:W-:Y:S05]  /*14f90*/  BRA.DIV UR4, `(.L_x_5043) ;  /* 0x00000036040c7947 */ /* 0x000fea000b800000 */
[----:B------:R-:W0:Y:S01]  /*14fa0*/  SHFL.IDX PT, R14, R8, RZ, 0x1c1f ;  /* 0x001c1fff080e7589 */ /* 0x000e2200000e0000 */
[----:B------:R-:W2:Y:S01]  /*14fb0*/  LDC R10, c[0x0][0x2f4] ;  /* 0x0000bd00ff0a7b82 */ /* 0x000ea20000000800 */
[----:B------:R-:W-:Y:S01]  /*14fc0*/  VIADD R17, R29, UR48 ;  /* 0x000000301d117c36 */ /* 0x000fe20008000000 */
[----:B------:R-:W-:Y:S01]  /*14fd0*/  ISETP.GE.AND P6, PT, R6, 0x61, PT ;  /* 0x000000610600780c */ /* 0x000fe20003fc6270 */
[----:B------:R-:W3:Y:S01]  /*14fe0*/  SHFL.IDX PT, R3, R9, RZ, 0x1c1f ;  /* 0x001c1fff09037589 */ /* 0x000ee200000e0000 */
[----:B------:R-:W-:Y:S02]  /*14ff0*/  LOP3.LUT R16, R16, 0xffffffdf, RZ, 0xc0, !PT ;  /* 0xffffffdf10107812 */ /* 0x000fe400078ec0ff */
[----:B------:R-:W-:-:S09]  /*15000*/  ISETP.GE.AND P1, PT, R6, 0x41, PT ;  /* 0x000000410600780c */ /* 0x000fd20003f26270 */
[----:B------:R-:W-:Y:S02]  /*15010*/  @P6 LOP3.LUT R16, R16, 0x20, RZ, 0xfc, !PT ;  /* 0x0000002010106812 */ /* 0x000fe400078efcff */
[C---:B0-----:R-:W-:Y:S02]  /*15020*/  IADD3 R2, P0, R30.reuse, R14, RZ ;  /* 0x0000000e1e027210 */ /* 0x041fe40007f1e0ff */
[-C--:B--2---:R-:W-:Y:S01]  /*15030*/  ISETP.GE.AND P4, PT, R30, R10.reuse, PT ;  /* 0x0000000a1e00720c */ /* 0x084fe20003f86270 */
[----:B------:R-:W0:Y:S01]  /*15040*/  SHFL.IDX PT, R14, R8, 0x1, 0x1c1f ;  /* 0x003c1f00080e7f89 */ /* 0x000e2200000e0000 */
[-C--:B------:R-:W-:Y:S01]  /*15050*/  ISETP.GE.AND P3, PT, R25, R10.reuse, PT ;  /* 0x0000000a1900720c */ /* 0x080fe20003f66270 */
[----:B---3--:R-:W-:Y:S01]  /*15060*/  IMAD.X R3, RZ, RZ, R3, P0 ;  /* 0x000000ffff037224 */ /* 0x008fe200000e0603 */
[----:B------:R-:W-:Y:S02]  /*15070*/  ISETP.LT.OR P0, PT, R6, 0x1, P4 ;  /* 0x000000010600780c */ /* 0x000fe40002701670 */
[----:B------:R-:W-:-:S11]  /*15080*/  ISETP.GE.AND P2, PT, R24, R10, PT ;  /* 0x0000000a1800720c */ /* 0x000fd60003f46270 */
[----:B------:R-:W-:Y:S01]  /*15090*/  LDGSTS.E.BYPASS.LTC128B.128 [R17+0xc400], desc[UR46][R2.64], !P0 ;  /* 0x0c40000002117fae */ /* 0x000fe2000c101d6e */
[----:B------:R-:W-:-:S13]  /*150a0*/  ISETP.LT.OR P0, PT, R6, 0x1, P3 ;  /* 0x000000010600780c */ /* 0x000fda0001f01670 */
[----:B------:R-:W-:Y:S01]  /*150b0*/  LDGSTS.E.BYPASS.LTC128B.128 [R17+0xe400], desc[UR46][R2.64+0x40], !P0 ;  /* 0x0e40004002117fae */ /* 0x000fe2000c101d6e */
[----:B------:R-:W-:-:S13]  /*150c0*/  ISETP.LT.OR P0, PT, R6, 0x1, P2 ;  /* 0x000000010600780c */ /* 0x000fda0001701670 */
[----:B------:R2:W-:Y:S04]  /*150d0*/  LDGSTS.E.BYPASS.LTC128B.128 [R17+0x10400], desc[UR46][R2.64+0x80], !P0 ;  /* 0x1040008002117fae */ /* 0x0005e8000c101d6e */
[----:B--2---:R-:W2:Y:S01]  /*150e0*/  SHFL.IDX PT, R3, R9, 0x1, 0x1c1f ;  /* 0x003c1f0009037f89 */ /* 0x004ea200000e0000 */
[----:B0-----:R-:W-:-:S03]  /*150f0*/  IADD3 R2, P0, R30, R14, RZ ;  /* 0x0000000e1e027210 */ /* 0x001fc60007f1e0ff */
[----:B------:R-:W0:Y:S02]  /*15100*/  SHFL.IDX PT, R14, R8, 0x2, 0x1c1f ;  /* 0x005c1f00080e7f89 */ /* 0x000e2400000e0000 */
[----:B--2---:R-:W-:Y:S01]  /*15110*/  IMAD.X R3, RZ, RZ, R3, P0 ;  /* 0x000000ffff037224 */ /* 0x004fe200000e0603 */
[----:B------:R-:W-:-:S13]  /*15120*/  ISETP.LT.OR P0, PT, R6, 0x21, P4 ;  /* 0x000000210600780c */ /* 0x000fda0002701670 */
[----:B------:R-:W-:Y:S01]  /*15130*/  LDGSTS.E.BYPASS.LTC128B.128 [R17+0xcc00], desc[UR46][R2.64], !P0 ;  /* 0x0cc0000002117fae */ /* 0x000fe2000c101d6e */
[----:B------:R-:W-:-:S13]  /*15140*/  ISETP.LT.OR P0, PT, R6, 0x21, P3 ;  /* 0x000000210600780c */ /* 0x000fda0001f01670 */
[----:B------:R-:W-:Y:S01]  /*15150*/  LDGSTS.E.BYPASS.LTC128B.128 [R17+0xec00], desc[UR46][R2.64+0x40], !P0 ;  /* 0x0ec0004002117fae */ /* 0x000fe2000c101d6e */
[----:B------:R-:W-:-:S13]  /*15160*/  ISETP.LT.OR P0, PT, R6, 0x21, P2 ;  /* 0x000000210600780c */ /* 0x000fda0001701670 */
[----:B------:R2:W-:Y:S04]  /*15170*/  LDGSTS.E.BYPASS.LTC128B.128 [R17+0x10c00], desc[UR46][R2.64+0x80], !P0 ;  /* 0x10c0008002117fae */ /* 0x0005e8000c101d6e */
[----:B--2---:R-:W2:Y:S01]  /*15180*/  SHFL.IDX PT, R3, R9, 0x2, 0x1c1f ;  /* 0x005c1f0009037f89 */ /* 0x004ea200000e0000 */
[----:B0-----:R-:W-:-:S03]  /*15190*/  IADD3 R2, P0, R30, R14, RZ ;  /* 0x0000000e1e027210 */ /* 0x001fc60007f1e0ff */
[----:B------:R-:W0:Y:S04]  /*151a0*/  SHFL.IDX PT, R9, R9, 0x3, 0x1c1f ;  /* 0x007c1f0009097f89 */ /* 0x000e2800000e0000 */
[----:B------:R3:W4:Y:S01]  /*151b0*/  SHFL.IDX PT, R14, R8, 0x3, 0x1c1f ;  /* 0x007c1f00080e7f89 */ /* 0x00072200000e0000 */
[----:B--2---:R-:W-:Y:S01]  /*151c0*/  IMAD.X R3, RZ, RZ, R3, P0 ;  /* 0x000000ffff037224 */ /* 0x004fe200000e0603 */
[----:B------:R-:W-:-:S13]  /*151d0*/  ISETP.LT.OR P0, PT, R6, 0x41, P4 ;  /* 0x000000410600780c */ /* 0x000fda0002701670 */
[----:B------:R3:W-:Y:S01]  /*151e0*/  LDGSTS.E.BYPASS.LTC128B.128 [R17+0xd400], desc[UR46][R2.64], !P0 ;  /* 0x0d40000002117fae */ /* 0x0007e2000c101d6e */
[----:B------:R-:W-:-:S13]  /*151f0*/  ISETP.LT.OR P0, PT, R6, 0x41, P3 ;  /* 0x000000410600780c */ /* 0x000fda0001f01670 */
[----:B------:R3:W-:Y:S01]  /*15200*/  LDGSTS.E.BYPASS.LTC128B.128 [R17+0xf400], desc[UR46][R2.64+0x40], !P0 ;  /* 0x0f40004002117fae */ /* 0x0007e2000c101d6e */
[----:B------:R-:W-:-:S13]  /*15210*/  ISETP.LT.OR P0, PT, R6, 0x41, P2 ;  /* 0x000000410600780c */ /* 0x000fda0001701670 */
[----:B------:R3:W-:Y:S01]  /*15220*/  LDGSTS.E.BYPASS.LTC128B.128 [R17+0x11400], desc[UR46][R2.64+0x80], !P0 ;  /* 0x1140008002117fae */ /* 0x0007e2000c101d6e */
[----:B0---4-:R-:W-:-:S13]  /*15230*/  ISETP.GE.AND P0, PT, R6, 0x21, PT ;  /* 0x000000210600780c */ /* 0x011fda0003f06270 */
.L_x_5103:
[C---:B------:R-:W-:Y:S02]  /*15240*/  ISETP.LT.OR P4, PT, R6.reuse, 0x61, P4 ;  /* 0x000000610600780c */ /* 0x040fe40002781670 */
        /* <DEDUP_REMOVED lines=14> */
[----:B------:R-:W-:-:S13]  /*15330*/  ISETP.NE.AND P6, PT, R37, 0x3, PT ;  /* 0x000000032500780c */ /* 0x000fda0003fc5270 */
[----:B0-----:R-:W-:Y:S05]  /*15340*/  @!P6 BRA `(.L_x_5044) ;  /* 0x000000000004e947 */ /* 0x001fea0003800000 */
[----:B------:R-:W-:Y:S01]  /*15350*/  BPT.TRAP 0x1 ;  /* 0x000000040000795c */ /* 0x000fe20000300000 */
.L_x_5044:
[----:B------:R-:W-:Y:S01]  /*15360*/  SYNCS.ARRIVE.TRANS64.A1T0 RZ, [UR48+0x2a870], RZ ;  /* 0x02a870ffffff79a7 */ /* 0x000fe20008100030 */
[----:B------:R-:W-:Y:S05]  /*15370*/  @!P6 BRA `(.L_x_5045) ;  /* 0x000000000004e947 */ /* 0x000fea0003800000 */
[----:B------:R-:W-:Y:S01]  /*15380*/  BPT.TRAP 0x1 ;  /* 0x000000040000795c */ /* 0x000fe20000300000 */
.L_x_5045:
[----:B------:R-:W0:Y:S02]  /*15390*/  SYNCS.PHASECHK.TRANS64.TRYWAIT P2, [UR48+0x2a840], R20 ;  /* 0x02a84014ff0075a7 */ /* 0x000e240008040170 */
[----:B0-----:R-:W-:Y:S05]  /*153a0*/  @!P2 BRA `(.L_x_5046) ;  /* 0x000000340080a947 */ /* 0x001fea0003800000 */
.L_x_5104:
[----:B------:R-:W-:Y:S01]  /*153b0*/  ULDC.64 UR4, c[0x0][0x300] ;  /* 0x0000c00000047ab9 */ /* 0x000fe20000000a00 */
[----:B------:R-:W-:Y:S01]  /*153c0*/  R2UR UR6, R26 ;  /* 0x000000001a0672ca */ /* 0x000fe200000e0000 */
[----:B------:R-:W-:Y:S01]  /*153d0*/  IMAD R5, R5, UR4, RZ ;  /* 0x0000000405057c24 */ /* 0x000fe2000f8e02ff */
[----:B------:R-:W2:Y:S01]  /*153e0*/  LDC R6, c[0x0][0x2f4] ;  /* 0x0000bd00ff067b82 */ /* 0x000ea20000000800 */
[----:B------:R-:W-:-:S04]  /*153f0*/  IMAD.WIDE.U32 R2, R4, UR4, RZ ;  /* 0x0000000404027c25 */ /* 0x000fc8000f8e00ff */
        /* <DEDUP_REMOVED lines=8> */
[----:B------:R-:W-:Y:S01]  /*15480*/  IMAD.U32 R5, RZ, RZ, UR4 ;  /* 0x00000004ff057e24 */ /* 0x000fe2000f8e00ff */
[----:B------:R-:W-:-:S03]  /*15490*/  UIMAD UR4, UR6, UR4, URZ ;  /* 0x00000004060472a4 */ /* 0x000fc6000f8e023f */
[----:B------:R-:W-:Y:S01]  /*154a0*/  IMAD.WIDE.U32 R2, R5, UR39, R2 ;  /* 0x0000002705027c25 */ /* 0x000fe2000f8e0002 */
[----:B------:R-:W-:Y:S01]  /*154b0*/  ULDC.64 UR6, c[0x0][0x2e8] ;  /* 0x0000ba0000067ab9 */ /* 0x000fe20000000a00 */
[----:B------:R-:W-:Y:S01]  /*154c0*/  UIMAD UR4, UR39, UR5, UR4 ;  /* 0x00000005270472a4 */ /* 0x000fe2000f8e0204 */
[-C--:B--2---:R-:W-:Y:S01]  /*154d0*/  ISETP.GE.AND P3, PT, R24, R6.reuse, PT ;  /* 0x000000061800720c */ /* 0x084fe20003f66270 */
[----:B------:R-:W-:Y:S01]  /*154e0*/  IMAD.U32 R5, RZ, RZ, UR7 ;  /* 0x00000007ff057e24 */ /* 0x000fe2000f8e00ff */
[----:B------:R-:W-:Y:S02]  /*154f0*/  IADD3 R0, P2, R2, UR6, RZ ;  /* 0x0000000602007c10 */ /* 0x000fe4000ff5e0ff */
[----:B------:R-:W-:Y:S02]  /*15500*/  ISETP.GE.AND P4, PT, R25, R6, PT ;  /* 0x000000061900720c */ /* 0x000fe40003f86270 */
[----:B------:R-:W-:Y:S01]  /*15510*/  IADD3.X R4, R5, UR4, R3, P2, !PT ;  /* 0x0000000405047c10 */ /* 0x000fe200097fe403 */
[----:B------:R-:W-:-:S03]  /*15520*/  UMOV UR4, 0xffffffff ;  /* 0xffffffff00047882 */ /* 0x000fc60000000000 */
[----:B------:R-:W-:Y:S07]  /*15530*/  BRA.DIV UR4, `(.L_x_5047) ;  /* 0x0000003604307947 */ /* 0x000fee000b800000 */
        /* <DEDUP_REMOVED lines=27> */
[----:B------:R2:W-:Y:S04]  /*156f0*/  @P1 LDGSTS.E.BYPASS.LTC128B.128 [R17+0x23400], desc[UR46][R2.64+0x80], !P3 ;  /* 0x2340008002111fae */ /* 0x0005e8000d901d6e */
[----:B------:R2:W4:Y:S02]  /*15700*/  SHFL.IDX PT, R5, R4, 0x3, 0x1c1f ;  /* 0x007c1f0004057f89 */ /* 0x00052400000e0000 */
.L_x_5114:
        /* <DEDUP_REMOVED lines=8> */
[----:B------:R2:W-:Y:S04]  /*15790*/  @P1 LDGSTS.E.BYPASS.LTC128B.128 [R17+0x21c00], desc[UR46][R2.64+0x40], !P4 ;  /* 0x21c0004002111fae */ /* 0x0005e8000e101d6e */
[----:B------:R2:W-:Y:S01]  /*157a0*/  @P1 LDGSTS.E.BYPASS.LTC128B.128 [R17+0x23c00], desc[UR46][R2.64+0x80], !P3 ;  /* 0x23c0008002111fae */ /* 0x0005e2000d901d6e */
[----:B------:R-:W-:Y:S01]  /*157b0*/  NOP ;  /* 0x0000000000007918 */ /* 0x000fe20000000000 */
[----:B------:R-:W-:Y:S02]  /*157c0*/  SYNCS.ARRIVE.TRANS64.RED.A0T1 RZ, [UR48+0x2a830], RZ ;  /* 0x02a830ffffff79a7 */ /* 0x000fe40008200430 */
[----:B------:R-:W-:Y:S01]  /*157d0*/  ARRIVES.LDGSTSBAR.64.TRANSCNT [UR48+0x2a830] ;  /* 0x02a83000ff0079b0 */ /* 0x000fe20008000ab0 */
[----:B------:R-:W-:Y:S01]  /*157e0*/  NOP ;  /* 0x0000000000007918 */ /* 0x000fe20000000000 */
[----:B------:R-:W-:-:S13]  /*157f0*/  ISETP.NE.AND P1, PT, R37, 0x3, PT ;  /* 0x000000032500780c */ /* 0x000fda0003f25270 */
[----:B--2---:R-:W-:Y:S05]  /*15800*/  @!P1 BRA `(.L_x_5048) ;  /* 0x0000000000049947 */ /* 0x004fea0003800000 */
[----:B------:R-:W-:Y:S01]  /*15810*/  BPT.TRAP 0x1 ;  /* 0x000000040000795c */ /* 0x000fe20000300000 */
.L_x_5048:
        /* <DEDUP_REMOVED lines=30> */
.L_x_5049:
[----:B------:R-:W-:Y:S01]  /*15a00*/  UISETP.NE.AND UP0, UPT, UR50, URZ, UPT ;  /* 0x0000003f3200728c */ /* 0x000fe2000bf05270 */
[----:B------:R-:W-:Y:S01]  /*15a10*/  IMAD.U32 R4, RZ, RZ, UR36 ;  /* 0x00000024ff047e24 */ /* 0x000fe2000f8e00ff */
[----:B------:R-:W-:Y:S01]  /*15a20*/  ULDC.64 UR4, c[0x0][0x2e0] ;  /* 0x0000b80000047ab9 */ /* 0x000fe20000000a00 */
[----:B------:R-:W-:Y:S01]  /*15a30*/  IMAD.U32 R3, RZ, RZ, UR49 ;  /* 0x00000031ff037e24 */ /* 0x000fe2000f8e00ff */
[----:B------:R-:W-:Y:S01]  /*15a40*/  IADD3 R0, R27, UR40, R32 ;  /* 0x000000281b007c10 */ /* 0x000fe2000fffe020 */
[----:B------:R-:W-:Y:S01]  /*15a50*/  IMAD.U32 R5, RZ, RZ, UR37 ;  /* 0x00000025ff057e24 */ /* 0x000fe2000f8e00ff */
[----:B------:R-:W-:Y:S01]  /*15a60*/  PLOP3.LUT P0, PT, PT, PT, UP0, 0x80, 0x0 ;  /* 0x000000000000781c */ /* 0x000fe20003f0f008 */
[----:B------:R-:W-:Y:S01]  /*15a70*/  IMAD.MOV.U32 R2, RZ, RZ, R4 ;  /* 0x000000ffff027224 */ /* 0x000fe200078e0004 */
[----:B------:R-:W-:Y:S01]  /*15a80*/  PLOP3.LUT P1, PT, PT, PT, UP0, 0x80, 0x0 ;  /* 0x000000000000781c */ /* 0x000fe20003f2f008 */
[----:B------:R-:W-:Y:S02]  /*15a90*/  IMAD R36, R36, UR4, RZ ;  /* 0x0000000424247c24 */ /* 0x000fe4000f8e02ff */
[C---:B------:R-:W-:Y:S01]  /*15aa0*/  IMAD.WIDE.U32 R2, R35.reuse, UR4, R2 ;  /* 0x0000000423027c25 */ /* 0x040fe2000f8e0002 */
[----:B------:R-:W-:Y:S01]  /*15ab0*/  @UP0 ULDC UR4, c[0x0][0x44c] ;  /* 0x0001130000040ab9 */ /* 0x000fe20000000800 */
[----:B------:R-:W2:Y:S02]  /*15ac0*/  LDC R5, c[0x0][0x448] ;  /* 0x00011200ff057b82 */ /* 0x000ea40000000800 */
[----:B------:R-:W-:Y:S01]  /*15ad0*/  IMAD R9, R35, UR5, R36 ;  /* 0x0000000523097c24 */ /* 0x000fe2000f8e0224 */
[----:B------:R-:W-:Y:S01]  /*15ae0*/  @UP0 ULDC UR5, c[0x0][0x450] ;  /* 0x0001140000050ab9 */ /* 0x000fe20000000800 */
[----:B------:R-:W-:-:S02]  /*15af0*/  IMAD.MOV.U32 R7, RZ, RZ, R0 ;  /* 0x000000ffff077224 */ /* 0x000fc400078e0000 */
[----:B------:R-:W-:-:S04]  /*15b00*/  @P0 IMAD.HI.U32 R4, R0, UR4, RZ ;  /* 0x0000000400040c27 */ /* 0x000fc8000f8e00ff */
[----:B------:R-:W-:Y:S01]  /*15b10*/  IMAD.IADD R3, R3, 0x1, R9 ;  /* 0x0000000103037824 */ /* 0x000fe200078e0209 */
        /* <DEDUP_REMOVED lines=23> */
[----:B------:R-:W2:Y:S01]  /*15c90*/  SHFL.IDX PT, R14, R0, RZ, 0x1c1f ;  /* 0x001c1fff000e7589 */ /* 0x000ea200000e0000 */
[----:B------:R-:W-:Y:S01]  /*15ca0*/  ULDC UR4, c[0x0][0x288] ;  /* 0x0000a20000047ab9 */ /* 0x000fe20000000800 */
[----:B------:R-:W-:Y:S02]  /*15cb0*/  VIADD R6, R27, UR40 ;  /* 0x000000281b067c36 */ /* 0x000fe40008000000 */
        /* <DEDUP_REMOVED lines=12> */
[----:B------:R-:W-:Y:S01]  /*15d80*/  ISETP.GE.AND P1, PT, R8, R5, PT ;  /* 0x000000050800720c */ /* 0x000fe20003f26270 */
[----:B------:R-:W-:-:S12]  /*15d90*/  VIADD R8, R6, 0x40 ;  /* 0x0000004006087836 */ /* 0x000fd80000000000 */
[----:B--2---:R-:W-:-:S05]  /*15da0*/  @!P1 IADD3 R14, P4, R30, R14, RZ ;  /* 0x0000000e1e0e9210 */ /* 0x004fca0007f9e0ff */
[----:B------:R-:W-:Y:S02]  /*15db0*/  @!P1 IMAD.X R7, RZ, RZ, R7, P4 ;  /* 0x000000ffff079224 */ /* 0x000fe400020e0607 */
[----:B---3--:R-:W-:Y:S02]  /*15dc0*/  @!P1 IMAD.MOV.U32 R2, RZ, RZ, R14 ;  /* 0x000000ffff029224 */ /* 0x008fe400078e000e */
[----:B------:R-:W2:Y:S01]  /*15dd0*/  SHFL.IDX PT, R14, R0, 0x2, 0x1c1f ;  /* 0x005c1f00000e7f89 */ /* 0x000ea200000e0000 */
[----:B------:R-:W-:-:S03]  /*15de0*/  @!P1 IMAD.MOV.U32 R3, RZ, RZ, R7 ;  /* 0x000000ffff039224 */ /* 0x000fc600078e0007 */
[----:B------:R-:W3:Y:S04]  /*15df0*/  SHFL.IDX PT, R7, R4, 0x2, 0x1c1f ;  /* 0x005c1f0004077f89 */ /* 0x000ee800000e0000 */
[----:B------:R-:W-:Y:S04]  /*15e00*/  @!P1 LDGSTS.E.BYPASS.LTC128B.128 [R17+0x18c00], desc[UR46][R2.64], !P3 ;  /* 0x18c0000002119fae */ /* 0x000fe8000d901d6e */
        /* <DEDUP_REMOVED lines=10> */
[----:B------:R2:W-:Y:S04]  /*15eb0*/  @!P1 LDGSTS.E.BYPASS.LTC128B.128 [R17+0x1d400], desc[UR46][R2.64+0x80], !P0 ;  /* 0x1d40008002119fae */ /* 0x0005e8000c101d6e */
[----:B------:R2:W4:Y:S02]  /*15ec0*/  SHFL.IDX PT, R7, R4, 0x3, 0x1c1f ;  /* 0x007c1f0004077f89 */ /* 0x00052400000e0000 */
.L_x_5123:
[----:B------:R-:W-:Y:S01]  /*15ed0*/  VIADD R6, R6, 0x60 ;  /* 0x0000006006067836 */ /* 0x000fe20000000000 */
[----:B------:R-:W-:Y:S04]  /*15ee0*/  BSSY B0, `(.L_x_5051) ;  /* 0x000000b000007945 */ /* 0x000fe80003800000 */
[----:B------:R-:W-:-:S13]  /*15ef0*/  ISETP.GE.AND P1, PT, R6, R5, PT ;  /* 0x000000050600720c */ /* 0x000fda0003f26270 */
[----:B------:R-:W-:Y:S05]  /*15f00*/  @P1 BRA `(.L_x_5052) ;  /* 0x0000000000201947 */ /* 0x000fea0003800000 */
[----:B--23--:R-:W-:-:S05]  /*15f10*/  IADD3 R2, P1, R30, R14, RZ ;  /* 0x0000000e1e027210 */ /* 0x00cfca0007f3e0ff */
[----:B----4-:R-:W-:-:S05]  /*15f20*/  IMAD.X R3, RZ, RZ, R7, P1 ;  /* 0x000000ffff037224 */ /* 0x010fca00008e0607 */
[----:B------:R-:W-:Y:S01]  /*15f30*/  @!PT LDS RZ, [RZ] ;  /* 0x00000000fffff984 */ /* 0x000fe20000000800 */
[----:B------:R-:W-:Y:S01]  /*15f40*/  @!PT LDS RZ, [RZ] ;  /* 0x00000000fffff984 */ /* 0x000fe20000000800 */
[----:B------:R-:W-:Y:S01]  /*15f50*/  @!PT LDS RZ, [RZ] ;  /* 0x00000000fffff984 */ /* 0x000fe20000000800 */
[----:B------:R2:W-:Y:S04]  /*15f60*/  LDGSTS.E.BYPASS.LTC128B.128 [R17+0x19c00], desc[UR46][R2.64], !P3 ;  /* 0x19c0000002117fae */ /* 0x0005e8000d901d6e */
[----:B------:R2:W-:Y:S04]  /*15f70*/  LDGSTS.E.BYPASS.LTC128B.128 [R17+0x1bc00], desc[UR46][R2.64+0x40], !P2 ;  /* 0x1bc0004002117fae */ /* 0x0005e8000d101d6e */
[----:B------:R2:W-:Y:S02]  /*15f80*/  LDGSTS.E.BYPASS.LTC128B.128 [R17+0x1dc00], desc[UR46][R2.64+0x80], !P0 ;  /* 0x1dc0008002117fae */ /* 0x0005e4000c101d6e */
.L_x_5052:
[----:B------:R-:W-:Y:S05]  /*15f90*/  BSYNC B0 ;  /* 0x0000000000007941 */ /* 0x000fea0003800000 */
.L_x_5051:
[----:B------:R-:W-:Y:S01]  /*15fa0*/  NOP ;  /* 0x0000000000007918 */ /* 0x000fe20000000000 */
[----:B------:R-:W-:Y:S01]  /*15fb0*/  SYNCS.ARRIVE.TRANS64.RED.A0T1 RZ, [UR48+0x2a800], RZ ;  /* 0x02a800ffffff79a7 */ /* 0x000fe20008200430 */
[----:B--2---:R-:W-:Y:S01]  /*15fc0*/  IMAD.MOV.U32 R3, RZ, RZ, 0x1 ;  /* 0x00000001ff037424 */ /* 0x004fe200078e00ff */
[----:B------:R-:W-:Y:S04]  /*15fd0*/  ARRIVES.LDGSTSBAR.64.TRANSCNT [UR48+0x2a800] ;  /* 0x02a80000ff0079b0 */ /* 0x000fe80008000ab0 */
[----:B------:R-:W-:Y:S01]  /*15fe0*/  SHF.L.U32 R3, R3, 0x1f, RZ ;  /* 0x0000001f03037819 */ /* 0x000fe200000006ff */
[----:B------:R-:W-:Y:S01]  /*15ff0*/  NOP ;  /* 0x0000000000007918 */ /* 0x000fe20000000000 */
[----:B------:R-:W-:Y:S01]  /*16000*/  SYNCS.ARRIVE.TRANS64.A1T0 RZ, [UR48+0x2a800], RZ ;  /* 0x02a800ffffff79a7 */ /* 0x000fe20008100030 */
[----:B------:R-:W-:-:S05]  /*16010*/  VIADD R18, R18, 0xfffffffe ;  /* 0xfffffffe12127836 */ /* 0x000fca0000000000 */
[----:B------:R-:W-:Y:S01]  /*16020*/  ISETP.GE.AND P0, PT, R18, UR51, PT ;  /* 0x0000003312007c0c */ /* 0x000fe2000bf06270 */
[----:B------:R-:W2:Y:S02]  /*16030*/  SYNCS.PHASECHK.TRANS64.TRYWAIT P1, [UR48+0x2a820], R3 ;  /* 0x02a82003ff0075a7 */ /* 0x000ea40008020170 */
[----:B--2---:R-:W-:Y:S10]  /*16040*/  @!P1 BRA `(.L_x_5053) ;  /* 0x0000003000f49947 */ /* 0x004ff40003800000 */
.L_x_5124:
[----:B01----:R-:W-:Y:S01]  /*16050*/  IMAD.MOV.U32 R20, RZ, RZ, 0x1 ;  /* 0x00000001ff147424 */ /* 0x003fe200078e00ff */
[----:B------:R-:W-:Y:S06]  /*16060*/  @!P0 BRA `(.L_x_5054) ;  /* 0x0000001000ec8947 */ /* 0x000fec0003800000 */
[----:B------:R-:W5:Y:S04]  /*16070*/  LDL R6, [R1+0x4] ;  /* 0x0000040001067983 */ /* 0x000f680000100800 */
[----:B------:R-:W3:Y:S01]  /*16080*/  LDL R4, [R1] ;  /* 0x0000000001047983 */ /* 0x000ee20000100800 */
[----:B------:R-:W-:Y:S01]  /*16090*/  UIADD3 UR4, UR45, 0x1, URZ ;  /* 0x000000012d047890 */ /* 0x000fe2000fffe03f */
[----:B--2---:R-:W-:Y:S01]  /*160a0*/  LOP3.LUT R3, RZ, UR43, RZ, 0x33, !PT ;  /* 0x0000002bff037c12 */ /* 0x004fe2000f8e33ff */
[----:B------:R-:W-:Y:S01]  /*160b0*/  IMAD.MOV.U32 R8, RZ, RZ, 0x1 ;  /* 0x00000001ff087424 */ /* 0x000fe200078e00ff */
[----:B------:R-:W-:Y:S01]  /*160c0*/  IADD3 R19, R32, R19, R27 ;  /* 0x0000001320137210 */ /* 0x000fe20007ffe01b */
[----:B------:R-:W-:Y:S01]  /*160d0*/  UIMAD UR4, UR4, UR38, URZ ;  /* 0x00000026040472a4 */ /* 0x000fe2000f8e023f */
[----:B------:R-:W-:Y:S01]  /*160e0*/  LOP3.LUT R5, RZ, UR41, RZ, 0x33, !PT ;  /* 0x00000029ff057c12 */ /* 0x000fe2000f8e33ff */
[----:B----4-:R-:W-:-:S02]  /*160f0*/  IMAD.MOV.U32 R7, RZ, RZ, RZ ;  /* 0x000000ffff077224 */ /* 0x010fc400078e00ff */
[----:B------:R-:W-:Y:S02]  /*16100*/  VIADD R19, R19, 0xfffffe80 ;  /* 0xfffffe8013137836 */ /* 0x000fe40000000000 */
[----:B------:R-:W-:-:S04]  /*16110*/  LOP3.LUT R0, RZ, UR4, RZ, 0x33, !PT ;  /* 0x00000004ff007c12 */ /* 0x000fc8000f8e33ff */
[----:B------:R-:W-:-:S04]  /*16120*/  VIADDMNMX R0, R0, -UR44, R3, !PT ;  /* 0x8000002c00007c46 */ /* 0x000fc8000f800103 */
[----:B------:R-:W-:-:S04]  /*16130*/  VIMNMX R0, R0, R5, !PT ;  /* 0x0000000500007248 */ /* 0x000fc80007fe0100 */
[C---:B------:R-:W-:Y:S01]  /*16140*/  IADD3 R21, -R0.reuse, -0x2, RZ ;  /* 0xfffffffe00157810 */ /* 0x040fe20007ffe1ff */
[----:B------:R-:W-:Y:S02]  /*16150*/  IMAD R18, R0, -0x80, R19 ;  /* 0xffffff8000127824 */ /* 0x000fe400078e0213 */
[--C-:B-----5:R-:W-:Y:S02]  /*16160*/  IMAD.IADD R32, R6, 0x1, R31.reuse ;  /* 0x0000000106207824 */ /* 0x120fe400078e021f */
[C---:B---3--:R-:W-:Y:S02]  /*16170*/  IMAD.IADD R36, R4.reuse, 0x1, R31 ;  /* 0x0000000104247824 */ /* 0x048fe400078e021f */
[----:B------:R-:W-:-:S07]  /*16180*/  IMAD.IADD R34, R4, 0x1, R32 ;  /* 0x0000000104227824 */ /* 0x000fce00078e0220 */
.L_x_5069:
[----:B0-----:R-:W0:Y:S01]  /*16190*/  LDC R0, c[0x0][0x430] ;  /* 0x00010c00ff007b82 */ /* 0x001e220000000800 */
[----:B------:R-:W-:Y:S01]  /*161a0*/  IMAD.MOV.U32 R9, RZ, RZ, R18 ;  /* 0x000000ffff097224 */ /* 0x000fe200078e0012 */
[----:B------:R-:W-:Y:S01]  /*161b0*/  ULDC.64 UR4, c[0x0][0x428] ;  /* 0x00010a0000047ab9 */ /* 0x000fe20000000a00 */
[----:B0-----:R-:W-:-:S13]  /*161c0*/  ISETP.NE.AND P0, PT, R0, 0x1, PT ;  /* 0x000000010000780c */ /* 0x001fda0003f05270 */
[----:B------:R-:W0:Y:S08]  /*161d0*/  @P0 LDC R3, c[0x0][0x434] ;  /* 0x00010d00ff030b82 */ /* 0x000e300000000800 */
[----:B------:R-:W1:Y:S01]  /*161e0*/  @P0 LDC R5, c[0x0][0x438] ;  /* 0x00010e00ff050b82 */ /* 0x000e620000000800 */
[----:B0-----:R-:W-:-:S05]  /*161f0*/  @P0 IMAD.HI.U32 R0, R18, R3, RZ ;  /* 0x0000000312000227 */ /* 0x001fca00078e00ff */
[----:B-1----:R-:W-:Y:S01]  /*16200*/  @P0 SHF.R.U32.HI R9, RZ, R5, R0 ;  /* 0x00000005ff090219 */ /* 0x002fe20000011600 */
[----:B------:R-:W-:-:S03]  /*16210*/  IMAD R5, R33, UR4, RZ ;  /* 0x0000000421057c24 */ /* 0x000fc6000f8e02ff */
[--C-:B------:R-:W-:Y:S01]  /*16220*/  SHF.R.S32.HI R3, RZ, 0x1f, R9.reuse ;  /* 0x0000001fff037819 */ /* 0x100fe20000011409 */
[----:B------:R-:W-:Y:S02]  /*16230*/  IMAD.MOV.U32 R2, RZ, RZ, R9 ;  /* 0x000000ffff027224 */ /* 0x000fe400078e0009 */
[C---:B------:R-:W-:Y:S02]  /*16240*/  IMAD R5, R28.reuse, UR5, R5 ;  /* 0x000000051c057c24 */ /* 0x040fe4000f8e0205 */
[----:B------:R-:W-:Y:S01]  /*16250*/  IMAD.WIDE.U32 R2, R28, UR4, R2 ;  /* 0x000000041c027c25 */ /* 0x000fe2000f8e0002 */
[----:B------:R-:W-:-:S03]  /*16260*/  ULDC.64 UR4, c[0x0][0x418] ;  /* 0x0001060000047ab9 */ /* 0x000fc60000000a00 */
[----:B------:R-:W-:Y:S01]  /*16270*/  IMAD.IADD R3, R5, 0x1, R3 ;  /* 0x0000000105037824 */ /* 0x000fe200078e0203 */
[----:B------:R-:W-:-:S04]  /*16280*/  LEA R4, P0, R2, UR4, 0x2 ;  /* 0x0000000402047c11 */ /* 0x000fc8000f8010ff */
[----:B------:R-:W-:-:S05]  /*16290*/  LEA.HI.X R5, R2, UR5, R3, 0x2, P0 ;  /* 0x0000000502057c11 */ /* 0x000fca00080f1403 */
[----:B------:R-:W2:Y:S01]  /*162a0*/  LDG.E R4, desc[UR46][R4.64] ;  /* 0x0000002e04047981 */ /* 0x000ea2000c1e1900 */
[----:B------:R-:W-:Y:S01]  /*162b0*/  ISETP.NE.AND P2, PT, R37, 0x3, PT ;  /* 0x000000032500780c */ /* 0x000fe20003f45270 */
[----:B------:R-:W-:Y:S02]  /*162c0*/  VIADD R0, R7, 0x1 ;  /* 0x0000000107007836 */ /* 0x000fe40000000000 */
[----:B------:R-:W-:-:S03]  /*162d0*/  VIADD R21, R21, 0xffffffff ;  /* 0xffffffff15157836 */ /* 0x000fc60000000000 */
[C---:B------:R-:W-:Y:S02]  /*162e0*/  ISETP.NE.AND P1, PT, R0.reuse, 0x2, PT ;  /* 0x000000020000780c */ /* 0x040fe40003f25270 */
[----:B------:R-:W-:Y:S02]  /*162f0*/  ISETP.GT.AND P0, PT, R21, UR51, PT ;  /* 0x0000003315007c0c */ /* 0x000fe4000bf04270 */
[----:B------:R-:W-:Y:S02]  /*16300*/  SEL R3, RZ, 0x1, P1 ;  /* 0x00000001ff037807 */ /* 0x000fe40000800000 */
[----:B------:R-:W-:Y:S02]  /*16310*/  SEL R0, R0, RZ, P1 ;  /* 0x000000ff00007207 */ /* 0x000fe40000800000 */
[----:B------:R-:W-:Y:S02]  /*16320*/  LOP3.LUT R20, R8, R3, RZ, 0x3c, !PT ;  /* 0x0000000308147212 */ /* 0x000fe400078e3cff */
[----:B--2---:R-:W-:Y:S01]  /*16330*/  SHF.R.S32.HI R10, RZ, 0x1f, R4 ;  /* 0x0000001fff0a7819 */ /* 0x004fe20000011404 */
[----:B------:R-:W-:Y:S06]  /*16340*/  @!P2 BRA `(.L_x_5055) ;  /* 0x000000000004a947 */ /* 0x000fec0003800000 */
[----:B------:R-:W-:Y:S01]  /*16350*/  BPT.TRAP 0x1 ;  /* 0x000000040000795c */ /* 0x000fe20000300000 */
.L_x_5055:
[----:B------:R-:W-:Y:S02]  /*16360*/  LEA R6, R0, UR48, 0x3 ;  /* 0x0000003000067c11 */ /* 0x000fe4000f8e18ff */
[----:B------:R-:W-:-:S04]  /*16370*/  SHF.L.U32 R19, R20, 0x1f, RZ ;  /* 0x0000001f14137819 */ /* 0x000fc800000006ff */
[----:B------:R-:W0:Y:S02]  /*16380*/  SYNCS.PHASECHK.TRANS64.TRYWAIT P1, [R6+URZ+0x2a880], R19 ;  /* 0x02a88013060075a7 */ /* 0x000e24000802017f */
[----:B0-----:R-:W-:Y:S05]  /*16390*/  @!P1 BRA `(.L_x_5056) ;  /* 0x0000003000349947 */ /* 0x001fea0003800000 */
.L_x_5125:
[----:B------:R-:W-:Y:S01]  /*163a0*/  ULDC UR4, c[0x0][0x430] ;  /* 0x00010c0000047ab9 */ /* 0x000fe20000000800 */
[----:B------:R-:W-:Y:S01]  /*163b0*/  R2UR UR6, R26 ;  /* 0x000000001a0672ca */ /* 0x000fe200000e0000 */
[----:B------:R-:W-:Y:S01]  /*163c0*/  UIADD3 UR4, -UR4, URZ, URZ ;  /* 0x0000003f04047290 */ /* 0x000fe2000fffe13f */
[----:B------:R-:W1:Y:S01]  /*163d0*/  LDC R12, c[0x0][0x2f4] ;  /* 0x0000bd00ff0c7b82 */ /* 0x000e620000000800 */
[C---:B------:R-:W-:Y:S02]  /*163e0*/  LOP3.LUT P3, RZ, R16.reuse, 0x2, RZ, 0xc0, !PT ;  /* 0x0000000210ff7812 */ /* 0x040fe4000786c0ff */
[----:B------:R-:W-:Y:S02]  /*163f0*/  LOP3.LUT P2, RZ, R16, 0x1, RZ, 0xc0, !PT ;  /* 0x0000000110ff7812 */ /* 0x000fe4000784c0ff */
        /* <DEDUP_REMOVED lines=27> */
[----:B------:R-:W-:Y:S01]  /*165b0*/  SHFL.IDX PT, R35, R27, 0x2, 0x1c1f ;  /* 0x005c1f001b237f89 */ /* 0x000fe200000e0000 */
[----:B-1----:R-:W-:-:S03]  /*165c0*/  IADD3 R2, P1, R30, R14, RZ ;  /* 0x0000000e1e027210 */ /* 0x002fc60007f3e0ff */
[----:B------:R-:W-:Y:S02]  /*165d0*/  SHFL.IDX PT, R14, R24, 0x3, 0x1c1f ;  /* 0x007c1f00180e7f89 */ /* 0x000fe400000e0000 */
        /* <DEDUP_REMOVED lines=14> */
[----:B------:R1:W2:Y:S04]  /*166c0*/  SHFL.IDX PT, R35, R27, 0x3, 0x1c1f ;  /* 0x007c1f001b237f89 */ /* 0x0002a800000e0000 */
[----:B------:R1:W-:Y:S04]  /*166d0*/  LDGSTS.E.BYPASS.LTC128B.128 [R25+0xd400], desc[UR46][R2.64], !P4 ;  /* 0x0d40000002197fae */ /* 0x0003e8000e101d6e */
[----:B------:R1:W-:Y:S04]  /*166e0*/  LDGSTS.E.BYPASS.LTC128B.128 [R25+0xf400], desc[UR46][R2.64+0x40], !P3 ;  /* 0x0f40004002197fae */ /* 0x0003e8000d901d6e */
[----:B------:R1:W-:Y:S02]  /*166f0*/  LDGSTS.E.BYPASS.LTC128B.128 [R25+0x11400], desc[UR46][R2.64+0x80], !P2 ;  /* 0x1140008002197fae */ /* 0x0003e4000d101d6e */
.L_x_5135:
[----:B-1----:R-:W-:Y:S02]  /*16700*/  IADD3 R2, P1, R30, R14, RZ ;  /* 0x0000000e1e027210 */ /* 0x002fe40007f3e0ff */
[----:B------:R-:W-:-:S03]  /*16710*/  R2UR UR4, R6 ;  /* 0x00000000060472ca */ /* 0x000fc600000e0000 */
[----:B--2---:R-:W-:-:S05]  /*16720*/  IMAD.X R3, RZ, RZ, R35, P1 ;  /* 0x000000ffff037224 */ /* 0x004fca00008e0623 */
        /* <DEDUP_REMOVED lines=11> */
[----:B-1----:R-:W-:Y:S05]  /*167e0*/  @!P2 BRA `(.L_x_5058) ;  /* 0x000000000004a947 */ /* 0x002fea0003800000 */
[----:B------:R-:W-:Y:S01]  /*167f0*/  BPT.TRAP 0x1 ;  /* 0x000000040000795c */ /* 0x000fe20000300000 */
.L_x_5058:
[----:B------:R1:W-:Y:S01]  /*16800*/  SYNCS.ARRIVE.TRANS64.A1T0 RZ, [R6+URZ+0x2a870], RZ ;  /* 0x02a870ff06ff79a7 */ /* 0x0003e2000810003f */
[----:B------:R-:W-:Y:S05]  /*16810*/  @!P2 BRA `(.L_x_5059) ;  /* 0x000000000004a947 */ /* 0x000fea0003800000 */
[----:B------:R-:W-:Y:S01]  /*16820*/  BPT.TRAP 0x1 ;  /* 0x000000040000795c */ /* 0x000fe20000300000 */
.L_x_5059:
[----:B------:R-:W2:Y:S02]  /*16830*/  SYNCS.PHASECHK.TRANS64.TRYWAIT P1, [R6+URZ+0x2a840], R19 ;  /* 0x02a84013060075a7 */ /* 0x000ea4000802017f */
[----:B--2---:R-:W-:Y:S05]  /*16840*/  @!P1 BRA `(.L_x_5060) ;  /* 0x0000003000489947 */ /* 0x004fea0003800000 */
.L_x_5136:
[----:B------:R-:W-:Y:S01]  /*16850*/  ULDC.64 UR4, c[0x0][0x300] ;  /* 0x0000c00000047ab9 */ /* 0x000fe20000000a00 */
[----:B------:R-:W-:Y:S01]  /*16860*/  R2UR UR6, R26 ;  /* 0x000000001a0672ca */ /* 0x000fe200000e0000 */
[----:B------:R-:W-:Y:S01]  /*16870*/  IMAD R2, R9, UR4, RZ ;  /* 0x0000000409027c24 */ /* 0x000fe2000f8e02ff */
[----:B------:R-:W3:Y:S01]  /*16880*/  LDC R11, c[0x0][0x2f4] ;  /* 0x0000bd00ff0b7b82 */ /* 0x000ee20000000800 */
[C---:B------:R-:W-:Y:S02]  /*16890*/  LOP3.LUT P3, RZ, R16.reuse, 0x2, RZ, 0xc0, !PT ;  /* 0x0000000210ff7812 */ /* 0x040fe4000786c0ff */
[C---:B------:R-:W-:Y:S01]  /*168a0*/  IMAD R9, R5.reuse, UR5, R2 ;  /* 0x0000000505097c24 */ /* 0x040fe2000f8e0202 */
[----:B------:R-:W-:Y:S01]  /*168b0*/  LOP3.LUT P2, RZ, R16, 0x1, RZ, 0xc0, !PT ;  /* 0x0000000110ff7812 */ /* 0x000fe2000784c0ff */
        /* <DEDUP_REMOVED lines=14> */
[----:B0-2---:R-:W-:Y:S01]  /*169a0*/  IMAD.U32 R19, RZ, RZ, UR7 ;  /* 0x00000007ff137e24 */ /* 0x005fe2000f8e00ff */
[----:B------:R-:W-:-:S04]  /*169b0*/  IADD3 R9, P1, R2, UR6, RZ ;  /* 0x0000000602097c10 */ /* 0x000fc8000ff3e0ff */
[----:B------:R-:W-:Y:S01]  /*169c0*/  IADD3.X R19, R19, UR4, R3, P1, !PT ;  /* 0x0000000413137c10 */ /* 0x000fe20008ffe403 */
[----:B------:R-:W-:-:S03]  /*169d0*/  UMOV UR4, 0xffffffff ;  /* 0xffffffff00047882 */ /* 0x000fc60000000000 */
[----:B------:R-:W-:Y:S05]  /*169e0*/  BRA.DIV UR4, `(.L_x_5061) ;  /* 0x0000002e04f47947 */ /* 0x000fea000b800000 */
[----:B------:R-:W0:Y:S01]  /*169f0*/  SHFL.IDX PT, R14, R9, RZ, 0x1c1f ;  /* 0x001c1fff090e7589 */ /* 0x000e2200000e0000 */
[----:B------:R-:W-:-:S03]  /*16a00*/  IMAD R10, R0, 0x6000, R29 ;  /* 0x00006000000a7824 */ /* 0x000fc600078e021d */
[----:B------:R-:W2:Y:S01]  /*16a10*/  SHFL.IDX PT, R3, R19, RZ, 0x1c1f ;  /* 0x001c1fff13037589 */ /* 0x000ea200000e0000 */
[----:B------:R-:W-:-:S03]  /*16a20*/  VIADD R10, R10, UR48 ;  /* 0x000000300a0a7c36 */ /* 0x000fc60008000000 */
[----:B------:R-:W-:Y:S01]  /*16a30*/  SHFL.IDX PT, R25, R9, 0x2, 0x1c1f ;  /* 0x005c1f0009197f89 */ /* 0x000fe200000e0000 */
[----:B0-----:R-:W-:-:S03]  /*16a40*/  IADD3 R4, P1, R30, R14, RZ ;  /* 0x0000000e1e047210 */ /* 0x001fc60007f3e0ff */
[----:B------:R-:W0:Y:S02]  /*16a50*/  SHFL.IDX PT, R14, R9, 0x1, 0x1c1f ;  /* 0x003c1f00090e7f89 */ /* 0x000e2400000e0000 */
[----:B--2---:R-:W-:Y:S02]  /*16a60*/  IMAD.X R5, RZ, RZ, R3, P1 ;  /* 0x000000ffff057224 */ /* 0x004fe400008e0603 */
[----:B------:R-:W2:Y:S04]  /*16a70*/  SHFL.IDX PT, R3, R19, 0x1, 0x1c1f ;  /* 0x003c1f0013037f89 */ /* 0x000ea800000e0000 */
[----:B------:R-:W-:Y:S04]  /*16a80*/  LDGSTS.E.BYPASS.LTC128B.128 [R10+0x1e400], desc[UR46][R4.64], !P4 ;  /* 0x1e400000040a7fae */ /* 0x000fe8000e101d6e */
[----:B------:R-:W-:Y:S04]  /*16a90*/  LDGSTS.E.BYPASS.LTC128B.128 [R10+0x20400], desc[UR46][R4.64+0x40], !P3 ;  /* 0x20400040040a7fae */ /* 0x000fe8000d901d6e */
[----:B------:R3:W-:Y:S01]  /*16aa0*/  LDGSTS.E.BYPASS.LTC128B.128 [R10+0x22400], desc[UR46][R4.64+0x80], !P2 ;  /* 0x22400080040a7fae */ /* 0x0007e2000d101d6e */
[----:B0-----:R-:W-:-:S03]  /*16ab0*/  IADD3 R2, P1, R30, R14, RZ ;  /* 0x0000000e1e027210 */ /* 0x001fc60007f3e0ff */
[----:B------:R-:W-:Y:S02]  /*16ac0*/  SHFL.IDX PT, R14, R9, 0x3, 0x1c1f ;  /* 0x007c1f00090e7f89 */ /* 0x000fe400000e0000 */
[----:B--2---:R-:W-:Y:S02]  /*16ad0*/  IMAD.X R3, RZ, RZ, R3, P1 ;  /* 0x000000ffff037224 */ /* 0x004fe400008e0603 */
[----:B---3--:R-:W0:Y:S04]  /*16ae0*/  SHFL.IDX PT, R4, R19, 0x2, 0x1c1f ;  /* 0x005c1f0013047f89 */ /* 0x008e2800000e0000 */
[----:B------:R-:W-:Y:S04]  /*16af0*/  LDGSTS.E.BYPASS.LTC128B.128 [R10+0x1ec00], desc[UR46][R2.64], !P4 ;  /* 0x1ec00000020a7fae */ /* 0x000fe8000e101d6e */
[----:B------:R-:W-:Y:S04]  /*16b00*/  LDGSTS.E.BYPASS.LTC128B.128 [R10+0x20c00], desc[UR46][R2.64+0x40], !P3 ;  /* 0x20c00040020a7fae */ /* 0x000fe8000d901d6e */
[----:B------:R2:W-:Y:S04]  /*16b10*/  LDGSTS.E.BYPASS.LTC128B.128 [R10+0x22c00], desc[UR46][R2.64+0x80], !P2 ;  /* 0x22c00080020a7fae */ /* 0x0005e8000d101d6e */
[----:B------:R-:W3:Y:S01]  /*16b20*/  SHFL.IDX PT, R19, R19, 0x3, 0x1c1f ;  /* 0x007c1f0013137f89 */ /* 0x000ee200000e0000 */
[----:B--2---:R-:W-:-:S05]  /*16b30*/  IADD3 R2, P1, R30, R25, RZ ;  /* 0x000000191e027210 */ /* 0x004fca0007f3e0ff */
[----:B0-----:R-:W-:-:S05]  /*16b40*/  IMAD.X R3, RZ, RZ, R4, P1 ;  /* 0x000000ffff037224 */ /* 0x001fca00008e0604 */
[----:B------:R0:W-:Y:S04]  /*16b50*/  LDGSTS.E.BYPASS.LTC128B.128 [R10+0x1f400], desc[UR46][R2.64], !P4 ;  /* 0x1f400000020a7fae */ /* 0x0001e8000e101d6e */
[----:B------:R0:W-:Y:S04]  /*16b60*/  LDGSTS.E.BYPASS.LTC128B.128 [R10+0x21400], desc[UR46][R2.64+0x40], !P3 ;  /* 0x21400040020a7fae */ /* 0x0001e8000d901d6e */
[----:B---3--:R0:W-:Y:S02]  /*16b70*/  LDGSTS.E.BYPASS.LTC128B.128 [R10+0x23400], desc[UR46][R2.64+0x80], !P2 ;  /* 0x23400080020a7fae */ /* 0x0081e4000d101d6e */
.L_x_5146:
[----:B0-----:R-:W-:Y:S02]  /*16b80*/  IADD3 R2, P1, R30, R14, RZ ;  /* 0x0000000e1e027210 */ /* 0x001fe40007f3e0ff */
        /* <DEDUP_REMOVED lines=15> */
.L_x_5062:
[----:B------:R-:W-:Y:S01]  /*16c80*/  IMAD.U32 R2, RZ, RZ, UR42 ;  /* 0x0000002aff027e24 */ /* 0x000fe2000f8e00ff */
[----:B------:R0:W-:Y:S04]  /*16c90*/  SYNCS.ARRIVE.TRANS64.A1T0 RZ, [R6+URZ+0x2a830], RZ ;  /* 0x02a830ff06ff79a7 */ /* 0x0001e8000810003f */
[----:B------:R-:W-:-:S04]  /*16ca0*/  LOP3.LUT R2, R2, 0x1, RZ, 0xfc, !PT ;  /* 0x0000000102027812 */ /* 0x000fc800078efcff */
[----:B------:R-:W-:-:S13]  /*16cb0*/  ISETP.NE.AND P1, PT, R2, 0x3, PT ;  /* 0x000000030200780c */ /* 0x000fda0003f25270 */
[----:B0-----:R-:W-:Y:S05]  /*16cc0*/  @!P1 BRA `(.L_x_5063) ;  /* 0x0000000000049947 */ /* 0x001fea0003800000 */
[----:B------:R-:W-:Y:S01]  /*16cd0*/  BPT.TRAP 0x1 ;  /* 0x000000040000795c */ /* 0x000fe20000300000 */
.L_x_5063:
[----:B------:R-:W-:Y:S02]  /*16ce0*/  LOP3.LUT R3, R8, 0x1, RZ, 0x3c, !PT ;  /* 0x0000000108037812 */ /* 0x000fe400078e3cff */
[----:B------:R-:W-:Y:S02]  /*16cf0*/  LEA R2, R7, UR48, 0x3 ;  /* 0x0000003007027c11 */ /* 0x000fe4000f8e18ff */
[----:B------:R-:W-:-:S04]  /*16d00*/  SHF.L.U32 R3, R3, 0x1f, RZ ;  /* 0x0000001f03037819 */ /* 0x000fc800000006ff */
[----:B------:R-:W0:Y:S02]  /*16d10*/  SYNCS.PHASECHK.TRANS64.TRYWAIT P2, [R2+URZ+0x2a870], R3 ;  /* 0x02a87003020075a7 */ /* 0x000e24000804017f */
[----:B0-----:R-:W-:Y:S05]  /*16d20*/  @!P2 BRA `(.L_x_5064) ;  /* 0x000000300050a947 */ /* 0x001fea0003800000 */
.L_x_5147:
[----:B------:R-:W-:-:S13]  /*16d30*/  ISETP.NE.AND P2, PT, R37, 0x3, PT ;  /* 0x000000032500780c */ /* 0x000fda0003f45270 */
[----:B------:R-:W-:Y:S05]  /*16d40*/  @!P2 BRA `(.L_x_5065) ;  /* 0x000000000004a947 */ /* 0x000fea0003800000 */
[----:B------:R-:W-:Y:S01]  /*16d50*/  BPT.TRAP 0x1 ;  /* 0x000000040000795c */ /* 0x000fe20000300000 */
.L_x_5065:
[----:B------:R-:W-:Y:S01]  /*16d60*/  SHF.L.U32 R5, R8, 0x1f, RZ ;  /* 0x0000001f08057819 */ /* 0x000fe200000006ff */
[----:B0-----:R-:W-:-:S03]  /*16d70*/  IMAD R3, R7, 0x6000, RZ ;  /* 0x0000600007037824 */ /* 0x001fc600078e02ff */
[----:B------:R-:W0:Y:S02]  /*16d80*/  SYNCS.PHASECHK.TRANS64.TRYWAIT P2, [R2+URZ+0x2a860], R5 ;  /* 0x02a86005020075a7 */ /* 0x000e24000804017f */
[----:B0-----:R-:W-:Y:S05]  /*16d90*/  @!P2 BRA `(.L_x_5066) ;  /* 0x000000300048a947 */ /* 0x001fea0003800000 */
.L_x_5148:
[C---:B------:R-:W-:Y:S01]  /*16da0*/  LOP3.LUT R4, R3.reuse, R23, RZ, 0xfc, !PT ;  /* 0x0000001703047212 */ /* 0x040fe200078efcff */
[----:B------:R-:W-:Y:S05]  /*16db0*/  WARPSYNC.ALL ;  /* 0x0000000000007948 */ /* 0x000fea0003800000 */
[----:B------:R-:W2:Y:S01]  /*16dc0*/  LDSM.16.MT88.4 R8, [R4+UR48+0xc400] ;  /* 0x00c400300408783b */ /* 0x000ea20008004200 */
[----:B-1----:R-:W-:Y:S01]  /*16dd0*/  VIADD R6, R3, 0x2000 ;  /* 0x0000200003067836 */ /* 0x002fe20000000000 */
[----:B0-----:R-:W-:Y:S02]  /*16de0*/  IADD3 R5, R22, R3, R31 ;  /* 0x0000000316057210 */ /* 0x001fe40007ffe01f */
[----:B------:R-:W-:-:S02]  /*16df0*/  ISETP.NE.AND P2, PT, R37, 0x3, PT ;  /* 0x000000032500780c */ /* 0x000fc40003f45270 */
[----:B------:R-:W-:Y:S02]  /*16e00*/  LOP3.LUT R6, R6, R23, RZ, 0xfc, !PT ;  /* 0x0000001706067212 */ /* 0x000fe400078efcff */
[C-C-:B--2---:R-:W-:Y:S02]  /*16e10*/  PRMT R12, R8.reuse, 0x6420, R9.reuse ;  /* 0x00006420080c7816 */ /* 0x144fe40000000009 */
[----:B------:R-:W-:Y:S02]  /*16e20*/  PRMT R13, R8, 0x7531, R9 ;  /* 0x00007531080d7816 */ /* 0x000fe40000000009 */
[C-C-:B------:R-:W-:Y:S02]  /*16e30*/  PRMT R14, R10.reuse, 0x6420, R11.reuse ;  /* 0x000064200a0e7816 */ /* 0x140fe4000000000b */
[----:B------:R-:W-:-:S05]  /*16e40*/  PRMT R15, R10, 0x7531, R11 ;  /* 0x000075310a0f7816 */ /* 0x000fca000000000b */
[----:B------:R-:W-:Y:S04]  /*16e50*/  STSM.16.M88.4 [R5], R12 ;  /* 0x0000000c05007844 */ /* 0x000fe80000000200 */
[----:B------:R-:W0:Y:S02]  /*16e60*/  LDSM.16.MT88.4 R8, [R6+UR48+0xc400] ;  /* 0x00c400300608783b */ /* 0x000e240008004200 */
[C-C-:B0-----:R-:W-:Y:S02]  /*16e70*/  PRMT R12, R8.reuse, 0x6420, R9.reuse ;  /* 0x00006420080c7816 */ /* 0x141fe40000000009 */
[----:B------:R-:W-:Y:S01]  /*16e80*/  PRMT R13, R8, 0x7531, R9 ;  /* 0x00007531080d7816 */ /* 0x000fe20000000009 */
[----:B------:R-:W-:Y:S01]  /*16e90*/  VIADD R8, R3, 0x4000 ;  /* 0x0000400003087836 */ /* 0x000fe20000000000 */
[----:B------:R-:W-:-:S02]  /*16ea0*/  PRMT R14, R10, 0x6420, R11 ;  /* 0x000064200a0e7816 */ /* 0x000fc4000000000b */
[----:B------:R-:W-:Y:S02]  /*16eb0*/  PRMT R15, R10, 0x7531, R11 ;  /* 0x000075310a0f7816 */ /* 0x000fe4000000000b */
[----:B------:R-:W-:-:S03]  /*16ec0*/  LOP3.LUT R7, R8, R23, RZ, 0xfc, !PT ;  /* 0x0000001708077212 */ /* 0x000fc600078efcff */
[----:B------:R-:W-:Y:S04]  /*16ed0*/  STSM.16.M88.4 [R5+0x2000], R12 ;  /* 0x0020000c05007844 */ /* 0x000fe80000000200 */
[----:B------:R-:W0:Y:S02]  /*16ee0*/  LDSM.16.MT88.4 R8, [R7+UR48+0xc400] ;  /* 0x00c400300708783b */ /* 0x000e240008004200 */
[C-C-:B0-----:R-:W-:Y:S02]  /*16ef0*/  PRMT R12, R8.reuse, 0x6420, R9.reuse ;  /* 0x00006420080c7816 */ /* 0x141fe40000000009 */
[----:B------:R-:W-:Y:S02]  /*16f00*/  PRMT R13, R8, 0x7531, R9 ;  /* 0x00007531080d7816 */ /* 0x000fe40000000009 */
[----:B------:R-:W-:-:S02]  /*16f10*/  PRMT R14, R10, 0x6420, R11 ;  /* 0x000064200a0e7816 */ /* 0x000fc4000000000b */
[----:B------:R-:W-:-:S05]  /*16f20*/  PRMT R15, R10, 0x7531, R11 ;  /* 0x000075310a0f7816 */ /* 0x000fca000000000b */
[----:B------:R0:W-:Y:S04]  /*16f30*/  STSM.16.M88.4 [R5+0x4000], R12 ;  /* 0x0040000c05007844 */ /* 0x0001e80000000200 */
[----:B------:R-:W1:Y:S01]  /*16f40*/  LDSM.16.MT88.4 R8, [R4+UR48+0xcc00] ;  /* 0x00cc00300408783b */ /* 0x000e620008004200 */
[----:B0-----:R-:W-:Y:S02]  /*16f50*/  IADD3 R5, R22, R36, R3 ;  /* 0x0000002416057210 */ /* 0x001fe40007ffe003 */
[C-C-:B-1----:R-:W-:Y:S02]  /*16f60*/  PRMT R12, R8.reuse, 0x6420, R9.reuse ;  /* 0x00006420080c7816 */ /* 0x142fe40000000009 */
        /* <DEDUP_REMOVED lines=17> */
[C-C-:B0-----:R-:W-:Y:S02]  /*17080*/  IADD3 R5, R22.reuse, R32, R3.reuse ;  /* 0x0000002016057210 */ /* 0x141fe40007ffe003 */
[----:B------:R-:W-:Y:S02]  /*17090*/  IADD3 R3, R22, R34, R3 ;  /* 0x0000002216037210 */ /* 0x000fe40007ffe003 */
[C-C-:B-1----:R-:W-:Y:S02]  /*170a0*/  PRMT R12, R8.reuse, 0x6420, R9.reuse ;  /* 0x00006420080c7816 */ /* 0x142fe40000000009 */
[----:B------:R-:W-:-:S02]  /*170b0*/  PRMT R13, R8, 0x7531, R9 ;  /* 0x00007531080d7816 */ /* 0x000fc40000000009 */
        /* <DEDUP_REMOVED lines=41> */
.L_x_5067:
[----:B-1----:R1:W-:Y:S01]  /*17350*/  SYNCS.ARRIVE.TRANS64.A1T0 RZ, [R2+URZ+0x2a850], RZ ;  /* 0x02a850ff02ff79a7 */ /* 0x0023e2000810003f */
[----:B------:R-:W-:Y:S06]  /*17360*/  BAR.SYNC.DEFER_BLOCKING 0x2, 0x80 ;  /* 0x0082000000007b1d */ /* 0x000fec0000010000 */
[----:B------:R-:W-:Y:S05]  /*17370*/  @!P1 BRA `(.L_x_5068) ;  /* 0x0000000000049947 */ /* 0x000fea0003800000 */
[----:B------:R-:W-:Y:S01]  /*17380*/  BPT.TRAP 0x1 ;  /* 0x000000040000795c */ /* 0x000fe20000300000 */
.L_x_5068:
[----:B0-----:R-:W0:Y:S01]  /*17390*/  S2R R3, SR_CgaCtaId ;  /* 0x0000000000037919 */ /* 0x001e220000008800 */
[----:B-1----:R-:W-:Y:S02]  /*173a0*/  VIADD R2, R2, 0x2a880 ;  /* 0x0002a88002027836 */ /* 0x002fe40000000000 */
[----:B------:R-:W-:Y:S02]  /*173b0*/  VIADD R18, R18, 0xffffff80 ;  /* 0xffffff8012127836 */ /* 0x000fe40000000000 */
[----:B------:R-:W-:Y:S02]  /*173c0*/  IMAD.MOV.U32 R7, RZ, RZ, R0 ;  /* 0x000000ffff077224 */ /* 0x000fe400078e0000 */
[----:B------:R-:W-:Y:S01]  /*173d0*/  IMAD.MOV.U32 R8, RZ, RZ, R20 ;  /* 0x000000ffff087224 */ /* 0x000fe200078e0014 */
[----:B0-----:R-:W-:-:S04]  /*173e0*/  PRMT R2, R3, 0x654, R2 ;  /* 0x0000065403027816 */ /* 0x001fc80000000002 */
[----:B------:R0:W-:Y:S01]  /*173f0*/  SYNCS.ARRIVE.TRANS64.RED.A1T0 RZ, [R2+URZ], RZ ;  /* 0x000000ff02ff79a7 */ /* 0x0001e2000810043f */
[----:B------:R-:W-:Y:S05]  /*17400*/  @P0 BRA `(.L_x_5069) ;  /* 0xffffffec00600947 */ /* 0x000fea000383ffff */
[----:B------:R-:W-:Y:S05]  /*17410*/  BRA `(.L_x_5070) ;  /* 0x0000000000047947 */ /* 0x000fea0003800000 */
.L_x_5054:
[----:B------:R-:W-:-:S07]  /*17420*/  IMAD.MOV.U32 R0, RZ, RZ, RZ ;  /* 0x000000ffff007224 */ /* 0x000fce00078e00ff */
.L_x_5070:
[----:B------:R-:W-:-:S06]  /*17430*/  ULOP3.LUT UR4, UR42, 0x1, URZ, 0xfc, !UPT ;  /* 0x000000012a047892 */ /* 0x000fcc000f8efc3f */
[----:B0-----:R-:W-:-:S05]  /*17440*/  IMAD.U32 R2, RZ, RZ, UR4 ;  /* 0x00000004ff027e24 */ /* 0x001fca000f8e00ff */
[----:B------:R-:W-:-:S13]  /*17450*/  ISETP.NE.AND P1, PT, R2, 0x3, PT ;  /* 0x000000030200780c */ /* 0x000fda0003f25270 */
[----:B------:R-:W-:Y:S05]  /*17460*/  @!P1 BRA `(.L_x_5071) ;  /* 0x0000000000049947 */ /* 0x000fea0003800000 */
[----:B------:R-:W-:Y:S01]  /*17470*/  BPT.TRAP 0x1 ;  /* 0x000000040000795c */ /* 0x000fe20000300000 */
.L_x_5071:
[----:B--2---:R-:W-:Y:S01]  /*17480*/  LOP3.LUT R3, R20, 0x1, RZ, 0x3c, !PT ;  /* 0x0000000114037812 */ /* 0x004fe200078e3cff */
[----:B------:R-:W-:Y:S01]  /*17490*/  BSSY B0, `(.L_x_5072) ;  /* 0x0000005000007945 */ /* 0x000fe20003800000 */
[----:B------:R-:W-:Y:S02]  /*174a0*/  LEA R12, R0, UR48, 0x3 ;  /* 0x00000030000c7c11 */ /* 0x000fe4000f8e18ff */
[----:B------:R-:W-:-:S04]  /*174b0*/  SHF.L.U32 R3, R3, 0x1f, RZ ;  /* 0x0000001f03037819 */ /* 0x000fc800000006ff */
[----:B------:R-:W0:Y:S02]  /*174c0*/  SYNCS.PHASECHK.TRANS64.TRYWAIT P0, [R12+URZ+0x2a870], R3 ;  /* 0x02a870030c0075a7 */ /* 0x000e24000800017f */
[----:B0-----:R-:W-:Y:S05]  /*174d0*/  @!P0 BRA `(.L_x_5073) ;  /* 0x00000028008c8947 */ /* 0x001fea0003800000 */
.L_x_5149:
[----:B------:R-:W-:Y:S05]  /*174e0*/  BSYNC B0 ;  /* 0x0000000000007941 */ /* 0x000fea0003800000 */
.L_x_5072:
[----:B------:R-:W-:-:S13]  /*174f0*/  ISETP.NE.AND P0, PT, R37, 0x3, PT ;  /* 0x000000032500780c */ /* 0x000fda0003f05270 */
[----:B------:R-:W-:Y:S05]  /*17500*/  @!P0 BRA `(.L_x_5074) ;  /* 0x0000000000048947 */ /* 0x000fea0003800000 */
[----:B------:R-:W-:Y:S01]  /*17510*/  BPT.TRAP 0x1 ;  /* 0x000000040000795c */ /* 0x000fe20000300000 */
.L_x_5074:
[----:B------:R-:W-:Y:S01]  /*17520*/  SHF.L.U32 R5, R20, 0x1f, RZ ;  /* 0x0000001f14057819 */ /* 0x000fe200000006ff */
[----:B0-----:R-:W-:-:S03]  /*17530*/  IMAD R3, R0, 0x6000, RZ ;  /* 0x0000600000037824 */ /* 0x001fc600078e02ff */
[----:B------:R-:W0:Y:S02]  /*17540*/  SYNCS.PHASECHK.TRANS64.TRYWAIT P0, [R12+URZ+0x2a860], R5 ;  /* 0x02a860050c0075a7 */ /* 0x000e24000800017f */
[----:B------:R-:W-:Y:S01]  /*17550*/  LOP3.LUT R2, R3, R23, RZ, 0xfc, !PT ;  /* 0x0000001703027212 */ /* 0x000fe200078efcff */
[----:B0-----:R-:W-:Y:S06]  /*17560*/  @!P0 BRA `(.L_x_5075) ;  /* 0x00000028007c8947 */ /* 0x001fec0003800000 */
.L_x_5150:
[----:B------:R-:W2:Y:S04]  /*17570*/  LDL.LU R18, [R1+0x4] ;  /* 0x0000040001127983 */ /* 0x000ea80000300800 */
[----:B------:R-:W5:Y:S01]  /*17580*/  LDL.LU R17, [R1] ;  /* 0x0000000001117983 */ /* 0x000f620000300800 */
[----:B------:R-:W-:Y:S05]  /*17590*/  WARPSYNC.ALL ;  /* 0x0000000000007948 */ /* 0x000fea0003800000 */
[----:B0---4-:R-:W0:Y:S01]  /*175a0*/  LDSM.16.MT88.4 R4, [R2+UR48+0xc400] ;  /* 0x00c400300204783b */ /* 0x011e220008004200 */
[C---:B---3--:R-:W-:Y:S01]  /*175b0*/  VIADD R14, R3.reuse, 0x2000 ;  /* 0x00002000030e7836 */ /* 0x048fe20000000000 */
[----:B------:R-:W-:Y:S01]  /*175c0*/  IADD3 R13, R22, R3, R31 ;  /* 0x00000003160d7210 */ /* 0x000fe20007ffe01f */
[----:B------:R-:W-:Y:S01]  /*175d0*/  VIADD R16, R3, 0x4000 ;  /* 0x0000400003107836 */ /* 0x000fe20000000000 */
[----:B------:R-:W-:-:S02]  /*175e0*/  ISETP.NE.AND P0, PT, R37, 0x3, PT ;  /* 0x000000032500780c */ /* 0x000fc40003f05270 */
[-C--:B------:R-:W-:Y:S02]  /*175f0*/  LOP3.LUT R14, R14, R23.reuse, RZ, 0xfc, !PT ;  /* 0x000000170e0e7212 */ /* 0x080fe400078efcff */
[----:B------:R-:W-:Y:S02]  /*17600*/  LOP3.LUT R16, R16, R23, RZ, 0xfc, !PT ;  /* 0x0000001710107212 */ /* 0x000fe400078efcff */
[C-C-:B0-----:R-:W-:Y:S02]  /*17610*/  PRMT R8, R4.reuse, 0x6420, R5.reuse ;  /* 0x0000642004087816 */ /* 0x141fe40000000005 */
        /* <DEDUP_REMOVED lines=20> */
[----:B------:R-:W-:Y:S02]  /*17760*/  PRMT R11, R6, 0x7531, R7 ;  /* 0x00007531060b7816 */ /* 0x000fe40000000007 */
[----:B-----5:R-:W-:Y:S01]  /*17770*/  IADD3 R15, R3, R31, R17 ;  /* 0x0000001f030f7210 */ /* 0x020fe20007ffe011 */
[----:B--2---:R-:W-:-:S04]  /*17780*/  IMAD.IADD R31, R18, 0x1, R31 ;  /* 0x00000001121f7824 */ /* 0x004fc800078e021f */
[--C-:B------:R-:W-:Y:S01]  /*17790*/  IMAD.IADD R15, R15, 0x1, R22.reuse ;  /* 0x000000010f0f7824 */ /* 0x100fe200078e0216 */
[-C--:B------:R-:W-:Y:S02]  /*177a0*/  IADD3 R13, R22, R31.reuse, R3 ;  /* 0x0000001f160d7210 */ /* 0x080fe40007ffe003 */
[----:B------:R-:W-:Y:S02]  /*177b0*/  IADD3 R3, R3, R31, R17 ;  /* 0x0000001f03037210 */ /* 0x000fe40007ffe011 */
[----:B------:R-:W-:Y:S03]  /*177c0*/  STSM.16.M88.4 [R15], R8 ;  /* 0x000000080f007844 */ /* 0x000fe60000000200 */
[----:B------:R-:W-:Y:S01]  /*177d0*/  IMAD.IADD R3, R3, 0x1, R22 ;  /* 0x0000000103037824 */ /* 0x000fe200078e0216 */
[----:B------:R-:W0:Y:S02]  /*177e0*/  LDSM.16.MT88.4 R4, [R2+UR48+0xec00] ;  /* 0x00ec00300204783b */ /* 0x000e240008004200 */
[----:B0-----:R-:W-:-:S02]  /*177f0*/  PRMT R8, R4, 0x6420, R5 ;  /* 0x0000642004087816 */ /* 0x001fc40000000005 */
[----:B------:R-:W-:Y:S02]  /*17800*/  PRMT R9, R4, 0x7531, R5 ;  /* 0x0000753104097816 */ /* 0x000fe40000000005 */
[C-C-:B------:R-:W-:Y:S02]  /*17810*/  PRMT R10, R6.reuse, 0x6420, R7.reuse ;  /* 0x00006420060a7816 */ /* 0x140fe40000000007 */
        /* <DEDUP_REMOVED lines=52> */
.L_x_5076:
[----:B-1----:R1:W-:Y:S01]  /*17b60*/  SYNCS.ARRIVE.TRANS64.A1T0 RZ, [R12+URZ+0x2a850], RZ ;  /* 0x02a850ff0cff79a7 */ /* 0x0023e2000810003f */
[----:B------:R-:W-:Y:S06]  /*17b70*/  BAR.SYNC.DEFER_BLOCKING 0x2, 0x80 ;  /* 0x0082000000007b1d */ /* 0x000fec0000010000 */
[----:B------:R-:W-:Y:S05]  /*17b80*/  @!P1 BRA `(.L_x_5077) ;  /* 0x0000000000049947 */ /* 0x000fea0003800000 */
[----:B------:R-:W-:Y:S01]  /*17b90*/  BPT.TRAP 0x1 ;  /* 0x000000040000795c */ /* 0x000fe20000300000 */
.L_x_5077:
        /* <DEDUP_REMOVED lines=10> */
.L_x_5028:
[----:B------:R-:W1:Y:S01]  /*17c40*/  S2R R4, SR_CgaCtaId ;  /* 0x0000000000047919 */ /* 0x000e620000008800 */
[----:B------:R-:W-:Y:S02]  /*17c50*/  MOV R3, 0x400 ;  /* 0x0000040000037802 */ /* 0x000fe40000000f00 */
[----:B------:R-:W-:Y:S02]  /*17c60*/  SHF.L.U32 R2, R2, 0x1f, RZ ;  /* 0x0000001f02027819 */ /* 0x000fe400000006ff */
[----:B-1----:R-:W-:-:S04]  /*17c70*/  LEA R7, R4, R3, 0x18 ;  /* 0x0000000304077211 */ /* 0x002fc800078ec0ff */
[----:B------:R-:W1:Y:S02]  /*17c80*/  SYNCS.PHASECHK.TRANS64.TRYWAIT P0, [R7+URZ+0x2a820], R2 ;  /* 0x02a82002070075a7 */ /* 0x000e64000800017f */
[----:B-1----:R-:W-:Y:S05]  /*17c90*/  @!P0 BRA `(.L_x_5078) ;  /* 0x0000002000c48947 */ /* 0x002fea0003800000 */
.L_x_5151:
        /* <DEDUP_REMOVED lines=13> */
.L_x_5079:
[----:B------:R-:W-:Y:S01]  /*17d70*/  IMAD R5, R0, 0x8, R7 ;  /* 0x0000000800057824 */ /* 0x000fe200078e0207 */
[----:B------:R-:W-:Y:S01]  /*17d80*/  SHF.L.U32 R2, R20, 0x1f, RZ ;  /* 0x0000001f14027819 */ /* 0x000fe200000006ff */
[----:B------:R-:W-:-:S03]  /*17d90*/  VIADD R0, R0, 0x1 ;  /* 0x0000000100007836 */ /* 0x000fc60000000000 */
[----:B------:R-:W1:Y:S02]  /*17da0*/  SYNCS.PHASECHK.TRANS64.TRYWAIT P1, [R5+URZ+0x2a840], R2 ;  /* 0x02a84002050075a7 */ /* 0x000e64000802017f */
[----:B------:R-:W-:-:S04]  /*17db0*/  ISETP.NE.AND P2, PT, R0, 0x2, PT ;  /* 0x000000020000780c */ /* 0x000fc80003f45270 */
[----:B------:R-:W-:Y:S01]  /*17dc0*/  SEL R3, RZ, 0x1, P2 ;  /* 0x00000001ff037807 */ /* 0x000fe20001000000 */
[----:B-1----:R-:W-:Y:S08]  /*17dd0*/  @!P1 BRA `(.L_x_5080) ;  /* 0x0000002000889947 */ /* 0x002ff00003800000 */
.L_x_5152:
[----:B------:R-:W-:Y:S02]  /*17de0*/  SEL R0, R0, RZ, P2 ;  /* 0x000000ff00007207 */ /* 0x000fe40001000000 */
[----:B------:R-:W-:Y:S01]  /*17df0*/  LOP3.LUT R3, R20, R3, RZ, 0x3c, !PT ;  /* 0x0000000314037212 */ /* 0x000fe200078e3cff */
[----:B------:R-:W-:Y:S06]  /*17e00*/  @!P0 BRA `(.L_x_5081) ;  /* 0x0000000000048947 */ /* 0x000fec0003800000 */
[----:B------:R-:W-:Y:S01]  /*17e10*/  BPT.TRAP 0x1 ;  /* 0x000000040000795c */ /* 0x000fe20000300000 */
.L_x_5081:
[----:B------:R-:W-:Y:S01]  /*17e20*/  IMAD R7, R0, 0x8, R7 ;  /* 0x0000000800077824 */ /* 0x000fe200078e0207 */
[----:B------:R-:W-:-:S04]  /*17e30*/  SHF.L.U32 R0, R3, 0x1f, RZ ;  /* 0x0000001f03007819 */ /* 0x000fc800000006ff */
[----:B------:R-:W2:Y:S02]  /*17e40*/  SYNCS.PHASECHK.TRANS64.TRYWAIT P1, [R7+URZ+0x2a840], R0 ;  /* 0x02a84000070075a7 */ /* 0x000ea4000802017f */
[----:B--2---:R-:W-:Y:S05]  /*17e50*/  @!P1 BRA `(.L_x_5082) ;  /* 0x00000020007c9947 */ /* 0x004fea0003800000 */
.L_x_5153:
[----:B------:R-:W-:Y:S05]  /*17e60*/  @!P0 BRA `(.L_x_5083) ;  /* 0x0000000000048947 */ /* 0x000fea0003800000 */
[----:B------:R-:W-:Y:S01]  /*17e70*/  BPT.TRAP 0x1 ;  /* 0x000000040000795c */ /* 0x000fe20000300000 */
.L_x_5083:
[----:B------:R-:W3:Y:S02]  /*17e80*/  SYNCS.PHASECHK.TRANS64.TRYWAIT P1, [R5+URZ+0x2a860], R2 ;  /* 0x02a86002050075a7 */ /* 0x000ee4000802017f */
[----:B---3--:R-:W-:Y:S05]  /*17e90*/  @!P1 BRA `(.L_x_5084) ;  /* 0x0000002000809947 */ /* 0x008fea0003800000 */
.L_x_5154:
[----:B------:R-:W-:Y:S05]  /*17ea0*/  @!P0 BRA `(.L_x_5085) ;  /* 0x0000000000048947 */ /* 0x000fea0003800000 */
[----:B------:R-:W-:Y:S01]  /*17eb0*/  BPT.TRAP 0x1 ;  /* 0x000000040000795c */ /* 0x000fe20000300000 */
.L_x_5085:
[----:B------:R-:W4:Y:S02]  /*17ec0*/  SYNCS.PHASECHK.TRANS64.TRYWAIT P1, [R7+URZ+0x2a860], R0 ;  /* 0x02a86000070075a7 */ /* 0x000f24000802017f */
[----:B----4-:R-:W-:Y:S05]  /*17ed0*/  @!P1 BRA `(.L_x_5086) ;  /* 0x0000002000849947 */ /* 0x010fea0003800000 */
.L_x_5155:
[----:B------:R-:W-:Y:S05]  /*17ee0*/  @!P0 BRA `(.L_x_5087) ;  /* 0x0000000000048947 */ /* 0x000fea0003800000 */
[----:B------:R-:W-:Y:S01]  /*17ef0*/  BPT.TRAP 0x1 ;  /* 0x000000040000795c */ /* 0x000fe20000300000 */
.L_x_5087:
[----:B------:R-:W0:Y:S02]  /*17f00*/  SYNCS.PHASECHK.TRANS64.TRYWAIT P1, [R5+URZ+0x2a880], R2 ;  /* 0x02a88002050075a7 */ /* 0x000e24000802017f */
[----:B0-----:R-:W-:Y:S05]  /*17f10*/  @!P1 BRA `(.L_x_5088) ;  /* 0x0000002000889947 */ /* 0x001fea0003800000 */
.L_x_5156:
[----:B------:R-:W-:Y:S05]  /*17f20*/  @!P0 BRA `(.L_x_5089) ;  /* 0x0000000000048947 */ /* 0x000fea0003800000 */
[----:B------:R-:W-:Y:S01]  /*17f30*/  BPT.TRAP 0x1 ;  /* 0x000000040000795c */ /* 0x000fe20000300000 */
.L_x_5089:
[----:B------:R0:W0:Y:S02]  /*17f40*/  SYNCS.PHASECHK.TRANS64.TRYWAIT P0, [R7+URZ+0x2a880], R0 ;  /* 0x02a88000070075a7 */ /* 0x000024000800017f */
[----:B0-----:R-:W-:Y:S05]  /*17f50*/  @!P0 NANOSLEEP.SYNCS 0x989680 ;  /* 0x009896800000895d */ /* 0x001fea0003900000 */
[----:B------:R-:W0:Y:S02]  /*17f60*/  @!P0 SYNCS.PHASECHK.TRANS64 P0, [R7+URZ+0x2a880], R0 ;  /* 0x02a88000070085a7 */ /* 0x000e24000800007f */
[----:B0-----:R-:W-:Y:S05]  /*17f70*/  @!P0 BRA `(.L_x_5089) ;  /* 0xfffffffc00f08947 */ /* 0x001fea000383ffff */
.L_x_4936:
[----:B------:R-:W-:Y:S05]  /*17f80*/  BSYNC B6 ;  /* 0x0000000000067941 */ /* 0x000fea0003800000 */
.L_x_4933:
[----:B------:R-:W-:Y:S05]  /*17f90*/  EXIT ;  /* 0x000000000000794d */ /* 0x000fea0003800000 */
.L_x_4946:
[----:B0-----:R-:W-:-:S04]  /*17fa0*/  IMAD.U32 R3, RZ, RZ, UR36 ;  /* 0x00000024ff037e24 */ /* 0x001fc8000f8e00ff */
[----:B------:R0:W1:Y:S03]  /*17fb0*/  SYNCS.PHASECHK.TRANS64.TRYWAIT P0, [R3+URZ+0x2a800], R8 ;  /* 0x02a80008030075a7 */ /* 0x000066000800017f */
[----:B-1----:R-:W-:Y:S05]  /*17fc0*/  @!P0 NANOSLEEP.SYNCS 0x989680 ;  /* 0x009896800000895d */ /* 0x002fea0003900000 */
[----:B------:R-:W1:Y:S02]  /*17fd0*/  @!P0 SYNCS.PHASECHK.TRANS64 P0, [R3+URZ+0x2a800], R8 ;  /* 0x02a80008030085a7 */ /* 0x000e64000800007f */
[----:B-1----:R-:W-:Y:S05]  /*17fe0*/  @!P0 BRA `(.L_x_4946) ;  /* 0xfffffffc00ec8947 */ /* 0x002fea000383ffff */
[----:B------:R-:W-:Y:S05]  /*17ff0*/  BRA `(.L_x_5090) ;  /* 0xfffffe9800e07947 */ /* 0x000fea000383ffff */
.L_x_4950:
[----:B0-----:R-:W-:-:S04]  /*18000*/  IMAD.U32 R3, RZ, RZ, UR36 ;  /* 0x00000024ff037e24 */ /* 0x001fc8000f8e00ff */
[----:B------:R0:W2:Y:S03]  /*18010*/  SYNCS.PHASECHK.TRANS64.TRYWAIT P1, [R3+URZ+0x2a830], R8 ;  /* 0x02a83008030075a7 */ /* 0x0000a6000802017f */
[----:B--2---:R-:W-:Y:S05]  /*18020*/  @!P1 NANOSLEEP.SYNCS 0x989680 ;  /* 0x009896800000995d */ /* 0x004fea0003900000 */
[----:B------:R-:W2:Y:S02]  /*18030*/  @!P1 SYNCS.PHASECHK.TRANS64 P1, [R3+URZ+0x2a830], R8 ;  /* 0x02a83008030095a7 */ /* 0x000ea4000802007f */
[----:B--2---:R-:W-:Y:S05]  /*18040*/  @!P1 BRA `(.L_x_4950) ;  /* 0xfffffffc00ec9947 */ /* 0x004fea000383ffff */
[----:B------:R-:W-:Y:S05]  /*18050*/  BRA `(.L_x_4949) ;  /* 0xfffffe9800fc7947 */ /* 0x000fea000383ffff */
.L_x_4967:
[----:B-1----:R-:W-:-:S04]  /*18060*/  IMAD.U32 R12, RZ, RZ, UR6 ;  /* 0x00000006ff0c7e24 */ /* 0x002fc8000f8e00ff */
[----:B------:R1:W2:Y:S03]  /*18070*/  SYNCS.PHASECHK.TRANS64.TRYWAIT P1, [R12+URZ+0x2a830], R11 ;  /* 0x02a8300b0c0075a7 */ /* 0x0002a6000802017f */
[----:B--2---:R-:W-:Y:S05]  /*18080*/  @!P1 NANOSLEEP.SYNCS 0x989680 ;  /* 0x009896800000995d */ /* 0x004fea0003900000 */
[----:B------:R-:W2:Y:S02]  /*18090*/  @!P1 SYNCS.PHASECHK.TRANS64 P1, [R12+URZ+0x2a830], R11 ;  /* 0x02a8300b0c0095a7 */ /* 0x000ea4000802007f */
[----:B--2---:R-:W-:Y:S05]  /*180a0*/  @!P1 BRA `(.L_x_4967) ;  /* 0xfffffffc00ec9947 */ /* 0x004fea000383ffff */
[----:B------:R-:W-:Y:S05]  /*180b0*/  BRA `(.L_x_4964) ;  /* 0xfffffedc00187947 */ /* 0x000fea000383ffff */
.L_x_4971:
[----:B-1----:R-:W-:-:S04]  /*180c0*/  IMAD.U32 R12, RZ, RZ, UR6 ;  /* 0x00000006ff0c7e24 */ /* 0x002fc8000f8e00ff */
[----:B------:R1:W2:Y:S03]  /*180d0*/  SYNCS.PHASECHK.TRANS64.TRYWAIT P1, [R12+URZ+0x2a850], R11 ;  /* 0x02a8500b0c0075a7 */ /* 0x0002a6000802017f */
[----:B--2---:R-:W-:Y:S05]  /*180e0*/  @!P1 NANOSLEEP.SYNCS 0x989680 ;  /* 0x009896800000995d */ /* 0x004fea0003900000 */
[----:B------:R-:W2:Y:S02]  /*180f0*/  @!P1 SYNCS.PHASECHK.TRANS64 P1, [R12+URZ+0x2a850], R11 ;  /* 0x02a8500b0c0095a7 */ /* 0x000ea4000802007f */
[----:B--2---:R-:W-:Y:S05]  /*18100*/  @!P1 BRA `(.L_x_4971) ;  /* 0xfffffffc00ec9947 */ /* 0x004fea000383ffff */
[----:B------:R-:W-:Y:S05]  /*18110*/  BRA `(.L_x_4968) ;  /* 0xfffffedc00c47947 */ /* 0x000fea000383ffff */
.L_x_4990:
[----:B-1----:R-:W-:-:S04]  /*18120*/  IMAD.U32 R12, RZ, RZ, UR6 ;  /* 0x00000006ff0c7e24 */ /* 0x002fc8000f8e00ff */
[----:B------:R1:W2:Y:S03]  /*18130*/  SYNCS.PHASECHK.TRANS64.TRYWAIT P1, [R12+URZ+0x2a830], R11 ;  /* 0x02a8300b0c0075a7 */ /* 0x0002a6000802017f */
[----:B--2---:R-:W-:Y:S05]  /*18140*/  @!P1 NANOSLEEP.SYNCS 0x989680 ;  /* 0x009896800000995d */ /* 0x004fea0003900000 */
[----:B------:R-:W2:Y:S02]  /*18150*/  @!P1 SYNCS.PHASECHK.TRANS64 P1, [R12+URZ+0x2a830], R11 ;  /* 0x02a8300b0c0095a7 */ /* 0x000ea4000802007f */
[----:B--2---:R-:W-:Y:S05]  /*18160*/  @!P1 BRA `(.L_x_4990) ;  /* 0xfffffffc00ec9947 */ /* 0x004fea000383ffff */
[----:B------:R-:W-:Y:S05]  /*18170*/  BRA `(.L_x_4987) ;  /* 0xffffff1800047947 */ /* 0x000fea000383ffff */
.L_x_4994:
[----:B-1----:R-:W-:-:S04]  /*18180*/  IMAD.U32 R12, RZ, RZ, UR6 ;  /* 0x00000006ff0c7e24 */ /* 0x002fc8000f8e00ff */
[----:B------:R1:W2:Y:S03]  /*18190*/  SYNCS.PHASECHK.TRANS64.TRYWAIT P1, [R12+URZ+0x2a850], R11 ;  /* 0x02a8500b0c0075a7 */ /* 0x0002a6000802017f */
[----:B--2---:R-:W-:Y:S05]  /*181a0*/  @!P1 NANOSLEEP.SYNCS 0x989680 ;  /* 0x009896800000995d */ /* 0x004fea0003900000 */
[----:B------:R-:W2:Y:S02]  /*181b0*/  @!P1 SYNCS.PHASECHK.TRANS64 P1, [R12+URZ+0x2a850], R11 ;  /* 0x02a8500b0c0095a7 */ /* 0x000ea4000802007f */
[----:B--2---:R-:W-:Y:S05]  /*181c0*/  @!P1 BRA `(.L_x_4994) ;  /* 0xfffffffc00ec9947 */ /* 0x004fea000383ffff */
[----:B------:R-:W-:Y:S05]  /*181d0*/  BRA `(.L_x_4991) ;  /* 0xffffff1800b07947 */ /* 0x000fea000383ffff */
.L_x_5002:
[----:B-1----:R-:W-:-:S04]  /*181e0*/  IMAD.U32 R13, RZ, RZ, UR6 ;  /* 0x00000006ff0d7e24 */ /* 0x002fc8000f8e00ff */
[----:B------:R1:W2:Y:S03]  /*181f0*/  SYNCS.PHASECHK.TRANS64.TRYWAIT P1, [R13+URZ+0x2a830], R12 ;  /* 0x02a8300c0d0075a7 */ /* 0x0002a6000802017f */
[----:B--2---:R-:W-:Y:S05]  /*18200*/  @!P1 NANOSLEEP.SYNCS 0x989680 ;  /* 0x009896800000995d */ /* 0x004fea0003900000 */
[----:B------:R-:W2:Y:S02]  /*18210*/  @!P1 SYNCS.PHASECHK.TRANS64 P1, [R13+URZ+0x2a830], R12 ;  /* 0x02a8300c0d0095a7 */ /* 0x000ea4000802007f */
[----:B--2---:R-:W-:Y:S05]  /*18220*/  @!P1 BRA `(.L_x_5002) ;  /* 0xfffffffc00ec9947 */ /* 0x004fea000383ffff */
[----:B------:R-:W-:Y:S05]  /*18230*/  BRA `(.L_x_4999) ;  /* 0xffffff4000187947 */ /* 0x000fea000383ffff */
.L_x_5006:
[----:B-1----:R-:W-:-:S04]  /*18240*/  IMAD.U32 R13, RZ, RZ, UR6 ;  /* 0x00000006ff0d7e24 */ /* 0x002fc8000f8e00ff */
[----:B------:R1:W2:Y:S03]  /*18250*/  SYNCS.PHASECHK.TRANS64.TRYWAIT P1, [R13+URZ+0x2a850], R12 ;  /* 0x02a8500c0d0075a7 */ /* 0x0002a6000802017f */
[----:B--2---:R-:W-:Y:S05]  /*18260*/  @!P1 NANOSLEEP.SYNCS 0x989680 ;  /* 0x009896800000995d */ /* 0x004fea0003900000 */
[----:B------:R-:W2:Y:S02]  /*18270*/  @!P1 SYNCS.PHASECHK.TRANS64 P1, [R13+URZ+0x2a850], R12 ;  /* 0x02a8500c0d0095a7 */ /* 0x000ea4000802007f */
[----:B--2---:R-:W-:Y:S05]  /*18280*/  @!P1 BRA `(.L_x_5006) ;  /* 0xfffffffc00ec9947 */ /* 0x004fea000383ffff */
[----:B------:R-:W-:Y:S05]  /*18290*/  BRA `(.L_x_5003) ;  /* 0xffffff4000b47947 */ /* 0x000fea000383ffff */
.L_x_5021:
[----:B-1----:R-:W-:-:S04]  /*182a0*/  IMAD.U32 R5, RZ, RZ, UR11 ;  /* 0x0000000bff057e24 */ /* 0x002fc8000f8e00ff */
[----:B------:R1:W2:Y:S03]  /*182b0*/  SYNCS.PHASECHK.TRANS64.TRYWAIT P1, [R5+URZ+0x2a850], R0 ;  /* 0x02a85000050075a7 */ /* 0x0002a6000802017f */
[----:B--2---:R-:W-:Y:S05]  /*182c0*/  @!P1 NANOSLEEP.SYNCS 0x989680 ;  /* 0x009896800000995d */ /* 0x004fea0003900000 */
[----:B------:R-:W2:Y:S02]  /*182d0*/  @!P1 SYNCS.PHASECHK.TRANS64 P1, [R5+URZ+0x2a850], R0 ;  /* 0x02a85000050095a7 */ /* 0x000ea4000802007f */
[----:B--2---:R-:W-:Y:S05]  /*182e0*/  @!P1 BRA `(.L_x_5021) ;  /* 0xfffffffc00ec9947 */ /* 0x004fea000383ffff */
[----:B------:R-:W-:Y:S05]  /*182f0*/  BRA `(.L_x_5020) ;  /* 0xffffff78000c7947 */ /* 0x000fea000383ffff */
.L_x_5040:
[----:B------:R-:W-:Y:S02]  /*18300*/  IMAD.MOV.U32 R13, RZ, RZ, R24 ;  /* 0x000000ffff0d7224 */ /* 0x000fe400078e0018 */
[----:B------:R-:W-:Y:S02]  /*18310*/  IMAD.MOV.U32 R12, RZ, RZ, RZ ;  /* 0x000000ffff0c7224 */ /* 0x000fe400078e00ff */
[----:B------:R-:W-:Y:S02]  /*18320*/  IMAD.MOV.U32 R11, RZ, RZ, 0x1f ;  /* 0x0000001fff0b7424 */ /* 0x000fe400078e00ff */
[----:B------:R-:W-:-:S07]  /*18330*/  IMAD.MOV.U32 R15, RZ, RZ, -0x1 ;  /* 0xffffffffff0f7424 */ /* 0x000fce00078e00ff */
[----:B0----5:R-:W-:Y:S05]  /*18340*/  WARPSYNC.COLLECTIVE R15, `(.L_x_5091) ;  /* 0x000000000f087348 */ /* 0x021fea0003c00000 */
[----:B------:R1:W2:Y:S02]  /*18350*/  SHFL.IDX P6, R14, R13, R12, R11 ;  /* 0x0000000c0d0e7389 */ /* 0x0002a400000c000b */
[----:B012--5:R-:W-:Y:S01]  /*18360*/  ENDCOLLECTIVE ;  /* 0x000000000000791b */ /* 0x027fe20003800000 */
.L_x_5091:
[----:B------:R-:W-:Y:S05]  /*18370*/  BRA `(.L_x_5092) ;  /* 0xffffffc8000c7947 */ /* 0x000fea000383ffff */
.L_x_5042:
[----:B-1----:R1:W2:Y:S02]  /*18380*/  SYNCS.PHASECHK.TRANS64.TRYWAIT P0, [R34+URZ+0x2a880], R20 ;  /* 0x02a88014220075a7 */ /* 0x0022a4000800017f */
[----:B--2---:R-:W-:Y:S05]  /*18390*/  @!P0 NANOSLEEP.SYNCS 0x989680 ;  /* 0x009896800000895d */ /* 0x004fea0003900000 */
[----:B------:R-:W2:Y:S02]  /*183a0*/  @!P0 SYNCS.PHASECHK.TRANS64 P0, [R34+URZ+0x2a880], R20 ;  /* 0x02a88014220085a7 */ /* 0x000ea4000800007f */
[----:B--2---:R-:W-:Y:S05]  /*183b0*/  @!P0 BRA `(.L_x_5042) ;  /* 0xfffffffc00f08947 */ /* 0x004fea000383ffff */
[----:B------:R-:W-:Y:S05]  /*183c0*/  BRA `(.L_x_5093) ;  /* 0xffffffc800707947 */ /* 0x000fea000383ffff */
.L_x_5043:
        /* <DEDUP_REMOVED lines=8> */
.L_x_5095:
[----:B------:R-:W-:Y:S05]  /*18450*/  BSYNC B0 ;  /* 0x0000000000007941 */ /* 0x000fea0003800000 */
.L_x_5094:
[----:B------:R-:W-:Y:S01]  /*18460*/  IMAD.MOV.U32 R13, RZ, RZ, R8 ;  /* 0x000000ffff0d7224 */ /* 0x000fe200078e0008 */
[----:B------:R-:W0:Y:S01]  /*18470*/  LDC R21, c[0x0][0x2f4] ;  /* 0x0000bd00ff157b82 */ /* 0x000e220000000800 */
[----:B------:R-:W-:Y:S01]  /*18480*/  IMAD.MOV.U32 R12, RZ, RZ, RZ ;  /* 0x000000ffff0c7224 */ /* 0x000fe200078e00ff */
[----:B------:R-:W-:Y:S01]  /*18490*/  LOP3.LUT R16, R16, 0xffffffdf, RZ, 0xc0, !PT ;  /* 0xffffffdf10107812 */ /* 0x000fe200078ec0ff */
        /* <DEDUP_REMOVED lines=8> */
.L_x_5096:
[-C--:B------:R-:W-:Y:S01]  /*18520*/  ISETP.GE.AND P4, PT, R30, R21.reuse, PT ;  /* 0x000000151e00720c */ /* 0x080fe20003f86270 */
[----:B------:R-:W-:Y:S01]  /*18530*/  IMAD.MOV.U32 R13, RZ, RZ, R9 ;  /* 0x000000ffff0d7224 */ /* 0x000fe200078e0009 */
[-C--:B------:R-:W-:Y:S01]  /*18540*/  ISETP.GE.AND P3, PT, R25, R21.reuse, PT ;  /* 0x000000151900720c */ /* 0x080fe20003f66270 */
[----:B------:R-:W-:Y:S01]  /*18550*/  IMAD.MOV.U32 R12, RZ, RZ, 0x1 ;  /* 0x00000001ff0c7424 */ /* 0x000fe200078e00ff */
[----:B------:R-:W-:Y:S02]  /*18560*/  ISETP.GE.AND P2, PT, R24, R21, PT ;  /* 0x000000151800720c */ /* 0x000fe40003f46270 */
[----:B------:R-:W-:-:S13]  /*18570*/  IADD3 R2, P0, R30, R14, RZ ;  /* 0x0000000e1e027210 */ /* 0x000fda0007f1e0ff */
[----:B------:R-:W-:Y:S05]  /*18580*/  WARPSYNC.COLLECTIVE R15, `(.L_x_5097) ;  /* 0x000000000f087348 */ /* 0x000fea0003c00000 */
[----:B------:R0:W1:Y:S02]  /*18590*/  SHFL.IDX P6, R14, R13, R12, R11 ;  /* 0x0000000c0d0e7389 */ /* 0x00006400000c000b */
[----:B01----:R-:W-:Y:S01]  /*185a0*/  ENDCOLLECTIVE ;  /* 0x000000000000791b */ /* 0x003fe20003800000 */
.L_x_5097:
        /* <DEDUP_REMOVED lines=15> */
.L_x_5098:
[----:B------:R-:W-:Y:S02]  /*186a0*/  IMAD.MOV.U32 R13, RZ, RZ, R9 ;  /* 0x000000ffff0d7224 */ /* 0x000fe400078e0009 */
[----:B------:R-:W-:Y:S01]  /*186b0*/  IMAD.MOV.U32 R12, RZ, RZ, 0x2 ;  /* 0x00000002ff0c7424 */ /* 0x000fe200078e00ff */
[----:B------:R-:W-:-:S13]  /*186c0*/  IADD3 R2, P0, R30, R14, RZ ;  /* 0x0000000e1e027210 */ /* 0x000fda0007f1e0ff */
[----:B------:R-:W-:Y:S05]  /*186d0*/  WARPSYNC.COLLECTIVE R15, `(.L_x_5099) ;  /* 0x000000000f087348 */ /* 0x000fea0003c00000 */
[----:B------:R0:W1:Y:S02]  /*186e0*/  SHFL.IDX P6, R14, R13, R12, R11 ;  /* 0x0000000c0d0e7389 */ /* 0x00006400000c000b */
[----:B01----:R-:W-:Y:S01]  /*186f0*/  ENDCOLLECTIVE ;  /* 0x000000000000791b */ /* 0x003fe20003800000 */
.L_x_5099:
        /* <DEDUP_REMOVED lines=15> */
.L_x_5100:
[----:B------:R-:W-:Y:S02]  /*187f0*/  IMAD.MOV.U32 R13, RZ, RZ, R9 ;  /* 0x000000ffff0d7224 */ /* 0x000fe400078e0009 */
[----:B------:R-:W-:Y:S01]  /*18800*/  IMAD.MOV.U32 R12, RZ, RZ, 0x3 ;  /* 0x00000003ff0c7424 */ /* 0x000fe200078e00ff */
[----:B------:R-:W-:-:S13]  /*18810*/  IADD3 R2, P0, R30, R14, RZ ;  /* 0x0000000e1e027210 */ /* 0x000fda0007f1e0ff */
[----:B------:R-:W-:Y:S05]  /*18820*/  WARPSYNC.COLLECTIVE R15, `(.L_x_5101) ;  /* 0x000000000f087348 */ /* 0x000fea0003c00000 */
[----:B------:R0:W1:Y:S02]  /*18830*/  SHFL.IDX P6, R14, R13, R12, R11 ;  /* 0x0000000c0d0e7389 */ /* 0x00006400000c000b */
[----:B01----:R-:W-:Y:S01]  /*18840*/  ENDCOLLECTIVE ;  /* 0x000000000000791b */ /* 0x003fe20003800000 */
.L_x_5101:
        /* <DEDUP_REMOVED lines=12> */
.L_x_5102:
[----:B------:R-:W-:Y:S01]  /*18910*/  @!PT LDS RZ, [RZ] ;  /* 0x00000000fffff984 */ /* 0x000fe20000000800 */
[----:B------:R-:W-:Y:S01]  /*18920*/  @!PT LDS RZ, [RZ] ;  /* 0x00000000fffff984 */ /* 0x000fe20000000800 */
[----:B------:R-:W-:Y:S01]  /*18930*/  @!PT LDS RZ, [RZ] ;  /* 0x00000000fffff984 */ /* 0x000fe20000000800 */
[----:B------:R0:W-:Y:S01]  /*18940*/  LDGSTS.E.BYPASS.LTC128B.128 [R17+0xf400], desc[UR46][R2.64+0x40], !P0 ;  /* 0x0f40004002117fae */ /* 0x0001e2000c101d6e */
[----:B------:R-:W-:-:S13]  /*18950*/  ISETP.LT.OR P0, PT, R6, 0x41, P2 ;  /* 0x000000410600780c */ /* 0x000fda0001701670 */
[----:B------:R0:W-:Y:S01]  /*18960*/  LDGSTS.E.BYPASS.LTC128B.128 [R17+0x11400], desc[UR46][R2.64+0x80], !P0 ;  /* 0x1140008002117fae */ /* 0x0001e2000c101d6e */
[C---:B------:R-:W-:Y:S02]  /*18970*/  ISETP.GE.AND P0, PT, R6.reuse, 0x21, PT ;  /* 0x000000210600780c */ /* 0x040fe40003f06270 */
[----:B------:R-:W-:-:S13]  /*18980*/  ISETP.GE.AND P6, PT, R6, 0x61, PT ;  /* 0x000000610600780c */ /* 0x000fda0003fc6270 */
[----:B------:R-:W-:Y:S01]  /*18990*/  @P6 LOP3.LUT R16, R16, 0x20, RZ, 0xfc, !PT ;  /* 0x0000002010106812 */ /* 0x000fe200078efcff */
[----:B0-----:R-:W-:Y:S06]  /*189a0*/  BRA `(.L_x_5103) ;  /* 0xffffffc800247947 */ /* 0x001fec000383ffff */
.L_x_5046:
[----:B0-----:R0:W2:Y:S02]  /*189b0*/  SYNCS.PHASECHK.TRANS64.TRYWAIT P2, [R34+URZ+0x2a840], R20 ;  /* 0x02a84014220075a7 */ /* 0x0010a4000804017f */
[----:B--2---:R-:W-:Y:S05]  /*189c0*/  @!P2 NANOSLEEP.SYNCS 0x989680 ;  /* 0x009896800000a95d */ /* 0x004fea0003900000 */
[----:B------:R-:W2:Y:S02]  /*189d0*/  @!P2 SYNCS.PHASECHK.TRANS64 P2, [R34+URZ+0x2a840], R20 ;  /* 0x02a840142200a5a7 */ /* 0x000ea4000804007f */
[----:B--2---:R-:W-:Y:S05]  /*189e0*/  @!P2 BRA `(.L_x_5046) ;  /* 0xfffffffc00f0a947 */ /* 0x004fea000383ffff */
[----:B------:R-:W-:Y:S05]  /*189f0*/  BRA `(.L_x_5104) ;  /* 0xffffffc8006c7947 */ /* 0x000fea000383ffff */
.L_x_5047:
        /* <DEDUP_REMOVED lines=8> */
.L_x_5106:
[----:B------:R-:W-:Y:S05]  /*18a80*/  BSYNC B0 ;  /* 0x0000000000007941 */ /* 0x000fea0003800000 */
.L_x_5105:
        /* <DEDUP_REMOVED lines=8> */
.L_x_5107:
        /* <DEDUP_REMOVED lines=13> */
.L_x_5108:
[----:B------:R-:W-:Y:S01]  /*18be0*/  @!PT LDS RZ, [RZ] ;  /* 0x00000000fffff984 */ /* 0x000fe20000000800 */
[----:B------:R-:W-:Y:S01]  /*18bf0*/  @!PT LDS RZ, [RZ] ;  /* 0x00000000fffff984 */ /* 0x000fe20000000800 */
[----:B------:R-:W-:Y:S01]  /*18c00*/  @!PT LDS RZ, [RZ] ;  /* 0x00000000fffff984 */ /* 0x000fe20000000800 */
[----:B------:R0:W-:Y:S04]  /*18c10*/  @P5 LDGSTS.E.BYPASS.LTC128B.128 [R17+0x20400], desc[UR46][R2.64+0x40], !P4 ;  /* 0x2040004002115fae */ /* 0x0001e8000e101d6e */
[----:B------:R0:W-:Y:S01]  /*18c20*/  @P5 LDGSTS.E.BYPASS.LTC128B.128 [R17+0x22400], desc[UR46][R2.64+0x80], !P3 ;  /* 0x2240008002115fae */ /* 0x0001e2000d901d6e */
[----:B------:R-:W-:Y:S01]  /*18c30*/  ISETP.GE.AND P5, PT, R30, R6, PT ;  /* 0x000000061e00720c */ /* 0x000fe20003fa6270 */
[----:B------:R-:W-:Y:S02]  /*18c40*/  IMAD.MOV.U32 R13, RZ, RZ, R0 ;  /* 0x000000ffff0d7224 */ /* 0x000fe400078e0000 */
[----:B------:R-:W-:-:S10]  /*18c50*/  IMAD.MOV.U32 R5, RZ, RZ, R14 ;  /* 0x000000ffff057224 */ /* 0x000fd400078e000e */
[----:B0-----:R-:W-:Y:S05]  /*18c60*/  WARPSYNC.COLLECTIVE R15, `(.L_x_5109) ;  /* 0x000000000f087348 */ /* 0x001fea0003c00000 */
[----:B------:R1:W2:Y:S02]  /*18c70*/  SHFL.IDX P6, R14, R13, R12, R11 ;  /* 0x0000000c0d0e7389 */ /* 0x0002a400000c000b */
[----:B012---:R-:W-:Y:S01]  /*18c80*/  ENDCOLLECTIVE ;  /* 0x000000000000791b */ /* 0x007fe20003800000 */
.L_x_5109:
[----:B------:R-:W-:Y:S02]  /*18c90*/  IMAD.MOV.U32 R13, RZ, RZ, R4 ;  /* 0x000000ffff0d7224 */ /* 0x000fe400078e0004 */
[----:B------:R-:W-:Y:S01]  /*18ca0*/  IMAD.MOV.U32 R12, RZ, RZ, 0x2 ;  /* 0x00000002ff0c7424 */ /* 0x000fe200078e00ff */
[----:B------:R-:W-:-:S05]  /*18cb0*/  @P0 IADD3 R14, P2, R30, R14, RZ ;  /* 0x0000000e1e0e0210 */ /* 0x000fca0007f5e0ff */
[----:B------:R-:W-:-:S08]  /*18cc0*/  @P0 IMAD.MOV.U32 R2, RZ, RZ, R14 ;  /* 0x000000ffff020224 */ /* 0x000fd000078e000e */
[----:B------:R-:W-:Y:S05]  /*18cd0*/  WARPSYNC.COLLECTIVE R15, `(.L_x_5110) ;  /* 0x000000000f087348 */ /* 0x000fea0003c00000 */
[----:B------:R0:W1:Y:S02]  /*18ce0*/  SHFL.IDX P6, R14, R13, R12, R11 ;  /* 0x0000000c0d0e7389 */ /* 0x00006400000c000b */
[----:B01----:R-:W-:Y:S01]  /*18cf0*/  ENDCOLLECTIVE ;  /* 0x000000000000791b */ /* 0x003fe20003800000 */
.L_x_5110:
        /* <DEDUP_REMOVED lines=13> */
.L_x_5111:
[----:B------:R-:W-:Y:S02]  /*18dd0*/  IMAD.MOV.U32 R13, RZ, RZ, R4 ;  /* 0x000000ffff0d7224 */ /* 0x000fe400078e0004 */
[----:B------:R-:W-:Y:S01]  /*18de0*/  IMAD.MOV.U32 R12, RZ, RZ, 0x3 ;  /* 0x00000003ff0c7424 */ /* 0x000fe200078e00ff */
[----:B------:R-:W-:-:S05]  /*18df0*/  @P1 IADD3 R14, P0, R30, R14, RZ ;  /* 0x0000000e1e0e1210 */ /* 0x000fca0007f1e0ff */
[----:B------:R-:W-:-:S08]  /*18e00*/  @P1 IMAD.MOV.U32 R2, RZ, RZ, R14 ;  /* 0x000000ffff021224 */ /* 0x000fd000078e000e */
[----:B------:R-:W-:Y:S05]  /*18e10*/  WARPSYNC.COLLECTIVE R15, `(.L_x_5112) ;  /* 0x000000000f087348 */ /* 0x000fea0003c00000 */
[----:B------:R0:W1:Y:S02]  /*18e20*/  SHFL.IDX P6, R14, R13, R12, R11 ;  /* 0x0000000c0d0e7389 */ /* 0x00006400000c000b */
[----:B01----:R-:W-:Y:S01]  /*18e30*/  ENDCOLLECTIVE ;  /* 0x000000000000791b */ /* 0x003fe20003800000 */
.L_x_5112:
        /* <DEDUP_REMOVED lines=13> */
.L_x_5113:
[----:B------:R-:W-:Y:S05]  /*18f10*/  BRA `(.L_x_5114) ;  /* 0xffffffc400fc7947 */ /* 0x000fea000383ffff */
.L_x_5050:
[----:B------:R-:W-:Y:S02]  /*18f20*/  IMAD.MOV.U32 R13, RZ, RZ, R4 ;  /* 0x000000ffff0d7224 */ /* 0x000fe400078e0004 */
[----:B------:R-:W-:Y:S02]  /*18f30*/  IMAD.MOV.U32 R12, RZ, RZ, RZ ;  /* 0x000000ffff0c7224 */ /* 0x000fe400078e00ff */
[----:B------:R-:W-:Y:S02]  /*18f40*/  IMAD.MOV.U32 R11, RZ, RZ, 0x1c1f ;  /* 0x00001c1fff0b7424 */ /* 0x000fe400078e00ff */
[----:B------:R-:W-:Y:S02]  /*18f50*/  IMAD.MOV.U32 R15, RZ, RZ, -0x1 ;  /* 0xffffffffff0f7424 */ /* 0x000fe400078e00ff */
[----:B------:R-:W-:-:S07]  /*18f60*/  VIADD R6, R27, UR40 ;  /* 0x000000281b067c36 */ /* 0x000fce0008000000 */
[----:B01----:R-:W-:Y:S05]  /*18f70*/  WARPSYNC.COLLECTIVE R15, `(.L_x_5115) ;  /* 0x000000000f087348 */ /* 0x003fea0003c00000 */
[----:B------:R2:W3:Y:S02]  /*18f80*/  SHFL.IDX P6, R14, R13, R12, R11 ;  /* 0x0000000c0d0e7389 */ /* 0x0004e400000c000b */
[----:B0123--:R-:W-:Y:S01]  /*18f90*/  ENDCOLLECTIVE ;  /* 0x000000000000791b */ /* 0x00ffe20003800000 */
.L_x_5115:
[----:B------:R-:W-:Y:S02]  /*18fa0*/  VIADD R8, R6, 0x20 ;  /* 0x0000002006087836 */ /* 0x000fe40000000000 */
[----:B------:R-:W-:Y:S02]  /*18fb0*/  IMAD.MOV.U32 R13, RZ, RZ, R0 ;  /* 0x000000ffff0d7224 */ /* 0x000fe400078e0000 */
[----:B------:R-:W-:-:S07]  /*18fc0*/  IMAD.MOV.U32 R2, RZ, RZ, R14 ;  /* 0x000000ffff027224 */ /* 0x000fce00078e000e */
[----:B------:R-:W-:Y:S05]  /*18fd0*/  WARPSYNC.COLLECTIVE R15, `(.L_x_5116) ;  /* 0x000000000f087348 */ /* 0x000fea0003c00000 */
[----:B------:R0:W1:Y:S02]  /*18fe0*/  SHFL.IDX P6, R14, R13, R12, R11 ;  /* 0x0000000c0d0e7389 */ /* 0x00006400000c000b */
[----:B01----:R-:W-:Y:S01]  /*18ff0*/  ENDCOLLECTIVE ;  /* 0x000000000000791b */ /* 0x003fe20003800000 */
.L_x_5116:
        /* <DEDUP_REMOVED lines=11> */
.L_x_5117:
[----:B------:R-:W-:Y:S01]  /*190b0*/  @!PT LDS RZ, [RZ] ;  /* 0x00000000fffff984 */ /* 0x000fe20000000800 */
[----:B------:R-:W-:Y:S01]  /*190c0*/  @!PT LDS RZ, [RZ] ;  /* 0x00000000fffff984 */ /* 0x000fe20000000800 */
[----:B------:R-:W-:Y:S01]  /*190d0*/  @!PT LDS RZ, [RZ] ;  /* 0x00000000fffff984 */ /* 0x000fe20000000800 */
[----:B------:R0:W-:Y:S04]  /*190e0*/  @!P1 LDGSTS.E.BYPASS.LTC128B.128 [R17+0x18400], desc[UR46][R2.64], !P3 ;  /* 0x1840000002119fae */ /* 0x0001e8000d901d6e */
[----:B------:R0:W-:Y:S04]  /*190f0*/  @!P1 LDGSTS.E.BYPASS.LTC128B.128 [R17+0x1a400], desc[UR46][R2.64+0x40], !P2 ;  /* 0x1a40004002119fae */ /* 0x0001e8000d101d6e */
[----:B------:R0:W-:Y:S01]  /*19100*/  @!P1 LDGSTS.E.BYPASS.LTC128B.128 [R17+0x1c400], desc[UR46][R2.64+0x80], !P0 ;  /* 0x1c40008002119fae */ /* 0x0001e2000c101d6e */
[----:B------:R-:W-:Y:S01]  /*19110*/  ISETP.GE.AND P1, PT, R8, R5, PT ;  /* 0x000000050800720c */ /* 0x000fe20003f26270 */
[----:B------:R-:W-:-:S02]  /*19120*/  IMAD.MOV.U32 R13, RZ, RZ, R0 ;  /* 0x000000ffff0d7224 */ /* 0x000fc400078e0000 */
[----:B------:R-:W-:Y:S02]  /*19130*/  VIADD R8, R6, 0x40 ;  /* 0x0000004006087836 */ /* 0x000fe40000000000 */
[----:B------:R-:W-:-:S08]  /*19140*/  IMAD.MOV.U32 R7, RZ, RZ, R14 ;  /* 0x000000ffff077224 */ /* 0x000fd000078e000e */
[----:B0-----:R-:W-:Y:S05]  /*19150*/  WARPSYNC.COLLECTIVE R15, `(.L_x_5118) ;  /* 0x000000000f087348 */ /* 0x001fea0003c00000 */
[----:B------:R1:W2:Y:S02]  /*19160*/  SHFL.IDX P6, R14, R13, R12, R11 ;  /* 0x0000000c0d0e7389 */ /* 0x0002a400000c000b */
[----:B012---:R-:W-:Y:S01]  /*19170*/  ENDCOLLECTIVE ;  /* 0x000000000000791b */ /* 0x007fe20003800000 */
.L_x_5118:
[----:B------:R-:W-:Y:S02]  /*19180*/  IMAD.MOV.U32 R13, RZ, RZ, R4 ;  /* 0x000000ffff0d7224 */ /* 0x000fe400078e0004 */
[----:B------:R-:W-:Y:S01]  /*19190*/  IMAD.MOV.U32 R12, RZ, RZ, 0x2 ;  /* 0x00000002ff0c7424 */ /* 0x000fe200078e00ff */
[----:B------:R-:W-:-:S05]  /*191a0*/  @!P1 IADD3 R14, P4, R30, R14, RZ ;  /* 0x0000000e1e0e9210 */ /* 0x000fca0007f9e0ff */
[----:B------:R-:W-:-:S08]  /*191b0*/  @!P1 IMAD.MOV.U32 R2, RZ, RZ, R14 ;  /* 0x000000ffff029224 */ /* 0x000fd000078e000e */
[----:B------:R-:W-:Y:S05]  /*191c0*/  WARPSYNC.COLLECTIVE R15, `(.L_x_5119) ;  /* 0x000000000f087348 */ /* 0x000fea0003c00000 */
[----:B------:R0:W1:Y:S02]  /*191d0*/  SHFL.IDX P6, R14, R13, R12, R11 ;  /* 0x0000000c0d0e7389 */ /* 0x00006400000c000b */
[----:B01----:R-:W-:Y:S01]  /*191e0*/  ENDCOLLECTIVE ;  /* 0x000000000000791b */ /* 0x003fe20003800000 */
.L_x_5119:
        /* <DEDUP_REMOVED lines=9> */
[----:B------:R-:W-:Y:S01]  /*19280*/  ISETP.GE.AND P1, PT, R8, R5, PT ;  /* 0x000000050800720c */ /* 0x000fe20003f26270 */
[----:B------:R-:W-:-:S12]  /*19290*/  IMAD.MOV.U32 R7, RZ, RZ, R14 ;  /* 0x000000ffff077224 */ /* 0x000fd800078e000e */
[----:B0-----:R-:W-:Y:S05]  /*192a0*/  WARPSYNC.COLLECTIVE R15, `(.L_x_5120) ;  /* 0x000000000f087348 */ /* 0x001fea0003c00000 */
[----:B------:R1:W2:Y:S02]  /*192b0*/  SHFL.IDX P6, R14, R13, R12, R11 ;  /* 0x0000000c0d0e7389 */ /* 0x0002a400000c000b */
[----:B012---:R-:W-:Y:S01]  /*192c0*/  ENDCOLLECTIVE ;  /* 0x000000000000791b */ /* 0x007fe20003800000 */
.L_x_5120:
[----:B------:R-:W-:Y:S02]  /*192d0*/  IMAD.MOV.U32 R13, RZ, RZ, R4 ;  /* 0x000000ffff0d7224 */ /* 0x000fe400078e0004 */
[----:B------:R-:W-:Y:S01]  /*192e0*/  IMAD.MOV.U32 R12, RZ, RZ, 0x3 ;  /* 0x00000003ff0c7424 */ /* 0x000fe200078e00ff */
[----:B------:R-:W-:-:S05]  /*192f0*/  @!P1 IADD3 R14, P4, R30, R14, RZ ;  /* 0x0000000e1e0e9210 */ /* 0x000fca0007f9e0ff */
[----:B------:R-:W-:-:S08]  /*19300*/  @!P1 IMAD.MOV.U32 R2, RZ, RZ, R14 ;  /* 0x000000ffff029224 */ /* 0x000fd000078e000e */
[----:B------:R-:W-:Y:S05]  /*19310*/  WARPSYNC.COLLECTIVE R15, `(.L_x_5121) ;  /* 0x000000000f087348 */ /* 0x000fea0003c00000 */
[----:B------:R0:W1:Y:S02]  /*19320*/  SHFL.IDX P6, R14, R13, R12, R11 ;  /* 0x0000000c0d0e7389 */ /* 0x00006400000c000b */
[----:B01----:R-:W-:Y:S01]  /*19330*/  ENDCOLLECTIVE ;  /* 0x000000000000791b */ /* 0x003fe20003800000 */
.L_x_5121:
        /* <DEDUP_REMOVED lines=13> */
.L_x_5122:
[----:B------:R-:W-:Y:S05]  /*19410*/  BRA `(.L_x_5123) ;  /* 0xffffffc800ac7947 */ /* 0x000fea000383ffff */
.L_x_5053:
[----:B--2---:R2:W0:Y:S02]  /*19420*/  SYNCS.PHASECHK.TRANS64.TRYWAIT P1, [R34+URZ+0x2a820], R3 ;  /* 0x02a82003220075a7 */ /* 0x004424000802017f */
[----:B0-----:R-:W-:Y:S05]  /*19430*/  @!P1 NANOSLEEP.SYNCS 0x989680 ;  /* 0x009896800000995d */ /* 0x001fea0003900000 */
[----:B------:R-:W0:Y:S02]  /*19440*/  @!P1 SYNCS.PHASECHK.TRANS64 P1, [R34+URZ+0x2a820], R3 ;  /* 0x02a82003220095a7 */ /* 0x000e24000802007f */
[----:B0-----:R-:W-:Y:S05]  /*19450*/  @!P1 BRA `(.L_x_5053) ;  /* 0xfffffffc00f09947 */ /* 0x001fea000383ffff */
[----:B------:R-:W-:Y:S05]  /*19460*/  BRA `(.L_x_5124) ;  /* 0xffffffc800f87947 */ /* 0x000fea000383ffff */
.L_x_5056:
[----:B0-----:R0:W1:Y:S02]  /*19470*/  SYNCS.PHASECHK.TRANS64.TRYWAIT P1, [R6+URZ+0x2a880], R19 ;  /* 0x02a88013060075a7 */ /* 0x001064000802017f */
[----:B-1----:R-:W-:Y:S05]  /*19480*/  @!P1 NANOSLEEP.SYNCS 0x989680 ;  /* 0x009896800000995d */ /* 0x002fea0003900000 */
[----:B------:R-:W1:Y:S02]  /*19490*/  @!P1 SYNCS.PHASECHK.TRANS64 P1, [R6+URZ+0x2a880], R19 ;  /* 0x02a88013060095a7 */ /* 0x000e64000802007f */
[----:B-1----:R-:W-:Y:S05]  /*194a0*/  @!P1 BRA `(.L_x_5056) ;  /* 0xfffffffc00f09947 */ /* 0x002fea000383ffff */
[----:B------:R-:W-:Y:S05]  /*194b0*/  BRA `(.L_x_5125) ;  /* 0xffffffcc00b87947 */ /* 0x000fea000383ffff */
.L_x_5057:
        /* <DEDUP_REMOVED lines=8> */
.L_x_5127:
[----:B------:R-:W-:Y:S05]  /*19540*/  BSYNC B0 ;  /* 0x0000000000007941 */ /* 0x000fea0003800000 */
.L_x_5126:
        /* <DEDUP_REMOVED lines=9> */
.L_x_5128:
[----:B------:R-:W-:Y:S02]  /*195e0*/  IMAD.MOV.U32 R13, RZ, RZ, R27 ;  /* 0x000000ffff0d7224 */ /* 0x000fe400078e001b */
[----:B------:R-:W-:Y:S01]  /*195f0*/  IMAD.MOV.U32 R12, RZ, RZ, 0x1 ;  /* 0x00000001ff0c7424 */ /* 0x000fe200078e00ff */
[----:B------:R-:W-:-:S13]  /*19600*/  IADD3 R2, P1, R30, R14, RZ ;  /* 0x0000000e1e027210 */ /* 0x000fda0007f3e0ff */
[----:B------:R-:W-:Y:S05]  /*19610*/  WARPSYNC.COLLECTIVE R15, `(.L_x_5129) ;  /* 0x000000000f087348 */ /* 0x000fea0003c00000 */
[----:B------:R0:W1:Y:S02]  /*19620*/  SHFL.IDX P6, R14, R13, R12, R11 ;  /* 0x0000000c0d0e7389 */ /* 0x00006400000c000b */
[----:B01----:R-:W-:Y:S01]  /*19630*/  ENDCOLLECTIVE ;  /* 0x000000000000791b */ /* 0x003fe20003800000 */
.L_x_5129:
        /* <DEDUP_REMOVED lines=12> */
.L_x_5130:
[----:B------:R-:W-:Y:S02]  /*19700*/  IMAD.MOV.U32 R13, RZ, RZ, R27 ;  /* 0x000000ffff0d7224 */ /* 0x000fe400078e001b */
[----:B------:R-:W-:Y:S02]  /*19710*/  IMAD.MOV.U32 R12, RZ, RZ, 0x2 ;  /* 0x00000002ff0c7424 */ /* 0x000fe400078e00ff */
[----:B------:R-:W-:-:S07]  /*19720*/  IMAD.MOV.U32 R2, RZ, RZ, R14 ;  /* 0x000000ffff027224 */ /* 0x000fce00078e000e */
[----:B------:R-:W-:Y:S05]  /*19730*/  WARPSYNC.COLLECTIVE R15, `(.L_x_5131) ;  /* 0x000000000f087348 */ /* 0x000fea0003c00000 */
[----:B------:R0:W1:Y:S02]  /*19740*/  SHFL.IDX P6, R14, R13, R12, R11 ;  /* 0x0000000c0d0e7389 */ /* 0x00006400000c000b */
[----:B01----:R-:W-:Y:S01]  /*19750*/  ENDCOLLECTIVE ;  /* 0x000000000000791b */ /* 0x003fe20003800000 */
.L_x_5131:
        /* <DEDUP_REMOVED lines=13> */
.L_x_5132:
[----:B------:R-:W-:Y:S02]  /*19830*/  IMAD.MOV.U32 R13, RZ, RZ, R27 ;  /* 0x000000ffff0d7224 */ /* 0x000fe400078e001b */
[----:B------:R-:W-:Y:S02]  /*19840*/  IMAD.MOV.U32 R12, RZ, RZ, 0x3 ;  /* 0x00000003ff0c7424 */ /* 0x000fe400078e00ff */
[----:B------:R-:W-:-:S07]  /*19850*/  IMAD.MOV.U32 R2, RZ, RZ, R14 ;  /* 0x000000ffff027224 */ /* 0x000fce00078e000e */
[----:B------:R-:W-:Y:S05]  /*19860*/  WARPSYNC.COLLECTIVE R15, `(.L_x_5133) ;  /* 0x000000000f087348 */ /* 0x000fea0003c00000 */
[----:B------:R0:W1:Y:S02]  /*19870*/  SHFL.IDX P6, R14, R13, R12, R11 ;  /* 0x0000000c0d0e7389 */ /* 0x00006400000c000b */
[----:B01----:R-:W-:Y:S01]  /*19880*/  ENDCOLLECTIVE ;  /* 0x000000000000791b */ /* 0x003fe20003800000 */
.L_x_5133:
        /* <DEDUP_REMOVED lines=13> */
.L_x_5134:
[----:B------:R-:W-:Y:S05]  /*19960*/  BRA `(.L_x_5135) ;  /* 0xffffffcc00647947 */ /* 0x000fea000383ffff */
.L_x_5060:
[----:B--2---:R2:W3:Y:S02]  /*19970*/  SYNCS.PHASECHK.TRANS64.TRYWAIT P1, [R6+URZ+0x2a840], R19 ;  /* 0x02a84013060075a7 */ /* 0x0044e4000802017f */
[----:B---3--:R-:W-:Y:S05]  /*19980*/  @!P1 NANOSLEEP.SYNCS 0x989680 ;  /* 0x009896800000995d */ /* 0x008fea0003900000 */
[----:B------:R-:W3:Y:S02]  /*19990*/  @!P1 SYNCS.PHASECHK.TRANS64 P1, [R6+URZ+0x2a840], R19 ;  /* 0x02a84013060095a7 */ /* 0x000ee4000802007f */
[----:B---3--:R-:W-:Y:S05]  /*199a0*/  @!P1 BRA `(.L_x_5060) ;  /* 0xfffffffc00f09947 */ /* 0x008fea000383ffff */
[----:B------:R-:W-:Y:S05]  /*199b0*/  BRA `(.L_x_5136) ;  /* 0xffffffcc00a47947 */ /* 0x000fea000383ffff */
.L_x_5061:
        /* <DEDUP_REMOVED lines=8> */
.L_x_5138:
[----:B------:R-:W-:Y:S05]  /*19a40*/  BSYNC B0 ;  /* 0x0000000000007941 */ /* 0x000fea0003800000 */
.L_x_5137:
        /* <DEDUP_REMOVED lines=9> */
.L_x_5139:
[----:B------:R-:W-:Y:S02]  /*19ae0*/  VIADD R10, R10, UR48 ;  /* 0x000000300a0a7c36 */ /* 0x000fe40008000000 */
[----:B------:R-:W-:Y:S02]  /*19af0*/  IMAD.MOV.U32 R13, RZ, RZ, R19 ;  /* 0x000000ffff0d7224 */ /* 0x000fe400078e0013 */
[----:B------:R-:W-:Y:S01]  /*19b00*/  IMAD.MOV.U32 R12, RZ, RZ, 0x1 ;  /* 0x00000001ff0c7424 */ /* 0x000fe200078e00ff */
[----:B------:R-:W-:-:S13]  /*19b10*/  IADD3 R2, P1, R30, R14, RZ ;  /* 0x0000000e1e027210 */ /* 0x000fda0007f3e0ff */
[----:B------:R-:W-:Y:S05]  /*19b20*/  WARPSYNC.COLLECTIVE R15, `(.L_x_5140) ;  /* 0x000000000f087348 */ /* 0x000fea0003c00000 */
[----:B------:R0:W1:Y:S02]  /*19b30*/  SHFL.IDX P6, R14, R13, R12, R11 ;  /* 0x0000000c0d0e7389 */ /* 0x00006400000c000b */
[----:B01----:R-:W-:Y:S01]  /*19b40*/  ENDCOLLECTIVE ;  /* 0x000000000000791b */ /* 0x003fe20003800000 */
.L_x_5140:
        /* <DEDUP_REMOVED lines=12> */
.L_x_5141:
[----:B------:R-:W-:Y:S02]  /*19c10*/  IMAD.MOV.U32 R13, RZ, RZ, R19 ;  /* 0x000000ffff0d7224 */ /* 0x000fe400078e0013 */
[----:B------:R-:W-:Y:S01]  /*19c20*/  IMAD.MOV.U32 R12, RZ, RZ, 0x2 ;  /* 0x00000002ff0c7424 */ /* 0x000fe200078e00ff */
[----:B------:R-:W-:-:S13]  /*19c30*/  IADD3 R2, P1, R30, R14, RZ ;  /* 0x0000000e1e027210 */ /* 0x000fda0007f3e0ff */
[----:B------:R-:W-:Y:S05]  /*19c40*/  WARPSYNC.COLLECTIVE R15, `(.L_x_5142) ;  /* 0x000000000f087348 */ /* 0x000fea0003c00000 */
[----:B------:R0:W1:Y:S02]  /*19c50*/  SHFL.IDX P6, R14, R13, R12, R11 ;  /* 0x0000000c0d0e7389 */ /* 0x00006400000c000b */
[----:B01----:R-:W-:Y:S01]  /*19c60*/  ENDCOLLECTIVE ;  /* 0x000000000000791b */ /* 0x003fe20003800000 */
.L_x_5142:
        /* <DEDUP_REMOVED lines=12> */
.L_x_5143:
[----:B------:R-:W-:Y:S02]  /*19d30*/  IMAD.MOV.U32 R13, RZ, RZ, R19 ;  /* 0x000000ffff0d7224 */ /* 0x000fe400078e0013 */
[----:B------:R-:W-:Y:S02]  /*19d40*/  IMAD.MOV.U32 R12, RZ, RZ, 0x3 ;  /* 0x00000003ff0c7424 */ /* 0x000fe400078e00ff */
[----:B------:R-:W-:-:S07]  /*19d50*/  IMAD.MOV.U32 R25, RZ, RZ, R14 ;  /* 0x000000ffff197224 */ /* 0x000fce00078e000e */
[----:B------:R-:W-:Y:S05]  /*19d60*/  WARPSYNC.COLLECTIVE R15, `(.L_x_5144) ;  /* 0x000000000f087348 */ /* 0x000fea0003c00000 */
[----:B------:R0:W1:Y:S02]  /*19d70*/  SHFL.IDX P6, R14, R13, R12, R11 ;  /* 0x0000000c0d0e7389 */ /* 0x00006400000c000b */
[----:B01----:R-:W-:Y:S01]  /*19d80*/  ENDCOLLECTIVE ;  /* 0x000000000000791b */ /* 0x003fe20003800000 */
.L_x_5144:
        /* <DEDUP_REMOVED lines=13> */
.L_x_5145:
[----:B------:R-:W-:Y:S05]  /*19e60*/  BRA `(.L_x_5146) ;  /* 0xffffffcc00447947 */ /* 0x000fea000383ffff */
.L_x_5064:
[----:B0-----:R0:W2:Y:S02]  /*19e70*/  SYNCS.PHASECHK.TRANS64.TRYWAIT P2, [R2+URZ+0x2a870], R3 ;  /* 0x02a87003020075a7 */ /* 0x0010a4000804017f */
[----:B--2---:R-:W-:Y:S05]  /*19e80*/  @!P2 NANOSLEEP.SYNCS 0x989680 ;  /* 0x009896800000a95d */ /* 0x004fea0003900000 */
[----:B------:R-:W2:Y:S02]  /*19e90*/  @!P2 SYNCS.PHASECHK.TRANS64 P2, [R2+URZ+0x2a870], R3 ;  /* 0x02a870030200a5a7 */ /* 0x000ea4000804007f */
[----:B--2---:R-:W-:Y:S05]  /*19ea0*/  @!P2 BRA `(.L_x_5064) ;  /* 0xfffffffc00f0a947 */ /* 0x004fea000383ffff */
[----:B------:R-:W-:Y:S05]  /*19eb0*/  BRA `(.L_x_5147) ;  /* 0xffffffcc009c7947 */ /* 0x000fea000383ffff */
.L_x_5066:
[----:B0-----:R0:W2:Y:S02]  /*19ec0*/  SYNCS.PHASECHK.TRANS64.TRYWAIT P2, [R2+URZ+0x2a860], R5 ;  /* 0x02a86005020075a7 */ /* 0x0010a4000804017f */
[----:B--2---:R-:W-:Y:S05]  /*19ed0*/  @!P2 NANOSLEEP.SYNCS 0x989680 ;  /* 0x009896800000a95d */ /* 0x004fea0003900000 */
[----:B------:R-:W2:Y:S02]  /*19ee0*/  @!P2 SYNCS.PHASECHK.TRANS64 P2, [R2+URZ+0x2a860], R5 ;  /* 0x02a860050200a5a7 */ /* 0x000ea4000804007f */
[----:B--2---:R-:W-:Y:S05]  /*19ef0*/  @!P2 BRA `(.L_x_5066) ;  /* 0xfffffffc00f0a947 */ /* 0x004fea000383ffff */
[----:B------:R-:W-:Y:S05]  /*19f00*/  BRA `(.L_x_5148) ;  /* 0xffffffcc00a47947 */ /* 0x000fea000383ffff */
.L_x_5073:
[----:B0-----:R0:W1:Y:S02]  /*19f10*/  SYNCS.PHASECHK.TRANS64.TRYWAIT P0, [R12+URZ+0x2a870], R3 ;  /* 0x02a870030c0075a7 */ /* 0x001064000800017f */
[----:B-1----:R-:W-:Y:S05]  /*19f20*/  @!P0 NANOSLEEP.SYNCS 0x989680 ;  /* 0x009896800000895d */ /* 0x002fea0003900000 */
[----:B------:R-:W1:Y:S02]  /*19f30*/  @!P0 SYNCS.PHASECHK.TRANS64 P0, [R12+URZ+0x2a870], R3 ;  /* 0x02a870030c0085a7 */ /* 0x000e64000800007f */
[----:B-1----:R-:W-:Y:S05]  /*19f40*/  @!P0 BRA `(.L_x_5073) ;  /* 0xfffffffc00f08947 */ /* 0x002fea000383ffff */
[----:B------:R-:W-:Y:S05]  /*19f50*/  BRA `(.L_x_5149) ;  /* 0xffffffd400607947 */ /* 0x000fea000383ffff */
.L_x_5075:
[----:B0-----:R0:W1:Y:S02]  /*19f60*/  SYNCS.PHASECHK.TRANS64.TRYWAIT P0, [R12+URZ+0x2a860], R5 ;  /* 0x02a860050c0075a7 */ /* 0x001064000800017f */
[----:B-1----:R-:W-:Y:S05]  /*19f70*/  @!P0 NANOSLEEP.SYNCS 0x989680 ;  /* 0x009896800000895d */ /* 0x002fea0003900000 */
[----:B------:R-:W1:Y:S02]  /*19f80*/  @!P0 SYNCS.PHASECHK.TRANS64 P0, [R12+URZ+0x2a860], R5 ;  /* 0x02a860050c0085a7 */ /* 0x000e64000800007f */
[----:B-1----:R-:W-:Y:S05]  /*19f90*/  @!P0 BRA `(.L_x_5075) ;  /* 0xfffffffc00f08947 */ /* 0x002fea000383ffff */
[----:B------:R-:W-:Y:S05]  /*19fa0*/  BRA `(.L_x_5150) ;  /* 0xffffffd400707947 */ /* 0x000fea000383ffff */
.L_x_5078:
[----:B-1----:R1:W2:Y:S02]  /*19fb0*/  SYNCS.PHASECHK.TRANS64.TRYWAIT P0, [R7+URZ+0x2a820], R2 ;  /* 0x02a82002070075a7 */ /* 0x0022a4000800017f */
[----:B--2---:R-:W-:Y:S05]  /*19fc0*/  @!P0 NANOSLEEP.SYNCS 0x989680 ;  /* 0x009896800000895d */ /* 0x004fea0003900000 */
[----:B------:R-:W2:Y:S02]  /*19fd0*/  @!P0 SYNCS.PHASECHK.TRANS64 P0, [R7+URZ+0x2a820], R2 ;  /* 0x02a82002070085a7 */ /* 0x000ea4000800007f */
[----:B--2---:R-:W-:Y:S05]  /*19fe0*/  @!P0 BRA `(.L_x_5078) ;  /* 0xfffffffc00f08947 */ /* 0x004fea000383ffff */
[----:B------:R-:W-:Y:S05]  /*19ff0*/  BRA `(.L_x_5151) ;  /* 0xffffffdc00287947 */ /* 0x000fea000383ffff */
.L_x_5080:
[----:B-1----:R1:W2:Y:S02]  /*1a000*/  SYNCS.PHASECHK.TRANS64.TRYWAIT P1, [R5+URZ+0x2a840], R2 ;  /* 0x02a84002050075a7 */ /* 0x0022a4000802017f */
[----:B--2---:R-:W-:Y:S05]  /*1a010*/  @!P1 NANOSLEEP.SYNCS 0x989680 ;  /* 0x009896800000995d */ /* 0x004fea0003900000 */
[----:B------:R-:W2:Y:S02]  /*1a020*/  @!P1 SYNCS.PHASECHK.TRANS64 P1, [R5+URZ+0x2a840], R2 ;  /* 0x02a84002050095a7 */ /* 0x000ea4000802007f */
[----:B--2---:R-:W-:Y:S05]  /*1a030*/  @!P1 BRA `(.L_x_5080) ;  /* 0xfffffffc00f09947 */ /* 0x004fea000383ffff */
[----:B------:R-:W-:Y:S05]  /*1a040*/  BRA `(.L_x_5152) ;  /* 0xffffffdc00647947 */ /* 0x000fea000383ffff */
.L_x_5082:
[----:B--2---:R2:W3:Y:S02]  /*1a050*/  SYNCS.PHASECHK.TRANS64.TRYWAIT P1, [R7+URZ+0x2a840], R0 ;  /* 0x02a84000070075a7 */ /* 0x0044e4000802017f */
[----:B---3--:R-:W-:Y:S05]  /*1a060*/  @!P1 NANOSLEEP.SYNCS 0x989680 ;  /* 0x009896800000995d */ /* 0x008fea0003900000 */
[----:B------:R-:W3:Y:S02]  /*1a070*/  @!P1 SYNCS.PHASECHK.TRANS64 P1, [R7+URZ+0x2a840], R0 ;  /* 0x02a84000070095a7 */ /* 0x000ee4000802007f */
[----:B---3--:R-:W-:Y:S05]  /*1a080*/  @!P1 BRA `(.L_x_5082) ;  /* 0xfffffffc00f09947 */ /* 0x008fea000383ffff */
[----:B------:R-:W-:Y:S05]  /*1a090*/  BRA `(.L_x_5153) ;  /* 0xffffffdc00707947 */ /* 0x000fea000383ffff */
.L_x_5084:
[----:B---3--:R3:W4:Y:S02]  /*1a0a0*/  SYNCS.PHASECHK.TRANS64.TRYWAIT P1, [R5+URZ+0x2a860], R2 ;  /* 0x02a86002050075a7 */ /* 0x008724000802017f */
[----:B----4-:R-:W-:Y:S05]  /*1a0b0*/  @!P1 NANOSLEEP.SYNCS 0x989680 ;  /* 0x009896800000995d */ /* 0x010fea0003900000 */
[----:B------:R-:W4:Y:S02]  /*1a0c0*/  @!P1 SYNCS.PHASECHK.TRANS64 P1, [R5+URZ+0x2a860], R2 ;  /* 0x02a86002050095a7 */ /* 0x000f24000802007f */
[----:B----4-:R-:W-:Y:S05]  /*1a0d0*/  @!P1 BRA `(.L_x_5084) ;  /* 0xfffffffc00f09947 */ /* 0x010fea000383ffff */
[----:B------:R-:W-:Y:S05]  /*1a0e0*/  BRA `(.L_x_5154) ;  /* 0xffffffdc006c7947 */ /* 0x000fea000383ffff */
.L_x_5086:
[----:B----4-:R4:W0:Y:S02]  /*1a0f0*/  SYNCS.PHASECHK.TRANS64.TRYWAIT P1, [R7+URZ+0x2a860], R0 ;  /* 0x02a86000070075a7 */ /* 0x010824000802017f */
[----:B0-----:R-:W-:Y:S05]  /*1a100*/  @!P1 NANOSLEEP.SYNCS 0x989680 ;  /* 0x009896800000995d */ /* 0x001fea0003900000 */
[----:B------:R-:W0:Y:S02]  /*1a110*/  @!P1 SYNCS.PHASECHK.TRANS64 P1, [R7+URZ+0x2a860], R0 ;  /* 0x02a86000070095a7 */ /* 0x000e24000802007f */
[----:B0-----:R-:W-:Y:S05]  /*1a120*/  @!P1 BRA `(.L_x_5086) ;  /* 0xfffffffc00f09947 */ /* 0x001fea000383ffff */
[----:B------:R-:W-:Y:S05]  /*1a130*/  BRA `(.L_x_5155) ;  /* 0xffffffdc00687947 */ /* 0x000fea000383ffff */
.L_x_5088:
[----:B------:R0:W0:Y:S02]  /*1a140*/  SYNCS.PHASECHK.TRANS64.TRYWAIT P1, [R5+URZ+0x2a880], R2 ;  /* 0x02a88002050075a7 */ /* 0x000024000802017f */
[----:B0-----:R-:W-:Y:S05]  /*1a150*/  @!P1 NANOSLEEP.SYNCS 0x989680 ;  /* 0x009896800000995d */ /* 0x001fea0003900000 */
[----:B------:R-:W0:Y:S02]  /*1a160*/  @!P1 SYNCS.PHASECHK.TRANS64 P1, [R5+URZ+0x2a880], R2 ;  /* 0x02a88002050095a7 */ /* 0x000e24000802007f */
[----:B0-----:R-:W-:Y:S05]  /*1a170*/  @!P1 BRA `(.L_x_5088) ;  /* 0xfffffffc00f09947 */ /* 0x001fea000383ffff */
[----:B------:R-:W-:Y:S05]  /*1a180*/  BRA `(.L_x_5156) ;  /* 0xffffffdc00647947 */ /* 0x000fea000383ffff */
.L_x_5157:
        /* <DEDUP_REMOVED lines=15> */
.L_x_16278:


//--------------------- .text._ZN7cutlass13device_kernelIN5flash11enable_sm90INS1_16FlashAttnFwdSm90INS1_25CollectiveMainloopFwdSm90ILi2EN4cute5tupleIJNS5_1CILi1EEES8_S8_EEENS6_IJNS7_ILi128EEESA_NS7_ILi192EEEEEELi192ENS_12float_e4m3_tEfNS_4arch4Sm90ELb0ELb1ELb1ELb1ELb1ELb0ELb0ELb1ELb1ELb1ELb1ELb0EEENS1_21CollectiveEpilogueFwdINS6_IJSA_SB_SA_EEES9_NS_10bfloat16_tESF_Li256ELb1ELb1ELb1ELb1EEENS1_36VarlenDynamicPersistentTileSchedulerILi128ELi128ELi256ELi128ELb1ELb1ELb1ELb1ELb0ELb1EEEEEEEEEvNT_6ParamsE --------------------------
	.section	.text._ZN7cutlass13device_kernelIN5flash11enable_sm90INS1_16FlashAttnFwdSm90INS1_25CollectiveMainloopFwdSm90ILi2EN4cute5tupleIJNS5_1CILi1EEES8_S8_EEENS6_IJNS7_ILi128EEESA_NS7_ILi192EEEEEELi192ENS_12float_e4m3_tEfNS_4arch4Sm90ELb0ELb1ELb1ELb1ELb1ELb0ELb0ELb1ELb1ELb1ELb1ELb0EEENS1_21CollectiveEpilogueFwdINS6_IJSA_SB_SA_EEES9_NS_10bfloat16_tESF_Li256ELb1ELb1ELb1ELb1EEENS1_36VarlenDynamicPersistentTileSchedulerILi128ELi128ELi256ELi128ELb1ELb1ELb1ELb1ELb0ELb1EEEEEEEEEvNT_6ParamsE,"ax",@progbits
	.align	128
.text._ZN7cutlass13device_kernelIN5flash11enable_sm90INS1_16FlashAttnFwdSm90INS1_25CollectiveMainloopFwdSm90ILi2EN4cute5tupleIJNS5_1CILi1EEES8_S8_EEENS6_IJNS7_ILi128EEESA_NS7_ILi192EEEEEELi192ENS_12float_e4m3_tEfNS_4arch4Sm90ELb0ELb1ELb1ELb1ELb1ELb0ELb0ELb1ELb1ELb1ELb1ELb0EEENS1_21CollectiveEpilogueFwdINS6_IJSA_SB_SA_EEES9_NS_10bfloat16_tESF_Li256ELb1ELb1ELb1ELb1EEENS1_36VarlenDynamicPersistentTileSchedulerILi128ELi128ELi256ELi128ELb1ELb1ELb1ELb1ELb0ELb1EEEEEEEEEvNT_6ParamsE:
        .type           _ZN7cutlass13device_kernelIN5flash11enable_sm90INS1_16FlashAttnFwdSm90INS1_25CollectiveMainloopFwdSm90ILi2EN4cute5tupleIJNS5_1CILi1EEES8_S8_EEENS6_IJNS7_ILi128EEESA_NS7_ILi192EEEEEELi192ENS_12float_e4m3_tEfNS_4arch4Sm90ELb0ELb1ELb1ELb1ELb1ELb0ELb0ELb1ELb1ELb1ELb1ELb0EEENS1_21CollectiveEpilogueFwdINS6_IJSA_SB_SA_EEES9_NS_10bfloat16_tESF_Li256ELb1ELb1ELb1ELb1EEENS1_36VarlenDynamicPersistentTileSchedulerILi128ELi128ELi256ELi128ELb1ELb1ELb1ELb1ELb0ELb1EEEEEEEEEvNT_6ParamsE,@function
        .size           _ZN7cutlass13device_kernelIN5flash11enable_sm90INS1_16FlashAttnFwdSm90INS1_25CollectiveMainloopFwdSm90ILi2EN4cute5tupleIJNS5_1CILi1EEES8_S8_EEENS6_IJNS7_ILi128EEESA_NS7_ILi192EEEEEELi192ENS_12float_e4m3_tEfNS_4arch4Sm90ELb0ELb1ELb1ELb1ELb1ELb0ELb0ELb1ELb1ELb1ELb1ELb0EEENS1_21CollectiveEpilogueFwdINS6_IJSA_SB_SA_EEES9_NS_10bfloat16_tESF_Li256ELb1ELb1ELb1ELb1EEENS1_36VarlenDynamicPersistentTileSchedulerILi128ELi128ELi256ELi128ELb1ELb1ELb1ELb1ELb0ELb1EEEEEEEEEvNT_6ParamsE,(.L_x_16279 - _ZN7cutlass13device_kernelIN5flash11enable_sm90INS1_16FlashAttnFwdSm90INS1_25CollectiveMainloopFwdSm90ILi2EN4cute5tupleIJNS5_1CILi1EEES8_S8_EEENS6_IJNS7_ILi128EEESA_NS7_ILi192EEEEEELi192ENS_12float_e4m3_tEfNS_4arch4Sm90ELb0ELb1ELb1ELb1ELb1ELb0ELb0ELb1ELb1ELb1ELb1ELb0EEENS1_21CollectiveEpilogueFwdINS6_IJSA_SB_SA_EEES9_NS_10bfloat16_tESF_Li256ELb1ELb1ELb1ELb1EEENS1_36VarlenDynamicPersistentTileSchedulerILi128ELi128ELi256ELi128ELb1ELb1ELb1ELb1ELb0ELb1EEEEEEEEEvNT_6ParamsE)
        .other          _ZN7cutlass13device_kernelIN5flash11enable_sm90INS1_16FlashAttnFwdSm90INS1_25CollectiveMainloopFwdSm90ILi2EN4cute5tupleIJNS5_1CILi1EEES8_S8_EEENS6_IJNS7_ILi128EEESA_NS7_ILi192EEEEEELi192ENS_12float_e4m3_tEfNS_4arch4Sm90ELb0ELb1ELb1ELb1ELb1ELb0ELb0ELb1ELb1ELb1ELb1ELb0EEENS1_21CollectiveEpilogueFwdINS6_IJSA_SB_SA_EEES9_NS_10bfloat16_tESF_Li256ELb1ELb1ELb1ELb1EEENS1_36VarlenDynamicPersistentTileSchedulerILi128ELi128ELi256ELi128ELb1ELb1ELb1ELb1ELb0ELb1EEEEEEEEEvNT_6ParamsE,@"STO_CUDA_ENTRY STV_DEFAULT"
_ZN7cutlass13device_kernelIN5flash11enable_sm90INS1_16FlashAttnFwdSm90INS1_25CollectiveMainloopFwdSm90ILi2EN4cute5tupleIJNS5_1CILi1EEES8_S8_EEENS6_IJNS7_ILi128EEESA_NS7_ILi192EEEEEELi192ENS_12float_e4m3_tEfNS_4arch4Sm90ELb0ELb1ELb1ELb1ELb1ELb0ELb0ELb1ELb1ELb1ELb1ELb0EEENS1_21CollectiveEpilogueFwdINS6_IJSA_SB_SA_EEES9_NS_10bfloat16_tESF_Li256ELb1ELb1ELb1ELb1EEENS1_36VarlenDynamicPersistentTileSchedulerILi128ELi128ELi256ELi128ELb1ELb1ELb1ELb1ELb0ELb1EEEEEEEEEvNT_6ParamsE:
        /* <DEDUP_REMOVED lines=45> */
.L_x_5158:
        /* <DEDUP_REMOVED lines=22> */
.L_x_5159:
        /* <DEDUP_REMOVED lines=18> */
.L_x_5160:
        /* <DEDUP_REMOVED lines=22> */
.L_x_5161:
        /* <DEDUP_REMOVED lines=24> */
.L_x_5162:
        /* <DEDUP_REMOVED lines=8> */
.L_x_5164:
        /* <DEDUP_REMOVED lines=40> */
[----:B------:R-:W-:Y:S02]  /*0b30*/  SHF.R.S32.HI R13, RZ, 0x7, R2 ;  /* 0x00000007ff0d7819 */ /* 0x000fe40000011402 */
[--C-:B------:R-:W-:Y:S02]  /*0b40*/  SHF.R.S32.HI R9, RZ, 0x2, R8.reuse ;  /* 0x00000002ff097819 */ /* 0x100fe40000011408 */
[----:B------:R-:W-:Y:S02]  /*0b50*/  SHF.R.S32.HI R10, RZ, 0x1f, R8 ;  /* 0x0000001fff0a7819 */ /* 0x000fe40000011408 */
[----:B------:R-:W-:-:S02]  /*0b60*/  LOP3.LUT R11, R11, 0xfffffffc, RZ, 0xc0, !PT ;  /* 0xfffffffc0b0b7812 */ /* 0x000fc400078ec0ff */
[----:B------:R-:W-:Y:S02]  /*0b70*/  LEA.HI R10, R10, R9, RZ, 0x3 ;  /* 0x000000090a0a7211 */ /* 0x000fe400078f18ff */
[----:B------:R-:W-:Y:S01]  /*0b80*/  LOP3.LUT R5, R5, 0xfffffc00, RZ, 0xc0, !PT ;  /* 0xfffffc0005057812 */ /* 0x000fe200078ec0ff */
[----:B------:R-:W-:Y:S01]  /*0b90*/  IMAD.IADD R11, R12, 0x1, -R11 ;  /* 0x000000010c0b7824 */ /* 0x000fe200078e0a0b */
[----:B------:R-:W-:Y:S02]  /*0ba0*/  LOP3.LUT R3, R3, 0x1ffffffe, RZ, 0xc0, !PT ;  /* 0x1ffffffe03037812 */ /* 0x000fe400078ec0ff */
[----:B------:R-:W-:Y:S01]  /*0bb0*/  LOP3.LUT R10, R10, 0xfffffff8, RZ, 0xc0, !PT ;  /* 0xfffffff80a0a7812 */ /* 0x000fe200078ec0ff */
[----:B------:R-:W-:Y:S01]  /*0bc0*/  IMAD R4, R4, 0x40, R5 ;  /* 0x0000004004047824 */ /* 0x000fe200078e0205 */
[----:B------:R-:W-:Y:S01]  /*0bd0*/  LEA.HI R7, R7, R222, RZ, 0x5 ;  /* 0x000000de07077211 */ /* 0x000fe200078f28ff */
[----:B------:R-:W-:Y:S01]  /*0be0*/  IMAD.IADD R3, R6, 0x1, -R3 ;  /* 0x0000000106037824 */ /* 0x000fe200078e0a03 */
[----:B------:R-:W-:Y:S01]  /*0bf0*/  LEA.HI R2, R2, R13, RZ, 0x1 ;  /* 0x0000000d02027211 */ /* 0x000fe200078f08ff */
[----:B------:R-:W-:Y:S01]  /*0c00*/  IMAD.IADD R10, R9, 0x1, -R10 ;  /* 0x00000001090a7824 */ /* 0x000fe200078e0a0a */
[----:B------:R-:W-:Y:S01]  /*0c10*/  SHF.R.S32.HI R7, RZ, 0x5, R7 ;  /* 0x00000005ff077819 */ /* 0x000fe20000011407 */
[----:B------:R-:W-:Y:S01]  /*0c20*/  IMAD R3, R3, 0x8, R4 ;  /* 0x0000000803037824 */ /* 0x000fe200078e0204 */
[----:B------:R-:W-:-:S02]  /*0c30*/  LOP3.LUT R2, R2, 0x3fffffe, RZ, 0xc0, !PT ;  /* 0x03fffffe02027812 */ /* 0x000fc400078ec0ff */
[----:B------:R-:W-:Y:S01]  /*0c40*/  LEA.HI R5, R11, R11, RZ, 0x1 ;  /* 0x0000000b0b057211 */ /* 0x000fe200078f08ff */
[----:B------:R-:W-:Y:S01]  /*0c50*/  IMAD R7, R7, 0x10, R10 ;  /* 0x0000001007077824 */ /* 0x000fe200078e020a */
[----:B------:R0:W-:Y:S01]  /*0c60*/  STL [R1+0x10], R3 ;  /* 0x0000100301007387 */ /* 0x0001e20000100800 */
[----:B------:R-:W-:Y:S01]  /*0c70*/  IMAD.IADD R2, R13, 0x1, -R2 ;  /* 0x000000010d027824 */ /* 0x000fe200078e0a02 */
[----:B------:R-:W-:Y:S02]  /*0c80*/  LOP3.LUT R4, R5, 0x1ffffffe, RZ, 0xc0, !PT ;  /* 0x1ffffffe05047812 */ /* 0x000fe400078ec0ff */
[----:B------:R-:W-:Y:S01]  /*0c90*/  LEA.HI R0, R0, R12, RZ, 0x3 ;  /* 0x0000000c00007211 */ /* 0x000fe200078f18ff */
[----:B------:R-:W-:Y:S02]  /*0ca0*/  IMAD R5, R2, 0x40, R7 ;  /* 0x0000004002057824 */ /* 0x000fe400078e0207 */
[----:B------:R-:W-:Y:S01]  /*0cb0*/  IMAD.IADD R4, R11, 0x1, -R4 ;  /* 0x000000010b047824 */ /* 0x000fe200078e0a04 */
[----:B------:R-:W-:-:S02]  /*0cc0*/  LOP3.LUT R19, R0, 0xfffffff8, RZ, 0xc0, !PT ;  /* 0xfffffff800137812 */ /* 0x000fc400078ec0ff */
[----:B0-----:R-:W-:Y:S01]  /*0cd0*/  LOP3.LUT R3, R8, 0x7ffffffc, RZ, 0xc0, !PT ;  /* 0x7ffffffc08037812 */ /* 0x001fe200078ec0ff */
[----:B------:R0:W-:Y:S01]  /*0ce0*/  STL [R1+0xc], R5 ;  /* 0x00000c0501007387 */ /* 0x0001e20000100800 */
[----:B------:R-:W-:Y:S01]  /*0cf0*/  SHF.R.S32.HI R221, RZ, 0x3, R0 ;  /* 0x00000003ffdd7819 */ /* 0x000fe20000011400 */
[----:B------:R-:W-:Y:S02]  /*0d00*/  IMAD.IADD R19, R12, 0x1, -R19 ;  /* 0x000000010c137824 */ /* 0x000fe400078e0a13 */
[----:B------:R-:W-:Y:S02]  /*0d10*/  IMAD.IADD R3, R222, 0x1, -R3 ;  /* 0x00000001de037824 */ /* 0x000fe400078e0a03 */
[----:B------:R-:W-:Y:S02]  /*0d20*/  IMAD R18, R4, 0x8, R5 ;  /* 0x0000000804127824 */ /* 0x000fe400078e0205 */
[----:B------:R-:W-:-:S04]  /*0d30*/  IMAD.SHL.U32 R17, R3, 0x2, RZ ;  /* 0x0000000203117824 */ /* 0x000fc800078e00ff */
[C---:B------:R-:W-:Y:S01]  /*0d40*/  VIADD R220, R17.reuse, 0x8 ;  /* 0x0000000811dc7836 */ /* 0x040fe20000000000 */
[----:B------:R-:W-:Y:S01]  /*0d50*/  SHF.R.S32.HI R0, RZ, 0x1f, R17 ;  /* 0x0000001fff007819 */ /* 0x000fe20000011411 */
[C---:B------:R-:W-:Y:S02]  /*0d60*/  VIADD R219, R17.reuse, 0x10 ;  /* 0x0000001011db7836 */ /* 0x040fe40000000000 */
        /* <DEDUP_REMOVED lines=43> */
[----:B0-----:R-:W-:-:S07]  /*1020*/  SHF.R.S32.HI R223, RZ, 0x1f, R22 ;  /* 0x0000001fffdf7819 */ /* 0x001fce0000011416 */
.L_x_5276:
        /* <DEDUP_REMOVED lines=12> */
[----:B0-2-4-:R-:W-:Y:S02]  /*10f0*/  IMAD.U32 R2, RZ, RZ, UR8 ;  /* 0x00000008ff027e24 */ /* 0x015fe4000f8e00ff */
        /* <DEDUP_REMOVED lines=19> */
[----:B-1---5:R-:W-:-:S14]  /*1230*/  @P2 BRA `(.L_x_5165) ;  /* 0x0000000000382947 */ /* 0x022fdc0003800000 */
        /* <DEDUP_REMOVED lines=14> */
.L_x_5165:
        /* <DEDUP_REMOVED lines=9> */
.L_x_5166:
        /* <DEDUP_REMOVED lines=13> */
.L_x_5167:
        /* <DEDUP_REMOVED lines=28> */
.L_x_5169:
[----:B------:R-:W-:-:S11]  /*1640*/  UISETP.NE.AND UP0, UPT, UR7, 0x1, UPT ;  /* 0x000000010700788c */ /* 0x000fd6000bf05270 */
[----:B------:R-:W-:Y:S02]  /*1650*/  @UP0 ULDC.64 UR10, c[0x0][0x9e8] ;  /* 0x00027a00000a0ab9 */ /* 0x000fe40000000a00 */
[----:B------:R-:W-:-:S04]  /*1660*/  UIMAD.WIDE.U32 UR8, UR4, UR10, URZ ;  /* 0x0000000a040872a5 */ /* 0x000fc8000f8e003f */
[----:B------:R-:W-:-:S12]  /*1670*/  @UP0 USHF.R.U32.HI UR4, URZ, UR11, UR9 ;  /* 0x0000000b3f040299 */ /* 0x000fd80008011609 */
.L_x_5170:
[----:B------:R-:W-:-:S04]  /*1680*/  UIMAD UR4, UR4, UR7, UR7 ;  /* 0x00000007040472a4 */ /* 0x000fc8000f8e0207 */
[----:B------:R-:W-:-:S04]  /*1690*/  UISETP.LT.AND UP0, UPT, UR6, UR4, UPT ;  /* 0x000000040600728c */ /* 0x000fc8000bf01270 */
[----:B------:R-:W-:-:S12]  /*16a0*/  USEL UR6, UR6, UR4, UP0 ;  /* 0x0000000406067287 */ /* 0x000fd80008000000 */
.L_x_5168:
        /* <DEDUP_REMOVED lines=33> */
.L_x_5172:
[----:B------:R-:W-:-:S11]  /*18c0*/  UISETP.NE.AND UP0, UPT, UR7, 0x1, UPT ;  /* 0x000000010700788c */ /* 0x000fd6000bf05270 */
[----:B------:R-:W-:Y:S02]  /*18d0*/  @UP0 ULDC.64 UR12, c[0x0][0x9e8] ;  /* 0x00027a00000c0ab9 */ /* 0x000fe40000000a00 */
[----:B------:R-:W-:-:S04]  /*18e0*/  UIMAD.WIDE.U32 UR8, UR4, UR12, URZ ;  /* 0x0000000c040872a5 */ /* 0x000fc8000f8e003f */
[----:B------:R-:W-:-:S12]  /*18f0*/  @UP0 USHF.R.U32.HI UR4, URZ, UR13, UR9 ;  /* 0x0000000d3f040299 */ /* 0x000fd80008011609 */
.L_x_5173:
[----:B------:R-:W-:-:S04]  /*1900*/  UIMAD UR4, UR4, UR7, URZ ;  /* 0x00000007040472a4 */ /* 0x000fc8000f8e023f */
[----:B------:R-:W-:-:S04]  /*1910*/  UISETP.LT.AND UP0, UPT, UR10, UR4, UPT ;  /* 0x000000040a00728c */ /* 0x000fc8000bf01270 */
[----:B------:R-:W-:-:S12]  /*1920*/  USEL UR10, UR10, UR4, !UP0 ;  /* 0x000000040a0a7287 */ /* 0x000fd8000c000000 */
.L_x_5171:
        /* <DEDUP_REMOVED lines=52> */
.L_x_5174:
[----:B------:R-:W-:Y:S01]  /*1c70*/  UIMAD UR38, UR39, UR4, UR38 ;  /* 0x00000004272672a4 */ /* 0x000fe2000f8e0226 */
[----:B------:R-:W-:Y:S01]  /*1c80*/  IMAD.U32 R89, RZ, RZ, UR6 ;  /* 0x00000006ff597e24 */ /* 0x000fe2000f8e00ff */
[----:B------:R-:W-:Y:S01]  /*1c90*/  PLOP3.LUT P0, PT, PT, PT, PT, 0x80, 0x0 ;  /* 0x000000000000781c */ /* 0x000fe20003f0f070 */
[----:B------:R-:W-:Y:S01]  /*1ca0*/  IMAD.U32 R0, RZ, RZ, UR4 ;  /* 0x00000004ff007e24 */ /* 0x000fe2000f8e00ff */
[----:B------:R-:W-:Y:S02]  /*1cb0*/  CS2R R28, SRZ ;  /* 0x00000000001c7805 */ /* 0x000fe4000001ff00 */
[----:B------:R-:W-:Y:S02]  /*1cc0*/  CS2R R2, SRZ ;  /* 0x0000000000027805 */ /* 0x000fe4000001ff00 */
[----:B------:R-:W-:Y:S02]  /*1cd0*/  CS2R R24, SRZ ;  /* 0x0000000000187805 */ /* 0x000fe4000001ff00 */
[----:B------:R-:W-:-:S02]  /*1ce0*/  CS2R R30, SRZ ;  /* 0x00000000001e7805 */ /* 0x000fc4000001ff00 */
[----:B------:R-:W-:Y:S01]  /*1cf0*/  VIADDMNMX R89, R0, UR38, R89, PT ;  /* 0x0000002600597c46 */ /* 0x000fe2000b800159 */
[----:B------:R-:W-:Y:S01]  /*1d00*/  IMAD.MOV.U32 R0, RZ, RZ, RZ ;  /* 0x000000ffff007224 */ /* 0x000fe200078e00ff */
[----:B------:R-:W-:Y:S02]  /*1d10*/  CS2R R26, SRZ ;  /* 0x00000000001a7805 */ /* 0x000fe4000001ff00 */
[----:B------:R-:W-:Y:S02]  /*1d20*/  CS2R R36, SRZ ;  /* 0x0000000000247805 */ /* 0x000fe4000001ff00 */
[----:B------:R-:W-:Y:S02]  /*1d30*/  ISETP.GT.AND P1, PT, R89, UR38, PT ;  /* 0x0000002659007c0c */ /* 0x000fe4000bf24270 */
        /* <DEDUP_REMOVED lines=83> */
.L_x_5176:
        /* <DEDUP_REMOVED lines=14> */
[----:B------:R-:W-:Y:S02]  /*2350*/  @UP0 UIMAD.WIDE.U32 UR12, UR52, UR10, URZ ;  /* 0x0000000a340c02a5 */ /* 0x000fe4000f8e003f */
[----:B------:R-:W-:Y:S02]  /*2360*/  @UP0 UIMAD UR14, UR14, UR10, URZ ;  /* 0x0000000a0e0e02a4 */ /* 0x000fe4000f8e023f */
[----:B------:R-:W-:Y:S02]  /*2370*/  @UP1 UIMAD UR10, UR15, UR8, URZ ;  /* 0x000000080f0a12a4 */ /* 0x000fe4000f8e023f */
        /* <DEDUP_REMOVED lines=22> */
[----:B------:R-:W-:-:S03]  /*24e0*/  IMAD.U32 R8, RZ, RZ, UR51 ;  /* 0x00000033ff087e24 */ /* 0x000fc6000f8e00ff */
[----:B------:R-:W-:Y:S02]  /*24f0*/  ULOP3.LUT UR4, UR4, 0xfffffffe, URZ, 0xc0, !UPT ;  /* 0xfffffffe04047892 */ /* 0x000fe4000f8ec03f */
[----:B------:R-:W-:Y:S02]  /*2500*/  ISETP.NE.AND P0, PT, R8, 0x3, PT ;  /* 0x000000030800780c */ /* 0x000fe40003f05270 */
        /* <DEDUP_REMOVED lines=8> */
.L_x_5385:
[----:B------:R-:W-:Y:S05]  /*2590*/  @!P0 BRA `(.L_x_5178) ;  /* 0x0000000000048947 */ /* 0x000fea0003800000 */
[----:B------:R-:W-:Y:S01]  /*25a0*/  BPT.TRAP 0x1 ;  /* 0x000000040000795c */ /* 0x000fe20000300000 */
.L_x_5178:
[----:B------:R-:W-:Y:S02]  /*25b0*/  IMAD.U32 R2, RZ, RZ, UR48 ;  /* 0x00000030ff027e24 */ /* 0x000fe4000f8e00ff */
[----:B0-----:R-:W-:-:S03]  /*25c0*/  IMAD.U32 R3, RZ, RZ, UR49 ;  /* 0x00000031ff037e24 */ /* 0x001fc6000f8e00ff */
[----:B------:R-:W-:Y:S02]  /*25d0*/  LEA R2, R2, UR36, 0x3 ;  /* 0x0000002402027c11 */ /* 0x000fe4000f8e18ff */
[----:B------:R-:W-:-:S04]  /*25e0*/  SHF.L.U32 R3, R3, 0x1f, RZ ;  /* 0x0000001f03037819 */ /* 0x000fc800000006ff */
[----:B------:R0:W1:Y:S01]  /*25f0*/  SYNCS.PHASECHK.TRANS64.TRYWAIT P1, [R2+URZ+0x2a830], R3 ;  /* 0x02a83003020075a7 */ /* 0x000062000802017f */
[----:B------:R-:W-:Y:S05]  /*2600*/  @!P0 BRA `(.L_x_5179) ;  /* 0x0000000000048947 */ /* 0x000fea0003800000 */
[----:B------:R-:W-:Y:S01]  /*2610*/  BPT.TRAP 0x1 ;  /* 0x000000040000795c */ /* 0x000fe20000300000 */
.L_x_5179:
[----:B-1----:R-:W-:Y:S05]  /*2620*/  @P1 BRA `(.L_x_5180) ;  /* 0x0000000000081947 */ /* 0x002fea0003800000 */
[----:B------:R-:W1:Y:S02]  /*2630*/  SYNCS.PHASECHK.TRANS64.TRYWAIT P1, [R2+URZ+0x2a830], R3 ;  /* 0x02a83003020075a7 */ /* 0x000e64000802017f */
[----:B-1----:R-:W-:Y:S05]  /*2640*/  @!P1 BRA `(.L_x_5181) ;  /* 0x000001ac00d49947 */ /* 0x002fea0003800000 */
.L_x_5180:
        /* <DEDUP_REMOVED lines=8> */
[----:B------:R-:W-:Y:S01]  /*26d0*/  UMOV UR5, 0x80000020 ;  /* 0x8000002000057882 */ /* 0x000fe20000000000 */
[----:B------:R-:W-:Y:S02]  /*26e0*/  UMOV UR7, 0x80000020 ;  /* 0x8000002000077882 */ /* 0x000fe40000000000 */
[----:B------:R-:W-:Y:S02]  /*26f0*/  ULOP3.LUT UR28, UR4, 0x10000, URZ, 0xfc, !UPT ;  /* 0x00010000041c7892 */ /* 0x000fe4000f8efc3f */
[----:B------:R-:W-:Y:S02]  /*2700*/  UIADD3 UR4, UR24, 0x2, URZ ;  /* 0x0000000218047890 */ /* 0x000fe4000fffe03f */
[----:B------:R-:W-:Y:S02]  /*2710*/  UIMAD UR26, UR48, 0x600, UR28 ;  /* 0x00000600301a78a4 */ /* 0x000fe4000f8e021c */
[----:B------:R-:W-:-:S02]  /*2720*/  UIADD3 UR8, UR24, 0x200, URZ ;  /* 0x0000020018087890 */ /* 0x000fc4000fffe03f */
[----:B------:R-:W-:Y:S02]  /*2730*/  UIADD3 UR6, UR26, 0x2, URZ ;  /* 0x000000021a067890 */ /* 0x000fe4000fffe03f */
[----:B------:R-:W-:Y:S01]  /*2740*/  UIADD3 UR10, UR26, 0x200, URZ ;  /* 0x000002001a0a7890 */ /* 0x000fe2000fffe03f */
[----:B------:R-:W-:Y:S02]  /*2750*/  UMOV UR9, 0x80000020 ;  /* 0x8000002000097882 */ /* 0x000fe40000000000 */
[----:B------:R-:W-:Y:S01]  /*2760*/  QGMMA.64x128x32.F32.E4M3.E4M3 R24, gdesc[UR24], RZ, !UPT, gsb0 ;  /* 0x01e00000181879f3 */ /* 0x000fe2000c0008ff */
        /* <DEDUP_REMOVED lines=31> */
.L_x_5182:
[----:B------:R-:W-:Y:S01]  /*2960*/  UISETP.NE.AND UP1, UPT, UR54, URZ, UPT ;  /* 0x0000003f3600728c */ /* 0x000fe2000bf25270 */
[C---:B------:R-:W-:Y:S01]  /*2970*/  FMUL.FTZ R10, R0.reuse, R35 ;  /* 0x00000023000a7220 */ /* 0x040fe20000410000 */
[C---:B------:R-:W-:Y:S01]  /*2980*/  FMUL.FTZ R35, R0.reuse, R37 ;  /* 0x0000002500237220 */ /* 0x040fe20000410000 */
[C---:B------:R-:W-:Y:S01]  /*2990*/  FMUL.FTZ R37, R0.reuse, R63 ;  /* 0x0000003f00257220 */ /* 0x040fe20000410000 */
[----:B------:R-:W-:Y:S01]  /*29a0*/  FMUL.FTZ R63, R0, R74 ;  /* 0x0000004a003f7220 */ /* 0x000fe20000410000 */
[----:B------:R-:W-:Y:S01]  /*29b0*/  VIADD R74, R18, UR41 ;  /* 0x00000029124a7c36 */ /* 0x000fe20008000000 */
[----:B------:R-:W-:Y:S01]  /*29c0*/  PLOP3.LUT P1, PT, PT, PT, UP1, 0x80, 0x0 ;  /* 0x000000000000781c */ /* 0x000fe20003f2f018 */
[C---:B------:R-:W-:Y:S01]  /*29d0*/  FMUL.FTZ R5, R0.reuse, R27 ;  /* 0x0000001b00057220 */ /* 0x040fe20000410000 */
[----:B------:R-:W-:Y:S01]  /*29e0*/  PLOP3.LUT P2, PT, PT, PT, UP1, 0x80, 0x0 ;  /* 0x000000000000781c */ /* 0x000fe20003f4f018 */
[----:B------:R-:W-:Y:S01]  /*29f0*/  FMUL.FTZ R27, R0, R29 ;  /* 0x0000001d001b7220 */ /* 0x000fe20000410000 */
[----:B------:R-:W-:Y:S01]  /*2a00*/  R2UR UR6, R2 ;  /* 0x00000000020672ca */ /* 0x000fe200000e0000 */
[----:B------:R-:W-:Y:S01]  /*2a10*/  @UP1 ULDC UR7, c[0x0][0x44c] ;  /* 0x0001130000071ab9 */ /* 0x000fe20000000800 */
[C---:B------:R-:W-:Y:S01]  /*2a20*/  FMUL.FTZ R29, R0.reuse, R55 ;  /* 0x00000037001d7220 */ /* 0x040fe20000410000 */
[C---:B------:R-:W-:Y:S01]  /*2a30*/  FMUL.FTZ R55, R0.reuse, R56 ;  /* 0x0000003800377220 */ /* 0x040fe20000410000 */
[C---:B------:R-:W-:Y:S01]  /*2a40*/  FMUL.FTZ R21, R0.reuse, R25 ;  /* 0x0000001900157220 */ /* 0x040fe20000410000 */
[C---:B------:R-:W-:Y:S01]  /*2a50*/  FMUL.FTZ R25, R0.reuse, R51 ;  /* 0x0000003300197220 */ /* 0x040fe20000410000 */
[----:B------:R-:W-:Y:S01]  /*2a60*/  UISETP.NE.AND UP0, UPT, UR53, URZ, UPT ;  /* 0x0000003f3500728c */ /* 0x000fe2000bf05270 */
[C---:B------:R-:W-:Y:S01]  /*2a70*/  FMUL.FTZ R6, R0.reuse, R24 ;  /* 0x0000001800067220 */ /* 0x040fe20000410000 */
[----:B------:R-:W-:Y:S01]  /*2a80*/  FMUL.FTZ R4, R0, R26 ;  /* 0x0000001a00047220 */ /* 0x000fe20000410000 */
[----:B01----:R-:W-:Y:S01]  /*2a90*/  @P1 IMAD.HI.U32 R2, R74, UR7, RZ ;  /* 0x000000074a021c27 */ /* 0x003fe2000f8e00ff */
[----:B------:R-:W-:-:S03]  /*2aa0*/  @UP1 ULDC UR7, c[0x0][0x450] ;  /* 0x0001140000071ab9 */ /* 0x000fc60000000800 */
[C---:B------:R-:W-:Y:S01]  /*2ab0*/  FMUL.FTZ R92, R0.reuse, R49 ;  /* 0x00000031005c7220 */ /* 0x040fe20000410000 */
[C---:B------:R-:W-:Y:S01]  /*2ac0*/  FMUL.FTZ R51, R0.reuse, R53 ;  /* 0x0000003500337220 */ /* 0x040fe20000410000 */
[----:B------:R-:W-:Y:S01]  /*2ad0*/  UIADD3 UR6, UR6, 0x2a840, URZ ;  /* 0x0002a84006067890 */ /* 0x000fe2000fffe03f */
[----:B------:R-:W-:Y:S01]  /*2ae0*/  @P2 SHF.R.U32.HI R74, RZ, UR7, R2 ;  /* 0x00000007ff4a2c19 */ /* 0x000fe20008011602 */
[----:B------:R-:W-:Y:S02]  /*2af0*/  IMAD.MOV.U32 R2, RZ, RZ, -0x80 ;  /* 0xffffff80ff027424 */ /* 0x000fe400078e00ff */
        /* <DEDUP_REMOVED lines=27> */
[----:B------:R-:W-:-:S02]  /*2cb0*/  IMAD R86, R89, R2, 0x80 ;  /* 0x0000008059567424 */ /* 0x000fc400078e0202 */
        /* <DEDUP_REMOVED lines=23> */
[----:B------:R1:W2:Y:S01]  /*2e30*/  MUFU.TANH R95, R3 ;  /* 0x00000003005f7308 */ /* 0x0002a20000002400 */
[C---:B------:R-:W-:Y:S01]  /*2e40*/  FMUL.FTZ R73, R0.reuse, R73 ;  /* 0x0000004900497220 */ /* 0x040fe20000410000 */
[----:B------:R-:W-:Y:S01]  /*2e50*/  PLOP3.LUT P1, PT, PT, PT, UP0, 0x40, 0x0 ;  /* 0x000000000000781c */ /* 0x000fe20003f2e808 */
[----:B------:R-:W-:Y:S01]  /*2e60*/  ULDC UR31, c[0x0][0x9dc] ;  /* 0x00027700001f7ab9 */ /* 0x000fe20000000800 */
[C-C-:B------:R-:W-:Y:S01]  /*2e70*/  IADD3 R2, -R17.reuse, 0x1, R86.reuse ;  /* 0x0000000111027810 */ /* 0x140fe20007ffe156 */
[----:B------:R-:W-:Y:S01]  /*2e80*/  SYNCS.ARRIVE.TRANS64.RED.A1T0 RZ, [UR6], RZ ;  /* 0x000000ffffff79a7 */ /* 0x000fe20008100406 */
[----:B------:R-:W-:Y:S01]  /*2e90*/  ULOP3.LUT UR6, URZ, UR31, URZ, 0x33, !UPT ;  /* 0x0000001f3f067292 */ /* 0x000fe2000f8e333f */
[----:B------:R-:W-:Y:S01]  /*2ea0*/  FMUL.FTZ R76, R0, R76 ;  /* 0x0000004c004c7220 */ /* 0x000fe20000410000 */
[----:B------:R-:W3:Y:S01]  /*2eb0*/  MUFU.TANH R6, R6 ;  /* 0x0000000600067308 */ /* 0x000ee20000002400 */
[----:B-1----:R-:W-:Y:S01]  /*2ec0*/  IMAD.U32 R3, RZ, RZ, UR47 ;  /* 0x0000002fff037e24 */ /* 0x002fe2000f8e00ff */
[----:B------:R-:W-:Y:S01]  /*2ed0*/  ULDC UR14, c[0x0][0x9e0] ;  /* 0x00027800000e7ab9 */ /* 0x000fe20000000800 */
[----:B------:R-:W-:-:S02]  /*2ee0*/  IADD3 R79, -R17, UR40, R86 ;  /* 0x00000028114f7c10 */ /* 0x000fc4000fffe156 */
[----:B------:R-:W-:Y:S02]  /*2ef0*/  LEA R82, R89, 0xffffff80, 0x7 ;  /* 0xffffff8059527811 */ /* 0x000fe400078e38ff */
[----:B------:R-:W-:Y:S01]  /*2f00*/  IADD3 R2, -R3, UR40, R2 ;  /* 0x0000002803027c10 */ /* 0x000fe2000fffe102 */
[----:B------:R-:W1:Y:S04]  /*2f10*/  MUFU.TANH R21, R21 ;  /* 0x0000001500157308 */ /* 0x000e680000002400 */
[C---:B------:R-:W-:Y:S02]  /*2f20*/  VIADD R98, R2.reuse, UR14 ;  /* 0x0000000e02627c36 */ /* 0x040fe40008000000 */
[----:B------:R-:W-:Y:S02]  /*2f30*/  VIADD R83, R2, UR6 ;  /* 0x0000000602537c36 */ /* 0x000fe40008000000 */
[----:B------:R-:W4:Y:S02]  /*2f40*/  MUFU.TANH R4, R4 ;  /* 0x0000000400047308 */ /* 0x000f240000002400 */
[----:B0-----:R-:W-:-:S06]  /*2f50*/  IMAD.IADD R78, R83, 0x1, R56 ;  /* 0x00000001534e7824 */ /* 0x001fcc00078e0238 */
        /* <DEDUP_REMOVED lines=60> */
[----:B-----5:R-:W-:Y:S01]  /*3320*/  VIADDMNMX R76, R56, R98, R79, PT ;  /* 0x00000062384c7246 */ /* 0x020fe2000380014f */
[----:B-1234-:R-:W-:Y:S06]  /*3330*/  @P1 BRA `(.L_x_5183) ;  /* 0x0000000000641947 */ /* 0x01efec0003800000 */
        /* <DEDUP_REMOVED lines=14> */
.L_x_5185:
[----:B------:R-:W-:Y:S02]  /*3420*/  ULDC UR6, c[0x0][0x9e4] ;  /* 0x0002790000067ab9 */ /* 0x000fe40000000800 */
[----:B------:R-:W-:-:S05]  /*3430*/  IMAD.U32 R56, RZ, RZ, UR6 ;  /* 0x00000006ff387e24 */ /* 0x000fca000f8e00ff */
[----:B------:R-:W-:-:S13]  /*3440*/  ISETP.NE.AND P1, PT, R56, 0x1, PT ;  /* 0x000000013800780c */ /* 0x000fda0003f25270 */
[----:B------:R-:W1:Y:S02]  /*3450*/  @P1 LDC.64 R2, c[0x0][0x9e8] ;  /* 0x00027a00ff021b82 */ /* 0x000e640000000a00 */
[----:B-1----:R-:W-:-:S05]  /*3460*/  @P1 IMAD.HI.U32 R2, R57, R2, RZ ;  /* 0x0000000239021227 */ /* 0x002fca00078e00ff */
[----:B------:R-:W-:-:S07]  /*3470*/  @P1 SHF.R.U32.HI R57, RZ, R3, R2 ;  /* 0x00000003ff391219 */ /* 0x000fce0000011602 */
.L_x_5186:
[----:B------:R-:W-:Y:S05]  /*3480*/  BSYNC B0 ;  /* 0x0000000000007941 */ /* 0x000fea0003800000 */
.L_x_5184:
[----:B------:R-:W-:-:S04]  /*3490*/  IMAD R2, R57, R56, -R82 ;  /* 0x0000003839027224 */ /* 0x000fc800078e0a52 */
[----:B------:R-:W-:-:S05]  /*34a0*/  IMAD.IADD R3, R2, 0x1, -R17 ;  /* 0x0000000102037824 */ /* 0x000fca00078e0a11 */
[----:B------:R-:W-:Y:S02]  /*34b0*/  VIADDMNMX R76, R3, R56, R76, PT ;  /* 0x00000038034c7246 */ /* 0x000fe4000380014c */
[----:B------:R-:W-:-:S07]  /*34c0*/  VIMNMX R78, R78, R3, !PT ;  /* 0x000000034e4e7248 */ /* 0x000fce0007fe0100 */
.L_x_5183:
[C---:B------:R-:W-:Y:S01]  /*34d0*/  ISETP.GE.AND P2, PT, R86.reuse, 0x9, PT ;  /* 0x000000095600780c */ /* 0x040fe20003f46270 */
[----:B------:R-:W1:Y:S01]  /*34e0*/  SHFL.IDX PT, R74, R74, 0x1, 0x1c1f ;  /* 0x003c1f004a4a7f89 */ /* 0x000e6200000e0000 */
[----:B------:R-:W-:Y:S01]  /*34f0*/  ISETP.GE.AND P1, PT, R86, 0x2, PT ;  /* 0x000000025600780c */ /* 0x000fe20003f26270 */
[----:B------:R-:W-:Y:S01]  /*3500*/  UISETP.NE.AND UP0, UPT, UR53, URZ, UPT ;  /* 0x0000003f3500728c */ /* 0x000fe2000bf05270 */
        /* <DEDUP_REMOVED lines=99> */
[----:B------:R-:W-:Y:S01]  /*3b40*/  FSEL R52, R64, -INF , !P3 ;  /* 0xff80000040347808 */ /* 0x000fe20005800000 */
[----:B-1----:R-:W-:Y:S01]  /*3b50*/  IMAD.IADD R64, R83, 0x1, R74 ;  /* 0x0000000153407824 */ /* 0x002fe200078e024a */
        /* <DEDUP_REMOVED lines=70> */
.L_x_5189:
[----:B------:R-:W-:Y:S02]  /*3fc0*/  ULDC UR6, c[0x0][0x9e4] ;  /* 0x0002790000067ab9 */ /* 0x000fe40000000800 */
[----:B------:R-:W-:-:S05]  /*3fd0*/  IMAD.U32 R74, RZ, RZ, UR6 ;  /* 0x00000006ff4a7e24 */ /* 0x000fca000f8e00ff */
[----:B------:R-:W-:-:S13]  /*3fe0*/  ISETP.NE.AND P6, PT, R74, 0x1, PT ;  /* 0x000000014a00780c */ /* 0x000fda0003fc5270 */
[----:B------:R-:W0:Y:S02]  /*3ff0*/  @P6 LDC.64 R2, c[0x0][0x9e8] ;  /* 0x00027a00ff026b82 */ /* 0x000e240000000a00 */
[----:B0-----:R-:W-:-:S05]  /*4000*/  @P6 IMAD.HI.U32 R2, R79, R2, RZ ;  /* 0x000000024f026227 */ /* 0x001fca00078e00ff */
[----:B------:R-:W-:-:S07]  /*4010*/  @P6 SHF.R.U32.HI R79, RZ, R3, R2 ;  /* 0x00000003ff4f6219 */ /* 0x000fce0000011602 */
.L_x_5190:
[----:B------:R-:W-:Y:S05]  /*4020*/  BSYNC B0 ;  /* 0x0000000000007941 */ /* 0x000fea0003800000 */
.L_x_5188:
[----:B------:R-:W-:-:S04]  /*4030*/  IMAD R2, R79, R74, -R82 ;  /* 0x0000004a4f027224 */ /* 0x000fc800078e0a52 */
[----:B------:R-:W-:-:S05]  /*4040*/  IMAD.IADD R3, R2, 0x1, -R17 ;  /* 0x0000000102037824 */ /* 0x000fca00078e0a11 */
[----:B------:R-:W-:Y:S02]  /*4050*/  VIADDMNMX R60, R3, R74, R60, PT ;  /* 0x0000004a033c7246 */ /* 0x000fe4000380013c */
[----:B------:R-:W-:-:S07]  /*4060*/  VIMNMX R64, R64, R3, !PT ;  /* 0x0000000340407248 */ /* 0x000fce0007fe0100 */
.L_x_5187:
[----:B------:R-:W-:Y:S01]  /*4070*/  ISETP.GT.AND P1, PT, R64, 0x1, !P1 ;  /* 0x000000014000780c */ /* 0x000fe20004f24270 */
[----:B------:R-:W-:Y:S01]  /*4080*/  ULDC UR29, c[0x0][0x988] ;  /* 0x00026200001d7ab9 */ /* 0x000fe20000000800 */
[----:B------:R-:W-:Y:S01]  /*4090*/  ISETP.NE.AND P6, PT, R99, RZ, PT ;  /* 0x000000ff6300720c */ /* 0x000fe20003fc5270 */
[----:B------:R-:W-:Y:S01]  /*40a0*/  UISETP.NE.AND UP1, UPT, UR54, URZ, UPT ;  /* 0x0000003f3600728c */ /* 0x000fe2000bf25270 */
[----:B------:R-:W-:Y:S01]  /*40b0*/  ISETP.LT.OR P1, PT, R60, 0x2, P1 ;  /* 0x000000023c00780c */ /* 0x000fe20000f21670 */
[----:B------:R-:W-:Y:S01]  /*40c0*/  UISETP.NE.AND UP0, UPT, UR53, URZ, UPT ;  /* 0x0000003f3500728c */ /* 0x000fe2000bf05270 */
[C---:B------:R-:W-:Y:S01]  /*40d0*/  ISETP.GT.AND P2, PT, R64.reuse, 0x8, !P2 ;  /* 0x000000084000780c */ /* 0x040fe20005744270 */
[----:B------:R-:W-:Y:S01]  /*40e0*/  UMOV UR10, UR41 ;  /* 0x00000029000a7c82 */ /* 0x000fe20008000000 */
        /* <DEDUP_REMOVED lines=12> */
[----:B------:R-:W-:Y:S01]  /*41b0*/  ISETP.GT.AND P1, PT, R64, 0x10, !P1 ;  /* 0x000000104000780c */ /* 0x000fe20004f24270 */
[----:B------:R-:W-:Y:S01]  /*41c0*/  UIADD3 UR55, UR55, UR10, URZ ;  /* 0x0000000a37377290 */ /* 0x000fe2000fffe03f */
[----:B------:R-:W-:Y:S02]  /*41d0*/  ISETP.NE.AND P6, PT, R92, RZ, PT ;  /* 0x000000ff5c00720c */ /* 0x000fe40003fc5270 */
[----:B------:R-:W-:Y:S01]  /*41e0*/  ISETP.LT.OR P1, PT, R60, 0x11, P1 ;  /* 0x000000113c00780c */ /* 0x000fe20000f21670 */
[----:B------:R-:W-:Y:S01]  /*41f0*/  UIADD3 UR14, UR55, UR14, URZ ;  /* 0x0000000e370e7290 */ /* 0x000fe2000fffe03f */
        /* <DEDUP_REMOVED lines=82> */
[----:B------:R-:W-:Y:S01]  /*4720*/  ISETP.NE.AND P1, PT, R110, RZ, PT ;  /* 0x000000ff6e00720c */ /* 0x000fe20003f25270 */
[----:B------:R-:W0:Y:S01]  /*4730*/  SHFL.BFLY PT, R10, R79, 0x2, 0x1f ;  /* 0x0c401f004f0a7f89 */ /* 0x000e2200000e0000 */
[----:B------:R-:W-:Y:S02]  /*4740*/  ISETP.NE.AND P2, PT, R94, RZ, PT ;  /* 0x000000ff5e00720c */ /* 0x000fe40003f45270 */
[----:B------:R-:W-:Y:S02]  /*4750*/  ISETP.GT.AND P1, PT, R64, 0x41, !P1 ;  /* 0x000000414000780c */ /* 0x000fe40004f24270 */
[----:B------:R-:W-:Y:S02]  /*4760*/  ISETP.NE.AND P6, PT, R95, RZ, PT ;  /* 0x000000ff5f00720c */ /* 0x000fe40003fc5270 */
[----:B------:R-:W-:-:S02]  /*4770*/  ISETP.LT.OR P1, PT, R60, 0x42, P1 ;  /* 0x000000423c00780c */ /* 0x000fc40000f21670 */
[----:B------:R-:W-:Y:S02]  /*4780*/  ISETP.LT.OR P4, PT, R60, 0x72, P4 ;  /* 0x000000723c00780c */ /* 0x000fe40002781670 */
[----:B------:R-:W-:Y:S02]  /*4790*/  FSEL R33, R33, -INF , !P1 ;  /* 0xff80000021217808 */ /* 0x000fe40004800000 */
[----:B------:R-:W-:Y:S02]  /*47a0*/  ISETP.NE.AND P1, PT, R111, RZ, PT ;  /* 0x000000ff6f00720c */ /* 0x000fe40003f25270 */
[----:B------:R-:W-:Y:S02]  /*47b0*/  FSEL R44, R44, -INF , !P3 ;  /* 0xff8000002c2c7808 */ /* 0x000fe40005800000 */
[----:B------:R-:W-:Y:S02]  /*47c0*/  ISETP.GT.AND P1, PT, R64, 0x48, !P1 ;  /* 0x000000484000780c */ /* 0x000fe40004f24270 */
[----:B------:R-:W-:-:S02]  /*47d0*/  ISETP.LT.OR P5, PT, R60, 0x79, P5 ;  /* 0x000000793c00780c */ /* 0x000fc40002fa1670 */
[----:B------:R-:W-:Y:S02]  /*47e0*/  ISETP.LT.OR P1, PT, R60, 0x49, P1 ;  /* 0x000000493c00780c */ /* 0x000fe40000f21670 */
[----:B------:R-:W-:Y:S02]  /*47f0*/  FSEL R46, R46, -INF , !P4 ;  /* 0xff8000002e2e7808 */ /* 0x000fe40006000000 */
[----:B------:R-:W-:Y:S02]  /*4800*/  FSEL R36, R36, -INF , !P1 ;  /* 0xff80000024247808 */ /* 0x000fe40004800000 */
[----:B------:R-:W-:Y:S02]  /*4810*/  ISETP.NE.AND P1, PT, R112, RZ, PT ;  /* 0x000000ff7000720c */ /* 0x000fe40003f25270 */
[----:B------:R-:W-:Y:S02]  /*4820*/  FSEL R49, R49, -INF , !P5 ;  /* 0xff80000031317808 */ /* 0x000fe40006800000 */
        /* <DEDUP_REMOVED lines=29> */
[----:B0-----:R-:W-:-:S02]  /*4a00*/  FMNMX.FTZ R72, R79, R10, !PT ;  /* 0x0000000a4f487209 */ /* 0x001fc40007810000 */
[----:B------:R-:W-:-:S03]  /*4a10*/  FSEL R42, R42, -INF , !P2 ;  /* 0xff8000002a2a7808 */ /* 0x000fc60005000000 */
[----:B------:R-:W0:Y:S02]  /*4a20*/  SHFL.BFLY PT, R81, R72, 0x1, 0x1f ;  /* 0x0c201f0048517f89 */ /* 0x000e2400000e0000 */
[----:B0-----:R-:W-:Y:S01]  /*4a30*/  FMNMX.FTZ R10, R72, R81, !PT ;  /* 0x00000051480a7209 */ /* 0x001fe20007810000 */
[----:B------:R-:W-:-:S03]  /*4a40*/  IMAD.U32 R81, RZ, RZ, UR29 ;  /* 0x0000001dff517e24 */ /* 0x000fc6000f8e00ff */
[C---:B------:R-:W-:Y:S01]  /*4a50*/  FSETP.NEU.FTZ.AND P1, PT, R10.reuse, -INF , PT ;  /* 0xff8000000a00780b */ /* 0x040fe20003f3d000 */
[----:B------:R-:W-:-:S05]  /*4a60*/  FFMA.FTZ R74, R10, R81, -8 ;  /* 0xc10000000a4a7423 */ /* 0x000fca0000010051 */
[----:B------:R-:W-:Y:S02]  /*4a70*/  FSEL R74, R74, RZ, P1 ;  /* 0x000000ff4a4a7208 */ /* 0x000fe40000800000 */
[----:B------:R-:W-:Y:S02]  /*4a80*/  ISETP.GT.AND P1, PT, R64, RZ, !P6 ;  /* 0x000000ff4000720c */ /* 0x000fe40007724270 */
[----:B------:R-:W-:Y:S01]  /*4a90*/  ISETP.NE.AND P6, PT, R80, RZ, PT ;  /* 0x000000ff5000720c */ /* 0x000fe20003fc5270 */
[----:B------:R-:W-:-:S01]  /*4aa0*/  FFMA.FTZ R72, R75, UR29, -R74 ;  /* 0x0000001d4b487c23 */ /* 0x000fc2000801084a */
[----:B------:R-:W-:Y:S01]  /*4ab0*/  ISETP.LT.OR P1, PT, R60, 0x1, P1 ;  /* 0x000000013c00780c */ /* 0x000fe20000f21670 */
[----:B------:R-:W-:-:S01]  /*4ac0*/  FFMA.FTZ R73, R73, UR29, -R74 ;  /* 0x0000001d49497c23 */ /* 0x000fc2000801084a */
[----:B------:R-:W-:Y:S01]  /*4ad0*/  ISETP.GT.AND P6, PT, R64, 0x79, !P6 ;  /* 0x000000794000780c */ /* 0x000fe200077c4270 */
[----:B------:R-:W-:-:S01]  /*4ae0*/  FFMA.FTZ R71, R71, UR29, -R74 ;  /* 0x0000001d47477c23 */ /* 0x000fc2000801084a */
[----:B------:R-:W-:Y:S01]  /*4af0*/  FSEL R76, R4, -INF , !P1 ;  /* 0xff800000044c7808 */ /* 0x000fe20004800000 */
[----:B------:R-:W-:-:S01]  /*4b00*/  FFMA.FTZ R4, R77, UR29, -R74 ;  /* 0x0000001d4d047c23 */ /* 0x000fc2000801084a */
[----:B------:R-:W-:Y:S01]  /*4b10*/  ISETP.NE.AND P1, PT, R87, RZ, PT ;  /* 0x000000ff5700720c */ /* 0x000fe20003f25270 */
[----:B------:R-:W-:Y:S01]  /*4b20*/  MUFU.EX2 R73, R73 ;  /* 0x0000004900497308 */ /* 0x000fe20000000800 */
[----:B------:R-:W-:Y:S01]  /*4b30*/  FMNMX.FTZ R78, R76, R5, !PT ;  /* 0x000000054c4e7209 */ /* 0x000fe20007810000 */
[--C-:B------:R-:W-:Y:S01]  /*4b40*/  FFMA.FTZ R70, R70, UR29, -R74.reuse ;  /* 0x0000001d46467c23 */ /* 0x100fe2000801084a */
[----:B------:R-:W-:Y:S01]  /*4b50*/  ISETP.GT.AND P1, PT, R64, 0x68, !P1 ;  /* 0x000000684000780c */ /* 0x000fe20004f24270 */
[--C-:B------:R-:W-:Y:S01]  /*4b60*/  FFMA.FTZ R69, R69, UR29, -R74.reuse ;  /* 0x0000001d45457c23 */ /* 0x100fe2000801084a */
[----:B------:R-:W-:Y:S01]  /*4b70*/  FMNMX.FTZ R75, R7, R78, !PT ;  /* 0x0000004e074b7209 */ /* 0x000fe20007810000 */
[--C-:B------:R-:W-:Y:S01]  /*4b80*/  FFMA.FTZ R68, R68, UR29, -R74.reuse ;  /* 0x0000001d44447c23 */ /* 0x100fe2000801084a */
[----:B------:R-:W-:Y:S01]  /*4b90*/  ISETP.LT.OR P1, PT, R60, 0x69, P1 ;  /* 0x000000693c00780c */ /* 0x000fe20000f21670 */
[----:B------:R-:W0:Y:S01]  /*4ba0*/  MUFU.EX2 R4, R4 ;  /* 0x0000000400047308 */ /* 0x000e220000000800 */
[----:B------:R-:W-:Y:S01]  /*4bb0*/  FMNMX.FTZ R78, R8, R75, !PT ;  /* 0x0000004b084e7209 */ /* 0x000fe20007810000 */
[--C-:B------:R-:W-:Y:S01]  /*4bc0*/  FFMA.FTZ R67, R67, UR29, -R74.reuse ;  /* 0x0000001d43437c23 */ /* 0x100fe2000801084a */
[----:B------:R-:W-:Y:S01]  /*4bd0*/  FSEL R41, R41, -INF , !P1 ;  /* 0xff80000029297808 */ /* 0x000fe20004800000 */
[--C-:B------:R-:W-:Y:S01]  /*4be0*/  FFMA.FTZ R66, R66, UR29, -R74.reuse ;  /* 0x0000001d42427c23 */ /* 0x100fe2000801084a */
[----:B------:R-:W-:Y:S01]  /*4bf0*/  FMNMX.FTZ R75, R9, R78, !PT ;  /* 0x0000004e094b7209 */ /* 0x000fe20007810000 */
[--C-:B------:R-:W-:Y:S01]  /*4c00*/  FFMA.FTZ R65, R65, UR29, -R74.reuse ;  /* 0x0000001d41417c23 */ /* 0x100fe2000801084a */
[----:B------:R-:W-:Y:S01]  /*4c10*/  ISETP.LT.OR P6, PT, R60, 0x7a, P6 ;  /* 0x0000007a3c00780c */ /* 0x000fe200037c1670 */
        /* <DEDUP_REMOVED lines=10> */
[--C-:B------:R-:W-:Y:S01]  /*4cc0*/  FFMA.FTZ R56, R56, UR29, -R74.reuse ;  /* 0x0000001d38387c23 */ /* 0x100fe2000801084a */
[----:B------:R-:W-:-:S01]  /*4cd0*/  FFMA.FTZ R57, R57, UR29, -R74 ;  /* 0x0000001d39397c23 */ /* 0x000fc2000801084a */
[--C-:B------:R-:W-:Y:S01]  /*4ce0*/  FFMA.FTZ R55, R55, UR29, -R74.reuse ;  /* 0x0000001d37377c23 */ /* 0x100fe2000801084a */
[----:B------:R-:W-:Y:S01]  /*4cf0*/  FMNMX.FTZ R75, R13, R78, !PT ;  /* 0x0000004e0d4b7209 */ /* 0x000fe20007810000 */
[--C-:B------:R-:W-:Y:S01]  /*4d00*/  FFMA.FTZ R54, R54, UR29, -R74.reuse ;  /* 0x0000001d36367c23 */ /* 0x100fe2000801084a */
[----:B------:R-:W-:-:S01]  /*4d10*/  FFMA.FTZ R53, R53, UR29, -R74 ;  /* 0x0000001d35357c23 */ /* 0x000fc2000801084a */
[----:B------:R-:W3:Y:S01]  /*4d20*/  MUFU.EX2 R70, R70 ;  /* 0x0000004600467308 */ /* 0x000ee20000000800 */
[----:B------:R-:W-:Y:S01]  /*4d30*/  FMNMX.FTZ R78, R14, R75, !PT ;  /* 0x0000004b0e4e7209 */ /* 0x000fe20007810000 */
[--C-:B------:R-:W-:Y:S01]  /*4d40*/  FFMA.FTZ R38, R38, UR29, -R74.reuse ;  /* 0x0000001d26267c23 */ /* 0x100fe2000801084a */
[----:B------:R-:W-:-:S01]  /*4d50*/  FFMA.FTZ R39, R39, UR29, -R74 ;  /* 0x0000001d27277c23 */ /* 0x000fc2000801084a */
[--C-:B------:R-:W-:Y:S01]  /*4d60*/  FFMA.FTZ R52, R52, UR29, -R74.reuse ;  /* 0x0000001d34347c23 */ /* 0x100fe2000801084a */
        /* <DEDUP_REMOVED lines=13> */
[----:B------:R-:W-:Y:S01]  /*4e40*/  FFMA.FTZ R6, R6, UR29, -R74 ;  /* 0x0000001d06067c23 */ /* 0x000fe2000801084a */
        /* <DEDUP_REMOVED lines=27> */
[----:B------:R-:W-:Y:S03]  /*5000*/  MUFU.EX2 R57, R57 ;  /* 0x0000003900397308 */ /* 0x000fe60000000800 */
[----:B------:R-:W4:Y:S05]  /*5010*/  SHFL.BFLY PT, R60, R75, 0x2, 0x1f ;  /* 0x0c401f004b3c7f89 */ /* 0x000f2a00000e0000 */
[----:B------:R-:W-:Y:S08]  /*5020*/  MUFU.EX2 R58, R58 ;  /* 0x0000003a003a7308 */ /* 0x000ff00000000800 */
[----:B------:R-:W-:Y:S08]  /*5030*/  MUFU.EX2 R53, R53 ;  /* 0x0000003500357308 */ /* 0x000ff00000000800 */
[----:B------:R-:W-:Y:S01]  /*5040*/  MUFU.EX2 R38, R38 ;  /* 0x0000002600267308 */ /* 0x000fe20000000800 */
[----:B----4-:R-:W-:-:S05]  /*5050*/  FMNMX.FTZ R60, R75, R60, !PT ;  /* 0x0000003c4b3c7209 */ /* 0x010fca0007810000 */
[----:B------:R-:W4:Y:S02]  /*5060*/  SHFL.BFLY PT, R75, R60, 0x1, 0x1f ;  /* 0x0c201f003c4b7f89 */ /* 0x000f2400000e0000 */
[----:B------:R-:W-:Y:S08]  /*5070*/  MUFU.EX2 R55, R55 ;  /* 0x0000003700377308 */ /* 0x000ff00000000800 */
[----:B------:R-:W-:Y:S08]  /*5080*/  MUFU.EX2 R54, R54 ;  /* 0x0000003600367308 */ /* 0x000ff00000000800 */
[----:B------:R-:W-:Y:S01]  /*5090*/  MUFU.EX2 R51, R51 ;  /* 0x0000003300337308 */ /* 0x000fe20000000800 */
[----:B----4-:R-:W-:Y:S01]  /*50a0*/  FMNMX.FTZ R120, R60, R75, !PT ;  /* 0x0000004b3c787209 */ /* 0x010fe20007810000 */
[----:B------:R-:W-:-:S06]  /*50b0*/  IMAD.U32 R75, RZ, RZ, UR29 ;  /* 0x0000001dff4b7e24 */ /* 0x000fcc000f8e00ff */
[----:B------:R-:W-:Y:S01]  /*50c0*/  MUFU.EX2 R50, R50 ;  /* 0x0000003200327308 */ /* 0x000fe20000000800 */
[C---:B------:R-:W-:Y:S01]  /*50d0*/  FSETP.NEU.FTZ.AND P1, PT, R120.reuse, -INF , PT ;  /* 0xff8000007800780b */ /* 0x040fe20003f3d000 */
[----:B------:R-:W-:-:S05]  /*50e0*/  FFMA.FTZ R60, R120, R75, -8 ;  /* 0xc1000000783c7423 */ /* 0x000fca000001004b */
        /* <DEDUP_REMOVED lines=18> */
[----:B----4-:R-:W-:-:S01]  /*5210*/  FFMA.FTZ R12, R25, UR29, -R64 ;  /* 0x0000001d190c7c23 */ /* 0x010fc20008010840 */
[----:B0-----:R-:W-:Y:S01]  /*5220*/  FADD.FTZ R25, R4, R73 ;  /* 0x0000004904197221 */ /* 0x001fe20000010000 */
        /* <DEDUP_REMOVED lines=18> */
[----:B------:R-:W-:-:S03]  /*5350*/  FFMA.FTZ R48, R48, UR29, -R64 ;  /* 0x0000001d30307c23 */ /* 0x000fc60008010840 */
[----:B------:R-:W5:Y:S01]  /*5360*/  MUFU.EX2 R74, R74 ;  /* 0x0000004a004a7308 */ /* 0x000f620000000800 */
[----:B----4-:R-:W-:-:S01]  /*5370*/  FFMA.FTZ R11, R24, UR29, -R64 ;  /* 0x0000001d180b7c23 */ /* 0x010fc20008010840 */
[----:B-1----:R-:W-:-:S04]  /*5380*/  FADD.FTZ R24, R72, R25 ;  /* 0x0000001948187221 */ /* 0x002fc80000010000 */
[C---:B--2---:R-:W-:Y:S01]  /*5390*/  FADD.FTZ R25, R71.reuse, R24 ;  /* 0x0000001847197221 */ /* 0x044fe20000010000 */
[----:B------:R-:W-:Y:S01]  /*53a0*/  F2FP.SATFINITE.E4M3.F32.PACK_AB_MERGE_C R71, R71, R72, RZ ;  /* 0x000000484747723e */ /* 0x000fe200048070ff */
[----:B------:R-:W1:Y:S02]  /*53b0*/  MUFU.EX2 R75, R75 ;  /* 0x0000004b004b7308 */ /* 0x000e640000000800 */
[----:B---3--:R-:W-:-:S01]  /*53c0*/  FADD.FTZ R24, R70, R25 ;  /* 0x0000001946187221 */ /* 0x008fc20000010000 */
[----:B0-----:R-:W-:Y:S01]  /*53d0*/  FADD.FTZ R25, R60, R5 ;  /* 0x000000053c197221 */ /* 0x001fe20000010000 */
[----:B------:R-:W-:Y:S02]  /*53e0*/  F2FP.SATFINITE.E4M3.F32.PACK_AB_MERGE_C R196, R73, R4, R71 ;  /* 0x0000000449c4723e */ /* 0x000fe40004807047 */
[----:B------:R-:W-:Y:S02]  /*53f0*/  FADD.FTZ R33, R69, R24 ;  /* 0x0000001845217221 */ /* 0x000fe40000010000 */
[----:B------:R-:W0:Y:S01]  /*5400*/  MUFU.EX2 R7, R7 ;  /* 0x0000000700077308 */ /* 0x000e220000000800 */
[----:B-----5:R-:W-:-:S01]  /*5410*/  FADD.FTZ R24, R74, R25 ;  /* 0x000000194a187221 */ /* 0x020fc20000010000 */
[----:B------:R-:W-:-:S04]  /*5420*/  FADD.FTZ R32, R68, R33 ;  /* 0x0000002144207221 */ /* 0x000fc80000010000 */
[C---:B------:R-:W-:Y:S01]  /*5430*/  FADD.FTZ R25, R67.reuse, R32 ;  /* 0x0000002043197221 */ /* 0x040fe20000010000 */
[----:B------:R-:W-:Y:S01]  /*5440*/  F2FP.SATFINITE.E4M3.F32.PACK_AB_MERGE_C R67, R67, R68, RZ ;  /* 0x000000444343723e */ /* 0x000fe200048070ff */
[----:B------:R-:W2:Y:S01]  /*5450*/  MUFU.EX2 R2, R2 ;  /* 0x0000000200027308 */ /* 0x000ea20000000800 */
[----:B-1----:R-:W-:-:S01]  /*5460*/  FADD.FTZ R24, R75, R24 ;  /* 0x000000184b187221 */ /* 0x002fc20000010000 */
[----:B------:R-:W-:Y:S01]  /*5470*/  FADD.FTZ R32, R66, R25 ;  /* 0x0000001942207221 */ /* 0x000fe20000010000 */
[----:B------:R-:W-:Y:S02]  /*5480*/  F2FP.SATFINITE.E4M3.F32.PACK_AB_MERGE_C R74, R75, R74, RZ ;  /* 0x0000004a4b4a723e */ /* 0x000fe400048070ff */
[----:B------:R-:W-:Y:S01]  /*5490*/  F2FP.SATFINITE.E4M3.F32.PACK_AB_MERGE_C R198, R69, R70, R67 ;  /* 0x0000004645c6723e */ /* 0x000fe20004807043 */
[----:B------:R-:W-:-:S01]  /*54a0*/  FADD.FTZ R33, R65, R32 ;  /* 0x0000002041217221 */ /* 0x000fc20000010000 */
[----:B------:R-:W-:Y:S01]  /*54b0*/  F2FP.SATFINITE.E4M3.F32.PACK_AB_MERGE_C R32, R38, R53, RZ ;  /* 0x000000352620723e */ /* 0x000fe200048070ff */
[----:B------:R-:W1:Y:S01]  /*54c0*/  MUFU.EX2 R8, R8 ;  /* 0x0000000800087308 */ /* 0x000e620000000800 */
[----:B0-----:R-:W-:-:S01]  /*54d0*/  FADD.FTZ R25, R7, R24 ;  /* 0x0000001807197221 */ /* 0x001fc20000010000 */
[----:B------:R-:W-:Y:S01]  /*54e0*/  FADD.FTZ R24, R62, R33 ;  /* 0x000000213e187221 */ /* 0x000fe20000010000 */
[----:B------:R-:W-:-:S02]  /*54f0*/  F2FP.SATFINITE.E4M3.F32.PACK_AB_MERGE_C R188, R54, R55, R32 ;  /* 0x0000003736bc723e */ /* 0x000fc40004807020 */
[----:B------:R-:W-:Y:S01]  /*5500*/  F2FP.SATFINITE.E4M3.F32.PACK_AB_MERGE_C R197, R5, R60, R74 ;  /* 0x0000003c05c5723e */ /* 0x000fe2000480704a */
[----:B------:R-:W-:-:S01]  /*5510*/  FADD.FTZ R24, R61, R24 ;  /* 0x000000183d187221 */ /* 0x000fc20000010000 */
[----:B------:R-:W-:Y:S01]  /*5520*/  F2FP.SATFINITE.E4M3.F32.PACK_AB_MERGE_C R62, R61, R62, RZ ;  /* 0x0000003e3d3e723e */ /* 0x000fe200048070ff */
[----:B------:R-:W0:Y:S01]  /*5530*/  MUFU.EX2 R9, R9 ;  /* 0x0000000900097308 */ /* 0x000e220000000800 */
[----:B--2---:R-:W-:-:S01]  /*5540*/  FADD.FTZ R25, R2, R25 ;  /* 0x0000001902197221 */ /* 0x004fc20000010000 */
[----:B------:R-:W-:Y:S01]  /*5550*/  FADD.FTZ R33, R59, R24 ;  /* 0x000000183b217221 */ /* 0x000fe20000010000 */
[----:B------:R-:W-:Y:S02]  /*5560*/  F2FP.SATFINITE.E4M3.F32.PACK_AB_MERGE_C R192, R65, R66, R62 ;  /* 0x0000004241c0723e */ /* 0x000fe4000480703e */
[----:B------:R-:W-:Y:S01]  /*5570*/  FADD.FTZ R4, R76, R25 ;  /* 0x000000194c047221 */ /* 0x000fe20000010000 */
[----:B------:R-:W-:-:S01]  /*5580*/  FADD.FTZ R33, R58, R33 ;  /* 0x000000213a217221 */ /* 0x000fc20000010000 */
[C---:B------:R-:W-:Y:S01]  /*5590*/  F2FP.SATFINITE.E4M3.F32.PACK_AB_MERGE_C R76, R77.reuse, R76, RZ ;  /* 0x0000004c4d4c723e */ /* 0x040fe200048070ff */
[----:B------:R-:W2:Y:S01]  /*55a0*/  MUFU.EX2 R15, R15 ;  /* 0x0000000f000f7308 */ /* 0x000ea20000000800 */
[----:B------:R-:W-:-:S02]  /*55b0*/  FADD.FTZ R25, R77, R4 ;  /* 0x000000044d197221 */ /* 0x000fc40000010000 */
[----:B------:R-:W-:Y:S02]  /*55c0*/  F2FP.SATFINITE.E4M3.F32.PACK_AB_MERGE_C R199, R2, R7, R76 ;  /* 0x0000000702c7723e */ /* 0x000fe4000480704c */
[----:B-1----:R-:W-:-:S01]  /*55d0*/  FADD.FTZ R24, R8, R25 ;  /* 0x0000001908187221 */ /* 0x002fc20000010000 */
[----:B------:R-:W-:Y:S01]  /*55e0*/  F2FP.SATFINITE.E4M3.F32.PACK_AB_MERGE_C R25, R57, R56, RZ ;  /* 0x000000383919723e */ /* 0x000fe200048070ff */
[----:B------:R-:W-:-:S01]  /*55f0*/  FADD.FTZ R56, R56, R33 ;  /* 0x0000002138387221 */ /* 0x000fc20000010000 */
[----:B------:R-:W1:Y:S01]  /*5600*/  MUFU.EX2 R20, R20 ;  /* 0x0000001400147308 */ /* 0x000e620000000800 */
[----:B0-----:R-:W-:-:S01]  /*5610*/  FADD.FTZ R24, R9, R24 ;  /* 0x0000001809187221 */ /* 0x001fc20000010000 */
[----:B------:R-:W-:Y:S01]  /*5620*/  F2FP.SATFINITE.E4M3.F32.PACK_AB_MERGE_C R194, R58, R59, R25 ;  /* 0x0000003b3ac2723e */ /* 0x000fe20004807019 */
[----:B------:R-:W-:-:S04]  /*5630*/  FADD.FTZ R56, R57, R56 ;  /* 0x0000003839387221 */ /* 0x000fc80000010000 */
[----:B------:R-:W-:Y:S01]  /*5640*/  FADD.FTZ R33, R55, R56 ;  /* 0x0000003837217221 */ /* 0x000fe20000010000 */
[----:B------:R-:W0:Y:S01]  /*5650*/  MUFU.EX2 R11, R11 ;  /* 0x0000000b000b7308 */ /* 0x000e220000000800 */
[----:B--2---:R-:W-:-:S02]  /*5660*/  FADD.FTZ R25, R15, R24 ;  /* 0x000000180f197221 */ /* 0x004fc40000010000 */
[----:B------:R-:W-:Y:S01]  /*5670*/  FADD.FTZ R54, R54, R33 ;  /* 0x0000002136367221 */ /* 0x000fe20000010000 */
[----:B------:R-:W-:-:S03]  /*5680*/  F2FP.SATFINITE.E4M3.F32.PACK_AB_MERGE_C R33, R50, R51, RZ ;  /* 0x000000333221723e */ /* 0x000fc600048070ff */
[----:B------:R-:W-:Y:S01]  /*5690*/  FADD.FTZ R53, R53, R54 ;  /* 0x0000003635357221 */ /* 0x000fe20000010000 */
[----:B------:R-:W2:Y:S01]  /*56a0*/  MUFU.EX2 R12, R12 ;  /* 0x0000000c000c7308 */ /* 0x000ea20000000800 */
[----:B-1----:R-:W-:-:S02]  /*56b0*/  FADD.FTZ R24, R20, R25 ;  /* 0x0000001914187221 */ /* 0x002fc40000010000 */
[----:B------:R-:W-:-:S05]  /*56c0*/  FADD.FTZ R38, R38, R53 ;  /* 0x0000003526267221 */ /* 0x000fca0000010000 */
        /* <DEDUP_REMOVED lines=23> */
[----:B-1----:R-:W-:Y:S01]  /*5840*/  F2FP.SATFINITE.E4M3.F32.PACK_AB_MERGE_C R190, R52, R39, R33 ;  /* 0x0000002734be723e */ /* 0x002fe20004807021 */
[----:B------:R-:W-:-:S04]  /*5850*/  FADD.FTZ R39, R39, R38 ;  /* 0x0000002627277221 */ /* 0x000fc80000010000 */
[----:B------:R-:W-:Y:S02]  /*5860*/  FADD.FTZ R52, R52, R39 ;  /* 0x0000002734347221 */ /* 0x000fe40000010000 */
[----:B------:R-:W1:Y:S01]  /*5870*/  MUFU.EX2 R45, R45 ;  /* 0x0000002d002d7308 */ /* 0x000e620000000800 */
[----:B0-----:R-:W-:-:S01]  /*5880*/  FADD.FTZ R20, R40, R15 ;  /* 0x0000000f28147221 */ /* 0x001fc20000010000 */
[----:B------:R-:W-:-:S04]  /*5890*/  FADD.FTZ R51, R51, R52 ;  /* 0x0000003433337221 */ /* 0x000fc80000010000 */
[----:B------:R-:W-:Y:S02]  /*58a0*/  FADD.FTZ R50, R50, R51 ;  /* 0x0000003332327221 */ /* 0x000fe40000010000 */
[----:B------:R-:W-:Y:S01]  /*58b0*/  MUFU.EX2 R31, R31 ;  /* 0x0000001f001f7308 */ /* 0x000fe20000000800 */
[----:B--2---:R-:W-:-:S07]  /*58c0*/  FADD.FTZ R20, R43, R20 ;  /* 0x000000142b147221 */ /* 0x004fce0000010000 */
[----:B------:R-:W0:Y:S01]  /*58d0*/  MUFU.EX2 R30, R30 ;  /* 0x0000001e001e7308 */ /* 0x000e220000000800 */
[----:B-1----:R-:W-:-:S07]  /*58e0*/  FADD.FTZ R5, R45, R20 ;  /* 0x000000142d057221 */ /* 0x002fce0000010000 */
[----:B------:R-:W1:Y:S08]  /*58f0*/  MUFU.EX2 R4, R47 ;  /* 0x0000002f00047308 */ /* 0x000e700000000800 */
[----:B------:R-:W-:Y:S01]  /*5900*/  MUFU.EX2 R35, R35 ;  /* 0x0000002300237308 */ /* 0x000fe20000000800 */
[----:B0-----:R-:W-:-:S07]  /*5910*/  F2FP.SATFINITE.E4M3.F32.PACK_AB_MERGE_C R25, R30, R31, RZ ;  /* 0x0000001f1e19723e */ /* 0x001fce00048070ff */
[----:B------:R-:W0:Y:S01]  /*5920*/  MUFU.EX2 R34, R34 ;  /* 0x0000002200227308 */ /* 0x000e220000000800 */
[C---:B-1----:R-:W-:Y:S01]  /*5930*/  F2FP.SATFINITE.E4M3.F32.PACK_AB_MERGE_C R45, R4.reuse, R45, RZ ;  /* 0x0000002d042d723e */ /* 0x042fe200048070ff */
[----:B------:R-:W-:-:S03]  /*5940*/  FADD.FTZ R4, R4, R5 ;  /* 0x0000000504047221 */ /* 0x000fc60000010000 */
[----:B------:R-:W-:-:S03]  /*5950*/  F2FP.SATFINITE.E4M3.F32.PACK_AB_MERGE_C R191, R43, R40, R45 ;  /* 0x000000282bbf723e */ /* 0x000fc6000480702d */
[----:B------:R-:W1:Y:S08]  /*5960*/  MUFU.EX2 R3, R3 ;  /* 0x0000000300037308 */ /* 0x000e700000000800 */
[----:B------:R-:W2:Y:S01]  /*5970*/  MUFU.EX2 R24, R63 ;  /* 0x0000003f00187308 */ /* 0x000ea20000000800 */
[----:B0-----:R-:W-:Y:S01]  /*5980*/  F2FP.SATFINITE.E4M3.F32.PACK_AB_MERGE_C R184, R34, R35, R25 ;  /* 0x0000002322b8723e */ /* 0x001fe20004807019 */
[----:B------:R-:W-:-:S04]  /*5990*/  FADD.FTZ R35, R35, R50 ;  /* 0x0000003223237221 */ /* 0x000fc80000010000 */
[----:B------:R-:W-:Y:S02]  /*59a0*/  FADD.FTZ R34, R34, R35 ;  /* 0x0000002322227221 */ /* 0x000fe40000010000 */
[----:B------:R-:W0:Y:S01]  /*59b0*/  MUFU.EX2 R41, R41 ;  /* 0x0000002900297308 */ /* 0x000e220000000800 */
[----:B-1----:R-:W-:-:S01]  /*59c0*/  FADD.FTZ R5, R3, R4 ;  /* 0x0000000403057221 */ /* 0x002fc20000010000 */
[----:B------:R-:W-:-:S04]  /*59d0*/  FADD.FTZ R31, R31, R34 ;  /* 0x000000221f1f7221 */ /* 0x000fc80000010000 */
[----:B------:R-:W-:Y:S02]  /*59e0*/  FADD.FTZ R30, R30, R31 ;  /* 0x0000001f1e1e7221 */ /* 0x000fe40000010000 */
[----:B------:R-:W-:Y:S01]  /*59f0*/  MUFU.EX2 R21, R21 ;  /* 0x0000001500157308 */ /* 0x000fe20000000800 */
[----:B--2---:R-:W-:-:S07]  /*5a00*/  FADD.FTZ R2, R24, R5 ;  /* 0x0000000518027221 */ /* 0x004fce0000010000 */
[----:B------:R-:W1:Y:S01]  /*5a10*/  MUFU.EX2 R6, R6 ;  /* 0x0000000600067308 */ /* 0x000e620000000800 */
[----:B0-----:R-:W-:-:S07]  /*5a20*/  FADD.FTZ R5, R41, R2 ;  /* 0x0000000229057221 */ /* 0x001fce0000010000 */
[----:B------:R-:W0:Y:S08]  /*5a30*/  MUFU.EX2 R42, R42 ;  /* 0x0000002a002a7308 */ /* 0x000e300000000800 */
[----:B------:R-:W-:Y:S01]  /*5a40*/  MUFU.EX2 R27, R27 ;  /* 0x0000001b001b7308 */ /* 0x000fe20000000800 */
[----:B-1----:R-:W-:-:S07]  /*5a50*/  F2FP.SATFINITE.E4M3.F32.PACK_AB_MERGE_C R4, R6, R21, RZ ;  /* 0x000000150604723e */ /* 0x002fce00048070ff */
[----:B------:R-:W1:Y:S01]  /*5a60*/  MUFU.EX2 R26, R26 ;  /* 0x0000001a001a7308 */ /* 0x000e620000000800 */
[----:B0-----:R-:W-:-:S01]  /*5a70*/  FADD.FTZ R5, R42, R5 ;  /* 0x000000052a057221 */ /* 0x001fc20000010000 */
[----:B------:R-:W-:-:S04]  /*5a80*/  F2FP.SATFINITE.E4M3.F32.PACK_AB_MERGE_C R41, R42, R41, RZ ;  /* 0x000000292a29723e */ /* 0x000fc800048070ff */
[----:B------:R-:W-:Y:S02]  /*5a90*/  F2FP.SATFINITE.E4M3.F32.PACK_AB_MERGE_C R185, R24, R3, R41 ;  /* 0x0000000318b9723e */ /* 0x000fe40004807029 */
[----:B------:R-:W0:Y:S08]  /*5aa0*/  MUFU.EX2 R44, R44 ;  /* 0x0000002c002c7308 */ /* 0x000e300000000800 */
[----:B------:R-:W2:Y:S01]  /*5ab0*/  MUFU.EX2 R15, R46 ;  /* 0x0000002e000f7308 */ /* 0x000ea20000000800 */
[----:B-1----:R-:W-:Y:S01]  /*5ac0*/  F2FP.SATFINITE.E4M3.F32.PACK_AB_MERGE_C R186, R26, R27, R4 ;  /* 0x0000001b1aba723e */ /* 0x002fe20004807004 */
[----:B------:R-:W-:-:S04]  /*5ad0*/  FADD.FTZ R27, R27, R30 ;  /* 0x0000001e1b1b7221 */ /* 0x000fc80000010000 */
[----:B------:R-:W-:Y:S02]  /*5ae0*/  FADD.FTZ R26, R26, R27 ;  /* 0x0000001b1a1a7221 */ /* 0x000fe40000010000 */
[----:B------:R-:W-:Y:S01]  /*5af0*/  MUFU.EX2 R49, R49 ;  /* 0x0000003100317308 */ /* 0x000fe20000000800 */
[----:B0-----:R-:W-:-:S01]  /*5b00*/  FADD.FTZ R2, R44, R5 ;  /* 0x000000052c027221 */ /* 0x001fc20000010000 */
[----:B------:R-:W-:-:S04]  /*5b10*/  FADD.FTZ R3, R21, R26 ;  /* 0x0000001a15037221 */ /* 0x000fc80000010000 */
[----:B------:R-:W-:Y:S01]  /*5b20*/  FADD.FTZ R3, R6, R3 ;  /* 0x0000000306037221 */ /* 0x000fe20000010000 */
[----:B------:R-:W-:Y:S01]  /*5b30*/  VIADD R6, R89, 0xfffffffe ;  /* 0xfffffffe59067836 */ /* 0x000fe20000000000 */
[----:B------:R-:W0:Y:S01]  /*5b40*/  MUFU.EX2 R48, R48 ;  /* 0x0000003000307308 */ /* 0x000e220000000800 */
[----:B--2---:R-:W-:-:S01]  /*5b50*/  FADD.FTZ R2, R15, R2 ;  /* 0x000000020f027221 */ /* 0x004fc20000010000 */
[----:B0-----:R-:W-:-:S03]  /*5b60*/  F2FP.SATFINITE.E4M3.F32.PACK_AB_MERGE_C R4, R48, R49, RZ ;  /* 0x000000313004723e */ /* 0x001fc600048070ff */
[----:B------:R-:W-:Y:S01]  /*5b70*/  FADD.FTZ R49, R49, R2 ;  /* 0x0000000231317221 */ /* 0x000fe20000010000 */
[----:B------:R-:W-:-:S03]  /*5b80*/  F2FP.SATFINITE.E4M3.F32.PACK_AB_MERGE_C R187, R15, R44, R4 ;  /* 0x0000002c0fbb723e */ /* 0x000fc60004807004 */
[----:B------:R-:W-:Y:S01]  /*5b90*/  FADD.FTZ R2, R48, R49 ;  /* 0x0000003130027221 */ /* 0x000fe20000010000 */
        /* <DEDUP_REMOVED lines=12> */
.L_x_5192:
[----:B------:R-:W-:Y:S02]  /*5c60*/  ULDC UR18, c[0x0][0x9e4] ;  /* 0x0002790000127ab9 */ /* 0x000fe40000000800 */
[----:B------:R-:W-:-:S11]  /*5c70*/  UISETP.NE.AND UP0, UPT, UR18, 0x1, UPT ;  /* 0x000000011200788c */ /* 0x000fd6000bf05270 */
[----:B------:R-:W-:Y:S02]  /*5c80*/  @UP0 ULDC.64 UR6, c[0x0][0x9e8] ;  /* 0x00027a0000060ab9 */ /* 0x000fe40000000a00 */
[----:B------:R-:W-:-:S04]  /*5c90*/  UIMAD.WIDE.U32 UR10, UR15, UR6, URZ ;  /* 0x000000060f0a72a5 */ /* 0x000fc8000f8e003f */
[----:B------:R-:W-:-:S12]  /*5ca0*/  @UP0 USHF.R.U32.HI UR15, URZ, UR7, UR11 ;  /* 0x000000073f0f0299 */ /* 0x000fd8000801160b */
.L_x_5193:
[----:B------:R-:W-:-:S04]  /*5cb0*/  UIMAD UR15, UR15, UR18, UR18 ;  /* 0x000000120f0f72a4 */ /* 0x000fc8000f8e0212 */
[----:B------:R-:W-:-:S04]  /*5cc0*/  UISETP.LT.AND UP0, UPT, UR14, UR15, UPT ;  /* 0x0000000f0e00728c */ /* 0x000fc8000bf01270 */
[----:B------:R-:W-:-:S12]  /*5cd0*/  USEL UR14, UR14, UR15, UP0 ;  /* 0x0000000f0e0e7287 */ /* 0x000fd80008000000 */
.L_x_5191:
[----:B------:R-:W-:Y:S01]  /*5ce0*/  USHF.R.S32.HI UR6, URZ, 0x1f, UR14 ;  /* 0x0000001f3f067899 */ /* 0x000fe2000801140e */
[----:B------:R-:W-:Y:S02]  /*5cf0*/  CS2R R24, SRZ ;  /* 0x0000000000187805 */ /* 0x000fe4000001ff00 */
[----:B------:R-:W-:Y:S02]  /*5d00*/  CS2R R26, SRZ ;  /* 0x00000000001a7805 */ /* 0x000fe4000001ff00 */
[----:B------:R-:W-:Y:S01]  /*5d10*/  CS2R R28, SRZ ;  /* 0x00000000001c7805 */ /* 0x000fe2000001ff00 */
        /* <DEDUP_REMOVED lines=103> */
[----:B------:R-:W-:Y:S01]  /*6390*/  ULDC UR30, c[0x0][0x9e4] ;  /* 0x00027900001e7ab9 */ /* 0x000fe20000000800 */
[----:B------:R-:W-:Y:S01]  /*63a0*/  ULDC UR31, c[0x0][0x9dc] ;  /* 0x00027700001f7ab9 */ /* 0x000fe20000000800 */
[----:B------:R-:W-:Y:S01]  /*63b0*/  ULDC UR29, c[0x0][0x988] ;  /* 0x00026200001d7ab9 */ /* 0x000fe20000000800 */
[----:B------:R-:W-:-:S05]  /*63c0*/  ULDC UR32, c[0x0][0x9e0] ;  /* 0x0002780000207ab9 */ /* 0x000fca0000000800 */
.L_x_5213:
[----:B------:R-:W-:Y:S01]  /*63d0*/  ISETP.NE.AND P2, PT, RZ, UR45, PT ;  /* 0x0000002dff007c0c */ /* 0x000fe2000bf45270 */
[----:B------:R-:W-:-:S04]  /*63e0*/  UISETP.NE.AND UP0, UPT, UR34, 0x1, UPT ;  /* 0x000000012200788c */ /* 0x000fc8000bf05270 */
[----:B------:R-:W-:-:S04]  /*63f0*/  USEL UR49, URZ, 0x1, UP0 ;  /* 0x000000013f317887 */ /* 0x000fc80008000000 */
[----:B------:R-:W-:-:S04]  /*6400*/  ULOP3.LUT UR49, UR35, UR49, URZ, 0x3c, !UPT ;  /* 0x0000003123317292 */ /* 0x000fc8000f8e3c3f */
[----:B------:R-:W-:Y:S08]  /*6410*/  @P2 BRA `(.L_x_5195) ;  /* 0x0000000000382947 */ /* 0x000ff00003800000 */
[----:B------:R-:W-:Y:S05]  /*6420*/  @!P0 BRA `(.L_x_5196) ;  /* 0x0000000000048947 */ /* 0x000fea0003800000 */
[----:B------:R-:W-:Y:S01]  /*6430*/  BPT.TRAP 0x1 ;  /* 0x000000040000795c */ /* 0x000fe20000300000 */
.L_x_5196:
        /* <DEDUP_REMOVED lines=9> */
.L_x_5197:
[----:B-1----:R-:W-:Y:S05]  /*64d0*/  @P1 BRA `(.L_x_5195) ;  /* 0x0000000000081947 */ /* 0x002fea0003800000 */
[----:B------:R-:W1:Y:S02]  /*64e0*/  SYNCS.PHASECHK.TRANS64.TRYWAIT P1, [UR6+0x2a830], R7 ;  /* 0x02a83007ff0075a7 */ /* 0x000e640008020146 */
[----:B-1----:R-:W-:Y:S05]  /*64f0*/  @!P1 BRA `(.L_x_5198) ;  /* 0x00000170003c9947 */ /* 0x002fea0003800000 */
.L_x_5195:
[----:B-1----:R-:W1:Y:S01]  /*6500*/  S2R R8, SR_TID.X ;  /* 0x0000000000087919 */ /* 0x002e620000002100 */
[----:B------:R-:W-:Y:S01]  /*6510*/  UIADD3 UR48, UR34, 0x1, URZ ;  /* 0x0000000122307890 */ /* 0x000fe2000fffe03f */
[----:B------:R-:W-:Y:S01]  /*6520*/  UMOV UR27, 0x80000020 ;  /* 0x80000020001b7882 */ /* 0x000fe20000000000 */
[----:B------:R-:W-:Y:S02]  /*6530*/  UMOV UR7, 0x80000020 ;  /* 0x8000002000077882 */ /* 0x000fe40000000000 */
[----:B------:R-:W-:Y:S01]  /*6540*/  UISETP.NE.AND UP0, UPT, UR48, 0x2, UPT ;  /* 0x000000023000788c */ /* 0x000fe2000bf05270 */
[----:B------:R-:W-:Y:S01]  /*6550*/  UMOV UR11, 0x80000020 ;  /* 0x80000020000b7882 */ /* 0x000fe20000000000 */
[----:B------:R-:W-:Y:S02]  /*6560*/  UMOV UR15, 0x80000020 ;  /* 0x80000020000f7882 */ /* 0x000fe40000000000 */
[----:B------:R-:W-:Y:S01]  /*6570*/  USEL UR48, UR48, URZ, UP0 ;  /* 0x0000003f30307287 */ /* 0x000fe20008000000 */
[----:B------:R-:W-:Y:S01]  /*6580*/  UMOV UR19, 0x80000020 ;  /* 0x8000002000137882 */ /* 0x000fe20000000000 */
[----:B------:R-:W-:-:S02]  /*6590*/  UMOV UR23, 0x80000020 ;  /* 0x8000002000177882 */ /* 0x000fc40000000000 */
[----:B------:R-:W-:-:S04]  /*65a0*/  UIMAD UR26, UR48, 0x600, UR28 ;  /* 0x00000600301a78a4 */ /* 0x000fc8000f8e021c */
[----:B------:R-:W-:Y:S02]  /*65b0*/  UIADD3 UR6, UR26, 0x2, URZ ;  /* 0x000000021a067890 */ /* 0x000fe4000fffe03f */
[----:B------:R-:W-:Y:S02]  /*65c0*/  UIADD3 UR10, UR26, 0x200, URZ ;  /* 0x000002001a0a7890 */ /* 0x000fe4000fffe03f */
[----:B------:R-:W-:Y:S02]  /*65d0*/  UIADD3 UR14, UR26, 0x202, URZ ;  /* 0x000002021a0e7890 */ /* 0x000fe4000fffe03f */
[----:B------:R-:W-:Y:S02]  /*65e0*/  UIADD3 UR18, UR26, 0x400, URZ ;  /* 0x000004001a127890 */ /* 0x000fe4000fffe03f */
[----:B------:R-:W-:Y:S01]  /*65f0*/  UIADD3 UR22, UR26, 0x402, URZ ;  /* 0x000004021a167890 */ /* 0x000fe2000fffe03f */
[----:B-1----:R-:W-:-:S05]  /*6600*/  SHF.R.U32.HI R8, RZ, 0x7, R8 ;  /* 0x00000007ff087819 */ /* 0x002fca0000011608 */
[----:B0-----:R-:W-:-:S05]  /*6610*/  VIADD R7, R8, 0x8 ;  /* 0x0000000808077836 */ /* 0x001fca0000000000 */
[----:B------:R0:W-:Y:S06]  /*6620*/  BAR.SYNC.DEFER_BLOCKING R7, 0x100 ;  /* 0x000400070000751d */ /* 0x0001ec0000010000 */
        /* <DEDUP_REMOVED lines=21> */
.L_x_5200:
[----:B------:R-:W-:Y:S01]  /*6780*/  ULEA UR6, UR34, UR36, 0x3 ;  /* 0x0000002422067291 */ /* 0x000fe2000f8e183f */
[----:B------:R-:W-:-:S05]  /*6790*/  IMAD.U32 R7, RZ, RZ, UR35 ;  /* 0x00000023ff077e24 */ /* 0x000fca000f8e00ff */
[----:B------:R-:W-:-:S04]  /*67a0*/  SHF.L.U32 R7, R7, 0x1f, RZ ;  /* 0x0000001f07077819 */ /* 0x000fc800000006ff */
[----:B------:R0:W1:Y:S01]  /*67b0*/  SYNCS.PHASECHK.TRANS64.TRYWAIT P1, [UR6+0x2a850], R7 ;  /* 0x02a85007ff0075a7 */ /* 0x0000620008020146 */
[----:B------:R-:W-:Y:S05]  /*67c0*/  @!P0 BRA `(.L_x_5201) ;  /* 0x0000000000048947 */ /* 0x000fea0003800000 */
[----:B------:R-:W-:Y:S01]  /*67d0*/  BPT.TRAP 0x1 ;  /* 0x000000040000795c */ /* 0x000fe20000300000 */
.L_x_5201:
[----:B-1----:R-:W-:Y:S05]  /*67e0*/  @P1 BRA `(.L_x_5199) ;  /* 0x0000000000081947 */ /* 0x002fea0003800000 */
[----:B------:R-:W1:Y:S02]  /*67f0*/  SYNCS.PHASECHK.TRANS64.TRYWAIT P1, [UR6+0x2a850], R7 ;  /* 0x02a85007ff0075a7 */ /* 0x000e640008020146 */
[----:B-1----:R-:W-:Y:S05]  /*6800*/  @!P1 BRA `(.L_x_5202) ;  /* 0x0000016c00909947 */ /* 0x002fea0003800000 */
.L_x_5199:
[----:B------:R-:W-:Y:S01]  /*6810*/  UIADD3 UR6, UR36, 0x400, URZ ;  /* 0x0000040024067890 */ /* 0x000fe2000fffe03f */
[----:B------:R-:W-:Y:S01]  /*6820*/  WARPGROUP.ARRIVE ;  /* 0x00000000000079c5 */ /* 0x000fe20000000000 */
[----:B------:R-:W-:-:S05]  /*6830*/  UMOV UR7, 0x40000040 ;  /* 0x4000004000077882 */ /* 0x000fca0000000000 */
[----:B-1----:R-:W1:Y:S01]  /*6840*/  S2R R8, SR_TID.X ;  /* 0x0000000000087919 */ /* 0x002e620000002100 */
        /* <DEDUP_REMOVED lines=8> */
[----:B-1----:R-:W-:-:S04]  /*68d0*/  SHF.R.U32.HI R8, RZ, 0x7, R8 ;  /* 0x00000007ff087819 */ /* 0x002fc80000011608 */
[----:B0-----:R-:W-:Y:S01]  /*68e0*/  IADD3 R7, -R8, 0xb, RZ ;  /* 0x0000000b08077810 */ /* 0x001fe20007ffe1ff */
[----:B------:R-:W-:Y:S02]  /*68f0*/  WARPGROUP.DEPBAR.LE gsb0, 0x0 ;  /* 0x00008000000079c5 */ /* 0x000fe40000010000 */
[----:B------:R-:W-:-:S10]  /*6900*/  WARPGROUP.ARRIVE ;  /* 0x00000000000079c5 */ /* 0x000fd40000000000 */
        /* <DEDUP_REMOVED lines=15> */
.L_x_5203:
[----:B------:R-:W-:Y:S01]  /*6a00*/  UISETP.NE.AND UP1, UPT, UR54, URZ, UPT ;  /* 0x0000003f3600728c */ /* 0x000fe2000bf25270 */
[C---:B------:R-:W-:Y:S01]  /*6a10*/  FMUL.FTZ R14, R0.reuse, R127 ;  /* 0x0000007f000e7220 */ /* 0x040fe20000410000 */
[C---:B------:R-:W-:Y:S01]  /*6a20*/  FMUL.FTZ R127, R0.reuse, R138 ;  /* 0x0000008a007f7220 */ /* 0x040fe20000410000 */
[C---:B------:R-:W-:Y:S01]  /*6a30*/  FMUL.FTZ R138, R0.reuse, R145 ;  /* 0x00000091008a7220 */ /* 0x040fe20000410000 */
[C---:B------:R-:W-:Y:S01]  /*6a40*/  FMUL.FTZ R145, R0.reuse, R152 ;  /* 0x0000009800917220 */ /* 0x040fe20000410000 */
[C---:B------:R-:W-:Y:S01]  /*6a50*/  FMUL.FTZ R152, R0.reuse, R163 ;  /* 0x000000a300987220 */ /* 0x040fe20000410000 */
[----:B------:R-:W-:Y:S01]  /*6a60*/  PLOP3.LUT P1, PT, PT, PT, UP1, 0x80, 0x0 ;  /* 0x000000000000781c */ /* 0x000fe20003f2f018 */
[----:B------:R-:W-:Y:S01]  /*6a70*/  FMUL.FTZ R163, R0, R174 ;  /* 0x000000ae00a37220 */ /* 0x000fe20000410000 */
[----:B------:R-:W-:Y:S01]  /*6a80*/  PLOP3.LUT P2, PT, PT, PT, UP1, 0x80, 0x0 ;  /* 0x000000000000781c */ /* 0x000fe20003f4f018 */
[----:B------:R-:W-:Y:S02]  /*6a90*/  VIADD R174, R18, UR41 ;  /* 0x0000002912ae7c36 */ /* 0x000fe40008000000 */
[C---:B------:R-:W-:Y:S01]  /*6aa0*/  FMUL.FTZ R15, R0.reuse, R128 ;  /* 0x00000080000f7220 */ /* 0x040fe20000410000 */
[----:B------:R-:W-:Y:S01]  /*6ab0*/  @UP1 ULDC UR6, c[0x0][0x44c] ;  /* 0x0001130000061ab9 */ /* 0x000fe20000000800 */
[C---:B------:R-:W-:Y:S01]  /*6ac0*/  FMUL.FTZ R128, R0.reuse, R139 ;  /* 0x0000008b00807220 */ /* 0x040fe20000410000 */
[C---:B------:R-:W-:Y:S01]  /*6ad0*/  FMUL.FTZ R139, R0.reuse, R150 ;  /* 0x00000096008b7220 */ /* 0x040fe20000410000 */
[C---:B------:R-:W-:Y:S01]  /*6ae0*/  FMUL.FTZ R150, R0.reuse, R157 ;  /* 0x0000009d00967220 */ /* 0x040fe20000410000 */
[C---:B------:R-:W-:Y:S01]  /*6af0*/  FMUL.FTZ R157, R0.reuse, R164 ;  /* 0x000000a4009d7220 */ /* 0x040fe20000410000 */
[C---:B------:R-:W-:Y:S01]  /*6b00*/  FMUL.FTZ R164, R0.reuse, R175 ;  /* 0x000000af00a47220 */ /* 0x040fe20000410000 */
[C---:B0-----:R-:W-:Y:S01]  /*6b10*/  FMUL.FTZ R7, R0.reuse, R120 ;  /* 0x0000007800077220 */ /* 0x041fe20000410000 */
[----:B------:R-:W-:Y:S01]  /*6b20*/  FMUL.FTZ R8, R0, R121 ;  /* 0x0000007900087220 */ /* 0x000fe20000410000 */
[----:B------:R-:W-:Y:S01]  /*6b30*/  @P1 IMAD.HI.U32 R20, R174, UR6, RZ ;  /* 0x00000006ae141c27 */ /* 0x000fe2000f8e00ff */
[----:B------:R-:W-:-:S03]  /*6b40*/  @UP1 ULDC UR6, c[0x0][0x450] ;  /* 0x0001140000061ab9 */ /* 0x000fc60000000800 */
[C---:B------:R-:W-:Y:S01]  /*6b50*/  FMUL.FTZ R11, R0.reuse, R124 ;  /* 0x0000007c000b7220 */ /* 0x040fe20000410000 */
[C---:B------:R-:W-:Y:S01]  /*6b60*/  FMUL.FTZ R12, R0.reuse, R125 ;  /* 0x0000007d000c7220 */ /* 0x040fe20000410000 */
[C---:B------:R-:W-:Y:S01]  /*6b70*/  FMUL.FTZ R175, R0.reuse, R181 ;  /* 0x000000b500af7220 */ /* 0x040fe20000410000 */
[----:B------:R-:W-:Y:S01]  /*6b80*/  @P2 SHF.R.U32.HI R174, RZ, UR6, R20 ;  /* 0x00000006ffae2c19 */ /* 0x000fe20008011614 */
        /* <DEDUP_REMOVED lines=45> */
[----:B------:R-:W-:Y:S01]  /*6e60*/  FMUL.FTZ R169, R0, R176 ;  /* 0x000000b000a97220 */ /* 0x000fe20000410000 */
[----:B------:R-:W-:-:S02]  /*6e70*/  IMAD.SHL.U32 R170, R6, 0x80, RZ ;  /* 0x0000008006aa7824 */ /* 0x000fc400078e00ff */
[C---:B------:R-:W-:Y:S01]  /*6e80*/  FMUL.FTZ R171, R0.reuse, R177 ;  /* 0x000000b100ab7220 */ /* 0x040fe20000410000 */
[C---:B------:R-:W-:Y:S01]  /*6e90*/  FMUL.FTZ R167, R0.reuse, R178 ;  /* 0x000000b200a77220 */ /* 0x040fe20000410000 */
[C---:B------:R-:W-:Y:S01]  /*6ea0*/  FMUL.FTZ R168, R0.reuse, R179 ;  /* 0x000000b300a87220 */ /* 0x040fe20000410000 */
[C---:B------:R-:W-:Y:S01]  /*6eb0*/  FMUL.FTZ R176, R0.reuse, R180 ;  /* 0x000000b400b07220 */ /* 0x040fe20000410000 */
[C---:B------:R-:W-:Y:S01]  /*6ec0*/  FMUL.FTZ R172, R0.reuse, R182 ;  /* 0x000000b600ac7220 */ /* 0x040fe20000410000 */
[----:B------:R-:W-:Y:S01]  /*6ed0*/  FMUL.FTZ R173, R0, R183 ;  /* 0x000000b700ad7220 */ /* 0x000fe20000410000 */
[----:B------:R-:W-:Y:S01]  /*6ee0*/  IMAD.U32 R21, RZ, RZ, UR47 ;  /* 0x0000002fff157e24 */ /* 0x000fe2000f8e00ff */
[----:B------:R-:W-:Y:S01]  /*6ef0*/  PLOP3.LUT P1, PT, PT, PT, UP0, 0x40, 0x0 ;  /* 0x000000000000781c */ /* 0x000fe20003f2e808 */
[----:B------:R-:W1:Y:S01]  /*6f00*/  MUFU.TANH R7, R7 ;  /* 0x0000000700077308 */ /* 0x000e620000002400 */
[----:B------:R-:W-:Y:S01]  /*6f10*/  IADD3 R178, -R17, 0x1, -R170 ;  /* 0x0000000111b27810 */ /* 0x000fe20007ffe9aa */
[----:B------:R-:W-:Y:S01]  /*6f20*/  SYNCS.ARRIVE.TRANS64.RED.A1T0 RZ, [UR6], RZ ;  /* 0x000000ffffff79a7 */ /* 0x000fe20008100406 */
[----:B------:R-:W-:-:S02]  /*6f30*/  ULOP3.LUT UR6, URZ, UR31, URZ, 0x33, !UPT ;  /* 0x0000001f3f067292 */ /* 0x000fc4000f8e333f */
[----:B------:R-:W-:-:S03]  /*6f40*/  IADD3 R178, -R21, UR40, R178 ;  /* 0x0000002815b27c10 */ /* 0x000fc6000fffe1b2 */
[----:B------:R-:W2:Y:S02]  /*6f50*/  MUFU.TANH R8, R8 ;  /* 0x0000000800087308 */ /* 0x000ea40000002400 */
[C---:B------:R-:W-:Y:S02]  /*6f60*/  VIADD R177, R178.reuse, UR32 ;  /* 0x00000020b2b17c36 */ /* 0x040fe40008000000 */
        /* <DEDUP_REMOVED lines=79> */
.L_x_5206:
[----:B------:R-:W-:-:S05]  /*7460*/  IMAD.U32 R182, RZ, RZ, UR30 ;  /* 0x0000001effb67e24 */ /* 0x000fca000f8e00ff */
[----:B------:R-:W-:-:S13]  /*7470*/  ISETP.NE.AND P1, PT, R182, 0x1, PT ;  /* 0x00000001b600780c */ /* 0x000fda0003f25270 */
[----:B------:R-:W1:Y:S02]  /*7480*/  @P1 LDC.64 R20, c[0x0][0x9e8] ;  /* 0x00027a00ff141b82 */ /* 0x000e640000000a00 */
[----:B-1----:R-:W-:-:S05]  /*7490*/  @P1 IMAD.HI.U32 R20, R181, R20, RZ ;  /* 0x00000014b5141227 */ /* 0x002fca00078e00ff */
[----:B------:R-:W-:-:S07]  /*74a0*/  @P1 SHF.R.U32.HI R181, RZ, R21, R20 ;  /* 0x00000015ffb51219 */ /* 0x000fce0000011614 */
.L_x_5207:
[----:B------:R-:W-:Y:S05]  /*74b0*/  BSYNC B0 ;  /* 0x0000000000007941 */ /* 0x000fea0003800000 */
.L_x_5205:
[----:B------:R-:W-:-:S04]  /*74c0*/  IMAD R181, R181, R182, -R170 ;  /* 0x000000b6b5b57224 */ /* 0x000fc800078e0aaa */
[----:B------:R-:W-:-:S05]  /*74d0*/  IMAD.IADD R181, R181, 0x1, -R17 ;  /* 0x00000001b5b57824 */ /* 0x000fca00078e0a11 */
[----:B------:R-:W-:Y:S02]  /*74e0*/  VIMNMX R180, R180, R181, !PT ;  /* 0x000000b5b4b47248 */ /* 0x000fe40007fe0100 */
[----:B------:R-:W-:-:S07]  /*74f0*/  VIADDMNMX R179, R181, R182, R179, PT ;  /* 0x000000b6b5b37246 */ /* 0x000fce00038001b3 */
.L_x_5204:
[----:B------:R-:W-:Y:S01]  /*7500*/  ISETP.GT.AND P1, PT, R6, -0x1, PT ;  /* 0xffffffff0600780c */ /* 0x000fe20003f24270 */
[----:B------:R-:W1:Y:S01]  /*7510*/  SHFL.IDX PT, R174, R174, 0x1, 0x1c1f ;  /* 0x003c1f00aeae7f89 */ /* 0x000e6200000e0000 */
[----:B------:R-:W-:Y:S02]  /*7520*/  UISETP.NE.AND UP0, UPT, UR53, URZ, UPT ;  /* 0x0000003f3500728c */ /* 0x000fe4000bf05270 */
[C---:B------:R-:W-:Y:S02]  /*7530*/  ISETP.GT.AND P3, PT, R180.reuse, 0x8, P1 ;  /* 0x00000008b400780c */ /* 0x040fe40000f64270 */
[C---:B------:R-:W-:Y:S02]  /*7540*/  ISETP.GT.AND P6, PT, R180.reuse, RZ, P1 ;  /* 0x000000ffb400720c */ /* 0x040fe40000fc4270 */
[----:B------:R-:W-:Y:S02]  /*7550*/  ISETP.LT.OR P3, PT, R179, 0x9, P3 ;  /* 0x00000009b300780c */ /* 0x000fe40001f61670 */
[----:B------:R-:W-:-:S02]  /*7560*/  ISETP.GT.AND P2, PT, R180, 0x1, P1 ;  /* 0x00000001b400780c */ /* 0x000fc40000f44270 */
[----:B------:R-:W-:Y:S02]  /*7570*/  FSEL R11, R11, -INF , !P3 ;  /* 0xff8000000b0b7808 */ /* 0x000fe40005800000 */
[----:B------:R-:W-:Y:S02]  /*7580*/  ISETP.GT.AND P3, PT, R180, 0x19, P1 ;  /* 0x00000019b400780c */ /* 0x000fe40000f64270 */
[C---:B------:R-:W-:Y:S02]  /*7590*/  ISETP.LT.OR P6, PT, R179.reuse, 0x1, P6 ;  /* 0x00000001b300780c */ /* 0x040fe400037c1670 */
[C---:B------:R-:W-:Y:S02]  /*75a0*/  ISETP.LT.OR P2, PT, R179.reuse, 0x2, P2 ;  /* 0x00000002b300780c */ /* 0x040fe40001741670 */
[----:B------:R-:W-:Y:S02]  /*75b0*/  ISETP.LT.OR P3, PT, R179, 0x1a, P3 ;  /* 0x0000001ab300780c */ /* 0x000fe40001f61670 */
[----:B------:R-:W-:-:S02]  /*75c0*/  FSEL R7, R7, -INF , !P6 ;  /* 0xff80000007077808 */ /* 0x000fc40007000000 */
[----:B------:R-:W-:Y:S01]  /*75d0*/  FSEL R8, R8, -INF , !P2 ;  /* 0xff80000008087808 */ /* 0x000fe20005000000 */
[--C-:B-1----:R-:W-:Y:S01]  /*75e0*/  IMAD.IADD R177, R177, 0x1, R174.reuse ;  /* 0x00000001b1b17824 */ /* 0x102fe200078e02ae */
[----:B------:R-:W-:Y:S01]  /*75f0*/  ISETP.GT.AND P5, PT, R180, 0x9, P1 ;  /* 0x00000009b400780c */ /* 0x000fe20000fa4270 */
[----:B------:R-:W-:Y:S01]  /*7600*/  IMAD.IADD R178, R178, 0x1, R174 ;  /* 0x00000001b2b27824 */ /* 0x000fe200078e02ae */
[C---:B------:R-:W-:Y:S02]  /*7610*/  ISETP.GT.AND P4, PT, R180.reuse, 0x10, P1 ;  /* 0x00000010b400780c */ /* 0x040fe40000f84270 */
[C---:B------:R-:W-:Y:S02]  /*7620*/  ISETP.GT.AND P6, PT, R180.reuse, 0x11, P1 ;  /* 0x00000011b400780c */ /* 0x040fe40000fc4270 */
[----:B------:R-:W-:Y:S02]  /*7630*/  ISETP.GT.AND P2, PT, R180, 0x18, P1 ;  /* 0x00000018b400780c */ /* 0x000fe40000f44270 */
[----:B0-----:R-:W-:-:S02]  /*7640*/  FSEL R124, R124, -INF , !P3 ;  /* 0xff8000007c7c7808 */ /* 0x001fc40005800000 */
        /* <DEDUP_REMOVED lines=23> */
[----:B------:R-:W-:-:S02]  /*77c0*/  FSEL R133, R133, -INF , !P6 ;  /* 0xff80000085857808 */ /* 0x000fc40007000000 */
[----:B------:R-:W-:Y:S02]  /*77d0*/  FSEL R134, R134, -INF , !P2 ;  /* 0xff80000086867808 */ /* 0x000fe40005000000 */
[C---:B------:R-:W-:Y:S02]  /*77e0*/  ISETP.GT.AND P5, PT, R180.reuse, 0x31, P1 ;  /* 0x00000031b400780c */ /* 0x040fe40000fa4270 */
[C---:B------:R-:W-:Y:S02]  /*77f0*/  ISETP.GT.AND P4, PT, R180.reuse, 0x38, P1 ;  /* 0x00000038b400780c */ /* 0x040fe40000f84270 */
        /* <DEDUP_REMOVED lines=33> */
[----:B------:R-:W-:Y:S02]  /*7a10*/  PLOP3.LUT P3, PT, PT, PT, UP0, 0x40, 0x0 ;  /* 0x000000000000781c */ /* 0x000fe40003f6e808 */
        /* <DEDUP_REMOVED lines=8> */
[C---:B------:R-:W-:Y:S02]  /*7aa0*/  ISETP.GT.AND P5, PT, R180.reuse, 0x70, P1 ;  /* 0x00000070b400780c */ /* 0x040fe40000fa4270 */
[C---:B------:R-:W-:Y:S02]  /*7ab0*/  ISETP.GT.AND P4, PT, R180.reuse, 0x71, P1 ;  /* 0x00000071b400780c */ /* 0x040fe40000f84270 */
        /* <DEDUP_REMOVED lines=24> */
.L_x_5210:
[----:B------:R-:W-:-:S05]  /*7c40*/  IMAD.U32 R179, RZ, RZ, UR30 ;  /* 0x0000001effb37e24 */ /* 0x000fca000f8e00ff */
[----:B------:R-:W-:-:S13]  /*7c50*/  ISETP.NE.AND P2, PT, R179, 0x1, PT ;  /* 0x00000001b300780c */ /* 0x000fda0003f45270 */
[----:B------:R-:W0:Y:S02]  /*7c60*/  @P2 LDC.64 R20, c[0x0][0x9e8] ;  /* 0x00027a00ff142b82 */ /* 0x000e240000000a00 */
[----:B0-----:R-:W-:-:S05]  /*7c70*/  @P2 IMAD.HI.U32 R20, R174, R20, RZ ;  /* 0x00000014ae142227 */ /* 0x001fca00078e00ff */
[----:B------:R-:W-:-:S07]  /*7c80*/  @P2 SHF.R.U32.HI R174, RZ, R21, R20 ;  /* 0x00000015ffae2219 */ /* 0x000fce0000011614 */
.L_x_5211:
[----:B------:R-:W-:Y:S05]  /*7c90*/  BSYNC B0 ;  /* 0x0000000000007941 */ /* 0x000fea0003800000 */
.L_x_5209:
[----:B------:R-:W-:-:S04]  /*7ca0*/  IMAD R170, R174, R179, -R170 ;  /* 0x000000b3aeaa7224 */ /* 0x000fc800078e0aaa */
[----:B------:R-:W-:-:S05]  /*7cb0*/  IMAD.IADD R170, R170, 0x1, -R17 ;  /* 0x00000001aaaa7824 */ /* 0x000fca00078e0a11 */
[----:B------:R-:W-:Y:S02]  /*7cc0*/  VIMNMX R178, R178, R170, !PT ;  /* 0x000000aab2b27248 */ /* 0x000fe40007fe0100 */
[----:B------:R-:W-:-:S07]  /*7cd0*/  VIADDMNMX R177, R170, R179, R177, PT ;  /* 0x000000b3aab17246 */ /* 0x000fce00038001b1 */
.L_x_5208:
[----:B------:R-:W-:Y:S02]  /*7ce0*/  ISETP.GT.AND P4, PT, R178, 0x1, P1 ;  /* 0x00000001b200780c */ /* 0x000fe40000f84270 */
[----:B------:R-:W-:Y:S02]  /*7cf0*/  FMNMX.FTZ R21, R7, R5, !PT ;  /* 0x0000000507157209 */ /* 0x000fe40007810000 */
[----:B------:R-:W-:Y:S02]  /*7d00*/  ISETP.LT.OR P4, PT, R177, 0x2, P4 ;  /* 0x00000002b100780c */ /* 0x000fe40002781670 */
[----:B------:R-:W-:Y:S02]  /*7d10*/  LOP3.LUT R16, R16, 0xf7ffffff, RZ, 0xc0, !PT ;  /* 0xf7ffffff10107812 */ /* 0x000fe400078ec0ff */
[----:B------:R-:W-:Y:S02]  /*7d20*/  FSEL R20, R10, -INF , !P4 ;  /* 0xff8000000a147808 */ /* 0x000fe40006000000 */
[----:B------:R-:W-:-:S02]  /*7d30*/  FMNMX.FTZ R10, R8, R21, !PT ;  /* 0x00000015080a7209 */ /* 0x000fc40007810000 */
[----:B------:R-:W-:Y:S02]  /*7d40*/  @P0 LOP3.LUT R16, R16, 0x8000000, RZ, 0xfc, !PT ;  /* 0x0800000010100812 */ /* 0x000fe400078efcff */
[----:B------:R-:W-:Y:S02]  /*7d50*/  FMNMX.FTZ R21, R11, R10, !PT ;  /* 0x0000000a0b157209 */ /* 0x000fe40007810000 */
[----:B------:R-:W-:Y:S02]  /*7d60*/  ISETP.GT.AND P0, PT, R178, 0x59, P1 ;  /* 0x00000059b200780c */ /* 0x000fe40000f04270 */
[----:B------:R-:W-:Y:S02]  /*7d70*/  FMNMX.FTZ R10, R12, R21, !PT ;  /* 0x000000150c0a7209 */ /* 0x000fe40007810000 */
[----:B------:R-:W-:Y:S02]  /*7d80*/  ISETP.GT.AND P5, PT, R178, 0x8, P1 ;  /* 0x00000008b200780c */ /* 0x000fe40000fa4270 */
[----:B------:R-:W-:-:S02]  /*7d90*/  FMNMX.FTZ R21, R15, R10, !PT ;  /* 0x0000000a0f157209 */ /* 0x000fc40007810000 */
[----:B------:R-:W-:Y:S02]  /*7da0*/  LOP3.LUT R16, R16, 0xbfffffff, RZ, 0xc0, !PT ;  /* 0xbfffffff10107812 */ /* 0x000fe400078ec0ff */
[----:B------:R-:W-:Y:S02]  /*7db0*/  FMNMX.FTZ R10, R120, R21, !PT ;  /* 0x00000015780a7209 */ /* 0x000fe40007810000 */
[----:B------:R-:W-:Y:S02]  /*7dc0*/  ISETP.LT.OR P5, PT, R177, 0x9, P5 ;  /* 0x00000009b100780c */ /* 0x000fe40002fa1670 */
[----:B------:R-:W-:Y:S02]  /*7dd0*/  FMNMX.FTZ R21, R123, R10, !PT ;  /* 0x0000000a7b157209 */ /* 0x000fe40007810000 */
[----:B------:R-:W-:Y:S02]  /*7de0*/  @P0 LOP3.LUT R16, R16, 0x40000000, RZ, 0xfc, !PT ;  /* 0x4000000010100812 */ /* 0x000fe400078efcff */
[----:B------:R-:W-:-:S02]  /*7df0*/  FMNMX.FTZ R10, R124, R21, !PT ;  /* 0x000000157c0a7209 */ /* 0x000fc40007810000 */
[----:B------:R-:W-:Y:S02]  /*7e00*/  ISETP.GT.AND P0, PT, R178, 0x71, P1 ;  /* 0x00000071b200780c */ /* 0x000fe40000f04270 */
[----:B------:R-:W-:Y:S02]  /*7e10*/  FMNMX.FTZ R21, R129, R10, !PT ;  /* 0x0000000a81157209 */ /* 0x000fe40007810000 */
[----:B------:R-:W-:Y:S02]  /*7e20*/  FSEL R13, R13, -INF , !P5 ;  /* 0xff8000000d0d7808 */ /* 0x000fe40006800000 */
[----:B------:R-:W-:Y:S02]  /*7e30*/  FMNMX.FTZ R10, R130, R21, !PT ;  /* 0x00000015820a7209 */ /* 0x000fe40007810000 */
[----:B------:R-:W-:Y:S02]  /*7e40*/  ISETP.GT.AND P6, PT, R178, 0x9, P1 ;  /* 0x00000009b200780c */ /* 0x000fe40000fc4270 */
[----:B------:R-:W-:-:S02]  /*7e50*/  FMNMX.FTZ R21, R133, R10, !PT ;  /* 0x0000000a85157209 */ /* 0x000fc40007810000 */
[----:B------:R-:W-:Y:S02]  /*7e60*/  ISETP.GT.AND P2, PT, R178, 0x10, P1 ;  /* 0x00000010b200780c */ /* 0x000fe40000f44270 */
[----:B------:R-:W-:Y:S02]  /*7e70*/  FMNMX.FTZ R10, R134, R21, !PT ;  /* 0x00000015860a7209 */ /* 0x000fe40007810000 */
[C---:B------:R-:W-:Y:S02]  /*7e80*/  ISETP.GT.AND P3, PT, R178.reuse, 0x11, P1 ;  /* 0x00000011b200780c */ /* 0x040fe40000f64270 */
[----:B------:R-:W-:Y:S02]  /*7e90*/  FMNMX.FTZ R21, R137, R10, !PT ;  /* 0x0000000a89157209 */ /* 0x000fe40007810000 */
[----:B------:R-:W-:Y:S02]  /*7ea0*/  ISETP.GT.AND P4, PT, R178, 0x18, P1 ;  /* 0x00000018b200780c */ /* 0x000fe40000f84270 */
[----:B------:R-:W-:-:S02]  /*7eb0*/  FMNMX.FTZ R10, R138, R21, !PT ;  /* 0x000000158a0a7209 */ /* 0x000fc40007810000 */
[----:B------:R-:W-:Y:S02]  /*7ec0*/  ISETP.GT.AND P5, PT, R178, 0x19, P1 ;  /* 0x00000019b200780c */ /* 0x000fe40000fa4270 */
[----:B------:R-:W-:Y:S02]  /*7ed0*/  FMNMX.FTZ R21, R141, R10, !PT ;  /* 0x0000000a8d157209 */ /* 0x000fe40007810000 */
[C---:B------:R-:W-:Y:S02]  /*7ee0*/  ISETP.LT.OR P6, PT, R177.reuse, 0xa, P6 ;  /* 0x0000000ab100780c */ /* 0x040fe400037c1670 */
[C---:B------:R-:W-:Y:S02]  /*7ef0*/  ISETP.LT.OR P2, PT, R177.reuse, 0x11, P2 ;  /* 0x00000011b100780c */ /* 0x040fe40001741670 */
[C---:B------:R-:W-:Y:S02]  /*7f00*/  ISETP.LT.OR P3, PT, R177.reuse, 0x12, P3 ;  /* 0x00000012b100780c */ /* 0x040fe40001f61670 */
[----:B------:R-:W-:-:S02]  /*7f10*/  ISETP.LT.OR P4, PT, R177, 0x19, P4 ;  /* 0x00000019b100780c */ /* 0x000fc40002781670 */
[----:B------:R-:W-:Y:S02]  /*7f20*/  ISETP.LT.OR P5, PT, R177, 0x1a, P5 ;  /* 0x0000001ab100780c */ /* 0x000fe40002fa1670 */
[----:B------:R-:W-:Y:S02]  /*7f30*/  FMNMX.FTZ R10, R142, R21, !PT ;  /* 0x000000158e0a7209 */ /* 0x000fe40007810000 */
[----:B------:R-:W-:Y:S02]  /*7f40*/  LOP3.LUT R16, R16, 0xfffffffd, RZ, 0xc0, !PT ;  /* 0xfffffffd10107812 */ /* 0x000fe400078ec0ff */
[----:B------:R-:W-:Y:S02]  /*7f50*/  FSEL R14, R14, -INF , !P6 ;  /* 0xff8000000e0e7808 */ /* 0x000fe40007000000 */
        /* <DEDUP_REMOVED lines=8> */
[----:B------:R-:W-:Y:S02]  /*7fe0*/  ISETP.GT.AND P5, PT, R178, 0x30, P1 ;  /* 0x00000030b200780c */ /* 0x000fe40000fa4270 */
[----:B------:R-:W-:Y:S02]  /*7ff0*/  FMNMX.FTZ R21, R145, R10, !PT ;  /* 0x0000000a91157209 */ /* 0x000fe40007810000 */
[----:B------:R-:W-:Y:S02]  /*8000*/  @P0 LOP3.LUT R16, R16, 0x2, RZ, 0xfc, !PT ;  /* 0x0000000210100812 */ /* 0x000fe400078efcff */
[----:B------:R-:W-:Y:S02]  /*8010*/  ISETP.GT.AND P0, PT, R178, 0x78, P1 ;  /* 0x00000078b200780c */ /* 0x000fe40000f04270 */
[C---:B------:R-:W-:Y:S02]  /*8020*/  ISETP.LT.OR P6, PT, R177.reuse, 0x21, P6 ;  /* 0x00000021b100780c */ /* 0x040fe400037c1670 */
[----:B------:R-:W-:-:S02]  /*8030*/  ISETP.LT.OR P2, PT, R177, 0x22, P2 ;  /* 0x00000022b100780c */ /* 0x000fc40001741670 */
[C---:B------:R-:W-:Y:S02]  /*8040*/  ISETP.LT.OR P3, PT, R177.reuse, 0x29, P3 ;  /* 0x00000029b100780c */ /* 0x040fe40001f61670 */
[C---:B------:R-:W-:Y:S02]  /*8050*/  ISETP.LT.OR P4, PT, R177.reuse, 0x2a, P4 ;  /* 0x0000002ab100780c */ /* 0x040fe40002781670 */
[----:B------:R-:W-:Y:S02]  /*8060*/  ISETP.LT.OR P5, PT, R177, 0x31, P5 ;  /* 0x00000031b100780c */ /* 0x000fe40002fa1670 */
[----:B------:R-:W-:Y:S02]  /*8070*/  FMNMX.FTZ R10, R146, R21, !PT ;  /* 0x00000015920a7209 */ /* 0x000fe40007810000 */
[----:B------:R-:W-:Y:S02]  /*8080*/  FSEL R127, R127, -INF , !P6 ;  /* 0xff8000007f7f7808 */ /* 0x000fe40007000000 */
[----:B------:R-:W-:-:S02]  /*8090*/  FSEL R128, R128, -INF , !P2 ;  /* 0xff80000080807808 */ /* 0x000fc40005000000 */
[----:B------:R-:W-:Y:S02]  /*80a0*/  FSEL R131, R131, -INF , !P3 ;  /* 0xff80000083837808 */ /* 0x000fe40005800000 */
[----:B------:R-:W-:Y:S02]  /*80b0*/  FSEL R132, R132, -INF , !P4 ;  /* 0xff80000084847808 */ /* 0x000fe40006000000 */
[----:B------:R-:W-:Y:S02]  /*80c0*/  FSEL R135, R135, -INF , !P5 ;  /* 0xff80000087877808 */ /* 0x000fe40006800000 */
[----:B------:R-:W-:Y:S02]  /*80d0*/  FMNMX.FTZ R21, R149, R10, !PT ;  /* 0x0000000a95157209 */ /* 0x000fe40007810000 */
[C---:B------:R-:W-:Y:S02]  /*80e0*/  ISETP.GT.AND P6, PT, R178.reuse, 0x31, P1 ;  /* 0x00000031b200780c */ /* 0x040fe40000fc4270 */
[----:B------:R-:W-:-:S02]  /*80f0*/  ISETP.GT.AND P2, PT, R178, 0x38, P1 ;  /* 0x00000038b200780c */ /* 0x000fc40000f44270 */
[C---:B------:R-:W-:Y:S02]  /*8100*/  ISETP.GT.AND P3, PT, R178.reuse, 0x39, P1 ;  /* 0x00000039b200780c */ /* 0x040fe40000f64270 */
[C---:B------:R-:W-:Y:S02]  /*8110*/  ISETP.GT.AND P4, PT, R178.reuse, 0x40, P1 ;  /* 0x00000040b200780c */ /* 0x040fe40000f84270 */
[----:B------:R-:W-:Y:S02]  /*8120*/  ISETP.GT.AND P5, PT, R178, 0x41, P1 ;  /* 0x00000041b200780c */ /* 0x000fe40000fa4270 */
[----:B------:R-:W-:Y:S02]  /*8130*/  LOP3.LUT R16, R16, 0xfffffff7, RZ, 0xc0, !PT ;  /* 0xfffffff710107812 */ /* 0x000fe400078ec0ff */
[----:B------:R-:W-:Y:S02]  /*8140*/  FMNMX.FTZ R10, R150, R21, !PT ;  /* 0x00000015960a7209 */ /* 0x000fe40007810000 */
[----:B------:R-:W-:-:S02]  /*8150*/  ISETP.LT.OR P6, PT, R177, 0x32, P6 ;  /* 0x00000032b100780c */ /* 0x000fc400037c1670 */
[C---:B------:R-:W-:Y:S02]  /*8160*/  ISETP.LT.OR P2, PT, R177.reuse, 0x39, P2 ;  /* 0x00000039b100780c */ /* 0x040fe40001741670 */
[C---:B------:R-:W-:Y:S02]  /*8170*/  ISETP.LT.OR P3, PT, R177.reuse, 0x3a, P3 ;  /* 0x0000003ab100780c */ /* 0x040fe40001f61670 */
[C---:B------:R-:W-:Y:S02]  /*8180*/  ISETP.LT.OR P4, PT, R177.reuse, 0x41, P4 ;  /* 0x00000041b100780c */ /* 0x040fe40002781670 */
[----:B------:R-:W-:Y:S02]  /*8190*/  ISETP.LT.OR P5, PT, R177, 0x42, P5 ;  /* 0x00000042b100780c */ /* 0x000fe40002fa1670 */
[----:B------:R-:W-:Y:S02]  /*81a0*/  @P0 LOP3.LUT R16, R16, 0x8, RZ, 0xfc, !PT ;  /* 0x0000000810100812 */ /* 0x000fe400078efcff */
[----:B------:R-:W-:-:S02]  /*81b0*/  ISETP.GT.AND P0, PT, R178, RZ, P1 ;  /* 0x000000ffb200720c */ /* 0x000fc40000f04270 */
[----:B------:R-:W-:Y:S02]  /*81c0*/  FMNMX.FTZ R21, R153, R10, !PT ;  /* 0x0000000a99157209 */ /* 0x000fe40007810000 */
[----:B------:R-:W-:Y:S02]  /*81d0*/  FSEL R136, R136, -INF , !P6 ;  /* 0xff80000088887808 */ /* 0x000fe40007000000 */
[----:B------:R-:W-:Y:S02]  /*81e0*/  FSEL R139, R139, -INF , !P2 ;  /* 0xff8000008b8b7808 */ /* 0x000fe40005000000 */
[----:B------:R-:W-:Y:S02]  /*81f0*/  FSEL R140, R140, -INF , !P3 ;  /* 0xff8000008c8c7808 */ /* 0x000fe40005800000 */
[----:B------:R-:W-:Y:S02]  /*8200*/  FSEL R143, R143, -INF , !P4 ;  /* 0xff8000008f8f7808 */ /* 0x000fe40006000000 */
[----:B------:R-:W-:-:S02]  /*8210*/  FSEL R144, R144, -INF , !P5 ;  /* 0xff80000090907808 */ /* 0x000fc40006800000 */
[C---:B------:R-:W-:Y:S02]  /*8220*/  ISETP.GT.AND P6, PT, R178.reuse, 0x48, P1 ;  /* 0x00000048b200780c */ /* 0x040fe40000fc4270 */
[C---:B------:R-:W-:Y:S02]  /*8230*/  ISETP.GT.AND P2, PT, R178.reuse, 0x49, P1 ;  /* 0x00000049b200780c */ /* 0x040fe40000f44270 */
[C---:B------:R-:W-:Y:S02]  /*8240*/  ISETP.GT.AND P3, PT, R178.reuse, 0x50, P1 ;  /* 0x00000050b200780c */ /* 0x040fe40000f64270 */
[C---:B------:R-:W-:Y:S02]  /*8250*/  ISETP.GT.AND P4, PT, R178.reuse, 0x51, P1 ;  /* 0x00000051b200780c */ /* 0x040fe40000f84270 */
[----:B------:R-:W-:Y:S02]  /*8260*/  ISETP.GT.AND P5, PT, R178, 0x58, P1 ;  /* 0x00000058b200780c */ /* 0x000fe40000fa4270 */
[----:B------:R-:W-:-:S02]  /*8270*/  FMNMX.FTZ R10, R154, R21, !PT ;  /* 0x000000159a0a7209 */ /* 0x000fc40007810000 */
[C---:B------:R-:W-:Y:S02]  /*8280*/  ISETP.LT.OR P6, PT, R177.reuse, 0x49, P6 ;  /* 0x00000049b100780c */ /* 0x040fe400037c1670 */
[C---:B------:R-:W-:Y:S02]  /*8290*/  ISETP.LT.OR P2, PT, R177.reuse, 0x4a, P2 ;  /* 0x0000004ab100780c */ /* 0x040fe40001741670 */
[C---:B------:R-:W-:Y:S02]  /*82a0*/  ISETP.LT.OR P3, PT, R177.reuse, 0x51, P3 ;  /* 0x00000051b100780c */ /* 0x040fe40001f61670 */
[C---:B------:R-:W-:Y:S02]  /*82b0*/  ISETP.LT.OR P4, PT, R177.reuse, 0x52, P4 ;  /* 0x00000052b100780c */ /* 0x040fe40002781670 */
[----:B------:R-:W-:Y:S02]  /*82c0*/  ISETP.LT.OR P5, PT, R177, 0x59, P5 ;  /* 0x00000059b100780c */ /* 0x000fe40002fa1670 */
[----:B------:R-:W-:-:S02]  /*82d0*/  FMNMX.FTZ R21, R157, R10, !PT ;  /* 0x0000000a9d157209 */ /* 0x000fc40007810000 */
[----:B------:R-:W-:Y:S02]  /*82e0*/  LOP3.LUT R16, R16, 0xffffff7f, RZ, 0xc0, !PT ;  /* 0xffffff7f10107812 */ /* 0x000fe400078ec0ff */
        /* <DEDUP_REMOVED lines=9> */
[C---:B------:R-:W-:Y:S02]  /*8380*/  ISETP.GT.AND P6, PT, R178.reuse, 0x70, P1 ;  /* 0x00000070b200780c */ /* 0x040fe40000fc4270 */
[----:B------:R-:W-:-:S02]  /*8390*/  ISETP.GT.AND P1, PT, R178, 0x79, P1 ;  /* 0x00000079b200780c */ /* 0x000fc40000f24270 */
[----:B------:R-:W-:Y:S02]  /*83a0*/  FMNMX.FTZ R10, R158, R21, !PT ;  /* 0x000000159e0a7209 */ /* 0x000fe40007810000 */
[----:B------:R-:W-:Y:S02]  /*83b0*/  @P0 LOP3.LUT R16, R16, 0x80, RZ, 0xfc, !PT ;  /* 0x0000008010100812 */ /* 0x000fe400078efcff */
[----:B------:R-:W-:Y:S02]  /*83c0*/  FMNMX.FTZ R21, R161, R10, !PT ;  /* 0x0000000aa1157209 */ /* 0x000fe40007810000 */
[----:B------:R-:W-:Y:S02]  /*83d0*/  LOP3.LUT P0, RZ, R16, 0x40000000, RZ, 0xc0, !PT ;  /* 0x4000000010ff7812 */ /* 0x000fe4000780c0ff */
[----:B------:R-:W-:Y:S02]  /*83e0*/  FMNMX.FTZ R10, R162, R21, !PT ;  /* 0x00000015a20a7209 */ /* 0x000fe40007810000 */
[----:B------:R-:W-:-:S02]  /*83f0*/  LOP3.LUT R16, R16, 0xffffffdf, RZ, 0xc0, !PT ;  /* 0xffffffdf10107812 */ /* 0x000fc400078ec0ff */
[----:B------:R-:W-:Y:S02]  /*8400*/  ISETP.LT.OR P0, PT, R177, 0x5a, P0 ;  /* 0x0000005ab100780c */ /* 0x000fe40000701670 */
[----:B------:R-:W-:Y:S02]  /*8410*/  FMNMX.FTZ R21, R165, R10, !PT ;  /* 0x0000000aa5157209 */ /* 0x000fe40007810000 */
[----:B------:R-:W-:Y:S02]  /*8420*/  @P1 LOP3.LUT R16, R16, 0x20, RZ, 0xfc, !PT ;  /* 0x0000002010101812 */ /* 0x000fe400078efcff */
[----:B------:R-:W-:Y:S02]  /*8430*/  FMNMX.FTZ R10, R166, R21, !PT ;  /* 0x00000015a60a7209 */ /* 0x000fe40007810000 */
[C---:B------:R-:W-:Y:S02]  /*8440*/  LOP3.LUT P1, RZ, R16.reuse, 0x2, RZ, 0xc0, !PT ;  /* 0x0000000210ff7812 */ /* 0x040fe4000782c0ff */
[----:B------:R-:W-:-:S02]  /*8450*/  LOP3.LUT R16, R16, 0xfffffeff, RZ, 0xc0, !PT ;  /* 0xfffffeff10107812 */ /* 0x000fc400078ec0ff */
[----:B------:R-:W-:Y:S02]  /*8460*/  FMNMX.FTZ R10, R169, R10, !PT ;  /* 0x0000000aa90a7209 */ /* 0x000fe40007810000 */
[----:B------:R-:W-:Y:S02]  /*8470*/  @P0 LOP3.LUT R16, R16, 0x100, RZ, 0xfc, !PT ;  /* 0x0000010010100812 */ /* 0x000fe400078efcff */
[----:B------:R-:W-:Y:S02]  /*8480*/  ISETP.LT.OR P0, PT, R177, 0x61, P2 ;  /* 0x00000061b100780c */ /* 0x000fe40001701670 */
[----:B------:R-:W-:Y:S02]  /*8490*/  FMNMX.FTZ R21, R171, R10, !PT ;  /* 0x0000000aab157209 */ /* 0x000fe40007810000 */
[----:B------:R-:W-:Y:S02]  /*84a0*/  LOP3.LUT P2, RZ, R16, 0x8, RZ, 0xc0, !PT ;  /* 0x0000000810ff7812 */ /* 0x000fe4000784c0ff */
[----:B------:R-:W-:-:S02]  /*84b0*/  FMNMX.FTZ R10, R176, R21, !PT ;  /* 0x00000015b00a7209 */ /* 0x000fc40007810000 */
[----:B------:R-:W-:Y:S02]  /*84c0*/  LOP3.LUT R16, R16, 0xffffffbf, RZ, 0xc0, !PT ;  /* 0xffffffbf10107812 */ /* 0x000fe400078ec0ff */
[----:B------:R-:W-:Y:S02]  /*84d0*/  FMNMX.FTZ R21, R175, R10, !PT ;  /* 0x0000000aaf157209 */ /* 0x000fe40007810000 */
[C---:B------:R-:W-:Y:S02]  /*84e0*/  ISETP.LT.OR P6, PT, R177.reuse, 0x71, P6 ;  /* 0x00000071b100780c */ /* 0x040fe400037c1670 */
[----:B------:R-:W-:Y:S01]  /*84f0*/  @P0 LOP3.LUT R16, R16, 0x40, RZ, 0xfc, !PT ;  /* 0x0000004010100812 */ /* 0x000fe200078efcff */
[----:B------:R-:W0:Y:S01]  /*8500*/  SHFL.BFLY PT, R10, R21, 0x2, 0x1f ;  /* 0x0c401f00150a7f89 */ /* 0x000e2200000e0000 */
[----:B------:R-:W-:Y:S02]  /*8510*/  ISETP.LT.OR P0, PT, R177, 0x62, P3 ;  /* 0x00000062b100780c */ /* 0x000fe40001f01670 */
[----:B------:R-:W-:-:S02]  /*8520*/  LOP3.LUT P3, RZ, R16, 0x80, RZ, 0xc0, !PT ;  /* 0x0000008010ff7812 */ /* 0x000fc4000786c0ff */
[----:B------:R-:W-:Y:S02]  /*8530*/  LOP3.LUT R16, R16, 0xffffffef, RZ, 0xc0, !PT ;  /* 0xffffffef10107812 */ /* 0x000fe400078ec0ff */
[C---:B------:R-:W-:Y:S02]  /*8540*/  ISETP.LT.OR P1, PT, R177.reuse, 0x72, P1 ;  /* 0x00000072b100780c */ /* 0x040fe40000f21670 */
[C---:B------:R-:W-:Y:S02]  /*8550*/  ISETP.LT.OR P2, PT, R177.reuse, 0x79, P2 ;  /* 0x00000079b100780c */ /* 0x040fe40001741670 */
[----:B------:R-:W-:Y:S02]  /*8560*/  ISETP.LT.OR P3, PT, R177, 0x1, P3 ;  /* 0x00000001b100780c */ /* 0x000fe40001f61670 */
[----:B------:R-:W-:Y:S02]  /*8570*/  FSEL R167, R167, -INF , !P6 ;  /* 0xff800000a7a77808 */ /* 0x000fe40007000000 */
[----:B------:R-:W-:-:S02]  /*8580*/  @P0 LOP3.LUT R16, R16, 0x10, RZ, 0xfc, !PT ;  /* 0x0000001010100812 */ /* 0x000fc400078efcff */
[C---:B------:R-:W-:Y:S02]  /*8590*/  ISETP.LT.OR P0, PT, R177.reuse, 0x69, P4 ;  /* 0x00000069b100780c */ /* 0x040fe40002701670 */
[C---:B------:R-:W-:Y:S02]  /*85a0*/  LOP3.LUT P4, RZ, R16.reuse, 0x20, RZ, 0xc0, !PT ;  /* 0x0000002010ff7812 */ /* 0x040fe4000788c0ff */
[----:B------:R-:W-:Y:S02]  /*85b0*/  LOP3.LUT R16, R16, 0xfffffffb, RZ, 0xc0, !PT ;  /* 0xfffffffb10107812 */ /* 0x000fe400078ec0ff */
[----:B------:R-:W-:Y:S02]  /*85c0*/  ISETP.LT.OR P4, PT, R177, 0x7a, P4 ;  /* 0x0000007ab100780c */ /* 0x000fe40002781670 */
[----:B0-----:R-:W-:Y:S02]  /*85d0*/  FMNMX.FTZ R174, R21, R10, !PT ;  /* 0x0000000a15ae7209 */ /* 0x001fe40007810000 */
[----:B------:R-:W-:-:S02]  /*85e0*/  FSEL R9, R9, -INF , !P3 ;  /* 0xff80000009097808 */ /* 0x000fc40005800000 */
[----:B------:R-:W-:Y:S02]  /*85f0*/  FSEL R168, R168, -INF , !P1 ;  /* 0xff800000a8a87808 */ /* 0x000fe40004800000 */
[----:B------:R-:W-:Y:S02]  /*8600*/  @P0 LOP3.LUT R16, R16, 0x4, RZ, 0xfc, !PT ;  /* 0x0000000410100812 */ /* 0x000fe400078efcff */
[----:B------:R-:W-:Y:S02]  /*8610*/  ISETP.LT.OR P0, PT, R177, 0x6a, P5 ;  /* 0x0000006ab100780c */ /* 0x000fe40002f01670 */
[----:B------:R-:W0:Y:S01]  /*8620*/  SHFL.BFLY PT, R177, R174, 0x1, 0x1f ;  /* 0x0c201f00aeb17f89 */ /* 0x000e2200000e0000 */
[----:B------:R-:W-:Y:S02]  /*8630*/  FMNMX.FTZ R21, R9, R4, !PT ;  /* 0x0000000409157209 */ /* 0x000fe40007810000 */
[----:B------:R-:W-:Y:S02]  /*8640*/  LOP3.LUT R16, R16, 0xefffffff, RZ, 0xc0, !PT ;  /* 0xefffffff10107812 */ /* 0x000fe400078ec0ff */
[----:B------:R-:W-:-:S02]  /*8650*/  FSEL R172, R172, -INF , !P2 ;  /* 0xff800000acac7808 */ /* 0x000fc40005000000 */
[----:B------:R-:W-:-:S04]  /*8660*/  FSEL R173, R173, -INF , !P4 ;  /* 0xff800000adad7808 */ /* 0x000fc80006000000 */
[----:B------:R-:W-:-:S04]  /*8670*/  @P0 LOP3.LUT R16, R16, 0x10000000, RZ, 0xfc, !PT ;  /* 0x1000000010100812 */ /* 0x000fc800078efcff */
[C---:B------:R-:W-:Y:S02]  /*8680*/  LOP3.LUT P0, RZ, R16.reuse, 0x40, RZ, 0xc0, !PT ;  /* 0x0000004010ff7812 */ /* 0x040fe4000780c0ff */
[----:B------:R-:W-:Y:S02]  /*8690*/  LOP3.LUT R16, R16, 0xdfffffff, RZ, 0xc0, !PT ;  /* 0xdfffffff10107812 */ /* 0x000fe400078ec0ff */
[----:B0-----:R-:W-:Y:S01]  /*86a0*/  FMNMX.FTZ R10, R174, R177, !PT ;  /* 0x000000b1ae0a7209 */ /* 0x001fe20007810000 */
[----:B------:R-:W-:Y:S01]  /*86b0*/  IMAD.U32 R177, RZ, RZ, UR29 ;  /* 0x0000001dffb17e24 */ /* 0x000fe2000f8e00ff */
[----:B------:R-:W-:Y:S02]  /*86c0*/  FMNMX.FTZ R174, R20, R21, !PT ;  /* 0x0000001514ae7209 */ /* 0x000fe40007810000 */
[----:B------:R-:W-:Y:S02]  /*86d0*/  FSETP.NEU.FTZ.AND P5, PT, R10, -INF , PT ;  /* 0xff8000000a00780b */ /* 0x000fe40003fbd000 */
[----:B------:R-:W-:-:S03]  /*86e0*/  FMNMX.FTZ R21, R13, R174, !PT ;  /* 0x000000ae0d157209 */ /* 0x000fc60007810000 */
[----:B------:R-:W-:Y:S02]  /*86f0*/  @P0 LOP3.LUT R16, R16, 0x20000000, RZ, 0xfc, !PT ;  /* 0x2000000010100812 */ /* 0x000fe400078efcff */
[----:B------:R-:W-:Y:S02]  /*8700*/  FMNMX.FTZ R174, R14, R21, !PT ;  /* 0x000000150eae7209 */ /* 0x000fe40007810000 */
[----:B------:R-:W-:Y:S02]  /*8710*/  FSEL R170, R10, RZ, P5 ;  /* 0x000000ff0aaa7208 */ /* 0x000fe40002800000 */
[----:B------:R-:W-:Y:S02]  /*8720*/  FMNMX.FTZ R21, R121, R174, !PT ;  /* 0x000000ae79157209 */ /* 0x000fe40007810000 */
[----:B------:R-:W-:Y:S01]  /*8730*/  LOP3.LUT P0, RZ, R16, 0x100, RZ, 0xc0, !PT ;  /* 0x0000010010ff7812 */ /* 0x000fe2000780c0ff */
[----:B------:R-:W-:-:S01]  /*8740*/  FADD.FTZ R5, -R170, R5 ;  /* 0x00000005aa057221 */ /* 0x000fc20000010100 */
[----:B------:R-:W-:Y:S01]  /*8750*/  FMNMX.FTZ R174, R122, R21, !PT ;  /* 0x000000157aae7209 */ /* 0x000fe20007810000 */
[----:B------:R-:W-:-:S01]  /*8760*/  FFMA.FTZ R170, R10, R177, -8 ;  /* 0xc10000000aaa7423 */ /* 0x000fc200000100b1 */
[----:B------:R-:W-:Y:S01]  /*8770*/  FSEL R156, R156, -INF , !P0 ;  /* 0xff8000009c9c7808 */ /* 0x000fe20004000000 */
[----:B------:R-:W-:Y:S01]  /*8780*/  FMUL.FTZ R5, R5, UR29 ;  /* 0x0000001d05057c20 */ /* 0x000fe20008410000 */
[----:B------:R-:W-:-:S02]  /*8790*/  FMNMX.FTZ R21, R125, R174, !PT ;  /* 0x000000ae7d157209 */ /* 0x000fc40007810000 */
[----:B------:R-:W-:Y:S02]  /*87a0*/  LOP3.LUT P0, RZ, R16, 0x20000000, RZ, 0xc0, !PT ;  /* 0x2000000010ff7812 */ /* 0x000fe4000780c0ff */
[----:B------:R-:W-:Y:S01]  /*87b0*/  FMNMX.FTZ R174, R126, R21, !PT ;  /* 0x000000157eae7209 */ /* 0x000fe20007810000 */
[----:B------:R-:W-:Y:S01]  /*87c0*/  MUFU.EX2 R5, R5 ;  /* 0x0000000500057308 */ /* 0x000fe20000000800 */
[----:B------:R-:W-:Y:S02]  /*87d0*/  FSEL R170, R170, RZ, P5 ;  /* 0x000000ffaaaa7208 */ /* 0x000fe40002800000 */
[----:B------:R-:W-:Y:S02]  /*87e0*/  FMNMX.FTZ R21, R127, R174, !PT ;  /* 0x000000ae7f157209 */ /* 0x000fe40007810000 */
[----:B------:R-:W-:Y:S01]  /*87f0*/  LOP3.LUT P5, RZ, R16, 0x10, RZ, 0xc0, !PT ;  /* 0x0000001010ff7812 */ /* 0x000fe200078ac0ff */
[--C-:B------:R-:W-:Y:S01]  /*8800*/  FFMA.FTZ R7, R7, UR29, -R170.reuse ;  /* 0x0000001d07077c23 */ /* 0x100fe200080108aa */
[----:B------:R-:W-:Y:S01]  /*8810*/  FMNMX.FTZ R174, R128, R21, !PT ;  /* 0x0000001580ae7209 */ /* 0x000fe20007810000 */
[--C-:B------:R-:W-:Y:S01]  /*8820*/  FFMA.FTZ R120, R120, UR29, -R170.reuse ;  /* 0x0000001d78787c23 */ /* 0x100fe200080108aa */
[----:B------:R-:W-:Y:S01]  /*8830*/  FSEL R159, R159, -INF , !P0 ;  /* 0xff8000009f9f7808 */ /* 0x000fe20004000000 */
[--C-:B------:R-:W-:Y:S01]  /*8840*/  FFMA.FTZ R8, R8, UR29, -R170.reuse ;  /* 0x0000001d08087c23 */ /* 0x100fe200080108aa */
[----:B------:R-:W-:Y:S01]  /*8850*/  FMNMX.FTZ R21, R131, R174, !PT ;  /* 0x000000ae83157209 */ /* 0x000fe20007810000 */
[----:B------:R-:W-:Y:S01]  /*8860*/  MUFU.EX2 R180, R120 ;  /* 0x0000007800b47308 */ /* 0x000fe20000000800 */
[----:B------:R-:W-:Y:S01]  /*8870*/  FSEL R160, R160, -INF , !P5 ;  /* 0xff800000a0a07808 */ /* 0x000fe20006800000 */
[--C-:B------:R-:W-:Y:S01]  /*8880*/  FFMA.FTZ R11, R11, UR29, -R170.reuse ;  /* 0x0000001d0b0b7c23 */ /* 0x100fe200080108aa */
[----:B------:R-:W-:Y:S01]  /*8890*/  FMNMX.FTZ R174, R132, R21, !PT ;  /* 0x0000001584ae7209 */ /* 0x000fe20007810000 */
[--C-:B------:R-:W-:Y:S01]  /*88a0*/  FFMA.FTZ R12, R12, UR29, -R170.reuse ;  /* 0x0000001d0c0c7c23 */ /* 0x100fe200080108aa */
[C---:B------:R-:W-:Y:S01]  /*88b0*/  LOP3.LUT P5, RZ, R16.reuse, 0x4, RZ, 0xc0, !PT ;  /* 0x0000000410ff7812 */ /* 0x040fe200078ac0ff */
[--C-:B------:R-:W-:Y:S01]  /*88c0*/  FFMA.FTZ R15, R15, UR29, -R170.reuse ;  /* 0x0000001d0f0f7c23 */ /* 0x100fe200080108aa */
[----:B------:R-:W-:Y:S01]  /*88d0*/  FMNMX.FTZ R21, R135, R174, !PT ;  /* 0x000000ae87157209 */ /* 0x000fe20007810000 */
[--C-:B------:R-:W-:Y:S01]  /*88e0*/  FFMA.FTZ R123, R123, UR29, -R170.reuse ;  /* 0x0000001d7b7b7c23 */ /* 0x100fe200080108aa */
[----:B------:R-:W-:Y:S01]  /*88f0*/  LOP3.LUT P0, RZ, R16, 0x10000000, RZ, 0xc0, !PT ;  /* 0x1000000010ff7812 */ /* 0x000fe2000780c0ff */
        /* <DEDUP_REMOVED lines=36> */
[----:B------:R-:W-:Y:S01]  /*8b40*/  MUFU.EX2 R11, R11 ;  /* 0x0000000b000b7308 */ /* 0x000fe20000000800 */
[----:B------:R-:W-:-:S02]  /*8b50*/  FMNMX.FTZ R21, R155, R174, !PT ;  /* 0x000000ae9b157209 */ /* 0x000fc40007810000 */
[----:B------:R-:W-:Y:S02]  /*8b60*/  LOP3.LUT P0, RZ, R16, 0x8000000, RZ, 0xc0, !PT ;  /* 0x0800000010ff7812 */ /* 0x000fe4000780c0ff */
[----:B------:R-:W-:-:S03]  /*8b70*/  FMNMX.FTZ R174, R156, R21, !PT ;  /* 0x000000159cae7209 */ /* 0x000fc60007810000 */
[----:B------:R-:W-:Y:S01]  /*8b80*/  MUFU.EX2 R175, R8 ;  /* 0x0000000800af7308 */ /* 0x000fe20000000800 */
[----:B------:R-:W-:-:S04]  /*8b90*/  FMNMX.FTZ R21, R159, R174, !PT ;  /* 0x000000ae9f157209 */ /* 0x000fc80007810000 */
        /* <DEDUP_REMOVED lines=10> */
[----:B------:R0:W1:Y:S02]  /*8c40*/  MUFU.EX2 R174, R7 ;  /* 0x0000000700ae7308 */ /* 0x0000640000000800 */
[----:B------:R-:W2:Y:S06]  /*8c50*/  SHFL.BFLY PT, R178, R21, 0x2, 0x1f ;  /* 0x0c401f0015b27f89 */ /* 0x000eac00000e0000 */
[----:B------:R-:W-:Y:S08]  /*8c60*/  MUFU.EX2 R8, R171 ;  /* 0x000000ab00087308 */ /* 0x000ff00000000800 */
[----:B------:R-:W-:Y:S08]  /*8c70*/  MUFU.EX2 R124, R124 ;  /* 0x0000007c007c7308 */ /* 0x000ff00000000800 */
[----:B------:R-:W-:Y:S01]  /*8c80*/  MUFU.EX2 R129, R129 ;  /* 0x0000008100817308 */ /* 0x000fe20000000800 */
[----:B--2---:R-:W-:Y:S01]  /*8c90*/  FMNMX.FTZ R178, R21, R178, !PT ;  /* 0x000000b215b27209 */ /* 0x004fe20007810000 */
[----:B------:R-:W-:-:S04]  /*8ca0*/  IMAD.U32 R21, RZ, RZ, UR29 ;  /* 0x0000001dff157e24 */ /* 0x000fc8000f8e00ff */
[----:B0-----:R-:W0:Y:S02]  /*8cb0*/  SHFL.BFLY PT, R7, R178, 0x1, 0x1f ;  /* 0x0c201f00b2077f89 */ /* 0x001e2400000e0000 */
[----:B------:R-:W-:Y:S08]  /*8cc0*/  MUFU.EX2 R130, R130 ;  /* 0x0000008200827308 */ /* 0x000ff00000000800 */
[----:B------:R-:W-:Y:S08]  /*8cd0*/  MUFU.EX2 R133, R133 ;  /* 0x0000008500857308 */ /* 0x000ff00000000800 */
[----:B------:R-:W-:Y:S01]  /*8ce0*/  MUFU.EX2 R134, R134 ;  /* 0x0000008600867308 */ /* 0x000fe20000000800 */
[----:B0-----:R-:W-:-:S07]  /*8cf0*/  FMNMX.FTZ R120, R178, R7, !PT ;  /* 0x00000007b2787209 */ /* 0x001fce0007810000 */
[----:B------:R-:W-:Y:S01]  /*8d00*/  MUFU.EX2 R137, R137 ;  /* 0x0000008900897308 */ /* 0x000fe20000000800 */
[C---:B------:R-:W-:Y:S01]  /*8d10*/  FSETP.NEU.FTZ.AND P1, PT, R120.reuse, -INF , PT ;  /* 0xff8000007800780b */ /* 0x040fe20003f3d000 */
[----:B------:R-:W-:-:S03]  /*8d20*/  FFMA.FTZ R21, R120, R21, -8 ;  /* 0xc100000078157423 */ /* 0x000fc60000010015 */
[----:B------:R-:W-:-:S03]  /*8d30*/  FSEL R7, R120, RZ, P1 ;  /* 0x000000ff78077208 */ /* 0x000fc60000800000 */
[----:B------:R-:W-:Y:S01]  /*8d40*/  MUFU.EX2 R138, R138 ;  /* 0x0000008a008a7308 */ /* 0x000fe20000000800 */
[----:B------:R-:W-:Y:S01]  /*8d50*/  FSEL R21, R21, RZ, P1 ;  /* 0x000000ff15157208 */ /* 0x000fe20000800000 */
[----:B------:R-:W-:-:S04]  /*8d60*/  FADD.FTZ R4, -R7, R4 ;  /* 0x0000000407047221 */ /* 0x000fc80000010100 */
[--C-:B------:R-:W-:Y:S01]  /*8d70*/  FFMA.FTZ R9, R9, UR29, -R21.reuse ;  /* 0x0000001d09097c23 */ /* 0x100fe20008010815 */
[----:B------:R-:W-:-:S01]  /*8d80*/  FFMA.FTZ R20, R20, UR29, -R21 ;  /* 0x0000001d14147c23 */ /* 0x000fc20008010815 */
[----:B------:R-:W-:Y:S01]  /*8d90*/  FMUL.FTZ R4, R4, UR29 ;  /* 0x0000001d04047c20 */ /* 0x000fe20008410000 */
        /* <DEDUP_REMOVED lines=33> */
[----:B------:R-:W-:-:S02]  /*8fb0*/  FFMA.FTZ R21, R173, UR29, -R21 ;  /* 0x0000001dad157c23 */ /* 0x000fc40008010815 */
[----:B------:R-:W4:Y:S08]  /*8fc0*/  MUFU.EX2 R14, R14 ;  /* 0x0000000e000e7308 */ /* 0x000f300000000800 */
[----:B------:R1:W-:Y:S08]  /*8fd0*/  MUFU.EX2 R7, R170 ;  /* 0x000000aa00077308 */ /* 0x0003f00000000800 */
[----:B------:R-:W5:Y:S01]  /*8fe0*/  MUFU.EX2 R121, R121 ;  /* 0x0000007900797308 */ /* 0x000f620000000800 */
[----:B-1----:R-:W-:-:S01]  /*8ff0*/  FFMA.FTZ R170, R5, R3, R174 ;  /* 0x0000000305aa7223 */ /* 0x002fc200000100ae */
[----:B0-----:R-:W-:-:S03]  /*9000*/  FFMA.FTZ R3, R4, R2, R9 ;  /* 0x0000000204037223 */ /* 0x001fc60000010009 */
[----:B------:R-:W-:Y:S01]  /*9010*/  FADD.FTZ R170, R175, R170 ;  /* 0x000000aaafaa7221 */ /* 0x000fe20000010000 */
[----:B--2---:R-:W-:-:S02]  /*9020*/  FADD.FTZ R2, R20, R3 ;  /* 0x0000000314027221 */ /* 0x004fc40000010000 */
[----:B------:R-:W0:Y:S01]  /*9030*/  MUFU.EX2 R122, R122 ;  /* 0x0000007a007a7308 */ /* 0x000e220000000800 */
[----:B------:R-:W-:-:S01]  /*9040*/  FADD.FTZ R3, R11, R170 ;  /* 0x000000aa0b037221 */ /* 0x000fc20000010000 */
[----:B---3--:R-:W-:-:S03]  /*9050*/  FADD.FTZ R171, R13, R2 ;  /* 0x000000020dab7221 */ /* 0x008fc60000010000 */
[----:B------:R-:W-:Y:S01]  /*9060*/  FADD.FTZ R2, R12, R3 ;  /* 0x000000030c027221 */ /* 0x000fe20000010000 */
[----:B----4-:R-:W-:-:S02]  /*9070*/  FADD.FTZ R170, R14, R171 ;  /* 0x000000ab0eaa7221 */ /* 0x010fc40000010000 */
[----:B------:R-:W1:Y:S01]  /*9080*/  MUFU.EX2 R125, R125 ;  /* 0x0000007d007d7308 */ /* 0x000e620000000800 */
[----:B------:R-:W-:-:S01]  /*9090*/  FADD.FTZ R3, R15, R2 ;  /* 0x000000020f037221 */ /* 0x000fc20000010000 */
[----:B-----5:R-:W-:-:S03]  /*90a0*/  FADD.FTZ R171, R121, R170 ;  /* 0x000000aa79ab7221 */ /* 0x020fc60000010000 */
[----:B------:R-:W-:-:S03]  /*90b0*/  FADD.FTZ R2, R180, R3 ;  /* 0x00000003b4027221 */ /* 0x000fc60000010000 */
[----:B------:R-:W2:Y:S01]  /*90c0*/  MUFU.EX2 R126, R126 ;  /* 0x0000007e007e7308 */ /* 0x000ea20000000800 */
[----:B0-----:R-:W-:-:S01]  /*90d0*/  FADD.FTZ R170, R122, R171 ;  /* 0x000000ab7aaa7221 */ /* 0x001fc20000010000 */
[----:B------:R-:W-:-:S04]  /*90e0*/  FADD.FTZ R3, R123, R2 ;  /* 0x000000027b037221 */ /* 0x000fc80000010000 */
[----:B------:R-:W-:Y:S02]  /*90f0*/  FADD.FTZ R2, R124, R3 ;  /* 0x000000037c027221 */ /* 0x000fe40000010000 */
[----:B------:R-:W0:Y:S01]  /*9100*/  MUFU.EX2 R127, R127 ;  /* 0x0000007f007f7308 */ /* 0x000e220000000800 */
[----:B-1----:R-:W-:-:S01]  /*9110*/  FADD.FTZ R171, R125, R170 ;  /* 0x000000aa7dab7221 */ /* 0x002fc20000010000 */
[----:B------:R-:W-:-:S04]  /*9120*/  FADD.FTZ R3, R129, R2 ;  /* 0x0000000281037221 */ /* 0x000fc80000010000 */
[----:B------:R-:W-:Y:S02]  /*9130*/  FADD.FTZ R2, R130, R3 ;  /* 0x0000000382027221 */ /* 0x000fe40000010000 */
[----:B------:R-:W1:Y:S01]  /*9140*/  MUFU.EX2 R128, R128 ;  /* 0x0000008000807308 */ /* 0x000e620000000800 */
[----:B--2---:R-:W-:-:S01]  /*9150*/  FADD.FTZ R170, R126, R171 ;  /* 0x000000ab7eaa7221 */ /* 0x004fc20000010000 */
[----:B------:R-:W-:-:S04]  /*9160*/  FADD.FTZ R3, R133, R2 ;  /* 0x0000000285037221 */ /* 0x000fc80000010000 */
[----:B------:R-:W-:Y:S02]  /*9170*/  FADD.FTZ R2, R134, R3 ;  /* 0x0000000386027221 */ /* 0x000fe40000010000 */
        /* <DEDUP_REMOVED lines=78> */
[----:B-1----:R-:W-:-:S04]  /*9660*/  FADD.FTZ R2, R176, R3 ;  /* 0x00000003b0027221 */ /* 0x002fc80000010000 */
[----:B------:R-:W-:Y:S01]  /*9670*/  FADD.FTZ R3, R7, R2 ;  /* 0x0000000207037221 */ /* 0x000fe20000010000 */
[----:B--2---:R-:W-:-:S04]  /*9680*/  FADD.FTZ R170, R172, R171 ;  /* 0x000000abacaa7221 */ /* 0x004fc80000010000 */
[----:B0-----:R-:W-:Y:S01]  /*9690*/  FADD.FTZ R2, R21, R170 ;  /* 0x000000aa15027221 */ /* 0x001fe20000010000 */
[----:B------:R-:W-:Y:S06]  /*96a0*/  @!P0 BRA `(.L_x_5212) ;  /* 0x0000000000048947 */ /* 0x000fec0003800000 */
[----:B------:R-:W-:Y:S01]  /*96b0*/  BPT.TRAP 0x1 ;  /* 0x000000040000795c */ /* 0x000fe20000300000 */
.L_x_5212:
        /* <DEDUP_REMOVED lines=139> */
.L_x_5194:
        /* <DEDUP_REMOVED lines=24> */
.L_x_5215:
[----:B------:R-:W-:Y:S02]  /*a0f0*/  ULDC UR15, c[0x0][0x9e4] ;  /* 0x00027900000f7ab9 */ /* 0x000fe40000000800 */
[----:B------:R-:W-:-:S11]  /*a100*/  UISETP.NE.AND UP0, UPT, UR15, 0x1, UPT ;  /* 0x000000010f00788c */ /* 0x000fd6000bf05270 */
[----:B------:R-:W-:Y:S02]  /*a110*/  @UP0 ULDC.64 UR6, c[0x0][0x9e8] ;  /* 0x00027a0000060ab9 */ /* 0x000fe40000000a00 */
[----:B------:R-:W-:-:S04]  /*a120*/  UIMAD.WIDE.U32 UR10, UR14, UR6, URZ ;  /* 0x000000060e0a72a5 */ /* 0x000fc8000f8e003f */
[----:B------:R-:W-:-:S12]  /*a130*/  @UP0 USHF.R.U32.HI UR14, URZ, UR7, UR11 ;  /* 0x000000073f0e0299 */ /* 0x000fd8000801160b */
.L_x_5216:
[----:B------:R-:W-:-:S04]  /*a140*/  UIMAD UR14, UR14, UR15, URZ ;  /* 0x0000000f0e0e72a4 */ /* 0x000fc8000f8e023f */
[----:B------:R-:W-:-:S04]  /*a150*/  UISETP.LT.AND UP0, UPT, UR31, UR14, UPT ;  /* 0x0000000e1f00728c */ /* 0x000fc8000bf01270 */
[----:B------:R-:W-:-:S12]  /*a160*/  USEL UR31, UR31, UR14, !UP0 ;  /* 0x0000000e1f1f7287 */ /* 0x000fd8000c000000 */
.L_x_5214:
        /* <DEDUP_REMOVED lines=13> */
.L_x_5228:
[----:B------:R-:W-:Y:S01]  /*a240*/  ISETP.NE.AND P2, PT, RZ, UR45, PT ;  /* 0x0000002dff007c0c */ /* 0x000fe2000bf45270 */
[----:B------:R-:W-:-:S04]  /*a250*/  UISETP.NE.AND UP0, UPT, UR31, 0x1, UPT ;  /* 0x000000011f00788c */ /* 0x000fc8000bf05270 */
[----:B------:R-:W-:-:S04]  /*a260*/  USEL UR49, URZ, 0x1, UP0 ;  /* 0x000000013f317887 */ /* 0x000fc80008000000 */
[----:B------:R-:W-:-:S04]  /*a270*/  ULOP3.LUT UR49, UR32, UR49, URZ, 0x3c, !UPT ;  /* 0x0000003120317292 */ /* 0x000fc8000f8e3c3f */
[----:B------:R-:W-:Y:S08]  /*a280*/  @P2 BRA `(.L_x_5218) ;  /* 0x0000000000382947 */ /* 0x000ff00003800000 */
[----:B------:R-:W-:Y:S05]  /*a290*/  @!P0 BRA `(.L_x_5219) ;  /* 0x0000000000048947 */ /* 0x000fea0003800000 */
[----:B------:R-:W-:Y:S01]  /*a2a0*/  BPT.TRAP 0x1 ;  /* 0x000000040000795c */ /* 0x000fe20000300000 */
.L_x_5219:
        /* <DEDUP_REMOVED lines=9> */
.L_x_5220:
[----:B-1----:R-:W-:Y:S05]  /*a340*/  @P1 BRA `(.L_x_5218) ;  /* 0x0000000000081947 */ /* 0x002fea0003800000 */
[----:B------:R-:W1:Y:S02]  /*a350*/  SYNCS.PHASECHK.TRANS64.TRYWAIT P1, [UR6+0x2a830], R7 ;  /* 0x02a83007ff0075a7 */ /* 0x000e640008020146 */
[----:B-1----:R-:W-:Y:S05]  /*a360*/  @!P1 BRA `(.L_x_5221) ;  /* 0x0000013000d09947 */ /* 0x002fea0003800000 */
.L_x_5218:
        /* <DEDUP_REMOVED lines=40> */
.L_x_5223:
[----:B------:R-:W-:Y:S01]  /*a5f0*/  ULEA UR6, UR31, UR36, 0x3 ;  /* 0x000000241f067291 */ /* 0x000fe2000f8e183f */
[----:B------:R-:W-:-:S05]  /*a600*/  IMAD.U32 R7, RZ, RZ, UR32 ;  /* 0x00000020ff077e24 */ /* 0x000fca000f8e00ff */
[----:B------:R-:W-:-:S04]  /*a610*/  SHF.L.U32 R7, R7, 0x1f, RZ ;  /* 0x0000001f07077819 */ /* 0x000fc800000006ff */
[----:B------:R0:W1:Y:S01]  /*a620*/  SYNCS.PHASECHK.TRANS64.TRYWAIT P1, [UR6+0x2a850], R7 ;  /* 0x02a85007ff0075a7 */ /* 0x0000620008020146 */
[----:B------:R-:W-:Y:S05]  /*a630*/  @!P0 BRA `(.L_x_5224) ;  /* 0x0000000000048947 */ /* 0x000fea0003800000 */
[----:B------:R-:W-:Y:S01]  /*a640*/  BPT.TRAP 0x1 ;  /* 0x000000040000795c */ /* 0x000fe20000300000 */
.L_x_5224:
[----:B-1----:R-:W-:Y:S05]  /*a650*/  @P1 BRA `(.L_x_5222) ;  /* 0x0000000000081947 */ /* 0x002fea0003800000 */
[----:B------:R-:W1:Y:S02]  /*a660*/  SYNCS.PHASECHK.TRANS64.TRYWAIT P1, [UR6+0x2a850], R7 ;  /* 0x02a85007ff0075a7 */ /* 0x000e640008020146 */
[----:B-1----:R-:W-:Y:S05]  /*a670*/  @!P1 BRA `(.L_x_5225) ;  /* 0x0000013000249947 */ /* 0x002fea0003800000 */
.L_x_5222:
        /* <DEDUP_REMOVED lines=31> */
.L_x_5226:
        /* <DEDUP_REMOVED lines=64> */
[----:B------:R-:W-:-:S04]  /*ac70*/  ULEA UR6, UR48, UR36, 0x3 ;  /* 0x0000002430067291 */ /* 0x000fc8000f8e183f */
[----:B------:R-:W-:Y:S02]  /*ac80*/  UIADD3 UR6, UR6, 0x2a840, URZ ;  /* 0x0002a84006067890 */ /* 0x000fe4000fffe03f */
[----:B------:R-:W2:Y:S01]  /*ac90*/  MUFU.TANH R125, R125 ;  /* 0x0000007d007d7308 */ /* 0x000ea20000002400 */
[----:B0-----:R-:W-:Y:S01]  /*aca0*/  FMNMX.FTZ R149, R123, R10, !PT ;  /* 0x0000000a7b957209 */ /* 0x001fe20007810000 */
[----:B------:R-:W-:-:S06]  /*acb0*/  UPRMT UR6, UR37, 0x654, UR6 ;  /* 0x0000065425067896 */ /* 0x000fcc0008000006 */
[----:B------:R-:W0:Y:S01]  /*acc0*/  MUFU.TANH R126, R126 ;  /* 0x0000007e007e7308 */ /* 0x000e220000002400 */
[----:B-1----:R-:W-:Y:S02]  /*acd0*/  FMNMX.FTZ R10, R124, R149, !PT ;  /* 0x000000957c0a7209 */ /* 0x002fe40007810000 */
[----:B------:R-:W-:Y:S05]  /*ace0*/  SYNCS.ARRIVE.TRANS64.RED.A1T0 RZ, [UR6], RZ ;  /* 0x000000ffffff79a7 */ /* 0x000fea0008100406 */
[----:B------:R-:W1:Y:S01]  /*acf0*/  MUFU.TANH R127, R127 ;  /* 0x0000007f007f7308 */ /* 0x000e620000002400 */
[----:B--2---:R-:W-:-:S07]  /*ad00*/  FMNMX.FTZ R149, R125, R10, !PT ;  /* 0x0000000a7d957209 */ /* 0x004fce0007810000 */
[----:B------:R-:W2:Y:S01]  /*ad10*/  MUFU.TANH R128, R128 ;  /* 0x0000008000807308 */ /* 0x000ea20000002400 */
[----:B0-----:R-:W-:Y:S01]  /*ad20*/  FMNMX.FTZ R10, R126, R149, !PT ;  /* 0x000000957e0a7209 */ /* 0x001fe20007810000 */
[C---:B------:R-:W-:Y:S01]  /*ad30*/  FMUL.FTZ R149, R0.reuse, R168 ;  /* 0x000000a800957220 */ /* 0x040fe20000410000 */
[----:B------:R-:W-:-:S05]  /*ad40*/  FMUL.FTZ R168, R0, R171 ;  /* 0x000000ab00a87220 */ /* 0x000fca0000410000 */
[----:B------:R-:W0:Y:S01]  /*ad50*/  MUFU.TANH R129, R129 ;  /* 0x0000008100817308 */ /* 0x000e220000002400 */
[----:B-1----:R-:W-:-:S07]  /*ad60*/  FMNMX.FTZ R153, R127, R10, !PT ;  /* 0x0000000a7f997209 */ /* 0x002fce0007810000 */
[----:B------:R-:W1:Y:S01]  /*ad70*/  MUFU.TANH R130, R130 ;  /* 0x0000008200827308 */ /* 0x000e620000002400 */
[----:B--2---:R-:W-:-:S07]  /*ad80*/  FMNMX.FTZ R10, R128, R153, !PT ;  /* 0x00000099800a7209 */ /* 0x004fce0007810000 */
[----:B------:R-:W2:Y:S01]  /*ad90*/  MUFU.TANH R131, R131 ;  /* 0x0000008300837308 */ /* 0x000ea20000002400 */
[----:B0-----:R-:W-:-:S07]  /*ada0*/  FMNMX.FTZ R153, R129, R10, !PT ;  /* 0x0000000a81997209 */ /* 0x001fce0007810000 */
[----:B------:R-:W0:Y:S01]  /*adb0*/  MUFU.TANH R132, R132 ;  /* 0x0000008400847308 */ /* 0x000e220000002400 */
[----:B-1----:R-:W-:Y:S01]  /*adc0*/  FMNMX.FTZ R10, R130, R153, !PT ;  /* 0x00000099820a7209 */ /* 0x002fe20007810000 */
[C---:B------:R-:W-:Y:S01]  /*add0*/  FMUL.FTZ R153, R0.reuse, R172 ;  /* 0x000000ac00997220 */ /* 0x040fe20000410000 */
[----:B------:R-:W-:-:S05]  /*ade0*/  FMUL.FTZ R172, R0, R179 ;  /* 0x000000b300ac7220 */ /* 0x000fca0000410000 */
        /* <DEDUP_REMOVED lines=37> */
[----:B-1----:R-:W-:-:S05]  /*b040*/  FMNMX.FTZ R165, R164, R165, !PT ;  /* 0x000000a5a4a57209 */ /* 0x002fca0007810000 */
[----:B------:R-:W1:Y:S02]  /*b050*/  SHFL.BFLY PT, R10, R165, 0x2, 0x1f ;  /* 0x0c401f00a50a7f89 */ /* 0x000e6400000e0000 */
[----:B------:R-:W3:Y:S08]  /*b060*/  MUFU.TANH R14, R14 ;  /* 0x0000000e000e7308 */ /* 0x000ef00000002400 */
[----:B------:R-:W4:Y:S08]  /*b070*/  MUFU.TANH R15, R15 ;  /* 0x0000000f000f7308 */ /* 0x000f300000002400 */
[----:B------:R-:W5:Y:S01]  /*b080*/  MUFU.TANH R121, R121 ;  /* 0x0000007900797308 */ /* 0x000f620000002400 */
[----:B-1----:R-:W-:-:S07]  /*b090*/  FMNMX.FTZ R120, R165, R10, !PT ;  /* 0x0000000aa5787209 */ /* 0x002fce0007810000 */
[----:B------:R-:W1:Y:S01]  /*b0a0*/  MUFU.TANH R122, R122 ;  /* 0x0000007a007a7308 */ /* 0x000e620000002400 */
[----:B------:R-:W2:Y:S07]  /*b0b0*/  SHFL.BFLY PT, R165, R120, 0x1, 0x1f ;  /* 0x0c201f0078a57f89 */ /* 0x000eae00000e0000 */
[----:B------:R-:W1:Y:S08]  /*b0c0*/  MUFU.TANH R134, R134 ;  /* 0x0000008600867308 */ /* 0x000e700000002400 */
[----:B------:R-:W1:Y:S08]  /*b0d0*/  MUFU.TANH R135, R135 ;  /* 0x0000008700877308 */ /* 0x000e700000002400 */
[----:B------:R-:W1:Y:S01]  /*b0e0*/  MUFU.TANH R138, R138 ;  /* 0x0000008a008a7308 */ /* 0x000e620000002400 */
[----:B--2---:R-:W-:-:S02]  /*b0f0*/  FMNMX.FTZ R10, R120, R165, !PT ;  /* 0x000000a5780a7209 */ /* 0x004fc40007810000 */
[----:B------:R-:W-:-:S05]  /*b100*/  FMNMX.FTZ R120, R12, R5, !PT ;  /* 0x000000050c787209 */ /* 0x000fca0007810000 */
[----:B------:R-:W2:Y:S01]  /*b110*/  MUFU.TANH R139, R139 ;  /* 0x0000008b008b7308 */ /* 0x000ea20000002400 */
[----:B0-----:R-:W-:Y:S01]  /*b120*/  FMNMX.FTZ R165, R9, R120, !PT ;  /* 0x0000007809a57209 */ /* 0x001fe20007810000 */
[----:B------:R-:W-:-:S03]  /*b130*/  FADD.FTZ R4, -R10, R4 ;  /* 0x000000040a047221 */ /* 0x000fc60000010100 */
[----:B---3--:R-:W-:Y:S01]  /*b140*/  FMNMX.FTZ R120, R14, R165, !PT ;  /* 0x000000a50e787209 */ /* 0x008fe20007810000 */
[----:B------:R-:W-:Y:S02]  /*b150*/  FMUL.FTZ R4, R4, UR29 ;  /* 0x0000001d04047c20 */ /* 0x000fe40008410000 */
[----:B------:R-:W0:Y:S01]  /*b160*/  MUFU.TANH R142, R142 ;  /* 0x0000008e008e7308 */ /* 0x000e220000002400 */
[----:B----4-:R-:W-:-:S04]  /*b170*/  FMNMX.FTZ R120, R15, R120, !PT ;  /* 0x000000780f787209 */ /* 0x010fc80007810000 */
[----:B-----5:R-:W-:-:S03]  /*b180*/  FMNMX.FTZ R165, R121, R120, !PT ;  /* 0x0000007879a57209 */ /* 0x020fc60007810000 */
[----:B------:R-:W3:Y:S01]  /*b190*/  MUFU.TANH R143, R143 ;  /* 0x0000008f008f7308 */ /* 0x000ee20000002400 */
[----:B-1----:R-:W-:-:S04]  /*b1a0*/  FMNMX.FTZ R165, R122, R165, !PT ;  /* 0x000000a57aa57209 */ /* 0x002fc80007810000 */
[----:B------:R-:W-:Y:S01]  /*b1b0*/  FMNMX.FTZ R120, R134, R165, !PT ;  /* 0x000000a586787209 */ /* 0x000fe20007810000 */
[C---:B------:R-:W-:Y:S01]  /*b1c0*/  FMUL.FTZ R165, R0.reuse, R166 ;  /* 0x000000a600a57220 */ /* 0x040fe20000410000 */
[C---:B------:R-:W-:Y:S01]  /*b1d0*/  FMUL.FTZ R166, R0.reuse, R167 ;  /* 0x000000a700a67220 */ /* 0x040fe20000410000 */
[----:B------:R-:W1:Y:S01]  /*b1e0*/  MUFU.TANH R146, R146 ;  /* 0x0000009200927308 */ /* 0x000e620000002400 */
[----:B------:R-:W-:Y:S01]  /*b1f0*/  FMNMX.FTZ R169, R135, R120, !PT ;  /* 0x0000007887a97209 */ /* 0x000fe20007810000 */
[C---:B------:R-:W-:Y:S01]  /*b200*/  FMUL.FTZ R167, R0.reuse, R170 ;  /* 0x000000aa00a77220 */ /* 0x040fe20000410000 */
[----:B------:R-:W-:Y:S02]  /*b210*/  FMUL.FTZ R170, R0, R175 ;  /* 0x000000af00aa7220 */ /* 0x000fe40000410000 */
[----:B------:R-:W-:-:S03]  /*b220*/  FMNMX.FTZ R120, R138, R169, !PT ;  /* 0x000000a98a787209 */ /* 0x000fc60007810000 */
[----:B------:R-:W4:Y:S01]  /*b230*/  MUFU.TANH R147, R147 ;  /* 0x0000009300937308 */ /* 0x000f220000002400 */
[----:B--2---:R-:W-:-:S04]  /*b240*/  FMNMX.FTZ R169, R139, R120, !PT ;  /* 0x000000788ba97209 */ /* 0x004fc80007810000 */
[----:B0-----:R-:W-:-:S03]  /*b250*/  FMNMX.FTZ R120, R142, R169, !PT ;  /* 0x000000a98e787209 */ /* 0x001fc60007810000 */
[----:B------:R-:W0:Y:S01]  /*b260*/  MUFU.TANH R150, R150 ;  /* 0x0000009600967308 */ /* 0x000e220000002400 */
[----:B---3--:R-:W-:-:S04]  /*b270*/  FMNMX.FTZ R169, R143, R120, !PT ;  /* 0x000000788fa97209 */ /* 0x008fc80007810000 */
[----:B-1----:R-:W-:-:S03]  /*b280*/  FMNMX.FTZ R120, R146, R169, !PT ;  /* 0x000000a992787209 */ /* 0x002fc60007810000 */
[----:B------:R-:W1:Y:S01]  /*b290*/  MUFU.TANH R151, R151 ;  /* 0x0000009700977308 */ /* 0x000e620000002400 */
[----:B----4-:R-:W-:-:S07]  /*b2a0*/  FMNMX.FTZ R169, R147, R120, !PT ;  /* 0x0000007893a97209 */ /* 0x010fce0007810000 */
        /* <DEDUP_REMOVED lines=36> */
[----:B------:R-:W-:Y:S01]  /*b4f0*/  MUFU.EX2 R4, R4 ;  /* 0x0000000400047308 */ /* 0x000fe20000000800 */
[----:B-1----:R-:W-:-:S04]  /*b500*/  FMNMX.FTZ R175, R173, R120, !PT ;  /* 0x00000078adaf7209 */ /* 0x002fc80007810000 */
[----:B--2---:R-:W-:-:S05]  /*b510*/  FMNMX.FTZ R177, R174, R175, !PT ;  /* 0x000000afaeb17209 */ /* 0x004fca0007810000 */
[----:B------:R-:W0:Y:S02]  /*b520*/  SHFL.BFLY PT, R120, R177, 0x2, 0x1f ;  /* 0x0c401f00b1787f89 */ /* 0x000e2400000e0000 */
[----:B0-----:R-:W-:-:S05]  /*b530*/  FMNMX.FTZ R178, R177, R120, !PT ;  /* 0x00000078b1b27209 */ /* 0x001fca0007810000 */
[----:B------:R-:W0:Y:S02]  /*b540*/  SHFL.BFLY PT, R175, R178, 0x1, 0x1f ;  /* 0x0c201f00b2af7f89 */ /* 0x000e2400000e0000 */
[----:B0-----:R-:W-:Y:S01]  /*b550*/  FMNMX.FTZ R120, R178, R175, !PT ;  /* 0x000000afb2787209 */ /* 0x001fe20007810000 */
[----:B------:R-:W-:-:S04]  /*b560*/  IMAD.U32 R175, RZ, RZ, UR29 ;  /* 0x0000001dffaf7e24 */ /* 0x000fc8000f8e00ff */
[----:B------:R-:W-:Y:S01]  /*b570*/  FFMA.FTZ R176, R10, R175, -8 ;  /* 0xc10000000ab07423 */ /* 0x000fe200000100af */
[----:B------:R-:W-:-:S03]  /*b580*/  FADD.FTZ R5, -R120, R5 ;  /* 0x0000000578057221 */ /* 0x000fc60000010100 */
        /* <DEDUP_REMOVED lines=33> */
[----:B------:R0:W-:Y:S08]  /*b7a0*/  MUFU.EX2 R176, R13 ;  /* 0x0000000d00b07308 */ /* 0x0001f00000000800 */
[----:B------:R-:W1:Y:S01]  /*b7b0*/  MUFU.EX2 R7, R7 ;  /* 0x0000000700077308 */ /* 0x000e620000000800 */
[----:B0-----:R-:W-:-:S04]  /*b7c0*/  IMAD.U32 R13, RZ, RZ, UR29 ;  /* 0x0000001dff0d7e24 */ /* 0x001fc8000f8e00ff */
[----:B------:R-:W-:-:S03]  /*b7d0*/  FFMA.FTZ R13, R120, R13, -8 ;  /* 0xc1000000780d7423 */ /* 0x000fc6000001000d */
        /* <DEDUP_REMOVED lines=38> */
[----:B------:R-:W-:Y:S01]  /*ba40*/  FFMA.FTZ R13, R174, UR29, -R13 ;  /* 0x0000001dae0d7c23 */ /* 0x000fe2000801080d */
[----:B-1----:R-:W-:-:S01]  /*ba50*/  FADD.FTZ R174, R8, R3 ;  /* 0x0000000308ae7221 */ /* 0x002fc20000010000 */
        /* <DEDUP_REMOVED lines=121> */
.L_x_5227:
        /* <DEDUP_REMOVED lines=139> */
.L_x_5217:
[----:B------:R-:W-:-:S13]  /*caa0*/  ISETP.GE.AND P1, PT, R6, UR38, PT ;  /* 0x0000002606007c0c */ /* 0x000fda000bf26270 */
[----:B------:R-:W-:Y:S05]  /*cab0*/  @!P1 BRA `(.L_x_5229) ;  /* 0x0000003800f89947 */ /* 0x000fea0003800000 */
[----:B------:R-:W-:Y:S01]  /*cac0*/  IMAD.MOV.U32 R4, RZ, RZ, R120 ;  /* 0x000000ffff047224 */ /* 0x000fe200078e0078 */
[----:B------:R-:W-:Y:S01]  /*cad0*/  UMOV UR34, UR49 ;  /* 0x0000003100227c82 */ /* 0x000fe20008000000 */
[----:B------:R-:W-:Y:S01]  /*cae0*/  IMAD.MOV.U32 R5, RZ, RZ, R10 ;  /* 0x000000ffff057224 */ /* 0x000fe200078e000a */
[----:B------:R-:W-:Y:S01]  /*caf0*/  UMOV UR33, UR48 ;  /* 0x0000003000217c82 */ /* 0x000fe20008000000 */
[----:B------:R-:W-:Y:S01]  /*cb00*/  ULDC UR30, c[0x0][0x9e4] ;  /* 0x00027900001e7ab9 */ /* 0x000fe20000000800 */
[----:B------:R-:W-:Y:S01]  /*cb10*/  ULDC UR32, c[0x0][0x9dc] ;  /* 0x0002770000207ab9 */ /* 0x000fe20000000800 */
[----:B------:R-:W-:Y:S01]  /*cb20*/  ULDC UR29, c[0x0][0x988] ;  /* 0x00026200001d7ab9 */ /* 0x000fe20000000800 */
[----:B------:R-:W-:-:S05]  /*cb30*/  ULDC UR31, c[0x0][0x9e0] ;  /* 0x00027800001f7ab9 */ /* 0x000fca0000000800 */
.L_x_5248:
        /* <DEDUP_REMOVED lines=9> */
.L_x_5231:
[----:B------:R-:W-:Y:S01]  /*cbd0*/  ULEA UR6, UR48, UR36, 0x3 ;  /* 0x0000002430067291 */ /* 0x000fe2000f8e183f */
[----:B------:R-:W-:-:S05]  /*cbe0*/  IMAD.U32 R7, RZ, RZ, UR49 ;  /* 0x00000031ff077e24 */ /* 0x000fca000f8e00ff */
[----:B------:R-:W-:-:S04]  /*cbf0*/  SHF.L.U32 R7, R7, 0x1f, RZ ;  /* 0x0000001f07077819 */ /* 0x000fc800000006ff */
[----:B------:R0:W1:Y:S01]  /*cc00*/  SYNCS.PHASECHK.TRANS64.TRYWAIT P1, [UR6+0x2a830], R7 ;  /* 0x02a83007ff0075a7 */ /* 0x0000620008020146 */
[----:B------:R-:W-:Y:S05]  /*cc10*/  @!P0 BRA `(.L_x_5232) ;  /* 0x0000000000048947 */ /* 0x000fea0003800000 */
[----:B------:R-:W-:Y:S01]  /*cc20*/  BPT.TRAP 0x1 ;  /* 0x000000040000795c */ /* 0x000fe20000300000 */
.L_x_5232:
[----:B-1----:R-:W-:Y:S05]  /*cc30*/  @P1 BRA `(.L_x_5230) ;  /* 0x0000000000081947 */ /* 0x002fea0003800000 */
[----:B------:R-:W1:Y:S02]  /*cc40*/  SYNCS.PHASECHK.TRANS64.TRYWAIT P1, [UR6+0x2a830], R7 ;  /* 0x02a83007ff0075a7 */ /* 0x000e640008020146 */
[----:B-1----:R-:W-:Y:S05]  /*cc50*/  @!P1 BRA `(.L_x_5233) ;  /* 0x0000010800c49947 */ /* 0x002fea0003800000 */
.L_x_5230:
[----:B-1----:R-:W1:Y:S01]  /*cc60*/  S2R R8, SR_TID.X ;  /* 0x0000000000087919 */ /* 0x002e620000002100 */
[----:B------:R-:W-:Y:S01]  /*cc70*/  UIMAD UR26, UR48, 0x600, UR28 ;  /* 0x00000600301a78a4 */ /* 0x000fe2000f8e021c */
[----:B------:R-:W-:Y:S01]  /*cc80*/  UMOV UR27, 0x80000020 ;  /* 0x80000020001b7882 */ /* 0x000fe20000000000 */
[----:B------:R-:W-:Y:S02]  /*cc90*/  UMOV UR7, 0x80000020 ;  /* 0x8000002000077882 */ /* 0x000fe40000000000 */
[----:B------:R-:W-:Y:S02]  /*cca0*/  UIADD3 UR6, UR26, 0x2, URZ ;  /* 0x000000021a067890 */ /* 0x000fe4000fffe03f */
        /* <DEDUP_REMOVED lines=32> */
.L_x_5235:
[----:B------:R-:W-:Y:S01]  /*ceb0*/  ULEA UR6, UR33, UR36, 0x3 ;  /* 0x0000002421067291 */ /* 0x000fe2000f8e183f */
[----:B------:R-:W-:-:S05]  /*cec0*/  IMAD.U32 R7, RZ, RZ, UR34 ;  /* 0x00000022ff077e24 */ /* 0x000fca000f8e00ff */
[----:B------:R-:W-:-:S04]  /*ced0*/  SHF.L.U32 R7, R7, 0x1f, RZ ;  /* 0x0000001f07077819 */ /* 0x000fc800000006ff */
[----:B------:R0:W1:Y:S01]  /*cee0*/  SYNCS.PHASECHK.TRANS64.TRYWAIT P1, [UR6+0x2a850], R7 ;  /* 0x02a85007ff0075a7 */ /* 0x0000620008020146 */
[----:B------:R-:W-:Y:S05]  /*cef0*/  @!P0 BRA `(.L_x_5236) ;  /* 0x0000000000048947 */ /* 0x000fea0003800000 */
[----:B------:R-:W-:Y:S01]  /*cf00*/  BPT.TRAP 0x1 ;  /* 0x000000040000795c */ /* 0x000fe20000300000 */
.L_x_5236:
[----:B-1----:R-:W-:Y:S05]  /*cf10*/  @P1 BRA `(.L_x_5234) ;  /* 0x0000000000081947 */ /* 0x002fea0003800000 */
[----:B------:R-:W1:Y:S02]  /*cf20*/  SYNCS.PHASECHK.TRANS64.TRYWAIT P1, [UR6+0x2a850], R7 ;  /* 0x02a85007ff0075a7 */ /* 0x000e640008020146 */
[----:B-1----:R-:W-:Y:S05]  /*cf30*/  @!P1 BRA `(.L_x_5237) ;  /* 0x0000010800249947 */ /* 0x002fea0003800000 */
.L_x_5234:
        /* <DEDUP_REMOVED lines=31> */
.L_x_5238:
        /* <DEDUP_REMOVED lines=166> */
.L_x_5241:
[----:B------:R-:W-:-:S05]  /*db90*/  IMAD.U32 R182, RZ, RZ, UR30 ;  /* 0x0000001effb67e24 */ /* 0x000fca000f8e00ff */
[----:B------:R-:W-:-:S13]  /*dba0*/  ISETP.NE.AND P1, PT, R182, 0x1, PT ;  /* 0x00000001b600780c */ /* 0x000fda0003f25270 */
[----:B------:R-:W1:Y:S02]  /*dbb0*/  @P1 LDC.64 R20, c[0x0][0x9e8] ;  /* 0x00027a00ff141b82 */ /* 0x000e640000000a00 */
[----:B-1----:R-:W-:-:S05]  /*dbc0*/  @P1 IMAD.HI.U32 R20, R181, R20, RZ ;  /* 0x00000014b5141227 */ /* 0x002fca00078e00ff */
[----:B------:R-:W-:-:S07]  /*dbd0*/  @P1 SHF.R.U32.HI R181, RZ, R21, R20 ;  /* 0x00000015ffb51219 */ /* 0x000fce0000011614 */
.L_x_5242:
[----:B------:R-:W-:Y:S05]  /*dbe0*/  BSYNC B0 ;  /* 0x0000000000007941 */ /* 0x000fea0003800000 */
.L_x_5240:
[----:B------:R-:W-:-:S04]  /*dbf0*/  IMAD R181, R181, R182, -R170 ;  /* 0x000000b6b5b57224 */ /* 0x000fc800078e0aaa */
[----:B------:R-:W-:-:S05]  /*dc00*/  IMAD.IADD R181, R181, 0x1, -R17 ;  /* 0x00000001b5b57824 */ /* 0x000fca00078e0a11 */
[----:B------:R-:W-:Y:S02]  /*dc10*/  VIMNMX R180, R180, R181, !PT ;  /* 0x000000b5b4b47248 */ /* 0x000fe40007fe0100 */
[----:B------:R-:W-:-:S07]  /*dc20*/  VIADDMNMX R179, R181, R182, R179, PT ;  /* 0x000000b6b5b37246 */ /* 0x000fce00038001b3 */
.L_x_5239:
        /* <DEDUP_REMOVED lines=116> */
.L_x_5245:
[----:B------:R-:W-:-:S05]  /*e370*/  IMAD.U32 R179, RZ, RZ, UR30 ;  /* 0x0000001effb37e24 */ /* 0x000fca000f8e00ff */
[----:B------:R-:W-:-:S13]  /*e380*/  ISETP.NE.AND P2, PT, R179, 0x1, PT ;  /* 0x00000001b300780c */ /* 0x000fda0003f45270 */
[----:B------:R-:W0:Y:S02]  /*e390*/  @P2 LDC.64 R20, c[0x0][0x9e8] ;  /* 0x00027a00ff142b82 */ /* 0x000e240000000a00 */
[----:B0-----:R-:W-:-:S05]  /*e3a0*/  @P2 IMAD.HI.U32 R20, R174, R20, RZ ;  /* 0x00000014ae142227 */ /* 0x001fca00078e00ff */
[----:B------:R-:W-:-:S07]  /*e3b0*/  @P2 SHF.R.U32.HI R174, RZ, R21, R20 ;  /* 0x00000015ffae2219 */ /* 0x000fce0000011614 */
.L_x_5246:
[----:B------:R-:W-:Y:S05]  /*e3c0*/  BSYNC B0 ;  /* 0x0000000000007941 */ /* 0x000fea0003800000 */
.L_x_5244:
[----:B------:R-:W-:-:S04]  /*e3d0*/  IMAD R170, R174, R179, -R170 ;  /* 0x000000b3aeaa7224 */ /* 0x000fc800078e0aaa */
[----:B------:R-:W-:-:S05]  /*e3e0*/  IMAD.IADD R170, R170, 0x1, -R17 ;  /* 0x00000001aaaa7824 */ /* 0x000fca00078e0a11 */
[----:B------:R-:W-:Y:S02]  /*e3f0*/  VIMNMX R178, R178, R170, !PT ;  /* 0x000000aab2b27248 */ /* 0x000fe40007fe0100 */
[----:B------:R-:W-:-:S07]  /*e400*/  VIADDMNMX R177, R170, R179, R177, PT ;  /* 0x000000b3aab17246 */ /* 0x000fce00038001b1 */
.L_x_5243:
        /* <DEDUP_REMOVED lines=173> */
[----:B------:R-:W-:Y:S02]  /*eee0*/  FMNMX.FTZ R174, R126, R21, !PT ;  /* 0x000000157eae7209 */ /* 0x000fe40007810000 */
        /* <DEDUP_REMOVED lines=71> */
[----:B------:R0:W-:Y:S02]  /*f360*/  MUFU.EX2 R174, R7 ;  /* 0x0000000700ae7308 */ /* 0x0001e40000000800 */
[----:B------:R-:W1:Y:S06]  /*f370*/  SHFL.BFLY PT, R178, R21, 0x2, 0x1f ;  /* 0x0c401f0015b27f89 */ /* 0x000e6c00000e0000 */
[----:B------:R-:W-:Y:S08]  /*f380*/  MUFU.EX2 R8, R171 ;  /* 0x000000ab00087308 */ /* 0x000ff00000000800 */
[----:B------:R-:W-:Y:S08]  /*f390*/  MUFU.EX2 R124, R124 ;  /* 0x0000007c007c7308 */ /* 0x000ff00000000800 */
[----:B------:R-:W-:Y:S01]  /*f3a0*/  MUFU.EX2 R129, R129 ;  /* 0x0000008100817308 */ /* 0x000fe20000000800 */
[----:B-1----:R-:W-:Y:S01]  /*f3b0*/  FMNMX.FTZ R178, R21, R178, !PT ;  /* 0x000000b215b27209 */ /* 0x002fe20007810000 */
        /* <DEDUP_REMOVED lines=50> */
[----:B------:R-:W-:-:S06]  /*f6e0*/  FFMA.FTZ R5, R173, UR29, -R5 ;  /* 0x0000001dad057c23 */ /* 0x000fcc0008010805 */
[----:B------:R-:W4:Y:S08]  /*f6f0*/  MUFU.EX2 R14, R14 ;  /* 0x0000000e000e7308 */ /* 0x000f300000000800 */
[----:B------:R0:W-:Y:S08]  /*f700*/  MUFU.EX2 R7, R170 ;  /* 0x000000aa00077308 */ /* 0x0001f00000000800 */
[----:B------:R-:W5:Y:S01]  /*f710*/  MUFU.EX2 R121, R121 ;  /* 0x0000007900797308 */ /* 0x000f620000000800 */
[----:B0-----:R-:W-:-:S01]  /*f720*/  FFMA.FTZ R170, R21, R3, R174 ;  /* 0x0000000315aa7223 */ /* 0x001fc200000100ae */
[----:B-1----:R-:W-:-:S03]  /*f730*/  FFMA.FTZ R3, R4, R2, R9 ;  /* 0x0000000204037223 */ /* 0x002fc60000010009 */
        /* <DEDUP_REMOVED lines=107> */
.L_x_5247:
        /* <DEDUP_REMOVED lines=139> */
.L_x_5229:
[----:B------:R-:W-:Y:S06]  /*106a0*/  BAR.ARV 0x8, 0x180 ;  /* 0x0206000000007b1d */ /* 0x000fec0000002000 */
[----:B------:R-:W-:Y:S05]  /*106b0*/  @!P0 BRA `(.L_x_5249) ;  /* 0x0000000000048947 */ /* 0x000fea0003800000 */
[----:B------:R-:W-:Y:S01]  /*106c0*/  BPT.TRAP 0x1 ;  /* 0x000000040000795c */ /* 0x000fe20000300000 */
.L_x_5249:
[----:B------:R-:W-:Y:S01]  /*106d0*/  ULEA UR9, UR48, UR36, 0x3 ;  /* 0x0000002430097291 */ /* 0x000fe2000f8e183f */
[----:B------:R-:W-:-:S05]  /*106e0*/  IMAD.U32 R0, RZ, RZ, UR49 ;  /* 0x00000031ff007e24 */ /* 0x000fca000f8e00ff */
[----:B------:R-:W-:-:S04]  /*106f0*/  SHF.L.U32 R0, R0, 0x1f, RZ ;  /* 0x0000001f00007819 */ /* 0x000fc800000006ff */
[----:B------:R0:W1:Y:S01]  /*10700*/  SYNCS.PHASECHK.TRANS64.TRYWAIT P1, [UR9+0x2a850], R0 ;  /* 0x02a85000ff0075a7 */ /* 0x0000620008020149 */
[----:B------:R-:W-:Y:S05]  /*10710*/  @!P0 BRA `(.L_x_5250) ;  /* 0x0000000000048947 */ /* 0x000fea0003800000 */
[----:B------:R-:W-:Y:S01]  /*10720*/  BPT.TRAP 0x1 ;  /* 0x000000040000795c */ /* 0x000fe20000300000 */
.L_x_5250:
[----:B-1----:R-:W-:Y:S05]  /*10730*/  @P1 BRA `(.L_x_5251) ;  /* 0x0000000000081947 */ /* 0x002fea0003800000 */
[----:B------:R-:W1:Y:S02]  /*10740*/  SYNCS.PHASECHK.TRANS64.TRYWAIT P1, [UR9+0x2a850], R0 ;  /* 0x02a85000ff0075a7 */ /* 0x000e640008020149 */
[----:B-1----:R-:W-:Y:S05]  /*10750*/  @!P1 BRA `(.L_x_5252) ;  /* 0x000000d000349947 */ /* 0x002fea0003800000 */
.L_x_5251:
[----:B------:R-:W-:Y:S01]  /*10760*/  UIADD3 UR36, UR36, 0x400, URZ ;  /* 0x0000040024247890 */ /* 0x000fe2000fffe03f */
[----:B------:R-:W-:Y:S01]  /*10770*/  WARPGROUP.ARRIVE ;  /* 0x00000000000079c5 */ /* 0x000fe20000000000 */
[----:B------:R-:W-:Y:S01]  /*10780*/  UMOV UR7, 0x40000040 ;  /* 0x4000004000077882 */ /* 0x000fe20000000000 */
[----:B------:R-:W-:Y:S01]  /*10790*/  ULDC.64 UR10, c[0x0][0x9a0] ;  /* 0x00026800000a7ab9 */ /* 0x000fe20000000a00 */
[----:B------:R-:W-:Y:S01]  /*107a0*/  USHF.R.U32.HI UR36, URZ, 0x4, UR36 ;  /* 0x000000043f247899 */ /* 0x000fe20008011624 */
[----:B------:R-:W-:Y:S01]  /*107b0*/  IMAD.MOV.U32 R6, RZ, RZ, 0x3f800000 ;  /* 0x3f800000ff067424 */ /* 0x000fe200078e00ff */
[----:B------:R-:W-:Y:S02]  /*107c0*/  UISETP.NE.U32.AND UP0, UPT, UR10, URZ, UPT ;  /* 0x0000003f0a00728c */ /* 0x000fe4000bf05070 */
[----:B------:R-:W-:Y:S02]  /*107d0*/  ULOP3.LUT UR36, UR36, 0x3fff, URZ, 0xc0, !UPT ;  /* 0x00003fff24247892 */ /* 0x000fe4000f8ec03f */
[----:B------:R-:W-:-:S02]  /*107e0*/  UISETP.NE.AND.EX UP0, UPT, UR11, URZ, UPT, UP0 ;  /* 0x0000003f0b00728c */ /* 0x000fc4000bf05300 */
[----:B------:R-:W-:-:S04]  /*107f0*/  ULOP3.LUT UR8, UR36, 0x10000, URZ, 0xfc, !UPT ;  /* 0x0001000024087892 */ /* 0x000fc8000f8efc3f */
[----:B------:R-:W-:Y:S01]  /*10800*/  UIMAD UR8, UR48, 0x600, UR8 ;  /* 0x00000600300878a4 */ /* 0x000fe2000f8e0208 */
[----:B------:R-:W-:-:S04]  /*10810*/  PLOP3.LUT P1, PT, PT, PT, UP0, 0x80, 0x0 ;  /* 0x000000000000781c */ /* 0x000fc80003f2f008 */
[----:B------:R-:W-:Y:S02]  /*10820*/  @UP0 ULDC.64 UR12, c[0x0][0x9c8] ;  /* 0x00027200000c0ab9 */ /* 0x000fe40000000a00 */
[----:B------:R-:W-:Y:S01]  /*10830*/  UMOV UR6, UR8 ;  /* 0x0000000800067c82 */ /* 0x000fe20008000000 */
[----:B------:R-:W-:-:S09]  /*10840*/  @UP0 UIMAD.WIDE.U32 UR4, UR52, UR12, URZ ;  /* 0x0000000c340402a5 */ /* 0x000fd2000f8e003f */
[----:B------:R-:W-:Y:S01]  /*10850*/  QGMMA.64x192x32.F32.E4M3.E4M3 R24, R196, gdesc[UR4], R24, gsb0 ;  /* 0x02e00004c4187df3 */ /* 0x000fe20008000818 */
[----:B------:R-:W-:Y:S01]  /*10860*/  UIADD3 UR6, UR8, 0x2, URZ ;  /* 0x0000000208067890 */ /* 0x000fe2000fffe03f */
[----:B------:R-:W-:Y:S01]  /*10870*/  UMOV UR7, 0x40000040 ;  /* 0x4000004000077882 */ /* 0x000fe20000000000 */
[----:B------:R-:W-:Y:S02]  /*10880*/  WARPGROUP.DEPBAR.LE gsb0, 0x0 ;  /* 0x00008000000079c5 */ /* 0x000fe40000010000 */
[----:B------:R-:W-:-:S15]  /*10890*/  WARPGROUP.ARRIVE ;  /* 0x00000000000079c5 */ /* 0x000fde0000000000 */
[----:B------:R-:W-:Y:S01]  /*108a0*/  QGMMA.64x192x32.F32.E4M3.E4M3 R24, R192, gdesc[UR4], R24, gsb0 ;  /* 0x02e00004c0187df3 */ /* 0x000fe20008000818 */
[----:B------:R-:W-:-:S04]  /*108b0*/  @UP0 USHF.R.S32.HI UR6, URZ, 0x1f, UR52 ;  /* 0x0000001f3f060899 */ /* 0x000fc80008011434 */
[----:B------:R-:W-:-:S04]  /*108c0*/  @UP0 UIMAD UR6, UR6, UR12, URZ ;  /* 0x0000000c060602a4 */ /* 0x000fc8000f8e023f */
[----:B------:R-:W-:-:S04]  /*108d0*/  @UP0 UIMAD UR6, UR52, UR13, UR6 ;  /* 0x0000000d340602a4 */ /* 0x000fc8000f8e0206 */
[----:B------:R-:W-:-:S03]  /*108e0*/  @UP0 UIADD3 UR5, UR5, UR6, URZ ;  /* 0x0000000605050290 */ /* 0x000fc6000fffe03f */
[----:B------:R-:W-:Y:S02]  /*108f0*/  @UP0 ULDC.64 UR6, c[0x0][0x9d0] ;  /* 0x0002740000060ab9 */ /* 0x000fe40000000a00 */
[----:B------:R-:W-:-:S04]  /*10900*/  @UP0 UIMAD.WIDE.U32 UR4, UR43, UR6, UR4 ;  /* 0x000000062b0402a5 */ /* 0x000fc8000f8e0004 */
[----:B------:R-:W-:Y:S02]  /*10910*/  @UP0 UIMAD UR5, UR43, UR7, UR5 ;  /* 0x000000072b0502a4 */ /* 0x000fe4000f8e0205 */
[----:B------:R-:W-:-:S04]  /*10920*/  @UP0 ULEA UR6, UP1, UR4, UR10, 0x2 ;  /* 0x0000000a04060291 */ /* 0x000fc8000f82103f */
[----:B------:R-:W-:Y:S02]  /*10930*/  @UP0 ULEA.HI.X UR7, UR4, UR11, UR5, 0x2, UP1 ;  /* 0x0000000b04070291 */ /* 0x000fe400088f1405 */
[----:B------:R-:W-:-:S04]  /*10940*/  IMAD.U32 R4, RZ, RZ, UR6 ;  /* 0x00000006ff047e24 */ /* 0x000fc8000f8e00ff */
[----:B-1----:R-:W-:-:S05]  /*10950*/  IMAD.U32 R5, RZ, RZ, UR7 ;  /* 0x00000007ff057e24 */ /* 0x002fca000f8e00ff */
[----:B------:R1:W2:Y:S01]  /*10960*/  @P1 LDG.E R6, desc[UR56][R4.64] ;  /* 0x0000003804061981 */ /* 0x0002a2000c1e1900 */
[----:B------:R-:W-:Y:S01]  /*10970*/  UIADD3 UR6, UR8, 0x4, URZ ;  /* 0x0000000408067890 */ /* 0x000fe2000fffe03f */
[----:B------:R-:W-:Y:S01]  /*10980*/  UMOV UR7, 0x40000040 ;  /* 0x4000004000077882 */ /* 0x000fe20000000000 */
[----:B------:R-:W-:Y:S01]  /*10990*/  UIADD3 UR8, UR8, 0x6, URZ ;  /* 0x0000000608087890 */ /* 0x000fe2000fffe03f */
[----:B------:R-:W-:Y:S02]  /*109a0*/  WARPGROUP.DEPBAR.LE gsb0, 0x0 ;  /* 0x00008000000079c5 */ /* 0x000fe40000010000 */
[----:B------:R-:W-:-:S06]  /*109b0*/  WARPGROUP.ARRIVE ;  /* 0x00000000000079c5 */ /* 0x000fcc0000000000 */
[----:B------:R-:W-:Y:S01]  /*109c0*/  QGMMA.64x192x32.F32.E4M3.E4M3 R24, R188, gdesc[UR4], R24, gsb0 ;  /* 0x02e00004bc187df3 */ /* 0x000fe20008000818 */
[----:B------:R-:W-:Y:S01]  /*109d0*/  UMOV UR6, UR8 ;  /* 0x0000000800067c82 */ /* 0x000fe20008000000 */
[----:B------:R-:W-:Y:S01]  /*109e0*/  UMOV UR7, 0x40000040 ;  /* 0x4000004000077882 */ /* 0x000fe20000000000 */
[----:B0-----:R-:W0:Y:S04]  /*109f0*/  SHFL.BFLY PT, R0, R3, 0x2, 0x1f ;  /* 0x0c401f0003007f89 */ /* 0x001e2800000e0000 */
[----:B------:R-:W3:Y:S01]  /*10a00*/  SHFL.BFLY PT, R9, R2, 0x2, 0x1f ;  /* 0x0c401f0002097f89 */ /* 0x000ee200000e0000 */
[----:B0-----:R-:W-:-:S01]  /*10a10*/  FADD.FTZ R0, R0, R3 ;  /* 0x0000000300007221 */ /* 0x001fc20000010000 */
[----:B---3--:R-:W-:-:S04]  /*10a20*/  FADD.FTZ R9, R9, R2 ;  /* 0x0000000209097221 */ /* 0x008fc80000010000 */
[----:B------:R-:W0:Y:S04]  /*10a30*/  SHFL.BFLY PT, R7, R0, 0x1, 0x1f ;  /* 0x0c201f0000077f89 */ /* 0x000e2800000e0000 */
        /* <DEDUP_REMOVED lines=9> */
[----:B------:R0:W-:Y:S01]  /*10ad0*/  @P1 MUFU.RCP R3, R5 ;  /* 0x0000000500031308 */ /* 0x0001e20000001000 */
[----:B------:R-:W-:Y:S01]  /*10ae0*/  FSETP.NE.FTZ.AND P1, PT, R11, RZ, PT ;  /* 0x000000ff0b00720b */ /* 0x000fe20003f35000 */
[----:B------:R-:W-:-:S06]  /*10af0*/  IMAD.MOV.U32 R7, RZ, RZ, RZ ;  /* 0x000000ffff077224 */ /* 0x000fcc00078e00ff */
[----:B------:R-:W1:Y:S01]  /*10b00*/  @P2 MUFU.LG2 R4, R12 ;  /* 0x0000000c00042308 */ /* 0x000e620000000c00 */
[----:B------:R-:W-:Y:S02]  /*10b10*/  WARPGROUP.DEPBAR.LE gsb0, 0x0 ;  /* 0x00008000000079c5 */ /* 0x000fe40000010000 */
[----:B------:R-:W-:-:S06]  /*10b20*/  WARPGROUP.ARRIVE ;  /* 0x00000000000079c5 */ /* 0x000fcc0000000000 */
[----:B------:R-:W-:Y:S01]  /*10b30*/  QGMMA.64x192x32.F32.E4M3.E4M3 R24, R184, gdesc[UR4], R24, gsb0 ;  /* 0x02e00004b8187df3 */ /* 0x000fe20008000818 */
[----:B------:R-:W3:Y:S01]  /*10b40*/  @P3 MUFU.LG2 R8, R8 ;  /* 0x0000000800083308 */ /* 0x000ee20000000c00 */
[----:B------:R-:W-:-:S07]  /*10b50*/  IMAD.U32 R9, RZ, RZ, UR29 ;  /* 0x0000001dff097e24 */ /* 0x000fce000f8e00ff */
[----:B------:R-:W4:Y:S01]  /*10b60*/  @P1 MUFU.RCP R7, R11 ;  /* 0x0000000b00071308 */ /* 0x000f220000001000 */
[----:B------:R-:W-:Y:S02]  /*10b70*/  IMAD.U32 R14, RZ, RZ, UR29 ;  /* 0x0000001dff0e7e24 */ /* 0x000fe4000f8e00ff */
[----:B0-----:R-:W-:Y:S01]  /*10b80*/  @P2 FMUL.FTZ R5, R9, 0.69314718246459960938 ;  /* 0x3f31721809052820 */ /* 0x001fe20000410000 */
[----:B-1----:R-:W-:Y:S01]  /*10b90*/  @P2 FMUL.FTZ R4, R4, 0.69314718246459960938 ;  /* 0x3f31721804042820 */ /* 0x002fe20000410000 */
[----:B------:R-:W-:Y:S02]  /*10ba0*/  IMAD.MOV.U32 R0, RZ, RZ, -0x800000 ;  /* 0xff800000ff007424 */ /* 0x000fe400078e00ff */
[----:B------:R-:W-:Y:S01]  /*10bb0*/  @P3 FMUL.FTZ R14, R14, 0.69314718246459960938 ;  /* 0x3f3172180e0e3820 */ /* 0x000fe20000410000 */
[----:B------:R-:W-:Y:S02]  /*10bc0*/  IMAD.MOV.U32 R2, RZ, RZ, -0x800000 ;  /* 0xff800000ff027424 */ /* 0x000fe400078e00ff */
[----:B------:R-:W-:-:S01]  /*10bd0*/  @P2 FFMA.FTZ R0, R5, R10, R4 ;  /* 0x0000000a05002223 */ /* 0x000fc20000010004 */
[----:B---3--:R-:W-:Y:S01]  /*10be0*/  @P3 FMUL.FTZ R9, R8, 0.69314718246459960938 ;  /* 0x3f31721808093820 */ /* 0x008fe20000410000 */
[----:B--2---:R-:W-:-:S03]  /*10bf0*/  FMUL.FTZ R4, R3, R6 ;  /* 0x0000000603047220 */ /* 0x004fc60000410000 */
[----:B------:R-:W-:Y:S01]  /*10c00*/  @P3 FFMA.FTZ R2, R14, R120, R9 ;  /* 0x000000780e023223 */ /* 0x000fe20000010009 */
[----:B----4-:R-:W-:Y:S01]  /*10c10*/  FMUL.FTZ R3, R7, R6 ;  /* 0x0000000607037220 */ /* 0x010fe20000410000 */
[----:B------:R-:W-:Y:S02]  /*10c20*/  WARPGROUP.DEPBAR.LE gsb0, 0x0 ;  /* 0x00008000000079c5 */ /* 0x000fe40000010000 */
[----:B------:R-:W-:Y:S05]  /*10c30*/  @!P0 BRA `(.L_x_5253) ;  /* 0x0000000000048947 */ /* 0x000fea0003800000 */
[----:B------:R-:W-:Y:S01]  /*10c40*/  BPT.TRAP 0x1 ;  /* 0x000000040000795c */ /* 0x000fe20000300000 */
.L_x_5253:
        /* <DEDUP_REMOVED lines=101> */
[----:B------:R-:W-:Y:S01]  /*112a0*/  PLOP3.LUT P0, PT, PT, PT, PT, 0x8, 0x0 ;  /* 0x000000000000781c */ /* 0x000fe20003f0e170 */
[----:B------:R-:W-:Y:S01]  /*112b0*/  FMUL.FTZ R3, R115, R3 ;  /* 0x0000000373037220 */ /* 0x000fe20000410000 */
[----:B------:R-:W-:-:S02]  /*112c0*/  UIADD3 UR50, UR50, 0x1, URZ ;  /* 0x0000000132327890 */ /* 0x000fc4000fffe03f */
[----:B------:R-:W-:Y:S02]  /*112d0*/  USEL UR48, UR48, URZ, UP0 ;  /* 0x0000003f30307287 */ /* 0x000fe40008000000 */
[----:B------:R-:W-:-:S12]  /*112e0*/  ULOP3.LUT UR49, UR49, UR4, URZ, 0x3c, !UPT ;  /* 0x0000000431317292 */ /* 0x000fd8000f8e3c3f */
.L_x_5175:
        /* <DEDUP_REMOVED lines=18> */
[----:B0-----:R-:W-:-:S05]  /*11410*/  IMAD.SHL.U32 R4, R8, 0x4, RZ ;  /* 0x0000000408047824 */ /* 0x001fca00078e00ff */
[----:B------:R-:W-:Y:S01]  /*11420*/  LOP3.LUT R4, R4, 0xc, RZ, 0xc0, !PT ;  /* 0x0000000c04047812 */ /* 0x000fe200078ec0ff */
[----:B------:R-:W-:Y:S03]  /*11430*/  BAR.SYNC.DEFER_BLOCKING 0x1, 0x100 ;  /* 0x0044000000007b1d */ /* 0x000fe60000010000 */
[----:B------:R-:W-:-:S05]  /*11440*/  IADD3 R4, P0, R4, UR8, RZ ;  /* 0x0000000804047c10 */ /* 0x000fca000ff1e0ff */
[----:B------:R-:W-:-:S05]  /*11450*/  IMAD.X R5, RZ, RZ, UR9, P0 ;  /* 0x00000009ff057e24 */ /* 0x000fca00080e06ff */
[----:B------:R-:W2:Y:S01]  /*11460*/  LDG.E.CONSTANT R12, desc[UR56][R4.64] ;  /* 0x00000038040c7981 */ /* 0x000ea2000c1e9900 */
[----:B------:R-:W-:-:S03]  /*11470*/  LOP3.LUT P0, R6, R8, 0x3, RZ, 0xc0, !PT ;  /* 0x0000000308067812 */ /* 0x000fc6000780c0ff */
[----:B------:R-:W3:Y:S01]  /*11480*/  LDL R4, [R1+0x10] ;  /* 0x0000100001047983 */ /* 0x000ee20000100800 */
[----:B------:R-:W-:Y:S01]  /*11490*/  ISETP.EQ.OR P0, PT, R6, 0x3, !P0 ;  /* 0x000000030600780c */ /* 0x000fe20004702670 */
[----:B------:R-:W-:Y:S01]  /*114a0*/  UMOV UR8, UR7 ;  /* 0x0000000700087c82 */ /* 0x000fe20008000000 */
[----:B-1----:R-:W-:Y:S01]  /*114b0*/  UMOV UR9, UR4 ;  /* 0x0000000400097c82 */ /* 0x002fe20008000000 */
[----:B------:R-:W-:Y:S01]  /*114c0*/  UIMAD.WIDE UR10, UR42, 0x4, UR10 ;  /* 0x000000042a0a78a5 */ /* 0x000fe2000f8e020a */
        /* <DEDUP_REMOVED lines=17> */
[----:B------:R-:W-:Y:S01]  /*115e0*/  IMAD.MOV.U32 R26, RZ, RZ, 0x2 ;  /* 0x00000002ff1a7424 */ /* 0x000fe200078e00ff */
        /* <DEDUP_REMOVED lines=79> */
[----:B--2---:R-:W-:Y:S04]  /*11ae0*/  SHFL.IDX PT, R107, R49, R12, 0x1c1f ;  /* 0x001c1f0c316b7589 */ /* 0x004fe800000e0000 */
[----:B------:R-:W-:Y:S04]  /*11af0*/  SHFL.IDX PT, R21, R21, R12, 0x1c1f ;  /* 0x001c1f0c15157589 */ /* 0x000fe800000e0000 */
[----:B------:R-:W-:Y:S01]  /*11b00*/  SHFL.IDX PT, R13, R13, R12, 0x1c1f ;  /* 0x001c1f0c0d0d7589 */ /* 0x000fe200000e0000 */
[----:B---3--:R-:W-:-:S03]  /*11b10*/  IMAD.WIDE R26, R4, R26, UR8 ;  /* 0x00000008041a7e25 */ /* 0x008fc6000f8e021a */
[----:B------:R-:W-:Y:S01]  /*11b20*/  SHFL.IDX PT, R49, R125, R12, 0x1c1f ;  /* 0x001c1f0c7d317589 */ /* 0x000fe200000e0000 */
[----:B------:R-:W-:-:S03]  /*11b30*/  LOP3.LUT R3, R26, 0x380, RZ, 0xc0, !PT ;  /* 0x000003801a037812 */ /* 0x000fc600078ec0ff */
[----:B------:R-:W-:Y:S01]  /*11b40*/  SHFL.IDX PT, R25, R25, R12, 0x1c1f ;  /* 0x001c1f0c19197589 */ /* 0x000fe200000e0000 */
[C---:B------:R-:W-:Y:S02]  /*11b50*/  IADD3 R103, P4, R26.reuse, 0x8060, RZ ;  /* 0x000080601a677810 */ /* 0x040fe40007f9e0ff */
[C---:B------:R-:W-:Y:S01]  /*11b60*/  IADD3 R99, P3, R26.reuse, 0x8040, RZ ;  /* 0x000080401a637810 */ /* 0x040fe20007f7e0ff */
[----:B------:R-:W-:Y:S01]  /*11b70*/  SHFL.IDX PT, R126, R41, R12, 0x1c1f ;  /* 0x001c1f0c297e7589 */ /* 0x000fe200000e0000 */
[C---:B------:R-:W-:Y:S01]  /*11b80*/  IADD3 R10, P6, R26.reuse, 0x8020, RZ ;  /* 0x000080201a0a7810 */ /* 0x040fe20007fde0ff */
[--C-:B------:R-:W-:Y:S01]  /*11b90*/  IMAD.X R31, RZ, RZ, R27.reuse, P4 ;  /* 0x000000ffff1f7224 */ /* 0x100fe200020e061b */
[C---:B------:R-:W-:Y:S01]  /*11ba0*/  IADD3 R91, P5, R26.reuse, 0x8000, RZ ;  /* 0x000080001a5b7810 */ /* 0x040fe20007fbe0ff */
[--C-:B------:R-:W-:Y:S01]  /*11bb0*/  IMAD.X R135, RZ, RZ, R27.reuse, P3 ;  /* 0x000000ffff877224 */ /* 0x100fe200018e061b */
[----:B------:R-:W-:Y:S01]  /*11bc0*/  IADD3 R87, P2, R26, 0x4060, RZ ;  /* 0x000040601a577810 */ /* 0x000fe20007f5e0ff */
[--C-:B------:R-:W-:Y:S01]  /*11bd0*/  IMAD.X R29, RZ, RZ, R27.reuse, P6 ;  /* 0x000000ffff1d7224 */ /* 0x100fe200030e061b */
[----:B------:R-:W-:Y:S01]  /*11be0*/  SHF.R.U64 R3, R3, 0x3, RZ ;  /* 0x0000000303037819 */ /* 0x000fe200000012ff */
[--C-:B------:R-:W-:Y:S01]  /*11bf0*/  IMAD.X R137, RZ, RZ, R27.reuse, P5 ;  /* 0x000000ffff897224 */ /* 0x100fe200028e061b */
[----:B------:R-:W-:Y:S01]  /*11c00*/  LOP3.LUT R28, R103, 0x380, RZ, 0xc0, !PT ;  /* 0x00000380671c7812 */ /* 0x000fe200078ec0ff */
[----:B------:R-:W-:Y:S01]  /*11c10*/  IMAD.X R15, RZ, RZ, R27, P2 ;  /* 0x000000ffff0f7224 */ /* 0x000fe200010e061b */
[----:B------:R-:W-:Y:S01]  /*11c20*/  LOP3.LUT R14, R99, 0x380, RZ, 0xc0, !PT ;  /* 0x00000380630e7812 */ /* 0x000fe200078ec0ff */
[----:B------:R-:W-:Y:S01]  /*11c30*/  SHFL.IDX PT, R122, R43, R12, 0x1c1f ;  /* 0x001c1f0c2b7a7589 */ /* 0x000fe200000e0000 */
[----:B------:R-:W-:-:S02]  /*11c40*/  LOP3.LUT R8, R10, 0x380, RZ, 0xc0, !PT ;  /* 0x000003800a087812 */ /* 0x000fc400078ec0ff */
[C---:B------:R-:W-:Y:S01]  /*11c50*/  IADD3 R37, P1, R26.reuse, 0x4040, RZ ;  /* 0x000040401a257810 */ /* 0x040fe20007f3e0ff */
[----:B------:R-:W-:Y:S01]  /*11c60*/  SHFL.IDX PT, R123, R123, R12, 0x1c1f ;  /* 0x001c1f0c7b7b7589 */ /* 0x000fe200000e0000 */
[C---:B------:R-:W-:Y:S02]  /*11c70*/  IADD3 R6, P4, R26.reuse, 0x4020, RZ ;  /* 0x000040201a067810 */ /* 0x040fe40007f9e0ff */
[C---:B------:R-:W-:Y:S01]  /*11c80*/  IADD3 R63, P3, R26.reuse, 0x4000, RZ ;  /* 0x000040001a3f7810 */ /* 0x040fe20007f7e0ff */
[--C-:B------:R-:W-:Y:S01]  /*11c90*/  IMAD.X R139, RZ, RZ, R27.reuse, P1 ;  /* 0x000000ffff8b7224 */ /* 0x100fe200008e061b */
[C---:B------:R-:W-:Y:S01]  /*11ca0*/  IADD3 R4, P6, R26.reuse, 0x20, RZ ;  /* 0x000000201a047810 */ /* 0x040fe20007fde0ff */
[--C-:B------:R-:W-:Y:S01]  /*11cb0*/  IMAD.X R11, RZ, RZ, R27.reuse, P4 ;  /* 0x000000ffff0b7224 */ /* 0x100fe200020e061b */
[C---:B------:R-:W-:Y:S01]  /*11cc0*/  IADD3 R61, P5, R26.reuse, 0x60, RZ ;  /* 0x000000601a3d7810 */ /* 0x040fe20007fbe0ff */
[--C-:B------:R-:W-:Y:S01]  /*11cd0*/  IMAD.X R141, RZ, RZ, R27.reuse, P3 ;  /* 0x000000ffff8d7224 */ /* 0x100fe200018e061b */
[----:B------:R-:W-:Y:S01]  /*11ce0*/  IADD3 R94, P2, R26, 0x40, RZ ;  /* 0x000000401a5e7810 */ /* 0x000fe20007f5e0ff */
[--C-:B------:R-:W-:Y:S01]  /*11cf0*/  IMAD.X R9, RZ, RZ, R27.reuse, P6 ;  /* 0x000000ffff097224 */ /* 0x100fe200030e061b */
[----:B------:R-:W-:Y:S01]  /*11d00*/  LOP3.LUT R26, R3, R26, RZ, 0x3c, !PT ;  /* 0x0000001a031a7212 */ /* 0x000fe200078e3cff */
[--C-:B------:R-:W-:Y:S01]  /*11d10*/  IMAD.X R7, RZ, RZ, R27.reuse, P5 ;  /* 0x000000ffff077224 */ /* 0x100fe200028e061b */
[----:B------:R-:W-:Y:S01]  /*11d20*/  SHF.R.U64 R28, R28, 0x3, RZ ;  /* 0x000000031c1c7819 */ /* 0x000fe200000012ff */
[----:B------:R-:W-:Y:S01]  /*11d30*/  IMAD.X R5, RZ, RZ, R27, P2 ;  /* 0x000000ffff057224 */ /* 0x000fe200010e061b */
[----:B------:R-:W-:Y:S01]  /*11d40*/  SHF.R.U64 R14, R14, 0x3, RZ ;  /* 0x000000030e0e7819 */ /* 0x000fe200000012ff */
[----:B------:R-:W-:Y:S01]  /*11d50*/  SHFL.IDX PT, R43, R83, R12, 0x1c1f ;  /* 0x001c1f0c532b7589 */ /* 0x000fe200000e0000 */
[----:B------:R-:W-:-:S02]  /*11d60*/  SHF.R.U64 R3, R8, 0x3, RZ ;  /* 0x0000000308037819 */ /* 0x000fc400000012ff */
[----:B------:R-:W-:Y:S01]  /*11d70*/  LOP3.LUT R30, R28, R103, RZ, 0x3c, !PT ;  /* 0x000000671c1e7212 */ /* 0x000fe200078e3cff */
[----:B------:R-:W-:Y:S01]  /*11d80*/  SHFL.IDX PT, R41, R133, R12, 0x1c1f ;  /* 0x001c1f0c85297589 */ /* 0x000fe200000e0000 */
[----:B------:R-:W-:Y:S02]  /*11d90*/  LOP3.LUT R134, R14, R99, RZ, 0x3c, !PT ;  /* 0x000000630e867212 */ /* 0x000fe400078e3cff */
[----:B------:R-:W-:Y:S01]  /*11da0*/  LOP3.LUT R8, R37, 0x380, RZ, 0xc0, !PT ;  /* 0x0000038025087812 */ /* 0x000fe200078ec0ff */
[----:B------:R-:W-:Y:S01]  /*11db0*/  SHFL.IDX PT, R99, R77, R12, 0x1c1f ;  /* 0x001c1f0c4d637589 */ /* 0x000fe200000e0000 */
[----:B------:R-:W-:Y:S02]  /*11dc0*/  LOP3.LUT R28, R3, R10, RZ, 0x3c, !PT ;  /* 0x0000000a031c7212 */ /* 0x000fe400078e3cff */
[----:B------:R-:W-:Y:S01]  /*11dd0*/  LOP3.LUT R14, R91, 0x380, RZ, 0xc0, !PT ;  /* 0x000003805b0e7812 */ /* 0x000fe200078ec0ff */
[----:B------:R-:W-:Y:S01]  /*11de0*/  SHFL.IDX PT, R77, R47, R12, 0x1c1f ;  /* 0x001c1f0c2f4d7589 */ /* 0x000fe200000e0000 */
[----:B------:R-:W-:-:S02]  /*11df0*/  LOP3.LUT R10, R87, 0x380, RZ, 0xc0, !PT ;  /* 0x00000380570a7812 */ /* 0x000fc400078ec0ff */
[----:B------:R-:W-:Y:S01]  /*11e00*/  LOP3.LUT R3, R6, 0x380, RZ, 0xc0, !PT ;  /* 0x0000038006037812 */ /* 0x000fe200078ec0ff */
[----:B------:R-:W-:Y:S01]  /*11e10*/  SHFL.IDX PT, R103, R53, R12, 0x1c1f ;  /* 0x001c1f0c35677589 */ /* 0x000fe200000e0000 */
[----:B------:R-:W-:Y:S02]  /*11e20*/  SHF.R.U64 R8, R8, 0x3, RZ ;  /* 0x0000000308087819 */ /* 0x000fe400000012ff */
[----:B------:R-:W-:Y:S01]  /*11e30*/  SHF.R.U64 R14, R14, 0x3, RZ ;  /* 0x000000030e0e7819 */ /* 0x000fe200000012ff */
[----:B------:R-:W-:Y:S01]  /*11e40*/  SHFL.IDX PT, R130, R35, R12, 0x1c1f ;  /* 0x001c1f0c23827589 */ /* 0x000fe200000e0000 */
[----:B------:R-:W-:Y:S02]  /*11e50*/  SHF.R.U64 R10, R10, 0x3, RZ ;  /* 0x000000030a0a7819 */ /* 0x000fe400000012ff */
[----:B------:R-:W-:Y:S01]  /*11e60*/  SHF.R.U64 R3, R3, 0x3, RZ ;  /* 0x0000000303037819 */ /* 0x000fe200000012ff */
[----:B------:R-:W-:Y:S01]  /*11e70*/  SHFL.IDX PT, R124, R101, R12, 0x1c1f ;  /* 0x001c1f0c657c7589 */ /* 0x000fe200000e0000 */
[----:B------:R-:W-:-:S02]  /*11e80*/  LOP3.LUT R138, R8, R37, RZ, 0x3c, !PT ;  /* 0x00000025088a7212 */ /* 0x000fc400078e3cff */
[----:B------:R-:W-:Y:S01]  /*11e90*/  LOP3.LUT R136, R14, R91, RZ, 0x3c, !PT ;  /* 0x0000005b0e887212 */ /* 0x000fe200078e3cff */
[----:B------:R-:W-:Y:S01]  /*11ea0*/  SHFL.IDX PT, R132, R109, R12, 0x1c1f ;  /* 0x001c1f0c6d847589 */ /* 0x000fe200000e0000 */
[----:B------:R-:W-:Y:S02]  /*11eb0*/  LOP3.LUT R8, R63, 0x380, RZ, 0xc0, !PT ;  /* 0x000003803f087812 */ /* 0x000fe400078ec0ff */
[----:B------:R-:W-:Y:S01]  /*11ec0*/  LOP3.LUT R14, R10, R87, RZ, 0x3c, !PT ;  /* 0x000000570a0e7212 */ /* 0x000fe200078e3cff */
[----:B------:R-:W-:Y:S01]  /*11ed0*/  SHFL.IDX PT, R91, R69, R12, 0x1c1f ;  /* 0x001c1f0c455b7589 */ /* 0x000fe200000e0000 */
[----:B------:R-:W-:Y:S02]  /*11ee0*/  LOP3.LUT R10, R3, R6, RZ, 0x3c, !PT ;  /* 0x00000006030a7212 */ /* 0x000fe400078e3cff */
[----:B------:R-:W-:Y:S01]  /*11ef0*/  LOP3.LUT R6, R61, 0x380, RZ, 0xc0, !PT ;  /* 0x000003803d067812 */ /* 0x000fe200078ec0ff */
[----:B------:R-:W-:Y:S01]  /*11f00*/  SHFL.IDX PT, R87, R65, R12, 0x1c1f ;  /* 0x001c1f0c41577589 */ /* 0x000fe200000e0000 */
[----:B------:R-:W-:-:S02]  /*11f10*/  SHF.R.U64 R8, R8, 0x3, RZ ;  /* 0x0000000308087819 */ /* 0x000fc400000012ff */
[----:B------:R-:W-:Y:S01]  /*11f20*/  LOP3.LUT R3, R4, 0x380, RZ, 0xc0, !PT ;  /* 0x0000038004037812 */ /* 0x000fe200078ec0ff */
[----:B------:R-:W-:Y:S01]  /*11f30*/  SHFL.IDX PT, R65, R39, R12, 0x1c1f ;  /* 0x001c1f0c27417589 */ /* 0x000fe200000e0000 */
[----:B------:R-:W-:Y:S02]  /*11f40*/  SHF.R.U64 R6, R6, 0x3, RZ ;  /* 0x0000000306067819 */ /* 0x000fe400000012ff */
[----:B------:R-:W-:Y:S01]  /*11f50*/  LOP3.LUT R37, R94, 0x380, RZ, 0xc0, !PT ;  /* 0x000003805e257812 */ /* 0x000fe200078ec0ff */
[----:B------:R-:W-:Y:S01]  /*11f60*/  SHFL.IDX PT, R131, R131, R12, 0x1c1f ;  /* 0x001c1f0c83837589 */ /* 0x000fe200000e0000 */
[----:B------:R-:W-:Y:S02]  /*11f70*/  LOP3.LUT R140, R8, R63, RZ, 0x3c, !PT ;  /* 0x0000003f088c7212 */ /* 0x000fe400078e3cff */
[----:B------:R-:W-:Y:S01]  /*11f80*/  SHF.R.U64 R3, R3, 0x3, RZ ;  /* 0x0000000303037819 */ /* 0x000fe200000012ff */
[----:B------:R-:W-:Y:S01]  /*11f90*/  SHFL.IDX PT, R63, R81, R12, 0x1c1f ;  /* 0x001c1f0c513f7589 */ /* 0x000fe200000e0000 */
[----:B------:R-:W-:-:S02]  /*11fa0*/  LOP3.LUT R6, R6, R61, RZ, 0x3c, !PT ;  /* 0x0000003d06067212 */ /* 0x000fc400078e3cff */
[----:B------:R-:W-:Y:S01]  /*11fb0*/  SHF.R.U64 R37, R37, 0x3, RZ ;  /* 0x0000000325257819 */ /* 0x000fe200000012ff */
[----:B------:R0:W-:Y:S01]  /*11fc0*/  SHFL.IDX PT, R81, R55, R12, 0x1c1f ;  /* 0x001c1f0c37517589 */ /* 0x0001e200000e0000 */
[----:B------:R-:W-:Y:S02]  /*11fd0*/  LOP3.LUT R8, R3, R4, RZ, 0x3c, !PT ;  /* 0x0000000403087212 */ /* 0x000fe400078e3cff */
[----:B------:R-:W-:Y:S01]  /*11fe0*/  MOV R136, R136 ;  /* 0x0000008800887202 */ /* 0x000fe20000000f00 */
[----:B------:R-:W-:Y:S01]  /*11ff0*/  SHFL.IDX PT, R119, R45, R12, 0x1c1f ;  /* 0x001c1f0c2d777589 */ /* 0x000fe200000e0000 */
[----:B------:R-:W-:Y:S02]  /*12000*/  MOV R140, R140 ;  /* 0x0000008c008c7202 */ /* 0x000fe40000000f00 */
[----:B------:R-:W-:Y:S01]  /*12010*/  LOP3.LUT R4, R37, R94, RZ, 0x3c, !PT ;  /* 0x0000005e25047212 */ /* 0x000fe200078e3cff */
[----:B------:R-:W-:Y:S01]  /*12020*/  SHFL.IDX PT, R127, R127, R12, 0x1c1f ;  /* 0x001c1f0c7f7f7589 */ /* 0x000fe200000e0000 */
[----:B------:R-:W-:-:S02]  /*12030*/  MOV R137, R14 ;  /* 0x0000000e00897202 */ /* 0x000fc40000000f00 */
[----:B0-----:R-:W-:Y:S01]  /*12040*/  LOP3.LUT R55, R12, 0x2, RZ, 0x3c, !PT ;  /* 0x000000020c377812 */ /* 0x001fe200078e3cff */
[----:B------:R-:W-:Y:S01]  /*12050*/  SHFL.IDX PT, R14, R115, R12, 0x1c1f ;  /* 0x001c1f0c730e7589 */ /* 0x000fe200000e0000 */
[----:B------:R-:W-:Y:S02]  /*12060*/  MOV R141, R6 ;  /* 0x00000006008d7202 */ /* 0x000fe40000000f00 */
[----:B------:R-:W-:Y:S01]  /*12070*/  MOV R37, R26 ;  /* 0x0000001a00257202 */ /* 0x000fe20000000f00 */
[----:B------:R-:W0:Y:S01]  /*12080*/  SHFL.IDX PT, R20, R20, R55, 0x1c1f ;  /* 0x001c1f3714147589 */ /* 0x000e2200000e0000 */
[----:B------:R-:W-:Y:S02]  /*12090*/  MOV R3, R30 ;  /* 0x0000001e00037202 */ /* 0x000fe40000000f00 */
[----:B------:R-:W-:Y:S01]  /*120a0*/  MOV R134, R134 ;  /* 0x0000008600867202 */ /* 0x000fe20000000f00 */
[----:B------:R-:W1:Y:S01]  /*120b0*/  SHFL.IDX PT, R24, R24, R55, 0x1c1f ;  /* 0x001c1f3718187589 */ /* 0x000e6200000e0000 */
[----:B------:R-:W-:-:S02]  /*120c0*/  MOV R135, R28 ;  /* 0x0000001c00877202 */ /* 0x000fc40000000f00 */
[----:B------:R-:W-:Y:S01]  /*120d0*/  MOV R142, R4 ;  /* 0x00000004008e7202 */ /* 0x000fe20000000f00 */
[----:B------:R-:W-:Y:S01]  /*120e0*/  SHFL.IDX PT, R69, R48, R55, 0x1c1f ;  /* 0x001c1f3730457589 */ /* 0x000fe200000e0000 */
[----:B------:R-:W-:Y:S02]  /*120f0*/  MOV R138, R138 ;  /* 0x0000008a008a7202 */ /* 0x000fe40000000f00 */
[----:B------:R-:W-:Y:S01]  /*12100*/  MOV R139, R10 ;  /* 0x0000000a008b7202 */ /* 0x000fe20000000f00 */
[----:B------:R-:W-:Y:S01]  /*12110*/  SHFL.IDX PT, R146, R72, R55, 0x1c1f ;  /* 0x001c1f3748927589 */ /* 0x000fe200000e0000 */
[----:B------:R-:W-:-:S03]  /*12120*/  MOV R61, R8 ;  /* 0x00000008003d7202 */ /* 0x000fc60000000f00 */
[----:B------:R-:W-:Y:S04]  /*12130*/  SHFL.IDX PT, R6, R105, R12, 0x1c1f ;  /* 0x001c1f0c69067589 */ /* 0x000fe800000e0000 */
[----:B------:R-:W-:Y:S04]  /*12140*/  SHFL.IDX PT, R15, R121, R12, 0x1c1f ;  /* 0x001c1f0c790f7589 */ /* 0x000fe800000e0000 */
[----:B------:R-:W2:Y:S01]  /*12150*/  SHFL.IDX PT, R154, R32, R55, 0x1c1f ;  /* 0x001c1f37209a7589 */ /* 0x000ea200000e0000 */
[----:B0-----:R-:W-:Y:S02]  /*12160*/  SEL R9, R21, R20, P0 ;  /* 0x0000001415097207 */ /* 0x001fe40000000000 */
[----:B------:R-:W-:Y:S01]  /*12170*/  SEL R11, R20, R21, P0 ;  /* 0x00000015140b7207 */ /* 0x000fe20000000000 */
[----:B------:R-:W-:Y:S01]  /*12180*/  SHFL.IDX PT, R125, R104, R55, 0x1c1f ;  /* 0x001c1f37687d7589 */ /* 0x000fe200000e0000 */
[----:B-1----:R-:W-:-:S02]  /*12190*/  SEL R8, R13, R24, P0 ;  /* 0x000000180d087207 */ /* 0x002fc40000000000 */
[----:B------:R-:W-:Y:S01]  /*121a0*/  SEL R10, R24, R13, P0 ;  /* 0x0000000d180a7207 */ /* 0x000fe20000000000 */
[----:B------:R-:W0:Y:S04]  /*121b0*/  SHFL.IDX PT, R48, R120, R55, 0x1c1f ;  /* 0x001c1f3778307589 */ /* 0x000e2800000e0000 */
[----:B------:R-:W-:Y:S04]  /*121c0*/  SHFL.IDX PT, R117, R117, R55, 0x1c1f ;  /* 0x001c1f3775757589 */ /* 0x000fe800000e0000 */
[----:B------:R-:W-:Y:S04]  /*121d0*/  SHFL.IDX PT, R72, R50, R55, 0x1c1f ;  /* 0x001c1f3732487589 */ /* 0x000fe800000e0000 */
[----:B------:R-:W-:Y:S04]  /*121e0*/  SHFL.IDX PT, R26, R33, R12, 0x1c1f ;  /* 0x001c1f0c211a7589 */ /* 0x000fe800000e0000 */
[----:B------:R-:W-:Y:S01]  /*121f0*/  SHFL.IDX PT, R94, R73, R12, 0x1c1f ;  /* 0x001c1f0c495e7589 */ /* 0x000fe200000e0000 */
[----:B--2---:R-:W-:-:S02]  /*12200*/  SEL R20, R25, R154, P0 ;  /* 0x0000009a19147207 */ /* 0x004fc40000000000 */
[----:B------:R-:W-:Y:S01]  /*12210*/  SEL R24, R154, R25, P0 ;  /* 0x000000199a187207 */ /* 0x000fe20000000000 */
[----:B------:R-:W-:Y:S04]  /*12220*/  SHFL.IDX PT, R105, R79, R12, 0x1c1f ;  /* 0x001c1f0c4f697589 */ /* 0x000fe800000e0000 */
[----:B------:R-:W1:Y:S01]  /*12230*/  SHFL.IDX PT, R27, R36, R55, 0x1c1f ;  /* 0x001c1f37241b7589 */ /* 0x000e6200000e0000 */
[----:B0-----:R-:W-:Y:S02]  /*12240*/  SEL R13, R15, R48, P0 ;  /* 0x000000300f0d7207 */ /* 0x001fe40000000000 */
[----:B------:R-:W-:Y:S01]  /*12250*/  SEL R15, R48, R15, P0 ;  /* 0x0000000f300f7207 */ /* 0x000fe20000000000 */
[----:B------:R-:W-:Y:S04]  /*12260*/  SHFL.IDX PT, R152, R52, R55, 0x1c1f ;  /* 0x001c1f3734987589 */ /* 0x000fe800000e0000 */
[----:B------:R-:W-:Y:S04]  /*12270*/  SHFL.IDX PT, R150, R64, R55, 0x1c1f ;  /* 0x001c1f3740967589 */ /* 0x000fe800000e0000 */
[----:B------:R-:W-:Y:S04]  /*12280*/  SHFL.IDX PT, R104, R82, R55, 0x1c1f ;  /* 0x001c1f3752687589 */ /* 0x000fe800000e0000 */
[----:B------:R-:W-:Y:S04]  /*12290*/  SHFL.IDX PT, R73, R51, R12, 0x1c1f ;  /* 0x001c1f0c33497589 */ /* 0x000fe800000e0000 */
[----:B------:R-:W-:Y:S04]  /*122a0*/  SHFL.IDX PT, R60, R60, R55, 0x1c1f ;  /* 0x001c1f373c3c7589 */ /* 0x000fe800000e0000 */
[----:B------:R-:W0:Y:S01]  /*122b0*/  SHFL.IDX PT, R148, R68, R55, 0x1c1f ;  /* 0x001c1f3744947589 */ /* 0x000e2200000e0000 */
[----:B-1----:R-:W-:-:S02]  /*122c0*/  SEL R21, R26, R27, P0 ;  /* 0x0000001b1a157207 */ /* 0x002fc40000000000 */
[----:B------:R-:W-:Y:S01]  /*122d0*/  SEL R25, R27, R26, P0 ;  /* 0x0000001a1b197207 */ /* 0x000fe20000000000 */
[----:B------:R-:W-:Y:S04]  /*122e0*/  SHFL.IDX PT, R47, R108, R55, 0x1c1f ;  /* 0x001c1f376c2f7589 */ /* 0x000fe800000e0000 */
[----:B------:R-:W1:Y:S04]  /*122f0*/  SHFL.IDX PT, R52, R38, R55, 0x1c1f ;  /* 0x001c1f3726347589 */ /* 0x000e6800000e0000 */
[----:B------:R-:W2:Y:S04]  /*12300*/  SHFL.IDX PT, R64, R34, R55, 0x1c1f ;  /* 0x001c1f3722407589 */ /* 0x000ea800000e0000 */
[----:B------:R-:W-:Y:S04]  /*12310*/  SHFL.IDX PT, R31, R89, R12, 0x1c1f ;  /* 0x001c1f0c591f7589 */ /* 0x000fe800000e0000 */
[----:B------:R-:W-:Y:S04]  /*12320*/  SHFL.IDX PT, R30, R93, R12, 0x1c1f ;  /* 0x001c1f0c5d1e7589 */ /* 0x000fe800000e0000 */
[----:B------:R-:W3:Y:S01]  /*12330*/  SHFL.IDX PT, R51, R40, R55, 0x1c1f ;  /* 0x001c1f3728337589 */ /* 0x000ee200000e0000 */
[----:B0-----:R-:W-:-:S03]  /*12340*/  SEL R83, R87, R148, P0 ;  /* 0x0000009457537207 */ /* 0x001fc60000000000 */
[----:B------:R-:W-:Y:S04]  /*12350*/  SHFL.IDX PT, R36, R92, R55, 0x1c1f ;  /* 0x001c1f375c247589 */ /* 0x000fe800000e0000 */
[----:B------:R-:W0:Y:S01]  /*12360*/  SHFL.IDX PT, R68, R42, R55, 0x1c1f ;  /* 0x001c1f372a447589 */ /* 0x000e2200000e0000 */
[----:B-1----:R-:W-:Y:S02]  /*12370*/  SEL R27, R49, R52, P0 ;  /* 0x00000034311b7207 */ /* 0x002fe40000000000 */
[----:B------:R-:W-:Y:S01]  /*12380*/  SEL R49, R52, R49, P0 ;  /* 0x0000003134317207 */ /* 0x000fe20000000000 */
[----:B------:R-:W-:Y:S01]  /*12390*/  SHFL.IDX PT, R108, R86, R55, 0x1c1f ;  /* 0x001c1f37566c7589 */ /* 0x000fe200000e0000 */
[----:B--2---:R-:W-:Y:S02]  /*123a0*/  SEL R26, R123, R64, P0 ;  /* 0x000000407b1a7207 */ /* 0x004fe40000000000 */
[----:B------:R-:W-:Y:S01]  /*123b0*/  SEL R48, R64, R123, P0 ;  /* 0x0000007b40307207 */ /* 0x000fe20000000000 */
[----:B------:R1:W-:Y:S01]  /*123c0*/  SHFL.IDX PT, R33, R85, R12, 0x1c1f ;  /* 0x001c1f0c55217589 */ /* 0x0003e200000e0000 */
[----:B------:R-:W-:-:S03]  /*123d0*/  SEL R123, R6, R47, P0 ;  /* 0x0000002f067b7207 */ /* 0x000fc60000000000 */
[----:B------:R2:W-:Y:S04]  /*123e0*/  SHFL.IDX PT, R89, R67, R12, 0x1c1f ;  /* 0x001c1f0c43597589 */ /* 0x0005e800000e0000 */
[----:B------:R-:W-:Y:S01]  /*123f0*/  SHFL.IDX PT, R93, R76, R55, 0x1c1f ;  /* 0x001c1f374c5d7589 */ /* 0x000fe200000e0000 */
[----:B---3--:R-:W-:Y:S02]  /*12400*/  SEL R50, R130, R51, P0 ;  /* 0x0000003382327207 */ /* 0x008fe40000000000 */
[----:B-1----:R-:W-:Y:S01]  /*12410*/  SEL R85, R148, R87, P0 ;  /* 0x0000005794557207 */ /* 0x002fe20000000000 */
[----:B------:R-:W-:Y:S01]  /*12420*/  SHFL.IDX PT, R40, R88, R55, 0x1c1f ;  /* 0x001c1f3758287589 */ /* 0x000fe200000e0000 */
[----:B------:R-:W-:Y:S02]  /*12430*/  SEL R52, R51, R130, P0 ;  /* 0x0000008233347207 */ /* 0x000fe40000000000 */
[----:B--2---:R-:W-:Y:S01]  /*12440*/  SEL R67, R119, R152, P0 ;  /* 0x0000009877437207 */ /* 0x004fe20000000000 */
[----:B------:R-:W1:Y:S01]  /*12450*/  SHFL.IDX PT, R133, R112, R55, 0x1c1f ;  /* 0x001c1f3770857589 */ /* 0x000e6200000e0000 */
[----:B0-----:R-:W-:-:S02]  /*12460*/  SEL R64, R68, R65, P0 ;  /* 0x0000004144407207 */ /* 0x001fc40000000000 */
[----:B------:R-:W-:Y:S01]  /*12470*/  SEL R109, R36, R31, P0 ;  /* 0x0000001f246d7207 */ /* 0x000fe20000000000 */
[----:B------:R0:W2:Y:S04]  /*12480*/  SHFL.IDX PT, R92, R70, R55, 0x1c1f ;  /* 0x001c1f37465c7589 */ /* 0x0000a800000e0000 */
[----:B------:R-:W-:Y:S04]  /*12490*/  SHFL.IDX PT, R42, R95, R55, 0x1c1f ;  /* 0x001c1f375f2a7589 */ /* 0x000fe800000e0000 */
[----:B------:R-:W3:Y:S01]  /*124a0*/  SHFL.IDX PT, R53, R44, R55, 0x1c1f ;  /* 0x001c1f372c357589 */ /* 0x000ee200000e0000 */
[----:B0-----:R-:W-:-:S03]  /*124b0*/  SEL R70, R77, R72, P0 ;  /* 0x000000484d467207 */ /* 0x001fc60000000000 */
[----:B------:R0:W-:Y:S01]  /*124c0*/  SHFL.IDX PT, R76, R54, R55, 0x1c1f ;  /* 0x001c1f37364c7589 */ /* 0x0001e200000e0000 */
[----:B------:R-:W-:Y:S02]  /*124d0*/  SEL R72, R72, R77, P0 ;  /* 0x0000004d48487207 */ /* 0x000fe40000000000 */
[----:B------:R-:W-:Y:S01]  /*124e0*/  SEL R77, R60, R103, P0 ;  /* 0x000000673c4d7207 */ /* 0x000fe20000000000 */
[----:B------:R4:W-:Y:S04]  /*124f0*/  SHFL.IDX PT, R112, R90, R55, 0x1c1f ;  /* 0x001c1f375a707589 */ /* 0x0009e800000e0000 */
[----:B------:R-:W3:Y:S01]  /*12500*/  SHFL.IDX PT, R46, R46, R55, 0x1c1f ;  /* 0x001c1f372e2e7589 */ /* 0x000ee200000e0000 */
[----:B-1----:R-:W-:Y:S02]  /*12510*/  SEL R130, R132, R133, P0 ;  /* 0x0000008584827207 */ /* 0x002fe40000000000 */
[----:B0-----:R-:W-:Y:S01]  /*12520*/  SEL R54, R65, R68, P0 ;  /* 0x0000004441367207 */ /* 0x001fe20000000000 */
[----:B------:R-:W-:Y:S01]  /*12530*/  SHFL.IDX PT, R29, R97, R12, 0x1c1f ;  /* 0x001c1f0c611d7589 */ /* 0x000fe200000e0000 */
[----:B------:R-:W-:-:S02]  /*12540*/  SEL R68, R69, R122, P0 ;  /* 0x0000007a45447207 */ /* 0x000fc40000000000 */
[----:B--2---:R-:W-:Y:S01]  /*12550*/  SEL R87, R89, R92, P0 ;  /* 0x0000005c59577207 */ /* 0x004fe20000000000 */
[----:B------:R0:W-:Y:S01]  /*12560*/  SHFL.IDX PT, R4, R113, R12, 0x1c1f ;  /* 0x001c1f0c71047589 */ /* 0x0001e200000e0000 */
[----:B------:R-:W-:Y:S02]  /*12570*/  SEL R89, R92, R89, P0 ;  /* 0x000000595c597207 */ /* 0x000fe40000000000 */
[----:B----4-:R-:W-:Y:S01]  /*12580*/  SEL R90, R91, R146, P0 ;  /* 0x000000925b5a7207 */ /* 0x010fe20000000000 */
[----:B------:R-:W-:Y:S01]  /*12590*/  SHFL.IDX PT, R129, R129, R12, 0x1c1f ;  /* 0x001c1f0c81817589 */ /* 0x000fe200000e0000 */
[----:B---3--:R-:W-:Y:S02]  /*125a0*/  SEL R51, R126, R53, P0 ;  /* 0x000000357e337207 */ /* 0x008fe40000000000 */
        /* <DEDUP_REMOVED lines=10> */
[----:B------:R-:W-:Y:S04]  /*12650*/  SHFL.IDX PT, R32, R100, R55, 0x1c1f ;  /* 0x001c1f3764207589 */ /* 0x000fe800000e0000 */
[----:B------:R-:W0:Y:S04]  /*12660*/  SHFL.IDX PT, R115, R96, R55, 0x1c1f ;  /* 0x001c1f3760737589 */ /* 0x000e2800000e0000 */
[----:B------:R0:W-:Y:S04]  /*12670*/  SHFL.IDX PT, R45, R116, R55, 0x1c1f ;  /* 0x001c1f37742d7589 */ /* 0x0001e800000e0000 */
[----:B------:R-:W1:Y:S04]  /*12680*/  SHFL.IDX PT, R118, R118, R55, 0x1c1f ;  /* 0x001c1f3776767589 */ /* 0x000e6800000e0000 */
[----:B------:R-:W2:Y:S04]  /*12690*/  SHFL.IDX PT, R58, R58, R55, 0x1c1f ;  /* 0x001c1f373a3a7589 */ /* 0x000ea800000e0000 */
[----:B------:R3:W4:Y:S04]  /*126a0*/  SHFL.IDX PT, R88, R66, R55, 0x1c1f ;  /* 0x001c1f3742587589 */ /* 0x00072800000e0000 */
[----:B------:R-:W-:Y:S04]  /*126b0*/  SHFL.IDX PT, R59, R59, R12, 0x1c1f ;  /* 0x001c1f0c3b3b7589 */ /* 0x000fe800000e0000 */
[----:B------:R1:W-:Y:S01]  /*126c0*/  SHFL.IDX PT, R97, R75, R12, 0x1c1f ;  /* 0x001c1f0c4b617589 */ /* 0x0003e200000e0000 */
[----:B0-----:R-:W-:-:S02]  /*126d0*/  SEL R116, R115, R30, P0 ;  /* 0x0000001e73747207 */ /* 0x001fc40000000000 */
[----:B---3--:R-:W-:Y:S01]  /*126e0*/  SEL R66, R122, R69, P0 ;  /* 0x000000457a427207 */ /* 0x008fe20000000000 */
[----:B------:R0:W-:Y:S01]  /*126f0*/  SHFL.IDX PT, R28, R111, R12, 0x1c1f ;  /* 0x001c1f0c6f1c7589 */ /* 0x0001e200000e0000 */
[----:B------:R-:W-:Y:S02]  /*12700*/  SEL R122, R124, R125, P0 ;  /* 0x0000007d7c7a7207 */ /* 0x000fe40000000000 */
[----:B------:R-:W-:Y:S01]  /*12710*/  SEL R124, R125, R124, P0 ;  /* 0x0000007c7d7c7207 */ /* 0x000fe20000000000 */
[----:B------:R-:W3:Y:S01]  /*12720*/  SHFL.IDX PT, R62, R62, R55, 0x1c1f ;  /* 0x001c1f373e3e7589 */ /* 0x000ee200000e0000 */
[----:B-1----:R-:W-:Y:S02]  /*12730*/  SEL R5, R151, R118, P0 ;  /* 0x0000007697057207 */ /* 0x002fe40000000000 */
[----:B------:R-:W-:Y:S01]  /*12740*/  SEL R75, R103, R60, P0 ;  /* 0x0000003c674b7207 */ /* 0x000fe20000000000 */
[----:B------:R2:W1:Y:S01]  /*12750*/  SHFL.IDX PT, R100, R78, R55, 0x1c1f ;  /* 0x001c1f374e647589 */ /* 0x00046200000e0000 */
[----:B------:R-:W-:-:S02]  /*12760*/  SEL R103, R43, R108, P0 ;  /* 0x0000006c2b677207 */ /* 0x000fc40000000000 */
[----:B0-----:R-:W-:Y:S01]  /*12770*/  SEL R111, R41, R42, P0 ;  /* 0x0000002a296f7207 */ /* 0x001fe20000000000 */
[----:B------:R-:W0:Y:S01]  /*12780*/  SHFL.IDX PT, R120, R98, R55, 0x1c1f ;  /* 0x001c1f3762787589 */ /* 0x000e2200000e0000 */
[----:B------:R-:W-:Y:S02]  /*12790*/  F2FP.BF16.F32.PACK_AB R42, R11, R10 ;  /* 0x0000000a0b2a723e */ /* 0x000fe400000010ff */
[----:B------:R-:W-:Y:S01]  /*127a0*/  SEL R7, R118, R151, P0 ;  /* 0x0000009776077207 */ /* 0x000fe20000000000 */
[----:B------:R3:W0:Y:S01]  /*127b0*/  SHFL.IDX PT, R143, R114, R55, 0x1c1f ;  /* 0x001c1f37728f7589 */ /* 0x00062200000e0000 */
[----:B------:R-:W-:Y:S02]  /*127c0*/  SEL R69, R152, R119, P0 ;  /* 0x0000007798457207 */ /* 0x000fe40000000000 */
[----:B--2---:R-:W-:Y:S01]  /*127d0*/  SEL R78, R81, R58, P0 ;  /* 0x0000003a514e7207 */ /* 0x004fe20000000000 */
[----:B------:R-:W2:Y:S01]  /*127e0*/  SHFL.IDX PT, R57, R57, R12, 0x1c1f ;  /* 0x001c1f0c39397589 */ /* 0x000ea200000e0000 */
[----:B----4-:R-:W-:-:S02]  /*127f0*/  SEL R86, R129, R88, P0 ;  /* 0x0000005881567207 */ /* 0x010fc40000000000 */
[----:B------:R-:W-:Y:S01]  /*12800*/  SEL R125, R47, R6, P0 ;  /* 0x000000062f7d7207 */ /* 0x000fe20000000000 */
[----:B------:R4:W-:Y:S01]  /*12810*/  SHFL.IDX PT, R101, R71, R12, 0x1c1f ;  /* 0x001c1f0c47657589 */ /* 0x0009e200000e0000 */
[----:B------:R-:W-:Y:S02]  /*12820*/  SEL R133, R45, R4, P0 ;  /* 0x000000042d857207 */ /* 0x000fe40000000000 */
[----:B---3--:R-:W-:Y:S01]  /*12830*/  SEL R114, R30, R115, P0 ;  /* 0x000000731e727207 */ /* 0x008fe20000000000 */
[----:B------:R-:W-:Y:S01]  /*12840*/  SHFL.IDX PT, R35, R149, R12, 0x1c1f ;  /* 0x001c1f0c95237589 */ /* 0x000fe200000e0000 */
[----:B------:R-:W-:Y:S02]  /*12850*/  SEL R79, R59, R62, P0 ;  /* 0x0000003e3b4f7207 */ /* 0x000fe40000000000 */
[----:B------:R-:W-:Y:S01]  /*12860*/  SEL R88, R88, R129, P0 ;  /* 0x0000008158587207 */ /* 0x000fe20000000000 */
[----:B------:R3:W2:Y:S01]  /*12870*/  SHFL.IDX PT, R96, R74, R55, 0x1c1f ;  /* 0x001c1f374a607589 */ /* 0x0006a200000e0000 */
[----:B-1----:R-:W-:-:S02]  /*12880*/  SEL R95, R97, R100, P0 ;  /* 0x00000064615f7207 */ /* 0x002fc40000000000 */
[----:B----4-:R-:W-:Y:S01]  /*12890*/  SEL R71, R73, R76, P0 ;  /* 0x0000004c49477207 */ /* 0x010fe20000000000 */
[----:B------:R1:W4:Y:S01]  /*128a0*/  SHFL.IDX PT, R34, R110, R55, 0x1c1f ;  /* 0x001c1f376e227589 */ /* 0x00032200000e0000 */
[----:B------:R-:W-:Y:S02]  /*128b0*/  SEL R73, R76, R73, P0 ;  /* 0x000000494c497207 */ /* 0x000fe40000000000 */
[----:B------:R-:W-:Y:S01]  /*128c0*/  SEL R76, R56, R107, P0 ;  /* 0x0000006b384c7207 */ /* 0x000fe20000000000 */
[----:B------:R-:W-:Y:S01]  /*128d0*/  SHFL.IDX PT, R39, R145, R12, 0x1c1f ;  /* 0x001c1f0c91277589 */ /* 0x000fe200000e0000 */
[----:B------:R-:W-:Y:S02]  /*128e0*/  SEL R115, R29, R32, P0 ;  /* 0x000000201d737207 */ /* 0x000fe40000000000 */
[----:B---3--:R-:W-:Y:S01]  /*128f0*/  SEL R74, R107, R56, P0 ;  /* 0x000000386b4a7207 */ /* 0x008fe20000000000 */
[----:B------:R3:W4:Y:S01]  /*12900*/  SHFL.IDX PT, R44, R80, R55, 0x1c1f ;  /* 0x001c1f37502c7589 */ /* 0x00072200000e0000 */
[----:B------:R-:W-:-:S02]  /*12910*/  SEL R107, R31, R36, P0 ;  /* 0x000000241f6b7207 */ /* 0x000fc40000000000 */
[----:B-1----:R-:W-:Y:S01]  /*12920*/  SEL R110, R131, R112, P0 ;  /* 0x00000070836e7207 */ /* 0x002fe20000000000 */
[----:B------:R1:W4:Y:S01]  /*12930*/  SHFL.IDX PT, R38, R102, R55, 0x1c1f ;  /* 0x001c1f3766267589 */ /* 0x00032200000e0000 */
[----:B------:R-:W-:Y:S02]  /*12940*/  SEL R112, R112, R131, P0 ;  /* 0x0000008370707207 */ /* 0x000fe40000000000 */
[----:B------:R-:W-:Y:S01]  /*12950*/  SEL R131, R4, R45, P0 ;  /* 0x0000002d04837207 */ /* 0x000fe20000000000 */
[----:B------:R-:W4:Y:S01]  /*12960*/  SHFL.IDX PT, R144, R84, R55, 0x1c1f ;  /* 0x001c1f3754907589 */ /* 0x000f2200000e0000 */
[----:B0-----:R-:W-:Y:S02]  /*12970*/  SEL R118, R121, R120, P0 ;  /* 0x0000007879767207 */ /* 0x001fe40000000000 */
[----:B---3--:R-:W-:Y:S01]  /*12980*/  SEL R80, R58, R81, P0 ;  /* 0x000000513a507207 */ /* 0x008fe20000000000 */
[----:B------:R0:W-:Y:S01]  /*12990*/  SHFL.IDX PT, R128, R147, R12, 0x1c1f ;  /* 0x001c1f0c93807589 */ /* 0x0001e200000e0000 */
[----:B------:R-:W-:-:S02]  /*129a0*/  SEL R81, R62, R59, P0 ;  /* 0x0000003b3e517207 */ /* 0x000fc40000000000 */
[----:B-1----:R-:W-:Y:S01]  /*129b0*/  SEL R102, R105, R104, P0 ;  /* 0x0000006869667207 */ /* 0x002fe20000000000 */
[----:B------:R1:W3:Y:S01]  /*129c0*/  SHFL.IDX PT, R145, R106, R55, 0x1c1f ;  /* 0x001c1f376a917589 */ /* 0x0002e200000e0000 */
[----:B------:R-:W-:Y:S02]  /*129d0*/  SEL R104, R104, R105, P0 ;  /* 0x0000006968687207 */ /* 0x000fe40000000000 */
[----:B------:R-:W-:Y:S02]  /*129e0*/  SEL R105, R108, R43, P0 ;  /* 0x0000002b6c697207 */ /* 0x000fe40000000000 */
[----:B------:R-:W-:Y:S02]  /*129f0*/  SEL R108, R40, R33, P0 ;  /* 0x00000021286c7207 */ /* 0x000fe40000000000 */
[----:B0-----:R-:W-:Y:S02]  /*12a00*/  SEL R12, R14, R117, P0 ;  /* 0x000000750e0c7207 */ /* 0x001fe40000000000 */
[----:B------:R-:W-:-:S02]  /*12a10*/  SEL R14, R117, R14, P0 ;  /* 0x0000000e750e7207 */ /* 0x000fc40000000000 */
[----:B-1----:R-:W-:Y:S02]  /*12a20*/  SEL R106, R33, R40, P0 ;  /* 0x00000028216a7207 */ /* 0x002fe40000000000 */
[----:B------:R-:W-:Y:S02]  /*12a30*/  F2FP.BF16.F32.PACK_AB R40, R9, R8 ;  /* 0x000000080928723e */ /* 0x000fe400000010ff */
[----:B------:R-:W-:Y:S02]  /*12a40*/  F2FP.BF16.F32.PACK_AB R41, R13, R12 ;  /* 0x0000000c0d29723e */ /* 0x000fe400000010ff */
[----:B------:R-:W-:Y:S02]  /*12a50*/  F2FP.BF16.F32.PACK_AB R43, R15, R14 ;  /* 0x0000000e0f2b723e */ /* 0x000fe400000010ff */
[----:B------:R-:W-:Y:S02]  /*12a60*/  SEL R55, R127, R46, P0 ;  /* 0x0000002e7f377207 */ /* 0x000fe40000000000 */
[----:B------:R-:W-:Y:S01]  /*12a70*/  SEL R117, R32, R29, P0 ;  /* 0x0000001d20757207 */ /* 0x000fe20000000000 */
[----:B------:R0:W-:Y:S01]  /*12a80*/  STSM.16.M88.4 [R37], R40 ;  /* 0x0000002825007844 */ /* 0x0001e20000000200 */
[----:B------:R-:W-:-:S02]  /*12a90*/  SEL R4, R28, R143, P0 ;  /* 0x0000008f1c047207 */ /* 0x000fc40000000000 */
[----:B------:R-:W-:Y:S02]  /*12aa0*/  SEL R6, R143, R28, P0 ;  /* 0x0000001c8f067207 */ /* 0x000fe40000000000 */
[----:B--2---:R-:W-:Y:S02]  /*12ab0*/  SEL R82, R57, R150, P0 ;  /* 0x0000009639527207 */ /* 0x004fe40000000000 */
[----:B------:R-:W-:Y:S02]  /*12ac0*/  SEL R84, R150, R57, P0 ;  /* 0x0000003996547207 */ /* 0x000fe40000000000 */
[----:B------:R-:W-:Y:S02]  /*12ad0*/  SEL R94, R101, R96, P0 ;  /* 0x00000060655e7207 */ /* 0x000fe40000000000 */
[----:B------:R-:W-:Y:S02]  /*12ae0*/  SEL R97, R100, R97, P0 ;  /* 0x0000006164617207 */ /* 0x000fe40000000000 */
[----:B------:R-:W-:-:S02]  /*12af0*/  SEL R120, R120, R121, P0 ;  /* 0x0000007978787207 */ /* 0x000fc40000000000 */
[----:B----4-:R-:W-:Y:S02]  /*12b00*/  SEL R127, R35, R34, P0 ;  /* 0x00000022237f7207 */ /* 0x010fe40000000000 */
        /* <DEDUP_REMOVED lines=16> */
[----:B------:R-:W-:Y:S01]  /*12c10*/  SEL R101, R144, R63, P0 ;  /* 0x0000003f90657207 */ /* 0x000fe20000000000 */
[----:B------:R2:W-:Y:S01]  /*12c20*/  STSM.16.M88.4 [R142], R32 ;  /* 0x000000208e007844 */ /* 0x0005e20000000200 */
[----:B------:R-:W-:-:S02]  /*12c30*/  F2FP.BF16.F32.PACK_AB R36, R67, R66 ;  /* 0x000000424324723e */ /* 0x000fc400000010ff */
[----:B------:R-:W-:Y:S02]  /*12c40*/  F2FP.BF16.F32.PACK_AB R38, R69, R68 ;  /* 0x000000444526723e */ /* 0x000fe400000010ff */
[----:B------:R-:W-:Y:S02]  /*12c50*/  F2FP.BF16.F32.PACK_AB R39, R73, R72 ;  /* 0x000000484927723e */ /* 0x000fe400000010ff */
[----:B0-----:R-:W-:Y:S02]  /*12c60*/  F2FP.BF16.F32.PACK_AB R37, R71, R70 ;  /* 0x000000464725723e */ /* 0x001fe400000010ff */
[----:B------:R-:W-:Y:S02]  /*12c70*/  F2FP.BF16.F32.PACK_AB R40, R75, R74 ;  /* 0x0000004a4b28723e */ /* 0x000fe400000010ff */
[----:B------:R-:W-:Y:S01]  /*12c80*/  F2FP.BF16.F32.PACK_AB R42, R77, R76 ;  /* 0x0000004c4d2a723e */ /* 0x000fe200000010ff */
[----:B------:R0:W-:Y:S01]  /*12c90*/  STSM.16.M88.4 [R141], R36 ;  /* 0x000000248d007844 */ /* 0x0001e20000000200 */
[----:B------:R-:W-:-:S02]  /*12ca0*/  F2FP.BF16.F32.PACK_AB R43, R81, R80 ;  /* 0x00000050512b723e */ /* 0x000fc400000010ff */
[----:B------:R-:W-:Y:S02]  /*12cb0*/  F2FP.BF16.F32.PACK_AB R41, R79, R78 ;  /* 0x0000004e4f29723e */ /* 0x000fe400000010ff */
[----:B---3--:R-:W-:Y:S02]  /*12cc0*/  SEL R126, R128, R145, P0 ;  /* 0x00000091807e7207 */ /* 0x008fe40000000000 */
[----:B------:R-:W-:Y:S01]  /*12cd0*/  F2FP.BF16.F32.PACK_AB R44, R83, R82 ;  /* 0x00000052532c723e */ /* 0x000fe200000010ff */
[----:B------:R3:W-:Y:S01]  /*12ce0*/  STSM.16.M88.4 [R140], R40 ;  /* 0x000000288c007844 */ /* 0x0007e20000000200 */
[----:B------:R-:W-:Y:S02]  /*12cf0*/  F2FP.BF16.F32.PACK_AB R46, R85, R84 ;  /* 0x00000054552e723e */ /* 0x000fe400000010ff */
[----:B------:R-:W-:Y:S02]  /*12d00*/  F2FP.BF16.F32.PACK_AB R47, R89, R88 ;  /* 0x00000058592f723e */ /* 0x000fe400000010ff */
[----:B------:R-:W-:-:S02]  /*12d10*/  F2FP.BF16.F32.PACK_AB R45, R87, R86 ;  /* 0x00000056572d723e */ /* 0x000fc400000010ff */
[----:B------:R-:W-:Y:S02]  /*12d20*/  SEL R128, R145, R128, P0 ;  /* 0x0000008091807207 */ /* 0x000fe40000000000 */
[----:B------:R-:W-:Y:S01]  /*12d30*/  F2FP.BF16.F32.PACK_AB R56, R91, R90 ;  /* 0x0000005a5b38723e */ /* 0x000fe200000010ff */
[----:B------:R-:W-:Y:S01]  /*12d40*/  STSM.16.M88.4 [R139], R44 ;  /* 0x0000002c8b007844 */ /* 0x000fe20000000200 */
[----:B------:R-:W-:Y:S02]  /*12d50*/  F2FP.BF16.F32.PACK_AB R58, R93, R92 ;  /* 0x0000005c5d3a723e */ /* 0x000fe400000010ff */
[----:B------:R-:W-:Y:S02]  /*12d60*/  F2FP.BF16.F32.PACK_AB R59, R97, R96 ;  /* 0x00000060613b723e */ /* 0x000fe400000010ff */
[----:B------:R-:W-:Y:S02]  /*12d70*/  F2FP.BF16.F32.PACK_AB R57, R95, R94 ;  /* 0x0000005e5f39723e */ /* 0x000fe400000010ff */
[----:B------:R-:W-:-:S02]  /*12d80*/  F2FP.BF16.F32.PACK_AB R60, R99, R98 ;  /* 0x00000062633c723e */ /* 0x000fc400000010ff */
[----:B------:R-:W-:Y:S01]  /*12d90*/  F2FP.BF16.F32.PACK_AB R62, R101, R100 ;  /* 0x00000064653e723e */ /* 0x000fe200000010ff */
[----:B------:R-:W-:Y:S01]  /*12da0*/  STSM.16.M88.4 [R138], R56 ;  /* 0x000000388a007844 */ /* 0x000fe20000000200 */
[----:B------:R-:W-:Y:S02]  /*12db0*/  F2FP.BF16.F32.PACK_AB R63, R105, R104 ;  /* 0x00000068693f723e */ /* 0x000fe400000010ff */
[----:B-1----:R-:W-:Y:S02]  /*12dc0*/  F2FP.BF16.F32.PACK_AB R61, R103, R102 ;  /* 0x00000066673d723e */ /* 0x002fe400000010ff */
[----:B------:R-:W-:Y:S02]  /*12dd0*/  F2FP.BF16.F32.PACK_AB R28, R107, R106 ;  /* 0x0000006a6b1c723e */ /* 0x000fe400000010ff */
[----:B------:R-:W-:Y:S01]  /*12de0*/  F2FP.BF16.F32.PACK_AB R30, R109, R108 ;  /* 0x0000006c6d1e723e */ /* 0x000fe200000010ff */
[----:B------:R-:W-:Y:S01]  /*12df0*/  STSM.16.M88.4 [R137], R60 ;  /* 0x0000003c89007844 */ /* 0x000fe20000000200 */
[----:B------:R-:W-:-:S02]  /*12e00*/  F2FP.BF16.F32.PACK_AB R31, R113, R112 ;  /* 0x00000070711f723e */ /* 0x000fc400000010ff */
[----:B------:R-:W-:Y:S02]  /*12e10*/  F2FP.BF16.F32.PACK_AB R29, R111, R110 ;  /* 0x0000006e6f1d723e */ /* 0x000fe400000010ff */
[----:B--2---:R-:W-:Y:S02]  /*12e20*/  F2FP.BF16.F32.PACK_AB R32, R115, R114 ;  /* 0x000000727320723e */ /* 0x004fe400000010ff */
[----:B------:R-:W-:Y:S01]  /*12e30*/  F2FP.BF16.F32.PACK_AB R34, R117, R116 ;  /* 0x000000747522723e */ /* 0x000fe200000010ff */
[----:B------:R1:W-:Y:S01]  /*12e40*/  STSM.16.M88.4 [R136], R28 ;  /* 0x0000001c88007844 */ /* 0x0003e20000000200 */
[----:B------:R-:W-:Y:S02]  /*12e50*/  F2FP.BF16.F32.PACK_AB R35, R121, R120 ;  /* 0x000000787923723e */ /* 0x000fe400000010ff */
[----:B------:R-:W-:Y:S02]  /*12e60*/  F2FP.BF16.F32.PACK_AB R33, R119, R118 ;  /* 0x000000767721723e */ /* 0x000fe400000010ff */
[----:B0-----:R-:W-:-:S02]  /*12e70*/  F2FP.BF16.F32.PACK_AB R36, R123, R122 ;  /* 0x0000007a7b24723e */ /* 0x001fc400000010ff */
[----:B------:R-:W-:Y:S01]  /*12e80*/  F2FP.BF16.F32.PACK_AB R38, R125, R124 ;  /* 0x0000007c7d26723e */ /* 0x000fe200000010ff */
[----:B------:R-:W-:Y:S01]  /*12e90*/  STSM.16.M88.4 [R135], R32 ;  /* 0x0000002087007844 */ /* 0x000fe20000000200 */
[----:B------:R-:W-:Y:S02]  /*12ea0*/  F2FP.BF16.F32.PACK_AB R39, R129, R128 ;  /* 0x000000808127723e */ /* 0x000fe400000010ff */
[----:B------:R-:W-:Y:S02]  /*12eb0*/  F2FP.BF16.F32.PACK_AB R37, R127, R126 ;  /* 0x0000007e7f25723e */ /* 0x000fe400000010ff */
[----:B---3--:R-:W-:Y:S02]  /*12ec0*/  F2FP.BF16.F32.PACK_AB R41, R5, R4 ;  /* 0x000000040529723e */ /* 0x008fe400000010ff */
[----:B------:R-:W-:Y:S01]  /*12ed0*/  F2FP.BF16.F32.PACK_AB R42, R133, R132 ;  /* 0x00000084852a723e */ /* 0x000fe200000010ff */
[----:B------:R-:W-:Y:S01]  /*12ee0*/  STSM.16.M88.4 [R134], R36 ;  /* 0x0000002486007844 */ /* 0x000fe20000000200 */
[----:B------:R-:W-:Y:S01]  /*12ef0*/  F2FP.BF16.F32.PACK_AB R43, R7, R6 ;  /* 0x00000006072b723e */ /* 0x000fe200000010ff */
[----:B-1----:R-:W-:Y:S01]  /*12f00*/  IMAD.U32 R28, RZ, RZ, UR10 ;  /* 0x0000000aff1c7e24 */ /* 0x002fe2000f8e00ff */
[----:B------:R-:W-:Y:S01]  /*12f10*/  F2FP.BF16.F32.PACK_AB R40, R131, R130 ;  /* 0x000000828328723e */ /* 0x000fe200000010ff */
[----:B------:R-:W-:Y:S01]  /*12f20*/  IMAD.U32 R29, RZ, RZ, UR11 ;  /* 0x0000000bff1d7e24 */ /* 0x000fe2000f8e00ff */
[----:B------:R-:W-:Y:S01]  /*12f30*/  ISETP.NE.U32.AND P0, PT, RZ, UR12, PT ;  /* 0x0000000cff007c0c */ /* 0x000fe2000bf05070 */
[----:B------:R-:W-:-:S02]  /*12f40*/  ULDC.64 UR10, c[0x0][0xc08] ;  /* 0x00030200000a7ab9 */ /* 0x000fc40000000a00 */
[----:B------:R0:W-:Y:S01]  /*12f50*/  STSM.16.M88.4 [R3], R40 ;  /* 0x0000002803007844 */ /* 0x0001e20000000200 */
[----:B------:R-:W-:Y:S01]  /*12f60*/  ISETP.NE.AND.EX P0, PT, RZ, UR13, PT, P0 ;  /* 0x0000000dff007c0c */ /* 0x000fe2000bf05300 */
[----:B------:R-:W-:Y:S08]  /*12f70*/  BAR.SYNC.DEFER_BLOCKING 0x1, 0x100 ;  /* 0x0044000000007b1d */ /* 0x000ff00000010000 */
[----:B0-----:R-:W0:Y:S04]  /*12f80*/  LDC R3, c[0x0][0xbe8] ;  /* 0x0002fa00ff037b82 */ /* 0x001e280000000800 */
[----:B------:R-:W2:Y:S01]  /*12f90*/  @P0 LDG.E R44, desc[UR56][R28.64] ;  /* 0x000000381c2c0981 */ /* 0x000ea2000c1e1900 */
[----:B------:R-:W-:-:S02]  /*12fa0*/  UISETP.NE.U32.AND UP0, UPT, UR10, URZ, UPT ;  /* 0x0000003f0a00728c */ /* 0x000fc4000bf05070 */
[----:B------:R-:W-:Y:S02]  /*12fb0*/  UISETP.GT.AND UP1, UPT, UR46, 0x1, UPT ;  /* 0x000000012e00788c */ /* 0x000fe4000bf24270 */
[----:B------:R-:W-:Y:S01]  /*12fc0*/  UISETP.NE.AND.EX UP0, UPT, UR11, URZ, UPT, UP0 ;  /* 0x0000003f0b00728c */ /* 0x000fe2000bf05300 */
[----:B------:R-:W-:Y:S01]  /*12fd0*/  UMOV UR19, 0x9b8 ;  /* 0x000009b800137882 */ /* 0x000fe20000000000 */
[----:B------:R-:W-:Y:S01]  /*12fe0*/  ULDC UR4, c[0x0][0xa88] ;  /* 0x0002a20000047ab9 */ /* 0x000fe20000000800 */
[----:B0-----:R-:W-:Y:S01]  /*12ff0*/  ISETP.NE.AND P1, PT, R3, 0x1, PT ;  /* 0x000000010300780c */ /* 0x001fe20003f25270 */
[----:B------:R-:W-:Y:S02]  /*13000*/  USEL UR19, UR19, 0x978, UP1 ;  /* 0x0000097813137887 */ /* 0x000fe40008800000 */
[----:B------:R-:W-:Y:S01]  /*13010*/  PLOP3.LUT P4, PT, PT, PT, UP0, 0x80, 0x0 ;  /* 0x000000000000781c */ /* 0x000fe20003f8f008 */
[----:B------:R-:W-:-:S04]  /*13020*/  IMAD.U32 R60, RZ, RZ, UR4 ;  /* 0x00000004ff3c7e24 */ /* 0x000fc8000f8e00ff */
[----:B------:R-:W-:Y:S02]  /*13030*/  @UP0 ULDC.64 UR10, c[0x0][0xc08] ;  /* 0x00030200000a0ab9 */ /* 0x000fe40000000a00 */
[----:B------:R-:W-:-:S03]  /*13040*/  @UP0 UIMAD.WIDE UR10, UR42, 0x4, UR10 ;  /* 0x000000042a0a08a5 */ /* 0x000fc6000f8e020a */
[----:B------:R-:W0:Y:S08]  /*13050*/  @P1 LDC R32, c[0x0][0xbec] ;  /* 0x0002fb00ff201b82 */ /* 0x000e300000000800 */
[----:B------:R-:W1:Y:S01]  /*13060*/  @P1 LDC R33, c[0x0][0xbf0] ;  /* 0x0002fc00ff211b82 */ /* 0x000e620000000800 */
[----:B------:R-:W-:Y:S01]  /*13070*/  UISETP.NE.U32.AND UP0, UPT, UR12, URZ, UPT ;  /* 0x0000003f0c00728c */ /* 0x000fe2000bf05070 */
[----:B------:R-:W-:Y:S01]  /*13080*/  IMAD.U32 R30, RZ, RZ, UR10 ;  /* 0x0000000aff1e7e24 */ /* 0x000fe2000f8e00ff */
[----:B------:R-:W-:Y:S01]  /*13090*/  UMOV UR4, URZ ;  /* 0x0000003f00047c82 */ /* 0x000fe20008000000 */
[----:B------:R-:W-:Y:S01]  /*130a0*/  IMAD.U32 R31, RZ, RZ, UR11 ;  /* 0x0000000bff1f7e24 */ /* 0x000fe2000f8e00ff */
[----:B------:R-:W-:Y:S01]  /*130b0*/  UISETP.NE.AND.EX UP0, UPT, UR13, URZ, UPT, UP0 ;  /* 0x0000003f0d00728c */ /* 0x000fe2000bf05300 */
[----:B------:R-:W-:Y:S01]  /*130c0*/  VIADD R37, R18, UR41 ;  /* 0x0000002912257c36 */ /* 0x000fe20008000000 */
[----:B------:R-:W-:Y:S01]  /*130d0*/  ULDC.64 UR10, c[0x0][UR19+0x218] ;  /* 0x00008600130a7abb */ /* 0x000fe20008000a00 */
[----:B------:R-:W-:Y:S01]  /*130e0*/  USHF.R.S32.HI UR21, URZ, 0x1f, UR42 ;  /* 0x0000001f3f157899 */ /* 0x000fe2000801142a */
[----:B------:R0:W5:Y:S01]  /*130f0*/  @P4 LDG.E R60, desc[UR56][R30.64] ;  /* 0x000000381e3c4981 */ /* 0x000162000c1e1900 */
[----:B------:R-:W-:-:S02]  /*13100*/  UIMAD.WIDE.U32 UR12, UR10, UR43, URZ ;  /* 0x0000002b0a0c72a5 */ /* 0x000fc4000f8e003f */
[----:B------:R-:W-:Y:S02]  /*13110*/  USEL UR10, UR42, URZ, !UP0 ;  /* 0x0000003f2a0a7287 */ /* 0x000fe4000c000000 */
[----:B------:R-:W-:Y:S01]  /*13120*/  USEL UR18, UR39, URZ, UP1 ;  /* 0x0000003f27127287 */ /* 0x000fe20008800000 */
[----:B------:R-:W-:Y:S01]  /*13130*/  ULDC.64 UR14, c[0x0][UR19+0x220] ;  /* 0x00008800130e7abb */ /* 0x000fe20008000a00 */
[----:B------:R-:W-:Y:S01]  /*13140*/  ULDC.64 UR16, c[0x0][UR19+0x228] ;  /* 0x00008a0013107abb */ /* 0x000fe20008000a00 */
[----:B------:R-:W-:Y:S01]  /*13150*/  UIMAD UR20, UR11, UR43, URZ ;  /* 0x0000002b0b1472a4 */ /* 0x000fe2000f8e023f */
[----:B0-----:R-:W-:Y:S01]  /*13160*/  @P1 IMAD.HI.U32 R30, R37, R32, RZ ;  /* 0x00000020251e1227 */ /* 0x001fe200078e00ff */
[----:B------:R-:W-:Y:S02]  /*13170*/  USEL UR11, UR21, URZ, !UP0 ;  /* 0x0000003f150b7287 */ /* 0x000fe4000c000000 */
[----:B------:R-:W-:Y:S01]  /*13180*/  UIMAD UR15, UR15, UR10, URZ ;  /* 0x0000000a0f0f72a4 */ /* 0x000fe2000f8e023f */
[----:B------:R-:W-:Y:S01]  /*13190*/  IMAD.MOV.U32 R31, RZ, RZ, R37 ;  /* 0x000000ffff1f7224 */ /* 0x000fe200078e0025 */
[----:B------:R-:W-:Y:S01]  /*131a0*/  UIMAD.WIDE.U32 UR22, UR16, UR18, URZ ;  /* 0x00000012101672a5 */ /* 0x000fe2000f8e003f */
[----:B-1----:R-:W-:Y:S01]  /*131b0*/  @P1 SHF.R.U32.HI R31, RZ, R33, R30 ;  /* 0x00000021ff1f1219 */ /* 0x002fe2000001161e */
[----:B------:R-:W-:-:S02]  /*131c0*/  UIMAD UR18, UR17, UR18, URZ ;  /* 0x00000012111272a4 */ /* 0x000fc4000f8e023f */
[----:B------:R-:W-:Y:S02]  /*131d0*/  UIMAD.WIDE.U32 UR16, UR14, UR10, URZ ;  /* 0x0000000a0e1072a5 */ /* 0x000fe4000f8e003f */
[----:B------:R-:W-:Y:S01]  /*131e0*/  UIMAD UR15, UR14, UR11, UR15 ;  /* 0x0000000b0e0f72a4 */ /* 0x000fe2000f8e020f */
[----:B------:R-:W-:Y:S01]  /*131f0*/  IMAD.MOV R30, RZ, RZ, -R31 ;  /* 0x000000ffff1e7224 */ /* 0x000fe200078e0a1f */
[----:B------:R-:W-:Y:S01]  /*13200*/  UIADD3 UR18, UR23, UR18, URZ ;  /* 0x0000001217127290 */ /* 0x000fe2000fffe03f */
[----:B------:R-:W-:Y:S01]  /*13210*/  IMAD.U32 R32, RZ, RZ, UR22 ;  /* 0x00000016ff207e24 */ /* 0x000fe2000f8e00ff */
[----:B------:R-:W-:Y:S01]  /*13220*/  UIADD3 UR11, UR13, UR20, URZ ;  /* 0x000000140d0b7290 */ /* 0x000fe2000fffe03f */
[----:B------:R-:W-:Y:S01]  /*13230*/  IMAD R33, R3, R30, R37 ;  /* 0x0000001e03217224 */ /* 0x000fe200078e0225 */
[----:B------:R-:W-:Y:S02]  /*13240*/  UIADD3 UR15, UR17, UR15, URZ ;  /* 0x0000000f110f7290 */ /* 0x000fe4000fffe03f */
[----:B------:R-:W-:Y:S01]  /*13250*/  IMAD.U32 R34, RZ, RZ, UR18 ;  /* 0x00000012ff227e24 */ /* 0x000fe2000f8e00ff */
[----:B--2---:R-:W-:-:S13]  /*13260*/  @P0 R2UR UR4, R44 ;  /* 0x000000002c0402ca */ /* 0x004fda00000e0000 */
[----:B------:R-:W-:Y:S02]  /*13270*/  UIADD3 UR12, UP0, UP2, UR16, UR12, UR4 ;  /* 0x0000000c100c7290 */ /* 0x000fe4000fa1e004 */
[----:B------:R-:W-:Y:S01]  /*13280*/  USHF.R.S32.HI UR14, URZ, 0x1f, UR4 ;  /* 0x0000001f3f0e7899 */ /* 0x000fe20008011404 */
[----:B------:R-:W-:Y:S01]  /*13290*/  ULDC.64 UR16, c[0x0][0xba8] ;  /* 0x0002ea0000107ab9 */ /* 0x000fe20000000a00 */
[----:B------:R-:W-:Y:S02]  /*132a0*/  @!UP1 ULDC UR16, c[0x0][0xb50] ;  /* 0x0002d40000109ab9 */ /* 0x000fe40000000800 */
[----:B------:R-:W-:Y:S01]  /*132b0*/  UIADD3.X UR11, UR15, UR11, UR14, UP0, UP2 ;  /* 0x0000000b0f0b7290 */ /* 0x000fe200087e440e */
[----:B------:R-:W-:Y:S01]  /*132c0*/  IADD3 R30, P2, P3, R31, UR12, R32 ;  /* 0x0000000c1f1e7c10 */ /* 0x000fe2000fb5e020 */
[----:B------:R-:W-:Y:S01]  /*132d0*/  ULDC.64 UR12, c[0x0][UR19+0x210] ;  /* 0x00008400130c7abb */ /* 0x000fe20008000a00 */
[----:B------:R-:W-:Y:S01]  /*132e0*/  SHF.R.S32.HI R31, RZ, 0x1f, R31 ;  /* 0x0000001fff1f7819 */ /* 0x000fe2000001141f */
[----:B------:R-:W-:Y:S01]  /*132f0*/  IMAD R35, R33, UR13, RZ ;  /* 0x0000000d21237c24 */ /* 0x000fe2000f8e02ff */
[----:B------:R-:W-:Y:S01]  /*13300*/  SHF.R.S32.HI R32, RZ, 0x1f, R33 ;  /* 0x0000001fff207819 */ /* 0x000fe20000011421 */
[----:B------:R-:W-:Y:S01]  /*13310*/  @!UP1 ULDC UR17, c[0x0][0xb54] ;  /* 0x0002d50000119ab9 */ /* 0x000fe20000000800 */
[----:B------:R-:W-:-:S03]  /*13320*/  IADD3.X R31, R31, UR11, R34, P2, P3 ;  /* 0x0000000b1f1f7c10 */ /* 0x000fc600097e6422 */
[----:B------:R-:W-:Y:S02]  /*13330*/  IMAD R35, R32, UR12, R35 ;  /* 0x0000000c20237c24 */ /* 0x000fe4000f8e0223 */
[----:B------:R-:W-:-:S04]  /*13340*/  IMAD.WIDE.U32 R30, R33, UR12, R30 ;  /* 0x0000000c211e7c25 */ /* 0x000fc8000f8e001e */
[----:B------:R-:W-:Y:S01]  /*13350*/  IMAD.IADD R31, R31, 0x1, R35 ;  /* 0x000000011f1f7824 */ /* 0x000fe200078e0223 */
[----:B------:R-:W-:-:S04]  /*13360*/  LEA R32, P2, R30, UR16, 0x2 ;  /* 0x000000101e207c11 */ /* 0x000fc8000f8410ff */
[----:B------:R-:W-:Y:S01]  /*13370*/  LEA.HI.X R34, R30, UR17, R31, 0x2, P2 ;  /* 0x000000111e227c11 */ /* 0x000fe200090f141f */
[----:B------:R-:W-:Y:S08]  /*13380*/  @P4 BRA `(.L_x_5256) ;  /* 0x0000000000104947 */ /* 0x000ff00003800000 */
[----:B------:R-:W-:Y:S05]  /*13390*/  @!P0 BRA `(.L_x_5256) ;  /* 0x00000000000c8947 */ /* 0x000fea0003800000 */
[----:B------:R-:W2:Y:S04]  /*133a0*/  LDG.E R31, desc[UR56][R28.64] ;  /* 0x000000381c1f7981 */ /* 0x000ea8000c1e1900 */
[----:B-----5:R-:W2:Y:S02]  /*133b0*/  LDG.E R60, desc[UR56][R28.64+0x4] ;  /* 0x000004381c3c7981 */ /* 0x020ea4000c1e1900 */
[----:B--2---:R-:W-:-:S07]  /*133c0*/  IMAD.IADD R60, R60, 0x1, -R31 ;  /* 0x000000013c3c7824 */ /* 0x004fce00078e0a1f */
.L_x_5256:
[----:B------:R-:W2:Y:S01]  /*133d0*/  LDL R33, [R1+0xc] ;  /* 0x00000c0001217983 */ /* 0x000ea20000100800 */
[----:B-----5:R-:W-:Y:S01]  /*133e0*/  IMAD R60, R60, R3, RZ ;  /* 0x000000033c3c7224 */ /* 0x020fe200078e02ff */
        /* <DEDUP_REMOVED lines=15> */
[----:B0-----:R-:W-:Y:S01]  /*134e0*/  IMAD.SHL.U32 R0, R19, 0x8, RZ ;  /* 0x0000000813007824 */ /* 0x001fe200078e00ff */
[----:B------:R-:W0:Y:S01]  /*134f0*/  @P1 LDC R20, c[0x0][0xbec] ;  /* 0x0002fb00ff141b82 */ /* 0x000e220000000800 */
[----:B------:R-:W-:Y:S01]  /*13500*/  IMAD.MOV.U32 R5, RZ, RZ, 0x2 ;  /* 0x00000002ff057424 */ /* 0x000fe200078e00ff */
[----:B------:R-:W-:Y:S01]  /*13510*/  ULDC.64 UR12, c[0x0][0xaa0] ;  /* 0x0002a800000c7ab9 */ /* 0x000fe20000000a00 */
[----:B------:R-:W-:-:S04]  /*13520*/  IMAD R4, R221, 0x40, R0 ;  /* 0x00000040dd047824 */ /* 0x000fc800078e0200 */
[----:B------:R-:W-:Y:S01]  /*13530*/  IMAD.WIDE R4, R4, R5, UR8 ;  /* 0x0000000804047e25 */ /* 0x000fe2000f8e0205 */
[----:B------:R-:W1:Y:S02]  /*13540*/  @P1 LDC R21, c[0x0][0xbf0] ;  /* 0x0002fc00ff151b82 */ /* 0x000e640000000800 */
[C---:B------:R-:W-:Y:S01]  /*13550*/  IADD3 R33, P2, R4.reuse, 0x5000, RZ ;  /* 0x0000500004217810 */ /* 0x040fe20007f5e0ff */
[----:B------:R-:W-:Y:S01]  /*13560*/  UIMAD UR11, UR14, UR12, URZ ;  /* 0x0000000c0e0b72a4 */ /* 0x000fe2000f8e023f */
[C---:B------:R-:W-:Y:S02]  /*13570*/  IADD3 R9, P4, R4.reuse, 0x1000, RZ ;  /* 0x0000100004097810 */ /* 0x040fe40007f9e0ff */
[----:B------:R-:W-:Y:S01]  /*13580*/  LOP3.LUT R32, R33, 0x380, RZ, 0xc0, !PT ;  /* 0x0000038021207812 */ /* 0x000fe200078ec0ff */
[----:B------:R-:W-:Y:S01]  /*13590*/  UIMAD.WIDE.U32 UR8, UR4, UR12, URZ ;  /* 0x0000000c040872a5 */ /* 0x000fe2000f8e003f */
[----:B------:R-:W-:Y:S02]  /*135a0*/  IADD3 R13, P3, R4, 0x2000, RZ ;  /* 0x00002000040d7810 */ /* 0x000fe40007f7e0ff */
[----:B------:R-:W-:Y:S01]  /*135b0*/  SHF.R.U64 R32, R32, 0x3, RZ ;  /* 0x0000000320207819 */ /* 0x000fe200000012ff */
[----:B------:R-:W-:Y:S01]  /*135c0*/  UIMAD UR11, UR4, UR13, UR11 ;  /* 0x0000000d040b72a4 */ /* 0x000fe2000f8e020b */
[----:B------:R-:W-:-:S02]  /*135d0*/  IADD3 R25, P6, R4, 0x3000, RZ ;  /* 0x0000300004197810 */ /* 0x000fc40007fde0ff */
[----:B------:R-:W-:Y:S01]  /*135e0*/  LOP3.LUT R32, R32, R33, RZ, 0x3c, !PT ;  /* 0x0000002120207212 */ /* 0x000fe200078e3cff */
[--C-:B------:R-:W-:Y:S01]  /*135f0*/  IMAD.X R33, RZ, RZ, R5.reuse, P2 ;  /* 0x000000ffff217224 */ /* 0x100fe200010e0605 */
[C---:B------:R-:W-:Y:S02]  /*13600*/  IADD3 R7, P2, R4.reuse, 0xb000, RZ ;  /* 0x0000b00004077810 */ /* 0x040fe40007f5e0ff */
[----:B------:R-:W-:Y:S01]  /*13610*/  IADD3 R29, P5, R4, 0x4000, RZ ;  /* 0x00004000041d7810 */ /* 0x000fe20007fbe0ff */
[----:B------:R-:W-:Y:S01]  /*13620*/  ULDC.64 UR12, c[0x0][0xae8] ;  /* 0x0002ba00000c7ab9 */ /* 0x000fe20000000a00 */
[----:B------:R-:W-:Y:S01]  /*13630*/  LOP3.LUT R2, R7, 0x380, RZ, 0xc0, !PT ;  /* 0x0000038007027812 */ /* 0x000fe200078ec0ff */
[----:B------:R-:W-:Y:S01]  /*13640*/  UIADD3 UR9, UR9, UR11, URZ ;  /* 0x0000000b09097290 */ /* 0x000fe2000fffe03f */
[----:B------:R-:W-:Y:S02]  /*13650*/  LOP3.LUT R8, R9, 0x380, RZ, 0xc0, !PT ;  /* 0x0000038009087812 */ /* 0x000fe400078ec0ff */
[----:B------:R-:W-:Y:S01]  /*13660*/  LOP3.LUT R12, R13, 0x380, RZ, 0xc0, !PT ;  /* 0x000003800d0c7812 */ /* 0x000fe200078ec0ff */
[----:B------:R-:W-:Y:S01]  /*13670*/  USHF.R.S32.HI UR4, URZ, 0x1f, UR10 ;  /* 0x0000001f3f047899 */ /* 0x000fe2000801140a */
[----:B------:R-:W-:Y:S01]  /*13680*/  SHF.R.U64 R2, R2, 0x3, RZ ;  /* 0x0000000302027819 */ /* 0x000fe200000012ff */
[----:B------:R-:W-:Y:S01]  /*13690*/  IMAD.X R57, RZ, RZ, R5, P2 ;  /* 0x000000ffff397224 */ /* 0x000fe200010e0605 */
[----:B------:R-:W-:Y:S01]  /*136a0*/  LOP3.LUT R24, R25, 0x380, RZ, 0xc0, !PT ;  /* 0x0000038019187812 */ /* 0x000fe200078ec0ff */
[----:B------:R-:W5:Y:S01]  /*136b0*/  LD.E.128 R32, desc[UR56][R32.64] ;  /* 0x0000003820207980 */ /* 0x000f62000c101d00 */
[----:B------:R-:W-:-:S02]  /*136c0*/  LOP3.LUT R28, R29, 0x380, RZ, 0xc0, !PT ;  /* 0x000003801d1c7812 */ /* 0x000fc400078ec0ff */
[----:B------:R-:W-:Y:S01]  /*136d0*/  LOP3.LUT R56, R2, R7, RZ, 0x3c, !PT ;  /* 0x0000000702387212 */ /* 0x000fe200078e3cff */
[----:B------:R-:W-:Y:S01]  /*136e0*/  IMAD R2, R19, 0x20, R221 ;  /* 0x0000002013027824 */ /* 0x000fe200078e02dd */
[----:B------:R-:W-:Y:S01]  /*136f0*/  SHF.R.U64 R8, R8, 0x3, RZ ;  /* 0x0000000308087819 */ /* 0x000fe200000012ff */
[----:B------:R-:W-:Y:S01]  /*13700*/  UIMAD.WIDE.U32 UR8, UR43, UR12, UR8 ;  /* 0x0000000c2b0872a5 */ /* 0x000fe2000f8e0008 */
[----:B------:R-:W-:Y:S02]  /*13710*/  SHF.R.U64 R12, R12, 0x3, RZ ;  /* 0x000000030c0c7819 */ /* 0x000fe400000012ff */
[----:B------:R-:W-:Y:S02]  /*13720*/  SHF.R.U64 R24, R24, 0x3, RZ ;  /* 0x0000000318187819 */ /* 0x000fe400000012ff */
[----:B------:R-:W-:Y:S01]  /*13730*/  SHF.R.U64 R28, R28, 0x3, RZ ;  /* 0x000000031c1c7819 */ /* 0x000fe200000012ff */
[----:B------:R-:W-:Y:S01]  /*13740*/  VIADD R63, R2, UR41 ;  /* 0x00000029023f7c36 */ /* 0x000fe20008000000 */
[----:B------:R-:W-:Y:S01]  /*13750*/  LOP3.LUT R8, R8, R9, RZ, 0x3c, !PT ;  /* 0x0000000908087212 */ /* 0x000fe200078e3cff */
[----:B------:R-:W-:Y:S01]  /*13760*/  UIMAD UR9, UR43, UR13, UR9 ;  /* 0x0000000d2b0972a4 */ /* 0x000fe2000f8e0209 */
[----:B------:R-:W-:Y:S01]  /*13770*/  LOP3.LUT R12, R12, R13, RZ, 0x3c, !PT ;  /* 0x0000000d0c0c7212 */ /* 0x000fe200078e3cff */
[--C-:B------:R-:W-:Y:S01]  /*13780*/  IMAD.X R9, RZ, RZ, R5.reuse, P4 ;  /* 0x000000ffff097224 */ /* 0x100fe200020e0605 */
[----:B------:R-:W-:Y:S01]  /*13790*/  LOP3.LUT R24, R24, R25, RZ, 0x3c, !PT ;  /* 0x0000001918187212 */ /* 0x000fe200078e3cff */
[--C-:B------:R-:W-:Y:S01]  /*137a0*/  IMAD.X R13, RZ, RZ, R5.reuse, P3 ;  /* 0x000000ffff0d7224 */ /* 0x100fe200018e0605 */
[----:B------:R-:W-:Y:S01]  /*137b0*/  LOP3.LUT R28, R28, R29, RZ, 0x3c, !PT ;  /* 0x0000001d1c1c7212 */ /* 0x000fe200078e3cff */
[--C-:B------:R-:W-:Y:S01]  /*137c0*/  IMAD.X R25, RZ, RZ, R5.reuse, P6 ;  /* 0x000000ffff197224 */ /* 0x100fe200030e0605 */
[----:B------:R-:W-:Y:S01]  /*137d0*/  ULDC.64 UR12, c[0x0][0xaf0] ;  /* 0x0002bc00000c7ab9 */ /* 0x000fe20000000a00 */
[----:B------:R-:W-:Y:S01]  /*137e0*/  IMAD.X R29, RZ, RZ, R5, P5 ;  /* 0x000000ffff1d7224 */ /* 0x000fe200028e0605 */
[C---:B------:R-:W-:Y:S01]  /*137f0*/  IADD3 R37, P0, R4.reuse, 0x6000, RZ ;  /* 0x0000600004257810 */ /* 0x040fe20007f1e0ff */
[----:B------:R-:W-:Y:S01]  /*13800*/  UIMAD UR4, UR4, UR12, URZ ;  /* 0x0000000c040472a4 */ /* 0x000fe2000f8e023f */
[C---:B------:R-:W-:Y:S01]  /*13810*/  IADD3 R41, P4, R4.reuse, 0x7000, RZ ;  /* 0x0000700004297810 */ /* 0x040fe20007f9e0ff */
[----:B0-----:R-:W-:Y:S01]  /*13820*/  @P1 IMAD.HI.U32 R2, R63, R20, RZ ;  /* 0x000000143f021227 */ /* 0x001fe200078e00ff */
[C---:B------:R-:W-:Y:S01]  /*13830*/  IADD3 R45, P3, R4.reuse, 0x8000, RZ ;  /* 0x00008000042d7810 */ /* 0x040fe20007f7e0ff */
[----:B------:R-:W5:Y:S01]  /*13840*/  LD.E.128 R12, desc[UR56][R12.64] ;  /* 0x000000380c0c7980 */ /* 0x000f62000c101d00 */
[----:B------:R-:W-:-:S02]  /*13850*/  IADD3 R49, P6, R4, 0x9000, RZ ;  /* 0x0000900004317810 */ /* 0x000fc40007fde0ff */
[C---:B------:R-:W-:Y:S01]  /*13860*/  IADD3 R53, P5, R4.reuse, 0xa000, RZ ;  /* 0x0000a00004357810 */ /* 0x040fe20007fbe0ff */
[----:B------:R-:W-:Y:S01]  /*13870*/  UIMAD UR4, UR10, UR13, UR4 ;  /* 0x0000000d0a0472a4 */ /* 0x000fe2000f8e0204 */
[----:B------:R-:W-:Y:S01]  /*13880*/  LOP3.LUT R36, R37, 0x380, RZ, 0xc0, !PT ;  /* 0x0000038025247812 */ /* 0x000fe200078ec0ff */
[----:B------:R-:W-:Y:S01]  /*13890*/  IMAD.MOV.U32 R61, RZ, RZ, R63 ;  /* 0x000000ffff3d7224 */ /* 0x000fe200078e003f */
[----:B------:R-:W-:Y:S01]  /*138a0*/  LOP3.LUT R40, R41, 0x380, RZ, 0xc0, !PT ;  /* 0x0000038029287812 */ /* 0x000fe200078ec0ff */
[----:B------:R-:W5:Y:S01]  /*138b0*/  LD.E.128 R24, desc[UR56][R24.64] ;  /* 0x0000003818187980 */ /* 0x000f62000c101d00 */
[----:B------:R-:W-:Y:S02]  /*138c0*/  LOP3.LUT R44, R45, 0x380, RZ, 0xc0, !PT ;  /* 0x000003802d2c7812 */ /* 0x000fe400078ec0ff */
[----:B------:R-:W-:Y:S01]  /*138d0*/  LOP3.LUT R48, R49, 0x380, RZ, 0xc0, !PT ;  /* 0x0000038031307812 */ /* 0x000fe200078ec0ff */
[----:B------:R-:W5:Y:S01]  /*138e0*/  LD.E.128 R28, desc[UR56][R28.64] ;  /* 0x000000381c1c7980 */ /* 0x000f62000c101d00 */
[----:B------:R-:W-:Y:S01]  /*138f0*/  LOP3.LUT R52, R53, 0x380, RZ, 0xc0, !PT ;  /* 0x0000038035347812 */ /* 0x000fe200078ec0ff */
[----:B------:R-:W-:Y:S01]  /*13900*/  UIMAD.WIDE.U32 UR10, UR10, UR12, UR8 ;  /* 0x0000000c0a0a72a5 */ /* 0x000fe2000f8e0008 */
[----:B------:R-:W-:Y:S01]  /*13910*/  LOP3.LUT R11, R4, 0x380, RZ, 0xc0, !PT ;  /* 0x00000380040b7812 */ /* 0x000fe200078ec0ff */
[----:B------:R-:W5:Y:S01]  /*13920*/  LD.E.128 R56, desc[UR56][R56.64] ;  /* 0x0000003838387980 */ /* 0x000f62000c101d00 */
[----:B-1----:R-:W-:-:S02]  /*13930*/  @P1 SHF.R.U32.HI R61, RZ, R21, R2 ;  /* 0x00000015ff3d1219 */ /* 0x002fc40000011602 */
[----:B------:R-:W-:Y:S02]  /*13940*/  SHF.R.U64 R36, R36, 0x3, RZ ;  /* 0x0000000324247819 */ /* 0x000fe400000012ff */
[----:B------:R-:W-:Y:S02]  /*13950*/  SHF.R.U64 R40, R40, 0x3, RZ ;  /* 0x0000000328287819 */ /* 0x000fe400000012ff */
[----:B------:R-:W-:Y:S02]  /*13960*/  SHF.R.U64 R44, R44, 0x3, RZ ;  /* 0x000000032c2c7819 */ /* 0x000fe400000012ff */
[----:B------:R-:W-:Y:S02]  /*13970*/  SHF.R.U64 R48, R48, 0x3, RZ ;  /* 0x0000000330307819 */ /* 0x000fe400000012ff */
[----:B------:R-:W-:Y:S01]  /*13980*/  SHF.R.U64 R52, R52, 0x3, RZ ;  /* 0x0000000334347819 */ /* 0x000fe200000012ff */
[----:B------:R-:W-:Y:S01]  /*13990*/  UIADD3 UR4, UR11, UR4, URZ ;  /* 0x000000040b047290 */ /* 0x000fe2000fffe03f */
[----:B------:R-:W-:Y:S01]  /*139a0*/  SHF.R.U64 R11, R11, 0x3, RZ ;  /* 0x000000030b0b7819 */ /* 0x000fe200000012ff */
[----:B------:R-:W-:Y:S01]  /*139b0*/  ULDC.64 UR8, c[0x0][0xae0] ;  /* 0x0002b80000087ab9 */ /* 0x000fe20000000a00 */
        /* <DEDUP_REMOVED lines=13> */
[----:B------:R-:W-:Y:S01]  /*13a90*/  IMAD.U32 R21, RZ, RZ, UR11 ;  /* 0x0000000bff157e24 */ /* 0x000fe2000f8e00ff */
[----:B------:R-:W5:Y:S01]  /*13aa0*/  LD.E.128 R8, desc[UR56][R8.64] ;  /* 0x0000003808087980 */ /* 0x000f62000c101d00 */
[----:B------:R-:W-:-:S02]  /*13ab0*/  IMAD R2, R2, UR8, RZ ;  /* 0x0000000802027c24 */ /* 0x000fc4000f8e02ff */
[----:B------:R-:W-:Y:S01]  /*13ac0*/  IMAD.U32 R20, RZ, RZ, UR10 ;  /* 0x0000000aff147e24 */ /* 0x000fe2000f8e00ff */
[----:B------:R-:W5:Y:S01]  /*13ad0*/  LD.E.128 R4, desc[UR56][R4.64] ;  /* 0x0000003804047980 */ /* 0x000f62000c101d00 */
[----:B------:R-:W-:Y:S02]  /*13ae0*/  IMAD.U32 R21, RZ, RZ, UR4 ;  /* 0x00000004ff157e24 */ /* 0x000fe4000f8e00ff */
[----:B------:R-:W-:Y:S01]  /*13af0*/  IMAD R63, R3, R62, R63 ;  /* 0x0000003e033f7224 */ /* 0x000fe200078e023f */
[----:B------:R-:W5:Y:S01]  /*13b00*/  LD.E.128 R36, desc[UR56][R36.64] ;  /* 0x0000003824247980 */ /* 0x000f62000c101d00 */
[C---:B------:R-:W-:Y:S02]  /*13b10*/  IMAD R65, R61.reuse, UR9, R2 ;  /* 0x000000093d417c24 */ /* 0x040fe4000f8e0202 */
[----:B------:R-:W-:Y:S01]  /*13b20*/  IMAD.WIDE.U32 R2, R61, UR8, R20 ;  /* 0x000000083d027c25 */ /* 0x000fe2000f8e0014 */
[----:B------:R-:W5:Y:S01]  /*13b30*/  LD.E.128 R40, desc[UR56][R40.64] ;  /* 0x0000003828287980 */ /* 0x000f62000c101d00 */
[----:B------:R-:W-:Y:S01]  /*13b40*/  SHF.R.S32.HI R20, RZ, 0x1f, R63 ;  /* 0x0000001fff147819 */ /* 0x000fe2000001143f */
[----:B------:R-:W-:-:S02]  /*13b50*/  ULDC.64 UR8, c[0x0][0xad8] ;  /* 0x0002b60000087ab9 */ /* 0x000fc40000000a00 */
        /* <DEDUP_REMOVED lines=9> */
[----:B------:R-:W-:-:S02]  /*13bf0*/  VIADD R67, R221, UR41 ;  /* 0x00000029dd437c36 */ /* 0x000fc40008000000 */
        /* <DEDUP_REMOVED lines=14> */
[C---:B------:R-:W-:Y:S01]  /*13ce0*/  VIADD R66, R0.reuse, 0x40 ;  /* 0x0000004000427836 */ /* 0x040fe20000000000 */
[----:B------:R-:W-:Y:S01]  /*13cf0*/  ISETP.GE.AND P0, PT, R21, R60, PT ;  /* 0x0000003c1500720c */ /* 0x000fe20003f06270 */
[----:B------:R-:W-:Y:S01]  /*13d00*/  VIADD R70, R0, 0x80 ;  /* 0x0000008000467836 */ /* 0x000fe20000000000 */
[----:B0-----:R-:W-:Y:S01]  /*13d10*/  SYNCS.ARRIVE.TRANS64.RED.A1T0 RZ, [UR7], RZ ;  /* 0x000000ffffff79a7 */ /* 0x001fe20008100407 */
[----:B------:R0:W1:Y:S01]  /*13d20*/  SHFL.IDX PT, R21, R61, RZ, 0x181f ;  /* 0x00181fff3d157589 */ /* 0x00006200000e0000 */
[----:B------:R-:W-:Y:S03]  /*13d30*/  BSSY B1, `(.L_x_5258) ;  /* 0x0000013000017945 */ /* 0x000fe60003800000 */
[----:B------:R0:W2:Y:S01]  /*13d40*/  SHFL.IDX PT, R63, R64, RZ, 0x181f ;  /* 0x00181fff403f7589 */ /* 0x0000a200000e0000 */
[----:B------:R-:W-:-:S02]  /*13d50*/  SHF.R.S32.HI R65, RZ, 0x1f, R0 ;  /* 0x0000001fff417819 */ /* 0x000fc40000011400 */
        /* <DEDUP_REMOVED lines=12> */
[----:B-----5:R3:W-:Y:S01]  /*13e20*/  @!P4 ST.E.128 desc[UR56][R2.64], R4 ;  /* 0x000000040200c985 */ /* 0x0207e2000c101d38 */
[----:B------:R-:W-:-:S03]  /*13e30*/  @!P2 LEA.HI.X R63, R70, R63, R69, 0x1, P6 ;  /* 0x0000003f463fa211 */ /* 0x000fc600030f0c45 */
[----:B------:R3:W-:Y:S04]  /*13e40*/  @!P3 ST.E.128 desc[UR56][R20.64], R28 ;  /* 0x0000001c1400b985 */ /* 0x0007e8000c101d38 */
[----:B------:R3:W-:Y:S02]  /*13e50*/  @!P2 ST.E.128 desc[UR56][R62.64], R44 ;  /* 0x0000002c3e00a985 */ /* 0x0007e4000c101d38 */
.L_x_5259:
[----:B------:R-:W-:Y:S05]  /*13e60*/  BSYNC B1 ;  /* 0x0000000000017941 */ /* 0x000fea0003800000 */
.L_x_5258:
[----:B---3-5:R3:W4:Y:S01]  /*13e70*/  SHFL.IDX PT, R7, R64, 0x1, 0x181f ;  /* 0x00381f0040077f89 */ /* 0x02872200000e0000 */
[----:B------:R-:W-:Y:S03]  /*13e80*/  BSSY B1, `(.L_x_5260) ;  /* 0x0000010000017945 */ /* 0x000fe60003800000 */
[----:B------:R3:W0:Y:S01]  /*13e90*/  SHFL.IDX PT, R3, R61, 0x1, 0x181f ;  /* 0x00381f003d037f89 */ /* 0x00062200000e0000 */
        /* <DEDUP_REMOVED lines=8> */
[-C--:B----4-:R-:W-:Y:S02]  /*13f20*/  @!P4 LEA.HI.X R3, R0, R7.reuse, R65, 0x1, P0 ;  /* 0x000000070003c211 */ /* 0x090fe400000f0c41 */
[-C--:B------:R-:W-:Y:S02]  /*13f30*/  @!P5 LEA.HI.X R5, R66, R7.reuse, R68, 0x1, P2 ;  /* 0x000000074205d211 */ /* 0x080fe400010f0c44 */
[----:B------:R-:W-:Y:S01]  /*13f40*/  @!P6 LEA.HI.X R7, R70, R7, R69, 0x1, P3 ;  /* 0x000000074607e211 */ /* 0x000fe200018f0c45 */
[----:B------:R0:W-:Y:S04]  /*13f50*/  @!P4 ST.E.128 desc[UR56][R2.64], R8 ;  /* 0x000000080200c985 */ /* 0x0001e8000c101d38 */
[----:B------:R0:W-:Y:S04]  /*13f60*/  @!P5 ST.E.128 desc[UR56][R4.64], R32 ;  /* 0x000000200400d985 */ /* 0x0001e8000c101d38 */
[----:B------:R0:W-:Y:S02]  /*13f70*/  @!P6 ST.E.128 desc[UR56][R6.64], R48 ;  /* 0x000000300600e985 */ /* 0x0001e4000c101d38 */
.L_x_5261:
[----:B------:R-:W-:Y:S05]  /*13f80*/  BSYNC B1 ;  /* 0x0000000000017941 */ /* 0x000fea0003800000 */
.L_x_5260:
[----:B0---4-:R0:W4:Y:S01]  /*13f90*/  SHFL.IDX PT, R7, R64, 0x2, 0x181f ;  /* 0x00581f0040077f89 */ /* 0x01112200000e0000 */
        /* <DEDUP_REMOVED lines=16> */
.L_x_5263:
[----:B------:R-:W-:Y:S05]  /*140a0*/  BSYNC B1 ;  /* 0x0000000000017941 */ /* 0x000fea0003800000 */
.L_x_5262:
[----:B0-----:R-:W-:Y:S01]  /*140b0*/  VIADD R3, R67, 0x60 ;  /* 0x0000006043037836 */ /* 0x001fe20000000000 */
[----:B----4-:R0:W4:Y:S04]  /*140c0*/  SHFL.IDX PT, R7, R64, 0x3, 0x181f ;  /* 0x00781f0040077f89 */ /* 0x01012800000e0000 */
[----:B------:R-:W-:Y:S01]  /*140d0*/  ISETP.GE.AND P0, PT, R3, R60, PT ;  /* 0x0000003c0300720c */ /* 0x000fe20003f06270 */
[----:B---3--:R-:W3:-:S12]  /*140e0*/  SHFL.IDX PT, R61, R61, 0x3, 0x181f ;  /* 0x00781f003d3d7f89 */ /* 0x008ed800000e0000 */
[----:B0-----:R-:W-:Y:S05]  /*140f0*/  @P0 BRA `(.L_x_5264) ;  /* 0x0000001c00d80947 */ /* 0x001fea0003800000 */
[----:B------:R-:W-:Y:S02]  /*14100*/  ULDC UR4, c[0x0][0xac8] ;  /* 0x0002b20000047ab9 */ /* 0x000fe40000000800 */
[----:B------:R-:W-:Y:S02]  /*14110*/  ISETP.GE.AND P2, PT, R0, UR4, PT ;  /* 0x0000000400007c0c */ /* 0x000fe4000bf46270 */
[----:B------:R-:W-:-:S11]  /*14120*/  ISETP.GE.AND P3, PT, R66, UR4, PT ;  /* 0x0000000442007c0c */ /* 0x000fd6000bf66270 */
[-C--:B---3--:R-:W-:Y:S02]  /*14130*/  @!P2 LEA R2, P0, R0, R61.reuse, 0x1 ;  /* 0x0000003d0002a211 */ /* 0x088fe400078008ff */
[----:B------:R-:W-:Y:S02]  /*14140*/  @!P3 LEA R4, P1, R66, R61, 0x1 ;  /* 0x0000003d4204b211 */ /* 0x000fe400078208ff */
[-C--:B----4-:R-:W-:Y:S02]  /*14150*/  @!P2 LEA.HI.X R3, R0, R7.reuse, R65, 0x1, P0 ;  /* 0x000000070003a211 */ /* 0x090fe400000f0c41 */
        /* <DEDUP_REMOVED lines=9> */
.L_x_5257:
        /* <DEDUP_REMOVED lines=29> */
[----:B------:R-:W-:Y:S01]  /*143c0*/  UIMAD.WIDE.U32 UR10, UR10, UR12, UR8 ;  /* 0x0000000c0a0a72a5 */ /* 0x000fe2000f8e0008 */
[----:B------:R-:W-:Y:S02]  /*143d0*/  SHF.R.S32.HI R56, RZ, 0x1f, R214 ;  /* 0x0000001fff387819 */ /* 0x000fe400000114d6 */
[----:B------:R-:W-:Y:S01]  /*143e0*/  ULDC.64 UR12, c[0x0][0xb48] ;  /* 0x0002d200000c7ab9 */ /* 0x000fe20000000a00 */
[----:B------:R-:W-:Y:S01]  /*143f0*/  UIADD3 UR9, UR11, UR4, URZ ;  /* 0x000000040b097290 */ /* 0x000fe2000fffe03f */
[----:B-1----:R-:W-:-:S02]  /*14400*/  @P1 SHF.R.U32.HI R29, RZ, R31, R0 ;  /* 0x0000001fff1d1219 */ /* 0x002fc40000011600 */
[----:B------:R-:W-:Y:S01]  /*14410*/  UMOV UR8, UR10 ;  /* 0x0000000a00087c82 */ /* 0x000fe20008000000 */
[----:B------:R-:W-:Y:S01]  /*14420*/  ULDC.64 UR10, c[0x0][0xb30] ;  /* 0x0002cc00000a7ab9 */ /* 0x000fe20000000a00 */
[----:B------:R-:W-:Y:S01]  /*14430*/  UIMAD.WIDE.U32 UR8, UR39, UR12, UR8 ;  /* 0x0000000c270872a5 */ /* 0x000fe2000f8e0008 */
[--C-:B------:R-:W-:Y:S01]  /*14440*/  SHF.R.S32.HI R0, RZ, 0x1f, R29.reuse ;  /* 0x0000001fff007819 */ /* 0x100fe2000001141d */
[----:B------:R-:W-:Y:S01]  /*14450*/  IMAD.MOV R2, RZ, RZ, -R29 ;  /* 0x000000ffff027224 */ /* 0x000fe200078e0a1d */
[----:B------:R-:W-:Y:S01]  /*14460*/  SHF.R.S32.HI R57, RZ, 0x1f, R215 ;  /* 0x0000001fff397819 */ /* 0x000fe200000114d7 */
[----:B------:R-:W-:Y:S01]  /*14470*/  UIMAD UR39, UR39, UR13, UR9 ;  /* 0x0000000d272772a4 */ /* 0x000fe2000f8e0209 */
[----:B------:R-:W-:Y:S01]  /*14480*/  SHF.R.S32.HI R58, RZ, 0x1f, R216 ;  /* 0x0000001fff3a7819 */ /* 0x000fe200000114d8 */
[----:B------:R-:W-:Y:S01]  /*14490*/  IMAD R31, R3, R2, R37 ;  /* 0x00000002031f7224 */ /* 0x000fe200078e0225 */
[----:B------:R-:W-:Y:S01]  /*144a0*/  SHF.R.S32.HI R59, RZ, 0x1f, R217 ;  /* 0x0000001fff3b7819 */ /* 0x000fe200000114d9 */
[----:B------:R-:W-:Y:S01]  /*144b0*/  IMAD R0, R0, UR10, RZ ;  /* 0x0000000a00007c24 */ /* 0x000fe2000f8e02ff */
[----:B------:R-:W-:Y:S01]  /*144c0*/  SHF.R.S32.HI R60, RZ, 0x1f, R218 ;  /* 0x0000001fff3c7819 */ /* 0x000fe200000114da */
[----:B------:R-:W-:Y:S01]  /*144d0*/  IMAD.U32 R3, RZ, RZ, UR9 ;  /* 0x00000009ff037e24 */ /* 0x000fe2000f8e00ff */
        /* <DEDUP_REMOVED lines=8> */
[----:B------:R-:W-:-:S03]  /*14560*/  SHF.R.S32.HI R63, RZ, 0x1f, R17 ;  /* 0x0000001fff3f7819 */ /* 0x000fc60000011411 */
        /* <DEDUP_REMOVED lines=14> */
[----:B------:R-:W-:Y:S02]  /*14650*/  ISETP.GE.AND P1, PT, R219, UR4, PT ;  /* 0x00000004db007c0c */ /* 0x000fe4000bf26270 */
[----:B------:R-:W-:-:S07]  /*14660*/  ISETP.GE.AND P2, PT, R218, UR4, PT ;  /* 0x00000004da007c0c */ /* 0x000fce000bf46270 */
[CC--:B-1----:R-:W-:Y:S02]  /*14670*/  @!P3 LEA R2, P5, R17.reuse, R37.reuse, 0x2 ;  /* 0x000000251102b211 */ /* 0x0c2fe400078a10ff */
[CC--:B------:R-:W-:Y:S02]  /*14680*/  @!P4 LEA R28, P6, R220.reuse, R37.reuse, 0x2 ;  /* 0x00000025dc1cc211 */ /* 0x0c0fe400078c10ff */
[-C--:B--2---:R-:W-:Y:S02]  /*14690*/  @!P3 LEA.HI.X R3, R17, R38.reuse, R63, 0x2, P5 ;  /* 0x000000261103b211 */ /* 0x084fe400028f143f */
[----:B------:R-:W-:Y:S02]  /*146a0*/  @!P4 LEA.HI.X R29, R220, R38, R62, 0x2, P6 ;  /* 0x00000026dc1dc211 */ /* 0x000fe400030f143e */
[----:B------:R-:W-:Y:S01]  /*146b0*/  @!P1 LEA R30, P5, R219, R37, 0x2 ;  /* 0x00000025db1e9211 */ /* 0x000fe200078a10ff */
[----:B------:R1:W-:Y:S01]  /*146c0*/  @!P3 ST.E.64 desc[UR56][R2.64], R8 ;  /* 0x000000080200b985 */ /* 0x0003e2000c101b38 */
[----:B------:R-:W-:-:S02]  /*146d0*/  ISETP.GE.AND P3, PT, R217, UR4, PT ;  /* 0x00000004d9007c0c */ /* 0x000fc4000bf66270 */
[-C--:B------:R-:W-:Y:S01]  /*146e0*/  @!P1 LEA.HI.X R31, R219, R38.reuse, R61, 0x2, P5 ;  /* 0x00000026db1f9211 */ /* 0x080fe200028f143d */
[----:B------:R2:W-:Y:S01]  /*146f0*/  @!P4 ST.E.64 desc[UR56][R28.64], R10 ;  /* 0x0000000a1c00c985 */ /* 0x0005e2000c101b38 */
[----:B------:R-:W-:Y:S02]  /*14700*/  ISETP.GE.AND P4, PT, R216, UR4, PT ;  /* 0x00000004d8007c0c */ /* 0x000fe4000bf86270 */
[C---:B------:R-:W-:Y:S01]  /*14710*/  @!P2 LEA R32, P6, R218.reuse, R37, 0x2 ;  /* 0x00000025da20a211 */ /* 0x040fe200078c10ff */
[----:B------:R3:W-:Y:S01]  /*14720*/  @!P1 ST.E.64 desc[UR56][R30.64], R20 ;  /* 0x000000141e009985 */ /* 0x0007e2000c101b38 */
[----:B------:R-:W-:Y:S02]  /*14730*/  ISETP.GE.AND P1, PT, R215, UR4, PT ;  /* 0x00000004d7007c0c */ /* 0x000fe4000bf26270 */
[----:B------:R-:W-:-:S03]  /*14740*/  @!P2 LEA.HI.X R33, R218, R38, R60, 0x2, P6 ;  /* 0x00000026da21a211 */ /* 0x000fc600030f143c */
[CC--:B------:R-:W-:Y:S02]  /*14750*/  @!P3 LEA R34, P5, R217.reuse, R37.reuse, 0x2 ;  /* 0x00000025d922b211 */ /* 0x0c0fe400078a10ff */
[----:B------:R4:W-:Y:S01]  /*14760*/  @!P2 ST.E.64 desc[UR56][R32.64], R24 ;  /* 0x000000182000a985 */ /* 0x0009e2000c101b38 */
[----:B------:R-:W-:Y:S02]  /*14770*/  ISETP.GE.AND P2, PT, R214, UR4, PT ;  /* 0x00000004d6007c0c */ /* 0x000fe4000bf46270 */
[----:B------:R-:W-:Y:S02]  /*14780*/  @!P3 LEA.HI.X R35, R217, R38, R59, 0x2, P5 ;  /* 0x00000026d923b211 */ /* 0x000fe400028f143b */
[-C--:B-1----:R-:W-:Y:S02]  /*14790*/  @!P4 LEA R2, P6, R216, R37.reuse, 0x2 ;  /* 0x00000025d802c211 */ /* 0x082fe400078c10ff */
[----:B------:R-:W-:Y:S01]  /*147a0*/  @!P1 LEA R8, P5, R215, R37, 0x2 ;  /* 0x00000025d7089211 */ /* 0x000fe200078a10ff */
[----:B------:R-:W-:Y:S01]  /*147b0*/  @!P3 ST.E.64 desc[UR56][R34.64], R50 ;  /* 0x000000322200b985 */ /* 0x000fe2000c101b38 */
[----:B------:R-:W-:-:S02]  /*147c0*/  ISETP.GE.AND P3, PT, R213, UR4, PT ;  /* 0x00000004d5007c0c */ /* 0x000fc4000bf66270 */
[-C--:B------:R-:W-:Y:S02]  /*147d0*/  @!P4 LEA.HI.X R3, R216, R38.reuse, R58, 0x2, P6 ;  /* 0x00000026d803c211 */ /* 0x080fe400030f143a */
[-C--:B------:R-:W-:Y:S02]  /*147e0*/  @!P1 LEA.HI.X R9, R215, R38.reuse, R57, 0x2, P5 ;  /* 0x00000026d7099211 */ /* 0x080fe400028f1439 */
[----:B--2---:R-:W-:Y:S01]  /*147f0*/  @!P2 LEA R10, P6, R214, R37, 0x2 ;  /* 0x00000025d60aa211 */ /* 0x004fe200078c10ff */
[----:B------:R1:W-:Y:S01]  /*14800*/  @!P4 ST.E.64 desc[UR56][R2.64], R52 ;  /* 0x000000340200c985 */ /* 0x0003e2000c101b38 */
[----:B------:R-:W-:Y:S02]  /*14810*/  ISETP.GE.AND P4, PT, R212, UR4, PT ;  /* 0x00000004d4007c0c */ /* 0x000fe4000bf86270 */
[----:B------:R-:W-:Y:S01]  /*14820*/  @!P2 LEA.HI.X R11, R214, R38, R56, 0x2, P6 ;  /* 0x00000026d60ba211 */ /* 0x000fe200030f1438 */
[----:B------:R2:W-:Y:S01]  /*14830*/  @!P1 ST.E.64 desc[UR56][R8.64], R66 ;  /* 0x0000004208009985 */ /* 0x0005e2000c101b38 */
[----:B------:R-:W-:-:S02]  /*14840*/  ISETP.GE.AND P1, PT, R211, UR4, PT ;  /* 0x00000004d3007c0c */ /* 0x000fc4000bf26270 */
[CC--:B---3--:R-:W-:Y:S01]  /*14850*/  @!P3 LEA R20, P5, R213.reuse, R37.reuse, 0x2 ;  /* 0x00000025d514b211 */ /* 0x0c8fe200078a10ff */
[----:B------:R3:W-:Y:S01]  /*14860*/  @!P2 ST.E.64 desc[UR56][R10.64], R68 ;  /* 0x000000440a00a985 */ /* 0x0007e2000c101b38 */
[----:B------:R-:W-:Y:S02]  /*14870*/  ISETP.GE.AND P2, PT, R210, UR4, PT ;  /* 0x00000004d2007c0c */ /* 0x000fe4000bf46270 */
[----:B------:R-:W-:Y:S02]  /*14880*/  @!P3 LEA.HI.X R21, R213, R38, R47, 0x2, P5 ;  /* 0x00000026d515b211 */ /* 0x000fe400028f142f */
[----:B------:R-:W-:Y:S02]  /*14890*/  ISETP.GE.AND P5, PT, R208, UR4, PT ;  /* 0x00000004d0007c0c */ /* 0x000fe4000bfa6270 */
[----:B----4-:R-:W-:Y:S01]  /*148a0*/  @!P4 LEA R24, P6, R212, R37, 0x2 ;  /* 0x00000025d418c211 */ /* 0x010fe200078c10ff */
[----:B------:R4:W-:Y:S01]  /*148b0*/  @!P3 ST.E.64 desc[UR56][R20.64], R74 ;  /* 0x0000004a1400b985 */ /* 0x0009e2000c101b38 */
[----:B------:R-:W-:-:S02]  /*148c0*/  ISETP.GE.AND P3, PT, R209, UR4, PT ;  /* 0x00000004d1007c0c */ /* 0x000fc4000bf66270 */
[----:B------:R-:W-:Y:S02]  /*148d0*/  @!P4 LEA.HI.X R25, R212, R38, R46, 0x2, P6 ;  /* 0x00000026d419c211 */ /* 0x000fe400030f142e */
[----:B-1----:R-:W-:-:S03]  /*148e0*/  @!P1 LEA R2, P6, R211, R37, 0x2 ;  /* 0x00000025d3029211 */ /* 0x002fc600078c10ff */
[----:B------:R1:W-:Y:S01]  /*148f0*/  @!P4 ST.E.64 desc[UR56][R24.64], R76 ;  /* 0x0000004c1800c985 */ /* 0x0003e2000c101b38 */
        /* <DEDUP_REMOVED lines=8> */
[----:B------:R-:W-:Y:S02]  /*14980*/  @!P3 LEA.HI.X R11, R209, R38, R43, 0x2, P4 ;  /* 0x00000026d10bb211 */ /* 0x000fe400020f142b */
[----:B----4-:R-:W-:-:S03]  /*14990*/  @!P5 LEA R20, P6, R208, R37, 0x2 ;  /* 0x00000025d014d211 */ /* 0x010fc600078c10ff */
[----:B------:R4:W-:Y:S01]  /*149a0*/  @!P3 ST.E.64 desc[UR56][R10.64], R90 ;  /* 0x0000005a0a00b985 */ /* 0x0009e2000c101b38 */
[-C--:B------:R-:W-:Y:S02]  /*149b0*/  @!P5 LEA.HI.X R21, R208, R38.reuse, R42, 0x2, P6 ;  /* 0x00000026d015d211 */ /* 0x080fe400030f142a */
[----:B------:R-:W-:Y:S02]  /*149c0*/  ISETP.GE.AND P3, PT, R205, UR4, PT ;  /* 0x00000004cd007c0c */ /* 0x000fe4000bf66270 */
[CC--:B-1----:R-:W-:Y:S01]  /*149d0*/  @!P1 LEA R24, P4, R207.reuse, R37.reuse, 0x2 ;  /* 0x00000025cf189211 */ /* 0x0c2fe200078810ff */
[----:B------:R1:W-:Y:S01]  /*149e0*/  @!P5 ST.E.64 desc[UR56][R20.64], R92 ;  /* 0x0000005c1400d985 */ /* 0x0003e2000c101b38 */
[----:B------:R-:W-:Y:S02]  /*149f0*/  ISETP.GE.AND P5, PT, R204, UR4, PT ;  /* 0x00000004cc007c0c */ /* 0x000fe4000bfa6270 */
[----:B------:R-:W-:Y:S02]  /*14a00*/  @!P1 LEA.HI.X R25, R207, R38, R41, 0x2, P4 ;  /* 0x00000026cf199211 */ /* 0x000fe400020f1429 */
[----:B--2---:R-:W-:-:S02]  /*14a10*/  @!P2 LEA R2, P6, R206, R37, 0x2 ;  /* 0x00000025ce02a211 */ /* 0x004fc400078c10ff */
[----:B------:R-:W-:Y:S01]  /*14a20*/  ISETP.GE.AND P4, PT, R203, UR4, PT ;  /* 0x00000004cb007c0c */ /* 0x000fe2000bf86270 */
[----:B------:R-:W-:Y:S01]  /*14a30*/  @!P1 ST.E.64 desc[UR56][R24.64], R98 ;  /* 0x0000006218009985 */ /* 0x000fe2000c101b38 */
[----:B------:R-:W-:Y:S02]  /*14a40*/  @!P2 LEA.HI.X R3, R206, R38, R40, 0x2, P6 ;  /* 0x00000026ce03a211 */ /* 0x000fe400030f1428 */
[----:B---3--:R-:W-:-:S03]  /*14a50*/  @!P3 LEA R8, P1, R205, R37, 0x2 ;  /* 0x00000025cd08b211 */ /* 0x008fc600078210ff */
[----:B------:R2:W-:Y:S01]  /*14a60*/  @!P2 ST.E.64 desc[UR56][R2.64], R100 ;  /* 0x000000640200a985 */ /* 0x0005e2000c101b38 */
[-C--:B------:R-:W-:Y:S02]  /*14a70*/  @!P3 LEA.HI.X R9, R205, R38.reuse, R39, 0x2, P1 ;  /* 0x00000026cd09b211 */ /* 0x080fe400008f1427 */
[-C--:B----4-:R-:W-:Y:S02]  /*14a80*/  @!P5 LEA R10, P2, R204, R37.reuse, 0x2 ;  /* 0x00000025cc0ad211 */ /* 0x090fe400078410ff */
[----:B------:R-:W-:Y:S01]  /*14a90*/  ISETP.GE.AND P1, PT, R202, UR4, PT ;  /* 0x00000004ca007c0c */ /* 0x000fe2000bf26270 */
[----:B------:R3:W-:Y:S01]  /*14aa0*/  @!P3 ST.E.64 desc[UR56][R8.64], R106 ;  /* 0x0000006a0800b985 */ /* 0x0007e2000c101b38 */
[----:B------:R-:W-:Y:S02]  /*14ab0*/  @!P5 LEA.HI.X R11, R204, R38, R229, 0x2, P2 ;  /* 0x00000026cc0bd211 */ /* 0x000fe400010f14e5 */
[----:B------:R-:W-:Y:S02]  /*14ac0*/  ISETP.GE.AND P2, PT, R201, UR4, PT ;  /* 0x00000004c9007c0c */ /* 0x000fe4000bf46270 */
[----:B-1----:R-:W-:Y:S01]  /*14ad0*/  @!P4 LEA R20, P6, R203, R37, 0x2 ;  /* 0x00000025cb14c211 */ /* 0x002fe200078c10ff */
[----:B------:R1:W-:Y:S01]  /*14ae0*/  @!P5 ST.E.64 desc[UR56][R10.64], R108 ;  /* 0x0000006c0a00d985 */ /* 0x0003e2000c101b38 */
[----:B------:R-:W-:-:S02]  /*14af0*/  ISETP.GE.AND P5, PT, R200, UR4, PT ;  /* 0x00000004c8007c0c */ /* 0x000fc4000bfa6270 */
[-C--:B------:R-:W-:Y:S02]  /*14b00*/  @!P4 LEA.HI.X R21, R203, R38.reuse, R228, 0x2, P6 ;  /* 0x00000026cb15c211 */ /* 0x080fe400030f14e4 */
[----:B------:R-:W-:Y:S02]  /*14b10*/  ISETP.GE.AND P6, PT, R23, UR4, PT ;  /* 0x0000000417007c0c */ /* 0x000fe4000bfc6270 */
[-C--:B--2---:R-:W-:Y:S01]  /*14b20*/  @!P1 LEA R2, P3, R202, R37.reuse, 0x2 ;  /* 0x00000025ca029211 */ /* 0x084fe200078610ff */
[----:B------:R4:W-:Y:S01]  /*14b30*/  @!P4 ST.E.64 desc[UR56][R20.64], R114 ;  /* 0x000000721400c985 */ /* 0x0009e2000c101b38 */
[----:B------:R-:W-:Y:S02]  /*14b40*/  ISETP.GE.AND P4, PT, R22, UR4, PT ;  /* 0x0000000416007c0c */ /* 0x000fe4000bf86270 */
[----:B------:R-:W-:Y:S02]  /*14b50*/  @!P1 LEA.HI.X R3, R202, R38, R227, 0x2, P3 ;  /* 0x00000026ca039211 */ /* 0x000fe400018f14e3 */
[----:B------:R-:W-:-:S03]  /*14b60*/  @!P2 LEA R24, P3, R201, R37, 0x2 ;  /* 0x00000025c918a211 */ /* 0x000fc600078610ff */
[----:B------:R4:W-:Y:S01]  /*14b70*/  @!P1 ST.E.64 desc[UR56][R2.64], R116 ;  /* 0x0000007402009985 */ /* 0x0009e2000c101b38 */
[----:B------:R-:W-:Y:S02]  /*14b80*/  @!P2 LEA.HI.X R25, R201, R38, R226, 0x2, P3 ;  /* 0x00000026c919a211 */ /* 0x000fe400018f14e2 */
[----:B---3--:R-:W-:-:S03]  /*14b90*/  @!P5 LEA R8, P1, R200, R37, 0x2 ;  /* 0x00000025c808d211 */ /* 0x008fc600078210ff */
[----:B------:R4:W-:Y:S01]  /*14ba0*/  @!P2 ST.E.64 desc[UR56][R24.64], R122 ;  /* 0x0000007a1800a985 */ /* 0x0009e2000c101b38 */
[CC--:B-1----:R-:W-:Y:S02]  /*14bb0*/  @!P6 LEA R10, P2, R23.reuse, R37.reuse, 0x2 ;  /* 0x00000025170ae211 */ /* 0x0c2fe400078410ff */
[----:B------:R-:W-:Y:S02]  /*14bc0*/  @!P4 LEA R28, P3, R22, R37, 0x2 ;  /* 0x00000025161cc211 */ /* 0x000fe400078610ff */
[-C--:B------:R-:W-:Y:S02]  /*14bd0*/  @!P5 LEA.HI.X R9, R200, R38.reuse, R225, 0x2, P1 ;  /* 0x00000026c809d211 */ /* 0x080fe400008f14e1 */
[-C--:B------:R-:W-:Y:S02]  /*14be0*/  @!P6 LEA.HI.X R11, R23, R38.reuse, R224, 0x2, P2 ;  /* 0x00000026170be211 */ /* 0x080fe400010f14e0 */
[----:B------:R-:W-:Y:S01]  /*14bf0*/  @!P4 LEA.HI.X R29, R22, R38, R223, 0x2, P3 ;  /* 0x00000026161dc211 */ /* 0x000fe200018f14df */
[----:B------:R4:W-:Y:S04]  /*14c00*/  @!P5 ST.E.64 desc[UR56][R8.64], R124 ;  /* 0x0000007c0800d985 */ /* 0x0009e8000c101b38 */
[----:B------:R4:W-:Y:S04]  /*14c10*/  @!P6 ST.E.64 desc[UR56][R10.64], R130 ;  /* 0x000000820a00e985 */ /* 0x0009e8000c101b38 */
[----:B------:R4:W-:Y:S02]  /*14c20*/  @!P4 ST.E.64 desc[UR56][R28.64], R132 ;  /* 0x000000841c00c985 */ /* 0x0009e4000c101b38 */
.L_x_5266:
[----:B------:R-:W-:Y:S05]  /*14c30*/  BSYNC B1 ;  /* 0x0000000000017941 */ /* 0x000fea0003800000 */
.L_x_5265:
[----:B0-----:R-:W0:Y:S04]  /*14c40*/  SHFL.IDX PT, R36, R36, 0x1, 0x1c1f ;  /* 0x003c1f0024247f89 */ /* 0x001e2800000e0000 */
[----:B------:R-:W3:Y:S01]  /*14c50*/  SHFL.IDX PT, R0, R0, 0x1, 0x1c1f ;  /* 0x003c1f0000007f89 */ /* 0x000ee200000e0000 */
[----:B------:R-:W-:Y:S05]  /*14c60*/  @P0 BRA `(.L_x_5264) ;  /* 0x0000001000fc0947 */ /* 0x000fea0003800000 */
[----:B------:R-:W-:Y:S02]  /*14c70*/  ULDC UR4, c[0x0][0xac8] ;  /* 0x0002b20000047ab9 */ /* 0x000fe40000000800 */
[----:B------:R-:W-:Y:S02]  /*14c80*/  ISETP.GE.AND P5, PT, R17, UR4, PT ;  /* 0x0000000411007c0c */ /* 0x000fe4000bfa6270 */
[----:B------:R-:W-:Y:S02]  /*14c90*/  ISETP.GE.AND P0, PT, R220, UR4, PT ;  /* 0x00000004dc007c0c */ /* 0x000fe4000bf06270 */
[----:B------:R-:W-:Y:S02]  /*14ca0*/  ISETP.GE.AND P1, PT, R219, UR4, PT ;  /* 0x00000004db007c0c */ /* 0x000fe4000bf26270 */
[----:B------:R-:W-:-:S07]  /*14cb0*/  ISETP.GE.AND P4, PT, R218, UR4, PT ;  /* 0x00000004da007c0c */ /* 0x000fce000bf86270 */
[CC--:B---34-:R-:W-:Y:S02]  /*14cc0*/  @!P5 LEA R2, P2, R17.reuse, R0.reuse, 0x2 ;  /* 0x000000001102d211 */ /* 0x0d8fe400078410ff */
[C---:B------:R-:W-:Y:S02]  /*14cd0*/  @!P0 LEA R8, P3, R220.reuse, R0, 0x2 ;  /* 0x00000000dc088211 */ /* 0x040fe400078610ff */
[-C--:B0-----:R-:W-:Y:S02]  /*14ce0*/  @!P5 LEA.HI.X R3, R17, R36.reuse, R63, 0x2, P2 ;  /* 0x000000241103d211 */ /* 0x081fe400010f143f */
[----:B------:R-:W-:Y:S02]  /*14cf0*/  ISETP.GE.AND P2, PT, R217, UR4, PT ;  /* 0x00000004d9007c0c */ /* 0x000fe4000bf46270 */
[----:B------:R-:W-:Y:S01]  /*14d00*/  @!P0 LEA.HI.X R9, R220, R36, R62, 0x2, P3 ;  /* 0x00000024dc098211 */ /* 0x000fe200018f143e */
[----:B------:R0:W-:Y:S01]  /*14d10*/  @!P5 ST.E.64 desc[UR56][R2.64], R12 ;  /* 0x0000000c0200d985 */ /* 0x0001e2000c101b38 */
[----:B------:R-:W-:-:S02]  /*14d20*/  @!P1 LEA R10, P5, R219, R0, 0x2 ;  /* 0x00000000db0a9211 */ /* 0x000fc400078a10ff */
[----:B------:R-:W-:Y:S01]  /*14d30*/  ISETP.GE.AND P3, PT, R216, UR4, PT ;  /* 0x00000004d8007c0c */ /* 0x000fe2000bf66270 */
[----:B------:R3:W-:Y:S01]  /*14d40*/  @!P0 ST.E.64 desc[UR56][R8.64], R14 ;  /* 0x0000000e08008985 */ /* 0x0007e2000c101b38 */
[----:B------:R-:W-:Y:S02]  /*14d50*/  @!P1 LEA.HI.X R11, R219, R36, R61, 0x2, P5 ;  /* 0x00000024db0b9211 */ /* 0x000fe400028f143d */
[C---:B------:R-:W-:Y:S02]  /*14d60*/  @!P4 LEA R20, P6, R218.reuse, R0, 0x2 ;  /* 0x00000000da14c211 */ /* 0x040fe400078c10ff */
[----:B------:R-:W-:Y:S01]  /*14d70*/  ISETP.GE.AND P0, PT, R215, UR4, PT ;  /* 0x00000004d7007c0c */ /* 0x000fe2000bf06270 */
[----:B------:R4:W-:Y:S01]  /*14d80*/  @!P1 ST.E.64 desc[UR56][R10.64], R26 ;  /* 0x0000001a0a009985 */ /* 0x0009e2000c101b38 */
[----:B------:R-:W-:Y:S02]  /*14d90*/  @!P4 LEA.HI.X R21, R218, R36, R60, 0x2, P6 ;  /* 0x00000024da15c211 */ /* 0x000fe400030f143c */
[----:B------:R-:W-:-:S02]  /*14da0*/  ISETP.GE.AND P1, PT, R214, UR4, PT ;  /* 0x00000004d6007c0c */ /* 0x000fc4000bf26270 */
[----:B------:R-:W-:Y:S01]  /*14db0*/  @!P2 LEA R24, P5, R217, R0, 0x2 ;  /* 0x00000000d918a211 */ /* 0x000fe200078a10ff */
[----:B------:R5:W-:Y:S01]  /*14dc0*/  @!P4 ST.E.64 desc[UR56][R20.64], R48 ;  /* 0x000000301400c985 */ /* 0x000be2000c101b38 */
[----:B------:R-:W-:Y:S02]  /*14dd0*/  ISETP.GE.AND P4, PT, R213, UR4, PT ;  /* 0x00000004d5007c0c */ /* 0x000fe4000bf86270 */
[----:B------:R-:W-:Y:S02]  /*14de0*/  @!P2 LEA.HI.X R25, R217, R36, R59, 0x2, P5 ;  /* 0x00000024d919a211 */ /* 0x000fe400028f143b */
[CC--:B0-----:R-:W-:Y:S02]  /*14df0*/  @!P3 LEA R2, P5, R216.reuse, R0.reuse, 0x2 ;  /* 0x00000000d802b211 */ /* 0x0c1fe400078a10ff */
[----:B---3--:R-:W-:Y:S01]  /*14e00*/  @!P0 LEA R8, P6, R215, R0, 0x2 ;  /* 0x00000000d7088211 */ /* 0x008fe200078c10ff */
[----:B------:R-:W-:Y:S01]  /*14e10*/  @!P2 ST.E.64 desc[UR56][R24.64], R54 ;  /* 0x000000361800a985 */ /* 0x000fe2000c101b38 */
[----:B------:R-:W-:-:S02]  /*14e20*/  @!P3 LEA.HI.X R3, R216, R36, R58, 0x2, P5 ;  /* 0x00000024d803b211 */ /* 0x000fc400028f143a */
[----:B------:R-:W-:Y:S02]  /*14e30*/  @!P0 LEA.HI.X R9, R215, R36, R57, 0x2, P6 ;  /* 0x00000024d7098211 */ /* 0x000fe400030f1439 */
[----:B------:R-:W-:Y:S01]  /*14e40*/  @!P1 LEA R12, P5, R214, R0, 0x2 ;  /* 0x00000000d60c9211 */ /* 0x000fe200078a10ff */
[----:B------:R0:W-:Y:S01]  /*14e50*/  @!P3 ST.E.64 desc[UR56][R2.64], R64 ;  /* 0x000000400200b985 */ /* 0x0001e2000c101b38 */
[----:B------:R-:W-:Y:S02]  /*14e60*/  ISETP.GE.AND P2, PT, R212, UR4, PT ;  /* 0x00000004d4007c0c */ /* 0x000fe4000bf46270 */
[----:B------:R-:W-:Y:S01]  /*14e70*/  @!P1 LEA.HI.X R13, R214, R36, R56, 0x2, P5 ;  /* 0x00000024d60d9211 */ /* 0x000fe200028f1438 */
[----:B------:R3:W-:Y:S01]  /*14e80*/  @!P0 ST.E.64 desc[UR56][R8.64], R70 ;  /* 0x0000004608008985 */ /* 0x0007e2000c101b38 */
[----:B------:R-:W-:Y:S02]  /*14e90*/  ISETP.GE.AND P3, PT, R211, UR4, PT ;  /* 0x00000004d3007c0c */ /* 0x000fe4000bf66270 */
[----:B----4-:R-:W-:Y:S01]  /*14ea0*/  @!P4 LEA R10, P0, R213, R0, 0x2 ;  /* 0x00000000d50ac211 */ /* 0x010fe200078010ff */
[----:B------:R4:W-:Y:S01]  /*14eb0*/  @!P1 ST.E.64 desc[UR56][R12.64], R72 ;  /* 0x000000480c009985 */ /* 0x0009e2000c101b38 */
[----:B------:R-:W-:-:S02]  /*14ec0*/  ISETP.GE.AND P1, PT, R210, UR4, PT ;  /* 0x00000004d2007c0c */ /* 0x000fc4000bf26270 */
[----:B------:R-:W-:Y:S02]  /*14ed0*/  @!P4 LEA.HI.X R11, R213, R36, R47, 0x2, P0 ;  /* 0x00000024d50bc211 */ /* 0x000fe400000f142f */
[----:B------:R-:W-:Y:S02]  /*14ee0*/  ISETP.GE.AND P0, PT, R209, UR4, PT ;  /* 0x00000004d1007c0c */ /* 0x000fe4000bf06270 */
[-C--:B------:R-:W-:Y:S01]  /*14ef0*/  @!P2 LEA R14, P6, R212, R0.reuse, 0x2 ;  /* 0x00000000d40ea211 */ /* 0x080fe200078c10ff */
[----:B------:R1:W-:Y:S01]  /*14f00*/  @!P4 ST.E.64 desc[UR56][R10.64], R78 ;  /* 0x0000004e0a00c985 */ /* 0x0003e2000c101b38 */
[----:B------:R-:W-:Y:S02]  /*14f10*/  ISETP.GE.AND P4, PT, R208, UR4, PT ;  /* 0x00000004d0007c0c */ /* 0x000fe4000bf86270 */
[----:B-----5:R-:W-:Y:S02]  /*14f20*/  @!P3 LEA R20, P5, R211, R0, 0x2 ;  /* 0x00000000d314b211 */ /* 0x020fe400078a10ff */
[----:B------:R-:W-:-:S02]  /*14f30*/  @!P2 LEA.HI.X R15, R212, R36, R46, 0x2, P6 ;  /* 0x00000024d40fa211 */ /* 0x000fc400030f142e */
[----:B------:R-:W-:Y:S02]  /*14f40*/  @!P3 LEA.HI.X R21, R211, R36, R45, 0x2, P5 ;  /* 0x00000024d315b211 */ /* 0x000fe400028f142d */
[CC--:B0-----:R-:W-:Y:S01]  /*14f50*/  @!P1 LEA R2, P5, R210.reuse, R0.reuse, 0x2 ;  /* 0x00000000d2029211 */ /* 0x0c1fe200078a10ff */
[----:B------:R0:W-:Y:S01]  /*14f60*/  @!P2 ST.E.64 desc[UR56][R14.64], R80 ;  /* 0x000000500e00a985 */ /* 0x0001e2000c101b38 */
[----:B------:R-:W-:Y:S02]  /*14f70*/  ISETP.GE.AND P2, PT, R207, UR4, PT ;  /* 0x00000004cf007c0c */ /* 0x000fe4000bf46270 */
[----:B---3--:R-:W-:Y:S01]  /*14f80*/  @!P0 LEA R8, P6, R209, R0, 0x2 ;  /* 0x00000000d1088211 */ /* 0x008fe200078c10ff */
[----:B------:R3:W-:Y:S01]  /*14f90*/  @!P3 ST.E.64 desc[UR56][R20.64], R86 ;  /* 0x000000561400b985 */ /* 0x0007e2000c101b38 */
[----:B------:R-:W-:Y:S02]  /*14fa0*/  @!P1 LEA.HI.X R3, R210, R36, R44, 0x2, P5 ;  /* 0x00000024d2039211 */ /* 0x000fe400028f142c */
[----:B------:R-:W-:-:S02]  /*14fb0*/  ISETP.GE.AND P3, PT, R206, UR4, PT ;  /* 0x00000004ce007c0c */ /* 0x000fc4000bf66270 */
[C---:B----4-:R-:W-:Y:S01]  /*14fc0*/  @!P4 LEA R12, P5, R208.reuse, R0, 0x2 ;  /* 0x00000000d00cc211 */ /* 0x050fe200078a10ff */
[----:B------:R4:W-:Y:S01]  /*14fd0*/  @!P1 ST.E.64 desc[UR56][R2.64], R88 ;  /* 0x0000005802009985 */ /* 0x0009e2000c101b38 */
[-C--:B------:R-:W-:Y:S02]  /*14fe0*/  @!P0 LEA.HI.X R9, R209, R36.reuse, R43, 0x2, P6 ;  /* 0x00000024d1098211 */ /* 0x080fe400030f142b */
[----:B------:R-:W-:Y:S02]  /*14ff0*/  @!P4 LEA.HI.X R13, R208, R36, R42, 0x2, P5 ;  /* 0x00000024d00dc211 */ /* 0x000fe400028f142a */
[----:B------:R-:W-:Y:S01]  /*15000*/  ISETP.GE.AND P1, PT, R205, UR4, PT ;  /* 0x00000004cd007c0c */ /* 0x000fe2000bf26270 */
[----:B------:R5:W-:Y:S01]  /*15010*/  @!P0 ST.E.64 desc[UR56][R8.64], R94 ;  /* 0x0000005e08008985 */ /* 0x000be2000c101b38 */
[----:B-1----:R-:W-:-:S03]  /*15020*/  @!P2 LEA R10, P0, R207, R0, 0x2 ;  /* 0x00000000cf0aa211 */ /* 0x002fc600078010ff */
[----:B------:R-:W-:Y:S01]  /*15030*/  @!P4 ST.E.64 desc[UR56][R12.64], R96 ;  /* 0x000000600c00c985 */ /* 0x000fe2000c101b38 */
[----:B------:R-:W-:Y:S02]  /*15040*/  ISETP.GE.AND P4, PT, R204, UR4, PT ;  /* 0x00000004cc007c0c */ /* 0x000fe4000bf86270 */
[C---:B0-----:R-:W-:Y:S02]  /*15050*/  @!P3 LEA R14, P5, R206.reuse, R0, 0x2 ;  /* 0x00000000ce0eb211 */ /* 0x041fe400078a10ff */
[-C--:B------:R-:W-:Y:S02]  /*15060*/  @!P2 LEA.HI.X R11, R207, R36.reuse, R41, 0x2, P0 ;  /* 0x00000024cf0ba211 */ /* 0x080fe400000f1429 */
[----:B------:R-:W-:Y:S02]  /*15070*/  ISETP.GE.AND P0, PT, R203, UR4, PT ;  /* 0x00000004cb007c0c */ /* 0x000fe4000bf06270 */
[----:B------:R-:W-:Y:S01]  /*15080*/  @!P3 LEA.HI.X R15, R206, R36, R40, 0x2, P5 ;  /* 0x00000024ce0fb211 */ /* 0x000fe200028f1428 */
[----:B------:R0:W-:Y:S01]  /*15090*/  @!P2 ST.E.64 desc[UR56][R10.64], R102 ;  /* 0x000000660a00a985 */ /* 0x0001e2000c101b38 */
[----:B---3--:R-:W-:-:S02]  /*150a0*/  @!P1 LEA R20, P6, R205, R0, 0x2 ;  /* 0x00000000cd149211 */ /* 0x008fc400078c10ff */
[----:B------:R-:W-:Y:S01]  /*150b0*/  ISETP.GE.AND P2, PT, R202, UR4, PT ;  /* 0x00000004ca007c0c */ /* 0x000fe2000bf46270 */
[----:B------:R1:W-:Y:S01]  /*150c0*/  @!P3 ST.E.64 desc[UR56][R14.64], R104 ;  /* 0x000000680e00b985 */ /* 0x0003e2000c101b38 */
[----:B------:R-:W-:Y:S02]  /*150d0*/  @!P1 LEA.HI.X R21, R205, R36, R39, 0x2, P6 ;  /* 0x00000024cd159211 */ /* 0x000fe400030f1427 */
[C---:B----4-:R-:W-:Y:S02]  /*150e0*/  @!P4 LEA R2, P3, R204.reuse, R0, 0x2 ;  /* 0x00000000cc02c211 */ /* 0x050fe400078610ff */
[----:B------:R-:W-:Y:S01]  /*150f0*/  ISETP.GE.AND P5, PT, R201, UR4, PT ;  /* 0x00000004c9007c0c */ /* 0x000fe2000bfa6270 */
[----:B------:R3:W-:Y:S01]  /*15100*/  @!P1 ST.E.64 desc[UR56][R20.64], R110 ;  /* 0x0000006e14009985 */ /* 0x0007e2000c101b38 */
[----:B------:R-:W-:Y:S02]  /*15110*/  @!P4 LEA.HI.X R3, R204, R36, R229, 0x2, P3 ;  /* 0x00000024cc03c211 */ /* 0x000fe400018f14e5 */
[----:B------:R-:W-:-:S02]  /*15120*/  ISETP.GE.AND P3, PT, R200, UR4, PT ;  /* 0x00000004c8007c0c */ /* 0x000fc4000bf66270 */
[----:B------:R-:W-:Y:S01]  /*15130*/  ISETP.GE.AND P1, PT, R23, UR4, PT ;  /* 0x0000000417007c0c */ /* 0x000fe2000bf26270 */
[----:B------:R4:W-:Y:S01]  /*15140*/  @!P4 ST.E.64 desc[UR56][R2.64], R112 ;  /* 0x000000700200c985 */ /* 0x0009e2000c101b38 */
[CC--:B-----5:R-:W-:Y:S02]  /*15150*/  @!P0 LEA R8, P6, R203.reuse, R0.reuse, 0x2 ;  /* 0x00000000cb088211 */ /* 0x0e0fe400078c10ff */
[C---:B0-----:R-:W-:Y:S02]  /*15160*/  @!P2 LEA R10, P4, R202.reuse, R0, 0x2 ;  /* 0x00000000ca0aa211 */ /* 0x041fe400078810ff */
[-C--:B------:R-:W-:Y:S02]  /*15170*/  @!P0 LEA.HI.X R9, R203, R36.reuse, R228, 0x2, P6 ;  /* 0x00000024cb098211 */ /* 0x080fe400030f14e4 */
[----:B------:R-:W-:-:S03]  /*15180*/  @!P2 LEA.HI.X R11, R202, R36, R227, 0x2, P4 ;  /* 0x00000024ca0ba211 */ /* 0x000fc600020f14e3 */
[----:B------:R4:W-:Y:S01]  /*15190*/  @!P0 ST.E.64 desc[UR56][R8.64], R118 ;  /* 0x0000007608008985 */ /* 0x0009e2000c101b38 */
[-C--:B------:R-:W-:Y:S02]  /*151a0*/  @!P5 LEA R12, P0, R201, R0.reuse, 0x2 ;  /* 0x00000000c90cd211 */ /* 0x080fe400078010ff */
[CC--:B-1----:R-:W-:Y:S01]  /*151b0*/  @!P3 LEA R14, P4, R200.reuse, R0.reuse, 0x2 ;  /* 0x00000000c80eb211 */ /* 0x0c2fe200078810ff */
[----:B------:R4:W-:Y:S01]  /*151c0*/  @!P2 ST.E.64 desc[UR56][R10.64], R120 ;  /* 0x000000780a00a985 */ /* 0x0009e2000c101b38 */
[----:B---3--:R-:W-:Y:S02]  /*151d0*/  @!P1 LEA R20, P6, R23, R0, 0x2 ;  /* 0x0000000017149211 */ /* 0x008fe400078c10ff */
        /* <DEDUP_REMOVED lines=8> */
[----:B----4-:R-:W-:-:S04]  /*15260*/  LEA R2, P0, R22, R0, 0x2 ;  /* 0x0000000016027211 */ /* 0x010fc800078010ff */
[----:B------:R-:W-:-:S05]  /*15270*/  LEA.HI.X R3, R22, R36, R223, 0x2, P0 ;  /* 0x0000002416037211 */ /* 0x000fca00000f14df */
[----:B------:R0:W-:Y:S01]  /*15280*/  ST.E.64 desc[UR56][R2.64], R6 ;  /* 0x0000000602007985 */ /* 0x0001e2000c101b38 */
[----:B------:R-:W-:Y:S05]  /*15290*/  BRA `(.L_x_5264) ;  /* 0x0000000c00707947 */ /* 0x000fea0003800000 */
.L_x_5255:
        /* <DEDUP_REMOVED lines=30> */
.L_x_5267:
[----:B------:R-:W-:Y:S01]  /*15480*/  USHF.R.S32.HI UR12, URZ, 0x1f, UR42 ;  /* 0x0000001f3f0c7899 */ /* 0x000fe2000801142a */
[----:B------:R-:W-:Y:S01]  /*15490*/  BSSY B1, `(.L_x_5268) ;  /* 0x000003a000017945 */ /* 0x000fe20003800000 */
[----:B------:R-:W-:Y:S02]  /*154a0*/  USHF.R.S32.HI UR18, URZ, 0x1f, UR4 ;  /* 0x0000001f3f127899 */ /* 0x000fe40008011404 */
[----:B------:R-:W-:Y:S02]  /*154b0*/  USEL UR7, UR42, URZ, !UP0 ;  /* 0x0000003f2a077287 */ /* 0x000fe4000c000000 */
[----:B------:R-:W-:Y:S01]  /*154c0*/  USEL UR12, UR12, URZ, !UP0 ;  /* 0x0000003f0c0c7287 */ /* 0x000fe2000c000000 */
[----:B------:R-:W-:Y:S11]  /*154d0*/  @P0 BRA `(.L_x_5269) ;  /* 0x0000000000d40947 */ /* 0x000ff60003800000 */
[----:B------:R-:W0:Y:S01]  /*154e0*/  S2R R3, SR_TID.X ;  /* 0x0000000000037919 */ /* 0x000e220000002100 */
[----:B------:R-:W1:Y:S01]  /*154f0*/  LDC R9, c[0x0][0xbe8] ;  /* 0x0002fa00ff097b82 */ /* 0x000e620000000800 */
[----:B------:R-:W-:Y:S02]  /*15500*/  IMAD.U32 R4, RZ, RZ, UR41 ;  /* 0x00000029ff047e24 */ /* 0x000fe4000f8e00ff */
[----:B-1---5:R-:W-:-:S03]  /*15510*/  IMAD R2, R0, R9, RZ ;  /* 0x0000000900027224 */ /* 0x022fc600078e02ff */
[----:B0-----:R-:W-:-:S04]  /*15520*/  IADD3 R4, R4, -0x80, R3 ;  /* 0xffffff8004047810 */ /* 0x001fc80007ffe003 */
        /* <DEDUP_REMOVED lines=48> */
.L_x_5269:
[----:B------:R-:W-:Y:S05]  /*15830*/  BSYNC B1 ;  /* 0x0000000000017941 */ /* 0x000fea0003800000 */
.L_x_5268:
[----:B------:R-:W-:-:S06]  /*15840*/  UISETP.GT.AND UP0, UPT, UR46, 0x1, UPT ;  /* 0x000000012e00788c */ /* 0x000fcc000bf04270 */
[----:B------:R-:W-:-:S13]  /*15850*/  PLOP3.LUT P0, PT, PT, PT, UP0, 0x80, 0x0 ;  /* 0x000000000000781c */ /* 0x000fda0003f0f008 */
[----:B------:R-:W-:Y:S05]  /*15860*/  @P0 BRA `(.L_x_5264) ;  /* 0x0000000400fc0947 */ /* 0x000fea0003800000 */
[----:B------:R-:W1:Y:S01]  /*15870*/  LDC R11, c[0x0][0xbe8] ;  /* 0x0002fa00ff0b7b82 */ /* 0x000e620000000800 */
[----:B------:R-:W-:Y:S01]  /*15880*/  ULDC.64 UR14, c[0x0][0xaa0] ;  /* 0x0002a800000e7ab9 */ /* 0x000fe20000000a00 */
[----:B------:R-:W-:Y:S01]  /*15890*/  IMAD R2, R19, 0x20, R221 ;  /* 0x0000002013027824 */ /* 0x000fe200078e02dd */
[----:B------:R-:W-:Y:S01]  /*158a0*/  UIMAD UR10, UR18, UR14, URZ ;  /* 0x0000000e120a72a4 */ /* 0x000fe2000f8e023f */
[----:B------:R-:W-:Y:S01]  /*158b0*/  VIADD R8, R221, UR41 ;  /* 0x00000029dd087c36 */ /* 0x000fe20008000000 */
[----:B------:R-:W-:Y:S01]  /*158c0*/  UIMAD.WIDE.U32 UR8, UR4, UR14, URZ ;  /* 0x0000000e040872a5 */ /* 0x000fe2000f8e003f */
[----:B------:R-:W-:Y:S01]  /*158d0*/  VIADD R6, R2, UR41 ;  /* 0x0000002902067c36 */ /* 0x000fe20008000000 */
[----:B------:R-:W-:Y:S01]  /*158e0*/  UIMAD UR10, UR4, UR15, UR10 ;  /* 0x0000000f040a72a4 */ /* 0x000fe2000f8e020a */
[----:B------:R-:W-:Y:S02]  /*158f0*/  BSSY B1, `(.L_x_5270) ;  /* 0x0000040000017945 */ /* 0x000fe40003800000 */
[----:B0-----:R-:W-:Y:S01]  /*15900*/  IMAD.MOV.U32 R5, RZ, RZ, R6 ;  /* 0x000000ffff057224 */ /* 0x001fe200078e0006 */
[----:B------:R-:W-:-:S03]  /*15910*/  UIADD3 UR9, UR9, UR10, URZ ;  /* 0x0000000a09097290 */ /* 0x000fc6000fffe03f */
[----:B------:R-:W-:Y:S02]  /*15920*/  ULDC.64 UR10, c[0x0][0xae8] ;  /* 0x0002ba00000a7ab9 */ /* 0x000fe40000000a00 */
[----:B------:R-:W-:-:S04]  /*15930*/  UIMAD.WIDE.U32 UR8, UR43, UR10, UR8 ;  /* 0x0000000a2b0872a5 */ /* 0x000fc8000f8e0008 */
[----:B------:R-:W-:-:S03]  /*15940*/  UIMAD UR9, UR43, UR11, UR9 ;  /* 0x0000000b2b0972a4 */ /* 0x000fc6000f8e0209 */
[----:B------:R-:W-:Y:S01]  /*15950*/  ULDC.64 UR10, c[0x0][0xaf0] ;  /* 0x0002bc00000a7ab9 */ /* 0x000fe20000000a00 */
[----:B-1----:R-:W-:Y:S01]  /*15960*/  ISETP.NE.AND P0, PT, R11, 0x1, PT ;  /* 0x000000010b00780c */ /* 0x002fe20003f05270 */
[----:B------:R-:W-:Y:S02]  /*15970*/  UIMAD UR12, UR12, UR10, URZ ;  /* 0x0000000a0c0c72a4 */ /* 0x000fe4000f8e023f */
[----:B------:R-:W-:Y:S02]  /*15980*/  UIMAD.WIDE.U32 UR8, UR7, UR10, UR8 ;  /* 0x0000000a070872a5 */ /* 0x000fe4000f8e0008 */
[----:B------:R-:W-:-:S03]  /*15990*/  UIMAD UR4, UR7, UR11, UR12 ;  /* 0x0000000b070472a4 */ /* 0x000fc6000f8e020c */
[----:B------:R-:W-:Y:S01]  /*159a0*/  ULDC.64 UR10, c[0x0][0xae0] ;  /* 0x0002b800000a7ab9 */ /* 0x000fe20000000a00 */
[----:B------:R-:W-:-:S04]  /*159b0*/  UIADD3 UR4, UR9, UR4, URZ ;  /* 0x0000000409047290 */ /* 0x000fc8000fffe03f */
        /* <DEDUP_REMOVED lines=9> */
[----:B------:R-:W-:Y:S02]  /*15a50*/  IMAD R7, R11, R7, R6 ;  /* 0x000000070b077224 */ /* 0x000fe400078e0206 */
[----:B------:R-:W-:Y:S01]  /*15a60*/  IMAD.U32 R2, RZ, RZ, UR8 ;  /* 0x00000008ff027e24 */ /* 0x000fe2000f8e00ff */
[----:B------:R-:W-:Y:S01]  /*15a70*/  ULDC.64 UR8, c[0x0][0xad8] ;  /* 0x0002b60000087ab9 */ /* 0x000fe20000000a00 */
[C---:B------:R-:W-:Y:S01]  /*15a80*/  IMAD R9, R5.reuse, UR11, R4 ;  /* 0x0000000b05097c24 */ /* 0x040fe2000f8e0204 */
[----:B------:R-:W-:Y:S01]  /*15a90*/  SHF.R.S32.HI R4, RZ, 0x1f, R7 ;  /* 0x0000001fff047819 */ /* 0x000fe20000011407 */
[----:B------:R-:W-:-:S04]  /*15aa0*/  IMAD.WIDE.U32 R2, R5, UR10, R2 ;  /* 0x0000000a05027c25 */ /* 0x000fc8000f8e0002 */
[----:B------:R-:W-:Y:S02]  /*15ab0*/  IMAD.IADD R3, R3, 0x1, R9 ;  /* 0x0000000103037824 */ /* 0x000fe400078e0209 */
[----:B------:R-:W-:Y:S02]  /*15ac0*/  IMAD R6, R4, UR8, RZ ;  /* 0x0000000804067c24 */ /* 0x000fe4000f8e02ff */
[----:B-----5:R-:W-:Y:S02]  /*15ad0*/  IMAD R11, R0, R11, RZ ;  /* 0x0000000b000b7224 */ /* 0x020fe400078e02ff */
[C---:B------:R-:W-:Y:S02]  /*15ae0*/  VIADD R4, R8.reuse, 0x40 ;  /* 0x0000004008047836 */ /* 0x040fe40000000000 */
[C---:B------:R-:W-:Y:S01]  /*15af0*/  IMAD R5, R7.reuse, UR9, R6 ;  /* 0x0000000907057c24 */ /* 0x040fe2000f8e0206 */
[-C--:B------:R-:W-:Y:S01]  /*15b00*/  ISETP.GE.AND P2, PT, R8, R11.reuse, PT ;  /* 0x0000000b0800720c */ /* 0x080fe20003f46270 */
[----:B------:R-:W-:Y:S01]  /*15b10*/  IMAD.WIDE.U32 R2, R7, UR8, R2 ;  /* 0x0000000807027c25 */ /* 0x000fe2000f8e0002 */
[----:B------:R-:W-:Y:S01]  /*15b20*/  ULDC.64 UR8, c[0x0][0xa80] ;  /* 0x0002a00000087ab9 */ /* 0x000fe20000000a00 */
[----:B------:R-:W-:-:S02]  /*15b30*/  ISETP.GE.AND P1, PT, R4, R11, PT ;  /* 0x0000000b0400720c */ /* 0x000fc40003f26270 */
[----:B------:R-:W-:Y:S01]  /*15b40*/  IMAD.IADD R3, R3, 0x1, R5 ;  /* 0x0000000103037824 */ /* 0x000fe200078e0205 */
[----:B------:R-:W-:Y:S01]  /*15b50*/  LEA R4, P3, R2, UR8, 0x1 ;  /* 0x0000000802047c11 */ /* 0x000fe2000f8608ff */
[----:B------:R-:W-:Y:S02]  /*15b60*/  VIADD R0, R8, 0x20 ;  /* 0x0000002008007836 */ /* 0x000fe40000000000 */
[----:B------:R-:W-:Y:S01]  /*15b70*/  IMAD.SHL.U32 R7, R19, 0x8, RZ ;  /* 0x0000000813077824 */ /* 0x000fe200078e00ff */
[----:B------:R-:W-:Y:S02]  /*15b80*/  LEA.HI.X R5, R2, UR9, R3, 0x1, P3 ;  /* 0x0000000902057c11 */ /* 0x000fe400098f0c03 */
[----:B------:R-:W-:Y:S01]  /*15b90*/  ISETP.GE.AND P0, PT, R0, R11, PT ;  /* 0x0000000b0000720c */ /* 0x000fe20003f06270 */
[C---:B------:R-:W-:Y:S01]  /*15ba0*/  VIADD R9, R7.reuse, 0x80 ;  /* 0x0000008007097836 */ /* 0x040fe20000000000 */
[----:B------:R0:W1:Y:S01]  /*15bb0*/  SHFL.IDX PT, R2, R4, RZ, 0x181f ;  /* 0x00181fff04027589 */ /* 0x00006200000e0000 */
[----:B------:R-:W-:Y:S01]  /*15bc0*/  VIADD R13, R7, 0x40 ;  /* 0x00000040070d7836 */ /* 0x000fe20000000000 */
[----:B------:R-:W-:-:S02]  /*15bd0*/  SHF.R.S32.HI R12, RZ, 0x1f, R7 ;  /* 0x0000001fff0c7819 */ /* 0x000fc40000011407 */
        /* <DEDUP_REMOVED lines=17> */
.L_x_5271:
[----:B------:R-:W-:Y:S05]  /*15cf0*/  BSYNC B1 ;  /* 0x0000000000017941 */ /* 0x000fea0003800000 */
.L_x_5270:
        /* <DEDUP_REMOVED lines=17> */
.L_x_5273:
[----:B------:R-:W-:Y:S05]  /*15e10*/  BSYNC B1 ;  /* 0x0000000000017941 */ /* 0x000fea0003800000 */
.L_x_5272:
        /* <DEDUP_REMOVED lines=17> */
.L_x_5275:
[----:B------:R-:W-:Y:S05]  /*15f30*/  BSYNC B1 ;  /* 0x0000000000017941 */ /* 0x000fea0003800000 */
.L_x_5274:
        /* <DEDUP_REMOVED lines=18> */
.L_x_5264:
[----:B------:R-:W-:Y:S05]  /*16060*/  BSYNC B0 ;  /* 0x0000000000007941 */ /* 0x000fea0003800000 */
.L_x_5254:
[----:B------:R-:W-:Y:S02]  /*16070*/  ULDC UR4, c[0x0][0xc3c] ;  /* 0x00030f0000047ab9 */ /* 0x000fe40000000800 */
[----:B------:R-:W-:-:S06]  /*16080*/  UISETP.GE.AND UP0, UPT, UR52, UR4, UPT ;  /* 0x000000043400728c */ /* 0x000fcc000bf06270 */
[----:B------:R-:W-:-:S13]  /*16090*/  PLOP3.LUT P0, PT, PT, PT, UP0, 0x80, 0x0 ;  /* 0x000000000000781c */ /* 0x000fda0003f0f008 */
[----:B------:R-:W-:Y:S05]  /*160a0*/  @!P0 BRA `(.L_x_5276) ;  /* 0xfffffeac00e08947 */ /* 0x000fea000383ffff */
[----:B------:R-:W-:Y:S05]  /*160b0*/  EXIT ;  /* 0x000000000000794d */ /* 0x000fea0003800000 */
.L_x_5163:
        /* <DEDUP_REMOVED lines=59> */
.L_x_5280:
        /* <DEDUP_REMOVED lines=38> */
.L_x_5278:
        /* <DEDUP_REMOVED lines=17> */
.L_x_5281:
        /* <DEDUP_REMOVED lines=61> */
.L_x_5282:
        /* <DEDUP_REMOVED lines=63> */
.L_x_5283:
[----:B------:R-:W-:-:S05]  /*16fa0*/  LOP3.LUT R29, RZ, R2, RZ, 0x33, !PT ;  /* 0x00000002ff1d7212 */ /* 0x000fca00078e33ff */
[----:B------:R-:W-:Y:S01]  /*16fb0*/  IMAD.IADD R29, R0, 0x1, R29 ;  /* 0x00000001001d7824 */ /* 0x000fe200078e021d */
[----:B------:R-:W-:Y:S06]  /*16fc0*/  BRA `(.L_x_5284) ;  /* 0x0000000000107947 */ /* 0x000fec0003800000 */
.L_x_5279:
[----:B------:R-:W-:Y:S01]  /*16fd0*/  IMAD.MOV.U32 R28, RZ, RZ, R11 ;  /* 0x000000ffff1c7224 */ /* 0x000fe200078e000b */
[----:B------:R-:W-:Y:S01]  /*16fe0*/  ULDC UR40, c[0x0][0xc3c] ;  /* 0x00030f0000287ab9 */ /* 0x000fe20000000800 */
[----:B------:R-:W-:Y:S02]  /*16ff0*/  IMAD.MOV.U32 R29, RZ, RZ, RZ ;  /* 0x000000ffff1d7224 */ /* 0x000fe400078e00ff */
[----:B------:R-:W-:-:S07]  /*17000*/  IMAD.MOV.U32 R30, RZ, RZ, RZ ;  /* 0x000000ffff1e7224 */ /* 0x000fce00078e00ff */
.L_x_5284:
[----:B------:R-:W-:Y:S01]  /*17010*/  ISETP.NE.AND P0, PT, R7, RZ, PT ;  /* 0x000000ff0700720c */ /* 0x000fe20003f05270 */
[----:B------:R-:W-:-:S12]  /*17020*/  IMAD.U32 R31, RZ, RZ, UR40 ;  /* 0x00000028ff1f7e24 */ /* 0x000fd8000f8e00ff */
[----:B------:R-:W0:Y:S01]  /*17030*/  @!P0 S2R R3, SR_CgaCtaId ;  /* 0x0000000000038919 */ /* 0x000e220000008800 */
[----:B------:R-:W-:-:S04]  /*17040*/  @!P0 MOV R0, 0x400 ;  /* 0x0000040000008802 */ /* 0x000fc80000000f00 */
[----:B0-----:R-:W-:-:S05]  /*17050*/  @!P0 LEA R0, R3, R0, 0x18 ;  /* 0x0000000003008211 */ /* 0x001fca00078ec0ff */
[----:B------:R0:W-:Y:S01]  /*17060*/  @!P0 STS.128 [R0+0x2a8d0], R28 ;  /* 0x02a8d01c00008388 */ /* 0x0001e20000000c00 */
[----:B------:R-:W-:Y:S06]  /*17070*/  BAR.ARV 0x5, 0x180 ;  /* 0x0146000000007b1d */ /* 0x000fec0000002000 */
.L_x_5277:
        /* <DEDUP_REMOVED lines=9> */
[----:B------:R-:W-:Y:S01]  /*17110*/  MOV R18, 0x400 ;  /* 0x0000040000127802 */ /* 0x000fe20000000f00 */
[----:B------:R-:W-:Y:S01]  /*17120*/  IMAD.MOV.U32 R24, RZ, RZ, 0x1 ;  /* 0x00000001ff187424 */ /* 0x000fe200078e00ff */
[----:B------:R-:W-:Y:S01]  /*17130*/  STL [R1+0x8], RZ ;  /* 0x000008ff01007387 */ /* 0x000fe20000100800 */
[----:B------:R-:W-:Y:S01]  /*17140*/  IMAD.MOV.U32 R22, RZ, RZ, RZ ;  /* 0x000000ffff167224 */ /* 0x000fe200078e00ff */
[----:B------:R-:W-:Y:S02]  /*17150*/  ULOP3.LUT UR43, UR44, 0x2, URZ, 0xfc, !UPT ;  /* 0x000000022c2b7892 */ /* 0x000fe4000f8efc3f */
[----:B------:R-:W-:Y:S01]  /*17160*/  ULOP3.LUT UR45, UR44, 0x1, URZ, 0xfc, !UPT ;  /* 0x000000012c2d7892 */ /* 0x000fe2000f8efc3f */
[----:B------:R-:W-:Y:S01]  /*17170*/  ULDC UR46, c[0x0][0xc] ;  /* 0x00000300002e7ab9 */ /* 0x000fe20000000800 */
[----:B--2---:R-:W-:-:S05]  /*17180*/  IMAD.U32 R33, RZ, RZ, UR4 ;  /* 0x00000004ff217e24 */ /* 0x004fca000f8e00ff */
[----:B------:R-:W-:Y:S01]  /*17190*/  LEA R18, R33, R18, 0x18 ;  /* 0x0000001221127211 */ /* 0x000fe200078ec0ff */
[C---:B-1----:R-:W-:Y:S01]  /*171a0*/  IMAD.SHL.U32 R17, R11.reuse, 0x40, RZ ;  /* 0x000000400b117824 */ /* 0x042fe200078e00ff */
[----:B0-----:R-:W-:Y:S01]  /*171b0*/  SHF.R.U32.HI R0, RZ, 0x1, R11 ;  /* 0x00000001ff007819 */ /* 0x001fe2000001160b */
[C---:B------:R-:W-:Y:S01]  /*171c0*/  IMAD.SHL.U32 R2, R11.reuse, 0x80, RZ ;  /* 0x000000800b027824 */ /* 0x040fe200078e00ff */
[C---:B------:R-:W-:Y:S01]  /*171d0*/  LOP3.LUT R10, R11.reuse, 0x7f, RZ, 0xc0, !PT ;  /* 0x0000007f0b0a7812 */ /* 0x040fe200078ec0ff */
[----:B------:R-:W-:Y:S01]  /*171e0*/  IMAD.SHL.U32 R7, R11, 0x10, RZ ;  /* 0x000000100b077824 */ /* 0x000fe200078e00ff */
[----:B------:R-:W-:Y:S01]  /*171f0*/  LOP3.LUT R3, R17, 0x180, RZ, 0xc0, !PT ;  /* 0x0000018011037812 */ /* 0x000fe200078ec0ff */
[----:B------:R-:W-:Y:S01]  /*17200*/  IMAD.SHL.U32 R9, R11, 0x2, RZ ;  /* 0x000000020b097824 */ /* 0x000fe200078e00ff */
[C---:B------:R-:W-:Y:S02]  /*17210*/  LOP3.LUT R4, R2.reuse, 0x380, RZ, 0xc0, !PT ;  /* 0x0000038002047812 */ /* 0x040fe400078ec0ff */
[----:B------:R-:W-:Y:S01]  /*17220*/  LOP3.LUT R0, R3, 0x30, R0, 0xf8, !PT ;  /* 0x0000003003007812 */ /* 0x000fe200078ef800 */
[----:B------:R-:W-:Y:S01]  /*17230*/  IMAD.SHL.U32 R3, R11, 0x8, RZ ;  /* 0x000000080b037824 */ /* 0x000fe200078e00ff */
[----:B------:R-:W-:-:S02]  /*17240*/  LOP3.LUT R2, R2, 0x400, RZ, 0xc0, !PT ;  /* 0x0000040002027812 */ /* 0x000fc400078ec0ff */
[----:B------:R-:W-:Y:S02]  /*17250*/  SHF.R.U32.HI R5, RZ, 0x5, R10 ;  /* 0x00000005ff057819 */ /* 0x000fe4000001160a */
[----:B------:R-:W-:Y:S02]  /*17260*/  LOP3.LUT R8, R7, 0x40, RZ, 0xc0, !PT ;  /* 0x0000004007087812 */ /* 0x000fe400078ec0ff */
[----:B------:R-:W-:Y:S01]  /*17270*/  LOP3.LUT R4, R4, 0x10, R11, 0xf8, !PT ;  /* 0x0000001004047812 */ /* 0x000fe200078ef80b */
[----:B------:R-:W-:Y:S01]  /*17280*/  IMAD R2, R5, 0x800, R2 ;  /* 0x0000080005027824 */ /* 0x000fe200078e0202 */
[----:B------:R-:W-:Y:S01]  /*17290*/  R2P PR, R11, 0x6 ;  /* 0x000000060b007804 */ /* 0x000fe20000000000 */
[----:B------:R-:W-:Y:S01]  /*172a0*/  IMAD R37, R5, 0x200, R8 ;  /* 0x0000020005257824 */ /* 0x000fe200078e0208 */
[----:B------:R-:W-:Y:S02]  /*172b0*/  LOP3.LUT R5, R4, 0x70, R7, 0x78, !PT ;  /* 0x0000007004057812 */ /* 0x000fe400078e7807 */
[----:B------:R-:W-:Y:S01]  /*172c0*/  LOP3.LUT R0, R0, 0x30, R3, 0x78, !PT ;  /* 0x0000003000007812 */ /* 0x000fe200078e7803 */
[----:B------:R-:W-:Y:S01]  /*172d0*/  IMAD.MOV.U32 R3, RZ, RZ, 0x20 ;  /* 0x00000020ff037424 */ /* 0x000fe200078e00ff */
[----:B------:R-:W-:Y:S01]  /*172e0*/  LOP3.LUT R6, R7, 0x1b0, RZ, 0xc0, !PT ;  /* 0x000001b007067812 */ /* 0x000fe200078ec0ff */
[----:B------:R-:W-:Y:S01]  /*172f0*/  IMAD.IADD R36, R2, 0x1, R5 ;  /* 0x0000000102247824 */ /* 0x000fe200078e0205 */
[----:B------:R-:W-:Y:S01]  /*17300*/  LOP3.LUT R17, R0, 0x640, R17, 0xf8, !PT ;  /* 0x0000064000117812 */ /* 0x000fe200078ef811 */
[----:B------:R-:W-:Y:S01]  /*17310*/  IMAD.SHL.U32 R0, R11, 0x20, RZ ;  /* 0x000000200b007824 */ /* 0x000fe200078e00ff */
[----:B------:R-:W-:Y:S01]  /*17320*/  LOP3.LUT R6, R6, 0x30, R9, 0x78, !PT ;  /* 0x0000003006067812 */ /* 0x000fe200078e7809 */
[C---:B------:R-:W-:Y:S01]  /*17330*/  VIADD R34, R36.reuse, 0x40 ;  /* 0x0000004024227836 */ /* 0x040fe20000000000 */
[----:B------:R-:W-:Y:S01]  /*17340*/  SEL R3, R3, 0xffffffe0, !P1 ;  /* 0xffffffe003037807 */ /* 0x000fe20004800000 */
[----:B------:R-:W-:Y:S01]  /*17350*/  @P2 VIADD R34, R36, 0xffffffc0 ;  /* 0xffffffc024222836 */ /* 0x000fe20000000000 */
[----:B------:R-:W-:Y:S01]  /*17360*/  LOP3.LUT R0, R0, 0x60, RZ, 0xc0, !PT ;  /* 0x0000006000007812 */ /* 0x000fe200078ec0ff */
[----:B------:R-:W-:Y:S01]  /*17370*/  IMAD.IADD R37, R6, 0x1, R37 ;  /* 0x0000000106257824 */ /* 0x000fe200078e0225 */
[----:B------:R-:W-:Y:S01]  /*17380*/  SHF.R.U32.HI R2, RZ, 0x2, R10 ;  /* 0x00000002ff027819 */ /* 0x000fe2000001160a */
[----:B------:R-:W-:Y:S01]  /*17390*/  IMAD.IADD R35, R3, 0x1, R36 ;  /* 0x0000000103237824 */ /* 0x000fe200078e0224 */
[----:B------:R-:W-:Y:S01]  /*173a0*/  LOP3.LUT R32, R7, 0x30, RZ, 0xc0, !PT ;  /* 0x0000003007207812 */ /* 0x000fe200078ec0ff */
[----:B------:R-:W-:Y:S01]  /*173b0*/  IMAD.IADD R3, R3, 0x1, R34 ;  /* 0x0000000103037824 */ /* 0x000fe200078e0222 */
[----:B------:R-:W-:Y:S01]  /*173c0*/  LOP3.LUT R0, R2, R0, RZ, 0xfc, !PT ;  /* 0x0000000002007212 */ /* 0x000fe200078efcff */
[----:B------:R-:W-:Y:S01]  /*173d0*/  IMAD.IADD R0, R18, 0x1, R37 ;  /* 0x0000000112007824 */ /* 0x000fe200078e0225 */
[----:B------:R-:W-:-:S02]  /*173e0*/  LOP3.LUT R2, R32, 0x80, RZ, 0xfc, !PT ;  /* 0x0000008020027812 */ /* 0x000fc400078efcff */
[----:B------:R0:W-:Y:S01]  /*173f0*/  STL [R1], R3 ;  /* 0x0000000301007387 */ /* 0x0001e20000100800 */
[C---:B------:R-:W-:Y:S02]  /*17400*/  LOP3.LUT R2, R17.reuse, 0x4800, RZ, 0xfc, !PT ;  /* 0x0000480011027812 */ /* 0x040fe400078efcff */
[C---:B------:R-:W-:Y:S01]  /*17410*/  LOP3.LUT R2, R17.reuse, 0x3800, RZ, 0xfc, !PT ;  /* 0x0000380011027812 */ /* 0x040fe200078efcff */
[----:B------:R1:W-:Y:S01]  /*17420*/  STL [R1+0x4], R0 ;  /* 0x0000040001007387 */ /* 0x0003e20000100800 */
[----:B0-----:R-:W-:Y:S02]  /*17430*/  LOP3.LUT R3, R32, 0x40, RZ, 0xfc, !PT ;  /* 0x0000004020037812 */ /* 0x001fe400078efcff */
[C---:B------:R-:W-:Y:S02]  /*17440*/  LOP3.LUT R3, R17.reuse, 0x2800, RZ, 0xfc, !PT ;  /* 0x0000280011037812 */ /* 0x040fe400078efcff */
[C---:B-1----:R-:W-:Y:S02]  /*17450*/  LOP3.LUT R0, R17.reuse, 0x3000, RZ, 0xfc, !PT ;  /* 0x0000300011007812 */ /* 0x042fe400078efcff */
[----:B------:R-:W-:-:S02]  /*17460*/  LOP3.LUT R3, R17, 0x5000, RZ, 0xfc, !PT ;  /* 0x0000500011037812 */ /* 0x000fc400078efcff */
[----:B------:R-:W-:-:S07]  /*17470*/  LOP3.LUT R0, R17, 0x5800, RZ, 0xfc, !PT ;  /* 0x0000580011007812 */ /* 0x000fce00078efcff */
.L_x_5367:
        /* <DEDUP_REMOVED lines=21> */
[----:B------:R-:W-:-:S02]  /*175d0*/  IMAD.U32 R2, RZ, RZ, UR4 ;  /* 0x00000004ff027e24 */ /* 0x000fc4000f8e00ff */
[----:B------:R-:W-:Y:S01]  /*175e0*/  IMAD.U32 R3, RZ, RZ, UR5 ;  /* 0x00000005ff037e24 */ /* 0x000fe2000f8e00ff */
[----:B------:R-:W-:-:S04]  /*175f0*/  @UP2 ULDC.64 UR4, c[0x0][0xa18] ;  /* 0x0002860000042ab9 */ /* 0x000fc80000000a00 */
[----:B0-2---:R0:W2:Y:S01]  /*17600*/  @P0 LDG.E R0, desc[UR56][R2.64] ;  /* 0x0000003802000981 */ /* 0x0050a2000c1e1900 */
        /* <DEDUP_REMOVED lines=19> */
[----:B-1----:R-:W-:-:S14]  /*17740*/  @P1 BRA `(.L_x_5286) ;  /* 0x00000000002c1947 */ /* 0x002fdc0003800000 */
        /* <DEDUP_REMOVED lines=11> */
.L_x_5286:
        /* <DEDUP_REMOVED lines=8> */
.L_x_5287:
        /* <DEDUP_REMOVED lines=13> */
.L_x_5288:
        /* <DEDUP_REMOVED lines=31> */
.L_x_5290:
[----:B------:R-:W-:-:S11]  /*17b40*/  UISETP.NE.AND UP0, UPT, UR5, 0x1, UPT ;  /* 0x000000010500788c */ /* 0x000fd6000bf05270 */
[----:B------:R-:W-:Y:S02]  /*17b50*/  @UP0 ULDC.64 UR8, c[0x0][0x9e8] ;  /* 0x00027a0000080ab9 */ /* 0x000fe40000000a00 */
[----:B------:R-:W-:-:S04]  /*17b60*/  UIMAD.WIDE.U32 UR6, UR4, UR8, URZ ;  /* 0x00000008040672a5 */ /* 0x000fc8000f8e003f */
[----:B------:R-:W-:-:S12]  /*17b70*/  @UP0 USHF.R.U32.HI UR4, URZ, UR9, UR7 ;  /* 0x000000093f040299 */ /* 0x000fd80008011607 */
.L_x_5291:
[----:B------:R-:W-:-:S06]  /*17b80*/  UIMAD UR4, UR4, UR5, UR5 ;  /* 0x00000005040472a4 */ /* 0x000fcc000f8e0205 */
[----:B------:R-:W-:-:S07]  /*17b90*/  VIMNMX R0, R0, UR4, PT ;  /* 0x0000000400007c48 */ /* 0x000fce000bfe0100 */
.L_x_5289:
        /* <DEDUP_REMOVED lines=29> */
.L_x_5293:
[----:B------:R-:W-:-:S11]  /*17d70*/  UISETP.NE.AND UP0, UPT, UR5, 0x1, UPT ;  /* 0x000000010500788c */ /* 0x000fd6000bf05270 */
[----:B------:R-:W-:Y:S02]  /*17d80*/  @UP0 ULDC.64 UR10, c[0x0][0x9e8] ;  /* 0x00027a00000a0ab9 */ /* 0x000fe40000000a00 */
[----:B------:R-:W-:-:S04]  /*17d90*/  UIMAD.WIDE.U32 UR6, UR9, UR10, URZ ;  /* 0x0000000a090672a5 */ /* 0x000fc8000f8e003f */
[----:B------:R-:W-:-:S12]  /*17da0*/  @UP0 USHF.R.U32.HI UR9, URZ, UR11, UR7 ;  /* 0x0000000b3f090299 */ /* 0x000fd80008011607 */
.L_x_5294:
[----:B------:R-:W-:-:S04]  /*17db0*/  UIMAD UR5, UR9, UR5, URZ ;  /* 0x00000005090572a4 */ /* 0x000fc8000f8e023f */
[----:B------:R-:W-:-:S04]  /*17dc0*/  UISETP.LT.AND UP0, UPT, UR4, UR5, UPT ;  /* 0x000000050400728c */ /* 0x000fc8000bf01270 */
[----:B------:R-:W-:-:S12]  /*17dd0*/  USEL UR4, UR4, UR5, !UP0 ;  /* 0x0000000504047287 */ /* 0x000fd8000c000000 */
.L_x_5292:
        /* <DEDUP_REMOVED lines=50> */
.L_x_5295:
        /* <DEDUP_REMOVED lines=23> */
.L_x_5297:
        /* <DEDUP_REMOVED lines=20> */
.L_x_5300:
[----:B------:R-:W-:Y:S05]  /*183b0*/  BSYNC B6 ;  /* 0x0000000000067941 */ /* 0x000fea0003800000 */
.L_x_5299:
        /* <DEDUP_REMOVED lines=22> */
.L_x_5302:
[----:B------:R-:W-:Y:S05]  /*18520*/  BSYNC B6 ;  /* 0x0000000000067941 */ /* 0x000fea0003800000 */
.L_x_5301:
        /* <DEDUP_REMOVED lines=20> */
.L_x_5304:
[----:B------:R-:W-:Y:S05]  /*18670*/  BSYNC B6 ;  /* 0x0000000000067941 */ /* 0x000fea0003800000 */
.L_x_5303:
        /* <DEDUP_REMOVED lines=19> */
.L_x_5306:
[----:B------:R-:W-:Y:S05]  /*187b0*/  BSYNC B6 ;  /* 0x0000000000067941 */ /* 0x000fea0003800000 */
.L_x_5305:
[----:B------:R-:W-:Y:S01]  /*187c0*/  ULDC.64 UR4, c[0x0][0x9f8] ;  /* 0x00027e0000047ab9 */ /* 0x000fe20000000a00 */
[----:B------:R-:W-:Y:S01]  /*187d0*/  IMAD.U32 R25, RZ, RZ, UR40 ;  /* 0x00000028ff197e24 */ /* 0x000fe2000f8e00ff */
[----:B------:R-:W-:Y:S01]  /*187e0*/  UISETP.NE.U32.AND UP0, UPT, UR4, URZ, UPT ;  /* 0x0000003f0400728c */ /* 0x000fe2000bf05070 */
[----:B------:R-:W0:Y:S01]  /*187f0*/  S2R R21, SR_TID.X ;  /* 0x0000000000157919 */ /* 0x000e220000002100 */
[----:B------:R-:W1:Y:S02]  /*18800*/  LDC R8, c[0x0][0x430] ;  /* 0x00010c00ff087b82 */ /* 0x000e640000000800 */
[----:B------:R-:W-:Y:S01]  /*18810*/  UISETP.NE.AND.EX UP0, UPT, UR5, URZ, UPT, UP0 ;  /* 0x0000003f0500728c */ /* 0x000fe2000bf05300 */
[----:B------:R-:W2:Y:S05]  /*18820*/  S2R R20, SR_TID.X ;  /* 0x0000000000147919 */ /* 0x000eaa0000002100 */
[----:B------:R-:W-:Y:S01]  /*18830*/  PLOP3.LUT P0, PT, PT, PT, UP0, 0x80, 0x0 ;  /* 0x000000000000781c */ /* 0x000fe20003f0f008 */
[----:B------:R-:W3:Y:S04]  /*18840*/  LDC R31, c[0x0][0x2f4] ;  /* 0x0000bd00ff1f7b82 */ /* 0x000ee80000000800 */
[----:B------:R-:W-:-:S02]  /*18850*/  @UP0 ULDC.64 UR4, c[0x0][0x9f8] ;  /* 0x00027e0000040ab9 */ /* 0x000fc40000000a00 */
[----:B------:R-:W-:-:S06]  /*18860*/  @UP0 UIMAD.WIDE UR4, UR40, 0x4, UR4 ;  /* 0x00000004280408a5 */ /* 0x000fcc000f8e0204 */
[----:B------:R-:W-:Y:S02]  /*18870*/  IMAD.U32 R2, RZ, RZ, UR4 ;  /* 0x00000004ff027e24 */ /* 0x000fe4000f8e00ff */
[----:B------:R-:W-:-:S05]  /*18880*/  IMAD.U32 R3, RZ, RZ, UR5 ;  /* 0x00000005ff037e24 */ /* 0x000fca000f8e00ff */
[----:B------:R4:W4:Y:S01]  /*18890*/  @P0 LDG.E R25, desc[UR56][R2.64] ;  /* 0x0000003802190981 */ /* 0x000922000c1e1900 */
[----:B-1----:R-:W-:Y:S01]  /*188a0*/  ISETP.NE.AND P1, PT, R8, 0x1, PT ;  /* 0x000000010800780c */ /* 0x002fe20003f25270 */
[----:B0-----:R-:W-:Y:S01]  /*188b0*/  IMAD.SHL.U32 R21, R21, 0x20, RZ ;  /* 0x0000002015157824 */ /* 0x001fe200078e00ff */
[----:B------:R-:W-:Y:S02]  /*188c0*/  LEA R0, R27, 0xffffff80, 0x7 ;  /* 0xffffff801b007811 */ /* 0x000fe400078e38ff */
[----:B------:R-:W-:Y:S02]  /*188d0*/  LOP3.LUT R16, R16, 0xffffffef, RZ, 0xc0, !PT ;  /* 0xffffffef10107812 */ /* 0x000fe400078ec0ff */
[----:B--2---:R-:W-:Y:S02]  /*188e0*/  LOP3.LUT R20, R20, 0x7f, RZ, 0xc0, !PT ;  /* 0x0000007f14147812 */ /* 0x004fe400078ec0ff */
[----:B------:R-:W-:Y:S02]  /*188f0*/  LOP3.LUT R21, R21, 0x60, RZ, 0xc0, !PT ;  /* 0x0000006015157812 */ /* 0x000fe400078ec0ff */
[----:B------:R-:W-:-:S03]  /*18900*/  SHF.R.U32.HI R20, RZ, 0x2, R20 ;  /* 0x00000002ff147819 */ /* 0x000fc60000011614 */
[----:B------:R-:W0:Y:S01]  /*18910*/  @P1 LDC R7, c[0x0][0x434] ;  /* 0x00010d00ff071b82 */ /* 0x000e220000000800 */
[----:B---3--:R-:W-:Y:S02]  /*18920*/  ISETP.GE.AND P3, PT, R32, R31, PT ;  /* 0x0000001f2000720c */ /* 0x008fe40003f66270 */
[----:B------:R-:W-:Y:S02]  /*18930*/  LOP3.LUT R5, R0, R20, R21, 0xfe, !PT ;  /* 0x0000001400057212 */ /* 0x000fe400078efe15 */
[----:B------:R-:W-:Y:S02]  /*18940*/  @P1 LOP3.LUT R16, R16, 0x10, RZ, 0xfc, !PT ;  /* 0x0000001010101812 */ /* 0x000fe400078efcff */
[C---:B------:R-:W-:Y:S01]  /*18950*/  ISETP.GE.AND P0, PT, R5.reuse, UR36, PT ;  /* 0x0000002405007c0c */ /* 0x040fe2000bf06270 */
[----:B------:R-:W1:Y:S01]  /*18960*/  @P1 LDC R4, c[0x0][0x438] ;  /* 0x00010e00ff041b82 */ /* 0x000e620000000800 */
[----:B------:R-:W-:-:S04]  /*18970*/  VIADD R5, R5, UR38 ;  /* 0x0000002605057c36 */ /* 0x000fc80008000000 */
[----:B------:R-:W-:-:S07]  /*18980*/  IMAD.MOV.U32 R6, RZ, RZ, R5 ;  /* 0x000000ffff067224 */ /* 0x000fce00078e0005 */
[----:B----4-:R-:W2:Y:S01]  /*18990*/  @!P0 LDC.64 R2, c[0x0][0x428] ;  /* 0x00010a00ff028b82 */ /* 0x010ea20000000a00 */
[----:B0-----:R-:W-:-:S05]  /*189a0*/  @P1 IMAD.HI.U32 R7, R5, R7, RZ ;  /* 0x0000000705071227 */ /* 0x001fca00078e00ff */
[----:B-1----:R-:W-:-:S04]  /*189b0*/  @P1 SHF.R.U32.HI R6, RZ, R4, R7 ;  /* 0x00000004ff061219 */ /* 0x002fc80000011607 */
[--C-:B------:R-:W-:Y:S01]  /*189c0*/  @!P0 SHF.R.S32.HI R7, RZ, 0x1f, R6.reuse ;  /* 0x0000001fff078819 */ /* 0x100fe20000011406 */
[----:B------:R-:W-:-:S04]  /*189d0*/  IMAD.MOV R4, RZ, RZ, -R6 ;  /* 0x000000ffff047224 */ /* 0x000fc800078e0a06 */
[----:B------:R-:W-:Y:S01]  /*189e0*/  IMAD R5, R8, R4, R5 ;  /* 0x0000000408057224 */ /* 0x000fe200078e0205 */
[----:B------:R-:W-:Y:S02]  /*189f0*/  LOP3.LUT R21, R32, 0x40, RZ, 0xfc, !PT ;  /* 0x0000004020157812 */ /* 0x000fe400078efcff */
[----:B------:R-:W-:Y:S01]  /*18a00*/  LOP3.LUT R16, R16, 0xfffffffb, RZ, 0xc0, !PT ;  /* 0xfffffffb10107812 */ /* 0x000fe200078ec0ff */
[----:B------:R-:W-:-:S03]  /*18a10*/  IMAD.U32 R8, RZ, RZ, UR43 ;  /* 0x0000002bff087e24 */ /* 0x000fc6000f8e00ff */
[----:B------:R-:W-:Y:S02]  /*18a20*/  @P3 LOP3.LUT R16, R16, 0x4, RZ, 0xfc, !PT ;  /* 0x0000000410103812 */ /* 0x000fe400078efcff */
[----:B------:R-:W-:Y:S02]  /*18a30*/  ISETP.NE.AND P2, PT, R8, 0x3, PT ;  /* 0x000000030800780c */ /* 0x000fe40003f45270 */
[----:B------:R-:W-:Y:S02]  /*18a40*/  LOP3.LUT R16, R16, 0xfffffff7, RZ, 0xc0, !PT ;  /* 0xfffffff710107812 */ /* 0x000fe400078ec0ff */
[----:B------:R-:W-:Y:S02]  /*18a50*/  LOP3.LUT R20, R32, 0x80, RZ, 0xfc, !PT ;  /* 0x0000008020147812 */ /* 0x000fe400078efcff */
[----:B------:R-:W-:Y:S01]  /*18a60*/  LOP3.LUT R16, R16, 0xfffffffd, RZ, 0xc0, !PT ;  /* 0xfffffffd10107812 */ /* 0x000fe200078ec0ff */
[----:B------:R-:W-:Y:S01]  /*18a70*/  UMOV UR4, 0xffffffff ;  /* 0xffffffff00047882 */ /* 0x000fe20000000000 */
[----:B------:R-:W-:Y:S01]  /*18a80*/  SHF.R.S32.HI R29, RZ, 0x1f, R25 ;  /* 0x0000001fff1d7819 */ /* 0x000fe20000011419 */
[----:B--2---:R-:W-:-:S04]  /*18a90*/  @!P0 IMAD.WIDE.U32 R6, R25, R2, R6 ;  /* 0x0000000219068225 */ /* 0x004fc800078e0006 */
[----:B------:R-:W-:-:S04]  /*18aa0*/  @!P0 IMAD R4, R29, R2, RZ ;  /* 0x000000021d048224 */ /* 0x000fc800078e02ff */
[----:B------:R-:W-:Y:S02]  /*18ab0*/  @!P0 IMAD R4, R25, R3, R4 ;  /* 0x0000000319048224 */ /* 0x000fe400078e0204 */
[----:B------:R-:W0:Y:S02]  /*18ac0*/  @!P0 LDC.64 R2, c[0x0][0x418] ;  /* 0x00010600ff028b82 */ /* 0x000e240000000a00 */
[----:B------:R-:W-:Y:S01]  /*18ad0*/  @!P0 IMAD.IADD R4, R7, 0x1, R4 ;  /* 0x0000000107048824 */ /* 0x000fe200078e0204 */
[----:B0-----:R-:W-:-:S04]  /*18ae0*/  @!P0 LEA R2, P1, R6, R2, 0x2 ;  /* 0x0000000206028211 */ /* 0x001fc800078210ff */
[----:B------:R-:W-:Y:S01]  /*18af0*/  @!P0 LEA.HI.X R3, R6, R3, R4, 0x2, P1 ;  /* 0x0000000306038211 */ /* 0x000fe200008f1404 */
[----:B------:R-:W-:Y:S01]  /*18b00*/  IMAD.MOV.U32 R6, RZ, RZ, RZ ;  /* 0x000000ffff067224 */ /* 0x000fe200078e00ff */
[----:B------:R-:W-:-:S05]  /*18b10*/  ISETP.GE.AND P1, PT, R21, R31, PT ;  /* 0x0000001f1500720c */ /* 0x000fca0003f26270 */
[----:B------:R0:W5:Y:S01]  /*18b20*/  @!P0 LDG.E R6, desc[UR56][R2.64] ;  /* 0x0000003802068981 */ /* 0x000162000c1e1900 */
[----:B------:R-:W-:-:S07]  /*18b30*/  ISETP.GE.AND P0, PT, R20, R31, PT ;  /* 0x0000001f1400720c */ /* 0x000fce0003f06270 */
[----:B------:R-:W-:-:S04]  /*18b40*/  @P1 LOP3.LUT R16, R16, 0x2, RZ, 0xfc, !PT ;  /* 0x0000000210101812 */ /* 0x000fc800078efcff */
[----:B------:R-:W-:-:S04]  /*18b50*/  @P2 LOP3.LUT R16, R16, 0x8, RZ, 0xfc, !PT ;  /* 0x0000000810102812 */ /* 0x000fc800078efcff */
[----:B------:R-:W-:-:S04]  /*18b60*/  LOP3.LUT R16, R16, 0xfffffffe, RZ, 0xc0, !PT ;  /* 0xfffffffe10107812 */ /* 0x000fc800078ec0ff */
[----:B------:R-:W-:Y:S01]  /*18b70*/  @P0 LOP3.LUT R16, R16, 0x1, RZ, 0xfc, !PT ;  /* 0x0000000110100812 */ /* 0x000fe200078efcff */
[----:B0-----:R-:W-:Y:S06]  /*18b80*/  BRA.DIV UR4, `(.L_x_5307) ;  /* 0x0000004e04407947 */ /* 0x001fec000b800000 */
.L_x_5387:
[----:B------:R-:W-:Y:S01]  /*18b90*/  LOP3.LUT R23, R30, 0xffff, RZ, 0xc0, !PT ;  /* 0x0000ffff1e177812 */ /* 0x000fe200078ec0ff */
[----:B------:R-:W-:Y:S06]  /*18ba0*/  @!P2 BRA `(.L_x_5308) ;  /* 0x000000000004a947 */ /* 0x000fec0003800000 */
[----:B------:R-:W-:Y:S01]  /*18bb0*/  BPT.TRAP 0x1 ;  /* 0x000000040000795c */ /* 0x000fe20000300000 */
.L_x_5308:
[----:B------:R-:W-:Y:S01]  /*18bc0*/  IMAD R4, R22, 0x8, R18 ;  /* 0x0000000816047824 */ /* 0x000fe200078e0212 */
[----:B------:R-:W-:Y:S01]  /*18bd0*/  SHF.L.U32 R30, R24, 0x1f, RZ ;  /* 0x0000001f181e7819 */ /* 0x000fe200000006ff */
[----:B------:R-:W-:Y:S01]  /*18be0*/  BSSY B0, `(.L_x_5309) ;  /* 0x0000004000007945 */ /* 0x000fe20003800000 */
[----:B------:R-:W-:Y:S02]  /*18bf0*/  SHF.R.S32.HI R20, RZ, 0x1f, R5 ;  /* 0x0000001fff147819 */ /* 0x000fe40000011405 */
[----:B------:R-:W0:Y:S02]  /*18c00*/  SYNCS.PHASECHK.TRANS64.TRYWAIT P0, [R4+URZ+0x2a880], R30 ;  /* 0x02a8801e040075a7 */ /* 0x000e24000800017f */
[----:B0-----:R-:W-:Y:S05]  /*18c10*/  @!P0 BRA `(.L_x_5310) ;  /* 0x0000004c00488947 */ /* 0x001fea0003800000 */
.L_x_5388:
[----:B------:R-:W-:Y:S05]  /*18c20*/  BSYNC B0 ;  /* 0x0000000000007941 */ /* 0x000fea0003800000 */
.L_x_5309:
[----:B------:R-:W1:Y:S01]  /*18c30*/  S2R R8, SR_TID.X ;  /* 0x0000000000087919 */ /* 0x000e620000002100 */
[----:B------:R-:W-:Y:S01]  /*18c40*/  ULDC.64 UR4, c[0x0][0x328] ;  /* 0x0000ca0000047ab9 */ /* 0x000fe20000000a00 */
[----:B-----5:R-:W-:Y:S01]  /*18c50*/  SHF.R.S32.HI R21, RZ, 0x1f, R6 ;  /* 0x0000001fff157819 */ /* 0x020fe20000011406 */
[----:B------:R-:W-:Y:S01]  /*18c60*/  IMAD R7, R20, UR4, RZ ;  /* 0x0000000414077c24 */ /* 0x000fe2000f8e02ff */
[----:B------:R-:W-:Y:S01]  /*18c70*/  ULDC.64 UR6, c[0x0][0x318] ;  /* 0x0000c60000067ab9 */ /* 0x000fe20000000a00 */
[----:B------:R-:W-:-:S04]  /*18c80*/  IMAD.WIDE.U32 R2, R5, UR4, RZ ;  /* 0x0000000405027c25 */ /* 0x000fc8000f8e00ff */
        /* <DEDUP_REMOVED lines=8> */
[C---:B------:R-:W-:Y:S01]  /*18d10*/  IMAD.WIDE.U32 R2, R23.reuse, UR4, R2 ;  /* 0x0000000417027c25 */ /* 0x040fe2000f8e0002 */
[----:B------:R-:W-:Y:S01]  /*18d20*/  UMOV UR4, 0xffffffff ;  /* 0xffffffff00047882 */ /* 0x000fe20000000000 */
[----:B-1----:R-:W-:Y:S02]  /*18d30*/  LOP3.LUT R8, R8, 0x7f, RZ, 0xc0, !PT ;  /* 0x0000007f08087812 */ /* 0x002fe400078ec0ff */
[----:B------:R-:W-:Y:S02]  /*18d40*/  IMAD R9, R23, UR5, R3 ;  /* 0x0000000517097c24 */ /* 0x000fe4000f8e0203 */
[----:B------:R-:W-:Y:S02]  /*18d50*/  SHF.R.U32.HI R10, RZ, 0x2, R8 ;  /* 0x00000002ff0a7819 */ /* 0x000fe40000011608 */
[----:B------:R-:W-:-:S02]  /*18d60*/  IADD3 R8, P0, R2, UR6, RZ ;  /* 0x0000000602087c10 */ /* 0x000fc4000ff1e0ff */
[----:B------:R-:W-:Y:S01]  /*18d70*/  IADD3 R7, -R10, UR36, -R0 ;  /* 0x000000240a077c10 */ /* 0x000fe2000fffe900 */
[----:B------:R-:W-:Y:S01]  /*18d80*/  IMAD R10, R22, 0x6000, R37 ;  /* 0x00006000160a7824 */ /* 0x000fe200078e0225 */
[----:B------:R-:W-:Y:S02]  /*18d90*/  IADD3.X R9, R9, UR7, RZ, P0, !PT ;  /* 0x0000000709097c10 */ /* 0x000fe400087fe4ff */
[----:B------:R-:W-:Y:S01]  /*18da0*/  ISETP.GE.AND P5, PT, R7, 0x1, PT ;  /* 0x000000010700780c */ /* 0x000fe20003fa6270 */
[----:B------:R-:W-:-:S12]  /*18db0*/  BRA.DIV UR4, `(.L_x_5311) ;  /* 0x0000004a04f47947 */ /* 0x000fd8000b800000 */
[----:B------:R-:W1:Y:S01]  /*18dc0*/  SHFL.IDX PT, R2, R8, RZ, 0x1c1f ;  /* 0x001c1fff08027589 */ /* 0x000e6200000e0000 */
[CC--:B------:R-:W-:Y:S02]  /*18dd0*/  ISETP.GE.AND P3, PT, R32.reuse, R31.reuse, PT ;  /* 0x0000001f2000720c */ /* 0x0c0fe40003f66270 */
[C---:B------:R-:W-:Y:S01]  /*18de0*/  LOP3.LUT R12, R32.reuse, 0x40, RZ, 0xfc, !PT ;  /* 0x00000040200c7812 */ /* 0x040fe200078efcff */
[----:B------:R-:W2:Y:S01]  /*18df0*/  SHFL.IDX PT, R0, R9, RZ, 0x1c1f ;  /* 0x001c1fff09007589 */ /* 0x000ea200000e0000 */
[----:B------:R-:W-:Y:S02]  /*18e00*/  LOP3.LUT R11, R32, 0x80, RZ, 0xfc, !PT ;  /* 0x00000080200b7812 */ /* 0x000fe400078efcff */
[----:B------:R-:W-:Y:S02]  /*18e10*/  ISETP.GE.AND P2, PT, R12, R31, PT ;  /* 0x0000001f0c00720c */ /* 0x000fe40003f46270 */
[C---:B------:R-:W-:Y:S02]  /*18e20*/  ISETP.GE.AND P6, PT, R7.reuse, 0x61, PT ;  /* 0x000000610700780c */ /* 0x040fe40003fc6270 */
[----:B------:R-:W-:-:S02]  /*18e30*/  ISETP.LT.OR P1, PT, R7, 0x1, P2 ;  /* 0x000000010700780c */ /* 0x000fc40001721670 */
[----:B------:R-:W-:Y:S02]  /*18e40*/  LOP3.LUT R16, R16, 0xffffffdf, RZ, 0xc0, !PT ;  /* 0xffffffdf10107812 */ /* 0x000fe400078ec0ff */
[----:B------:R-:W-:-:S07]  /*18e50*/  ISETP.GE.AND P4, PT, R7, 0x21, PT ;  /* 0x000000210700780c */ /* 0x000fce0003f86270 */
[----:B------:R-:W-:Y:S02]  /*18e60*/  @P6 LOP3.LUT R16, R16, 0x20, RZ, 0xfc, !PT ;  /* 0x0000002010106812 */ /* 0x000fe400078efcff */
[----:B-1----:R-:W-:-:S05]  /*18e70*/  IADD3 R2, P0, R32, R2, RZ ;  /* 0x0000000220027210 */ /* 0x002fca0007f1e0ff */
[----:B--2---:R-:W-:Y:S01]  /*18e80*/  IMAD.X R3, RZ, RZ, R0, P0 ;  /* 0x000000ffff037224 */ /* 0x004fe200000e0600 */
[----:B------:R-:W-:Y:S01]  /*18e90*/  ISETP.LT.OR P0, PT, R7, 0x1, P3 ;  /* 0x000000010700780c */ /* 0x000fe20001f01670 */
[----:B------:R-:W-:-:S12]  /*18ea0*/  IMAD.IADD R0, R18, 0x1, R10 ;  /* 0x0000000112007824 */ /* 0x000fd800078e020a */
[----:B------:R-:W-:Y:S01]  /*18eb0*/  @!PT LDS RZ, [RZ] ;  /* 0x00000000fffff984 */ /* 0x000fe20000000800 */
        /* <DEDUP_REMOVED lines=23> */
[----:B------:R-:W-:Y:S01]  /*19030*/  LDGSTS.E.BYPASS.LTC128B.128 [R0+0xf400], desc[UR56][R2.64+0x40], !P1 ;  /* 0x0f40004002007fae */ /* 0x000fe2000c901d78 */
[----:B------:R-:W-:-:S13]  /*19040*/  ISETP.LT.OR P1, PT, R7, 0x41, P0 ;  /* 0x000000410700780c */ /* 0x000fda0000721670 */
[----:B------:R1:W-:Y:S01]  /*19050*/  LDGSTS.E.BYPASS.LTC128B.128 [R0+0x11400], desc[UR56][R2.64+0x80], !P1 ;  /* 0x1140008002007fae */ /* 0x0003e2000c901d78 */
[----:B------:R-:W-:-:S03]  /*19060*/  ISETP.GE.AND P1, PT, R7, 0x41, PT ;  /* 0x000000410700780c */ /* 0x000fc60003f26270 */
[----:B-1-3--:R1:W2:Y:S10]  /*19070*/  SHFL.IDX PT, R2, R8, 0x3, 0x1c1f ;  /* 0x007c1f0008027f89 */ /* 0x00a2b400000e0000 */
.L_x_5398:
        /* <DEDUP_REMOVED lines=13> */
.L_x_5312:
        /* <DEDUP_REMOVED lines=11> */
.L_x_5313:
[----:B------:R2:W-:Y:S01]  /*19200*/  SYNCS.ARRIVE.TRANS64.A1T0 RZ, [R4+URZ+0x2a870], RZ ;  /* 0x02a870ff04ff79a7 */ /* 0x0005e2000810003f */
[----:B------:R-:W-:Y:S05]  /*19210*/  @!P3 BRA `(.L_x_5314) ;  /* 0x000000000004b947 */ /* 0x000fea0003800000 */
[----:B------:R-:W-:Y:S01]  /*19220*/  BPT.TRAP 0x1 ;  /* 0x000000040000795c */ /* 0x000fe20000300000 */
.L_x_5314:
[----:B------:R-:W3:Y:S01]  /*19230*/  SYNCS.PHASECHK.TRANS64.TRYWAIT P0, [R4+URZ+0x2a840], R30 ;  /* 0x02a8401e040075a7 */ /* 0x000ee2000800017f */
[----:B------:R-:W-:Y:S04]  /*19240*/  BSSY B0, `(.L_x_5315) ;  /* 0x0000002000007945 */ /* 0x000fe80003800000 */
[----:B---3--:R-:W-:Y:S05]  /*19250*/  @!P0 BRA `(.L_x_5316) ;  /* 0x0000004c006c8947 */ /* 0x008fea0003800000 */
.L_x_5399:
[----:B------:R-:W-:Y:S05]  /*19260*/  BSYNC B0 ;  /* 0x0000000000007941 */ /* 0x000fea0003800000 */
.L_x_5315:
[----:B------:R-:W-:Y:S01]  /*19270*/  ULDC.64 UR4, c[0x0][0x300] ;  /* 0x0000c00000047ab9 */ /* 0x000fe20000000a00 */
[----:B------:R-:W-:Y:S01]  /*19280*/  ULDC.64 UR6, c[0x0][0x2e8] ;  /* 0x0000ba0000067ab9 */ /* 0x000fe20000000a00 */
[----:B------:R-:W-:Y:S01]  /*19290*/  IMAD R7, R20, UR4, RZ ;  /* 0x0000000414077c24 */ /* 0x000fe2000f8e02ff */
[C---:B------:R-:W-:Y:S01]  /*192a0*/  LOP3.LUT R9, R32.reuse, 0x80, RZ, 0xfc, !PT ;  /* 0x0000008020097812 */ /* 0x040fe200078efcff */
[----:B------:R-:W-:Y:S01]  /*192b0*/  IMAD.WIDE.U32 R2, R5, UR4, RZ ;  /* 0x0000000405027c25 */ /* 0x000fe2000f8e00ff */
[----:B-1----:R-:W-:Y:S02]  /*192c0*/  LOP3.LUT R8, R32, 0x40, RZ, 0xfc, !PT ;  /* 0x0000004020087812 */ /* 0x002fe400078efcff */
[-C--:B------:R-:W-:Y:S01]  /*192d0*/  ISETP.GE.AND P2, PT, R9, R31.reuse, PT ;  /* 0x0000001f0900720c */ /* 0x080fe20003f46270 */
[----:B------:R-:W-:Y:S01]  /*192e0*/  IMAD R7, R5, UR5, R7 ;  /* 0x0000000505077c24 */ /* 0x000fe2000f8e0207 */
[----:B------:R-:W-:Y:S01]  /*192f0*/  ULDC.64 UR4, c[0x0][0x310] ;  /* 0x0000c40000047ab9 */ /* 0x000fe20000000a00 */
[----:B------:R-:W-:Y:S01]  /*19300*/  ISETP.GE.AND P3, PT, R8, R31, PT ;  /* 0x0000001f0800720c */ /* 0x000fe20003f66270 */
[----:B------:R-:W-:-:S02]  /*19310*/  IMAD R21, R21, UR4, RZ ;  /* 0x0000000415157c24 */ /* 0x000fc4000f8e02ff */
[----:B------:R-:W-:Y:S02]  /*19320*/  IMAD.IADD R3, R3, 0x1, R7 ;  /* 0x0000000103037824 */ /* 0x000fe400078e0207 */
        /* <DEDUP_REMOVED lines=12> */
[----:B------:R-:W4:Y:S01]  /*193f0*/  SHFL.IDX PT, R2, R6, RZ, 0x1c1f ;  /* 0x001c1fff06027589 */ /* 0x000f2200000e0000 */
[----:B-1----:R-:W-:-:S05]  /*19400*/  @P5 IADD3 R3, P0, R32, R3, RZ ;  /* 0x0000000320035210 */ /* 0x002fca0007f1e0ff */
[----:B----4-:R-:W-:-:S05]  /*19410*/  @P5 IMAD.X R2, RZ, RZ, R2, P0 ;  /* 0x000000ffff025224 */ /* 0x010fca00000e0602 */
[----:B------:R-:W-:-:S04]  /*19420*/  @P5 LOP3.LUT R3, R3, R2, RZ, 0x3c, !PT ;  /* 0x0000000203035212 */ /* 0x000fc800078e3cff */
[----:B------:R-:W-:-:S04]  /*19430*/  @P5 LOP3.LUT R2, R3, R2, RZ, 0x3c, !PT ;  /* 0x0000000203025212 */ /* 0x000fc800078e3cff */
[----:B------:R-:W-:-:S05]  /*19440*/  @P5 LOP3.LUT R3, R3, R2, RZ, 0x3c, !PT ;  /* 0x0000000203035212 */ /* 0x000fca00078e3cff */
[----:B------:R-:W-:Y:S01]  /*19450*/  @!PT LDS RZ, [RZ] ;  /* 0x00000000fffff984 */ /* 0x000fe20000000800 */
[----:B------:R-:W-:Y:S04]  /*19460*/  @P5 LDGSTS.E.BYPASS.LTC128B.128 [R0+0x1e400], desc[UR56][R2.64], !P6 ;  /* 0x1e40000002005fae */ /* 0x000fe8000f101d78 */
[----:B------:R-:W-:Y:S04]  /*19470*/  @P5 LDGSTS.E.BYPASS.LTC128B.128 [R0+0x20400], desc[UR56][R2.64+0x40], !P3 ;  /* 0x2040004002005fae */ /* 0x000fe8000d901d78 */
[----:B------:R1:W-:Y:S04]  /*19480*/  @P5 LDGSTS.E.BYPASS.LTC128B.128 [R0+0x22400], desc[UR56][R2.64+0x80], !P2 ;  /* 0x2240008002005fae */ /* 0x0003e8000d101d78 */
[----:B-1----:R-:W1:Y:S04]  /*19490*/  SHFL.IDX PT, R3, R5, 0x1, 0x1c1f ;  /* 0x003c1f0005037f89 */ /* 0x002e6800000e0000 */
[----:B------:R-:W4:Y:S01]  /*194a0*/  SHFL.IDX PT, R2, R6, 0x1, 0x1c1f ;  /* 0x003c1f0006027f89 */ /* 0x000f2200000e0000 */
[----:B-1----:R-:W-:-:S05]  /*194b0*/  @P4 IADD3 R3, P0, R32, R3, RZ ;  /* 0x0000000320034210 */ /* 0x002fca0007f1e0ff */
[----:B----4-:R-:W-:-:S05]  /*194c0*/  @P4 IMAD.X R2, RZ, RZ, R2, P0 ;  /* 0x000000ffff024224 */ /* 0x010fca00000e0602 */
[----:B------:R-:W-:-:S04]  /*194d0*/  @P4 LOP3.LUT R3, R3, R2, RZ, 0x3c, !PT ;  /* 0x0000000203034212 */ /* 0x000fc800078e3cff */
[----:B------:R-:W-:-:S04]  /*194e0*/  @P4 LOP3.LUT R2, R3, R2, RZ, 0x3c, !PT ;  /* 0x0000000203024212 */ /* 0x000fc800078e3cff */
[----:B------:R-:W-:-:S05]  /*194f0*/  @P4 LOP3.LUT R3, R3, R2, RZ, 0x3c, !PT ;  /* 0x0000000203034212 */ /* 0x000fca00078e3cff */
[----:B------:R-:W-:Y:S04]  /*19500*/  @P4 LDGSTS.E.BYPASS.LTC128B.128 [R0+0x1ec00], desc[UR56][R2.64], !P6 ;  /* 0x1ec0000002004fae */ /* 0x000fe8000f101d78 */
[----:B------:R-:W-:Y:S04]  /*19510*/  @P4 LDGSTS.E.BYPASS.LTC128B.128 [R0+0x20c00], desc[UR56][R2.64+0x40], !P3 ;  /* 0x20c0004002004fae */ /* 0x000fe8000d901d78 */
[----:B------:R1:W-:Y:S04]  /*19520*/  @P4 LDGSTS.E.BYPASS.LTC128B.128 [R0+0x22c00], desc[UR56][R2.64+0x80], !P2 ;  /* 0x22c0008002004fae */ /* 0x0003e8000d101d78 */
[----:B-1----:R-:W1:Y:S04]  /*19530*/  SHFL.IDX PT, R3, R5, 0x2, 0x1c1f ;  /* 0x005c1f0005037f89 */ /* 0x002e6800000e0000 */
[----:B------:R-:W4:Y:S04]  /*19540*/  SHFL.IDX PT, R2, R6, 0x2, 0x1c1f ;  /* 0x005c1f0006027f89 */ /* 0x000f2800000e0000 */
[----:B------:R-:W0:Y:S04]  /*19550*/  SHFL.IDX PT, R5, R5, 0x3, 0x1c1f ;  /* 0x007c1f0005057f89 */ /* 0x000e2800000e0000 */
[----:B------:R-:W0:Y:S01]  /*19560*/  SHFL.IDX PT, R6, R6, 0x3, 0x1c1f ;  /* 0x007c1f0006067f89 */ /* 0x000e2200000e0000 */
[----:B-1----:R-:W-:-:S05]  /*19570*/  @P1 IADD3 R3, P0, R32, R3, RZ ;  /* 0x0000000320031210 */ /* 0x002fca0007f1e0ff */
[----:B----4-:R-:W-:-:S05]  /*19580*/  @P1 IMAD.X R2, RZ, RZ, R2, P0 ;  /* 0x000000ffff021224 */ /* 0x010fca00000e0602 */
[----:B------:R-:W-:-:S04]  /*19590*/  @P1 LOP3.LUT R3, R3, R2, RZ, 0x3c, !PT ;  /* 0x0000000203031212 */ /* 0x000fc800078e3cff */
[----:B------:R-:W-:-:S04]  /*195a0*/  @P1 LOP3.LUT R2, R3, R2, RZ, 0x3c, !PT ;  /* 0x0000000203021212 */ /* 0x000fc800078e3cff */
[----:B------:R-:W-:-:S05]  /*195b0*/  @P1 LOP3.LUT R3, R3, R2, RZ, 0x3c, !PT ;  /* 0x0000000203031212 */ /* 0x000fca00078e3cff */
[----:B------:R1:W-:Y:S04]  /*195c0*/  @P1 LDGSTS.E.BYPASS.LTC128B.128 [R0+0x1f400], desc[UR56][R2.64], !P6 ;  /* 0x1f40000002001fae */ /* 0x0003e8000f101d78 */
[----:B------:R1:W-:Y:S04]  /*195d0*/  @P1 LDGSTS.E.BYPASS.LTC128B.128 [R0+0x21400], desc[UR56][R2.64+0x40], !P3 ;  /* 0x2140004002001fae */ /* 0x0003e8000d901d78 */
[----:B0-----:R1:W-:Y:S02]  /*195e0*/  @P1 LDGSTS.E.BYPASS.LTC128B.128 [R0+0x23400], desc[UR56][R2.64+0x80], !P2 ;  /* 0x2340008002001fae */ /* 0x0013e4000d101d78 */
.L_x_5409:
[----:B------:R-:W-:Y:S02]  /*195f0*/  LOP3.LUT P1, RZ, R16, 0x20, RZ, 0xc0, !PT ;  /* 0x0000002010ff7812 */ /* 0x000fe4000782c0ff */
[----:B------:R-:W-:-:S11]  /*19600*/  ISETP.GE.AND P4, PT, R32, R31, PT ;  /* 0x0000001f2000720c */ /* 0x000fd60003f86270 */
[----:B01----:R-:W-:-:S05]  /*19610*/  @P1 IADD3 R2, P0, R32, R5, RZ ;  /* 0x0000000520021210 */ /* 0x003fca0007f1e0ff */
[----:B------:R-:W-:Y:S01]  /*19620*/  @P1 IMAD.X R3, RZ, RZ, R6, P0 ;  /* 0x000000ffff031224 */ /* 0x000fe200000e0606 */
[----:B------:R-:W-:-:S04]  /*19630*/  PLOP3.LUT P0, PT, PT, PT, PT, 0x80, 0x0 ;  /* 0x000000000000781c */ /* 0x000fc80003f0f070 */
[----:B------:R-:W-:Y:S01]  /*19640*/  @!PT LDS RZ, [RZ] ;  /* 0x00000000fffff984 */ /* 0x000fe20000000800 */
[----:B------:R-:W-:Y:S01]  /*19650*/  @!PT LDS RZ, [RZ] ;  /* 0x00000000fffff984 */ /* 0x000fe20000000800 */
[----:B------:R-:W-:Y:S01]  /*19660*/  @!PT LDS RZ, [RZ] ;  /* 0x00000000fffff984 */ /* 0x000fe20000000800 */
[----:B------:R0:W-:Y:S04]  /*19670*/  @P1 LDGSTS.E.BYPASS.LTC128B.128 [R0+0x1fc00], desc[UR56][R2.64], !P4 ;  /* 0x1fc0000002001fae */ /* 0x0001e8000e101d78 */
[----:B------:R0:W-:Y:S04]  /*19680*/  @P1 LDGSTS.E.BYPASS.LTC128B.128 [R0+0x21c00], desc[UR56][R2.64+0x40], !P3 ;  /* 0x21c0004002001fae */ /* 0x0001e8000d901d78 */
[----:B------:R0:W-:Y:S01]  /*19690*/  @P1 LDGSTS.E.BYPASS.LTC128B.128 [R0+0x23c00], desc[UR56][R2.64+0x80], !P2 ;  /* 0x23c0008002001fae */ /* 0x0001e2000d101d78 */
[----:B------:R-:W-:Y:S01]  /*196a0*/  NOP ;  /* 0x0000000000007918 */ /* 0x000fe20000000000 */
.L_x_5318:
        /* <DEDUP_REMOVED lines=11> */
.L_x_5319:
[----:B------:R0:W-:Y:S02]  /*19760*/  SYNCS.ARRIVE.TRANS64.A1T0 RZ, [R4+URZ+0x2a830], RZ ;  /* 0x02a830ff04ff79a7 */ /* 0x0001e4000810003f */
[----:B------:R-:W-:Y:S05]  /*19770*/  WARPSYNC.ALL ;  /* 0x0000000000007948 */ /* 0x000fea0003800000 */
[----:B------:R-:W-:Y:S01]  /*19780*/  VIADD R0, R18, 0x18400 ;  /* 0x0001840012007836 */ /* 0x000fe20000000000 */
        /* <DEDUP_REMOVED lines=26> */
.L_x_5321:
[----:B------:R-:W-:Y:S05]  /*19930*/  BSYNC B6 ;  /* 0x0000000000067941 */ /* 0x000fea0003800000 */
.L_x_5320:
[----:B------:R1:W5:Y:S01]  /*19940*/  LDL R8, [R1+0x4] ;  /* 0x0000040001087983 */ /* 0x0003620000100800 */
[----:B------:R-:W-:Y:S01]  /*19950*/  UISETP.NE.AND UP1, UPT, UR48, URZ, UPT ;  /* 0x0000003f3000728c */ /* 0x000fe2000bf25270 */
[----:B------:R-:W4:Y:S01]  /*19960*/  S2R R20, SR_TID.X ;  /* 0x0000000000147919 */ /* 0x000f220000002100 */
[----:B------:R-:W-:Y:S01]  /*19970*/  R2UR UR7, R23 ;  /* 0x00000000170772ca */ /* 0x000fe200000e0000 */
[----:B------:R-:W1:Y:S03]  /*19980*/  LDC R7, c[0x0][0x448] ;  /* 0x00011200ff077b82 */ /* 0x000e660000000800 */
[----:B------:R-:W-:Y:S01]  /*19990*/  PLOP3.LUT P0, PT, PT, PT, UP1, 0x80, 0x0 ;  /* 0x000000000000781c */ /* 0x000fe20003f0f018 */
[----:B------:R-:W-:Y:S01]  /*199a0*/  ULDC.64 UR8, c[0x0][0x2d8] ;  /* 0x0000b60000087ab9 */ /* 0x000fe20000000a00 */
[----:B------:R-:W-:-:S03]  /*199b0*/  UISETP.NE.AND UP0, UPT, UR47, URZ, UPT ;  /* 0x0000003f2f00728c */ /* 0x000fc6000bf05270 */
[----:B------:R-:W-:Y:S01]  /*199c0*/  @UP1 ULDC UR4, c[0x0][0x44c] ;  /* 0x0001130000041ab9 */ /* 0x000fe20000000800 */
[C---:B----4-:R-:W-:Y:S01]  /*199d0*/  LOP3.LUT R2, R20.reuse, 0x7f, RZ, 0xc0, !PT ;  /* 0x0000007f14027812 */ /* 0x050fe200078ec0ff */
[----:B------:R-:W-:-:S03]  /*199e0*/  IMAD.SHL.U32 R20, R20, 0x20, RZ ;  /* 0x0000002014147824 */ /* 0x000fc600078e00ff */
[----:B------:R-:W-:Y:S02]  /*199f0*/  SHF.R.U32.HI R2, RZ, 0x2, R2 ;  /* 0x00000002ff027819 */ /* 0x000fe40000011602 */
[----:B------:R-:W-:-:S04]  /*19a00*/  LOP3.LUT R20, R20, 0x60, RZ, 0xc0, !PT ;  /* 0x0000006014147812 */ /* 0x000fc800078ec0ff */
[----:B------:R-:W-:-:S05]  /*19a10*/  LOP3.LUT R2, R2, R20, RZ, 0xfc, !PT ;  /* 0x0000001402027212 */ /* 0x000fca00078efcff */
[----:B------:R-:W-:-:S04]  /*19a20*/  IMAD.IADD R0, R2, 0x1, R26 ;  /* 0x0000000102007824 */ /* 0x000fc800078e021a */
[----:B------:R-:W-:Y:S01]  /*19a30*/  @P0 IMAD.HI.U32 R2, R0, UR4, RZ ;  /* 0x0000000400020c27 */ /* 0x000fe2000f8e00ff */
[----:B------:R-:W-:Y:S01]  /*19a40*/  PLOP3.LUT P0, PT, PT, PT, UP1, 0x80, 0x0 ;  /* 0x000000000000781c */ /* 0x000fe20003f0f018 */
[----:B------:R-:W-:Y:S01]  /*19a50*/  @UP1 ULDC UR4, c[0x0][0x450] ;  /* 0x0001140000041ab9 */ /* 0x000fe20000000800 */
[----:B------:R-:W-:Y:S01]  /*19a60*/  R2UR UR10, R23 ;  /* 0x00000000170a72ca */ /* 0x000fe200000e0000 */
[----:B------:R-:W-:Y:S01]  /*19a70*/  IMAD.MOV.U32 R6, RZ, RZ, R0 ;  /* 0x000000ffff067224 */ /* 0x000fe200078e0000 */
[----:B------:R-:W-:Y:S01]  /*19a80*/  UMOV UR5, UR39 ;  /* 0x0000002700057c82 */ /* 0x000fe20008000000 */
[----:B------:R-:W-:-:S08]  /*19a90*/  USHF.R.S32.HI UR6, URZ, 0x1f, UR40 ;  /* 0x0000001f3f067899 */ /* 0x000fd00008011428 */
[----:B------:R-:W-:Y:S01]  /*19aa0*/  @P0 SHF.R.U32.HI R6, RZ, UR4, R2 ;  /* 0x00000004ff060c19 */ /* 0x000fe20008011602 */
[----:B------:R-:W-:Y:S02]  /*19ab0*/  UMOV UR4, UR36 ;  /* 0x0000002400047c82 */ /* 0x000fe40008000000 */
[----:B------:R-:W-:Y:S02]  /*19ac0*/  UIMAD.WIDE.U32 UR4, UR7, UR8, UR4 ;  /* 0x00000008070472a5 */ /* 0x000fe4000f8e0004 */
[----:B------:R-:W-:Y:S02]  /*19ad0*/  USEL UR7, UR6, URZ, !UP0 ;  /* 0x0000003f06077287 */ /* 0x000fe4000c000000 */
[----:B------:R-:W-:Y:S02]  /*19ae0*/  UIMAD UR5, UR10, UR9, UR5 ;  /* 0x000000090a0572a4 */ /* 0x000fe4000f8e0205 */
[----:B------:R-:W-:Y:S01]  /*19af0*/  USEL UR6, UR40, URZ, !UP0 ;  /* 0x0000003f28067287 */ /* 0x000fe2000c000000 */
[----:B------:R-:W-:-:S03]  /*19b00*/  ULDC.64 UR8, c[0x0][0x2e0] ;  /* 0x0000b80000087ab9 */ /* 0x000fc60000000a00 */
[----:B------:R-:W-:Y:S02]  /*19b10*/  UIMAD.WIDE.U32 UR4, UR6, UR8, UR4 ;  /* 0x00000008060472a5 */ /* 0x000fe4000f8e0004 */
[----:B------:R-:W-:Y:S01]  /*19b20*/  UIMAD UR7, UR7, UR8, URZ ;  /* 0x00000008070772a4 */ /* 0x000fe2000f8e023f */
[----:B------:R-:W-:-:S03]  /*19b30*/  IMAD.MOV R2, RZ, RZ, -R6 ;  /* 0x000000ffff027224 */ /* 0x000fc600078e0a06 */
[----:B------:R-:W-:Y:S01]  /*19b40*/  UIMAD UR7, UR6, UR9, UR7 ;  /* 0x00000009060772a4 */ /* 0x000fe2000f8e0207 */
[----:B0-23--:R-:W-:Y:S02]  /*19b50*/  IMAD.U32 R4, RZ, RZ, UR4 ;  /* 0x00000004ff047e24 */ /* 0x00dfe4000f8e00ff */
[----:B-1----:R-:W-:Y:S01]  /*19b60*/  IMAD R0, R7, R2, R0 ;  /* 0x0000000207007224 */ /* 0x002fe200078e0200 */
[----:B------:R-:W-:Y:S01]  /*19b70*/  UIADD3 UR6, UR5, UR7, URZ ;  /* 0x0000000705067290 */ /* 0x000fe2000fffe03f */
[----:B------:R-:W-:Y:S01]  /*19b80*/  IMAD.MOV.U32 R2, RZ, RZ, R4 ;  /* 0x000000ffff027224 */ /* 0x000fe200078e0004 */
[----:B------:R-:W-:Y:S01]  /*19b90*/  SHF.R.S32.HI R4, RZ, 0x1f, R6 ;  /* 0x0000001fff047819 */ /* 0x000fe20000011406 */
[----:B------:R-:W0:Y:S01]  /*19ba0*/  S2R R20, SR_TID.X ;  /* 0x0000000000147919 */ /* 0x000e220000002100 */
[----:B------:R-:W-:Y:S01]  /*19bb0*/  IMAD.U32 R5, RZ, RZ, UR5 ;  /* 0x00000005ff057e24 */ /* 0x000fe2000f8e00ff */
[----:B------:R-:W-:Y:S01]  /*19bc0*/  ULDC.64 UR4, c[0x0][0x2d0] ;  /* 0x0000b40000047ab9 */ /* 0x000fe20000000a00 */
[----:B------:R-:W-:-:S02]  /*19bd0*/  IMAD.U32 R3, RZ, RZ, UR6 ;  /* 0x00000006ff037e24 */ /* 0x000fc4000f8e00ff */
        /* <DEDUP_REMOVED lines=10> */
[----:B------:R-:W-:Y:S01]  /*19c80*/  IADD3 R0, P0, R2, UR4, RZ ;  /* 0x0000000402007c10 */ /* 0x000fe2000ff1e0ff */
[----:B------:R-:W-:Y:S01]  /*19c90*/  ULDC UR4, c[0x0][0x2b8] ;  /* 0x0000ae0000047ab9 */ /* 0x000fe20000000800 */
[C---:B------:R-:W-:Y:S02]  /*19ca0*/  LOP3.LUT R9, R32.reuse, 0x40, RZ, 0xfc, !PT ;  /* 0x0000004020097812 */ /* 0x040fe400078efcff */
[----:B------:R-:W-:Y:S02]  /*19cb0*/  LOP3.LUT R10, R32, 0x80, RZ, 0xfc, !PT ;  /* 0x00000080200a7812 */ /* 0x000fe400078efcff */
[----:B------:R-:W-:Y:S01]  /*19cc0*/  IADD3.X R5, R3, UR5, R4, P0, !PT ;  /* 0x0000000503057c10 */ /* 0x000fe200087fe404 */
[----:B------:R-:W-:Y:S01]  /*19cd0*/  UMOV UR5, 0xffffffff ;  /* 0xffffffff00057882 */ /* 0x000fe20000000000 */
[----:B0-----:R-:W-:-:S02]  /*19ce0*/  LOP3.LUT R20, R20, 0x7f, RZ, 0xc0, !PT ;  /* 0x0000007f14147812 */ /* 0x001fc400078ec0ff */
[----:B------:R-:W-:Y:S02]  /*19cf0*/  ISETP.GE.AND P3, PT, R32, UR4, PT ;  /* 0x0000000420007c0c */ /* 0x000fe4000bf66270 */
[----:B------:R-:W-:Y:S02]  /*19d00*/  ISETP.GE.AND P2, PT, R9, UR4, PT ;  /* 0x0000000409007c0c */ /* 0x000fe4000bf46270 */
[----:B------:R-:W-:Y:S02]  /*19d10*/  ISETP.GE.AND P0, PT, R10, UR4, PT ;  /* 0x000000040a007c0c */ /* 0x000fe4000bf06270 */
[----:B------:R-:W-:Y:S01]  /*19d20*/  SHF.R.U32.HI R9, RZ, 0x2, R20 ;  /* 0x00000002ff097819 */ /* 0x000fe20000011614 */
[----:B------:R-:W-:Y:S10]  /*19d30*/  BRA.DIV UR5, `(.L_x_5322) ;  /* 0x0000004a05307947 */ /* 0x000ff4000b800000 */
[----:B------:R-:W0:Y:S01]  /*19d40*/  SHFL.IDX PT, R3, R0, RZ, 0x1c1f ;  /* 0x001c1fff00037589 */ /* 0x000e2200000e0000 */
[----:B------:R-:W-:Y:S02]  /*19d50*/  IMAD R4, R7, UR41, RZ ;  /* 0x0000002907047c24 */ /* 0x000fe4000f8e02ff */
        /* <DEDUP_REMOVED lines=9> */
[----:B-----5:R-:W-:Y:S04]  /*19df0*/  @!P1 LDGSTS.E.BYPASS.LTC128B.128 [R8+0x18400], desc[UR56][R2.64], !P3 ;  /* 0x1840000002089fae */ /* 0x020fe8000d901d78 */
[----:B------:R-:W-:Y:S04]  /*19e00*/  @!P1 LDGSTS.E.BYPASS.LTC128B.128 [R8+0x1a400], desc[UR56][R2.64+0x40], !P2 ;  /* 0x1a40004002089fae */ /* 0x000fe8000d101d78 */
[----:B------:R0:W-:Y:S02]  /*19e10*/  @!P1 LDGSTS.E.BYPASS.LTC128B.128 [R8+0x1c400], desc[UR56][R2.64+0x80], !P0 ;  /* 0x1c40008002089fae */ /* 0x0001e4000c101d78 */
[----:B0-----:R-:W-:-:S02]  /*19e20*/  VIADD R2, R26, 0x20 ;  /* 0x000000201a027836 */ /* 0x001fc40000000000 */
[----:B------:R-:W0:Y:S03]  /*19e30*/  SHFL.IDX PT, R3, R0, 0x1, 0x1c1f ;  /* 0x003c1f0000037f89 */ /* 0x000e2600000e0000 */
[----:B------:R-:W-:Y:S02]  /*19e40*/  ISETP.GE.AND P1, PT, R2, R4, PT ;  /* 0x000000040200720c */ /* 0x000fe40003f26270 */
[----:B------:R-:W1:Y:S11]  /*19e50*/  SHFL.IDX PT, R2, R5, 0x1, 0x1c1f ;  /* 0x003c1f0005027f89 */ /* 0x000e7600000e0000 */
[----:B0-----:R-:W-:-:S05]  /*19e60*/  @!P1 IADD3 R3, P4, R32, R3, RZ ;  /* 0x0000000320039210 */ /* 0x001fca0007f9e0ff */
[----:B-1----:R-:W-:-:S05]  /*19e70*/  @!P1 IMAD.X R2, RZ, RZ, R2, P4 ;  /* 0x000000ffff029224 */ /* 0x002fca00020e0602 */
[----:B------:R-:W-:-:S04]  /*19e80*/  @!P1 LOP3.LUT R3, R3, R2, RZ, 0x3c, !PT ;  /* 0x0000000203039212 */ /* 0x000fc800078e3cff */
[----:B------:R-:W-:-:S04]  /*19e90*/  @!P1 LOP3.LUT R2, R3, R2, RZ, 0x3c, !PT ;  /* 0x0000000203029212 */ /* 0x000fc800078e3cff */
[----:B------:R-:W-:-:S05]  /*19ea0*/  @!P1 LOP3.LUT R3, R3, R2, RZ, 0x3c, !PT ;  /* 0x0000000203039212 */ /* 0x000fca00078e3cff */
[----:B------:R-:W-:Y:S04]  /*19eb0*/  @!P1 LDGSTS.E.BYPASS.LTC128B.128 [R8+0x18c00], desc[UR56][R2.64], !P3 ;  /* 0x18c0000002089fae */ /* 0x000fe8000d901d78 */
[----:B------:R-:W-:Y:S04]  /*19ec0*/  @!P1 LDGSTS.E.BYPASS.LTC128B.128 [R8+0x1ac00], desc[UR56][R2.64+0x40], !P2 ;  /* 0x1ac0004002089fae */ /* 0x000fe8000d101d78 */
[----:B------:R0:W-:Y:S02]  /*19ed0*/  @!P1 LDGSTS.E.BYPASS.LTC128B.128 [R8+0x1cc00], desc[UR56][R2.64+0x80], !P0 ;  /* 0x1cc0008002089fae */ /* 0x0001e4000c101d78 */
[----:B0-----:R-:W-:-:S02]  /*19ee0*/  VIADD R2, R26, 0x40 ;  /* 0x000000401a027836 */ /* 0x001fc40000000000 */
        /* <DEDUP_REMOVED lines=13> */
.L_x_5418:
        /* <DEDUP_REMOVED lines=10> */
[----:B------:R2:W-:Y:S04]  /*1a060*/  LDGSTS.E.BYPASS.LTC128B.128 [R8+0x1bc00], desc[UR56][R2.64+0x40], !P2 ;  /* 0x1bc0004002087fae */ /* 0x0005e8000d101d78 */
[----:B------:R2:W-:Y:S02]  /*1a070*/  LDGSTS.E.BYPASS.LTC128B.128 [R8+0x1dc00], desc[UR56][R2.64+0x80], !P0 ;  /* 0x1dc0008002087fae */ /* 0x0005e4000c101d78 */
.L_x_5324:
[----:B------:R-:W-:Y:S05]  /*1a080*/  BSYNC B0 ;  /* 0x0000000000007941 */ /* 0x000fea0003800000 */
.L_x_5323:
[----:B------:R-:W-:Y:S01]  /*1a090*/  NOP ;  /* 0x0000000000007918 */ /* 0x000fe20000000000 */
[----:B------:R-:W-:-:S13]  /*1a0a0*/  PLOP3.LUT P0, PT, PT, PT, PT, 0x80, 0x0 ;  /* 0x000000000000781c */ /* 0x000fda0003f0f070 */
.L_x_5325:
        /* <DEDUP_REMOVED lines=19> */
.L_x_5419:
[----:B------:R-:W-:Y:S05]  /*1a1e0*/  BSYNC B0 ;  /* 0x0000000000007941 */ /* 0x000fea0003800000 */
.L_x_5326:
[----:B------:R-:W-:-:S13]  /*1a1f0*/  ISETP.GE.AND P0, PT, R21, UR42, PT ;  /* 0x0000002a15007c0c */ /* 0x000fda000bf06270 */
[----:B------:R-:W-:Y:S05]  /*1a200*/  @!P0 BRA `(.L_x_5328) ;  /* 0x0000001400448947 */ /* 0x000fea0003800000 */
[----:B------:R-:W-:Y:S02]  /*1a210*/  IMAD.MOV.U32 R5, RZ, RZ, R22 ;  /* 0x000000ffff057224 */ /* 0x000fe400078e0016 */
[----:B------:R-:W-:-:S07]  /*1a220*/  IMAD.MOV.U32 R6, RZ, RZ, R24 ;  /* 0x000000ffff067224 */ /* 0x000fce00078e0018 */
.L_x_5348:
[----:B01----:R-:W1:Y:S01]  /*1a230*/  LDC R3, c[0x0][0x430] ;  /* 0x00010c00ff037b82 */ /* 0x003e620000000800 */
[----:B------:R-:W0:Y:S01]  /*1a240*/  S2R R2, SR_TID.X ;  /* 0x0000000000027919 */ /* 0x000e220000002100 */
[----:B------:R-:W-:Y:S05]  /*1a250*/  YIELD ;  /* 0x0000000000007946 */ /* 0x000fea0003800000 */
[----:B------:R-:W-:Y:S01]  /*1a260*/  ULDC UR4, c[0x0][0x430] ;  /* 0x00010c0000047ab9 */ /* 0x000fe20000000800 */
[----:B-1----:R-:W-:Y:S02]  /*1a270*/  ISETP.NE.AND P0, PT, R3, 0x1, PT ;  /* 0x000000010300780c */ /* 0x002fe40003f05270 */
[C---:B0-2---:R-:W-:Y:S01]  /*1a280*/  LOP3.LUT R0, R2.reuse, 0x7f, RZ, 0xc0, !PT ;  /* 0x0000007f02007812 */ /* 0x045fe200078ec0ff */
[----:B------:R-:W-:-:S10]  /*1a290*/  IMAD.SHL.U32 R2, R2, 0x20, RZ ;  /* 0x0000002002027824 */ /* 0x000fd400078e00ff */
[----:B------:R-:W0:Y:S01]  /*1a2a0*/  @P0 LDC R4, c[0x0][0x434] ;  /* 0x00010d00ff040b82 */ /* 0x000e220000000800 */
[----:B------:R-:W-:Y:S02]  /*1a2b0*/  SHF.R.U32.HI R3, RZ, 0x2, R0 ;  /* 0x00000002ff037819 */ /* 0x000fe40000011600 */
[----:B------:R-:W-:-:S03]  /*1a2c0*/  LOP3.LUT R2, R2, 0x60, RZ, 0xc0, !PT ;  /* 0x0000006002027812 */ /* 0x000fc600078ec0ff */
[----:B------:R-:W-:Y:S02]  /*1a2d0*/  IMAD R3, R21, 0x80, R3 ;  /* 0x0000008015037824 */ /* 0x000fe400078e0203 */
[----:B------:R-:W1:Y:S03]  /*1a2e0*/  @P0 LDC R0, c[0x0][0x438] ;  /* 0x00010e00ff000b82 */ /* 0x000e660000000800 */
[----:B------:R-:W-:-:S05]  /*1a2f0*/  IADD3 R3, R2, UR38, R3 ;  /* 0x0000002602037c10 */ /* 0x000fca000fffe003 */
[----:B------:R-:W-:Y:S02]  /*1a300*/  IMAD.MOV.U32 R2, RZ, RZ, R3 ;  /* 0x000000ffff027224 */ /* 0x000fe400078e0003 */
[----:B0-----:R-:W-:-:S05]  /*1a310*/  @P0 IMAD.HI.U32 R4, R3, R4, RZ ;  /* 0x0000000403040227 */ /* 0x001fca00078e00ff */
[----:B-1----:R-:W-:-:S05]  /*1a320*/  @P0 SHF.R.U32.HI R2, RZ, R0, R4 ;  /* 0x00000000ff020219 */ /* 0x002fca0000011604 */
[----:B------:R-:W-:-:S04]  /*1a330*/  IMAD.MOV R7, RZ, RZ, -R2 ;  /* 0x000000ffff077224 */ /* 0x000fc800078e0a02 */
[----:B------:R-:W-:Y:S01]  /*1a340*/  IMAD R7, R7, UR4, R3 ;  /* 0x0000000407077c24 */ /* 0x000fe2000f8e0203 */
[----:B------:R-:W-:Y:S01]  /*1a350*/  ULDC.64 UR4, c[0x0][0x428] ;  /* 0x00010a0000047ab9 */ /* 0x000fe20000000a00 */
[----:B------:R-:W-:Y:S01]  /*1a360*/  SHF.R.S32.HI R3, RZ, 0x1f, R2 ;  /* 0x0000001fff037819 */ /* 0x000fe20000011402 */
[----:B------:R-:W-:-:S04]  /*1a370*/  IMAD R0, R29, UR4, RZ ;  /* 0x000000041d007c24 */ /* 0x000fc8000f8e02ff */
[C---:B------:R-:W-:Y:S02]  /*1a380*/  IMAD R0, R25.reuse, UR5, R0 ;  /* 0x0000000519007c24 */ /* 0x040fe4000f8e0200 */
[----:B------:R-:W-:Y:S01]  /*1a390*/  IMAD.WIDE.U32 R2, R25, UR4, R2 ;  /* 0x0000000419027c25 */ /* 0x000fe2000f8e0002 */
[----:B------:R-:W-:-:S03]  /*1a3a0*/  ULDC.64 UR4, c[0x0][0x418] ;  /* 0x0001060000047ab9 */ /* 0x000fc60000000a00 */
[----:B------:R-:W-:Y:S01]  /*1a3b0*/  IMAD.IADD R0, R0, 0x1, R3 ;  /* 0x0000000100007824 */ /* 0x000fe200078e0203 */
[----:B------:R-:W-:-:S04]  /*1a3c0*/  LEA R8, P0, R2, UR4, 0x2 ;  /* 0x0000000402087c11 */ /* 0x000fc8000f8010ff */
[----:B------:R-:W-:-:S05]  /*1a3d0*/  LEA.HI.X R9, R2, UR5, R0, 0x2, P0 ;  /* 0x0000000502097c11 */ /* 0x000fca00080f1400 */
[----:B------:R-:W2:Y:S01]  /*1a3e0*/  LDG.E R8, desc[UR56][R8.64] ;  /* 0x0000003808087981 */ /* 0x000ea2000c1e1900 */
[----:B------:R-:W-:Y:S02]  /*1a3f0*/  IMAD.U32 R10, RZ, RZ, UR43 ;  /* 0x0000002bff0a7e24 */ /* 0x000fe4000f8e00ff */
[----:B------:R-:W-:Y:S02]  /*1a400*/  VIADD R22, R5, 0x1 ;  /* 0x0000000105167836 */ /* 0x000fe40000000000 */
[----:B------:R-:W-:Y:S01]  /*1a410*/  IMAD.MOV.U32 R0, RZ, RZ, R21 ;  /* 0x000000ffff007224 */ /* 0x000fe200078e0015 */
[----:B------:R-:W-:Y:S01]  /*1a420*/  ISETP.NE.AND P2, PT, R10, 0x3, PT ;  /* 0x000000030a00780c */ /* 0x000fe20003f45270 */
[----:B------:R-:W-:Y:S01]  /*1a430*/  VIADD R21, R21, 0xffffffff ;  /* 0xffffffff15157836 */ /* 0x000fe20000000000 */
[----:B------:R-:W-:Y:S02]  /*1a440*/  ISETP.NE.AND P0, PT, R22, 0x2, PT ;  /* 0x000000021600780c */ /* 0x000fe40003f05270 */
[----:B------:R-:W-:-:S02]  /*1a450*/  ISETP.GT.AND P1, PT, R0, UR42, PT ;  /* 0x0000002a00007c0c */ /* 0x000fc4000bf24270 */
[----:B------:R-:W-:Y:S02]  /*1a460*/  SEL R24, RZ, 0x1, P0 ;  /* 0x00000001ff187807 */ /* 0x000fe40000000000 */
[----:B------:R-:W-:Y:S02]  /*1a470*/  SEL R22, R22, RZ, P0 ;  /* 0x000000ff16167207 */ /* 0x000fe40000000000 */
[----:B------:R-:W-:Y:S02]  /*1a480*/  LOP3.LUT R24, R6, R24, RZ, 0x3c, !PT ;  /* 0x0000001806187212 */ /* 0x000fe400078e3cff */
[----:B--2---:R-:W-:Y:S01]  /*1a490*/  SHF.R.S32.HI R10, RZ, 0x1f, R8 ;  /* 0x0000001fff0a7819 */ /* 0x004fe20000011408 */
[----:B------:R-:W-:Y:S06]  /*1a4a0*/  @!P2 BRA `(.L_x_5329) ;  /* 0x000000000004a947 */ /* 0x000fec0003800000 */
[----:B------:R-:W-:Y:S01]  /*1a4b0*/  BPT.TRAP 0x1 ;  /* 0x000000040000795c */ /* 0x000fe20000300000 */
.L_x_5329:
[----:B------:R-:W-:Y:S01]  /*1a4c0*/  IMAD R4, R22, 0x8, R18 ;  /* 0x0000000816047824 */ /* 0x000fe200078e0212 */
[----:B------:R-:W-:Y:S01]  /*1a4d0*/  SHF.L.U32 R20, R24, 0x1f, RZ ;  /* 0x0000001f18147819 */ /* 0x000fe200000006ff */
[----:B------:R-:W-:Y:S01]  /*1a4e0*/  BSSY B0, `(.L_x_5330) ;  /* 0x0000004000007945 */ /* 0x000fe20003800000 */
[----:B------:R-:W-:Y:S02]  /*1a4f0*/  SHF.R.S32.HI R9, RZ, 0x1f, R7 ;  /* 0x0000001fff097819 */ /* 0x000fe40000011407 */
[----:B------:R-:W0:Y:S02]  /*1a500*/  SYNCS.PHASECHK.TRANS64.TRYWAIT P0, [R4+URZ+0x2a880], R20 ;  /* 0x02a88014040075a7 */ /* 0x000e24000800017f */
[----:B0-----:R-:W-:Y:S05]  /*1a510*/  @!P0 BRA `(.L_x_5331) ;  /* 0x0000004400a88947 */ /* 0x001fea0003800000 */
.L_x_5420:
[----:B------:R-:W-:Y:S05]  /*1a520*/  BSYNC B0 ;  /* 0x0000000000007941 */ /* 0x000fea0003800000 */
.L_x_5330:
[----:B------:R-:W-:Y:S01]  /*1a530*/  ULDC.64 UR4, c[0x0][0x328] ;  /* 0x0000ca0000047ab9 */ /* 0x000fe20000000a00 */
[----:B------:R-:W-:Y:S01]  /*1a540*/  ULDC.64 UR6, c[0x0][0x318] ;  /* 0x0000c60000067ab9 */ /* 0x000fe20000000a00 */
[----:B------:R-:W-:Y:S01]  /*1a550*/  IMAD R0, R9, UR4, RZ ;  /* 0x0000000409007c24 */ /* 0x000fe2000f8e02ff */
[C---:B------:R-:W-:Y:S01]  /*1a560*/  LOP3.LUT R12, R32.reuse, 0x80, RZ, 0xfc, !PT ;  /* 0x00000080200c7812 */ /* 0x040fe200078efcff */
[C---:B------:R-:W-:Y:S01]  /*1a570*/  IMAD.WIDE.U32 R2, R7.reuse, UR4, RZ ;  /* 0x0000000407027c25 */ /* 0x040fe2000f8e00ff */
[----:B------:R-:W-:Y:S02]  /*1a580*/  LOP3.LUT R11, R32, 0x40, RZ, 0xfc, !PT ;  /* 0x00000040200b7812 */ /* 0x000fe400078efcff */
[-C--:B------:R-:W-:Y:S01]  /*1a590*/  ISETP.GE.AND P2, PT, R12, R31.reuse, PT ;  /* 0x0000001f0c00720c */ /* 0x080fe20003f46270 */
[----:B------:R-:W-:Y:S01]  /*1a5a0*/  IMAD R0, R7, UR5, R0 ;  /* 0x0000000507007c24 */ /* 0x000fe2000f8e0200 */
[----:B------:R-:W-:Y:S01]  /*1a5b0*/  ULDC.64 UR4, c[0x0][0x338] ;  /* 0x0000ce0000047ab9 */ /* 0x000fe20000000a00 */
[----:B------:R-:W-:Y:S01]  /*1a5c0*/  IMAD R30, R22, 0x6000, R37 ;  /* 0x00006000161e7824 */ /* 0x000fe200078e0225 */
[-C--:B------:R-:W-:Y:S01]  /*1a5d0*/  ISETP.GE.AND P3, PT, R11, R31.reuse, PT ;  /* 0x0000001f0b00720c */ /* 0x080fe20003f66270 */
[----:B------:R-:W-:Y:S01]  /*1a5e0*/  IMAD.IADD R3, R3, 0x1, R0 ;  /* 0x0000000103037824 */ /* 0x000fe200078e0200 */
[----:B------:R-:W-:Y:S01]  /*1a5f0*/  ISETP.GE.AND P4, PT, R32, R31, PT ;  /* 0x0000001f2000720c */ /* 0x000fe20003f86270 */
[----:B------:R-:W-:-:S02]  /*1a600*/  IMAD R0, R10, UR4, RZ ;  /* 0x000000040a007c24 */ /* 0x000fc4000f8e02ff */
        /* <DEDUP_REMOVED lines=10> */
[----:B------:R-:W1:Y:S04]  /*1a6b0*/  SHFL.IDX PT, R2, R26, RZ, 0x1c1f ;  /* 0x001c1fff1a027589 */ /* 0x000e6800000e0000 */
[----:B------:R-:W2:Y:S01]  /*1a6c0*/  SHFL.IDX PT, R0, R27, RZ, 0x1c1f ;  /* 0x001c1fff1b007589 */ /* 0x000ea200000e0000 */
        /* <DEDUP_REMOVED lines=18> */
[----:B------:R-:W-:Y:S04]  /*1a7f0*/  LDGSTS.E.BYPASS.LTC128B.128 [R0+0xd400], desc[UR56][R2.64], !P4 ;  /* 0x0d40000002007fae */ /* 0x000fe8000e101d78 */
[----:B------:R-:W-:Y:S04]  /*1a800*/  LDGSTS.E.BYPASS.LTC128B.128 [R0+0xf400], desc[UR56][R2.64+0x40], !P3 ;  /* 0x0f40004002007fae */ /* 0x000fe8000d901d78 */
[----:B------:R3:W-:Y:S04]  /*1a810*/  LDGSTS.E.BYPASS.LTC128B.128 [R0+0x11400], desc[UR56][R2.64+0x80], !P2 ;  /* 0x1140008002007fae */ /* 0x0007e8000d101d78 */
[----:B--23--:R1:W3:Y:S02]  /*1a820*/  SHFL.IDX PT, R2, R26, 0x3, 0x1c1f ;  /* 0x007c1f001a027f89 */ /* 0x00c2e400000e0000 */
.L_x_5430:
[----:B---3--:R-:W-:-:S05]  /*1a830*/  IADD3 R2, P0, R32, R2, RZ ;  /* 0x0000000220027210 */ /* 0x008fca0007f1e0ff */
        /* <DEDUP_REMOVED lines=9> */
.L_x_5333:
        /* <DEDUP_REMOVED lines=11> */
.L_x_5334:
[----:B------:R2:W-:Y:S01]  /*1a980*/  SYNCS.ARRIVE.TRANS64.A1T0 RZ, [R4+URZ+0x2a870], RZ ;  /* 0x02a870ff04ff79a7 */ /* 0x0005e2000810003f */
[----:B------:R-:W-:Y:S05]  /*1a990*/  @!P3 BRA `(.L_x_5335) ;  /* 0x000000000004b947 */ /* 0x000fea0003800000 */
[----:B------:R-:W-:Y:S01]  /*1a9a0*/  BPT.TRAP 0x1 ;  /* 0x000000040000795c */ /* 0x000fe20000300000 */
.L_x_5335:
[----:B------:R-:W3:Y:S01]  /*1a9b0*/  SYNCS.PHASECHK.TRANS64.TRYWAIT P0, [R4+URZ+0x2a840], R20 ;  /* 0x02a84014040075a7 */ /* 0x000ee2000800017f */
[----:B------:R-:W-:Y:S04]  /*1a9c0*/  BSSY B0, `(.L_x_5336) ;  /* 0x0000002000007945 */ /* 0x000fe80003800000 */
[----:B---3--:R-:W-:Y:S05]  /*1a9d0*/  @!P0 BRA `(.L_x_5337) ;  /* 0x0000004400c08947 */ /* 0x008fea0003800000 */
.L_x_5431:
[----:B------:R-:W-:Y:S05]  /*1a9e0*/  BSYNC B0 ;  /* 0x0000000000007941 */ /* 0x000fea0003800000 */
.L_x_5336:
        /* <DEDUP_REMOVED lines=9> */
[-C--:B------:R-:W-:Y:S01]  /*1aa80*/  ISETP.GE.AND P3, PT, R11, R31.reuse, PT ;  /* 0x0000001f0b00720c */ /* 0x080fe20003f66270 */
[----:B------:R-:W-:Y:S01]  /*1aa90*/  IMAD R10, R10, UR4, RZ ;  /* 0x000000040a0a7c24 */ /* 0x000fe2000f8e02ff */
[----:B------:R-:W-:Y:S01]  /*1aaa0*/  ISETP.GE.AND P4, PT, R32, R31, PT ;  /* 0x0000001f2000720c */ /* 0x000fe20003f86270 */
[----:B------:R-:W-:-:S02]  /*1aab0*/  IMAD.IADD R3, R3, 0x1, R9 ;  /* 0x0000000103037824 */ /* 0x000fc400078e0209 */
        /* <DEDUP_REMOVED lines=10> */
[----:B------:R-:W4:Y:S04]  /*1ab60*/  SHFL.IDX PT, R2, R7, RZ, 0x1c1f ;  /* 0x001c1fff07027589 */ /* 0x000f2800000e0000 */
[----:B------:R-:W5:Y:S04]  /*1ab70*/  SHFL.IDX PT, R3, R8, RZ, 0x1c1f ;  /* 0x001c1fff08037589 */ /* 0x000f6800000e0000 */
[----:B------:R-:W-:Y:S01]  /*1ab80*/  SHFL.IDX PT, R9, R8, 0x2, 0x1c1f ;  /* 0x005c1f0008097f89 */ /* 0x000fe200000e0000 */
        /* <DEDUP_REMOVED lines=15> */
[----:B------:R4:W0:Y:S04]  /*1ac80*/  SHFL.IDX PT, R9, R8, 0x3, 0x1c1f ;  /* 0x007c1f0008097f89 */ /* 0x00082800000e0000 */
[----:B------:R-:W-:Y:S04]  /*1ac90*/  LDGSTS.E.BYPASS.LTC128B.128 [R0+0x1f400], desc[UR56][R2.64], !P4 ;  /* 0x1f40000002007fae */ /* 0x000fe8000e101d78 */
[----:B------:R-:W-:Y:S04]  /*1aca0*/  LDGSTS.E.BYPASS.LTC128B.128 [R0+0x21400], desc[UR56][R2.64+0x40], !P3 ;  /* 0x2140004002007fae */ /* 0x000fe8000d901d78 */
[----:B------:R5:W-:Y:S04]  /*1acb0*/  LDGSTS.E.BYPASS.LTC128B.128 [R0+0x23400], desc[UR56][R2.64+0x80], !P2 ;  /* 0x2340008002007fae */ /* 0x000be8000d101d78 */
[----:B-----5:R4:W0:Y:S02]  /*1acc0*/  SHFL.IDX PT, R2, R7, 0x3, 0x1c1f ;  /* 0x007c1f0007027f89 */ /* 0x02082400000e0000 */
.L_x_5441:
        /* <DEDUP_REMOVED lines=10> */
.L_x_5339:
        /* <DEDUP_REMOVED lines=11> */
.L_x_5340:
[----:B------:R-:W-:Y:S01]  /*1ae20*/  IMAD.U32 R0, RZ, RZ, UR45 ;  /* 0x0000002dff007e24 */ /* 0x000fe2000f8e00ff */
[----:B------:R0:W-:Y:S04]  /*1ae30*/  SYNCS.ARRIVE.TRANS64.A1T0 RZ, [R4+URZ+0x2a830], RZ ;  /* 0x02a830ff04ff79a7 */ /* 0x0001e8000810003f */
[----:B------:R-:W-:-:S13]  /*1ae40*/  ISETP.NE.AND P0, PT, R0, 0x3, PT ;  /* 0x000000030000780c */ /* 0x000fda0003f05270 */
[----:B0-----:R-:W-:Y:S05]  /*1ae50*/  @!P0 BRA `(.L_x_5341) ;  /* 0x0000000000048947 */ /* 0x001fea0003800000 */
[----:B------:R-:W-:Y:S01]  /*1ae60*/  BPT.TRAP 0x1 ;  /* 0x000000040000795c */ /* 0x000fe20000300000 */
.L_x_5341:
[----:B------:R-:W-:Y:S01]  /*1ae70*/  LOP3.LUT R2, R6, 0x1, RZ, 0x3c, !PT ;  /* 0x0000000106027812 */ /* 0x000fe200078e3cff */
[----:B------:R-:W-:Y:S01]  /*1ae80*/  IMAD R0, R5, 0x8, R18 ;  /* 0x0000000805007824 */ /* 0x000fe200078e0212 */
[----:B------:R-:W-:Y:S02]  /*1ae90*/  BSSY B0, `(.L_x_5342) ;  /* 0x0000004000007945 */ /* 0x000fe40003800000 */
[----:B------:R-:W-:-:S04]  /*1aea0*/  SHF.L.U32 R2, R2, 0x1f, RZ ;  /* 0x0000001f02027819 */ /* 0x000fc800000006ff */
[----:B------:R-:W0:Y:S02]  /*1aeb0*/  SYNCS.PHASECHK.TRANS64.TRYWAIT P2, [R0+URZ+0x2a870], R2 ;  /* 0x02a87002000075a7 */ /* 0x000e24000804017f */
[----:B0-----:R-:W-:Y:S05]  /*1aec0*/  @!P2 BRA `(.L_x_5343) ;  /* 0x0000004400c8a947 */ /* 0x001fea0003800000 */
.L_x_5442:
[----:B------:R-:W-:Y:S05]  /*1aed0*/  BSYNC B0 ;  /* 0x0000000000007941 */ /* 0x000fea0003800000 */
.L_x_5342:
[----:B------:R-:W-:-:S05]  /*1aee0*/  IMAD.U32 R3, RZ, RZ, UR43 ;  /* 0x0000002bff037e24 */ /* 0x000fca000f8e00ff */
[----:B------:R-:W-:-:S13]  /*1aef0*/  ISETP.NE.AND P2, PT, R3, 0x3, PT ;  /* 0x000000030300780c */ /* 0x000fda0003f45270 */
[----:B------:R-:W-:Y:S05]  /*1af00*/  @!P2 BRA `(.L_x_5344) ;  /* 0x000000000004a947 */ /* 0x000fea0003800000 */
[----:B------:R-:W-:Y:S01]  /*1af10*/  BPT.TRAP 0x1 ;  /* 0x000000040000795c */ /* 0x000fe20000300000 */
.L_x_5344:
[----:B------:R-:W-:Y:S01]  /*1af20*/  SHF.L.U32 R3, R6, 0x1f, RZ ;  /* 0x0000001f06037819 */ /* 0x000fe200000006ff */
[----:B------:R-:W-:-:S03]  /*1af30*/  IMAD R2, R5, 0x6000, RZ ;  /* 0x0000600005027824 */ /* 0x000fc600078e02ff */
[----:B------:R-:W0:Y:S02]  /*1af40*/  SYNCS.PHASECHK.TRANS64.TRYWAIT P2, [R0+URZ+0x2a860], R3 ;  /* 0x02a86003000075a7 */ /* 0x000e24000804017f */
[----:B0-----:R-:W-:Y:S05]  /*1af50*/  @!P2 BRA `(.L_x_5345) ;  /* 0x0000004400b8a947 */ /* 0x001fea0003800000 */
.L_x_5443:
[----:B------:R-:W-:Y:S01]  /*1af60*/  LOP3.LUT R3, R2, R17, RZ, 0xfc, !PT ;  /* 0x0000001102037212 */ /* 0x000fe200078efcff */
[----:B------:R-:W-:Y:S05]  /*1af70*/  WARPSYNC.ALL ;  /* 0x0000000000007948 */ /* 0x000fea0003800000 */
[----:B------:R-:W-:Y:S01]  /*1af80*/  IMAD.IADD R3, R18, 0x1, R3 ;  /* 0x0000000112037824 */ /* 0x000fe200078e0203 */
[----:B------:R-:W-:Y:S01]  /*1af90*/  LOP3.LUT R12, R17, 0x2800, RZ, 0xfc, !PT ;  /* 0x00002800110c7812 */ /* 0x000fe200078efcff */
[----:B------:R-:W5:Y:S04]  /*1afa0*/  LDL R13, [R1] ;  /* 0x00000000010d7983 */ /* 0x000f680000100800 */
[----:B--234-:R0:W2:Y:S02]  /*1afb0*/  LDSM.16.MT88.4 R4, [R3+0xc400] ;  /* 0x00c400000304783b */ /* 0x01c0a40000004200 */
[----:B0-----:R-:W-:-:S02]  /*1afc0*/  IADD3 R3, R19, R2, R36 ;  /* 0x0000000213037210 */ /* 0x001fc40007ffe024 */
[C-C-:B--2---:R-:W-:Y:S02]  /*1afd0*/  PRMT R8, R4.reuse, 0x6420, R5.reuse ;  /* 0x0000642004087816 */ /* 0x144fe40000000005 */
[----:B------:R-:W-:Y:S01]  /*1afe0*/  PRMT R9, R4, 0x7531, R5 ;  /* 0x0000753104097816 */ /* 0x000fe20000000005 */
[----:B------:R-:W-:Y:S01]  /*1aff0*/  VIADD R4, R2, 0x2000 ;  /* 0x0000200002047836 */ /* 0x000fe20000000000 */
[C-C-:B------:R-:W-:Y:S02]  /*1b000*/  PRMT R10, R6.reuse, 0x6420, R7.reuse ;  /* 0x00006420060a7816 */ /* 0x140fe40000000007 */
[----:B------:R-:W-:Y:S02]  /*1b010*/  PRMT R11, R6, 0x7531, R7 ;  /* 0x00007531060b7816 */ /* 0x000fe40000000007 */
[----:B------:R-:W-:-:S03]  /*1b020*/  LOP3.LUT R4, R4, R17, RZ, 0xfc, !PT ;  /* 0x0000001104047212 */ /* 0x000fc600078efcff */
[----:B------:R-:W-:Y:S02]  /*1b030*/  STSM.16.M88.4 [R3], R8 ;  /* 0x0000000803007844 */ /* 0x000fe40000000200 */
[----:B------:R-:W-:-:S06]  /*1b040*/  IMAD.IADD R4, R18, 0x1, R4 ;  /* 0x0000000112047824 */ /* 0x000fcc00078e0204 */
[----:B------:R-:W0:Y:S02]  /*1b050*/  LDSM.16.MT88.4 R4, [R4+0xc400] ;  /* 0x00c400000404783b */ /* 0x000e240000004200 */
[C-C-:B0-----:R-:W-:Y:S02]  /*1b060*/  PRMT R8, R4.reuse, 0x6420, R5.reuse ;  /* 0x0000642004087816 */ /* 0x141fe40000000005 */
[----:B------:R-:W-:Y:S01]  /*1b070*/  PRMT R9, R4, 0x7531, R5 ;  /* 0x0000753104097816 */ /* 0x000fe20000000005 */
[----:B------:R-:W-:Y:S01]  /*1b080*/  VIADD R4, R2, 0x4000 ;  /* 0x0000400002047836 */ /* 0x000fe20000000000 */
[C-C-:B------:R-:W-:Y:S02]  /*1b090*/  PRMT R10, R6.reuse, 0x6420, R7.reuse ;  /* 0x00006420060a7816 */ /* 0x140fe40000000007 */
[----:B------:R-:W-:Y:S02]  /*1b0a0*/  PRMT R11, R6, 0x7531, R7 ;  /* 0x00007531060b7816 */ /* 0x000fe40000000007 */
[----:B------:R-:W-:-:S03]  /*1b0b0*/  LOP3.LUT R4, R4, R17, RZ, 0xfc, !PT ;  /* 0x0000001104047212 */ /* 0x000fc600078efcff */
[----:B------:R-:W-:Y:S02]  /*1b0c0*/  STSM.16.M88.4 [R3+0x2000], R8 ;  /* 0x0020000803007844 */ /* 0x000fe40000000200 */
[----:B------:R-:W-:-:S06]  /*1b0d0*/  IMAD.IADD R4, R18, 0x1, R4 ;  /* 0x0000000112047824 */ /* 0x000fcc00078e0204 */
[----:B------:R-:W0:Y:S02]  /*1b0e0*/  LDSM.16.MT88.4 R4, [R4+0xc400] ;  /* 0x00c400000404783b */ /* 0x000e240000004200 */
[C-C-:B0-----:R-:W-:Y:S02]  /*1b0f0*/  PRMT R8, R4.reuse, 0x6420, R5.reuse ;  /* 0x0000642004087816 */ /* 0x141fe40000000005 */
[----:B------:R-:W-:Y:S02]  /*1b100*/  PRMT R9, R4, 0x7531, R5 ;  /* 0x0000753104097816 */ /* 0x000fe40000000005 */
[C-C-:B------:R-:W-:Y:S02]  /*1b110*/  PRMT R10, R6.reuse, 0x6420, R7.reuse ;  /* 0x00006420060a7816 */ /* 0x140fe40000000007 */
[----:B------:R-:W-:-:S05]  /*1b120*/  PRMT R11, R6, 0x7531, R7 ;  /* 0x00007531060b7816 */ /* 0x000fca0000000007 */
[----:B------:R0:W-:Y:S02]  /*1b130*/  STSM.16.M88.4 [R3+0x4000], R8 ;  /* 0x0040000803007844 */ /* 0x0001e40000000200 */
[----:B0-----:R-:W-:-:S05]  /*1b140*/  LOP3.LUT R3, R2, 0x800, R17, 0xfe, !PT ;  /* 0x0000080002037812 */ /* 0x001fca00078efe11 */
[----:B------:R-:W-:-:S05]  /*1b150*/  IMAD.IADD R3, R18, 0x1, R3 ;  /* 0x0000000112037824 */ /* 0x000fca00078e0203 */
[----:B------:R0:W2:Y:S02]  /*1b160*/  LDSM.16.MT88.4 R4, [R3+0xc400] ;  /* 0x00c400000304783b */ /* 0x0000a40000004200 */
[----:B0-----:R-:W-:Y:S02]  /*1b170*/  IADD3 R3, R19, R35, R2 ;  /* 0x0000002313037210 */ /* 0x001fe40007ffe002 */
[C-C-:B--2---:R-:W-:Y:S02]  /*1b180*/  PRMT R8, R4.reuse, 0x6420, R5.reuse ;  /* 0x0000642004087816 */ /* 0x144fe40000000005 */
[----:B------:R-:W-:Y:S02]  /*1b190*/  PRMT R9, R4, 0x7531, R5 ;  /* 0x0000753104097816 */ /* 0x000fe40000000005 */
[C-C-:B------:R-:W-:Y:S02]  /*1b1a0*/  PRMT R10, R6.reuse, 0x6420, R7.reuse ;  /* 0x00006420060a7816 */ /* 0x140fe40000000007 */
[----:B------:R-:W-:-:S02]  /*1b1b0*/  PRMT R11, R6, 0x7531, R7 ;  /* 0x00007531060b7816 */ /* 0x000fc40000000007 */
[----:B------:R-:W-:Y:S02]  /*1b1c0*/  IADD3 R4, R18, R12, R2 ;  /* 0x0000000c12047210 */ /* 0x000fe40007ffe002 */
[----:B------:R-:W-:Y:S01]  /*1b1d0*/  LOP3.LUT R12, R17, 0x4800, RZ, 0xfc, !PT ;  /* 0x00004800110c7812 */ /* 0x000fe200078efcff */
[----:B------:R-:W-:Y:S04]  /*1b1e0*/  STSM.16.M88.4 [R3], R8 ;  /* 0x0000000803007844 */ /* 0x000fe80000000200 */
[----:B------:R-:W0:Y:S02]  /*1b1f0*/  LDSM.16.MT88.4 R4, [R4+0xc400] ;  /* 0x00c400000404783b */ /* 0x000e240000004200 */
[C-C-:B0-----:R-:W-:Y:S02]  /*1b200*/  PRMT R8, R4.reuse, 0x6420, R5.reuse ;  /* 0x0000642004087816 */ /* 0x141fe40000000005 */
[----:B------:R-:W-:-:S02]  /*1b210*/  PRMT R9, R4, 0x7531, R5 ;  /* 0x0000753104097816 */ /* 0x000fc40000000005 */
[C-C-:B------:R-:W-:Y:S02]  /*1b220*/  PRMT R10, R6.reuse, 0x6420, R7.reuse ;  /* 0x00006420060a7816 */ /* 0x140fe40000000007 */
[----:B------:R-:W-:Y:S02]  /*1b230*/  PRMT R11, R6, 0x7531, R7 ;  /* 0x00007531060b7816 */ /* 0x000fe40000000007 */
[----:B------:R-:W-:-:S03]  /*1b240*/  IADD3 R4, R18, R12, R2 ;  /* 0x0000000c12047210 */ /* 0x000fc60007ffe002 */
[----:B------:R-:W-:Y:S04]  /*1b250*/  STSM.16.M88.4 [R3+0x2000], R8 ;  /* 0x0020000803007844 */ /* 0x000fe80000000200 */
[----:B------:R-:W0:Y:S02]  /*1b260*/  LDSM.16.MT88.4 R4, [R4+0xc400] ;  /* 0x00c400000404783b */ /* 0x000e240000004200 */
[C-C-:B0-----:R-:W-:Y:S02]  /*1b270*/  PRMT R8, R4.reuse, 0x6420, R5.reuse ;  /* 0x0000642004087816 */ /* 0x141fe40000000005 */
[----:B------:R-:W-:Y:S02]  /*1b280*/  PRMT R9, R4, 0x7531, R5 ;  /* 0x0000753104097816 */ /* 0x000fe40000000005 */
[----:B------:R-:W-:-:S02]  /*1b290*/  PRMT R10, R6, 0x6420, R7 ;  /* 0x00006420060a7816 */ /* 0x000fc40000000007 */
[----:B------:R-:W-:-:S05]  /*1b2a0*/  PRMT R11, R6, 0x7531, R7 ;  /* 0x00007531060b7816 */ /* 0x000fca0000000007 */
[----:B------:R0:W-:Y:S02]  /*1b2b0*/  STSM.16.M88.4 [R3+0x4000], R8 ;  /* 0x0040000803007844 */ /* 0x0001e40000000200 */
[----:B0-----:R-:W-:-:S05]  /*1b2c0*/  LOP3.LUT R3, R2, 0x1000, R17, 0xfe, !PT ;  /* 0x0000100002037812 */ /* 0x001fca00078efe11 */
[----:B------:R-:W-:-:S05]  /*1b2d0*/  IMAD.IADD R3, R18, 0x1, R3 ;  /* 0x0000000112037824 */ /* 0x000fca00078e0203 */
[----:B------:R0:W2:Y:S01]  /*1b2e0*/  LDSM.16.MT88.4 R4, [R3+0xc400] ;  /* 0x00c400000304783b */ /* 0x0000a20000004200 */
[----:B------:R-:W-:Y:S02]  /*1b2f0*/  LOP3.LUT R12, R17, 0x3000, RZ, 0xfc, !PT ;  /* 0x00003000110c7812 */ /* 0x000fe400078efcff */
[----:B0-----:R-:W-:Y:S02]  /*1b300*/  IADD3 R3, R19, R34, R2 ;  /* 0x0000002213037210 */ /* 0x001fe40007ffe002 */
[C-C-:B--2---:R-:W-:Y:S02]  /*1b310*/  PRMT R8, R4.reuse, 0x6420, R5.reuse ;  /* 0x0000642004087816 */ /* 0x144fe40000000005 */
[----:B------:R-:W-:Y:S02]  /*1b320*/  PRMT R9, R4, 0x7531, R5 ;  /* 0x0000753104097816 */ /* 0x000fe40000000005 */
[C-C-:B------:R-:W-:Y:S02]  /*1b330*/  PRMT R10, R6.reuse, 0x6420, R7.reuse ;  /* 0x00006420060a7816 */ /* 0x140fe40000000007 */
[----:B------:R-:W-:-:S02]  /*1b340*/  PRMT R11, R6, 0x7531, R7 ;  /* 0x00007531060b7816 */ /* 0x000fc40000000007 */
[----:B------:R-:W-:-:S03]  /*1b350*/  IADD3 R4, R18, R12, R2 ;  /* 0x0000000c12047210 */ /* 0x000fc60007ffe002 */
[----:B------:R-:W-:Y:S04]  /*1b360*/  STSM.16.M88.4 [R3], R8 ;  /* 0x0000000803007844 */ /* 0x000fe80000000200 */
[----:B------:R-:W0:Y:S01]  /*1b370*/  LDSM.16.MT88.4 R4, [R4+0xc400] ;  /* 0x00c400000404783b */ /* 0x000e220000004200 */
[----:B------:R-:W-:Y:S02]  /*1b380*/  LOP3.LUT R12, R17, 0x5000, RZ, 0xfc, !PT ;  /* 0x00005000110c7812 */ /* 0x000fe400078efcff */
[C-C-:B0-----:R-:W-:Y:S02]  /*1b390*/  PRMT R8, R4.reuse, 0x6420, R5.reuse ;  /* 0x0000642004087816 */ /* 0x141fe40000000005 */
[----:B------:R-:W-:Y:S02]  /*1b3a0*/  PRMT R9, R4, 0x7531, R5 ;  /* 0x0000753104097816 */ /* 0x000fe40000000005 */
[----:B------:R-:W-:-:S02]  /*1b3b0*/  PRMT R10, R6, 0x6420, R7 ;  /* 0x00006420060a7816 */ /* 0x000fc40000000007 */
        /* <DEDUP_REMOVED lines=11> */
[----:B------:R5:W0:Y:S01]  /*1b470*/  LDSM.16.MT88.4 R4, [R3+0xc400] ;  /* 0x00c400000304783b */ /* 0x000a220000004200 */
[----:B------:R-:W-:Y:S02]  /*1b480*/  LOP3.LUT R12, R17, 0x3800, RZ, 0xfc, !PT ;  /* 0x00003800110c7812 */ /* 0x000fe400078efcff */
[----:B-----5:R-:W-:Y:S02]  /*1b490*/  IADD3 R3, R19, R13, R2 ;  /* 0x0000000d13037210 */ /* 0x020fe40007ffe002 */
[C-C-:B0-----:R-:W-:Y:S02]  /*1b4a0*/  PRMT R8, R4.reuse, 0x6420, R5.reuse ;  /* 0x0000642004087816 */ /* 0x141fe40000000005 */
        /* <DEDUP_REMOVED lines=13> */
[----:B------:R-:W0:Y:S01]  /*1b580*/  LDSM.16.MT88.4 R4, [R4+0xc400] ;  /* 0x00c400000404783b */ /* 0x000e220000004200 */
[----:B------:R-:W-:-:S05]  /*1b590*/  IMAD.U32 R12, RZ, RZ, UR43 ;  /* 0x0000002bff0c7e24 */ /* 0x000fca000f8e00ff */
[----:B------:R-:W-:Y:S02]  /*1b5a0*/  ISETP.NE.AND P2, PT, R12, 0x3, PT ;  /* 0x000000030c00780c */ /* 0x000fe40003f45270 */
        /* <DEDUP_REMOVED lines=13> */
.L_x_5346:
[----:B--2---:R2:W-:Y:S01]  /*1b680*/  SYNCS.ARRIVE.TRANS64.A1T0 RZ, [R0+URZ+0x2a850], RZ ;  /* 0x02a850ff00ff79a7 */ /* 0x0045e2000810003f */
[----:B------:R-:W-:Y:S06]  /*1b690*/  BAR.SYNC.DEFER_BLOCKING 0x2, 0x80 ;  /* 0x0082000000007b1d */ /* 0x000fec0000010000 */
[----:B------:R-:W-:Y:S05]  /*1b6a0*/  @!P0 BRA `(.L_x_5347) ;  /* 0x0000000000048947 */ /* 0x000fea0003800000 */
[----:B------:R-:W-:Y:S01]  /*1b6b0*/  BPT.TRAP 0x1 ;  /* 0x000000040000795c */ /* 0x000fe20000300000 */
.L_x_5347:
[----:B--2---:R-:W-:Y:S02]  /*1b6c0*/  VIADD R0, R0, 0x2a880 ;  /* 0x0002a88000007836 */ /* 0x004fe40000000000 */
[----:B------:R-:W-:Y:S02]  /*1b6d0*/  IMAD.MOV.U32 R5, RZ, RZ, R22 ;  /* 0x000000ffff057224 */ /* 0x000fe400078e0016 */
[----:B------:R-:W-:Y:S01]  /*1b6e0*/  IMAD.MOV.U32 R6, RZ, RZ, R24 ;  /* 0x000000ffff067224 */ /* 0x000fe200078e0018 */
[----:B------:R-:W-:-:S04]  /*1b6f0*/  PRMT R0, R33, 0x654, R0 ;  /* 0x0000065421007816 */ /* 0x000fc80000000000 */
[----:B------:R2:W-:Y:S01]  /*1b700*/  SYNCS.ARRIVE.TRANS64.RED.A1T0 RZ, [R0+URZ], RZ ;  /* 0x000000ff00ff79a7 */ /* 0x0005e2000810043f */
[----:B------:R-:W-:Y:S05]  /*1b710*/  @P1 BRA `(.L_x_5348) ;  /* 0xffffffe800c41947 */ /* 0x000fea000383ffff */
.L_x_5328:
[----:B0-2---:R-:W0:Y:S01]  /*1b720*/  S2R R0, SR_TID.X ;  /* 0x0000000000007919 */ /* 0x005e220000002100 */
        /* <DEDUP_REMOVED lines=18> */
.L_x_5350:
[----:B------:R-:W-:Y:S05]  /*1b850*/  BSYNC B0 ;  /* 0x0000000000007941 */ /* 0x000fea0003800000 */
.L_x_5349:
[----:B------:R-:W-:Y:S05]  /*1b860*/  @!P0 BRA `(.L_x_5351) ;  /* 0x0000000000048947 */ /* 0x000fea0003800000 */
[----:B------:R-:W-:Y:S01]  /*1b870*/  BPT.TRAP 0x1 ;  /* 0x000000040000795c */ /* 0x000fe20000300000 */
.L_x_5351:
[----:B------:R-:W-:Y:S01]  /*1b880*/  LOP3.LUT R3, R24, 0x1, RZ, 0x3c, !PT ;  /* 0x0000000118037812 */ /* 0x000fe200078e3cff */
[----:B------:R-:W-:Y:S01]  /*1b890*/  IMAD R0, R22, 0x8, R18 ;  /* 0x0000000816007824 */ /* 0x000fe200078e0212 */
[----:B------:R-:W-:Y:S02]  /*1b8a0*/  BSSY B0, `(.L_x_5352) ;  /* 0x0000004000007945 */ /* 0x000fe40003800000 */
[----:B------:R-:W-:-:S04]  /*1b8b0*/  SHF.L.U32 R3, R3, 0x1f, RZ ;  /* 0x0000001f03037819 */ /* 0x000fc800000006ff */
[----:B------:R-:W0:Y:S02]  /*1b8c0*/  SYNCS.PHASECHK.TRANS64.TRYWAIT P1, [R0+URZ+0x2a870], R3 ;  /* 0x02a87003000075a7 */ /* 0x000e24000802017f */
[----:B0-----:R-:W-:Y:S05]  /*1b8d0*/  @!P1 BRA `(.L_x_5353) ;  /* 0x0000003c006c9947 */ /* 0x001fea0003800000 */
.L_x_5444:
[----:B------:R-:W-:Y:S05]  /*1b8e0*/  BSYNC B0 ;  /* 0x0000000000007941 */ /* 0x000fea0003800000 */
.L_x_5352:
[----:B------:R-:W-:-:S05]  /*1b8f0*/  IMAD.U32 R2, RZ, RZ, UR43 ;  /* 0x0000002bff027e24 */ /* 0x000fca000f8e00ff */
[----:B------:R-:W-:-:S13]  /*1b900*/  ISETP.NE.AND P1, PT, R2, 0x3, PT ;  /* 0x000000030200780c */ /* 0x000fda0003f25270 */
[----:B------:R-:W-:Y:S05]  /*1b910*/  @!P1 BRA `(.L_x_5354) ;  /* 0x0000000000049947 */ /* 0x000fea0003800000 */
[----:B------:R-:W-:Y:S01]  /*1b920*/  BPT.TRAP 0x1 ;  /* 0x000000040000795c */ /* 0x000fe20000300000 */
.L_x_5354:
[----:B0-----:R-:W-:-:S04]  /*1b930*/  SHF.L.U32 R3, R24, 0x1f, RZ ;  /* 0x0000001f18037819 */ /* 0x001fc800000006ff */
[----:B------:R-:W0:Y:S02]  /*1b940*/  SYNCS.PHASECHK.TRANS64.TRYWAIT P1, [R0+URZ+0x2a860], R3 ;  /* 0x02a86003000075a7 */ /* 0x000e24000802017f */
[----:B0-----:R-:W-:Y:S05]  /*1b950*/  @!P1 BRA `(.L_x_5355) ;  /* 0x0000003c00609947 */ /* 0x001fea0003800000 */
.L_x_5445:
[----:B0-----:R-:W-:Y:S01]  /*1b960*/  IMAD R3, R22, 0x6000, RZ ;  /* 0x0000600016037824 */ /* 0x001fe200078e02ff */
[----:B------:R-:W-:Y:S05]  /*1b970*/  WARPSYNC.ALL ;  /* 0x0000000000007948 */ /* 0x000fea0003800000 */
[----:B------:R-:W-:Y:S01]  /*1b980*/  LOP3.LUT R5, R3, R17, RZ, 0xfc, !PT ;  /* 0x0000001103057212 */ /* 0x000fe200078efcff */
[----:B------:R-:W2:Y:S01]  /*1b990*/  LDL R15, [R1] ;  /* 0x00000000010f7983 */ /* 0x000ea20000100800 */
[----:B------:R-:W-:Y:S02]  /*1b9a0*/  IADD3 R2, R19, R3, R36 ;  /* 0x0000000313027210 */ /* 0x000fe40007ffe024 */
[----:B------:R-:W-:Y:S01]  /*1b9b0*/  LOP3.LUT R14, R17, 0x2800, RZ, 0xfc, !PT ;  /* 0x00002800110e7812 */ /* 0x000fe200078efcff */
[----:B------:R-:W-:-:S05]  /*1b9c0*/  IMAD.IADD R12, R18, 0x1, R5 ;  /* 0x00000001120c7824 */ /* 0x000fca00078e0205 */
[----:B------:R-:W0:Y:S02]  /*1b9d0*/  LDSM.16.MT88.4 R4, [R12+0xc400] ;  /* 0x00c400000c04783b */ /* 0x000e240000004200 */
[C-C-:B0-----:R-:W-:Y:S02]  /*1b9e0*/  PRMT R8, R4.reuse, 0x6420, R5.reuse ;  /* 0x0000642004087816 */ /* 0x141fe40000000005 */
[----:B------:R-:W-:Y:S01]  /*1b9f0*/  PRMT R9, R4, 0x7531, R5 ;  /* 0x0000753104097816 */ /* 0x000fe20000000005 */
[----:B------:R-:W-:Y:S01]  /*1ba00*/  VIADD R4, R3, 0x2000 ;  /* 0x0000200003047836 */ /* 0x000fe20000000000 */
[C-C-:B------:R-:W-:Y:S02]  /*1ba10*/  PRMT R10, R6.reuse, 0x6420, R7.reuse ;  /* 0x00006420060a7816 */ /* 0x140fe40000000007 */
[----:B------:R-:W-:Y:S02]  /*1ba20*/  PRMT R11, R6, 0x7531, R7 ;  /* 0x00007531060b7816 */ /* 0x000fe40000000007 */
[----:B------:R-:W-:-:S03]  /*1ba30*/  LOP3.LUT R5, R4, R17, RZ, 0xfc, !PT ;  /* 0x0000001104057212 */ /* 0x000fc600078efcff */
[----:B------:R-:W-:Y:S02]  /*1ba40*/  STSM.16.M88.4 [R2], R8 ;  /* 0x0000000802007844 */ /* 0x000fe40000000200 */
        /* <DEDUP_REMOVED lines=9> */
[----:B------:R-:W-:-:S05]  /*1bae0*/  IMAD.IADD R12, R18, 0x1, R5 ;  /* 0x00000001120c7824 */ /* 0x000fca00078e0205 */
[----:B------:R0:W3:Y:S02]  /*1baf0*/  LDSM.16.MT88.4 R4, [R12+0xc400] ;  /* 0x00c400000c04783b */ /* 0x0000e40000004200 */
[----:B0-----:R-:W-:Y:S02]  /*1bb00*/  IADD3 R12, R18, R14, R3 ;  /* 0x0000000e120c7210 */ /* 0x001fe40007ffe003 */
[----:B------:R-:W-:Y:S02]  /*1bb10*/  LOP3.LUT R14, R17, 0x4800, RZ, 0xfc, !PT ;  /* 0x00004800110e7812 */ /* 0x000fe400078efcff */
[C-C-:B---3--:R-:W-:Y:S02]  /*1bb20*/  PRMT R8, R4.reuse, 0x6420, R5.reuse ;  /* 0x0000642004087816 */ /* 0x148fe40000000005 */
[----:B------:R-:W-:Y:S02]  /*1bb30*/  PRMT R9, R4, 0x7531, R5 ;  /* 0x0000753104097816 */ /* 0x000fe40000000005 */
[----:B------:R-:W-:-:S02]  /*1bb40*/  LOP3.LUT R5, R3, 0x800, R17, 0xfe, !PT ;  /* 0x0000080003057812 */ /* 0x000fc400078efe11 */
[C-C-:B------:R-:W-:Y:S02]  /*1bb50*/  PRMT R10, R6.reuse, 0x6420, R7.reuse ;  /* 0x00006420060a7816 */ /* 0x140fe40000000007 */
[----:B------:R-:W-:Y:S01]  /*1bb60*/  PRMT R11, R6, 0x7531, R7 ;  /* 0x00007531060b7816 */ /* 0x000fe20000000007 */
[----:B------:R-:W-:-:S04]  /*1bb70*/  IMAD.IADD R13, R18, 0x1, R5 ;  /* 0x00000001120d7824 */ /* 0x000fc800078e0205 */
[----:B------:R-:W-:Y:S04]  /*1bb80*/  STSM.16.M88.4 [R2+0x4000], R8 ;  /* 0x0040000802007844 */ /* 0x000fe80000000200 */
[----:B------:R0:W3:Y:S02]  /*1bb90*/  LDSM.16.MT88.4 R4, [R13+0xc400] ;  /* 0x00c400000d04783b */ /* 0x0000e40000004200 */
[--C-:B0-----:R-:W-:Y:S02]  /*1bba0*/  IADD3 R13, R18, R14, R3.reuse ;  /* 0x0000000e120d7210 */ /* 0x101fe40007ffe003 */
[----:B------:R-:W-:Y:S02]  /*1bbb0*/  IADD3 R2, R19, R35, R3 ;  /* 0x0000002313027210 */ /* 0x000fe40007ffe003 */
[----:B---3--:R-:W-:-:S02]  /*1bbc0*/  PRMT R8, R4, 0x6420, R5 ;  /* 0x0000642004087816 */ /* 0x008fc40000000005 */
        /* <DEDUP_REMOVED lines=9> */
[----:B------:R-:W-:Y:S04]  /*1bc60*/  STSM.16.M88.4 [R2+0x2000], R8 ;  /* 0x0020000802007844 */ /* 0x000fe80000000200 */
[----:B------:R-:W0:Y:S02]  /*1bc70*/  LDSM.16.MT88.4 R4, [R13+0xc400] ;  /* 0x00c400000d04783b */ /* 0x000e240000004200 */
[C-C-:B0-----:R-:W-:Y:S02]  /*1bc80*/  PRMT R8, R4.reuse, 0x6420, R5.reuse ;  /* 0x0000642004087816 */ /* 0x141fe40000000005 */
[----:B------:R-:W-:Y:S02]  /*1bc90*/  PRMT R9, R4, 0x7531, R5 ;  /* 0x0000753104097816 */ /* 0x000fe40000000005 */
[----:B------:R-:W-:-:S02]  /*1bca0*/  LOP3.LUT R5, R3, 0x1000, R17, 0xfe, !PT ;  /* 0x0000100003057812 */ /* 0x000fc400078efe11 */
[C-C-:B------:R-:W-:Y:S02]  /*1bcb0*/  PRMT R10, R6.reuse, 0x6420, R7.reuse ;  /* 0x00006420060a7816 */ /* 0x140fe40000000007 */
[----:B------:R-:W-:Y:S01]  /*1bcc0*/  PRMT R11, R6, 0x7531, R7 ;  /* 0x00007531060b7816 */ /* 0x000fe20000000007 */
[----:B------:R-:W-:-:S04]  /*1bcd0*/  IMAD.IADD R12, R18, 0x1, R5 ;  /* 0x00000001120c7824 */ /* 0x000fc800078e0205 */
[----:B------:R0:W-:Y:S04]  /*1bce0*/  STSM.16.M88.4 [R2+0x4000], R8 ;  /* 0x0040000802007844 */ /* 0x0001e80000000200 */
[----:B------:R-:W3:Y:S01]  /*1bcf0*/  LDSM.16.MT88.4 R4, [R12+0xc400] ;  /* 0x00c400000c04783b */ /* 0x000ee20000004200 */
[----:B------:R-:W-:-:S04]  /*1bd00*/  LOP3.LUT R14, R17, 0x3000, RZ, 0xfc, !PT ;  /* 0x00003000110e7812 */ /* 0x000fc800078efcff */
[--C-:B------:R-:W-:Y:S02]  /*1bd10*/  IADD3 R13, R18, R14, R3.reuse ;  /* 0x0000000e120d7210 */ /* 0x100fe40007ffe003 */
[----:B0-----:R-:W-:Y:S02]  /*1bd20*/  IADD3 R2, R19, R34, R3 ;  /* 0x0000002213027210 */ /* 0x001fe40007ffe003 */
[C-C-:B---3--:R-:W-:Y:S02]  /*1bd30*/  PRMT R8, R4.reuse, 0x6420, R5.reuse ;  /* 0x0000642004087816 */ /* 0x148fe40000000005 */
[----:B------:R-:W-:Y:S02]  /*1bd40*/  PRMT R9, R4, 0x7531, R5 ;  /* 0x0000753104097816 */ /* 0x000fe40000000005 */
[C-C-:B------:R-:W-:Y:S02]  /*1bd50*/  PRMT R10, R6.reuse, 0x6420, R7.reuse ;  /* 0x00006420060a7816 */ /* 0x140fe40000000007 */
[----:B------:R-:W-:-:S05]  /*1bd60*/  PRMT R11, R6, 0x7531, R7 ;  /* 0x00007531060b7816 */ /* 0x000fca0000000007 */
[----:B------:R-:W-:Y:S04]  /*1bd70*/  STSM.16.M88.4 [R2], R8 ;  /* 0x0000000802007844 */ /* 0x000fe80000000200 */
[----:B------:R-:W0:Y:S01]  /*1bd80*/  LDSM.16.MT88.4 R4, [R13+0xc400] ;  /* 0x00c400000d04783b */ /* 0x000e220000004200 */
[----:B------:R-:W-:-:S04]  /*1bd90*/  LOP3.LUT R14, R17, 0x5000, RZ, 0xfc, !PT ;  /* 0x00005000110e7812 */ /* 0x000fc800078efcff */
[----:B------:R-:W-:Y:S02]  /*1bda0*/  IADD3 R12, R18, R14, R3 ;  /* 0x0000000e120c7210 */ /* 0x000fe40007ffe003 */
[C-C-:B0-----:R-:W-:Y:S02]  /*1bdb0*/  PRMT R8, R4.reuse, 0x6420, R5.reuse ;  /* 0x0000642004087816 */ /* 0x141fe40000000005 */
[----:B------:R-:W-:Y:S02]  /*1bdc0*/  PRMT R9, R4, 0x7531, R5 ;  /* 0x0000753104097816 */ /* 0x000fe40000000005 */
[C-C-:B------:R-:W-:Y:S02]  /*1bdd0*/  PRMT R10, R6.reuse, 0x6420, R7.reuse ;  /* 0x00006420060a7816 */ /* 0x140fe40000000007 */
        /* <DEDUP_REMOVED lines=9> */
[----:B------:R-:W-:Y:S04]  /*1be70*/  STSM.16.M88.4 [R2+0x4000], R8 ;  /* 0x0040000802007844 */ /* 0x000fe80000000200 */
[----:B------:R-:W0:Y:S01]  /*1be80*/  LDSM.16.MT88.4 R4, [R13+0xc400] ;  /* 0x00c400000d04783b */ /* 0x000e220000004200 */
[----:B------:R-:W-:Y:S02]  /*1be90*/  LOP3.LUT R14, R17, 0x3800, RZ, 0xfc, !PT ;  /* 0x00003800110e7812 */ /* 0x000fe400078efcff */
[--C-:B--2---:R-:W-:Y:S02]  /*1bea0*/  IADD3 R19, R19, R15, R3.reuse ;  /* 0x0000000f13137210 */ /* 0x104fe40007ffe003 */
[----:B------:R-:W-:Y:S02]  /*1beb0*/  IADD3 R12, R18, R14, R3 ;  /* 0x0000000e120c7210 */ /* 0x000fe40007ffe003 */
[----:B0-----:R-:W-:-:S02]  /*1bec0*/  PRMT R8, R4, 0x6420, R5 ;  /* 0x0000642004087816 */ /* 0x001fc40000000005 */
[----:B------:R-:W-:Y:S02]  /*1bed0*/  PRMT R9, R4, 0x7531, R5 ;  /* 0x0000753104097816 */ /* 0x000fe40000000005 */
[C-C-:B------:R-:W-:Y:S02]  /*1bee0*/  PRMT R10, R6.reuse, 0x6420, R7.reuse ;  /* 0x00006420060a7816 */ /* 0x140fe40000000007 */
[----:B------:R-:W-:-:S05]  /*1bef0*/  PRMT R11, R6, 0x7531, R7 ;  /* 0x00007531060b7816 */ /* 0x000fca0000000007 */
        /* <DEDUP_REMOVED lines=25> */
.L_x_5356:
[----:B--2---:R2:W-:Y:S01]  /*1c090*/  SYNCS.ARRIVE.TRANS64.A1T0 RZ, [R0+URZ+0x2a850], RZ ;  /* 0x02a850ff00ff79a7 */ /* 0x0045e2000810003f */
[----:B------:R-:W-:Y:S06]  /*1c0a0*/  BAR.SYNC.DEFER_BLOCKING 0x2, 0x80 ;  /* 0x0082000000007b1d */ /* 0x000fec0000010000 */
[----:B------:R-:W-:Y:S05]  /*1c0b0*/  @!P0 BRA `(.L_x_5357) ;  /* 0x0000000000048947 */ /* 0x000fea0003800000 */
[----:B------:R-:W-:Y:S01]  /*1c0c0*/  BPT.TRAP 0x1 ;  /* 0x000000040000795c */ /* 0x000fe20000300000 */
.L_x_5357:
[----:B--2---:R-:W-:Y:S02]  /*1c0d0*/  VIADD R0, R0, 0x2a880 ;  /* 0x0002a88000007836 */ /* 0x004fe40000000000 */
[----:B------:R-:W-:-:S03]  /*1c0e0*/  VIADD R22, R22, 0x1 ;  /* 0x0000000116167836 */ /* 0x000fc60000000000 */
[----:B------:R-:W-:Y:S02]  /*1c0f0*/  PRMT R0, R33, 0x654, R0 ;  /* 0x0000065421007816 */ /* 0x000fe40000000000 */
[C---:B------:R-:W-:Y:S02]  /*1c100*/  ISETP.NE.AND P0, PT, R22.reuse, 0x2, PT ;  /* 0x000000021600780c */ /* 0x040fe40003f05270 */
[----:B------:R2:W-:Y:S02]  /*1c110*/  SYNCS.ARRIVE.TRANS64.RED.A1T0 RZ, [R0+URZ], RZ ;  /* 0x000000ff00ff79a7 */ /* 0x0005e4000810043f */
[----:B------:R-:W-:Y:S02]  /*1c120*/  SEL R3, RZ, 0x1, P0 ;  /* 0x00000001ff037807 */ /* 0x000fe40000000000 */
[----:B------:R-:W-:Y:S02]  /*1c130*/  SEL R22, R22, RZ, P0 ;  /* 0x000000ff16167207 */ /* 0x000fe40000000000 */
[----:B------:R-:W-:-:S07]  /*1c140*/  LOP3.LUT R24, R24, R3, RZ, 0x3c, !PT ;  /* 0x0000000318187212 */ /* 0x000fce00078e3cff */
.L_x_5298:
[----:B------:R-:W-:Y:S05]  /*1c150*/  BSYNC B7 ;  /* 0x0000000000077941 */ /* 0x000fea0003800000 */
.L_x_5296:
        /* <DEDUP_REMOVED lines=11> */
.L_x_5358:
[----:B--2---:R-:W0:Y:S01]  /*1c210*/  S2R R0, SR_TID.X ;  /* 0x0000000000007919 */ /* 0x004e220000002100 */
[----:B------:R-:W-:Y:S01]  /*1c220*/  ULDC UR4, c[0x0][0xc3c] ;  /* 0x00030f0000047ab9 */ /* 0x000fe20000000800 */
[----:B0-----:R-:W-:Y:S01]  /*1c230*/  LOP3.LUT R9, R0, 0x1f, RZ, 0xc0, !PT ;  /* 0x0000001f00097812 */ /* 0x001fe200078ec0ff */
[----:B------:R-:W-:-:S03]  /*1c240*/  IMAD.MOV.U32 R0, RZ, RZ, RZ ;  /* 0x000000ffff007224 */ /* 0x000fc600078e00ff */
[C---:B------:R-:W-:Y:S01]  /*1c250*/  ISETP.NE.AND P0, PT, R9.reuse, 0x1f, PT ;  /* 0x0000001f0900780c */ /* 0x040fe20003f05270 */
[----:B------:R-:W-:-:S05]  /*1c260*/  VIADD R7, R9, UR40 ;  /* 0x0000002809077c36 */ /* 0x000fca0008000000 */
[----:B------:R-:W-:Y:S01]  /*1c270*/  ISETP.GE.OR P1, PT, R7, UR4, !P0 ;  /* 0x0000000407007c0c */ /* 0x000fe2000c726670 */
[----:B------:R-:W-:-:S12]  /*1c280*/  ULDC UR4, c[0x0][0xc3c] ;  /* 0x00030f0000047ab9 */ /* 0x000fd80000000800 */
[----:B------:R-:W0:Y:S08]  /*1c290*/  @!P1 LDC.64 R2, c[0x0][0xc80] ;  /* 0x00032000ff029b82 */ /* 0x000e300000000a00 */
[----:B------:R-:W2:Y:S01]  /*1c2a0*/  @!P1 LDC.64 R4, c[0x0][0xc78] ;  /* 0x00031e00ff049b82 */ /* 0x000ea20000000a00 */
[----:B0-----:R-:W-:-:S05]  /*1c2b0*/  @!P1 IMAD.WIDE R2, R7, 0x4, R2 ;  /* 0x0000000407029825 */ /* 0x001fca00078e0202 */
[----:B------:R2:W3:Y:S02]  /*1c2c0*/  @!P1 LDG.E R0, desc[UR56][R2.64] ;  /* 0x0000003802009981 */ /* 0x0004e4000c1e1900 */
[----:B--2---:R-:W-:-:S04]  /*1c2d0*/  @!P1 IMAD.WIDE R2, R7, 0x4, R4 ;  /* 0x0000000407029825 */ /* 0x004fc800078e0204 */
[----:B------:R-:W-:-:S06]  /*1c2e0*/  IMAD.MOV.U32 R7, RZ, RZ, RZ ;  /* 0x000000ffff077224 */ /* 0x000fcc00078e00ff */
[----:B------:R-:W3:Y:S01]  /*1c2f0*/  @!P1 LDG.E R7, desc[UR56][R2.64] ;  /* 0x0000003802079981 */ /* 0x000ee2000c1e1900 */
[C---:B------:R-:W-:Y:S02]  /*1c300*/  ISETP.NE.AND P1, PT, R9.reuse, RZ, PT ;  /* 0x000000ff0900720c */ /* 0x040fe40003f25270 */
[C---:B------:R-:W-:Y:S02]  /*1c310*/  ISETP.GE.U32.AND P2, PT, R9.reuse, 0x2, PT ;  /* 0x000000020900780c */ /* 0x040fe40003f46070 */
[C---:B------:R-:W-:Y:S02]  /*1c320*/  ISETP.GE.U32.AND P3, PT, R9.reuse, 0x4, PT ;  /* 0x000000040900780c */ /* 0x040fe40003f66070 */
[C---:B------:R-:W-:Y:S02]  /*1c330*/  ISETP.GE.U32.AND P4, PT, R9.reuse, 0x8, PT ;  /* 0x000000080900780c */ /* 0x040fe40003f86070 */
[----:B------:R-:W-:Y:S02]  /*1c340*/  ISETP.GE.U32.AND P5, PT, R9, 0x10, PT ;  /* 0x000000100900780c */ /* 0x000fe40003fa6070 */
[----:B------:R-:W-:Y:S01]  /*1c350*/  SHFL.IDX PT, R9, R28, 0x1, 0x1f ;  /* 0x00201f001c097f89 */ /* 0x000fe200000e0000 */
[----:B---3--:R-:W-:-:S05]  /*1c360*/  IMAD R4, R7, R0, RZ ;  /* 0x0000000007047224 */ /* 0x008fca00078e02ff */
[----:B------:R-:W0:Y:S02]  /*1c370*/  SHFL.UP PT, R5, R4, 0x1, RZ ;  /* 0x0420000004057989 */ /* 0x000e2400000e00ff */
[----:B0-----:R-:W-:-:S05]  /*1c380*/  SEL R5, R5, RZ, P1 ;  /* 0x000000ff05057207 */ /* 0x001fca0000800000 */
[----:B------:R-:W-:Y:S02]  /*1c390*/  IMAD.IADD R5, R4, 0x1, R5 ;  /* 0x0000000104057824 */ /* 0x000fe400078e0205 */
[----:B------:R0:W-:Y:S04]  /*1c3a0*/  SHFL.IDX PT, R4, R28, RZ, 0x1f ;  /* 0x00001fff1c047589 */ /* 0x0001e800000e0000 */
[----:B------:R-:W2:Y:S01]  /*1c3b0*/  SHFL.UP PT, R6, R5, 0x2, RZ ;  /* 0x0440000005067989 */ /* 0x000ea200000e00ff */
[----:B0-----:R-:W-:Y:S01]  /*1c3c0*/  IMAD.MOV.U32 R28, RZ, RZ, RZ ;  /* 0x000000ffff1c7224 */ /* 0x001fe200078e00ff */
[----:B--2---:R-:W-:-:S05]  /*1c3d0*/  SEL R6, R6, RZ, P2 ;  /* 0x000000ff06067207 */ /* 0x004fca0001000000 */
[----:B------:R-:W-:-:S05]  /*1c3e0*/  IMAD.IADD R6, R5, 0x1, R6 ;  /* 0x0000000105067824 */ /* 0x000fca00078e0206 */
[----:B------:R-:W0:Y:S02]  /*1c3f0*/  SHFL.UP PT, R8, R6, 0x4, RZ ;  /* 0x0480000006087989 */ /* 0x000e2400000e00ff */
[----:B0-----:R-:W-:-:S05]  /*1c400*/  SEL R3, R8, RZ, P3 ;  /* 0x000000ff08037207 */ /* 0x001fca0001800000 */
[----:B------:R-:W-:Y:S02]  /*1c410*/  IMAD.IADD R3, R6, 0x1, R3 ;  /* 0x0000000106037824 */ /* 0x000fe400078e0203 */
[----:B------:R-:W0:Y:S03]  /*1c420*/  LDC R6, c[0x0][0xc38] ;  /* 0x00030e00ff067b82 */ /* 0x000e260000000800 */
[----:B------:R-:W2:Y:S02]  /*1c430*/  SHFL.UP PT, R2, R3, 0x8, RZ ;  /* 0x0500000003027989 */ /* 0x000ea400000e00ff */
[----:B--2---:R-:W-:-:S05]  /*1c440*/  SEL R2, R2, RZ, P4 ;  /* 0x000000ff02027207 */ /* 0x004fca0002000000 */
[----:B------:R-:W-:-:S05]  /*1c450*/  IMAD.IADD R8, R3, 0x1, R2 ;  /* 0x0000000103087824 */ /* 0x000fca00078e0202 */
[----:B------:R-:W2:Y:S02]  /*1c460*/  SHFL.UP PT, R2, R8, 0x10, RZ ;  /* 0x0600000008027989 */ /* 0x000ea400000e00ff */
[----:B--2---:R-:W-:-:S05]  /*1c470*/  SEL R5, R2, RZ, P5 ;  /* 0x000000ff02057207 */ /* 0x004fca0002800000 */
[----:B------:R-:W-:-:S05]  /*1c480*/  IMAD.IADD R2, R8, 0x1, R5 ;  /* 0x0000000108027824 */ /* 0x000fca00078e0205 */
[----:B------:R-:W0:Y:S02]  /*1c490*/  SHFL.IDX PT, R5, R2, 0x1f, 0x1f ;  /* 0x03e01f0002057f89 */ /* 0x000e2400000e0000 */
[----:B0-----:R-:W-:-:S04]  /*1c4a0*/  IMAD R10, R5, R6, RZ ;  /* 0x00000006050a7224 */ /* 0x001fc800078e02ff */
[----:B------:R-:W-:-:S05]  /*1c4b0*/  IMAD.IADD R5, R9, 0x1, R10 ;  /* 0x0000000109057824 */ /* 0x000fca00078e020a */
[----:B------:R-:W-:-:S13]  /*1c4c0*/  ISETP.GT.AND P6, PT, R5, R4, PT ;  /* 0x000000040500720c */ /* 0x000fda0003fc4270 */
[----:B------:R-:W-:Y:S05]  /*1c4d0*/  @P6 BRA `(.L_x_5360) ;  /* 0x0000000000986947 */ /* 0x000fea0003800000 */
.L_x_5362:
        /* <DEDUP_REMOVED lines=9> */
[----:B------:R-:W0:Y:S02]  /*1c570*/  @!P6 LDC.64 R2, c[0x0][0xc80] ;  /* 0x00032000ff02eb82 */ /* 0x000e240000000a00 */
[----:B0-----:R-:W-:-:S05]  /*1c580*/  @!P6 IMAD.WIDE R2, R6, 0x4, R2 ;  /* 0x000000040602e825 */ /* 0x001fca00078e0202 */
[----:B------:R0:W2:Y:S01]  /*1c590*/  @!P6 LDG.E R0, desc[UR56][R2.64] ;  /* 0x000000380200e981 */ /* 0x0000a2000c1e1900 */
[----:B------:R-:W-:Y:S01]  /*1c5a0*/  IMAD.MOV.U32 R7, RZ, RZ, RZ ;  /* 0x000000ffff077224 */ /* 0x000fe200078e00ff */
[----:B0-----:R-:W0:Y:S02]  /*1c5b0*/  @!P6 LDC.64 R2, c[0x0][0xc78] ;  /* 0x00031e00ff02eb82 */ /* 0x001e240000000a00 */
[----:B0-----:R-:W-:-:S05]  /*1c5c0*/  @!P6 IMAD.WIDE R2, R6, 0x4, R2 ;  /* 0x000000040602e825 */ /* 0x001fca00078e0202 */
        /* <DEDUP_REMOVED lines=22> */
[----:B------:R-:W-:Y:S05]  /*1c730*/  @!P6 BRA `(.L_x_5362) ;  /* 0xfffffffc0068e947 */ /* 0x000fea000383ffff */
.L_x_5360:
[----:B------:R-:W-:-:S04]  /*1c740*/  IMAD.IADD R5, R5, 0x1, -R10 ;  /* 0x0000000105057824 */ /* 0x000fc800078e0a0a */
[----:B------:R-:W-:-:S05]  /*1c750*/  IMAD R3, R2, R6, R5 ;  /* 0x0000000602037224 */ /* 0x000fca00078e0205 */
[----:B------:R-:W-:-:S13]  /*1c760*/  ISETP.GT.AND P0, PT, R3, R4, PT ;  /* 0x000000040300720c */ /* 0x000fda0003f04270 */
[----:B------:R-:W-:Y:S02]  /*1c770*/  VOTEU.ANY UR5, UPT, !P0 ;  /* 0x0000000000057886 */ /* 0x000fe400040e0100 */
[----:B------:R-:W-:Y:S01]  /*1c780*/  ISETP.NE.AND P0, PT, RZ, UR5, PT ;  /* 0x00000005ff007c0c */ /* 0x000fe2000bf05270 */
[----:B------:R-:W-:-:S06]  /*1c790*/  UPOPC UR4, UR5 ;  /* 0x00000005000472bf */ /* 0x000fcc0008000000 */
[----:B------:R-:W-:Y:S02]  /*1c7a0*/  IMAD.U32 R3, RZ, RZ, UR4 ;  /* 0x00000004ff037e24 */ /* 0x000fe4000f8e00ff */
[----:B------:R-:W-:-:S03]  /*1c7b0*/  IMAD.U32 R8, RZ, RZ, UR4 ;  /* 0x00000004ff087e24 */ /* 0x000fc6000f8e00ff */
[----:B------:R0:W2:Y:S04]  /*1c7c0*/  SHFL.IDX PT, R0, R0, R3, 0x1f ;  /* 0x00001f0300007589 */ /* 0x0000a800000e0000 */
[----:B------:R0:W3:Y:S01]  /*1c7d0*/  SHFL.IDX PT, R7, R7, R8, 0x1f ;  /* 0x00001f0807077589 */ /* 0x0000e200000e0000 */
[----:B------:R-:W-:Y:S05]  /*1c7e0*/  @!P0 BRA `(.L_x_5363) ;  /* 0x00000000000c8947 */ /* 0x000fea0003800000 */
[----:B------:R-:W-:-:S06]  /*1c7f0*/  UIADD3 UR5, UR4, -0x1, URZ ;  /* 0xffffffff04057890 */ /* 0x000fcc000fffe03f */
[----:B0-----:R-:W-:-:S05]  /*1c800*/  IMAD.U32 R3, RZ, RZ, UR5 ;  /* 0x00000005ff037e24 */ /* 0x001fca000f8e00ff */
[----:B------:R4:W0:Y:S02]  /*1c810*/  SHFL.IDX PT, R28, R2, R3, 0x1f ;  /* 0x00001f03021c7589 */ /* 0x00082400000e0000 */
.L_x_5363:
[----:B---3--:R-:W-:Y:S01]  /*1c820*/  ISETP.NE.AND P0, PT, R7, 0x1, PT ;  /* 0x000000010700780c */ /* 0x008fe20003f05270 */
[----:B0-----:R-:W-:Y:S01]  /*1c830*/  IMAD R28, R28, R6, R5 ;  /* 0x000000061c1c7224 */ /* 0x001fe200078e0205 */
[----:B------:R-:W-:-:S03]  /*1c840*/  UIADD3 UR40, UR4, UR40, URZ ;  /* 0x0000002804287290 */ /* 0x000fc6000fffe03f */
[----:B------:R-:W-:-:S08]  /*1c850*/  IMAD.IADD R4, R4, 0x1, -R28 ;  /* 0x0000000104047824 */ /* 0x000fd000078e0a1c */
[----:B------:R-:W-:Y:S05]  /*1c860*/  @!P0 BRA `(.L_x_5364) ;  /* 0x0000000000dc8947 */ /* 0x000fea0003800000 */
[----:B--2---:R-:W-:-:S04]  /*1c870*/  IABS R5, R0 ;  /* 0x0000000000057213 */ /* 0x004fc80000000000 */
[----:B------:R-:W0:Y:S08]  /*1c880*/  I2F.RP R6, R5 ;  /* 0x0000000500067306 */ /* 0x000e300000209400 */
[----:B0-----:R-:W0:Y:S02]  /*1c890*/  MUFU.RCP R6, R6 ;  /* 0x0000000600067308 */ /* 0x001e240000001000 */
[----:B0-----:R-:W-:-:S06]  /*1c8a0*/  VIADD R8, R6, 0xffffffe ;  /* 0x0ffffffe06087836 */ /* 0x001fcc0000000000 */
[----:B----4-:R-:W0:Y:S02]  /*1c8b0*/  F2I.FTZ.U32.TRUNC.NTZ R3, R8 ;  /* 0x0000000800037305 */ /* 0x010e24000021f000 */
[----:B0-----:R-:W-:-:S04]  /*1c8c0*/  IMAD.MOV R2, RZ, RZ, -R3 ;  /* 0x000000ffff027224 */ /* 0x001fc800078e0a03 */
        /* <DEDUP_REMOVED lines=13> */
[----:B------:R-:W-:-:S04]  /*1c9a0*/  IABS R5, R7 ;  /* 0x0000000700057213 */ /* 0x000fc80000000000 */
[----:B------:R-:W0:Y:S07]  /*1c9b0*/  I2F.RP R8, R5 ;  /* 0x0000000500087306 */ /* 0x000e2e0000209400 */
[----:B------:R-:W-:Y:S01]  /*1c9c0*/  @P0 VIADD R6, R6, 0x1 ;  /* 0x0000000106060836 */ /* 0x000fe20000000000 */
[----:B0-----:R-:W0:Y:S02]  /*1c9d0*/  MUFU.RCP R8, R8 ;  /* 0x0000000800087308 */ /* 0x001e240000001000 */
[----:B0-----:R-:W-:Y:S01]  /*1c9e0*/  VIADD R9, R8, 0xffffffe ;  /* 0x0ffffffe08097836 */ /* 0x001fe20000000000 */
[----:B------:R-:W-:-:S05]  /*1c9f0*/  IABS R8, R7 ;  /* 0x0000000700087213 */ /* 0x000fca0000000000 */
[----:B------:R-:W0:Y:S01]  /*1ca00*/  F2I.FTZ.U32.TRUNC.NTZ R3, R9 ;  /* 0x0000000900037305 */ /* 0x000e22000021f000 */
[----:B------:R-:W-:Y:S02]  /*1ca10*/  IMAD.MOV R8, RZ, RZ, -R8 ;  /* 0x000000ffff087224 */ /* 0x000fe400078e0a08 */
        /* <DEDUP_REMOVED lines=8> */
[----:B------:R-:W-:-:S05]  /*1caa0*/  IABS R3, R6 ;  /* 0x0000000600037213 */ /* 0x000fca0000000000 */
[----:B------:R-:W-:-:S04]  /*1cab0*/  IMAD.HI.U32 R2, R2, R3, RZ ;  /* 0x0000000302027227 */ /* 0x000fc800078e00ff */
[----:B------:R-:W-:Y:S02]  /*1cac0*/  IMAD R8, R2, R8, R3 ;  /* 0x0000000802087224 */ /* 0x000fe400078e0203 */
[----:B------:R-:W-:-:S03]  /*1cad0*/  IMAD.MOV R3, RZ, RZ, -R6 ;  /* 0x000000ffff037224 */ /* 0x000fc600078e0a06 */
[----:B------:R-:W-:Y:S01]  /*1cae0*/  ISETP.GT.U32.AND P1, PT, R5, R8, PT ;  /* 0x000000080500720c */ /* 0x000fe20003f24070 */
[----:B------:R-:W-:Y:S01]  /*1caf0*/  IMAD R4, R0, R3, R4 ;  /* 0x0000000300047224 */ /* 0x000fe200078e0204 */
[----:B------:R-:W-:-:S04]  /*1cb00*/  LOP3.LUT R3, R6, R7, RZ, 0x3c, !PT ;  /* 0x0000000706037212 */ /* 0x000fc800078e3cff */
[----:B------:R-:W-:-:S07]  /*1cb10*/  ISETP.GE.AND P2, PT, R3, RZ, PT ;  /* 0x000000ff0300720c */ /* 0x000fce0003f46270 */
        /* <DEDUP_REMOVED lines=12> */
.L_x_5364:
[----:B------:R-:W-:Y:S02]  /*1cbe0*/  ULDC.64 UR4, c[0x0][0xc90] ;  /* 0x0003240000047ab9 */ /* 0x000fe40000000a00 */
[----:B------:R-:W-:-:S06]  /*1cbf0*/  UIMAD.WIDE UR4, UR40, 0x4, UR4 ;  /* 0x00000004280478a5 */ /* 0x000fcc000f8e0204 */
[----:B----4-:R-:W-:Y:S02]  /*1cc00*/  IMAD.U32 R2, RZ, RZ, UR4 ;  /* 0x00000004ff027e24 */ /* 0x010fe4000f8e00ff */
[----:B------:R-:W-:-:S05]  /*1cc10*/  IMAD.U32 R3, RZ, RZ, UR5 ;  /* 0x00000005ff037e24 */ /* 0x000fca000f8e00ff */
[----:B------:R-:W2:Y:S02]  /*1cc20*/  LDG.E R7, desc[UR56][R2.64] ;  /* 0x0000003802077981 */ /* 0x000ea4000c1e1900 */
[----:B--2---:R-:W-:-:S05]  /*1cc30*/  IMAD R5, R0, R7, RZ ;  /* 0x0000000700057224 */ /* 0x004fca00078e02ff */
[----:B------:R-:W-:-:S04]  /*1cc40*/  IABS R8, R5 ;  /* 0x0000000500087213 */ /* 0x000fc80000000000 */
[----:B------:R-:W0:Y:S08]  /*1cc50*/  I2F.RP R10, R8 ;  /* 0x00000008000a7306 */ /* 0x000e300000209400 */
[----:B0-----:R-:W0:Y:S02]  /*1cc60*/  MUFU.RCP R10, R10 ;  /* 0x0000000a000a7308 */ /* 0x001e240000001000 */
[----:B0-----:R-:W-:-:S06]  /*1cc70*/  VIADD R11, R10, 0xffffffe ;  /* 0x0ffffffe0a0b7836 */ /* 0x001fcc0000000000 */
[----:B------:R-:W0:Y:S02]  /*1cc80*/  F2I.FTZ.U32.TRUNC.NTZ R3, R11 ;  /* 0x0000000b00037305 */ /* 0x000e24000021f000 */
        /* <DEDUP_REMOVED lines=46> */
[----:B------:R-:W-:-:S04]  /*1cf70*/  @P0 VIADD R9, R9, 0x1 ;  /* 0x0000000109090836 */ /* 0x000fc80000000000 */
[----:B------:R-:W-:-:S04]  /*1cf80*/  IMAD.MOV.U32 R4, RZ, RZ, R9 ;  /* 0x000000ffff047224 */ /* 0x000fc800078e0009 */
[----:B------:R-:W-:Y:S01]  /*1cf90*/  @!P2 IMAD.MOV R4, RZ, RZ, -R4 ;  /* 0x000000ffff04a224 */ /* 0x000fe200078e0a04 */
[----:B------:R-:W-:Y:S01]  /*1cfa0*/  @!P1 LOP3.LUT R4, RZ, R6, RZ, 0x33, !PT ;  /* 0x00000006ff049212 */ /* 0x000fe200078e33ff */
[----:B------:R-:W-:-:S04]  /*1cfb0*/  IMAD.MOV R6, RZ, RZ, -R6 ;  /* 0x000000ffff067224 */ /* 0x000fc800078e0a06 */
[----:B------:R-:W-:-:S07]  /*1cfc0*/  IMAD R30, R4, R6, R5 ;  /* 0x00000006041e7224 */ /* 0x000fce00078e0205 */
.L_x_5365:
[----:B------:R-:W-:-:S05]  /*1cfd0*/  LOP3.LUT R29, RZ, R4, RZ, 0x33, !PT ;  /* 0x00000004ff1d7212 */ /* 0x000fca00078e33ff */
[----:B------:R-:W-:Y:S01]  /*1cfe0*/  IMAD.IADD R29, R0, 0x1, R29 ;  /* 0x00000001001d7824 */ /* 0x000fe200078e021d */
[----:B------:R-:W-:Y:S06]  /*1cff0*/  BRA `(.L_x_5366) ;  /* 0x0000000000107947 */ /* 0x000fec0003800000 */
.L_x_5361:
[----:B------:R-:W-:Y:S01]  /*1d000*/  IMAD.MOV.U32 R28, RZ, RZ, R4 ;  /* 0x000000ffff1c7224 */ /* 0x000fe200078e0004 */
[----:B------:R-:W-:Y:S01]  /*1d010*/  ULDC UR40, c[0x0][0xc3c] ;  /* 0x00030f0000287ab9 */ /* 0x000fe20000000800 */
[----:B------:R-:W-:Y:S02]  /*1d020*/  IMAD.MOV.U32 R29, RZ, RZ, RZ ;  /* 0x000000ffff1d7224 */ /* 0x000fe400078e00ff */
[----:B------:R-:W-:-:S07]  /*1d030*/  IMAD.MOV.U32 R30, RZ, RZ, RZ ;  /* 0x000000ffff1e7224 */ /* 0x000fce00078e00ff */
.L_x_5366:
        /* <DEDUP_REMOVED lines=10> */
.L_x_5359:
[----:B------:R-:W-:Y:S02]  /*1d0e0*/  ULDC UR4, c[0x0][0xc3c] ;  /* 0x00030f0000047ab9 */ /* 0x000fe40000000800 */
[----:B------:R-:W-:-:S06]  /*1d0f0*/  UISETP.GE.AND UP0, UPT, UR40, UR4, UPT ;  /* 0x000000042800728c */ /* 0x000fcc000bf06270 */
[----:B------:R-:W-:-:S13]  /*1d100*/  PLOP3.LUT P0, PT, PT, PT, UP0, 0x80, 0x0 ;  /* 0x000000000000781c */ /* 0x000fda0003f0f008 */
[----:B------:R-:W-:Y:S05]  /*1d110*/  @!P0 BRA `(.L_x_5367) ;  /* 0xffffffa000d88947 */ /* 0x000fea000383ffff */
.L_x_5285:
        /* <DEDUP_REMOVED lines=12> */
.L_x_5446:
[----:B------:R-:W-:Y:S05]  /*1d1e0*/  BSYNC B0 ;  /* 0x0000000000007941 */ /* 0x000fea0003800000 */
.L_x_5368:
[----:B------:R-:W-:-:S03]  /*1d1f0*/  UMOV UR4, 0xffffffff ;  /* 0xffffffff00047882 */ /* 0x000fc60000000000 */
[----:B------:R-:W-:Y:S05]  /*1d200*/  BRA.DIV UR4, `(.L_x_5370) ;  /* 0x00000026045c7947 */ /* 0x000fea000b800000 */
[----:B0-----:R-:W0:Y:S02]  /*1d210*/  S2R R0, SR_TID.X ;  /* 0x0000000000007919 */ /* 0x001e240000002100 */
[----:B0-----:R-:W-:-:S04]  /*1d220*/  SHF.R.U32.HI R0, RZ, 0x5, R0 ;  /* 0x00000005ff007819 */ /* 0x001fc80000011600 */
[----:B------:R-:W-:-:S05]  /*1d230*/  LOP3.LUT R0, R0, 0x3, RZ, 0xc0, !PT ;  /* 0x0000000300007812 */ /* 0x000fca00078ec0ff */
[----:B------:R0:W2:Y:S02]  /*1d240*/  SHFL.IDX PT, R14, R0, RZ, 0x1f ;  /* 0x00001fff000e7589 */ /* 0x0000a400000e0000 */
.L_x_5449:
[----:B--2---:R-:W-:Y:S01]  /*1d250*/  ISETP.NE.AND P0, PT, R14, RZ, PT ;  /* 0x000000ff0e00720c */ /* 0x004fe20003f05270 */
[----:B------:R-:W-:-:S12]  /*1d260*/  BSSY B0, `(.L_x_5371) ;  /* 0x000002c000007945 */ /* 0x000fd80003800000 */
[----:B------:R-:W-:Y:S05]  /*1d270*/  @P0 BRA `(.L_x_5372) ;  /* 0x0000000000a80947 */ /* 0x000fea0003800000 */
[----:B------:R-:W-:-:S03]  /*1d280*/  UMOV UR4, 0xffffffff ;  /* 0xffffffff00047882 */ /* 0x000fc60000000000 */
[----:B------:R-:W-:Y:S05]  /*1d290*/  BRA.DIV UR4, `(.L_x_5373) ;  /* 0x00000026046c7947 */ /* 0x000fea000b800000 */
[----:B------:R-:W-:-:S13]  /*1d2a0*/  ELECT P6, URZ, PT ;  /* 0x00000000003f782f */ /* 0x000fda00038c0000 */
.L_x_5452:
[----:B------:R-:W-:Y:S05]  /*1d2b0*/  @!P6 BRA `(.L_x_5372) ;  /* 0x000000000098e947 */ /* 0x000fea0003800000 */
[----:B------:R-:W-:-:S06]  /*1d2c0*/  ULOP3.LUT UR4, UR44, 0x2, URZ, 0xfc, !UPT ;  /* 0x000000022c047892 */ /* 0x000fcc000f8efc3f */
[----:B0-----:R-:W-:-:S05]  /*1d2d0*/  IMAD.U32 R0, RZ, RZ, UR4 ;  /* 0x00000004ff007e24 */ /* 0x001fca000f8e00ff */
[----:B------:R-:W-:-:S13]  /*1d2e0*/  ISETP.NE.AND P0, PT, R0, 0x3, PT ;  /* 0x000000030000780c */ /* 0x000fda0003f05270 */
[----:B------:R-:W-:Y:S05]  /*1d2f0*/  @!P0 BRA `(.L_x_5374) ;  /* 0x0000000000048947 */ /* 0x000fea0003800000 */
[----:B------:R-:W-:Y:S01]  /*1d300*/  BPT.TRAP 0x1 ;  /* 0x000000040000795c */ /* 0x000fe20000300000 */
.L_x_5374:
[----:B------:R-:W-:Y:S01]  /*1d310*/  IMAD R5, R22, 0x8, R7 ;  /* 0x0000000816057824 */ /* 0x000fe200078e0207 */
[----:B------:R-:W-:Y:S01]  /*1d320*/  SHF.L.U32 R0, R24, 0x1f, RZ ;  /* 0x0000001f18007819 */ /* 0x000fe200000006ff */
[----:B------:R-:W-:-:S03]  /*1d330*/  VIADD R22, R22, 0x1 ;  /* 0x0000000116167836 */ /* 0x000fc60000000000 */
[----:B------:R-:W0:Y:S02]  /*1d340*/  SYNCS.PHASECHK.TRANS64.TRYWAIT P1, [R5+URZ+0x2a840], R0 ;  /* 0x02a84000050075a7 */ /* 0x000e24000802017f */
[----:B------:R-:W-:-:S04]  /*1d350*/  ISETP.NE.AND P2, PT, R22, 0x2, PT ;  /* 0x000000021600780c */ /* 0x000fc80003f45270 */
[----:B------:R-:W-:Y:S01]  /*1d360*/  SEL R3, RZ, 0x1, P2 ;  /* 0x00000001ff037807 */ /* 0x000fe20001000000 */
[----:B0-----:R-:W-:Y:S08]  /*1d370*/  @!P1 BRA `(.L_x_5375) ;  /* 0x0000002400549947 */ /* 0x001ff00003800000 */
.L_x_5453:
[----:B------:R-:W-:Y:S02]  /*1d380*/  SEL R22, R22, RZ, P2 ;  /* 0x000000ff16167207 */ /* 0x000fe40001000000 */
[----:B------:R-:W-:Y:S01]  /*1d390*/  LOP3.LUT R2, R24, R3, RZ, 0x3c, !PT ;  /* 0x0000000318027212 */ /* 0x000fe200078e3cff */
[----:B------:R-:W-:Y:S06]  /*1d3a0*/  @!P0 BRA `(.L_x_5376) ;  /* 0x0000000000048947 */ /* 0x000fec0003800000 */
[----:B------:R-:W-:Y:S01]  /*1d3b0*/  BPT.TRAP 0x1 ;  /* 0x000000040000795c */ /* 0x000fe20000300000 */
.L_x_5376:
[----:B------:R-:W-:Y:S01]  /*1d3c0*/  IMAD R3, R22, 0x8, R7 ;  /* 0x0000000816037824 */ /* 0x000fe200078e0207 */
[----:B------:R-:W-:-:S04]  /*1d3d0*/  SHF.L.U32 R2, R2, 0x1f, RZ ;  /* 0x0000001f02027819 */ /* 0x000fc800000006ff */
[----:B------:R-:W2:Y:S02]  /*1d3e0*/  SYNCS.PHASECHK.TRANS64.TRYWAIT P1, [R3+URZ+0x2a840], R2 ;  /* 0x02a84002030075a7 */ /* 0x000ea4000802017f */
[----:B--2---:R-:W-:Y:S05]  /*1d3f0*/  @!P1 BRA `(.L_x_5377) ;  /* 0x0000002400489947 */ /* 0x004fea0003800000 */
.L_x_5454:
[----:B------:R-:W-:Y:S05]  /*1d400*/  @!P0 BRA `(.L_x_5378) ;  /* 0x0000000000048947 */ /* 0x000fea0003800000 */
[----:B------:R-:W-:Y:S01]  /*1d410*/  BPT.TRAP 0x1 ;  /* 0x000000040000795c */ /* 0x000fe20000300000 */
.L_x_5378:
[----:B------:R-:W3:Y:S02]  /*1d420*/  SYNCS.PHASECHK.TRANS64.TRYWAIT P1, [R5+URZ+0x2a860], R0 ;  /* 0x02a86000050075a7 */ /* 0x000ee4000802017f */
[----:B---3--:R-:W-:Y:S05]  /*1d430*/  @!P1 BRA `(.L_x_5379) ;  /* 0x00000024004c9947 */ /* 0x008fea0003800000 */
.L_x_5455:
[----:B------:R-:W-:Y:S05]  /*1d440*/  @!P0 BRA `(.L_x_5380) ;  /* 0x0000000000048947 */ /* 0x000fea0003800000 */
[----:B------:R-:W-:Y:S01]  /*1d450*/  BPT.TRAP 0x1 ;  /* 0x000000040000795c */ /* 0x000fe20000300000 */
.L_x_5380:
[----:B------:R-:W4:Y:S02]  /*1d460*/  SYNCS.PHASECHK.TRANS64.TRYWAIT P1, [R3+URZ+0x2a860], R2 ;  /* 0x02a86002030075a7 */ /* 0x000f24000802017f */
[----:B----4-:R-:W-:Y:S05]  /*1d470*/  @!P1 BRA `(.L_x_5381) ;  /* 0x0000002400509947 */ /* 0x010fea0003800000 */
.L_x_5456:
[----:B------:R-:W-:Y:S05]  /*1d480*/  @!P0 BRA `(.L_x_5382) ;  /* 0x0000000000048947 */ /* 0x000fea0003800000 */
[----:B------:R-:W-:Y:S01]  /*1d490*/  BPT.TRAP 0x1 ;  /* 0x000000040000795c */ /* 0x000fe20000300000 */
.L_x_5382:
[----:B------:R-:W5:Y:S02]  /*1d4a0*/  SYNCS.PHASECHK.TRANS64.TRYWAIT P1, [R5+URZ+0x2a880], R0 ;  /* 0x02a88000050075a7 */ /* 0x000f64000802017f */
[----:B-----5:R-:W-:Y:S05]  /*1d4b0*/  @!P1 BRA `(.L_x_5383) ;  /* 0x0000002400549947 */ /* 0x020fea0003800000 */
.L_x_5457:
[----:B------:R-:W-:Y:S05]  /*1d4c0*/  @!P0 BRA `(.L_x_5384) ;  /* 0x0000000000048947 */ /* 0x000fea0003800000 */
[----:B------:R-:W-:Y:S01]  /*1d4d0*/  BPT.TRAP 0x1 ;  /* 0x000000040000795c */ /* 0x000fe20000300000 */
.L_x_5384:
[----:B------:R0:W0:Y:S02]  /*1d4e0*/  SYNCS.PHASECHK.TRANS64.TRYWAIT P0, [R3+URZ+0x2a880], R2 ;  /* 0x02a88002030075a7 */ /* 0x000024000800017f */
[----:B0-----:R-:W-:Y:S05]  /*1d4f0*/  @!P0 NANOSLEEP.SYNCS 0x989680 ;  /* 0x009896800000895d */ /* 0x001fea0003900000 */
[----:B------:R-:W0:Y:S02]  /*1d500*/  @!P0 SYNCS.PHASECHK.TRANS64 P0, [R3+URZ+0x2a880], R2 ;  /* 0x02a88002030085a7 */ /* 0x000e24000800007f */
[----:B0-----:R-:W-:Y:S05]  /*1d510*/  @!P0 BRA `(.L_x_5384) ;  /* 0xfffffffc00f08947 */ /* 0x001fea000383ffff */
.L_x_5372:
[----:B------:R-:W-:Y:S05]  /*1d520*/  BSYNC B0 ;  /* 0x0000000000007941 */ /* 0x000fea0003800000 */
.L_x_5371:
[----:B------:R-:W-:Y:S05]  /*1d530*/  EXIT ;  /* 0x000000000000794d */ /* 0x000fea0003800000 */
.L_x_5177:
[----:B0-----:R-:W-:-:S04]  /*1d540*/  IMAD.U32 R3, RZ, RZ, UR36 ;  /* 0x00000024ff037e24 */ /* 0x001fc8000f8e00ff */
[----:B------:R0:W1:Y:S03]  /*1d550*/  SYNCS.PHASECHK.TRANS64.TRYWAIT P1, [R3+URZ+0x2a800], R6 ;  /* 0x02a80006030075a7 */ /* 0x000066000802017f */
[----:B-1----:R-:W-:Y:S05]  /*1d560*/  @!P1 NANOSLEEP.SYNCS 0x989680 ;  /* 0x009896800000995d */ /* 0x002fea0003900000 */
[----:B------:R-:W1:Y:S02]  /*1d570*/  @!P1 SYNCS.PHASECHK.TRANS64 P1, [R3+URZ+0x2a800], R6 ;  /* 0x02a80006030095a7 */ /* 0x000e64000802007f */
[----:B-1----:R-:W-:Y:S05]  /*1d580*/  @!P1 BRA `(.L_x_5177) ;  /* 0xfffffffc00ec9947 */ /* 0x002fea000383ffff */
[----:B------:R-:W-:Y:S05]  /*1d590*/  BRA `(.L_x_5385) ;  /* 0xfffffe4c00fc7947 */ /* 0x000fea000383ffff */
.L_x_5181:
[----:B-1----:R1:W2:Y:S02]  /*1d5a0*/  SYNCS.PHASECHK.TRANS64.TRYWAIT P1, [R2+URZ+0x2a830], R3 ;  /* 0x02a83003020075a7 */ /* 0x0022a4000802017f */
[----:B--2---:R-:W-:Y:S05]  /*1d5b0*/  @!P1 NANOSLEEP.SYNCS 0x989680 ;  /* 0x009896800000995d */ /* 0x004fea0003900000 */
[----:B------:R-:W2:Y:S02]  /*1d5c0*/  @!P1 SYNCS.PHASECHK.TRANS64 P1, [R2+URZ+0x2a830], R3 ;  /* 0x02a83003020095a7 */ /* 0x000ea4000802007f */
[----:B--2---:R-:W-:Y:S05]  /*1d5d0*/  @!P1 BRA `(.L_x_5181) ;  /* 0xfffffffc00f09947 */ /* 0x004fea000383ffff */
[----:B------:R-:W-:Y:S05]  /*1d5e0*/  BRA `(.L_x_5180) ;  /* 0xfffffe5000187947 */ /* 0x000fea000383ffff */
.L_x_5198:
[----:B-1----:R-:W-:-:S04]  /*1d5f0*/  IMAD.U32 R8, RZ, RZ, UR6 ;  /* 0x00000006ff087e24 */ /* 0x002fc8000f8e00ff */
[----:B------:R1:W2:Y:S03]  /*1d600*/  SYNCS.PHASECHK.TRANS64.TRYWAIT P1, [R8+URZ+0x2a830], R7 ;  /* 0x02a83007080075a7 */ /* 0x0002a6000802017f */
[----:B--2---:R-:W-:Y:S05]  /*1d610*/  @!P1 NANOSLEEP.SYNCS 0x989680 ;  /* 0x009896800000995d */ /* 0x004fea0003900000 */
[----:B------:R-:W2:Y:S02]  /*1d620*/  @!P1 SYNCS.PHASECHK.TRANS64 P1, [R8+URZ+0x2a830], R7 ;  /* 0x02a83007080095a7 */ /* 0x000ea4000802007f */
[----:B--2---:R-:W-:Y:S05]  /*1d630*/  @!P1 BRA `(.L_x_5198) ;  /* 0xfffffffc00ec9947 */ /* 0x004fea000383ffff */
[----:B------:R-:W-:Y:S05]  /*1d640*/  BRA `(.L_x_5195) ;  /* 0xfffffe8c00ac7947 */ /* 0x000fea000383ffff */
.L_x_5202:
[----:B-1----:R-:W-:-:S04]  /*1d650*/  IMAD.U32 R8, RZ, RZ, UR6 ;  /* 0x00000006ff087e24 */ /* 0x002fc8000f8e00ff */
[----:B------:R1:W2:Y:S03]  /*1d660*/  SYNCS.PHASECHK.TRANS64.TRYWAIT P1, [R8+URZ+0x2a850], R7 ;  /* 0x02a85007080075a7 */ /* 0x0002a6000802017f */
[----:B--2---:R-:W-:Y:S05]  /*1d670*/  @!P1 NANOSLEEP.SYNCS 0x989680 ;  /* 0x009896800000995d */ /* 0x004fea0003900000 */
[----:B------:R-:W2:Y:S02]  /*1d680*/  @!P1 SYNCS.PHASECHK.TRANS64 P1, [R8+URZ+0x2a850], R7 ;  /* 0x02a85007080095a7 */ /* 0x000ea4000802007f */
[----:B--2---:R-:W-:Y:S05]  /*1d690*/  @!P1 BRA `(.L_x_5202) ;  /* 0xfffffffc00ec9947 */ /* 0x004fea000383ffff */
[----:B------:R-:W-:Y:S05]  /*1d6a0*/  BRA `(.L_x_5199) ;  /* 0xfffffe9000587947 */ /* 0x000fea000383ffff */
.L_x_5221:
[----:B-1----:R-:W-:-:S04]  /*1d6b0*/  IMAD.U32 R8, RZ, RZ, UR6 ;  /* 0x00000006ff087e24 */ /* 0x002fc8000f8e00ff */
[----:B------:R1:W2:Y:S03]  /*1d6c0*/  SYNCS.PHASECHK.TRANS64.TRYWAIT P1, [R8+URZ+0x2a830], R7 ;  /* 0x02a83007080075a7 */ /* 0x0002a6000802017f */
[----:B--2---:R-:W-:Y:S05]  /*1d6d0*/  @!P1 NANOSLEEP.SYNCS 0x989680 ;  /* 0x009896800000995d */ /* 0x004fea0003900000 */
[----:B------:R-:W2:Y:S02]  /*1d6e0*/  @!P1 SYNCS.PHASECHK.TRANS64 P1, [R8+URZ+0x2a830], R7 ;  /* 0x02a83007080095a7 */ /* 0x000ea4000802007f */
[----:B--2---:R-:W-:Y:S05]  /*1d6f0*/  @!P1 BRA `(.L_x_5221) ;  /* 0xfffffffc00ec9947 */ /* 0x004fea000383ffff */
[----:B------:R-:W-:Y:S05]  /*1d700*/  BRA `(.L_x_5218) ;  /* 0xfffffecc00187947 */ /* 0x000fea000383ffff */
.L_x_5225:
[----:B-1----:R-:W-:-:S04]  /*1d710*/  IMAD.U32 R8, RZ, RZ, UR6 ;  /* 0x00000006ff087e24 */ /* 0x002fc8000f8e00ff */
[----:B------:R1:W2:Y:S03]  /*1d720*/  SYNCS.PHASECHK.TRANS64.TRYWAIT P1, [R8+URZ+0x2a850], R7 ;  /* 0x02a85007080075a7 */ /* 0x0002a6000802017f */
[----:B--2---:R-:W-:Y:S05]  /*1d730*/  @!P1 NANOSLEEP.SYNCS 0x989680 ;  /* 0x009896800000995d */ /* 0x004fea0003900000 */
[----:B------:R-:W2:Y:S02]  /*1d740*/  @!P1 SYNCS.PHASECHK.TRANS64 P1, [R8+URZ+0x2a850], R7 ;  /* 0x02a85007080095a7 */ /* 0x000ea4000802007f */
[----:B--2---:R-:W-:Y:S05]  /*1d750*/  @!P1 BRA `(.L_x_5225) ;  /* 0xfffffffc00ec9947 */ /* 0x004fea000383ffff */
[----:B------:R-:W-:Y:S05]  /*1d760*/  BRA `(.L_x_5222) ;  /* 0xfffffecc00c47947 */ /* 0x000fea000383ffff */
.L_x_5233:
[----:B-1----:R-:W-:-:S04]  /*1d770*/  IMAD.U32 R8, RZ, RZ, UR6 ;  /* 0x00000006ff087e24 */ /* 0x002fc8000f8e00ff */
[----:B------:R1:W2:Y:S03]  /*1d780*/  SYNCS.PHASECHK.TRANS64.TRYWAIT P1, [R8+URZ+0x2a830], R7 ;  /* 0x02a83007080075a7 */ /* 0x0002a6000802017f */
[----:B--2---:R-:W-:Y:S05]  /*1d790*/  @!P1 NANOSLEEP.SYNCS 0x989680 ;  /* 0x009896800000995d */ /* 0x004fea0003900000 */
[----:B------:R-:W2:Y:S02]  /*1d7a0*/  @!P1 SYNCS.PHASECHK.TRANS64 P1, [R8+URZ+0x2a830], R7 ;  /* 0x02a83007080095a7 */ /* 0x000ea4000802007f */
[----:B--2---:R-:W-:Y:S05]  /*1d7b0*/  @!P1 BRA `(.L_x_5233) ;  /* 0xfffffffc00ec9947 */ /* 0x004fea000383ffff */
[----:B------:R-:W-:Y:S05]  /*1d7c0*/  BRA `(.L_x_5230) ;  /* 0xfffffef400247947 */ /* 0x000fea000383ffff */
.L_x_5237:
[----:B-1----:R-:W-:-:S04]  /*1d7d0*/  IMAD.U32 R8, RZ, RZ, UR6 ;  /* 0x00000006ff087e24 */ /* 0x002fc8000f8e00ff */
[----:B------:R1:W2:Y:S03]  /*1d7e0*/  SYNCS.PHASECHK.TRANS64.TRYWAIT P1, [R8+URZ+0x2a850], R7 ;  /* 0x02a85007080075a7 */ /* 0x0002a6000802017f */
[----:B--2---:R-:W-:Y:S05]  /*1d7f0*/  @!P1 NANOSLEEP.SYNCS 0x989680 ;  /* 0x009896800000995d */ /* 0x004fea0003900000 */
[----:B------:R-:W2:Y:S02]  /*1d800*/  @!P1 SYNCS.PHASECHK.TRANS64 P1, [R8+URZ+0x2a850], R7 ;  /* 0x02a85007080095a7 */ /* 0x000ea4000802007f */
[----:B--2---:R-:W-:Y:S05]  /*1d810*/  @!P1 BRA `(.L_x_5237) ;  /* 0xfffffffc00ec9947 */ /* 0x004fea000383ffff */
[----:B------:R-:W-:Y:S05]  /*1d820*/  BRA `(.L_x_5234) ;  /* 0xfffffef400c47947 */ /* 0x000fea000383ffff */
.L_x_5252:
[----:B-1----:R-:W-:-:S04]  /*1d830*/  IMAD.U32 R5, RZ, RZ, UR9 ;  /* 0x00000009ff057e24 */ /* 0x002fc8000f8e00ff */
[----:B------:R1:W2:Y:S03]  /*1d840*/  SYNCS.PHASECHK.TRANS64.TRYWAIT P1, [R5+URZ+0x2a850], R0 ;  /* 0x02a85000050075a7 */ /* 0x0002a6000802017f */
[----:B--2---:R-:W-:Y:S05]  /*1d850*/  @!P1 NANOSLEEP.SYNCS 0x989680 ;  /* 0x009896800000995d */ /* 0x004fea0003900000 */
[----:B------:R-:W2:Y:S02]  /*1d860*/  @!P1 SYNCS.PHASECHK.TRANS64 P1, [R5+URZ+0x2a850], R0 ;  /* 0x02a85000050095a7 */ /* 0x000ea4000802007f */
[----:B--2---:R-:W-:Y:S05]  /*1d870*/  @!P1 BRA `(.L_x_5252) ;  /* 0xfffffffc00ec9947 */ /* 0x004fea000383ffff */
[----:B------:R-:W-:Y:S05]  /*1d880*/  BRA `(.L_x_5251) ;  /* 0xffffff2c00b47947 */ /* 0x000fea000383ffff */
.L_x_5307:
        /* <DEDUP_REMOVED lines=10> */
.L_x_5386:
[----:B------:R-:W-:Y:S05]  /*1d930*/  BRA `(.L_x_5387) ;  /* 0xffffffb000947947 */ /* 0x000fea000383ffff */
.L_x_5310:
[----:B0-----:R0:W1:Y:S02]  /*1d940*/  SYNCS.PHASECHK.TRANS64.TRYWAIT P0, [R4+URZ+0x2a880], R30 ;  /* 0x02a8801e040075a7 */ /* 0x001064000800017f */
[----:B-1----:R-:W-:Y:S05]  /*1d950*/  @!P0 NANOSLEEP.SYNCS 0x989680 ;  /* 0x009896800000895d */ /* 0x002fea0003900000 */
[----:B------:R-:W1:Y:S02]  /*1d960*/  @!P0 SYNCS.PHASECHK.TRANS64 P0, [R4+URZ+0x2a880], R30 ;  /* 0x02a8801e040085a7 */ /* 0x000e64000800007f */
[----:B-1----:R-:W-:Y:S05]  /*1d970*/  @!P0 BRA `(.L_x_5310) ;  /* 0xfffffffc00f08947 */ /* 0x002fea000383ffff */
[----:B------:R-:W-:Y:S05]  /*1d980*/  BRA `(.L_x_5388) ;  /* 0xffffffb000a47947 */ /* 0x000fea000383ffff */
.L_x_5311:
        /* <DEDUP_REMOVED lines=8> */
.L_x_5390:
[----:B------:R-:W-:Y:S05]  /*1da10*/  BSYNC B0 ;  /* 0x0000000000007941 */ /* 0x000fea0003800000 */
.L_x_5389:
[----:B------:R-:W-:Y:S01]  /*1da20*/  IMAD.MOV.U32 R13, RZ, RZ, R8 ;  /* 0x000000ffff0d7224 */ /* 0x000fe200078e0008 */
[----:B------:R-:W-:Y:S01]  /*1da30*/  ISETP.GE.AND P3, PT, R32, R31, PT ;  /* 0x0000001f2000720c */ /* 0x000fe20003f66270 */
[----:B------:R-:W-:Y:S01]  /*1da40*/  IMAD.MOV.U32 R12, RZ, RZ, RZ ;  /* 0x000000ffff0c7224 */ /* 0x000fe200078e00ff */
[----:B------:R-:W-:Y:S01]  /*1da50*/  LOP3.LUT R16, R16, 0xffffffdf, RZ, 0xc0, !PT ;  /* 0xffffffdf10107812 */ /* 0x000fe200078ec0ff */
[----:B------:R-:W-:Y:S01]  /*1da60*/  IMAD.MOV.U32 R11, RZ, RZ, 0x1c1f ;  /* 0x00001c1fff0b7424 */ /* 0x000fe200078e00ff */
[----:B------:R-:W-:Y:S01]  /*1da70*/  ISETP.GE.AND P4, PT, R7, 0x21, PT ;  /* 0x000000210700780c */ /* 0x000fe20003f86270 */
[----:B------:R-:W-:Y:S02]  /*1da80*/  IMAD.MOV.U32 R15, RZ, RZ, -0x1 ;  /* 0xffffffffff0f7424 */ /* 0x000fe400078e00ff */
[----:B------:R-:W-:-:S10]  /*1da90*/  IMAD.MOV.U32 R0, RZ, RZ, R14 ;  /* 0x000000ffff007224 */ /* 0x000fd400078e000e */
[----:B------:R-:W-:Y:S05]  /*1daa0*/  WARPSYNC.COLLECTIVE R15, `(.L_x_5391) ;  /* 0x000000000f087348 */ /* 0x000fea0003c00000 */
[----:B------:R0:W1:Y:S02]  /*1dab0*/  SHFL.IDX P6, R14, R13, R12, R11 ;  /* 0x0000000c0d0e7389 */ /* 0x00006400000c000b */
[----:B01----:R-:W-:Y:S01]  /*1dac0*/  ENDCOLLECTIVE ;  /* 0x000000000000791b */ /* 0x003fe20003800000 */
.L_x_5391:
[C---:B------:R-:W-:Y:S01]  /*1dad0*/  LOP3.LUT R11, R32.reuse, 0x40, RZ, 0xfc, !PT ;  /* 0x00000040200b7812 */ /* 0x040fe200078efcff */
[----:B------:R-:W-:Y:S01]  /*1dae0*/  IMAD.MOV.U32 R13, RZ, RZ, R9 ;  /* 0x000000ffff0d7224 */ /* 0x000fe200078e0009 */
[----:B------:R-:W-:Y:S01]  /*1daf0*/  LOP3.LUT R15, R32, 0x80, RZ, 0xfc, !PT ;  /* 0x00000080200f7812 */ /* 0x000fe200078efcff */
[----:B------:R-:W-:Y:S01]  /*1db00*/  IMAD.MOV.U32 R12, RZ, RZ, 0x1 ;  /* 0x00000001ff0c7424 */ /* 0x000fe200078e00ff */
[----:B------:R-:W-:Y:S01]  /*1db10*/  ISETP.GE.AND P2, PT, R11, R31, PT ;  /* 0x0000001f0b00720c */ /* 0x000fe20003f46270 */
[----:B------:R-:W-:-:S03]  /*1db20*/  IMAD.MOV.U32 R11, RZ, RZ, 0x1c1f ;  /* 0x00001c1fff0b7424 */ /* 0x000fc600078e00ff */
[----:B------:R-:W-:Y:S01]  /*1db30*/  ISETP.LT.OR P1, PT, R7, 0x1, P2 ;  /* 0x000000010700780c */ /* 0x000fe20001721670 */
[----:B------:R-:W-:-:S05]  /*1db40*/  IMAD.MOV.U32 R2, RZ, RZ, R14 ;  /* 0x000000ffff027224 */ /* 0x000fca00078e000e */
[----:B------:R-:W-:-:S05]  /*1db50*/  IADD3 R2, P0, R32, R2, RZ ;  /* 0x0000000220027210 */ /* 0x000fca0007f1e0ff */
[----:B------:R-:W-:Y:S01]  /*1db60*/  IMAD.X R3, RZ, RZ, R0, P0 ;  /* 0x000000ffff037224 */ /* 0x000fe200000e0600 */
[----:B------:R-:W-:Y:S01]  /*1db70*/  ISETP.LT.OR P0, PT, R7, 0x1, P3 ;  /* 0x000000010700780c */ /* 0x000fe20001f01670 */
[----:B------:R-:W-:-:S12]  /*1db80*/  IMAD.IADD R0, R18, 0x1, R10 ;  /* 0x0000000112007824 */ /* 0x000fd800078e020a */
        /* <DEDUP_REMOVED lines=11> */
.L_x_5392:
        /* <DEDUP_REMOVED lines=9> */
.L_x_5393:
[----:B------:R-:W-:Y:S02]  /*1dcd0*/  IMAD.MOV.U32 R13, RZ, RZ, R9 ;  /* 0x000000ffff0d7224 */ /* 0x000fe400078e0009 */
[----:B------:R-:W-:Y:S02]  /*1dce0*/  IMAD.MOV.U32 R12, RZ, RZ, 0x2 ;  /* 0x00000002ff0c7424 */ /* 0x000fe400078e00ff */
[----:B------:R-:W-:-:S07]  /*1dcf0*/  IMAD.MOV.U32 R2, RZ, RZ, R14 ;  /* 0x000000ffff027224 */ /* 0x000fce00078e000e */
[----:B------:R-:W-:Y:S05]  /*1dd00*/  WARPSYNC.COLLECTIVE R15, `(.L_x_5394) ;  /* 0x000000000f087348 */ /* 0x000fea0003c00000 */
[----:B------:R0:W1:Y:S02]  /*1dd10*/  SHFL.IDX P6, R14, R13, R12, R11 ;  /* 0x0000000c0d0e7389 */ /* 0x00006400000c000b */
[----:B01----:R-:W-:Y:S01]  /*1dd20*/  ENDCOLLECTIVE ;  /* 0x000000000000791b */ /* 0x003fe20003800000 */
.L_x_5394:
        /* <DEDUP_REMOVED lines=16> */
.L_x_5395:
[----:B------:R-:W-:Y:S02]  /*1de30*/  IMAD.MOV.U32 R13, RZ, RZ, R9 ;  /* 0x000000ffff0d7224 */ /* 0x000fe400078e0009 */
[----:B------:R-:W-:Y:S02]  /*1de40*/  IMAD.MOV.U32 R12, RZ, RZ, 0x3 ;  /* 0x00000003ff0c7424 */ /* 0x000fe400078e00ff */
[----:B------:R-:W-:-:S07]  /*1de50*/  IMAD.MOV.U32 R2, RZ, RZ, R14 ;  /* 0x000000ffff027224 */ /* 0x000fce00078e000e */
[----:B------:R-:W-:Y:S05]  /*1de60*/  WARPSYNC.COLLECTIVE R15, `(.L_x_5396) ;  /* 0x000000000f087348 */ /* 0x000fea0003c00000 */
[----:B------:R0:W1:Y:S02]  /*1de70*/  SHFL.IDX P6, R14, R13, R12, R11 ;  /* 0x0000000c0d0e7389 */ /* 0x00006400000c000b */
[----:B01----:R-:W-:Y:S01]  /*1de80*/  ENDCOLLECTIVE ;  /* 0x000000000000791b */ /* 0x003fe20003800000 */
.L_x_5396:
        /* <DEDUP_REMOVED lines=13> */
.L_x_5397:
        /* <DEDUP_REMOVED lines=11> */
.L_x_5316:
[----:B---3--:R3:W4:Y:S02]  /*1e010*/  SYNCS.PHASECHK.TRANS64.TRYWAIT P0, [R4+URZ+0x2a840], R30 ;  /* 0x02a8401e040075a7 */ /* 0x008724000800017f */
[----:B----4-:R-:W-:Y:S05]  /*1e020*/  @!P0 NANOSLEEP.SYNCS 0x989680 ;  /* 0x009896800000895d */ /* 0x010fea0003900000 */
[----:B------:R-:W4:Y:S02]  /*1e030*/  @!P0 SYNCS.PHASECHK.TRANS64 P0, [R4+URZ+0x2a840], R30 ;  /* 0x02a8401e040085a7 */ /* 0x000f24000800007f */
[----:B----4-:R-:W-:Y:S05]  /*1e040*/  @!P0 BRA `(.L_x_5316) ;  /* 0xfffffffc00f08947 */ /* 0x010fea000383ffff */
[----:B------:R-:W-:Y:S05]  /*1e050*/  BRA `(.L_x_5399) ;  /* 0xffffffb000807947 */ /* 0x000fea000383ffff */
.L_x_5317:
        /* <DEDUP_REMOVED lines=8> */
.L_x_5401:
[----:B------:R-:W-:Y:S05]  /*1e0e0*/  BSYNC B0 ;  /* 0x0000000000007941 */ /* 0x000fea0003800000 */
.L_x_5400:
        /* <DEDUP_REMOVED lines=8> */
.L_x_5402:
        /* <DEDUP_REMOVED lines=16> */
.L_x_5403:
        /* <DEDUP_REMOVED lines=11> */
.L_x_5404:
[----:B------:R-:W-:Y:S02]  /*1e320*/  IMAD.MOV.U32 R13, RZ, RZ, R6 ;  /* 0x000000ffff0d7224 */ /* 0x000fe400078e0006 */
[----:B------:R-:W-:Y:S02]  /*1e330*/  IMAD.MOV.U32 R12, RZ, RZ, 0x2 ;  /* 0x00000002ff0c7424 */ /* 0x000fe400078e00ff */
[----:B------:R-:W-:-:S07]  /*1e340*/  IMAD.MOV.U32 R3, RZ, RZ, R14 ;  /* 0x000000ffff037224 */ /* 0x000fce00078e000e */
[----:B------:R-:W-:Y:S05]  /*1e350*/  WARPSYNC.COLLECTIVE R15, `(.L_x_5405) ;  /* 0x000000000f087348 */ /* 0x000fea0003c00000 */
[----:B------:R0:W1:Y:S02]  /*1e360*/  SHFL.IDX P6, R14, R13, R12, R11 ;  /* 0x0000000c0d0e7389 */ /* 0x00006400000c000b */
[----:B01----:R-:W-:Y:S01]  /*1e370*/  ENDCOLLECTIVE ;  /* 0x000000000000791b */ /* 0x003fe20003800000 */
.L_x_5405:
        /* <DEDUP_REMOVED lines=10> */
[----:B------:R-:W-:Y:S04]  /*1e420*/  @P4 LDGSTS.E.BYPASS.LTC128B.128 [R0+0x20c00], desc[UR56][R2.64+0x40], !P3 ;  /* 0x20c0004002004fae */ /* 0x000fe8000d901d78 */
[----:B------:R0:W-:Y:S02]  /*1e430*/  @P4 LDGSTS.E.BYPASS.LTC128B.128 [R0+0x22c00], desc[UR56][R2.64+0x80], !P2 ;  /* 0x22c0008002004fae */ /* 0x0001e4000d101d78 */
[----:B0-----:R-:W-:-:S07]  /*1e440*/  IMAD.MOV.U32 R2, RZ, RZ, R14 ;  /* 0x000000ffff027224 */ /* 0x001fce00078e000e */
[----:B------:R-:W-:Y:S05]  /*1e450*/  WARPSYNC.COLLECTIVE R15, `(.L_x_5406) ;  /* 0x000000000f087348 */ /* 0x000fea0003c00000 */
[----:B------:R0:W1:Y:S02]  /*1e460*/  SHFL.IDX P6, R14, R13, R12, R11 ;  /* 0x0000000c0d0e7389 */ /* 0x00006400000c000b */
[----:B01----:R-:W-:Y:S01]  /*1e470*/  ENDCOLLECTIVE ;  /* 0x000000000000791b */ /* 0x003fe20003800000 */
.L_x_5406:
[----:B------:R-:W-:Y:S02]  /*1e480*/  IMAD.MOV.U32 R13, RZ, RZ, R6 ;  /* 0x000000ffff0d7224 */ /* 0x000fe400078e0006 */
[----:B------:R-:W-:Y:S02]  /*1e490*/  IMAD.MOV.U32 R12, RZ, RZ, 0x3 ;  /* 0x00000003ff0c7424 */ /* 0x000fe400078e00ff */
[----:B------:R-:W-:-:S07]  /*1e4a0*/  IMAD.MOV.U32 R3, RZ, RZ, R14 ;  /* 0x000000ffff037224 */ /* 0x000fce00078e000e */
[----:B------:R-:W-:Y:S05]  /*1e4b0*/  WARPSYNC.COLLECTIVE R15, `(.L_x_5407) ;  /* 0x000000000f087348 */ /* 0x000fea0003c00000 */
[----:B------:R0:W1:Y:S02]  /*1e4c0*/  SHFL.IDX P6, R14, R13, R12, R11 ;  /* 0x0000000c0d0e7389 */ /* 0x00006400000c000b */
[----:B01----:R-:W-:Y:S01]  /*1e4d0*/  ENDCOLLECTIVE ;  /* 0x000000000000791b */ /* 0x003fe20003800000 */
.L_x_5407:
        /* <DEDUP_REMOVED lines=10> */
.L_x_5408:
[----:B------:R-:W-:Y:S01]  /*1e580*/  @!PT LDS RZ, [RZ] ;  /* 0x00000000fffff984 */ /* 0x000fe20000000800 */
[----:B------:R-:W-:Y:S01]  /*1e590*/  @!PT LDS RZ, [RZ] ;  /* 0x00000000fffff984 */ /* 0x000fe20000000800 */
[----:B------:R-:W-:Y:S01]  /*1e5a0*/  @!PT LDS RZ, [RZ] ;  /* 0x00000000fffff984 */ /* 0x000fe20000000800 */
[----:B------:R0:W-:Y:S04]  /*1e5b0*/  @P1 LDGSTS.E.BYPASS.LTC128B.128 [R0+0x1f400], desc[UR56][R2.64], !P5 ;  /* 0x1f40000002001fae */ /* 0x0001e8000e901d78 */
[----:B------:R0:W-:Y:S04]  /*1e5c0*/  @P1 LDGSTS.E.BYPASS.LTC128B.128 [R0+0x21400], desc[UR56][R2.64+0x40], !P3 ;  /* 0x2140004002001fae */ /* 0x0001e8000d901d78 */
[----:B------:R0:W-:Y:S01]  /*1e5d0*/  @P1 LDGSTS.E.BYPASS.LTC128B.128 [R0+0x23400], desc[UR56][R2.64+0x80], !P2 ;  /* 0x2340008002001fae */ /* 0x0001e2000d101d78 */
[----:B------:R-:W-:Y:S01]  /*1e5e0*/  IMAD.MOV.U32 R5, RZ, RZ, R14 ;  /* 0x000000ffff057224 */ /* 0x000fe200078e000e */
[----:B------:R-:W-:Y:S06]  /*1e5f0*/  BRA `(.L_x_5409) ;  /* 0xffffffac00fc7947 */ /* 0x000fec000383ffff */
.L_x_5322:
        /* <DEDUP_REMOVED lines=9> */
.L_x_5410:
[C---:B------:R-:W-:Y:S01]  /*1e690*/  VIADD R7, R26.reuse, 0x20 ;  /* 0x000000201a077836 */ /* 0x040fe20000000000 */
[----:B------:R-:W-:Y:S01]  /*1e6a0*/  ISETP.GE.AND P1, PT, R26, R4, PT ;  /* 0x000000041a00720c */ /* 0x000fe20003f26270 */
[----:B------:R-:W-:Y:S02]  /*1e6b0*/  IMAD.MOV.U32 R13, RZ, RZ, R0 ;  /* 0x000000ffff0d7224 */ /* 0x000fe400078e0000 */
[----:B------:R-:W-:-:S10]  /*1e6c0*/  IMAD.MOV.U32 R2, RZ, RZ, R14 ;  /* 0x000000ffff027224 */ /* 0x000fd400078e000e */
[----:B------:R-:W-:Y:S05]  /*1e6d0*/  WARPSYNC.COLLECTIVE R15, `(.L_x_5411) ;  /* 0x000000000f087348 */ /* 0x000fea0003c00000 */
[----:B------:R0:W1:Y:S02]  /*1e6e0*/  SHFL.IDX P6, R14, R13, R12, R11 ;  /* 0x0000000c0d0e7389 */ /* 0x00006400000c000b */
[----:B01----:R-:W-:Y:S01]  /*1e6f0*/  ENDCOLLECTIVE ;  /* 0x000000000000791b */ /* 0x003fe20003800000 */
.L_x_5411:
[----:B------:R-:W-:Y:S02]  /*1e700*/  IMAD.MOV.U32 R13, RZ, RZ, R5 ;  /* 0x000000ffff0d7224 */ /* 0x000fe400078e0005 */
[----:B------:R-:W-:Y:S02]  /*1e710*/  IMAD.MOV.U32 R12, RZ, RZ, 0x1 ;  /* 0x00000001ff0c7424 */ /* 0x000fe400078e00ff */
[----:B------:R-:W-:-:S07]  /*1e720*/  IMAD.MOV.U32 R3, RZ, RZ, R14 ;  /* 0x000000ffff037224 */ /* 0x000fce00078e000e */
[----:B------:R-:W-:Y:S05]  /*1e730*/  WARPSYNC.COLLECTIVE R15, `(.L_x_5412) ;  /* 0x000000000f087348 */ /* 0x000fea0003c00000 */
[----:B------:R0:W1:Y:S02]  /*1e740*/  SHFL.IDX P6, R14, R13, R12, R11 ;  /* 0x0000000c0d0e7389 */ /* 0x00006400000c000b */
[----:B01----:R-:W-:Y:S01]  /*1e750*/  ENDCOLLECTIVE ;  /* 0x000000000000791b */ /* 0x003fe20003800000 */
.L_x_5412:
        /* <DEDUP_REMOVED lines=17> */
.L_x_5413:
[----:B------:R-:W-:Y:S02]  /*1e870*/  IMAD.MOV.U32 R13, RZ, RZ, R5 ;  /* 0x000000ffff0d7224 */ /* 0x000fe400078e0005 */
[----:B------:R-:W-:Y:S02]  /*1e880*/  IMAD.MOV.U32 R12, RZ, RZ, 0x2 ;  /* 0x00000002ff0c7424 */ /* 0x000fe400078e00ff */
[----:B------:R-:W-:-:S07]  /*1e890*/  IMAD.MOV.U32 R3, RZ, RZ, R14 ;  /* 0x000000ffff037224 */ /* 0x000fce00078e000e */
[----:B------:R-:W-:Y:S05]  /*1e8a0*/  WARPSYNC.COLLECTIVE R15, `(.L_x_5414) ;  /* 0x000000000f087348 */ /* 0x000fea0003c00000 */
[----:B------:R0:W1:Y:S02]  /*1e8b0*/  SHFL.IDX P6, R14, R13, R12, R11 ;  /* 0x0000000c0d0e7389 */ /* 0x00006400000c000b */
[----:B01----:R-:W-:Y:S01]  /*1e8c0*/  ENDCOLLECTIVE ;  /* 0x000000000000791b */ /* 0x003fe20003800000 */
.L_x_5414:
        /* <DEDUP_REMOVED lines=18> */
.L_x_5415:
[----:B------:R-:W-:Y:S02]  /*1e9f0*/  IMAD.MOV.U32 R13, RZ, RZ, R5 ;  /* 0x000000ffff0d7224 */ /* 0x000fe400078e0005 */
[----:B------:R-:W-:Y:S02]  /*1ea00*/  IMAD.MOV.U32 R12, RZ, RZ, 0x3 ;  /* 0x00000003ff0c7424 */ /* 0x000fe400078e00ff */
[----:B------:R-:W-:-:S07]  /*1ea10*/  IMAD.MOV.U32 R3, RZ, RZ, R14 ;  /* 0x000000ffff037224 */ /* 0x000fce00078e000e */
[----:B------:R-:W-:Y:S05]  /*1ea20*/  WARPSYNC.COLLECTIVE R15, `(.L_x_5416) ;  /* 0x000000000f087348 */ /* 0x000fea0003c00000 */
[----:B------:R0:W1:Y:S02]  /*1ea30*/  SHFL.IDX P6, R14, R13, R12, R11 ;  /* 0x0000000c0d0e7389 */ /* 0x00006400000c000b */
[----:B01----:R-:W-:Y:S01]  /*1ea40*/  ENDCOLLECTIVE ;  /* 0x000000000000791b */ /* 0x003fe20003800000 */
.L_x_5416:
        /* <DEDUP_REMOVED lines=10> */
.L_x_5417:
[----:B------:R-:W-:Y:S01]  /*1eaf0*/  @!PT LDS RZ, [RZ] ;  /* 0x00000000fffff984 */ /* 0x000fe20000000800 */
[----:B------:R-:W-:Y:S01]  /*1eb00*/  @!PT LDS RZ, [RZ] ;  /* 0x00000000fffff984 */ /* 0x000fe20000000800 */
[----:B------:R-:W-:Y:S01]  /*1eb10*/  @!PT LDS RZ, [RZ] ;  /* 0x00000000fffff984 */ /* 0x000fe20000000800 */
[----:B------:R0:W-:Y:S04]  /*1eb20*/  @!P1 LDGSTS.E.BYPASS.LTC128B.128 [R8+0x19400], desc[UR56][R2.64], !P3 ;  /* 0x1940000002089fae */ /* 0x0001e8000d901d78 */
[----:B------:R0:W-:Y:S04]  /*1eb30*/  @!P1 LDGSTS.E.BYPASS.LTC128B.128 [R8+0x1b400], desc[UR56][R2.64+0x40], !P2 ;  /* 0x1b40004002089fae */ /* 0x0001e8000d101d78 */
[----:B------:R0:W-:Y:S01]  /*1eb40*/  @!P1 LDGSTS.E.BYPASS.LTC128B.128 [R8+0x1d400], desc[UR56][R2.64+0x80], !P0 ;  /* 0x1d40008002089fae */ /* 0x0001e2000c101d78 */
[----:B------:R-:W-:Y:S01]  /*1eb50*/  IMAD.MOV.U32 R0, RZ, RZ, R14 ;  /* 0x000000ffff007224 */ /* 0x000fe200078e000e */
[----:B------:R-:W-:Y:S06]  /*1eb60*/  BRA `(.L_x_5418) ;  /* 0xffffffb400147947 */ /* 0x000fec000383ffff */
.L_x_5327:
[----:B0-----:R0:W1:Y:S02]  /*1eb70*/  SYNCS.PHASECHK.TRANS64.TRYWAIT P0, [R18+URZ+0x2a820], R0 ;  /* 0x02a82000120075a7 */ /* 0x001064000800017f */
[----:B-1----:R-:W-:Y:S05]  /*1eb80*/  @!P0 NANOSLEEP.SYNCS 0x989680 ;  /* 0x009896800000895d */ /* 0x002fea0003900000 */
[----:B------:R-:W1:Y:S02]  /*1eb90*/  @!P0 SYNCS.PHASECHK.TRANS64 P0, [R18+URZ+0x2a820], R0 ;  /* 0x02a82000120085a7 */ /* 0x000e64000800007f */
[----:B-1----:R-:W-:Y:S05]  /*1eba0*/  @!P0 BRA `(.L_x_5327) ;  /* 0xfffffffc00f08947 */ /* 0x002fea000383ffff */
[----:B------:R-:W-:Y:S05]  /*1ebb0*/  BRA `(.L_x_5419) ;  /* 0xffffffb400887947 */ /* 0x000fea000383ffff */
.L_x_5331:
[----:B0-----:R0:W1:Y:S02]  /*1ebc0*/  SYNCS.PHASECHK.TRANS64.TRYWAIT P0, [R4+URZ+0x2a880], R20 ;  /* 0x02a88014040075a7 */ /* 0x001064000800017f */
[----:B-1----:R-:W-:Y:S05]  /*1ebd0*/  @!P0 NANOSLEEP.SYNCS 0x989680 ;  /* 0x009896800000895d */ /* 0x002fea0003900000 */
[----:B------:R-:W1:Y:S02]  /*1ebe0*/  @!P0 SYNCS.PHASECHK.TRANS64 P0, [R4+URZ+0x2a880], R20 ;  /* 0x02a88014040085a7 */ /* 0x000e64000800007f */
[----:B-1----:R-:W-:Y:S05]  /*1ebf0*/  @!P0 BRA `(.L_x_5331) ;  /* 0xfffffffc00f08947 */ /* 0x002fea000383ffff */
[----:B------:R-:W-:Y:S05]  /*1ec00*/  BRA `(.L_x_5420) ;  /* 0xffffffb800447947 */ /* 0x000fea000383ffff */
.L_x_5332:
        /* <DEDUP_REMOVED lines=8> */
.L_x_5422:
[----:B------:R-:W-:Y:S05]  /*1ec90*/  BSYNC B0 ;  /* 0x0000000000007941 */ /* 0x000fea0003800000 */
.L_x_5421:
        /* <DEDUP_REMOVED lines=8> */
.L_x_5423:
[----:B------:R-:W-:Y:S02]  /*1ed20*/  IMAD.MOV.U32 R13, RZ, RZ, R27 ;  /* 0x000000ffff0d7224 */ /* 0x000fe400078e001b */
[----:B------:R-:W-:Y:S02]  /*1ed30*/  IMAD.MOV.U32 R12, RZ, RZ, 0x1 ;  /* 0x00000001ff0c7424 */ /* 0x000fe400078e00ff */
[----:B------:R-:W-:-:S07]  /*1ed40*/  IMAD.MOV.U32 R2, RZ, RZ, R14 ;  /* 0x000000ffff027224 */ /* 0x000fce00078e000e */
[----:B------:R-:W-:Y:S05]  /*1ed50*/  WARPSYNC.COLLECTIVE R15, `(.L_x_5424) ;  /* 0x000000000f087348 */ /* 0x000fea0003c00000 */
[----:B------:R0:W1:Y:S02]  /*1ed60*/  SHFL.IDX P6, R14, R13, R12, R11 ;  /* 0x0000000c0d0e7389 */ /* 0x00006400000c000b */
[----:B01----:R-:W-:Y:S01]  /*1ed70*/  ENDCOLLECTIVE ;  /* 0x000000000000791b */ /* 0x003fe20003800000 */
.L_x_5424:
        /* <DEDUP_REMOVED lines=14> */
.L_x_5425:
[----:B------:R-:W-:Y:S02]  /*1ee60*/  IMAD.MOV.U32 R13, RZ, RZ, R27 ;  /* 0x000000ffff0d7224 */ /* 0x000fe400078e001b */
[----:B------:R-:W-:Y:S02]  /*1ee70*/  IMAD.MOV.U32 R12, RZ, RZ, 0x2 ;  /* 0x00000002ff0c7424 */ /* 0x000fe400078e00ff */
[----:B------:R-:W-:-:S07]  /*1ee80*/  IMAD.MOV.U32 R2, RZ, RZ, R14 ;  /* 0x000000ffff027224 */ /* 0x000fce00078e000e */
[----:B------:R-:W-:Y:S05]  /*1ee90*/  WARPSYNC.COLLECTIVE R15, `(.L_x_5426) ;  /* 0x000000000f087348 */ /* 0x000fea0003c00000 */
[----:B------:R0:W1:Y:S02]  /*1eea0*/  SHFL.IDX P6, R14, R13, R12, R11 ;  /* 0x0000000c0d0e7389 */ /* 0x00006400000c000b */
[----:B01----:R-:W-:Y:S01]  /*1eeb0*/  ENDCOLLECTIVE ;  /* 0x000000000000791b */ /* 0x003fe20003800000 */
.L_x_5426:
        /* <DEDUP_REMOVED lines=13> */
.L_x_5427:
[----:B------:R-:W-:Y:S02]  /*1ef90*/  IMAD.MOV.U32 R13, RZ, RZ, R27 ;  /* 0x000000ffff0d7224 */ /* 0x000fe400078e001b */
[----:B------:R-:W-:Y:S02]  /*1efa0*/  IMAD.MOV.U32 R12, RZ, RZ, 0x3 ;  /* 0x00000003ff0c7424 */ /* 0x000fe400078e00ff */
[----:B------:R-:W-:-:S07]  /*1efb0*/  IMAD.MOV.U32 R2, RZ, RZ, R14 ;  /* 0x000000ffff027224 */ /* 0x000fce00078e000e */
[----:B------:R-:W-:Y:S05]  /*1efc0*/  WARPSYNC.COLLECTIVE R15, `(.L_x_5428) ;  /* 0x000000000f087348 */ /* 0x000fea0003c00000 */
[----:B------:R0:W1:Y:S02]  /*1efd0*/  SHFL.IDX P6, R14, R13, R12, R11 ;  /* 0x0000000c0d0e7389 */ /* 0x00006400000c000b */
[----:B01----:R-:W-:Y:S01]  /*1efe0*/  ENDCOLLECTIVE ;  /* 0x000000000000791b */ /* 0x003fe20003800000 */
.L_x_5428:
        /* <DEDUP_REMOVED lines=13> */
.L_x_5429:
[----:B------:R-:W-:Y:S01]  /*1f0c0*/  IMAD.MOV.U32 R2, RZ, RZ, R14 ;  /* 0x000000ffff027224 */ /* 0x000fe200078e000e */
[----:B------:R-:W-:Y:S06]  /*1f0d0*/  BRA `(.L_x_5430) ;  /* 0xffffffb400d47947 */ /* 0x000fec000383ffff */
.L_x_5337:
[----:B---3--:R3:W4:Y:S02]  /*1f0e0*/  SYNCS.PHASECHK.TRANS64.TRYWAIT P0, [R4+URZ+0x2a840], R20 ;  /* 0x02a84014040075a7 */ /* 0x008724000800017f */
[----:B----4-:R-:W-:Y:S05]  /*1f0f0*/  @!P0 NANOSLEEP.SYNCS 0x989680 ;  /* 0x009896800000895d */ /* 0x010fea0003900000 */
[----:B------:R-:W4:Y:S02]  /*1f100*/  @!P0 SYNCS.PHASECHK.TRANS64 P0, [R4+URZ+0x2a840], R20 ;  /* 0x02a84014040085a7 */ /* 0x000f24000800007f */
[----:B----4-:R-:W-:Y:S05]  /*1f110*/  @!P0 BRA `(.L_x_5337) ;  /* 0xfffffffc00f08947 */ /* 0x010fea000383ffff */
[----:B------:R-:W-:Y:S05]  /*1f120*/  BRA `(.L_x_5431) ;  /* 0xffffffb8002c7947 */ /* 0x000fea000383ffff */
.L_x_5338:
        /* <DEDUP_REMOVED lines=8> */
.L_x_5433:
[----:B------:R-:W-:Y:S05]  /*1f1b0*/  BSYNC B0 ;  /* 0x0000000000007941 */ /* 0x000fea0003800000 */
.L_x_5432:
        /* <DEDUP_REMOVED lines=8> */
.L_x_5434:
[----:B------:R-:W-:Y:S02]  /*1f240*/  IMAD.MOV.U32 R13, RZ, RZ, R8 ;  /* 0x000000ffff0d7224 */ /* 0x000fe400078e0008 */
[----:B------:R-:W-:Y:S02]  /*1f250*/  IMAD.MOV.U32 R12, RZ, RZ, 0x1 ;  /* 0x00000001ff0c7424 */ /* 0x000fe400078e00ff */
[----:B------:R-:W-:-:S07]  /*1f260*/  IMAD.MOV.U32 R2, RZ, RZ, R14 ;  /* 0x000000ffff027224 */ /* 0x000fce00078e000e */
[----:B------:R-:W-:Y:S05]  /*1f270*/  WARPSYNC.COLLECTIVE R15, `(.L_x_5435) ;  /* 0x000000000f087348 */ /* 0x000fea0003c00000 */
[----:B------:R0:W1:Y:S02]  /*1f280*/  SHFL.IDX P6, R14, R13, R12, R11 ;  /* 0x0000000c0d0e7389 */ /* 0x00006400000c000b */
[----:B01----:R-:W-:Y:S01]  /*1f290*/  ENDCOLLECTIVE ;  /* 0x000000000000791b */ /* 0x003fe20003800000 */
.L_x_5435:
        /* <DEDUP_REMOVED lines=13> */
.L_x_5436:
[----:B------:R-:W-:Y:S02]  /*1f370*/  IMAD.MOV.U32 R13, RZ, RZ, R8 ;  /* 0x000000ffff0d7224 */ /* 0x000fe400078e0008 */
[----:B------:R-:W-:Y:S02]  /*1f380*/  IMAD.MOV.U32 R12, RZ, RZ, 0x2 ;  /* 0x00000002ff0c7424 */ /* 0x000fe400078e00ff */
[----:B------:R-:W-:-:S07]  /*1f390*/  IMAD.MOV.U32 R2, RZ, RZ, R14 ;  /* 0x000000ffff027224 */ /* 0x000fce00078e000e */
[----:B------:R-:W-:Y:S05]  /*1f3a0*/  WARPSYNC.COLLECTIVE R15, `(.L_x_5437) ;  /* 0x000000000f087348 */ /* 0x000fea0003c00000 */
[----:B------:R0:W1:Y:S02]  /*1f3b0*/  SHFL.IDX P6, R14, R13, R12, R11 ;  /* 0x0000000c0d0e7389 */ /* 0x00006400000c000b */
[----:B01----:R-:W-:Y:S01]  /*1f3c0*/  ENDCOLLECTIVE ;  /* 0x000000000000791b */ /* 0x003fe20003800000 */
.L_x_5437:
        /* <DEDUP_REMOVED lines=13> */
.L_x_5438:
[----:B------:R-:W-:Y:S02]  /*1f4a0*/  IMAD.MOV.U32 R13, RZ, RZ, R8 ;  /* 0x000000ffff0d7224 */ /* 0x000fe400078e0008 */
[----:B------:R-:W-:Y:S02]  /*1f4b0*/  IMAD.MOV.U32 R12, RZ, RZ, 0x3 ;  /* 0x00000003ff0c7424 */ /* 0x000fe400078e00ff */
[----:B------:R-:W-:-:S07]  /*1f4c0*/  IMAD.MOV.U32 R2, RZ, RZ, R14 ;  /* 0x000000ffff027224 */ /* 0x000fce00078e000e */
[----:B------:R-:W-:Y:S05]  /*1f4d0*/  WARPSYNC.COLLECTIVE R15, `(.L_x_5439) ;  /* 0x000000000f087348 */ /* 0x000fea0003c00000 */
[----:B------:R0:W1:Y:S02]  /*1f4e0*/  SHFL.IDX P6, R14, R13, R12, R11 ;  /* 0x0000000c0d0e7389 */ /* 0x00006400000c000b */
[----:B01----:R-:W-:Y:S01]  /*1f4f0*/  ENDCOLLECTIVE ;  /* 0x000000000000791b */ /* 0x003fe20003800000 */
.L_x_5439:
        /* <DEDUP_REMOVED lines=13> */
.L_x_5440:
[----:B------:R-:W-:Y:S01]  /*1f5d0*/  IMAD.MOV.U32 R2, RZ, RZ, R14 ;  /* 0x000000ffff027224 */ /* 0x000fe200078e000e */
[----:B------:R-:W-:Y:S06]  /*1f5e0*/  BRA `(.L_x_5441) ;  /* 0xffffffb400b87947 */ /* 0x000fec000383ffff */
.L_x_5343:
[----:B------:R0:W0:Y:S02]  /*1f5f0*/  SYNCS.PHASECHK.TRANS64.TRYWAIT P2, [R0+URZ+0x2a870], R2 ;  /* 0x02a87002000075a7 */ /* 0x000024000804017f */
[----:B0-----:R-:W-:Y:S05]  /*1f600*/  @!P2 NANOSLEEP.SYNCS 0x989680 ;  /* 0x009896800000a95d */ /* 0x001fea0003900000 */
[----:B------:R-:W0:Y:S02]  /*1f610*/  @!P2 SYNCS.PHASECHK.TRANS64 P2, [R0+URZ+0x2a870], R2 ;  /* 0x02a870020000a5a7 */ /* 0x000e24000804007f */
[----:B0-----:R-:W-:Y:S05]  /*1f620*/  @!P2 BRA `(.L_x_5343) ;  /* 0xfffffffc00f0a947 */ /* 0x001fea000383ffff */
[----:B------:R-:W-:Y:S05]  /*1f630*/  BRA `(.L_x_5442) ;  /* 0xffffffb800247947 */ /* 0x000fea000383ffff */
.L_x_5345:
[----:B------:R0:W0:Y:S02]  /*1f640*/  SYNCS.PHASECHK.TRANS64.TRYWAIT P2, [R0+URZ+0x2a860], R3 ;  /* 0x02a86003000075a7 */ /* 0x000024000804017f */
[----:B0-----:R-:W-:Y:S05]  /*1f650*/  @!P2 NANOSLEEP.SYNCS 0x989680 ;  /* 0x009896800000a95d */ /* 0x001fea0003900000 */
[----:B------:R-:W0:Y:S02]  /*1f660*/  @!P2 SYNCS.PHASECHK.TRANS64 P2, [R0+URZ+0x2a860], R3 ;  /* 0x02a860030000a5a7 */ /* 0x000e24000804007f */
[----:B0-----:R-:W-:Y:S05]  /*1f670*/  @!P2 BRA `(.L_x_5345) ;  /* 0xfffffffc00f0a947 */ /* 0x001fea000383ffff */
[----:B------:R-:W-:Y:S05]  /*1f680*/  BRA `(.L_x_5443) ;  /* 0xffffffb800347947 */ /* 0x000fea000383ffff */
.L_x_5353:
[----:B0-----:R0:W2:Y:S02]  /*1f690*/  SYNCS.PHASECHK.TRANS64.TRYWAIT P1, [R0+URZ+0x2a870], R3 ;  /* 0x02a87003000075a7 */ /* 0x0010a4000802017f */
[----:B--2---:R-:W-:Y:S05]  /*1f6a0*/  @!P1 NANOSLEEP.SYNCS 0x989680 ;  /* 0x009896800000995d */ /* 0x004fea0003900000 */
[----:B------:R-:W2:Y:S02]  /*1f6b0*/  @!P1 SYNCS.PHASECHK.TRANS64 P1, [R0+URZ+0x2a870], R3 ;  /* 0x02a87003000095a7 */ /* 0x000ea4000802007f */
[----:B--2---:R-:W-:Y:S05]  /*1f6c0*/  @!P1 BRA `(.L_x_5353) ;  /* 0xfffffffc00f09947 */ /* 0x004fea000383ffff */
[----:B------:R-:W-:Y:S05]  /*1f6d0*/  BRA `(.L_x_5444) ;  /* 0xffffffc000807947 */ /* 0x000fea000383ffff */
.L_x_5355:
[----:B0-----:R0:W2:Y:S02]  /*1f6e0*/  SYNCS.PHASECHK.TRANS64.TRYWAIT P1, [R0+URZ+0x2a860], R3 ;  /* 0x02a86003000075a7 */ /* 0x0010a4000802017f */
[----:B--2---:R-:W-:Y:S05]  /*1f6f0*/  @!P1 NANOSLEEP.SYNCS 0x989680 ;  /* 0x009896800000995d */ /* 0x004fea0003900000 */
[----:B------:R-:W2:Y:S02]  /*1f700*/  @!P1 SYNCS.PHASECHK.TRANS64 P1, [R0+URZ+0x2a860], R3 ;  /* 0x02a86003000095a7 */ /* 0x000ea4000802007f */
[----:B--2---:R-:W-:Y:S05]  /*1f710*/  @!P1 BRA `(.L_x_5355) ;  /* 0xfffffffc00f09947 */ /* 0x004fea000383ffff */
[----:B------:R-:W-:Y:S05]  /*1f720*/  BRA `(.L_x_5445) ;  /* 0xffffffc0008c7947 */ /* 0x000fea000383ffff */
.L_x_5369:
[----:B0-----:R0:W2:Y:S02]  /*1f730*/  SYNCS.PHASECHK.TRANS64.TRYWAIT P0, [R7+URZ+0x2a820], R0 ;  /* 0x02a82000070075a7 */ /* 0x0010a4000800017f */
[----:B--2---:R-:W-:Y:S05]  /*1f740*/  @!P0 NANOSLEEP.SYNCS 0x989680 ;  /* 0x009896800000895d */ /* 0x004fea0003900000 */
[----:B------:R-:W2:Y:S02]  /*1f750*/  @!P0 SYNCS.PHASECHK.TRANS64 P0, [R7+URZ+0x2a820], R0 ;  /* 0x02a82000070085a7 */ /* 0x000ea4000800007f */
[----:B--2---:R-:W-:Y:S05]  /*1f760*/  @!P0 BRA `(.L_x_5369) ;  /* 0xfffffffc00f08947 */ /* 0x004fea000383ffff */
[----:B------:R-:W-:Y:S05]  /*1f770*/  BRA `(.L_x_5446) ;  /* 0xffffffd800987947 */ /* 0x000fea000383ffff */
.L_x_5370:
        /* <DEDUP_REMOVED lines=11> */
.L_x_5448:
[----:B------:R-:W-:Y:S05]  /*1f830*/  BSYNC B0 ;  /* 0x0000000000007941 */ /* 0x000fea0003800000 */
.L_x_5447:
[----:B------:R-:W-:Y:S05]  /*1f840*/  BRA `(.L_x_5449) ;  /* 0xffffffd800807947 */ /* 0x000fea000383ffff */
.L_x_5373:
[----:B------:R-:W-:Y:S01]  /*1f850*/  BSSY B1, `(.L_x_5450) ;  /* 0x0000006000017945 */ /* 0x000fe20003800000 */
[----:B------:R-:W-:-:S07]  /*1f860*/  IMAD.MOV.U32 R15, RZ, RZ, -0x1 ;  /* 0xffffffffff0f7424 */ /* 0x000fce00078e00ff */
[----:B01----:R-:W-:Y:S05]  /*1f870*/  WARPSYNC.COLLECTIVE R15, `(.L_x_5451) ;  /* 0x000000000f0c7348 */ /* 0x003fea0003c00000 */
[----:B------:R-:W-:Y:S02]  /*1f880*/  ELECT P6, UR62, PT ;  /* 0x00000000003e782f */ /* 0x000fe400038c0000 */
[----:B------:R-:W-:Y:S01]  /*1f890*/  MOV R14, UR62 ;  /* 0x0000003e000e7c02 */ /* 0x000fe20008000f00 */
[----:B01----:R-:W-:Y:S10]  /*1f8a0*/  ENDCOLLECTIVE ;  /* 0x000000000000791b */ /* 0x003ff40003800000 */
.L_x_5451:
[----:B------:R-:W-:Y:S05]  /*1f8b0*/  BSYNC B1 ;  /* 0x0000000000017941 */ /* 0x000fea0003800000 */
.L_x_5450:
[----:B------:R-:W-:Y:S05]  /*1f8c0*/  BRA `(.L_x_5452) ;  /* 0xffffffd800787947 */ /* 0x000fea000383ffff */
.L_x_5375:
[----:B0-----:R0:W2:Y:S02]  /*1f8d0*/  SYNCS.PHASECHK.TRANS64.TRYWAIT P1, [R5+URZ+0x2a840], R0 ;  /* 0x02a84000050075a7 */ /* 0x0010a4000802017f */
[----:B--2---:R-:W-:Y:S05]  /*1f8e0*/  @!P1 NANOSLEEP.SYNCS 0x989680 ;  /* 0x009896800000995d */ /* 0x004fea0003900000 */
[----:B------:R-:W2:Y:S02]  /*1f8f0*/  @!P1 SYNCS.PHASECHK.TRANS64 P1, [R5+URZ+0x2a840], R0 ;  /* 0x02a84000050095a7 */ /* 0x000ea4000802007f */
[----:B--2---:R-:W-:Y:S05]  /*1f900*/  @!P1 BRA `(.L_x_5375) ;  /* 0xfffffffc00f09947 */ /* 0x004fea000383ffff */
[----:B------:R-:W-:Y:S05]  /*1f910*/  BRA `(.L_x_5453) ;  /* 0xffffffd800987947 */ /* 0x000fea000383ffff */
.L_x_5377:
[----:B--2---:R2:W3:Y:S02]  /*1f920*/  SYNCS.PHASECHK.TRANS64.TRYWAIT P1, [R3+URZ+0x2a840], R2 ;  /* 0x02a84002030075a7 */ /* 0x0044e4000802017f */
[----:B---3--:R-:W-:Y:S05]  /*1f930*/  @!P1 NANOSLEEP.SYNCS 0x989680 ;  /* 0x009896800000995d */ /* 0x008fea0003900000 */
[----:B------:R-:W3:Y:S02]  /*1f940*/  @!P1 SYNCS.PHASECHK.TRANS64 P1, [R3+URZ+0x2a840], R2 ;  /* 0x02a84002030095a7 */ /* 0x000ee4000802007f */
[----:B---3--:R-:W-:Y:S05]  /*1f950*/  @!P1 BRA `(.L_x_5377) ;  /* 0xfffffffc00f09947 */ /* 0x008fea000383ffff */
[----:B------:R-:W-:Y:S05]  /*1f960*/  BRA `(.L_x_5454) ;  /* 0xffffffd800a47947 */ /* 0x000fea000383ffff */
.L_x_5379:
[----:B---3--:R3:W4:Y:S02]  /*1f970*/  SYNCS.PHASECHK.TRANS64.TRYWAIT P1, [R5+URZ+0x2a860], R0 ;  /* 0x02a86000050075a7 */ /* 0x008724000802017f */
[----:B----4-:R-:W-:Y:S05]  /*1f980*/  @!P1 NANOSLEEP.SYNCS 0x989680 ;  /* 0x009896800000995d */ /* 0x010fea0003900000 */
[----:B------:R-:W4:Y:S02]  /*1f990*/  @!P1 SYNCS.PHASECHK.TRANS64 P1, [R5+URZ+0x2a860], R0 ;  /* 0x02a86000050095a7 */ /* 0x000f24000802007f */
[----:B----4-:R-:W-:Y:S05]  /*1f9a0*/  @!P1 BRA `(.L_x_5379) ;  /* 0xfffffffc00f09947 */ /* 0x010fea000383ffff */
[----:B------:R-:W-:Y:S05]  /*1f9b0*/  BRA `(.L_x_5455) ;  /* 0xffffffd800a07947 */ /* 0x000fea000383ffff */
.L_x_5381:
[----:B----4-:R4:W0:Y:S02]  /*1f9c0*/  SYNCS.PHASECHK.TRANS64.TRYWAIT P1, [R3+URZ+0x2a860], R2 ;  /* 0x02a86002030075a7 */ /* 0x010824000802017f */
[----:B0-----:R-:W-:Y:S05]  /*1f9d0*/  @!P1 NANOSLEEP.SYNCS 0x989680 ;  /* 0x009896800000995d */ /* 0x001fea0003900000 */
[----:B------:R-:W0:Y:S02]  /*1f9e0*/  @!P1 SYNCS.PHASECHK.TRANS64 P1, [R3+URZ+0x2a860], R2 ;  /* 0x02a86002030095a7 */ /* 0x000e24000802007f */
[----:B0-----:R-:W-:Y:S05]  /*1f9f0*/  @!P1 BRA `(.L_x_5381) ;  /* 0xfffffffc00f09947 */ /* 0x001fea000383ffff */
[----:B------:R-:W-:Y:S05]  /*1fa00*/  BRA `(.L_x_5456) ;  /* 0xffffffd8009c7947 */ /* 0x000fea000383ffff */
.L_x_5383:
[----:B------:R0:W0:Y:S02]  /*1fa10*/  SYNCS.PHASECHK.TRANS64.TRYWAIT P1, [R5+URZ+0x2a880], R0 ;  /* 0x02a88000050075a7 */ /* 0x000024000802017f */
[----:B0-----:R-:W-:Y:S05]  /*1fa20*/  @!P1 NANOSLEEP.SYNCS 0x989680 ;  /* 0x009896800000995d */ /* 0x001fea0003900000 */
[----:B------:R-:W0:Y:S02]  /*1fa30*/  @!P1 SYNCS.PHASECHK.TRANS64 P1, [R5+URZ+0x2a880], R0 ;  /* 0x02a88000050095a7 */ /* 0x000e24000802007f */
[----:B0-----:R-:W-:Y:S05]  /*1fa40*/  @!P1 BRA `(.L_x_5383) ;  /* 0xfffffffc00f09947 */ /* 0x001fea000383ffff */
[----:B------:R-:W-:Y:S05]  /*1fa50*/  BRA `(.L_x_5457) ;  /* 0xffffffd800987947 */ /* 0x000fea000383ffff */
.L_x_5458:
        /* <DEDUP_REMOVED lines=10> */
.L_x_16279:


//--------------------- .text._ZN7cutlass13device_kernelIN5flash11enable_sm90INS1_16FlashAttnFwdSm90INS1_25CollectiveMainloopFwdSm90ILi2EN4cute5tupleIJNS5_1CILi1EEES8_S8_EEENS6_IJNS7_ILi128EEESA_NS7_ILi192EEEEEELi192ENS_12float_e4m3_tEfNS_4arch4Sm90ELb0ELb1ELb1ELb1ELb1ELb1ELb0ELb1ELb1ELb1ELb1ELb0EEENS1_21CollectiveEpilogueFwdINS6_IJSA_SB_SA_EEES9_NS_10bfloat16_tESF_Li256ELb1ELb1ELb1ELb1EEENS1_36VarlenDynamicPersistentTileSchedulerILi128ELi128ELi256ELi128ELb1ELb1ELb1ELb1ELb0ELb1EEEEEEEEEvNT_6ParamsE --------------------------
	.section	.text._ZN7cutlass13device_kernelIN5flash11enable_sm90INS1_16FlashAttnFwdSm90INS1_25CollectiveMainloopFwdSm90ILi2EN4cute5tupleIJNS5_1CILi1EEES8_S8_EEENS6_IJNS7_ILi128EEESA_NS7_ILi192EEEEEELi192ENS_12float_e4m3_tEfNS_4arch4Sm90ELb0ELb1ELb1ELb1ELb1ELb1ELb0ELb1ELb1ELb1ELb1ELb0EEENS1_21CollectiveEpilogueFwdINS6_IJSA_SB_SA_EEES9_NS_10bfloat16_tESF_Li256ELb1ELb1ELb1ELb1EEENS1_36VarlenDynamicPersistentTileSchedulerILi128ELi128ELi256ELi128ELb1ELb1ELb1ELb1ELb0ELb1EEEEEEEEEvNT_6ParamsE,"ax",@progbits
	.align	128
.text._ZN7cutlass13device_kernelIN5flash11enable_sm90INS1_16FlashAttnFwdSm90INS1_25CollectiveMainloopFwdSm90ILi2EN4cute5tupleIJNS5_1CILi1EEES8_S8_EEENS6_IJNS7_ILi128EEESA_NS7_ILi192EEEEEELi192ENS_12float_e4m3_tEfNS_4arch4Sm90ELb0ELb1ELb1ELb1ELb1ELb1ELb0ELb1ELb1ELb1ELb1ELb0EEENS1_21CollectiveEpilogueFwdINS6_IJSA_SB_SA_EEES9_NS_10bfloat16_tESF_Li256ELb1ELb1ELb1ELb1EEENS1_36VarlenDynamicPersistentTileSchedulerILi128ELi128ELi256ELi128ELb1ELb1ELb1ELb1ELb0ELb1EEEEEEEEEvNT_6ParamsE:
        .type           _ZN7cutlass13device_kernelIN5flash11enable_sm90INS1_16FlashAttnFwdSm90INS1_25CollectiveMainloopFwdSm90ILi2EN4cute5tupleIJNS5_1CILi1EEES8_S8_EEENS6_IJNS7_ILi128EEESA_NS7_ILi192EEEEEELi192ENS_12float_e4m3_tEfNS_4arch4Sm90ELb0ELb1ELb1ELb1ELb1ELb1ELb0ELb1ELb1ELb1ELb1ELb0EEENS1_21CollectiveEpilogueFwdINS6_IJSA_SB_SA_EEES9_NS_10bfloat16_tESF_Li256ELb1ELb1ELb1ELb1EEENS1_36VarlenDynamicPersistentTileSchedulerILi128ELi128ELi256ELi128ELb1ELb1ELb1ELb1ELb0ELb1EEEEEEEEEvNT_6ParamsE,@function
        .size           _ZN7cutlass13device_kernelIN5flash11enable_sm90INS1_16FlashAttnFwdSm90INS1_25CollectiveMainloopFwdSm90ILi2EN4cute5tupleIJNS5_1CILi1EEES8_S8_EEENS6_IJNS7_ILi128EEESA_NS7_ILi192EEEEEELi192ENS_12float_e4m3_tEfNS_4arch4Sm90ELb0ELb1ELb1ELb1ELb1ELb1ELb0ELb1ELb1ELb1ELb1ELb0EEENS1_21CollectiveEpilogueFwdINS6_IJSA_SB_SA_EEES9_NS_10bfloat16_tESF_Li256ELb1ELb1ELb1ELb1EEENS1_36VarlenDynamicPersistentTileSchedulerILi128ELi128ELi256ELi128ELb1ELb1ELb1ELb1ELb0ELb1EEEEEEEEEvNT_6ParamsE,(.L_x_16280 - _ZN7cutlass13device_kernelIN5flash11enable_sm90INS1_16FlashAttnFwdSm90INS1_25CollectiveMainloopFwdSm90ILi2EN4cute5tupleIJNS5_1CILi1EEES8_S8_EEENS6_IJNS7_ILi128EEESA_NS7_ILi192EEEEEELi192ENS_12float_e4m3_tEfNS_4arch4Sm90ELb0ELb1ELb1ELb1ELb1ELb1ELb0ELb1ELb1ELb1ELb1ELb0EEENS1_21CollectiveEpilogueFwdINS6_IJSA_SB_SA_EEES9_NS_10bfloat16_tESF_Li256ELb1ELb1ELb1ELb1EEENS1_36VarlenDynamicPersistentTileSchedulerILi128ELi128ELi256ELi128ELb1ELb1ELb1ELb1ELb0ELb1EEEEEEEEEvNT_6ParamsE)
        .other          _ZN7cutlass13device_kernelIN5flash11enable_sm90INS1_16FlashAttnFwdSm90INS1_25CollectiveMainloopFwdSm90ILi2EN4cute5tupleIJNS5_1CILi1EEES8_S8_EEENS6_IJNS7_ILi128EEESA_NS7_ILi192EEEEEELi192ENS_12float_e4m3_tEfNS_4arch4Sm90ELb0ELb1ELb1ELb1ELb1ELb1ELb0ELb1ELb1ELb1ELb1ELb0EEENS1_21CollectiveEpilogueFwdINS6_IJSA_SB_SA_EEES9_NS_10bfloat16_tESF_Li256ELb1ELb1ELb1ELb1EEENS1_36VarlenDynamicPersistentTileSchedulerILi128ELi128ELi256ELi128ELb1ELb1ELb1ELb1ELb0ELb1EEEEEEEEEvNT_6ParamsE,@"STO_CUDA_ENTRY STV_DEFAULT"
_ZN7cutlass13device_kernelIN5flash11enable_sm90INS1_16FlashAttnFwdSm90INS1_25CollectiveMainloopFwdSm90ILi2EN4cute5tupleIJNS5_1CILi1EEES8_S8_EEENS6_IJNS7_ILi128EEESA_NS7_ILi192EEEEEELi192ENS_12float_e4m3_tEfNS_4arch4Sm90ELb0ELb1ELb1ELb1ELb1ELb1ELb0ELb1ELb1ELb1ELb1ELb0EEENS1_21CollectiveEpilogueFwdINS6_IJSA_SB_SA_EEES9_NS_10bfloat16_tESF_Li256ELb1ELb1ELb1ELb1EEENS1_36VarlenDynamicPersistentTileSchedulerILi128ELi128ELi256ELi128ELb1ELb1ELb1ELb1ELb0ELb1EEEEEEEEEvNT_6ParamsE:
        /* <DEDUP_REMOVED lines=18> */
.L_x_5460:
[----:B------:R-:W-:Y:S05]  /*0120*/  BSYNC B0 ;  /* 0x0000000000007941 */ /* 0x000fea0003800000 */
.L_x_5459:
        /* <DEDUP_REMOVED lines=41> */
.L_x_5461:
        /* <DEDUP_REMOVED lines=22> */
.L_x_5462:
        /* <DEDUP_REMOVED lines=18> */
.L_x_5463:
        /* <DEDUP_REMOVED lines=22> */
.L_x_5464:
        /* <DEDUP_REMOVED lines=23> */
.L_x_5465:
        /* <DEDUP_REMOVED lines=8> */
.L_x_5468:
        /* <DEDUP_REMOVED lines=8> */
[----:B-1----:R-:W-:-:S06]  /*0a10*/  ULEA UR4, UR38, UR4, 0x18 ;  /* 0x0000000426047291 */ /* 0x002fcc000f8ec03f */
[----:B------:R-:W-:Y:S01]  /*0a20*/  IMAD.U32 R16, RZ, RZ, UR4 ;  /* 0x00000004ff107e24 */ /* 0x000fe2000f8e00ff */
[----:B0-----:R-:W-:Y:S01]  /*0a30*/  SHF.R.U32.HI R0, RZ, 0x7, R0 ;  /* 0x00000007ff007819 */ /* 0x001fe20000011600 */
[----:B------:R-:W-:-:S03]  /*0a40*/  ULDC UR4, c[0x0][0xc3c] ;  /* 0x00030f0000047ab9 */ /* 0x000fc60000000800 */
[----:B------:R-:W-:-:S13]  /*0a50*/  ISETP.NE.AND P0, PT, R0, 0x1, PT ;  /* 0x000000010000780c */ /* 0x000fda0003f05270 */
[----:B------:R-:W-:Y:S08]  /*0a60*/  @!P0 BAR.ARV 0x9, 0x100 ;  /* 0x0244000000008b1d */ /* 0x000ff00000002000 */
[----:B------:R-:W-:Y:S06]  /*0a70*/  BAR.SYNC.DEFER_BLOCKING 0x5, 0x180 ;  /* 0x0146000000007b1d */ /* 0x000fec0000010000 */
[----:B------:R-:W0:Y:S02]  /*0a80*/  LDS.128 R224, [R16+0x2a8d0] ;  /* 0x02a8d00010e07984 */ /* 0x000e240000000c00 */
[----:B------:R-:W-:Y:S06]  /*0a90*/  BAR.ARV 0x4, 0x180 ;  /* 0x0106000000007b1d */ /* 0x000fec0000002000 */
[----:B0-----:R-:W-:-:S13]  /*0aa0*/  ISETP.GE.AND P0, PT, R227, UR4, PT ;  /* 0x00000004e3007c0c */ /* 0x001fda000bf06270 */
[----:B------:R-:W-:Y:S05]  /*0ab0*/  @P0 BRA `(.L_x_5469) ;  /* 0x000002ec00700947 */ /* 0x000fea0003800000 */
[----:B------:R-:W0:Y:S01]  /*0ac0*/  S2R R0, SR_TID.X ;  /* 0x0000000000007919 */ /* 0x000e220000002100 */
[----:B------:R-:W-:Y:S02]  /*0ad0*/  R2UR UR39, R16 ;  /* 0x00000000102772ca */ /* 0x000fe400000e0000 */
[----:B------:R-:W-:Y:S01]  /*0ae0*/  CS2R R22, SRZ ;  /* 0x0000000000167805 */ /* 0x000fe2000001ff00 */
[----:B------:R-:W-:Y:S01]  /*0af0*/  IMAD.MOV.U32 R209, RZ, RZ, RZ ;  /* 0x000000ffffd17224 */ /* 0x000fe200078e00ff */
[----:B------:R-:W-:Y:S01]  /*0b00*/  ULOP3.LUT UR40, UR36, 0x1, URZ, 0xfc, !UPT ;  /* 0x0000000124287892 */ /* 0x000fe2000f8efc3f */
[----:B------:R-:W-:Y:S01]  /*0b10*/  IMAD.MOV.U32 R17, RZ, RZ, RZ ;  /* 0x000000ffff117224 */ /* 0x000fe200078e00ff */
[----:B------:R-:W-:-:S07]  /*0b20*/  UMOV UR37, URZ ;  /* 0x0000003f00257c82 */ /* 0x000fce0008000000 */
[----:B------:R-:W-:Y:S01]  /*0b30*/  UIADD3 UR39, UR39, 0x18400, URZ ;  /* 0x0001840027277890 */ /* 0x000fe2000fffe03f */
[----:B0-----:R-:W-:-:S05]  /*0b40*/  VIADD R0, R0, 0xffffff80 ;  /* 0xffffff8000007836 */ /* 0x001fca0000000000 */
[----:B------:R-:W-:Y:S02]  /*0b50*/  SHF.R.S32.HI R3, RZ, 0x1f, R0 ;  /* 0x0000001fff037819 */ /* 0x000fe40000011400 */
[-C--:B------:R-:W-:Y:S02]  /*0b60*/  LEA.HI R5, R0, R0.reuse, RZ, 0x1 ;  /* 0x0000000000057211 */ /* 0x080fe400078f08ff */
[CC--:B------:R-:W-:Y:S02]  /*0b70*/  LEA.HI R6, R3.reuse, R0.reuse, RZ, 0x5 ;  /* 0x0000000003067211 */ /* 0x0c0fe400078f28ff */
[CC--:B------:R-:W-:Y:S02]  /*0b80*/  LEA.HI R2, R3.reuse, R0.reuse, RZ, 0x7 ;  /* 0x0000000003027211 */ /* 0x0c0fe400078f38ff */
[CC--:B------:R-:W-:Y:S01]  /*0b90*/  LEA.HI R8, R3.reuse, R0.reuse, RZ, 0x4 ;  /* 0x0000000003087211 */ /* 0x0c0fe200078f20ff */
[----:B------:R-:W-:Y:S01]  /*0ba0*/  IMAD.SHL.U32 R6, R6, 0x20, RZ ;  /* 0x0000002006067824 */ /* 0x000fe200078e00ff */
[----:B------:R-:W-:-:S02]  /*0bb0*/  LEA.HI R4, R3, R0, RZ, 0x2 ;  /* 0x0000000003047211 */ /* 0x000fc400078f10ff */
[----:B------:R-:W-:Y:S02]  /*0bc0*/  LOP3.LUT R7, R8, 0x3fffff0, RZ, 0xc0, !PT ;  /* 0x03fffff008077812 */ /* 0x000fe400078ec0ff */
[----:B------:R-:W-:Y:S02]  /*0bd0*/  LOP3.LUT R9, R2, 0xffffff80, RZ, 0xc0, !PT ;  /* 0xffffff8002097812 */ /* 0x000fe400078ec0ff */
[----:B------:R-:W-:Y:S01]  /*0be0*/  LOP3.LUT R3, R5, 0xfffffffe, RZ, 0xc0, !PT ;  /* 0xfffffffe05037812 */ /* 0x000fe200078ec0ff */
[----:B------:R-:W-:Y:S01]  /*0bf0*/  IMAD.IADD R7, R0, 0x1, -R7 ;  /* 0x0000000100077824 */ /* 0x000fe200078e0a07 */
[----:B------:R-:W-:Y:S01]  /*0c00*/  LOP3.LUT R11, R4, 0xfffffffc, RZ, 0xc0, !PT ;  /* 0xfffffffc040b7812 */ /* 0x000fe200078ec0ff */
[----:B------:R-:W-:Y:S01]  /*0c10*/  IMAD.IADD R14, R0, 0x1, -R9 ;  /* 0x00000001000e7824 */ /* 0x000fe200078e0a09 */
[----:B------:R-:W-:Y:S01]  /*0c20*/  LOP3.LUT R6, R6, 0xfffffc00, RZ, 0xc0, !PT ;  /* 0xfffffc0006067812 */ /* 0x000fe200078ec0ff */
[C---:B------:R-:W-:Y:S01]  /*0c30*/  IMAD.IADD R18, R0.reuse, 0x1, -R3 ;  /* 0x0000000100127824 */ /* 0x040fe200078e0a03 */
[----:B------:R-:W-:Y:S01]  /*0c40*/  SHF.R.S32.HI R210, RZ, 0x1, R5 ;  /* 0x00000001ffd27819 */ /* 0x000fe20000011405 */
[----:B------:R-:W-:Y:S01]  /*0c50*/  IMAD.IADD R10, R0, 0x1, -R11 ;  /* 0x00000001000a7824 */ /* 0x000fe200078e0a0b */
[----:B------:R-:W-:Y:S01]  /*0c60*/  SHF.R.S32.HI R9, RZ, 0x4, R8 ;  /* 0x00000004ff097819 */ /* 0x000fe20000011408 */
[----:B------:R-:W-:Y:S01]  /*0c70*/  IMAD R11, R7, 0x40, R6 ;  /* 0x00000040070b7824 */ /* 0x000fe200078e0206 */
[----:B------:R-:W-:Y:S01]  /*0c80*/  SHF.R.S32.HI R3, RZ, 0x7, R2 ;  /* 0x00000007ff037819 */ /* 0x000fe20000011402 */
[----:B------:R-:W-:Y:S01]  /*0c90*/  STL [R1+0x30], R14 ;  /* 0x0000300e01007387 */ /* 0x000fe20000100800 */
[----:B------:R-:W-:Y:S01]  /*0ca0*/  LEA.HI R6, R5, R210, RZ, 0x1 ;  /* 0x000000d205067211 */ /* 0x000fe200078f08ff */
[----:B------:R-:W-:Y:S01]  /*0cb0*/  IMAD.SHL.U32 R204, R18, 0x8, RZ ;  /* 0x0000000812cc7824 */ /* 0x000fe200078e00ff */
[----:B------:R-:W-:Y:S01]  /*0cc0*/  LEA.HI R8, R8, R9, RZ, 0x1 ;  /* 0x0000000908087211 */ /* 0x000fe200078f08ff */
[----:B------:R-:W-:Y:S01]  /*0cd0*/  IMAD.SHL.U32 R18, R18, 0x10, RZ ;  /* 0x0000001012127824 */ /* 0x000fe200078e00ff */
[--C-:B------:R-:W-:Y:S01]  /*0ce0*/  SHF.R.S32.HI R0, RZ, 0x2, R4.reuse ;  /* 0x00000002ff007819 */ /* 0x100fe20000011404 */
[C---:B------:R-:W-:Y:S01]  /*0cf0*/  VIADD R222, R204.reuse, 0x40 ;  /* 0x00000040ccde7836 */ /* 0x040fe20000000000 */
[----:B------:R-:W-:Y:S01]  /*0d00*/  SHF.R.S32.HI R5, RZ, 0x1f, R4 ;  /* 0x0000001fff057819 */ /* 0x000fe20000011404 */
[----:B------:R-:W-:Y:S01]  /*0d10*/  VIADD R223, R204, 0x20 ;  /* 0x00000020ccdf7836 */ /* 0x000fe20000000000 */
[----:B------:R-:W-:Y:S01]  /*0d20*/  LEA.HI R2, R2, R3, RZ, 0x1 ;  /* 0x0000000302027211 */ /* 0x000fe200078f08ff */
[----:B------:R-:W-:Y:S01]  /*0d30*/  VIADD R207, R18, 0x60 ;  /* 0x0000006012cf7836 */ /* 0x000fe20000000000 */
[----:B------:R-:W-:Y:S01]  /*0d40*/  LOP3.LUT R8, R8, 0x1ffffffe, RZ, 0xc0, !PT ;  /* 0x1ffffffe08087812 */ /* 0x000fe200078ec0ff */
[C---:B------:R-:W-:Y:S01]  /*0d50*/  VIADD R206, R18.reuse, 0x80 ;  /* 0x0000008012ce7836 */ /* 0x040fe20000000000 */
[----:B------:R-:W-:Y:S01]  /*0d60*/  LEA.HI R5, R5, R0, RZ, 0x2 ;  /* 0x0000000005057211 */ /* 0x000fe200078f10ff */
[----:B------:R-:W-:Y:S01]  /*0d70*/  VIADD R208, R18, 0xa0 ;  /* 0x000000a012d07836 */ /* 0x000fe20000000000 */
[----:B------:R-:W-:Y:S01]  /*0d80*/  LOP3.LUT R2, R2, 0x3fffffe, RZ, 0xc0, !PT ;  /* 0x03fffffe02027812 */ /* 0x000fe200078ec0ff */
[----:B------:R-:W-:Y:S01]  /*0d90*/  IMAD.IADD R8, R9, 0x1, -R8 ;  /* 0x0000000109087824 */ /* 0x000fe200078e0a08 */
[----:B------:R-:W-:Y:S01]  /*0da0*/  LOP3.LUT R5, R5, 0xfffffffc, RZ, 0xc0, !PT ;  /* 0xfffffffc05057812 */ /* 0x000fe200078ec0ff */
[----:B------:R-:W-:Y:S01]  /*0db0*/  VIADD R221, R204, 0x10 ;  /* 0x00000010ccdd7836 */ /* 0x000fe20000000000 */
[----:B------:R-:W-:Y:S01]  /*0dc0*/  LOP3.LUT R7, R6, 0x3fffffe, RZ, 0xc0, !PT ;  /* 0x03fffffe06077812 */ /* 0x000fe200078ec0ff */
[----:B------:R-:W-:Y:S01]  /*0dd0*/  IMAD.IADD R2, R3, 0x1, -R2 ;  /* 0x0000000103027824 */ /* 0x000fe200078e0a02 */
[----:B------:R-:W-:Y:S01]  /*0de0*/  LEA.HI R4, R10, R10, RZ, 0x1 ;  /* 0x0000000a0a047211 */ /* 0x000fe200078f08ff */
[----:B------:R-:W-:Y:S01]  /*0df0*/  IMAD R3, R8, 0x8, R11 ;  /* 0x0000000808037824 */ /* 0x000fe200078e020b */
[----:B------:R-:W-:Y:S01]  /*0e00*/  SHF.R.S32.HI R19, RZ, 0x1f, R18 ;  /* 0x0000001fff137819 */ /* 0x000fe20000011412 */
[----:B------:R-:W-:Y:S01]  /*0e10*/  IMAD.IADD R5, R0, 0x1, -R5 ;  /* 0x0000000100057824 */ /* 0x000fe200078e0a05 */
[----:B------:R-:W-:Y:S01]  /*0e20*/  SHF.R.S32.HI R0, RZ, 0x1f, R14 ;  /* 0x0000001fff007819 */ /* 0x000fe2000001140e */
[----:B------:R-:W-:Y:S01]  /*0e30*/  IMAD.IADD R7, R210, 0x1, -R7 ;  /* 0x00000001d2077824 */ /* 0x000fe200078e0a07 */
[----:B------:R0:W-:Y:S01]  /*0e40*/  STL [R1+0x44], R3 ;  /* 0x0000440301007387 */ /* 0x0001e20000100800 */
[----:B------:R-:W-:Y:S01]  /*0e50*/  IMAD.IADD R8, R204, 0x1, R222 ;  /* 0x00000001cc087824 */ /* 0x000fe200078e02de */
[----:B------:R-:W-:Y:S01]  /*0e60*/  SHF.R.S32.HI R220, RZ, 0x1f, R207 ;  /* 0x0000001fffdc7819 */ /* 0x000fe200000114cf */
[----:B------:R-:W-:Y:S01]  /*0e70*/  IMAD R216, R9, 0x8, R7 ;  /* 0x0000000809d87824 */ /* 0x000fe200078e0207 */
[----:B------:R-:W-:Y:S01]  /*0e80*/  LOP3.LUT R9, R4, 0x1ffffffe, RZ, 0xc0, !PT ;  /* 0x1ffffffe04097812 */ /* 0x000fe200078ec0ff */
[----:B------:R-:W-:Y:S01]  /*0e90*/  IMAD.IADD R6, R204, 0x1, R223 ;  /* 0x00000001cc067824 */ /* 0x000fe200078e02df */
[----:B------:R-:W-:Y:S01]  /*0ea0*/  SHF.R.S32.HI R15, RZ, 0x1f, R8 ;  /* 0x0000001fff0f7819 */ /* 0x000fe20000011408 */
[----:B------:R-:W-:Y:S01]  /*0eb0*/  IMAD.SHL.U32 R5, R5, 0x80, RZ ;  /* 0x0000008005057824 */ /* 0x000fe200078e00ff */
[----:B------:R-:W-:Y:S01]  /*0ec0*/  SHF.R.S32.HI R219, RZ, 0x1f, R206 ;  /* 0x0000001fffdb7819 */ /* 0x000fe200000114ce */
[----:B------:R-:W-:Y:S01]  /*0ed0*/  IMAD.IADD R9, R10, 0x1, -R9 ;  /* 0x000000010a097824 */ /* 0x000fe200078e0a09 */
[-C--:B0-----:R-:W-:Y:S01]  /*0ee0*/  LEA.HI R3, R0, R14.reuse, RZ, 0x2 ;  /* 0x0000000e00037211 */ /* 0x081fe200078f10ff */
[----:B------:R-:W-:Y:S01]  /*0ef0*/  IMAD.SHL.U32 R216, R216, 0x40, RZ ;  /* 0x00000040d8d87824 */ /* 0x000fe200078e00ff */
[----:B------:R-:W-:Y:S01]  /*0f00*/  LEA.HI R0, R0, R14, RZ, 0x5 ;  /* 0x0000000e00007211 */ /* 0x000fe200078f28ff */
[C---:B------:R-:W-:Y:S01]  /*0f10*/  VIADD R228, R204.reuse, 0x30 ;  /* 0x00000030cce47836 */ /* 0x040fe20000000000 */
[--C-:B------:R-:W-:Y:S01]  /*0f20*/  SHF.R.S32.HI R4, RZ, 0x2, R3.reuse ;  /* 0x00000002ff047819 */ /* 0x100fe20000011403 */
[----:B------:R-:W-:Y:S01]  /*0f30*/  VIADD R229, R204, 0x50 ;  /* 0x00000050cce57836 */ /* 0x000fe20000000000 */
[----:B------:R-:W-:-:S02]  /*0f40*/  SHF.R.S32.HI R7, RZ, 0x1f, R3 ;  /* 0x0000001fff077819 */ /* 0x000fc40000011403 */
[----:B------:R-:W-:Y:S02]  /*0f50*/  SHF.R.S32.HI R0, RZ, 0x5, R0 ;  /* 0x00000005ff007819 */ /* 0x000fe40000011400 */
[----:B------:R-:W-:Y:S02]  /*0f60*/  LEA.HI R7, R7, R4, RZ, 0x3 ;  /* 0x0000000407077211 */ /* 0x000fe400078f18ff */
[----:B------:R-:W-:Y:S02]  /*0f70*/  LOP3.LUT R3, R3, 0x7ffffffc, RZ, 0xc0, !PT ;  /* 0x7ffffffc03037812 */ /* 0x000fe400078ec0ff */
[----:B------:R-:W-:Y:S02]  /*0f80*/  LOP3.LUT R7, R7, 0xfffffff8, RZ, 0xc0, !PT ;  /* 0xfffffff807077812 */ /* 0x000fe400078ec0ff */
[----:B------:R-:W-:Y:S01]  /*0f90*/  SHF.R.S32.HI R11, RZ, 0x1f, R6 ;  /* 0x0000001fff0b7819 */ /* 0x000fe20000011406 */
[----:B------:R-:W-:Y:S01]  /*0fa0*/  IMAD.IADD R3, R14, 0x1, -R3 ;  /* 0x000000010e037824 */ /* 0x000fe200078e0a03 */
[----:B------:R-:W-:Y:S01]  /*0fb0*/  LOP3.LUT R214, R5, 0x180, RZ, 0xc0, !PT ;  /* 0x0000018005d67812 */ /* 0x000fe200078ec0ff */
[----:B------:R-:W-:Y:S01]  /*0fc0*/  IMAD.IADD R7, R4, 0x1, -R7 ;  /* 0x0000000104077824 */ /* 0x000fe200078e0a07 */
[----:B------:R-:W-:Y:S01]  /*0fd0*/  LEA.HI R213, R15, R8, RZ, 0x4 ;  /* 0x000000080fd57211 */ /* 0x000fe200078f20ff */
[----:B------:R-:W-:Y:S01]  /*0fe0*/  IMAD.SHL.U32 R201, R3, 0x2, RZ ;  /* 0x0000000203c97824 */ /* 0x000fe200078e00ff */
[----:B------:R-:W-:Y:S01]  /*0ff0*/  LEA.HI R13, R11, R6, RZ, 0x4 ;  /* 0x000000060b0d7211 */ /* 0x000fe200078f20ff */
[----:B------:R-:W-:Y:S01]  /*1000*/  IMAD R7, R0, 0x10, R7 ;  /* 0x0000001000077824 */ /* 0x000fe200078e0207 */
[----:B------:R-:W-:Y:S01]  /*1010*/  LEA.HI R8, R15, R8, RZ, 0x6 ;  /* 0x000000080f087211 */ /* 0x000fe200078f30ff */
[----:B------:R-:W-:Y:S01]  /*1020*/  VIADD R33, R201, 0x8 ;  /* 0x00000008c9217836 */ /* 0x000fe20000000000 */
[----:B------:R-:W-:Y:S01]  /*1030*/  SHF.R.U32.HI R215, RZ, 0x3, R214 ;  /* 0x00000003ffd77819 */ /* 0x000fe200000116d6 */
[----:B------:R-:W-:Y:S01]  /*1040*/  IMAD R12, R2, 0x40, R7 ;  /* 0x00000040020c7824 */ /* 0x000fe200078e0207 */
[--C-:B------:R-:W-:Y:S01]  /*1050*/  LOP3.LUT R0, R214, 0x10, R18.reuse, 0xf8, !PT ;  /* 0x00000010d6007812 */ /* 0x100fe200078ef812 */
[----:B------:R-:W-:Y:S01]  /*1060*/  IMAD.SHL.U32 R10, R8, 0x80, RZ ;  /* 0x00000080080a7824 */ /* 0x000fe200078e00ff */
[----:B------:R-:W-:Y:S01]  /*1070*/  LEA.HI R6, R11, R6, RZ, 0x6 ;  /* 0x000000060b067211 */ /* 0x000fe200078f30ff */
[C---:B------:R-:W-:Y:S01]  /*1080*/  VIADD R30, R201.reuse, 0x20 ;  /* 0x00000020c91e7836 */ /* 0x040fe20000000000 */
[-C--:B------:R-:W-:Y:S01]  /*1090*/  LOP3.LUT R3, R0, R215.reuse, RZ, 0x3c, !PT ;  /* 0x000000d700037212 */ /* 0x080fe200078e3cff */
[C---:B------:R-:W-:Y:S01]  /*10a0*/  VIADD R27, R201.reuse, 0x38 ;  /* 0x00000038c91b7836 */ /* 0x040fe20000000000 */
[----:B------:R-:W-:Y:S01]  /*10b0*/  LOP3.LUT R8, R214, 0x30, R213, 0xf8, !PT ;  /* 0x00000030d6087812 */ /* 0x000fe200078ef8d5 */
[----:B------:R-:W-:Y:S01]  /*10c0*/  IMAD.SHL.U32 R6, R6, 0x80, RZ ;  /* 0x0000008006067824 */ /* 0x000fe200078e00ff */
[----:B------:R-:W-:Y:S01]  /*10d0*/  LOP3.LUT R4, R214, 0x30, R13, 0xf8, !PT ;  /* 0x00000030d6047812 */ /* 0x000fe200078ef80d */
[----:B------:R-:W-:Y:S01]  /*10e0*/  IMAD.IADD R3, R216, 0x1, R3 ;  /* 0x00000001d8037824 */ /* 0x000fe200078e0203 */
[----:B------:R-:W-:Y:S01]  /*10f0*/  LOP3.LUT R15, R10, 0xffffe000, RZ, 0xc0, !PT ;  /* 0xffffe0000a0f7812 */ /* 0x000fe200078ec0ff */
[----:B------:R-:W-:Y:S01]  /*1100*/  STL [R1+0x40], R12 ;  /* 0x0000400c01007387 */ /* 0x000fe20000100800 */
[-C--:B------:R-:W-:Y:S01]  /*1110*/  LOP3.LUT R8, R8, R215.reuse, RZ, 0x3c, !PT ;  /* 0x000000d708087212 */ /* 0x080fe200078e3cff */
[C---:B------:R-:W-:Y:S01]  /*1120*/  VIADD R24, R201.reuse, 0x50 ;  /* 0x00000050c9187836 */ /* 0x040fe20000000000 */
[----:B------:R-:W-:Y:S01]  /*1130*/  LOP3.LUT R5, R6, 0xffffe000, RZ, 0xc0, !PT ;  /* 0xffffe00006057812 */ /* 0x000fe200078ec0ff */
[C---:B------:R-:W-:Y:S01]  /*1140*/  VIADD R14, R201.reuse, 0x68 ;  /* 0x00000068c90e7836 */ /* 0x040fe20000000000 */
[-C--:B------:R-:W-:Y:S01]  /*1150*/  LOP3.LUT R4, R4, R215.reuse, RZ, 0x3c, !PT ;  /* 0x000000d704047212 */ /* 0x080fe200078e3cff */
[----:B------:R0:W-:Y:S01]  /*1160*/  STL [R1+0x4], R3 ;  /* 0x0000040301007387 */ /* 0x0001e20000100800 */
[----:B------:R-:W-:Y:S01]  /*1170*/  LOP3.LUT R2, R214, 0x30, R18, 0xf8, !PT ;  /* 0x00000030d6027812 */ /* 0x000fe200078ef812 */
[C---:B------:R-:W-:Y:S01]  /*1180*/  VIADD R31, R201.reuse, 0x18 ;  /* 0x00000018c91f7836 */ /* 0x040fe20000000000 */
[-C--:B------:R-:W-:Y:S01]  /*1190*/  IADD3 R15, R8, R216.reuse, R15 ;  /* 0x000000d8080f7210 */ /* 0x080fe20007ffe00f */
[C---:B------:R-:W-:Y:S01]  /*11a0*/  VIADD R8, R201.reuse, 0x80 ;  /* 0x00000080c9087836 */ /* 0x040fe20000000000 */
[-C--:B------:R-:W-:Y:S01]  /*11b0*/  IADD3 R11, R4, R216.reuse, R5 ;  /* 0x000000d8040b7210 */ /* 0x080fe20007ffe005 */
[C---:B------:R-:W-:Y:S01]  /*11c0*/  VIADD R4, R201.reuse, 0x98 ;  /* 0x00000098c9047836 */ /* 0x040fe20000000000 */
[----:B------:R-:W-:Y:S01]  /*11d0*/  LOP3.LUT R5, R2, R215, RZ, 0x3c, !PT ;  /* 0x000000d702057212 */ /* 0x000fe200078e3cff */
        /* <DEDUP_REMOVED lines=15> */
[C---:B------:R-:W-:Y:S01]  /*12d0*/  IADD3 R5, R16.reuse, R216, R5 ;  /* 0x000000d810057210 */ /* 0x040fe20007ffe005 */
[----:B------:R-:W-:Y:S01]  /*12e0*/  VIADD R26, R201, 0x40 ;  /* 0x00000040c91a7836 */ /* 0x000fe20000000000 */
[----:B------:R-:W-:Y:S01]  /*12f0*/  SHF.R.S32.HI R3, RZ, 0x1f, R4 ;  /* 0x0000001fff037819 */ /* 0x000fe20000011404 */
[C---:B------:R-:W-:Y:S01]  /*1300*/  IMAD.IADD R3, R16.reuse, 0x1, R11 ;  /* 0x0000000110037824 */ /* 0x040fe200078e020b */
[----:B------:R-:W-:Y:S01]  /*1310*/  SHF.R.S32.HI R2, RZ, 0x1f, R2 ;  /* 0x0000001fff027819 */ /* 0x000fe20000011402 */
[----:B------:R-:W-:Y:S01]  /*1320*/  IMAD.IADD R2, R16, 0x1, R15 ;  /* 0x0000000110027824 */ /* 0x000fe200078e020f */
[----:B------:R-:W-:Y:S01]  /*1330*/  SHF.R.S32.HI R0, RZ, 0x1f, R0 ;  /* 0x0000001fff007819 */ /* 0x000fe20000011400 */
[----:B------:R-:W-:Y:S01]  /*1340*/  IMAD R0, R9, 0x8, R12 ;  /* 0x0000000809007824 */ /* 0x000fe200078e020c */
[----:B------:R0:W-:Y:S01]  /*1350*/  STL [R1+0x3c], R5 ;  /* 0x00003c0501007387 */ /* 0x0001e20000100800 */
[----:B------:R-:W-:Y:S01]  /*1360*/  SHF.R.S32.HI R212, RZ, 0x4, R13 ;  /* 0x00000004ffd47819 */ /* 0x000fe2000001140d */
[C---:B------:R-:W-:Y:S01]  /*1370*/  VIADD R21, R201.reuse, 0x58 ;  /* 0x00000058c9157836 */ /* 0x040fe20000000000 */
[----:B------:R-:W-:Y:S01]  /*1380*/  SHF.R.S32.HI R218, RZ, 0x1f, R208 ;  /* 0x0000001fffda7819 */ /* 0x000fe200000114d0 */
[----:B------:R1:W-:Y:S01]  /*1390*/  STL [R1+0x38], R3 ;  /* 0x0000380301007387 */ /* 0x0003e20000100800 */
[C---:B------:R-:W-:Y:S01]  /*13a0*/  VIADD R13, R201.reuse, 0x70 ;  /* 0x00000070c90d7836 */ /* 0x040fe20000000000 */
[----:B------:R-:W-:Y:S01]  /*13b0*/  SHF.R.S32.HI R213, RZ, 0x4, R213 ;  /* 0x00000004ffd57819 */ /* 0x000fe200000114d5 */
[C---:B------:R-:W-:Y:S01]  /*13c0*/  VIADD R7, R201.reuse, 0x88 ;  /* 0x00000088c9077836 */ /* 0x040fe20000000000 */
[----:B------:R1:W-:Y:S01]  /*13d0*/  STL [R1+0x34], R2 ;  /* 0x0000340201007387 */ /* 0x0003e20000100800 */
[C---:B------:R-:W-:Y:S01]  /*13e0*/  VIADD R6, R201.reuse, 0x90 ;  /* 0x00000090c9067836 */ /* 0x040fe20000000000 */
[----:B0-----:R-:W-:Y:S01]  /*13f0*/  SHF.R.S32.HI R5, RZ, 0x1f, R31 ;  /* 0x0000001fff057819 */ /* 0x001fe2000001141f */
[----:B------:R-:W-:Y:S01]  /*1400*/  VIADD R34, R201, 0xb0 ;  /* 0x000000b0c9227836 */ /* 0x000fe20000000000 */
[----:B------:R1:W-:Y:S01]  /*1410*/  STL [R1], R0 ;  /* 0x0000000001007387 */ /* 0x0003e20000100800 */
        /* <DEDUP_REMOVED lines=10> */
[----:B-1----:R-:W-:-:S07]  /*14c0*/  SHF.R.S32.HI R5, RZ, 0x1f, R6 ;  /* 0x0000001fff057819 */ /* 0x002fce0000011406 */
.L_x_5708:
[----:B------:R-:W-:Y:S05]  /*14d0*/  YIELD ;  /* 0x0000000000007946 */ /* 0x000fea0003800000 */
[----:B------:R-:W-:Y:S01]  /*14e0*/  ULDC.64 UR4, c[0x0][0xa28] ;  /* 0x00028a0000047ab9 */ /* 0x000fe20000000a00 */
[----:B0123--:R-:W0:Y:S01]  /*14f0*/  LDC.64 R4, c[0x0][0xa08] ;  /* 0x00028200ff047b82 */ /* 0x00fe220000000a00 */
[----:B------:R-:W-:Y:S01]  /*1500*/  ISETP.NE.U32.AND P1, PT, RZ, UR4, PT ;  /* 0x00000004ff007c0c */ /* 0x000fe2000bf25070 */
[----:B------:R-:W-:Y:S02]  /*1510*/  IMAD.MOV.U32 R79, RZ, RZ, RZ ;  /* 0x000000ffff4f7224 */ /* 0x000fe400078e00ff */
[----:B------:R-:W-:Y:S01]  /*1520*/  IMAD.MOV.U32 R11, RZ, RZ, RZ ;  /* 0x000000ffff0b7224 */ /* 0x000fe200078e00ff */
        /* <DEDUP_REMOVED lines=13> */
[----:B------:R-:W5:Y:S01]  /*1600*/  @P0 LDG.E R79, desc[UR42][R8.64] ;  /* 0x0000002a084f0981 */ /* 0x000f62000c1e1900 */
[----:B-1----:R-:W-:-:S04]  /*1610*/  @P1 IMAD.WIDE R2, R227, 0x4, R2 ;  /* 0x00000004e3021825 */ /* 0x002fc800078e0202 */
[----:B0-----:R-:W-:Y:S01]  /*1620*/  @P2 IMAD.WIDE R4, R227, 0x4, R6 ;  /* 0x00000004e3042825 */ /* 0x001fe200078e0206 */
[----:B------:R-:W-:Y:S01]  /*1630*/  UISETP.NE.U32.AND UP0, UPT, UR4, URZ, UPT ;  /* 0x0000003f0400728c */ /* 0x000fe2000bf05070 */
[----:B------:R0:W5:Y:S02]  /*1640*/  @P1 LDG.E R11, desc[UR42][R2.64] ;  /* 0x0000002a020b1981 */ /* 0x000164000c1e1900 */
[----:B------:R-:W-:Y:S02]  /*1650*/  ULDC UR4, c[0x0][0x424] ;  /* 0x0001090000047ab9 */ /* 0x000fe40000000800 */
[----:B------:R1:W5:Y:S01]  /*1660*/  @P2 LDG.E R202, desc[UR42][R4.64] ;  /* 0x0000002a04ca2981 */ /* 0x000362000c1e1900 */
[----:B------:R-:W-:-:S03]  /*1670*/  UISETP.NE.AND.EX UP0, UPT, UR5, URZ, UPT, UP0 ;  /* 0x0000003f0500728c */ /* 0x000fc6000bf05300 */
[----:B------:R-:W-:Y:S01]  /*1680*/  ULDC UR5, c[0x0][0x2f0] ;  /* 0x0000bc0000057ab9 */ /* 0x000fe20000000800 */
[----:B------:R-:W-:-:S04]  /*1690*/  USEL UR4, UR4, 0x1, UP0 ;  /* 0x0000000104047887 */ /* 0x000fc80008000000 */
[----:B------:R-:W-:-:S03]  /*16a0*/  UIMAD UR4, UR4, UR5, URZ ;  /* 0x00000005040472a4 */ /* 0x000fc6000f8e023f */
[----:B------:R-:W-:Y:S02]  /*16b0*/  ULDC UR5, c[0x0][0x348] ;  /* 0x0000d20000057ab9 */ /* 0x000fe40000000800 */
[----:B0-----:R-:W-:Y:S02]  /*16c0*/  IMAD.U32 R2, RZ, RZ, UR5 ;  /* 0x00000005ff027e24 */ /* 0x001fe4000f8e00ff */
[----:B------:R-:W-:Y:S01]  /*16d0*/  IMAD.U32 R28, RZ, RZ, UR4 ;  /* 0x00000004ff1c7e24 */ /* 0x000fe2000f8e00ff */
[----:B-1--4-:R-:W-:Y:S06]  /*16e0*/  @P2 BRA `(.L_x_5470) ;  /* 0x0000000000242947 */ /* 0x012fec0003800000 */
        /* <DEDUP_REMOVED lines=9> */
.L_x_5470:
        /* <DEDUP_REMOVED lines=10> */
[----:B------:R-:W0:Y:S02]  /*1820*/  LDC.64 R28, c[0x0][0xa20] ;  /* 0x00028800ff1c7b82 */ /* 0x000e240000000a00 */
[----:B0-----:R-:W-:-:S06]  /*1830*/  IMAD.WIDE R28, R227, 0x4, R28 ;  /* 0x00000004e31c7825 */ /* 0x001fcc00078e021c */
[----:B------:R0:W5:Y:S01]  /*1840*/  LDG.E R28, desc[UR42][R28.64] ;  /* 0x0000002a1c1c7981 */ /* 0x000162000c1e1900 */
[----:B------:R-:W-:Y:S05]  /*1850*/  BRA `(.L_x_5472) ;  /* 0x0000000000107947 */ /* 0x000fea0003800000 */
.L_x_5471:
[----:B------:R-:W-:Y:S05]  /*1860*/  @!P0 BRA `(.L_x_5472) ;  /* 0x00000000000c8947 */ /* 0x000fea0003800000 */
[----:B------:R-:W2:Y:S04]  /*1870*/  LDG.E R3, desc[UR42][R8.64] ;  /* 0x0000002a08037981 */ /* 0x000ea8000c1e1900 */
[----:B------:R-:W2:Y:S02]  /*1880*/  LDG.E R28, desc[UR42][R8.64+0x4] ;  /* 0x0000042a081c7981 */ /* 0x000ea4000c1e1900 */
[----:B--2---:R-:W-:-:S07]  /*1890*/  IMAD.IADD R28, R28, 0x1, -R3 ;  /* 0x000000011c1c7824 */ /* 0x004fce00078e0a03 */
.L_x_5472:
[----:B------:R-:W-:Y:S01]  /*18a0*/  ULDC.64 UR4, c[0x0][0xa10] ;  /* 0x0002840000047ab9 */ /* 0x000fe20000000a00 */
[----:B------:R-:W1:Y:S01]  /*18b0*/  LDC R4, c[0x0][0x448] ;  /* 0x00011200ff047b82 */ /* 0x000e620000000800 */
[----:B------:R-:W-:-:S04]  /*18c0*/  ISETP.NE.U32.AND P0, PT, RZ, UR4, PT ;  /* 0x00000004ff007c0c */ /* 0x000fc8000bf05070 */
[----:B------:R-:W-:Y:S01]  /*18d0*/  ISETP.NE.AND.EX P0, PT, RZ, UR5, PT, P0 ;  /* 0x00000005ff007c0c */ /* 0x000fe2000bf05300 */
[----:B------:R-:W-:Y:S02]  /*18e0*/  ULDC.64 UR4, c[0x0][0xa30] ;  /* 0x00028c0000047ab9 */ /* 0x000fe40000000a00 */
[----:B------:R-:W-:-:S04]  /*18f0*/  ISETP.NE.U32.AND P1, PT, RZ, UR4, PT ;  /* 0x00000004ff007c0c */ /* 0x000fc8000bf25070 */
[----:B------:R-:W-:-:S06]  /*1900*/  ISETP.NE.AND.EX P1, PT, RZ, UR5, PT, P1 ;  /* 0x00000005ff007c0c */ /* 0x000fcc000bf25310 */
[----:B------:R-:W2:Y:S08]  /*1910*/  @P0 LDC.64 R6, c[0x0][0xa10] ;  /* 0x00028400ff060b82 */ /* 0x000eb00000000a00 */
[----:B------:R-:W3:Y:S01]  /*1920*/  @P1 LDC.64 R8, c[0x0][0xa30] ;  /* 0x00028c00ff081b82 */ /* 0x000ee20000000a00 */
[----:B--2---:R-:W-:-:S05]  /*1930*/  @P0 IMAD.WIDE R6, R227, 0x4, R6 ;  /* 0x00000004e3060825 */ /* 0x004fca00078e0206 */
[----:B------:R-:W2:Y:S04]  /*1940*/  @P0 LDG.E R0, desc[UR42][R6.64] ;  /* 0x0000002a06000981 */ /* 0x000ea8000c1e1900 */
[----:B------:R-:W2:Y:S01]  /*1950*/  @P0 LDG.E R3, desc[UR42][R6.64+0x4] ;  /* 0x0000042a06030981 */ /* 0x000ea2000c1e1900 */
[----:B-----5:R-:W-:Y:S02]  /*1960*/  IMAD.MOV.U32 R26, RZ, RZ, R28 ;  /* 0x000000ffff1a7224 */ /* 0x020fe400078e001c */
[----:B---3--:R-:W-:-:S05]  /*1970*/  @P1 IMAD.WIDE R8, R227, 0x4, R8 ;  /* 0x00000004e3081825 */ /* 0x008fca00078e0208 */
[----:B------:R3:W5:Y:S01]  /*1980*/  @P1 LDG.E R26, desc[UR42][R8.64] ;  /* 0x0000002a081a1981 */ /* 0x000762000c1e1900 */
[----:B-1----:R-:W-:Y:S01]  /*1990*/  ISETP.NE.AND P1, PT, R4, 0x1, PT ;  /* 0x000000010400780c */ /* 0x002fe20003f25270 */
[----:B------:R-:W-:Y:S01]  /*19a0*/  IMAD.SHL.U32 R211, R225, 0x80, RZ ;  /* 0x00000080e1d37824 */ /* 0x000fe200078e00ff */
[----:B------:R-:W1:Y:S01]  /*19b0*/  LDC.64 R4, c[0x0][0x9e0] ;  /* 0x00027800ff047b82 */ /* 0x000e620000000a00 */
[----:B------:R-:W-:-:S10]  /*19c0*/  IMAD.IADD R11, R28, 0x1, -R11 ;  /* 0x000000011c0b7824 */ /* 0x000fd400078e0a0b */
[----:B------:R-:W4:Y:S08]  /*19d0*/  @P1 LDC R13, c[0x0][0x44c] ;  /* 0x00011300ff0d1b82 */ /* 0x000f300000000800 */
[----:B------:R-:W0:Y:S01]  /*19e0*/  @P1 LDC R10, c[0x0][0x450] ;  /* 0x00011400ff0a1b82 */ /* 0x000e220000000800 */
[----:B-1----:R-:W-:Y:S01]  /*19f0*/  ISETP.GE.AND P2, PT, R5, 0x1, PT ;  /* 0x000000010500780c */ /* 0x002fe20003f46270 */
[----:B--2---:R-:W-:-:S02]  /*1a00*/  @P0 IMAD.IADD R2, R3, 0x1, -R0 ;  /* 0x0000000103020824 */ /* 0x004fc400078e0a00 */
[----:B------:R-:W-:Y:S02]  /*1a10*/  VIADD R0, R211, 0x7f ;  /* 0x0000007fd3007836 */ /* 0x000fe40000000000 */
[----:B------:R-:W-:Y:S02]  /*1a20*/  IMAD.IADD R203, R11, 0x1, R2 ;  /* 0x000000010bcb7824 */ /* 0x000fe400078e0202 */
[----:B----4-:R-:W-:-:S03]  /*1a30*/  @P1 IMAD.HI.U32 R3, R0, R13, RZ ;  /* 0x0000000d00031227 */ /* 0x010fc600078e00ff */
[C---:B------:R-:W-:Y:S01]  /*1a40*/  IADD3 R7, R203.reuse, 0x1, -R202 ;  /* 0x00000001cb077810 */ /* 0x040fe20007ffe8ca */
[----:B------:R-:W-:Y:S01]  /*1a50*/  IMAD.MOV.U32 R6, RZ, RZ, R0 ;  /* 0x000000ffff067224 */ /* 0x000fe200078e0000 */
[----:B0-----:R-:W-:Y:S01]  /*1a60*/  @P1 SHF.R.U32.HI R6, RZ, R10, R3 ;  /* 0x0000000aff061219 */ /* 0x001fe20000011603 */
[----:B------:R-:W-:-:S04]  /*1a70*/  VIADD R0, R203, 0x7f ;  /* 0x0000007fcb007836 */ /* 0x000fc80000000000 */
[----:B---3--:R-:W-:Y:S01]  /*1a80*/  IMAD.IADD R9, R7, 0x1, R6 ;  /* 0x0000000107097824 */ /* 0x008fe200078e0206 */
        /* <DEDUP_REMOVED lines=16> */
.L_x_5475:
[----:B------:R-:W-:-:S13]  /*1b90*/  ISETP.NE.AND P0, PT, R5, 0x1, PT ;  /* 0x000000010500780c */ /* 0x000fda0003f05270 */
[----:B------:R-:W0:Y:S02]  /*1ba0*/  @P0 LDC.64 R6, c[0x0][0x9e8] ;  /* 0x00027a00ff060b82 */ /* 0x000e240000000a00 */
[----:B0-----:R-:W-:-:S05]  /*1bb0*/  @P0 IMAD.HI.U32 R6, R0, R6, RZ ;  /* 0x0000000600060227 */ /* 0x001fca00078e00ff */
[----:B------:R-:W-:-:S07]  /*1bc0*/  @P0 SHF.R.U32.HI R0, RZ, R7, R6 ;  /* 0x00000007ff000219 */ /* 0x000fce0000011606 */
.L_x_5476:
[----:B------:R-:W-:Y:S05]  /*1bd0*/  BSYNC B0 ;  /* 0x0000000000007941 */ /* 0x000fea0003800000 */
.L_x_5474:
[----:B------:R-:W-:-:S05]  /*1be0*/  IMAD R3, R0, R5, R5 ;  /* 0x0000000500037224 */ /* 0x000fca00078e0205 */
[----:B------:R-:W-:-:S07]  /*1bf0*/  VIMNMX R4, R4, R3, PT ;  /* 0x0000000304047248 */ /* 0x000fce0003fe0100 */
.L_x_5473:
[----:B------:R-:W0:Y:S01]  /*1c00*/  @P1 LDC R0, c[0x0][0x44c] ;  /* 0x00011300ff001b82 */ /* 0x000e220000000800 */
[----:B------:R-:W-:Y:S01]  /*1c10*/  VIADD R4, R4, 0x7f ;  /* 0x0000007f04047836 */ /* 0x000fe20000000000 */
[----:B------:R-:W-:Y:S01]  /*1c20*/  ULDC UR4, c[0x0][0x9dc] ;  /* 0x0002770000047ab9 */ /* 0x000fe20000000800 */
[----:B------:R-:W-:Y:S02]  /*1c30*/  IMAD.MOV.U32 R6, RZ, RZ, R211 ;  /* 0x000000ffff067224 */ /* 0x000fe400078e00d3 */
[----:B------:R-:W-:Y:S01]  /*1c40*/  IMAD.IADD R95, R203, 0x1, -R202 ;  /* 0x00000001cb5f7824 */ /* 0x000fe200078e0aca */
[----:B------:R-:W-:Y:S02]  /*1c50*/  SHF.R.S32.HI R3, RZ, 0x1f, R4 ;  /* 0x0000001fff037819 */ /* 0x000fe40000011404 */
[----:B------:R-:W1:Y:S02]  /*1c60*/  @P1 LDC R7, c[0x0][0x450] ;  /* 0x00011400ff071b82 */ /* 0x000e640000000800 */
[----:B------:R-:W-:Y:S01]  /*1c70*/  LEA.HI R3, R3, R4, RZ, 0x7 ;  /* 0x0000000403037211 */ /* 0x000fe200078f38ff */
[----:B0-----:R-:W-:-:S05]  /*1c80*/  @P1 IMAD.HI.U32 R0, R211, R0, RZ ;  /* 0x00000000d3001227 */ /* 0x001fca00078e00ff */
[----:B-1----:R-:W-:Y:S02]  /*1c90*/  @P1 SHF.R.U32.HI R6, RZ, R7, R0 ;  /* 0x00000007ff061219 */ /* 0x002fe40000011600 */
[----:B------:R-:W-:-:S03]  /*1ca0*/  SHF.R.S32.HI R0, RZ, 0x7, R3 ;  /* 0x00000007ff007819 */ /* 0x000fc60000011403 */
[----:B------:R-:W-:Y:S01]  /*1cb0*/  IMAD.IADD R3, R95, 0x1, R6 ;  /* 0x000000015f037824 */ /* 0x000fe200078e0206 */
[----:B------:R-:W-:-:S03]  /*1cc0*/  VIMNMX R8, R27, R0, PT ;  /* 0x000000001b087248 */ /* 0x000fc60003fe0100 */
        /* <DEDUP_REMOVED lines=12> */
.L_x_5479:
[----:B------:R-:W-:-:S13]  /*1d90*/  ISETP.NE.AND P0, PT, R5, 0x1, PT ;  /* 0x000000010500780c */ /* 0x000fda0003f05270 */
[----:B------:R-:W0:Y:S02]  /*1da0*/  @P0 LDC.64 R6, c[0x0][0x9e8] ;  /* 0x00027a00ff060b82 */ /* 0x000e240000000a00 */
[----:B0-----:R-:W-:-:S05]  /*1db0*/  @P0 IMAD.HI.U32 R4, R3, R6, RZ ;  /* 0x0000000603040227 */ /* 0x001fca00078e00ff */
[----:B------:R-:W-:-:S07]  /*1dc0*/  @P0 SHF.R.U32.HI R3, RZ, R7, R4 ;  /* 0x00000007ff030219 */ /* 0x000fce0000011604 */
.L_x_5480:
[----:B------:R-:W-:Y:S05]  /*1dd0*/  BSYNC B0 ;  /* 0x0000000000007941 */ /* 0x000fea0003800000 */
.L_x_5478:
[----:B------:R-:W-:-:S05]  /*1de0*/  IMAD R3, R3, R5, RZ ;  /* 0x0000000503037224 */ /* 0x000fca00078e02ff */
[----:B------:R-:W-:-:S07]  /*1df0*/  VIMNMX R0, R0, R3, !PT ;  /* 0x0000000300007248 */ /* 0x000fce0007fe0100 */
.L_x_5477:
[----:B------:R-:W-:Y:S01]  /*1e00*/  SHF.R.S32.HI R3, RZ, 0x1f, R0 ;  /* 0x0000001fff037819 */ /* 0x000fe20000011400 */
[----:B------:R-:W-:Y:S01]  /*1e10*/  BSSY B0, `(.L_x_5481) ;  /* 0x000002a000007945 */ /* 0x000fe20003800000 */
[----:B------:R-:W-:Y:S02]  /*1e20*/  LOP3.LUT R14, R12, 0xff, RZ, 0xc0, !PT ;  /* 0x000000ff0c0e7812 */ /* 0x000fe400078ec0ff */
[----:B------:R-:W-:Y:S01]  /*1e30*/  LEA.HI R3, R3, R0, RZ, 0x7 ;  /* 0x0000000003037211 */ /* 0x000fe200078f38ff */
[----:B------:R-:W-:Y:S01]  /*1e40*/  IMAD.MOV.U32 R0, RZ, RZ, RZ ;  /* 0x000000ffff007224 */ /* 0x000fe200078e00ff */
[----:B------:R-:W-:Y:S01]  /*1e50*/  SHF.R.U32.HI R4, RZ, 0x10, R12 ;  /* 0x00000010ff047819 */ /* 0x000fe2000001160c */
[----:B------:R0:W-:Y:S01]  /*1e60*/  STL [R1+0x14], R14 ;  /* 0x0000140e01007387 */ /* 0x0001e20000100800 */
[----:B------:R-:W-:-:S03]  /*1e70*/  SHF.R.S32.HI R3, RZ, 0x7, R3 ;  /* 0x00000007ff037819 */ /* 0x000fc60000011403 */
[----:B------:R0:W-:Y:S01]  /*1e80*/  STL [R1+0x8], R4 ;  /* 0x0000080401007387 */ /* 0x0001e20000100800 */
[----:B------:R-:W-:-:S04]  /*1e90*/  VIMNMX R9, RZ, R3, !PT ;  /* 0x00000003ff097248 */ /* 0x000fc80007fe0100 */
[----:B------:R-:W-:-:S13]  /*1ea0*/  ISETP.GT.AND P0, PT, R8, R9, PT ;  /* 0x000000090800720c */ /* 0x000fda0003f04270 */
[----:B0-----:R-:W-:Y:S05]  /*1eb0*/  @!P0 BRA `(.L_x_5482) ;  /* 0x00000000007c8947 */ /* 0x001fea0003800000 */
        /* <DEDUP_REMOVED lines=18> */
[----:B------:R-:W-:-:S04]  /*1fe0*/  IMAD.HI.U32 R5, R5, R7, R4 ;  /* 0x0000000705057227 */ /* 0x000fc800078e0004 */
[----:B------:R-:W-:-:S04]  /*1ff0*/  IMAD.MOV.U32 R4, RZ, RZ, R10 ;  /* 0x000000ffff047224 */ /* 0x000fc800078e000a */
        /* <DEDUP_REMOVED lines=11> */
.L_x_5482:
[----:B------:R-:W-:Y:S05]  /*20b0*/  BSYNC B0 ;  /* 0x0000000000007941 */ /* 0x000fea0003800000 */
.L_x_5481:
        /* <DEDUP_REMOVED lines=35> */
[----:B-1---5:R-:W-:Y:S05]  /*22f0*/  CALL.ABS.NOINC R14 ;  /* 0x000000000e007343 */ /* 0x022fea0003c00000 */
.L_x_5485:
[----:B------:R-:W-:Y:S05]  /*2300*/  BSYNC B6 ;  /* 0x0000000000067941 */ /* 0x000fea0003800000 */
.L_x_5484:
        /* <DEDUP_REMOVED lines=20> */
.L_x_5487:
[----:B------:R-:W-:Y:S05]  /*2450*/  BSYNC B6 ;  /* 0x0000000000067941 */ /* 0x000fea0003800000 */
.L_x_5486:
[----:B------:R-:W-:Y:S01]  /*2460*/  ULDC.64 UR4, c[0x0][0x9f8] ;  /* 0x00027e0000047ab9 */ /* 0x000fe20000000a00 */
[----:B------:R-:W-:Y:S01]  /*2470*/  IMAD.MOV.U32 R81, RZ, RZ, R227 ;  /* 0x000000ffff517224 */ /* 0x000fe200078e00e3 */
[----:B------:R-:W-:Y:S01]  /*2480*/  ISETP.NE.U32.AND P0, PT, RZ, UR4, PT ;  /* 0x00000004ff007c0c */ /* 0x000fe2000bf05070 */
[----:B------:R-:W0:Y:S01]  /*2490*/  S2R R20, SR_TID.X ;  /* 0x0000000000147919 */ /* 0x000e220000002100 */
[----:B------:R-:W1:Y:S02]  /*24a0*/  LDC.64 R70, c[0x0][0x408] ;  /* 0x00010200ff467b82 */ /* 0x000e640000000a00 */
[----:B------:R-:W-:Y:S01]  /*24b0*/  ISETP.NE.AND.EX P0, PT, RZ, UR5, PT, P0 ;  /* 0x00000005ff007c0c */ /* 0x000fe2000bf05300 */
[----:B------:R-:W-:-:S05]  /*24c0*/  VIADD R80, R18, 0x20 ;  /* 0x0000002012507836 */ /* 0x000fca0000000000 */
[----:B------:R-:W2:Y:S08]  /*24d0*/  LDC R13, c[0x0][0x3f4] ;  /* 0x0000fd00ff0d7b82 */ /* 0x000eb00000000800 */
[----:B------:R-:W3:Y:S01]  /*24e0*/  @P0 LDC.64 R4, c[0x0][0x9f8] ;  /* 0x00027e00ff040b82 */ /* 0x000ee20000000a00 */
[----:B------:R-:W-:-:S07]  /*24f0*/  VIADD R78, R18, 0x40 ;  /* 0x00000040124e7836 */ /* 0x000fce0000000000 */
[----:B------:R-:W4:Y:S01]  /*2500*/  LDC.64 R68, c[0x0][0x3f8] ;  /* 0x0000fe00ff447b82 */ /* 0x000f220000000a00 */
[----:B0-----:R-:W-:Y:S01]  /*2510*/  SHF.R.U32.HI R29, RZ, 0x7, R20 ;  /* 0x00000007ff1d7819 */ /* 0x001fe20000011614 */
[----:B---3--:R-:W-:-:S05]  /*2520*/  @P0 IMAD.WIDE R4, R227, 0x4, R4 ;  /* 0x00000004e3040825 */ /* 0x008fca00078e0204 */
[----:B------:R0:W3:Y:S01]  /*2530*/  @P0 LDG.E R81, desc[UR42][R4.64] ;  /* 0x0000002a04510981 */ /* 0x0000e2000c1e1900 */
[----:B------:R-:W-:Y:S01]  /*2540*/  VIADD R6, R20, 0xffffff80 ;  /* 0xffffff8014067836 */ /* 0x000fe20000000000 */
[----:B------:R-:W-:Y:S01]  /*2550*/  ISETP.NE.AND P6, PT, R29, 0x1, PT ;  /* 0x000000011d00780c */ /* 0x000fe20003fc5270 */
[C---:B-1----:R-:W-:Y:S01]  /*2560*/  IMAD.WIDE.U32 R20, R210.reuse, R70, R18 ;  /* 0x00000046d2147225 */ /* 0x042fe200078e0012 */
[----:B------:R-:W-:Y:S02]  /*2570*/  SHF.R.S32.HI R205, RZ, 0x1f, R204 ;  /* 0x0000001fffcd7819 */ /* 0x000fe400000114cc */
[----:B------:R-:W-:Y:S01]  /*2580*/  SHF.R.S32.HI R3, RZ, 0x1f, R6 ;  /* 0x0000001fff037819 */ /* 0x000fe20000011406 */
[----:B----4-:R-:W-:Y:S01]  /*2590*/  IMAD.WIDE.U32 R50, R210, R68, R18 ;  /* 0x00000044d2327225 */ /* 0x010fe200078e0012 */
[----:B--2---:R-:W-:Y:S02]  /*25a0*/  ISETP.GE.AND P2, PT, R80, R13, PT ;  /* 0x0000000d5000720c */ /* 0x004fe40003f46270 */
[----:B------:R-:W-:Y:S01]  /*25b0*/  LEA.HI R3, R3, R6, RZ, 0x2 ;  /* 0x0000000603037211 */ /* 0x000fe200078f10ff */
[----:B------:R-:W-:Y:S01]  /*25c0*/  IMAD.WIDE.U32 R48, R210, R70, R204 ;  /* 0x00000046d2307225 */ /* 0x000fe200078e00cc */
[----:B------:R-:W-:-:S02]  /*25d0*/  P2R R83, PR, RZ, 0x4 ;  /* 0x00000004ff537803 */ /* 0x000fc40000000000 */
[--C-:B------:R-:W-:Y:S01]  /*25e0*/  SHF.R.S32.HI R7, RZ, 0x2, R3.reuse ;  /* 0x00000002ff077819 */ /* 0x100fe20000011403 */
[----:B------:R-:W-:Y:S05]  /*25f0*/  @!P6 WARPSYNC.ALL ;  /* 0x000000000000e948 */ /* 0x000fea0003800000 */
[----:B------:R-:W-:Y:S01]  /*2600*/  SHF.R.S32.HI R0, RZ, 0x1f, R3 ;  /* 0x0000001fff007819 */ /* 0x000fe20000011403 */
[----:B------:R-:W-:Y:S01]  /*2610*/  ULDC UR4, c[0x0][0x2f4] ;  /* 0x0000bd0000047ab9 */ /* 0x000fe20000000800 */
[----:B------:R-:W-:Y:S01]  /*2620*/  IMAD.WIDE.U32 R52, R210, R68, R204 ;  /* 0x00000044d2347225 */ /* 0x000fe200078e00cc */
[----:B------:R-:W-:Y:S01]  /*2630*/  @!P6 BAR.SYNC.DEFER_BLOCKING 0x9, 0x100 ;  /* 0x024400000000eb1d */ /* 0x000fe20000010000 */
[----:B------:R-:W-:-:S02]  /*2640*/  ISETP.GE.AND P1, PT, R80, UR4, PT ;  /* 0x0000000450007c0c */ /* 0x000fc4000bf26270 */
[----:B------:R-:W-:Y:S01]  /*2650*/  LEA.HI R3, R0, R7, RZ, 0x2 ;  /* 0x0000000700037211 */ /* 0x000fe200078f10ff */
[----:B------:R-:W-:Y:S01]  /*2660*/  IMAD.IADD R79, R79, 0x1, R28 ;  /* 0x000000014f4f7824 */ /* 0x000fe200078e021c */
[----:B------:R-:W-:Y:S01]  /*2670*/  SEL R0, RZ, 0xffffffff, P1 ;  /* 0xffffffffff007807 */ /* 0x000fe20000800000 */
[----:B------:R-:W-:Y:S01]  /*2680*/  VIADD R67, R29, 0x8 ;  /* 0x000000081d437836 */ /* 0x000fe20000000000 */
[----:B0-----:R-:W-:Y:S01]  /*2690*/  LOP3.LUT R4, R3, 0xfffffffc, RZ, 0xc0, !PT ;  /* 0xfffffffc03047812 */ /* 0x001fe200078ec0ff */
[----:B------:R-:W-:Y:S01]  /*26a0*/  IMAD.SHL.U32 R66, R13, 0x2, RZ ;  /* 0x000000020d427824 */ /* 0x000fe200078e00ff */
[----:B------:R-:W-:Y:S01]  /*26b0*/  ISETP.GE.AND P0, PT, R18, UR4, PT ;  /* 0x0000000412007c0c */ /* 0x000fe2000bf06270 */
[----:B------:R-:W-:Y:S01]  /*26c0*/  IMAD.SHL.U32 R8, R0, 0x2, RZ ;  /* 0x0000000200087824 */ /* 0x000fe200078e00ff */
[----:B------:R-:W-:Y:S01]  /*26d0*/  ISETP.GE.AND P1, PT, R207, UR4, PT ;  /* 0x00000004cf007c0c */ /* 0x000fe2000bf26270 */
[----:B------:R-:W-:Y:S01]  /*26e0*/  IMAD.IADD R0, R7, 0x1, -R4 ;  /* 0x0000000107007824 */ /* 0x000fe200078e0a04 */
[----:B------:R-:W-:-:S02]  /*26f0*/  SHF.R.S32.HI R7, RZ, 0x1f, R210 ;  /* 0x0000001fff077819 */ /* 0x000fc400000114d2 */
[----:B------:R-:W-:Y:S02]  /*2700*/  SEL R3, RZ, 0x1, P0 ;  /* 0x00000001ff037807 */ /* 0x000fe40000000000 */
[----:B------:R-:W-:Y:S01]  /*2710*/  ISETP.GE.AND P0, PT, R78, UR4, PT ;  /* 0x000000044e007c0c */ /* 0x000fe2000bf06270 */
[C---:B------:R-:W-:Y:S01]  /*2720*/  IMAD R4, R7.reuse, R70, RZ ;  /* 0x0000004607047224 */ /* 0x040fe200078e02ff */
[----:B------:R-:W-:Y:S01]  /*2730*/  LOP3.LUT R3, R8, 0x2, R3, 0xe2, !PT ;  /* 0x0000000208037812 */ /* 0x000fe200078ee203 */
[----:B------:R-:W-:Y:S01]  /*2740*/  IMAD R7, R7, R68, RZ ;  /* 0x0000004407077224 */ /* 0x000fe200078e02ff */
[----:B------:R-:W-:Y:S01]  /*2750*/  SEL R5, RZ, 0x8, P1 ;  /* 0x00000008ff057807 */ /* 0x000fe20000800000 */
[----:B------:R-:W-:Y:S01]  /*2760*/  IMAD R9, R210, R71, R4 ;  /* 0x00000047d2097224 */ /* 0x000fe200078e0204 */
[----:B------:R-:W-:Y:S02]  /*2770*/  SEL R4, RZ, 0x4, P0 ;  /* 0x00000004ff047807 */ /* 0x000fe40000000000 */
[----:B------:R-:W-:Y:S01]  /*2780*/  ISETP.GE.AND P0, PT, R206, UR4, PT ;  /* 0x00000004ce007c0c */ /* 0x000fe2000bf06270 */
[----:B------:R-:W-:Y:S01]  /*2790*/  IMAD.IADD R21, R21, 0x1, R9 ;  /* 0x0000000115157824 */ /* 0x000fe200078e0209 */
[----:B------:R-:W-:Y:S01]  /*27a0*/  LOP3.LUT R3, R5, R3, R4, 0xfe, !PT ;  /* 0x0000000305037212 */ /* 0x000fe200078efe04 */
[----:B------:R-:W-:Y:S01]  /*27b0*/  IMAD.IADD R49, R9, 0x1, R49 ;  /* 0x0000000109317824 */ /* 0x000fe200078e0231 */
[----:B------:R-:W-:Y:S01]  /*27c0*/  LEA.HI R8, R6, R6, RZ, 0x1 ;  /* 0x0000000606087211 */ /* 0x000fe200078f08ff */
[----:B-----5:R-:W-:Y:S01]  /*27d0*/  IMAD.WIDE.U32 R20, R26, R70, R20 ;  /* 0x000000461a147225 */ /* 0x020fe200078e0014 */
[----:B------:R-:W-:-:S02]  /*27e0*/  SEL R4, RZ, 0x10, P0 ;  /* 0x00000010ff047807 */ /* 0x000fc40000000000 */
[----:B------:R-:W-:Y:S01]  /*27f0*/  LOP3.LUT P0, RZ, R0, 0x2, RZ, 0xc0, !PT ;  /* 0x0000000200ff7812 */ /* 0x000fe2000780c0ff */
[----:B------:R-:W-:Y:S01]  /*2800*/  IMAD.WIDE.U32 R48, R26, R70, R48 ;  /* 0x000000461a307225 */ /* 0x000fe200078e0030 */
[-C--:B------:R-:W-:Y:S02]  /*2810*/  ISETP.GE.AND P0, PT, R18, R13.reuse, PT ;  /* 0x0000000d1200720c */ /* 0x080fe40003f06270 */
[----:B------:R-:W-:Y:S02]  /*2820*/  LOP3.LUT R11, R8, 0xfffffffe, RZ, 0xc0, !PT ;  /* 0xfffffffe080b7812 */ /* 0x000fe400078ec0ff */
[----:B------:R-:W-:Y:S02]  /*2830*/  SEL R5, R13, RZ, P0 ;  /* 0x000000ff0d057207 */ /* 0x000fe40000000000 */
[----:B------:R-:W-:Y:S01]  /*2840*/  ISETP.GE.AND P1, PT, R78, R13, PT ;  /* 0x0000000d4e00720c */ /* 0x000fe20003f26270 */
[----:B------:R-:W-:Y:S01]  /*2850*/  IMAD.IADD R65, R6, 0x1, -R11 ;  /* 0x0000000106417824 */ /* 0x000fe200078e0a0b */
[----:B------:R-:W-:Y:S01]  /*2860*/  LOP3.LUT R3, R3, R4, RZ, 0xfc, !PT ;  /* 0x0000000403037212 */ /* 0x000fe200078efcff */
[----:B------:R-:W-:Y:S01]  /*2870*/  IMAD R11, R210, R69, R7 ;  /* 0x00000045d20b7224 */ /* 0x000fe200078e0207 */
[C---:B------:R-:W-:Y:S01]  /*2880*/  SEL R7, R13.reuse, RZ, P2 ;  /* 0x000000ff0d077207 */ /* 0x040fe20001000000 */
[----:B------:R-:W-:Y:S01]  /*2890*/  IMAD.IADD R5, R18, 0x1, R5 ;  /* 0x0000000112057824 */ /* 0x000fe200078e0205 */
[----:B------:R-:W-:Y:S01]  /*28a0*/  SEL R9, R13, RZ, P1 ;  /* 0x000000ff0d097207 */ /* 0x000fe20000800000 */
[----:B------:R-:W-:Y:S01]  /*28b0*/  IMAD.IADD R51, R51, 0x1, R11 ;  /* 0x0000000133337824 */ /* 0x000fe200078e020b */
[----:B------:R-:W-:Y:S01]  /*28c0*/  P2R R84, PR, RZ, 0x2 ;  /* 0x00000002ff547803 */ /* 0x000fe20000000000 */
[----:B------:R-:W-:Y:S01]  /*28d0*/  IMAD.IADD R7, R80, 0x1, R7 ;  /* 0x0000000150077824 */ /* 0x000fe200078e0207 */
[----:B------:R-:W-:Y:S01]  /*28e0*/  SHF.R.S32.HI R4, RZ, 0x1f, R5 ;  /* 0x0000001fff047819 */ /* 0x000fe20000011405 */
[----:B------:R-:W-:Y:S01]  /*28f0*/  IMAD.IADD R9, R78, 0x1, R9 ;  /* 0x000000014e097824 */ /* 0x000fe200078e0209 */
[----:B------:R-:W-:Y:S01]  /*2900*/  ISETP.GE.AND P1, PT, R208, UR4, PT ;  /* 0x00000004d0007c0c */ /* 0x000fe2000bf26270 */
[----:B------:R-:W-:Y:S01]  /*2910*/  IMAD.IADD R53, R11, 0x1, R53 ;  /* 0x000000010b357824 */ /* 0x000fe200078e0235 */
[----:B------:R-:W-:Y:S01]  /*2920*/  LEA.HI R77, R4, R5, RZ, 0x4 ;  /* 0x00000005044d7211 */ /* 0x000fe200078f20ff */
[----:B------:R-:W-:Y:S01]  /*2930*/  IMAD.WIDE.U32 R50, R26, R68, R50 ;  /* 0x000000441a327225 */ /* 0x000fe200078e0032 */
[----:B------:R-:W-:-:S02]  /*2940*/  SHF.R.S32.HI R6, RZ, 0x1f, R7 ;  /* 0x0000001fff067819 */ /* 0x000fc40000011407 */
[----:B------:R-:W-:Y:S01]  /*2950*/  SHF.R.S32.HI R8, RZ, 0x1f, R9 ;  /* 0x0000001fff087819 */ /* 0x000fe20000011409 */
[----:B------:R-:W-:Y:S01]  /*2960*/  IMAD.WIDE.U32 R52, R26, R68, R52 ;  /* 0x000000441a347225 */ /* 0x000fe200078e0034 */
[----:B------:R-:W-:Y:S02]  /*2970*/  LEA.HI R4, R4, R5, RZ, 0x6 ;  /* 0x0000000504047211 */ /* 0x000fe400078f30ff */
[----:B------:R-:W-:Y:S01]  /*2980*/  LEA.HI R76, R6, R7, RZ, 0x4 ;  /* 0x00000007064c7211 */ /* 0x000fe200078f20ff */
[----:B------:R-:W-:Y:S01]  /*2990*/  IMAD R65, R65, 0x80, R210 ;  /* 0x0000008041417824 */ /* 0x000fe200078e02d2 */
[----:B------:R-:W-:Y:S01]  /*29a0*/  LEA.HI R75, R8, R9, RZ, 0x4 ;  /* 0x00000009084b7211 */ /* 0x000fe200078f20ff */
[----:B------:R-:W-:Y:S01]  /*29b0*/  IMAD.SHL.U32 R5, R4, 0x80, RZ ;  /* 0x0000008004057824 */ /* 0x000fe200078e00ff */
[----:B------:R-:W-:Y:S02]  /*29c0*/  LEA.HI R6, R6, R7, RZ, 0x6 ;  /* 0x0000000706067211 */ /* 0x000fe400078f30ff */
[----:B------:R-:W-:-:S02]  /*29d0*/  LEA.HI R8, R8, R9, RZ, 0x6 ;  /* 0x0000000908087211 */ /* 0x000fc400078f30ff */
[----:B------:R-:W-:Y:S01]  /*29e0*/  SHF.R.S32.HI R11, RZ, 0x1f, R26 ;  /* 0x0000001fff0b7819 */ /* 0x000fe2000001141a */
[----:B------:R-:W-:Y:S01]  /*29f0*/  IMAD.SHL.U32 R7, R6, 0x80, RZ ;  /* 0x0000008006077824 */ /* 0x000fe200078e00ff */
[----:B------:R-:W-:Y:S01]  /*2a00*/  LOP3.LUT R4, R214, 0x30, R77, 0xf8, !PT ;  /* 0x00000030d6047812 */ /* 0x000fe200078ef84d */
[----:B------:R-:W-:Y:S01]  /*2a10*/  IMAD.SHL.U32 R9, R8, 0x80, RZ ;  /* 0x0000008008097824 */ /* 0x000fe200078e00ff */
[----:B------:R-:W-:Y:S01]  /*2a20*/  LOP3.LUT R5, R5, 0xffffe000, RZ, 0xc0, !PT ;  /* 0xffffe00005057812 */ /* 0x000fe200078ec0ff */
[C---:B------:R-:W-:Y:S01]  /*2a30*/  IMAD R10, R11.reuse, R70, RZ ;  /* 0x000000460b0a7224 */ /* 0x040fe200078e02ff */
[----:B------:R-:W-:Y:S01]  /*2a40*/  LOP3.LUT R4, R4, R215, RZ, 0x3c, !PT ;  /* 0x000000d704047212 */ /* 0x000fe200078e3cff */
[----:B------:R-:W-:Y:S01]  /*2a50*/  IMAD R11, R11, R68, RZ ;  /* 0x000000440b0b7224 */ /* 0x000fe200078e02ff */
[C---:B------:R-:W-:Y:S02]  /*2a60*/  LOP3.LUT R6, R214.reuse, 0x30, R76, 0xf8, !PT ;  /* 0x00000030d6067812 */ /* 0x040fe400078ef84c */
[----:B------:R-:W-:Y:S01]  /*2a70*/  LOP3.LUT R8, R214, 0x30, R75, 0xf8, !PT ;  /* 0x00000030d6087812 */ /* 0x000fe200078ef84b */
[----:B------:R-:W-:Y:S01]  /*2a80*/  IMAD R11, R26, R69, R11 ;  /* 0x000000451a0b7224 */ /* 0x000fe200078e020b */
[----:B------:R-:W-:-:S02]  /*2a90*/  SEL R58, RZ, 0x20, P1 ;  /* 0x00000020ff3a7807 */ /* 0x000fc40000800000 */
[----:B------:R-:W-:Y:S01]  /*2aa0*/  IADD3 R74, R4, R5, R216 ;  /* 0x00000005044a7210 */ /* 0x000fe20007ffe0d8 */
[----:B------:R-:W-:Y:S01]  /*2ab0*/  IMAD R5, R26, R71, R10 ;  /* 0x000000471a057224 */ /* 0x000fe200078e020a */
[----:B------:R-:W-:Y:S01]  /*2ac0*/  LOP3.LUT R7, R7, 0xffffe000, RZ, 0xc0, !PT ;  /* 0xffffe00007077812 */ /* 0x000fe200078ec0ff */
[----:B------:R-:W-:Y:S01]  /*2ad0*/  IMAD.IADD R61, R51, 0x1, R11 ;  /* 0x00000001333d7824 */ /* 0x000fe200078e020b */
[-C--:B------:R-:W-:Y:S01]  /*2ae0*/  LOP3.LUT R6, R6, R215.reuse, RZ, 0x3c, !PT ;  /* 0x000000d706067212 */ /* 0x080fe200078e3cff */
[----:B------:R-:W-:Y:S01]  /*2af0*/  IMAD.IADD R63, R21, 0x1, R5 ;  /* 0x00000001153f7824 */ /* 0x000fe200078e0205 */
[----:B------:R-:W-:Y:S01]  /*2b00*/  LOP3.LUT R9, R9, 0xffffe000, RZ, 0xc0, !PT ;  /* 0xffffe00009097812 */ /* 0x000fe200078ec0ff */
[----:B------:R-:W-:Y:S01]  /*2b10*/  IMAD.IADD R62, R5, 0x1, R49 ;  /* 0x00000001053e7824 */ /* 0x000fe200078e0231 */
[----:B------:R-:W-:Y:S01]  /*2b20*/  LOP3.LUT R8, R8, R215, RZ, 0x3c, !PT ;  /* 0x000000d708087212 */ /* 0x000fe200078e3cff */
[----:B------:R-:W-:Y:S01]  /*2b30*/  IMAD.IADD R60, R11, 0x1, R53 ;  /* 0x000000010b3c7824 */ /* 0x000fe200078e0235 */
[----:B------:R-:W-:-:S02]  /*2b40*/  LOP3.LUT R58, R3, R58, RZ, 0xfc, !PT ;  /* 0x0000003a033a7212 */ /* 0x000fc400078efcff */
[C---:B------:R-:W-:Y:S01]  /*2b50*/  SHF.L.U64.HI R71, R70.reuse, 0x7, R71 ;  /* 0x0000000746477819 */ /* 0x040fe20000010247 */
[----:B------:R-:W-:Y:S01]  /*2b60*/  IMAD.SHL.U32 R70, R70, 0x80, RZ ;  /* 0x0000008046467824 */ /* 0x000fe200078e00ff */
[C---:B------:R-:W-:Y:S01]  /*2b70*/  SHF.L.U64.HI R69, R68.reuse, 0x7, R69 ;  /* 0x0000000744457819 */ /* 0x040fe20000010245 */
[----:B------:R-:W-:Y:S01]  /*2b80*/  IMAD.SHL.U32 R68, R68, 0x80, RZ ;  /* 0x0000008044447824 */ /* 0x000fe200078e00ff */
[----:B------:R-:W-:Y:S02]  /*2b90*/  LOP3.LUT R55, R3, 0x1, RZ, 0xc0, !PT ;  /* 0x0000000103377812 */ /* 0x000fe400078ec0ff */
[--C-:B------:R-:W-:Y:S02]  /*2ba0*/  IADD3 R73, R6, R7, R216.reuse ;  /* 0x0000000706497210 */ /* 0x100fe40007ffe0d8 */
[----:B------:R-:W-:Y:S02]  /*2bb0*/  IADD3 R72, R8, R9, R216 ;  /* 0x0000000908487210 */ /* 0x000fe40007ffe0d8 */
[----:B------:R-:W-:-:S02]  /*2bc0*/  LOP3.LUT R59, R77, 0xfffffff0, RZ, 0xc0, !PT ;  /* 0xfffffff04d3b7812 */ /* 0x000fc400078ec0ff */
[----:B------:R-:W-:Y:S02]  /*2bd0*/  LOP3.LUT R57, R76, 0xfffffff0, RZ, 0xc0, !PT ;  /* 0xfffffff04c397812 */ /* 0x000fe400078ec0ff */
[----:B------:R-:W-:Y:S02]  /*2be0*/  LOP3.LUT R56, R75, 0xfffffff0, RZ, 0xc0, !PT ;  /* 0xfffffff04b387812 */ /* 0x000fe400078ec0ff */
[C---:B------:R-:W-:Y:S02]  /*2bf0*/  LOP3.LUT R54, R58.reuse, 0x2, RZ, 0xc0, !PT ;  /* 0x000000023a367812 */ /* 0x040fe400078ec0ff */
[----:B------:R-:W-:Y:S02]  /*2c00*/  LOP3.LUT R3, R58, 0x4, RZ, 0xc0, !PT ;  /* 0x000000043a037812 */ /* 0x000fe400078ec0ff */
[----:B---3--:R-:W-:-:S07]  /*2c10*/  SHF.R.S32.HI R64, RZ, 0x1f, R81 ;  /* 0x0000001fff407819 */ /* 0x008fce0000011451 */
.L_x_5546:
[----:B--2---:R-:W2:Y:S01]  /*2c20*/  LDL R13, [R1+0x4] ;  /* 0x00000400010d7983 */ /* 0x004ea20000100800 */
[----:B0-----:R-:W0:Y:S01]  /*2c30*/  LDC R88, c[0x0][0x430] ;  /* 0x00010c00ff587b82 */ /* 0x001e220000000800 */
        /* <DEDUP_REMOVED lines=10> */
[----:B---3--:R-:W3:Y:S08]  /*2ce0*/  @!P1 LDC.64 R4, c[0x0][0x418] ;  /* 0x00010600ff049b82 */ /* 0x008ef00000000a00 */
[----:B----4-:R-:W4:Y:S08]  /*2cf0*/  @P2 LDC R9, c[0x0][0x434] ;  /* 0x00010d00ff092b82 */ /* 0x010f300000000800 */
[----:B------:R-:W1:Y:S01]  /*2d00*/  @P2 LDC R10, c[0x0][0x438] ;  /* 0x00010e00ff0a2b82 */ /* 0x000e620000000800 */
[----:B----4-:R-:W-:-:S05]  /*2d10*/  @P2 IMAD.HI.U32 R9, R12, R9, RZ ;  /* 0x000000090c092227 */ /* 0x010fca00078e00ff */
[----:B-1----:R-:W-:Y:S01]  /*2d20*/  @P2 SHF.R.U32.HI R8, RZ, R10, R9 ;  /* 0x0000000aff082219 */ /* 0x002fe20000011609 */
[----:B0-----:R-:W-:-:S03]  /*2d30*/  @!P1 IMAD R10, R64, R6, RZ ;  /* 0x00000006400a9224 */ /* 0x001fc600078e02ff */
[----:B------:R-:W-:Y:S01]  /*2d40*/  @!P1 SHF.R.S32.HI R9, RZ, 0x1f, R8 ;  /* 0x0000001fff099819 */ /* 0x000fe20000011408 */
[C---:B------:R-:W-:Y:S02]  /*2d50*/  @!P1 IMAD R11, R81.reuse, R7, R10 ;  /* 0x00000007510b9224 */ /* 0x040fe400078e020a */
[----:B------:R-:W-:-:S04]  /*2d60*/  @!P1 IMAD.WIDE.U32 R6, R81, R6, R8 ;  /* 0x0000000651069225 */ /* 0x000fc800078e0008 */
[----:B------:R-:W-:Y:S01]  /*2d70*/  @!P1 IMAD.IADD R7, R7, 0x1, R11 ;  /* 0x0000000107079824 */ /* 0x000fe200078e020b */
[----:B---3--:R-:W-:Y:S02]  /*2d80*/  @!P1 LEA R4, P2, R6, R4, 0x2 ;  /* 0x0000000406049211 */ /* 0x008fe400078410ff */
[----:B------:R-:W-:Y:S02]  /*2d90*/  LOP3.LUT P3, RZ, R0, 0x2, RZ, 0xc0, !PT ;  /* 0x0000000200ff7812 */ /* 0x000fe4000786c0ff */
[----:B------:R-:W-:Y:S02]  /*2da0*/  @!P1 LEA.HI.X R5, R6, R5, R7, 0x2, P2 ;  /* 0x0000000506059211 */ /* 0x000fe400010f1407 */
[----:B------:R-:W-:Y:S01]  /*2db0*/  ISETP.GE.AND P2, PT, R96, 0x1, PT ;  /* 0x000000016000780c */ /* 0x000fe20003f46270 */
[----:B------:R-:W-:Y:S01]  /*2dc0*/  IMAD.MOV R9, RZ, RZ, -R8 ;  /* 0x000000ffff097224 */ /* 0x000fe200078e0a08 */
[----:B------:R-:W-:Y:S05]  /*2dd0*/  YIELD ;  /* 0x0000000000007946 */ /* 0x000fea0003800000 */
[----:B------:R-:W-:Y:S01]  /*2de0*/  BSSY B0, `(.L_x_5488) ;  /* 0x00006c3000007945 */ /* 0x000fe20003800000 */
[----:B------:R0:W5:Y:S01]  /*2df0*/  @!P1 LDG.E R87, desc[UR42][R4.64] ;  /* 0x0000002a04579981 */ /* 0x000162000c1e1900 */
[----:B------:R-:W-:Y:S01]  /*2e00*/  IMAD R88, R88, R9, R12 ;  /* 0x0000000958587224 */ /* 0x000fe200078e020c */
[----:B------:R-:W-:Y:S01]  /*2e10*/  ISETP.GT.AND P1, PT, R24, R25, PT ;  /* 0x000000191800720c */ /* 0x000fe20003f24270 */
[----:B--2---:R-:W-:-:S04]  /*2e20*/  IMAD R7, R22, 0x6000, R13 ;  /* 0x0000600016077824 */ /* 0x004fc800078e020d */
[C---:B------:R-:W-:Y:S02]  /*2e30*/  VIADD R85, R7.reuse, 0x20 ;  /* 0x0000002007557836 */ /* 0x040fe40000000000 */
[----:B------:R-:W-:Y:S02]  /*2e40*/  @P3 VIADD R85, R7, 0xffffffe0 ;  /* 0xffffffe007553836 */ /* 0x000fe40000000000 */
[C---:B------:R-:W-:Y:S02]  /*2e50*/  IMAD.IADD R86, R16.reuse, 0x1, R7 ;  /* 0x0000000110567824 */ /* 0x040fe400078e0207 */
[----:B------:R-:W-:Y:S01]  /*2e60*/  IMAD.IADD R85, R16, 0x1, R85 ;  /* 0x0000000110557824 */ /* 0x000fe200078e0255 */
[----:B0-----:R-:W-:Y:S06]  /*2e70*/  @!P2 BRA `(.L_x_5489) ;  /* 0x0000006400d0a947 */ /* 0x001fec0003800000 */
[----:B------:R-:W-:Y:S01]  /*2e80*/  SHF.R.S32.HI R89, RZ, 0x1f, R88 ;  /* 0x0000001fff597819 */ /* 0x000fe20000011458 */
[----:B------:R-:W-:Y:S01]  /*2e90*/  ULDC.64 UR4, c[0x0][0x300] ;  /* 0x0000c00000047ab9 */ /* 0x000fe20000000a00 */
[----:B-----5:R-:W-:Y:S01]  /*2ea0*/  SHF.R.S32.HI R90, RZ, 0x1f, R87 ;  /* 0x0000001fff5a7819 */ /* 0x020fe20000011457 */
[----:B------:R-:W-:-:S04]  /*2eb0*/  IMAD.WIDE.U32 R4, R88, UR4, RZ ;  /* 0x0000000458047c25 */ /* 0x000fc8000f8e00ff */
        /* <DEDUP_REMOVED lines=14> */
[----:B------:R-:W-:-:S04]  /*2fa0*/  IMAD.WIDE.U32 R4, R200, UR4, R4 ;  /* 0x00000004c8047c25 */ /* 0x000fc8000f8e0004 */
[----:B------:R-:W-:Y:S01]  /*2fb0*/  IMAD R99, R200, UR5, R5 ;  /* 0x00000005c8637c24 */ /* 0x000fe2000f8e0205 */
[----:B------:R-:W-:Y:S01]  /*2fc0*/  ULDC.64 UR4, c[0x0][0x2e8] ;  /* 0x0000ba0000047ab9 */ /* 0x000fe20000000a00 */
[C---:B------:R-:W-:Y:S01]  /*2fd0*/  IMAD R5, R7.reuse, R68, R6 ;  /* 0x0000004407057224 */ /* 0x040fe200078e0206 */
[----:B------:R-:W-:Y:S01]  /*2fe0*/  IADD3 R97, P2, R4, UR4, RZ ;  /* 0x0000000404617c10 */ /* 0x000fe2000ff5e0ff */
[----:B------:R-:W-:Y:S01]  /*2ff0*/  ULDC.U8 UR4, c[0x0][0x410] ;  /* 0x0001040000047ab9 */ /* 0x000fe20000000000 */
[----:B------:R-:W-:Y:S02]  /*3000*/  IMAD R7, R7, R70, R8 ;  /* 0x0000004607077224 */ /* 0x000fe400078e0208 */
[----:B------:R-:W-:Y:S01]  /*3010*/  IADD3.X R99, R99, UR5, RZ, P2, !PT ;  /* 0x0000000563637c10 */ /* 0x000fe200097fe4ff */
[----:B------:R-:W-:Y:S01]  /*3020*/  IMAD.WIDE.U32 R12, R68, R24, RZ ;  /* 0x00000018440c7225 */ /* 0x000fe200078e00ff */
[----:B------:R-:W-:-:S03]  /*3030*/  ISETP.NE.AND P2, PT, RZ, UR4, PT ;  /* 0x00000004ff007c0c */ /* 0x000fc6000bf45270 */
[----:B------:R-:W-:-:S04]  /*3040*/  IMAD.WIDE.U32 R10, R70, R24, RZ ;  /* 0x00000018460a7225 */ /* 0x000fc800078e00ff */
[----:B------:R-:W-:Y:S02]  /*3050*/  IMAD.IADD R14, R13, 0x1, R5 ;  /* 0x000000010d0e7824 */ /* 0x000fe400078e0205 */
[----:B------:R-:W-:-:S04]  /*3060*/  IMAD.IADD R15, R11, 0x1, R7 ;  /* 0x000000010b0f7824 */ /* 0x000fc800078e0207 */
[----:B------:R-:W-:Y:S05]  /*3070*/  @!P2 BRA `(.L_x_5490) ;  /* 0x000000300064a947 */ /* 0x000fea0003800000 */
[----:B------:R-:W-:Y:S01]  /*3080*/  ISETP.GE.AND P3, PT, R210, R91, PT ;  /* 0x0000005bd200720c */ /* 0x000fe20003f66270 */
        /* <DEDUP_REMOVED lines=50> */
.L_x_5492:
[----:B------:R-:W-:Y:S05]  /*33b0*/  BSYNC B1 ;  /* 0x0000000000017941 */ /* 0x000fea0003800000 */
.L_x_5491:
[----:B------:R-:W-:Y:S01]  /*33c0*/  UISETP.NE.AND UP0, UPT, UR40, 0x3, UPT ;  /* 0x000000032800788c */ /* 0x000fe2000bf05270 */
[----:B-----5:R-:W-:Y:S02]  /*33d0*/  IMAD.MOV.U32 R98, RZ, RZ, R8 ;  /* 0x000000ffff627224 */ /* 0x020fe400078e0008 */
[----:B------:R-:W-:Y:S02]  /*33e0*/  IMAD.MOV.U32 R101, RZ, RZ, R30 ;  /* 0x000000ffff657224 */ /* 0x000fe400078e001e */
        /* <DEDUP_REMOVED lines=13> */
.L_x_5493:
[----:B------:R-:W-:Y:S01]  /*34c0*/  IMAD R82, R22, 0x8, R16 ;  /* 0x0000000816527824 */ /* 0x000fe200078e0210 */
[----:B------:R-:W-:Y:S01]  /*34d0*/  SHF.L.U32 R94, R209, 0x1f, RZ ;  /* 0x0000001fd15e7819 */ /* 0x000fe200000006ff */
[----:B------:R-:W-:Y:S03]  /*34e0*/  BSSY B1, `(.L_x_5494) ;  /* 0x0000003000017945 */ /* 0x000fe60003800000 */
[----:B------:R-:W1:Y:S02]  /*34f0*/  SYNCS.PHASECHK.TRANS64.TRYWAIT P4, [R82+URZ+0x2a890], R94 ;  /* 0x02a8905e520075a7 */ /* 0x000e64000808017f */
[----:B-1----:R-:W-:Y:S05]  /*3500*/  @!P4 BRA `(.L_x_5495) ;  /* 0x000002c000e4c947 */ /* 0x002fea0003800000 */
.L_x_5871:
[----:B------:R-:W-:Y:S05]  /*3510*/  BSYNC B1 ;  /* 0x0000000000017941 */ /* 0x000fea0003800000 */
.L_x_5494:
[----:B------:R-:W-:-:S03]  /*3520*/  UMOV UR4, 0xffffffff ;  /* 0xffffffff00047882 */ /* 0x000fc60000000000 */
[----:B------:R-:W-:Y:S05]  /*3530*/  BRA.DIV UR4, `(.L_x_5496) ;  /* 0x000002c204ec7947 */ /* 0x000fea000b800000 */
[----:B------:R-:W2:Y:S04]  /*3540*/  SHFL.IDX PT, R99, R99, RZ, 0x1e1f ;  /* 0x001e1fff63637589 */ /* 0x000ea800000e0000 */
[----:B------:R3:W4:Y:S02]  /*3550*/  SHFL.IDX PT, R14, R97, RZ, 0x1e1f ;  /* 0x001e1fff610e7589 */ /* 0x00072400000e0000 */
.L_x_5875:
[----:B------:R-:W-:Y:S05]  /*3560*/  @P3 BRA `(.L_x_5497) ;  /* 0x0000006400283947 */ /* 0x000fea0003800000 */
[----:B------:R-:W-:Y:S01]  /*3570*/  ISETP.NE.AND P3, PT, R55, RZ, PT ;  /* 0x000000ff3700720c */ /* 0x000fe20003f65270 */
[----:B------:R-:W-:-:S12]  /*3580*/  BSSY B1, `(.L_x_5498) ;  /* 0x0000075000017945 */ /* 0x000fd80003800000 */
[----:B------:R-:W-:Y:S05]  /*3590*/  @!P3 BRA `(.L_x_5499) ;  /* 0x0000000400ccb947 */ /* 0x000fea0003800000 */
[----:B------:R1:W1:Y:S01]  /*35a0*/  LDS.128 R4, [R86+0x1e400] ;  /* 0x01e4000056047984 */ /* 0x0002620000000c00 */
[----:B0---4-:R-:W-:Y:S01]  /*35b0*/  IADD3 R10, P3, R18, R14, RZ ;  /* 0x0000000e120a7210 */ /* 0x011fe20007f7e0ff */
[----:B------:R-:W-:Y:S04]  /*35c0*/  BSSY B2, `(.L_x_5500) ;  /* 0x000006f000027945 */ /* 0x000fe80003800000 */
[----:B--2---:R-:W-:Y:S01]  /*35d0*/  IMAD.X R11, R99, 0x1, R19, P3 ;  /* 0x00000001630b7824 */ /* 0x004fe200018e0613 */
        /* <DEDUP_REMOVED lines=13> */
[----:B---3--:R-:W-:Y:S01]  /*36b0*/  SHF.R.U32.HI R97, RZ, 0x10, R93 ;  /* 0x00000010ff617819 */ /* 0x008fe2000001165d */
[----:B-1----:R-:W-:Y:S01]  /*36c0*/  IMAD.MOV.U32 R15, RZ, RZ, R4 ;  /* 0x000000ffff0f7224 */ /* 0x002fe200078e0004 */
[----:B------:R-:W-:Y:S01]  /*36d0*/  LOP3.LUT R13, R13, 0xff00, R12, 0xf8, !PT ;  /* 0x0000ff000d0d7812 */ /* 0x000fe200078ef80c */
[----:B------:R-:W-:Y:S01]  /*36e0*/  IMAD.U32 R12, R112, 0x10000, RZ ;  /* 0x00010000700c7824 */ /* 0x000fe200078e00ff */
[----:B------:R-:W-:Y:S01]  /*36f0*/  LOP3.LUT R93, R47, 0xff00, R46, 0xf8, !PT ;  /* 0x0000ff002f5d7812 */ /* 0x000fe200078ef82e */
[----:B------:R-:W-:Y:S01]  /*3700*/  IMAD.U32 R46, R97, 0x10000, RZ ;  /* 0x00010000612e7824 */ /* 0x000fe200078e00ff */
[----:B------:R-:W-:-:S02]  /*3710*/  F2FP.F16.E4M3.UNPACK_B R4, R5 ;  /* 0x00000005ff04723e */ /* 0x000fc400020006ff */
[-C--:B------:R-:W-:Y:S02]  /*3720*/  F2FP.F16.E4M3.UNPACK_B R47, R110.reuse.H1 ;  /* 0x0000006eff2f723e */ /* 0x080fe400030006ff */
        /* <DEDUP_REMOVED lines=9> */
[----:B------:R-:W-:Y:S01]  /*37c0*/  FMUL.FTZ R113, R46, R111 ;  /* 0x0000006f2e717220 */ /* 0x000fe20000410000 */
        /* <DEDUP_REMOVED lines=32> */
[-C--:B------:R-:W-:Y:S01]  /*39d0*/  F2FP.F16.E4M3.UNPACK_B R114, R13.reuse.H1 ;  /* 0x0000000dff72723e */ /* 0x080fe200030006ff */
[--C-:B------:R-:W-:Y:S01]  /*39e0*/  HADD2.F32 R109, -RZ, R97.reuse.H0_H0 ;  /* 0x20000061ff6d7230 */ /* 0x100fe20000004100 */
[----:B------:R-:W-:Y:S01]  /*39f0*/  F2FP.F16.E4M3.UNPACK_B R111, R12.H1 ;  /* 0x0000000cff6f723e */ /* 0x000fe200030006ff */
[----:B------:R-:W-:Y:S01]  /*3a00*/  HADD2.F32 R97, -RZ, R97.H1_H1 ;  /* 0x30000061ff617230 */ /* 0x000fe20000004100 */
[----:B------:R-:W-:Y:S01]  /*3a10*/  F2FP.SATFINITE.E4M3.F32.PACK_AB_MERGE_C R92, R93, R92, RZ ;  /* 0x0000005c5d5c723e */ /* 0x000fe200048070ff */
[--C-:B------:R-:W-:Y:S01]  /*3a20*/  HADD2.F32 R118, -RZ, R114.reuse.H1_H1 ;  /* 0x30000072ff767230 */ /* 0x100fe20000004100 */
[----:B------:R-:W-:Y:S01]  /*3a30*/  F2FP.F16.E4M3.UNPACK_B R93, R6.H1 ;  /* 0x00000006ff5d723e */ /* 0x000fe200030006ff */
[----:B------:R-:W-:Y:S01]  /*3a40*/  HADD2.F32 R112, -RZ, R111.H1_H1 ;  /* 0x3000006fff707230 */ /* 0x000fe20000004100 */
[----:B------:R-:W-:Y:S01]  /*3a50*/  F2FP.F16.E4M3.UNPACK_B R113, R13 ;  /* 0x0000000dff71723e */ /* 0x000fe200020006ff */
[----:B------:R-:W-:Y:S01]  /*3a60*/  HADD2.F32 R114, -RZ, R114.H0_H0 ;  /* 0x20000072ff727230 */ /* 0x000fe20000004100 */
[----:B------:R-:W-:Y:S01]  /*3a70*/  F2FP.F16.E4M3.UNPACK_B R110, R12 ;  /* 0x0000000cff6e723e */ /* 0x000fe200020006ff */
[----:B------:R-:W-:Y:S01]  /*3a80*/  FMUL.FTZ R12, R97, R118 ;  /* 0x00000076610c7220 */ /* 0x000fe20000410000 */
[----:B------:R-:W-:-:S02]  /*3a90*/  HADD2.F32 R13, -RZ, R93.H1_H1 ;  /* 0x3000005dff0d7230 */ /* 0x000fc40000004100 */
[C---:B------:R-:W-:Y:S01]  /*3aa0*/  FMUL.FTZ R120, R109.reuse, R118 ;  /* 0x000000766d787220 */ /* 0x040fe20000410000 */
[----:B------:R-:W-:Y:S02]  /*3ab0*/  HADD2.F32 R116, -RZ, R113.H1_H1 ;  /* 0x30000071ff747230 */ /* 0x000fe40000004100 */
[----:B------:R-:W-:Y:S01]  /*3ac0*/  FFMA.FTZ R109, R109, R112, -R12 ;  /* 0x000000706d6d7223 */ /* 0x000fe2000001080c */
[----:B------:R-:W-:Y:S01]  /*3ad0*/  HADD2.F32 R93, -RZ, R93.H0_H0 ;  /* 0x2000005dff5d7230 */ /* 0x000fe20000004100 */
[----:B------:R-:W-:Y:S01]  /*3ae0*/  F2FP.F16.E4M3.UNPACK_B R7, R7 ;  /* 0x00000007ff07723e */ /* 0x000fe200020006ff */
[----:B------:R-:W-:Y:S02]  /*3af0*/  HADD2.F32 R12, -RZ, R110.H1_H1 ;  /* 0x3000006eff0c7230 */ /* 0x000fe40000004100 */
[----:B------:R-:W-:Y:S01]  /*3b00*/  FMUL.FTZ R118, R13, R116 ;  /* 0x000000740d767220 */ /* 0x000fe20000410000 */
[----:B------:R-:W-:Y:S01]  /*3b10*/  F2FP.F16.E4M3.UNPACK_B R6, R6 ;  /* 0x00000006ff06723e */ /* 0x000fe200020006ff */
[----:B------:R-:W-:Y:S01]  /*3b20*/  FMUL.FTZ R116, R93, R116 ;  /* 0x000000745d747220 */ /* 0x000fe20000410000 */
[----:B------:R-:W-:-:S02]  /*3b30*/  HADD2.F32 R113, -RZ, R113.H0_H0 ;  /* 0x20000071ff717230 */ /* 0x000fc40000004100 */
[----:B------:R-:W-:Y:S01]  /*3b40*/  FFMA.FTZ R118, R93, R12, -R118 ;  /* 0x0000000c5d767223 */ /* 0x000fe20000010876 */
[----:B------:R-:W-:Y:S01]  /*3b50*/  FFMA.FTZ R120, R97, R112, R120 ;  /* 0x0000007061787223 */ /* 0x000fe20000010078 */
[----:B------:R-:W-:Y:S01]  /*3b60*/  FFMA.FTZ R93, R13, R12, R116 ;  /* 0x0000000c0d5d7223 */ /* 0x000fe20000010074 */
[--C-:B------:R-:W-:Y:S01]  /*3b70*/  HADD2.F32 R12, -RZ, R7.reuse.H0_H0 ;  /* 0x20000007ff0c7230 */ /* 0x100fe20000004100 */
[----:B------:R-:W-:Y:S01]  /*3b80*/  F2FP.SATFINITE.E4M3.F32.PACK_AB_MERGE_C R5, R5, R4, R47 ;  /* 0x000000040505723e */ /* 0x000fe2000480702f */
[----:B------:R-:W-:Y:S01]  /*3b90*/  HADD2.F32 R13, -RZ, R7.H1_H1 ;  /* 0x30000007ff0d7230 */ /* 0x000fe20000004100 */
[----:B------:R-:W-:Y:S01]  /*3ba0*/  F2FP.SATFINITE.E4M3.F32.PACK_AB_MERGE_C R109, R120, R109, RZ ;  /* 0x0000006d786d723e */ /* 0x000fe200048070ff */
        /* <DEDUP_REMOVED lines=13> */
[----:B------:R-:W-:Y:S02]  /*3c80*/  F2FP.SATFINITE.E4M3.F32.PACK_AB_MERGE_C R4, R46, R15, R92 ;  /* 0x0000000f2e04723e */ /* 0x000fe4000480705c */
[----:B------:R-:W-:-:S02]  /*3c90*/  F2FP.SATFINITE.E4M3.F32.PACK_AB_MERGE_C R7, R114, R97, R109 ;  /* 0x000000617207723e */ /* 0x000fc4000480706d */
[----:B------:R-:W-:-:S07]  /*3ca0*/  F2FP.SATFINITE.E4M3.F32.PACK_AB_MERGE_C R6, R113, R112, R93 ;  /* 0x000000707106723e */ /* 0x000fce000480705d */
.L_x_5501:
[----:B------:R-:W-:Y:S05]  /*3cb0*/  BSYNC B2 ;  /* 0x0000000000027941 */ /* 0x000fea0003800000 */
.L_x_5500:
[----:B-1----:R0:W-:Y:S02]  /*3cc0*/  ST.E.128 desc[UR42][R10.64], R4 ;  /* 0x000000040a007985 */ /* 0x0021e4000c101d2a */
.L_x_5499:
[----:B------:R-:W-:Y:S05]  /*3cd0*/  BSYNC B1 ;  /* 0x0000000000017941 */ /* 0x000fea0003800000 */
.L_x_5498:
[----:B------:R-:W-:Y:S01]  /*3ce0*/  ISETP.NE.AND P3, PT, R54, RZ, PT ;  /* 0x000000ff3600720c */ /* 0x000fe20003f65270 */
[----:B------:R-:W-:-:S12]  /*3cf0*/  BSSY B1, `(.L_x_5502) ;  /* 0x0000077000017945 */ /* 0x000fd80003800000 */
[----:B------:R-:W-:Y:S05]  /*3d00*/  @!P3 BRA `(.L_x_5503) ;  /* 0x0000000400d4b947 */ /* 0x000fea0003800000 */
[----:B0-----:R-:W-:Y:S01]  /*3d10*/  IMAD.SHL.U32 R4, R212, 0x10, RZ ;  /* 0x00000010d4047824 */ /* 0x001fe200078e00ff */
[----:B------:R-:W-:Y:S04]  /*3d20*/  BSSY B2, `(.L_x_5504) ;  /* 0x0000072000027945 */ /* 0x000fe80003800000 */
[----:B----4-:R-:W-:-:S04]  /*3d30*/  IADD3 R10, P3, R14, R4, RZ ;  /* 0x000000040e0a7210 */ /* 0x010fc80007f7e0ff */
[----:B--2---:R-:W-:Y:S02]  /*3d40*/  LEA.HI.X.SX32 R11, R4, R99, 0x1, P3 ;  /* 0x00000063040b7211 */ /* 0x004fe400018f0eff */
[----:B------:R0:W2:Y:S01]  /*3d50*/  LDS.128 R4, [R85+0x1e400] ;  /* 0x01e4000055047984 */ /* 0x0000a20000000c00 */
[----:B------:R-:W-:-:S13]  /*3d60*/  ISETP.GE.AND P3, PT, R221, R96, PT ;  /* 0x00000060dd00720c */ /* 0x000fda0003f66270 */
[----:B0-----:R-:W-:Y:S05]  /*3d70*/  @P3 BRA `(.L_x_5505) ;  /* 0x0000000400b03947 */ /* 0x001fea0003800000 */
[----:B------:R-:W-:Y:S02]  /*3d80*/  SHF.R.U32.HI R47, RZ, 0x8, R43 ;  /* 0x00000008ff2f7819 */ /* 0x000fe4000001162b */
[----:B------:R-:W-:Y:S02]  /*3d90*/  SHF.R.U32.HI R15, RZ, 0x8, R45 ;  /* 0x00000008ff0f7819 */ /* 0x000fe4000001162d */
[----:B------:R-:W-:Y:S02]  /*3da0*/  SHF.R.U32.HI R93, RZ, 0x18, R43 ;  /* 0x00000018ff5d7819 */ /* 0x000fe4000001162b */
[----:B------:R-:W-:Y:S02]  /*3db0*/  LOP3.LUT R12, R43, 0xff, RZ, 0xc0, !PT ;  /* 0x000000ff2b0c7812 */ /* 0x000fe400078ec0ff */
[----:B------:R-:W-:Y:S02]  /*3dc0*/  SHF.R.U32.HI R42, RZ, 0x18, R45 ;  /* 0x00000018ff2a7819 */ /* 0x000fe4000001162d */
[----:B------:R-:W-:-:S02]  /*3dd0*/  LOP3.LUT R13, R45, 0xff, RZ, 0xc0, !PT ;  /* 0x000000ff2d0d7812 */ /* 0x000fc400078ec0ff */
[----:B------:R-:W-:Y:S01]  /*3de0*/  SHF.R.U32.HI R46, RZ, 0x10, R43 ;  /* 0x00000010ff2e7819 */ /* 0x000fe2000001162b */
[----:B------:R-:W-:Y:S01]  /*3df0*/  IMAD.SHL.U32 R43, R47, 0x100, RZ ;  /* 0x000001002f2b7824 */ /* 0x000fe200078e00ff */
[----:B------:R-:W-:Y:S01]  /*3e00*/  SHF.R.U32.HI R44, RZ, 0x10, R45 ;  /* 0x00000010ff2c7819 */ /* 0x000fe2000001162d */
[----:B------:R-:W-:Y:S01]  /*3e10*/  IMAD.SHL.U32 R45, R15, 0x100, RZ ;  /* 0x000001000f2d7824 */ /* 0x000fe200078e00ff */
[----:B------:R-:W-:Y:S01]  /*3e20*/  PRMT R12, R93, 0x654, R12 ;  /* 0x000006545d0c7816 */ /* 0x000fe2000000000c */
[----:B--2---:R-:W-:Y:S01]  /*3e30*/  IMAD.MOV.U32 R15, RZ, RZ, R4 ;  /* 0x000000ffff0f7224 */ /* 0x004fe200078e0004 */
[----:B------:R-:W-:Y:S01]  /*3e40*/  PRMT R42, R42, 0x654, R13 ;  /* 0x000006542a2a7816 */ /* 0x000fe2000000000d */
[----:B------:R-:W-:Y:S01]  /*3e50*/  IMAD.MOV.U32 R13, RZ, RZ, R5 ;  /* 0x000000ffff0d7224 */ /* 0x000fe200078e0005 */
        /* <DEDUP_REMOVED lines=15> */
[----:B---3--:R-:W-:Y:S01]  /*3f50*/  FMUL.FTZ R97, R42, R93 ;  /* 0x0000005d2a617220 */ /* 0x008fe20000410000 */
        /* <DEDUP_REMOVED lines=15> */
[--C-:B------:R-:W-:Y:S02]  /*4050*/  HADD2.F32 R45, -RZ, R42.reuse.H1_H1 ;  /* 0x3000002aff2d7230 */ /* 0x100fe40000004100 */
[----:B------:R-:W-:Y:S01]  /*4060*/  HADD2.F32 R44, -RZ, R42.H0_H0 ;  /* 0x2000002aff2c7230 */ /* 0x000fe20000004100 */
[----:B------:R-:W-:Y:S01]  /*4070*/  F2FP.SATFINITE.E4M3.F32.PACK_AB_MERGE_C R112, R97, R92, RZ ;  /* 0x0000005c6170723e */ /* 0x000fe200048070ff */
        /* <DEDUP_REMOVED lines=12> */
[----:B------:R-:W-:Y:S01]  /*4140*/  FFMA.FTZ R15, R42, R107, -R47 ;  /* 0x0000006b2a0f7223 */ /* 0x000fe2000001082f */
[----:B------:R-:W-:Y:S01]  /*4150*/  F2FP.F16.E4M3.UNPACK_B R44, R7.H1 ;  /* 0x00000007ff2c723e */ /* 0x000fe200030006ff */
[----:B------:R-:W-:Y:S01]  /*4160*/  FFMA.FTZ R42, R43, R107, R108 ;  /* 0x0000006b2b2a7223 */ /* 0x000fe2000001006c */
[----:B------:R-:W-:Y:S01]  /*4170*/  F2FP.F16.E4M3.UNPACK_B R43, R6.H1 ;  /* 0x00000006ff2b723e */ /* 0x000fe200030006ff */
[----:B------:R-:W-:Y:S01]  /*4180*/  HADD2.F32 R108, -RZ, R97.H1_H1 ;  /* 0x30000061ff6c7230 */ /* 0x000fe20000004100 */
[----:B------:R-:W-:Y:S01]  /*4190*/  F2FP.SATFINITE.E4M3.F32.PACK_AB_MERGE_C R111, R46, R93, RZ ;  /* 0x0000005d2e6f723e */ /* 0x000fe200048070ff */
        /* <DEDUP_REMOVED lines=11> */
[-C--:B------:R-:W-:Y:S01]  /*4250*/  FMUL.FTZ R108, R12, R107.reuse ;  /* 0x0000006b0c6c7220 */ /* 0x080fe20000410000 */
        /* <DEDUP_REMOVED lines=21> */
[----:B------:R-:W-:-:S02]  /*43b0*/  F2FP.SATFINITE.E4M3.F32.PACK_AB_MERGE_C R109, R109, R110, RZ ;  /* 0x0000006e6d6d723e */ /* 0x000fc400048070ff */
[-C--:B------:R-:W-:Y:S01]  /*43c0*/  FFMA.FTZ R43, R12, R47.reuse, -R43 ;  /* 0x0000002f0c2b7223 */ /* 0x080fe2000001082b */
[----:B------:R-:W-:Y:S01]  /*43d0*/  FFMA.FTZ R92, R7, R47, R92 ;  /* 0x0000002f075c7223 */ /* 0x000fe2000001005c */
[-C--:B------:R-:W-:Y:S01]  /*43e0*/  FFMA.FTZ R44, R5, R46.reuse, -R44 ;  /* 0x0000002e052c7223 */ /* 0x080fe2000001082c */
[----:B------:R-:W-:Y:S01]  /*43f0*/  FFMA.FTZ R93, R6, R46, R93 ;  /* 0x0000002e065d7223 */ /* 0x000fe2000001005d */
[----:B------:R-:W-:Y:S02]  /*4400*/  F2FP.SATFINITE.E4M3.F32.PACK_AB_MERGE_C R5, R13, R4, R112 ;  /* 0x000000040d05723e */ /* 0x000fe40004807070 */
[----:B------:R-:W-:Y:S02]  /*4410*/  F2FP.SATFINITE.E4M3.F32.PACK_AB_MERGE_C R4, R42, R15, R111 ;  /* 0x0000000f2a04723e */ /* 0x000fe4000480706f */
[----:B------:R-:W-:Y:S02]  /*4420*/  F2FP.SATFINITE.E4M3.F32.PACK_AB_MERGE_C R6, R93, R44, R107 ;  /* 0x0000002c5d06723e */ /* 0x000fe4000480706b */
[----:B------:R-:W-:-:S07]  /*4430*/  F2FP.SATFINITE.E4M3.F32.PACK_AB_MERGE_C R7, R92, R43, R109 ;  /* 0x0000002b5c07723e */ /* 0x000fce000480706d */
.L_x_5505:
[----:B------:R-:W-:Y:S05]  /*4440*/  BSYNC B2 ;  /* 0x0000000000027941 */ /* 0x000fea0003800000 */
.L_x_5504:
[----:B--2---:R0:W-:Y:S02]  /*4450*/  ST.E.128 desc[UR42][R10.64], R4 ;  /* 0x000000040a007985 */ /* 0x0041e4000c101d2a */
.L_x_5503:
[----:B------:R-:W-:Y:S05]  /*4460*/  BSYNC B1 ;  /* 0x0000000000017941 */ /* 0x000fea0003800000 */
.L_x_5502:
        /* <DEDUP_REMOVED lines=11> */
[----:B------:R-:W-:Y:S02]  /*4520*/  LOP3.LUT R13, R41, 0xff, RZ, 0xc0, !PT ;  /* 0x000000ff290d7812 */ /* 0x000fe400078ec0ff */
[--C-:B------:R-:W-:Y:S02]  /*4530*/  SHF.R.U32.HI R40, RZ, 0x18, R41.reuse ;  /* 0x00000018ff287819 */ /* 0x100fe40000011629 */
[----:B------:R-:W-:Y:S02]  /*4540*/  SHF.R.U32.HI R15, RZ, 0x8, R41 ;  /* 0x00000008ff0f7819 */ /* 0x000fe40000011629 */
[----:B------:R-:W-:Y:S02]  /*4550*/  LOP3.LUT R12, R39, 0xff, RZ, 0xc0, !PT ;  /* 0x000000ff270c7812 */ /* 0x000fe400078ec0ff */
[----:B------:R-:W-:Y:S01]  /*4560*/  SHF.R.U32.HI R43, RZ, 0x18, R39 ;  /* 0x00000018ff2b7819 */ /* 0x000fe20000011627 */
[----:B------:R-:W-:Y:S01]  /*4570*/  IMAD.SHL.U32 R15, R15, 0x100, RZ ;  /* 0x000001000f0f7824 */ /* 0x000fe200078e00ff */
[----:B------:R-:W-:Y:S01]  /*4580*/  PRMT R40, R40, 0x654, R13 ;  /* 0x0000065428287816 */ /* 0x000fe2000000000d */
[----:B------:R-:W-:Y:S01]  /*4590*/  IMAD.SHL.U32 R13, R42, 0x100, RZ ;  /* 0x000001002a0d7824 */ /* 0x000fe200078e00ff */
[----:B------:R-:W-:-:S02]  /*45a0*/  SHF.R.U32.HI R44, RZ, 0x10, R39 ;  /* 0x00000010ff2c7819 */ /* 0x000fc40000011627 */
[----:B------:R-:W-:Y:S02]  /*45b0*/  SHF.R.U32.HI R39, RZ, 0x10, R41 ;  /* 0x00000010ff277819 */ /* 0x000fe40000011629 */
[----:B------:R-:W-:Y:S01]  /*45c0*/  PRMT R38, R43, 0x654, R12 ;  /* 0x000006542b267816 */ /* 0x000fe2000000000c */
[----:B--2---:R-:W-:Y:S01]  /*45d0*/  IMAD.MOV.U32 R12, RZ, RZ, R4 ;  /* 0x000000ffff0c7224 */ /* 0x004fe200078e0004 */
[----:B------:R-:W-:Y:S01]  /*45e0*/  LOP3.LUT R40, R40, 0xff00, R15, 0xf8, !PT ;  /* 0x0000ff0028287812 */ /* 0x000fe200078ef80f */
[----:B------:R-:W-:Y:S01]  /*45f0*/  IMAD.U32 R39, R39, 0x10000, RZ ;  /* 0x0001000027277824 */ /* 0x000fe200078e00ff */
[----:B------:R-:W-:Y:S01]  /*4600*/  LOP3.LUT R38, R38, 0xff00, R13, 0xf8, !PT ;  /* 0x0000ff0026267812 */ /* 0x000fe200078ef80d */
[----:B------:R-:W-:Y:S01]  /*4610*/  IMAD.U32 R13, R44, 0x10000, RZ ;  /* 0x000100002c0d7824 */ /* 0x000fe200078e00ff */
[----:B------:R-:W-:Y:S02]  /*4620*/  F2FP.F16.E4M3.UNPACK_B R15, R106.H1 ;  /* 0x0000006aff0f723e */ /* 0x000fe400030006ff */
[----:B------:R-:W-:-:S02]  /*4630*/  F2FP.F16.E4M3.UNPACK_B R4, R5 ;  /* 0x00000005ff04723e */ /* 0x000fc400020006ff */
        /* <DEDUP_REMOVED lines=14> */
[----:B------:R-:W-:Y:S01]  /*4720*/  FFMA.FTZ R5, R13, R40, R42 ;  /* 0x000000280d057223 */ /* 0x000fe2000001002a */
[----:B------:R-:W-:Y:S02]  /*4730*/  HADD2.F32 R39, -RZ, R39.H1_H1 ;  /* 0x30000027ff277230 */ /* 0x000fe40000004100 */
[-C--:B------:R-:W-:Y:S01]  /*4740*/  FMUL.FTZ R46, R38, R43.reuse ;  /* 0x0000002b262e7220 */ /* 0x080fe20000410000 */
[----:B------:R-:W-:Y:S01]  /*4750*/  F2FP.F16.E4M3.UNPACK_B R13, R12.H1 ;  /* 0x0000000cff0d723e */ /* 0x000fe200030006ff */
[C---:B------:R-:W-:Y:S01]  /*4760*/  FMUL.FTZ R43, R15.reuse, R43 ;  /* 0x0000002b0f2b7220 */ /* 0x040fe20000410000 */
[----:B------:R-:W-:Y:S01]  /*4770*/  FFMA.FTZ R4, R4, R40, -R45 ;  /* 0x0000002804047223 */ /* 0x000fe2000001082d */
[-C--:B------:R-:W-:Y:S01]  /*4780*/  FFMA.FTZ R47, R15, R39.reuse, -R46 ;  /* 0x000000270f2f7223 */ /* 0x080fe2000001082e */
[----:B------:R-:W-:Y:S01]  /*4790*/  F2FP.F16.E4M3.UNPACK_B R12, R12 ;  /* 0x0000000cff0c723e */ /* 0x000fe200020006ff */
[----:B------:R-:W-:Y:S01]  /*47a0*/  FFMA.FTZ R92, R38, R39, R43 ;  /* 0x00000027265c7223 */ /* 0x000fe2000001002b */
[----:B------:R-:W-:Y:S01]  /*47b0*/  F2FP.F16.E4M3.UNPACK_B R105, R105 ;  /* 0x00000069ff69723e */ /* 0x000fe200020006ff */
[----:B------:R-:W-:-:S02]  /*47c0*/  HADD2.F32 R40, -RZ, R106.H1_H1 ;  /* 0x3000006aff287230 */ /* 0x000fc40000004100 */
[--C-:B------:R-:W-:Y:S02]  /*47d0*/  HADD2.F32 R15, -RZ, R13.reuse.H0_H0 ;  /* 0x2000000dff0f7230 */ /* 0x100fe40000004100 */
[----:B------:R-:W-:Y:S02]  /*47e0*/  HADD2.F32 R38, -RZ, R13.H1_H1 ;  /* 0x3000000dff267230 */ /* 0x000fe40000004100 */
[----:B------:R-:W-:Y:S02]  /*47f0*/  HADD2.F32 R13, -RZ, R12.H0_H0 ;  /* 0x2000000cff0d7230 */ /* 0x000fe40000004100 */
[-C--:B------:R-:W-:Y:S01]  /*4800*/  FMUL.FTZ R45, R15, R40.reuse ;  /* 0x000000280f2d7220 */ /* 0x080fe20000410000 */
[----:B------:R-:W-:Y:S02]  /*4810*/  HADD2.F32 R39, -RZ, R105.H1_H1 ;  /* 0x30000069ff277230 */ /* 0x000fe40000004100 */
[----:B------:R-:W-:Y:S01]  /*4820*/  FMUL.FTZ R42, R38, R40 ;  /* 0x00000028262a7220 */ /* 0x000fe20000410000 */
[----:B------:R-:W-:-:S02]  /*4830*/  HADD2.F32 R106, -RZ, R106.H0_H0 ;  /* 0x2000006aff6a7230 */ /* 0x000fc40000004100 */
[----:B------:R-:W-:Y:S02]  /*4840*/  HADD2.F32 R12, -RZ, R12.H1_H1 ;  /* 0x3000000cff0c7230 */ /* 0x000fe40000004100 */
[-C--:B------:R-:W-:Y:S01]  /*4850*/  FFMA.FTZ R42, R15, R39.reuse, -R42 ;  /* 0x000000270f2a7223 */ /* 0x080fe2000001082a */
[----:B------:R-:W-:Y:S02]  /*4860*/  HADD2.F32 R105, -RZ, R105.H0_H0 ;  /* 0x20000069ff697230 */ /* 0x000fe40000004100 */
[----:B------:R-:W-:Y:S01]  /*4870*/  FFMA.FTZ R45, R38, R39, R45 ;  /* 0x00000027262d7223 */ /* 0x000fe2000001002d */
[-C--:B------:R-:W-:Y:S01]  /*4880*/  FMUL.FTZ R43, R13, R106.reuse ;  /* 0x0000006a0d2b7220 */ /* 0x080fe20000410000 */
[C---:B------:R-:W-:Y:S01]  /*4890*/  FMUL.FTZ R40, R12.reuse, R106 ;  /* 0x0000006a0c287220 */ /* 0x040fe20000410000 */
[----:B------:R-:W-:Y:S02]  /*48a0*/  F2FP.F16.E4M3.UNPACK_B R39, R41.H1 ;  /* 0x00000029ff27723e */ /* 0x000fe400030006ff */
[----:B---3--:R-:W-:Y:S01]  /*48b0*/  F2FP.SATFINITE.E4M3.F32.PACK_AB_MERGE_C R97, R45, R42, RZ ;  /* 0x0000002a2d61723e */ /* 0x008fe200048070ff */
[----:B------:R-:W-:Y:S01]  /*48c0*/  FFMA.FTZ R46, R13, R105, -R40 ;  /* 0x000000690d2e7223 */ /* 0x000fe20000010828 */
[----:B------:R-:W-:Y:S01]  /*48d0*/  F2FP.F16.E4M3.UNPACK_B R13, R7.H1 ;  /* 0x00000007ff0d723e */ /* 0x000fe200030006ff */
[----:B------:R-:W-:Y:S01]  /*48e0*/  FFMA.FTZ R105, R12, R105, R43 ;  /* 0x000000690c697223 */ /* 0x000fe2000001002b */
[----:B------:R-:W-:Y:S01]  /*48f0*/  F2FP.F16.E4M3.UNPACK_B R42, R44.H1 ;  /* 0x0000002cff2a723e */ /* 0x000fe200030006ff */
[----:B------:R-:W-:Y:S01]  /*4900*/  HADD2.F32 R40, -RZ, R39.H1_H1 ;  /* 0x30000027ff287230 */ /* 0x000fe20000004100 */
[----:B------:R-:W-:Y:S01]  /*4910*/  F2FP.F16.E4M3.UNPACK_B R12, R6.H1 ;  /* 0x00000006ff0c723e */ /* 0x000fe200030006ff */
[--C-:B------:R-:W-:Y:S01]  /*4920*/  HADD2.F32 R38, -RZ, R13.reuse.H1_H1 ;  /* 0x3000000dff267230 */ /* 0x100fe20000004100 */
[----:B------:R-:W-:Y:S01]  /*4930*/  F2FP.F16.E4M3.UNPACK_B R44, R44 ;  /* 0x0000002cff2c723e */ /* 0x000fe200020006ff */
[----:B------:R-:W-:Y:S01]  /*4940*/  HADD2.F32 R45, -RZ, R42.H1_H1 ;  /* 0x3000002aff2d7230 */ /* 0x000fe20000004100 */
[----:B------:R-:W-:Y:S01]  /*4950*/  F2FP.SATFINITE.E4M3.F32.PACK_AB_MERGE_C R106, R92, R47, RZ ;  /* 0x0000002f5c6a723e */ /* 0x000fe200048070ff */
[----:B------:R-:W-:Y:S01]  /*4960*/  HADD2.F32 R15, -RZ, R13.H0_H0 ;  /* 0x2000000dff0f7230 */ /* 0x000fe20000004100 */
        /* <DEDUP_REMOVED lines=25> */
[----:B------:R-:W-:Y:S01]  /*4b00*/  HADD2.F32 R39, -RZ, R39.H0_H0 ;  /* 0x20000027ff277230 */ /* 0x000fe20000004100 */
[----:B------:R-:W-:Y:S01]  /*4b10*/  F2FP.SATFINITE.E4M3.F32.PACK_AB_MERGE_C R40, R40, R47, RZ ;  /* 0x0000002f2828723e */ /* 0x000fe200048070ff */
        /* <DEDUP_REMOVED lines=9> */
[----:B------:R-:W-:-:S07]  /*4bb0*/  F2FP.SATFINITE.E4M3.F32.PACK_AB_MERGE_C R6, R15, R38, R45 ;  /* 0x000000260f06723e */ /* 0x000fce000480702d */
.L_x_5509:
[----:B------:R-:W-:Y:S05]  /*4bc0*/  BSYNC B2 ;  /* 0x0000000000027941 */ /* 0x000fea0003800000 */
.L_x_5508:
[----:B--2---:R0:W-:Y:S02]  /*4bd0*/  ST.E.128 desc[UR42][R10.64], R4 ;  /* 0x000000040a007985 */ /* 0x0041e4000c101d2a */
.L_x_5507:
[----:B------:R-:W-:Y:S05]  /*4be0*/  BSYNC B1 ;  /* 0x0000000000017941 */ /* 0x000fea0003800000 */
.L_x_5506:
[----:B------:R-:W-:Y:S01]  /*4bf0*/  LOP3.LUT P3, RZ, R58, 0x8, RZ, 0xc0, !PT ;  /* 0x000000083aff7812 */ /* 0x000fe2000786c0ff */
[----:B------:R-:W-:-:S12]  /*4c00*/  BSSY B1, `(.L_x_5510) ;  /* 0x0000075000017945 */ /* 0x000fd80003800000 */
[----:B------:R-:W-:Y:S05]  /*4c10*/  @!P3 BRA `(.L_x_5511) ;  /* 0x0000000400ccb947 */ /* 0x000fea0003800000 */
[----:B0-----:R0:W0:Y:S01]  /*4c20*/  LDS.128 R4, [R85+0x20400] ;  /* 0x0204000055047984 */ /* 0x0010220000000c00 */
[----:B----4-:R-:W-:Y:S01]  /*4c30*/  IADD3 R10, P3, R207, R14, RZ ;  /* 0x0000000ecf0a7210 */ /* 0x010fe20007f7e0ff */
        /* <DEDUP_REMOVED lines=13> */
[----:B------:R-:W-:-:S02]  /*4d10*/  SHF.R.U32.HI R38, RZ, 0x10, R35 ;  /* 0x00000010ff267819 */ /* 0x000fc40000011623 */
[----:B------:R-:W-:Y:S02]  /*4d20*/  SHF.R.U32.HI R35, RZ, 0x10, R37 ;  /* 0x00000010ff237819 */ /* 0x000fe40000011625 */
[----:B------:R-:W-:Y:S01]  /*4d30*/  PRMT R13, R13, 0x654, R12 ;  /* 0x000006540d0d7816 */ /* 0x000fe2000000000c */
[----:B0-----:R-:W-:Y:S01]  /*4d40*/  IMAD.MOV.U32 R12, RZ, RZ, R4 ;  /* 0x000000ffff0c7224 */ /* 0x001fe200078e0004 */
        /* <DEDUP_REMOVED lines=44> */
[-C--:B------:R-:W-:Y:S01]  /*5010*/  FMUL.FTZ R39, R13, R104.reuse ;  /* 0x000000680d277220 */ /* 0x080fe20000410000 */
[C---:B------:R-:W-:Y:S01]  /*5020*/  FMUL.FTZ R36, R12.reuse, R104 ;  /* 0x000000680c247220 */ /* 0x040fe20000410000 */
[----:B------:R-:W-:Y:S02]  /*5030*/  F2FP.F16.E4M3.UNPACK_B R35, R37.H1 ;  /* 0x00000025ff23723e */ /* 0x000fe400030006ff */
[----:B------:R-:W-:Y:S01]  /*5040*/  F2FP.SATFINITE.E4M3.F32.PACK_AB_MERGE_C R46, R41, R38, RZ ;  /* 0x00000026292e723e */ /* 0x000fe200048070ff */
        /* <DEDUP_REMOVED lines=9> */
[----:B------:R-:W-:Y:S01]  /*50e0*/  F2FP.F16.E4M3.UNPACK_B R37, R37 ;  /* 0x00000025ff25723e */ /* 0x000fe200020006ff */
        /* <DEDUP_REMOVED lines=11> */
[----:B------:R-:W-:Y:S01]  /*51a0*/  FMUL.FTZ R44, R12, R39 ;  /* 0x000000270c2c7220 */ /* 0x000fe20000410000 */
[----:B------:R-:W-:-:S02]  /*51b0*/  HADD2.F32 R38, -RZ, R38.H0_H0 ;  /* 0x20000026ff267230 */ /* 0x000fc40000004100 */
[-C--:B------:R-:W-:Y:S01]  /*51c0*/  FFMA.FTZ R41, R12, R15.reuse, -R41 ;  /* 0x0000000f0c297223 */ /* 0x080fe20000010829 */
[--C-:B------:R-:W-:Y:S02]  /*51d0*/  HADD2.F32 R12, -RZ, R7.reuse.H0_H0 ;  /* 0x20000007ff0c7230 */ /* 0x100fe40000004100 */
[----:B------:R-:W-:Y:S01]  /*51e0*/  FFMA.FTZ R44, R13, R15, R44 ;  /* 0x0000000f0d2c7223 */ /* 0x000fe2000001002c */
[----:B------:R-:W-:Y:S02]  /*51f0*/  HADD2.F32 R13, -RZ, R7.H1_H1 ;  /* 0x30000007ff0d7230 */ /* 0x000fe40000004100 */
[----:B------:R-:W-:Y:S01]  /*5200*/  FFMA.FTZ R36, R34, R36, R45 ;  /* 0x0000002422247223 */ /* 0x000fe2000001002d */
[--C-:B------:R-:W-:Y:S01]  /*5210*/  HADD2.F32 R7, -RZ, R6.reuse.H0_H0 ;  /* 0x20000006ff077230 */ /* 0x100fe20000004100 */
[----:B------:R-:W-:Y:S01]  /*5220*/  F2FP.SATFINITE.E4M3.F32.PACK_AB_MERGE_C R4, R103, R42, R46 ;  /* 0x0000002a6704723e */ /* 0x000fe2000480702e */
        /* <DEDUP_REMOVED lines=13> */
[----:B------:R-:W-:-:S04]  /*5300*/  F2FP.SATFINITE.E4M3.F32.PACK_AB_MERGE_C R36, R36, R43, RZ ;  /* 0x0000002b2424723e */ /* 0x000fc800048070ff */
[----:B------:R-:W-:Y:S02]  /*5310*/  F2FP.SATFINITE.E4M3.F32.PACK_AB_MERGE_C R6, R15, R34, R41 ;  /* 0x000000220f06723e */ /* 0x000fe40004807029 */
[----:B------:R-:W-:-:S07]  /*5320*/  F2FP.SATFINITE.E4M3.F32.PACK_AB_MERGE_C R7, R38, R39, R36 ;  /* 0x000000272607723e */ /* 0x000fce0004807024 */
.L_x_5513:
[----:B------:R-:W-:Y:S05]  /*5330*/  BSYNC B2 ;  /* 0x0000000000027941 */ /* 0x000fea0003800000 */
.L_x_5512:
[----:B0-----:R0:W-:Y:S02]  /*5340*/  ST.E.128 desc[UR42][R10.64], R4 ;  /* 0x000000040a007985 */ /* 0x0011e4000c101d2a */
.L_x_5511:
[----:B------:R-:W-:Y:S05]  /*5350*/  BSYNC B1 ;  /* 0x0000000000017941 */ /* 0x000fea0003800000 */
.L_x_5510:
        /* <DEDUP_REMOVED lines=116> */
.L_x_5517:
[----:B------:R-:W-:Y:S05]  /*5aa0*/  BSYNC B2 ;  /* 0x0000000000027941 */ /* 0x000fea0003800000 */
.L_x_5516:
[----:B0-----:R0:W-:Y:S02]  /*5ab0*/  ST.E.128 desc[UR42][R10.64], R4 ;  /* 0x000000040a007985 */ /* 0x0011e4000c101d2a */
.L_x_5515:
[----:B------:R-:W-:Y:S05]  /*5ac0*/  BSYNC B1 ;  /* 0x0000000000017941 */ /* 0x000fea0003800000 */
.L_x_5514:
[----:B------:R-:W-:-:S13]  /*5ad0*/  LOP3.LUT P3, RZ, R58, 0x20, RZ, 0xc0, !PT ;  /* 0x000000203aff7812 */ /* 0x000fda000786c0ff */
        /* <DEDUP_REMOVED lines=8> */
[----:B------:R-:W-:Y:S02]  /*5b60*/  SHF.R.U32.HI R14, RZ, 0x8, R29 ;  /* 0x00000008ff0e7819 */ /* 0x000fe4000001161d */
[----:B------:R-:W-:Y:S01]  /*5b70*/  SHF.R.U32.HI R31, RZ, 0x18, R9 ;  /* 0x00000018ff1f7819 */ /* 0x000fe20000011609 */
[----:B------:R-:W-:Y:S01]  /*5b80*/  IMAD.SHL.U32 R12, R12, 0x100, RZ ;  /* 0x000001000c0c7824 */ /* 0x000fe200078e00ff */
[----:B------:R-:W-:Y:S01]  /*5b90*/  LOP3.LUT R8, R9, 0xff, RZ, 0xc0, !PT ;  /* 0x000000ff09087812 */ /* 0x000fe200078ec0ff */
[----:B------:R-:W-:Y:S01]  /*5ba0*/  IMAD.SHL.U32 R14, R14, 0x100, RZ ;  /* 0x000001000e0e7824 */ /* 0x000fe200078e00ff */
[----:B------:R-:W-:Y:S02]  /*5bb0*/  SHF.R.U32.HI R28, RZ, 0x10, R29 ;  /* 0x00000010ff1c7819 */ /* 0x000fe4000001161d */
[----:B------:R-:W-:-:S02]  /*5bc0*/  SHF.R.U32.HI R15, RZ, 0x10, R9 ;  /* 0x00000010ff0f7819 */ /* 0x000fc40000011609 */
[----:B------:R-:W-:Y:S01]  /*5bd0*/  LOP3.LUT R13, R29, 0xff0000ff, RZ, 0xc0, !PT ;  /* 0xff0000ff1d0d7812 */ /* 0x000fe200078ec0ff */
[----:B------:R-:W-:Y:S01]  /*5be0*/  IMAD.U32 R28, R28, 0x10000, RZ ;  /* 0x000100001c1c7824 */ /* 0x000fe200078e00ff */
[----:B------:R-:W-:Y:S01]  /*5bf0*/  PRMT R9, R31, 0x654, R8 ;  /* 0x000006541f097816 */ /* 0x000fe20000000008 */
[----:B0-----:R-:W-:Y:S01]  /*5c00*/  IMAD.MOV.U32 R8, RZ, RZ, R4 ;  /* 0x000000ffff087224 */ /* 0x001fe200078e0004 */
[----:B------:R-:W-:Y:S02]  /*5c10*/  LOP3.LUT R13, R13, 0xff00, R14, 0xf8, !PT ;  /* 0x0000ff000d0d7812 */ /* 0x000fe400078ef80e */
[----:B------:R-:W-:Y:S01]  /*5c20*/  LOP3.LUT R9, R9, 0xff00, R12, 0xf8, !PT ;  /* 0x0000ff0009097812 */ /* 0x000fe200078ef80c */
[----:B------:R-:W-:Y:S01]  /*5c30*/  IMAD.U32 R12, R15, 0x10000, RZ ;  /* 0x000100000f0c7824 */ /* 0x000fe200078e00ff */
[----:B------:R-:W-:Y:S02]  /*5c40*/  F2FP.F16.E4M3.UNPACK_B R4, R5 ;  /* 0x00000005ff04723e */ /* 0x000fe400020006ff */
[----:B------:R-:W-:-:S02]  /*5c50*/  F2FP.F16.E4M3.UNPACK_B R14, R100.H1 ;  /* 0x00000064ff0e723e */ /* 0x000fc400030006ff */
[----:B------:R-:W-:Y:S02]  /*5c60*/  F2FP.F16.E4M3.UNPACK_B R5, R5.H1 ;  /* 0x00000005ff05723e */ /* 0x000fe400030006ff */
[----:B------:R-:W-:Y:S01]  /*5c70*/  LOP3.LUT R30, R13, 0xff0000, R28, 0xf8, !PT ;  /* 0x00ff00000d1e7812 */ /* 0x000fe200078ef81c */
[--C-:B------:R-:W-:Y:S01]  /*5c80*/  HADD2.F32 R29, -RZ, R14.reuse.H1_H1 ;  /* 0x3000000eff1d7230 */ /* 0x100fe20000004100 */
[----:B------:R-:W-:Y:S01]  /*5c90*/  F2FP.F16.E4M3.UNPACK_B R13, R98.H1 ;  /* 0x00000062ff0d723e */ /* 0x000fe200030006ff */
[----:B------:R-:W-:Y:S01]  /*5ca0*/  HADD2.F32 R28, -RZ, R14.H0_H0 ;  /* 0x2000000eff1c7230 */ /* 0x000fe20000004100 */
[----:B------:R-:W-:Y:S01]  /*5cb0*/  LOP3.LUT R15, R9, 0xff0000, R12, 0xf8, !PT ;  /* 0x00ff0000090f7812 */ /* 0x000fe200078ef80c */
[----:B------:R-:W-:Y:S01]  /*5cc0*/  HADD2.F32 R12, -RZ, R5.H1_H1 ;  /* 0x30000005ff0c7230 */ /* 0x000fe20000004100 */
[----:B------:R-:W-:Y:S01]  /*5cd0*/  F2FP.F16.E4M3.UNPACK_B R100, R100 ;  /* 0x00000064ff64723e */ /* 0x000fe200020006ff */
[----:B------:R-:W-:Y:S01]  /*5ce0*/  HADD2.F32 R14, -RZ, R13.H0_H0 ;  /* 0x2000000dff0e7230 */ /* 0x000fe20000004100 */
[----:B------:R-:W-:Y:S01]  /*5cf0*/  F2FP.F16.E4M3.UNPACK_B R98, R98 ;  /* 0x00000062ff62723e */ /* 0x000fe200020006ff */
[----:B------:R-:W-:-:S02]  /*5d00*/  HADD2.F32 R9, -RZ, R4.H1_H1 ;  /* 0x30000004ff097230 */ /* 0x000fc40000004100 */
[-C--:B------:R-:W-:Y:S01]  /*5d10*/  FMUL.FTZ R32, R12, R29.reuse ;  /* 0x0000001d0c207220 */ /* 0x080fe20000410000 */
[----:B------:R-:W-:Y:S02]  /*5d20*/  HADD2.F32 R5, -RZ, R5.H0_H0 ;  /* 0x20000005ff057230 */ /* 0x000fe40000004100 */
[----:B------:R-:W-:Y:S02]  /*5d30*/  HADD2.F32 R13, -RZ, R13.H1_H1 ;  /* 0x3000000dff0d7230 */ /* 0x000fe40000004100 */
[----:B------:R-:W-:Y:S01]  /*5d40*/  FMUL.FTZ R31, R9, R28 ;  /* 0x0000001c091f7220 */ /* 0x000fe20000410000 */
[----:B------:R-:W-:Y:S02]  /*5d50*/  HADD2.F32 R4, -RZ, R4.H0_H0 ;  /* 0x20000004ff047230 */ /* 0x000fe40000004100 */
[C---:B------:R-:W-:Y:S01]  /*5d60*/  FMUL.FTZ R29, R5.reuse, R29 ;  /* 0x0000001d051d7220 */ /* 0x040fe20000410000 */
[-C--:B------:R-:W-:Y:S01]  /*5d70*/  FFMA.FTZ R34, R5, R13.reuse, -R32 ;  /* 0x0000000d05227223 */ /* 0x080fe20000010820 */
[----:B------:R-:W-:Y:S01]  /*5d80*/  F2FP.F16.E4M3.UNPACK_B R5, R8.H1 ;  /* 0x00000008ff05723e */ /* 0x000fe200030006ff */
[C---:B------:R-:W-:Y:S01]  /*5d90*/  FMUL.FTZ R28, R4.reuse, R28 ;  /* 0x0000001c041c7220 */ /* 0x040fe20000410000 */
[----:B------:R-:W-:Y:S01]  /*5da0*/  FFMA.FTZ R4, R4, R14, -R31 ;  /* 0x0000000e04047223 */ /* 0x000fe2000001081f */
[----:B------:R-:W-:Y:S01]  /*5db0*/  FFMA.FTZ R37, R12, R13, R29 ;  /* 0x0000000d0c257223 */ /* 0x000fe2000001001d */
[----:B------:R-:W-:Y:S01]  /*5dc0*/  F2FP.F16.E4M3.UNPACK_B R8, R8 ;  /* 0x00000008ff08723e */ /* 0x000fe200020006ff */
[----:B------:R-:W-:Y:S01]  /*5dd0*/  FFMA.FTZ R35, R9, R14, R28 ;  /* 0x0000000e09237223 */ /* 0x000fe2000001001c */
[----:B------:R-:W-:-:S02]  /*5de0*/  HADD2.F32 R14, -RZ, R100.H1_H1 ;  /* 0x30000064ff0e7230 */ /* 0x000fc40000004100 */
[--C-:B------:R-:W-:Y:S01]  /*5df0*/  HADD2.F32 R9, -RZ, R5.reuse.H0_H0 ;  /* 0x20000005ff097230 */ /* 0x100fe20000004100 */
[----:B------:R-:W-:Y:S01]  /*5e00*/  F2FP.SATFINITE.E4M3.F32.PACK_AB_MERGE_C R39, R37, R34, RZ ;  /* 0x000000222527723e */ /* 0x000fe200048070ff */
[----:B------:R-:W-:Y:S02]  /*5e10*/  HADD2.F32 R12, -RZ, R5.H1_H1 ;  /* 0x30000005ff0c7230 */ /* 0x000fe40000004100 */
[----:B------:R-:W-:Y:S02]  /*5e20*/  HADD2.F32 R13, -RZ, R98.H1_H1 ;  /* 0x30000062ff0d7230 */ /* 0x000fe40000004100 */
[-C--:B------:R-:W-:Y:S01]  /*5e30*/  FMUL.FTZ R31, R9, R14.reuse ;  /* 0x0000000e091f7220 */ /* 0x080fe20000410000 */
[----:B------:R-:W-:Y:S02]  /*5e40*/  HADD2.F32 R100, -RZ, R100.H0_H0 ;  /* 0x20000064ff647230 */ /* 0x000fe40000004100 */
[----:B------:R-:W-:Y:S01]  /*5e50*/  FMUL.FTZ R28, R12, R14 ;  /* 0x0000000e0c1c7220 */ /* 0x000fe20000410000 */
[----:B------:R-:W-:-:S02]  /*5e60*/  HADD2.F32 R5, -RZ, R8.H0_H0 ;  /* 0x20000008ff057230 */ /* 0x000fc40000004100 */
[-C--:B------:R-:W-:Y:S01]  /*5e70*/  FFMA.FTZ R31, R12, R13.reuse, R31 ;  /* 0x0000000d0c1f7223 */ /* 0x080fe2000001001f */
[----:B------:R-:W-:Y:S02]  /*5e80*/  HADD2.F32 R8, -RZ, R8.H1_H1 ;  /* 0x30000008ff087230 */ /* 0x000fe40000004100 */
[----:B------:R-:W-:Y:S01]  /*5e90*/  FFMA.FTZ R28, R9, R13, -R28 ;  /* 0x0000000d091c7223 */ /* 0x000fe2000001081c */
[----:B------:R-:W-:Y:S02]  /*5ea0*/  HADD2.F32 R98, -RZ, R98.H0_H0 ;  /* 0x20000062ff627230 */ /* 0x000fe40000004100 */
[-C--:B------:R-:W-:Y:S01]  /*5eb0*/  FMUL.FTZ R29, R5, R100.reuse ;  /* 0x00000064051d7220 */ /* 0x080fe20000410000 */
[----:B------:R-:W-:Y:S01]  /*5ec0*/  F2FP.F16.E4M3.UNPACK_B R13, R15.H1 ;  /* 0x0000000fff0d723e */ /* 0x000fe200030006ff */
[C---:B------:R-:W-:Y:S01]  /*5ed0*/  FMUL.FTZ R14, R8.reuse, R100 ;  /* 0x00000064080e7220 */ /* 0x040fe20000410000 */
[----:B------:R-:W-:Y:S01]  /*5ee0*/  F2FP.SATFINITE.E4M3.F32.PACK_AB_MERGE_C R38, R31, R28, RZ ;  /* 0x0000001c1f26723e */ /* 0x000fe200048070ff */
[-C--:B------:R-:W-:Y:S01]  /*5ef0*/  FFMA.FTZ R33, R8, R98.reuse, R29 ;  /* 0x0000006208217223 */ /* 0x080fe2000001001d */
[----:B------:R-:W-:Y:S01]  /*5f00*/  F2FP.F16.E4M3.UNPACK_B R8, R7.H1 ;  /* 0x00000007ff08723e */ /* 0x000fe200030006ff */
[----:B------:R-:W-:Y:S01]  /*5f10*/  FFMA.FTZ R32, R5, R98, -R14 ;  /* 0x0000006205207223 */ /* 0x000fe2000001080e */
[----:B------:R-:W-:Y:S01]  /*5f20*/  F2FP.F16.E4M3.UNPACK_B R28, R30.H1 ;  /* 0x0000001eff1c723e */ /* 0x000fe200030006ff */
[----:B------:R-:W-:Y:S01]  /*5f30*/  HADD2.F32 R14, -RZ, R13.H1_H1 ;  /* 0x3000000dff0e7230 */ /* 0x000fe20000004100 */
[----:B------:R-:W-:Y:S01]  /*5f40*/  F2FP.F16.E4M3.UNPACK_B R5, R6.H1 ;  /* 0x00000006ff05723e */ /* 0x000fe200030006ff */
        /* <DEDUP_REMOVED lines=18> */
[----:B------:R-:W-:Y:S02]  /*6070*/  HADD2.F32 R30, -RZ, R30.H0_H0 ;  /* 0x2000001eff1e7230 */ /* 0x000fe40000004100 */
[----:B------:R-:W-:Y:S01]  /*6080*/  FFMA.FTZ R29, R8, R9, R29 ;  /* 0x00000009081d7223 */ /* 0x000fe2000001001d */
[--C-:B------:R-:W-:Y:S02]  /*6090*/  HADD2.F32 R8, -RZ, R7.reuse.H0_H0 ;  /* 0x20000007ff087230 */ /* 0x100fe40000004100 */
[----:B------:R-:W-:Y:S01]  /*60a0*/  FFMA.FTZ R37, R12, R14, R31 ;  /* 0x0000000e0c257223 */ /* 0x000fe2000001001f */
[----:B------:R-:W-:Y:S02]  /*60b0*/  HADD2.F32 R7, -RZ, R7.H1_H1 ;  /* 0x30000007ff077230 */ /* 0x000fe40000004100 */
[--C-:B------:R-:W-:Y:S01]  /*60c0*/  HADD2.F32 R5, -RZ, R6.reuse.H0_H0 ;  /* 0x20000006ff057230 */ /* 0x100fe20000004100 */
[----:B------:R-:W-:Y:S01]  /*60d0*/  F2FP.SATFINITE.E4M3.F32.PACK_AB_MERGE_C R29, R29, R34, RZ ;  /* 0x000000221d1d723e */ /* 0x000fe200048070ff */
[----:B------:R-:W-:-:S02]  /*60e0*/  HADD2.F32 R6, -RZ, R6.H1_H1 ;  /* 0x30000006ff067230 */ /* 0x000fc40000004100 */
        /* <DEDUP_REMOVED lines=15> */
.L_x_5519:
[----:B------:R-:W-:Y:S05]  /*61e0*/  BSYNC B1 ;  /* 0x0000000000017941 */ /* 0x000fea0003800000 */
.L_x_5518:
[----:B0-----:R0:W-:Y:S01]  /*61f0*/  ST.E.128 desc[UR42][R10.64], R4 ;  /* 0x000000040a007985 */ /* 0x0011e2000c101d2a */
[----:B------:R-:W-:Y:S05]  /*6200*/  BRA `(.L_x_5497) ;  /* 0x0000003800007947 */ /* 0x000fea0003800000 */
.L_x_5490:
        /* <DEDUP_REMOVED lines=42> */
.L_x_5521:
[----:B------:R-:W-:Y:S05]  /*64b0*/  BSYNC B1 ;  /* 0x0000000000017941 */ /* 0x000fea0003800000 */
.L_x_5520:
[----:B------:R-:W-:Y:S01]  /*64c0*/  UISETP.NE.AND UP0, UPT, UR40, 0x3, UPT ;  /* 0x000000032800788c */ /* 0x000fe2000bf05270 */
[----:B-----5:R-:W-:Y:S01]  /*64d0*/  IMAD.MOV.U32 R101, RZ, RZ, R6 ;  /* 0x000000ffff657224 */ /* 0x020fe200078e0006 */
[----:B------:R-:W-:Y:S01]  /*64e0*/  MOV R102, R4 ;  /* 0x0000000400667202 */ /* 0x000fe20000000f00 */
        /* <DEDUP_REMOVED lines=13> */
.L_x_5522:
[----:B------:R-:W-:Y:S01]  /*65c0*/  IMAD R82, R22, 0x8, R16 ;  /* 0x0000000816527824 */ /* 0x000fe200078e0210 */
[----:B------:R-:W-:Y:S01]  /*65d0*/  SHF.L.U32 R94, R209, 0x1f, RZ ;  /* 0x0000001fd15e7819 */ /* 0x000fe200000006ff */
[----:B------:R-:W-:Y:S03]  /*65e0*/  BSSY B1, `(.L_x_5523) ;  /* 0x0000003000017945 */ /* 0x000fe60003800000 */
[----:B------:R-:W1:Y:S02]  /*65f0*/  SYNCS.PHASECHK.TRANS64.TRYWAIT P4, [R82+URZ+0x2a890], R94 ;  /* 0x02a8905e520075a7 */ /* 0x000e64000808017f */
[----:B-1----:R-:W-:Y:S05]  /*6600*/  @!P4 BRA `(.L_x_5524) ;  /* 0x000002940000c947 */ /* 0x002fea0003800000 */
.L_x_5876:
[----:B------:R-:W-:Y:S05]  /*6610*/  BSYNC B1 ;  /* 0x0000000000017941 */ /* 0x000fea0003800000 */
.L_x_5523:
[----:B------:R-:W-:-:S03]  /*6620*/  UMOV UR4, 0xffffffff ;  /* 0xffffffff00047882 */ /* 0x000fc60000000000 */
[----:B------:R-:W-:Y:S05]  /*6630*/  BRA.DIV UR4, `(.L_x_5525) ;  /* 0x0000029604087947 */ /* 0x000fea000b800000 */
[----:B------:R2:W3:Y:S04]  /*6640*/  SHFL.IDX PT, R98, R99, RZ, 0x1e1f ;  /* 0x001e1fff63627589 */ /* 0x0004e800000e0000 */
[----:B------:R2:W4:Y:S02]  /*6650*/  SHFL.IDX PT, R100, R97, RZ, 0x1e1f ;  /* 0x001e1fff61647589 */ /* 0x00052400000e0000 */
.L_x_5880:
[----:B------:R-:W-:Y:S05]  /*6660*/  @P3 BRA `(.L_x_5497) ;  /* 0x0000003000e83947 */ /* 0x000fea0003800000 */
[----:B--2---:R-:W2:Y:S01]  /*6670*/  LDC R97, c[0x0][0x2f4] ;  /* 0x0000bd00ff617b82 */ /* 0x004ea20000000800 */
[----:B------:R-:W-:Y:S01]  /*6680*/  ISETP.NE.AND P3, PT, R55, RZ, PT ;  /* 0x000000ff3700720c */ /* 0x000fe20003f65270 */
[----:B------:R-:W-:Y:S01]  /*6690*/  BSSY B1, `(.L_x_5526) ;  /* 0x00000fd000017945 */ /* 0x000fe20003800000 */
[----:B--2---:R-:W-:-:S11]  /*66a0*/  IMAD.IADD R99, R97, 0x1, -R66 ;  /* 0x0000000161637824 */ /* 0x004fd600078e0a42 */
[----:B------:R-:W-:Y:S05]  /*66b0*/  @!P3 BRA `(.L_x_5527) ;  /* 0x0000000c00e8b947 */ /* 0x000fea0003800000 */
[----:B------:R-:W-:Y:S01]  /*66c0*/  SEL R8, R66, R99, !P0 ;  /* 0x0000006342087207 */ /* 0x000fe20004000000 */
[----:B------:R-:W-:Y:S01]  /*66d0*/  BSSY B2, `(.L_x_5528) ;  /* 0x00000f3000027945 */ /* 0x000fe20003800000 */
[C---:B----4-:R-:W-:Y:S02]  /*66e0*/  IADD3 R92, P3, R59.reuse, R100, RZ ;  /* 0x000000643b5c7210 */ /* 0x050fe40007f7e0ff */
[----:B------:R-:W-:Y:S02]  /*66f0*/  SHF.R.S32.HI R9, RZ, 0x1f, R8 ;  /* 0x0000001fff097819 */ /* 0x000fe40000011408 */
[----:B---3--:R-:W-:Y:S02]  /*6700*/  LEA.HI.X.SX32 R93, R59, R98, 0x1, P3 ;  /* 0x000000623b5d7211 */ /* 0x008fe400018f0eff */
[----:B------:R-:W-:Y:S02]  /*6710*/  LEA.HI R9, R9, R8, RZ, 0x5 ;  /* 0x0000000809097211 */ /* 0x000fe400078f28ff */
[----:B------:R-:W-:-:S02]  /*6720*/  ISETP.GE.AND P3, PT, R18, R96, PT ;  /* 0x000000601200720c */ /* 0x000fc40003f66270 */
[----:B------:R-:W-:-:S04]  /*6730*/  SHF.R.S32.HI R8, RZ, 0x5, R9 ;  /* 0x00000005ff087819 */ /* 0x000fc80000011409 */
        /* <DEDUP_REMOVED lines=8> */
[----:B0-----:R-:W-:Y:S01]  /*67c0*/  IADD3 R11, R8, R9, R216 ;  /* 0x00000009080b7210 */ /* 0x001fe20007ffe0d8 */
[----:B------:R-:W-:-:S04]  /*67d0*/  IMAD R9, R22, 0x6000, R74 ;  /* 0x0000600016097824 */ /* 0x000fc800078e024a */
[----:B------:R-:W-:Y:S02]  /*67e0*/  IMAD R11, R22, 0x6000, R11 ;  /* 0x00006000160b7824 */ /* 0x000fe400078e020b */
[C---:B------:R-:W-:Y:S02]  /*67f0*/  IMAD.IADD R9, R16.reuse, 0x1, R9 ;  /* 0x0000000110097824 */ /* 0x040fe400078e0209 */
[----:B------:R-:W-:-:S04]  /*6800*/  IMAD.IADD R12, R16, 0x1, R11 ;  /* 0x00000001100c7824 */ /* 0x000fc800078e020b */
[----:B------:R-:W0:Y:S04]  /*6810*/  LDS.128 R8, [R9+0x1e400] ;  /* 0x01e4000009087984 */ /* 0x000e280000000c00 */
[----:B------:R-:W2:Y:S01]  /*6820*/  LDS.128 R12, [R12+0x1e400] ;  /* 0x01e400000c0c7984 */ /* 0x000ea20000000c00 */
[----:B------:R-:W-:Y:S05]  /*6830*/  @P3 BRA `(.L_x_5529) ;  /* 0x0000000c00703947 */ /* 0x000fea0003800000 */
[--C-:B------:R-:W-:Y:S01]  /*6840*/  SHF.R.U32.HI R124, RZ, 0x8, R33.reuse ;  /* 0x00000008ff7c7819 */ /* 0x100fe20000011621 */
[----:B0-----:R-:W-:Y:S01]  /*6850*/  IMAD.MOV.U32 R44, RZ, RZ, R8 ;  /* 0x000000ffff2c7224 */ /* 0x001fe200078e0008 */
[----:B------:R-:W-:Y:S01]  /*6860*/  LOP3.LUT R114, R33, 0xff, RZ, 0xc0, !PT ;  /* 0x000000ff21727812 */ /* 0x000fe200078ec0ff */
[----:B--2---:R-:W-:Y:S01]  /*6870*/  IMAD.MOV.U32 R34, RZ, RZ, R14 ;  /* 0x000000ffff227224 */ /* 0x004fe200078e000e */
[----:B------:R-:W-:Y:S01]  /*6880*/  SHF.R.U32.HI R125, RZ, 0x18, R33 ;  /* 0x00000018ff7d7819 */ /* 0x000fe20000011621 */
[----:B------:R-:W-:Y:S01]  /*6890*/  IMAD.SHL.U32 R8, R124, 0x100, RZ ;  /* 0x000001007c087824 */ /* 0x000fe200078e00ff */
[--C-:B------:R-:W-:Y:S02]  /*68a0*/  SHF.R.U32.HI R46, RZ, 0x10, R35.reuse ;  /* 0x00000010ff2e7819 */ /* 0x100fe40000011623 */
[----:B------:R-:W-:Y:S02]  /*68b0*/  SHF.R.U32.HI R123, RZ, 0x8, R35 ;  /* 0x00000008ff7b7819 */ /* 0x000fe40000011623 */
[----:B------:R-:W-:-:S02]  /*68c0*/  LOP3.LUT R115, R35, 0xff, RZ, 0xc0, !PT ;  /* 0x000000ff23737812 */ /* 0x000fc400078ec0ff */
[----:B------:R-:W-:Y:S02]  /*68d0*/  SHF.R.U32.HI R122, RZ, 0x18, R35 ;  /* 0x00000018ff7a7819 */ /* 0x000fe40000011623 */
[--C-:B------:R-:W-:Y:S02]  /*68e0*/  SHF.R.U32.HI R35, RZ, 0x10, R47.reuse ;  /* 0x00000010ff237819 */ /* 0x100fe4000001162f */
[--C-:B------:R-:W-:Y:S02]  /*68f0*/  SHF.R.U32.HI R120, RZ, 0x8, R47.reuse ;  /* 0x00000008ff787819 */ /* 0x100fe4000001162f */
[----:B------:R-:W-:Y:S01]  /*6900*/  LOP3.LUT R118, R47, 0xff, RZ, 0xc0, !PT ;  /* 0x000000ff2f767812 */ /* 0x000fe200078ec0ff */
[----:B------:R-:W-:Y:S01]  /*6910*/  IMAD.U32 R35, R35, 0x10000, RZ ;  /* 0x0001000023237824 */ /* 0x000fe200078e00ff */
[----:B------:R-:W-:Y:S01]  /*6920*/  SHF.R.U32.HI R119, RZ, 0x18, R47 ;  /* 0x00000018ff777819 */ /* 0x000fe2000001162f */
[----:B------:R-:W-:Y:S01]  /*6930*/  IMAD.SHL.U32 R14, R120, 0x100, RZ ;  /* 0x00000100780e7824 */ /* 0x000fe200078e00ff */
[----:B------:R-:W-:-:S02]  /*6940*/  PRMT R47, R125, 0x654, R114 ;  /* 0x000006547d2f7816 */ /* 0x000fc40000000072 */
[----:B------:R-:W-:Y:S01]  /*6950*/  SHF.R.U32.HI R126, RZ, 0x10, R33 ;  /* 0x00000010ff7e7819 */ /* 0x000fe20000011621 */
[----:B------:R-:W-:Y:S01]  /*6960*/  IMAD.MOV.U32 R33, RZ, RZ, R10 ;  /* 0x000000ffff217224 */ /* 0x000fe200078e000a */
[----:B------:R-:W-:Y:S01]  /*6970*/  LOP3.LUT R47, R47, 0xff00, R8, 0xf8, !PT ;  /* 0x0000ff002f2f7812 */ /* 0x000fe200078ef808 */
[----:B------:R-:W-:Y:S01]  /*6980*/  IMAD.SHL.U32 R8, R123, 0x100, RZ ;  /* 0x000001007b087824 */ /* 0x000fe200078e00ff */
[--C-:B------:R-:W-:Y:S02]  /*6990*/  SHF.R.U32.HI R32, RZ, 0x10, R45.reuse ;  /* 0x00000010ff207819 */ /* 0x100fe4000001162d */
[--C-:B------:R-:W-:Y:S02]  /*69a0*/  SHF.R.U32.HI R121, RZ, 0x8, R45.reuse ;  /* 0x00000008ff797819 */ /* 0x100fe4000001162d */
[----:B------:R-:W-:Y:S02]  /*69b0*/  LOP3.LUT R116, R45, 0xff, RZ, 0xc0, !PT ;  /* 0x000000ff2d747812 */ /* 0x000fe400078ec0ff */
[----:B------:R-:W-:Y:S01]  /*69c0*/  SHF.R.U32.HI R117, RZ, 0x18, R45 ;  /* 0x00000018ff757819 */ /* 0x000fe2000001162d */
[----:B------:R-:W-:Y:S01]  /*69d0*/  IMAD.MOV.U32 R45, RZ, RZ, R12 ;  /* 0x000000ffff2d7224 */ /* 0x000fe200078e000c */
[----:B------:R-:W-:Y:S01]  /*69e0*/  PRMT R115, R122, 0x654, R115 ;  /* 0x000006547a737816 */ /* 0x000fe20000000073 */
[----:B------:R-:W-:Y:S01]  /*69f0*/  IMAD.SHL.U32 R10, R121, 0x100, RZ ;  /* 0x00000100790a7824 */ /* 0x000fe200078e00ff */
[----:B------:R-:W-:Y:S01]  /*6a00*/  PRMT R119, R119, 0x654, R118 ;  /* 0x0000065477777816 */ /* 0x000fe20000000076 */
[----:B------:R-:W-:Y:S01]  /*6a10*/  IMAD.U32 R12, R126, 0x10000, RZ ;  /* 0x000100007e0c7824 */ /* 0x000fe200078e00ff */
[----:B------:R-:W-:Y:S01]  /*6a20*/  LOP3.LUT R115, R115, 0xff00, R8, 0xf8, !PT ;  /* 0x0000ff0073737812 */ /* 0x000fe200078ef808 */
[----:B------:R-:W-:Y:S01]  /*6a30*/  IMAD.U32 R8, R46, 0x10000, RZ ;  /* 0x000100002e087824 */ /* 0x000fe200078e00ff */
[----:B------:R-:W-:Y:S01]  /*6a40*/  LOP3.LUT R120, R119, 0xff00, R14, 0xf8, !PT ;  /* 0x0000ff0077787812 */ /* 0x000fe200078ef80e */
[----:B------:R-:W-:Y:S01]  /*6a50*/  IMAD.U32 R14, R32, 0x10000, RZ ;  /* 0x00010000200e7824 */ /* 0x000fe200078e00ff */
[----:B------:R-:W-:-:S02]  /*6a60*/  PRMT R117, R117, 0x654, R116 ;  /* 0x0000065475757816 */ /* 0x000fc40000000074 */
[----:B------:R-:W-:Y:S02]  /*6a70*/  F2FP.F16.E4M3.UNPACK_B R119, R113.H1 ;  /* 0x00000071ff77723e */ /* 0x000fe400030006ff */
[----:B------:R-:W-:Y:S02]  /*6a80*/  F2FP.F16.E4M3.UNPACK_B R114, R45.H1 ;  /* 0x0000002dff72723e */ /* 0x000fe400030006ff */
[----:B------:R-:W-:Y:S02]  /*6a90*/  F2FP.F16.E4M3.UNPACK_B R46, R44.H1 ;  /* 0x0000002cff2e723e */ /* 0x000fe400030006ff */
[----:B------:R-:W-:Y:S01]  /*6aa0*/  LOP3.LUT R117, R117, 0xff00, R10, 0xf8, !PT ;  /* 0x0000ff0075757812 */ /* 0x000fe200078ef80a */
[----:B------:R-:W-:Y:S01]  /*6ab0*/  HADD2.F32 R10, -RZ, R119.H0_H0 ;  /* 0x20000077ff0a7230 */ /* 0x000fe20000004100 */
[----:B------:R-:W-:Y:S01]  /*6ac0*/  LOP3.LUT R12, R47, 0xff0000, R12, 0xf8, !PT ;  /* 0x00ff00002f0c7812 */ /* 0x000fe200078ef80c */
[----:B------:R-:W-:Y:S01]  /*6ad0*/  HADD2.F32 R47, -RZ, R46.H0_H0 ;  /* 0x2000002eff2f7230 */ /* 0x000fe20000004100 */
[----:B------:R-:W-:Y:S01]  /*6ae0*/  LOP3.LUT R8, R115, 0xff0000, R8, 0xf8, !PT ;  /* 0x00ff000073087812 */ /* 0x000fe200078ef808 */
[----:B------:R-:W-:Y:S01]  /*6af0*/  HADD2.F32 R115, -RZ, R114.H0_H0 ;  /* 0x20000072ff737230 */ /* 0x000fe20000004100 */
[----:B------:R-:W-:Y:S01]  /*6b00*/  F2FP.F16.E4M3.UNPACK_B R116, R112.H1 ;  /* 0x00000070ff74723e */ /* 0x000fe200030006ff */
[----:B------:R-:W-:-:S02]  /*6b10*/  HADD2.F32 R46, -RZ, R46.H1_H1 ;  /* 0x3000002eff2e7230 */ /* 0x000fc40000004100 */
[-C--:B------:R-:W-:Y:S01]  /*6b20*/  FMUL.FTZ R122, R47, R10.reuse ;  /* 0x0000000a2f7a7220 */ /* 0x080fe20000410000 */
[----:B------:R-:W-:Y:S01]  /*6b30*/  LOP3.LUT R14, R117, 0xff0000, R14, 0xf8, !PT ;  /* 0x00ff0000750e7812 */ /* 0x000fe200078ef80e */
[----:B------:R-:W-:Y:S01]  /*6b40*/  FMUL.FTZ R32, R115, R10 ;  /* 0x0000000a73207220 */ /* 0x000fe20000410000 */
[--C-:B------:R-:W-:Y:S01]  /*6b50*/  HADD2.F32 R118, -RZ, R116.reuse.H0_H0 ;  /* 0x20000074ff767230 */ /* 0x100fe20000004100 */
[----:B------:R-:W-:Y:S01]  /*6b60*/  LOP3.LUT R10, R120, 0xff0000, R35, 0xf8, !PT ;  /* 0x00ff0000780a7812 */ /* 0x000fe200078ef823 */
[----:B------:R-:W-:Y:S01]  /*6b70*/  HADD2.F32 R117, -RZ, R116.H1_H1 ;  /* 0x30000074ff757230 */ /* 0x000fe20000004100 */
[----:B------:R-:W-:Y:S02]  /*6b80*/  F2FP.F16.E4M3.UNPACK_B R116, R112 ;  /* 0x00000070ff74723e */ /* 0x000fe400020006ff */
[-C--:B------:R-:W-:Y:S01]  /*6b90*/  FFMA.FTZ R32, R47, R118.reuse, -R32 ;  /* 0x000000762f207223 */ /* 0x080fe20000010820 */
[----:B------:R-:W-:Y:S01]  /*6ba0*/  FFMA.FTZ R35, R115, R118, R122 ;  /* 0x0000007673237223 */ /* 0x000fe2000001007a */
[----:B------:R-:W-:Y:S01]  /*6bb0*/  HADD2.F32 R47, -RZ, R119.H1_H1 ;  /* 0x30000077ff2f7230 */ /* 0x000fe20000004100 */
[----:B------:R-:W-:Y:S01]  /*6bc0*/  F2FP.F16.E4M3.UNPACK_B R118, R113 ;  /* 0x00000071ff76723e */ /* 0x000fe200020006ff */
[----:B------:R-:W-:Y:S01]  /*6bd0*/  HADD2.F32 R115, -RZ, R114.H1_H1 ;  /* 0x30000072ff737230 */ /* 0x000fe20000004100 */
[----:B------:R-:W-:-:S02]  /*6be0*/  F2FP.F16.E4M3.UNPACK_B R113, R45 ;  /* 0x0000002dff71723e */ /* 0x000fc400020006ff */
[----:B------:R-:W-:Y:S01]  /*6bf0*/  F2FP.F16.E4M3.UNPACK_B R112, R44 ;  /* 0x0000002cff70723e */ /* 0x000fe200020006ff */
[----:B------:R-:W-:Y:S02]  /*6c00*/  HADD2.F32 R119, -RZ, R118.H0_H0 ;  /* 0x20000076ff777230 */ /* 0x000fe40000004100 */
[-C--:B------:R-:W-:Y:S01]  /*6c10*/  FMUL.FTZ R45, R115, R47.reuse ;  /* 0x0000002f732d7220 */ /* 0x080fe20000410000 */
[----:B------:R-:W-:Y:S02]  /*6c20*/  HADD2.F32 R114, -RZ, R113.H0_H0 ;  /* 0x20000071ff727230 */ /* 0x000fe40000004100 */
[C---:B------:R-:W-:Y:S01]  /*6c30*/  FMUL.FTZ R44, R46.reuse, R47 ;  /* 0x0000002f2e2c7220 */ /* 0x040fe20000410000 */
[----:B------:R-:W-:Y:S02]  /*6c40*/  HADD2.F32 R47, -RZ, R112.H0_H0 ;  /* 0x20000070ff2f7230 */ /* 0x000fe40000004100 */
[----:B------:R-:W-:Y:S01]  /*6c50*/  FFMA.FTZ R45, R46, R117, -R45 ;  /* 0x000000752e2d7223 */ /* 0x000fe2000001082d */
[----:B------:R-:W-:-:S02]  /*6c60*/  HADD2.F32 R46, -RZ, R116.H0_H0 ;  /* 0x20000074ff2e7230 */ /* 0x000fc40000004100 */
[----:B------:R-:W-:Y:S01]  /*6c70*/  FMUL.FTZ R120, R114, R119 ;  /* 0x0000007772787220 */ /* 0x000fe20000410000 */
[----:B------:R-:W-:Y:S02]  /*6c80*/  HADD2.F32 R118, -RZ, R118.H1_H1 ;  /* 0x30000076ff767230 */ /* 0x000fe40000004100 */
[----:B------:R-:W-:Y:S01]  /*6c90*/  FFMA.FTZ R44, R115, R117, R44 ;  /* 0x00000075732c7223 */ /* 0x000fe2000001002c */
[----:B------:R-:W-:Y:S02]  /*6ca0*/  HADD2.F32 R113, -RZ, R113.H1_H1 ;  /* 0x30000071ff717230 */ /* 0x000fe40000004100 */
[C---:B------:R-:W-:Y:S01]  /*6cb0*/  FMUL.FTZ R119, R47.reuse, R119 ;  /* 0x000000772f777220 */ /* 0x040fe20000410000 */
[----:B------:R-:W-:Y:S02]  /*6cc0*/  HADD2.F32 R112, -RZ, R112.H1_H1 ;  /* 0x30000070ff707230 */ /* 0x000fe40000004100 */
[----:B------:R-:W-:Y:S01]  /*6cd0*/  FFMA.FTZ R47, R47, R46, -R120 ;  /* 0x0000002e2f2f7223 */ /* 0x000fe20000010878 */
[----:B------:R-:W-:-:S02]  /*6ce0*/  HADD2.F32 R115, -RZ, R116.H1_H1 ;  /* 0x30000074ff737230 */ /* 0x000fc40000004100 */
[C---:B------:R-:W-:Y:S01]  /*6cf0*/  FMUL.FTZ R117, R113.reuse, R118 ;  /* 0x0000007671757220 */ /* 0x040fe20000410000 */
[----:B------:R-:W-:Y:S01]  /*6d00*/  F2FP.F16.E4M3.UNPACK_B R120, R111.H1 ;  /* 0x0000006fff78723e */ /* 0x000fe200030006ff */
[----:B------:R-:W-:Y:S01]  /*6d10*/  FFMA.FTZ R46, R114, R46, R119 ;  /* 0x0000002e722e7223 */ /* 0x000fe20000010077 */
[----:B------:R-:W-:Y:S01]  /*6d20*/  F2FP.F16.E4M3.UNPACK_B R116, R34.H1 ;  /* 0x00000022ff74723e */ /* 0x000fe200030006ff */
[C---:B------:R-:W-:Y:S01]  /*6d30*/  FMUL.FTZ R118, R112.reuse, R118 ;  /* 0x0000007670767220 */ /* 0x040fe20000410000 */
[----:B------:R-:W-:Y:S01]  /*6d40*/  FFMA.FTZ R112, R112, R115, -R117 ;  /* 0x0000007370707223 */ /* 0x000fe20000010875 */
[----:B------:R-:W-:Y:S01]  /*6d50*/  F2FP.F16.E4M3.UNPACK_B R119, R110.H1 ;  /* 0x0000006eff77723e */ /* 0x000fe200030006ff */
[----:B------:R-:W-:Y:S01]  /*6d60*/  HADD2.F32 R122, -RZ, R120.H0_H0 ;  /* 0x20000078ff7a7230 */ /* 0x000fe20000004100 */
[----:B------:R-:W-:Y:S01]  /*6d70*/  F2FP.F16.E4M3.UNPACK_B R114, R33.H1 ;  /* 0x00000021ff72723e */ /* 0x000fe200030006ff */
[----:B------:R-:W-:Y:S02]  /*6d80*/  HADD2.F32 R117, -RZ, R116.H0_H0 ;  /* 0x20000074ff757230 */ /* 0x000fe40000004100 */
[----:B------:R-:W-:Y:S01]  /*6d90*/  FFMA.FTZ R113, R113, R115, R118 ;  /* 0x0000007371717223 */ /* 0x000fe20000010076 */
[----:B------:R-:W-:Y:S01]  /*6da0*/  HADD2.F32 R121, -RZ, R120.H1_H1 ;  /* 0x30000078ff797230 */ /* 0x000fe20000004100 */
[----:B------:R-:W-:Y:S01]  /*6db0*/  F2FP.F16.E4M3.UNPACK_B R33, R33 ;  /* 0x00000021ff21723e */ /* 0x000fe200020006ff */
[----:B------:R-:W-:-:S02]  /*6dc0*/  HADD2.F32 R115, -RZ, R114.H0_H0 ;  /* 0x20000072ff737230 */ /* 0x000fc40000004100 */
[----:B------:R-:W-:Y:S01]  /*6dd0*/  FMUL.FTZ R124, R117, R122 ;  /* 0x0000007a757c7220 */ /* 0x000fe20000410000 */
[--C-:B------:R-:W-:Y:S01]  /*6de0*/  HADD2.F32 R120, -RZ, R119.reuse.H0_H0 ;  /* 0x20000077ff787230 */ /* 0x100fe20000004100 */
[----:B------:R-:W-:Y:S01]  /*6df0*/  F2FP.SATFINITE.E4M3.F32.PACK_AB_MERGE_C R32, R45, R32, RZ ;  /* 0x000000202d20723e */ /* 0x000fe200048070ff */
[----:B------:R-:W-:Y:S02]  /*6e00*/  HADD2.F32 R118, -RZ, R116.H1_H1 ;  /* 0x30000074ff767230 */ /* 0x000fe40000004100 */
[C---:B------:R-:W-:Y:S01]  /*6e10*/  FMUL.FTZ R122, R115.reuse, R122 ;  /* 0x0000007a737a7220 */ /* 0x040fe20000410000 */
[----:B------:R-:W-:Y:S02]  /*6e20*/  HADD2.F32 R116, -RZ, R114.H1_H1 ;  /* 0x30000072ff747230 */ /* 0x000fe40000004100 */
        /* <DEDUP_REMOVED lines=12> */
[----:B------:R-:W-:Y:S01]  /*6ef0*/  F2FP.F16.E4M3.UNPACK_B R115, R110 ;  /* 0x0000006eff73723e */ /* 0x000fe200020006ff */
[----:B------:R-:W-:Y:S01]  /*6f00*/  HADD2.F32 R110, -RZ, R111.H0_H0 ;  /* 0x2000006fff6e7230 */ /* 0x000fe20000004100 */
[----:B------:R-:W-:Y:S01]  /*6f10*/  F2FP.F16.E4M3.UNPACK_B R45, R9 ;  /* 0x00000009ff2d723e */ /* 0x000fe200020006ff */
[----:B------:R-:W-:Y:S01]  /*6f20*/  HADD2.F32 R33, -RZ, R33.H1_H1 ;  /* 0x30000021ff217230 */ /* 0x000fe20000004100 */
[----:B------:R-:W-:Y:S01]  /*6f30*/  F2FP.SATFINITE.E4M3.F32.PACK_AB_MERGE_C R114, R123, R114, RZ ;  /* 0x000000727b72723e */ /* 0x000fe200048070ff */
[----:B------:R-:W-:Y:S01]  /*6f40*/  HADD2.F32 R111, -RZ, R111.H1_H1 ;  /* 0x3000006fff6f7230 */ /* 0x000fe20000004100 */
[----:B------:R-:W-:Y:S01]  /*6f50*/  F2FP.SATFINITE.E4M3.F32.PACK_AB_MERGE_C R121, R124, R121, RZ ;  /* 0x000000797c79723e */ /* 0x000fe200048070ff */
[----:B------:R-:W-:-:S02]  /*6f60*/  HADD2.F32 R117, -RZ, R115.H0_H0 ;  /* 0x20000073ff757230 */ /* 0x000fc40000004100 */
[-C--:B------:R-:W-:Y:S01]  /*6f70*/  FMUL.FTZ R122, R33, R118.reuse ;  /* 0x00000076217a7220 */ /* 0x080fe20000410000 */
[----:B------:R-:W-:Y:S02]  /*6f80*/  HADD2.F32 R116, -RZ, R115.H1_H1 ;  /* 0x30000073ff747230 */ /* 0x000fe40000004100 */
[-C--:B------:R-:W-:Y:S01]  /*6f90*/  FMUL.FTZ R115, R110, R119.reuse ;  /* 0x000000776e737220 */ /* 0x080fe20000410000 */
[C---:B------:R-:W-:Y:S01]  /*6fa0*/  FMUL.FTZ R119, R34.reuse, R119 ;  /* 0x0000007722777220 */ /* 0x040fe20000410000 */
[C---:B------:R-:W-:Y:S02]  /*6fb0*/  FMUL.FTZ R120, R111.reuse, R118 ;  /* 0x000000766f787220 */ /* 0x040fe40000410000 */
[----:B------:R-:W-:Y:S01]  /*6fc0*/  FFMA.FTZ R118, R34, R117, -R115 ;  /* 0x0000007522767223 */ /* 0x000fe20000010873 */
[----:B------:R-:W-:Y:S01]  /*6fd0*/  F2FP.SATFINITE.E4M3.F32.PACK_AB_MERGE_C R34, R44, R35, RZ ;  /* 0x000000232c22723e */ /* 0x000fe200048070ff */
[----:B------:R-:W-:Y:S01]  /*6fe0*/  FFMA.FTZ R119, R110, R117, R119 ;  /* 0x000000756e777223 */ /* 0x000fe20000010077 */
[----:B------:R-:W-:Y:S01]  /*6ff0*/  F2FP.SATFINITE.E4M3.F32.PACK_AB_MERGE_C R35, R112, R47, R32 ;  /* 0x0000002f7023723e */ /* 0x000fe20004807020 */
[----:B------:R-:W-:Y:S01]  /*7000*/  HADD2.F32 R44, -RZ, R45.H0_H0 ;  /* 0x2000002dff2c7230 */ /* 0x000fe20000004100 */
[----:B------:R-:W-:Y:S01]  /*7010*/  F2FP.F16.E4M3.UNPACK_B R110, R13 ;  /* 0x0000000dff6e723e */ /* 0x000fe200020006ff */
[----:B------:R-:W-:Y:S01]  /*7020*/  FFMA.FTZ R122, R111, R116, R122 ;  /* 0x000000746f7a7223 */ /* 0x000fe2000001007a */
[----:B------:R-:W-:Y:S01]  /*7030*/  F2FP.F16.E4M3.UNPACK_B R47, R14 ;  /* 0x0000000eff2f723e */ /* 0x000fe200020006ff */
[----:B------:R-:W-:Y:S01]  /*7040*/  FFMA.FTZ R33, R33, R116, -R120 ;  /* 0x0000007421217223 */ /* 0x000fe20000010878 */
[----:B------:R-:W-:Y:S01]  /*7050*/  F2FP.SATFINITE.E4M3.F32.PACK_AB_MERGE_C R34, R113, R46, R34 ;  /* 0x0000002e7122723e */ /* 0x000fe20004807022 */
[--C-:B------:R-:W-:Y:S01]  /*7060*/  HADD2.F32 R46, -RZ, R110.reuse.H0_H0 ;  /* 0x2000006eff2e7230 */ /* 0x100fe20000004100 */
[----:B------:R-:W-:Y:S01]  /*7070*/  F2FP.F16.E4M3.UNPACK_B R112, R12 ;  /* 0x0000000cff70723e */ /* 0x000fe200020006ff */
[--C-:B------:R-:W-:Y:S01]  /*7080*/  HADD2.F32 R115, -RZ, R47.reuse.H0_H0 ;  /* 0x2000002fff737230 */ /* 0x100fe20000004100 */
[----:B------:R-:W-:Y:S01]  /*7090*/  F2FP.SATFINITE.E4M3.F32.PACK_AB_MERGE_C R33, R33, R118, R114 ;  /* 0x000000762121723e */ /* 0x000fe20004807072 */
[----:B------:R-:W-:Y:S01]  /*70a0*/  HADD2.F32 R111, -RZ, R110.H1_H1 ;  /* 0x3000006eff6f7230 */ /* 0x000fe20000004100 */
[----:B------:R-:W-:Y:S01]  /*70b0*/  F2FP.F16.E4M3.UNPACK_B R12, R12.H1 ;  /* 0x0000000cff0c723e */ /* 0x000fe200030006ff */
[----:B------:R-:W-:-:S02]  /*70c0*/  HADD2.F32 R110, -RZ, R47.H1_H1 ;  /* 0x3000002fff6e7230 */ /* 0x000fc40000004100 */
[-C--:B------:R-:W-:Y:S01]  /*70d0*/  FMUL.FTZ R117, R46, R115.reuse ;  /* 0x000000732e757220 */ /* 0x080fe20000410000 */
[--C-:B------:R-:W-:Y:S02]  /*70e0*/  HADD2.F32 R113, -RZ, R112.reuse.H0_H0 ;  /* 0x20000070ff717230 */ /* 0x100fe40000004100 */
[C---:B------:R-:W-:Y:S01]  /*70f0*/  FMUL.FTZ R115, R44.reuse, R115 ;  /* 0x000000732c737220 */ /* 0x040fe20000410000 */
[----:B------:R-:W-:Y:S02]  /*7100*/  HADD2.F32 R47, -RZ, R45.H1_H1 ;  /* 0x3000002dff2f7230 */ /* 0x000fe40000004100 */
[-C--:B------:R-:W-:Y:S01]  /*7110*/  FMUL.FTZ R114, R111, R110.reuse ;  /* 0x0000006e6f727220 */ /* 0x080fe20000410000 */
[----:B------:R-:W-:Y:S02]  /*7120*/  HADD2.F32 R112, -RZ, R112.H1_H1 ;  /* 0x30000070ff707230 */ /* 0x000fe40000004100 */
[-C--:B------:R-:W-:Y:S01]  /*7130*/  FFMA.FTZ R44, R44, R113.reuse, -R117 ;  /* 0x000000712c2c7223 */ /* 0x080fe20000010875 */
[----:B------:R-:W-:Y:S01]  /*7140*/  FFMA.FTZ R45, R46, R113, R115 ;  /* 0x000000712e2d7223 */ /* 0x000fe20000010073 */
[----:B------:R-:W-:Y:S01]  /*7150*/  FMUL.FTZ R116, R47, R110 ;  /* 0x0000006e2f747220 */ /* 0x000fe20000410000 */
[----:B------:R-:W-:-:S02]  /*7160*/  F2FP.F16.E4M3.UNPACK_B R110, R13.H1 ;  /* 0x0000000dff6e723e */ /* 0x000fc400030006ff */
[----:B------:R-:W-:Y:S01]  /*7170*/  F2FP.F16.E4M3.UNPACK_B R113, R14.H1 ;  /* 0x0000000eff71723e */ /* 0x000fe200030006ff */
[-C--:B------:R-:W-:Y:S01]  /*7180*/  FFMA.FTZ R14, R111, R112.reuse, R116 ;  /* 0x000000706f0e7223 */ /* 0x080fe20000010074 */
[----:B------:R-:W-:Y:S01]  /*7190*/  F2FP.F16.E4M3.UNPACK_B R46, R9.H1 ;  /* 0x00000009ff2e723e */ /* 0x000fe200030006ff */
[----:B------:R-:W-:Y:S01]  /*71a0*/  FFMA.FTZ R9, R47, R112, -R114 ;  /* 0x000000702f097223 */ /* 0x000fe20000010872 */
[----:B------:R-:W-:Y:S01]  /*71b0*/  HADD2.F32 R47, -RZ, R110.H0_H0 ;  /* 0x2000006eff2f7230 */ /* 0x000fe20000004100 */
[-C--:B------:R-:W-:Y:S01]  /*71c0*/  F2FP.F16.E4M3.UNPACK_B R118, R10.reuse ;  /* 0x0000000aff76723e */ /* 0x080fe200020006ff */
[----:B------:R-:W-:Y:S01]  /*71d0*/  HADD2.F32 R112, -RZ, R113.H0_H0 ;  /* 0x20000071ff707230 */ /* 0x000fe20000004100 */
[----:B------:R-:W-:Y:S01]  /*71e0*/  F2FP.SATFINITE.E4M3.F32.PACK_AB_MERGE_C R32, R122, R119, R121 ;  /* 0x000000777a20723e */ /* 0x000fe20004807079 */
[----:B------:R-:W-:Y:S01]  /*71f0*/  HADD2.F32 R13, -RZ, R46.H0_H0 ;  /* 0x2000002eff0d7230 */ /* 0x000fe20000004100 */
[----:B------:R-:W-:Y:S01]  /*7200*/  F2FP.F16.E4M3.UNPACK_B R119, R10.H1 ;  /* 0x0000000aff77723e */ /* 0x000fe200030006ff */
[----:B------:R-:W-:-:S02]  /*7210*/  HADD2.F32 R111, -RZ, R110.H1_H1 ;  /* 0x3000006eff6f7230 */ /* 0x000fc40000004100 */
[-C--:B------:R-:W-:Y:S01]  /*7220*/  FMUL.FTZ R116, R47, R112.reuse ;  /* 0x000000702f747220 */ /* 0x080fe20000410000 */
[----:B------:R-:W-:Y:S02]  /*7230*/  HADD2.F32 R114, -RZ, R113.H1_H1 ;  /* 0x30000071ff727230 */ /* 0x000fe40000004100 */
[----:B------:R-:W-:Y:S01]  /*7240*/  FMUL.FTZ R112, R13, R112 ;  /* 0x000000700d707220 */ /* 0x000fe20000410000 */
[----:B------:R-:W-:Y:S01]  /*7250*/  HADD2.F32 R110, -RZ, R12.H0_H0 ;  /* 0x2000000cff6e7230 */ /* 0x000fe20000004100 */
[----:B------:R-:W-:Y:S01]  /*7260*/  F2FP.F16.E4M3.UNPACK_B R10, R8 ;  /* 0x00000008ff0a723e */ /* 0x000fe200020006ff */
[----:B------:R-:W-:Y:S02]  /*7270*/  HADD2.F32 R46, -RZ, R46.H1_H1 ;  /* 0x3000002eff2e7230 */ /* 0x000fe40000004100 */
[----:B------:R-:W-:Y:S01]  /*7280*/  FMUL.FTZ R115, R111, R114 ;  /* 0x000000726f737220 */ /* 0x000fe20000410000 */
        /* <DEDUP_REMOVED lines=8> */
[----:B------:R-:W-:Y:S01]  /*7310*/  F2FP.F16.E4M3.UNPACK_B R113, R15.H1 ;  /* 0x0000000fff71723e */ /* 0x000fe200030006ff */
[----:B------:R-:W-:Y:S01]  /*7320*/  HADD2.F32 R15, -RZ, R110.H0_H0 ;  /* 0x2000006eff0f7230 */ /* 0x000fe20000004100 */
[----:B------:R-:W-:Y:S01]  /*7330*/  F2FP.F16.E4M3.UNPACK_B R11, R11.H1 ;  /* 0x0000000bff0b723e */ /* 0x000fe200030006ff */
[----:B------:R-:W-:Y:S01]  /*7340*/  HADD2.F32 R120, -RZ, R118.H0_H0 ;  /* 0x20000076ff787230 */ /* 0x000fe20000004100 */
[----:B------:R-:W-:Y:S01]  /*7350*/  F2FP.F16.E4M3.UNPACK_B R115, R8.H1 ;  /* 0x00000008ff73723e */ /* 0x000fe200030006ff */
[----:B------:R-:W-:Y:S01]  /*7360*/  HADD2.F32 R114, -RZ, R112.H0_H0 ;  /* 0x20000070ff727230 */ /* 0x000fe20000004100 */
[----:B------:R-:W-:Y:S01]  /*7370*/  F2FP.SATFINITE.E4M3.F32.PACK_AB_MERGE_C R12, R47, R12, RZ ;  /* 0x0000000c2f0c723e */ /* 0x000fe200048070ff */
[----:B------:R-:W-:-:S02]  /*7380*/  HADD2.F32 R8, -RZ, R113.H0_H0 ;  /* 0x20000071ff087230 */ /* 0x000fc40000004100 */
[-C--:B------:R-:W-:Y:S01]  /*7390*/  FMUL.FTZ R123, R15, R120.reuse ;  /* 0x000000780f7b7220 */ /* 0x080fe20000410000 */
[----:B------:R-:W-:Y:S02]  /*73a0*/  HADD2.F32 R121, -RZ, R119.H0_H0 ;  /* 0x20000077ff797230 */ /* 0x000fe40000004100 */
[----:B------:R-:W-:Y:S01]  /*73b0*/  FMUL.FTZ R122, R114, R120 ;  /* 0x00000078727a7220 */ /* 0x000fe20000410000 */
[----:B------:R-:W-:Y:S01]  /*73c0*/  HADD2.F32 R116, -RZ, R10.H0_H0 ;  /* 0x2000000aff747230 */ /* 0x000fe20000004100 */
[----:B------:R-:W-:Y:S01]  /*73d0*/  F2FP.SATFINITE.E4M3.F32.PACK_AB_MERGE_C R13, R46, R13, RZ ;  /* 0x0000000d2e0d723e */ /* 0x000fe200048070ff */
[----:B------:R-:W-:Y:S02]  /*73e0*/  HADD2.F32 R111, -RZ, R11.H0_H0 ;  /* 0x2000000bff6f7230 */ /* 0x000fe40000004100 */
[----:B------:R-:W-:Y:S01]  /*73f0*/  FMUL.FTZ R120, R8, R121 ;  /* 0x0000007908787220 */ /* 0x000fe20000410000 */
[----:B------:R-:W-:Y:S02]  /*7400*/  HADD2.F32 R117, -RZ, R115.H0_H0 ;  /* 0x20000073ff757230 */ /* 0x000fe40000004100 */
[----:B------:R-:W-:Y:S01]  /*7410*/  FFMA.FTZ R123, R114, R116, R123 ;  /* 0x00000074727b7223 */ /* 0x000fe2000001007b */
[----:B------:R-:W-:-:S02]  /*7420*/  HADD2.F32 R113, -RZ, R113.H1_H1 ;  /* 0x30000071ff717230 */ /* 0x000fc40000004100 */
[----:B------:R-:W-:Y:S01]  /*7430*/  FMUL.FTZ R121, R111, R121 ;  /* 0x000000796f797220 */ /* 0x000fe20000410000 */
[----:B------:R-:W-:Y:S02]  /*7440*/  HADD2.F32 R114, -RZ, R119.H1_H1 ;  /* 0x30000077ff727230 */ /* 0x000fe40000004100 */
[----:B------:R-:W-:Y:S01]  /*7450*/  FFMA.FTZ R122, R15, R116, -R122 ;  /* 0x000000740f7a7223 */ /* 0x000fe2000001087a */
[----:B------:R-:W-:Y:S02]  /*7460*/  HADD2.F32 R11, -RZ, R11.H1_H1 ;  /* 0x3000000bff0b7230 */ /* 0x000fe40000004100 */
[-C--:B------:R-:W-:Y:S01]  /*7470*/  FFMA.FTZ R120, R111, R117.reuse, -R120 ;  /* 0x000000756f787223 */ /* 0x080fe20000010878 */
[----:B------:R-:W-:Y:S01]  /*7480*/  FFMA.FTZ R121, R8, R117, R121 ;  /* 0x0000007508797223 */ /* 0x000fe20000010079 */
[----:B------:R-:W-:Y:S01]  /*7490*/  HADD2.F32 R112, -RZ, R112.H1_H1 ;  /* 0x30000070ff707230 */ /* 0x000fe20000004100 */
[----:B------:R-:W-:Y:S01]  /*74a0*/  F2FP.SATFINITE.E4M3.F32.PACK_AB_MERGE_C R9, R9, R44, R12 ;  /* 0x0000002c0909723e */ /* 0x000fe2000480700c */
[----:B------:R-:W-:Y:S01]  /*74b0*/  HADD2.F32 R111, -RZ, R118.H1_H1 ;  /* 0x30000076ff6f7230 */ /* 0x000fe20000004100 */
[----:B------:R-:W-:Y:S01]  /*74c0*/  F2FP.SATFINITE.E4M3.F32.PACK_AB_MERGE_C R13, R14, R45, R13 ;  /* 0x0000002d0e0d723e */ /* 0x000fe2000480700d */
[----:B------:R-:W-:-:S02]  /*74d0*/  HADD2.F32 R15, -RZ, R10.H1_H1 ;  /* 0x3000000aff0f7230 */ /* 0x000fc40000004100 */
[-C--:B------:R-:W-:Y:S01]  /*74e0*/  FMUL.FTZ R10, R113, R114.reuse ;  /* 0x00000072710a7220 */ /* 0x080fe20000410000 */
[----:B------:R-:W-:Y:S02]  /*74f0*/  HADD2.F32 R110, -RZ, R110.H1_H1 ;  /* 0x3000006eff6e7230 */ /* 0x000fe40000004100 */
[----:B------:R-:W-:Y:S01]  /*7500*/  FMUL.FTZ R114, R11, R114 ;  /* 0x000000720b727220 */ /* 0x000fe20000410000 */
[----:B------:R-:W-:Y:S02]  /*7510*/  HADD2.F32 R8, -RZ, R115.H1_H1 ;  /* 0x30000073ff087230 */ /* 0x000fe40000004100 */
[-C--:B------:R-:W-:Y:S01]  /*7520*/  FMUL.FTZ R115, R112, R111.reuse ;  /* 0x0000006f70737220 */ /* 0x080fe20000410000 */
[----:B------:R-:W-:Y:S02]  /*7530*/  IMAD.MOV.U32 R12, RZ, RZ, R34 ;  /* 0x000000ffff0c7224 */ /* 0x000fe400078e0022 */
[----:B------:R-:W-:Y:S01]  /*7540*/  FMUL.FTZ R111, R110, R111 ;  /* 0x0000006f6e6f7220 */ /* 0x000fe20000410000 */
[----:B------:R-:W-:-:S02]  /*7550*/  IMAD.MOV.U32 R14, RZ, RZ, R32 ;  /* 0x000000ffff0e7224 */ /* 0x000fc400078e0020 */
[-C--:B------:R-:W-:Y:S01]  /*7560*/  FFMA.FTZ R11, R11, R8.reuse, -R10 ;  /* 0x000000080b0b7223 */ /* 0x080fe2000001080a */
[----:B------:R-:W-:Y:S01]  /*7570*/  FFMA.FTZ R114, R113, R8, R114 ;  /* 0x0000000871727223 */ /* 0x000fe20000010072 */
[-C--:B------:R-:W-:Y:S01]  /*7580*/  FFMA.FTZ R115, R110, R15.reuse, -R115 ;  /* 0x0000000f6e737223 */ /* 0x080fe20000010873 */
[----:B------:R-:W-:Y:S01]  /*7590*/  FFMA.FTZ R112, R112, R15, R111 ;  /* 0x0000000f70707223 */ /* 0x000fe2000001006f */
[----:B------:R-:W-:Y:S01]  /*75a0*/  IMAD.MOV.U32 R8, RZ, RZ, R35 ;  /* 0x000000ffff087224 */ /* 0x000fe200078e0023 */
[----:B------:R-:W-:Y:S01]  /*75b0*/  F2FP.SATFINITE.E4M3.F32.PACK_AB_MERGE_C R11, R11, R120, RZ ;  /* 0x000000780b0b723e */ /* 0x000fe200048070ff */
[----:B------:R-:W-:Y:S01]  /*75c0*/  IMAD.MOV.U32 R10, RZ, RZ, R33 ;  /* 0x000000ffff0a7224 */ /* 0x000fe200078e0021 */
[----:B------:R-:W-:Y:S02]  /*75d0*/  F2FP.SATFINITE.E4M3.F32.PACK_AB_MERGE_C R114, R114, R121, RZ ;  /* 0x000000797272723e */ /* 0x000fe400048070ff */
[----:B------:R-:W-:Y:S02]  /*75e0*/  F2FP.SATFINITE.E4M3.F32.PACK_AB_MERGE_C R11, R115, R122, R11 ;  /* 0x0000007a730b723e */ /* 0x000fe4000480700b */
[----:B------:R-:W-:-:S07]  /*75f0*/  F2FP.SATFINITE.E4M3.F32.PACK_AB_MERGE_C R15, R112, R123, R114 ;  /* 0x0000007b700f723e */ /* 0x000fce0004807072 */
.L_x_5529:
[----:B------:R-:W-:Y:S05]  /*7600*/  BSYNC B2 ;  /* 0x0000000000027941 */ /* 0x000fea0003800000 */
.L_x_5528:
[----:B------:R-:W-:Y:S01]  /*7610*/  ISETP.GE.AND P3, PT, R109, R97, PT ;  /* 0x000000616d00720c */ /* 0x000fe20003f66270 */
[----:B0-----:R0:W-:-:S12]  /*7620*/  ST.E.128 desc[UR42][R92.64], R8 ;  /* 0x000000085c007985 */ /* 0x0011d8000c101d2a */
[----:B------:R-:W-:-:S04]  /*7630*/  @!P3 IADD3 R32, P4, R100, R109, RZ ;  /* 0x0000006d6420b210 */ /* 0x000fc80007f9e0ff */
[----:B------:R-:W-:-:S05]  /*7640*/  @!P3 LEA.HI.X.SX32 R33, R109, R98, 0x1, P4 ;  /* 0x000000626d21b211 */ /* 0x000fca00020f0eff */
[----:B--2---:R0:W-:Y:S04]  /*7650*/  @!P3 ST.E.128 desc[UR42][R32.64], R12 ;  /* 0x0000000c2000b985 */ /* 0x0041e8000c101d2a */
.L_x_5527:
[----:B------:R-:W-:Y:S05]  /*7660*/  BSYNC B1 ;  /* 0x0000000000017941 */ /* 0x000fea0003800000 */
.L_x_5526:
[----:B------:R-:W-:Y:S01]  /*7670*/  ISETP.NE.AND P3, PT, R54, RZ, PT ;  /* 0x000000ff3600720c */ /* 0x000fe20003f65270 */
[----:B------:R-:W-:-:S12]  /*7680*/  BSSY B1, `(.L_x_5530) ;  /* 0x00000fc000017945 */ /* 0x000fd80003800000 */
[----:B------:R-:W-:Y:S05]  /*7690*/  @!P3 BRA `(.L_x_5531) ;  /* 0x0000000c00e8b947 */ /* 0x000fea0003800000 */
[----:B------:R-:W-:Y:S01]  /*76a0*/  ISETP.NE.AND P4, PT, R83, RZ, PT ;  /* 0x000000ff5300720c */ /* 0x000fe20003f85270 */
[----:B------:R-:W-:Y:S01]  /*76b0*/  BSSY B2, `(.L_x_5532) ;  /* 0x00000f3000027945 */ /* 0x000fe20003800000 */
[C---:B0---4-:R-:W-:Y:S02]  /*76c0*/  IADD3 R32, P3, R57.reuse, R100, RZ ;  /* 0x0000006439207210 */ /* 0x051fe40007f7e0ff */
[----:B------:R-:W-:Y:S02]  /*76d0*/  SEL R8, R66, R99, !P4 ;  /* 0x0000006342087207 */ /* 0x000fe40006000000 */
[----:B---3--:R-:W-:Y:S02]  /*76e0*/  LEA.HI.X.SX32 R33, R57, R98, 0x1, P3 ;  /* 0x0000006239217211 */ /* 0x008fe400018f0eff */
[----:B------:R-:W-:Y:S02]  /*76f0*/  SHF.R.S32.HI R9, RZ, 0x1f, R8 ;  /* 0x0000001fff097819 */ /* 0x000fe40000011408 */
[----:B------:R-:W-:-:S02]  /*7700*/  ISETP.GE.AND P3, PT, R80, R96, PT ;  /* 0x000000605000720c */ /* 0x000fc40003f66270 */
[----:B------:R-:W-:-:S04]  /*7710*/  LEA.HI R9, R9, R8, RZ, 0x5 ;  /* 0x0000000809097211 */ /* 0x000fc800078f28ff */
        /* <DEDUP_REMOVED lines=15> */
[----:B------:R-:W2:Y:S01]  /*7810*/  LDS.128 R12, [R12+0x1e400] ;  /* 0x01e400000c0c7984 */ /* 0x000ea20000000c00 */
[----:B------:R-:W-:Y:S05]  /*7820*/  @P3 BRA `(.L_x_5533) ;  /* 0x0000000c006c3947 */ /* 0x000fea0003800000 */
[----:B------:R-:W-:Y:S01]  /*7830*/  SHF.R.U32.HI R113, RZ, 0x8, R29 ;  /* 0x00000008ff717819 */ /* 0x000fe2000001161d */
[----:B0-----:R-:W-:Y:S01]  /*7840*/  IMAD.MOV.U32 R28, RZ, RZ, R9 ;  /* 0x000000ffff1c7224 */ /* 0x001fe200078e0009 */
[----:B------:R-:W-:Y:S01]  /*7850*/  SHF.R.U32.HI R115, RZ, 0x18, R29 ;  /* 0x00000018ff737819 */ /* 0x000fe2000001161d */
[----:B--2---:R-:W-:Y:S01]  /*7860*/  IMAD.MOV.U32 R40, RZ, RZ, R12 ;  /* 0x000000ffff287224 */ /* 0x004fe200078e000c */
[----:B------:R-:W-:Y:S01]  /*7870*/  LOP3.LUT R30, R29, 0xff, RZ, 0xc0, !PT ;  /* 0x000000ff1d1e7812 */ /* 0x000fe200078ec0ff */
[----:B------:R-:W-:Y:S01]  /*7880*/  IMAD.SHL.U32 R9, R113, 0x100, RZ ;  /* 0x0000010071097824 */ /* 0x000fe200078e00ff */
[--C-:B------:R-:W-:Y:S01]  /*7890*/  SHF.R.U32.HI R111, RZ, 0x18, R31.reuse ;  /* 0x00000018ff6f7819 */ /* 0x100fe2000001161f */
[----:B------:R-:W-:Y:S01]  /*78a0*/  IMAD.MOV.U32 R34, RZ, RZ, R8 ;  /* 0x000000ffff227224 */ /* 0x000fe200078e0008 */
[----:B------:R-:W-:Y:S02]  /*78b0*/  LOP3.LUT R42, R31, 0xff, RZ, 0xc0, !PT ;  /* 0x000000ff1f2a7812 */ /* 0x000fe400078ec0ff */
[----:B------:R-:W-:-:S02]  /*78c0*/  SHF.R.U32.HI R110, RZ, 0x8, R31 ;  /* 0x00000008ff6e7819 */ /* 0x000fc4000001161f */
[----:B------:R-:W-:Y:S02]  /*78d0*/  SHF.R.U32.HI R109, RZ, 0x10, R31 ;  /* 0x00000010ff6d7819 */ /* 0x000fe4000001161f */
[----:B------:R-:W-:Y:S01]  /*78e0*/  SHF.R.U32.HI R112, RZ, 0x10, R29 ;  /* 0x00000010ff707819 */ /* 0x000fe2000001161d */
[----:B------:R-:W-:Y:S01]  /*78f0*/  IMAD.MOV.U32 R29, RZ, RZ, R10 ;  /* 0x000000ffff1d7224 */ /* 0x000fe200078e000a */
[--C-:B------:R-:W-:Y:S02]  /*7900*/  SHF.R.U32.HI R92, RZ, 0x18, R41.reuse ;  /* 0x00000018ff5c7819 */ /* 0x100fe40000011629 */
[----:B------:R-:W-:Y:S01]  /*7910*/  LOP3.LUT R31, R41, 0xff, RZ, 0xc0, !PT ;  /* 0x000000ff291f7812 */ /* 0x000fe200078ec0ff */
[----:B------:R-:W-:Y:S01]  /*7920*/  IMAD.U32 R10, R112, 0x10000, RZ ;  /* 0x00010000700a7824 */ /* 0x000fe200078e00ff */
[--C-:B------:R-:W-:Y:S02]  /*7930*/  SHF.R.U32.HI R45, RZ, 0x8, R41.reuse ;  /* 0x00000008ff2d7819 */ /* 0x100fe40000011629 */
[----:B------:R-:W-:-:S02]  /*7940*/  SHF.R.U32.HI R47, RZ, 0x10, R41 ;  /* 0x00000010ff2f7819 */ /* 0x000fc40000011629 */
[--C-:B------:R-:W-:Y:S02]  /*7950*/  SHF.R.U32.HI R46, RZ, 0x18, R43.reuse ;  /* 0x00000018ff2e7819 */ /* 0x100fe4000001162b */
[----:B------:R-:W-:Y:S01]  /*7960*/  LOP3.LUT R41, R43, 0xff, RZ, 0xc0, !PT ;  /* 0x000000ff2b297812 */ /* 0x000fe200078ec0ff */
[----:B------:R-:W-:Y:S01]  /*7970*/  IMAD.U32 R47, R47, 0x10000, RZ ;  /* 0x000100002f2f7824 */ /* 0x000fe200078e00ff */
[----:B------:R-:W-:Y:S02]  /*7980*/  PRMT R30, R115, 0x654, R30 ;  /* 0x00000654731e7816 */ /* 0x000fe4000000001e */
[--C-:B------:R-:W-:Y:S02]  /*7990*/  SHF.R.U32.HI R44, RZ, 0x8, R43.reuse ;  /* 0x00000008ff2c7819 */ /* 0x100fe4000001162b */
[----:B------:R-:W-:Y:S02]  /*79a0*/  SHF.R.U32.HI R93, RZ, 0x10, R43 ;  /* 0x00000010ff5d7819 */ /* 0x000fe4000001162b */
[----:B------:R-:W-:Y:S01]  /*79b0*/  PRMT R12, R92, 0x654, R31 ;  /* 0x000006545c0c7816 */ /* 0x000fe2000000001f */
[----:B------:R-:W-:Y:S01]  /*79c0*/  IMAD.SHL.U32 R31, R110, 0x100, RZ ;  /* 0x000001006e1f7824 */ /* 0x000fe200078e00ff */
[----:B------:R-:W-:Y:S01]  /*79d0*/  PRMT R43, R46, 0x654, R41 ;  /* 0x000006542e2b7816 */ /* 0x000fe20000000029 */
[----:B------:R-:W-:Y:S01]  /*79e0*/  IMAD.SHL.U32 R41, R45, 0x100, RZ ;  /* 0x000001002d297824 */ /* 0x000fe200078e00ff */
[----:B------:R-:W-:Y:S01]  /*79f0*/  LOP3.LUT R9, R30, 0xff00, R9, 0xf8, !PT ;  /* 0x0000ff001e097812 */ /* 0x000fe200078ef809 */
[----:B------:R-:W-:Y:S01]  /*7a00*/  IMAD.SHL.U32 R30, R44, 0x100, RZ ;  /* 0x000001002c1e7824 */ /* 0x000fe200078e00ff */
[----:B------:R-:W-:Y:S01]  /*7a10*/  PRMT R42, R111, 0x654, R42 ;  /* 0x000006546f2a7816 */ /* 0x000fe2000000002a */
[----:B------:R-:W-:Y:S01]  /*7a20*/  IMAD.U32 R93, R93, 0x10000, RZ ;  /* 0x000100005d5d7824 */ /* 0x000fe200078e00ff */
[----:B------:R-:W-:Y:S01]  /*7a30*/  LOP3.LUT R10, R9, 0xff0000, R10, 0xf8, !PT ;  /* 0x00ff0000090a7812 */ /* 0x000fe200078ef80a */
[----:B------:R-:W-:Y:S01]  /*7a40*/  IMAD.U32 R9, R109, 0x10000, RZ ;  /* 0x000100006d097824 */ /* 0x000fe200078e00ff */
[----:B------:R-:W-:-:S02]  /*7a50*/  LOP3.LUT R8, R42, 0xff00, R31, 0xf8, !PT ;  /* 0x0000ff002a087812 */ /* 0x000fc400078ef81f */
[----:B------:R-:W-:Y:S02]  /*7a60*/  LOP3.LUT R12, R12, 0xff00, R41, 0xf8, !PT ;  /* 0x0000ff000c0c7812 */ /* 0x000fe400078ef829 */
[----:B------:R-:W-:Y:S02]  /*7a70*/  F2FP.F16.E4M3.UNPACK_B R45, R108.H1 ;  /* 0x0000006cff2d723e */ /* 0x000fe400030006ff */
[----:B------:R-:W-:Y:S02]  /*7a80*/  F2FP.F16.E4M3.UNPACK_B R42, R40.H1 ;  /* 0x00000028ff2a723e */ /* 0x000fe400030006ff */
[----:B------:R-:W-:Y:S02]  /*7a90*/  F2FP.F16.E4M3.UNPACK_B R41, R34.H1 ;  /* 0x00000022ff29723e */ /* 0x000fe400030006ff */
[----:B------:R-:W-:Y:S01]  /*7aa0*/  LOP3.LUT R46, R43, 0xff00, R30, 0xf8, !PT ;  /* 0x0000ff002b2e7812 */ /* 0x000fe200078ef81e */
[----:B------:R-:W-:Y:S01]  /*7ab0*/  HADD2.F32 R31, -RZ, R42.H0_H0 ;  /* 0x2000002aff1f7230 */ /* 0x000fe20000004100 */
[----:B------:R-:W-:Y:S01]  /*7ac0*/  LOP3.LUT R8, R8, 0xff0000, R9, 0xf8, !PT ;  /* 0x00ff000008087812 */ /* 0x000fe200078ef809 */
[----:B------:R-:W-:Y:S01]  /*7ad0*/  HADD2.F32 R9, -RZ, R45.H0_H0 ;  /* 0x2000002dff097230 */ /* 0x000fe20000004100 */
[----:B------:R-:W-:Y:S01]  /*7ae0*/  F2FP.F16.E4M3.UNPACK_B R43, R106.H1 ;  /* 0x0000006aff2b723e */ /* 0x000fe200030006ff */
[--C-:B------:R-:W-:Y:S01]  /*7af0*/  HADD2.F32 R30, -RZ, R41.reuse.H0_H0 ;  /* 0x20000029ff1e7230 */ /* 0x100fe20000004100 */
[----:B------:R-:W-:Y:S01]  /*7b00*/  F2FP.F16.E4M3.UNPACK_B R108, R108 ;  /* 0x0000006cff6c723e */ /* 0x000fe200020006ff */
[----:B------:R-:W-:-:S02]  /*7b10*/  HADD2.F32 R41, -RZ, R41.H1_H1 ;  /* 0x30000029ff297230 */ /* 0x000fc40000004100 */
[CC--:B------:R-:W-:Y:S01]  /*7b20*/  FMUL.FTZ R109, R31.reuse, R9.reuse ;  /* 0x000000091f6d7220 */ /* 0x0c0fe20000410000 */
[--C-:B------:R-:W-:Y:S02]  /*7b30*/  HADD2.F32 R44, -RZ, R43.reuse.H0_H0 ;  /* 0x2000002bff2c7230 */ /* 0x100fe40000004100 */
[----:B------:R-:W-:Y:S01]  /*7b40*/  FMUL.FTZ R92, R30, R9 ;  /* 0x000000091e5c7220 */ /* 0x000fe20000410000 */
[----:B------:R-:W-:Y:S01]  /*7b50*/  LOP3.LUT R9, R46, 0xff0000, R93, 0xf8, !PT ;  /* 0x00ff00002e097812 */ /* 0x000fe200078ef85d */
[----:B------:R-:W-:Y:S01]  /*7b60*/  HADD2.F32 R46, -RZ, R43.H1_H1 ;  /* 0x3000002bff2e7230 */ /* 0x000fe20000004100 */
[----:B------:R-:W-:Y:S01]  /*7b70*/  F2FP.F16.E4M3.UNPACK_B R43, R34 ;  /* 0x00000022ff2b723e */ /* 0x000fe200020006ff */
[-C--:B------:R-:W-:Y:S01]  /*7b80*/  FFMA.FTZ R30, R30, R44.reuse, -R109 ;  /* 0x0000002c1e1e7223 */ /* 0x080fe2000001086d */
[----:B------:R-:W-:Y:S01]  /*7b90*/  FFMA.FTZ R31, R31, R44, R92 ;  /* 0x0000002c1f1f7223 */ /* 0x000fe2000001005c */
[----:B------:R-:W-:Y:S01]  /*7ba0*/  HADD2.F32 R44, -RZ, R45.H1_H1 ;  /* 0x3000002dff2c7230 */ /* 0x000fe20000004100 */
[----:B------:R-:W-:Y:S01]  /*7bb0*/  F2FP.F16.E4M3.UNPACK_B R106, R106 ;  /* 0x0000006aff6a723e */ /* 0x000fe200020006ff */
[----:B------:R-:W-:Y:S01]  /*7bc0*/  HADD2.F32 R45, -RZ, R42.H1_H1 ;  /* 0x3000002aff2d7230 */ /* 0x000fe20000004100 */
[----:B------:R-:W-:Y:S01]  /*7bd0*/  F2FP.F16.E4M3.UNPACK_B R42, R40 ;  /* 0x00000028ff2a723e */ /* 0x000fe200020006ff */
[----:B------:R-:W-:-:S02]  /*7be0*/  HADD2.F32 R93, -RZ, R108.H0_H0 ;  /* 0x2000006cff5d7230 */ /* 0x000fc40000004100 */
[-C--:B------:R-:W-:Y:S01]  /*7bf0*/  FMUL.FTZ R92, R41, R44.reuse ;  /* 0x0000002c295c7220 */ /* 0x080fe20000410000 */
[----:B------:R-:W-:Y:S02]  /*7c00*/  HADD2.F32 R40, -RZ, R43.H0_H0 ;  /* 0x2000002bff287230 */ /* 0x000fe40000004100 */
[----:B------:R-:W-:Y:S01]  /*7c10*/  FMUL.FTZ R34, R45, R44 ;  /* 0x0000002c2d227220 */ /* 0x000fe20000410000 */
[----:B------:R-:W-:Y:S01]  /*7c20*/  HADD2.F32 R44, -RZ, R42.H0_H0 ;  /* 0x2000002aff2c7230 */ /* 0x000fe20000004100 */
[----:B------:R-:W-:Y:S01]  /*7c30*/  LOP3.LUT R12, R12, 0xff0000, R47, 0xf8, !PT ;  /* 0x00ff00000c0c7812 */ /* 0x000fe200078ef82f */
[----:B------:R-:W-:Y:S02]  /*7c40*/  HADD2.F32 R47, -RZ, R106.H0_H0 ;  /* 0x2000006aff2f7230 */ /* 0x000fe40000004100 */
[-C--:B------:R-:W-:Y:S01]  /*7c50*/  FFMA.FTZ R41, R41, R46.reuse, -R34 ;  /* 0x0000002e29297223 */ /* 0x080fe20000010822 */
[----:B------:R-:W-:Y:S01]  /*7c60*/  FFMA.FTZ R34, R45, R46, R92 ;  /* 0x0000002e2d227223 */ /* 0x000fe2000001005c */
[-C--:B------:R-:W-:Y:S01]  /*7c70*/  FMUL.FTZ R109, R44, R93.reuse ;  /* 0x0000005d2c6d7220 */ /* 0x080fe20000410000 */
[----:B------:R-:W-:Y:S01]  /*7c80*/  FMUL.FTZ R93, R40, R93 ;  /* 0x0000005d285d7220 */ /* 0x000fe20000410000 */
[----:B------:R-:W-:Y:S01]  /*7c90*/  HADD2.F32 R108, -RZ, R108.H1_H1 ;  /* 0x3000006cff6c7230 */ /* 0x000fe20000004100 */
[----:B------:R-:W-:Y:S01]  /*7ca0*/  F2FP.F16.E4M3.UNPACK_B R46, R107.H1 ;  /* 0x0000006bff2e723e */ /* 0x000fe200030006ff */
[----:B------:R-:W-:-:S02]  /*7cb0*/  HADD2.F32 R45, -RZ, R42.H1_H1 ;  /* 0x3000002aff2d7230 */ /* 0x000fc40000004100 */
[-C--:B------:R-:W-:Y:S01]  /*7cc0*/  FFMA.FTZ R42, R44, R47.reuse, R93 ;  /* 0x0000002f2c2a7223 */ /* 0x080fe2000001005d */
[----:B------:R-:W-:Y:S02]  /*7cd0*/  HADD2.F32 R43, -RZ, R43.H1_H1 ;  /* 0x3000002bff2b7230 */ /* 0x000fe40000004100 */
[----:B------:R-:W-:Y:S01]  /*7ce0*/  FFMA.FTZ R40, R40, R47, -R109 ;  /* 0x0000002f28287223 */ /* 0x000fe2000001086d */
[----:B------:R-:W-:Y:S02]  /*7cf0*/  HADD2.F32 R106, -RZ, R106.H1_H1 ;  /* 0x3000006aff6a7230 */ /* 0x000fe40000004100 */
[----:B------:R-:W-:Y:S01]  /*7d00*/  FMUL.FTZ R44, R45, R108 ;  /* 0x0000006c2d2c7220 */ /* 0x000fe20000410000 */
[----:B------:R-:W-:Y:S01]  /*7d10*/  F2FP.F16.E4M3.UNPACK_B R47, R14.H1 ;  /* 0x0000000eff2f723e */ /* 0x000fe200030006ff */
[C---:B------:R-:W-:Y:S01]  /*7d20*/  FMUL.FTZ R108, R43.reuse, R108 ;  /* 0x0000006c2b6c7220 */ /* 0x040fe20000410000 */
[----:B------:R-:W-:Y:S01]  /*7d30*/  F2FP.F16.E4M3.UNPACK_B R93, R105.H1 ;  /* 0x00000069ff5d723e */ /* 0x000fe200030006ff */
[----:B------:R-:W-:Y:S01]  /*7d40*/  FFMA.FTZ R43, R43, R106, -R44 ;  /* 0x0000006a2b2b7223 */ /* 0x000fe2000001082c */
[----:B------:R-:W-:Y:S01]  /*7d50*/  F2FP.F16.E4M3.UNPACK_B R44, R29.H1 ;  /* 0x0000001dff2c723e */ /* 0x000fe200030006ff */
[----:B------:R-:W-:-:S02]  /*7d60*/  HADD2.F32 R111, -RZ, R46.H0_H0 ;  /* 0x2000002eff6f7230 */ /* 0x000fc40000004100 */
[----:B------:R-:W-:Y:S01]  /*7d70*/  FFMA.FTZ R45, R45, R106, R108 ;  /* 0x0000006a2d2d7223 */ /* 0x000fe2000001006c */
[--C-:B------:R-:W-:Y:S01]  /*7d80*/  HADD2.F32 R92, -RZ, R47.reuse.H0_H0 ;  /* 0x2000002fff5c7230 */ /* 0x100fe20000004100 */
[----:B------:R-:W-:Y:S01]  /*7d90*/  F2FP.F16.E4M3.UNPACK_B R107, R107 ;  /* 0x0000006bff6b723e */ /* 0x000fe200020006ff */
[----:B------:R-:W-:Y:S01]  /*7da0*/  HADD2.F32 R106, -RZ, R46.H1_H1 ;  /* 0x3000002eff6a7230 */ /* 0x000fe20000004100 */
[----:B------:R-:W-:Y:S01]  /*7db0*/  F2FP.F16.E4M3.UNPACK_B R29, R29 ;  /* 0x0000001dff1d723e */ /* 0x000fe200020006ff */
[----:B------:R-:W-:Y:S02]  /*7dc0*/  HADD2.F32 R47, -RZ, R47.H1_H1 ;  /* 0x3000002fff2f7230 */ /* 0x000fe40000004100 */
[----:B------:R-:W-:Y:S01]  /*7dd0*/  FMUL.FTZ R113, R92, R111 ;  /* 0x0000006f5c717220 */ /* 0x000fe20000410000 */
[----:B------:R-:W-:Y:S01]  /*7de0*/  HADD2.F32 R46, -RZ, R44.H0_H0 ;  /* 0x2000002cff2e7230 */ /* 0x000fe20000004100 */
[----:B------:R-:W-:Y:S01]  /*7df0*/  F2FP.F16.E4M3.UNPACK_B R105, R105 ;  /* 0x00000069ff69723e */ /* 0x000fe200020006ff */
[----:B------:R-:W-:-:S02]  /*7e00*/  HADD2.F32 R109, -RZ, R93.H0_H0 ;  /* 0x2000005dff6d7230 */ /* 0x000fc40000004100 */
[----:B------:R-:W-:Y:S01]  /*7e10*/  FMUL.FTZ R115, R47, R106 ;  /* 0x0000006a2f737220 */ /* 0x000fe20000410000 */
[----:B------:R-:W-:Y:S02]  /*7e20*/  HADD2.F32 R44, -RZ, R44.H1_H1 ;  /* 0x3000002cff2c7230 */ /* 0x000fe40000004100 */
[C---:B------:R-:W-:Y:S01]  /*7e30*/  FMUL.FTZ R111, R46.reuse, R111 ;  /* 0x0000006f2e6f7220 */ /* 0x040fe20000410000 */
[----:B------:R-:W-:Y:S02]  /*7e40*/  HADD2.F32 R93, -RZ, R93.H1_H1 ;  /* 0x3000005dff5d7230 */ /* 0x000fe40000004100 */
[-C--:B------:R-:W-:Y:S01]  /*7e50*/  FFMA.FTZ R113, R46, R109.reuse, -R113 ;  /* 0x0000006d2e717223 */ /* 0x080fe20000010871 */
[----:B------:R-:W-:Y:S01]  /*7e60*/  F2FP.SATFINITE.E4M3.F32.PACK_AB_MERGE_C R30, R41, R30, RZ ;  /* 0x0000001e291e723e */ /* 0x000fe200048070ff */
[----:B------:R-:W-:Y:S01]  /*7e70*/  FMUL.FTZ R46, R44, R106 ;  /* 0x0000006a2c2e7220 */ /* 0x000fe20000410000 */
[----:B------:R-:W-:Y:S01]  /*7e80*/  FFMA.FTZ R111, R92, R109, R111 ;  /* 0x0000006d5c6f7223 */ /* 0x000fe2000001006f */
[-C--:B------:R-:W-:Y:S01]  /*7e90*/  FFMA.FTZ R106, R44, R93.reuse, -R115 ;  /* 0x0000005d2c6a7223 */ /* 0x080fe20000010873 */
[----:B------:R-:W-:Y:S01]  /*7ea0*/  F2FP.F16.E4M3.UNPACK_B R44, R14 ;  /* 0x0000000eff2c723e */ /* 0x000fe200020006ff */
[----:B------:R-:W-:Y:S01]  /*7eb0*/  FFMA.FTZ R108, R47, R93, R46 ;  /* 0x0000005d2f6c7223 */ /* 0x000fe2000001002e */
[----:B------:R-:W-:Y:S01]  /*7ec0*/  HADD2.F32 R93, -RZ, R107.H0_H0 ;  /* 0x2000006bff5d7230 */ /* 0x000fe20000004100 */
[----:B------:R-:W-:Y:S01]  /*7ed0*/  F2FP.SATFINITE.E4M3.F32.PACK_AB_MERGE_C R34, R34, R31, RZ ;  /* 0x0000001f2222723e */ /* 0x000fe200048070ff */
[----:B------:R-:W-:Y:S01]  /*7ee0*/  HADD2.F32 R14, -RZ, R29.H0_H0 ;  /* 0x2000001dff0e7230 */ /* 0x000fe20000004100 */
[----:B------:R-:W-:Y:S01]  /*7ef0*/  F2FP.F16.E4M3.UNPACK_B R41, R13 ;  /* 0x0000000dff29723e */ /* 0x000fe200020006ff */
[----:B------:R-:W-:Y:S01]  /*7f00*/  HADD2.F32 R46, -RZ, R44.H0_H0 ;  /* 0x2000002cff2e7230 */ /* 0x000fe20000004100 */
[----:B------:R-:W-:Y:S01]  /*7f10*/  F2FP.SATFINITE.E4M3.F32.PACK_AB_MERGE_C R31, R43, R40, R30 ;  /* 0x000000282b1f723e */ /* 0x000fe2000480701e */
[----:B------:R-:W-:Y:S01]  /*7f20*/  HADD2.F32 R47, -RZ, R105.H0_H0 ;  /* 0x20000069ff2f7230 */ /* 0x000fe20000004100 */
[----:B------:R-:W-:Y:S01]  /*7f30*/  F2FP.F16.E4M3.UNPACK_B R40, R28 ;  /* 0x0000001cff28723e */ /* 0x000fe200020006ff */
[----:B------:R-:W-:-:S02]  /*7f40*/  HADD2.F32 R107, -RZ, R107.H1_H1 ;  /* 0x3000006bff6b7230 */ /* 0x000fc40000004100 */
[-C--:B------:R-:W-:Y:S01]  /*7f50*/  FMUL.FTZ R109, R46, R93.reuse ;  /* 0x0000005d2e6d7220 */ /* 0x080fe20000410000 */
[----:B------:R-:W-:Y:S02]  /*7f60*/  HADD2.F32 R44, -RZ, R44.H1_H1 ;  /* 0x3000002cff2c7230 */ /* 0x000fe40000004100 */
[C---:B------:R-:W-:Y:S01]  /*7f70*/  FMUL.FTZ R93, R14.reuse, R93 ;  /* 0x0000005d0e5d7220 */ /* 0x040fe20000410000 */
[----:B------:R-:W-:Y:S02]  /*7f80*/  HADD2.F32 R29, -RZ, R29.H1_H1 ;  /* 0x3000001dff1d7230 */ /* 0x000fe40000004100 */
[----:B------:R-:W-:Y:S01]  /*7f90*/  FFMA.FTZ R109, R14, R47, -R109 ;  /* 0x0000002f0e6d7223 */ /* 0x000fe2000001086d */
[----:B------:R-:W-:Y:S02]  /*7fa0*/  HADD2.F32 R105, -RZ, R105.H1_H1 ;  /* 0x30000069ff697230 */ /* 0x000fe40000004100 */
[----:B------:R-:W-:Y:S01]  /*7fb0*/  FMUL.FTZ R92, R44, R107 ;  /* 0x0000006b2c5c7220 */ /* 0x000fe20000410000 */
[----:B------:R-:W-:Y:S01]  /*7fc0*/  FFMA.FTZ R14, R46, R47, R93 ;  /* 0x0000002f2e0e7223 */ /* 0x000fe2000001005d */
[C---:B------:R-:W-:Y:S01]  /*7fd0*/  FMUL.FTZ R107, R29.reuse, R107 ;  /* 0x0000006b1d6b7220 */ /* 0x040fe20000410000 */
[----:B------:R-:W-:Y:S01]  /*7fe0*/  F2FP.F16.E4M3.UNPACK_B R46, R12 ;  /* 0x0000000cff2e723e */ /* 0x000fe200020006ff */
[-C--:B------:R-:W-:Y:S01]  /*7ff0*/  FFMA.FTZ R92, R29, R105.reuse, -R92 ;  /* 0x000000691d5c7223 */ /* 0x080fe2000001085c */
[----:B------:R-:W-:Y:S01]  /*8000*/  F2FP.SATFINITE.E4M3.F32.PACK_AB_MERGE_C R30, R45, R42, R34 ;  /* 0x0000002a2d1e723e */ /* 0x000fe20004807022 */
[----:B------:R-:W-:Y:S01]  /*8010*/  FFMA.FTZ R107, R44, R105, R107 ;  /* 0x000000692c6b7223 */ /* 0x000fe2000001006b */
[----:B------:R-:W-:Y:S01]  /*8020*/  HADD2.F32 R42, -RZ, R41.H0_H0 ;  /* 0x20000029ff2a7230 */ /* 0x000fe20000004100 */
[----:B------:R-:W-:Y:S01]  /*8030*/  F2FP.F16.E4M3.UNPACK_B R44, R10 ;  /* 0x0000000aff2c723e */ /* 0x000fe200020006ff */
[----:B------:R-:W-:Y:S01]  /*8040*/  HADD2.F32 R47, -RZ, R46.H0_H0 ;  /* 0x2000002eff2f7230 */ /* 0x000fe20000004100 */
[----:B------:R-:W-:Y:S01]  /*8050*/  F2FP.SATFINITE.E4M3.F32.PACK_AB_MERGE_C R29, R106, R113, RZ ;  /* 0x000000716a1d723e */ /* 0x000fe200048070ff */
[----:B------:R-:W-:Y:S01]  /*8060*/  HADD2.F32 R34, -RZ, R40.H0_H0 ;  /* 0x20000028ff227230 */ /* 0x000fe20000004100 */
[----:B------:R-:W-:Y:S01]  /*8070*/  F2FP.F16.E4M3.UNPACK_B R28, R28.H1 ;  /* 0x0000001cff1c723e */ /* 0x000fe200030006ff */
[----:B------:R-:W-:-:S02]  /*8080*/  HADD2.F32 R45, -RZ, R44.H0_H0 ;  /* 0x2000002cff2d7230 */ /* 0x000fc40000004100 */
[-C--:B------:R-:W-:Y:S01]  /*8090*/  FMUL.FTZ R93, R42, R47.reuse ;  /* 0x0000002f2a5d7220 */ /* 0x080fe20000410000 */
[----:B------:R-:W-:Y:S02]  /*80a0*/  HADD2.F32 R43, -RZ, R41.H1_H1 ;  /* 0x30000029ff2b7230 */ /* 0x000fe40000004100 */
[----:B------:R-:W-:Y:S01]  /*80b0*/  FMUL.FTZ R47, R34, R47 ;  /* 0x0000002f222f7220 */ /* 0x000fe20000410000 */
[----:B------:R-:W-:Y:S01]  /*80c0*/  HADD2.F32 R46, -RZ, R46.H1_H1 ;  /* 0x3000002eff2e7230 */ /* 0x000fe20000004100 */
[----:B------:R-:W-:Y:S01]  /*80d0*/  F2FP.SATFINITE.E4M3.F32.PACK_AB_MERGE_C R29, R92, R109, R29 ;  /* 0x0000006d5c1d723e */ /* 0x000fe2000480701d */
[----:B------:R-:W-:Y:S02]  /*80e0*/  HADD2.F32 R41, -RZ, R40.H1_H1 ;  /* 0x30000028ff297230 */ /* 0x000fe40000004100 */
[-C--:B------:R-:W-:Y:S01]  /*80f0*/  FFMA.FTZ R40, R42, R45.reuse, R47 ;  /* 0x0000002d2a287223 */ /* 0x080fe2000001002f */
[----:B------:R-:W-:Y:S02]  /*8100*/  HADD2.F32 R44, -RZ, R44.H1_H1 ;  /* 0x3000002cff2c7230 */ /* 0x000fe40000004100 */
[-C--:B------:R-:W-:Y:S01]  /*8110*/  FMUL.FTZ R92, R43, R46.reuse ;  /* 0x0000002e2b5c7220 */ /* 0x080fe20000410000 */
[----:B------:R-:W-:Y:S01]  /*8120*/  FFMA.FTZ R34, R34, R45, -R93 ;  /* 0x0000002d22227223 */ /* 0x000fe2000001085d */
[C---:B------:R-:W-:Y:S01]  /*8130*/  FMUL.FTZ R46, R41.reuse, R46 ;  /* 0x0000002e292e7220 */ /* 0x040fe20000410000 */
[----:B------:R-:W-:Y:S01]  /*8140*/  F2FP.F16.E4M3.UNPACK_B R42, R13.H1 ;  /* 0x0000000dff2a723e */ /* 0x000fe200030006ff */
[----:B------:R-:W-:Y:S01]  /*8150*/  FFMA.FTZ R13, R41, R44, -R92 ;  /* 0x0000002c290d7223 */ /* 0x000fe2000001085c */
[----:B------:R-:W-:Y:S01]  /*8160*/  F2FP.F16.E4M3.UNPACK_B R45, R12.H1 ;  /* 0x0000000cff2d723e */ /* 0x000fe200030006ff */
[----:B------:R-:W-:Y:S01]  /*8170*/  FFMA.FTZ R41, R43, R44, R46 ;  /* 0x0000002c2b297223 */ /* 0x000fe2000001002e */
[----:B------:R-:W-:Y:S01]  /*8180*/  HADD2.F32 R12, -RZ, R28.H0_H0 ;  /* 0x2000001cff0c7230 */ /* 0x000fe20000004100 */
[----:B------:R-:W-:Y:S01]  /*8190*/  F2FP.F16.E4M3.UNPACK_B R10, R10.H1 ;  /* 0x0000000aff0a723e */ /* 0x000fe200030006ff */
[--C-:B------:R-:W-:Y:S01]  /*81a0*/  HADD2.F32 R43, -RZ, R42.reuse.H0_H0 ;  /* 0x2000002aff2b7230 */ /* 0x100fe20000004100 */
[----:B------:R-:W-:Y:S01]  /*81b0*/  F2FP.SATFINITE.E4M3.F32.PACK_AB_MERGE_C R108, R108, R111, RZ ;  /* 0x0000006f6c6c723e */ /* 0x000fe200048070ff */
[----:B------:R-:W-:Y:S01]  /*81c0*/  HADD2.F32 R42, -RZ, R42.H1_H1 ;  /* 0x3000002aff2a7230 */ /* 0x000fe20000004100 */
[----:B------:R-:W-:Y:S01]  /*81d0*/  F2FP.F16.E4M3.UNPACK_B R92, R9.H1 ;  /* 0x00000009ff5c723e */ /* 0x000fe200030006ff */
[----:B------:R-:W-:Y:S01]  /*81e0*/  HADD2.F32 R47, -RZ, R45.H1_H1 ;  /* 0x3000002dff2f7230 */ /* 0x000fe20000004100 */
[----:B------:R-:W-:Y:S01]  /*81f0*/  F2FP.SATFINITE.E4M3.F32.PACK_AB_MERGE_C R14, R107, R14, R108 ;  /* 0x0000000e6b0e723e */ /* 0x000fe2000480706c */
[----:B------:R-:W-:-:S02]  /*8200*/  HADD2.F32 R28, -RZ, R28.H1_H1 ;  /* 0x3000001cff1c7230 */ /* 0x000fc40000004100 */
[----:B------:R-:W-:Y:S02]  /*8210*/  HADD2.F32 R46, -RZ, R45.H0_H0 ;  /* 0x2000002dff2e7230 */ /* 0x000fe40000004100 */
[-C--:B------:R-:W-:Y:S01]  /*8220*/  FMUL.FTZ R105, R42, R47.reuse ;  /* 0x0000002f2a697220 */ /* 0x080fe20000410000 */
[--C-:B------:R-:W-:Y:S02]  /*8230*/  HADD2.F32 R45, -RZ, R10.reuse.H1_H1 ;  /* 0x3000000aff2d7230 */ /* 0x100fe40000004100 */
[----:B------:R-:W-:Y:S01]  /*8240*/  FMUL.FTZ R47, R28, R47 ;  /* 0x0000002f1c2f7220 */ /* 0x000fe20000410000 */
[----:B------:R-:W-:Y:S02]  /*8250*/  HADD2.F32 R44, -RZ, R10.H0_H0 ;  /* 0x2000000aff2c7230 */ /* 0x000fe40000004100 */
[CC--:B------:R-:W-:Y:S01]  /*8260*/  FMUL.FTZ R93, R43.reuse, R46.reuse ;  /* 0x0000002e2b5d7220 */ /* 0x0c0fe20000410000 */
[----:B------:R-:W-:Y:S01]  /*8270*/  FMUL.FTZ R46, R12, R46 ;  /* 0x0000002e0c2e7220 */ /* 0x000fe20000410000 */
[----:B------:R-:W-:Y:S01]  /*8280*/  FFMA.FTZ R108, R42, R45, R47 ;  /* 0x0000002d2a6c7223 */ /* 0x000fe2000001002f */
[----:B------:R-:W-:Y:S01]  /*8290*/  F2FP.F16.E4M3.UNPACK_B R10, R11 ;  /* 0x0000000bff0a723e */ /* 0x000fe200020006ff */
[-C--:B------:R-:W-:Y:S01]  /*82a0*/  FFMA.FTZ R106, R12, R44.reuse, -R93 ;  /* 0x0000002c0c6a7223 */ /* 0x080fe2000001085d */
[----:B------:R-:W-:Y:S01]  /*82b0*/  F2FP.F16.E4M3.UNPACK_B R42, R15.H1 ;  /* 0x0000000fff2a723e */ /* 0x000fe200030006ff */
[----:B------:R-:W-:Y:S01]  /*82c0*/  FFMA.FTZ R107, R43, R44, R46 ;  /* 0x0000002c2b6b7223 */ /* 0x000fe2000001002e */
[----:B------:R-:W-:Y:S01]  /*82d0*/  F2FP.F16.E4M3.UNPACK_B R11, R11.H1 ;  /* 0x0000000bff0b723e */ /* 0x000fe200030006ff */
[----:B------:R-:W-:Y:S01]  /*82e0*/  FFMA.FTZ R109, R28, R45, -R105 ;  /* 0x0000002d1c6d7223 */ /* 0x000fe20000010869 */
[----:B------:R-:W-:Y:S01]  /*82f0*/  F2FP.F16.E4M3.UNPACK_B R47, R9 ;  /* 0x00000009ff2f723e */ /* 0x000fe200020006ff */
[----:B------:R-:W-:Y:S01]  /*8300*/  HADD2.F32 R105, -RZ, R92.H0_H0 ;  /* 0x2000005cff697230 */ /* 0x000fe20000004100 */
[-C--:B------:R-:W-:Y:S01]  /*8310*/  F2FP.F16.E4M3.UNPACK_B R9, R8.reuse ;  /* 0x00000008ff09723e */ /* 0x080fe200020006ff */
[----:B------:R-:W-:Y:S01]  /*8320*/  HADD2.F32 R12, -RZ, R10.H0_H0 ;  /* 0x2000000aff0c7230 */ /* 0x000fe20000004100 */
[----:B------:R-:W-:Y:S01]  /*8330*/  F2FP.F16.E4M3.UNPACK_B R44, R8.H1 ;  /* 0x00000008ff2c723e */ /* 0x000fe200030006ff */
[----:B------:R-:W-:Y:S01]  /*8340*/  HADD2.F32 R8, -RZ, R42.H0_H0 ;  /* 0x2000002aff087230 */ /* 0x000fe20000004100 */
[----:B------:R-:W-:Y:S01]  /*8350*/  F2FP.F16.E4M3.UNPACK_B R28, R15 ;  /* 0x0000000fff1c723e */ /* 0x000fe200020006ff */
[----:B------:R-:W-:Y:S01]  /*8360*/  HADD2.F32 R15, -RZ, R11.H0_H0 ;  /* 0x2000000bff0f7230 */ /* 0x000fe20000004100 */
[----:B------:R-:W-:Y:S01]  /*8370*/  F2FP.SATFINITE.E4M3.F32.PACK_AB_MERGE_C R106, R109, R106, RZ ;  /* 0x0000006a6d6a723e */ /* 0x000fe200048070ff */
[----:B------:R-:W-:-:S02]  /*8380*/  HADD2.F32 R93, -RZ, R47.H0_H0 ;  /* 0x2000002fff5d7230 */ /* 0x000fc40000004100 */
[-C--:B------:R-:W-:Y:S01]  /*8390*/  FMUL.FTZ R112, R8, R105.reuse ;  /* 0x0000006908707220 */ /* 0x080fe20000410000 */
[----:B------:R-:W-:Y:S02]  /*83a0*/  HADD2.F32 R46, -RZ, R44.H0_H0 ;  /* 0x2000002cff2e7230 */ /* 0x000fe40000004100 */
[----:B------:R-:W-:Y:S01]  /*83b0*/  FMUL.FTZ R105, R15, R105 ;  /* 0x000000690f697220 */ /* 0x000fe20000410000 */
[----:B------:R-:W-:Y:S02]  /*83c0*/  HADD2.F32 R43, -RZ, R28.H0_H0 ;  /* 0x2000001cff2b7230 */ /* 0x000fe40000004100 */
[----:B------:R-:W-:Y:S01]  /*83d0*/  FMUL.FTZ R110, R12, R93 ;  /* 0x0000005d0c6e7220 */ /* 0x000fe20000410000 */
[----:B------:R-:W-:Y:S02]  /*83e0*/  HADD2.F32 R45, -RZ, R9.H0_H0 ;  /* 0x20000009ff2d7230 */ /* 0x000fe40000004100 */
[----:B------:R-:W-:Y:S01]  /*83f0*/  FFMA.FTZ R105, R8, R46, R105 ;  /* 0x0000002e08697223 */ /* 0x000fe20000010069 */
[----:B------:R-:W-:-:S02]  /*8400*/  HADD2.F32 R42, -RZ, R42.H1_H1 ;  /* 0x3000002aff2a7230 */ /* 0x000fc40000004100 */
[C---:B------:R-:W-:Y:S01]  /*8410*/  FMUL.FTZ R111, R43.reuse, R93 ;  /* 0x0000005d2b6f7220 */ /* 0x040fe20000410000 */
[----:B------:R-:W-:Y:S02]  /*8420*/  HADD2.F32 R92, -RZ, R92.H1_H1 ;  /* 0x3000005cff5c7230 */ /* 0x000fe40000004100 */
[----:B------:R-:W-:Y:S01]  /*8430*/  FFMA.FTZ R110, R43, R45, R110 ;  /* 0x0000002d2b6e7223 */ /* 0x000fe2000001006e */
[----:B------:R-:W-:Y:S02]  /*8440*/  HADD2.F32 R11, -RZ, R11.H1_H1 ;  /* 0x3000000bff0b7230 */ /* 0x000fe40000004100 */
[----:B------:R-:W-:Y:S01]  /*8450*/  FFMA.FTZ R112, R15, R46, -R112 ;  /* 0x0000002e0f707223 */ /* 0x000fe20000010870 */
[----:B------:R-:W-:Y:S02]  /*8460*/  HADD2.F32 R28, -RZ, R28.H1_H1 ;  /* 0x3000001cff1c7230 */ /* 0x000fe40000004100 */
[----:B------:R-:W-:Y:S01]  /*8470*/  FMUL.FTZ R8, R42, R92 ;  /* 0x0000005c2a087220 */ /* 0x000fe20000410000 */
[----:B------:R-:W-:-:S02]  /*8480*/  HADD2.F32 R47, -RZ, R47.H1_H1 ;  /* 0x3000002fff2f7230 */ /* 0x000fc40000004100 */
[C---:B------:R-:W-:Y:S01]  /*8490*/  FMUL.FTZ R43, R11.reuse, R92 ;  /* 0x0000005c0b2b7220 */ /* 0x040fe20000410000 */
[----:B------:R-:W-:Y:S02]  /*84a0*/  HADD2.F32 R44, -RZ, R44.H1_H1 ;  /* 0x3000002cff2c7230 */ /* 0x000fe40000004100 */
[----:B------:R-:W-:Y:S01]  /*84b0*/  FFMA.FTZ R111, R12, R45, -R111 ;  /* 0x0000002d0c6f7223 */ /* 0x000fe2000001086f */
[----:B------:R-:W-:Y:S02]  /*84c0*/  HADD2.F32 R10, -RZ, R10.H1_H1 ;  /* 0x3000000aff0a7230 */ /* 0x000fe40000004100 */
[-C--:B------:R-:W-:Y:S01]  /*84d0*/  FMUL.FTZ R15, R28, R47.reuse ;  /* 0x0000002f1c0f7220 */ /* 0x080fe20000410000 */
[----:B------:R-:W-:Y:S02]  /*84e0*/  HADD2.F32 R9, -RZ, R9.H1_H1 ;  /* 0x30000009ff097230 */ /* 0x000fe40000004100 */
[-C--:B------:R-:W-:Y:S01]  /*84f0*/  FFMA.FTZ R11, R11, R44.reuse, -R8 ;  /* 0x0000002c0b0b7223 */ /* 0x080fe20000010808 */
[----:B------:R-:W-:Y:S01]  /*8500*/  FFMA.FTZ R42, R42, R44, R43 ;  /* 0x0000002c2a2a7223 */ /* 0x000fe2000001002b */
[----:B------:R-:W-:Y:S01]  /*8510*/  FMUL.FTZ R47, R10, R47 ;  /* 0x0000002f0a2f7220 */ /* 0x000fe20000410000 */
[----:B------:R-:W-:Y:S01]  /*8520*/  F2FP.SATFINITE.E4M3.F32.PACK_AB_MERGE_C R107, R108, R107, RZ ;  /* 0x0000006b6c6b723e */ /* 0x000fe200048070ff */
[-C--:B------:R-:W-:Y:S01]  /*8530*/  FFMA.FTZ R10, R10, R9.reuse, -R15 ;  /* 0x000000090a0a7223 */ /* 0x080fe2000001080f */
[----:B------:R-:W-:Y:S01]  /*8540*/  F2FP.SATFINITE.E4M3.F32.PACK_AB_MERGE_C R11, R11, R112, RZ ;  /* 0x000000700b0b723e */ /* 0x000fe200048070ff */
[----:B------:R-:W-:Y:S01]  /*8550*/  FFMA.FTZ R47, R28, R9, R47 ;  /* 0x000000091c2f7223 */ /* 0x000fe2000001002f */
[----:B------:R-:W-:Y:S01]  /*8560*/  F2FP.SATFINITE.E4M3.F32.PACK_AB_MERGE_C R42, R42, R105, RZ ;  /* 0x000000692a2a723e */ /* 0x000fe200048070ff */
[----:B------:R-:W-:Y:S01]  /*8570*/  IMAD.MOV.U32 R8, RZ, RZ, R31 ;  /* 0x000000ffff087224 */ /* 0x000fe200078e001f */
[----:B------:R-:W-:Y:S01]  /*8580*/  F2FP.SATFINITE.E4M3.F32.PACK_AB_MERGE_C R9, R13, R34, R106 ;  /* 0x000000220d09723e */ /* 0x000fe2000480706a */
[----:B------:R-:W-:Y:S01]  /*8590*/  IMAD.MOV.U32 R12, RZ, RZ, R30 ;  /* 0x000000ffff0c7224 */ /* 0x000fe200078e001e */
[----:B------:R-:W-:Y:S01]  /*85a0*/  F2FP.SATFINITE.E4M3.F32.PACK_AB_MERGE_C R11, R10, R111, R11 ;  /* 0x0000006f0a0b723e */ /* 0x000fe2000480700b */
[----:B------:R-:W-:Y:S01]  /*85b0*/  IMAD.MOV.U32 R10, RZ, RZ, R29 ;  /* 0x000000ffff0a7224 */ /* 0x000fe200078e001d */
[----:B------:R-:W-:-:S02]  /*85c0*/  F2FP.SATFINITE.E4M3.F32.PACK_AB_MERGE_C R13, R41, R40, R107 ;  /* 0x00000028290d723e */ /* 0x000fc4000480706b */
[----:B------:R-:W-:-:S07]  /*85d0*/  F2FP.SATFINITE.E4M3.F32.PACK_AB_MERGE_C R15, R47, R110, R42 ;  /* 0x0000006e2f0f723e */ /* 0x000fce000480702a */
.L_x_5533:
[----:B------:R-:W-:Y:S05]  /*85e0*/  BSYNC B2 ;  /* 0x0000000000027941 */ /* 0x000fea0003800000 */
.L_x_5532:
[----:B------:R-:W-:Y:S01]  /*85f0*/  ISETP.GE.AND P3, PT, R35, R97, PT ;  /* 0x000000612300720c */ /* 0x000fe20003f66270 */
[----:B0-----:R0:W-:-:S12]  /*8600*/  ST.E.128 desc[UR42][R32.64], R8 ;  /* 0x0000000820007985 */ /* 0x0011d8000c101d2a */
[----:B------:R-:W-:-:S04]  /*8610*/  @!P3 IADD3 R28, P4, R100, R35, RZ ;  /* 0x00000023641cb210 */ /* 0x000fc80007f9e0ff */
[----:B------:R-:W-:-:S05]  /*8620*/  @!P3 LEA.HI.X.SX32 R29, R35, R98, 0x1, P4 ;  /* 0x00000062231db211 */ /* 0x000fca00020f0eff */
[----:B--2---:R0:W-:Y:S04]  /*8630*/  @!P3 ST.E.128 desc[UR42][R28.64], R12 ;  /* 0x0000000c1c00b985 */ /* 0x0041e8000c101d2a */
.L_x_5531:
[----:B------:R-:W-:Y:S05]  /*8640*/  BSYNC B1 ;  /* 0x0000000000017941 */ /* 0x000fea0003800000 */
.L_x_5530:
[----:B------:R-:W-:-:S13]  /*8650*/  ISETP.NE.AND P3, PT, R3, RZ, PT ;  /* 0x000000ff0300720c */ /* 0x000fda0003f65270 */
[----:B------:R-:W-:Y:S05]  /*8660*/  @!P3 BRA `(.L_x_5497) ;  /* 0x0000001000e8b947 */ /* 0x000fea0003800000 */
[----:B------:R-:W-:Y:S01]  /*8670*/  ISETP.NE.AND P4, PT, R84, RZ, PT ;  /* 0x000000ff5400720c */ /* 0x000fe20003f85270 */
[----:B------:R-:W-:Y:S01]  /*8680*/  BSSY B1, `(.L_x_5534) ;  /* 0x00000ec000017945 */ /* 0x000fe20003800000 */
[----:B0---4-:R-:W-:Y:S02]  /*8690*/  IADD3 R28, P3, R56, R100, RZ ;  /* 0x00000064381c7210 */ /* 0x011fe40007f7e0ff */
        /* <DEDUP_REMOVED lines=23> */
[----:B--2---:R-:W-:Y:S01]  /*8810*/  IMAD.MOV.U32 R34, RZ, RZ, R12 ;  /* 0x000000ffff227224 */ /* 0x004fe200078e000c */
[--C-:B------:R-:W-:Y:S01]  /*8820*/  SHF.R.U32.HI R43, RZ, 0x8, R5.reuse ;  /* 0x00000008ff2b7819 */ /* 0x100fe20000011605 */
[----:B0-----:R-:W-:Y:S01]  /*8830*/  IMAD.MOV.U32 R30, RZ, RZ, R8 ;  /* 0x000000ffff1e7224 */ /* 0x001fe200078e0008 */
[----:B------:R-:W-:Y:S02]  /*8840*/  LOP3.LUT R4, R5, 0xff, RZ, 0xc0, !PT ;  /* 0x000000ff05047812 */ /* 0x000fe400078ec0ff */
[----:B------:R-:W-:Y:S02]  /*8850*/  SHF.R.U32.HI R5, RZ, 0x18, R5 ;  /* 0x00000018ff057819 */ /* 0x000fe40000011605 */
[----:B------:R-:W-:Y:S02]  /*8860*/  SHF.R.U32.HI R36, RZ, 0x8, R39 ;  /* 0x00000008ff247819 */ /* 0x000fe40000011627 */
[----:B------:R-:W-:Y:S01]  /*8870*/  PRMT R5, R5, 0x654, R4 ;  /* 0x0000065405057816 */ /* 0x000fe20000000004 */
[----:B------:R-:W-:Y:S01]  /*8880*/  IMAD.SHL.U32 R4, R43, 0x100, RZ ;  /* 0x000001002b047824 */ /* 0x000fe200078e00ff */
[--C-:B------:R-:W-:Y:S01]  /*8890*/  SHF.R.U32.HI R40, RZ, 0x8, R7.reuse ;  /* 0x00000008ff287819 */ /* 0x100fe20000011607 */
[----:B------:R-:W-:Y:S01]  /*88a0*/  IMAD.SHL.U32 R12, R36, 0x100, RZ ;  /* 0x00000100240c7824 */ /* 0x000fe200078e00ff */
[----:B------:R-:W-:-:S02]  /*88b0*/  SHF.R.U32.HI R42, RZ, 0x10, R7 ;  /* 0x00000010ff2a7819 */ /* 0x000fc40000011607 */
[----:B------:R-:W-:Y:S02]  /*88c0*/  LOP3.LUT R6, R7, 0xff, RZ, 0xc0, !PT ;  /* 0x000000ff07067812 */ /* 0x000fe400078ec0ff */
[----:B------:R-:W-:Y:S02]  /*88d0*/  SHF.R.U32.HI R38, RZ, 0x8, R37 ;  /* 0x00000008ff267819 */ /* 0x000fe40000011625 */
[----:B------:R-:W-:Y:S02]  /*88e0*/  SHF.R.U32.HI R7, RZ, 0x18, R7 ;  /* 0x00000018ff077819 */ /* 0x000fe40000011607 */
[----:B------:R-:W-:Y:S01]  /*88f0*/  LOP3.LUT R32, R37, 0xff, RZ, 0xc0, !PT ;  /* 0x000000ff25207812 */ /* 0x000fe200078ec0ff */
[----:B------:R-:W-:Y:S01]  /*8900*/  IMAD.SHL.U32 R8, R38, 0x100, RZ ;  /* 0x0000010026087824 */ /* 0x000fe200078e00ff */
[----:B------:R-:W-:Y:S02]  /*8910*/  SHF.R.U32.HI R33, RZ, 0x18, R37 ;  /* 0x00000018ff217819 */ /* 0x000fe40000011625 */
[----:B------:R-:W-:-:S02]  /*8920*/  LOP3.LUT R35, R39, 0xff0000ff, RZ, 0xc0, !PT ;  /* 0xff0000ff27237812 */ /* 0x000fc400078ec0ff */
[----:B------:R-:W-:Y:S01]  /*8930*/  LOP3.LUT R5, R5, 0xff00, R4, 0xf8, !PT ;  /* 0x0000ff0005057812 */ /* 0x000fe200078ef804 */
[----:B------:R-:W-:Y:S01]  /*8940*/  IMAD.SHL.U32 R4, R40, 0x100, RZ ;  /* 0x0000010028047824 */ /* 0x000fe200078e00ff */
[----:B------:R-:W-:Y:S01]  /*8950*/  PRMT R7, R7, 0x654, R6 ;  /* 0x0000065407077816 */ /* 0x000fe20000000006 */
[----:B------:R-:W-:Y:S01]  /*8960*/  IMAD.U32 R6, R44, 0x10000, RZ ;  /* 0x000100002c067824 */ /* 0x000fe200078e00ff */
[----:B------:R-:W-:Y:S02]  /*8970*/  PRMT R33, R33, 0x654, R32 ;  /* 0x0000065421217816 */ /* 0x000fe40000000020 */
[----:B------:R-:W-:Y:S02]  /*8980*/  LOP3.LUT R40, R35, 0xff00, R12, 0xf8, !PT ;  /* 0x0000ff0023287812 */ /* 0x000fe400078ef80c */
[----:B------:R-:W-:Y:S02]  /*8990*/  F2FP.F16.E4M3.UNPACK_B R36, R104.H1 ;  /* 0x00000068ff24723e */ /* 0x000fe400030006ff */
[----:B------:R-:W-:-:S02]  /*89a0*/  F2FP.F16.E4M3.UNPACK_B R35, R34.H1 ;  /* 0x00000022ff23723e */ /* 0x000fc400030006ff */
[----:B------:R-:W-:Y:S02]  /*89b0*/  F2FP.F16.E4M3.UNPACK_B R32, R30.H1 ;  /* 0x0000001eff20723e */ /* 0x000fe400030006ff */
[----:B------:R-:W-:Y:S01]  /*89c0*/  SHF.R.U32.HI R41, RZ, 0x10, R37 ;  /* 0x00000010ff297819 */ /* 0x000fe20000011625 */
[----:B------:R-:W-:Y:S01]  /*89d0*/  HADD2.F32 R12, -RZ, R35.H0_H0 ;  /* 0x20000023ff0c7230 */ /* 0x000fe20000004100 */
[----:B------:R-:W-:Y:S01]  /*89e0*/  LOP3.LUT R7, R7, 0xff00, R4, 0xf8, !PT ;  /* 0x0000ff0007077812 */ /* 0x000fe200078ef804 */
[----:B------:R-:W-:Y:S01]  /*89f0*/  IMAD.U32 R4, R42, 0x10000, RZ ;  /* 0x000100002a047824 */ /* 0x000fe200078e00ff */
[----:B------:R-:W-:Y:S02]  /*8a00*/  SHF.R.U32.HI R37, RZ, 0x10, R39 ;  /* 0x00000010ff257819 */ /* 0x000fe40000011627 */
[----:B------:R-:W-:Y:S01]  /*8a10*/  LOP3.LUT R38, R33, 0xff00, R8, 0xf8, !PT ;  /* 0x0000ff0021267812 */ /* 0x000fe200078ef808 */
[----:B------:R-:W-:Y:S01]  /*8a20*/  HADD2.F32 R8, -RZ, R32.H0_H0 ;  /* 0x20000020ff087230 */ /* 0x000fe20000004100 */
[----:B------:R-:W-:Y:S01]  /*8a30*/  LOP3.LUT R6, R5, 0xff0000, R6, 0xf8, !PT ;  /* 0x00ff000005067812 */ /* 0x000fe200078ef806 */
[----:B------:R-:W-:Y:S01]  /*8a40*/  HADD2.F32 R5, -RZ, R36.H0_H0 ;  /* 0x20000024ff057230 */ /* 0x000fe20000004100 */
[----:B------:R-:W-:Y:S01]  /*8a50*/  F2FP.F16.E4M3.UNPACK_B R33, R102.H1 ;  /* 0x00000066ff21723e */ /* 0x000fe200030006ff */
[----:B------:R-:W-:Y:S01]  /*8a60*/  IMAD.U32 R39, R37, 0x10000, RZ ;  /* 0x0001000025277824 */ /* 0x000fe200078e00ff */
[----:B------:R-:W-:Y:S01]  /*8a70*/  LOP3.LUT R4, R7, 0xff0000, R4, 0xf8, !PT ;  /* 0x00ff000007047812 */ /* 0x000fe200078ef804 */
[----:B------:R-:W-:-:S02]  /*8a80*/  IMAD.U32 R7, R41, 0x10000, RZ ;  /* 0x0001000029077824 */ /* 0x000fc400078e00ff */
[-C--:B------:R-:W-:Y:S01]  /*8a90*/  FMUL.FTZ R41, R12, R5.reuse ;  /* 0x000000050c297220 */ /* 0x080fe20000410000 */
        /* <DEDUP_REMOVED lines=13> */
[----:B------:R-:W-:Y:S01]  /*8b70*/  HADD2.F32 R38, -RZ, R104.H0_H0 ;  /* 0x20000068ff267230 */ /* 0x000fe20000004100 */
[----:B------:R-:W-:Y:S01]  /*8b80*/  F2FP.F16.E4M3.UNPACK_B R102, R102 ;  /* 0x00000066ff66723e */ /* 0x000fe200020006ff */
[-C--:B------:R-:W-:Y:S01]  /*8b90*/  FMUL.FTZ R40, R36, R39.reuse ;  /* 0x0000002724287220 */ /* 0x080fe20000410000 */
[----:B------:R-:W-:Y:S01]  /*8ba0*/  FMUL.FTZ R39, R33, R39 ;  /* 0x0000002721277220 */ /* 0x000fe20000410000 */
[----:B------:R-:W-:-:S02]  /*8bb0*/  HADD2.F32 R35, -RZ, R34.H0_H0 ;  /* 0x20000022ff237230 */ /* 0x000fc40000004100 */
[----:B------:R-:W-:Y:S02]  /*8bc0*/  HADD2.F32 R32, -RZ, R30.H0_H0 ;  /* 0x2000001eff207230 */ /* 0x000fe40000004100 */
[-C--:B------:R-:W-:Y:S01]  /*8bd0*/  FFMA.FTZ R45, R33, R37.reuse, -R40 ;  /* 0x00000025212d7223 */ /* 0x080fe20000010828 */
[----:B------:R-:W-:Y:S01]  /*8be0*/  FFMA.FTZ R47, R36, R37, R39 ;  /* 0x00000025242f7223 */ /* 0x000fe20000010027 */
[----:B------:R-:W-:Y:S02]  /*8bf0*/  HADD2.F32 R33, -RZ, R102.H0_H0 ;  /* 0x20000066ff217230 */ /* 0x000fe40000004100 */
[-C--:B------:R-:W-:Y:S01]  /*8c00*/  FMUL.FTZ R37, R35, R38.reuse ;  /* 0x0000002623257220 */ /* 0x080fe20000410000 */
[----:B------:R-:W-:Y:S01]  /*8c10*/  FMUL.FTZ R38, R32, R38 ;  /* 0x0000002620267220 */ /* 0x000fe20000410000 */
[----:B------:R-:W-:Y:S01]  /*8c20*/  HADD2.F32 R39, -RZ, R104.H1_H1 ;  /* 0x30000068ff277230 */ /* 0x000fe20000004100 */
[----:B------:R-:W-:Y:S01]  /*8c30*/  F2FP.F16.E4M3.UNPACK_B R36, R101.H1 ;  /* 0x00000065ff24723e */ /* 0x000fe200030006ff */
[----:B------:R-:W-:-:S02]  /*8c40*/  HADD2.F32 R34, -RZ, R34.H1_H1 ;  /* 0x30000022ff227230 */ /* 0x000fc40000004100 */
[-C--:B------:R-:W-:Y:S01]  /*8c50*/  FFMA.FTZ R40, R32, R33.reuse, -R37 ;  /* 0x0000002120287223 */ /* 0x080fe20000010825 */
[----:B------:R-:W-:Y:S02]  /*8c60*/  HADD2.F32 R30, -RZ, R30.H1_H1 ;  /* 0x3000001eff1e7230 */ /* 0x000fe40000004100 */
[----:B------:R-:W-:Y:S01]  /*8c70*/  FFMA.FTZ R41, R35, R33, R38 ;  /* 0x0000002123297223 */ /* 0x000fe20000010026 */
        /* <DEDUP_REMOVED lines=13> */
[----:B------:R-:W-:Y:S02]  /*8d50*/  HADD2.F32 R32, -RZ, R30.H0_H0 ;  /* 0x2000001eff207230 */ /* 0x000fe40000004100 */
[----:B------:R-:W-:Y:S01]  /*8d60*/  FMUL.FTZ R43, R35, R38 ;  /* 0x00000026232b7220 */ /* 0x000fe20000410000 */
[----:B------:R-:W-:Y:S01]  /*8d70*/  HADD2.F32 R34, -RZ, R36.H0_H0 ;  /* 0x20000024ff227230 */ /* 0x000fe20000004100 */
[----:B------:R-:W-:Y:S01]  /*8d80*/  F2FP.F16.E4M3.UNPACK_B R101, R101 ;  /* 0x00000065ff65723e */ /* 0x000fe200020006ff */
[----:B------:R-:W-:-:S02]  /*8d90*/  HADD2.F32 R33, -RZ, R33.H1_H1 ;  /* 0x30000021ff217230 */ /* 0x000fc40000004100 */
[C---:B------:R-:W-:Y:S01]  /*8da0*/  FMUL.FTZ R44, R32.reuse, R38 ;  /* 0x00000026202c7220 */ /* 0x040fe20000410000 */
[----:B------:R-:W-:Y:S02]  /*8db0*/  HADD2.F32 R30, -RZ, R30.H1_H1 ;  /* 0x3000001eff1e7230 */ /* 0x000fe40000004100 */
[-C--:B------:R-:W-:Y:S01]  /*8dc0*/  FFMA.FTZ R38, R32, R34.reuse, -R43 ;  /* 0x0000002220267223 */ /* 0x080fe2000001082b */
[----:B------:R-:W-:Y:S02]  /*8dd0*/  HADD2.F32 R36, -RZ, R36.H1_H1 ;  /* 0x30000024ff247230 */ /* 0x000fe40000004100 */
[-C--:B------:R-:W-:Y:S01]  /*8de0*/  FMUL.FTZ R43, R33, R37.reuse ;  /* 0x00000025212b7220 */ /* 0x080fe20000410000 */
[----:B------:R-:W-:Y:S01]  /*8df0*/  FFMA.FTZ R44, R35, R34, R44 ;  /* 0x00000022232c7223 */ /* 0x000fe2000001002c */
[C---:B------:R-:W-:Y:S01]  /*8e00*/  FMUL.FTZ R32, R30.reuse, R37 ;  /* 0x000000251e207220 */ /* 0x040fe20000410000 */
[--C-:B------:R-:W-:Y:S02]  /*8e10*/  HADD2.F32 R35, -RZ, R103.reuse.H0_H0 ;  /* 0x20000067ff237230 */ /* 0x100fe40000004100 */
[----:B------:R-:W-:Y:S01]  /*8e20*/  FFMA.FTZ R93, R30, R36, -R43 ;  /* 0x000000241e5d7223 */ /* 0x000fe2000001082b */
[----:B------:R-:W-:Y:S01]  /*8e30*/  F2FP.F16.E4M3.UNPACK_B R30, R14 ;  /* 0x0000000eff1e723e */ /* 0x000fe200020006ff */
[----:B------:R-:W-:Y:S01]  /*8e40*/  FFMA.FTZ R99, R33, R36, R32 ;  /* 0x0000002421637223 */ /* 0x000fe20000010020 */
[----:B------:R-:W-:Y:S01]  /*8e50*/  HADD2.F32 R14, -RZ, R10.H0_H0 ;  /* 0x2000000aff0e7230 */ /* 0x000fe20000004100 */
[----:B------:R-:W-:Y:S01]  /*8e60*/  F2FP.SATFINITE.E4M3.F32.PACK_AB_MERGE_C R8, R45, R8, RZ ;  /* 0x000000082d08723e */ /* 0x000fe200048070ff */
[----:B------:R-:W-:Y:S01]  /*8e70*/  HADD2.F32 R103, -RZ, R103.H1_H1 ;  /* 0x30000067ff677230 */ /* 0x000fe20000004100 */
[----:B------:R-:W-:Y:S01]  /*8e80*/  F2FP.F16.E4M3.UNPACK_B R34, R7 ;  /* 0x00000007ff22723e */ /* 0x000fe200020006ff */
[--C-:B------:R-:W-:Y:S01]  /*8e90*/  HADD2.F32 R32, -RZ, R30.reuse.H0_H0 ;  /* 0x2000001eff207230 */ /* 0x100fe20000004100 */
[----:B------:R-:W-:Y:S01]  /*8ea0*/  F2FP.SATFINITE.E4M3.F32.PACK_AB_MERGE_C R8, R39, R40, R8 ;  /* 0x000000282708723e */ /* 0x000fe20004807008 */
[----:B------:R-:W-:Y:S01]  /*8eb0*/  HADD2.F32 R30, -RZ, R30.H1_H1 ;  /* 0x3000001eff1e7230 */ /* 0x000fe20000004100 */
[----:B------:R-:W-:Y:S01]  /*8ec0*/  F2FP.SATFINITE.E4M3.F32.PACK_AB_MERGE_C R12, R47, R12, RZ ;  /* 0x0000000c2f0c723e */ /* 0x000fe200048070ff */
[----:B------:R-:W-:-:S02]  /*8ed0*/  HADD2.F32 R33, -RZ, R101.H0_H0 ;  /* 0x20000065ff217230 */ /* 0x000fc40000004100 */
[-C--:B------:R-:W-:Y:S01]  /*8ee0*/  FMUL.FTZ R37, R32, R35.reuse ;  /* 0x0000002320257220 */ /* 0x080fe20000410000 */
[----:B------:R-:W-:Y:S02]  /*8ef0*/  HADD2.F32 R10, -RZ, R10.H1_H1 ;  /* 0x3000000aff0a7230 */ /* 0x000fe40000004100 */
[----:B------:R-:W-:Y:S01]  /*8f00*/  FMUL.FTZ R35, R14, R35 ;  /* 0x000000230e237220 */ /* 0x000fe20000410000 */
[----:B------:R-:W-:Y:S02]  /*8f10*/  HADD2.F32 R101, -RZ, R101.H1_H1 ;  /* 0x30000065ff657230 */ /* 0x000fe40000004100 */
[----:B------:R-:W-:Y:S01]  /*8f20*/  FMUL.FTZ R43, R30, R103 ;  /* 0x000000671e2b7220 */ /* 0x000fe20000410000 */
[-C--:B------:R-:W-:Y:S01]  /*8f30*/  FFMA.FTZ R14, R14, R33.reuse, -R37 ;  /* 0x000000210e0e7223 */ /* 0x080fe20000010825 */
[----:B------:R-:W-:Y:S01]  /*8f40*/  FFMA.FTZ R36, R32, R33, R35 ;  /* 0x0000002120247223 */ /* 0x000fe20000010023 */
[C---:B------:R-:W-:Y:S01]  /*8f50*/  FMUL.FTZ R103, R10.reuse, R103 ;  /* 0x000000670a677220 */ /* 0x040fe20000410000 */
[----:B------:R-:W-:Y:S01]  /*8f60*/  F2FP.F16.E4M3.UNPACK_B R33, R13 ;  /* 0x0000000dff21723e */ /* 0x000fe200020006ff */
[----:B------:R-:W-:Y:S01]  /*8f70*/  FFMA.FTZ R43, R10, R101, -R43 ;  /* 0x000000650a2b7223 */ /* 0x000fe2000001082b */
[----:B------:R-:W-:Y:S01]  /*8f80*/  F2FP.F16.E4M3.UNPACK_B R32, R9 ;  /* 0x00000009ff20723e */ /* 0x000fe200020006ff */
        /* <DEDUP_REMOVED lines=10> */
[-C--:B------:R-:W-:Y:S01]  /*9030*/  FMUL.FTZ R41, R35, R39.reuse ;  /* 0x0000002723297220 */ /* 0x080fe20000410000 */
[----:B------:R-:W-:Y:S01]  /*9040*/  F2FP.SATFINITE.E4M3.F32.PACK_AB_MERGE_C R14, R103, R36, R44 ;  /* 0x00000024670e723e */ /* 0x000fe2000480702c */
[----:B------:R-:W-:Y:S01]  /*9050*/  FMUL.FTZ R40, R30, R39 ;  /* 0x000000271e287220 */ /* 0x000fe20000410000 */
[----:B------:R-:W-:Y:S01]  /*9060*/  HADD2.F32 R36, -RZ, R33.H1_H1 ;  /* 0x30000021ff247230 */ /* 0x000fe20000004100 */
[----:B------:R-:W-:Y:S01]  /*9070*/  F2FP.F16.E4M3.UNPACK_B R33, R9.H1 ;  /* 0x00000009ff21723e */ /* 0x000fe200030006ff */
[----:B------:R-:W-:Y:S01]  /*9080*/  HADD2.F32 R39, -RZ, R34.H1_H1 ;  /* 0x30000022ff277230 */ /* 0x000fe20000004100 */
[----:B------:R-:W-:Y:S01]  /*9090*/  F2FP.F16.E4M3.UNPACK_B R13, R13.H1 ;  /* 0x0000000dff0d723e */ /* 0x000fe200030006ff */
[----:B------:R-:W-:-:S02]  /*90a0*/  HADD2.F32 R34, -RZ, R32.H1_H1 ;  /* 0x30000020ff227230 */ /* 0x000fc40000004100 */
        /* <DEDUP_REMOVED lines=11> */
[----:B------:R-:W-:-:S02]  /*9160*/  HADD2.F32 R34, -RZ, R13.H0_H0 ;  /* 0x2000000dff227230 */ /* 0x000fc40000004100 */
[----:B------:R-:W-:Y:S02]  /*9170*/  HADD2.F32 R36, -RZ, R35.H0_H0 ;  /* 0x20000023ff247230 */ /* 0x000fe40000004100 */
[----:B------:R-:W-:Y:S02]  /*9180*/  HADD2.F32 R13, -RZ, R13.H1_H1 ;  /* 0x3000000dff0d7230 */ /* 0x000fe40000004100 */
[----:B------:R-:W-:Y:S02]  /*9190*/  HADD2.F32 R38, -RZ, R35.H1_H1 ;  /* 0x30000023ff267230 */ /* 0x000fe40000004100 */
[-C--:B------:R-:W-:Y:S01]  /*91a0*/  FMUL.FTZ R40, R34, R36.reuse ;  /* 0x0000002422287220 */ /* 0x080fe20000410000 */
[----:B------:R-:W-:Y:S02]  /*91b0*/  HADD2.F32 R33, -RZ, R33.H1_H1 ;  /* 0x30000021ff217230 */ /* 0x000fe40000004100 */
[----:B------:R-:W-:Y:S01]  /*91c0*/  FMUL.FTZ R37, R7, R36 ;  /* 0x0000002407257220 */ /* 0x000fe20000410000 */
[----:B------:R-:W-:-:S02]  /*91d0*/  HADD2.F32 R35, -RZ, R6.H0_H0 ;  /* 0x20000006ff237230 */ /* 0x000fc40000004100 */
[----:B------:R-:W-:Y:S02]  /*91e0*/  HADD2.F32 R36, -RZ, R6.H1_H1 ;  /* 0x30000006ff247230 */ /* 0x000fe40000004100 */
[-C--:B------:R-:W-:Y:S01]  /*91f0*/  FMUL.FTZ R6, R13, R38.reuse ;  /* 0x000000260d067220 */ /* 0x080fe20000410000 */
[----:B------:R-:W-:Y:S01]  /*9200*/  FMUL.FTZ R38, R33, R38 ;  /* 0x0000002621267220 */ /* 0x000fe20000410000 */
[-C--:B------:R-:W-:Y:S01]  /*9210*/  FFMA.FTZ R42, R7, R35.reuse, -R40 ;  /* 0x00000023072a7223 */ /* 0x080fe20000010828 */
[----:B------:R-:W-:Y:S01]  /*9220*/  FFMA.FTZ R44, R34, R35, R37 ;  /* 0x00000023222c7223 */ /* 0x000fe20000010025 */
[-C--:B------:R-:W-:Y:S01]  /*9230*/  FFMA.FTZ R45, R33, R36.reuse, -R6 ;  /* 0x00000024212d7223 */ /* 0x080fe20000010806 */
[----:B------:R-:W-:Y:S01]  /*9240*/  FFMA.FTZ R47, R13, R36, R38 ;  /* 0x000000240d2f7223 */ /* 0x000fe20000010026 */
[----:B------:R-:W-:Y:S01]  /*9250*/  F2FP.F16.E4M3.UNPACK_B R6, R11 ;  /* 0x0000000bff06723e */ /* 0x000fe200020006ff */
[----:B------:R-:W-:Y:S01]  /*9260*/  HADD2.F32 R41, -RZ, R39.H0_H0 ;  /* 0x20000027ff297230 */ /* 0x000fe20000004100 */
[----:B------:R-:W-:-:S02]  /*9270*/  F2FP.F16.E4M3.UNPACK_B R38, R5 ;  /* 0x00000005ff26723e */ /* 0x000fc400020006ff */
[-C--:B------:R-:W-:Y:S01]  /*9280*/  F2FP.F16.E4M3.UNPACK_B R33, R15.reuse ;  /* 0x0000000fff21723e */ /* 0x080fe200020006ff */
[----:B------:R-:W-:Y:S01]  /*9290*/  HADD2.F32 R7, -RZ, R6.H0_H0 ;  /* 0x20000006ff077230 */ /* 0x000fe20000004100 */
[----:B------:R-:W-:Y:S01]  /*92a0*/  F2FP.F16.E4M3.UNPACK_B R15, R15.H1 ;  /* 0x0000000fff0f723e */ /* 0x000fe200030006ff */
[----:B------:R-:W-:Y:S01]  /*92b0*/  HADD2.F32 R40, -RZ, R38.H0_H0 ;  /* 0x20000026ff287230 */ /* 0x000fe20000004100 */
[-C--:B------:R-:W-:Y:S01]  /*92c0*/  F2FP.F16.E4M3.UNPACK_B R5, R4.reuse ;  /* 0x00000004ff05723e */ /* 0x080fe200020006ff */
[--C-:B------:R-:W-:Y:S01]  /*92d0*/  HADD2.F32 R34, -RZ, R33.reuse.H0_H0 ;  /* 0x20000021ff227230 */ /* 0x100fe20000004100 */
[----:B------:R-:W-:Y:S01]  /*92e0*/  F2FP.F16.E4M3.UNPACK_B R11, R11.H1 ;  /* 0x0000000bff0b723e */ /* 0x000fe200030006ff */
[----:B------:R-:W-:Y:S01]  /*92f0*/  HADD2.F32 R33, -RZ, R33.H1_H1 ;  /* 0x30000021ff217230 */ /* 0x000fe20000004100 */
[----:B------:R-:W-:Y:S01]  /*9300*/  F2FP.F16.E4M3.UNPACK_B R35, R4.H1 ;  /* 0x00000004ff23723e */ /* 0x000fe200030006ff */
[----:B------:R-:W-:Y:S02]  /*9310*/  HADD2.F32 R4, -RZ, R15.H0_H0 ;  /* 0x2000000fff047230 */ /* 0x000fe40000004100 */
[----:B------:R-:W-:Y:S01]  /*9320*/  FMUL.FTZ R93, R7, R40 ;  /* 0x00000028075d7220 */ /* 0x000fe20000410000 */
[----:B------:R-:W-:-:S02]  /*9330*/  HADD2.F32 R36, -RZ, R5.H0_H0 ;  /* 0x20000005ff247230 */ /* 0x000fc40000004100 */
[----:B------:R-:W-:Y:S01]  /*9340*/  FMUL.FTZ R46, R34, R40 ;  /* 0x00000028222e7220 */ /* 0x000fe20000410000 */
[----:B------:R-:W-:Y:S02]  /*9350*/  HADD2.F32 R13, -RZ, R11.H0_H0 ;  /* 0x2000000bff0d7230 */ /* 0x000fe40000004100 */
[-C--:B------:R-:W-:Y:S01]  /*9360*/  FMUL.FTZ R40, R4, R41.reuse ;  /* 0x0000002904287220 */ /* 0x080fe20000410000 */
[----:B------:R-:W-:Y:S02]  /*9370*/  HADD2.F32 R37, -RZ, R35.H0_H0 ;  /* 0x20000023ff257230 */ /* 0x000fe40000004100 */
[----:B------:R-:W-:Y:S01]  /*9380*/  FFMA.FTZ R93, R34, R36, R93 ;  /* 0x00000024225d7223 */ /* 0x000fe2000001005d */
[----:B------:R-:W-:Y:S02]  /*9390*/  HADD2.F32 R15, -RZ, R15.H1_H1 ;  /* 0x3000000fff0f7230 */ /* 0x000fe40000004100 */
[----:B------:R-:W-:Y:S01]  /*93a0*/  FMUL.FTZ R41, R13, R41 ;  /* 0x000000290d297220 */ /* 0x000fe20000410000 */
[----:B------:R-:W-:-:S02]  /*93b0*/  HADD2.F32 R34, -RZ, R39.H1_H1 ;  /* 0x30000027ff227230 */ /* 0x000fc40000004100 */
[----:B------:R-:W-:Y:S01]  /*93c0*/  FFMA.FTZ R46, R7, R36, -R46 ;  /* 0x00000024072e7223 */ /* 0x000fe2000001082e */
[----:B------:R-:W-:Y:S02]  /*93d0*/  HADD2.F32 R11, -RZ, R11.H1_H1 ;  /* 0x3000000bff0b7230 */ /* 0x000fe40000004100 */
[----:B------:R-:W-:Y:S01]  /*93e0*/  FFMA.FTZ R41, R4, R37, R41 ;  /* 0x0000002504297223 */ /* 0x000fe20000010029 */
[----:B------:R-:W-:Y:S02]  /*93f0*/  HADD2.F32 R38, -RZ, R38.H1_H1 ;  /* 0x30000026ff267230 */ /* 0x000fe40000004100 */
[-C--:B------:R-:W-:Y:S01]  /*9400*/  FMUL.FTZ R36, R15, R34.reuse ;  /* 0x000000220f247220 */ /* 0x080fe20000410000 */
[----:B------:R-:W-:Y:S02]  /*9410*/  HADD2.F32 R6, -RZ, R6.H1_H1 ;  /* 0x30000006ff067230 */ /* 0x000fe40000004100 */
[----:B------:R-:W-:Y:S01]  /*9420*/  FMUL.FTZ R34, R11, R34 ;  /* 0x000000220b227220 */ /* 0x000fe20000410000 */
[----:B------:R-:W-:-:S02]  /*9430*/  HADD2.F32 R4, -RZ, R35.H1_H1 ;  /* 0x30000023ff047230 */ /* 0x000fc40000004100 */
[-C--:B------:R-:W-:Y:S01]  /*9440*/  FMUL.FTZ R7, R33, R38.reuse ;  /* 0x0000002621077220 */ /* 0x080fe20000410000 */
[----:B------:R-:W-:Y:S02]  /*9450*/  HADD2.F32 R5, -RZ, R5.H1_H1 ;  /* 0x30000005ff057230 */ /* 0x000fe40000004100 */
[----:B------:R-:W-:Y:S01]  /*9460*/  FFMA.FTZ R40, R13, R37, -R40 ;  /* 0x000000250d287223 */ /* 0x000fe20000010828 */
[C---:B------:R-:W-:Y:S01]  /*9470*/  FMUL.FTZ R38, R6.reuse, R38 ;  /* 0x0000002606267220 */ /* 0x040fe20000410000 */
[-C--:B------:R-:W-:Y:S01]  /*9480*/  FFMA.FTZ R11, R11, R4.reuse, -R36 ;  /* 0x000000040b0b7223 */ /* 0x080fe20000010824 */
[----:B------:R-:W-:Y:S01]  /*9490*/  FFMA.FTZ R34, R15, R4, R34 ;  /* 0x000000040f227223 */ /* 0x000fe20000010022 */
[-C--:B------:R-:W-:Y:S01]  /*94a0*/  FFMA.FTZ R7, R6, R5.reuse, -R7 ;  /* 0x0000000506077223 */ /* 0x080fe20000010807 */
        /* <DEDUP_REMOVED lines=8> */
[----:B------:R-:W-:-:S07]  /*9530*/  F2FP.SATFINITE.E4M3.F32.PACK_AB_MERGE_C R15, R38, R93, R34 ;  /* 0x0000005d260f723e */ /* 0x000fce0004807022 */
.L_x_5535:
[----:B------:R-:W-:Y:S05]  /*9540*/  BSYNC B1 ;  /* 0x0000000000017941 */ /* 0x000fea0003800000 */
.L_x_5534:
[----:B0-----:R0:W-:Y:S01]  /*9550*/  ST.E.128 desc[UR42][R28.64], R8 ;  /* 0x000000081c007985 */ /* 0x0011e2000c101d2a */
[----:B------:R-:W-:-:S13]  /*9560*/  ISETP.GE.AND P3, PT, R31, R97, PT ;  /* 0x000000611f00720c */ /* 0x000fda0003f66270 */
[----:B------:R-:W-:Y:S05]  /*9570*/  @P3 BRA `(.L_x_5497) ;  /* 0x0000000400243947 */ /* 0x000fea0003800000 */
[----:B------:R-:W-:-:S04]  /*9580*/  IADD3 R4, P3, R100, R31, RZ ;  /* 0x0000001f64047210 */ /* 0x000fc80007f7e0ff */
[----:B------:R-:W-:-:S05]  /*9590*/  LEA.HI.X.SX32 R5, R31, R98, 0x1, P3 ;  /* 0x000000621f057211 */ /* 0x000fca00018f0eff */
[----:B--2---:R2:W-:Y:S01]  /*95a0*/  ST.E.128 desc[UR42][R4.64], R12 ;  /* 0x0000000c04007985 */ /* 0x0045e2000c101d2a */
[----:B------:R-:W-:Y:S05]  /*95b0*/  BRA `(.L_x_5497) ;  /* 0x0000000400147947 */ /* 0x000fea0003800000 */
.L_x_5489:
[----:B------:R-:W-:-:S06]  /*95c0*/  UISETP.NE.AND UP0, UPT, UR40, 0x3, UPT ;  /* 0x000000032800788c */ /* 0x000fcc000bf05270 */
[----:B------:R-:W-:-:S13]  /*95d0*/  PLOP3.LUT P2, PT, PT, PT, UP0, 0x80, 0x0 ;  /* 0x000000000000781c */ /* 0x000fda0003f4f008 */
[----:B------:R-:W-:Y:S05]  /*95e0*/  @!P2 BRA `(.L_x_5536) ;  /* 0x000000000004a947 */ /* 0x000fea0003800000 */
[----:B------:R-:W-:Y:S01]  /*95f0*/  BPT.TRAP 0x1 ;  /* 0x000000040000795c */ /* 0x000fe20000300000 */
.L_x_5536:
[----:B------:R-:W-:Y:S01]  /*9600*/  IMAD R82, R22, 0x8, R16 ;  /* 0x0000000816527824 */ /* 0x000fe200078e0210 */
[----:B------:R-:W-:Y:S01]  /*9610*/  SHF.L.U32 R94, R209, 0x1f, RZ ;  /* 0x0000001fd15e7819 */ /* 0x000fe200000006ff */
[----:B------:R-:W-:Y:S01]  /*9620*/  BSSY B1, `(.L_x_5537) ;  /* 0x0000004000017945 */ /* 0x000fe20003800000 */
[----:B------:R-:W-:Y:S02]  /*9630*/  SHF.R.S32.HI R89, RZ, 0x1f, R88 ;  /* 0x0000001fff597819 */ /* 0x000fe40000011458 */
[----:B------:R-:W0:Y:S02]  /*9640*/  SYNCS.PHASECHK.TRANS64.TRYWAIT P3, [R82+URZ+0x2a890], R94 ;  /* 0x02a8905e520075a7 */ /* 0x000e24000806017f */
[----:B0-----:R-:W-:Y:S05]  /*9650*/  @!P3 BRA `(.L_x_5538) ;  /* 0x00000264004cb947 */ /* 0x001fea0003800000 */
.L_x_5881:
[----:B------:R-:W-:Y:S05]  /*9660*/  BSYNC B1 ;  /* 0x0000000000017941 */ /* 0x000fea0003800000 */
.L_x_5537:
        /* <DEDUP_REMOVED lines=19> */
[----:B------:R-:W-:Y:S02]  /*97a0*/  IADD3.X R13, R13, UR7, RZ, P3, !PT ;  /* 0x000000070d0d7c10 */ /* 0x000fe40009ffe4ff */
[----:B------:R-:W-:Y:S01]  /*97b0*/  ISETP.GT.AND P3, PT, R91, R210, PT ;  /* 0x000000d25b00720c */ /* 0x000fe20003f64270 */
[----:B------:R-:W-:-:S12]  /*97c0*/  BRA.DIV UR4, `(.L_x_5539) ;  /* 0x0000026604047947 */ /* 0x000fd8000b800000 */
[----:B------:R1:W2:Y:S04]  /*97d0*/  SHFL.IDX PT, R29, R13, RZ, 0x1e1f ;  /* 0x001e1fff0d1d7589 */ /* 0x0002a800000e0000 */
[----:B------:R1:W3:Y:S02]  /*97e0*/  SHFL.IDX PT, R14, R4, RZ, 0x1e1f ;  /* 0x001e1fff040e7589 */ /* 0x0002e400000e0000 */
.L_x_5885:
[----:B------:R-:W-:Y:S05]  /*97f0*/  @!P3 BRA `(.L_x_5497) ;  /* 0x000000000084b947 */ /* 0x000fea0003800000 */
[----:B------:R-:W-:Y:S02]  /*9800*/  ULDC UR4, c[0x0][0x2f4] ;  /* 0x0000bd0000047ab9 */ /* 0x000fe40000000800 */
[----:B------:R-:W-:-:S13]  /*9810*/  ISETP.GE.AND P5, PT, R18, UR4, PT ;  /* 0x0000000412007c0c */ /* 0x000fda000bfa6270 */
[----:B-1----:R-:W1:Y:S01]  /*9820*/  @!P5 LDS.128 R4, [R86+0x1e400] ;  /* 0x01e400005604d984 */ /* 0x002e620000000c00 */
[----:B---3--:R-:W-:-:S05]  /*9830*/  @!P5 IADD3 R12, P3, R18, R14, RZ ;  /* 0x0000000e120cd210 */ /* 0x008fca0007f7e0ff */
[----:B--2---:R-:W-:Y:S01]  /*9840*/  @!P5 IMAD.X R13, R29, 0x1, R19, P3 ;  /* 0x000000011d0dd824 */ /* 0x004fe200018e0613 */
[----:B------:R-:W-:-:S13]  /*9850*/  ISETP.GE.AND P3, PT, R207, UR4, PT ;  /* 0x00000004cf007c0c */ /* 0x000fda000bf66270 */
[----:B------:R-:W-:-:S05]  /*9860*/  @!P3 IADD3 R10, P4, R207, R14, RZ ;  /* 0x0000000ecf0ab210 */ /* 0x000fca0007f9e0ff */
[----:B------:R-:W-:Y:S01]  /*9870*/  @!P3 IMAD.X R11, R29, 0x1, R220, P4 ;  /* 0x000000011d0bb824 */ /* 0x000fe200020e06dc */
[----:B------:R-:W-:-:S13]  /*9880*/  ISETP.GE.AND P4, PT, R206, UR4, PT ;  /* 0x00000004ce007c0c */ /* 0x000fda000bf86270 */
[----:B------:R-:W-:Y:S01]  /*9890*/  @!P4 IADD3 R8, P6, R206, R14, RZ ;  /* 0x0000000ece08c210 */ /* 0x000fe20007fde0ff */
[----:B-1----:R1:W-:Y:S01]  /*98a0*/  @!P5 ST.E.128 desc[UR42][R12.64], R4 ;  /* 0x000000040c00d985 */ /* 0x0023e2000c101d2a */
[----:B------:R-:W-:-:S03]  /*98b0*/  ISETP.GE.AND P5, PT, R80, UR4, PT ;  /* 0x0000000450007c0c */ /* 0x000fc6000bfa6270 */
[----:B------:R-:W-:-:S10]  /*98c0*/  @!P4 IMAD.X R9, R29, 0x1, R219, P6 ;  /* 0x000000011d09c824 */ /* 0x000fd400030e06db */
[----:B------:R-:W2:Y:S01]  /*98d0*/  @!P5 LDS.128 R4, [R85+0x1e400] ;  /* 0x01e400005504d984 */ /* 0x000ea20000000c00 */
[----:B------:R-:W-:-:S05]  /*98e0*/  @!P5 IMAD.SHL.U32 R15, R212, 0x10, RZ ;  /* 0x00000010d40fd824 */ /* 0x000fca00078e00ff */
[----:B-1----:R-:W-:-:S04]  /*98f0*/  @!P5 IADD3 R12, P6, R15, R14, RZ ;  /* 0x0000000e0f0cd210 */ /* 0x002fc80007fde0ff */
[----:B------:R-:W-:-:S05]  /*9900*/  @!P5 LEA.HI.X.SX32 R13, R15, R29, 0x1, P6 ;  /* 0x0000001d0f0dd211 */ /* 0x000fca00030f0eff */
[----:B--2---:R1:W-:Y:S01]  /*9910*/  @!P5 ST.E.128 desc[UR42][R12.64], R4 ;  /* 0x000000040c00d985 */ /* 0x0043e2000c101d2a */
[----:B------:R-:W-:-:S13]  /*9920*/  ISETP.GE.AND P5, PT, R78, UR4, PT ;  /* 0x000000044e007c0c */ /* 0x000fda000bfa6270 */
[----:B------:R-:W2:Y:S01]  /*9930*/  @!P5 LDS.128 R4, [R86+0x20400] ;  /* 0x020400005604d984 */ /* 0x000ea20000000c00 */
[----:B------:R-:W-:-:S05]  /*9940*/  @!P5 IMAD.SHL.U32 R15, R213, 0x10, RZ ;  /* 0x00000010d50fd824 */ /* 0x000fca00078e00ff */
[----:B-1----:R-:W-:-:S04]  /*9950*/  @!P5 IADD3 R12, P6, R15, R14, RZ ;  /* 0x0000000e0f0cd210 */ /* 0x002fc80007fde0ff */
[----:B------:R-:W-:-:S05]  /*9960*/  @!P5 LEA.HI.X.SX32 R13, R15, R29, 0x1, P6 ;  /* 0x0000001d0f0dd211 */ /* 0x000fca00030f0eff */
[----:B--2---:R1:W-:Y:S01]  /*9970*/  @!P5 ST.E.128 desc[UR42][R12.64], R4 ;  /* 0x000000040c00d985 */ /* 0x0043e2000c101d2a */
[----:B------:R-:W-:-:S03]  /*9980*/  ISETP.GE.AND P5, PT, R208, UR4, PT ;  /* 0x00000004d0007c0c */ /* 0x000fc6000bfa6270 */
[----:B------:R-:W2:Y:S10]  /*9990*/  @!P3 LDS.128 R4, [R85+0x20400] ;  /* 0x020400005504b984 */ /* 0x000eb40000000c00 */
[----:B-1----:R-:W-:-:S05]  /*99a0*/  @!P5 IADD3 R12, P6, R208, R14, RZ ;  /* 0x0000000ed00cd210 */ /* 0x002fca0007fde0ff */
[----:B------:R-:W-:Y:S01]  /*99b0*/  @!P5 IMAD.X R13, R29, 0x1, R218, P6 ;  /* 0x000000011d0dd824 */ /* 0x000fe200030e06da */
[----:B--2---:R-:W-:Y:S04]  /*99c0*/  @!P3 ST.E.128 desc[UR42][R10.64], R4 ;  /* 0x000000040a00b985 */ /* 0x004fe8000c101d2a */
[----:B------:R-:W1:Y:S04]  /*99d0*/  @!P4 LDS.128 R4, [R86+0x22400] ;  /* 0x022400005604c984 */ /* 0x000e680000000c00 */
[----:B-1----:R-:W-:Y:S04]  /*99e0*/  @!P4 ST.E.128 desc[UR42][R8.64], R4 ;  /* 0x000000040800c985 */ /* 0x002fe8000c101d2a */
[----:B------:R-:W1:Y:S04]  /*99f0*/  @!P5 LDS.128 R4, [R85+0x22400] ;  /* 0x022400005504d984 */ /* 0x000e680000000c00 */
[----:B-1----:R4:W-:Y:S02]  /*9a00*/  @!P5 ST.E.128 desc[UR42][R12.64], R4 ;  /* 0x000000040c00d985 */ /* 0x0029e4000c101d2a */
.L_x_5497:
[----:B------:R-:W-:Y:S05]  /*9a10*/  BSYNC B0 ;  /* 0x0000000000007941 */ /* 0x000fea0003800000 */
.L_x_5488:
[----:B012-4-:R-:W0:Y:S01]  /*9a20*/  S2R R4, SR_TID.X ;  /* 0x0000000000047919 */ /* 0x017e220000002100 */
        /* <DEDUP_REMOVED lines=9> */
[----:B0-----:R-:W-:-:S13]  /*9ac0*/  LOP3.LUT P3, RZ, R4, 0x7f, RZ, 0xc0, !PT ;  /* 0x0000007f04ff7812 */ /* 0x001fda000786c0ff */
[----:B------:R-:W-:-:S05]  /*9ad0*/  @!P3 VIADD R4, R82, 0x2a8a0 ;  /* 0x0002a8a05204b836 */ /* 0x000fca0000000000 */
[----:B------:R-:W-:-:S04]  /*9ae0*/  @!P3 PRMT R4, RZ, 0x654, R4 ;  /* 0x00000654ff04b816 */ /* 0x000fc80000000004 */
[----:B------:R1:W-:Y:S01]  /*9af0*/  @!P3 SYNCS.ARRIVE.TRANS64.RED.A1T0 RZ, [R4+URZ], RZ ;  /* 0x000000ff04ffb9a7 */ /* 0x0003e2000810043f */
[----:B------:R-:W-:Y:S05]  /*9b00*/  @!P2 BRA `(.L_x_5541) ;  /* 0x000000000004a947 */ /* 0x000fea0003800000 */
[----:B------:R-:W-:Y:S01]  /*9b10*/  BPT.TRAP 0x1 ;  /* 0x000000040000795c */ /* 0x000fe20000300000 */
.L_x_5541:
[----:B------:R-:W-:Y:S05]  /*9b20*/  BSYNC B0 ;  /* 0x0000000000007941 */ /* 0x000fea0003800000 */
.L_x_5540:
[----:B------:R-:W0:Y:S01]  /*9b30*/  SYNCS.PHASECHK.TRANS64.TRYWAIT P2, [R82+URZ+0x2a8b0], R94 ;  /* 0x02a8b05e520075a7 */ /* 0x000e22000804017f */
[----:B------:R-:W-:Y:S04]  /*9b40*/  BSSY B0, `(.L_x_5542) ;  /* 0x0000002000007945 */ /* 0x000fe80003800000 */
[----:B0-----:R-:W-:Y:S05]  /*9b50*/  @!P2 BRA `(.L_x_5543) ;  /* 0x000002600064a947 */ /* 0x001fea0003800000 */
.L_x_5886:
[----:B------:R-:W-:Y:S05]  /*9b60*/  BSYNC B0 ;  /* 0x0000000000007941 */ /* 0x000fea0003800000 */
.L_x_5542:
[----:B------:R-:W-:Y:S01]  /*9b70*/  ULDC.64 UR4, c[0x0][0x328] ;  /* 0x0000ca0000047ab9 */ /* 0x000fe20000000a00 */
[----:B------:R-:W-:Y:S01]  /*9b80*/  ULDC.64 UR6, c[0x0][0x318] ;  /* 0x0000c60000067ab9 */ /* 0x000fe20000000a00 */
[----:B------:R-:W-:Y:S01]  /*9b90*/  IMAD R89, R89, UR4, RZ ;  /* 0x0000000459597c24 */ /* 0x000fe2000f8e02ff */
[----:B------:R-:W-:Y:S01]  /*9ba0*/  BSSY B0, `(.L_x_5544) ;  /* 0x0000033000007945 */ /* 0x000fe20003800000 */
[----:B-1----:R-:W-:-:S04]  /*9bb0*/  IMAD.WIDE.U32 R4, R88, UR4, RZ ;  /* 0x0000000458047c25 */ /* 0x002fc8000f8e00ff */
        /* <DEDUP_REMOVED lines=12> */
[----:B------:R1:W2:Y:S01]  /*9c80*/  SHFL.IDX PT, R29, R4, RZ, 0x1e1f ;  /* 0x001e1fff041d7589 */ /* 0x0002a200000e0000 */
[----:B------:R-:W-:-:S03]  /*9c90*/  ISETP.GT.AND P2, PT, R91, R210, PT ;  /* 0x000000d25b00720c */ /* 0x000fc60003f44270 */
[----:B------:R1:W4:Y:S10]  /*9ca0*/  SHFL.IDX PT, R15, R5, RZ, 0x1e1f ;  /* 0x001e1fff050f7589 */ /* 0x00033400000e0000 */
[----:B-1----:R-:W-:Y:S05]  /*9cb0*/  @!P2 BRA `(.L_x_5545) ;  /* 0x000000000084a947 */ /* 0x002fea0003800000 */
[----:B------:R-:W-:Y:S02]  /*9cc0*/  ULDC UR4, c[0x0][0x2f4] ;  /* 0x0000bd0000047ab9 */ /* 0x000fe40000000800 */
[----:B------:R-:W-:-:S13]  /*9cd0*/  ISETP.GE.AND P5, PT, R18, UR4, PT ;  /* 0x0000000412007c0c */ /* 0x000fda000bfa6270 */
[----:B------:R-:W1:Y:S01]  /*9ce0*/  @!P5 LDS.128 R4, [R86+0xc400] ;  /* 0x00c400005604d984 */ /* 0x000e620000000c00 */
[----:B--2---:R-:W-:-:S05]  /*9cf0*/  @!P5 IADD3 R12, P2, R18, R29, RZ ;  /* 0x0000001d120cd210 */ /* 0x004fca0007f5e0ff */
[----:B----4-:R-:W-:Y:S01]  /*9d00*/  @!P5 IMAD.X R13, R15, 0x1, R19, P2 ;  /* 0x000000010f0dd824 */ /* 0x010fe200010e0613 */
        /* <DEDUP_REMOVED lines=9> */
[----:B---3--:R-:W-:-:S05]  /*9da0*/  @!P5 IMAD.SHL.U32 R14, R212, 0x10, RZ ;  /* 0x00000010d40ed824 */ /* 0x008fca00078e00ff */
        /* <DEDUP_REMOVED lines=18> */
.L_x_5545:
[----:B------:R-:W-:Y:S05]  /*9ed0*/  BSYNC B0 ;  /* 0x0000000000007941 */ /* 0x000fea0003800000 */
.L_x_5544:
[----:B------:R-:W-:Y:S01]  /*9ee0*/  @!PT LDS RZ, [RZ] ;  /* 0x00000000fffff984 */ /* 0x000fe20000000800 */
[----:B------:R-:W-:Y:S01]  /*9ef0*/  @!PT LDS RZ, [RZ] ;  /* 0x00000000fffff984 */ /* 0x000fe20000000800 */
[----:B------:R-:W-:Y:S01]  /*9f00*/  @!PT LDS RZ, [RZ] ;  /* 0x00000000fffff984 */ /* 0x000fe20000000800 */
[----:B------:R-:W-:Y:S01]  /*9f10*/  @!PT LDS RZ, [RZ] ;  /* 0x00000000fffff984 */ /* 0x000fe20000000800 */
[----:B------:R5:W-:Y:S06]  /*9f20*/  MEMBAR.ALL.CTA ;  /* 0x0000000000007992 */ /* 0x000bec0000008000 */
[----:B-----5:R-:W5:Y:S01]  /*9f30*/  FENCE.VIEW.ASYNC.S ;  /* 0x00000000000073c6 */ /* 0x020f620000000000 */
[----:B------:R-:W-:Y:S02]  /*9f40*/  VIADD R22, R22, 0x1 ;  /* 0x0000000116167836 */ /* 0x000fe40000000000 */
[----:B0-----:R-:W-:Y:S01]  /*9f50*/  @!P3 VIADD R82, R82, 0x2a8c0 ;  /* 0x0002a8c05252b836 */ /* 0x001fe20000000000 */
[----:B-----5:R0:W-:Y:S02]  /*9f60*/  BAR.SYNC.DEFER_BLOCKING R67, 0x80 ;  /* 0x000200430000751d */ /* 0x0201e40000010000 */
[----:B------:R-:W-:-:S02]  /*9f70*/  ISETP.NE.AND P2, PT, R22, 0x2, PT ;  /* 0x000000021600780c */ /* 0x000fc40003f45270 */
[----:B------:R-:W-:Y:S02]  /*9f80*/  @!P3 PRMT R82, RZ, 0x654, R82 ;  /* 0x00000654ff52b816 */ /* 0x000fe40000000052 */
[----:B-1----:R-:W-:Y:S02]  /*9f90*/  SEL R4, RZ, 0x1, P2 ;  /* 0x00000001ff047807 */ /* 0x002fe40001000000 */
[----:B------:R-:W-:Y:S02]  /*9fa0*/  SEL R22, R22, RZ, P2 ;  /* 0x000000ff16167207 */ /* 0x000fe40001000000 */
[----:B------:R-:W-:Y:S01]  /*9fb0*/  LOP3.LUT R209, R209, R4, RZ, 0x3c, !PT ;  /* 0x00000004d1d17212 */ /* 0x000fe200078e3cff */
[----:B------:R0:W-:Y:S01]  /*9fc0*/  @!P3 SYNCS.ARRIVE.TRANS64.RED.A1T0 RZ, [R82+URZ], RZ ;  /* 0x000000ff52ffb9a7 */ /* 0x0001e2000810043f */
[----:B------:R-:W-:Y:S05]  /*9fd0*/  @P1 BRA `(.L_x_5546) ;  /* 0xffffff8c00101947 */ /* 0x000fea000383ffff */
[----:B------:R-:W1:Y:S01]  /*9fe0*/  S2R R5, SR_TID.X ;  /* 0x0000000000057919 */ /* 0x000e620000002100 */
[----:B------:R-:W-:Y:S02]  /*9ff0*/  PLOP3.LUT P0, PT, PT, PT, PT, 0x8, 0x0 ;  /* 0x000000000000781c */ /* 0x000fe40003f0e170 */
[----:B-1----:R-:W-:-:S04]  /*a000*/  SHF.R.U32.HI R5, RZ, 0x7, R5 ;  /* 0x00000007ff057819 */ /* 0x002fc80000011605 */
[----:B------:R-:W-:-:S13]  /*a010*/  ISETP.NE.AND P4, PT, R5, 0x1, PT ;  /* 0x000000010500780c */ /* 0x000fda0003f85270 */
[----:B------:R-:W-:Y:S06]  /*a020*/  @!P4 BAR.ARV 0x9, 0x100 ;  /* 0x024400000000cb1d */ /* 0x000fec0000002000 */
.L_x_5483:
[----:B------:R-:W1:Y:S01]  /*a030*/  LDC R0, c[0x0][0x448] ;  /* 0x00011200ff007b82 */ /* 0x000e620000000800 */
[----:B------:R-:W-:-:S07]  /*a040*/  IADD3 R7, R203, 0x1, -R202 ;  /* 0x00000001cb077810 */ /* 0x000fce0007ffe8ca */
[----:B------:R-:W0:Y:S01]  /*a050*/  LDC.64 R2, c[0x0][0x9e0] ;  /* 0x00027800ff027b82 */ /* 0x000e220000000a00 */
[----:B-1----:R-:W-:Y:S01]  /*a060*/  ISETP.NE.AND P1, PT, R0, 0x1, PT ;  /* 0x000000010000780c */ /* 0x002fe20003f25270 */
[----:B------:R-:W-:Y:S01]  /*a070*/  VIADD R0, R211, 0x7f ;  /* 0x0000007fd3007836 */ /* 0x000fe20000000000 */
[----:B0-----:R-:W-:-:S11]  /*a080*/  ISETP.GE.AND P2, PT, R3, 0x1, PT ;  /* 0x000000010300780c */ /* 0x001fd60003f46270 */
[----:B------:R-:W0:Y:S08]  /*a090*/  @P1 LDC R5, c[0x0][0x44c] ;  /* 0x00011300ff051b82 */ /* 0x000e300000000800 */
[----:B------:R-:W1:Y:S01]  /*a0a0*/  @P1 LDC R4, c[0x0][0x450] ;  /* 0x00011400ff041b82 */ /* 0x000e620000000800 */
[----:B0-----:R-:W-:-:S05]  /*a0b0*/  @P1 IMAD.HI.U32 R5, R0, R5, RZ ;  /* 0x0000000500051227 */ /* 0x001fca00078e00ff */
[----:B-1----:R-:W-:-:S05]  /*a0c0*/  @P1 SHF.R.U32.HI R0, RZ, R4, R5 ;  /* 0x00000004ff001219 */ /* 0x002fca0000011605 */
[----:B------:R-:W-:Y:S01]  /*a0d0*/  IMAD.IADD R5, R7, 0x1, R0 ;  /* 0x0000000107057824 */ /* 0x000fe200078e0200 */
[----:B------:R-:W-:Y:S06]  /*a0e0*/  @P0 BRA `(.L_x_5547) ;  /* 0x00000000000c0947 */ /* 0x000fec0003800000 */
[----:B------:R-:W0:Y:S01]  /*a0f0*/  FENCE.VIEW.ASYNC.G ;  /* 0x00000000000073c6 */ /* 0x000e220000000100 */
[----:B------:R-:W-:Y:S05]  /*a100*/  WARPSYNC.ALL ;  /* 0x0000000000007948 */ /* 0x000fea0003800000 */
[----:B0-----:R-:W-:Y:S06]  /*a110*/  BAR.ARV 0xc, 0x180 ;  /* 0x0306000000007b1d */ /* 0x001fec0000002000 */
.L_x_5547:
        /* <DEDUP_REMOVED lines=13> */
.L_x_5550:
[----:B------:R-:W-:-:S13]  /*a1f0*/  ISETP.NE.AND P0, PT, R3, 0x1, PT ;  /* 0x000000010300780c */ /* 0x000fda0003f05270 */
[----:B------:R-:W0:Y:S02]  /*a200*/  @P0 LDC.64 R4, c[0x0][0x9e8] ;  /* 0x00027a00ff040b82 */ /* 0x000e240000000a00 */
[----:B0-----:R-:W-:-:S05]  /*a210*/  @P0 IMAD.HI.U32 R4, R0, R4, RZ ;  /* 0x0000000400040227 */ /* 0x001fca00078e00ff */
[----:B------:R-:W-:-:S07]  /*a220*/  @P0 SHF.R.U32.HI R0, RZ, R5, R4 ;  /* 0x00000005ff000219 */ /* 0x000fce0000011604 */
.L_x_5551:
[----:B------:R-:W-:Y:S05]  /*a230*/  BSYNC B0 ;  /* 0x0000000000007941 */ /* 0x000fea0003800000 */
.L_x_5549:
[----:B------:R-:W-:-:S05]  /*a240*/  IMAD R5, R0, R3, R3 ;  /* 0x0000000300057224 */ /* 0x000fca00078e0203 */
[----:B------:R-:W-:-:S07]  /*a250*/  VIMNMX R2, R2, R5, PT ;  /* 0x0000000502027248 */ /* 0x000fce0003fe0100 */
.L_x_5548:
[----:B------:R-:W0:Y:S01]  /*a260*/  @P1 LDC R0, c[0x0][0x44c] ;  /* 0x00011300ff001b82 */ /* 0x000e220000000800 */
[----:B------:R-:W-:Y:S01]  /*a270*/  VIADD R2, R2, 0x7f ;  /* 0x0000007f02027836 */ /* 0x000fe20000000000 */
[----:B------:R-:W-:Y:S01]  /*a280*/  ULDC UR4, c[0x0][0x9dc] ;  /* 0x0002770000047ab9 */ /* 0x000fe20000000800 */
[----:B------:R-:W-:-:S03]  /*a290*/  IMAD.MOV.U32 R4, RZ, RZ, R211 ;  /* 0x000000ffff047224 */ /* 0x000fc600078e00d3 */
        /* <DEDUP_REMOVED lines=20> */
.L_x_5554:
[----:B------:R-:W-:-:S13]  /*a3e0*/  ISETP.NE.AND P0, PT, R3, 0x1, PT ;  /* 0x000000010300780c */ /* 0x000fda0003f05270 */
[----:B------:R-:W0:Y:S02]  /*a3f0*/  @P0 LDC.64 R4, c[0x0][0x9e8] ;  /* 0x00027a00ff040b82 */ /* 0x000e240000000a00 */
[----:B0-----:R-:W-:-:S05]  /*a400*/  @P0 IMAD.HI.U32 R4, R2, R4, RZ ;  /* 0x0000000402040227 */ /* 0x001fca00078e00ff */
[----:B------:R-:W-:-:S07]  /*a410*/  @P0 SHF.R.U32.HI R2, RZ, R5, R4 ;  /* 0x00000005ff020219 */ /* 0x000fce0000011604 */
.L_x_5555:
[----:B------:R-:W-:Y:S05]  /*a420*/  BSYNC B0 ;  /* 0x0000000000007941 */ /* 0x000fea0003800000 */
.L_x_5553:
[----:B------:R-:W-:-:S05]  /*a430*/  IMAD R3, R2, R3, RZ ;  /* 0x0000000302037224 */ /* 0x000fca00078e02ff */
[----:B------:R-:W-:-:S07]  /*a440*/  VIMNMX R0, R0, R3, !PT ;  /* 0x0000000300007248 */ /* 0x000fce0007fe0100 */
.L_x_5552:
[----:B------:R-:W-:Y:S01]  /*a450*/  SHF.R.S32.HI R3, RZ, 0x1f, R0 ;  /* 0x0000001fff037819 */ /* 0x000fe20000011400 */
[----:B------:R-:W-:Y:S03]  /*a460*/  BSSY B0, `(.L_x_5556) ;  /* 0x0000026000007945 */ /* 0x000fe60003800000 */
[----:B------:R-:W-:-:S04]  /*a470*/  LEA.HI R3, R3, R0, RZ, 0x7 ;  /* 0x0000000003037211 */ /* 0x000fc800078f38ff */
[----:B------:R-:W-:-:S04]  /*a480*/  SHF.R.S32.HI R3, RZ, 0x7, R3 ;  /* 0x00000007ff037819 */ /* 0x000fc80000011403 */
[----:B------:R-:W-:Y:S01]  /*a490*/  VIMNMX R224, RZ, R3, !PT ;  /* 0x00000003ffe07248 */ /* 0x000fe20007fe0100 */
[----:B------:R-:W-:-:S03]  /*a4a0*/  IMAD.MOV.U32 R3, RZ, RZ, RZ ;  /* 0x000000ffff037224 */ /* 0x000fc600078e00ff */
[----:B------:R-:W-:-:S13]  /*a4b0*/  ISETP.GT.AND P0, PT, R27, R224, PT ;  /* 0x000000e01b00720c */ /* 0x000fda0003f04270 */
        /* <DEDUP_REMOVED lines=32> */
.L_x_5557:
[----:B------:R-:W-:Y:S05]  /*a6c0*/  BSYNC B0 ;  /* 0x0000000000007941 */ /* 0x000fea0003800000 */
.L_x_5556:
[----:B------:R-:W3:Y:S01]  /*a6d0*/  LDL R0, [R1+0x14] ;  /* 0x0000140001007983 */ /* 0x000ee20000100800 */
[----:B------:R-:W-:Y:S02]  /*a6e0*/  PLOP3.LUT P0, PT, PT, PT, PT, 0x80, 0x0 ;  /* 0x000000000000781c */ /* 0x000fe40003f0f070 */
[----:B--2---:R-:W-:Y:S01]  /*a6f0*/  CS2R R28, SRZ ;  /* 0x00000000001c7805 */ /* 0x004fe2000001ff00 */
        /* <DEDUP_REMOVED lines=16> */
[----:B---34-:R-:W-:Y:S02]  /*a800*/  CS2R R14, SRZ ;  /* 0x00000000000e7805 */ /* 0x018fe4000001ff00 */
        /* <DEDUP_REMOVED lines=33> */
[----:B------:R-:W-:-:S02]  /*aa20*/  IMAD.MOV.U32 R78, RZ, RZ, RZ ;  /* 0x000000ffff4e7224 */ /* 0x000fc400078e00ff */
[----:B------:R-:W-:Y:S02]  /*aa30*/  IMAD.MOV.U32 R12, RZ, RZ, RZ ;  /* 0x000000ffff0c7224 */ /* 0x000fe400078e00ff */
[----:B------:R-:W-:Y:S02]  /*aa40*/  IMAD.MOV.U32 R5, RZ, RZ, RZ ;  /* 0x000000ffff057224 */ /* 0x000fe400078e00ff */
[----:B------:R-:W-:Y:S02]  /*aa50*/  IMAD.MOV.U32 R107, RZ, RZ, RZ ;  /* 0x000000ffff6b7224 */ /* 0x000fe400078e00ff */
[----:B------:R-:W-:Y:S02]  /*aa60*/  IMAD.MOV.U32 R115, RZ, RZ, RZ ;  /* 0x000000ffff737224 */ /* 0x000fe400078e00ff */
[----:B------:R-:W-:-:S05]  /*aa70*/  IMAD R224, R0, R3, R224 ;  /* 0x0000000300e07224 */ /* 0x000fca00078e02e0 */
[----:B------:R-:W-:Y:S02]  /*aa80*/  VIADDMNMX R94, R224, R3, R27, PT ;  /* 0x00000003e05e7246 */ /* 0x000fe4000380011b */
[----:B------:R-:W-:Y:S02]  /*aa90*/  CS2R R2, SRZ ;  /* 0x0000000000027805 */ /* 0x000fe4000001ff00 */
[----:B------:R-:W-:-:S13]  /*aaa0*/  ISETP.GT.AND P1, PT, R94, R224, PT ;  /* 0x000000e05e00720c */ /* 0x000fda0003f24270 */
[----:B------:R-:W-:Y:S05]  /*aab0*/  @!P1 BRA `(.L_x_5558) ;  /* 0x0000016400049947 */ /* 0x000fea0003800000 */
        /* <DEDUP_REMOVED lines=8> */
.L_x_5889:
[----:B-1----:R-:W-:Y:S01]  /*ab40*/  LEA.HI R0, R217, R217, RZ, 0x1 ;  /* 0x000000d9d9007211 */ /* 0x002fe200078f08ff */
[----:B------:R-:W-:-:S03]  /*ab50*/  ULOP3.LUT UP0, URZ, UR39, 0x3ff, URZ, 0xc0, !UPT ;  /* 0x000003ff273f7892 */ /* 0x000fc6000f80c03f */
[----:B------:R-:W-:-:S03]  /*ab60*/  LOP3.LUT R0, R0, 0x3e, RZ, 0xc0, !PT ;  /* 0x0000003e00007812 */ /* 0x000fc600078ec0ff */
[----:B------:R-:W-:Y:S02]  /*ab70*/  PLOP3.LUT P0, PT, PT, PT, UP0, 0x80, 0x0 ;  /* 0x000000000000781c */ /* 0x000fe40003f0f008 */
        /* <DEDUP_REMOVED lines=8> */
[----:B------:R-:W-:Y:S01]  /*ac00*/  IMAD.U32 R4, RZ, RZ, UR4 ;  /* 0x00000004ff047e24 */ /* 0x000fe2000f8e00ff */
[----:B------:R1:W2:Y:S01]  /*ac10*/  LDC.64 R2, c[0x4][R0] ;  /* 0x0100000000027b82 */ /* 0x0002a20000000a00 */
        /* <DEDUP_REMOVED lines=8> */
[----:B01----:R-:W-:-:S07]  /*aca0*/  IMAD.MOV.U32 R13, RZ, RZ, RZ ;  /* 0x000000ffff0d7224 */ /* 0x003fce00078e00ff */
[----:B------:R-:W-:-:S07]  /*acb0*/  LEPC R20, `(.L_x_5560) ;  /* 0x000000001014794e */ /* 0x000fce0000000000 */
[----:B--2--5:R-:W-:Y:S05]  /*acc0*/  CALL.ABS.NOINC R2 ;  /* 0x0000000002007343 */ /* 0x024fea0003c00000 */
.L_x_5560:
        /* <DEDUP_REMOVED lines=8> */
[----:B------:R-:W-:-:S05]  /*ad50*/  @P0 SHF.R.S32.HI R3, RZ, 0x1f, R227 ;  /* 0x0000001fff030819 */ /* 0x000fca00000114e3 */
[----:B------:R-:W2:Y:S08]  /*ad60*/  @P0 LDC.64 R6, c[0x0][0x9a8] ;  /* 0x00026a00ff060b82 */ /* 0x000eb00000000a00 */
[----:B------:R-:W3:Y:S08]  /*ad70*/  @P0 LDC.64 R10, c[0x0][0x9b0] ;  /* 0x00026c00ff0a0b82 */ /* 0x000ef00000000a00 */
[----:B0-----:R-:W0:Y:S01]  /*ad80*/  @P1 LDC.64 R12, c[0x0][0x9c0] ;  /* 0x00027000ff0c1b82 */ /* 0x001e220000000a00 */
[----:B-1----:R-:W-:-:S02]  /*ad90*/  @P1 IMAD R2, R5, R8, RZ ;  /* 0x0000000805021224 */ /* 0x002fc400078e02ff */
[----:B------:R-:W-:-:S04]  /*ada0*/  @P1 IMAD.WIDE.U32 R4, R227, R8, RZ ;  /* 0x00000008e3041225 */ /* 0x000fc800078e00ff */
[----:B------:R-:W-:Y:S02]  /*adb0*/  @P1 IMAD R9, R227, R9, R2 ;  /* 0x00000009e3091224 */ /* 0x000fe400078e0202 */
[-C--:B--2---:R-:W-:Y:S02]  /*adc0*/  @P0 IMAD R0, R3, R6.reuse, RZ ;  /* 0x0000000603000224 */ /* 0x084fe400078e02ff */
[----:B------:R-:W-:-:S04]  /*add0*/  @P0 IMAD.WIDE.U32 R2, R227, R6, RZ ;  /* 0x00000006e3020225 */ /* 0x000fc800078e00ff */
[----:B------:R-:W-:Y:S02]  /*ade0*/  @P0 IMAD R7, R227, R7, R0 ;  /* 0x00000007e3070224 */ /* 0x000fe400078e0200 */
[----:B------:R-:W-:Y:S02]  /*adf0*/  @P1 IMAD.IADD R5, R5, 0x1, R9 ;  /* 0x0000000105051824 */ /* 0x000fe400078e0209 */
[----:B------:R-:W-:Y:S02]  /*ae00*/  @P0 IMAD.IADD R3, R3, 0x1, R7 ;  /* 0x0000000103030824 */ /* 0x000fe400078e0207 */
[----:B------:R-:W-:Y:S02]  /*ae10*/  IMAD.MOV.U32 R0, RZ, RZ, 0x3f800000 ;  /* 0x3f800000ff007424 */ /* 0x000fe400078e00ff */
[----:B---3--:R-:W-:-:S04]  /*ae20*/  @P0 IMAD.WIDE.U32 R2, R200, R10, R2 ;  /* 0x0000000ac8020225 */ /* 0x008fc800078e0002 */
[----:B0-----:R-:W-:Y:S01]  /*ae30*/  @P1 IMAD.WIDE.U32 R6, R200, R12, R4 ;  /* 0x0000000cc8061225 */ /* 0x001fe200078e0004 */
[----:B------:R-:W-:Y:S01]  /*ae40*/  @P0 LEA R4, P2, R2, UR4, 0x2 ;  /* 0x0000000402040c11 */ /* 0x000fe2000f8410ff */
[----:B------:R-:W-:Y:S02]  /*ae50*/  ULDC UR4, c[0x0][0x3f4] ;  /* 0x0000fd0000047ab9 */ /* 0x000fe40000000800 */
[----:B------:R-:W-:Y:S01]  /*ae60*/  @P0 IMAD R5, R200, R11, R3 ;  /* 0x0000000bc8050224 */ /* 0x000fe200078e0203 */
[----:B------:R-:W-:Y:S01]  /*ae70*/  @P1 LEA R8, P3, R6, UR6, 0x2 ;  /* 0x0000000606081c11 */ /* 0x000fe2000f8610ff */
[----:B------:R-:W-:-:S03]  /*ae80*/  @P1 IMAD R3, R200, R13, R7 ;  /* 0x0000000dc8031224 */ /* 0x000fc600078e0207 */
[----:B------:R-:W-:Y:S02]  /*ae90*/  @P0 LEA.HI.X R5, R2, UR5, R5, 0x2, P2 ;  /* 0x0000000502050c11 */ /* 0x000fe400090f1405 */
[----:B------:R-:W-:Y:S01]  /*aea0*/  @P1 LEA.HI.X R9, R6, UR7, R3, 0x2, P3 ;  /* 0x0000000706091c11 */ /* 0x000fe200098f1403 */
[----:B------:R-:W-:-:S04]  /*aeb0*/  IMAD.MOV.U32 R3, RZ, RZ, 0x3f800000 ;  /* 0x3f800000ff037424 */ /* 0x000fc800078e00ff */
        /* <DEDUP_REMOVED lines=12> */
[----:B------:R0:W1:Y:S03]  /*af80*/  SYNCS.PHASECHK.TRANS64.TRYWAIT P0, [R16+URZ+0x2a800], R3 ;  /* 0x02a80003100075a7 */ /* 0x000066000800017f */
[----:B-1----:R-:W-:Y:S05]  /*af90*/  @!P0 NANOSLEEP.SYNCS 0x989680 ;  /* 0x009896800000895d */ /* 0x002fea0003900000 */
[----:B------:R-:W1:Y:S01]  /*afa0*/  @!P0 SYNCS.PHASECHK.TRANS64 P0, [R16+URZ+0x2a800], R3 ;  /* 0x02a80003100085a7 */ /* 0x000e62000800007f */
[----:B------:R-:W-:Y:S04]  /*afb0*/  BSSY B0, `(.L_x_5562) ;  /* 0x0000006000007945 */ /* 0x000fe80003800000 */
[----:B-1----:R-:W-:Y:S05]  /*afc0*/  @P0 BRA `(.L_x_5563) ;  /* 0x0000000000100947 */ /* 0x002fea0003800000 */
.L_x_5564:
[----:B-1----:R1:W2:Y:S02]  /*afd0*/  SYNCS.PHASECHK.TRANS64.TRYWAIT P0, [R16+URZ+0x2a800], R3 ;  /* 0x02a80003100075a7 */ /* 0x0022a4000800017f */
[----:B--2---:R-:W-:Y:S05]  /*afe0*/  @!P0 NANOSLEEP.SYNCS 0x989680 ;  /* 0x009896800000895d */ /* 0x004fea0003900000 */
[----:B------:R-:W2:Y:S02]  /*aff0*/  @!P0 SYNCS.PHASECHK.TRANS64 P0, [R16+URZ+0x2a800], R3 ;  /* 0x02a80003100085a7 */ /* 0x000ea4000800007f */
[----:B--2---:R-:W-:Y:S05]  /*b000*/  @!P0 BRA `(.L_x_5564) ;  /* 0xfffffffc00f08947 */ /* 0x004fea000383ffff */
.L_x_5563:
[----:B------:R-:W-:Y:S05]  /*b010*/  BSYNC B0 ;  /* 0x0000000000007941 */ /* 0x000fea0003800000 */
.L_x_5562:
[----:B------:R-:W-:Y:S05]  /*b020*/  BRA `(.L_x_5565) ;  /* 0x0000006c00ec7947 */ /* 0x000fea0003800000 */
.L_x_5561:
[----:B------:R-:W-:Y:S01]  /*b030*/  ULOP3.LUT UP0, URZ, UR39, 0x1bf, URZ, 0xc0, !UPT ;  /* 0x000001bf273f7892 */ /* 0x000fe2000f80c03f */
[----:B-----5:R-:W-:Y:S01]  /*b040*/  SHF.R.S32.HI R0, RZ, 0x1f, R26 ;  /* 0x0000001fff007819 */ /* 0x020fe2000001141a */
[----:B------:R-:W-:Y:S01]  /*b050*/  ULDC.64 UR4, c[0x0][0x3f8] ;  /* 0x0000fe0000047ab9 */ /* 0x000fe20000000a00 */
[----:B------:R-:W-:Y:S01]  /*b060*/  ULDC.64 UR6, c[0x0][0x408] ;  /* 0x0001020000067ab9 */ /* 0x000fe20000000a00 */
[----:B------:R-:W-:Y:S02]  /*b070*/  IMAD.WIDE.U32 R24, R26, UR4, RZ ;  /* 0x000000041a187c25 */ /* 0x000fe4000f8e00ff */
[----:B------:R-:W-:Y:S02]  /*b080*/  PLOP3.LUT P0, PT, PT, PT, UP0, 0x80, 0x0 ;  /* 0x000000000000781c */ /* 0x000fe40003f0f008 */
[C---:B------:R-:W-:Y:S02]  /*b090*/  IMAD R3, R0.reuse, UR4, RZ ;  /* 0x0000000400037c24 */ /* 0x040fe4000f8e02ff */
[----:B------:R-:W-:-:S02]  /*b0a0*/  IMAD R5, R0, UR6, RZ ;  /* 0x0000000600057c24 */ /* 0x000fc4000f8e02ff */
[C---:B------:R-:W-:Y:S02]  /*b0b0*/  IMAD R3, R26.reuse, UR5, R3 ;  /* 0x000000051a037c24 */ /* 0x040fe4000f8e0203 */
        /* <DEDUP_REMOVED lines=21> */
.L_x_5566:
[----:B------:R-:W-:Y:S01]  /*b210*/  ULDC.U8 UR4, c[0x0][0x410] ;  /* 0x0001040000047ab9 */ /* 0x000fe20000000000 */
[----:B------:R-:W-:Y:S01]  /*b220*/  BSSY B0, `(.L_x_5567) ;  /* 0x00006d3000007945 */ /* 0x000fe20003800000 */
[----:B------:R-:W-:Y:S01]  /*b230*/  ISETP.NE.AND P0, PT, RZ, UR4, PT ;  /* 0x00000004ff007c0c */ /* 0x000fe2000bf05270 */
[----:B------:R-:W-:-:S12]  /*b240*/  IMAD.IADD R10, R210, 0x1, R211 ;  /* 0x00000001d20a7824 */ /* 0x000fd800078e02d3 */
[----:B------:R-:W-:Y:S05]  /*b250*/  @!P0 BRA `(.L_x_5568) ;  /* 0x0000003400b48947 */ /* 0x000fea0003800000 */
[----:B------:R-:W0:Y:S01]  /*b260*/  LDC R55, c[0x0][0x448] ;  /* 0x00011200ff377b82 */ /* 0x000e220000000800 */
[----:B------:R-:W-:Y:S01]  /*b270*/  IMAD.MOV.U32 R11, RZ, RZ, R10 ;  /* 0x000000ffff0b7224 */ /* 0x000fe200078e000a */
[----:B------:R-:W-:Y:S01]  /*b280*/  ULDC.64 UR4, c[0x0][0x3f8] ;  /* 0x0000fe0000047ab9 */ /* 0x000fe20000000a00 */
[----:B------:R-:W-:Y:S01]  /*b290*/  IMAD.MOV.U32 R8, RZ, RZ, R26 ;  /* 0x000000ffff087224 */ /* 0x000fe200078e001a */
[----:B------:R-:W-:Y:S01]  /*b2a0*/  ULDC.64 UR6, c[0x0][0x408] ;  /* 0x0001020000067ab9 */ /* 0x000fe20000000a00 */
[----:B------:R-:W-:Y:S01]  /*b2b0*/  IMAD.MOV.U32 R9, RZ, RZ, R31 ;  /* 0x000000ffff097224 */ /* 0x000fe200078e001f */
[----:B------:R-:W-:Y:S01]  /*b2c0*/  ULDC.64 UR8, c[0x0][0x400] ;  /* 0x0001000000087ab9 */ /* 0x000fe20000000a00 */
[----:B------:R-:W-:Y:S02]  /*b2d0*/  IMAD.MOV.U32 R6, RZ, RZ, R24 ;  /* 0x000000ffff067224 */ /* 0x000fe400078e0018 */
[----:B------:R-:W-:Y:S01]  /*b2e0*/  IMAD.MOV.U32 R7, RZ, RZ, R29 ;  /* 0x000000ffff077224 */ /* 0x000fe200078e001d */
[----:B0-----:R-:W-:-:S13]  /*b2f0*/  ISETP.NE.AND P0, PT, R55, 0x1, PT ;  /* 0x000000013700780c */ /* 0x001fda0003f05270 */
[----:B------:R-:W0:Y:S08]  /*b300*/  @P0 LDC R3, c[0x0][0x44c] ;  /* 0x00011300ff030b82 */ /* 0x000e300000000800 */
[----:B------:R-:W1:Y:S01]  /*b310*/  @P0 LDC R5, c[0x0][0x450] ;  /* 0x00011400ff050b82 */ /* 0x000e620000000800 */
[----:B0-----:R-:W-:-:S05]  /*b320*/  @P0 IMAD.HI.U32 R0, R10, R3, RZ ;  /* 0x000000030a000227 */ /* 0x001fca00078e00ff */
[----:B-1----:R-:W-:-:S04]  /*b330*/  @P0 SHF.R.U32.HI R11, RZ, R5, R0 ;  /* 0x00000005ff0b0219 */ /* 0x002fc80000011600 */
[----:B------:R-:W-:Y:S01]  /*b340*/  SHF.R.S32.HI R0, RZ, 0x1f, R11 ;  /* 0x0000001fff007819 */ /* 0x000fe2000001140b */
[----:B------:R-:W-:-:S04]  /*b350*/  IMAD.WIDE.U32 R8, R11, UR6, R8 ;  /* 0x000000060b087c25 */ /* 0x000fc8000f8e0008 */
[----:B------:R-:W-:Y:S01]  /*b360*/  IMAD R4, R0, UR4, RZ ;  /* 0x0000000400047c24 */ /* 0x000fe2000f8e02ff */
[----:B------:R-:W-:Y:S01]  /*b370*/  IADD3 R5, P1, R8, UR8, RZ ;  /* 0x0000000808057c10 */ /* 0x000fe2000ff3e0ff */
[----:B------:R-:W-:-:S04]  /*b380*/  IMAD.WIDE.U32 R6, R11, UR4, R6 ;  /* 0x000000040b067c25 */ /* 0x000fc8000f8e0006 */
[----:B------:R-:W-:Y:S02]  /*b390*/  IMAD R0, R0, UR6, RZ ;  /* 0x0000000600007c24 */ /* 0x000fe4000f8e02ff */
        /* <DEDUP_REMOVED lines=8> */
[----:B------:R0:W1:Y:S04]  /*b420*/  SHFL.IDX PT, R0, R13, RZ, 0x1e1f ;  /* 0x001e1fff0d007589 */ /* 0x00006800000e0000 */
[----:B------:R-:W2:Y:S04]  /*b430*/  SHFL.IDX PT, R3, R3, RZ, 0x1e1f ;  /* 0x001e1fff03037589 */ /* 0x000ea800000e0000 */
[----:B------:R-:W3:Y:S04]  /*b440*/  SHFL.IDX PT, R4, R4, RZ, 0x1e1f ;  /* 0x001e1fff04047589 */ /* 0x000ee800000e0000 */
[----:B0-----:R-:W4:Y:S02]  /*b450*/  SHFL.IDX PT, R5, R5, RZ, 0x1e1f ;  /* 0x001e1fff05057589 */ /* 0x001f2400000e0000 */
.L_x_5895:
[----:B------:R-:W-:Y:S01]  /*b460*/  IMAD R55, R202, R55, RZ ;  /* 0x00000037ca377224 */ /* 0x000fe200078e02ff */
        /* <DEDUP_REMOVED lines=14> */
[----:B------:R-:W-:Y:S06]  /*b550*/  @P0 BRA `(.L_x_5571) ;  /* 0x0000000000f40947 */ /* 0x000fec0003800000 */
[----:B------:R-:W-:Y:S01]  /*b560*/  ULDC UR4, c[0x0][0x3f4] ;  /* 0x0000fd0000047ab9 */ /* 0x000fe20000000800 */
[----:B------:R-:W-:Y:S02]  /*b570*/  SHF.R.S32.HI R9, RZ, 0x1f, R221 ;  /* 0x0000001fff097819 */ /* 0x000fe400000114dd */
[----:B------:R-:W-:Y:S02]  /*b580*/  CS2R R32, SRZ ;  /* 0x0000000000207805 */ /* 0x000fe4000001ff00 */
[----:B------:R-:W-:Y:S02]  /*b590*/  ISETP.GE.AND P4, PT, R221, UR4, PT ;  /* 0x00000004dd007c0c */ /* 0x000fe4000bf86270 */
[----:B------:R-:W-:Y:S02]  /*b5a0*/  CS2R R30, SRZ ;  /* 0x00000000001e7805 */ /* 0x000fe4000001ff00 */
[----:B------:R-:W-:Y:S02]  /*b5b0*/  ISETP.GE.AND P3, PT, R223, UR4, PT ;  /* 0x00000004df007c0c */ /* 0x000fe4000bf66270 */
[----:B------:R-:W-:-:S07]  /*b5c0*/  ISETP.GE.AND P2, PT, R228, UR4, PT ;  /* 0x00000004e4007c0c */ /* 0x000fce000bf46270 */
[C---:B--2---:R-:W-:Y:S02]  /*b5d0*/  @!P4 IADD3 R6, P0, R221.reuse, R3, RZ ;  /* 0x00000003dd06c210 */ /* 0x044fe40007f1e0ff */
[----:B----4-:R-:W-:-:S03]  /*b5e0*/  @!P4 IADD3 R12, P1, R221, R5, RZ ;  /* 0x00000005dd0cc210 */ /* 0x010fc60007f3e0ff */
[--C-:B-1----:R-:W-:Y:S02]  /*b5f0*/  @!P4 IMAD.X R7, R0, 0x1, R9.reuse, P0 ;  /* 0x000000010007c824 */ /* 0x102fe400000e0609 */
[----:B---3--:R-:W-:Y:S01]  /*b600*/  @!P4 IMAD.X R13, R4, 0x1, R9, P1 ;  /* 0x00000001040dc824 */ /* 0x008fe200008e0609 */
[----:B------:R-:W-:Y:S02]  /*b610*/  ISETP.GE.AND P1, PT, R222, UR4, PT ;  /* 0x00000004de007c0c */ /* 0x000fe4000bf26270 */
[----:B------:R-:W5:Y:S01]  /*b620*/  @!P4 LD.E.64 R32, desc[UR42][R6.64] ;  /* 0x0000002a0620c980 */ /* 0x000f62000c101b00 */
[----:B------:R-:W-:-:S03]  /*b630*/  SHF.R.S32.HI R9, RZ, 0x1f, R223 ;  /* 0x0000001fff097819 */ /* 0x000fc600000114df */
[----:B------:R0:W5:Y:S01]  /*b640*/  @!P4 LD.E.64 R30, desc[UR42][R12.64] ;  /* 0x0000002a0c1ec980 */ /* 0x000162000c101b00 */
[C---:B------:R-:W-:Y:S02]  /*b650*/  @!P3 IADD3 R10, P4, R223.reuse, R3, RZ ;  /* 0x00000003df0ab210 */ /* 0x040fe40007f9e0ff */
[----:B------:R-:W-:Y:S02]  /*b660*/  CS2R R26, SRZ ;  /* 0x00000000001a7805 */ /* 0x000fe4000001ff00 */
[----:B------:R-:W-:Y:S02]  /*b670*/  @!P3 IADD3 R8, P5, R223, R5, RZ ;  /* 0x00000005df08b210 */ /* 0x000fe40007fbe0ff */
[----:B------:R-:W-:Y:S02]  /*b680*/  CS2R R28, SRZ ;  /* 0x00000000001c7805 */ /* 0x000fe4000001ff00 */
[----:B------:R-:W-:Y:S01]  /*b690*/  SHF.R.S32.HI R21, RZ, 0x1f, R228 ;  /* 0x0000001fff157819 */ /* 0x000fe200000114e4 */
[--C-:B------:R-:W-:Y:S01]  /*b6a0*/  @!P3 IMAD.X R11, R0, 0x1, R9.reuse, P4 ;  /* 0x00000001000bb824 */ /* 0x100fe200020e0609 */
[----:B------:R-:W-:Y:S01]  /*b6b0*/  ISETP.GE.AND P0, PT, R204, UR4, PT ;  /* 0x00000004cc007c0c */ /* 0x000fe2000bf06270 */
[----:B------:R-:W-:Y:S01]  /*b6c0*/  @!P3 IMAD.X R9, R4, 0x1, R9, P5 ;  /* 0x000000010409b824 */ /* 0x000fe200028e0609 */
[----:B------:R-:W-:-:S02]  /*b6d0*/  @!P2 IADD3 R52, P4, R228, R3, RZ ;  /* 0x00000003e434a210 */ /* 0x000fc40007f9e0ff */
[----:B------:R-:W-:Y:S01]  /*b6e0*/  @!P2 IADD3 R50, P5, R228, R5, RZ ;  /* 0x00000005e432a210 */ /* 0x000fe20007fbe0ff */
[----:B------:R-:W5:Y:S01]  /*b6f0*/  @!P3 LD.E.64 R26, desc[UR42][R10.64] ;  /* 0x0000002a0a1ab980 */ /* 0x000f62000c101b00 */
[----:B------:R-:W-:Y:S01]  /*b700*/  SHF.R.S32.HI R15, RZ, 0x1f, R222 ;  /* 0x0000001fff0f7819 */ /* 0x000fe200000114de */
[--C-:B------:R-:W-:Y:S01]  /*b710*/  @!P2 IMAD.X R53, R0, 0x1, R21.reuse, P4 ;  /* 0x000000010035a824 */ /* 0x100fe200020e0615 */
[----:B------:R-:W-:Y:S01]  /*b720*/  @!P1 IADD3 R48, P4, R222, R3, RZ ;  /* 0x00000003de309210 */ /* 0x000fe20007f9e0ff */
[----:B------:R-:W-:Y:S01]  /*b730*/  @!P2 IMAD.X R51, R4, 0x1, R21, P5 ;  /* 0x000000010433a824 */ /* 0x000fe200028e0615 */
[----:B------:R-:W-:Y:S01]  /*b740*/  @!P1 IADD3 R42, P5, R222, R5, RZ ;  /* 0x00000005de2a9210 */ /* 0x000fe20007fbe0ff */
[----:B------:R1:W5:Y:S01]  /*b750*/  @!P3 LD.E.64 R28, desc[UR42][R8.64] ;  /* 0x0000002a081cb980 */ /* 0x000362000c101b00 */
[----:B0-----:R-:W-:Y:S01]  /*b760*/  SHF.R.S32.HI R13, RZ, 0x1f, R229 ;  /* 0x0000001fff0d7819 */ /* 0x001fe200000114e5 */
[--C-:B------:R-:W-:Y:S01]  /*b770*/  @!P1 IMAD.X R49, R0, 0x1, R15.reuse, P4 ;  /* 0x0000000100319824 */ /* 0x100fe200020e060f */
[----:B------:R-:W-:Y:S01]  /*b780*/  ISETP.GE.AND P4, PT, R229, UR4, PT ;  /* 0x00000004e5007c0c */ /* 0x000fe2000bf86270 */
[----:B------:R-:W-:Y:S01]  /*b790*/  @!P1 IMAD.X R43, R4, 0x1, R15, P5 ;  /* 0x00000001042b9824 */ /* 0x000fe200028e060f */
[----:B------:R-:W-:-:S02]  /*b7a0*/  @!P0 SHF.R.S32.HI R7, RZ, 0x1f, R204 ;  /* 0x0000001fff078819 */ /* 0x000fc400000114cc */
[----:B------:R-:W-:-:S05]  /*b7b0*/  @!P0 IADD3 R40, P5, R204, R3, RZ ;  /* 0x00000003cc288210 */ /* 0x000fca0007fbe0ff */
[----:B------:R-:W-:Y:S01]  /*b7c0*/  @!P0 IMAD.X R41, R0, 0x1, R7, P5 ;  /* 0x0000000100298824 */ /* 0x000fe200028e0607 */
[----:B------:R-:W-:-:S05]  /*b7d0*/  @!P0 IADD3 R6, P5, R204, R5, RZ ;  /* 0x00000005cc068210 */ /* 0x000fca0007fbe0ff */
[----:B------:R-:W-:Y:S01]  /*b7e0*/  @!P0 IMAD.X R7, R4, 0x1, R7, P5 ;  /* 0x0000000104078824 */ /* 0x000fe200028e0607 */
[----:B------:R-:W-:-:S05]  /*b7f0*/  @!P4 IADD3 R38, P5, R229, R3, RZ ;  /* 0x00000003e526c210 */ /* 0x000fca0007fbe0ff */
[--C-:B------:R-:W-:Y:S01]  /*b800*/  @!P4 IMAD.X R39, R0, 0x1, R13.reuse, P5 ;  /* 0x000000010027c824 */ /* 0x100fe200028e060d */
[----:B------:R-:W-:Y:S02]  /*b810*/  @!P4 IADD3 R46, P5, R229, R5, RZ ;  /* 0x00000005e52ec210 */ /* 0x000fe40007fbe0ff */
[----:B------:R-:W-:Y:S02]  /*b820*/  CS2R R20, SRZ ;  /* 0x0000000000147805 */ /* 0x000fe4000001ff00 */
[----:B------:R-:W-:Y:S02]  /*b830*/  CS2R R24, SRZ ;  /* 0x0000000000187805 */ /* 0x000fe4000001ff00 */
[----:B------:R-:W-:Y:S02]  /*b840*/  CS2R R14, SRZ ;  /* 0x00000000000e7805 */ /* 0x000fe4000001ff00 */
[----:B------:R-:W-:Y:S01]  /*b850*/  CS2R R34, SRZ ;  /* 0x0000000000227805 */ /* 0x000fe2000001ff00 */
[----:B------:R-:W-:Y:S01]  /*b860*/  @!P4 IMAD.X R47, R4, 0x1, R13, P5 ;  /* 0x00000001042fc824 */ /* 0x000fe200028e060d */
[----:B------:R-:W-:-:S02]  /*b870*/  CS2R R12, SRZ ;  /* 0x00000000000c7805 */ /* 0x000fc4000001ff00 */
[----:B------:R-:W-:Y:S02]  /*b880*/  CS2R R36, SRZ ;  /* 0x0000000000247805 */ /* 0x000fe4000001ff00 */
[----:B-1----:R-:W-:Y:S02]  /*b890*/  CS2R R8, SRZ ;  /* 0x0000000000087805 */ /* 0x002fe4000001ff00 */
[----:B------:R-:W-:Y:S01]  /*b8a0*/  CS2R R10, SRZ ;  /* 0x00000000000a7805 */ /* 0x000fe2000001ff00 */
[----:B------:R0:W5:Y:S04]  /*b8b0*/  @!P2 LD.E.64 R20, desc[UR42][R52.64] ;  /* 0x0000002a3414a980 */ /* 0x000168000c101b00 */
[----:B------:R0:W5:Y:S04]  /*b8c0*/  @!P2 LD.E.64 R24, desc[UR42][R50.64] ;  /* 0x0000002a3218a980 */ /* 0x000168000c101b00 */
[----:B------:R0:W5:Y:S04]  /*b8d0*/  @!P1 LD.E.64 R12, desc[UR42][R48.64] ;  /* 0x0000002a300c9980 */ /* 0x000168000c101b00 */
[----:B------:R0:W5:Y:S04]  /*b8e0*/  @!P1 LD.E.64 R14, desc[UR42][R42.64] ;  /* 0x0000002a2a0e9980 */ /* 0x000168000c101b00 */
[----:B------:R0:W5:Y:S04]  /*b8f0*/  @!P0 LD.E.64 R34, desc[UR42][R40.64] ;  /* 0x0000002a28228980 */ /* 0x000168000c101b00 */
[----:B------:R0:W5:Y:S04]  /*b900*/  @!P0 LD.E.64 R36, desc[UR42][R6.64] ;  /* 0x0000002a06248980 */ /* 0x000168000c101b00 */
[----:B------:R0:W5:Y:S04]  /*b910*/  @!P4 LD.E.64 R8, desc[UR42][R38.64] ;  /* 0x0000002a2608c980 */ /* 0x000168000c101b00 */
[----:B------:R0:W5:Y:S02]  /*b920*/  @!P4 LD.E.64 R10, desc[UR42][R46.64] ;  /* 0x0000002a2e0ac980 */ /* 0x000164000c101b00 */
.L_x_5571:
[----:B------:R-:W-:Y:S05]  /*b930*/  BSYNC B1 ;  /* 0x0000000000017941 */ /* 0x000fea0003800000 */
.L_x_5570:
[----:B------:R-:W-:Y:S01]  /*b940*/  ULEA.HI UR4, UR37, UR37, URZ, 0x1 ;  /* 0x0000002525047291 */ /* 0x000fe2000f8f083f */
[----:B--2---:R-:W-:Y:S01]  /*b950*/  VIADDMNMX R3, R55, -R211, 0x80, PT ;  /* 0x0000008037037446 */ /* 0x004fe200038009d3 */
[----:B------:R-:W-:Y:S02]  /*b960*/  BSSY B1, `(.L_x_5572) ;  /* 0x0000008000017945 */ /* 0x000fe40003800000 */
[----:B------:R-:W-:Y:S01]  /*b970*/  ULOP3.LUT UR4, UR4, 0xfffffffe, URZ, 0xc0, !UPT ;  /* 0xfffffffe04047892 */ /* 0x000fe2000f8ec03f */
[----:B------:R-:W-:-:S03]  /*b980*/  ISETP.GE.AND P1, PT, R210, R3, PT ;  /* 0x00000003d200720c */ /* 0x000fc60003f26270 */
[----:B------:R-:W-:-:S06]  /*b990*/  UIADD3 UR4, UR37, -UR4, URZ ;  /* 0x8000000425047290 */ /* 0x000fcc000fffe03f */
[----:B----4-:R-:W-:-:S05]  /*b9a0*/  IMAD.U32 R5, RZ, RZ, UR4 ;  /* 0x00000004ff057e24 */ /* 0x010fca000f8e00ff */
[----:B------:R-:W-:-:S04]  /*b9b0*/  SHF.L.U32 R5, R5, 0x1f, RZ ;  /* 0x0000001f05057819 */ /* 0x000fc800000006ff */
[----:B------:R-:W2:Y:S02]  /*b9c0*/  SYNCS.PHASECHK.TRANS64.TRYWAIT P0, [R16+URZ+0x2a800], R5 ;  /* 0x02a80005100075a7 */ /* 0x000ea4000800017f */
[----:B--2---:R-:W-:Y:S05]  /*b9d0*/  @!P0 BRA `(.L_x_5573) ;  /* 0x0000024400708947 */ /* 0x004fea0003800000 */
.L_x_5896:
[----:B------:R-:W-:Y:S05]  /*b9e0*/  BSYNC B1 ;  /* 0x0000000000017941 */ /* 0x000fea0003800000 */
.L_x_5572:
[----:B------:R-:W-:Y:S05]  /*b9f0*/  @P1 BRA `(.L_x_5574) ;  /* 0x0000006400541947 */ /* 0x000fea0003800000 */
[----:B------:R-:W4:Y:S01]  /*ba00*/  LDL R3, [R1+0x4] ;  /* 0x0000040001037983 */ /* 0x000f220000100800 */
[----:B---3--:R-:W3:Y:S01]  /*ba10*/  LDC R4, c[0x0][0x3f4] ;  /* 0x0000fd00ff047b82 */ /* 0x008ee20000000800 */
[----:B------:R-:W-:Y:S01]  /*ba20*/  LEA.HI R45, R54, R45, RZ, 0x2 ;  /* 0x0000002d362d7211 */ /* 0x000fe200078f10ff */
[----:B------:R-:W-:Y:S03]  /*ba30*/  BSSY B1, `(.L_x_5575) ;  /* 0x0000086000017945 */ /* 0x000fe60003800000 */
[--C-:B-1----:R-:W-:Y:S02]  /*ba40*/  SHF.R.S32.HI R0, RZ, 0x2, R45.reuse ;  /* 0x00000002ff007819 */ /* 0x102fe4000001142d */
[----:B------:R-:W-:-:S04]  /*ba50*/  SHF.R.S32.HI R45, RZ, 0x1f, R45 ;  /* 0x0000001fff2d7819 */ /* 0x000fc8000001142d */
[----:B------:R-:W-:-:S04]  /*ba60*/  LEA.HI R45, R45, R0, RZ, 0x2 ;  /* 0x000000002d2d7211 */ /* 0x000fc800078f10ff */
[----:B------:R-:W-:-:S05]  /*ba70*/  LOP3.LUT R45, R45, 0xfffffffc, RZ, 0xc0, !PT ;  /* 0xfffffffc2d2d7812 */ /* 0x000fca00078ec0ff */
[----:B------:R-:W-:Y:S01]  /*ba80*/  IMAD.IADD R45, R0, 0x1, -R45 ;  /* 0x00000001002d7824 */ /* 0x000fe200078e0a2d */
[----:B---3--:R-:W-:-:S04]  /*ba90*/  ISETP.GE.AND P6, PT, R204, R4, PT ;  /* 0x00000004cc00720c */ /* 0x008fc80003fc6270 */
[----:B------:R-:W-:Y:S02]  /*baa0*/  LOP3.LUT P0, RZ, R45, 0x2, RZ, 0xc0, !PT ;  /* 0x000000022dff7812 */ /* 0x000fe4000780c0ff */
[-C--:B------:R-:W-:Y:S02]  /*bab0*/  ISETP.GE.AND P1, PT, R221, R4.reuse, PT ;  /* 0x00000004dd00720c */ /* 0x080fe40003f26270 */
[-C--:B------:R-:W-:Y:S02]  /*bac0*/  ISETP.GE.AND P2, PT, R223, R4.reuse, PT ;  /* 0x00000004df00720c */ /* 0x080fe40003f46270 */
[-C--:B------:R-:W-:Y:S02]  /*bad0*/  ISETP.GE.AND P3, PT, R228, R4.reuse, PT ;  /* 0x00000004e400720c */ /* 0x080fe40003f66270 */
[-C--:B------:R-:W-:Y:S02]  /*bae0*/  ISETP.GE.AND P4, PT, R222, R4.reuse, PT ;  /* 0x00000004de00720c */ /* 0x080fe40003f86270 */
[----:B------:R-:W-:Y:S01]  /*baf0*/  ISETP.GE.AND P5, PT, R229, R4, PT ;  /* 0x00000004e500720c */ /* 0x000fe20003fa6270 */
[----:B----4-:R-:W-:-:S04]  /*bb00*/  IMAD.IADD R3, R16, 0x1, R3 ;  /* 0x0000000110037824 */ /* 0x010fc800078e0203 */
[----:B------:R-:W-:Y:S01]  /*bb10*/  VIADD R0, R3, 0x20 ;  /* 0x0000002003007836 */ /* 0x000fe20000000000 */
[----:B------:R-:W-:Y:S07]  /*bb20*/  @P6 BRA `(.L_x_5576) ;  /* 0x0000000400d86947 */ /* 0x000fee0003800000 */
[----:B0-2---:R-:W0:Y:S01]  /*bb30*/  LDS.128 R4, [R3+0x18400] ;  /* 0x0184000003047984 */ /* 0x005e220000000c00 */
        /* <DEDUP_REMOVED lines=26> */
[----:B------:R-:W-:Y:S01]  /*bce0*/  F2FP.F16.E4M3.UNPACK_B R47, R46 ;  /* 0x0000002eff2f723e */ /* 0x000fe200020006ff */
[--C-:B------:R-:W-:Y:S01]  /*bcf0*/  HADD2.F32 R37, -RZ, R38.reuse.H0_H0 ;  /* 0x20000026ff257230 */ /* 0x100fe20000004100 */
[----:B------:R-:W-:Y:S01]  /*bd00*/  F2FP.F16.E4M3.UNPACK_B R42, R41 ;  /* 0x00000029ff2a723e */ /* 0x000fe200020006ff */
[----:B------:R-:W-:Y:S01]  /*bd10*/  HADD2.F32 R38, -RZ, R38.H1_H1 ;  /* 0x30000026ff267230 */ /* 0x000fe20000004100 */
[----:B------:R-:W-:Y:S01]  /*bd20*/  LOP3.LUT R39, R39, 0xff0000, R34, 0xf8, !PT ;  /* 0x00ff000027277812 */ /* 0x000fe200078ef822 */
[--C-:B------:R-:W-:Y:S01]  /*bd30*/  HADD2.F32 R48, -RZ, R47.reuse.H1_H1 ;  /* 0x3000002fff307230 */ /* 0x100fe20000004100 */
        /* <DEDUP_REMOVED lines=85> */
.L_x_5576:
[----:B------:R-:W-:Y:S05]  /*c290*/  BSYNC B1 ;  /* 0x0000000000017941 */ /* 0x000fea0003800000 */
.L_x_5575:
[----:B------:R-:W-:Y:S01]  /*c2a0*/  BSSY B1, `(.L_x_5577) ;  /* 0x000007d000017945 */ /* 0x000fe20003800000 */
[----:B------:R-:W-:-:S03]  /*c2b0*/  @P0 VIADD R0, R3, 0xffffffe0 ;  /* 0xffffffe003000836 */ /* 0x000fc60000000000 */
        /* <DEDUP_REMOVED lines=123> */
.L_x_5578:
[----:B------:R-:W-:Y:S05]  /*ca70*/  BSYNC B1 ;  /* 0x0000000000017941 */ /* 0x000fea0003800000 */
.L_x_5577:
        /* <DEDUP_REMOVED lines=120> */
.L_x_5580:
[----:B------:R-:W-:Y:S05]  /*d200*/  BSYNC B1 ;  /* 0x0000000000017941 */ /* 0x000fea0003800000 */
.L_x_5579:
[----:B------:R-:W-:Y:S04]  /*d210*/  BSSY B1, `(.L_x_5581) ;  /* 0x000007c000017945 */ /* 0x000fe80003800000 */
[----:B------:R-:W-:Y:S05]  /*d220*/  @P3 BRA `(.L_x_5582) ;  /* 0x0000000400e83947 */ /* 0x000fea0003800000 */
[----:B01234-:R-:W0:Y:S01]  /*d230*/  LDS.128 R4, [R0+0x1a400] ;  /* 0x01a4000000047984 */ /* 0x01fe220000000c00 */
        /* <DEDUP_REMOVED lines=121> */
.L_x_5582:
[----:B------:R-:W-:Y:S05]  /*d9d0*/  BSYNC B1 ;  /* 0x0000000000017941 */ /* 0x000fea0003800000 */
.L_x_5581:
[----:B------:R-:W-:Y:S04]  /*d9e0*/  BSSY B1, `(.L_x_5583) ;  /* 0x0000078000017945 */ /* 0x000fe80003800000 */
[----:B------:R-:W-:Y:S05]  /*d9f0*/  @P4 BRA `(.L_x_5584) ;  /* 0x0000000400d84947 */ /* 0x000fea0003800000 */
[----:B01234-:R-:W0:Y:S01]  /*da00*/  LDS.128 R4, [R3+0x1c400] ;  /* 0x01c4000003047984 */ /* 0x01fe220000000c00 */
        /* <DEDUP_REMOVED lines=117> */
.L_x_5584:
[----:B------:R-:W-:Y:S05]  /*e160*/  BSYNC B1 ;  /* 0x0000000000017941 */ /* 0x000fea0003800000 */
.L_x_5583:
        /* <DEDUP_REMOVED lines=124> */
.L_x_5568:
[----:B------:R-:W0:Y:S01]  /*e930*/  LDC R9, c[0x0][0x448] ;  /* 0x00011200ff097b82 */ /* 0x000e220000000800 */
[----:B------:R-:W-:Y:S01]  /*e940*/  IMAD.MOV.U32 R4, RZ, RZ, R24 ;  /* 0x000000ffff047224 */ /* 0x000fe200078e0018 */
        /* <DEDUP_REMOVED lines=8> */
[----:B0-----:R-:W-:-:S04]  /*e9d0*/  @P0 IMAD.HI.U32 R0, R10, R3, RZ ;  /* 0x000000030a000227 */ /* 0x001fc800078e00ff */
[----:B------:R-:W-:Y:S01]  /*e9e0*/  IMAD.MOV.U32 R3, RZ, RZ, R10 ;  /* 0x000000ffff037224 */ /* 0x000fe200078e000a */
[----:B-1----:R-:W-:Y:S01]  /*e9f0*/  @P0 SHF.R.U32.HI R3, RZ, R5, R0 ;  /* 0x00000005ff030219 */ /* 0x002fe20000011600 */
[----:B------:R-:W-:-:S03]  /*ea00*/  IMAD.MOV.U32 R5, RZ, RZ, R29 ;  /* 0x000000ffff057224 */ /* 0x000fc600078e001d */
        /* <DEDUP_REMOVED lines=18> */
.L_x_5902:
        /* <DEDUP_REMOVED lines=16> */
[C---:B------:R-:W-:Y:S01]  /*ec30*/  VIADD R4, R18.reuse, 0x20 ;  /* 0x0000002012047836 */ /* 0x040fe20000000000 */
[----:B------:R-:W-:Y:S01]  /*ec40*/  ULDC UR4, c[0x0][0x3f4] ;  /* 0x0000fd0000047ab9 */ /* 0x000fe20000000800 */
[C---:B------:R-:W-:Y:S01]  /*ec50*/  VIADD R5, R18.reuse, 0x40 ;  /* 0x0000004012057836 */ /* 0x040fe20000000000 */
[----:B------:R-:W-:Y:S02]  /*ec60*/  ISETP.GE.AND P2, PT, R18, UR4, PT ;  /* 0x0000000412007c0c */ /* 0x000fe4000bf46270 */
[----:B------:R-:W-:Y:S02]  /*ec70*/  CS2R R24, SRZ ;  /* 0x0000000000187805 */ /* 0x000fe4000001ff00 */
[----:B------:R-:W-:Y:S02]  /*ec80*/  ISETP.GE.AND P1, PT, R4, UR4, PT ;  /* 0x0000000404007c0c */ /* 0x000fe4000bf26270 */
[----:B------:R-:W-:Y:S02]  /*ec90*/  CS2R R26, SRZ ;  /* 0x00000000001a7805 */ /* 0x000fe4000001ff00 */
[----:B------:R-:W-:-:S02]  /*eca0*/  ISETP.GE.AND P0, PT, R5, UR4, PT ;  /* 0x0000000405007c0c */ /* 0x000fc4000bf06270 */
[----:B------:R-:W-:Y:S02]  /*ecb0*/  CS2R R4, SRZ ;  /* 0x0000000000047805 */ /* 0x000fe4000001ff00 */
[----:B------:R-:W-:Y:S02]  /*ecc0*/  CS2R R28, SRZ ;  /* 0x00000000001c7805 */ /* 0x000fe4000001ff00 */
[----:B------:R-:W-:Y:S02]  /*ecd0*/  CS2R R30, SRZ ;  /* 0x00000000001e7805 */ /* 0x000fe4000001ff00 */
[----:B--2---:R-:W-:Y:S01]  /*ece0*/  @!P2 IADD3 R46, P3, R18, R21, RZ ;  /* 0x00000015122ea210 */ /* 0x004fe20007f7e0ff */
[----:B------:R-:W-:-:S04]  /*ecf0*/  @!P1 IMAD.SHL.U32 R20, R212, 0x10, RZ ;  /* 0x00000010d4149824 */ /* 0x000fc800078e00ff */
[----:B------:R-:W-:Y:S02]  /*ed00*/  @!P0 IMAD.SHL.U32 R38, R213, 0x10, RZ ;  /* 0x00000010d5268824 */ /* 0x000fe400078e00ff */
[C---:B-1----:R-:W-:Y:S01]  /*ed10*/  @!P2 IMAD.X R47, R3.reuse, 0x1, R19, P3 ;  /* 0x00000001032fa824 */ /* 0x042fe200018e0613 */
[----:B------:R-:W-:Y:S02]  /*ed20*/  @!P1 SHF.R.S32.HI R6, RZ, 0x1f, R20 ;  /* 0x0000001fff069819 */ /* 0x000fe40000011414 */
[C---:B------:R-:W-:Y:S02]  /*ed30*/  @!P1 IADD3 R42, P5, R20.reuse, R21, RZ ;  /* 0x00000015142a9210 */ /* 0x040fe40007fbe0ff */
[----:B----4-:R-:W-:Y:S02]  /*ed40*/  @!P1 IADD3 R20, P4, R20, R39, RZ ;  /* 0x0000002714149210 */ /* 0x010fe40007f9e0ff */
[----:B------:R-:W-:Y:S02]  /*ed50*/  CS2R R10, SRZ ;  /* 0x00000000000a7805 */ /* 0x000fe4000001ff00 */
[C---:B------:R-:W-:Y:S01]  /*ed60*/  @!P0 IADD3 R40, P3, R38.reuse, R21, RZ ;  /* 0x0000001526288210 */ /* 0x040fe20007f7e0ff */
[----:B------:R-:W-:Y:S01]  /*ed70*/  @!P1 IMAD.X R43, R3, 0x1, R6, P5 ;  /* 0x00000001032b9824 */ /* 0x000fe200028e0606 */
[----:B------:R-:W-:Y:S01]  /*ed80*/  @!P0 SHF.R.S32.HI R8, RZ, 0x1f, R38 ;  /* 0x0000001fff088819 */ /* 0x000fe20000011426 */
[----:B---3--:R-:W-:Y:S01]  /*ed90*/  @!P1 IMAD.X R21, R37, 0x1, R6, P4 ;  /* 0x0000000125159824 */ /* 0x008fe200020e0606 */
[----:B------:R-:W-:-:S02]  /*eda0*/  @!P0 IADD3 R38, P5, R38, R39, RZ ;  /* 0x0000002726268210 */ /* 0x000fc40007fbe0ff */
[----:B------:R-:W-:Y:S02]  /*edb0*/  CS2R R6, SRZ ;  /* 0x0000000000067805 */ /* 0x000fe4000001ff00 */
[----:B------:R-:W-:Y:S01]  /*edc0*/  @!P2 IADD3 R36, P4, R18, R39, RZ ;  /* 0x000000271224a210 */ /* 0x000fe20007f9e0ff */
[--C-:B------:R-:W-:Y:S01]  /*edd0*/  @!P0 IMAD.X R41, R3, 0x1, R8.reuse, P3 ;  /* 0x0000000103298824 */ /* 0x100fe200018e0608 */
[----:B------:R-:W-:Y:S01]  /*ede0*/  CS2R R32, SRZ ;  /* 0x0000000000207805 */ /* 0x000fe2000001ff00 */
[----:B------:R-:W-:Y:S01]  /*edf0*/  @!P0 IMAD.X R39, R37, 0x1, R8, P5 ;  /* 0x0000000125278824 */ /* 0x000fe200028e0608 */
[----:B------:R-:W-:Y:S02]  /*ee00*/  CS2R R8, SRZ ;  /* 0x0000000000087805 */ /* 0x000fe4000001ff00 */
[----:B------:R-:W-:Y:S02]  /*ee10*/  CS2R R34, SRZ ;  /* 0x0000000000227805 */ /* 0x000fe4000001ff00 */
[----:B------:R-:W-:-:S02]  /*ee20*/  CS2R R12, SRZ ;  /* 0x00000000000c7805 */ /* 0x000fc4000001ff00 */
        /* <DEDUP_REMOVED lines=8> */
.L_x_5587:
[----:B------:R-:W-:Y:S05]  /*eeb0*/  BSYNC B1 ;  /* 0x0000000000017941 */ /* 0x000fea0003800000 */
.L_x_5586:
[----:B------:R-:W-:Y:S01]  /*eec0*/  ULEA.HI UR4, UR37, UR37, URZ, 0x1 ;  /* 0x0000002525047291 */ /* 0x000fe2000f8f083f */
[----:B-1----:R-:W-:Y:S01]  /*eed0*/  VIADDMNMX R3, R0, -R211, 0x80, PT ;  /* 0x0000008000037446 */ /* 0x002fe200038009d3 */
[----:B------:R-:W-:Y:S02]  /*eee0*/  BSSY B1, `(.L_x_5588) ;  /* 0x0000008000017945 */ /* 0x000fe40003800000 */
[----:B------:R-:W-:Y:S01]  /*eef0*/  ULOP3.LUT UR4, UR4, 0xfffffffe, URZ, 0xc0, !UPT ;  /* 0xfffffffe04047892 */ /* 0x000fe2000f8ec03f */
[----:B------:R-:W-:-:S03]  /*ef00*/  ISETP.GE.AND P1, PT, R210, R3, PT ;  /* 0x00000003d200720c */ /* 0x000fc60003f26270 */
[----:B------:R-:W-:-:S06]  /*ef10*/  UIADD3 UR4, UR37, -UR4, URZ ;  /* 0x8000000425047290 */ /* 0x000fcc000fffe03f */
[----:B0-2---:R-:W-:-:S05]  /*ef20*/  IMAD.U32 R21, RZ, RZ, UR4 ;  /* 0x00000004ff157e24 */ /* 0x005fca000f8e00ff */
[----:B------:R-:W-:-:S04]  /*ef30*/  SHF.L.U32 R21, R21, 0x1f, RZ ;  /* 0x0000001f15157819 */ /* 0x000fc800000006ff */
[----:B------:R-:W0:Y:S02]  /*ef40*/  SYNCS.PHASECHK.TRANS64.TRYWAIT P0, [R16+URZ+0x2a800], R21 ;  /* 0x02a80015100075a7 */ /* 0x000e24000800017f */
[----:B0-----:R-:W-:Y:S05]  /*ef50*/  @!P0 BRA `(.L_x_5589) ;  /* 0x0000021000948947 */ /* 0x001fea0003800000 */
.L_x_5903:
[----:B------:R-:W-:Y:S05]  /*ef60*/  BSYNC B1 ;  /* 0x0000000000017941 */ /* 0x000fea0003800000 */
.L_x_5588:
[----:B------:R-:W-:Y:S05]  /*ef70*/  @P1 BRA `(.L_x_5574) ;  /* 0x0000002c00f41947 */ /* 0x000fea0003800000 */
[----:B------:R-:W1:Y:S01]  /*ef80*/  LDC R3, c[0x0][0x3f4] ;  /* 0x0000fd00ff037b82 */ /* 0x000e620000000800 */
[C---:B------:R-:W-:Y:S01]  /*ef90*/  VIADD R0, R18.reuse, 0x20 ;  /* 0x0000002012007836 */ /* 0x040fe20000000000 */
[C---:B------:R-:W-:Y:S01]  /*efa0*/  IADD3 R20, R18.reuse, 0x40, RZ ;  /* 0x0000004012147810 */ /* 0x040fe20007ffe0ff */
[----:B------:R-:W-:Y:S01]  /*efb0*/  BSSY B1, `(.L_x_5590) ;  /* 0x00000ff000017945 */ /* 0x000fe20003800000 */
[-C--:B-1----:R-:W-:Y:S02]  /*efc0*/  ISETP.GE.AND P0, PT, R18, R3.reuse, PT ;  /* 0x000000031200720c */ /* 0x082fe40003f06270 */
[-C--:B------:R-:W-:Y:S02]  /*efd0*/  ISETP.GE.AND P1, PT, R0, R3.reuse, PT ;  /* 0x000000030000720c */ /* 0x080fe40003f26270 */
[----:B------:R-:W-:-:S09]  /*efe0*/  ISETP.GE.AND P2, PT, R20, R3, PT ;  /* 0x000000031400720c */ /* 0x000fd20003f46270 */
[----:B------:R-:W-:Y:S05]  /*eff0*/  @P0 BRA `(.L_x_5591) ;  /* 0x0000000c00e80947 */ /* 0x000fea0003800000 */
[----:B------:R-:W2:Y:S01]  /*f000*/  LDL R67, [R1+0x3c] ;  /* 0x00003c0001437983 */ /* 0x000ea20000100800 */
[C---:B------:R-:W-:Y:S02]  /*f010*/  LEA.HI R0, R45.reuse, R45, RZ, 0x1 ;  /* 0x0000002d2d007211 */ /* 0x040fe400078f08ff */
[----:B-----5:R-:W-:Y:S02]  /*f020*/  LOP3.LUT R20, R24, 0xff, RZ, 0xc0, !PT ;  /* 0x000000ff18147812 */ /* 0x020fe400078ec0ff */
[----:B------:R-:W-:Y:S02]  /*f030*/  LOP3.LUT R36, R0, 0xfffffffe, RZ, 0xc0, !PT ;  /* 0xfffffffe00247812 */ /* 0x000fe400078ec0ff */
[----:B------:R-:W-:Y:S02]  /*f040*/  SHF.R.U32.HI R0, RZ, 0x8, R24 ;  /* 0x00000008ff007819 */ /* 0x000fe40000011618 */
[----:B---3--:R-:W-:Y:S01]  /*f050*/  SHF.R.U32.HI R37, RZ, 0x8, R25 ;  /* 0x00000008ff257819 */ /* 0x008fe20000011619 */
[----:B------:R-:W-:Y:S01]  /*f060*/  IMAD.IADD R40, R45, 0x1, -R36 ;  /* 0x000000012d287824 */ /* 0x000fe200078e0a24 */
[----:B0-----:R-:W-:-:S02]  /*f070*/  LOP3.LUT R21, R0, 0xff, RZ, 0xc0, !PT ;  /* 0x000000ff00157812 */ /* 0x001fc400078ec0ff */
[----:B----4-:R-:W-:Y:S02]  /*f080*/  SHF.R.U32.HI R39, RZ, 0x8, R26 ;  /* 0x00000008ff277819 */ /* 0x010fe4000001161a */
        /* <DEDUP_REMOVED lines=23> */
[----:B------:R-:W-:Y:S02]  /*f200*/  SHF.R.U32.HI R40, RZ, 0x8, R5 ;  /* 0x00000008ff287819 */ /* 0x000fe40000011605 */
[----:B------:R-:W-:Y:S02]  /*f210*/  PRMT R20, R37, 0x7604, R36 ;  /* 0x0000760425147816 */ /* 0x000fe40000000024 */
[----:B------:R-:W-:Y:S02]  /*f220*/  PRMT R51, R39, 0x7604, R38 ;  /* 0x0000760427337816 */ /* 0x000fe40000000026 */
[----:B------:R-:W-:Y:S02]  /*f230*/  LOP3.LUT R21, R40, 0xff, RZ, 0xc0, !PT ;  /* 0x000000ff28157812 */ /* 0x000fe400078ec0ff */
[----:B------:R-:W0:Y:S01]  /*f240*/  LDS.128 R40, [R0+0x18400] ;  /* 0x0184000000287984 */ /* 0x000e220000000c00 */
        /* <DEDUP_REMOVED lines=11> */
[----:B------:R-:W-:Y:S01]  /*f300*/  PRMT R55, R50, 0x7604, R49 ;  /* 0x0000760432377816 */ /* 0x000fe20000000031 */
[----:B------:R-:W-:Y:S01]  /*f310*/  IMAD.U32 R53, R53, 0x10000, RZ ;  /* 0x0001000035357824 */ /* 0x000fe200078e00ff */
[----:B------:R-:W-:Y:S01]  /*f320*/  SHF.R.U32.HI R49, RZ, 0x10, R27 ;  /* 0x00000010ff317819 */ /* 0x000fe2000001161b */
[----:B------:R-:W-:Y:S01]  /*f330*/  IMAD.U32 R21, R21, 0x10000, RZ ;  /* 0x0001000015157824 */ /* 0x000fe200078e00ff */
[----:B------:R-:W-:-:S02]  /*f340*/  LOP3.LUT R45, R45, 0xff0000, R24, 0xf8, !PT ;  /* 0x00ff00002d2d7812 */ /* 0x000fc400078ef818 */
[----:B------:R-:W-:Y:S01]  /*f350*/  LOP3.LUT R53, R48, 0xff0000, R53, 0xf8, !PT ;  /* 0x00ff000030357812 */ /* 0x000fe200078ef835 */
[----:B------:R-:W-:Y:S01]  /*f360*/  IMAD.U32 R49, R49, 0x10000, RZ ;  /* 0x0001000031317824 */ /* 0x000fe200078e00ff */
[----:B------:R-:W-:Y:S02]  /*f370*/  LOP3.LUT R21, R46, 0xff0000, R21, 0xf8, !PT ;  /* 0x00ff00002e157812 */ /* 0x000fe400078ef815 */
[----:B------:R-:W-:Y:S02]  /*f380*/  LOP3.LUT R47, R47, 0xff0000, R26, 0xf8, !PT ;  /* 0x00ff00002f2f7812 */ /* 0x000fe400078ef81a */
[----:B------:R-:W-:Y:S02]  /*f390*/  LOP3.LUT R49, R20, 0xff0000, R49, 0xf8, !PT ;  /* 0x00ff000014317812 */ /* 0x000fe400078ef831 */
[----:B------:R-:W-:Y:S02]  /*f3a0*/  LOP3.LUT R55, R55, 0xff0000, R6, 0xf8, !PT ;  /* 0x00ff000037377812 */ /* 0x000fe400078ef806 */
[----:B------:R-:W-:-:S02]  /*f3b0*/  SHF.R.U32.HI R57, RZ, 0x10, R7 ;  /* 0x00000010ff397819 */ /* 0x000fc40000011607 */
[----:B------:R-:W-:Y:S02]  /*f3c0*/  LOP3.LUT R45, R45, 0xff000000, R24, 0xf8, !PT ;  /* 0xff0000002d2d7812 */ /* 0x000fe400078ef818 */
[----:B------:R-:W-:Y:S01]  /*f3d0*/  LOP3.LUT R50, R53, 0xff000000, R5, 0xf8, !PT ;  /* 0xff00000035327812 */ /* 0x000fe200078ef805 */
[----:B------:R-:W-:Y:S01]  /*f3e0*/  IMAD.U32 R57, R57, 0x10000, RZ ;  /* 0x0001000039397824 */ /* 0x000fe200078e00ff */
[----:B------:R-:W-:Y:S02]  /*f3f0*/  LOP3.LUT R24, R21, 0xff000000, R25, 0xf8, !PT ;  /* 0xff00000015187812 */ /* 0x000fe400078ef819 */
[----:B------:R-:W-:Y:S02]  /*f400*/  LOP3.LUT R20, R47, 0xff000000, R26, 0xf8, !PT ;  /* 0xff0000002f147812 */ /* 0x000fe400078ef81a */
[----:B------:R-:W-:Y:S02]  /*f410*/  LOP3.LUT R54, R49, 0xff000000, R27, 0xf8, !PT ;  /* 0xff00000031367812 */ /* 0x000fe400078ef81b */
[----:B------:R-:W-:-:S02]  /*f420*/  LOP3.LUT R5, R55, 0xff000000, R6, 0xf8, !PT ;  /* 0xff00000037057812 */ /* 0x000fc400078ef806 */
[----:B------:R-:W-:Y:S02]  /*f430*/  F2FP.F16.E4M3.UNPACK_B R55, R50 ;  /* 0x00000032ff37723e */ /* 0x000fe400020006ff */
[----:B0-----:R-:W-:Y:S02]  /*f440*/  F2FP.F16.E4M3.UNPACK_B R27, R41 ;  /* 0x00000029ff1b723e */ /* 0x001fe400020006ff */
[--C-:B------:R-:W-:Y:S01]  /*f450*/  LOP3.LUT R51, R51, 0xff0000, R4.reuse, 0xf8, !PT ;  /* 0x00ff000033337812 */ /* 0x100fe200078ef804 */
[----:B------:R-:W-:Y:S01]  /*f460*/  HADD2.F32 R56, -RZ, R55.H0_H0 ;  /* 0x20000037ff387230 */ /* 0x000fe20000004100 */
[----:B------:R-:W-:Y:S01]  /*f470*/  LOP3.LUT R57, R52, 0xff0000, R57, 0xf8, !PT ;  /* 0x00ff000034397812 */ /* 0x000fe200078ef839 */
[----:B------:R-:W-:Y:S01]  /*f480*/  HADD2.F32 R6, -RZ, R27.H0_H0 ;  /* 0x2000001bff067230 */ /* 0x000fe20000004100 */
[----:B------:R-:W-:Y:S01]  /*f490*/  LOP3.LUT R46, R51, 0xff000000, R4, 0xf8, !PT ;  /* 0xff000000332e7812 */ /* 0x000fe200078ef804 */
[----:B------:R-:W-:Y:S01]  /*f4a0*/  HADD2.F32 R55, -RZ, R55.H1_H1 ;  /* 0x30000037ff377230 */ /* 0x000fe20000004100 */
[-C--:B------:R-:W-:Y:S01]  /*f4b0*/  F2FP.F16.E4M3.UNPACK_B R51, R43.reuse ;  /* 0x0000002bff33723e */ /* 0x080fe200020006ff */
[----:B------:R-:W-:Y:S01]  /*f4c0*/  HADD2.F32 R27, -RZ, R27.H1_H1 ;  /* 0x3000001bff1b7230 */ /* 0x000fe20000004100 */
[----:B------:R-:W-:-:S02]  /*f4d0*/  F2FP.F16.E4M3.UNPACK_B R53, R43.H1 ;  /* 0x0000002bff35723e */ /* 0x000fc400030006ff */
[-C--:B------:R-:W-:Y:S02]  /*f4e0*/  F2FP.F16.E4M3.UNPACK_B R43, R40.reuse ;  /* 0x00000028ff2b723e */ /* 0x080fe400020006ff */
[----:B------:R-:W-:Y:S01]  /*f4f0*/  F2FP.F16.E4M3.UNPACK_B R52, R40.H1 ;  /* 0x00000028ff34723e */ /* 0x000fe200030006ff */
[----:B------:R-:W-:Y:S01]  /*f500*/  FMUL.FTZ R40, R6, R56 ;  /* 0x0000003806287220 */ /* 0x000fe20000410000 */
[----:B------:R-:W-:Y:S01]  /*f510*/  LOP3.LUT R59, R57, 0xff000000, R7, 0xf8, !PT ;  /* 0xff000000393b7812 */ /* 0x000fe200078ef807 */
[----:B------:R-:W-:Y:S01]  /*f520*/  FMUL.FTZ R61, R27, R55 ;  /* 0x000000371b3d7220 */ /* 0x000fe20000410000 */
[----:B------:R-:W-:Y:S02]  /*f530*/  F2FP.F16.E4M3.UNPACK_B R41, R41.H1 ;  /* 0x00000029ff29723e */ /* 0x000fe400030006ff */
[-C--:B------:R-:W-:Y:S02]  /*f540*/  F2FP.F16.E4M3.UNPACK_B R7, R42.reuse ;  /* 0x0000002aff07723e */ /* 0x080fe400020006ff */
[----:B------:R-:W-:Y:S01]  /*f550*/  F2FP.F16.E4M3.UNPACK_B R42, R42.H1 ;  /* 0x0000002aff2a723e */ /* 0x000fe200030006ff */
[----:B--2---:R-:W0:Y:S02]  /*f560*/  LDS.128 R36, [R67+0x18400] ;  /* 0x0184000043247984 */ /* 0x004e240000000c00 */
[----:B0-----:R-:W-:-:S02]  /*f570*/  F2FP.F16.E4M3.UNPACK_B R26, R36 ;  /* 0x00000024ff1a723e */ /* 0x001fc400020006ff */
[----:B------:R-:W-:Y:S02]  /*f580*/  F2FP.F16.E4M3.UNPACK_B R47, R36.H1 ;  /* 0x00000024ff2f723e */ /* 0x000fe400030006ff */
[----:B------:R-:W-:Y:S02]  /*f590*/  F2FP.F16.E4M3.UNPACK_B R36, R24 ;  /* 0x00000018ff24723e */ /* 0x000fe400020006ff */
[----:B------:R-:W-:Y:S02]  /*f5a0*/  F2FP.F16.E4M3.UNPACK_B R21, R37 ;  /* 0x00000025ff15723e */ /* 0x000fe400020006ff */
[-C--:B------:R-:W-:Y:S02]  /*f5b0*/  F2FP.F16.E4M3.UNPACK_B R48, R39.reuse ;  /* 0x00000027ff30723e */ /* 0x080fe400020006ff */
[----:B------:R-:W-:Y:S01]  /*f5c0*/  F2FP.F16.E4M3.UNPACK_B R49, R39.H1 ;  /* 0x00000027ff31723e */ /* 0x000fe200030006ff */
[----:B------:R-:W-:Y:S01]  /*f5d0*/  HADD2.F32 R39, -RZ, R36.H0_H0 ;  /* 0x20000024ff277230 */ /* 0x000fe20000004100 */
[----:B------:R-:W-:Y:S01]  /*f5e0*/  F2FP.F16.E4M3.UNPACK_B R37, R37.H1 ;  /* 0x00000025ff25723e */ /* 0x000fe200030006ff */
[----:B------:R-:W-:Y:S01]  /*f5f0*/  HADD2.F32 R25, -RZ, R21.H0_H0 ;  /* 0x20000015ff197230 */ /* 0x000fe20000004100 */
[----:B------:R-:W-:-:S02]  /*f600*/  F2FP.F16.E4M3.UNPACK_B R4, R38 ;  /* 0x00000026ff04723e */ /* 0x000fc400020006ff */
[-C--:B------:R-:W-:Y:S01]  /*f610*/  FMUL.FTZ R57, R6, R39.reuse ;  /* 0x0000002706397220 */ /* 0x080fe20000410000 */
[----:B------:R-:W-:Y:S01]  /*f620*/  F2FP.F16.E4M3.UNPACK_B R38, R38.H1 ;  /* 0x00000026ff26723e */ /* 0x000fe200030006ff */
[C---:B------:R-:W-:Y:S01]  /*f630*/  FFMA.FTZ R6, R25.reuse, R39, -R40 ;  /* 0x0000002719067223 */ /* 0x040fe20000010828 */
[----:B------:R-:W-:Y:S01]  /*f640*/  F2FP.F16.E4M3.UNPACK_B R39, R24.H1 ;  /* 0x00000018ff27723e */ /* 0x000fe200030006ff */
[----:B------:R-:W-:Y:S01]  /*f650*/  FFMA.FTZ R25, R25, R56, R57 ;  /* 0x0000003819197223 */ /* 0x000fe20000010039 */
[----:B------:R-:W-:Y:S01]  /*f660*/  F2FP.F16.E4M3.UNPACK_B R56, R50.H1 ;  /* 0x00000032ff38723e */ /* 0x000fe200030006ff */
[----:B------:R-:W-:Y:S02]  /*f670*/  HADD2.F32 R40, -RZ, R36.H1_H1 ;  /* 0x30000024ff287230 */ /* 0x000fe40000004100 */
[----:B------:R-:W-:Y:S02]  /*f680*/  HADD2.F32 R24, -RZ, R21.H1_H1 ;  /* 0x30000015ff187230 */ /* 0x000fe40000004100 */
[----:B------:R-:W-:-:S02]  /*f690*/  HADD2.F32 R57, -RZ, R56.H0_H0 ;  /* 0x20000038ff397230 */ /* 0x000fc40000004100 */
[----:B------:R-:W-:Y:S01]  /*f6a0*/  FMUL.FTZ R58, R27, R40 ;  /* 0x000000281b3a7220 */ /* 0x000fe20000410000 */
[----:B------:R-:W-:Y:S02]  /*f6b0*/  HADD2.F32 R21, -RZ, R41.H0_H0 ;  /* 0x20000029ff157230 */ /* 0x000fe40000004100 */
[----:B------:R-:W-:Y:S02]  /*f6c0*/  HADD2.F32 R50, -RZ, R39.H0_H0 ;  /* 0x20000027ff327230 */ /* 0x000fe40000004100 */
[----:B------:R-:W-:Y:S02]  /*f6d0*/  HADD2.F32 R36, -RZ, R37.H0_H0 ;  /* 0x20000025ff247230 */ /* 0x000fe40000004100 */
[C---:B------:R-:W-:Y:S01]  /*f6e0*/  FMUL.FTZ R27, R21.reuse, R57 ;  /* 0x00000039151b7220 */ /* 0x040fe20000410000 */
[----:B------:R-:W-:Y:S02]  /*f6f0*/  HADD2.F32 R41, -RZ, R41.H1_H1 ;  /* 0x30000029ff297230 */ /* 0x000fe40000004100 */
[----:B------:R-:W-:Y:S01]  /*f700*/  FMUL.FTZ R60, R21, R50 ;  /* 0x00000032153c7220 */ /* 0x000fe20000410000 */
[C---:B------:R-:W-:Y:S01]  /*f710*/  FFMA.FTZ R21, R24.reuse, R40, -R61 ;  /* 0x0000002818157223 */ /* 0x040fe2000001083d */
[----:B------:R-:W-:Y:S01]  /*f720*/  FFMA.FTZ R24, R24, R55, R58 ;  /* 0x0000003718187223 */ /* 0x000fe2000001003a */
[----:B------:R-:W-:Y:S01]  /*f730*/  F2FP.F16.E4M3.UNPACK_B R55, R54 ;  /* 0x00000036ff37723e */ /* 0x000fe200020006ff */
[C---:B------:R-:W-:Y:S01]  /*f740*/  FFMA.FTZ R27, R36.reuse, R50, -R27 ;  /* 0x00000032241b7223 */ /* 0x040fe2000001081b */
[----:B------:R-:W-:Y:S01]  /*f750*/  FFMA.FTZ R36, R36, R57, R60 ;  /* 0x0000003924247223 */ /* 0x000fe2000001003c */
[----:B------:R-:W-:Y:S01]  /*f760*/  HADD2.F32 R58, -RZ, R56.H1_H1 ;  /* 0x30000038ff3a7230 */ /* 0x000fe20000004100 */
[-C--:B------:R-:W-:Y:S01]  /*f770*/  F2FP.F16.E4M3.UNPACK_B R60, R59.reuse ;  /* 0x0000003bff3c723e */ /* 0x080fe200020006ff */
[----:B------:R-:W-:Y:S01]  /*f780*/  HADD2.F32 R40, -RZ, R39.H1_H1 ;  /* 0x30000027ff287230 */ /* 0x000fe20000004100 */
[----:B------:R-:W-:Y:S01]  /*f790*/  F2FP.F16.E4M3.UNPACK_B R59, R59.H1 ;  /* 0x0000003bff3b723e */ /* 0x000fe200030006ff */
[----:B------:R-:W-:-:S02]  /*f7a0*/  HADD2.F32 R39, -RZ, R51.H0_H0 ;  /* 0x20000033ff277230 */ /* 0x000fc40000004100 */
[C---:B------:R-:W-:Y:S01]  /*f7b0*/  FMUL.FTZ R62, R41.reuse, R58 ;  /* 0x0000003a293e7220 */ /* 0x040fe20000410000 */
[----:B------:R-:W-:Y:S02]  /*f7c0*/  HADD2.F32 R56, -RZ, R55.H0_H0 ;  /* 0x20000037ff387230 */ /* 0x000fe40000004100 */
[----:B------:R-:W-:Y:S01]  /*f7d0*/  FMUL.FTZ R41, R41, R40 ;  /* 0x0000002829297220 */ /* 0x000fe20000410000 */
[----:B------:R-:W-:Y:S02]  /*f7e0*/  HADD2.F32 R37, -RZ, R37.H1_H1 ;  /* 0x30000025ff257230 */ /* 0x000fe40000004100 */
[----:B------:R-:W-:Y:S02]  /*f7f0*/  HADD2.F32 R57, -RZ, R60.H0_H0 ;  /* 0x2000003cff397230 */ /* 0x000fe40000004100 */
[----:B------:R-:W-:Y:S01]  /*f800*/  FMUL.FTZ R64, R39, R56 ;  /* 0x0000003827407220 */ /* 0x000fe20000410000 */
[----:B------:R-:W-:Y:S02]  /*f810*/  HADD2.F32 R50, -RZ, R48.H0_H0 ;  /* 0x20000030ff327230 */ /* 0x000fe40000004100 */
[C---:B------:R-:W-:Y:S01]  /*f820*/  FFMA.FTZ R40, R37.reuse, R40, -R62 ;  /* 0x0000002825287223 */ /* 0x040fe2000001083e */
[----:B------:R-:W-:Y:S01]  /*f830*/  FFMA.FTZ R41, R37, R58, R41 ;  /* 0x0000003a25297223 */ /* 0x000fe20000010029 */
[----:B------:R-:W-:Y:S01]  /*f840*/  FMUL.FTZ R61, R39, R57 ;  /* 0x00000039273d7220 */ /* 0x000fe20000410000 */
[----:B------:R-:W-:-:S02]  /*f850*/  HADD2.F32 R58, -RZ, R59.H0_H0 ;  /* 0x2000003bff3a7230 */ /* 0x000fc40000004100 */
[C---:B------:R-:W-:Y:S01]  /*f860*/  FFMA.FTZ R37, R50.reuse, R57, R64 ;  /* 0x0000003932257223 */ /* 0x040fe20000010040 */
[----:B------:R-:W-:Y:S01]  /*f870*/  HADD2.F32 R57, -RZ, R55.H1_H1 ;  /* 0x30000037ff397230 */ /* 0x000fe20000004100 */
[----:B------:R-:W-:Y:S01]  /*f880*/  F2FP.F16.E4M3.UNPACK_B R55, R54.H1 ;  /* 0x00000036ff37723e */ /* 0x000fe200030006ff */
[----:B------:R-:W-:Y:S01]  /*f890*/  FFMA.FTZ R39, R50, R56, -R61 ;  /* 0x0000003832277223 */ /* 0x000fe2000001083d */
[----:B------:R-:W-:Y:S01]  /*f8a0*/  HADD2.F32 R50, -RZ, R48.H1_H1 ;  /* 0x30000030ff327230 */ /* 0x000fe20000004100 */
[----:B------:R-:W-:Y:S01]  /*f8b0*/  F2FP.SATFINITE.E4M3.F32.PACK_AB_MERGE_C R36, R41, R36, RZ ;  /* 0x000000242924723e */ /* 0x000fe200048070ff */
[----:B------:R-:W-:Y:S02]  /*f8c0*/  HADD2.F32 R61, -RZ, R60.H1_H1 ;  /* 0x3000003cff3d7230 */ /* 0x000fe40000004100 */
[----:B------:R-:W-:Y:S01]  /*f8d0*/  HADD2.F32 R48, -RZ, R51.H1_H1 ;  /* 0x30000033ff307230 */ /* 0x000fe20000004100 */
[----:B------:R-:W-:Y:S01]  /*f8e0*/  F2FP.SATFINITE.E4M3.F32.PACK_AB_MERGE_C R25, R24, R25, R36 ;  /* 0x000000191819723e */ /* 0x000fe20004807024 */
[----:B------:R-:W-:-:S02]  /*f8f0*/  HADD2.F32 R54, -RZ, R53.H0_H0 ;  /* 0x20000035ff367230 */ /* 0x000fc40000004100 */
[----:B------:R-:W-:Y:S02]  /*f900*/  HADD2.F32 R56, -RZ, R55.H0_H0 ;  /* 0x20000037ff387230 */ /* 0x000fe40000004100 */
[C---:B------:R-:W-:Y:S01]  /*f910*/  FMUL.FTZ R63, R48.reuse, R61 ;  /* 0x0000003d303f7220 */ /* 0x040fe20000410000 */
[----:B------:R-:W-:Y:S02]  /*f920*/  HADD2.F32 R51, -RZ, R49.H0_H0 ;  /* 0x20000031ff337230 */ /* 0x000fe40000004100 */
[-C--:B------:R-:W-:Y:S01]  /*f930*/  FMUL.FTZ R60, R48, R57.reuse ;  /* 0x00000039303c7220 */ /* 0x080fe20000410000 */
[C---:B------:R-:W-:Y:S01]  /*f940*/  FMUL.FTZ R62, R54.reuse, R58 ;  /* 0x0000003a363e7220 */ /* 0x040fe20000410000 */
[----:B------:R-:W-:Y:S01]  /*f950*/  FMUL.FTZ R65, R54, R56 ;  /* 0x0000003836417220 */ /* 0x000fe20000410000 */
[C---:B------:R-:W-:Y:S01]  /*f960*/  FFMA.FTZ R48, R50.reuse, R57, -R63 ;  /* 0x0000003932307223 */ /* 0x040fe2000001083f */
[----:B------:R-:W-:Y:S01]  /*f970*/  HADD2.F32 R57, -RZ, R55.H1_H1 ;  /* 0x30000037ff397230 */ /* 0x000fe20000004100 */
[----:B------:R-:W-:Y:S01]  /*f980*/  F2FP.F16.E4M3.UNPACK_B R55, R45.H1 ;  /* 0x0000002dff37723e */ /* 0x000fe200030006ff */
[----:B------:R-:W-:Y:S01]  /*f990*/  FFMA.FTZ R65, R51, R58, R65 ;  /* 0x0000003a33417223 */ /* 0x000fe20000010041 */
[----:B------:R-:W-:Y:S01]  /*f9a0*/  F2FP.F16.E4M3.UNPACK_B R58, R46.H1 ;  /* 0x0000002eff3a723e */ /* 0x000fe200030006ff */
[----:B------:R-:W-:Y:S01]  /*f9b0*/  FFMA.FTZ R50, R50, R61, R60 ;  /* 0x0000003d32327223 */ /* 0x000fe2000001003c */
[----:B------:R-:W-:-:S02]  /*f9c0*/  HADD2.F32 R59, -RZ, R59.H1_H1 ;  /* 0x3000003bff3b7230 */ /* 0x000fc40000004100 */
[----:B------:R-:W-:Y:S01]  /*f9d0*/  FFMA.FTZ R63, R51, R56, -R62 ;  /* 0x00000038333f7223 */ /* 0x000fe2000001083e */
        /* <DEDUP_REMOVED lines=21> */
[-C--:B------:R-:W-:Y:S01]  /*fb30*/  FMUL.FTZ R45, R52, R55.reuse ;  /* 0x00000037342d7220 */ /* 0x080fe20000410000 */
[----:B------:R-:W-:Y:S02]  /*fb40*/  HADD2.F32 R52, -RZ, R51.H0_H0 ;  /* 0x20000033ff347230 */ /* 0x000fe40000004100 */
        /* <DEDUP_REMOVED lines=13> */
[----:B------:R-:W-:Y:S01]  /*fc20*/  FMUL.FTZ R53, R43, R51 ;  /* 0x000000332b357220 */ /* 0x000fe20000410000 */
        /* <DEDUP_REMOVED lines=25> */
[----:B------:R-:W-:-:S02]  /*fdc0*/  HADD2.F32 R26, -RZ, R20.H0_H0 ;  /* 0x20000014ff1a7230 */ /* 0x000fc40000004100 */
[----:B------:R-:W-:Y:S01]  /*fdd0*/  HADD2.F32 R38, -RZ, R20.H1_H1 ;  /* 0x30000014ff267230 */ /* 0x000fe20000004100 */
[----:B------:R-:W-:Y:S01]  /*fde0*/  F2FP.SATFINITE.E4M3.F32.PACK_AB_MERGE_C R58, R58, R59, RZ ;  /* 0x0000003b3a3a723e */ /* 0x000fe200048070ff */
[----:B------:R-:W-:Y:S01]  /*fdf0*/  HADD2.F32 R42, -RZ, R5.H0_H0 ;  /* 0x20000005ff2a7230 */ /* 0x000fe20000004100 */
[----:B------:R-:W-:Y:S01]  /*fe00*/  F2FP.SATFINITE.E4M3.F32.PACK_AB_MERGE_C R49, R62, R49, RZ ;  /* 0x000000313e31723e */ /* 0x000fe200048070ff */
[----:B------:R-:W-:Y:S02]  /*fe10*/  HADD2.F32 R20, -RZ, R7.H0_H0 ;  /* 0x20000007ff147230 */ /* 0x000fe40000004100 */
[----:B------:R-:W-:Y:S02]  /*fe20*/  HADD2.F32 R43, -RZ, R5.H1_H1 ;  /* 0x30000005ff2b7230 */ /* 0x000fe40000004100 */
[----:B------:R-:W-:Y:S02]  /*fe30*/  HADD2.F32 R7, -RZ, R7.H1_H1 ;  /* 0x30000007ff077230 */ /* 0x000fe40000004100 */
[----:B------:R-:W-:Y:S01]  /*fe40*/  FMUL.FTZ R46, R20, R42 ;  /* 0x0000002a142e7220 */ /* 0x000fe20000410000 */
[----:B------:R-:W-:-:S02]  /*fe50*/  HADD2.F32 R5, -RZ, R4.H0_H0 ;  /* 0x20000004ff057230 */ /* 0x000fc40000004100 */
[----:B------:R-:W-:Y:S01]  /*fe60*/  FMUL.FTZ R45, R20, R26 ;  /* 0x0000001a142d7220 */ /* 0x000fe20000410000 */
[----:B------:R-:W-:Y:S02]  /*fe70*/  HADD2.F32 R4, -RZ, R4.H1_H1 ;  /* 0x30000004ff047230 */ /* 0x000fe40000004100 */
        /* <DEDUP_REMOVED lines=16> */
[----:B------:R1:W-:Y:S04]  /*ff80*/  STS.128 [R67+0x18400], R4 ;  /* 0x0184000443007388 */ /* 0x0003e80000000c00 */
[----:B------:R1:W-:Y:S02]  /*ff90*/  STS.128 [R0+0x18400], R24 ;  /* 0x0184001800007388 */ /* 0x0003e40000000c00 */
.L_x_5591:
[----:B------:R-:W-:Y:S05]  /*ffa0*/  BSYNC B1 ;  /* 0x0000000000017941 */ /* 0x000fea0003800000 */
.L_x_5590:
[----:B------:R-:W-:Y:S04]  /*ffb0*/  BSSY B1, `(.L_x_5592) ;  /* 0x0000101000017945 */ /* 0x000fe80003800000 */
[----:B------:R-:W-:Y:S05]  /*ffc0*/  @P1 BRA `(.L_x_5593) ;  /* 0x0000000c00fc1947 */ /* 0x000fea0003800000 */
[----:B------:R-:W2:Y:S01]  /*ffd0*/  LDL R57, [R1+0x38] ;  /* 0x0000380001397983 */ /* 0x000ea20000100800 */
[----:B-1---5:R-:W-:Y:S02]  /*ffe0*/  SHF.R.U32.HI R0, RZ, 0x8, R28 ;  /* 0x00000008ff007819 */ /* 0x022fe4000001161c */
[----:B------:R-:W-:Y:S02]  /*fff0*/  LOP3.LUT R5, R28, 0xff, RZ, 0xc0, !PT ;  /* 0x000000ff1c057812 */ /* 0x000fe400078ec0ff */
[----:B------:R-:W-:Y:S02]  /*10000*/  LOP3.LUT R4, R0, 0xff, RZ, 0xc0, !PT ;  /* 0x000000ff00047812 */ /* 0x000fe400078ec0ff */
[----:B------:R-:W-:Y:S02]  /*10010*/  LEA.HI R0, R3, R212, RZ, 0x1c ;  /* 0x000000d403007211 */ /* 0x000fe400078fe0ff */
[----:B---3--:R-:W-:Y:S02]  /*10020*/  PRMT R37, R4, 0x7604, R5 ;  /* 0x0000760404257816 */ /* 0x008fe40000000005 */
[----:B------:R-:W-:-:S02]  /*10030*/  SHF.R.S32.HI R5, RZ, 0x1f, R0 ;  /* 0x0000001fff057819 */ /* 0x000fc40000011400 */
[----:B------:R-:W-:Y:S02]  /*10040*/  SHF.R.U32.HI R20, RZ, 0x8, R31 ;  /* 0x00000008ff147819 */ /* 0x000fe4000001161f */
[----:B------:R-:W-:Y:S01]  /*10050*/  LEA.HI R4, R5, R0, RZ, 0x2 ;  /* 0x0000000005047211 */ /* 0x000fe200078f10ff */
[----:B------:R-:W-:Y:S01]  /*10060*/  IMAD.SHL.U32 R5, R0, 0x10, RZ ;  /* 0x0000001000057824 */ /* 0x000fe200078e00ff */
[----:B0-----:R-:W-:Y:S02]  /*10070*/  LOP3.LUT R21, R31, 0xff, RZ, 0xc0, !PT ;  /* 0x000000ff1f157812 */ /* 0x001fe400078ec0ff */
[----:B------:R-:W-:Y:S01]  /*10080*/  LOP3.LUT R20, R20, 0xff, RZ, 0xc0, !PT ;  /* 0x000000ff14147812 */ /* 0x000fe200078ec0ff */
[----:B------:R-:W-:Y:S01]  /*10090*/  IMAD.SHL.U32 R4, R4, 0x800, RZ ;  /* 0x0000080004047824 */ /* 0x000fe200078e00ff */
[----:B------:R-:W-:Y:S02]  /*100a0*/  LOP3.LUT R0, R214, 0x30, R5, 0xf8, !PT ;  /* 0x00000030d6007812 */ /* 0x000fe400078ef805 */
[----:B------:R-:W-:-:S02]  /*100b0*/  SHF.R.U32.HI R24, RZ, 0x8, R8 ;  /* 0x00000008ff187819 */ /* 0x000fc40000011608 */
[----:B------:R-:W-:Y:S02]  /*100c0*/  LOP3.LUT R0, R0, R215, RZ, 0x3c, !PT ;  /* 0x000000d700007212 */ /* 0x000fe400078e3cff */
[----:B------:R-:W-:Y:S02]  /*100d0*/  LOP3.LUT R5, R4, 0xffffe000, RZ, 0xc0, !PT ;  /* 0xffffe00004057812 */ /* 0x000fe400078ec0ff */
[----:B------:R-:W-:Y:S02]  /*100e0*/  PRMT R41, R20, 0x7604, R21 ;  /* 0x0000760414297816 */ /* 0x000fe40000000015 */
[----:B------:R-:W-:Y:S02]  /*100f0*/  SHF.R.U32.HI R6, RZ, 0x8, R29 ;  /* 0x00000008ff067819 */ /* 0x000fe4000001161d */
[----:B------:R-:W-:Y:S02]  /*10100*/  LOP3.LUT R25, R8, 0xff, RZ, 0xc0, !PT ;  /* 0x000000ff08197812 */ /* 0x000fe400078ec0ff */
[----:B------:R-:W-:-:S02]  /*10110*/  LOP3.LUT R24, R24, 0xff, RZ, 0xc0, !PT ;  /* 0x000000ff18187812 */ /* 0x000fc400078ec0ff */
[----:B------:R-:W-:Y:S02]  /*10120*/  IADD3 R21, R0, R216, R5 ;  /* 0x000000d800157210 */ /* 0x000fe40007ffe005 */
[----:B------:R-:W-:Y:S02]  /*10130*/  SHF.R.U32.HI R0, RZ, 0x8, R9 ;  /* 0x00000008ff007819 */ /* 0x000fe40000011609 */
[----:B------:R-:W-:Y:S02]  /*10140*/  LOP3.LUT R7, R29, 0xff, RZ, 0xc0, !PT ;  /* 0x000000ff1d077812 */ /* 0x000fe400078ec0ff */
[----:B------:R-:W-:Y:S02]  /*10150*/  LOP3.LUT R6, R6, 0xff, RZ, 0xc0, !PT ;  /* 0x000000ff06067812 */ /* 0x000fe400078ec0ff */
[----:B------:R-:W-:Y:S02]  /*10160*/  PRMT R43, R24, 0x7604, R25 ;  /* 0x00007604182b7816 */ /* 0x000fe40000000019 */
[----:B------:R-:W-:-:S02]  /*10170*/  LOP3.LUT R25, R9, 0xff, RZ, 0xc0, !PT ;  /* 0x000000ff09197812 */ /* 0x000fc400078ec0ff */
[----:B------:R-:W-:Y:S02]  /*10180*/  SHF.R.U32.HI R24, RZ, 0x8, R11 ;  /* 0x00000008ff187819 */ /* 0x000fe4000001160b */
[----:B------:R-:W-:Y:S02]  /*10190*/  LOP3.LUT R0, R0, 0xff, RZ, 0xc0, !PT ;  /* 0x000000ff00007812 */ /* 0x000fe400078ec0ff */
[----:B------:R-:W-:Y:S02]  /*101a0*/  SHF.R.U32.HI R20, RZ, 0x8, R10 ;  /* 0x00000008ff147819 */ /* 0x000fe4000001160a */
[----:B------:R-:W-:Y:S02]  /*101b0*/  PRMT R36, R6, 0x7604, R7 ;  /* 0x0000760406247816 */ /* 0x000fe40000000007 */
[----:B------:R-:W-:Y:S02]  /*101c0*/  SHF.R.U32.HI R6, RZ, 0x8, R30 ;  /* 0x00000008ff067819 */ /* 0x000fe4000001161e */
[----:B------:R-:W-:-:S02]  /*101d0*/  LOP3.LUT R27, R10, 0xff, RZ, 0xc0, !PT ;  /* 0x000000ff0a1b7812 */ /* 0x000fc400078ec0ff */
[----:B------:R-:W-:Y:S02]  /*101e0*/  LOP3.LUT R24, R24, 0xff, RZ, 0xc0, !PT ;  /* 0x000000ff18187812 */ /* 0x000fe400078ec0ff */
[----:B------:R-:W-:Y:S01]  /*101f0*/  PRMT R45, R0, 0x7604, R25 ;  /* 0x00007604002d7816 */ /* 0x000fe20000000019 */
[----:B------:R-:W-:Y:S01]  /*10200*/  IMAD.IADD R0, R16, 0x1, R21 ;  /* 0x0000000110007824 */ /* 0x000fe200078e0215 */
[----:B------:R-:W-:Y:S02]  /*10210*/  LOP3.LUT R20, R20, 0xff, RZ, 0xc0, !PT ;  /* 0x000000ff14147812 */ /* 0x000fe400078ec0ff */
[----:B------:R-:W-:Y:S02]  /*10220*/  LOP3.LUT R49, R11, 0xff, RZ, 0xc0, !PT ;  /* 0x000000ff0b317812 */ /* 0x000fe400078ec0ff */
[----:B------:R-:W-:Y:S02]  /*10230*/  LOP3.LUT R7, R30, 0xff, RZ, 0xc0, !PT ;  /* 0x000000ff1e077812 */ /* 0x000fe400078ec0ff */
[----:B------:R-:W-:-:S02]  /*10240*/  LOP3.LUT R6, R6, 0xff, RZ, 0xc0, !PT ;  /* 0x000000ff06067812 */ /* 0x000fc400078ec0ff */
[----:B------:R-:W-:Y:S02]  /*10250*/  PRMT R47, R20, 0x7604, R27 ;  /* 0x00007604142f7816 */ /* 0x000fe4000000001b */
[----:B------:R-:W-:Y:S02]  /*10260*/  PRMT R49, R24, 0x7604, R49 ;  /* 0x0000760418317816 */ /* 0x000fe40000000031 */
[----:B------:R-:W0:Y:S01]  /*10270*/  LDS.128 R24, [R0+0x18400] ;  /* 0x0184000000187984 */ /* 0x000e220000000c00 */
[----:B----4-:R-:W-:Y:S02]  /*10280*/  PRMT R39, R6, 0x7604, R7 ;  /* 0x0000760406277816 */ /* 0x010fe40000000007 */
[----:B------:R-:W-:Y:S02]  /*10290*/  SHF.R.U32.HI R21, RZ, 0x10, R29 ;  /* 0x00000010ff157819 */ /* 0x000fe4000001161d */
[----:B------:R-:W-:Y:S02]  /*102a0*/  SHF.R.U32.HI R20, RZ, 0x10, R28 ;  /* 0x00000010ff147819 */ /* 0x000fe4000001161c */
[----:B------:R-:W-:-:S02]  /*102b0*/  SHF.R.U32.HI R38, RZ, 0x10, R30 ;  /* 0x00000010ff267819 */ /* 0x000fc4000001161e */
[----:B------:R-:W-:Y:S02]  /*102c0*/  SHF.R.U32.HI R40, RZ, 0x10, R31 ;  /* 0x00000010ff287819 */ /* 0x000fe4000001161f */
[----:B------:R-:W-:Y:S02]  /*102d0*/  LOP3.LUT R21, R21, 0xff, RZ, 0xc0, !PT ;  /* 0x000000ff15157812 */ /* 0x000fe400078ec0ff */
[----:B------:R-:W-:Y:S02]  /*102e0*/  LOP3.LUT R20, R20, 0xff, RZ, 0xc0, !PT ;  /* 0x000000ff14147812 */ /* 0x000fe400078ec0ff */
[----:B------:R-:W-:Y:S02]  /*102f0*/  LOP3.LUT R38, R38, 0xff, RZ, 0xc0, !PT ;  /* 0x000000ff26267812 */ /* 0x000fe400078ec0ff */
[----:B------:R-:W-:Y:S02]  /*10300*/  LOP3.LUT R40, R40, 0xff, RZ, 0xc0, !PT ;  /* 0x000000ff28287812 */ /* 0x000fe400078ec0ff */
[----:B------:R-:W-:-:S02]  /*10310*/  PRMT R21, R21, 0x7054, R36 ;  /* 0x0000705415157816 */ /* 0x000fc40000000024 */
[----:B------:R-:W-:Y:S02]  /*10320*/  SHF.R.U32.HI R36, RZ, 0x10, R9 ;  /* 0x00000010ff247819 */ /* 0x000fe40000011609 */
[----:B------:R-:W-:Y:S02]  /*10330*/  PRMT R37, R20, 0x7054, R37 ;  /* 0x0000705414257816 */ /* 0x000fe40000000025 */
[----:B------:R-:W-:Y:S02]  /*10340*/  PRMT R39, R38, 0x7054, R39 ;  /* 0x0000705426277816 */ /* 0x000fe40000000027 */
[----:B------:R-:W-:Y:S02]  /*10350*/  PRMT R41, R40, 0x7054, R41 ;  /* 0x0000705428297816 */ /* 0x000fe40000000029 */
        /* <DEDUP_REMOVED lines=8> */
[----:B------:R-:W-:Y:S02]  /*103e0*/  PRMT R43, R20, 0x7054, R43 ;  /* 0x00007054142b7816 */ /* 0x000fe4000000002b */
[----:B------:R-:W-:Y:S02]  /*103f0*/  PRMT R47, R38, 0x7054, R47 ;  /* 0x00007054262f7816 */ /* 0x000fe4000000002f */
[----:B------:R-:W-:Y:S02]  /*10400*/  PRMT R51, R40, 0x7054, R49 ;  /* 0x0000705428337816 */ /* 0x000fe40000000031 */
[----:B------:R-:W-:Y:S02]  /*10410*/  LOP3.LUT R46, R45, 0xff000000, R9, 0xf8, !PT ;  /* 0xff0000002d2e7812 */ /* 0x000fe400078ef809 */
[----:B------:R-:W-:Y:S02]  /*10420*/  LOP3.LUT R21, R21, 0xff000000, R29, 0xf8, !PT ;  /* 0xff00000015157812 */ /* 0x000fe400078ef81d */
[----:B------:R-:W-:-:S02]  /*10430*/  LOP3.LUT R49, R43, 0xff000000, R8, 0xf8, !PT ;  /* 0xff0000002b317812 */ /* 0x000fc400078ef808 */
[----:B------:R-:W-:Y:S02]  /*10440*/  LOP3.LUT R8, R47, 0xff000000, R10, 0xf8, !PT ;  /* 0xff0000002f087812 */ /* 0x000fe400078ef80a */
[----:B------:R-:W-:Y:S02]  /*10450*/  LOP3.LUT R51, R51, 0xff000000, R11, 0xf8, !PT ;  /* 0xff00000033337812 */ /* 0x000fe400078ef80b */
[----:B------:R-:W-:Y:S02]  /*10460*/  LOP3.LUT R20, R39, 0xff000000, R30, 0xf8, !PT ;  /* 0xff00000027147812 */ /* 0x000fe400078ef81e */
[----:B------:R-:W-:Y:S02]  /*10470*/  F2FP.F16.E4M3.UNPACK_B R47, R46 ;  /* 0x0000002eff2f723e */ /* 0x000fe400020006ff */
[----:B0-----:R-:W-:Y:S02]  /*10480*/  F2FP.F16.E4M3.UNPACK_B R11, R25 ;  /* 0x00000019ff0b723e */ /* 0x001fe400020006ff */
[----:B------:R-:W-:Y:S01]  /*10490*/  F2FP.F16.E4M3.UNPACK_B R30, R21 ;  /* 0x00000015ff1e723e */ /* 0x000fe200020006ff */
[--C-:B------:R-:W-:Y:S01]  /*104a0*/  HADD2.F32 R48, -RZ, R47.reuse.H0_H0 ;  /* 0x2000002fff307230 */ /* 0x100fe20000004100 */
[----:B------:R-:W-:Y:S01]  /*104b0*/  LOP3.LUT R36, R37, 0xff000000, R28, 0xf8, !PT ;  /* 0xff00000025247812 */ /* 0x000fe200078ef81c */
[----:B------:R-:W-:Y:S01]  /*104c0*/  HADD2.F32 R47, -RZ, R47.H1_H1 ;  /* 0x3000002fff2f7230 */ /* 0x000fe20000004100 */
[-C--:B------:R-:W-:Y:S01]  /*104d0*/  F2FP.F16.E4M3.UNPACK_B R42, R24.reuse ;  /* 0x00000018ff2a723e */ /* 0x080fe200020006ff */
[--C-:B------:R-:W-:Y:S01]  /*104e0*/  HADD2.F32 R40, -RZ, R30.reuse.H0_H0 ;  /* 0x2000001eff287230 */ /* 0x100fe20000004100 */
[----:B------:R-:W-:Y:S01]  /*104f0*/  F2FP.F16.E4M3.UNPACK_B R43, R24.H1 ;  /* 0x00000018ff2b723e */ /* 0x000fe200030006ff */
[----:B------:R-:W-:Y:S01]  /*10500*/  HADD2.F32 R30, -RZ, R30.H1_H1 ;  /* 0x3000001eff1e7230 */ /* 0x000fe20000004100 */
[----:B------:R-:W-:-:S02]  /*10510*/  F2FP.F16.E4M3.UNPACK_B R38, R27 ;  /* 0x0000001bff26723e */ /* 0x000fc400020006ff */
[----:B------:R-:W-:Y:S02]  /*10520*/  F2FP.F16.E4M3.UNPACK_B R45, R27.H1 ;  /* 0x0000001bff2d723e */ /* 0x000fe400030006ff */
[----:B------:R-:W-:Y:S02]  /*10530*/  F2FP.F16.E4M3.UNPACK_B R25, R25.H1 ;  /* 0x00000019ff19723e */ /* 0x000fe400030006ff */
[----:B------:R-:W-:Y:S02]  /*10540*/  F2FP.F16.E4M3.UNPACK_B R46, R46.H1 ;  /* 0x0000002eff2e723e */ /* 0x000fe400030006ff */
[----:B------:R-:W-:Y:S01]  /*10550*/  LOP3.LUT R41, R41, 0xff000000, R31, 0xf8, !PT ;  /* 0xff00000029297812 */ /* 0x000fe200078ef81f */
[----:B--2---:R-:W0:Y:S02]  /*10560*/  LDS.128 R4, [R57+0x18400] ;  /* 0x0184000039047984 */ /* 0x004e240000000c00 */
        /* <DEDUP_REMOVED lines=9> */
[----:B------:R-:W-:Y:S02]  /*10600*/  F2FP.F16.E4M3.UNPACK_B R31, R4.H1 ;  /* 0x00000004ff1f723e */ /* 0x000fe400030006ff */
[C---:B------:R-:W-:Y:S01]  /*10610*/  FFMA.FTZ R5, R9.reuse, R40, -R24 ;  /* 0x0000002809057223 */ /* 0x040fe20000010818 */
[----:B------:R-:W-:Y:S01]  /*10620*/  FFMA.FTZ R9, R9, R48, R27 ;  /* 0x0000003009097223 */ /* 0x000fe2000001001b */
[----:B------:R-:W-:Y:S01]  /*10630*/  F2FP.F16.E4M3.UNPACK_B R27, R21.H1 ;  /* 0x00000015ff1b723e */ /* 0x000fe200030006ff */
[----:B------:R-:W-:Y:S02]  /*10640*/  HADD2.F32 R24, -RZ, R10.H1_H1 ;  /* 0x3000000aff187230 */ /* 0x000fe40000004100 */
[----:B------:R-:W-:Y:S01]  /*10650*/  FMUL.FTZ R53, R11, R47 ;  /* 0x0000002f0b357220 */ /* 0x000fe20000410000 */
[----:B------:R-:W-:-:S02]  /*10660*/  HADD2.F32 R48, -RZ, R46.H0_H0 ;  /* 0x2000002eff307230 */ /* 0x000fc40000004100 */
[----:B------:R-:W-:Y:S01]  /*10670*/  FMUL.FTZ R50, R11, R30 ;  /* 0x0000001e0b327220 */ /* 0x000fe20000410000 */
[----:B------:R-:W-:Y:S01]  /*10680*/  HADD2.F32 R10, -RZ, R25.H0_H0 ;  /* 0x20000019ff0a7230 */ /* 0x000fe20000004100 */
[----:B------:R-:W-:Y:S01]  /*10690*/  F2FP.F16.E4M3.UNPACK_B R29, R4 ;  /* 0x00000004ff1d723e */ /* 0x000fe200020006ff */
[----:B------:R-:W-:Y:S01]  /*106a0*/  HADD2.F32 R40, -RZ, R27.H0_H0 ;  /* 0x2000001bff287230 */ /* 0x000fe20000004100 */
[----:B------:R-:W-:Y:S01]  /*106b0*/  F2FP.F16.E4M3.UNPACK_B R4, R6 ;  /* 0x00000006ff04723e */ /* 0x000fe200020006ff */
[----:B------:R-:W-:Y:S02]  /*106c0*/  HADD2.F32 R21, -RZ, R28.H0_H0 ;  /* 0x2000001cff157230 */ /* 0x000fe40000004100 */
[C---:B------:R-:W-:Y:S01]  /*106d0*/  FMUL.FTZ R52, R10.reuse, R48 ;  /* 0x000000300a347220 */ /* 0x040fe20000410000 */
[----:B------:R-:W-:Y:S02]  /*106e0*/  HADD2.F32 R25, -RZ, R25.H1_H1 ;  /* 0x30000019ff197230 */ /* 0x000fe40000004100 */
[----:B------:R-:W-:Y:S01]  /*106f0*/  FMUL.FTZ R55, R10, R40 ;  /* 0x000000280a377220 */ /* 0x000fe20000410000 */
[C---:B------:R-:W-:Y:S01]  /*10700*/  FFMA.FTZ R10, R24.reuse, R30, -R53 ;  /* 0x0000001e180a7223 */ /* 0x040fe20000010835 */
[C---:B------:R-:W-:Y:S01]  /*10710*/  FFMA.FTZ R11, R21.reuse, R40, -R52 ;  /* 0x00000028150b7223 */ /* 0x040fe20000010834 */
[----:B------:R-:W-:Y:S01]  /*10720*/  FFMA.FTZ R24, R24, R47, R50 ;  /* 0x0000002f18187223 */ /* 0x000fe20000010032 */
[----:B------:R-:W-:Y:S01]  /*10730*/  FFMA.FTZ R21, R21, R48, R55 ;  /* 0x0000003015157223 */ /* 0x000fe20000010037 */
[----:B------:R-:W-:Y:S01]  /*10740*/  F2FP.F16.E4M3.UNPACK_B R50, R51 ;  /* 0x00000033ff32723e */ /* 0x000fe200020006ff */
[----:B------:R-:W-:Y:S01]  /*10750*/  HADD2.F32 R48, -RZ, R46.H1_H1 ;  /* 0x3000002eff307230 */ /* 0x000fe20000004100 */
[----:B------:R-:W-:Y:S01]  /*10760*/  F2FP.F16.E4M3.UNPACK_B R46, R41 ;  /* 0x00000029ff2e723e */ /* 0x000fe200020006ff */
[----:B------:R-:W-:Y:S01]  /*10770*/  HADD2.F32 R40, -RZ, R27.H1_H1 ;  /* 0x3000001bff287230 */ /* 0x000fe20000004100 */
[----:B------:R-:W-:Y:S01]  /*10780*/  F2FP.F16.E4M3.UNPACK_B R51, R51.H1 ;  /* 0x00000033ff33723e */ /* 0x000fe200030006ff */
[----:B------:R-:W-:-:S02]  /*10790*/  HADD2.F32 R30, -RZ, R28.H1_H1 ;  /* 0x3000001cff1e7230 */ /* 0x000fc40000004100 */
[C---:B------:R-:W-:Y:S01]  /*107a0*/  FMUL.FTZ R53, R25.reuse, R48 ;  /* 0x0000003019357220 */ /* 0x040fe20000410000 */
[----:B------:R-:W-:Y:S02]  /*107b0*/  HADD2.F32 R52, -RZ, R50.H0_H0 ;  /* 0x20000032ff347230 */ /* 0x000fe40000004100 */
[----:B------:R-:W-:Y:S01]  /*107c0*/  FMUL.FTZ R25, R25, R40 ;  /* 0x0000002819197220 */ /* 0x000fe20000410000 */
[----:B------:R-:W-:Y:S01]  /*107d0*/  HADD2.F32 R28, -RZ, R38.H0_H0 ;  /* 0x20000026ff1c7230 */ /* 0x000fe20000004100 */
[----:B------:R-:W-:Y:S01]  /*107e0*/  F2FP.F16.E4M3.UNPACK_B R7, R6.H1 ;  /* 0x00000006ff07723e */ /* 0x000fe200030006ff */
[----:B------:R-:W-:Y:S01]  /*107f0*/  HADD2.F32 R47, -RZ, R46.H0_H0 ;  /* 0x2000002eff2f7230 */ /* 0x000fe20000004100 */
[----:B------:R-:W-:Y:S01]  /*10800*/  F2FP.F16.E4M3.UNPACK_B R6, R26 ;  /* 0x0000001aff06723e */ /* 0x000fe200020006ff */
[----:B------:R-:W-:Y:S02]  /*10810*/  HADD2.F32 R27, -RZ, R37.H0_H0 ;  /* 0x20000025ff1b7230 */ /* 0x000fe40000004100 */
[----:B------:R-:W-:Y:S01]  /*10820*/  FMUL.FTZ R54, R28, R52 ;  /* 0x000000341c367220 */ /* 0x000fe20000410000 */
[----:B------:R-:W-:-:S02]  /*10830*/  HADD2.F32 R50, -RZ, R50.H1_H1 ;  /* 0x30000032ff327230 */ /* 0x000fc40000004100 */
[-C--:B------:R-:W-:Y:S01]  /*10840*/  FMUL.FTZ R55, R28, R47.reuse ;  /* 0x0000002f1c377220 */ /* 0x080fe20000410000 */
[C---:B------:R-:W-:Y:S01]  /*10850*/  FFMA.FTZ R28, R30.reuse, R40, -R53 ;  /* 0x000000281e1c7223 */ /* 0x040fe20000010835 */
[----:B------:R-:W-:Y:S01]  /*10860*/  FFMA.FTZ R30, R30, R48, R25 ;  /* 0x000000301e1e7223 */ /* 0x000fe20000010019 */
[C---:B------:R-:W-:Y:S01]  /*10870*/  FFMA.FTZ R25, R27.reuse, R47, -R54 ;  /* 0x0000002f1b197223 */ /* 0x040fe20000010836 */
[----:B------:R-:W-:Y:S01]  /*10880*/  HADD2.F32 R47, -RZ, R46.H1_H1 ;  /* 0x3000002eff2f7230 */ /* 0x000fe20000004100 */
[----:B------:R-:W-:Y:S01]  /*10890*/  F2FP.F16.E4M3.UNPACK_B R46, R41.H1 ;  /* 0x00000029ff2e723e */ /* 0x000fe200030006ff */
[----:B------:R-:W-:Y:S02]  /*108a0*/  HADD2.F32 R38, -RZ, R38.H1_H1 ;  /* 0x30000026ff267230 */ /* 0x000fe40000004100 */
[----:B------:R-:W-:Y:S01]  /*108b0*/  FFMA.FTZ R27, R27, R52, R55 ;  /* 0x000000341b1b7223 */ /* 0x000fe20000010037 */
[----:B------:R-:W-:Y:S01]  /*108c0*/  HADD2.F32 R37, -RZ, R37.H1_H1 ;  /* 0x30000025ff257230 */ /* 0x000fe20000004100 */
[----:B------:R-:W-:Y:S01]  /*108d0*/  F2FP.F16.E4M3.UNPACK_B R26, R26.H1 ;  /* 0x0000001aff1a723e */ /* 0x000fe200030006ff */
[----:B------:R-:W-:-:S02]  /*108e0*/  HADD2.F32 R52, -RZ, R51.H0_H0 ;  /* 0x20000033ff347230 */ /* 0x000fc40000004100 */
[C---:B------:R-:W-:Y:S01]  /*108f0*/  FMUL.FTZ R54, R38.reuse, R50 ;  /* 0x0000003226367220 */ /* 0x040fe20000410000 */
[----:B------:R-:W-:Y:S02]  /*10900*/  HADD2.F32 R40, -RZ, R45.H0_H0 ;  /* 0x2000002dff287230 */ /* 0x000fe40000004100 */
[-C--:B------:R-:W-:Y:S01]  /*10910*/  FMUL.FTZ R53, R38, R47.reuse ;  /* 0x0000002f26357220 */ /* 0x080fe20000410000 */
[--C-:B------:R-:W-:Y:S02]  /*10920*/  HADD2.F32 R48, -RZ, R46.reuse.H0_H0 ;  /* 0x2000002eff307230 */ /* 0x100fe40000004100 */
[C---:B------:R-:W-:Y:S01]  /*10930*/  FFMA.FTZ R38, R37.reuse, R47, -R54 ;  /* 0x0000002f25267223 */ /* 0x040fe20000010836 */
[----:B------:R-:W-:Y:S02]  /*10940*/  HADD2.F32 R41, -RZ, R39.H0_H0 ;  /* 0x20000027ff297230 */ /* 0x000fe40000004100 */
[C---:B------:R-:W-:Y:S01]  /*10950*/  FMUL.FTZ R56, R40.reuse, R52 ;  /* 0x0000003428387220 */ /* 0x040fe20000410000 */
[----:B------:R-:W-:Y:S01]  /*10960*/  F2FP.F16.E4M3.UNPACK_B R47, R49.H1 ;  /* 0x00000031ff2f723e */ /* 0x000fe200030006ff */
[----:B------:R-:W-:Y:S01]  /*10970*/  FMUL.FTZ R55, R40, R48 ;  /* 0x0000003028377220 */ /* 0x000fe20000410000 */
[----:B------:R-:W-:Y:S01]  /*10980*/  FFMA.FTZ R40, R37, R50, R53 ;  /* 0x0000003225287223 */ /* 0x000fe20000010035 */
[----:B------:R-:W-:-:S02]  /*10990*/  HADD2.F32 R50, -RZ, R46.H1_H1 ;  /* 0x3000002eff327230 */ /* 0x000fc40000004100 */
[C---:B------:R-:W-:Y:S01]  /*109a0*/  FFMA.FTZ R53, R41.reuse, R48, -R56 ;  /* 0x0000003029357223 */ /* 0x040fe20000010838 */
[----:B------:R-:W-:Y:S01]  /*109b0*/  FFMA.FTZ R55, R41, R52, R55 ;  /* 0x0000003429377223 */ /* 0x000fe20000010037 */
[----:B------:R-:W-:Y:S01]  /*109c0*/  F2FP.F16.E4M3.UNPACK_B R46, R36.H1 ;  /* 0x00000024ff2e723e */ /* 0x000fe200030006ff */
[----:B------:R-:W-:Y:S01]  /*109d0*/  HADD2.F32 R52, -RZ, R47.H0_H0 ;  /* 0x2000002fff347230 */ /* 0x000fe20000004100 */
[----:B------:R-:W-:Y:S01]  /*109e0*/  F2FP.F16.E4M3.UNPACK_B R49, R49 ;  /* 0x00000031ff31723e */ /* 0x000fe200020006ff */
[----:B------:R-:W-:Y:S01]  /*109f0*/  HADD2.F32 R41, -RZ, R43.H0_H0 ;  /* 0x2000002bff297230 */ /* 0x000fe20000004100 */
[----:B------:R-:W-:Y:S01]  /*10a00*/  F2FP.SATFINITE.E4M3.F32.PACK_AB_MERGE_C R11, R28, R11, RZ ;  /* 0x0000000b1c0b723e */ /* 0x000fe200048070ff */
[----:B------:R-:W-:Y:S01]  /*10a10*/  HADD2.F32 R48, -RZ, R46.H0_H0 ;  /* 0x2000002eff307230 */ /* 0x000fe20000004100 */
[----:B------:R-:W-:Y:S01]  /*10a20*/  F2FP.SATFINITE.E4M3.F32.PACK_AB_MERGE_C R21, R30, R21, RZ ;  /* 0x000000151e15723e */ /* 0x000fe200048070ff */
[----:B------:R-:W-:Y:S02]  /*10a30*/  HADD2.F32 R37, -RZ, R31.H0_H0 ;  /* 0x2000001fff257230 */ /* 0x000fe40000004100 */
[----:B------:R-:W-:Y:S01]  /*10a40*/  FMUL.FTZ R56, R41, R52 ;  /* 0x0000003429387220 */ /* 0x000fe20000410000 */
[----:B------:R-:W-:-:S02]  /*10a50*/  HADD2.F32 R54, -RZ, R51.H1_H1 ;  /* 0x30000033ff367230 */ /* 0x000fc40000004100 */
[-C--:B------:R-:W-:Y:S01]  /*10a60*/  FMUL.FTZ R41, R41, R48.reuse ;  /* 0x0000003029297220 */ /* 0x080fe20000410000 */
[----:B------:R-:W-:Y:S02]  /*10a70*/  HADD2.F32 R45, -RZ, R45.H1_H1 ;  /* 0x3000002dff2d7230 */ /* 0x000fe40000004100 */
[C---:B------:R-:W-:Y:S01]  /*10a80*/  FFMA.FTZ R56, R37.reuse, R48, -R56 ;  /* 0x0000003025387223 */ /* 0x040fe20000010838 */
[----:B------:R-:W-:Y:S02]  /*10a90*/  HADD2.F32 R39, -RZ, R39.H1_H1 ;  /* 0x30000027ff277230 */ /* 0x000fe40000004100 */
[----:B------:R-:W-:Y:S01]  /*10aa0*/  FFMA.FTZ R52, R37, R52, R41 ;  /* 0x0000003425347223 */ /* 0x000fe20000010029 */
[----:B------:R-:W-:Y:S02]  /*10ab0*/  HADD2.F32 R48, -RZ, R47.H1_H1 ;  /* 0x3000002fff307230 */ /* 0x000fe40000004100 */
[----:B------:R-:W-:Y:S01]  /*10ac0*/  FMUL.FTZ R58, R45, R54 ;  /* 0x000000362d3a7220 */ /* 0x000fe20000410000 */
[----:B------:R-:W-:-:S02]  /*10ad0*/  HADD2.F32 R43, -RZ, R43.H1_H1 ;  /* 0x3000002bff2b7230 */ /* 0x000fc40000004100 */
[-C--:B------:R-:W-:Y:S01]  /*10ae0*/  FMUL.FTZ R45, R45, R50.reuse ;  /* 0x000000322d2d7220 */ /* 0x080fe20000410000 */
[----:B------:R-:W-:Y:S02]  /*10af0*/  HADD2.F32 R46, -RZ, R46.H1_H1 ;  /* 0x3000002eff2e7230 */ /* 0x000fe40000004100 */
[----:B------:R-:W-:Y:S01]  /*10b00*/  FFMA.FTZ R60, R39, R50, -R58 ;  /* 0x00000032273c7223 */ /* 0x000fe2000001083a */
[----:B------:R-:W-:Y:S02]  /*10b10*/  HADD2.F32 R31, -RZ, R31.H1_H1 ;  /* 0x3000001fff1f7230 */ /* 0x000fe40000004100 */
[C---:B------:R-:W-:Y:S01]  /*10b20*/  FMUL.FTZ R50, R43.reuse, R48 ;  /* 0x000000302b327220 */ /* 0x040fe20000410000 */
[----:B------:R-:W-:Y:S01]  /*10b30*/  F2FP.F16.E4M3.UNPACK_B R37, R36 ;  /* 0x00000024ff25723e */ /* 0x000fe200020006ff */
[----:B------:R-:W-:Y:S01]  /*10b40*/  FMUL.FTZ R43, R43, R46 ;  /* 0x0000002e2b2b7220 */ /* 0x000fe20000410000 */
[----:B------:R-:W-:Y:S02]  /*10b50*/  HADD2.F32 R41, -RZ, R49.H0_H0 ;  /* 0x20000031ff297230 */ /* 0x000fe40000004100 */
[----:B------:R-:W-:Y:S01]  /*10b60*/  FFMA.FTZ R62, R39, R54, R45 ;  /* 0x00000036273e7223 */ /* 0x000fe2000001002d */
[----:B------:R-:W-:-:S02]  /*10b70*/  HADD2.F32 R36, -RZ, R42.H0_H0 ;  /* 0x2000002aff247230 */ /* 0x000fc40000004100 */
[C---:B------:R-:W-:Y:S01]  /*10b80*/  FFMA.FTZ R45, R31.reuse, R46, -R50 ;  /* 0x0000002e1f2d7223 */ /* 0x040fe20000010832 */
        /* <DEDUP_REMOVED lines=33> */
[----:B------:R-:W-:Y:S02]  /*10da0*/  HADD2.F32 R29, -RZ, R20.H1_H1 ;  /* 0x30000014ff1d7230 */ /* 0x000fe40000004100 */
[-C--:B------:R-:W-:Y:S01]  /*10db0*/  FMUL.FTZ R26, R26, R36.reuse ;  /* 0x000000241a1a7220 */ /* 0x080fe20000410000 */
[----:B------:R-:W-:Y:S02]  /*10dc0*/  HADD2.F32 R31, -RZ, R8.H1_H1 ;  /* 0x30000008ff1f7230 */ /* 0x000fe40000004100 */
[C---:B------:R-:W-:Y:S01]  /*10dd0*/  FFMA.FTZ R49, R7.reuse, R36, -R42 ;  /* 0x0000002407317223 */ /* 0x040fe2000001082a */
[----:B------:R-:W-:Y:S01]  /*10de0*/  F2FP.SATFINITE.E4M3.F32.PACK_AB_MERGE_C R5, R10, R5, R11 ;  /* 0x000000050a05723e */ /* 0x000fe2000480700b */
[----:B------:R-:W-:Y:S01]  /*10df0*/  FFMA.FTZ R51, R7, R39, R26 ;  /* 0x0000002707337223 */ /* 0x000fe2000001001a */
[----:B------:R-:W-:Y:S01]  /*10e00*/  HADD2.F32 R26, -RZ, R20.H0_H0 ;  /* 0x20000014ff1a7230 */ /* 0x000fe20000004100 */
[----:B------:R-:W-:Y:S01]  /*10e10*/  F2FP.SATFINITE.E4M3.F32.PACK_AB_MERGE_C R9, R24, R9, R21 ;  /* 0x000000091809723e */ /* 0x000fe20004807015 */
[----:B------:R-:W-:Y:S01]  /*10e20*/  HADD2.F32 R20, -RZ, R8.H0_H0 ;  /* 0x20000008ff147230 */ /* 0x000fe20000004100 */
[----:B------:R-:W-:Y:S01]  /*10e30*/  F2FP.SATFINITE.E4M3.F32.PACK_AB_MERGE_C R49, R49, R54, RZ ;  /* 0x000000363131723e */ /* 0x000fe200048070ff */
[--C-:B------:R-:W-:Y:S01]  /*10e40*/  HADD2.F32 R7, -RZ, R6.reuse.H0_H0 ;  /* 0x20000006ff077230 */ /* 0x100fe20000004100 */
[----:B------:R-:W-:Y:S01]  /*10e50*/  F2FP.SATFINITE.E4M3.F32.PACK_AB_MERGE_C R51, R51, R58, RZ ;  /* 0x0000003a3333723e */ /* 0x000fe200048070ff */
[----:B------:R-:W-:Y:S01]  /*10e60*/  HADD2.F32 R8, -RZ, R6.H1_H1 ;  /* 0x30000006ff087230 */ /* 0x000fe20000004100 */
[----:B------:R-:W-:Y:S01]  /*10e70*/  F2FP.SATFINITE.E4M3.F32.PACK_AB_MERGE_C R11, R40, R27, R55 ;  /* 0x0000001b280b723e */ /* 0x000fe20004807037 */
[----:B------:R-:W-:-:S02]  /*10e80*/  HADD2.F32 R6, -RZ, R4.H0_H0 ;  /* 0x20000004ff067230 */ /* 0x000fc40000004100 */
[C---:B------:R-:W-:Y:S01]  /*10e90*/  FMUL.FTZ R37, R7.reuse, R20 ;  /* 0x0000001407257220 */ /* 0x040fe20000410000 */
[----:B------:R-:W-:Y:S02]  /*10ea0*/  HADD2.F32 R4, -RZ, R4.H1_H1 ;  /* 0x30000004ff047230 */ /* 0x000fe40000004100 */
[-C--:B------:R-:W-:Y:S01]  /*10eb0*/  FMUL.FTZ R7, R7, R26.reuse ;  /* 0x0000001a07077220 */ /* 0x080fe20000410000 */
        /* <DEDUP_REMOVED lines=13> */
[----:B------:R-:W-:Y:S01]  /*10f90*/  F2FP.SATFINITE.E4M3.F32.PACK_AB_MERGE_C R10, R31, R20, R51 ;  /* 0x000000141f0a723e */ /* 0x000fe20004807033 */
[----:B------:R2:W-:Y:S04]  /*10fa0*/  STS.128 [R57+0x18400], R4 ;  /* 0x0184000439007388 */ /* 0x0005e80000000c00 */
[----:B------:R2:W-:Y:S02]  /*10fb0*/  STS.128 [R0+0x18400], R8 ;  /* 0x0184000800007388 */ /* 0x0005e40000000c00 */
.L_x_5593:
[----:B------:R-:W-:Y:S05]  /*10fc0*/  BSYNC B1 ;  /* 0x0000000000017941 */ /* 0x000fea0003800000 */
.L_x_5592:
[----:B------:R-:W-:Y:S05]  /*10fd0*/  @P2 BRA `(.L_x_5574) ;  /* 0x0000000c00dc2947 */ /* 0x000fea0003800000 */
[----:B------:R-:W3:Y:S01]  /*10fe0*/  LDL R47, [R1+0x34] ;  /* 0x00003400012f7983 */ /* 0x000ee20000100800 */
[----:B-12--5:R-:W-:Y:S02]  /*10ff0*/  SHF.R.U32.HI R4, RZ, 0x8, R32 ;  /* 0x00000008ff047819 */ /* 0x026fe40000011620 */
[----:B------:R-:W-:Y:S02]  /*11000*/  LOP3.LUT R0, R32, 0xff, RZ, 0xc0, !PT ;  /* 0x000000ff20007812 */ /* 0x000fe400078ec0ff */
[----:B------:R-:W-:Y:S02]  /*11010*/  SHF.R.U32.HI R8, RZ, 0x8, R34 ;  /* 0x00000008ff087819 */ /* 0x000fe40000011622 */
[----:B------:R-:W-:Y:S02]  /*11020*/  LOP3.LUT R5, R4, 0xff, RZ, 0xc0, !PT ;  /* 0x000000ff04057812 */ /* 0x000fe400078ec0ff */
[----:B------:R-:W-:Y:S02]  /*11030*/  LEA.HI R3, R3, R213, RZ, 0x1c ;  /* 0x000000d503037211 */ /* 0x000fe400078fe0ff */
[----:B------:R-:W-:-:S02]  /*11040*/  LOP3.LUT R4, R34, 0xff, RZ, 0xc0, !PT ;  /* 0x000000ff22047812 */ /* 0x000fc400078ec0ff */
[----:B------:R-:W-:Y:S02]  /*11050*/  LOP3.LUT R9, R8, 0xff, RZ, 0xc0, !PT ;  /* 0x000000ff08097812 */ /* 0x000fe400078ec0ff */
[----:B0-----:R-:W-:Y:S02]  /*11060*/  PRMT R21, R5, 0x7604, R0 ;  /* 0x0000760405157816 */ /* 0x001fe40000000000 */
[----:B------:R-:W-:Y:S02]  /*11070*/  SHF.R.S32.HI R0, RZ, 0x1f, R3 ;  /* 0x0000001fff007819 */ /* 0x000fe40000011403 */
[----:B------:R-:W-:Y:S02]  /*11080*/  PRMT R25, R9, 0x7604, R4 ;  /* 0x0000760409197816 */ /* 0x000fe40000000004 */
[----:B------:R-:W-:Y:S01]  /*11090*/  LEA.HI R4, R0, R3, RZ, 0x2 ;  /* 0x0000000300047211 */ /* 0x000fe200078f10ff */
[----:B------:R-:W-:Y:S01]  /*110a0*/  IMAD.SHL.U32 R3, R3, 0x10, RZ ;  /* 0x0000001003037824 */ /* 0x000fe200078e00ff */
[----:B------:R-:W-:-:S02]  /*110b0*/  SHF.R.U32.HI R7, RZ, 0x8, R33 ;  /* 0x00000008ff077819 */ /* 0x000fc40000011621 */
[----:B------:R-:W-:Y:S01]  /*110c0*/  LOP3.LUT R6, R33, 0xff, RZ, 0xc0, !PT ;  /* 0x000000ff21067812 */ /* 0x000fe200078ec0ff */
[----:B------:R-:W-:Y:S01]  /*110d0*/  IMAD.SHL.U32 R4, R4, 0x800, RZ ;  /* 0x0000080004047824 */ /* 0x000fe200078e00ff */
[----:B------:R-:W-:Y:S02]  /*110e0*/  LOP3.LUT R0, R214, 0x30, R3, 0xf8, !PT ;  /* 0x00000030d6007812 */ /* 0x000fe400078ef803 */
[----:B------:R-:W-:Y:S02]  /*110f0*/  LOP3.LUT R7, R7, 0xff, RZ, 0xc0, !PT ;  /* 0x000000ff07077812 */ /* 0x000fe400078ec0ff */
[----:B------:R-:W-:Y:S02]  /*11100*/  SHF.R.U32.HI R8, RZ, 0x8, R12 ;  /* 0x00000008ff087819 */ /* 0x000fe4000001160c */
[----:B------:R-:W-:Y:S02]  /*11110*/  LOP3.LUT R0, R0, R215, RZ, 0x3c, !PT ;  /* 0x000000d700007212 */ /* 0x000fe400078e3cff */
[----:B------:R-:W-:-:S02]  /*11120*/  LOP3.LUT R3, R4, 0xffffe000, RZ, 0xc0, !PT ;  /* 0xffffe00004037812 */ /* 0x000fc400078ec0ff */
[----:B------:R-:W-:Y:S02]  /*11130*/  PRMT R20, R7, 0x7604, R6 ;  /* 0x0000760407147816 */ /* 0x000fe40000000006 */
[----:B------:R-:W-:Y:S02]  /*11140*/  LOP3.LUT R7, R12, 0xff, RZ, 0xc0, !PT ;  /* 0x000000ff0c077812 */ /* 0x000fe400078ec0ff */
[----:B------:R-:W-:Y:S02]  /*11150*/  LOP3.LUT R8, R8, 0xff, RZ, 0xc0, !PT ;  /* 0x000000ff08087812 */ /* 0x000fe400078ec0ff */
[----:B------:R-:W-:Y:S02]  /*11160*/  IADD3 R3, R0, R216, R3 ;  /* 0x000000d800037210 */ /* 0x000fe40007ffe003 */
[----:B------:R-:W-:Y:S02]  /*11170*/  PRMT R29, R8, 0x7604, R7 ;  /* 0x00007604081d7816 */ /* 0x000fe40000000007 */
[----:B------:R-:W-:Y:S01]  /*11180*/  SHF.R.U32.HI R6, RZ, 0x8, R35 ;  /* 0x00000008ff067819 */ /* 0x000fe20000011623 */
[----:B------:R-:W-:Y:S01]  /*11190*/  IMAD.IADD R0, R16, 0x1, R3 ;  /* 0x0000000110007824 */ /* 0x000fe200078e0203 */
        /* <DEDUP_REMOVED lines=10> */
[----:B------:R-:W-:Y:S02]  /*11240*/  SHF.R.U32.HI R28, RZ, 0x8, R14 ;  /* 0x00000008ff1c7819 */ /* 0x000fe4000001160e */
[----:B------:R-:W-:Y:S02]  /*11250*/  PRMT R30, R31, 0x7604, R30 ;  /* 0x000076041f1e7816 */ /* 0x000fe4000000001e */
[----:B------:R-:W-:Y:S02]  /*11260*/  PRMT R26, R3, 0x7604, R26 ;  /* 0x00007604031a7816 */ /* 0x000fe4000000001a */
[----:B------:R-:W-:-:S02]  /*11270*/  SHF.R.U32.HI R31, RZ, 0x10, R13 ;  /* 0x00000010ff1f7819 */ /* 0x000fc4000001160d */
[----:B------:R-:W-:Y:S02]  /*11280*/  SHF.R.U32.HI R3, RZ, 0x10, R33 ;  /* 0x00000010ff037819 */ /* 0x000fe40000011621 */
[----:B------:R-:W-:Y:S01]  /*11290*/  LOP3.LUT R27, R14, 0xff, RZ, 0xc0, !PT ;  /* 0x000000ff0e1b7812 */ /* 0x000fe200078ec0ff */
[----:B------:R-:W-:Y:S01]  /*112a0*/  IMAD.U32 R31, R31, 0x10000, RZ ;  /* 0x000100001f1f7824 */ /* 0x000fe200078e00ff */
[----:B------:R-:W-:Y:S01]  /*112b0*/  LOP3.LUT R28, R28, 0xff, RZ, 0xc0, !PT ;  /* 0x000000ff1c1c7812 */ /* 0x000fe200078ec0ff */
[----:B------:R-:W-:Y:S01]  /*112c0*/  IMAD.U32 R3, R3, 0x10000, RZ ;  /* 0x0001000003037824 */ /* 0x000fe200078e00ff */
[----:B----4-:R-:W-:Y:S02]  /*112d0*/  SHF.R.U32.HI R39, RZ, 0x10, R15 ;  /* 0x00000010ff277819 */ /* 0x010fe4000001160f */
[----:B---3--:R-:W-:Y:S02]  /*112e0*/  PRMT R37, R28, 0x7604, R27 ;  /* 0x000076041c257816 */ /* 0x008fe4000000001b */
        /* <DEDUP_REMOVED lines=9> */
[----:B------:R-:W-:-:S02]  /*11380*/  LOP3.LUT R27, R24, 0xff0000, R27, 0xf8, !PT ;  /* 0x00ff0000181b7812 */ /* 0x000fc400078ef81b */
[----:B------:R-:W-:Y:S02]  /*11390*/  LOP3.LUT R3, R25, 0xff000000, R34, 0xf8, !PT ;  /* 0xff00000019037812 */ /* 0x000fe400078ef822 */
[----:B------:R-:W-:Y:S02]  /*113a0*/  F2FP.F16.E4M3.UNPACK_B R40, R39 ;  /* 0x00000027ff28723e */ /* 0x000fe400020006ff */
[----:B0-----:R-:W-:Y:S02]  /*113b0*/  F2FP.F16.E4M3.UNPACK_B R24, R9 ;  /* 0x00000009ff18723e */ /* 0x001fe400020006ff */
[----:B------:R-:W-:Y:S02]  /*113c0*/  F2FP.F16.E4M3.UNPACK_B R34, R36 ;  /* 0x00000024ff22723e */ /* 0x000fe400020006ff */
[----:B------:R-:W-:Y:S01]  /*113d0*/  LOP3.LUT R42, R41, 0xff000000, R15, 0xf8, !PT ;  /* 0xff000000292a7812 */ /* 0x000fe200078ef80f */
[--C-:B------:R-:W-:Y:S01]  /*113e0*/  HADD2.F32 R41, -RZ, R40.reuse.H0_H0 ;  /* 0x20000028ff297230 */ /* 0x100fe20000004100 */
[----:B------:R-:W-:Y:S01]  /*113f0*/  LOP3.LUT R33, R37, 0xff0000, R14, 0xf8, !PT ;  /* 0x00ff000025217812 */ /* 0x000fe200078ef80e */
[----:B------:R-:W-:Y:S01]  /*11400*/  HADD2.F32 R40, -RZ, R40.H1_H1 ;  /* 0x30000028ff287230 */ /* 0x000fe20000004100 */
[----:B------:R-:W-:-:S02]  /*11410*/  LOP3.LUT R21, R21, 0xff0000, R32, 0xf8, !PT ;  /* 0x00ff000015157812 */ /* 0x000fc400078ef820 */
[----:B------:R-:W-:Y:S01]  /*11420*/  LOP3.LUT R37, R27, 0xff000000, R35, 0xf8, !PT ;  /* 0xff0000001b257812 */ /* 0x000fe200078ef823 */
[--C-:B------:R-:W-:Y:S01]  /*11430*/  HADD2.F32 R35, -RZ, R34.reuse.H0_H0 ;  /* 0x20000022ff237230 */ /* 0x100fe20000004100 */
[----:B------:R-:W-:Y:S01]  /*11440*/  LOP3.LUT R21, R21, 0xff000000, R32, 0xf8, !PT ;  /* 0xff00000015157812 */ /* 0x000fe200078ef820 */
[----:B------:R-:W-:Y:S01]  /*11450*/  HADD2.F32 R34, -RZ, R34.H1_H1 ;  /* 0x30000022ff227230 */ /* 0x000fe20000004100 */
[----:B------:R-:W-:Y:S02]  /*11460*/  LOP3.LUT R29, R29, 0xff0000, R12, 0xf8, !PT ;  /* 0x00ff00001d1d7812 */ /* 0x000fe400078ef80c */
[----:B------:R-:W-:Y:S02]  /*11470*/  F2FP.F16.E4M3.UNPACK_B R25, R9.H1 ;  /* 0x00000009ff19723e */ /* 0x000fe400030006ff */
[-C--:B------:R-:W-:Y:S02]  /*11480*/  F2FP.F16.E4M3.UNPACK_B R31, R8.reuse ;  /* 0x00000008ff1f723e */ /* 0x080fe400020006ff */
[----:B------:R-:W-:-:S02]  /*11490*/  F2FP.F16.E4M3.UNPACK_B R32, R8.H1 ;  /* 0x00000008ff20723e */ /* 0x000fc400030006ff */
[----:B------:R-:W-:Y:S02]  /*114a0*/  F2FP.F16.E4M3.UNPACK_B R39, R39.H1 ;  /* 0x00000027ff27723e */ /* 0x000fe400030006ff */
[----:B------:R-:W-:Y:S02]  /*114b0*/  F2FP.F16.E4M3.UNPACK_B R36, R36.H1 ;  /* 0x00000024ff24723e */ /* 0x000fe400030006ff */
[----:B------:R-:W-:Y:S02]  /*114c0*/  LOP3.LUT R38, R29, 0xff000000, R12, 0xf8, !PT ;  /* 0xff0000001d267812 */ /* 0x000fe400078ef80c */
[----:B------:R-:W-:Y:S02]  /*114d0*/  LOP3.LUT R12, R33, 0xff000000, R14, 0xf8, !PT ;  /* 0xff000000210c7812 */ /* 0x000fe400078ef80e */
[-C--:B------:R-:W-:Y:S02]  /*114e0*/  F2FP.F16.E4M3.UNPACK_B R30, R11.reuse ;  /* 0x0000000bff1e723e */ /* 0x080fe400020006ff */
[----:B------:R-:W-:Y:S01]  /*114f0*/  F2FP.F16.E4M3.UNPACK_B R33, R11.H1 ;  /* 0x0000000bff21723e */ /* 0x000fe200030006ff */
[--C-:B------:R-:W-:Y:S01]  /*11500*/  HADD2.F32 R11, -RZ, R36.reuse.H0_H0 ;  /* 0x20000024ff0b7230 */ /* 0x100fe20000004100 */
[----:B------:R-:W-:Y:S01]  /*11510*/  F2FP.F16.E4M3.UNPACK_B R14, R10.H1 ;  /* 0x0000000aff0e723e */ /* 0x000fe200030006ff */
[----:B------:R-:W-:Y:S01]  /*11520*/  HADD2.F32 R36, -RZ, R36.H1_H1 ;  /* 0x30000024ff247230 */ /* 0x000fe20000004100 */
[----:B------:R-:W0:Y:S02]  /*11530*/  LDS.128 R4, [R47+0x18400] ;  /* 0x018400002f047984 */ /* 0x000e240000000c00 */
        /* <DEDUP_REMOVED lines=14> */
[-C--:B------:R-:W-:Y:S01]  /*11620*/  F2FP.F16.E4M3.UNPACK_B R4, R6.reuse ;  /* 0x00000006ff04723e */ /* 0x080fe200020006ff */
[----:B------:R-:W-:Y:S01]  /*11630*/  HADD2.F32 R35, -RZ, R39.H0_H0 ;  /* 0x20000027ff237230 */ /* 0x000fe20000004100 */
[----:B------:R-:W-:Y:S01]  /*11640*/  F2FP.F16.E4M3.UNPACK_B R7, R6.H1 ;  /* 0x00000006ff07723e */ /* 0x000fe200030006ff */
[----:B------:R-:W-:Y:S01]  /*11650*/  HADD2.F32 R8, -RZ, R25.H0_H0 ;  /* 0x20000019ff087230 */ /* 0x000fe20000004100 */
[----:B------:R-:W-:Y:S01]  /*11660*/  F2FP.F16.E4M3.UNPACK_B R6, R10 ;  /* 0x0000000aff06723e */ /* 0x000fe200020006ff */
[C---:B------:R-:W-:Y:S01]  /*11670*/  FMUL.FTZ R10, R24.reuse, R40 ;  /* 0x00000028180a7220 */ /* 0x040fe20000410000 */
[----:B------:R-:W-:Y:S01]  /*11680*/  FMUL.FTZ R41, R24, R34 ;  /* 0x0000002218297220 */ /* 0x000fe20000410000 */
[----:B------:R-:W-:-:S02]  /*11690*/  HADD2.F32 R20, -RZ, R15.H0_H0 ;  /* 0x2000000fff147230 */ /* 0x000fc40000004100 */
[C---:B------:R-:W-:Y:S01]  /*116a0*/  FMUL.FTZ R43, R8.reuse, R35 ;  /* 0x00000023082b7220 */ /* 0x040fe20000410000 */
[-C--:B------:R-:W-:Y:S01]  /*116b0*/  FMUL.FTZ R24, R8, R11.reuse ;  /* 0x0000000b08187220 */ /* 0x080fe20000410000 */
[C---:B------:R-:W-:Y:S01]  /*116c0*/  FFMA.FTZ R8, R13.reuse, R34, -R10 ;  /* 0x000000220d087223 */ /* 0x040fe2000001080a */
[----:B------:R-:W-:Y:S01]  /*116d0*/  FFMA.FTZ R10, R13, R40, R41 ;  /* 0x000000280d0a7223 */ /* 0x000fe20000010029 */
[-C--:B------:R-:W-:Y:S01]  /*116e0*/  F2FP.F16.E4M3.UNPACK_B R40, R42.reuse ;  /* 0x0000002aff28723e */ /* 0x080fe200020006ff */
[C---:B------:R-:W-:Y:S01]  /*116f0*/  FFMA.FTZ R11, R20.reuse, R11, -R43 ;  /* 0x0000000b140b7223 */ /* 0x040fe2000001082b */
[----:B------:R-:W-:Y:S01]  /*11700*/  F2FP.F16.E4M3.UNPACK_B R34, R37 ;  /* 0x00000025ff22723e */ /* 0x000fe200020006ff */
[----:B------:R-:W-:Y:S01]  /*11710*/  FFMA.FTZ R13, R20, R35, R24 ;  /* 0x00000023140d7223 */ /* 0x000fe20000010018 */
[----:B------:R-:W-:Y:S01]  /*11720*/  HADD2.F32 R39, -RZ, R39.H1_H1 ;  /* 0x30000027ff277230 */ /* 0x000fe20000004100 */
[----:B------:R-:W-:Y:S01]  /*11730*/  F2FP.F16.E4M3.UNPACK_B R42, R42.H1 ;  /* 0x0000002aff2a723e */ /* 0x000fe200030006ff */
        /* <DEDUP_REMOVED lines=9> */
[--C-:B------:R-:W-:Y:S02]  /*117d0*/  HADD2.F32 R25, -RZ, R28.reuse.H0_H0 ;  /* 0x2000001cff197230 */ /* 0x100fe40000004100 */
[----:B------:R-:W-:Y:S01]  /*117e0*/  FMUL.FTZ R52, R24, R35 ;  /* 0x0000002318347220 */ /* 0x000fe20000410000 */
[----:B------:R-:W-:-:S02]  /*117f0*/  HADD2.F32 R28, -RZ, R28.H1_H1 ;  /* 0x3000001cff1c7230 */ /* 0x000fc40000004100 */
[C---:B------:R-:W-:Y:S01]  /*11800*/  FFMA.FTZ R20, R15.reuse, R36, -R46 ;  /* 0x000000240f147223 */ /* 0x040fe2000001082e */
[----:B------:R-:W-:Y:S01]  /*11810*/  FFMA.FTZ R24, R15, R39, R48 ;  /* 0x000000270f187223 */ /* 0x000fe20000010030 */
[C---:B------:R-:W-:Y:S01]  /*11820*/  FFMA.FTZ R15, R25.reuse, R35, -R50 ;  /* 0x00000023190f7223 */ /* 0x040fe20000010832 */
[----:B------:R-:W-:Y:S01]  /*11830*/  FFMA.FTZ R25, R25, R41, R52 ;  /* 0x0000002919197223 */ /* 0x000fe20000010034 */
[----:B------:R-:W-:Y:S01]  /*11840*/  HADD2.F32 R41, -RZ, R40.H1_H1 ;  /* 0x30000028ff297230 */ /* 0x000fe20000004100 */
[----:B------:R-:W-:Y:S01]  /*11850*/  F2FP.SATFINITE.E4M3.F32.PACK_AB_MERGE_C R11, R20, R11, RZ ;  /* 0x0000000b140b723e */ /* 0x000fe200048070ff */
[----:B------:R-:W-:Y:S01]  /*11860*/  HADD2.F32 R39, -RZ, R34.H1_H1 ;  /* 0x30000022ff277230 */ /* 0x000fe20000004100 */
[----:B------:R-:W-:Y:S01]  /*11870*/  F2FP.SATFINITE.E4M3.F32.PACK_AB_MERGE_C R13, R24, R13, RZ ;  /* 0x0000000d180d723e */ /* 0x000fe200048070ff */
[----:B------:R-:W-:Y:S01]  /*11880*/  HADD2.F32 R40, -RZ, R42.H0_H0 ;  /* 0x2000002aff287230 */ /* 0x000fe20000004100 */
[----:B------:R-:W-:Y:S01]  /*11890*/  F2FP.SATFINITE.E4M3.F32.PACK_AB_MERGE_C R5, R8, R5, R11 ;  /* 0x000000050805723e */ /* 0x000fe2000480700b */
[----:B------:R-:W-:Y:S01]  /*118a0*/  HADD2.F32 R35, -RZ, R33.H0_H0 ;  /* 0x20000021ff237230 */ /* 0x000fe20000004100 */
[----:B------:R-:W-:Y:S01]  /*118b0*/  F2FP.SATFINITE.E4M3.F32.PACK_AB_MERGE_C R9, R10, R9, R13 ;  /* 0x000000090a09723e */ /* 0x000fe2000480700d */
[----:B------:R-:W-:-:S02]  /*118c0*/  HADD2.F32 R34, -RZ, R30.H1_H1 ;  /* 0x3000001eff227230 */ /* 0x000fc40000004100 */
[----:B------:R-:W-:Y:S02]  /*118d0*/  HADD2.F32 R36, -RZ, R37.H0_H0 ;  /* 0x20000025ff247230 */ /* 0x000fe40000004100 */
[C---:B------:R-:W-:Y:S01]  /*118e0*/  FMUL.FTZ R45, R35.reuse, R40 ;  /* 0x00000028232d7220 */ /* 0x040fe20000410000 */
[----:B------:R-:W-:Y:S02]  /*118f0*/  HADD2.F32 R30, -RZ, R29.H0_H0 ;  /* 0x2000001dff1e7230 */ /* 0x000fe40000004100 */
[C---:B------:R-:W-:Y:S01]  /*11900*/  FMUL.FTZ R43, R34.reuse, R41 ;  /* 0x00000029222b7220 */ /* 0x040fe20000410000 */
[----:B------:R-:W-:Y:S01]  /*11910*/  FMUL.FTZ R34, R34, R39 ;  /* 0x0000002722227220 */ /* 0x000fe20000410000 */
[-C--:B------:R-:W-:Y:S01]  /*11920*/  FMUL.FTZ R35, R35, R36.reuse ;  /* 0x0000002423237220 */ /* 0x080fe20000410000 */
[----:B------:R-:W-:Y:S02]  /*11930*/  HADD2.F32 R42, -RZ, R42.H1_H1 ;  /* 0x3000002aff2a7230 */ /* 0x000fe40000004100 */
[----:B------:R-:W-:Y:S01]  /*11940*/  FFMA.FTZ R45, R30, R36, -R45 ;  /* 0x000000241e2d7223 */ /* 0x000fe2000001082d */
[----:B------:R-:W-:-:S02]  /*11950*/  HADD2.F32 R36, -RZ, R37.H1_H1 ;  /* 0x30000025ff247230 */ /* 0x000fc40000004100 */
[C---:B------:R-:W-:Y:S01]  /*11960*/  FFMA.FTZ R50, R28.reuse, R41, R34 ;  /* 0x000000291c327223 */ /* 0x040fe20000010022 */
[----:B------:R-:W-:Y:S01]  /*11970*/  F2FP.F16.E4M3.UNPACK_B R37, R38.H1 ;  /* 0x00000026ff25723e */ /* 0x000fe200030006ff */
[----:B------:R-:W-:Y:S01]  /*11980*/  FFMA.FTZ R48, R28, R39, -R43 ;  /* 0x000000271c307223 */ /* 0x000fe2000001082b */
[----:B------:R-:W-:Y:S01]  /*11990*/  F2FP.F16.E4M3.UNPACK_B R34, R21.H1 ;  /* 0x00000015ff22723e */ /* 0x000fe200030006ff */
[----:B------:R-:W-:Y:S02]  /*119a0*/  HADD2.F32 R33, -RZ, R33.H1_H1 ;  /* 0x30000021ff217230 */ /* 0x000fe40000004100 */
[----:B------:R-:W-:Y:S01]  /*119b0*/  FFMA.FTZ R43, R30, R40, R35 ;  /* 0x000000281e2b7223 */ /* 0x000fe20000010023 */
[----:B------:R-:W-:Y:S01]  /*119c0*/  HADD2.F32 R39, -RZ, R37.H0_H0 ;  /* 0x20000025ff277230 */ /* 0x000fe20000004100 */
[----:B------:R-:W-:Y:S01]  /*119d0*/  F2FP.F16.E4M3.UNPACK_B R38, R38 ;  /* 0x00000026ff26723e */ /* 0x000fe200020006ff */
[----:B------:R-:W-:Y:S02]  /*119e0*/  HADD2.F32 R30, -RZ, R32.H0_H0 ;  /* 0x20000020ff1e7230 */ /* 0x000fe40000004100 */
[----:B------:R-:W-:Y:S01]  /*119f0*/  FMUL.FTZ R40, R33, R42 ;  /* 0x0000002a21287220 */ /* 0x000fe20000410000 */
[----:B------:R-:W-:-:S02]  /*11a00*/  HADD2.F32 R35, -RZ, R34.H0_H0 ;  /* 0x20000022ff237230 */ /* 0x000fc40000004100 */
[-C--:B------:R-:W-:Y:S01]  /*11a10*/  FMUL.FTZ R41, R33, R36.reuse ;  /* 0x0000002421297220 */ /* 0x080fe20000410000 */
[----:B------:R-:W-:Y:S02]  /*11a20*/  HADD2.F32 R29, -RZ, R29.H1_H1 ;  /* 0x3000001dff1d7230 */ /* 0x000fe40000004100 */
[C---:B------:R-:W-:Y:S01]  /*11a30*/  FMUL.FTZ R33, R30.reuse, R39 ;  /* 0x000000271e217220 */ /* 0x040fe20000410000 */
[----:B------:R-:W-:Y:S02]  /*11a40*/  HADD2.F32 R37, -RZ, R37.H1_H1 ;  /* 0x30000025ff257230 */ /* 0x000fe40000004100 */
[----:B------:R-:W-:Y:S01]  /*11a50*/  FMUL.FTZ R30, R30, R35 ;  /* 0x000000231e1e7220 */ /* 0x000fe20000410000 */
[----:B------:R-:W-:Y:S02]  /*11a60*/  HADD2.F32 R32, -RZ, R32.H1_H1 ;  /* 0x30000020ff207230 */ /* 0x000fe40000004100 */
[----:B------:R-:W-:Y:S01]  /*11a70*/  FFMA.FTZ R52, R29, R36, -R40 ;  /* 0x000000241d347223 */ /* 0x000fe20000010828 */
[----:B------:R-:W-:-:S02]  /*11a80*/  HADD2.F32 R34, -RZ, R34.H1_H1 ;  /* 0x30000022ff227230 */ /* 0x000fc40000004100 */
[----:B------:R-:W-:Y:S01]  /*11a90*/  FFMA.FTZ R54, R29, R42, R41 ;  /* 0x0000002a1d367223 */ /* 0x000fe20000010029 */
[--C-:B------:R-:W-:Y:S02]  /*11aa0*/  HADD2.F32 R28, -RZ, R27.reuse.H0_H0 ;  /* 0x2000001bff1c7230 */ /* 0x100fe40000004100 */
[C---:B------:R-:W-:Y:S01]  /*11ab0*/  FMUL.FTZ R36, R32.reuse, R37 ;  /* 0x0000002520247220 */ /* 0x040fe20000410000 */
[----:B------:R-:W-:Y:S01]  /*11ac0*/  HADD2.F32 R27, -RZ, R27.H1_H1 ;  /* 0x3000001bff1b7230 */ /* 0x000fe20000004100 */
[----:B------:R-:W-:Y:S01]  /*11ad0*/  F2FP.F16.E4M3.UNPACK_B R29, R21 ;  /* 0x00000015ff1d723e */ /* 0x000fe200020006ff */
[-C--:B------:R-:W-:Y:S01]  /*11ae0*/  FMUL.FTZ R32, R32, R34.reuse ;  /* 0x0000002220207220 */ /* 0x080fe20000410000 */
[C---:B------:R-:W-:Y:S01]  /*11af0*/  FFMA.FTZ R35, R28.reuse, R35, -R33 ;  /* 0x000000231c237223 */ /* 0x040fe20000010821 */
[----:B------:R-:W-:Y:S01]  /*11b00*/  FFMA.FTZ R39, R28, R39, R30 ;  /* 0x000000271c277223 */ /* 0x000fe2000001001e */
[----:B------:R-:W-:Y:S02]  /*11b10*/  HADD2.F32 R30, -RZ, R38.H0_H0 ;  /* 0x20000026ff1e7230 */ /* 0x000fe40000004100 */
[----:B------:R-:W-:Y:S01]  /*11b20*/  FFMA.FTZ R40, R27, R34, -R36 ;  /* 0x000000221b287223 */ /* 0x000fe20000010824 */
        /* <DEDUP_REMOVED lines=15> */
[----:B------:R-:W-:Y:S01]  /*11c20*/  F2FP.F16.E4M3.UNPACK_B R21, R3.H1 ;  /* 0x00000003ff15723e */ /* 0x000fe200030006ff */
        /* <DEDUP_REMOVED lines=10> */
[--C-:B------:R-:W-:Y:S02]  /*11cd0*/  HADD2.F32 R21, -RZ, R7.reuse.H0_H0 ;  /* 0x20000007ff157230 */ /* 0x100fe40000004100 */
[-C--:B------:R-:W-:Y:S01]  /*11ce0*/  FMUL.FTZ R46, R27, R26.reuse ;  /* 0x0000001a1b2e7220 */ /* 0x080fe20000410000 */
[----:B------:R-:W-:Y:S01]  /*11cf0*/  HADD2.F32 R32, -RZ, R32.H1_H1 ;  /* 0x30000020ff207230 */ /* 0x000fe20000004100 */
[----:B------:R-:W-:Y:S01]  /*11d00*/  F2FP.SATFINITE.E4M3.F32.PACK_AB_MERGE_C R11, R50, R25, R43 ;  /* 0x00000019320b723e */ /* 0x000fe2000480702b */
[----:B------:R-:W-:Y:S02]  /*11d10*/  HADD2.F32 R14, -RZ, R14.H1_H1 ;  /* 0x3000000eff0e7230 */ /* 0x000fe40000004100 */
[C---:B------:R-:W-:Y:S01]  /*11d20*/  FFMA.FTZ R38, R21.reuse, R26, -R38 ;  /* 0x0000001a15267223 */ /* 0x040fe20000010826 */
[----:B------:R-:W-:Y:S02]  /*11d30*/  HADD2.F32 R7, -RZ, R7.H1_H1 ;  /* 0x30000007ff077230 */ /* 0x000fe40000004100 */
[----:B------:R-:W-:Y:S01]  /*11d40*/  FFMA.FTZ R46, R21, R30, R46 ;  /* 0x0000001e152e7223 */ /* 0x000fe2000001002e */
[----:B------:R-:W-:-:S02]  /*11d50*/  HADD2.F32 R21, -RZ, R3.H1_H1 ;  /* 0x30000003ff157230 */ /* 0x000fc40000004100 */
[C---:B------:R-:W-:Y:S01]  /*11d60*/  FMUL.FTZ R26, R14.reuse, R32 ;  /* 0x000000200e1a7220 */ /* 0x040fe20000410000 */
[----:B------:R-:W-:Y:S01]  /*11d70*/  FMUL.FTZ R27, R14, R28 ;  /* 0x0000001c0e1b7220 */ /* 0x000fe20000410000 */
[----:B------:R-:W-:Y:S01]  /*11d80*/  F2FP.F16.E4M3.UNPACK_B R14, R12 ;  /* 0x0000000cff0e723e */ /* 0x000fe200020006ff */
[----:B------:R-:W-:Y:S02]  /*11d90*/  HADD2.F32 R12, -RZ, R3.H0_H0 ;  /* 0x20000003ff0c7230 */ /* 0x000fe40000004100 */
[C---:B------:R-:W-:Y:S01]  /*11da0*/  FFMA.FTZ R37, R7.reuse, R28, -R26 ;  /* 0x0000001c07257223 */ /* 0x040fe2000001081a */
[----:B------:R-:W-:Y:S01]  /*11db0*/  FFMA.FTZ R41, R7, R32, R27 ;  /* 0x0000002007297223 */ /* 0x000fe2000001001b */
[----:B------:R-:W-:Y:S01]  /*11dc0*/  HADD2.F32 R7, -RZ, R6.H0_H0 ;  /* 0x20000006ff077230 */ /* 0x000fe20000004100 */
        /* <DEDUP_REMOVED lines=21> */
[----:B------:R-:W-:-:S03]  /*11f20*/  F2FP.SATFINITE.E4M3.F32.PACK_AB_MERGE_C R10, R28, R3, R41 ;  /* 0x000000031c0a723e */ /* 0x000fc60004807029 */
[----:B------:R0:W-:Y:S04]  /*11f30*/  STS.128 [R47+0x18400], R4 ;  /* 0x018400042f007388 */ /* 0x0001e80000000c00 */
[----:B------:R0:W-:Y:S02]  /*11f40*/  STS.128 [R0+0x18400], R8 ;  /* 0x0184000800007388 */ /* 0x0001e40000000c00 */
.L_x_5574:
[----:B------:R-:W-:Y:S05]  /*11f50*/  BSYNC B0 ;  /* 0x0000000000007941 */ /* 0x000fea0003800000 */
.L_x_5567:
        /* <DEDUP_REMOVED lines=8> */
.L_x_5565:
[----:B0-23--:R-:W-:-:S05]  /*11fe0*/  IMAD.U32 R0, RZ, RZ, UR40 ;  /* 0x00000028ff007e24 */ /* 0x00dfca000f8e00ff */
[----:B------:R-:W-:-:S13]  /*11ff0*/  ISETP.NE.AND P0, PT, R0, 0x3, PT ;  /* 0x000000030000780c */ /* 0x000fda0003f05270 */
[----:B------:R-:W-:Y:S05]  /*12000*/  @!P0 BRA `(.L_x_5594) ;  /* 0x0000000000048947 */ /* 0x000fea0003800000 */
[----:B------:R-:W-:Y:S01]  /*12010*/  BPT.TRAP 0x1 ;  /* 0x000000040000795c */ /* 0x000fe20000300000 */
.L_x_5594:
[----:B-----5:R-:W-:Y:S01]  /*12020*/  IMAD R21, R17, 0x8, R16 ;  /* 0x0000000811157824 */ /* 0x020fe200078e0210 */
[----:B------:R-:W-:-:S04]  /*12030*/  SHF.L.U32 R0, R23, 0x1f, RZ ;  /* 0x0000001f17007819 */ /* 0x000fc800000006ff */
[----:B------:R0:W2:Y:S01]  /*12040*/  SYNCS.PHASECHK.TRANS64.TRYWAIT P1, [R21+URZ+0x2a830], R0 ;  /* 0x02a83000150075a7 */ /* 0x0000a2000802017f */
[----:B------:R-:W-:Y:S05]  /*12050*/  @!P0 BRA `(.L_x_5595) ;  /* 0x0000000000048947 */ /* 0x000fea0003800000 */
[----:B------:R-:W-:Y:S01]  /*12060*/  BPT.TRAP 0x1 ;  /* 0x000000040000795c */ /* 0x000fe20000300000 */
.L_x_5595:
[----:B--2---:R-:W-:Y:S05]  /*12070*/  @P1 BRA `(.L_x_5596) ;  /* 0x0000000000081947 */ /* 0x004fea0003800000 */
[----:B------:R-:W2:Y:S02]  /*12080*/  SYNCS.PHASECHK.TRANS64.TRYWAIT P1, [R21+URZ+0x2a830], R0 ;  /* 0x02a83000150075a7 */ /* 0x000ea4000802017f */
[----:B--2---:R-:W-:Y:S05]  /*12090*/  @!P1 BRA `(.L_x_5597) ;  /* 0x000001e000589947 */ /* 0x004fea0003800000 */
.L_x_5596:
[----:B------:R-:W-:Y:S05]  /*120a0*/  WARPSYNC.ALL ;  /* 0x0000000000007948 */ /* 0x000fea0003800000 */
[----:B0-2---:R-:W-:Y:S01]  /*120b0*/  VIADD R0, R16, 0x1e400 ;  /* 0x0001e40010007836 */ /* 0x005fe20000000000 */
[----:B------:R-:W-:Y:S01]  /*120c0*/  R2UR UR24, R44 ;  /* 0x000000002c1872ca */ /* 0x000fe200000e0000 */
[----:B----4-:R-:W-:Y:S01]  /*120d0*/  IMAD.MOV.U32 R7, RZ, RZ, -0x7fffffe0 ;  /* 0x80000020ff077424 */ /* 0x010fe200078e00ff */
[----:B------:R-:W-:Y:S01]  /*120e0*/  WARPGROUP.ARRIVE ;  /* 0x00000000000079c5 */ /* 0x000fe20000000000 */
[----:B------:R-:W-:Y:S01]  /*120f0*/  UMOV UR25, 0x80000020 ;  /* 0x8000002000197882 */ /* 0x000fe20000000000 */
[----:B------:R-:W-:Y:S01]  /*12100*/  SHF.R.U32.HI R0, RZ, 0x4, R0 ;  /* 0x00000004ff007819 */ /* 0x000fe20000011600 */
[----:B------:R-:W-:Y:S01]  /*12110*/  IMAD.MOV.U32 R9, RZ, RZ, -0x7fffffe0 ;  /* 0x80000020ff097424 */ /* 0x000fe200078e00ff */
[----:B------:R-:W-:Y:S01]  /*12120*/  R2UR UR27, R7 ;  /* 0x00000000071b72ca */ /* 0x000fe200000e0000 */
[----:B------:R-:W-:Y:S01]  /*12130*/  UMOV UR5, 0x80000020 ;  /* 0x8000002000057882 */ /* 0x000fe20000000000 */
[----:B------:R-:W-:Y:S01]  /*12140*/  LOP3.LUT R0, R0, 0x3fff, RZ, 0xc0, !PT ;  /* 0x00003fff00007812 */ /* 0x000fe200078ec0ff */
[----:B------:R-:W-:Y:S01]  /*12150*/  UMOV UR9, 0x80000020 ;  /* 0x8000002000097882 */ /* 0x000fe20000000000 */
[----:B------:R-:W-:Y:S01]  /*12160*/  R2UR UR7, R9 ;  /* 0x00000000090772ca */ /* 0x000fe200000e0000 */
[----:B------:R-:W-:Y:S01]  /*12170*/  IMAD.MOV.U32 R9, RZ, RZ, -0x7fffffe0 ;  /* 0x80000020ff097424 */ /* 0x000fe200078e00ff */
[----:B------:R-:W-:Y:S01]  /*12180*/  LOP3.LUT R5, R0, 0x10000, RZ, 0xfc, !PT ;  /* 0x0001000000057812 */ /* 0x000fe200078efcff */
[----:B------:R-:W-:Y:S01]  /*12190*/  ULOP3.LUT UR24, UR24, 0x10000, URZ, 0xfc, !UPT ;  /* 0x0001000018187892 */ /* 0x000fe2000f8efc3f */
[----:B------:R-:W-:Y:S01]  /*121a0*/  IMAD.MOV.U32 R7, RZ, RZ, -0x7fffffe0 ;  /* 0x80000020ff077424 */ /* 0x000fe200078e00ff */
[----:B------:R-:W-:Y:S01]  /*121b0*/  UMOV UR13, 0x80000020 ;  /* 0x80000020000d7882 */ /* 0x000fe20000000000 */
[----:B------:R-:W-:Y:S01]  /*121c0*/  R2UR UR11, R9 ;  /* 0x00000000090b72ca */ /* 0x000fe200000e0000 */
[----:B------:R-:W-:Y:S01]  /*121d0*/  IMAD R6, R17, 0x600, R5 ;  /* 0x0000060011067824 */ /* 0x000fe200078e0205 */
[----:B------:R-:W-:Y:S01]  /*121e0*/  UIADD3 UR4, UR24, 0x2, URZ ;  /* 0x0000000218047890 */ /* 0x000fe2000fffe03f */
[----:B------:R-:W-:Y:S01]  /*121f0*/  IMAD.MOV.U32 R9, RZ, RZ, -0x7fffffe0 ;  /* 0x80000020ff097424 */ /* 0x000fe200078e00ff */
[----:B------:R-:W-:Y:S01]  /*12200*/  UIADD3 UR8, UR24, 0x200, URZ ;  /* 0x0000020018087890 */ /* 0x000fe2000fffe03f */
[C---:B------:R-:W-:Y:S01]  /*12210*/  VIADD R8, R6.reuse, 0x2 ;  /* 0x0000000206087836 */ /* 0x040fe20000000000 */
[----:B------:R-:W-:Y:S01]  /*12220*/  R2UR UR26, R6 ;  /* 0x00000000061a72ca */ /* 0x000fe200000e0000 */
[----:B------:R-:W-:Y:S01]  /*12230*/  UIADD3 UR12, UR24, 0x202, URZ ;  /* 0x00000202180c7890 */ /* 0x000fe2000fffe03f */
[----:B------:R-:W-:Y:S01]  /*12240*/  R2UR UR15, R9 ;  /* 0x00000000090f72ca */ /* 0x000fe200000e0000 */
[----:B------:R-:W-:Y:S01]  /*12250*/  IMAD.MOV.U32 R9, RZ, RZ, -0x7fffffe0 ;  /* 0x80000020ff097424 */ /* 0x000fe200078e00ff */
[----:B------:R-:W-:Y:S01]  /*12260*/  R2UR UR6, R8 ;  /* 0x00000000080672ca */ /* 0x000fe200000e0000 */
[----:B------:R-:W-:Y:S01]  /*12270*/  VIADD R8, R6, 0x200 ;  /* 0x0000020006087836 */ /* 0x000fe20000000000 */
[----:B------:R-:W-:Y:S01]  /*12280*/  UIADD3 UR16, UR24, 0x400, URZ ;  /* 0x0000040018107890 */ /* 0x000fe2000fffe03f */
[----:B------:R-:W-:Y:S01]  /*12290*/  R2UR UR23, R7 ;  /* 0x00000000071772ca */ /* 0x000fe200000e0000 */
[----:B------:R-:W-:Y:S01]  /*122a0*/  UMOV UR17, 0x80000020 ;  /* 0x8000002000117882 */ /* 0x000fe20000000000 */
[----:B------:R-:W-:Y:S01]  /*122b0*/  R2UR UR19, R9 ;  /* 0x00000000091372ca */ /* 0x000fe200000e0000 */
[----:B------:R-:W-:Y:S01]  /*122c0*/  UIADD3 UR20, UR24, 0x402, URZ ;  /* 0x0000040218147890 */ /* 0x000fe2000fffe03f */
[----:B------:R-:W-:Y:S01]  /*122d0*/  R2UR UR10, R8 ;  /* 0x00000000080a72ca */ /* 0x000fe200000e0000 */
[----:B------:R-:W-:Y:S01]  /*122e0*/  VIADD R8, R6, 0x202 ;  /* 0x0000020206087836 */ /* 0x000fe20000000000 */
[----:B------:R-:W-:Y:S01]  /*122f0*/  QGMMA.64x128x32.F32.E4M3.E4M3 R24, gdesc[UR24], RZ, !UPT, gsb0 ;  /* 0x01e00000181879f3 */ /* 0x000fe2000c0008ff */
[----:B------:R-:W-:-:S03]  /*12300*/  UMOV UR21, 0x80000020 ;  /* 0x8000002000157882 */ /* 0x000fc60000000000 */
[----:B------:R-:W-:Y:S01]  /*12310*/  R2UR UR14, R8 ;  /* 0x00000000080e72ca */ /* 0x000fe200000e0000 */
[C---:B------:R-:W-:Y:S02]  /*12320*/  VIADD R8, R6.reuse, 0x400 ;  /* 0x0000040006087836 */ /* 0x040fe40000000000 */
[----:B------:R-:W-:-:S03]  /*12330*/  VIADD R6, R6, 0x402 ;  /* 0x0000040206067836 */ /* 0x000fc60000000000 */
[----:B------:R-:W-:Y:S02]  /*12340*/  R2UR UR18, R8 ;  /* 0x00000000081272ca */ /* 0x000fe400000e0000 */
[----:B------:R-:W-:Y:S01]  /*12350*/  R2UR UR22, R6 ;  /* 0x00000000061672ca */ /* 0x000fe200000e0000 */
        /* <DEDUP_REMOVED lines=18> */
.L_x_5598:
[----:B------:R-:W2:Y:S01]  /*12480*/  LDL R8, [R1] ;  /* 0x0000000001087983 */ /* 0x000ea20000100800 */
[----:B------:R-:W0:Y:S01]  /*12490*/  LDC R6, c[0x0][0x448] ;  /* 0x00011200ff067b82 */ /* 0x000e220000000800 */
[C---:B------:R-:W-:Y:S01]  /*124a0*/  FMUL.FTZ R91, R2.reuse, R33 ;  /* 0x00000021025b7220 */ /* 0x040fe20000410000 */
[C---:B------:R-:W-:Y:S01]  /*124b0*/  FMUL.FTZ R33, R2.reuse, R62 ;  /* 0x0000003e02217220 */ /* 0x040fe20000410000 */
[C---:B------:R-:W-:Y:S01]  /*124c0*/  FMUL.FTZ R62, R2.reuse, R65 ;  /* 0x00000041023e7220 */ /* 0x040fe20000410000 */
[C---:B------:R-:W-:Y:S01]  /*124d0*/  FMUL.FTZ R65, R2.reuse, R68 ;  /* 0x0000004402417220 */ /* 0x040fe20000410000 */
[C---:B------:R-:W-:Y:S01]  /*124e0*/  FMUL.FTZ R101, R2.reuse, R48 ;  /* 0x0000003002657220 */ /* 0x040fe20000410000 */
[C---:B------:R-:W-:Y:S01]  /*124f0*/  FMUL.FTZ R10, R2.reuse, R30 ;  /* 0x0000001e020a7220 */ /* 0x040fe20000410000 */
[----:B------:R-:W-:Y:S02]  /*12500*/  VIADD R21, R21, 0x2a840 ;  /* 0x0002a84015157836 */ /* 0x000fe40000000000 */
        /* <DEDUP_REMOVED lines=16> */
[----:B0-----:R-:W-:Y:S01]  /*12610*/  ISETP.NE.AND P1, PT, R6, 0x1, PT ;  /* 0x000000010600780c */ /* 0x001fe20003f25270 */
        /* <DEDUP_REMOVED lines=12> */
[----:B------:R-:W0:Y:S01]  /*126e0*/  @P1 LDC R7, c[0x0][0x44c] ;  /* 0x00011300ff071b82 */ /* 0x000e220000000800 */
[C---:B------:R-:W-:Y:S01]  /*126f0*/  FMUL.FTZ R98, R2.reuse, R45 ;  /* 0x0000002d02627220 */ /* 0x040fe20000410000 */
[C---:B------:R-:W-:Y:S01]  /*12700*/  FMUL.FTZ R25, R2.reuse, R46 ;  /* 0x0000002e02197220 */ /* 0x040fe20000410000 */
[C---:B------:R-:W-:Y:S01]  /*12710*/  FMUL.FTZ R32, R2.reuse, R59 ;  /* 0x0000003b02207220 */ /* 0x040fe20000410000 */
[C---:B------:R-:W-:Y:S01]  /*12720*/  FMUL.FTZ R35, R2.reuse, R66 ;  /* 0x0000004202237220 */ /* 0x040fe20000410000 */
[C---:B------:R-:W-:Y:S01]  /*12730*/  FMUL.FTZ R61, R2.reuse, R69 ;  /* 0x00000045023d7220 */ /* 0x040fe20000410000 */
[C---:B------:R-:W-:Y:S01]  /*12740*/  FMUL.FTZ R38, R2.reuse, R70 ;  /* 0x0000004602267220 */ /* 0x040fe20000410000 */
[C---:B------:R-:W-:Y:S01]  /*12750*/  FMUL.FTZ R63, R2.reuse, R72 ;  /* 0x00000048023f7220 */ /* 0x040fe20000410000 */
[----:B------:R-:W1:Y:S01]  /*12760*/  @P1 LDC R9, c[0x0][0x450] ;  /* 0x00011400ff091b82 */ /* 0x000e620000000800 */
        /* <DEDUP_REMOVED lines=24> */
[----:B------:R-:W-:Y:S01]  /*128f0*/  ULDC UR41, c[0x0][0x9dc] ;  /* 0x0002770000297ab9 */ /* 0x000fe20000000800 */
[----:B------:R-:W-:Y:S01]  /*12900*/  LEA R64, R94, 0xffffff80, 0x7 ;  /* 0xffffff805e407811 */ /* 0x000fe200078e38ff */
[----:B------:R-:W-:-:S05]  /*12910*/  ULOP3.LUT UR41, URZ, UR41, URZ, 0x33, !UPT ;  /* 0x000000293f297292 */ /* 0x000fca000f8e333f */
        /* <DEDUP_REMOVED lines=27> */
[----:B------:R-:W3:Y:S01]  /*12ad0*/  MUFU.TANH R100, R100 ;  /* 0x0000006400647308 */ /* 0x000ee20000002400 */
[----:B--2---:R-:W-:-:S07]  /*12ae0*/  IMAD.IADD R68, R8, 0x1, R211 ;  /* 0x0000000108447824 */ /* 0x004fce00078e02d3 */
[----:B------:R-:W2:Y:S01]  /*12af0*/  MUFU.TANH R96, R96 ;  /* 0x0000006000607308 */ /* 0x000ea20000002400 */
[----:B0-----:R-:W-:Y:S02]  /*12b00*/  @P1 IMAD.HI.U32 R8, R68, R7, RZ ;  /* 0x0000000744081227 */ /* 0x001fe400078e00ff */
[----:B------:R-:W0:Y:S03]  /*12b10*/  LDC.64 R6, c[0x0][0x9e0] ;  /* 0x00027800ff067b82 */ /* 0x000e260000000a00 */
[----:B-1----:R-:W-:Y:S01]  /*12b20*/  @P1 SHF.R.U32.HI R68, RZ, R9, R8 ;  /* 0x00000009ff441219 */ /* 0x002fe20000011608 */
[----:B------:R-:W-:Y:S01]  /*12b30*/  IMAD.U32 R8, RZ, RZ, UR38 ;  /* 0x00000026ff087e24 */ /* 0x000fe2000f8e00ff */
[----:B------:R-:W1:Y:S01]  /*12b40*/  MUFU.TANH R29, R29 ;  /* 0x0000001d001d7308 */ /* 0x000e620000002400 */
[----:B------:R-:W-:Y:S02]  /*12b50*/  IMAD.MOV.U32 R9, RZ, RZ, -0x80 ;  /* 0xffffff80ff097424 */ /* 0x000fe400078e00ff */
[----:B------:R-:W5:Y:S01]  /*12b60*/  SHFL.IDX PT, R48, R68, RZ, 0x1c1f ;  /* 0x001c1fff44307589 */ /* 0x000f6200000e0000 */
[----:B------:R-:W-:Y:S01]  /*12b70*/  PRMT R8, R8, 0x654, R21 ;  /* 0x0000065408087816 */ /* 0x000fe20000000015 */
[----:B------:R-:W-:-:S03]  /*12b80*/  IMAD R76, R94, R9, 0x80 ;  /* 0x000000805e4c7424 */ /* 0x000fc600078e0209 */
[----:B------:R4:W-:Y:S01]  /*12b90*/  SYNCS.ARRIVE.TRANS64.RED.A1T0 RZ, [R8+URZ], RZ ;  /* 0x000000ff08ff79a7 */ /* 0x0009e2000810043f */
[----:B------:R-:W0:Y:S01]  /*12ba0*/  MUFU.TANH R30, R30 ;  /* 0x0000001e001e7308 */ /* 0x000e220000002400 */
[C-C-:B------:R-:W-:Y:S02]  /*12bb0*/  IADD3 R75, -R201.reuse, R203, R76.reuse ;  /* 0x000000cbc94b7210 */ /* 0x140fe40007ffe14c */
[----:B----4-:R-:W-:-:S05]  /*12bc0*/  IADD3 R8, -R201, 0x1, R76 ;  /* 0x00000001c9087810 */ /* 0x010fca0007ffe14c */
[----:B------:R-:W4:Y:S01]  /*12bd0*/  MUFU.TANH R55, R55 ;  /* 0x0000003700377308 */ /* 0x000f220000002400 */
[----:B0-----:R-:W-:Y:S02]  /*12be0*/  ISETP.GE.AND P2, PT, R7, 0x1, PT ;  /* 0x000000010700780c */ /* 0x001fe40003f46270 */
[----:B------:R-:W-:-:S05]  /*12bf0*/  IADD3 R9, -R202, R8, R203 ;  /* 0x00000008ca097210 */ /* 0x000fca0007ffe1cb */
[----:B------:R-:W0:Y:S01]  /*12c00*/  MUFU.TANH R56, R56 ;  /* 0x0000003800387308 */ /* 0x000e220000002400 */
[C---:B------:R-:W-:Y:S02]  /*12c10*/  IMAD.IADD R74, R9.reuse, 0x1, R6 ;  /* 0x00000001094a7824 */ /* 0x040fe400078e0206 */
[----:B------:R-:W-:-:S03]  /*12c20*/  VIADD R71, R9, UR41 ;  /* 0x0000002909477c36 */ /* 0x000fc60008000000 */
[----:B-----5:R-:W-:Y:S01]  /*12c30*/  VIADDMNMX R78, R48, R74, R75, PT ;  /* 0x0000004a304e7246 */ /* 0x020fe2000380014b */
[----:B------:R-:W-:Y:S01]  /*12c40*/  IMAD.IADD R79, R71, 0x1, R48 ;  /* 0x00000001474f7824 */ /* 0x000fe200078e0230 */
        /* <DEDUP_REMOVED lines=29> */
[----:B------:R-:W0:Y:S01]  /*12e20*/  MUFU.TANH R46, R46 ;  /* 0x0000002e002e7308 */ /* 0x000e220000002400 */
[----:B-1234-:R-:W-:Y:S05]  /*12e30*/  @!P2 BRA `(.L_x_5599) ;  /* 0x000000000050a947 */ /* 0x01efea0003800000 */
[----:B------:R-:W-:Y:S01]  /*12e40*/  IADD3 R47, -R202, R203, R48 ;  /* 0x000000cbca2f7210 */ /* 0x000fe20007ffe130 */
[----:B------:R-:W-:Y:S03]  /*12e50*/  BSSY B0, `(.L_x_5600) ;  /* 0x000000e000007945 */ /* 0x000fe60003800000 */
[----:B------:R-:W-:-:S13]  /*12e60*/  ISETP.GT.AND P3, PT, R47, -0x1, PT ;  /* 0xffffffff2f00780c */ /* 0x000fda0003f64270 */
        /* <DEDUP_REMOVED lines=8> */
.L_x_5601:
[----:B------:R-:W-:-:S13]  /*12ef0*/  ISETP.NE.AND P3, PT, R7, 0x1, PT ;  /* 0x000000010700780c */ /* 0x000fda0003f65270 */
[----:B------:R-:W1:Y:S02]  /*12f00*/  @P3 LDC.64 R8, c[0x0][0x9e8] ;  /* 0x00027a00ff083b82 */ /* 0x000e640000000a00 */
[----:B-1----:R-:W-:-:S05]  /*12f10*/  @P3 IMAD.HI.U32 R8, R47, R8, RZ ;  /* 0x000000082f083227 */ /* 0x002fca00078e00ff */
[----:B------:R-:W-:-:S07]  /*12f20*/  @P3 SHF.R.U32.HI R47, RZ, R9, R8 ;  /* 0x00000009ff2f3219 */ /* 0x000fce0000011608 */
.L_x_5602:
[----:B------:R-:W-:Y:S05]  /*12f30*/  BSYNC B0 ;  /* 0x0000000000007941 */ /* 0x000fea0003800000 */
.L_x_5600:
[----:B------:R-:W-:-:S04]  /*12f40*/  IMAD R8, R47, R7, -R64 ;  /* 0x000000072f087224 */ /* 0x000fc800078e0a40 */
[----:B------:R-:W-:-:S05]  /*12f50*/  IMAD.IADD R8, R8, 0x1, -R201 ;  /* 0x0000000108087824 */ /* 0x000fca00078e0ac9 */
[----:B------:R-:W-:Y:S02]  /*12f60*/  VIMNMX R79, R79, R8, !PT ;  /* 0x000000084f4f7248 */ /* 0x000fe40007fe0100 */
[----:B------:R-:W-:-:S07]  /*12f70*/  VIADDMNMX R78, R8, R7, R78, PT ;  /* 0x00000007084e7246 */ /* 0x000fce000380014e */
.L_x_5599:
[C---:B------:R-:W-:Y:S01]  /*12f80*/  ISETP.GE.AND P3, PT, R76.reuse, 0x2, PT ;  /* 0x000000024c00780c */ /* 0x040fe20003f66270 */
[----:B------:R-:W1:Y:S01]  /*12f90*/  SHFL.IDX PT, R68, R68, 0x1, 0x1c1f ;  /* 0x003c1f0044447f89 */ /* 0x000e6200000e0000 */
[----:B------:R-:W-:Y:S02]  /*12fa0*/  ISETP.GE.AND P5, PT, R76, 0x9, PT ;  /* 0x000000094c00780c */ /* 0x000fe40003fa6270 */
[----:B------:R-:W-:Y:S02]  /*12fb0*/  ISETP.GT.AND P4, PT, R79, 0x1, !P3 ;  /* 0x000000014f00780c */ /* 0x000fe40005f84270 */
[----:B------:R-:W-:Y:S02]  /*12fc0*/  P2R R111, PR, RZ, 0x20 ;  /* 0x00000020ff6f7803 */ /* 0x000fe40000000000 */
[----:B------:R-:W-:-:S04]  /*12fd0*/  ISETP.LT.OR P4, PT, R78, 0x2, P4 ;  /* 0x000000024e00780c */ /* 0x000fc80002781670 */
[----:B------:R-:W-:Y:S02]  /*12fe0*/  FSEL R88, R88, -INF , !P4 ;  /* 0xff80000058587808 */ /* 0x000fe40006000000 */
[----:B------:R-:W-:Y:S02]  /*12ff0*/  ISETP.GT.AND P4, PT, R79, 0x8, !P5 ;  /* 0x000000084f00780c */ /* 0x000fe40006f84270 */
[----:B------:R-:W-:Y:S02]  /*13000*/  ISETP.GE.AND P5, PT, R76, 0xa, PT ;  /* 0x0000000a4c00780c */ /* 0x000fe40003fa6270 */
[----:B------:R-:W-:Y:S02]  /*13010*/  ISETP.LT.OR P4, PT, R78, 0x9, P4 ;  /* 0x000000094e00780c */ /* 0x000fe40002781670 */
[----:B------:R-:W-:Y:S02]  /*13020*/  P2R R110, PR, RZ, 0x20 ;  /* 0x00000020ff6e7803 */ /* 0x000fe40000000000 */
[----:B------:R-:W-:-:S02]  /*13030*/  FSEL R90, R90, -INF , !P4 ;  /* 0xff8000005a5a7808 */ /* 0x000fc40006000000 */
[----:B------:R-:W-:Y:S01]  /*13040*/  ISETP.GT.AND P4, PT, R79, 0x9, !P5 ;  /* 0x000000094f00780c */ /* 0x000fe20006f84270 */
[----:B-1----:R-:W-:Y:S01]  /*13050*/  IMAD.IADD R71, R71, 0x1, R68 ;  /* 0x0000000147477824 */ /* 0x002fe200078e0244 */
[----:B------:R-:W-:Y:S02]  /*13060*/  ISETP.GE.AND P5, PT, R76, 0x11, PT ;  /* 0x000000114c00780c */ /* 0x000fe40003fa6270 */
[----:B------:R-:W-:Y:S02]  /*13070*/  ISETP.LT.OR P4, PT, R78, 0xa, P4 ;  /* 0x0000000a4e00780c */ /* 0x000fe40002781670 */
[----:B------:R-:W-:Y:S02]  /*13080*/  P2R R109, PR, RZ, 0x20 ;  /* 0x00000020ff6d7803 */ /* 0x000fe40000000000 */
[----:B------:R-:W-:Y:S02]  /*13090*/  FSEL R89, R89, -INF , !P4 ;  /* 0xff80000059597808 */ /* 0x000fe40006000000 */
[----:B------:R-:W-:-:S02]  /*130a0*/  ISETP.GT.AND P4, PT, R79, 0x10, !P5 ;  /* 0x000000104f00780c */ /* 0x000fc40006f84270 */
[----:B------:R-:W-:Y:S02]  /*130b0*/  ISETP.GE.AND P5, PT, R76, 0x12, PT ;  /* 0x000000124c00780c */ /* 0x000fe40003fa6270 */
[----:B------:R-:W-:Y:S02]  /*130c0*/  ISETP.LT.OR P4, PT, R78, 0x11, P4 ;  /* 0x000000114e00780c */ /* 0x000fe40002781670 */
[----:B------:R-:W-:Y:S02]  /*130d0*/  P2R R108, PR, RZ, 0x20 ;  /* 0x00000020ff6c7803 */ /* 0x000fe40000000000 */
[----:B------:R-:W-:Y:S02]  /*130e0*/  FSEL R92, R92, -INF , !P4 ;  /* 0xff8000005c5c7808 */ /* 0x000fe40006000000 */
[----:B------:R-:W-:Y:S02]  /*130f0*/  ISETP.GT.AND P4, PT, R79, 0x11, !P5 ;  /* 0x000000114f00780c */ /* 0x000fe40006f84270 */
[----:B------:R-:W-:-:S02]  /*13100*/  ISETP.GE.AND P5, PT, R76, 0x19, PT ;  /* 0x000000194c00780c */ /* 0x000fc40003fa6270 */
[----:B------:R-:W-:Y:S02]  /*13110*/  ISETP.LT.OR P4, PT, R78, 0x12, P4 ;  /* 0x000000124e00780c */ /* 0x000fe40002781670 */
[----:B------:R-:W-:Y:S02]  /*13120*/  P2R R113, PR, RZ, 0x20 ;  /* 0x00000020ff717803 */ /* 0x000fe40000000000 */
[----:B------:R-:W-:Y:S02]  /*13130*/  FSEL R91, R91, -INF , !P4 ;  /* 0xff8000005b5b7808 */ /* 0x000fe40006000000 */
[----:B------:R-:W-:Y:S02]  /*13140*/  ISETP.GT.AND P4, PT, R79, 0x18, !P5 ;  /* 0x000000184f00780c */ /* 0x000fe40006f84270 */
[----:B------:R-:W-:Y:S02]  /*13150*/  ISETP.GE.AND P5, PT, R76, 0x1a, PT ;  /* 0x0000001a4c00780c */ /* 0x000fe40003fa6270 */
[----:B------:R-:W-:-:S02]  /*13160*/  ISETP.LT.OR P4, PT, R78, 0x19, P4 ;  /* 0x000000194e00780c */ /* 0x000fc40002781670 */
[----:B------:R-:W-:Y:S02]  /*13170*/  P2R R107, PR, RZ, 0x20 ;  /* 0x00000020ff6b7803 */ /* 0x000fe40000000000 */
[----:B------:R-:W-:Y:S02]  /*13180*/  FSEL R93, R93, -INF , !P4 ;  /* 0xff8000005d5d7808 */ /* 0x000fe40006000000 */
[----:B------:R-:W-:Y:S02]  /*13190*/  ISETP.GT.AND P4, PT, R79, 0x19, !P5 ;  /* 0x000000194f00780c */ /* 0x000fe40006f84270 */
[----:B------:R-:W-:Y:S02]  /*131a0*/  ISETP.GE.AND P5, PT, R76, 0x21, PT ;  /* 0x000000214c00780c */ /* 0x000fe40003fa6270 */
[----:B------:R-:W-:Y:S02]  /*131b0*/  ISETP.LT.OR P4, PT, R78, 0x1a, P4 ;  /* 0x0000001a4e00780c */ /* 0x000fe40002781670 */
[----:B------:R-:W-:-:S02]  /*131c0*/  P2R R106, PR, RZ, 0x20 ;  /* 0x00000020ff6a7803 */ /* 0x000fc40000000000 */
[----:B------:R-:W-:Y:S02]  /*131d0*/  FSEL R36, R36, -INF , !P4 ;  /* 0xff80000024247808 */ /* 0x000fe40006000000 */
[----:B------:R-:W-:Y:S02]  /*131e0*/  ISETP.GT.AND P4, PT, R79, 0x20, !P5 ;  /* 0x000000204f00780c */ /* 0x000fe40006f84270 */
[----:B------:R-:W-:Y:S02]  /*131f0*/  ISETP.GE.AND P5, PT, R76, 0x22, PT ;  /* 0x000000224c00780c */ /* 0x000fe40003fa6270 */
[----:B------:R-:W-:Y:S02]  /*13200*/  ISETP.LT.OR P4, PT, R78, 0x21, P4 ;  /* 0x000000214e00780c */ /* 0x000fe40002781670 */
[----:B------:R-:W-:Y:S02]  /*13210*/  P2R R105, PR, RZ, 0x20 ;  /* 0x00000020ff697803 */ /* 0x000fe40000000000 */
[----:B------:R-:W-:-:S02]  /*13220*/  FSEL R47, R103, -INF , !P4 ;  /* 0xff800000672f7808 */ /* 0x000fc40006000000 */
[----:B------:R-:W-:Y:S02]  /*13230*/  ISETP.GT.AND P4, PT, R79, 0x21, !P5 ;  /* 0x000000214f00780c */ /* 0x000fe40006f84270 */
        /* <DEDUP_REMOVED lines=29> */
[C---:B------:R-:W-:Y:S02]  /*13410*/  ISETP.GT.AND P4, PT, R79.reuse, 0x39, !P5 ;  /* 0x000000394f00780c */ /* 0x040fe40006f84270 */
[----:B------:R-:W-:Y:S02]  /*13420*/  ISETP.GE.AND P5, PT, R76, 0x41, PT ;  /* 0x000000414c00780c */ /* 0x000fe40003fa6270 */
[----:B------:R-:W-:Y:S02]  /*13430*/  ISETP.LT.OR P4, PT, R78, 0x3a, P4 ;  /* 0x0000003a4e00780c */ /* 0x000fe40002781670 */
[----:B------:R-:W-:Y:S02]  /*13440*/  VIADDMNMX R74, R68, R74, R75, PT ;  /* 0x0000004a444a7246 */ /* 0x000fe4000380014b */
        /* <DEDUP_REMOVED lines=10> */
[----:B0-----:R-:W-:Y:S02]  /*134f0*/  FSEL R56, R56, -INF , !P4 ;  /* 0xff80000038387808 */ /* 0x001fe40006000000 */
        /* <DEDUP_REMOVED lines=71> */
[----:B------:R-:W-:Y:S01]  /*13970*/  FSEL R72, R72, -INF , !P6 ;  /* 0xff80000048487808 */ /* 0x000fe20007000000 */
[----:B------:R-:W-:Y:S08]  /*13980*/  @!P2 BRA `(.L_x_5603) ;  /* 0x000000000050a947 */ /* 0x000ff00003800000 */
[----:B------:R-:W-:Y:S01]  /*13990*/  IADD3 R75, -R202, R203, R68 ;  /* 0x000000cbca4b7210 */ /* 0x000fe20007ffe144 */
[----:B------:R-:W-:Y:S03]  /*139a0*/  BSSY B0, `(.L_x_5604) ;  /* 0x000000e000007945 */ /* 0x000fe60003800000 */
        /* <DEDUP_REMOVED lines=9> */
.L_x_5605:
[----:B------:R-:W-:-:S13]  /*13a40*/  ISETP.NE.AND P6, PT, R7, 0x1, PT ;  /* 0x000000010700780c */ /* 0x000fda0003fc5270 */
[----:B------:R-:W0:Y:S02]  /*13a50*/  @P6 LDC.64 R8, c[0x0][0x9e8] ;  /* 0x00027a00ff086b82 */ /* 0x000e240000000a00 */
[----:B0-----:R-:W-:-:S05]  /*13a60*/  @P6 IMAD.HI.U32 R8, R75, R8, RZ ;  /* 0x000000084b086227 */ /* 0x001fca00078e00ff */
[----:B------:R-:W-:-:S07]  /*13a70*/  @P6 SHF.R.U32.HI R75, RZ, R9, R8 ;  /* 0x00000009ff4b6219 */ /* 0x000fce0000011608 */
.L_x_5606:
[----:B------:R-:W-:Y:S05]  /*13a80*/  BSYNC B0 ;  /* 0x0000000000007941 */ /* 0x000fea0003800000 */
.L_x_5604:
[----:B------:R-:W-:-:S04]  /*13a90*/  IMAD R64, R75, R7, -R64 ;  /* 0x000000074b407224 */ /* 0x000fc800078e0a40 */
[----:B------:R-:W-:-:S05]  /*13aa0*/  IMAD.IADD R64, R64, 0x1, -R201 ;  /* 0x0000000140407824 */ /* 0x000fca00078e0ac9 */
[----:B------:R-:W-:Y:S02]  /*13ab0*/  VIMNMX R71, R71, R64, !PT ;  /* 0x0000004047477248 */ /* 0x000fe40007fe0100 */
[----:B------:R-:W-:-:S07]  /*13ac0*/  VIADDMNMX R74, R64, R7, R74, PT ;  /* 0x00000007404a7246 */ /* 0x000fce000380014a */
.L_x_5603:
[----:B------:R-:W-:Y:S01]  /*13ad0*/  ISETP.GT.AND P3, PT, R71, 0x1, !P3 ;  /* 0x000000014700780c */ /* 0x000fe20005f64270 */
[----:B------:R-:W-:Y:S01]  /*13ae0*/  ULDC UR35, c[0x0][0x988] ;  /* 0x0002620000237ab9 */ /* 0x000fe20000000800 */
[----:B------:R-:W-:Y:S02]  /*13af0*/  ISETP.NE.AND P6, PT, R113, RZ, PT ;  /* 0x000000ff7100720c */ /* 0x000fe40003fc5270 */
[----:B------:R-:W-:Y:S02]  /*13b00*/  ISETP.LT.OR P3, PT, R74, 0x2, P3 ;  /* 0x000000024a00780c */ /* 0x000fe40001f61670 */
[----:B------:R-:W-:Y:S02]  /*13b10*/  FMNMX.FTZ R9, R77, R88, !PT ;  /* 0x000000584d097209 */ /* 0x000fe40007810000 */
[----:B------:R-:W-:Y:S02]  /*13b20*/  FSEL R3, R3, -INF , !P3 ;  /* 0xff80000003037808 */ /* 0x000fe40005800000 */
[----:B------:R-:W-:-:S02]  /*13b30*/  ISETP.NE.AND P3, PT, R111, RZ, PT ;  /* 0x000000ff6f00720c */ /* 0x000fc40003f65270 */
[C---:B------:R-:W-:Y:S02]  /*13b40*/  ISETP.GT.AND P4, PT, R71.reuse, 0x71, !P4 ;  /* 0x000000714700780c */ /* 0x040fe40006784270 */
[C---:B------:R-:W-:Y:S02]  /*13b50*/  ISETP.GT.AND P3, PT, R71.reuse, 0x8, !P3 ;  /* 0x000000084700780c */ /* 0x040fe40005f64270 */
[----:B------:R-:W-:Y:S02]  /*13b60*/  ISETP.GT.AND P5, PT, R71, 0x78, !P5 ;  /* 0x000000784700780c */ /* 0x000fe40006fa4270 */
[C---:B------:R-:W-:Y:S02]  /*13b70*/  ISETP.LT.OR P3, PT, R74.reuse, 0x9, P3 ;  /* 0x000000094a00780c */ /* 0x040fe40001f61670 */
[----:B------:R-:W-:Y:S02]  /*13b80*/  ISETP.LT.OR P4, PT, R74, 0x72, P4 ;  /* 0x000000724a00780c */ /* 0x000fe40002781670 */
        /* <DEDUP_REMOVED lines=22> */
[----:B------:R-:W-:Y:S02]  /*13cf0*/  ISETP.GT.AND P3, PT, R71, 0x18, !P6 ;  /* 0x000000184700780c */ /* 0x000fe40007764270 */
[----:B------:R-:W-:Y:S02]  /*13d00*/  ISETP.NE.AND P6, PT, R114, RZ, PT ;  /* 0x000000ff7200720c */ /* 0x000fe40003fc5270 */
        /* <DEDUP_REMOVED lines=49> */
[C---:B------:R-:W-:Y:S02]  /*14020*/  ISETP.LT.OR P3, PT, R74.reuse, 0x32, P3 ;  /* 0x000000324a00780c */ /* 0x040fe40001f61670 */
[----:B------:R-:W-:Y:S01]  /*14030*/  ISETP.LT.OR P5, PT, R74, 0x79, P5 ;  /* 0x000000794a00780c */ /* 0x000fe20002fa1670 */
[----:B------:R-:W0:Y:S01]  /*14040*/  SHFL.BFLY PT, R10, R9, 0x2, 0x1f ;  /* 0x0c401f00090a7f89 */ /* 0x000e2200000e0000 */
[----:B------:R-:W-:Y:S02]  /*14050*/  FSEL R28, R28, -INF , !P3 ;  /* 0xff8000001c1c7808 */ /* 0x000fe40005800000 */
[----:B------:R-:W-:Y:S02]  /*14060*/  ISETP.NE.AND P3, PT, R98, RZ, PT ;  /* 0x000000ff6200720c */ /* 0x000fe40003f65270 */
[----:B------:R-:W-:Y:S02]  /*14070*/  FSEL R44, R44, -INF , !P4 ;  /* 0xff8000002c2c7808 */ /* 0x000fe40006000000 */
[----:B------:R-:W-:-:S02]  /*14080*/  ISETP.GT.AND P3, PT, R71, 0x38, !P3 ;  /* 0x000000384700780c */ /* 0x000fc40005f64270 */
[----:B------:R-:W-:Y:S02]  /*14090*/  FSEL R21, R21, -INF , !P5 ;  /* 0xff80000015157808 */ /* 0x000fe40006800000 */
[----:B------:R-:W-:-:S04]  /*140a0*/  ISETP.LT.OR P3, PT, R74, 0x39, P3 ;  /* 0x000000394a00780c */ /* 0x000fc80001f61670 */
[----:B------:R-:W-:Y:S02]  /*140b0*/  FSEL R29, R29, -INF , !P3 ;  /* 0xff8000001d1d7808 */ /* 0x000fe40005800000 */
[----:B------:R-:W-:-:S04]  /*140c0*/  ISETP.NE.AND P3, PT, R97, RZ, PT ;  /* 0x000000ff6100720c */ /* 0x000fc80003f65270 */
[----:B------:R-:W-:Y:S02]  /*140d0*/  ISETP.GT.AND P3, PT, R71, 0x39, !P3 ;  /* 0x000000394700780c */ /* 0x000fe40005f64270 */
[----:B0-----:R-:W-:Y:S02]  /*140e0*/  FMNMX.FTZ R14, R9, R10, !PT ;  /* 0x0000000a090e7209 */ /* 0x001fe40007810000 */
[----:B------:R-:W-:-:S03]  /*140f0*/  ISETP.LT.OR P3, PT, R74, 0x3a, P3 ;  /* 0x0000003a4a00780c */ /* 0x000fc60001f61670 */
[----:B------:R-:W0:Y:S01]  /*14100*/  SHFL.BFLY PT, R75, R14, 0x1, 0x1f ;  /* 0x0c201f000e4b7f89 */ /* 0x000e2200000e0000 */
        /* <DEDUP_REMOVED lines=8> */
[----:B0-----:R-:W-:Y:S01]  /*14190*/  FMNMX.FTZ R10, R14, R75, !PT ;  /* 0x0000004b0e0a7209 */ /* 0x001fe20007810000 */
[----:B------:R-:W-:Y:S01]  /*141a0*/  IMAD.U32 R75, RZ, RZ, UR35 ;  /* 0x00000023ff4b7e24 */ /* 0x000fe2000f8e00ff */
[----:B------:R-:W-:-:S02]  /*141b0*/  FSEL R32, R32, -INF , !P3 ;  /* 0xff80000020207808 */ /* 0x000fc40005800000 */
        /* <DEDUP_REMOVED lines=45> */
[----:B------:R-:W-:-:S04]  /*14490*/  FSETP.NEU.FTZ.AND P3, PT, R10, -INF , PT ;  /* 0xff8000000a00780b */ /* 0x000fc80003f7d000 */
[----:B------:R-:W-:Y:S02]  /*144a0*/  FSEL R78, R78, RZ, P3 ;  /* 0x000000ff4e4e7208 */ /* 0x000fe40001800000 */
[----:B------:R-:W-:Y:S02]  /*144b0*/  ISETP.GT.AND P3, PT, R71, RZ, !P6 ;  /* 0x000000ff4700720c */ /* 0x000fe40007764270 */
[----:B------:R-:W-:Y:S01]  /*144c0*/  ISETP.NE.AND P6, PT, R76, RZ, PT ;  /* 0x000000ff4c00720c */ /* 0x000fe20003fc5270 */
[----:B------:R-:W-:-:S01]  /*144d0*/  FFMA.FTZ R82, R36, UR35, -R78 ;  /* 0x0000002324527c23 */ /* 0x000fc2000801084e */
[----:B------:R-:W-:Y:S01]  /*144e0*/  ISETP.LT.OR P3, PT, R74, 0x1, P3 ;  /* 0x000000014a00780c */ /* 0x000fe20001f61670 */
[----:B------:R-:W-:-:S01]  /*144f0*/  FFMA.FTZ R36, R47, UR35, -R78 ;  /* 0x000000232f247c23 */ /* 0x000fc2000801084e */
[--C-:B------:R-:W-:Y:S01]  /*14500*/  FFMA.FTZ R9, R88, UR35, -R78.reuse ;  /* 0x0000002358097c23 */ /* 0x100fe2000801084e */
[----:B------:R-:W-:-:S01]  /*14510*/  FFMA.FTZ R64, R90, UR35, -R78 ;  /* 0x000000235a407c23 */ /* 0x000fc2000801084e */
[----:B------:R-:W-:Y:S01]  /*14520*/  FSEL R80, R0, -INF , !P3 ;  /* 0xff80000000507808 */ /* 0x000fe20005800000 */
[----:B------:R-:W-:-:S01]  /*14530*/  FFMA.FTZ R0, R77, UR35, -R78 ;  /* 0x000000234d007c23 */ /* 0x000fc2000801084e */
[----:B------:R-:W-:Y:S01]  /*14540*/  ISETP.GT.AND P3, PT, R71, 0x79, !P6 ;  /* 0x000000794700780c */ /* 0x000fe20007764270 */
[----:B------:R-:W-:-:S01]  /*14550*/  FFMA.FTZ R75, R89, UR35, -R78 ;  /* 0x00000023594b7c23 */ /* 0x000fc2000801084e */
[----:B------:R-:W-:Y:S01]  /*14560*/  FMNMX.FTZ R77, R80, R3, !PT ;  /* 0x00000003504d7209 */ /* 0x000fe20007810000 */
[----:B------:R-:W-:Y:S01]  /*14570*/  MUFU.EX2 R9, R9 ;  /* 0x0000000900097308 */ /* 0x000fe20000000800 */
[----:B------:R-:W-:Y:S01]  /*14580*/  ISETP.LT.OR P3, PT, R74, 0x7a, P3 ;  /* 0x0000007a4a00780c */ /* 0x000fe20001f61670 */
[--C-:B------:R-:W-:Y:S01]  /*14590*/  FFMA.FTZ R68, R92, UR35, -R78.reuse ;  /* 0x000000235c447c23 */ /* 0x100fe2000801084e */
[----:B------:R-:W-:Y:S01]  /*145a0*/  FMNMX.FTZ R14, R4, R77, !PT ;  /* 0x0000004d040e7209 */ /* 0x000fe20007810000 */
[--C-:B------:R-:W-:Y:S01]  /*145b0*/  FFMA.FTZ R91, R91, UR35, -R78.reuse ;  /* 0x000000235b5b7c23 */ /* 0x100fe2000801084e */
[----:B------:R-:W-:Y:S01]  /*145c0*/  FSEL R46, R46, -INF , !P3 ;  /* 0xff8000002e2e7808 */ /* 0x000fe20005800000 */
        /* <DEDUP_REMOVED lines=8> */
[----:B------:R-:W-:Y:S01]  /*14650*/  FFMA.FTZ R72, R72, UR35, -R78 ;  /* 0x0000002348487c23 */ /* 0x000fe2000801084e */
[----:B------:R-:W-:Y:S01]  /*14660*/  FMNMX.FTZ R79, R13, R14, !PT ;  /* 0x0000000e0d4f7209 */ /* 0x000fe20007810000 */
[----:B------:R-:W-:Y:S03]  /*14670*/  MUFU.EX2 R64, R64 ;  /* 0x0000004000407308 */ /* 0x000fe60000000800 */
[----:B------:R-:W-:-:S04]  /*14680*/  FMNMX.FTZ R14, R8, R79, !PT ;  /* 0x0000004f080e7209 */ /* 0x000fc80007810000 */
[----:B------:R-:W-:Y:S01]  /*14690*/  FMNMX.FTZ R79, R15, R14, !PT ;  /* 0x0000000e0f4f7209 */ /* 0x000fe20007810000 */
[----:B------:R-:W0:Y:S03]  /*146a0*/  MUFU.EX2 R75, R75 ;  /* 0x0000004b004b7308 */ /* 0x000e260000000800 */
[----:B------:R-:W-:-:S04]  /*146b0*/  FMNMX.FTZ R81, R20, R79, !PT ;  /* 0x0000004f14517209 */ /* 0x000fc80007810000 */
[----:B------:R-:W-:Y:S01]  /*146c0*/  FMNMX.FTZ R14, R24, R81, !PT ;  /* 0x00000051180e7209 */ /* 0x000fe20007810000 */
[----:B------:R1:W-:Y:S03]  /*146d0*/  MUFU.EX2 R79, R82 ;  /* 0x00000052004f7308 */ /* 0x0003e60000000800 */
[----:B------:R-:W-:-:S04]  /*146e0*/  FMNMX.FTZ R47, R25, R14, !PT ;  /* 0x0000000e192f7209 */ /* 0x000fc80007810000 */
[----:B------:R-:W-:Y:S01]  /*146f0*/  FMNMX.FTZ R14, R26, R47, !PT ;  /* 0x0000002f1a0e7209 */ /* 0x000fe20007810000 */
[----:B------:R-:W-:-:S01]  /*14700*/  FFMA.FTZ R47, R48, UR35, -R78 ;  /* 0x00000023302f7c23 */ /* 0x000fc2000801084e */
[--C-:B------:R-:W-:Y:S01]  /*14710*/  FFMA.FTZ R48, R49, UR35, -R78.reuse ;  /* 0x0000002331307c23 */ /* 0x100fe2000801084e */
[----:B-1----:R-:W-:-:S01]  /*14720*/  FFMA.FTZ R82, R54, UR35, -R78 ;  /* 0x0000002336527c23 */ /* 0x002fc2000801084e */
[----:B------:R-:W-:Y:S01]  /*14730*/  FMNMX.FTZ R81, R27, R14, !PT ;  /* 0x0000000e1b517209 */ /* 0x000fe20007810000 */
[----:B------:R-:W-:-:S01]  /*14740*/  FFMA.FTZ R54, R55, UR35, -R78 ;  /* 0x0000002337367c23 */ /* 0x000fc2000801084e */
[--C-:B------:R-:W-:Y:S01]  /*14750*/  FFMA.FTZ R55, R56, UR35, -R78.reuse ;  /* 0x0000002338377c23 */ /* 0x100fe2000801084e */
[----:B------:R-:W-:-:S01]  /*14760*/  FFMA.FTZ R56, R57, UR35, -R78 ;  /* 0x0000002339387c23 */ /* 0x000fc2000801084e */
[----:B------:R-:W-:Y:S01]  /*14770*/  FMNMX.FTZ R14, R28, R81, !PT ;  /* 0x000000511c0e7209 */ /* 0x000fe20007810000 */
[----:B------:R-:W-:Y:S01]  /*14780*/  MUFU.EX2 R68, R68 ;  /* 0x0000004400447308 */ /* 0x000fe20000000800 */
[----:B0-----:R-:W-:-:S02]  /*14790*/  F2FP.SATFINITE.E4M3.F32.PACK_AB_MERGE_C R196, R75, R64, RZ ;  /* 0x000000404bc4723e */ /* 0x001fc400048070ff */
[----:B------:R-:W-:Y:S02]  /*147a0*/  FMNMX.FTZ R49, R29, R14, !PT ;  /* 0x0000000e1d317209 */ /* 0x000fe40007810000 */
[----:B------:R-:W-:Y:S02]  /*147b0*/  F2FP.SATFINITE.E4M3.F32.PACK_AB_MERGE_C R196, R9, R0, R196 ;  /* 0x0000000009c4723e */ /* 0x000fe400048070c4 */
[----:B------:R-:W-:Y:S01]  /*147c0*/  FMNMX.FTZ R14, R30, R49, !PT ;  /* 0x000000311e0e7209 */ /* 0x000fe20007810000 */
[----:B------:R-:W-:-:S01]  /*147d0*/  FFMA.FTZ R49, R50, UR35, -R78 ;  /* 0x0000002332317c23 */ /* 0x000fc2000801084e */
[----:B------:R-:W-:Y:S01]  /*147e0*/  FFMA.FTZ R50, R51, UR35, -R78 ;  /* 0x0000002333327c23 */ /* 0x000fe2000801084e */
[----:B------:R-:W-:Y:S01]  /*147f0*/  MUFU.EX2 R77, R91 ;  /* 0x0000005b004d7308 */ /* 0x000fe20000000800 */
[----:B------:R-:W-:-:S04]  /*14800*/  FMNMX.FTZ R81, R31, R14, !PT ;  /* 0x0000000e1f517209 */ /* 0x000fc80007810000 */
[----:B------:R-:W-:-:S03]  /*14810*/  FMNMX.FTZ R14, R32, R81, !PT ;  /* 0x00000051200e7209 */ /* 0x000fc60007810000 */
[----:B------:R-:W0:Y:S01]  /*14820*/  MUFU.EX2 R76, R76 ;  /* 0x0000004c004c7308 */ /* 0x000e220000000800 */
[----:B------:R-:W-:-:S04]  /*14830*/  FMNMX.FTZ R51, R33, R14, !PT ;  /* 0x0000000e21337209 */ /* 0x000fc80007810000 */
[----:B------:R-:W-:Y:S01]  /*14840*/  FMNMX.FTZ R14, R34, R51, !PT ;  /* 0x00000033220e7209 */ /* 0x000fe20007810000 */
[----:B------:R-:W-:-:S01]  /*14850*/  FFMA.FTZ R51, R52, UR35, -R78 ;  /* 0x0000002334337c23 */ /* 0x000fc2000801084e */
[----:B------:R-:W-:Y:S01]  /*14860*/  FFMA.FTZ R52, R53, UR35, -R78 ;  /* 0x0000002335347c23 */ /* 0x000fe2000801084e */
[----:B------:R-:W-:Y:S01]  /*14870*/  MUFU.EX2 R36, R36 ;  /* 0x0000002400247308 */ /* 0x000fe20000000800 */
[----:B------:R-:W-:-:S04]  /*14880*/  FMNMX.FTZ R14, R35, R14, !PT ;  /* 0x0000000e230e7209 */ /* 0x000fc80007810000 */
[----:B------:R-:W-:-:S03]  /*14890*/  FMNMX.FTZ R81, R37, R14, !PT ;  /* 0x0000000e25517209 */ /* 0x000fc60007810000 */
[----:B------:R-:W-:Y:S01]  /*148a0*/  MUFU.EX2 R47, R47 ;  /* 0x0000002f002f7308 */ /* 0x000fe20000000800 */
[----:B------:R-:W-:Y:S02]  /*148b0*/  FMNMX.FTZ R14, R38, R81, !PT ;  /* 0x00000051260e7209 */ /* 0x000fe40007810000 */
[----:B0-----:R-:W-:Y:S02]  /*148c0*/  F2FP.SATFINITE.E4M3.F32.PACK_AB_MERGE_C R198, R79, R76, RZ ;  /* 0x0000004c4fc6723e */ /* 0x001fe400048070ff */
[----:B------:R-:W-:Y:S02]  /*148d0*/  FMNMX.FTZ R53, R39, R14, !PT ;  /* 0x0000000e27357209 */ /* 0x000fe40007810000 */
[----:B------:R-:W-:Y:S01]  /*148e0*/  F2FP.SATFINITE.E4M3.F32.PACK_AB_MERGE_C R198, R77, R68, R198 ;  /* 0x000000444dc6723e */ /* 0x000fe200048070c6 */
[----:B------:R-:W-:Y:S01]  /*148f0*/  MUFU.EX2 R48, R48 ;  /* 0x0000003000307308 */ /* 0x000fe20000000800 */
[----:B------:R-:W-:-:S04]  /*14900*/  FMNMX.FTZ R14, R40, R53, !PT ;  /* 0x00000035280e7209 */ /* 0x000fc80007810000 */
[----:B------:R-:W-:-:S03]  /*14910*/  FMNMX.FTZ R81, R41, R14, !PT ;  /* 0x0000000e29517209 */ /* 0x000fc60007810000 */
[----:B------:R-:W0:Y:S01]  /*14920*/  MUFU.EX2 R49, R49 ;  /* 0x0000003100317308 */ /* 0x000e220000000800 */
[----:B------:R-:W-:Y:S01]  /*14930*/  FMNMX.FTZ R14, R42, R81, !PT ;  /* 0x000000512a0e7209 */ /* 0x000fe20007810000 */
[----:B------:R-:W-:-:S03]  /*14940*/  FADD.FTZ R81, R0, R9 ;  /* 0x0000000900517221 */ /* 0x000fc60000010000 */
[----:B------:R-:W-:-:S03]  /*14950*/  FMNMX.FTZ R14, R43, R14, !PT ;  /* 0x0000000e2b0e7209 */ /* 0x000fc60007810000 */
[----:B------:R-:W-:Y:S01]  /*14960*/  MUFU.EX2 R50, R50 ;  /* 0x0000003200327308 */ /* 0x000fe20000000800 */
[----:B------:R-:W-:-:S04]  /*14970*/  FMNMX.FTZ R71, R45, R14, !PT ;  /* 0x0000000e2d477209 */ /* 0x000fc80007810000 */
[----:B------:R-:W-:-:S03]  /*14980*/  FMNMX.FTZ R14, R44, R71, !PT ;  /* 0x000000472c0e7209 */ /* 0x000fc60007810000 */
[----:B------:R-:W-:Y:S01]  /*14990*/  MUFU.EX2 R51, R51 ;  /* 0x0000003300337308 */ /* 0x000fe20000000800 */
[----:B------:R-:W-:Y:S02]  /*149a0*/  FMNMX.FTZ R57, R21, R14, !PT ;  /* 0x0000000e15397209 */ /* 0x000fe40007810000 */
[----:B0-----:R-:W-:Y:S02]  /*149b0*/  F2FP.SATFINITE.E4M3.F32.PACK_AB_MERGE_C R192, R49, R48, RZ ;  /* 0x0000003031c0723e */ /* 0x001fe400048070ff */
[----:B------:R-:W-:Y:S01]  /*149c0*/  FMNMX.FTZ R14, R46, R57, !PT ;  /* 0x000000392e0e7209 */ /* 0x000fe20007810000 */
[--C-:B------:R-:W-:Y:S01]  /*149d0*/  FFMA.FTZ R57, R58, UR35, -R78.reuse ;  /* 0x000000233a397c23 */ /* 0x100fe2000801084e */
[----:B------:R-:W-:-:S01]  /*149e0*/  FFMA.FTZ R58, R59, UR35, -R78 ;  /* 0x000000233b3a7c23 */ /* 0x000fc2000801084e */
[--C-:B------:R-:W-:Y:S01]  /*149f0*/  FFMA.FTZ R59, R62, UR35, -R78.reuse ;  /* 0x000000233e3b7c23 */ /* 0x100fe2000801084e */
[----:B------:R-:W-:-:S01]  /*14a00*/  FFMA.FTZ R62, R65, UR35, -R78 ;  /* 0x00000023413e7c23 */ /* 0x000fc2000801084e */
[----:B------:R-:W0:Y:S01]  /*14a10*/  SHFL.BFLY PT, R71, R14, 0x2, 0x1f ;  /* 0x0c401f000e477f89 */ /* 0x000e2200000e0000 */
[----:B------:R-:W-:-:S01]  /*14a20*/  FFMA.FTZ R65, R67, UR35, -R78 ;  /* 0x0000002343417c23 */ /* 0x000fc2000801084e */
[--C-:B------:R-:W-:Y:S01]  /*14a30*/  FFMA.FTZ R67, R70, UR35, -R78.reuse ;  /* 0x0000002346437c23 */ /* 0x100fe2000801084e */
[----:B------:R-:W-:-:S01]  /*14a40*/  FFMA.FTZ R70, R69, UR35, -R78 ;  /* 0x0000002345467c23 */ /* 0x000fc2000801084e */
[----:B------:R-:W-:Y:S01]  /*14a50*/  FFMA.FTZ R69, R73, UR35, -R78 ;  /* 0x0000002349457c23 */ /* 0x000fe2000801084e */
[----:B------:R-:W-:Y:S01]  /*14a60*/  MUFU.EX2 R52, R52 ;  /* 0x0000003400347308 */ /* 0x000fe20000000800 */
[----:B------:R-:W-:-:S07]  /*14a70*/  F2FP.SATFINITE.E4M3.F32.PACK_AB_MERGE_C R192, R47, R36, R192 ;  /* 0x000000242fc0723e */ /* 0x000fce00048070c0 */
[----:B------:R-:W1:Y:S08]  /*14a80*/  MUFU.EX2 R53, R82 ;  /* 0x0000005200357308 */ /* 0x000e700000000800 */
[----:B------:R-:W-:Y:S01]  /*14a90*/  MUFU.EX2 R56, R56 ;  /* 0x0000003800387308 */ /* 0x000fe20000000800 */
[----:B0-----:R-:W-:-:S05]  /*14aa0*/  FMNMX.FTZ R71, R14, R71, !PT ;  /* 0x000000470e477209 */ /* 0x001fca0007810000 */
[----:B------:R-:W0:Y:S02]  /*14ab0*/  SHFL.BFLY PT, R14, R71, 0x1, 0x1f ;  /* 0x0c201f00470e7f89 */ /* 0x000e2400000e0000 */
[----:B------:R-:W2:Y:S01]  /*14ac0*/  MUFU.EX2 R57, R57 ;  /* 0x0000003900397308 */ /* 0x000ea20000000800 */
[----:B-1----:R-:W-:-:S04]  /*14ad0*/  F2FP.SATFINITE.E4M3.F32.PACK_AB_MERGE_C R194, R53, R52, RZ ;  /* 0x0000003435c2723e */ /* 0x002fc800048070ff */
[----:B------:R-:W-:-:S03]  /*14ae0*/  F2FP.SATFINITE.E4M3.F32.PACK_AB_MERGE_C R194, R51, R50, R194 ;  /* 0x0000003233c2723e */ /* 0x000fc600048070c2 */
[----:B------:R-:W-:Y:S08]  /*14af0*/  MUFU.EX2 R54, R54 ;  /* 0x0000003600367308 */ /* 0x000ff00000000800 */
[----:B------:R-:W1:Y:S01]  /*14b00*/  MUFU.EX2 R55, R55 ;  /* 0x0000003700377308 */ /* 0x000e620000000800 */
[----:B--2---:R-:W-:Y:S02]  /*14b10*/  F2FP.SATFINITE.E4M3.F32.PACK_AB_MERGE_C R188, R57, R56, RZ ;  /* 0x0000003839bc723e */ /* 0x004fe400048070ff */
[----:B0-----:R-:W-:Y:S01]  /*14b20*/  FMNMX.FTZ R14, R71, R14, !PT ;  /* 0x0000000e470e7209 */ /* 0x001fe20007810000 */
[----:B------:R-:W-:-:S04]  /*14b30*/  IMAD.U32 R71, RZ, RZ, UR35 ;  /* 0x00000023ff477e24 */ /* 0x000fc8000f8e00ff */
[----:B------:R-:W-:Y:S01]  /*14b40*/  MUFU.EX2 R62, R62 ;  /* 0x0000003e003e7308 */ /* 0x000fe20000000800 */
[C---:B------:R-:W-:Y:S01]  /*14b50*/  FSETP.NEU.FTZ.AND P3, PT, R14.reuse, -INF , PT ;  /* 0xff8000000e00780b */ /* 0x040fe20003f7d000 */
[----:B------:R-:W-:-:S05]  /*14b60*/  FFMA.FTZ R71, R14, R71, -8 ;  /* 0xc10000000e477423 */ /* 0x000fca0000010047 */
[----:B------:R-:W-:Y:S01]  /*14b70*/  FSEL R71, R71, RZ, P3 ;  /* 0x000000ff47477208 */ /* 0x000fe20001800000 */
[----:B------:R-:W-:Y:S01]  /*14b80*/  MUFU.EX2 R61, R61 ;  /* 0x0000003d003d7308 */ /* 0x000fe20000000800 */
[----:B-1----:R-:W-:-:S03]  /*14b90*/  F2FP.SATFINITE.E4M3.F32.PACK_AB_MERGE_C R188, R55, R54, R188 ;  /* 0x0000003637bc723e */ /* 0x002fc600048070bc */
        /* <DEDUP_REMOVED lines=18> */
[----:B------:R-:W-:Y:S01]  /*14cc0*/  FFMA.FTZ R26, R29, UR35, -R71 ;  /* 0x000000231d1a7c23 */ /* 0x000fe20008010847 */
[----:B------:R-:W-:-:S01]  /*14cd0*/  FADD.FTZ R81, R75, R32 ;  /* 0x000000204b517221 */ /* 0x000fc20000010000 */
[--C-:B------:R-:W-:Y:S01]  /*14ce0*/  FFMA.FTZ R29, R30, UR35, -R71.reuse ;  /* 0x000000231e1d7c23 */ /* 0x100fe20008010847 */
[----:B------:R-:W-:-:S01]  /*14cf0*/  FFMA.FTZ R30, R33, UR35, -R71 ;  /* 0x00000023211e7c23 */ /* 0x000fc20008010847 */
[----:B------:R-:W1:Y:S01]  /*14d00*/  MUFU.EX2 R3, R3 ;  /* 0x0000000300037308 */ /* 0x000e620000000800 */
[----:B------:R-:W-:-:S01]  /*14d10*/  FFMA.FTZ R33, R34, UR35, -R71 ;  /* 0x0000002322217c23 */ /* 0x000fc20008010847 */
[----:B------:R-:W-:Y:S01]  /*14d20*/  FADD.FTZ R34, R68, R81 ;  /* 0x0000005144227221 */ /* 0x000fe20000010000 */
[----:B------:R-:W-:-:S01]  /*14d30*/  FFMA.FTZ R15, R15, UR35, -R71 ;  /* 0x000000230f0f7c23 */ /* 0x000fc20008010847 */
[--C-:B------:R-:W-:Y:S01]  /*14d40*/  FFMA.FTZ R38, R38, UR35, -R71.reuse ;  /* 0x0000002326267c23 */ /* 0x100fe20008010847 */
[----:B------:R-:W-:-:S01]  /*14d50*/  FFMA.FTZ R39, R39, UR35, -R71 ;  /* 0x0000002327277c23 */ /* 0x000fc20008010847 */
[----:B------:R-:W-:Y:S01]  /*14d60*/  FADD.FTZ R83, R77, R34 ;  /* 0x000000224d537221 */ /* 0x000fe20000010000 */
[----:B------:R-:W-:-:S01]  /*14d70*/  FFMA.FTZ R40, R40, UR35, -R71 ;  /* 0x0000002328287c23 */ /* 0x000fc20008010847 */
[----:B------:R-:W2:Y:S01]  /*14d80*/  MUFU.EX2 R78, R78 ;  /* 0x0000004e004e7308 */ /* 0x000ea20000000800 */
[----:B0-----:R-:W-:-:S01]  /*14d90*/  FADD.FTZ R32, R73, R74 ;  /* 0x0000004a49207221 */ /* 0x001fc20000010000 */
[----:B------:R-:W-:Y:S01]  /*14da0*/  FADD.FTZ R34, R76, R83 ;  /* 0x000000534c227221 */ /* 0x000fe20000010000 */
[----:B------:R-:W-:-:S01]  /*14db0*/  FFMA.FTZ R41, R41, UR35, -R71 ;  /* 0x0000002329297c23 */ /* 0x000fc20008010847 */
[--C-:B------:R-:W-:Y:S01]  /*14dc0*/  FFMA.FTZ R42, R42, UR35, -R71.reuse ;  /* 0x000000232a2a7c23 */ /* 0x100fe20008010847 */
[----:B------:R-:W-:-:S01]  /*14dd0*/  FFMA.FTZ R43, R43, UR35, -R71 ;  /* 0x000000232b2b7c23 */ /* 0x000fc20008010847 */
[----:B------:R-:W-:Y:S01]  /*14de0*/  FADD.FTZ R75, R79, R34 ;  /* 0x000000224f4b7221 */ /* 0x000fe20000010000 */
[----:B------:R-:W-:-:S01]  /*14df0*/  FFMA.FTZ R45, R45, UR35, -R71 ;  /* 0x000000232d2d7c23 */ /* 0x000fc20008010847 */
[----:B------:R-:W0:Y:S01]  /*14e00*/  MUFU.EX2 R4, R4 ;  /* 0x0000000400047308 */ /* 0x000e220000000800 */
[----:B-1----:R-:W-:-:S01]  /*14e10*/  FADD.FTZ R81, R3, R32 ;  /* 0x0000002003517221 */ /* 0x002fc20000010000 */
[--C-:B------:R-:W-:Y:S01]  /*14e20*/  FFMA.FTZ R32, R35, UR35, -R71.reuse ;  /* 0x0000002323207c23 */ /* 0x100fe20008010847 */
[----:B------:R-:W-:-:S01]  /*14e30*/  FFMA.FTZ R35, R37, UR35, -R71 ;  /* 0x0000002325237c23 */ /* 0x000fc20008010847 */
[----:B------:R-:W-:Y:S01]  /*14e40*/  FADD.FTZ R64, R36, R75 ;  /* 0x0000004b24407221 */ /* 0x000fe20000010000 */
[----:B------:R-:W-:-:S01]  /*14e50*/  FFMA.FTZ R44, R44, UR35, -R71 ;  /* 0x000000232c2c7c23 */ /* 0x000fc20008010847 */
[--C-:B------:R-:W-:Y:S01]  /*14e60*/  FFMA.FTZ R21, R21, UR35, -R71.reuse ;  /* 0x0000002315157c23 */ /* 0x100fe20008010847 */
[----:B------:R-:W-:-:S01]  /*14e70*/  FFMA.FTZ R46, R46, UR35, -R71 ;  /* 0x000000232e2e7c23 */ /* 0x000fc20008010847 */
        /* <DEDUP_REMOVED lines=24> */
[----:B------:R-:W1:Y:S03]  /*15000*/  @P1 LDC R4, c[0x0][0x44c] ;  /* 0x00011300ff041b82 */ /* 0x000e660000000800 */
[----:B------:R-:W-:-:S02]  /*15010*/  FADD.FTZ R55, R55, R54 ;  /* 0x0000003637377221 */ /* 0x000fc40000010000 */
[----:B------:R-:W3:Y:S01]  /*15020*/  MUFU.EX2 R25, R25 ;  /* 0x0000001900197308 */ /* 0x000ee20000000800 */
[----:B--2---:R-:W-:-:S01]  /*15030*/  FADD.FTZ R9, R13, R0 ;  /* 0x000000000d097221 */ /* 0x004fc20000010000 */
[----:B------:R-:W-:Y:S01]  /*15040*/  FADD.FTZ R56, R56, R55 ;  /* 0x0000003738387221 */ /* 0x000fe20000010000 */
[----:B------:R-:W2:Y:S03]  /*15050*/  @P1 LDC R12, c[0x0][0x450] ;  /* 0x00011400ff0c1b82 */ /* 0x000ea60000000800 */
[----:B------:R-:W-:-:S02]  /*15060*/  FADD.FTZ R57, R57, R56 ;  /* 0x0000003839397221 */ /* 0x000fc40000010000 */
[----:B------:R-:W4:Y:S01]  /*15070*/  MUFU.EX2 R24, R24 ;  /* 0x0000001800187308 */ /* 0x000f220000000800 */
[----:B0-----:R-:W-:-:S07]  /*15080*/  FADD.FTZ R0, R20, R9 ;  /* 0x0000000914007221 */ /* 0x001fce0000010000 */
[----:B------:R-:W0:Y:S01]  /*15090*/  MUFU.EX2 R27, R27 ;  /* 0x0000001b001b7308 */ /* 0x000e220000000800 */
[----:B---3--:R-:W-:-:S01]  /*150a0*/  FADD.FTZ R9, R25, R0 ;  /* 0x0000000019097221 */ /* 0x008fc20000010000 */
[----:B------:R-:W-:-:S04]  /*150b0*/  F2FP.SATFINITE.E4M3.F32.PACK_AB_MERGE_C R20, R25, R20, RZ ;  /* 0x000000141914723e */ /* 0x000fc800048070ff */
[----:B------:R-:W-:Y:S01]  /*150c0*/  F2FP.SATFINITE.E4M3.F32.PACK_AB_MERGE_C R193, R13, R8, R20 ;  /* 0x000000080dc1723e */ /* 0x000fe20004807014 */
[----:B------:R-:W-:Y:S01]  /*150d0*/  IMAD.MOV.U32 R8, RZ, RZ, R211 ;  /* 0x000000ffff087224 */ /* 0x000fe200078e00d3 */
[----:B------:R-:W3:Y:S01]  /*150e0*/  MUFU.EX2 R26, R26 ;  /* 0x0000001a001a7308 */ /* 0x000ee20000000800 */
[----:B----4-:R-:W-:-:S07]  /*150f0*/  FADD.FTZ R0, R24, R9 ;  /* 0x0000000918007221 */ /* 0x010fce0000010000 */
[----:B------:R-:W4:Y:S01]  /*15100*/  MUFU.EX2 R29, R29 ;  /* 0x0000001d001d7308 */ /* 0x000f220000000800 */
[----:B0-----:R-:W-:-:S07]  /*15110*/  FADD.FTZ R9, R27, R0 ;  /* 0x000000001b097221 */ /* 0x001fce0000010000 */
[----:B------:R-:W0:Y:S01]  /*15120*/  MUFU.EX2 R28, R28 ;  /* 0x0000001c001c7308 */ /* 0x000e220000000800 */
[----:B---3--:R-:W-:-:S07]  /*15130*/  FADD.FTZ R0, R26, R9 ;  /* 0x000000091a007221 */ /* 0x008fce0000010000 */
[----:B------:R-:W3:Y:S01]  /*15140*/  MUFU.EX2 R31, R31 ;  /* 0x0000001f001f7308 */ /* 0x000ee20000000800 */
[----:B----4-:R-:W-:-:S01]  /*15150*/  FADD.FTZ R9, R29, R0 ;  /* 0x000000001d097221 */ /* 0x010fc20000010000 */
[----:B------:R-:W-:-:S04]  /*15160*/  F2FP.SATFINITE.E4M3.F32.PACK_AB_MERGE_C R26, R29, R26, RZ ;  /* 0x0000001a1d1a723e */ /* 0x000fc800048070ff */
[----:B------:R-:W-:Y:S02]  /*15170*/  F2FP.SATFINITE.E4M3.F32.PACK_AB_MERGE_C R195, R27, R24, R26 ;  /* 0x000000181bc3723e */ /* 0x000fe4000480701a */
[----:B------:R-:W4:Y:S01]  /*15180*/  MUFU.EX2 R30, R30 ;  /* 0x0000001e001e7308 */ /* 0x000f220000000800 */
[----:B0-----:R-:W-:-:S01]  /*15190*/  FADD.FTZ R0, R28, R9 ;  /* 0x000000091c007221 */ /* 0x001fc20000010000 */
[----:B------:R-:W-:-:S06]  /*151a0*/  F2FP.SATFINITE.E4M3.F32.PACK_AB_MERGE_C R9, R61, R62, RZ ;  /* 0x0000003e3d09723e */ /* 0x000fcc00048070ff */
[----:B------:R-:W0:Y:S01]  /*151b0*/  MUFU.EX2 R33, R33 ;  /* 0x0000002100217308 */ /* 0x000e220000000800 */
[----:B---3--:R-:W-:-:S07]  /*151c0*/  FADD.FTZ R3, R31, R0 ;  /* 0x000000001f037221 */ /* 0x008fce0000010000 */
[----:B------:R-:W-:Y:S01]  /*151d0*/  MUFU.EX2 R58, R58 ;  /* 0x0000003a003a7308 */ /* 0x000fe20000000800 */
[----:B----4-:R-:W-:-:S07]  /*151e0*/  FADD.FTZ R0, R30, R3 ;  /* 0x000000031e007221 */ /* 0x010fce0000010000 */
[----:B------:R-:W3:Y:S01]  /*151f0*/  MUFU.EX2 R59, R59 ;  /* 0x0000003b003b7308 */ /* 0x000ee20000000800 */
[----:B0-----:R-:W-:-:S01]  /*15200*/  FADD.FTZ R3, R33, R0 ;  /* 0x0000000021037221 */ /* 0x001fc20000010000 */
[----:B------:R-:W-:-:S04]  /*15210*/  F2FP.SATFINITE.E4M3.F32.PACK_AB_MERGE_C R30, R33, R30, RZ ;  /* 0x0000001e211e723e */ /* 0x000fc800048070ff */
[----:B------:R-:W-:Y:S02]  /*15220*/  F2FP.SATFINITE.E4M3.F32.PACK_AB_MERGE_C R189, R31, R28, R30 ;  /* 0x0000001c1fbd723e */ /* 0x000fe4000480701e */
[----:B------:R-:W0:Y:S08]  /*15230*/  MUFU.EX2 R32, R32 ;  /* 0x0000002000207308 */ /* 0x000e300000000800 */
[----:B------:R-:W4:Y:S01]  /*15240*/  MUFU.EX2 R35, R35 ;  /* 0x0000002300237308 */ /* 0x000f220000000800 */
[----:B---3--:R-:W-:Y:S01]  /*15250*/  F2FP.SATFINITE.E4M3.F32.PACK_AB_MERGE_C R190, R59, R58, R9 ;  /* 0x0000003a3bbe723e */ /* 0x008fe20004807009 */
[----:B------:R-:W-:Y:S01]  /*15260*/  FADD.FTZ R58, R58, R57 ;  /* 0x000000393a3a7221 */ /* 0x000fe20000010000 */
[----:B-1----:R-:W-:-:S04]  /*15270*/  @P1 IMAD.HI.U32 R9, R211, R4, RZ ;  /* 0x00000004d3091227 */ /* 0x002fc800078e00ff */
[----:B------:R-:W-:Y:S01]  /*15280*/  FADD.FTZ R59, R59, R58 ;  /* 0x0000003a3b3b7221 */ /* 0x000fe20000010000 */
[----:B------:R-:W1:Y:S01]  /*15290*/  MUFU.EX2 R38, R38 ;  /* 0x0000002600267308 */ /* 0x000e620000000800 */
[----:B0-----:R-:W-:-:S02]  /*152a0*/  FADD.FTZ R0, R32, R3 ;  /* 0x0000000320007221 */ /* 0x001fc40000010000 */
[----:B------:R-:W-:Y:S01]  /*152b0*/  FADD.FTZ R62, R62, R59 ;  /* 0x0000003b3e3e7221 */ /* 0x000fe20000010000 */
[----:B--2---:R-:W-:-:S03]  /*152c0*/  @P1 SHF.R.U32.HI R8, RZ, R12, R9 ;  /* 0x0000000cff081219 */ /* 0x004fc60000011609 */
[----:B------:R-:W-:Y:S01]  /*152d0*/  FADD.FTZ R62, R61, R62 ;  /* 0x0000003e3d3e7221 */ /* 0x000fe20000010000 */
[----:B------:R-:W-:Y:S01]  /*152e0*/  MUFU.EX2 R65, R65 ;  /* 0x0000004100417308 */ /* 0x000fe20000000800 */
[----:B----4-:R-:W-:-:S01]  /*152f0*/  FADD.FTZ R3, R35, R0 ;  /* 0x0000000023037221 */ /* 0x010fc20000010000 */
[----:B------:R-:W-:-:S04]  /*15300*/  IMAD.IADD R9, R95, 0x1, R8 ;  /* 0x000000015f097824 */ /* 0x000fc800078e0208 */
[----:B------:R-:W-:Y:S02]  /*15310*/  IMAD.IADD R6, R9, 0x1, R6 ;  /* 0x0000000109067824 */ /* 0x000fe400078e0206 */
        /* <DEDUP_REMOVED lines=35> */
[----:B0-----:R-:W-:-:S01]  /*15550*/  FADD.FTZ R3, R45, R0 ;  /* 0x000000002d037221 */ /* 0x001fc20000010000 */
[----:B------:R-:W-:-:S06]  /*15560*/  FADD.FTZ R69, R69, R70 ;  /* 0x0000004645457221 */ /* 0x000fcc0000010000 */
[----:B------:R-:W0:Y:S01]  /*15570*/  MUFU.EX2 R46, R46 ;  /* 0x0000002e002e7308 */ /* 0x000e220000000800 */
[----:B--2---:R-:W-:-:S04]  /*15580*/  FADD.FTZ R0, R44, R3 ;  /* 0x000000032c007221 */ /* 0x004fc80000010000 */
[----:B-1----:R-:W-:Y:S01]  /*15590*/  FADD.FTZ R3, R21, R0 ;  /* 0x0000000015037221 */ /* 0x002fe20000010000 */
[----:B------:R-:W-:Y:S01]  /*155a0*/  VIADD R0, R94, 0xfffffffe ;  /* 0xfffffffe5e007836 */ /* 0x000fe20000000000 */
[C---:B0-----:R-:W-:Y:S02]  /*155b0*/  F2FP.SATFINITE.E4M3.F32.PACK_AB_MERGE_C R4, R46.reuse, R21, RZ ;  /* 0x000000152e04723e */ /* 0x041fe400048070ff */
[----:B------:R-:W-:-:S02]  /*155c0*/  FADD.FTZ R3, R46, R3 ;  /* 0x000000032e037221 */ /* 0x000fc40000010000 */
[----:B------:R-:W-:Y:S01]  /*155d0*/  F2FP.SATFINITE.E4M3.F32.PACK_AB_MERGE_C R187, R44, R45, R4 ;  /* 0x0000002d2cbb723e */ /* 0x000fe20004807004 */
[----:B------:R-:W-:-:S01]  /*155e0*/  FADD.FTZ R4, R72, R69 ;  /* 0x0000004548047221 */ /* 0x000fc20000010000 */
        /* <DEDUP_REMOVED lines=12> */
.L_x_5609:
[----:B------:R-:W-:-:S13]  /*156b0*/  ISETP.NE.AND P3, PT, R7, 0x1, PT ;  /* 0x000000010700780c */ /* 0x000fda0003f65270 */
[----:B------:R-:W0:Y:S02]  /*156c0*/  @P3 LDC.64 R12, c[0x0][0x9e8] ;  /* 0x00027a00ff0c3b82 */ /* 0x000e240000000a00 */
[----:B0-----:R-:W-:-:S05]  /*156d0*/  @P3 IMAD.HI.U32 R12, R8, R12, RZ ;  /* 0x0000000c080c3227 */ /* 0x001fca00078e00ff */
[----:B------:R-:W-:-:S07]  /*156e0*/  @P3 SHF.R.U32.HI R8, RZ, R13, R12 ;  /* 0x0000000dff083219 */ /* 0x000fce000001160c */
.L_x_5610:
[----:B------:R-:W-:Y:S05]  /*156f0*/  BSYNC B0 ;  /* 0x0000000000007941 */ /* 0x000fea0003800000 */
.L_x_5608:
[----:B------:R-:W-:-:S05]  /*15700*/  IMAD R7, R8, R7, R7 ;  /* 0x0000000708077224 */ /* 0x000fca00078e0207 */
[----:B------:R-:W-:-:S07]  /*15710*/  VIMNMX R6, R6, R7, PT ;  /* 0x0000000706067248 */ /* 0x000fce0003fe0100 */
.L_x_5607:
        /* <DEDUP_REMOVED lines=9> */
[----:B------:R-:W-:Y:S01]  /*157b0*/  ULDC UR33, c[0x0][0x9e0] ;  /* 0x0002780000217ab9 */ /* 0x000fe20000000800 */
[----:B------:R-:W-:-:S02]  /*157c0*/  CS2R R24, SRZ ;  /* 0x0000000000187805 */ /* 0x000fc4000001ff00 */
[----:B------:R-:W-:Y:S02]  /*157d0*/  CS2R R26, SRZ ;  /* 0x00000000001a7805 */ /* 0x000fe4000001ff00 */
[----:B------:R-:W-:Y:S02]  /*157e0*/  VIMNMX R11, R224, R7, !PT ;  /* 0x00000007e00b7248 */ /* 0x000fe40007fe0100 */
        /* <DEDUP_REMOVED lines=95> */
[----:B------:R-:W-:-:S07]  /*15de0*/  CS2R R24, SRZ ;  /* 0x0000000000187805 */ /* 0x000fce000001ff00 */
.L_x_5631:
[----:B------:R-:W-:Y:S01]  /*15df0*/  ISETP.NE.AND P3, PT, R217, RZ, PT ;  /* 0x000000ffd900720c */ /* 0x000fe20003f65270 */
[----:B------:R-:W-:Y:S01]  /*15e00*/  VIADD R12, R17, 0x1 ;  /* 0x00000001110c7836 */ /* 0x000fe20000000000 */
[----:B------:R-:W-:Y:S05]  /*15e10*/  YIELD ;  /* 0x0000000000007946 */ /* 0x000fea0003800000 */
[----:B------:R-:W-:-:S04]  /*15e20*/  ISETP.NE.AND P4, PT, R12, 0x2, PT ;  /* 0x000000020c00780c */ /* 0x000fc80003f85270 */
[----:B------:R-:W-:Y:S02]  /*15e30*/  SEL R6, RZ, 0x1, P4 ;  /* 0x00000001ff067807 */ /* 0x000fe40002000000 */
[----:B------:R-:W-:Y:S02]  /*15e40*/  SEL R12, R12, RZ, P4 ;  /* 0x000000ff0c0c7207 */ /* 0x000fe40002000000 */
[----:B------:R-:W-:Y:S01]  /*15e50*/  LOP3.LUT R13, R23, R6, RZ, 0x3c, !PT ;  /* 0x00000006170d7212 */ /* 0x000fe200078e3cff */
[----:B------:R-:W-:Y:S06]  /*15e60*/  @P3 BRA `(.L_x_5612) ;  /* 0x0000000000303947 */ /* 0x000fec0003800000 */
[----:B------:R-:W-:Y:S05]  /*15e70*/  @!P0 BRA `(.L_x_5613) ;  /* 0x0000000000048947 */ /* 0x000fea0003800000 */
[----:B------:R-:W-:Y:S01]  /*15e80*/  BPT.TRAP 0x1 ;  /* 0x000000040000795c */ /* 0x000fe20000300000 */
.L_x_5613:
[----:B------:R-:W-:Y:S01]  /*15e90*/  IMAD R7, R12, 0x8, R16 ;  /* 0x000000080c077824 */ /* 0x000fe200078e0210 */
[----:B------:R-:W-:-:S04]  /*15ea0*/  SHF.L.U32 R6, R13, 0x1f, RZ ;  /* 0x0000001f0d067819 */ /* 0x000fc800000006ff */
[----:B------:R0:W1:Y:S01]  /*15eb0*/  SYNCS.PHASECHK.TRANS64.TRYWAIT P4, [R7+URZ+0x2a830], R6 ;  /* 0x02a83006070075a7 */ /* 0x000062000808017f */
[----:B------:R-:W-:Y:S05]  /*15ec0*/  @!P0 BRA `(.L_x_5614) ;  /* 0x0000000000048947 */ /* 0x000fea0003800000 */
[----:B------:R-:W-:Y:S01]  /*15ed0*/  BPT.TRAP 0x1 ;  /* 0x000000040000795c */ /* 0x000fe20000300000 */
.L_x_5614:
[----:B------:R-:W-:Y:S04]  /*15ee0*/  BSSY B0, `(.L_x_5612) ;  /* 0x0000004000007945 */ /* 0x000fe80003800000 */
[----:B-1----:R-:W-:Y:S05]  /*15ef0*/  @P4 BRA `(.L_x_5615) ;  /* 0x0000000000084947 */ /* 0x002fea0003800000 */
[----:B------:R-:W1:Y:S02]  /*15f00*/  SYNCS.PHASECHK.TRANS64.TRYWAIT P4, [R7+URZ+0x2a830], R6 ;  /* 0x02a83006070075a7 */ /* 0x000e64000808017f */
[----:B-1----:R-:W-:Y:S05]  /*15f10*/  @!P4 BRA `(.L_x_5616) ;  /* 0x000001a000ccc947 */ /* 0x002fea0003800000 */
.L_x_5615:
[----:B------:R-:W-:Y:S05]  /*15f20*/  BSYNC B0 ;  /* 0x0000000000007941 */ /* 0x000fea0003800000 */
.L_x_5612:
[----:B01----:R-:W0:Y:S01]  /*15f30*/  S2R R6, SR_TID.X ;  /* 0x0000000000067919 */ /* 0x003e220000002100 */
[----:B------:R-:W-:Y:S05]  /*15f40*/  WARPSYNC.ALL ;  /* 0x0000000000007948 */ /* 0x000fea0003800000 */
[----:B------:R-:W-:Y:S02]  /*15f50*/  IMAD.MOV.U32 R7, RZ, RZ, -0x7fffffe0 ;  /* 0x80000020ff077424 */ /* 0x000fe400078e00ff */
[----:B------:R-:W-:Y:S02]  /*15f60*/  IMAD.MOV.U32 R121, RZ, RZ, -0x7fffffe0 ;  /* 0x80000020ff797424 */ /* 0x000fe400078e00ff */
[----:B------:R-:W-:Y:S01]  /*15f70*/  IMAD.MOV.U32 R21, RZ, RZ, -0x7fffffe0 ;  /* 0x80000020ff157424 */ /* 0x000fe200078e00ff */
[----:B------:R-:W-:Y:S01]  /*15f80*/  R2UR UR27, R7 ;  /* 0x00000000071b72ca */ /* 0x000fe200000e0000 */
[----:B------:R-:W-:Y:S01]  /*15f90*/  IMAD.MOV.U32 R9, RZ, RZ, -0x7fffffe0 ;  /* 0x80000020ff097424 */ /* 0x000fe200078e00ff */
[----:B------:R-:W-:-:S02]  /*15fa0*/  R2UR UR19, R121 ;  /* 0x00000000791372ca */ /* 0x000fc400000e0000 */
[----:B------:R-:W-:Y:S02]  /*15fb0*/  R2UR UR7, R21 ;  /* 0x00000000150772ca */ /* 0x000fe400000e0000 */
[----:B------:R-:W-:Y:S02]  /*15fc0*/  R2UR UR11, R9 ;  /* 0x00000000090b72ca */ /* 0x000fe400000e0000 */
[----:B------:R-:W-:Y:S02]  /*15fd0*/  R2UR UR15, R21 ;  /* 0x00000000150f72ca */ /* 0x000fe400000e0000 */
[----:B------:R-:W-:Y:S02]  /*15fe0*/  R2UR UR23, R7 ;  /* 0x00000000071772ca */ /* 0x000fe400000e0000 */
[----:B0-----:R-:W-:Y:S01]  /*15ff0*/  SHF.R.U32.HI R8, RZ, 0x7, R6 ;  /* 0x00000007ff087819 */ /* 0x001fe20000011606 */
[----:B------:R-:W-:-:S04]  /*16000*/  IMAD R6, R12, 0x600, R5 ;  /* 0x000006000c067824 */ /* 0x000fc800078e0205 */
[----:B------:R-:W-:Y:S01]  /*16010*/  VIADD R15, R8, 0x8 ;  /* 0x00000008080f7836 */ /* 0x000fe20000000000 */
[C---:B------:R-:W-:Y:S01]  /*16020*/  R2UR UR26, R6.reuse ;  /* 0x00000000061a72ca */ /* 0x040fe200000e0000 */
[C---:B------:R-:W-:Y:S02]  /*16030*/  VIADD R120, R6.reuse, 0x400 ;  /* 0x0000040006787836 */ /* 0x040fe40000000000 */
[C---:B------:R-:W-:Y:S01]  /*16040*/  VIADD R20, R6.reuse, 0x2 ;  /* 0x0000000206147836 */ /* 0x040fe20000000000 */
[----:B------:R0:W-:Y:S01]  /*16050*/  BAR.SYNC.DEFER_BLOCKING R15, 0x100 ;  /* 0x0004000f0000751d */ /* 0x0001e20000010000 */
[----:B------:R-:W-:Y:S01]  /*16060*/  VIADD R8, R6, 0x200 ;  /* 0x0000020006087836 */ /* 0x000fe20000000000 */
[----:B------:R-:W-:Y:S02]  /*16070*/  R2UR UR18, R120 ;  /* 0x00000000781272ca */ /* 0x000fe400000e0000 */
[----:B------:R-:W-:Y:S01]  /*16080*/  R2UR UR6, R20 ;  /* 0x00000000140672ca */ /* 0x000fe200000e0000 */
[----:B------:R-:W-:Y:S01]  /*16090*/  VIADD R20, R6, 0x202 ;  /* 0x0000020206147836 */ /* 0x000fe20000000000 */
[----:B------:R-:W-:Y:S01]  /*160a0*/  R2UR UR10, R8 ;  /* 0x00000000080a72ca */ /* 0x000fe200000e0000 */
[----:B------:R-:W-:-:S03]  /*160b0*/  VIADD R6, R6, 0x402 ;  /* 0x0000040206067836 */ /* 0x000fc60000000000 */
[----:B------:R-:W-:Y:S02]  /*160c0*/  R2UR UR14, R20 ;  /* 0x00000000140e72ca */ /* 0x000fe400000e0000 */
[----:B------:R-:W-:Y:S01]  /*160d0*/  R2UR UR22, R6 ;  /* 0x00000000061672ca */ /* 0x000fe200000e0000 */
        /* <DEDUP_REMOVED lines=21> */
.L_x_5618:
[----:B------:R-:W-:Y:S01]  /*16230*/  SHF.L.U32 R6, R23, 0x1f, RZ ;  /* 0x0000001f17067819 */ /* 0x000fe200000006ff */
[----:B------:R-:W-:-:S04]  /*16240*/  IMAD R7, R17, 0x8, R16 ;  /* 0x0000000811077824 */ /* 0x000fc800078e0210 */
[----:B------:R0:W1:Y:S01]  /*16250*/  SYNCS.PHASECHK.TRANS64.TRYWAIT P3, [R7+URZ+0x2a850], R6 ;  /* 0x02a85006070075a7 */ /* 0x000062000806017f */
[----:B------:R-:W-:Y:S05]  /*16260*/  @!P0 BRA `(.L_x_5619) ;  /* 0x0000000000048947 */ /* 0x000fea0003800000 */
[----:B------:R-:W-:Y:S01]  /*16270*/  BPT.TRAP 0x1 ;  /* 0x000000040000795c */ /* 0x000fe20000300000 */
.L_x_5619:
[----:B-1----:R-:W-:Y:S05]  /*16280*/  @P3 BRA `(.L_x_5617) ;  /* 0x0000000000083947 */ /* 0x002fea0003800000 */
[----:B------:R-:W1:Y:S02]  /*16290*/  SYNCS.PHASECHK.TRANS64.TRYWAIT P3, [R7+URZ+0x2a850], R6 ;  /* 0x02a85006070075a7 */ /* 0x000e64000806017f */
[----:B-1----:R-:W-:Y:S05]  /*162a0*/  @!P3 BRA `(.L_x_5620) ;  /* 0x0000019c00fcb947 */ /* 0x002fea0003800000 */
.L_x_5617:
[----:B01----:R-:W-:Y:S01]  /*162b0*/  VIADD R6, R16, 0x400 ;  /* 0x0000040010067836 */ /* 0x003fe20000000000 */
[----:B------:R-:W-:Y:S05]  /*162c0*/  WARPSYNC.ALL ;  /* 0x0000000000007948 */ /* 0x000fea0003800000 */
[----:B------:R-:W-:Y:S01]  /*162d0*/  SHF.R.U32.HI R6, RZ, 0x4, R6 ;  /* 0x00000004ff067819 */ /* 0x000fe20000011606 */
[----:B------:R-:W-:Y:S01]  /*162e0*/  IMAD.MOV.U32 R7, RZ, RZ, 0x40000040 ;  /* 0x40000040ff077424 */ /* 0x000fe200078e00ff */
[----:B------:R-:W-:Y:S01]  /*162f0*/  WARPGROUP.ARRIVE ;  /* 0x00000000000079c5 */ /* 0x000fe20000000000 */
[----:B------:R-:W-:Y:S01]  /*16300*/  IMAD.MOV.U32 R9, RZ, RZ, 0x40000040 ;  /* 0x40000040ff097424 */ /* 0x000fe200078e00ff */
[----:B------:R-:W-:-:S04]  /*16310*/  LOP3.LUT R6, R6, 0x3fff, RZ, 0xc0, !PT ;  /* 0x00003fff06067812 */ /* 0x000fc800078ec0ff */
[----:B------:R-:W0:Y:S01]  /*16320*/  S2R R15, SR_TID.X ;  /* 0x00000000000f7919 */ /* 0x000e220000002100 */
[----:B------:R-:W-:Y:S01]  /*16330*/  R2UR UR7, R7 ;  /* 0x00000000070772ca */ /* 0x000fe200000e0000 */
[----:B------:R-:W-:Y:S01]  /*16340*/  IMAD.MOV.U32 R7, RZ, RZ, 0x40000040 ;  /* 0x40000040ff077424 */ /* 0x000fe200078e00ff */
[----:B------:R-:W-:-:S05]  /*16350*/  LOP3.LUT R6, R6, 0x10000, RZ, 0xfc, !PT ;  /* 0x0001000006067812 */ /* 0x000fca00078efcff */
[----:B------:R-:W-:-:S04]  /*16360*/  IMAD R6, R17, 0x600, R6 ;  /* 0x0000060011067824 */ /* 0x000fc800078e0206 */
[C---:B------:R-:W-:Y:S01]  /*16370*/  VIADD R8, R6.reuse, 0x2 ;  /* 0x0000000206087836 */ /* 0x040fe20000000000 */
[----:B------:R-:W-:-:S13]  /*16380*/  R2UR UR6, R6 ;  /* 0x00000000060672ca */ /* 0x000fda00000e0000 */
[----:B------:R-:W-:Y:S01]  /*16390*/  QGMMA.64x192x32.F32.E4M3.E4M3 R24, R196, gdesc[UR4], R24, gsb0 ;  /* 0x02e00004c4187df3 */ /* 0x000fe20008000818 */
[----:B------:R-:W-:Y:S01]  /*163a0*/  R2UR UR6, R8 ;  /* 0x00000000080672ca */ /* 0x000fe200000e0000 */
[C---:B------:R-:W-:Y:S01]  /*163b0*/  VIADD R8, R6.reuse, 0x4 ;  /* 0x0000000406087836 */ /* 0x040fe20000000000 */
[----:B------:R-:W-:Y:S01]  /*163c0*/  R2UR UR7, R9 ;  /* 0x00000000090772ca */ /* 0x000fe200000e0000 */
[----:B------:R-:W-:Y:S02]  /*163d0*/  IMAD.MOV.U32 R9, RZ, RZ, 0x40000040 ;  /* 0x40000040ff097424 */ /* 0x000fe400078e00ff */
[----:B------:R-:W-:Y:S01]  /*163e0*/  VIADD R6, R6, 0x6 ;  /* 0x0000000606067836 */ /* 0x000fe20000000000 */
[----:B0-----:R-:W-:Y:S01]  /*163f0*/  SHF.R.U32.HI R15, RZ, 0x7, R15 ;  /* 0x00000007ff0f7819 */ /* 0x001fe2000001160f */
[----:B------:R-:W-:Y:S02]  /*16400*/  WARPGROUP.DEPBAR.LE gsb0, 0x0 ;  /* 0x00008000000079c5 */ /* 0x000fe40000010000 */
[----:B------:R-:W-:-:S10]  /*16410*/  WARPGROUP.ARRIVE ;  /* 0x00000000000079c5 */ /* 0x000fd40000000000 */
[----:B------:R-:W-:Y:S01]  /*16420*/  QGMMA.64x192x32.F32.E4M3.E4M3 R24, R192, gdesc[UR4], R24, gsb0 ;  /* 0x02e00004c0187df3 */ /* 0x000fe20008000818 */
[----:B------:R-:W-:Y:S02]  /*16430*/  R2UR UR6, R8 ;  /* 0x00000000080672ca */ /* 0x000fe400000e0000 */
[----:B------:R-:W-:Y:S01]  /*16440*/  R2UR UR7, R9 ;  /* 0x00000000090772ca */ /* 0x000fe200000e0000 */
[----:B------:R-:W-:Y:S02]  /*16450*/  WARPGROUP.DEPBAR.LE gsb0, 0x0 ;  /* 0x00008000000079c5 */ /* 0x000fe40000010000 */
[----:B------:R-:W-:-:S14]  /*16460*/  WARPGROUP.ARRIVE ;  /* 0x00000000000079c5 */ /* 0x000fdc0000000000 */
[----:B------:R-:W-:Y:S01]  /*16470*/  QGMMA.64x192x32.F32.E4M3.E4M3 R24, R188, gdesc[UR4], R24, gsb0 ;  /* 0x02e00004bc187df3 */ /* 0x000fe20008000818 */
[----:B------:R-:W-:Y:S02]  /*16480*/  R2UR UR6, R6 ;  /* 0x00000000060672ca */ /* 0x000fe400000e0000 */
[----:B------:R-:W-:Y:S02]  /*16490*/  R2UR UR7, R7 ;  /* 0x00000000070772ca */ /* 0x000fe400000e0000 */
[----:B------:R-:W-:Y:S01]  /*164a0*/  IADD3 R6, -R15, 0xb, RZ ;  /* 0x0000000b0f067810 */ /* 0x000fe20007ffe1ff */
[----:B------:R-:W-:Y:S02]  /*164b0*/  WARPGROUP.DEPBAR.LE gsb0, 0x0 ;  /* 0x00008000000079c5 */ /* 0x000fe40000010000 */
[----:B------:R-:W-:-:S12]  /*164c0*/  WARPGROUP.ARRIVE ;  /* 0x00000000000079c5 */ /* 0x000fd80000000000 */
[----:B------:R-:W-:Y:S03]  /*164d0*/  QGMMA.64x192x32.F32.E4M3.E4M3 R24, R184, gdesc[UR4], R24, gsb0 ;  /* 0x02e00004b8187df3 */ /* 0x000fe60008000818 */
[----:B------:R-:W-:Y:S02]  /*164e0*/  WARPGROUP.DEPBAR.LE gsb0, 0x0 ;  /* 0x00008000000079c5 */ /* 0x000fe40000010000 */
[----:B------:R0:W-:Y:S06]  /*164f0*/  BAR.ARV R6, 0x100 ;  /* 0x000400060000751d */ /* 0x0001ec0000002000 */
[----:B------:R-:W-:Y:S05]  /*16500*/  @!P0 BRA `(.L_x_5621) ;  /* 0x0000000000048947 */ /* 0x000fea0003800000 */
[----:B------:R-:W-:Y:S01]  /*16510*/  BPT.TRAP 0x1 ;  /* 0x000000040000795c */ /* 0x000fe20000300000 */
.L_x_5621:
[----:B0-----:R-:W2:Y:S01]  /*16520*/  LDL R6, [R1] ;  /* 0x0000000001067983 */ /* 0x001ea20000100800 */
        /* <DEDUP_REMOVED lines=40> */
[----:B------:R-:W-:Y:S01]  /*167b0*/  FMUL.FTZ R176, R2, R182 ;  /* 0x000000b602b07220 */ /* 0x000fe20000410000 */
[----:B------:R-:W-:Y:S01]  /*167c0*/  IMAD R122, R12, 0x8, R16 ;  /* 0x000000080c7a7824 */ /* 0x000fe200078e0210 */
[----:B------:R-:W-:Y:S01]  /*167d0*/  IADD3 R181, -R201, 0x1, -R175 ;  /* 0x00000001c9b57810 */ /* 0x000fe20007ffe9af */
[----:B------:R-:W3:Y:S01]  /*167e0*/  MUFU.TANH R9, R9 ;  /* 0x0000000900097308 */ /* 0x000ee20000002400 */
[----:B------:R-:W-:Y:S02]  /*167f0*/  IMAD.U32 R123, RZ, RZ, UR38 ;  /* 0x00000026ff7b7e24 */ /* 0x000fe4000f8e00ff */
[----:B------:R-:W-:Y:S01]  /*16800*/  VIADD R122, R122, 0x2a840 ;  /* 0x0002a8407a7a7836 */ /* 0x000fe20000000000 */
[----:B------:R-:W-:-:S04]  /*16810*/  IADD3 R181, -R202, R181, R203 ;  /* 0x000000b5cab57210 */ /* 0x000fc80007ffe1cb */
[----:B------:R-:W4:Y:S01]  /*16820*/  MUFU.TANH R15, R15 ;  /* 0x0000000f000f7308 */ /* 0x000f220000002400 */
[----:B------:R-:W-:-:S04]  /*16830*/  PRMT R122, R123, 0x654, R122 ;  /* 0x000006547b7a7816 */ /* 0x000fc8000000007a */
[----:B------:R0:W-:Y:S03]  /*16840*/  SYNCS.ARRIVE.TRANS64.RED.A1T0 RZ, [R122+URZ], RZ ;  /* 0x000000ff7aff79a7 */ /* 0x0001e6000810043f */
        /* <DEDUP_REMOVED lines=29> */
[----:B------:R-:W1:Y:S01]  /*16a20*/  MUFU.TANH R169, R169 ;  /* 0x000000a900a97308 */ /* 0x000e620000002400 */
[----:B--2---:R-:W-:-:S07]  /*16a30*/  IMAD.IADD R6, R6, 0x1, R211 ;  /* 0x0000000106067824 */ /* 0x004fce00078e02d3 */
[----:B------:R-:W2:Y:S01]  /*16a40*/  MUFU.TANH R170, R170 ;  /* 0x000000aa00aa7308 */ /* 0x000ea20000002400 */
[----:B0-----:R-:W-:-:S05]  /*16a50*/  @P1 IMAD.HI.U32 R8, R6, R8, RZ ;  /* 0x0000000806081227 */ /* 0x001fca00078e00ff */
[----:B-1----:R-:W-:Y:S01]  /*16a60*/  @P1 SHF.R.U32.HI R6, RZ, R7, R8 ;  /* 0x00000007ff061219 */ /* 0x002fe20000011608 */
        /* <DEDUP_REMOVED lines=27> */
[----:B------:R-:W1:Y:S01]  /*16c20*/  MUFU.TANH R7, R7 ;  /* 0x0000000700077308 */ /* 0x000e620000002400 */
[----:B------:R-:W-:-:S02]  /*16c30*/  VIADD R180, R181, UR34 ;  /* 0x00000022b5b47c36 */ /* 0x000fc40008000000 */
[----:B------:R-:W-:-:S05]  /*16c40*/  VIADD R181, R181, UR41 ;  /* 0x00000029b5b57c36 */ /* 0x000fca0008000000 */
[----:B------:R-:W1:Y:S01]  /*16c50*/  MUFU.TANH R8, R8 ;  /* 0x0000000800087308 */ /* 0x000e620000002400 */
[--C-:B0-----:R-:W-:Y:S02]  /*16c60*/  IMAD.IADD R182, R180, 0x1, R184.reuse ;  /* 0x00000001b4b67824 */ /* 0x101fe400078e02b8 */
[----:B------:R-:W-:-:S05]  /*16c70*/  IMAD.IADD R183, R181, 0x1, R184 ;  /* 0x00000001b5b77824 */ /* 0x000fca00078e02b8 */
        /* <DEDUP_REMOVED lines=29> */
[----:B-1234-:R-:W-:Y:S05]  /*16e50*/  @!P2 BRA `(.L_x_5622) ;  /* 0x000000000058a947 */ /* 0x01efea0003800000 */
[----:B------:R-:W-:Y:S01]  /*16e60*/  IADD3 R184, -R202, R203, R184 ;  /* 0x000000cbcab87210 */ /* 0x000fe20007ffe1b8 */
[----:B------:R-:W-:Y:S03]  /*16e70*/  BSSY B0, `(.L_x_5623) ;  /* 0x0000010000007945 */ /* 0x000fe60003800000 */
        /* <DEDUP_REMOVED lines=10> */
.L_x_5624:
[----:B------:R-:W-:-:S05]  /*16f20*/  IMAD.U32 R185, RZ, RZ, UR32 ;  /* 0x00000020ffb97e24 */ /* 0x000fca000f8e00ff */
[----:B------:R-:W-:-:S13]  /*16f30*/  ISETP.NE.AND P3, PT, R185, 0x1, PT ;  /* 0x00000001b900780c */ /* 0x000fda0003f65270 */
[----:B------:R-:W1:Y:S02]  /*16f40*/  @P3 LDC.64 R122, c[0x0][0x9e8] ;  /* 0x00027a00ff7a3b82 */ /* 0x000e640000000a00 */
[----:B-1----:R-:W-:-:S05]  /*16f50*/  @P3 IMAD.HI.U32 R122, R184, R122, RZ ;  /* 0x0000007ab87a3227 */ /* 0x002fca00078e00ff */
[----:B------:R-:W-:-:S07]  /*16f60*/  @P3 SHF.R.U32.HI R184, RZ, R123, R122 ;  /* 0x0000007bffb83219 */ /* 0x000fce000001167a */
.L_x_5625:
[----:B------:R-:W-:Y:S05]  /*16f70*/  BSYNC B0 ;  /* 0x0000000000007941 */ /* 0x000fea0003800000 */
.L_x_5623:
[----:B------:R-:W-:-:S04]  /*16f80*/  IMAD R184, R184, R185, -R175 ;  /* 0x000000b9b8b87224 */ /* 0x000fc800078e0aaf */
[----:B------:R-:W-:-:S05]  /*16f90*/  IMAD.IADD R184, R184, 0x1, -R201 ;  /* 0x00000001b8b87824 */ /* 0x000fca00078e0ac9 */
[----:B------:R-:W-:Y:S02]  /*16fa0*/  VIMNMX R183, R183, R184, !PT ;  /* 0x000000b8b7b77248 */ /* 0x000fe40007fe0100 */
[----:B------:R-:W-:-:S07]  /*16fb0*/  VIADDMNMX R182, R184, R185, R182, PT ;  /* 0x000000b9b8b67246 */ /* 0x000fce00038001b6 */
.L_x_5622:
[----:B------:R-:W-:Y:S01]  /*16fc0*/  ISETP.GT.AND P3, PT, R0, -0x1, PT ;  /* 0xffffffff0000780c */ /* 0x000fe20003f64270 */
[----:B------:R-:W1:Y:S03]  /*16fd0*/  SHFL.IDX PT, R6, R6, 0x1, 0x1c1f ;  /* 0x003c1f0006067f89 */ /* 0x000e6600000e0000 */
[C---:B------:R-:W-:Y:S02]  /*16fe0*/  ISETP.GT.AND P5, PT, R183.reuse, RZ, P3 ;  /* 0x000000ffb700720c */ /* 0x040fe40001fa4270 */
        /* <DEDUP_REMOVED lines=9> */
[----:B------:R-:W-:Y:S01]  /*17080*/  FSEL R20, R20, -INF , !P5 ;  /* 0xff80000014147808 */ /* 0x000fe20006800000 */
[--C-:B-1----:R-:W-:Y:S01]  /*17090*/  IMAD.IADD R180, R180, 0x1, R6.reuse ;  /* 0x00000001b4b47824 */ /* 0x102fe200078e0206 */
[----:B------:R-:W-:Y:S01]  /*170a0*/  FSEL R21, R21, -INF , !P4 ;  /* 0xff80000015157808 */ /* 0x000fe20006000000 */
[----:B------:R-:W-:Y:S01]  /*170b0*/  IMAD.IADD R181, R181, 0x1, R6 ;  /* 0x00000001b5b57824 */ /* 0x000fe200078e0206 */
[C---:B------:R-:W-:Y:S02]  /*170c0*/  ISETP.GT.AND P5, PT, R183.reuse, 0x10, P3 ;  /* 0x00000010b700780c */ /* 0x040fe40001fa4270 */
[----:B------:R-:W-:Y:S02]  /*170d0*/  ISETP.GT.AND P4, PT, R183, 0x11, P3 ;  /* 0x00000011b700780c */ /* 0x000fe40001f84270 */
[C---:B------:R-:W-:Y:S02]  /*170e0*/  ISETP.LT.OR P5, PT, R182.reuse, 0x11, P5 ;  /* 0x00000011b600780c */ /* 0x040fe40002fa1670 */
[----:B------:R-:W-:-:S02]  /*170f0*/  ISETP.LT.OR P4, PT, R182, 0x12, P4 ;  /* 0x00000012b600780c */ /* 0x000fc40002781670 */
[----:B0-----:R-:W-:Y:S02]  /*17100*/  FSEL R121, R121, -INF , !P5 ;  /* 0xff80000079797808 */ /* 0x001fe40006800000 */
        /* <DEDUP_REMOVED lines=92> */
.L_x_5628:
[----:B------:R-:W-:-:S05]  /*176d0*/  IMAD.U32 R182, RZ, RZ, UR32 ;  /* 0x00000020ffb67e24 */ /* 0x000fca000f8e00ff */
[----:B------:R-:W-:-:S13]  /*176e0*/  ISETP.NE.AND P4, PT, R182, 0x1, PT ;  /* 0x00000001b600780c */ /* 0x000fda0003f85270 */
[----:B------:R-:W0:Y:S02]  /*176f0*/  @P4 LDC.64 R6, c[0x0][0x9e8] ;  /* 0x00027a00ff064b82 */ /* 0x000e240000000a00 */
[----:B0-----:R-:W-:-:S05]  /*17700*/  @P4 IMAD.HI.U32 R6, R123, R6, RZ ;  /* 0x000000067b064227 */ /* 0x001fca00078e00ff */
[----:B------:R-:W-:-:S07]  /*17710*/  @P4 SHF.R.U32.HI R123, RZ, R7, R6 ;  /* 0x00000007ff7b4219 */ /* 0x000fce0000011606 */
.L_x_5629:
[----:B------:R-:W-:Y:S05]  /*17720*/  BSYNC B0 ;  /* 0x0000000000007941 */ /* 0x000fea0003800000 */
.L_x_5627:
[----:B------:R-:W-:-:S04]  /*17730*/  IMAD R123, R123, R182, -R175 ;  /* 0x000000b67b7b7224 */ /* 0x000fc800078e0aaf */
[----:B------:R-:W-:-:S05]  /*17740*/  IMAD.IADD R123, R123, 0x1, -R201 ;  /* 0x000000017b7b7824 */ /* 0x000fca00078e0ac9 */
[----:B------:R-:W-:Y:S02]  /*17750*/  VIMNMX R181, R181, R123, !PT ;  /* 0x0000007bb5b57248 */ /* 0x000fe40007fe0100 */
[----:B------:R-:W-:-:S07]  /*17760*/  VIADDMNMX R180, R123, R182, R180, PT ;  /* 0x000000b67bb47246 */ /* 0x000fce00038001b4 */
.L_x_5626:
        /* <DEDUP_REMOVED lines=36> */
[----:B0-----:R-:W-:-:S04]  /*179b0*/  FMNMX.FTZ R6, R6, R7, !PT ;  /* 0x0000000706067209 */ /* 0x001fc80007810000 */
[----:B------:R-:W-:-:S04]  /*179c0*/  FSETP.NEU.FTZ.AND P4, PT, R6, -INF , PT ;  /* 0xff8000000600780b */ /* 0x000fc80003f9d000 */
[----:B------:R-:W-:-:S05]  /*179d0*/  FSEL R7, R6, RZ, P4 ;  /* 0x000000ff06077208 */ /* 0x000fca0002000000 */
[----:B------:R-:W-:Y:S01]  /*179e0*/  FADD.FTZ R7, -R7, R10 ;  /* 0x0000000a07077221 */ /* 0x000fe20000010100 */
[----:B------:R-:W-:-:S03]  /*179f0*/  IMAD.U32 R10, RZ, RZ, UR35 ;  /* 0x00000023ff0a7e24 */ /* 0x000fc6000f8e00ff */
[----:B------:R-:W-:Y:S01]  /*17a00*/  FMUL.FTZ R7, R7, UR35 ;  /* 0x0000002307077c20 */ /* 0x000fe20008410000 */
[----:B------:R-:W-:-:S05]  /*17a10*/  FFMA.FTZ R10, R6, R10, -8 ;  /* 0xc1000000060a7423 */ /* 0x000fca000001000a */
[----:B------:R-:W-:Y:S01]  /*17a20*/  FSEL R123, R10, RZ, P4 ;  /* 0x000000ff0a7b7208 */ /* 0x000fe20002000000 */
[----:B------:R-:W-:Y:S01]  /*17a30*/  MUFU.EX2 R7, R7 ;  /* 0x0000000700077308 */ /* 0x000fe20000000800 */
[----:B------:R-:W-:-:S03]  /*17a40*/  ISETP.GT.AND P4, PT, R181, 0x1, P3 ;  /* 0x00000001b500780c */ /* 0x000fc60001f84270 */
[--C-:B------:R-:W-:Y:S01]  /*17a50*/  FFMA.FTZ R141, R141, UR35, -R123.reuse ;  /* 0x000000238d8d7c23 */ /* 0x100fe2000801087b */
[----:B------:R-:W-:Y:S01]  /*17a60*/  ISETP.LT.OR P5, PT, R180, 0x2, P4 ;  /* 0x00000002b400780c */ /* 0x000fe200027a1670 */
[--C-:B------:R-:W-:Y:S01]  /*17a70*/  FFMA.FTZ R122, R122, UR35, -R123.reuse ;  /* 0x000000237a7a7c23 */ /* 0x100fe2000801087b */
[----:B------:R-:W-:Y:S01]  /*17a80*/  ISETP.GT.AND P4, PT, R181, 0x8, P3 ;  /* 0x00000008b500780c */ /* 0x000fe20001f84270 */
[--C-:B------:R-:W-:Y:S01]  /*17a90*/  FFMA.FTZ R8, R8, UR35, -R123.reuse ;  /* 0x0000002308087c23 */ /* 0x100fe2000801087b */
[----:B------:R-:W-:Y:S01]  /*17aa0*/  FSEL R15, R15, -INF , !P5 ;  /* 0xff8000000f0f7808 */ /* 0x000fe20006800000 */
[--C-:B------:R-:W-:Y:S01]  /*17ab0*/  FFMA.FTZ R20, R20, UR35, -R123.reuse ;  /* 0x0000002314147c23 */ /* 0x100fe2000801087b */
[----:B------:R-:W-:Y:S01]  /*17ac0*/  ISETP.GT.AND P5, PT, R181, 0x9, P3 ;  /* 0x00000009b500780c */ /* 0x000fe20001fa4270 */
[----:B------:R-:W0:Y:S01]  /*17ad0*/  MUFU.EX2 R122, R122 ;  /* 0x0000007a007a7308 */ /* 0x000e220000000800 */
[C---:B------:R-:W-:Y:S01]  /*17ae0*/  ISETP.LT.OR P4, PT, R180.reuse, 0x9, P4 ;  /* 0x00000009b400780c */ /* 0x040fe20002781670 */
[--C-:B------:R-:W-:Y:S01]  /*17af0*/  FFMA.FTZ R21, R21, UR35, -R123.reuse ;  /* 0x0000002315157c23 */ /* 0x100fe2000801087b */
[----:B------:R-:W-:Y:S01]  /*17b00*/  ISETP.LT.OR P5, PT, R180, 0xa, P5 ;  /* 0x0000000ab400780c */ /* 0x000fe20002fa1670 */
[--C-:B------:R-:W-:Y:S01]  /*17b10*/  FFMA.FTZ R121, R121, UR35, -R123.reuse ;  /* 0x0000002379797c23 */ /* 0x100fe2000801087b */
[----:B------:R-:W-:Y:S01]  /*17b20*/  FSEL R23, R23, -INF , !P4 ;  /* 0xff80000017177808 */ /* 0x000fe20006000000 */
[--C-:B------:R-:W-:Y:S01]  /*17b30*/  FFMA.FTZ R124, R124, UR35, -R123.reuse ;  /* 0x000000237c7c7c23 */ /* 0x100fe2000801087b */
[----:B------:R-:W-:Y:S01]  /*17b40*/  FSEL R120, R120, -INF , !P5 ;  /* 0xff80000078787808 */ /* 0x000fe20006800000 */
[----:B------:R-:W1:Y:S01]  /*17b50*/  MUFU.EX2 R8, R8 ;  /* 0x0000000800087308 */ /* 0x000e620000000800 */
[----:B------:R-:W-:Y:S01]  /*17b60*/  ISETP.GT.AND P5, PT, R181, 0x11, P3 ;  /* 0x00000011b500780c */ /* 0x000fe20001fa4270 */
[--C-:B------:R-:W-:Y:S01]  /*17b70*/  FFMA.FTZ R127, R127, UR35, -R123.reuse ;  /* 0x000000237f7f7c23 */ /* 0x100fe2000801087b */
[----:B------:R-:W-:Y:S01]  /*17b80*/  ISETP.GT.AND P4, PT, R181, 0x10, P3 ;  /* 0x00000010b500780c */ /* 0x000fe20001f84270 */
[--C-:B------:R-:W-:Y:S01]  /*17b90*/  FFMA.FTZ R128, R128, UR35, -R123.reuse ;  /* 0x0000002380807c23 */ /* 0x100fe2000801087b */
[C---:B------:R-:W-:Y:S01]  /*17ba0*/  ISETP.LT.OR P5, PT, R180.reuse, 0x12, P5 ;  /* 0x00000012b400780c */ /* 0x040fe20002fa1670 */
[--C-:B------:R-:W-:Y:S01]  /*17bb0*/  FFMA.FTZ R131, R131, UR35, -R123.reuse ;  /* 0x0000002383837c23 */ /* 0x100fe2000801087b */
[----:B------:R-:W-:Y:S01]  /*17bc0*/  ISETP.LT.OR P4, PT, R180, 0x11, P4 ;  /* 0x00000011b400780c */ /* 0x000fe20002781670 */
[----:B------:R-:W-:Y:S01]  /*17bd0*/  MUFU.EX2 R20, R20 ;  /* 0x0000001400147308 */ /* 0x000fe20000000800 */
[----:B------:R-:W-:Y:S01]  /*17be0*/  FSEL R126, R126, -INF , !P5 ;  /* 0xff8000007e7e7808 */ /* 0x000fe20006800000 */
[----:B0-----:R-:W-:Y:S01]  /*17bf0*/  FFMA.FTZ R4, R7, R4, R122 ;  /* 0x0000000407047223 */ /* 0x001fe2000001007a */
[----:B------:R-:W-:Y:S01]  /*17c00*/  ISETP.GT.AND P5, PT, R181, 0x19, P3 ;  /* 0x00000019b500780c */ /* 0x000fe20001fa4270 */
[--C-:B------:R-:W-:Y:S01]  /*17c10*/  FFMA.FTZ R132, R132, UR35, -R123.reuse ;  /* 0x0000002384847c23 */ /* 0x100fe2000801087b */
[----:B------:R-:W-:Y:S01]  /*17c20*/  FSEL R125, R125, -INF , !P4 ;  /* 0xff8000007d7d7808 */ /* 0x000fe20006000000 */
[--C-:B------:R-:W-:Y:S01]  /*17c30*/  FFMA.FTZ R137, R137, UR35, -R123.reuse ;  /* 0x0000002389897c23 */ /* 0x100fe2000801087b */
[----:B------:R-:W-:Y:S01]  /*17c40*/  ISETP.LT.OR P5, PT, R180, 0x1a, P5 ;  /* 0x0000001ab400780c */ /* 0x000fe20002fa1670 */
[----:B------:R-:W-:Y:S01]  /*17c50*/  MUFU.EX2 R21, R21 ;  /* 0x0000001500157308 */ /* 0x000fe20000000800 */
[C---:B------:R-:W-:Y:S01]  /*17c60*/  ISETP.GT.AND P4, PT, R181.reuse, 0x18, P3 ;  /* 0x00000018b500780c */ /* 0x040fe20001f84270 */
[----:B-1----:R-:W-:Y:S01]  /*17c70*/  FADD.FTZ R4, R8, R4 ;  /* 0x0000000408047221 */ /* 0x002fe20000010000 */
[----:B------:R-:W-:Y:S01]  /*17c80*/  FSEL R130, R130, -INF , !P5 ;  /* 0xff80000082827808 */ /* 0x000fe20006800000 */
[--C-:B------:R-:W-:Y:S01]  /*17c90*/  FFMA.FTZ R138, R138, UR35, -R123.reuse ;  /* 0x000000238a8a7c23 */ /* 0x100fe2000801087b */
[----:B------:R-:W-:Y:S01]  /*17ca0*/  ISETP.GT.AND P5, PT, R181, 0x21, P3 ;  /* 0x00000021b500780c */ /* 0x000fe20001fa4270 */
[--C-:B------:R-:W-:Y:S01]  /*17cb0*/  FFMA.FTZ R142, R142, UR35, -R123.reuse ;  /* 0x000000238e8e7c23 */ /* 0x100fe2000801087b */
[C---:B------:R-:W-:Y:S01]  /*17cc0*/  ISETP.LT.OR P4, PT, R180.reuse, 0x19, P4 ;  /* 0x00000019b400780c */ /* 0x040fe20002781670 */
[----:B------:R-:W-:Y:S01]  /*17cd0*/  MUFU.EX2 R121, R121 ;  /* 0x0000007900797308 */ /* 0x000fe20000000800 */
[----:B------:R-:W-:Y:S01]  /*17ce0*/  ISETP.LT.OR P5, PT, R180, 0x22, P5 ;  /* 0x00000022b400780c */ /* 0x000fe20002fa1670 */
[--C-:B------:R-:W-:Y:S01]  /*17cf0*/  FFMA.FTZ R145, R145, UR35, -R123.reuse ;  /* 0x0000002391917c23 */ /* 0x100fe2000801087b */
[----:B------:R-:W-:Y:S01]  /*17d00*/  FSEL R129, R129, -INF , !P4 ;  /* 0xff80000081817808 */ /* 0x000fe20006000000 */
[--C-:B------:R-:W-:Y:S01]  /*17d10*/  FFMA.FTZ R146, R146, UR35, -R123.reuse ;  /* 0x0000002392927c23 */ /* 0x100fe2000801087b */
[----:B------:R-:W-:Y:S01]  /*17d20*/  FSEL R134, R134, -INF , !P5 ;  /* 0xff80000086867808 */ /* 0x000fe20006800000 */
[--C-:B------:R-:W-:Y:S01]  /*17d30*/  FFMA.FTZ R149, R149, UR35, -R123.reuse ;  /* 0x0000002395957c23 */ /* 0x100fe2000801087b */
[C---:B------:R-:W-:Y:S01]  /*17d40*/  ISETP.GT.AND P5, PT, R181.reuse, 0x29, P3 ;  /* 0x00000029b500780c */ /* 0x040fe20001fa4270 */
[----:B------:R-:W-:Y:S01]  /*17d50*/  MUFU.EX2 R124, R124 ;  /* 0x0000007c007c7308 */ /* 0x000fe20000000800 */
[----:B------:R-:W-:Y:S01]  /*17d60*/  ISETP.GT.AND P4, PT, R181, 0x20, P3 ;  /* 0x00000020b500780c */ /* 0x000fe20001f84270 */
[--C-:B------:R-:W-:Y:S01]  /*17d70*/  FFMA.FTZ R150, R150, UR35, -R123.reuse ;  /* 0x0000002396967c23 */ /* 0x100fe2000801087b */
[C---:B------:R-:W-:Y:S01]  /*17d80*/  ISETP.LT.OR P5, PT, R180.reuse, 0x2a, P5 ;  /* 0x0000002ab400780c */ /* 0x040fe20002fa1670 */
[--C-:B------:R-:W-:Y:S01]  /*17d90*/  FFMA.FTZ R153, R153, UR35, -R123.reuse ;  /* 0x0000002399997c23 */ /* 0x100fe2000801087b */
[----:B------:R-:W-:Y:S01]  /*17da0*/  ISETP.LT.OR P4, PT, R180, 0x21, P4 ;  /* 0x00000021b400780c */ /* 0x000fe20002781670 */
[--C-:B------:R-:W-:Y:S01]  /*17db0*/  FFMA.FTZ R154, R154, UR35, -R123.reuse ;  /* 0x000000239a9a7c23 */ /* 0x100fe2000801087b */
[----:B------:R-:W-:Y:S01]  /*17dc0*/  FSEL R136, R136, -INF , !P5 ;  /* 0xff80000088887808 */ /* 0x000fe20006800000 */
[----:B------:R-:W-:Y:S01]  /*17dd0*/  MUFU.EX2 R127, R127 ;  /* 0x0000007f007f7308 */ /* 0x000fe20000000800 */
[----:B------:R-:W-:Y:S01]  /*17de0*/  ISETP.GT.AND P5, PT, R181, 0x31, P3 ;  /* 0x00000031b500780c */ /* 0x000fe20001fa4270 */
[--C-:B------:R-:W-:Y:S01]  /*17df0*/  FFMA.FTZ R157, R157, UR35, -R123.reuse ;  /* 0x000000239d9d7c23 */ /* 0x100fe2000801087b */
[----:B------:R-:W-:Y:S01]  /*17e00*/  FSEL R133, R133, -INF , !P4 ;  /* 0xff80000085857808 */ /* 0x000fe20006000000 */
[--C-:B------:R-:W-:Y:S01]  /*17e10*/  FFMA.FTZ R158, R158, UR35, -R123.reuse ;  /* 0x000000239e9e7c23 */ /* 0x100fe2000801087b */
[----:B------:R-:W-:Y:S01]  /*17e20*/  ISETP.LT.OR P5, PT, R180, 0x32, P5 ;  /* 0x00000032b400780c */ /* 0x000fe20002fa1670 */
[--C-:B------:R-:W-:Y:S01]  /*17e30*/  FFMA.FTZ R161, R161, UR35, -R123.reuse ;  /* 0x00000023a1a17c23 */ /* 0x100fe2000801087b */
[C---:B------:R-:W-:Y:S01]  /*17e40*/  ISETP.GT.AND P4, PT, R181.reuse, 0x28, P3 ;  /* 0x00000028b500780c */ /* 0x040fe20001f84270 */
[----:B------:R-:W-:Y:S01]  /*17e50*/  MUFU.EX2 R128, R128 ;  /* 0x0000008000807308 */ /* 0x000fe20000000800 */
[----:B------:R-:W-:Y:S01]  /*17e60*/  FSEL R140, R140, -INF , !P5 ;  /* 0xff8000008c8c7808 */ /* 0x000fe20006800000 */
[--C-:B------:R-:W-:Y:S01]  /*17e70*/  FFMA.FTZ R162, R162, UR35, -R123.reuse ;  /* 0x00000023a2a27c23 */ /* 0x100fe2000801087b */
[----:B------:R-:W-:Y:S01]  /*17e80*/  ISETP.GT.AND P5, PT, R181, 0x39, P3 ;  /* 0x00000039b500780c */ /* 0x000fe20001fa4270 */
[--C-:B------:R-:W-:Y:S01]  /*17e90*/  FFMA.FTZ R165, R165, UR35, -R123.reuse ;  /* 0x00000023a5a57c23 */ /* 0x100fe2000801087b */
[----:B------:R-:W-:Y:S01]  /*17ea0*/  ISETP.LT.OR P4, PT, R180, 0x29, P4 ;  /* 0x00000029b400780c */ /* 0x000fe20002781670 */
[--C-:B------:R-:W-:Y:S01]  /*17eb0*/  FFMA.FTZ R166, R166, UR35, -R123.reuse ;  /* 0x00000023a6a67c23 */ /* 0x100fe2000801087b */
[----:B------:R-:W-:Y:S01]  /*17ec0*/  ISETP.LT.OR P5, PT, R180, 0x3a, P5 ;  /* 0x0000003ab400780c */ /* 0x000fe20002fa1670 */
[----:B------:R-:W-:Y:S01]  /*17ed0*/  MUFU.EX2 R131, R131 ;  /* 0x0000008300837308 */ /* 0x000fe20000000800 */
[----:B------:R-:W-:Y:S01]  /*17ee0*/  FSEL R135, R135, -INF , !P4 ;  /* 0xff80000087877808 */ /* 0x000fe20006000000 */
[--C-:B------:R-:W-:Y:S01]  /*17ef0*/  FFMA.FTZ R169, R169, UR35, -R123.reuse ;  /* 0x00000023a9a97c23 */ /* 0x100fe2000801087b */
[----:B------:R-:W-:Y:S01]  /*17f00*/  FSEL R144, R144, -INF , !P5 ;  /* 0xff80000090907808 */ /* 0x000fe20006800000 */
[--C-:B------:R-:W-:Y:S01]  /*17f10*/  FFMA.FTZ R170, R170, UR35, -R123.reuse ;  /* 0x00000023aaaa7c23 */ /* 0x100fe2000801087b */
[----:B------:R-:W-:Y:S01]  /*17f20*/  ISETP.GT.AND P5, PT, R181, 0x41, P3 ;  /* 0x00000041b500780c */ /* 0x000fe20001fa4270 */
[--C-:B------:R-:W-:Y:S01]  /*17f30*/  FFMA.FTZ R173, R173, UR35, -R123.reuse ;  /* 0x00000023adad7c23 */ /* 0x100fe2000801087b */
[----:B------:R-:W-:Y:S01]  /*17f40*/  ISETP.GT.AND P4, PT, R181, 0x30, P3 ;  /* 0x00000030b500780c */ /* 0x000fe20001f84270 */
[----:B------:R-:W-:Y:S01]  /*17f50*/  MUFU.EX2 R132, R132 ;  /* 0x0000008400847308 */ /* 0x000fe20000000800 */
[----:B------:R-:W-:Y:S01]  /*17f60*/  ISETP.LT.OR P5, PT, R180, 0x42, P5 ;  /* 0x00000042b400780c */ /* 0x000fe20002fa1670 */
[--C-:B------:R-:W-:Y:S01]  /*17f70*/  FFMA.FTZ R174, R174, UR35, -R123.reuse ;  /* 0x00000023aeae7c23 */ /* 0x100fe2000801087b */
[----:B------:R-:W-:Y:S01]  /*17f80*/  ISETP.LT.OR P4, PT, R180, 0x31, P4 ;  /* 0x00000031b400780c */ /* 0x000fe20002781670 */
[--C-:B------:R-:W-:Y:S01]  /*17f90*/  FFMA.FTZ R178, R178, UR35, -R123.reuse ;  /* 0x00000023b2b27c23 */ /* 0x100fe2000801087b */
[----:B------:R-:W-:Y:S01]  /*17fa0*/  FSEL R148, R148, -INF , !P5 ;  /* 0xff80000094947808 */ /* 0x000fe20006800000 */
[----:B------:R-:W-:Y:S01]  /*17fb0*/  FFMA.FTZ R123, R179, UR35, -R123 ;  /* 0x00000023b37b7c23 */ /* 0x000fe2000801087b */
[----:B------:R-:W-:Y:S01]  /*17fc0*/  ISETP.GT.AND P5, PT, R181, 0x49, P3 ;  /* 0x00000049b500780c */ /* 0x000fe20001fa4270 */
[----:B------:R-:W-:Y:S01]  /*17fd0*/  MUFU.EX2 R137, R137 ;  /* 0x0000008900897308 */ /* 0x000fe20000000800 */
[----:B------:R-:W-:-:S02]  /*17fe0*/  FSEL R139, R139, -INF , !P4 ;  /* 0xff8000008b8b7808 */ /* 0x000fc40006000000 */
[----:B------:R-:W-:Y:S02]  /*17ff0*/  ISETP.LT.OR P5, PT, R180, 0x4a, P5 ;  /* 0x0000004ab400780c */ /* 0x000fe40002fa1670 */
[C---:B------:R-:W-:Y:S02]  /*18000*/  ISETP.GT.AND P4, PT, R181.reuse, 0x38, P3 ;  /* 0x00000038b500780c */ /* 0x040fe40001f84270 */
[----:B------:R-:W-:Y:S01]  /*18010*/  FSEL R152, R152, -INF , !P5 ;  /* 0xff80000098987808 */ /* 0x000fe20006800000 */
[----:B------:R-:W-:Y:S01]  /*18020*/  MUFU.EX2 R138, R138 ;  /* 0x0000008a008a7308 */ /* 0x000fe20000000800 */
[----:B------:R-:W-:Y:S02]  /*18030*/  ISETP.GT.AND P5, PT, R181, 0x51, P3 ;  /* 0x00000051b500780c */ /* 0x000fe40001fa4270 */
[C---:B------:R-:W-:Y:S02]  /*18040*/  ISETP.LT.OR P4, PT, R180.reuse, 0x39, P4 ;  /* 0x00000039b400780c */ /* 0x040fe40002781670 */
[----:B------:R-:W-:-:S02]  /*18050*/  ISETP.LT.OR P5, PT, R180, 0x52, P5 ;  /* 0x00000052b400780c */ /* 0x000fc40002fa1670 */
[----:B------:R-:W-:Y:S01]  /*18060*/  FSEL R143, R143, -INF , !P4 ;  /* 0xff8000008f8f7808 */ /* 0x000fe20006000000 */
[----:B------:R-:W-:Y:S01]  /*18070*/  MUFU.EX2 R142, R142 ;  /* 0x0000008e008e7308 */ /* 0x000fe20000000800 */
[----:B------:R-:W-:Y:S02]  /*18080*/  FSEL R156, R156, -INF , !P5 ;  /* 0xff8000009c9c7808 */ /* 0x000fe40006800000 */
[C---:B------:R-:W-:Y:S02]  /*18090*/  ISETP.GT.AND P5, PT, R181.reuse, 0x59, P3 ;  /* 0x00000059b500780c */ /* 0x040fe40001fa4270 */
[----:B------:R-:W-:Y:S02]  /*180a0*/  ISETP.GT.AND P4, PT, R181, 0x40, P3 ;  /* 0x00000040b500780c */ /* 0x000fe40001f84270 */
[C---:B------:R-:W-:Y:S01]  /*180b0*/  ISETP.LT.OR P5, PT, R180.reuse, 0x5a, P5 ;  /* 0x0000005ab400780c */ /* 0x040fe20002fa1670 */
[----:B------:R-:W-:Y:S01]  /*180c0*/  MUFU.EX2 R145, R145 ;  /* 0x0000009100917308 */ /* 0x000fe20000000800 */
[----:B------:R-:W-:-:S02]  /*180d0*/  ISETP.LT.OR P4, PT, R180, 0x41, P4 ;  /* 0x00000041b400780c */ /* 0x000fc40002781670 */
[----:B------:R-:W-:Y:S02]  /*180e0*/  FSEL R160, R160, -INF , !P5 ;  /* 0xff800000a0a07808 */ /* 0x000fe40006800000 */
[----:B------:R-:W-:Y:S02]  /*180f0*/  ISETP.GT.AND P5, PT, R181, 0x61, P3 ;  /* 0x00000061b500780c */ /* 0x000fe40001fa4270 */
[----:B------:R-:W-:Y:S01]  /*18100*/  FSEL R147, R147, -INF , !P4 ;  /* 0xff80000093937808 */ /* 0x000fe20006000000 */
[----:B------:R-:W-:Y:S01]  /*18110*/  MUFU.EX2 R146, R146 ;  /* 0x0000009200927308 */ /* 0x000fe20000000800 */
[----:B------:R-:W-:Y:S02]  /*18120*/  ISETP.LT.OR P5, PT, R180, 0x62, P5 ;  /* 0x00000062b400780c */ /* 0x000fe40002fa1670 */
[----:B------:R-:W-:Y:S02]  /*18130*/  ISETP.GT.AND P4, PT, R181, 0x48, P3 ;  /* 0x00000048b500780c */ /* 0x000fe40001f84270 */
[----:B------:R-:W-:-:S02]  /*18140*/  FSEL R164, R164, -INF , !P5 ;  /* 0xff800000a4a47808 */ /* 0x000fc40006800000 */
[----:B------:R-:W-:Y:S01]  /*18150*/  ISETP.GT.AND P5, PT, R181, 0x69, P3 ;  /* 0x00000069b500780c */ /* 0x000fe20001fa4270 */
[----:B------:R-:W-:Y:S01]  /*18160*/  MUFU.EX2 R149, R149 ;  /* 0x0000009500957308 */ /* 0x000fe20000000800 */
[C---:B------:R-:W-:Y:S02]  /*18170*/  ISETP.LT.OR P4, PT, R180.reuse, 0x49, P4 ;  /* 0x00000049b400780c */ /* 0x040fe40002781670 */
[----:B------:R-:W-:Y:S02]  /*18180*/  ISETP.LT.OR P5, PT, R180, 0x6a, P5 ;  /* 0x0000006ab400780c */ /* 0x000fe40002fa1670 */
[----:B------:R-:W-:Y:S02]  /*18190*/  FSEL R151, R151, -INF , !P4 ;  /* 0xff80000097977808 */ /* 0x000fe40006000000 */
[----:B------:R-:W-:Y:S01]  /*181a0*/  FSEL R168, R168, -INF , !P5 ;  /* 0xff800000a8a87808 */ /* 0x000fe20006800000 */
[----:B------:R-:W-:Y:S01]  /*181b0*/  MUFU.EX2 R150, R150 ;  /* 0x0000009600967308 */ /* 0x000fe20000000800 */
[----:B------:R-:W-:-:S02]  /*181c0*/  ISETP.GT.AND P5, PT, R181, RZ, P3 ;  /* 0x000000ffb500720c */ /* 0x000fc40001fa4270 */
[----:B------:R-:W-:Y:S02]  /*181d0*/  ISETP.GT.AND P4, PT, R181, 0x50, P3 ;  /* 0x00000050b500780c */ /* 0x000fe40001f84270 */
[C---:B------:R-:W-:Y:S02]  /*181e0*/  ISETP.LT.OR P5, PT, R180.reuse, 0x1, P5 ;  /* 0x00000001b400780c */ /* 0x040fe40002fa1670 */
[----:B------:R-:W-:Y:S01]  /*181f0*/  ISETP.LT.OR P4, PT, R180, 0x51, P4 ;  /* 0x00000051b400780c */ /* 0x000fe20002781670 */
[----:B------:R-:W-:Y:S01]  /*18200*/  MUFU.EX2 R153, R153 ;  /* 0x0000009900997308 */ /* 0x000fe20000000800 */
[----:B------:R-:W-:Y:S02]  /*18210*/  FSEL R9, R9, -INF , !P5 ;  /* 0xff80000009097808 */ /* 0x000fe40006800000 */
[----:B------:R-:W-:Y:S02]  /*18220*/  FSEL R155, R155, -INF , !P4 ;  /* 0xff8000009b9b7808 */ /* 0x000fe40006000000 */
[----:B------:R-:W-:-:S02]  /*18230*/  FMNMX.FTZ R10, R9, R14, !PT ;  /* 0x0000000e090a7209 */ /* 0x000fc40007810000 */
[----:B------:R-:W-:Y:S01]  /*18240*/  ISETP.GT.AND P4, PT, R181, 0x58, P3 ;  /* 0x00000058b500780c */ /* 0x000fe20001f84270 */
[----:B------:R-:W-:Y:S01]  /*18250*/  MUFU.EX2 R154, R154 ;  /* 0x0000009a009a7308 */ /* 0x000fe20000000800 */
[----:B------:R-:W-:Y:S02]  /*18260*/  FMNMX.FTZ R10, R15, R10, !PT ;  /* 0x0000000a0f0a7209 */ /* 0x000fe40007810000 */
[----:B------:R-:W-:Y:S02]  /*18270*/  ISETP.LT.OR P4, PT, R180, 0x59, P4 ;  /* 0x00000059b400780c */ /* 0x000fe40002781670 */
[----:B------:R-:W-:Y:S02]  /*18280*/  FMNMX.FTZ R10, R23, R10, !PT ;  /* 0x0000000a170a7209 */ /* 0x000fe40007810000 */
[----:B------:R-:W-:Y:S01]  /*18290*/  FSEL R159, R159, -INF , !P4 ;  /* 0xff8000009f9f7808 */ /* 0x000fe20006000000 */
[----:B------:R-:W-:Y:S01]  /*182a0*/  MUFU.EX2 R157, R157 ;  /* 0x0000009d009d7308 */ /* 0x000fe20000000800 */
[----:B------:R-:W-:-:S02]  /*182b0*/  FMNMX.FTZ R10, R120, R10, !PT ;  /* 0x0000000a780a7209 */ /* 0x000fc40007810000 */
[----:B------:R-:W-:Y:S02]  /*182c0*/  ISETP.GT.AND P4, PT, R181, 0x60, P3 ;  /* 0x00000060b500780c */ /* 0x000fe40001f84270 */
[----:B------:R-:W-:Y:S02]  /*182d0*/  FMNMX.FTZ R10, R125, R10, !PT ;  /* 0x0000000a7d0a7209 */ /* 0x000fe40007810000 */
[----:B------:R-:W-:Y:S01]  /*182e0*/  ISETP.LT.OR P4, PT, R180, 0x61, P4 ;  /* 0x00000061b400780c */ /* 0x000fe20002781670 */
[----:B------:R-:W-:Y:S01]  /*182f0*/  MUFU.EX2 R158, R158 ;  /* 0x0000009e009e7308 */ /* 0x000fe20000000800 */
[----:B------:R-:W-:Y:S02]  /*18300*/  FMNMX.FTZ R10, R126, R10, !PT ;  /* 0x0000000a7e0a7209 */ /* 0x000fe40007810000 */
        /* <DEDUP_REMOVED lines=17> */
[C---:B------:R-:W-:Y:S01]  /*18420*/  ISETP.GT.AND P4, PT, R181.reuse, 0x71, P3 ;  /* 0x00000071b500780c */ /* 0x040fe20001f84270 */
[----:B------:R-:W-:Y:S01]  /*18430*/  MUFU.EX2 R166, R166 ;  /* 0x000000a600a67308 */ /* 0x000fe20000000800 */
[----:B------:R-:W-:Y:S02]  /*18440*/  FMNMX.FTZ R10, R140, R10, !PT ;  /* 0x0000000a8c0a7209 */ /* 0x000fe40007810000 */
[----:B------:R-:W-:Y:S02]  /*18450*/  ISETP.GT.AND P5, PT, R181, 0x78, P3 ;  /* 0x00000078b500780c */ /* 0x000fe40001fa4270 */
[----:B------:R-:W-:Y:S02]  /*18460*/  FMNMX.FTZ R10, R143, R10, !PT ;  /* 0x0000000a8f0a7209 */ /* 0x000fe40007810000 */
[----:B------:R-:W-:Y:S01]  /*18470*/  ISETP.LT.OR P4, PT, R180, 0x72, P4 ;  /* 0x00000072b400780c */ /* 0x000fe20002781670 */
        /* <DEDUP_REMOVED lines=9> */
[----:B------:R-:W-:Y:S01]  /*18510*/  ISETP.LT.OR P3, PT, R180, 0x7a, P3 ;  /* 0x0000007ab400780c */ /* 0x000fe20001f61670 */
[----:B------:R-:W-:Y:S01]  /*18520*/  MUFU.EX2 R173, R173 ;  /* 0x000000ad00ad7308 */ /* 0x000fe20000000800 */
[----:B------:R-:W-:Y:S02]  /*18530*/  FMNMX.FTZ R10, R152, R10, !PT ;  /* 0x0000000a980a7209 */ /* 0x000fe40007810000 */
[----:B------:R-:W-:Y:S02]  /*18540*/  FSEL R176, R176, -INF , !P5 ;  /* 0xff800000b0b07808 */ /* 0x000fe40006800000 */
[----:B------:R-:W-:Y:S02]  /*18550*/  FMNMX.FTZ R10, R155, R10, !PT ;  /* 0x0000000a9b0a7209 */ /* 0x000fe40007810000 */
[----:B------:R-:W-:Y:S01]  /*18560*/  FSEL R177, R177, -INF , !P3 ;  /* 0xff800000b1b17808 */ /* 0x000fe20005800000 */
        /* <DEDUP_REMOVED lines=16> */
[----:B------:R0:W-:Y:S03]  /*18670*/  MUFU.EX2 R10, R141 ;  /* 0x0000008d000a7308 */ /* 0x0001e60000000800 */
[----:B0-----:R-:W0:Y:S02]  /*18680*/  SHFL.BFLY PT, R141, R175, 0x1, 0x1f ;  /* 0x0c201f00af8d7f89 */ /* 0x001e2400000e0000 */
        /* <DEDUP_REMOVED lines=8> */
[----:B------:R-:W-:Y:S04]  /*18710*/  MUFU.EX2 R14, R14 ;  /* 0x0000000e000e7308 */ /* 0x000fe80000000800 */
        /* <DEDUP_REMOVED lines=32> */
[----:B------:R-:W-:Y:S01]  /*18920*/  FADD.FTZ R3, R20, R4 ;  /* 0x0000000414037221 */ /* 0x000fe20000010000 */
[----:B------:R-:W-:-:S01]  /*18930*/  FFMA.FTZ R167, R167, UR35, -R180 ;  /* 0x00000023a7a77c23 */ /* 0x000fc200080108b4 */
[--C-:B------:R-:W-:Y:S01]  /*18940*/  FFMA.FTZ R168, R168, UR35, -R180.reuse ;  /* 0x00000023a8a87c23 */ /* 0x100fe200080108b4 */
[----:B------:R-:W-:-:S01]  /*18950*/  FFMA.FTZ R171, R171, UR35, -R180 ;  /* 0x00000023abab7c23 */ /* 0x000fc200080108b4 */
[----:B------:R-:W-:Y:S01]  /*18960*/  FADD.FTZ R3, R21, R3 ;  /* 0x0000000315037221 */ /* 0x000fe20000010000 */
[----:B------:R-:W-:-:S01]  /*18970*/  FFMA.FTZ R172, R172, UR35, -R180 ;  /* 0x00000023acac7c23 */ /* 0x000fc200080108b4 */
[----:B------:R-:W1:Y:S01]  /*18980*/  MUFU.EX2 R125, R125 ;  /* 0x0000007d007d7308 */ /* 0x000e620000000800 */
[----:B--2---:R-:W-:-:S01]  /*18990*/  FADD.FTZ R4, R23, R175 ;  /* 0x000000af17047221 */ /* 0x004fc20000010000 */
[----:B------:R-:W-:Y:S01]  /*189a0*/  FADD.FTZ R3, R121, R3 ;  /* 0x0000000379037221 */ /* 0x000fe20000010000 */
[----:B------:R-:W-:-:S01]  /*189b0*/  FFMA.FTZ R176, R176, UR35, -R180 ;  /* 0x00000023b0b07c23 */ /* 0x000fc200080108b4 */
[----:B------:R-:W-:-:S02]  /*189c0*/  FFMA.FTZ R177, R177, UR35, -R180 ;  /* 0x00000023b1b17c23 */ /* 0x000fc400080108b4 */
[----:B------:R-:W-:-:S02]  /*189d0*/  FADD.FTZ R3, R124, R3 ;  /* 0x000000037c037221 */ /* 0x000fc40000010000 */
        /* <DEDUP_REMOVED lines=50> */
[----:B------:R-:W-:-:S06]  /*18d00*/  FADD.FTZ R3, R178, R3 ;  /* 0x00000003b2037221 */ /* 0x000fcc0000010000 */
        /* <DEDUP_REMOVED lines=28> */
[----:B0-----:R-:W-:Y:S01]  /*18ed0*/  FADD.FTZ R175, R176, R4 ;  /* 0x00000004b0af7221 */ /* 0x001fe20000010000 */
[----:B------:R-:W-:-:S03]  /*18ee0*/  FADD.FTZ R4, R123, R3 ;  /* 0x000000037b047221 */ /* 0x000fc60000010000 */
[----:B-1----:R-:W-:Y:S01]  /*18ef0*/  FADD.FTZ R3, R177, R175 ;  /* 0x000000afb1037221 */ /* 0x002fe20000010000 */
[----:B------:R-:W-:Y:S06]  /*18f00*/  @!P0 BRA `(.L_x_5630) ;  /* 0x0000000000048947 */ /* 0x000fec0003800000 */
[----:B------:R-:W-:Y:S01]  /*18f10*/  BPT.TRAP 0x1 ;  /* 0x000000040000795c */ /* 0x000fe20000300000 */
.L_x_5630:
[----:B------:R-:W-:Y:S01]  /*18f20*/  IMAD R17, R17, 0x8, R16 ;  /* 0x0000000811117824 */ /* 0x000fe200078e0210 */
[----:B------:R-:W-:Y:S01]  /*18f30*/  ISETP.GT.AND P3, PT, R0, R11, PT ;  /* 0x0000000b0000720c */ /* 0x000fe20003f64270 */
[----:B------:R-:W-:Y:S01]  /*18f40*/  IMAD.U32 R175, RZ, RZ, UR38 ;  /* 0x00000026ffaf7e24 */ /* 0x000fe2000f8e00ff */
[----:B------:R-:W-:Y:S01]  /*18f50*/  F2FP.SATFINITE.E4M3.F32.PACK_AB_MERGE_C R20, R21, R20, RZ ;  /* 0x000000141514723e */ /* 0x000fe200048070ff */
[----:B------:R-:W-:Y:S01]  /*18f60*/  VIADD R17, R17, 0x2a860 ;  /* 0x0002a86011117836 */ /* 0x000fe20000000000 */
        /* <DEDUP_REMOVED lines=31> */
[----:B------:R-:W-:Y:S01]  /*19160*/  FMUL.FTZ R55, R55, R14 ;  /* 0x0000000e37377220 */ /* 0x000fe20000410000 */
[----:B------:R-:W-:Y:S01]  /*19170*/  F2FP.SATFINITE.E4M3.F32.PACK_AB_MERGE_C R8, R8, R122, R20 ;  /* 0x0000007a0808723e */ /* 0x000fe20004807014 */
[-C--:B------:R-:W-:Y:S01]  /*19180*/  FMUL.FTZ R58, R58, R14.reuse ;  /* 0x0000000e3a3a7220 */ /* 0x080fe20000410000 */
[----:B------:R-:W-:Y:S01]  /*19190*/  F2FP.SATFINITE.E4M3.F32.PACK_AB_MERGE_C R9, R15, R9, R23 ;  /* 0x000000090f09723e */ /* 0x000fe20004807017 */
[----:B------:R0:W-:Y:S01]  /*191a0*/  SYNCS.ARRIVE.TRANS64.RED.A1T0 RZ, [R17+URZ], RZ ;  /* 0x000000ff11ff79a7 */ /* 0x0001e2000810043f */
        /* <DEDUP_REMOVED lines=95> */
[----:B------:R-:W-:Y:S02]  /*197a0*/  IMAD.MOV.U32 R10, RZ, RZ, R6 ;  /* 0x000000ffff0a7224 */ /* 0x000fe400078e0006 */
[----:B------:R-:W-:Y:S02]  /*197b0*/  IMAD.MOV.U32 R23, RZ, RZ, R13 ;  /* 0x000000ffff177224 */ /* 0x000fe400078e000d */
[----:B0-----:R-:W-:Y:S02]  /*197c0*/  IMAD.MOV.U32 R17, RZ, RZ, R12 ;  /* 0x000000ffff117224 */ /* 0x001fe400078e000c */
        /* <DEDUP_REMOVED lines=16> */
[----:B------:R-:W-:Y:S06]  /*198d0*/  @P3 BRA `(.L_x_5631) ;  /* 0xffffffc400443947 */ /* 0x000fec000383ffff */
[----:B------:R-:W-:Y:S02]  /*198e0*/  IMAD.MOV.U32 R14, RZ, RZ, R141 ;  /* 0x000000ffff0e7224 */ /* 0x000fe400078e008d */
[----:B------:R-:W-:Y:S02]  /*198f0*/  IMAD.MOV.U32 R10, RZ, RZ, R6 ;  /* 0x000000ffff0a7224 */ /* 0x000fe400078e0006 */
[----:B------:R-:W-:Y:S02]  /*19900*/  IMAD.MOV.U32 R17, RZ, RZ, R12 ;  /* 0x000000ffff117224 */ /* 0x000fe400078e000c */
[----:B------:R-:W-:-:S07]  /*19910*/  IMAD.MOV.U32 R23, RZ, RZ, R13 ;  /* 0x000000ffff177224 */ /* 0x000fce00078e000d */
.L_x_5611:
[----:B------:R-:W0:Y:S01]  /*19920*/  LDC R6, c[0x0][0x448] ;  /* 0x00011200ff067b82 */ /* 0x000e220000000800 */
[----:B------:R-:W-:-:S07]  /*19930*/  ULDC UR6, c[0x0][0x9dc] ;  /* 0x0002770000067ab9 */ /* 0x000fce0000000800 */
[----:B------:R-:W1:Y:S01]  /*19940*/  LDC R12, c[0x0][0x9e4] ;  /* 0x00027900ff0c7b82 */ /* 0x000e620000000800 */
[----:B0-----:R-:W-:Y:S01]  /*19950*/  ISETP.NE.AND P4, PT, R6, 0x1, PT ;  /* 0x000000010600780c */ /* 0x001fe20003f85270 */
[----:B------:R-:W-:Y:S01]  /*19960*/  VIADD R6, R211, 0x7f ;  /* 0x0000007fd3067836 */ /* 0x000fe20000000000 */
[----:B-1----:R-:W-:-:S11]  /*19970*/  ISETP.GE.AND P5, PT, R12, 0x1, PT ;  /* 0x000000010c00780c */ /* 0x002fd60003fa6270 */
[----:B------:R-:W0:Y:S08]  /*19980*/  @P4 LDC R7, c[0x0][0x44c] ;  /* 0x00011300ff074b82 */ /* 0x000e300000000800 */
[----:B------:R-:W1:Y:S01]  /*19990*/  @P4 LDC R8, c[0x0][0x450] ;  /* 0x00011400ff084b82 */ /* 0x000e620000000800 */
[----:B0-----:R-:W-:-:S05]  /*199a0*/  @P4 IMAD.HI.U32 R7, R6, R7, RZ ;  /* 0x0000000706074227 */ /* 0x001fca00078e00ff */
[----:B-1----:R-:W-:Y:S02]  /*199b0*/  @P4 SHF.R.U32.HI R6, RZ, R8, R7 ;  /* 0x00000008ff064219 */ /* 0x002fe40000011607 */
[----:B------:R-:W-:-:S05]  /*199c0*/  IADD3 R7, R203, 0x1, -R202 ;  /* 0x00000001cb077810 */ /* 0x000fca0007ffe8ca */
[----:B------:R-:W-:-:S04]  /*199d0*/  IMAD.IADD R6, R7, 0x1, R6 ;  /* 0x0000000107067824 */ /* 0x000fc800078e0206 */
[----:B------:R-:W-:Y:S01]  /*199e0*/  VIADD R8, R6, -UR6 ;  /* 0x8000000606087c36 */ /* 0x000fe20008000000 */
        /* <DEDUP_REMOVED lines=12> */
.L_x_5634:
[----:B------:R-:W-:-:S13]  /*19ab0*/  ISETP.NE.AND P1, PT, R12, 0x1, PT ;  /* 0x000000010c00780c */ /* 0x000fda0003f25270 */
[----:B------:R-:W0:Y:S02]  /*19ac0*/  @P1 LDC.64 R6, c[0x0][0x9e8] ;  /* 0x00027a00ff061b82 */ /* 0x000e240000000a00 */
[----:B0-----:R-:W-:-:S05]  /*19ad0*/  @P1 IMAD.HI.U32 R6, R9, R6, RZ ;  /* 0x0000000609061227 */ /* 0x001fca00078e00ff */
[----:B------:R-:W-:-:S07]  /*19ae0*/  @P1 SHF.R.U32.HI R9, RZ, R7, R6 ;  /* 0x00000007ff091219 */ /* 0x000fce0000011606 */
.L_x_5635:
[----:B------:R-:W-:Y:S05]  /*19af0*/  BSYNC B0 ;  /* 0x0000000000007941 */ /* 0x000fea0003800000 */
.L_x_5633:
[----:B------:R-:W-:-:S05]  /*19b00*/  IMAD R9, R9, R12, RZ ;  /* 0x0000000c09097224 */ /* 0x000fca00078e02ff */
[----:B------:R-:W-:-:S07]  /*19b10*/  VIMNMX R8, R8, R9, !PT ;  /* 0x0000000908087248 */ /* 0x000fce0007fe0100 */
.L_x_5632:
        /* <DEDUP_REMOVED lines=9> */
[----:B------:R-:W-:Y:S02]  /*19bb0*/  IMAD.MOV.U32 R6, RZ, RZ, R23 ;  /* 0x000000ffff067224 */ /* 0x000fe400078e0017 */
[----:B------:R-:W-:-:S07]  /*19bc0*/  IMAD.MOV.U32 R15, RZ, RZ, R17 ;  /* 0x000000ffff0f7224 */ /* 0x000fce00078e0011 */
.L_x_5648:
[----:B------:R-:W-:Y:S01]  /*19bd0*/  ISETP.NE.AND P1, PT, R15, 0x1, PT ;  /* 0x000000010f00780c */ /* 0x000fe20003f25270 */
[----:B------:R-:W-:Y:S05]  /*19be0*/  YIELD ;  /* 0x0000000000007946 */ /* 0x000fea0003800000 */
[----:B------:R-:W-:Y:S02]  /*19bf0*/  SEL R23, RZ, 0x1, P1 ;  /* 0x00000001ff177807 */ /* 0x000fe40000800000 */
[----:B------:R-:W-:Y:S02]  /*19c00*/  ISETP.NE.AND P1, PT, R217, RZ, PT ;  /* 0x000000ffd900720c */ /* 0x000fe40003f25270 */
[----:B------:R-:W-:-:S11]  /*19c10*/  LOP3.LUT R23, R6, R23, RZ, 0x3c, !PT ;  /* 0x0000001706177212 */ /* 0x000fd600078e3cff */
[----:B------:R-:W-:Y:S05]  /*19c20*/  @P1 BRA `(.L_x_5637) ;  /* 0x00000000003c1947 */ /* 0x000fea0003800000 */
[----:B------:R-:W-:Y:S05]  /*19c30*/  @!P0 BRA `(.L_x_5638) ;  /* 0x0000000000048947 */ /* 0x000fea0003800000 */
[----:B------:R-:W-:Y:S01]  /*19c40*/  BPT.TRAP 0x1 ;  /* 0x000000040000795c */ /* 0x000fe20000300000 */
.L_x_5638:
[----:B------:R-:W-:Y:S01]  /*19c50*/  VIADD R7, R15, 0x1 ;  /* 0x000000010f077836 */ /* 0x000fe20000000000 */
[----:B------:R-:W-:-:S04]  /*19c60*/  SHF.L.U32 R8, R23, 0x1f, RZ ;  /* 0x0000001f17087819 */ /* 0x000fc800000006ff */
[----:B------:R-:W-:-:S04]  /*19c70*/  ISETP.NE.AND P2, PT, R7, 0x2, PT ;  /* 0x000000020700780c */ /* 0x000fc80003f45270 */
[----:B------:R-:W-:-:S05]  /*19c80*/  SEL R7, R7, RZ, P2 ;  /* 0x000000ff07077207 */ /* 0x000fca0001000000 */
[----:B------:R-:W-:-:S04]  /*19c90*/  IMAD R7, R7, 0x8, R16 ;  /* 0x0000000807077824 */ /* 0x000fc800078e0210 */
[----:B------:R0:W1:Y:S01]  /*19ca0*/  SYNCS.PHASECHK.TRANS64.TRYWAIT P2, [R7+URZ+0x2a830], R8 ;  /* 0x02a83008070075a7 */ /* 0x000062000804017f */
[----:B------:R-:W-:Y:S05]  /*19cb0*/  @!P0 BRA `(.L_x_5639) ;  /* 0x0000000000048947 */ /* 0x000fea0003800000 */
[----:B------:R-:W-:Y:S01]  /*19cc0*/  BPT.TRAP 0x1 ;  /* 0x000000040000795c */ /* 0x000fe20000300000 */
.L_x_5639:
[----:B------:R-:W-:Y:S04]  /*19cd0*/  BSSY B0, `(.L_x_5637) ;  /* 0x0000004000007945 */ /* 0x000fe80003800000 */
[----:B-1----:R-:W-:Y:S05]  /*19ce0*/  @P2 BRA `(.L_x_5640) ;  /* 0x0000000000082947 */ /* 0x002fea0003800000 */
[----:B------:R-:W1:Y:S02]  /*19cf0*/  SYNCS.PHASECHK.TRANS64.TRYWAIT P2, [R7+URZ+0x2a830], R8 ;  /* 0x02a83008070075a7 */ /* 0x000e64000804017f */
[----:B-1----:R-:W-:Y:S05]  /*19d00*/  @!P2 BRA `(.L_x_5641) ;  /* 0x000001640078a947 */ /* 0x002fea0003800000 */
.L_x_5640:
[----:B------:R-:W-:Y:S05]  /*19d10*/  BSYNC B0 ;  /* 0x0000000000007941 */ /* 0x000fea0003800000 */
.L_x_5637:
[----:B01----:R-:W0:Y:S01]  /*19d20*/  S2R R7, SR_TID.X ;  /* 0x0000000000077919 */ /* 0x003e220000002100 */
[----:B------:R-:W-:Y:S01]  /*19d30*/  VIADD R17, R15, 0x1 ;  /* 0x000000010f117836 */ /* 0x000fe20000000000 */
[----:B------:R-:W-:Y:S05]  /*19d40*/  WARPSYNC.ALL ;  /* 0x0000000000007948 */ /* 0x000fea0003800000 */
[C---:B------:R-:W-:Y:S01]  /*19d50*/  ISETP.NE.AND P2, PT, R17.reuse, 0x2, PT ;  /* 0x000000021100780c */ /* 0x040fe20003f45270 */
[----:B------:R-:W-:Y:S02]  /*19d60*/  IMAD.MOV.U32 R9, RZ, RZ, -0x7fffffe0 ;  /* 0x80000020ff097424 */ /* 0x000fe400078e00ff */
[----:B------:R-:W-:Y:S01]  /*19d70*/  IMAD.MOV.U32 R121, RZ, RZ, -0x7fffffe0 ;  /* 0x80000020ff797424 */ /* 0x000fe200078e00ff */
[----:B------:R-:W-:Y:S01]  /*19d80*/  SEL R17, R17, RZ, P2 ;  /* 0x000000ff11117207 */ /* 0x000fe20001000000 */
[----:B------:R-:W-:Y:S01]  /*19d90*/  IMAD.MOV.U32 R123, RZ, RZ, -0x7fffffe0 ;  /* 0x80000020ff7b7424 */ /* 0x000fe200078e00ff */
[----:B------:R-:W-:Y:S01]  /*19da0*/  R2UR UR27, R9 ;  /* 0x00000000091b72ca */ /* 0x000fe200000e0000 */
[----:B------:R-:W-:Y:S01]  /*19db0*/  IMAD.MOV.U32 R21, RZ, RZ, -0x7fffffe0 ;  /* 0x80000020ff157424 */ /* 0x000fe200078e00ff */
[----:B------:R-:W-:Y:S01]  /*19dc0*/  R2UR UR7, R121 ;  /* 0x00000000790772ca */ /* 0x000fe200000e0000 */
[----:B------:R-:W-:Y:S01]  /*19dd0*/  IMAD R8, R17, 0x600, R5 ;  /* 0x0000060011087824 */ /* 0x000fe200078e0205 */
[----:B------:R-:W-:-:S02]  /*19de0*/  R2UR UR15, R121 ;  /* 0x00000000790f72ca */ /* 0x000fc400000e0000 */
[----:B------:R-:W-:Y:S01]  /*19df0*/  R2UR UR19, R123 ;  /* 0x000000007b1372ca */ /* 0x000fe200000e0000 */
[C---:B------:R-:W-:Y:S01]  /*19e00*/  VIADD R120, R8.reuse, 0x2 ;  /* 0x0000000208787836 */ /* 0x040fe20000000000 */
[C---:B------:R-:W-:Y:S01]  /*19e10*/  R2UR UR26, R8.reuse ;  /* 0x00000000081a72ca */ /* 0x040fe200000e0000 */
[C---:B------:R-:W-:Y:S01]  /*19e20*/  VIADD R122, R8.reuse, 0x400 ;  /* 0x00000400087a7836 */ /* 0x040fe20000000000 */
[----:B------:R-:W-:Y:S01]  /*19e30*/  R2UR UR11, R21 ;  /* 0x00000000150b72ca */ /* 0x000fe200000e0000 */
[----:B------:R-:W-:Y:S01]  /*19e40*/  VIADD R20, R8, 0x200 ;  /* 0x0000020008147836 */ /* 0x000fe20000000000 */
[----:B------:R-:W-:Y:S01]  /*19e50*/  R2UR UR6, R120 ;  /* 0x00000000780672ca */ /* 0x000fe200000e0000 */
[----:B------:R-:W-:Y:S01]  /*19e60*/  VIADD R120, R8, 0x202 ;  /* 0x0000020208787836 */ /* 0x000fe20000000000 */
[----:B------:R-:W-:Y:S01]  /*19e70*/  R2UR UR18, R122 ;  /* 0x000000007a1272ca */ /* 0x000fe200000e0000 */
[----:B------:R-:W-:Y:S01]  /*19e80*/  VIADD R8, R8, 0x402 ;  /* 0x0000040208087836 */ /* 0x000fe20000000000 */
[----:B------:R-:W-:-:S02]  /*19e90*/  R2UR UR10, R20 ;  /* 0x00000000140a72ca */ /* 0x000fc400000e0000 */
[----:B------:R-:W-:Y:S02]  /*19ea0*/  R2UR UR14, R120 ;  /* 0x00000000780e72ca */ /* 0x000fe400000e0000 */
[----:B0-----:R-:W-:Y:S02]  /*19eb0*/  SHF.R.U32.HI R7, RZ, 0x7, R7 ;  /* 0x00000007ff077819 */ /* 0x001fe40000011607 */
[----:B------:R-:W-:Y:S02]  /*19ec0*/  R2UR UR22, R8 ;  /* 0x00000000081672ca */ /* 0x000fe400000e0000 */
[----:B------:R-:W-:Y:S01]  /*19ed0*/  R2UR UR23, R9 ;  /* 0x00000000091772ca */ /* 0x000fe200000e0000 */
[----:B------:R-:W-:-:S05]  /*19ee0*/  VIADD R7, R7, 0x8 ;  /* 0x0000000807077836 */ /* 0x000fca0000000000 */
        /* <DEDUP_REMOVED lines=22> */
.L_x_5643:
[----:B------:R-:W-:Y:S01]  /*1a050*/  SHF.L.U32 R6, R6, 0x1f, RZ ;  /* 0x0000001f06067819 */ /* 0x000fe200000006ff */
[----:B------:R-:W-:-:S04]  /*1a060*/  IMAD R7, R15, 0x8, R16 ;  /* 0x000000080f077824 */ /* 0x000fc800078e0210 */
[----:B------:R0:W1:Y:S01]  /*1a070*/  SYNCS.PHASECHK.TRANS64.TRYWAIT P1, [R7+URZ+0x2a850], R6 ;  /* 0x02a85006070075a7 */ /* 0x000062000802017f */
[----:B------:R-:W-:Y:S05]  /*1a080*/  @!P0 BRA `(.L_x_5644) ;  /* 0x0000000000048947 */ /* 0x000fea0003800000 */
[----:B------:R-:W-:Y:S01]  /*1a090*/  BPT.TRAP 0x1 ;  /* 0x000000040000795c */ /* 0x000fe20000300000 */
.L_x_5644:
[----:B-1----:R-:W-:Y:S05]  /*1a0a0*/  @P1 BRA `(.L_x_5642) ;  /* 0x0000000000081947 */ /* 0x002fea0003800000 */
[----:B------:R-:W1:Y:S02]  /*1a0b0*/  SYNCS.PHASECHK.TRANS64.TRYWAIT P1, [R7+URZ+0x2a850], R6 ;  /* 0x02a85006070075a7 */ /* 0x000e64000802017f */
[----:B-1----:R-:W-:Y:S05]  /*1a0c0*/  @!P1 BRA `(.L_x_5645) ;  /* 0x00000160009c9947 */ /* 0x002fea0003800000 */
.L_x_5642:
        /* <DEDUP_REMOVED lines=39> */
.L_x_5646:
[C---:B0-----:R-:W-:Y:S01]  /*1a340*/  FMUL.FTZ R6, R2.reuse, R120 ;  /* 0x0000007802067220 */ /* 0x041fe20000410000 */
[C---:B------:R-:W-:Y:S01]  /*1a350*/  FMUL.FTZ R7, R2.reuse, R121 ;  /* 0x0000007902077220 */ /* 0x040fe20000410000 */
[C---:B------:R-:W-:Y:S01]  /*1a360*/  FMUL.FTZ R20, R2.reuse, R124 ;  /* 0x0000007c02147220 */ /* 0x040fe20000410000 */
[----:B------:R-:W-:Y:S02]  /*1a370*/  IMAD R10, R17, 0x8, R16 ;  /* 0x00000008110a7824 */ /* 0x000fe400078e0210 */
[----:B------:R-:W-:Y:S01]  /*1a380*/  FMUL.FTZ R21, R2, R125 ;  /* 0x0000007d02157220 */ /* 0x000fe20000410000 */
[----:B------:R-:W-:Y:S01]  /*1a390*/  IMAD.U32 R14, RZ, RZ, UR38 ;  /* 0x00000026ff0e7e24 */ /* 0x000fe2000f8e00ff */
[----:B------:R-:W0:Y:S01]  /*1a3a0*/  MUFU.TANH R6, R6 ;  /* 0x0000000600067308 */ /* 0x000e220000002400 */
[----:B------:R-:W-:Y:S02]  /*1a3b0*/  VIADD R10, R10, 0x2a840 ;  /* 0x0002a8400a0a7836 */ /* 0x000fe40000000000 */
[C---:B------:R-:W-:Y:S01]  /*1a3c0*/  FMUL.FTZ R8, R2.reuse, R122 ;  /* 0x0000007a02087220 */ /* 0x040fe20000410000 */
[C---:B------:R-:W-:Y:S01]  /*1a3d0*/  FMUL.FTZ R122, R2.reuse, R128 ;  /* 0x00000080027a7220 */ /* 0x040fe20000410000 */
[C---:B------:R-:W-:Y:S01]  /*1a3e0*/  FMUL.FTZ R9, R2.reuse, R123 ;  /* 0x0000007b02097220 */ /* 0x040fe20000410000 */
[----:B------:R-:W-:Y:S01]  /*1a3f0*/  FMUL.FTZ R123, R2, R129 ;  /* 0x00000081027b7220 */ /* 0x000fe20000410000 */
[----:B------:R-:W-:Y:S01]  /*1a400*/  PRMT R10, R14, 0x654, R10 ;  /* 0x000006540e0a7816 */ /* 0x000fe2000000000a */
[C---:B------:R-:W-:Y:S01]  /*1a410*/  FMUL.FTZ R120, R2.reuse, R126 ;  /* 0x0000007e02787220 */ /* 0x040fe20000410000 */
[----:B------:R-:W1:Y:S01]  /*1a420*/  MUFU.TANH R7, R7 ;  /* 0x0000000700077308 */ /* 0x000e620000002400 */
[C---:B------:R-:W-:Y:S01]  /*1a430*/  FMUL.FTZ R126, R2.reuse, R132 ;  /* 0x00000084027e7220 */ /* 0x040fe20000410000 */
[----:B------:R0:W-:Y:S01]  /*1a440*/  SYNCS.ARRIVE.TRANS64.RED.A1T0 RZ, [R10+URZ], RZ ;  /* 0x000000ff0aff79a7 */ /* 0x0001e2000810043f */
[C---:B------:R-:W-:Y:S01]  /*1a450*/  FMUL.FTZ R121, R2.reuse, R127 ;  /* 0x0000007f02797220 */ /* 0x040fe20000410000 */
[C---:B------:R-:W-:Y:S01]  /*1a460*/  FMUL.FTZ R127, R2.reuse, R133 ;  /* 0x00000085027f7220 */ /* 0x040fe20000410000 */
[C---:B------:R-:W-:Y:S01]  /*1a470*/  FMUL.FTZ R128, R2.reuse, R136 ;  /* 0x0000008802807220 */ /* 0x040fe20000410000 */
[C---:B------:R-:W-:Y:S01]  /*1a480*/  FMUL.FTZ R129, R2.reuse, R137 ;  /* 0x0000008902817220 */ /* 0x040fe20000410000 */
[C---:B------:R-:W-:Y:S01]  /*1a490*/  FMUL.FTZ R124, R2.reuse, R130 ;  /* 0x00000082027c7220 */ /* 0x040fe20000410000 */
[----:B------:R-:W2:Y:S01]  /*1a4a0*/  MUFU.TANH R20, R20 ;  /* 0x0000001400147308 */ /* 0x000ea20000002400 */
[----:B------:R-:W-:Y:S01]  /*1a4b0*/  FMUL.FTZ R130, R2, R140 ;  /* 0x0000008c02827220 */ /* 0x000fe20000410000 */
[----:B0-----:R-:W-:Y:S01]  /*1a4c0*/  FMNMX.FTZ R10, R6, R11, !PT ;  /* 0x0000000b060a7209 */ /* 0x001fe20007810000 */
        /* <DEDUP_REMOVED lines=63> */
[----:B------:R-:W-:Y:S01]  /*1a8c0*/  FMUL.FTZ R178, R2, R183 ;  /* 0x000000b702b27220 */ /* 0x000fe20000410000 */
[----:B------:R-:W-:-:S05]  /*1a8d0*/  UMOV UR35, UR30 ;  /* 0x0000001e00237c82 */ /* 0x000fca0008000000 */
        /* <DEDUP_REMOVED lines=68> */
[----:B------:R-:W-:-:S03]  /*1ad20*/  FMNMX.FTZ R14, R134, R14, !PT ;  /* 0x0000000e860e7209 */ /* 0x000fc60007810000 */
[----:B------:R-:W1:Y:S01]  /*1ad30*/  MUFU.TANH R146, R146 ;  /* 0x0000009200927308 */ /* 0x000e620000002400 */
[----:B------:R-:W-:-:S04]  /*1ad40*/  FMNMX.FTZ R14, R135, R14, !PT ;  /* 0x0000000e870e7209 */ /* 0x000fc80007810000 */
        /* <DEDUP_REMOVED lines=83> */
[----:B------:R-:W-:-:S02]  /*1b280*/  IMAD.U32 R177, RZ, RZ, UR35 ;  /* 0x00000023ffb17e24 */ /* 0x000fc4000f8e00ff */
[----:B------:R-:W-:Y:S01]  /*1b290*/  FMUL.FTZ R12, R12, UR35 ;  /* 0x000000230c0c7c20 */ /* 0x000fe20008410000 */
[----:B------:R-:W0:Y:S01]  /*1b2a0*/  MUFU.EX2 R6, R6 ;  /* 0x0000000600067308 */ /* 0x000e220000000800 */
[----:B------:R-:W-:-:S04]  /*1b2b0*/  FFMA.FTZ R177, R14, R177, -8 ;  /* 0xc10000000eb17423 */ /* 0x000fc800000100b1 */
[--C-:B------:R-:W-:Y:S01]  /*1b2c0*/  FFMA.FTZ R8, R8, UR35, -R177.reuse ;  /* 0x0000002308087c23 */ /* 0x100fe200080108b1 */
[----:B------:R-:W-:-:S02]  /*1b2d0*/  FFMA.FTZ R9, R9, UR35, -R177 ;  /* 0x0000002309097c23 */ /* 0x000fc400080108b1 */
        /* <DEDUP_REMOVED lines=36> */
[----:B------:R-:W-:Y:S01]  /*1b520*/  FFMA.FTZ R177, R178, UR35, -R177 ;  /* 0x00000023b2b17c23 */ /* 0x000fe200080108b1 */
[----:B0-----:R-:W-:-:S03]  /*1b530*/  FADD.FTZ R4, R7, R4 ;  /* 0x0000000407047221 */ /* 0x001fc60000010000 */
        /* <DEDUP_REMOVED lines=122> */
.L_x_5647:
        /* <DEDUP_REMOVED lines=35> */
[----:B------:R-:W-:Y:S01]  /*1bf10*/  PRMT R15, R178, 0x654, R15 ;  /* 0x00000654b20f7816 */ /* 0x000fe2000000000f */
[-C--:B------:R-:W-:Y:S01]  /*1bf20*/  FMUL.FTZ R53, R53, R11.reuse ;  /* 0x0000000b35357220 */ /* 0x080fe20000410000 */
        /* <DEDUP_REMOVED lines=119> */
.L_x_5636:
[----:B------:R-:W-:-:S13]  /*1c6a0*/  ISETP.GE.AND P1, PT, R0, R224, PT ;  /* 0x000000e00000720c */ /* 0x000fda0003f26270 */
[----:B------:R-:W-:Y:S05]  /*1c6b0*/  @!P1 BRA `(.L_x_5649) ;  /* 0x0000003800dc9947 */ /* 0x000fea0003800000 */
[----:B------:R-:W-:Y:S02]  /*1c6c0*/  IMAD.MOV.U32 R11, RZ, RZ, R14 ;  /* 0x000000ffff0b7224 */ /* 0x000fe400078e000e */
[----:B------:R-:W-:Y:S02]  /*1c6d0*/  IMAD.MOV.U32 R12, RZ, RZ, R10 ;  /* 0x000000ffff0c7224 */ /* 0x000fe400078e000a */
[----:B------:R-:W-:Y:S02]  /*1c6e0*/  IMAD.MOV.U32 R6, RZ, RZ, R23 ;  /* 0x000000ffff067224 */ /* 0x000fe400078e0017 */
[----:B------:R-:W-:-:S07]  /*1c6f0*/  IMAD.MOV.U32 R13, RZ, RZ, R17 ;  /* 0x000000ffff0d7224 */ /* 0x000fce00078e0011 */
.L_x_5669:
        /* <DEDUP_REMOVED lines=8> */
.L_x_5651:
        /* <DEDUP_REMOVED lines=8> */
.L_x_5652:
[----:B------:R-:W-:Y:S04]  /*1c800*/  BSSY B0, `(.L_x_5650) ;  /* 0x0000004000007945 */ /* 0x000fe80003800000 */
[----:B-1----:R-:W-:Y:S05]  /*1c810*/  @P2 BRA `(.L_x_5653) ;  /* 0x0000000000082947 */ /* 0x002fea0003800000 */
[----:B------:R-:W1:Y:S02]  /*1c820*/  SYNCS.PHASECHK.TRANS64.TRYWAIT P2, [R7+URZ+0x2a830], R8 ;  /* 0x02a83008070075a7 */ /* 0x000e64000804017f */
[----:B-1----:R-:W-:Y:S05]  /*1c830*/  @!P2 BRA `(.L_x_5654) ;  /* 0x0000013800d4a947 */ /* 0x002fea0003800000 */
.L_x_5653:
[----:B------:R-:W-:Y:S05]  /*1c840*/  BSYNC B0 ;  /* 0x0000000000007941 */ /* 0x000fea0003800000 */
.L_x_5650:
[----:B01----:R-:W0:Y:S01]  /*1c850*/  S2R R7, SR_TID.X ;  /* 0x0000000000077919 */ /* 0x003e220000002100 */
[----:B------:R-:W-:Y:S01]  /*1c860*/  VIADD R17, R13, 0x1 ;  /* 0x000000010d117836 */ /* 0x000fe20000000000 */
[----:B------:R-:W-:Y:S05]  /*1c870*/  WARPSYNC.ALL ;  /* 0x0000000000007948 */ /* 0x000fea0003800000 */
[C---:B------:R-:W-:Y:S01]  /*1c880*/  ISETP.NE.AND P2, PT, R17.reuse, 0x2, PT ;  /* 0x000000021100780c */ /* 0x040fe20003f45270 */
[----:B------:R-:W-:Y:S01]  /*1c890*/  IMAD.MOV.U32 R9, RZ, RZ, -0x7fffffe0 ;  /* 0x80000020ff097424 */ /* 0x000fe200078e00ff */
[----:B------:R-:W-:Y:S01]  /*1c8a0*/  MOV R121, 0x80000020 ;  /* 0x8000002000797802 */ /* 0x000fe20000000f00 */
[----:B------:R-:W-:Y:S01]  /*1c8b0*/  IMAD.MOV.U32 R21, RZ, RZ, -0x7fffffe0 ;  /* 0x80000020ff157424 */ /* 0x000fe200078e00ff */
[----:B------:R-:W-:Y:S01]  /*1c8c0*/  SEL R17, R17, RZ, P2 ;  /* 0x000000ff11117207 */ /* 0x000fe20001000000 */
[----:B------:R-:W-:Y:S01]  /*1c8d0*/  IMAD.MOV.U32 R15, RZ, RZ, -0x7fffffe0 ;  /* 0x80000020ff0f7424 */ /* 0x000fe200078e00ff */
[----:B------:R-:W-:-:S02]  /*1c8e0*/  R2UR UR27, R9 ;  /* 0x00000000091b72ca */ /* 0x000fc400000e0000 */
[----:B------:R-:W-:Y:S01]  /*1c8f0*/  R2UR UR19, R121 ;  /* 0x00000000791372ca */ /* 0x000fe200000e0000 */
[----:B------:R-:W-:Y:S01]  /*1c900*/  IMAD R8, R17, 0x600, R5 ;  /* 0x0000060011087824 */ /* 0x000fe200078e0205 */
[----:B------:R-:W-:Y:S02]  /*1c910*/  R2UR UR7, R21 ;  /* 0x00000000150772ca */ /* 0x000fe400000e0000 */
[----:B------:R-:W-:Y:S01]  /*1c920*/  R2UR UR11, R15 ;  /* 0x000000000f0b72ca */ /* 0x000fe200000e0000 */
[C---:B------:R-:W-:Y:S01]  /*1c930*/  VIADD R120, R8.reuse, 0x400 ;  /* 0x0000040008787836 */ /* 0x040fe20000000000 */
[C---:B------:R-:W-:Y:S01]  /*1c940*/  R2UR UR26, R8.reuse ;  /* 0x00000000081a72ca */ /* 0x040fe200000e0000 */
[C---:B------:R-:W-:Y:S01]  /*1c950*/  VIADD R20, R8.reuse, 0x2 ;  /* 0x0000000208147836 */ /* 0x040fe20000000000 */
[----:B------:R-:W-:Y:S01]  /*1c960*/  R2UR UR15, R21 ;  /* 0x00000000150f72ca */ /* 0x000fe200000e0000 */
[----:B------:R-:W-:Y:S01]  /*1c970*/  VIADD R14, R8, 0x200 ;  /* 0x00000200080e7836 */ /* 0x000fe20000000000 */
[----:B------:R-:W-:-:S02]  /*1c980*/  R2UR UR18, R120 ;  /* 0x00000000781272ca */ /* 0x000fc400000e0000 */
[----:B------:R-:W-:Y:S01]  /*1c990*/  R2UR UR6, R20 ;  /* 0x00000000140672ca */ /* 0x000fe200000e0000 */
[----:B------:R-:W-:Y:S01]  /*1c9a0*/  VIADD R20, R8, 0x202 ;  /* 0x0000020208147836 */ /* 0x000fe20000000000 */
[----:B------:R-:W-:Y:S01]  /*1c9b0*/  R2UR UR10, R14 ;  /* 0x000000000e0a72ca */ /* 0x000fe200000e0000 */
[----:B------:R-:W-:Y:S01]  /*1c9c0*/  VIADD R8, R8, 0x402 ;  /* 0x0000040208087836 */ /* 0x000fe20000000000 */
        /* <DEDUP_REMOVED lines=27> */
.L_x_5656:
[----:B------:R-:W-:Y:S01]  /*1cb80*/  SHF.L.U32 R6, R6, 0x1f, RZ ;  /* 0x0000001f06067819 */ /* 0x000fe200000006ff */
[----:B------:R-:W-:-:S04]  /*1cb90*/  IMAD R7, R13, 0x8, R16 ;  /* 0x000000080d077824 */ /* 0x000fc800078e0210 */
[----:B------:R0:W1:Y:S01]  /*1cba0*/  SYNCS.PHASECHK.TRANS64.TRYWAIT P1, [R7+URZ+0x2a850], R6 ;  /* 0x02a85006070075a7 */ /* 0x000062000802017f */
[----:B------:R-:W-:Y:S05]  /*1cbb0*/  @!P0 BRA `(.L_x_5657) ;  /* 0x0000000000048947 */ /* 0x000fea0003800000 */
[----:B------:R-:W-:Y:S01]  /*1cbc0*/  BPT.TRAP 0x1 ;  /* 0x000000040000795c */ /* 0x000fe20000300000 */
.L_x_5657:
[----:B-1----:R-:W-:Y:S05]  /*1cbd0*/  @P1 BRA `(.L_x_5655) ;  /* 0x0000000000081947 */ /* 0x002fea0003800000 */
[----:B------:R-:W1:Y:S02]  /*1cbe0*/  SYNCS.PHASECHK.TRANS64.TRYWAIT P1, [R7+URZ+0x2a850], R6 ;  /* 0x02a85006070075a7 */ /* 0x000e64000802017f */
[----:B-1----:R-:W-:Y:S05]  /*1cbf0*/  @!P1 BRA `(.L_x_5658) ;  /* 0x0000013400f89947 */ /* 0x002fea0003800000 */
.L_x_5655:
        /* <DEDUP_REMOVED lines=39> */
.L_x_5659:
[----:B0-----:R-:W2:Y:S01]  /*1ce70*/  LDL R6, [R1] ;  /* 0x0000000001067983 */ /* 0x001ea20000100800 */
[----:B------:R-:W0:Y:S01]  /*1ce80*/  @P4 LDC R8, c[0x0][0x44c] ;  /* 0x00011300ff084b82 */ /* 0x000e220000000800 */
[C---:B------:R-:W-:Y:S01]  /*1ce90*/  FMUL.FTZ R9, R2.reuse, R121 ;  /* 0x0000007902097220 */ /* 0x040fe20000410000 */
[C---:B------:R-:W-:Y:S01]  /*1cea0*/  FMUL.FTZ R14, R2.reuse, R123 ;  /* 0x0000007b020e7220 */ /* 0x040fe20000410000 */
[C---:B------:R-:W-:Y:S01]  /*1ceb0*/  FMUL.FTZ R121, R2.reuse, R130 ;  /* 0x0000008202797220 */ /* 0x040fe20000410000 */
[C---:B------:R-:W-:Y:S01]  /*1cec0*/  FMUL.FTZ R130, R2.reuse, R136 ;  /* 0x0000008802827220 */ /* 0x040fe20000410000 */
[----:B------:R-:W-:Y:S02]  /*1ced0*/  IMAD.U32 R123, RZ, RZ, UR38 ;  /* 0x00000026ff7b7e24 */ /* 0x000fe4000f8e00ff */
        /* <DEDUP_REMOVED lines=50> */
[----:B------:R-:W-:Y:S01]  /*1d200*/  IADD3 R180, -R201, 0x1, -R176 ;  /* 0x00000001c9b47810 */ /* 0x000fe20007ffe9b0 */
[----:B------:R-:W3:Y:S03]  /*1d210*/  MUFU.TANH R9, R9 ;  /* 0x0000000900097308 */ /* 0x000ee60000002400 */
[----:B------:R-:W-:-:S05]  /*1d220*/  IADD3 R180, -R202, R180, R203 ;  /* 0x000000b4cab47210 */ /* 0x000fca0007ffe1cb */
[----:B------:R-:W4:Y:S01]  /*1d230*/  MUFU.TANH R14, R14 ;  /* 0x0000000e000e7308 */ /* 0x000f220000002400 */
[C---:B------:R-:W-:Y:S02]  /*1d240*/  VIADD R179, R180.reuse, UR33 ;  /* 0x00000021b4b37c36 */ /* 0x040fe40008000000 */
[----:B------:R-:W-:-:S05]  /*1d250*/  VIADD R180, R180, UR41 ;  /* 0x00000029b4b47c36 */ /* 0x000fca0008000000 */
        /* <DEDUP_REMOVED lines=27> */
[----:B------:R-:W1:Y:S08]  /*1d410*/  MUFU.TANH R152, R152 ;  /* 0x0000009800987308 */ /* 0x000e700000002400 */
[----:B------:R-:W3:Y:S01]  /*1d420*/  MUFU.TANH R149, R149 ;  /* 0x0000009500957308 */ /* 0x000ee20000002400 */
[----:B--2---:R-:W-:-:S04]  /*1d430*/  IMAD.IADD R6, R6, 0x1, R211 ;  /* 0x0000000106067824 */ /* 0x004fc800078e02d3 */
[----:B0-----:R-:W-:-:S03]  /*1d440*/  @P4 IMAD.HI.U32 R8, R6, R8, RZ ;  /* 0x0000000806084227 */ /* 0x001fc600078e00ff */
[----:B------:R-:W0:Y:S02]  /*1d450*/  MUFU.TANH R151, R151 ;  /* 0x0000009700977308 */ /* 0x000e240000002400 */
[----:B-1----:R-:W-:Y:S01]  /*1d460*/  @P4 SHF.R.U32.HI R6, RZ, R7, R8 ;  /* 0x00000007ff064219 */ /* 0x002fe20000011608 */
[C---:B------:R-:W-:Y:S01]  /*1d470*/  FMUL.FTZ R8, R2.reuse, R122 ;  /* 0x0000007a02087220 */ /* 0x040fe20000410000 */
[----:B------:R-:W-:Y:S02]  /*1d480*/  IMAD R122, R17, 0x8, R16 ;  /* 0x00000008117a7824 */ /* 0x000fe400078e0210 */
[C---:B------:R-:W-:Y:S01]  /*1d490*/  FMUL.FTZ R7, R2.reuse, R120 ;  /* 0x0000007802077220 */ /* 0x040fe20000410000 */
[C---:B------:R-:W-:Y:S01]  /*1d4a0*/  FMUL.FTZ R120, R2.reuse, R128 ;  /* 0x0000008002787220 */ /* 0x040fe20000410000 */
[----:B------:R-:W-:Y:S01]  /*1d4b0*/  FMUL.FTZ R128, R2, R133 ;  /* 0x0000008502807220 */ /* 0x000fe20000410000 */
[----:B------:R-:W-:Y:S02]  /*1d4c0*/  VIADD R122, R122, 0x2a840 ;  /* 0x0002a8407a7a7836 */ /* 0x000fe40000000000 */
[C---:B------:R-:W-:Y:S01]  /*1d4d0*/  FMUL.FTZ R133, R2.reuse, R142 ;  /* 0x0000008e02857220 */ /* 0x040fe20000410000 */
[C---:B------:R-:W-:Y:S01]  /*1d4e0*/  FMUL.FTZ R142, R2.reuse, R145 ;  /* 0x00000091028e7220 */ /* 0x040fe20000410000 */
[C---:B------:R-:W-:Y:S01]  /*1d4f0*/  FMUL.FTZ R145, R2.reuse, R154 ;  /* 0x0000009a02917220 */ /* 0x040fe20000410000 */
[C---:B------:R-:W-:Y:S01]  /*1d500*/  FMUL.FTZ R154, R2.reuse, R157 ;  /* 0x0000009d029a7220 */ /* 0x040fe20000410000 */
[----:B------:R-:W-:Y:S01]  /*1d510*/  PRMT R123, R123, 0x654, R122 ;  /* 0x000006547b7b7816 */ /* 0x000fe2000000007a */
[C---:B------:R-:W-:Y:S01]  /*1d520*/  FMUL.FTZ R157, R2.reuse, R166 ;  /* 0x000000a6029d7220 */ /* 0x040fe20000410000 */
[----:B------:R-:W1:Y:S01]  /*1d530*/  SHFL.IDX PT, R122, R6, RZ, 0x1c1f ;  /* 0x001c1fff067a7589 */ /* 0x000e6200000e0000 */
[C---:B------:R-:W-:Y:S01]  /*1d540*/  FMUL.FTZ R166, R2.reuse, R169 ;  /* 0x000000a902a67220 */ /* 0x040fe20000410000 */
[C---:B------:R-:W-:Y:S01]  /*1d550*/  FMUL.FTZ R169, R2.reuse, R178 ;  /* 0x000000b202a97220 */ /* 0x040fe20000410000 */
[----:B------:R-:W-:Y:S01]  /*1d560*/  FMUL.FTZ R178, R2, R181 ;  /* 0x000000b502b27220 */ /* 0x000fe20000410000 */
[----:B------:R-:W2:Y:S01]  /*1d570*/  MUFU.TANH R7, R7 ;  /* 0x0000000700077308 */ /* 0x000ea20000002400 */
[----:B------:R0:W-:Y:S07]  /*1d580*/  SYNCS.ARRIVE.TRANS64.RED.A1T0 RZ, [R123+URZ], RZ ;  /* 0x000000ff7bff79a7 */ /* 0x0001ee000810043f */
[----:B------:R-:W0:Y:S08]  /*1d590*/  MUFU.TANH R8, R8 ;  /* 0x0000000800087308 */ /* 0x000e300000002400 */
[----:B------:R-:W0:Y:S01]  /*1d5a0*/  MUFU.TANH R120, R120 ;  /* 0x0000007800787308 */ /* 0x000e220000002400 */
[----:B-1----:R-:W-:-:S02]  /*1d5b0*/  IMAD.IADD R181, R179, 0x1, R122 ;  /* 0x00000001b3b57824 */ /* 0x002fc400078e027a */
[----:B------:R-:W-:-:S05]  /*1d5c0*/  IMAD.IADD R182, R180, 0x1, R122 ;  /* 0x00000001b4b67824 */ /* 0x000fca00078e027a */
[----:B------:R-:W1:Y:S08]  /*1d5d0*/  MUFU.TANH R128, R128 ;  /* 0x0000008000807308 */ /* 0x000e700000002400 */
        /* <DEDUP_REMOVED lines=41> */
.L_x_5662:
[----:B------:R-:W-:-:S05]  /*1d870*/  IMAD.U32 R184, RZ, RZ, UR29 ;  /* 0x0000001dffb87e24 */ /* 0x000fca000f8e00ff */
[----:B------:R-:W-:-:S13]  /*1d880*/  ISETP.NE.AND P1, PT, R184, 0x1, PT ;  /* 0x00000001b800780c */ /* 0x000fda0003f25270 */
[----:B0-----:R-:W0:Y:S02]  /*1d890*/  @P1 LDC.64 R122, c[0x0][0x9e8] ;  /* 0x00027a00ff7a1b82 */ /* 0x001e240000000a00 */
[----:B0-----:R-:W-:-:S05]  /*1d8a0*/  @P1 IMAD.HI.U32 R122, R183, R122, RZ ;  /* 0x0000007ab77a1227 */ /* 0x001fca00078e00ff */
[----:B------:R-:W-:-:S07]  /*1d8b0*/  @P1 SHF.R.U32.HI R183, RZ, R123, R122 ;  /* 0x0000007bffb71219 */ /* 0x000fce000001167a */
.L_x_5663:
[----:B------:R-:W-:Y:S05]  /*1d8c0*/  BSYNC B0 ;  /* 0x0000000000007941 */ /* 0x000fea0003800000 */
.L_x_5661:
[----:B------:R-:W-:-:S04]  /*1d8d0*/  IMAD R183, R183, R184, -R176 ;  /* 0x000000b8b7b77224 */ /* 0x000fc800078e0ab0 */
[----:B------:R-:W-:-:S05]  /*1d8e0*/  IMAD.IADD R183, R183, 0x1, -R201 ;  /* 0x00000001b7b77824 */ /* 0x000fca00078e0ac9 */
[----:B------:R-:W-:Y:S02]  /*1d8f0*/  VIMNMX R182, R182, R183, !PT ;  /* 0x000000b7b6b67248 */ /* 0x000fe40007fe0100 */
[----:B------:R-:W-:-:S07]  /*1d900*/  VIADDMNMX R181, R183, R184, R181, PT ;  /* 0x000000b8b7b57246 */ /* 0x000fce00038001b5 */
.L_x_5660:
        /* <DEDUP_REMOVED lines=12> */
[----:B0-----:R-:W-:Y:S01]  /*1d9d0*/  FSEL R123, R10, -INF , !P3 ;  /* 0xff8000000a7b7808 */ /* 0x001fe20005800000 */
[--C-:B-1----:R-:W-:Y:S01]  /*1d9e0*/  IMAD.IADD R179, R179, 0x1, R6.reuse ;  /* 0x00000001b3b37824 */ /* 0x102fe200078e0206 */
        /* <DEDUP_REMOVED lines=99> */
.L_x_5666:
[----:B------:R-:W-:-:S05]  /*1e020*/  IMAD.U32 R181, RZ, RZ, UR29 ;  /* 0x0000001dffb57e24 */ /* 0x000fca000f8e00ff */
[----:B------:R-:W-:-:S13]  /*1e030*/  ISETP.NE.AND P2, PT, R181, 0x1, PT ;  /* 0x00000001b500780c */ /* 0x000fda0003f45270 */
[----:B------:R-:W0:Y:S02]  /*1e040*/  @P2 LDC.64 R6, c[0x0][0x9e8] ;  /* 0x00027a00ff062b82 */ /* 0x000e240000000a00 */
[----:B0-----:R-:W-:-:S05]  /*1e050*/  @P2 IMAD.HI.U32 R6, R10, R6, RZ ;  /* 0x000000060a062227 */ /* 0x001fca00078e00ff */
[----:B------:R-:W-:-:S07]  /*1e060*/  @P2 SHF.R.U32.HI R10, RZ, R7, R6 ;  /* 0x00000007ff0a2219 */ /* 0x000fce0000011606 */
.L_x_5667:
[----:B------:R-:W-:Y:S05]  /*1e070*/  BSYNC B0 ;  /* 0x0000000000007941 */ /* 0x000fea0003800000 */
.L_x_5665:
[----:B------:R-:W-:-:S04]  /*1e080*/  IMAD R10, R10, R181, -R176 ;  /* 0x000000b50a0a7224 */ /* 0x000fc800078e0ab0 */
[----:B------:R-:W-:-:S05]  /*1e090*/  IMAD.IADD R10, R10, 0x1, -R201 ;  /* 0x000000010a0a7824 */ /* 0x000fca00078e0ac9 */
[----:B------:R-:W-:Y:S02]  /*1e0a0*/  VIMNMX R180, R180, R10, !PT ;  /* 0x0000000ab4b47248 */ /* 0x000fe40007fe0100 */
[----:B------:R-:W-:-:S07]  /*1e0b0*/  VIADDMNMX R179, R10, R181, R179, PT ;  /* 0x000000b50ab37246 */ /* 0x000fce00038001b3 */
.L_x_5664:
        /* <DEDUP_REMOVED lines=45> */
[----:B------:R-:W-:Y:S01]  /*1e390*/  ISETP.LT.OR P3, PT, R179, 0x2, P2 ;  /* 0x00000002b300780c */ /* 0x000fe20001761670 */
[----:B------:R-:W-:Y:S01]  /*1e3a0*/  FMUL.FTZ R6, R6, UR35 ;  /* 0x0000002306067c20 */ /* 0x000fe20008410000 */
[----:B------:R-:W-:Y:S01]  /*1e3b0*/  ISETP.GT.AND P2, PT, R180, 0x8, P1 ;  /* 0x00000008b400780c */ /* 0x000fe20000f44270 */
[--C-:B------:R-:W-:Y:S01]  /*1e3c0*/  FFMA.FTZ R9, R9, UR35, -R7.reuse ;  /* 0x0000002309097c23 */ /* 0x100fe20008010807 */
[----:B------:R-:W-:Y:S01]  /*1e3d0*/  FSEL R12, R14, -INF , !P3 ;  /* 0xff8000000e0c7808 */ /* 0x000fe20005800000 */
        /* <DEDUP_REMOVED lines=8> */
[----:B------:R-:W0:Y:S01]  /*1e460*/  MUFU.EX2 R6, R6 ;  /* 0x0000000600067308 */ /* 0x000e220000000800 */
[----:B------:R-:W-:Y:S01]  /*1e470*/  FSEL R21, R21, -INF , !P3 ;  /* 0xff80000015157808 */ /* 0x000fe20005800000 */
[--C-:B------:R-:W-:Y:S01]  /*1e480*/  FFMA.FTZ R124, R124, UR35, -R7.reuse ;  /* 0x000000237c7c7c23 */ /* 0x100fe20008010807 */
[----:B------:R-:W-:Y:S01]  /*1e490*/  ISETP.GT.AND P3, PT, R180, 0x11, P1 ;  /* 0x00000011b400780c */ /* 0x000fe20000f64270 */
[--C-:B------:R-:W-:Y:S01]  /*1e4a0*/  FFMA.FTZ R126, R126, UR35, -R7.reuse ;  /* 0x000000237e7e7c23 */ /* 0x100fe20008010807 */
[----:B------:R-:W-:Y:S01]  /*1e4b0*/  ISETP.GT.AND P2, PT, R180, 0x10, P1 ;  /* 0x00000010b400780c */ /* 0x000fe20000f44270 */
[--C-:B------:R-:W-:Y:S01]  /*1e4c0*/  FFMA.FTZ R128, R128, UR35, -R7.reuse ;  /* 0x0000002380807c23 */ /* 0x100fe20008010807 */
[C---:B------:R-:W-:Y:S01]  /*1e4d0*/  ISETP.LT.OR P3, PT, R179.reuse, 0x12, P3 ;  /* 0x00000012b300780c */ /* 0x040fe20001f61670 */
[----:B------:R-:W1:Y:S01]  /*1e4e0*/  MUFU.EX2 R9, R9 ;  /* 0x0000000900097308 */ /* 0x000e620000000800 */
[----:B------:R-:W-:Y:S01]  /*1e4f0*/  ISETP.LT.OR P2, PT, R179, 0x11, P2 ;  /* 0x00000011b300780c */ /* 0x000fe20001741670 */
[--C-:B------:R-:W-:Y:S01]  /*1e500*/  FFMA.FTZ R130, R130, UR35, -R7.reuse ;  /* 0x0000002382827c23 */ /* 0x100fe20008010807 */
[----:B------:R-:W-:Y:S01]  /*1e510*/  FSEL R125, R125, -INF , !P3 ;  /* 0xff8000007d7d7808 */ /* 0x000fe20005800000 */
[--C-:B------:R-:W-:Y:S01]  /*1e520*/  FFMA.FTZ R134, R134, UR35, -R7.reuse ;  /* 0x0000002386867c23 */ /* 0x100fe20008010807 */
[----:B------:R-:W-:Y:S01]  /*1e530*/  ISETP.GT.AND P3, PT, R180, 0x19, P1 ;  /* 0x00000019b400780c */ /* 0x000fe20000f64270 */
[--C-:B------:R-:W-:Y:S01]  /*1e540*/  FFMA.FTZ R136, R136, UR35, -R7.reuse ;  /* 0x0000002388887c23 */ /* 0x100fe20008010807 */
[----:B------:R-:W-:Y:S01]  /*1e550*/  FSEL R121, R121, -INF , !P2 ;  /* 0xff80000079797808 */ /* 0x000fe20005000000 */
[----:B------:R-:W-:Y:S01]  /*1e560*/  MUFU.EX2 R123, R123 ;  /* 0x0000007b007b7308 */ /* 0x000fe20000000800 */
[----:B------:R-:W-:Y:S01]  /*1e570*/  ISETP.LT.OR P3, PT, R179, 0x1a, P3 ;  /* 0x0000001ab300780c */ /* 0x000fe20001f61670 */
[----:B0-----:R-:W-:Y:S01]  /*1e580*/  FFMA.FTZ R4, R6, R4, R122 ;  /* 0x0000000406047223 */ /* 0x001fe2000001007a */
[----:B------:R-:W-:Y:S01]  /*1e590*/  ISETP.GT.AND P2, PT, R180, 0x18, P1 ;  /* 0x00000018b400780c */ /* 0x000fe20000f44270 */
[--C-:B------:R-:W-:Y:S01]  /*1e5a0*/  FFMA.FTZ R138, R138, UR35, -R7.reuse ;  /* 0x000000238a8a7c23 */ /* 0x100fe20008010807 */
[----:B------:R-:W-:Y:S01]  /*1e5b0*/  FSEL R129, R129, -INF , !P3 ;  /* 0xff80000081817808 */ /* 0x000fe20005800000 */
[--C-:B------:R-:W-:Y:S01]  /*1e5c0*/  FFMA.FTZ R140, R140, UR35, -R7.reuse ;  /* 0x000000238c8c7c23 */ /* 0x100fe20008010807 */
[----:B------:R-:W-:Y:S01]  /*1e5d0*/  ISETP.GT.AND P3, PT, R180, 0x21, P1 ;  /* 0x00000021b400780c */ /* 0x000fe20000f64270 */
[----:B------:R-:W-:Y:S01]  /*1e5e0*/  MUFU.EX2 R20, R20 ;  /* 0x0000001400147308 */ /* 0x000fe20000000800 */
[----:B------:R-:W-:Y:S01]  /*1e5f0*/  ISETP.LT.OR P2, PT, R179, 0x19, P2 ;  /* 0x00000019b300780c */ /* 0x000fe20001741670 */
[----:B-1----:R-:W-:Y:S01]  /*1e600*/  FADD.FTZ R4, R9, R4 ;  /* 0x0000000409047221 */ /* 0x002fe20000010000 */
[----:B------:R-:W-:Y:S01]  /*1e610*/  ISETP.LT.OR P3, PT, R179, 0x22, P3 ;  /* 0x00000022b300780c */ /* 0x000fe20001f61670 */
[--C-:B------:R-:W-:Y:S01]  /*1e620*/  FFMA.FTZ R142, R142, UR35, -R7.reuse ;  /* 0x000000238e8e7c23 */ /* 0x100fe20008010807 */
[----:B------:R-:W-:Y:S01]  /*1e630*/  FSEL R127, R127, -INF , !P2 ;  /* 0xff8000007f7f7808 */ /* 0x000fe20005000000 */
[--C-:B------:R-:W-:Y:S01]  /*1e640*/  FFMA.FTZ R144, R144, UR35, -R7.reuse ;  /* 0x0000002390907c23 */ /* 0x100fe20008010807 */
[----:B------:R-:W-:Y:S01]  /*1e650*/  FSEL R132, R132, -INF , !P3 ;  /* 0xff80000084847808 */ /* 0x000fe20005800000 */
[----:B------:R-:W-:Y:S01]  /*1e660*/  MUFU.EX2 R120, R120 ;  /* 0x0000007800787308 */ /* 0x000fe20000000800 */
        /* <DEDUP_REMOVED lines=9> */
[--C-:B------:R-:W-:Y:S01]  /*1e700*/  FFMA.FTZ R152, R152, UR35, -R7.reuse ;  /* 0x0000002398987c23 */ /* 0x100fe20008010807 */
[----:B------:R-:W-:Y:S01]  /*1e710*/  ISETP.GT.AND P3, PT, R180, 0x31, P1 ;  /* 0x00000031b400780c */ /* 0x000fe20000f64270 */
[--C-:B------:R-:W-:Y:S01]  /*1e720*/  FFMA.FTZ R154, R154, UR35, -R7.reuse ;  /* 0x000000239a9a7c23 */ /* 0x100fe20008010807 */
[----:B------:R-:W-:Y:S01]  /*1e730*/  FSEL R131, R131, -INF , !P2 ;  /* 0xff80000083837808 */ /* 0x000fe20005000000 */
        /* <DEDUP_REMOVED lines=30> */
[----:B------:R-:W-:Y:S01]  /*1e920*/  FFMA.FTZ R7, R178, UR35, -R7 ;  /* 0x00000023b2077c23 */ /* 0x000fe20008010807 */
[----:B------:R-:W-:-:S02]  /*1e930*/  ISETP.LT.OR P3, PT, R179, 0x4a, P3 ;  /* 0x0000004ab300780c */ /* 0x000fc40001f61670 */
[C---:B------:R-:W-:Y:S01]  /*1e940*/  ISETP.GT.AND P2, PT, R180.reuse, 0x38, P1 ;  /* 0x00000038b400780c */ /* 0x040fe20000f44270 */
[----:B------:R-:W-:Y:S01]  /*1e950*/  MUFU.EX2 R136, R136 ;  /* 0x0000008800887308 */ /* 0x000fe20000000800 */
[----:B------:R-:W-:Y:S02]  /*1e960*/  FSEL R151, R151, -INF , !P3 ;  /* 0xff80000097977808 */ /* 0x000fe40005800000 */
[----:B------:R-:W-:Y:S02]  /*1e970*/  ISETP.GT.AND P3, PT, R180, 0x51, P1 ;  /* 0x00000051b400780c */ /* 0x000fe40000f64270 */
[C---:B------:R-:W-:Y:S02]  /*1e980*/  ISETP.LT.OR P2, PT, R179.reuse, 0x39, P2 ;  /* 0x00000039b300780c */ /* 0x040fe40001741670 */
[----:B------:R-:W-:Y:S01]  /*1e990*/  ISETP.LT.OR P3, PT, R179, 0x52, P3 ;  /* 0x00000052b300780c */ /* 0x000fe20001f61670 */
[----:B------:R-:W-:Y:S01]  /*1e9a0*/  MUFU.EX2 R138, R138 ;  /* 0x0000008a008a7308 */ /* 0x000fe20000000800 */
[----:B------:R-:W-:-:S02]  /*1e9b0*/  FSEL R141, R141, -INF , !P2 ;  /* 0xff8000008d8d7808 */ /* 0x000fc40005000000 */
[----:B------:R-:W-:Y:S02]  /*1e9c0*/  FSEL R155, R155, -INF , !P3 ;  /* 0xff8000009b9b7808 */ /* 0x000fe40005800000 */
[C---:B------:R-:W-:Y:S02]  /*1e9d0*/  ISETP.GT.AND P3, PT, R180.reuse, 0x59, P1 ;  /* 0x00000059b400780c */ /* 0x040fe40000f64270 */
[----:B------:R-:W-:Y:S01]  /*1e9e0*/  ISETP.GT.AND P2, PT, R180, 0x40, P1 ;  /* 0x00000040b400780c */ /* 0x000fe20000f44270 */
[----:B------:R-:W-:Y:S01]  /*1e9f0*/  MUFU.EX2 R140, R140 ;  /* 0x0000008c008c7308 */ /* 0x000fe20000000800 */
[C---:B------:R-:W-:Y:S02]  /*1ea00*/  ISETP.LT.OR P3, PT, R179.reuse, 0x5a, P3 ;  /* 0x0000005ab300780c */ /* 0x040fe40001f61670 */
[----:B------:R-:W-:Y:S02]  /*1ea10*/  ISETP.LT.OR P2, PT, R179, 0x41, P2 ;  /* 0x00000041b300780c */ /* 0x000fe40001741670 */
[----:B------:R-:W-:-:S02]  /*1ea20*/  FSEL R159, R159, -INF , !P3 ;  /* 0xff8000009f9f7808 */ /* 0x000fc40005800000 */
[C---:B------:R-:W-:Y:S01]  /*1ea30*/  ISETP.GT.AND P3, PT, R180.reuse, 0x61, P1 ;  /* 0x00000061b400780c */ /* 0x040fe20000f64270 */
[----:B------:R-:W-:Y:S01]  /*1ea40*/  MUFU.EX2 R142, R142 ;  /* 0x0000008e008e7308 */ /* 0x000fe20000000800 */
[----:B------:R-:W-:Y:S02]  /*1ea50*/  FSEL R145, R145, -INF , !P2 ;  /* 0xff80000091917808 */ /* 0x000fe40005000000 */
[----:B------:R-:W-:Y:S02]  /*1ea60*/  ISETP.LT.OR P3, PT, R179, 0x62, P3 ;  /* 0x00000062b300780c */ /* 0x000fe40001f61670 */
[C---:B------:R-:W-:Y:S02]  /*1ea70*/  ISETP.GT.AND P2, PT, R180.reuse, 0x48, P1 ;  /* 0x00000048b400780c */ /* 0x040fe40000f44270 */
[----:B------:R-:W-:Y:S01]  /*1ea80*/  FSEL R163, R163, -INF , !P3 ;  /* 0xff800000a3a37808 */ /* 0x000fe20005800000 */
[----:B------:R-:W-:Y:S01]  /*1ea90*/  MUFU.EX2 R144, R144 ;  /* 0x0000009000907308 */ /* 0x000fe20000000800 */
[----:B------:R-:W-:-:S02]  /*1eaa0*/  ISETP.GT.AND P3, PT, R180, 0x69, P1 ;  /* 0x00000069b400780c */ /* 0x000fc40000f64270 */
[C---:B------:R-:W-:Y:S02]  /*1eab0*/  ISETP.LT.OR P2, PT, R179.reuse, 0x49, P2 ;  /* 0x00000049b300780c */ /* 0x040fe40001741670 */
[----:B------:R-:W-:Y:S02]  /*1eac0*/  ISETP.LT.OR P3, PT, R179, 0x6a, P3 ;  /* 0x0000006ab300780c */ /* 0x000fe40001f61670 */
[----:B------:R-:W-:Y:S01]  /*1ead0*/  FSEL R149, R149, -INF , !P2 ;  /* 0xff80000095957808 */ /* 0x000fe20005000000 */
[----:B------:R-:W-:Y:S01]  /*1eae0*/  MUFU.EX2 R146, R146 ;  /* 0x0000009200927308 */ /* 0x000fe20000000800 */
[----:B------:R-:W-:Y:S02]  /*1eaf0*/  FSEL R167, R167, -INF , !P3 ;  /* 0xff800000a7a77808 */ /* 0x000fe40005800000 */
[C---:B------:R-:W-:Y:S02]  /*1eb00*/  ISETP.GT.AND P3, PT, R180.reuse, RZ, P1 ;  /* 0x000000ffb400720c */ /* 0x040fe40000f64270 */
[----:B------:R-:W-:-:S02]  /*1eb10*/  ISETP.GT.AND P2, PT, R180, 0x50, P1 ;  /* 0x00000050b400780c */ /* 0x000fc40000f44270 */
[C---:B------:R-:W-:Y:S01]  /*1eb20*/  ISETP.LT.OR P3, PT, R179.reuse, 0x1, P3 ;  /* 0x00000001b300780c */ /* 0x040fe20001f61670 */
[----:B------:R-:W-:Y:S01]  /*1eb30*/  MUFU.EX2 R148, R148 ;  /* 0x0000009400947308 */ /* 0x000fe20000000800 */
[----:B------:R-:W-:Y:S02]  /*1eb40*/  ISETP.LT.OR P2, PT, R179, 0x51, P2 ;  /* 0x00000051b300780c */ /* 0x000fe40001741670 */
[----:B------:R-:W-:Y:S02]  /*1eb50*/  FSEL R8, R8, -INF , !P3 ;  /* 0xff80000008087808 */ /* 0x000fe40005800000 */
[----:B------:R-:W-:Y:S02]  /*1eb60*/  FSEL R153, R153, -INF , !P2 ;  /* 0xff80000099997808 */ /* 0x000fe40005000000 */
[----:B------:R-:W-:Y:S01]  /*1eb70*/  FMNMX.FTZ R14, R8, R11, !PT ;  /* 0x0000000b080e7209 */ /* 0x000fe20007810000 */
[----:B------:R-:W-:Y:S01]  /*1eb80*/  MUFU.EX2 R150, R150 ;  /* 0x0000009600967308 */ /* 0x000fe20000000800 */
[----:B------:R-:W-:-:S02]  /*1eb90*/  ISETP.GT.AND P2, PT, R180, 0x58, P1 ;  /* 0x00000058b400780c */ /* 0x000fc40000f44270 */
[----:B------:R-:W-:Y:S02]  /*1eba0*/  FMNMX.FTZ R14, R12, R14, !PT ;  /* 0x0000000e0c0e7209 */ /* 0x000fe40007810000 */
[----:B------:R-:W-:Y:S02]  /*1ebb0*/  ISETP.LT.OR P2, PT, R179, 0x59, P2 ;  /* 0x00000059b300780c */ /* 0x000fe40001741670 */
[----:B------:R-:W-:Y:S01]  /*1ebc0*/  FMNMX.FTZ R14, R15, R14, !PT ;  /* 0x0000000e0f0e7209 */ /* 0x000fe20007810000 */
[----:B------:R-:W-:Y:S01]  /*1ebd0*/  MUFU.EX2 R152, R152 ;  /* 0x0000009800987308 */ /* 0x000fe20000000800 */
[----:B------:R-:W-:Y:S02]  /*1ebe0*/  FSEL R157, R157, -INF , !P2 ;  /* 0xff8000009d9d7808 */ /* 0x000fe40005000000 */
[----:B------:R-:W-:Y:S02]  /*1ebf0*/  FMNMX.FTZ R14, R21, R14, !PT ;  /* 0x0000000e150e7209 */ /* 0x000fe40007810000 */
[----:B------:R-:W-:-:S02]  /*1ec00*/  ISETP.GT.AND P2, PT, R180, 0x60, P1 ;  /* 0x00000060b400780c */ /* 0x000fc40000f44270 */
[----:B------:R-:W-:Y:S01]  /*1ec10*/  FMNMX.FTZ R14, R121, R14, !PT ;  /* 0x0000000e790e7209 */ /* 0x000fe20007810000 */
[----:B------:R-:W-:Y:S01]  /*1ec20*/  MUFU.EX2 R154, R154 ;  /* 0x0000009a009a7308 */ /* 0x000fe20000000800 */
[----:B------:R-:W-:Y:S02]  /*1ec30*/  ISETP.LT.OR P2, PT, R179, 0x61, P2 ;  /* 0x00000061b300780c */ /* 0x000fe40001741670 */
[----:B------:R-:W-:Y:S02]  /*1ec40*/  FMNMX.FTZ R14, R125, R14, !PT ;  /* 0x0000000e7d0e7209 */ /* 0x000fe40007810000 */
        /* <DEDUP_REMOVED lines=20> */
[C---:B------:R-:W-:Y:S02]  /*1ed90*/  ISETP.GT.AND P3, PT, R180.reuse, 0x78, P1 ;  /* 0x00000078b400780c */ /* 0x040fe40000f64270 */
[----:B------:R-:W-:Y:S01]  /*1eda0*/  FMNMX.FTZ R14, R141, R14, !PT ;  /* 0x0000000e8d0e7209 */ /* 0x000fe20007810000 */
[----:B------:R-:W-:Y:S01]  /*1edb0*/  MUFU.EX2 R164, R164 ;  /* 0x000000a400a47308 */ /* 0x000fe20000000800 */
[----:B------:R-:W-:Y:S02]  /*1edc0*/  ISETP.LT.OR P2, PT, R179, 0x72, P2 ;  /* 0x00000072b300780c */ /* 0x000fe40001741670 */
        /* <DEDUP_REMOVED lines=9> */
[----:B------:R-:W-:-:S02]  /*1ee60*/  ISETP.LT.OR P1, PT, R179, 0x7a, P1 ;  /* 0x0000007ab300780c */ /* 0x000fc40000f21670 */
[----:B------:R-:W-:Y:S02]  /*1ee70*/  FMNMX.FTZ R14, R151, R14, !PT ;  /* 0x0000000e970e7209 */ /* 0x000fe40007810000 */
[----:B------:R-:W-:Y:S02]  /*1ee80*/  FSEL R173, R173, -INF , !P3 ;  /* 0xff800000adad7808 */ /* 0x000fe40005800000 */
[----:B------:R-:W-:Y:S01]  /*1ee90*/  FMNMX.FTZ R14, R153, R14, !PT ;  /* 0x0000000e990e7209 */ /* 0x000fe20007810000 */
[----:B------:R-:W-:Y:S01]  /*1eea0*/  MUFU.EX2 R170, R170 ;  /* 0x000000aa00aa7308 */ /* 0x000fe20000000800 */
[----:B------:R-:W-:Y:S02]  /*1eeb0*/  FSEL R175, R175, -INF , !P1 ;  /* 0xff800000afaf7808 */ /* 0x000fe40004800000 */
        /* <DEDUP_REMOVED lines=66> */
[----:B------:R-:W-:-:S02]  /*1f2e0*/  FADD.FTZ R3, R123, R4 ;  /* 0x000000047b037221 */ /* 0x000fc40000010000 */
[----:B--2---:R-:W-:Y:S02]  /*1f2f0*/  FADD.FTZ R4, R15, R176 ;  /* 0x000000b00f047221 */ /* 0x004fe40000010000 */
        /* <DEDUP_REMOVED lines=55> */
[----:B------:R-:W-:-:S06]  /*1f670*/  FADD.FTZ R3, R177, R3 ;  /* 0x00000003b1037221 */ /* 0x000fcc0000010000 */
        /* <DEDUP_REMOVED lines=31> */
.L_x_5668:
[----:B------:R-:W-:Y:S01]  /*1f870*/  IMAD R13, R13, 0x8, R16 ;  /* 0x000000080d0d7824 */ /* 0x000fe200078e0210 */
[----:B------:R-:W-:Y:S01]  /*1f880*/  ISETP.GT.AND P1, PT, R0, R224, PT ;  /* 0x000000e00000720c */ /* 0x000fe20003f24270 */
[----:B------:R-:W-:Y:S01]  /*1f890*/  IMAD.U32 R176, RZ, RZ, UR38 ;  /* 0x00000026ffb07e24 */ /* 0x000fe2000f8e00ff */
[----:B------:R-:W-:Y:S01]  /*1f8a0*/  F2FP.SATFINITE.E4M3.F32.PACK_AB_MERGE_C R20, R20, R123, RZ ;  /* 0x0000007b1414723e */ /* 0x000fe200048070ff */
[----:B------:R-:W-:Y:S01]  /*1f8b0*/  VIADD R13, R13, 0x2a860 ;  /* 0x0002a8600d0d7836 */ /* 0x000fe20000000000 */
        /* <DEDUP_REMOVED lines=31> */
[----:B------:R-:W-:Y:S01]  /*1fab0*/  FMUL.FTZ R53, R53, R6 ;  /* 0x0000000635357220 */ /* 0x000fe20000410000 */
[----:B------:R-:W-:Y:S01]  /*1fac0*/  F2FP.SATFINITE.E4M3.F32.PACK_AB_MERGE_C R9, R9, R122, R20 ;  /* 0x0000007a0909723e */ /* 0x000fe20004807014 */
[----:B------:R-:W-:Y:S01]  /*1fad0*/  FMUL.FTZ R56, R56, R6 ;  /* 0x0000000638387220 */ /* 0x000fe20000410000 */
[----:B------:R-:W-:Y:S01]  /*1fae0*/  F2FP.SATFINITE.E4M3.F32.PACK_AB_MERGE_C R15, R12, R8, R15 ;  /* 0x000000080c0f723e */ /* 0x000fe2000480700f */
[----:B------:R0:W-:Y:S01]  /*1faf0*/  SYNCS.ARRIVE.TRANS64.RED.A1T0 RZ, [R13+URZ], RZ ;  /* 0x000000ff0dff79a7 */ /* 0x0001e2000810043f */
        /* <DEDUP_REMOVED lines=115> */
.L_x_5649:
[----:B------:R-:W-:Y:S05]  /*20230*/  WARPSYNC.ALL ;  /* 0x0000000000007948 */ /* 0x000fea0003800000 */
[----:B------:R-:W-:Y:S06]  /*20240*/  BAR.ARV 0x8, 0x180 ;  /* 0x0206000000007b1d */ /* 0x000fec0000002000 */
[----:B------:R-:W-:Y:S05]  /*20250*/  @!P0 BRA `(.L_x_5670) ;  /* 0x0000000000048947 */ /* 0x000fea0003800000 */
[----:B------:R-:W-:Y:S01]  /*20260*/  BPT.TRAP 0x1 ;  /* 0x000000040000795c */ /* 0x000fe20000300000 */
.L_x_5670:
[----:B------:R-:W-:Y:S01]  /*20270*/  IMAD R2, R17, 0x8, R16 ;  /* 0x0000000811027824 */ /* 0x000fe200078e0210 */
[----:B------:R-:W-:-:S04]  /*20280*/  SHF.L.U32 R5, R23, 0x1f, RZ ;  /* 0x0000001f17057819 */ /* 0x000fc800000006ff */
[----:B------:R0:W1:Y:S01]  /*20290*/  SYNCS.PHASECHK.TRANS64.TRYWAIT P1, [R2+URZ+0x2a850], R5 ;  /* 0x02a85005020075a7 */ /* 0x000062000802017f */
[----:B------:R-:W-:Y:S05]  /*202a0*/  @!P0 BRA `(.L_x_5671) ;  /* 0x0000000000048947 */ /* 0x000fea0003800000 */
[----:B------:R-:W-:Y:S01]  /*202b0*/  BPT.TRAP 0x1 ;  /* 0x000000040000795c */ /* 0x000fe20000300000 */
.L_x_5671:
[----:B------:R-:W-:-:S05]  /*202c0*/  VIADD R16, R16, 0x400 ;  /* 0x0000040010107836 */ /* 0x000fca0000000000 */
[----:B------:R-:W-:-:S04]  /*202d0*/  SHF.R.U32.HI R16, RZ, 0x4, R16 ;  /* 0x00000004ff107819 */ /* 0x000fc80000011610 */
[----:B------:R-:W-:-:S04]  /*202e0*/  LOP3.LUT R16, R16, 0x3fff, RZ, 0xc0, !PT ;  /* 0x00003fff10107812 */ /* 0x000fc800078ec0ff */
[----:B------:R-:W-:Y:S01]  /*202f0*/  LOP3.LUT R16, R16, 0x10000, RZ, 0xfc, !PT ;  /* 0x0001000010107812 */ /* 0x000fe200078efcff */
[----:B-1----:R-:W-:Y:S06]  /*20300*/  @P1 BRA `(.L_x_5672) ;  /* 0x0000000000081947 */ /* 0x002fec0003800000 */
[----:B------:R-:W1:Y:S02]  /*20310*/  SYNCS.PHASECHK.TRANS64.TRYWAIT P1, [R2+URZ+0x2a850], R5 ;  /* 0x02a85005020075a7 */ /* 0x000e64000802017f */
[----:B-1----:R-:W-:Y:S05]  /*20320*/  @!P1 BRA `(.L_x_5673) ;  /* 0x0000010000409947 */ /* 0x002fea0003800000 */
.L_x_5672:
[----:B------:R-:W-:Y:S01]  /*20330*/  IMAD R6, R17, 0x600, R16 ;  /* 0x0000060011067824 */ /* 0x000fe200078e0210 */
[----:B------:R-:W-:Y:S05]  /*20340*/  WARPSYNC.ALL ;  /* 0x0000000000007948 */ /* 0x000fea0003800000 */
[----:B------:R-:W-:Y:S01]  /*20350*/  IMAD.MOV.U32 R7, RZ, RZ, 0x40000040 ;  /* 0x40000040ff077424 */ /* 0x000fe200078e00ff */
[C---:B------:R-:W-:Y:S01]  /*20360*/  R2UR UR6, R6.reuse ;  /* 0x00000000060672ca */ /* 0x040fe200000e0000 */
[----:B------:R-:W-:Y:S01]  /*20370*/  WARPGROUP.ARRIVE ;  /* 0x00000000000079c5 */ /* 0x000fe20000000000 */
[----:B------:R-:W-:Y:S01]  /*20380*/  VIADD R8, R6, 0x2 ;  /* 0x0000000206087836 */ /* 0x000fe20000000000 */
[----:B------:R-:W-:Y:S01]  /*20390*/  ULDC.64 UR4, c[0x0][0x9a0] ;  /* 0x0002680000047ab9 */ /* 0x000fe20000000a00 */
[----:B------:R-:W-:Y:S01]  /*203a0*/  R2UR UR7, R7 ;  /* 0x00000000070772ca */ /* 0x000fe200000e0000 */
[----:B------:R-:W-:Y:S01]  /*203b0*/  IMAD.MOV.U32 R9, RZ, RZ, 0x40000040 ;  /* 0x40000040ff097424 */ /* 0x000fe200078e00ff */
[----:B------:R-:W-:-:S04]  /*203c0*/  ISETP.NE.U32.AND P1, PT, RZ, UR4, PT ;  /* 0x00000004ff007c0c */ /* 0x000fc8000bf25070 */
[----:B------:R-:W-:-:S07]  /*203d0*/  ISETP.NE.AND.EX P1, PT, RZ, UR5, PT, P1 ;  /* 0x00000005ff007c0c */ /* 0x000fce000bf25310 */
[----:B------:R-:W-:Y:S01]  /*203e0*/  QGMMA.64x192x32.F32.E4M3.E4M3 R24, R196, gdesc[UR4], R24, gsb0 ;  /* 0x02e00004c4187df3 */ /* 0x000fe20008000818 */
[----:B------:R-:W-:Y:S02]  /*203f0*/  R2UR UR6, R8 ;  /* 0x00000000080672ca */ /* 0x000fe400000e0000 */
[----:B------:R-:W-:-:S03]  /*20400*/  R2UR UR7, R9 ;  /* 0x00000000090772ca */ /* 0x000fc600000e0000 */
[----:B------:R-:W2:Y:S01]  /*20410*/  @P1 LDC.64 R8, c[0x0][0x9c8] ;  /* 0x00027200ff081b82 */ /* 0x000ea20000000a00 */
[----:B01----:R-:W-:-:S07]  /*20420*/  @P1 SHF.R.S32.HI R5, RZ, 0x1f, R227 ;  /* 0x0000001fff051819 */ /* 0x003fce00000114e3 */
[----:B------:R-:W0:Y:S01]  /*20430*/  @P1 LDC.64 R12, c[0x0][0x9d0] ;  /* 0x00027400ff0c1b82 */ /* 0x000e220000000a00 */
[----:B--2---:R-:W-:-:S04]  /*20440*/  @P1 IMAD R0, R5, R8, RZ ;  /* 0x0000000805001224 */ /* 0x004fc800078e02ff */
[C---:B------:R-:W-:Y:S02]  /*20450*/  @P1 IMAD R5, R227.reuse, R9, R0 ;  /* 0x00000009e3051224 */ /* 0x040fe400078e0200 */
[----:B------:R-:W-:-:S04]  /*20460*/  @P1 IMAD.WIDE.U32 R8, R227, R8, RZ ;  /* 0x00000008e3081225 */ /* 0x000fc800078e00ff */
[----:B------:R-:W-:Y:S02]  /*20470*/  @P1 IMAD.IADD R9, R9, 0x1, R5 ;  /* 0x0000000109091824 */ /* 0x000fe400078e0205 */
[----:B------:R-:W-:Y:S02]  /*20480*/  IMAD.MOV.U32 R0, RZ, RZ, 0x3f800000 ;  /* 0x3f800000ff007424 */ /* 0x000fe400078e00ff */
[----:B0-----:R-:W-:-:S04]  /*20490*/  @P1 IMAD.WIDE.U32 R8, R200, R12, R8 ;  /* 0x0000000cc8081225 */ /* 0x001fc800078e0008 */
[----:B------:R-:W-:Y:S01]  /*204a0*/  @P1 IMAD R13, R200, R13, R9 ;  /* 0x0000000dc80d1224 */ /* 0x000fe200078e0209 */
[----:B------:R-:W-:-:S04]  /*204b0*/  @P1 LEA R12, P2, R8, UR4, 0x2 ;  /* 0x00000004080c1c11 */ /* 0x000fc8000f8410ff */
[----:B------:R-:W-:-:S05]  /*204c0*/  @P1 LEA.HI.X R13, R8, UR5, R13, 0x2, P2 ;  /* 0x00000005080d1c11 */ /* 0x000fca00090f140d */
[----:B------:R0:W2:Y:S01]  /*204d0*/  @P1 LDG.E R0, desc[UR42][R12.64] ;  /* 0x0000002a0c001981 */ /* 0x0000a2000c1e1900 */
[----:B------:R-:W-:Y:S02]  /*204e0*/  VIADD R8, R6, 0x4 ;  /* 0x0000000406087836 */ /* 0x000fe40000000000 */
[----:B------:R-:W-:Y:S01]  /*204f0*/  IMAD.MOV.U32 R9, RZ, RZ, 0x40000040 ;  /* 0x40000040ff097424 */ /* 0x000fe200078e00ff */
[----:B------:R-:W-:Y:S02]  /*20500*/  WARPGROUP.DEPBAR.LE gsb0, 0x0 ;  /* 0x00008000000079c5 */ /* 0x000fe40000010000 */
[----:B------:R-:W-:-:S06]  /*20510*/  WARPGROUP.ARRIVE ;  /* 0x00000000000079c5 */ /* 0x000fcc0000000000 */
[----:B------:R-:W-:Y:S01]  /*20520*/  QGMMA.64x192x32.F32.E4M3.E4M3 R24, R192, gdesc[UR4], R24, gsb0 ;  /* 0x02e00004c0187df3 */ /* 0x000fe20008000818 */
[----:B------:R-:W-:Y:S02]  /*20530*/  R2UR UR6, R8 ;  /* 0x00000000080672ca */ /* 0x000fe400000e0000 */
[----:B------:R-:W-:Y:S01]  /*20540*/  R2UR UR7, R9 ;  /* 0x00000000090772ca */ /* 0x000fe200000e0000 */
[----:B------:R-:W-:Y:S02]  /*20550*/  VIADD R6, R6, 0x6 ;  /* 0x0000000606067836 */ /* 0x000fe40000000000 */
[----:B------:R-:W-:Y:S01]  /*20560*/  IMAD.MOV.U32 R7, RZ, RZ, 0x40000040 ;  /* 0x40000040ff077424 */ /* 0x000fe200078e00ff */
[----:B------:R-:W1:Y:S04]  /*20570*/  SHFL.BFLY PT, R5, R4, 0x2, 0x1f ;  /* 0x0c401f0004057f89 */ /* 0x000e6800000e0000 */
[----:B------:R-:W3:Y:S01]  /*20580*/  SHFL.BFLY PT, R8, R3, 0x2, 0x1f ;  /* 0x0c401f0003087f89 */ /* 0x000ee200000e0000 */
[----:B------:R-:W-:-:S02]  /*20590*/  WARPGROUP.DEPBAR.LE gsb0, 0x0 ;  /* 0x00008000000079c5 */ /* 0x000fc40000010000 */
[----:B------:R-:W-:-:S06]  /*205a0*/  WARPGROUP.ARRIVE ;  /* 0x00000000000079c5 */ /* 0x000fcc0000000000 */
[----:B------:R-:W-:Y:S01]  /*205b0*/  QGMMA.64x192x32.F32.E4M3.E4M3 R24, R188, gdesc[UR4], R24, gsb0 ;  /* 0x02e00004bc187df3 */ /* 0x000fe20008000818 */
[----:B------:R-:W-:Y:S02]  /*205c0*/  R2UR UR6, R6 ;  /* 0x00000000060672ca */ /* 0x000fe400000e0000 */
[----:B------:R-:W-:Y:S01]  /*205d0*/  R2UR UR7, R7 ;  /* 0x00000000070772ca */ /* 0x000fe200000e0000 */
[----:B-1----:R-:W-:-:S01]  /*205e0*/  FADD.FTZ R5, R5, R4 ;  /* 0x0000000405057221 */ /* 0x002fc20000010000 */
[----:B---3--:R-:W-:-:S04]  /*205f0*/  FADD.FTZ R8, R8, R3 ;  /* 0x0000000308087221 */ /* 0x008fc80000010000 */
[----:B------:R-:W1:Y:S04]  /*20600*/  SHFL.BFLY PT, R6, R5, 0x1, 0x1f ;  /* 0x0c201f0005067f89 */ /* 0x000e6800000e0000 */
[----:B------:R-:W3:Y:S01]  /*20610*/  SHFL.BFLY PT, R7, R8, 0x1, 0x1f ;  /* 0x0c201f0008077f89 */ /* 0x000ee200000e0000 */
[----:B-1----:R-:W-:-:S01]  /*20620*/  FADD.FTZ R9, R5, R6 ;  /* 0x0000000605097221 */ /* 0x002fc20000010000 */
[----:B---3--:R-:W-:-:S04]  /*20630*/  FADD.FTZ R11, R8, R7 ;  /* 0x00000007080b7221 */ /* 0x008fc80000010000 */
[C---:B------:R-:W-:Y:S01]  /*20640*/  FSETP.NE.FTZ.AND P1, PT, R9.reuse, RZ, PT ;  /* 0x000000ff0900720b */ /* 0x040fe20003f35000 */
[----:B0-----:R-:W-:Y:S01]  /*20650*/  FMUL.FTZ R12, R9, 0.00390625 ;  /* 0x3b800000090c7820 */ /* 0x001fe20000410000 */
[----:B------:R-:W-:Y:S01]  /*20660*/  FMUL.FTZ R6, R11, 0.00390625 ;  /* 0x3b8000000b067820 */ /* 0x000fe20000410000 */
[----:B------:R-:W-:-:S03]  /*20670*/  IMAD.MOV.U32 R7, RZ, RZ, RZ ;  /* 0x000000ffff077224 */ /* 0x000fc600078e00ff */
[----:B------:R-:W-:Y:S02]  /*20680*/  FSETP.NE.FTZ.AND P2, PT, R12, RZ, PT ;  /* 0x000000ff0c00720b */ /* 0x000fe40003f55000 */
[----:B------:R-:W-:-:S05]  /*20690*/  FSETP.NE.FTZ.AND P3, PT, R6, RZ, PT ;  /* 0x000000ff0600720b */ /* 0x000fca0003f75000 */
[----:B------:R-:W-:Y:S01]  /*206a0*/  @P1 MUFU.RCP R7, R9 ;  /* 0x0000000900071308 */ /* 0x000fe20000001000 */
[----:B------:R-:W-:Y:S01]  /*206b0*/  FSETP.NE.FTZ.AND P1, PT, R11, RZ, PT ;  /* 0x000000ff0b00720b */ /* 0x000fe20003f35000 */
[----:B------:R-:W-:-:S06]  /*206c0*/  IMAD.MOV.U32 R5, RZ, RZ, RZ ;  /* 0x000000ffff057224 */ /* 0x000fcc00078e00ff */
[----:B------:R-:W0:Y:S08]  /*206d0*/  @P2 MUFU.LG2 R4, R12 ;  /* 0x0000000c00042308 */ /* 0x000e300000000c00 */
[----:B------:R-:W1:Y:S01]  /*206e0*/  @P3 MUFU.LG2 R6, R6 ;  /* 0x0000000600063308 */ /* 0x000e620000000c00 */
[----:B------:R-:W-:-:S07]  /*206f0*/  IMAD.U32 R3, RZ, RZ, UR35 ;  /* 0x00000023ff037e24 */ /* 0x000fce000f8e00ff */
[----:B------:R-:W3:Y:S01]  /*20700*/  @P1 MUFU.RCP R5, R11 ;  /* 0x0000000b00051308 */ /* 0x000ee20000001000 */
[----:B------:R-:W-:Y:S02]  /*20710*/  WARPGROUP.DEPBAR.LE gsb0, 0x0 ;  /* 0x00008000000079c5 */ /* 0x000fe40000010000 */
[----:B------:R-:W-:-:S06]  /*20720*/  WARPGROUP.ARRIVE ;  /* 0x00000000000079c5 */ /* 0x000fcc0000000000 */
[----:B------:R-:W-:Y:S01]  /*20730*/  QGMMA.64x192x32.F32.E4M3.E4M3 R24, R184, gdesc[UR4], R24, gsb0 ;  /* 0x02e00004b8187df3 */ /* 0x000fe20008000818 */
[----:B------:R-:W-:Y:S02]  /*20740*/  IMAD.U32 R8, RZ, RZ, UR35 ;  /* 0x00000023ff087e24 */ /* 0x000fe4000f8e00ff */
[----:B------:R-:W-:Y:S01]  /*20750*/  @P2 FMUL.FTZ R3, R3, 0.69314718246459960938 ;  /* 0x3f31721803032820 */ /* 0x000fe20000410000 */
[----:B0-----:R-:W-:Y:S01]  /*20760*/  @P2 FMUL.FTZ R4, R4, 0.69314718246459960938 ;  /* 0x3f31721804042820 */ /* 0x001fe20000410000 */
[----:B-1----:R-:W-:Y:S01]  /*20770*/  @P3 FMUL.FTZ R9, R6, 0.69314718246459960938 ;  /* 0x3f31721806093820 */ /* 0x002fe20000410000 */
[----:B------:R-:W-:Y:S01]  /*20780*/  @P3 FMUL.FTZ R8, R8, 0.69314718246459960938 ;  /* 0x3f31721808083820 */ /* 0x000fe20000410000 */
[----:B------:R-:W-:Y:S02]  /*20790*/  IMAD.MOV.U32 R151, RZ, RZ, -0x800000 ;  /* 0xff800000ff977424 */ /* 0x000fe400078e00ff */
[----:B------:R-:W-:-:S01]  /*207a0*/  @P2 FFMA.FTZ R151, R3, R10, R4 ;  /* 0x0000000a03972223 */ /* 0x000fc20000010004 */
[----:B------:R-:W-:-:S02]  /*207b0*/  IMAD.MOV.U32 R152, RZ, RZ, -0x800000 ;  /* 0xff800000ff987424 */ /* 0x000fc400078e00ff */
[----:B--2---:R-:W-:Y:S01]  /*207c0*/  FMUL.FTZ R4, R7, R0 ;  /* 0x0000000007047220 */ /* 0x004fe20000410000 */
[----:B------:R-:W-:Y:S01]  /*207d0*/  @P3 FFMA.FTZ R152, R8, R14, R9 ;  /* 0x0000000e08983223 */ /* 0x000fe20000010009 */
[----:B---3--:R-:W-:Y:S01]  /*207e0*/  FMUL.FTZ R0, R5, R0 ;  /* 0x0000000005007220 */ /* 0x008fe20000410000 */
[----:B------:R-:W-:Y:S02]  /*207f0*/  WARPGROUP.DEPBAR.LE gsb0, 0x0 ;  /* 0x00008000000079c5 */ /* 0x000fe40000010000 */
[----:B------:R-:W-:Y:S05]  /*20800*/  @!P0 BRA `(.L_x_5674) ;  /* 0x0000000000048947 */ /* 0x000fea0003800000 */
[----:B------:R-:W-:Y:S01]  /*20810*/  BPT.TRAP 0x1 ;  /* 0x000000040000795c */ /* 0x000fe20000300000 */
.L_x_5674:
[----:B------:R-:W-:Y:S02]  /*20820*/  VIADD R6, R2, 0x2a860 ;  /* 0x0002a86002067836 */ /* 0x000fe40000000000 */
[-C--:B------:R-:W-:Y:S01]  /*20830*/  FMUL.FTZ R134, R49, R4.reuse ;  /* 0x0000000431867220 */ /* 0x080fe20000410000 */
[----:B------:R-:W-:Y:S02]  /*20840*/  IMAD.U32 R3, RZ, RZ, UR38 ;  /* 0x00000026ff037e24 */ /* 0x000fe4000f8e00ff */
[-C--:B------:R-:W-:Y:S01]  /*20850*/  FMUL.FTZ R121, R53, R4.reuse ;  /* 0x0000000435797220 */ /* 0x080fe20000410000 */
[----:B------:R-:W-:Y:S02]  /*20860*/  VIADD R17, R17, 0x1 ;  /* 0x0000000111117836 */ /* 0x000fe40000000000 */
[-C--:B------:R-:W-:Y:S01]  /*20870*/  FMUL.FTZ R122, R56, R4.reuse ;  /* 0x00000004387a7220 */ /* 0x080fe20000410000 */
[-C--:B------:R-:W-:Y:S01]  /*20880*/  FMUL.FTZ R8, R64, R4.reuse ;  /* 0x0000000440087220 */ /* 0x080fe20000410000 */
[----:B------:R-:W-:Y:S01]  /*20890*/  PRMT R6, R3, 0x654, R6 ;  /* 0x0000065403067816 */ /* 0x000fe20000000006 */
[-C--:B------:R-:W-:Y:S01]  /*208a0*/  FMUL.FTZ R7, R93, R4.reuse ;  /* 0x000000045d077220 */ /* 0x080fe20000410000 */
[----:B------:R-:W-:Y:S01]  /*208b0*/  ISETP.NE.AND P1, PT, R17, 0x2, PT ;  /* 0x000000021100780c */ /* 0x000fe20003f25270 */
[-C--:B------:R-:W-:Y:S01]  /*208c0*/  FMUL.FTZ R5, R109, R4.reuse ;  /* 0x000000046d057220 */ /* 0x080fe20000410000 */
[----:B------:R0:W-:Y:S01]  /*208d0*/  SYNCS.ARRIVE.TRANS64.RED.A1T0 RZ, [R6+URZ], RZ ;  /* 0x000000ff06ff79a7 */ /* 0x0001e2000810043f */
        /* <DEDUP_REMOVED lines=91> */
[----:B------:R-:W-:Y:S01]  /*20e90*/  FMUL.FTZ R115, R115, R0 ;  /* 0x0000000073737220 */ /* 0x000fe20000410000 */
[----:B------:R-:W-:Y:S01]  /*20ea0*/  LOP3.LUT R23, R23, R4, RZ, 0x3c, !PT ;  /* 0x0000000417177212 */ /* 0x000fe200078e3cff */
[----:B------:R-:W-:Y:S01]  /*20eb0*/  UIADD3 UR37, UR37, 0x1, URZ ;  /* 0x0000000125257890 */ /* 0x000fe2000fffe03f */
[----:B0-----:R-:W-:-:S11]  /*20ec0*/  SEL R17, R17, RZ, P1 ;  /* 0x000000ff11117207 */ /* 0x001fd60000800000 */
.L_x_5558:
        /* <DEDUP_REMOVED lines=16> */
[----:B------:R-:W1:Y:S01]  /*20fd0*/  S2R R167, SR_TID.X ;  /* 0x0000000000a77919 */ /* 0x000e620000002100 */
[----:B------:R-:W3:Y:S01]  /*20fe0*/  S2R R13, SR_SWINHI ;  /* 0x00000000000d7919 */ /* 0x000ee20000002f00 */
[----:B-1----:R-:W-:-:S05]  /*20ff0*/  IMAD.SHL.U32 R0, R167, 0x4, RZ ;  /* 0x00000004a7007824 */ /* 0x002fca00078e00ff */
[----:B------:R-:W-:Y:S02]  /*21000*/  LOP3.LUT R0, R0, 0xc, RZ, 0xc0, !PT ;  /* 0x0000000c00007812 */ /* 0x000fe400078ec0ff */
[----:B------:R-:W-:Y:S02]  /*21010*/  MOV R84, R16 ;  /* 0x0000001000547202 */ /* 0x000fe40000000f00 */
[----:B---3--:R-:W-:Y:S02]  /*21020*/  MOV R85, R13 ;  /* 0x0000000d00557202 */ /* 0x008fe40000000f00 */
[----:B------:R-:W-:-:S05]  /*21030*/  IADD3 R20, P0, R0, UR4, RZ ;  /* 0x0000000400147c10 */ /* 0x000fca000ff1e0ff */
[----:B------:R-:W-:Y:S01]  /*21040*/  IMAD.X R21, RZ, RZ, UR5, P0 ;  /* 0x00000005ff157e24 */ /* 0x000fe200080e06ff */
[----:B------:R-:W-:-:S04]  /*21050*/  LOP3.LUT P0, R4, R167, 0x3, RZ, 0xc0, !PT ;  /* 0x00000003a7047812 */ /* 0x000fc8000780c0ff */
[----:B------:R-:W-:Y:S01]  /*21060*/  ISETP.EQ.OR P0, PT, R4, 0x3, !P0 ;  /* 0x000000030400780c */ /* 0x000fe20004702670 */
[----:B------:R1:W5:Y:S01]  /*21070*/  LDG.E.CONSTANT R0, desc[UR42][R20.64] ;  /* 0x0000002a14007981 */ /* 0x000362000c1e9900 */
[----:B------:R-:W-:Y:S02]  /*21080*/  UMOV UR4, 0xffffffff ;  /* 0xffffffff00047882 */ /* 0x000fe40000000000 */
[----:B------:R-:W-:Y:S02]  /*21090*/  SEL R4, R24, R25, P0 ;  /* 0x0000001918047207 */ /* 0x000fe40000000000 */
[----:B------:R-:W-:Y:S02]  /*210a0*/  SEL R150, R25, R24, P0 ;  /* 0x0000001819967207 */ /* 0x000fe40000000000 */
[----:B------:R-:W-:Y:S02]  /*210b0*/  SEL R13, R28, R29, P0 ;  /* 0x0000001d1c0d7207 */ /* 0x000fe40000000000 */
[----:B------:R-:W-:Y:S01]  /*210c0*/  SEL R149, R29, R28, P0 ;  /* 0x0000001c1d957207 */ /* 0x000fe20000000000 */
[----:B--2---:R-:W-:-:S03]  /*210d0*/  IMAD.WIDE R62, R6, 0x2, R84 ;  /* 0x00000002063e7825 */ /* 0x004fc600078e0254 */
[C---:B------:R-:W-:Y:S02]  /*210e0*/  IADD3 R31, P3, R62.reuse, 0x8060, RZ ;  /* 0x000080603e1f7810 */ /* 0x040fe40007f7e0ff */
[----:B------:R-:W-:Y:S02]  /*210f0*/  IADD3 R25, P4, R62, 0x8040, RZ ;  /* 0x000080403e197810 */ /* 0x000fe40007f9e0ff */
[----:B-1----:R-:W-:Y:S01]  /*21100*/  LOP3.LUT R20, R31, 0x380, RZ, 0xc0, !PT ;  /* 0x000003801f147812 */ /* 0x002fe200078ec0ff */
[----:B------:R-:W-:Y:S01]  /*21110*/  IMAD.X R21, RZ, RZ, R63, P3 ;  /* 0x000000ffff157224 */ /* 0x000fe200018e063f */
[----:B------:R-:W-:Y:S02]  /*21120*/  LOP3.LUT R24, R25, 0x380, RZ, 0xc0, !PT ;  /* 0x0000038019187812 */ /* 0x000fe400078ec0ff */
[----:B------:R-:W-:Y:S02]  /*21130*/  SHF.R.U64 R20, R20, 0x3, RZ ;  /* 0x0000000314147819 */ /* 0x000fe400000012ff */
[----:B------:R-:W-:-:S02]  /*21140*/  SHF.R.U64 R24, R24, 0x3, RZ ;  /* 0x0000000318187819 */ /* 0x000fc400000012ff */
[----:B------:R-:W-:Y:S02]  /*21150*/  LOP3.LUT R20, R20, R31, RZ, 0x3c, !PT ;  /* 0x0000001f14147212 */ /* 0x000fe400078e3cff */
[C---:B------:R-:W-:Y:S02]  /*21160*/  IADD3 R27, P5, R62.reuse, 0x8020, RZ ;  /* 0x000080203e1b7810 */ /* 0x040fe40007fbe0ff */
[C---:B------:R-:W-:Y:S02]  /*21170*/  IADD3 R29, P1, R62.reuse, 0x8000, RZ ;  /* 0x000080003e1d7810 */ /* 0x040fe40007f3e0ff */
[C---:B------:R-:W-:Y:S02]  /*21180*/  IADD3 R31, P2, R62.reuse, 0x4060, RZ ;  /* 0x000040603e1f7810 */ /* 0x040fe40007f5e0ff */
[----:B------:R-:W-:Y:S02]  /*21190*/  IADD3 R45, P3, R62, 0x4040, RZ ;  /* 0x000040403e2d7810 */ /* 0x000fe40007f7e0ff */
[----:B------:R-:W-:Y:S01]  /*211a0*/  LOP3.LUT R24, R24, R25, RZ, 0x3c, !PT ;  /* 0x0000001918187212 */ /* 0x000fe200078e3cff */
[----:B------:R-:W-:Y:S01]  /*211b0*/  IMAD.X R25, RZ, RZ, R63, P4 ;  /* 0x000000ffff197224 */ /* 0x000fe200020e063f */
[----:B-----5:R-:W-:-:S02]  /*211c0*/  LOP3.LUT R26, R27, 0x380, RZ, 0xc0, !PT ;  /* 0x000003801b1a7812 */ /* 0x020fc400078ec0ff */
[----:B------:R-:W-:Y:S02]  /*211d0*/  LOP3.LUT R28, R29, 0x380, RZ, 0xc0, !PT ;  /* 0x000003801d1c7812 */ /* 0x000fe400078ec0ff */
[----:B------:R-:W-:Y:S02]  /*211e0*/  LOP3.LUT R30, R31, 0x380, RZ, 0xc0, !PT ;  /* 0x000003801f1e7812 */ /* 0x000fe400078ec0ff */
[----:B------:R-:W-:Y:S02]  /*211f0*/  LOP3.LUT R44, R45, 0x380, RZ, 0xc0, !PT ;  /* 0x000003802d2c7812 */ /* 0x000fe400078ec0ff */
[----:B------:R-:W-:Y:S02]  /*21200*/  IADD3 R47, P4, R62, 0x4020, RZ ;  /* 0x000040203e2f7810 */ /* 0x000fe40007f9e0ff */
[----:B------:R-:W-:Y:S02]  /*21210*/  SHF.R.U64 R26, R26, 0x3, RZ ;  /* 0x000000031a1a7819 */ /* 0x000fe400000012ff */
[----:B------:R-:W-:-:S02]  /*21220*/  SHF.R.U64 R28, R28, 0x3, RZ ;  /* 0x000000031c1c7819 */ /* 0x000fc400000012ff */
[----:B------:R-:W-:Y:S02]  /*21230*/  SHF.R.U64 R30, R30, 0x3, RZ ;  /* 0x000000031e1e7819 */ /* 0x000fe400000012ff */
[----:B------:R-:W-:Y:S02]  /*21240*/  SHF.R.U64 R44, R44, 0x3, RZ ;  /* 0x000000032c2c7819 */ /* 0x000fe400000012ff */
[----:B------:R-:W-:Y:S02]  /*21250*/  LOP3.LUT R46, R47, 0x380, RZ, 0xc0, !PT ;  /* 0x000003802f2e7812 */ /* 0x000fe400078ec0ff */
        /* <DEDUP_REMOVED lines=8> */
[----:B------:R-:W-:-:S02]  /*212e0*/  SHF.R.U64 R46, R46, 0x3, RZ ;  /* 0x000000032e2e7819 */ /* 0x000fc400000012ff */
[C---:B------:R-:W-:Y:S02]  /*212f0*/  IADD3 R51, P5, R62.reuse, 0x4000, RZ ;  /* 0x000040003e337810 */ /* 0x040fe40007fbe0ff */
[C---:B------:R-:W-:Y:S02]  /*21300*/  IADD3 R55, P1, R62.reuse, 0x60, RZ ;  /* 0x000000603e377810 */ /* 0x040fe40007f3e0ff */
[C---:B------:R-:W-:Y:S02]  /*21310*/  IADD3 R59, P2, R62.reuse, 0x40, RZ ;  /* 0x000000403e3b7810 */ /* 0x040fe40007f5e0ff */
[----:B------:R-:W-:Y:S02]  /*21320*/  IADD3 R67, P3, R62, 0x20, RZ ;  /* 0x000000203e437810 */ /* 0x000fe40007f7e0ff */
[----:B------:R-:W-:Y:S02]  /*21330*/  LOP3.LUT R46, R46, R47, RZ, 0x3c, !PT ;  /* 0x0000002f2e2e7212 */ /* 0x000fe400078e3cff */
        /* <DEDUP_REMOVED lines=31> */
[----:B------:R-:W-:Y:S01]  /*21530*/  MOV R154, R66 ;  /* 0x00000042009a7202 */ /* 0x000fe20000000f00 */
[----:B------:R-:W-:Y:S06]  /*21540*/  BRA.DIV UR4, `(.L_x_5677) ;  /* 0x000000ee04cc7947 */ /* 0x000fec000b800000 */
[----:B------:R-:W-:Y:S02]  /*21550*/  SEL R86, R108, R5, P0 ;  /* 0x000000056c567207 */ /* 0x000fe40000000000 */
[----:B------:R-:W-:Y:S02]  /*21560*/  SEL R63, R41, R87, P0 ;  /* 0x00000057293f7207 */ /* 0x000fe40000000000 */
[----:B------:R-:W-:Y:S02]  /*21570*/  SEL R6, R2, R129, P0 ;  /* 0x0000008102067207 */ /* 0x000fe40000000000 */
[----:B------:R-:W-:Y:S01]  /*21580*/  SEL R148, R129, R2, P0 ;  /* 0x0000000281947207 */ /* 0x000fe20000000000 */
[----:B------:R-:W-:Y:S01]  /*21590*/  SHFL.IDX PT, R86, R86, R0, 0x1c1f ;  /* 0x001c1f0056567589 */ /* 0x000fe200000e0000 */
        /* <DEDUP_REMOVED lines=50> */
[----:B------:R-:W-:Y:S01]  /*218c0*/  SEL R30, R57, R131, P0 ;  /* 0x00000083391e7207 */ /* 0x000fe20000000000 */
[----:B------:R-:W-:Y:S01]  /*218d0*/  IMAD.MOV.U32 R131, RZ, RZ, RZ ;  /* 0x000000ffff837224 */ /* 0x000fe200078e00ff */
        /* <DEDUP_REMOVED lines=79> */
[----:B------:R4:W5:Y:S01]  /*21dd0*/  SHFL.IDX PT, R74, R2, R87, 0x1c1f ;  /* 0x001c1f57024a7589 */ /* 0x00096200000e0000 */
[----:B------:R-:W-:Y:S02]  /*21de0*/  SEL R118, R119, R118, P0 ;  /* 0x0000007677767207 */ /* 0x000fe40000000000 */
[----:B-1----:R-:W-:Y:S01]  /*21df0*/  SEL R123, R125, R82, P0 ;  /* 0x000000527d7b7207 */ /* 0x002fe20000000000 */
[----:B------:R-:W1:Y:S01]  /*21e00*/  SHFL.IDX PT, R72, R134, R87, 0x1c1f ;  /* 0x001c1f5786487589 */ /* 0x000e6200000e0000 */
[----:B------:R-:W-:Y:S02]  /*21e10*/  SEL R125, R82, R125, P0 ;  /* 0x0000007d527d7207 */ /* 0x000fe40000000000 */
[----:B------:R-:W-:Y:S01]  /*21e20*/  SEL R82, R79, R3, P0 ;  /* 0x000000034f527207 */ /* 0x000fe20000000000 */
[----:B------:R-:W-:Y:S01]  /*21e30*/  SHFL.IDX PT, R68, R68, R87, 0x1c1f ;  /* 0x001c1f5744447589 */ /* 0x000fe200000e0000 */
[----:B------:R-:W-:-:S02]  /*21e40*/  SEL R79, R3, R79, P0 ;  /* 0x0000004f034f7207 */ /* 0x000fc40000000000 */
[----:B----4-:R-:W-:Y:S01]  /*21e50*/  SEL R2, R121, R92, P0 ;  /* 0x0000005c79027207 */ /* 0x010fe20000000000 */
[----:B------:R-:W-:Y:S01]  /*21e60*/  SHFL.IDX PT, R70, R70, R87, 0x1c1f ;  /* 0x001c1f5746467589 */ /* 0x000fe200000e0000 */
[----:B------:R-:W-:Y:S02]  /*21e70*/  SEL R3, R4, R46, P0 ;  /* 0x0000002e04037207 */ /* 0x000fe40000000000 */
[----:B------:R-:W-:Y:S01]  /*21e80*/  SEL R121, R92, R121, P0 ;  /* 0x000000795c797207 */ /* 0x000fe20000000000 */
[----:B------:R-:W4:Y:S01]  /*21e90*/  SHFL.IDX PT, R62, R62, R87, 0x1c1f ;  /* 0x001c1f573e3e7589 */ /* 0x000f2200000e0000 */
[----:B--2---:R-:W-:Y:S02]  /*21ea0*/  SEL R122, R124, R76, P0 ;  /* 0x0000004c7c7a7207 */ /* 0x004fe40000000000 */
[----:B------:R-:W-:Y:S01]  /*21eb0*/  SEL R124, R76, R124, P0 ;  /* 0x0000007c4c7c7207 */ /* 0x000fe20000000000 */
[----:B------:R-:W2:Y:S01]  /*21ec0*/  SHFL.IDX PT, R66, R66, R87, 0x1c1f ;  /* 0x001c1f5742427589 */ /* 0x000ea200000e0000 */
[----:B---3--:R-:W-:-:S02]  /*21ed0*/  SEL R126, R129, R78, P0 ;  /* 0x0000004e817e7207 */ /* 0x008fc40000000000 */
[----:B------:R-:W-:Y:S01]  /*21ee0*/  SEL R129, R78, R129, P0 ;  /* 0x000000814e817207 */ /* 0x000fe20000000000 */
[----:B------:R-:W3:Y:S01]  /*21ef0*/  SHFL.IDX PT, R58, R58, R87, 0x1c1f ;  /* 0x001c1f573a3a7589 */ /* 0x000ee200000e0000 */
[----:B-----5:R-:W-:Y:S02]  /*21f00*/  SEL R119, R128, R74, P0 ;  /* 0x0000004a80777207 */ /* 0x020fe40000000000 */
[----:B------:R-:W-:Y:S01]  /*21f10*/  SEL R128, R74, R128, P0 ;  /* 0x000000804a807207 */ /* 0x000fe20000000000 */
[----:B------:R-:W5:Y:S01]  /*21f20*/  SHFL.IDX PT, R64, R64, R87, 0x1c1f ;  /* 0x001c1f5740407589 */ /* 0x000f6200000e0000 */
[----:B-1----:R-:W-:Y:S02]  /*21f30*/  SEL R130, R117, R72, P0 ;  /* 0x0000004875827207 */ /* 0x002fe40000000000 */
[----:B------:R-:W-:Y:S01]  /*21f40*/  SEL R117, R72, R117, P0 ;  /* 0x0000007548757207 */ /* 0x000fe20000000000 */
[----:B------:R-:W1:Y:S01]  /*21f50*/  SHFL.IDX PT, R60, R60, R87, 0x1c1f ;  /* 0x001c1f573c3c7589 */ /* 0x000e6200000e0000 */
[----:B------:R-:W-:-:S03]  /*21f60*/  SEL R4, R46, R4, P0 ;  /* 0x000000042e047207 */ /* 0x000fc60000000000 */
[----:B------:R-:W0:Y:S04]  /*21f70*/  SHFL.IDX PT, R56, R56, R87, 0x1c1f ;  /* 0x001c1f5738387589 */ /* 0x000e2800000e0000 */
[----:B------:R-:W-:Y:S01]  /*21f80*/  SHFL.IDX PT, R44, R44, R87, 0x1c1f ;  /* 0x001c1f572c2c7589 */ /* 0x000fe200000e0000 */
[----:B----4-:R-:W-:Y:S02]  /*21f90*/  SEL R116, R109, R62, P0 ;  /* 0x0000003e6d747207 */ /* 0x010fe40000000000 */
[----:B------:R-:W-:Y:S01]  /*21fa0*/  SEL R109, R62, R109, P0 ;  /* 0x0000006d3e6d7207 */ /* 0x000fe20000000000 */
[----:B------:R-:W-:Y:S01]  /*21fb0*/  SHFL.IDX PT, R93, R93, R0, 0x1c1f ;  /* 0x001c1f005d5d7589 */ /* 0x000fe200000e0000 */
[----:B--2---:R-:W-:Y:S02]  /*21fc0*/  SEL R111, R110, R66, P0 ;  /* 0x000000426e6f7207 */ /* 0x004fe40000000000 */
[----:B------:R-:W-:Y:S01]  /*21fd0*/  SEL R110, R66, R110, P0 ;  /* 0x0000006e426e7207 */ /* 0x000fe20000000000 */
[----:B------:R-:W-:Y:S01]  /*21fe0*/  SHFL.IDX PT, R99, R99, R0, 0x1c1f ;  /* 0x001c1f0063637589 */ /* 0x000fe200000e0000 */
[----:B---3--:R-:W-:-:S02]  /*21ff0*/  SEL R112, R105, R58, P0 ;  /* 0x0000003a69707207 */ /* 0x008fc40000000000 */
[----:B------:R-:W-:Y:S01]  /*22000*/  SEL R105, R58, R105, P0 ;  /* 0x000000693a697207 */ /* 0x000fe20000000000 */
[----:B------:R-:W-:Y:S01]  /*22010*/  SHFL.IDX PT, R94, R94, R0, 0x1c1f ;  /* 0x001c1f005e5e7589 */ /* 0x000fe200000e0000 */
[----:B-----5:R-:W-:Y:S02]  /*22020*/  SEL R107, R106, R64, P0 ;  /* 0x000000406a6b7207 */ /* 0x020fe40000000000 */
[----:B------:R-:W-:Y:S01]  /*22030*/  SEL R106, R64, R106, P0 ;  /* 0x0000006a406a7207 */ /* 0x000fe20000000000 */
[----:B------:R-:W-:Y:S01]  /*22040*/  SHFL.IDX PT, R95, R95, R0, 0x1c1f ;  /* 0x001c1f005f5f7589 */ /* 0x000fe200000e0000 */
[----:B-1----:R-:W-:Y:S02]  /*22050*/  SEL R103, R102, R60, P0 ;  /* 0x0000003c66677207 */ /* 0x002fe40000000000 */
[----:B------:R-:W-:Y:S01]  /*22060*/  SEL R102, R60, R102, P0 ;  /* 0x000000663c667207 */ /* 0x000fe20000000000 */
[----:B------:R-:W-:Y:S01]  /*22070*/  SHFL.IDX PT, R83, R83, R0, 0x1c1f ;  /* 0x001c1f0053537589 */ /* 0x000fe200000e0000 */
[----:B0-----:R-:W-:-:S02]  /*22080*/  SEL R100, R97, R56, P0 ;  /* 0x0000003861647207 */ /* 0x001fc40000000000 */
        /* <DEDUP_REMOVED lines=15> */
[----:B------:R-:W1:Y:S04]  /*22180*/  SHFL.IDX PT, R53, R53, R87, 0x1c1f ;  /* 0x001c1f5735357589 */ /* 0x000e6800000e0000 */
[----:B------:R-:W2:Y:S04]  /*22190*/  SHFL.IDX PT, R51, R51, R87, 0x1c1f ;  /* 0x001c1f5733337589 */ /* 0x000ea800000e0000 */
[----:B------:R-:W3:Y:S04]  /*221a0*/  SHFL.IDX PT, R54, R54, R87, 0x1c1f ;  /* 0x001c1f5736367589 */ /* 0x000ee800000e0000 */
[----:B------:R-:W4:Y:S04]  /*221b0*/  SHFL.IDX PT, R49, R49, R87, 0x1c1f ;  /* 0x001c1f5731317589 */ /* 0x000f2800000e0000 */
[----:B------:R-:W5:Y:S04]  /*221c0*/  SHFL.IDX PT, R52, R52, R87, 0x1c1f ;  /* 0x001c1f5734347589 */ /* 0x000f6800000e0000 */
[----:B------:R-:W-:Y:S01]  /*221d0*/  SHFL.IDX PT, R50, R50, R87, 0x1c1f ;  /* 0x001c1f5732327589 */ /* 0x000fe200000e0000 */
[----:B0-----:R-:W-:-:S02]  /*221e0*/  SEL R108, R93, R55, P0 ;  /* 0x000000375d6c7207 */ /* 0x001fc40000000000 */
[----:B------:R-:W-:Y:S01]  /*221f0*/  SEL R93, R55, R93, P0 ;  /* 0x0000005d375d7207 */ /* 0x000fe20000000000 */
[----:B------:R-:W-:Y:S01]  /*22200*/  SHFL.IDX PT, R42, R42, R87, 0x1c1f ;  /* 0x001c1f572a2a7589 */ /* 0x000fe200000e0000 */
[----:B-1----:R-:W-:Y:S02]  /*22210*/  SEL R104, R99, R53, P0 ;  /* 0x0000003563687207 */ /* 0x002fe40000000000 */
[----:B------:R-:W-:Y:S01]  /*22220*/  SEL R99, R53, R99, P0 ;  /* 0x0000006335637207 */ /* 0x000fe20000000000 */
[----:B------:R-:W0:Y:S01]  /*22230*/  SHFL.IDX PT, R48, R48, R87, 0x1c1f ;  /* 0x001c1f5730307589 */ /* 0x000e2200000e0000 */
[----:B--2---:R-:W-:Y:S02]  /*22240*/  SEL R101, R98, R51, P0 ;  /* 0x0000003362657207 */ /* 0x004fe40000000000 */
[----:B------:R-:W-:Y:S01]  /*22250*/  SEL R98, R51, R98, P0 ;  /* 0x0000006233627207 */ /* 0x000fe20000000000 */
[----:B------:R-:W1:Y:S01]  /*22260*/  SHFL.IDX PT, R40, R40, R87, 0x1c1f ;  /* 0x001c1f5728287589 */ /* 0x000e6200000e0000 */
[----:B---3--:R-:W-:-:S02]  /*22270*/  SEL R96, R94, R54, P0 ;  /* 0x000000365e607207 */ /* 0x008fc40000000000 */
[----:B------:R-:W-:Y:S01]  /*22280*/  SEL R94, R54, R94, P0 ;  /* 0x0000005e365e7207 */ /* 0x000fe20000000000 */
[----:B------:R-:W2:Y:S01]  /*22290*/  SHFL.IDX PT, R43, R43, R87, 0x1c1f ;  /* 0x001c1f572b2b7589 */ /* 0x000ea200000e0000 */
[----:B----4-:R-:W-:Y:S02]  /*222a0*/  SEL R78, R95, R49, P0 ;  /* 0x000000315f4e7207 */ /* 0x010fe40000000000 */
[----:B------:R-:W-:Y:S01]  /*222b0*/  SEL R95, R49, R95, P0 ;  /* 0x0000005f315f7207 */ /* 0x000fe20000000000 */
[----:B------:R-:W3:Y:S01]  /*222c0*/  SHFL.IDX PT, R38, R38, R87, 0x1c1f ;  /* 0x001c1f5726267589 */ /* 0x000ee200000e0000 */
[----:B-----5:R-:W-:Y:S02]  /*222d0*/  SEL R92, R83, R52, P0 ;  /* 0x00000034535c7207 */ /* 0x020fe40000000000 */
[----:B------:R-:W-:Y:S01]  /*222e0*/  SEL R83, R52, R83, P0 ;  /* 0x0000005334537207 */ /* 0x000fe20000000000 */
[----:B------:R-:W4:Y:S04]  /*222f0*/  SHFL.IDX PT, R41, R41, R87, 0x1c1f ;  /* 0x001c1f5729297589 */ /* 0x000f2800000e0000 */
[----:B------:R-:W5:Y:S04]  /*22300*/  SHFL.IDX PT, R36, R36, R87, 0x1c1f ;  /* 0x001c1f5724247589 */ /* 0x000f6800000e0000 */
[----:B------:R-:W5:Y:S01]  /*22310*/  SHFL.IDX PT, R39, R39, R87, 0x1c1f ;  /* 0x001c1f5727277589 */ /* 0x000f6200000e0000 */
[----:B0-----:R-:W-:-:S02]  /*22320*/  SEL R46, R47, R48, P0 ;  /* 0x000000302f2e7207 */ /* 0x001fc40000000000 */
[----:B------:R-:W-:Y:S01]  /*22330*/  SEL R47, R48, R47, P0 ;  /* 0x0000002f302f7207 */ /* 0x000fe20000000000 */
[----:B------:R-:W0:Y:S01]  /*22340*/  SHFL.IDX PT, R34, R34, R87, 0x1c1f ;  /* 0x001c1f5722227589 */ /* 0x000e2200000e0000 */
[----:B-1----:R-:W-:Y:S02]  /*22350*/  SEL R56, R57, R40, P0 ;  /* 0x0000002839387207 */ /* 0x002fe40000000000 */
[----:B------:R-:W-:Y:S01]  /*22360*/  SEL R57, R40, R57, P0 ;  /* 0x0000003928397207 */ /* 0x000fe20000000000 */
[----:B------:R-:W1:Y:S01]  /*22370*/  SHFL.IDX PT, R37, R37, R87, 0x1c1f ;  /* 0x001c1f5725257589 */ /* 0x000e6200000e0000 */
[----:B--2---:R-:W-:Y:S02]  /*22380*/  SEL R58, R59, R43, P0 ;  /* 0x0000002b3b3a7207 */ /* 0x004fe40000000000 */
[----:B------:R-:W-:Y:S01]  /*22390*/  SEL R59, R43, R59, P0 ;  /* 0x0000003b2b3b7207 */ /* 0x000fe20000000000 */
[----:B------:R-:W2:Y:S01]  /*223a0*/  SHFL.IDX PT, R33, R33, R87, 0x1c1f ;  /* 0x001c1f5721217589 */ /* 0x000ea200000e0000 */
[----:B---3--:R-:W-:-:S02]  /*223b0*/  SEL R60, R61, R38, P0 ;  /* 0x000000263d3c7207 */ /* 0x008fc40000000000 */
[----:B------:R-:W-:Y:S01]  /*223c0*/  SEL R61, R38, R61, P0 ;  /* 0x0000003d263d7207 */ /* 0x000fe20000000000 */
[----:B------:R-:W3:Y:S01]  /*223d0*/  SHFL.IDX PT, R35, R35, R87, 0x1c1f ;  /* 0x001c1f5723237589 */ /* 0x000ee200000e0000 */
[----:B----4-:R-:W-:Y:S02]  /*223e0*/  SEL R62, R63, R41, P0 ;  /* 0x000000293f3e7207 */ /* 0x010fe40000000000 */
[----:B------:R-:W-:Y:S01]  /*223f0*/  SEL R63, R41, R63, P0 ;  /* 0x0000003f293f7207 */ /* 0x000fe20000000000 */
[----:B------:R-:W4:Y:S01]  /*22400*/  SHFL.IDX PT, R32, R32, R87, 0x1c1f ;  /* 0x001c1f5720207589 */ /* 0x000f2200000e0000 */
[----:B-----5:R-:W-:Y:S02]  /*22410*/  SEL R64, R65, R36, P0 ;  /* 0x0000002441407207 */ /* 0x020fe40000000000 */
[----:B------:R-:W-:Y:S01]  /*22420*/  SEL R65, R36, R65, P0 ;  /* 0x0000004124417207 */ /* 0x000fe20000000000 */
[----:B------:R5:W0:Y:S01]  /*22430*/  SHFL.IDX PT, R11, R115, R87, 0x1c1f ;  /* 0x001c1f57730b7589 */ /* 0x000a2200000e0000 */
[----:B------:R-:W-:-:S02]  /*22440*/  SEL R66, R67, R39, P0 ;  /* 0x0000002743427207 */ /* 0x000fc40000000000 */
[----:B------:R-:W-:Y:S01]  /*22450*/  SEL R67, R39, R67, P0 ;  /* 0x0000004327437207 */ /* 0x000fe20000000000 */
[----:B------:R1:W0:Y:S04]  /*22460*/  SHFL.IDX PT, R127, R118, R87, 0x1c1f ;  /* 0x001c1f57767f7589 */ /* 0x00022800000e0000 */
[----:B------:R-:W0:Y:S01]  /*22470*/  SHFL.IDX PT, R90, R153, R0, 0x1c1f ;  /* 0x001c1f00995a7589 */ /* 0x000e2200000e0000 */
[----:B-----5:R-:W-:-:S03]  /*22480*/  SEL R115, R114, R70, P0 ;  /* 0x0000004672737207 */ /* 0x020fc60000000000 */
[----:B------:R5:W0:Y:S01]  /*22490*/  SHFL.IDX PT, R91, R91, R0, 0x1c1f ;  /* 0x001c1f005b5b7589 */ /* 0x000a2200000e0000 */
[----:B------:R-:W-:Y:S02]  /*224a0*/  SEL R114, R70, R114, P0 ;  /* 0x0000007246727207 */ /* 0x000fe40000000000 */
[----:B-1----:R-:W-:Y:S02]  /*224b0*/  SEL R87, R86, R5, P0 ;  /* 0x0000000556577207 */ /* 0x002fe40000000000 */
        /* <DEDUP_REMOVED lines=15> */
[----:B-----5:R-:W-:-:S02]  /*225b0*/  SEL R0, R120, R81, P0 ;  /* 0x0000005178007207 */ /* 0x020fc40000000000 */
        /* <DEDUP_REMOVED lines=9> */
[----:B--2---:R-:W-:Y:S02]  /*22650*/  SEL R72, R73, R33, P0 ;  /* 0x0000002149487207 */ /* 0x004fe40000000000 */
[----:B---3--:R-:W-:Y:S02]  /*22660*/  SEL R74, R75, R35, P0 ;  /* 0x000000234b4a7207 */ /* 0x008fe40000000000 */
[----:B----4-:R-:W-:-:S02]  /*22670*/  SEL R76, R77, R32, P0 ;  /* 0x000000204d4c7207 */ /* 0x010fc40000000000 */
[----:B------:R-:W-:Y:S02]  /*22680*/  SEL R80, R50, R80, P0 ;  /* 0x0000005032507207 */ /* 0x000fe40000000000 */
[----:B------:R-:W-:Y:S02]  /*22690*/  SEL R45, R42, R45, P0 ;  /* 0x0000002d2a2d7207 */ /* 0x000fe40000000000 */
[----:B------:R-:W-:Y:S02]  /*226a0*/  SEL R69, R34, R69, P0 ;  /* 0x0000004522457207 */ /* 0x000fe40000000000 */
[----:B------:R-:W-:Y:S02]  /*226b0*/  SEL R71, R37, R71, P0 ;  /* 0x0000004725477207 */ /* 0x000fe40000000000 */
[----:B------:R-:W-:Y:S02]  /*226c0*/  SEL R73, R33, R73, P0 ;  /* 0x0000004921497207 */ /* 0x000fe40000000000 */
[----:B------:R-:W-:-:S02]  /*226d0*/  SEL R75, R35, R75, P0 ;  /* 0x0000004b234b7207 */ /* 0x000fc40000000000 */
[----:B------:R-:W-:-:S07]  /*226e0*/  SEL R77, R32, R77, P0 ;  /* 0x0000004d204d7207 */ /* 0x000fce0000000000 */
.L_x_6000:
[----:B------:R-:W2:Y:S01]  /*226f0*/  LDL R134, [R1+0xc] ;  /* 0x00000c0001867983 */ /* 0x000ea20000100800 */
[----:B------:R-:W-:Y:S05]  /*22700*/  WARPSYNC.ALL ;  /* 0x0000000000007948 */ /* 0x000fea0003800000 */
[----:B------:R-:W-:Y:S01]  /*22710*/  F2FP.BF16.F32.PACK_AB R48, R0, R2 ;  /* 0x000000020030723e */ /* 0x000fe200000010ff */
[----:B------:R-:W2:Y:S01]  /*22720*/  LDC.64 R132, c[0x0][0xc00] ;  /* 0x00030000ff847b82 */ /* 0x000ea20000000a00 */
[----:B------:R-:W-:Y:S01]  /*22730*/  F2FP.BF16.F32.PACK_AB R49, R5, R3 ;  /* 0x000000030531723e */ /* 0x000fe200000010ff */
[----:B------:R-:W-:Y:S01]  /*22740*/  ULDC.64 UR4, c[0x0][0xc00] ;  /* 0x0003000000047ab9 */ /* 0x000fe20000000a00 */
[----:B------:R-:W-:Y:S01]  /*22750*/  F2FP.BF16.F32.PACK_AB R50, R120, R121 ;  /* 0x000000797832723e */ /* 0x000fe200000010ff */
[----:B------:R-:W-:Y:S01]  /*22760*/  ULDC.64 UR6, c[0x0][0xc08] ;  /* 0x0003020000067ab9 */ /* 0x000fe20000000a00 */
[----:B------:R-:W-:-:S03]  /*22770*/  F2FP.BF16.F32.PACK_AB R51, R6, R4 ;  /* 0x000000040633723e */ /* 0x000fc600000010ff */
[----:B------:R-:W-:Y:S01]  /*22780*/  BAR.SYNC.DEFER_BLOCKING 0x1, 0x100 ;  /* 0x0044000000007b1d */ /* 0x000fe20000010000 */
[----:B------:R-:W-:Y:S02]  /*22790*/  F2FP.BF16.F32.PACK_AB R40, R122, R123 ;  /* 0x0000007b7a28723e */ /* 0x000fe400000010ff */
        /* <DEDUP_REMOVED lines=11> */
[----:B------:R0:W-:Y:S01]  /*22850*/  STSM.16.M88.4 [R158], R48 ;  /* 0x000000309e007844 */ /* 0x0001e20000000200 */
[----:B------:R-:W-:-:S02]  /*22860*/  F2FP.BF16.F32.PACK_AB R36, R116, R115 ;  /* 0x000000737424723e */ /* 0x000fc400000010ff */
[----:B------:R-:W-:Y:S01]  /*22870*/  F2FP.BF16.F32.PACK_AB R37, R44, R30 ;  /* 0x0000001e2c25723e */ /* 0x000fe200000010ff */
[----:B------:R1:W-:Y:S01]  /*22880*/  STSM.16.M88.4 [R154], R40 ;  /* 0x000000289a007844 */ /* 0x0003e20000000200 */
[----:B------:R-:W-:Y:S02]  /*22890*/  F2FP.BF16.F32.PACK_AB R38, R109, R114 ;  /* 0x000000726d26723e */ /* 0x000fe400000010ff */
[----:B------:R-:W-:Y:S01]  /*228a0*/  F2FP.BF16.F32.PACK_AB R39, R45, R31 ;  /* 0x0000001f2d27723e */ /* 0x000fe200000010ff */
[----:B------:R3:W-:Y:S01]  /*228b0*/  STSM.16.M88.4 [R155], R12 ;  /* 0x0000000c9b007844 */ /* 0x0007e20000000200 */
[----:B------:R-:W-:Y:S02]  /*228c0*/  SEL R88, R90, R11, P0 ;  /* 0x0000000b5a587207 */ /* 0x000fe40000000000 */
[----:B------:R-:W-:Y:S01]  /*228d0*/  SEL R89, R91, R127, P0 ;  /* 0x0000007f5b597207 */ /* 0x000fe20000000000 */
[----:B------:R4:W-:Y:S01]  /*228e0*/  STSM.16.M88.4 [R156], R32 ;  /* 0x000000209c007844 */ /* 0x0009e20000000200 */
[----:B------:R-:W-:-:S02]  /*228f0*/  SEL R90, R11, R90, P0 ;  /* 0x0000005a0b5a7207 */ /* 0x000fc40000000000 */
[----:B------:R-:W-:Y:S01]  /*22900*/  F2FP.BF16.F32.PACK_AB R52, R104, R103 ;  /* 0x000000676834723e */ /* 0x000fe200000010ff */
[----:B------:R4:W-:Y:S01]  /*22910*/  STSM.16.M88.4 [R157], R36 ;  /* 0x000000249d007844 */ /* 0x0009e20000000200 */
[----:B0-----:R-:W-:Y:S02]  /*22920*/  F2FP.BF16.F32.PACK_AB R48, R108, R107 ;  /* 0x0000006b6c30723e */ /* 0x001fe400000010ff */
[----:B------:R-:W-:Y:S02]  /*22930*/  F2FP.BF16.F32.PACK_AB R49, R60, R58 ;  /* 0x0000003a3c31723e */ /* 0x000fe400000010ff */
[----:B-1----:R-:W-:Y:S02]  /*22940*/  F2FP.BF16.F32.PACK_AB R40, R112, R111 ;  /* 0x0000006f7028723e */ /* 0x002fe400000010ff */
[----:B------:R-:W-:Y:S02]  /*22950*/  F2FP.BF16.F32.PACK_AB R41, R56, R46 ;  /* 0x0000002e3829723e */ /* 0x000fe400000010ff */
[----:B------:R-:W-:-:S02]  /*22960*/  F2FP.BF16.F32.PACK_AB R42, R105, R110 ;  /* 0x0000006e692a723e */ /* 0x000fc400000010ff */
[----:B------:R-:W-:Y:S02]  /*22970*/  F2FP.BF16.F32.PACK_AB R43, R57, R47 ;  /* 0x0000002f392b723e */ /* 0x000fe400000010ff */
[----:B------:R-:W-:Y:S02]  /*22980*/  F2FP.BF16.F32.PACK_AB R50, R93, R106 ;  /* 0x0000006a5d32723e */ /* 0x000fe400000010ff */
[----:B------:R-:W-:Y:S01]  /*22990*/  F2FP.BF16.F32.PACK_AB R51, R61, R59 ;  /* 0x0000003b3d33723e */ /* 0x000fe200000010ff */
[----:B------:R0:W-:Y:S01]  /*229a0*/  STSM.16.M88.4 [R159], R40 ;  /* 0x000000289f007844 */ /* 0x0001e20000000200 */
[----:B------:R-:W-:Y:S02]  /*229b0*/  F2FP.BF16.F32.PACK_AB R53, R64, R62 ;  /* 0x0000003e4035723e */ /* 0x000fe400000010ff */
[----:B------:R-:W-:Y:S01]  /*229c0*/  F2FP.BF16.F32.PACK_AB R54, R99, R102 ;  /* 0x000000666336723e */ /* 0x000fe200000010ff */
[----:B------:R-:W-:Y:S01]  /*229d0*/  STSM.16.M88.4 [R160], R48 ;  /* 0x00000030a0007844 */ /* 0x000fe20000000200 */
[----:B------:R-:W-:-:S02]  /*229e0*/  F2FP.BF16.F32.PACK_AB R55, R65, R63 ;  /* 0x0000003f4137723e */ /* 0x000fc400000010ff */
[----:B------:R-:W-:Y:S02]  /*229f0*/  SEL R91, R127, R91, P0 ;  /* 0x0000005b7f5b7207 */ /* 0x000fe40000000000 */
[----:B---3--:R-:W-:Y:S01]  /*22a00*/  F2FP.BF16.F32.PACK_AB R12, R101, R100 ;  /* 0x00000064650c723e */ /* 0x008fe200000010ff */
[----:B------:R-:W-:Y:S01]  /*22a10*/  STSM.16.M88.4 [R161], R52 ;  /* 0x00000034a1007844 */ /* 0x000fe20000000200 */
[----:B------:R-:W-:Y:S01]  /*22a20*/  F2FP.BF16.F32.PACK_AB R13, R68, R66 ;  /* 0x00000042440d723e */ /* 0x000fe200000010ff */
[----:B------:R-:W1:Y:S01]  /*22a30*/  LDC R127, c[0x0][0xbe8] ;  /* 0x0002fa00ff7f7b82 */ /* 0x000e620000000800 */
[----:B------:R-:W-:Y:S02]  /*22a40*/  F2FP.BF16.F32.PACK_AB R14, R98, R97 ;  /* 0x00000061620e723e */ /* 0x000fe400000010ff */
[----:B------:R-:W-:Y:S02]  /*22a50*/  F2FP.BF16.F32.PACK_AB R15, R69, R67 ;  /* 0x00000043450f723e */ /* 0x000fe400000010ff */
[----:B----4-:R-:W-:-:S02]  /*22a60*/  F2FP.BF16.F32.PACK_AB R32, R78, R96 ;  /* 0x000000604e20723e */ /* 0x010fc400000010ff */
[----:B------:R-:W-:Y:S01]  /*22a70*/  F2FP.BF16.F32.PACK_AB R33, R72, R70 ;  /* 0x000000464821723e */ /* 0x000fe200000010ff */
[----:B------:R2:W-:Y:S01]  /*22a80*/  STSM.16.M88.4 [R162], R12 ;  /* 0x0000000ca2007844 */ /* 0x0005e20000000200 */
[----:B------:R-:W-:Y:S02]  /*22a90*/  F2FP.BF16.F32.PACK_AB R34, R95, R94 ;  /* 0x0000005e5f22723e */ /* 0x000fe400000010ff */
[----:B------:R-:W-:Y:S02]  /*22aa0*/  F2FP.BF16.F32.PACK_AB R35, R73, R71 ;  /* 0x000000474923723e */ /* 0x000fe400000010ff */
[----:B------:R-:W-:Y:S02]  /*22ab0*/  F2FP.BF16.F32.PACK_AB R36, R87, R92 ;  /* 0x0000005c5724723e */ /* 0x000fe400000010ff */
[----:B------:R-:W-:Y:S01]  /*22ac0*/  F2FP.BF16.F32.PACK_AB R37, R76, R74 ;  /* 0x0000004a4c25723e */ /* 0x000fe200000010ff */
[----:B------:R-:W-:Y:S01]  /*22ad0*/  STSM.16.M88.4 [R163], R32 ;  /* 0x00000020a3007844 */ /* 0x000fe20000000200 */
[----:B------:R-:W-:-:S02]  /*22ae0*/  F2FP.BF16.F32.PACK_AB R38, R86, R83 ;  /* 0x000000535626723e */ /* 0x000fc400000010ff */
[----:B------:R-:W-:Y:S02]  /*22af0*/  F2FP.BF16.F32.PACK_AB R39, R77, R75 ;  /* 0x0000004b4d27723e */ /* 0x000fe400000010ff */
[----:B0-----:R-:W-:Y:S02]  /*22b00*/  F2FP.BF16.F32.PACK_AB R40, R82, R81 ;  /* 0x000000515228723e */ /* 0x001fe400000010ff */
[----:B------:R-:W-:Y:S01]  /*22b10*/  F2FP.BF16.F32.PACK_AB R42, R79, R80 ;  /* 0x000000504f2a723e */ /* 0x000fe200000010ff */
[----:B------:R-:W-:Y:S01]  /*22b20*/  STSM.16.M88.4 [R164], R36 ;  /* 0x00000024a4007844 */ /* 0x000fe20000000200 */
[----:B------:R-:W-:Y:S02]  /*22b30*/  F2FP.BF16.F32.PACK_AB R41, R89, R88 ;  /* 0x000000585929723e */ /* 0x000fe400000010ff */
[----:B------:R-:W-:Y:S02]  /*22b40*/  F2FP.BF16.F32.PACK_AB R43, R91, R90 ;  /* 0x0000005a5b2b723e */ /* 0x000fe400000010ff */
[----:B------:R-:W-:-:S03]  /*22b50*/  ISETP.NE.U32.AND P3, PT, RZ, UR4, PT ;  /* 0x00000004ff007c0c */ /* 0x000fc6000bf65070 */
[----:B------:R0:W-:Y:S01]  /*22b60*/  STSM.16.M88.4 [R165], R40 ;  /* 0x00000028a5007844 */ /* 0x0001e20000000200 */
[----:B------:R-:W-:Y:S01]  /*22b70*/  BAR.SYNC.DEFER_BLOCKING 0x1, 0x100 ;  /* 0x0044000000007b1d */ /* 0x000fe20000010000 */
[----:B------:R-:W-:Y:S01]  /*22b80*/  ISETP.NE.AND.EX P3, PT, RZ, UR5, PT, P3 ;  /* 0x00000005ff007c0c */ /* 0x000fe2000bf65330 */
[----:B--2---:R-:W-:-:S12]  /*22b90*/  IMAD.WIDE R12, R134, 0x4, R132 ;  /* 0x00000004860c7825 */ /* 0x004fd800078e0284 */
[----:B------:R-:W5:Y:S01]  /*22ba0*/  @P3 LDG.E R131, desc[UR42][R12.64] ;  /* 0x0000002a0c833981 */ /* 0x000f62000c1e1900 */
[----:B------:R-:W-:Y:S01]  /*22bb0*/  ISETP.NE.U32.AND P0, PT, RZ, UR6, PT ;  /* 0x00000006ff007c0c */ /* 0x000fe2000bf05070 */
[----:B------:R-:W-:Y:S01]  /*22bc0*/  ULDC UR6, c[0x0][0xa88] ;  /* 0x0002a20000067ab9 */ /* 0x000fe20000000800 */
[----:B0-----:R-:W-:Y:S02]  /*22bd0*/  IMAD.MOV.U32 R40, RZ, RZ, 0x9b8 ;  /* 0x000009b8ff287424 */ /* 0x001fe400078e00ff */
[----:B------:R-:W-:Y:S01]  /*22be0*/  ISETP.NE.AND.EX P0, PT, RZ, UR7, PT, P0 ;  /* 0x00000007ff007c0c */ /* 0x000fe2000bf05300 */
[----:B------:R-:W-:-:S12]  /*22bf0*/  IMAD.U32 R48, RZ, RZ, UR6 ;  /* 0x00000006ff307e24 */ /* 0x000fd8000f8e00ff */
[----:B------:R-:W0:Y:S01]  /*22c00*/  @P0 LDC.64 R14, c[0x0][0xc08] ;  /* 0x00030200ff0e0b82 */ /* 0x000e220000000a00 */
[----:B------:R-:W-:-:S04]  /*22c10*/  ISETP.GT.AND P1, PT, R166, 0x1, PT ;  /* 0x00000001a600780c */ /* 0x000fc80003f24270 */
[----:B------:R-:W-:-:S04]  /*22c20*/  SEL R40, R40, 0x978, P1 ;  /* 0x0000097828287807 */ /* 0x000fc80000800000 */
[----:B------:R2:W3:Y:S08]  /*22c30*/  LDC.64 R32, c[0x0][R40+0x218] ;  /* 0x0000860028207b82 */ /* 0x0004f00000000a00 */
[----:B------:R2:W4:Y:S01]  /*22c40*/  LDC.64 R34, c[0x0][R40+0x228] ;  /* 0x00008a0028227b82 */ /* 0x0005220000000a00 */
[----:B0-----:R-:W-:-:S05]  /*22c50*/  @P0 IMAD.WIDE R14, R134, 0x4, R14 ;  /* 0x00000004860e0825 */ /* 0x001fca00078e020e */
[----:B------:R0:W5:Y:S01]  /*22c60*/  @P0 LDG.E R48, desc[UR42][R14.64] ;  /* 0x0000002a0e300981 */ /* 0x000162000c1e1900 */
[----:B-1----:R-:W-:Y:S01]  /*22c70*/  ISETP.NE.AND P2, PT, R127, 0x1, PT ;  /* 0x000000017f00780c */ /* 0x002fe20003f45270 */
[----:B0-----:R2:W0:Y:S01]  /*22c80*/  LDC.64 R14, c[0x0][R40+0x220] ;  /* 0x00008800280e7b82 */ /* 0x0014220000000a00 */
[----:B---3--:R-:W-:Y:S11]  /*22c90*/  @P0 BRA `(.L_x_5678) ;  /* 0x0000000000100947 */ /* 0x008ff60003800000 */
[----:B------:R-:W-:Y:S05]  /*22ca0*/  @!P3 BRA `(.L_x_5678) ;  /* 0x00000000000cb947 */ /* 0x000fea0003800000 */
[----:B------:R-:W3:Y:S04]  /*22cb0*/  LDG.E R11, desc[UR42][R12.64] ;  /* 0x0000002a0c0b7981 */ /* 0x000ee8000c1e1900 */
[----:B-----5:R-:W3:Y:S02]  /*22cc0*/  LDG.E R48, desc[UR42][R12.64+0x4] ;  /* 0x0000042a0c307981 */ /* 0x020ee4000c1e1900 */
[----:B---3--:R-:W-:-:S07]  /*22cd0*/  IMAD.IADD R48, R48, 0x1, -R11 ;  /* 0x0000000130307824 */ /* 0x008fce00078e0a0b */
.L_x_5678:
[----:B------:R-:W3:Y:S04]  /*22ce0*/  LDL R38, [R1] ;  /* 0x0000000001267983 */ /* 0x000ee80000100800 */
[----:B------:R-:W2:Y:S01]  /*22cf0*/  LDL R132, [R1+0x14] ;  /* 0x0000140001847983 */ /* 0x000ea20000100800 */
[----:B------:R1:W1:Y:S01]  /*22d00*/  LDC.64 R12, c[0x0][R40+0x210] ;  /* 0x00008400280c7b82 */ /* 0x0002620000000a00 */
[----:B------:R-:W-:Y:S01]  /*22d10*/  ISETP.NE.U32.AND P0, PT, RZ, UR4, PT ;  /* 0x00000004ff007c0c */ /* 0x000fe2000bf05070 */
[-C--:B------:R-:W-:Y:S01]  /*22d20*/  IMAD R41, R33, R200.reuse, RZ ;  /* 0x000000c821297224 */ /* 0x080fe200078e02ff */
[----:B------:R-:W4:Y:S01]  /*22d30*/  LDL R50, [R1+0x40] ;  /* 0x0000400001327983 */ /* 0x000f220000100800 */
[----:B------:R-:W-:Y:S01]  /*22d40*/  SHF.R.S32.HI R39, RZ, 0x1f, R134 ;  /* 0x0000001fff277819 */ /* 0x000fe20000011486 */
[----:B------:R-:W-:Y:S01]  /*22d50*/  IMAD.WIDE.U32 R32, R32, R200, RZ ;  /* 0x000000c820207225 */ /* 0x000fe200078e00ff */
[----:B------:R-:W-:Y:S01]  /*22d60*/  ISETP.NE.AND.EX P0, PT, RZ, UR5, PT, P0 ;  /* 0x00000005ff007c0c */ /* 0x000fe2000bf05300 */
[----:B------:R-:W4:Y:S01]  /*22d70*/  LDL R42, [R1+0x30] ;  /* 0x00003000012a7983 */ /* 0x000f220000100800 */
[----:B------:R-:W1:Y:S02]  /*22d80*/  @P2 LDC R49, c[0x0][0xbec] ;  /* 0x0002fb00ff312b82 */ /* 0x000e640000000800 */
[----:B------:R-:W-:-:S02]  /*22d90*/  SEL R11, R134, RZ, !P0 ;  /* 0x000000ff860b7207 */ /* 0x000fc40004000000 */
[----:B------:R-:W-:-:S03]  /*22da0*/  SEL R39, R39, RZ, !P0 ;  /* 0x000000ff27277207 */ /* 0x000fc60004000000 */
[----:B0-----:R-:W-:Y:S01]  /*22db0*/  IMAD R15, R15, R11, RZ ;  /* 0x0000000b0f0f7224 */ /* 0x001fe200078e02ff */
[----:B------:R-:W0:Y:S03]  /*22dc0*/  @P2 LDC R51, c[0x0][0xbf0] ;  /* 0x0002fc00ff332b82 */ /* 0x000e260000000800 */
[C---:B------:R-:W-:Y:S02]  /*22dd0*/  IMAD R43, R14.reuse, R39, R15 ;  /* 0x000000270e2b7224 */ /* 0x040fe400078e020f */
[----:B------:R-:W-:-:S03]  /*22de0*/  IMAD.WIDE.U32 R14, R14, R11, RZ ;  /* 0x0000000b0e0e7225 */ /* 0x000fc600078e00ff */
[----:B------:R-:W1:Y:S01]  /*22df0*/  LDC.64 R36, c[0x0][0xba8] ;  /* 0x0002ea00ff247b82 */ /* 0x000e620000000a00 */
[----:B------:R-:W-:Y:S01]  /*22e00*/  IMAD.IADD R53, R33, 0x1, R41 ;  /* 0x0000000121357824 */ /* 0x000fe200078e0229 */
[----:B-----5:R-:W-:Y:S01]  /*22e10*/  IADD3 R33, P0, P3, R14, R32, R131 ;  /* 0x000000200e217210 */ /* 0x020fe20007b1e083 */
[----:B------:R-:W-:Y:S01]  /*22e20*/  IMAD.IADD R43, R15, 0x1, R43 ;  /* 0x000000010f2b7824 */ /* 0x000fe200078e022b */
[----:B------:R-:W-:-:S04]  /*22e30*/  SHF.R.S32.HI R32, RZ, 0x1f, R131 ;  /* 0x0000001fff207819 */ /* 0x000fc80000011483 */
[----:B-1----:R-:W1:Y:S08]  /*22e40*/  @!P1 LDC R36, c[0x0][0xb50] ;  /* 0x0002d400ff249b82 */ /* 0x002e700000000800 */
[----:B------:R-:W1:Y:S01]  /*22e50*/  @!P1 LDC R37, c[0x0][0xb54] ;  /* 0x0002d500ff259b82 */ /* 0x000e620000000800 */
[----:B---3--:R-:W-:-:S04]  /*22e60*/  IMAD.IADD R38, R38, 0x1, R211 ;  /* 0x0000000126267824 */ /* 0x008fc800078e02d3 */
[----:B------:R-:W-:Y:S01]  /*22e70*/  @P2 IMAD.HI.U32 R14, R38, R49, RZ ;  /* 0x00000031260e2227 */ /* 0x000fe200078e00ff */
[----:B--2---:R-:W-:-:S03]  /*22e80*/  SEL R39, R132, RZ, P1 ;  /* 0x000000ff84277207 */ /* 0x004fc60000800000 */
[----:B------:R-:W-:Y:S01]  /*22e90*/  IMAD.MOV.U32 R15, RZ, RZ, R38 ;  /* 0x000000ffff0f7224 */ /* 0x000fe200078e0026 */
[----:B0-----:R-:W-:Y:S01]  /*22ea0*/  @P2 SHF.R.U32.HI R15, RZ, R51, R14 ;  /* 0x00000033ff0f2219 */ /* 0x001fe2000001160e */
[-C--:B----4-:R-:W-:Y:S02]  /*22eb0*/  IMAD R41, R35, R39.reuse, RZ ;  /* 0x0000002723297224 */ /* 0x090fe400078e02ff */
[----:B------:R-:W-:Y:S01]  /*22ec0*/  IMAD.WIDE.U32 R34, R34, R39, RZ ;  /* 0x0000002722227225 */ /* 0x000fe200078e00ff */
[----:B------:R-:W-:-:S03]  /*22ed0*/  IADD3.X R39, R43, R53, R32, P0, P3 ;  /* 0x000000352b277210 */ /* 0x000fc600007e6420 */
[----:B------:R-:W-:Y:S01]  /*22ee0*/  IMAD.MOV R40, RZ, RZ, -R15 ;  /* 0x000000ffff287224 */ /* 0x000fe200078e0a0f */
[----:B------:R-:W-:Y:S01]  /*22ef0*/  IADD3 R34, P0, P3, R15, R33, R34 ;  /* 0x000000210f227210 */ /* 0x000fe20007b1e022 */
[----:B------:R-:W-:Y:S01]  /*22f00*/  IMAD.IADD R41, R35, 0x1, R41 ;  /* 0x0000000123297824 */ /* 0x000fe200078e0229 */
[----:B------:R-:W-:Y:S01]  /*22f10*/  SHF.R.S32.HI R14, RZ, 0x1f, R15 ;  /* 0x0000001fff0e7819 */ /* 0x000fe2000001140f */
[----:B------:R-:W-:-:S03]  /*22f20*/  IMAD R15, R127, R40, R38 ;  /* 0x000000287f0f7224 */ /* 0x000fc600078e0226 */
[----:B------:R-:W-:Y:S01]  /*22f30*/  IADD3.X R35, R14, R39, R41, P0, P3 ;  /* 0x000000270e237210 */ /* 0x000fe200007e6429 */
[-C--:B------:R-:W-:Y:S01]  /*22f40*/  IMAD R13, R13, R15.reuse, RZ ;  /* 0x0000000f0d0d7224 */ /* 0x080fe200078e02ff */
[----:B------:R-:W-:Y:S01]  /*22f50*/  SHF.R.S32.HI R33, RZ, 0x1f, R15 ;  /* 0x0000001fff217819 */ /* 0x000fe2000001140f */
[----:B------:R-:W-:-:S04]  /*22f60*/  IMAD.WIDE.U32 R34, R12, R15, R34 ;  /* 0x0000000f0c227225 */ /* 0x000fc800078e0022 */
[----:B------:R-:W-:Y:S01]  /*22f70*/  IMAD R13, R12, R33, R13 ;  /* 0x000000210c0d7224 */ /* 0x000fe200078e020d */
[----:B-1----:R-:W-:-:S03]  /*22f80*/  LEA R36, P0, R34, R36, 0x2 ;  /* 0x0000002422247211 */ /* 0x002fc600078010ff */
[----:B------:R-:W-:-:S05]  /*22f90*/  IMAD.IADD R12, R35, 0x1, R13 ;  /* 0x00000001230c7824 */ /* 0x000fca00078e020d */
[----:B------:R-:W-:Y:S01]  /*22fa0*/  LEA.HI.X R37, R34, R37, R12, 0x2, P0 ;  /* 0x0000002522257211 */ /* 0x000fe200000f140c */
[----:B------:R-:W-:Y:S01]  /*22fb0*/  SHFL.IDX PT, R14, R36, 0x1, 0x1c1f ;  /* 0x003c1f00240e7f89 */ /* 0x000fe200000e0000 */
[----:B------:R-:W-:-:S03]  /*22fc0*/  IMAD.IADD R33, R50, 0x1, R211 ;  /* 0x0000000132217824 */ /* 0x000fc600078e02d3 */
[----:B------:R-:W-:Y:S04]  /*22fd0*/  SHFL.IDX PT, R12, R36, RZ, 0x1c1f ;  /* 0x001c1fff240c7589 */ /* 0x000fe800000e0000 */
[----:B------:R-:W0:Y:S04]  /*22fe0*/  SHFL.IDX PT, R13, R37, RZ, 0x1c1f ;  /* 0x001c1fff250d7589 */ /* 0x000e2800000e0000 */
        /* <DEDUP_REMOVED lines=9> */
[----:B------:R-:W-:Y:S01]  /*23080*/  VIADD R0, R167, 0xffffff80 ;  /* 0xffffff80a7007836 */ /* 0x000fe20000000000 */
[----:B0-----:R-:W0:Y:S01]  /*23090*/  @P2 LDC R15, c[0x0][0xbec] ;  /* 0x0002fb00ff0f2b82 */ /* 0x001e220000000800 */
[----:B------:R-:W-:-:S03]  /*230a0*/  ULDC.64 UR4, c[0x0][0xaa0] ;  /* 0x0002a80000047ab9 */ /* 0x000fc60000000a00 */
        /* <DEDUP_REMOVED lines=23> */
[----:B------:R-:W-:-:S02]  /*23220*/  SHF.R.U64 R48, R48, 0x3, RZ ;  /* 0x0000000330307819 */ /* 0x000fc400000012ff */
[----:B------:R-:W-:Y:S02]  /*23230*/  LOP3.LUT R36, R37, 0x380, RZ, 0xc0, !PT ;  /* 0x0000038025247812 */ /* 0x000fe400078ec0ff */
[----:B------:R-:W-:Y:S01]  /*23240*/  LOP3.LUT R48, R48, R49, RZ, 0x3c, !PT ;  /* 0x0000003130307212 */ /* 0x000fe200078e3cff */
[--C-:B------:R-:W-:Y:S01]  /*23250*/  IMAD.X R49, RZ, RZ, R85.reuse, P3 ;  /* 0x000000ffff317224 */ /* 0x100fe200018e0655 */
[----:B------:R-:W-:Y:S02]  /*23260*/  IADD3 R3, P3, R84, 0xb000, RZ ;  /* 0x0000b00054037810 */ /* 0x000fe40007f7e0ff */
[----:B------:R-:W-:Y:S02]  /*23270*/  LOP3.LUT R40, R41, 0x380, RZ, 0xc0, !PT ;  /* 0x0000038029287812 */ /* 0x000fe400078ec0ff */
[----:B------:R-:W-:Y:S02]  /*23280*/  LOP3.LUT R0, R3, 0x380, RZ, 0xc0, !PT ;  /* 0x0000038003007812 */ /* 0x000fe400078ec0ff */
[----:B------:R-:W-:Y:S01]  /*23290*/  LOP3.LUT R44, R45, 0x380, RZ, 0xc0, !PT ;  /* 0x000003802d2c7812 */ /* 0x000fe200078ec0ff */
[----:B------:R-:W-:Y:S01]  /*232a0*/  IMAD R13, R131, UR5, R32 ;  /* 0x00000005830d7c24 */ /* 0x000fe2000f8e0220 */
[----:B------:R-:W-:Y:S01]  /*232b0*/  SHF.R.U64 R0, R0, 0x3, RZ ;  /* 0x0000000300007819 */ /* 0x000fe200000012ff */
[----:B------:R-:W-:Y:S01]  /*232c0*/  IMAD.X R69, RZ, RZ, R85, P3 ;  /* 0x000000ffff457224 */ /* 0x000fe200018e0655 */
[----:B------:R-:W-:Y:S01]  /*232d0*/  SHF.R.U64 R28, R28, 0x3, RZ ;  /* 0x000000031c1c7819 */ /* 0x000fe200000012ff */
[----:B------:R-:W5:Y:S01]  /*232e0*/  LD.E.128 R48, desc[UR42][R48.64] ;  /* 0x0000002a30307980 */ /* 0x000f62000c101d00 */
[----:B------:R-:W-:-:S02]  /*232f0*/  SHF.R.U64 R36, R36, 0x3, RZ ;  /* 0x0000000324247819 */ /* 0x000fc400000012ff */
        /* <DEDUP_REMOVED lines=12> */
[C---:B------:R-:W-:Y:S01]  /*233c0*/  IADD3 R53, P4, R84.reuse, 0x7000, RZ ;  /* 0x0000700054357810 */ /* 0x040fe20007f9e0ff */
[--C-:B------:R-:W-:Y:S01]  /*233d0*/  IMAD.X R41, RZ, RZ, R85.reuse, P0 ;  /* 0x000000ffff297224 */ /* 0x100fe200000e0655 */
[C---:B------:R-:W-:Y:S01]  /*233e0*/  IADD3 R57, P5, R84.reuse, 0x8000, RZ ;  /* 0x0000800054397810 */ /* 0x040fe20007fbe0ff */
[----:B------:R-:W-:Y:S01]  /*233f0*/  IMAD.X R45, RZ, RZ, R85, P1 ;  /* 0x000000ffff2d7224 */ /* 0x000fe200008e0655 */
[C---:B------:R-:W-:Y:S01]  /*23400*/  IADD3 R61, P0, R84.reuse, 0x9000, RZ ;  /* 0x00009000543d7810 */ /* 0x040fe20007f1e0ff */
[----:B------:R-:W-:Y:S01]  /*23410*/  IMAD.IADD R3, R3, 0x1, R13 ;  /* 0x0000000103037824 */ /* 0x000fe200078e020d */
[----:B------:R-:W-:Y:S01]  /*23420*/  IADD3 R65, P1, R84, 0xa000, RZ ;  /* 0x0000a00054417810 */ /* 0x000fe20007f3e0ff */
[----:B------:R-:W-:Y:S01]  /*23430*/  IMAD.IADD R12, R211, 0x1, R0 ;  /* 0x00000001d30c7824 */ /* 0x000fe200078e0200 */
[----:B------:R-:W-:Y:S01]  /*23440*/  LOP3.LUT R52, R53, 0x380, RZ, 0xc0, !PT ;  /* 0x0000038035347812 */ /* 0x000fe200078ec0ff */
[----:B------:R-:W-:Y:S01]  /*23450*/  IMAD.WIDE.U32 R2, R200, UR4, R2 ;  /* 0x00000004c8027c25 */ /* 0x000fe2000f8e0002 */
[----:B------:R-:W-:Y:S01]  /*23460*/  LOP3.LUT R56, R57, 0x380, RZ, 0xc0, !PT ;  /* 0x0000038039387812 */ /* 0x000fe200078ec0ff */
[----:B------:R-:W5:Y:S01]  /*23470*/  LD.E.128 R28, desc[UR42][R28.64] ;  /* 0x0000002a1c1c7980 */ /* 0x000f62000c101d00 */
[----:B------:R-:W-:-:S02]  /*23480*/  LOP3.LUT R60, R61, 0x380, RZ, 0xc0, !PT ;  /* 0x000003803d3c7812 */ /* 0x000fc400078ec0ff */
[----:B------:R-:W-:Y:S01]  /*23490*/  LOP3.LUT R64, R65, 0x380, RZ, 0xc0, !PT ;  /* 0x0000038041407812 */ /* 0x000fe200078ec0ff */
[----:B0-----:R-:W-:Y:S01]  /*234a0*/  @P2 IMAD.HI.U32 R0, R12, R15, RZ ;  /* 0x0000000f0c002227 */ /* 0x001fe200078e00ff */
[----:B------:R-:W-:Y:S01]  /*234b0*/  LOP3.LUT R5, R84, 0x380, RZ, 0xc0, !PT ;  /* 0x0000038054057812 */ /* 0x000fe200078ec0ff */
[----:B------:R-:W5:Y:S01]  /*234c0*/  LD.E.128 R36, desc[UR42][R36.64] ;  /* 0x0000002a24247980 */ /* 0x000f62000c101d00 */
[----:B------:R-:W-:Y:S01]  /*234d0*/  SHF.R.S32.HI R10, RZ, 0x1f, R11 ;  /* 0x0000001fff0a7819 */ /* 0x000fe2000001140b */
[----:B------:R-:W-:Y:S01]  /*234e0*/  IMAD R3, R200, UR5, R3 ;  /* 0x00000005c8037c24 */ /* 0x000fe2000f8e0203 */
[----:B------:R-:W-:Y:S01]  /*234f0*/  SHF.R.U64 R52, R52, 0x3, RZ ;  /* 0x0000000334347819 */ /* 0x000fe200000012ff */
[----:B------:R-:W-:Y:S01]  /*23500*/  ULDC.64 UR4, c[0x0][0xaf0] ;  /* 0x0002bc0000047ab9 */ /* 0x000fe20000000a00 */
[----:B------:R-:W-:Y:S01]  /*23510*/  SHF.R.U64 R56, R56, 0x3, RZ ;  /* 0x0000000338387819 */ /* 0x000fe200000012ff */
[----:B------:R-:W5:Y:S01]  /*23520*/  LD.E.128 R40, desc[UR42][R40.64] ;  /* 0x0000002a28287980 */ /* 0x000f62000c101d00 */
[----:B------:R-:W-:-:S02]  /*23530*/  SHF.R.U64 R60, R60, 0x3, RZ ;  /* 0x000000033c3c7819 */ /* 0x000fc400000012ff */
[----:B------:R-:W-:Y:S01]  /*23540*/  SHF.R.U64 R64, R64, 0x3, RZ ;  /* 0x0000000340407819 */ /* 0x000fe200000012ff */
[----:B------:R-:W-:Y:S01]  /*23550*/  IMAD.MOV.U32 R13, RZ, RZ, R12 ;  /* 0x000000ffff0d7224 */ /* 0x000fe200078e000c */
[----:B------:R-:W-:Y:S01]  /*23560*/  SHF.R.U64 R5, R5, 0x3, RZ ;  /* 0x0000000305057819 */ /* 0x000fe200000012ff */
[----:B------:R-:W-:Y:S01]  /*23570*/  IMAD R10, R10, UR4, RZ ;  /* 0x000000040a0a7c24 */ /* 0x000fe2000f8e02ff */
[----:B-1----:R-:W-:Y:S01]  /*23580*/  @P2 SHF.R.U32.HI R13, RZ, R21, R0 ;  /* 0x00000015ff0d2219 */ /* 0x002fe20000011600 */
        /* <DEDUP_REMOVED lines=10> */
[C---:B------:R-:W-:Y:S01]  /*23630*/  IMAD R15, R11.reuse, UR5, R10 ;  /* 0x000000050b0f7c24 */ /* 0x040fe2000f8e020a */
[--C-:B------:R-:W-:Y:S01]  /*23640*/  SHF.R.S32.HI R0, RZ, 0x1f, R13.reuse ;  /* 0x0000001fff007819 */ /* 0x100fe2000001140d */
[----:B------:R-:W-:Y:S01]  /*23650*/  IMAD.MOV R10, RZ, RZ, -R13 ;  /* 0x000000ffff0a7224 */ /* 0x000fe200078e0a0d */
[----:B------:R-:W5:Y:S01]  /*23660*/  LD.E.128 R52, desc[UR42][R52.64] ;  /* 0x0000002a34347980 */ /* 0x000f62000c101d00 */
[----:B------:R-:W-:Y:S01]  /*23670*/  IMAD.WIDE.U32 R2, R11, UR4, R2 ;  /* 0x000000040b027c25 */ /* 0x000fe2000f8e0002 */
[----:B------:R-:W-:-:S02]  /*23680*/  ULDC.64 UR4, c[0x0][0xae0] ;  /* 0x0002b80000047ab9 */ /* 0x000fc40000000a00 */
[----:B------:R0:W5:Y:S01]  /*23690*/  LD.E.128 R4, desc[UR42][R84.64] ;  /* 0x0000002a54047980 */ /* 0x000162000c101d00 */
[----:B------:R-:W-:-:S03]  /*236a0*/  IMAD R11, R127, R10, R12 ;  /* 0x0000000a7f0b7224 */ /* 0x000fc600078e020c */
[----:B------:R-:W5:Y:S01]  /*236b0*/  LD.E.128 R56, desc[UR42][R56.64] ;  /* 0x0000002a38387980 */ /* 0x000f62000c101d00 */
[----:B------:R-:W-:-:S03]  /*236c0*/  IMAD.IADD R3, R3, 0x1, R15 ;  /* 0x0000000103037824 */ /* 0x000fc600078e020f */
[----:B------:R-:W5:Y:S04]  /*236d0*/  LD.E.128 R60, desc[UR42][R60.64] ;  /* 0x0000002a3c3c7980 */ /* 0x000f68000c101d00 */
[----:B------:R-:W5:Y:S04]  /*236e0*/  LD.E.128 R64, desc[UR42][R64.64] ;  /* 0x0000002a40407980 */ /* 0x000f68000c101d00 */
[----:B------:R-:W5:Y:S01]  /*236f0*/  LD.E.128 R68, desc[UR42][R68.64] ;  /* 0x0000002a44447980 */ /* 0x000f62000c101d00 */
[----:B------:R-:W-:Y:S01]  /*23700*/  IMAD R0, R0, UR4, RZ ;  /* 0x0000000400007c24 */ /* 0x000fe2000f8e02ff */
[----:B------:R-:W-:Y:S01]  /*23710*/  @!PT LDS RZ, [RZ] ;  /* 0x00000000fffff984 */ /* 0x000fe20000000800 */
[----:B------:R-:W-:Y:S01]  /*23720*/  @!PT LDS RZ, [RZ] ;  /* 0x00000000fffff984 */ /* 0x000fe20000000800 */
[----:B------:R-:W-:Y:S01]  /*23730*/  @!PT LDS RZ, [RZ] ;  /* 0x00000000fffff984 */ /* 0x000fe20000000800 */
[----:B------:R-:W-:Y:S01]  /*23740*/  @!PT LDS RZ, [RZ] ;  /* 0x00000000fffff984 */ /* 0x000fe20000000800 */
[----:B------:R1:W-:Y:S06]  /*23750*/  MEMBAR.ALL.CTA ;  /* 0x0000000000007992 */ /* 0x0003ec0000008000 */
[----:B-1----:R-:W1:Y:S01]  /*23760*/  FENCE.VIEW.ASYNC.S ;  /* 0x00000000000073c6 */ /* 0x002e620000000000 */
[----:B------:R-:W-:Y:S01]  /*23770*/  SHF.R.S32.HI R10, RZ, 0x1f, R11 ;  /* 0x0000001fff0a7819 */ /* 0x000fe2000001140b */
[----:B------:R-:W-:-:S04]  /*23780*/  IMAD.WIDE.U32 R2, R13, UR4, R2 ;  /* 0x000000040d027c25 */ /* 0x000fc8000f8e0002 */
[----:B------:R-:W-:Y:S01]  /*23790*/  IMAD R13, R13, UR5, R0 ;  /* 0x000000050d0d7c24 */ /* 0x000fe2000f8e0200 */
[----:B------:R-:W-:Y:S02]  /*237a0*/  ULDC.64 UR4, c[0x0][0xad8] ;  /* 0x0002b60000047ab9 */ /* 0x000fe40000000a00 */
[----:B------:R-:W-:Y:S02]  /*237b0*/  IMAD R10, R10, UR4, RZ ;  /* 0x000000040a0a7c24 */ /* 0x000fe4000f8e02ff */
[----:B------:R-:W-:Y:S02]  /*237c0*/  IMAD.IADD R3, R3, 0x1, R13 ;  /* 0x0000000103037824 */ /* 0x000fe400078e020d */
[C---:B------:R-:W-:Y:S02]  /*237d0*/  IMAD R13, R11.reuse, UR5, R10 ;  /* 0x000000050b0d7c24 */ /* 0x040fe4000f8e020a */
[----:B------:R-:W-:Y:S02]  /*237e0*/  VIADD R0, R16, 0x2a820 ;  /* 0x0002a82010007836 */ /* 0x000fe40000000000 */
[----:B------:R-:W-:Y:S01]  /*237f0*/  IMAD.WIDE.U32 R10, R11, UR4, R2 ;  /* 0x000000040b0a7c25 */ /* 0x000fe2000f8e0002 */
[----:B------:R-:W-:-:S02]  /*23800*/  ULDC.64 UR4, c[0x0][0xa80] ;  /* 0x0002a00000047ab9 */ /* 0x000fc40000000a00 */
[----:B------:R-:W-:Y:S01]  /*23810*/  PRMT R0, RZ, 0x654, R0 ;  /* 0x00000654ff007816 */ /* 0x000fe20000000000 */
[----:B------:R-:W-:Y:S01]  /*23820*/  IMAD.IADD R3, R11, 0x1, R13 ;  /* 0x000000010b037824 */ /* 0x000fe200078e020d */
[C---:B------:R-:W-:Y:S01]  /*23830*/  LEA R2, P0, R10.reuse, UR4, 0x1 ;  /* 0x000000040a027c11 */ /* 0x040fe2000f8008ff */
[C---:B------:R-:W-:Y:S01]  /*23840*/  VIADD R21, R9.reuse, 0x80 ;  /* 0x0000008009157836 */ /* 0x040fe20000000000 */
[----:B------:R-:W-:Y:S01]  /*23850*/  UMOV UR4, 0xffffffff ;  /* 0xffffffff00047882 */ /* 0x000fe20000000000 */
[----:B------:R-:W-:Y:S01]  /*23860*/  VIADD R33, R9, 0x40 ;  /* 0x0000004009217836 */ /* 0x000fe20000000000 */
[----:B-1----:R0:W-:Y:S01]  /*23870*/  SYNCS.ARRIVE.TRANS64.RED.A1T0 RZ, [R0+URZ], RZ ;  /* 0x000000ff00ff79a7 */ /* 0x0021e2000810043f */
[----:B------:R-:W-:Y:S02]  /*23880*/  LEA.HI.X R3, R10, UR5, R3, 0x1, P0 ;  /* 0x000000050a037c11 */ /* 0x000fe400080f0c03 */
[----:B------:R-:W-:Y:S02]  /*23890*/  SHF.R.S32.HI R20, RZ, 0x1f, R9 ;  /* 0x0000001fff147819 */ /* 0x000fe40000011409 */
[----:B------:R-:W-:-:S02]  /*238a0*/  SHF.R.S32.HI R32, RZ, 0x1f, R21 ;  /* 0x0000001fff207819 */ /* 0x000fc40000011415 */
[----:B------:R-:W-:Y:S01]  /*238b0*/  SHF.R.S32.HI R35, RZ, 0x1f, R33 ;  /* 0x0000001fff237819 */ /* 0x000fe20000011421 */
[----:B0-----:R-:W-:Y:S06]  /*238c0*/  BRA.DIV UR4, `(.L_x_5680) ;  /* 0x000000fa041c7947 */ /* 0x001fec000b800000 */
[----:B------:R0:W1:Y:S04]  /*238d0*/  SHFL.IDX PT, R0, R3, RZ, 0x181f ;  /* 0x00181fff03007589 */ /* 0x00006800000e0000 */
[----:B------:R0:W2:Y:S02]  /*238e0*/  SHFL.IDX PT, R14, R2, RZ, 0x181f ;  /* 0x00181fff020e7589 */ /* 0x0000a400000e0000 */
.L_x_6003:
[----:B------:R-:W-:Y:S01]  /*238f0*/  IMAD.IADD R211, R8, 0x1, R211 ;  /* 0x0000000108d37824 */ /* 0x000fe200078e02d3 */
        /* <DEDUP_REMOVED lines=16> */
.L_x_5682:
[----:B------:R-:W-:Y:S05]  /*23a00*/  BSYNC B1 ;  /* 0x0000000000017941 */ /* 0x000fea0003800000 */
.L_x_5681:
[----:B------:R-:W-:-:S03]  /*23a10*/  UMOV UR4, 0xffffffff ;  /* 0xffffffff00047882 */ /* 0x000fc60000000000 */
[----:B------:R-:W-:Y:S05]  /*23a20*/  BRA.DIV UR4, `(.L_x_5683) ;  /* 0x000000f604f87947 */ /* 0x000fea000b800000 */
[----:B-1----:R1:W4:Y:S04]  /*23a30*/  SHFL.IDX PT, R0, R3, 0x1, 0x181f ;  /* 0x00381f0003007f89 */ /* 0x00232800000e0000 */
[----:B--23--:R1:W2:Y:S02]  /*23a40*/  SHFL.IDX PT, R14, R2, 0x1, 0x181f ;  /* 0x00381f00020e7f89 */ /* 0x00c2a400000e0000 */
.L_x_6007:
[----:B-----5:R-:W-:Y:S01]  /*23a50*/  VIADD R5, R211, 0x20 ;  /* 0x00000020d3057836 */ /* 0x020fe20000000000 */
        /* <DEDUP_REMOVED lines=16> */
.L_x_5685:
[----:B------:R-:W-:Y:S05]  /*23b60*/  BSYNC B1 ;  /* 0x0000000000017941 */ /* 0x000fea0003800000 */
.L_x_5684:
[----:B------:R-:W-:-:S03]  /*23b70*/  UMOV UR4, 0xffffffff ;  /* 0xffffffff00047882 */ /* 0x000fc60000000000 */
[----:B------:R-:W-:Y:S05]  /*23b80*/  BRA.DIV UR4, `(.L_x_5686) ;  /* 0x000000f604e87947 */ /* 0x000fea000b800000 */
[----:B----4-:R4:W0:Y:S04]  /*23b90*/  SHFL.IDX PT, R0, R3, 0x2, 0x181f ;  /* 0x00581f0003007f89 */ /* 0x01082800000e0000 */
[----:B--23--:R4:W2:Y:S02]  /*23ba0*/  SHFL.IDX PT, R14, R2, 0x2, 0x181f ;  /* 0x00581f00020e7f89 */ /* 0x00c8a400000e0000 */
.L_x_6011:
        /* <DEDUP_REMOVED lines=17> */
.L_x_5688:
[----:B------:R-:W-:Y:S05]  /*23cc0*/  BSYNC B1 ;  /* 0x0000000000017941 */ /* 0x000fea0003800000 */
.L_x_5687:
[----:B------:R-:W-:-:S03]  /*23cd0*/  UMOV UR4, 0xffffffff ;  /* 0xffffffff00047882 */ /* 0x000fc60000000000 */
[----:B------:R-:W-:Y:S05]  /*23ce0*/  BRA.DIV UR4, `(.L_x_5689) ;  /* 0x000000f604d87947 */ /* 0x000fea000b800000 */
[----:B0-----:R0:W0:Y:S04]  /*23cf0*/  SHFL.IDX PT, R0, R3, 0x3, 0x181f ;  /* 0x00781f0003007f89 */ /* 0x00102800000e0000 */
[----:B--23--:R2:W3:Y:S02]  /*23d00*/  SHFL.IDX PT, R14, R2, 0x3, 0x181f ;  /* 0x00781f00020e7f89 */ /* 0x00c4e400000e0000 */
.L_x_6015:
[----:B01--4-:R-:W-:-:S05]  /*23d10*/  VIADD R3, R211, 0x60 ;  /* 0x00000060d3037836 */ /* 0x013fca0000000000 */
[----:B------:R-:W-:-:S13]  /*23d20*/  ISETP.GE.AND P0, PT, R3, R34, PT ;  /* 0x000000220300720c */ /* 0x000fda0003f06270 */
[----:B------:R-:W-:Y:S05]  /*23d30*/  @P0 BRA `(.L_x_5690) ;  /* 0x0000002800e40947 */ /* 0x000fea0003800000 */
[----:B------:R-:W-:Y:S02]  /*23d40*/  ULDC UR4, c[0x0][0xac8] ;  /* 0x0002b20000047ab9 */ /* 0x000fe40000000800 */
[----:B------:R-:W-:Y:S02]  /*23d50*/  ISETP.GE.AND P2, PT, R9, UR4, PT ;  /* 0x0000000409007c0c */ /* 0x000fe4000bf46270 */
[----:B------:R-:W-:-:S11]  /*23d60*/  ISETP.GE.AND P3, PT, R33, UR4, PT ;  /* 0x0000000421007c0c */ /* 0x000fd6000bf66270 */
[-C--:B--23--:R-:W-:Y:S02]  /*23d70*/  @!P2 LEA R2, P0, R9, R14.reuse, 0x1 ;  /* 0x0000000e0902a211 */ /* 0x08cfe400078008ff */
[----:B------:R-:W-:Y:S02]  /*23d80*/  @!P3 LEA R4, P1, R33, R14, 0x1 ;  /* 0x0000000e2104b211 */ /* 0x000fe400078208ff */
[-C--:B------:R-:W-:Y:S02]  /*23d90*/  @!P2 LEA.HI.X R3, R9, R0.reuse, R20, 0x1, P0 ;  /* 0x000000000903a211 */ /* 0x080fe400000f0c14 */
        /* <DEDUP_REMOVED lines=9> */
.L_x_5679:
        /* <DEDUP_REMOVED lines=46> */
.L_x_6018:
[----:B------:R-:W-:Y:S01]  /*24110*/  ISETP.GE.AND P0, PT, R33, R34, PT ;  /* 0x000000222100720c */ /* 0x000fe20003f06270 */
[----:B------:R-:W-:-:S12]  /*24120*/  BSSY B1, `(.L_x_5692) ;  /* 0x00000cf000017945 */ /* 0x000fd80003800000 */
[----:B------:R-:W-:Y:S05]  /*24130*/  @P0 BRA `(.L_x_5693) ;  /* 0x0000000c00340947 */ /* 0x000fea0003800000 */
[----:B------:R-:W-:Y:S01]  /*24140*/  ULDC UR4, c[0x0][0xac8] ;  /* 0x0002b20000047ab9 */ /* 0x000fe20000000800 */
[C---:B------:R-:W-:Y:S01]  /*24150*/  VIADD R41, R201.reuse, 0x8 ;  /* 0x00000008c9297836 */ /* 0x040fe20000000000 */
[C---:B------:R-:W-:Y:S01]  /*24160*/  ISETP.GE.AND P3, PT, R201.reuse, UR4, PT ;  /* 0x00000004c9007c0c */ /* 0x040fe2000bf66270 */
[C---:B------:R-:W-:Y:S01]  /*24170*/  VIADD R40, R201.reuse, 0x10 ;  /* 0x00000010c9287836 */ /* 0x040fe20000000000 */
[----:B------:R-:W-:Y:S01]  /*24180*/  SHF.R.S32.HI R14, RZ, 0x1f, R201 ;  /* 0x0000001fff0e7819 */ /* 0x000fe200000114c9 */
[----:B------:R-:W-:Y:S01]  /*24190*/  VIADD R39, R201, 0x18 ;  /* 0x00000018c9277836 */ /* 0x000fe20000000000 */
[----:B------:R-:W-:Y:S01]  /*241a0*/  ISETP.GE.AND P2, PT, R41, UR4, PT ;  /* 0x0000000429007c0c */ /* 0x000fe2000bf46270 */
[C---:B------:R-:W-:Y:S01]  /*241b0*/  VIADD R48, R201.reuse, 0x8 ;  /* 0x00000008c9307836 */ /* 0x040fe20000000000 */
[----:B------:R-:W-:Y:S01]  /*241c0*/  ISETP.GE.AND P1, PT, R40, UR4, PT ;  /* 0x0000000428007c0c */ /* 0x000fe2000bf26270 */
[C---:B------:R-:W-:Y:S02]  /*241d0*/  VIADD R42, R201.reuse, 0x20 ;  /* 0x00000020c92a7836 */ /* 0x040fe40000000000 */
[----:B------:R-:W-:Y:S01]  /*241e0*/  VIADD R43, R201, 0x10 ;  /* 0x00000010c92b7836 */ /* 0x000fe20000000000 */
[----:B------:R-:W-:-:S03]  /*241f0*/  SHF.R.S32.HI R48, RZ, 0x1f, R48 ;  /* 0x0000001fff307819 */ /* 0x000fc60000011430 */
[CC--:B--2---:R-:W-:Y:S01]  /*24200*/  @!P3 LEA R12, P0, R201.reuse, R11.reuse, 0x2 ;  /* 0x0000000bc90cb211 */ /* 0x0c4fe200078010ff */
[----:B------:R-:W-:Y:S01]  /*24210*/  @!P3 IMAD.MOV.U32 R15, RZ, RZ, R0 ;  /* 0x000000ffff0fb224 */ /* 0x000fe200078e0000 */
[----:B------:R-:W-:Y:S01]  /*24220*/  SHF.R.S32.HI R43, RZ, 0x1f, R43 ;  /* 0x0000001fff2b7819 */ /* 0x000fe2000001142b */
[C---:B------:R-:W-:Y:S01]  /*24230*/  VIADD R0, R201.reuse, 0x40 ;  /* 0x00000040c9007836 */ /* 0x040fe20000000000 */
[----:B-1----:R-:W-:Y:S01]  /*24240*/  @!P3 LEA.HI.X R13, R201, R38, R14, 0x2, P0 ;  /* 0x00000026c90db211 */ /* 0x002fe200000f140e */
[----:B------:R-:W-:Y:S01]  /*24250*/  @!P3 IMAD.MOV.U32 R14, RZ, RZ, R2 ;  /* 0x000000ffff0eb224 */ /* 0x000fe200078e0002 */
[-C--:B------:R-:W-:Y:S01]  /*24260*/  @!P2 LOP3.LUT R121, R121, R120.reuse, RZ, 0x3c, !PT ;  /* 0x000000787979a212 */ /* 0x080fe200078e3cff */
[----:B------:R-:W-:Y:S01]  /*24270*/  VIADD R2, R201, 0x38 ;  /* 0x00000038c9027836 */ /* 0x000fe20000000000 */
[----:B------:R-:W-:Y:S02]  /*24280*/  ISETP.GE.AND P0, PT, R39, UR4, PT ;  /* 0x0000000427007c0c */ /* 0x000fe4000bf06270 */
[----:B------:R-:W-:Y:S01]  /*24290*/  @!P2 LEA R32, P4, R41, R11, 0x2 ;  /* 0x0000000b2920a211 */ /* 0x000fe200078810ff */
[----:B------:R1:W-:Y:S01]  /*242a0*/  @!P3 ST.E.64 desc[UR42][R12.64], R14 ;  /* 0x0000000e0c00b985 */ /* 0x0003e2000c101b2a */
[----:B------:R-:W-:-:S02]  /*242b0*/  @!P2 LOP3.LUT R120, R121, R120, RZ, 0x3c, !PT ;  /* 0x000000787978a212 */ /* 0x000fc400078e3cff */
[----:B------:R-:W-:Y:S02]  /*242c0*/  @!P1 LOP3.LUT R123, R123, R122, RZ, 0x3c, !PT ;  /* 0x0000007a7b7b9212 */ /* 0x000fe400078e3cff */
[----:B------:R-:W-:Y:S02]  /*242d0*/  ISETP.GE.AND P3, PT, R42, UR4, PT ;  /* 0x000000042a007c0c */ /* 0x000fe4000bf66270 */
[----:B------:R-:W-:Y:S01]  /*242e0*/  @!P2 LEA.HI.X R33, R41, R38, R48, 0x2, P4 ;  /* 0x000000262921a211 */ /* 0x000fe200020f1430 */
[----:B------:R-:W-:Y:S01]  /*242f0*/  VIADD R41, R201, 0x28 ;  /* 0x00000028c9297836 */ /* 0x000fe20000000000 */
[----:B------:R-:W-:Y:S01]  /*24300*/  @!P2 LOP3.LUT R121, R121, R120, RZ, 0x3c, !PT ;  /* 0x000000787979a212 */ /* 0x000fe200078e3cff */
[----:B------:R-:W-:Y:S01]  /*24310*/  VIADD R48, R201, 0x18 ;  /* 0x00000018c9307836 */ /* 0x000fe20000000000 */
[----:B------:R-:W-:Y:S02]  /*24320*/  @!P1 LOP3.LUT R122, R123, R122, RZ, 0x3c, !PT ;  /* 0x0000007a7b7a9212 */ /* 0x000fe400078e3cff */
[----:B------:R-:W-:Y:S01]  /*24330*/  @!P0 LOP3.LUT R125, R125, R124, RZ, 0x3c, !PT ;  /* 0x0000007c7d7d8212 */ /* 0x000fe200078e3cff */
[----:B------:R-:W-:Y:S01]  /*24340*/  @!P2 ST.E.64 desc[UR42][R32.64], R120 ;  /* 0x000000782000a985 */ /* 0x000fe2000c101b2a */
[----:B-1----:R-:W-:-:S02]  /*24350*/  @!P1 LEA R12, P5, R40, R11, 0x2 ;  /* 0x0000000b280c9211 */ /* 0x002fc400078a10ff */
[----:B------:R-:W-:Y:S01]  /*24360*/  @!P1 LOP3.LUT R123, R123, R122, RZ, 0x3c, !PT ;  /* 0x0000007a7b7b9212 */ /* 0x000fe200078e3cff */
[----:B------:R-:W-:Y:S01]  /*24370*/  @!P3 IMAD.MOV.U32 R127, RZ, RZ, R119 ;  /* 0x000000ffff7fb224 */ /* 0x000fe200078e0077 */
[----:B------:R-:W-:Y:S01]  /*24380*/  @!P1 LEA.HI.X R13, R40, R38, R43, 0x2, P5 ;  /* 0x00000026280d9211 */ /* 0x000fe200028f142b */
[----:B------:R-:W-:Y:S01]  /*24390*/  VIADD R40, R201, 0x30 ;  /* 0x00000030c9287836 */ /* 0x000fe20000000000 */
[----:B------:R-:W-:Y:S01]  /*243a0*/  ISETP.GE.AND P2, PT, R41, UR4, PT ;  /* 0x0000000429007c0c */ /* 0x000fe2000bf46270 */
[----:B------:R-:W-:Y:S01]  /*243b0*/  VIADD R43, R201, 0x20 ;  /* 0x00000020c92b7836 */ /* 0x000fe20000000000 */
[----:B------:R-:W-:Y:S01]  /*243c0*/  @!P0 LEA R14, P4, R39, R11, 0x2 ;  /* 0x0000000b270e8211 */ /* 0x000fe200078810ff */
[----:B------:R1:W-:Y:S01]  /*243d0*/  @!P1 ST.E.64 desc[UR42][R12.64], R122 ;  /* 0x0000007a0c009985 */ /* 0x0003e2000c101b2a */
[----:B------:R-:W-:Y:S02]  /*243e0*/  SHF.R.S32.HI R48, RZ, 0x1f, R48 ;  /* 0x0000001fff307819 */ /* 0x000fe40000011430 */
[----:B------:R-:W-:-:S02]  /*243f0*/  @!P0 LOP3.LUT R124, R125, R124, RZ, 0x3c, !PT ;  /* 0x0000007c7d7c8212 */ /* 0x000fc400078e3cff */
[----:B------:R-:W-:Y:S02]  /*24400*/  ISETP.GE.AND P1, PT, R40, UR4, PT ;  /* 0x0000000428007c0c */ /* 0x000fe4000bf26270 */
[----:B------:R-:W-:Y:S02]  /*24410*/  SHF.R.S32.HI R43, RZ, 0x1f, R43 ;  /* 0x0000001fff2b7819 */ /* 0x000fe4000001142b */
[----:B------:R-:W-:Y:S01]  /*24420*/  @!P0 LEA.HI.X R15, R39, R38, R48, 0x2, P4 ;  /* 0x00000026270f8211 */ /* 0x000fe200020f1430 */
[----:B------:R-:W-:Y:S01]  /*24430*/  VIADD R39, R201, 0x38 ;  /* 0x00000038c9277836 */ /* 0x000fe20000000000 */
[----:B------:R-:W-:Y:S01]  /*24440*/  @!P0 LOP3.LUT R125, R125, R124, RZ, 0x3c, !PT ;  /* 0x0000007c7d7d8212 */ /* 0x000fe200078e3cff */
[----:B------:R-:W-:Y:S01]  /*24450*/  VIADD R48, R201, 0x28 ;  /* 0x00000028c9307836 */ /* 0x000fe20000000000 */
[----:B------:R-:W-:Y:S02]  /*24460*/  @!P2 LOP3.LUT R129, R129, R128, RZ, 0x3c, !PT ;  /* 0x000000808181a212 */ /* 0x000fe400078e3cff */
[C---:B-1----:R-:W-:Y:S01]  /*24470*/  @!P3 LEA R12, P5, R42.reuse, R11, 0x2 ;  /* 0x0000000b2a0cb211 */ /* 0x042fe200078a10ff */
[----:B------:R1:W-:Y:S01]  /*24480*/  @!P0 ST.E.64 desc[UR42][R14.64], R124 ;  /* 0x0000007c0e008985 */ /* 0x0003e2000c101b2a */
[----:B------:R-:W-:Y:S01]  /*24490*/  ISETP.GE.AND P0, PT, R39, UR4, PT ;  /* 0x0000000427007c0c */ /* 0x000fe2000bf06270 */
[----:B------:R-:W-:Y:S01]  /*244a0*/  @!P1 IMAD.MOV.U32 R119, RZ, RZ, R118 ;  /* 0x000000ffff779224 */ /* 0x000fe200078e0076 */
[----:B------:R-:W-:Y:S01]  /*244b0*/  @!P3 LEA.HI.X R13, R42, R38, R43, 0x2, P5 ;  /* 0x000000262a0db211 */ /* 0x000fe200028f142b */
[C---:B------:R-:W-:Y:S01]  /*244c0*/  VIADD R42, R201.reuse, 0x40 ;  /* 0x00000040c92a7836 */ /* 0x040fe20000000000 */
[----:B------:R-:W-:Y:S01]  /*244d0*/  SHF.R.S32.HI R48, RZ, 0x1f, R48 ;  /* 0x0000001fff307819 */ /* 0x000fe20000011430 */
[----:B------:R-:W-:Y:S01]  /*244e0*/  VIADD R43, R201, 0x30 ;  /* 0x00000030c92b7836 */ /* 0x000fe20000000000 */
[----:B------:R-:W-:Y:S01]  /*244f0*/  @!P2 LOP3.LUT R128, R129, R128, RZ, 0x3c, !PT ;  /* 0x000000808180a212 */ /* 0x000fe200078e3cff */
[----:B------:R2:W-:Y:S01]  /*24500*/  @!P3 ST.E.64 desc[UR42][R12.64], R126 ;  /* 0x0000007e0c00b985 */ /* 0x0005e2000c101b2a */
[----:B------:R-:W-:Y:S01]  /*24510*/  ISETP.GE.AND P3, PT, R42, UR4, PT ;  /* 0x000000042a007c0c */ /* 0x000fe2000bf66270 */
[----:B------:R-:W-:Y:S01]  /*24520*/  @!P1 IMAD.MOV.U32 R118, RZ, RZ, R130 ;  /* 0x000000ffff769224 */ /* 0x000fe200078e0082 */
[----:B------:R-:W-:-:S02]  /*24530*/  SHF.R.S32.HI R43, RZ, 0x1f, R43 ;  /* 0x0000001fff2b7819 */ /* 0x000fc4000001142b */
[----:B------:R-:W-:Y:S01]  /*24540*/  @!P2 LOP3.LUT R129, R129, R128, RZ, 0x3c, !PT ;  /* 0x000000808181a212 */ /* 0x000fe200078e3cff */
[----:B------:R-:W-:Y:S01]  /*24550*/  @!P0 IMAD.MOV.U32 R32, RZ, RZ, R117 ;  /* 0x000000ffff208224 */ /* 0x000fe200078e0075 */
[CC--:B-1----:R-:W-:Y:S01]  /*24560*/  @!P2 LEA R14, P4, R41.reuse, R11.reuse, 0x2 ;  /* 0x0000000b290ea211 */ /* 0x0c2fe200078810ff */
[----:B------:R-:W-:Y:S01]  /*24570*/  @!P0 IMAD.MOV.U32 R33, RZ, RZ, R113 ;  /* 0x000000ffff218224 */ /* 0x000fe200078e0071 */
[----:B------:R-:W-:Y:S02]  /*24580*/  SHF.R.S32.HI R2, RZ, 0x1f, R2 ;  /* 0x0000001fff027819 */ /* 0x000fe40000011402 */
[-C--:B------:R-:W-:Y:S01]  /*24590*/  @!P2 LEA.HI.X R15, R41, R38.reuse, R48, 0x2, P4 ;  /* 0x00000026290fa211 */ /* 0x080fe200020f1430 */
[----:B------:R-:W-:Y:S01]  /*245a0*/  VIADD R41, R201, 0x48 ;  /* 0x00000048c9297836 */ /* 0x000fe20000000000 */
[----:B------:R-:W-:Y:S01]  /*245b0*/  SHF.R.S32.HI R0, RZ, 0x1f, R0 ;  /* 0x0000001fff007819 */ /* 0x000fe20000011400 */
[----:B------:R-:W-:Y:S01]  /*245c0*/  @!P3 IMAD.MOV.U32 R117, RZ, RZ, R116 ;  /* 0x000000ffff75b224 */ /* 0x000fe200078e0074 */
[C---:B--2---:R-:W-:Y:S01]  /*245d0*/  @!P1 LEA R12, P5, R40.reuse, R11, 0x2 ;  /* 0x0000000b280c9211 */ /* 0x044fe200078a10ff */
[----:B------:R1:W-:Y:S01]  /*245e0*/  @!P2 ST.E.64 desc[UR42][R14.64], R128 ;  /* 0x000000800e00a985 */ /* 0x0003e2000c101b2a */
[----:B------:R-:W-:Y:S01]  /*245f0*/  ISETP.GE.AND P2, PT, R41, UR4, PT ;  /* 0x0000000429007c0c */ /* 0x000fe2000bf46270 */
[----:B------:R-:W-:Y:S01]  /*24600*/  @!P3 IMAD.MOV.U32 R116, RZ, RZ, R115 ;  /* 0x000000ffff74b224 */ /* 0x000fe200078e0073 */
[----:B------:R-:W-:Y:S01]  /*24610*/  @!P1 LEA.HI.X R13, R40, R38, R43, 0x2, P5 ;  /* 0x00000026280d9211 */ /* 0x000fe200028f142b */
[----:B------:R-:W-:-:S02]  /*24620*/  VIADD R40, R201, 0x50 ;  /* 0x00000050c9287836 */ /* 0x000fc40000000000 */
[----:B------:R-:W-:Y:S02]  /*24630*/  VIADD R43, R201, 0x68 ;  /* 0x00000068c92b7836 */ /* 0x000fe40000000000 */
[----:B------:R2:W-:Y:S01]  /*24640*/  @!P1 ST.E.64 desc[UR42][R12.64], R118 ;  /* 0x000000760c009985 */ /* 0x0005e2000c101b2a */
[----:B------:R-:W-:Y:S02]  /*24650*/  ISETP.GE.AND P1, PT, R40, UR4, PT ;  /* 0x0000000428007c0c */ /* 0x000fe4000bf26270 */
[----:B------:R-:W-:Y:S02]  /*24660*/  SHF.R.S32.HI R43, RZ, 0x1f, R43 ;  /* 0x0000001fff2b7819 */ /* 0x000fe4000001142b */
[----:B-1----:R-:W-:Y:S01]  /*24670*/  @!P0 LEA R14, P4, R39, R11, 0x2 ;  /* 0x0000000b270e8211 */ /* 0x002fe200078810ff */
[----:B------:R-:W-:-:S03]  /*24680*/  @!P2 IMAD.MOV.U32 R115, RZ, RZ, R109 ;  /* 0x000000ffff73a224 */ /* 0x000fc600078e006d */
[-C--:B------:R-:W-:Y:S01]  /*24690*/  @!P0 LEA.HI.X R15, R39, R38.reuse, R2, 0x2, P4 ;  /* 0x00000026270f8211 */ /* 0x080fe200020f1402 */
[C---:B------:R-:W-:Y:S02]  /*246a0*/  VIADD R39, R201.reuse, 0x58 ;  /* 0x00000058c9277836 */ /* 0x040fe40000000000 */
[----:B------:R-:W-:Y:S01]  /*246b0*/  VIADD R2, R201, 0x50 ;  /* 0x00000050c9027836 */ /* 0x000fe20000000000 */
[C---:B--2---:R-:W-:Y:S01]  /*246c0*/  @!P3 LEA R12, P5, R42.reuse, R11, 0x2 ;  /* 0x0000000b2a0cb211 */ /* 0x044fe200078a10ff */
        /* <DEDUP_REMOVED lines=11> */
[----:B-1----:R-:W-:Y:S01]  /*24780*/  @!P2 LEA R14, P4, R41, R11, 0x2 ;  /* 0x0000000b290ea211 */ /* 0x002fe200078810ff */
[----:B------:R-:W-:Y:S02]  /*24790*/  @!P0 IMAD.MOV.U32 R111, RZ, RZ, R105 ;  /* 0x000000ffff6f8224 */ /* 0x000fe400078e0069 */
[----:B------:R-:W-:Y:S01]  /*247a0*/  VIADD R32, R201, 0x78 ;  /* 0x00000078c9207836 */ /* 0x000fe20000000000 */
[----:B------:R-:W-:Y:S01]  /*247b0*/  @!P2 LEA.HI.X R15, R41, R38, R42, 0x2, P4 ;  /* 0x00000026290fa211 */ /* 0x000fe200020f142a */
[----:B------:R-:W-:-:S02]  /*247c0*/  VIADD R42, R201, 0x68 ;  /* 0x00000068c92a7836 */ /* 0x000fc40000000000 */
[C---:B------:R-:W-:Y:S01]  /*247d0*/  VIADD R41, R201.reuse, 0x58 ;  /* 0x00000058c9297836 */ /* 0x040fe20000000000 */
[----:B--2---:R-:W-:Y:S01]  /*247e0*/  @!P1 LEA R12, P5, R40, R11, 0x2 ;  /* 0x0000000b280c9211 */ /* 0x004fe200078a10ff */
[----:B------:R1:W-:Y:S01]  /*247f0*/  @!P2 ST.E.64 desc[UR42][R14.64], R114 ;  /* 0x000000720e00a985 */ /* 0x0003e2000c101b2a */
[----:B------:R-:W-:Y:S01]  /*24800*/  ISETP.GE.AND P2, PT, R42, UR4, PT ;  /* 0x000000042a007c0c */ /* 0x000fe2000bf46270 */
[----:B------:R-:W-:Y:S01]  /*24810*/  @!P3 IMAD.MOV.U32 R109, RZ, RZ, R108 ;  /* 0x000000ffff6db224 */ /* 0x000fe200078e006c */
[----:B------:R-:W-:Y:S01]  /*24820*/  @!P1 LEA.HI.X R13, R40, R38, R2, 0x2, P5 ;  /* 0x00000026280d9211 */ /* 0x000fe200028f1402 */
[C---:B------:R-:W-:Y:S01]  /*24830*/  VIADD R2, R201.reuse, 0x70 ;  /* 0x00000070c9027836 */ /* 0x040fe20000000000 */
[----:B------:R-:W-:Y:S01]  /*24840*/  SHF.R.S32.HI R41, RZ, 0x1f, R41 ;  /* 0x0000001fff297819 */ /* 0x000fe20000011429 */
[----:B------:R-:W-:Y:S01]  /*24850*/  VIADD R40, R201, 0x60 ;  /* 0x00000060c9287836 */ /* 0x000fe20000000000 */
[----:B------:R-:W-:Y:S01]  /*24860*/  SHF.R.S32.HI R32, RZ, 0x1f, R32 ;  /* 0x0000001fff207819 */ /* 0x000fe20000011420 */
[----:B------:R2:W-:Y:S01]  /*24870*/  @!P1 ST.E.64 desc[UR42][R12.64], R112 ;  /* 0x000000700c009985 */ /* 0x0005e2000c101b2a */
[----:B------:R-:W-:Y:S01]  /*24880*/  ISETP.GE.AND P1, PT, R2, UR4, PT ;  /* 0x0000000402007c0c */ /* 0x000fe2000bf26270 */
[----:B------:R-:W-:Y:S01]  /*24890*/  @!P3 IMAD.MOV.U32 R108, RZ, RZ, R107 ;  /* 0x000000ffff6cb224 */ /* 0x000fe200078e006b */
[----:B------:R-:W-:-:S02]  /*248a0*/  SHF.R.S32.HI R40, RZ, 0x1f, R40 ;  /* 0x0000001fff287819 */ /* 0x000fc40000011428 */
        /* <DEDUP_REMOVED lines=16> */
[----:B-1----:R-:W-:-:S03]  /*249b0*/  @!P2 LEA R14, P5, R42, R11, 0x2 ;  /* 0x0000000b2a0ea211 */ /* 0x002fc600078a10ff */
[----:B------:R-:W-:Y:S01]  /*249c0*/  @!P0 IMAD.MOV.U32 R103, RZ, RZ, R99 ;  /* 0x000000ffff678224 */ /* 0x000fe200078e0063 */
[-C--:B------:R-:W-:Y:S01]  /*249d0*/  @!P2 LEA.HI.X R15, R42, R38.reuse, R43, 0x2, P5 ;  /* 0x000000262a0fa211 */ /* 0x080fe200028f142b */
[C---:B------:R-:W-:Y:S01]  /*249e0*/  VIADD R43, R201.reuse, 0xa0 ;  /* 0x000000a0c92b7836 */ /* 0x040fe20000000000 */
[----:B------:R-:W-:Y:S02]  /*249f0*/  ISETP.GE.AND P5, PT, R0, UR4, PT ;  /* 0x0000000400007c0c */ /* 0x000fe4000bfa6270 */
[C---:B--2---:R-:W-:Y:S01]  /*24a00*/  @!P1 LEA R12, P4, R2.reuse, R11, 0x2 ;  /* 0x0000000b020c9211 */ /* 0x044fe200078810ff */
[----:B------:R1:W-:Y:S01]  /*24a10*/  @!P2 ST.E.64 desc[UR42][R14.64], R106 ;  /* 0x0000006a0e00a985 */ /* 0x0003e2000c101b2a */
[C---:B------:R-:W-:Y:S02]  /*24a20*/  IADD3 R42, R201.reuse, 0xa0, RZ ;  /* 0x000000a0c92a7810 */ /* 0x040fe40007ffe0ff */
[----:B------:R-:W-:Y:S01]  /*24a30*/  @!P1 LEA.HI.X R13, R2, R38, R41, 0x2, P4 ;  /* 0x00000026020d9211 */ /* 0x000fe200020f1429 */
[C---:B------:R-:W-:Y:S01]  /*24a40*/  VIADD R41, R201.reuse, 0x80 ;  /* 0x00000080c9297836 */ /* 0x040fe20000000000 */
[----:B------:R-:W-:Y:S01]  /*24a50*/  SHF.R.S32.HI R43, RZ, 0x1f, R43 ;  /* 0x0000001fff2b7819 */ /* 0x000fe2000001142b */
[----:B------:R-:W-:-:S02]  /*24a60*/  VIADD R2, R201, 0x90 ;  /* 0x00000090c9027836 */ /* 0x000fc40000000000 */
[----:B------:R2:W-:Y:S01]  /*24a70*/  @!P1 ST.E.64 desc[UR42][R12.64], R104 ;  /* 0x000000680c009985 */ /* 0x0005e2000c101b2a */
[----:B------:R-:W-:Y:S01]  /*24a80*/  SHF.R.S32.HI R41, RZ, 0x1f, R41 ;  /* 0x0000001fff297819 */ /* 0x000fe20000011429 */
[----:B------:R-:W-:Y:S01]  /*24a90*/  @!P5 IMAD.MOV.U32 R99, RZ, RZ, R98 ;  /* 0x000000ffff63d224 */ /* 0x000fe200078e0062 */
[----:B------:R-:W-:Y:S01]  /*24aa0*/  ISETP.GE.AND P1, PT, R2, UR4, PT ;  /* 0x0000000402007c0c */ /* 0x000fe2000bf26270 */
[----:B------:R-:W-:Y:S01]  /*24ab0*/  @!P5 IMAD.MOV.U32 R98, RZ, RZ, R97 ;  /* 0x000000ffff62d224 */ /* 0x000fe200078e0061 */
[----:B-1----:R-:W-:-:S04]  /*24ac0*/  @!P0 LEA R14, P2, R39, R11, 0x2 ;  /* 0x0000000b270e8211 */ /* 0x002fc800078410ff */
[-C--:B------:R-:W-:Y:S01]  /*24ad0*/  @!P0 LEA.HI.X R15, R39, R38.reuse, R32, 0x2, P2 ;  /* 0x00000026270f8211 */ /* 0x080fe200010f1420 */
[----:B------:R-:W-:Y:S01]  /*24ae0*/  VIADD R39, R201, 0x98 ;  /* 0x00000098c9277836 */ /* 0x000fe20000000000 */
[-C--:B------:R-:W-:Y:S02]  /*24af0*/  @!P5 LEA R32, P2, R0, R11.reuse, 0x2 ;  /* 0x0000000b0020d211 */ /* 0x080fe400078410ff */
[C---:B--2---:R-:W-:Y:S01]  /*24b00*/  @!P3 LEA R12, P4, R40.reuse, R11, 0x2 ;  /* 0x0000000b280cb211 */ /* 0x044fe200078810ff */
[----:B------:R1:W-:Y:S01]  /*24b10*/  @!P0 ST.E.64 desc[UR42][R14.64], R102 ;  /* 0x000000660e008985 */ /* 0x0003e2000c101b2a */
[----:B------:R-:W-:Y:S01]  /*24b20*/  ISETP.GE.AND P0, PT, R39, UR4, PT ;  /* 0x0000000427007c0c */ /* 0x000fe2000bf06270 */
[----:B------:R-:W-:Y:S01]  /*24b30*/  @!P1 IMAD.MOV.U32 R97, RZ, RZ, R78 ;  /* 0x000000ffff619224 */ /* 0x000fe200078e004e */
[----:B------:R-:W-:Y:S01]  /*24b40*/  @!P3 LEA.HI.X R13, R40, R38, R41, 0x2, P4 ;  /* 0x00000026280db211 */ /* 0x000fe200020f1429 */
[C---:B------:R-:W-:Y:S02]  /*24b50*/  VIADD R40, R201.reuse, 0x88 ;  /* 0x00000088c9287836 */ /* 0x040fe40000000000 */
[----:B------:R-:W-:-:S02]  /*24b60*/  VIADD R41, R201, 0x90 ;  /* 0x00000090c9297836 */ /* 0x000fc40000000000 */
[----:B------:R2:W-:Y:S01]  /*24b70*/  @!P3 ST.E.64 desc[UR42][R12.64], R100 ;  /* 0x000000640c00b985 */ /* 0x0005e2000c101b2a */
[----:B------:R-:W-:Y:S02]  /*24b80*/  SHF.R.S32.HI R40, RZ, 0x1f, R40 ;  /* 0x0000001fff287819 */ /* 0x000fe40000011428 */
[----:B------:R-:W-:Y:S02]  /*24b90*/  SHF.R.S32.HI R41, RZ, 0x1f, R41 ;  /* 0x0000001fff297819 */ /* 0x000fe40000011429 */
[----:B------:R-:W-:Y:S01]  /*24ba0*/  @!P5 LEA.HI.X R33, R0, R38, R40, 0x2, P2 ;  /* 0x000000260021d211 */ /* 0x000fe200010f1428 */
[C---:B------:R-:W-:Y:S01]  /*24bb0*/  VIADD R40, R201.reuse, 0xb0 ;  /* 0x000000b0c9287836 */ /* 0x040fe20000000000 */
[----:B------:R-:W-:Y:S01]  /*24bc0*/  ISETP.GE.AND P3, PT, R42, UR4, PT ;  /* 0x000000042a007c0c */ /* 0x000fe2000bf66270 */
[----:B------:R-:W-:Y:S01]  /*24bd0*/  VIADD R0, R201, 0xb8 ;  /* 0x000000b8c9007836 */ /* 0x000fe20000000000 */
[-C--:B-1----:R-:W-:Y:S01]  /*24be0*/  @!P0 LEA R14, P4, R39, R11.reuse, 0x2 ;  /* 0x0000000b270e8211 */ /* 0x082fe200078810ff */
[----:B------:R1:W-:Y:S01]  /*24bf0*/  @!P5 ST.E.64 desc[UR42][R32.64], R98 ;  /* 0x000000622000d985 */ /* 0x0003e2000c101b2a */
[----:B--2---:R-:W-:-:S04]  /*24c00*/  @!P1 LEA R12, P2, R2, R11, 0x2 ;  /* 0x0000000b020c9211 */ /* 0x004fc800078410ff */
[-C--:B------:R-:W-:Y:S01]  /*24c10*/  @!P1 LEA.HI.X R13, R2, R38.reuse, R41, 0x2, P2 ;  /* 0x00000026020d9211 */ /* 0x080fe200010f1429 */
[C---:B------:R-:W-:Y:S01]  /*24c20*/  VIADD R41, R201.reuse, 0x98 ;  /* 0x00000098c9297836 */ /* 0x040fe20000000000 */
[----:B------:R-:W-:Y:S01]  /*24c30*/  ISETP.GE.AND P2, PT, R40, UR4, PT ;  /* 0x0000000428007c0c */ /* 0x000fe2000bf46270 */
[----:B------:R-:W-:Y:S02]  /*24c40*/  VIADD R2, R201, 0xa8 ;  /* 0x000000a8c9027836 */ /* 0x000fe40000000000 */
[----:B------:R2:W-:Y:S01]  /*24c50*/  @!P1 ST.E.64 desc[UR42][R12.64], R96 ;  /* 0x000000600c009985 */ /* 0x0005e2000c101b2a */
[----:B------:R-:W-:Y:S01]  /*24c60*/  SHF.R.S32.HI R41, RZ, 0x1f, R41 ;  /* 0x0000001fff297819 */ /* 0x000fe20000011429 */
[----:B------:R-:W-:Y:S01]  /*24c70*/  @!P3 IMAD.MOV.U32 R93, RZ, RZ, R87 ;  /* 0x000000ffff5db224 */ /* 0x000fe200078e0057 */
[----:B------:R-:W-:Y:S02]  /*24c80*/  ISETP.GE.AND P1, PT, R0, UR4, PT ;  /* 0x0000000400007c0c */ /* 0x000fe4000bf26270 */
[----:B------:R-:W-:-:S02]  /*24c90*/  @!P0 LEA.HI.X R15, R39, R38, R41, 0x2, P4 ;  /* 0x00000026270f8211 */ /* 0x000fc400020f1429 */
[----:B------:R-:W-:Y:S02]  /*24ca0*/  ISETP.GE.AND P4, PT, R2, UR4, PT ;  /* 0x0000000402007c0c */ /* 0x000fe4000bf86270 */
[CC--:B-1----:R-:W-:Y:S01]  /*24cb0*/  @!P3 LEA R32, P5, R42.reuse, R11.reuse, 0x2 ;  /* 0x0000000b2a20b211 */ /* 0x0c2fe200078a10ff */
[----:B------:R1:W-:Y:S01]  /*24cc0*/  @!P0 ST.E.64 desc[UR42][R14.64], R94 ;  /* 0x0000005e0e008985 */ /* 0x0003e2000c101b2a */
[----:B------:R-:W-:Y:S02]  /*24cd0*/  SHF.R.S32.HI R39, RZ, 0x1f, R40 ;  /* 0x0000001fff277819 */ /* 0x000fe40000011428 */
[-C--:B------:R-:W-:Y:S01]  /*24ce0*/  @!P3 LEA.HI.X R33, R42, R38.reuse, R43, 0x2, P5 ;  /* 0x000000262a21b211 */ /* 0x080fe200028f142b */
[----:B------:R-:W-:Y:S01]  /*24cf0*/  VIADD R42, R201, 0xa8 ;  /* 0x000000a8c92a7836 */ /* 0x000fe20000000000 */
[CC--:B--2---:R-:W-:Y:S02]  /*24d00*/  @!P2 LEA R12, P0, R40.reuse, R11.reuse, 0x2 ;  /* 0x0000000b280ca211 */ /* 0x0c4fe400078010ff */
[----:B------:R-:W-:Y:S01]  /*24d10*/  SHF.R.S32.HI R41, RZ, 0x1f, R0 ;  /* 0x0000001fff297819 */ /* 0x000fe20000011400 */
[----:B------:R3:W-:Y:S01]  /*24d20*/  @!P3 ST.E.64 desc[UR42][R32.64], R92 ;  /* 0x0000005c2000b985 */ /* 0x0007e2000c101b2a */
[----:B------:R-:W-:Y:S01]  /*24d30*/  @!P2 LEA.HI.X R13, R40, R38, R39, 0x2, P0 ;  /* 0x00000026280da211 */ /* 0x000fe200000f1427 */
[----:B------:R-:W-:Y:S01]  /*24d40*/  @!P4 IMAD.MOV.U32 R87, RZ, RZ, R86 ;  /* 0x000000ffff57c224 */ /* 0x000fe200078e0056 */
[----:B------:R-:W-:Y:S01]  /*24d50*/  SHF.R.S32.HI R42, RZ, 0x1f, R42 ;  /* 0x0000001fff2a7819 */ /* 0x000fe2000001142a */
[----:B------:R-:W-:Y:S01]  /*24d60*/  @!P4 IMAD.MOV.U32 R86, RZ, RZ, R83 ;  /* 0x000000ffff56c224 */ /* 0x000fe200078e0053 */
[-C--:B------:R-:W-:Y:S01]  /*24d70*/  @!P4 LEA R40, P0, R2, R11.reuse, 0x2 ;  /* 0x0000000b0228c211 */ /* 0x080fe200078010ff */
[----:B------:R-:W-:Y:S01]  /*24d80*/  @!P2 IMAD.MOV.U32 R83, RZ, RZ, R82 ;  /* 0x000000ffff53a224 */ /* 0x000fe200078e0052 */
[----:B-1----:R-:W-:Y:S01]  /*24d90*/  @!P1 LEA R14, P5, R0, R11, 0x2 ;  /* 0x0000000b000e9211 */ /* 0x002fe200078a10ff */
[----:B------:R-:W-:-:S02]  /*24da0*/  @!P2 IMAD.MOV.U32 R82, RZ, RZ, R81 ;  /* 0x000000ffff52a224 */ /* 0x000fc400078e0051 */
[----:B------:R-:W-:Y:S01]  /*24db0*/  @!P1 IMAD.MOV.U32 R81, RZ, RZ, R79 ;  /* 0x000000ffff519224 */ /* 0x000fe200078e004f */
[-C--:B------:R-:W-:Y:S02]  /*24dc0*/  @!P1 LEA.HI.X R15, R0, R38.reuse, R41, 0x2, P5 ;  /* 0x00000026000f9211 */ /* 0x080fe400028f1429 */
[----:B------:R-:W-:-:S05]  /*24dd0*/  @!P4 LEA.HI.X R41, R2, R38, R42, 0x2, P0 ;  /* 0x000000260229c211 */ /* 0x000fca00000f142a */
[----:B------:R3:W-:Y:S04]  /*24de0*/  @!P4 ST.E.64 desc[UR42][R40.64], R86 ;  /* 0x000000562800c985 */ /* 0x0007e8000c101b2a */
[----:B------:R3:W-:Y:S04]  /*24df0*/  @!P2 ST.E.64 desc[UR42][R12.64], R82 ;  /* 0x000000520c00a985 */ /* 0x0007e8000c101b2a */
[----:B------:R3:W-:Y:S02]  /*24e00*/  @!P1 ST.E.64 desc[UR42][R14.64], R80 ;  /* 0x000000500e009985 */ /* 0x0007e4000c101b2a */
.L_x_5693:
[----:B------:R-:W-:Y:S05]  /*24e10*/  BSYNC B1 ;  /* 0x0000000000017941 */ /* 0x000fea0003800000 */
.L_x_5692:
[----:B------:R-:W-:-:S03]  /*24e20*/  UMOV UR4, 0xffffffff ;  /* 0xffffffff00047882 */ /* 0x000fc60000000000 */
[----:B------:R-:W-:Y:S05]  /*24e30*/  BRA.DIV UR4, `(.L_x_5694) ;  /* 0x000000ea04047947 */ /* 0x000fea000b800000 */
[----:B------:R4:W1:Y:S04]  /*24e40*/  SHFL.IDX PT, R0, R37, 0x1, 0x1c1f ;  /* 0x003c1f0025007f89 */ /* 0x00086800000e0000 */
[----:B0-----:R-:W0:Y:S02]  /*24e50*/  SHFL.IDX PT, R36, R36, 0x1, 0x1c1f ;  /* 0x003c1f0024247f89 */ /* 0x001e2400000e0000 */
.L_x_6022:
[----:B------:R-:W-:-:S13]  /*24e60*/  ISETP.GE.AND P0, PT, R35, R34, PT ;  /* 0x000000222300720c */ /* 0x000fda0003f06270 */
[----:B------:R-:W-:Y:S05]  /*24e70*/  @P0 BRA `(.L_x_5690) ;  /* 0x0000001800940947 */ /* 0x000fea0003800000 */
[----:B------:R-:W-:Y:S01]  /*24e80*/  ULDC UR4, c[0x0][0xac8] ;  /* 0x0002b20000047ab9 */ /* 0x000fe20000000800 */
[C---:B---3--:R-:W-:Y:S01]  /*24e90*/  VIADD R32, R201.reuse, 0x8 ;  /* 0x00000008c9207836 */ /* 0x048fe20000000000 */
[C---:B------:R-:W-:Y:S01]  /*24ea0*/  ISETP.GE.AND P5, PT, R201.reuse, UR4, PT ;  /* 0x00000004c9007c0c */ /* 0x040fe2000bfa6270 */
[C---:B----4-:R-:W-:Y:S01]  /*24eb0*/  VIADD R37, R201.reuse, 0x10 ;  /* 0x00000010c9257836 */ /* 0x050fe20000000000 */
[----:B------:R-:W-:Y:S01]  /*24ec0*/  SHF.R.S32.HI R14, RZ, 0x1f, R201 ;  /* 0x0000001fff0e7819 */ /* 0x000fe200000114c9 */
[C---:B--2---:R-:W-:Y:S01]  /*24ed0*/  VIADD R11, R201.reuse, 0x18 ;  /* 0x00000018c90b7836 */ /* 0x044fe20000000000 */
[----:B------:R-:W-:Y:S01]  /*24ee0*/  ISETP.GE.AND P1, PT, R32, UR4, PT ;  /* 0x0000000420007c0c */ /* 0x000fe2000bf26270 */
[----:B------:R-:W-:Y:S01]  /*24ef0*/  VIADD R33, R201, 0x8 ;  /* 0x00000008c9217836 */ /* 0x000fe20000000000 */
[----:B------:R-:W-:Y:S01]  /*24f00*/  ISETP.GE.AND P2, PT, R37, UR4, PT ;  /* 0x0000000425007c0c */ /* 0x000fe2000bf46270 */
[----:B-1----:R-:W-:Y:S01]  /*24f10*/  VIADD R38, R201, 0x20 ;  /* 0x00000020c9267836 */ /* 0x002fe20000000000 */
[----:B------:R-:W-:Y:S01]  /*24f20*/  ISETP.GE.AND P3, PT, R11, UR4, PT ;  /* 0x000000040b007c0c */ /* 0x000fe2000bf66270 */
[C---:B------:R-:W-:Y:S01]  /*24f30*/  VIADD R39, R201.reuse, 0x10 ;  /* 0x00000010c9277836 */ /* 0x040fe20000000000 */
[----:B------:R-:W-:Y:S01]  /*24f40*/  SHF.R.S32.HI R33, RZ, 0x1f, R33 ;  /* 0x0000001fff217819 */ /* 0x000fe20000011421 */
[----:B------:R-:W-:-:S02]  /*24f50*/  VIADD R40, R201, 0x40 ;  /* 0x00000040c9287836 */ /* 0x000fc40000000000 */
[C---:B0-----:R-:W-:Y:S01]  /*24f60*/  @!P5 LEA R12, P0, R201.reuse, R36, 0x2 ;  /* 0x00000024c90cd211 */ /* 0x041fe200078010ff */
[----:B------:R-:W-:Y:S01]  /*24f70*/  @!P5 IMAD.MOV.U32 R15, RZ, RZ, R5 ;  /* 0x000000ffff0fd224 */ /* 0x000fe200078e0005 */
[----:B------:R-:W-:Y:S01]  /*24f80*/  SHF.R.S32.HI R39, RZ, 0x1f, R39 ;  /* 0x0000001fff277819 */ /* 0x000fe20000011427 */
[C---:B------:R-:W-:Y:S01]  /*24f90*/  VIADD R41, R201.reuse, 0x90 ;  /* 0x00000090c9297836 */ /* 0x040fe20000000000 */
[C---:B------:R-:W-:Y:S01]  /*24fa0*/  @!P5 LEA.HI.X R13, R201.reuse, R0, R14, 0x2, P0 ;  /* 0x00000000c90dd211 */ /* 0x040fe200000f140e */
[----:B------:R-:W-:Y:S01]  /*24fb0*/  @!P5 IMAD.MOV.U32 R14, RZ, RZ, R3 ;  /* 0x000000ffff0ed224 */ /* 0x000fe200078e0003 */
[----:B------:R-:W-:Y:S01]  /*24fc0*/  @!P1 LEA R2, P4, R32, R36, 0x2 ;  /* 0x0000002420029211 */ /* 0x000fe200078810ff */
[----:B------:R-:W-:Y:S01]  /*24fd0*/  @!P1 IMAD.MOV.U32 R5, RZ, RZ, R6 ;  /* 0x000000ffff059224 */ /* 0x000fe200078e0006 */
[----:B------:R-:W-:Y:S02]  /*24fe0*/  ISETP.GE.AND P0, PT, R38, UR4, PT ;  /* 0x0000000426007c0c */ /* 0x000fe4000bf06270 */
[----:B------:R-:W-:Y:S01]  /*24ff0*/  @!P1 LEA.HI.X R3, R32, R0, R33, 0x2, P4 ;  /* 0x0000000020039211 */ /* 0x000fe200020f1421 */
[----:B------:R0:W-:Y:S01]  /*25000*/  @!P5 ST.E.64 desc[UR42][R12.64], R14 ;  /* 0x0000000e0c00d985 */ /* 0x0001e2000c101b2a */
[C---:B------:R-:W-:Y:S01]  /*25010*/  VIADD R32, R201.reuse, 0x28 ;  /* 0x00000028c9207836 */ /* 0x040fe20000000000 */
[----:B------:R-:W-:Y:S01]  /*25020*/  SHF.R.S32.HI R40, RZ, 0x1f, R40 ;  /* 0x0000001fff287819 */ /* 0x000fe20000011428 */
[----:B------:R-:W-:Y:S01]  /*25030*/  VIADD R33, R201, 0x18 ;  /* 0x00000018c9217836 */ /* 0x000fe20000000000 */
[----:B------:R1:W-:Y:S01]  /*25040*/  @!P1 ST.E.64 desc[UR42][R2.64], R4 ;  /* 0x0000000402009985 */ /* 0x0003e2000c101b2a */
[----:B------:R-:W-:-:S02]  /*25050*/  SHF.R.S32.HI R41, RZ, 0x1f, R41 ;  /* 0x0000001fff297819 */ /* 0x000fc40000011429 */
[----:B------:R-:W-:Y:S02]  /*25060*/  ISETP.GE.AND P1, PT, R32, UR4, PT ;  /* 0x0000000420007c0c */ /* 0x000fe4000bf26270 */
[----:B------:R-:W-:Y:S01]  /*25070*/  SHF.R.S32.HI R33, RZ, 0x1f, R33 ;  /* 0x0000001fff217819 */ /* 0x000fe20000011421 */
[----:B------:R-:W-:Y:S01]  /*25080*/  @!P0 IMAD.MOV.U32 R6, RZ, RZ, R20 ;  /* 0x000000ffff068224 */ /* 0x000fe200078e0014 */
[----:B0-----:R-:W-:-:S04]  /*25090*/  @!P2 LEA R12, P4, R37, R36, 0x2 ;  /* 0x00000024250ca211 */ /* 0x001fc800078810ff */
[----:B------:R-:W-:Y:S01]  /*250a0*/  @!P2 LEA.HI.X R13, R37, R0, R39, 0x2, P4 ;  /* 0x00000000250da211 */ /* 0x000fe200020f1427 */
[----:B-1----:R-:W-:Y:S01]  /*250b0*/  @!P2 IMAD.MOV.U32 R4, RZ, RZ, R7 ;  /* 0x000000ffff04a224 */ /* 0x002fe200078e0007 */
[----:B------:R-:W-:Y:S01]  /*250c0*/  @!P3 LEA R2, P5, R11, R36, 0x2 ;  /* 0x000000240b02b211 */ /* 0x000fe200078a10ff */
[----:B------:R-:W-:Y:S02]  /*250d0*/  @!P2 IMAD.MOV.U32 R5, RZ, RZ, R9 ;  /* 0x000000ffff05a224 */ /* 0x000fe400078e0009 */
[----:B------:R-:W-:Y:S01]  /*250e0*/  VIADD R37, R201, 0x30 ;  /* 0x00000030c9257836 */ /* 0x000fe20000000000 */
[----:B------:R-:W-:Y:S01]  /*250f0*/  @!P3 LEA.HI.X R3, R11, R0, R33, 0x2, P5 ;  /* 0x000000000b03b211 */ /* 0x000fe200028f1421 */
[----:B------:R-:W-:Y:S01]  /*25100*/  VIADD R39, R201, 0x20 ;  /* 0x00000020c9277836 */ /* 0x000fe20000000000 */
[----:B------:R0:W-:Y:S01]  /*25110*/  @!P2 ST.E.64 desc[UR42][R12.64], R4 ;  /* 0x000000040c00a985 */ /* 0x0001e2000c101b2a */
[----:B------:R-:W-:Y:S01]  /*25120*/  @!P3 IMAD.MOV.U32 R9, RZ, RZ, R10 ;  /* 0x000000ffff09b224 */ /* 0x000fe200078e000a */
[----:B------:R-:W-:Y:S01]  /*25130*/  ISETP.GE.AND P2, PT, R37, UR4, PT ;  /* 0x0000000425007c0c */ /* 0x000fe2000bf46270 */
[C---:B------:R-:W-:Y:S01]  /*25140*/  VIADD R11, R201.reuse, 0x38 ;  /* 0x00000038c90b7836 */ /* 0x040fe20000000000 */
[----:B------:R-:W-:Y:S01]  /*25150*/  SHF.R.S32.HI R39, RZ, 0x1f, R39 ;  /* 0x0000001fff277819 */ /* 0x000fe20000011427 */
[----:B------:R-:W-:Y:S01]  /*25160*/  VIADD R33, R201, 0x28 ;  /* 0x00000028c9217836 */ /* 0x000fe20000000000 */
[----:B------:R1:W-:Y:S01]  /*25170*/  @!P3 ST.E.64 desc[UR42][R2.64], R8 ;  /* 0x000000080200b985 */ /* 0x0003e2000c101b2a */
[----:B------:R-:W-:Y:S01]  /*25180*/  @!P0 IMAD.MOV.U32 R7, RZ, RZ, R24 ;  /* 0x000000ffff078224 */ /* 0x000fe200078e0018 */
[----:B------:R-:W-:-:S02]  /*25190*/  ISETP.GE.AND P3, PT, R11, UR4, PT ;  /* 0x000000040b007c0c */ /* 0x000fc4000bf66270 */
[----:B------:R-:W-:Y:S02]  /*251a0*/  SHF.R.S32.HI R33, RZ, 0x1f, R33 ;  /* 0x0000001fff217819 */ /* 0x000fe40000011421 */
[----:B0-----:R-:W-:-:S04]  /*251b0*/  @!P0 LEA R4, P4, R38, R36, 0x2 ;  /* 0x0000002426048211 */ /* 0x001fc800078810ff */
[----:B------:R-:W-:Y:S01]  /*251c0*/  @!P0 LEA.HI.X R5, R38, R0, R39, 0x2, P4 ;  /* 0x0000000026058211 */ /* 0x000fe200020f1427 */
[C---:B------:R-:W-:Y:S01]  /*251d0*/  VIADD R38, R201.reuse, 0x40 ;  /* 0x00000040c9267836 */ /* 0x040fe20000000000 */
[C---:B-1----:R-:W-:Y:S01]  /*251e0*/  @!P1 LEA R2, P5, R32.reuse, R36, 0x2 ;  /* 0x0000002420029211 */ /* 0x042fe200078a10ff */
[C---:B------:R-:W-:Y:S02]  /*251f0*/  VIADD R39, R201.reuse, 0x30 ;  /* 0x00000030c9277836 */ /* 0x040fe40000000000 */
[----:B------:R0:W-:Y:S01]  /*25200*/  @!P0 ST.E.64 desc[UR42][R4.64], R6 ;  /* 0x0000000604008985 */ /* 0x0001e2000c101b2a */
[----:B------:R-:W-:Y:S01]  /*25210*/  @!P1 LEA.HI.X R3, R32, R0, R33, 0x2, P5 ;  /* 0x0000000020039211 */ /* 0x000fe200028f1421 */
[C---:B------:R-:W-:Y:S01]  /*25220*/  VIADD R32, R201.reuse, 0x48 ;  /* 0x00000048c9207836 */ /* 0x040fe20000000000 */
[----:B------:R-:W-:Y:S01]  /*25230*/  ISETP.GE.AND P0, PT, R38, UR4, PT ;  /* 0x0000000426007c0c */ /* 0x000fe2000bf06270 */
[----:B------:R-:W-:Y:S01]  /*25240*/  VIADD R33, R201, 0x38 ;  /* 0x00000038c9217836 */ /* 0x000fe20000000000 */
[----:B------:R-:W-:-:S04]  /*25250*/  SHF.R.S32.HI R39, RZ, 0x1f, R39 ;  /* 0x0000001fff277819 */ /* 0x000fc80000011427 */
        /* <DEDUP_REMOVED lines=8> */
[----:B------:R-:W-:Y:S01]  /*252e0*/  VIADD R37, R201, 0x48 ;  /* 0x00000048c9257836 */ /* 0x000fe20000000000 */
[----:B------:R-:W-:-:S04]  /*252f0*/  @!P0 LEA R8, P4, R38, R36, 0x2 ;  /* 0x0000002426088211 */ /* 0x000fc800078810ff */
[----:B------:R-:W-:Y:S01]  /*25300*/  @!P0 LEA.HI.X R9, R38, R0, R40, 0x2, P4 ;  /* 0x0000000026098211 */ /* 0x000fe200020f1428 */
[C---:B------:R-:W-:Y:S01]  /*25310*/  VIADD R38, R201.reuse, 0x60 ;  /* 0x00000060c9267836 */ /* 0x040fe20000000000 */
[----:B------:R-:W-:Y:S01]  /*25320*/  SHF.R.S32.HI R37, RZ, 0x1f, R37 ;  /* 0x0000001fff257819 */ /* 0x000fe20000011425 */
[----:B------:R-:W-:Y:S02]  /*25330*/  VIADD R40, R201, 0x50 ;  /* 0x00000050c9287836 */ /* 0x000fe40000000000 */
[----:B0-----:R-:W-:Y:S01]  /*25340*/  @!P2 IMAD.MOV.U32 R4, RZ, RZ, R26 ;  /* 0x000000ffff04a224 */ /* 0x001fe200078e001a */
[C---:B------:R-:W-:Y:S01]  /*25350*/  @!P3 LEA R2, P5, R11.reuse, R36, 0x2 ;  /* 0x000000240b02b211 */ /* 0x040fe200078a10ff */
[----:B------:R-:W-:Y:S01]  /*25360*/  @!P2 IMAD.MOV.U32 R5, RZ, RZ, R28 ;  /* 0x000000ffff05a224 */ /* 0x000fe200078e001c */
[----:B------:R-:W-:Y:S01]  /*25370*/  SHF.R.S32.HI R40, RZ, 0x1f, R40 ;  /* 0x0000001fff287819 */ /* 0x000fe20000011428 */
[----:B------:R-:W-:Y:S01]  /*25380*/  @!P3 IMAD.MOV.U32 R28, RZ, RZ, R27 ;  /* 0x000000ffff1cb224 */ /* 0x000fe200078e001b */
[----:B------:R-:W-:Y:S01]  /*25390*/  @!P3 LEA.HI.X R3, R11, R0, R33, 0x2, P5 ;  /* 0x000000000b03b211 */ /* 0x000fe200028f1421 */
[----:B------:R-:W-:Y:S01]  /*253a0*/  VIADD R33, R201, 0x58 ;  /* 0x00000058c9217836 */ /* 0x000fe20000000000 */
[----:B------:R0:W-:Y:S01]  /*253b0*/  @!P2 ST.E.64 desc[UR42][R6.64], R4 ;  /* 0x000000040600a985 */ /* 0x0001e2000c101b2a */
[----:B------:R-:W-:-:S02]  /*253c0*/  ISETP.GE.AND P2, PT, R39, UR4, PT ;  /* 0x0000000427007c0c */ /* 0x000fc4000bf46270 */
[C---:B------:R-:W-:Y:S01]  /*253d0*/  @!P1 LEA R10, P5, R32.reuse, R36, 0x2 ;  /* 0x00000024200a9211 */ /* 0x040fe200078a10ff */
[----:B------:R1:W-:Y:S01]  /*253e0*/  @!P3 ST.E.64 desc[UR42][R2.64], R28 ;  /* 0x0000001c0200b985 */ /* 0x0003e2000c101b2a */
[----:B------:R-:W-:Y:S02]  /*253f0*/  ISETP.GE.AND P3, PT, R33, UR4, PT ;  /* 0x0000000421007c0c */ /* 0x000fe4000bf66270 */
[----:B------:R-:W-:Y:S01]  /*25400*/  @!P1 LEA.HI.X R11, R32, R0, R37, 0x2, P5 ;  /* 0x00000000200b9211 */ /* 0x000fe200028f1425 */
[C---:B------:R-:W-:Y:S02]  /*25410*/  VIADD R32, R201.reuse, 0x68 ;  /* 0x00000068c9207836 */ /* 0x040fe40000000000 */
[----:B------:R-:W-:-:S04]  /*25420*/  VIADD R37, R201, 0x58 ;  /* 0x00000058c9257836 */ /* 0x000fc80000000000 */
[C---:B0-----:R-:W-:Y:S02]  /*25430*/  @!P2 LEA R4, P4, R39.reuse, R36, 0x2 ;  /* 0x000000242704a211 */ /* 0x041fe400078810ff */
[----:B------:R-:W-:Y:S01]  /*25440*/  SHF.R.S32.HI R37, RZ, 0x1f, R37 ;  /* 0x0000001fff257819 */ /* 0x000fe20000011425 */
[----:B-1----:R-:W-:Y:S01]  /*25450*/  @!P0 IMAD.MOV.U32 R2, RZ, RZ, R30 ;  /* 0x000000ffff028224 */ /* 0x002fe200078e001e */
[----:B------:R-:W-:Y:S01]  /*25460*/  @!P2 LEA.HI.X R5, R39, R0, R40, 0x2, P4 ;  /* 0x000000002705a211 */ /* 0x000fe200020f1428 */
[----:B------:R-:W-:Y:S01]  /*25470*/  @!P0 IMAD.MOV.U32 R3, RZ, RZ, R44 ;  /* 0x000000ffff038224 */ /* 0x000fe200078e002c */
[----:B------:R-:W-:Y:S01]  /*25480*/  @!P3 LEA R6, P5, R33, R36, 0x2 ;  /* 0x000000242106b211 */ /* 0x000fe200078a10ff */
[----:B------:R-:W-:Y:S02]  /*25490*/  @!P1 IMAD.MOV.U32 R44, RZ, RZ, R31 ;  /* 0x000000ffff2c9224 */ /* 0x000fe400078e001f */
[C---:B------:R-:W-:Y:S01]  /*254a0*/  VIADD R39, R201.reuse, 0x70 ;  /* 0x00000070c9277836 */ /* 0x040fe20000000000 */
[----:B------:R0:W-:Y:S01]  /*254b0*/  @!P0 ST.E.64 desc[UR42][R8.64], R2 ;  /* 0x0000000208008985 */ /* 0x0001e2000c101b2a */
[----:B------:R-:W-:Y:S01]  /*254c0*/  ISETP.GE.AND P0, PT, R38, UR4, PT ;  /* 0x0000000426007c0c */ /* 0x000fe2000bf06270 */
[----:B------:R-:W-:Y:S01]  /*254d0*/  VIADD R40, R201, 0x60 ;  /* 0x00000060c9287836 */ /* 0x000fe20000000000 */
[----:B------:R-:W-:Y:S01]  /*254e0*/  @!P3 LEA.HI.X R7, R33, R0, R37, 0x2, P5 ;  /* 0x000000002107b211 */ /* 0x000fe200028f1425 */
[----:B------:R1:W-:Y:S01]  /*254f0*/  @!P1 ST.E.64 desc[UR42][R10.64], R44 ;  /* 0x0000002c0a009985 */ /* 0x0003e2000c101b2a */
[----:B------:R-:W-:Y:S01]  /*25500*/  ISETP.GE.AND P1, PT, R32, UR4, PT ;  /* 0x0000000420007c0c */ /* 0x000fe2000bf26270 */
[C---:B------:R-:W-:Y:S01]  /*25510*/  VIADD R33, R201.reuse, 0x78 ;  /* 0x00000078c9217836 */ /* 0x040fe20000000000 */
[----:B------:R-:W-:Y:S01]  /*25520*/  SHF.R.S32.HI R40, RZ, 0x1f, R40 ;  /* 0x0000001fff287819 */ /* 0x000fe20000011428 */
[----:B------:R-:W-:-:S05]  /*25530*/  VIADD R37, R201, 0x68 ;  /* 0x00000068c9257836 */ /* 0x000fca0000000000 */
[----:B------:R-:W-:Y:S01]  /*25540*/  SHF.R.S32.HI R37, RZ, 0x1f, R37 ;  /* 0x0000001fff257819 */ /* 0x000fe20000011425 */
[----:B0-----:R-:W-:Y:S01]  /*25550*/  @!P2 IMAD.MOV.U32 R2, RZ, RZ, R46 ;  /* 0x000000ffff02a224 */ /* 0x001fe200078e002e */
[C---:B------:R-:W-:Y:S01]  /*25560*/  @!P0 LEA R8, P4, R38.reuse, R36, 0x2 ;  /* 0x0000002426088211 */ /* 0x040fe200078810ff */
[----:B------:R-:W-:Y:S02]  /*25570*/  @!P2 IMAD.MOV.U32 R3, RZ, RZ, R56 ;  /* 0x000000ffff03a224 */ /* 0x000fe400078e0038 */
[----:B------:R-:W-:Y:S01]  /*25580*/  @!P3 IMAD.MOV.U32 R56, RZ, RZ, R47 ;  /* 0x000000ffff38b224 */ /* 0x000fe200078e002f */
[----:B------:R-:W-:Y:S01]  /*25590*/  @!P0 LEA.HI.X R9, R38, R0, R40, 0x2, P4 ;  /* 0x0000000026098211 */ /* 0x000fe200020f1428 */
[----:B------:R-:W-:Y:S01]  /*255a0*/  VIADD R38, R201, 0x80 ;  /* 0x00000080c9267836 */ /* 0x000fe20000000000 */
[----:B------:R0:W-:Y:S01]  /*255b0*/  @!P2 ST.E.64 desc[UR42][R4.64], R2 ;  /* 0x000000020400a985 */ /* 0x0001e2000c101b2a */
[----:B------:R-:W-:Y:S01]  /*255c0*/  ISETP.GE.AND P2, PT, R39, UR4, PT ;  /* 0x0000000427007c0c */ /* 0x000fe2000bf46270 */
[----:B------:R-:W-:Y:S01]  /*255d0*/  VIADD R40, R201, 0x70 ;  /* 0x00000070c9287836 */ /* 0x000fe20000000000 */
[----:B-1----:R-:W-:Y:S01]  /*255e0*/  @!P1 LEA R10, P5, R32, R36, 0x2 ;  /* 0x00000024200a9211 */ /* 0x002fe200078a10ff */
[----:B------:R1:W-:Y:S01]  /*255f0*/  @!P3 ST.E.64 desc[UR42][R6.64], R56 ;  /* 0x000000380600b985 */ /* 0x0003e2000c101b2a */
[----:B------:R-:W-:-:S02]  /*25600*/  ISETP.GE.AND P3, PT, R33, UR4, PT ;  /* 0x0000000421007c0c */ /* 0x000fc4000bf66270 */
[----:B------:R-:W-:Y:S01]  /*25610*/  @!P1 LEA.HI.X R11, R32, R0, R37, 0x2, P5 ;  /* 0x00000000200b9211 */ /* 0x000fe200028f1425 */
[C---:B------:R-:W-:Y:S01]  /*25620*/  VIADD R32, R201.reuse, 0x88 ;  /* 0x00000088c9207836 */ /* 0x040fe20000000000 */
[----:B------:R-:W-:Y:S01]  /*25630*/  SHF.R.S32.HI R40, RZ, 0x1f, R40 ;  /* 0x0000001fff287819 */ /* 0x000fe20000011428 */
[----:B------:R-:W-:Y:S02]  /*25640*/  VIADD R37, R201, 0x78 ;  /* 0x00000078c9257836 */ /* 0x000fe40000000000 */
[----:B0-----:R-:W-:Y:S02]  /*25650*/  @!P0 IMAD.MOV.U32 R2, RZ, RZ, R58 ;  /* 0x000000ffff028224 */ /* 0x001fe400078e003a */
[C---:B------:R-:W-:Y:S01]  /*25660*/  @!P2 LEA R4, P4, R39.reuse, R36, 0x2 ;  /* 0x000000242704a211 */ /* 0x040fe200078810ff */
[----:B------:R-:W-:Y:S01]  /*25670*/  @!P0 IMAD.MOV.U32 R3, RZ, RZ, R60 ;  /* 0x000000ffff038224 */ /* 0x000fe200078e003c */
[----:B------:R-:W-:Y:S01]  /*25680*/  SHF.R.S32.HI R37, RZ, 0x1f, R37 ;  /* 0x0000001fff257819 */ /* 0x000fe20000011425 */
[----:B------:R-:W-:Y:S01]  /*25690*/  @!P1 IMAD.MOV.U32 R60, RZ, RZ, R59 ;  /* 0x000000ffff3c9224 */ /* 0x000fe200078e003b */
[----:B------:R-:W-:Y:S01]  /*256a0*/  @!P2 LEA.HI.X R5, R39, R0, R40, 0x2, P4 ;  /* 0x000000002705a211 */ /* 0x000fe200020f1428 */
[C---:B------:R-:W-:Y:S01]  /*256b0*/  VIADD R40, R201.reuse, 0x90 ;  /* 0x00000090c9287836 */ /* 0x040fe20000000000 */
        /* <DEDUP_REMOVED lines=9> */
[C---:B------:R-:W-:Y:S02]  /*25750*/  VIADD R37, R201.reuse, 0x88 ;  /* 0x00000088c9257836 */ /* 0x040fe40000000000 */
        /* <DEDUP_REMOVED lines=15> */
[----:B------:R-:W-:Y:S01]  /*25850*/  ISETP.GE.AND P4, PT, R38, UR4, PT ;  /* 0x0000000426007c0c */ /* 0x000fe2000bf86270 */
[----:B------:R-:W-:Y:S01]  /*25860*/  VIADD R32, R201, 0xa8 ;  /* 0x000000a8c9207836 */ /* 0x000fe20000000000 */
[----:B------:R-:W-:Y:S01]  /*25870*/  SHF.R.S32.HI R39, RZ, 0x1f, R39 ;  /* 0x0000001fff277819 */ /* 0x000fe20000011427 */
[----:B0-----:R-:W-:Y:S02]  /*25880*/  @!P0 IMAD.MOV.U32 R2, RZ, RZ, R66 ;  /* 0x000000ffff028224 */ /* 0x001fe400078e0042 */
[----:B------:R-:W-:Y:S02]  /*25890*/  @!P0 IMAD.MOV.U32 R3, RZ, RZ, R68 ;  /* 0x000000ffff038224 */ /* 0x000fe400078e0044 */
[----:B------:R-:W-:Y:S02]  /*258a0*/  @!P1 IMAD.MOV.U32 R68, RZ, RZ, R67 ;  /* 0x000000ffff449224 */ /* 0x000fe400078e0043 */
[-C--:B-1----:R-:W-:Y:S01]  /*258b0*/  @!P3 LEA R6, P5, R33, R36.reuse, 0x2 ;  /* 0x000000242106b211 */ /* 0x082fe200078a10ff */
[----:B------:R0:W-:Y:S01]  /*258c0*/  @!P0 ST.E.64 desc[UR42][R8.64], R2 ;  /* 0x0000000208008985 */ /* 0x0001e2000c101b2a */
[----:B------:R-:W-:-:S02]  /*258d0*/  @!P2 LEA R4, P0, R40, R36, 0x2 ;  /* 0x000000242804a211 */ /* 0x000fc400078010ff */
[-C--:B------:R-:W-:Y:S01]  /*258e0*/  @!P3 LEA.HI.X R7, R33, R0.reuse, R39, 0x2, P5 ;  /* 0x000000002107b211 */ /* 0x080fe200028f1427 */
[----:B------:R1:W-:Y:S01]  /*258f0*/  @!P1 ST.E.64 desc[UR42][R10.64], R68 ;  /* 0x000000440a009985 */ /* 0x0003e2000c101b2a */
[----:B------:R-:W-:Y:S01]  /*25900*/  @!P2 LEA.HI.X R5, R40, R0, R41, 0x2, P0 ;  /* 0x000000002805a211 */ /* 0x000fe200000f1429 */
[----:B------:R-:W-:Y:S01]  /*25910*/  VIADD R39, R201, 0xa0 ;  /* 0x000000a0c9277836 */ /* 0x000fe20000000000 */
[----:B------:R-:W-:Y:S01]  /*25920*/  ISETP.GE.AND P0, PT, R37, UR4, PT ;  /* 0x0000000425007c0c */ /* 0x000fe2000bf06270 */
[----:B------:R-:W-:Y:S01]  /*25930*/  VIADD R33, R201, 0xa8 ;  /* 0x000000a8c9217836 */ /* 0x000fe20000000000 */
[----:B------:R-:W-:Y:S02]  /*25940*/  ISETP.GE.AND P1, PT, R32, UR4, PT ;  /* 0x0000000420007c0c */ /* 0x000fe4000bf26270 */
[----:B------:R-:W-:Y:S02]  /*25950*/  SHF.R.S32.HI R39, RZ, 0x1f, R39 ;  /* 0x0000001fff277819 */ /* 0x000fe40000011427 */
[----:B------:R-:W-:Y:S01]  /*25960*/  SHF.R.S32.HI R33, RZ, 0x1f, R33 ;  /* 0x0000001fff217819 */ /* 0x000fe20000011421 */
[----:B0-----:R-:W-:-:S02]  /*25970*/  @!P2 IMAD.MOV.U32 R2, RZ, RZ, R70 ;  /* 0x000000ffff02a224 */ /* 0x001fc400078e0046 */
[----:B------:R-:W-:Y:S02]  /*25980*/  @!P2 IMAD.MOV.U32 R3, RZ, RZ, R72 ;  /* 0x000000ffff03a224 */ /* 0x000fe400078e0048 */
[----:B------:R-:W-:Y:S01]  /*25990*/  @!P3 IMAD.MOV.U32 R72, RZ, RZ, R71 ;  /* 0x000000ffff48b224 */ /* 0x000fe200078e0047 */
[----:B-1----:R-:W-:Y:S02]  /*259a0*/  SHF.R.S32.HI R11, RZ, 0x1f, R37 ;  /* 0x0000001fff0b7819 */ /* 0x002fe40000011425 */
[----:B------:R0:W-:Y:S01]  /*259b0*/  @!P2 ST.E.64 desc[UR42][R4.64], R2 ;  /* 0x000000020400a985 */ /* 0x0001e2000c101b2a */
[-C--:B------:R-:W-:Y:S02]  /*259c0*/  @!P4 LEA R8, P2, R38, R36.reuse, 0x2 ;  /* 0x000000242608c211 */ /* 0x080fe400078410ff */
[-C--:B------:R-:W-:Y:S01]  /*259d0*/  @!P0 LEA R12, P5, R37, R36.reuse, 0x2 ;  /* 0x00000024250c8211 */ /* 0x080fe200078a10ff */
[----:B------:R1:W-:Y:S01]  /*259e0*/  @!P3 ST.E.64 desc[UR42][R6.64], R72 ;  /* 0x000000480600b985 */ /* 0x0003e2000c101b2a */
[----:B------:R-:W-:-:S02]  /*259f0*/  @!P1 LEA R10, P3, R32, R36, 0x2 ;  /* 0x00000024200a9211 */ /* 0x000fc400078610ff */
[-C--:B------:R-:W-:Y:S02]  /*25a00*/  @!P4 LEA.HI.X R9, R38, R0.reuse, R39, 0x2, P2 ;  /* 0x000000002609c211 */ /* 0x080fe400010f1427 */
[-C--:B------:R-:W-:Y:S02]  /*25a10*/  @!P0 LEA.HI.X R13, R37, R0.reuse, R11, 0x2, P5 ;  /* 0x00000000250d8211 */ /* 0x080fe400028f140b */
[----:B------:R-:W-:Y:S01]  /*25a20*/  @!P1 LEA.HI.X R11, R32, R0, R33, 0x2, P3 ;  /* 0x00000000200b9211 */ /* 0x000fe200018f1421 */
[----:B0-----:R-:W-:Y:S02]  /*25a30*/  @!P4 IMAD.MOV.U32 R2, RZ, RZ, R74 ;  /* 0x000000ffff02c224 */ /* 0x001fe400078e004a */
[----:B------:R-:W-:Y:S02]  /*25a40*/  @!P4 IMAD.MOV.U32 R3, RZ, RZ, R76 ;  /* 0x000000ffff03c224 */ /* 0x000fe400078e004c */
[----:B------:R-:W-:Y:S02]  /*25a50*/  @!P1 IMAD.MOV.U32 R76, RZ, RZ, R75 ;  /* 0x000000ffff4c9224 */ /* 0x000fe400078e004b */
[----:B------:R-:W-:Y:S01]  /*25a60*/  VIADD R5, R201, 0xb8 ;  /* 0x000000b8c9057836 */ /* 0x000fe20000000000 */
[----:B------:R1:W-:Y:S04]  /*25a70*/  @!P4 ST.E.64 desc[UR42][R8.64], R2 ;  /* 0x000000020800c985 */ /* 0x0003e8000c101b2a */
[----:B------:R1:W-:Y:S04]  /*25a80*/  @!P1 ST.E.64 desc[UR42][R10.64], R76 ;  /* 0x0000004c0a009985 */ /* 0x0003e8000c101b2a */
[----:B------:R1:W-:Y:S01]  /*25a90*/  @!P0 ST.E.64 desc[UR42][R12.64], R88 ;  /* 0x000000580c008985 */ /* 0x0003e2000c101b2a */
[----:B------:R-:W-:-:S13]  /*25aa0*/  ISETP.GE.AND P0, PT, R5, UR4, PT ;  /* 0x0000000405007c0c */ /* 0x000fda000bf06270 */
[----:B-1----:R-:W-:Y:S05]  /*25ab0*/  @P0 BRA `(.L_x_5690) ;  /* 0x0000000c00840947 */ /* 0x002fea0003800000 */
[----:B------:R-:W-:Y:S02]  /*25ac0*/  LEA R36, P0, R5, R36, 0x2 ;  /* 0x0000002405247211 */ /* 0x000fe400078010ff */
[----:B------:R-:W-:-:S04]  /*25ad0*/  SHF.R.S32.HI R2, RZ, 0x1f, R5 ;  /* 0x0000001fff027819 */ /* 0x000fc80000011405 */
[----:B------:R-:W-:-:S05]  /*25ae0*/  LEA.HI.X R37, R5, R0, R2, 0x2, P0 ;  /* 0x0000000005257211 */ /* 0x000fca00000f1402 */
[----:B------:R0:W-:Y:S01]  /*25af0*/  ST.E.64 desc[UR42][R36.64], R90 ;  /* 0x0000005a24007985 */ /* 0x0001e2000c101b2a */
[----:B------:R-:W-:Y:S05]  /*25b00*/  BRA `(.L_x_5690) ;  /* 0x0000000c00707947 */ /* 0x000fea0003800000 */
.L_x_5676:
[----:B------:R-:W2:Y:S01]  /*25b10*/  LDL R6, [R1+0xc] ;  /* 0x00000c0001067983 */ /* 0x000ea20000100800 */
[----:B------:R-:W-:Y:S01]  /*25b20*/  ULDC.64 UR4, c[0x0][0xc08] ;  /* 0x0003020000047ab9 */ /* 0x000fe20000000a00 */
[----:B------:R-:W2:Y:S01]  /*25b30*/  LDC.64 R2, c[0x0][0xc00] ;  /* 0x00030000ff027b82 */ /* 0x000ea20000000a00 */
[----:B------:R-:W-:Y:S01]  /*25b40*/  ISETP.NE.U32.AND P0, PT, RZ, UR4, PT ;  /* 0x00000004ff007c0c */ /* 0x000fe2000bf05070 */
[----:B------:R-:W-:-:S03]  /*25b50*/  IMAD.MOV.U32 R15, RZ, RZ, RZ ;  /* 0x000000ffff0f7224 */ /* 0x000fc600078e00ff */
[----:B------:R-:W-:Y:S01]  /*25b60*/  ISETP.NE.AND.EX P1, PT, RZ, UR5, PT, P0 ;  /* 0x00000005ff007c0c */ /* 0x000fe2000bf25300 */
[----:B------:R-:W-:Y:S02]  /*25b70*/  ULDC.64 UR4, c[0x0][0xc00] ;  /* 0x0003000000047ab9 */ /* 0x000fe40000000a00 */
[----:B------:R-:W-:-:S04]  /*25b80*/  ISETP.NE.U32.AND P0, PT, RZ, UR4, PT ;  /* 0x00000004ff007c0c */ /* 0x000fc8000bf05070 */
[----:B------:R-:W-:-:S06]  /*25b90*/  ISETP.NE.AND.EX P0, PT, RZ, UR5, PT, P0 ;  /* 0x00000005ff007c0c */ /* 0x000fcc000bf05300 */
[----:B------:R-:W1:Y:S01]  /*25ba0*/  @P1 LDC.64 R4, c[0x0][0xc08] ;  /* 0x00030200ff041b82 */ /* 0x000e620000000a00 */
[----:B------:R-:W-:Y:S02]  /*25bb0*/  ULDC UR4, c[0x0][0xa88] ;  /* 0x0002a20000047ab9 */ /* 0x000fe40000000800 */
[----:B------:R-:W-:Y:S01]  /*25bc0*/  IMAD.U32 R20, RZ, RZ, UR4 ;  /* 0x00000004ff147e24 */ /* 0x000fe2000f8e00ff */
[----:B------:R-:W3:Y:S01]  /*25bd0*/  S2R R28, SR_TID.X ;  /* 0x00000000001c7919 */ /* 0x000ee20000002100 */
[----:B--2---:R-:W-:-:S04]  /*25be0*/  IMAD.WIDE R2, R6, 0x4, R2 ;  /* 0x0000000406027825 */ /* 0x004fc800078e0202 */
[----:B-1----:R-:W-:Y:S01]  /*25bf0*/  @P1 IMAD.WIDE R4, R6, 0x4, R4 ;  /* 0x0000000406041825 */ /* 0x002fe200078e0204 */
[----:B------:R1:W5:Y:S04]  /*25c00*/  @P0 LDG.E R15, desc[UR42][R2.64] ;  /* 0x0000002a020f0981 */ /* 0x000368000c1e1900 */
[----:B------:R1:W5:Y:S01]  /*25c10*/  @P1 LDG.E R20, desc[UR42][R4.64] ;  /* 0x0000002a04141981 */ /* 0x000362000c1e1900 */
[----:B---3--:R-:W-:Y:S01]  /*25c20*/  VIADD R0, R28, 0xffffff80 ;  /* 0xffffff801c007836 */ /* 0x008fe20000000000 */
[----:B------:R-:W-:Y:S02]  /*25c30*/  ISETP.GT.AND P2, PT, R166, 0x1, PT ;  /* 0x00000001a600780c */ /* 0x000fe40003f44270 */
[----:B------:R-:W-:Y:S02]  /*25c40*/  SHF.R.S32.HI R24, RZ, 0x1f, R6 ;  /* 0x0000001fff187819 */ /* 0x000fe40000011406 */
[----:B------:R-:W-:Y:S01]  /*25c50*/  ISETP.GT.AND P3, PT, R0, 0x7f, PT ;  /* 0x0000007f0000780c */ /* 0x000fe20003f64270 */
[----:B------:R-:W-:-:S12]  /*25c60*/  @P1 BRA `(.L_x_5695) ;  /* 0x0000000000101947 */ /* 0x000fd80003800000 */
[----:B------:R-:W-:Y:S05]  /*25c70*/  @!P0 BRA `(.L_x_5695) ;  /* 0x00000000000c8947 */ /* 0x000fea0003800000 */
[----:B-1----:R-:W2:Y:S04]  /*25c80*/  LDG.E R5, desc[UR42][R2.64] ;  /* 0x0000002a02057981 */ /* 0x002ea8000c1e1900 */
[----:B-----5:R-:W2:Y:S02]  /*25c90*/  LDG.E R20, desc[UR42][R2.64+0x4] ;  /* 0x0000042a02147981 */ /* 0x020ea4000c1e1900 */
[----:B--2---:R-:W-:-:S07]  /*25ca0*/  IMAD.IADD R20, R20, 0x1, -R5 ;  /* 0x0000000114147824 */ /* 0x004fce00078e0a05 */
.L_x_5695:
[----:B------:R-:W-:Y:S01]  /*25cb0*/  BSSY B1, `(.L_x_5696) ;  /* 0x0000036000017945 */ /* 0x000fe20003800000 */
[----:B------:R-:W-:Y:S02]  /*25cc0*/  SEL R25, R6, RZ, !P0 ;  /* 0x000000ff06197207 */ /* 0x000fe40004000000 */
[----:B------:R-:W-:Y:S02]  /*25cd0*/  SEL R24, R24, RZ, !P0 ;  /* 0x000000ff18187207 */ /* 0x000fe40004000000 */
[----:B-----5:R-:W-:Y:S01]  /*25ce0*/  SHF.R.S32.HI R14, RZ, 0x1f, R15 ;  /* 0x0000001fff0e7819 */ /* 0x020fe2000001140f */
[----:B------:R-:W-:Y:S06]  /*25cf0*/  @P3 BRA `(.L_x_5697) ;  /* 0x0000000000c43947 */ /* 0x000fec0003800000 */
[----:B------:R-:W2:Y:S01]  /*25d00*/  LDC R29, c[0x0][0xbe8] ;  /* 0x0002fa00ff1d7b82 */ /* 0x000ea20000000800 */
[----:B------:R-:W-:Y:S01]  /*25d10*/  IADD3 R27, R211, -0x80, R28 ;  /* 0xffffff80d31b7810 */ /* 0x000fe20007ffe01c */
[----:B--2---:R-:W-:-:S05]  /*25d20*/  IMAD R0, R20, R29, RZ ;  /* 0x0000001d14007224 */ /* 0x004fca00078e02ff */
[----:B------:R-:W-:-:S13]  /*25d30*/  ISETP.GE.AND P0, PT, R27, R0, PT ;  /* 0x000000001b00720c */ /* 0x000fda0003f06270 */
[----:B------:R-:W-:Y:S05]  /*25d40*/  @P0 BRA `(.L_x_5697) ;  /* 0x0000000000b00947 */ /* 0x000fea0003800000 */
[----:B------:R-:W2:Y:S01]  /*25d50*/  LDL.LU R30, [R1+0x14] ;  /* 0x00001400011e7983 */ /* 0x000ea20000300800 */
[----:B------:R-:W-:Y:S01]  /*25d60*/  IMAD.MOV.U32 R0, RZ, RZ, 0x9b8 ;  /* 0x000009b8ff007424 */ /* 0x000fe200078e00ff */
[----:B------:R-:W-:Y:S01]  /*25d70*/  ISETP.GT.AND P3, PT, R166, 0x1, PT ;  /* 0x00000001a600780c */ /* 0x000fe20003f64270 */
[----:B-1----:R-:W1:Y:S01]  /*25d80*/  LDC.64 R2, c[0x0][0xba8] ;  /* 0x0002ea00ff027b82 */ /* 0x002e620000000a00 */
        /* <DEDUP_REMOVED lines=20> */
[----:B------:R-:W-:Y:S02]  /*25ed0*/  IMAD.MOV R0, RZ, RZ, -R21 ;  /* 0x000000ffff007224 */ /* 0x000fe400078e0a15 */
[----:B------:R-:W-:Y:S02]  /*25ee0*/  IMAD.IADD R8, R7, 0x1, R9 ;  /* 0x0000000107087824 */ /* 0x000fe400078e0209 */
[----:B------:R-:W-:-:S03]  /*25ef0*/  IMAD R9, R29, R0, R27 ;  /* 0x000000001d097224 */ /* 0x000fc600078e021b */
[----:B------:R-:W-:Y:S02]  /*25f00*/  IADD3.X R0, R8, R13, R14, P0, P1 ;  /* 0x0000000d08007210 */ /* 0x000fe400007e240e */
[----:B--2---:R-:W-:-:S05]  /*25f10*/  SEL R33, R30, RZ, P3 ;  /* 0x000000ff1e217207 */ /* 0x004fca0001800000 */
[----:B------:R-:W-:-:S04]  /*25f20*/  IMAD.WIDE.U32 R6, R10, R33, RZ ;  /* 0x000000210a067225 */ /* 0x000fc800078e00ff */
[----:B------:R-:W-:Y:S01]  /*25f30*/  IMAD R11, R11, R33, RZ ;  /* 0x000000210b0b7224 */ /* 0x000fe200078e02ff */
[----:B------:R-:W-:Y:S02]  /*25f40*/  IADD3 R6, P0, P1, R21, R12, R6 ;  /* 0x0000000c15067210 */ /* 0x000fe4000791e006 */
[----:B------:R-:W-:Y:S01]  /*25f50*/  SHF.R.S32.HI R21, RZ, 0x1f, R21 ;  /* 0x0000001fff157819 */ /* 0x000fe20000011415 */
[----:B------:R-:W-:Y:S01]  /*25f60*/  IMAD.IADD R7, R11, 0x1, R7 ;  /* 0x000000010b077824 */ /* 0x000fe200078e0207 */
        /* <DEDUP_REMOVED lines=10> */
.L_x_5697:
[----:B------:R-:W-:Y:S05]  /*26010*/  BSYNC B1 ;  /* 0x0000000000017941 */ /* 0x000fea0003800000 */
.L_x_5696:
[----:B------:R-:W-:Y:S05]  /*26020*/  @P2 BRA `(.L_x_5690) ;  /* 0x0000000800282947 */ /* 0x000fea0003800000 */
[----:B------:R-:W3:Y:S01]  /*26030*/  LDC R21, c[0x0][0xbe8] ;  /* 0x0002fa00ff157b82 */ /* 0x000ee20000000800 */
[----:B-1----:R-:W-:Y:S01]  /*26040*/  VIADD R4, R28, 0xffffff80 ;  /* 0xffffff801c047836 */ /* 0x002fe20000000000 */
[----:B------:R-:W-:Y:S01]  /*26050*/  ULDC.64 UR4, c[0x0][0xaa0] ;  /* 0x0002a80000047ab9 */ /* 0x000fe20000000a00 */
[----:B------:R-:W-:Y:S01]  /*26060*/  ULDC.64 UR6, c[0x0][0xaf0] ;  /* 0x0002bc0000067ab9 */ /* 0x000fe20000000a00 */
[----:B------:R-:W-:Y:S02]  /*26070*/  IMAD R0, R14, UR4, RZ ;  /* 0x000000040e007c24 */ /* 0x000fe4000f8e02ff */
[----:B--2---:R-:W-:Y:S02]  /*26080*/  SHF.R.S32.HI R3, RZ, 0x1f, R4 ;  /* 0x0000001fff037819 */ /* 0x004fe40000011404 */
[----:B------:R-:W-:Y:S02]  /*26090*/  IMAD R5, R15, UR5, R0 ;  /* 0x000000050f057c24 */ /* 0x000fe4000f8e0200 */
[----:B------:R-:W-:Y:S01]  /*260a0*/  LEA.HI R7, R3, R4, RZ, 0x3 ;  /* 0x0000000403077211 */ /* 0x000fe200078f18ff */
[----:B------:R-:W-:Y:S01]  /*260b0*/  IMAD.WIDE.U32 R2, R15, UR4, RZ ;  /* 0x000000040f027c25 */ /* 0x000fe2000f8e00ff */
[----:B------:R-:W-:-:S02]  /*260c0*/  ULDC.64 UR4, c[0x0][0xae8] ;  /* 0x0002ba0000047ab9 */ /* 0x000fc40000000a00 */
[----:B------:R-:W-:Y:S01]  /*260d0*/  LOP3.LUT R9, R7, 0xfffffff8, RZ, 0xc0, !PT ;  /* 0xfffffff807097812 */ /* 0x000fe200078ec0ff */
[----:B------:R-:W-:Y:S01]  /*260e0*/  IMAD.IADD R3, R3, 0x1, R5 ;  /* 0x0000000103037824 */ /* 0x000fe200078e0205 */
[----:B------:R-:W-:-:S03]  /*260f0*/  SHF.R.S32.HI R8, RZ, 0x3, R7 ;  /* 0x00000003ff087819 */ /* 0x000fc60000011407 */
[----:B------:R-:W-:Y:S02]  /*26100*/  IMAD.IADD R13, R4, 0x1, -R9 ;  /* 0x00000001040d7824 */ /* 0x000fe400078e0a09 */
[----:B------:R-:W-:Y:S01]  /*26110*/  IMAD.WIDE.U32 R2, R200, UR4, R2 ;  /* 0x00000004c8027c25 */ /* 0x000fe2000f8e0002 */
[----:B---3--:R-:W-:-:S03]  /*26120*/  ISETP.NE.AND P0, PT, R21, 0x1, PT ;  /* 0x000000011500780c */ /* 0x008fc60003f05270 */
[----:B------:R-:W-:Y:S02]  /*26130*/  IMAD R0, R13, 0x20, R8 ;  /* 0x000000200d007824 */ /* 0x000fe400078e0208 */
[----:B------:R-:W-:Y:S01]  /*26140*/  IMAD R3, R200, UR5, R3 ;  /* 0x00000005c8037c24 */ /* 0x000fe2000f8e0203 */
[----:B------:R-:W-:Y:S01]  /*26150*/  ULDC.64 UR4, c[0x0][0xae0] ;  /* 0x0002b80000047ab9 */ /* 0x000fe20000000a00 */
[----:B------:R-:W-:Y:S02]  /*26160*/  IMAD.IADD R9, R211, 0x1, R0 ;  /* 0x00000001d3097824 */ /* 0x000fe400078e0200 */
[----:B------:R-:W-:Y:S02]  /*26170*/  IMAD R4, R24, UR6, RZ ;  /* 0x0000000618047c24 */ /* 0x000fe4000f8e02ff */
[----:B------:R-:W-:Y:S02]  /*26180*/  IMAD.MOV.U32 R5, RZ, RZ, R9 ;  /* 0x000000ffff057224 */ /* 0x000fe400078e0009 */
[C---:B------:R-:W-:Y:S01]  /*26190*/  IMAD R7, R25.reuse, UR7, R4 ;  /* 0x0000000719077c24 */ /* 0x040fe2000f8e0204 */
[----:B------:R-:W1:Y:S01]  /*261a0*/  @P0 LDC R6, c[0x0][0xbec] ;  /* 0x0002fb00ff060b82 */ /* 0x000e620000000800 */
[----:B------:R-:W-:-:S04]  /*261b0*/  IMAD.WIDE.U32 R2, R25, UR6, R2 ;  /* 0x0000000619027c25 */ /* 0x000fc8000f8e0002 */
[----:B------:R-:W-:-:S03]  /*261c0*/  IMAD.IADD R3, R3, 0x1, R7 ;  /* 0x0000000103037824 */ /* 0x000fc600078e0207 */
[----:B------:R-:W2:Y:S01]  /*261d0*/  @P0 LDC R11, c[0x0][0xbf0] ;  /* 0x0002fc00ff0b0b82 */ /* 0x000ea20000000800 */
[----:B-1----:R-:W-:-:S05]  /*261e0*/  @P0 IMAD.HI.U32 R0, R9, R6, RZ ;  /* 0x0000000609000227 */ /* 0x002fca00078e00ff */
[----:B--2---:R-:W-:-:S04]  /*261f0*/  @P0 SHF.R.U32.HI R5, RZ, R11, R0 ;  /* 0x0000000bff050219 */ /* 0x004fc80000011600 */
        /* <DEDUP_REMOVED lines=26> */
.L_x_6025:
[----:B------:R-:W-:Y:S01]  /*263a0*/  IMAD R21, R20, R21, RZ ;  /* 0x0000001514157224 */ /* 0x000fe200078e02ff */
[----:B------:R-:W-:Y:S01]  /*263b0*/  BSSY B1, `(.L_x_5699) ;  /* 0x0000011000017945 */ /* 0x000fe20003800000 */
[----:B------:R-:W-:-:S05]  /*263c0*/  IMAD.IADD R6, R8, 0x1, R211 ;  /* 0x0000000108067824 */ /* 0x000fca00078e02d3 */
        /* <DEDUP_REMOVED lines=15> */
.L_x_5700:
[----:B------:R-:W-:Y:S05]  /*264c0*/  BSYNC B1 ;  /* 0x0000000000017941 */ /* 0x000fea0003800000 */
.L_x_5699:
[----:B------:R-:W-:-:S03]  /*264d0*/  UMOV UR4, 0xffffffff ;  /* 0xffffffff00047882 */ /* 0x000fc60000000000 */
[----:B------:R-:W-:Y:S05]  /*264e0*/  BRA.DIV UR4, `(.L_x_5701) ;  /* 0x000000d204d87947 */ /* 0x000fea000b800000 */
[----:B--2---:R2:W0:Y:S04]  /*264f0*/  SHFL.IDX PT, R0, R3, 0x1, 0x181f ;  /* 0x00381f0003007f89 */ /* 0x00442800000e0000 */
[----:B---34-:R2:W3:Y:S02]  /*26500*/  SHFL.IDX PT, R14, R2, 0x1, 0x181f ;  /* 0x00381f00020e7f89 */ /* 0x0184e400000e0000 */
.L_x_6029:
        /* <DEDUP_REMOVED lines=17> */
.L_x_5703:
[----:B------:R-:W-:Y:S05]  /*26620*/  BSYNC B1 ;  /* 0x0000000000017941 */ /* 0x000fea0003800000 */
.L_x_5702:
[----:B------:R-:W-:-:S03]  /*26630*/  UMOV UR4, 0xffffffff ;  /* 0xffffffff00047882 */ /* 0x000fc60000000000 */
[----:B------:R-:W-:Y:S05]  /*26640*/  BRA.DIV UR4, `(.L_x_5704) ;  /* 0x000000d204c87947 */ /* 0x000fea000b800000 */
[----:B0-----:R0:W0:Y:S04]  /*26650*/  SHFL.IDX PT, R0, R3, 0x2, 0x181f ;  /* 0x00581f0003007f89 */ /* 0x00102800000e0000 */
[----:B---34-:R3:W4:Y:S02]  /*26660*/  SHFL.IDX PT, R14, R2, 0x2, 0x181f ;  /* 0x00581f00020e7f89 */ /* 0x01872400000e0000 */
.L_x_6033:
        /* <DEDUP_REMOVED lines=17> */
.L_x_5706:
[----:B------:R-:W-:Y:S05]  /*26780*/  BSYNC B1 ;  /* 0x0000000000017941 */ /* 0x000fea0003800000 */
.L_x_5705:
[----:B------:R-:W-:-:S03]  /*26790*/  UMOV UR4, 0xffffffff ;  /* 0xffffffff00047882 */ /* 0x000fc60000000000 */
[----:B------:R-:W-:Y:S05]  /*267a0*/  BRA.DIV UR4, `(.L_x_5707) ;  /* 0x000000d204b87947 */ /* 0x000fea000b800000 */
[----:B0-----:R0:W0:Y:S04]  /*267b0*/  SHFL.IDX PT, R0, R3, 0x3, 0x181f ;  /* 0x00781f0003007f89 */ /* 0x00102800000e0000 */
[----:B----4-:R4:W0:Y:S02]  /*267c0*/  SHFL.IDX PT, R14, R2, 0x3, 0x181f ;  /* 0x00781f00020e7f89 */ /* 0x01082400000e0000 */
.L_x_6037:
        /* <DEDUP_REMOVED lines=16> */
.L_x_5690:
[----:B------:R-:W-:Y:S05]  /*268d0*/  BSYNC B0 ;  /* 0x0000000000007941 */ /* 0x000fea0003800000 */
.L_x_5675:
[----:B------:R-:W-:Y:S02]  /*268e0*/  ULDC UR4, c[0x0][0xc3c] ;  /* 0x00030f0000047ab9 */ /* 0x000fe40000000800 */
[----:B------:R-:W-:-:S13]  /*268f0*/  ISETP.GE.AND P0, PT, R227, UR4, PT ;  /* 0x00000004e3007c0c */ /* 0x000fda000bf06270 */
[----:B------:R-:W-:Y:S05]  /*26900*/  @!P0 BRA `(.L_x_5708) ;  /* 0xfffffda800f08947 */ /* 0x000fea000383ffff */
[----:B------:R-:W-:Y:S05]  /*26910*/  BRA `(.L_x_5469) ;  /* 0x0000008c00d87947 */ /* 0x000fea0003800000 */
.L_x_5467:
        /* <DEDUP_REMOVED lines=58> */
.L_x_5712:
[----:B------:R-:W0:Y:S01]  /*26cc0*/  LDC R0, c[0x0][0xc3c] ;  /* 0x00030f00ff007b82 */ /* 0x000e220000000800 */
[----:B------:R-:W-:Y:S01]  /*26cd0*/  UIADD3 UR4, UR4, 0x1f, URZ ;  /* 0x0000001f04047890 */ /* 0x000fe2000fffe03f */
[----:B------:R-:W-:Y:S02]  /*26ce0*/  ULDC UR7, c[0x0][0xc3c] ;  /* 0x00030f0000077ab9 */ /* 0x000fe40000000800 */
[----:B-1----:R-:W-:-:S03]  /*26cf0*/  IMAD.U32 R19, RZ, RZ, UR7 ;  /* 0x00000007ff137e24 */ /* 0x002fc6000f8e00ff */
        /* <DEDUP_REMOVED lines=33> */
.L_x_5710:
        /* <DEDUP_REMOVED lines=13> */
.L_x_5713:
        /* <DEDUP_REMOVED lines=62> */
.L_x_5714:
        /* <DEDUP_REMOVED lines=61> */
.L_x_5715:
[----:B------:R-:W-:-:S05]  /*27790*/  LOP3.LUT R17, RZ, R2, RZ, 0x33, !PT ;  /* 0x00000002ff117212 */ /* 0x000fca00078e33ff */
[----:B------:R-:W-:Y:S01]  /*277a0*/  IMAD.IADD R17, R0, 0x1, R17 ;  /* 0x0000000100117824 */ /* 0x000fe200078e0211 */
[----:B------:R-:W-:Y:S06]  /*277b0*/  BRA `(.L_x_5716) ;  /* 0x00000000000c7947 */ /* 0x000fec0003800000 */
.L_x_5711:
[----:B------:R-:W-:Y:S02]  /*277c0*/  IMAD.MOV.U32 R17, RZ, RZ, RZ ;  /* 0x000000ffff117224 */ /* 0x000fe400078e00ff */
[----:B------:R-:W-:Y:S02]  /*277d0*/  IMAD.U32 R16, RZ, RZ, UR6 ;  /* 0x00000006ff107e24 */ /* 0x000fe4000f8e00ff */
[----:B------:R-:W-:-:S07]  /*277e0*/  IMAD.MOV.U32 R18, RZ, RZ, RZ ;  /* 0x000000ffff127224 */ /* 0x000fce00078e00ff */
.L_x_5716:
[----:B------:R-:W-:-:S13]  /*277f0*/  ISETP.NE.AND P0, PT, R7, RZ, PT ;  /* 0x000000ff0700720c */ /* 0x000fda0003f05270 */
[----:B------:R-:W0:Y:S01]  /*27800*/  @!P0 S2R R3, SR_CgaCtaId ;  /* 0x0000000000038919 */ /* 0x000e220000008800 */
[----:B------:R-:W-:-:S04]  /*27810*/  @!P0 MOV R0, 0x400 ;  /* 0x0000040000008802 */ /* 0x000fc80000000f00 */
[----:B0-----:R-:W-:-:S05]  /*27820*/  @!P0 LEA R0, R3, R0, 0x18 ;  /* 0x0000000003008211 */ /* 0x001fca00078ec0ff */
[----:B------:R2:W-:Y:S01]  /*27830*/  @!P0 STS.128 [R0+0x2a8d0], R16 ;  /* 0x02a8d01000008388 */ /* 0x0005e20000000c00 */
[----:B------:R-:W-:Y:S06]  /*27840*/  BAR.ARV 0x5, 0x180 ;  /* 0x0146000000007b1d */ /* 0x000fec0000002000 */
.L_x_5709:
[----:B------:R3:W-:Y:S01]  /*27850*/  STL [R1+0x2c], RZ ;  /* 0x00002cff01007387 */ /* 0x0007e20000100800 */
[----:B------:R-:W-:Y:S01]  /*27860*/  ULDC UR4, c[0x0][0xc3c] ;  /* 0x00030f0000047ab9 */ /* 0x000fe20000000800 */
[----:B------:R-:W-:Y:S01]  /*27870*/  IMAD.MOV.U32 R28, RZ, RZ, 0x1 ;  /* 0x00000001ff1c7424 */ /* 0x000fe200078e00ff */
[----:B-1----:R-:W-:Y:S01]  /*27880*/  ISETP.GE.AND P0, PT, R19, UR4, PT ;  /* 0x0000000413007c0c */ /* 0x002fe2000bf06270 */
[----:B------:R-:W-:-:S12]  /*27890*/  IMAD.MOV.U32 R25, RZ, RZ, RZ ;  /* 0x000000ffff197224 */ /* 0x000fd800078e00ff */
[----:B---3--:R-:W-:Y:S05]  /*278a0*/  @P0 BRA `(.L_x_5717) ;  /* 0x0000007800f80947 */ /* 0x008fea0003800000 */
[----:B------:R-:W1:Y:S01]  /*278b0*/  S2R R13, SR_TID.X ;  /* 0x00000000000d7919 */ /* 0x000e620000002100 */
[----:B------:R-:W3:Y:S01]  /*278c0*/  S2UR UR4, SR_CgaCtaId ;  /* 0x00000000000479c3 */ /* 0x000ee20000008800 */
[----:B------:R-:W-:Y:S01]  /*278d0*/  BSSY B7, `(.L_x_5717) ;  /* 0x00007bb000077945 */ /* 0x000fe20003800000 */
[----:B------:R-:W-:Y:S01]  /*278e0*/  IMAD.MOV.U32 R29, RZ, RZ, 0x1 ;  /* 0x00000001ff1d7424 */ /* 0x000fe200078e00ff */
[----:B------:R-:W-:Y:S01]  /*278f0*/  ULDC.64 UR40, c[0x0][0x198] ;  /* 0x0000660000287ab9 */ /* 0x000fe20000000a00 */
[----:B------:R-:W-:Y:S01]  /*27900*/  IMAD.MOV.U32 R26, RZ, RZ, RZ ;  /* 0x000000ffff1a7224 */ /* 0x000fe200078e00ff */
[----:B------:R-:W-:Y:S01]  /*27910*/  ULOP3.LUT UR39, UR36, 0x2, URZ, 0xfc, !UPT ;  /* 0x0000000224277892 */ /* 0x000fe2000f8efc3f */
[----:B------:R-:W-:Y:S01]  /*27920*/  IMAD.MOV.U32 R25, RZ, RZ, RZ ;  /* 0x000000ffff197224 */ /* 0x000fe200078e00ff */
[----:B------:R-:W-:Y:S01]  /*27930*/  ULOP3.LUT UR37, UR36, 0x1, URZ, 0xfc, !UPT ;  /* 0x0000000124257892 */ /* 0x000fe2000f8efc3f */
[----:B------:R-:W-:Y:S01]  /*27940*/  IMAD.MOV.U32 R28, RZ, RZ, 0x1 ;  /* 0x00000001ff1c7424 */ /* 0x000fe200078e00ff */
[----:B------:R-:W-:Y:S01]  /*27950*/  ULDC UR38, c[0x0][0xc] ;  /* 0x0000030000267ab9 */ /* 0x000fe20000000800 */
[----:B---3--:R-:W-:-:S02]  /*27960*/  IMAD.U32 R37, RZ, RZ, UR4 ;  /* 0x00000004ff257e24 */ /* 0x008fc4000f8e00ff */
[C---:B-1----:R-:W-:Y:S01]  /*27970*/  IMAD.SHL.U32 R22, R13.reuse, 0x40, RZ ;  /* 0x000000400d167824 */ /* 0x042fe200078e00ff */
[C---:B------:R-:W-:Y:S01]  /*27980*/  LOP3.LUT R12, R13.reuse, 0x7f, RZ, 0xc0, !PT ;  /* 0x0000007f0d0c7812 */ /* 0x040fe200078ec0ff */
[C---:B0-----:R-:W-:Y:S01]  /*27990*/  IMAD.SHL.U32 R2, R13.reuse, 0x80, RZ ;  /* 0x000000800d027824 */ /* 0x041fe200078e00ff */
[C---:B------:R-:W-:Y:S01]  /*279a0*/  SHF.L.U32 R31, R13.reuse, 0x4, RZ ;  /* 0x000000040d1f7819 */ /* 0x040fe200000006ff */
[----:B------:R-:W-:Y:S01]  /*279b0*/  IMAD.SHL.U32 R7, R13, 0x2, RZ ;  /* 0x000000020d077824 */ /* 0x000fe200078e00ff */
[----:B--2---:R-:W-:Y:S02]  /*279c0*/  SHF.R.U32.HI R0, RZ, 0x1, R13 ;  /* 0x00000001ff007819 */ /* 0x004fe4000001160d */
[----:B------:R-:W-:Y:S02]  /*279d0*/  LOP3.LUT R3, R22, 0x180, RZ, 0xc0, !PT ;  /* 0x0000018016037812 */ /* 0x000fe400078ec0ff */
[----:B------:R-:W-:Y:S02]  /*279e0*/  LOP3.LUT R4, R2, 0x380, RZ, 0xc0, !PT ;  /* 0x0000038002047812 */ /* 0x000fe400078ec0ff */
[----:B------:R-:W-:-:S02]  /*279f0*/  SHF.R.U32.HI R5, RZ, 0x5, R12 ;  /* 0x00000005ff057819 */ /* 0x000fc4000001160c */
[----:B------:R-:W-:Y:S02]  /*27a00*/  LOP3.LUT R2, R2, 0x400, RZ, 0xc0, !PT ;  /* 0x0000040002027812 */ /* 0x000fe400078ec0ff */
[----:B------:R-:W-:Y:S02]  /*27a10*/  LOP3.LUT R8, R31, 0x40, RZ, 0xc0, !PT ;  /* 0x000000401f087812 */ /* 0x000fe400078ec0ff */
[----:B------:R-:W-:Y:S01]  /*27a20*/  LOP3.LUT R0, R3, 0x30, R0, 0xf8, !PT ;  /* 0x0000003003007812 */ /* 0x000fe200078ef800 */
[----:B------:R-:W-:Y:S01]  /*27a30*/  IMAD.SHL.U32 R3, R13, 0x8, RZ ;  /* 0x000000080d037824 */ /* 0x000fe200078e00ff */
[----:B------:R-:W-:Y:S01]  /*27a40*/  LOP3.LUT R4, R4, 0x10, R13, 0xf8, !PT ;  /* 0x0000001004047812 */ /* 0x000fe200078ef80d */
[----:B------:R-:W-:Y:S01]  /*27a50*/  IMAD R2, R5, 0x800, R2 ;  /* 0x0000080005027824 */ /* 0x000fe200078e0202 */
[----:B------:R-:W-:Y:S01]  /*27a60*/  R2P PR, R13, 0x6 ;  /* 0x000000060d007804 */ /* 0x000fe20000000000 */
[----:B------:R-:W-:Y:S01]  /*27a70*/  IMAD R9, R5, 0x200, R8 ;  /* 0x0000020005097824 */ /* 0x000fe200078e0208 */
[----:B------:R-:W-:-:S02]  /*27a80*/  LOP3.LUT R6, R31, 0x1b0, RZ, 0xc0, !PT ;  /* 0x000001b01f067812 */ /* 0x000fc400078ec0ff */
[----:B------:R-:W-:Y:S02]  /*27a90*/  LOP3.LUT R5, R4, 0x70, R31, 0x78, !PT ;  /* 0x0000007004057812 */ /* 0x000fe400078e781f */
[----:B------:R-:W-:Y:S01]  /*27aa0*/  LOP3.LUT R3, R0, 0x30, R3, 0x78, !PT ;  /* 0x0000003000037812 */ /* 0x000fe200078e7803 */
[----:B------:R-:W-:Y:S01]  /*27ab0*/  IMAD.MOV.U32 R0, RZ, RZ, 0x20 ;  /* 0x00000020ff007424 */ /* 0x000fe200078e00ff */
[----:B------:R-:W-:Y:S01]  /*27ac0*/  LOP3.LUT R6, R6, 0x30, R7, 0x78, !PT ;  /* 0x0000003006067812 */ /* 0x000fe200078e7807 */
[----:B------:R-:W-:Y:S01]  /*27ad0*/  IMAD.IADD R11, R2, 0x1, R5 ;  /* 0x00000001020b7824 */ /* 0x000fe200078e0205 */
[----:B------:R-:W-:Y:S01]  /*27ae0*/  MOV R4, 0x400 ;  /* 0x0000040000047802 */ /* 0x000fe20000000f00 */
[----:B------:R-:W-:Y:S01]  /*27af0*/  IMAD.SHL.U32 R2, R13, 0x20, RZ ;  /* 0x000000200d027824 */ /* 0x000fe200078e00ff */
[----:B------:R-:W-:Y:S01]  /*27b00*/  SEL R0, R0, 0xffffffe0, !P1 ;  /* 0xffffffe000007807 */ /* 0x000fe20004800000 */
[----:B------:R-:W-:Y:S01]  /*27b10*/  IMAD.IADD R10, R6, 0x1, R9 ;  /* 0x00000001060a7824 */ /* 0x000fe200078e0209 */
[----:B------:R-:W-:Y:S01]  /*27b20*/  LEA R23, R37, R4, 0x18 ;  /* 0x0000000425177211 */ /* 0x000fe200078ec0ff */
[----:B------:R-:W-:Y:S01]  /*27b30*/  VIADD R5, R11, 0x40 ;  /* 0x000000400b057836 */ /* 0x000fe20000000000 */
[----:B------:R-:W-:Y:S01]  /*27b40*/  LOP3.LUT R22, R3, 0x640, R22, 0xf8, !PT ;  /* 0x0000064003167812 */ /* 0x000fe200078ef816 */
[----:B------:R-:W-:Y:S01]  /*27b50*/  @P2 VIADD R5, R11, 0xffffffc0 ;  /* 0xffffffc00b052836 */ /* 0x000fe20000000000 */
[----:B------:R-:W-:Y:S01]  /*27b60*/  STL [R1+0xc], R10 ;  /* 0x00000c0a01007387 */ /* 0x000fe20000100800 */
[C---:B------:R-:W-:Y:S01]  /*27b70*/  IMAD.IADD R4, R0.reuse, 0x1, R11 ;  /* 0x0000000100047824 */ /* 0x040fe200078e020b */
[----:B------:R-:W-:Y:S01]  /*27b80*/  SHF.R.U32.HI R3, RZ, 0x2, R12 ;  /* 0x00000002ff037819 */ /* 0x000fe2000001160c */
[----:B------:R-:W-:Y:S01]  /*27b90*/  IMAD.IADD R0, R0, 0x1, R5 ;  /* 0x0000000100007824 */ /* 0x000fe200078e0205 */
[----:B------:R-:W-:Y:S01]  /*27ba0*/  STL [R1+0x8], R11 ;  /* 0x0000080b01007387 */ /* 0x000fe20000100800 */
[----:B------:R-:W-:-:S02]  /*27bb0*/  LOP3.LUT R2, R2, 0x60, RZ, 0xc0, !PT ;  /* 0x0000006002027812 */ /* 0x000fc400078ec0ff */
[----:B------:R-:W-:Y:S01]  /*27bc0*/  LOP3.LUT R31, R31, 0x30, RZ, 0xc0, !PT ;  /* 0x000000301f1f7812 */ /* 0x000fe200078ec0ff */
[----:B------:R-:W-:Y:S04]  /*27bd0*/  STL [R1], R5 ;  /* 0x0000000501007387 */ /* 0x000fe80000100800 */
[----:B------:R-:W-:Y:S04]  /*27be0*/  STL [R1+0x4], R4 ;  /* 0x0000040401007387 */ /* 0x000fe80000100800 */
[----:B------:R-:W-:Y:S04]  /*27bf0*/  STL [R1+0x2c], RZ ;  /* 0x00002cff01007387 */ /* 0x000fe80000100800 */
[----:B------:R0:W-:Y:S02]  /*27c00*/  STL [R1+0x10], R0 ;  /* 0x0000100001007387 */ /* 0x0001e40000100800 */
[----:B0-----:R-:W-:Y:S01]  /*27c10*/  LOP3.LUT R0, R3, R2, RZ, 0xfc, !PT ;  /* 0x0000000203007212 */ /* 0x001fe200078efcff */
[----:B------:R-:W-:Y:S01]  /*27c20*/  IMAD.IADD R0, R23, 0x1, R10 ;  /* 0x0000000117007824 */ /* 0x000fe200078e020a */
[----:B------:R-:W-:-:S02]  /*27c30*/  LOP3.LUT R3, R31, 0x40, RZ, 0xfc, !PT ;  /* 0x000000401f037812 */ /* 0x000fc400078efcff */
[----:B------:R-:W-:Y:S02]  /*27c40*/  LOP3.LUT R2, R31, 0x80, RZ, 0xfc, !PT ;  /* 0x000000801f027812 */ /* 0x000fe400078efcff */
[----:B------:R0:W-:Y:S01]  /*27c50*/  STL [R1+0x14], R0 ;  /* 0x0000140001007387 */ /* 0x0001e20000100800 */
[C---:B------:R-:W-:Y:S02]  /*27c60*/  LOP3.LUT R3, R22.reuse, 0x2800, RZ, 0xfc, !PT ;  /* 0x0000280016037812 */ /* 0x040fe400078efcff */
[C---:B------:R-:W-:Y:S02]  /*27c70*/  LOP3.LUT R2, R22.reuse, 0x4800, RZ, 0xfc, !PT ;  /* 0x0000480016027812 */ /* 0x040fe400078efcff */
[C---:B------:R-:W-:Y:S02]  /*27c80*/  LOP3.LUT R3, R22.reuse, 0x5000, RZ, 0xfc, !PT ;  /* 0x0000500016037812 */ /* 0x040fe400078efcff */
[C---:B------:R-:W-:Y:S02]  /*27c90*/  LOP3.LUT R2, R22.reuse, 0x3800, RZ, 0xfc, !PT ;  /* 0x0000380016027812 */ /* 0x040fe400078efcff */
[----:B0-----:R-:W-:-:S02]  /*27ca0*/  LOP3.LUT R0, R22, 0x3000, RZ, 0xfc, !PT ;  /* 0x0000300016007812 */ /* 0x001fc400078efcff */
[----:B------:R-:W-:-:S07]  /*27cb0*/  LOP3.LUT R0, R22, 0x5800, RZ, 0xfc, !PT ;  /* 0x0000580016007812 */ /* 0x000fce00078efcff */
.L_x_5855:
[----:B------:R-:W-:Y:S05]  /*27cc0*/  YIELD ;  /* 0x0000000000007946 */ /* 0x000fea0003800000 */
[----:B------:R-:W-:Y:S01]  /*27cd0*/  ULDC.64 UR4, c[0x0][0xa28] ;  /* 0x00028a0000047ab9 */ /* 0x000fe20000000a00 */
[----:B------:R-:W-:Y:S01]  /*27ce0*/  IMAD.MOV.U32 R34, RZ, RZ, RZ ;  /* 0x000000ffff227224 */ /* 0x000fe200078e00ff */
[----:B------:R-:W-:Y:S01]  /*27cf0*/  ISETP.NE.U32.AND P0, PT, RZ, UR4, PT ;  /* 0x00000004ff007c0c */ /* 0x000fe2000bf05070 */
[----:B0-----:R-:W0:Y:S01]  /*27d00*/  LDC.64 R4, c[0x0][0xa00] ;  /* 0x00028000ff047b82 */ /* 0x001e220000000a00 */
[----:B------:R-:W-:Y:S02]  /*27d10*/  ULDC.64 UR6, c[0x0][0xa10] ;  /* 0x0002840000067ab9 */ /* 0x000fe40000000a00 */
[----:B------:R-:W-:Y:S01]  /*27d20*/  ISETP.NE.AND.EX P0, PT, RZ, UR5, PT, P0 ;  /* 0x00000005ff007c0c */ /* 0x000fe2000bf05300 */
[----:B------:R-:W-:-:S12]  /*27d30*/  ULDC.64 UR4, c[0x0][0xa18] ;  /* 0x0002860000047ab9 */ /* 0x000fd80000000a00 */
[----:B-1----:R-:W1:Y:S01]  /*27d40*/  @P0 LDC.64 R2, c[0x0][0xa28] ;  /* 0x00028a00ff020b82 */ /* 0x002e620000000a00 */
[----:B------:R-:W-:Y:S01]  /*27d50*/  ISETP.NE.U32.AND P1, PT, RZ, UR6, PT ;  /* 0x00000006ff007c0c */ /* 0x000fe2000bf25070 */
[----:B-1----:R-:W-:-:S05]  /*27d60*/  @P0 IMAD.WIDE R2, R19, 0x4, R2 ;  /* 0x0000000413020825 */ /* 0x002fca00078e0202 */
[----:B------:R1:W5:Y:S01]  /*27d70*/  @P0 LDG.E R34, desc[UR42][R2.64] ;  /* 0x0000002a02220981 */ /* 0x000362000c1e1900 */
[----:B------:R-:W-:Y:S01]  /*27d80*/  ISETP.NE.U32.AND P0, PT, RZ, UR4, PT ;  /* 0x00000004ff007c0c */ /* 0x000fe2000bf05070 */
[----:B------:R-:W-:Y:S01]  /*27d90*/  IMAD.MOV.U32 R8, RZ, RZ, RZ ;  /* 0x000000ffff087224 */ /* 0x000fe200078e00ff */
[----:B------:R-:W-:Y:S01]  /*27da0*/  ISETP.NE.AND.EX P1, PT, RZ, UR7, PT, P1 ;  /* 0x00000007ff007c0c */ /* 0x000fe2000bf25310 */
[----:B0-----:R-:W-:Y:S01]  /*27db0*/  IMAD.WIDE R4, R19, 0x4, R4 ;  /* 0x0000000413047825 */ /* 0x001fe200078e0204 */
[----:B------:R-:W-:Y:S01]  /*27dc0*/  ISETP.NE.AND.EX P2, PT, RZ, UR5, PT, P0 ;  /* 0x00000005ff007c0c */ /* 0x000fe2000bf45300 */
[----:B------:R-:W-:Y:S02]  /*27dd0*/  ULDC.64 UR4, c[0x0][0xa00] ;  /* 0x0002800000047ab9 */ /* 0x000fe40000000a00 */
[----:B------:R-:W-:Y:S01]  /*27de0*/  ISETP.NE.U32.AND P0, PT, RZ, UR4, PT ;  /* 0x00000004ff007c0c */ /* 0x000fe2000bf05070 */
[----:B------:R-:W-:Y:S01]  /*27df0*/  IMAD.MOV.U32 R0, RZ, RZ, RZ ;  /* 0x000000ffff007224 */ /* 0x000fe200078e00ff */
[----:B-1----:R-:W0:Y:S02]  /*27e00*/  LDC.64 R2, c[0x0][0xa10] ;  /* 0x00028400ff027b82 */ /* 0x002e240000000a00 */
[----:B------:R-:W-:-:S06]  /*27e10*/  ISETP.NE.AND.EX P0, PT, RZ, UR5, PT, P0 ;  /* 0x00000005ff007c0c */ /* 0x000fcc000bf05300 */
[----:B------:R-:W1:Y:S07]  /*27e20*/  @P2 LDC.64 R6, c[0x0][0xa18] ;  /* 0x00028600ff062b82 */ /* 0x000e6e0000000a00 */
[----:B--2---:R-:W2:Y:S01]  /*27e30*/  @P0 LDG.E R8, desc[UR42][R4.64] ;  /* 0x0000002a04080981 */ /* 0x004ea2000c1e1900 */
[----:B0-----:R-:W-:-:S05]  /*27e40*/  IMAD.WIDE R2, R19, 0x4, R2 ;  /* 0x0000000413027825 */ /* 0x001fca00078e0202 */
[----:B------:R-:W5:Y:S01]  /*27e50*/  @P1 LDG.E R0, desc[UR42][R2.64] ;  /* 0x0000002a02001981 */ /* 0x000f62000c1e1900 */
[----:B------:R-:W-:Y:S02]  /*27e60*/  ULDC UR4, c[0x0][0x288] ;  /* 0x0000a20000047ab9 */ /* 0x000fe40000000800 */
[----:B------:R-:W-:Y:S01]  /*27e70*/  IMAD.U32 R35, RZ, RZ, UR4 ;  /* 0x00000004ff237e24 */ /* 0x000fe2000f8e00ff */
[----:B------:R-:W-:Y:S02]  /*27e80*/  ULDC.64 UR4, c[0x0][0x418] ;  /* 0x0001060000047ab9 */ /* 0x000fe40000000a00 */
[----:B------:R-:W-:-:S03]  /*27e90*/  UISETP.NE.U32.AND UP0, UPT, UR4, URZ, UPT ;  /* 0x0000003f0400728c */ /* 0x000fc6000bf05070 */
[----:B------:R-:W-:Y:S01]  /*27ea0*/  ULDC UR4, c[0x0][0x424] ;  /* 0x0001090000047ab9 */ /* 0x000fe20000000800 */
[----:B------:R-:W-:Y:S01]  /*27eb0*/  UISETP.NE.AND.EX UP0, UPT, UR5, URZ, UPT, UP0 ;  /* 0x0000003f0500728c */ /* 0x000fe2000bf05300 */
[----:B-1----:R-:W-:Y:S02]  /*27ec0*/  @P2 IMAD.WIDE R6, R19, 0x4, R6 ;  /* 0x0000000413062825 */ /* 0x002fe400078e0206 */
[----:B------:R-:W-:Y:S01]  /*27ed0*/  ULDC UR5, c[0x0][0x2f0] ;  /* 0x0000bc0000057ab9 */ /* 0x000fe20000000800 */
[----:B------:R-:W-:Y:S02]  /*27ee0*/  USEL UR4, UR4, 0x1, UP0 ;  /* 0x0000000104047887 */ /* 0x000fe40008000000 */
[----:B------:R0:W5:Y:S02]  /*27ef0*/  @P2 LDG.E R35, desc[UR42][R6.64] ;  /* 0x0000002a06232981 */ /* 0x000164000c1e1900 */
[----:B------:R-:W-:-:S03]  /*27f00*/  UIMAD UR4, UR4, UR5, URZ ;  /* 0x00000005040472a4 */ /* 0x000fc6000f8e023f */
[----:B------:R-:W-:-:S03]  /*27f10*/  ULDC UR5, c[0x0][0x348] ;  /* 0x0000d20000057ab9 */ /* 0x000fc60000000800 */
[----:B0-----:R-:W-:Y:S01]  /*27f20*/  IMAD.U32 R7, RZ, RZ, UR4 ;  /* 0x00000004ff077e24 */ /* 0x001fe2000f8e00ff */
[----:B--2---:R0:W-:Y:S02]  /*27f30*/  STL [R1+0x18], R8 ;  /* 0x0000180801007387 */ /* 0x0041e40000100800 */
[----:B0-----:R-:W-:Y:S01]  /*27f40*/  IMAD.U32 R8, RZ, RZ, UR5 ;  /* 0x00000005ff087e24 */ /* 0x001fe2000f8e00ff */
[----:B------:R-:W-:Y:S06]  /*27f50*/  @P2 BRA `(.L_x_5718) ;  /* 0x0000000000102947 */ /* 0x000fec0003800000 */
[----:B------:R-:W-:Y:S05]  /*27f60*/  @!P0 BRA `(.L_x_5718) ;  /* 0x00000000000c8947 */ /* 0x000fea0003800000 */
[----:B-----5:R-:W2:Y:S04]  /*27f70*/  LDG.E R35, desc[UR42][R4.64] ;  /* 0x0000002a04237981 */ /* 0x020ea8000c1e1900 */
[----:B------:R-:W2:Y:S02]  /*27f80*/  LDG.E R4, desc[UR42][R4.64+0x4] ;  /* 0x0000042a04047981 */ /* 0x000ea4000c1e1900 */
[----:B--2---:R-:W-:-:S07]  /*27f90*/  IMAD.IADD R35, R4, 0x1, -R35 ;  /* 0x0000000104237824 */ /* 0x004fce00078e0a23 */
.L_x_5718:
        /* <DEDUP_REMOVED lines=9> */
[----:B------:R-:W0:Y:S02]  /*28030*/  LDC.64 R4, c[0x0][0xa20] ;  /* 0x00028800ff047b82 */ /* 0x000e240000000a00 */
[----:B0-----:R-:W-:-:S05]  /*28040*/  IMAD.WIDE R4, R19, 0x4, R4 ;  /* 0x0000000413047825 */ /* 0x001fca00078e0204 */
[----:B------:R0:W5:Y:S01]  /*28050*/  LDG.E R7, desc[UR42][R4.64] ;  /* 0x0000002a04077981 */ /* 0x000162000c1e1900 */
[----:B------:R-:W-:Y:S05]  /*28060*/  BRA `(.L_x_5720) ;  /* 0x0000000000247947 */ /* 0x000fea0003800000 */
.L_x_5719:
        /* <DEDUP_REMOVED lines=9> */
.L_x_5720:
[----:B0-----:R-:W2:Y:S04]  /*28100*/  @P1 LDG.E R4, desc[UR42][R2.64] ;  /* 0x0000002a02041981 */ /* 0x001ea8000c1e1900 */
[----:B------:R0:W2:Y:S01]  /*28110*/  @P1 LDG.E R5, desc[UR42][R2.64+0x4] ;  /* 0x0000042a02051981 */ /* 0x0000a2000c1e1900 */
[----:B------:R-:W-:Y:S02]  /*28120*/  IMAD.SHL.U32 R17, R17, 0x80, RZ ;  /* 0x0000008011117824 */ /* 0x000fe400078e00ff */
[----:B-----5:R-:W-:Y:S02]  /*28130*/  IMAD.IADD R7, R7, 0x1, -R34 ;  /* 0x0000000107077824 */ /* 0x020fe400078e0a22 */
[----:B------:R-:W-:Y:S01]  /*28140*/  VIADD R10, R17, 0x7f ;  /* 0x0000007f110a7836 */ /* 0x000fe20000000000 */
[----:B0-----:R-:W0:Y:S02]  /*28150*/  LDC R2, c[0x0][0x448] ;  /* 0x00011200ff027b82 */ /* 0x001e240000000800 */
[----:B0-----:R-:W-:-:S13]  /*28160*/  ISETP.NE.AND P2, PT, R2, 0x1, PT ;  /* 0x000000010200780c */ /* 0x001fda0003f45270 */
[----:B------:R-:W0:Y:S08]  /*28170*/  @P2 LDC R3, c[0x0][0x44c] ;  /* 0x00011300ff032b82 */ /* 0x000e300000000800 */
[----:B------:R-:W1:Y:S01]  /*28180*/  @P2 LDC R2, c[0x0][0x450] ;  /* 0x00011400ff022b82 */ /* 0x000e620000000800 */
[----:B0-----:R-:W-:-:S05]  /*28190*/  @P2 IMAD.HI.U32 R3, R10, R3, RZ ;  /* 0x000000030a032227 */ /* 0x001fca00078e00ff */
[----:B-1----:R-:W-:Y:S01]  /*281a0*/  @P2 SHF.R.U32.HI R10, RZ, R2, R3 ;  /* 0x00000002ff0a2219 */ /* 0x002fe20000011603 */
[----:B--2---:R-:W-:-:S04]  /*281b0*/  @P1 IMAD.IADD R8, R5, 0x1, -R4 ;  /* 0x0000000105081824 */ /* 0x004fc800078e0a04 */
[----:B------:R-:W-:-:S04]  /*281c0*/  IMAD.IADD R27, R7, 0x1, R8 ;  /* 0x00000001071b7824 */ /* 0x000fc800078e0208 */
[C---:B------:R-:W-:Y:S01]  /*281d0*/  VIADD R21, R27.reuse, 0x7f ;  /* 0x0000007f1b157836 */ /* 0x040fe20000000000 */
[----:B------:R-:W-:-:S04]  /*281e0*/  IADD3 R9, R27, 0x1, -R35 ;  /* 0x000000011b097810 */ /* 0x000fc80007ffe823 */
[----:B------:R-:W-:Y:S01]  /*281f0*/  SHF.R.S32.HI R2, RZ, 0x1f, R21 ;  /* 0x0000001fff027819 */ /* 0x000fe20000011415 */
[----:B------:R-:W-:-:S03]  /*28200*/  IMAD.IADD R10, R9, 0x1, R10 ;  /* 0x00000001090a7824 */ /* 0x000fc600078e020a */
[----:B------:R-:W-:Y:S02]  /*28210*/  LEA.HI R21, R2, R21, RZ, 0x7 ;  /* 0x0000001502157211 */ /* 0x000fe400078f38ff */
[----:B------:R-:W0:Y:S02]  /*28220*/  LDC.64 R2, c[0x0][0x9e0] ;  /* 0x00027800ff027b82 */ /* 0x000e240000000a00 */
[----:B------:R-:W-:Y:S02]  /*28230*/  SHF.R.S32.HI R21, RZ, 0x7, R21 ;  /* 0x00000007ff157819 */ /* 0x000fe40000011415 */
[----:B0-----:R-:W-:Y:S01]  /*28240*/  ISETP.GE.AND P3, PT, R3, 0x1, PT ;  /* 0x000000010300780c */ /* 0x001fe20003f66270 */
        /* <DEDUP_REMOVED lines=13> */
.L_x_5723:
[----:B------:R-:W-:-:S13]  /*28320*/  ISETP.NE.AND P0, PT, R3, 0x1, PT ;  /* 0x000000010300780c */ /* 0x000fda0003f05270 */
[----:B------:R-:W0:Y:S02]  /*28330*/  @P0 LDC.64 R4, c[0x0][0x9e8] ;  /* 0x00027a00ff040b82 */ /* 0x000e240000000a00 */
[----:B0-----:R-:W-:-:S05]  /*28340*/  @P0 IMAD.HI.U32 R4, R11, R4, RZ ;  /* 0x000000040b040227 */ /* 0x001fca00078e00ff */
[----:B------:R-:W-:-:S07]  /*28350*/  @P0 SHF.R.U32.HI R11, RZ, R5, R4 ;  /* 0x00000005ff0b0219 */ /* 0x000fce0000011604 */
.L_x_5724:
[----:B------:R-:W-:Y:S05]  /*28360*/  BSYNC B0 ;  /* 0x0000000000007941 */ /* 0x000fea0003800000 */
.L_x_5722:
[----:B------:R-:W-:-:S05]  /*28370*/  IMAD R11, R11, R3, R3 ;  /* 0x000000030b0b7224 */ /* 0x000fca00078e0203 */
[----:B------:R-:W-:-:S07]  /*28380*/  VIMNMX R2, R2, R11, PT ;  /* 0x0000000b02027248 */ /* 0x000fce0003fe0100 */
.L_x_5721:
[----:B------:R-:W0:Y:S01]  /*28390*/  @P2 LDC R10, c[0x0][0x44c] ;  /* 0x00011300ff0a2b82 */ /* 0x000e220000000800 */
[----:B------:R-:W-:Y:S01]  /*283a0*/  VIADD R2, R2, 0x7f ;  /* 0x0000007f02027836 */ /* 0x000fe20000000000 */
[----:B------:R-:W-:Y:S01]  /*283b0*/  ULDC UR4, c[0x0][0x9dc] ;  /* 0x0002770000047ab9 */ /* 0x000fe20000000800 */
[----:B------:R-:W-:Y:S02]  /*283c0*/  IMAD.MOV.U32 R4, RZ, RZ, R17 ;  /* 0x000000ffff047224 */ /* 0x000fe400078e0011 */
[----:B------:R-:W-:-:S03]  /*283d0*/  IMAD.IADD R20, R27, 0x1, -R35 ;  /* 0x000000011b147824 */ /* 0x000fc600078e0a23 */
[----:B------:R-:W1:Y:S01]  /*283e0*/  @P2 LDC R5, c[0x0][0x450] ;  /* 0x00011400ff052b82 */ /* 0x000e620000000800 */
[----:B0-----:R-:W-:-:S05]  /*283f0*/  @P2 IMAD.HI.U32 R10, R17, R10, RZ ;  /* 0x0000000a110a2227 */ /* 0x001fca00078e00ff */
[----:B-1----:R-:W-:Y:S02]  /*28400*/  @P2 SHF.R.U32.HI R4, RZ, R5, R10 ;  /* 0x00000005ff042219 */ /* 0x002fe4000001160a */
        /* <DEDUP_REMOVED lines=17> */
.L_x_5727:
[----:B------:R-:W-:-:S13]  /*28520*/  ISETP.NE.AND P0, PT, R3, 0x1, PT ;  /* 0x000000010300780c */ /* 0x000fda0003f05270 */
[----:B------:R-:W0:Y:S02]  /*28530*/  @P0 LDC.64 R4, c[0x0][0x9e8] ;  /* 0x00027a00ff040b82 */ /* 0x000e240000000a00 */
[----:B0-----:R-:W-:-:S05]  /*28540*/  @P0 IMAD.HI.U32 R4, R11, R4, RZ ;  /* 0x000000040b040227 */ /* 0x001fca00078e00ff */
[----:B------:R-:W-:-:S07]  /*28550*/  @P0 SHF.R.U32.HI R11, RZ, R5, R4 ;  /* 0x00000005ff0b0219 */ /* 0x000fce0000011604 */
.L_x_5728:
[----:B------:R-:W-:Y:S05]  /*28560*/  BSYNC B0 ;  /* 0x0000000000007941 */ /* 0x000fea0003800000 */
.L_x_5726:
[----:B------:R-:W-:-:S05]  /*28570*/  IMAD R3, R11, R3, RZ ;  /* 0x000000030b037224 */ /* 0x000fca00078e02ff */
[----:B------:R-:W-:-:S07]  /*28580*/  VIMNMX R2, R2, R3, !PT ;  /* 0x0000000302027248 */ /* 0x000fce0007fe0100 */
.L_x_5725:
        /* <DEDUP_REMOVED lines=14> */
[----:B------:R-:W-:Y:S02]  /*28670*/  IADD3 R12, R5, -0x1, R10 ;  /* 0xffffffff050c7810 */ /* 0x000fe40007ffe00a */
        /* <DEDUP_REMOVED lines=24> */
.L_x_5730:
[----:B------:R-:W-:Y:S05]  /*28800*/  BSYNC B0 ;  /* 0x0000000000007941 */ /* 0x000fea0003800000 */
.L_x_5729:
[-C--:B------:R-:W-:Y:S01]  /*28810*/  IMAD R4, R33, R2.reuse, R4 ;  /* 0x0000000221047224 */ /* 0x080fe200078e0204 */
[----:B------:R-:W-:Y:S04]  /*28820*/  BSSY B0, `(.L_x_5731) ;  /* 0x0000150000007945 */ /* 0x000fe80003800000 */
[C---:B------:R-:W-:Y:S01]  /*28830*/  VIADDMNMX R2, R4.reuse, R2, R10, PT ;  /* 0x0000000204027246 */ /* 0x040fe2000380010a */
[----:B------:R-:W-:-:S04]  /*28840*/  IMAD R4, R4, 0x80, -R7 ;  /* 0x0000008004047824 */ /* 0x000fc800078e0a07 */
        /* <DEDUP_REMOVED lines=20> */
.L_x_6040:
[----:B-1----:R-:W-:Y:S02]  /*28990*/  ISETP.NE.AND P0, PT, R14, RZ, PT ;  /* 0x000000ff0e00720c */ /* 0x002fe40003f05270 */
[----:B------:R-:W-:-:S11]  /*289a0*/  PLOP3.LUT P6, PT, PT, PT, PT, 0x8, 0x0 ;  /* 0x000000000000781c */ /* 0x000fd60003fce170 */
[----:B------:R-:W-:Y:S05]  /*289b0*/  @P0 BRA `(.L_x_5734) ;  /* 0x00000000000c0947 */ /* 0x000fea0003800000 */
[----:B------:R-:W-:-:S03]  /*289c0*/  UMOV UR4, 0xffffffff ;  /* 0xffffffff00047882 */ /* 0x000fc60000000000 */
[----:B------:R-:W-:Y:S05]  /*289d0*/  BRA.DIV UR4, `(.L_x_5735) ;  /* 0x000000b204a87947 */ /* 0x000fea000b800000 */
[----:B------:R-:W-:-:S13]  /*289e0*/  ELECT P6, URZ, PT ;  /* 0x00000000003f782f */ /* 0x000fda00038c0000 */
.L_x_5734:
        /* <DEDUP_REMOVED lines=9> */
.L_x_6043:
[----:B------:R-:W-:Y:S05]  /*28a80*/  BSYNC B1 ;  /* 0x0000000000017941 */ /* 0x000fea0003800000 */
.L_x_5736:
        /* <DEDUP_REMOVED lines=10> */
.L_x_6044:
[----:B------:R-:W-:Y:S05]  /*28b30*/  BSYNC B2 ;  /* 0x0000000000027941 */ /* 0x000fea0003800000 */
.L_x_5740:
        /* <DEDUP_REMOVED lines=9> */
.L_x_5743:
[----:B------:R-:W-:Y:S05]  /*28bd0*/  BSYNC B2 ;  /* 0x0000000000027941 */ /* 0x000fea0003800000 */
.L_x_5742:
        /* <DEDUP_REMOVED lines=8> */
[----:B0-----:R-:W-:Y:S01]  /*28c60*/  VIADD R5, R11, 0x2a890 ;  /* 0x0002a8900b057836 */ /* 0x001fe20000000000 */
[----:B------:R-:W-:Y:S01]  /*28c70*/  UMOV UR6, 0x0 ;  /* 0x0000000000067882 */ /* 0x000fe20000000000 */
[----:B------:R-:W-:Y:S01]  /*28c80*/  VIADD R12, R8, 0x1e400 ;  /* 0x0001e400080c7836 */ /* 0x000fe20000000000 */
[----:B------:R-:W-:-:S09]  /*28c90*/  UMOV UR7, 0x12f00000 ;  /* 0x12f0000000077882 */ /* 0x000fd20000000000 */
.L_x_5744:
        /* <DEDUP_REMOVED lines=16> */
.L_x_5745:
        /* <DEDUP_REMOVED lines=16> */
.L_x_5746:
        /* <DEDUP_REMOVED lines=13> */
.L_x_6045:
[----:B------:R-:W-:Y:S05]  /*28f70*/  BSYNC B2 ;  /* 0x0000000000027941 */ /* 0x000fea0003800000 */
.L_x_5747:
        /* <DEDUP_REMOVED lines=11> */
.L_x_5750:
[----:B------:R-:W-:Y:S05]  /*29030*/  BSYNC B2 ;  /* 0x0000000000027941 */ /* 0x000fea0003800000 */
.L_x_5749:
        /* <DEDUP_REMOVED lines=8> */
.L_x_5751:
        /* <DEDUP_REMOVED lines=15> */
.L_x_5752:
        /* <DEDUP_REMOVED lines=15> */
.L_x_5753:
        /* <DEDUP_REMOVED lines=10> */
.L_x_5739:
[----:B------:R-:W-:Y:S05]  /*29340*/  BSYNC B1 ;  /* 0x0000000000017941 */ /* 0x000fea0003800000 */
.L_x_5738:
        /* <DEDUP_REMOVED lines=9> */
.L_x_5770:
        /* <DEDUP_REMOVED lines=11> */
.L_x_6046:
[----:B------:R-:W-:Y:S05]  /*29490*/  BSYNC B2 ;  /* 0x0000000000027941 */ /* 0x000fea0003800000 */
.L_x_5756:
        /* <DEDUP_REMOVED lines=9> */
.L_x_5759:
[----:B------:R-:W-:Y:S05]  /*29530*/  BSYNC B2 ;  /* 0x0000000000027941 */ /* 0x000fea0003800000 */
.L_x_5758:
[----:B------:R-:W-:Y:S01]  /*29540*/  IMAD.MOV.U32 R14, RZ, RZ, RZ ;  /* 0x000000ffff0e7224 */ /* 0x000fe200078e00ff */
[----:B------:R-:W-:Y:S01]  /*29550*/  UIADD3 UR4, UP0, UR40, 0x570, URZ ;  /* 0x0000057028047890 */ /* 0x000fe2000ff1e03f */
[----:B------:R-:W-:Y:S01]  /*29560*/  IMAD R7, R26, 0x6000, R23 ;  /* 0x000060001a077824 */ /* 0x000fe200078e0217 */
[----:B------:R-:W-:Y:S01]  /*29570*/  PLOP3.LUT P1, PT, PT, PT, PT, 0x80, 0x0 ;  /* 0x000000000000781c */ /* 0x000fe20003f2f070 */
[----:B0-----:R-:W-:Y:S01]  /*29580*/  IMAD R5, R11, 0x80, R0 ;  /* 0x000000800b057824 */ /* 0x001fe200078e0200 */
[----:B------:R-:W-:Y:S01]  /*29590*/  R2UR UR10, R14 ;  /* 0x000000000e0a72ca */ /* 0x000fe200000e0000 */
[----:B------:R-:W-:Y:S01]  /*295a0*/  VIADD R3, R10, 0x2a890 ;  /* 0x0002a8900a037836 */ /* 0x000fe20000000000 */
[----:B------:R-:W-:Y:S01]  /*295b0*/  UIADD3.X UR5, URZ, UR41, URZ, UP0, !UPT ;  /* 0x000000293f057290 */ /* 0x000fe200087fe43f */
[----:B------:R-:W-:Y:S01]  /*295c0*/  VIADD R12, R7, 0x1e400 ;  /* 0x0001e400070c7836 */ /* 0x000fe20000000000 */
[----:B------:R-:W-:Y:S01]  /*295d0*/  UMOV UR6, 0x0 ;  /* 0x0000000000067882 */ /* 0x000fe20000000000 */
[----:B------:R-:W-:-:S10]  /*295e0*/  UMOV UR7, 0x12f00000 ;  /* 0x12f0000000077882 */ /* 0x000fd40000000000 */
.L_x_5760:
        /* <DEDUP_REMOVED lines=16> */
.L_x_5761:
        /* <DEDUP_REMOVED lines=16> */
.L_x_5762:
        /* <DEDUP_REMOVED lines=13> */
.L_x_6047:
[----:B------:R-:W-:Y:S05]  /*298c0*/  BSYNC B2 ;  /* 0x0000000000027941 */ /* 0x000fea0003800000 */
.L_x_5763:
        /* <DEDUP_REMOVED lines=11> */
.L_x_5766:
[----:B------:R-:W-:Y:S05]  /*29980*/  BSYNC B2 ;  /* 0x0000000000027941 */ /* 0x000fea0003800000 */
.L_x_5765:
        /* <DEDUP_REMOVED lines=8> */
.L_x_5767:
        /* <DEDUP_REMOVED lines=15> */
.L_x_5768:
        /* <DEDUP_REMOVED lines=15> */
.L_x_5769:
        /* <DEDUP_REMOVED lines=10> */
.L_x_5755:
[----:B------:R-:W-:Y:S05]  /*29c90*/  BSYNC B1 ;  /* 0x0000000000017941 */ /* 0x000fea0003800000 */
.L_x_5754:
[C---:B------:R-:W-:Y:S01]  /*29ca0*/  ISETP.GT.AND P2, PT, R11.reuse, R4, PT ;  /* 0x000000040b00720c */ /* 0x040fe20003f44270 */
[----:B------:R-:W-:Y:S02]  /*29cb0*/  VIADD R26, R26, 0x1 ;  /* 0x000000011a1a7836 */ /* 0x000fe40000000000 */
[----:B------:R-:W-:-:S03]  /*29cc0*/  VIADD R11, R11, 0xffffffff ;  /* 0xffffffff0b0b7836 */ /* 0x000fc60000000000 */
[----:B------:R-:W-:-:S04]  /*29cd0*/  ISETP.NE.AND P1, PT, R26, 0x2, PT ;  /* 0x000000021a00780c */ /* 0x000fc80003f25270 */
[----:B------:R-:W-:Y:S02]  /*29ce0*/  SEL R3, RZ, 0x1, P1 ;  /* 0x00000001ff037807 */ /* 0x000fe40000800000 */
[----:B------:R-:W-:Y:S02]  /*29cf0*/  SEL R26, R26, RZ, P1 ;  /* 0x000000ff1a1a7207 */ /* 0x000fe40000800000 */
[----:B------:R-:W-:Y:S01]  /*29d00*/  LOP3.LUT R29, R29, R3, RZ, 0x3c, !PT ;  /* 0x000000031d1d7212 */ /* 0x000fe200078e3cff */
[----:B------:R-:W-:Y:S06]  /*29d10*/  @P2 BRA `(.L_x_5770) ;  /* 0xfffffff400b02947 */ /* 0x000fec000383ffff */
.L_x_5732:
[----:B------:R-:W-:Y:S05]  /*29d20*/  BSYNC B0 ;  /* 0x0000000000007941 */ /* 0x000fea0003800000 */
.L_x_5731:
[----:B------:R-:W1:Y:S01]  /*29d30*/  LDC R0, c[0x0][0x448] ;  /* 0x00011200ff007b82 */ /* 0x000e620000000800 */
[----:B------:R-:W-:Y:S01]  /*29d40*/  VIADD R2, R17, 0x7f ;  /* 0x0000007f11027836 */ /* 0x000fe20000000000 */
[----:B------:R-:W-:Y:S06]  /*29d50*/  @!P0 WARPSYNC.ALL ;  /* 0x0000000000008948 */ /* 0x000fec0003800000 */
[----:B------:R-:W-:Y:S01]  /*29d60*/  @!P0 BAR.SYNC.DEFER_BLOCKING 0xc, 0x180 ;  /* 0x0306000000008b1d */ /* 0x000fe20000010000 */
[----:B-1----:R-:W-:-:S13]  /*29d70*/  ISETP.NE.AND P1, PT, R0, 0x1, PT ;  /* 0x000000010000780c */ /* 0x002fda0003f25270 */
[----:B------:R-:W1:Y:S08]  /*29d80*/  @P1 LDC R3, c[0x0][0x44c] ;  /* 0x00011300ff031b82 */ /* 0x000e700000000800 */
[----:B------:R-:W2:Y:S01]  /*29d90*/  @P1 LDC R0, c[0x0][0x450] ;  /* 0x00011400ff001b82 */ /* 0x000ea20000000800 */
[----:B-1----:R-:W-:-:S05]  /*29da0*/  @P1 IMAD.HI.U32 R3, R2, R3, RZ ;  /* 0x0000000302031227 */ /* 0x002fca00078e00ff */
[----:B--2---:R-:W-:-:S05]  /*29db0*/  @P1 SHF.R.U32.HI R2, RZ, R0, R3 ;  /* 0x00000000ff021219 */ /* 0x004fca0000011603 */
[----:B------:R-:W-:Y:S02]  /*29dc0*/  IMAD.IADD R9, R9, 0x1, R2 ;  /* 0x0000000109097824 */ /* 0x000fe400078e0202 */
[----:B------:R-:W1:Y:S02]  /*29dd0*/  LDC.64 R2, c[0x0][0x9e0] ;  /* 0x00027800ff027b82 */ /* 0x000e640000000a00 */
        /* <DEDUP_REMOVED lines=9> */
[----:B0-----:R-:W0:Y:S02]  /*29e70*/  @P0 LDC.64 R4, c[0x0][0x9e8] ;  /* 0x00027a00ff040b82 */ /* 0x001e240000000a00 */
[----:B0-----:R-:W-:-:S05]  /*29e80*/  @P0 IMAD.HI.U32 R4, R0, R4, RZ ;  /* 0x0000000400040227 */ /* 0x001fca00078e00ff */
[----:B------:R-:W-:-:S04]  /*29e90*/  @P0 SHF.R.U32.HI R0, RZ, R5, R4 ;  /* 0x00000005ff000219 */ /* 0x000fc80000011604 */
[----:B------:R-:W-:Y:S01]  /*29ea0*/  LOP3.LUT R0, RZ, R0, RZ, 0x33, !PT ;  /* 0x00000000ff007212 */ /* 0x000fe200078e33ff */
[----:B------:R-:W-:Y:S06]  /*29eb0*/  BRA `(.L_x_5774) ;  /* 0x0000000000107947 */ /* 0x000fec0003800000 */
.L_x_5773:
[----:B------:R-:W-:-:S13]  /*29ec0*/  ISETP.NE.AND P0, PT, R3, 0x1, PT ;  /* 0x000000010300780c */ /* 0x000fda0003f05270 */
[----:B0-----:R-:W0:Y:S02]  /*29ed0*/  @P0 LDC.64 R4, c[0x0][0x9e8] ;  /* 0x00027a00ff040b82 */ /* 0x001e240000000a00 */
[----:B0-----:R-:W-:-:S05]  /*29ee0*/  @P0 IMAD.HI.U32 R4, R0, R4, RZ ;  /* 0x0000000400040227 */ /* 0x001fca00078e00ff */
[----:B------:R-:W-:-:S07]  /*29ef0*/  @P0 SHF.R.U32.HI R0, RZ, R5, R4 ;  /* 0x00000005ff000219 */ /* 0x000fce0000011604 */
.L_x_5774:
[----:B------:R-:W-:Y:S05]  /*29f00*/  BSYNC B0 ;  /* 0x0000000000007941 */ /* 0x000fea0003800000 */
.L_x_5772:
[----:B------:R-:W-:-:S05]  /*29f10*/  IMAD R0, R0, R3, R3 ;  /* 0x0000000300007224 */ /* 0x000fca00078e0203 */
[----:B------:R-:W-:-:S07]  /*29f20*/  VIMNMX R2, R2, R0, PT ;  /* 0x0000000002027248 */ /* 0x000fce0003fe0100 */
.L_x_5771:
[----:B------:R-:W-:Y:S01]  /*29f30*/  VIADD R2, R2, 0x7f ;  /* 0x0000007f02027836 */ /* 0x000fe20000000000 */
[----:B------:R-:W-:Y:S01]  /*29f40*/  ULDC UR4, c[0x0][0x9dc] ;  /* 0x0002770000047ab9 */ /* 0x000fe20000000800 */
[----:B------:R-:W-:-:S03]  /*29f50*/  IMAD.MOV.U32 R4, RZ, RZ, R17 ;  /* 0x000000ffff047224 */ /* 0x000fc600078e0011 */
[----:B------:R-:W-:-:S04]  /*29f60*/  SHF.R.S32.HI R0, RZ, 0x1f, R2 ;  /* 0x0000001fff007819 */ /* 0x000fc80000011402 */
[----:B------:R-:W-:Y:S02]  /*29f70*/  LEA.HI R0, R0, R2, RZ, 0x7 ;  /* 0x0000000200007211 */ /* 0x000fe400078f38ff */
[----:B------:R-:W1:Y:S02]  /*29f80*/  @P1 LDC R2, c[0x0][0x44c] ;  /* 0x00011300ff021b82 */ /* 0x000e640000000800 */
[----:B------:R-:W-:-:S04]  /*29f90*/  SHF.R.S32.HI R0, RZ, 0x7, R0 ;  /* 0x00000007ff007819 */ /* 0x000fc80000011400 */
[----:B------:R-:W-:Y:S02]  /*29fa0*/  VIMNMX R21, R21, R0, PT ;  /* 0x0000000015157248 */ /* 0x000fe40003fe0100 */
[----:B------:R-:W2:Y:S01]  /*29fb0*/  @P1 LDC R0, c[0x0][0x450] ;  /* 0x00011400ff001b82 */ /* 0x000ea20000000800 */
[----:B-1----:R-:W-:-:S05]  /*29fc0*/  @P1 IMAD.HI.U32 R2, R17, R2, RZ ;  /* 0x0000000211021227 */ /* 0x002fca00078e00ff */
[----:B--2---:R-:W-:-:S05]  /*29fd0*/  @P1 SHF.R.U32.HI R4, RZ, R0, R2 ;  /* 0x00000000ff041219 */ /* 0x004fca0000011602 */
        /* <DEDUP_REMOVED lines=8> */
[----:B0-----:R-:W0:Y:S02]  /*2a060*/  @P0 LDC.64 R4, c[0x0][0x9e8] ;  /* 0x00027a00ff040b82 */ /* 0x001e240000000a00 */
[----:B0-----:R-:W-:-:S05]  /*2a070*/  @P0 IMAD.HI.U32 R4, R2, R4, RZ ;  /* 0x0000000402040227 */ /* 0x001fca00078e00ff */
[----:B------:R-:W-:-:S04]  /*2a080*/  @P0 SHF.R.U32.HI R2, RZ, R5, R4 ;  /* 0x00000005ff020219 */ /* 0x000fc80000011604 */
[----:B------:R-:W-:Y:S01]  /*2a090*/  LOP3.LUT R2, RZ, R2, RZ, 0x33, !PT ;  /* 0x00000002ff027212 */ /* 0x000fe200078e33ff */
[----:B------:R-:W-:Y:S06]  /*2a0a0*/  BRA `(.L_x_5778) ;  /* 0x0000000000107947 */ /* 0x000fec0003800000 */
.L_x_5777:
[----:B------:R-:W-:-:S13]  /*2a0b0*/  ISETP.NE.AND P0, PT, R3, 0x1, PT ;  /* 0x000000010300780c */ /* 0x000fda0003f05270 */
[----:B0-----:R-:W0:Y:S02]  /*2a0c0*/  @P0 LDC.64 R4, c[0x0][0x9e8] ;  /* 0x00027a00ff040b82 */ /* 0x001e240000000a00 */
[----:B0-----:R-:W-:-:S05]  /*2a0d0*/  @P0 IMAD.HI.U32 R4, R2, R4, RZ ;  /* 0x0000000402040227 */ /* 0x001fca00078e00ff */
[----:B------:R-:W-:-:S07]  /*2a0e0*/  @P0 SHF.R.U32.HI R2, RZ, R5, R4 ;  /* 0x00000005ff020219 */ /* 0x000fce0000011604 */
.L_x_5778:
[----:B------:R-:W-:Y:S05]  /*2a0f0*/  BSYNC B0 ;  /* 0x0000000000007941 */ /* 0x000fea0003800000 */
.L_x_5776:
[----:B------:R-:W-:-:S05]  /*2a100*/  IMAD R2, R2, R3, RZ ;  /* 0x0000000302027224 */ /* 0x000fca00078e02ff */
[----:B------:R-:W-:-:S07]  /*2a110*/  VIMNMX R0, R0, R2, !PT ;  /* 0x0000000200007248 */ /* 0x000fce0007fe0100 */
.L_x_5775:
        /* <DEDUP_REMOVED lines=18> */
[----:B0-----:R-:W-:Y:S02]  /*2a240*/  IMAD R5, R2, R4, RZ ;  /* 0x0000000402057224 */ /* 0x001fe400078e02ff */
        /* <DEDUP_REMOVED lines=18> */
.L_x_5780:
[----:B------:R-:W-:Y:S05]  /*2a370*/  BSYNC B0 ;  /* 0x0000000000007941 */ /* 0x000fea0003800000 */
.L_x_5779:
        /* <DEDUP_REMOVED lines=9> */
[----:B0-----:R-:W0:Y:S01]  /*2a410*/  S2R R5, SR_LANEID ;  /* 0x0000000000057919 */ /* 0x001e220000000000 */
        /* <DEDUP_REMOVED lines=10> */
[----:B0-----:R-:W-:Y:S01]  /*2a4c0*/  IADD3 R16, R0, UR38, R7 ;  /* 0x0000002600107c10 */ /* 0x001fe2000fffe007 */
[----:B------:R-:W-:Y:S06]  /*2a4d0*/  BRA `(.L_x_5782) ;  /* 0x0000003c00d47947 */ /* 0x000fec0003800000 */
.L_x_5781:
        /* <DEDUP_REMOVED lines=9> */
[----:B------:R-:W2:Y:S01]  /*2a570*/  LDC.64 R2, c[0x4][R2] ;  /* 0x0100000002027b82 */ /* 0x000ea20000000a00 */
[----:B0-----:R-:W-:Y:S02]  /*2a580*/  IMAD.U32 R5, RZ, RZ, UR7 ;  /* 0x00000007ff057e24 */ /* 0x001fe4000f8e00ff */
[----:B-1----:R-:W-:Y:S02]  /*2a590*/  IMAD.U32 R6, RZ, RZ, UR8 ;  /* 0x00000008ff067e24 */ /* 0x002fe4000f8e00ff */
[----:B------:R-:W-:-:S02]  /*2a5a0*/  IMAD.U32 R7, RZ, RZ, UR9 ;  /* 0x00000009ff077e24 */ /* 0x000fc4000f8e00ff */
[----:B------:R-:W-:Y:S02]  /*2a5b0*/  IMAD.U32 R10, RZ, RZ, UR4 ;  /* 0x00000004ff0a7e24 */ /* 0x000fe4000f8e00ff */
[----:B------:R-:W-:Y:S02]  /*2a5c0*/  IMAD.U32 R11, RZ, RZ, UR5 ;  /* 0x00000005ff0b7e24 */ /* 0x000fe4000f8e00ff */
[----:B------:R-:W-:Y:S02]  /*2a5d0*/  IMAD.MOV.U32 R8, RZ, RZ, 0x70 ;  /* 0x00000070ff087424 */ /* 0x000fe400078e00ff */
[----:B------:R-:W-:Y:S02]  /*2a5e0*/  IMAD.MOV.U32 R12, RZ, RZ, 0x1 ;  /* 0x00000001ff0c7424 */ /* 0x000fe400078e00ff */
[----:B------:R-:W-:-:S07]  /*2a5f0*/  IMAD.MOV.U32 R13, RZ, RZ, RZ ;  /* 0x000000ffff0d7224 */ /* 0x000fce00078e00ff */
[----:B------:R-:W-:-:S07]  /*2a600*/  LEPC R20, `(.L_x_5784) ;  /* 0x000000001014794e */ /* 0x000fce0000000000 */
[----:B--2---:R-:W-:Y:S05]  /*2a610*/  CALL.ABS.NOINC R2 ;  /* 0x0000000002007343 */ /* 0x004fea0003c00000 */
.L_x_5784:
[----:B------:R-:W-:Y:S05]  /*2a620*/  BSYNC B6 ;  /* 0x0000000000067941 */ /* 0x000fea0003800000 */
.L_x_5783:
        /* <DEDUP_REMOVED lines=22> */
.L_x_5786:
[----:B------:R-:W-:Y:S05]  /*2a790*/  BSYNC B6 ;  /* 0x0000000000067941 */ /* 0x000fea0003800000 */
.L_x_5785:
        /* <DEDUP_REMOVED lines=20> */
.L_x_5788:
[----:B------:R-:W-:Y:S05]  /*2a8e0*/  BSYNC B6 ;  /* 0x0000000000067941 */ /* 0x000fea0003800000 */
.L_x_5787:
        /* <DEDUP_REMOVED lines=19> */
.L_x_5790:
[----:B------:R-:W-:Y:S05]  /*2aa20*/  BSYNC B6 ;  /* 0x0000000000067941 */ /* 0x000fea0003800000 */
.L_x_5789:
[----:B------:R-:W-:Y:S01]  /*2aa30*/  ULDC.64 UR4, c[0x0][0x9f8] ;  /* 0x00027e0000047ab9 */ /* 0x000fe20000000a00 */
[----:B------:R-:W-:Y:S01]  /*2aa40*/  IMAD.MOV.U32 R0, RZ, RZ, R30 ;  /* 0x000000ffff007224 */ /* 0x000fe200078e001e */
[----:B------:R-:W-:Y:S01]  /*2aa50*/  ISETP.NE.U32.AND P0, PT, RZ, UR4, PT ;  /* 0x00000004ff007c0c */ /* 0x000fe2000bf05070 */
[----:B------:R-:W-:Y:S01]  /*2aa60*/  IMAD.MOV.U32 R30, RZ, RZ, R19 ;  /* 0x000000ffff1e7224 */ /* 0x000fe200078e0013 */
[----:B------:R-:W2:Y:S01]  /*2aa70*/  S2R R21, SR_TID.X ;  /* 0x0000000000157919 */ /* 0x000ea20000002100 */
[----:B------:R-:W3:Y:S01]  /*2aa80*/  LDC R8, c[0x0][0x430] ;  /* 0x00010c00ff087b82 */ /* 0x000ee20000000800 */
[----:B------:R-:W-:Y:S01]  /*2aa90*/  ISETP.NE.AND.EX P0, PT, RZ, UR5, PT, P0 ;  /* 0x00000005ff007c0c */ /* 0x000fe2000bf05300 */
[----:B------:R-:W4:Y:S06]  /*2aaa0*/  S2R R20, SR_TID.X ;  /* 0x0000000000147919 */ /* 0x000f2c0000002100 */
[----:B------:R-:W1:Y:S08]  /*2aab0*/  LDC R10, c[0x0][0x2f4] ;  /* 0x0000bd00ff0a7b82 */ /* 0x000e700000000800 */
[----:B------:R-:W1:Y:S01]  /*2aac0*/  @P0 LDC.64 R2, c[0x0][0x9f8] ;  /* 0x00027e00ff020b82 */ /* 0x000e620000000a00 */
[----:B0-----:R-:W-:-:S02]  /*2aad0*/  LEA R5, R0, 0xffffff80, 0x7 ;  /* 0xffffff8000057811 */ /* 0x001fc400078e38ff */
[----:B---3--:R-:W-:Y:S01]  /*2aae0*/  ISETP.NE.AND P1, PT, R8, 0x1, PT ;  /* 0x000000010800780c */ /* 0x008fe20003f25270 */
[----:B--2---:R-:W-:Y:S01]  /*2aaf0*/  IMAD.SHL.U32 R21, R21, 0x20, RZ ;  /* 0x0000002015157824 */ /* 0x004fe200078e00ff */
[----:B----4-:R-:W-:Y:S01]  /*2ab00*/  LOP3.LUT R20, R20, 0x7f, RZ, 0xc0, !PT ;  /* 0x0000007f14147812 */ /* 0x010fe200078ec0ff */
[----:B-1----:R-:W-:-:S10]  /*2ab10*/  @P0 IMAD.WIDE R2, R19, 0x4, R2 ;  /* 0x0000000413020825 */ /* 0x002fd400078e0202 */
[----:B------:R-:W0:Y:S01]  /*2ab20*/  @P1 LDC R7, c[0x0][0x434] ;  /* 0x00010d00ff071b82 */ /* 0x000e220000000800 */
[----:B------:R1:W2:Y:S01]  /*2ab30*/  @P0 LDG.E R30, desc[UR42][R2.64] ;  /* 0x0000002a021e0981 */ /* 0x0002a2000c1e1900 */
[----:B------:R-:W-:Y:S02]  /*2ab40*/  SHF.R.U32.HI R20, RZ, 0x2, R20 ;  /* 0x00000002ff147819 */ /* 0x000fe40000011614 */
[----:B------:R-:W-:-:S04]  /*2ab50*/  LOP3.LUT R21, R21, 0x60, RZ, 0xc0, !PT ;  /* 0x0000006015157812 */ /* 0x000fc800078ec0ff */
[----:B------:R-:W3:Y:S01]  /*2ab60*/  @P1 LDC R0, c[0x0][0x438] ;  /* 0x00010e00ff001b82 */ /* 0x000ee20000000800 */
[----:B------:R-:W-:-:S04]  /*2ab70*/  LOP3.LUT R4, R5, R20, R21, 0xfe, !PT ;  /* 0x0000001405047212 */ /* 0x000fc800078efe15 */
[C---:B------:R-:W-:Y:S01]  /*2ab80*/  ISETP.GE.AND P0, PT, R4.reuse, R27, PT ;  /* 0x0000001b0400720c */ /* 0x040fe20003f06270 */
[----:B------:R-:W-:-:S04]  /*2ab90*/  IMAD.IADD R4, R4, 0x1, R34 ;  /* 0x0000000104047824 */ /* 0x000fc800078e0222 */
[----:B------:R-:W-:Y:S02]  /*2aba0*/  IMAD.MOV.U32 R6, RZ, RZ, R4 ;  /* 0x000000ffff067224 */ /* 0x000fe400078e0004 */
[----:B0-----:R-:W-:-:S06]  /*2abb0*/  @P1 IMAD.HI.U32 R7, R4, R7, RZ ;  /* 0x0000000704071227 */ /* 0x001fcc00078e00ff */
[----:B-1----:R-:W0:Y:S01]  /*2abc0*/  @!P0 LDC.64 R2, c[0x0][0x428] ;  /* 0x00010a00ff028b82 */ /* 0x002e220000000a00 */
[----:B---3--:R-:W-:-:S04]  /*2abd0*/  @P1 SHF.R.U32.HI R6, RZ, R0, R7 ;  /* 0x00000000ff061219 */ /* 0x008fc80000011607 */
[--C-:B------:R-:W-:Y:S01]  /*2abe0*/  @!P0 SHF.R.S32.HI R7, RZ, 0x1f, R6.reuse ;  /* 0x0000001fff078819 */ /* 0x100fe20000011406 */
[----:B------:R-:W-:-:S04]  /*2abf0*/  IMAD.MOV R0, RZ, RZ, -R6 ;  /* 0x000000ffff007224 */ /* 0x000fc800078e0a06 */
[----:B------:R-:W-:Y:S01]  /*2ac00*/  IMAD R4, R8, R0, R4 ;  /* 0x0000000008047224 */ /* 0x000fe200078e0204 */
[C---:B------:R-:W-:Y:S02]  /*2ac10*/  ISETP.GE.AND P3, PT, R31.reuse, R10, PT ;  /* 0x0000000a1f00720c */ /* 0x040fe40003f66270 */
[C---:B------:R-:W-:Y:S02]  /*2ac20*/  LOP3.LUT R11, R31.reuse, 0x40, RZ, 0xfc, !PT ;  /* 0x000000401f0b7812 */ /* 0x040fe400078efcff */
[----:B------:R-:W-:Y:S01]  /*2ac30*/  LOP3.LUT R32, R32, 0xfffffffb, RZ, 0xc0, !PT ;  /* 0xfffffffb20207812 */ /* 0x000fe200078ec0ff */
[----:B------:R-:W-:Y:S01]  /*2ac40*/  IMAD.U32 R12, RZ, RZ, UR39 ;  /* 0x00000027ff0c7e24 */ /* 0x000fe2000f8e00ff */
[----:B------:R-:W-:-:S04]  /*2ac50*/  LOP3.LUT R9, R31, 0x80, RZ, 0xfc, !PT ;  /* 0x000000801f097812 */ /* 0x000fc800078efcff */
[----:B------:R-:W-:-:S03]  /*2ac60*/  ISETP.NE.AND P2, PT, R12, 0x3, PT ;  /* 0x000000030c00780c */ /* 0x000fc60003f45270 */
[----:B------:R-:W-:-:S04]  /*2ac70*/  @P3 LOP3.LUT R32, R32, 0x4, RZ, 0xfc, !PT ;  /* 0x0000000420203812 */ /* 0x000fc800078efcff */
[----:B------:R-:W-:-:S04]  /*2ac80*/  LOP3.LUT R32, R32, 0xfffffff7, RZ, 0xc0, !PT ;  /* 0xfffffff720207812 */ /* 0x000fc800078ec0ff */
[----:B------:R-:W-:Y:S01]  /*2ac90*/  LOP3.LUT R32, R32, 0xfffffffd, RZ, 0xc0, !PT ;  /* 0xfffffffd20207812 */ /* 0x000fe200078ec0ff */
[----:B------:R-:W-:Y:S01]  /*2aca0*/  UMOV UR4, 0xffffffff ;  /* 0xffffffff00047882 */ /* 0x000fe20000000000 */
[----:B--2---:R-:W-:Y:S01]  /*2acb0*/  SHF.R.S32.HI R36, RZ, 0x1f, R30 ;  /* 0x0000001fff247819 */ /* 0x004fe2000001141e */
[----:B0-----:R-:W-:-:S04]  /*2acc0*/  @!P0 IMAD.WIDE.U32 R6, R30, R2, R6 ;  /* 0x000000021e068225 */ /* 0x001fc800078e0006 */
[----:B------:R-:W-:-:S04]  /*2acd0*/  @!P0 IMAD R0, R36, R2, RZ ;  /* 0x0000000224008224 */ /* 0x000fc800078e02ff */
[----:B------:R-:W-:Y:S02]  /*2ace0*/  @!P0 IMAD R0, R30, R3, R0 ;  /* 0x000000031e008224 */ /* 0x000fe400078e0200 */
[----:B------:R-:W0:Y:S02]  /*2acf0*/  @!P0 LDC.64 R2, c[0x0][0x418] ;  /* 0x00010600ff028b82 */ /* 0x000e240000000a00 */
[----:B------:R-:W-:Y:S02]  /*2ad00*/  @!P0 IMAD.IADD R0, R7, 0x1, R0 ;  /* 0x0000000107008824 */ /* 0x000fe400078e0200 */
[----:B------:R-:W-:Y:S01]  /*2ad10*/  IMAD.MOV.U32 R7, RZ, RZ, RZ ;  /* 0x000000ffff077224 */ /* 0x000fe200078e00ff */
[----:B0-----:R-:W-:-:S04]  /*2ad20*/  @!P0 LEA R2, P1, R6, R2, 0x2 ;  /* 0x0000000206028211 */ /* 0x001fc800078210ff */
[----:B------:R-:W-:Y:S02]  /*2ad30*/  @!P0 LEA.HI.X R3, R6, R3, R0, 0x2, P1 ;  /* 0x0000000306038211 */ /* 0x000fe400008f1400 */
[----:B------:R-:W-:-:S03]  /*2ad40*/  ISETP.GE.AND P1, PT, R11, R10, PT ;  /* 0x0000000a0b00720c */ /* 0x000fc60003f26270 */
[----:B------:R0:W5:Y:S01]  /*2ad50*/  @!P0 LDG.E R7, desc[UR42][R2.64] ;  /* 0x0000002a02078981 */ /* 0x000162000c1e1900 */
[----:B------:R-:W-:-:S09]  /*2ad60*/  ISETP.GE.AND P0, PT, R9, R10, PT ;  /* 0x0000000a0900720c */ /* 0x000fd20003f06270 */
[----:B------:R-:W-:-:S04]  /*2ad70*/  @P1 LOP3.LUT R32, R32, 0x2, RZ, 0xfc, !PT ;  /* 0x0000000220201812 */ /* 0x000fc800078efcff */
[----:B------:R-:W-:-:S04]  /*2ad80*/  @P2 LOP3.LUT R32, R32, 0x8, RZ, 0xfc, !PT ;  /* 0x0000000820202812 */ /* 0x000fc800078efcff */
[----:B------:R-:W-:-:S04]  /*2ad90*/  LOP3.LUT R32, R32, 0xfffffffe, RZ, 0xc0, !PT ;  /* 0xfffffffe20207812 */ /* 0x000fc800078ec0ff */
[----:B------:R-:W-:Y:S01]  /*2ada0*/  @P0 LOP3.LUT R32, R32, 0x1, RZ, 0xfc, !PT ;  /* 0x0000000120200812 */ /* 0x000fe200078efcff */
[----:B0-----:R-:W-:Y:S06]  /*2adb0*/  BRA.DIV UR4, `(.L_x_5791) ;  /* 0x0000009204347947 */ /* 0x001fec000b800000 */
.L_x_6050:
[----:B------:R-:W-:Y:S05]  /*2adc0*/  @!P2 BRA `(.L_x_5792) ;  /* 0x000000000004a947 */ /* 0x000fea0003800000 */
[----:B------:R-:W-:Y:S01]  /*2add0*/  BPT.TRAP 0x1 ;  /* 0x000000040000795c */ /* 0x000fe20000300000 */
.L_x_5792:
[----:B------:R-:W-:Y:S01]  /*2ade0*/  IMAD R6, R25, 0x8, R23 ;  /* 0x0000000819067824 */ /* 0x000fe200078e0217 */
[----:B------:R-:W-:Y:S01]  /*2adf0*/  SHF.L.U32 R0, R28, 0x1f, RZ ;  /* 0x0000001f1c007819 */ /* 0x000fe200000006ff */
[----:B------:R-:W-:Y:S01]  /*2ae00*/  BSSY B0, `(.L_x_5793) ;  /* 0x0000006000007945 */ /* 0x000fe20003800000 */
[----:B------:R-:W-:Y:S02]  /*2ae10*/  IADD3 R5, -R20, R27, -R5 ;  /* 0x0000001b14057210 */ /* 0x000fe40007ffe905 */
[----:B------:R-:W0:Y:S01]  /*2ae20*/  SYNCS.PHASECHK.TRANS64.TRYWAIT P0, [R6+URZ+0x2a880], R0 ;  /* 0x02a88000060075a7 */ /* 0x000e22000800017f */
[----:B------:R1:W-:Y:S01]  /*2ae30*/  STL [R1+0x1c], R0 ;  /* 0x00001c0001007387 */ /* 0x0003e20000100800 */
[----:B------:R-:W-:Y:S01]  /*2ae40*/  SHF.R.S32.HI R20, RZ, 0x1f, R4 ;  /* 0x0000001fff147819 */ /* 0x000fe20000011404 */
[----:B01----:R-:W-:Y:S06]  /*2ae50*/  @!P0 BRA `(.L_x_5794) ;  /* 0x0000009000408947 */ /* 0x003fec0003800000 */
.L_x_6051:
[----:B------:R-:W-:Y:S05]  /*2ae60*/  BSYNC B0 ;  /* 0x0000000000007941 */ /* 0x000fea0003800000 */
.L_x_5793:
[----:B------:R-:W2:Y:S01]  /*2ae70*/  LDL R10, [R1+0xc] ;  /* 0x00000c00010a7983 */ /* 0x000ea20000100800 */
[----:B------:R-:W-:Y:S01]  /*2ae80*/  ULDC.64 UR4, c[0x0][0x328] ;  /* 0x0000ca0000047ab9 */ /* 0x000fe20000000a00 */
[----:B-----5:R-:W-:Y:S01]  /*2ae90*/  SHF.R.S32.HI R21, RZ, 0x1f, R7 ;  /* 0x0000001fff157819 */ /* 0x020fe20000011407 */
[----:B0-----:R-:W-:Y:S01]  /*2aea0*/  IMAD R0, R20, UR4, RZ ;  /* 0x0000000414007c24 */ /* 0x001fe2000f8e02ff */
        /* <DEDUP_REMOVED lines=18> */
[----:B------:R-:W0:Y:S01]  /*2afd0*/  SHFL.IDX PT, R2, R8, RZ, 0x1c1f ;  /* 0x001c1fff08027589 */ /* 0x000e2200000e0000 */
[----:B------:R-:W1:Y:S01]  /*2afe0*/  LDC R12, c[0x0][0x2f4] ;  /* 0x0000bd00ff0c7b82 */ /* 0x000e620000000800 */
[C---:B------:R-:W-:Y:S02]  /*2aff0*/  LOP3.LUT R13, R31.reuse, 0x40, RZ, 0xfc, !PT ;  /* 0x000000401f0d7812 */ /* 0x040fe400078efcff */
[----:B------:R-:W2:Y:S01]  /*2b000*/  SHFL.IDX PT, R0, R9, RZ, 0x1c1f ;  /* 0x001c1fff09007589 */ /* 0x000ea200000e0000 */
[----:B------:R-:W-:Y:S02]  /*2b010*/  LOP3.LUT R11, R31, 0x80, RZ, 0xfc, !PT ;  /* 0x000000801f0b7812 */ /* 0x000fe400078efcff */
[C---:B------:R-:W-:Y:S02]  /*2b020*/  ISETP.GE.AND P6, PT, R5.reuse, 0x61, PT ;  /* 0x000000610500780c */ /* 0x040fe40003fc6270 */
[----:B------:R-:W-:Y:S02]  /*2b030*/  LOP3.LUT R32, R32, 0xffffffef, RZ, 0xc0, !PT ;  /* 0xffffffef20207812 */ /* 0x000fe400078ec0ff */
[----:B------:R-:W-:-:S09]  /*2b040*/  ISETP.GE.AND P4, PT, R5, 0x21, PT ;  /* 0x000000210500780c */ /* 0x000fd20003f86270 */
[----:B------:R-:W-:Y:S02]  /*2b050*/  @P6 LOP3.LUT R32, R32, 0x10, RZ, 0xfc, !PT ;  /* 0x0000001020206812 */ /* 0x000fe400078efcff */
[C---:B0-----:R-:W-:Y:S02]  /*2b060*/  IADD3 R2, P0, R31.reuse, R2, RZ ;  /* 0x000000021f027210 */ /* 0x041fe40007f1e0ff */
[-C--:B-1----:R-:W-:Y:S02]  /*2b070*/  ISETP.GE.AND P3, PT, R31, R12.reuse, PT ;  /* 0x0000000c1f00720c */ /* 0x082fe40003f66270 */
[----:B------:R-:W-:Y:S01]  /*2b080*/  ISETP.GE.AND P2, PT, R13, R12, PT ;  /* 0x0000000c0d00720c */ /* 0x000fe20003f46270 */
[----:B--2---:R-:W-:Y:S01]  /*2b090*/  IMAD.X R3, RZ, RZ, R0, P0 ;  /* 0x000000ffff037224 */ /* 0x004fe200000e0600 */
[----:B------:R-:W-:Y:S01]  /*2b0a0*/  ISETP.LT.OR P0, PT, R5, 0x1, P3 ;  /* 0x000000010500780c */ /* 0x000fe20001f01670 */
[----:B------:R-:W-:Y:S01]  /*2b0b0*/  IMAD.IADD R0, R23, 0x1, R10 ;  /* 0x0000000117007824 */ /* 0x000fe200078e020a */
[----:B------:R-:W-:-:S11]  /*2b0c0*/  ISETP.LT.OR P1, PT, R5, 0x1, P2 ;  /* 0x000000010500780c */ /* 0x000fd60001721670 */
[----:B------:R-:W-:Y:S01]  /*2b0d0*/  @!PT LDS RZ, [RZ] ;  /* 0x00000000fffff984 */ /* 0x000fe20000000800 */
[----:B------:R-:W-:Y:S01]  /*2b0e0*/  LDGSTS.E.BYPASS.LTC128B.128 [R0+0xc400], desc[UR42][R2.64], !P0 ;  /* 0x0c40000002007fae */ /* 0x000fe2000c101d6a */
[----:B------:R-:W-:-:S03]  /*2b0f0*/  ISETP.GE.AND P0, PT, R11, R12, PT ;  /* 0x0000000c0b00720c */ /* 0x000fc60003f06270 */
        /* <DEDUP_REMOVED lines=15> */
[----:B------:R-:W2:Y:S01]  /*2b1f0*/  SHFL.IDX PT, R9, R9, 0x3, 0x1c1f ;  /* 0x007c1f0009097f89 */ /* 0x000ea200000e0000 */
[----:B0-----:R-:W-:-:S05]  /*2b200*/  IADD3 R2, P1, R31, R2, RZ ;  /* 0x000000021f027210 */ /* 0x001fca0007f3e0ff */
[----:B-1----:R-:W-:Y:S01]  /*2b210*/  IMAD.X R3, RZ, RZ, R3, P1 ;  /* 0x000000ffff037224 */ /* 0x002fe200008e0603 */
[----:B------:R-:W-:-:S13]  /*2b220*/  ISETP.LT.OR P1, PT, R5, 0x41, P3 ;  /* 0x000000410500780c */ /* 0x000fda0001f21670 */
[----:B------:R-:W-:Y:S01]  /*2b230*/  LDGSTS.E.BYPASS.LTC128B.128 [R0+0xd400], desc[UR42][R2.64], !P1 ;  /* 0x0d40000002007fae */ /* 0x000fe2000c901d6a */
[----:B------:R-:W-:-:S13]  /*2b240*/  ISETP.LT.OR P1, PT, R5, 0x41, P2 ;  /* 0x000000410500780c */ /* 0x000fda0001721670 */
[----:B------:R-:W-:Y:S01]  /*2b250*/  LDGSTS.E.BYPASS.LTC128B.128 [R0+0xf400], desc[UR42][R2.64+0x40], !P1 ;  /* 0x0f40004002007fae */ /* 0x000fe2000c901d6a */
[----:B------:R-:W-:-:S13]  /*2b260*/  ISETP.LT.OR P1, PT, R5, 0x41, P0 ;  /* 0x000000410500780c */ /* 0x000fda0000721670 */
[----:B------:R0:W-:Y:S01]  /*2b270*/  LDGSTS.E.BYPASS.LTC128B.128 [R0+0x11400], desc[UR42][R2.64+0x80], !P1 ;  /* 0x1140008002007fae */ /* 0x0001e2000c901d6a */
[----:B------:R-:W-:-:S03]  /*2b280*/  ISETP.GE.AND P1, PT, R5, 0x41, PT ;  /* 0x000000410500780c */ /* 0x000fc60003f26270 */
[----:B0-2---:R0:W1:Y:S10]  /*2b290*/  SHFL.IDX PT, R2, R8, 0x3, 0x1c1f ;  /* 0x007c1f0008027f89 */ /* 0x00507400000e0000 */
.L_x_6061:
        /* <DEDUP_REMOVED lines=13> */
.L_x_5796:
        /* <DEDUP_REMOVED lines=11> */
.L_x_5797:
[----:B------:R1:W-:Y:S01]  /*2b420*/  SYNCS.ARRIVE.TRANS64.A1T0 RZ, [R6+URZ+0x2a870], RZ ;  /* 0x02a870ff06ff79a7 */ /* 0x0003e2000810003f */
[----:B------:R-:W-:Y:S05]  /*2b430*/  @!P3 BRA `(.L_x_5798) ;  /* 0x000000000004b947 */ /* 0x000fea0003800000 */
[----:B------:R-:W-:Y:S01]  /*2b440*/  BPT.TRAP 0x1 ;  /* 0x000000040000795c */ /* 0x000fe20000300000 */
.L_x_5798:
[----:B------:R-:W2:Y:S01]  /*2b450*/  LDL R2, [R1+0x1c] ;  /* 0x00001c0001027983 */ /* 0x000ea20000100800 */
[----:B------:R-:W-:Y:S01]  /*2b460*/  BSSY B0, `(.L_x_5799) ;  /* 0x0000003000007945 */ /* 0x000fe20003800000 */
[----:B--2---:R-:W2:Y:S03]  /*2b470*/  SYNCS.PHASECHK.TRANS64.TRYWAIT P0, [R6+URZ+0x2a840], R2 ;  /* 0x02a84002060075a7 */ /* 0x004ea6000800017f */
[----:B--2---:R-:W-:Y:S05]  /*2b480*/  @!P0 BRA `(.L_x_5800) ;  /* 0x0000009000708947 */ /* 0x004fea0003800000 */
.L_x_6062:
[----:B------:R-:W-:Y:S05]  /*2b490*/  BSYNC B0 ;  /* 0x0000000000007941 */ /* 0x000fea0003800000 */
.L_x_5799:
[----:B------:R-:W-:Y:S01]  /*2b4a0*/  ULDC.64 UR4, c[0x0][0x300] ;  /* 0x0000c00000047ab9 */ /* 0x000fe20000000a00 */
[----:B0-----:R-:W0:Y:S01]  /*2b4b0*/  LDC R8, c[0x0][0x2f4] ;  /* 0x0000bd00ff087b82 */ /* 0x001e220000000800 */
[----:B------:R-:W-:Y:S01]  /*2b4c0*/  IMAD R5, R20, UR4, RZ ;  /* 0x0000000414057c24 */ /* 0x000fe2000f8e02ff */
[----:B------:R-:W-:Y:S01]  /*2b4d0*/  ULDC.64 UR6, c[0x0][0x2e8] ;  /* 0x0000ba0000067ab9 */ /* 0x000fe20000000a00 */
[C---:B--2---:R-:W-:Y:S01]  /*2b4e0*/  IMAD.WIDE.U32 R2, R4.reuse, UR4, RZ ;  /* 0x0000000404027c25 */ /* 0x044fe2000f8e00ff */
[C---:B------:R-:W-:Y:S02]  /*2b4f0*/  LOP3.LUT R10, R31.reuse, 0x80, RZ, 0xfc, !PT ;  /* 0x000000801f0a7812 */ /* 0x040fe400078efcff */
[----:B------:R-:W-:Y:S01]  /*2b500*/  LOP3.LUT R9, R31, 0x40, RZ, 0xfc, !PT ;  /* 0x000000401f097812 */ /* 0x000fe200078efcff */
[----:B------:R-:W-:Y:S01]  /*2b510*/  IMAD R5, R4, UR5, R5 ;  /* 0x0000000504057c24 */ /* 0x000fe2000f8e0205 */
[----:B------:R-:W-:Y:S02]  /*2b520*/  ULDC.64 UR4, c[0x0][0x310] ;  /* 0x0000c40000047ab9 */ /* 0x000fe40000000a00 */
[----:B------:R-:W-:-:S02]  /*2b530*/  IMAD R21, R21, UR4, RZ ;  /* 0x0000000415157c24 */ /* 0x000fc4000f8e02ff */
[----:B------:R-:W-:Y:S02]  /*2b540*/  IMAD.IADD R3, R3, 0x1, R5 ;  /* 0x0000000103037824 */ /* 0x000fe400078e0205 */
[C---:B------:R-:W-:Y:S02]  /*2b550*/  IMAD R21, R7.reuse, UR5, R21 ;  /* 0x0000000507157c24 */ /* 0x040fe4000f8e0215 */
[----:B------:R-:W-:Y:S01]  /*2b560*/  IMAD.WIDE.U32 R2, R7, UR4, R2 ;  /* 0x0000000407027c25 */ /* 0x000fe2000f8e0002 */
[----:B------:R-:W-:-:S03]  /*2b570*/  ULDC.64 UR4, c[0x0][0x308] ;  /* 0x0000c20000047ab9 */ /* 0x000fc60000000a00 */
[----:B------:R-:W-:Y:S02]  /*2b580*/  IMAD.IADD R3, R3, 0x1, R21 ;  /* 0x0000000103037824 */ /* 0x000fe400078e0215 */
[----:B------:R-:W-:Y:S01]  /*2b590*/  IMAD.WIDE.U32 R2, R18, UR4, R2 ;  /* 0x0000000412027c25 */ /* 0x000fe2000f8e0002 */
[----:B------:R-:W-:Y:S01]  /*2b5a0*/  UMOV UR4, 0xffffffff ;  /* 0xffffffff00047882 */ /* 0x000fe20000000000 */
[-C--:B0-----:R-:W-:Y:S02]  /*2b5b0*/  ISETP.GE.AND P2, PT, R10, R8.reuse, PT ;  /* 0x000000080a00720c */ /* 0x081fe40003f46270 */
[----:B------:R-:W-:Y:S01]  /*2b5c0*/  IMAD R5, R18, UR5, R3 ;  /* 0x0000000512057c24 */ /* 0x000fe2000f8e0203 */
[----:B------:R-:W-:Y:S02]  /*2b5d0*/  IADD3 R4, P0, R2, UR6, RZ ;  /* 0x0000000602047c10 */ /* 0x000fe4000ff1e0ff */
[----:B------:R-:W-:Y:S02]  /*2b5e0*/  ISETP.GE.AND P3, PT, R9, R8, PT ;  /* 0x000000080900720c */ /* 0x000fe40003f66270 */
[----:B------:R-:W-:Y:S01]  /*2b5f0*/  IADD3.X R5, R5, UR7, RZ, P0, !PT ;  /* 0x0000000705057c10 */ /* 0x000fe200087fe4ff */
[----:B------:R-:W-:Y:S10]  /*2b600*/  BRA.DIV UR4, `(.L_x_5801) ;  /* 0x0000009204287947 */ /* 0x000ff4000b800000 */
[----:B------:R-:W0:Y:S01]  /*2b610*/  SHFL.IDX PT, R3, R4, RZ, 0x1c1f ;  /* 0x001c1fff04037589 */ /* 0x000e2200000e0000 */
[----:B------:R-:W-:-:S03]  /*2b620*/  ISETP.GE.AND P6, PT, R31, R8, PT ;  /* 0x000000081f00720c */ /* 0x000fc60003fc6270 */
[----:B------:R-:W2:Y:S01]  /*2b630*/  SHFL.IDX PT, R2, R5, RZ, 0x1c1f ;  /* 0x001c1fff05027589 */ /* 0x000ea200000e0000 */
[----:B0-----:R-:W-:-:S05]  /*2b640*/  @P5 IADD3 R3, P0, R31, R3, RZ ;  /* 0x000000031f035210 */ /* 0x001fca0007f1e0ff */
[----:B--2---:R-:W-:-:S05]  /*2b650*/  @P5 IMAD.X R2, RZ, RZ, R2, P0 ;  /* 0x000000ffff025224 */ /* 0x004fca00000e0602 */
[----:B------:R-:W-:-:S04]  /*2b660*/  @P5 LOP3.LUT R3, R3, R2, RZ, 0x3c, !PT ;  /* 0x0000000203035212 */ /* 0x000fc800078e3cff */
[----:B------:R-:W-:-:S04]  /*2b670*/  @P5 LOP3.LUT R2, R3, R2, RZ, 0x3c, !PT ;  /* 0x0000000203025212 */ /* 0x000fc800078e3cff */
[----:B------:R-:W-:-:S05]  /*2b680*/  @P5 LOP3.LUT R3, R3, R2, RZ, 0x3c, !PT ;  /* 0x0000000203035212 */ /* 0x000fca00078e3cff */
[----:B------:R-:W-:Y:S01]  /*2b690*/  @!PT LDS RZ, [RZ] ;  /* 0x00000000fffff984 */ /* 0x000fe20000000800 */
[----:B------:R-:W-:Y:S04]  /*2b6a0*/  @P5 LDGSTS.E.BYPASS.LTC128B.128 [R0+0x1e400], desc[UR42][R2.64], !P6 ;  /* 0x1e40000002005fae */ /* 0x000fe8000f101d6a */
[----:B------:R-:W-:Y:S04]  /*2b6b0*/  @P5 LDGSTS.E.BYPASS.LTC128B.128 [R0+0x20400], desc[UR42][R2.64+0x40], !P3 ;  /* 0x2040004002005fae */ /* 0x000fe8000d901d6a */
[----:B------:R0:W-:Y:S04]  /*2b6c0*/  @P5 LDGSTS.E.BYPASS.LTC128B.128 [R0+0x22400], desc[UR42][R2.64+0x80], !P2 ;  /* 0x2240008002005fae */ /* 0x0001e8000d101d6a */
[----:B0-----:R-:W0:Y:S04]  /*2b6d0*/  SHFL.IDX PT, R3, R4, 0x1, 0x1c1f ;  /* 0x003c1f0004037f89 */ /* 0x001e2800000e0000 */
[----:B------:R-:W2:Y:S01]  /*2b6e0*/  SHFL.IDX PT, R2, R5, 0x1, 0x1c1f ;  /* 0x003c1f0005027f89 */ /* 0x000ea200000e0000 */
[----:B0-----:R-:W-:-:S05]  /*2b6f0*/  @P4 IADD3 R3, P0, R31, R3, RZ ;  /* 0x000000031f034210 */ /* 0x001fca0007f1e0ff */
[----:B--2---:R-:W-:-:S05]  /*2b700*/  @P4 IMAD.X R2, RZ, RZ, R2, P0 ;  /* 0x000000ffff024224 */ /* 0x004fca00000e0602 */
[----:B------:R-:W-:-:S04]  /*2b710*/  @P4 LOP3.LUT R3, R3, R2, RZ, 0x3c, !PT ;  /* 0x0000000203034212 */ /* 0x000fc800078e3cff */
[----:B------:R-:W-:-:S04]  /*2b720*/  @P4 LOP3.LUT R2, R3, R2, RZ, 0x3c, !PT ;  /* 0x0000000203024212 */ /* 0x000fc800078e3cff */
[----:B------:R-:W-:-:S05]  /*2b730*/  @P4 LOP3.LUT R3, R3, R2, RZ, 0x3c, !PT ;  /* 0x0000000203034212 */ /* 0x000fca00078e3cff */
[----:B------:R-:W-:Y:S04]  /*2b740*/  @P4 LDGSTS.E.BYPASS.LTC128B.128 [R0+0x1ec00], desc[UR42][R2.64], !P6 ;  /* 0x1ec0000002004fae */ /* 0x000fe8000f101d6a */
[----:B------:R-:W-:Y:S04]  /*2b750*/  @P4 LDGSTS.E.BYPASS.LTC128B.128 [R0+0x20c00], desc[UR42][R2.64+0x40], !P3 ;  /* 0x20c0004002004fae */ /* 0x000fe8000d901d6a */
[----:B------:R0:W-:Y:S04]  /*2b760*/  @P4 LDGSTS.E.BYPASS.LTC128B.128 [R0+0x22c00], desc[UR42][R2.64+0x80], !P2 ;  /* 0x22c0008002004fae */ /* 0x0001e8000d101d6a */
[----:B0-----:R-:W0:Y:S04]  /*2b770*/  SHFL.IDX PT, R3, R4, 0x2, 0x1c1f ;  /* 0x005c1f0004037f89 */ /* 0x001e2800000e0000 */
[----:B------:R-:W2:Y:S04]  /*2b780*/  SHFL.IDX PT, R2, R5, 0x2, 0x1c1f ;  /* 0x005c1f0005027f89 */ /* 0x000ea800000e0000 */
[----:B------:R-:W3:Y:S04]  /*2b790*/  SHFL.IDX PT, R4, R4, 0x3, 0x1c1f ;  /* 0x007c1f0004047f89 */ /* 0x000ee800000e0000 */
[----:B------:R-:W4:Y:S01]  /*2b7a0*/  SHFL.IDX PT, R5, R5, 0x3, 0x1c1f ;  /* 0x007c1f0005057f89 */ /* 0x000f2200000e0000 */
[----:B0-----:R-:W-:-:S05]  /*2b7b0*/  @P1 IADD3 R3, P0, R31, R3, RZ ;  /* 0x000000031f031210 */ /* 0x001fca0007f1e0ff */
[----:B--2---:R-:W-:-:S05]  /*2b7c0*/  @P1 IMAD.X R2, RZ, RZ, R2, P0 ;  /* 0x000000ffff021224 */ /* 0x004fca00000e0602 */
[----:B------:R-:W-:-:S04]  /*2b7d0*/  @P1 LOP3.LUT R3, R3, R2, RZ, 0x3c, !PT ;  /* 0x0000000203031212 */ /* 0x000fc800078e3cff */
[----:B------:R-:W-:-:S04]  /*2b7e0*/  @P1 LOP3.LUT R2, R3, R2, RZ, 0x3c, !PT ;  /* 0x0000000203021212 */ /* 0x000fc800078e3cff */
[----:B------:R-:W-:-:S05]  /*2b7f0*/  @P1 LOP3.LUT R3, R3, R2, RZ, 0x3c, !PT ;  /* 0x0000000203031212 */ /* 0x000fca00078e3cff */
[----:B------:R2:W-:Y:S04]  /*2b800*/  @P1 LDGSTS.E.BYPASS.LTC128B.128 [R0+0x1f400], desc[UR42][R2.64], !P6 ;  /* 0x1f40000002001fae */ /* 0x0005e8000f101d6a */
[----:B------:R2:W-:Y:S04]  /*2b810*/  @P1 LDGSTS.E.BYPASS.LTC128B.128 [R0+0x21400], desc[UR42][R2.64+0x40], !P3 ;  /* 0x2140004002001fae */ /* 0x0005e8000d901d6a */
[----:B---34-:R2:W-:Y:S02]  /*2b820*/  @P1 LDGSTS.E.BYPASS.LTC128B.128 [R0+0x23400], desc[UR42][R2.64+0x80], !P2 ;  /* 0x2340008002001fae */ /* 0x0185e4000d101d6a */
.L_x_6072:
[----:B------:R-:W-:Y:S02]  /*2b830*/  LOP3.LUT P1, RZ, R32, 0x10, RZ, 0xc0, !PT ;  /* 0x0000001020ff7812 */ /* 0x000fe4000782c0ff */
[----:B------:R-:W-:-:S11]  /*2b840*/  ISETP.GE.AND P4, PT, R31, R8, PT ;  /* 0x000000081f00720c */ /* 0x000fd60003f86270 */
[----:B0-2---:R-:W-:-:S05]  /*2b850*/  @P1 IADD3 R2, P0, R31, R4, RZ ;  /* 0x000000041f021210 */ /* 0x005fca0007f1e0ff */
        /* <DEDUP_REMOVED lines=9> */
.L_x_5802:
        /* <DEDUP_REMOVED lines=11> */
.L_x_5803:
[----:B------:R0:W5:Y:S01]  /*2b9a0*/  LDL.LU R3, [R1+0x18] ;  /* 0x0000180001037983 */ /* 0x0001620000300800 */
[----:B------:R0:W-:Y:S02]  /*2b9b0*/  SYNCS.ARRIVE.TRANS64.A1T0 RZ, [R6+URZ+0x2a830], RZ ;  /* 0x02a830ff06ff79a7 */ /* 0x0001e4000810003f */
        /* <DEDUP_REMOVED lines=25> */
[----:B--2---:R-:W-:Y:S02]  /*2bb50*/  IMAD.U32 R4, RZ, RZ, UR4 ;  /* 0x00000004ff047e24 */ /* 0x004fe4000f8e00ff */
[----:B------:R-:W2:Y:S01]  /*2bb60*/  LDC.64 R2, c[0x4][R2] ;  /* 0x0100000002027b82 */ /* 0x000ea20000000a00 */
[----:B------:R-:W-:Y:S02]  /*2bb70*/  IMAD.U32 R5, RZ, RZ, UR5 ;  /* 0x00000005ff057e24 */ /* 0x000fe4000f8e00ff */
[----:B01----:R-:W-:Y:S02]  /*2bb80*/  IMAD.U32 R6, RZ, RZ, UR6 ;  /* 0x00000006ff067e24 */ /* 0x003fe4000f8e00ff */
        /* <DEDUP_REMOVED lines=8> */
.L_x_5805:
[----:B------:R-:W-:Y:S05]  /*2bc10*/  BSYNC B6 ;  /* 0x0000000000067941 */ /* 0x000fea0003800000 */
.L_x_5804:
[----:B------:R-:W3:Y:S01]  /*2bc20*/  LDL.LU R21, [R1+0x28] ;  /* 0x0000280001157983 */ /* 0x000ee20000300800 */
[----:B------:R-:W4:Y:S01]  /*2bc30*/  LDC R7, c[0x0][0x448] ;  /* 0x00011200ff077b82 */ /* 0x000f220000000800 */
[----:B------:R-:W-:Y:S02]  /*2bc40*/  ULDC.64 UR4, c[0x0][0x2d8] ;  /* 0x0000b60000047ab9 */ /* 0x000fe40000000a00 */
[----:B------:R-:W3:Y:S04]  /*2bc50*/  LDL.LU R20, [R1+0x24] ;  /* 0x0000240001147983 */ /* 0x000ee80000300800 */
[----:B--2---:R-:W3:Y:S04]  /*2bc60*/  LDL.LU.64 R2, [R1+0x18] ;  /* 0x0000180001027983 */ /* 0x004ee80000300a00 */
[----:B------:R2:W5:Y:S01]  /*2bc70*/  LDL R8, [R1+0x14] ;  /* 0x0000140001087983 */ /* 0x0005620000100800 */
[----:B----4-:R-:W-:-:S13]  /*2bc80*/  ISETP.NE.AND P0, PT, R7, 0x1, PT ;  /* 0x000000010700780c */ /* 0x010fda0003f05270 */
[----:B01----:R-:W0:Y:S01]  /*2bc90*/  @P0 LDC R6, c[0x0][0x44c] ;  /* 0x00011300ff060b82 */ /* 0x003e220000000800 */
[C---:B------:R-:W-:Y:S02]  /*2bca0*/  LOP3.LUT R9, R31.reuse, 0x40, RZ, 0xfc, !PT ;  /* 0x000000401f097812 */ /* 0x040fe400078efcff */
[----:B------:R-:W-:Y:S01]  /*2bcb0*/  LOP3.LUT R10, R31, 0x80, RZ, 0xfc, !PT ;  /* 0x000000801f0a7812 */ /* 0x000fe200078efcff */
[----:B---3--:R-:W-:Y:S02]  /*2bcc0*/  IMAD.MOV.U32 R3, RZ, RZ, R20 ;  /* 0x000000ffff037224 */ /* 0x008fe400078e0014 */
[----:B------:R-:W1:Y:S01]  /*2bcd0*/  S2R R20, SR_TID.X ;  /* 0x0000000000147919 */ /* 0x000e620000002100 */
[----:B------:R-:W-:-:S04]  /*2bce0*/  IMAD.WIDE.U32 R2, R18, UR4, R2 ;  /* 0x0000000412027c25 */ /* 0x000fc8000f8e0002 */
[----:B------:R-:W-:Y:S01]  /*2bcf0*/  IMAD R3, R18, UR5, R3 ;  /* 0x0000000512037c24 */ /* 0x000fe2000f8e0203 */
[----:B------:R-:W-:Y:S02]  /*2bd00*/  ULDC.64 UR4, c[0x0][0x2e0] ;  /* 0x0000b80000047ab9 */ /* 0x000fe40000000a00 */
[----:B------:R-:W-:Y:S02]  /*2bd10*/  IMAD R0, R21, UR4, RZ ;  /* 0x0000000415007c24 */ /* 0x000fe4000f8e02ff */
[----:B------:R-:W3:Y:S01]  /*2bd20*/  S2R R21, SR_TID.X ;  /* 0x0000000000157919 */ /* 0x000ee20000002100 */
[----:B------:R-:W-:-:S04]  /*2bd30*/  IMAD.WIDE.U32 R2, R27, UR4, R2 ;  /* 0x000000041b027c25 */ /* 0x000fc8000f8e0002 */
[----:B------:R-:W-:Y:S01]  /*2bd40*/  IMAD R0, R27, UR5, R0 ;  /* 0x000000051b007c24 */ /* 0x000fe2000f8e0200 */
[----:B------:R-:W-:-:S03]  /*2bd50*/  ULDC.64 UR4, c[0x0][0x2d0] ;  /* 0x0000b40000047ab9 */ /* 0x000fc60000000a00 */
[----:B------:R-:W-:Y:S02]  /*2bd60*/  IMAD.IADD R3, R3, 0x1, R0 ;  /* 0x0000000103037824 */ /* 0x000fe400078e0200 */
[----:B------:R-:W4:Y:S01]  /*2bd70*/  @P0 LDC R0, c[0x0][0x450] ;  /* 0x00011400ff000b82 */ /* 0x000f220000000800 */
[----:B-1----:R-:W-:-:S04]  /*2bd80*/  LOP3.LUT R20, R20, 0x7f, RZ, 0xc0, !PT ;  /* 0x0000007f14147812 */ /* 0x002fc800078ec0ff */
[----:B------:R-:W-:Y:S02]  /*2bd90*/  SHF.R.U32.HI R20, RZ, 0x2, R20 ;  /* 0x00000002ff147819 */ /* 0x000fe40000011614 */
[----:B---3--:R-:W-:-:S04]  /*2bda0*/  SHF.L.U32 R21, R21, 0x5, RZ ;  /* 0x0000000515157819 */ /* 0x008fc800000006ff */
[----:B------:R-:W-:-:S04]  /*2bdb0*/  LOP3.LUT R21, R21, 0x60, RZ, 0xc0, !PT ;  /* 0x0000006015157812 */ /* 0x000fc800078ec0ff */
[----:B------:R-:W-:-:S05]  /*2bdc0*/  LOP3.LUT R20, R20, R21, RZ, 0xfc, !PT ;  /* 0x0000001514147212 */ /* 0x000fca00078efcff */
[----:B------:R-:W-:-:S04]  /*2bdd0*/  IMAD.IADD R5, R20, 0x1, R17 ;  /* 0x0000000114057824 */ /* 0x000fc800078e0211 */
[----:B0-----:R-:W-:-:S04]  /*2bde0*/  @P0 IMAD.HI.U32 R6, R5, R6, RZ ;  /* 0x0000000605060227 */ /* 0x001fc800078e00ff */
[----:B------:R-:W-:Y:S01]  /*2bdf0*/  IMAD.MOV.U32 R4, RZ, RZ, R5 ;  /* 0x000000ffff047224 */ /* 0x000fe200078e0005 */
[----:B----4-:R-:W-:Y:S01]  /*2be00*/  @P0 SHF.R.U32.HI R4, RZ, R0, R6 ;  /* 0x00000000ff040219 */ /* 0x010fe20000011606 */
        /* <DEDUP_REMOVED lines=23> */
[----:B--2---:R-:W-:Y:S10]  /*2bf80*/  BRA.DIV UR5, `(.L_x_5806) ;  /* 0x0000008e05307947 */ /* 0x004ff4000b800000 */
[----:B------:R-:W0:Y:S01]  /*2bf90*/  SHFL.IDX PT, R3, R4, RZ, 0x1c1f ;  /* 0x001c1fff04037589 */ /* 0x000e2200000e0000 */
[----:B------:R-:W-:Y:S02]  /*2bfa0*/  IMAD R35, R35, R7, RZ ;  /* 0x0000000723237224 */ /* 0x000fe400078e02ff */
        /* <DEDUP_REMOVED lines=26> */
[----:B------:R-:W-:Y:S02]  /*2c150*/  ISETP.GE.AND P2, PT, R2, R35, PT ;  /* 0x000000230200720c */ /* 0x000fe40003f46270 */
[----:B------:R-:W1:Y:S04]  /*2c160*/  SHFL.IDX PT, R2, R0, 0x2, 0x1c1f ;  /* 0x005c1f0000027f89 */ /* 0x000e6800000e0000 */
[----:B------:R-:W2:Y:S07]  /*2c170*/  SHFL.IDX PT, R0, R0, 0x3, 0x1c1f ;  /* 0x007c1f0000007f89 */ /* 0x000eae00000e0000 */
[----:B0-----:R-:W-:-:S05]  /*2c180*/  @!P2 IADD3 R3, P4, R31, R3, RZ ;  /* 0x000000031f03a210 */ /* 0x001fca0007f9e0ff */
[----:B-1----:R-:W-:-:S05]  /*2c190*/  @!P2 IMAD.X R2, RZ, RZ, R2, P4 ;  /* 0x000000ffff02a224 */ /* 0x002fca00020e0602 */
[----:B------:R-:W-:-:S04]  /*2c1a0*/  @!P2 LOP3.LUT R3, R3, R2, RZ, 0x3c, !PT ;  /* 0x000000020303a212 */ /* 0x000fc800078e3cff */
[----:B------:R-:W-:-:S04]  /*2c1b0*/  @!P2 LOP3.LUT R2, R3, R2, RZ, 0x3c, !PT ;  /* 0x000000020302a212 */ /* 0x000fc800078e3cff */
[----:B------:R-:W-:-:S05]  /*2c1c0*/  @!P2 LOP3.LUT R3, R3, R2, RZ, 0x3c, !PT ;  /* 0x000000020303a212 */ /* 0x000fca00078e3cff */
[----:B------:R-:W-:Y:S04]  /*2c1d0*/  @!P2 LDGSTS.E.BYPASS.LTC128B.128 [R8+0x19400], desc[UR42][R2.64], !P3 ;  /* 0x194000000208afae */ /* 0x000fe8000d901d6a */
[----:B------:R-:W-:Y:S04]  /*2c1e0*/  @!P2 LDGSTS.E.BYPASS.LTC128B.128 [R8+0x1b400], desc[UR42][R2.64+0x40], !P0 ;  /* 0x1b4000400208afae */ /* 0x000fe8000c101d6a */
[----:B------:R0:W-:Y:S04]  /*2c1f0*/  @!P2 LDGSTS.E.BYPASS.LTC128B.128 [R8+0x1d400], desc[UR42][R2.64+0x80], !P1 ;  /* 0x1d4000800208afae */ /* 0x0001e8000c901d6a */
[----:B0-2---:R0:W1:Y:S02]  /*2c200*/  SHFL.IDX PT, R2, R4, 0x3, 0x1c1f ;  /* 0x007c1f0004027f89 */ /* 0x00506400000e0000 */
.L_x_6081:
[----:B------:R-:W-:Y:S01]  /*2c210*/  VIADD R17, R17, 0x60 ;  /* 0x0000006011117836 */ /* 0x000fe20000000000 */
[----:B------:R-:W-:Y:S04]  /*2c220*/  BSSY B0, `(.L_x_5807) ;  /* 0x000000b000007945 */ /* 0x000fe80003800000 */
[----:B------:R-:W-:-:S13]  /*2c230*/  ISETP.GE.AND P2, PT, R17, R35, PT ;  /* 0x000000231100720c */ /* 0x000fda0003f46270 */
[----:B------:R-:W-:Y:S05]  /*2c240*/  @P2 BRA `(.L_x_5808) ;  /* 0x0000000000202947 */ /* 0x000fea0003800000 */
        /* <DEDUP_REMOVED lines=8> */
.L_x_5808:
[----:B------:R-:W-:Y:S05]  /*2c2d0*/  BSYNC B0 ;  /* 0x0000000000007941 */ /* 0x000fea0003800000 */
.L_x_5807:
[----:B------:R-:W-:Y:S01]  /*2c2e0*/  NOP ;  /* 0x0000000000007918 */ /* 0x000fe20000000000 */
[----:B------:R-:W-:-:S13]  /*2c2f0*/  PLOP3.LUT P0, PT, PT, PT, PT, 0x80, 0x0 ;  /* 0x000000000000781c */ /* 0x000fda0003f0f070 */
.L_x_5809:
[----:B------:R-:W-:Y:S02]  /*2c300*/  PLOP3.LUT P1, PT, P1, P0, PT, 0xa2, 0x0 ;  /* 0x000000000000781c */ /* 0x000fe40000f21472 */
[----:B------:R-:W-:-:S08]  /*2c310*/  @P0 R2UR P1, UR4, R23 ;  /* 0x00000000170402ca */ /* 0x000fd00000020000 */
[----:B------:R-:W-:-:S05]  /*2c320*/  @P0 PLOP3.LUT P0, PT, P1, PT, PT, 0x80, 0x0 ;  /* 0x000000000000081c */ /* 0x000fca0000f0f070 */
[----:B------:R-:W-:Y:S01]  /*2c330*/  @!P1 SYNCS.ARRIVE.TRANS64.RED.A0T1 RZ, [UR4+0x2a800], RZ ;  /* 0x02a800ffffff99a7 */ /* 0x000fe20008200404 */
[----:B------:R-:W-:Y:S07]  /*2c340*/  @!P1 ARRIVES.LDGSTSBAR.64.TRANSCNT [UR4+0x2a800] ;  /* 0x02a80000ff0099b0 */ /* 0x000fee0008000a84 */
[----:B------:R-:W-:Y:S05]  /*2c350*/  @P0 BRA.U.ANY `(.L_x_5809) ;  /* 0xfffffffd00e80947 */ /* 0x000fea000393ffff */
[----:B-12---:R-:W2:Y:S02]  /*2c360*/  LDL.LU R2, [R1+0x2c] ;  /* 0x00002c0001027983 */ /* 0x006ea40000300800 */
        /* <DEDUP_REMOVED lines=9> */
[----:B------:R-:W2:Y:S03]  /*2c400*/  SYNCS.PHASECHK.TRANS64.TRYWAIT P0, [R23+URZ+0x2a820], R0 ;  /* 0x02a82000170075a7 */ /* 0x000ea6000800017f */
[----:B-12---:R-:W-:Y:S05]  /*2c410*/  @!P0 BRA `(.L_x_5811) ;  /* 0x0000008c00688947 */ /* 0x006fea0003800000 */
.L_x_6082:
[----:B------:R-:W-:Y:S05]  /*2c420*/  BSYNC B0 ;  /* 0x0000000000007941 */ /* 0x000fea0003800000 */
.L_x_5810:
[----:B------:R-:W2:Y:S02]  /*2c430*/  LDL.LU R2, [R1+0x20] ;  /* 0x0000200001027983 */ /* 0x000ea40000300800 */
[----:B--2---:R-:W-:-:S05]  /*2c440*/  VIADD R20, R2, 0xfffffffe ;  /* 0xfffffffe02147836 */ /* 0x004fca0000000000 */
[----:B------:R-:W-:-:S13]  /*2c450*/  ISETP.GE.AND P0, PT, R20, R33, PT ;  /* 0x000000211400720c */ /* 0x000fda0003f06270 */
[----:B------:R-:W-:Y:S05]  /*2c460*/  @!P0 BRA `(.L_x_5812) ;  /* 0x0000001400588947 */ /* 0x000fea0003800000 */
[----:B------:R-:W-:Y:S02]  /*2c470*/  IMAD.MOV.U32 R5, RZ, RZ, R25 ;  /* 0x000000ffff057224 */ /* 0x000fe400078e0019 */
[----:B------:R-:W-:-:S07]  /*2c480*/  IMAD.MOV.U32 R6, RZ, RZ, R28 ;  /* 0x000000ffff067224 */ /* 0x000fce00078e001c */
.L_x_5832:
[----:B--2---:R-:W2:Y:S01]  /*2c490*/  LDC R7, c[0x0][0x430] ;  /* 0x00010c00ff077b82 */ /* 0x004ea20000000800 */
[----:B-1----:R-:W1:Y:S01]  /*2c4a0*/  S2R R2, SR_TID.X ;  /* 0x0000000000027919 */ /* 0x002e620000002100 */
[----:B------:R-:W-:Y:S05]  /*2c4b0*/  YIELD ;  /* 0x0000000000007946 */ /* 0x000fea0003800000 */
[----:B------:R-:W-:Y:S01]  /*2c4c0*/  ULDC.64 UR4, c[0x0][0x428] ;  /* 0x00010a0000047ab9 */ /* 0x000fe20000000a00 */
[----:B--2---:R-:W-:Y:S02]  /*2c4d0*/  ISETP.NE.AND P0, PT, R7, 0x1, PT ;  /* 0x000000010700780c */ /* 0x004fe40003f05270 */
[C---:B-1----:R-:W-:Y:S01]  /*2c4e0*/  LOP3.LUT R0, R2.reuse, 0x7f, RZ, 0xc0, !PT ;  /* 0x0000007f02007812 */ /* 0x042fe200078ec0ff */
[----:B------:R-:W-:-:S10]  /*2c4f0*/  IMAD.SHL.U32 R2, R2, 0x20, RZ ;  /* 0x0000002002027824 */ /* 0x000fd400078e00ff */
[----:B0-----:R-:W0:Y:S01]  /*2c500*/  @P0 LDC R4, c[0x0][0x434] ;  /* 0x00010d00ff040b82 */ /* 0x001e220000000800 */
[----:B------:R-:W-:Y:S02]  /*2c510*/  SHF.R.U32.HI R3, RZ, 0x2, R0 ;  /* 0x00000002ff037819 */ /* 0x000fe40000011600 */
[----:B------:R-:W-:-:S03]  /*2c520*/  LOP3.LUT R2, R2, 0x60, RZ, 0xc0, !PT ;  /* 0x0000006002027812 */ /* 0x000fc600078ec0ff */
[----:B------:R-:W-:Y:S02]  /*2c530*/  IMAD R3, R20, 0x80, R3 ;  /* 0x0000008014037824 */ /* 0x000fe400078e0203 */
[----:B------:R-:W1:Y:S03]  /*2c540*/  @P0 LDC R0, c[0x0][0x438] ;  /* 0x00010e00ff000b82 */ /* 0x000e660000000800 */
[----:B------:R-:W-:-:S05]  /*2c550*/  IADD3 R3, R2, R3, R34 ;  /* 0x0000000302037210 */ /* 0x000fca0007ffe022 */
[----:B------:R-:W-:Y:S02]  /*2c560*/  IMAD.MOV.U32 R2, RZ, RZ, R3 ;  /* 0x000000ffff027224 */ /* 0x000fe400078e0003 */
[----:B0-----:R-:W-:-:S05]  /*2c570*/  @P0 IMAD.HI.U32 R4, R3, R4, RZ ;  /* 0x0000000403040227 */ /* 0x001fca00078e00ff */
[----:B-1----:R-:W-:-:S05]  /*2c580*/  @P0 SHF.R.U32.HI R2, RZ, R0, R4 ;  /* 0x00000000ff020219 */ /* 0x002fca0000011604 */
[----:B------:R-:W-:-:S04]  /*2c590*/  IMAD.MOV R0, RZ, RZ, -R2 ;  /* 0x000000ffff007224 */ /* 0x000fc800078e0a02 */
[----:B------:R-:W-:Y:S01]  /*2c5a0*/  IMAD R7, R7, R0, R3 ;  /* 0x0000000007077224 */ /* 0x000fe200078e0203 */
        /* <DEDUP_REMOVED lines=15> */
[----:B------:R-:W-:-:S02]  /*2c6a0*/  ISETP.GT.AND P1, PT, R0, R33, PT ;  /* 0x000000210000720c */ /* 0x000fc40003f24270 */
[----:B------:R-:W-:Y:S02]  /*2c6b0*/  SEL R28, RZ, 0x1, P0 ;  /* 0x00000001ff1c7807 */ /* 0x000fe40000000000 */
[----:B------:R-:W-:Y:S02]  /*2c6c0*/  SEL R25, R25, RZ, P0 ;  /* 0x000000ff19197207 */ /* 0x000fe40000000000 */
[----:B------:R-:W-:Y:S02]  /*2c6d0*/  LOP3.LUT R28, R6, R28, RZ, 0x3c, !PT ;  /* 0x0000001c061c7212 */ /* 0x000fe400078e3cff */
[----:B--2---:R-:W-:Y:S01]  /*2c6e0*/  SHF.R.S32.HI R10, RZ, 0x1f, R8 ;  /* 0x0000001fff0a7819 */ /* 0x004fe20000011408 */
[----:B------:R-:W-:Y:S06]  /*2c6f0*/  @!P2 BRA `(.L_x_5813) ;  /* 0x000000000004a947 */ /* 0x000fec0003800000 */
[----:B------:R-:W-:Y:S01]  /*2c700*/  BPT.TRAP 0x1 ;  /* 0x000000040000795c */ /* 0x000fe20000300000 */
.L_x_5813:
[----:B------:R-:W-:Y:S01]  /*2c710*/  IMAD R4, R25, 0x8, R23 ;  /* 0x0000000819047824 */ /* 0x000fe200078e0217 */
[----:B------:R-:W-:Y:S01]  /*2c720*/  SHF.L.U32 R17, R28, 0x1f, RZ ;  /* 0x0000001f1c117819 */ /* 0x000fe200000006ff */
[----:B------:R-:W-:Y:S01]  /*2c730*/  BSSY B0, `(.L_x_5814) ;  /* 0x0000004000007945 */ /* 0x000fe20003800000 */
[----:B------:R-:W-:Y:S02]  /*2c740*/  SHF.R.S32.HI R9, RZ, 0x1f, R7 ;  /* 0x0000001fff097819 */ /* 0x000fe40000011407 */
[----:B------:R-:W0:Y:S02]  /*2c750*/  SYNCS.PHASECHK.TRANS64.TRYWAIT P0, [R4+URZ+0x2a880], R17 ;  /* 0x02a88011040075a7 */ /* 0x000e24000800017f */
[----:B0-----:R-:W-:Y:S05]  /*2c760*/  @!P0 BRA `(.L_x_5815) ;  /* 0x0000008800a88947 */ /* 0x001fea0003800000 */
.L_x_6083:
[----:B------:R-:W-:Y:S05]  /*2c770*/  BSYNC B0 ;  /* 0x0000000000007941 */ /* 0x000fea0003800000 */
.L_x_5814:
[----:B------:R-:W2:Y:S01]  /*2c780*/  LDL R14, [R1+0xc] ;  /* 0x00000c00010e7983 */ /* 0x000ea20000100800 */
[----:B------:R-:W-:Y:S01]  /*2c790*/  ULDC.64 UR4, c[0x0][0x328] ;  /* 0x0000ca0000047ab9 */ /* 0x000fe20000000a00 */
[----:B------:R-:W1:Y:S01]  /*2c7a0*/  LDC R11, c[0x0][0x2f4] ;  /* 0x0000bd00ff0b7b82 */ /* 0x000e620000000800 */
[----:B------:R-:W-:Y:S01]  /*2c7b0*/  IMAD R0, R9, UR4, RZ ;  /* 0x0000000409007c24 */ /* 0x000fe2000f8e02ff */
[----:B------:R-:W-:Y:S01]  /*2c7c0*/  ULDC.64 UR6, c[0x0][0x318] ;  /* 0x0000c60000067ab9 */ /* 0x000fe20000000a00 */
[----:B------:R-:W-:Y:S01]  /*2c7d0*/  IMAD.WIDE.U32 R2, R7, UR4, RZ ;  /* 0x0000000407027c25 */ /* 0x000fe2000f8e00ff */
[C---:B------:R-:W-:Y:S02]  /*2c7e0*/  LOP3.LUT R13, R31.reuse, 0x80, RZ, 0xfc, !PT ;  /* 0x000000801f0d7812 */ /* 0x040fe400078efcff */
[----:B------:R-:W-:Y:S01]  /*2c7f0*/  LOP3.LUT R12, R31, 0x40, RZ, 0xfc, !PT ;  /* 0x000000401f0c7812 */ /* 0x000fe200078efcff */
        /* <DEDUP_REMOVED lines=9> */
[-C--:B------:R-:W-:Y:S01]  /*2c890*/  ISETP.GE.AND P3, PT, R12, R11.reuse, PT ;  /* 0x0000000b0c00720c */ /* 0x080fe20003f66270 */
        /* <DEDUP_REMOVED lines=32> */
.L_x_6093:
        /* <DEDUP_REMOVED lines=10> */
.L_x_5817:
        /* <DEDUP_REMOVED lines=11> */
.L_x_5818:
[----:B------:R2:W-:Y:S01]  /*2cbf0*/  SYNCS.ARRIVE.TRANS64.A1T0 RZ, [R4+URZ+0x2a870], RZ ;  /* 0x02a870ff04ff79a7 */ /* 0x0005e2000810003f */
[----:B------:R-:W-:Y:S05]  /*2cc00*/  @!P3 BRA `(.L_x_5819) ;  /* 0x000000000004b947 */ /* 0x000fea0003800000 */
[----:B------:R-:W-:Y:S01]  /*2cc10*/  BPT.TRAP 0x1 ;  /* 0x000000040000795c */ /* 0x000fe20000300000 */
.L_x_5819:
[----:B------:R-:W3:Y:S01]  /*2cc20*/  SYNCS.PHASECHK.TRANS64.TRYWAIT P0, [R4+URZ+0x2a840], R17 ;  /* 0x02a84011040075a7 */ /* 0x000ee2000800017f */
[----:B------:R-:W-:Y:S04]  /*2cc30*/  BSSY B0, `(.L_x_5820) ;  /* 0x0000002000007945 */ /* 0x000fe80003800000 */
[----:B---3--:R-:W-:Y:S05]  /*2cc40*/  @!P0 BRA `(.L_x_5821) ;  /* 0x0000008800b88947 */ /* 0x008fea0003800000 */
.L_x_6094:
[----:B------:R-:W-:Y:S05]  /*2cc50*/  BSYNC B0 ;  /* 0x0000000000007941 */ /* 0x000fea0003800000 */
.L_x_5820:
[----:B------:R-:W-:Y:S01]  /*2cc60*/  ULDC.64 UR4, c[0x0][0x300] ;  /* 0x0000c00000047ab9 */ /* 0x000fe20000000a00 */
[----:B------:R-:W4:Y:S01]  /*2cc70*/  LDC R11, c[0x0][0x2f4] ;  /* 0x0000bd00ff0b7b82 */ /* 0x000f220000000800 */
[----:B------:R-:W-:Y:S01]  /*2cc80*/  IMAD R9, R9, UR4, RZ ;  /* 0x0000000409097c24 */ /* 0x000fe2000f8e02ff */
[----:B------:R-:W-:Y:S01]  /*2cc90*/  ULDC.64 UR6, c[0x0][0x2e8] ;  /* 0x0000ba0000067ab9 */ /* 0x000fe20000000a00 */
[----:B------:R-:W-:Y:S01]  /*2cca0*/  IMAD.WIDE.U32 R2, R7, UR4, RZ ;  /* 0x0000000407027c25 */ /* 0x000fe2000f8e00ff */
        /* <DEDUP_REMOVED lines=10> */
[C---:B------:R-:W-:Y:S01]  /*2cd50*/  IMAD.WIDE.U32 R2, R18.reuse, UR4, R2 ;  /* 0x0000000412027c25 */ /* 0x040fe2000f8e0002 */
[----:B------:R-:W-:Y:S01]  /*2cd60*/  UMOV UR4, 0xffffffff ;  /* 0xffffffff00047882 */ /* 0x000fe20000000000 */
[-C--:B----4-:R-:W-:Y:S02]  /*2cd70*/  ISETP.GE.AND P2, PT, R13, R11.reuse, PT ;  /* 0x0000000b0d00720c */ /* 0x090fe40003f46270 */
[----:B------:R-:W-:Y:S01]  /*2cd80*/  IMAD R8, R18, UR5, R3 ;  /* 0x0000000512087c24 */ /* 0x000fe2000f8e0203 */
[----:B------:R-:W-:Y:S02]  /*2cd90*/  IADD3 R7, P0, R2, UR6, RZ ;  /* 0x0000000602077c10 */ /* 0x000fe4000ff1e0ff */
[----:B------:R-:W-:Y:S02]  /*2cda0*/  ISETP.GE.AND P3, PT, R12, R11, PT ;  /* 0x0000000b0c00720c */ /* 0x000fe40003f66270 */
[----:B------:R-:W-:-:S02]  /*2cdb0*/  IADD3.X R8, R8, UR7, RZ, P0, !PT ;  /* 0x0000000708087c10 */ /* 0x000fc400087fe4ff */
[----:B------:R-:W-:Y:S01]  /*2cdc0*/  ISETP.GE.AND P4, PT, R31, R11, PT ;  /* 0x0000000b1f00720c */ /* 0x000fe20003f86270 */
[----:B------:R-:W-:-:S12]  /*2cdd0*/  BRA.DIV UR4, `(.L_x_5822) ;  /* 0x0000008a04687947 */ /* 0x000fd8000b800000 */
        /* <DEDUP_REMOVED lines=23> */
.L_x_6104:
        /* <DEDUP_REMOVED lines=10> */
.L_x_5823:
        /* <DEDUP_REMOVED lines=11> */
.L_x_5824:
[----:B------:R-:W-:Y:S01]  /*2d0a0*/  IMAD.U32 R0, RZ, RZ, UR37 ;  /* 0x00000025ff007e24 */ /* 0x000fe2000f8e00ff */
[----:B------:R0:W-:Y:S04]  /*2d0b0*/  SYNCS.ARRIVE.TRANS64.A1T0 RZ, [R4+URZ+0x2a830], RZ ;  /* 0x02a830ff04ff79a7 */ /* 0x0001e8000810003f */
[----:B------:R-:W-:-:S13]  /*2d0c0*/  ISETP.NE.AND P0, PT, R0, 0x3, PT ;  /* 0x000000030000780c */ /* 0x000fda0003f05270 */
[----:B0-----:R-:W-:Y:S05]  /*2d0d0*/  @!P0 BRA `(.L_x_5825) ;  /* 0x0000000000048947 */ /* 0x001fea0003800000 */
[----:B------:R-:W-:Y:S01]  /*2d0e0*/  BPT.TRAP 0x1 ;  /* 0x000000040000795c */ /* 0x000fe20000300000 */
.L_x_5825:
[----:B------:R-:W-:Y:S01]  /*2d0f0*/  LOP3.LUT R0, R6, 0x1, RZ, 0x3c, !PT ;  /* 0x0000000106007812 */ /* 0x000fe200078e3cff */
[----:B------:R-:W-:Y:S01]  /*2d100*/  IMAD R2, R5, 0x8, R23 ;  /* 0x0000000805027824 */ /* 0x000fe200078e0217 */
[----:B------:R-:W-:Y:S02]  /*2d110*/  BSSY B0, `(.L_x_5826) ;  /* 0x0000004000007945 */ /* 0x000fe40003800000 */
[----:B------:R-:W-:-:S04]  /*2d120*/  SHF.L.U32 R0, R0, 0x1f, RZ ;  /* 0x0000001f00007819 */ /* 0x000fc800000006ff */
[----:B------:R-:W0:Y:S02]  /*2d130*/  SYNCS.PHASECHK.TRANS64.TRYWAIT P2, [R2+URZ+0x2a870], R0 ;  /* 0x02a87000020075a7 */ /* 0x000e24000804017f */
[----:B0-----:R-:W-:Y:S05]  /*2d140*/  @!P2 BRA `(.L_x_5827) ;  /* 0x0000008800bca947 */ /* 0x001fea0003800000 */
.L_x_6105:
[----:B------:R-:W-:Y:S05]  /*2d150*/  BSYNC B0 ;  /* 0x0000000000007941 */ /* 0x000fea0003800000 */
.L_x_5826:
[----:B------:R-:W-:-:S05]  /*2d160*/  IMAD.U32 R3, RZ, RZ, UR39 ;  /* 0x00000027ff037e24 */ /* 0x000fca000f8e00ff */
[----:B------:R-:W-:-:S13]  /*2d170*/  ISETP.NE.AND P2, PT, R3, 0x3, PT ;  /* 0x000000030300780c */ /* 0x000fda0003f45270 */
[----:B------:R-:W-:Y:S05]  /*2d180*/  @!P2 BRA `(.L_x_5828) ;  /* 0x000000000004a947 */ /* 0x000fea0003800000 */
[----:B------:R-:W-:Y:S01]  /*2d190*/  BPT.TRAP 0x1 ;  /* 0x000000040000795c */ /* 0x000fe20000300000 */
.L_x_5828:
[----:B------:R-:W-:Y:S01]  /*2d1a0*/  SHF.L.U32 R3, R6, 0x1f, RZ ;  /* 0x0000001f06037819 */ /* 0x000fe200000006ff */
[----:B------:R-:W-:-:S03]  /*2d1b0*/  IMAD R0, R5, 0x6000, RZ ;  /* 0x0000600005007824 */ /* 0x000fc600078e02ff */
[----:B------:R-:W0:Y:S02]  /*2d1c0*/  SYNCS.PHASECHK.TRANS64.TRYWAIT P2, [R2+URZ+0x2a860], R3 ;  /* 0x02a86003020075a7 */ /* 0x000e24000804017f */
[----:B0-----:R-:W-:Y:S05]  /*2d1d0*/  @!P2 BRA `(.L_x_5829) ;  /* 0x0000008800aca947 */ /* 0x001fea0003800000 */
.L_x_6106:
[----:B------:R-:W5:Y:S04]  /*2d1e0*/  LDL R12, [R1+0x8] ;  /* 0x00000800010c7983 */ /* 0x000f680000100800 */
[----:B------:R-:W5:Y:S01]  /*2d1f0*/  LDL R13, [R1+0x4] ;  /* 0x00000400010d7983 */ /* 0x000f620000100800 */
[----:B------:R-:W-:Y:S01]  /*2d200*/  LOP3.LUT R3, R0, R22, RZ, 0xfc, !PT ;  /* 0x0000001600037212 */ /* 0x000fe200078efcff */
[----:B------:R-:W-:Y:S05]  /*2d210*/  WARPSYNC.ALL ;  /* 0x0000000000007948 */ /* 0x000fea0003800000 */
[----:B------:R-:W-:Y:S01]  /*2d220*/  IMAD.IADD R3, R23, 0x1, R3 ;  /* 0x0000000117037824 */ /* 0x000fe200078e0203 */
[----:B------:R-:W5:Y:S04]  /*2d230*/  LDL R14, [R1] ;  /* 0x00000000010e7983 */ /* 0x000f680000100800 */
[----:B--234-:R-:W0:Y:S02]  /*2d240*/  LDSM.16.MT88.4 R4, [R3+0xc400] ;  /* 0x00c400000304783b */ /* 0x01ce240000004200 */
[----:B0-----:R-:W-:-:S02]  /*2d250*/  PRMT R8, R4, 0x6420, R5 ;  /* 0x0000642004087816 */ /* 0x001fc40000000005 */
[----:B------:R-:W-:Y:S01]  /*2d260*/  PRMT R9, R4, 0x7531, R5 ;  /* 0x0000753104097816 */ /* 0x000fe20000000005 */
[----:B------:R-:W-:Y:S01]  /*2d270*/  VIADD R4, R0, 0x2000 ;  /* 0x0000200000047836 */ /* 0x000fe20000000000 */
[C-C-:B------:R-:W-:Y:S02]  /*2d280*/  PRMT R10, R6.reuse, 0x6420, R7.reuse ;  /* 0x00006420060a7816 */ /* 0x140fe40000000007 */
[----:B------:R-:W-:Y:S02]  /*2d290*/  PRMT R11, R6, 0x7531, R7 ;  /* 0x00007531060b7816 */ /* 0x000fe40000000007 */
[----:B------:R-:W-:-:S05]  /*2d2a0*/  LOP3.LUT R4, R4, R22, RZ, 0xfc, !PT ;  /* 0x0000001604047212 */ /* 0x000fca00078efcff */
[----:B------:R-:W-:Y:S01]  /*2d2b0*/  IMAD.IADD R4, R23, 0x1, R4 ;  /* 0x0000000117047824 */ /* 0x000fe200078e0204 */
[----:B-----5:R-:W-:-:S05]  /*2d2c0*/  IADD3 R3, R24, R0, R12 ;  /* 0x0000000018037210 */ /* 0x020fca0007ffe00c */
[----:B------:R-:W-:Y:S04]  /*2d2d0*/  STSM.16.M88.4 [R3], R8 ;  /* 0x0000000803007844 */ /* 0x000fe80000000200 */
[----:B------:R-:W0:Y:S02]  /*2d2e0*/  LDSM.16.MT88.4 R4, [R4+0xc400] ;  /* 0x00c400000404783b */ /* 0x000e240000004200 */
[C-C-:B0-----:R-:W-:Y:S02]  /*2d2f0*/  PRMT R8, R4.reuse, 0x6420, R5.reuse ;  /* 0x0000642004087816 */ /* 0x141fe40000000005 */
[----:B------:R-:W-:Y:S01]  /*2d300*/  PRMT R9, R4, 0x7531, R5 ;  /* 0x0000753104097816 */ /* 0x000fe20000000005 */
[----:B------:R-:W-:-:S05]  /*2d310*/  VIADD R4, R0, 0x4000 ;  /* 0x0000400000047836 */ /* 0x000fca0000000000 */
        /* <DEDUP_REMOVED lines=16> */
[----:B------:R-:W3:Y:S01]  /*2d420*/  LDL R13, [R1+0x10] ;  /* 0x00001000010d7983 */ /* 0x000ee20000100800 */
[C-C-:B--2---:R-:W-:Y:S02]  /*2d430*/  PRMT R8, R4.reuse, 0x6420, R5.reuse ;  /* 0x0000642004087816 */ /* 0x144fe40000000005 */
[----:B------:R-:W-:Y:S02]  /*2d440*/  PRMT R9, R4, 0x7531, R5 ;  /* 0x0000753104097816 */ /* 0x000fe40000000005 */
[----:B------:R-:W-:-:S02]  /*2d450*/  PRMT R10, R6, 0x6420, R7 ;  /* 0x00006420060a7816 */ /* 0x000fc40000000007 */
[----:B------:R-:W-:Y:S02]  /*2d460*/  PRMT R11, R6, 0x7531, R7 ;  /* 0x00007531060b7816 */ /* 0x000fe40000000007 */
        /* <DEDUP_REMOVED lines=45> */
[----:B---3--:R-:W-:Y:S02]  /*2d740*/  IADD3 R3, R24, R13, R0 ;  /* 0x0000000d18037210 */ /* 0x008fe40007ffe000 */
        /* <DEDUP_REMOVED lines=30> */
.L_x_5830:
[----:B--2---:R2:W-:Y:S01]  /*2d930*/  SYNCS.ARRIVE.TRANS64.A1T0 RZ, [R2+URZ+0x2a850], RZ ;  /* 0x02a850ff02ff79a7 */ /* 0x0045e2000810003f */
[----:B------:R-:W-:Y:S06]  /*2d940*/  BAR.SYNC.DEFER_BLOCKING 0x2, 0x80 ;  /* 0x0082000000007b1d */ /* 0x000fec0000010000 */
[----:B------:R-:W-:Y:S05]  /*2d950*/  @!P0 BRA `(.L_x_5831) ;  /* 0x0000000000048947 */ /* 0x000fea0003800000 */
[----:B------:R-:W-:Y:S01]  /*2d960*/  BPT.TRAP 0x1 ;  /* 0x000000040000795c */ /* 0x000fe20000300000 */
.L_x_5831:
[----:B--2---:R-:W-:Y:S02]  /*2d970*/  VIADD R2, R2, 0x2a880 ;  /* 0x0002a88002027836 */ /* 0x004fe40000000000 */
[----:B------:R-:W-:Y:S02]  /*2d980*/  IMAD.MOV.U32 R5, RZ, RZ, R25 ;  /* 0x000000ffff057224 */ /* 0x000fe400078e0019 */
[----:B------:R-:W-:Y:S01]  /*2d990*/  IMAD.MOV.U32 R6, RZ, RZ, R28 ;  /* 0x000000ffff067224 */ /* 0x000fe200078e001c */
[----:B------:R-:W-:-:S04]  /*2d9a0*/  PRMT R2, R37, 0x654, R2 ;  /* 0x0000065425027816 */ /* 0x000fc80000000002 */
[----:B------:R2:W-:Y:S01]  /*2d9b0*/  SYNCS.ARRIVE.TRANS64.RED.A1T0 RZ, [R2+URZ], RZ ;  /* 0x000000ff02ff79a7 */ /* 0x0005e2000810043f */
[----:B------:R-:W-:Y:S05]  /*2d9c0*/  @P1 BRA `(.L_x_5832) ;  /* 0xffffffe800b01947 */ /* 0x000fea000383ffff */
.L_x_5812:
[----:B-1----:R-:W2:Y:S01]  /*2d9d0*/  S2R R0, SR_TID.X ;  /* 0x0000000000007919 */ /* 0x002ea20000002100 */
[----:B------:R-:W-:Y:S01]  /*2d9e0*/  BSSY B0, `(.L_x_5833) ;  /* 0x0000012000007945 */ /* 0x000fe20003800000 */
[----:B--2---:R-:W-:Y:S01]  /*2d9f0*/  LOP3.LUT R2, R0, 0x7f, RZ, 0xc0, !PT ;  /* 0x0000007f00027812 */ /* 0x004fe200078ec0ff */
[----:B------:R-:W-:-:S03]  /*2da00*/  IMAD.U32 R0, RZ, RZ, UR37 ;  /* 0x00000025ff007e24 */ /* 0x000fc6000f8e00ff */
[----:B------:R-:W-:Y:S02]  /*2da10*/  ISETP.NE.AND P1, PT, R2, RZ, PT ;  /* 0x000000ff0200720c */ /* 0x000fe40003f25270 */
[----:B------:R-:W-:-:S11]  /*2da20*/  ISETP.NE.AND P0, PT, R0, 0x3, PT ;  /* 0x000000030000780c */ /* 0x000fd60003f05270 */
[----:B------:R-:W-:Y:S05]  /*2da30*/  @P1 BRA `(.L_x_5834) ;  /* 0x0000000000301947 */ /* 0x000fea0003800000 */
[----:B0-----:R-:W0:Y:S01]  /*2da40*/  S2R R3, SR_LANEID ;  /* 0x0000000000037919 */ /* 0x001e220000000000 */
[----:B------:R-:W-:Y:S02]  /*2da50*/  VOTEU.ANY UR4, UPT, PT ;  /* 0x0000000000047886 */ /* 0x000fe400038e0100 */
[----:B------:R-:W0:Y:S08]  /*2da60*/  FLO.U32 R0, UR4 ;  /* 0x0000000400007d00 */ /* 0x000e3000080e0000 */
[----:B------:R-:W1:Y:S01]  /*2da70*/  POPC R5, UR4 ;  /* 0x0000000400057d09 */ /* 0x000e620008000000 */
[----:B0-----:R-:W-:-:S02]  /*2da80*/  ISETP.EQ.U32.AND P1, PT, R0, R3, PT ;  /* 0x000000030000720c */ /* 0x001fc40003f22070 */
[----:B------:R-:W1:Y:S11]  /*2da90*/  LDC.64 R2, c[0x0][0xc60] ;  /* 0x00031800ff027b82 */ /* 0x000e760000000a00 */
[----:B-1----:R-:W2:Y:S01]  /*2daa0*/  @P1 ATOMG.E.ADD.STRONG.GPU PT, R3, desc[UR42][R2.64], R5 ;  /* 0x00000005020319a8 */ /* 0x002ea200081ee1ea */
[----:B------:R-:W0:Y:S02]  /*2dab0*/  S2R R4, SR_LTMASK ;  /* 0x0000000000047919 */ /* 0x000e240000003900 */
[----:B0-----:R-:W-:-:S04]  /*2dac0*/  LOP3.LUT R4, R4, UR4, RZ, 0xc0, !PT ;  /* 0x0000000404047c12 */ /* 0x001fc8000f8ec0ff */
[----:B------:R-:W0:Y:S01]  /*2dad0*/  POPC R7, R4 ;  /* 0x0000000400077309 */ /* 0x000e220000000000 */
[----:B--2---:R-:W0:Y:S02]  /*2dae0*/  SHFL.IDX PT, R0, R3, R0, 0x1f ;  /* 0x00001f0003007589 */ /* 0x004e2400000e0000 */
[----:B0-----:R-:W-:-:S07]  /*2daf0*/  IADD3 R16, R0, UR38, R7 ;  /* 0x0000002600107c10 */ /* 0x001fce000fffe007 */
.L_x_5834:
[----:B------:R-:W-:Y:S05]  /*2db00*/  BSYNC B0 ;  /* 0x0000000000007941 */ /* 0x000fea0003800000 */
.L_x_5833:
[----:B------:R-:W-:Y:S05]  /*2db10*/  @!P0 BRA `(.L_x_5835) ;  /* 0x0000000000048947 */ /* 0x000fea0003800000 */
[----:B------:R-:W-:Y:S01]  /*2db20*/  BPT.TRAP 0x1 ;  /* 0x000000040000795c */ /* 0x000fe20000300000 */
.L_x_5835:
[----:B0-----:R-:W-:Y:S01]  /*2db30*/  LOP3.LUT R3, R28, 0x1, RZ, 0x3c, !PT ;  /* 0x000000011c037812 */ /* 0x001fe200078e3cff */
[----:B------:R-:W-:Y:S01]  /*2db40*/  IMAD R2, R25, 0x8, R23 ;  /* 0x0000000819027824 */ /* 0x000fe200078e0217 */
[----:B------:R-:W-:Y:S02]  /*2db50*/  BSSY B0, `(.L_x_5836) ;  /* 0x0000004000007945 */ /* 0x000fe40003800000 */
[----:B------:R-:W-:-:S04]  /*2db60*/  SHF.L.U32 R3, R3, 0x1f, RZ ;  /* 0x0000001f03037819 */ /* 0x000fc800000006ff */
[----:B------:R-:W0:Y:S02]  /*2db70*/  SYNCS.PHASECHK.TRANS64.TRYWAIT P1, [R2+URZ+0x2a870], R3 ;  /* 0x02a87003020075a7 */ /* 0x000e24000802017f */
[----:B0-----:R-:W-:Y:S05]  /*2db80*/  @!P1 BRA `(.L_x_5837) ;  /* 0x0000008000549947 */ /* 0x001fea0003800000 */
.L_x_6107:
[----:B------:R-:W-:Y:S05]  /*2db90*/  BSYNC B0 ;  /* 0x0000000000007941 */ /* 0x000fea0003800000 */
.L_x_5836:
[----:B------:R-:W-:-:S05]  /*2dba0*/  IMAD.U32 R0, RZ, RZ, UR39 ;  /* 0x00000027ff007e24 */ /* 0x000fca000f8e00ff */
[----:B------:R-:W-:-:S13]  /*2dbb0*/  ISETP.NE.AND P1, PT, R0, 0x3, PT ;  /* 0x000000030000780c */ /* 0x000fda0003f25270 */
[----:B------:R-:W-:Y:S05]  /*2dbc0*/  @!P1 BRA `(.L_x_5838) ;  /* 0x0000000000049947 */ /* 0x000fea0003800000 */
[----:B------:R-:W-:Y:S01]  /*2dbd0*/  BPT.TRAP 0x1 ;  /* 0x000000040000795c */ /* 0x000fe20000300000 */
.L_x_5838:
[----:B0-----:R-:W-:-:S04]  /*2dbe0*/  SHF.L.U32 R3, R28, 0x1f, RZ ;  /* 0x0000001f1c037819 */ /* 0x001fc800000006ff */
[----:B------:R-:W0:Y:S02]  /*2dbf0*/  SYNCS.PHASECHK.TRANS64.TRYWAIT P1, [R2+URZ+0x2a860], R3 ;  /* 0x02a86003020075a7 */ /* 0x000e24000802017f */
[----:B0-----:R-:W-:Y:S05]  /*2dc00*/  @!P1 BRA `(.L_x_5839) ;  /* 0x0000008000489947 */ /* 0x001fea0003800000 */
.L_x_6108:
[----:B------:R-:W2:Y:S04]  /*2dc10*/  LDL R13, [R1+0x8] ;  /* 0x00000800010d7983 */ /* 0x000ea80000100800 */
[----:B------:R-:W3:Y:S01]  /*2dc20*/  LDL R14, [R1+0x4] ;  /* 0x00000400010e7983 */ /* 0x000ee20000100800 */
[----:B0-----:R-:W-:Y:S01]  /*2dc30*/  IMAD R3, R25, 0x6000, RZ ;  /* 0x0000600019037824 */ /* 0x001fe200078e02ff */
[----:B------:R-:W-:Y:S05]  /*2dc40*/  WARPSYNC.ALL ;  /* 0x0000000000007948 */ /* 0x000fea0003800000 */
[----:B------:R-:W-:Y:S01]  /*2dc50*/  LOP3.LUT R0, R3, R22, RZ, 0xfc, !PT ;  /* 0x0000001603007212 */ /* 0x000fe200078efcff */
[----:B------:R-:W4:Y:S04]  /*2dc60*/  LDL R15, [R1] ;  /* 0x00000000010f7983 */ /* 0x000f280000100800 */
[----:B------:R-:W-:-:S05]  /*2dc70*/  IMAD.IADD R12, R23, 0x1, R0 ;  /* 0x00000001170c7824 */ /* 0x000fca00078e0200 */
[----:B------:R-:W0:Y:S02]  /*2dc80*/  LDSM.16.MT88.4 R4, [R12+0xc400] ;  /* 0x00c400000c04783b */ /* 0x000e240000004200 */
[C-C-:B0-----:R-:W-:Y:S02]  /*2dc90*/  PRMT R8, R4.reuse, 0x6420, R5.reuse ;  /* 0x0000642004087816 */ /* 0x141fe40000000005 */
[----:B------:R-:W-:Y:S01]  /*2dca0*/  PRMT R9, R4, 0x7531, R5 ;  /* 0x0000753104097816 */ /* 0x000fe20000000005 */
[----:B------:R-:W-:Y:S01]  /*2dcb0*/  VIADD R4, R3, 0x2000 ;  /* 0x0000200003047836 */ /* 0x000fe20000000000 */
[C-C-:B------:R-:W-:Y:S02]  /*2dcc0*/  PRMT R10, R6.reuse, 0x6420, R7.reuse ;  /* 0x00006420060a7816 */ /* 0x140fe40000000007 */
[----:B------:R-:W-:Y:S02]  /*2dcd0*/  PRMT R11, R6, 0x7531, R7 ;  /* 0x00007531060b7816 */ /* 0x000fe40000000007 */
[----:B------:R-:W-:-:S05]  /*2dce0*/  LOP3.LUT R4, R4, R22, RZ, 0xfc, !PT ;  /* 0x0000001604047212 */ /* 0x000fca00078efcff */
[----:B------:R-:W-:Y:S01]  /*2dcf0*/  IMAD.IADD R4, R23, 0x1, R4 ;  /* 0x0000000117047824 */ /* 0x000fe200078e0204 */
[----:B--2---:R-:W-:-:S05]  /*2dd00*/  IADD3 R0, R24, R3, R13 ;  /* 0x0000000318007210 */ /* 0x004fca0007ffe00d */
        /* <DEDUP_REMOVED lines=18> */
[----:B------:R-:W0:Y:S01]  /*2de30*/  LDSM.16.MT88.4 R4, [R12+0xc400] ;  /* 0x00c400000c04783b */ /* 0x000e220000004200 */
[----:B------:R-:W-:Y:S02]  /*2de40*/  LOP3.LUT R13, R22, 0x2800, RZ, 0xfc, !PT ;  /* 0x00002800160d7812 */ /* 0x000fe400078efcff */
[----:B---3--:R-:W-:Y:S02]  /*2de50*/  IADD3 R0, R24, R14, R3 ;  /* 0x0000000e18007210 */ /* 0x008fe40007ffe003 */
[----:B------:R-:W2:Y:S01]  /*2de60*/  LDL R14, [R1+0x10] ;  /* 0x00001000010e7983 */ /* 0x000ea20000100800 */
[----:B0-----:R-:W-:-:S02]  /*2de70*/  PRMT R8, R4, 0x6420, R5 ;  /* 0x0000642004087816 */ /* 0x001fc40000000005 */
[----:B------:R-:W-:Y:S02]  /*2de80*/  PRMT R9, R4, 0x7531, R5 ;  /* 0x0000753104097816 */ /* 0x000fe40000000005 */
[C-C-:B------:R-:W-:Y:S02]  /*2de90*/  PRMT R10, R6.reuse, 0x6420, R7.reuse ;  /* 0x00006420060a7816 */ /* 0x140fe40000000007 */
        /* <DEDUP_REMOVED lines=21> */
[----:B----4-:R-:W-:Y:S02]  /*2dff0*/  IADD3 R0, R24, R15, R3 ;  /* 0x0000000f18007210 */ /* 0x010fe40007ffe003 */
[C-C-:B0-----:R-:W-:Y:S02]  /*2e000*/  PRMT R8, R4.reuse, 0x6420, R5.reuse ;  /* 0x0000642004087816 */ /* 0x141fe40000000005 */
[----:B------:R-:W-:-:S02]  /*2e010*/  PRMT R9, R4, 0x7531, R5 ;  /* 0x0000753104097816 */ /* 0x000fc40000000005 */
        /* <DEDUP_REMOVED lines=53> */
.L_x_5840:
[----:B-1----:R1:W-:Y:S01]  /*2e370*/  SYNCS.ARRIVE.TRANS64.A1T0 RZ, [R2+URZ+0x2a850], RZ ;  /* 0x02a850ff02ff79a7 */ /* 0x0023e2000810003f */
[----:B------:R-:W-:Y:S06]  /*2e380*/  BAR.SYNC.DEFER_BLOCKING 0x2, 0x80 ;  /* 0x0082000000007b1d */ /* 0x000fec0000010000 */
[----:B------:R-:W-:Y:S05]  /*2e390*/  @!P0 BRA `(.L_x_5841) ;  /* 0x0000000000048947 */ /* 0x000fea0003800000 */
[----:B------:R-:W-:Y:S01]  /*2e3a0*/  BPT.TRAP 0x1 ;  /* 0x000000040000795c */ /* 0x000fe20000300000 */
.L_x_5841:
[----:B-1----:R-:W-:Y:S02]  /*2e3b0*/  VIADD R2, R2, 0x2a880 ;  /* 0x0002a88002027836 */ /* 0x002fe40000000000 */
[----:B------:R-:W-:-:S03]  /*2e3c0*/  VIADD R25, R25, 0x1 ;  /* 0x0000000119197836 */ /* 0x000fc60000000000 */
[----:B------:R-:W-:Y:S02]  /*2e3d0*/  PRMT R2, R37, 0x654, R2 ;  /* 0x0000065425027816 */ /* 0x000fe40000000002 */
[C---:B------:R-:W-:Y:S02]  /*2e3e0*/  ISETP.NE.AND P0, PT, R25.reuse, 0x2, PT ;  /* 0x000000021900780c */ /* 0x040fe40003f05270 */
[----:B------:R1:W-:Y:S02]  /*2e3f0*/  SYNCS.ARRIVE.TRANS64.RED.A1T0 RZ, [R2+URZ], RZ ;  /* 0x000000ff02ff79a7 */ /* 0x0003e4000810043f */
[----:B------:R-:W-:Y:S02]  /*2e400*/  SEL R3, RZ, 0x1, P0 ;  /* 0x00000001ff037807 */ /* 0x000fe40000000000 */
[----:B------:R-:W-:Y:S02]  /*2e410*/  SEL R25, R25, RZ, P0 ;  /* 0x000000ff19197207 */ /* 0x000fe40000000000 */
[----:B------:R-:W-:-:S07]  /*2e420*/  LOP3.LUT R28, R28, R3, RZ, 0x3c, !PT ;  /* 0x000000031c1c7212 */ /* 0x000fce00078e3cff */
.L_x_5782:
[----:B------:R-:W-:-:S13]  /*2e430*/  LOP3.LUT P0, RZ, R32, 0x20, RZ, 0xc0, !PT ;  /* 0x0000002020ff7812 */ /* 0x000fda000780c0ff */
[----:B------:R-:W-:Y:S05]  /*2e440*/  @!P0 BRA `(.L_x_5842) ;  /* 0x0000000000248947 */ /* 0x000fea0003800000 */
[----:B------:R-:W-:Y:S05]  /*2e450*/  WARPSYNC.ALL ;  /* 0x0000000000007948 */ /* 0x000fea0003800000 */
[----:B------:R-:W2:Y:S08]  /*2e460*/  S2UR UR4, SR_CgaCtaId ;  /* 0x00000000000479c3 */ /* 0x000eb00000008800 */
[----:B------:R-:W-:Y:S01]  /*2e470*/  BAR.SYNC.DEFER_BLOCKING 0x5, 0x180 ;  /* 0x0146000000007b1d */ /* 0x000fe20000010000 */
[----:B------:R-:W-:Y:S01]  /*2e480*/  MOV R0, 0x400 ;  /* 0x0000040000007802 */ /* 0x000fe20000000f00 */
[----:B--2---:R-:W-:-:S05]  /*2e490*/  IMAD.U32 R37, RZ, RZ, UR4 ;  /* 0x00000004ff257e24 */ /* 0x004fca000f8e00ff */
[----:B0-----:R-:W-:-:S05]  /*2e4a0*/  LEA R23, R37, R0, 0x18 ;  /* 0x0000000025177211 */ /* 0x001fca00078ec0ff */
[----:B------:R2:W3:Y:S01]  /*2e4b0*/  LDS.128 R16, [R23+0x2a8d0] ;  /* 0x02a8d00017107984 */ /* 0x0004e20000000c00 */
[----:B------:R-:W-:Y:S06]  /*2e4c0*/  BAR.ARV 0x4, 0x180 ;  /* 0x0106000000007b1d */ /* 0x000fec0000002000 */
[----:B------:R-:W-:Y:S05]  /*2e4d0*/  BRA `(.L_x_5843) ;  /* 0x0000000c00dc7947 */ /* 0x000fea0003800000 */
.L_x_5842:
        /* <DEDUP_REMOVED lines=8> */
[----:B-1----:R-:W0:Y:S08]  /*2e560*/  @!P1 LDC.64 R2, c[0x0][0xc80] ;  /* 0x00032000ff029b82 */ /* 0x002e300000000a00 */
[----:B------:R-:W1:Y:S01]  /*2e570*/  @!P1 LDC.64 R4, c[0x0][0xc78] ;  /* 0x00031e00ff049b82 */ /* 0x000e620000000a00 */
[----:B0-----:R-:W-:-:S05]  /*2e580*/  @!P1 IMAD.WIDE R2, R0, 0x4, R2 ;  /* 0x0000000400029825 */ /* 0x001fca00078e0202 */
[----:B------:R1:W2:Y:S02]  /*2e590*/  @!P1 LDG.E R7, desc[UR42][R2.64] ;  /* 0x0000002a02079981 */ /* 0x0002a4000c1e1900 */
[----:B-1----:R-:W-:-:S06]  /*2e5a0*/  @!P1 IMAD.WIDE R2, R0, 0x4, R4 ;  /* 0x0000000400029825 */ /* 0x002fcc00078e0204 */
        /* <DEDUP_REMOVED lines=8> */
[----:B------:R0:W-:Y:S02]  /*2e630*/  SHFL.IDX PT, R6, R16, 0x1, 0x1f ;  /* 0x00201f0010067f89 */ /* 0x0001e400000e0000 */
        /* <DEDUP_REMOVED lines=21> */
.L_x_6118:
[----:B------:R-:W-:Y:S02]  /*2e790*/  ULDC UR4, c[0x0][0xc38] ;  /* 0x00030e0000047ab9 */ /* 0x000fe40000000800 */
[----:B------:R-:W-:-:S04]  /*2e7a0*/  IMAD.U32 R4, RZ, RZ, UR4 ;  /* 0x00000004ff047e24 */ /* 0x000fc8000f8e00ff */
[----:B-1----:R-:W-:-:S04]  /*2e7b0*/  IMAD R3, R3, R4, RZ ;  /* 0x0000000403037224 */ /* 0x002fc800078e02ff */
[----:B------:R-:W-:-:S05]  /*2e7c0*/  IMAD.IADD R6, R6, 0x1, R3 ;  /* 0x0000000106067824 */ /* 0x000fca00078e0203 */
[----:B------:R-:W-:-:S13]  /*2e7d0*/  ISETP.GT.AND P6, PT, R6, R0, PT ;  /* 0x000000000600720c */ /* 0x000fda0003fc4270 */
[----:B------:R-:W-:Y:S05]  /*2e7e0*/  @P6 BRA `(.L_x_5845) ;  /* 0x0000000000a46947 */ /* 0x000fea0003800000 */
.L_x_5848:
        /* <DEDUP_REMOVED lines=9> */
[----:B------:R-:W0:Y:S02]  /*2e880*/  @!P6 LDC.64 R2, c[0x0][0xc80] ;  /* 0x00032000ff02eb82 */ /* 0x000e240000000a00 */
[----:B0-----:R-:W-:-:S05]  /*2e890*/  @!P6 IMAD.WIDE R2, R4, 0x4, R2 ;  /* 0x000000040402e825 */ /* 0x001fca00078e0202 */
[----:B------:R0:W2:Y:S01]  /*2e8a0*/  @!P6 LDG.E R17, desc[UR42][R2.64] ;  /* 0x0000002a0211e981 */ /* 0x0000a2000c1e1900 */
[----:B------:R-:W-:Y:S01]  /*2e8b0*/  IMAD.MOV.U32 R5, RZ, RZ, RZ ;  /* 0x000000ffff057224 */ /* 0x000fe200078e00ff */
[----:B0-----:R-:W0:Y:S02]  /*2e8c0*/  @!P6 LDC.64 R2, c[0x0][0xc78] ;  /* 0x00031e00ff02eb82 */ /* 0x001e240000000a00 */
[----:B0-----:R-:W-:-:S05]  /*2e8d0*/  @!P6 IMAD.WIDE R2, R4, 0x4, R2 ;  /* 0x000000040402e825 */ /* 0x001fca00078e0202 */
        /* <DEDUP_REMOVED lines=20> */
.L_x_6126:
[----:B------:R-:W-:Y:S02]  /*2ea20*/  ULDC UR4, c[0x0][0xc38] ;  /* 0x00030e0000047ab9 */ /* 0x000fe40000000800 */
[----:B------:R-:W-:-:S04]  /*2ea30*/  IMAD.U32 R4, RZ, RZ, UR4 ;  /* 0x00000004ff047e24 */ /* 0x000fc8000f8e00ff */
[----:B-1----:R-:W-:-:S04]  /*2ea40*/  IMAD R3, R3, R4, RZ ;  /* 0x0000000403037224 */ /* 0x002fc800078e02ff */
[----:B------:R-:W-:-:S05]  /*2ea50*/  IMAD.IADD R6, R3, 0x1, R6 ;  /* 0x0000000103067824 */ /* 0x000fca00078e0206 */
[----:B------:R-:W-:-:S13]  /*2ea60*/  ISETP.GT.AND P6, PT, R6, R0, PT ;  /* 0x000000000600720c */ /* 0x000fda0003fc4270 */
[----:B------:R-:W-:Y:S05]  /*2ea70*/  @!P6 BRA `(.L_x_5848) ;  /* 0xfffffffc005ce947 */ /* 0x000fea000383ffff */
.L_x_5845:
[----:B------:R-:W-:Y:S01]  /*2ea80*/  IMAD.IADD R6, R6, 0x1, -R3 ;  /* 0x0000000106067824 */ /* 0x000fe200078e0a03 */
[----:B------:R-:W-:-:S03]  /*2ea90*/  UMOV UR4, 0xffffffff ;  /* 0xffffffff00047882 */ /* 0x000fc60000000000 */
[----:B------:R-:W-:-:S05]  /*2eaa0*/  IMAD R3, R2, R4, R6 ;  /* 0x0000000402037224 */ /* 0x000fca00078e0206 */
[----:B------:R-:W-:Y:S01]  /*2eab0*/  ISETP.GT.AND P6, PT, R3, R0, PT ;  /* 0x000000000300720c */ /* 0x000fe20003fc4270 */
[----:B------:R-:W-:-:S12]  /*2eac0*/  BRA.DIV UR4, `(.L_x_5849) ;  /* 0x0000007a04d87947 */ /* 0x000fd8000b800000 */
[----:B------:R-:W-:-:S04]  /*2ead0*/  VOTE.ANY R3, PT, !P6 ;  /* 0x0000000000037806 */ /* 0x000fc800070e0100 */
[----:B------:R-:W1:Y:S02]  /*2eae0*/  POPC R7, R3 ;  /* 0x0000000300077309 */ /* 0x000e640000000000 */
[----:B-1----:R1:W2:Y:S01]  /*2eaf0*/  SHFL.IDX PT, R17, R17, R7, 0x1f ;  /* 0x00001f0711117589 */ /* 0x0022a200000e0000 */
[----:B------:R-:W-:-:S03]  /*2eb00*/  IMAD.IADD R19, R7, 0x1, R19 ;  /* 0x0000000107137824 */ /* 0x000fc600078e0213 */
[----:B------:R1:W3:Y:S04]  /*2eb10*/  SHFL.IDX PT, R5, R5, R7, 0x1f ;  /* 0x00001f0705057589 */ /* 0x0002e800000e0000 */
.L_x_6131:
[----:B------:R-:W-:-:S13]  /*2eb20*/  ISETP.NE.AND P0, PT, R3, RZ, PT ;  /* 0x000000ff0300720c */ /* 0x000fda0003f05270 */
[----:B------:R-:W-:Y:S05]  /*2eb30*/  @!P0 BRA `(.L_x_5850) ;  /* 0x0000000000108947 */ /* 0x000fea0003800000 */
[----:B------:R-:W-:Y:S01]  /*2eb40*/  UMOV UR4, 0xffffffff ;  /* 0xffffffff00047882 */ /* 0x000fe20000000000 */
[----:B-1----:R-:W-:Y:S02]  /*2eb50*/  VIADD R7, R7, 0xffffffff ;  /* 0xffffffff07077836 */ /* 0x002fe40000000000 */
[----:B------:R-:W-:Y:S05]  /*2eb60*/  BRA.DIV UR4, `(.L_x_5851) ;  /* 0x0000007e04107947 */ /* 0x000fea000b800000 */
[----:B------:R4:W1:Y:S02]  /*2eb70*/  SHFL.IDX PT, R16, R2, R7, 0x1f ;  /* 0x00001f0702107589 */ /* 0x00086400000e0000 */
.L_x_5850:
[----:B---3--:R-:W-:Y:S01]  /*2eb80*/  ISETP.NE.AND P0, PT, R5, 0x1, PT ;  /* 0x000000010500780c */ /* 0x008fe20003f05270 */
[----:B-1----:R-:W-:-:S04]  /*2eb90*/  IMAD R16, R16, R4, R6 ;  /* 0x0000000410107224 */ /* 0x002fc800078e0206 */
[----:B------:R-:W-:-:S08]  /*2eba0*/  IMAD.IADD R0, R0, 0x1, -R16 ;  /* 0x0000000100007824 */ /* 0x000fd000078e0a10 */
[----:B------:R-:W-:Y:S05]  /*2ebb0*/  @!P0 BRA `(.L_x_5852) ;  /* 0x0000000000e08947 */ /* 0x000fea0003800000 */
[----:B--2---:R-:W-:-:S04]  /*2ebc0*/  IABS R4, R17 ;  /* 0x0000001100047213 */ /* 0x004fc80000000000 */
[----:B------:R-:W1:Y:S08]  /*2ebd0*/  I2F.RP R6, R4 ;  /* 0x0000000400067306 */ /* 0x000e700000209400 */
[----:B-1----:R-:W1:Y:S02]  /*2ebe0*/  MUFU.RCP R6, R6 ;  /* 0x0000000600067308 */ /* 0x002e640000001000 */
[----:B-1----:R-:W-:-:S06]  /*2ebf0*/  VIADD R8, R6, 0xffffffe ;  /* 0x0ffffffe06087836 */ /* 0x002fcc0000000000 */
[----:B------:R-:W0:Y:S02]  /*2ec00*/  F2I.FTZ.U32.TRUNC.NTZ R3, R8 ;  /* 0x0000000800037305 */ /* 0x000e24000021f000 */
[----:B0---4-:R-:W-:-:S04]  /*2ec10*/  IMAD.MOV R2, RZ, RZ, -R3 ;  /* 0x000000ffff027224 */ /* 0x011fc800078e0a03 */
        /* <DEDUP_REMOVED lines=17> */
[----:B0-----:R-:W-:-:S06]  /*2ed30*/  VIADD R2, R2, 0xffffffe ;  /* 0x0ffffffe02027836 */ /* 0x001fcc0000000000 */
[----:B------:R-:W0:Y:S02]  /*2ed40*/  F2I.FTZ.U32.TRUNC.NTZ R3, R2 ;  /* 0x0000000200037305 */ /* 0x000e24000021f000 */
[----:B0-----:R-:W-:-:S04]  /*2ed50*/  IMAD.MOV R2, RZ, RZ, -R3 ;  /* 0x000000ffff027224 */ /* 0x001fc800078e0a03 */
[----:B------:R-:W-:Y:S02]  /*2ed60*/  IMAD R6, R2, R4, RZ ;  /* 0x0000000402067224 */ /* 0x000fe400078e02ff */
[----:B------:R-:W-:-:S04]  /*2ed70*/  IMAD.MOV.U32 R2, RZ, RZ, RZ ;  /* 0x000000ffff027224 */ /* 0x000fc800078e00ff */
[----:B------:R-:W-:Y:S01]  /*2ed80*/  IMAD.HI.U32 R6, R3, R6, R2 ;  /* 0x0000000603067227 */ /* 0x000fe200078e0002 */
[----:B------:R-:W-:-:S03]  /*2ed90*/  LOP3.LUT R2, R0, R17, RZ, 0x3c, !PT ;  /* 0x0000001100027212 */ /* 0x000fc600078e3cff */
[----:B------:R-:W-:Y:S01]  /*2eda0*/  IMAD.MOV.U32 R3, RZ, RZ, R7 ;  /* 0x000000ffff037224 */ /* 0x000fe200078e0007 */
[----:B------:R-:W-:Y:S02]  /*2edb0*/  ISETP.GE.AND P2, PT, R2, RZ, PT ;  /* 0x000000ff0200720c */ /* 0x000fe40003f46270 */
        /* <DEDUP_REMOVED lines=11> */
[----:B------:R-:W-:Y:S01]  /*2ee70*/  ISETP.GE.U32.AND P0, PT, R2, R4, PT ;  /* 0x000000040200720c */ /* 0x000fe20003f06070 */
[----:B------:R-:W-:-:S04]  /*2ee80*/  IMAD.MOV R2, RZ, RZ, -R3 ;  /* 0x000000ffff027224 */ /* 0x000fc800078e0a03 */
[----:B------:R-:W-:Y:S01]  /*2ee90*/  IMAD R0, R17, R2, R0 ;  /* 0x0000000211007224 */ /* 0x000fe200078e0200 */
[----:B------:R-:W-:-:S04]  /*2eea0*/  LOP3.LUT R2, R3, R5, RZ, 0x3c, !PT ;  /* 0x0000000503027212 */ /* 0x000fc800078e3cff */
[----:B------:R-:W-:-:S03]  /*2eeb0*/  ISETP.GE.AND P2, PT, R2, RZ, PT ;  /* 0x000000ff0200720c */ /* 0x000fc60003f46270 */
[----:B------:R-:W-:-:S10]  /*2eec0*/  @P0 VIADD R6, R6, 0x1 ;  /* 0x0000000106060836 */ /* 0x000fd40000000000 */
[----:B------:R-:W-:Y:S01]  /*2eed0*/  @!P2 IMAD.MOV R6, RZ, RZ, -R6 ;  /* 0x000000ffff06a224 */ /* 0x000fe200078e0a06 */
[----:B------:R-:W-:-:S05]  /*2eee0*/  @!P1 LOP3.LUT R6, RZ, R5, RZ, 0x33, !PT ;  /* 0x00000005ff069212 */ /* 0x000fca00078e33ff */
[----:B------:R-:W-:-:S04]  /*2eef0*/  IMAD.MOV R2, RZ, RZ, -R6 ;  /* 0x000000ffff027224 */ /* 0x000fc800078e0a06 */
[C---:B------:R-:W-:Y:S02]  /*2ef00*/  IMAD R2, R5.reuse, R2, R3 ;  /* 0x0000000205027224 */ /* 0x040fe400078e0203 */
[----:B------:R-:W-:-:S04]  /*2ef10*/  IMAD R5, R5, 0x1000000, R6 ;  /* 0x0100000005057824 */ /* 0x000fc800078e0206 */
[----:B------:R-:W-:Y:S01]  /*2ef20*/  IMAD R18, R2, 0x10000, R5 ;  /* 0x0001000002127824 */ /* 0x000fe200078e0205 */
[----:B------:R-:W-:Y:S06]  /*2ef30*/  BRA `(.L_x_5853) ;  /* 0x0000000000f47947 */ /* 0x000fec0003800000 */
.L_x_5852:
[----:B0---4-:R-:W0:Y:S02]  /*2ef40*/  LDC.64 R2, c[0x0][0xc90] ;  /* 0x00032400ff027b82 */ /* 0x011e240000000a00 */
[----:B0-----:R-:W-:-:S05]  /*2ef50*/  IMAD.WIDE R2, R19, 0x4, R2 ;  /* 0x0000000413027825 */ /* 0x001fca00078e0202 */
        /* <DEDUP_REMOVED lines=30> */
[----:B------:R-:W-:Y:S02]  /*2f140*/  VIADDMNMX R4, R3, R4, R6, PT ;  /* 0x0000000403047246 */ /* 0x000fe40003800106 */
[----:B------:R-:W-:Y:S02]  /*2f150*/  IADD3 R7, R7, 0x1000000, R0 ;  /* 0x0100000007077810 */ /* 0x000fe40007ffe000 */
        /* <DEDUP_REMOVED lines=23> */
[----:B------:R-:W-:Y:S01]  /*2f2d0*/  @!P1 LOP3.LUT R2, RZ, R4, RZ, 0x33, !PT ;  /* 0x00000004ff029212 */ /* 0x000fe200078e33ff */
[----:B------:R-:W-:-:S04]  /*2f2e0*/  IMAD.MOV R4, RZ, RZ, -R4 ;  /* 0x000000ffff047224 */ /* 0x000fc800078e0a04 */
[----:B------:R-:W-:Y:S02]  /*2f2f0*/  IMAD R18, R2, R4, R7 ;  /* 0x0000000402127224 */ /* 0x000fe400078e0207 */
[----:B------:R-:W-:-:S07]  /*2f300*/  IMAD.MOV.U32 R0, RZ, RZ, R2 ;  /* 0x000000ffff007224 */ /* 0x000fce00078e0002 */
.L_x_5853:
[----:B------:R-:W-:-:S05]  /*2f310*/  LOP3.LUT R0, RZ, R0, RZ, 0x33, !PT ;  /* 0x00000000ff007212 */ /* 0x000fca00078e33ff */
[----:B------:R-:W-:Y:S01]  /*2f320*/  IMAD.IADD R17, R17, 0x1, R0 ;  /* 0x0000000111117824 */ /* 0x000fe200078e0200 */
[----:B------:R-:W-:Y:S06]  /*2f330*/  BRA `(.L_x_5854) ;  /* 0x00000000001c7947 */ /* 0x000fec0003800000 */
.L_x_5846:
[----:B------:R-:W-:Y:S01]  /*2f340*/  UMOV UR4, URZ ;  /* 0x0000003f00047c82 */ /* 0x000fe20008000000 */
[----:B------:R-:W-:Y:S01]  /*2f350*/  UMOV UR5, URZ ;  /* 0x0000003f00057c82 */ /* 0x000fe20008000000 */
[----:B------:R-:W-:Y:S01]  /*2f360*/  ULDC UR6, c[0x0][0xc3c] ;  /* 0x00030f0000067ab9 */ /* 0x000fe20000000800 */
[----:B------:R-:W-:Y:S02]  /*2f370*/  IMAD.MOV.U32 R16, RZ, RZ, R0 ;  /* 0x000000ffff107224 */ /* 0x000fe400078e0000 */
[----:B------:R-:W-:Y:S02]  /*2f380*/  IMAD.U32 R17, RZ, RZ, UR4 ;  /* 0x00000004ff117e24 */ /* 0x000fe4000f8e00ff */
[----:B------:R-:W-:Y:S02]  /*2f390*/  IMAD.U32 R18, RZ, RZ, UR5 ;  /* 0x00000005ff127e24 */ /* 0x000fe4000f8e00ff */
[----:B------:R-:W-:-:S07]  /*2f3a0*/  IMAD.U32 R19, RZ, RZ, UR6 ;  /* 0x00000006ff137e24 */ /* 0x000fce000f8e00ff */
.L_x_5854:
[----:B------:R-:W0:Y:S01]  /*2f3b0*/  S2R R0, SR_TID.X ;  /* 0x0000000000007919 */ /* 0x000e220000002100 */
[----:B------:R-:W-:Y:S05]  /*2f3c0*/  WARPSYNC.ALL ;  /* 0x0000000000007948 */ /* 0x000fea0003800000 */
        /* <DEDUP_REMOVED lines=8> */
.L_x_5843:
[----:B------:R-:W-:Y:S02]  /*2f450*/  ULDC UR4, c[0x0][0xc3c] ;  /* 0x00030f0000047ab9 */ /* 0x000fe40000000800 */
[----:B---3--:R-:W-:-:S13]  /*2f460*/  ISETP.GE.AND P0, PT, R19, UR4, PT ;  /* 0x0000000413007c0c */ /* 0x008fda000bf06270 */
[----:B------:R-:W-:Y:S05]  /*2f470*/  @!P0 BRA `(.L_x_5855) ;  /* 0xffffff8800108947 */ /* 0x000fea000383ffff */
[----:B------:R-:W-:Y:S05]  /*2f480*/  BSYNC B7 ;  /* 0x0000000000077941 */ /* 0x000fea0003800000 */
.L_x_5717:
[----:B--2---:R-:W2:Y:S01]  /*2f490*/  LDL.LU R0, [R1+0x2c] ;  /* 0x00002c0001007983 */ /* 0x004ea20000300800 */
[----:B------:R-:W-:Y:S01]  /*2f4a0*/  BSSY B0, `(.L_x_5856) ;  /* 0x000000b000007945 */ /* 0x000fe20003800000 */
[----:B------:R-:W3:Y:S01]  /*2f4b0*/  S2R R5, SR_CgaCtaId ;  /* 0x0000000000057919 */ /* 0x000ee20000008800 */
[----:B--2---:R-:W-:-:S05]  /*2f4c0*/  VIADD R0, R0, 0x1 ;  /* 0x0000000100007836 */ /* 0x004fca0000000000 */
[----:B01----:R-:W-:-:S04]  /*2f4d0*/  LEA.HI R2, R0, R0, RZ, 0x1 ;  /* 0x0000000000027211 */ /* 0x003fc800078f08ff */
[----:B------:R-:W-:Y:S02]  /*2f4e0*/  LOP3.LUT R3, R2, 0xfffffffe, RZ, 0xc0, !PT ;  /* 0xfffffffe02037812 */ /* 0x000fe400078ec0ff */
[----:B------:R-:W-:-:S03]  /*2f4f0*/  MOV R2, 0x400 ;  /* 0x0000040000027802 */ /* 0x000fc60000000f00 */
[----:B------:R-:W-:Y:S01]  /*2f500*/  IMAD.IADD R0, R0, 0x1, -R3 ;  /* 0x0000000100007824 */ /* 0x000fe200078e0a03 */
[----:B---3--:R-:W-:-:S04]  /*2f510*/  LEA R4, R5, R2, 0x18 ;  /* 0x0000000205047211 */ /* 0x008fc800078ec0ff */
[----:B------:R-:W-:-:S04]  /*2f520*/  SHF.L.U32 R0, R0, 0x1f, RZ ;  /* 0x0000001f00007819 */ /* 0x000fc800000006ff */
[----:B------:R-:W0:Y:S02]  /*2f530*/  SYNCS.PHASECHK.TRANS64.TRYWAIT P0, [R4+URZ+0x2a820], R0 ;  /* 0x02a82000040075a7 */ /* 0x000e24000800017f */
[----:B0-----:R-:W-:Y:S05]  /*2f540*/  @!P0 BRA `(.L_x_5857) ;  /* 0x0000007000c48947 */ /* 0x001fea0003800000 */
.L_x_6134:
[----:B------:R-:W-:Y:S05]  /*2f550*/  BSYNC B0 ;  /* 0x0000000000007941 */ /* 0x000fea0003800000 */
.L_x_5856:
[----:B------:R-:W-:-:S03]  /*2f560*/  UMOV UR4, 0xffffffff ;  /* 0xffffffff00047882 */ /* 0x000fc60000000000 */
[----:B------:R-:W-:Y:S05]  /*2f570*/  BRA.DIV UR4, `(.L_x_5858) ;  /* 0x0000007204cc7947 */ /* 0x000fea000b800000 */
[----:B0-----:R-:W0:Y:S02]  /*2f580*/  S2R R0, SR_TID.X ;  /* 0x0000000000007919 */ /* 0x001e240000002100 */
[----:B0-----:R-:W-:-:S04]  /*2f590*/  SHF.R.U32.HI R0, RZ, 0x5, R0 ;  /* 0x00000005ff007819 */ /* 0x001fc80000011600 */
[----:B------:R-:W-:-:S05]  /*2f5a0*/  LOP3.LUT R0, R0, 0x3, RZ, 0xc0, !PT ;  /* 0x0000000300007812 */ /* 0x000fca00078ec0ff */
[----:B------:R0:W1:Y:S02]  /*2f5b0*/  SHFL.IDX PT, R14, R0, RZ, 0x1f ;  /* 0x00001fff000e7589 */ /* 0x00006400000e0000 */
.L_x_6137:
[----:B-1----:R-:W-:-:S13]  /*2f5c0*/  ISETP.NE.AND P0, PT, R14, RZ, PT ;  /* 0x000000ff0e00720c */ /* 0x002fda0003f05270 */
[----:B------:R-:W-:Y:S05]  /*2f5d0*/  @P0 BRA `(.L_x_5469) ;  /* 0x0000000000a80947 */ /* 0x000fea0003800000 */
[----:B------:R-:W-:-:S03]  /*2f5e0*/  UMOV UR4, 0xffffffff ;  /* 0xffffffff00047882 */ /* 0x000fc60000000000 */
[----:B------:R-:W-:Y:S05]  /*2f5f0*/  BRA.DIV UR4, `(.L_x_5859) ;  /* 0x0000007204e07947 */ /* 0x000fea000b800000 */
[----:B------:R-:W-:-:S13]  /*2f600*/  ELECT P6, URZ, PT ;  /* 0x00000000003f782f */ /* 0x000fda00038c0000 */
.L_x_6140:
[----:B------:R-:W-:Y:S05]  /*2f610*/  @!P6 BRA `(.L_x_5469) ;  /* 0x000000000098e947 */ /* 0x000fea0003800000 */
[----:B------:R-:W-:-:S06]  /*2f620*/  ULOP3.LUT UR4, UR36, 0x2, URZ, 0xfc, !UPT ;  /* 0x0000000224047892 */ /* 0x000fcc000f8efc3f */
[----:B0-----:R-:W-:-:S05]  /*2f630*/  IMAD.U32 R0, RZ, RZ, UR4 ;  /* 0x00000004ff007e24 */ /* 0x001fca000f8e00ff */
[----:B------:R-:W-:-:S13]  /*2f640*/  ISETP.NE.AND P0, PT, R0, 0x3, PT ;  /* 0x000000030000780c */ /* 0x000fda0003f05270 */
[----:B------:R-:W-:Y:S05]  /*2f650*/  @!P0 BRA `(.L_x_5860) ;  /* 0x0000000000048947 */ /* 0x000fea0003800000 */
[----:B------:R-:W-:Y:S01]  /*2f660*/  BPT.TRAP 0x1 ;  /* 0x000000040000795c */ /* 0x000fe20000300000 */
.L_x_5860:
[C---:B------:R-:W-:Y:S01]  /*2f670*/  IMAD R5, R25.reuse, 0x8, R4 ;  /* 0x0000000819057824 */ /* 0x040fe200078e0204 */
[----:B------:R-:W-:Y:S01]  /*2f680*/  SHF.L.U32 R0, R28, 0x1f, RZ ;  /* 0x0000001f1c007819 */ /* 0x000fe200000006ff */
[----:B------:R-:W-:-:S03]  /*2f690*/  VIADD R25, R25, 0x1 ;  /* 0x0000000119197836 */ /* 0x000fc60000000000 */
[----:B------:R-:W0:Y:S02]  /*2f6a0*/  SYNCS.PHASECHK.TRANS64.TRYWAIT P1, [R5+URZ+0x2a840], R0 ;  /* 0x02a84000050075a7 */ /* 0x000e24000802017f */
[----:B------:R-:W-:-:S04]  /*2f6b0*/  ISETP.NE.AND P2, PT, R25, 0x2, PT ;  /* 0x000000021900780c */ /* 0x000fc80003f45270 */
[----:B------:R-:W-:Y:S01]  /*2f6c0*/  SEL R3, RZ, 0x1, P2 ;  /* 0x00000001ff037807 */ /* 0x000fe20001000000 */
[----:B0-----:R-:W-:Y:S08]  /*2f6d0*/  @!P1 BRA `(.L_x_5861) ;  /* 0x0000007000c89947 */ /* 0x001ff00003800000 */
.L_x_6141:
[----:B------:R-:W-:Y:S02]  /*2f6e0*/  SEL R25, R25, RZ, P2 ;  /* 0x000000ff19197207 */ /* 0x000fe40001000000 */
[----:B------:R-:W-:Y:S01]  /*2f6f0*/  LOP3.LUT R2, R28, R3, RZ, 0x3c, !PT ;  /* 0x000000031c027212 */ /* 0x000fe200078e3cff */
[----:B------:R-:W-:Y:S06]  /*2f700*/  @!P0 BRA `(.L_x_5862) ;  /* 0x0000000000048947 */ /* 0x000fec0003800000 */
[----:B------:R-:W-:Y:S01]  /*2f710*/  BPT.TRAP 0x1 ;  /* 0x000000040000795c */ /* 0x000fe20000300000 */
.L_x_5862:
[----:B------:R-:W-:Y:S01]  /*2f720*/  IMAD R25, R25, 0x8, R4 ;  /* 0x0000000819197824 */ /* 0x000fe200078e0204 */
[----:B------:R-:W-:-:S04]  /*2f730*/  SHF.L.U32 R2, R2, 0x1f, RZ ;  /* 0x0000001f02027819 */ /* 0x000fc800000006ff */
[----:B------:R-:W1:Y:S02]  /*2f740*/  SYNCS.PHASECHK.TRANS64.TRYWAIT P1, [R25+URZ+0x2a840], R2 ;  /* 0x02a84002190075a7 */ /* 0x000e64000802017f */
[----:B-1----:R-:W-:Y:S05]  /*2f750*/  @!P1 BRA `(.L_x_5863) ;  /* 0x0000007000bc9947 */ /* 0x002fea0003800000 */
.L_x_6142:
[----:B------:R-:W-:Y:S05]  /*2f760*/  @!P0 BRA `(.L_x_5864) ;  /* 0x0000000000048947 */ /* 0x000fea0003800000 */
[----:B------:R-:W-:Y:S01]  /*2f770*/  BPT.TRAP 0x1 ;  /* 0x000000040000795c */ /* 0x000fe20000300000 */
.L_x_5864:
[----:B------:R-:W2:Y:S02]  /*2f780*/  SYNCS.PHASECHK.TRANS64.TRYWAIT P1, [R5+URZ+0x2a860], R0 ;  /* 0x02a86000050075a7 */ /* 0x000ea4000802017f */
[----:B--2---:R-:W-:Y:S05]  /*2f790*/  @!P1 BRA `(.L_x_5865) ;  /* 0x0000007000c09947 */ /* 0x004fea0003800000 */
.L_x_6143:
[----:B------:R-:W-:Y:S05]  /*2f7a0*/  @!P0 BRA `(.L_x_5866) ;  /* 0x0000000000048947 */ /* 0x000fea0003800000 */
[----:B------:R-:W-:Y:S01]  /*2f7b0*/  BPT.TRAP 0x1 ;  /* 0x000000040000795c */ /* 0x000fe20000300000 */
.L_x_5866:
[----:B------:R-:W3:Y:S02]  /*2f7c0*/  SYNCS.PHASECHK.TRANS64.TRYWAIT P1, [R25+URZ+0x2a860], R2 ;  /* 0x02a86002190075a7 */ /* 0x000ee4000802017f */
[----:B---3--:R-:W-:Y:S05]  /*2f7d0*/  @!P1 BRA `(.L_x_5867) ;  /* 0x0000007000c49947 */ /* 0x008fea0003800000 */
.L_x_6144:
[----:B------:R-:W-:Y:S05]  /*2f7e0*/  @!P0 BRA `(.L_x_5868) ;  /* 0x0000000000048947 */ /* 0x000fea0003800000 */
[----:B------:R-:W-:Y:S01]  /*2f7f0*/  BPT.TRAP 0x1 ;  /* 0x000000040000795c */ /* 0x000fe20000300000 */
.L_x_5868:
[----:B------:R-:W4:Y:S02]  /*2f800*/  SYNCS.PHASECHK.TRANS64.TRYWAIT P1, [R5+URZ+0x2a880], R0 ;  /* 0x02a88000050075a7 */ /* 0x000f24000802017f */
[----:B----4-:R-:W-:Y:S05]  /*2f810*/  @!P1 BRA `(.L_x_5869) ;  /* 0x0000007000c89947 */ /* 0x010fea0003800000 */
.L_x_6145:
[----:B------:R-:W-:Y:S05]  /*2f820*/  @!P0 BRA `(.L_x_5870) ;  /* 0x0000000000048947 */ /* 0x000fea0003800000 */
[----:B------:R-:W-:Y:S01]  /*2f830*/  BPT.TRAP 0x1 ;  /* 0x000000040000795c */ /* 0x000fe20000300000 */
.L_x_5870:
[----:B------:R0:W0:Y:S02]  /*2f840*/  SYNCS.PHASECHK.TRANS64.TRYWAIT P0, [R25+URZ+0x2a880], R2 ;  /* 0x02a88002190075a7 */ /* 0x000024000800017f */
[----:B0-----:R-:W-:Y:S05]  /*2f850*/  @!P0 NANOSLEEP.SYNCS 0x989680 ;  /* 0x009896800000895d */ /* 0x001fea0003900000 */
[----:B------:R-:W0:Y:S02]  /*2f860*/  @!P0 SYNCS.PHASECHK.TRANS64 P0, [R25+URZ+0x2a880], R2 ;  /* 0x02a88002190085a7 */ /* 0x000e24000800007f */
[----:B0-----:R-:W-:Y:S05]  /*2f870*/  @!P0 BRA `(.L_x_5870) ;  /* 0xfffffffc00f08947 */ /* 0x001fea000383ffff */
.L_x_5469:
[----:B------:R-:W-:Y:S05]  /*2f880*/  BSYNC B8 ;  /* 0x0000000000087941 */ /* 0x000fea0003800000 */
.L_x_5466:
[----:B------:R-:W-:Y:S05]  /*2f890*/  EXIT ;  /* 0x000000000000794d */ /* 0x000fea0003800000 */
.L_x_5495:
[----:B-1----:R1:W2:Y:S02]  /*2f8a0*/  SYNCS.PHASECHK.TRANS64.TRYWAIT P4, [R82+URZ+0x2a890], R94 ;  /* 0x02a8905e520075a7 */ /* 0x0022a4000808017f */
[----:B--2---:R-:W-:Y:S05]  /*2f8b0*/  @!P4 NANOSLEEP.SYNCS 0x989680 ;  /* 0x009896800000c95d */ /* 0x004fea0003900000 */
[----:B------:R-:W2:Y:S02]  /*2f8c0*/  @!P4 SYNCS.PHASECHK.TRANS64 P4, [R82+URZ+0x2a890], R94 ;  /* 0x02a8905e5200c5a7 */ /* 0x000ea4000808007f */
[----:B--2---:R-:W-:Y:S05]  /*2f8d0*/  @!P4 BRA `(.L_x_5495) ;  /* 0xfffffffc00f0c947 */ /* 0x004fea000383ffff */
[----:B------:R-:W-:Y:S05]  /*2f8e0*/  BRA `(.L_x_5871) ;  /* 0xfffffd3c00087947 */ /* 0x000fea000383ffff */
.L_x_5496:
        /* <DEDUP_REMOVED lines=8> */
.L_x_5873:
[----:B------:R-:W-:Y:S05]  /*2f970*/  BSYNC B1 ;  /* 0x0000000000017941 */ /* 0x000fea0003800000 */
.L_x_5872:
        /* <DEDUP_REMOVED lines=8> */
.L_x_5874:
[----:B------:R-:W-:Y:S05]  /*2fa00*/  BRA `(.L_x_5875) ;  /* 0xfffffd3800d47947 */ /* 0x000fea000383ffff */
.L_x_5524:
[----:B-1----:R1:W2:Y:S02]  /*2fa10*/  SYNCS.PHASECHK.TRANS64.TRYWAIT P4, [R82+URZ+0x2a890], R94 ;  /* 0x02a8905e520075a7 */ /* 0x0022a4000808017f */
[----:B--2---:R-:W-:Y:S05]  /*2fa20*/  @!P4 NANOSLEEP.SYNCS 0x989680 ;  /* 0x009896800000c95d */ /* 0x004fea0003900000 */
[----:B------:R-:W2:Y:S02]  /*2fa30*/  @!P4 SYNCS.PHASECHK.TRANS64 P4, [R82+URZ+0x2a890], R94 ;  /* 0x02a8905e5200c5a7 */ /* 0x000ea4000808007f */
[----:B--2---:R-:W-:Y:S05]  /*2fa40*/  @!P4 BRA `(.L_x_5524) ;  /* 0xfffffffc00f0c947 */ /* 0x004fea000383ffff */
[----:B------:R-:W-:Y:S05]  /*2fa50*/  BRA `(.L_x_5876) ;  /* 0xfffffd6800ec7947 */ /* 0x000fea000383ffff */
.L_x_5525:
        /* <DEDUP_REMOVED lines=8> */
.L_x_5878:
[----:B------:R-:W-:Y:S05]  /*2fae0*/  BSYNC B1 ;  /* 0x0000000000017941 */ /* 0x000fea0003800000 */
.L_x_5877:
        /* <DEDUP_REMOVED lines=8> */
.L_x_5879:
[----:B------:R-:W-:Y:S01]  /*2fb70*/  IMAD.MOV.U32 R100, RZ, RZ, R14 ;  /* 0x000000ffff647224 */ /* 0x000fe200078e000e */
[----:B------:R-:W-:Y:S06]  /*2fb80*/  BRA `(.L_x_5880) ;  /* 0xfffffd6800b47947 */ /* 0x000fec000383ffff */
.L_x_5538:
[----:B0-----:R0:W1:Y:S02]  /*2fb90*/  SYNCS.PHASECHK.TRANS64.TRYWAIT P3, [R82+URZ+0x2a890], R94 ;  /* 0x02a8905e520075a7 */ /* 0x001064000806017f */
[----:B-1----:R-:W-:Y:S05]  /*2fba0*/  @!P3 NANOSLEEP.SYNCS 0x989680 ;  /* 0x009896800000b95d */ /* 0x002fea0003900000 */
[----:B------:R-:W1:Y:S02]  /*2fbb0*/  @!P3 SYNCS.PHASECHK.TRANS64 P3, [R82+URZ+0x2a890], R94 ;  /* 0x02a8905e5200b5a7 */ /* 0x000e64000806007f */
[----:B-1----:R-:W-:Y:S05]  /*2fbc0*/  @!P3 BRA `(.L_x_5538) ;  /* 0xfffffffc00f0b947 */ /* 0x002fea000383ffff */
[----:B------:R-:W-:Y:S05]  /*2fbd0*/  BRA `(.L_x_5881) ;  /* 0xfffffd9800a07947 */ /* 0x000fea000383ffff */
.L_x_5539:
[----:B------:R-:W-:Y:S01]  /*2fbe0*/  BSSY B1, `(.L_x_5882) ;  /* 0x0000007000017945 */ /* 0x000fe20003800000 */
[----:B------:R-:W-:Y:S02]  /*2fbf0*/  IMAD.MOV.U32 R12, RZ, RZ, RZ ;  /* 0x000000ffff0c7224 */ /* 0x000fe400078e00ff */
[----:B------:R-:W-:Y:S02]  /*2fc00*/  IMAD.MOV.U32 R11, RZ, RZ, 0x1e1f ;  /* 0x00001e1fff0b7424 */ /* 0x000fe400078e00ff */
[----:B------:R-:W-:-:S07]  /*2fc10*/  IMAD.MOV.U32 R15, RZ, RZ, -0x1 ;  /* 0xffffffffff0f7424 */ /* 0x000fce00078e00ff */
[----:B0-----:R-:W-:Y:S05]  /*2fc20*/  WARPSYNC.COLLECTIVE R15, `(.L_x_5883) ;  /* 0x000000000f087348 */ /* 0x001fea0003c00000 */
[----:B------:R1:W2:Y:S02]  /*2fc30*/  SHFL.IDX P6, R14, R13, R12, R11 ;  /* 0x0000000c0d0e7389 */ /* 0x0002a400000c000b */
[----:B012---:R-:W-:Y:S01]  /*2fc40*/  ENDCOLLECTIVE ;  /* 0x000000000000791b */ /* 0x007fe20003800000 */
.L_x_5883:
[----:B------:R-:W-:Y:S05]  /*2fc50*/  BSYNC B1 ;  /* 0x0000000000017941 */ /* 0x000fea0003800000 */
.L_x_5882:
        /* <DEDUP_REMOVED lines=8> */
.L_x_5884:
[----:B------:R-:W-:Y:S05]  /*2fce0*/  BRA `(.L_x_5885) ;  /* 0xfffffd9800c07947 */ /* 0x000fea000383ffff */
.L_x_5543:
[----:B0-----:R0:W2:Y:S02]  /*2fcf0*/  SYNCS.PHASECHK.TRANS64.TRYWAIT P2, [R82+URZ+0x2a8b0], R94 ;  /* 0x02a8b05e520075a7 */ /* 0x0010a4000804017f */
[----:B--2---:R-:W-:Y:S05]  /*2fd00*/  @!P2 NANOSLEEP.SYNCS 0x989680 ;  /* 0x009896800000a95d */ /* 0x004fea0003900000 */
[----:B------:R-:W2:Y:S02]  /*2fd10*/  @!P2 SYNCS.PHASECHK.TRANS64 P2, [R82+URZ+0x2a8b0], R94 ;  /* 0x02a8b05e5200a5a7 */ /* 0x000ea4000804007f */
[----:B--2---:R-:W-:Y:S05]  /*2fd20*/  @!P2 BRA `(.L_x_5543) ;  /* 0xfffffffc00f0a947 */ /* 0x004fea000383ffff */
[----:B------:R-:W-:Y:S05]  /*2fd30*/  BRA `(.L_x_5886) ;  /* 0xfffffd9c00887947 */ /* 0x000fea000383ffff */
.L_x_5559:
[----:B------:R-:W-:Y:S01]  /*2fd40*/  BSSY B0, `(.L_x_5887) ;  /* 0x0000007000007945 */ /* 0x000fe20003800000 */
[----:B------:R-:W-:Y:S02]  /*2fd50*/  IMAD.MOV.U32 R12, RZ, RZ, RZ ;  /* 0x000000ffff0c7224 */ /* 0x000fe400078e00ff */
[----:B------:R-:W-:Y:S02]  /*2fd60*/  IMAD.MOV.U32 R11, RZ, RZ, 0x1f ;  /* 0x0000001fff0b7424 */ /* 0x000fe400078e00ff */
[----:B------:R-:W-:-:S07]  /*2fd70*/  IMAD.MOV.U32 R15, RZ, RZ, -0x1 ;  /* 0xffffffffff0f7424 */ /* 0x000fce00078e00ff */
[----:B-----5:R-:W-:Y:S05]  /*2fd80*/  WARPSYNC.COLLECTIVE R15, `(.L_x_5888) ;  /* 0x000000000f087348 */ /* 0x020fea0003c00000 */
[----:B------:R0:W1:Y:S02]  /*2fd90*/  SHFL.IDX P6, R14, R13, R12, R11 ;  /* 0x0000000c0d0e7389 */ /* 0x00006400000c000b */
[----:B01---5:R-:W-:Y:S01]  /*2fda0*/  ENDCOLLECTIVE ;  /* 0x000000000000791b */ /* 0x023fe20003800000 */
.L_x_5888:
[----:B------:R-:W-:Y:S05]  /*2fdb0*/  BSYNC B0 ;  /* 0x0000000000007941 */ /* 0x000fea0003800000 */
.L_x_5887:
[----:B------:R-:W-:Y:S01]  /*2fdc0*/  IMAD.MOV.U32 R217, RZ, RZ, R14 ;  /* 0x000000ffffd97224 */ /* 0x000fe200078e000e */
[----:B------:R-:W-:Y:S06]  /*2fdd0*/  BRA `(.L_x_5889) ;  /* 0xfffffdac00587947 */ /* 0x000fec000383ffff */
.L_x_5569:
[----:B------:R-:W-:Y:S01]  /*2fde0*/  BSSY B1, `(.L_x_5890) ;  /* 0x0000007000017945 */ /* 0x000fe20003800000 */
[----:B------:R-:W-:Y:S02]  /*2fdf0*/  IMAD.MOV.U32 R12, RZ, RZ, RZ ;  /* 0x000000ffff0c7224 */ /* 0x000fe400078e00ff */
[----:B------:R-:W-:Y:S02]  /*2fe00*/  IMAD.MOV.U32 R11, RZ, RZ, 0x1e1f ;  /* 0x00001e1fff0b7424 */ /* 0x000fe400078e00ff */
[----:B------:R-:W-:-:S07]  /*2fe10*/  IMAD.MOV.U32 R15, RZ, RZ, -0x1 ;  /* 0xffffffffff0f7424 */ /* 0x000fce00078e00ff */
[----:B------:R-:W-:Y:S05]  /*2fe20*/  WARPSYNC.COLLECTIVE R15, `(.L_x_5891) ;  /* 0x000000000f087348 */ /* 0x000fea0003c00000 */
[----:B------:R0:W1:Y:S02]  /*2fe30*/  SHFL.IDX P6, R14, R13, R12, R11 ;  /* 0x0000000c0d0e7389 */ /* 0x00006400000c000b */
[----:B01----:R-:W-:Y:S01]  /*2fe40*/  ENDCOLLECTIVE ;  /* 0x000000000000791b */ /* 0x003fe20003800000 */
.L_x_5891:
[----:B------:R-:W-:Y:S05]  /*2fe50*/  BSYNC B1 ;  /* 0x0000000000017941 */ /* 0x000fea0003800000 */
.L_x_5890:
        /* <DEDUP_REMOVED lines=8> */
.L_x_5892:
[----:B------:R-:W-:Y:S01]  /*2fee0*/  MOV R13, R4 ;  /* 0x00000004000d7202 */ /* 0x000fe20000000f00 */
[----:B------:R-:W-:-:S07]  /*2fef0*/  IMAD.MOV.U32 R3, RZ, RZ, R14 ;  /* 0x000000ffff037224 */ /* 0x000fce00078e000e */
[----:B------:R-:W-:Y:S05]  /*2ff00*/  WARPSYNC.COLLECTIVE R15, `(.L_x_5893) ;  /* 0x000000000f087348 */ /* 0x000fea0003c00000 */
[----:B------:R0:W1:Y:S02]  /*2ff10*/  SHFL.IDX P6, R14, R13, R12, R11 ;  /* 0x0000000c0d0e7389 */ /* 0x00006400000c000b */
[----:B01----:R-:W-:Y:S01]  /*2ff20*/  ENDCOLLECTIVE ;  /* 0x000000000000791b */ /* 0x003fe20003800000 */
.L_x_5893:
[----:B------:R-:W-:Y:S02]  /*2ff30*/  IMAD.MOV.U32 R13, RZ, RZ, R5 ;  /* 0x000000ffff0d7224 */ /* 0x000fe400078e0005 */
[----:B------:R-:W-:-:S07]  /*2ff40*/  IMAD.MOV.U32 R4, RZ, RZ, R14 ;  /* 0x000000ffff047224 */ /* 0x000fce00078e000e */
[----:B------:R-:W-:Y:S05]  /*2ff50*/  WARPSYNC.COLLECTIVE R15, `(.L_x_5894) ;  /* 0x000000000f087348 */ /* 0x000fea0003c00000 */
[----:B------:R0:W1:Y:S02]  /*2ff60*/  SHFL.IDX P6, R14, R13, R12, R11 ;  /* 0x0000000c0d0e7389 */ /* 0x00006400000c000b */
[----:B01----:R-:W-:Y:S01]  /*2ff70*/  ENDCOLLECTIVE ;  /* 0x000000000000791b */ /* 0x003fe20003800000 */
.L_x_5894:
[----:B------:R-:W-:Y:S01]  /*2ff80*/  IMAD.MOV.U32 R5, RZ, RZ, R14 ;  /* 0x000000ffff057224 */ /* 0x000fe200078e000e */
[----:B------:R-:W-:Y:S06]  /*2ff90*/  BRA `(.L_x_5895) ;  /* 0xfffffdb400307947 */ /* 0x000fec000383ffff */
.L_x_5573:
[----:B--2---:R2:W4:Y:S02]  /*2ffa0*/  SYNCS.PHASECHK.TRANS64.TRYWAIT P0, [R16+URZ+0x2a800], R5 ;  /* 0x02a80005100075a7 */ /* 0x004524000800017f */
[----:B----4-:R-:W-:Y:S05]  /*2ffb0*/  @!P0 NANOSLEEP.SYNCS 0x989680 ;  /* 0x009896800000895d */ /* 0x010fea0003900000 */
[----:B------:R-:W4:Y:S02]  /*2ffc0*/  @!P0 SYNCS.PHASECHK.TRANS64 P0, [R16+URZ+0x2a800], R5 ;  /* 0x02a80005100085a7 */ /* 0x000f24000800007f */
[----:B----4-:R-:W-:Y:S05]  /*2ffd0*/  @!P0 BRA `(.L_x_5573) ;  /* 0xfffffffc00f08947 */ /* 0x010fea000383ffff */
[----:B------:R-:W-:Y:S05]  /*2ffe0*/  BRA `(.L_x_5896) ;  /* 0xfffffdb8007c7947 */ /* 0x000fea000383ffff */
.L_x_5585:
[----:B------:R-:W-:Y:S01]  /*2fff0*/  BSSY B1, `(.L_x_5897) ;  /* 0x0000007000017945 */ /* 0x000fe20003800000 */
[----:B------:R-:W-:Y:S02]  /*30000*/  IMAD.MOV.U32 R12, RZ, RZ, RZ ;  /* 0x000000ffff0c7224 */ /* 0x000fe400078e00ff */
[----:B------:R-:W-:Y:S02]  /*30010*/  IMAD.MOV.U32 R11, RZ, RZ, 0x1e1f ;  /* 0x00001e1fff0b7424 */ /* 0x000fe400078e00ff */
[----:B------:R-:W-:-:S07]  /*30020*/  IMAD.MOV.U32 R15, RZ, RZ, -0x1 ;  /* 0xffffffffff0f7424 */ /* 0x000fce00078e00ff */
[----:B------:R-:W-:Y:S05]  /*30030*/  WARPSYNC.COLLECTIVE R15, `(.L_x_5898) ;  /* 0x000000000f087348 */ /* 0x000fea0003c00000 */
[----:B------:R0:W1:Y:S02]  /*30040*/  SHFL.IDX P6, R14, R13, R12, R11 ;  /* 0x0000000c0d0e7389 */ /* 0x00006400000c000b */
[----:B01----:R-:W-:Y:S01]  /*30050*/  ENDCOLLECTIVE ;  /* 0x000000000000791b */ /* 0x003fe20003800000 */
.L_x_5898:
[----:B------:R-:W-:Y:S05]  /*30060*/  BSYNC B1 ;  /* 0x0000000000017941 */ /* 0x000fea0003800000 */
.L_x_5897:
        /* <DEDUP_REMOVED lines=8> */
.L_x_5899:
[----:B------:R-:W-:Y:S02]  /*300f0*/  IMAD.MOV.U32 R13, RZ, RZ, R37 ;  /* 0x000000ffff0d7224 */ /* 0x000fe400078e0025 */
[----:B------:R-:W-:-:S07]  /*30100*/  IMAD.MOV.U32 R21, RZ, RZ, R14 ;  /* 0x000000ffff157224 */ /* 0x000fce00078e000e */
[----:B------:R-:W-:Y:S05]  /*30110*/  WARPSYNC.COLLECTIVE R15, `(.L_x_5900) ;  /* 0x000000000f087348 */ /* 0x000fea0003c00000 */
[----:B------:R0:W1:Y:S02]  /*30120*/  SHFL.IDX P6, R14, R13, R12, R11 ;  /* 0x0000000c0d0e7389 */ /* 0x00006400000c000b */
[----:B01----:R-:W-:Y:S01]  /*30130*/  ENDCOLLECTIVE ;  /* 0x000000000000791b */ /* 0x003fe20003800000 */
.L_x_5900:
[----:B------:R-:W-:Y:S02]  /*30140*/  IMAD.MOV.U32 R13, RZ, RZ, R39 ;  /* 0x000000ffff0d7224 */ /* 0x000fe400078e0027 */
[----:B------:R-:W-:-:S07]  /*30150*/  IMAD.MOV.U32 R37, RZ, RZ, R14 ;  /* 0x000000ffff257224 */ /* 0x000fce00078e000e */
[----:B------:R-:W-:Y:S05]  /*30160*/  WARPSYNC.COLLECTIVE R15, `(.L_x_5901) ;  /* 0x000000000f087348 */ /* 0x000fea0003c00000 */
[----:B------:R0:W1:Y:S02]  /*30170*/  SHFL.IDX P6, R14, R13, R12, R11 ;  /* 0x0000000c0d0e7389 */ /* 0x00006400000c000b */
[----:B01----:R-:W-:Y:S01]  /*30180*/  ENDCOLLECTIVE ;  /* 0x000000000000791b */ /* 0x003fe20003800000 */
.L_x_5901:
[----:B------:R-:W-:Y:S01]  /*30190*/  IMAD.MOV.U32 R39, RZ, RZ, R14 ;  /* 0x000000ffff277224 */ /* 0x000fe200078e000e */
[----:B------:R-:W-:Y:S06]  /*301a0*/  BRA `(.L_x_5902) ;  /* 0xfffffde800607947 */ /* 0x000fec000383ffff */
.L_x_5589:
[----:B0-----:R0:W1:Y:S02]  /*301b0*/  SYNCS.PHASECHK.TRANS64.TRYWAIT P0, [R16+URZ+0x2a800], R21 ;  /* 0x02a80015100075a7 */ /* 0x001064000800017f */
[----:B-1----:R-:W-:Y:S05]  /*301c0*/  @!P0 NANOSLEEP.SYNCS 0x989680 ;  /* 0x009896800000895d */ /* 0x002fea0003900000 */
[----:B------:R-:W1:Y:S02]  /*301d0*/  @!P0 SYNCS.PHASECHK.TRANS64 P0, [R16+URZ+0x2a800], R21 ;  /* 0x02a80015100085a7 */ /* 0x000e64000800007f */
[----:B-1----:R-:W-:Y:S05]  /*301e0*/  @!P0 BRA `(.L_x_5589) ;  /* 0xfffffffc00f08947 */ /* 0x002fea000383ffff */
[----:B------:R-:W-:Y:S05]  /*301f0*/  BRA `(.L_x_5903) ;  /* 0xfffffdec00587947 */ /* 0x000fea000383ffff */
.L_x_5597:
[----:B--2---:R2:W3:Y:S02]  /*30200*/  SYNCS.PHASECHK.TRANS64.TRYWAIT P1, [R21+URZ+0x2a830], R0 ;  /* 0x02a83000150075a7 */ /* 0x0044e4000802017f */
[----:B---3--:R-:W-:Y:S05]  /*30210*/  @!P1 NANOSLEEP.SYNCS 0x989680 ;  /* 0x009896800000995d */ /* 0x008fea0003900000 */
[----:B------:R-:W3:Y:S02]  /*30220*/  @!P1 SYNCS.PHASECHK.TRANS64 P1, [R21+URZ+0x2a830], R0 ;  /* 0x02a83000150095a7 */ /* 0x000ee4000802007f */
[----:B---3--:R-:W-:Y:S05]  /*30230*/  @!P1 BRA `(.L_x_5597) ;  /* 0xfffffffc00f09947 */ /* 0x008fea000383ffff */
[----:B------:R-:W-:Y:S05]  /*30240*/  BRA `(.L_x_5596) ;  /* 0xfffffe1c00947947 */ /* 0x000fea000383ffff */
.L_x_5616:
[----:B-1----:R1:W2:Y:S02]  /*30250*/  SYNCS.PHASECHK.TRANS64.TRYWAIT P4, [R7+URZ+0x2a830], R6 ;  /* 0x02a83006070075a7 */ /* 0x0022a4000808017f */
[----:B--2---:R-:W-:Y:S05]  /*30260*/  @!P4 NANOSLEEP.SYNCS 0x989680 ;  /* 0x009896800000c95d */ /* 0x004fea0003900000 */
[----:B------:R-:W2:Y:S02]  /*30270*/  @!P4 SYNCS.PHASECHK.TRANS64 P4, [R7+URZ+0x2a830], R6 ;  /* 0x02a830060700c5a7 */ /* 0x000ea4000808007f */
[----:B--2---:R-:W-:Y:S05]  /*30280*/  @!P4 BRA `(.L_x_5616) ;  /* 0xfffffffc00f0c947 */ /* 0x004fea000383ffff */
[----:B------:R-:W-:Y:S05]  /*30290*/  BRA `(.L_x_5615) ;  /* 0xfffffe5c00207947 */ /* 0x000fea000383ffff */
.L_x_5620:
[----:B-1----:R1:W2:Y:S02]  /*302a0*/  SYNCS.PHASECHK.TRANS64.TRYWAIT P3, [R7+URZ+0x2a850], R6 ;  /* 0x02a85006070075a7 */ /* 0x0022a4000806017f */
[----:B--2---:R-:W-:Y:S05]  /*302b0*/  @!P3 NANOSLEEP.SYNCS 0x989680 ;  /* 0x009896800000b95d */ /* 0x004fea0003900000 */
[----:B------:R-:W2:Y:S02]  /*302c0*/  @!P3 SYNCS.PHASECHK.TRANS64 P3, [R7+URZ+0x2a850], R6 ;  /* 0x02a850060700b5a7 */ /* 0x000ea4000806007f */
[----:B--2---:R-:W-:Y:S05]  /*302d0*/  @!P3 BRA `(.L_x_5620) ;  /* 0xfffffffc00f0b947 */ /* 0x004fea000383ffff */
[----:B------:R-:W-:Y:S05]  /*302e0*/  BRA `(.L_x_5617) ;  /* 0xfffffe5c00f07947 */ /* 0x000fea000383ffff */
.L_x_5641:
[----:B-1----:R1:W2:Y:S02]  /*302f0*/  SYNCS.PHASECHK.TRANS64.TRYWAIT P2, [R7+URZ+0x2a830], R8 ;  /* 0x02a83008070075a7 */ /* 0x0022a4000804017f */
[----:B--2---:R-:W-:Y:S05]  /*30300*/  @!P2 NANOSLEEP.SYNCS 0x989680 ;  /* 0x009896800000a95d */ /* 0x004fea0003900000 */
[----:B------:R-:W2:Y:S02]  /*30310*/  @!P2 SYNCS.PHASECHK.TRANS64 P2, [R7+URZ+0x2a830], R8 ;  /* 0x02a830080700a5a7 */ /* 0x000ea4000804007f */
[----:B--2---:R-:W-:Y:S05]  /*30320*/  @!P2 BRA `(.L_x_5641) ;  /* 0xfffffffc00f0a947 */ /* 0x004fea000383ffff */
[----:B------:R-:W-:Y:S05]  /*30330*/  BRA `(.L_x_5640) ;  /* 0xfffffe9800747947 */ /* 0x000fea000383ffff */
.L_x_5645:
[----:B-1----:R1:W2:Y:S02]  /*30340*/  SYNCS.PHASECHK.TRANS64.TRYWAIT P1, [R7+URZ+0x2a850], R6 ;  /* 0x02a85006070075a7 */ /* 0x0022a4000802017f */
[----:B--2---:R-:W-:Y:S05]  /*30350*/  @!P1 NANOSLEEP.SYNCS 0x989680 ;  /* 0x009896800000995d */ /* 0x004fea0003900000 */
[----:B------:R-:W2:Y:S02]  /*30360*/  @!P1 SYNCS.PHASECHK.TRANS64 P1, [R7+URZ+0x2a850], R6 ;  /* 0x02a85006070095a7 */ /* 0x000ea4000802007f */
[----:B--2---:R-:W-:Y:S05]  /*30370*/  @!P1 BRA `(.L_x_5645) ;  /* 0xfffffffc00f09947 */ /* 0x004fea000383ffff */
[----:B------:R-:W-:Y:S05]  /*30380*/  BRA `(.L_x_5642) ;  /* 0xfffffe9c00507947 */ /* 0x000fea000383ffff */
.L_x_5654:
[----:B-1----:R1:W2:Y:S02]  /*30390*/  SYNCS.PHASECHK.TRANS64.TRYWAIT P2, [R7+URZ+0x2a830], R8 ;  /* 0x02a83008070075a7 */ /* 0x0022a4000804017f */
[----:B--2---:R-:W-:Y:S05]  /*303a0*/  @!P2 NANOSLEEP.SYNCS 0x989680 ;  /* 0x009896800000a95d */ /* 0x004fea0003900000 */
[----:B------:R-:W2:Y:S02]  /*303b0*/  @!P2 SYNCS.PHASECHK.TRANS64 P2, [R7+URZ+0x2a830], R8 ;  /* 0x02a830080700a5a7 */ /* 0x000ea4000804007f */
[----:B--2---:R-:W-:Y:S05]  /*303c0*/  @!P2 BRA `(.L_x_5654) ;  /* 0xfffffffc00f0a947 */ /* 0x004fea000383ffff */
[----:B------:R-:W-:Y:S05]  /*303d0*/  BRA `(.L_x_5653) ;  /* 0xfffffec400187947 */ /* 0x000fea000383ffff */
.L_x_5658:
[----:B-1----:R1:W2:Y:S02]  /*303e0*/  SYNCS.PHASECHK.TRANS64.TRYWAIT P1, [R7+URZ+0x2a850], R6 ;  /* 0x02a85006070075a7 */ /* 0x0022a4000802017f */
[----:B--2---:R-:W-:Y:S05]  /*303f0*/  @!P1 NANOSLEEP.SYNCS 0x989680 ;  /* 0x009896800000995d */ /* 0x004fea0003900000 */
[----:B------:R-:W2:Y:S02]  /*30400*/  @!P1 SYNCS.PHASECHK.TRANS64 P1, [R7+URZ+0x2a850], R6 ;  /* 0x02a85006070095a7 */ /* 0x000ea4000802007f */
[----:B--2---:R-:W-:Y:S05]  /*30410*/  @!P1 BRA `(.L_x_5658) ;  /* 0xfffffffc00f09947 */ /* 0x004fea000383ffff */
[----:B------:R-:W-:Y:S05]  /*30420*/  BRA `(.L_x_5655) ;  /* 0xfffffec400f47947 */ /* 0x000fea000383ffff */
.L_x_5673:
[----:B-1----:R1:W2:Y:S02]  /*30430*/  SYNCS.PHASECHK.TRANS64.TRYWAIT P1, [R2+URZ+0x2a850], R5 ;  /* 0x02a85005020075a7 */ /* 0x0022a4000802017f */
[----:B--2---:R-:W-:Y:S05]  /*30440*/  @!P1 NANOSLEEP.SYNCS 0x989680 ;  /* 0x009896800000995d */ /* 0x004fea0003900000 */
[----:B------:R-:W2:Y:S02]  /*30450*/  @!P1 SYNCS.PHASECHK.TRANS64 P1, [R2+URZ+0x2a850], R5 ;  /* 0x02a85005020095a7 */ /* 0x000ea4000802007f */
[----:B--2---:R-:W-:Y:S05]  /*30460*/  @!P1 BRA `(.L_x_5673) ;  /* 0xfffffffc00f09947 */ /* 0x004fea000383ffff */
[----:B------:R-:W-:Y:S05]  /*30470*/  BRA `(.L_x_5672) ;  /* 0xfffffefc00ac7947 */ /* 0x000fea000383ffff */
.L_x_5677:
        /* <DEDUP_REMOVED lines=15> */
[----:B------:R-:W-:Y:S01]  /*30570*/  IMAD.MOV.U32 R15, RZ, RZ, -0x1 ;  /* 0xffffffffff0f7424 */ /* 0x000fe200078e00ff */
[----:B------:R-:W-:Y:S02]  /*30580*/  SEL R75, R12, R107, P0 ;  /* 0x0000006b0c4b7207 */ /* 0x000fe40000000000 */
[----:B------:R-:W-:Y:S01]  /*30590*/  SEL R35, R107, R12, P0 ;  /* 0x0000000c6b237207 */ /* 0x000fe20000000000 */
[----:B------:R-:W-:Y:S01]  /*305a0*/  IMAD.MOV.U32 R12, RZ, RZ, R0 ;  /* 0x000000ffff0c7224 */ /* 0x000fe200078e0000 */
[----:B------:R-:W-:Y:S01]  /*305b0*/  SEL R115, R115, R11, P0 ;  /* 0x0000000b73737207 */ /* 0x000fe20000000000 */
[----:B------:R-:W-:Y:S01]  /*305c0*/  IMAD.MOV.U32 R11, RZ, RZ, 0x1c1f ;  /* 0x00001c1fff0b7424 */ /* 0x000fe200078e00ff */
[----:B------:R-:W-:-:S02]  /*305d0*/  SEL R145, R109, R9, P0 ;  /* 0x000000096d917207 */ /* 0x000fc40000000000 */
[----:B------:R-:W-:Y:S02]  /*305e0*/  SEL R146, R9, R109, P0 ;  /* 0x0000006d09927207 */ /* 0x000fe40000000000 */
[----:B------:R-:W-:Y:S02]  /*305f0*/  SEL R109, R128, R61, P0 ;  /* 0x0000003d806d7207 */ /* 0x000fe40000000000 */
[----:B------:R-:W-:Y:S02]  /*30600*/  SEL R62, R61, R128, P0 ;  /* 0x000000803d3e7207 */ /* 0x000fe40000000000 */
[----:B------:R-:W-:Y:S02]  /*30610*/  SEL R61, R38, R14, P0 ;  /* 0x0000000e263d7207 */ /* 0x000fe40000000000 */
[----:B------:R-:W-:-:S07]  /*30620*/  SEL R38, R14, R38, P0 ;  /* 0x000000260e267207 */ /* 0x000fce0000000000 */
[----:B0-----:R-:W-:Y:S05]  /*30630*/  WARPSYNC.COLLECTIVE R15, `(.L_x_5904) ;  /* 0x000000000f087348 */ /* 0x001fea0003c00000 */
[----:B------:R1:W2:Y:S02]  /*30640*/  SHFL.IDX P6, R14, R13, R12, R11 ;  /* 0x0000000c0d0e7389 */ /* 0x0002a400000c000b */
[----:B012---:R-:W-:Y:S01]  /*30650*/  ENDCOLLECTIVE ;  /* 0x000000000000791b */ /* 0x007fe20003800000 */
.L_x_5904:
[----:B------:R-:W-:Y:S02]  /*30660*/  SEL R117, R120, R134, P0 ;  /* 0x0000008678757207 */ /* 0x000fe40000000000 */
[----:B------:R-:W-:Y:S02]  /*30670*/  SEL R134, R134, R120, P0 ;  /* 0x0000007886867207 */ /* 0x000fe40000000000 */
[----:B------:R-:W-:Y:S02]  /*30680*/  SEL R63, R41, R87, P0 ;  /* 0x00000057293f7207 */ /* 0x000fe40000000000 */
[----:B------:R-:W-:Y:S02]  /*30690*/  SEL R41, R87, R41, P0 ;  /* 0x0000002957297207 */ /* 0x000fe40000000000 */
[----:B------:R-:W-:Y:S02]  /*306a0*/  LOP3.LUT R87, R0, 0x2, RZ, 0x3c, !PT ;  /* 0x0000000200577812 */ /* 0x000fe400078e3cff */
        /* <DEDUP_REMOVED lines=13> */
.L_x_5905:
        /* <DEDUP_REMOVED lines=19> */
.L_x_5906:
        /* <DEDUP_REMOVED lines=9> */
[----:B------:R-:W-:Y:S01]  /*30940*/  IMAD.MOV.U32 R131, RZ, RZ, RZ ;  /* 0x000000ffff837224 */ /* 0x000fe200078e00ff */
        /* <DEDUP_REMOVED lines=9> */
.L_x_5907:
        /* <DEDUP_REMOVED lines=19> */
.L_x_5908:
        /* <DEDUP_REMOVED lines=18> */
.L_x_5909:
[----:B------:R-:W-:Y:S02]  /*30c30*/  SEL R67, R39, R91, P0 ;  /* 0x0000005b27437207 */ /* 0x000fe40000000000 */
[----:B------:R-:W-:Y:S02]  /*30c40*/  SEL R39, R91, R39, P0 ;  /* 0x000000275b277207 */ /* 0x000fe40000000000 */
        /* <DEDUP_REMOVED lines=8> */
.L_x_5910:
[----:B------:R-:W-:Y:S02]  /*30cd0*/  IMAD.MOV.U32 R13, RZ, RZ, R148 ;  /* 0x000000ffff0d7224 */ /* 0x000fe400078e0094 */
[----:B------:R-:W-:-:S07]  /*30ce0*/  IMAD.MOV.U32 R76, RZ, RZ, R14 ;  /* 0x000000ffff4c7224 */ /* 0x000fce00078e000e */
[----:B------:R-:W-:Y:S05]  /*30cf0*/  WARPSYNC.COLLECTIVE R15, `(.L_x_5911) ;  /* 0x000000000f087348 */ /* 0x000fea0003c00000 */
[----:B------:R0:W1:Y:S02]  /*30d00*/  SHFL.IDX P6, R14, R13, R12, R11 ;  /* 0x0000000c0d0e7389 */ /* 0x00006400000c000b */
[----:B01----:R-:W-:Y:S01]  /*30d10*/  ENDCOLLECTIVE ;  /* 0x000000000000791b */ /* 0x003fe20003800000 */
.L_x_5911:
        /* <DEDUP_REMOVED lines=8> */
.L_x_5912:
[----:B------:R-:W-:Y:S02]  /*30da0*/  SEL R123, R125, R82, P0 ;  /* 0x000000527d7b7207 */ /* 0x000fe40000000000 */
[----:B------:R-:W-:Y:S01]  /*30db0*/  SEL R125, R82, R125, P0 ;  /* 0x0000007d527d7207 */ /* 0x000fe20000000000 */
[----:B------:R-:W-:Y:S02]  /*30dc0*/  IMAD.MOV.U32 R13, RZ, RZ, R129 ;  /* 0x000000ffff0d7224 */ /* 0x000fe400078e0081 */
[----:B------:R-:W-:-:S07]  /*30dd0*/  IMAD.MOV.U32 R128, RZ, RZ, R14 ;  /* 0x000000ffff807224 */ /* 0x000fce00078e000e */
[----:B------:R-:W-:Y:S05]  /*30de0*/  WARPSYNC.COLLECTIVE R15, `(.L_x_5913) ;  /* 0x000000000f087348 */ /* 0x000fea0003c00000 */
[----:B------:R0:W1:Y:S02]  /*30df0*/  SHFL.IDX P6, R14, R13, R12, R11 ;  /* 0x0000000c0d0e7389 */ /* 0x00006400000c000b */
[----:B01----:R-:W-:Y:S01]  /*30e00*/  ENDCOLLECTIVE ;  /* 0x000000000000791b */ /* 0x003fe20003800000 */
.L_x_5913:
[----:B------:R-:W-:Y:S01]  /*30e10*/  IMAD.MOV.U32 R13, RZ, RZ, R2 ;  /* 0x000000ffff0d7224 */ /* 0x000fe200078e0002 */
[----:B------:R-:W-:Y:S01]  /*30e20*/  SEL R2, R121, R92, P0 ;  /* 0x0000005c79027207 */ /* 0x000fe20000000000 */
[----:B------:R-:W-:Y:S01]  /*30e30*/  IMAD.MOV.U32 R12, RZ, RZ, R87 ;  /* 0x000000ffff0c7224 */ /* 0x000fe200078e0057 */
[----:B------:R-:W-:Y:S01]  /*30e40*/  SEL R121, R92, R121, P0 ;  /* 0x000000795c797207 */ /* 0x000fe20000000000 */
[----:B------:R-:W-:-:S07]  /*30e50*/  IMAD.MOV.U32 R129, RZ, RZ, R14 ;  /* 0x000000ffff817224 */ /* 0x000fce00078e000e */
[----:B------:R-:W-:Y:S05]  /*30e60*/  WARPSYNC.COLLECTIVE R15, `(.L_x_5914) ;  /* 0x000000000f087348 */ /* 0x000fea0003c00000 */
[----:B------:R0:W1:Y:S02]  /*30e70*/  SHFL.IDX P6, R14, R13, R12, R11 ;  /* 0x0000000c0d0e7389 */ /* 0x00006400000c000b */
[----:B01----:R-:W-:Y:S01]  /*30e80*/  ENDCOLLECTIVE ;  /* 0x000000000000791b */ /* 0x003fe20003800000 */
.L_x_5914:
[----:B------:R-:W-:Y:S02]  /*30e90*/  IMAD.MOV.U32 R13, RZ, RZ, R147 ;  /* 0x000000ffff0d7224 */ /* 0x000fe400078e0093 */
[----:B------:R-:W-:-:S07]  /*30ea0*/  IMAD.MOV.U32 R74, RZ, RZ, R14 ;  /* 0x000000ffff4a7224 */ /* 0x000fce00078e000e */
[----:B------:R-:W-:Y:S05]  /*30eb0*/  WARPSYNC.COLLECTIVE R15, `(.L_x_5915) ;  /* 0x000000000f087348 */ /* 0x000fea0003c00000 */
[----:B------:R0:W1:Y:S02]  /*30ec0*/  SHFL.IDX P6, R14, R13, R12, R11 ;  /* 0x0000000c0d0e7389 */ /* 0x00006400000c000b */
[----:B01----:R-:W-:Y:S01]  /*30ed0*/  ENDCOLLECTIVE ;  /* 0x000000000000791b */ /* 0x003fe20003800000 */
.L_x_5915:
        /* <DEDUP_REMOVED lines=8> */
.L_x_5916:
[----:B------:R-:W-:Y:S02]  /*30f60*/  SEL R126, R129, R78, P0 ;  /* 0x0000004e817e7207 */ /* 0x000fe40000000000 */
[----:B------:R-:W-:Y:S01]  /*30f70*/  SEL R129, R78, R129, P0 ;  /* 0x000000814e817207 */ /* 0x000fe20000000000 */
[----:B------:R-:W-:Y:S02]  /*30f80*/  IMAD.MOV.U32 R13, RZ, RZ, R117 ;  /* 0x000000ffff0d7224 */ /* 0x000fe400078e0075 */
[----:B------:R-:W-:-:S07]  /*30f90*/  IMAD.MOV.U32 R113, RZ, RZ, R14 ;  /* 0x000000ffff717224 */ /* 0x000fce00078e000e */
[----:B------:R-:W-:Y:S05]  /*30fa0*/  WARPSYNC.COLLECTIVE R15, `(.L_x_5917) ;  /* 0x000000000f087348 */ /* 0x000fea0003c00000 */
[----:B------:R0:W1:Y:S02]  /*30fb0*/  SHFL.IDX P6, R14, R13, R12, R11 ;  /* 0x0000000c0d0e7389 */ /* 0x00006400000c000b */
[----:B01----:R-:W-:Y:S01]  /*30fc0*/  ENDCOLLECTIVE ;  /* 0x000000000000791b */ /* 0x003fe20003800000 */
.L_x_5917:
[----:B------:R-:W-:Y:S02]  /*30fd0*/  IMAD.MOV.U32 R13, RZ, RZ, R68 ;  /* 0x000000ffff0d7224 */ /* 0x000fe400078e0044 */
[----:B------:R-:W-:Y:S02]  /*30fe0*/  IMAD.MOV.U32 R12, RZ, RZ, R87 ;  /* 0x000000ffff0c7224 */ /* 0x000fe400078e0057 */
[----:B------:R-:W-:-:S07]  /*30ff0*/  IMAD.MOV.U32 R117, RZ, RZ, R14 ;  /* 0x000000ffff757224 */ /* 0x000fce00078e000e */
[----:B------:R-:W-:Y:S05]  /*31000*/  WARPSYNC.COLLECTIVE R15, `(.L_x_5918) ;  /* 0x000000000f087348 */ /* 0x000fea0003c00000 */
[----:B------:R0:W1:Y:S02]  /*31010*/  SHFL.IDX P6, R14, R13, R12, R11 ;  /* 0x0000000c0d0e7389 */ /* 0x00006400000c000b */
[----:B01----:R-:W-:Y:S01]  /*31020*/  ENDCOLLECTIVE ;  /* 0x000000000000791b */ /* 0x003fe20003800000 */
.L_x_5918:
[----:B------:R-:W-:Y:S02]  /*31030*/  IMAD.MOV.U32 R13, RZ, RZ, R134 ;  /* 0x000000ffff0d7224 */ /* 0x000fe400078e0086 */
[----:B------:R-:W-:-:S07]  /*31040*/  IMAD.MOV.U32 R68, RZ, RZ, R14 ;  /* 0x000000ffff447224 */ /* 0x000fce00078e000e */
[----:B------:R-:W-:Y:S05]  /*31050*/  WARPSYNC.COLLECTIVE R15, `(.L_x_5919) ;  /* 0x000000000f087348 */ /* 0x000fea0003c00000 */
[----:B------:R0:W1:Y:S02]  /*31060*/  SHFL.IDX P6, R14, R13, R12, R11 ;  /* 0x0000000c0d0e7389 */ /* 0x00006400000c000b */
[----:B01----:R-:W-:Y:S01]  /*31070*/  ENDCOLLECTIVE ;  /* 0x000000000000791b */ /* 0x003fe20003800000 */
.L_x_5919:
[----:B------:R-:W-:Y:S02]  /*31080*/  IMAD.MOV.U32 R13, RZ, RZ, R109 ;  /* 0x000000ffff0d7224 */ /* 0x000fe400078e006d */
[----:B------:R-:W-:Y:S02]  /*31090*/  IMAD.MOV.U32 R12, RZ, RZ, R0 ;  /* 0x000000ffff0c7224 */ /* 0x000fe400078e0000 */
[----:B------:R-:W-:-:S07]  /*310a0*/  IMAD.MOV.U32 R72, RZ, RZ, R14 ;  /* 0x000000ffff487224 */ /* 0x000fce00078e000e */
[----:B------:R-:W-:Y:S05]  /*310b0*/  WARPSYNC.COLLECTIVE R15, `(.L_x_5920) ;  /* 0x000000000f087348 */ /* 0x000fea0003c00000 */
[----:B------:R0:W1:Y:S02]  /*310c0*/  SHFL.IDX P6, R14, R13, R12, R11 ;  /* 0x0000000c0d0e7389 */ /* 0x00006400000c000b */
[----:B01----:R-:W-:Y:S01]  /*310d0*/  ENDCOLLECTIVE ;  /* 0x000000000000791b */ /* 0x003fe20003800000 */
.L_x_5920:
[----:B------:R-:W-:Y:S02]  /*310e0*/  SEL R130, R117, R72, P0 ;  /* 0x0000004875827207 */ /* 0x000fe40000000000 */
[----:B------:R-:W-:Y:S01]  /*310f0*/  SEL R117, R72, R117, P0 ;  /* 0x0000007548757207 */ /* 0x000fe20000000000 */
[----:B------:R-:W-:Y:S02]  /*31100*/  IMAD.MOV.U32 R13, RZ, RZ, R114 ;  /* 0x000000ffff0d7224 */ /* 0x000fe400078e0072 */
[----:B------:R-:W-:-:S07]  /*31110*/  IMAD.MOV.U32 R109, RZ, RZ, R14 ;  /* 0x000000ffff6d7224 */ /* 0x000fce00078e000e */
[----:B------:R-:W-:Y:S05]  /*31120*/  WARPSYNC.COLLECTIVE R15, `(.L_x_5921) ;  /* 0x000000000f087348 */ /* 0x000fea0003c00000 */
[----:B------:R0:W1:Y:S02]  /*31130*/  SHFL.IDX P6, R14, R13, R12, R11 ;  /* 0x0000000c0d0e7389 */ /* 0x00006400000c000b */
[----:B01----:R-:W-:Y:S01]  /*31140*/  ENDCOLLECTIVE ;  /* 0x000000000000791b */ /* 0x003fe20003800000 */
.L_x_5921:
[----:B------:R-:W-:Y:S02]  /*31150*/  IMAD.MOV.U32 R13, RZ, RZ, R62 ;  /* 0x000000ffff0d7224 */ /* 0x000fe400078e003e */
[----:B------:R-:W-:Y:S02]  /*31160*/  IMAD.MOV.U32 R12, RZ, RZ, R87 ;  /* 0x000000ffff0c7224 */ /* 0x000fe400078e0057 */
[----:B------:R-:W-:-:S07]  /*31170*/  IMAD.MOV.U32 R114, RZ, RZ, R14 ;  /* 0x000000ffff727224 */ /* 0x000fce00078e000e */
[----:B------:R-:W-:Y:S05]  /*31180*/  WARPSYNC.COLLECTIVE R15, `(.L_x_5922) ;  /* 0x000000000f087348 */ /* 0x000fea0003c00000 */
[----:B------:R0:W1:Y:S02]  /*31190*/  SHFL.IDX P6, R14, R13, R12, R11 ;  /* 0x0000000c0d0e7389 */ /* 0x00006400000c000b */
[----:B01----:R-:W-:Y:S01]  /*311a0*/  ENDCOLLECTIVE ;  /* 0x000000000000791b */ /* 0x003fe20003800000 */
.L_x_5922:
[----:B------:R-:W-:Y:S02]  /*311b0*/  IMAD.MOV.U32 R13, RZ, RZ, R70 ;  /* 0x000000ffff0d7224 */ /* 0x000fe400078e0046 */
[----:B------:R-:W-:-:S07]  /*311c0*/  IMAD.MOV.U32 R62, RZ, RZ, R14 ;  /* 0x000000ffff3e7224 */ /* 0x000fce00078e000e */
[----:B------:R-:W-:Y:S05]  /*311d0*/  WARPSYNC.COLLECTIVE R15, `(.L_x_5923) ;  /* 0x000000000f087348 */ /* 0x000fea0003c00000 */
[----:B------:R0:W1:Y:S02]  /*311e0*/  SHFL.IDX P6, R14, R13, R12, R11 ;  /* 0x0000000c0d0e7389 */ /* 0x00006400000c000b */
[----:B01----:R-:W-:Y:S01]  /*311f0*/  ENDCOLLECTIVE ;  /* 0x000000000000791b */ /* 0x003fe20003800000 */
.L_x_5923:
        /* <DEDUP_REMOVED lines=8> */
.L_x_5924:
[----:B------:R-:W-:Y:S02]  /*31280*/  IMAD.MOV.U32 R13, RZ, RZ, R110 ;  /* 0x000000ffff0d7224 */ /* 0x000fe400078e006e */
[----:B------:R-:W-:-:S07]  /*31290*/  IMAD.MOV.U32 R105, RZ, RZ, R14 ;  /* 0x000000ffff697224 */ /* 0x000fce00078e000e */
[----:B------:R-:W-:Y:S05]  /*312a0*/  WARPSYNC.COLLECTIVE R15, `(.L_x_5925) ;  /* 0x000000000f087348 */ /* 0x000fea0003c00000 */
[----:B------:R0:W1:Y:S02]  /*312b0*/  SHFL.IDX P6, R14, R13, R12, R11 ;  /* 0x0000000c0d0e7389 */ /* 0x00006400000c000b */
[----:B01----:R-:W-:Y:S01]  /*312c0*/  ENDCOLLECTIVE ;  /* 0x000000000000791b */ /* 0x003fe20003800000 */
.L_x_5925:
[----:B------:R-:W-:Y:S02]  /*312d0*/  IMAD.MOV.U32 R13, RZ, RZ, R58 ;  /* 0x000000ffff0d7224 */ /* 0x000fe400078e003a */
[----:B------:R-:W-:Y:S02]  /*312e0*/  IMAD.MOV.U32 R12, RZ, RZ, R87 ;  /* 0x000000ffff0c7224 */ /* 0x000fe400078e0057 */
[----:B------:R-:W-:-:S07]  /*312f0*/  IMAD.MOV.U32 R110, RZ, RZ, R14 ;  /* 0x000000ffff6e7224 */ /* 0x000fce00078e000e */
[----:B------:R-:W-:Y:S05]  /*31300*/  WARPSYNC.COLLECTIVE R15, `(.L_x_5926) ;  /* 0x000000000f087348 */ /* 0x000fea0003c00000 */
[----:B------:R0:W1:Y:S02]  /*31310*/  SHFL.IDX P6, R14, R13, R12, R11 ;  /* 0x0000000c0d0e7389 */ /* 0x00006400000c000b */
[----:B01----:R-:W-:Y:S01]  /*31320*/  ENDCOLLECTIVE ;  /* 0x000000000000791b */ /* 0x003fe20003800000 */
.L_x_5926:
[----:B------:R-:W-:Y:S02]  /*31330*/  IMAD.MOV.U32 R13, RZ, RZ, R66 ;  /* 0x000000ffff0d7224 */ /* 0x000fe400078e0042 */
[----:B------:R-:W-:-:S07]  /*31340*/  IMAD.MOV.U32 R58, RZ, RZ, R14 ;  /* 0x000000ffff3a7224 */ /* 0x000fce00078e000e */
[----:B------:R-:W-:Y:S05]  /*31350*/  WARPSYNC.COLLECTIVE R15, `(.L_x_5927) ;  /* 0x000000000f087348 */ /* 0x000fea0003c00000 */
[----:B------:R0:W1:Y:S02]  /*31360*/  SHFL.IDX P6, R14, R13, R12, R11 ;  /* 0x0000000c0d0e7389 */ /* 0x00006400000c000b */
[----:B01----:R-:W-:Y:S01]  /*31370*/  ENDCOLLECTIVE ;  /* 0x000000000000791b */ /* 0x003fe20003800000 */
.L_x_5927:
        /* <DEDUP_REMOVED lines=8> */
.L_x_5928:
[----:B------:R-:W-:Y:S02]  /*31400*/  SEL R111, R110, R66, P0 ;  /* 0x000000426e6f7207 */ /* 0x000fe40000000000 */
[----:B------:R-:W-:Y:S01]  /*31410*/  SEL R110, R66, R110, P0 ;  /* 0x0000006e426e7207 */ /* 0x000fe20000000000 */
[----:B------:R-:W-:Y:S02]  /*31420*/  IMAD.MOV.U32 R13, RZ, RZ, R106 ;  /* 0x000000ffff0d7224 */ /* 0x000fe400078e006a */
[----:B------:R-:W-:-:S07]  /*31430*/  IMAD.MOV.U32 R93, RZ, RZ, R14 ;  /* 0x000000ffff5d7224 */ /* 0x000fce00078e000e */
[----:B------:R-:W-:Y:S05]  /*31440*/  WARPSYNC.COLLECTIVE R15, `(.L_x_5929) ;  /* 0x000000000f087348 */ /* 0x000fea0003c00000 */
[----:B------:R0:W1:Y:S02]  /*31450*/  SHFL.IDX P6, R14, R13, R12, R11 ;  /* 0x0000000c0d0e7389 */ /* 0x00006400000c000b */
[----:B01----:R-:W-:Y:S01]  /*31460*/  ENDCOLLECTIVE ;  /* 0x000000000000791b */ /* 0x003fe20003800000 */
.L_x_5929:
[----:B------:R-:W-:Y:S02]  /*31470*/  IMAD.MOV.U32 R13, RZ, RZ, R55 ;  /* 0x000000ffff0d7224 */ /* 0x000fe400078e0037 */
[----:B------:R-:W-:Y:S02]  /*31480*/  IMAD.MOV.U32 R12, RZ, RZ, R87 ;  /* 0x000000ffff0c7224 */ /* 0x000fe400078e0057 */
[----:B------:R-:W-:-:S07]  /*31490*/  IMAD.MOV.U32 R106, RZ, RZ, R14 ;  /* 0x000000ffff6a7224 */ /* 0x000fce00078e000e */
[----:B------:R-:W-:Y:S05]  /*314a0*/  WARPSYNC.COLLECTIVE R15, `(.L_x_5930) ;  /* 0x000000000f087348 */ /* 0x000fea0003c00000 */
[----:B------:R0:W1:Y:S02]  /*314b0*/  SHFL.IDX P6, R14, R13, R12, R11 ;  /* 0x0000000c0d0e7389 */ /* 0x00006400000c000b */
[----:B01----:R-:W-:Y:S01]  /*314c0*/  ENDCOLLECTIVE ;  /* 0x000000000000791b */ /* 0x003fe20003800000 */
.L_x_5930:
[----:B------:R-:W-:Y:S02]  /*314d0*/  IMAD.MOV.U32 R13, RZ, RZ, R64 ;  /* 0x000000ffff0d7224 */ /* 0x000fe400078e0040 */
[----:B------:R-:W-:-:S07]  /*314e0*/  IMAD.MOV.U32 R55, RZ, RZ, R14 ;  /* 0x000000ffff377224 */ /* 0x000fce00078e000e */
[----:B------:R-:W-:Y:S05]  /*314f0*/  WARPSYNC.COLLECTIVE R15, `(.L_x_5931) ;  /* 0x000000000f087348 */ /* 0x000fea0003c00000 */
[----:B------:R0:W1:Y:S02]  /*31500*/  SHFL.IDX P6, R14, R13, R12, R11 ;  /* 0x0000000c0d0e7389 */ /* 0x00006400000c000b */
[----:B01----:R-:W-:Y:S01]  /*31510*/  ENDCOLLECTIVE ;  /* 0x000000000000791b */ /* 0x003fe20003800000 */
.L_x_5931:
        /* <DEDUP_REMOVED lines=8> */
.L_x_5932:
[----:B------:R-:W-:Y:S02]  /*315a0*/  SEL R107, R106, R64, P0 ;  /* 0x000000406a6b7207 */ /* 0x000fe40000000000 */
[----:B------:R-:W-:Y:S01]  /*315b0*/  SEL R106, R64, R106, P0 ;  /* 0x0000006a406a7207 */ /* 0x000fe20000000000 */
[----:B------:R-:W-:Y:S02]  /*315c0*/  IMAD.MOV.U32 R13, RZ, RZ, R102 ;  /* 0x000000ffff0d7224 */ /* 0x000fe400078e0066 */
[----:B------:R-:W-:-:S07]  /*315d0*/  IMAD.MOV.U32 R99, RZ, RZ, R14 ;  /* 0x000000ffff637224 */ /* 0x000fce00078e000e */
[----:B------:R-:W-:Y:S05]  /*315e0*/  WARPSYNC.COLLECTIVE R15, `(.L_x_5933) ;  /* 0x000000000f087348 */ /* 0x000fea0003c00000 */
[----:B------:R0:W1:Y:S02]  /*315f0*/  SHFL.IDX P6, R14, R13, R12, R11 ;  /* 0x0000000c0d0e7389 */ /* 0x00006400000c000b */
[----:B01----:R-:W-:Y:S01]  /*31600*/  ENDCOLLECTIVE ;  /* 0x000000000000791b */ /* 0x003fe20003800000 */
.L_x_5933:
[----:B------:R-:W-:Y:S02]  /*31610*/  IMAD.MOV.U32 R13, RZ, RZ, R53 ;  /* 0x000000ffff0d7224 */ /* 0x000fe400078e0035 */
[----:B------:R-:W-:Y:S02]  /*31620*/  IMAD.MOV.U32 R12, RZ, RZ, R87 ;  /* 0x000000ffff0c7224 */ /* 0x000fe400078e0057 */
[----:B------:R-:W-:-:S07]  /*31630*/  IMAD.MOV.U32 R102, RZ, RZ, R14 ;  /* 0x000000ffff667224 */ /* 0x000fce00078e000e */
[----:B------:R-:W-:Y:S05]  /*31640*/  WARPSYNC.COLLECTIVE R15, `(.L_x_5934) ;  /* 0x000000000f087348 */ /* 0x000fea0003c00000 */
[----:B------:R0:W1:Y:S02]  /*31650*/  SHFL.IDX P6, R14, R13, R12, R11 ;  /* 0x0000000c0d0e7389 */ /* 0x00006400000c000b */
[----:B01----:R-:W-:Y:S01]  /*31660*/  ENDCOLLECTIVE ;  /* 0x000000000000791b */ /* 0x003fe20003800000 */
.L_x_5934:
[----:B------:R-:W-:Y:S02]  /*31670*/  IMAD.MOV.U32 R13, RZ, RZ, R60 ;  /* 0x000000ffff0d7224 */ /* 0x000fe400078e003c */
[----:B------:R-:W-:-:S07]  /*31680*/  IMAD.MOV.U32 R53, RZ, RZ, R14 ;  /* 0x000000ffff357224 */ /* 0x000fce00078e000e */
[----:B------:R-:W-:Y:S05]  /*31690*/  WARPSYNC.COLLECTIVE R15, `(.L_x_5935) ;  /* 0x000000000f087348 */ /* 0x000fea0003c00000 */
[----:B------:R0:W1:Y:S02]  /*316a0*/  SHFL.IDX P6, R14, R13, R12, R11 ;  /* 0x0000000c0d0e7389 */ /* 0x00006400000c000b */
[----:B01----:R-:W-:Y:S01]  /*316b0*/  ENDCOLLECTIVE ;  /* 0x000000000000791b */ /* 0x003fe20003800000 */
.L_x_5935:
        /* <DEDUP_REMOVED lines=8> */
.L_x_5936:
[----:B------:R-:W-:Y:S02]  /*31740*/  SEL R103, R102, R60, P0 ;  /* 0x0000003c66677207 */ /* 0x000fe40000000000 */
[----:B------:R-:W-:Y:S01]  /*31750*/  SEL R102, R60, R102, P0 ;  /* 0x000000663c667207 */ /* 0x000fe20000000000 */
[----:B------:R-:W-:Y:S02]  /*31760*/  IMAD.MOV.U32 R13, RZ, RZ, R97 ;  /* 0x000000ffff0d7224 */ /* 0x000fe400078e0061 */
[----:B------:R-:W-:-:S07]  /*31770*/  IMAD.MOV.U32 R98, RZ, RZ, R14 ;  /* 0x000000ffff627224 */ /* 0x000fce00078e000e */
[----:B------:R-:W-:Y:S05]  /*31780*/  WARPSYNC.COLLECTIVE R15, `(.L_x_5937) ;  /* 0x000000000f087348 */ /* 0x000fea0003c00000 */
[----:B------:R0:W1:Y:S02]  /*31790*/  SHFL.IDX P6, R14, R13, R12, R11 ;  /* 0x0000000c0d0e7389 */ /* 0x00006400000c000b */
[----:B01----:R-:W-:Y:S01]  /*317a0*/  ENDCOLLECTIVE ;  /* 0x000000000000791b */ /* 0x003fe20003800000 */
.L_x_5937:
[----:B------:R-:W-:Y:S02]  /*317b0*/  IMAD.MOV.U32 R13, RZ, RZ, R51 ;  /* 0x000000ffff0d7224 */ /* 0x000fe400078e0033 */
[----:B------:R-:W-:Y:S02]  /*317c0*/  IMAD.MOV.U32 R12, RZ, RZ, R87 ;  /* 0x000000ffff0c7224 */ /* 0x000fe400078e0057 */
[----:B------:R-:W-:-:S07]  /*317d0*/  IMAD.MOV.U32 R97, RZ, RZ, R14 ;  /* 0x000000ffff617224 */ /* 0x000fce00078e000e */
[----:B------:R-:W-:Y:S05]  /*317e0*/  WARPSYNC.COLLECTIVE R15, `(.L_x_5938) ;  /* 0x000000000f087348 */ /* 0x000fea0003c00000 */
[----:B------:R0:W1:Y:S02]  /*317f0*/  SHFL.IDX P6, R14, R13, R12, R11 ;  /* 0x0000000c0d0e7389 */ /* 0x00006400000c000b */
[----:B01----:R-:W-:Y:S01]  /*31800*/  ENDCOLLECTIVE ;  /* 0x000000000000791b */ /* 0x003fe20003800000 */
.L_x_5938:
[----:B------:R-:W-:Y:S02]  /*31810*/  IMAD.MOV.U32 R13, RZ, RZ, R56 ;  /* 0x000000ffff0d7224 */ /* 0x000fe400078e0038 */
[----:B------:R-:W-:-:S07]  /*31820*/  IMAD.MOV.U32 R51, RZ, RZ, R14 ;  /* 0x000000ffff337224 */ /* 0x000fce00078e000e */
[----:B------:R-:W-:Y:S05]  /*31830*/  WARPSYNC.COLLECTIVE R15, `(.L_x_5939) ;  /* 0x000000000f087348 */ /* 0x000fea0003c00000 */
[----:B------:R0:W1:Y:S02]  /*31840*/  SHFL.IDX P6, R14, R13, R12, R11 ;  /* 0x0000000c0d0e7389 */ /* 0x00006400000c000b */
[----:B01----:R-:W-:Y:S01]  /*31850*/  ENDCOLLECTIVE ;  /* 0x000000000000791b */ /* 0x003fe20003800000 */
.L_x_5939:
        /* <DEDUP_REMOVED lines=8> */
.L_x_5940:
[----:B------:R-:W-:Y:S02]  /*318e0*/  SEL R100, R97, R56, P0 ;  /* 0x0000003861647207 */ /* 0x000fe40000000000 */
[----:B------:R-:W-:Y:S01]  /*318f0*/  SEL R97, R56, R97, P0 ;  /* 0x0000006138617207 */ /* 0x000fe20000000000 */
[----:B------:R-:W-:Y:S02]  /*31900*/  IMAD.MOV.U32 R13, RZ, RZ, R94 ;  /* 0x000000ffff0d7224 */ /* 0x000fe400078e005e */
[----:B------:R-:W-:-:S07]  /*31910*/  IMAD.MOV.U32 R95, RZ, RZ, R14 ;  /* 0x000000ffff5f7224 */ /* 0x000fce00078e000e */
[----:B------:R-:W-:Y:S05]  /*31920*/  WARPSYNC.COLLECTIVE R15, `(.L_x_5941) ;  /* 0x000000000f087348 */ /* 0x000fea0003c00000 */
[----:B------:R0:W1:Y:S02]  /*31930*/  SHFL.IDX P6, R14, R13, R12, R11 ;  /* 0x0000000c0d0e7389 */ /* 0x00006400000c000b */
[----:B01----:R-:W-:Y:S01]  /*31940*/  ENDCOLLECTIVE ;  /* 0x000000000000791b */ /* 0x003fe20003800000 */
.L_x_5941:
[----:B------:R-:W-:Y:S02]  /*31950*/  IMAD.MOV.U32 R13, RZ, RZ, R49 ;  /* 0x000000ffff0d7224 */ /* 0x000fe400078e0031 */
[----:B------:R-:W-:Y:S02]  /*31960*/  IMAD.MOV.U32 R12, RZ, RZ, R87 ;  /* 0x000000ffff0c7224 */ /* 0x000fe400078e0057 */
[----:B------:R-:W-:-:S07]  /*31970*/  IMAD.MOV.U32 R94, RZ, RZ, R14 ;  /* 0x000000ffff5e7224 */ /* 0x000fce00078e000e */
[----:B------:R-:W-:Y:S05]  /*31980*/  WARPSYNC.COLLECTIVE R15, `(.L_x_5942) ;  /* 0x000000000f087348 */ /* 0x000fea0003c00000 */
[----:B------:R0:W1:Y:S02]  /*31990*/  SHFL.IDX P6, R14, R13, R12, R11 ;  /* 0x0000000c0d0e7389 */ /* 0x00006400000c000b */
[----:B01----:R-:W-:Y:S01]  /*319a0*/  ENDCOLLECTIVE ;  /* 0x000000000000791b */ /* 0x003fe20003800000 */
.L_x_5942:
[----:B------:R-:W-:Y:S02]  /*319b0*/  IMAD.MOV.U32 R13, RZ, RZ, R54 ;  /* 0x000000ffff0d7224 */ /* 0x000fe400078e0036 */
[----:B------:R-:W-:-:S07]  /*319c0*/  IMAD.MOV.U32 R49, RZ, RZ, R14 ;  /* 0x000000ffff317224 */ /* 0x000fce00078e000e */
[----:B------:R-:W-:Y:S05]  /*319d0*/  WARPSYNC.COLLECTIVE R15, `(.L_x_5943) ;  /* 0x000000000f087348 */ /* 0x000fea0003c00000 */
[----:B------:R0:W1:Y:S02]  /*319e0*/  SHFL.IDX P6, R14, R13, R12, R11 ;  /* 0x0000000c0d0e7389 */ /* 0x00006400000c000b */
[----:B01----:R-:W-:Y:S01]  /*319f0*/  ENDCOLLECTIVE ;  /* 0x000000000000791b */ /* 0x003fe20003800000 */
.L_x_5943:
        /* <DEDUP_REMOVED lines=8> */
.L_x_5944:
[----:B------:R-:W-:Y:S02]  /*31a80*/  SEL R96, R94, R54, P0 ;  /* 0x000000365e607207 */ /* 0x000fe40000000000 */
[----:B------:R-:W-:Y:S01]  /*31a90*/  SEL R94, R54, R94, P0 ;  /* 0x0000005e365e7207 */ /* 0x000fe20000000000 */
[----:B------:R-:W-:Y:S02]  /*31aa0*/  IMAD.MOV.U32 R13, RZ, RZ, R83 ;  /* 0x000000ffff0d7224 */ /* 0x000fe400078e0053 */
[----:B------:R-:W-:-:S07]  /*31ab0*/  IMAD.MOV.U32 R86, RZ, RZ, R14 ;  /* 0x000000ffff567224 */ /* 0x000fce00078e000e */
[----:B------:R-:W-:Y:S05]  /*31ac0*/  WARPSYNC.COLLECTIVE R15, `(.L_x_5945) ;  /* 0x000000000f087348 */ /* 0x000fea0003c00000 */
[----:B------:R0:W1:Y:S02]  /*31ad0*/  SHFL.IDX P6, R14, R13, R12, R11 ;  /* 0x0000000c0d0e7389 */ /* 0x00006400000c000b */
[----:B01----:R-:W-:Y:S01]  /*31ae0*/  ENDCOLLECTIVE ;  /* 0x000000000000791b */ /* 0x003fe20003800000 */
.L_x_5945:
[----:B------:R-:W-:Y:S02]  /*31af0*/  IMAD.MOV.U32 R13, RZ, RZ, R5 ;  /* 0x000000ffff0d7224 */ /* 0x000fe400078e0005 */
[----:B------:R-:W-:Y:S02]  /*31b00*/  IMAD.MOV.U32 R12, RZ, RZ, R87 ;  /* 0x000000ffff0c7224 */ /* 0x000fe400078e0057 */
[----:B------:R-:W-:-:S07]  /*31b10*/  IMAD.MOV.U32 R83, RZ, RZ, R14 ;  /* 0x000000ffff537224 */ /* 0x000fce00078e000e */
[----:B------:R-:W-:Y:S05]  /*31b20*/  WARPSYNC.COLLECTIVE R15, `(.L_x_5946) ;  /* 0x000000000f087348 */ /* 0x000fea0003c00000 */
[----:B------:R0:W1:Y:S02]  /*31b30*/  SHFL.IDX P6, R14, R13, R12, R11 ;  /* 0x0000000c0d0e7389 */ /* 0x00006400000c000b */
[----:B01----:R-:W-:Y:S01]  /*31b40*/  ENDCOLLECTIVE ;  /* 0x000000000000791b */ /* 0x003fe20003800000 */
.L_x_5946:
[----:B------:R-:W-:Y:S02]  /*31b50*/  IMAD.MOV.U32 R13, RZ, RZ, R52 ;  /* 0x000000ffff0d7224 */ /* 0x000fe400078e0034 */
[----:B------:R-:W-:-:S07]  /*31b60*/  IMAD.MOV.U32 R5, RZ, RZ, R14 ;  /* 0x000000ffff057224 */ /* 0x000fce00078e000e */
[----:B------:R-:W-:Y:S05]  /*31b70*/  WARPSYNC.COLLECTIVE R15, `(.L_x_5947) ;  /* 0x000000000f087348 */ /* 0x000fea0003c00000 */
[----:B------:R0:W1:Y:S02]  /*31b80*/  SHFL.IDX P6, R14, R13, R12, R11 ;  /* 0x0000000c0d0e7389 */ /* 0x00006400000c000b */
[----:B01----:R-:W-:Y:S01]  /*31b90*/  ENDCOLLECTIVE ;  /* 0x000000000000791b */ /* 0x003fe20003800000 */
.L_x_5947:
[----:B------:R-:W-:Y:S02]  /*31ba0*/  IMAD.MOV.U32 R13, RZ, RZ, R79 ;  /* 0x000000ffff0d7224 */ /* 0x000fe400078e004f */
[----:B------:R-:W-:Y:S02]  /*31bb0*/  IMAD.MOV.U32 R12, RZ, RZ, R0 ;  /* 0x000000ffff0c7224 */ /* 0x000fe400078e0000 */
[----:B------:R-:W-:-:S07]  /*31bc0*/  IMAD.MOV.U32 R52, RZ, RZ, R14 ;  /* 0x000000ffff347224 */ /* 0x000fce00078e000e */
[----:B------:R-:W-:Y:S05]  /*31bd0*/  WARPSYNC.COLLECTIVE R15, `(.L_x_5948) ;  /* 0x000000000f087348 */ /* 0x000fea0003c00000 */
[----:B------:R0:W1:Y:S02]  /*31be0*/  SHFL.IDX P6, R14, R13, R12, R11 ;  /* 0x0000000c0d0e7389 */ /* 0x00006400000c000b */
[----:B01----:R-:W-:Y:S01]  /*31bf0*/  ENDCOLLECTIVE ;  /* 0x000000000000791b */ /* 0x003fe20003800000 */
.L_x_5948:
[----:B------:R-:W-:Y:S02]  /*31c00*/  SEL R92, R83, R52, P0 ;  /* 0x00000034535c7207 */ /* 0x000fe40000000000 */
[----:B------:R-:W-:Y:S01]  /*31c10*/  SEL R83, R52, R83, P0 ;  /* 0x0000005334537207 */ /* 0x000fe20000000000 */
[----:B------:R-:W-:Y:S02]  /*31c20*/  IMAD.MOV.U32 R13, RZ, RZ, R80 ;  /* 0x000000ffff0d7224 */ /* 0x000fe400078e0050 */
[----:B------:R-:W-:-:S07]  /*31c30*/  IMAD.MOV.U32 R79, RZ, RZ, R14 ;  /* 0x000000ffff4f7224 */ /* 0x000fce00078e000e */
[----:B------:R-:W-:Y:S05]  /*31c40*/  WARPSYNC.COLLECTIVE R15, `(.L_x_5949) ;  /* 0x000000000f087348 */ /* 0x000fea0003c00000 */
[----:B------:R0:W1:Y:S02]  /*31c50*/  SHFL.IDX P6, R14, R13, R12, R11 ;  /* 0x0000000c0d0e7389 */ /* 0x00006400000c000b */
[----:B01----:R-:W-:Y:S01]  /*31c60*/  ENDCOLLECTIVE ;  /* 0x000000000000791b */ /* 0x003fe20003800000 */
.L_x_5949:
[----:B------:R-:W-:Y:S02]  /*31c70*/  IMAD.MOV.U32 R13, RZ, RZ, R3 ;  /* 0x000000ffff0d7224 */ /* 0x000fe400078e0003 */
[----:B------:R-:W-:Y:S02]  /*31c80*/  IMAD.MOV.U32 R12, RZ, RZ, R87 ;  /* 0x000000ffff0c7224 */ /* 0x000fe400078e0057 */
[----:B------:R-:W-:-:S07]  /*31c90*/  IMAD.MOV.U32 R80, RZ, RZ, R14 ;  /* 0x000000ffff507224 */ /* 0x000fce00078e000e */
[----:B------:R-:W-:Y:S05]  /*31ca0*/  WARPSYNC.COLLECTIVE R15, `(.L_x_5950) ;  /* 0x000000000f087348 */ /* 0x000fea0003c00000 */
[----:B------:R0:W1:Y:S02]  /*31cb0*/  SHFL.IDX P6, R14, R13, R12, R11 ;  /* 0x0000000c0d0e7389 */ /* 0x00006400000c000b */
[----:B01----:R-:W-:Y:S01]  /*31cc0*/  ENDCOLLECTIVE ;  /* 0x000000000000791b */ /* 0x003fe20003800000 */
.L_x_5950:
[----:B------:R-:W-:Y:S02]  /*31cd0*/  IMAD.MOV.U32 R13, RZ, RZ, R50 ;  /* 0x000000ffff0d7224 */ /* 0x000fe400078e0032 */
[----:B------:R-:W-:-:S07]  /*31ce0*/  IMAD.MOV.U32 R3, RZ, RZ, R14 ;  /* 0x000000ffff037224 */ /* 0x000fce00078e000e */
[----:B------:R-:W-:Y:S05]  /*31cf0*/  WARPSYNC.COLLECTIVE R15, `(.L_x_5951) ;  /* 0x000000000f087348 */ /* 0x000fea0003c00000 */
[----:B------:R0:W1:Y:S02]  /*31d00*/  SHFL.IDX P6, R14, R13, R12, R11 ;  /* 0x0000000c0d0e7389 */ /* 0x00006400000c000b */
[----:B01----:R-:W-:Y:S01]  /*31d10*/  ENDCOLLECTIVE ;  /* 0x000000000000791b */ /* 0x003fe20003800000 */
.L_x_5951:
        /* <DEDUP_REMOVED lines=8> */
.L_x_5952:
[----:B------:R-:W-:Y:S02]  /*31da0*/  IMAD.MOV.U32 R13, RZ, RZ, R10 ;  /* 0x000000ffff0d7224 */ /* 0x000fe400078e000a */
[----:B------:R-:W-:-:S07]  /*31db0*/  IMAD.MOV.U32 R6, RZ, RZ, R14 ;  /* 0x000000ffff067224 */ /* 0x000fce00078e000e */
[----:B------:R-:W-:Y:S05]  /*31dc0*/  WARPSYNC.COLLECTIVE R15, `(.L_x_5953) ;  /* 0x000000000f087348 */ /* 0x000fea0003c00000 */
[----:B------:R0:W1:Y:S02]  /*31dd0*/  SHFL.IDX P6, R14, R13, R12, R11 ;  /* 0x0000000c0d0e7389 */ /* 0x00006400000c000b */
[----:B01----:R-:W-:Y:S01]  /*31de0*/  ENDCOLLECTIVE ;  /* 0x000000000000791b */ /* 0x003fe20003800000 */
.L_x_5953:
[----:B------:R-:W-:Y:S02]  /*31df0*/  IMAD.MOV.U32 R13, RZ, RZ, R7 ;  /* 0x000000ffff0d7224 */ /* 0x000fe400078e0007 */
[----:B------:R-:W-:Y:S02]  /*31e00*/  IMAD.MOV.U32 R12, RZ, RZ, R87 ;  /* 0x000000ffff0c7224 */ /* 0x000fe400078e0057 */
[----:B------:R-:W-:-:S07]  /*31e10*/  IMAD.MOV.U32 R4, RZ, RZ, R14 ;  /* 0x000000ffff047224 */ /* 0x000fce00078e000e */
[----:B------:R-:W-:Y:S05]  /*31e20*/  WARPSYNC.COLLECTIVE R15, `(.L_x_5954) ;  /* 0x000000000f087348 */ /* 0x000fea0003c00000 */
[----:B------:R0:W1:Y:S02]  /*31e30*/  SHFL.IDX P6, R14, R13, R12, R11 ;  /* 0x0000000c0d0e7389 */ /* 0x00006400000c000b */
[----:B01----:R-:W-:Y:S01]  /*31e40*/  ENDCOLLECTIVE ;  /* 0x000000000000791b */ /* 0x003fe20003800000 */
.L_x_5954:
[----:B------:R-:W-:Y:S02]  /*31e50*/  IMAD.MOV.U32 R13, RZ, RZ, R46 ;  /* 0x000000ffff0d7224 */ /* 0x000fe400078e002e */
[----:B------:R-:W-:-:S07]  /*31e60*/  IMAD.MOV.U32 R7, RZ, RZ, R14 ;  /* 0x000000ffff077224 */ /* 0x000fce00078e000e */
[----:B------:R-:W-:Y:S05]  /*31e70*/  WARPSYNC.COLLECTIVE R15, `(.L_x_5955) ;  /* 0x000000000f087348 */ /* 0x000fea0003c00000 */
[----:B------:R0:W1:Y:S02]  /*31e80*/  SHFL.IDX P6, R14, R13, R12, R11 ;  /* 0x0000000c0d0e7389 */ /* 0x00006400000c000b */
[----:B01----:R-:W-:Y:S01]  /*31e90*/  ENDCOLLECTIVE ;  /* 0x000000000000791b */ /* 0x003fe20003800000 */
.L_x_5955:
[----:B------:R-:W-:Y:S02]  /*31ea0*/  IMAD.MOV.U32 R13, RZ, RZ, R88 ;  /* 0x000000ffff0d7224 */ /* 0x000fe400078e0058 */
[----:B------:R-:W-:Y:S02]  /*31eb0*/  IMAD.MOV.U32 R12, RZ, RZ, R0 ;  /* 0x000000ffff0c7224 */ /* 0x000fe400078e0000 */
[----:B------:R-:W-:-:S07]  /*31ec0*/  IMAD.MOV.U32 R46, RZ, RZ, R14 ;  /* 0x000000ffff2e7224 */ /* 0x000fce00078e000e */
[----:B------:R-:W-:Y:S05]  /*31ed0*/  WARPSYNC.COLLECTIVE R15, `(.L_x_5956) ;  /* 0x000000000f087348 */ /* 0x000fea0003c00000 */
[----:B------:R0:W1:Y:S02]  /*31ee0*/  SHFL.IDX P6, R14, R13, R12, R11 ;  /* 0x0000000c0d0e7389 */ /* 0x00006400000c000b */
[----:B01----:R-:W-:Y:S01]  /*31ef0*/  ENDCOLLECTIVE ;  /* 0x000000000000791b */ /* 0x003fe20003800000 */
.L_x_5956:
[----:B------:R-:W-:Y:S02]  /*31f00*/  SEL R3, R4, R46, P0 ;  /* 0x0000002e04037207 */ /* 0x000fe40000000000 */
[----:B------:R-:W-:Y:S01]  /*31f10*/  SEL R4, R46, R4, P0 ;  /* 0x000000042e047207 */ /* 0x000fe20000000000 */
[----:B------:R-:W-:Y:S02]  /*31f20*/  IMAD.MOV.U32 R13, RZ, RZ, R8 ;  /* 0x000000ffff0d7224 */ /* 0x000fe400078e0008 */
[----:B------:R-:W-:-:S07]  /*31f30*/  IMAD.MOV.U32 R10, RZ, RZ, R14 ;  /* 0x000000ffff0a7224 */ /* 0x000fce00078e000e */
[----:B------:R-:W-:Y:S05]  /*31f40*/  WARPSYNC.COLLECTIVE R15, `(.L_x_5957) ;  /* 0x000000000f087348 */ /* 0x000fea0003c00000 */
[----:B------:R0:W1:Y:S02]  /*31f50*/  SHFL.IDX P6, R14, R13, R12, R11 ;  /* 0x0000000c0d0e7389 */ /* 0x00006400000c000b */
[----:B01----:R-:W-:Y:S01]  /*31f60*/  ENDCOLLECTIVE ;  /* 0x000000000000791b */ /* 0x003fe20003800000 */
.L_x_5957:
[----:B------:R-:W-:Y:S02]  /*31f70*/  IMAD.MOV.U32 R13, RZ, RZ, R20 ;  /* 0x000000ffff0d7224 */ /* 0x000fe400078e0014 */
[----:B------:R-:W-:Y:S02]  /*31f80*/  IMAD.MOV.U32 R12, RZ, RZ, R87 ;  /* 0x000000ffff0c7224 */ /* 0x000fe400078e0057 */
[----:B------:R-:W-:-:S07]  /*31f90*/  IMAD.MOV.U32 R8, RZ, RZ, R14 ;  /* 0x000000ffff087224 */ /* 0x000fce00078e000e */
[----:B------:R-:W-:Y:S05]  /*31fa0*/  WARPSYNC.COLLECTIVE R15, `(.L_x_5958) ;  /* 0x000000000f087348 */ /* 0x000fea0003c00000 */
[----:B------:R0:W1:Y:S02]  /*31fb0*/  SHFL.IDX P6, R14, R13, R12, R11 ;  /* 0x0000000c0d0e7389 */ /* 0x00006400000c000b */
[----:B01----:R-:W-:Y:S01]  /*31fc0*/  ENDCOLLECTIVE ;  /* 0x000000000000791b */ /* 0x003fe20003800000 */
.L_x_5958:
[----:B------:R-:W-:Y:S02]  /*31fd0*/  IMAD.MOV.U32 R13, RZ, RZ, R9 ;  /* 0x000000ffff0d7224 */ /* 0x000fe400078e0009 */
[----:B------:R-:W-:-:S07]  /*31fe0*/  IMAD.MOV.U32 R20, RZ, RZ, R14 ;  /* 0x000000ffff147224 */ /* 0x000fce00078e000e */
[----:B------:R-:W-:Y:S05]  /*31ff0*/  WARPSYNC.COLLECTIVE R15, `(.L_x_5959) ;  /* 0x000000000f087348 */ /* 0x000fea0003c00000 */
[----:B------:R0:W1:Y:S02]  /*32000*/  SHFL.IDX P6, R14, R13, R12, R11 ;  /* 0x0000000c0d0e7389 */ /* 0x00006400000c000b */
[----:B01----:R-:W-:Y:S01]  /*32010*/  ENDCOLLECTIVE ;  /* 0x000000000000791b */ /* 0x003fe20003800000 */
.L_x_5959:
[----:B------:R-:W-:Y:S02]  /*32020*/  IMAD.MOV.U32 R13, RZ, RZ, R25 ;  /* 0x000000ffff0d7224 */ /* 0x000fe400078e0019 */
[----:B------:R-:W-:Y:S02]  /*32030*/  IMAD.MOV.U32 R12, RZ, RZ, R0 ;  /* 0x000000ffff0c7224 */ /* 0x000fe400078e0000 */
[----:B------:R-:W-:-:S07]  /*32040*/  IMAD.MOV.U32 R9, RZ, RZ, R14 ;  /* 0x000000ffff097224 */ /* 0x000fce00078e000e */
[----:B------:R-:W-:Y:S05]  /*32050*/  WARPSYNC.COLLECTIVE R15, `(.L_x_5960) ;  /* 0x000000000f087348 */ /* 0x000fea0003c00000 */
[----:B------:R0:W1:Y:S02]  /*32060*/  SHFL.IDX P6, R14, R13, R12, R11 ;  /* 0x0000000c0d0e7389 */ /* 0x00006400000c000b */
[----:B01----:R-:W-:Y:S01]  /*32070*/  ENDCOLLECTIVE ;  /* 0x000000000000791b */ /* 0x003fe20003800000 */
.L_x_5960:
[----:B------:R-:W-:Y:S02]  /*32080*/  IMAD.MOV.U32 R13, RZ, RZ, R21 ;  /* 0x000000ffff0d7224 */ /* 0x000fe400078e0015 */
[----:B------:R-:W-:-:S07]  /*32090*/  IMAD.MOV.U32 R25, RZ, RZ, R14 ;  /* 0x000000ffff197224 */ /* 0x000fce00078e000e */
[----:B------:R-:W-:Y:S05]  /*320a0*/  WARPSYNC.COLLECTIVE R15, `(.L_x_5961) ;  /* 0x000000000f087348 */ /* 0x000fea0003c00000 */
[----:B------:R0:W1:Y:S02]  /*320b0*/  SHFL.IDX P6, R14, R13, R12, R11 ;  /* 0x0000000c0d0e7389 */ /* 0x00006400000c000b */
[----:B01----:R-:W-:Y:S01]  /*320c0*/  ENDCOLLECTIVE ;  /* 0x000000000000791b */ /* 0x003fe20003800000 */
.L_x_5961:
[----:B------:R-:W-:Y:S02]  /*320d0*/  IMAD.MOV.U32 R13, RZ, RZ, R26 ;  /* 0x000000ffff0d7224 */ /* 0x000fe400078e001a */
[----:B------:R-:W-:Y:S02]  /*320e0*/  IMAD.MOV.U32 R12, RZ, RZ, R87 ;  /* 0x000000ffff0c7224 */ /* 0x000fe400078e0057 */
[----:B------:R-:W-:-:S07]  /*320f0*/  IMAD.MOV.U32 R21, RZ, RZ, R14 ;  /* 0x000000ffff157224 */ /* 0x000fce00078e000e */
[----:B------:R-:W-:Y:S05]  /*32100*/  WARPSYNC.COLLECTIVE R15, `(.L_x_5962) ;  /* 0x000000000f087348 */ /* 0x000fea0003c00000 */
[----:B------:R0:W1:Y:S02]  /*32110*/  SHFL.IDX P6, R14, R13, R12, R11 ;  /* 0x0000000c0d0e7389 */ /* 0x00006400000c000b */
[----:B01----:R-:W-:Y:S01]  /*32120*/  ENDCOLLECTIVE ;  /* 0x000000000000791b */ /* 0x003fe20003800000 */
.L_x_5962:
[----:B------:R-:W-:Y:S02]  /*32130*/  IMAD.MOV.U32 R13, RZ, RZ, R24 ;  /* 0x000000ffff0d7224 */ /* 0x000fe400078e0018 */
[----:B------:R-:W-:-:S07]  /*32140*/  IMAD.MOV.U32 R26, RZ, RZ, R14 ;  /* 0x000000ffff1a7224 */ /* 0x000fce00078e000e */
[----:B------:R-:W-:Y:S05]  /*32150*/  WARPSYNC.COLLECTIVE R15, `(.L_x_5963) ;  /* 0x000000000f087348 */ /* 0x000fea0003c00000 */
[----:B------:R0:W1:Y:S02]  /*32160*/  SHFL.IDX P6, R14, R13, R12, R11 ;  /* 0x0000000c0d0e7389 */ /* 0x00006400000c000b */
[----:B01----:R-:W-:Y:S01]  /*32170*/  ENDCOLLECTIVE ;  /* 0x000000000000791b */ /* 0x003fe20003800000 */
.L_x_5963:
[----:B------:R-:W-:Y:S02]  /*32180*/  IMAD.MOV.U32 R13, RZ, RZ, R29 ;  /* 0x000000ffff0d7224 */ /* 0x000fe400078e001d */
[----:B------:R-:W-:Y:S02]  /*32190*/  IMAD.MOV.U32 R12, RZ, RZ, R0 ;  /* 0x000000ffff0c7224 */ /* 0x000fe400078e0000 */
[----:B------:R-:W-:-:S07]  /*321a0*/  IMAD.MOV.U32 R24, RZ, RZ, R14 ;  /* 0x000000ffff187224 */ /* 0x000fce00078e000e */
[----:B------:R-:W-:Y:S05]  /*321b0*/  WARPSYNC.COLLECTIVE R15, `(.L_x_5964) ;  /* 0x000000000f087348 */ /* 0x000fea0003c00000 */
[----:B------:R0:W1:Y:S02]  /*321c0*/  SHFL.IDX P6, R14, R13, R12, R11 ;  /* 0x0000000c0d0e7389 */ /* 0x00006400000c000b */
[----:B01----:R-:W-:Y:S01]  /*321d0*/  ENDCOLLECTIVE ;  /* 0x000000000000791b */ /* 0x003fe20003800000 */
.L_x_5964:
[----:B------:R-:W-:Y:S02]  /*321e0*/  IMAD.MOV.U32 R13, RZ, RZ, R27 ;  /* 0x000000ffff0d7224 */ /* 0x000fe400078e001b */
[----:B------:R-:W-:-:S07]  /*321f0*/  IMAD.MOV.U32 R29, RZ, RZ, R14 ;  /* 0x000000ffff1d7224 */ /* 0x000fce00078e000e */
[----:B------:R-:W-:Y:S05]  /*32200*/  WARPSYNC.COLLECTIVE R15, `(.L_x_5965) ;  /* 0x000000000f087348 */ /* 0x000fea0003c00000 */
[----:B------:R0:W1:Y:S02]  /*32210*/  SHFL.IDX P6, R14, R13, R12, R11 ;  /* 0x0000000c0d0e7389 */ /* 0x00006400000c000b */
[----:B01----:R-:W-:Y:S01]  /*32220*/  ENDCOLLECTIVE ;  /* 0x000000000000791b */ /* 0x003fe20003800000 */
.L_x_5965:
[----:B------:R-:W-:Y:S02]  /*32230*/  IMAD.MOV.U32 R13, RZ, RZ, R30 ;  /* 0x000000ffff0d7224 */ /* 0x000fe400078e001e */
[----:B------:R-:W-:Y:S02]  /*32240*/  IMAD.MOV.U32 R12, RZ, RZ, R87 ;  /* 0x000000ffff0c7224 */ /* 0x000fe400078e0057 */
[----:B------:R-:W-:-:S07]  /*32250*/  IMAD.MOV.U32 R27, RZ, RZ, R14 ;  /* 0x000000ffff1b7224 */ /* 0x000fce00078e000e */
[----:B------:R-:W-:Y:S05]  /*32260*/  WARPSYNC.COLLECTIVE R15, `(.L_x_5966) ;  /* 0x000000000f087348 */ /* 0x000fea0003c00000 */
[----:B------:R0:W1:Y:S02]  /*32270*/  SHFL.IDX P6, R14, R13, R12, R11 ;  /* 0x0000000c0d0e7389 */ /* 0x00006400000c000b */
[----:B01----:R-:W-:Y:S01]  /*32280*/  ENDCOLLECTIVE ;  /* 0x000000000000791b */ /* 0x003fe20003800000 */
.L_x_5966:
[----:B------:R-:W-:Y:S02]  /*32290*/  IMAD.MOV.U32 R13, RZ, RZ, R28 ;  /* 0x000000ffff0d7224 */ /* 0x000fe400078e001c */
[----:B------:R-:W-:-:S07]  /*322a0*/  IMAD.MOV.U32 R30, RZ, RZ, R14 ;  /* 0x000000ffff1e7224 */ /* 0x000fce00078e000e */
[----:B------:R-:W-:Y:S05]  /*322b0*/  WARPSYNC.COLLECTIVE R15, `(.L_x_5967) ;  /* 0x000000000f087348 */ /* 0x000fea0003c00000 */
[----:B------:R0:W1:Y:S02]  /*322c0*/  SHFL.IDX P6, R14, R13, R12, R11 ;  /* 0x0000000c0d0e7389 */ /* 0x00006400000c000b */
[----:B01----:R-:W-:Y:S01]  /*322d0*/  ENDCOLLECTIVE ;  /* 0x000000000000791b */ /* 0x003fe20003800000 */
.L_x_5967:
[----:B------:R-:W-:Y:S02]  /*322e0*/  IMAD.MOV.U32 R13, RZ, RZ, R45 ;  /* 0x000000ffff0d7224 */ /* 0x000fe400078e002d */
[----:B------:R-:W-:Y:S02]  /*322f0*/  IMAD.MOV.U32 R12, RZ, RZ, R0 ;  /* 0x000000ffff0c7224 */ /* 0x000fe400078e0000 */
[----:B------:R-:W-:-:S07]  /*32300*/  IMAD.MOV.U32 R28, RZ, RZ, R14 ;  /* 0x000000ffff1c7224 */ /* 0x000fce00078e000e */
[----:B------:R-:W-:Y:S05]  /*32310*/  WARPSYNC.COLLECTIVE R15, `(.L_x_5968) ;  /* 0x000000000f087348 */ /* 0x000fea0003c00000 */
[----:B------:R0:W1:Y:S02]  /*32320*/  SHFL.IDX P6, R14, R13, R12, R11 ;  /* 0x0000000c0d0e7389 */ /* 0x00006400000c000b */
[----:B01----:R-:W-:Y:S01]  /*32330*/  ENDCOLLECTIVE ;  /* 0x000000000000791b */ /* 0x003fe20003800000 */
.L_x_5968:
[----:B------:R-:W-:Y:S02]  /*32340*/  IMAD.MOV.U32 R13, RZ, RZ, R31 ;  /* 0x000000ffff0d7224 */ /* 0x000fe400078e001f */
[----:B------:R-:W-:-:S07]  /*32350*/  IMAD.MOV.U32 R45, RZ, RZ, R14 ;  /* 0x000000ffff2d7224 */ /* 0x000fce00078e000e */
[----:B------:R-:W-:Y:S05]  /*32360*/  WARPSYNC.COLLECTIVE R15, `(.L_x_5969) ;  /* 0x000000000f087348 */ /* 0x000fea0003c00000 */
[----:B------:R0:W1:Y:S02]  /*32370*/  SHFL.IDX P6, R14, R13, R12, R11 ;  /* 0x0000000c0d0e7389 */ /* 0x00006400000c000b */
[----:B01----:R-:W-:Y:S01]  /*32380*/  ENDCOLLECTIVE ;  /* 0x000000000000791b */ /* 0x003fe20003800000 */
.L_x_5969:
[----:B------:R-:W-:Y:S02]  /*32390*/  IMAD.MOV.U32 R13, RZ, RZ, R42 ;  /* 0x000000ffff0d7224 */ /* 0x000fe400078e002a */
[----:B------:R-:W-:Y:S02]  /*323a0*/  IMAD.MOV.U32 R12, RZ, RZ, R87 ;  /* 0x000000ffff0c7224 */ /* 0x000fe400078e0057 */
[----:B------:R-:W-:-:S07]  /*323b0*/  IMAD.MOV.U32 R31, RZ, RZ, R14 ;  /* 0x000000ffff1f7224 */ /* 0x000fce00078e000e */
[----:B------:R-:W-:Y:S05]  /*323c0*/  WARPSYNC.COLLECTIVE R15, `(.L_x_5970) ;  /* 0x000000000f087348 */ /* 0x000fea0003c00000 */
[----:B------:R0:W1:Y:S02]  /*323d0*/  SHFL.IDX P6, R14, R13, R12, R11 ;  /* 0x0000000c0d0e7389 */ /* 0x00006400000c000b */
[----:B01----:R-:W-:Y:S01]  /*323e0*/  ENDCOLLECTIVE ;  /* 0x000000000000791b */ /* 0x003fe20003800000 */
.L_x_5970:
[----:B------:R-:W-:Y:S02]  /*323f0*/  IMAD.MOV.U32 R13, RZ, RZ, R44 ;  /* 0x000000ffff0d7224 */ /* 0x000fe400078e002c */
[----:B------:R-:W-:-:S07]  /*32400*/  IMAD.MOV.U32 R42, RZ, RZ, R14 ;  /* 0x000000ffff2a7224 */ /* 0x000fce00078e000e */
[----:B------:R-:W-:Y:S05]  /*32410*/  WARPSYNC.COLLECTIVE R15, `(.L_x_5971) ;  /* 0x000000000f087348 */ /* 0x000fea0003c00000 */
[----:B------:R0:W1:Y:S02]  /*32420*/  SHFL.IDX P6, R14, R13, R12, R11 ;  /* 0x0000000c0d0e7389 */ /* 0x00006400000c000b */
[----:B01----:R-:W-:Y:S01]  /*32430*/  ENDCOLLECTIVE ;  /* 0x000000000000791b */ /* 0x003fe20003800000 */
.L_x_5971:
[----:B------:R-:W-:Y:S02]  /*32440*/  IMAD.MOV.U32 R13, RZ, RZ, R57 ;  /* 0x000000ffff0d7224 */ /* 0x000fe400078e0039 */
[----:B------:R-:W-:Y:S02]  /*32450*/  IMAD.MOV.U32 R12, RZ, RZ, R0 ;  /* 0x000000ffff0c7224 */ /* 0x000fe400078e0000 */
[----:B------:R-:W-:-:S07]  /*32460*/  IMAD.MOV.U32 R44, RZ, RZ, R14 ;  /* 0x000000ffff2c7224 */ /* 0x000fce00078e000e */
[----:B------:R-:W-:Y:S05]  /*32470*/  WARPSYNC.COLLECTIVE R15, `(.L_x_5972) ;  /* 0x000000000f087348 */ /* 0x000fea0003c00000 */
[----:B------:R0:W1:Y:S02]  /*32480*/  SHFL.IDX P6, R14, R13, R12, R11 ;  /* 0x0000000c0d0e7389 */ /* 0x00006400000c000b */
[----:B01----:R-:W-:Y:S01]  /*32490*/  ENDCOLLECTIVE ;  /* 0x000000000000791b */ /* 0x003fe20003800000 */
.L_x_5972:
[----:B------:R-:W-:Y:S02]  /*324a0*/  IMAD.MOV.U32 R13, RZ, RZ, R47 ;  /* 0x000000ffff0d7224 */ /* 0x000fe400078e002f */
[----:B------:R-:W-:-:S07]  /*324b0*/  IMAD.MOV.U32 R57, RZ, RZ, R14 ;  /* 0x000000ffff397224 */ /* 0x000fce00078e000e */
[----:B------:R-:W-:Y:S05]  /*324c0*/  WARPSYNC.COLLECTIVE R15, `(.L_x_5973) ;  /* 0x000000000f087348 */ /* 0x000fea0003c00000 */
[----:B------:R0:W1:Y:S02]  /*324d0*/  SHFL.IDX P6, R14, R13, R12, R11 ;  /* 0x0000000c0d0e7389 */ /* 0x00006400000c000b */
[----:B01----:R-:W-:Y:S01]  /*324e0*/  ENDCOLLECTIVE ;  /* 0x000000000000791b */ /* 0x003fe20003800000 */
.L_x_5973:
[----:B------:R-:W-:Y:S01]  /*324f0*/  IMAD.MOV.U32 R13, RZ, RZ, R40 ;  /* 0x000000ffff0d7224 */ /* 0x000fe200078e0028 */
[----:B------:R-:W-:Y:S01]  /*32500*/  MOV R12, R87 ;  /* 0x00000057000c7202 */ /* 0x000fe20000000f00 */
[----:B------:R-:W-:-:S07]  /*32510*/  IMAD.MOV.U32 R47, RZ, RZ, R14 ;  /* 0x000000ffff2f7224 */ /* 0x000fce00078e000e */
[----:B------:R-:W-:Y:S05]  /*32520*/  WARPSYNC.COLLECTIVE R15, `(.L_x_5974) ;  /* 0x000000000f087348 */ /* 0x000fea0003c00000 */
[----:B------:R0:W1:Y:S02]  /*32530*/  SHFL.IDX P6, R14, R13, R12, R11 ;  /* 0x0000000c0d0e7389 */ /* 0x00006400000c000b */
[----:B01----:R-:W-:Y:S01]  /*32540*/  ENDCOLLECTIVE ;  /* 0x000000000000791b */ /* 0x003fe20003800000 */
.L_x_5974:
[----:B------:R-:W-:Y:S02]  /*32550*/  IMAD.MOV.U32 R13, RZ, RZ, R48 ;  /* 0x000000ffff0d7224 */ /* 0x000fe400078e0030 */
[----:B------:R-:W-:-:S07]  /*32560*/  IMAD.MOV.U32 R40, RZ, RZ, R14 ;  /* 0x000000ffff287224 */ /* 0x000fce00078e000e */
[----:B------:R-:W-:Y:S05]  /*32570*/  WARPSYNC.COLLECTIVE R15, `(.L_x_5975) ;  /* 0x000000000f087348 */ /* 0x000fea0003c00000 */
[----:B------:R0:W1:Y:S02]  /*32580*/  SHFL.IDX P6, R14, R13, R12, R11 ;  /* 0x0000000c0d0e7389 */ /* 0x00006400000c000b */
[----:B01----:R-:W-:Y:S01]  /*32590*/  ENDCOLLECTIVE ;  /* 0x000000000000791b */ /* 0x003fe20003800000 */
.L_x_5975:
        /* <DEDUP_REMOVED lines=8> */
.L_x_5976:
[----:B------:R-:W-:Y:S02]  /*32620*/  SEL R46, R47, R48, P0 ;  /* 0x000000302f2e7207 */ /* 0x000fe40000000000 */
[----:B------:R-:W-:Y:S01]  /*32630*/  SEL R47, R48, R47, P0 ;  /* 0x0000002f302f7207 */ /* 0x000fe20000000000 */
[----:B------:R-:W-:Y:S02]  /*32640*/  IMAD.MOV.U32 R13, RZ, RZ, R59 ;  /* 0x000000ffff0d7224 */ /* 0x000fe400078e003b */
[----:B------:R-:W-:-:S07]  /*32650*/  IMAD.MOV.U32 R61, RZ, RZ, R14 ;  /* 0x000000ffff3d7224 */ /* 0x000fce00078e000e */
[----:B------:R-:W-:Y:S05]  /*32660*/  WARPSYNC.COLLECTIVE R15, `(.L_x_5977) ;  /* 0x000000000f087348 */ /* 0x000fea0003c00000 */
[----:B------:R0:W1:Y:S02]  /*32670*/  SHFL.IDX P6, R14, R13, R12, R11 ;  /* 0x0000000c0d0e7389 */ /* 0x00006400000c000b */
[----:B01----:R-:W-:Y:S01]  /*32680*/  ENDCOLLECTIVE ;  /* 0x000000000000791b */ /* 0x003fe20003800000 */
.L_x_5977:
[----:B------:R-:W-:Y:S02]  /*32690*/  IMAD.MOV.U32 R13, RZ, RZ, R38 ;  /* 0x000000ffff0d7224 */ /* 0x000fe400078e0026 */
[----:B------:R-:W-:Y:S02]  /*326a0*/  IMAD.MOV.U32 R12, RZ, RZ, R87 ;  /* 0x000000ffff0c7224 */ /* 0x000fe400078e0057 */
[----:B------:R-:W-:-:S07]  /*326b0*/  IMAD.MOV.U32 R59, RZ, RZ, R14 ;  /* 0x000000ffff3b7224 */ /* 0x000fce00078e000e */
[----:B------:R-:W-:Y:S05]  /*326c0*/  WARPSYNC.COLLECTIVE R15, `(.L_x_5978) ;  /* 0x000000000f087348 */ /* 0x000fea0003c00000 */
[----:B------:R0:W1:Y:S02]  /*326d0*/  SHFL.IDX P6, R14, R13, R12, R11 ;  /* 0x0000000c0d0e7389 */ /* 0x00006400000c000b */
[----:B01----:R-:W-:Y:S01]  /*326e0*/  ENDCOLLECTIVE ;  /* 0x000000000000791b */ /* 0x003fe20003800000 */
.L_x_5978:
[----:B------:R-:W-:Y:S02]  /*326f0*/  IMAD.MOV.U32 R13, RZ, RZ, R43 ;  /* 0x000000ffff0d7224 */ /* 0x000fe400078e002b */
[----:B------:R-:W-:-:S07]  /*32700*/  IMAD.MOV.U32 R38, RZ, RZ, R14 ;  /* 0x000000ffff267224 */ /* 0x000fce00078e000e */
[----:B------:R-:W-:Y:S05]  /*32710*/  WARPSYNC.COLLECTIVE R15, `(.L_x_5979) ;  /* 0x000000000f087348 */ /* 0x000fea0003c00000 */
[----:B------:R0:W1:Y:S02]  /*32720*/  SHFL.IDX P6, R14, R13, R12, R11 ;  /* 0x0000000c0d0e7389 */ /* 0x00006400000c000b */
[----:B01----:R-:W-:Y:S01]  /*32730*/  ENDCOLLECTIVE ;  /* 0x000000000000791b */ /* 0x003fe20003800000 */
.L_x_5979:
        /* <DEDUP_REMOVED lines=8> */
.L_x_5980:
[----:B------:R-:W-:Y:S02]  /*327c0*/  SEL R58, R59, R43, P0 ;  /* 0x0000002b3b3a7207 */ /* 0x000fe40000000000 */
[----:B------:R-:W-:Y:S01]  /*327d0*/  SEL R59, R43, R59, P0 ;  /* 0x0000003b2b3b7207 */ /* 0x000fe20000000000 */
[----:B------:R-:W-:Y:S02]  /*327e0*/  IMAD.MOV.U32 R13, RZ, RZ, R63 ;  /* 0x000000ffff0d7224 */ /* 0x000fe400078e003f */
[----:B------:R-:W-:-:S07]  /*327f0*/  IMAD.MOV.U32 R65, RZ, RZ, R14 ;  /* 0x000000ffff417224 */ /* 0x000fce00078e000e */
[----:B------:R-:W-:Y:S05]  /*32800*/  WARPSYNC.COLLECTIVE R15, `(.L_x_5981) ;  /* 0x000000000f087348 */ /* 0x000fea0003c00000 */
[----:B------:R0:W1:Y:S02]  /*32810*/  SHFL.IDX P6, R14, R13, R12, R11 ;  /* 0x0000000c0d0e7389 */ /* 0x00006400000c000b */
[----:B01----:R-:W-:Y:S01]  /*32820*/  ENDCOLLECTIVE ;  /* 0x000000000000791b */ /* 0x003fe20003800000 */
.L_x_5981:
[----:B------:R-:W-:Y:S02]  /*32830*/  IMAD.MOV.U32 R13, RZ, RZ, R36 ;  /* 0x000000ffff0d7224 */ /* 0x000fe400078e0024 */
[----:B------:R-:W-:Y:S02]  /*32840*/  IMAD.MOV.U32 R12, RZ, RZ, R87 ;  /* 0x000000ffff0c7224 */ /* 0x000fe400078e0057 */
[----:B------:R-:W-:-:S07]  /*32850*/  IMAD.MOV.U32 R63, RZ, RZ, R14 ;  /* 0x000000ffff3f7224 */ /* 0x000fce00078e000e */
[----:B------:R-:W-:Y:S05]  /*32860*/  WARPSYNC.COLLECTIVE R15, `(.L_x_5982) ;  /* 0x000000000f087348 */ /* 0x000fea0003c00000 */
[----:B------:R0:W1:Y:S02]  /*32870*/  SHFL.IDX P6, R14, R13, R12, R11 ;  /* 0x0000000c0d0e7389 */ /* 0x00006400000c000b */
[----:B01----:R-:W-:Y:S01]  /*32880*/  ENDCOLLECTIVE ;  /* 0x000000000000791b */ /* 0x003fe20003800000 */
.L_x_5982:
[----:B------:R-:W-:Y:S02]  /*32890*/  IMAD.MOV.U32 R13, RZ, RZ, R41 ;  /* 0x000000ffff0d7224 */ /* 0x000fe400078e0029 */
[----:B------:R-:W-:-:S07]  /*328a0*/  IMAD.MOV.U32 R36, RZ, RZ, R14 ;  /* 0x000000ffff247224 */ /* 0x000fce00078e000e */
[----:B------:R-:W-:Y:S05]  /*328b0*/  WARPSYNC.COLLECTIVE R15, `(.L_x_5983) ;  /* 0x000000000f087348 */ /* 0x000fea0003c00000 */
[----:B------:R0:W1:Y:S02]  /*328c0*/  SHFL.IDX P6, R14, R13, R12, R11 ;  /* 0x0000000c0d0e7389 */ /* 0x00006400000c000b */
[----:B01----:R-:W-:Y:S01]  /*328d0*/  ENDCOLLECTIVE ;  /* 0x000000000000791b */ /* 0x003fe20003800000 */
.L_x_5983:
        /* <DEDUP_REMOVED lines=8> */
.L_x_5984:
[----:B------:R-:W-:Y:S02]  /*32960*/  SEL R62, R63, R41, P0 ;  /* 0x000000293f3e7207 */ /* 0x000fe40000000000 */
[----:B------:R-:W-:Y:S01]  /*32970*/  SEL R63, R41, R63, P0 ;  /* 0x0000003f293f7207 */ /* 0x000fe20000000000 */
[----:B------:R-:W-:Y:S02]  /*32980*/  IMAD.MOV.U32 R13, RZ, RZ, R67 ;  /* 0x000000ffff0d7224 */ /* 0x000fe400078e0043 */
[----:B------:R-:W-:-:S07]  /*32990*/  IMAD.MOV.U32 R69, RZ, RZ, R14 ;  /* 0x000000ffff457224 */ /* 0x000fce00078e000e */
[----:B------:R-:W-:Y:S05]  /*329a0*/  WARPSYNC.COLLECTIVE R15, `(.L_x_5985) ;  /* 0x000000000f087348 */ /* 0x000fea0003c00000 */
[----:B------:R0:W1:Y:S02]  /*329b0*/  SHFL.IDX P6, R14, R13, R12, R11 ;  /* 0x0000000c0d0e7389 */ /* 0x00006400000c000b */
[----:B01----:R-:W-:Y:S01]  /*329c0*/  ENDCOLLECTIVE ;  /* 0x000000000000791b */ /* 0x003fe20003800000 */
.L_x_5985:
[----:B------:R-:W-:Y:S02]  /*329d0*/  IMAD.MOV.U32 R13, RZ, RZ, R34 ;  /* 0x000000ffff0d7224 */ /* 0x000fe400078e0022 */
[----:B------:R-:W-:Y:S02]  /*329e0*/  IMAD.MOV.U32 R12, RZ, RZ, R87 ;  /* 0x000000ffff0c7224 */ /* 0x000fe400078e0057 */
[----:B------:R-:W-:-:S07]  /*329f0*/  IMAD.MOV.U32 R67, RZ, RZ, R14 ;  /* 0x000000ffff437224 */ /* 0x000fce00078e000e */
[----:B------:R-:W-:Y:S05]  /*32a00*/  WARPSYNC.COLLECTIVE R15, `(.L_x_5986) ;  /* 0x000000000f087348 */ /* 0x000fea0003c00000 */
[----:B------:R0:W1:Y:S02]  /*32a10*/  SHFL.IDX P6, R14, R13, R12, R11 ;  /* 0x0000000c0d0e7389 */ /* 0x00006400000c000b */
[----:B01----:R-:W-:Y:S01]  /*32a20*/  ENDCOLLECTIVE ;  /* 0x000000000000791b */ /* 0x003fe20003800000 */
.L_x_5986:
[----:B------:R-:W-:Y:S02]  /*32a30*/  IMAD.MOV.U32 R13, RZ, RZ, R39 ;  /* 0x000000ffff0d7224 */ /* 0x000fe400078e0027 */
[----:B------:R-:W-:-:S07]  /*32a40*/  IMAD.MOV.U32 R34, RZ, RZ, R14 ;  /* 0x000000ffff227224 */ /* 0x000fce00078e000e */
[----:B------:R-:W-:Y:S05]  /*32a50*/  WARPSYNC.COLLECTIVE R15, `(.L_x_5987) ;  /* 0x000000000f087348 */ /* 0x000fea0003c00000 */
[----:B------:R0:W1:Y:S02]  /*32a60*/  SHFL.IDX P6, R14, R13, R12, R11 ;  /* 0x0000000c0d0e7389 */ /* 0x00006400000c000b */
[----:B01----:R-:W-:Y:S01]  /*32a70*/  ENDCOLLECTIVE ;  /* 0x000000000000791b */ /* 0x003fe20003800000 */
.L_x_5987:
[----:B------:R-:W-:Y:S02]  /*32a80*/  IMAD.MOV.U32 R13, RZ, RZ, R73 ;  /* 0x000000ffff0d7224 */ /* 0x000fe400078e0049 */
[----:B------:R-:W-:Y:S02]  /*32a90*/  IMAD.MOV.U32 R12, RZ, RZ, R0 ;  /* 0x000000ffff0c7224 */ /* 0x000fe400078e0000 */
[----:B------:R-:W-:-:S07]  /*32aa0*/  IMAD.MOV.U32 R39, RZ, RZ, R14 ;  /* 0x000000ffff277224 */ /* 0x000fce00078e000e */
[----:B------:R-:W-:Y:S05]  /*32ab0*/  WARPSYNC.COLLECTIVE R15, `(.L_x_5988) ;  /* 0x000000000f087348 */ /* 0x000fea0003c00000 */
[----:B------:R0:W1:Y:S02]  /*32ac0*/  SHFL.IDX P6, R14, R13, R12, R11 ;  /* 0x0000000c0d0e7389 */ /* 0x00006400000c000b */
[----:B01----:R-:W-:Y:S01]  /*32ad0*/  ENDCOLLECTIVE ;  /* 0x000000000000791b */ /* 0x003fe20003800000 */
.L_x_5988:
[----:B------:R-:W-:Y:S02]  /*32ae0*/  SEL R66, R67, R39, P0 ;  /* 0x0000002743427207 */ /* 0x000fe40000000000 */
[----:B------:R-:W-:Y:S01]  /*32af0*/  SEL R67, R39, R67, P0 ;  /* 0x0000004327437207 */ /* 0x000fe20000000000 */
[----:B------:R-:W-:Y:S02]  /*32b00*/  IMAD.MOV.U32 R13, RZ, RZ, R71 ;  /* 0x000000ffff0d7224 */ /* 0x000fe400078e0047 */
[----:B------:R-:W-:-:S07]  /*32b10*/  IMAD.MOV.U32 R73, RZ, RZ, R14 ;  /* 0x000000ffff497224 */ /* 0x000fce00078e000e */
[----:B------:R-:W-:Y:S05]  /*32b20*/  WARPSYNC.COLLECTIVE R15, `(.L_x_5989) ;  /* 0x000000000f087348 */ /* 0x000fea0003c00000 */
[----:B------:R0:W1:Y:S02]  /*32b30*/  SHFL.IDX P6, R14, R13, R12, R11 ;  /* 0x0000000c0d0e7389 */ /* 0x00006400000c000b */
[----:B01----:R-:W-:Y:S01]  /*32b40*/  ENDCOLLECTIVE ;  /* 0x000000000000791b */ /* 0x003fe20003800000 */
.L_x_5989:
[----:B------:R-:W-:Y:S02]  /*32b50*/  IMAD.MOV.U32 R13, RZ, RZ, R33 ;  /* 0x000000ffff0d7224 */ /* 0x000fe400078e0021 */
[----:B------:R-:W-:Y:S02]  /*32b60*/  IMAD.MOV.U32 R12, RZ, RZ, R87 ;  /* 0x000000ffff0c7224 */ /* 0x000fe400078e0057 */
[----:B------:R-:W-:-:S07]  /*32b70*/  IMAD.MOV.U32 R71, RZ, RZ, R14 ;  /* 0x000000ffff477224 */ /* 0x000fce00078e000e */
[----:B------:R-:W-:Y:S05]  /*32b80*/  WARPSYNC.COLLECTIVE R15, `(.L_x_5990) ;  /* 0x000000000f087348 */ /* 0x000fea0003c00000 */
[----:B------:R0:W1:Y:S02]  /*32b90*/  SHFL.IDX P6, R14, R13, R12, R11 ;  /* 0x0000000c0d0e7389 */ /* 0x00006400000c000b */
[----:B01----:R-:W-:Y:S01]  /*32ba0*/  ENDCOLLECTIVE ;  /* 0x000000000000791b */ /* 0x003fe20003800000 */
.L_x_5990:
[----:B------:R-:W-:Y:S02]  /*32bb0*/  IMAD.MOV.U32 R13, RZ, RZ, R37 ;  /* 0x000000ffff0d7224 */ /* 0x000fe400078e0025 */
[----:B------:R-:W-:-:S07]  /*32bc0*/  IMAD.MOV.U32 R33, RZ, RZ, R14 ;  /* 0x000000ffff217224 */ /* 0x000fce00078e000e */
[----:B------:R-:W-:Y:S05]  /*32bd0*/  WARPSYNC.COLLECTIVE R15, `(.L_x_5991) ;  /* 0x000000000f087348 */ /* 0x000fea0003c00000 */
[----:B------:R0:W1:Y:S02]  /*32be0*/  SHFL.IDX P6, R14, R13, R12, R11 ;  /* 0x0000000c0d0e7389 */ /* 0x00006400000c000b */
[----:B01----:R-:W-:Y:S01]  /*32bf0*/  ENDCOLLECTIVE ;  /* 0x000000000000791b */ /* 0x003fe20003800000 */
.L_x_5991:
        /* <DEDUP_REMOVED lines=8> */
.L_x_5992:
[----:B------:R-:W-:Y:S02]  /*32c80*/  IMAD.MOV.U32 R13, RZ, RZ, R75 ;  /* 0x000000ffff0d7224 */ /* 0x000fe400078e004b */
[----:B------:R-:W-:-:S07]  /*32c90*/  IMAD.MOV.U32 R77, RZ, RZ, R14 ;  /* 0x000000ffff4d7224 */ /* 0x000fce00078e000e */
[----:B------:R-:W-:Y:S05]  /*32ca0*/  WARPSYNC.COLLECTIVE R15, `(.L_x_5993) ;  /* 0x000000000f087348 */ /* 0x000fea0003c00000 */
[----:B------:R0:W1:Y:S02]  /*32cb0*/  SHFL.IDX P6, R14, R13, R12, R11 ;  /* 0x0000000c0d0e7389 */ /* 0x00006400000c000b */
[----:B01----:R-:W-:Y:S01]  /*32cc0*/  ENDCOLLECTIVE ;  /* 0x000000000000791b */ /* 0x003fe20003800000 */
.L_x_5993:
[----:B------:R-:W-:Y:S02]  /*32cd0*/  IMAD.MOV.U32 R13, RZ, RZ, R32 ;  /* 0x000000ffff0d7224 */ /* 0x000fe400078e0020 */
[----:B------:R-:W-:Y:S02]  /*32ce0*/  IMAD.MOV.U32 R12, RZ, RZ, R87 ;  /* 0x000000ffff0c7224 */ /* 0x000fe400078e0057 */
[----:B------:R-:W-:-:S07]  /*32cf0*/  IMAD.MOV.U32 R75, RZ, RZ, R14 ;  /* 0x000000ffff4b7224 */ /* 0x000fce00078e000e */
[----:B------:R-:W-:Y:S05]  /*32d00*/  WARPSYNC.COLLECTIVE R15, `(.L_x_5994) ;  /* 0x000000000f087348 */ /* 0x000fea0003c00000 */
[----:B------:R0:W1:Y:S02]  /*32d10*/  SHFL.IDX P6, R14, R13, R12, R11 ;  /* 0x0000000c0d0e7389 */ /* 0x00006400000c000b */
[----:B01----:R-:W-:Y:S01]  /*32d20*/  ENDCOLLECTIVE ;  /* 0x000000000000791b */ /* 0x003fe20003800000 */
.L_x_5994:
[----:B------:R-:W-:Y:S02]  /*32d30*/  IMAD.MOV.U32 R13, RZ, RZ, R35 ;  /* 0x000000ffff0d7224 */ /* 0x000fe400078e0023 */
[----:B------:R-:W-:-:S07]  /*32d40*/  IMAD.MOV.U32 R32, RZ, RZ, R14 ;  /* 0x000000ffff207224 */ /* 0x000fce00078e000e */
[----:B------:R-:W-:Y:S05]  /*32d50*/  WARPSYNC.COLLECTIVE R15, `(.L_x_5995) ;  /* 0x000000000f087348 */ /* 0x000fea0003c00000 */
[----:B------:R0:W1:Y:S02]  /*32d60*/  SHFL.IDX P6, R14, R13, R12, R11 ;  /* 0x0000000c0d0e7389 */ /* 0x00006400000c000b */
[----:B01----:R-:W-:Y:S01]  /*32d70*/  ENDCOLLECTIVE ;  /* 0x000000000000791b */ /* 0x003fe20003800000 */
.L_x_5995:
[----:B------:R-:W-:Y:S02]  /*32d80*/  SEL R76, R77, R32, P0 ;  /* 0x000000204d4c7207 */ /* 0x000fe40000000000 */
[----:B------:R-:W-:Y:S01]  /*32d90*/  SEL R77, R32, R77, P0 ;  /* 0x0000004d204d7207 */ /* 0x000fe20000000000 */
[----:B------:R-:W-:Y:S02]  /*32da0*/  IMAD.MOV.U32 R13, RZ, RZ, R91 ;  /* 0x000000ffff0d7224 */ /* 0x000fe400078e005b */
[----:B------:R-:W-:Y:S01]  /*32db0*/  IMAD.MOV.U32 R12, RZ, RZ, R0 ;  /* 0x000000ffff0c7224 */ /* 0x000fe200078e0000 */
[----:B------:R-:W-:Y:S02]  /*32dc0*/  SEL R0, R120, R81, P0 ;  /* 0x0000005178007207 */ /* 0x000fe40000000000 */
[----:B------:R-:W-:Y:S02]  /*32dd0*/  SEL R120, R81, R120, P0 ;  /* 0x0000007851787207 */ /* 0x000fe40000000000 */
[----:B------:R-:W-:-:S02]  /*32de0*/  SEL R81, R80, R50, P0 ;  /* 0x0000003250517207 */ /* 0x000fc40000000000 */
[----:B------:R-:W-:Y:S01]  /*32df0*/  SEL R80, R50, R80, P0 ;  /* 0x0000005032507207 */ /* 0x000fe20000000000 */
[----:B------:R-:W-:-:S07]  /*32e00*/  IMAD.MOV.U32 R35, RZ, RZ, R14 ;  /* 0x000000ffff237224 */ /* 0x000fce00078e000e */
[----:B------:R-:W-:Y:S05]  /*32e10*/  WARPSYNC.COLLECTIVE R15, `(.L_x_5996) ;  /* 0x000000000f087348 */ /* 0x000fea0003c00000 */
[----:B------:R0:W1:Y:S02]  /*32e20*/  SHFL.IDX P6, R14, R13, R12, R11 ;  /* 0x0000000c0d0e7389 */ /* 0x00006400000c000b */
[----:B01----:R-:W-:Y:S01]  /*32e30*/  ENDCOLLECTIVE ;  /* 0x000000000000791b */ /* 0x003fe20003800000 */
.L_x_5996:
[----:B------:R-:W-:Y:S02]  /*32e40*/  SEL R74, R75, R35, P0 ;  /* 0x000000234b4a7207 */ /* 0x000fe40000000000 */
[----:B------:R-:W-:Y:S01]  /*32e50*/  SEL R75, R35, R75, P0 ;  /* 0x0000004b234b7207 */ /* 0x000fe20000000000 */
[----:B------:R-:W-:Y:S02]  /*32e60*/  IMAD.MOV.U32 R13, RZ, RZ, R153 ;  /* 0x000000ffff0d7224 */ /* 0x000fe400078e0099 */
[----:B------:R-:W-:-:S07]  /*32e70*/  IMAD.MOV.U32 R91, RZ, RZ, R14 ;  /* 0x000000ffff5b7224 */ /* 0x000fce00078e000e */
[----:B------:R-:W-:Y:S05]  /*32e80*/  WARPSYNC.COLLECTIVE R15, `(.L_x_5997) ;  /* 0x000000000f087348 */ /* 0x000fea0003c00000 */
[----:B------:R0:W1:Y:S02]  /*32e90*/  SHFL.IDX P6, R14, R13, R12, R11 ;  /* 0x0000000c0d0e7389 */ /* 0x00006400000c000b */
[----:B01----:R-:W-:Y:S01]  /*32ea0*/  ENDCOLLECTIVE ;  /* 0x000000000000791b */ /* 0x003fe20003800000 */
.L_x_5997:
        /* <DEDUP_REMOVED lines=12> */
.L_x_5998:
        /* <DEDUP_REMOVED lines=18> */
.L_x_5999:
        /* <DEDUP_REMOVED lines=9> */
[----:B------:R-:W-:Y:S01]  /*33120*/  IMAD.MOV.U32 R11, RZ, RZ, R14 ;  /* 0x000000ffff0b7224 */ /* 0x000fe200078e000e */
[----:B------:R-:W-:Y:S06]  /*33130*/  BRA `(.L_x_6000) ;  /* 0xfffffef4006c7947 */ /* 0x000fec000383ffff */
.L_x_5680:
[----:B------:R-:W-:Y:S02]  /*33140*/  IMAD.MOV.U32 R13, RZ, RZ, R3 ;  /* 0x000000ffff0d7224 */ /* 0x000fe400078e0003 */
[----:B------:R-:W-:Y:S02]  /*33150*/  IMAD.MOV.U32 R12, RZ, RZ, RZ ;  /* 0x000000ffff0c7224 */ /* 0x000fe400078e00ff */
[----:B------:R-:W-:Y:S02]  /*33160*/  IMAD.MOV.U32 R11, RZ, RZ, 0x181f ;  /* 0x0000181fff0b7424 */ /* 0x000fe400078e00ff */
[----:B------:R-:W-:-:S07]  /*33170*/  IMAD.MOV.U32 R15, RZ, RZ, -0x1 ;  /* 0xffffffffff0f7424 */ /* 0x000fce00078e00ff */
[----:B-----5:R-:W-:Y:S05]  /*33180*/  WARPSYNC.COLLECTIVE R15, `(.L_x_6001) ;  /* 0x000000000f087348 */ /* 0x020fea0003c00000 */
[----:B------:R0:W1:Y:S02]  /*33190*/  SHFL.IDX P6, R14, R13, R12, R11 ;  /* 0x0000000c0d0e7389 */ /* 0x00006400000c000b */
[----:B01---5:R-:W-:Y:S01]  /*331a0*/  ENDCOLLECTIVE ;  /* 0x000000000000791b */ /* 0x023fe20003800000 */
.L_x_6001:
[----:B------:R-:W-:Y:S02]  /*331b0*/  IMAD.MOV.U32 R13, RZ, RZ, R2 ;  /* 0x000000ffff0d7224 */ /* 0x000fe400078e0002 */
[----:B------:R-:W-:-:S07]  /*331c0*/  IMAD.MOV.U32 R0, RZ, RZ, R14 ;  /* 0x000000ffff007224 */ /* 0x000fce00078e000e */
[----:B------:R-:W-:Y:S05]  /*331d0*/  WARPSYNC.COLLECTIVE R15, `(.L_x_6002) ;  /* 0x000000000f087348 */ /* 0x000fea0003c00000 */
[----:B------:R0:W1:Y:S02]  /*331e0*/  SHFL.IDX P6, R14, R13, R12, R11 ;  /* 0x0000000c0d0e7389 */ /* 0x00006400000c000b */
[----:B01----:R-:W-:Y:S01]  /*331f0*/  ENDCOLLECTIVE ;  /* 0x000000000000791b */ /* 0x003fe20003800000 */
.L_x_6002:
[----:B------:R-:W-:Y:S05]  /*33200*/  BRA `(.L_x_6003) ;  /* 0xffffff0400b87947 */ /* 0x000fea000383ffff */
.L_x_5683:
[----:B------:R-:W-:Y:S01]  /*33210*/  BSSY B1, `(.L_x_6004) ;  /* 0x0000008000017945 */ /* 0x000fe20003800000 */
[----:B---3--:R-:W-:Y:S02]  /*33220*/  IMAD.MOV.U32 R13, RZ, RZ, R3 ;  /* 0x000000ffff0d7224 */ /* 0x008fe400078e0003 */
[----:B------:R-:W-:Y:S02]  /*33230*/  IMAD.MOV.U32 R12, RZ, RZ, 0x1 ;  /* 0x00000001ff0c7424 */ /* 0x000fe400078e00ff */
[----:B------:R-:W-:Y:S02]  /*33240*/  IMAD.MOV.U32 R11, RZ, RZ, 0x181f ;  /* 0x0000181fff0b7424 */ /* 0x000fe400078e00ff */
[----:B------:R-:W-:-:S07]  /*33250*/  IMAD.MOV.U32 R15, RZ, RZ, -0x1 ;  /* 0xffffffffff0f7424 */ /* 0x000fce00078e00ff */
[----:B012--5:R-:W-:Y:S05]  /*33260*/  WARPSYNC.COLLECTIVE R15, `(.L_x_6005) ;  /* 0x000000000f087348 */ /* 0x027fea0003c00000 */
[----:B--2---:R2:W3:Y:S02]  /*33270*/  SHFL.IDX P6, R14, R13, R12, R11 ;  /* 0x0000000c0d0e7389 */ /* 0x0044e400000c000b */
[----:B0123-5:R-:W-:Y:S01]  /*33280*/  ENDCOLLECTIVE ;  /* 0x000000000000791b */ /* 0x02ffe20003800000 */
.L_x_6005:
[----:B------:R-:W-:Y:S05]  /*33290*/  BSYNC B1 ;  /* 0x0000000000017941 */ /* 0x000fea0003800000 */
.L_x_6004:
        /* <DEDUP_REMOVED lines=8> */
.L_x_6006:
[----:B------:R-:W-:Y:S05]  /*33320*/  BRA `(.L_x_6007) ;  /* 0xffffff0400c87947 */ /* 0x000fea000383ffff */
.L_x_5686:
[----:B------:R-:W-:Y:S01]  /*33330*/  BSSY B1, `(.L_x_6008) ;  /* 0x0000008000017945 */ /* 0x000fe20003800000 */
[----:B------:R-:W-:Y:S02]  /*33340*/  IMAD.MOV.U32 R13, RZ, RZ, R3 ;  /* 0x000000ffff0d7224 */ /* 0x000fe400078e0003 */
[----:B------:R-:W-:Y:S02]  /*33350*/  IMAD.MOV.U32 R12, RZ, RZ, 0x2 ;  /* 0x00000002ff0c7424 */ /* 0x000fe400078e00ff */
[----:B------:R-:W-:Y:S02]  /*33360*/  IMAD.MOV.U32 R11, RZ, RZ, 0x181f ;  /* 0x0000181fff0b7424 */ /* 0x000fe400078e00ff */
[----:B---3--:R-:W-:-:S07]  /*33370*/  IMAD.MOV.U32 R15, RZ, RZ, -0x1 ;  /* 0xffffffffff0f7424 */ /* 0x008fce00078e00ff */
[----:B012-4-:R-:W-:Y:S05]  /*33380*/  WARPSYNC.COLLECTIVE R15, `(.L_x_6009) ;  /* 0x000000000f087348 */ /* 0x017fea0003c00000 */
[----:B--2---:R2:W3:Y:S02]  /*33390*/  SHFL.IDX P6, R14, R13, R12, R11 ;  /* 0x0000000c0d0e7389 */ /* 0x0044e400000c000b */
[----:B01234-:R-:W-:Y:S01]  /*333a0*/  ENDCOLLECTIVE ;  /* 0x000000000000791b */ /* 0x01ffe20003800000 */
.L_x_6009:
[----:B------:R-:W-:Y:S05]  /*333b0*/  BSYNC B1 ;  /* 0x0000000000017941 */ /* 0x000fea0003800000 */
.L_x_6008:
        /* <DEDUP_REMOVED lines=8> */
.L_x_6010:
[----:B------:R-:W-:Y:S05]  /*33440*/  BRA `(.L_x_6011) ;  /* 0xffffff0400d87947 */ /* 0x000fea000383ffff */
.L_x_5689:
        /* <DEDUP_REMOVED lines=8> */
.L_x_6013:
[----:B------:R-:W-:Y:S05]  /*334d0*/  BSYNC B1 ;  /* 0x0000000000017941 */ /* 0x000fea0003800000 */
.L_x_6012:
        /* <DEDUP_REMOVED lines=8> */
.L_x_6014:
[----:B------:R-:W-:Y:S05]  /*33560*/  BRA `(.L_x_6015) ;  /* 0xffffff0400e87947 */ /* 0x000fea000383ffff */
.L_x_5691:
[----:B------:R-:W-:Y:S02]  /*33570*/  IMAD.MOV.U32 R13, RZ, RZ, R37 ;  /* 0x000000ffff0d7224 */ /* 0x000fe400078e0025 */
[----:B------:R-:W-:Y:S02]  /*33580*/  IMAD.MOV.U32 R12, RZ, RZ, RZ ;  /* 0x000000ffff0c7224 */ /* 0x000fe400078e00ff */
[----:B------:R-:W-:Y:S02]  /*33590*/  IMAD.MOV.U32 R11, RZ, RZ, 0x1c1f ;  /* 0x00001c1fff0b7424 */ /* 0x000fe400078e00ff */
[----:B------:R-:W-:-:S07]  /*335a0*/  IMAD.MOV.U32 R15, RZ, RZ, -0x1 ;  /* 0xffffffffff0f7424 */ /* 0x000fce00078e00ff */
[----:B------:R-:W-:Y:S05]  /*335b0*/  WARPSYNC.COLLECTIVE R15, `(.L_x_6016) ;  /* 0x000000000f087348 */ /* 0x000fea0003c00000 */
[----:B------:R0:W1:Y:S02]  /*335c0*/  SHFL.IDX P6, R14, R13, R12, R11 ;  /* 0x0000000c0d0e7389 */ /* 0x00006400000c000b */
[----:B01----:R-:W-:Y:S01]  /*335d0*/  ENDCOLLECTIVE ;  /* 0x000000000000791b */ /* 0x003fe20003800000 */
.L_x_6016:
[----:B------:R-:W-:Y:S02]  /*335e0*/  IMAD.MOV.U32 R13, RZ, RZ, R36 ;  /* 0x000000ffff0d7224 */ /* 0x000fe400078e0024 */
[----:B------:R-:W-:-:S07]  /*335f0*/  IMAD.MOV.U32 R38, RZ, RZ, R14 ;  /* 0x000000ffff267224 */ /* 0x000fce00078e000e */
[----:B------:R-:W-:Y:S05]  /*33600*/  WARPSYNC.COLLECTIVE R15, `(.L_x_6017) ;  /* 0x000000000f087348 */ /* 0x000fea0003c00000 */
[----:B------:R0:W1:Y:S02]  /*33610*/  SHFL.IDX P6, R14, R13, R12, R11 ;  /* 0x0000000c0d0e7389 */ /* 0x00006400000c000b */
[----:B01----:R-:W-:Y:S01]  /*33620*/  ENDCOLLECTIVE ;  /* 0x000000000000791b */ /* 0x003fe20003800000 */
.L_x_6017:
[----:B------:R-:W-:Y:S01]  /*33630*/  IMAD.MOV.U32 R11, RZ, RZ, R14 ;  /* 0x000000ffff0b7224 */ /* 0x000fe200078e000e */
[----:B------:R-:W-:Y:S06]  /*33640*/  BRA `(.L_x_6018) ;  /* 0xffffff0800b07947 */ /* 0x000fec000383ffff */
.L_x_5694:
        /* <DEDUP_REMOVED lines=8> */
.L_x_6020:
[----:B------:R-:W-:Y:S05]  /*336d0*/  BSYNC B1 ;  /* 0x0000000000017941 */ /* 0x000fea0003800000 */
.L_x_6019:
        /* <DEDUP_REMOVED lines=8> */
.L_x_6021:
[----:B------:R-:W-:Y:S01]  /*33760*/  IMAD.MOV.U32 R36, RZ, RZ, R14 ;  /* 0x000000ffff247224 */ /* 0x000fe200078e000e */
[----:B------:R-:W-:Y:S06]  /*33770*/  BRA `(.L_x_6022) ;  /* 0xffffff1400b87947 */ /* 0x000fec000383ffff */
.L_x_5698:
[----:B------:R-:W-:Y:S02]  /*33780*/  IMAD.MOV.U32 R13, RZ, RZ, R3 ;  /* 0x000000ffff0d7224 */ /* 0x000fe400078e0003 */
[----:B------:R-:W-:Y:S02]  /*33790*/  IMAD.MOV.U32 R12, RZ, RZ, RZ ;  /* 0x000000ffff0c7224 */ /* 0x000fe400078e00ff */
[----:B------:R-:W-:Y:S02]  /*337a0*/  IMAD.MOV.U32 R11, RZ, RZ, 0x181f ;  /* 0x0000181fff0b7424 */ /* 0x000fe400078e00ff */
[----:B------:R-:W-:-:S07]  /*337b0*/  IMAD.MOV.U32 R15, RZ, RZ, -0x1 ;  /* 0xffffffffff0f7424 */ /* 0x000fce00078e00ff */
[----:B0-----:R-:W-:Y:S05]  /*337c0*/  WARPSYNC.COLLECTIVE R15, `(.L_x_6023) ;  /* 0x000000000f087348 */ /* 0x001fea0003c00000 */
[----:B------:R1:W2:Y:S02]  /*337d0*/  SHFL.IDX P6, R14, R13, R12, R11 ;  /* 0x0000000c0d0e7389 */ /* 0x0002a400000c000b */
[----:B012---:R-:W-:Y:S01]  /*337e0*/  ENDCOLLECTIVE ;  /* 0x000000000000791b */ /* 0x007fe20003800000 */
.L_x_6023:
[----:B------:R-:W-:Y:S02]  /*337f0*/  IMAD.MOV.U32 R13, RZ, RZ, R2 ;  /* 0x000000ffff0d7224 */ /* 0x000fe400078e0002 */
[----:B------:R-:W-:-:S07]  /*33800*/  IMAD.MOV.U32 R0, RZ, RZ, R14 ;  /* 0x000000ffff007224 */ /* 0x000fce00078e000e */
[----:B------:R-:W-:Y:S05]  /*33810*/  WARPSYNC.COLLECTIVE R15, `(.L_x_6024) ;  /* 0x000000000f087348 */ /* 0x000fea0003c00000 */
[----:B------:R0:W1:Y:S02]  /*33820*/  SHFL.IDX P6, R14, R13, R12, R11 ;  /* 0x0000000c0d0e7389 */ /* 0x00006400000c000b */
[----:B01----:R-:W-:Y:S01]  /*33830*/  ENDCOLLECTIVE ;  /* 0x000000000000791b */ /* 0x003fe20003800000 */
.L_x_6024:
[----:B------:R-:W-:Y:S05]  /*33840*/  BRA `(.L_x_6025) ;  /* 0xffffff2800d47947 */ /* 0x000fea000383ffff */
.L_x_5701:
        /* <DEDUP_REMOVED lines=8> */
.L_x_6027:
[----:B------:R-:W-:Y:S05]  /*338d0*/  BSYNC B1 ;  /* 0x0000000000017941 */ /* 0x000fea0003800000 */
.L_x_6026:
        /* <DEDUP_REMOVED lines=8> */
.L_x_6028:
[----:B------:R-:W-:Y:S05]  /*33960*/  BRA `(.L_x_6029) ;  /* 0xffffff2800e87947 */ /* 0x000fea000383ffff */
.L_x_5704:
        /* <DEDUP_REMOVED lines=8> */
.L_x_6031:
[----:B------:R-:W-:Y:S05]  /*339f0*/  BSYNC B1 ;  /* 0x0000000000017941 */ /* 0x000fea0003800000 */
.L_x_6030:
        /* <DEDUP_REMOVED lines=8> */
.L_x_6032:
[----:B------:R-:W-:Y:S05]  /*33a80*/  BRA `(.L_x_6033) ;  /* 0xffffff2800f87947 */ /* 0x000fea000383ffff */
.L_x_5707:
[----:B------:R-:W-:Y:S01]  /*33a90*/  BSSY B1, `(.L_x_6034) ;  /* 0x0000008000017945 */ /* 0x000fe20003800000 */
[----:B0-----:R-:W-:Y:S02]  /*33aa0*/  IMAD.MOV.U32 R13, RZ, RZ, R3 ;  /* 0x000000ffff0d7224 */ /* 0x001fe400078e0003 */
[----:B------:R-:W-:Y:S02]  /*33ab0*/  IMAD.MOV.U32 R12, RZ, RZ, 0x3 ;  /* 0x00000003ff0c7424 */ /* 0x000fe400078e00ff */
[----:B------:R-:W-:Y:S02]  /*33ac0*/  IMAD.MOV.U32 R11, RZ, RZ, 0x181f ;  /* 0x0000181fff0b7424 */ /* 0x000fe400078e00ff */
[----:B------:R-:W-:-:S07]  /*33ad0*/  IMAD.MOV.U32 R15, RZ, RZ, -0x1 ;  /* 0xffffffffff0f7424 */ /* 0x000fce00078e00ff */
[----:B-1234-:R-:W-:Y:S05]  /*33ae0*/  WARPSYNC.COLLECTIVE R15, `(.L_x_6035) ;  /* 0x000000000f087348 */ /* 0x01efea0003c00000 */
[----:B----4-:R0:W4:Y:S02]  /*33af0*/  SHFL.IDX P6, R14, R13, R12, R11 ;  /* 0x0000000c0d0e7389 */ /* 0x01012400000c000b */
[----:B01234-:R-:W-:Y:S01]  /*33b00*/  ENDCOLLECTIVE ;  /* 0x000000000000791b */ /* 0x01ffe20003800000 */
.L_x_6035:
[----:B------:R-:W-:Y:S05]  /*33b10*/  BSYNC B1 ;  /* 0x0000000000017941 */ /* 0x000fea0003800000 */
.L_x_6034:
        /* <DEDUP_REMOVED lines=8> */
.L_x_6036:
[----:B------:R-:W-:Y:S05]  /*33ba0*/  BRA `(.L_x_6037) ;  /* 0xffffff2c00087947 */ /* 0x000fea000383ffff */
.L_x_5733:
        /* <DEDUP_REMOVED lines=8> */
[----:B------:R-:W-:Y:S05]  /*33c30*/  WARPSYNC.COLLECTIVE R15, `(.L_x_6039) ;  /* 0x000000000f087348 */ /* 0x000fea0003c00000 */
[----:B------:R0:W1:Y:S02]  /*33c40*/  SHFL.IDX P6, R14, R13, R12, R11 ;  /* 0x0000000c0d0e7389 */ /* 0x00006400000c000b */
[----:B01----:R-:W-:Y:S01]  /*33c50*/  ENDCOLLECTIVE ;  /* 0x000000000000791b */ /* 0x003fe20003800000 */
.L_x_6039:
[----:B------:R-:W-:Y:S05]  /*33c60*/  BSYNC B1 ;  /* 0x0000000000017941 */ /* 0x000fea0003800000 */
.L_x_6038:
[----:B------:R-:W-:Y:S05]  /*33c70*/  BRA `(.L_x_6040) ;  /* 0xffffff4c00447947 */ /* 0x000fea000383ffff */
.L_x_5735:
[----:B------:R-:W-:Y:S01]  /*33c80*/  BSSY B1, `(.L_x_6041) ;  /* 0x0000006000017945 */ /* 0x000fe20003800000 */
[----:B------:R-:W-:-:S07]  /*33c90*/  IMAD.MOV.U32 R15, RZ, RZ, -0x1 ;  /* 0xffffffffff0f7424 */ /* 0x000fce00078e00ff */
[----:B0-----:R-:W-:Y:S05]  /*33ca0*/  WARPSYNC.COLLECTIVE R15, `(.L_x_6042) ;  /* 0x000000000f0c7348 */ /* 0x001fea0003c00000 */
[----:B------:R-:W-:Y:S02]  /*33cb0*/  ELECT P6, UR62, PT ;  /* 0x00000000003e782f */ /* 0x000fe400038c0000 */
[----:B------:R-:W-:Y:S01]  /*33cc0*/  MOV R14, UR62 ;  /* 0x0000003e000e7c02 */ /* 0x000fe20008000f00 */
[----:B0-----:R-:W-:Y:S10]  /*33cd0*/  ENDCOLLECTIVE ;  /* 0x000000000000791b */ /* 0x001ff40003800000 */
.L_x_6042:
[----:B------:R-:W-:Y:S05]  /*33ce0*/  BSYNC B1 ;  /* 0x0000000000017941 */ /* 0x000fea0003800000 */
.L_x_6041:
[----:B------:R-:W-:Y:S05]  /*33cf0*/  BRA `(.L_x_5734) ;  /* 0xffffff4c003c7947 */ /* 0x000fea000383ffff */
.L_x_5737:
[----:B0-----:R0:W1:Y:S02]  /*33d00*/  SYNCS.PHASECHK.TRANS64.TRYWAIT P0, [R23+URZ+0x2a820], R5 ;  /* 0x02a82005170075a7 */ /* 0x001064000800017f */
[----:B-1----:R-:W-:Y:S05]  /*33d10*/  @!P0 NANOSLEEP.SYNCS 0x989680 ;  /* 0x009896800000895d */ /* 0x002fea0003900000 */
[----:B------:R-:W1:Y:S02]  /*33d20*/  @!P0 SYNCS.PHASECHK.TRANS64 P0, [R23+URZ+0x2a820], R5 ;  /* 0x02a82005170085a7 */ /* 0x000e64000800007f */
[----:B-1----:R-:W-:Y:S05]  /*33d30*/  @!P0 BRA `(.L_x_5737) ;  /* 0xfffffffc00f08947 */ /* 0x002fea000383ffff */
[----:B------:R-:W-:Y:S05]  /*33d40*/  BRA `(.L_x_6043) ;  /* 0xffffff4c004c7947 */ /* 0x000fea000383ffff */
.L_x_5741:
[----:B-1----:R1:W2:Y:S02]  /*33d50*/  SYNCS.PHASECHK.TRANS64.TRYWAIT P0, [R11+URZ+0x2a8a0], R10 ;  /* 0x02a8a00a0b0075a7 */ /* 0x0022a4000800017f */
[----:B--2---:R-:W-:Y:S05]  /*33d60*/  @!P0 NANOSLEEP.SYNCS 0x989680 ;  /* 0x009896800000895d */ /* 0x004fea0003900000 */
[----:B------:R-:W2:Y:S02]  /*33d70*/  @!P0 SYNCS.PHASECHK.TRANS64 P0, [R11+URZ+0x2a8a0], R10 ;  /* 0x02a8a00a0b0085a7 */ /* 0x000ea4000800007f */
[----:B--2---:R-:W-:Y:S05]  /*33d80*/  @!P0 BRA `(.L_x_5741) ;  /* 0xfffffffc00f08947 */ /* 0x004fea000383ffff */
[----:B------:R-:W-:Y:S05]  /*33d90*/  BRA `(.L_x_6044) ;  /* 0xffffff4c00647947 */ /* 0x000fea000383ffff */
.L_x_5748:
[----:B0-----:R0:W2:Y:S02]  /*33da0*/  SYNCS.PHASECHK.TRANS64.TRYWAIT P0, [R11+URZ+0x2a8c0], R10 ;  /* 0x02a8c00a0b0075a7 */ /* 0x0010a4000800017f */
[----:B--2---:R-:W-:Y:S05]  /*33db0*/  @!P0 NANOSLEEP.SYNCS 0x989680 ;  /* 0x009896800000895d */ /* 0x004fea0003900000 */
[----:B------:R-:W2:Y:S02]  /*33dc0*/  @!P0 SYNCS.PHASECHK.TRANS64 P0, [R11+URZ+0x2a8c0], R10 ;  /* 0x02a8c00a0b0085a7 */ /* 0x000ea4000800007f */
[----:B--2---:R-:W-:Y:S05]  /*33dd0*/  @!P0 BRA `(.L_x_5748) ;  /* 0xfffffffc00f08947 */ /* 0x004fea000383ffff */
[----:B------:R-:W-:Y:S05]  /*33de0*/  BRA `(.L_x_6045) ;  /* 0xffffff5000607947 */ /* 0x000fea000383ffff */
.L_x_5757:
[----:B-1----:R1:W2:Y:S02]  /*33df0*/  SYNCS.PHASECHK.TRANS64.TRYWAIT P1, [R10+URZ+0x2a8a0], R8 ;  /* 0x02a8a0080a0075a7 */ /* 0x0022a4000802017f */
[----:B--2---:R-:W-:Y:S05]  /*33e00*/  @!P1 NANOSLEEP.SYNCS 0x989680 ;  /* 0x009896800000995d */ /* 0x004fea0003900000 */
[----:B------:R-:W2:Y:S02]  /*33e10*/  @!P1 SYNCS.PHASECHK.TRANS64 P1, [R10+URZ+0x2a8a0], R8 ;  /* 0x02a8a0080a0095a7 */ /* 0x000ea4000802007f */
[----:B--2---:R-:W-:Y:S05]  /*33e20*/  @!P1 BRA `(.L_x_5757) ;  /* 0xfffffffc00f09947 */ /* 0x004fea000383ffff */
[----:B------:R-:W-:Y:S05]  /*33e30*/  BRA `(.L_x_6046) ;  /* 0xffffff5400947947 */ /* 0x000fea000383ffff */
.L_x_5764:
[----:B0-----:R0:W2:Y:S02]  /*33e40*/  SYNCS.PHASECHK.TRANS64.TRYWAIT P1, [R10+URZ+0x2a8c0], R8 ;  /* 0x02a8c0080a0075a7 */ /* 0x0010a4000802017f */
[----:B--2---:R-:W-:Y:S05]  /*33e50*/  @!P1 NANOSLEEP.SYNCS 0x989680 ;  /* 0x009896800000995d */ /* 0x004fea0003900000 */
[----:B------:R-:W2:Y:S02]  /*33e60*/  @!P1 SYNCS.PHASECHK.TRANS64 P1, [R10+URZ+0x2a8c0], R8 ;  /* 0x02a8c0080a0095a7 */ /* 0x000ea4000802007f */
[----:B--2---:R-:W-:Y:S05]  /*33e70*/  @!P1 BRA `(.L_x_5764) ;  /* 0xfffffffc00f09947 */ /* 0x004fea000383ffff */
[----:B------:R-:W-:Y:S05]  /*33e80*/  BRA `(.L_x_6047) ;  /* 0xffffff58008c7947 */ /* 0x000fea000383ffff */
.L_x_5791:
        /* <DEDUP_REMOVED lines=11> */
.L_x_6049:
[----:B------:R-:W-:Y:S05]  /*33f40*/  BSYNC B0 ;  /* 0x0000000000007941 */ /* 0x000fea0003800000 */
.L_x_6048:
[----:B------:R-:W-:Y:S05]  /*33f50*/  BRA `(.L_x_6050) ;  /* 0xffffff6c00987947 */ /* 0x000fea000383ffff */
.L_x_5794:
[----:B0-----:R-:W2:Y:S02]  /*33f60*/  LDL R0, [R1+0x1c] ;  /* 0x00001c0001007983 */ /* 0x001ea40000100800 */
[----:B--2---:R0:W1:Y:S02]  /*33f70*/  SYNCS.PHASECHK.TRANS64.TRYWAIT P0, [R6+URZ+0x2a880], R0 ;  /* 0x02a88000060075a7 */ /* 0x004064000800017f */
[----:B-1----:R-:W-:Y:S05]  /*33f80*/  @!P0 NANOSLEEP.SYNCS 0x989680 ;  /* 0x009896800000895d */ /* 0x002fea0003900000 */
[----:B------:R-:W1:Y:S02]  /*33f90*/  @!P0 SYNCS.PHASECHK.TRANS64 P0, [R6+URZ+0x2a880], R0 ;  /* 0x02a88000060085a7 */ /* 0x000e64000800007f */
[----:B-1----:R-:W-:Y:S05]  /*33fa0*/  @!P0 BRA `(.L_x_5794) ;  /* 0xfffffffc00ec8947 */ /* 0x002fea000383ffff */
[----:B------:R-:W-:Y:S05]  /*33fb0*/  BRA `(.L_x_6051) ;  /* 0xffffff6c00a87947 */ /* 0x000fea000383ffff */
.L_x_5795:
        /* <DEDUP_REMOVED lines=8> */
.L_x_6053:
[----:B------:R-:W-:Y:S05]  /*34040*/  BSYNC B0 ;  /* 0x0000000000007941 */ /* 0x000fea0003800000 */
.L_x_6052:
[----:B------:R-:W-:Y:S01]  /*34050*/  IMAD.MOV.U32 R13, RZ, RZ, R8 ;  /* 0x000000ffff0d7224 */ /* 0x000fe200078e0008 */
[----:B------:R-:W-:Y:S01]  /*34060*/  LOP3.LUT R27, R31, 0x80, RZ, 0xfc, !PT ;  /* 0x000000801f1b7812 */ /* 0x000fe200078efcff */
        /* <DEDUP_REMOVED lines=9> */
.L_x_6054:
        /* <DEDUP_REMOVED lines=24> */
.L_x_6055:
        /* <DEDUP_REMOVED lines=9> */
.L_x_6056:
[----:B------:R-:W-:Y:S02]  /*34310*/  IMAD.MOV.U32 R13, RZ, RZ, R9 ;  /* 0x000000ffff0d7224 */ /* 0x000fe400078e0009 */
[----:B------:R-:W-:Y:S02]  /*34320*/  IMAD.MOV.U32 R12, RZ, RZ, 0x2 ;  /* 0x00000002ff0c7424 */ /* 0x000fe400078e00ff */
[----:B------:R-:W-:-:S07]  /*34330*/  IMAD.MOV.U32 R2, RZ, RZ, R14 ;  /* 0x000000ffff027224 */ /* 0x000fce00078e000e */
[----:B------:R-:W-:Y:S05]  /*34340*/  WARPSYNC.COLLECTIVE R15, `(.L_x_6057) ;  /* 0x000000000f087348 */ /* 0x000fea0003c00000 */
[----:B------:R0:W1:Y:S02]  /*34350*/  SHFL.IDX P6, R14, R13, R12, R11 ;  /* 0x0000000c0d0e7389 */ /* 0x00006400000c000b */
[----:B01----:R-:W-:Y:S01]  /*34360*/  ENDCOLLECTIVE ;  /* 0x000000000000791b */ /* 0x003fe20003800000 */
.L_x_6057:
        /* <DEDUP_REMOVED lines=16> */
.L_x_6058:
[----:B------:R-:W-:Y:S02]  /*34470*/  IMAD.MOV.U32 R13, RZ, RZ, R9 ;  /* 0x000000ffff0d7224 */ /* 0x000fe400078e0009 */
[----:B------:R-:W-:Y:S02]  /*34480*/  IMAD.MOV.U32 R12, RZ, RZ, 0x3 ;  /* 0x00000003ff0c7424 */ /* 0x000fe400078e00ff */
[----:B------:R-:W-:-:S07]  /*34490*/  IMAD.MOV.U32 R2, RZ, RZ, R14 ;  /* 0x000000ffff027224 */ /* 0x000fce00078e000e */
[----:B------:R-:W-:Y:S05]  /*344a0*/  WARPSYNC.COLLECTIVE R15, `(.L_x_6059) ;  /* 0x000000000f087348 */ /* 0x000fea0003c00000 */
[----:B------:R0:W1:Y:S02]  /*344b0*/  SHFL.IDX P6, R14, R13, R12, R11 ;  /* 0x0000000c0d0e7389 */ /* 0x00006400000c000b */
[----:B01----:R-:W-:Y:S01]  /*344c0*/  ENDCOLLECTIVE ;  /* 0x000000000000791b */ /* 0x003fe20003800000 */
.L_x_6059:
        /* <DEDUP_REMOVED lines=13> */
.L_x_6060:
        /* <DEDUP_REMOVED lines=11> */
.L_x_5800:
[----:B--2---:R-:W2:Y:S02]  /*34650*/  LDL R2, [R1+0x1c] ;  /* 0x00001c0001027983 */ /* 0x004ea40000100800 */
[----:B--2---:R2:W3:Y:S02]  /*34660*/  SYNCS.PHASECHK.TRANS64.TRYWAIT P0, [R6+URZ+0x2a840], R2 ;  /* 0x02a84002060075a7 */ /* 0x0044e4000800017f */
[----:B---3--:R-:W-:Y:S05]  /*34670*/  @!P0 NANOSLEEP.SYNCS 0x989680 ;  /* 0x009896800000895d */ /* 0x008fea0003900000 */
[----:B------:R-:W3:Y:S02]  /*34680*/  @!P0 SYNCS.PHASECHK.TRANS64 P0, [R6+URZ+0x2a840], R2 ;  /* 0x02a84002060085a7 */ /* 0x000ee4000800007f */
[----:B---3--:R-:W-:Y:S05]  /*34690*/  @!P0 BRA `(.L_x_5800) ;  /* 0xfffffffc00ec8947 */ /* 0x008fea000383ffff */
[----:B------:R-:W-:Y:S05]  /*346a0*/  BRA `(.L_x_6062) ;  /* 0xffffff6c00787947 */ /* 0x000fea000383ffff */
.L_x_5801:
        /* <DEDUP_REMOVED lines=8> */
.L_x_6064:
[----:B------:R-:W-:Y:S05]  /*34730*/  BSYNC B0 ;  /* 0x0000000000007941 */ /* 0x000fea0003800000 */
.L_x_6063:
        /* <DEDUP_REMOVED lines=8> */
.L_x_6065:
        /* <DEDUP_REMOVED lines=16> */
.L_x_6066:
        /* <DEDUP_REMOVED lines=11> */
.L_x_6067:
[----:B------:R-:W-:Y:S02]  /*34970*/  IMAD.MOV.U32 R13, RZ, RZ, R5 ;  /* 0x000000ffff0d7224 */ /* 0x000fe400078e0005 */
[----:B------:R-:W-:Y:S02]  /*34980*/  IMAD.MOV.U32 R12, RZ, RZ, 0x2 ;  /* 0x00000002ff0c7424 */ /* 0x000fe400078e00ff */
[----:B------:R-:W-:-:S07]  /*34990*/  IMAD.MOV.U32 R3, RZ, RZ, R14 ;  /* 0x000000ffff037224 */ /* 0x000fce00078e000e */
[----:B------:R-:W-:Y:S05]  /*349a0*/  WARPSYNC.COLLECTIVE R15, `(.L_x_6068) ;  /* 0x000000000f087348 */ /* 0x000fea0003c00000 */
[----:B------:R0:W1:Y:S02]  /*349b0*/  SHFL.IDX P6, R14, R13, R12, R11 ;  /* 0x0000000c0d0e7389 */ /* 0x00006400000c000b */
[----:B01----:R-:W-:Y:S01]  /*349c0*/  ENDCOLLECTIVE ;  /* 0x000000000000791b */ /* 0x003fe20003800000 */
.L_x_6068:
        /* <DEDUP_REMOVED lines=16> */
.L_x_6069:
[----:B------:R-:W-:Y:S02]  /*34ad0*/  IMAD.MOV.U32 R13, RZ, RZ, R5 ;  /* 0x000000ffff0d7224 */ /* 0x000fe400078e0005 */
[----:B------:R-:W-:Y:S02]  /*34ae0*/  IMAD.MOV.U32 R12, RZ, RZ, 0x3 ;  /* 0x00000003ff0c7424 */ /* 0x000fe400078e00ff */
[----:B------:R-:W-:-:S07]  /*34af0*/  IMAD.MOV.U32 R3, RZ, RZ, R14 ;  /* 0x000000ffff037224 */ /* 0x000fce00078e000e */
[----:B------:R-:W-:Y:S05]  /*34b00*/  WARPSYNC.COLLECTIVE R15, `(.L_x_6070) ;  /* 0x000000000f087348 */ /* 0x000fea0003c00000 */
[----:B------:R0:W1:Y:S02]  /*34b10*/  SHFL.IDX P6, R14, R13, R12, R11 ;  /* 0x0000000c0d0e7389 */ /* 0x00006400000c000b */
[----:B01----:R-:W-:Y:S01]  /*34b20*/  ENDCOLLECTIVE ;  /* 0x000000000000791b */ /* 0x003fe20003800000 */
.L_x_6070:
        /* <DEDUP_REMOVED lines=10> */
.L_x_6071:
        /* <DEDUP_REMOVED lines=8> */
.L_x_5806:
        /* <DEDUP_REMOVED lines=9> */
.L_x_6073:
[C---:B------:R-:W-:Y:S01]  /*34ce0*/  VIADD R6, R17.reuse, 0x20 ;  /* 0x0000002011067836 */ /* 0x040fe20000000000 */
[----:B------:R-:W-:Y:S01]  /*34cf0*/  ISETP.GE.AND P2, PT, R17, R35, PT ;  /* 0x000000231100720c */ /* 0x000fe20003f46270 */
[----:B------:R-:W-:Y:S02]  /*34d00*/  IMAD.MOV.U32 R13, RZ, RZ, R4 ;  /* 0x000000ffff0d7224 */ /* 0x000fe400078e0004 */
[----:B------:R-:W-:-:S10]  /*34d10*/  IMAD.MOV.U32 R2, RZ, RZ, R14 ;  /* 0x000000ffff027224 */ /* 0x000fd400078e000e */
[----:B------:R-:W-:Y:S05]  /*34d20*/  WARPSYNC.COLLECTIVE R15, `(.L_x_6074) ;  /* 0x000000000f087348 */ /* 0x000fea0003c00000 */
[----:B------:R0:W1:Y:S02]  /*34d30*/  SHFL.IDX P6, R14, R13, R12, R11 ;  /* 0x0000000c0d0e7389 */ /* 0x00006400000c000b */
[----:B01----:R-:W-:Y:S01]  /*34d40*/  ENDCOLLECTIVE ;  /* 0x000000000000791b */ /* 0x003fe20003800000 */
.L_x_6074:
[----:B------:R-:W-:Y:S02]  /*34d50*/  IMAD.MOV.U32 R13, RZ, RZ, R0 ;  /* 0x000000ffff0d7224 */ /* 0x000fe400078e0000 */
[----:B------:R-:W-:Y:S02]  /*34d60*/  IMAD.MOV.U32 R12, RZ, RZ, 0x1 ;  /* 0x00000001ff0c7424 */ /* 0x000fe400078e00ff */
[----:B------:R-:W-:-:S07]  /*34d70*/  IMAD.MOV.U32 R3, RZ, RZ, R14 ;  /* 0x000000ffff037224 */ /* 0x000fce00078e000e */
[----:B------:R-:W-:Y:S05]  /*34d80*/  WARPSYNC.COLLECTIVE R15, `(.L_x_6075) ;  /* 0x000000000f087348 */ /* 0x000fea0003c00000 */
[----:B------:R0:W1:Y:S02]  /*34d90*/  SHFL.IDX P6, R14, R13, R12, R11 ;  /* 0x0000000c0d0e7389 */ /* 0x00006400000c000b */
[----:B01----:R-:W-:Y:S01]  /*34da0*/  ENDCOLLECTIVE ;  /* 0x000000000000791b */ /* 0x003fe20003800000 */
.L_x_6075:
        /* <DEDUP_REMOVED lines=17> */
.L_x_6076:
[----:B------:R-:W-:Y:S02]  /*34ec0*/  IMAD.MOV.U32 R13, RZ, RZ, R0 ;  /* 0x000000ffff0d7224 */ /* 0x000fe400078e0000 */
[----:B------:R-:W-:Y:S02]  /*34ed0*/  IMAD.MOV.U32 R12, RZ, RZ, 0x2 ;  /* 0x00000002ff0c7424 */ /* 0x000fe400078e00ff */
[----:B------:R-:W-:-:S07]  /*34ee0*/  IMAD.MOV.U32 R3, RZ, RZ, R14 ;  /* 0x000000ffff037224 */ /* 0x000fce00078e000e */
[----:B------:R-:W-:Y:S05]  /*34ef0*/  WARPSYNC.COLLECTIVE R15, `(.L_x_6077) ;  /* 0x000000000f087348 */ /* 0x000fea0003c00000 */
[----:B------:R0:W1:Y:S02]  /*34f00*/  SHFL.IDX P6, R14, R13, R12, R11 ;  /* 0x0000000c0d0e7389 */ /* 0x00006400000c000b */
[----:B01----:R-:W-:Y:S01]  /*34f10*/  ENDCOLLECTIVE ;  /* 0x000000000000791b */ /* 0x003fe20003800000 */
.L_x_6077:
        /* <DEDUP_REMOVED lines=18> */
.L_x_6078:
[----:B------:R-:W-:Y:S02]  /*35040*/  IMAD.MOV.U32 R13, RZ, RZ, R0 ;  /* 0x000000ffff0d7224 */ /* 0x000fe400078e0000 */
[----:B------:R-:W-:Y:S02]  /*35050*/  IMAD.MOV.U32 R12, RZ, RZ, 0x3 ;  /* 0x00000003ff0c7424 */ /* 0x000fe400078e00ff */
[----:B------:R-:W-:-:S07]  /*35060*/  IMAD.MOV.U32 R3, RZ, RZ, R14 ;  /* 0x000000ffff037224 */ /* 0x000fce00078e000e */
[----:B------:R-:W-:Y:S05]  /*35070*/  WARPSYNC.COLLECTIVE R15, `(.L_x_6079) ;  /* 0x000000000f087348 */ /* 0x000fea0003c00000 */
[----:B------:R0:W1:Y:S02]  /*35080*/  SHFL.IDX P6, R14, R13, R12, R11 ;  /* 0x0000000c0d0e7389 */ /* 0x00006400000c000b */
[----:B01----:R-:W-:Y:S01]  /*35090*/  ENDCOLLECTIVE ;  /* 0x000000000000791b */ /* 0x003fe20003800000 */
.L_x_6079:
        /* <DEDUP_REMOVED lines=10> */
.L_x_6080:
[----:B------:R-:W-:Y:S01]  /*35140*/  @!PT LDS RZ, [RZ] ;  /* 0x00000000fffff984 */ /* 0x000fe20000000800 */
[----:B------:R-:W-:Y:S01]  /*35150*/  @!PT LDS RZ, [RZ] ;  /* 0x00000000fffff984 */ /* 0x000fe20000000800 */
[----:B------:R-:W-:Y:S01]  /*35160*/  @!PT LDS RZ, [RZ] ;  /* 0x00000000fffff984 */ /* 0x000fe20000000800 */
[----:B------:R-:W-:Y:S04]  /*35170*/  @!P2 LDGSTS.E.BYPASS.LTC128B.128 [R8+0x19400], desc[UR42][R2.64], !P3 ;  /* 0x194000000208afae */ /* 0x000fe8000d901d6a */
[----:B------:R-:W-:Y:S04]  /*35180*/  @!P2 LDGSTS.E.BYPASS.LTC128B.128 [R8+0x1b400], desc[UR42][R2.64+0x40], !P0 ;  /* 0x1b4000400208afae */ /* 0x000fe8000c101d6a */
[----:B------:R0:W-:Y:S02]  /*35190*/  @!P2 LDGSTS.E.BYPASS.LTC128B.128 [R8+0x1d400], desc[UR42][R2.64+0x80], !P1 ;  /* 0x1d4000800208afae */ /* 0x0001e4000c901d6a */
[----:B0-----:R-:W-:Y:S01]  /*351a0*/  IMAD.MOV.U32 R2, RZ, RZ, R14 ;  /* 0x000000ffff027224 */ /* 0x001fe200078e000e */
[----:B------:R-:W-:Y:S06]  /*351b0*/  BRA `(.L_x_6081) ;  /* 0xffffff7000147947 */ /* 0x000fec000383ffff */
.L_x_5811:
[----:B-1----:R1:W2:Y:S02]  /*351c0*/  SYNCS.PHASECHK.TRANS64.TRYWAIT P0, [R23+URZ+0x2a820], R0 ;  /* 0x02a82000170075a7 */ /* 0x0022a4000800017f */
[----:B--2---:R-:W-:Y:S05]  /*351d0*/  @!P0 NANOSLEEP.SYNCS 0x989680 ;  /* 0x009896800000895d */ /* 0x004fea0003900000 */
[----:B------:R-:W2:Y:S02]  /*351e0*/  @!P0 SYNCS.PHASECHK.TRANS64 P0, [R23+URZ+0x2a820], R0 ;  /* 0x02a82000170085a7 */ /* 0x000ea4000800007f */
[----:B--2---:R-:W-:Y:S05]  /*351f0*/  @!P0 BRA `(.L_x_5811) ;  /* 0xfffffffc00f08947 */ /* 0x004fea000383ffff */
[----:B------:R-:W-:Y:S05]  /*35200*/  BRA `(.L_x_6082) ;  /* 0xffffff7000847947 */ /* 0x000fea000383ffff */
.L_x_5815:
[----:B0-----:R0:W1:Y:S02]  /*35210*/  SYNCS.PHASECHK.TRANS64.TRYWAIT P0, [R4+URZ+0x2a880], R17 ;  /* 0x02a88011040075a7 */ /* 0x001064000800017f */
[----:B-1----:R-:W-:Y:S05]  /*35220*/  @!P0 NANOSLEEP.SYNCS 0x989680 ;  /* 0x009896800000895d */ /* 0x002fea0003900000 */
[----:B------:R-:W1:Y:S02]  /*35230*/  @!P0 SYNCS.PHASECHK.TRANS64 P0, [R4+URZ+0x2a880], R17 ;  /* 0x02a88011040085a7 */ /* 0x000e64000800007f */
[----:B-1----:R-:W-:Y:S05]  /*35240*/  @!P0 BRA `(.L_x_5815) ;  /* 0xfffffffc00f08947 */ /* 0x002fea000383ffff */
[----:B------:R-:W-:Y:S05]  /*35250*/  BRA `(.L_x_6083) ;  /* 0xffffff7400447947 */ /* 0x000fea000383ffff */
.L_x_5816:
        /* <DEDUP_REMOVED lines=8> */
.L_x_6085:
[----:B------:R-:W-:Y:S05]  /*352e0*/  BSYNC B0 ;  /* 0x0000000000007941 */ /* 0x000fea0003800000 */
.L_x_6084:
        /* <DEDUP_REMOVED lines=8> */
.L_x_6086:
[----:B------:R-:W-:Y:S02]  /*35370*/  IMAD.MOV.U32 R13, RZ, RZ, R27 ;  /* 0x000000ffff0d7224 */ /* 0x000fe400078e001b */
[----:B------:R-:W-:Y:S02]  /*35380*/  IMAD.MOV.U32 R12, RZ, RZ, 0x1 ;  /* 0x00000001ff0c7424 */ /* 0x000fe400078e00ff */
[----:B------:R-:W-:-:S07]  /*35390*/  IMAD.MOV.U32 R2, RZ, RZ, R14 ;  /* 0x000000ffff027224 */ /* 0x000fce00078e000e */
[----:B------:R-:W-:Y:S05]  /*353a0*/  WARPSYNC.COLLECTIVE R15, `(.L_x_6087) ;  /* 0x000000000f087348 */ /* 0x000fea0003c00000 */
[----:B------:R0:W1:Y:S02]  /*353b0*/  SHFL.IDX P6, R14, R13, R12, R11 ;  /* 0x0000000c0d0e7389 */ /* 0x00006400000c000b */
[----:B01----:R-:W-:Y:S01]  /*353c0*/  ENDCOLLECTIVE ;  /* 0x000000000000791b */ /* 0x003fe20003800000 */
.L_x_6087:
        /* <DEDUP_REMOVED lines=14> */
.L_x_6088:
[----:B------:R-:W-:Y:S02]  /*354b0*/  IMAD.MOV.U32 R13, RZ, RZ, R27 ;  /* 0x000000ffff0d7224 */ /* 0x000fe400078e001b */
[----:B------:R-:W-:Y:S02]  /*354c0*/  IMAD.MOV.U32 R12, RZ, RZ, 0x2 ;  /* 0x00000002ff0c7424 */ /* 0x000fe400078e00ff */
[----:B------:R-:W-:-:S07]  /*354d0*/  IMAD.MOV.U32 R2, RZ, RZ, R14 ;  /* 0x000000ffff027224 */ /* 0x000fce00078e000e */
[----:B------:R-:W-:Y:S05]  /*354e0*/  WARPSYNC.COLLECTIVE R15, `(.L_x_6089) ;  /* 0x000000000f087348 */ /* 0x000fea0003c00000 */
[----:B------:R0:W1:Y:S02]  /*354f0*/  SHFL.IDX P6, R14, R13, R12, R11 ;  /* 0x0000000c0d0e7389 */ /* 0x00006400000c000b */
[----:B01----:R-:W-:Y:S01]  /*35500*/  ENDCOLLECTIVE ;  /* 0x000000000000791b */ /* 0x003fe20003800000 */
.L_x_6089:
        /* <DEDUP_REMOVED lines=13> */
.L_x_6090:
[----:B------:R-:W-:Y:S02]  /*355e0*/  IMAD.MOV.U32 R13, RZ, RZ, R27 ;  /* 0x000000ffff0d7224 */ /* 0x000fe400078e001b */
[----:B------:R-:W-:Y:S02]  /*355f0*/  IMAD.MOV.U32 R12, RZ, RZ, 0x3 ;  /* 0x00000003ff0c7424 */ /* 0x000fe400078e00ff */
[----:B------:R-:W-:-:S07]  /*35600*/  IMAD.MOV.U32 R2, RZ, RZ, R14 ;  /* 0x000000ffff027224 */ /* 0x000fce00078e000e */
[----:B------:R-:W-:Y:S05]  /*35610*/  WARPSYNC.COLLECTIVE R15, `(.L_x_6091) ;  /* 0x000000000f087348 */ /* 0x000fea0003c00000 */
[----:B------:R0:W1:Y:S02]  /*35620*/  SHFL.IDX P6, R14, R13, R12, R11 ;  /* 0x0000000c0d0e7389 */ /* 0x00006400000c000b */
[----:B01----:R-:W-:Y:S01]  /*35630*/  ENDCOLLECTIVE ;  /* 0x000000000000791b */ /* 0x003fe20003800000 */
.L_x_6091:
        /* <DEDUP_REMOVED lines=13> */
.L_x_6092:
[----:B------:R-:W-:Y:S01]  /*35710*/  IMAD.MOV.U32 R2, RZ, RZ, R14 ;  /* 0x000000ffff027224 */ /* 0x000fe200078e000e */
[----:B------:R-:W-:Y:S06]  /*35720*/  BRA `(.L_x_6093) ;  /* 0xffffff7000dc7947 */ /* 0x000fec000383ffff */
.L_x_5821:
[----:B---3--:R3:W4:Y:S02]  /*35730*/  SYNCS.PHASECHK.TRANS64.TRYWAIT P0, [R4+URZ+0x2a840], R17 ;  /* 0x02a84011040075a7 */ /* 0x008724000800017f */
[----:B----4-:R-:W-:Y:S05]  /*35740*/  @!P0 NANOSLEEP.SYNCS 0x989680 ;  /* 0x009896800000895d */ /* 0x010fea0003900000 */
[----:B------:R-:W4:Y:S02]  /*35750*/  @!P0 SYNCS.PHASECHK.TRANS64 P0, [R4+URZ+0x2a840], R17 ;  /* 0x02a84011040085a7 */ /* 0x000f24000800007f */
[----:B----4-:R-:W-:Y:S05]  /*35760*/  @!P0 BRA `(.L_x_5821) ;  /* 0xfffffffc00f08947 */ /* 0x010fea000383ffff */
[----:B------:R-:W-:Y:S05]  /*35770*/  BRA `(.L_x_6094) ;  /* 0xffffff7400347947 */ /* 0x000fea000383ffff */
.L_x_5822:
        /* <DEDUP_REMOVED lines=8> */
.L_x_6096:
[----:B------:R-:W-:Y:S05]  /*35800*/  BSYNC B0 ;  /* 0x0000000000007941 */ /* 0x000fea0003800000 */
.L_x_6095:
        /* <DEDUP_REMOVED lines=8> */
.L_x_6097:
[----:B------:R-:W-:Y:S02]  /*35890*/  IMAD.MOV.U32 R13, RZ, RZ, R8 ;  /* 0x000000ffff0d7224 */ /* 0x000fe400078e0008 */
[----:B------:R-:W-:Y:S02]  /*358a0*/  IMAD.MOV.U32 R12, RZ, RZ, 0x1 ;  /* 0x00000001ff0c7424 */ /* 0x000fe400078e00ff */
[----:B------:R-:W-:-:S07]  /*358b0*/  IMAD.MOV.U32 R2, RZ, RZ, R14 ;  /* 0x000000ffff027224 */ /* 0x000fce00078e000e */
[----:B------:R-:W-:Y:S05]  /*358c0*/  WARPSYNC.COLLECTIVE R15, `(.L_x_6098) ;  /* 0x000000000f087348 */ /* 0x000fea0003c00000 */
[----:B------:R0:W1:Y:S02]  /*358d0*/  SHFL.IDX P6, R14, R13, R12, R11 ;  /* 0x0000000c0d0e7389 */ /* 0x00006400000c000b */
[----:B01----:R-:W-:Y:S01]  /*358e0*/  ENDCOLLECTIVE ;  /* 0x000000000000791b */ /* 0x003fe20003800000 */
.L_x_6098:
        /* <DEDUP_REMOVED lines=13> */
.L_x_6099:
[----:B------:R-:W-:Y:S02]  /*359c0*/  IMAD.MOV.U32 R13, RZ, RZ, R8 ;  /* 0x000000ffff0d7224 */ /* 0x000fe400078e0008 */
[----:B------:R-:W-:Y:S02]  /*359d0*/  IMAD.MOV.U32 R12, RZ, RZ, 0x2 ;  /* 0x00000002ff0c7424 */ /* 0x000fe400078e00ff */
[----:B------:R-:W-:-:S07]  /*359e0*/  IMAD.MOV.U32 R2, RZ, RZ, R14 ;  /* 0x000000ffff027224 */ /* 0x000fce00078e000e */
[----:B------:R-:W-:Y:S05]  /*359f0*/  WARPSYNC.COLLECTIVE R15, `(.L_x_6100) ;  /* 0x000000000f087348 */ /* 0x000fea0003c00000 */
[----:B------:R0:W1:Y:S02]  /*35a00*/  SHFL.IDX P6, R14, R13, R12, R11 ;  /* 0x0000000c0d0e7389 */ /* 0x00006400000c000b */
[----:B01----:R-:W-:Y:S01]  /*35a10*/  ENDCOLLECTIVE ;  /* 0x000000000000791b */ /* 0x003fe20003800000 */
.L_x_6100:
        /* <DEDUP_REMOVED lines=13> */
.L_x_6101:
[----:B------:R-:W-:Y:S02]  /*35af0*/  IMAD.MOV.U32 R13, RZ, RZ, R8 ;  /* 0x000000ffff0d7224 */ /* 0x000fe400078e0008 */
[----:B------:R-:W-:Y:S02]  /*35b00*/  IMAD.MOV.U32 R12, RZ, RZ, 0x3 ;  /* 0x00000003ff0c7424 */ /* 0x000fe400078e00ff */
[----:B------:R-:W-:-:S07]  /*35b10*/  IMAD.MOV.U32 R2, RZ, RZ, R14 ;  /* 0x000000ffff027224 */ /* 0x000fce00078e000e */
[----:B------:R-:W-:Y:S05]  /*35b20*/  WARPSYNC.COLLECTIVE R15, `(.L_x_6102) ;  /* 0x000000000f087348 */ /* 0x000fea0003c00000 */
[----:B------:R0:W1:Y:S02]  /*35b30*/  SHFL.IDX P6, R14, R13, R12, R11 ;  /* 0x0000000c0d0e7389 */ /* 0x00006400000c000b */
[----:B01----:R-:W-:Y:S01]  /*35b40*/  ENDCOLLECTIVE ;  /* 0x000000000000791b */ /* 0x003fe20003800000 */
.L_x_6102:
        /* <DEDUP_REMOVED lines=13> */
.L_x_6103:
[----:B------:R-:W-:Y:S01]  /*35c20*/  IMAD.MOV.U32 R2, RZ, RZ, R14 ;  /* 0x000000ffff027224 */ /* 0x000fe200078e000e */
[----:B------:R-:W-:Y:S06]  /*35c30*/  BRA `(.L_x_6104) ;  /* 0xffffff7000c47947 */ /* 0x000fec000383ffff */
.L_x_5827:
[----:B------:R0:W0:Y:S02]  /*35c40*/  SYNCS.PHASECHK.TRANS64.TRYWAIT P2, [R2+URZ+0x2a870], R0 ;  /* 0x02a87000020075a7 */ /* 0x000024000804017f */
[----:B0-----:R-:W-:Y:S05]  /*35c50*/  @!P2 NANOSLEEP.SYNCS 0x989680 ;  /* 0x009896800000a95d */ /* 0x001fea0003900000 */
[----:B------:R-:W0:Y:S02]  /*35c60*/  @!P2 SYNCS.PHASECHK.TRANS64 P2, [R2+URZ+0x2a870], R0 ;  /* 0x02a870000200a5a7 */ /* 0x000e24000804007f */
[----:B0-----:R-:W-:Y:S05]  /*35c70*/  @!P2 BRA `(.L_x_5827) ;  /* 0xfffffffc00f0a947 */ /* 0x001fea000383ffff */
[----:B------:R-:W-:Y:S05]  /*35c80*/  BRA `(.L_x_6105) ;  /* 0xffffff7400307947 */ /* 0x000fea000383ffff */
.L_x_5829:
[----:B------:R0:W0:Y:S02]  /*35c90*/  SYNCS.PHASECHK.TRANS64.TRYWAIT P2, [R2+URZ+0x2a860], R3 ;  /* 0x02a86003020075a7 */ /* 0x000024000804017f */
[----:B0-----:R-:W-:Y:S05]  /*35ca0*/  @!P2 NANOSLEEP.SYNCS 0x989680 ;  /* 0x009896800000a95d */ /* 0x001fea0003900000 */
[----:B------:R-:W0:Y:S02]  /*35cb0*/  @!P2 SYNCS.PHASECHK.TRANS64 P2, [R2+URZ+0x2a860], R3 ;  /* 0x02a860030200a5a7 */ /* 0x000e24000804007f */
[----:B0-----:R-:W-:Y:S05]  /*35cc0*/  @!P2 BRA `(.L_x_5829) ;  /* 0xfffffffc00f0a947 */ /* 0x001fea000383ffff */
[----:B------:R-:W-:Y:S05]  /*35cd0*/  BRA `(.L_x_6106) ;  /* 0xffffff7400407947 */ /* 0x000fea000383ffff */
.L_x_5837:
[----:B0-----:R0:W1:Y:S02]  /*35ce0*/  SYNCS.PHASECHK.TRANS64.TRYWAIT P1, [R2+URZ+0x2a870], R3 ;  /* 0x02a87003020075a7 */ /* 0x001064000802017f */
[----:B-1----:R-:W-:Y:S05]  /*35cf0*/  @!P1 NANOSLEEP.SYNCS 0x989680 ;  /* 0x009896800000995d */ /* 0x002fea0003900000 */
[----:B------:R-:W1:Y:S02]  /*35d00*/  @!P1 SYNCS.PHASECHK.TRANS64 P1, [R2+URZ+0x2a870], R3 ;  /* 0x02a87003020095a7 */ /* 0x000e64000802007f */
[----:B-1----:R-:W-:Y:S05]  /*35d10*/  @!P1 BRA `(.L_x_5837) ;  /* 0xfffffffc00f09947 */ /* 0x002fea000383ffff */
[----:B------:R-:W-:Y:S05]  /*35d20*/  BRA `(.L_x_6107) ;  /* 0xffffff7c00987947 */ /* 0x000fea000383ffff */
.L_x_5839:
[----:B0-----:R0:W1:Y:S02]  /*35d30*/  SYNCS.PHASECHK.TRANS64.TRYWAIT P1, [R2+URZ+0x2a860], R3 ;  /* 0x02a86003020075a7 */ /* 0x001064000802017f */
[----:B-1----:R-:W-:Y:S05]  /*35d40*/  @!P1 NANOSLEEP.SYNCS 0x989680 ;  /* 0x009896800000995d */ /* 0x002fea0003900000 */
[----:B------:R-:W1:Y:S02]  /*35d50*/  @!P1 SYNCS.PHASECHK.TRANS64 P1, [R2+URZ+0x2a860], R3 ;  /* 0x02a86003020095a7 */ /* 0x000e64000802007f */
[----:B-1----:R-:W-:Y:S05]  /*35d60*/  @!P1 BRA `(.L_x_5839) ;  /* 0xfffffffc00f09947 */ /* 0x002fea000383ffff */
[----:B------:R-:W-:Y:S05]  /*35d70*/  BRA `(.L_x_6108) ;  /* 0xffffff7c00a47947 */ /* 0x000fea000383ffff */
.L_x_5844:
        /* <DEDUP_REMOVED lines=8> */
.L_x_6110:
[----:B------:R-:W-:Y:S05]  /*35e00*/  BSYNC B0 ;  /* 0x0000000000007941 */ /* 0x000fea0003800000 */
.L_x_6109:
[----:B------:R-:W-:Y:S02]  /*35e10*/  IMAD.MOV.U32 R13, RZ, RZ, R16 ;  /* 0x000000ffff0d7224 */ /* 0x000fe400078e0010 */
        /* <DEDUP_REMOVED lines=8> */
.L_x_6111:
        /* <DEDUP_REMOVED lines=9> */
[----:B-1----:R-:W-:-:S06]  /*35f30*/  @!P1 IMAD.WIDE R2, R8, 0x4, R4 ;  /* 0x0000000408029825 */ /* 0x002fcc00078e0204 */
        /* <DEDUP_REMOVED lines=9> */
[----:B------:R-:W-:-:S04]  /*35fd0*/  IMAD R2, R5, R17, RZ ;  /* 0x0000001105027224 */ /* 0x000fc800078e02ff */
[----:B------:R-:W-:-:S07]  /*35fe0*/  IMAD.MOV.U32 R13, RZ, RZ, R2 ;  /* 0x000000ffff0d7224 */ /* 0x000fce00078e0002 */
[----:B------:R-:W-:Y:S05]  /*35ff0*/  WARPSYNC.COLLECTIVE R15, `(.L_x_6112) ;  /* 0x000000000f087348 */ /* 0x000fea0003c00000 */
[----:B------:R0:W1:Y:S02]  /*36000*/  SHFL.UP P6, R14, R13, R12, R11 ;  /* 0x0400000c0d0e7389 */ /* 0x00006400000c000b */
[----:B01----:R-:W-:Y:S01]  /*36010*/  ENDCOLLECTIVE ;  /* 0x000000000000791b */ /* 0x003fe20003800000 */
.L_x_6112:
[----:B------:R-:W-:Y:S02]  /*36020*/  IMAD.MOV.U32 R12, RZ, RZ, 0x2 ;  /* 0x00000002ff0c7424 */ /* 0x000fe400078e00ff */
[----:B------:R-:W-:-:S05]  /*36030*/  IMAD.MOV.U32 R3, RZ, RZ, R14 ;  /* 0x000000ffff037224 */ /* 0x000fca00078e000e */
[----:B------:R-:W-:-:S05]  /*36040*/  SEL R3, R3, RZ, P1 ;  /* 0x000000ff03037207 */ /* 0x000fca0000800000 */
[----:B------:R-:W-:-:S04]  /*36050*/  IMAD.IADD R2, R2, 0x1, R3 ;  /* 0x0000000102027824 */ /* 0x000fc800078e0203 */
[----:B------:R-:W-:-:S07]  /*36060*/  IMAD.MOV.U32 R13, RZ, RZ, R2 ;  /* 0x000000ffff0d7224 */ /* 0x000fce00078e0002 */
[----:B------:R-:W-:Y:S05]  /*36070*/  WARPSYNC.COLLECTIVE R15, `(.L_x_6113) ;  /* 0x000000000f087348 */ /* 0x000fea0003c00000 */
[----:B------:R0:W1:Y:S02]  /*36080*/  SHFL.UP P6, R14, R13, R12, R11 ;  /* 0x0400000c0d0e7389 */ /* 0x00006400000c000b */
[----:B01----:R-:W-:Y:S01]  /*36090*/  ENDCOLLECTIVE ;  /* 0x000000000000791b */ /* 0x003fe20003800000 */
.L_x_6113:
        /* <DEDUP_REMOVED lines=8> */
.L_x_6114:
        /* <DEDUP_REMOVED lines=8> */
.L_x_6115:
        /* <DEDUP_REMOVED lines=8> */
.L_x_6116:
[----:B------:R-:W-:Y:S02]  /*36220*/  IMAD.MOV.U32 R12, RZ, RZ, 0x1f ;  /* 0x0000001fff0c7424 */ /* 0x000fe400078e00ff */
[----:B------:R-:W-:Y:S02]  /*36230*/  IMAD.MOV.U32 R11, RZ, RZ, 0x1f ;  /* 0x0000001fff0b7424 */ /* 0x000fe400078e00ff */
[----:B------:R-:W-:-:S05]  /*36240*/  IMAD.MOV.U32 R3, RZ, RZ, R14 ;  /* 0x000000ffff037224 */ /* 0x000fca00078e000e */
[----:B------:R-:W-:-:S05]  /*36250*/  SEL R3, R3, RZ, P5 ;  /* 0x000000ff03037207 */ /* 0x000fca0002800000 */
[----:B------:R-:W-:-:S04]  /*36260*/  IMAD.IADD R2, R2, 0x1, R3 ;  /* 0x0000000102027824 */ /* 0x000fc800078e0203 */
[----:B------:R-:W-:-:S07]  /*36270*/  IMAD.MOV.U32 R13, RZ, RZ, R2 ;  /* 0x000000ffff0d7224 */ /* 0x000fce00078e0002 */
[----:B------:R-:W-:Y:S05]  /*36280*/  WARPSYNC.COLLECTIVE R15, `(.L_x_6117) ;  /* 0x000000000f087348 */ /* 0x000fea0003c00000 */
[----:B------:R0:W1:Y:S02]  /*36290*/  SHFL.IDX P6, R14, R13, R12, R11 ;  /* 0x0000000c0d0e7389 */ /* 0x00006400000c000b */
[----:B01----:R-:W-:Y:S01]  /*362a0*/  ENDCOLLECTIVE ;  /* 0x000000000000791b */ /* 0x003fe20003800000 */
.L_x_6117:
[----:B------:R-:W-:Y:S01]  /*362b0*/  IMAD.MOV.U32 R3, RZ, RZ, R14 ;  /* 0x000000ffff037224 */ /* 0x000fe200078e000e */
[----:B------:R-:W-:Y:S06]  /*362c0*/  BRA `(.L_x_6118) ;  /* 0xffffff8400307947 */ /* 0x000fec000383ffff */
.L_x_5847:
[----:B------:R-:W-:Y:S01]  /*362d0*/  BSSY B0, `(.L_x_6119) ;  /* 0x0000008000007945 */ /* 0x000fe20003800000 */
[----:B------:R-:W-:Y:S02]  /*362e0*/  IMAD.MOV.U32 R13, RZ, RZ, R2 ;  /* 0x000000ffff0d7224 */ /* 0x000fe400078e0002 */
[----:B------:R-:W-:Y:S02]  /*362f0*/  IMAD.MOV.U32 R12, RZ, RZ, 0x1 ;  /* 0x00000001ff0c7424 */ /* 0x000fe400078e00ff */
[----:B------:R-:W-:Y:S02]  /*36300*/  IMAD.MOV.U32 R11, RZ, RZ, RZ ;  /* 0x000000ffff0b7224 */ /* 0x000fe400078e00ff */
[----:B------:R-:W-:-:S07]  /*36310*/  IMAD.MOV.U32 R15, RZ, RZ, -0x1 ;  /* 0xffffffffff0f7424 */ /* 0x000fce00078e00ff */
[----:B------:R-:W-:Y:S05]  /*36320*/  WARPSYNC.COLLECTIVE R15, `(.L_x_6120) ;  /* 0x000000000f087348 */ /* 0x000fea0003c00000 */
[----:B------:R0:W1:Y:S02]  /*36330*/  SHFL.UP P6, R14, R13, R12, R11 ;  /* 0x0400000c0d0e7389 */ /* 0x00006400000c000b */
[----:B01----:R-:W-:Y:S01]  /*36340*/  ENDCOLLECTIVE ;  /* 0x000000000000791b */ /* 0x003fe20003800000 */
.L_x_6120:
[----:B------:R-:W-:Y:S05]  /*36350*/  BSYNC B0 ;  /* 0x0000000000007941 */ /* 0x000fea0003800000 */
.L_x_6119:
[----:B------:R-:W-:Y:S02]  /*36360*/  IMAD.MOV.U32 R3, RZ, RZ, R14 ;  /* 0x000000ffff037224 */ /* 0x000fe400078e000e */
[----:B------:R-:W-:Y:S02]  /*36370*/  IMAD.MOV.U32 R12, RZ, RZ, 0x2 ;  /* 0x00000002ff0c7424 */ /* 0x000fe400078e00ff */
[----:B------:R-:W-:Y:S01]  /*36380*/  IMAD.MOV.U32 R11, RZ, RZ, RZ ;  /* 0x000000ffff0b7224 */ /* 0x000fe200078e00ff */
[----:B------:R-:W-:Y:S01]  /*36390*/  SEL R3, R3, RZ, P1 ;  /* 0x000000ff03037207 */ /* 0x000fe20000800000 */
[----:B------:R-:W-:-:S04]  /*363a0*/  IMAD.MOV.U32 R15, RZ, RZ, -0x1 ;  /* 0xffffffffff0f7424 */ /* 0x000fc800078e00ff */
[----:B------:R-:W-:-:S04]  /*363b0*/  IMAD.IADD R2, R2, 0x1, R3 ;  /* 0x0000000102027824 */ /* 0x000fc800078e0203 */
[----:B------:R-:W-:-:S07]  /*363c0*/  IMAD.MOV.U32 R13, RZ, RZ, R2 ;  /* 0x000000ffff0d7224 */ /* 0x000fce00078e0002 */
[----:B------:R-:W-:Y:S05]  /*363d0*/  WARPSYNC.COLLECTIVE R15, `(.L_x_6121) ;  /* 0x000000000f087348 */ /* 0x000fea0003c00000 */
[----:B------:R0:W1:Y:S02]  /*363e0*/  SHFL.UP P6, R14, R13, R12, R11 ;  /* 0x0400000c0d0e7389 */ /* 0x00006400000c000b */
[----:B01----:R-:W-:Y:S01]  /*363f0*/  ENDCOLLECTIVE ;  /* 0x000000000000791b */ /* 0x003fe20003800000 */
.L_x_6121:
        /* <DEDUP_REMOVED lines=8> */
.L_x_6122:
        /* <DEDUP_REMOVED lines=8> */
.L_x_6123:
        /* <DEDUP_REMOVED lines=8> */
.L_x_6124:
        /* <DEDUP_REMOVED lines=9> */
.L_x_6125:
[----:B------:R-:W-:Y:S01]  /*36610*/  IMAD.MOV.U32 R3, RZ, RZ, R14 ;  /* 0x000000ffff037224 */ /* 0x000fe200078e000e */
[----:B------:R-:W-:Y:S06]  /*36620*/  BRA `(.L_x_6126) ;  /* 0xffffff8000fc7947 */ /* 0x000fec000383ffff */
.L_x_5849:
[----:B------:R-:W-:Y:S01]  /*36630*/  BSSY B0, `(.L_x_6127) ;  /* 0x0000006000007945 */ /* 0x000fe20003800000 */
[----:B------:R-:W-:Y:S01]  /*36640*/  PLOP3.LUT P6, PT, P6, PT, PT, 0x8, 0x0 ;  /* 0x000000000000781c */ /* 0x000fe200037ce170 */
[----:B------:R-:W-:-:S12]  /*36650*/  IMAD.MOV.U32 R15, RZ, RZ, -0x1 ;  /* 0xffffffffff0f7424 */ /* 0x000fd800078e00ff */
[----:B0-----:R-:W-:Y:S05]  /*36660*/  WARPSYNC.COLLECTIVE R15, `(.L_x_6128) ;  /* 0x000000000f087348 */ /* 0x001fea0003c00000 */
[----:B------:R-:W-:Y:S01]  /*36670*/  VOTE.ANY R14, PT, P6 ;  /* 0x00000000000e7806 */ /* 0x000fe200030e0100 */
[----:B0-----:R-:W-:Y:S06]  /*36680*/  ENDCOLLECTIVE ;  /* 0x000000000000791b */ /* 0x001fec0003800000 */
.L_x_6128:
[----:B------:R-:W-:Y:S05]  /*36690*/  BSYNC B0 ;  /* 0x0000000000007941 */ /* 0x000fea0003800000 */
.L_x_6127:
        /* <DEDUP_REMOVED lines=10> */
.L_x_6129:
[----:B------:R-:W-:Y:S02]  /*36740*/  IMAD.MOV.U32 R13, RZ, RZ, R5 ;  /* 0x000000ffff0d7224 */ /* 0x000fe400078e0005 */
[----:B------:R-:W-:-:S07]  /*36750*/  IMAD.MOV.U32 R17, RZ, RZ, R14 ;  /* 0x000000ffff117224 */ /* 0x000fce00078e000e */
[----:B------:R-:W-:Y:S05]  /*36760*/  WARPSYNC.COLLECTIVE R15, `(.L_x_6130) ;  /* 0x000000000f087348 */ /* 0x000fea0003c00000 */
[----:B------:R0:W1:Y:S02]  /*36770*/  SHFL.IDX P6, R14, R13, R12, R11 ;  /* 0x0000000c0d0e7389 */ /* 0x00006400000c000b */
[----:B01----:R-:W-:Y:S01]  /*36780*/  ENDCOLLECTIVE ;  /* 0x000000000000791b */ /* 0x003fe20003800000 */
.L_x_6130:
[----:B------:R-:W-:Y:S01]  /*36790*/  IMAD.MOV.U32 R5, RZ, RZ, R14 ;  /* 0x000000ffff057224 */ /* 0x000fe200078e000e */
[----:B------:R-:W-:Y:S06]  /*367a0*/  BRA `(.L_x_6131) ;  /* 0xffffff8000dc7947 */ /* 0x000fec000383ffff */
.L_x_5851:
[----:B------:R-:W-:Y:S01]  /*367b0*/  BSSY B0, `(.L_x_6132) ;  /* 0x0000008000007945 */ /* 0x000fe20003800000 */
[----:B------:R-:W-:Y:S02]  /*367c0*/  IMAD.MOV.U32 R13, RZ, RZ, R2 ;  /* 0x000000ffff0d7224 */ /* 0x000fe400078e0002 */
[----:B------:R-:W-:Y:S02]  /*367d0*/  IMAD.MOV.U32 R12, RZ, RZ, R7 ;  /* 0x000000ffff0c7224 */ /* 0x000fe400078e0007 */
[----:B------:R-:W-:Y:S02]  /*367e0*/  IMAD.MOV.U32 R11, RZ, RZ, 0x1f ;  /* 0x0000001fff0b7424 */ /* 0x000fe400078e00ff */
[----:B------:R-:W-:-:S07]  /*367f0*/  IMAD.MOV.U32 R15, RZ, RZ, -0x1 ;  /* 0xffffffffff0f7424 */ /* 0x000fce00078e00ff */
[----:B0-23--:R-:W-:Y:S05]  /*36800*/  WARPSYNC.COLLECTIVE R15, `(.L_x_6133) ;  /* 0x000000000f087348 */ /* 0x00dfea0003c00000 */
[----:B------:R1:W4:Y:S02]  /*36810*/  SHFL.IDX P6, R14, R13, R12, R11 ;  /* 0x0000000c0d0e7389 */ /* 0x00032400000c000b */
[----:B01234-:R-:W-:Y:S01]  /*36820*/  ENDCOLLECTIVE ;  /* 0x000000000000791b */ /* 0x01ffe20003800000 */
.L_x_6133:
[----:B------:R-:W-:Y:S05]  /*36830*/  BSYNC B0 ;  /* 0x0000000000007941 */ /* 0x000fea0003800000 */
.L_x_6132:
[----:B------:R-:W-:Y:S01]  /*36840*/  IMAD.MOV.U32 R16, RZ, RZ, R14 ;  /* 0x000000ffff107224 */ /* 0x000fe200078e000e */
[----:B------:R-:W-:Y:S06]  /*36850*/  BRA `(.L_x_5850) ;  /* 0xffffff8000c87947 */ /* 0x000fec000383ffff */
.L_x_5857:
[----:B0-----:R0:W1:Y:S02]  /*36860*/  SYNCS.PHASECHK.TRANS64.TRYWAIT P0, [R4+URZ+0x2a820], R0 ;  /* 0x02a82000040075a7 */ /* 0x001064000800017f */
[----:B-1----:R-:W-:Y:S05]  /*36870*/  @!P0 NANOSLEEP.SYNCS 0x989680 ;  /* 0x009896800000895d */ /* 0x002fea0003900000 */
[----:B------:R-:W1:Y:S02]  /*36880*/  @!P0 SYNCS.PHASECHK.TRANS64 P0, [R4+URZ+0x2a820], R0 ;  /* 0x02a82000040085a7 */ /* 0x000e64000800007f */
[----:B-1----:R-:W-:Y:S05]  /*36890*/  @!P0 BRA `(.L_x_5857) ;  /* 0xfffffffc00f08947 */ /* 0x002fea000383ffff */
[----:B------:R-:W-:Y:S05]  /*368a0*/  BRA `(.L_x_6134) ;  /* 0xffffff8c00287947 */ /* 0x000fea000383ffff */
.L_x_5858:
        /* <DEDUP_REMOVED lines=11> */
.L_x_6136:
[----:B------:R-:W-:Y:S05]  /*36960*/  BSYNC B0 ;  /* 0x0000000000007941 */ /* 0x000fea0003800000 */
.L_x_6135:
[----:B------:R-:W-:Y:S05]  /*36970*/  BRA `(.L_x_6137) ;  /* 0xffffff8c00107947 */ /* 0x000fea000383ffff */
.L_x_5859:
[----:B------:R-:W-:Y:S01]  /*36980*/  BSSY B0, `(.L_x_6138) ;  /* 0x0000006000007945 */ /* 0x000fe20003800000 */
[----:B------:R-:W-:-:S07]  /*36990*/  IMAD.MOV.U32 R15, RZ, RZ, -0x1 ;  /* 0xffffffffff0f7424 */ /* 0x000fce00078e00ff */
[----:B0-----:R-:W-:Y:S05]  /*369a0*/  WARPSYNC.COLLECTIVE R15, `(.L_x_6139) ;  /* 0x000000000f0c7348 */ /* 0x001fea0003c00000 */
[----:B------:R-:W-:Y:S02]  /*369b0*/  ELECT P6, UR62, PT ;  /* 0x00000000003e782f */ /* 0x000fe400038c0000 */
[----:B------:R-:W-:Y:S01]  /*369c0*/  MOV R14, UR62 ;  /* 0x0000003e000e7c02 */ /* 0x000fe20008000f00 */
[----:B0-----:R-:W-:Y:S10]  /*369d0*/  ENDCOLLECTIVE ;  /* 0x000000000000791b */ /* 0x001ff40003800000 */
.L_x_6139:
[----:B------:R-:W-:Y:S05]  /*369e0*/  BSYNC B0 ;  /* 0x0000000000007941 */ /* 0x000fea0003800000 */
.L_x_6138:
[----:B------:R-:W-:Y:S05]  /*369f0*/  BRA `(.L_x_6140) ;  /* 0xffffff8c00047947 */ /* 0x000fea000383ffff */
.L_x_5861:
[----:B0-----:R0:W1:Y:S02]  /*36a00*/  SYNCS.PHASECHK.TRANS64.TRYWAIT P1, [R5+URZ+0x2a840], R0 ;  /* 0x02a84000050075a7 */ /* 0x001064000802017f */
[----:B-1----:R-:W-:Y:S05]  /*36a10*/  @!P1 NANOSLEEP.SYNCS 0x989680 ;  /* 0x009896800000995d */ /* 0x002fea0003900000 */
[----:B------:R-:W1:Y:S02]  /*36a20*/  @!P1 SYNCS.PHASECHK.TRANS64 P1, [R5+URZ+0x2a840], R0 ;  /* 0x02a84000050095a7 */ /* 0x000e64000802007f */
[----:B-1----:R-:W-:Y:S05]  /*36a30*/  @!P1 BRA `(.L_x_5861) ;  /* 0xfffffffc00f09947 */ /* 0x002fea000383ffff */
[----:B------:R-:W-:Y:S05]  /*36a40*/  BRA `(.L_x_6141) ;  /* 0xffffff8c00247947 */ /* 0x000fea000383ffff */
.L_x_5863:
[----:B-1----:R1:W2:Y:S02]  /*36a50*/  SYNCS.PHASECHK.TRANS64.TRYWAIT P1, [R25+URZ+0x2a840], R2 ;  /* 0x02a84002190075a7 */ /* 0x0022a4000802017f */
[----:B--2---:R-:W-:Y:S05]  /*36a60*/  @!P1 NANOSLEEP.SYNCS 0x989680 ;  /* 0x009896800000995d */ /* 0x004fea0003900000 */
[----:B------:R-:W2:Y:S02]  /*36a70*/  @!P1 SYNCS.PHASECHK.TRANS64 P1, [R25+URZ+0x2a840], R2 ;  /* 0x02a84002190095a7 */ /* 0x000ea4000802007f */
[----:B--2---:R-:W-:Y:S05]  /*36a80*/  @!P1 BRA `(.L_x_5863) ;  /* 0xfffffffc00f09947 */ /* 0x004fea000383ffff */
[----:B------:R-:W-:Y:S05]  /*36a90*/  BRA `(.L_x_6142) ;  /* 0xffffff8c00307947 */ /* 0x000fea000383ffff */
.L_x_5865:
[----:B--2---:R2:W3:Y:S02]  /*36aa0*/  SYNCS.PHASECHK.TRANS64.TRYWAIT P1, [R5+URZ+0x2a860], R0 ;  /* 0x02a86000050075a7 */ /* 0x0044e4000802017f */
[----:B---3--:R-:W-:Y:S05]  /*36ab0*/  @!P1 NANOSLEEP.SYNCS 0x989680 ;  /* 0x009896800000995d */ /* 0x008fea0003900000 */
[----:B------:R-:W3:Y:S02]  /*36ac0*/  @!P1 SYNCS.PHASECHK.TRANS64 P1, [R5+URZ+0x2a860], R0 ;  /* 0x02a86000050095a7 */ /* 0x000ee4000802007f */
[----:B---3--:R-:W-:Y:S05]  /*36ad0*/  @!P1 BRA `(.L_x_5865) ;  /* 0xfffffffc00f09947 */ /* 0x008fea000383ffff */
[----:B------:R-:W-:Y:S05]  /*36ae0*/  BRA `(.L_x_6143) ;  /* 0xffffff8c002c7947 */ /* 0x000fea000383ffff */
.L_x_5867:
[----:B---3--:R3:W4:Y:S02]  /*36af0*/  SYNCS.PHASECHK.TRANS64.TRYWAIT P1, [R25+URZ+0x2a860], R2 ;  /* 0x02a86002190075a7 */ /* 0x008724000802017f */
[----:B----4-:R-:W-:Y:S05]  /*36b00*/  @!P1 NANOSLEEP.SYNCS 0x989680 ;  /* 0x009896800000995d */ /* 0x010fea0003900000 */
[----:B------:R-:W4:Y:S02]  /*36b10*/  @!P1 SYNCS.PHASECHK.TRANS64 P1, [R25+URZ+0x2a860], R2 ;  /* 0x02a86002190095a7 */ /* 0x000f24000802007f */
[----:B----4-:R-:W-:Y:S05]  /*36b20*/  @!P1 BRA `(.L_x_5867) ;  /* 0xfffffffc00f09947 */ /* 0x010fea000383ffff */
[----:B------:R-:W-:Y:S05]  /*36b30*/  BRA `(.L_x_6144) ;  /* 0xffffff8c00287947 */ /* 0x000fea000383ffff */
.L_x_5869:
[----:B----4-:R4:W0:Y:S02]  /*36b40*/  SYNCS.PHASECHK.TRANS64.TRYWAIT P1, [R5+URZ+0x2a880], R0 ;  /* 0x02a88000050075a7 */ /* 0x010824000802017f */
[----:B0-----:R-:W-:Y:S05]  /*36b50*/  @!P1 NANOSLEEP.SYNCS 0x989680 ;  /* 0x009896800000995d */ /* 0x001fea0003900000 */
[----:B------:R-:W0:Y:S02]  /*36b60*/  @!P1 SYNCS.PHASECHK.TRANS64 P1, [R5+URZ+0x2a880], R0 ;  /* 0x02a88000050095a7 */ /* 0x000e24000802007f */
[----:B0-----:R-:W-:Y:S05]  /*36b70*/  @!P1 BRA `(.L_x_5869) ;  /* 0xfffffffc00f09947 */ /* 0x001fea000383ffff */
[----:B------:R-:W-:Y:S05]  /*36b80*/  BRA `(.L_x_6145) ;  /* 0xffffff8c00247947 */ /* 0x000fea000383ffff */
.L_x_6146:
        /* <DEDUP_REMOVED lines=15> */
.L_x_16280:


//--------------------- .text._ZN7cutlass13device_kernelIN5flash11enable_sm90INS1_16FlashAttnFwdSm90INS1_25CollectiveMainloopFwdSm90ILi2EN4cute5tupleIJNS5_1CILi1EEES8_S8_EEENS6_IJNS7_ILi128EEENS7_ILi160EEENS7_ILi192EEEEEELi192ENS_12float_e4m3_tEfNS_4arch4Sm90ELb1ELb0ELb1ELb0ELb1ELb0ELb0ELb1ELb1ELb1ELb1ELb0EEENS1_21CollectiveEpilogueFwdINS6_IJSA_SC_SB_EEES9_NS_10bfloat16_tESG_Li256ELb0ELb1ELb1ELb1EEENS1_19SingleTileSchedulerILb0ELb1ELb1ELi128EEEEEEEEEvNT_6ParamsE --------------------------
	.section	.text._ZN7cutlass13device_kernelIN5flash11enable_sm90INS1_16FlashAttnFwdSm90INS1_25CollectiveMainloopFwdSm90ILi2EN4cute5tupleIJNS5_1CILi1EEES8_S8_EEENS6_IJNS7_ILi128EEENS7_ILi160EEENS7_ILi192EEEEEELi192ENS_12float_e4m3_tEfNS_4arch4Sm90ELb1ELb0ELb1ELb0ELb1ELb0ELb0ELb1ELb1ELb1ELb1ELb0EEENS1_21CollectiveEpilogueFwdINS6_IJSA_SC_SB_EEES9_NS_10bfloat16_tESG_Li256ELb0ELb1ELb1ELb1EEENS1_19SingleTileSchedulerILb0ELb1ELb1ELi128EEEEEEEEEvNT_6ParamsE,"ax",@progbits
	.align	128
.text._ZN7cutlass13device_kernelIN5flash11enable_sm90INS1_16FlashAttnFwdSm90INS1_25CollectiveMainloopFwdSm90ILi2EN4cute5tupleIJNS5_1CILi1EEES8_S8_EEENS6_IJNS7_ILi128EEENS7_ILi160EEENS7_ILi192EEEEEELi192ENS_12float_e4m3_tEfNS_4arch4Sm90ELb1ELb0ELb1ELb0ELb1ELb0ELb0ELb1ELb1ELb1ELb1ELb0EEENS1_21CollectiveEpilogueFwdINS6_IJSA_SC_SB_EEES9_NS_10bfloat16_tESG_Li256ELb0ELb1ELb1ELb1EEENS1_19SingleTileSchedulerILb0ELb1ELb1ELi128EEEEEEEEEvNT_6ParamsE:
        .type           _ZN7cutlass13device_kernelIN5flash11enable_sm90INS1_16FlashAttnFwdSm90INS1_25CollectiveMainloopFwdSm90ILi2EN4cute5tupleIJNS5_1CILi1EEES8_S8_EEENS6_IJNS7_ILi128EEENS7_ILi160EEENS7_ILi192EEEEEELi192ENS_12float_e4m3_tEfNS_4arch4Sm90ELb1ELb0ELb1ELb0ELb1ELb0ELb0ELb1ELb1ELb1ELb1ELb0EEENS1_21CollectiveEpilogueFwdINS6_IJSA_SC_SB_EEES9_NS_10bfloat16_tESG_Li256ELb0ELb1ELb1ELb1EEENS1_19SingleTileSchedulerILb0ELb1ELb1ELi128EEEEEEEEEvNT_6ParamsE,@function
        .size           _ZN7cutlass13device_kernelIN5flash11enable_sm90INS1_16FlashAttnFwdSm90INS1_25CollectiveMainloopFwdSm90ILi2EN4cute5tupleIJNS5_1CILi1EEES8_S8_EEENS6_IJNS7_ILi128EEENS7_ILi160EEENS7_ILi192EEEEEELi192ENS_12float_e4m3_tEfNS_4arch4Sm90ELb1ELb0ELb1ELb0ELb1ELb0ELb0ELb1ELb1ELb1ELb1ELb0EEENS1_21CollectiveEpilogueFwdINS6_IJSA_SC_SB_EEES9_NS_10bfloat16_tESG_Li256ELb0ELb1ELb1ELb1EEENS1_19SingleTileSchedulerILb0ELb1ELb1ELi128EEEEEEEEEvNT_6ParamsE,(.L_x_16281 - _ZN7cutlass13device_kernelIN5flash11enable_sm90INS1_16FlashAttnFwdSm90INS1_25CollectiveMainloopFwdSm90ILi2EN4cute5tupleIJNS5_1CILi1EEES8_S8_EEENS6_IJNS7_ILi128EEENS7_ILi160EEENS7_ILi192EEEEEELi192ENS_12float_e4m3_tEfNS_4arch4Sm90ELb1ELb0ELb1ELb0ELb1ELb0ELb0ELb1ELb1ELb1ELb1ELb0EEENS1_21CollectiveEpilogueFwdINS6_IJSA_SC_SB_EEES9_NS_10bfloat16_tESG_Li256ELb0ELb1ELb1ELb1EEENS1_19SingleTileSchedulerILb0ELb1ELb1ELi128EEEEEEEEEvNT_6ParamsE)
        .other          _ZN7cutlass13device_kernelIN5flash11enable_sm90INS1_16FlashAttnFwdSm90INS1_25CollectiveMainloopFwdSm90ILi2EN4cute5tupleIJNS5_1CILi1EEES8_S8_EEENS6_IJNS7_ILi128EEENS7_ILi160EEENS7_ILi192EEEEEELi192ENS_12float_e4m3_tEfNS_4arch4Sm90ELb1ELb0ELb1ELb0ELb1ELb0ELb0ELb1ELb1ELb1ELb1ELb0EEENS1_21CollectiveEpilogueFwdINS6_IJSA_SC_SB_EEES9_NS_10bfloat16_tESG_Li256ELb0ELb1ELb1ELb1EEENS1_19SingleTileSchedulerILb0ELb1ELb1ELi128EEEEEEEEEvNT_6ParamsE,@"STO_CUDA_ENTRY STV_DEFAULT"
_ZN7cutlass13device_kernelIN5flash11enable_sm90INS1_16FlashAttnFwdSm90INS1_25CollectiveMainloopFwdSm90ILi2EN4cute5tupleIJNS5_1CILi1EEES8_S8_EEENS6_IJNS7_ILi128EEENS7_ILi160EEENS7_ILi192EEEEEELi192ENS_12float_e4m3_tEfNS_4arch4Sm90ELb1ELb0ELb1ELb0ELb1ELb0ELb0ELb1ELb1ELb1ELb1ELb0EEENS1_21CollectiveEpilogueFwdINS6_IJSA_SC_SB_EEES9_NS_10bfloat16_tESG_Li256ELb0ELb1ELb1ELb1EEENS1_19SingleTileSchedulerILb0ELb1ELb1ELi128EEEEEEEEEvNT_6ParamsE:
        /* <DEDUP_REMOVED lines=45> */
.L_x_6147:
        /* <DEDUP_REMOVED lines=22> */
.L_x_6148:
        /* <DEDUP_REMOVED lines=18> */
.L_x_6149:
        /* <DEDUP_REMOVED lines=22> */
.L_x_6150:
        /* <DEDUP_REMOVED lines=23> */
.L_x_6151:
[----:B------:R-:W-:Y:S01]  /*0820*/  UISETP.NE.AND UP0, UPT, UR9, URZ, UPT ;  /* 0x0000003f0900728c */ /* 0x000fe2000bf05270 */
[----:B------:R-:W-:Y:S01]  /*0830*/  NOP ;  /* 0x0000000000007918 */ /* 0x000fe20000000000 */
[----:B-1----:R-:W-:Y:S01]  /*0840*/  UMOV UR4, 0x1 ;  /* 0x0000000100047882 */ /* 0x002fe20000000000 */
[----:B------:R-:W-:Y:S01]  /*0850*/  ULDC.64 UR36, c[0x0][0x208] ;  /* 0x0000820000247ab9 */ /* 0x000fe20000000a00 */
[----:B------:R-:W-:Y:S01]  /*0860*/  USEL UR4, UR4, 0x2, !UP0 ;  /* 0x0000000204047887 */ /* 0x000fe2000c000000 */
[----:B------:R-:W-:Y:S01]  /*0870*/  BSSY B6, `(.L_x_6152) ;  /* 0x000166c000067945 */ /* 0x000fe20003800000 */
[----:B0-234-:R-:W-:Y:S01]  /*0880*/  BAR.SYNC.DEFER_BLOCKING 0x0 ;  /* 0x0000000000007b1d */ /* 0x01dfe20000010000 */
[----:B------:R-:W-:-:S03]  /*0890*/  PLOP3.LUT P0, PT, PT, PT, UP0, 0x80, 0x0 ;  /* 0x000000000000781c */ /* 0x000fc60003f0f008 */
[----:B------:R-:W-:-:S05]  /*08a0*/  IMAD.U32 R2, RZ, RZ, UR4 ;  /* 0x00000004ff027e24 */ /* 0x000fca000f8e00ff */
[----:B------:R0:W-:Y:S05]  /*08b0*/  STL [R1+0x10], R2 ;  /* 0x0000100201007387 */ /* 0x0001ea0000100800 */
[----:B------:R-:W-:Y:S05]  /*08c0*/  @!P0 BRA `(.L_x_6153) ;  /* 0x0000011000388947 */ /* 0x000fea0003800000 */
.L_x_6154:
[----:B------:R-:W-:-:S08]  /*08d0*/  NOP ;  /* 0x0000000000007918 */ /* 0x000fd00000000000 */
[----:B------:R-:W1:Y:S02]  /*08e0*/  USETMAXREG.TRY_ALLOC.CTAPOOL UP0, 0xe8 ;  /* 0x000000e8000079c8 */ /* 0x000e640008000600 */
[----:B-1----:R-:W-:-:S13]  /*08f0*/  PLOP3.LUT P0, PT, PT, PT, UP0, 0x80, 0x0 ;  /* 0x000000000000781c */ /* 0x002fda0003f0f008 */
[----:B------:R-:W-:Y:S05]  /*0900*/  @!P0 BRA `(.L_x_6154) ;  /* 0xfffffffc00f08947 */ /* 0x000fea000383ffff */
[----:B------:R-:W1:Y:S01]  /*0910*/  S2UR UR6, SR_CTAID.Y ;  /* 0x00000000000679c3 */ /* 0x000e620000002600 */
[----:B------:R-:W-:Y:S01]  /*0920*/  LOP3.LUT R0, R23, 0xffffff80, RZ, 0xc0, !PT ;  /* 0xffffff8017007812 */ /* 0x000fe200078ec0ff */
[----:B------:R-:W-:Y:S02]  /*0930*/  ULDC UR7, c[0x0][0xc50] ;  /* 0x0003140000077ab9 */ /* 0x000fe40000000800 */
[----:B------:R-:W-:-:S04]  /*0940*/  UISETP.NE.AND UP0, UPT, UR7, 0x1, UPT ;  /* 0x000000010700788c */ /* 0x000fc8000bf05270 */
[----:B------:R-:W-:Y:S08]  /*0950*/  BAR.ARV 0x8, 0x180 ;  /* 0x0206000000007b1d */ /* 0x000ff00000002000 */
[----:B------:R-:W2:Y:S01]  /*0960*/  S2UR UR9, SR_CTAID.Z ;  /* 0x00000000000979c3 */ /* 0x000ea20000002700 */
[----:B------:R-:W-:Y:S01]  /*0970*/  ISETP.NE.AND P0, PT, R0, 0x80, PT ;  /* 0x000000800000780c */ /* 0x000fe20003f05270 */
[----:B------:R-:W-:Y:S01]  /*0980*/  @UP0 ULDC UR4, c[0x0][0xc54] ;  /* 0x0003150000040ab9 */ /* 0x000fe20000000800 */
[----:B------:R-:W-:Y:S01]  /*0990*/  @UP0 ULDC UR8, c[0x0][0xc58] ;  /* 0x0003160000080ab9 */ /* 0x000fe20000000800 */
[----:B-1----:R-:W-:-:S10]  /*09a0*/  UIMAD.WIDE.U32 UR4, UR6, UR4, URZ ;  /* 0x00000004060472a5 */ /* 0x002fd4000f8e003f */
[----:B------:R-:W-:Y:S06]  /*09b0*/  @!P0 BAR.ARV 0x9, 0x100 ;  /* 0x0244000000008b1d */ /* 0x000fec0000002000 */
[----:B------:R-:W-:Y:S01]  /*09c0*/  UMOV UR57, UR6 ;  /* 0x0000000600397c82 */ /* 0x000fe20008000000 */
[----:B------:R-:W-:Y:S01]  /*09d0*/  @UP0 USHF.R.U32.HI UR57, URZ, UR8, UR5 ;  /* 0x000000083f390299 */ /* 0x000fe20008011605 */
[----:B--2---:R-:W-:-:S03]  /*09e0*/  ISETP.LE.AND P0, PT, RZ, UR9, PT ;  /* 0x00000009ff007c0c */ /* 0x004fc6000bf03270 */
[----:B------:R-:W-:-:S04]  /*09f0*/  UIADD3 UR4, -UR57, URZ, URZ ;  /* 0x0000003f39047290 */ /* 0x000fc8000fffe13f */
[----:B------:R-:W-:-:S06]  /*0a00*/  UIMAD UR58, UR7, UR4, UR6 ;  /* 0x00000004073a72a4 */ /* 0x000fcc000f8e0206 */
[----:B------:R-:W-:Y:S06]  /*0a10*/  @!P0 BRA `(.L_x_6155) ;  /* 0x0000016400448947 */ /* 0x000fec0003800000 */
[----:B------:R-:W1:Y:S01]  /*0a20*/  S2UR UR39, SR_CTAID.X ;  /* 0x00000000002779c3 */ /* 0x000e620000002500 */
        /* <DEDUP_REMOVED lines=15> */
[----:B-1----:R-:W-:-:S02]  /*0b20*/  USHF.L.U32 UR39, UR39, 0x7, URZ ;  /* 0x0000000727277899 */ /* 0x002fc4000800063f */
[----:B------:R-:W-:Y:S02]  /*0b30*/  ULOP3.LUT UR58, UR58, 0xffff, URZ, 0xc0, !UPT ;  /* 0x0000ffff3a3a7892 */ /* 0x000fe4000f8ec03f */
[----:B------:R-:W-:Y:S02]  /*0b40*/  @UP1 UIADD3 UR4, UR39, 0x7f, URZ ;  /* 0x0000007f27041890 */ /* 0x000fe4000fffe03f */
[----:B------:R-:W-:Y:S02]  /*0b50*/  UIADD3 UR6, UR39, 0x7f, URZ ;  /* 0x0000007f27067890 */ /* 0x000fe4000fffe03f */
[----:B------:R-:W-:Y:S02]  /*0b60*/  UIMAD.WIDE.U32 UR4, UR4, UR5, URZ ;  /* 0x00000005040472a5 */ /* 0x000fe4000f8e003f */
[----:B------:R-:W-:Y:S02]  /*0b70*/  UIMAD UR4, UR55, UR41, 0x9f ;  /* 0x0000009f370474a4 */ /* 0x000fe4000f8e0229 */
[----:B------:R-:W-:-:S02]  /*0b80*/  @UP1 USHF.R.U32.HI UR6, URZ, UR8, UR5 ;  /* 0x000000083f061299 */ /* 0x000fc40008011605 */
[----:B------:R-:W-:Y:S02]  /*0b90*/  UIMAD.WIDE UR4, UR4, 0x66666667, URZ ;  /* 0x66666667040478a5 */ /* 0x000fe4000f8e023f */
[----:B------:R-:W-:Y:S02]  /*0ba0*/  UIADD3 UR6, UR7, UR6, URZ ;  /* 0x0000000607067290 */ /* 0x000fe4000fffe03f */
[----:B------:R-:W-:Y:S02]  /*0bb0*/  USHF.R.U32.HI UR4, URZ, 0x1f, UR5 ;  /* 0x0000001f3f047899 */ /* 0x000fe40008011605 */
[----:B------:R-:W-:Y:S02]  /*0bc0*/  UIMAD.WIDE UR6, UR6, 0x66666667, URZ ;  /* 0x66666667060678a5 */ /* 0x000fe4000f8e023f */
[----:B------:R-:W-:Y:S02]  /*0bd0*/  ULEA.HI.SX32 UR4, UR5, UR4, 0x1a ;  /* 0x0000000405047291 */ /* 0x000fe4000f8fd23f */
[----:B------:R-:W-:-:S04]  /*0be0*/  USHF.R.U32.HI UR6, URZ, 0x1f, UR7 ;  /* 0x0000001f3f067899 */ /* 0x000fc80008011607 */
[----:B------:R-:W-:-:S04]  /*0bf0*/  ULEA.HI.SX32 UR6, UR7, UR6, 0x1a ;  /* 0x0000000607067291 */ /* 0x000fc8000f8fd23f */
[----:B------:R-:W-:-:S04]  /*0c00*/  UISETP.LT.AND UP0, UPT, UR4, UR6, UPT ;  /* 0x000000060400728c */ /* 0x000fc8000bf01270 */
[----:B------:R-:W-:Y:S02]  /*0c10*/  USEL UR9, UR4, UR6, UP0 ;  /* 0x0000000604097287 */ /* 0x000fe40008000000 */
[----:B------:R-:W-:Y:S02]  /*0c20*/  UISETP.NE.AND UP0, UPT, UR10, URZ, UPT ;  /* 0x0000003f0a00728c */ /* 0x000fe4000bf05270 */
[----:B------:R-:W-:Y:S01]  /*0c30*/  UISETP.GE.AND UP1, UPT, UR9, 0x1, UPT ;  /* 0x000000010900788c */ /* 0x000fe2000bf26270 */
[----:B------:R-:W-:-:S05]  /*0c40*/  UMOV UR4, URZ ;  /* 0x0000003f00047c82 */ /* 0x000fca0008000000 */
        /* <DEDUP_REMOVED lines=14> */
[----:B------:R-:W1:Y:S08]  /*0d30*/  I2F.RP R0, UR11 ;  /* 0x0000000b00007d06 */ /* 0x000e700008209400 */
[----:B-1----:R-:W0:Y:S02]  /*0d40*/  MUFU.RCP R0, R0 ;  /* 0x0000000000007308 */ /* 0x002e240000001000 */
        /* <DEDUP_REMOVED lines=20> */
.L_x_6156:
[----:B------:R-:W-:Y:S01]  /*0e90*/  UIMAD UR58, UR58, UR4, URZ ;  /* 0x000000043a3a72a4 */ /* 0x000fe2000f8e023f */
[----:B------:R-:W-:Y:S01]  /*0ea0*/  IMAD.U32 R0, RZ, RZ, UR9 ;  /* 0x00000009ff007e24 */ /* 0x000fe2000f8e00ff */
[----:B------:R-:W1:Y:S01]  /*0eb0*/  S2UR UR5, SR_CTAID.Z ;  /* 0x00000000000579c3 */ /* 0x000e620000002700 */
[----:B------:R-:W-:Y:S01]  /*0ec0*/  IMAD.U32 R3, RZ, RZ, UR4 ;  /* 0x00000004ff037e24 */ /* 0x000fe2000f8e00ff */
[----:B------:R-:W-:Y:S01]  /*0ed0*/  UIMAD UR41, UR55, UR41, URZ ;  /* 0x00000029372972a4 */ /* 0x000fe2000f8e023f */
[----:B------:R-:W-:Y:S01]  /*0ee0*/  VIADD R23, R23, 0xffffff80 ;  /* 0xffffff8017177836 */ /* 0x000fe20000000000 */
[----:B------:R-:W-:Y:S02]  /*0ef0*/  PLOP3.LUT P0, PT, PT, PT, PT, 0x80, 0x0 ;  /* 0x000000000000781c */ /* 0x000fe40003f0f070 */
[----:B------:R-:W-:Y:S02]  /*0f00*/  CS2R R12, SRZ ;  /* 0x00000000000c7805 */ /* 0x000fe4000001ff00 */
[----:B------:R-:W-:Y:S01]  /*0f10*/  VIADDMNMX R0, R3, UR58, R0, PT ;  /* 0x0000003a03007c46 */ /* 0x000fe2000b800100 */
[----:B0-----:R-:W-:Y:S01]  /*0f20*/  IMAD.MOV.U32 R2, RZ, RZ, RZ ;  /* 0x000000ffff027224 */ /* 0x001fe200078e00ff */
[----:B------:R-:W-:Y:S01]  /*0f30*/  CS2R R62, SRZ ;  /* 0x00000000003e7805 */ /* 0x000fe2000001ff00 */
[----:B------:R-:W-:Y:S01]  /*0f40*/  IMAD.MOV.U32 R9, RZ, RZ, RZ ;  /* 0x000000ffff097224 */ /* 0x000fe200078e00ff */
[----:B------:R-:W-:Y:S01]  /*0f50*/  R2UR UR40, R0 ;  /* 0x00000000002872ca */ /* 0x000fe200000e0000 */
[----:B------:R-:W-:Y:S01]  /*0f60*/  IMAD.MOV.U32 R0, RZ, RZ, RZ ;  /* 0x000000ffff007224 */ /* 0x000fe200078e00ff */
        /* <DEDUP_REMOVED lines=11> */
[----:B------:R-:W-:Y:S01]  /*1020*/  UISETP.GT.AND UP0, UPT, UR40, UR58, UPT ;  /* 0x0000003a2800728c */ /* 0x000fe2000bf04270 */
[----:B------:R-:W-:Y:S01]  /*1030*/  IMAD.MOV.U32 R29, RZ, RZ, RZ ;  /* 0x000000ffff1d7224 */ /* 0x000fe200078e00ff */
[----:B-1----:R-:W-:Y:S01]  /*1040*/  USHF.R.S32.HI UR4, URZ, 0x1f, UR5 ;  /* 0x0000001f3f047899 */ /* 0x002fe20008011405 */
[----:B------:R-:W-:Y:S01]  /*1050*/  IMAD.MOV.U32 R50, RZ, RZ, RZ ;  /* 0x000000ffff327224 */ /* 0x000fe200078e00ff */
[----:B------:R-:W-:Y:S01]  /*1060*/  CS2R R20, SRZ ;  /* 0x0000000000147805 */ /* 0x000fe2000001ff00 */
[----:B------:R-:W-:Y:S01]  /*1070*/  IMAD.MOV.U32 R54, RZ, RZ, RZ ;  /* 0x000000ffff367224 */ /* 0x000fe200078e00ff */
[----:B------:R-:W-:Y:S01]  /*1080*/  PLOP3.LUT P1, PT, PT, PT, UP0, 0x80, 0x0 ;  /* 0x000000000000781c */ /* 0x000fe20003f2f008 */
[----:B------:R-:W-:Y:S01]  /*1090*/  IMAD.MOV.U32 R22, RZ, RZ, RZ ;  /* 0x000000ffff167224 */ /* 0x000fe200078e00ff */
[----:B------:R-:W-:Y:S01]  /*10a0*/  CS2R R52, SRZ ;  /* 0x0000000000347805 */ /* 0x000fe2000001ff00 */
[----:B------:R-:W-:Y:S01]  /*10b0*/  IMAD.U32 R17, RZ, RZ, UR4 ;  /* 0x00000004ff117e24 */ /* 0x000fe2000f8e00ff */
[----:B------:R-:W-:Y:S01]  /*10c0*/  CS2R R60, SRZ ;  /* 0x00000000003c7805 */ /* 0x000fe2000001ff00 */
[----:B------:R-:W-:Y:S01]  /*10d0*/  IMAD.MOV.U32 R45, RZ, RZ, RZ ;  /* 0x000000ffff2d7224 */ /* 0x000fe200078e00ff */
        /* <DEDUP_REMOVED lines=68> */
.L_x_6158:
[----:B------:R-:W0:Y:S01]  /*1520*/  S2UR UR8, SR_CTAID.Z ;  /* 0x00000000000879c3 */ /* 0x000e220000002700 */
[----:B------:R-:W-:Y:S01]  /*1530*/  ULDC.64 UR6, c[0x0][0x990] ;  /* 0x0002640000067ab9 */ /* 0x000fe20000000a00 */
[----:B------:R-:W-:Y:S01]  /*1540*/  ULDC.64 UR4, c[0x0][0x998] ;  /* 0x0002660000047ab9 */ /* 0x000fe20000000a00 */
[----:B------:R-:W-:Y:S01]  /*1550*/  UISETP.NE.U32.AND UP0, UPT, UR6, URZ, UPT ;  /* 0x0000003f0600728c */ /* 0x000fe2000bf05070 */
[----:B------:R-:W-:Y:S01]  /*1560*/  IMAD.MOV.U32 R7, RZ, RZ, 0x3f800000 ;  /* 0x3f800000ff077424 */ /* 0x000fe200078e00ff */
[----:B------:R-:W-:Y:S01]  /*1570*/  UISETP.NE.U32.AND UP1, UPT, UR4, URZ, UPT ;  /* 0x0000003f0400728c */ /* 0x000fe2000bf25070 */
[----:B------:R-:W-:Y:S01]  /*1580*/  IMAD.MOV.U32 R0, RZ, RZ, 0x3f800000 ;  /* 0x3f800000ff007424 */ /* 0x000fe200078e00ff */
[----:B------:R-:W-:Y:S01]  /*1590*/  UISETP.NE.AND.EX UP0, UPT, UR7, URZ, UPT, UP0 ;  /* 0x0000003f0700728c */ /* 0x000fe2000bf05300 */
[----:B------:R-:W1:Y:S01]  /*15a0*/  S2UR UR11, SR_CTAID.Z ;  /* 0x00000000000b79c3 */ /* 0x000e620000002700 */
[----:B------:R-:W-:-:S04]  /*15b0*/  UISETP.NE.AND.EX UP1, UPT, UR5, URZ, UPT, UP1 ;  /* 0x0000003f0500728c */ /* 0x000fc8000bf25310 */
[----:B------:R-:W-:Y:S02]  /*15c0*/  PLOP3.LUT P0, PT, PT, PT, UP0, 0x80, 0x0 ;  /* 0x000000000000781c */ /* 0x000fe40003f0f008 */
[----:B------:R-:W-:-:S03]  /*15d0*/  PLOP3.LUT P1, PT, PT, PT, UP1, 0x80, 0x0 ;  /* 0x000000000000781c */ /* 0x000fc60003f2f018 */
[----:B------:R-:W-:Y:S02]  /*15e0*/  @UP0 ULDC.64 UR16, c[0x0][0x9a8] ;  /* 0x00026a0000100ab9 */ /* 0x000fe40000000a00 */
[----:B------:R-:W-:Y:S01]  /*15f0*/  @UP1 ULDC.64 UR14, c[0x0][0x9b8] ;  /* 0x00026e00000e1ab9 */ /* 0x000fe20000000a00 */
[----:B------:R-:W-:Y:S02]  /*1600*/  @UP1 USHF.R.S32.HI UR19, URZ, 0x1f, UR57 ;  /* 0x0000001f3f131899 */ /* 0x000fe40008011439 */
[----:B0-----:R-:W-:-:S04]  /*1610*/  USHF.R.S32.HI UR9, URZ, 0x1f, UR8 ;  /* 0x0000001f3f097899 */ /* 0x001fc80008011408 */
[----:B------:R-:W-:Y:S02]  /*1620*/  @UP0 UIMAD UR8, UR9, UR16, URZ ;  /* 0x00000010090802a4 */ /* 0x000fe4000f8e023f */
[----:B------:R-:W-:Y:S02]  /*1630*/  @UP1 UIMAD UR10, UR9, UR14, URZ ;  /* 0x0000000e090a12a4 */ /* 0x000fe4000f8e023f */
[----:B-1----:R-:W-:Y:S02]  /*1640*/  @UP0 UIMAD.WIDE.U32 UR12, UR11, UR16, URZ ;  /* 0x000000100b0c02a5 */ /* 0x002fe4000f8e003f */
[----:B------:R-:W-:Y:S02]  /*1650*/  @UP0 UIMAD UR17, UR11, UR17, UR8 ;  /* 0x000000110b1102a4 */ /* 0x000fe4000f8e0208 */
[----:B------:R-:W-:Y:S02]  /*1660*/  @UP0 USHF.R.S32.HI UR16, URZ, 0x1f, UR57 ;  /* 0x0000001f3f100899 */ /* 0x000fe40008011439 */
[----:B------:R-:W-:-:S02]  /*1670*/  @UP1 UIMAD.WIDE.U32 UR8, UR11, UR14, URZ ;  /* 0x0000000e0b0812a5 */ /* 0x000fc4000f8e003f */
[----:B------:R-:W-:Y:S02]  /*1680*/  @UP1 UIMAD UR18, UR11, UR15, UR10 ;  /* 0x0000000f0b1212a4 */ /* 0x000fe4000f8e020a */
[----:B------:R-:W-:Y:S01]  /*1690*/  @UP0 UIADD3 UR13, UR13, UR17, URZ ;  /* 0x000000110d0d0290 */ /* 0x000fe2000fffe03f */
[----:B------:R-:W-:Y:S01]  /*16a0*/  @UP0 ULDC.64 UR14, c[0x0][0x9b0] ;  /* 0x00026c00000e0ab9 */ /* 0x000fe20000000a00 */
[----:B------:R-:W-:Y:S01]  /*16b0*/  @UP1 ULDC.64 UR10, c[0x0][0x9c0] ;  /* 0x00027000000a1ab9 */ /* 0x000fe20000000a00 */
[----:B------:R-:W-:Y:S02]  /*16c0*/  @UP0 UIMAD UR16, UR16, UR14, URZ ;  /* 0x0000000e101002a4 */ /* 0x000fe4000f8e023f */
[----:B------:R-:W-:Y:S02]  /*16d0*/  @UP1 UIMAD UR17, UR19, UR10, URZ ;  /* 0x0000000a131112a4 */ /* 0x000fe4000f8e023f */
[----:B------:R-:W-:Y:S02]  /*16e0*/  @UP1 UIADD3 UR9, UR9, UR18, URZ ;  /* 0x0000001209091290 */ /* 0x000fe4000fffe03f */
[----:B------:R-:W-:-:S02]  /*16f0*/  @UP0 UIMAD UR16, UR57, UR15, UR16 ;  /* 0x0000000f391002a4 */ /* 0x000fc4000f8e0210 */
[----:B------:R-:W-:Y:S02]  /*1700*/  @UP1 UIMAD UR17, UR57, UR11, UR17 ;  /* 0x0000000b391112a4 */ /* 0x000fe4000f8e0211 */
[----:B------:R-:W-:Y:S02]  /*1710*/  @UP0 UIMAD.WIDE.U32 UR14, UR57, UR14, UR12 ;  /* 0x0000000e390e02a5 */ /* 0x000fe4000f8e000c */
[----:B------:R-:W-:Y:S02]  /*1720*/  @UP1 UIMAD.WIDE.U32 UR10, UR57, UR10, UR8 ;  /* 0x0000000a390a12a5 */ /* 0x000fe4000f8e0008 */
[----:B------:R-:W-:Y:S02]  /*1730*/  @UP0 UIADD3 UR9, UR15, UR16, URZ ;  /* 0x000000100f090290 */ /* 0x000fe4000fffe03f */
[----:B------:R-:W-:Y:S02]  /*1740*/  @UP0 ULEA UR6, UP2, UR14, UR6, 0x2 ;  /* 0x000000060e060291 */ /* 0x000fe4000f84103f */
[----:B------:R-:W-:-:S02]  /*1750*/  @UP1 UIADD3 UR8, UR11, UR17, URZ ;  /* 0x000000110b081290 */ /* 0x000fc4000fffe03f */
        /* <DEDUP_REMOVED lines=15> */
.L_x_6257:
[----:B------:R-:W2:Y:S02]  /*1850*/  LDL R2, [R1+0x10] ;  /* 0x0000100001027983 */ /* 0x000ea40000100800 */
[----:B--2---:R-:W-:-:S13]  /*1860*/  R2UR UR4, R2 ;  /* 0x00000000020472ca */ /* 0x004fda00000e0000 */
[----:B------:R-:W-:-:S06]  /*1870*/  ULOP3.LUT UR4, UR4, 0x1, URZ, 0xfc, !UPT ;  /* 0x0000000104047892 */ /* 0x000fcc000f8efc3f */
[----:B------:R-:W-:-:S05]  /*1880*/  IMAD.U32 R2, RZ, RZ, UR4 ;  /* 0x00000004ff027e24 */ /* 0x000fca000f8e00ff */
[----:B------:R-:W-:-:S13]  /*1890*/  ISETP.NE.AND P0, PT, R2, 0x3, PT ;  /* 0x000000030200780c */ /* 0x000fda0003f05270 */
[----:B------:R-:W-:Y:S05]  /*18a0*/  @!P0 BRA `(.L_x_6160) ;  /* 0x0000000000048947 */ /* 0x000fea0003800000 */
[----:B------:R-:W-:Y:S01]  /*18b0*/  BPT.TRAP 0x1 ;  /* 0x000000040000795c */ /* 0x000fe20000300000 */
.L_x_6160:
[----:B------:R1:W2:Y:S01]  /*18c0*/  SYNCS.PHASECHK.TRANS64.TRYWAIT P1, [UR38+0x33430], R6 ;  /* 0x03343006ff0075a7 */ /* 0x0002a20008020166 */
[----:B------:R-:W-:Y:S05]  /*18d0*/  @!P0 BRA `(.L_x_6161) ;  /* 0x0000000000048947 */ /* 0x000fea0003800000 */
[----:B------:R-:W-:Y:S01]  /*18e0*/  BPT.TRAP 0x1 ;  /* 0x000000040000795c */ /* 0x000fe20000300000 */
.L_x_6161:
[----:B------:R-:W-:-:S05]  /*18f0*/  IMAD.U32 R2, RZ, RZ, UR43 ;  /* 0x0000002bff027e24 */ /* 0x000fca000f8e00ff */
[----:B------:R-:W-:Y:S01]  /*1900*/  LOP3.LUT R2, R2, 0x10000, RZ, 0xfc, !PT ;  /* 0x0001000002027812 */ /* 0x000fe200078efcff */
[----:B--2---:R-:W-:Y:S06]  /*1910*/  @P1 BRA `(.L_x_6162) ;  /* 0x0000000000081947 */ /* 0x004fec0003800000 */
[----:B------:R-:W2:Y:S02]  /*1920*/  SYNCS.PHASECHK.TRANS64.TRYWAIT P1, [UR38+0x33430], R6 ;  /* 0x03343006ff0075a7 */ /* 0x000ea40008020166 */
[----:B--2---:R-:W-:Y:S05]  /*1930*/  @!P1 BRA `(.L_x_6163) ;  /* 0x00000154009c9947 */ /* 0x004fea0003800000 */
.L_x_6162:
[----:B------:R-:W-:Y:S05]  /*1940*/  WARPSYNC.ALL ;  /* 0x0000000000007948 */ /* 0x000fea0003800000 */
        /* <DEDUP_REMOVED lines=30> */
[----:B------:R-:W-:Y:S01]  /*1b30*/  UMOV UR5, UR25 ;  /* 0x0000001900057c82 */ /* 0x000fe20008000000 */
[----:B------:R-:W-:Y:S01]  /*1b40*/  UIADD3 UR30, UR52, 0x602, URZ ;  /* 0x00000602341e7890 */ /* 0x000fe2000fffe03f */
        /* <DEDUP_REMOVED lines=16> */
[----:B------:R-:W-:Y:S01]  /*1c50*/  R2UR UR18, R2 ;  /* 0x00000000021272ca */ /* 0x000fe200000e0000 */
[----:B------:R-:W-:-:S12]  /*1c60*/  UMOV UR17, 0x80000020 ;  /* 0x8000002000117882 */ /* 0x000fd80000000000 */
[----:B------:R-:W-:Y:S02]  /*1c70*/  UIADD3 UR24, UR18, 0x2, URZ ;  /* 0x0000000212187890 */ /* 0x000fe4000fffe03f */
[----:B------:R-:W-:-:S05]  /*1c80*/  UIADD3 UR16, UR18, 0x202, URZ ;  /* 0x0000020212107890 */ /* 0x000fca000fffe03f */
[----:B------:R-:W-:Y:S01]  /*1c90*/  UMOV UR4, UR24 ;  /* 0x0000001800047c82 */ /* 0x000fe20008000000 */
[----:B------:R-:W-:Y:S01]  /*1ca0*/  UMOV UR8, UR24 ;  /* 0x0000001800087c82 */ /* 0x000fe20008000000 */
[----:B------:R-:W-:Y:S01]  /*1cb0*/  UMOV UR12, UR24 ;  /* 0x00000018000c7c82 */ /* 0x000fe20008000000 */
[----:B------:R-:W-:Y:S02]  /*1cc0*/  WARPGROUP.DEPBAR.LE gsb0, 0x0 ;  /* 0x00008000000079c5 */ /* 0x000fe40000010000 */
[----:B------:R-:W-:-:S06]  /*1cd0*/  WARPGROUP.ARRIVE ;  /* 0x00000000000079c5 */ /* 0x000fcc0000000000 */
[----:B------:R-:W-:Y:S01]  /*1ce0*/  QGMMA.64x32x32.F32.E4M3.E4M3 R24, gdesc[UR20], RZ, !UPT, gsb0 ;  /* 0x00600000141879f3 */ /* 0x000fe2000c0008ff */
        /* <DEDUP_REMOVED lines=87> */
[----:B------:R-:W-:Y:S02]  /*2260*/  WARPGROUP.DEPBAR.LE gsb0, 0x0 ;  /* 0x00008000000079c5 */ /* 0x000fe40000010000 */
[----:B------:R-:W-:-:S06]  /*2270*/  WARPGROUP.ARRIVE ;  /* 0x00000000000079c5 */ /* 0x000fcc0000000000 */
[----:B------:R-:W-:Y:S01]  /*2280*/  QGMMA.64x32x32.F32.E4M3.E4M3 R56, gdesc[UR12], R56, gsb0 ;  /* 0x006000000c3879f3 */ /* 0x000fe20008000838 */
[----:B------:R-:W-:Y:S01]  /*2290*/  UIADD3 UR12, UR18, 0x400, URZ ;  /* 0x00000400120c7890 */ /* 0x000fe2000fffe03f */
[----:B------:R-:W-:Y:S01]  /*22a0*/  UMOV UR13, 0x80000020 ;  /* 0x80000020000d7882 */ /* 0x000fe20000000000 */
[----:B------:R-:W-:Y:S01]  /*22b0*/  UIADD3 UR14, UR52, 0x600, URZ ;  /* 0x00000600340e7890 */ /* 0x000fe2000fffe03f */
        /* <DEDUP_REMOVED lines=29> */
[----:B------:R-:W-:Y:S01]  /*2490*/  UIADD3 UR10, UR52, 0x582, URZ ;  /* 0x00000582340a7890 */ /* 0x000fe2000fffe03f */
        /* <DEDUP_REMOVED lines=12> */
[----:B------:R-:W-:-:S07]  /*2560*/  UIADD3 UR8, UR18, 0x402, URZ ;  /* 0x0000040212087890 */ /* 0x000fce000fffe03f */
        /* <DEDUP_REMOVED lines=35> */
.L_x_6164:
[C---:B------:R-:W-:Y:S01]  /*27a0*/  FMUL.FTZ R74, R0.reuse, R74 ;  /* 0x0000004a004a7220 */ /* 0x040fe20000410000 */
[C---:B------:R-:W-:Y:S01]  /*27b0*/  FMUL.FTZ R4, R0.reuse, R88 ;  /* 0x0000005800047220 */ /* 0x040fe20000410000 */
[C---:B------:R-:W-:Y:S01]  /*27c0*/  FMUL.FTZ R82, R0.reuse, R82 ;  /* 0x0000005200527220 */ /* 0x040fe20000410000 */
[C---:B-12---:R-:W-:Y:S01]  /*27d0*/  FMUL.FTZ R6, R0.reuse, R58 ;  /* 0x0000003a00067220 */ /* 0x046fe20000410000 */
[----:B------:R0:W-:Y:S01]  /*27e0*/  MUFU.TANH R88, R74 ;  /* 0x0000004a00587308 */ /* 0x0001e20000002400 */
[C---:B------:R-:W-:Y:S01]  /*27f0*/  FMUL.FTZ R22, R0.reuse, R81 ;  /* 0x0000005100167220 */ /* 0x040fe20000410000 */
[----:B------:R-:W-:Y:S01]  /*2800*/  FMUL.FTZ R59, R0, R59 ;  /* 0x0000003b003b7220 */ /* 0x000fe20000410000 */
[----:B------:R-:W-:Y:S01]  /*2810*/  LEA.HI R104, R104, R23, RZ, 0x2 ;  /* 0x0000001768687211 */ /* 0x000fe200078f10ff */
[C---:B------:R-:W-:Y:S01]  /*2820*/  FMUL.FTZ R18, R0.reuse, R73 ;  /* 0x0000004900127220 */ /* 0x040fe20000410000 */
[C---:B------:R-:W-:Y:S01]  /*2830*/  FMUL.FTZ R86, R0.reuse, R86 ;  /* 0x0000005600567220 */ /* 0x040fe20000410000 */
[C---:B------:R-:W-:Y:S01]  /*2840*/  FMUL.FTZ R73, R0.reuse, R84 ;  /* 0x0000005400497220 */ /* 0x040fe20000410000 */
[C---:B------:R-:W-:Y:S01]  /*2850*/  FMUL.FTZ R62, R0.reuse, R62 ;  /* 0x0000003e003e7220 */ /* 0x040fe20000410000 */
[----:B------:R-:W-:Y:S01]  /*2860*/  MUFU.TANH R81, R82 ;  /* 0x0000005200517308 */ /* 0x000fe20000002400 */
[C---:B0-----:R-:W-:Y:S01]  /*2870*/  FMUL.FTZ R74, R0.reuse, R56 ;  /* 0x00000038004a7220 */ /* 0x041fe20000410000 */
[C---:B------:R-:W-:Y:S01]  /*2880*/  FMUL.FTZ R56, R0.reuse, R57 ;  /* 0x0000003900387220 */ /* 0x040fe20000410000 */
[C---:B------:R-:W-:Y:S01]  /*2890*/  FMUL.FTZ R57, R0.reuse, R60 ;  /* 0x0000003c00397220 */ /* 0x040fe20000410000 */
[----:B------:R-:W-:Y:S01]  /*28a0*/  LOP3.LUT R60, R105, 0xffffff80, RZ, 0xc0, !PT ;  /* 0xffffff80693c7812 */ /* 0x000fe200078ec0ff */
[----:B------:R-:W-:Y:S01]  /*28b0*/  FMUL.FTZ R58, R0, R61 ;  /* 0x0000003d003a7220 */ /* 0x000fe20000410000 */
[----:B------:R-:W-:Y:S01]  /*28c0*/  LOP3.LUT R104, R104, 0xfffffffc, RZ, 0xc0, !PT ;  /* 0xfffffffc68687812 */ /* 0x000fe200078ec0ff */
[----:B------:R-:W-:Y:S01]  /*28d0*/  FMUL.FTZ R20, R0, R77 ;  /* 0x0000004d00147220 */ /* 0x000fe20000410000 */
[----:B------:R0:W-:Y:S01]  /*28e0*/  MUFU.TANH R82, R6 ;  /* 0x0000000600527308 */ /* 0x0001e20000002400 */
[----:B------:R-:W-:-:S02]  /*28f0*/  IMAD.IADD R7, R23, 0x1, -R60 ;  /* 0x0000000117077824 */ /* 0x000fc400078e0a3c */
[C---:B------:R-:W-:Y:S01]  /*2900*/  FMUL.FTZ R63, R0.reuse, R63 ;  /* 0x0000003f003f7220 */ /* 0x040fe20000410000 */
[----:B------:R-:W-:Y:S02]  /*2910*/  IMAD.IADD R104, R23, 0x1, -R104 ;  /* 0x0000000117687824 */ /* 0x000fe400078e0a68 */
[C---:B------:R-:W-:Y:S01]  /*2920*/  FMUL.FTZ R8, R0.reuse, R92 ;  /* 0x0000005c00087220 */ /* 0x040fe20000410000 */
[----:B------:R-:W-:Y:S01]  /*2930*/  UISETP.NE.AND UP0, UPT, UR56, URZ, UPT ;  /* 0x0000003f3800728c */ /* 0x000fe2000bf05270 */
[C---:B------:R-:W-:Y:S01]  /*2940*/  FMUL.FTZ R23, R0.reuse, R64 ;  /* 0x0000004000177220 */ /* 0x040fe20000410000 */
[----:B------:R-:W-:Y:S01]  /*2950*/  UMOV UR5, 0xffffff60 ;  /* 0xffffff6000057882 */ /* 0x000fe20000000000 */
[----:B------:R1:W-:Y:S01]  /*2960*/  MUFU.TANH R84, R59 ;  /* 0x0000003b00547308 */ /* 0x0003e20000002400 */
[----:B0-----:R-:W-:Y:S01]  /*2970*/  SHF.R.S32.HI R6, RZ, 0x1f, R7 ;  /* 0x0000001fff067819 */ /* 0x001fe20000011407 */
[----:B------:R-:W-:Y:S01]  /*2980*/  UIMAD UR5, UR40, UR5, 0xa1 ;  /* 0x000000a1280574a4 */ /* 0x000fe2000f8e0205 */
[----:B------:R-:W-:Y:S01]  /*2990*/  PLOP3.LUT P1, PT, PT, PT, UP0, 0x80, 0x0 ;  /* 0x000000000000781c */ /* 0x000fe20003f2f008 */
[----:B------:R-:W-:Y:S01]  /*29a0*/  FMUL.FTZ R90, R0, R90 ;  /* 0x0000005a005a7220 */ /* 0x000fe20000410000 */
[----:B------:R-:W-:Y:S01]  /*29b0*/  LEA.HI R13, R6, R7, RZ, 0x2 ;  /* 0x00000007060d7211 */ /* 0x000fe200078f10ff */
[----:B------:R-:W-:Y:S01]  /*29c0*/  FMUL.FTZ R91, R0, R91 ;  /* 0x0000005b005b7220 */ /* 0x000fe20000410000 */
[----:B------:R-:W-:Y:S01]  /*29d0*/  PLOP3.LUT P2, PT, PT, PT, UP0, 0x80, 0x0 ;  /* 0x000000000000781c */ /* 0x000fe20003f4f008 */
[----:B------:R-:W-:Y:S01]  /*29e0*/  MUFU.TANH R77, R86 ;  /* 0x00000056004d7308 */ /* 0x000fe20000002400 */
[----:B-1----:R-:W-:Y:S01]  /*29f0*/  LEA.HI R59, R6, R7, RZ, 0x5 ;  /* 0x00000007063b7211 */ /* 0x002fe200078f28ff */
[----:B------:R-:W-:Y:S01]  /*2a00*/  @UP0 ULDC UR4, c[0x0][0x44c] ;  /* 0x0001130000040ab9 */ /* 0x000fe20000000800 */
[--C-:B------:R-:W-:Y:S01]  /*2a10*/  SHF.R.S32.HI R6, RZ, 0x2, R13.reuse ;  /* 0x00000002ff067819 */ /* 0x100fe2000001140d */
[C---:B------:R-:W-:Y:S01]  /*2a20*/  FMUL.FTZ R66, R0.reuse, R66 ;  /* 0x0000004200427220 */ /* 0x040fe20000410000 */
[----:B------:R-:W-:Y:S01]  /*2a30*/  SHF.R.S32.HI R61, RZ, 0x1f, R13 ;  /* 0x0000001fff3d7819 */ /* 0x000fe2000001140d */
[C---:B------:R-:W-:Y:S01]  /*2a40*/  FMUL.FTZ R15, R0.reuse, R72 ;  /* 0x00000048000f7220 */ /* 0x040fe20000410000 */
[----:B------:R-:W-:Y:S01]  /*2a50*/  SHF.R.S32.HI R60, RZ, 0x5, R59 ;  /* 0x00000005ff3c7819 */ /* 0x000fe2000001143b */
[----:B------:R0:W-:Y:S01]  /*2a60*/  MUFU.TANH R86, R62 ;  /* 0x0000003e00567308 */ /* 0x0001e20000002400 */
[----:B------:R-:W-:Y:S01]  /*2a70*/  LEA.HI R61, R61, R6, RZ, 0x3 ;  /* 0x000000063d3d7211 */ /* 0x000fe200078f18ff */
[C---:B------:R-:W-:Y:S01]  /*2a80*/  FMUL.FTZ R94, R0.reuse, R94 ;  /* 0x0000005e005e7220 */ /* 0x040fe20000410000 */
[C---:B------:R-:W-:Y:S01]  /*2a90*/  FMUL.FTZ R10, R0.reuse, R96 ;  /* 0x00000060000a7220 */ /* 0x040fe20000410000 */
[C---:B------:R-:W-:Y:S01]  /*2aa0*/  FMUL.FTZ R72, R0.reuse, R85 ;  /* 0x0000005500487220 */ /* 0x040fe20000410000 */
[----:B------:R-:W-:Y:S01]  /*2ab0*/  LOP3.LUT R61, R61, 0xfffffff8, RZ, 0xc0, !PT ;  /* 0xfffffff83d3d7812 */ /* 0x000fe200078ec0ff */
[----:B------:R-:W-:Y:S01]  /*2ac0*/  FMUL.FTZ R95, R0, R95 ;  /* 0x0000005f005f7220 */ /* 0x000fe20000410000 */
[----:B------:R-:W-:Y:S01]  /*2ad0*/  ULDC UR11, c[0x0][0x288] ;  /* 0x0000a200000b7ab9 */ /* 0x000fe20000000800 */
[----:B------:R1:W-:Y:S01]  /*2ae0*/  MUFU.TANH R92, R63 ;  /* 0x0000003f005c7308 */ /* 0x0003e20000002400 */
[----:B0-----:R-:W-:Y:S01]  /*2af0*/  LEA.HI R62, R106, R106, RZ, 0x1 ;  /* 0x0000006a6a3e7211 */ /* 0x001fe200078f08ff */
[C---:B------:R-:W-:Y:S01]  /*2b00*/  FMUL.FTZ R98, R0.reuse, R98 ;  /* 0x0000006200627220 */ /* 0x040fe20000410000 */
[C---:B------:R-:W-:Y:S01]  /*2b10*/  FMUL.FTZ R99, R0.reuse, R99 ;  /* 0x0000006300637220 */ /* 0x040fe20000410000 */
[C---:B------:R-:W-:Y:S01]  /*2b20*/  FMUL.FTZ R102, R0.reuse, R102 ;  /* 0x0000006600667220 */ /* 0x040fe20000410000 */
[C---:B------:R-:W-:Y:S01]  /*2b30*/  FMUL.FTZ R11, R0.reuse, R97 ;  /* 0x00000061000b7220 */ /* 0x040fe20000410000 */
[C---:B------:R-:W-:Y:S01]  /*2b40*/  FMUL.FTZ R103, R0.reuse, R103 ;  /* 0x0000006700677220 */ /* 0x040fe20000410000 */
[----:B------:R-:W-:Y:S01]  /*2b50*/  FMUL.FTZ R70, R0, R70 ;  /* 0x0000004600467220 */ /* 0x000fe20000410000 */
[----:B------:R0:W-:Y:S01]  /*2b60*/  MUFU.TANH R96, R66 ;  /* 0x0000004200607308 */ /* 0x0001e20000002400 */
[----:B-1----:R-:W-:Y:S01]  /*2b70*/  LOP3.LUT R63, R62, 0x3fffffe, RZ, 0xc0, !PT ;  /* 0x03fffffe3e3f7812 */ /* 0x002fe200078ec0ff */
[----:B------:R-:W-:Y:S01]  /*2b80*/  FMUL.FTZ R9, R0, R93 ;  /* 0x0000005d00097220 */ /* 0x000fe20000410000 */
[----:B------:R-:W-:Y:S01]  /*2b90*/  LEA R62, R60, UR39, 0x4 ;  /* 0x000000273c3e7c11 */ /* 0x000fe2000f8e20ff */
[----:B------:R-:W-:Y:S01]  /*2ba0*/  FMUL.FTZ R75, R0, R75 ;  /* 0x0000004b004b7220 */ /* 0x000fe20000410000 */
[----:B------:R-:W-:Y:S01]  /*2bb0*/  LEA.HI R60, R104, R104, RZ, 0x1 ;  /* 0x00000068683c7211 */ /* 0x000fe200078f08ff */
[----:B------:R-:W-:Y:S01]  /*2bc0*/  IMAD.IADD R63, R106, 0x1, -R63 ;  /* 0x000000016a3f7824 */ /* 0x000fe200078e0a3f */
[----:B------:R-:W-:Y:S01]  /*2bd0*/  IADD3 R62, R62, R6, -R61 ;  /* 0x000000063e3e7210 */ /* 0x000fe20007ffe83d */
[----:B------:R-:W1:Y:S01]  /*2be0*/  MUFU.TANH R90, R90 ;  /* 0x0000005a005a7308 */ /* 0x000e620000002400 */
[----:B------:R-:W-:Y:S01]  /*2bf0*/  LOP3.LUT R61, R60, 0x1ffffffe, RZ, 0xc0, !PT ;  /* 0x1ffffffe3c3d7812 */ /* 0x000fe200078ec0ff */
[C---:B------:R-:W-:Y:S01]  /*2c00*/  FMUL.FTZ R60, R0.reuse, R68 ;  /* 0x00000044003c7220 */ /* 0x040fe20000410000 */
[----:B------:R-:W-:Y:S01]  /*2c10*/  FMUL.FTZ R14, R0, R101 ;  /* 0x00000065000e7220 */ /* 0x000fe20000410000 */
[----:B------:R-:W-:Y:S01]  /*2c20*/  IMAD R63, R63, 0x40, R62 ;  /* 0x000000403f3f7824 */ /* 0x000fe200078e023e */
[----:B------:R-:W-:Y:S01]  /*2c30*/  LOP3.LUT R62, R13, 0x7ffffffc, RZ, 0xc0, !PT ;  /* 0x7ffffffc0d3e7812 */ /* 0x000fe200078ec0ff */
[----:B------:R-:W-:-:S02]  /*2c40*/  IMAD.IADD R6, R104, 0x1, -R61 ;  /* 0x0000000168067824 */ /* 0x000fc400078e0a3d */
[C---:B------:R-:W-:Y:S01]  /*2c50*/  FMUL.FTZ R78, R0.reuse, R78 ;  /* 0x0000004e004e7220 */ /* 0x040fe20000410000 */
[----:B------:R-:W2:Y:S01]  /*2c60*/  MUFU.TANH R91, R91 ;  /* 0x0000005b005b7308 */ /* 0x000ea20000002400 */
[----:B------:R-:W-:Y:S01]  /*2c70*/  FMUL.FTZ R79, R0, R79 ;  /* 0x0000004f004f7220 */ /* 0x000fe20000410000 */
[----:B------:R-:W-:Y:S02]  /*2c80*/  IMAD R6, R6, 0x8, R63 ;  /* 0x0000000806067824 */ /* 0x000fe400078e023f */
[C---:B------:R-:W-:Y:S01]  /*2c90*/  FMUL.FTZ R83, R0.reuse, R83 ;  /* 0x0000005300537220 */ /* 0x040fe20000410000 */
[----:B------:R-:W-:Y:S02]  /*2ca0*/  IMAD.IADD R7, R7, 0x1, -R62 ;  /* 0x0000000107077824 */ /* 0x000fe400078e0a3e */
[----:B------:R-:W-:Y:S01]  /*2cb0*/  FMUL.FTZ R19, R0, R76 ;  /* 0x0000004c00137220 */ /* 0x000fe20000410000 */
[----:B------:R-:W-:Y:S01]  /*2cc0*/  @P1 IMAD.HI.U32 R61, R6, UR4, RZ ;  /* 0x00000004063d1c27 */ /* 0x000fe2000f8e00ff */
[----:B------:R-:W-:Y:S01]  /*2cd0*/  @UP0 ULDC UR4, c[0x0][0x450] ;  /* 0x0001140000040ab9 */ /* 0x000fe20000000800 */
[----:B------:R-:W-:Y:S02]  /*2ce0*/  MUFU.TANH R94, R94 ;  /* 0x0000005e005e7308 */ /* 0x000fe40000002400 */
[----:B------:R-:W-:Y:S01]  /*2cf0*/  FMUL.FTZ R5, R0, R89 ;  /* 0x0000005900057220 */ /* 0x000fe20000410000 */
[----:B------:R-:W-:Y:S01]  /*2d00*/  IMAD.MOV.U32 R64, RZ, RZ, R6 ;  /* 0x000000ffff407224 */ /* 0x000fe200078e0006 */
[----:B------:R-:W-:Y:S01]  /*2d10*/  @P2 SHF.R.U32.HI R64, RZ, UR4, R61 ;  /* 0x00000004ff402c19 */ /* 0x000fe2000801163d */
[----:B------:R-:W-:Y:S01]  /*2d20*/  UIMAD UR4, UR40, -0xa0, UR41 ;  /* 0xffffff60280478a4 */ /* 0x000fe2000f8e0229 */
[----:B------:R-:W-:-:S02]  /*2d30*/  IMAD.U32 R62, RZ, RZ, UR5 ;  /* 0x00000005ff3e7e24 */ /* 0x000fc4000f8e00ff */
[C---:B------:R-:W-:Y:S01]  /*2d40*/  FMUL.FTZ R87, R0.reuse, R87 ;  /* 0x0000005700577220 */ /* 0x040fe20000410000 */
[C---:B------:R-:W-:Y:S01]  /*2d50*/  FMUL.FTZ R21, R0.reuse, R80 ;  /* 0x0000005000157220 */ /* 0x040fe20000410000 */
[----:B------:R-:W3:Y:S01]  /*2d60*/  SHFL.IDX PT, R63, R64, 0x1, 0x1c1f ;  /* 0x003c1f00403f7f89 */ /* 0x000ee200000e0000 */
[----:B------:R-:W-:Y:S01]  /*2d70*/  UIADD3 UR4, UR4, 0xa0, URZ ;  /* 0x000000a004047890 */ /* 0x000fe2000fffe03f */
[----:B------:R-:W-:Y:S01]  /*2d80*/  IMAD R85, R7, -0x2, R62 ;  /* 0xfffffffe07557824 */ /* 0x000fe200078e023e */
[----:B------:R-:W4:Y:S01]  /*2d90*/  MUFU.TANH R95, R95 ;  /* 0x0000005f005f7308 */ /* 0x000f220000002400 */
[----:B------:R-:W-:Y:S02]  /*2da0*/  IMAD.U32 R62, RZ, RZ, UR41 ;  /* 0x00000029ff3e7e24 */ /* 0x000fe4000f8e00ff */
[C---:B------:R-:W-:Y:S01]  /*2db0*/  FMUL.FTZ R71, R0.reuse, R71 ;  /* 0x0000004700477220 */ /* 0x040fe20000410000 */
[----:B------:R-:W-:Y:S01]  /*2dc0*/  FMUL.FTZ R67, R0, R67 ;  /* 0x0000004300437220 */ /* 0x000fe20000410000 */
[----:B0-----:R-:W-:-:S02]  /*2dd0*/  IMAD.U32 R66, RZ, RZ, UR4 ;  /* 0x00000004ff427e24 */ /* 0x001fc4000f8e00ff */
[C---:B------:R-:W-:Y:S01]  /*2de0*/  FMUL.FTZ R12, R0.reuse, R100 ;  /* 0x00000064000c7220 */ /* 0x040fe20000410000 */
[----:B------:R-:W-:Y:S01]  /*2df0*/  IADD3 R85, R85, -UR11, R62 ;  /* 0x8000000b55557c10 */ /* 0x000fe2000fffe03e */
[C---:B------:R-:W-:Y:S01]  /*2e00*/  FMUL.FTZ R61, R0.reuse, R69 ;  /* 0x00000045003d7220 */ /* 0x040fe20000410000 */
[----:B------:R-:W-:Y:S01]  /*2e10*/  IMAD R66, R7, -0x2, R66 ;  /* 0xfffffffe07427824 */ /* 0x000fe200078e0242 */
        /* <DEDUP_REMOVED lines=8> */
[----:B------:R4:W5:Y:S01]  /*2ea0*/  MUFU.TANH R97, R99 ;  /* 0x0000006300617308 */ /* 0x0009620000002400 */
[C---:B------:R-:W-:Y:S01]  /*2eb0*/  FMUL.FTZ R47, R0.reuse, R47 ;  /* 0x0000002f002f7220 */ /* 0x040fe20000410000 */
[C---:B------:R-:W-:Y:S01]  /*2ec0*/  FMUL.FTZ R26, R0.reuse, R26 ;  /* 0x0000001a001a7220 */ /* 0x040fe20000410000 */
[C---:B------:R-:W-:Y:S01]  /*2ed0*/  FMUL.FTZ R13, R0.reuse, R27 ;  /* 0x0000001b000d7220 */ /* 0x040fe20000410000 */
[----:B---3--:R-:W-:Y:S01]  /*2ee0*/  VIADDMNMX R68, R63, R85, R66, PT ;  /* 0x000000553f447246 */ /* 0x008fe20003800142 */
[C---:B------:R-:W-:Y:S01]  /*2ef0*/  FMUL.FTZ R51, R0.reuse, R51 ;  /* 0x0000003300337220 */ /* 0x040fe20000410000 */
[C---:B------:R-:W-:Y:S01]  /*2f00*/  FMUL.FTZ R54, R0.reuse, R54 ;  /* 0x0000003600367220 */ /* 0x040fe20000410000 */
[----:B------:R-:W-:Y:S01]  /*2f10*/  FMUL.FTZ R55, R0, R55 ;  /* 0x0000003700377220 */ /* 0x000fe20000410000 */
[C---:B------:R-:W-:Y:S01]  /*2f20*/  ISETP.GT.AND P1, PT, R68.reuse, RZ, PT ;  /* 0x000000ff4400720c */ /* 0x040fe20003f24270 */
[----:B------:R-:W3:Y:S01]  /*2f30*/  MUFU.TANH R102, R102 ;  /* 0x0000006600667308 */ /* 0x000ee20000002400 */
[----:B------:R-:W-:Y:S01]  /*2f40*/  ISETP.GT.AND P2, PT, R68, 0x1, PT ;  /* 0x000000014400780c */ /* 0x000fe20003f44270 */
[----:B------:R-:W-:Y:S01]  /*2f50*/  FMUL.FTZ R33, R0, R33 ;  /* 0x0000002100217220 */ /* 0x000fe20000410000 */
[----:B------:R-:W-:Y:S01]  /*2f60*/  ISETP.GT.AND P3, PT, R68, 0x8, PT ;  /* 0x000000084400780c */ /* 0x000fe20003f64270 */
[----:B------:R-:W-:Y:S01]  /*2f70*/  FMUL.FTZ R24, R0, R24 ;  /* 0x0000001800187220 */ /* 0x000fe20000410000 */
[----:B-1----:R-:W-:Y:S01]  /*2f80*/  FSEL R107, R90, -INF , P1 ;  /* 0xff8000005a6b7808 */ /* 0x002fe20000800000 */
[----:B------:R-:W-:Y:S01]  /*2f90*/  ULDC UR10, c[0x0][0x988] ;  /* 0x00026200000a7ab9 */ /* 0x000fe20000000800 */
[----:B--2---:R-:W-:Y:S01]  /*2fa0*/  FSEL R105, R91, -INF , P2 ;  /* 0xff8000005b697808 */ /* 0x004fe20001000000 */
[----:B------:R1:W2:Y:S01]  /*2fb0*/  MUFU.TANH R93, R103 ;  /* 0x00000067005d7308 */ /* 0x0002a20000002400 */
[----:B------:R-:W-:Y:S01]  /*2fc0*/  ISETP.GT.AND P1, PT, R68, 0x9, PT ;  /* 0x000000094400780c */ /* 0x000fe20003f24270 */
[----:B------:R-:W-:Y:S01]  /*2fd0*/  FMUL.FTZ R48, R0, R48 ;  /* 0x0000003000307220 */ /* 0x000fe20000410000 */
[----:B------:R-:W-:Y:S01]  /*2fe0*/  ISETP.GT.AND P2, PT, R68, 0x10, PT ;  /* 0x000000104400780c */ /* 0x000fe20003f44270 */
[C---:B------:R-:W-:Y:S01]  /*2ff0*/  FMUL.FTZ R52, R0.reuse, R52 ;  /* 0x0000003400347220 */ /* 0x040fe20000410000 */
[----:B----4-:R-:W-:Y:S01]  /*3000*/  FSEL R99, R95, -INF , P1 ;  /* 0xff8000005f637808 */ /* 0x010fe20000800000 */
[----:B------:R-:W-:Y:S01]  /*3010*/  FMUL.FTZ R37, R0, R37 ;  /* 0x0000002500257220 */ /* 0x000fe20000410000 */
[----:B------:R-:W-:Y:S01]  /*3020*/  ISETP.GT.AND P1, PT, R68, 0x11, PT ;  /* 0x000000114400780c */ /* 0x000fe20003f24270 */
[----:B------:R4:W-:Y:S01]  /*3030*/  MUFU.TANH R104, R70 ;  /* 0x0000004600687308 */ /* 0x0009e20000002400 */
[----:B-1----:R-:W-:Y:S01]  /*3040*/  FSEL R103, R94, -INF , P3 ;  /* 0xff8000005e677808 */ /* 0x002fe20001800000 */
[----:B------:R-:W-:Y:S01]  /*3050*/  FMUL.FTZ R36, R0, R36 ;  /* 0x0000002400247220 */ /* 0x000fe20000410000 */
[----:B0-----:R-:W-:Y:S01]  /*3060*/  FSEL R101, R98, -INF , P2 ;  /* 0xff80000062657808 */ /* 0x001fe20001000000 */
[----:B------:R-:W-:Y:S01]  /*3070*/  FMUL.FTZ R49, R0, R49 ;  /* 0x0000003100317220 */ /* 0x000fe20000410000 */
[----:B------:R-:W-:Y:S01]  /*3080*/  ISETP.GT.AND P2, PT, R68, 0x18, PT ;  /* 0x000000184400780c */ /* 0x000fe20003f44270 */
[C---:B------:R-:W-:Y:S01]  /*3090*/  FMUL.FTZ R53, R0.reuse, R53 ;  /* 0x0000003500357220 */ /* 0x040fe20000410000 */
[----:B-----5:R-:W-:Y:S01]  /*30a0*/  FSEL R97, R97, -INF , P1 ;  /* 0xff80000061617808 */ /* 0x020fe20000800000 */
[----:B------:R-:W0:Y:S01]  /*30b0*/  MUFU.TANH R75, R75 ;  /* 0x0000004b004b7308 */ /* 0x000e220000002400 */
[----:B----4-:R-:W-:Y:S01]  /*30c0*/  FMNMX.FTZ R70, R107, R105, !PT ;  /* 0x000000696b467209 */ /* 0x010fe20007810000 */
[----:B------:R-:W-:Y:S01]  /*30d0*/  FMUL.FTZ R25, R0, R25 ;  /* 0x0000001900197220 */ /* 0x000fe20000410000 */
[----:B------:R-:W-:Y:S01]  /*30e0*/  ISETP.GT.AND P1, PT, R68, 0x19, PT ;  /* 0x000000194400780c */ /* 0x000fe20003f24270 */
[C---:B------:R-:W-:Y:S01]  /*30f0*/  FMUL.FTZ R28, R0.reuse, R28 ;  /* 0x0000001c001c7220 */ /* 0x040fe20000410000 */
[----:B------:R-:W-:Y:S01]  /*3100*/  FMNMX.FTZ R70, R103, R70, !PT ;  /* 0x0000004667467209 */ /* 0x000fe20007810000 */
[----:B------:R-:W-:Y:S01]  /*3110*/  FMUL.FTZ R29, R0, R29 ;  /* 0x0000001d001d7220 */ /* 0x000fe20000410000 */
[----:B---3--:R-:W-:Y:S01]  /*3120*/  FSEL R95, R102, -INF , P2 ;  /* 0xff800000665f7808 */ /* 0x008fe20001000000 */
[----:B------:R-:W-:Y:S01]  /*3130*/  MUFU.TANH R78, R78 ;  /* 0x0000004e004e7308 */ /* 0x000fe20000002400 */
[----:B------:R-:W-:Y:S01]  /*3140*/  FMNMX.FTZ R70, R99, R70, !PT ;  /* 0x0000004663467209 */ /* 0x000fe20007810000 */
[----:B------:R-:W-:Y:S01]  /*3150*/  FMUL.FTZ R32, R0, R32 ;  /* 0x0000002000207220 */ /* 0x000fe20000410000 */
[C---:B------:R-:W-:Y:S01]  /*3160*/  ISETP.GT.AND P2, PT, R68.reuse, 0x20, PT ;  /* 0x000000204400780c */ /* 0x040fe20003f44270 */
[----:B------:R-:W-:Y:S01]  /*3170*/  @UP0 ULDC UR4, c[0x0][0x44c] ;  /* 0x0001130000040ab9 */ /* 0x000fe20000000800 */
[----:B------:R-:W-:Y:S01]  /*3180*/  FMNMX.FTZ R70, R101, R70, !PT ;  /* 0x0000004665467209 */ /* 0x000fe20007810000 */
[----:B------:R-:W-:Y:S01]  /*3190*/  UIMAD.WIDE.U32 UR4, UR39, UR4, URZ ;  /* 0x00000004270472a5 */ /* 0x000fe2000f8e003f */
[----:B--2---:R-:W-:Y:S01]  /*31a0*/  FSEL R93, R93, -INF , P1 ;  /* 0xff8000005d5d7808 */ /* 0x004fe20000800000 */
[----:B------:R-:W1:Y:S01]  /*31b0*/  MUFU.TANH R79, R79 ;  /* 0x0000004f004f7308 */ /* 0x000e620000002400 */
[----:B------:R-:W-:Y:S01]  /*31c0*/  FMNMX.FTZ R70, R97, R70, !PT ;  /* 0x0000004661467209 */ /* 0x000fe20007810000 */
[----:B------:R-:W-:Y:S01]  /*31d0*/  @UP0 ULDC UR14, c[0x0][0x450] ;  /* 0x00011400000e0ab9 */ /* 0x000fe20000000800 */
[----:B------:R-:W-:Y:S01]  /*31e0*/  ISETP.GT.AND P1, PT, R68, 0x21, PT ;  /* 0x000000214400780c */ /* 0x000fe20003f24270 */
[----:B------:R-:W-:Y:S01]  /*31f0*/  @UP0 USHF.R.U32.HI UR39, URZ, UR14, UR5 ;  /* 0x0000000e3f270299 */ /* 0x000fe20008011605 */
[----:B------:R-:W-:Y:S01]  /*3200*/  FMNMX.FTZ R70, R95, R70, !PT ;  /* 0x000000465f467209 */ /* 0x000fe20007810000 */
[----:B------:R-:W-:Y:S01]  /*3210*/  UIADD3 UR6, UR40, -0x2, URZ ;  /* 0xfffffffe28067890 */ /* 0x000fe2000fffe03f */
[----:B------:R-:W-:Y:S01]  /*3220*/  FSEL R91, R88, -INF , P2 ;  /* 0xff800000585b7808 */ /* 0x000fe20001000000 */
[----:B------:R1:W2:Y:S01]  /*3230*/  MUFU.TANH R76, R83 ;  /* 0x00000053004c7308 */ /* 0x0002a20000002400 */
[----:B------:R-:W-:Y:S01]  /*3240*/  FMNMX.FTZ R70, R93, R70, !PT ;  /* 0x000000465d467209 */ /* 0x000fe20007810000 */
[----:B------:R-:W-:Y:S01]  /*3250*/  UIADD3 UR4, UR39, -UR11, UR41 ;  /* 0x8000000b27047290 */ /* 0x000fe2000fffe029 */
[C---:B------:R-:W-:Y:S01]  /*3260*/  ISETP.GT.AND P2, PT, R68.reuse, 0x28, PT ;  /* 0x000000284400780c */ /* 0x040fe20003f44270 */
[----:B------:R-:W-:Y:S01]  /*3270*/  UIADD3 UR7, UR38, 0x33440, URZ ;  /* 0x0003344026077890 */ /* 0x000fe2000fffe03f */
[----:B0-----:R-:W-:Y:S01]  /*3280*/  FSEL R89, R75, -INF , P1 ;  /* 0xff8000004b597808 */ /* 0x001fe20000800000 */
[----:B------:R-:W-:Y:S01]  /*3290*/  UIMAD.WIDE UR4, UR4, 0x66666667, URZ ;  /* 0x66666667040478a5 */ /* 0x000fe2000f8e023f */
[----:B------:R-:W-:Y:S01]  /*32a0*/  FMNMX.FTZ R70, R91, R70, !PT ;  /* 0x000000465b467209 */ /* 0x000fe20007810000 */
[----:B------:R0:W3:Y:S01]  /*32b0*/  MUFU.TANH R80, R87 ;  /* 0x0000005700507308 */ /* 0x0000e20000002400 */
[C---:B------:R-:W-:Y:S01]  /*32c0*/  ISETP.GT.AND P1, PT, R68.reuse, 0x29, PT ;  /* 0x000000294400780c */ /* 0x040fe20003f24270 */
[----:B------:R-:W-:Y:S01]  /*32d0*/  USHF.R.U32.HI UR4, URZ, 0x1f, UR5 ;  /* 0x0000001f3f047899 */ /* 0x000fe20008011605 */
[----:B------:R-:W-:Y:S01]  /*32e0*/  FMNMX.FTZ R70, R89, R70, !PT ;  /* 0x0000004659467209 */ /* 0x000fe20007810000 */
[----:B------:R-:W-:Y:S01]  /*32f0*/  UPRMT UR7, UR42, 0x654, UR7 ;  /* 0x000006542a077896 */ /* 0x000fe20008000007 */
[----:B-1----:R-:W-:Y:S01]  /*3300*/  FSEL R83, R79, -INF , P1 ;  /* 0xff8000004f537808 */ /* 0x002fe20000800000 */
[----:B------:R-:W-:Y:S01]  /*3310*/  ULEA.HI.SX32 UR4, UR5, UR4, 0x1a ;  /* 0x0000000405047291 */ /* 0x000fe2000f8fd23f */
[----:B------:R-:W-:Y:S01]  /*3320*/  ISETP.GT.AND P1, PT, R68, 0x31, PT ;  /* 0x000000314400780c */ /* 0x000fe20003f24270 */
[----:B------:R1:W-:Y:S01]  /*3330*/  MUFU.TANH R106, R71 ;  /* 0x00000047006a7308 */ /* 0x0003e20000002400 */
[----:B0-----:R-:W-:Y:S01]  /*3340*/  FSEL R87, R78, -INF , P2 ;  /* 0xff8000004e577808 */ /* 0x001fe20001000000 */
[----:B------:R-:W-:Y:S01]  /*3350*/  UISETP.LT.AND UP0, UPT, UR58, UR4, UPT ;  /* 0x000000043a00728c */ /* 0x000fe2000bf01270 */
[C---:B------:R-:W-:Y:S01]  /*3360*/  ISETP.GT.AND P2, PT, R68.reuse, 0x30, PT ;  /* 0x000000304400780c */ /* 0x040fe20003f44270 */
[----:B------:R-:W0:Y:S01]  /*3370*/  S2UR UR60, SR_CgaCtaId ;  /* 0x00000000003c79c3 */ /* 0x000e220000008800 */
[----:B------:R-:W-:Y:S01]  /*3380*/  FMNMX.FTZ R70, R87, R70, !PT ;  /* 0x0000004657467209 */ /* 0x000fe20007810000 */
[----:B------:R-:W-:Y:S01]  /*3390*/  USEL UR53, UR58, UR4, !UP0 ;  /* 0x000000043a357287 */ /* 0x000fe2000c000000 */
[----:B------:R-:W-:Y:S01]  /*33a0*/  FSEL R81, R81, -INF , P2 ;  /* 0xff80000051517808 */ /* 0x000fe20001000000 */
[----:B------:R-:W4:Y:S01]  /*33b0*/  MUFU.TANH R100, R67 ;  /* 0x0000004300647308 */ /* 0x000f220000002400 */
[----:B------:R-:W-:Y:S01]  /*33c0*/  FMNMX.FTZ R70, R83, R70, !PT ;  /* 0x0000004653467209 */ /* 0x000fe20007810000 */
[----:B------:R-:W-:Y:S01]  /*33d0*/  UISETP.GE.AND UP0, UPT, UR6, UR53, UPT ;  /* 0x000000350600728c */ /* 0x000fe2000bf06270 */
[----:B------:R-:W-:Y:S01]  /*33e0*/  ISETP.GT.AND P2, PT, R68, 0x38, PT ;  /* 0x000000384400780c */ /* 0x000fe20003f44270 */
[----:B------:R-:W-:Y:S01]  /*33f0*/  SYNCS.ARRIVE.TRANS64.RED.A1T0 RZ, [UR7], RZ ;  /* 0x000000ffffff79a7 */ /* 0x000fe20008100407 */
[----:B--2---:R-:W-:Y:S01]  /*3400*/  FSEL R79, R76, -INF , P1 ;  /* 0xff8000004c4f7808 */ /* 0x004fe20000800000 */
[----:B------:R-:W-:Y:S01]  /*3410*/  UMOV UR4, URZ ;  /* 0x0000003f00047c82 */ /* 0x000fe20008000000 */
[----:B------:R-:W-:Y:S01]  /*3420*/  FMNMX.FTZ R70, R81, R70, !PT ;  /* 0x0000004651467209 */ /* 0x000fe20007810000 */
[----:B------:R-:W2:Y:S01]  /*3430*/  MUFU.TANH R90, R42 ;  /* 0x0000002a005a7308 */ /* 0x000ea20000002400 */
[----:B------:R-:W-:Y:S01]  /*3440*/  ISETP.GT.AND P1, PT, R68, 0x39, PT ;  /* 0x000000394400780c */ /* 0x000fe20003f24270 */
[----:B------:R-:W-:Y:S01]  /*3450*/  UMOV UR5, URZ ;  /* 0x0000003f00057c82 */ /* 0x000fe20008000000 */
[----:B------:R-:W-:-:S02]  /*3460*/  FSEL R77, R77, -INF , P2 ;  /* 0xff8000004d4d7808 */ /* 0x000fc40001000000 */
[----:B------:R-:W-:Y:S02]  /*3470*/  CS2R R112, SRZ ;  /* 0x0000000000707805 */ /* 0x000fe4000001ff00 */
[----:B------:R-:W-:Y:S02]  /*3480*/  FMNMX.FTZ R70, R79, R70, !PT ;  /* 0x000000464f467209 */ /* 0x000fe40007810000 */
[----:B------:R-:W-:Y:S02]  /*3490*/  CS2R R114, SRZ ;  /* 0x0000000000727805 */ /* 0x000fe4000001ff00 */
[----:B------:R-:W-:Y:S01]  /*34a0*/  ISETP.GT.AND P2, PT, R68, 0x40, PT ;  /* 0x000000404400780c */ /* 0x000fe20003f44270 */
[----:B------:R5:W0:Y:S01]  /*34b0*/  MUFU.TANH R94, R43 ;  /* 0x0000002b005e7308 */ /* 0x000a220000002400 */
[----:B---3--:R-:W-:Y:S02]  /*34c0*/  FSEL R75, R80, -INF , P1 ;  /* 0xff800000504b7808 */ /* 0x008fe40000800000 */
[----:B------:R-:W-:-:S02]  /*34d0*/  CS2R R116, SRZ ;  /* 0x0000000000747805 */ /* 0x000fc4000001ff00 */
[----:B------:R-:W-:Y:S02]  /*34e0*/  FMNMX.FTZ R70, R77, R70, !PT ;  /* 0x000000464d467209 */ /* 0x000fe40007810000 */
[----:B------:R-:W-:Y:S02]  /*34f0*/  CS2R R118, SRZ ;  /* 0x0000000000767805 */ /* 0x000fe4000001ff00 */
[----:B------:R-:W-:Y:S02]  /*3500*/  ISETP.GT.AND P1, PT, R68, 0x41, PT ;  /* 0x000000414400780c */ /* 0x000fe40003f24270 */
[----:B-1----:R-:W-:Y:S01]  /*3510*/  FSEL R71, R82, -INF , P2 ;  /* 0xff80000052477808 */ /* 0x002fe20001000000 */
[----:B------:R4:W-:Y:S01]  /*3520*/  MUFU.TANH R78, R50 ;  /* 0x00000032004e7308 */ /* 0x0009e20000002400 */
[----:B------:R-:W-:Y:S01]  /*3530*/  FMNMX.FTZ R70, R75, R70, !PT ;  /* 0x000000464b467209 */ /* 0x000fe20007810000 */
[----:B-----5:R-:W-:Y:S01]  /*3540*/  FMUL.FTZ R43, R0, R30 ;  /* 0x0000001e002b7220 */ /* 0x020fe20000410000 */
[----:B------:R-:W-:-:S02]  /*3550*/  ISETP.GT.AND P2, PT, R68, 0x48, PT ;  /* 0x000000484400780c */ /* 0x000fc40003f44270 */
[----:B------:R-:W-:Y:S02]  /*3560*/  FSEL R69, R84, -INF , P1 ;  /* 0xff80000054457808 */ /* 0x000fe40000800000 */
[----:B------:R-:W-:Y:S01]  /*3570*/  FMNMX.FTZ R70, R71, R70, !PT ;  /* 0x0000004647467209 */ /* 0x000fe20007810000 */
[----:B------:R1:W3:Y:S01]  /*3580*/  MUFU.TANH R88, R46 ;  /* 0x0000002e00587308 */ /* 0x0002e20000002400 */
[----:B------:R-:W-:Y:S02]  /*3590*/  ISETP.GT.AND P1, PT, R68, 0x49, PT ;  /* 0x000000494400780c */ /* 0x000fe40003f24270 */
[----:B------:R-:W-:Y:S02]  /*35a0*/  FSEL R67, R86, -INF , P2 ;  /* 0xff80000056437808 */ /* 0x000fe40001000000 */
[----:B------:R-:W-:Y:S02]  /*35b0*/  FMNMX.FTZ R70, R69, R70, !PT ;  /* 0x0000004645467209 */ /* 0x000fe40007810000 */
[----:B------:R-:W-:Y:S01]  /*35c0*/  ISETP.GT.AND P2, PT, R68, 0x50, PT ;  /* 0x000000504400780c */ /* 0x000fe20003f44270 */
[----:B------:R-:W5:Y:S01]  /*35d0*/  MUFU.TANH R47, R47 ;  /* 0x0000002f002f7308 */ /* 0x000f620000002400 */
[----:B------:R-:W-:-:S02]  /*35e0*/  FSEL R65, R92, -INF , P1 ;  /* 0xff8000005c417808 */ /* 0x000fc40000800000 */
[----:B------:R-:W-:Y:S02]  /*35f0*/  FMNMX.FTZ R70, R67, R70, !PT ;  /* 0x0000004643467209 */ /* 0x000fe40007810000 */
[----:B------:R-:W-:Y:S02]  /*3600*/  ISETP.GT.AND P1, PT, R68, 0x51, PT ;  /* 0x000000514400780c */ /* 0x000fe40003f24270 */
[----:B------:R-:W-:Y:S01]  /*3610*/  FSEL R63, R96, -INF , P2 ;  /* 0xff800000603f7808 */ /* 0x000fe20001000000 */
[----:B------:R2:W-:Y:S01]  /*3620*/  MUFU.TANH R80, R26 ;  /* 0x0000001a00507308 */ /* 0x0005e20000002400 */
[----:B------:R-:W-:Y:S02]  /*3630*/  FMNMX.FTZ R70, R65, R70, !PT ;  /* 0x0000004641467209 */ /* 0x000fe40007810000 */
[----:B------:R-:W-:Y:S02]  /*3640*/  ISETP.GT.AND P2, PT, R68, 0x58, PT ;  /* 0x000000584400780c */ /* 0x000fe40003f44270 */
[----:B----4-:R-:W-:-:S02]  /*3650*/  FSEL R50, R100, -INF , P1 ;  /* 0xff80000064327808 */ /* 0x010fc40000800000 */
[----:B------:R-:W-:Y:S01]  /*3660*/  FMNMX.FTZ R41, R63, R70, !PT ;  /* 0x000000463f297209 */ /* 0x000fe20007810000 */
[----:B------:R-:W4:Y:S01]  /*3670*/  MUFU.TANH R76, R51 ;  /* 0x00000033004c7308 */ /* 0x000f220000002400 */
[----:B------:R-:W-:Y:S02]  /*3680*/  ISETP.GT.AND P1, PT, R68, 0x59, PT ;  /* 0x000000594400780c */ /* 0x000fe40003f24270 */
[----:B------:R-:W-:Y:S02]  /*3690*/  FSEL R42, R104, -INF , P2 ;  /* 0xff800000682a7808 */ /* 0x000fe40001000000 */
[----:B------:R-:W-:Y:S02]  /*36a0*/  FMNMX.FTZ R41, R50, R41, !PT ;  /* 0x0000002932297209 */ /* 0x000fe40007810000 */
[----:B------:R-:W-:Y:S01]  /*36b0*/  ISETP.GT.AND P2, PT, R68, 0x60, PT ;  /* 0x000000604400780c */ /* 0x000fe20003f44270 */
[----:B------:R-:W4:Y:S01]  /*36c0*/  MUFU.TANH R54, R54 ;  /* 0x0000003600367308 */ /* 0x000f220000002400 */
[----:B------:R-:W-:-:S02]  /*36d0*/  FSEL R27, R106, -INF , P1 ;  /* 0xff8000006a1b7808 */ /* 0x000fc40000800000 */
[----:B-1----:R-:W-:Y:S02]  /*36e0*/  FMNMX.FTZ R46, R42, R41, !PT ;  /* 0x000000292a2e7209 */ /* 0x002fe40007810000 */
[----:B------:R-:W-:Y:S02]  /*36f0*/  ISETP.GT.AND P1, PT, R68, 0x61, PT ;  /* 0x000000614400780c */ /* 0x000fe40003f24270 */
[----:B--2---:R-:W-:Y:S01]  /*3700*/  FSEL R26, R90, -INF , P2 ;  /* 0xff8000005a1a7808 */ /* 0x004fe20001000000 */
[----:B------:R1:W-:Y:S01]  /*3710*/  MUFU.TANH R70, R13 ;  /* 0x0000000d00467308 */ /* 0x0003e20000002400 */
[----:B------:R-:W-:Y:S02]  /*3720*/  FMNMX.FTZ R41, R27, R46, !PT ;  /* 0x0000002e1b297209 */ /* 0x000fe40007810000 */
[----:B------:R-:W-:Y:S02]  /*3730*/  ISETP.GT.AND P2, PT, R68, 0x68, PT ;  /* 0x000000684400780c */ /* 0x000fe40003f44270 */
[----:B0-----:R-:W-:-:S02]  /*3740*/  FSEL R30, R94, -INF , P1 ;  /* 0xff8000005e1e7808 */ /* 0x001fc40000800000 */
[----:B------:R-:W-:Y:S01]  /*3750*/  FMNMX.FTZ R41, R26, R41, !PT ;  /* 0x000000291a297209 */ /* 0x000fe20007810000 */
[----:B------:R-:W0:Y:S01]  /*3760*/  MUFU.TANH R55, R55 ;  /* 0x0000003700377308 */ /* 0x000e220000002400 */
[----:B-1----:R-:W-:Y:S01]  /*3770*/  FMUL.FTZ R13, R0, R31 ;  /* 0x0000001f000d7220 */ /* 0x002fe20000410000 */
[----:B------:R-:W-:Y:S02]  /*3780*/  ISETP.GT.AND P1, PT, R68, 0x69, PT ;  /* 0x000000694400780c */ /* 0x000fe40003f24270 */
[----:B---3--:R-:W-:Y:S02]  /*3790*/  FSEL R31, R88, -INF , P2 ;  /* 0xff800000581f7808 */ /* 0x008fe40001000000 */
[----:B------:R-:W-:Y:S02]  /*37a0*/  FMNMX.FTZ R46, R30, R41, !PT ;  /* 0x000000291e2e7209 */ /* 0x000fe40007810000 */
[----:B------:R-:W-:Y:S01]  /*37b0*/  ISETP.GT.AND P2, PT, R68, 0x70, PT ;  /* 0x000000704400780c */ /* 0x000fe20003f44270 */
[----:B------:R4:W1:Y:S01]  /*37c0*/  MUFU.TANH R82, R43 ;  /* 0x0000002b00527308 */ /* 0x0008620000002400 */
[----:B-----5:R-:W-:Y:S01]  /*37d0*/  FSEL R41, R47, -INF , P1 ;  /* 0xff8000002f297808 */ /* 0x020fe20000800000 */
[----:B------:R-:W-:Y:S01]  /*37e0*/  FMUL.FTZ R47, R0, R34 ;  /* 0x00000022002f7220 */ /* 0x000fe20000410000 */
[----:B------:R-:W-:-:S02]  /*37f0*/  FMNMX.FTZ R46, R31, R46, !PT ;  /* 0x0000002e1f2e7209 */ /* 0x000fc40007810000 */
[----:B------:R-:W-:Y:S02]  /*3800*/  ISETP.GT.AND P1, PT, R68, 0x71, PT ;  /* 0x000000714400780c */ /* 0x000fe40003f24270 */
[----:B------:R-:W-:Y:S01]  /*3810*/  FSEL R34, R78, -INF , P2 ;  /* 0xff8000004e227808 */ /* 0x000fe20001000000 */
[----:B------:R2:W3:Y:S01]  /*3820*/  MUFU.TANH R84, R13 ;  /* 0x0000000d00547308 */ /* 0x0004e20000002400 */
[----:B------:R-:W-:Y:S02]  /*3830*/  FMNMX.FTZ R51, R41, R46, !PT ;  /* 0x0000002e29337209 */ /* 0x000fe40007810000 */
[----:B------:R-:W-:Y:S02]  /*3840*/  ISETP.GT.AND P2, PT, R68, 0x78, PT ;  /* 0x000000784400780c */ /* 0x000fe40003f44270 */
[----:B----4-:R-:W-:Y:S02]  /*3850*/  FSEL R43, R76, -INF , P1 ;  /* 0xff8000004c2b7808 */ /* 0x010fe40000800000 */
[----:B------:R-:W-:Y:S01]  /*3860*/  FMNMX.FTZ R46, R34, R51, !PT ;  /* 0x00000033222e7209 */ /* 0x000fe20007810000 */
[----:B------:R4:W5:Y:S01]  /*3870*/  MUFU.TANH R78, R47 ;  /* 0x0000002f004e7308 */ /* 0x0009620000002400 */
[----:B--2---:R-:W-:Y:S01]  /*3880*/  FMUL.FTZ R13, R0, R35 ;  /* 0x00000023000d7220 */ /* 0x004fe20000410000 */
[----:B------:R-:W-:-:S02]  /*3890*/  FSEL R35, R54, -INF , P2 ;  /* 0xff80000036237808 */ /* 0x000fc40001000000 */
[C---:B------:R-:W-:Y:S02]  /*38a0*/  ISETP.GT.AND P1, PT, R68.reuse, 0x79, PT ;  /* 0x000000794400780c */ /* 0x040fe40003f24270 */
[----:B------:R-:W-:Y:S02]  /*38b0*/  FMNMX.FTZ R54, R43, R46, !PT ;  /* 0x0000002e2b367209 */ /* 0x000fe40007810000 */
[----:B------:R-:W-:Y:S01]  /*38c0*/  ISETP.GT.AND P2, PT, R68, 0x80, PT ;  /* 0x000000804400780c */ /* 0x000fe20003f44270 */
[----:B------:R2:W5:Y:S01]  /*38d0*/  MUFU.TANH R76, R13 ;  /* 0x0000000d004c7308 */ /* 0x0005620000002400 */
[----:B0-----:R-:W-:Y:S01]  /*38e0*/  FSEL R46, R55, -INF , P1 ;  /* 0xff800000372e7808 */ /* 0x001fe20000800000 */
[C---:B------:R-:W-:Y:S01]  /*38f0*/  FMUL.FTZ R55, R0.reuse, R39 ;  /* 0x0000002700377220 */ /* 0x040fe20000410000 */
[----:B----4-:R-:W-:Y:S01]  /*3900*/  FMNMX.FTZ R47, R35, R54, !PT ;  /* 0x00000036232f7209 */ /* 0x010fe20007810000 */
[----:B------:R-:W-:Y:S01]  /*3910*/  FMUL.FTZ R54, R0, R38 ;  /* 0x0000002600367220 */ /* 0x000fe20000410000 */
[----:B------:R-:W-:-:S02]  /*3920*/  ISETP.GT.AND P1, PT, R68, 0x81, PT ;  /* 0x000000814400780c */ /* 0x000fc40003f24270 */
[----:B------:R-:W-:Y:S01]  /*3930*/  FSEL R38, R80, -INF , P2 ;  /* 0xff80000050267808 */ /* 0x000fe20001000000 */
[----:B------:R-:W-:Y:S01]  /*3940*/  MUFU.TANH R55, R55 ;  /* 0x0000003700377308 */ /* 0x000fe20000002400 */
[----:B------:R-:W-:Y:S01]  /*3950*/  FMNMX.FTZ R51, R46, R47, !PT ;  /* 0x0000002f2e337209 */ /* 0x000fe20007810000 */
[----:B--2---:R-:W-:Y:S01]  /*3960*/  FMUL.FTZ R13, R0, R44 ;  /* 0x0000002c000d7220 */ /* 0x004fe20000410000 */
[----:B------:R-:W-:Y:S02]  /*3970*/  FSEL R47, R70, -INF , P1 ;  /* 0xff800000462f7808 */ /* 0x000fe40000800000 */
[----:B------:R-:W-:Y:S02]  /*3980*/  ISETP.GT.AND P2, PT, R68, 0x88, PT ;  /* 0x000000884400780c */ /* 0x000fe40003f44270 */
[----:B------:R-:W-:Y:S01]  /*3990*/  FMNMX.FTZ R70, R38, R51, !PT ;  /* 0x0000003326467209 */ /* 0x000fe20007810000 */
[----:B------:R0:W2:Y:S01]  /*39a0*/  MUFU.TANH R80, R54 ;  /* 0x0000003600507308 */ /* 0x0000a20000002400 */
[----:B------:R-:W-:-:S02]  /*39b0*/  ISETP.GT.AND P1, PT, R68, 0x89, PT ;  /* 0x000000894400780c */ /* 0x000fc40003f24270 */
[----:B-1----:R-:W-:Y:S02]  /*39c0*/  FSEL R39, R82, -INF , P2 ;  /* 0xff80000052277808 */ /* 0x002fe40001000000 */
[----:B------:R-:W-:Y:S02]  /*39d0*/  FMNMX.FTZ R70, R47, R70, !PT ;  /* 0x000000462f467209 */ /* 0x000fe40007810000 */
[----:B------:R-:W-:Y:S01]  /*39e0*/  ISETP.GT.AND P2, PT, R68, 0x90, PT ;  /* 0x000000904400780c */ /* 0x000fe20003f44270 */
[----:B------:R1:W-:Y:S01]  /*39f0*/  MUFU.TANH R90, R13 ;  /* 0x0000000d005a7308 */ /* 0x0003e20000002400 */
[----:B---3--:R-:W-:Y:S02]  /*3a00*/  FSEL R51, R84, -INF , P1 ;  /* 0xff80000054337808 */ /* 0x008fe40000800000 */
[----:B------:R-:W-:Y:S02]  /*3a10*/  FMNMX.FTZ R70, R39, R70, !PT ;  /* 0x0000004627467209 */ /* 0x000fe40007810000 */
[----:B------:R-:W-:-:S02]  /*3a20*/  ISETP.GT.AND P1, PT, R68, 0x91, PT ;  /* 0x000000914400780c */ /* 0x000fc40003f24270 */
[----:B-----5:R-:W-:Y:S01]  /*3a30*/  FSEL R44, R78, -INF , P2 ;  /* 0xff8000004e2c7808 */ /* 0x020fe20001000000 */
[----:B------:R-:W-:Y:S01]  /*3a40*/  MUFU.TANH R4, R4 ;  /* 0x0000000400047308 */ /* 0x000fe20000002400 */
[----:B------:R-:W-:Y:S02]  /*3a50*/  FMNMX.FTZ R109, R51, R70, !PT ;  /* 0x00000046336d7209 */ /* 0x000fe40007810000 */
[----:B------:R-:W-:Y:S02]  /*3a60*/  ISETP.GT.AND P2, PT, R68, 0x98, PT ;  /* 0x000000984400780c */ /* 0x000fe40003f44270 */
[----:B0-----:R-:W-:Y:S02]  /*3a70*/  FSEL R54, R76, -INF , P1 ;  /* 0xff8000004c367808 */ /* 0x001fe40000800000 */
[----:B------:R-:W-:Y:S01]  /*3a80*/  FMNMX.FTZ R109, R44, R109, !PT ;  /* 0x0000006d2c6d7209 */ /* 0x000fe20007810000 */
[----:B------:R-:W0:Y:S01]  /*3a90*/  MUFU.TANH R5, R5 ;  /* 0x0000000500057308 */ /* 0x000e220000002400 */
[----:B------:R-:W-:Y:S01]  /*3aa0*/  ISETP.GT.AND P1, PT, R68, 0x99, PT ;  /* 0x000000994400780c */ /* 0x000fe20003f24270 */
[----:B------:R-:W-:Y:S01]  /*3ab0*/  FMUL.FTZ R68, R0, R45 ;  /* 0x0000002d00447220 */ /* 0x000fe20000410000 */
[----:B--2---:R-:W-:-:S02]  /*3ac0*/  FSEL R45, R80, -INF , P2 ;  /* 0xff800000502d7808 */ /* 0x004fc40001000000 */
[----:B------:R-:W-:Y:S02]  /*3ad0*/  FMNMX.FTZ R70, R54, R109, !PT ;  /* 0x0000006d36467209 */ /* 0x000fe40007810000 */
[----:B------:R-:W-:Y:S01]  /*3ae0*/  FSEL R55, R55, -INF , P1 ;  /* 0xff80000037377808 */ /* 0x000fe20000800000 */
[----:B------:R-:W-:Y:S01]  /*3af0*/  MUFU.TANH R92, R68 ;  /* 0x00000044005c7308 */ /* 0x000fe20000002400 */
[----:B------:R-:W-:-:S04]  /*3b00*/  FMNMX.FTZ R70, R45, R70, !PT ;  /* 0x000000462d467209 */ /* 0x000fc80007810000 */
[----:B------:R-:W-:-:S03]  /*3b10*/  FMNMX.FTZ R70, R55, R70, !PT ;  /* 0x0000004637467209 */ /* 0x000fc60007810000 */
[----:B------:R2:W-:Y:S02]  /*3b20*/  MUFU.TANH R109, R33 ;  /* 0x00000021006d7308 */ /* 0x0005e40000002400 */
[----:B-1----:R-:W1:Y:S06]  /*3b30*/  SHFL.BFLY PT, R13, R70, 0x2, 0x1f ;  /* 0x0c401f00460d7f89 */ /* 0x002e6c00000e0000 */
[----:B------:R3:W-:Y:S01]  /*3b40*/  MUFU.TANH R100, R24 ;  /* 0x0000001800647308 */ /* 0x0007e20000002400 */
[----:B--2---:R-:W2:Y:S07]  /*3b50*/  SHFL.IDX PT, R33, R64, RZ, 0x1c1f ;  /* 0x001c1fff40217589 */ /* 0x004eae00000e0000 */
[----:B------:R-:W-:Y:S01]  /*3b60*/  MUFU.TANH R8, R8 ;  /* 0x0000000800087308 */ /* 0x000fe20000002400 */
[----:B---3--:R-:W-:-:S07]  /*3b70*/  IMAD.U32 R24, RZ, RZ, UR10 ;  /* 0x0000000aff187e24 */ /* 0x008fce000f8e00ff */
[----:B------:R-:W-:Y:S01]  /*3b80*/  MUFU.TANH R9, R9 ;  /* 0x0000000900097308 */ /* 0x000fe20000002400 */
[----:B-1----:R-:W-:-:S05]  /*3b90*/  FMNMX.FTZ R68, R70, R13, !PT ;  /* 0x0000000d46447209 */ /* 0x002fca0007810000 */
[----:B------:R-:W1:Y:S02]  /*3ba0*/  SHFL.BFLY PT, R13, R68, 0x1, 0x1f ;  /* 0x0c201f00440d7f89 */ /* 0x000e6400000e0000 */
[----:B------:R2:W-:Y:S08]  /*3bb0*/  MUFU.TANH R94, R48 ;  /* 0x00000030005e7308 */ /* 0x0005f00000002400 */
[----:B------:R-:W3:Y:S01]  /*3bc0*/  MUFU.TANH R10, R10 ;  /* 0x0000000a000a7308 */ /* 0x000ee20000002400 */
[----:B--2---:R-:W-:-:S04]  /*3bd0*/  VIADDMNMX R48, R33, R85, R66, PT ;  /* 0x0000005521307246 */ /* 0x004fc80003800142 */
[C---:B------:R-:W-:Y:S02]  /*3be0*/  ISETP.GT.AND P2, PT, R48.reuse, 0x1, PT ;  /* 0x000000013000780c */ /* 0x040fe40003f44270 */
[C---:B------:R-:W-:Y:S01]  /*3bf0*/  ISETP.GT.AND P3, PT, R48.reuse, 0x8, PT ;  /* 0x000000083000780c */ /* 0x040fe20003f64270 */
[----:B------:R-:W2:Y:S01]  /*3c00*/  MUFU.TANH R11, R11 ;  /* 0x0000000b000b7308 */ /* 0x000ea20000002400 */
[----:B0-----:R-:W-:Y:S02]  /*3c10*/  FSEL R85, R5, -INF , P2 ;  /* 0xff80000005557808 */ /* 0x001fe40001000000 */
[----:B------:R-:W-:Y:S02]  /*3c20*/  ISETP.GT.AND P2, PT, R48, 0x10, PT ;  /* 0x000000103000780c */ /* 0x000fe40003f44270 */
[----:B-1----:R-:W-:-:S03]  /*3c30*/  FMNMX.FTZ R13, R68, R13, !PT ;  /* 0x0000000d440d7209 */ /* 0x002fc60007810000 */
[----:B------:R0:W-:Y:S01]  /*3c40*/  MUFU.TANH R98, R52 ;  /* 0x0000003400627308 */ /* 0x0001e20000002400 */
[----:B---3--:R-:W-:Y:S02]  /*3c50*/  FSEL R64, R10, -INF , P2 ;  /* 0xff8000000a407808 */ /* 0x008fe40001000000 */
[C---:B------:R-:W-:Y:S01]  /*3c60*/  FSETP.NEU.FTZ.AND P1, PT, R13.reuse, -INF , PT ;  /* 0xff8000000d00780b */ /* 0x040fe20003f3d000 */
[----:B------:R-:W-:Y:S01]  /*3c70*/  FFMA.FTZ R24, R13, R24, -8 ;  /* 0xc10000000d187423 */ /* 0x000fe20000010018 */
[----:B------:R-:W-:-:S03]  /*3c80*/  ISETP.GT.AND P2, PT, R48, 0x18, PT ;  /* 0x000000183000780c */ /* 0x000fc60003f44270 */
[----:B------:R1:W-:Y:S01]  /*3c90*/  MUFU.TANH R111, R37 ;  /* 0x00000025006f7308 */ /* 0x0003e20000002400 */
[----:B------:R-:W-:Y:S02]  /*3ca0*/  FSEL R24, R24, RZ, P1 ;  /* 0x000000ff18187208 */ /* 0x000fe40000800000 */
[----:B------:R-:W-:-:S03]  /*3cb0*/  ISETP.GT.AND P1, PT, R48, RZ, PT ;  /* 0x000000ff3000720c */ /* 0x000fc60003f24270 */
[--C-:B------:R-:W-:Y:S01]  /*3cc0*/  FFMA.FTZ R87, R87, UR10, -R24.reuse ;  /* 0x0000000a57577c23 */ /* 0x100fe20008010818 */
[----:B0-----:R-:W-:Y:S01]  /*3cd0*/  FSEL R52, R4, -INF , P1 ;  /* 0xff80000004347808 */ /* 0x001fe20000800000 */
[----:B------:R-:W0:Y:S01]  /*3ce0*/  MUFU.TANH R12, R12 ;  /* 0x0000000c000c7308 */ /* 0x000e220000002400 */
[----:B------:R-:W-:Y:S01]  /*3cf0*/  ISETP.GT.AND P1, PT, R48, 0x9, PT ;  /* 0x000000093000780c */ /* 0x000fe20003f24270 */
[--C-:B------:R-:W-:Y:S01]  /*3d00*/  FFMA.FTZ R10, R89, UR10, -R24.reuse ;  /* 0x0000000a590a7c23 */ /* 0x100fe20008010818 */
[----:B-1----:R-:W-:Y:S01]  /*3d10*/  FSEL R37, R8, -INF , P3 ;  /* 0xff80000008257808 */ /* 0x002fe20001800000 */
[--C-:B------:R-:W-:Y:S01]  /*3d20*/  FFMA.FTZ R67, R67, UR10, -R24.reuse ;  /* 0x0000000a43437c23 */ /* 0x100fe20008010818 */
[----:B------:R-:W-:Y:S01]  /*3d30*/  FMNMX.FTZ R8, R52, R85, !PT ;  /* 0x0000005534087209 */ /* 0x000fe20007810000 */
[--C-:B------:R-:W-:Y:S01]  /*3d40*/  FFMA.FTZ R69, R69, UR10, -R24.reuse ;  /* 0x0000000a45457c23 */ /* 0x100fe20008010818 */
[--C-:B------:R-:W-:Y:S01]  /*3d50*/  FFMA.FTZ R91, R91, UR10, -R24.reuse ;  /* 0x0000000a5b5b7c23 */ /* 0x100fe20008010818 */
[----:B------:R1:W-:Y:S01]  /*3d60*/  MUFU.TANH R110, R36 ;  /* 0x00000024006e7308 */ /* 0x0003e20000002400 */
[--C-:B------:R-:W-:Y:S01]  /*3d70*/  FFMA.FTZ R33, R101, UR10, -R24.reuse ;  /* 0x0000000a65217c23 */ /* 0x100fe20008010818 */
[--C-:B------:R-:W-:Y:S01]  /*3d80*/  FFMA.FTZ R4, R97, UR10, -R24.reuse ;  /* 0x0000000a61047c23 */ /* 0x100fe20008010818 */
[--C-:B------:R-:W-:Y:S01]  /*3d90*/  FFMA.FTZ R5, R95, UR10, -R24.reuse ;  /* 0x0000000a5f057c23 */ /* 0x100fe20008010818 */
[--C-:B------:R-:W-:Y:S01]  /*3da0*/  FFMA.FTZ R42, R42, UR10, -R24.reuse ;  /* 0x0000000a2a2a7c23 */ /* 0x100fe20008010818 */
[--C-:B------:R-:W-:Y:S01]  /*3db0*/  FFMA.FTZ R26, R26, UR10, -R24.reuse ;  /* 0x0000000a1a1a7c23 */ /* 0x100fe20008010818 */
[--C-:B------:R-:W-:Y:S01]  /*3dc0*/  FFMA.FTZ R41, R41, UR10, -R24.reuse ;  /* 0x0000000a29297c23 */ /* 0x100fe20008010818 */
[--C-:B------:R-:W-:Y:S01]  /*3dd0*/  FFMA.FTZ R35, R35, UR10, -R24.reuse ;  /* 0x0000000a23237c23 */ /* 0x100fe20008010818 */
[----:B------:R-:W3:Y:S01]  /*3de0*/  MUFU.TANH R14, R14 ;  /* 0x0000000e000e7308 */ /* 0x000ee20000002400 */
[----:B-1----:R-:W-:Y:S01]  /*3df0*/  FSEL R36, R9, -INF , P1 ;  /* 0xff80000009247808 */ /* 0x002fe20000800000 */
[--C-:B------:R-:W-:Y:S01]  /*3e00*/  FFMA.FTZ R46, R46, UR10, -R24.reuse ;  /* 0x0000000a2e2e7c23 */ /* 0x100fe20008010818 */
[----:B------:R-:W-:Y:S01]  /*3e10*/  FMNMX.FTZ R9, R37, R8, !PT ;  /* 0x0000000825097209 */ /* 0x000fe20007810000 */
[--C-:B------:R-:W-:Y:S01]  /*3e20*/  FFMA.FTZ R8, R93, UR10, -R24.reuse ;  /* 0x0000000a5d087c23 */ /* 0x100fe20008010818 */
[----:B------:R-:W-:Y:S01]  /*3e30*/  ISETP.GT.AND P1, PT, R48, 0x11, PT ;  /* 0x000000113000780c */ /* 0x000fe20003f24270 */
[--C-:B------:R-:W-:Y:S01]  /*3e40*/  FFMA.FTZ R38, R38, UR10, -R24.reuse ;  /* 0x0000000a26267c23 */ /* 0x100fe20008010818 */
[----:B------:R-:W-:Y:S01]  /*3e50*/  FMNMX.FTZ R9, R36, R9, !PT ;  /* 0x0000000924097209 */ /* 0x000fe20007810000 */
[----:B------:R-:W1:Y:S01]  /*3e60*/  MUFU.TANH R15, R15 ;  /* 0x0000000f000f7308 */ /* 0x000e620000002400 */
[----:B--2---:R-:W-:Y:S01]  /*3e70*/  FSEL R66, R11, -INF , P1 ;  /* 0xff8000000b427808 */ /* 0x004fe20000800000 */
[--C-:B------:R-:W-:Y:S01]  /*3e80*/  FFMA.FTZ R39, R39, UR10, -R24.reuse ;  /* 0x0000000a27277c23 */ /* 0x100fe20008010818 */
[----:B------:R-:W-:Y:S01]  /*3e90*/  FMNMX.FTZ R9, R64, R9, !PT ;  /* 0x0000000940097209 */ /* 0x000fe20007810000 */
[--C-:B------:R-:W-:Y:S01]  /*3ea0*/  FFMA.FTZ R44, R44, UR10, -R24.reuse ;  /* 0x0000000a2c2c7c23 */ /* 0x100fe20008010818 */
[----:B------:R-:W-:Y:S01]  /*3eb0*/  ISETP.GT.AND P1, PT, R48, 0x19, PT ;  /* 0x000000193000780c */ /* 0x000fe20003f24270 */
[--C-:B------:R-:W-:Y:S01]  /*3ec0*/  FFMA.FTZ R45, R45, UR10, -R24.reuse ;  /* 0x0000000a2d2d7c23 */ /* 0x100fe20008010818 */
[----:B0-----:R-:W-:Y:S01]  /*3ed0*/  FSEL R68, R12, -INF , P2 ;  /* 0xff8000000c447808 */ /* 0x001fe20001000000 */
[----:B------:R-:W0:Y:S01]  /*3ee0*/  MUFU.TANH R18, R18 ;  /* 0x0000001200127308 */ /* 0x000e220000002400 */
[----:B------:R-:W-:Y:S01]  /*3ef0*/  FMNMX.FTZ R9, R66, R9, !PT ;  /* 0x0000000942097209 */ /* 0x000fe20007810000 */
[----:B------:R-:W-:Y:S01]  /*3f00*/  FFMA.FTZ R12, R83, UR10, -R24 ;  /* 0x0000000a530c7c23 */ /* 0x000fe20008010818 */
[----:B------:R-:W-:-:S02]  /*3f10*/  ISETP.GT.AND P2, PT, R48, 0x20, PT ;  /* 0x000000203000780c */ /* 0x000fc40003f44270 */
[----:B---3--:R-:W-:Y:S02]  /*3f20*/  FSEL R70, R14, -INF , P1 ;  /* 0xff8000000e467808 */ /* 0x008fe40000800000 */
[----:B------:R-:W-:Y:S01]  /*3f30*/  FMNMX.FTZ R11, R68, R9, !PT ;  /* 0x00000009440b7209 */ /* 0x000fe20007810000 */
[----:B------:R-:W2:Y:S01]  /*3f40*/  MUFU.TANH R19, R19 ;  /* 0x0000001300137308 */ /* 0x000ea20000002400 */
[----:B------:R-:W-:Y:S02]  /*3f50*/  ISETP.GT.AND P1, PT, R48, 0x21, PT ;  /* 0x000000213000780c */ /* 0x000fe40003f24270 */
[----:B-1----:R-:W-:Y:S02]  /*3f60*/  FSEL R76, R15, -INF , P2 ;  /* 0xff8000000f4c7808 */ /* 0x002fe40001000000 */
[----:B------:R-:W-:Y:S02]  /*3f70*/  FMNMX.FTZ R11, R70, R11, !PT ;  /* 0x0000000b460b7209 */ /* 0x000fe40007810000 */
[----:B------:R-:W-:Y:S01]  /*3f80*/  ISETP.GT.AND P2, PT, R48, 0x28, PT ;  /* 0x000000283000780c */ /* 0x000fe20003f44270 */
[----:B------:R-:W1:Y:S01]  /*3f90*/  MUFU.TANH R20, R20 ;  /* 0x0000001400147308 */ /* 0x000e620000002400 */
[----:B0-----:R-:W-:-:S02]  /*3fa0*/  FSEL R78, R18, -INF , P1 ;  /* 0xff800000124e7808 */ /* 0x001fc40000800000 */
[----:B------:R-:W-:Y:S02]  /*3fb0*/  FMNMX.FTZ R11, R76, R11, !PT ;  /* 0x0000000b4c0b7209 */ /* 0x000fe40007810000 */
[----:B------:R-:W-:Y:S02]  /*3fc0*/  ISETP.GT.AND P1, PT, R48, 0x29, PT ;  /* 0x000000293000780c */ /* 0x000fe40003f24270 */
[----:B------:R-:W-:Y:S01]  /*3fd0*/  FMNMX.FTZ R11, R78, R11, !PT ;  /* 0x0000000b4e0b7209 */ /* 0x000fe20007810000 */
[----:B------:R-:W0:Y:S01]  /*3fe0*/  MUFU.TANH R21, R21 ;  /* 0x0000001500157308 */ /* 0x000e220000002400 */
[----:B--2---:R-:W-:Y:S01]  /*3ff0*/  FSEL R80, R19, -INF , P2 ;  /* 0xff80000013507808 */ /* 0x004fe20001000000 */
[----:B------:R-:W-:Y:S01]  /*4000*/  FFMA.FTZ R19, R81, UR10, -R24 ;  /* 0x0000000a51137c23 */ /* 0x000fe20008010818 */
[----:B------:R-:W-:Y:S02]  /*4010*/  ISETP.GT.AND P2, PT, R48, 0x30, PT ;  /* 0x000000303000780c */ /* 0x000fe40003f44270 */
[----:B------:R-:W-:-:S03]  /*4020*/  FMNMX.FTZ R15, R80, R11, !PT ;  /* 0x0000000b500f7209 */ /* 0x000fc60007810000 */
[----:B------:R-:W2:Y:S01]  /*4030*/  MUFU.TANH R22, R22 ;  /* 0x0000001600167308 */ /* 0x000ea20000002400 */
[----:B-1----:R-:W-:Y:S02]  /*4040*/  FSEL R82, R20, -INF , P1 ;  /* 0xff80000014527808 */ /* 0x002fe40000800000 */
[----:B------:R-:W-:Y:S02]  /*4050*/  ISETP.GT.AND P1, PT, R48, 0x31, PT ;  /* 0x000000313000780c */ /* 0x000fe40003f24270 */
[----:B------:R-:W-:-:S03]  /*4060*/  FMNMX.FTZ R15, R82, R15, !PT ;  /* 0x0000000f520f7209 */ /* 0x000fc60007810000 */
[----:B------:R-:W1:Y:S01]  /*4070*/  MUFU.TANH R73, R73 ;  /* 0x0000004900497308 */ /* 0x000e620000002400 */
[----:B0-----:R-:W-:Y:S01]  /*4080*/  FSEL R84, R21, -INF , P2 ;  /* 0xff80000015547808 */ /* 0x001fe20001000000 */
[----:B------:R-:W-:Y:S01]  /*4090*/  FFMA.FTZ R21, R79, UR10, -R24 ;  /* 0x0000000a4f157c23 */ /* 0x000fe20008010818 */
        /* <DEDUP_REMOVED lines=30> */
[----:B------:R-:W-:Y:S08]  /*4280*/  MUFU.TANH R60, R60 ;  /* 0x0000003c003c7308 */ /* 0x000ff00000002400 */
[----:B------:R-:W2:Y:S08]  /*4290*/  MUFU.TANH R61, R61 ;  /* 0x0000003d003d7308 */ /* 0x000eb00000002400 */
[----:B------:R3:W-:Y:S08]  /*42a0*/  MUFU.EX2 R14, R19 ;  /* 0x00000013000e7308 */ /* 0x0007f00000000800 */
[----:B------:R-:W4:Y:S01]  /*42b0*/  MUFU.TANH R62, R62 ;  /* 0x0000003e003e7308 */ /* 0x000f220000002400 */
[----:B---3--:R-:W-:Y:S01]  /*42c0*/  FFMA.FTZ R19, R77, UR10, -R24 ;  /* 0x0000000a4d137c23 */ /* 0x008fe20008010818 */
[----:B-1----:R-:W-:-:S02]  /*42d0*/  FSEL R77, R23, -INF , P2 ;  /* 0xff800000174d7808 */ /* 0x002fc40001000000 */
[----:B------:R-:W-:Y:S02]  /*42e0*/  ISETP.GT.AND P2, PT, R48, 0x58, PT ;  /* 0x000000583000780c */ /* 0x000fe40003f44270 */
[----:B------:R-:W-:Y:S02]  /*42f0*/  FMNMX.FTZ R20, R77, R20, !PT ;  /* 0x000000144d147209 */ /* 0x000fe40007810000 */
[----:B------:R-:W1:Y:S08]  /*4300*/  MUFU.TANH R40, R40 ;  /* 0x0000002800287308 */ /* 0x000e700000002400 */
[----:B------:R0:W-:Y:S08]  /*4310*/  MUFU.EX2 R11, R87 ;  /* 0x00000057000b7308 */ /* 0x0001f00000000800 */
[----:B------:R3:W-:Y:S01]  /*4320*/  MUFU.EX2 R15, R21 ;  /* 0x00000015000f7308 */ /* 0x0007e20000000800 */
[----:B0-----:R-:W-:-:S02]  /*4330*/  FSEL R87, R59, -INF , P1 ;  /* 0xff8000003b577808 */ /* 0x001fc40000800000 */
[----:B------:R-:W-:Y:S02]  /*4340*/  ISETP.GT.AND P1, PT, R48, 0x59, PT ;  /* 0x000000593000780c */ /* 0x000fe40003f24270 */
[----:B------:R-:W-:Y:S02]  /*4350*/  FMNMX.FTZ R20, R87, R20, !PT ;  /* 0x0000001457147209 */ /* 0x000fe40007810000 */
[----:B--2---:R-:W-:Y:S01]  /*4360*/  FSEL R88, R61, -INF , P1 ;  /* 0xff8000003d587808 */ /* 0x004fe20000800000 */
[----:B------:R0:W-:Y:S01]  /*4370*/  MUFU.EX2 R18, R19 ;  /* 0x0000001300127308 */ /* 0x0001e20000000800 */
[----:B---3--:R-:W-:Y:S01]  /*4380*/  FFMA.FTZ R21, R75, UR10, -R24 ;  /* 0x0000000a4b157c23 */ /* 0x008fe20008010818 */
[----:B------:R-:W-:Y:S02]  /*4390*/  FSEL R75, R60, -INF , P2 ;  /* 0xff8000003c4b7808 */ /* 0x000fe40001000000 */
[----:B------:R-:W-:Y:S02]  /*43a0*/  ISETP.GT.AND P2, PT, R48, 0x60, PT ;  /* 0x000000603000780c */ /* 0x000fe40003f44270 */
[----:B------:R-:W-:-:S02]  /*43b0*/  FMNMX.FTZ R23, R75, R20, !PT ;  /* 0x000000144b177209 */ /* 0x000fc40007810000 */
[----:B------:R-:W-:Y:S01]  /*43c0*/  ISETP.GT.AND P1, PT, R48, 0x61, PT ;  /* 0x000000613000780c */ /* 0x000fe20003f24270 */
[--C-:B0-----:R-:W-:Y:S01]  /*43d0*/  FFMA.FTZ R19, R71, UR10, -R24.reuse ;  /* 0x0000000a47137c23 */ /* 0x101fe20008010818 */
[----:B----4-:R-:W-:Y:S01]  /*43e0*/  FSEL R71, R62, -INF , P2 ;  /* 0xff8000003e477808 */ /* 0x010fe20001000000 */
[----:B------:R0:W2:Y:S01]  /*43f0*/  MUFU.TANH R96, R49 ;  /* 0x0000003100607308 */ /* 0x0000a20000002400 */
[----:B------:R-:W-:Y:S02]  /*4400*/  FMNMX.FTZ R20, R88, R23, !PT ;  /* 0x0000001758147209 */ /* 0x000fe40007810000 */
[----:B------:R-:W-:Y:S02]  /*4410*/  ISETP.GT.AND P2, PT, R48, 0x68, PT ;  /* 0x000000683000780c */ /* 0x000fe40003f44270 */
[----:B-1----:R-:W-:Y:S01]  /*4420*/  FSEL R89, R40, -INF , P1 ;  /* 0xff80000028597808 */ /* 0x002fe20000800000 */
[----:B------:R-:W-:Y:S01]  /*4430*/  FFMA.FTZ R40, R65, UR10, -R24 ;  /* 0x0000000a41287c23 */ /* 0x000fe20008010818 */
[----:B------:R-:W-:Y:S01]  /*4440*/  FMNMX.FTZ R22, R71, R20, !PT ;  /* 0x0000001447167209 */ /* 0x000fe20007810000 */
[----:B------:R-:W1:Y:S01]  /*4450*/  MUFU.TANH R53, R53 ;  /* 0x0000003500357308 */ /* 0x000e620000002400 */
[----:B------:R-:W-:-:S02]  /*4460*/  ISETP.GT.AND P1, PT, R48, 0x69, PT ;  /* 0x000000693000780c */ /* 0x000fc40003f24270 */
[----:B------:R-:W-:Y:S02]  /*4470*/  FSEL R62, R90, -INF , P2 ;  /* 0xff8000005a3e7808 */ /* 0x000fe40001000000 */
[----:B------:R-:W-:Y:S02]  /*4480*/  FMNMX.FTZ R23, R89, R22, !PT ;  /* 0x0000001659177209 */ /* 0x000fe40007810000 */
[----:B------:R-:W-:Y:S01]  /*4490*/  ISETP.GT.AND P2, PT, R48, 0x70, PT ;  /* 0x000000703000780c */ /* 0x000fe20003f44270 */
[----:B------:R3:W4:Y:S01]  /*44a0*/  MUFU.TANH R102, R25 ;  /* 0x0000001900667308 */ /* 0x0007220000002400 */
[----:B------:R-:W-:Y:S02]  /*44b0*/  FSEL R56, R92, -INF , P1 ;  /* 0xff8000005c387808 */ /* 0x000fe40000800000 */
[----:B0-----:R-:W-:Y:S02]  /*44c0*/  FMNMX.FTZ R49, R62, R23, !PT ;  /* 0x000000173e317209 */ /* 0x001fe40007810000 */
[----:B------:R-:W-:-:S02]  /*44d0*/  ISETP.GT.AND P1, PT, R48, 0x71, PT ;  /* 0x000000713000780c */ /* 0x000fc40003f24270 */
[----:B------:R-:W-:Y:S01]  /*44e0*/  FSEL R57, R94, -INF , P2 ;  /* 0xff8000005e397808 */ /* 0x000fe20001000000 */
[----:B------:R0:W5:Y:S01]  /*44f0*/  MUFU.TANH R104, R28 ;  /* 0x0000001c00687308 */ /* 0x0001620000002400 */
[----:B------:R-:W-:Y:S01]  /*4500*/  FMNMX.FTZ R22, R56, R49, !PT ;  /* 0x0000003138167209 */ /* 0x000fe20007810000 */
[--C-:B------:R-:W-:Y:S01]  /*4510*/  FFMA.FTZ R94, R27, UR10, -R24.reuse ;  /* 0x0000000a1b5e7c23 */ /* 0x100fe20008010818 */
[----:B------:R-:W-:Y:S01]  /*4520*/  ISETP.GT.AND P2, PT, R48, 0x78, PT ;  /* 0x000000783000780c */ /* 0x000fe20003f44270 */
[--C-:B---3--:R-:W-:Y:S01]  /*4530*/  FFMA.FTZ R25, R107, UR10, -R24.reuse ;  /* 0x0000000a6b197c23 */ /* 0x108fe20008010818 */
[----:B--2---:R-:W-:Y:S02]  /*4540*/  FSEL R59, R96, -INF , P1 ;  /* 0xff800000603b7808 */ /* 0x004fe40000800000 */
[----:B------:R-:W-:Y:S01]  /*4550*/  FMNMX.FTZ R22, R57, R22, !PT ;  /* 0x0000001639167209 */ /* 0x000fe20007810000 */
[----:B------:R2:W3:Y:S01]  /*4560*/  MUFU.TANH R106, R29 ;  /* 0x0000001d006a7308 */ /* 0x0004e20000002400 */
[----:B------:R-:W-:Y:S01]  /*4570*/  ISETP.GT.AND P1, PT, R48, 0x79, PT ;  /* 0x000000793000780c */ /* 0x000fe20003f24270 */
[----:B0-----:R-:W-:Y:S01]  /*4580*/  FFMA.FTZ R28, R105, UR10, -R24 ;  /* 0x0000000a691c7c23 */ /* 0x001fe20008010818 */
[----:B------:R-:W-:-:S02]  /*4590*/  FSEL R58, R98, -INF , P2 ;  /* 0xff800000623a7808 */ /* 0x000fc40001000000 */
[----:B------:R-:W-:Y:S01]  /*45a0*/  FMNMX.FTZ R49, R59, R22, !PT ;  /* 0x000000163b317209 */ /* 0x000fe20007810000 */
[--C-:B------:R-:W-:Y:S01]  /*45b0*/  FFMA.FTZ R22, R63, UR10, -R24.reuse ;  /* 0x0000000a3f167c23 */ /* 0x100fe20008010818 */
[----:B------:R-:W-:Y:S01]  /*45c0*/  ISETP.GT.AND P2, PT, R48, 0x80, PT ;  /* 0x000000803000780c */ /* 0x000fe20003f44270 */
[----:B------:R0:W3:Y:S01]  /*45d0*/  MUFU.TANH R108, R32 ;  /* 0x00000020006c7308 */ /* 0x0000e20000002400 */
[----:B-1----:R-:W-:Y:S01]  /*45e0*/  FSEL R60, R53, -INF , P1 ;  /* 0xff800000353c7808 */ /* 0x002fe20000800000 */
[--C-:B--2---:R-:W-:Y:S01]  /*45f0*/  FFMA.FTZ R29, R103, UR10, -R24.reuse ;  /* 0x0000000a671d7c23 */ /* 0x104fe20008010818 */
[----:B------:R-:W-:Y:S02]  /*4600*/  FMNMX.FTZ R49, R58, R49, !PT ;  /* 0x000000313a317209 */ /* 0x000fe40007810000 */
[----:B------:R-:W-:Y:S02]  /*4610*/  ISETP.GT.AND P1, PT, R48, 0x81, PT ;  /* 0x000000813000780c */ /* 0x000fe40003f24270 */
[----:B------:R-:W-:Y:S01]  /*4620*/  FSEL R65, R100, -INF , P2 ;  /* 0xff80000064417808 */ /* 0x000fe20001000000 */
[----:B------:R3:W-:Y:S01]  /*4630*/  MUFU.EX2 R23, R67 ;  /* 0x0000004300177308 */ /* 0x0007e20000000800 */
[----:B------:R-:W-:Y:S01]  /*4640*/  FMNMX.FTZ R90, R60, R49, !PT ;  /* 0x000000313c5a7209 */ /* 0x000fe20007810000 */
[--C-:B------:R-:W-:Y:S01]  /*4650*/  FFMA.FTZ R49, R50, UR10, -R24.reuse ;  /* 0x0000000a32317c23 */ /* 0x100fe20008010818 */
[----:B------:R-:W-:Y:S01]  /*4660*/  ISETP.GT.AND P2, PT, R48, 0x88, PT ;  /* 0x000000883000780c */ /* 0x000fe20003f44270 */
[----:B0-----:R-:W-:Y:S01]  /*4670*/  FFMA.FTZ R32, R99, UR10, -R24 ;  /* 0x0000000a63207c23 */ /* 0x001fe20008010818 */
[----:B----4-:R-:W-:-:S02]  /*4680*/  FSEL R61, R102, -INF , P1 ;  /* 0xff800000663d7808 */ /* 0x010fc40000800000 */
[----:B------:R-:W-:Y:S01]  /*4690*/  FMNMX.FTZ R90, R65, R90, !PT ;  /* 0x0000005a415a7209 */ /* 0x000fe20007810000 */
[----:B------:R0:W-:Y:S01]  /*46a0*/  MUFU.EX2 R20, R69 ;  /* 0x0000004500147308 */ /* 0x0001e20000000800 */
[----:B------:R-:W-:Y:S02]  /*46b0*/  ISETP.GT.AND P1, PT, R48, 0x89, PT ;  /* 0x000000893000780c */ /* 0x000fe40003f24270 */
[----:B-----5:R-:W-:Y:S02]  /*46c0*/  FSEL R63, R104, -INF , P2 ;  /* 0xff800000683f7808 */ /* 0x020fe40001000000 */
[----:B------:R-:W-:Y:S02]  /*46d0*/  CS2R R104, SRZ ;  /* 0x0000000000687805 */ /* 0x000fe4000001ff00 */
[----:B------:R-:W-:Y:S02]  /*46e0*/  FMNMX.FTZ R90, R61, R90, !PT ;  /* 0x0000005a3d5a7209 */ /* 0x000fe40007810000 */
[----:B------:R-:W-:Y:S01]  /*46f0*/  ISETP.GT.AND P2, PT, R48, 0x90, PT ;  /* 0x000000903000780c */ /* 0x000fe20003f44270 */
[----:B------:R1:W-:Y:S01]  /*4700*/  MUFU.EX2 R9, R91 ;  /* 0x0000005b00097308 */ /* 0x0003e20000000800 */
[----:B---3--:R-:W-:-:S02]  /*4710*/  FSEL R67, R106, -INF , P1 ;  /* 0xff8000006a437808 */ /* 0x008fc40000800000 */
[----:B------:R-:W-:Y:S02]  /*4720*/  CS2R R106, SRZ ;  /* 0x00000000006a7805 */ /* 0x000fe4000001ff00 */
[----:B------:R-:W-:Y:S02]  /*4730*/  FMNMX.FTZ R90, R63, R90, !PT ;  /* 0x0000005a3f5a7209 */ /* 0x000fe40007810000 */
[----:B------:R-:W-:Y:S02]  /*4740*/  ISETP.GT.AND P1, PT, R48, 0x91, PT ;  /* 0x000000913000780c */ /* 0x000fe40003f24270 */
[----:B------:R-:W-:Y:S01]  /*4750*/  FSEL R50, R108, -INF , P2 ;  /* 0xff8000006c327808 */ /* 0x000fe20001000000 */
[----:B------:R-:W-:Y:S01]  /*4760*/  MUFU.EX2 R25, R25 ;  /* 0x0000001900197308 */ /* 0x000fe20000000800 */
[----:B------:R-:W-:Y:S02]  /*4770*/  FMNMX.FTZ R53, R67, R90, !PT ;  /* 0x0000005a43357209 */ /* 0x000fe40007810000 */
[----:B------:R-:W-:-:S02]  /*4780*/  ISETP.GT.AND P2, PT, R48, 0x98, PT ;  /* 0x000000983000780c */ /* 0x000fc40003f44270 */
[----:B0-----:R-:W-:Y:S02]  /*4790*/  FSEL R69, R109, -INF , P1 ;  /* 0xff8000006d457808 */ /* 0x001fe40000800000 */
[----:B------:R-:W-:Y:S02]  /*47a0*/  CS2R R108, SRZ ;  /* 0x00000000006c7805 */ /* 0x000fe4000001ff00 */
[----:B------:R-:W-:Y:S01]  /*47b0*/  FMNMX.FTZ R92, R50, R53, !PT ;  /* 0x00000035325c7209 */ /* 0x000fe20007810000 */
[----:B------:R-:W-:Y:S01]  /*47c0*/  MUFU.EX2 R28, R28 ;  /* 0x0000001c001c7308 */ /* 0x000fe20000000800 */
[----:B------:R-:W-:Y:S02]  /*47d0*/  ISETP.GT.AND P1, PT, R48, 0x99, PT ;  /* 0x000000993000780c */ /* 0x000fe40003f24270 */
[----:B------:R-:W-:Y:S02]  /*47e0*/  FSEL R90, R110, -INF , P2 ;  /* 0xff8000006e5a7808 */ /* 0x000fe40001000000 */
[----:B------:R-:W-:-:S02]  /*47f0*/  FMNMX.FTZ R27, R69, R92, !PT ;  /* 0x0000005c451b7209 */ /* 0x000fc40007810000 */
[----:B-1----:R-:W-:Y:S01]  /*4800*/  FSEL R91, R111, -INF , P1 ;  /* 0xff8000006f5b7808 */ /* 0x002fe20000800000 */
        /* <DEDUP_REMOVED lines=9> */
[----:B------:R-:W-:Y:S01]  /*48a0*/  FFMA.FTZ R47, R54, UR10, -R24 ;  /* 0x0000000a362f7c23 */ /* 0x000fe20008010818 */
[----:B------:R-:W1:Y:S01]  /*48b0*/  SHFL.BFLY PT, R93, R48, 0x2, 0x1f ;  /* 0x0c401f00305d7f89 */ /* 0x000e6200000e0000 */
[----:B------:R-:W-:-:S05]  /*48c0*/  CS2R R110, SRZ ;  /* 0x00000000006e7805 */ /* 0x000fca000001ff00 */
[----:B------:R-:W-:Y:S08]  /*48d0*/  MUFU.EX2 R33, R33 ;  /* 0x0000002100217308 */ /* 0x000ff00000000800 */
[----:B------:R-:W-:Y:S01]  /*48e0*/  MUFU.EX2 R4, R4 ;  /* 0x0000000400047308 */ /* 0x000fe20000000800 */
[----:B0-----:R-:W-:-:S04]  /*48f0*/  F2FP.SATFINITE.E4M3.F32.PACK_AB_MERGE_C R217, R32, R29, RZ ;  /* 0x0000001d20d9723e */ /* 0x001fc800048070ff */
[----:B------:R-:W-:-:S03]  /*4900*/  F2FP.SATFINITE.E4M3.F32.PACK_AB_MERGE_C R217, R28, R25, R217 ;  /* 0x000000191cd9723e */ /* 0x000fc600048070d9 */
[----:B------:R-:W-:Y:S01]  /*4910*/  MUFU.EX2 R5, R5 ;  /* 0x0000000500057308 */ /* 0x000fe20000000800 */
[----:B-1----:R-:W-:Y:S01]  /*4920*/  FMNMX.FTZ R93, R48, R93, !PT ;  /* 0x0000005d305d7209 */ /* 0x002fe20007810000 */
[----:B------:R-:W-:Y:S01]  /*4930*/  FFMA.FTZ R48, R51, UR10, -R24 ;  /* 0x0000000a33307c23 */ /* 0x000fe20008010818 */
[----:B------:R-:W-:-:S03]  /*4940*/  IMAD.U32 R51, RZ, RZ, UR10 ;  /* 0x0000000aff337e24 */ /* 0x000fc6000f8e00ff */
[----:B------:R-:W0:Y:S02]  /*4950*/  SHFL.BFLY PT, R120, R93, 0x1, 0x1f ;  /* 0x0c201f005d787f89 */ /* 0x000e2400000e0000 */
[----:B------:R-:W1:Y:S08]  /*4960*/  MUFU.EX2 R8, R8 ;  /* 0x0000000800087308 */ /* 0x000e700000000800 */
[----:B------:R-:W-:Y:S08]  /*4970*/  MUFU.EX2 R10, R10 ;  /* 0x0000000a000a7308 */ /* 0x000ff00000000800 */
[----:B------:R-:W-:Y:S01]  /*4980*/  MUFU.EX2 R12, R12 ;  /* 0x0000000c000c7308 */ /* 0x000fe20000000800 */
[----:B-1----:R-:W-:-:S04]  /*4990*/  F2FP.SATFINITE.E4M3.F32.PACK_AB_MERGE_C R219, R8, R5, RZ ;  /* 0x0000000508db723e */ /* 0x002fc800048070ff */
[----:B------:R-:W-:Y:S02]  /*49a0*/  F2FP.SATFINITE.E4M3.F32.PACK_AB_MERGE_C R219, R4, R33, R219 ;  /* 0x0000002104db723e */ /* 0x000fe400048070db */
[----:B0-----:R-:W-:Y:S01]  /*49b0*/  FMNMX.FTZ R120, R93, R120, !PT ;  /* 0x000000785d787209 */ /* 0x001fe20007810000 */
[----:B------:R-:W-:Y:S03]  /*49c0*/  MUFU.EX2 R21, R21 ;  /* 0x0000001500157308 */ /* 0x000fe60000000800 */
[C---:B------:R-:W-:Y:S01]  /*49d0*/  FSETP.NEU.FTZ.AND P1, PT, R120.reuse, -INF , PT ;  /* 0xff8000007800780b */ /* 0x040fe20003f3d000 */
[----:B------:R-:W-:-:S04]  /*49e0*/  FFMA.FTZ R51, R120, R51, -8 ;  /* 0xc100000078337423 */ /* 0x000fc80000010033 */
[----:B------:R-:W-:Y:S01]  /*49f0*/  MUFU.EX2 R19, R19 ;  /* 0x0000001300137308 */ /* 0x000fe20000000800 */
[----:B------:R-:W-:Y:S02]  /*4a00*/  FSEL R51, R51, RZ, P1 ;  /* 0x000000ff33337208 */ /* 0x000fe40000800000 */
[----:B------:R-:W-:-:S03]  /*4a10*/  PLOP3.LUT P1, PT, PT, PT, UP0, 0x80, 0x0 ;  /* 0x000000000000781c */ /* 0x000fc60003f2f008 */
        /* <DEDUP_REMOVED lines=44> */
[----:B------:R-:W-:-:S02]  /*4ce0*/  FFMA.FTZ R51, R91, UR10, -R51 ;  /* 0x0000000a5b337c23 */ /* 0x000fc40008010833 */
[----:B------:R1:W-:Y:S01]  /*4cf0*/  MUFU.EX2 R97, R78 ;  /* 0x0000004e00617308 */ /* 0x0003e20000000800 */
[----:B0-----:R-:W-:-:S04]  /*4d00*/  F2FP.SATFINITE.E4M3.F32.PACK_AB_MERGE_C R216, R36, R37, RZ ;  /* 0x0000002524d8723e */ /* 0x001fc800048070ff */
[----:B------:R-:W-:-:S03]  /*4d10*/  F2FP.SATFINITE.E4M3.F32.PACK_AB_MERGE_C R216, R85, R52, R216 ;  /* 0x0000003455d8723e */ /* 0x000fc600048070d8 */
[----:B------:R-:W-:Y:S01]  /*4d20*/  MUFU.EX2 R93, R66 ;  /* 0x00000042005d7308 */ /* 0x000fe20000000800 */
[----:B-1----:R-:W-:-:S04]  /*4d30*/  FADD.FTZ R78, R25, R28 ;  /* 0x0000001c194e7221 */ /* 0x002fc80000010000 */
[----:B------:R-:W-:-:S03]  /*4d40*/  FADD.FTZ R103, R29, R78 ;  /* 0x0000004e1d677221 */ /* 0x000fc60000010000 */
[----:B------:R0:W-:Y:S01]  /*4d50*/  MUFU.EX2 R95, R70 ;  /* 0x00000046005f7308 */ /* 0x0001e20000000800 */
[----:B------:R-:W-:Y:S01]  /*4d60*/  FADD.FTZ R78, R32, R103 ;  /* 0x00000067204e7221 */ /* 0x000fe20000010000 */
[----:B------:R-:W-:-:S06]  /*4d70*/  CS2R R102, SRZ ;  /* 0x0000000000667805 */ /* 0x000fcc000001ff00 */
[----:B------:R-:W1:Y:S01]  /*4d80*/  MUFU.EX2 R68, R68 ;  /* 0x0000004400447308 */ /* 0x000e620000000800 */
[----:B0-----:R-:W-:-:S07]  /*4d90*/  FADD.FTZ R70, R52, R85 ;  /* 0x0000005534467221 */ /* 0x001fce0000010000 */
[----:B------:R0:W-:Y:S08]  /*4da0*/  MUFU.EX2 R54, R83 ;  /* 0x0000005300367308 */ /* 0x0001f00000000800 */
[----:B------:R2:W-:Y:S01]  /*4db0*/  MUFU.EX2 R66, R87 ;  /* 0x0000005700427308 */ /* 0x0005e20000000800 */
[----:B0-----:R-:W-:Y:S01]  /*4dc0*/  FADD.FTZ R83, R37, R70 ;  /* 0x0000004625537221 */ /* 0x001fe20000010000 */
[----:B-1----:R-:W-:-:S03]  /*4dd0*/  F2FP.SATFINITE.E4M3.F32.PACK_AB_MERGE_C R218, R95, R68, RZ ;  /* 0x000000445fda723e */ /* 0x002fc600048070ff */
[----:B------:R-:W-:Y:S01]  /*4de0*/  FADD.FTZ R83, R36, R83 ;  /* 0x0000005324537221 */ /* 0x000fe20000010000 */
[----:B------:R-:W-:Y:S02]  /*4df0*/  F2FP.SATFINITE.E4M3.F32.PACK_AB_MERGE_C R36, R12, R11, RZ ;  /* 0x0000000b0c24723e */ /* 0x000fe400048070ff */
[----:B------:R-:W0:Y:S01]  /*4e00*/  MUFU.EX2 R76, R76 ;  /* 0x0000004c004c7308 */ /* 0x000e220000000800 */
[----:B--2---:R-:W-:Y:S01]  /*4e10*/  FADD.FTZ R87, R33, R78 ;  /* 0x0000004e21577221 */ /* 0x004fe20000010000 */
[----:B------:R-:W-:Y:S01]  /*4e20*/  FFMA.FTZ R78, R55, UR10, -R24 ;  /* 0x0000000a374e7c23 */ /* 0x000fe20008010818 */
[----:B------:R-:W-:Y:S02]  /*4e30*/  F2FP.SATFINITE.E4M3.F32.PACK_AB_MERGE_C R213, R10, R9, R36 ;  /* 0x000000090ad5723e */ /* 0x000fe40004807024 */
[----:B------:R-:W-:-:S03]  /*4e40*/  F2FP.SATFINITE.E4M3.F32.PACK_AB_MERGE_C R218, R93, R64, R218 ;  /* 0x000000405dda723e */ /* 0x000fc600048070da */
[----:B------:R1:W-:Y:S08]  /*4e50*/  MUFU.EX2 R99, R82 ;  /* 0x0000005200637308 */ /* 0x0003f00000000800 */
[----:B------:R2:W-:Y:S01]  /*4e60*/  MUFU.EX2 R101, R86 ;  /* 0x0000005600657308 */ /* 0x0005e20000000800 */
[----:B-1----:R-:W-:-:S04]  /*4e70*/  FADD.FTZ R82, R64, R83 ;  /* 0x0000005340527221 */ /* 0x002fc80000010000 */
[----:B------:R-:W-:Y:S01]  /*4e80*/  FADD.FTZ R55, R93, R82 ;  /* 0x000000525d377221 */ /* 0x000fe20000010000 */
[----:B------:R-:W-:Y:S02]  /*4e90*/  CS2R R92, SRZ ;  /* 0x00000000005c7805 */ /* 0x000fe4000001ff00 */
[----:B------:R-:W1:Y:S01]  /*4ea0*/  MUFU.EX2 R80, R80 ;  /* 0x0000005000507308 */ /* 0x000e620000000800 */
[----:B--2---:R-:W-:Y:S01]  /*4eb0*/  FADD.FTZ R86, R4, R87 ;  /* 0x0000005704567221 */ /* 0x004fe20000010000 */
[----:B------:R-:W-:-:S03]  /*4ec0*/  FADD.FTZ R24, R68, R55 ;  /* 0x0000003744187221 */ /* 0x000fc60000010000 */
[----:B------:R-:W-:-:S03]  /*4ed0*/  FADD.FTZ R83, R5, R86 ;  /* 0x0000005605537221 */ /* 0x000fc60000010000 */
[----:B------:R-:W2:Y:S01]  /*4ee0*/  MUFU.EX2 R84, R84 ;  /* 0x0000005400547308 */ /* 0x000ea20000000800 */
[----:B------:R-:W-:Y:S01]  /*4ef0*/  FADD.FTZ R82, R8, R83 ;  /* 0x0000005308527221 */ /* 0x000fe20000010000 */
[----:B------:R-:W-:-:S03]  /*4f00*/  FADD.FTZ R83, R95, R24 ;  /* 0x000000185f537221 */ /* 0x000fc60000010000 */
[----:B------:R-:W-:Y:S01]  /*4f10*/  FADD.FTZ R87, R9, R82 ;  /* 0x0000005209577221 */ /* 0x000fe20000010000 */
[----:B0-----:R-:W-:Y:S02]  /*4f20*/  FADD.FTZ R24, R76, R83 ;  /* 0x000000534c187221 */ /* 0x001fe40000010000 */
[----:B------:R-:W0:Y:S01]  /*4f30*/  MUFU.EX2 R73, R73 ;  /* 0x0000004900497308 */ /* 0x000e220000000800 */
[----:B------:R-:W-:Y:S01]  /*4f40*/  FADD.FTZ R82, R10, R87 ;  /* 0x000000570a527221 */ /* 0x000fe20000010000 */
[----:B------:R-:W-:-:S03]  /*4f50*/  FADD.FTZ R83, R97, R24 ;  /* 0x0000001861537221 */ /* 0x000fc60000010000 */
[----:B------:R-:W-:Y:S01]  /*4f60*/  FADD.FTZ R87, R11, R82 ;  /* 0x000000520b577221 */ /* 0x000fe20000010000 */
[----:B-1----:R-:W-:Y:S01]  /*4f70*/  FADD.FTZ R24, R80, R83 ;  /* 0x0000005350187221 */ /* 0x002fe20000010000 */
[C---:B------:R-:W-:Y:S01]  /*4f80*/  F2FP.SATFINITE.E4M3.F32.PACK_AB_MERGE_C R80, R99.reuse, R80, RZ ;  /* 0x000000506350723e */ /* 0x040fe200048070ff */
[----:B------:R-:W1:Y:S01]  /*4f90*/  MUFU.EX2 R72, R72 ;  /* 0x0000004800487308 */ /* 0x000e620000000800 */
[----:B------:R-:W-:Y:S01]  /*4fa0*/  FADD.FTZ R87, R12, R87 ;  /* 0x000000570c577221 */ /* 0x000fe20000010000 */
[----:B------:R-:W-:Y:S01]  /*4fb0*/  FADD.FTZ R83, R99, R24 ;  /* 0x0000001863537221 */ /* 0x000fe20000010000 */
[----:B------:R-:W-:Y:S02]  /*4fc0*/  F2FP.SATFINITE.E4M3.F32.PACK_AB_MERGE_C R212, R97, R76, R80 ;  /* 0x0000004c61d4723e */ /* 0x000fe40004807050 */
[----:B------:R-:W-:Y:S01]  /*4fd0*/  CS2R R96, SRZ ;  /* 0x0000000000607805 */ /* 0x000fe2000001ff00 */
[----:B------:R-:W-:Y:S01]  /*4fe0*/  FADD.FTZ R82, R14, R87 ;  /* 0x000000570e527221 */ /* 0x000fe20000010000 */
[----:B------:R-:W-:-:S02]  /*4ff0*/  CS2R R86, SRZ ;  /* 0x0000000000567805 */ /* 0x000fc4000001ff00 */
[----:B------:R-:W-:Y:S01]  /*5000*/  CS2R R98, SRZ ;  /* 0x0000000000627805 */ /* 0x000fe2000001ff00 */
[----:B------:R-:W3:Y:S08]  /*5010*/  MUFU.EX2 R74, R74 ;  /* 0x0000004a004a7308 */ /* 0x000ef00000000800 */
[----:B------:R2:W-:Y:S08]  /*5020*/  MUFU.EX2 R55, R56 ;  /* 0x0000003800377308 */ /* 0x0005f00000000800 */
[----:B------:R-:W4:Y:S01]  /*5030*/  MUFU.EX2 R81, R81 ;  /* 0x0000005100517308 */ /* 0x000f220000000800 */
[----:B--2---:R-:W-:Y:S01]  /*5040*/  FADD.FTZ R56, R84, R83 ;  /* 0x0000005354387221 */ /* 0x004fe20000010000 */
[----:B------:R-:W-:-:S03]  /*5050*/  FADD.FTZ R83, R15, R82 ;  /* 0x000000520f537221 */ /* 0x000fc60000010000 */
[----:B------:R-:W-:Y:S01]  /*5060*/  FADD.FTZ R56, R101, R56 ;  /* 0x0000003865387221 */ /* 0x000fe20000010000 */
[----:B------:R-:W-:Y:S02]  /*5070*/  FADD.FTZ R82, R18, R83 ;  /* 0x0000005312527221 */ /* 0x000fe40000010000 */
[----:B------:R-:W2:Y:S02]  /*5080*/  MUFU.EX2 R79, R79 ;  /* 0x0000004f004f7308 */ /* 0x000ea40000000800 */
[C---:B------:R-:W-:Y:S01]  /*5090*/  FADD.FTZ R82, R21.reuse, R82 ;  /* 0x0000005215527221 */ /* 0x040fe20000010000 */
[----:B------:R-:W-:-:S03]  /*50a0*/  F2FP.SATFINITE.E4M3.F32.PACK_AB_MERGE_C R21, R21, R18, RZ ;  /* 0x000000121515723e */ /* 0x000fc600048070ff */
[----:B------:R-:W-:Y:S01]  /*50b0*/  FADD.FTZ R37, R19, R82 ;  /* 0x0000005213257221 */ /* 0x000fe20000010000 */
[----:B------:R-:W-:Y:S01]  /*50c0*/  F2FP.SATFINITE.E4M3.F32.PACK_AB_MERGE_C R215, R15, R14, R21 ;  /* 0x0000000e0fd7723e */ /* 0x000fe20004807015 */
[----:B------:R0:W-:Y:S01]  /*50d0*/  MUFU.EX2 R24, R59 ;  /* 0x0000003b00187308 */ /* 0x0001e20000000800 */
[----:B------:R-:W-:Y:S01]  /*50e0*/  CS2R R82, SRZ ;  /* 0x0000000000527805 */ /* 0x000fe2000001ff00 */
[----:B------:R-:W-:-:S04]  /*50f0*/  FADD.FTZ R8, R20, R37 ;  /* 0x0000002514087221 */ /* 0x000fc80000010000 */
[----:B------:R-:W-:Y:S02]  /*5100*/  FADD.FTZ R37, R23, R8 ;  /* 0x0000000817257221 */ /* 0x000fe40000010000 */
[----:B------:R-:W5:Y:S01]  /*5110*/  MUFU.EX2 R40, R40 ;  /* 0x0000002800287308 */ /* 0x000f620000000800 */
[----:B0-----:R-:W-:-:S04]  /*5120*/  FADD.FTZ R59, R73, R56 ;  /* 0x00000038493b7221 */ /* 0x001fc80000010000 */
[C---:B-1----:R-:W-:Y:S01]  /*5130*/  FADD.FTZ R59, R72.reuse, R59 ;  /* 0x0000003b483b7221 */ /* 0x042fe20000010000 */
[----:B------:R-:W-:Y:S02]  /*5140*/  F2FP.SATFINITE.E4M3.F32.PACK_AB_MERGE_C R72, R72, R73, RZ ;  /* 0x000000494848723e */ /* 0x000fe400048070ff */
[----:B------:R-:W0:Y:S01]  /*5150*/  MUFU.EX2 R22, R22 ;  /* 0x0000001600167308 */ /* 0x000e220000000800 */
[----:B---3--:R-:W-:Y:S01]  /*5160*/  FADD.FTZ R32, R74, R59 ;  /* 0x0000003b4a207221 */ /* 0x008fe20000010000 */
[----:B------:R-:W-:Y:S02]  /*5170*/  F2FP.SATFINITE.E4M3.F32.PACK_AB_MERGE_C R214, R101, R84, R72 ;  /* 0x0000005465d6723e */ /* 0x000fe40004807048 */
[----:B------:R-:W-:Y:S02]  /*5180*/  CS2R R72, SRZ ;  /* 0x0000000000487805 */ /* 0x000fe4000001ff00 */
[----:B------:R-:W-:Y:S01]  /*5190*/  CS2R R84, SRZ ;  /* 0x0000000000547805 */ /* 0x000fe2000001ff00 */
[----:B----4-:R-:W-:Y:S01]  /*51a0*/  FADD.FTZ R32, R81, R32 ;  /* 0x0000002051207221 */ /* 0x010fe20000010000 */
[----:B------:R-:W-:Y:S01]  /*51b0*/  CS2R R100, SRZ ;  /* 0x0000000000647805 */ /* 0x000fe2000001ff00 */
[----:B------:R-:W1:Y:S02]  /*51c0*/  MUFU.EX2 R77, R77 ;  /* 0x0000004d004d7308 */ /* 0x000e640000000800 */
[----:B--2---:R-:W-:Y:S01]  /*51d0*/  FADD.FTZ R5, R79, R32 ;  /* 0x000000204f057221 */ /* 0x004fe20000010000 */
[C---:B-----5:R-:W-:Y:S01]  /*51e0*/  FADD.FTZ R37, R40.reuse, R37 ;  /* 0x0000002528257221 */ /* 0x060fe20000010000 */
[----:B------:R-:W-:-:S02]  /*51f0*/  F2FP.SATFINITE.E4M3.F32.PACK_AB_MERGE_C R23, R40, R23, RZ ;  /* 0x000000172817723e */ /* 0x000fc400048070ff */
[----:B------:R-:W-:Y:S01]  /*5200*/  CS2R R32, SRZ ;  /* 0x0000000000207805 */ /* 0x000fe2000001ff00 */
[C---:B------:R-:W-:Y:S01]  /*5210*/  FADD.FTZ R12, R54.reuse, R5 ;  /* 0x00000005360c7221 */ /* 0x040fe20000010000 */
[----:B------:R-:W-:Y:S01]  /*5220*/  F2FP.SATFINITE.E4M3.F32.PACK_AB_MERGE_C R54, R54, R79, RZ ;  /* 0x0000004f3636723e */ /* 0x000fe200048070ff */
[----:B------:R-:W2:Y:S01]  /*5230*/  MUFU.EX2 R49, R49 ;  /* 0x0000003100317308 */ /* 0x000ea20000000800 */
[----:B0-----:R-:W-:Y:S02]  /*5240*/  FADD.FTZ R18, R22, R37 ;  /* 0x0000002516127221 */ /* 0x001fe40000010000 */
[----:B------:R-:W-:Y:S02]  /*5250*/  F2FP.SATFINITE.E4M3.F32.PACK_AB_MERGE_C R208, R81, R74, R54 ;  /* 0x0000004a51d0723e */ /* 0x000fe40004807036 */
[----:B------:R-:W-:Y:S02]  /*5260*/  CS2R R36, SRZ ;  /* 0x0000000000247805 */ /* 0x000fe4000001ff00 */
[----:B------:R-:W-:-:S02]  /*5270*/  F2FP.SATFINITE.E4M3.F32.PACK_AB_MERGE_C R209, R20, R19, R23 ;  /* 0x0000001314d1723e */ /* 0x000fc40004807017 */
[----:B------:R-:W-:Y:S01]  /*5280*/  CS2R R80, SRZ ;  /* 0x0000000000507805 */ /* 0x000fe2000001ff00 */
[----:B------:R-:W0:Y:S01]  /*5290*/  MUFU.EX2 R42, R42 ;  /* 0x0000002a002a7308 */ /* 0x000e220000000800 */
[----:B-1----:R-:W-:-:S04]  /*52a0*/  FADD.FTZ R5, R77, R12 ;  /* 0x0000000c4d057221 */ /* 0x002fc80000010000 */
[----:B------:R-:W-:-:S03]  /*52b0*/  FADD.FTZ R12, R66, R5 ;  /* 0x00000005420c7221 */ /* 0x000fc60000010000 */
[----:B------:R-:W1:Y:S01]  /*52c0*/  MUFU.EX2 R75, R75 ;  /* 0x0000004b004b7308 */ /* 0x000e620000000800 */
[----:B--2---:R-:W-:-:S07]  /*52d0*/  FADD.FTZ R11, R49, R18 ;  /* 0x00000012310b7221 */ /* 0x004fce0000010000 */
[----:B------:R2:W3:Y:S01]  /*52e0*/  MUFU.EX2 R53, R94 ;  /* 0x0000005e00357308 */ /* 0x0004e20000000800 */
[----:B0-----:R-:W-:-:S07]  /*52f0*/  FADD.FTZ R18, R42, R11 ;  /* 0x0000000b2a127221 */ /* 0x001fce0000010000 */
[----:B------:R-:W0:Y:S01]  /*5300*/  MUFU.EX2 R88, R88 ;  /* 0x0000005800587308 */ /* 0x000e220000000800 */
[----:B-1----:R-:W-:Y:S01]  /*5310*/  FADD.FTZ R5, R75, R12 ;  /* 0x0000000c4b057221 */ /* 0x002fe20000010000 */
[----:B--2---:R-:W-:-:S06]  /*5320*/  CS2R R94, SRZ ;  /* 0x00000000005e7805 */ /* 0x004fcc000001ff00 */
[----:B------:R-:W1:Y:S01]  /*5330*/  MUFU.EX2 R26, R26 ;  /* 0x0000001a001a7308 */ /* 0x000e620000000800 */
[C---:B---3--:R-:W-:Y:S01]  /*5340*/  F2FP.SATFINITE.E4M3.F32.PACK_AB_MERGE_C R42, R53.reuse, R42, RZ ;  /* 0x0000002a352a723e */ /* 0x048fe200048070ff */
[----:B------:R-:W-:-:S03]  /*5350*/  FADD.FTZ R53, R53, R18 ;  /* 0x0000001235357221 */ /* 0x000fc60000010000 */
[----:B------:R-:W-:-:S03]  /*5360*/  F2FP.SATFINITE.E4M3.F32.PACK_AB_MERGE_C R211, R49, R22, R42 ;  /* 0x0000001631d3723e */ /* 0x000fc6000480702a */
[----:B------:R-:W2:Y:S01]  /*5370*/  MUFU.EX2 R71, R71 ;  /* 0x0000004700477308 */ /* 0x000ea20000000800 */
[C---:B0-----:R-:W-:Y:S01]  /*5380*/  F2FP.SATFINITE.E4M3.F32.PACK_AB_MERGE_C R75, R88.reuse, R75, RZ ;  /* 0x0000004b584b723e */ /* 0x041fe200048070ff */
[----:B------:R-:W-:-:S03]  /*5390*/  FADD.FTZ R88, R88, R5 ;  /* 0x0000000558587221 */ /* 0x000fc60000010000 */
[----:B------:R-:W-:Y:S02]  /*53a0*/  F2FP.SATFINITE.E4M3.F32.PACK_AB_MERGE_C R210, R66, R77, R75 ;  /* 0x0000004d42d2723e */ /* 0x000fe4000480704b */
[----:B------:R-:W-:Y:S02]  /*53b0*/  CS2R R74, SRZ ;  /* 0x00000000004a7805 */ /* 0x000fe4000001ff00 */
[----:B------:R-:W-:Y:S01]  /*53c0*/  CS2R R76, SRZ ;  /* 0x00000000004c7805 */ /* 0x000fe2000001ff00 */
[----:B------:R-:W0:Y:S01]  /*53d0*/  MUFU.EX2 R27, R27 ;  /* 0x0000001b001b7308 */ /* 0x000e220000000800 */
[----:B-1----:R-:W-:Y:S01]  /*53e0*/  FADD.FTZ R18, R26, R53 ;  /* 0x000000351a127221 */ /* 0x002fe20000010000 */
[----:B------:R-:W-:-:S06]  /*53f0*/  CS2R R52, SRZ ;  /* 0x0000000000347805 */ /* 0x000fcc000001ff00 */
[----:B------:R1:W3:Y:S01]  /*5400*/  MUFU.EX2 R70, R89 ;  /* 0x0000005900467308 */ /* 0x0002e20000000800 */
[----:B--2---:R-:W-:-:S07]  /*5410*/  FADD.FTZ R5, R71, R88 ;  /* 0x0000005847057221 */ /* 0x004fce0000010000 */
[----:B------:R-:W2:Y:S01]  /*5420*/  MUFU.EX2 R30, R30 ;  /* 0x0000001e001e7308 */ /* 0x000ea20000000800 */
[----:B0-----:R-:W-:Y:S01]  /*5430*/  FADD.FTZ R11, R27, R18 ;  /* 0x000000121b0b7221 */ /* 0x001fe20000010000 */
[----:B-1----:R-:W-:-:S06]  /*5440*/  CS2R R88, SRZ ;  /* 0x0000000000587805 */ /* 0x002fcc000001ff00 */
[----:B------:R-:W0:Y:S01]  /*5450*/  MUFU.EX2 R62, R62 ;  /* 0x0000003e003e7308 */ /* 0x000e220000000800 */
[----:B---3--:R-:W-:-:S07]  /*5460*/  FADD.FTZ R5, R70, R5 ;  /* 0x0000000546057221 */ /* 0x008fce0000010000 */
[----:B------:R-:W1:Y:S01]  /*5470*/  MUFU.EX2 R41, R41 ;  /* 0x0000002900297308 */ /* 0x000e620000000800 */
[----:B--2---:R-:W-:-:S07]  /*5480*/  FADD.FTZ R18, R30, R11 ;  /* 0x0000000b1e127221 */ /* 0x004fce0000010000 */
[----:B------:R-:W2:Y:S01]  /*5490*/  MUFU.EX2 R31, R31 ;  /* 0x0000001f001f7308 */ /* 0x000ea20000000800 */
[----:B0-----:R-:W-:Y:S01]  /*54a0*/  FADD.FTZ R4, R62, R5 ;  /* 0x000000053e047221 */ /* 0x001fe20000010000 */
[----:B------:R-:W-:-:S03]  /*54b0*/  F2FP.SATFINITE.E4M3.F32.PACK_AB_MERGE_C R62, R55, R62, RZ ;  /* 0x0000003e373e723e */ /* 0x000fc600048070ff */
[----:B------:R-:W-:Y:S01]  /*54c0*/  FADD.FTZ R4, R55, R4 ;  /* 0x0000000437047221 */ /* 0x000fe20000010000 */
[----:B------:R-:W-:Y:S02]  /*54d0*/  F2FP.SATFINITE.E4M3.F32.PACK_AB_MERGE_C R204, R70, R71, R62 ;  /* 0x0000004746cc723e */ /* 0x000fe4000480703e */
[----:B------:R-:W-:Y:S01]  /*54e0*/  CS2R R54, SRZ ;  /* 0x0000000000367805 */ /* 0x000fe2000001ff00 */
[----:B------:R-:W0:Y:S01]  /*54f0*/  MUFU.EX2 R57, R57 ;  /* 0x0000003900397308 */ /* 0x000e220000000800 */
[C---:B-1----:R-:W-:Y:S01]  /*5500*/  FADD.FTZ R18, R41.reuse, R18 ;  /* 0x0000001229127221 */ /* 0x042fe20000010000 */
[----:B------:R-:W-:Y:S02]  /*5510*/  F2FP.SATFINITE.E4M3.F32.PACK_AB_MERGE_C R30, R41, R30, RZ ;  /* 0x0000001e291e723e */ /* 0x000fe400048070ff */
[----:B------:R-:W-:Y:S02]  /*5520*/  CS2R R40, SRZ ;  /* 0x0000000000287805 */ /* 0x000fe4000001ff00 */
[----:B------:R-:W-:-:S02]  /*5530*/  CS2R R70, SRZ ;  /* 0x0000000000467805 */ /* 0x000fc4000001ff00 */
[----:B------:R-:W-:Y:S02]  /*5540*/  F2FP.SATFINITE.E4M3.F32.PACK_AB_MERGE_C R205, R27, R26, R30 ;  /* 0x0000001a1bcd723e */ /* 0x000fe4000480701e */
[----:B------:R-:W-:Y:S01]  /*5550*/  CS2R R26, SRZ ;  /* 0x00000000001a7805 */ /* 0x000fe2000001ff00 */
        /* <DEDUP_REMOVED lines=12> */
[C---:B-1----:R-:W-:Y:S01]  /*5620*/  FADD.FTZ R9, R46.reuse, R9 ;  /* 0x000000092e097221 */ /* 0x042fe20000010000 */
[----:B------:R-:W-:-:S04]  /*5630*/  F2FP.SATFINITE.E4M3.F32.PACK_AB_MERGE_C R35, R46, R35, RZ ;  /* 0x000000232e23723e */ /* 0x000fc800048070ff */
[----:B------:R-:W-:Y:S02]  /*5640*/  F2FP.SATFINITE.E4M3.F32.PACK_AB_MERGE_C R207, R34, R31, R35 ;  /* 0x0000001f22cf723e */ /* 0x000fe40004807023 */
[----:B------:R-:W-:Y:S01]  /*5650*/  CS2R R30, SRZ ;  /* 0x00000000001e7805 */ /* 0x000fe2000001ff00 */
[----:B------:R-:W1:Y:S01]  /*5660*/  MUFU.EX2 R65, R65 ;  /* 0x0000004100417308 */ /* 0x000e620000000800 */
[C---:B--2---:R-:W-:Y:S01]  /*5670*/  FADD.FTZ R4, R29.reuse, R4 ;  /* 0x000000041d047221 */ /* 0x044fe20000010000 */
[----:B------:R-:W-:Y:S02]  /*5680*/  F2FP.SATFINITE.E4M3.F32.PACK_AB_MERGE_C R58, R29, R58, RZ ;  /* 0x0000003a1d3a723e */ /* 0x000fe400048070ff */
[----:B------:R-:W-:Y:S02]  /*5690*/  CS2R R28, SRZ ;  /* 0x00000000001c7805 */ /* 0x000fe4000001ff00 */
[----:B------:R-:W-:Y:S02]  /*56a0*/  CS2R R34, SRZ ;  /* 0x0000000000227805 */ /* 0x000fe4000001ff00 */
[----:B------:R-:W-:-:S02]  /*56b0*/  F2FP.SATFINITE.E4M3.F32.PACK_AB_MERGE_C R206, R24, R57, R58 ;  /* 0x0000003918ce723e */ /* 0x000fc4000480703a */
[----:B------:R-:W-:Y:S01]  /*56c0*/  CS2R R24, SRZ ;  /* 0x0000000000187805 */ /* 0x000fe2000001ff00 */
[----:B------:R-:W2:Y:S01]  /*56d0*/  MUFU.EX2 R43, R43 ;  /* 0x0000002b002b7308 */ /* 0x000ea20000000800 */
[----:B0-----:R-:W-:Y:S01]  /*56e0*/  FADD.FTZ R10, R38, R9 ;  /* 0x00000009260a7221 */ /* 0x001fe20000010000 */
[----:B------:R-:W-:Y:S02]  /*56f0*/  CS2R R56, SRZ ;  /* 0x0000000000387805 */ /* 0x000fe4000001ff00 */
[----:B------:R-:W-:-:S04]  /*5700*/  CS2R R58, SRZ ;  /* 0x00000000003a7805 */ /* 0x000fc8000001ff00 */
[----:B------:R0:W3:Y:S01]  /*5710*/  MUFU.EX2 R8, R61 ;  /* 0x0000003d00087308 */ /* 0x0000e20000000800 */
[----:B-1----:R-:W-:-:S07]  /*5720*/  FADD.FTZ R5, R65, R4 ;  /* 0x0000000441057221 */ /* 0x002fce0000010000 */
[----:B------:R-:W1:Y:S01]  /*5730*/  MUFU.EX2 R39, R39 ;  /* 0x0000002700277308 */ /* 0x000e620000000800 */
[----:B--2---:R-:W-:Y:S01]  /*5740*/  FADD.FTZ R10, R43, R10 ;  /* 0x0000000a2b0a7221 */ /* 0x004fe20000010000 */
[----:B0-----:R-:W-:-:S06]  /*5750*/  CS2R R60, SRZ ;  /* 0x00000000003c7805 */ /* 0x001fcc000001ff00 */
[----:B------:R-:W0:Y:S01]  /*5760*/  MUFU.EX2 R63, R63 ;  /* 0x0000003f003f7308 */ /* 0x000e220000000800 */
[----:B---3--:R-:W-:-:S07]  /*5770*/  FADD.FTZ R4, R8, R5 ;  /* 0x0000000508047221 */ /* 0x008fce0000010000 */
[----:B------:R-:W2:Y:S01]  /*5780*/  MUFU.EX2 R48, R48 ;  /* 0x0000003000307308 */ /* 0x000ea20000000800 */
[----:B-1----:R-:W-:-:S07]  /*5790*/  FADD.FTZ R9, R39, R10 ;  /* 0x0000000a27097221 */ /* 0x002fce0000010000 */
[----:B------:R1:W3:Y:S01]  /*57a0*/  MUFU.EX2 R12, R67 ;  /* 0x00000043000c7308 */ /* 0x0002e20000000800 */
[----:B0-----:R-:W-:-:S07]  /*57b0*/  FADD.FTZ R5, R63, R4 ;  /* 0x000000043f057221 */ /* 0x001fce0000010000 */
[----:B------:R-:W0:Y:S01]  /*57c0*/  MUFU.EX2 R44, R44 ;  /* 0x0000002c002c7308 */ /* 0x000e220000000800 */
[C---:B--2---:R-:W-:Y:S01]  /*57d0*/  FADD.FTZ R9, R48.reuse, R9 ;  /* 0x0000000930097221 */ /* 0x044fe20000010000 */
[----:B------:R-:W-:Y:S02]  /*57e0*/  F2FP.SATFINITE.E4M3.F32.PACK_AB_MERGE_C R39, R48, R39, RZ ;  /* 0x000000273027723e */ /* 0x000fe400048070ff */
[----:B------:R-:W-:Y:S02]  /*57f0*/  CS2R R48, SRZ ;  /* 0x0000000000307805 */ /* 0x000fe4000001ff00 */
[----:B-1----:R-:W-:Y:S02]  /*5800*/  CS2R R66, SRZ ;  /* 0x0000000000427805 */ /* 0x002fe4000001ff00 */
[----:B------:R-:W-:Y:S02]  /*5810*/  F2FP.SATFINITE.E4M3.F32.PACK_AB_MERGE_C R201, R43, R38, R39 ;  /* 0x000000262bc9723e */ /* 0x000fe40004807027 */
[----:B------:R-:W-:Y:S01]  /*5820*/  CS2R R38, SRZ ;  /* 0x0000000000267805 */ /* 0x000fe2000001ff00 */
[----:B------:R-:W1:Y:S01]  /*5830*/  MUFU.EX2 R50, R50 ;  /* 0x0000003200327308 */ /* 0x000e620000000800 */
[C---:B---3--:R-:W-:Y:S01]  /*5840*/  FADD.FTZ R5, R12.reuse, R5 ;  /* 0x000000050c057221 */ /* 0x048fe20000010000 */
[----:B------:R-:W-:-:S02]  /*5850*/  F2FP.SATFINITE.E4M3.F32.PACK_AB_MERGE_C R63, R12, R63, RZ ;  /* 0x0000003f0c3f723e */ /* 0x000fc400048070ff */
[----:B------:R-:W-:Y:S02]  /*5860*/  CS2R R42, SRZ ;  /* 0x00000000002a7805 */ /* 0x000fe4000001ff00 */
[----:B------:R-:W-:Y:S02]  /*5870*/  F2FP.SATFINITE.E4M3.F32.PACK_AB_MERGE_C R200, R8, R65, R63 ;  /* 0x0000004108c8723e */ /* 0x000fe4000480703f */
[----:B------:R-:W-:Y:S01]  /*5880*/  CS2R R62, SRZ ;  /* 0x00000000003e7805 */ /* 0x000fe2000001ff00 */
[----:B------:R-:W2:Y:S01]  /*5890*/  MUFU.EX2 R47, R47 ;  /* 0x0000002f002f7308 */ /* 0x000ea20000000800 */
[----:B0-----:R-:W-:Y:S01]  /*58a0*/  FADD.FTZ R10, R44, R9 ;  /* 0x000000092c0a7221 */ /* 0x001fe20000010000 */
[----:B------:R-:W-:-:S06]  /*58b0*/  CS2R R64, SRZ ;  /* 0x0000000000407805 */ /* 0x000fcc000001ff00 */
[----:B------:R-:W0:Y:S01]  /*58c0*/  MUFU.EX2 R69, R69 ;  /* 0x0000004500457308 */ /* 0x000e220000000800 */
[----:B-1----:R-:W-:-:S07]  /*58d0*/  FADD.FTZ R4, R50, R5 ;  /* 0x0000000532047221 */ /* 0x002fce0000010000 */
[----:B------:R-:W-:Y:S01]  /*58e0*/  MUFU.EX2 R45, R45 ;  /* 0x0000002d002d7308 */ /* 0x000fe20000000800 */
[----:B--2---:R-:W-:-:S07]  /*58f0*/  FADD.FTZ R10, R47, R10 ;  /* 0x0000000a2f0a7221 */ /* 0x004fce0000010000 */
[----:B------:R-:W-:Y:S01]  /*5900*/  MUFU.EX2 R90, R90 ;  /* 0x0000005a005a7308 */ /* 0x000fe20000000800 */
[----:B0-----:R-:W-:-:S07]  /*5910*/  FADD.FTZ R5, R69, R4 ;  /* 0x0000000445057221 */ /* 0x001fce0000010000 */
[----:B------:R-:W0:Y:S08]  /*5920*/  MUFU.EX2 R51, R51 ;  /* 0x0000003300337308 */ /* 0x000e300000000800 */
[----:B------:R-:W1:Y:S01]  /*5930*/  MUFU.EX2 R78, R78 ;  /* 0x0000004e004e7308 */ /* 0x000e620000000800 */
[----:B0-----:R-:W-:Y:S01]  /*5940*/  F2FP.SATFINITE.E4M3.F32.PACK_AB_MERGE_C R4, R51, R90, RZ ;  /* 0x0000005a3304723e */ /* 0x001fe200048070ff */
[----:B------:R-:W-:-:S03]  /*5950*/  FADD.FTZ R90, R90, R5 ;  /* 0x000000055a5a7221 */ /* 0x000fc60000010000 */
[----:B------:R-:W-:Y:S01]  /*5960*/  F2FP.SATFINITE.E4M3.F32.PACK_AB_MERGE_C R202, R69, R50, R4 ;  /* 0x0000003245ca723e */ /* 0x000fe20004807004 */
[----:B------:R-:W-:Y:S01]  /*5970*/  FADD.FTZ R5, R51, R90 ;  /* 0x0000005a33057221 */ /* 0x000fe20000010000 */
[----:B------:R-:W-:Y:S02]  /*5980*/  CS2R R50, SRZ ;  /* 0x0000000000327805 */ /* 0x000fe4000001ff00 */
[----:B------:R-:W-:Y:S02]  /*5990*/  CS2R R68, SRZ ;  /* 0x0000000000447805 */ /* 0x000fe4000001ff00 */
[C---:B-1----:R-:W-:Y:S01]  /*59a0*/  F2FP.SATFINITE.E4M3.F32.PACK_AB_MERGE_C R8, R78.reuse, R45, RZ ;  /* 0x0000002d4e08723e */ /* 0x042fe200048070ff */
[----:B------:R-:W-:Y:S01]  /*59b0*/  FADD.FTZ R45, R45, R10 ;  /* 0x0000000a2d2d7221 */ /* 0x000fe20000010000 */
[----:B------:R-:W-:Y:S02]  /*59c0*/  CS2R R90, SRZ ;  /* 0x00000000005a7805 */ /* 0x000fe4000001ff00 */
[----:B------:R-:W-:Y:S01]  /*59d0*/  F2FP.SATFINITE.E4M3.F32.PACK_AB_MERGE_C R203, R47, R44, R8 ;  /* 0x0000002c2fcb723e */ /* 0x000fe20004807008 */
[----:B------:R-:W-:Y:S01]  /*59e0*/  FADD.FTZ R4, R78, R45 ;  /* 0x0000002d4e047221 */ /* 0x000fe20000010000 */
[----:B------:R-:W-:-:S02]  /*59f0*/  CS2R R44, SRZ ;  /* 0x00000000002c7805 */ /* 0x000fc4000001ff00 */
        /* <DEDUP_REMOVED lines=54> */
[----:B------:R-:W-:Y:S01]  /*5d60*/  UMOV UR7, URZ ;  /* 0x0000003f00077c82 */ /* 0x000fe20008000000 */
[----:B------:R-:W-:Y:S01]  /*5d70*/  UMOV UR6, URZ ;  /* 0x0000003f00067c82 */ /* 0x000fe20008000000 */
[----:B------:R-:W-:Y:S01]  /*5d80*/  ULDC UR61, c[0x0][0x288] ;  /* 0x0000a200003d7ab9 */ /* 0x000fe20000000800 */
[----:B------:R-:W-:-:S05]  /*5d90*/  ULDC UR59, c[0x0][0x2f0] ;  /* 0x0000bc00003b7ab9 */ /* 0x000fca0000000800 */
.L_x_6176:
[----:B------:R-:W-:Y:S01]  /*5da0*/  ISETP.NE.AND P2, PT, RZ, UR54, PT ;  /* 0x00000036ff007c0c */ /* 0x000fe2000bf45270 */
[----:B------:R-:W-:-:S04]  /*5db0*/  UISETP.NE.AND UP0, UPT, UR6, 0x1, UPT ;  /* 0x000000010600788c */ /* 0x000fc8000bf05270 */
[----:B------:R-:W-:-:S04]  /*5dc0*/  USEL UR5, URZ, 0x1, UP0 ;  /* 0x000000013f057887 */ /* 0x000fc80008000000 */
[----:B------:R-:W-:-:S04]  /*5dd0*/  ULOP3.LUT UR5, UR7, UR5, URZ, 0x3c, !UPT ;  /* 0x0000000507057292 */ /* 0x000fc8000f8e3c3f */
[----:B------:R-:W-:Y:S08]  /*5de0*/  @P2 BRA `(.L_x_6166) ;  /* 0x0000000000382947 */ /* 0x000ff00003800000 */
[----:B------:R-:W-:Y:S05]  /*5df0*/  @!P0 BRA `(.L_x_6167) ;  /* 0x0000000000048947 */ /* 0x000fea0003800000 */
[----:B------:R-:W-:Y:S01]  /*5e00*/  BPT.TRAP 0x1 ;  /* 0x000000040000795c */ /* 0x000fe20000300000 */
.L_x_6167:
        /* <DEDUP_REMOVED lines=9> */
.L_x_6168:
[----:B-1----:R-:W-:Y:S05]  /*5ea0*/  @P1 BRA `(.L_x_6166) ;  /* 0x0000000000081947 */ /* 0x002fea0003800000 */
[----:B------:R-:W1:Y:S02]  /*5eb0*/  SYNCS.PHASECHK.TRANS64.TRYWAIT P1, [UR4+0x33430], R10 ;  /* 0x0334300aff0075a7 */ /* 0x000e640008020144 */
[----:B-1----:R-:W-:Y:S05]  /*5ec0*/  @!P1 BRA `(.L_x_6169) ;  /* 0x0000011000509947 */ /* 0x002fea0003800000 */
.L_x_6166:
        /* <DEDUP_REMOVED lines=21> */
[----:B------:R-:W-:Y:S01]  /*6020*/  UIADD3 UR46, UR30, 0x180, URZ ;  /* 0x000001801e2e7890 */ /* 0x000fe2000fffe03f */
[----:B------:R-:W-:Y:S01]  /*6030*/  UMOV UR47, 0x80000020 ;  /* 0x80000020002f7882 */ /* 0x000fe20000000000 */
[----:B------:R-:W-:Y:S01]  /*6040*/  UIADD3 UR50, UR30, 0x200, URZ ;  /* 0x000002001e327890 */ /* 0x000fe2000fffe03f */
[----:B------:R-:W-:Y:S01]  /*6050*/  UMOV UR51, 0x80000020 ;  /* 0x8000002000337882 */ /* 0x000fe20000000000 */
[----:B------:R-:W-:Y:S01]  /*6060*/  UIADD3 UR26, UR30, 0x2, URZ ;  /* 0x000000021e1a7890 */ /* 0x000fe2000fffe03f */
[----:B------:R-:W-:Y:S01]  /*6070*/  WARPGROUP.ARRIVE ;  /* 0x00000000000079c5 */ /* 0x000fe20000000000 */
[----:B------:R-:W-:Y:S01]  /*6080*/  UMOV UR27, 0x80000020 ;  /* 0x80000020001b7882 */ /* 0x000fe20000000000 */
[----:B------:R-:W-:-:S02]  /*6090*/  UIADD3 UR10, UR30, 0x82, URZ ;  /* 0x000000821e0a7890 */ /* 0x000fc4000fffe03f */
[----:B------:R-:W-:Y:S02]  /*60a0*/  UIADD3 UR11, UR30, 0x182, URZ ;  /* 0x000001821e0b7890 */ /* 0x000fe4000fffe03f */
[----:B------:R-:W-:Y:S01]  /*60b0*/  QGMMA.64x32x32.F32.E4M3.E4M3 R184, gdesc[UR28], RZ, !UPT, gsb0 ;  /* 0x006000001cb879f3 */ /* 0x000fe2000c0008ff */
[----:B------:R-:W-:Y:S01]  /*60c0*/  UIADD3 UR22, UR30, 0x280, URZ ;  /* 0x000002801e167890 */ /* 0x000fe2000fffe03f */
[----:B------:R-:W-:Y:S01]  /*60d0*/  UMOV UR23, 0x80000020 ;  /* 0x8000002000177882 */ /* 0x000fe20000000000 */
[----:B------:R-:W-:Y:S01]  /*60e0*/  UIADD3 UR18, UR30, 0x282, URZ ;  /* 0x000002821e127890 */ /* 0x000fe2000fffe03f */
[----:B------:R-:W-:Y:S01]  /*60f0*/  UMOV UR19, 0x80000020 ;  /* 0x8000002000137882 */ /* 0x000fe20000000000 */
[----:B------:R-:W-:Y:S01]  /*6100*/  UIADD3 UR14, UR30, 0x500, URZ ;  /* 0x000005001e0e7890 */ /* 0x000fe2000fffe03f */
[----:B------:R-:W-:Y:S01]  /*6110*/  UMOV UR15, 0x80000020 ;  /* 0x80000020000f7882 */ /* 0x000fe20000000000 */
[----:B------:R-:W-:Y:S01]  /*6120*/  UMOV UR28, UR8 ;  /* 0x00000008001c7c82 */ /* 0x000fe20008000000 */
[----:B------:R-:W-:Y:S01]  /*6130*/  UMOV UR29, UR9 ;  /* 0x00000009001d7c82 */ /* 0x000fe20008000000 */
[----:B------:R-:W-:Y:S01]  /*6140*/  UMOV UR31, 0x80000020 ;  /* 0x80000020001f7882 */ /* 0x000fe20000000000 */
[----:B------:R-:W-:-:S02]  /*6150*/  WARPGROUP.DEPBAR.LE gsb0, 0x0 ;  /* 0x00008000000079c5 */ /* 0x000fc40000010000 */
        /* <DEDUP_REMOVED lines=153> */
.L_x_6171:
[----:B------:R-:W-:Y:S01]  /*6af0*/  ULEA UR10, UR6, UR38, 0x3 ;  /* 0x00000026060a7291 */ /* 0x000fe2000f8e183f */
[----:B------:R-:W-:-:S05]  /*6b00*/  IMAD.U32 R10, RZ, RZ, UR7 ;  /* 0x00000007ff0a7e24 */ /* 0x000fca000f8e00ff */
[----:B------:R-:W-:-:S04]  /*6b10*/  SHF.L.U32 R10, R10, 0x1f, RZ ;  /* 0x0000001f0a0a7819 */ /* 0x000fc800000006ff */
[----:B------:R0:W1:Y:S01]  /*6b20*/  SYNCS.PHASECHK.TRANS64.TRYWAIT P1, [UR10+0x33450], R10 ;  /* 0x0334500aff0075a7 */ /* 0x000062000802014a */
[----:B------:R-:W-:Y:S05]  /*6b30*/  @!P0 BRA `(.L_x_6172) ;  /* 0x0000000000048947 */ /* 0x000fea0003800000 */
[----:B------:R-:W-:Y:S01]  /*6b40*/  BPT.TRAP 0x1 ;  /* 0x000000040000795c */ /* 0x000fe20000300000 */
.L_x_6172:
[----:B-1----:R-:W-:Y:S05]  /*6b50*/  @P1 BRA `(.L_x_6170) ;  /* 0x0000000000081947 */ /* 0x002fea0003800000 */
[----:B------:R-:W1:Y:S02]  /*6b60*/  SYNCS.PHASECHK.TRANS64.TRYWAIT P1, [UR10+0x33450], R10 ;  /* 0x0334500aff0075a7 */ /* 0x000e64000802014a */
[----:B-1----:R-:W-:Y:S05]  /*6b70*/  @!P1 BRA `(.L_x_6173) ;  /* 0x00000104003c9947 */ /* 0x002fea0003800000 */
.L_x_6170:
        /* <DEDUP_REMOVED lines=34> */
.L_x_6174:
[----:B------:R-:W-:Y:S01]  /*6da0*/  UISETP.NE.AND UP0, UPT, UR56, URZ, UPT ;  /* 0x0000003f3800728c */ /* 0x000fe2000bf05270 */
[C---:B------:R-:W-:Y:S01]  /*6db0*/  FMUL.FTZ R23, R0.reuse, R175 ;  /* 0x000000af00177220 */ /* 0x040fe20000410000 */
        /* <DEDUP_REMOVED lines=21> */
[----:B------:R-:W-:Y:S01]  /*6f10*/  IMAD.MOV.U32 R160, RZ, RZ, -0x2 ;  /* 0xfffffffeffa07424 */ /* 0x000fe200078e00ff */
[----:B------:R-:W-:Y:S01]  /*6f20*/  @P2 SHF.R.U32.HI R161, RZ, UR7, R157 ;  /* 0x00000007ffa12c19 */ /* 0x000fe2000801169d */
[C---:B------:R-:W-:Y:S01]  /*6f30*/  FMUL.FTZ R157, R0.reuse, R163 ;  /* 0x000000a3009d7220 */ /* 0x040fe20000410000 */
[----:B------:R-:W-:Y:S01]  /*6f40*/  UMOV UR7, 0x1 ;  /* 0x0000000100077882 */ /* 0x000fe20000000000 */
[C---:B------:R-:W-:Y:S01]  /*6f50*/  FMUL.FTZ R178, R0.reuse, R153 ;  /* 0x0000009900b27220 */ /* 0x040fe20000410000 */
[----:B------:R-:W-:Y:S01]  /*6f60*/  UIMAD UR7, UR39, -0xa0, UR7 ;  /* 0xffffff60270778a4 */ /* 0x000fe2000f8e0207 */
[----:B------:R-:W1:Y:S01]  /*6f70*/  SHFL.IDX PT, R163, R161, RZ, 0x1c1f ;  /* 0x001c1fffa1a37589 */ /* 0x000e6200000e0000 */
[C---:B------:R-:W-:Y:S01]  /*6f80*/  FMUL.FTZ R184, R0.reuse, R185 ;  /* 0x000000b900b87220 */ /* 0x040fe20000410000 */
[C---:B------:R-:W-:Y:S01]  /*6f90*/  FMUL.FTZ R153, R0.reuse, R155 ;  /* 0x0000009b00997220 */ /* 0x040fe20000410000 */
[----:B------:R-:W-:Y:S01]  /*6fa0*/  FMUL.FTZ R155, R0, R159 ;  /* 0x0000009f009b7220 */ /* 0x000fe20000410000 */
[----:B------:R-:W2:Y:S01]  /*6fb0*/  MUFU.TANH R200, R200 ;  /* 0x000000c800c87308 */ /* 0x000ea20000002400 */
[----:B------:R-:W-:-:S02]  /*6fc0*/  IMAD.U32 R159, RZ, RZ, UR59 ;  /* 0x0000003bff9f7e24 */ /* 0x000fc4000f8e00ff */
[C---:B------:R-:W-:Y:S01]  /*6fd0*/  FMUL.FTZ R185, R0.reuse, R188 ;  /* 0x000000bc00b97220 */ /* 0x040fe20000410000 */
[----:B------:R-:W-:Y:S02]  /*6fe0*/  IMAD R160, R7, R160, UR7 ;  /* 0x0000000707a07e24 */ /* 0x000fe4000f8e02a0 */
[C---:B------:R-:W-:Y:S01]  /*6ff0*/  FMUL.FTZ R20, R0.reuse, R170 ;  /* 0x000000aa00147220 */ /* 0x040fe20000410000 */
[C---:B------:R-:W-:Y:S01]  /*7000*/  FMUL.FTZ R170, R0.reuse, R182 ;  /* 0x000000b600aa7220 */ /* 0x040fe20000410000 */
[C---:B------:R-:W-:Y:S01]  /*7010*/  FMUL.FTZ R13, R0.reuse, R191 ;  /* 0x000000bf000d7220 */ /* 0x040fe20000410000 */
[----:B------:R-:W-:Y:S01]  /*7020*/  IMAD R160, R159, UR55, R160 ;  /* 0x000000379fa07c24 */ /* 0x000fe2000f8e02a0 */
[----:B------:R-:W3:Y:S01]  /*7030*/  MUFU.TANH R184, R184 ;  /* 0x000000b800b87308 */ /* 0x000ee20000002400 */
[C---:B------:R-:W-:Y:S01]  /*7040*/  FMUL.FTZ R191, R0.reuse, R192 ;  /* 0x000000c000bf7220 */ /* 0x040fe20000410000 */
        /* <DEDUP_REMOVED lines=10> */
[----:B-1----:R-:W-:Y:S01]  /*70f0*/  IADD3 R182, R163, -UR61, R160 ;  /* 0x8000003da3b67c10 */ /* 0x002fe2000fffe0a0 */
[C---:B------:R-:W-:Y:S01]  /*7100*/  FMUL.FTZ R136, R0.reuse, R136 ;  /* 0x0000008800887220 */ /* 0x040fe20000410000 */
[C---:B------:R-:W-:Y:S01]  /*7110*/  FMUL.FTZ R22, R0.reuse, R174 ;  /* 0x000000ae00167220 */ /* 0x040fe20000410000 */
[----:B------:R-:W-:Y:S01]  /*7120*/  FMUL.FTZ R174, R0, R177 ;  /* 0x000000b100ae7220 */ /* 0x000fe20000410000 */
[----:B------:R-:W1:Y:S01]  /*7130*/  MUFU.TANH R187, R187 ;  /* 0x000000bb00bb7308 */ /* 0x000e620000002400 */
[----:B------:R-:W-:Y:S01]  /*7140*/  ISETP.GT.AND P1, PT, R182, RZ, PT ;  /* 0x000000ffb600720c */ /* 0x000fe20003f24270 */
[----:B------:R-:W-:Y:S01]  /*7150*/  FMUL.FTZ R177, R0, R180 ;  /* 0x000000b400b17220 */ /* 0x000fe20000410000 */
[----:B------:R-:W-:Y:S01]  /*7160*/  ISETP.GT.AND P2, PT, R182, 0x1, PT ;  /* 0x00000001b600780c */ /* 0x000fe20003f44270 */
[----:B------:R-:W-:Y:S01]  /*7170*/  FMUL.FTZ R180, R0, R156 ;  /* 0x0000009c00b47220 */ /* 0x000fe20000410000 */
[----:B--2---:R-:W-:Y:S01]  /*7180*/  FSEL R186, R200, -INF , P1 ;  /* 0xff800000c8ba7808 */ /* 0x004fe20000800000 */
[----:B------:R-:W-:Y:S01]  /*7190*/  FMUL.FTZ R156, R0, R162 ;  /* 0x000000a2009c7220 */ /* 0x000fe20000410000 */
[----:B------:R-:W-:Y:S01]  /*71a0*/  ISETP.GT.AND P1, PT, R182, 0x8, PT ;  /* 0x00000008b600780c */ /* 0x000fe20003f24270 */
[----:B------:R-:W2:Y:S01]  /*71b0*/  MUFU.TANH R191, R191 ;  /* 0x000000bf00bf7308 */ /* 0x000ea20000002400 */
[----:B---3--:R-:W-:Y:S01]  /*71c0*/  FSEL R188, R184, -INF , P2 ;  /* 0xff800000b8bc7808 */ /* 0x008fe20001000000 */
[----:B------:R-:W-:Y:S01]  /*71d0*/  FMUL.FTZ R184, R0, R137 ;  /* 0x0000008900b87220 */ /* 0x000fe20000410000 */
[----:B------:R-:W-:Y:S01]  /*71e0*/  FMNMX.FTZ R163, R186, R8, !PT ;  /* 0x00000008baa37209 */ /* 0x000fe20007810000 */
[----:B------:R-:W-:Y:S01]  /*71f0*/  FMUL.FTZ R137, R0, R139 ;  /* 0x0000008b00897220 */ /* 0x000fe20000410000 */
[----:B------:R-:W-:Y:S01]  /*7200*/  ISETP.GT.AND P2, PT, R182, 0x9, PT ;  /* 0x00000009b600780c */ /* 0x000fe20003f44270 */
[----:B------:R-:W-:Y:S01]  /*7210*/  FMUL.FTZ R201, R0, R164 ;  /* 0x000000a400c97220 */ /* 0x000fe20000410000 */
[----:B0-----:R-:W-:Y:S01]  /*7220*/  FSEL R190, R185, -INF , P1 ;  /* 0xff800000b9be7808 */ /* 0x001fe20000800000 */
[----:B------:R-:W0:Y:S01]  /*7230*/  MUFU.TANH R189, R189 ;  /* 0x000000bd00bd7308 */ /* 0x000e220000002400 */
[----:B------:R-:W-:Y:S01]  /*7240*/  FMNMX.FTZ R163, R188, R163, !PT ;  /* 0x000000a3bca37209 */ /* 0x000fe20007810000 */
[----:B------:R-:W-:Y:S01]  /*7250*/  FMUL.FTZ R185, R0, R140 ;  /* 0x0000008c00b97220 */ /* 0x000fe20000410000 */
[----:B------:R-:W-:Y:S01]  /*7260*/  ISETP.GT.AND P1, PT, R182, 0x10, PT ;  /* 0x00000010b600780c */ /* 0x000fe20003f24270 */
[C---:B------:R-:W-:Y:S01]  /*7270*/  FMUL.FTZ R169, R0.reuse, R179 ;  /* 0x000000b300a97220 */ /* 0x040fe20000410000 */
[----:B-1----:R-:W-:Y:S01]  /*7280*/  FSEL R194, R187, -INF , P2 ;  /* 0xff800000bbc27808 */ /* 0x002fe20001000000 */
[----:B------:R-:W-:Y:S01]  /*7290*/  FMUL.FTZ R187, R0, R141 ;  /* 0x0000008d00bb7220 */ /* 0x000fe20000410000 */
[----:B------:R-:W-:Y:S01]  /*72a0*/  FMNMX.FTZ R163, R190, R163, !PT ;  /* 0x000000a3bea37209 */ /* 0x000fe20007810000 */
[----:B------:R-:W1:Y:S01]  /*72b0*/  MUFU.TANH R192, R192 ;  /* 0x000000c000c07308 */ /* 0x000e620000002400 */
[----:B------:R-:W-:Y:S01]  /*72c0*/  ISETP.GT.AND P2, PT, R182, 0x11, PT ;  /* 0x00000011b600780c */ /* 0x000fe20003f44270 */
[C---:B------:R-:W-:Y:S01]  /*72d0*/  FMUL.FTZ R179, R0.reuse, R152 ;  /* 0x0000009800b37220 */ /* 0x040fe20000410000 */
[----:B--2---:R-:W-:Y:S01]  /*72e0*/  FSEL R198, R191, -INF , P1 ;  /* 0xff800000bfc67808 */ /* 0x004fe20000800000 */
[----:B------:R-:W-:Y:S01]  /*72f0*/  FMUL.FTZ R202, R0, R165 ;  /* 0x000000a500ca7220 */ /* 0x000fe20000410000 */
[----:B------:R-:W-:Y:S01]  /*7300*/  FMNMX.FTZ R163, R194, R163, !PT ;  /* 0x000000a3c2a37209 */ /* 0x000fe20007810000 */
[----:B------:R-:W-:Y:S01]  /*7310*/  FMUL.FTZ R152, R0, R154 ;  /* 0x0000009a00987220 */ /* 0x000fe20000410000 */
[----:B------:R-:W-:Y:S01]  /*7320*/  ISETP.GT.AND P1, PT, R182, 0x18, PT ;  /* 0x00000018b600780c */ /* 0x000fe20003f24270 */
[----:B------:R-:W-:Y:S01]  /*7330*/  MUFU.TANH R193, R193 ;  /* 0x000000c100c17308 */ /* 0x000fe20000002400 */
[----:B0-----:R-:W-:Y:S01]  /*7340*/  FSEL R196, R189, -INF , P2 ;  /* 0xff800000bdc47808 */ /* 0x001fe20001000000 */
[----:B------:R-:W-:Y:S01]  /*7350*/  FMUL.FTZ R189, R0, R144 ;  /* 0x0000009000bd7220 */ /* 0x000fe20000410000 */
[----:B------:R-:W-:Y:S01]  /*7360*/  FMNMX.FTZ R163, R198, R163, !PT ;  /* 0x000000a3c6a37209 */ /* 0x000fe20007810000 */
[----:B------:R-:W-:Y:S01]  /*7370*/  FMUL.FTZ R154, R0, R158 ;  /* 0x0000009e009a7220 */ /* 0x000fe20000410000 */
[----:B------:R-:W-:Y:S01]  /*7380*/  ISETP.GT.AND P2, PT, R182, 0x19, PT ;  /* 0x00000019b600780c */ /* 0x000fe20003f44270 */
[----:B------:R-:W-:Y:S01]  /*7390*/  FMUL.FTZ R158, R0, R166 ;  /* 0x000000a6009e7220 */ /* 0x000fe20000410000 */
[----:B------:R-:W-:Y:S01]  /*73a0*/  FMNMX.FTZ R163, R196, R163, !PT ;  /* 0x000000a3c4a37209 */ /* 0x000fe20007810000 */
[----:B------:R-:W0:Y:S01]  /*73b0*/  MUFU.TANH R197, R197 ;  /* 0x000000c500c57308 */ /* 0x000e220000002400 */
[----:B-1----:R-:W-:Y:S01]  /*73c0*/  FSEL R192, R192, -INF , P1 ;  /* 0xff800000c0c07808 */ /* 0x002fe20000800000 */
[----:B------:R-:W-:Y:S01]  /*73d0*/  FMUL.FTZ R166, R0, R145 ;  /* 0x0000009100a67220 */ /* 0x000fe20000410000 */
[----:B------:R-:W-:Y:S01]  /*73e0*/  ISETP.GT.AND P1, PT, R182, 0x20, PT ;  /* 0x00000020b600780c */ /* 0x000fe20003f24270 */
[----:B------:R-:W-:Y:S01]  /*73f0*/  FMUL.FTZ R159, R0, R167 ;  /* 0x000000a7009f7220 */ /* 0x000fe20000410000 */
[----:B------:R-:W-:Y:S01]  /*7400*/  FMNMX.FTZ R163, R192, R163, !PT ;  /* 0x000000a3c0a37209 */ /* 0x000fe20007810000 */
[C---:B------:R-:W-:Y:S01]  /*7410*/  FMUL.FTZ R167, R0.reuse, R148 ;  /* 0x0000009400a77220 */ /* 0x040fe20000410000 */
[C---:B------:R-:W-:Y:S01]  /*7420*/  FMUL.FTZ R120, R0.reuse, R120 ;  /* 0x0000007800787220 */ /* 0x040fe20000410000 */
[----:B------:R-:W1:Y:S01]  /*7430*/  MUFU.TANH R195, R195 ;  /* 0x000000c300c37308 */ /* 0x000e620000002400 */
[----:B------:R-:W-:Y:S01]  /*7440*/  SHFL.IDX PT, R161, R161, 0x1, 0x1c1f ;  /* 0x003c1f00a1a17f89 */ /* 0x000fe200000e0000 */
[----:B------:R-:W-:Y:S01]  /*7450*/  ULDC UR10, c[0x0][0x988] ;  /* 0x00026200000a7ab9 */ /* 0x000fe20000000800 */
        /* <DEDUP_REMOVED lines=13> */
[----:B------:R0:W-:Y:S01]  /*7530*/  MUFU.TANH R200, R136 ;  /* 0x0000008800c87308 */ /* 0x0001e20000002400 */
[----:B------:R-:W-:Y:S01]  /*7540*/  FMUL.FTZ R134, R0, R134 ;  /* 0x0000008600867220 */ /* 0x000fe20000410000 */
[----:B------:R-:W-:-:S04]  /*7550*/  ULEA UR7, UR4, UR38, 0x3 ;  /* 0x0000002604077291 */ /* 0x000fc8000f8e183f */
[----:B------:R-:W-:Y:S02]  /*7560*/  UIADD3 UR7, UR7, 0x33440, URZ ;  /* 0x0003344007077890 */ /* 0x000fe4000fffe03f */
[----:B------:R-:W3:Y:S01]  /*7570*/  MUFU.TANH R173, R173 ;  /* 0x000000ad00ad7308 */ /* 0x000ee20000002400 */
[----:B0-----:R-:W-:Y:S01]  /*7580*/  FMUL.FTZ R136, R0, R138 ;  /* 0x0000008a00887220 */ /* 0x001fe20000410000 */
[----:B------:R-:W-:Y:S01]  /*7590*/  FSEL R138, R193, -INF , P2 ;  /* 0xff800000c18a7808 */ /* 0x000fe20001000000 */
[----:B------:R-:W-:Y:S01]  /*75a0*/  UPRMT UR7, UR60, 0x654, UR7 ;  /* 0x000006543c077896 */ /* 0x000fe20008000007 */
[----:B------:R-:W-:Y:S02]  /*75b0*/  ISETP.GT.AND P2, PT, R182, 0x21, PT ;  /* 0x00000021b600780c */ /* 0x000fe40003f44270 */
[----:B------:R-:W-:Y:S02]  /*75c0*/  FMNMX.FTZ R162, R138, R163, !PT ;  /* 0x000000a38aa27209 */ /* 0x000fe40007810000 */
[----:B------:R-:W0:Y:S01]  /*75d0*/  MUFU.TANH R175, R175 ;  /* 0x000000af00af7308 */ /* 0x000e220000002400 */
[----:B-1----:R-:W-:-:S02]  /*75e0*/  FSEL R140, R195, -INF , P2 ;  /* 0xff800000c38c7808 */ /* 0x002fc40001000000 */
[----:B------:R-:W-:Y:S01]  /*75f0*/  FMNMX.FTZ R163, R139, R162, !PT ;  /* 0x000000a28ba37209 */ /* 0x000fe20007810000 */
[----:B------:R-:W-:Y:S01]  /*7600*/  SYNCS.ARRIVE.TRANS64.RED.A1T0 RZ, [UR7], RZ ;  /* 0x000000ffffff79a7 */ /* 0x000fe20008100407 */
[----:B------:R-:W-:Y:S02]  /*7610*/  ISETP.GT.AND P2, PT, R182, 0x29, PT ;  /* 0x00000029b600780c */ /* 0x000fe40003f44270 */
[----:B--2---:R-:W-:Y:S01]  /*7620*/  FSEL R141, R172, -INF , P1 ;  /* 0xff800000ac8d7808 */ /* 0x004fe20000800000 */
[----:B------:R-:W1:Y:S01]  /*7630*/  MUFU.TANH R174, R174 ;  /* 0x000000ae00ae7308 */ /* 0x000e620000002400 */
[----:B------:R-:W-:Y:S02]  /*7640*/  FMNMX.FTZ R164, R140, R163, !PT ;  /* 0x000000a38ca47209 */ /* 0x000fe40007810000 */
[----:B------:R-:W-:Y:S02]  /*7650*/  ISETP.GT.AND P1, PT, R182, 0x30, PT ;  /* 0x00000030b600780c */ /* 0x000fe40003f24270 */
[----:B---3--:R-:W-:-:S02]  /*7660*/  FSEL R162, R173, -INF , P2 ;  /* 0xff800000ada27808 */ /* 0x008fc40001000000 */
        /* <DEDUP_REMOVED lines=8> */
[----:B------:R-:W-:Y:S02]  /*76f0*/  FMNMX.FTZ R164, R144, R165, !PT ;  /* 0x000000a590a47209 */ /* 0x000fe40007810000 */
[C---:B------:R-:W-:Y:S02]  /*7700*/  ISETP.GT.AND P2, PT, R182.reuse, 0x39, PT ;  /* 0x00000039b600780c */ /* 0x040fe40003f44270 */
        /* <DEDUP_REMOVED lines=11> */
[----:B------:R-:W-:-:S05]  /*77c0*/  ISETP.GT.AND P1, PT, R182, 0x48, PT ;  /* 0x00000048b600780c */ /* 0x000fca0003f24270 */
[----:B------:R-:W1:Y:S01]  /*77d0*/  MUFU.TANH R181, R181 ;  /* 0x000000b500b57308 */ /* 0x000e620000002400 */
[----:B--2---:R-:W-:Y:S01]  /*77e0*/  FSEL R165, R178, -INF , P2 ;  /* 0xff800000b2a57808 */ /* 0x004fe20001000000 */
[----:B------:R-:W-:Y:S01]  /*77f0*/  FMUL.FTZ R178, R0, R125 ;  /* 0x0000007d00b27220 */ /* 0x000fe20000410000 */
[----:B------:R-:W-:-:S05]  /*7800*/  ISETP.GT.AND P2, PT, R182, 0x49, PT ;  /* 0x00000049b600780c */ /* 0x000fca0003f44270 */
[----:B------:R-:W-:Y:S08]  /*7810*/  MUFU.TANH R183, R183 ;  /* 0x000000b700b77308 */ /* 0x000ff00000002400 */
[----:B------:R-:W2:Y:S08]  /*7820*/  MUFU.TANH R199, R199 ;  /* 0x000000c700c77308 */ /* 0x000eb00000002400 */
[----:B------:R3:W-:Y:S08]  /*7830*/  MUFU.TANH R177, R166 ;  /* 0x000000a600b17308 */ /* 0x0007f00000002400 */
[----:B------:R-:W4:Y:S01]  /*7840*/  MUFU.TANH R201, R201 ;  /* 0x000000c900c97308 */ /* 0x000f220000002400 */
[----:B---3--:R-:W-:Y:S01]  /*7850*/  FMNMX.FTZ R166, R148, R173, !PT ;  /* 0x000000ad94a67209 */ /* 0x008fe20007810000 */
[----:B------:R-:W-:Y:S01]  /*7860*/  FMUL.FTZ R173, R0, R149 ;  /* 0x0000009500ad7220 */ /* 0x000fe20000410000 */
[----:B0-----:R-:W-:Y:S01]  /*7870*/  FSEL R149, R180, -INF , P1 ;  /* 0xff800000b4957808 */ /* 0x001fe20000800000 */
[----:B------:R-:W-:Y:S01]  /*7880*/  FMUL.FTZ R180, R0, R129 ;  /* 0x0000008100b47220 */ /* 0x000fe20000410000 */
[----:B------:R-:W-:-:S02]  /*7890*/  FMNMX.FTZ R172, R165, R166, !PT ;  /* 0x000000a6a5ac7209 */ /* 0x000fc40007810000 */
[C---:B------:R-:W-:Y:S01]  /*78a0*/  ISETP.GT.AND P1, PT, R182.reuse, 0x50, PT ;  /* 0x00000050b600780c */ /* 0x040fe20003f24270 */
[----:B------:R-:W0:Y:S01]  /*78b0*/  MUFU.TANH R202, R202 ;  /* 0x000000ca00ca7308 */ /* 0x000e220000002400 */
[----:B-1----:R-:W-:Y:S02]  /*78c0*/  FSEL R166, R181, -INF , P2 ;  /* 0xff800000b5a67808 */ /* 0x002fe40001000000 */
[----:B------:R-:W-:Y:S02]  /*78d0*/  FMNMX.FTZ R175, R149, R172, !PT ;  /* 0x000000ac95af7209 */ /* 0x000fe40007810000 */
[----:B------:R-:W-:Y:S02]  /*78e0*/  ISETP.GT.AND P2, PT, R182, 0x51, PT ;  /* 0x00000051b600780c */ /* 0x000fe40003f44270 */
[----:B------:R-:W-:Y:S01]  /*78f0*/  FMNMX.FTZ R174, R166, R175, !PT ;  /* 0x000000afa6ae7209 */ /* 0x000fe20007810000 */
[----:B------:R1:W-:Y:S01]  /*7900*/  MUFU.TANH R179, R167 ;  /* 0x000000a700b37308 */ /* 0x0003e20000002400 */
[----:B--2---:R-:W-:Y:S01]  /*7910*/  FSEL R172, R199, -INF , P2 ;  /* 0xff800000c7ac7808 */ /* 0x004fe20001000000 */
[----:B------:R-:W-:Y:S01]  /*7920*/  FMUL.FTZ R175, R0, R121 ;  /* 0x0000007900af7220 */ /* 0x000fe20000410000 */
[----:B------:R-:W-:-:S05]  /*7930*/  ISETP.GT.AND P2, PT, R182, 0x59, PT ;  /* 0x00000059b600780c */ /* 0x000fca0003f44270 */
[----:B------:R-:W2:Y:S01]  /*7940*/  MUFU.TANH R184, R184 ;  /* 0x000000b800b87308 */ /* 0x000ea20000002400 */
[----:B-1----:R-:W-:Y:S02]  /*7950*/  FSEL R167, R183, -INF , P1 ;  /* 0xff800000b7a77808 */ /* 0x002fe40000800000 */
[----:B------:R-:W-:-:S04]  /*7960*/  ISETP.GT.AND P1, PT, R182, 0x58, PT ;  /* 0x00000058b600780c */ /* 0x000fc80003f24270 */
[----:B----4-:R-:W-:Y:S01]  /*7970*/  FSEL R121, R201, -INF , P1 ;  /* 0xff800000c9797808 */ /* 0x010fe20000800000 */
[----:B------:R1:W-:Y:S01]  /*7980*/  MUFU.TANH R191, R173 ;  /* 0x000000ad00bf7308 */ /* 0x0003e20000002400 */
[----:B------:R-:W-:-:S07]  /*7990*/  ISETP.GT.AND P1, PT, R182, 0x60, PT ;  /* 0x00000060b600780c */ /* 0x000fce0003f24270 */
[----:B------:R-:W3:Y:S01]  /*79a0*/  MUFU.TANH R185, R185 ;  /* 0x000000b900b97308 */ /* 0x000ee20000002400 */
[----:B-1----:R-:W-:-:S04]  /*79b0*/  FMNMX.FTZ R173, R167, R174, !PT ;  /* 0x000000aea7ad7209 */ /* 0x002fc80007810000 */
[----:B------:R-:W-:Y:S02]  /*79c0*/  FMNMX.FTZ R174, R172, R173, !PT ;  /* 0x000000adacae7209 */ /* 0x000fe40007810000 */
[----:B0-----:R-:W-:Y:S01]  /*79d0*/  FSEL R173, R202, -INF , P2 ;  /* 0xff800000caad7808 */ /* 0x001fe20001000000 */
[----:B------:R-:W0:Y:S01]  /*79e0*/  MUFU.TANH R187, R187 ;  /* 0x000000bb00bb7308 */ /* 0x000e220000002400 */
[----:B------:R-:W-:Y:S02]  /*79f0*/  FMNMX.FTZ R174, R121, R174, !PT ;  /* 0x000000ae79ae7209 */ /* 0x000fe40007810000 */
[----:B------:R-:W-:Y:S02]  /*7a00*/  ISETP.GT.AND P2, PT, R182, 0x61, PT ;  /* 0x00000061b600780c */ /* 0x000fe40003f44270 */
[----:B------:R-:W-:Y:S02]  /*7a10*/  FMNMX.FTZ R181, R173, R174, !PT ;  /* 0x000000aeadb57209 */ /* 0x000fe40007810000 */
[----:B--2---:R-:W-:Y:S01]  /*7a20*/  FSEL R174, R184, -INF , P2 ;  /* 0xff800000b8ae7808 */ /* 0x004fe20001000000 */
[----:B------:R1:W-:Y:S01]  /*7a30*/  MUFU.TANH R183, R120 ;  /* 0x0000007800b77308 */ /* 0x0003e20000002400 */
[----:B------:R-:W-:-:S07]  /*7a40*/  ISETP.GT.AND P2, PT, R182, 0x69, PT ;  /* 0x00000069b600780c */ /* 0x000fce0003f44270 */
[----:B------:R-:W2:Y:S01]  /*7a50*/  MUFU.TANH R189, R189 ;  /* 0x000000bd00bd7308 */ /* 0x000ea20000002400 */
[----:B-1----:R-:W-:Y:S01]  /*7a60*/  FMUL.FTZ R120, R0, R124 ;  /* 0x0000007c00787220 */ /* 0x002fe20000410000 */
[----:B------:R-:W-:Y:S02]  /*7a70*/  FSEL R124, R200, -INF , P1 ;  /* 0xff800000c87c7808 */ /* 0x000fe40000800000 */
[----:B------:R-:W-:Y:S02]  /*7a80*/  ISETP.GT.AND P1, PT, R182, 0x68, PT ;  /* 0x00000068b600780c */ /* 0x000fe40003f24270 */
[----:B------:R-:W-:Y:S02]  /*7a90*/  FMNMX.FTZ R181, R124, R181, !PT ;  /* 0x000000b57cb57209 */ /* 0x000fe40007810000 */
[----:B---3--:R-:W-:Y:S01]  /*7aa0*/  FSEL R125, R185, -INF , P1 ;  /* 0xff800000b97d7808 */ /* 0x008fe20000800000 */
[----:B------:R0:W1:Y:S01]  /*7ab0*/  MUFU.TANH R193, R175 ;  /* 0x000000af00c17308 */ /* 0x0000620000002400 */
[----:B------:R-:W-:-:S02]  /*7ac0*/  FMNMX.FTZ R176, R174, R181, !PT ;  /* 0x000000b5aeb07209 */ /* 0x000fc40007810000 */
[----:B------:R-:W-:Y:S02]  /*7ad0*/  ISETP.GT.AND P1, PT, R182, 0x70, PT ;  /* 0x00000070b600780c */ /* 0x000fe40003f24270 */
[----:B------:R-:W-:-:S03]  /*7ae0*/  FMNMX.FTZ R176, R125, R176, !PT ;  /* 0x000000b07db07209 */ /* 0x000fc60007810000 */
[----:B------:R3:W4:Y:S01]  /*7af0*/  MUFU.TANH R195, R120 ;  /* 0x0000007800c37308 */ /* 0x0007220000002400 */
[----:B0-----:R-:W-:Y:S02]  /*7b00*/  FSEL R175, R187, -INF , P2 ;  /* 0xff800000bbaf7808 */ /* 0x001fe40001000000 */
[----:B------:R-:W-:Y:S02]  /*7b10*/  ISETP.GT.AND P2, PT, R182, 0x71, PT ;  /* 0x00000071b600780c */ /* 0x000fe40003f44270 */
[----:B------:R-:W-:Y:S02]  /*7b20*/  FMNMX.FTZ R181, R175, R176, !PT ;  /* 0x000000b0afb57209 */ /* 0x000fe40007810000 */
[----:B------:R-:W-:Y:S01]  /*7b30*/  FSEL R176, R177, -INF , P2 ;  /* 0xff800000b1b07808 */ /* 0x000fe20001000000 */
[----:B------:R0:W5:Y:S01]  /*7b40*/  MUFU.TANH R185, R178 ;  /* 0x000000b200b97308 */ /* 0x0001620000002400 */
[----:B---3--:R-:W-:Y:S01]  /*7b50*/  FMUL.FTZ R120, R0, R128 ;  /* 0x0000008000787220 */ /* 0x008fe20000410000 */
[----:B--2---:R-:W-:-:S02]  /*7b60*/  FSEL R128, R189, -INF , P1 ;  /* 0xff800000bd807808 */ /* 0x004fc40000800000 */
[----:B------:R-:W-:Y:S02]  /*7b70*/  ISETP.GT.AND P1, PT, R182, 0x78, PT ;  /* 0x00000078b600780c */ /* 0x000fe40003f24270 */
[----:B------:R-:W-:Y:S02]  /*7b80*/  FMNMX.FTZ R181, R128, R181, !PT ;  /* 0x000000b580b57209 */ /* 0x000fe40007810000 */
[----:B------:R-:W-:Y:S01]  /*7b90*/  ISETP.GT.AND P2, PT, R182, 0x79, PT ;  /* 0x00000079b600780c */ /* 0x000fe20003f44270 */
[----:B------:R2:W3:Y:S01]  /*7ba0*/  MUFU.TANH R187, R120 ;  /* 0x0000007800bb7308 */ /* 0x0004e20000002400 */
[----:B------:R-:W-:Y:S02]  /*7bb0*/  FSEL R129, R179, -INF , P1 ;  /* 0xff800000b3817808 */ /* 0x000fe40000800000 */
[----:B0-----:R-:W-:Y:S02]  /*7bc0*/  FMNMX.FTZ R178, R176, R181, !PT ;  /* 0x000000b5b0b27209 */ /* 0x001fe40007810000 */
[----:B------:R-:W-:-:S02]  /*7bd0*/  ISETP.GT.AND P1, PT, R182, 0x80, PT ;  /* 0x00000080b600780c */ /* 0x000fc40003f24270 */
[----:B------:R-:W-:Y:S01]  /*7be0*/  FSEL R177, R191, -INF , P2 ;  /* 0xff800000bfb17808 */ /* 0x000fe20001000000 */
[----:B------:R5:W0:Y:S01]  /*7bf0*/  MUFU.TANH R189, R180 ;  /* 0x000000b400bd7308 */ /* 0x000a220000002400 */
[----:B------:R-:W-:Y:S01]  /*7c00*/  FMNMX.FTZ R178, R129, R178, !PT ;  /* 0x000000b281b27209 */ /* 0x000fe20007810000 */
[----:B--2---:R-:W-:Y:S01]  /*7c10*/  FMUL.FTZ R120, R0, R132 ;  /* 0x0000008400787220 */ /* 0x004fe20000410000 */
[----:B------:R-:W-:Y:S02]  /*7c20*/  ISETP.GT.AND P2, PT, R182, 0x81, PT ;  /* 0x00000081b600780c */ /* 0x000fe40003f44270 */
[----:B------:R-:W-:Y:S01]  /*7c30*/  FSEL R132, R183, -INF , P1 ;  /* 0xff800000b7847808 */ /* 0x000fe20000800000 */
[----:B------:R-:W-:Y:S01]  /*7c40*/  FMUL.FTZ R183, R0, R133 ;  /* 0x0000008500b77220 */ /* 0x000fe20000410000 */
[----:B------:R-:W-:Y:S01]  /*7c50*/  FMNMX.FTZ R179, R177, R178, !PT ;  /* 0x000000b2b1b37209 */ /* 0x000fe20007810000 */
[----:B------:R-:W2:Y:S01]  /*7c60*/  MUFU.TANH R191, R120 ;  /* 0x0000007800bf7308 */ /* 0x000ea20000002400 */
[----:B------:R-:W-:-:S02]  /*7c70*/  ISETP.GT.AND P1, PT, R182, 0x88, PT ;  /* 0x00000088b600780c */ /* 0x000fc40003f24270 */
[----:B-1----:R-:W-:Y:S02]  /*7c80*/  FSEL R178, R193, -INF , P2 ;  /* 0xff800000c1b27808 */ /* 0x002fe40001000000 */
[----:B------:R-:W-:Y:S02]  /*7c90*/  FMNMX.FTZ R181, R132, R179, !PT ;  /* 0x000000b384b57209 */ /* 0x000fe40007810000 */
[----:B------:R-:W-:Y:S01]  /*7ca0*/  ISETP.GT.AND P2, PT, R182, 0x89, PT ;  /* 0x00000089b600780c */ /* 0x000fe20003f44270 */
[----:B------:R1:W2:Y:S01]  /*7cb0*/  MUFU.TANH R193, R183 ;  /* 0x000000b700c17308 */ /* 0x0002a20000002400 */
[----:B----4-:R-:W-:Y:S02]  /*7cc0*/  FSEL R179, R195, -INF , P1 ;  /* 0xff800000c3b37808 */ /* 0x010fe40000800000 */
[----:B------:R-:W-:Y:S01]  /*7cd0*/  FMNMX.FTZ R184, R178, R181, !PT ;  /* 0x000000b5b2b87209 */ /* 0x000fe20007810000 */
[----:B------:R-:W-:Y:S01]  /*7ce0*/  FMUL.FTZ R181, R0, R142 ;  /* 0x0000008e00b57220 */ /* 0x000fe20000410000 */
[----:B------:R-:W-:-:S02]  /*7cf0*/  ISETP.GT.AND P1, PT, R182, 0x90, PT ;  /* 0x00000090b600780c */ /* 0x000fc40003f24270 */
[----:B-----5:R-:W-:Y:S01]  /*7d00*/  FSEL R180, R185, -INF , P2 ;  /* 0xff800000b9b47808 */ /* 0x020fe20001000000 */
[----:B------:R-:W4:Y:S01]  /*7d10*/  MUFU.TANH R10, R10 ;  /* 0x0000000a000a7308 */ /* 0x000f220000002400 */
[----:B------:R-:W-:Y:S01]  /*7d20*/  FMNMX.FTZ R133, R179, R184, !PT ;  /* 0x000000b8b3857209 */ /* 0x000fe20007810000 */
[----:B-1----:R-:W-:Y:S01]  /*7d30*/  FMUL.FTZ R183, R0, R143 ;  /* 0x0000008f00b77220 */ /* 0x002fe20000410000 */
[----:B------:R-:W-:Y:S02]  /*7d40*/  ISETP.GT.AND P2, PT, R182, 0x91, PT ;  /* 0x00000091b600780c */ /* 0x000fe40003f44270 */
[----:B---3--:R-:W-:Y:S02]  /*7d50*/  FSEL R142, R187, -INF , P1 ;  /* 0xff800000bb8e7808 */ /* 0x008fe40000800000 */
[----:B------:R-:W-:Y:S01]  /*7d60*/  FMNMX.FTZ R185, R180, R133, !PT ;  /* 0x00000085b4b97209 */ /* 0x000fe20007810000 */
[----:B------:R-:W1:Y:S01]  /*7d70*/  MUFU.TANH R11, R11 ;  /* 0x0000000b000b7308 */ /* 0x000e620000002400 */
[----:B------:R-:W-:-:S02]  /*7d80*/  ISETP.GT.AND P1, PT, R182, 0x98, PT ;  /* 0x00000098b600780c */ /* 0x000fc40003f24270 */
[----:B0-----:R-:W-:Y:S02]  /*7d90*/  FSEL R133, R189, -INF , P2 ;  /* 0xff800000bd857808 */ /* 0x001fe40001000000 */
[----:B------:R-:W-:Y:S02]  /*7da0*/  FMNMX.FTZ R120, R142, R185, !PT ;  /* 0x000000b98e787209 */ /* 0x000fe40007810000 */
[----:B------:R-:W-:Y:S01]  /*7db0*/  ISETP.GT.AND P2, PT, R182, 0x99, PT ;  /* 0x00000099b600780c */ /* 0x000fe20003f44270 */
[----:B------:R-:W0:Y:S01]  /*7dc0*/  MUFU.TANH R12, R12 ;  /* 0x0000000c000c7308 */ /* 0x000e220000002400 */
[----:B--2---:R-:W-:Y:S02]  /*7dd0*/  FSEL R143, R191, -INF , P1 ;  /* 0xff800000bf8f7808 */ /* 0x004fe40000800000 */
[----:B------:R-:W-:Y:S02]  /*7de0*/  FMNMX.FTZ R120, R133, R120, !PT ;  /* 0x0000007885787209 */ /* 0x000fe40007810000 */
[----:B------:R-:W-:-:S02]  /*7df0*/  FSEL R182, R193, -INF , P2 ;  /* 0xff800000c1b67808 */ /* 0x000fc40001000000 */
[----:B------:R-:W-:Y:S01]  /*7e00*/  FMNMX.FTZ R185, R143, R120, !PT ;  /* 0x000000788fb97209 */ /* 0x000fe20007810000 */
[----:B------:R-:W2:Y:S03]  /*7e10*/  MUFU.TANH R13, R13 ;  /* 0x0000000d000d7308 */ /* 0x000ea60000002400 */
[----:B------:R-:W-:-:S05]  /*7e20*/  FMNMX.FTZ R185, R182, R185, !PT ;  /* 0x000000b9b6b97209 */ /* 0x000fca0007810000 */
[----:B------:R-:W3:Y:S01]  /*7e30*/  SHFL.BFLY PT, R120, R185, 0x2, 0x1f ;  /* 0x0c401f00b9787f89 */ /* 0x000ee200000e0000 */
[----:B------:R-:W5:Y:S08]  /*7e40*/  MUFU.TANH R14, R14 ;  /* 0x0000000e000e7308 */ /* 0x000f700000002400 */
[----:B------:R-:W5:Y:S08]  /*7e50*/  MUFU.TANH R15, R15 ;  /* 0x0000000f000f7308 */ /* 0x000f700000002400 */
[----:B------:R-:W5:Y:S01]  /*7e60*/  MUFU.TANH R18, R18 ;  /* 0x0000001200127308 */ /* 0x000f620000002400 */
[----:B---3--:R-:W-:-:S07]  /*7e70*/  FMNMX.FTZ R184, R185, R120, !PT ;  /* 0x00000078b9b87209 */ /* 0x008fce0007810000 */
[----:B------:R-:W3:Y:S01]  /*7e80*/  MUFU.TANH R19, R19 ;  /* 0x0000001300137308 */ /* 0x000ee20000002400 */
[----:B------:R-:W4:Y:S07]  /*7e90*/  SHFL.BFLY PT, R185, R184, 0x1, 0x1f ;  /* 0x0c201f00b8b97f89 */ /* 0x000f2e00000e0000 */
[----:B------:R-:W3:Y:S08]  /*7ea0*/  MUFU.TANH R20, R20 ;  /* 0x0000001400147308 */ /* 0x000ef00000002400 */
[----:B------:R-:W3:Y:S08]  /*7eb0*/  MUFU.TANH R21, R21 ;  /* 0x0000001500157308 */ /* 0x000ef00000002400 */
[----:B------:R-:W3:Y:S01]  /*7ec0*/  MUFU.TANH R22, R22 ;  /* 0x0000001600167308 */ /* 0x000ee20000002400 */
[----:B----4-:R-:W-:Y:S01]  /*7ed0*/  FMNMX.FTZ R120, R184, R185, !PT ;  /* 0x000000b9b8787209 */ /* 0x010fe20007810000 */
[----:B------:R-:W-:-:S02]  /*7ee0*/  IMAD.U32 R185, RZ, RZ, UR10 ;  /* 0x0000000affb97e24 */ /* 0x000fc4000f8e00ff */
[----:B------:R-:W-:Y:S01]  /*7ef0*/  FMUL.FTZ R184, R0, R135 ;  /* 0x0000008700b87220 */ /* 0x000fe20000410000 */
[C---:B------:R-:W-:Y:S01]  /*7f00*/  FSETP.NEU.FTZ.AND P1, PT, R120.reuse, -INF , PT ;  /* 0xff8000007800780b */ /* 0x040fe20003f3d000 */
[----:B------:R-:W-:-:S02]  /*7f10*/  FFMA.FTZ R185, R120, R185, -8 ;  /* 0xc100000078b97423 */ /* 0x000fc400000100b9 */
[----:B------:R-:W4:Y:S03]  /*7f20*/  MUFU.TANH R23, R23 ;  /* 0x0000001700177308 */ /* 0x000f260000002400 */
[----:B------:R-:W-:-:S05]  /*7f30*/  FSEL R135, R185, RZ, P1 ;  /* 0x000000ffb9877208 */ /* 0x000fca0000800000 */
[----:B------:R-:W4:Y:S01]  /*7f40*/  MUFU.TANH R168, R168 ;  /* 0x000000a800a87308 */ /* 0x000f220000002400 */
[----:B------:R-:W-:-:S01]  /*7f50*/  FFMA.FTZ R187, R190, UR10, -R135 ;  /* 0x0000000abebb7c23 */ /* 0x000fc20008010887 */
[----:B------:R-:W-:Y:S01]  /*7f60*/  IADD3 R190, R161, -UR61, R160 ;  /* 0x8000003da1be7c10 */ /* 0x000fe2000fffe0a0 */
[----:B------:R-:W-:-:S01]  /*7f70*/  FFMA.FTZ R185, R188, UR10, -R135 ;  /* 0x0000000abcb97c23 */ /* 0x000fc20008010887 */
[--C-:B------:R-:W-:Y:S01]  /*7f80*/  FFMA.FTZ R188, R194, UR10, -R135.reuse ;  /* 0x0000000ac2bc7c23 */ /* 0x100fe20008010887 */
[----:B------:R-:W-:-:S01]  /*7f90*/  FFMA.FTZ R194, R192, UR10, -R135 ;  /* 0x0000000ac0c27c23 */ /* 0x000fc20008010887 */
[----:B------:R-:W-:Y:S01]  /*7fa0*/  ISETP.GT.AND P2, PT, R190, RZ, PT ;  /* 0x000000ffbe00720c */ /* 0x000fe20003f44270 */
[----:B------:R-:W-:-:S01]  /*7fb0*/  FFMA.FTZ R193, R138, UR10, -R135 ;  /* 0x0000000a8ac17c23 */ /* 0x000fc20008010887 */
[----:B------:R-:W-:Y:S01]  /*7fc0*/  ISETP.GT.AND P3, PT, R190, 0x1, PT ;  /* 0x00000001be00780c */ /* 0x000fe20003f64270 */
[----:B------:R-:W4:Y:S01]  /*7fd0*/  MUFU.TANH R169, R169 ;  /* 0x000000a900a97308 */ /* 0x000f220000002400 */
[----:B------:R-:W-:Y:S01]  /*7fe0*/  FSEL R10, R10, -INF , P2 ;  /* 0xff8000000a0a7808 */ /* 0x000fe20001000000 */
[--C-:B------:R-:W-:Y:S01]  /*7ff0*/  FFMA.FTZ R195, R167, UR10, -R135.reuse ;  /* 0x0000000aa7c37c23 */ /* 0x100fe20008010887 */
[----:B------:R-:W-:Y:S01]  /*8000*/  ISETP.GT.AND P2, PT, R190, 0x8, PT ;  /* 0x00000008be00780c */ /* 0x000fe20003f44270 */
[--C-:B------:R-:W-:Y:S01]  /*8010*/  FFMA.FTZ R167, R172, UR10, -R135.reuse ;  /* 0x0000000aaca77c23 */ /* 0x100fe20008010887 */
[----:B-1----:R-:W-:Y:S01]  /*8020*/  FSEL R11, R11, -INF , P3 ;  /* 0xff8000000b0b7808 */ /* 0x002fe20001800000 */
[--C-:B------:R-:W-:Y:S01]  /*8030*/  FFMA.FTZ R173, R173, UR10, -R135.reuse ;  /* 0x0000000aadad7c23 */ /* 0x100fe20008010887 */
[----:B------:R-:W-:Y:S01]  /*8040*/  FMNMX.FTZ R192, R10, R9, !PT ;  /* 0x000000090ac07209 */ /* 0x000fe20007810000 */
[----:B------:R-:W1:Y:S01]  /*8050*/  MUFU.TANH R170, R170 ;  /* 0x000000aa00aa7308 */ /* 0x000e620000002400 */
[----:B------:R-:W-:Y:S01]  /*8060*/  ISETP.GT.AND P3, PT, R190, 0x9, PT ;  /* 0x00000009be00780c */ /* 0x000fe20003f64270 */
[--C-:B------:R-:W-:Y:S01]  /*8070*/  FFMA.FTZ R186, R186, UR10, -R135.reuse ;  /* 0x0000000ababa7c23 */ /* 0x100fe20008010887 */
[----:B0-----:R-:W-:Y:S01]  /*8080*/  FSEL R161, R12, -INF , P2 ;  /* 0xff8000000ca17808 */ /* 0x001fe20001000000 */
[--C-:B------:R-:W-:Y:S01]  /*8090*/  FFMA.FTZ R189, R198, UR10, -R135.reuse ;  /* 0x0000000ac6bd7c23 */ /* 0x100fe20008010887 */
[----:B------:R-:W-:Y:S01]  /*80a0*/  FMNMX.FTZ R192, R11, R192, !PT ;  /* 0x000000c00bc07209 */ /* 0x000fe20007810000 */
[--C-:B------:R-:W-:Y:S01]  /*80b0*/  FFMA.FTZ R160, R196, UR10, -R135.reuse ;  /* 0x0000000ac4a07c23 */ /* 0x100fe20008010887 */
[----:B------:R-:W-:Y:S01]  /*80c0*/  ISETP.GT.AND P2, PT, R190, 0x10, PT ;  /* 0x00000010be00780c */ /* 0x000fe20003f44270 */
[----:B------:R0:W-:Y:S01]  /*80d0*/  MUFU.EX2 R12, R194 ;  /* 0x000000c2000c7308 */ /* 0x0001e20000000800 */
[----:B--2---:R-:W-:Y:S01]  /*80e0*/  FSEL R191, R13, -INF , P3 ;  /* 0xff8000000dbf7808 */ /* 0x004fe20001800000 */
[--C-:B------:R-:W-:Y:S01]  /*80f0*/  FFMA.FTZ R144, R144, UR10, -R135.reuse ;  /* 0x0000000a90907c23 */ /* 0x100fe20008010887 */
[----:B------:R-:W-:Y:S01]  /*8100*/  FMNMX.FTZ R192, R161, R192, !PT ;  /* 0x000000c0a1c07209 */ /* 0x000fe20007810000 */
[--C-:B------:R-:W-:Y:S01]  /*8110*/  FFMA.FTZ R163, R163, UR10, -R135.reuse ;  /* 0x0000000aa3a37c23 */ /* 0x100fe20008010887 */
[----:B------:R-:W-:Y:S01]  /*8120*/  ISETP.GT.AND P3, PT, R190, 0x11, PT ;  /* 0x00000011be00780c */ /* 0x000fe20003f64270 */
[--C-:B------:R-:W-:Y:S01]  /*8130*/  FFMA.FTZ R145, R145, UR10, -R135.reuse ;  /* 0x0000000a91917c23 */ /* 0x100fe20008010887 */
[----:B-----5:R-:W-:Y:S01]  /*8140*/  FSEL R14, R14, -INF , P2 ;  /* 0xff8000000e0e7808 */ /* 0x020fe20001000000 */
[----:B------:R-:W2:Y:S01]  /*8150*/  MUFU.TANH R171, R171 ;  /* 0x000000ab00ab7308 */ /* 0x000ea20000002400 */
[----:B------:R-:W-:Y:S01]  /*8160*/  FMNMX.FTZ R13, R191, R192, !PT ;  /* 0x000000c0bf0d7209 */ /* 0x000fe20007810000 */
[--C-:B0-----:R-:W-:Y:S01]  /*8170*/  FFMA.FTZ R194, R139, UR10, -R135.reuse ;  /* 0x0000000a8bc27c23 */ /* 0x101fe20008010887 */
[----:B------:R-:W-:Y:S01]  /*8180*/  ISETP.GT.AND P2, PT, R190, 0x18, PT ;  /* 0x00000018be00780c */ /* 0x000fe20003f44270 */
[--C-:B------:R-:W-:Y:S01]  /*8190*/  FFMA.FTZ R139, R140, UR10, -R135.reuse ;  /* 0x0000000a8c8b7c23 */ /* 0x100fe20008010887 */
[----:B------:R-:W-:Y:S01]  /*81a0*/  FSEL R15, R15, -INF , P3 ;  /* 0xff8000000f0f7808 */ /* 0x000fe20001800000 */
[--C-:B------:R-:W-:Y:S01]  /*81b0*/  FFMA.FTZ R148, R148, UR10, -R135.reuse ;  /* 0x0000000a94947c23 */ /* 0x100fe20008010887 */
[----:B------:R-:W-:Y:S01]  /*81c0*/  FMNMX.FTZ R192, R14, R13, !PT ;  /* 0x0000000d0ec07209 */ /* 0x000fe20007810000 */
[----:B------:R-:W0:Y:S01]  /*81d0*/  MUFU.TANH R152, R152 ;  /* 0x0000009800987308 */ /* 0x000e220000002400 */
[----:B------:R-:W-:Y:S01]  /*81e0*/  ISETP.GT.AND P3, PT, R190, 0x19, PT ;  /* 0x00000019be00780c */ /* 0x000fe20003f64270 */
[--C-:B------:R-:W-:Y:S01]  /*81f0*/  FFMA.FTZ R165, R165, UR10, -R135.reuse ;  /* 0x0000000aa5a57c23 */ /* 0x100fe20008010887 */
[----:B------:R-:W-:Y:S01]  /*8200*/  FSEL R138, R18, -INF , P2 ;  /* 0xff800000128a7808 */ /* 0x000fe20001000000 */
[--C-:B------:R-:W-:Y:S01]  /*8210*/  FFMA.FTZ R149, R149, UR10, -R135.reuse ;  /* 0x0000000a95957c23 */ /* 0x100fe20008010887 */
[----:B------:R-:W-:Y:S01]  /*8220*/  FMNMX.FTZ R13, R15, R192, !PT ;  /* 0x000000c00f0d7209 */ /* 0x000fe20007810000 */
[--C-:B------:R-:W-:Y:S01]  /*8230*/  FFMA.FTZ R121, R121, UR10, -R135.reuse ;  /* 0x0000000a79797c23 */ /* 0x100fe20008010887 */
[----:B------:R-:W-:Y:S01]  /*8240*/  ISETP.GT.AND P2, PT, R190, 0x20, PT ;  /* 0x00000020be00780c */ /* 0x000fe20003f44270 */
[----:B------:R5:W-:Y:S01]  /*8250*/  MUFU.EX2 R18, R194 ;  /* 0x000000c200127308 */ /* 0x000be20000000800 */
[----:B---3--:R-:W-:Y:S01]  /*8260*/  FSEL R19, R19, -INF , P3 ;  /* 0xff80000013137808 */ /* 0x008fe20001800000 */
[--C-:B------:R-:W-:Y:S01]  /*8270*/  FFMA.FTZ R124, R124, UR10, -R135.reuse ;  /* 0x0000000a7c7c7c23 */ /* 0x100fe20008010887 */
[----:B------:R-:W-:Y:S01]  /*8280*/  FMNMX.FTZ R140, R138, R13, !PT ;  /* 0x0000000d8a8c7209 */ /* 0x000fe20007810000 */
[--C-:B------:R-:W-:Y:S01]  /*8290*/  FFMA.FTZ R125, R125, UR10, -R135.reuse ;  /* 0x0000000a7d7d7c23 */ /* 0x100fe20008010887 */
[----:B------:R-:W-:Y:S01]  /*82a0*/  ISETP.GT.AND P3, PT, R190, 0x21, PT ;  /* 0x00000021be00780c */ /* 0x000fe20003f64270 */
[--C-:B------:R-:W-:Y:S01]  /*82b0*/  FFMA.FTZ R128, R128, UR10, -R135.reuse ;  /* 0x0000000a80807c23 */ /* 0x100fe20008010887 */
[----:B------:R-:W-:Y:S01]  /*82c0*/  FSEL R20, R20, -INF , P2 ;  /* 0xff80000014147808 */ /* 0x000fe20001000000 */
[----:B------:R-:W3:Y:S01]  /*82d0*/  MUFU.TANH R153, R153 ;  /* 0x0000009900997308 */ /* 0x000ee20000002400 */
[----:B------:R-:W-:Y:S01]  /*82e0*/  FMNMX.FTZ R13, R19, R140, !PT ;  /* 0x0000008c130d7209 */ /* 0x000fe20007810000 */
[--C-:B-----5:R-:W-:Y:S01]  /*82f0*/  FFMA.FTZ R194, R141, UR10, -R135.reuse ;  /* 0x0000000a8dc27c23 */ /* 0x120fe20008010887 */
[----:B------:R-:W-:Y:S01]  /*8300*/  ISETP.GT.AND P2, PT, R190, 0x28, PT ;  /* 0x00000028be00780c */ /* 0x000fe20003f44270 */
[--C-:B------:R-:W-:Y:S01]  /*8310*/  FFMA.FTZ R141, R162, UR10, -R135.reuse ;  /* 0x0000000aa28d7c23 */ /* 0x100fe20008010887 */
[----:B------:R-:W-:Y:S01]  /*8320*/  FSEL R21, R21, -INF , P3 ;  /* 0xff80000015157808 */ /* 0x000fe20001800000 */
[--C-:B------:R-:W-:Y:S01]  /*8330*/  FFMA.FTZ R129, R129, UR10, -R135.reuse ;  /* 0x0000000a81817c23 */ /* 0x100fe20008010887 */
[----:B------:R-:W-:Y:S01]  /*8340*/  FMNMX.FTZ R192, R20, R13, !PT ;  /* 0x0000000d14c07209 */ /* 0x000fe20007810000 */
[----:B------:R-:W5:Y:S01]  /*8350*/  MUFU.TANH R154, R154 ;  /* 0x0000009a009a7308 */ /* 0x000f620000002400 */
[----:B------:R-:W-:Y:S01]  /*8360*/  ISETP.GT.AND P3, PT, R190, 0x29, PT ;  /* 0x00000029be00780c */ /* 0x000fe20003f64270 */
[--C-:B------:R-:W-:Y:S01]  /*8370*/  FFMA.FTZ R132, R132, UR10, -R135.reuse ;  /* 0x0000000a84847c23 */ /* 0x100fe20008010887 */
[----:B------:R-:W-:Y:S01]  /*8380*/  FSEL R140, R22, -INF , P2 ;  /* 0xff800000168c7808 */ /* 0x000fe20001000000 */
[--C-:B------:R-:W-:Y:S01]  /*8390*/  FFMA.FTZ R142, R142, UR10, -R135.reuse ;  /* 0x0000000a8e8e7c23 */ /* 0x100fe20008010887 */
[----:B------:R-:W-:Y:S01]  /*83a0*/  FMNMX.FTZ R13, R21, R192, !PT ;  /* 0x000000c0150d7209 */ /* 0x000fe20007810000 */
[--C-:B------:R-:W-:Y:S01]  /*83b0*/  FFMA.FTZ R192, R164, UR10, -R135.reuse ;  /* 0x0000000aa4c07c23 */ /* 0x100fe20008010887 */
[----:B------:R-:W-:Y:S01]  /*83c0*/  ISETP.GT.AND P2, PT, R190, 0x30, PT ;  /* 0x00000030be00780c */ /* 0x000fe20003f44270 */
[----:B------:R-:W5:Y:S01]  /*83d0*/  MUFU.TANH R155, R155 ;  /* 0x0000009b009b7308 */ /* 0x000f620000002400 */
[----:B----4-:R-:W-:Y:S01]  /*83e0*/  FSEL R23, R23, -INF , P3 ;  /* 0xff80000017177808 */ /* 0x010fe20001800000 */
[--C-:B------:R-:W-:Y:S01]  /*83f0*/  FFMA.FTZ R133, R133, UR10, -R135.reuse ;  /* 0x0000000a85857c23 */ /* 0x100fe20008010887 */
[----:B------:R-:W-:Y:S01]  /*8400*/  FMNMX.FTZ R162, R140, R13, !PT ;  /* 0x0000000d8ca27209 */ /* 0x000fe20007810000 */
[----:B------:R-:W-:Y:S01]  /*8410*/  FFMA.FTZ R143, R143, UR10, -R135 ;  /* 0x0000000a8f8f7c23 */ /* 0x000fe20008010887 */
[----:B------:R-:W-:-:S02]  /*8420*/  ISETP.GT.AND P3, PT, R190, 0x31, PT ;  /* 0x00000031be00780c */ /* 0x000fc40003f64270 */
[----:B------:R-:W-:Y:S01]  /*8430*/  FSEL R168, R168, -INF , P2 ;  /* 0xff800000a8a87808 */ /* 0x000fe20001000000 */
[----:B------:R-:W4:Y:S01]  /*8440*/  MUFU.TANH R156, R156 ;  /* 0x0000009c009c7308 */ /* 0x000f220000002400 */
[----:B------:R-:W-:Y:S02]  /*8450*/  FMNMX.FTZ R13, R23, R162, !PT ;  /* 0x000000a2170d7209 */ /* 0x000fe40007810000 */
[----:B------:R-:W-:Y:S02]  /*8460*/  ISETP.GT.AND P2, PT, R190, 0x38, PT ;  /* 0x00000038be00780c */ /* 0x000fe40003f44270 */
[----:B------:R-:W-:Y:S02]  /*8470*/  FSEL R169, R169, -INF , P3 ;  /* 0xff800000a9a97808 */ /* 0x000fe40001800000 */
[----:B------:R-:W-:Y:S01]  /*8480*/  FMNMX.FTZ R162, R168, R13, !PT ;  /* 0x0000000da8a27209 */ /* 0x000fe20007810000 */
[----:B------:R-:W4:Y:S01]  /*8490*/  MUFU.TANH R157, R157 ;  /* 0x0000009d009d7308 */ /* 0x000f220000002400 */
[----:B------:R-:W-:-:S02]  /*84a0*/  ISETP.GT.AND P3, PT, R190, 0x39, PT ;  /* 0x00000039be00780c */ /* 0x000fc40003f64270 */
[----:B-1----:R-:W-:Y:S02]  /*84b0*/  FSEL R170, R170, -INF , P2 ;  /* 0xff800000aaaa7808 */ /* 0x002fe40001000000 */
[----:B------:R-:W-:Y:S02]  /*84c0*/  FMNMX.FTZ R13, R169, R162, !PT ;  /* 0x000000a2a90d7209 */ /* 0x000fe40007810000 */
[----:B------:R-:W-:Y:S01]  /*84d0*/  ISETP.GT.AND P2, PT, R190, 0x40, PT ;  /* 0x00000040be00780c */ /* 0x000fe20003f44270 */
[----:B------:R-:W1:Y:S01]  /*84e0*/  MUFU.TANH R158, R158 ;  /* 0x0000009e009e7308 */ /* 0x000e620000002400 */
[----:B--2---:R-:W-:Y:S02]  /*84f0*/  FSEL R171, R171, -INF , P3 ;  /* 0xff800000abab7808 */ /* 0x004fe40001800000 */
[----:B------:R-:W-:Y:S02]  /*8500*/  FMNMX.FTZ R162, R170, R13, !PT ;  /* 0x0000000daaa27209 */ /* 0x000fe40007810000 */
[----:B------:R-:W-:-:S02]  /*8510*/  ISETP.GT.AND P3, PT, R190, 0x41, PT ;  /* 0x00000041be00780c */ /* 0x000fc40003f64270 */
[----:B0-----:R-:W-:Y:S01]  /*8520*/  FSEL R152, R152, -INF , P2 ;  /* 0xff80000098987808 */ /* 0x001fe20001000000 */
[----:B------:R-:W0:Y:S01]  /*8530*/  MUFU.TANH R159, R159 ;  /* 0x0000009f009f7308 */ /* 0x000e220000002400 */
[----:B------:R-:W-:Y:S02]  /*8540*/  FMNMX.FTZ R13, R171, R162, !PT ;  /* 0x000000a2ab0d7209 */ /* 0x000fe40007810000 */
[----:B------:R-:W-:Y:S02]  /*8550*/  ISETP.GT.AND P2, PT, R190, 0x48, PT ;  /* 0x00000048be00780c */ /* 0x000fe40003f44270 */
[----:B---3--:R-:W-:Y:S02]  /*8560*/  FSEL R153, R153, -INF , P3 ;  /* 0xff80000099997808 */ /* 0x008fe40001800000 */
[----:B------:R-:W-:Y:S01]  /*8570*/  FMNMX.FTZ R162, R152, R13, !PT ;  /* 0x0000000d98a27209 */ /* 0x000fe20007810000 */
[----:B------:R-:W2:Y:S01]  /*8580*/  MUFU.TANH R136, R136 ;  /* 0x0000008800887308 */ /* 0x000ea20000002400 */
        /* <DEDUP_REMOVED lines=8> */
[----:B----4-:R-:W-:Y:S01]  /*8610*/  FSEL R162, R156, -INF , P2 ;  /* 0xff8000009ca27808 */ /* 0x010fe20001000000 */
[----:B------:R-:W4:Y:S01]  /*8620*/  MUFU.TANH R181, R181 ;  /* 0x000000b500b57308 */ /* 0x000f220000002400 */
[----:B------:R-:W-:Y:S02]  /*8630*/  FMNMX.FTZ R13, R155, R164, !PT ;  /* 0x000000a49b0d7209 */ /* 0x000fe40007810000 */
[----:B------:R-:W-:Y:S02]  /*8640*/  ISETP.GT.AND P2, PT, R190, 0x58, PT ;  /* 0x00000058be00780c */ /* 0x000fe40003f44270 */
[----:B------:R-:W-:Y:S02]  /*8650*/  FSEL R157, R157, -INF , P3 ;  /* 0xff8000009d9d7808 */ /* 0x000fe40001800000 */
[----:B------:R-:W-:Y:S01]  /*8660*/  FMNMX.FTZ R164, R162, R13, !PT ;  /* 0x0000000da2a47209 */ /* 0x000fe20007810000 */
[----:B------:R-:W5:Y:S01]  /*8670*/  MUFU.TANH R183, R183 ;  /* 0x000000b700b77308 */ /* 0x000f620000002400 */
[----:B------:R-:W-:-:S02]  /*8680*/  ISETP.GT.AND P3, PT, R190, 0x59, PT ;  /* 0x00000059be00780c */ /* 0x000fc40003f64270 */
[----:B-1----:R-:W-:Y:S02]  /*8690*/  FSEL R158, R158, -INF , P2 ;  /* 0xff8000009e9e7808 */ /* 0x002fe40001000000 */
[----:B------:R-:W-:Y:S02]  /*86a0*/  FMNMX.FTZ R13, R157, R164, !PT ;  /* 0x000000a49d0d7209 */ /* 0x000fe40007810000 */
[----:B------:R-:W-:Y:S01]  /*86b0*/  ISETP.GT.AND P2, PT, R190, 0x60, PT ;  /* 0x00000060be00780c */ /* 0x000fe20003f44270 */
[----:B------:R-:W-:Y:S01]  /*86c0*/  MUFU.TANH R146, R146 ;  /* 0x0000009200927308 */ /* 0x000fe20000002400 */
[----:B0-----:R-:W-:Y:S02]  /*86d0*/  FSEL R159, R159, -INF , P3 ;  /* 0xff8000009f9f7808 */ /* 0x001fe40001800000 */
[----:B------:R-:W-:Y:S02]  /*86e0*/  FMNMX.FTZ R164, R158, R13, !PT ;  /* 0x0000000d9ea47209 */ /* 0x000fe40007810000 */
[----:B------:R-:W-:-:S02]  /*86f0*/  ISETP.GT.AND P3, PT, R190, 0x61, PT ;  /* 0x00000061be00780c */ /* 0x000fc40003f64270 */
[----:B--2---:R-:W-:Y:S01]  /*8700*/  FSEL R136, R136, -INF , P2 ;  /* 0xff80000088887808 */ /* 0x004fe20001000000 */
[----:B------:R-:W0:Y:S01]  /*8710*/  MUFU.TANH R147, R147 ;  /* 0x0000009300937308 */ /* 0x000e220000002400 */
[----:B------:R-:W-:Y:S02]  /*8720*/  FMNMX.FTZ R13, R159, R164, !PT ;  /* 0x000000a49f0d7209 */ /* 0x000fe40007810000 */
[----:B------:R-:W-:Y:S02]  /*8730*/  ISETP.GT.AND P2, PT, R190, 0x68, PT ;  /* 0x00000068be00780c */ /* 0x000fe40003f44270 */
[----:B---3--:R-:W-:Y:S02]  /*8740*/  FSEL R137, R137, -INF , P3 ;  /* 0xff80000089897808 */ /* 0x008fe40001800000 */
[----:B------:R-:W-:Y:S01]  /*8750*/  FMNMX.FTZ R164, R136, R13, !PT ;  /* 0x0000000d88a47209 */ /* 0x000fe20007810000 */
[----:B------:R-:W1:Y:S01]  /*8760*/  MUFU.TANH R150, R150 ;  /* 0x0000009600967308 */ /* 0x000e620000002400 */
[----:B------:R-:W-:-:S02]  /*8770*/  ISETP.GT.AND P3, PT, R190, 0x69, PT ;  /* 0x00000069be00780c */ /* 0x000fc40003f64270 */
[----:B----4-:R-:W-:Y:S02]  /*8780*/  FSEL R181, R181, -INF , P2 ;  /* 0xff800000b5b57808 */ /* 0x010fe40001000000 */
[----:B------:R-:W-:Y:S02]  /*8790*/  FMNMX.FTZ R164, R137, R164, !PT ;  /* 0x000000a489a47209 */ /* 0x000fe40007810000 */
[C---:B------:R-:W-:Y:S01]  /*87a0*/  ISETP.GT.AND P2, PT, R190.reuse, 0x70, PT ;  /* 0x00000070be00780c */ /* 0x040fe20003f44270 */
[----:B------:R2:W-:Y:S01]  /*87b0*/  MUFU.EX2 R22, R194 ;  /* 0x000000c200167308 */ /* 0x0005e20000000800 */
[----:B-----5:R-:W-:Y:S02]  /*87c0*/  FSEL R183, R183, -INF , P3 ;  /* 0xff800000b7b77808 */ /* 0x020fe40001800000 */
[----:B------:R-:W-:-:S04]  /*87d0*/  ISETP.GT.AND P3, PT, R190, 0x71, PT ;  /* 0x00000071be00780c */ /* 0x000fc80003f64270 */
[----:B0-----:R-:W-:Y:S01]  /*87e0*/  FSEL R147, R147, -INF , P3 ;  /* 0xff80000093937808 */ /* 0x001fe20001800000 */
[----:B------:R-:W0:Y:S01]  /*87f0*/  MUFU.TANH R151, R151 ;  /* 0x0000009700977308 */ /* 0x000e220000002400 */
[----:B--2---:R-:W-:-:S01]  /*8800*/  FFMA.FTZ R194, R166, UR10, -R135 ;  /* 0x0000000aa6c27c23 */ /* 0x004fc20008010887 */
[----:B------:R-:W-:Y:S02]  /*8810*/  FMNMX.FTZ R166, R181, R164, !PT ;  /* 0x000000a4b5a67209 */ /* 0x000fe40007810000 */
[----:B------:R-:W-:Y:S02]  /*8820*/  FSEL R164, R146, -INF , P2 ;  /* 0xff80000092a47808 */ /* 0x000fe40001000000 */
[----:B------:R-:W-:Y:S02]  /*8830*/  FMNMX.FTZ R13, R183, R166, !PT ;  /* 0x000000a6b70d7209 */ /* 0x000fe40007810000 */
[----:B------:R-:W2:Y:S01]  /*8840*/  MUFU.TANH R122, R122 ;  /* 0x0000007a007a7308 */ /* 0x000ea20000002400 */
[----:B------:R-:W-:-:S02]  /*8850*/  ISETP.GT.AND P2, PT, R190, 0x78, PT ;  /* 0x00000078be00780c */ /* 0x000fc40003f44270 */
[----:B------:R-:W-:Y:S02]  /*8860*/  ISETP.GT.AND P3, PT, R190, 0x79, PT ;  /* 0x00000079be00780c */ /* 0x000fe40003f64270 */
[----:B-1----:R-:W-:Y:S02]  /*8870*/  FSEL R166, R150, -INF , P2 ;  /* 0xff80000096a67808 */ /* 0x002fe40001000000 */
[C---:B------:R-:W-:Y:S01]  /*8880*/  ISETP.GT.AND P2, PT, R190.reuse, 0x80, PT ;  /* 0x00000080be00780c */ /* 0x040fe20003f44270 */
[----:B------:R-:W1:Y:S01]  /*8890*/  MUFU.TANH R123, R123 ;  /* 0x0000007b007b7308 */ /* 0x000e620000002400 */
[----:B0-----:R-:W-:Y:S02]  /*88a0*/  FSEL R151, R151, -INF , P3 ;  /* 0xff80000097977808 */ /* 0x001fe40001800000 */
[----:B------:R-:W-:-:S05]  /*88b0*/  ISETP.GT.AND P3, PT, R190, 0x81, PT ;  /* 0x00000081be00780c */ /* 0x000fca0003f64270 */
[----:B------:R0:W-:Y:S01]  /*88c0*/  MUFU.EX2 R156, R192 ;  /* 0x000000c0009c7308 */ /* 0x0001e20000000800 */
[----:B--2---:R-:W-:Y:S02]  /*88d0*/  FSEL R122, R122, -INF , P2 ;  /* 0xff8000007a7a7808 */ /* 0x004fe40001000000 */
[----:B------:R-:W-:-:S05]  /*88e0*/  ISETP.GT.AND P2, PT, R190, 0x88, PT ;  /* 0x00000088be00780c */ /* 0x000fca0003f44270 */
[----:B------:R-:W2:Y:S01]  /*88f0*/  MUFU.TANH R126, R126 ;  /* 0x0000007e007e7308 */ /* 0x000ea20000002400 */
[----:B0-----:R-:W-:Y:S02]  /*8900*/  FMNMX.FTZ R192, R164, R13, !PT ;  /* 0x0000000da4c07209 */ /* 0x001fe40007810000 */
[----:B-1----:R-:W-:Y:S02]  /*8910*/  FSEL R123, R123, -INF , P3 ;  /* 0xff8000007b7b7808 */ /* 0x002fe40001800000 */
[----:B------:R-:W-:Y:S02]  /*8920*/  FMNMX.FTZ R13, R147, R192, !PT ;  /* 0x000000c0930d7209 */ /* 0x000fe40007810000 */
[----:B------:R-:W-:Y:S01]  /*8930*/  ISETP.GT.AND P3, PT, R190, 0x89, PT ;  /* 0x00000089be00780c */ /* 0x000fe20003f64270 */
[----:B------:R-:W0:Y:S01]  /*8940*/  MUFU.TANH R127, R127 ;  /* 0x0000007f007f7308 */ /* 0x000e220000002400 */
[----:B------:R-:W-:-:S04]  /*8950*/  FMNMX.FTZ R172, R166, R13, !PT ;  /* 0x0000000da6ac7209 */ /* 0x000fc80007810000 */
[----:B------:R-:W-:-:S03]  /*8960*/  FMNMX.FTZ R13, R151, R172, !PT ;  /* 0x000000ac970d7209 */ /* 0x000fc60007810000 */
[----:B------:R-:W1:Y:S01]  /*8970*/  MUFU.TANH R130, R130 ;  /* 0x0000008200827308 */ /* 0x000e620000002400 */
[----:B------:R-:W-:Y:S02]  /*8980*/  FMNMX.FTZ R172, R122, R13, !PT ;  /* 0x0000000d7aac7209 */ /* 0x000fe40007810000 */
[----:B--2---:R-:W-:Y:S02]  /*8990*/  FSEL R126, R126, -INF , P2 ;  /* 0xff8000007e7e7808 */ /* 0x004fe40001000000 */
[----:B------:R-:W-:Y:S02]  /*89a0*/  FMNMX.FTZ R13, R123, R172, !PT ;  /* 0x000000ac7b0d7209 */ /* 0x000fe40007810000 */
[----:B------:R-:W-:Y:S01]  /*89b0*/  ISETP.GT.AND P2, PT, R190, 0x90, PT ;  /* 0x00000090be00780c */ /* 0x000fe20003f44270 */
[----:B------:R-:W2:Y:S01]  /*89c0*/  MUFU.TANH R131, R131 ;  /* 0x0000008300837308 */ /* 0x000ea20000002400 */
[----:B0-----:R-:W-:Y:S02]  /*89d0*/  FSEL R127, R127, -INF , P3 ;  /* 0xff8000007f7f7808 */ /* 0x001fe40001800000 */
[----:B------:R-:W-:-:S02]  /*89e0*/  FMNMX.FTZ R192, R126, R13, !PT ;  /* 0x0000000d7ec07209 */ /* 0x000fc40007810000 */
[----:B------:R-:W-:Y:S02]  /*89f0*/  ISETP.GT.AND P3, PT, R190, 0x91, PT ;  /* 0x00000091be00780c */ /* 0x000fe40003f64270 */
[----:B------:R-:W-:Y:S01]  /*8a00*/  FMNMX.FTZ R13, R127, R192, !PT ;  /* 0x000000c07f0d7209 */ /* 0x000fe20007810000 */
        /* <DEDUP_REMOVED lines=8> */
[----:B------:R2:W-:Y:S01]  /*8a90*/  MUFU.EX2 R130, R173 ;  /* 0x000000ad00827308 */ /* 0x0005e20000000800 */
[----:B0-----:R-:W-:-:S04]  /*8aa0*/  FSEL R134, R134, -INF , P2 ;  /* 0xff80000086867808 */ /* 0x001fc80001000000 */
[----:B------:R-:W-:-:S03]  /*8ab0*/  FMNMX.FTZ R13, R134, R13, !PT ;  /* 0x0000000d860d7209 */ /* 0x000fc60007810000 */
[----:B------:R-:W-:Y:S01]  /*8ac0*/  MUFU.EX2 R186, R186 ;  /* 0x000000ba00ba7308 */ /* 0x000fe20000000800 */
[----:B-1----:R-:W-:Y:S01]  /*8ad0*/  FSEL R184, R184, -INF , P3 ;  /* 0xff800000b8b87808 */ /* 0x002fe20001800000 */
[--C-:B--2---:R-:W-:Y:S01]  /*8ae0*/  FFMA.FTZ R173, R174, UR10, -R135.reuse ;  /* 0x0000000aaead7c23 */ /* 0x104fe20008010887 */
        /* <DEDUP_REMOVED lines=8> */
[----:B------:R-:W-:-:S01]  /*8b70*/  FFMA.FTZ R180, R182, UR10, -R135 ;  /* 0x0000000ab6b47c23 */ /* 0x000fc20008010887 */
[----:B------:R-:W-:Y:S08]  /*8b80*/  MUFU.EX2 R185, R185 ;  /* 0x000000b900b97308 */ /* 0x000ff00000000800 */
        /* <DEDUP_REMOVED lines=9> */
[----:B------:R-:W-:-:S03]  /*8c20*/  IMAD.U32 R190, RZ, RZ, UR10 ;  /* 0x0000000affbe7e24 */ /* 0x000fc6000f8e00ff */
[C---:B------:R-:W-:Y:S01]  /*8c30*/  FSETP.NEU.FTZ.AND P2, PT, R13.reuse, -INF , PT ;  /* 0xff8000000d00780b */ /* 0x040fe20003f5d000 */
[----:B------:R-:W-:-:S02]  /*8c40*/  FFMA.FTZ R190, R13, R190, -8 ;  /* 0xc10000000dbe7423 */ /* 0x000fc400000100be */
[----:B------:R-:W-:Y:S03]  /*8c50*/  MUFU.EX2 R141, R141 ;  /* 0x0000008d008d7308 */ /* 0x000fe60000000800 */
[----:B------:R-:W-:-:S05]  /*8c60*/  FSEL R182, R190, RZ, P2 ;  /* 0x000000ffbeb67208 */ /* 0x000fca0001000000 */
        /* <DEDUP_REMOVED lines=9> */
[----:B------:R-:W-:Y:S01]  /*8d00*/  MUFU.EX2 R135, R135 ;  /* 0x0000008700877308 */ /* 0x000fe20000000800 */
[----:B------:R-:W-:-:S01]  /*8d10*/  FFMA.FTZ R190, R191, UR10, -R182 ;  /* 0x0000000abfbe7c23 */ /* 0x000fc200080108b6 */
[--C-:B------:R-:W-:Y:S01]  /*8d20*/  FFMA.FTZ R14, R14, UR10, -R182.reuse ;  /* 0x0000000a0e0e7c23 */ /* 0x100fe200080108b6 */
[----:B------:R-:W-:-:S01]  /*8d30*/  FFMA.FTZ R15, R15, UR10, -R182 ;  /* 0x0000000a0f0f7c23 */ /* 0x000fc200080108b6 */
[----:B------:R-:W-:Y:S01]  /*8d40*/  FADD.FTZ R171, -R171, R8 ;  /* 0x00000008abab7221 */ /* 0x000fe20000010100 */
[----:B------:R-:W-:-:S01]  /*8d50*/  FFMA.FTZ R8, R154, UR10, -R182 ;  /* 0x0000000a9a087c23 */ /* 0x000fc200080108b6 */
[----:B------:R-:W-:Y:S01]  /*8d60*/  FSEL R154, R13, RZ, P2 ;  /* 0x000000ff0d9a7208 */ /* 0x000fe20001000000 */
[----:B------:R-:W-:-:S01]  /*8d70*/  FFMA.FTZ R138, R138, UR10, -R182 ;  /* 0x0000000a8a8a7c23 */ /* 0x000fc200080108b6 */
[----:B------:R-:W-:Y:S01]  /*8d80*/  FMUL.FTZ R171, R171, UR10 ;  /* 0x0000000aabab7c20 */ /* 0x000fe20008410000 */
[----:B------:R-:W-:Y:S01]  /*8d90*/  MUFU.EX2 R10, R10 ;  /* 0x0000000a000a7308 */ /* 0x000fe20000000800 */
[----:B------:R-:W-:-:S01]  /*8da0*/  FFMA.FTZ R19, R19, UR10, -R182 ;  /* 0x0000000a13137c23 */ /* 0x000fc200080108b6 */
[----:B------:R-:W-:Y:S01]  /*8db0*/  FADD.FTZ R154, -R154, R9 ;  /* 0x000000099a9a7221 */ /* 0x000fe20000010100 */
[----:B------:R-:W-:-:S01]  /*8dc0*/  FFMA.FTZ R20, R20, UR10, -R182 ;  /* 0x0000000a14147c23 */ /* 0x000fc200080108b6 */
[--C-:B------:R-:W-:Y:S01]  /*8dd0*/  FFMA.FTZ R21, R21, UR10, -R182.reuse ;  /* 0x0000000a15157c23 */ /* 0x100fe200080108b6 */
[----:B------:R-:W-:-:S01]  /*8de0*/  FFMA.FTZ R140, R140, UR10, -R182 ;  /* 0x0000000a8c8c7c23 */ /* 0x000fc200080108b6 */
[----:B------:R-:W-:Y:S01]  /*8df0*/  FMUL.FTZ R154, R154, UR10 ;  /* 0x0000000a9a9a7c20 */ /* 0x000fe20008410000 */
        /* <DEDUP_REMOVED lines=21> */
[----:B------:R-:W-:Y:S01]  /*8f50*/  FFMA.FTZ R134, R134, UR10, -R182 ;  /* 0x0000000a86867c23 */ /* 0x000fe200080108b6 */
[----:B------:R-:W-:-:S03]  /*8f60*/  FADD.FTZ R192, R185, R192 ;  /* 0x000000c0b9c07221 */ /* 0x000fc60000010000 */
[----:B------:R-:W0:Y:S01]  /*8f70*/  MUFU.EX2 R190, R190 ;  /* 0x000000be00be7308 */ /* 0x000e220000000800 */
[----:B-1----:R-:W-:-:S04]  /*8f80*/  FFMA.FTZ R5, R154, R4, R135 ;  /* 0x000000049a057223 */ /* 0x002fc80000010087 */
[----:B------:R-:W-:Y:S01]  /*8f90*/  FADD.FTZ R4, R10, R5 ;  /* 0x000000050a047221 */ /* 0x000fe20000010000 */
[----:B------:R-:W-:-:S02]  /*8fa0*/  FADD.FTZ R5, R187, R192 ;  /* 0x000000c0bb057221 */ /* 0x000fc40000010000 */
        /* <DEDUP_REMOVED lines=10> */
[----:B--2---:R-:W-:-:S01]  /*9050*/  FADD.FTZ R171, R15, R4 ;  /* 0x000000040fab7221 */ /* 0x004fc20000010000 */
[----:B------:R-:W-:-:S04]  /*9060*/  FADD.FTZ R4, R12, R5 ;  /* 0x000000050c047221 */ /* 0x000fc80000010000 */
[----:B------:R-:W-:Y:S02]  /*9070*/  FADD.FTZ R5, R193, R4 ;  /* 0x00000004c1057221 */ /* 0x000fe40000010000 */
[----:B------:R-:W2:Y:S01]  /*9080*/  MUFU.EX2 R20, R20 ;  /* 0x0000001400147308 */ /* 0x000ea20000000800 */
[----:B0-----:R-:W-:-:S01]  /*9090*/  FADD.FTZ R192, R138, R171 ;  /* 0x000000ab8ac07221 */ /* 0x001fc20000010000 */
[----:B------:R-:W-:Y:S01]  /*90a0*/  FADD.FTZ R4, R18, R5 ;  /* 0x0000000512047221 */ /* 0x000fe20000010000 */
[----:B------:R-:W-:-:S03]  /*90b0*/  FFMA.FTZ R171, R181, UR10, -R182 ;  /* 0x0000000ab5ab7c23 */ /* 0x000fc600080108b6 */
[----:B------:R-:W-:Y:S02]  /*90c0*/  FADD.FTZ R5, R139, R4 ;  /* 0x000000048b057221 */ /* 0x000fe40000010000 */
[----:B------:R-:W0:Y:S01]  /*90d0*/  MUFU.EX2 R21, R21 ;  /* 0x0000001500157308 */ /* 0x000e220000000800 */
[----:B-1----:R-:W-:-:S01]  /*90e0*/  FADD.FTZ R191, R19, R192 ;  /* 0x000000c013bf7221 */ /* 0x002fc20000010000 */
[----:B------:R-:W-:-:S04]  /*90f0*/  FADD.FTZ R4, R22, R5 ;  /* 0x0000000516047221 */ /* 0x000fc80000010000 */
[----:B------:R-:W-:Y:S02]  /*9100*/  FADD.FTZ R5, R141, R4 ;  /* 0x000000048d057221 */ /* 0x000fe40000010000 */
[----:B------:R-:W-:Y:S01]  /*9110*/  MUFU.EX2 R140, R140 ;  /* 0x0000008c008c7308 */ /* 0x000fe20000000800 */
[----:B--2---:R-:W-:-:S01]  /*9120*/  FADD.FTZ R192, R20, R191 ;  /* 0x000000bf14c07221 */ /* 0x004fc20000010000 */
[----:B------:R-:W-:-:S06]  /*9130*/  FADD.FTZ R4, R144, R5 ;  /* 0x0000000590047221 */ /* 0x000fcc0000010000 */
[----:B------:R-:W-:Y:S01]  /*9140*/  MUFU.EX2 R23, R23 ;  /* 0x0000001700177308 */ /* 0x000fe20000000800 */
[----:B0-----:R-:W-:-:S01]  /*9150*/  FADD.FTZ R181, R21, R192 ;  /* 0x000000c015b57221 */ /* 0x001fc20000010000 */
[----:B------:R-:W-:-:S06]  /*9160*/  FFMA.FTZ R192, R183, UR10, -R182 ;  /* 0x0000000ab7c07c23 */ /* 0x000fcc00080108b6 */
[----:B------:R-:W-:Y:S08]  /*9170*/  MUFU.EX2 R161, R161 ;  /* 0x000000a100a17308 */ /* 0x000ff00000000800 */
[----:B------:R-:W0:Y:S08]  /*9180*/  MUFU.EX2 R163, R163 ;  /* 0x000000a300a37308 */ /* 0x000e300000000800 */
[----:B------:R-:W1:Y:S08]  /*9190*/  MUFU.EX2 R168, R168 ;  /* 0x000000a800a87308 */ /* 0x000e700000000800 */
[----:B------:R-:W2:Y:S01]  /*91a0*/  MUFU.EX2 R145, R145 ;  /* 0x0000009100917308 */ /* 0x000ea20000000800 */
[----:B0-----:R-:W-:-:S07]  /*91b0*/  FADD.FTZ R4, R163, R4 ;  /* 0x00000004a3047221 */ /* 0x001fce0000010000 */
[----:B------:R0:W-:Y:S08]  /*91c0*/  MUFU.EX2 R146, R194 ;  /* 0x000000c200927308 */ /* 0x0001f00000000800 */
[----:B------:R-:W3:Y:S01]  /*91d0*/  MUFU.EX2 R169, R169 ;  /* 0x000000a900a97308 */ /* 0x000ee20000000800 */
[----:B0-----:R-:W-:-:S04]  /*91e0*/  FADD.FTZ R194, R140, R181 ;  /* 0x000000b58cc27221 */ /* 0x001fc80000010000 */
[----:B------:R-:W-:-:S03]  /*91f0*/  FADD.FTZ R194, R23, R194 ;  /* 0x000000c217c27221 */ /* 0x000fc60000010000 */
[----:B------:R-:W0:Y:S01]  /*9200*/  MUFU.EX2 R170, R170 ;  /* 0x000000aa00aa7308 */ /* 0x000e220000000800 */
[----:B------:R-:W-:-:S04]  /*9210*/  FADD.FTZ R5, R161, R194 ;  /* 0x000000c2a1057221 */ /* 0x000fc80000010000 */
[----:B-1----:R-:W-:Y:S01]  /*9220*/  FADD.FTZ R194, R168, R5 ;  /* 0x00000005a8c27221 */ /* 0x002fe20000010000 */
[----:B--2---:R-:W-:-:S02]  /*9230*/  FADD.FTZ R5, R145, R4 ;  /* 0x0000000491057221 */ /* 0x004fc40000010000 */
[----:B------:R-:W1:Y:S01]  /*9240*/  MUFU.EX2 R148, R148 ;  /* 0x0000009400947308 */ /* 0x000e620000000800 */
[----:B---3--:R-:W-:-:S01]  /*9250*/  FADD.FTZ R181, R169, R194 ;  /* 0x000000c2a9b57221 */ /* 0x008fc20000010000 */
[----:B------:R-:W-:-:S06]  /*9260*/  FADD.FTZ R5, R156, R5 ;  /* 0x000000059c057221 */ /* 0x000fcc0000010000 */
        /* <DEDUP_REMOVED lines=58> */
[--C-:B------:R-:W-:Y:S01]  /*9610*/  FFMA.FTZ R172, R131, UR10, -R182.reuse ;  /* 0x0000000a83ac7c23 */ /* 0x100fe200080108b6 */
[----:B------:R-:W-:-:S05]  /*9620*/  FFMA.FTZ R182, R184, UR10, -R182 ;  /* 0x0000000ab8b67c23 */ /* 0x000fca00080108b6 */
        /* <DEDUP_REMOVED lines=40> */
.L_x_6175:
[----:B------:R-:W-:Y:S01]  /*98b0*/  ULEA UR6, UR6, UR38, 0x3 ;  /* 0x0000002606067291 */ /* 0x000fe2000f8e183f */
[----:B------:R-:W-:Y:S01]  /*98c0*/  F2FP.SATFINITE.E4M3.F32.PACK_AB_MERGE_C R8, R155, R8, RZ ;  /* 0x000000089b08723e */ /* 0x000fe200048070ff */
[----:B------:R-:W-:Y:S01]  /*98d0*/  UISETP.GT.AND UP0, UPT, UR39, UR53, UPT ;  /* 0x000000352700728c */ /* 0x000fe2000bf04270 */
[----:B------:R-:W-:Y:S01]  /*98e0*/  F2FP.SATFINITE.E4M3.F32.PACK_AB_MERGE_C R121, R130, R121, RZ ;  /* 0x000000798279723e */ /* 0x000fe200048070ff */
[----:B------:R-:W-:Y:S01]  /*98f0*/  UIADD3 UR6, UR6, 0x33460, URZ ;  /* 0x0003346006067890 */ /* 0x000fe2000fffe03f */
[----:B------:R-:W-:Y:S01]  /*9900*/  F2FP.SATFINITE.E4M3.F32.PACK_AB_MERGE_C R187, R188, R187, RZ ;  /* 0x000000bbbcbb723e */ /* 0x000fe200048070ff */
[----:B------:R-:W-:Y:S01]  /*9910*/  UIADD3 UR39, UR39, -0x1, URZ ;  /* 0xffffffff27277890 */ /* 0x000fe2000fffe03f */
[----:B------:R-:W-:Y:S01]  /*9920*/  F2FP.SATFINITE.E4M3.F32.PACK_AB_MERGE_C R11, R190, R11, RZ ;  /* 0x0000000bbe0b723e */ /* 0x000fe200048070ff */
[----:B------:R-:W-:Y:S01]  /*9930*/  UPRMT UR6, UR60, 0x654, UR6 ;  /* 0x000006543c067896 */ /* 0x000fe20008000006 */
[----:B------:R-:W-:Y:S01]  /*9940*/  PLOP3.LUT P1, PT, PT, PT, UP0, 0x80, 0x0 ;  /* 0x000000000000781c */ /* 0x000fe20003f2f008 */
[----:B------:R-:W-:Y:S01]  /*9950*/  UMOV UR7, UR5 ;  /* 0x0000000500077c82 */ /* 0x000fe20008000000 */
[----:B------:R-:W-:Y:S01]  /*9960*/  F2FP.SATFINITE.E4M3.F32.PACK_AB_MERGE_C R12, R193, R12, RZ ;  /* 0x0000000cc10c723e */ /* 0x000fe200048070ff */
[-C--:B------:R-:W-:Y:S01]  /*9970*/  FMUL.FTZ R24, R24, R9.reuse ;  /* 0x0000000918187220 */ /* 0x080fe20000410000 */
[----:B------:R-:W-:Y:S01]  /*9980*/  F2FP.SATFINITE.E4M3.F32.PACK_AB_MERGE_C R19, R19, R138, RZ ;  /* 0x0000008a1313723e */ /* 0x000fe200048070ff */
[-C--:B------:R-:W-:Y:S01]  /*9990*/  FMUL.FTZ R25, R25, R9.reuse ;  /* 0x0000000919197220 */ /* 0x080fe20000410000 */
[----:B------:R-:W-:Y:S01]  /*99a0*/  F2FP.SATFINITE.E4M3.F32.PACK_AB_MERGE_C R22, R141, R22, RZ ;  /* 0x000000168d16723e */ /* 0x000fe200048070ff */
[----:B------:R-:W-:Y:S01]  /*99b0*/  FMUL.FTZ R28, R28, R9 ;  /* 0x000000091c1c7220 */ /* 0x000fe20000410000 */
[----:B------:R-:W-:Y:S01]  /*99c0*/  F2FP.SATFINITE.E4M3.F32.PACK_AB_MERGE_C R23, R23, R140, RZ ;  /* 0x0000008c1717723e */ /* 0x000fe200048070ff */
[----:B------:R-:W-:Y:S01]  /*99d0*/  SYNCS.ARRIVE.TRANS64.RED.A1T0 RZ, [UR6], RZ ;  /* 0x000000ffffff79a7 */ /* 0x000fe20008100406 */
[----:B------:R-:W-:Y:S01]  /*99e0*/  F2FP.SATFINITE.E4M3.F32.PACK_AB_MERGE_C R145, R156, R145, RZ ;  /* 0x000000919c91723e */ /* 0x000fe200048070ff */
[----:B------:R-:W-:Y:S01]  /*99f0*/  UMOV UR6, UR4 ;  /* 0x0000000400067c82 */ /* 0x000fe20008000000 */
        /* <DEDUP_REMOVED lines=124> */
[----:B------:R-:W-:-:S02]  /*a1c0*/  IMAD.MOV.U32 R9, RZ, RZ, R13 ;  /* 0x000000ffff097224 */ /* 0x000fc400078e000d */
[----:B------:R-:W-:Y:S01]  /*a1d0*/  IMAD.MOV.U32 R8, RZ, RZ, R120 ;  /* 0x000000ffff087224 */ /* 0x000fe200078e0078 */
[----:B------:R-:W-:Y:S06]  /*a1e0*/  @P1 BRA `(.L_x_6176) ;  /* 0xffffffb800ec1947 */ /* 0x000fec000383ffff */
[----:B------:R-:W-:-:S05]  /*a1f0*/  UMOV UR6, UR39 ;  /* 0x0000002700067c82 */ /* 0x000fca0008000000 */
.L_x_6165:
[----:B------:R-:W-:-:S06]  /*a200*/  UISETP.GE.AND UP0, UPT, UR6, UR58, UPT ;  /* 0x0000003a0600728c */ /* 0x000fcc000bf06270 */
[----:B------:R-:W-:-:S13]  /*a210*/  PLOP3.LUT P1, PT, PT, PT, UP0, 0x80, 0x0 ;  /* 0x000000000000781c */ /* 0x000fda0003f2f008 */
[----:B------:R-:W-:Y:S05]  /*a220*/  @!P1 BRA `(.L_x_6177) ;  /* 0x0000003800409947 */ /* 0x000fea0003800000 */
[C---:B------:R-:W-:Y:S01]  /*a230*/  VIADD R6, R16.reuse, 0x8 ;  /* 0x0000000810067836 */ /* 0x040fe20000000000 */
[----:B------:R-:W-:Y:S01]  /*a240*/  IADD3 R16, -R16, 0xb, RZ ;  /* 0x0000000b10107810 */ /* 0x000fe20007ffe1ff */
[----:B------:R-:W-:Y:S01]  /*a250*/  IMAD.MOV.U32 R8, RZ, RZ, R13 ;  /* 0x000000ffff087224 */ /* 0x000fe200078e000d */
[----:B------:R-:W-:Y:S01]  /*a260*/  UMOV UR39, UR5 ;  /* 0x0000000500277c82 */ /* 0x000fe20008000000 */
[----:B------:R-:W-:Y:S01]  /*a270*/  IMAD.MOV.U32 R7, RZ, RZ, R120 ;  /* 0x000000ffff077224 */ /* 0x000fe200078e0078 */
[----:B------:R-:W-:Y:S01]  /*a280*/  UMOV UR7, UR4 ;  /* 0x0000000400077c82 */ /* 0x000fe20008000000 */
[----:B------:R-:W-:-:S05]  /*a290*/  ULDC UR53, c[0x0][0x988] ;  /* 0x0002620000357ab9 */ /* 0x000fca0000000800 */
.L_x_6188:
[----:B------:R-:W-:Y:S01]  /*a2a0*/  UIADD3 UR4, UR7, 0x1, URZ ;  /* 0x0000000107047890 */ /* 0x000fe2000fffe03f */
[----:B------:R-:W-:-:S03]  /*a2b0*/  ISETP.NE.AND P2, PT, RZ, UR54, PT ;  /* 0x00000036ff007c0c */ /* 0x000fc6000bf45270 */
[----:B------:R-:W-:-:S04]  /*a2c0*/  UISETP.NE.AND UP0, UPT, UR4, 0x2, UPT ;  /* 0x000000020400788c */ /* 0x000fc8000bf05270 */
[----:B------:R-:W-:Y:S02]  /*a2d0*/  USEL UR5, URZ, 0x1, UP0 ;  /* 0x000000013f057887 */ /* 0x000fe40008000000 */
[----:B------:R-:W-:Y:S02]  /*a2e0*/  USEL UR4, UR4, URZ, UP0 ;  /* 0x0000003f04047287 */ /* 0x000fe40008000000 */
[----:B------:R-:W-:Y:S02]  /*a2f0*/  ULOP3.LUT UR5, UR39, UR5, URZ, 0x3c, !UPT ;  /* 0x0000000527057292 */ /* 0x000fe4000f8e3c3f */
[----:B--2---:R-:W-:Y:S10]  /*a300*/  @P2 BRA `(.L_x_6178) ;  /* 0x00000000002c2947 */ /* 0x004ff40003800000 */
[----:B------:R-:W-:Y:S05]  /*a310*/  @!P0 BRA `(.L_x_6179) ;  /* 0x0000000000048947 */ /* 0x000fea0003800000 */
[----:B------:R-:W-:Y:S01]  /*a320*/  BPT.TRAP 0x1 ;  /* 0x000000040000795c */ /* 0x000fe20000300000 */
.L_x_6179:
[----:B------:R-:W-:Y:S01]  /*a330*/  ULEA UR10, UR4, UR38, 0x3 ;  /* 0x00000026040a7291 */ /* 0x000fe2000f8e183f */
[----:B------:R-:W-:-:S05]  /*a340*/  IMAD.U32 R9, RZ, RZ, UR5 ;  /* 0x00000005ff097e24 */ /* 0x000fca000f8e00ff */
[----:B------:R-:W-:-:S04]  /*a350*/  SHF.L.U32 R9, R9, 0x1f, RZ ;  /* 0x0000001f09097819 */ /* 0x000fc800000006ff */
[----:B------:R0:W1:Y:S01]  /*a360*/  SYNCS.PHASECHK.TRANS64.TRYWAIT P1, [UR10+0x33430], R9 ;  /* 0x03343009ff0075a7 */ /* 0x000062000802014a */
[----:B------:R-:W-:Y:S05]  /*a370*/  @!P0 BRA `(.L_x_6180) ;  /* 0x0000000000048947 */ /* 0x000fea0003800000 */
[----:B------:R-:W-:Y:S01]  /*a380*/  BPT.TRAP 0x1 ;  /* 0x000000040000795c */ /* 0x000fe20000300000 */
.L_x_6180:
[----:B-1----:R-:W-:Y:S05]  /*a390*/  @P1 BRA `(.L_x_6178) ;  /* 0x0000000000081947 */ /* 0x002fea0003800000 */
[----:B------:R-:W1:Y:S02]  /*a3a0*/  SYNCS.PHASECHK.TRANS64.TRYWAIT P1, [UR10+0x33430], R9 ;  /* 0x03343009ff0075a7 */ /* 0x000e64000802014a */
[----:B-1----:R-:W-:Y:S05]  /*a3b0*/  @!P1 BRA `(.L_x_6181) ;  /* 0x000000cc00449947 */ /* 0x002fea0003800000 */
.L_x_6178:
[----:B------:R2:W-:Y:S01]  /*a3c0*/  BAR.SYNC.DEFER_BLOCKING R6, 0x100 ;  /* 0x000400060000751d */ /* 0x0005e20000010000 */
[C---:B------:R-:W-:Y:S01]  /*a3d0*/  R2UR UR28, R2.reuse ;  /* 0x00000000021c72ca */ /* 0x040fe200000e0000 */
[----:B------:R-:W-:Y:S01]  /*a3e0*/  UIMAD UR10, UR4, 0x780, UR52 ;  /* 0x00000780040a78a4 */ /* 0x000fe2000f8e0234 */
[C---:B------:R-:W-:Y:S02]  /*a3f0*/  R2UR UR29, R3.reuse ;  /* 0x00000000031d72ca */ /* 0x040fe400000e0000 */
[C---:B------:R-:W-:Y:S01]  /*a400*/  R2UR UR32, R2.reuse ;  /* 0x00000000022072ca */ /* 0x040fe200000e0000 */
[----:B------:R-:W-:Y:S01]  /*a410*/  UMOV UR31, 0x80000020 ;  /* 0x80000020001f7882 */ /* 0x000fe20000000000 */
[C---:B------:R-:W-:Y:S01]  /*a420*/  R2UR UR33, R3.reuse ;  /* 0x00000000032172ca */ /* 0x040fe200000e0000 */
[----:B------:R-:W-:Y:S01]  /*a430*/  UIADD3 UR34, UR10, 0x80, URZ ;  /* 0x000000800a227890 */ /* 0x000fe2000fffe03f */
[C---:B------:R-:W-:Y:S01]  /*a440*/  R2UR UR40, R2.reuse ;  /* 0x00000000022872ca */ /* 0x040fe200000e0000 */
[----:B------:R-:W-:Y:S01]  /*a450*/  UMOV UR30, UR10 ;  /* 0x0000000a001e7c82 */ /* 0x000fe20008000000 */
[----:B------:R-:W-:Y:S01]  /*a460*/  UMOV UR35, 0x80000020 ;  /* 0x8000002000237882 */ /* 0x000fe20000000000 */
[C---:B------:R-:W-:Y:S01]  /*a470*/  R2UR UR41, R3.reuse ;  /* 0x00000000032972ca */ /* 0x040fe200000e0000 */
[----:B------:R-:W-:Y:S01]  /*a480*/  UIADD3 UR42, UR10, 0x100, URZ ;  /* 0x000001000a2a7890 */ /* 0x000fe2000fffe03f */
[C---:B------:R-:W-:Y:S01]  /*a490*/  R2UR UR44, R2.reuse ;  /* 0x00000000022c72ca */ /* 0x040fe200000e0000 */
[----:B------:R-:W-:Y:S01]  /*a4a0*/  UMOV UR43, 0x80000020 ;  /* 0x80000020002b7882 */ /* 0x000fe20000000000 */
[C---:B------:R-:W-:Y:S01]  /*a4b0*/  R2UR UR45, R3.reuse ;  /* 0x00000000032d72ca */ /* 0x040fe200000e0000 */
[----:B------:R-:W-:Y:S01]  /*a4c0*/  UIADD3 UR46, UR10, 0x180, URZ ;  /* 0x000001800a2e7890 */ /* 0x000fe2000fffe03f */
[----:B------:R-:W-:Y:S01]  /*a4d0*/  R2UR UR48, R2 ;  /* 0x00000000023072ca */ /* 0x000fe200000e0000 */
[----:B------:R-:W-:Y:S01]  /*a4e0*/  UMOV UR47, 0x80000020 ;  /* 0x80000020002f7882 */ /* 0x000fe20000000000 */
[----:B------:R-:W-:Y:S01]  /*a4f0*/  R2UR UR49, R3 ;  /* 0x00000000033172ca */ /* 0x000fe200000e0000 */
        /* <DEDUP_REMOVED lines=145> */
[----:B------:R-:W-:Y:S01]  /*ae10*/  QGMMA.64x32x32.F32.E4M3.E4M3 R120, gdesc[UR12], R120, gsb0 ;  /* 0x006000000c7879f3 */ /* 0x000fe20008000878 */
[----:B------:R-:W-:Y:S02]  /*ae20*/  UIADD3 UR14, UR10, 0x602, URZ ;  /* 0x000006020a0e7890 */ /* 0x000fe4000fffe03f */
[----:B------:R-:W-:-:S05]  /*ae30*/  UIADD3 UR15, UR10, 0x682, URZ ;  /* 0x000006820a0f7890 */ /* 0x000fca000fffe03f */
        /* <DEDUP_REMOVED lines=21> */
[----:B--2---:R-:W-:Y:S05]  /*af90*/  @P2 BRA `(.L_x_6182) ;  /* 0x00000000002c2947 */ /* 0x004fea0003800000 */
[----:B------:R-:W-:Y:S05]  /*afa0*/  @!P0 BRA `(.L_x_6183) ;  /* 0x0000000000048947 */ /* 0x000fea0003800000 */
[----:B------:R-:W-:Y:S01]  /*afb0*/  BPT.TRAP 0x1 ;  /* 0x000000040000795c */ /* 0x000fe20000300000 */
.L_x_6183:
[----:B------:R-:W-:Y:S01]  /*afc0*/  ULEA UR10, UR7, UR38, 0x3 ;  /* 0x00000026070a7291 */ /* 0x000fe2000f8e183f */
[----:B01----:R-:W-:-:S05]  /*afd0*/  IMAD.U32 R9, RZ, RZ, UR39 ;  /* 0x00000027ff097e24 */ /* 0x003fca000f8e00ff */
[----:B------:R-:W-:-:S04]  /*afe0*/  SHF.L.U32 R9, R9, 0x1f, RZ ;  /* 0x0000001f09097819 */ /* 0x000fc800000006ff */
[----:B------:R0:W1:Y:S01]  /*aff0*/  SYNCS.PHASECHK.TRANS64.TRYWAIT P1, [UR10+0x33450], R9 ;  /* 0x03345009ff0075a7 */ /* 0x000062000802014a */
[----:B------:R-:W-:Y:S05]  /*b000*/  @!P0 BRA `(.L_x_6184) ;  /* 0x0000000000048947 */ /* 0x000fea0003800000 */
[----:B------:R-:W-:Y:S01]  /*b010*/  BPT.TRAP 0x1 ;  /* 0x000000040000795c */ /* 0x000fe20000300000 */
.L_x_6184:
[----:B-1----:R-:W-:Y:S05]  /*b020*/  @P1 BRA `(.L_x_6182) ;  /* 0x0000000000081947 */ /* 0x002fea0003800000 */
[----:B------:R-:W1:Y:S02]  /*b030*/  SYNCS.PHASECHK.TRANS64.TRYWAIT P1, [UR10+0x33450], R9 ;  /* 0x03345009ff0075a7 */ /* 0x000e64000802014a */
[----:B-1----:R-:W-:Y:S05]  /*b040*/  @!P1 BRA `(.L_x_6185) ;  /* 0x000000c000389947 */ /* 0x002fea0003800000 */
.L_x_6182:
        /* <DEDUP_REMOVED lines=33> */
.L_x_6186:
[C---:B-1----:R-:W-:Y:S01]  /*b260*/  FMUL.FTZ R10, R0.reuse, R184 ;  /* 0x000000b8000a7220 */ /* 0x042fe20000410000 */
        /* <DEDUP_REMOVED lines=104> */
[----:B------:R-:W-:Y:S01]  /*b8f0*/  ULEA UR11, UR4, UR38, 0x3 ;  /* 0x00000026040b7291 */ /* 0x000fe2000f8e183f */
[----:B------:R-:W-:-:S03]  /*b900*/  IMAD.U32 R195, RZ, RZ, UR10 ;  /* 0x0000000affc37e24 */ /* 0x000fc6000f8e00ff */
[----:B------:R-:W-:Y:S01]  /*b910*/  UIADD3 UR11, UR11, 0x33440, URZ ;  /* 0x000334400b0b7890 */ /* 0x000fe2000fffe03f */
[----:B------:R-:W1:Y:S01]  /*b920*/  MUFU.TANH R186, R186 ;  /* 0x000000ba00ba7308 */ /* 0x000e620000002400 */
[----:B---3--:R-:W-:Y:S02]  /*b930*/  FMNMX.FTZ R189, R23, R120, !PT ;  /* 0x0000007817bd7209 */ /* 0x008fe40007810000 */
[----:B------:R-:W-:-:S05]  /*b940*/  UPRMT UR11, UR60, 0x654, UR11 ;  /* 0x000006543c0b7896 */ /* 0x000fca000800000b */
[----:B------:R-:W3:Y:S01]  /*b950*/  MUFU.TANH R185, R185 ;  /* 0x000000b900b97308 */ /* 0x000ee20000002400 */
[----:B0-----:R-:W-:-:S03]  /*b960*/  FMNMX.FTZ R120, R184, R13, !PT ;  /* 0x0000000db8787209 */ /* 0x001fc60007810000 */
[----:B------:R-:W-:Y:S04]  /*b970*/  SYNCS.ARRIVE.TRANS64.RED.A1T0 RZ, [UR11], RZ ;  /* 0x000000ffffff79a7 */ /* 0x000fe8000810040b */
[----:B------:R-:W0:Y:S01]  /*b980*/  MUFU.TANH R187, R187 ;  /* 0x000000bb00bb7308 */ /* 0x000e220000002400 */
[----:B-1----:R-:W-:-:S07]  /*b990*/  FMNMX.FTZ R190, R186, R189, !PT ;  /* 0x000000bdbabe7209 */ /* 0x002fce0007810000 */
[----:B------:R-:W1:Y:S01]  /*b9a0*/  MUFU.TANH R168, R168 ;  /* 0x000000a800a87308 */ /* 0x000e620000002400 */
[----:B---3--:R-:W-:-:S07]  /*b9b0*/  FMNMX.FTZ R13, R185, R120, !PT ;  /* 0x00000078b90d7209 */ /* 0x008fce0007810000 */
[----:B------:R-:W3:Y:S01]  /*b9c0*/  MUFU.TANH R170, R170 ;  /* 0x000000aa00aa7308 */ /* 0x000ee20000002400 */
[----:B0-----:R-:W-:-:S07]  /*b9d0*/  FMNMX.FTZ R189, R187, R190, !PT ;  /* 0x000000bebbbd7209 */ /* 0x001fce0007810000 */
        /* <DEDUP_REMOVED lines=123> */
[----:B---3--:R-:W-:Y:S02]  /*c190*/  FMNMX.FTZ R190, R134, R189, !PT ;  /* 0x000000bd86be7209 */ /* 0x008fe40007810000 */
[----:B0-----:R-:W-:-:S05]  /*c1a0*/  FMNMX.FTZ R189, R133, R120, !PT ;  /* 0x0000007885bd7209 */ /* 0x001fca0007810000 */
[----:B------:R-:W0:Y:S01]  /*c1b0*/  SHFL.BFLY PT, R120, R189, 0x2, 0x1f ;  /* 0x0c401f00bd787f89 */ /* 0x000e2200000e0000 */
[----:B-1----:R-:W-:-:S05]  /*c1c0*/  FMNMX.FTZ R190, R135, R190, !PT ;  /* 0x000000be87be7209 */ /* 0x002fca0007810000 */
[----:B------:R-:W1:Y:S01]  /*c1d0*/  SHFL.BFLY PT, R13, R190, 0x2, 0x1f ;  /* 0x0c401f00be0d7f89 */ /* 0x000e6200000e0000 */
[----:B0-----:R-:W-:-:S05]  /*c1e0*/  FMNMX.FTZ R191, R189, R120, !PT ;  /* 0x00000078bdbf7209 */ /* 0x001fca0007810000 */
[----:B------:R-:W0:Y:S01]  /*c1f0*/  SHFL.BFLY PT, R120, R191, 0x1, 0x1f ;  /* 0x0c201f00bf787f89 */ /* 0x000e2200000e0000 */
[----:B-1----:R-:W-:-:S05]  /*c200*/  FMNMX.FTZ R192, R190, R13, !PT ;  /* 0x0000000dbec07209 */ /* 0x002fca0007810000 */
        /* <DEDUP_REMOVED lines=22> */
[C---:B------:R-:W-:Y:S01]  /*c370*/  FADD.FTZ R7, -R13.reuse, R8 ;  /* 0x000000080d077221 */ /* 0x040fe20000010100 */
[----:B------:R-:W-:Y:S01]  /*c380*/  MUFU.EX2 R189, R189 ;  /* 0x000000bd00bd7308 */ /* 0x000fe20000000800 */
[----:B------:R-:W-:-:S01]  /*c390*/  FFMA.FTZ R132, R13, R132, -8 ;  /* 0xc10000000d847423 */ /* 0x000fc20000010084 */
[--C-:B------:R-:W-:Y:S01]  /*c3a0*/  FFMA.FTZ R168, R168, UR10, -R190.reuse ;  /* 0x0000000aa8a87c23 */ /* 0x100fe200080108be */
[----:B------:R-:W-:Y:S01]  /*c3b0*/  FMUL.FTZ R7, R7, UR10 ;  /* 0x0000000a07077c20 */ /* 0x000fe20008410000 */
[----:B------:R-:W-:Y:S01]  /*c3c0*/  FFMA.FTZ R169, R169, UR10, -R190 ;  /* 0x0000000aa9a97c23 */ /* 0x000fe200080108be */
[----:B------:R-:W-:-:S01]  /*c3d0*/  FFMA.FTZ R192, R11, UR10, -R132 ;  /* 0x0000000a0bc07c23 */ /* 0x000fc20008010884 */
[--C-:B------:R-:W-:Y:S01]  /*c3e0*/  FFMA.FTZ R11, R12, UR10, -R132.reuse ;  /* 0x0000000a0c0b7c23 */ /* 0x100fe20008010884 */
[----:B------:R-:W-:-:S01]  /*c3f0*/  FFMA.FTZ R12, R18, UR10, -R132 ;  /* 0x0000000a120c7c23 */ /* 0x000fc20008010884 */
[----:B------:R-:W0:Y:S01]  /*c400*/  MUFU.EX2 R8, R193 ;  /* 0x000000c100087308 */ /* 0x000e220000000800 */
[----:B------:R-:W-:-:S01]  /*c410*/  FFMA.FTZ R19, R19, UR10, -R132 ;  /* 0x0000000a13137c23 */ /* 0x000fc20008010884 */
[--C-:B------:R-:W-:Y:S01]  /*c420*/  FFMA.FTZ R18, R22, UR10, -R132.reuse ;  /* 0x0000000a16127c23 */ /* 0x100fe20008010884 */
        /* <DEDUP_REMOVED lines=46> */
[----:B---3--:R-:W-:-:S01]  /*c710*/  FADD.FTZ R5, R11, R4 ;  /* 0x000000040b057221 */ /* 0x008fc20000010000 */
[--C-:B------:R-:W-:Y:S01]  /*c720*/  FFMA.FTZ R159, R159, UR10, -R132.reuse ;  /* 0x0000000a9f9f7c23 */ /* 0x100fe20008010884 */
[----:B------:R-:W-:-:S01]  /*c730*/  FFMA.FTZ R162, R162, UR10, -R132 ;  /* 0x0000000aa2a27c23 */ /* 0x000fc20008010884 */
[--C-:B------:R-:W-:Y:S01]  /*c740*/  FFMA.FTZ R163, R163, UR10, -R132.reuse ;  /* 0x0000000aa3a37c23 */ /* 0x100fe20008010884 */
[----:B------:R-:W-:-:S01]  /*c750*/  FFMA.FTZ R166, R166, UR10, -R132 ;  /* 0x0000000aa6a67c23 */ /* 0x000fc20008010884 */
[--C-:B------:R-:W-:Y:S01]  /*c760*/  FFMA.FTZ R167, R167, UR10, -R132.reuse ;  /* 0x0000000aa7a77c23 */ /* 0x100fe20008010884 */
[----:B------:R-:W-:-:S01]  /*c770*/  FFMA.FTZ R138, R138, UR10, -R132 ;  /* 0x0000000a8a8a7c23 */ /* 0x000fc20008010884 */
[----:B------:R-:W3:Y:S01]  /*c780*/  MUFU.EX2 R14, R14 ;  /* 0x0000000e000e7308 */ /* 0x000ee20000000800 */
        /* <DEDUP_REMOVED lines=13> */
[----:B------:R-:W-:-:S02]  /*c860*/  FFMA.FTZ R134, R134, UR10, -R132 ;  /* 0x0000000a86867c23 */ /* 0x000fc40008010884 */
[----:B------:R-:W0:Y:S01]  /*c870*/  MUFU.EX2 R15, R15 ;  /* 0x0000000f000f7308 */ /* 0x000e220000000800 */
[----:B---3--:R-:W-:-:S07]  /*c880*/  FADD.FTZ R186, R14, R187 ;  /* 0x000000bb0eba7221 */ /* 0x008fce0000010000 */
[----:B------:R-:W3:Y:S01]  /*c890*/  MUFU.EX2 R18, R18 ;  /* 0x0000001200127308 */ /* 0x000ee20000000800 */
[----:B-1----:R-:W-:-:S07]  /*c8a0*/  FADD.FTZ R5, R19, R4 ;  /* 0x0000000413057221 */ /* 0x002fce0000010000 */
[----:B------:R-:W1:Y:S01]  /*c8b0*/  MUFU.EX2 R20, R20 ;  /* 0x0000001400147308 */ /* 0x000e620000000800 */
[----:B0-----:R-:W-:-:S07]  /*c8c0*/  FADD.FTZ R187, R15, R186 ;  /* 0x000000ba0fbb7221 */ /* 0x001fce0000010000 */
        /* <DEDUP_REMOVED lines=81> */
[----:B-1----:R-:W-:-:S01]  /*cde0*/  FADD.FTZ R186, R138, R187 ;  /* 0x000000bb8aba7221 */ /* 0x002fc20000010000 */
[--C-:B------:R-:W-:Y:S01]  /*cdf0*/  FFMA.FTZ R187, R127, UR10, -R132.reuse ;  /* 0x0000000a7fbb7c23 */ /* 0x100fe20008010884 */
[----:B------:R-:W-:-:S05]  /*ce00*/  FFMA.FTZ R127, R130, UR10, -R132 ;  /* 0x0000000a827f7c23 */ /* 0x000fca0008010884 */
        /* <DEDUP_REMOVED lines=19> */
[----:B0-----:R-:W-:-:S01]  /*cf40*/  FADD.FTZ R191, R147, R130 ;  /* 0x0000008293bf7221 */ /* 0x001fc20000010000 */
[--C-:B------:R-:W-:Y:S01]  /*cf50*/  FFMA.FTZ R130, R131, UR10, -R132.reuse ;  /* 0x0000000a83827c23 */ /* 0x100fe20008010884 */
[----:B------:R-:W-:-:S05]  /*cf60*/  FFMA.FTZ R132, R135, UR10, -R132 ;  /* 0x0000000a87847c23 */ /* 0x000fca0008010884 */
        /* <DEDUP_REMOVED lines=36> */
[----:B---3--:R-:W-:-:S03]  /*d1b0*/  FADD.FTZ R5, R190, R5 ;  /* 0x00000005be057221 */ /* 0x008fc60000010000 */
[----:B-1----:R-:W-:Y:S01]  /*d1c0*/  FADD.FTZ R4, R132, R131 ;  /* 0x0000008384047221 */ /* 0x002fe20000010000 */
[----:B------:R-:W-:Y:S06]  /*d1d0*/  @!P0 BRA `(.L_x_6187) ;  /* 0x0000000000048947 */ /* 0x000fec0003800000 */
[----:B------:R-:W-:Y:S01]  /*d1e0*/  BPT.TRAP 0x1 ;  /* 0x000000040000795c */ /* 0x000fe20000300000 */
.L_x_6187:
        /* <DEDUP_REMOVED lines=148> */
.L_x_6177:
[----:B------:R-:W-:Y:S06]  /*db30*/  BAR.ARV 0x8, 0x180 ;  /* 0x0206000000007b1d */ /* 0x000fec0000002000 */
[----:B------:R-:W-:Y:S05]  /*db40*/  @!P0 BRA `(.L_x_6189) ;  /* 0x0000000000048947 */ /* 0x000fea0003800000 */
[----:B------:R-:W-:Y:S01]  /*db50*/  BPT.TRAP 0x1 ;  /* 0x000000040000795c */ /* 0x000fe20000300000 */
.L_x_6189:
[----:B------:R-:W-:Y:S01]  /*db60*/  ULEA UR9, UR4, UR38, 0x3 ;  /* 0x0000002604097291 */ /* 0x000fe2000f8e183f */
[----:B------:R-:W-:-:S05]  /*db70*/  IMAD.U32 R0, RZ, RZ, UR5 ;  /* 0x00000005ff007e24 */ /* 0x000fca000f8e00ff */
[----:B------:R-:W-:-:S04]  /*db80*/  SHF.L.U32 R0, R0, 0x1f, RZ ;  /* 0x0000001f00007819 */ /* 0x000fc800000006ff */
[----:B------:R0:W1:Y:S01]  /*db90*/  SYNCS.PHASECHK.TRANS64.TRYWAIT P1, [UR9+0x33450], R0 ;  /* 0x03345000ff0075a7 */ /* 0x0000620008020149 */
[----:B------:R-:W-:Y:S05]  /*dba0*/  @!P0 BRA `(.L_x_6190) ;  /* 0x0000000000048947 */ /* 0x000fea0003800000 */
[----:B------:R-:W-:Y:S01]  /*dbb0*/  BPT.TRAP 0x1 ;  /* 0x000000040000795c */ /* 0x000fe20000300000 */
.L_x_6190:
[----:B-1----:R-:W-:Y:S05]  /*dbc0*/  @P1 BRA `(.L_x_6191) ;  /* 0x0000000000081947 */ /* 0x002fea0003800000 */
[----:B------:R-:W1:Y:S02]  /*dbd0*/  SYNCS.PHASECHK.TRANS64.TRYWAIT P1, [UR9+0x33450], R0 ;  /* 0x03345000ff0075a7 */ /* 0x000e640008020149 */
[----:B-1----:R-:W-:Y:S05]  /*dbe0*/  @!P1 BRA `(.L_x_6192) ;  /* 0x0000009400689947 */ /* 0x002fea0003800000 */
.L_x_6191:
[----:B------:R-:W-:Y:S01]  /*dbf0*/  UIADD3 UR38, UR38, 0x200, URZ ;  /* 0x0000020026267890 */ /* 0x000fe2000fffe03f */
[----:B------:R-:W-:Y:S01]  /*dc00*/  WARPGROUP.ARRIVE ;  /* 0x00000000000079c5 */ /* 0x000fe20000000000 */
[----:B------:R-:W-:-:S05]  /*dc10*/  UMOV UR7, 0xc0000010 ;  /* 0xc000001000077882 */ /* 0x000fca0000000000 */
[----:B------:R-:W3:Y:S01]  /*dc20*/  S2UR UR5, SR_CTAID.Z ;  /* 0x00000000000579c3 */ /* 0x000ee20000002700 */
[----:B------:R-:W-:Y:S01]  /*dc30*/  USHF.R.U32.HI UR38, URZ, 0x4, UR38 ;  /* 0x000000043f267899 */ /* 0x000fe20008011626 */
[----:B------:R-:W-:Y:S01]  /*dc40*/  IMAD.MOV.U32 R6, RZ, RZ, 0x3f800000 ;  /* 0x3f800000ff067424 */ /* 0x000fe200078e00ff */
[----:B------:R-:W-:Y:S02]  /*dc50*/  ULDC.64 UR12, c[0x0][0x9a0] ;  /* 0x00026800000c7ab9 */ /* 0x000fe40000000a00 */
[----:B------:R-:W-:Y:S02]  /*dc60*/  ULOP3.LUT UR38, UR38, 0x3fff, URZ, 0xc0, !UPT ;  /* 0x00003fff26267892 */ /* 0x000fe4000f8ec03f */
[----:B------:R-:W-:Y:S01]  /*dc70*/  UISETP.NE.U32.AND UP0, UPT, UR12, URZ, UPT ;  /* 0x0000003f0c00728c */ /* 0x000fe2000bf05070 */
[----:B------:R-:W4:Y:S01]  /*dc80*/  S2UR UR11, SR_CTAID.Z ;  /* 0x00000000000b79c3 */ /* 0x000f220000002700 */
[----:B------:R-:W-:Y:S02]  /*dc90*/  ULOP3.LUT UR8, UR38, 0x10000, URZ, 0xfc, !UPT ;  /* 0x0001000026087892 */ /* 0x000fe4000f8efc3f */
[----:B------:R-:W-:-:S02]  /*dca0*/  UISETP.NE.AND.EX UP0, UPT, UR13, URZ, UPT, UP0 ;  /* 0x0000003f0d00728c */ /* 0x000fc4000bf05300 */
[----:B------:R-:W-:-:S04]  /*dcb0*/  UIMAD UR8, UR4, 0x780, UR8 ;  /* 0x00000780040878a4 */ /* 0x000fc8000f8e0208 */
[----:B------:R-:W-:Y:S01]  /*dcc0*/  UIADD3 UR4, UR8, 0x180, URZ ;  /* 0x0000018008047890 */ /* 0x000fe2000fffe03f */
[----:B------:R-:W-:Y:S02]  /*dcd0*/  PLOP3.LUT P1, PT, PT, PT, UP0, 0x80, 0x0 ;  /* 0x000000000000781c */ /* 0x000fe40003f2f008 */
[----:B------:R-:W-:-:S06]  /*dce0*/  UMOV UR6, UR8 ;  /* 0x0000000800067c82 */ /* 0x000fcc0008000000 */
[----:B---3--:R-:W-:Y:S01]  /*dcf0*/  QGMMA.64x192x32.F32.E4M3.E4M3 R24, R216, gdesc[UR4], R24, gsb0 ;  /* 0x02e00004d8187df3 */ /* 0x008fe20008000818 */
[----:B------:R-:W-:Y:S01]  /*dd00*/  UMOV UR7, 0xc0000010 ;  /* 0xc000001000077882 */ /* 0x000fe20000000000 */
[----:B------:R-:W-:Y:S01]  /*dd10*/  UMOV UR6, UR4 ;  /* 0x0000000400067c82 */ /* 0x000fe20008000000 */
[----:B------:R-:W-:Y:S02]  /*dd20*/  UIADD3 UR4, UR8, 0x300, URZ ;  /* 0x0000030008047890 */ /* 0x000fe4000fffe03f */
[----:B------:R-:W-:Y:S01]  /*dd30*/  USHF.R.S32.HI UR5, URZ, 0x1f, UR5 ;  /* 0x0000001f3f057899 */ /* 0x000fe20008011405 */
[----:B------:R-:W-:Y:S01]  /*dd40*/  @UP0 ULDC.64 UR14, c[0x0][0x9c8] ;  /* 0x00027200000e0ab9 */ /* 0x000fe20000000a00 */
[----:B------:R-:W-:Y:S02]  /*dd50*/  WARPGROUP.DEPBAR.LE gsb0, 0x0 ;  /* 0x00008000000079c5 */ /* 0x000fe40000010000 */
[----:B------:R-:W-:-:S11]  /*dd60*/  WARPGROUP.ARRIVE ;  /* 0x00000000000079c5 */ /* 0x000fd60000000000 */
[----:B------:R-:W-:Y:S01]  /*dd70*/  QGMMA.64x192x32.F32.E4M3.E4M3 R24, R212, gdesc[UR4], R24, gsb0 ;  /* 0x02e00004d4187df3 */ /* 0x000fe20008000818 */
[----:B------:R-:W-:Y:S01]  /*dd80*/  UMOV UR6, UR4 ;  /* 0x0000000400067c82 */ /* 0x000fe20008000000 */
[----:B------:R-:W-:Y:S01]  /*dd90*/  UMOV UR7, 0xc0000010 ;  /* 0xc000001000077882 */ /* 0x000fe20000000000 */
[----:B------:R-:W-:Y:S02]  /*dda0*/  WARPGROUP.DEPBAR.LE gsb0, 0x0 ;  /* 0x00008000000079c5 */ /* 0x000fe40000010000 */
[----:B------:R-:W-:-:S15]  /*ddb0*/  WARPGROUP.ARRIVE ;  /* 0x00000000000079c5 */ /* 0x000fde0000000000 */
[----:B------:R-:W-:Y:S01]  /*ddc0*/  QGMMA.64x192x32.F32.E4M3.E4M3 R24, R208, gdesc[UR4], R24, gsb0 ;  /* 0x02e00004d0187df3 */ /* 0x000fe20008000818 */
[----:B------:R-:W-:Y:S02]  /*ddd0*/  @UP0 UIMAD UR6, UR5, UR14, URZ ;  /* 0x0000000e050602a4 */ /* 0x000fe4000f8e023f */
[----:B----4-:R-:W-:Y:S02]  /*dde0*/  @UP0 UIMAD.WIDE.U32 UR4, UR11, UR14, URZ ;  /* 0x0000000e0b0402a5 */ /* 0x010fe4000f8e003f */
[----:B------:R-:W-:Y:S02]  /*ddf0*/  @UP0 UIMAD UR6, UR11, UR15, UR6 ;  /* 0x0000000f0b0602a4 */ /* 0x000fe4000f8e0206 */
[----:B------:R-:W-:Y:S01]  /*de00*/  @UP0 USHF.R.S32.HI UR7, URZ, 0x1f, UR57 ;  /* 0x0000001f3f070899 */ /* 0x000fe20008011439 */
[----:B------:R-:W-:Y:S01]  /*de10*/  @UP0 ULDC.64 UR14, c[0x0][0x9d0] ;  /* 0x00027400000e0ab9 */ /* 0x000fe20000000a00 */
[----:B------:R-:W-:Y:S02]  /*de20*/  @UP0 UIADD3 UR5, UR5, UR6, URZ ;  /* 0x0000000605050290 */ /* 0x000fe4000fffe03f */
[----:B------:R-:W-:-:S02]  /*de30*/  @UP0 UIMAD UR6, UR7, UR14, URZ ;  /* 0x0000000e070602a4 */ /* 0x000fc4000f8e023f */
[----:B------:R-:W-:Y:S02]  /*de40*/  @UP0 UIMAD.WIDE.U32 UR4, UR57, UR14, UR4 ;  /* 0x0000000e390402a5 */ /* 0x000fe4000f8e0004 */
[----:B------:R-:W-:-:S04]  /*de50*/  @UP0 UIMAD UR6, UR57, UR15, UR6 ;  /* 0x0000000f390602a4 */ /* 0x000fc8000f8e0206 */
[----:B------:R-:W-:Y:S02]  /*de60*/  @UP0 UIADD3 UR5, UR5, UR6, URZ ;  /* 0x0000000605050290 */ /* 0x000fe4000fffe03f */
[----:B------:R-:W-:-:S04]  /*de70*/  @UP0 ULEA UR6, UP1, UR4, UR12, 0x2 ;  /* 0x0000000c04060291 */ /* 0x000fc8000f82103f */
[----:B------:R-:W-:Y:S02]  /*de80*/  @UP0 ULEA.HI.X UR7, UR4, UR13, UR5, 0x2, UP1 ;  /* 0x0000000d04070291 */ /* 0x000fe400088f1405 */
[----:B------:R-:W-:-:S04]  /*de90*/  IMAD.U32 R2, RZ, RZ, UR6 ;  /* 0x00000006ff027e24 */ /* 0x000fc8000f8e00ff */
[----:B-1----:R-:W-:-:S05]  /*dea0*/  IMAD.U32 R3, RZ, RZ, UR7 ;  /* 0x00000007ff037e24 */ /* 0x002fca000f8e00ff */
[----:B------:R1:W3:Y:S01]  /*deb0*/  @P1 LDG.E R6, desc[UR36][R2.64] ;  /* 0x0000002402061981 */ /* 0x0002e2000c1e1900 */
        /* <DEDUP_REMOVED lines=9> */
[----:B0-----:R-:W0:Y:S04]  /*df50*/  SHFL.BFLY PT, R0, R5, 0x2, 0x1f ;  /* 0x0c401f0005007f89 */ /* 0x001e2800000e0000 */
[----:B------:R-:W4:Y:S01]  /*df60*/  SHFL.BFLY PT, R9, R4, 0x2, 0x1f ;  /* 0x0c401f0004097f89 */ /* 0x000f2200000e0000 */
[----:B0-----:R-:W-:Y:S01]  /*df70*/  FADD.FTZ R0, R0, R5 ;  /* 0x0000000500007221 */ /* 0x001fe20000010000 */
[----:B----4-:R-:W-:-:S04]  /*df80*/  FADD.FTZ R9, R9, R4 ;  /* 0x0000000409097221 */ /* 0x010fc80000010000 */
        /* <DEDUP_REMOVED lines=18> */
[----:B------:R-:W4:Y:S01]  /*e0b0*/  @P1 MUFU.RCP R7, R11 ;  /* 0x0000000b00071308 */ /* 0x000f220000001000 */
        /* <DEDUP_REMOVED lines=10> */
[-C--:B---3--:R-:W-:Y:S01]  /*e160*/  FMUL.FTZ R3, R3, R6.reuse ;  /* 0x0000000603037220 */ /* 0x088fe20000410000 */
[----:B----4-:R-:W-:Y:S01]  /*e170*/  FMUL.FTZ R4, R7, R6 ;  /* 0x0000000607047220 */ /* 0x010fe20000410000 */
[----:B------:R-:W-:-:S02]  /*e180*/  WARPGROUP.DEPBAR.LE gsb0, 0x0 ;  /* 0x00008000000079c5 */ /* 0x000fc40000010000 */
[----:B------:R-:W-:Y:S05]  /*e190*/  @!P0 BRA `(.L_x_6193) ;  /* 0x0000000000048947 */ /* 0x000fea0003800000 */
[----:B------:R-:W-:Y:S01]  /*e1a0*/  BPT.TRAP 0x1 ;  /* 0x000000040000795c */ /* 0x000fe20000300000 */
.L_x_6193:
        /* <DEDUP_REMOVED lines=100> */
.L_x_6157:
        /* <DEDUP_REMOVED lines=11> */
[----:B------:R0:W3:Y:S01]  /*e8a0*/  LDG.E.CONSTANT R3, desc[UR36][R4.64] ;  /* 0x0000002404037981 */ /* 0x0000e2000c1e9900 */
[C---:B------:R-:W-:Y:S01]  /*e8b0*/  LOP3.LUT P0, R8, R107.reuse, 0x3, RZ, 0xc0, !PT ;  /* 0x000000036b087812 */ /* 0x040fe2000780c0ff */
[----:B------:R-:W-:Y:S01]  /*e8c0*/  VIADD R107, R107, 0xffffff80 ;  /* 0xffffff806b6b7836 */ /* 0x000fe20000000000 */
[----:B------:R-:W1:Y:S01]  /*e8d0*/  S2UR UR12, SR_CTAID.Z ;  /* 0x00000000000c79c3 */ /* 0x000e620000002700 */
[----:B------:R-:W-:Y:S01]  /*e8e0*/  UIMAD.WIDE.U32 UR4, UR57, UR8, URZ ;  /* 0x00000008390472a5 */ /* 0x000fe2000f8e003f */
[----:B------:R-:W-:Y:S01]  /*e8f0*/  ISETP.EQ.OR P0, PT, R8, 0x3, !P0 ;  /* 0x000000030800780c */ /* 0x000fe20004702670 */
[----:B------:R-:W-:Y:S01]  /*e900*/  UIMAD UR6, UR7, UR8, URZ ;  /* 0x00000008070672a4 */ /* 0x000fe2000f8e023f */
[----:B------:R-:W-:Y:S01]  /*e910*/  BSSY B0, `(.L_x_6195) ;  /* 0x0000222000007945 */ /* 0x000fe20003800000 */
[----:B------:R-:W-:Y:S01]  /*e920*/  UIMAD UR8, UR7, UR10, URZ ;  /* 0x0000000a070872a4 */ /* 0x000fe2000f8e023f */
[----:B------:R-:W-:Y:S01]  /*e930*/  SEL R8, R9, R12, P0 ;  /* 0x0000000c09087207 */ /* 0x000fe20000000000 */
[----:B------:R-:W-:Y:S01]  /*e940*/  UIMAD UR9, UR57, UR9, UR6 ;  /* 0x00000009390972a4 */ /* 0x000fe2000f8e0206 */
[----:B0-----:R-:W-:Y:S01]  /*e950*/  SHF.R.S32.HI R4, RZ, 0x1f, R107 ;  /* 0x0000001fff047819 */ /* 0x001fe2000001146b */
[----:B------:R-:W-:Y:S01]  /*e960*/  UIMAD.WIDE.U32 UR6, UR57, UR10, URZ ;  /* 0x0000000a390672a5 */ /* 0x000fe2000f8e003f */
[----:B--2---:R-:W-:Y:S01]  /*e970*/  SEL R16, R13, R10, P0 ;  /* 0x0000000a0d107207 */ /* 0x004fe20000000000 */
[----:B------:R-:W-:Y:S01]  /*e980*/  UIADD3 UR9, UR5, UR9, URZ ;  /* 0x0000000905097290 */ /* 0x000fe2000fffe03f */
[----:B------:R-:W-:Y:S01]  /*e990*/  LEA.HI R5, R4, R107, RZ, 0x7 ;  /* 0x0000006b04057211 */ /* 0x000fe200078f38ff */
[----:B------:R-:W-:Y:S01]  /*e9a0*/  UIMAD UR8, UR57, UR11, UR8 ;  /* 0x0000000b390872a4 */ /* 0x000fe2000f8e0208 */
[----:B------:R-:W-:-:S02]  /*e9b0*/  SEL R9, R12, R9, P0 ;  /* 0x000000090c097207 */ /* 0x000fc40000000000 */
[----:B------:R-:W-:Y:S01]  /*e9c0*/  SEL R13, R10, R13, P0 ;  /* 0x0000000d0a0d7207 */ /* 0x000fe20000000000 */
[----:B------:R-:W-:Y:S01]  /*e9d0*/  UIADD3 UR8, UR7, UR8, URZ ;  /* 0x0000000807087290 */ /* 0x000fe2000fffe03f */
[----:B------:R-:W-:Y:S02]  /*e9e0*/  SEL R28, R15, R14, P0 ;  /* 0x0000000e0f1c7207 */ /* 0x000fe40000000000 */
[----:B------:R-:W-:Y:S02]  /*e9f0*/  SEL R148, R6, R7, P0 ;  /* 0x0000000706947207 */ /* 0x000fe40000000000 */
[----:B------:R-:W-:Y:S02]  /*ea00*/  SEL R51, R7, R6, P0 ;  /* 0x0000000607337207 */ /* 0x000fe40000000000 */
[----:B------:R-:W-:Y:S01]  /*ea10*/  SEL R10, R32, R33, P0 ;  /* 0x00000021200a7207 */ /* 0x000fe20000000000 */
[----:B-1----:R-:W-:Y:S01]  /*ea20*/  USHF.R.S32.HI UR13, URZ, 0x1f, UR12 ;  /* 0x0000001f3f0d7899 */ /* 0x002fe2000801140c */
[----:B------:R-:W-:Y:S01]  /*ea30*/  SEL R12, R33, R32, P0 ;  /* 0x00000020210c7207 */ /* 0x000fe20000000000 */
[----:B------:R-:W0:Y:S01]  /*ea40*/  S2UR UR12, SR_CTAID.Z ;  /* 0x00000000000c79c3 */ /* 0x000e220000002700 */
[----:B------:R-:W-:-:S02]  /*ea50*/  SEL R15, R14, R15, P0 ;  /* 0x0000000f0e0f7207 */ /* 0x000fc40000000000 */
[----:B------:R-:W-:Y:S02]  /*ea60*/  LOP3.LUT R6, R5, 0xffffff80, RZ, 0xc0, !PT ;  /* 0xffffff8005067812 */ /* 0x000fe400078ec0ff */
        /* <DEDUP_REMOVED lines=12> */
[----:B------:R-:W-:Y:S01]  /*eb30*/  IMAD.IADD R98, R107, 0x1, -R6 ;  /* 0x000000016b627824 */ /* 0x000fe200078e0a06 */
[----:B------:R-:W-:Y:S02]  /*eb40*/  SEL R42, R21, R22, P0 ;  /* 0x00000016152a7207 */ /* 0x000fe40000000000 */
[----:B------:R-:W-:Y:S02]  /*eb50*/  SEL R21, R22, R21, P0 ;  /* 0x0000001516157207 */ /* 0x000fe40000000000 */
[----:B------:R-:W-:Y:S02]  /*eb60*/  SEL R144, R11, R66, P0 ;  /* 0x000000420b907207 */ /* 0x000fe40000000000 */
[----:B------:R-:W-:Y:S02]  /*eb70*/  SHF.R.S32.HI R7, RZ, 0x1f, R98 ;  /* 0x0000001fff077819 */ /* 0x000fe40000011462 */
[----:B------:R-:W-:-:S02]  /*eb80*/  SEL R174, R64, R37, P0 ;  /* 0x0000002540ae7207 */ /* 0x000fc40000000000 */
[----:B------:R-:W-:Y:S02]  /*eb90*/  SEL R22, R37, R64, P0 ;  /* 0x0000004025167207 */ /* 0x000fe40000000000 */
[----:B------:R-:W-:Y:S02]  /*eba0*/  SEL R176, R25, R24, P0 ;  /* 0x0000001819b07207 */ /* 0x000fe40000000000 */
[----:B------:R-:W-:Y:S02]  /*ebb0*/  SEL R66, R66, R11, P0 ;  /* 0x0000000b42427207 */ /* 0x000fe40000000000 */
[----:B------:R-:W-:Y:S02]  /*ebc0*/  SEL R25, R24, R25, P0 ;  /* 0x0000001918197207 */ /* 0x000fe40000000000 */
[----:B------:R-:W-:Y:S02]  /*ebd0*/  SEL R64, R65, R74, P0 ;  /* 0x0000004a41407207 */ /* 0x000fe40000000000 */
[----:B------:R-:W-:-:S02]  /*ebe0*/  SEL R71, R74, R65, P0 ;  /* 0x000000414a477207 */ /* 0x000fc40000000000 */
[----:B------:R-:W-:Y:S02]  /*ebf0*/  SHF.R.S32.HI R11, RZ, 0x7, R5 ;  /* 0x00000007ff0b7819 */ /* 0x000fe40000011405 */
[----:B------:R-:W-:Y:S02]  /*ec00*/  LEA.HI R6, R4, R107, RZ, 0x2 ;  /* 0x0000006b04067211 */ /* 0x000fe400078f10ff */
[----:B------:R-:W-:Y:S02]  /*ec10*/  LEA.HI R33, R7, R98, RZ, 0x2 ;  /* 0x0000006207217211 */ /* 0x000fe400078f10ff */
[----:B------:R-:W-:Y:S02]  /*ec20*/  SEL R168, R84, R85, P0 ;  /* 0x0000005554a87207 */ /* 0x000fe40000000000 */
[----:B------:R-:W-:Y:S02]  /*ec30*/  SEL R31, R85, R84, P0 ;  /* 0x00000054551f7207 */ /* 0x000fe40000000000 */
[----:B------:R-:W-:-:S02]  /*ec40*/  SEL R142, R46, R47, P0 ;  /* 0x0000002f2e8e7207 */ /* 0x000fc40000000000 */
[----:B------:R-:W-:Y:S02]  /*ec50*/  SEL R70, R47, R46, P0 ;  /* 0x0000002e2f467207 */ /* 0x000fe40000000000 */
[----:B------:R-:W-:Y:S02]  /*ec60*/  LEA.HI R4, R5, R11, RZ, 0x1 ;  /* 0x0000000b05047211 */ /* 0x000fe400078f08ff */
[----:B------:R-:W-:Y:S02]  /*ec70*/  SEL R84, R114, R115, P0 ;  /* 0x0000007372547207 */ /* 0x000fe40000000000 */
[----:B------:R-:W-:Y:S02]  /*ec80*/  SEL R90, R115, R114, P0 ;  /* 0x00000072735a7207 */ /* 0x000fe40000000000 */
[----:B------:R-:W-:Y:S02]  /*ec90*/  LOP3.LUT R46, R6, 0xfffffffc, RZ, 0xc0, !PT ;  /* 0xfffffffc062e7812 */ /* 0x000fe400078ec0ff */
[----:B------:R-:W-:-:S02]  /*eca0*/  SEL R34, R19, R18, P0 ;  /* 0x0000001213227207 */ /* 0x000fc40000000000 */
[--C-:B------:R-:W-:Y:S01]  /*ecb0*/  SHF.R.S32.HI R5, RZ, 0x2, R33.reuse ;  /* 0x00000002ff057819 */ /* 0x100fe20000011421 */
[----:B------:R-:W-:Y:S01]  /*ecc0*/  IMAD.IADD R107, R107, 0x1, -R46 ;  /* 0x000000016b6b7824 */ /* 0x000fe200078e0a2e */
[----:B------:R-:W-:Y:S02]  /*ecd0*/  SHF.R.S32.HI R6, RZ, 0x1f, R33 ;  /* 0x0000001fff067819 */ /* 0x000fe40000011421 */
[----:B------:R-:W-:Y:S02]  /*ece0*/  SEL R19, R18, R19, P0 ;  /* 0x0000001312137207 */ /* 0x000fe40000000000 */
[----:B------:R-:W-:Y:S02]  /*ecf0*/  SEL R38, R20, R49, P0 ;  /* 0x0000003114267207 */ /* 0x000fe40000000000 */
[----:B------:R-:W-:Y:S02]  /*ed00*/  SEL R18, R49, R20, P0 ;  /* 0x0000001431127207 */ /* 0x000fe40000000000 */
[----:B------:R-:W-:-:S02]  /*ed10*/  LOP3.LUT R4, R4, 0x3fffffe, RZ, 0xc0, !PT ;  /* 0x03fffffe04047812 */ /* 0x000fc400078ec0ff */
[----:B------:R-:W-:Y:S02]  /*ed20*/  SEL R158, R108, R109, P0 ;  /* 0x0000006d6c9e7207 */ /* 0x000fe40000000000 */
[----:B------:R-:W-:Y:S01]  /*ed30*/  SEL R49, R109, R108, P0 ;  /* 0x0000006c6d317207 */ /* 0x000fe20000000000 */
[----:B------:R-:W-:Y:S01]  /*ed40*/  IMAD.IADD R11, R11, 0x1, -R4 ;  /* 0x000000010b0b7824 */ /* 0x000fe200078e0a04 */
[----:B------:R-:W-:Y:S01]  /*ed50*/  LEA.HI R6, R6, R5, RZ, 0x3 ;  /* 0x0000000506067211 */ /* 0x000fe200078f18ff */
[----:B------:R-:W1:Y:S01]  /*ed60*/  LDC R109, c[0x0][0xbe8] ;  /* 0x0002fa00ff6d7b82 */ /* 0x000e620000000800 */
[----:B------:R-:W-:Y:S02]  /*ed70*/  SEL R24, R73, R120, P0 ;  /* 0x0000007849187207 */ /* 0x000fe40000000000 */
[----:B------:R-:W-:Y:S02]  /*ed80*/  SEL R170, R120, R73, P0 ;  /* 0x0000004978aa7207 */ /* 0x000fe40000000000 */
[----:B------:R-:W-:Y:S01]  /*ed90*/  LOP3.LUT R4, R6, 0xfffffff8, RZ, 0xc0, !PT ;  /* 0xfffffff806047812 */ /* 0x000fe200078ec0ff */
[----:B------:R-:W-:Y:S01]  /*eda0*/  IMAD.U32 R6, RZ, RZ, UR4 ;  /* 0x00000004ff067e24 */ /* 0x000fe2000f8e00ff */
[----:B------:R-:W-:Y:S01]  /*edb0*/  SEL R140, R29, R50, P0 ;  /* 0x000000321d8c7207 */ /* 0x000fe20000000000 */
[----:B------:R-:W2:Y:S01]  /*edc0*/  S2UR UR4, SR_CTAID.Y ;  /* 0x00000000000479c3 */ /* 0x000ea20000002600 */
[----:B------:R-:W-:Y:S01]  /*edd0*/  SEL R67, R50, R29, P0 ;  /* 0x0000001d32437207 */ /* 0x000fe20000000000 */
[----:B------:R-:W-:Y:S01]  /*ede0*/  IMAD.IADD R4, R5, 0x1, -R4 ;  /* 0x0000000105047824 */ /* 0x000fe200078e0a04 */
[----:B------:R-:W-:Y:S01]  /*edf0*/  SEL R128, R82, R83, P0 ;  /* 0x0000005352807207 */ /* 0x000fe20000000000 */
[----:B------:R-:W4:Y:S01]  /*ee00*/  S2R R29, SR_CTAID.X ;  /* 0x00000000001d7919 */ /* 0x000f220000002500 */
[----:B------:R-:W-:-:S02]  /*ee10*/  SEL R94, R83, R82, P0 ;  /* 0x00000052535e7207 */ /* 0x000fc40000000000 */
[----:B------:R-:W-:Y:S02]  /*ee20*/  SEL R154, R116, R117, P0 ;  /* 0x00000075749a7207 */ /* 0x000fe40000000000 */
[----:B------:R-:W-:Y:S02]  /*ee30*/  SEL R55, R117, R116, P0 ;  /* 0x0000007475377207 */ /* 0x000fe40000000000 */
[----:B------:R-:W-:Y:S02]  /*ee40*/  SEL R82, R118, R119, P0 ;  /* 0x0000007776527207 */ /* 0x000fe40000000000 */
[----:B------:R-:W-:Y:S02]  /*ee50*/  SEL R83, R119, R118, P0 ;  /* 0x0000007677537207 */ /* 0x000fe40000000000 */
[----:B------:R-:W-:Y:S02]  /*ee60*/  LEA.HI R5, R107, R107, RZ, 0x1 ;  /* 0x0000006b6b057211 */ /* 0x000fe400078f08ff */
        /* <DEDUP_REMOVED lines=9> */
[----:B------:R-:W-:Y:S01]  /*ef00*/  LOP3.LUT R50, R5, 0x1ffffffe, RZ, 0xc0, !PT ;  /* 0x1ffffffe05327812 */ /* 0x000fe200078ec0ff */
[----:B------:R-:W-:Y:S01]  /*ef10*/  IMAD.U32 R5, RZ, RZ, UR7 ;  /* 0x00000007ff057e24 */ /* 0x000fe2000f8e00ff */
[----:B------:R-:W-:Y:S01]  /*ef20*/  SEL R36, R93, R36, P0 ;  /* 0x000000245d247207 */ /* 0x000fe20000000000 */
[----:B------:R-:W-:Y:S01]  /*ef30*/  IMAD.U32 R5, RZ, RZ, UR8 ;  /* 0x00000008ff057e24 */ /* 0x000fe2000f8e00ff */
[----:B------:R-:W-:Y:S01]  /*ef40*/  SEL R134, R43, R72, P0 ;  /* 0x000000482b867207 */ /* 0x000fe20000000000 */
[----:B------:R-:W-:Y:S01]  /*ef50*/  IMAD.IADD R50, R107, 0x1, -R50 ;  /* 0x000000016b327824 */ /* 0x000fe200078e0a32 */
        /* <DEDUP_REMOVED lines=8> */
[----:B------:R-:W-:Y:S02]  /*efe0*/  LEA.HI R7, R7, R98, RZ, 0x5 ;  /* 0x0000006207077211 */ /* 0x000fe400078f28ff */
[----:B------:R-:W-:Y:S02]  /*eff0*/  SEL R23, R61, R60, P0 ;  /* 0x0000003c3d177207 */ /* 0x000fe40000000000 */
[----:B------:R-:W-:Y:S02]  /*f000*/  SEL R48, R86, R87, P0 ;  /* 0x0000005756307207 */ /* 0x000fe40000000000 */
[----:B------:R-:W-:Y:S02]  /*f010*/  SEL R99, R87, R86, P0 ;  /* 0x0000005657637207 */ /* 0x000fe40000000000 */
[----:B------:R-:W-:-:S02]  /*f020*/  SEL R92, R95, R92, P0 ;  /* 0x0000005c5f5c7207 */ /* 0x000fc40000000000 */
[----:B------:R-:W-:Y:S02]  /*f030*/  SEL R178, R60, R61, P0 ;  /* 0x0000003d3cb27207 */ /* 0x000fe40000000000 */
[----:B------:R-:W-:Y:S02]  /*f040*/  SEL R86, R105, R112, P0 ;  /* 0x0000007069567207 */ /* 0x000fe40000000000 */
[----:B------:R-:W-:Y:S02]  /*f050*/  SEL R95, R112, R105, P0 ;  /* 0x00000069705f7207 */ /* 0x000fe40000000000 */
[----:B-1----:R-:W-:Y:S02]  /*f060*/  ISETP.NE.AND P2, PT, R109, 0x1, PT ;  /* 0x000000016d00780c */ /* 0x002fe40003f45270 */
[----:B------:R-:W-:Y:S02]  /*f070*/  SHF.R.S32.HI R7, RZ, 0x5, R7 ;  /* 0x00000005ff077819 */ /* 0x000fe40000011407 */
[----:B------:R-:W-:-:S02]  /*f080*/  SEL R132, R78, R79, P0 ;  /* 0x0000004f4e847207 */ /* 0x000fc40000000000 */
        /* <DEDUP_REMOVED lines=9> */
[----:B----4-:R-:W-:Y:S01]  /*f120*/  IMAD R100, R29, 0x80, R11 ;  /* 0x000000801d647824 */ /* 0x010fe200078e020b */
[----:B------:R-:W-:Y:S01]  /*f130*/  LOP3.LUT R33, R33, 0x7ffffffc, RZ, 0xc0, !PT ;  /* 0x7ffffffc21217812 */ /* 0x000fe200078ec0ff */
        /* <DEDUP_REMOVED lines=9> */
[----:B------:R-:W-:Y:S01]  /*f1d0*/  SEL R59, R59, R58, P0 ;  /* 0x0000003a3b3b7207 */ /* 0x000fe20000000000 */
[----:B------:R-:W-:Y:S01]  /*f1e0*/  IMAD R58, R50, 0x8, R11 ;  /* 0x00000008323a7824 */ /* 0x000fe200078e020b */
[----:B------:R-:W-:Y:S02]  /*f1f0*/  SEL R62, R53, R62, P0 ;  /* 0x0000003e353e7207 */ /* 0x000fe40000000000 */
[----:B------:R-:W-:Y:S01]  /*f200*/  SEL R69, R52, R69, P0 ;  /* 0x0000004534457207 */ /* 0x000fe20000000000 */
[----:B------:R-:W-:Y:S01]  /*f210*/  IMAD R58, R29, 0x80, R58 ;  /* 0x000000801d3a7824 */ /* 0x000fe200078e023a */
[C---:B------:R-:W-:Y:S01]  /*f220*/  LOP3.LUT P1, RZ, R98.reuse, 0x3, RZ, 0xc0, !PT ;  /* 0x0000000362ff7812 */ /* 0x040fe2000782c0ff */
[----:B------:R-:W-:Y:S01]  /*f230*/  IMAD.IADD R98, R98, 0x1, -R33 ;  /* 0x0000000162627824 */ /* 0x000fe200078e0a21 */
[----:B------:R-:W-:-:S03]  /*f240*/  SEL R138, R54, R45, P0 ;  /* 0x0000002d368a7207 */ /* 0x000fc60000000000 */
[----:B------:R-:W-:Y:S01]  /*f250*/  IMAD.SHL.U32 R98, R98, 0x2, RZ ;  /* 0x0000000262627824 */ /* 0x000fe200078e00ff */
[----:B---3--:R-:W-:Y:S01]  /*f260*/  LOP3.LUT R74, R3, 0x2, RZ, 0x3c, !PT ;  /* 0x00000002034a7812 */ /* 0x008fe200078e3cff */
        /* <DEDUP_REMOVED lines=24> */
[----:B------:R-:W1:Y:S04]  /*f3f0*/  SHFL.IDX PT, R73, R28, R3, 0x1c1f ;  /* 0x001c1f031c497589 */ /* 0x000e6800000e0000 */
[----:B------:R-:W-:Y:S04]  /*f400*/  SHFL.IDX PT, R120, R120, R3, 0x1c1f ;  /* 0x001c1f0378787589 */ /* 0x000fe800000e0000 */
[----:B------:R3:W4:Y:S04]  /*f410*/  SHFL.IDX PT, R15, R26, R74, 0x1c1f ;  /* 0x001c1f4a1a0f7589 */ /* 0x00072800000e0000 */
[----:B------:R5:W-:Y:S04]  /*f420*/  SHFL.IDX PT, R133, R66, R74, 0x1c1f ;  /* 0x001c1f4a42857589 */ /* 0x000be800000e0000 */
[----:B------:R0:W-:Y:S01]  /*f430*/  SHFL.IDX PT, R128, R70, R74, 0x1c1f ;  /* 0x001c1f4a46807589 */ /* 0x0001e200000e0000 */
[----:B---3--:R-:W-:-:S03]  /*f440*/  SEL R26, R117, R24, P0 ;  /* 0x00000018751a7207 */ /* 0x008fc60000000000 */
[----:B------:R3:W-:Y:S01]  /*f450*/  SHFL.IDX PT, R135, R67, R74, 0x1c1f ;  /* 0x001c1f4a43877589 */ /* 0x0007e200000e0000 */
[----:B------:R-:W-:Y:S02]  /*f460*/  SEL R24, R24, R117, P0 ;  /* 0x0000007518187207 */ /* 0x000fe40000000000 */
[----:B-----5:R-:W-:Y:S01]  /*f470*/  SEL R66, R22, R115, P0 ;  /* 0x0000007316427207 */ /* 0x020fe20000000000 */
[----:B------:R5:W-:Y:S01]  /*f480*/  SHFL.IDX PT, R63, R71, R74, 0x1c1f ;  /* 0x001c1f4a473f7589 */ /* 0x000be200000e0000 */
[----:B-1----:R-:W-:Y:S02]  /*f490*/  SEL R85, R73, R76, P0 ;  /* 0x0000004c49557207 */ /* 0x002fe40000000000 */
[----:B0-----:R-:W-:Y:S01]  /*f4a0*/  SEL R70, R115, R22, P0 ;  /* 0x0000001673467207 */ /* 0x001fe20000000000 */
[----:B------:R-:W-:Y:S01]  /*f4b0*/  SHFL.IDX PT, R107, R38, R3, 0x1c1f ;  /* 0x001c1f03266b7589 */ /* 0x000fe200000e0000 */
[----:B---3--:R-:W-:-:S03]  /*f4c0*/  SEL R67, R25, R114, P0 ;  /* 0x0000007219437207 */ /* 0x008fc60000000000 */
[----:B------:R-:W-:Y:S01]  /*f4d0*/  SHFL.IDX PT, R106, R166, R3, 0x1c1f ;  /* 0x001c1f03a66a7589 */ /* 0x000fe200000e0000 */
[----:B----4-:R-:W-:Y:S02]  /*f4e0*/  SEL R22, R120, R15, P0 ;  /* 0x0000000f78167207 */ /* 0x010fe40000000000 */
[----:B-----5:R-:W-:Y:S01]  /*f4f0*/  SEL R71, R114, R25, P0 ;  /* 0x0000001972477207 */ /* 0x020fe20000000000 */
[----:B------:R-:W-:Y:S01]  /*f500*/  SHFL.IDX PT, R18, R18, R74, 0x1c1f ;  /* 0x001c1f4a12127589 */ /* 0x000fe200000e0000 */
[----:B------:R-:W0:Y:S01]  /*f510*/  LDC.64 R114, c[0x0][0xbd8] ;  /* 0x0002f600ff727b82 */ /* 0x000e220000000a00 */
[----:B------:R-:W-:Y:S02]  /*f520*/  SEL R25, R119, R116, P0 ;  /* 0x0000007477197207 */ /* 0x000fe40000000000 */
[----:B------:R-:W-:Y:S04]  /*f530*/  SHFL.IDX PT, R123, R36, R74, 0x1c1f ;  /* 0x001c1f4a247b7589 */ /* 0x000fe800000e0000 */
[----:B------:R-:W-:Y:S01]  /*f540*/  SHFL.IDX PT, R121, R164, R3, 0x1c1f ;  /* 0x001c1f03a4797589 */ /* 0x000fe200000e0000 */
[----:B------:R-:W2:Y:S03]  /*f550*/  LDC R119, c[0x0][0xc50] ;  /* 0x00031400ff777b82 */ /* 0x000ea60000000800 */
[----:B------:R-:W-:Y:S04]  /*f560*/  SHFL.IDX PT, R30, R30, R74, 0x1c1f ;  /* 0x001c1f4a1e1e7589 */ /* 0x000fe800000e0000 */
[----:B------:R-:W-:Y:S01]  /*f570*/  SHFL.IDX PT, R105, R160, R3, 0x1c1f ;  /* 0x001c1f03a0697589 */ /* 0x000fe200000e0000 */
[----:B------:R-:W1:Y:S03]  /*f580*/  LDC.64 R116, c[0x0][0xb40] ;  /* 0x0002d000ff747b82 */ /* 0x000e660000000a00 */
[----:B------:R-:W3:Y:S04]  /*f590*/  SHFL.IDX PT, R12, R35, R74, 0x1c1f ;  /* 0x001c1f4a230c7589 */ /* 0x000ee800000e0000 */
[----:B------:R-:W-:Y:S04]  /*f5a0*/  SHFL.IDX PT, R82, R82, R3, 0x1c1f ;  /* 0x001c1f0352527589 */ /* 0x000fe800000e0000 */
[----:B------:R-:W-:Y:S04]  /*f5b0*/  SHFL.IDX PT, R9, R83, R74, 0x1c1f ;  /* 0x001c1f4a53097589 */ /* 0x000fe800000e0000 */
[----:B------:R-:W-:Y:S04]  /*f5c0*/  SHFL.IDX PT, R112, R178, R3, 0x1c1f ;  /* 0x001c1f03b2707589 */ /* 0x000fe800000e0000 */
[----:B------:R-:W-:Y:S04]  /*f5d0*/  SHFL.IDX PT, R23, R23, R74, 0x1c1f ;  /* 0x001c1f4a17177589 */ /* 0x000fe800000e0000 */
[----:B------:R-:W-:Y:S01]  /*f5e0*/  SHFL.IDX PT, R78, R32, R3, 0x1c1f ;  /* 0x001c1f03204e7589 */ /* 0x000fe200000e0000 */
[----:B-1----:R-:W-:-:S03]  /*f5f0*/  IMAD.WIDE.U32 R4, R116, UR12, R4 ;  /* 0x0000000c74047c25 */ /* 0x002fc6000f8e0004 */
[----:B------:R1:W-:Y:S01]  /*f600*/  SHFL.IDX PT, R79, R14, R74, 0x1c1f ;  /* 0x001c1f4a0e4f7589 */ /* 0x0003e200000e0000 */
[----:B---3--:R-:W-:-:S03]  /*f610*/  SEL R36, R12, R105, P0 ;  /* 0x000000690c247207 */ /* 0x008fc60000000000 */
[----:B------:R-:W-:Y:S04]  /*f620*/  SHFL.IDX PT, R32, R108, R3, 0x1c1f ;  /* 0x001c1f036c207589 */ /* 0x000fe800000e0000 */
[----:B------:R-:W-:Y:S01]  /*f630*/  SHFL.IDX PT, R75, R34, R3, 0x1c1f ;  /* 0x001c1f03224b7589 */ /* 0x000fe200000e0000 */
[----:B-1----:R-:W-:-:S03]  /*f640*/  SEL R14, R30, R121, P0 ;  /* 0x000000791e0e7207 */ /* 0x002fc60000000000 */
[----:B------:R1:W3:Y:S04]  /*f650*/  SHFL.IDX PT, R108, R19, R74, 0x1c1f ;  /* 0x001c1f4a136c7589 */ /* 0x0002e800000e0000 */
[----:B------:R-:W-:Y:S04]  /*f660*/  SHFL.IDX PT, R110, R21, R74, 0x1c1f ;  /* 0x001c1f4a156e7589 */ /* 0x000fe800000e0000 */
[----:B------:R-:W-:Y:S01]  /*f670*/  SHFL.IDX PT, R8, R122, R3, 0x1c1f ;  /* 0x001c1f037a087589 */ /* 0x000fe200000e0000 */
[----:B-1----:R-:W-:-:S03]  /*f680*/  SEL R19, R106, R123, P0 ;  /* 0x0000007b6a137207 */ /* 0x002fc60000000000 */
[----:B------:R-:W-:Y:S04]  /*f690*/  SHFL.IDX PT, R122, R49, R74, 0x1c1f ;  /* 0x001c1f4a317a7589 */ /* 0x000fe800000e0000 */
[----:B------:R1:W-:Y:S04]  /*f6a0*/  SHFL.IDX PT, R49, R111, R74, 0x1c1f ;  /* 0x001c1f4a6f317589 */ /* 0x0003e800000e0000 */
[----:B------:R4:W-:Y:S04]  /*f6b0*/  SHFL.IDX PT, R10, R86, R3, 0x1c1f ;  /* 0x001c1f03560a7589 */ /* 0x0009e800000e0000 */
[----:B------:R-:W-:Y:S01]  /*f6c0*/  SHFL.IDX PT, R33, R126, R3, 0x1c1f ;  /* 0x001c1f037e217589 */ /* 0x000fe200000e0000 */
[----:B---3--:R-:W-:Y:S01]  /*f6d0*/  SEL R83, R75, R108, P0 ;  /* 0x0000006c4b537207 */ /* 0x008fe20000000000 */
[----:B-1----:R-:W1:Y:S02]  /*f6e0*/  @P2 LDC R111, c[0x0][0xbec] ;  /* 0x0002fb00ff6f2b82 */ /* 0x002e640000000800 */
[----:B------:R3:W-:Y:S01]  /*f6f0*/  SHFL.IDX PT, R11, R84, R3, 0x1c1f ;  /* 0x001c1f03540b7589 */ /* 0x0007e200000e0000 */
[----:B----4-:R-:W-:-:S02]  /*f700*/  SEL R86, R88, R89, P0 ;  /* 0x0000005958567207 */ /* 0x010fc40000000000 */
[----:B------:R-:W-:Y:S01]  /*f710*/  SEL R88, R89, R88, P0 ;  /* 0x0000005859587207 */ /* 0x000fe20000000000 */
[----:B------:R4:W-:Y:S01]  /*f720*/  SHFL.IDX PT, R126, R68, R74, 0x1c1f ;  /* 0x001c1f4a447e7589 */ /* 0x0009e200000e0000 */
[----:B------:R-:W-:Y:S02]  /*f730*/  SEL R89, R13, R72, P0 ;  /* 0x000000480d597207 */ /* 0x000fe40000000000 */
[----:B------:R-:W-:Y:S01]  /*f740*/  SEL R72, R113, R20, P0 ;  /* 0x0000001471487207 */ /* 0x000fe20000000000 */
[----:B------:R-:W-:Y:S01]  /*f750*/  SHFL.IDX PT, R31, R31, R74, 0x1c1f ;  /* 0x001c1f4a1f1f7589 */ /* 0x000fe200000e0000 */
[----:B---3--:R-:W-:Y:S02]  /*f760*/  SEL R84, R80, R81, P0 ;  /* 0x0000005150547207 */ /* 0x008fe40000000000 */
[----:B------:R-:W-:Y:S01]  /*f770*/  SEL R80, R81, R80, P0 ;  /* 0x0000005051507207 */ /* 0x000fe20000000000 */
[----:B------:R-:W-:Y:S01]  /*f780*/  SHFL.IDX PT, R125, R40, R74, 0x1c1f ;  /* 0x001c1f4a287d7589 */ /* 0x000fe200000e0000 */
[----:B------:R-:W-:-:S02]  /*f790*/  SEL R81, R76, R73, P0 ;  /* 0x000000494c517207 */ /* 0x000fc40000000000 */
[----:B----4-:R-:W-:Y:S01]  /*f7a0*/  SEL R68, R20, R113, P0 ;  /* 0x0000007114447207 */ /* 0x010fe20000000000 */
[----:B------:R-:W-:Y:S01]  /*f7b0*/  SHFL.IDX PT, R127, R37, R74, 0x1c1f ;  /* 0x001c1f4a257f7589 */ /* 0x000fe200000e0000 */
[----:B------:R-:W-:Y:S01]  /*f7c0*/  SEL R20, R15, R120, P0 ;  /* 0x000000780f147207 */ /* 0x000fe20000000000 */
[----:B------:R-:W3:Y:S01]  /*f7d0*/  @P2 LDC R113, c[0x0][0xbf0] ;  /* 0x0002fc00ff712b82 */ /* 0x000ee20000000800 */
[----:B------:R-:W-:Y:S01]  /*f7e0*/  SEL R76, R18, R107, P0 ;  /* 0x0000006b124c7207 */ /* 0x000fe20000000000 */
[----:B------:R-:W-:Y:S01]  /*f7f0*/  SHFL.IDX PT, R55, R55, R74, 0x1c1f ;  /* 0x001c1f4a37377589 */ /* 0x000fe200000e0000 */
[----:B------:R-:W-:Y:S01]  /*f800*/  SEL R15, R123, R106, P0 ;  /* 0x0000006a7b0f7207 */ /* 0x000fe20000000000 */
[----:B0-----:R-:W-:Y:S01]  /*f810*/  IMAD R106, R114, UR13, RZ ;  /* 0x0000000d726a7c24 */ /* 0x001fe2000f8e02ff */
[----:B------:R-:W-:Y:S01]  /*f820*/  SEL R73, R112, R23, P0 ;  /* 0x0000001770497207 */ /* 0x000fe20000000000 */
[----:B------:R-:W-:Y:S04]  /*f830*/  SHFL.IDX PT, R129, R41, R74, 0x1c1f ;  /* 0x001c1f4a29817589 */ /* 0x000fe800000e0000 */
[----:B------:R-:W-:Y:S04]  /*f840*/  SHFL.IDX PT, R131, R51, R74, 0x1c1f ;  /* 0x001c1f4a33837589 */ /* 0x000fe800000e0000 */
[----:B------:R-:W-:Y:S04]  /*f850*/  SHFL.IDX PT, R104, R104, R74, 0x1c1f ;  /* 0x001c1f4a68687589 */ /* 0x000fe800000e0000 */
[----:B------:R0:W-:Y:S04]  /*f860*/  SHFL.IDX PT, R103, R69, R74, 0x1c1f ;  /* 0x001c1f4a45677589 */ /* 0x0001e800000e0000 */
[----:B------:R-:W-:Y:S04]  /*f870*/  SHFL.IDX PT, R62, R62, R74, 0x1c1f ;  /* 0x001c1f4a3e3e7589 */ /* 0x000fe800000e0000 */
[----:B------:R-:W-:Y:S01]  /*f880*/  SHFL.IDX PT, R59, R59, R74, 0x1c1f ;  /* 0x001c1f4a3b3b7589 */ /* 0x000fe200000e0000 */
[----:B0-----:R-:W-:Y:S01]  /*f890*/  SEL R69, R23, R112, P0 ;  /* 0x0000007017457207 */ /* 0x001fe20000000000 */
[----:B------:R-:W-:-:S02]  /*f8a0*/  IMAD R112, RZ, RZ, -UR57 ;  /* 0x80000039ff707e24 */ /* 0x000fc4000f8e02ff */
[----:B------:R-:W-:Y:S02]  /*f8b0*/  SHFL.IDX PT, R102, R102, R74, 0x1c1f ;  /* 0x001c1f4a66667589 */ /* 0x000fe400000e0000 */
[----:B--2---:R-:W-:Y:S02]  /*f8c0*/  IMAD R119, R119, R112, UR4 ;  /* 0x0000000477777e24 */ /* 0x004fe4000f8e0270 */
[----:B------:R-:W-:Y:S01]  /*f8d0*/  SHFL.IDX PT, R93, R93, R74, 0x1c1f ;  /* 0x001c1f4a5d5d7589 */ /* 0x000fe200000e0000 */
[----:B------:R-:W-:-:S03]  /*f8e0*/  ULDC.64 UR4, c[0x0][0xbe0] ;  /* 0x0002f80000047ab9 */ /* 0x000fc60000000a00 */
[----:B------:R-:W-:Y:S01]  /*f8f0*/  SHFL.IDX PT, R96, R96, R74, 0x1c1f ;  /* 0x001c1f4a60607589 */ /* 0x000fe200000e0000 */
[----:B------:R-:W-:-:S03]  /*f900*/  SHF.R.S32.HI R112, RZ, 0x1f, R119 ;  /* 0x0000001fff707819 */ /* 0x000fc60000011477 */
        /* <DEDUP_REMOVED lines=9> */
[----:B------:R-:W4:Y:S01]  /*f9a0*/  SHFL.IDX PT, R50, R162, R3, 0x1c1f ;  /* 0x001c1f03a2327589 */ /* 0x000f2200000e0000 */
[----:B0-----:R-:W-:-:S02]  /*f9b0*/  SEL R74, R107, R18, P0 ;  /* 0x000000126b4a7207 */ /* 0x001fc40000000000 */
[----:B------:R-:W-:Y:S01]  /*f9c0*/  SEL R18, R121, R30, P0 ;  /* 0x0000001e79127207 */ /* 0x000fe20000000000 */
[----:B------:R-:W0:Y:S01]  /*f9d0*/  SHFL.IDX PT, R44, R156, R3, 0x1c1f ;  /* 0x001c1f039c2c7589 */ /* 0x000e2200000e0000 */
[----:B------:R-:W5:Y:S01]  /*f9e0*/  @P2 LDC R121, c[0x0][0xbec] ;  /* 0x0002fb00ff792b82 */ /* 0x000f620000000800 */
[----:B------:R-:W-:Y:S01]  /*f9f0*/  SEL R30, R105, R12, P0 ;  /* 0x0000000c691e7207 */ /* 0x000fe20000000000 */
[----:B------:R-:W-:Y:S01]  /*fa00*/  IMAD R105, R115, UR12, R106 ;  /* 0x0000000c73697c24 */ /* 0x000fe2000f8e026a */
[----:B------:R-:W1:Y:S01]  /*fa10*/  SHFL.IDX PT, R45, R158, R3, 0x1c1f ;  /* 0x001c1f039e2d7589 */ /* 0x000e6200000e0000 */
[----:B------:R-:W-:-:S03]  /*fa20*/  IMAD.WIDE.U32 R106, R114, UR12, R6 ;  /* 0x0000000c726a7c25 */ /* 0x000fc6000f8e0006 */
[----:B------:R-:W3:Y:S01]  /*fa30*/  SHFL.IDX PT, R54, R152, R3, 0x1c1f ;  /* 0x001c1f0398367589 */ /* 0x000ee200000e0000 */
[----:B------:R-:W3:Y:S01]  /*fa40*/  @P2 LDC R114, c[0x0][0xbf0] ;  /* 0x0002fc00ff722b82 */ /* 0x000ee20000000800 */
[----:B------:R-:W-:Y:S02]  /*fa50*/  IMAD.IADD R107, R107, 0x1, R105 ;  /* 0x000000016b6b7824 */ /* 0x000fe400078e0269 */
[----:B------:R-:W3:Y:S01]  /*fa60*/  SHFL.IDX PT, R34, R154, R3, 0x1c1f ;  /* 0x001c1f039a227589 */ /* 0x000ee200000e0000 */
[----:B------:R-:W-:Y:S01]  /*fa70*/  IMAD.MOV.U32 R105, RZ, RZ, R58 ;  /* 0x000000ffff697224 */ /* 0x000fe200078e003a */
[----:B--2---:R-:W-:Y:S02]  /*fa80*/  SEL R23, R118, R31, P0 ;  /* 0x0000001f76177207 */ /* 0x004fe40000000000 */
[----:B------:R-:W2:Y:S01]  /*fa90*/  SHFL.IDX PT, R28, R148, R3, 0x1c1f ;  /* 0x001c1f03941c7589 */ /* 0x000ea200000e0000 */
[----:B------:R-:W-:Y:S02]  /*faa0*/  SEL R21, R31, R118, P0 ;  /* 0x000000761f157207 */ /* 0x000fe40000000000 */
[----:B----4-:R-:W-:Y:S01]  /*fab0*/  SEL R31, R50, R125, P0 ;  /* 0x0000007d321f7207 */ /* 0x010fe20000000000 */
[----:B------:R-:W4:Y:S01]  /*fac0*/  SHFL.IDX PT, R29, R150, R3, 0x1c1f ;  /* 0x001c1f03961d7589 */ /* 0x000f2200000e0000 */
[----:B------:R-:W-:-:S03]  /*fad0*/  SEL R37, R125, R50, P0 ;  /* 0x000000327d257207 */ /* 0x000fc60000000000 */
[----:B------:R-:W4:Y:S01]  /*fae0*/  SHFL.IDX PT, R38, R144, R3, 0x1c1f ;  /* 0x001c1f0390267589 */ /* 0x000f2200000e0000 */
[----:B-----5:R-:W-:Y:S01]  /*faf0*/  @P2 IMAD.HI.U32 R121, R58, R121, RZ ;  /* 0x000000793a792227 */ /* 0x020fe200078e00ff */
[----:B0-----:R-:W-:Y:S02]  /*fb00*/  SEL R40, R44, R127, P0 ;  /* 0x0000007f2c287207 */ /* 0x001fe40000000000 */
[----:B------:R-:W0:Y:S01]  /*fb10*/  SHFL.IDX PT, R39, R146, R3, 0x1c1f ;  /* 0x001c1f0392277589 */ /* 0x000e2200000e0000 */
[----:B-1----:R-:W-:Y:S02]  /*fb20*/  SEL R41, R45, R122, P0 ;  /* 0x0000007a2d297207 */ /* 0x002fe40000000000 */
[----:B------:R-:W-:Y:S01]  /*fb30*/  SEL R44, R127, R44, P0 ;  /* 0x0000002c7f2c7207 */ /* 0x000fe20000000000 */
[----:B------:R-:W1:Y:S01]  /*fb40*/  SHFL.IDX PT, R52, R140, R3, 0x1c1f ;  /* 0x001c1f038c347589 */ /* 0x000e6200000e0000 */
[----:B---3--:R-:W-:Y:S02]  /*fb50*/  SEL R50, R54, R129, P0 ;  /* 0x0000008136327207 */ /* 0x008fe40000000000 */
[----:B------:R-:W-:Y:S01]  /*fb60*/  SEL R45, R122, R45, P0 ;  /* 0x0000002d7a2d7207 */ /* 0x000fe20000000000 */
[----:B------:R-:W3:Y:S01]  /*fb70*/  SHFL.IDX PT, R53, R142, R3, 0x1c1f ;  /* 0x001c1f038e357589 */ /* 0x000ee200000e0000 */
[----:B------:R-:W-:-:S02]  /*fb80*/  SEL R51, R34, R55, P0 ;  /* 0x0000003722337207 */ /* 0x000fc40000000000 */
[----:B------:R-:W-:Y:S01]  /*fb90*/  SEL R55, R55, R34, P0 ;  /* 0x0000002237377207 */ /* 0x000fe20000000000 */
[----:B------:R-:W-:Y:S01]  /*fba0*/  SHFL.IDX PT, R56, R56, R3, 0x1c1f ;  /* 0x001c1f0338387589 */ /* 0x000fe200000e0000 */
[----:B--2---:R-:W-:Y:S02]  /*fbb0*/  SEL R12, R28, R131, P0 ;  /* 0x000000831c0c7207 */ /* 0x004fe40000000000 */
[----:B------:R-:W-:Y:S01]  /*fbc0*/  SEL R54, R129, R54, P0 ;  /* 0x0000003681367207 */ /* 0x000fe20000000000 */
[----:B------:R-:W-:Y:S01]  /*fbd0*/  SHFL.IDX PT, R57, R138, R3, 0x1c1f ;  /* 0x001c1f038a397589 */ /* 0x000fe200000e0000 */
[----:B----4-:R-:W-:Y:S02]  /*fbe0*/  SEL R13, R29, R124, P0 ;  /* 0x0000007c1d0d7207 */ /* 0x010fe40000000000 */
[----:B------:R-:W-:Y:S01]  /*fbf0*/  SEL R28, R131, R28, P0 ;  /* 0x0000001c831c7207 */ /* 0x000fe20000000000 */
[----:B------:R-:W2:Y:S01]  /*fc00*/  SHFL.IDX PT, R60, R60, R3, 0x1c1f ;  /* 0x001c1f033c3c7589 */ /* 0x000ea200000e0000 */
[----:B------:R-:W-:-:S02]  /*fc10*/  SEL R34, R38, R133, P0 ;  /* 0x0000008526227207 */ /* 0x000fc40000000000 */
        /* <DEDUP_REMOVED lines=8> */
[----:B---3--:R-:W-:-:S02]  /*fca0*/  SEL R7, R53, R128, P0 ;  /* 0x0000008035077207 */ /* 0x008fc40000000000 */
[----:B------:R-:W-:Y:S01]  /*fcb0*/  SEL R52, R135, R52, P0 ;  /* 0x0000003487347207 */ /* 0x000fe20000000000 */
[----:B------:R-:W-:Y:S01]  /*fcc0*/  SHFL.IDX PT, R43, R130, R3, 0x1c1f ;  /* 0x001c1f03822b7589 */ /* 0x000fe200000e0000 */
[----:B------:R-:W-:-:S03]  /*fcd0*/  SEL R53, R128, R53, P0 ;  /* 0x0000003580357207 */ /* 0x000fc60000000000 */
[----:B------:R-:W-:Y:S04]  /*fce0*/  SHFL.IDX PT, R46, R132, R3, 0x1c1f ;  /* 0x001c1f03842e7589 */ /* 0x000fe800000e0000 */
[----:B------:R3:W-:Y:S02]  /*fcf0*/  SHFL.IDX PT, R48, R48, R3, 0x1c1f ;  /* 0x001c1f0330307589 */ /* 0x0007e400000e0000 */
[----:B---3--:R-:W-:Y:S02]  /*fd00*/  SEL R3, R82, R9, P0 ;  /* 0x0000000952037207 */ /* 0x008fe40000000000 */
[----:B------:R-:W-:Y:S02]  /*fd10*/  SEL R9, R9, R82, P0 ;  /* 0x0000005209097207 */ /* 0x000fe40000000000 */
[----:B------:R-:W-:-:S02]  /*fd20*/  SEL R82, R78, R79, P0 ;  /* 0x0000004f4e527207 */ /* 0x000fc40000000000 */
[----:B------:R-:W-:Y:S02]  /*fd30*/  SEL R78, R79, R78, P0 ;  /* 0x0000004e4f4e7207 */ /* 0x000fe40000000000 */
[----:B------:R-:W-:Y:S01]  /*fd40*/  SEL R79, R108, R75, P0 ;  /* 0x0000004b6c4f7207 */ /* 0x000fe20000000000 */
[----:B------:R-:W-:Y:S01]  /*fd50*/  @P2 IMAD.HI.U32 R108, R58, R111, RZ ;  /* 0x0000006f3a6c2227 */ /* 0x000fe200078e00ff */
[----:B------:R-:W-:Y:S02]  /*fd60*/  SEL R75, R77, R110, P0 ;  /* 0x0000006e4d4b7207 */ /* 0x000fe40000000000 */
[----:B------:R-:W-:Y:S01]  /*fd70*/  SEL R77, R110, R77, P0 ;  /* 0x0000004d6e4d7207 */ /* 0x000fe20000000000 */
[----:B------:R-:W-:Y:S01]  /*fd80*/  IMAD R110, R116, UR13, RZ ;  /* 0x0000000d746e7c24 */ /* 0x000fe2000f8e02ff */
[----:B------:R-:W-:Y:S01]  /*fd90*/  @P2 SHF.R.U32.HI R105, RZ, R113, R108 ;  /* 0x00000071ff692219 */ /* 0x000fe2000001166c */
[----:B------:R-:W-:Y:S01]  /*fda0*/  IMAD.MOV.U32 R113, RZ, RZ, R58 ;  /* 0x000000ffff717224 */ /* 0x000fe200078e003a */
[----:B------:R-:W-:Y:S01]  /*fdb0*/  @P2 SHF.R.U32.HI R113, RZ, R114, R121 ;  /* 0x00000072ff712219 */ /* 0x000fe20000011679 */
[----:B------:R-:W-:-:S02]  /*fdc0*/  IMAD R111, R117, UR12, R110 ;  /* 0x0000000c756f7c24 */ /* 0x000fc4000f8e026e */
[----:B------:R-:W-:Y:S02]  /*fdd0*/  IMAD.MOV.U32 R110, RZ, RZ, R4 ;  /* 0x000000ffff6e7224 */ /* 0x000fe400078e0004 */
[----:B------:R-:W-:Y:S02]  /*fde0*/  IMAD.IADD R111, R5, 0x1, R111 ;  /* 0x00000001056f7824 */ /* 0x000fe400078e026f */
[C---:B------:R-:W-:Y:S02]  /*fdf0*/  IMAD R5, R112.reuse, UR4, RZ ;  /* 0x0000000470057c24 */ /* 0x040fe4000f8e02ff */
[----:B------:R-:W-:Y:S02]  /*fe00*/  IMAD R112, R112, UR6, RZ ;  /* 0x0000000670707c24 */ /* 0x000fe4000f8e02ff */
[C---:B------:R-:W-:Y:S02]  /*fe10*/  IMAD R108, R119.reuse, UR5, R5 ;  /* 0x00000005776c7c24 */ /* 0x040fe4000f8e0205 */
[----:B------:R-:W-:Y:S01]  /*fe20*/  IMAD.WIDE.U32 R4, R119, UR4, R106 ;  /* 0x0000000477047c25 */ /* 0x000fe2000f8e006a */
[----:B------:R-:W-:Y:S01]  /*fe30*/  SHF.R.S32.HI R107, RZ, 0x1f, R105 ;  /* 0x0000001fff6b7819 */ /* 0x000fe20000011469 */
[----:B------:R-:W-:-:S02]  /*fe40*/  ULDC.64 UR4, c[0x0][0xb30] ;  /* 0x0002cc0000047ab9 */ /* 0x000fc40000000a00 */
[----:B------:R-:W-:Y:S01]  /*fe50*/  IMAD R115, R119, UR7, R112 ;  /* 0x0000000777737c24 */ /* 0x000fe2000f8e0270 */
[----:B------:R-:W-:Y:S01]  /*fe60*/  IADD3 R106, P2, R105, R4, RZ ;  /* 0x00000004696a7210 */ /* 0x000fe20007f5e0ff */
[----:B------:R-:W-:Y:S01]  /*fe70*/  IMAD.MOV R105, RZ, RZ, -R105 ;  /* 0x000000ffff697224 */ /* 0x000fe200078e0a69 */
[----:B------:R-:W-:Y:S01]  /*fe80*/  SHF.R.S32.HI R4, RZ, 0x1f, R113 ;  /* 0x0000001fff047819 */ /* 0x000fe20000011471 */
[----:B------:R-:W-:Y:S01]  /*fe90*/  IMAD.WIDE.U32 R110, R119, UR6, R110 ;  /* 0x00000006776e7c25 */ /* 0x000fe2000f8e006e */
[----:B------:R-:W-:Y:S01]  /*fea0*/  IADD3.X R107, R107, R5, R108, P2, !PT ;  /* 0x000000056b6b7210 */ /* 0x000fe200017fe46c */
[----:B------:R-:W-:Y:S02]  /*feb0*/  ULDC.64 UR6, c[0x0][0xbc8] ;  /* 0x0002f20000067ab9 */ /* 0x000fe40000000a00 */
[----:B------:R-:W-:Y:S02]  /*fec0*/  IMAD.MOV R112, RZ, RZ, -R113 ;  /* 0x000000ffff707224 */ /* 0x000fe400078e0a71 */
[----:B------:R-:W-:-:S02]  /*fed0*/  IMAD R105, R109, R105, R58 ;  /* 0x000000696d697224 */ /* 0x000fc400078e023a */
[----:B------:R-:W-:Y:S02]  /*fee0*/  IMAD R4, R4, UR4, RZ ;  /* 0x0000000404047c24 */ /* 0x000fe4000f8e02ff */
[----:B------:R-:W-:Y:S02]  /*fef0*/  IMAD.IADD R111, R111, 0x1, R115 ;  /* 0x000000016f6f7824 */ /* 0x000fe400078e0273 */
[----:B------:R-:W-:Y:S01]  /*ff00*/  IMAD R115, R109, R112, R58 ;  /* 0x000000706d737224 */ /* 0x000fe200078e023a */
[----:B------:R-:W-:Y:S01]  /*ff10*/  SHF.R.S32.HI R58, RZ, 0x1f, R105 ;  /* 0x0000001fff3a7819 */ /* 0x000fe20000011469 */
[C---:B------:R-:W-:Y:S01]  /*ff20*/  IMAD R117, R113.reuse, UR5, R4 ;  /* 0x0000000571757c24 */ /* 0x040fe2000f8e0204 */
[----:B------:R-:W3:Y:S01]  /*ff30*/  S2UR UR5, SR_CgaCtaId ;  /* 0x00000000000579c3 */ /* 0x000ee20000008800 */
[----:B------:R-:W-:Y:S01]  /*ff40*/  IMAD.WIDE.U32 R4, R113, UR4, R110 ;  /* 0x0000000471047c25 */ /* 0x000fe2000f8e006e */
[----:B------:R-:W-:Y:S01]  /*ff50*/  SHF.R.S32.HI R108, RZ, 0x1f, R115 ;  /* 0x0000001fff6c7819 */ /* 0x000fe20000011473 */
[----:B------:R-:W-:-:S02]  /*ff60*/  UMOV UR4, 0x400 ;  /* 0x0000040000047882 */ /* 0x000fc40000000000 */
[----:B------:R-:W-:Y:S02]  /*ff70*/  IMAD R58, R58, UR6, RZ ;  /* 0x000000063a3a7c24 */ /* 0x000fe4000f8e02ff */
[----:B------:R-:W-:Y:S02]  /*ff80*/  IMAD.IADD R5, R5, 0x1, R117 ;  /* 0x0000000105057824 */ /* 0x000fe400078e0275 */
[----:B------:R-:W-:Y:S02]  /*ff90*/  IMAD R108, R108, UR8, RZ ;  /* 0x000000086c6c7c24 */ /* 0x000fe4000f8e02ff */
[C---:B------:R-:W-:Y:S01]  /*ffa0*/  IMAD R113, R105.reuse, UR7, R58 ;  /* 0x0000000769717c24 */ /* 0x040fe2000f8e023a */
[----:B--2---:R-:W-:Y:S01]  /*ffb0*/  SEL R58, R60, R59, P0 ;  /* 0x0000003b3c3a7207 */ /* 0x004fe20000000000 */
[----:B------:R-:W-:Y:S01]  /*ffc0*/  IMAD.WIDE.U32 R106, R105, UR6, R106 ;  /* 0x00000006696a7c25 */ /* 0x000fe2000f8e006a */
[----:B------:R-:W-:Y:S01]  /*ffd0*/  ULDC.64 UR6, c[0x0][0xba8] ;  /* 0x0002ea0000067ab9 */ /* 0x000fe20000000a00 */
[----:B------:R-:W-:-:S02]  /*ffe0*/  SEL R60, R59, R60, P0 ;  /* 0x0000003c3b3c7207 */ /* 0x000fc40000000000 */
[----:B------:R-:W-:Y:S01]  /*fff0*/  IMAD.WIDE.U32 R110, R115, UR8, R4 ;  /* 0x00000008736e7c25 */ /* 0x000fe2000f8e0004 */
[----:B------:R-:W-:Y:S02]  /*10000*/  SEL R4, R56, R103, P0 ;  /* 0x0000006738047207 */ /* 0x000fe40000000000 */
[----:B------:R-:W-:Y:S01]  /*10010*/  SEL R56, R103, R56, P0 ;  /* 0x0000003867387207 */ /* 0x000fe20000000000 */
[----:B------:R-:W-:Y:S01]  /*10020*/  IMAD R105, R115, UR9, R108 ;  /* 0x0000000973697c24 */ /* 0x000fe2000f8e026c */
[----:B------:R-:W-:Y:S01]  /*10030*/  LEA R114, P2, R106, UR6, 0x2 ;  /* 0x000000066a727c11 */ /* 0x000fe2000f8410ff */
[----:B------:R-:W-:Y:S01]  /*10040*/  IMAD.IADD R103, R107, 0x1, R113 ;  /* 0x000000016b677824 */ /* 0x000fe200078e0271 */
[----:B------:R-:W-:Y:S01]  /*10050*/  ULDC.64 UR8, c[0x0][0xb00] ;  /* 0x0002c00000087ab9 */ /* 0x000fe20000000a00 */
[----:B------:R-:W-:Y:S01]  /*10060*/  IMAD.IADD R5, R111, 0x1, R105 ;  /* 0x000000016f057824 */ /* 0x000fe200078e0269 */
[----:B------:R-:W-:Y:S01]  /*10070*/  LEA R105, P3, R110, UR8, 0x2 ;  /* 0x000000086e697c11 */ /* 0x000fe2000f8610ff */
[----:B------:R-:W-:Y:S01]  /*10080*/  SHFL.IDX PT, R112, R114, 0x1, 0x1c1f ;  /* 0x003c1f0072707f89 */ /* 0x000fe200000e0000 */
[----:B------:R-:W-:Y:S01]  /*10090*/  LEA.HI.X R115, R106, UR7, R103, 0x2, P2 ;  /* 0x000000076a737c11 */ /* 0x000fe200090f1467 */
[----:B------:R-:W-:Y:S01]  /*100a0*/  ULDC UR6, c[0x0][0xa88] ;  /* 0x0002a20000067ab9 */ /* 0x000fe20000000800 */
[----:B------:R-:W-:Y:S01]  /*100b0*/  LEA.HI.X R108, R110, UR9, R5, 0x2, P3 ;  /* 0x000000096e6c7c11 */ /* 0x000fe200098f1405 */
[----:B---3--:R-:W-:Y:S01]  /*100c0*/  ULEA UR4, UR5, UR4, 0x18 ;  /* 0x0000000405047291 */ /* 0x008fe2000f8ec03f */
[----:B------:R-:W-:Y:S01]  /*100d0*/  SHFL.IDX PT, R110, R114, RZ, 0x1c1f ;  /* 0x001c1fff726e7589 */ /* 0x000fe200000e0000 */
[----:B------:R-:W-:Y:S01]  /*100e0*/  SEL R5, R57, R104, P0 ;  /* 0x0000006839057207 */ /* 0x000fe20000000000 */
[----:B------:R-:W-:Y:S01]  /*100f0*/  IMAD R103, R109, UR6, RZ ;  /* 0x000000066d677c24 */ /* 0x000fe2000f8e02ff */
[----:B------:R-:W-:Y:S01]  /*10100*/  SEL R57, R104, R57, P0 ;  /* 0x0000003968397207 */ /* 0x000fe20000000000 */
[----:B------:R-:W2:Y:S01]  /*10110*/  SHFL.IDX PT, R111, R115, RZ, 0x1c1f ;  /* 0x001c1fff736f7589 */ /* 0x000ea200000e0000 */
[C---:B------:R-:W-:Y:S01]  /*10120*/  VIADD R104, R100.reuse, 0x8 ;  /* 0x0000000864687836 */ /* 0x040fe20000000000 */
[----:B------:R-:W-:Y:S01]  /*10130*/  UIADD3 UR4, UR4, 0x33420, URZ ;  /* 0x0003342004047890 */ /* 0x000fe2000fffe03f */
[CC--:B------:R-:W-:Y:S01]  /*10140*/  ISETP.GE.OR P2, PT, R100.reuse, R103.reuse, P1 ;  /* 0x000000676400720c */ /* 0x0c0fe20000f46670 */
[----:B------:R-:W3:Y:S01]  /*10150*/  SHFL.IDX PT, R113, R115, 0x1, 0x1c1f ;  /* 0x003c1f0073717f89 */ /* 0x000ee200000e0000 */
[-C--:B------:R-:W-:Y:S01]  /*10160*/  ISETP.GE.AND P3, PT, R100, R103.reuse, PT ;  /* 0x000000676400720c */ /* 0x080fe20003f66270 */
[----:B------:R-:W-:Y:S01]  /*10170*/  UPRMT UR4, URZ, 0x654, UR4 ;  /* 0x000006543f047896 */ /* 0x000fe20008000004 */
[----:B------:R-:W-:Y:S01]  /*10180*/  ISETP.GE.OR P1, PT, R104, R103, P1 ;  /* 0x000000676800720c */ /* 0x000fe20000f26670 */
[----:B------:R1:W3:Y:S01]  /*10190*/  SHFL.IDX PT, R106, R105, RZ, 0x1c1f ;  /* 0x001c1fff696a7589 */ /* 0x0002e200000e0000 */
[----:B----4-:R-:W-:-:S02]  /*101a0*/  SEL R59, R61, R62, P0 ;  /* 0x0000003e3d3b7207 */ /* 0x010fc40000000000 */
[----:B------:R-:W-:Y:S01]  /*101b0*/  SEL R61, R62, R61, P0 ;  /* 0x0000003d3e3d7207 */ /* 0x000fe20000000000 */
[----:B------:R4:W4:Y:S01]  /*101c0*/  SHFL.IDX PT, R107, R108, RZ, 0x1c1f ;  /* 0x001c1fff6c6b7589 */ /* 0x00092200000e0000 */
[----:B0-----:R-:W-:Y:S02]  /*101d0*/  SEL R62, R64, R63, P0 ;  /* 0x0000003f403e7207 */ /* 0x001fe40000000000 */
[----:B------:R-:W-:Y:S01]  /*101e0*/  SYNCS.ARRIVE.TRANS64.RED.A1T0 RZ, [UR4], RZ ;  /* 0x000000ffffff79a7 */ /* 0x000fe20008100404 */
[----:B------:R-:W-:Y:S02]  /*101f0*/  SEL R64, R63, R64, P0 ;  /* 0x000000403f407207 */ /* 0x000fe40000000000 */
[----:B-1----:R-:W-:Y:S02]  /*10200*/  SEL R63, R65, R102, P0 ;  /* 0x00000066413f7207 */ /* 0x002fe40000000000 */
[----:B------:R-:W-:Y:S01]  /*10210*/  SEL R65, R102, R65, P0 ;  /* 0x0000004166417207 */ /* 0x000fe20000000000 */
[----:B--2---:R0:W-:Y:S04]  /*10220*/  @!P2 ST.E desc[UR36][R110.64], R2 ;  /* 0x000000026e00a985 */ /* 0x0041e8000c101924 */
[----:B---3--:R0:W-:Y:S01]  /*10230*/  @!P1 ST.E desc[UR36][R112.64], R0 ;  /* 0x0000000070009985 */ /* 0x0081e2000c101924 */
[----:B------:R-:W-:Y:S05]  /*10240*/  @P3 BRA `(.L_x_6196) ;  /* 0x0000000800383947 */ /* 0x000fea0003800000 */
[C---:B0-----:R-:W-:Y:S01]  /*10250*/  VIADD R0, R98.reuse, 0x8 ;  /* 0x0000000862007836 */ /* 0x041fe20000000000 */
        /* <DEDUP_REMOVED lines=10> */
[--C-:B----4-:R-:W-:Y:S02]  /*10300*/  @!P4 IMAD.WIDE R110, R98, 0x4, R106.reuse ;  /* 0x00000004626ec825 */ /* 0x110fe400078e026a */
        /* <DEDUP_REMOVED lines=22> */
[----:B------:R-:W-:Y:S01]  /*10470*/  @!P4 LOP3.LUT R109, R0, 0xfffffffe, RZ, 0xc0, !PT ;  /* 0xfffffffe006dc812 */ /* 0x000fe200078ec0ff */
[----:B-1----:R-:W-:Y:S01]  /*10480*/  @!P1 IMAD.WIDE R88, R115, 0x4, R106 ;  /* 0x0000000473589825 */ /* 0x002fe200078e026a */
        /* <DEDUP_REMOVED lines=106> */
.L_x_6196:
[----:B------:R-:W-:Y:S05]  /*10b30*/  BSYNC B0 ;  /* 0x0000000000007941 */ /* 0x000fea0003800000 */
.L_x_6195:
[----:B------:R-:W-:Y:S01]  /*10b40*/  ISETP.GE.AND P1, PT, R104, R103, PT ;  /* 0x000000676800720c */ /* 0x000fe20003f26270 */
[----:B-1----:R1:W2:Y:S01]  /*10b50*/  SHFL.IDX PT, R15, R108, 0x1, 0x1c1f ;  /* 0x003c1f006c0f7f89 */ /* 0x0022a200000e0000 */
        /* <DEDUP_REMOVED lines=21> */
[----:B0-----:R-:W-:Y:S02]  /*10cb0*/  SEL R2, R11, R90, P0 ;  /* 0x0000005a0b027207 */ /* 0x001fe40000000000 */
[----:B------:R-:W-:Y:S01]  /*10cc0*/  SEL R8, R90, R11, P0 ;  /* 0x0000000b5a087207 */ /* 0x000fe20000000000 */
[----:B-123--:R-:W-:Y:S06]  /*10cd0*/  @P1 BRA `(.L_x_6155) ;  /* 0x0000006000941947 */ /* 0x00efec0003800000 */
        /* <DEDUP_REMOVED lines=18> */
[----:B------:R-:W-:Y:S01]  /*10e00*/  @!P1 LOP3.LUT R27, R0, 0xfffffffe, RZ, 0xc0, !PT ;  /* 0xfffffffe001b9812 */ /* 0x000fe200078ec0ff */
[----:B------:R-:W-:Y:S01]  /*10e10*/  VIADD R0, R98, 0x38 ;  /* 0x0000003862007836 */ /* 0x000fe20000000000 */
[----:B------:R-:W-:Y:S01]  /*10e20*/  @!P5 LOP3.LUT R47, R16, 0xfffffffe, RZ, 0xc0, !PT ;  /* 0xfffffffe102fd812 */ /* 0x000fe200078ec0ff */
[----:B------:R-:W-:Y:S01]  /*10e30*/  VIADD R16, R98, 0x40 ;  /* 0x0000004062107836 */ /* 0x000fe20000000000 */
[----:B------:R-:W-:-:S02]  /*10e40*/  @!P6 LEA.HI R26, R26, R26, RZ, 0x1 ;  /* 0x0000001a1a1ae211 */ /* 0x000fc400078f08ff */
[----:B------:R-:W-:Y:S02]  /*10e50*/  @!P2 LEA.HI R46, R46, R46, RZ, 0x1 ;  /* 0x0000002e2e2ea211 */ /* 0x000fe400078f08ff */
[----:B------:R-:W-:Y:S02]  /*10e60*/  @!P6 LOP3.LUT R49, R26, 0xfffffffe, RZ, 0xc0, !PT ;  /* 0xfffffffe1a31e812 */ /* 0x000fe400078ec0ff */
[----:B------:R-:W-:Y:S02]  /*10e70*/  @!P3 LEA.HI R48, R48, R48, RZ, 0x1 ;  /* 0x000000303030b211 */ /* 0x000fe400078f08ff */
[----:B------:R-:W-:Y:S01]  /*10e80*/  @!P4 LEA.HI R50, R50, R50, RZ, 0x1 ;  /* 0x000000323232c211 */ /* 0x000fe200078f08ff */
[----:B0-----:R-:W-:-:S04]  /*10e90*/  @!P1 IMAD.WIDE R10, R27, 0x4, R14 ;  /* 0x000000041b0a9825 */ /* 0x001fc800078e020e */
        /* <DEDUP_REMOVED lines=18> */
[----:B--2---:R-:W-:Y:S01]  /*10fc0*/  @!P4 LOP3.LUT R27, R50, 0xfffffffe, RZ, 0xc0, !PT ;  /* 0xfffffffe321bc812 */ /* 0x004fe200078ec0ff */
[----:B------:R-:W-:Y:S01]  /*10fd0*/  VIADD R0, R98, 0x58 ;  /* 0x0000005862007836 */ /* 0x000fe20000000000 */
[----:B------:R-:W-:Y:S01]  /*10fe0*/  @!P0 LEA.HI R49, R49, R49, RZ, 0x1 ;  /* 0x0000003131318211 */ /* 0x000fe200078f08ff */
[----:B------:R1:W-:Y:S01]  /*10ff0*/  @!P3 ST.E.64 desc[UR36][R12.64], R52 ;  /* 0x000000340c00b985 */ /* 0x0003e2000c101b24 */
[----:B------:R-:W-:Y:S01]  /*11000*/  ISETP.GE.AND P2, PT, R28, UR4, PT ;  /* 0x000000041c007c0c */ /* 0x000fe2000bf46270 */
[----:B------:R-:W-:Y:S01]  /*11010*/  @!P4 IMAD.WIDE R26, R27, 0x4, R14 ;  /* 0x000000041b1ac825 */ /* 0x000fe200078e020e */
[----:B------:R-:W-:-:S02]  /*11020*/  @!P0 LOP3.LUT R49, R49, 0xfffffffe, RZ, 0xc0, !PT ;  /* 0xfffffffe31318812 */ /* 0x000fc400078ec0ff */
[----:B------:R-:W-:Y:S01]  /*11030*/  ISETP.GE.AND P3, PT, R0, UR4, PT ;  /* 0x0000000400007c0c */ /* 0x000fe2000bf66270 */
[----:B------:R-:W-:Y:S01]  /*11040*/  VIADD R34, R98, 0x60 ;  /* 0x0000006062227836 */ /* 0x000fe20000000000 */
[----:B0-----:R-:W-:Y:S01]  /*11050*/  @!P1 LOP3.LUT R11, R16, 0xfffffffe, RZ, 0xc0, !PT ;  /* 0xfffffffe100b9812 */ /* 0x001fe200078ec0ff */
[----:B------:R-:W-:Y:S01]  /*11060*/  @!P5 IMAD.WIDE R6, R29, 0x4, R14 ;  /* 0x000000041d06d825 */ /* 0x000fe200078e020e */
[----:B------:R0:W-:Y:S02]  /*11070*/  @!P4 ST.E.64 desc[UR36][R26.64], R4 ;  /* 0x000000041a00c985 */ /* 0x0001e4000c101b24 */
[----:B------:R-:W-:Y:S01]  /*11080*/  ISETP.GE.AND P4, PT, R34, UR4, PT ;  /* 0x0000000422007c0c */ /* 0x000fe2000bf86270 */
[C---:B------:R-:W-:Y:S01]  /*11090*/  VIADD R16, R98.reuse, 0x70 ;  /* 0x0000007062107836 */ /* 0x040fe20000000000 */
[----:B------:R2:W-:Y:S01]  /*110a0*/  @!P5 ST.E.64 desc[UR36][R6.64], R56 ;  /* 0x000000380600d985 */ /* 0x0005e2000c101b24 */
[----:B-1----:R-:W-:Y:S01]  /*110b0*/  VIADD R12, R98, 0x68 ;  /* 0x00000068620c7836 */ /* 0x002fe20000000000 */
[----:B------:R-:W-:-:S03]  /*110c0*/  @!P2 LEA.HI R28, R28, R28, RZ, 0x1 ;  /* 0x0000001c1c1ca211 */ /* 0x000fc600078f08ff */
[----:B------:R-:W-:Y:S02]  /*110d0*/  @!P3 LEA.HI R0, R0, R0, RZ, 0x1 ;  /* 0x000000000000b211 */ /* 0x000fe400078f08ff */
[----:B------:R-:W-:Y:S02]  /*110e0*/  ISETP.GE.AND P5, PT, R12, UR4, PT ;  /* 0x000000040c007c0c */ /* 0x000fe4000bfa6270 */
[----:B------:R-:W-:Y:S01]  /*110f0*/  @!P3 LOP3.LUT R13, R0, 0xfffffffe, RZ, 0xc0, !PT ;  /* 0xfffffffe000db812 */ /* 0x000fe200078ec0ff */
[----:B0-----:R-:W-:Y:S01]  /*11100*/  @!P1 IMAD.WIDE R4, R11, 0x4, R14 ;  /* 0x000000040b049825 */ /* 0x001fe200078e020e */
[----:B------:R-:W-:-:S03]  /*11110*/  @!P4 LEA.HI R34, R34, R34, RZ, 0x1 ;  /* 0x000000222222c211 */ /* 0x000fc600078f08ff */
[--C-:B------:R-:W-:Y:S01]  /*11120*/  @!P0 IMAD.WIDE R10, R49, 0x4, R14.reuse ;  /* 0x00000004310a8825 */ /* 0x100fe200078e020e */
[----:B------:R0:W-:Y:S01]  /*11130*/  @!P1 ST.E.64 desc[UR36][R4.64], R58 ;  /* 0x0000003a04009985 */ /* 0x0001e2000c101b24 */
[----:B------:R-:W-:Y:S02]  /*11140*/  ISETP.GE.AND P1, PT, R16, UR4, PT ;  /* 0x0000000410007c0c */ /* 0x000fe4000bf26270 */
[----:B------:R-:W-:Y:S01]  /*11150*/  VIADD R26, R98, 0x78 ;  /* 0x00000078621a7836 */ /* 0x000fe20000000000 */
[----:B------:R1:W-:Y:S01]  /*11160*/  @!P0 ST.E.64 desc[UR36][R10.64], R60 ;  /* 0x0000003c0a008985 */ /* 0x0003e2000c101b24 */
[----:B--2---:R-:W-:Y:S01]  /*11170*/  @!P2 LOP3.LUT R7, R28, 0xfffffffe, RZ, 0xc0, !PT ;  /* 0xfffffffe1c07a812 */ /* 0x004fe200078ec0ff */
[----:B------:R-:W-:Y:S01]  /*11180*/  VIADD R0, R98, 0x80 ;  /* 0x0000008062007836 */ /* 0x000fe20000000000 */
[----:B------:R-:W-:Y:S02]  /*11190*/  @!P5 LEA.HI R12, R12, R12, RZ, 0x1 ;  /* 0x0000000c0c0cd211 */ /* 0x000fe400078f08ff */
[----:B------:R-:W-:Y:S01]  /*111a0*/  ISETP.GE.AND P0, PT, R26, UR4, PT ;  /* 0x000000041a007c0c */ /* 0x000fe2000bf06270 */
[----:B0-----:R-:W-:-:S04]  /*111b0*/  @!P2 IMAD.WIDE R4, R7, 0x4, R14 ;  /* 0x000000040704a825 */ /* 0x001fc800078e020e */
[----:B------:R-:W-:Y:S02]  /*111c0*/  @!P1 LEA.HI R16, R16, R16, RZ, 0x1 ;  /* 0x0000001010109211 */ /* 0x000fe400078f08ff */
[----:B-1----:R-:W-:Y:S01]  /*111d0*/  @!P4 LOP3.LUT R11, R34, 0xfffffffe, RZ, 0xc0, !PT ;  /* 0xfffffffe220bc812 */ /* 0x002fe200078ec0ff */
[--C-:B------:R-:W-:Y:S01]  /*111e0*/  @!P3 IMAD.WIDE R6, R13, 0x4, R14.reuse ;  /* 0x000000040d06b825 */ /* 0x100fe200078e020e */
[----:B------:R-:W-:Y:S01]  /*111f0*/  @!P5 LOP3.LUT R13, R12, 0xfffffffe, RZ, 0xc0, !PT ;  /* 0xfffffffe0c0dd812 */ /* 0x000fe200078ec0ff */
[----:B------:R0:W-:Y:S03]  /*11200*/  @!P2 ST.E.64 desc[UR36][R4.64], R62 ;  /* 0x0000003e0400a985 */ /* 0x0001e6000c101b24 */
[----:B------:R-:W-:Y:S01]  /*11210*/  @!P0 LEA.HI R26, R26, R26, RZ, 0x1 ;  /* 0x0000001a1a1a8211 */ /* 0x000fe200078f08ff */
[--C-:B------:R-:W-:Y:S01]  /*11220*/  @!P4 IMAD.WIDE R10, R11, 0x4, R14.reuse ;  /* 0x000000040b0ac825 */ /* 0x100fe200078e020e */
[----:B------:R-:W-:Y:S01]  /*11230*/  @!P1 LOP3.LUT R27, R16, 0xfffffffe, RZ, 0xc0, !PT ;  /* 0xfffffffe101b9812 */ /* 0x000fe200078ec0ff */
[----:B------:R1:W-:Y:S01]  /*11240*/  @!P3 ST.E.64 desc[UR36][R6.64], R64 ;  /* 0x000000400600b985 */ /* 0x0003e2000c101b24 */
[----:B------:R-:W-:Y:S01]  /*11250*/  @!P0 LOP3.LUT R29, R26, 0xfffffffe, RZ, 0xc0, !PT ;  /* 0xfffffffe1a1d8812 */ /* 0x000fe200078ec0ff */
[----:B------:R-:W-:Y:S01]  /*11260*/  @!P5 IMAD.WIDE R12, R13, 0x4, R14 ;  /* 0x000000040d0cd825 */ /* 0x000fe200078e020e */
[----:B------:R-:W-:Y:S01]  /*11270*/  ISETP.GE.AND P2, PT, R0, UR4, PT ;  /* 0x0000000400007c0c */ /* 0x000fe2000bf46270 */
[----:B------:R2:W-:Y:S02]  /*11280*/  @!P4 ST.E.64 desc[UR36][R10.64], R30 ;  /* 0x0000001e0a00c985 */ /* 0x0005e4000c101b24 */
[----:B------:R-:W-:-:S02]  /*11290*/  VIADD R16, R98, 0x88 ;  /* 0x0000008862107836 */ /* 0x000fc40000000000 */
[----:B------:R3:W-:Y:S01]  /*112a0*/  @!P5 ST.E.64 desc[UR36][R12.64], R36 ;  /* 0x000000240c00d985 */ /* 0x0007e2000c101b24 */
[----:B------:R-:W-:Y:S02]  /*112b0*/  VIADD R26, R98, 0xa8 ;  /* 0x000000a8621a7836 */ /* 0x000fe40000000000 */
[--C-:B0-----:R-:W-:Y:S01]  /*112c0*/  @!P1 IMAD.WIDE R4, R27, 0x4, R14.reuse ;  /* 0x000000041b049825 */ /* 0x101fe200078e020e */
[----:B------:R-:W-:Y:S02]  /*112d0*/  ISETP.GE.AND P3, PT, R16, UR4, PT ;  /* 0x0000000410007c0c */ /* 0x000fe4000bf66270 */
[----:B------:R-:W-:Y:S01]  /*112e0*/  ISETP.GE.AND P5, PT, R26, UR4, PT ;  /* 0x000000041a007c0c */ /* 0x000fe2000bfa6270 */
[----:B-1----:R-:W-:Y:S01]  /*112f0*/  @!P0 IMAD.WIDE R6, R29, 0x4, R14 ;  /* 0x000000041d068825 */ /* 0x002fe200078e020e */
[----:B------:R0:W-:Y:S01]  /*11300*/  @!P1 ST.E.64 desc[UR36][R4.64], R40 ;  /* 0x0000002804009985 */ /* 0x0001e2000c101b24 */
[----:B------:R-:W-:Y:S02]  /*11310*/  @!P2 LEA.HI R0, R0, R0, RZ, 0x1 ;  /* 0x000000000000a211 */ /* 0x000fe400078f08ff */
[C---:B--2---:R-:W-:Y:S01]  /*11320*/  VIADD R10, R98.reuse, 0x90 ;  /* 0x00000090620a7836 */ /* 0x044fe20000000000 */
[----:B------:R1:W-:Y:S01]  /*11330*/  @!P0 ST.E.64 desc[UR36][R6.64], R44 ;  /* 0x0000002c06008985 */ /* 0x0003e2000c101b24 */
[----:B------:R-:W-:Y:S01]  /*11340*/  VIADD R27, R98, 0xb0 ;  /* 0x000000b0621b7836 */ /* 0x000fe20000000000 */
[----:B------:R-:W-:Y:S01]  /*11350*/  @!P2 LOP3.LUT R11, R0, 0xfffffffe, RZ, 0xc0, !PT ;  /* 0xfffffffe000ba812 */ /* 0x000fe200078ec0ff */
[----:B---3--:R-:W-:Y:S01]  /*11360*/  VIADD R12, R98, 0x98 ;  /* 0x00000098620c7836 */ /* 0x008fe20000000000 */
[----:B------:R-:W-:Y:S01]  /*11370*/  ISETP.GE.AND P1, PT, R10, UR4, PT ;  /* 0x000000040a007c0c */ /* 0x000fe2000bf26270 */
[C---:B------:R-:W-:Y:S01]  /*11380*/  VIADD R13, R98.reuse, 0xa0 ;  /* 0x000000a0620d7836 */ /* 0x040fe20000000000 */
[----:B------:R-:W-:Y:S01]  /*11390*/  ISETP.GE.AND P6, PT, R27, UR4, PT ;  /* 0x000000041b007c0c */ /* 0x000fe2000bfc6270 */
[----:B------:R-:W-:Y:S01]  /*113a0*/  VIADD R98, R98, 0xb8 ;  /* 0x000000b862627836 */ /* 0x000fe20000000000 */
[----:B------:R-:W-:-:S02]  /*113b0*/  ISETP.GE.AND P0, PT, R12, UR4, PT ;  /* 0x000000040c007c0c */ /* 0x000fc4000bf06270 */
[----:B------:R-:W-:Y:S01]  /*113c0*/  ISETP.GE.AND P4, PT, R13, UR4, PT ;  /* 0x000000040d007c0c */ /* 0x000fe2000bf86270 */
[--C-:B0-----:R-:W-:Y:S01]  /*113d0*/  @!P2 IMAD.WIDE R4, R11, 0x4, R14.reuse ;  /* 0x000000040b04a825 */ /* 0x101fe200078e020e */
[----:B------:R-:W-:Y:S02]  /*113e0*/  @!P3 LEA.HI R16, R16, R16, RZ, 0x1 ;  /* 0x000000101010b211 */ /* 0x000fe400078f08ff */
[----:B------:R-:W-:Y:S02]  /*113f0*/  @!P5 LEA.HI R26, R26, R26, RZ, 0x1 ;  /* 0x0000001a1a1ad211 */ /* 0x000fe400078f08ff */
[----:B-1----:R-:W-:Y:S01]  /*11400*/  @!P3 LOP3.LUT R7, R16, 0xfffffffe, RZ, 0xc0, !PT ;  /* 0xfffffffe1007b812 */ /* 0x002fe200078ec0ff */
[----:B------:R0:W-:Y:S01]  /*11410*/  @!P2 ST.E.64 desc[UR36][R4.64], R18 ;  /* 0x000000120400a985 */ /* 0x0001e2000c101b24 */
[----:B------:R-:W-:Y:S02]  /*11420*/  @!P1 LEA.HI R10, R10, R10, RZ, 0x1 ;  /* 0x0000000a0a0a9211 */ /* 0x000fe400078f08ff */
[----:B------:R-:W-:Y:S01]  /*11430*/  @!P6 LEA.HI R16, R27, R27, RZ, 0x1 ;  /* 0x0000001b1b10e211 */ /* 0x000fe200078f08ff */
[----:B------:R-:W-:Y:S01]  /*11440*/  @!P3 IMAD.WIDE R6, R7, 0x4, R14 ;  /* 0x000000040706b825 */ /* 0x000fe200078e020e */
[----:B------:R-:W-:-:S02]  /*11450*/  @!P0 LEA.HI R12, R12, R12, RZ, 0x1 ;  /* 0x0000000c0c0c8211 */ /* 0x000fc400078f08ff */
[----:B------:R-:W-:Y:S02]  /*11460*/  @!P4 LEA.HI R0, R13, R13, RZ, 0x1 ;  /* 0x0000000d0d00c211 */ /* 0x000fe400078f08ff */
[----:B------:R-:W-:Y:S01]  /*11470*/  @!P1 LOP3.LUT R11, R10, 0xfffffffe, RZ, 0xc0, !PT ;  /* 0xfffffffe0a0b9812 */ /* 0x000fe200078ec0ff */
[----:B------:R1:W-:Y:S01]  /*11480*/  @!P3 ST.E.64 desc[UR36][R6.64], R42 ;  /* 0x0000002a0600b985 */ /* 0x0003e2000c101b24 */
[----:B------:R-:W-:Y:S02]  /*11490*/  @!P0 LOP3.LUT R13, R12, 0xfffffffe, RZ, 0xc0, !PT ;  /* 0xfffffffe0c0d8812 */ /* 0x000fe400078ec0ff */
[----:B------:R-:W-:Y:S01]  /*114a0*/  @!P4 LOP3.LUT R27, R0, 0xfffffffe, RZ, 0xc0, !PT ;  /* 0xfffffffe001bc812 */ /* 0x000fe200078ec0ff */
[--C-:B------:R-:W-:Y:S01]  /*114b0*/  @!P1 IMAD.WIDE R10, R11, 0x4, R14.reuse ;  /* 0x000000040b0a9825 */ /* 0x100fe200078e020e */
[----:B0-----:R-:W-:Y:S02]  /*114c0*/  @!P5 LOP3.LUT R19, R26, 0xfffffffe, RZ, 0xc0, !PT ;  /* 0xfffffffe1a13d812 */ /* 0x001fe400078ec0ff */
[----:B------:R-:W-:Y:S01]  /*114d0*/  @!P6 LOP3.LUT R29, R16, 0xfffffffe, RZ, 0xc0, !PT ;  /* 0xfffffffe101de812 */ /* 0x000fe200078ec0ff */
[--C-:B------:R-:W-:Y:S01]  /*114e0*/  @!P0 IMAD.WIDE R12, R13, 0x4, R14.reuse ;  /* 0x000000040d0c8825 */ /* 0x100fe200078e020e */
[----:B------:R0:W-:Y:S03]  /*114f0*/  @!P1 ST.E.64 desc[UR36][R10.64], R20 ;  /* 0x000000140a009985 */ /* 0x0001e6000c101b24 */
[----:B------:R-:W-:Y:S01]  /*11500*/  @!P4 IMAD.WIDE R4, R27, 0x4, R14 ;  /* 0x000000041b04c825 */ /* 0x000fe200078e020e */
[----:B------:R0:W-:Y:S01]  /*11510*/  @!P0 ST.E.64 desc[UR36][R12.64], R32 ;  /* 0x000000200c008985 */ /* 0x0001e2000c101b24 */
[----:B------:R-:W-:-:S02]  /*11520*/  ISETP.GE.AND P0, PT, R98, UR4, PT ;  /* 0x0000000462007c0c */ /* 0x000fc4000bf06270 */
[--C-:B-1----:R-:W-:Y:S01]  /*11530*/  @!P5 IMAD.WIDE R6, R19, 0x4, R14.reuse ;  /* 0x000000041306d825 */ /* 0x102fe200078e020e */
[----:B------:R0:W-:Y:S03]  /*11540*/  @!P4 ST.E.64 desc[UR36][R4.64], R22 ;  /* 0x000000160400c985 */ /* 0x0001e6000c101b24 */
[----:B------:R-:W-:Y:S01]  /*11550*/  @!P6 IMAD.WIDE R18, R29, 0x4, R14 ;  /* 0x000000041d12e825 */ /* 0x000fe200078e020e */
[----:B------:R0:W-:Y:S04]  /*11560*/  @!P5 ST.E.64 desc[UR36][R6.64], R24 ;  /* 0x000000180600d985 */ /* 0x0001e8000c101b24 */
[----:B------:R0:W-:Y:S02]  /*11570*/  @!P6 ST.E.64 desc[UR36][R18.64], R2 ;  /* 0x000000021200e985 */ /* 0x0001e4000c101b24 */
[----:B------:R-:W-:Y:S05]  /*11580*/  @P0 BRA `(.L_x_6155) ;  /* 0x0000005800680947 */ /* 0x000fea0003800000 */
[----:B------:R-:W-:-:S04]  /*11590*/  LEA.HI R98, R98, R98, RZ, 0x1 ;  /* 0x0000006262627211 */ /* 0x000fc800078f08ff */
[----:B0-----:R-:W-:-:S05]  /*115a0*/  LOP3.LUT R3, R98, 0xfffffffe, RZ, 0xc0, !PT ;  /* 0xfffffffe62037812 */ /* 0x001fca00078ec0ff */
[----:B------:R-:W-:-:S05]  /*115b0*/  IMAD.WIDE R14, R3, 0x4, R14 ;  /* 0x00000004030e7825 */ /* 0x000fca00078e020e */
[----:B------:R0:W-:Y:S01]  /*115c0*/  ST.E.64 desc[UR36][R14.64], R8 ;  /* 0x000000080e007985 */ /* 0x0001e2000c101b24 */
[----:B------:R-:W-:Y:S05]  /*115d0*/  BRA `(.L_x_6155) ;  /* 0x0000005800547947 */ /* 0x000fea0003800000 */
.L_x_6194:
        /* <DEDUP_REMOVED lines=12> */
[----:B------:R-:W0:Y:S01]  /*116a0*/  S2UR UR10, SR_CTAID.Z ;  /* 0x00000000000a79c3 */ /* 0x000e220000002700 */
[----:B------:R-:W-:Y:S01]  /*116b0*/  ISETP.NE.AND P0, PT, R6, 0x1, PT ;  /* 0x000000010600780c */ /* 0x000fe20003f05270 */
[----:B------:R-:W-:Y:S01]  /*116c0*/  USHF.R.S32.HI UR6, URZ, 0x1f, UR57 ;  /* 0x0000001f3f067899 */ /* 0x000fe20008011439 */
[----:B------:R-:W-:Y:S01]  /*116d0*/  IMAD.MOV.U32 R5, RZ, RZ, R0 ;  /* 0x000000ffff057224 */ /* 0x000fe200078e0000 */
[----:B------:R-:W-:Y:S02]  /*116e0*/  ULDC.64 UR8, c[0x0][0xbd0] ;  /* 0x0002f40000087ab9 */ /* 0x000fe40000000a00 */
[----:B------:R-:W-:Y:S02]  /*116f0*/  UIMAD UR6, UR6, UR8, URZ ;  /* 0x00000008060672a4 */ /* 0x000fe4000f8e023f */
[----:B------:R-:W1:Y:S01]  /*11700*/  LDC.64 R10, c[0x0][0xbd8] ;  /* 0x0002f600ff0a7b82 */ /* 0x000e620000000a00 */
[----:B------:R-:W-:Y:S02]  /*11710*/  UIMAD.WIDE.U32 UR4, UR57, UR8, URZ ;  /* 0x00000008390472a5 */ /* 0x000fe4000f8e003f */
[----:B------:R-:W-:-:S04]  /*11720*/  UIMAD UR6, UR57, UR9, UR6 ;  /* 0x00000009390672a4 */ /* 0x000fc8000f8e0206 */
[----:B------:R-:W-:Y:S01]  /*11730*/  UIADD3 UR6, UR5, UR6, URZ ;  /* 0x0000000605067290 */ /* 0x000fe2000fffe03f */
[----:B------:R-:W3:Y:S01]  /*11740*/  @P0 LDC R7, c[0x0][0xbec] ;  /* 0x0002fb00ff070b82 */ /* 0x000ee20000000800 */
[----:B------:R-:W-:Y:S02]  /*11750*/  IMAD.U32 R3, RZ, RZ, UR5 ;  /* 0x00000005ff037e24 */ /* 0x000fe4000f8e00ff */
[----:B------:R-:W-:Y:S01]  /*11760*/  IMAD.U32 R2, RZ, RZ, UR4 ;  /* 0x00000004ff027e24 */ /* 0x000fe2000f8e00ff */
[----:B------:R-:W-:Y:S01]  /*11770*/  ULDC.64 UR4, c[0x0][0xbe0] ;  /* 0x0002f80000047ab9 */ /* 0x000fe20000000a00 */
[----:B------:R-:W-:Y:S01]  /*11780*/  IMAD.U32 R3, RZ, RZ, UR6 ;  /* 0x00000006ff037e24 */ /* 0x000fe2000f8e00ff */
[----:B0-----:R-:W-:Y:S02]  /*11790*/  USHF.R.S32.HI UR10, URZ, 0x1f, UR10 ;  /* 0x0000001f3f0a7899 */ /* 0x001fe4000801140a */
[----:B------:R-:W0:Y:S04]  /*117a0*/  @P0 LDC R9, c[0x0][0xbf0] ;  /* 0x0002fc00ff090b82 */ /* 0x000e280000000800 */
[----:B-1----:R-:W-:-:S04]  /*117b0*/  IMAD R12, R10, UR10, RZ ;  /* 0x0000000a0a0c7c24 */ /* 0x002fc8000f8e02ff */
[----:B------:R-:W1:Y:S01]  /*117c0*/  S2UR UR7, SR_CTAID.Y ;  /* 0x00000000000779c3 */ /* 0x000e620000002600 */
[----:B---3--:R-:W-:-:S07]  /*117d0*/  @P0 IMAD.HI.U32 R4, R0, R7, RZ ;  /* 0x0000000700040227 */ /* 0x008fce00078e00ff */
[----:B------:R-:W1:Y:S01]  /*117e0*/  LDC R8, c[0x0][0xc50] ;  /* 0x00031400ff087b82 */ /* 0x000e620000000800 */
[----:B------:R-:W-:-:S07]  /*117f0*/  IMAD R7, RZ, RZ, -UR57 ;  /* 0x80000039ff077e24 */ /* 0x000fce000f8e02ff */
[----:B------:R-:W3:Y:S01]  /*11800*/  S2UR UR10, SR_CTAID.Z ;  /* 0x00000000000a79c3 */ /* 0x000ee20000002700 */
[----:B0-----:R-:W-:Y:S01]  /*11810*/  @P0 SHF.R.U32.HI R5, RZ, R9, R4 ;  /* 0x00000009ff050219 */ /* 0x001fe20000011604 */
[----:B-1----:R-:W-:-:S04]  /*11820*/  IMAD R9, R8, R7, UR7 ;  /* 0x0000000708097e24 */ /* 0x002fc8000f8e0207 */
[----:B------:R-:W-:Y:S01]  /*11830*/  IMAD.MOV R7, RZ, RZ, -R5 ;  /* 0x000000ffff077224 */ /* 0x000fe200078e0a05 */
[----:B------:R-:W-:-:S03]  /*11840*/  SHF.R.S32.HI R4, RZ, 0x1f, R9 ;  /* 0x0000001fff047819 */ /* 0x000fc60000011409 */
[----:B------:R-:W-:Y:S02]  /*11850*/  IMAD R7, R6, R7, R0 ;  /* 0x0000000706077224 */ /* 0x000fe400078e0200 */
[----:B---3--:R-:W-:Y:S02]  /*11860*/  IMAD R11, R11, UR10, R12 ;  /* 0x0000000a0b0b7c24 */ /* 0x008fe4000f8e020c */
[----:B------:R-:W-:Y:S01]  /*11870*/  IMAD.WIDE.U32 R2, R10, UR10, R2 ;  /* 0x0000000a0a027c25 */ /* 0x000fe2000f8e0002 */
[----:B------:R-:W-:-:S03]  /*11880*/  SHF.R.S32.HI R0, RZ, 0x1f, R7 ;  /* 0x0000001fff007819 */ /* 0x000fc60000011407 */
[----:B------:R-:W-:Y:S02]  /*11890*/  IMAD.IADD R3, R11, 0x1, R3 ;  /* 0x000000010b037824 */ /* 0x000fe400078e0203 */
[----:B------:R-:W-:Y:S02]  /*118a0*/  IMAD R4, R4, UR4, RZ ;  /* 0x0000000404047c24 */ /* 0x000fe4000f8e02ff */
[----:B------:R-:W-:-:S04]  /*118b0*/  IMAD.WIDE.U32 R2, R9, UR4, R2 ;  /* 0x0000000409027c25 */ /* 0x000fc8000f8e0002 */
[----:B------:R-:W-:Y:S01]  /*118c0*/  IMAD R4, R9, UR5, R4 ;  /* 0x0000000509047c24 */ /* 0x000fe2000f8e0204 */
[----:B------:R-:W-:Y:S01]  /*118d0*/  SHF.R.S32.HI R9, RZ, 0x1f, R5 ;  /* 0x0000001fff097819 */ /* 0x000fe20000011405 */
[----:B------:R-:W-:Y:S01]  /*118e0*/  ULDC.64 UR4, c[0x0][0xbc8] ;  /* 0x0002f20000047ab9 */ /* 0x000fe20000000a00 */
[----:B------:R-:W-:Y:S01]  /*118f0*/  IADD3 R2, P0, R5, R2, RZ ;  /* 0x0000000205027210 */ /* 0x000fe20007f1e0ff */
[----:B------:R-:W-:-:S03]  /*11900*/  IMAD R0, R0, UR4, RZ ;  /* 0x0000000400007c24 */ /* 0x000fc6000f8e02ff */
[----:B------:R-:W-:Y:S01]  /*11910*/  IADD3.X R3, R9, R3, R4, P0, !PT ;  /* 0x0000000309037210 */ /* 0x000fe200007fe404 */
        /* <DEDUP_REMOVED lines=9> */
.L_x_6153:
[----:B------:R-:W-:-:S08]  /*119b0*/  NOP ;  /* 0x0000000000007918 */ /* 0x000fd00000000000 */
[----:B0-----:R-:W0:-:S00]  /*119c0*/  USETMAXREG.DEALLOC.CTAPOOL 0x28 ;  /* 0x00000028000079c8 */ /* 0x001e0000080e0500 */
[----:B0-----:R-:W-:Y:S01]  /*119d0*/  LOP3.LUT R19, R0, 0x3, RZ, 0xc0, !PT ;  /* 0x0000000300137812 */ /* 0x001fe200078ec0ff */
[----:B------:R-:W0:Y:S05]  /*119e0*/  S2R R32, SR_CTAID.Z ;  /* 0x0000000000207919 */ /* 0x000e2a0000002700 */
[----:B------:R-:W1:Y:S01]  /*119f0*/  S2UR UR6, SR_CTAID.Y ;  /* 0x00000000000679c3 */ /* 0x000e620000002600 */
        /* <DEDUP_REMOVED lines=13> */
.L_x_6197:
[----:B------:R-:W-:Y:S01]  /*11ad0*/  ULDC UR43, c[0x0][0xc50] ;  /* 0x00031400002b7ab9 */ /* 0x000fe20000000800 */
[----:B------:R-:W-:Y:S01]  /*11ae0*/  UMOV UR41, UR6 ;  /* 0x0000000600297c82 */ /* 0x000fe20008000000 */
[----:B------:R-:W-:-:S11]  /*11af0*/  UISETP.NE.AND UP0, UPT, UR43, 0x1, UPT ;  /* 0x000000012b00788c */ /* 0x000fd6000bf05270 */
[----:B------:R-:W-:Y:S01]  /*11b00*/  @UP0 ULDC UR4, c[0x0][0xc54] ;  /* 0x0003150000040ab9 */ /* 0x000fe20000000800 */
[----:B------:R-:W-:Y:S01]  /*11b10*/  @UP0 ULDC UR7, c[0x0][0xc58] ;  /* 0x0003160000070ab9 */ /* 0x000fe20000000800 */
[----:B------:R-:W-:-:S04]  /*11b20*/  UIMAD.WIDE.U32 UR4, UR6, UR4, URZ ;  /* 0x00000004060472a5 */ /* 0x000fc8000f8e003f */
[----:B------:R-:W-:-:S12]  /*11b30*/  @UP0 USHF.R.U32.HI UR41, URZ, UR7, UR5 ;  /* 0x000000073f290299 */ /* 0x000fd80008011605 */
.L_x_6198:
        /* <DEDUP_REMOVED lines=31> */
[----:B------:R-:W-:Y:S02]  /*11d30*/  UIMAD.WIDE UR4, UR4, 0x66666667, URZ ;  /* 0x66666667040478a5 */ /* 0x000fe4000f8e023f */
[----:B------:R-:W-:Y:S02]  /*11d40*/  UIMAD.WIDE UR6, UR6, 0x66666667, URZ ;  /* 0x66666667060678a5 */ /* 0x000fe4000f8e023f */
[----:B------:R-:W-:-:S02]  /*11d50*/  USHF.R.U32.HI UR42, URZ, 0x1f, UR5 ;  /* 0x0000001f3f2a7899 */ /* 0x000fc40008011605 */
[----:B------:R-:W-:Y:S02]  /*11d60*/  USHF.R.U32.HI UR44, URZ, 0x1f, UR7 ;  /* 0x0000001f3f2c7899 */ /* 0x000fe40008011607 */
[----:B------:R-:W-:Y:S02]  /*11d70*/  ULEA.HI.SX32 UR42, UR5, UR42, 0x1a ;  /* 0x0000002a052a7291 */ /* 0x000fe4000f8fd23f */
[----:B------:R-:W-:-:S04]  /*11d80*/  ULEA.HI.SX32 UR44, UR7, UR44, 0x1a ;  /* 0x0000002c072c7291 */ /* 0x000fc8000f8fd23f */
        /* <DEDUP_REMOVED lines=43> */
.L_x_6200:
[----:B------:R-:W-:Y:S02]  /*12040*/  UIMAD UR49, UR43, UR40, URZ ;  /* 0x000000282b3172a4 */ /* 0x000fe4000f8e023f */
[----:B------:R-:W-:-:S04]  /*12050*/  IMAD.U32 R3, RZ, RZ, UR40 ;  /* 0x00000028ff037e24 */ /* 0x000fc8000f8e00ff */
[----:B------:R-:W-:-:S05]  /*12060*/  IMAD.U32 R2, RZ, RZ, UR49 ;  /* 0x00000031ff027e24 */ /* 0x000fca000f8e00ff */
[----:B------:R-:W-:Y:S01]  /*12070*/  VIADDMNMX R2, R2, R3, UR11, PT ;  /* 0x0000000b02027e46 */ /* 0x000fe2000b800103 */
[----:B------:R-:W-:-:S03]  /*12080*/  IMAD.MOV.U32 R3, RZ, RZ, 0x1 ;  /* 0x00000001ff037424 */ /* 0x000fc600078e00ff */
[----:B------:R-:W-:Y:S01]  /*12090*/  R2UR UR50, R2 ;  /* 0x00000000023272ca */ /* 0x000fe200000e0000 */
[----:B------:R-:W-:-:S12]  /*120a0*/  IMAD.MOV.U32 R2, RZ, RZ, RZ ;  /* 0x000000ffff027224 */ /* 0x000fd800078e00ff */
        /* <DEDUP_REMOVED lines=27> */
.L_x_6201:
        /* <DEDUP_REMOVED lines=20> */
.L_x_6202:
        /* <DEDUP_REMOVED lines=20> */
.L_x_6203:
        /* <DEDUP_REMOVED lines=18> */
.L_x_6204:
        /* <DEDUP_REMOVED lines=13> */
.L_x_6259:
[----:B------:R-:W2:Y:S01]  /*126d0*/  LDL R0, [R1+0x10] ;  /* 0x0000100001007983 */ /* 0x000ea20000100800 */
[----:B------:R-:W-:Y:S01]  /*126e0*/  UMOV UR4, 0xa0 ;  /* 0x000000a000047882 */ /* 0x000fe20000000000 */
[----:B------:R-:W-:Y:S01]  /*126f0*/  ISETP.NE.AND P3, PT, R20, 0x1, PT ;  /* 0x000000011400780c */ /* 0x000fe20003f65270 */
[----:B------:R-:W-:Y:S01]  /*12700*/  UIMAD UR4, UR50, UR4, -0xa0 ;  /* 0xffffff60320474a4 */ /* 0x000fe2000f8e0204 */
[----:B------:R-:W-:Y:S02]  /*12710*/  LOP3.LUT R29, R31, 0x60, R8, 0xf8, !PT ;  /* 0x000000601f1d7812 */ /* 0x000fe400078ef808 */
[----:B-----5:R-:W-:Y:S02]  /*12720*/  SHF.R.S32.HI R21, RZ, 0x1f, R33 ;  /* 0x0000001fff157819 */ /* 0x020fe40000011421 */
[C---:B------:R-:W-:Y:S01]  /*12730*/  LOP3.LUT R14, R29.reuse, 0x80, RZ, 0xfc, !PT ;  /* 0x000000801d0e7812 */ /* 0x040fe200078efcff */
[----:B------:R-:W-:Y:S01]  /*12740*/  VIADD R9, R29, UR4 ;  /* 0x000000041d097c36 */ /* 0x000fe20008000000 */
[----:B------:R-:W-:Y:S01]  /*12750*/  LOP3.LUT R19, R19, 0xffffffdf, RZ, 0xc0, !PT ;  /* 0xffffffdf13137812 */ /* 0x000fe200078ec0ff */
[----:B------:R1:W-:Y:S02]  /*12760*/  STL [R1+0x4], R21 ;  /* 0x0000041501007387 */ /* 0x0003e40000100800 */
[----:B------:R-:W-:Y:S01]  /*12770*/  VIADD R13, R14, UR4 ;  /* 0x000000040e0d7c36 */ /* 0x000fe20008000000 */
[C---:B------:R-:W-:Y:S01]  /*12780*/  ISETP.GE.AND P1, PT, R9.reuse, UR38, PT ;  /* 0x0000002609007c0c */ /* 0x040fe2000bf26270 */
[----:B0-----:R-:W0:Y:S01]  /*12790*/  @P3 LDC R3, c[0x0][0x438] ;  /* 0x00010e00ff033b82 */ /* 0x001e220000000800 */
[----:B------:R-:W-:Y:S01]  /*127a0*/  IMAD.IADD R9, R9, 0x1, R22 ;  /* 0x0000000109097824 */ /* 0x000fe200078e0216 */
[----:B------:R-:W-:Y:S01]  /*127b0*/  @P3 LOP3.LUT R19, R19, 0x20, RZ, 0xfc, !PT ;  /* 0x0000002013133812 */ /* 0x000fe200078efcff */
[----:B------:R1:W-:Y:S01]  /*127c0*/  STL [R1+0x8], R14 ;  /* 0x0000080e01007387 */ /* 0x0003e20000100800 */
[----:B------:R-:W-:Y:S01]  /*127d0*/  ISETP.GE.AND P0, PT, R13, UR38, PT ;  /* 0x000000260d007c0c */ /* 0x000fe2000bf06270 */
[----:B------:R-:W-:-:S02]  /*127e0*/  IMAD.MOV.U32 R12, RZ, RZ, R9 ;  /* 0x000000ffff0c7224 */ /* 0x000fc400078e0009 */
[----:B------:R-:W-:Y:S01]  /*127f0*/  IMAD.IADD R13, R13, 0x1, R22 ;  /* 0x000000010d0d7824 */ /* 0x000fe200078e0216 */
[----:B------:R-:W3:Y:S01]  /*12800*/  @P3 LDC R6, c[0x0][0x434] ;  /* 0x00010d00ff063b82 */ /* 0x000ee20000000800 */
[----:B------:R-:W-:Y:S02]  /*12810*/  ISETP.GT.U32.OR P0, PT, R14, 0x9f, P0 ;  /* 0x0000009f0e00780c */ /* 0x000fe40000704470 */
[----:B------:R-:W-:-:S05]  /*12820*/  IMAD.MOV.U32 R15, RZ, RZ, R13 ;  /* 0x000000ffff0f7224 */ /* 0x000fca00078e000d */
[----:B------:R-:W4:Y:S08]  /*12830*/  @!P1 LDC.64 R4, c[0x0][0x428] ;  /* 0x00010a00ff049b82 */ /* 0x000f300000000a00 */
[----:B------:R-:W1:Y:S08]  /*12840*/  @P3 LDC R17, c[0x0][0x438] ;  /* 0x00010e00ff113b82 */ /* 0x000e700000000800 */
[----:B------:R-:W1:Y:S01]  /*12850*/  @!P0 LDC.64 R10, c[0x0][0x428] ;  /* 0x00010a00ff0a8b82 */ /* 0x000e620000000a00 */
[----:B------:R-:W-:Y:S01]  /*12860*/  LOP3.LUT R19, R19, 0xfffffff7, RZ, 0xc0, !PT ;  /* 0xfffffff713137812 */ /* 0x000fe200078ec0ff */
[----:B------:R-:W-:Y:S01]  /*12870*/  IMAD.U32 R36, RZ, RZ, UR41 ;  /* 0x00000029ff247e24 */ /* 0x000fe2000f8e00ff */
[----:B------:R-:W-:-:S04]  /*12880*/  LOP3.LUT R35, R8, 0x60, RZ, 0xc0, !PT ;  /* 0x0000006008237812 */ /* 0x000fc800078ec0ff */
[----:B------:R-:W-:Y:S02]  /*12890*/  SHF.R.S32.HI R36, RZ, 0x1f, R36 ;  /* 0x0000001fff247819 */ /* 0x000fe40000011424 */
[----:B--2---:R-:W-:Y:S02]  /*128a0*/  R2UR UR5, R0 ;  /* 0x00000000000572ca */ /* 0x004fe400000e0000 */
[----:B------:R-:W2:Y:S02]  /*128b0*/  @P3 LDC R0, c[0x0][0x434] ;  /* 0x00010d00ff003b82 */ /* 0x000ea40000000800 */
[----:B--2---:R-:W-:-:S05]  /*128c0*/  @P3 IMAD.HI.U32 R0, R9, R0, RZ ;  /* 0x0000000009003227 */ /* 0x004fca00078e00ff */
[----:B0-----:R-:W-:Y:S01]  /*128d0*/  @P3 SHF.R.U32.HI R12, RZ, R3, R0 ;  /* 0x00000003ff0c3219 */ /* 0x001fe20000011600 */
[----:B----4-:R-:W-:-:S03]  /*128e0*/  @!P1 IMAD R0, R21, R4, RZ ;  /* 0x0000000415009224 */ /* 0x010fc600078e02ff */
[--C-:B------:R-:W-:Y:S01]  /*128f0*/  @!P1 SHF.R.S32.HI R3, RZ, 0x1f, R12.reuse ;  /* 0x0000001fff039819 */ /* 0x100fe2000001140c */
[----:B------:R-:W-:Y:S02]  /*12900*/  @!P1 IMAD.MOV.U32 R2, RZ, RZ, R12 ;  /* 0x000000ffff029224 */ /* 0x000fe400078e000c */
[C---:B------:R-:W-:Y:S02]  /*12910*/  @!P1 IMAD R7, R33.reuse, R5, R0 ;  /* 0x0000000521079224 */ /* 0x040fe400078e0200 */
[----:B------:R-:W-:Y:S02]  /*12920*/  @!P1 IMAD.WIDE.U32 R2, R33, R4, R2 ;  /* 0x0000000421029225 */ /* 0x000fe400078e0002 */
[----:B------:R-:W0:Y:S02]  /*12930*/  @!P1 LDC.64 R4, c[0x0][0x418] ;  /* 0x00010600ff049b82 */ /* 0x000e240000000a00 */
[----:B------:R-:W-:Y:S01]  /*12940*/  @!P1 IMAD.IADD R0, R3, 0x1, R7 ;  /* 0x0000000103009824 */ /* 0x000fe200078e0207 */
[----:B0-----:R-:W-:-:S04]  /*12950*/  @!P1 LEA R4, P2, R2, R4, 0x2 ;  /* 0x0000000402049211 */ /* 0x001fc800078410ff */
[----:B------:R-:W-:Y:S01]  /*12960*/  @!P1 LEA.HI.X R5, R2, R5, R0, 0x2, P2 ;  /* 0x0000000502059211 */ /* 0x000fe200010f1400 */
[----:B---3--:R-:W-:Y:S02]  /*12970*/  @P3 IMAD.HI.U32 R0, R13, R6, RZ ;  /* 0x000000060d003227 */ /* 0x008fe400078e00ff */
[----:B------:R-:W0:Y:S03]  /*12980*/  @!P0 LDC.64 R6, c[0x0][0x418] ;  /* 0x00010600ff068b82 */ /* 0x000e260000000a00 */
[----:B-1----:R-:W-:Y:S01]  /*12990*/  @P3 SHF.R.U32.HI R15, RZ, R17, R0 ;  /* 0x00000011ff0f3219 */ /* 0x002fe20000011600 */
[----:B------:R-:W-:-:S03]  /*129a0*/  @!P0 IMAD R0, R21, R10, RZ ;  /* 0x0000000a15008224 */ /* 0x000fc600078e02ff */
[--C-:B------:R-:W-:Y:S01]  /*129b0*/  @!P0 SHF.R.S32.HI R3, RZ, 0x1f, R15.reuse ;  /* 0x0000001fff038819 */ /* 0x100fe2000001140f */
[----:B------:R-:W-:Y:S02]  /*129c0*/  @!P0 IMAD.MOV.U32 R2, RZ, RZ, R15 ;  /* 0x000000ffff028224 */ /* 0x000fe400078e000f */
[C---:B------:R-:W-:Y:S02]  /*129d0*/  @!P0 IMAD R11, R33.reuse, R11, R0 ;  /* 0x0000000b210b8224 */ /* 0x040fe400078e0200 */
[----:B------:R-:W-:-:S04]  /*129e0*/  @!P0 IMAD.WIDE.U32 R2, R33, R10, R2 ;  /* 0x0000000a21028225 */ /* 0x000fc800078e0002 */
[----:B------:R-:W-:Y:S02]  /*129f0*/  @!P0 IMAD.IADD R0, R11, 0x1, R3 ;  /* 0x000000010b008824 */ /* 0x000fe400078e0203 */
[----:B------:R-:W-:Y:S01]  /*12a00*/  IMAD.SHL.U32 R17, R23, 0x40, RZ ;  /* 0x0000004017117824 */ /* 0x000fe200078e00ff */
[----:B0-----:R-:W-:-:S04]  /*12a10*/  @!P0 LEA R6, P2, R2, R6, 0x2 ;  /* 0x0000000602068211 */ /* 0x001fc800078410ff */
[----:B------:R-:W-:Y:S02]  /*12a20*/  LOP3.LUT R3, R17, 0x180, RZ, 0xc0, !PT ;  /* 0x0000018011037812 */ /* 0x000fe400078ec0ff */
[----:B------:R-:W-:Y:S01]  /*12a30*/  @!P0 LEA.HI.X R7, R2, R7, R0, 0x2, P2 ;  /* 0x0000000702078211 */ /* 0x000fe200010f1400 */
[----:B------:R-:W-:Y:S01]  /*12a40*/  IMAD.MOV.U32 R0, RZ, RZ, RZ ;  /* 0x000000ffff007224 */ /* 0x000fe200078e00ff */
[----:B------:R-:W-:-:S04]  /*12a50*/  SHF.R.U32.HI R2, RZ, 0x1, R23 ;  /* 0x00000001ff027819 */ /* 0x000fc80000011617 */
[----:B------:R-:W-:Y:S01]  /*12a60*/  LOP3.LUT R2, R3, 0x30, R2, 0xf8, !PT ;  /* 0x0000003003027812 */ /* 0x000fe200078ef802 */
[----:B------:R-:W-:Y:S01]  /*12a70*/  IMAD.SHL.U32 R3, R23, 0x8, RZ ;  /* 0x0000000817037824 */ /* 0x000fe200078e00ff */
[----:B------:R0:W5:Y:S04]  /*12a80*/  @!P1 LDG.E R0, desc[UR36][R4.64] ;  /* 0x0000002404009981 */ /* 0x000168000c1e1900 */
[----:B------:R-:W-:Y:S01]  /*12a90*/  LOP3.LUT R2, R2, 0x30, R3, 0x78, !PT ;  /* 0x0000003002027812 */ /* 0x000fe200078e7803 */
[----:B------:R-:W-:Y:S02]  /*12aa0*/  IMAD.SHL.U32 R3, R18, 0x10, RZ ;  /* 0x0000001012037824 */ /* 0x000fe400078e00ff */
[----:B0-----:R-:W-:Y:S01]  /*12ab0*/  IMAD.MOV.U32 R4, RZ, RZ, RZ ;  /* 0x000000ffff047224 */ /* 0x001fe200078e00ff */
[----:B------:R-:W-:-:S02]  /*12ac0*/  LOP3.LUT R17, R2, 0x640, R17, 0xf8, !PT ;  /* 0x0000064002117812 */ /* 0x000fc400078ef811 */
[----:B------:R-:W-:Y:S01]  /*12ad0*/  LOP3.LUT R2, R8, 0x80, RZ, 0xc0, !PT ;  /* 0x0000008008027812 */ /* 0x000fe200078ec0ff */
[----:B------:R-:W-:Y:S02]  /*12ae0*/  IMAD.MOV R10, RZ, RZ, -R12 ;  /* 0x000000ffff0a7224 */ /* 0x000fe400078e0a0c */
[----:B------:R0:W5:Y:S01]  /*12af0*/  @!P0 LDG.E R4, desc[UR36][R6.64] ;  /* 0x0000002406048981 */ /* 0x000162000c1e1900 */
[----:B------:R-:W-:Y:S01]  /*12b00*/  LOP3.LUT R2, R2, 0x10, R23, 0xf8, !PT ;  /* 0x0000001002027812 */ /* 0x000fe200078ef817 */
[----:B------:R-:W-:Y:S01]  /*12b10*/  IMAD R5, R20, R10, R9 ;  /* 0x0000000a14057224 */ /* 0x000fe200078e0209 */
[----:B------:R-:W-:Y:S01]  /*12b20*/  LOP3.LUT R3, R3, 0x600, RZ, 0xc0, !PT ;  /* 0x0000060003037812 */ /* 0x000fe200078ec0ff */
[----:B------:R-:W1:Y:S01]  /*12b30*/  LDC R9, c[0x0][0x2f4] ;  /* 0x0000bd00ff097b82 */ /* 0x000e620000000800 */
[----:B------:R-:W-:Y:S01]  /*12b40*/  ISETP.GT.U32.AND P0, PT, R14, 0x9f, PT ;  /* 0x0000009f0e00780c */ /* 0x000fe20003f04070 */
[----:B------:R-:W-:Y:S01]  /*12b50*/  ULOP3.LUT UR4, UR5, 0x2, URZ, 0xfc, !UPT ;  /* 0x0000000205047892 */ /* 0x000fe2000f8efc3f */
[----:B------:R-:W-:-:S02]  /*12b60*/  IMAD.MOV R12, RZ, RZ, -R15 ;  /* 0x000000ffff0c7224 */ /* 0x000fc400078e0a0f */
[----:B0-----:R-:W-:Y:S02]  /*12b70*/  IMAD.SHL.U32 R7, R23, 0x4, RZ ;  /* 0x0000000417077824 */ /* 0x001fe400078e00ff */
[----:B------:R-:W-:-:S03]  /*12b80*/  IMAD R6, R20, R12, R13 ;  /* 0x0000000c14067224 */ /* 0x000fc600078e020d */
[----:B------:R-:W-:Y:S02]  /*12b90*/  LOP3.LUT R2, R2, 0x10, R7, 0x78, !PT ;  /* 0x0000001002027812 */ /* 0x000fe400078e7807 */
[--C-:B------:R-:W-:Y:S02]  /*12ba0*/  LOP3.LUT R7, R3, 0x60, R8.reuse, 0xf8, !PT ;  /* 0x0000006003077812 */ /* 0x100fe400078ef808 */
[----:B------:R-:W-:Y:S02]  /*12bb0*/  @P0 LOP3.LUT R19, R19, 0x8, RZ, 0xfc, !PT ;  /* 0x0000000813130812 */ /* 0x000fe400078efcff */
[----:B------:R-:W-:Y:S02]  /*12bc0*/  LOP3.LUT R7, R7, 0x100, R8, 0xf8, !PT ;  /* 0x0000010007077812 */ /* 0x000fe400078ef808 */
[----:B------:R-:W-:Y:S02]  /*12bd0*/  LOP3.LUT R19, R19, 0xffffffef, RZ, 0xc0, !PT ;  /* 0xffffffef13137812 */ /* 0x000fe400078ec0ff */
[----:B------:R-:W-:Y:S01]  /*12be0*/  LOP3.LUT R18, R7, R2, RZ, 0xfc, !PT ;  /* 0x0000000207127212 */ /* 0x000fe200078efcff */
[----:B------:R-:W-:-:S02]  /*12bf0*/  IMAD.U32 R2, RZ, RZ, UR4 ;  /* 0x00000004ff027e24 */ /* 0x000fc4000f8e00ff */
[----:B------:R-:W-:-:S03]  /*12c00*/  IMAD.U32 R7, RZ, RZ, UR50 ;  /* 0x00000032ff077e24 */ /* 0x000fc6000f8e00ff */
[----:B------:R-:W-:Y:S01]  /*12c10*/  ISETP.NE.AND P0, PT, R2, 0x3, PT ;  /* 0x000000030200780c */ /* 0x000fe20003f05270 */
[----:B------:R-:W-:Y:S01]  /*12c20*/  IMAD.SHL.U32 R2, R23, 0x10, RZ ;  /* 0x0000001017027824 */ /* 0x000fe200078e00ff */
[----:B------:R-:W-:Y:S01]  /*12c30*/  SHF.R.U32.HI R23, RZ, 0x3, R23 ;  /* 0x00000003ff177819 */ /* 0x000fe20000011617 */
[----:B------:R-:W-:-:S03]  /*12c40*/  VIADD R7, R7, 0xffffffff ;  /* 0xffffffff07077836 */ /* 0x000fc60000000000 */
[----:B------:R-:W-:-:S04]  /*12c50*/  LOP3.LUT R37, R2, 0x30, RZ, 0xc0, !PT ;  /* 0x0000003002257812 */ /* 0x000fc800078ec0ff */
[CC--:B-1----:R-:W-:Y:S02]  /*12c60*/  ISETP.GE.AND P3, PT, R37.reuse, R9.reuse, PT ;  /* 0x000000092500720c */ /* 0x0c2fe40003f66270 */
[----:B------:R-:W-:Y:S02]  /*12c70*/  LOP3.LUT R28, R37, 0x40, RZ, 0xfc, !PT ;  /* 0x00000040251c7812 */ /* 0x000fe400078efcff */
[----:B------:R-:W-:Y:S02]  /*12c80*/  @P0 LOP3.LUT R19, R19, 0x10, RZ, 0xfc, !PT ;  /* 0x0000001013130812 */ /* 0x000fe400078efcff */
[----:B------:R-:W-:Y:S02]  /*12c90*/  ISETP.GE.AND P2, PT, R28, R9, PT ;  /* 0x000000091c00720c */ /* 0x000fe40003f46270 */
[----:B------:R-:W-:Y:S02]  /*12ca0*/  LOP3.LUT R19, R19, 0xfffffffb, RZ, 0xc0, !PT ;  /* 0xfffffffb13137812 */ /* 0x000fe400078ec0ff */
[----:B------:R-:W-:-:S03]  /*12cb0*/  LOP3.LUT R27, R37, 0x80, RZ, 0xfc, !PT ;  /* 0x00000080251b7812 */ /* 0x000fc600078efcff */
[----:B------:R-:W-:Y:S02]  /*12cc0*/  @P3 LOP3.LUT R19, R19, 0x4, RZ, 0xfc, !PT ;  /* 0x0000000413133812 */ /* 0x000fe400078efcff */
[----:B------:R-:W-:Y:S02]  /*12cd0*/  ISETP.GE.AND P1, PT, R27, R9, PT ;  /* 0x000000091b00720c */ /* 0x000fe40003f26270 */
[----:B------:R-:W-:-:S04]  /*12ce0*/  LOP3.LUT R19, R19, 0xfffffffd, RZ, 0xc0, !PT ;  /* 0xfffffffd13137812 */ /* 0x000fc800078ec0ff */
[----:B------:R-:W-:-:S04]  /*12cf0*/  @P2 LOP3.LUT R19, R19, 0x2, RZ, 0xfc, !PT ;  /* 0x0000000213132812 */ /* 0x000fc800078efcff */
[----:B------:R-:W-:-:S04]  /*12d00*/  LOP3.LUT R19, R19, 0xfffffffe, RZ, 0xc0, !PT ;  /* 0xfffffffe13137812 */ /* 0x000fc800078ec0ff */
[----:B------:R-:W-:Y:S01]  /*12d10*/  @P1 LOP3.LUT R19, R19, 0x1, RZ, 0xfc, !PT ;  /* 0x0000000113131812 */ /* 0x000fe200078efcff */
[----:B------:R-:W-:Y:S06]  /*12d20*/  @!P0 BRA `(.L_x_6206) ;  /* 0x0000000000048947 */ /* 0x000fec0003800000 */
[----:B------:R-:W-:Y:S01]  /*12d30*/  BPT.TRAP 0x1 ;  /* 0x000000040000795c */ /* 0x000fe20000300000 */
.L_x_6206:
[----:B------:R-:W-:Y:S01]  /*12d40*/  IMAD.MOV.U32 R34, RZ, RZ, 0x1 ;  /* 0x00000001ff227424 */ /* 0x000fe200078e00ff */
[----:B------:R-:W-:Y:S01]  /*12d50*/  SHF.R.S32.HI R21, RZ, 0x1f, R5 ;  /* 0x0000001fff157819 */ /* 0x000fe20000011405 */
[----:B------:R-:W-:-:S03]  /*12d60*/  IMAD.SHL.U32 R8, R23, 0x80, RZ ;  /* 0x0000008017087824 */ /* 0x000fc600078e00ff */
[----:B------:R-:W-:Y:S02]  /*12d70*/  SHF.L.U32 R34, R34, 0x1f, RZ ;  /* 0x0000001f22227819 */ /* 0x000fe400000006ff */
[----:B------:R-:W-:Y:S01]  /*12d80*/  LOP3.LUT R9, R8, 0x180, RZ, 0xc0, !PT ;  /* 0x0000018008097812 */ /* 0x000fe200078ec0ff */
[----:B------:R-:W-:Y:S01]  /*12d90*/  IMAD.SHL.U32 R8, R23, 0x10, RZ ;  /* 0x0000001017087824 */ /* 0x000fe200078e00ff */
[----:B------:R-:W0:Y:S02]  /*12da0*/  SYNCS.PHASECHK.TRANS64.TRYWAIT P0, [UR45+0x33480], R34 ;  /* 0x03348022ff0075a7 */ /* 0x000e24000800016d */
[----:B------:R-:W-:Y:S02]  /*12db0*/  LOP3.LUT R9, R9, 0x30, R2, 0xf8, !PT ;  /* 0x0000003009097812 */ /* 0x000fe400078ef802 */
[----:B------:R-:W-:Y:S02]  /*12dc0*/  LOP3.LUT R2, R2, 0x40, RZ, 0xc0, !PT ;  /* 0x0000004002027812 */ /* 0x000fe400078ec0ff */
[----:B------:R-:W-:-:S04]  /*12dd0*/  LOP3.LUT R8, R9, 0x30, R8, 0x78, !PT ;  /* 0x0000003009087812 */ /* 0x000fc800078e7808 */
[----:B------:R-:W-:-:S05]  /*12de0*/  IADD3 R2, R8, R3, R2 ;  /* 0x0000000308027210 */ /* 0x000fca0007ffe002 */
[----:B------:R1:W-:Y:S02]  /*12df0*/  STL [R1], R2 ;  /* 0x0000000201007387 */ /* 0x0003e40000100800 */
[----:B01----:R-:W-:Y:S05]  /*12e00*/  @!P0 BRA `(.L_x_6207) ;  /* 0x0000004400188947 */ /* 0x003fea0003800000 */
.L_x_6260:
[----:B------:R-:W-:Y:S01]  /*12e10*/  ULDC.64 UR4, c[0x0][0x328] ;  /* 0x0000ca0000047ab9 */ /* 0x000fe20000000a00 */
[----:B-----5:R-:W-:Y:S01]  /*12e20*/  SHF.R.S32.HI R24, RZ, 0x1f, R0 ;  /* 0x0000001fff187819 */ /* 0x020fe20000011400 */
[----:B------:R-:W-:Y:S01]  /*12e30*/  IMAD R2, R21, UR4, RZ ;  /* 0x0000000415027c24 */ /* 0x000fe2000f8e02ff */
[----:B------:R-:W-:Y:S01]  /*12e40*/  SHF.R.S32.HI R26, RZ, 0x1f, R6 ;  /* 0x0000001fff1a7819 */ /* 0x000fe20000011406 */
[----:B------:R-:W-:Y:S01]  /*12e50*/  ULDC.64 UR6, c[0x0][0x338] ;  /* 0x0000ce0000067ab9 */ /* 0x000fe20000000a00 */
[----:B------:R-:W-:Y:S01]  /*12e60*/  SHF.R.S32.HI R25, RZ, 0x1f, R4 ;  /* 0x0000001fff197819 */ /* 0x000fe20000011404 */
[----:B------:R-:W-:Y:S01]  /*12e70*/  IMAD R9, R5, UR5, R2 ;  /* 0x0000000505097c24 */ /* 0x000fe2000f8e0202 */
[----:B------:R-:W-:Y:S01]  /*12e80*/  LOP3.LUT R19, R19, 0xffffffbf, RZ, 0xc0, !PT ;  /* 0xffffffbf13137812 */ /* 0x000fe200078ec0ff */
[----:B------:R-:W-:-:S04]  /*12e90*/  IMAD.WIDE.U32 R2, R5, UR4, RZ ;  /* 0x0000000405027c25 */ /* 0x000fc8000f8e00ff */
[----:B------:R-:W-:Y:S02]  /*12ea0*/  IMAD.IADD R3, R3, 0x1, R9 ;  /* 0x0000000103037824 */ /* 0x000fe400078e0209 */
[----:B------:R-:W-:Y:S02]  /*12eb0*/  IMAD R9, R24, UR6, RZ ;  /* 0x0000000618097c24 */ /* 0x000fe4000f8e02ff */
[----:B------:R-:W-:Y:S02]  /*12ec0*/  IMAD R11, R26, UR4, RZ ;  /* 0x000000041a0b7c24 */ /* 0x000fe4000f8e02ff */
[C---:B------:R-:W-:Y:S02]  /*12ed0*/  IMAD R10, R0.reuse, UR7, R9 ;  /* 0x00000007000a7c24 */ /* 0x040fe4000f8e0209 */
[----:B------:R-:W-:-:S04]  /*12ee0*/  IMAD.WIDE.U32 R8, R0, UR6, R2 ;  /* 0x0000000600087c25 */ /* 0x000fc8000f8e0002 */
[C---:B------:R-:W-:Y:S02]  /*12ef0*/  IMAD R11, R6.reuse, UR5, R11 ;  /* 0x00000005060b7c24 */ /* 0x040fe4000f8e020b */
[----:B------:R-:W-:Y:S01]  /*12f00*/  IMAD.WIDE.U32 R2, R6, UR4, RZ ;  /* 0x0000000406027c25 */ /* 0x000fe2000f8e00ff */
[----:B------:R-:W-:-:S03]  /*12f10*/  ULDC.64 UR4, c[0x0][0x330] ;  /* 0x0000cc0000047ab9 */ /* 0x000fc60000000a00 */
[----:B------:R-:W-:Y:S02]  /*12f20*/  IMAD.IADD R3, R3, 0x1, R11 ;  /* 0x0000000103037824 */ /* 0x000fe400078e020b */
        /* <DEDUP_REMOVED lines=12> */
[----:B------:R-:W-:Y:S01]  /*12ff0*/  IMAD.U32 R12, RZ, RZ, UR7 ;  /* 0x00000007ff0c7e24 */ /* 0x000fe2000f8e00ff */
        /* <DEDUP_REMOVED lines=13> */
[----:B------:R-:W-:Y:S02]  /*130d0*/  ISETP.GE.AND P6, PT, R7, 0x81, PT ;  /* 0x000000810700780c */ /* 0x000fe40003fc6270 */
        /* <DEDUP_REMOVED lines=51> */
.L_x_6272:
[C---:B------:R-:W-:Y:S02]  /*13410*/  ISETP.LT.OR P2, PT, R7.reuse, 0x81, P2 ;  /* 0x000000810700780c */ /* 0x040fe40001741670 */
[C---:B------:R-:W-:Y:S02]  /*13420*/  ISETP.LT.OR P1, PT, R7.reuse, 0x81, P1 ;  /* 0x000000810700780c */ /* 0x040fe40000f21670 */
[----:B------:R-:W-:Y:S02]  /*13430*/  ISETP.LT.OR P0, PT, R7, 0x81, P0 ;  /* 0x000000810700780c */ /* 0x000fe40000701670 */
[----:B-12---:R-:W-:-:S05]  /*13440*/  IADD3 R2, P6, R37, R14, RZ ;  /* 0x0000000e25027210 */ /* 0x006fca0007fde0ff */
        /* <DEDUP_REMOVED lines=11> */
[----:B------:R-:W-:-:S13]  /*13500*/  LOP3.LUT P6, RZ, R19, 0x10, RZ, 0xc0, !PT ;  /* 0x0000001013ff7812 */ /* 0x000fda00078cc0ff */
[----:B-1----:R-:W-:Y:S05]  /*13510*/  @!P6 BRA `(.L_x_6209) ;  /* 0x000000000004e947 */ /* 0x002fea0003800000 */
[----:B------:R-:W-:Y:S01]  /*13520*/  BPT.TRAP 0x1 ;  /* 0x000000040000795c */ /* 0x000fe20000300000 */
.L_x_6209:
[----:B------:R-:W-:Y:S01]  /*13530*/  SYNCS.ARRIVE.TRANS64.A1T0 RZ, [UR45+0x33470], RZ ;  /* 0x033470ffffff79a7 */ /* 0x000fe2000810002d */
[----:B------:R-:W-:Y:S05]  /*13540*/  @!P6 BRA `(.L_x_6210) ;  /* 0x000000000004e947 */ /* 0x000fea0003800000 */
[----:B------:R-:W-:Y:S01]  /*13550*/  BPT.TRAP 0x1 ;  /* 0x000000040000795c */ /* 0x000fe20000300000 */
.L_x_6210:
[----:B------:R-:W1:Y:S02]  /*13560*/  SYNCS.PHASECHK.TRANS64.TRYWAIT P0, [UR45+0x33440], R34 ;  /* 0x03344022ff0075a7 */ /* 0x000e64000800016d */
[----:B-1----:R-:W-:Y:S05]  /*13570*/  @!P0 BRA `(.L_x_6211) ;  /* 0x0000004400508947 */ /* 0x002fea0003800000 */
.L_x_6273:
        /* <DEDUP_REMOVED lines=20> */
[----:B------:R-:W-:-:S03]  /*136c0*/  IMAD R25, R4, UR11, R25 ;  /* 0x0000000b04197c24 */ /* 0x000fc6000f8e0219 */
[----:B------:R-:W-:Y:S01]  /*136d0*/  IADD3.X R5, R8, UR4, R3, P0, !PT ;  /* 0x0000000408057c10 */ /* 0x000fe200087fe403 */
[----:B------:R-:W-:-:S04]  /*136e0*/  IMAD R3, R26, UR8, RZ ;  /* 0x000000081a037c24 */ /* 0x000fc8000f8e02ff */
[C---:B------:R-:W-:Y:S02]  /*136f0*/  IMAD R9, R6.reuse, UR9, R3 ;  /* 0x0000000906097c24 */ /* 0x040fe4000f8e0203 */
[----:B------:R-:W-:-:S04]  /*13700*/  IMAD.WIDE.U32 R2, R6, UR8, RZ ;  /* 0x0000000806027c25 */ /* 0x000fc8000f8e00ff */
[----:B------:R-:W-:Y:S02]  /*13710*/  IMAD.IADD R3, R3, 0x1, R9 ;  /* 0x0000000103037824 */ /* 0x000fe400078e0209 */
        /* <DEDUP_REMOVED lines=28> */
[----:B----4-:R-:W-:-:S03]  /*138e0*/  @P5 IMAD.X R7, RZ, RZ, R6, P0 ;  /* 0x000000ffff075224 */ /* 0x010fc600000e0606 */
[----:B------:R-:W3:Y:S01]  /*138f0*/  SHFL.IDX PT, R6, R5, 0x2, 0x1c1f ;  /* 0x005c1f0005067f89 */ /* 0x000ee200000e0000 */
        /* <DEDUP_REMOVED lines=21> */
.L_x_6285:
[----:B------:R-:W-:Y:S01]  /*13a50*/  LOP3.LUT P0, RZ, R19, 0x80, RZ, 0xc0, !PT ;  /* 0x0000008013ff7812 */ /* 0x000fe2000780c0ff */
[----:B------:R-:W-:-:S12]  /*13a60*/  BSSY B0, `(.L_x_6213) ;  /* 0x000000e000007945 */ /* 0x000fd80003800000 */
[----:B------:R-:W-:Y:S05]  /*13a70*/  @!P0 BRA `(.L_x_6214) ;  /* 0x0000000000308947 */ /* 0x000fea0003800000 */
[----:B------:R-:W4:Y:S01]  /*13a80*/  LDC R0, c[0x0][0x2f4] ;  /* 0x0000bd00ff007b82 */ /* 0x000f220000000800 */
[----:B--23--:R-:W-:-:S05]  /*13a90*/  IADD3 R2, P0, R37, R14, RZ ;  /* 0x0000000e25027210 */ /* 0x00cfca0007f1e0ff */
[----:B------:R-:W-:Y:S01]  /*13aa0*/  IMAD.X R3, RZ, RZ, R8, P0 ;  /* 0x000000ffff037224 */ /* 0x000fe200000e0608 */
        /* <DEDUP_REMOVED lines=9> */
.L_x_6214:
[----:B------:R-:W-:Y:S05]  /*13b40*/  BSYNC B0 ;  /* 0x0000000000007941 */ /* 0x000fea0003800000 */
.L_x_6213:
[----:B------:R-:W-:Y:S01]  /*13b50*/  NOP ;  /* 0x0000000000007918 */ /* 0x000fe20000000000 */
[----:B------:R-:W-:Y:S01]  /*13b60*/  SYNCS.ARRIVE.TRANS64.RED.A0T1 RZ, [UR45+0x33430], RZ ;  /* 0x033430ffffff79a7 */ /* 0x000fe2000820042d */
[----:B------:R-:W-:Y:S01]  /*13b70*/  ARRIVES.LDGSTSBAR.64.TRANSCNT [UR45+0x33430] ;  /* 0x03343000ff0079b0 */ /* 0x000fe20008000aad */
[----:B------:R-:W-:Y:S01]  /*13b80*/  NOP ;  /* 0x0000000000007918 */ /* 0x000fe20000000000 */
[----:B------:R-:W-:-:S13]  /*13b90*/  LOP3.LUT P0, RZ, R19, 0x10, RZ, 0xc0, !PT ;  /* 0x0000001013ff7812 */ /* 0x000fda000780c0ff */
[----:B------:R-:W-:Y:S05]  /*13ba0*/  @!P0 BRA `(.L_x_6215) ;  /* 0x0000000000048947 */ /* 0x000fea0003800000 */
[----:B------:R-:W-:Y:S01]  /*13bb0*/  BPT.TRAP 0x1 ;  /* 0x000000040000795c */ /* 0x000fe20000300000 */
.L_x_6215:
        /* <DEDUP_REMOVED lines=14> */
[----:B--2-4-:R-:W-:Y:S01]  /*13ca0*/  MOV R2, 0x0 ;  /* 0x0000000000027802 */ /* 0x014fe20000000f00 */
        /* <DEDUP_REMOVED lines=14> */
[----:B0123--:R-:W-:Y:S05]  /*13d90*/  CALL.ABS.NOINC R2 ;  /* 0x0000000002007343 */ /* 0x00ffea0003c00000 */
.L_x_6216:
[----:B------:R-:W-:Y:S01]  /*13da0*/  UISETP.NE.AND UP0, UPT, UR48, URZ, UPT ;  /* 0x0000003f3000728c */ /* 0x000fe2000bf05270 */
[----:B------:R-:W-:Y:S01]  /*13db0*/  IMAD.U32 R0, RZ, RZ, UR47 ;  /* 0x0000002fff007e24 */ /* 0x000fe2000f8e00ff */
[----:B------:R-:W-:Y:S01]  /*13dc0*/  ULDC.64 UR4, c[0x0][0x2e0] ;  /* 0x0000b80000047ab9 */ /* 0x000fe20000000a00 */
[----:B--2---:R-:W-:Y:S02]  /*13dd0*/  IMAD.U32 R4, RZ, RZ, UR38 ;  /* 0x00000026ff047e24 */ /* 0x004fe4000f8e00ff */
[----:B------:R-:W-:Y:S01]  /*13de0*/  IMAD R29, R0, 0x80, R29 ;  /* 0x00000080001d7824 */ /* 0x000fe200078e021d */
[----:B------:R-:W-:Y:S01]  /*13df0*/  PLOP3.LUT P0, PT, PT, PT, UP0, 0x80, 0x0 ;  /* 0x000000000000781c */ /* 0x000fe20003f0f008 */
[----:B----4-:R-:W-:Y:S01]  /*13e00*/  IMAD.U32 R3, RZ, RZ, UR46 ;  /* 0x0000002eff037e24 */ /* 0x010fe2000f8e00ff */
[----:B------:R-:W2:Y:S01]  /*13e10*/  LDC R0, c[0x0][0x448] ;  /* 0x00011200ff007b82 */ /* 0x000ea20000000800 */
[----:B------:R-:W-:Y:S02]  /*13e20*/  IMAD.MOV.U32 R2, RZ, RZ, R4 ;  /* 0x000000ffff027224 */ /* 0x000fe400078e0004 */
[----:B------:R-:W-:Y:S01]  /*13e30*/  @UP0 ULDC UR6, c[0x0][0x44c] ;  /* 0x0001130000060ab9 */ /* 0x000fe20000000800 */
[----:B------:R-:W-:-:S02]  /*13e40*/  IMAD R7, R24, UR4, RZ ;  /* 0x0000000418077c24 */ /* 0x000fc4000f8e02ff */
[----:B------:R-:W-:Y:S01]  /*13e50*/  IMAD.WIDE.U32 R2, R32, UR4, R2 ;  /* 0x0000000420027c25 */ /* 0x000fe2000f8e0002 */
[----:B------:R-:W-:-:S03]  /*13e60*/  @UP0 ULDC UR4, c[0x0][0x450] ;  /* 0x0001140000040ab9 */ /* 0x000fc60000000800 */
[----:B------:R-:W-:Y:S02]  /*13e70*/  IMAD.U32 R5, RZ, RZ, UR39 ;  /* 0x00000027ff057e24 */ /* 0x000fe4000f8e00ff */
[----:B------:R-:W-:Y:S01]  /*13e80*/  @P0 IMAD.HI.U32 R6, R29, UR6, RZ ;  /* 0x000000061d060c27 */ /* 0x000fe2000f8e00ff */
[----:B------:R-:W-:-:S03]  /*13e90*/  PLOP3.LUT P0, PT, PT, PT, UP0, 0x80, 0x0 ;  /* 0x000000000000781c */ /* 0x000fc60003f0f008 */
[----:B------:R-:W-:Y:S02]  /*13ea0*/  IMAD.MOV.U32 R5, RZ, RZ, R29 ;  /* 0x000000ffff057224 */ /* 0x000fe400078e001d */
[----:B------:R-:W-:-:S04]  /*13eb0*/  IMAD R7, R32, UR5, R7 ;  /* 0x0000000520077c24 */ /* 0x000fc8000f8e0207 */
[----:B------:R-:W-:-:S04]  /*13ec0*/  IMAD.IADD R3, R3, 0x1, R7 ;  /* 0x0000000103037824 */ /* 0x000fc800078e0207 */
        /* <DEDUP_REMOVED lines=24> */
[----:B------:R-:W-:Y:S01]  /*14050*/  IMAD.U32 R6, RZ, RZ, UR47 ;  /* 0x0000002fff067e24 */ /* 0x000fe2000f8e00ff */
[----:B------:R-:W-:Y:S02]  /*14060*/  ULDC UR4, c[0x0][0x288] ;  /* 0x0000a20000047ab9 */ /* 0x000fe40000000800 */
[----:B------:R-:W3:Y:S01]  /*14070*/  SHFL.IDX PT, R2, R5, RZ, 0x1c1f ;  /* 0x001c1fff05027589 */ /* 0x000ee200000e0000 */
[----:B------:R-:W-:Y:S02]  /*14080*/  IMAD R7, R0, UR4, RZ ;  /* 0x0000000400077c24 */ /* 0x000fe4000f8e02ff */
[----:B------:R-:W-:Y:S02]  /*14090*/  IMAD R0, R6, 0x80, R31 ;  /* 0x0000008006007824 */ /* 0x000fe400078e021f */
[----:B------:R-:W-:Y:S02]  /*140a0*/  SHFL.IDX PT, R6, R5, 0x1, 0x1c1f ;  /* 0x003c1f0005067f89 */ /* 0x000fe400000e0000 */
[C---:B------:R-:W-:Y:S01]  /*140b0*/  VIADD R8, R0.reuse, 0x20 ;  /* 0x0000002000087836 */ /* 0x040fe20000000000 */
        /* <DEDUP_REMOVED lines=12> */
[----:B---3--:R-:W-:Y:S01]  /*14180*/  @!P0 IMAD.MOV.U32 R2, RZ, RZ, R14 ;  /* 0x000000ffff028224 */ /* 0x008fe200078e000e */
[----:B------:R-:W-:Y:S01]  /*14190*/  SHFL.IDX PT, R6, R5, 0x2, 0x1c1f ;  /* 0x005c1f0005067f89 */ /* 0x000fe200000e0000 */
[----:B------:R-:W-:-:S03]  /*141a0*/  @!P0 IMAD.MOV.U32 R3, RZ, RZ, R9 ;  /* 0x000000ffff038224 */ /* 0x000fc600078e0009 */
        /* <DEDUP_REMOVED lines=14> */
.L_x_6294:
        /* <DEDUP_REMOVED lines=12> */
.L_x_6219:
[----:B------:R-:W-:Y:S05]  /*14350*/  BSYNC B0 ;  /* 0x0000000000007941 */ /* 0x000fea0003800000 */
.L_x_6218:
        /* <DEDUP_REMOVED lines=9> */
.L_x_6295:
[----:B------:R-:W-:Y:S01]  /*143f0*/  UIADD3 UR4, UR50, -0x2, URZ ;  /* 0xfffffffe32047890 */ /* 0x000fe2000fffe03f */
[----:B------:R-:W-:-:S03]  /*14400*/  IMAD.MOV.U32 R32, RZ, RZ, 0x1 ;  /* 0x00000001ff207424 */ /* 0x000fc600078e00ff */
[----:B------:R-:W-:-:S06]  /*14410*/  UISETP.GE.AND UP0, UPT, UR4, UR49, UPT ;  /* 0x000000310400728c */ /* 0x000fcc000bf06270 */
[----:B------:R-:W-:-:S13]  /*14420*/  PLOP3.LUT P0, PT, PT, PT, UP0, 0x80, 0x0 ;  /* 0x000000000000781c */ /* 0x000fda0003f0f008 */
[----:B------:R-:W-:Y:S05]  /*14430*/  @!P0 BRA `(.L_x_6221) ;  /* 0x0000001800d88947 */ /* 0x000fea0003800000 */
[----:B------:R-:W5:Y:S01]  /*14440*/  LDL R0, [R1+0x10] ;  /* 0x0000100001007983 */ /* 0x000f620000100800 */
[----:B------:R-:W-:Y:S01]  /*14450*/  UIADD3 UR4, UR43, 0x1, URZ ;  /* 0x000000012b047890 */ /* 0x000fe2000fffe03f */
[----:B------:R-:W-:Y:S01]  /*14460*/  IADD3 R35, R35, R22, R31 ;  /* 0x0000001623237210 */ /* 0x000fe20007ffe01f */
[----:B------:R-:W-:Y:S01]  /*14470*/  ULOP3.LUT UR5, URZ, UR44, URZ, 0x33, !UPT ;  /* 0x0000002c3f057292 */ /* 0x000fe2000f8e333f */
[----:B------:R-:W-:Y:S01]  /*14480*/  IMAD.MOV.U32 R25, RZ, RZ, 0x1 ;  /* 0x00000001ff197424 */ /* 0x000fe200078e00ff */
[----:B------:R-:W-:Y:S01]  /*14490*/  UIMAD UR4, UR4, UR40, URZ ;  /* 0x00000028040472a4 */ /* 0x000fe2000f8e023f */
[----:B------:R-:W-:Y:S02]  /*144a0*/  IMAD.MOV.U32 R24, RZ, RZ, RZ ;  /* 0x000000ffff187224 */ /* 0x000fe400078e00ff */
[----:B------:R-:W-:-:S03]  /*144b0*/  VIADD R35, R35, 0xfffffe20 ;  /* 0xfffffe2023237836 */ /* 0x000fc60000000000 */
[----:B--2---:R-:W-:Y:S02]  /*144c0*/  LOP3.LUT R3, RZ, UR4, RZ, 0x33, !PT ;  /* 0x00000004ff037c12 */ /* 0x004fe4000f8e33ff */
[----:B-----5:R-:W-:Y:S02]  /*144d0*/  R2UR UR6, R0 ;  /* 0x00000000000672ca */ /* 0x020fe400000e0000 */
[----:B------:R-:W-:-:S04]  /*144e0*/  LOP3.LUT R0, RZ, UR42, RZ, 0x33, !PT ;  /* 0x0000002aff007c12 */ /* 0x000fc8000f8e33ff */
[----:B------:R-:W-:-:S04]  /*144f0*/  VIMNMX3 R0, R0, UR5, R3, !PT ;  /* 0x0000000500007c0f */ /* 0x000fc8000f800103 */
[C---:B01----:R-:W-:Y:S01]  /*14500*/  IADD3 R34, -R0.reuse, -0x2, RZ ;  /* 0xfffffffe00227810 */ /* 0x043fe20007ffe1ff */
[----:B------:R-:W-:Y:S02]  /*14510*/  IMAD R21, R0, -0xa0, R35 ;  /* 0xffffff6000157824 */ /* 0x000fe400078e0223 */
[----:B------:R-:W-:-:S05]  /*14520*/  IMAD.U32 R2, RZ, RZ, UR6 ;  /* 0x00000006ff027e24 */ /* 0x000fca000f8e00ff */
[----:B------:R-:W-:-:S05]  /*14530*/  LOP3.LUT R2, R2, 0x1, RZ, 0xfc, !PT ;  /* 0x0000000102027812 */ /* 0x000fca00078efcff */
[----:B------:R0:W-:Y:S02]  /*14540*/  STL [R1+0xc], R2 ;  /* 0x00000c0201007387 */ /* 0x0001e40000100800 */
.L_x_6236:
[----:B------:R-:W2:Y:S01]  /*14550*/  LDL R7, [R1+0x8] ;  /* 0x0000080001077983 */ /* 0x000ea20000100800 */
[----:B-1----:R-:W1:Y:S03]  /*14560*/  LDC R0, c[0x0][0x430] ;  /* 0x00010c00ff007b82 */ /* 0x002e660000000800 */
[----:B---3--:R-:W3:Y:S01]  /*14570*/  LDL R6, [R1+0x4] ;  /* 0x0000040001067983 */ /* 0x008ee20000100800 */
[----:B0-----:R-:W-:Y:S01]  /*14580*/  VIADD R11, R21, 0x80 ;  /* 0x00000080150b7836 */ /* 0x001fe20000000000 */
[----:B------:R-:W-:Y:S01]  /*14590*/  ULDC.64 UR4, c[0x0][0x428] ;  /* 0x00010a0000047ab9 */ /* 0x000fe20000000a00 */
[----:B-1----:R-:W-:-:S13]  /*145a0*/  ISETP.NE.AND P0, PT, R0, 0x1, PT ;  /* 0x000000010000780c */ /* 0x002fda0003f05270 */
[----:B------:R-:W1:Y:S08]  /*145b0*/  @P0 LDC R0, c[0x0][0x434] ;  /* 0x00010d00ff000b82 */ /* 0x000e700000000800 */
[----:B------:R-:W4:Y:S08]  /*145c0*/  @P0 LDC R3, c[0x0][0x438] ;  /* 0x00010e00ff030b82 */ /* 0x000f300000000800 */
[----:B0-----:R-:W0:Y:S08]  /*145d0*/  @P0 LDC R2, c[0x0][0x434] ;  /* 0x00010d00ff020b82 */ /* 0x001e300000000800 */
[----:B------:R-:W0:Y:S01]  /*145e0*/  @P0 LDC R5, c[0x0][0x438] ;  /* 0x00010e00ff050b82 */ /* 0x000e220000000800 */
[----:B-1----:R-:W-:-:S04]  /*145f0*/  @P0 IMAD.HI.U32 R0, R21, R0, RZ ;  /* 0x0000000015000227 */ /* 0x002fc800078e00ff */
[----:B------:R-:W-:Y:S01]  /*14600*/  IMAD.MOV.U32 R10, RZ, RZ, R21 ;  /* 0x000000ffff0a7224 */ /* 0x000fe200078e0015 */
[----:B----4-:R-:W-:Y:S01]  /*14610*/  @P0 SHF.R.U32.HI R10, RZ, R3, R0 ;  /* 0x00000003ff0a0219 */ /* 0x010fe20000011600 */
[----:B0-----:R-:W-:-:S04]  /*14620*/  @P0 IMAD.HI.U32 R0, R11, R2, RZ ;  /* 0x000000020b000227 */ /* 0x001fc800078e00ff */
[----:B------:R-:W-:Y:S01]  /*14630*/  IMAD.MOV.U32 R4, RZ, RZ, R10 ;  /* 0x000000ffff047224 */ /* 0x000fe200078e000a */
[----:B------:R-:W-:Y:S02]  /*14640*/  @P0 SHF.R.U32.HI R11, RZ, R5, R0 ;  /* 0x00000005ff0b0219 */ /* 0x000fe40000011600 */
[----:B------:R-:W-:-:S03]  /*14650*/  SHF.R.S32.HI R5, RZ, 0x1f, R10 ;  /* 0x0000001fff057819 */ /* 0x000fc6000001140a */
        /* <DEDUP_REMOVED lines=10> */
[----:B------:R-:W-:-:S06]  /*14700*/  LEA.HI.X R7, R4, UR5, R5, 0x2, P0 ;  /* 0x0000000504077c11 */ /* 0x000fcc00080f1405 */
[----:B------:R-:W2:Y:S01]  /*14710*/  LDG.E R7, desc[UR36][R6.64] ;  /* 0x0000002406077981 */ /* 0x000ea2000c1e1900 */
[----:B------:R-:W-:Y:S01]  /*14720*/  LOP3.LUT P1, RZ, R19, 0x10, RZ, 0xc0, !PT ;  /* 0x0000001013ff7812 */ /* 0x000fe2000782c0ff */
[----:B------:R-:W-:Y:S01]  /*14730*/  @!P2 IMAD.IADD R3, R9, 0x1, R3 ;  /* 0x000000010903a824 */ /* 0x000fe200078e0203 */
[----:B------:R-:W-:Y:S01]  /*14740*/  @!P2 LEA R8, P0, R2, UR4, 0x2 ;  /* 0x000000040208ac11 */ /* 0x000fe2000f8010ff */
[----:B------:R-:W-:-:S03]  /*14750*/  VIADD R20, R24, 0x1 ;  /* 0x0000000118147836 */ /* 0x000fc60000000000 */
[----:B------:R-:W-:Y:S01]  /*14760*/  @!P2 LEA.HI.X R9, R2, UR5, R3, 0x2, P0 ;  /* 0x000000050209ac11 */ /* 0x000fe200080f1403 */
[----:B------:R-:W-:Y:S01]  /*14770*/  IMAD.MOV.U32 R5, RZ, RZ, RZ ;  /* 0x000000ffff057224 */ /* 0x000fe200078e00ff */
[----:B------:R-:W-:Y:S01]  /*14780*/  ISETP.NE.AND P0, PT, R20, 0x2, PT ;  /* 0x000000021400780c */ /* 0x000fe20003f05270 */
[----:B------:R-:W-:-:S03]  /*14790*/  VIADD R34, R34, 0xffffffff ;  /* 0xffffffff22227836 */ /* 0x000fc60000000000 */
[----:B------:R-:W-:Y:S01]  /*147a0*/  SEL R32, RZ, 0x1, P0 ;  /* 0x00000001ff207807 */ /* 0x000fe20000000000 */
[----:B------:R0:W5:Y:S01]  /*147b0*/  @!P2 LDG.E R5, desc[UR36][R8.64] ;  /* 0x000000240805a981 */ /* 0x000162000c1e1900 */
[----:B------:R-:W-:Y:S02]  /*147c0*/  SEL R20, R20, RZ, P0 ;  /* 0x000000ff14147207 */ /* 0x000fe40000000000 */
[----:B------:R-:W-:Y:S02]  /*147d0*/  ISETP.GT.AND P2, PT, R34, UR49, PT ;  /* 0x0000003122007c0c */ /* 0x000fe4000bf44270 */
[----:B------:R-:W-:Y:S02]  /*147e0*/  LOP3.LUT R32, R25, R32, RZ, 0x3c, !PT ;  /* 0x0000002019207212 */ /* 0x000fe400078e3cff */
[----:B--2---:R-:W-:Y:S01]  /*147f0*/  SHF.R.S32.HI R27, RZ, 0x1f, R7 ;  /* 0x0000001fff1b7819 */ /* 0x004fe20000011407 */
[----:B0-----:R-:W-:Y:S08]  /*14800*/  @!P1 BRA `(.L_x_6222) ;  /* 0x0000000000049947 */ /* 0x001ff00003800000 */
[----:B------:R-:W-:Y:S01]  /*14810*/  BPT.TRAP 0x1 ;  /* 0x000000040000795c */ /* 0x000fe20000300000 */
.L_x_6222:
[----:B------:R-:W-:Y:S02]  /*14820*/  LEA R0, R20, UR45, 0x3 ;  /* 0x0000002d14007c11 */ /* 0x000fe4000f8e18ff */
[----:B------:R-:W-:-:S04]  /*14830*/  SHF.L.U32 R29, R32, 0x1f, RZ ;  /* 0x0000001f201d7819 */ /* 0x000fc800000006ff */
[----:B------:R-:W0:Y:S02]  /*14840*/  SYNCS.PHASECHK.TRANS64.TRYWAIT P0, [R0+URZ+0x33480], R29 ;  /* 0x0334801d000075a7 */ /* 0x000e24000800017f */
[----:B0-----:R-:W-:Y:S05]  /*14850*/  @!P0 BRA `(.L_x_6223) ;  /* 0x0000003c00b08947 */ /* 0x001fea0003800000 */
.L_x_6296:
        /* <DEDUP_REMOVED lines=30> */
[----:B------:R-:W-:Y:S02]  /*14a40*/  IMAD.IADD R9, R9, 0x1, R11 ;  /* 0x0000000109097824 */ /* 0x000fe400078e020b */
[----:B------:R-:W-:Y:S01]  /*14a50*/  IMAD.U32 R11, RZ, RZ, UR4 ;  /* 0x00000004ff0b7e24 */ /* 0x000fe2000f8e00ff */
[----:B------:R-:W-:Y:S01]  /*14a60*/  UIMAD UR4, UR6, UR4, URZ ;  /* 0x00000004060472a4 */ /* 0x000fe2000f8e023f */
[----:B------:R-:W-:Y:S02]  /*14a70*/  IMAD.IADD R3, R3, 0x1, R10 ;  /* 0x0000000103037824 */ /* 0x000fe400078e020a */
[C---:B------:R-:W-:Y:S01]  /*14a80*/  IMAD.WIDE.U32 R8, R11.reuse, UR41, R8 ;  /* 0x000000290b087c25 */ /* 0x040fe2000f8e0008 */
[----:B------:R-:W-:Y:S01]  /*14a90*/  ULDC.64 UR6, c[0x0][0x318] ;  /* 0x0000c60000067ab9 */ /* 0x000fe20000000a00 */
[----:B------:R-:W-:Y:S02]  /*14aa0*/  UIMAD UR4, UR41, UR5, UR4 ;  /* 0x00000005290472a4 */ /* 0x000fe4000f8e0204 */
        /* <DEDUP_REMOVED lines=39> */
.L_x_6308:
        /* <DEDUP_REMOVED lines=16> */
.L_x_6225:
[----:B------:R1:W-:Y:S01]  /*14e20*/  SYNCS.ARRIVE.TRANS64.A1T0 RZ, [R0+URZ+0x33470], RZ ;  /* 0x033470ff00ff79a7 */ /* 0x0003e2000810003f */
[----:B------:R-:W-:Y:S05]  /*14e30*/  @!P1 BRA `(.L_x_6226) ;  /* 0x0000000000049947 */ /* 0x000fea0003800000 */
[----:B------:R-:W-:Y:S01]  /*14e40*/  BPT.TRAP 0x1 ;  /* 0x000000040000795c */ /* 0x000fe20000300000 */
.L_x_6226:
[----:B------:R-:W2:Y:S02]  /*14e50*/  SYNCS.PHASECHK.TRANS64.TRYWAIT P0, [R0+URZ+0x33440], R29 ;  /* 0x0334401d000075a7 */ /* 0x000ea4000800017f */
[----:B--2---:R-:W-:Y:S05]  /*14e60*/  @!P0 BRA `(.L_x_6227) ;  /* 0x0000003c00bc8947 */ /* 0x004fea0003800000 */
.L_x_6309:
[----:B------:R-:W-:Y:S01]  /*14e70*/  ULDC.64 UR8, c[0x0][0x310] ;  /* 0x0000c40000087ab9 */ /* 0x000fe20000000a00 */
[----:B------:R-:W-:Y:S01]  /*14e80*/  ULDC.64 UR10, c[0x0][0x300] ;  /* 0x0000c000000a7ab9 */ /* 0x000fe20000000a00 */
[----:B------:R-:W-:Y:S01]  /*14e90*/  IMAD R2, R27, UR8, RZ ;  /* 0x000000081b027c24 */ /* 0x000fe2000f8e02ff */
[----:B------:R-:W-:Y:S01]  /*14ea0*/  R2UR UR6, R36 ;  /* 0x00000000240672ca */ /* 0x000fe200000e0000 */
[----:B------:R-:W-:Y:S01]  /*14eb0*/  ULDC.64 UR4, c[0x0][0x308] ;  /* 0x0000c20000047ab9 */ /* 0x000fe20000000a00 */
[----:B------:R-:W-:Y:S01]  /*14ec0*/  IMAD R30, R30, UR8, RZ ;  /* 0x000000081e1e7c24 */ /* 0x000fe2000f8e02ff */
[----:B------:R-:W3:Y:S01]  /*14ed0*/  LDC R8, c[0x0][0x2f4] ;  /* 0x0000bd00ff087b82 */ /* 0x000ee20000000800 */
[----:B------:R-:W-:Y:S01]  /*14ee0*/  IMAD R9, R7, UR9, R2 ;  /* 0x0000000907097c24 */ /* 0x000fe2000f8e0202 */
[----:B------:R-:W-:Y:S01]  /*14ef0*/  LOP3.LUT P3, RZ, R19, 0x2, RZ, 0xc0, !PT ;  /* 0x0000000213ff7812 */ /* 0x000fe2000786c0ff */
[----:B------:R-:W-:Y:S01]  /*14f00*/  IMAD.WIDE.U32 R2, R7, UR8, RZ ;  /* 0x0000000807027c25 */ /* 0x000fe2000f8e00ff */
[----:B------:R-:W-:-:S03]  /*14f10*/  LOP3.LUT P1, RZ, R19, 0x1, RZ, 0xc0, !PT ;  /* 0x0000000113ff7812 */ /* 0x000fc6000782c0ff */
        /* <DEDUP_REMOVED lines=45> */
[----:B---3--:R-:W-:-:S04]  /*151f0*/  IMAD R27, R20, 0x7800, R11 ;  /* 0x00007800141b7824 */ /* 0x008fc800078e020b */
[----:B------:R-:W-:-:S05]  /*15200*/  VIADD R27, R27, UR45 ;  /* 0x0000002d1b1b7c36 */ /* 0x000fca0008000000 */
        /* <DEDUP_REMOVED lines=12> */
.L_x_6321:
        /* <DEDUP_REMOVED lines=14> */
[----:B0-----:R-:W-:Y:S05]  /*153b0*/  @!P1 BRA `(.L_x_6229) ;  /* 0x0000000000049947 */ /* 0x001fea0003800000 */
[----:B------:R-:W-:Y:S01]  /*153c0*/  BPT.TRAP 0x1 ;  /* 0x000000040000795c */ /* 0x000fe20000300000 */
.L_x_6229:
[----:B------:R-:W3:Y:S01]  /*153d0*/  LDL R2, [R1+0xc] ;  /* 0x00000c0001027983 */ /* 0x000ee20000100800 */
[----:B------:R0:W-:Y:S01]  /*153e0*/  SYNCS.ARRIVE.TRANS64.A1T0 RZ, [R0+URZ+0x33430], RZ ;  /* 0x033430ff00ff79a7 */ /* 0x0001e2000810003f */
[----:B---3--:R-:W-:-:S13]  /*153f0*/  ISETP.NE.AND P0, PT, R2, 0x3, PT ;  /* 0x000000030200780c */ /* 0x008fda0003f05270 */
[----:B0-----:R-:W-:Y:S05]  /*15400*/  @!P0 BRA `(.L_x_6230) ;  /* 0x0000000000048947 */ /* 0x001fea0003800000 */
[----:B------:R-:W-:Y:S01]  /*15410*/  BPT.TRAP 0x1 ;  /* 0x000000040000795c */ /* 0x000fe20000300000 */
.L_x_6230:
[----:B------:R-:W-:Y:S02]  /*15420*/  LOP3.LUT R3, R25, 0x1, RZ, 0x3c, !PT ;  /* 0x0000000119037812 */ /* 0x000fe400078e3cff */
[----:B------:R-:W-:Y:S02]  /*15430*/  LEA R2, R24, UR45, 0x3 ;  /* 0x0000002d18027c11 */ /* 0x000fe4000f8e18ff */
[----:B------:R-:W-:-:S04]  /*15440*/  SHF.L.U32 R3, R3, 0x1f, RZ ;  /* 0x0000001f03037819 */ /* 0x000fc800000006ff */
[----:B------:R-:W0:Y:S02]  /*15450*/  SYNCS.PHASECHK.TRANS64.TRYWAIT P1, [R2+URZ+0x33470], R3 ;  /* 0x03347003020075a7 */ /* 0x000e24000802017f */
[----:B0-----:R-:W-:Y:S05]  /*15460*/  @!P1 BRA `(.L_x_6231) ;  /* 0x0000003c00c49947 */ /* 0x001fea0003800000 */
.L_x_6322:
[----:B------:R-:W-:-:S13]  /*15470*/  LOP3.LUT P1, RZ, R19, 0x10, RZ, 0xc0, !PT ;  /* 0x0000001013ff7812 */ /* 0x000fda000782c0ff */
[----:B------:R-:W-:Y:S05]  /*15480*/  @!P1 BRA `(.L_x_6232) ;  /* 0x0000000000049947 */ /* 0x000fea0003800000 */
[----:B------:R-:W-:Y:S01]  /*15490*/  BPT.TRAP 0x1 ;  /* 0x000000040000795c */ /* 0x000fe20000300000 */
.L_x_6232:
[----:B0-----:R-:W-:Y:S01]  /*154a0*/  SHF.L.U32 R3, R25, 0x1f, RZ ;  /* 0x0000001f19037819 */ /* 0x001fe200000006ff */
[----:B-12---:R-:W-:-:S03]  /*154b0*/  IMAD R0, R24, 0x7800, RZ ;  /* 0x0000780018007824 */ /* 0x006fc600078e02ff */
[----:B------:R-:W0:Y:S02]  /*154c0*/  SYNCS.PHASECHK.TRANS64.TRYWAIT P1, [R2+URZ+0x33460], R3 ;  /* 0x03346003020075a7 */ /* 0x000e24000802017f */
[----:B0-----:R-:W-:Y:S05]  /*154d0*/  @!P1 BRA `(.L_x_6233) ;  /* 0x0000003c00bc9947 */ /* 0x001fea0003800000 */
.L_x_6323:
[C---:B0-----:R-:W-:Y:S01]  /*154e0*/  LOP3.LUT R3, R0.reuse, R17, RZ, 0xfc, !PT ;  /* 0x0000001100037212 */ /* 0x041fe200078efcff */
[----:B------:R-:W-:Y:S05]  /*154f0*/  WARPSYNC.ALL ;  /* 0x0000000000007948 */ /* 0x000fea0003800000 */
[----:B------:R0:W1:Y:S01]  /*15500*/  LDSM.16.MT88.4 R4, [R3+UR45+0xf200] ;  /* 0x00f2002d0304783b */ /* 0x0000620008004200 */
[C---:B------:R-:W-:Y:S01]  /*15510*/  VIADD R12, R0.reuse, 0x2800 ;  /* 0x00002800000c7836 */ /* 0x040fe20000000000 */
[----:B------:R-:W-:Y:S01]  /*15520*/  LOP3.LUT P1, RZ, R19, 0x10, RZ, 0xc0, !PT ;  /* 0x0000001013ff7812 */ /* 0x000fe2000782c0ff */
[C---:B------:R-:W-:Y:S02]  /*15530*/  VIADD R13, R0.reuse, 0x800 ;  /* 0x00000800000d7836 */ /* 0x040fe40000000000 */
[----:B------:R-:W-:-:S03]  /*15540*/  VIADD R24, R0, 0x5000 ;  /* 0x0000500000187836 */ /* 0x000fc60000000000 */
[----:B0-----:R-:W-:-:S05]  /*15550*/  LOP3.LUT R3, R13, R18, RZ, 0xfc, !PT ;  /* 0x000000120d037212 */ /* 0x001fca00078efcff */
[----:B------:R-:W-:Y:S02]  /*15560*/  IMAD.IADD R15, R16, 0x1, R3 ;  /* 0x00000001100f7824 */ /* 0x000fe400078e0203 */
[----:B------:R-:W-:Y:S01]  /*15570*/  VIADD R3, R0, 0x1000 ;  /* 0x0000100000037836 */ /* 0x000fe20000000000 */
        /* <DEDUP_REMOVED lines=12> */
[----:B------:R-:W-:-:S02]  /*15640*/  PRMT R10, R6, 0x6420, R7 ;  /* 0x00006420060a7816 */ /* 0x000fc40000000007 */
[----:B------:R-:W-:-:S05]  /*15650*/  PRMT R11, R6, 0x7531, R7 ;  /* 0x00007531060b7816 */ /* 0x000fca0000000007 */
        /* <DEDUP_REMOVED lines=10> */
[C---:B------:R-:W-:Y:S01]  /*15700*/  VIADD R13, R0.reuse, 0x1800 ;  /* 0x00001800000d7836 */ /* 0x040fe20000000000 */
[----:B------:R-:W-:Y:S02]  /*15710*/  LOP3.LUT R3, R3, R17, RZ, 0xfc, !PT ;  /* 0x0000001103037212 */ /* 0x000fe400078efcff */
[----:B------:R0:W-:Y:S04]  /*15720*/  STSM.16.M88.4 [R22], R8 ;  /* 0x0000000816007844 */ /* 0x0001e80000000200 */
[----:B------:R-:W1:Y:S01]  /*15730*/  LDSM.16.MT88.4 R4, [R4+UR45+0xf200] ;  /* 0x00f2002d0404783b */ /* 0x000e620008004200 */
[----:B0-----:R-:W-:Y:S01]  /*15740*/  VIADD R22, R0, 0x3000 ;  /* 0x0000300000167836 */ /* 0x001fe20000000000 */
[----:B-1----:R-:W-:-:S02]  /*15750*/  PRMT R8, R4, 0x6420, R5 ;  /* 0x0000642004087816 */ /* 0x002fc40000000005 */
[----:B------:R-:W-:Y:S02]  /*15760*/  PRMT R9, R4, 0x7531, R5 ;  /* 0x0000753104097816 */ /* 0x000fe40000000005 */
[C---:B------:R-:W-:Y:S02]  /*15770*/  LOP3.LUT R5, R13.reuse, R18, RZ, 0xfc, !PT ;  /* 0x000000120d057212 */ /* 0x040fe400078efcff */
[C-C-:B------:R-:W-:Y:S02]  /*15780*/  PRMT R10, R6.reuse, 0x6420, R7.reuse ;  /* 0x00006420060a7816 */ /* 0x140fe40000000007 */
[----:B------:R-:W-:Y:S01]  /*15790*/  PRMT R11, R6, 0x7531, R7 ;  /* 0x00007531060b7816 */ /* 0x000fe20000000007 */
[----:B------:R-:W-:Y:S01]  /*157a0*/  IMAD.IADD R14, R16, 0x1, R5 ;  /* 0x00000001100e7824 */ /* 0x000fe200078e0205 */
[-C--:B------:R-:W-:Y:S02]  /*157b0*/  LOP3.LUT R5, R22, R17.reuse, RZ, 0xfc, !PT ;  /* 0x0000001116057212 */ /* 0x080fe400078efcff */
[----:B------:R-:W-:-:S02]  /*157c0*/  LOP3.LUT R13, R13, R17, RZ, 0xfc, !PT ;  /* 0x000000110d0d7212 */ /* 0x000fc400078efcff */
[----:B------:R0:W-:Y:S04]  /*157d0*/  STSM.16.M88.4 [R14], R8 ;  /* 0x000000080e007844 */ /* 0x0001e80000000200 */
[----:B------:R-:W1:Y:S01]  /*157e0*/  LDSM.16.MT88.4 R4, [R5+UR45+0xf200] ;  /* 0x00f2002d0504783b */ /* 0x000e620008004200 */
[----:B0-----:R-:W-:-:S05]  /*157f0*/  VIADD R14, R0, 0x5800 ;  /* 0x00005800000e7836 */ /* 0x001fca0000000000 */
[-C--:B------:R-:W-:Y:S02]  /*15800*/  LOP3.LUT R26, R14, R17.reuse, RZ, 0xfc, !PT ;  /* 0x000000110e1a7212 */ /* 0x080fe400078efcff */
[C-C-:B-1----:R-:W-:Y:S02]  /*15810*/  PRMT R10, R6.reuse, 0x6420, R7.reuse ;  /* 0x00006420060a7816 */ /* 0x142fe40000000007 */
[----:B------:R-:W-:Y:S02]  /*15820*/  PRMT R11, R6, 0x7531, R7 ;  /* 0x00007531060b7816 */ /* 0x000fe40000000007 */
[C---:B------:R-:W-:Y:S02]  /*15830*/  LOP3.LUT R7, R15.reuse, R18, RZ, 0xfc, !PT ;  /* 0x000000120f077212 */ /* 0x040fe400078efcff */
        /* <DEDUP_REMOVED lines=12> */
[----:B------:R-:W-:Y:S02]  /*15900*/  LOP3.LUT R5, R12, R18, RZ, 0xfc, !PT ;  /* 0x000000120c057212 */ /* 0x000fe400078efcff */
[C-C-:B------:R-:W-:Y:S02]  /*15910*/  PRMT R10, R6.reuse, 0x6420, R7.reuse ;  /* 0x00006420060a7816 */ /* 0x140fe40000000007 */
[----:B------:R-:W-:Y:S01]  /*15920*/  PRMT R11, R6, 0x7531, R7 ;  /* 0x00007531060b7816 */ /* 0x000fe20000000007 */
[----:B------:R-:W-:-:S05]  /*15930*/  IMAD.IADD R12, R16, 0x1, R5 ;  /* 0x00000001100c7824 */ /* 0x000fca00078e0205 */
[----:B------:R0:W-:Y:S04]  /*15940*/  STSM.16.M88.4 [R12], R8 ;  /* 0x000000080c007844 */ /* 0x0001e80000000200 */
[----:B------:R1:W2:Y:S01]  /*15950*/  LDSM.16.MT88.4 R4, [R3+UR45+0xf200] ;  /* 0x00f2002d0304783b */ /* 0x0002a20008004200 */
[----:B0-----:R-:W-:-:S05]  /*15960*/  VIADD R12, R0, 0x6000 ;  /* 0x00006000000c7836 */ /* 0x001fca0000000000 */
[----:B-1----:R-:W-:Y:S02]  /*15970*/  LOP3.LUT R3, R12, R17, RZ, 0xfc, !PT ;  /* 0x000000110c037212 */ /* 0x002fe400078efcff */
[C-C-:B--2---:R-:W-:Y:S02]  /*15980*/  PRMT R8, R4.reuse, 0x6420, R5.reuse ;  /* 0x0000642004087816 */ /* 0x144fe40000000005 */
[----:B------:R-:W-:Y:S02]  /*15990*/  PRMT R9, R4, 0x7531, R5 ;  /* 0x0000753104097816 */ /* 0x000fe40000000005 */
        /* <DEDUP_REMOVED lines=27> */
[C---:B------:R-:W-:Y:S02]  /*15b50*/  LOP3.LUT R5, R3.reuse, R18, RZ, 0xfc, !PT ;  /* 0x0000001203057212 */ /* 0x040fe400078efcff */
[C-C-:B------:R-:W-:Y:S02]  /*15b60*/  PRMT R10, R6.reuse, 0x6420, R7.reuse ;  /* 0x00006420060a7816 */ /* 0x140fe40000000007 */
[----:B------:R-:W-:Y:S01]  /*15b70*/  PRMT R11, R6, 0x7531, R7 ;  /* 0x00007531060b7816 */ /* 0x000fe20000000007 */
[----:B------:R-:W-:Y:S01]  /*15b80*/  IMAD.IADD R25, R16, 0x1, R5 ;  /* 0x0000000110197824 */ /* 0x000fe200078e0205 */
[----:B------:R-:W-:-:S04]  /*15b90*/  LOP3.LUT R3, R3, R17, RZ, 0xfc, !PT ;  /* 0x0000001103037212 */ /* 0x000fc800078efcff */
[----:B------:R0:W-:Y:S04]  /*15ba0*/  STSM.16.M88.4 [R25], R8 ;  /* 0x0000000819007844 */ /* 0x0001e80000000200 */
[----:B------:R-:W1:Y:S01]  /*15bb0*/  LDSM.16.MT88.4 R4, [R22+UR45+0xf200] ;  /* 0x00f2002d1604783b */ /* 0x000e620008004200 */
[C---:B0-----:R-:W-:Y:S02]  /*15bc0*/  LOP3.LUT R25, R13.reuse, R17, RZ, 0xfc, !PT ;  /* 0x000000110d197212 */ /* 0x041fe400078efcff */
[----:B------:R-:W-:-:S05]  /*15bd0*/  LOP3.LUT R13, R13, R18, RZ, 0xfc, !PT ;  /* 0x000000120d0d7212 */ /* 0x000fca00078efcff */
[----:B------:R-:W-:Y:S01]  /*15be0*/  IMAD.IADD R13, R16, 0x1, R13 ;  /* 0x00000001100d7824 */ /* 0x000fe200078e020d */
[C-C-:B-1----:R-:W-:Y:S02]  /*15bf0*/  PRMT R8, R4.reuse, 0x6420, R5.reuse ;  /* 0x0000642004087816 */ /* 0x142fe40000000005 */
[----:B------:R-:W-:Y:S02]  /*15c00*/  PRMT R9, R4, 0x7531, R5 ;  /* 0x0000753104097816 */ /* 0x000fe40000000005 */
[----:B------:R-:W-:Y:S02]  /*15c10*/  LOP3.LUT R5, R24, R18, RZ, 0xfc, !PT ;  /* 0x0000001218057212 */ /* 0x000fe400078efcff */
[C-C-:B------:R-:W-:Y:S02]  /*15c20*/  PRMT R10, R6.reuse, 0x6420, R7.reuse ;  /* 0x00006420060a7816 */ /* 0x140fe40000000007 */
[----:B------:R-:W-:Y:S01]  /*15c30*/  PRMT R11, R6, 0x7531, R7 ;  /* 0x00007531060b7816 */ /* 0x000fe20000000007 */
[----:B------:R-:W-:-:S05]  /*15c40*/  IMAD.IADD R24, R16, 0x1, R5 ;  /* 0x0000000110187824 */ /* 0x000fca00078e0205 */
        /* <DEDUP_REMOVED lines=17> */
[----:B------:R0:W1:Y:S02]  /*15d60*/  LDSM.16.MT88.4 R4, [R3+UR45+0xf200] ;  /* 0x00f2002d0304783b */ /* 0x0000640008004200 */
[----:B0-----:R-:W-:-:S05]  /*15d70*/  LOP3.LUT R3, R0, R18, RZ, 0xfc, !PT ;  /* 0x0000001200037212 */ /* 0x001fca00078efcff */
[----:B------:R-:W-:Y:S01]  /*15d80*/  IMAD.IADD R3, R16, 0x1, R3 ;  /* 0x0000000110037824 */ /* 0x000fe200078e0203 */
[C-C-:B-1----:R-:W-:Y:S02]  /*15d90*/  PRMT R8, R4.reuse, 0x6420, R5.reuse ;  /* 0x0000642004087816 */ /* 0x142fe40000000005 */
        /* <DEDUP_REMOVED lines=19> */
.L_x_6234:
[----:B-1----:R1:W-:Y:S01]  /*15ed0*/  SYNCS.ARRIVE.TRANS64.A1T0 RZ, [R2+URZ+0x33450], RZ ;  /* 0x033450ff02ff79a7 */ /* 0x0023e2000810003f */
[----:B------:R-:W-:Y:S06]  /*15ee0*/  BAR.SYNC.DEFER_BLOCKING 0x2, 0x80 ;  /* 0x0082000000007b1d */ /* 0x000fec0000010000 */
[----:B------:R-:W-:Y:S05]  /*15ef0*/  @!P0 BRA `(.L_x_6235) ;  /* 0x0000000000048947 */ /* 0x000fea0003800000 */
[----:B------:R-:W-:Y:S01]  /*15f00*/  BPT.TRAP 0x1 ;  /* 0x000000040000795c */ /* 0x000fe20000300000 */
.L_x_6235:
[----:B------:R-:W2:Y:S01]  /*15f10*/  S2R R0, SR_CgaCtaId ;  /* 0x0000000000007919 */ /* 0x000ea20000008800 */
[----:B-1----:R-:W-:Y:S02]  /*15f20*/  VIADD R2, R2, 0x33480 ;  /* 0x0003348002027836 */ /* 0x002fe40000000000 */
[----:B------:R-:W-:Y:S02]  /*15f30*/  VIADD R21, R21, 0xffffff60 ;  /* 0xffffff6015157836 */ /* 0x000fe40000000000 */
[----:B------:R-:W-:Y:S02]  /*15f40*/  IMAD.MOV.U32 R25, RZ, RZ, R32 ;  /* 0x000000ffff197224 */ /* 0x000fe400078e0020 */
[----:B------:R-:W-:Y:S01]  /*15f50*/  IMAD.MOV.U32 R24, RZ, RZ, R20 ;  /* 0x000000ffff187224 */ /* 0x000fe200078e0014 */
[----:B--2---:R-:W-:-:S04]  /*15f60*/  PRMT R2, R0, 0x654, R2 ;  /* 0x0000065400027816 */ /* 0x004fc80000000002 */
[----:B------:R1:W-:Y:S01]  /*15f70*/  SYNCS.ARRIVE.TRANS64.RED.A1T0 RZ, [R2+URZ], RZ ;  /* 0x000000ff02ff79a7 */ /* 0x0003e2000810043f */
[----:B------:R-:W-:Y:S05]  /*15f80*/  @P2 BRA `(.L_x_6236) ;  /* 0xffffffe400702947 */ /* 0x000fea000383ffff */
[----:B------:R-:W-:Y:S05]  /*15f90*/  BRA `(.L_x_6237) ;  /* 0x0000000000047947 */ /* 0x000fea0003800000 */
.L_x_6221:
[----:B------:R-:W-:-:S07]  /*15fa0*/  IMAD.MOV.U32 R20, RZ, RZ, RZ ;  /* 0x000000ffff147224 */ /* 0x000fce00078e00ff */
.L_x_6237:
[----:B------:R-:W5:Y:S02]  /*15fb0*/  LDL R0, [R1+0x10] ;  /* 0x0000100001007983 */ /* 0x000f640000100800 */
[----:B-----5:R-:W-:-:S13]  /*15fc0*/  R2UR UR4, R0 ;  /* 0x00000000000472ca */ /* 0x020fda00000e0000 */
[----:B------:R-:W-:-:S06]  /*15fd0*/  ULOP3.LUT UR4, UR4, 0x1, URZ, 0xfc, !UPT ;  /* 0x0000000104047892 */ /* 0x000fcc000f8efc3f */
[----:B------:R-:W-:-:S05]  /*15fe0*/  IMAD.U32 R0, RZ, RZ, UR4 ;  /* 0x00000004ff007e24 */ /* 0x000fca000f8e00ff */
[----:B------:R-:W-:-:S13]  /*15ff0*/  ISETP.NE.AND P1, PT, R0, 0x3, PT ;  /* 0x000000030000780c */ /* 0x000fda0003f25270 */
[----:B------:R-:W-:Y:S05]  /*16000*/  @!P1 BRA `(.L_x_6238) ;  /* 0x0000000000049947 */ /* 0x000fea0003800000 */
[----:B------:R-:W-:Y:S01]  /*16010*/  BPT.TRAP 0x1 ;  /* 0x000000040000795c */ /* 0x000fe20000300000 */
.L_x_6238:
[----:B0-2---:R-:W-:Y:S01]  /*16020*/  LOP3.LUT R3, R32, 0x1, RZ, 0x3c, !PT ;  /* 0x0000000120037812 */ /* 0x005fe200078e3cff */
[----:B------:R-:W-:Y:S01]  /*16030*/  BSSY B0, `(.L_x_6239) ;  /* 0x0000005000007945 */ /* 0x000fe20003800000 */
[----:B-1----:R-:W-:Y:S02]  /*16040*/  LEA R2, R20, UR45, 0x3 ;  /* 0x0000002d14027c11 */ /* 0x002fe4000f8e18ff */
[----:B------:R-:W-:-:S04]  /*16050*/  SHF.L.U32 R3, R3, 0x1f, RZ ;  /* 0x0000001f03037819 */ /* 0x000fc800000006ff */
[----:B------:R-:W0:Y:S02]  /*16060*/  SYNCS.PHASECHK.TRANS64.TRYWAIT P0, [R2+URZ+0x33470], R3 ;  /* 0x03347003020075a7 */ /* 0x000e24000800017f */
[----:B0-----:R-:W-:Y:S05]  /*16070*/  @!P0 BRA `(.L_x_6240) ;  /* 0x0000003000e88947 */ /* 0x001fea0003800000 */
.L_x_6324:
[----:B------:R-:W-:Y:S05]  /*16080*/  BSYNC B0 ;  /* 0x0000000000007941 */ /* 0x000fea0003800000 */
.L_x_6239:
[----:B------:R-:W-:-:S13]  /*16090*/  LOP3.LUT P0, RZ, R19, 0x10, RZ, 0xc0, !PT ;  /* 0x0000001013ff7812 */ /* 0x000fda000780c0ff */
[----:B------:R-:W-:Y:S05]  /*160a0*/  @!P0 BRA `(.L_x_6241) ;  /* 0x0000000000048947 */ /* 0x000fea0003800000 */
[----:B------:R-:W-:Y:S01]  /*160b0*/  BPT.TRAP 0x1 ;  /* 0x000000040000795c */ /* 0x000fe20000300000 */
.L_x_6241:
[----:B------:R-:W-:Y:S01]  /*160c0*/  SHF.L.U32 R5, R32, 0x1f, RZ ;  /* 0x0000001f20057819 */ /* 0x000fe200000006ff */
[----:B------:R-:W-:-:S03]  /*160d0*/  IMAD R0, R20, 0x7800, RZ ;  /* 0x0000780014007824 */ /* 0x000fc600078e02ff */
[----:B------:R-:W1:Y:S02]  /*160e0*/  SYNCS.PHASECHK.TRANS64.TRYWAIT P0, [R2+URZ+0x33460], R5 ;  /* 0x03346005020075a7 */ /* 0x000e64000800017f */
[----:B0-----:R-:W-:Y:S01]  /*160f0*/  LOP3.LUT R3, R0, R17, RZ, 0xfc, !PT ;  /* 0x0000001100037212 */ /* 0x001fe200078efcff */
[----:B-1----:R-:W-:Y:S06]  /*16100*/  @!P0 BRA `(.L_x_6242) ;  /* 0x0000003000d88947 */ /* 0x002fec0003800000 */
.L_x_6325:
[----:B------:R-:W-:Y:S05]  /*16110*/  WARPSYNC.ALL ;  /* 0x0000000000007948 */ /* 0x000fea0003800000 */
[----:B0--3--:R0:W1:Y:S01]  /*16120*/  LDSM.16.MT88.4 R4, [R3+UR45+0xf200] ;  /* 0x00f2002d0304783b */ /* 0x0090620008004200 */
[C---:B------:R-:W-:Y:S01]  /*16130*/  LOP3.LUT R13, R0.reuse, R18, RZ, 0xfc, !PT ;  /* 0x00000012000d7212 */ /* 0x040fe200078efcff */
[C---:B------:R-:W-:Y:S01]  /*16140*/  VIADD R12, R0.reuse, 0x2800 ;  /* 0x00002800000c7836 */ /* 0x040fe20000000000 */
[----:B------:R-:W-:Y:S01]  /*16150*/  LOP3.LUT P0, RZ, R19, 0x10, RZ, 0xc0, !PT ;  /* 0x0000001013ff7812 */ /* 0x000fe2000780c0ff */
[----:B----4-:R-:W-:Y:S02]  /*16160*/  VIADD R14, R0, 0x800 ;  /* 0x00000800000e7836 */ /* 0x010fe40000000000 */
[----:B------:R-:W-:-:S02]  /*16170*/  IMAD.IADD R13, R16, 0x1, R13 ;  /* 0x00000001100d7824 */ /* 0x000fc400078e020d */
[----:B------:R-:W-:Y:S01]  /*16180*/  VIADD R21, R0, 0x5000 ;  /* 0x0000500000157836 */ /* 0x000fe20000000000 */
[----:B0-----:R-:W-:-:S04]  /*16190*/  LOP3.LUT R3, R14, R18, RZ, 0xfc, !PT ;  /* 0x000000120e037212 */ /* 0x001fc800078efcff */
[C---:B------:R-:W-:Y:S01]  /*161a0*/  LOP3.LUT R19, R21.reuse, R17, RZ, 0xfc, !PT ;  /* 0x0000001115137212 */ /* 0x040fe200078efcff */
[----:B------:R-:W-:Y:S01]  /*161b0*/  IMAD.IADD R15, R16, 0x1, R3 ;  /* 0x00000001100f7824 */ /* 0x000fe200078e0203 */
[----:B------:R-:W-:Y:S01]  /*161c0*/  LOP3.LUT R21, R21, R18, RZ, 0xfc, !PT ;  /* 0x0000001215157212 */ /* 0x000fe200078efcff */
[----:B------:R-:W-:-:S04]  /*161d0*/  VIADD R3, R0, 0x1000 ;  /* 0x0000100000037836 */ /* 0x000fc80000000000 */
[----:B------:R-:W-:Y:S01]  /*161e0*/  IMAD.IADD R21, R16, 0x1, R21 ;  /* 0x0000000110157824 */ /* 0x000fe200078e0215 */
[C-C-:B-1----:R-:W-:Y:S02]  /*161f0*/  PRMT R8, R4.reuse, 0x6420, R5.reuse ;  /* 0x0000642004087816 */ /* 0x142fe40000000005 */
[----:B------:R-:W-:Y:S02]  /*16200*/  PRMT R9, R4, 0x7531, R5 ;  /* 0x0000753104097816 */ /* 0x000fe40000000005 */
[C-C-:B------:R-:W-:Y:S02]  /*16210*/  PRMT R10, R6.reuse, 0x6420, R7.reuse ;  /* 0x00006420060a7816 */ /* 0x140fe40000000007 */
[----:B------:R-:W-:Y:S02]  /*16220*/  PRMT R11, R6, 0x7531, R7 ;  /* 0x00007531060b7816 */ /* 0x000fe40000000007 */
[----:B------:R-:W-:-:S03]  /*16230*/  LOP3.LUT R4, R12, R17, RZ, 0xfc, !PT ;  /* 0x000000110c047212 */ /* 0x000fc600078efcff */
[----:B------:R0:W-:Y:S04]  /*16240*/  STSM.16.M88.4 [R13], R8 ;  /* 0x000000080d007844 */ /* 0x0001e80000000200 */
[----:B------:R-:W1:Y:S01]  /*16250*/  LDSM.16.MT88.4 R4, [R4+UR45+0xf200] ;  /* 0x00f2002d0404783b */ /* 0x000e620008004200 */
[C---:B0-----:R-:W-:Y:S02]  /*16260*/  LOP3.LUT R13, R3.reuse, R18, RZ, 0xfc, !PT ;  /* 0x00000012030d7212 */ /* 0x041fe400078efcff */
[----:B------:R-:W-:-:S03]  /*16270*/  LOP3.LUT R3, R3, R17, RZ, 0xfc, !PT ;  /* 0x0000001103037212 */ /* 0x000fc600078efcff */
[----:B------:R-:W-:Y:S02]  /*16280*/  IMAD.IADD R22, R16, 0x1, R13 ;  /* 0x0000000110167824 */ /* 0x000fe400078e020d */
[----:B------:R-:W-:Y:S01]  /*16290*/  VIADD R13, R0, 0x1800 ;  /* 0x00001800000d7836 */ /* 0x000fe20000000000 */
[C-C-:B-1----:R-:W-:Y:S02]  /*162a0*/  PRMT R8, R4.reuse, 0x6420, R5.reuse ;  /* 0x0000642004087816 */ /* 0x142fe40000000005 */
[----:B------:R-:W-:Y:S02]  /*162b0*/  PRMT R9, R4, 0x7531, R5 ;  /* 0x0000753104097816 */ /* 0x000fe40000000005 */
[C-C-:B------:R-:W-:Y:S02]  /*162c0*/  PRMT R10, R6.reuse, 0x6420, R7.reuse ;  /* 0x00006420060a7816 */ /* 0x140fe40000000007 */
[----:B------:R-:W-:-:S05]  /*162d0*/  PRMT R11, R6, 0x7531, R7 ;  /* 0x00007531060b7816 */ /* 0x000fca0000000007 */
[----:B------:R-:W-:Y:S04]  /*162e0*/  STSM.16.M88.4 [R15], R8 ;  /* 0x000000080f007844 */ /* 0x000fe80000000200 */
[----:B------:R0:W1:Y:S02]  /*162f0*/  LDSM.16.MT88.4 R4, [R19+UR45+0xf200] ;  /* 0x00f2002d1304783b */ /* 0x0000640008004200 */
[----:B0-----:R-:W-:Y:S01]  /*16300*/  VIADD R19, R0, 0x2000 ;  /* 0x0000200000137836 */ /* 0x001fe20000000000 */
[C---:B------:R-:W-:Y:S02]  /*16310*/  LOP3.LUT R15, R13.reuse, R18, RZ, 0xfc, !PT ;  /* 0x000000120d0f7212 */ /* 0x040fe400078efcff */
[----:B------:R-:W-:-:S03]  /*16320*/  LOP3.LUT R13, R13, R17, RZ, 0xfc, !PT ;  /* 0x000000110d0d7212 */ /* 0x000fc600078efcff */
[----:B------:R-:W-:Y:S02]  /*16330*/  IMAD.IADD R23, R16, 0x1, R15 ;  /* 0x0000000110177824 */ /* 0x000fe400078e020f */
[----:B------:R-:W-:Y:S01]  /*16340*/  VIADD R15, R0, 0x5800 ;  /* 0x00005800000f7836 */ /* 0x000fe20000000000 */
[C-C-:B-1----:R-:W-:Y:S02]  /*16350*/  PRMT R8, R4.reuse, 0x6420, R5.reuse ;  /* 0x0000642004087816 */ /* 0x142fe40000000005 */
[----:B------:R-:W-:Y:S02]  /*16360*/  PRMT R9, R4, 0x7531, R5 ;  /* 0x0000753104097816 */ /* 0x000fe40000000005 */
[C-C-:B------:R-:W-:Y:S02]  /*16370*/  PRMT R10, R6.reuse, 0x6420, R7.reuse ;  /* 0x00006420060a7816 */ /* 0x140fe40000000007 */
[----:B------:R-:W-:Y:S02]  /*16380*/  PRMT R11, R6, 0x7531, R7 ;  /* 0x00007531060b7816 */ /* 0x000fe40000000007 */
[----:B------:R-:W-:Y:S01]  /*16390*/  LOP3.LUT R4, R14, R17, RZ, 0xfc, !PT ;  /* 0x000000110e047212 */ /* 0x000fe200078efcff */
[----:B------:R-:W-:-:S02]  /*163a0*/  VIADD R14, R0, 0x3000 ;  /* 0x00003000000e7836 */ /* 0x000fc40000000000 */
[----:B------:R-:W-:Y:S03]  /*163b0*/  STSM.16.M88.4 [R22], R8 ;  /* 0x0000000816007844 */ /* 0x000fe60000000200 */
[----:B------:R-:W-:Y:S01]  /*163c0*/  LOP3.LUT R25, R14, R18, RZ, 0xfc, !PT ;  /* 0x000000120e197212 */ /* 0x000fe200078efcff */
[----:B------:R-:W0:Y:S04]  /*163d0*/  LDSM.16.MT88.4 R4, [R4+UR45+0xf200] ;  /* 0x00f2002d0404783b */ /* 0x000e280008004200 */
[----:B------:R-:W-:Y:S01]  /*163e0*/  IMAD.IADD R25, R16, 0x1, R25 ;  /* 0x0000000110197824 */ /* 0x000fe200078e0219 */
[C-C-:B0-----:R-:W-:Y:S02]  /*163f0*/  PRMT R8, R4.reuse, 0x6420, R5.reuse ;  /* 0x0000642004087816 */ /* 0x141fe40000000005 */
[----:B------:R-:W-:-:S02]  /*16400*/  PRMT R9, R4, 0x7531, R5 ;  /* 0x0000753104097816 */ /* 0x000fc40000000005 */
[C-C-:B------:R-:W-:Y:S02]  /*16410*/  PRMT R10, R6.reuse, 0x6420, R7.reuse ;  /* 0x00006420060a7816 */ /* 0x140fe40000000007 */
[----:B------:R-:W-:Y:S02]  /*16420*/  PRMT R11, R6, 0x7531, R7 ;  /* 0x00007531060b7816 */ /* 0x000fe40000000007 */
[-C--:B------:R-:W-:Y:S01]  /*16430*/  LOP3.LUT R5, R14, R17.reuse, RZ, 0xfc, !PT ;  /* 0x000000110e057212 */ /* 0x080fe200078efcff */
[----:B------:R-:W-:Y:S02]  /*16440*/  VIADD R14, R0, 0x3800 ;  /* 0x00003800000e7836 */ /* 0x000fe40000000000 */
[----:B------:R0:W-:Y:S04]  /*16450*/  STSM.16.M88.4 [R23], R8 ;  /* 0x0000000817007844 */ /* 0x0001e80000000200 */
[----:B------:R-:W1:Y:S01]  /*16460*/  LDSM.16.MT88.4 R4, [R5+UR45+0xf200] ;  /* 0x00f2002d0504783b */ /* 0x000e620008004200 */
[----:B0-----:R-:W-:-:S02]  /*16470*/  LOP3.LUT R23, R15, R17, RZ, 0xfc, !PT ;  /* 0x000000110f177212 */ /* 0x001fc400078efcff */
[----:B------:R-:W-:-:S05]  /*16480*/  LOP3.LUT R15, R15, R18, RZ, 0xfc, !PT ;  /* 0x000000120f0f7212 */ /* 0x000fca00078efcff */
[----:B------:R-:W-:Y:S01]  /*16490*/  IMAD.IADD R15, R16, 0x1, R15 ;  /* 0x00000001100f7824 */ /* 0x000fe200078e020f */
        /* <DEDUP_REMOVED lines=14> */
[----:B------:R-:W-:Y:S01]  /*16580*/  PRMT R11, R6, 0x7531, R7 ;  /* 0x00007531060b7816 */ /* 0x000fe20000000007 */
[----:B------:R-:W-:-:S05]  /*16590*/  IMAD.IADD R12, R16, 0x1, R5 ;  /* 0x00000001100c7824 */ /* 0x000fca00078e0205 */
[----:B------:R-:W-:Y:S04]  /*165a0*/  STSM.16.M88.4 [R12], R8 ;  /* 0x000000080c007844 */ /* 0x000fe80000000200 */
[----:B------:R0:W1:Y:S02]  /*165b0*/  LDSM.16.MT88.4 R4, [R3+UR45+0xf200] ;  /* 0x00f2002d0304783b */ /* 0x0000640008004200 */
[----:B0-----:R-:W-:Y:S01]  /*165c0*/  LOP3.LUT R3, R14, R18, RZ, 0xfc, !PT ;  /* 0x000000120e037212 */ /* 0x001fe200078efcff */
[----:B------:R-:W-:-:S04]  /*165d0*/  VIADD R12, R0, 0x6000 ;  /* 0x00006000000c7836 */ /* 0x000fc80000000000 */
[----:B------:R-:W-:Y:S01]  /*165e0*/  IMAD.IADD R3, R16, 0x1, R3 ;  /* 0x0000000110037824 */ /* 0x000fe200078e0203 */
[----:B------:R-:W-:Y:S02]  /*165f0*/  LOP3.LUT R14, R12, R17, RZ, 0xfc, !PT ;  /* 0x000000110c0e7212 */ /* 0x000fe400078efcff */
[C-C-:B-1----:R-:W-:Y:S02]  /*16600*/  PRMT R8, R4.reuse, 0x6420, R5.reuse ;  /* 0x0000642004087816 */ /* 0x142fe40000000005 */
[----:B------:R-:W-:Y:S02]  /*16610*/  PRMT R9, R4, 0x7531, R5 ;  /* 0x0000753104097816 */ /* 0x000fe40000000005 */
[C-C-:B------:R-:W-:Y:S02]  /*16620*/  PRMT R10, R6.reuse, 0x6420, R7.reuse ;  /* 0x00006420060a7816 */ /* 0x140fe40000000007 */
[----:B------:R-:W-:-:S05]  /*16630*/  PRMT R11, R6, 0x7531, R7 ;  /* 0x00007531060b7816 */ /* 0x000fca0000000007 */
[----:B------:R-:W-:Y:S04]  /*16640*/  STSM.16.M88.4 [R25], R8 ;  /* 0x0000000819007844 */ /* 0x000fe80000000200 */
[----:B------:R0:W1:Y:S02]  /*16650*/  LDSM.16.MT88.4 R4, [R22+UR45+0xf200] ;  /* 0x00f2002d1604783b */ /* 0x0000640008004200 */
[----:B0-----:R-:W-:Y:S01]  /*16660*/  VIADD R22, R0, 0x4000 ;  /* 0x0000400000167836 */ /* 0x001fe20000000000 */
        /* <DEDUP_REMOVED lines=17> */
[----:B------:R-:W-:-:S03]  /*16780*/  VIADD R0, R0, 0x7000 ;  /* 0x0000700000007836 */ /* 0x000fc60000000000 */
[C---:B------:R-:W-:Y:S02]  /*16790*/  LOP3.LUT R23, R13.reuse, R17, RZ, 0xfc, !PT ;  /* 0x000000110d177212 */ /* 0x040fe400078efcff */
        /* <DEDUP_REMOVED lines=13> */
[----:B------:R-:W-:-:S02]  /*16870*/  PRMT R10, R6, 0x6420, R7 ;  /* 0x00006420060a7816 */ /* 0x000fc40000000007 */
[----:B------:R-:W-:-:S05]  /*16880*/  PRMT R11, R6, 0x7531, R7 ;  /* 0x00007531060b7816 */ /* 0x000fca0000000007 */
[----:B------:R0:W-:Y:S04]  /*16890*/  STSM.16.M88.4 [R21], R8 ;  /* 0x0000000815007844 */ /* 0x0001e80000000200 */
[----:B------:R-:W1:Y:S01]  /*168a0*/  LDSM.16.MT88.4 R4, [R23+UR45+0xf200] ;  /* 0x00f2002d1704783b */ /* 0x000e620008004200 */
[----:B0-----:R-:W-:-:S05]  /*168b0*/  LOP3.LUT R21, R12, R18, RZ, 0xfc, !PT ;  /* 0x000000120c157212 */ /* 0x001fca00078efcff */
[----:B------:R-:W-:Y:S01]  /*168c0*/  IMAD.IADD R21, R16, 0x1, R21 ;  /* 0x0000000110157824 */ /* 0x000fe200078e0215 */
[C-C-:B-1----:R-:W-:Y:S02]  /*168d0*/  PRMT R8, R4.reuse, 0x6420, R5.reuse ;  /* 0x0000642004087816 */ /* 0x142fe40000000005 */
        /* <DEDUP_REMOVED lines=33> */
.L_x_6243:
[----:B-1----:R1:W-:Y:S01]  /*16af0*/  SYNCS.ARRIVE.TRANS64.A1T0 RZ, [R2+URZ+0x33450], RZ ;  /* 0x033450ff02ff79a7 */ /* 0x0023e2000810003f */
[----:B------:R-:W-:Y:S06]  /*16b00*/  BAR.SYNC.DEFER_BLOCKING 0x2, 0x80 ;  /* 0x0082000000007b1d */ /* 0x000fec0000010000 */
[----:B------:R-:W-:Y:S05]  /*16b10*/  @!P1 BRA `(.L_x_6244) ;  /* 0x0000000000049947 */ /* 0x000fea0003800000 */
[----:B------:R-:W-:Y:S01]  /*16b20*/  BPT.TRAP 0x1 ;  /* 0x000000040000795c */ /* 0x000fe20000300000 */
.L_x_6244:
[----:B------:R-:W2:Y:S01]  /*16b30*/  S2R R0, SR_CgaCtaId ;  /* 0x0000000000007919 */ /* 0x000ea20000008800 */
[----:B-1----:R-:W-:Y:S02]  /*16b40*/  VIADD R2, R2, 0x33480 ;  /* 0x0003348002027836 */ /* 0x002fe40000000000 */
[----:B0-----:R-:W-:-:S03]  /*16b50*/  IMAD.MOV.U32 R3, RZ, RZ, RZ ;  /* 0x000000ffff037224 */ /* 0x001fc600078e00ff */
[----:B--2---:R-:W-:-:S04]  /*16b60*/  PRMT R2, R0, 0x654, R2 ;  /* 0x0000065400027816 */ /* 0x004fc80000000002 */
[----:B------:R0:W-:Y:S02]  /*16b70*/  SYNCS.ARRIVE.TRANS64.RED.A1T0 RZ, [R2+URZ], RZ ;  /* 0x000000ff02ff79a7 */ /* 0x0001e4000810043f */
[----:B0-----:R-:W-:-:S05]  /*16b80*/  VIADD R2, R20, 0x1 ;  /* 0x0000000114027836 */ /* 0x001fca0000000000 */
[----:B------:R-:W-:-:S04]  /*16b90*/  ISETP.NE.AND P0, PT, R2, 0x2, PT ;  /* 0x000000020200780c */ /* 0x000fc80003f05270 */
[----:B------:R-:W-:Y:S02]  /*16ba0*/  SEL R5, RZ, 0x1, P0 ;  /* 0x00000001ff057807 */ /* 0x000fe40000000000 */
[----:B------:R-:W-:Y:S02]  /*16bb0*/  SEL R2, R2, RZ, P0 ;  /* 0x000000ff02027207 */ /* 0x000fe40000000000 */
[----:B------:R-:W-:-:S07]  /*16bc0*/  LOP3.LUT R0, R32, R5, RZ, 0x3c, !PT ;  /* 0x0000000520007212 */ /* 0x000fce00078e3cff */
.L_x_6199:
[----:B------:R-:W0:Y:S01]  /*16bd0*/  S2R R5, SR_CgaCtaId ;  /* 0x0000000000057919 */ /* 0x000e220000008800 */
[----:B------:R-:W-:Y:S02]  /*16be0*/  MOV R4, 0x400 ;  /* 0x0000040000047802 */ /* 0x000fe40000000f00 */
[----:B------:R-:W-:Y:S02]  /*16bf0*/  SHF.L.U32 R3, R3, 0x1f, RZ ;  /* 0x0000001f03037819 */ /* 0x000fe400000006ff */
[----:B0-----:R-:W-:-:S04]  /*16c00*/  LEA R6, R5, R4, 0x18 ;  /* 0x0000000405067211 */ /* 0x001fc800078ec0ff */
[----:B------:R-:W0:Y:S02]  /*16c10*/  SYNCS.PHASECHK.TRANS64.TRYWAIT P0, [R6+URZ+0x33420], R3 ;  /* 0x03342003060075a7 */ /* 0x000e24000800017f */
[----:B0-----:R-:W-:Y:S05]  /*16c20*/  @!P0 BRA `(.L_x_6245) ;  /* 0x0000002800248947 */ /* 0x001fea0003800000 */
.L_x_6326:
        /* <DEDUP_REMOVED lines=8> */
[----:B------:R-:W2:Y:S02]  /*16cb0*/  LDL R4, [R1+0x10] ;  /* 0x0000100001047983 */ /* 0x000ea40000100800 */
[----:B--2---:R-:W-:-:S13]  /*16cc0*/  R2UR UR4, R4 ;  /* 0x00000000040472ca */ /* 0x004fda00000e0000 */
[----:B------:R-:W-:-:S06]  /*16cd0*/  ULOP3.LUT UR4, UR4, 0x2, URZ, 0xfc, !UPT ;  /* 0x0000000204047892 */ /* 0x000fcc000f8efc3f */
[----:B------:R-:W-:-:S05]  /*16ce0*/  IMAD.U32 R3, RZ, RZ, UR4 ;  /* 0x00000004ff037e24 */ /* 0x000fca000f8e00ff */
[----:B------:R-:W-:-:S13]  /*16cf0*/  ISETP.NE.AND P0, PT, R3, 0x3, PT ;  /* 0x000000030300780c */ /* 0x000fda0003f05270 */
[----:B------:R-:W-:Y:S05]  /*16d00*/  @!P0 BRA `(.L_x_6246) ;  /* 0x0000000000048947 */ /* 0x000fea0003800000 */
[----:B------:R-:W-:Y:S01]  /*16d10*/  BPT.TRAP 0x1 ;  /* 0x000000040000795c */ /* 0x000fe20000300000 */
.L_x_6246:
[----:B------:R-:W-:Y:S01]  /*16d20*/  IMAD R5, R2, 0x8, R6 ;  /* 0x0000000802057824 */ /* 0x000fe200078e0206 */
[----:B------:R-:W-:Y:S01]  /*16d30*/  SHF.L.U32 R4, R0, 0x1f, RZ ;  /* 0x0000001f00047819 */ /* 0x000fe200000006ff */
[----:B------:R-:W-:-:S03]  /*16d40*/  VIADD R2, R2, 0x1 ;  /* 0x0000000102027836 */ /* 0x000fc60000000000 */
[----:B------:R-:W0:Y:S02]  /*16d50*/  SYNCS.PHASECHK.TRANS64.TRYWAIT P1, [R5+URZ+0x33440], R4 ;  /* 0x03344004050075a7 */ /* 0x000e24000802017f */
[----:B------:R-:W-:-:S04]  /*16d60*/  ISETP.NE.AND P2, PT, R2, 0x2, PT ;  /* 0x000000020200780c */ /* 0x000fc80003f45270 */
[----:B------:R-:W-:Y:S01]  /*16d70*/  SEL R3, RZ, 0x1, P2 ;  /* 0x00000001ff037807 */ /* 0x000fe20001000000 */
[----:B0-----:R-:W-:Y:S08]  /*16d80*/  @!P1 BRA `(.L_x_6247) ;  /* 0x0000002400e09947 */ /* 0x001ff00003800000 */
.L_x_6327:
[----:B------:R-:W-:Y:S02]  /*16d90*/  SEL R2, R2, RZ, P2 ;  /* 0x000000ff02027207 */ /* 0x000fe40001000000 */
[----:B------:R-:W-:Y:S01]  /*16da0*/  LOP3.LUT R0, R0, R3, RZ, 0x3c, !PT ;  /* 0x0000000300007212 */ /* 0x000fe200078e3cff */
[----:B------:R-:W-:Y:S06]  /*16db0*/  @!P0 BRA `(.L_x_6248) ;  /* 0x0000000000048947 */ /* 0x000fec0003800000 */
[----:B------:R-:W-:Y:S01]  /*16dc0*/  BPT.TRAP 0x1 ;  /* 0x000000040000795c */ /* 0x000fe20000300000 */
.L_x_6248:
[----:B------:R-:W-:Y:S01]  /*16dd0*/  IMAD R3, R2, 0x8, R6 ;  /* 0x0000000802037824 */ /* 0x000fe200078e0206 */
[----:B------:R-:W-:-:S04]  /*16de0*/  SHF.L.U32 R0, R0, 0x1f, RZ ;  /* 0x0000001f00007819 */ /* 0x000fc800000006ff */
[----:B------:R-:W1:Y:S02]  /*16df0*/  SYNCS.PHASECHK.TRANS64.TRYWAIT P1, [R3+URZ+0x33440], R0 ;  /* 0x03344000030075a7 */ /* 0x000e64000802017f */
[----:B-1----:R-:W-:Y:S05]  /*16e00*/  @!P1 BRA `(.L_x_6249) ;  /* 0x0000002400d49947 */ /* 0x002fea0003800000 */
.L_x_6328:
[----:B------:R-:W-:Y:S05]  /*16e10*/  @!P0 BRA `(.L_x_6250) ;  /* 0x0000000000048947 */ /* 0x000fea0003800000 */
[----:B------:R-:W-:Y:S01]  /*16e20*/  BPT.TRAP 0x1 ;  /* 0x000000040000795c */ /* 0x000fe20000300000 */
.L_x_6250:
[----:B------:R-:W2:Y:S02]  /*16e30*/  SYNCS.PHASECHK.TRANS64.TRYWAIT P1, [R5+URZ+0x33460], R4 ;  /* 0x03346004050075a7 */ /* 0x000ea4000802017f */
[----:B--2---:R-:W-:Y:S05]  /*16e40*/  @!P1 BRA `(.L_x_6251) ;  /* 0x0000002400d89947 */ /* 0x004fea0003800000 */
.L_x_6329:
[----:B------:R-:W-:Y:S05]  /*16e50*/  @!P0 BRA `(.L_x_6252) ;  /* 0x0000000000048947 */ /* 0x000fea0003800000 */
[----:B------:R-:W-:Y:S01]  /*16e60*/  BPT.TRAP 0x1 ;  /* 0x000000040000795c */ /* 0x000fe20000300000 */
.L_x_6252:
[----:B------:R-:W3:Y:S02]  /*16e70*/  SYNCS.PHASECHK.TRANS64.TRYWAIT P1, [R3+URZ+0x33460], R0 ;  /* 0x03346000030075a7 */ /* 0x000ee4000802017f */
[----:B---3--:R-:W-:Y:S05]  /*16e80*/  @!P1 BRA `(.L_x_6253) ;  /* 0x0000002400dc9947 */ /* 0x008fea0003800000 */
.L_x_6330:
[----:B------:R-:W-:Y:S05]  /*16e90*/  @!P0 BRA `(.L_x_6254) ;  /* 0x0000000000048947 */ /* 0x000fea0003800000 */
[----:B------:R-:W-:Y:S01]  /*16ea0*/  BPT.TRAP 0x1 ;  /* 0x000000040000795c */ /* 0x000fe20000300000 */
.L_x_6254:
[----:B------:R-:W4:Y:S02]  /*16eb0*/  SYNCS.PHASECHK.TRANS64.TRYWAIT P1, [R5+URZ+0x33480], R4 ;  /* 0x03348004050075a7 */ /* 0x000f24000802017f */
[----:B----4-:R-:W-:Y:S05]  /*16ec0*/  @!P1 BRA `(.L_x_6255) ;  /* 0x0000002400e09947 */ /* 0x010fea0003800000 */
.L_x_6331:
[----:B------:R-:W-:Y:S05]  /*16ed0*/  @!P0 BRA `(.L_x_6256) ;  /* 0x0000000000048947 */ /* 0x000fea0003800000 */
[----:B------:R-:W-:Y:S01]  /*16ee0*/  BPT.TRAP 0x1 ;  /* 0x000000040000795c */ /* 0x000fe20000300000 */
.L_x_6256:
[----:B------:R0:W0:Y:S02]  /*16ef0*/  SYNCS.PHASECHK.TRANS64.TRYWAIT P0, [R3+URZ+0x33480], R0 ;  /* 0x03348000030075a7 */ /* 0x000024000800017f */
[----:B0-----:R-:W-:Y:S05]  /*16f00*/  @!P0 NANOSLEEP.SYNCS 0x989680 ;  /* 0x009896800000895d */ /* 0x001fea0003900000 */
[----:B------:R-:W0:Y:S02]  /*16f10*/  @!P0 SYNCS.PHASECHK.TRANS64 P0, [R3+URZ+0x33480], R0 ;  /* 0x03348000030085a7 */ /* 0x000e24000800007f */
[----:B0-----:R-:W-:Y:S05]  /*16f20*/  @!P0 BRA `(.L_x_6256) ;  /* 0xfffffffc00f08947 */ /* 0x001fea000383ffff */
.L_x_6155:
[----:B------:R-:W-:Y:S05]  /*16f30*/  BSYNC B6 ;  /* 0x0000000000067941 */ /* 0x000fea0003800000 */
.L_x_6152:
[----:B------:R-:W-:Y:S05]  /*16f40*/  EXIT ;  /* 0x000000000000794d */ /* 0x000fea0003800000 */
.L_x_6159:
[----:B0-----:R-:W-:-:S04]  /*16f50*/  IMAD.U32 R3, RZ, RZ, UR38 ;  /* 0x00000026ff037e24 */ /* 0x001fc8000f8e00ff */
[----:B------:R0:W1:Y:S03]  /*16f60*/  SYNCS.PHASECHK.TRANS64.TRYWAIT P0, [R3+URZ+0x33400], R6 ;  /* 0x03340006030075a7 */ /* 0x000066000800017f */
[----:B-1----:R-:W-:Y:S05]  /*16f70*/  @!P0 NANOSLEEP.SYNCS 0x989680 ;  /* 0x009896800000895d */ /* 0x002fea0003900000 */
[----:B------:R-:W1:Y:S02]  /*16f80*/  @!P0 SYNCS.PHASECHK.TRANS64 P0, [R3+URZ+0x33400], R6 ;  /* 0x03340006030085a7 */ /* 0x000e64000800007f */
[----:B-1----:R-:W-:Y:S05]  /*16f90*/  @!P0 BRA `(.L_x_6159) ;  /* 0xfffffffc00ec8947 */ /* 0x002fea000383ffff */
[----:B------:R-:W-:Y:S05]  /*16fa0*/  BRA `(.L_x_6257) ;  /* 0xfffffea800287947 */ /* 0x000fea000383ffff */
.L_x_6163:
[----:B--2---:R-:W-:-:S04]  /*16fb0*/  IMAD.U32 R5, RZ, RZ, UR38 ;  /* 0x00000026ff057e24 */ /* 0x004fc8000f8e00ff */
[----:B------:R2:W3:Y:S03]  /*16fc0*/  SYNCS.PHASECHK.TRANS64.TRYWAIT P1, [R5+URZ+0x33430], R6 ;  /* 0x03343006050075a7 */ /* 0x0004e6000802017f */
[----:B---3--:R-:W-:Y:S05]  /*16fd0*/  @!P1 NANOSLEEP.SYNCS 0x989680 ;  /* 0x009896800000995d */ /* 0x008fea0003900000 */
[----:B------:R-:W3:Y:S02]  /*16fe0*/  @!P1 SYNCS.PHASECHK.TRANS64 P1, [R5+URZ+0x33430], R6 ;  /* 0x03343006050095a7 */ /* 0x000ee4000802007f */
[----:B---3--:R-:W-:Y:S05]  /*16ff0*/  @!P1 BRA `(.L_x_6163) ;  /* 0xfffffffc00ec9947 */ /* 0x008fea000383ffff */
[----:B------:R-:W-:Y:S05]  /*17000*/  BRA `(.L_x_6162) ;  /* 0xfffffea8004c7947 */ /* 0x000fea000383ffff */
.L_x_6169:
[----:B-1----:R-:W-:-:S04]  /*17010*/  IMAD.U32 R11, RZ, RZ, UR4 ;  /* 0x00000004ff0b7e24 */ /* 0x002fc8000f8e00ff */
[----:B------:R1:W2:Y:S03]  /*17020*/  SYNCS.PHASECHK.TRANS64.TRYWAIT P1, [R11+URZ+0x33430], R10 ;  /* 0x0334300a0b0075a7 */ /* 0x0002a6000802017f */
[----:B--2---:R-:W-:Y:S05]  /*17030*/  @!P1 NANOSLEEP.SYNCS 0x989680 ;  /* 0x009896800000995d */ /* 0x004fea0003900000 */
[----:B------:R-:W2:Y:S02]  /*17040*/  @!P1 SYNCS.PHASECHK.TRANS64 P1, [R11+URZ+0x33430], R10 ;  /* 0x0334300a0b0095a7 */ /* 0x000ea4000802007f */
[----:B--2---:R-:W-:Y:S05]  /*17050*/  @!P1 BRA `(.L_x_6169) ;  /* 0xfffffffc00ec9947 */ /* 0x004fea000383ffff */
[----:B------:R-:W-:Y:S05]  /*17060*/  BRA `(.L_x_6166) ;  /* 0xfffffeec00987947 */ /* 0x000fea000383ffff */
.L_x_6173:
[----:B-1----:R-:W-:-:S04]  /*17070*/  IMAD.U32 R11, RZ, RZ, UR10 ;  /* 0x0000000aff0b7e24 */ /* 0x002fc8000f8e00ff */
[----:B------:R1:W2:Y:S03]  /*17080*/  SYNCS.PHASECHK.TRANS64.TRYWAIT P1, [R11+URZ+0x33450], R10 ;  /* 0x0334500a0b0075a7 */ /* 0x0002a6000802017f */
[----:B--2---:R-:W-:Y:S05]  /*17090*/  @!P1 NANOSLEEP.SYNCS 0x989680 ;  /* 0x009896800000995d */ /* 0x004fea0003900000 */
[----:B------:R-:W2:Y:S02]  /*170a0*/  @!P1 SYNCS.PHASECHK.TRANS64 P1, [R11+URZ+0x33450], R10 ;  /* 0x0334500a0b0095a7 */ /* 0x000ea4000802007f */
[----:B--2---:R-:W-:Y:S05]  /*170b0*/  @!P1 BRA `(.L_x_6173) ;  /* 0xfffffffc00ec9947 */ /* 0x004fea000383ffff */
[----:B------:R-:W-:Y:S05]  /*170c0*/  BRA `(.L_x_6170) ;  /* 0xfffffef800ac7947 */ /* 0x000fea000383ffff */
.L_x_6181:
[----:B-1----:R-:W-:-:S04]  /*170d0*/  IMAD.U32 R10, RZ, RZ, UR10 ;  /* 0x0000000aff0a7e24 */ /* 0x002fc8000f8e00ff */
[----:B------:R1:W2:Y:S03]  /*170e0*/  SYNCS.PHASECHK.TRANS64.TRYWAIT P1, [R10+URZ+0x33430], R9 ;  /* 0x033430090a0075a7 */ /* 0x0002a6000802017f */
[----:B--2---:R-:W-:Y:S05]  /*170f0*/  @!P1 NANOSLEEP.SYNCS 0x989680 ;  /* 0x009896800000995d */ /* 0x004fea0003900000 */
[----:B------:R-:W2:Y:S02]  /*17100*/  @!P1 SYNCS.PHASECHK.TRANS64 P1, [R10+URZ+0x33430], R9 ;  /* 0x033430090a0095a7 */ /* 0x000ea4000802007f */
[----:B--2---:R-:W-:Y:S05]  /*17110*/  @!P1 BRA `(.L_x_6181) ;  /* 0xfffffffc00ec9947 */ /* 0x004fea000383ffff */
[----:B------:R-:W-:Y:S05]  /*17120*/  BRA `(.L_x_6178) ;  /* 0xffffff3000a47947 */ /* 0x000fea000383ffff */
.L_x_6185:
[----:B-1----:R-:W-:-:S04]  /*17130*/  IMAD.U32 R10, RZ, RZ, UR10 ;  /* 0x0000000aff0a7e24 */ /* 0x002fc8000f8e00ff */
[----:B------:R1:W2:Y:S03]  /*17140*/  SYNCS.PHASECHK.TRANS64.TRYWAIT P1, [R10+URZ+0x33450], R9 ;  /* 0x033450090a0075a7 */ /* 0x0002a6000802017f */
[----:B--2---:R-:W-:Y:S05]  /*17150*/  @!P1 NANOSLEEP.SYNCS 0x989680 ;  /* 0x009896800000995d */ /* 0x004fea0003900000 */
[----:B------:R-:W2:Y:S02]  /*17160*/  @!P1 SYNCS.PHASECHK.TRANS64 P1, [R10+URZ+0x33450], R9 ;  /* 0x033450090a0095a7 */ /* 0x000ea4000802007f */
[----:B--2---:R-:W-:Y:S05]  /*17170*/  @!P1 BRA `(.L_x_6185) ;  /* 0xfffffffc00ec9947 */ /* 0x004fea000383ffff */
[----:B------:R-:W-:Y:S05]  /*17180*/  BRA `(.L_x_6182) ;  /* 0xffffff3c00b07947 */ /* 0x000fea000383ffff */
.L_x_6192:
[----:B-1----:R-:W-:-:S04]  /*17190*/  IMAD.U32 R3, RZ, RZ, UR9 ;  /* 0x00000009ff037e24 */ /* 0x002fc8000f8e00ff */
[----:B------:R1:W3:Y:S03]  /*171a0*/  SYNCS.PHASECHK.TRANS64.TRYWAIT P1, [R3+URZ+0x33450], R0 ;  /* 0x03345000030075a7 */ /* 0x0002e6000802017f */
[----:B---3--:R-:W-:Y:S05]  /*171b0*/  @!P1 NANOSLEEP.SYNCS 0x989680 ;  /* 0x009896800000995d */ /* 0x008fea0003900000 */
[----:B------:R-:W3:Y:S02]  /*171c0*/  @!P1 SYNCS.PHASECHK.TRANS64 P1, [R3+URZ+0x33450], R0 ;  /* 0x03345000030095a7 */ /* 0x000ee4000802007f */
[----:B---3--:R-:W-:Y:S05]  /*171d0*/  @!P1 BRA `(.L_x_6192) ;  /* 0xfffffffc00ec9947 */ /* 0x008fea000383ffff */
[----:B------:R-:W-:Y:S05]  /*171e0*/  BRA `(.L_x_6191) ;  /* 0xffffff6800807947 */ /* 0x000fea000383ffff */
.L_x_6205:
[----:B------:R-:W-:Y:S02]  /*171f0*/  IMAD.MOV.U32 R13, RZ, RZ, R19 ;  /* 0x000000ffff0d7224 */ /* 0x000fe400078e0013 */
[----:B------:R-:W-:Y:S02]  /*17200*/  IMAD.MOV.U32 R12, RZ, RZ, RZ ;  /* 0x000000ffff0c7224 */ /* 0x000fe400078e00ff */
[----:B------:R-:W-:Y:S02]  /*17210*/  IMAD.MOV.U32 R11, RZ, RZ, 0x1f ;  /* 0x0000001fff0b7424 */ /* 0x000fe400078e00ff */
[----:B------:R-:W-:-:S07]  /*17220*/  IMAD.MOV.U32 R15, RZ, RZ, -0x1 ;  /* 0xffffffffff0f7424 */ /* 0x000fce00078e00ff */
[----:B0----5:R-:W-:Y:S05]  /*17230*/  WARPSYNC.COLLECTIVE R15, `(.L_x_6258) ;  /* 0x000000000f087348 */ /* 0x021fea0003c00000 */
[----:B------:R1:W2:Y:S02]  /*17240*/  SHFL.IDX P6, R14, R13, R12, R11 ;  /* 0x0000000c0d0e7389 */ /* 0x0002a400000c000b */
[----:B012--5:R-:W-:Y:S01]  /*17250*/  ENDCOLLECTIVE ;  /* 0x000000000000791b */ /* 0x027fe20003800000 */
.L_x_6258:
[----:B------:R-:W-:Y:S05]  /*17260*/  BRA `(.L_x_6259) ;  /* 0xffffffb400187947 */ /* 0x000fea000383ffff */
.L_x_6207:
[----:B0-----:R0:W1:Y:S02]  /*17270*/  SYNCS.PHASECHK.TRANS64.TRYWAIT P0, [R30+URZ+0x33480], R34 ;  /* 0x033480221e0075a7 */ /* 0x001064000800017f */
[----:B-1----:R-:W-:Y:S05]  /*17280*/  @!P0 NANOSLEEP.SYNCS 0x989680 ;  /* 0x009896800000895d */ /* 0x002fea0003900000 */
[----:B------:R-:W1:Y:S02]  /*17290*/  @!P0 SYNCS.PHASECHK.TRANS64 P0, [R30+URZ+0x33480], R34 ;  /* 0x033480221e0085a7 */ /* 0x000e64000800007f */
[----:B-1----:R-:W-:Y:S05]  /*172a0*/  @!P0 BRA `(.L_x_6207) ;  /* 0xfffffffc00f08947 */ /* 0x002fea000383ffff */
[----:B------:R-:W-:Y:S05]  /*172b0*/  BRA `(.L_x_6260) ;  /* 0xffffffb800d47947 */ /* 0x000fea000383ffff */
.L_x_6208:
        /* <DEDUP_REMOVED lines=8> */
.L_x_6262:
[----:B------:R-:W-:Y:S05]  /*17340*/  BSYNC B0 ;  /* 0x0000000000007941 */ /* 0x000fea0003800000 */
.L_x_6261:
        /* <DEDUP_REMOVED lines=12> */
.L_x_6263:
        /* <DEDUP_REMOVED lines=9> */
[----:B------:R-:W-:Y:S01]  /*174a0*/  ISETP.LT.OR P3, PT, R7, 0x1, P1 ;  /* 0x000000010700780c */ /* 0x000fe20000f61670 */
[----:B------:R-:W-:-:S10]  /*174b0*/  VIADD R23, R23, UR45 ;  /* 0x0000002d17177c36 */ /* 0x000fd40008000000 */
        /* <DEDUP_REMOVED lines=11> */
.L_x_6264:
        /* <DEDUP_REMOVED lines=9> */
.L_x_6265:
[----:B------:R-:W-:Y:S02]  /*17600*/  IMAD.MOV.U32 R13, RZ, RZ, R8 ;  /* 0x000000ffff0d7224 */ /* 0x000fe400078e0008 */
[----:B------:R-:W-:Y:S02]  /*17610*/  IMAD.MOV.U32 R12, RZ, RZ, 0x2 ;  /* 0x00000002ff0c7424 */ /* 0x000fe400078e00ff */
[----:B------:R-:W-:-:S07]  /*17620*/  IMAD.MOV.U32 R2, RZ, RZ, R14 ;  /* 0x000000ffff027224 */ /* 0x000fce00078e000e */
[----:B------:R-:W-:Y:S05]  /*17630*/  WARPSYNC.COLLECTIVE R15, `(.L_x_6266) ;  /* 0x000000000f087348 */ /* 0x000fea0003c00000 */
[----:B------:R0:W1:Y:S02]  /*17640*/  SHFL.IDX P6, R14, R13, R12, R11 ;  /* 0x0000000c0d0e7389 */ /* 0x00006400000c000b */
[----:B01----:R-:W-:Y:S01]  /*17650*/  ENDCOLLECTIVE ;  /* 0x000000000000791b */ /* 0x003fe20003800000 */
.L_x_6266:
        /* <DEDUP_REMOVED lines=16> */
.L_x_6267:
[----:B------:R-:W-:Y:S02]  /*17760*/  IMAD.MOV.U32 R13, RZ, RZ, R8 ;  /* 0x000000ffff0d7224 */ /* 0x000fe400078e0008 */
[----:B------:R-:W-:Y:S02]  /*17770*/  IMAD.MOV.U32 R12, RZ, RZ, 0x3 ;  /* 0x00000003ff0c7424 */ /* 0x000fe400078e00ff */
[----:B------:R-:W-:-:S07]  /*17780*/  IMAD.MOV.U32 R2, RZ, RZ, R14 ;  /* 0x000000ffff027224 */ /* 0x000fce00078e000e */
[----:B------:R-:W-:Y:S05]  /*17790*/  WARPSYNC.COLLECTIVE R15, `(.L_x_6268) ;  /* 0x000000000f087348 */ /* 0x000fea0003c00000 */
[----:B------:R0:W1:Y:S02]  /*177a0*/  SHFL.IDX P6, R14, R13, R12, R11 ;  /* 0x0000000c0d0e7389 */ /* 0x00006400000c000b */
[----:B01----:R-:W-:Y:S01]  /*177b0*/  ENDCOLLECTIVE ;  /* 0x000000000000791b */ /* 0x003fe20003800000 */
.L_x_6268:
        /* <DEDUP_REMOVED lines=13> */
.L_x_6269:
        /* <DEDUP_REMOVED lines=12> */
.L_x_6270:
        /* <DEDUP_REMOVED lines=13> */
.L_x_6271:
[----:B------:R-:W-:Y:S01]  /*17a20*/  @!PT LDS RZ, [RZ] ;  /* 0x00000000fffff984 */ /* 0x000fe20000000800 */
[----:B------:R-:W-:Y:S01]  /*17a30*/  @!PT LDS RZ, [RZ] ;  /* 0x00000000fffff984 */ /* 0x000fe20000000800 */
[----:B------:R-:W-:Y:S01]  /*17a40*/  @!PT LDS RZ, [RZ] ;  /* 0x00000000fffff984 */ /* 0x000fe20000000800 */
[----:B------:R2:W-:Y:S01]  /*17a50*/  LDGSTS.E.BYPASS.LTC128B.128 [R23+0x13200], desc[UR36][R2.64+0x40], !P3 ;  /* 0x1320004002177fae */ /* 0x0005e2000d901d64 */
[C---:B------:R-:W-:Y:S02]  /*17a60*/  ISETP.LT.OR P3, PT, R7.reuse, 0x61, P0 ;  /* 0x000000610700780c */ /* 0x040fe40000761670 */
[----:B------:R-:W-:-:S11]  /*17a70*/  ISETP.GE.AND P6, PT, R7, 0x81, PT ;  /* 0x000000810700780c */ /* 0x000fd60003fc6270 */
[----:B------:R2:W-:Y:S01]  /*17a80*/  LDGSTS.E.BYPASS.LTC128B.128 [R23+0x15a00], desc[UR36][R2.64+0x80], !P3 ;  /* 0x15a0008002177fae */ /* 0x0005e2000d901d64 */
[----:B------:R-:W-:Y:S02]  /*17a90*/  ISETP.GE.AND P3, PT, R7, 0x61, PT ;  /* 0x000000610700780c */ /* 0x000fe40003f66270 */
[----:B------:R-:W-:Y:S01]  /*17aa0*/  @P6 LOP3.LUT R19, R19, 0x80, RZ, 0xfc, !PT ;  /* 0x0000008013136812 */ /* 0x000fe200078efcff */
[----:B------:R-:W-:Y:S10]  /*17ab0*/  BRA `(.L_x_6272) ;  /* 0xffffffb800547947 */ /* 0x000ff4000383ffff */
.L_x_6211:
[----:B-1----:R1:W2:Y:S02]  /*17ac0*/  SYNCS.PHASECHK.TRANS64.TRYWAIT P0, [R30+URZ+0x33440], R34 ;  /* 0x033440221e0075a7 */ /* 0x0022a4000800017f */
[----:B--2---:R-:W-:Y:S05]  /*17ad0*/  @!P0 NANOSLEEP.SYNCS 0x989680 ;  /* 0x009896800000895d */ /* 0x004fea0003900000 */
[----:B------:R-:W2:Y:S02]  /*17ae0*/  @!P0 SYNCS.PHASECHK.TRANS64 P0, [R30+URZ+0x33440], R34 ;  /* 0x033440221e0085a7 */ /* 0x000ea4000800007f */
[----:B--2---:R-:W-:Y:S05]  /*17af0*/  @!P0 BRA `(.L_x_6211) ;  /* 0xfffffffc00f08947 */ /* 0x004fea000383ffff */
[----:B------:R-:W-:Y:S05]  /*17b00*/  BRA `(.L_x_6273) ;  /* 0xffffffb8009c7947 */ /* 0x000fea000383ffff */
.L_x_6212:
        /* <DEDUP_REMOVED lines=8> */
.L_x_6275:
[----:B------:R-:W-:Y:S05]  /*17b90*/  BSYNC B0 ;  /* 0x0000000000007941 */ /* 0x000fea0003800000 */
.L_x_6274:
        /* <DEDUP_REMOVED lines=9> */
.L_x_6276:
[-C--:B------:R-:W-:Y:S01]  /*17c30*/  ISETP.GE.AND P2, PT, R28, R10.reuse, PT ;  /* 0x0000000a1c00720c */ /* 0x080fe20003f46270 */
[----:B------:R-:W-:Y:S01]  /*17c40*/  IMAD.MOV.U32 R13, RZ, RZ, R5 ;  /* 0x000000ffff0d7224 */ /* 0x000fe200078e0005 */
[----:B------:R-:W-:Y:S01]  /*17c50*/  ISETP.GE.AND P1, PT, R27, R10, PT ;  /* 0x0000000a1b00720c */ /* 0x000fe20003f26270 */
        /* <DEDUP_REMOVED lines=15> */
.L_x_6277:
[----:B------:R-:W-:Y:S02]  /*17d50*/  IMAD.MOV.U32 R13, RZ, RZ, R0 ;  /* 0x000000ffff0d7224 */ /* 0x000fe400078e0000 */
[----:B------:R-:W-:-:S07]  /*17d60*/  IMAD.MOV.U32 R6, RZ, RZ, R14 ;  /* 0x000000ffff067224 */ /* 0x000fce00078e000e */
[----:B------:R-:W-:Y:S05]  /*17d70*/  WARPSYNC.COLLECTIVE R15, `(.L_x_6278) ;  /* 0x000000000f087348 */ /* 0x000fea0003c00000 */
[----:B------:R0:W1:Y:S02]  /*17d80*/  SHFL.IDX P6, R14, R13, R12, R11 ;  /* 0x0000000c0d0e7389 */ /* 0x00006400000c000b */
[----:B01----:R-:W-:Y:S01]  /*17d90*/  ENDCOLLECTIVE ;  /* 0x000000000000791b */ /* 0x003fe20003800000 */
.L_x_6278:
        /* <DEDUP_REMOVED lines=14> */
.L_x_6279:
        /* <DEDUP_REMOVED lines=11> */
.L_x_6280:
[----:B------:R-:W-:Y:S02]  /*17f30*/  IMAD.MOV.U32 R13, RZ, RZ, R5 ;  /* 0x000000ffff0d7224 */ /* 0x000fe400078e0005 */
[----:B------:R-:W-:Y:S01]  /*17f40*/  IMAD.MOV.U32 R12, RZ, RZ, 0x3 ;  /* 0x00000003ff0c7424 */ /* 0x000fe200078e00ff */
[----:B------:R-:W-:-:S05]  /*17f50*/  @P4 IADD3 R14, P0, R37, R14, RZ ;  /* 0x0000000e250e4210 */ /* 0x000fca0007f1e0ff */
[----:B------:R-:W-:-:S08]  /*17f60*/  @P4 IMAD.MOV.U32 R2, RZ, RZ, R14 ;  /* 0x000000ffff024224 */ /* 0x000fd000078e000e */
[----:B------:R-:W-:Y:S05]  /*17f70*/  WARPSYNC.COLLECTIVE R15, `(.L_x_6281) ;  /* 0x000000000f087348 */ /* 0x000fea0003c00000 */
[----:B------:R0:W1:Y:S02]  /*17f80*/  SHFL.IDX P6, R14, R13, R12, R11 ;  /* 0x0000000c0d0e7389 */ /* 0x00006400000c000b */
[----:B01----:R-:W-:Y:S01]  /*17f90*/  ENDCOLLECTIVE ;  /* 0x000000000000791b */ /* 0x003fe20003800000 */
.L_x_6281:
        /* <DEDUP_REMOVED lines=13> */
.L_x_6282:
[----:B------:R-:W-:Y:S02]  /*18070*/  IMAD.MOV.U32 R13, RZ, RZ, R8 ;  /* 0x000000ffff0d7224 */ /* 0x000fe400078e0008 */
[----:B------:R-:W-:Y:S01]  /*18080*/  IMAD.MOV.U32 R12, RZ, RZ, RZ ;  /* 0x000000ffff0c7224 */ /* 0x000fe200078e00ff */
[----:B------:R-:W-:-:S05]  /*18090*/  @P3 IADD3 R14, P0, R37, R14, RZ ;  /* 0x0000000e250e3210 */ /* 0x000fca0007f1e0ff */
[----:B------:R-:W-:-:S08]  /*180a0*/  @P3 IMAD.MOV.U32 R2, RZ, RZ, R14 ;  /* 0x000000ffff023224 */ /* 0x000fd000078e000e */
[----:B------:R-:W-:Y:S05]  /*180b0*/  WARPSYNC.COLLECTIVE R15, `(.L_x_6283) ;  /* 0x000000000f087348 */ /* 0x000fea0003c00000 */
[----:B------:R0:W1:Y:S02]  /*180c0*/  SHFL.IDX P6, R14, R13, R12, R11 ;  /* 0x0000000c0d0e7389 */ /* 0x00006400000c000b */
[----:B01----:R-:W-:Y:S01]  /*180d0*/  ENDCOLLECTIVE ;  /* 0x000000000000791b */ /* 0x003fe20003800000 */
.L_x_6283:
        /* <DEDUP_REMOVED lines=13> */
.L_x_6284:
[----:B------:R-:W-:Y:S05]  /*181b0*/  BRA `(.L_x_6285) ;  /* 0xffffffb800247947 */ /* 0x000fea000383ffff */
.L_x_6217:
[----:B------:R-:W-:Y:S02]  /*181c0*/  IMAD.MOV.U32 R13, RZ, RZ, R5 ;  /* 0x000000ffff0d7224 */ /* 0x000fe400078e0005 */
[----:B------:R-:W-:Y:S02]  /*181d0*/  IMAD.MOV.U32 R12, RZ, RZ, RZ ;  /* 0x000000ffff0c7224 */ /* 0x000fe400078e00ff */
[----:B------:R-:W-:Y:S02]  /*181e0*/  IMAD.MOV.U32 R11, RZ, RZ, 0x1c1f ;  /* 0x00001c1fff0b7424 */ /* 0x000fe400078e00ff */
[----:B------:R-:W-:Y:S02]  /*181f0*/  IMAD.MOV.U32 R15, RZ, RZ, -0x1 ;  /* 0xffffffffff0f7424 */ /* 0x000fe400078e00ff */
[----:B------:R-:W-:-:S07]  /*18200*/  IMAD.U32 R6, RZ, RZ, UR47 ;  /* 0x0000002fff067e24 */ /* 0x000fce000f8e00ff */
[----:B01-3--:R-:W-:Y:S05]  /*18210*/  WARPSYNC.COLLECTIVE R15, `(.L_x_6286) ;  /* 0x000000000f087348 */ /* 0x00bfea0003c00000 */
[----:B---3--:R2:W3:Y:S02]  /*18220*/  SHFL.IDX P6, R14, R13, R12, R11 ;  /* 0x0000000c0d0e7389 */ /* 0x0084e400000c000b */
[----:B0123--:R-:W-:Y:S01]  /*18230*/  ENDCOLLECTIVE ;  /* 0x000000000000791b */ /* 0x00ffe20003800000 */
.L_x_6286:
[----:B------:R-:W-:Y:S02]  /*18240*/  IMAD.MOV.U32 R13, RZ, RZ, R4 ;  /* 0x000000ffff0d7224 */ /* 0x000fe400078e0004 */
[----:B------:R-:W-:-:S07]  /*18250*/  IMAD.MOV.U32 R2, RZ, RZ, R14 ;  /* 0x000000ffff027224 */ /* 0x000fce00078e000e */
[----:B------:R-:W-:Y:S05]  /*18260*/  WARPSYNC.COLLECTIVE R15, `(.L_x_6287) ;  /* 0x000000000f087348 */ /* 0x000fea0003c00000 */
[----:B------:R0:W1:Y:S02]  /*18270*/  SHFL.IDX P6, R14, R13, R12, R11 ;  /* 0x0000000c0d0e7389 */ /* 0x00006400000c000b */
[----:B01----:R-:W-:Y:S01]  /*18280*/  ENDCOLLECTIVE ;  /* 0x000000000000791b */ /* 0x003fe20003800000 */
.L_x_6287:
[----:B------:R-:W-:Y:S02]  /*18290*/  ULDC UR4, c[0x0][0x288] ;  /* 0x0000a20000047ab9 */ /* 0x000fe40000000800 */
[----:B------:R-:W-:Y:S02]  /*182a0*/  IMAD R7, R0, UR4, RZ ;  /* 0x0000000400077c24 */ /* 0x000fe4000f8e02ff */
[----:B------:R-:W-:-:S04]  /*182b0*/  IMAD R0, R6, 0x80, R31 ;  /* 0x0000008006007824 */ /* 0x000fc800078e021f */
[C---:B------:R-:W-:Y:S01]  /*182c0*/  VIADD R6, R0.reuse, 0x20 ;  /* 0x0000002000067836 */ /* 0x040fe20000000000 */
        /* <DEDUP_REMOVED lines=9> */
.L_x_6288:
        /* <DEDUP_REMOVED lines=8> */
[----:B------:R-:W-:-:S10]  /*183e0*/  IMAD.MOV.U32 R6, RZ, RZ, R14 ;  /* 0x000000ffff067224 */ /* 0x000fd400078e000e */
[----:B0-----:R-:W-:Y:S05]  /*183f0*/  WARPSYNC.COLLECTIVE R15, `(.L_x_6289) ;  /* 0x000000000f087348 */ /* 0x001fea0003c00000 */
[----:B------:R1:W2:Y:S02]  /*18400*/  SHFL.IDX P6, R14, R13, R12, R11 ;  /* 0x0000000c0d0e7389 */ /* 0x0002a400000c000b */
[----:B012---:R-:W-:Y:S01]  /*18410*/  ENDCOLLECTIVE ;  /* 0x000000000000791b */ /* 0x007fe20003800000 */
.L_x_6289:
[----:B------:R-:W-:Y:S02]  /*18420*/  IMAD.MOV.U32 R13, RZ, RZ, R5 ;  /* 0x000000ffff0d7224 */ /* 0x000fe400078e0005 */
[----:B------:R-:W-:Y:S01]  /*18430*/  IMAD.MOV.U32 R12, RZ, RZ, 0x2 ;  /* 0x00000002ff0c7424 */ /* 0x000fe200078e00ff */
[----:B------:R-:W-:-:S05]  /*18440*/  @!P0 IADD3 R14, P4, R37, R14, RZ ;  /* 0x0000000e250e8210 */ /* 0x000fca0007f9e0ff */
[----:B------:R-:W-:-:S08]  /*18450*/  @!P0 IMAD.MOV.U32 R2, RZ, RZ, R14 ;  /* 0x000000ffff028224 */ /* 0x000fd000078e000e */
[----:B------:R-:W-:Y:S05]  /*18460*/  WARPSYNC.COLLECTIVE R15, `(.L_x_6290) ;  /* 0x000000000f087348 */ /* 0x000fea0003c00000 */
[----:B------:R0:W1:Y:S02]  /*18470*/  SHFL.IDX P6, R14, R13, R12, R11 ;  /* 0x0000000c0d0e7389 */ /* 0x00006400000c000b */
[----:B01----:R-:W-:Y:S01]  /*18480*/  ENDCOLLECTIVE ;  /* 0x000000000000791b */ /* 0x003fe20003800000 */
.L_x_6290:
[----:B------:R-:W-:Y:S02]  /*18490*/  @!P0 IMAD.X R9, RZ, RZ, R6, P4 ;  /* 0x000000ffff098224 */ /* 0x000fe400020e0606 */
[----:B------:R-:W-:Y:S02]  /*184a0*/  VIADD R6, R0, 0x40 ;  /* 0x0000004000067836 */ /* 0x000fe40000000000 */
        /* <DEDUP_REMOVED lines=13> */
.L_x_6291:
[----:B------:R-:W-:Y:S02]  /*18580*/  IMAD.MOV.U32 R13, RZ, RZ, R5 ;  /* 0x000000ffff0d7224 */ /* 0x000fe400078e0005 */
[----:B------:R-:W-:Y:S01]  /*18590*/  IMAD.MOV.U32 R12, RZ, RZ, 0x3 ;  /* 0x00000003ff0c7424 */ /* 0x000fe200078e00ff */
[----:B------:R-:W-:-:S05]  /*185a0*/  @!P0 IADD3 R14, P4, R37, R14, RZ ;  /* 0x0000000e250e8210 */ /* 0x000fca0007f9e0ff */
[----:B------:R-:W-:-:S08]  /*185b0*/  @!P0 IMAD.MOV.U32 R2, RZ, RZ, R14 ;  /* 0x000000ffff028224 */ /* 0x000fd000078e000e */
[----:B------:R-:W-:Y:S05]  /*185c0*/  WARPSYNC.COLLECTIVE R15, `(.L_x_6292) ;  /* 0x000000000f087348 */ /* 0x000fea0003c00000 */
[----:B------:R0:W1:Y:S02]  /*185d0*/  SHFL.IDX P6, R14, R13, R12, R11 ;  /* 0x0000000c0d0e7389 */ /* 0x00006400000c000b */
[----:B01----:R-:W-:Y:S01]  /*185e0*/  ENDCOLLECTIVE ;  /* 0x000000000000791b */ /* 0x003fe20003800000 */
.L_x_6292:
        /* <DEDUP_REMOVED lines=13> */
.L_x_6293:
[----:B------:R-:W-:Y:S05]  /*186c0*/  BRA `(.L_x_6294) ;  /* 0xffffffb800f07947 */ /* 0x000fea000383ffff */
.L_x_6220:
[----:B--2---:R2:W0:Y:S02]  /*186d0*/  SYNCS.PHASECHK.TRANS64.TRYWAIT P0, [R30+URZ+0x33420], R3 ;  /* 0x033420031e0075a7 */ /* 0x004424000800017f */
[----:B0-----:R-:W-:Y:S05]  /*186e0*/  @!P0 NANOSLEEP.SYNCS 0x989680 ;  /* 0x009896800000895d */ /* 0x001fea0003900000 */
[----:B------:R-:W0:Y:S02]  /*186f0*/  @!P0 SYNCS.PHASECHK.TRANS64 P0, [R30+URZ+0x33420], R3 ;  /* 0x033420031e0085a7 */ /* 0x000e24000800007f */
[----:B0-----:R-:W-:Y:S05]  /*18700*/  @!P0 BRA `(.L_x_6220) ;  /* 0xfffffffc00f08947 */ /* 0x001fea000383ffff */
[----:B------:R-:W-:Y:S05]  /*18710*/  BRA `(.L_x_6295) ;  /* 0xffffffbc00347947 */ /* 0x000fea000383ffff */
.L_x_6223:
[----:B0-----:R0:W1:Y:S02]  /*18720*/  SYNCS.PHASECHK.TRANS64.TRYWAIT P0, [R0+URZ+0x33480], R29 ;  /* 0x0334801d000075a7 */ /* 0x001064000800017f */
[----:B-1----:R-:W-:Y:S05]  /*18730*/  @!P0 NANOSLEEP.SYNCS 0x989680 ;  /* 0x009896800000895d */ /* 0x002fea0003900000 */
[----:B------:R-:W1:Y:S02]  /*18740*/  @!P0 SYNCS.PHASECHK.TRANS64 P0, [R0+URZ+0x33480], R29 ;  /* 0x0334801d000085a7 */ /* 0x000e64000800007f */
[----:B-1----:R-:W-:Y:S05]  /*18750*/  @!P0 BRA `(.L_x_6223) ;  /* 0xfffffffc00f08947 */ /* 0x002fea000383ffff */
[----:B------:R-:W-:Y:S05]  /*18760*/  BRA `(.L_x_6296) ;  /* 0xffffffc0003c7947 */ /* 0x000fea000383ffff */
.L_x_6224:
        /* <DEDUP_REMOVED lines=8> */
.L_x_6298:
[----:B------:R-:W-:Y:S05]  /*187f0*/  BSYNC B0 ;  /* 0x0000000000007941 */ /* 0x000fea0003800000 */
.L_x_6297:
        /* <DEDUP_REMOVED lines=9> */
.L_x_6299:
[----:B------:R-:W-:Y:S02]  /*18890*/  IMAD.MOV.U32 R13, RZ, RZ, R10 ;  /* 0x000000ffff0d7224 */ /* 0x000fe400078e000a */
[----:B------:R-:W-:Y:S02]  /*188a0*/  IMAD.MOV.U32 R12, RZ, RZ, 0x1 ;  /* 0x00000001ff0c7424 */ /* 0x000fe400078e00ff */
[----:B------:R-:W-:-:S07]  /*188b0*/  IMAD.MOV.U32 R2, RZ, RZ, R14 ;  /* 0x000000ffff027224 */ /* 0x000fce00078e000e */
[----:B------:R-:W-:Y:S05]  /*188c0*/  WARPSYNC.COLLECTIVE R15, `(.L_x_6300) ;  /* 0x000000000f087348 */ /* 0x000fea0003c00000 */
[----:B------:R0:W1:Y:S02]  /*188d0*/  SHFL.IDX P6, R14, R13, R12, R11 ;  /* 0x0000000c0d0e7389 */ /* 0x00006400000c000b */
[----:B01----:R-:W-:Y:S01]  /*188e0*/  ENDCOLLECTIVE ;  /* 0x000000000000791b */ /* 0x003fe20003800000 */
.L_x_6300:
        /* <DEDUP_REMOVED lines=13> */
.L_x_6301:
[----:B------:R-:W-:Y:S02]  /*189c0*/  IMAD.MOV.U32 R13, RZ, RZ, R10 ;  /* 0x000000ffff0d7224 */ /* 0x000fe400078e000a */
[----:B------:R-:W-:Y:S02]  /*189d0*/  IMAD.MOV.U32 R12, RZ, RZ, 0x2 ;  /* 0x00000002ff0c7424 */ /* 0x000fe400078e00ff */
[----:B------:R-:W-:-:S07]  /*189e0*/  IMAD.MOV.U32 R2, RZ, RZ, R14 ;  /* 0x000000ffff027224 */ /* 0x000fce00078e000e */
[----:B------:R-:W-:Y:S05]  /*189f0*/  WARPSYNC.COLLECTIVE R15, `(.L_x_6302) ;  /* 0x000000000f087348 */ /* 0x000fea0003c00000 */
[----:B------:R0:W1:Y:S02]  /*18a00*/  SHFL.IDX P6, R14, R13, R12, R11 ;  /* 0x0000000c0d0e7389 */ /* 0x00006400000c000b */
[----:B01----:R-:W-:Y:S01]  /*18a10*/  ENDCOLLECTIVE ;  /* 0x000000000000791b */ /* 0x003fe20003800000 */
.L_x_6302:
        /* <DEDUP_REMOVED lines=13> */
.L_x_6303:
[----:B------:R-:W-:Y:S02]  /*18af0*/  IMAD.MOV.U32 R13, RZ, RZ, R10 ;  /* 0x000000ffff0d7224 */ /* 0x000fe400078e000a */
[----:B------:R-:W-:Y:S02]  /*18b00*/  IMAD.MOV.U32 R12, RZ, RZ, 0x3 ;  /* 0x00000003ff0c7424 */ /* 0x000fe400078e00ff */
[----:B------:R-:W-:-:S07]  /*18b10*/  IMAD.MOV.U32 R2, RZ, RZ, R14 ;  /* 0x000000ffff027224 */ /* 0x000fce00078e000e */
[----:B------:R-:W-:Y:S05]  /*18b20*/  WARPSYNC.COLLECTIVE R15, `(.L_x_6304) ;  /* 0x000000000f087348 */ /* 0x000fea0003c00000 */
[----:B------:R0:W1:Y:S02]  /*18b30*/  SHFL.IDX P6, R14, R13, R12, R11 ;  /* 0x0000000c0d0e7389 */ /* 0x00006400000c000b */
[----:B01----:R-:W-:Y:S01]  /*18b40*/  ENDCOLLECTIVE ;  /* 0x000000000000791b */ /* 0x003fe20003800000 */
.L_x_6304:
        /* <DEDUP_REMOVED lines=13> */
.L_x_6305:
[----:B------:R-:W-:Y:S02]  /*18c20*/  IMAD.MOV.U32 R13, RZ, RZ, R22 ;  /* 0x000000ffff0d7224 */ /* 0x000fe400078e0016 */
[----:B------:R-:W-:Y:S02]  /*18c30*/  IMAD.MOV.U32 R12, RZ, RZ, RZ ;  /* 0x000000ffff0c7224 */ /* 0x000fe400078e00ff */
[----:B------:R-:W-:-:S07]  /*18c40*/  IMAD.MOV.U32 R2, RZ, RZ, R14 ;  /* 0x000000ffff027224 */ /* 0x000fce00078e000e */
[----:B------:R-:W-:Y:S05]  /*18c50*/  WARPSYNC.COLLECTIVE R15, `(.L_x_6306) ;  /* 0x000000000f087348 */ /* 0x000fea0003c00000 */
[----:B------:R0:W1:Y:S02]  /*18c60*/  SHFL.IDX P6, R14, R13, R12, R11 ;  /* 0x0000000c0d0e7389 */ /* 0x00006400000c000b */
[----:B01----:R-:W-:Y:S01]  /*18c70*/  ENDCOLLECTIVE ;  /* 0x000000000000791b */ /* 0x003fe20003800000 */
.L_x_6306:
        /* <DEDUP_REMOVED lines=13> */
.L_x_6307:
[----:B------:R-:W-:Y:S05]  /*18d50*/  BRA `(.L_x_6308) ;  /* 0xffffffbc00f07947 */ /* 0x000fea000383ffff */
.L_x_6227:
[----:B--2---:R2:W3:Y:S02]  /*18d60*/  SYNCS.PHASECHK.TRANS64.TRYWAIT P0, [R0+URZ+0x33440], R29 ;  /* 0x0334401d000075a7 */ /* 0x0044e4000800017f */
[----:B---3--:R-:W-:Y:S05]  /*18d70*/  @!P0 NANOSLEEP.SYNCS 0x989680 ;  /* 0x009896800000895d */ /* 0x008fea0003900000 */
[----:B------:R-:W3:Y:S02]  /*18d80*/  @!P0 SYNCS.PHASECHK.TRANS64 P0, [R0+URZ+0x33440], R29 ;  /* 0x0334401d000085a7 */ /* 0x000ee4000800007f */
[----:B---3--:R-:W-:Y:S05]  /*18d90*/  @!P0 BRA `(.L_x_6227) ;  /* 0xfffffffc00f08947 */ /* 0x008fea000383ffff */
[----:B------:R-:W-:Y:S05]  /*18da0*/  BRA `(.L_x_6309) ;  /* 0xffffffc000307947 */ /* 0x000fea000383ffff */
.L_x_6228:
        /* <DEDUP_REMOVED lines=8> */
.L_x_6311:
[----:B------:R-:W-:Y:S05]  /*18e30*/  BSYNC B0 ;  /* 0x0000000000007941 */ /* 0x000fea0003800000 */
.L_x_6310:
[----:B------:R0:W5:Y:S01]  /*18e40*/  LDL R8, [R1] ;  /* 0x0000000001087983 */ /* 0x0001620000100800 */
[----:B------:R-:W-:Y:S02]  /*18e50*/  IMAD.MOV.U32 R13, RZ, RZ, R10 ;  /* 0x000000ffff0d7224 */ /* 0x000fe400078e000a */
[----:B------:R-:W-:Y:S02]  /*18e60*/  IMAD.MOV.U32 R12, RZ, RZ, RZ ;  /* 0x000000ffff0c7224 */ /* 0x000fe400078e00ff */
[----:B------:R-:W-:Y:S02]  /*18e70*/  IMAD.MOV.U32 R11, RZ, RZ, 0x1c1f ;  /* 0x00001c1fff0b7424 */ /* 0x000fe400078e00ff */
[----:B------:R-:W-:Y:S02]  /*18e80*/  IMAD.MOV.U32 R15, RZ, RZ, -0x1 ;  /* 0xffffffffff0f7424 */ /* 0x000fe400078e00ff */
[----:B0-----:R-:W-:-:S07]  /*18e90*/  IMAD.MOV.U32 R3, RZ, RZ, R14 ;  /* 0x000000ffff037224 */ /* 0x001fce00078e000e */
[----:B-----5:R-:W-:Y:S05]  /*18ea0*/  WARPSYNC.COLLECTIVE R15, `(.L_x_6312) ;  /* 0x000000000f087348 */ /* 0x020fea0003c00000 */
[----:B------:R0:W1:Y:S02]  /*18eb0*/  SHFL.IDX P6, R14, R13, R12, R11 ;  /* 0x0000000c0d0e7389 */ /* 0x00006400000c000b */
[----:B01---5:R-:W-:Y:S01]  /*18ec0*/  ENDCOLLECTIVE ;  /* 0x000000000000791b */ /* 0x023fe20003800000 */
.L_x_6312:
[----:B------:R-:W-:Y:S02]  /*18ed0*/  IMAD.MOV.U32 R13, RZ, RZ, R22 ;  /* 0x000000ffff0d7224 */ /* 0x000fe400078e0016 */
[----:B------:R-:W-:Y:S01]  /*18ee0*/  IMAD.MOV.U32 R12, RZ, RZ, 0x1 ;  /* 0x00000001ff0c7424 */ /* 0x000fe200078e00ff */
[----:B------:R-:W-:-:S13]  /*18ef0*/  IADD3 R2, P0, R37, R14, RZ ;  /* 0x0000000e25027210 */ /* 0x000fda0007f1e0ff */
[----:B------:R-:W-:Y:S05]  /*18f00*/  WARPSYNC.COLLECTIVE R15, `(.L_x_6313) ;  /* 0x000000000f087348 */ /* 0x000fea0003c00000 */
[----:B------:R0:W1:Y:S02]  /*18f10*/  SHFL.IDX P6, R14, R13, R12, R11 ;  /* 0x0000000c0d0e7389 */ /* 0x00006400000c000b */
[----:B01----:R-:W-:Y:S01]  /*18f20*/  ENDCOLLECTIVE ;  /* 0x000000000000791b */ /* 0x003fe20003800000 */
.L_x_6313:
        /* <DEDUP_REMOVED lines=14> */
.L_x_6314:
[----:B------:R-:W-:Y:S02]  /*19010*/  IMAD.MOV.U32 R13, RZ, RZ, R22 ;  /* 0x000000ffff0d7224 */ /* 0x000fe400078e0016 */
[----:B------:R-:W-:Y:S01]  /*19020*/  IMAD.MOV.U32 R12, RZ, RZ, 0x2 ;  /* 0x00000002ff0c7424 */ /* 0x000fe200078e00ff */
[----:B------:R-:W-:-:S13]  /*19030*/  IADD3 R2, P0, R37, R14, RZ ;  /* 0x0000000e25027210 */ /* 0x000fda0007f1e0ff */
[----:B------:R-:W-:Y:S05]  /*19040*/  WARPSYNC.COLLECTIVE R15, `(.L_x_6315) ;  /* 0x000000000f087348 */ /* 0x000fea0003c00000 */
[----:B------:R0:W1:Y:S02]  /*19050*/  SHFL.IDX P6, R14, R13, R12, R11 ;  /* 0x0000000c0d0e7389 */ /* 0x00006400000c000b */
[----:B01----:R-:W-:Y:S01]  /*19060*/  ENDCOLLECTIVE ;  /* 0x000000000000791b */ /* 0x003fe20003800000 */
.L_x_6315:
        /* <DEDUP_REMOVED lines=12> */
.L_x_6316:
[----:B------:R-:W-:Y:S02]  /*19130*/  IMAD.MOV.U32 R13, RZ, RZ, R22 ;  /* 0x000000ffff0d7224 */ /* 0x000fe400078e0016 */
[----:B------:R-:W-:Y:S01]  /*19140*/  IMAD.MOV.U32 R12, RZ, RZ, 0x3 ;  /* 0x00000003ff0c7424 */ /* 0x000fe200078e00ff */
[----:B------:R-:W-:-:S13]  /*19150*/  IADD3 R2, P0, R37, R14, RZ ;  /* 0x0000000e25027210 */ /* 0x000fda0007f1e0ff */
[----:B------:R-:W-:Y:S05]  /*19160*/  WARPSYNC.COLLECTIVE R15, `(.L_x_6317) ;  /* 0x000000000f087348 */ /* 0x000fea0003c00000 */
[----:B------:R0:W1:Y:S02]  /*19170*/  SHFL.IDX P6, R14, R13, R12, R11 ;  /* 0x0000000c0d0e7389 */ /* 0x00006400000c000b */
[----:B01----:R-:W-:Y:S01]  /*19180*/  ENDCOLLECTIVE ;  /* 0x000000000000791b */ /* 0x003fe20003800000 */
.L_x_6317:
        /* <DEDUP_REMOVED lines=12> */
.L_x_6318:
[----:B------:R-:W-:Y:S02]  /*19250*/  IMAD.MOV.U32 R13, RZ, RZ, R28 ;  /* 0x000000ffff0d7224 */ /* 0x000fe400078e001c */
[----:B------:R-:W-:Y:S01]  /*19260*/  IMAD.MOV.U32 R12, RZ, RZ, RZ ;  /* 0x000000ffff0c7224 */ /* 0x000fe200078e00ff */
[----:B------:R-:W-:-:S13]  /*19270*/  IADD3 R2, P0, R37, R14, RZ ;  /* 0x0000000e25027210 */ /* 0x000fda0007f1e0ff */
[----:B------:R-:W-:Y:S05]  /*19280*/  WARPSYNC.COLLECTIVE R15, `(.L_x_6319) ;  /* 0x000000000f087348 */ /* 0x000fea0003c00000 */
[----:B------:R0:W1:Y:S02]  /*19290*/  SHFL.IDX P6, R14, R13, R12, R11 ;  /* 0x0000000c0d0e7389 */ /* 0x00006400000c000b */
[----:B01----:R-:W-:Y:S01]  /*192a0*/  ENDCOLLECTIVE ;  /* 0x000000000000791b */ /* 0x003fe20003800000 */
.L_x_6319:
        /* <DEDUP_REMOVED lines=12> */
.L_x_6320:
[----:B------:R-:W-:Y:S05]  /*19370*/  BRA `(.L_x_6321) ;  /* 0xffffffbc00d47947 */ /* 0x000fea000383ffff */
.L_x_6231:
[----:B0-----:R0:W3:Y:S02]  /*19380*/  SYNCS.PHASECHK.TRANS64.TRYWAIT P1, [R2+URZ+0x33470], R3 ;  /* 0x03347003020075a7 */ /* 0x0010e4000802017f */
[----:B---3--:R-:W-:Y:S05]  /*19390*/  @!P1 NANOSLEEP.SYNCS 0x989680 ;  /* 0x009896800000995d */ /* 0x008fea0003900000 */
[----:B------:R-:W3:Y:S02]  /*193a0*/  @!P1 SYNCS.PHASECHK.TRANS64 P1, [R2+URZ+0x33470], R3 ;  /* 0x03347003020095a7 */ /* 0x000ee4000802007f */
[----:B---3--:R-:W-:Y:S05]  /*193b0*/  @!P1 BRA `(.L_x_6231) ;  /* 0xfffffffc00f09947 */ /* 0x008fea000383ffff */
[----:B------:R-:W-:Y:S05]  /*193c0*/  BRA `(.L_x_6322) ;  /* 0xffffffc000287947 */ /* 0x000fea000383ffff */
.L_x_6233:
[----:B0-----:R0:W1:Y:S02]  /*193d0*/  SYNCS.PHASECHK.TRANS64.TRYWAIT P1, [R2+URZ+0x33460], R3 ;  /* 0x03346003020075a7 */ /* 0x001064000802017f */
[----:B-1----:R-:W-:Y:S05]  /*193e0*/  @!P1 NANOSLEEP.SYNCS 0x989680 ;  /* 0x009896800000995d */ /* 0x002fea0003900000 */
[----:B------:R-:W1:Y:S02]  /*193f0*/  @!P1 SYNCS.PHASECHK.TRANS64 P1, [R2+URZ+0x33460], R3 ;  /* 0x03346003020095a7 */ /* 0x000e64000802007f */
[----:B-1----:R-:W-:Y:S05]  /*19400*/  @!P1 BRA `(.L_x_6233) ;  /* 0xfffffffc00f09947 */ /* 0x002fea000383ffff */
[----:B------:R-:W-:Y:S05]  /*19410*/  BRA `(.L_x_6323) ;  /* 0xffffffc000307947 */ /* 0x000fea000383ffff */
.L_x_6240:
[----:B0-----:R0:W1:Y:S02]  /*19420*/  SYNCS.PHASECHK.TRANS64.TRYWAIT P0, [R2+URZ+0x33470], R3 ;  /* 0x03347003020075a7 */ /* 0x001064000800017f */
[----:B-1----:R-:W-:Y:S05]  /*19430*/  @!P0 NANOSLEEP.SYNCS 0x989680 ;  /* 0x009896800000895d */ /* 0x002fea0003900000 */
[----:B------:R-:W1:Y:S02]  /*19440*/  @!P0 SYNCS.PHASECHK.TRANS64 P0, [R2+URZ+0x33470], R3 ;  /* 0x03347003020085a7 */ /* 0x000e64000800007f */
[----:B-1----:R-:W-:Y:S05]  /*19450*/  @!P0 BRA `(.L_x_6240) ;  /* 0xfffffffc00f08947 */ /* 0x002fea000383ffff */
[----:B------:R-:W-:Y:S05]  /*19460*/  BRA `(.L_x_6324) ;  /* 0xffffffcc00047947 */ /* 0x000fea000383ffff */
.L_x_6242:
[----:B0-----:R0:W1:Y:S02]  /*19470*/  SYNCS.PHASECHK.TRANS64.TRYWAIT P0, [R2+URZ+0x33460], R5 ;  /* 0x03346005020075a7 */ /* 0x001064000800017f */
[----:B-1----:R-:W-:Y:S05]  /*19480*/  @!P0 NANOSLEEP.SYNCS 0x989680 ;  /* 0x009896800000895d */ /* 0x002fea0003900000 */
[----:B------:R-:W1:Y:S02]  /*19490*/  @!P0 SYNCS.PHASECHK.TRANS64 P0, [R2+URZ+0x33460], R5 ;  /* 0x03346005020085a7 */ /* 0x000e64000800007f */
[----:B-1----:R-:W-:Y:S05]  /*194a0*/  @!P0 BRA `(.L_x_6242) ;  /* 0xfffffffc00f08947 */ /* 0x002fea000383ffff */
[----:B------:R-:W-:Y:S05]  /*194b0*/  BRA `(.L_x_6325) ;  /* 0xffffffcc00147947 */ /* 0x000fea000383ffff */
.L_x_6245:
[----:B0-----:R0:W1:Y:S02]  /*194c0*/  SYNCS.PHASECHK.TRANS64.TRYWAIT P0, [R6+URZ+0x33420], R3 ;  /* 0x03342003060075a7 */ /* 0x001064000800017f */
[----:B-1----:R-:W-:Y:S05]  /*194d0*/  @!P0 NANOSLEEP.SYNCS 0x989680 ;  /* 0x009896800000895d */ /* 0x002fea0003900000 */
[----:B------:R-:W1:Y:S02]  /*194e0*/  @!P0 SYNCS.PHASECHK.TRANS64 P0, [R6+URZ+0x33420], R3 ;  /* 0x03342003060085a7 */ /* 0x000e64000800007f */
[----:B-1----:R-:W-:Y:S05]  /*194f0*/  @!P0 BRA `(.L_x_6245) ;  /* 0xfffffffc00f08947 */ /* 0x002fea000383ffff */
[----:B------:R-:W-:Y:S05]  /*19500*/  BRA `(.L_x_6326) ;  /* 0xffffffd400c87947 */ /* 0x000fea000383ffff */
.L_x_6247:
[----:B0-----:R0:W1:Y:S02]  /*19510*/  SYNCS.PHASECHK.TRANS64.TRYWAIT P1, [R5+URZ+0x33440], R4 ;  /* 0x03344004050075a7 */ /* 0x001064000802017f */
[----:B-1----:R-:W-:Y:S05]  /*19520*/  @!P1 NANOSLEEP.SYNCS 0x989680 ;  /* 0x009896800000995d */ /* 0x002fea0003900000 */
[----:B------:R-:W1:Y:S02]  /*19530*/  @!P1 SYNCS.PHASECHK.TRANS64 P1, [R5+URZ+0x33440], R4 ;  /* 0x03344004050095a7 */ /* 0x000e64000802007f */
[----:B-1----:R-:W-:Y:S05]  /*19540*/  @!P1 BRA `(.L_x_6247) ;  /* 0xfffffffc00f09947 */ /* 0x002fea000383ffff */
[----:B------:R-:W-:Y:S05]  /*19550*/  BRA `(.L_x_6327) ;  /* 0xffffffd8000c7947 */ /* 0x000fea000383ffff */
.L_x_6249:
[----:B-1----:R1:W2:Y:S02]  /*19560*/  SYNCS.PHASECHK.TRANS64.TRYWAIT P1, [R3+URZ+0x33440], R0 ;  /* 0x03344000030075a7 */ /* 0x0022a4000802017f */
[----:B--2---:R-:W-:Y:S05]  /*19570*/  @!P1 NANOSLEEP.SYNCS 0x989680 ;  /* 0x009896800000995d */ /* 0x004fea0003900000 */
[----:B------:R-:W2:Y:S02]  /*19580*/  @!P1 SYNCS.PHASECHK.TRANS64 P1, [R3+URZ+0x33440], R0 ;  /* 0x03344000030095a7 */ /* 0x000ea4000802007f */
[----:B--2---:R-:W-:Y:S05]  /*19590*/  @!P1 BRA `(.L_x_6249) ;  /* 0xfffffffc00f09947 */ /* 0x004fea000383ffff */
[----:B------:R-:W-:Y:S05]  /*195a0*/  BRA `(.L_x_6328) ;  /* 0xffffffd800187947 */ /* 0x000fea000383ffff */
.L_x_6251:
[----:B--2---:R2:W3:Y:S02]  /*195b0*/  SYNCS.PHASECHK.TRANS64.TRYWAIT P1, [R5+URZ+0x33460], R4 ;  /* 0x03346004050075a7 */ /* 0x0044e4000802017f */
[----:B---3--:R-:W-:Y:S05]  /*195c0*/  @!P1 NANOSLEEP.SYNCS 0x989680 ;  /* 0x009896800000995d */ /* 0x008fea0003900000 */
[----:B------:R-:W3:Y:S02]  /*195d0*/  @!P1 SYNCS.PHASECHK.TRANS64 P1, [R5+URZ+0x33460], R4 ;  /* 0x03346004050095a7 */ /* 0x000ee4000802007f */
[----:B---3--:R-:W-:Y:S05]  /*195e0*/  @!P1 BRA `(.L_x_6251) ;  /* 0xfffffffc00f09947 */ /* 0x008fea000383ffff */
[----:B------:R-:W-:Y:S05]  /*195f0*/  BRA `(.L_x_6329) ;  /* 0xffffffd800147947 */ /* 0x000fea000383ffff */
.L_x_6253:
[----:B---3--:R3:W4:Y:S02]  /*19600*/  SYNCS.PHASECHK.TRANS64.TRYWAIT P1, [R3+URZ+0x33460], R0 ;  /* 0x03346000030075a7 */ /* 0x008724000802017f */
[----:B----4-:R-:W-:Y:S05]  /*19610*/  @!P1 NANOSLEEP.SYNCS 0x989680 ;  /* 0x009896800000995d */ /* 0x010fea0003900000 */
[----:B------:R-:W4:Y:S02]  /*19620*/  @!P1 SYNCS.PHASECHK.TRANS64 P1, [R3+URZ+0x33460], R0 ;  /* 0x03346000030095a7 */ /* 0x000f24000802007f */
[----:B----4-:R-:W-:Y:S05]  /*19630*/  @!P1 BRA `(.L_x_6253) ;  /* 0xfffffffc00f09947 */ /* 0x010fea000383ffff */
[----:B------:R-:W-:Y:S05]  /*19640*/  BRA `(.L_x_6330) ;  /* 0xffffffd800107947 */ /* 0x000fea000383ffff */
.L_x_6255:
[----:B----4-:R4:W0:Y:S02]  /*19650*/  SYNCS.PHASECHK.TRANS64.TRYWAIT P1, [R5+URZ+0x33480], R4 ;  /* 0x03348004050075a7 */ /* 0x010824000802017f */
[----:B0-----:R-:W-:Y:S05]  /*19660*/  @!P1 NANOSLEEP.SYNCS 0x989680 ;  /* 0x009896800000995d */ /* 0x001fea0003900000 */
[----:B------:R-:W0:Y:S02]  /*19670*/  @!P1 SYNCS.PHASECHK.TRANS64 P1, [R5+URZ+0x33480], R4 ;  /* 0x03348004050095a7 */ /* 0x000e24000802007f */
[----:B0-----:R-:W-:Y:S05]  /*19680*/  @!P1 BRA `(.L_x_6255) ;  /* 0xfffffffc00f09947 */ /* 0x001fea000383ffff */
[----:B------:R-:W-:Y:S05]  /*19690*/  BRA `(.L_x_6331) ;  /* 0xffffffd8000c7947 */ /* 0x000fea000383ffff */
.L_x_6332:
        /* <DEDUP_REMOVED lines=14> */
.L_x_16281:


//--------------------- .text._ZN7cutlass13device_kernelIN5flash11enable_sm90INS1_16FlashAttnFwdSm90INS1_25CollectiveMainloopFwdSm90ILi2EN4cute5tupleIJNS5_1CILi1EEES8_S8_EEENS6_IJNS7_ILi128EEENS7_ILi160EEENS7_ILi192EEEEEELi192ENS_12float_e4m3_tEfNS_4arch4Sm90ELb1ELb0ELb1ELb1ELb1ELb0ELb0ELb1ELb1ELb1ELb1ELb0EEENS1_21CollectiveEpilogueFwdINS6_IJSA_SC_SB_EEES9_NS_10bfloat16_tESG_Li256ELb1ELb1ELb1ELb1EEENS1_36VarlenDynamicPersistentTileSchedulerILi128ELi160ELi256ELi128ELb1ELb1ELb1ELb1ELb1ELb1EEEEEEEEEvNT_6ParamsE --------------------------
	.section	.text._ZN7cutlass13device_kernelIN5flash11enable_sm90INS1_16FlashAttnFwdSm90INS1_25CollectiveMainloopFwdSm90ILi2EN4cute5tupleIJNS5_1CILi1EEES8_S8_EEENS6_IJNS7_ILi128EEENS7_ILi160EEENS7_ILi192EEEEEELi192ENS_12float_e4m3_tEfNS_4arch4Sm90ELb1ELb0ELb1ELb1ELb1ELb0ELb0ELb1ELb1ELb1ELb1ELb0EEENS1_21CollectiveEpilogueFwdINS6_IJSA_SC_SB_EEES9_NS_10bfloat16_tESG_Li256ELb1ELb1ELb1ELb1EEENS1_36VarlenDynamicPersistentTileSchedulerILi128ELi160ELi256ELi128ELb1ELb1ELb1ELb1ELb1ELb1EEEEEEEEEvNT_6ParamsE,"ax",@progbits
	.align	128
.text._ZN7cutlass13device_kernelIN5flash11enable_sm90INS1_16FlashAttnFwdSm90INS1_25CollectiveMainloopFwdSm90ILi2EN4cute5tupleIJNS5_1CILi1EEES8_S8_EEENS6_IJNS7_ILi128EEENS7_ILi160EEENS7_ILi192EEEEEELi192ENS_12float_e4m3_tEfNS_4arch4Sm90ELb1ELb0ELb1ELb1ELb1ELb0ELb0ELb1ELb1ELb1ELb1ELb0EEENS1_21CollectiveEpilogueFwdINS6_IJSA_SC_SB_EEES9_NS_10bfloat16_tESG_Li256ELb1ELb1ELb1ELb1EEENS1_36VarlenDynamicPersistentTileSchedulerILi128ELi160ELi256ELi128ELb1ELb1ELb1ELb1ELb1ELb1EEEEEEEEEvNT_6ParamsE:
        .type           _ZN7cutlass13device_kernelIN5flash11enable_sm90INS1_16FlashAttnFwdSm90INS1_25CollectiveMainloopFwdSm90ILi2EN4cute5tupleIJNS5_1CILi1EEES8_S8_EEENS6_IJNS7_ILi128EEENS7_ILi160EEENS7_ILi192EEEEEELi192ENS_12float_e4m3_tEfNS_4arch4Sm90ELb1ELb0ELb1ELb1ELb1ELb0ELb0ELb1ELb1ELb1ELb1ELb0EEENS1_21CollectiveEpilogueFwdINS6_IJSA_SC_SB_EEES9_NS_10bfloat16_tESG_Li256ELb1ELb1ELb1ELb1EEENS1_36VarlenDynamicPersistentTileSchedulerILi128ELi160ELi256ELi128ELb1ELb1ELb1ELb1ELb1ELb1EEEEEEEEEvNT_6ParamsE,@function
        .size           _ZN7cutlass13device_kernelIN5flash11enable_sm90INS1_16FlashAttnFwdSm90INS1_25CollectiveMainloopFwdSm90ILi2EN4cute5tupleIJNS5_1CILi1EEES8_S8_EEENS6_IJNS7_ILi128EEENS7_ILi160EEENS7_ILi192EEEEEELi192ENS_12float_e4m3_tEfNS_4arch4Sm90ELb1ELb0ELb1ELb1ELb1ELb0ELb0ELb1ELb1ELb1ELb1ELb0EEENS1_21CollectiveEpilogueFwdINS6_IJSA_SC_SB_EEES9_NS_10bfloat16_tESG_Li256ELb1ELb1ELb1ELb1EEENS1_36VarlenDynamicPersistentTileSchedulerILi128ELi160ELi256ELi128ELb1ELb1ELb1ELb1ELb1ELb1EEEEEEEEEvNT_6ParamsE,(.L_x_16282 - _ZN7cutlass13device_kernelIN5flash11enable_sm90INS1_16FlashAttnFwdSm90INS1_25CollectiveMainloopFwdSm90ILi2EN4cute5tupleIJNS5_1CILi1EEES8_S8_EEENS6_IJNS7_ILi128EEENS7_ILi160EEENS7_ILi192EEEEEELi192ENS_12float_e4m3_tEfNS_4arch4Sm90ELb1ELb0ELb1ELb1ELb1ELb0ELb0ELb1ELb1ELb1ELb1ELb0EEENS1_21CollectiveEpilogueFwdINS6_IJSA_SC_SB_EEES9_NS_10bfloat16_tESG_Li256ELb1ELb1ELb1ELb1EEENS1_36VarlenDynamicPersistentTileSchedulerILi128ELi160ELi256ELi128ELb1ELb1ELb1ELb1ELb1ELb1EEEEEEEEEvNT_6ParamsE)
        .other          _ZN7cutlass13device_kernelIN5flash11enable_sm90INS1_16FlashAttnFwdSm90INS1_25CollectiveMainloopFwdSm90ILi2EN4cute5tupleIJNS5_1CILi1EEES8_S8_EEENS6_IJNS7_ILi128EEENS7_ILi160EEENS7_ILi192EEEEEELi192ENS_12float_e4m3_tEfNS_4arch4Sm90ELb1ELb0ELb1ELb1ELb1ELb0ELb0ELb1ELb1ELb1ELb1ELb0EEENS1_21CollectiveEpilogueFwdINS6_IJSA_SC_SB_EEES9_NS_10bfloat16_tESG_Li256ELb1ELb1ELb1ELb1EEENS1_36VarlenDynamicPersistentTileSchedulerILi128ELi160ELi256ELi128ELb1ELb1ELb1ELb1ELb1ELb1EEEEEEEEEvNT_6ParamsE,@"STO_CUDA_ENTRY STV_DEFAULT"
_ZN7cutlass13device_kernelIN5flash11enable_sm90INS1_16FlashAttnFwdSm90INS1_25CollectiveMainloopFwdSm90ILi2EN4cute5tupleIJNS5_1CILi1EEES8_S8_EEENS6_IJNS7_ILi128EEENS7_ILi160EEENS7_ILi192EEEEEELi192ENS_12float_e4m3_tEfNS_4arch4Sm90ELb1ELb0ELb1ELb1ELb1ELb0ELb0ELb1ELb1ELb1ELb1ELb0EEENS1_21CollectiveEpilogueFwdINS6_IJSA_SC_SB_EEES9_NS_10bfloat16_tESG_Li256ELb1ELb1ELb1ELb1EEENS1_36VarlenDynamicPersistentTileSchedulerILi128ELi160ELi256ELi128ELb1ELb1ELb1ELb1ELb1ELb1EEEEEEEEEvNT_6ParamsE:
        /* <DEDUP_REMOVED lines=45> */
.L_x_6333:
        /* <DEDUP_REMOVED lines=22> */
.L_x_6334:
        /* <DEDUP_REMOVED lines=18> */
.L_x_6335:
        /* <DEDUP_REMOVED lines=22> */
.L_x_6336:
        /* <DEDUP_REMOVED lines=24> */
.L_x_6337:
        /* <DEDUP_REMOVED lines=10> */
.L_x_6339:
        /* <DEDUP_REMOVED lines=9> */
[----:B-1----:R-:W-:-:S04]  /*0960*/  LOP3.LUT R0, R2, 0xffffff80, RZ, 0xc0, !PT ;  /* 0xffffff8002007812 */ /* 0x002fc800078ec0ff */
        /* <DEDUP_REMOVED lines=8> */
[----:B0-----:R-:W2:Y:S01]  /*09f0*/  LDL R3, [R1+0x2c] ;  /* 0x00002c0001037983 */ /* 0x001ea20000100800 */
[----:B------:R-:W-:Y:S01]  /*0a00*/  VIADD R12, R2, 0xffffff80 ;  /* 0xffffff80020c7836 */ /* 0x000fe20000000000 */
[----:B------:R-:W-:Y:S01]  /*0a10*/  R2UR UR7, R7 ;  /* 0x00000000070772ca */ /* 0x000fe200000e0000 */
[----:B------:R-:W-:Y:S01]  /*0a20*/  UMOV UR60, URZ ;  /* 0x0000003f003c7c82 */ /* 0x000fe20008000000 */
[----:B------:R-:W-:Y:S01]  /*0a30*/  R2UR UR5, R6 ;  /* 0x00000000060572ca */ /* 0x000fe200000e0000 */
[----:B------:R-:W-:Y:S01]  /*0a40*/  UMOV UR44, URZ ;  /* 0x0000003f002c7c82 */ /* 0x000fe20008000000 */
[----:B------:R-:W-:Y:S01]  /*0a50*/  SHF.R.S32.HI R0, RZ, 0x1f, R12 ;  /* 0x0000001fff007819 */ /* 0x000fe2000001140c */
[----:B------:R-:W-:Y:S01]  /*0a60*/  UMOV UR38, URZ ;  /* 0x0000003f00267c82 */ /* 0x000fe20008000000 */
[----:B------:R-:W-:Y:S02]  /*0a70*/  R2UR UR6, R5 ;  /* 0x00000000050672ca */ /* 0x000fe400000e0000 */
[----:B------:R-:W-:-:S02]  /*0a80*/  LEA.HI R2, R0, R12, RZ, 0x7 ;  /* 0x0000000c00027211 */ /* 0x000fc400078f38ff */
[-C--:B------:R-:W-:Y:S02]  /*0a90*/  LEA.HI R4, R0, R12.reuse, RZ, 0x5 ;  /* 0x0000000c00047211 */ /* 0x080fe400078f28ff */
[----:B------:R-:W-:Y:S02]  /*0aa0*/  LOP3.LUT R229, R2, 0xffffff80, RZ, 0xc0, !PT ;  /* 0xffffff8002e57812 */ /* 0x000fe400078ec0ff */
[----:B------:R-:W-:Y:S01]  /*0ab0*/  SHF.R.S32.HI R13, RZ, 0x7, R2 ;  /* 0x00000007ff0d7819 */ /* 0x000fe20000011402 */
[----:B------:R-:W-:Y:S01]  /*0ac0*/  IMAD.SHL.U32 R5, R4, 0x20, RZ ;  /* 0x0000002004057824 */ /* 0x000fe200078e00ff */
[----:B------:R-:W-:Y:S01]  /*0ad0*/  LEA.HI R11, R0, R12, RZ, 0x2 ;  /* 0x0000000c000b7211 */ /* 0x000fe200078f10ff */
[----:B------:R-:W-:Y:S01]  /*0ae0*/  IMAD.IADD R229, R12, 0x1, -R229 ;  /* 0x000000010ce57824 */ /* 0x000fe200078e0ae5 */
[----:B------:R-:W-:Y:S02]  /*0af0*/  LEA.HI R2, R2, R13, RZ, 0x1 ;  /* 0x0000000d02027211 */ /* 0x000fe400078f08ff */
[----:B------:R-:W-:-:S02]  /*0b00*/  LOP3.LUT R5, R5, 0xfffffc00, RZ, 0xc0, !PT ;  /* 0xfffffc0005057812 */ /* 0x000fc400078ec0ff */
[----:B------:R-:W-:Y:S02]  /*0b10*/  SHF.R.S32.HI R8, RZ, 0x1f, R229 ;  /* 0x0000001fff087819 */ /* 0x000fe400000114e5 */
[----:B------:R-:W-:Y:S02]  /*0b20*/  LOP3.LUT R2, R2, 0x3fffffe, RZ, 0xc0, !PT ;  /* 0x03fffffe02027812 */ /* 0x000fe400078ec0ff */
[CC--:B------:R-:W-:Y:S02]  /*0b30*/  LEA.HI R7, R8.reuse, R229.reuse, RZ, 0x2 ;  /* 0x000000e508077211 */ /* 0x0c0fe400078f10ff */
[----:B------:R-:W-:Y:S01]  /*0b40*/  LEA.HI R8, R8, R229, RZ, 0x5 ;  /* 0x000000e508087211 */ /* 0x000fe200078f28ff */
[----:B------:R-:W-:Y:S01]  /*0b50*/  IMAD.IADD R2, R13, 0x1, -R2 ;  /* 0x000000010d027824 */ /* 0x000fe200078e0a02 */
[--C-:B------:R-:W-:Y:S02]  /*0b60*/  SHF.R.S32.HI R9, RZ, 0x2, R7.reuse ;  /* 0x00000002ff097819 */ /* 0x100fe40000011407 */
[----:B------:R-:W-:-:S02]  /*0b70*/  SHF.R.S32.HI R10, RZ, 0x1f, R7 ;  /* 0x0000001fff0a7819 */ /* 0x000fc40000011407 */
[----:B------:R-:W-:Y:S02]  /*0b80*/  SHF.R.S32.HI R8, RZ, 0x5, R8 ;  /* 0x00000005ff087819 */ /* 0x000fe40000011408 */
[----:B------:R-:W-:Y:S02]  /*0b90*/  LEA.HI R10, R10, R9, RZ, 0x3 ;  /* 0x000000090a0a7211 */ /* 0x000fe400078f18ff */
[----:B------:R-:W-:Y:S02]  /*0ba0*/  LOP3.LUT R11, R11, 0xfffffffc, RZ, 0xc0, !PT ;  /* 0xfffffffc0b0b7812 */ /* 0x000fe400078ec0ff */
[----:B------:R-:W-:-:S03]  /*0bb0*/  LOP3.LUT R10, R10, 0xfffffff8, RZ, 0xc0, !PT ;  /* 0xfffffff80a0a7812 */ /* 0x000fc600078ec0ff */
[----:B------:R-:W-:Y:S02]  /*0bc0*/  IMAD.IADD R11, R12, 0x1, -R11 ;  /* 0x000000010c0b7824 */ /* 0x000fe400078e0a0b */
[----:B------:R-:W-:-:S04]  /*0bd0*/  IMAD.IADD R9, R9, 0x1, -R10 ;  /* 0x0000000109097824 */ /* 0x000fc800078e0a0a */
[----:B------:R-:W-:Y:S01]  /*0be0*/  IMAD R9, R8, 0x10, R9 ;  /* 0x0000001008097824 */ /* 0x000fe200078e0209 */
[----:B--2---:R-:W-:Y:S02]  /*0bf0*/  R2UR UR4, R3 ;  /* 0x00000000030472ca */ /* 0x004fe400000e0000 */
[CC--:B------:R-:W-:Y:S02]  /*0c00*/  LEA.HI R3, R0.reuse, R12.reuse, RZ, 0x4 ;  /* 0x0000000c00037211 */ /* 0x0c0fe400078f20ff */
[----:B------:R-:W-:Y:S02]  /*0c10*/  LEA.HI R0, R0, R12, RZ, 0x3 ;  /* 0x0000000c00007211 */ /* 0x000fe400078f18ff */
[----:B------:R-:W-:Y:S02]  /*0c20*/  SHF.R.S32.HI R6, RZ, 0x4, R3 ;  /* 0x00000004ff067819 */ /* 0x000fe40000011403 */
[C---:B------:R-:W-:Y:S02]  /*0c30*/  LOP3.LUT R4, R3.reuse, 0x3fffff0, RZ, 0xc0, !PT ;  /* 0x03fffff003047812 */ /* 0x040fe400078ec0ff */
[----:B------:R-:W-:-:S02]  /*0c40*/  LEA.HI R3, R3, R6, RZ, 0x1 ;  /* 0x0000000603037211 */ /* 0x000fc400078f08ff */
[----:B------:R-:W-:Y:S01]  /*0c50*/  LOP3.LUT R18, R0, 0xfffffff8, RZ, 0xc0, !PT ;  /* 0xfffffff800127812 */ /* 0x000fe200078ec0ff */
[----:B------:R-:W-:Y:S01]  /*0c60*/  IMAD.IADD R4, R12, 0x1, -R4 ;  /* 0x000000010c047824 */ /* 0x000fe200078e0a04 */
[----:B------:R-:W-:Y:S01]  /*0c70*/  LOP3.LUT R3, R3, 0x1ffffffe, RZ, 0xc0, !PT ;  /* 0x1ffffffe03037812 */ /* 0x000fe200078ec0ff */
[----:B------:R-:W-:Y:S01]  /*0c80*/  ULOP3.LUT UR61, UR4, 0x1, URZ, 0xfc, !UPT ;  /* 0x00000001043d7892 */ /* 0x000fe2000f8efc3f */
[----:B------:R-:W-:Y:S01]  /*0c90*/  SHF.R.S32.HI R228, RZ, 0x3, R0 ;  /* 0x00000003ffe47819 */ /* 0x000fe20000011400 */
[----:B------:R-:W-:Y:S01]  /*0ca0*/  IMAD R4, R4, 0x40, R5 ;  /* 0x0000004004047824 */ /* 0x000fe200078e0205 */
[----:B------:R-:W-:Y:S01]  /*0cb0*/  LEA.HI R5, R11, R11, RZ, 0x1 ;  /* 0x0000000b0b057211 */ /* 0x000fe200078f08ff */
[----:B------:R-:W-:Y:S01]  /*0cc0*/  IMAD.IADD R3, R6, 0x1, -R3 ;  /* 0x0000000106037824 */ /* 0x000fe200078e0a03 */
[----:B------:R-:W-:Y:S01]  /*0cd0*/  LOP3.LUT R6, R7, 0x7ffffffc, RZ, 0xc0, !PT ;  /* 0x7ffffffc07067812 */ /* 0x000fe200078ec0ff */
[----:B------:R-:W-:Y:S02]  /*0ce0*/  IMAD.IADD R18, R12, 0x1, -R18 ;  /* 0x000000010c127824 */ /* 0x000fe400078e0a12 */
[----:B------:R-:W-:Y:S01]  /*0cf0*/  IMAD R3, R3, 0x8, R4 ;  /* 0x0000000803037824 */ /* 0x000fe200078e0204 */
[----:B------:R-:W-:Y:S01]  /*0d00*/  LOP3.LUT R4, R5, 0x1ffffffe, RZ, 0xc0, !PT ;  /* 0x1ffffffe05047812 */ /* 0x000fe200078ec0ff */
[----:B------:R-:W-:-:S03]  /*0d10*/  IMAD.IADD R6, R229, 0x1, -R6 ;  /* 0x00000001e5067824 */ /* 0x000fc600078e0a06 */
[----:B------:R0:W-:Y:S01]  /*0d20*/  STL [R1+0x28], R3 ;  /* 0x0000280301007387 */ /* 0x0001e20000100800 */
[----:B------:R-:W-:Y:S02]  /*0d30*/  IMAD.SHL.U32 R16, R6, 0x2, RZ ;  /* 0x0000000206107824 */ /* 0x000fe400078e00ff */
[----:B------:R-:W-:Y:S02]  /*0d40*/  IMAD.IADD R4, R11, 0x1, -R4 ;  /* 0x000000010b047824 */ /* 0x000fe400078e0a04 */
[C---:B------:R-:W-:Y:S02]  /*0d50*/  VIADD R227, R16.reuse, 0x8 ;  /* 0x0000000810e37836 */ /* 0x040fe40000000000 */
[C---:B------:R-:W-:Y:S02]  /*0d60*/  VIADD R226, R16.reuse, 0x10 ;  /* 0x0000001010e27836 */ /* 0x040fe40000000000 */
[----:B------:R-:W-:Y:S01]  /*0d70*/  VIADD R225, R16, 0x88 ;  /* 0x0000008810e17836 */ /* 0x000fe20000000000 */
        /* <DEDUP_REMOVED lines=20> */
.L_x_6403:
[----:B------:R-:W-:Y:S01]  /*0ec0*/  ULDC.64 UR8, c[0x0][0xc88] ;  /* 0x0003220000087ab9 */ /* 0x000fe20000000a00 */
[----:B------:R-:W-:Y:S01]  /*0ed0*/  ULDC.64 UR10, c[0x0][0xa18] ;  /* 0x00028600000a7ab9 */ /* 0x000fe20000000a00 */
[----:B------:R-:W-:Y:S02]  /*0ee0*/  UIMAD.WIDE UR8, UR7, 0x4, UR8 ;  /* 0x00000004070878a5 */ /* 0x000fe4000f8e0208 */
[----:B------:R-:W-:Y:S01]  /*0ef0*/  UISETP.NE.U32.AND UP1, UPT, UR10, URZ, UPT ;  /* 0x0000003f0a00728c */ /* 0x000fe2000bf25070 */
[----:B------:R-:W-:Y:S01]  /*0f00*/  ULDC UR4, c[0x0][0x424] ;  /* 0x0001090000047ab9 */ /* 0x000fe20000000800 */
[----:B------:R-:W-:Y:S02]  /*0f10*/  ULDC UR7, c[0x0][0x2f0] ;  /* 0x0000bc0000077ab9 */ /* 0x000fe40000000800 */
[----:B012---:R-:W-:Y:S02]  /*0f20*/  IMAD.U32 R2, RZ, RZ, UR8 ;  /* 0x00000008ff027e24 */ /* 0x007fe4000f8e00ff */
        /* <DEDUP_REMOVED lines=18> */
[----:B---3--:R-:W-:Y:S01]  /*1050*/  IMAD.U32 R5, RZ, RZ, UR11 ;  /* 0x0000000bff057e24 */ /* 0x008fe2000f8e00ff */
        /* <DEDUP_REMOVED lines=13> */
[----:B-----5:R-:W-:-:S14]  /*1130*/  @P2 BRA `(.L_x_6340) ;  /* 0x0000000000382947 */ /* 0x020fdc0003800000 */
        /* <DEDUP_REMOVED lines=14> */
.L_x_6340:
        /* <DEDUP_REMOVED lines=8> */
.L_x_6341:
        /* <DEDUP_REMOVED lines=13> */
.L_x_6342:
        /* <DEDUP_REMOVED lines=9> */
[----:B------:R-:W-:Y:S02]  /*1400*/  UIMAD.WIDE.U32 UR6, UR8, UR6, URZ ;  /* 0x00000006080672a5 */ /* 0x000fe4000f8e003f */
[----:B------:R-:W-:Y:S02]  /*1410*/  UIADD3 UR6, UR50, 0x9f, URZ ;  /* 0x0000009f32067890 */ /* 0x000fe4000fffe03f */
[----:B------:R-:W-:Y:S02]  /*1420*/  @UP0 USHF.R.U32.HI UR8, URZ, UR9, UR7 ;  /* 0x000000093f080299 */ /* 0x000fe40008011607 */
[----:B------:R-:W-:Y:S02]  /*1430*/  UIMAD.WIDE UR6, UR6, 0x66666667, URZ ;  /* 0x66666667060678a5 */ /* 0x000fe4000f8e023f */
[----:B------:R-:W-:-:S02]  /*1440*/  UIADD3 UR8, UR4, UR8, URZ ;  /* 0x0000000804087290 */ /* 0x000fc4000fffe03f */
[----:B------:R-:W-:Y:S02]  /*1450*/  USHF.R.U32.HI UR4, URZ, 0x1f, UR7 ;  /* 0x0000001f3f047899 */ /* 0x000fe40008011607 */
[----:B------:R-:W-:Y:S02]  /*1460*/  UIMAD.WIDE UR8, UR8, 0x66666667, URZ ;  /* 0x66666667080878a5 */ /* 0x000fe4000f8e023f */
[----:B------:R-:W-:Y:S02]  /*1470*/  ULEA.HI.SX32 UR7, UR7, UR4, 0x1a ;  /* 0x0000000407077291 */ /* 0x000fe4000f8fd23f */
[----:B------:R-:W-:Y:S02]  /*1480*/  USHF.R.U32.HI UR6, URZ, 0x1f, UR9 ;  /* 0x0000001f3f067899 */ /* 0x000fe40008011609 */
[----:B------:R-:W-:Y:S02]  /*1490*/  ULOP3.LUT UR4, UR5, 0xff000000, URZ, 0xc0, !UPT ;  /* 0xff00000005047892 */ /* 0x000fe4000f8ec03f */
[----:B------:R-:W-:-:S02]  /*14a0*/  ULEA.HI.SX32 UR6, UR9, UR6, 0x1a ;  /* 0x0000000609067291 */ /* 0x000fc4000f8fd23f */
[----:B------:R-:W-:Y:S02]  /*14b0*/  ULOP3.LUT UR5, UR5, 0xff0000, URZ, 0xc0, !UPT ;  /* 0x00ff000005057892 */ /* 0x000fe4000f8ec03f */
[----:B------:R-:W-:Y:S02]  /*14c0*/  UISETP.LT.AND UP0, UPT, UR7, UR6, UPT ;  /* 0x000000060700728c */ /* 0x000fe4000bf01270 */
[----:B------:R-:W-:Y:S02]  /*14d0*/  USHF.R.U32.HI UR4, URZ, 0x8, UR4 ;  /* 0x000000083f047899 */ /* 0x000fe40008011604 */
[----:B------:R-:W-:Y:S02]  /*14e0*/  USEL UR9, UR7, UR6, UP0 ;  /* 0x0000000607097287 */ /* 0x000fe40008000000 */
[----:B------:R-:W-:Y:S02]  /*14f0*/  ULEA.HI UR5, UR5, UR4, URZ, 0x10 ;  /* 0x0000000405057291 */ /* 0x000fe4000f8f803f */
[----:B------:R-:W-:-:S02]  /*1500*/  UISETP.GE.AND UP0, UPT, UR9, 0x1, UPT ;  /* 0x000000010900788c */ /* 0x000fc4000bf06270 */
[----:B------:R-:W-:Y:S01]  /*1510*/  ULOP3.LUT UR58, UR5, 0xff, URZ, 0xc0, !UPT ;  /* 0x000000ff053a7892 */ /* 0x000fe2000f8ec03f */
[----:B------:R-:W-:Y:S01]  /*1520*/  UMOV UR4, URZ ;  /* 0x0000003f00047c82 */ /* 0x000fe20008000000 */
[----:B------:R-:W-:Y:S02]  /*1530*/  USHF.R.U32.HI UR57, URZ, 0x10, UR5 ;  /* 0x000000103f397899 */ /* 0x000fe40008011605 */
[----:B------:R-:W-:-:S13]  /*1540*/  PLOP3.LUT P0, PT, PT, PT, UP0, 0x80, 0x0 ;  /* 0x000000000000781c */ /* 0x000fda0003f0f008 */
        /* <DEDUP_REMOVED lines=37> */
.L_x_6343:
        /* <DEDUP_REMOVED lines=8> */
[----:B------:R-:W-:-:S02]  /*1820*/  VIADDMNMX R0, R3, UR53, R0, PT ;  /* 0x0000003503007c46 */ /* 0x000fc4000b800100 */
[----:B------:R-:W-:Y:S01]  /*1830*/  CS2R R2, SRZ ;  /* 0x0000000000027805 */ /* 0x000fe2000001ff00 */
[----:B------:R-:W-:Y:S01]  /*1840*/  IMAD.MOV.U32 R96, RZ, RZ, RZ ;  /* 0x000000ffff607224 */ /* 0x000fe200078e00ff */
[----:B------:R-:W-:Y:S02]  /*1850*/  CS2R R52, SRZ ;  /* 0x0000000000347805 */ /* 0x000fe4000001ff00 */
[----:B------:R-:W-:Y:S01]  /*1860*/  R2UR UR40, R0 ;  /* 0x00000000002872ca */ /* 0x000fe200000e0000 */
[----:B------:R-:W-:Y:S01]  /*1870*/  IMAD.MOV.U32 R0, RZ, RZ, RZ ;  /* 0x000000ffff007224 */ /* 0x000fe200078e00ff */
        /* <DEDUP_REMOVED lines=11> */
[----:B------:R-:W-:Y:S01]  /*1930*/  UISETP.GT.AND UP0, UPT, UR40, UR53, UPT ;  /* 0x000000352800728c */ /* 0x000fe2000bf04270 */
[----:B------:R-:W-:Y:S01]  /*1940*/  IMAD.MOV.U32 R80, RZ, RZ, RZ ;  /* 0x000000ffff507224 */ /* 0x000fe200078e00ff */
[----:B------:R-:W-:Y:S01]  /*1950*/  CS2R R56, SRZ ;  /* 0x0000000000387805 */ /* 0x000fe2000001ff00 */
[----:B------:R-:W-:Y:S01]  /*1960*/  IMAD.MOV.U32 R141, RZ, RZ, RZ ;  /* 0x000000ffff8d7224 */ /* 0x000fe200078e00ff */
[----:B------:R-:W-:Y:S01]  /*1970*/  CS2R R32, SRZ ;  /* 0x0000000000207805 */ /* 0x000fe2000001ff00 */
[----:B------:R-:W-:Y:S01]  /*1980*/  IMAD.MOV.U32 R143, RZ, RZ, RZ ;  /* 0x000000ffff8f7224 */ /* 0x000fe200078e00ff */
[----:B------:R-:W-:Y:S01]  /*1990*/  PLOP3.LUT P1, PT, PT, PT, UP0, 0x80, 0x0 ;  /* 0x000000000000781c */ /* 0x000fe20003f2f008 */
        /* <DEDUP_REMOVED lines=40> */
[----:B------:R-:W-:Y:S02]  /*1c20*/  IMAD.MOV.U32 R118, RZ, RZ, RZ ;  /* 0x000000ffff767224 */ /* 0x000fe400078e00ff */
        /* <DEDUP_REMOVED lines=38> */
.L_x_6345:
        /* <DEDUP_REMOVED lines=42> */
.L_x_6508:
[----:B------:R-:W-:Y:S05]  /*2130*/  @!P1 BRA `(.L_x_6347) ;  /* 0x0000000000049947 */ /* 0x000fea0003800000 */
[----:B------:R-:W-:Y:S01]  /*2140*/  BPT.TRAP 0x1 ;  /* 0x000000040000795c */ /* 0x000fe20000300000 */
.L_x_6347:
[----:B0-----:R-:W-:Y:S02]  /*2150*/  IMAD.U32 R2, RZ, RZ, UR38 ;  /* 0x00000026ff027e24 */ /* 0x001fe4000f8e00ff */
[----:B------:R-:W-:-:S03]  /*2160*/  IMAD.U32 R3, RZ, RZ, UR44 ;  /* 0x0000002cff037e24 */ /* 0x000fc6000f8e00ff */
[----:B------:R-:W-:Y:S02]  /*2170*/  LEA R2, R2, UR39, 0x3 ;  /* 0x0000002702027c11 */ /* 0x000fe4000f8e18ff */
[----:B------:R-:W-:-:S04]  /*2180*/  SHF.L.U32 R3, R3, 0x1f, RZ ;  /* 0x0000001f03037819 */ /* 0x000fc800000006ff */
[----:B------:R0:W1:Y:S01]  /*2190*/  SYNCS.PHASECHK.TRANS64.TRYWAIT P0, [R2+URZ+0x33430], R3 ;  /* 0x03343003020075a7 */ /* 0x000062000800017f */
[----:B------:R-:W-:Y:S05]  /*21a0*/  @!P1 BRA `(.L_x_6348) ;  /* 0x0000000000049947 */ /* 0x000fea0003800000 */
[----:B------:R-:W-:Y:S01]  /*21b0*/  BPT.TRAP 0x1 ;  /* 0x000000040000795c */ /* 0x000fe20000300000 */
.L_x_6348:
[----:B-1----:R-:W-:Y:S05]  /*21c0*/  @P0 BRA `(.L_x_6349) ;  /* 0x0000000000080947 */ /* 0x002fea0003800000 */
[----:B------:R-:W1:Y:S02]  /*21d0*/  SYNCS.PHASECHK.TRANS64.TRYWAIT P0, [R2+URZ+0x33430], R3 ;  /* 0x03343003020075a7 */ /* 0x000e64000800017f */
[----:B-1----:R-:W-:Y:S05]  /*21e0*/  @!P0 BRA `(.L_x_6350) ;  /* 0x0000019c00bc8947 */ /* 0x002fea0003800000 */
.L_x_6349:
        /* <DEDUP_REMOVED lines=9> */
[----:B------:R-:W-:Y:S02]  /*2280*/  UMOV UR7, 0x80000020 ;  /* 0x8000002000077882 */ /* 0x000fe40000000000 */
[----:B------:R-:W-:Y:S01]  /*2290*/  ULOP3.LUT UR47, UR4, 0x10000, URZ, 0xfc, !UPT ;  /* 0x00010000042f7892 */ /* 0x000fe2000f8efc3f */
[----:B------:R-:W-:Y:S02]  /*22a0*/  UMOV UR12, UR8 ;  /* 0x00000008000c7c82 */ /* 0x000fe40008000000 */
[----:B------:R-:W-:Y:S01]  /*22b0*/  UMOV UR4, UR8 ;  /* 0x0000000800047c82 */ /* 0x000fe20008000000 */
[----:B------:R-:W-:Y:S01]  /*22c0*/  UIMAD UR10, UR38, 0x780, UR47 ;  /* 0x00000780260a78a4 */ /* 0x000fe2000f8e022f */
[----:B------:R-:W-:Y:S01]  /*22d0*/  UMOV UR13, UR9 ;  /* 0x00000009000d7c82 */ /* 0x000fe20008000000 */
[----:B------:R-:W-:-:S02]  /*22e0*/  UMOV UR15, 0x80000020 ;  /* 0x80000020000f7882 */ /* 0x000fc40000000000 */
[----:B------:R-:W-:Y:S02]  /*22f0*/  UIADD3 UR6, UR10, 0x80, URZ ;  /* 0x000000800a067890 */ /* 0x000fe4000fffe03f */
[----:B------:R-:W-:Y:S02]  /*2300*/  UIADD3 UR14, UR10, 0x100, URZ ;  /* 0x000001000a0e7890 */ /* 0x000fe4000fffe03f */
[----:B------:R-:W-:Y:S02]  /*2310*/  UIADD3 UR16, UR10, 0x200, URZ ;  /* 0x000002000a107890 */ /* 0x000fe4000fffe03f */
[----:B------:R-:W-:Y:S01]  /*2320*/  QGMMA.64x32x32.F32.E4M3.E4M3 R88, gdesc[UR8], RZ, !UPT, gsb0 ;  /* 0x00600000085879f3 */ /* 0x000fe2000c0008ff */
[----:B------:R-:W-:Y:S02]  /*2330*/  UIADD3 UR11, UR10, 0x180, URZ ;  /* 0x000001800a0b7890 */ /* 0x000fe4000fffe03f */
[----:B------:R-:W-:Y:S02]  /*2340*/  UIADD3 UR17, UR10, 0x202, URZ ;  /* 0x000002020a117890 */ /* 0x000fe4000fffe03f */
[----:B------:R-:W-:Y:S01]  /*2350*/  UIADD3 UR18, UR10, 0x280, URZ ;  /* 0x000002800a127890 */ /* 0x000fe2000fffe03f */
        /* <DEDUP_REMOVED lines=15> */
[----:B------:R-:W-:Y:S01]  /*2450*/  QGMMA.64x32x32.F32.E4M3.E4M3 R72, gdesc[UR4], RZ, !UPT, gsb0 ;  /* 0x00600000044879f3 */ /* 0x000fe2000c0008ff */
[----:B------:R-:W-:Y:S01]  /*2460*/  UMOV UR4, UR8 ;  /* 0x0000000800047c82 */ /* 0x000fe20008000000 */
[----:B------:R-:W-:Y:S01]  /*2470*/  UMOV UR5, UR9 ;  /* 0x0000000900057c82 */ /* 0x000fe20008000000 */
[----:B------:R-:W-:Y:S01]  /*2480*/  UMOV UR6, UR11 ;  /* 0x0000000b00067c82 */ /* 0x000fe20008000000 */
[----:B------:R-:W-:Y:S01]  /*2490*/  UMOV UR7, 0x80000020 ;  /* 0x8000002000077882 */ /* 0x000fe20000000000 */
[----:B------:R-:W-:Y:S01]  /*24a0*/  UIADD3 UR11, UR10, 0x102, URZ ;  /* 0x000001020a0b7890 */ /* 0x000fe2000fffe03f */
[----:B------:R-:W-:Y:S02]  /*24b0*/  WARPGROUP.DEPBAR.LE gsb0, 0x0 ;  /* 0x00008000000079c5 */ /* 0x000fe40000010000 */
[----:B------:R-:W-:-:S06]  /*24c0*/  WARPGROUP.ARRIVE ;  /* 0x00000000000079c5 */ /* 0x000fcc0000000000 */
[----:B------:R-:W-:Y:S01]  /*24d0*/  QGMMA.64x32x32.F32.E4M3.E4M3 R56, gdesc[UR12], RZ, !UPT, gsb0 ;  /* 0x006000000c3879f3 */ /* 0x000fe2000c0008ff */
[----:B------:R-:W-:Y:S02]  /*24e0*/  UIADD3 UR12, UR8, 0x2, URZ ;  /* 0x00000002080c7890 */ /* 0x000fe4000fffe03f */
[----:B------:R-:W-:Y:S01]  /*24f0*/  UIADD3 UR14, UR10, 0x2, URZ ;  /* 0x000000020a0e7890 */ /* 0x000fe2000fffe03f */
[----:B------:R-:W-:Y:S01]  /*2500*/  UMOV UR13, 0x80000020 ;  /* 0x80000020000d7882 */ /* 0x000fe20000000000 */
[----:B------:R-:W-:Y:S01]  /*2510*/  UMOV UR15, 0x80000020 ;  /* 0x80000020000f7882 */ /* 0x000fe20000000000 */
[----:B------:R-:W-:Y:S02]  /*2520*/  WARPGROUP.DEPBAR.LE gsb0, 0x0 ;  /* 0x00008000000079c5 */ /* 0x000fe40000010000 */
        /* <DEDUP_REMOVED lines=24> */
[----:B------:R-:W-:Y:S01]  /*26b0*/  UMOV UR5, UR13 ;  /* 0x0000000d00057c82 */ /* 0x000fe20008000000 */
        /* <DEDUP_REMOVED lines=147> */
.L_x_6351:
[----:B------:R-:W-:Y:S01]  /*2ff0*/  UISETP.NE.AND UP0, UPT, UR51, URZ, UPT ;  /* 0x0000003f3300728c */ /* 0x000fe2000bf05270 */
[C---:B------:R-:W-:Y:S01]  /*3000*/  FMUL.FTZ R13, R0.reuse, R76 ;  /* 0x0000004c000d7220 */ /* 0x040fe20000410000 */
[C---:B------:R-:W-:Y:S01]  /*3010*/  FMUL.FTZ R21, R0.reuse, R58 ;  /* 0x0000003a00157220 */ /* 0x040fe20000410000 */
[----:B------:R-:W-:Y:S02]  /*3020*/  VIADD R76, R17, UR48 ;  /* 0x00000030114c7c36 */ /* 0x000fe40008000000 */
[C---:B------:R-:W-:Y:S01]  /*3030*/  FMUL.FTZ R15, R0.reuse, R80 ;  /* 0x00000050000f7220 */ /* 0x040fe20000410000 */
[C---:B------:R-:W-:Y:S01]  /*3040*/  FMUL.FTZ R74, R0.reuse, R74 ;  /* 0x0000004a004a7220 */ /* 0x040fe20000410000 */
[----:B------:R-:W-:Y:S01]  /*3050*/  PLOP3.LUT P0, PT, PT, PT, UP0, 0x80, 0x0 ;  /* 0x000000000000781c */ /* 0x000fe20003f0f008 */
[----:B------:R2:W-:Y:S01]  /*3060*/  MUFU.TANH R80, R21 ;  /* 0x0000001500507308 */ /* 0x0005e20000002400 */
[----:B------:R-:W-:Y:S01]  /*3070*/  PLOP3.LUT P2, PT, PT, PT, UP0, 0x80, 0x0 ;  /* 0x000000000000781c */ /* 0x000fe20003f4f008 */
[C---:B------:R-:W-:Y:S01]  /*3080*/  FMUL.FTZ R63, R0.reuse, R63 ;  /* 0x0000003f003f7220 */ /* 0x040fe20000410000 */
[C---:B------:R-:W-:Y:S01]  /*3090*/  FMUL.FTZ R4, R0.reuse, R89 ;  /* 0x0000005900047220 */ /* 0x040fe20000410000 */
[----:B------:R-:W-:Y:S01]  /*30a0*/  @UP0 ULDC UR4, c[0x0][0x44c] ;  /* 0x0001130000040ab9 */ /* 0x000fe20000000800 */
[C---:B------:R-:W-:Y:S01]  /*30b0*/  FMUL.FTZ R90, R0.reuse, R90 ;  /* 0x0000005a005a7220 */ /* 0x040fe20000410000 */
[C---:B------:R-:W-:Y:S01]  /*30c0*/  FMUL.FTZ R91, R0.reuse, R91 ;  /* 0x0000005b005b7220 */ /* 0x040fe20000410000 */
[C---:B------:R-:W-:Y:S01]  /*30d0*/  FMUL.FTZ R9, R0.reuse, R100 ;  /* 0x0000006400097220 */ /* 0x040fe20000410000 */
[----:B------:R3:W-:Y:S01]  /*30e0*/  MUFU.TANH R89, R74 ;  /* 0x0000004a00597308 */ /* 0x0007e20000002400 */
[----:B------:R-:W-:Y:S01]  /*30f0*/  UIMAD UR5, UR40, -0xa0, UR50 ;  /* 0xffffff60280578a4 */ /* 0x000fe2000f8e0232 */
[C---:B------:R-:W-:Y:S01]  /*3100*/  FMUL.FTZ R62, R0.reuse, R62 ;  /* 0x0000003e003e7220 */ /* 0x040fe20000410000 */
[----:B------:R-:W-:Y:S01]  /*3110*/  FMUL.FTZ R67, R0, R67 ;  /* 0x0000004300437220 */ /* 0x000fe20000410000 */
[----:B--2---:R-:W-:Y:S01]  /*3120*/  @P0 IMAD.HI.U32 R21, R76, UR4, RZ ;  /* 0x000000044c150c27 */ /* 0x004fe2000f8e00ff */
[----:B------:R-:W-:-:S03]  /*3130*/  @UP0 ULDC UR4, c[0x0][0x450] ;  /* 0x0001140000040ab9 */ /* 0x000fc60000000800 */
[C---:B------:R-:W-:Y:S01]  /*3140*/  FMUL.FTZ R94, R0.reuse, R94 ;  /* 0x0000005e005e7220 */ /* 0x040fe20000410000 */
[C---:B------:R-:W-:Y:S01]  /*3150*/  FMUL.FTZ R7, R0.reuse, R96 ;  /* 0x0000006000077220 */ /* 0x040fe20000410000 */
[----:B------:R2:W-:Y:S01]  /*3160*/  MUFU.TANH R100, R63 ;  /* 0x0000003f00647308 */ /* 0x0005e20000002400 */
[----:B------:R-:W-:Y:S01]  /*3170*/  @P2 SHF.R.U32.HI R76, RZ, UR4, R21 ;  /* 0x00000004ff4c2c19 */ /* 0x000fe20008011615 */
[----:B------:R-:W-:Y:S01]  /*3180*/  UIMAD UR4, UR40, -0xa0, URZ ;  /* 0xffffff60280478a4 */ /* 0x000fe2000f8e023f */
[C---:B---3--:R-:W-:Y:S01]  /*3190*/  FMUL.FTZ R74, R0.reuse, R56 ;  /* 0x00000038004a7220 */ /* 0x048fe20000410000 */
[C---:B------:R-:W-:Y:S01]  /*31a0*/  FMUL.FTZ R56, R0.reuse, R57 ;  /* 0x0000003900387220 */ /* 0x040fe20000410000 */
[C---:B------:R-:W-:Y:S01]  /*31b0*/  FMUL.FTZ R57, R0.reuse, R60 ;  /* 0x0000003c00397220 */ /* 0x040fe20000410000 */
[----:B------:R-:W3:Y:S01]  /*31c0*/  SHFL.IDX PT, R21, R76, 0x1, 0x1c1f ;  /* 0x003c1f004c157f89 */ /* 0x000ee200000e0000 */
[C---:B------:R-:W-:Y:S01]  /*31d0*/  FMUL.FTZ R60, R0.reuse, R65 ;  /* 0x00000041003c7220 */ /* 0x040fe20000410000 */
[----:B------:R-:W-:Y:S01]  /*31e0*/  FMUL.FTZ R5, R0, R93 ;  /* 0x0000005d00057220 */ /* 0x000fe20000410000 */
[----:B--2---:R-:W-:Y:S01]  /*31f0*/  IMAD.U32 R63, RZ, RZ, UR4 ;  /* 0x00000004ff3f7e24 */ /* 0x004fe2000f8e00ff */
[----:B------:R2:W-:Y:S01]  /*3200*/  MUFU.TANH R96, R62 ;  /* 0x0000003e00607308 */ /* 0x0005e20000002400 */
[----:B------:R-:W-:-:S02]  /*3210*/  IMAD.U32 R93, RZ, RZ, UR5 ;  /* 0x00000005ff5d7e24 */ /* 0x000fc4000f8e00ff */
[C---:B------:R-:W-:Y:S01]  /*3220*/  FMUL.FTZ R95, R0.reuse, R95 ;  /* 0x0000005f005f7220 */ /* 0x040fe20000410000 */
[C---:B------:R-:W-:Y:S01]  /*3230*/  FMUL.FTZ R98, R0.reuse, R98 ;  /* 0x0000006200627220 */ /* 0x040fe20000410000 */
[C---:B------:R-:W-:Y:S01]  /*3240*/  FMUL.FTZ R99, R0.reuse, R99 ;  /* 0x0000006300637220 */ /* 0x040fe20000410000 */
[----:B------:R-:W-:Y:S01]  /*3250*/  FMUL.FTZ R75, R0, R75 ;  /* 0x0000004b004b7220 */ /* 0x000fe20000410000 */
[----:B------:R-:W-:Y:S01]  /*3260*/  IADD3 R93, -R16, 0xa0, R93 ;  /* 0x000000a0105d7810 */ /* 0x000fe20007ffe15d */
[C---:B------:R-:W-:Y:S01]  /*3270*/  FMUL.FTZ R102, R0.reuse, R102 ;  /* 0x0000006600667220 */ /* 0x040fe20000410000 */
[----:B------:R4:W-:Y:S01]  /*3280*/  MUFU.TANH R65, R67 ;  /* 0x0000004300417308 */ /* 0x0009e20000002400 */
[----:B--2---:R-:W-:Y:S01]  /*3290*/  FMUL.FTZ R62, R0, R68 ;  /* 0x00000044003e7220 */ /* 0x004fe20000410000 */
[----:B------:R-:W-:Y:S01]  /*32a0*/  IADD3 R68, -R16, 0xa1, R63 ;  /* 0x000000a110447810 */ /* 0x000fe20007ffe13f */
[C---:B------:R-:W-:Y:S01]  /*32b0*/  FMUL.FTZ R6, R0.reuse, R92 ;  /* 0x0000005c00067220 */ /* 0x040fe20000410000 */
[C---:B------:R-:W-:Y:S01]  /*32c0*/  FMUL.FTZ R8, R0.reuse, R97 ;  /* 0x0000006100087220 */ /* 0x040fe20000410000 */
[C---:B------:R-:W-:Y:S01]  /*32d0*/  FMUL.FTZ R103, R0.reuse, R103 ;  /* 0x0000006700677220 */ /* 0x040fe20000410000 */
[C---:B01----:R-:W-:Y:S01]  /*32e0*/  FMUL.FTZ R3, R0.reuse, R88 ;  /* 0x0000005800037220 */ /* 0x043fe20000410000 */
[----:B------:R-:W-:Y:S01]  /*32f0*/  FMUL.FTZ R10, R0, R101 ;  /* 0x00000065000a7220 */ /* 0x000fe20000410000 */
[----:B------:R-:W0:Y:S01]  /*3300*/  MUFU.TANH R90, R90 ;  /* 0x0000005a005a7308 */ /* 0x000e220000002400 */
[----:B----4-:R-:W-:-:S02]  /*3310*/  IMAD.U32 R67, RZ, RZ, UR45 ;  /* 0x0000002dff437e24 */ /* 0x010fc4000f8e00ff */
[C---:B------:R-:W-:Y:S01]  /*3320*/  FMUL.FTZ R78, R0.reuse, R78 ;  /* 0x0000004e004e7220 */ /* 0x040fe20000410000 */
[C---:B------:R-:W-:Y:S01]  /*3330*/  FMUL.FTZ R79, R0.reuse, R79 ;  /* 0x0000004f004f7220 */ /* 0x040fe20000410000 */
[C---:B------:R-:W-:Y:S01]  /*3340*/  FMUL.FTZ R82, R0.reuse, R82 ;  /* 0x0000005200527220 */ /* 0x040fe20000410000 */
[C---:B------:R-:W-:Y:S01]  /*3350*/  FMUL.FTZ R83, R0.reuse, R83 ;  /* 0x0000005300537220 */ /* 0x040fe20000410000 */
[----:B------:R-:W-:Y:S01]  /*3360*/  IADD3 R68, -R67, UR50, R68 ;  /* 0x0000003243447c10 */ /* 0x000fe2000fffe144 */
[C---:B------:R-:W-:Y:S01]  /*3370*/  FMUL.FTZ R86, R0.reuse, R86 ;  /* 0x0000005600567220 */ /* 0x040fe20000410000 */
[----:B------:R-:W1:Y:S01]  /*3380*/  MUFU.TANH R91, R91 ;  /* 0x0000005b005b7308 */ /* 0x000e620000002400 */
[C---:B------:R-:W-:Y:S01]  /*3390*/  FMUL.FTZ R20, R0.reuse, R81 ;  /* 0x0000005100147220 */ /* 0x040fe20000410000 */
[----:B---3--:R-:W-:Y:S01]  /*33a0*/  VIADDMNMX R21, R21, R68, R93, PT ;  /* 0x0000004415157246 */ /* 0x008fe2000380015d */
[C---:B------:R-:W-:Y:S01]  /*33b0*/  FMUL.FTZ R87, R0.reuse, R87 ;  /* 0x0000005700577220 */ /* 0x040fe20000410000 */
[C---:B------:R-:W-:Y:S01]  /*33c0*/  FMUL.FTZ R14, R0.reuse, R77 ;  /* 0x0000004d000e7220 */ /* 0x040fe20000410000 */
[C---:B------:R-:W-:Y:S01]  /*33d0*/  FMUL.FTZ R11, R0.reuse, R72 ;  /* 0x00000048000b7220 */ /* 0x040fe20000410000 */
[C---:B------:R-:W-:Y:S01]  /*33e0*/  ISETP.GT.AND P0, PT, R21.reuse, RZ, PT ;  /* 0x000000ff1500720c */ /* 0x040fe20003f04270 */
[C---:B------:R-:W-:Y:S01]  /*33f0*/  FMUL.FTZ R72, R0.reuse, R85 ;  /* 0x0000005500487220 */ /* 0x040fe20000410000 */
        /* <DEDUP_REMOVED lines=10> */
[C---:B------:R-:W-:Y:S01]  /*34a0*/  FMUL.FTZ R71, R0.reuse, R71 ;  /* 0x0000004700477220 */ /* 0x040fe20000410000 */
[----:B------:R-:W-:Y:S01]  /*34b0*/  ISETP.GT.AND P2, PT, R21, 0x10, PT ;  /* 0x000000101500780c */ /* 0x000fe20003f44270 */
[C---:B------:R-:W-:Y:S01]  /*34c0*/  FMUL.FTZ R70, R0.reuse, R70 ;  /* 0x0000004600467220 */ /* 0x040fe20000410000 */
[C---:B------:R-:W-:Y:S01]  /*34d0*/  FMUL.FTZ R58, R0.reuse, R61 ;  /* 0x0000003d003a7220 */ /* 0x040fe20000410000 */
[C---:B------:R-:W-:Y:S01]  /*34e0*/  FMUL.FTZ R61, R0.reuse, R69 ;  /* 0x00000045003d7220 */ /* 0x040fe20000410000 */
[----:B------:R-:W-:Y:S01]  /*34f0*/  FMUL.FTZ R42, R0, R42 ;  /* 0x0000002a002a7220 */ /* 0x000fe20000410000 */
[----:B------:R-:W-:Y:S01]  /*3500*/  MUFU.TANH R98, R98 ;  /* 0x0000006200627308 */ /* 0x000fe20000002400 */
[----:B--2---:R-:W-:Y:S01]  /*3510*/  FSEL R107, R94, -INF , P3 ;  /* 0xff8000005e6b7808 */ /* 0x004fe20001800000 */
[C---:B------:R-:W-:Y:S01]  /*3520*/  FMUL.FTZ R43, R0.reuse, R43 ;  /* 0x0000002b002b7220 */ /* 0x040fe20000410000 */
[C---:B------:R-:W-:Y:S01]  /*3530*/  FMUL.FTZ R63, R0.reuse, R40 ;  /* 0x00000028003f7220 */ /* 0x040fe20000410000 */
[C---:B------:R-:W-:Y:S01]  /*3540*/  FMUL.FTZ R40, R0.reuse, R41 ;  /* 0x0000002900287220 */ /* 0x040fe20000410000 */
[C---:B------:R-:W-:Y:S01]  /*3550*/  FMUL.FTZ R46, R0.reuse, R46 ;  /* 0x0000002e002e7220 */ /* 0x040fe20000410000 */
[C---:B------:R-:W-:Y:S01]  /*3560*/  FMUL.FTZ R47, R0.reuse, R47 ;  /* 0x0000002f002f7220 */ /* 0x040fe20000410000 */
[C---:B------:R-:W-:Y:S01]  /*3570*/  FMUL.FTZ R55, R0.reuse, R55 ;  /* 0x0000003700377220 */ /* 0x040fe20000410000 */
[----:B------:R-:W1:Y:S01]  /*3580*/  MUFU.TANH R99, R99 ;  /* 0x0000006300637308 */ /* 0x000e620000002400 */
[----:B0-----:R-:W-:Y:S01]  /*3590*/  FSEL R101, R95, -INF , P0 ;  /* 0xff8000005f657808 */ /* 0x001fe20000000000 */
[C---:B------:R-:W-:Y:S01]  /*35a0*/  FMUL.FTZ R26, R0.reuse, R26 ;  /* 0x0000001a001a7220 */ /* 0x040fe20000410000 */
[----:B------:R-:W-:Y:S01]  /*35b0*/  ISETP.GT.AND P0, PT, R21, 0x11, PT ;  /* 0x000000111500780c */ /* 0x000fe20003f04270 */
[C---:B------:R-:W-:Y:S01]  /*35c0*/  FMUL.FTZ R50, R0.reuse, R50 ;  /* 0x0000003200327220 */ /* 0x040fe20000410000 */
[C---:B------:R-:W-:Y:S01]  /*35d0*/  FMUL.FTZ R51, R0.reuse, R51 ;  /* 0x0000003300337220 */ /* 0x040fe20000410000 */
[C---:B------:R-:W-:Y:S01]  /*35e0*/  FMUL.FTZ R54, R0.reuse, R54 ;  /* 0x0000003600367220 */ /* 0x040fe20000410000 */
[C---:B------:R-:W-:Y:S01]  /*35f0*/  FMUL.FTZ R27, R0.reuse, R27 ;  /* 0x0000001b001b7220 */ /* 0x040fe20000410000 */
[----:B------:R0:W-:Y:S01]  /*3600*/  MUFU.TANH R92, R75 ;  /* 0x0000004b005c7308 */ /* 0x0001e20000002400 */
[C---:B------:R-:W-:Y:S01]  /*3610*/  FMUL.FTZ R31, R0.reuse, R31 ;  /* 0x0000001f001f7220 */ /* 0x040fe20000410000 */
[C---:B------:R-:W-:Y:S01]  /*3620*/  FMUL.FTZ R35, R0.reuse, R35 ;  /* 0x0000002300237220 */ /* 0x040fe20000410000 */
[C---:B------:R-:W-:Y:S01]  /*3630*/  FMUL.FTZ R39, R0.reuse, R39 ;  /* 0x0000002700277220 */ /* 0x040fe20000410000 */
[----:B------:R-:W2:Y:S01]  /*3640*/  SHFL.IDX PT, R76, R76, RZ, 0x1c1f ;  /* 0x001c1fff4c4c7589 */ /* 0x000ea200000e0000 */
[----:B------:R-:W-:Y:S01]  /*3650*/  ULDC UR59, c[0x0][0x988] ;  /* 0x00026200003b7ab9 */ /* 0x000fe20000000800 */
[----:B------:R-:W-:Y:S01]  /*3660*/  FMUL.FTZ R94, R0, R49 ;  /* 0x00000031005e7220 */ /* 0x000fe20000410000 */
[----:B------:R-:W-:Y:S01]  /*3670*/  R2UR UR10, R2 ;  /* 0x00000000020a72ca */ /* 0x000fe200000e0000 */
[----:B------:R-:W3:Y:S01]  /*3680*/  MUFU.TANH R97, R102 ;  /* 0x0000006600617308 */ /* 0x000ee20000002400 */
[C---:B0-----:R-:W-:Y:S01]  /*3690*/  FMUL.FTZ R75, R0.reuse, R59 ;  /* 0x0000003b004b7220 */ /* 0x041fe20000410000 */
[----:B------:R-:W-:Y:S01]  /*36a0*/  FMUL.FTZ R59, R0, R64 ;  /* 0x00000040003b7220 */ /* 0x000fe20000410000 */
[----:B------:R-:W-:Y:S01]  /*36b0*/  FMNMX.FTZ R64, R109, R105, !PT ;  /* 0x000000696d407209 */ /* 0x000fe20007810000 */
[----:B------:R-:W-:Y:S01]  /*36c0*/  @UP0 ULDC UR6, c[0x0][0x44c] ;  /* 0x0001130000060ab9 */ /* 0x000fe20000000800 */
[----:B-1----:R-:W-:Y:S01]  /*36d0*/  FSEL R99, R99, -INF , P0 ;  /* 0xff80000063637808 */ /* 0x002fe20000000000 */
[----:B------:R-:W-:Y:S01]  /*36e0*/  UIMAD.WIDE.U32 UR6, UR48, UR6, URZ ;  /* 0x00000006300672a5 */ /* 0x000fe2000f8e003f */
[----:B------:R-:W-:Y:S01]  /*36f0*/  FMNMX.FTZ R64, R107, R64, !PT ;  /* 0x000000406b407209 */ /* 0x000fe20007810000 */
[----:B------:R0:W1:Y:S01]  /*3700*/  MUFU.TANH R88, R103 ;  /* 0x0000006700587308 */ /* 0x0000620000002400 */
[----:B------:R-:W-:Y:S01]  /*3710*/  ISETP.GT.AND P0, PT, R21, 0x19, PT ;  /* 0x000000191500780c */ /* 0x000fe20003f04270 */
[----:B------:R-:W-:Y:S01]  /*3720*/  @UP0 ULDC UR11, c[0x0][0x450] ;  /* 0x00011400000b0ab9 */ /* 0x000fe20000000800 */
[----:B------:R-:W-:Y:S01]  /*3730*/  FMNMX.FTZ R64, R101, R64, !PT ;  /* 0x0000004065407209 */ /* 0x000fe20007810000 */
[----:B------:R-:W-:Y:S01]  /*3740*/  UMOV UR5, UR48 ;  /* 0x0000003000057c82 */ /* 0x000fe20008000000 */
[----:B------:R-:W-:Y:S01]  /*3750*/  @UP0 USHF.R.U32.HI UR5, URZ, UR11, UR7 ;  /* 0x0000000b3f050299 */ /* 0x000fe20008011607 */
[----:B------:R-:W-:Y:S01]  /*3760*/  CS2R R110, SRZ ;  /* 0x00000000006e7805 */ /* 0x000fe2000001ff00 */
[----:B------:R-:W-:Y:S01]  /*3770*/  UIADD3 UR4, UR40, -0x2, URZ ;  /* 0xfffffffe28047890 */ /* 0x000fe2000fffe03f */
[----:B------:R-:W-:Y:S01]  /*3780*/  MUFU.TANH R78, R78 ;  /* 0x0000004e004e7308 */ /* 0x000fe20000002400 */
[----:B0-----:R-:W-:Y:S01]  /*3790*/  FSEL R103, R98, -INF , P2 ;  /* 0xff80000062677808 */ /* 0x001fe20001000000 */
[----:B------:R-:W-:Y:S01]  /*37a0*/  FMUL.FTZ R98, R0, R52 ;  /* 0x0000003400627220 */ /* 0x000fe20000410000 */
[----:B------:R-:W-:Y:S01]  /*37b0*/  ISETP.GT.AND P2, PT, R21, 0x18, PT ;  /* 0x000000181500780c */ /* 0x000fe20003f44270 */
[----:B------:R-:W-:Y:S01]  /*37c0*/  UIADD3 UR6, UR5, UR50, -UR45 ;  /* 0x0000003205067290 */ /* 0x000fe2000fffe82d */
[----:B------:R-:W-:-:S02]  /*37d0*/  FMNMX.FTZ R64, R103, R64, !PT ;  /* 0x0000004067407209 */ /* 0x000fc40007810000 */
[----:B------:R-:W-:Y:S02]  /*37e0*/  CS2R R112, SRZ ;  /* 0x0000000000707805 */ /* 0x000fe4000001ff00 */
[----:B---3--:R-:W-:Y:S01]  /*37f0*/  FSEL R97, R97, -INF , P2 ;  /* 0xff80000061617808 */ /* 0x008fe20001000000 */
[----:B------:R-:W0:Y:S01]  /*3800*/  MUFU.TANH R79, R79 ;  /* 0x0000004f004f7308 */ /* 0x000e220000002400 */
[----:B------:R-:W-:Y:S01]  /*3810*/  FMNMX.FTZ R64, R99, R64, !PT ;  /* 0x0000004063407209 */ /* 0x000fe20007810000 */
[----:B------:R-:W-:Y:S01]  /*3820*/  UIMAD.WIDE UR6, UR6, 0x66666667, URZ ;  /* 0x66666667060678a5 */ /* 0x000fe2000f8e023f */
[----:B------:R-:W-:Y:S02]  /*3830*/  ISETP.GT.AND P2, PT, R21, 0x20, PT ;  /* 0x000000201500780c */ /* 0x000fe40003f44270 */
[----:B------:R-:W-:Y:S02]  /*3840*/  CS2R R114, SRZ ;  /* 0x0000000000727805 */ /* 0x000fe4000001ff00 */
[----:B-1----:R-:W-:Y:S01]  /*3850*/  FSEL R95, R88, -INF , P0 ;  /* 0xff800000585f7808 */ /* 0x002fe20000000000 */
[----:B------:R-:W-:Y:S01]  /*3860*/  USHF.R.U32.HI UR5, URZ, 0x1f, UR7 ;  /* 0x0000001f3f057899 */ /* 0x000fe20008011607 */
[----:B------:R-:W-:Y:S01]  /*3870*/  FMNMX.FTZ R64, R97, R64, !PT ;  /* 0x0000004061407209 */ /* 0x000fe20007810000 */
[----:B------:R-:W-:Y:S01]  /*3880*/  MUFU.TANH R82, R82 ;  /* 0x0000005200527308 */ /* 0x000fe20000002400 */
[----:B------:R-:W-:Y:S01]  /*3890*/  ISETP.GT.AND P0, PT, R21, 0x21, PT ;  /* 0x000000211500780c */ /* 0x000fe20003f04270 */
[----:B------:R-:W-:Y:S01]  /*38a0*/  ULEA.HI.SX32 UR7, UR7, UR5, 0x1a ;  /* 0x0000000507077291 */ /* 0x000fe2000f8fd23f */
[----:B------:R-:W-:Y:S01]  /*38b0*/  FSEL R91, R89, -INF , P2 ;  /* 0xff800000595b7808 */ /* 0x000fe20001000000 */
[----:B------:R-:W-:Y:S01]  /*38c0*/  UIADD3 UR5, UR10, 0x33440, URZ ;  /* 0x000334400a057890 */ /* 0x000fe2000fffe03f */
[----:B------:R-:W-:Y:S01]  /*38d0*/  FMNMX.FTZ R64, R95, R64, !PT ;  /* 0x000000405f407209 */ /* 0x000fe20007810000 */
[----:B------:R-:W-:Y:S01]  /*38e0*/  UISETP.LT.AND UP0, UPT, UR53, UR7, UPT ;  /* 0x000000073500728c */ /* 0x000fe2000bf01270 */
[----:B------:R-:W-:Y:S01]  /*38f0*/  ISETP.GT.AND P2, PT, R21, 0x28, PT ;  /* 0x000000281500780c */ /* 0x000fe20003f44270 */
[----:B------:R-:W1:Y:S01]  /*3900*/  MUFU.TANH R81, R83 ;  /* 0x0000005300517308 */ /* 0x000e620000002400 */
[----:B------:R-:W-:Y:S01]  /*3910*/  FSEL R89, R92, -INF , P0 ;  /* 0xff8000005c597808 */ /* 0x000fe20000000000 */
[----:B------:R-:W-:Y:S01]  /*3920*/  FMUL.FTZ R92, R0, R25 ;  /* 0x00000019005c7220 */ /* 0x000fe20000410000 */
[----:B------:R-:W-:Y:S01]  /*3930*/  FMNMX.FTZ R64, R91, R64, !PT ;  /* 0x000000405b407209 */ /* 0x000fe20007810000 */
[----:B------:R-:W-:Y:S01]  /*3940*/  USEL UR46, UR53, UR7, !UP0 ;  /* 0x00000007352e7287 */ /* 0x000fe2000c000000 */
[----:B------:R-:W-:Y:S01]  /*3950*/  ISETP.GT.AND P0, PT, R21, 0x29, PT ;  /* 0x000000291500780c */ /* 0x000fe20003f04270 */
[----:B------:R-:W-:Y:S01]  /*3960*/  UPRMT UR5, UR56, 0x654, UR5 ;  /* 0x0000065438057896 */ /* 0x000fe20008000005 */
[----:B------:R-:W-:Y:S01]  /*3970*/  FMNMX.FTZ R64, R89, R64, !PT ;  /* 0x0000004059407209 */ /* 0x000fe20007810000 */
[----:B------:R-:W3:Y:S01]  /*3980*/  MUFU.TANH R86, R86 ;  /* 0x0000005600567308 */ /* 0x000ee20000002400 */
[----:B0-----:R-:W-:Y:S01]  /*3990*/  FSEL R85, R79, -INF , P0 ;  /* 0xff8000004f557808 */ /* 0x001fe20000000000 */
[----:B------:R-:W-:Y:S01]  /*39a0*/  UISETP.GE.AND UP0, UPT, UR4, UR46, UPT ;  /* 0x0000002e0400728c */ /* 0x000fe2000bf06270 */
[----:B------:R-:W-:-:S02]  /*39b0*/  ISETP.GT.AND P0, PT, R21, 0x31, PT ;  /* 0x000000311500780c */ /* 0x000fc40003f04270 */
[----:B------:R-:W-:Y:S02]  /*39c0*/  CS2R R116, SRZ ;  /* 0x0000000000747805 */ /* 0x000fe4000001ff00 */
[----:B--2---:R-:W-:Y:S02]  /*39d0*/  VIADDMNMX R93, R76, R68, R93, PT ;  /* 0x000000444c5d7246 */ /* 0x004fe4000380015d */
[----:B------:R-:W-:Y:S01]  /*39e0*/  CS2R R118, SRZ ;  /* 0x0000000000767805 */ /* 0x000fe2000001ff00 */
[----:B------:R-:W-:Y:S01]  /*39f0*/  SYNCS.ARRIVE.TRANS64.RED.A1T0 RZ, [UR5], RZ ;  /* 0x000000ffffff79a7 */ /* 0x000fe20008100405 */
[----:B------:R0:W2:Y:S01]  /*3a00*/  MUFU.TANH R77, R87 ;  /* 0x00000057004d7308 */ /* 0x0000a20000002400 */
[----:B-1----:R-:W-:Y:S02]  /*3a10*/  FSEL R81, R81, -INF , P0 ;  /* 0xff80000051517808 */ /* 0x002fe40000000000 */
[----:B------:R-:W-:Y:S02]  /*3a20*/  ISETP.GT.AND P0, PT, R21, 0x39, PT ;  /* 0x000000391500780c */ /* 0x000fe40003f04270 */
[----:B------:R-:W-:-:S03]  /*3a30*/  ISETP.GT.AND P3, PT, R93, 0x8, PT ;  /* 0x000000085d00780c */ /* 0x000fc60003f64270 */
[----:B------:R1:W4:Y:S01]  /*3a40*/  MUFU.TANH R84, R75 ;  /* 0x0000004b00547308 */ /* 0x0003220000002400 */
[----:B0-----:R-:W-:Y:S02]  /*3a50*/  FSEL R87, R78, -INF , P2 ;  /* 0xff8000004e577808 */ /* 0x001fe40001000000 */
[----:B------:R-:W-:Y:S02]  /*3a60*/  ISETP.GT.AND P2, PT, R21, 0x30, PT ;  /* 0x000000301500780c */ /* 0x000fe40003f44270 */
[----:B------:R-:W-:Y:S02]  /*3a70*/  FMNMX.FTZ R64, R87, R64, !PT ;  /* 0x0000004057407209 */ /* 0x000fe40007810000 */
[----:B------:R-:W-:Y:S01]  /*3a80*/  FSEL R83, R82, -INF , P2 ;  /* 0xff80000052537808 */ /* 0x000fe20001000000 */
[----:B------:R-:W0:Y:S01]  /*3a90*/  MUFU.TANH R66, R66 ;  /* 0x0000004200427308 */ /* 0x000e220000002400 */
[----:B------:R-:W-:Y:S02]  /*3aa0*/  FMNMX.FTZ R64, R85, R64, !PT ;  /* 0x0000004055407209 */ /* 0x000fe40007810000 */
[----:B------:R-:W-:-:S02]  /*3ab0*/  ISETP.GT.AND P2, PT, R21, 0x38, PT ;  /* 0x000000381500780c */ /* 0x000fc40003f44270 */
[----:B------:R-:W-:Y:S02]  /*3ac0*/  FMNMX.FTZ R64, R83, R64, !PT ;  /* 0x0000004053407209 */ /* 0x000fe40007810000 */
[----:B---3--:R-:W-:Y:S01]  /*3ad0*/  FSEL R79, R86, -INF , P2 ;  /* 0xff800000564f7808 */ /* 0x008fe20001000000 */
[----:B------:R4:W-:Y:S01]  /*3ae0*/  MUFU.TANH R102, R71 ;  /* 0x0000004700667308 */ /* 0x0009e20000002400 */
[----:B------:R-:W-:Y:S02]  /*3af0*/  FMNMX.FTZ R64, R81, R64, !PT ;  /* 0x0000004051407209 */ /* 0x000fe40007810000 */
[----:B------:R-:W-:Y:S02]  /*3b00*/  ISETP.GT.AND P2, PT, R21, 0x40, PT ;  /* 0x000000401500780c */ /* 0x000fe40003f44270 */
[----:B--2---:R-:W-:Y:S02]  /*3b10*/  FSEL R77, R77, -INF , P0 ;  /* 0xff8000004d4d7808 */ /* 0x004fe40000000000 */
[----:B------:R-:W-:Y:S01]  /*3b20*/  FMNMX.FTZ R64, R79, R64, !PT ;  /* 0x000000404f407209 */ /* 0x000fe20007810000 */
[----:B------:R-:W2:Y:S01]  /*3b30*/  MUFU.TANH R70, R70 ;  /* 0x0000004600467308 */ /* 0x000ea20000002400 */
[----:B------:R-:W-:-:S02]  /*3b40*/  ISETP.GT.AND P0, PT, R21, 0x41, PT ;  /* 0x000000411500780c */ /* 0x000fc40003f04270 */
[----:B-1----:R-:W-:Y:S02]  /*3b50*/  FSEL R75, R80, -INF , P2 ;  /* 0xff800000504b7808 */ /* 0x002fe40001000000 */
[----:B------:R-:W-:Y:S02]  /*3b60*/  FMNMX.FTZ R64, R77, R64, !PT ;  /* 0x000000404d407209 */ /* 0x000fe40007810000 */
[----:B------:R-:W-:Y:S01]  /*3b70*/  ISETP.GT.AND P2, PT, R21, 0x48, PT ;  /* 0x000000481500780c */ /* 0x000fe20003f44270 */
[----:B------:R1:W3:Y:S01]  /*3b80*/  MUFU.TANH R90, R42 ;  /* 0x0000002a005a7308 */ /* 0x0002e20000002400 */
[----:B----4-:R-:W-:Y:S02]  /*3b90*/  FSEL R71, R84, -INF , P0 ;  /* 0xff80000054477808 */ /* 0x010fe40000000000 */
[----:B------:R-:W-:Y:S02]  /*3ba0*/  FMNMX.FTZ R64, R75, R64, !PT ;  /* 0x000000404b407209 */ /* 0x000fe40007810000 */
[----:B------:R-:W-:-:S02]  /*3bb0*/  ISETP.GT.AND P0, PT, R21, 0x49, PT ;  /* 0x000000491500780c */ /* 0x000fc40003f04270 */
[----:B------:R-:W-:Y:S01]  /*3bc0*/  FSEL R69, R96, -INF , P2 ;  /* 0xff80000060457808 */ /* 0x000fe20001000000 */
[----:B------:R-:W4:Y:S01]  /*3bd0*/  MUFU.TANH R43, R43 ;  /* 0x0000002b002b7308 */ /* 0x000f220000002400 */
[----:B------:R-:W-:Y:S01]  /*3be0*/  FMNMX.FTZ R64, R71, R64, !PT ;  /* 0x0000004047407209 */ /* 0x000fe20007810000 */
[----:B------:R-:W-:Y:S01]  /*3bf0*/  FMUL.FTZ R96, R0, R28 ;  /* 0x0000001c00607220 */ /* 0x000fe20000410000 */
[----:B------:R-:W-:Y:S02]  /*3c00*/  ISETP.GT.AND P2, PT, R21, 0x50, PT ;  /* 0x000000501500780c */ /* 0x000fe40003f44270 */
[----:B------:R-:W-:Y:S01]  /*3c10*/  FSEL R67, R100, -INF , P0 ;  /* 0xff80000064437808 */ /* 0x000fe20000000000 */
[----:B------:R-:W-:Y:S01]  /*3c20*/  FMUL.FTZ R100, R0, R36 ;  /* 0x0000002400647220 */ /* 0x000fe20000410000 */
[----:B------:R-:W-:Y:S01]  /*3c30*/  FMNMX.FTZ R64, R69, R64, !PT ;  /* 0x0000004045407209 */ /* 0x000fe20007810000 */
[----:B------:R-:W5:Y:S01]  /*3c40*/  MUFU.TANH R46, R46 ;  /* 0x0000002e002e7308 */ /* 0x000f620000002400 */
[----:B------:R-:W-:-:S02]  /*3c50*/  ISETP.GT.AND P0, PT, R21, 0x51, PT ;  /* 0x000000511500780c */ /* 0x000fc40003f04270 */
[----:B0-----:R-:W-:Y:S02]  /*3c60*/  FSEL R66, R66, -INF , P2 ;  /* 0xff80000042427808 */ /* 0x001fe40001000000 */
[----:B------:R-:W-:Y:S02]  /*3c70*/  FMNMX.FTZ R41, R67, R64, !PT ;  /* 0x0000004043297209 */ /* 0x000fe40007810000 */
[----:B------:R-:W-:Y:S01]  /*3c80*/  ISETP.GT.AND P2, PT, R21, 0x58, PT ;  /* 0x000000581500780c */ /* 0x000fe20003f44270 */
[----:B------:R-:W0:Y:S01]  /*3c90*/  MUFU.TANH R78, R47 ;  /* 0x0000002f004e7308 */ /* 0x000e220000002400 */
[----:B------:R-:W-:Y:S02]  /*3ca0*/  FSEL R65, R65, -INF , P0 ;  /* 0xff80000041417808 */ /* 0x000fe40000000000 */
[----:B-1----:R-:W-:Y:S02]  /*3cb0*/  FMNMX.FTZ R42, R66, R41, !PT ;  /* 0x00000029422a7209 */ /* 0x002fe40007810000 */
[----:B------:R-:W-:-:S02]  /*3cc0*/  ISETP.GT.AND P0, PT, R21, 0x59, PT ;  /* 0x000000591500780c */ /* 0x000fc40003f04270 */
[----:B--2---:R-:W-:Y:S01]  /*3cd0*/  FSEL R64, R70, -INF , P2 ;  /* 0xff80000046407808 */ /* 0x004fe20001000000 */
[----:B------:R1:W-:Y:S01]  /*3ce0*/  MUFU.TANH R84, R55 ;  /* 0x0000003700547308 */ /* 0x0003e20000002400 */
[----:B------:R-:W-:Y:S02]  /*3cf0*/  FMNMX.FTZ R41, R65, R42, !PT ;  /* 0x0000002a41297209 */ /* 0x000fe40007810000 */
[----:B------:R-:W-:Y:S02]  /*3d00*/  ISETP.GT.AND P2, PT, R21, 0x60, PT ;  /* 0x000000601500780c */ /* 0x000fe40003f44270 */
[----:B------:R-:W-:-:S03]  /*3d10*/  FMNMX.FTZ R42, R64, R41, !PT ;  /* 0x00000029402a7209 */ /* 0x000fc60007810000 */
[----:B------:R2:W-:Y:S01]  /*3d20*/  MUFU.TANH R86, R26 ;  /* 0x0000001a00567308 */ /* 0x0005e20000002400 */
[----:B-1----:R-:W-:Y:S01]  /*3d30*/  FSEL R55, R102, -INF , P0 ;  /* 0xff80000066377808 */ /* 0x002fe20000000000 */
[----:B------:R-:W-:Y:S01]  /*3d40*/  FMUL.FTZ R102, R0, R48 ;  /* 0x0000003000667220 */ /* 0x000fe20000410000 */
[----:B------:R-:W-:Y:S02]  /*3d50*/  ISETP.GT.AND P0, PT, R21, 0x61, PT ;  /* 0x000000611500780c */ /* 0x000fe40003f04270 */
[----:B------:R-:W-:-:S03]  /*3d60*/  FMNMX.FTZ R41, R55, R42, !PT ;  /* 0x0000002a37297209 */ /* 0x000fc60007810000 */
[----:B------:R4:W1:Y:S01]  /*3d70*/  MUFU.TANH R82, R50 ;  /* 0x0000003200527308 */ /* 0x0008620000002400 */
[----:B--2---:R-:W-:Y:S01]  /*3d80*/  FMUL.FTZ R26, R0, R30 ;  /* 0x0000001e001a7220 */ /* 0x004fe20000410000 */
[----:B---3--:R-:W-:Y:S01]  /*3d90*/  FSEL R30, R90, -INF , P2 ;  /* 0xff8000005a1e7808 */ /* 0x008fe20001000000 */
[----:B------:R-:W-:Y:S01]  /*3da0*/  FMUL.FTZ R90, R0, R24 ;  /* 0x00000018005a7220 */ /* 0x000fe20000410000 */
[----:B------:R-:W-:Y:S02]  /*3db0*/  ISETP.GT.AND P2, PT, R21, 0x68, PT ;  /* 0x000000681500780c */ /* 0x000fe40003f44270 */
[----:B------:R-:W-:Y:S02]  /*3dc0*/  FMNMX.FTZ R41, R30, R41, !PT ;  /* 0x000000291e297209 */ /* 0x000fe40007810000 */
[----:B------:R-:W2:Y:S01]  /*3dd0*/  MUFU.TANH R51, R51 ;  /* 0x0000003300337308 */ /* 0x000ea20000002400 */
[----:B----4-:R-:W-:Y:S02]  /*3de0*/  FSEL R50, R43, -INF , P0 ;  /* 0xff8000002b327808 */ /* 0x010fe40000000000 */
[----:B------:R-:W-:-:S02]  /*3df0*/  ISETP.GT.AND P0, PT, R21, 0x69, PT ;  /* 0x000000691500780c */ /* 0x000fc40003f04270 */
[----:B-----5:R-:W-:Y:S02]  /*3e00*/  FSEL R47, R46, -INF , P2 ;  /* 0xff8000002e2f7808 */ /* 0x020fe40001000000 */
[----:B------:R-:W-:Y:S01]  /*3e10*/  FMNMX.FTZ R42, R50, R41, !PT ;  /* 0x00000029322a7209 */ /* 0x000fe20007810000 */
[----:B------:R1:W3:Y:S01]  /*3e20*/  MUFU.TANH R80, R54 ;  /* 0x0000003600507308 */ /* 0x0002e20000002400 */
[----:B------:R-:W-:Y:S02]  /*3e30*/  ISETP.GT.AND P2, PT, R21, 0x70, PT ;  /* 0x000000701500780c */ /* 0x000fe40003f44270 */
[----:B0-----:R-:W-:Y:S02]  /*3e40*/  FSEL R41, R78, -INF , P0 ;  /* 0xff8000004e297808 */ /* 0x001fe40000000000 */
[----:B------:R-:W-:Y:S02]  /*3e50*/  FMNMX.FTZ R42, R47, R42, !PT ;  /* 0x0000002a2f2a7209 */ /* 0x000fe40007810000 */
[----:B------:R-:W-:Y:S01]  /*3e60*/  ISETP.GT.AND P0, PT, R21, 0x71, PT ;  /* 0x000000711500780c */ /* 0x000fe20003f04270 */
[----:B------:R0:W4:Y:S01]  /*3e70*/  MUFU.TANH R70, R27 ;  /* 0x0000001b00467308 */ /* 0x0001220000002400 */
[----:B-1----:R-:W-:-:S02]  /*3e80*/  FSEL R54, R82, -INF , P2 ;  /* 0xff80000052367808 */ /* 0x002fc40001000000 */
[----:B------:R-:W-:Y:S02]  /*3e90*/  ISETP.GT.AND P2, PT, R21, 0x78, PT ;  /* 0x000000781500780c */ /* 0x000fe40003f44270 */
[----:B--2---:R-:W-:Y:S02]  /*3ea0*/  FSEL R46, R51, -INF , P0 ;  /* 0xff800000332e7808 */ /* 0x004fe40000000000 */
[----:B------:R-:W-:Y:S01]  /*3eb0*/  ISETP.GT.AND P0, PT, R21, 0x79, PT ;  /* 0x000000791500780c */ /* 0x000fe20003f04270 */
[----:B------:R1:W2:Y:S01]  /*3ec0*/  MUFU.TANH R88, R26 ;  /* 0x0000001a00587308 */ /* 0x0002a20000002400 */
[----:B0-----:R-:W-:Y:S02]  /*3ed0*/  FMNMX.FTZ R27, R41, R42, !PT ;  /* 0x0000002a291b7209 */ /* 0x001fe40007810000 */
[----:B---3--:R-:W-:Y:S02]  /*3ee0*/  FSEL R43, R80, -INF , P2 ;  /* 0xff800000502b7808 */ /* 0x008fe40001000000 */
[----:B------:R-:W-:-:S02]  /*3ef0*/  FMNMX.FTZ R27, R54, R27, !PT ;  /* 0x0000001b361b7209 */ /* 0x000fc40007810000 */
[----:B------:R-:W-:Y:S01]  /*3f00*/  ISETP.GT.AND P2, PT, R21, 0x80, PT ;  /* 0x000000801500780c */ /* 0x000fe20003f44270 */
[----:B------:R-:W0:Y:S01]  /*3f10*/  MUFU.TANH R31, R31 ;  /* 0x0000001f001f7308 */ /* 0x000e220000002400 */
[----:B------:R-:W-:Y:S01]  /*3f20*/  FMNMX.FTZ R42, R46, R27, !PT ;  /* 0x0000001b2e2a7209 */ /* 0x000fe20007810000 */
[----:B-1----:R-:W-:Y:S01]  /*3f30*/  FMUL.FTZ R26, R0, R34 ;  /* 0x00000022001a7220 */ /* 0x002fe20000410000 */
[----:B------:R-:W-:Y:S02]  /*3f40*/  FSEL R34, R84, -INF , P0 ;  /* 0xff80000054227808 */ /* 0x000fe40000000000 */
[----:B------:R-:W-:Y:S02]  /*3f50*/  FMNMX.FTZ R27, R43, R42, !PT ;  /* 0x0000002a2b1b7209 */ /* 0x000fe40007810000 */
[C---:B------:R-:W-:Y:S01]  /*3f60*/  ISETP.GT.AND P0, PT, R21.reuse, 0x81, PT ;  /* 0x000000811500780c */ /* 0x040fe20003f04270 */
[----:B------:R1:W3:Y:S01]  /*3f70*/  MUFU.TANH R78, R26 ;  /* 0x0000001a004e7308 */ /* 0x0002e20000002400 */
[----:B------:R-:W-:Y:S01]  /*3f80*/  FSEL R51, R86, -INF , P2 ;  /* 0xff80000056337808 */ /* 0x000fe20001000000 */
[----:B------:R-:W-:Y:S01]  /*3f90*/  FMUL.FTZ R86, R0, R53 ;  /* 0x0000003500567220 */ /* 0x000fe20000410000 */
[----:B------:R-:W-:-:S02]  /*3fa0*/  ISETP.GT.AND P2, PT, R21, 0x88, PT ;  /* 0x000000881500780c */ /* 0x000fc40003f44270 */
[----:B----4-:R-:W-:Y:S01]  /*3fb0*/  FSEL R42, R70, -INF , P0 ;  /* 0xff800000462a7808 */ /* 0x010fe20000000000 */
[C---:B------:R-:W-:Y:S01]  /*3fc0*/  FMUL.FTZ R70, R0.reuse, R44 ;  /* 0x0000002c00467220 */ /* 0x040fe20000410000 */
[----:B------:R-:W-:Y:S01]  /*3fd0*/  ISETP.GT.AND P0, PT, R21, 0x89, PT ;  /* 0x000000891500780c */ /* 0x000fe20003f04270 */
[----:B------:R0:W4:Y:S01]  /*3fe0*/  MUFU.TANH R80, R35 ;  /* 0x0000002300507308 */ /* 0x0001220000002400 */
[----:B-1----:R-:W-:Y:S01]  /*3ff0*/  FMUL.FTZ R26, R0, R38 ;  /* 0x00000026001a7220 */ /* 0x002fe20000410000 */
[----:B------:R-:W-:-:S04]  /*4000*/  FMNMX.FTZ R38, R34, R27, !PT ;  /* 0x0000001b22267209 */ /* 0x000fc80007810000 */
[----:B------:R-:W-:Y:S02]  /*4010*/  FMNMX.FTZ R27, R51, R38, !PT ;  /* 0x00000026331b7209 */ /* 0x000fe40007810000 */
[----:B------:R1:W5:Y:S01]  /*4020*/  MUFU.TANH R82, R26 ;  /* 0x0000001a00527308 */ /* 0x0003620000002400 */
[----:B--2---:R-:W-:Y:S01]  /*4030*/  FSEL R38, R88, -INF , P2 ;  /* 0xff80000058267808 */ /* 0x004fe20001000000 */
[----:B------:R-:W-:Y:S01]  /*4040*/  FMUL.FTZ R88, R0, R37 ;  /* 0x0000002500587220 */ /* 0x000fe20000410000 */
[----:B------:R-:W-:Y:S02]  /*4050*/  FMNMX.FTZ R27, R42, R27, !PT ;  /* 0x0000001b2a1b7209 */ /* 0x000fe40007810000 */
[----:B------:R-:W-:Y:S02]  /*4060*/  ISETP.GT.AND P2, PT, R21, 0x90, PT ;  /* 0x000000901500780c */ /* 0x000fe40003f44270 */
[----:B0-----:R-:W-:Y:S01]  /*4070*/  FSEL R35, R31, -INF , P0 ;  /* 0xff8000001f237808 */ /* 0x001fe20000000000 */
[----:B------:R0:W2:Y:S01]  /*4080*/  MUFU.TANH R84, R39 ;  /* 0x0000002700547308 */ /* 0x0000a20000002400 */
[----:B-1----:R-:W-:-:S02]  /*4090*/  FMNMX.FTZ R26, R38, R27, !PT ;  /* 0x0000001b261a7209 */ /* 0x002fc40007810000 */
[----:B------:R-:W-:Y:S02]  /*40a0*/  ISETP.GT.AND P0, PT, R21, 0x91, PT ;  /* 0x000000911500780c */ /* 0x000fe40003f04270 */
[----:B---3--:R-:W-:Y:S01]  /*40b0*/  FSEL R27, R78, -INF , P2 ;  /* 0xff8000004e1b7808 */ /* 0x008fe20001000000 */
[----:B------:R-:W-:Y:S01]  /*40c0*/  FMUL.FTZ R78, R0, R33 ;  /* 0x00000021004e7220 */ /* 0x000fe20000410000 */
[----:B------:R-:W-:Y:S01]  /*40d0*/  FMNMX.FTZ R44, R35, R26, !PT ;  /* 0x0000001a232c7209 */ /* 0x000fe20007810000 */
[----:B------:R-:W-:Y:S01]  /*40e0*/  MUFU.TANH R3, R3 ;  /* 0x0000000300037308 */ /* 0x000fe20000002400 */
[----:B------:R-:W-:Y:S02]  /*40f0*/  ISETP.GT.AND P2, PT, R21, 0x98, PT ;  /* 0x000000981500780c */ /* 0x000fe40003f44270 */
[----:B----4-:R-:W-:Y:S01]  /*4100*/  FSEL R26, R80, -INF , P0 ;  /* 0xff800000501a7808 */ /* 0x010fe20000000000 */
[----:B------:R-:W-:Y:S01]  /*4110*/  FMUL.FTZ R80, R0, R45 ;  /* 0x0000002d00507220 */ /* 0x000fe20000410000 */
[----:B0-----:R-:W-:-:S02]  /*4120*/  FMNMX.FTZ R39, R27, R44, !PT ;  /* 0x0000002c1b277209 */ /* 0x001fc40007810000 */
[----:B------:R-:W-:Y:S01]  /*4130*/  ISETP.GT.AND P0, PT, R21, 0x99, PT ;  /* 0x000000991500780c */ /* 0x000fe20003f04270 */
[----:B------:R-:W-:Y:S01]  /*4140*/  MUFU.TANH R4, R4 ;  /* 0x0000000400047308 */ /* 0x000fe20000002400 */
[----:B-----5:R-:W-:Y:S01]  /*4150*/  FSEL R31, R82, -INF , P2 ;  /* 0xff800000521f7808 */ /* 0x020fe20001000000 */
[----:B------:R-:W-:Y:S01]  /*4160*/  FMUL.FTZ R82, R0, R29 ;  /* 0x0000001d00527220 */ /* 0x000fe20000410000 */
[----:B------:R-:W-:Y:S02]  /*4170*/  FMNMX.FTZ R44, R26, R39, !PT ;  /* 0x000000271a2c7209 */ /* 0x000fe40007810000 */
[----:B--2---:R-:W-:Y:S01]  /*4180*/  FSEL R21, R84, -INF , P0 ;  /* 0xff80000054157808 */ /* 0x004fe20000000000 */
[----:B------:R-:W-:Y:S01]  /*4190*/  FMUL.FTZ R84, R0, R32 ;  /* 0x0000002000547220 */ /* 0x000fe20000410000 */
[----:B------:R-:W-:Y:S01]  /*41a0*/  FMNMX.FTZ R44, R31, R44, !PT ;  /* 0x0000002c1f2c7209 */ /* 0x000fe20007810000 */
[----:B------:R-:W0:Y:S01]  /*41b0*/  MUFU.TANH R6, R6 ;  /* 0x0000000600067308 */ /* 0x000e220000002400 */
[----:B------:R-:W-:-:S02]  /*41c0*/  ISETP.GT.AND P2, PT, R93, 0x1, PT ;  /* 0x000000015d00780c */ /* 0x000fc40003f44270 */
[----:B------:R-:W-:-:S05]  /*41d0*/  FMNMX.FTZ R44, R21, R44, !PT ;  /* 0x0000002c152c7209 */ /* 0x000fca0007810000 */
[----:B------:R-:W1:Y:S01]  /*41e0*/  SHFL.BFLY PT, R39, R44, 0x2, 0x1f ;  /* 0x0c401f002c277f89 */ /* 0x000e6200000e0000 */
[----:B------:R-:W-:Y:S08]  /*41f0*/  MUFU.TANH R5, R5 ;  /* 0x0000000500057308 */ /* 0x000ff00000002400 */
[----:B------:R-:W2:Y:S01]  /*4200*/  MUFU.TANH R7, R7 ;  /* 0x0000000700077308 */ /* 0x000ea20000002400 */
[----:B0-----:R-:W-:-:S07]  /*4210*/  FSEL R37, R6, -INF , P3 ;  /* 0xff80000006257808 */ /* 0x001fce0001800000 */
[----:B------:R-:W0:Y:S01]  /*4220*/  MUFU.TANH R8, R8 ;  /* 0x0000000800087308 */ /* 0x000e220000002400 */
[----:B-1----:R-:W-:-:S07]  /*4230*/  FMNMX.FTZ R39, R44, R39, !PT ;  /* 0x000000272c277209 */ /* 0x002fce0007810000 */
[----:B------:R-:W1:Y:S01]  /*4240*/  MUFU.TANH R9, R9 ;  /* 0x0000000900097308 */ /* 0x000e620000002400 */
[----:B------:R-:W3:Y:S07]  /*4250*/  SHFL.BFLY PT, R24, R39, 0x1, 0x1f ;  /* 0x0c201f0027187f89 */ /* 0x000eee00000e0000 */
[----:B------:R-:W4:Y:S08]  /*4260*/  MUFU.TANH R10, R10 ;  /* 0x0000000a000a7308 */ /* 0x000f300000002400 */
[----:B------:R-:W5:Y:S08]  /*4270*/  MUFU.TANH R11, R11 ;  /* 0x0000000b000b7308 */ /* 0x000f700000002400 */
[----:B------:R-:W5:Y:S01]  /*4280*/  MUFU.TANH R12, R12 ;  /* 0x0000000c000c7308 */ /* 0x000f620000002400 */
[----:B---3--:R-:W-:Y:S01]  /*4290*/  FMNMX.FTZ R121, R39, R24, !PT ;  /* 0x0000001827797209 */ /* 0x008fe20007810000 */
[----:B------:R-:W-:Y:S01]  /*42a0*/  IMAD.U32 R24, RZ, RZ, UR59 ;  /* 0x0000003bff187e24 */ /* 0x000fe2000f8e00ff */
[----:B------:R-:W-:-:S02]  /*42b0*/  FSEL R39, R4, -INF , P2 ;  /* 0xff80000004277808 */ /* 0x000fc40001000000 */
[C---:B------:R-:W-:Y:S01]  /*42c0*/  FSETP.NEU.FTZ.AND P0, PT, R121.reuse, -INF , PT ;  /* 0xff8000007900780b */ /* 0x040fe20003f1d000 */
[----:B------:R-:W-:-:S01]  /*42d0*/  FFMA.FTZ R24, R121, R24, -8 ;  /* 0xc100000079187423 */ /* 0x000fc20000010018 */
[C---:B------:R-:W-:Y:S01]  /*42e0*/  ISETP.GT.AND P2, PT, R93.reuse, 0x10, PT ;  /* 0x000000105d00780c */ /* 0x040fe20003f44270 */
[----:B------:R-:W3:Y:S03]  /*42f0*/  MUFU.TANH R13, R13 ;  /* 0x0000000d000d7308 */ /* 0x000ee60000002400 */
[----:B------:R-:W-:Y:S02]  /*4300*/  FSEL R24, R24, RZ, P0 ;  /* 0x000000ff18187208 */ /* 0x000fe40000000000 */
[----:B------:R-:W-:Y:S02]  /*4310*/  ISETP.GT.AND P0, PT, R93, RZ, PT ;  /* 0x000000ff5d00720c */ /* 0x000fe40003f04270 */
[----:B--2---:R-:W-:Y:S01]  /*4320*/  FSEL R7, R7, -INF , P2 ;  /* 0xff80000007077808 */ /* 0x004fe20001000000 */
[----:B------:R-:W2:Y:S01]  /*4330*/  MUFU.TANH R14, R14 ;  /* 0x0000000e000e7308 */ /* 0x000ea20000002400 */
[----:B------:R-:W-:Y:S01]  /*4340*/  FSEL R36, R3, -INF , P0 ;  /* 0xff80000003247808 */ /* 0x000fe20000000000 */
[--C-:B------:R-:W-:Y:S01]  /*4350*/  FFMA.FTZ R85, R85, UR59, -R24.reuse ;  /* 0x0000003b55557c23 */ /* 0x100fe20008010818 */
[----:B------:R-:W-:Y:S01]  /*4360*/  ISETP.GT.AND P0, PT, R93, 0x9, PT ;  /* 0x000000095d00780c */ /* 0x000fe20003f04270 */
[--C-:B------:R-:W-:Y:S01]  /*4370*/  FFMA.FTZ R66, R66, UR59, -R24.reuse ;  /* 0x0000003b42427c23 */ /* 0x100fe20008010818 */
[----:B------:R-:W-:Y:S01]  /*4380*/  FMNMX.FTZ R6, R36, R39, !PT ;  /* 0x0000002724067209 */ /* 0x000fe20007810000 */
[--C-:B------:R-:W-:Y:S01]  /*4390*/  FFMA.FTZ R25, R109, UR59, -R24.reuse ;  /* 0x0000003b6d197c23 */ /* 0x100fe20008010818 */
[----:B------:R-:W-:Y:S01]  /*43a0*/  FSEL R44, R5, -INF , P0 ;  /* 0xff800000052c7808 */ /* 0x000fe20000000000 */
[----:B------:R-:W2:Y:S01]  /*43b0*/  MUFU.TANH R15, R15 ;  /* 0x0000000f000f7308 */ /* 0x000ea20000002400 */
[----:B------:R-:W-:Y:S01]  /*43c0*/  FMNMX.FTZ R5, R37, R6, !PT ;  /* 0x0000000625057209 */ /* 0x000fe20007810000 */
[--C-:B------:R-:W-:Y:S01]  /*43d0*/  FFMA.FTZ R28, R105, UR59, -R24.reuse ;  /* 0x0000003b691c7c23 */ /* 0x100fe20008010818 */
[----:B------:R-:W-:Y:S01]  /*43e0*/  ISETP.GT.AND P0, PT, R93, 0x11, PT ;  /* 0x000000115d00780c */ /* 0x000fe20003f04270 */
[--C-:B------:R-:W-:Y:S01]  /*43f0*/  FFMA.FTZ R29, R107, UR59, -R24.reuse ;  /* 0x0000003b6b1d7c23 */ /* 0x100fe20008010818 */
[----:B------:R-:W-:Y:S01]  /*4400*/  FMNMX.FTZ R6, R44, R5, !PT ;  /* 0x000000052c067209 */ /* 0x000fe20007810000 */
[--C-:B------:R-:W-:Y:S01]  /*4410*/  FFMA.FTZ R32, R101, UR59, -R24.reuse ;  /* 0x0000003b65207c23 */ /* 0x100fe20008010818 */
[----:B0-----:R-:W-:Y:S01]  /*4420*/  FSEL R45, R8, -INF , P0 ;  /* 0xff800000082d7808 */ /* 0x001fe20000000000 */
[----:B------:R-:W0:Y:S01]  /*4430*/  MUFU.TANH R20, R20 ;  /* 0x0000001400147308 */ /* 0x000e220000002400 */
[----:B------:R-:W-:Y:S01]  /*4440*/  ISETP.GT.AND P2, PT, R93, 0x18, PT ;  /* 0x000000185d00780c */ /* 0x000fe20003f44270 */
[--C-:B------:R-:W-:Y:S01]  /*4450*/  FFMA.FTZ R33, R103, UR59, -R24.reuse ;  /* 0x0000003b67217c23 */ /* 0x100fe20008010818 */
[----:B------:R-:W-:Y:S01]  /*4460*/  FMNMX.FTZ R8, R7, R6, !PT ;  /* 0x0000000607087209 */ /* 0x000fe20007810000 */
[--C-:B------:R-:W-:Y:S01]  /*4470*/  FFMA.FTZ R99, R99, UR59, -R24.reuse ;  /* 0x0000003b63637c23 */ /* 0x100fe20008010818 */
[----:B------:R-:W-:Y:S01]  /*4480*/  ISETP.GT.AND P0, PT, R93, 0x19, PT ;  /* 0x000000195d00780c */ /* 0x000fe20003f04270 */
[--C-:B------:R-:W-:Y:S01]  /*4490*/  FFMA.FTZ R3, R97, UR59, -R24.reuse ;  /* 0x0000003b61037c23 */ /* 0x100fe20008010818 */
[----:B-1----:R-:W-:Y:S01]  /*44a0*/  FSEL R9, R9, -INF , P2 ;  /* 0xff80000009097808 */ /* 0x002fe20001000000 */
[----:B------:R-:W1:Y:S01]  /*44b0*/  MUFU.TANH R73, R73 ;  /* 0x0000004900497308 */ /* 0x000e620000002400 */
[----:B------:R-:W-:Y:S01]  /*44c0*/  FMNMX.FTZ R8, R45, R8, !PT ;  /* 0x000000082d087209 */ /* 0x000fe20007810000 */
[--C-:B------:R-:W-:Y:S01]  /*44d0*/  FFMA.FTZ R95, R95, UR59, -R24.reuse ;  /* 0x0000003b5f5f7c23 */ /* 0x100fe20008010818 */
[----:B------:R-:W-:Y:S01]  /*44e0*/  ISETP.GT.AND P2, PT, R93, 0x20, PT ;  /* 0x000000205d00780c */ /* 0x000fe20003f44270 */
[--C-:B------:R-:W-:Y:S01]  /*44f0*/  FFMA.FTZ R5, R91, UR59, -R24.reuse ;  /* 0x0000003b5b057c23 */ /* 0x100fe20008010818 */
[----:B----4-:R-:W-:Y:S01]  /*4500*/  FSEL R10, R10, -INF , P0 ;  /* 0xff8000000a0a7808 */ /* 0x010fe20000000000 */
[--C-:B------:R-:W-:Y:S01]  /*4510*/  FFMA.FTZ R64, R64, UR59, -R24.reuse ;  /* 0x0000003b40407c23 */ /* 0x100fe20008010818 */
[----:B------:R-:W-:Y:S01]  /*4520*/  FMNMX.FTZ R49, R9, R8, !PT ;  /* 0x0000000809317209 */ /* 0x000fe20007810000 */
[----:B------:R-:W4:Y:S01]  /*4530*/  MUFU.TANH R72, R72 ;  /* 0x0000004800487308 */ /* 0x000f220000002400 */
[----:B------:R-:W-:Y:S01]  /*4540*/  ISETP.GT.AND P0, PT, R93, 0x21, PT ;  /* 0x000000215d00780c */ /* 0x000fe20003f04270 */
[--C-:B------:R-:W-:Y:S01]  /*4550*/  FFMA.FTZ R8, R89, UR59, -R24.reuse ;  /* 0x0000003b59087c23 */ /* 0x100fe20008010818 */
[----:B-----5:R-:W-:Y:S01]  /*4560*/  FSEL R48, R11, -INF , P2 ;  /* 0xff8000000b307808 */ /* 0x020fe20001000000 */
[--C-:B------:R-:W-:Y:S01]  /*4570*/  FFMA.FTZ R30, R30, UR59, -R24.reuse ;  /* 0x0000003b1e1e7c23 */ /* 0x100fe20008010818 */
[----:B------:R-:W-:Y:S01]  /*4580*/  FMNMX.FTZ R49, R10, R49, !PT ;  /* 0x000000310a317209 */ /* 0x000fe20007810000 */
[--C-:B------:R-:W-:Y:S01]  /*4590*/  FFMA.FTZ R47, R47, UR59, -R24.reuse ;  /* 0x0000003b2f2f7c23 */ /* 0x100fe20008010818 */
[----:B------:R-:W-:Y:S01]  /*45a0*/  ISETP.GT.AND P2, PT, R93, 0x28, PT ;  /* 0x000000285d00780c */ /* 0x000fe20003f44270 */
[----:B------:R-:W5:Y:S01]  /*45b0*/  MUFU.TANH R74, R74 ;  /* 0x0000004a004a7308 */ /* 0x000f620000002400 */
[----:B------:R-:W-:Y:S01]  /*45c0*/  FSEL R12, R12, -INF , P0 ;  /* 0xff8000000c0c7808 */ /* 0x000fe20000000000 */
[--C-:B------:R-:W-:Y:S01]  /*45d0*/  FFMA.FTZ R46, R46, UR59, -R24.reuse ;  /* 0x0000003b2e2e7c23 */ /* 0x100fe20008010818 */
[----:B------:R-:W-:Y:S01]  /*45e0*/  FMNMX.FTZ R11, R48, R49, !PT ;  /* 0x00000031300b7209 */ /* 0x000fe20007810000 */
[--C-:B------:R-:W-:Y:S01]  /*45f0*/  FFMA.FTZ R43, R43, UR59, -R24.reuse ;  /* 0x0000003b2b2b7c23 */ /* 0x100fe20008010818 */
[----:B------:R-:W-:Y:S01]  /*4600*/  ISETP.GT.AND P0, PT, R93, 0x29, PT ;  /* 0x000000295d00780c */ /* 0x000fe20003f04270 */
[--C-:B------:R-:W-:Y:S01]  /*4610*/  FFMA.FTZ R38, R38, UR59, -R24.reuse ;  /* 0x0000003b26267c23 */ /* 0x100fe20008010818 */
[----:B---3--:R-:W-:Y:S01]  /*4620*/  FSEL R49, R13, -INF , P2 ;  /* 0xff8000000d317808 */ /* 0x008fe20001000000 */
[----:B------:R-:W3:Y:S01]  /*4630*/  MUFU.TANH R56, R56 ;  /* 0x0000003800387308 */ /* 0x000ee20000002400 */
[----:B------:R-:W-:Y:S01]  /*4640*/  FMNMX.FTZ R68, R12, R11, !PT ;  /* 0x0000000b0c447209 */ /* 0x000fe20007810000 */
[--C-:B------:R-:W-:Y:S01]  /*4650*/  FFMA.FTZ R11, R87, UR59, -R24.reuse ;  /* 0x0000003b570b7c23 */ /* 0x100fe20008010818 */
[----:B------:R-:W-:Y:S01]  /*4660*/  ISETP.GT.AND P2, PT, R93, 0x30, PT ;  /* 0x000000305d00780c */ /* 0x000fe20003f44270 */
[--C-:B------:R-:W-:Y:S01]  /*4670*/  FFMA.FTZ R87, R75, UR59, -R24.reuse ;  /* 0x0000003b4b577c23 */ /* 0x100fe20008010818 */
[----:B--2---:R-:W-:Y:S01]  /*4680*/  FSEL R52, R14, -INF , P0 ;  /* 0xff8000000e347808 */ /* 0x004fe20000000000 */
[--C-:B------:R-:W-:Y:S01]  /*4690*/  FFMA.FTZ R35, R35, UR59, -R24.reuse ;  /* 0x0000003b23237c23 */ /* 0x100fe20008010818 */
[----:B------:R-:W-:Y:S01]  /*46a0*/  FMNMX.FTZ R13, R49, R68, !PT ;  /* 0x00000044310d7209 */ /* 0x000fe20007810000 */
[----:B------:R-:W2:Y:S01]  /*46b0*/  MUFU.TANH R57, R57 ;  /* 0x0000003900397308 */ /* 0x000ea20000002400 */
[----:B------:R-:W-:Y:S01]  /*46c0*/  ISETP.GT.AND P0, PT, R93, 0x31, PT ;  /* 0x000000315d00780c */ /* 0x000fe20003f04270 */
[--C-:B------:R-:W-:Y:S01]  /*46d0*/  FFMA.FTZ R27, R27, UR59, -R24.reuse ;  /* 0x0000003b1b1b7c23 */ /* 0x100fe20008010818 */
[----:B------:R-:W-:Y:S01]  /*46e0*/  FSEL R15, R15, -INF , P2 ;  /* 0xff8000000f0f7808 */ /* 0x000fe20001000000 */
        /* <DEDUP_REMOVED lines=8> */
[----:B------:R-:W-:Y:S01]  /*4770*/  FFMA.FTZ R21, R21, UR59, -R24 ;  /* 0x0000003b15157c23 */ /* 0x000fe20008010818 */
[----:B------:R-:W-:-:S02]  /*4780*/  ISETP.GT.AND P0, PT, R93, 0x39, PT ;  /* 0x000000395d00780c */ /* 0x000fc40003f04270 */
[----:B------:R-:W-:Y:S02]  /*4790*/  CS2R R108, SRZ ;  /* 0x00000000006c7805 */ /* 0x000fe4000001ff00 */
[----:B-1----:R-:W-:Y:S01]  /*47a0*/  FSEL R73, R73, -INF , P2 ;  /* 0xff80000049497808 */ /* 0x002fe20001000000 */
[----:B------:R-:W1:Y:S01]  /*47b0*/  MUFU.TANH R59, R59 ;  /* 0x0000003b003b7308 */ /* 0x000e620000002400 */
[----:B------:R-:W-:Y:S02]  /*47c0*/  FMNMX.FTZ R20, R53, R20, !PT ;  /* 0x0000001435147209 */ /* 0x000fe40007810000 */
[----:B------:R-:W-:Y:S02]  /*47d0*/  ISETP.GT.AND P2, PT, R93, 0x40, PT ;  /* 0x000000405d00780c */ /* 0x000fe40003f44270 */
[----:B----4-:R-:W-:Y:S02]  /*47e0*/  FSEL R72, R72, -INF , P0 ;  /* 0xff80000048487808 */ /* 0x010fe40000000000 */
[----:B------:R-:W-:Y:S01]  /*47f0*/  FMNMX.FTZ R83, R73, R20, !PT ;  /* 0x0000001449537209 */ /* 0x000fe20007810000 */
[----:B------:R-:W4:Y:S01]  /*4800*/  MUFU.TANH R60, R60 ;  /* 0x0000003c003c7308 */ /* 0x000f220000002400 */
[----:B------:R-:W-:Y:S01]  /*4810*/  ISETP.GT.AND P0, PT, R93, 0x41, PT ;  /* 0x000000415d00780c */ /* 0x000fe20003f04270 */
[----:B------:R-:W-:Y:S01]  /*4820*/  FFMA.FTZ R20, R81, UR59, -R24 ;  /* 0x0000003b51147c23 */ /* 0x000fe20008010818 */
[----:B-----5:R-:W-:-:S02]  /*4830*/  FSEL R74, R74, -INF , P2 ;  /* 0xff8000004a4a7808 */ /* 0x020fc40001000000 */
[----:B------:R-:W-:Y:S02]  /*4840*/  FMNMX.FTZ R83, R72, R83, !PT ;  /* 0x0000005348537209 */ /* 0x000fe40007810000 */
[C---:B------:R-:W-:Y:S01]  /*4850*/  ISETP.GT.AND P2, PT, R93.reuse, 0x48, PT ;  /* 0x000000485d00780c */ /* 0x040fe20003f44270 */
[----:B------:R-:W5:Y:S01]  /*4860*/  MUFU.TANH R62, R62 ;  /* 0x0000003e003e7308 */ /* 0x000f620000002400 */
[----:B---3--:R-:W-:Y:S02]  /*4870*/  FSEL R56, R56, -INF , P0 ;  /* 0xff80000038387808 */ /* 0x008fe40000000000 */
[----:B------:R-:W-:Y:S02]  /*4880*/  FMNMX.FTZ R83, R74, R83, !PT ;  /* 0x000000534a537209 */ /* 0x000fe40007810000 */
[----:B------:R-:W-:Y:S02]  /*4890*/  ISETP.GT.AND P0, PT, R93, 0x49, PT ;  /* 0x000000495d00780c */ /* 0x000fe40003f04270 */
[----:B--2---:R-:W-:Y:S01]  /*48a0*/  FSEL R68, R57, -INF , P2 ;  /* 0xff80000039447808 */ /* 0x004fe20001000000 */
[----:B------:R-:W2:Y:S01]  /*48b0*/  MUFU.TANH R61, R61 ;  /* 0x0000003d003d7308 */ /* 0x000ea20000002400 */
[----:B------:R-:W-:Y:S01]  /*48c0*/  FMNMX.FTZ R83, R56, R83, !PT ;  /* 0x0000005338537209 */ /* 0x000fe20007810000 */
[----:B------:R-:W-:Y:S01]  /*48d0*/  FFMA.FTZ R57, R79, UR59, -R24 ;  /* 0x0000003b4f397c23 */ /* 0x000fe20008010818 */
[----:B------:R-:W-:-:S02]  /*48e0*/  ISETP.GT.AND P2, PT, R93, 0x50, PT ;  /* 0x000000505d00780c */ /* 0x000fc40003f44270 */
[----:B0-----:R-:W-:Y:S02]  /*48f0*/  FSEL R76, R58, -INF , P0 ;  /* 0xff8000003a4c7808 */ /* 0x001fe40000000000 */
[----:B------:R-:W-:Y:S01]  /*4900*/  FMNMX.FTZ R83, R68, R83, !PT ;  /* 0x0000005344537209 */ /* 0x000fe20007810000 */
[----:B------:R-:W0:Y:S01]  /*4910*/  MUFU.TANH R63, R63 ;  /* 0x0000003f003f7308 */ /* 0x000e220000002400 */
[----:B------:R-:W-:Y:S02]  /*4920*/  ISETP.GT.AND P0, PT, R93, 0x51, PT ;  /* 0x000000515d00780c */ /* 0x000fe40003f04270 */
[----:B-1----:R-:W-:Y:S01]  /*4930*/  FSEL R79, R59, -INF , P2 ;  /* 0xff8000003b4f7808 */ /* 0x002fe20001000000 */
[----:B------:R-:W-:-:S01]  /*4940*/  FFMA.FTZ R59, R71, UR59, -R24 ;  /* 0x0000003b473b7c23 */ /* 0x000fc20008010818 */
[----:B------:R-:W-:Y:S02]  /*4950*/  FMNMX.FTZ R58, R76, R83, !PT ;  /* 0x000000534c3a7209 */ /* 0x000fe40007810000 */
[----:B------:R-:W-:Y:S01]  /*4960*/  ISETP.GT.AND P2, PT, R93, 0x58, PT ;  /* 0x000000585d00780c */ /* 0x000fe20003f44270 */
[----:B------:R-:W-:Y:S01]  /*4970*/  MUFU.TANH R40, R40 ;  /* 0x0000002800287308 */ /* 0x000fe20000002400 */
[----:B----4-:R-:W-:Y:S01]  /*4980*/  FSEL R81, R60, -INF , P0 ;  /* 0xff8000003c517808 */ /* 0x010fe20000000000 */
[----:B------:R-:W-:Y:S01]  /*4990*/  FFMA.FTZ R60, R77, UR59, -R24 ;  /* 0x0000003b4d3c7c23 */ /* 0x000fe20008010818 */
[----:B------:R-:W-:-:S02]  /*49a0*/  FMNMX.FTZ R58, R79, R58, !PT ;  /* 0x0000003a4f3a7209 */ /* 0x000fc40007810000 */
[----:B------:R-:W-:Y:S02]  /*49b0*/  ISETP.GT.AND P0, PT, R93, 0x59, PT ;  /* 0x000000595d00780c */ /* 0x000fe40003f04270 */
[----:B-----5:R-:W-:Y:S01]  /*49c0*/  FSEL R77, R62, -INF , P2 ;  /* 0xff8000003e4d7808 */ /* 0x020fe20001000000 */
[----:B------:R-:W1:Y:S01]  /*49d0*/  MUFU.TANH R70, R70 ;  /* 0x0000004600467308 */ /* 0x000e620000002400 */
[----:B------:R-:W-:Y:S02]  /*49e0*/  FMNMX.FTZ R58, R81, R58, !PT ;  /* 0x0000003a513a7209 */ /* 0x000fe40007810000 */
[----:B------:R-:W-:Y:S02]  /*49f0*/  ISETP.GT.AND P2, PT, R93, 0x60, PT ;  /* 0x000000605d00780c */ /* 0x000fe40003f44270 */
[----:B--2---:R-:W-:Y:S02]  /*4a00*/  FSEL R83, R61, -INF , P0 ;  /* 0xff8000003d537808 */ /* 0x004fe40000000000 */
[----:B------:R-:W-:Y:S01]  /*4a10*/  FMNMX.FTZ R62, R77, R58, !PT ;  /* 0x0000003a4d3e7209 */ /* 0x000fe20007810000 */
[----:B------:R-:W-:Y:S01]  /*4a20*/  MUFU.TANH R80, R80 ;  /* 0x0000005000507308 */ /* 0x000fe20000002400 */
[----:B------:R-:W-:-:S02]  /*4a30*/  ISETP.GT.AND P0, PT, R93, 0x61, PT ;  /* 0x000000615d00780c */ /* 0x000fc40003f04270 */
[----:B0-----:R-:W-:Y:S01]  /*4a40*/  FSEL R75, R63, -INF , P2 ;  /* 0xff8000003f4b7808 */ /* 0x001fe20001000000 */
[----:B------:R-:W-:-:S01]  /*4a50*/  FFMA.FTZ R63, R67, UR59, -R24 ;  /* 0x0000003b433f7c23 */ /* 0x000fc20008010818 */
[----:B------:R-:W-:Y:S02]  /*4a60*/  FMNMX.FTZ R62, R83, R62, !PT ;  /* 0x0000003e533e7209 */ /* 0x000fe40007810000 */
[----:B------:R-:W-:Y:S01]  /*4a70*/  ISETP.GT.AND P2, PT, R93, 0x68, PT ;  /* 0x000000685d00780c */ /* 0x000fe20003f44270 */
[----:B------:R-:W0:Y:S01]  /*4a80*/  MUFU.TANH R102, R102 ;  /* 0x0000006600667308 */ /* 0x000e220000002400 */
[----:B------:R-:W-:Y:S02]  /*4a90*/  FMNMX.FTZ R62, R75, R62, !PT ;  /* 0x0000003e4b3e7209 */ /* 0x000fe40007810000 */
[----:B-1----:R-:W-:Y:S02]  /*4aa0*/  FSEL R70, R70, -INF , P2 ;  /* 0xff80000046467808 */ /* 0x002fe40001000000 */
[----:B------:R-:W-:-:S03]  /*4ab0*/  ISETP.GT.AND P2, PT, R93, 0x70, PT ;  /* 0x000000705d00780c */ /* 0x000fc60003f44270 */
[----:B------:R-:W1:Y:S08]  /*4ac0*/  MUFU.TANH R94, R94 ;  /* 0x0000005e005e7308 */ /* 0x000e700000002400 */
[----:B------:R2:W-:Y:S01]  /*4ad0*/  MUFU.EX2 R14, R85 ;  /* 0x00000055000e7308 */ /* 0x0005e20000000800 */
[----:B0-----:R-:W-:Y:S02]  /*4ae0*/  FSEL R102, R102, -INF , P2 ;  /* 0xff80000066667808 */ /* 0x001fe40001000000 */
[----:B------:R-:W-:-:S05]  /*4af0*/  ISETP.GT.AND P2, PT, R93, 0x78, PT ;  /* 0x000000785d00780c */ /* 0x000fca0003f44270 */
[----:B------:R-:W0:Y:S01]  /*4b00*/  MUFU.TANH R98, R98 ;  /* 0x0000006200627308 */ /* 0x000e220000002400 */
[----:B--2---:R-:W-:Y:S01]  /*4b10*/  FSEL R85, R40, -INF , P0 ;  /* 0xff80000028557808 */ /* 0x004fe20000000000 */
[--C-:B------:R-:W-:Y:S01]  /*4b20*/  FFMA.FTZ R40, R69, UR59, -R24.reuse ;  /* 0x0000003b45287c23 */ /* 0x100fe20008010818 */
[----:B------:R-:W-:Y:S02]  /*4b30*/  ISETP.GT.AND P0, PT, R93, 0x69, PT ;  /* 0x000000695d00780c */ /* 0x000fe40003f04270 */
[----:B------:R-:W-:Y:S01]  /*4b40*/  FMNMX.FTZ R61, R85, R62, !PT ;  /* 0x0000003e553d7209 */ /* 0x000fe20007810000 */
[----:B------:R-:W-:-:S01]  /*4b50*/  FFMA.FTZ R62, R65, UR59, -R24 ;  /* 0x0000003b413e7c23 */ /* 0x000fc20008010818 */
        /* <DEDUP_REMOVED lines=8> */
[----:B-1----:R-:W-:Y:S01]  /*4be0*/  FSEL R94, R94, -INF , P0 ;  /* 0xff8000005e5e7808 */ /* 0x002fe20000000000 */
[----:B------:R-:W1:Y:S01]  /*4bf0*/  MUFU.TANH R90, R90 ;  /* 0x0000005a005a7308 */ /* 0x000e620000002400 */
[----:B------:R-:W-:Y:S01]  /*4c00*/  FMNMX.FTZ R61, R102, R61, !PT ;  /* 0x0000003d663d7209 */ /* 0x000fe20007810000 */
[--C-:B------:R-:W-:Y:S01]  /*4c10*/  FFMA.FTZ R41, R54, UR59, -R24.reuse ;  /* 0x0000003b36297c23 */ /* 0x100fe20008010818 */
[----:B------:R-:W-:Y:S01]  /*4c20*/  ISETP.GT.AND P0, PT, R93, 0x79, PT ;  /* 0x000000795d00780c */ /* 0x000fe20003f04270 */
[--C-:B------:R-:W-:Y:S01]  /*4c30*/  FFMA.FTZ R54, R34, UR59, -R24.reuse ;  /* 0x0000003b22367c23 */ /* 0x100fe20008010818 */
[----:B0-----:R-:W-:Y:S01]  /*4c40*/  FSEL R98, R98, -INF , P2 ;  /* 0xff80000062627808 */ /* 0x001fe20001000000 */
[--C-:B------:R-:W-:Y:S01]  /*4c50*/  FFMA.FTZ R34, R51, UR59, -R24.reuse ;  /* 0x0000003b33227c23 */ /* 0x100fe20008010818 */
[----:B------:R-:W-:Y:S01]  /*4c60*/  FMNMX.FTZ R61, R94, R61, !PT ;  /* 0x0000003d5e3d7209 */ /* 0x000fe20007810000 */
[----:B------:R-:W0:Y:S01]  /*4c70*/  MUFU.TANH R92, R92 ;  /* 0x0000005c005c7308 */ /* 0x000e220000002400 */
[----:B------:R-:W-:Y:S01]  /*4c80*/  ISETP.GT.AND P2, PT, R93, 0x80, PT ;  /* 0x000000805d00780c */ /* 0x000fe20003f44270 */
[----:B------:R-:W-:Y:S01]  /*4c90*/  FFMA.FTZ R51, R42, UR59, -R24 ;  /* 0x0000003b2a337c23 */ /* 0x000fe20008010818 */
[----:B--2---:R-:W-:-:S02]  /*4ca0*/  FSEL R86, R86, -INF , P0 ;  /* 0xff80000056567808 */ /* 0x004fc40000000000 */
[----:B------:R-:W-:Y:S02]  /*4cb0*/  FMNMX.FTZ R67, R98, R61, !PT ;  /* 0x0000003d62437209 */ /* 0x000fe40007810000 */
[C---:B------:R-:W-:Y:S01]  /*4cc0*/  ISETP.GT.AND P0, PT, R93.reuse, 0x81, PT ;  /* 0x000000815d00780c */ /* 0x040fe20003f04270 */
[----:B------:R-:W2:Y:S01]  /*4cd0*/  MUFU.TANH R96, R96 ;  /* 0x0000006000607308 */ /* 0x000ea20000002400 */
[----:B-1----:R-:W-:Y:S02]  /*4ce0*/  FSEL R90, R90, -INF , P2 ;  /* 0xff8000005a5a7808 */ /* 0x002fe40001000000 */
[----:B------:R-:W-:Y:S02]  /*4cf0*/  FMNMX.FTZ R67, R86, R67, !PT ;  /* 0x0000004356437209 */ /* 0x000fe40007810000 */
[----:B------:R-:W-:Y:S02]  /*4d00*/  ISETP.GT.AND P2, PT, R93, 0x88, PT ;  /* 0x000000885d00780c */ /* 0x000fe40003f44270 */
[----:B------:R-:W-:Y:S01]  /*4d10*/  FMNMX.FTZ R67, R90, R67, !PT ;  /* 0x000000435a437209 */ /* 0x000fe20007810000 */
[----:B------:R-:W1:Y:S01]  /*4d20*/  MUFU.TANH R82, R82 ;  /* 0x0000005200527308 */ /* 0x000e620000002400 */
[----:B0-----:R-:W-:-:S02]  /*4d30*/  FSEL R92, R92, -INF , P0 ;  /* 0xff8000005c5c7808 */ /* 0x001fc40000000000 */
        /* <DEDUP_REMOVED lines=18> */
[----:B------:R2:W-:Y:S01]  /*4e60*/  MUFU.EX2 R61, R66 ;  /* 0x00000042003d7308 */ /* 0x0005e20000000800 */
[----:B-1----:R-:W-:-:S04]  /*4e70*/  FSEL R100, R100, -INF , P2 ;  /* 0xff80000064647808 */ /* 0x002fc80001000000 */
[----:B------:R-:W-:-:S03]  /*4e80*/  FMNMX.FTZ R67, R100, R67, !PT ;  /* 0x0000004364437209 */ /* 0x000fc60007810000 */
[----:B------:R-:W-:Y:S01]  /*4e90*/  MUFU.EX2 R25, R25 ;  /* 0x0000001900197308 */ /* 0x000fe20000000800 */
[----:B0-----:R-:W-:-:S04]  /*4ea0*/  FSEL R88, R88, -INF , P0 ;  /* 0xff80000058587808 */ /* 0x001fc80000000000 */
[----:B------:R-:W-:-:S03]  /*4eb0*/  FMNMX.FTZ R67, R88, R67, !PT ;  /* 0x0000004358437209 */ /* 0x000fc60007810000 */
[----:B------:R-:W-:Y:S02]  /*4ec0*/  MUFU.EX2 R28, R28 ;  /* 0x0000001c001c7308 */ /* 0x000fe40000000800 */
[----:B--2---:R-:W0:Y:S06]  /*4ed0*/  SHFL.BFLY PT, R66, R67, 0x2, 0x1f ;  /* 0x0c401f0043427f89 */ /* 0x004e2c00000e0000 */
[----:B------:R-:W-:Y:S08]  /*4ee0*/  MUFU.EX2 R29, R29 ;  /* 0x0000001d001d7308 */ /* 0x000ff00000000800 */
[----:B------:R-:W1:Y:S08]  /*4ef0*/  MUFU.EX2 R32, R32 ;  /* 0x0000002000207308 */ /* 0x000e700000000800 */
[----:B------:R-:W-:Y:S01]  /*4f00*/  MUFU.EX2 R33, R33 ;  /* 0x0000002100217308 */ /* 0x000fe20000000800 */
[----:B0-----:R-:W-:-:S05]  /*4f10*/  FMNMX.FTZ R66, R67, R66, !PT ;  /* 0x0000004243427209 */ /* 0x001fca0007810000 */
[----:B------:R-:W0:Y:S02]  /*4f20*/  SHFL.BFLY PT, R67, R66, 0x1, 0x1f ;  /* 0x0c201f0042437f89 */ /* 0x000e2400000e0000 */
[----:B------:R-:W-:Y:S01]  /*4f30*/  MUFU.EX2 R4, R99 ;  /* 0x0000006300047308 */ /* 0x000fe20000000800 */
[----:B-1----:R-:W-:-:S04]  /*4f40*/  F2FP.SATFINITE.E4M3.F32.PACK_AB_MERGE_C R217, R32, R29, RZ ;  /* 0x0000001d20d9723e */ /* 0x002fc800048070ff */
[----:B------:R-:W-:-:S03]  /*4f50*/  F2FP.SATFINITE.E4M3.F32.PACK_AB_MERGE_C R217, R28, R25, R217 ;  /* 0x000000191cd9723e */ /* 0x000fc600048070d9 */
[----:B------:R-:W-:Y:S08]  /*4f60*/  MUFU.EX2 R3, R3 ;  /* 0x0000000300037308 */ /* 0x000ff00000000800 */
[----:B------:R1:W-:Y:S01]  /*4f70*/  MUFU.EX2 R58, R87 ;  /* 0x00000057003a7308 */ /* 0x0003e20000000800 */
[----:B0-----:R-:W-:Y:S01]  /*4f80*/  FMNMX.FTZ R120, R66, R67, !PT ;  /* 0x0000004342787209 */ /* 0x001fe20007810000 */
[----:B------:R-:W-:-:S06]  /*4f90*/  IMAD.U32 R67, RZ, RZ, UR59 ;  /* 0x0000003bff437e24 */ /* 0x000fcc000f8e00ff */
[----:B------:R-:W0:Y:S01]  /*4fa0*/  MUFU.EX2 R6, R95 ;  /* 0x0000005f00067308 */ /* 0x000e220000000800 */
        /* <DEDUP_REMOVED lines=16> */
[----:B-1----:R-:W-:-:S01]  /*50b0*/  FFMA.FTZ R87, R10, UR59, -R67 ;  /* 0x0000003b0a577c23 */ /* 0x002fc20008010843 */
        /* <DEDUP_REMOVED lines=9> */
[----:B0-----:R-:W-:Y:S01]  /*5150*/  F2FP.SATFINITE.E4M3.F32.PACK_AB_MERGE_C R219, R6, R3, RZ ;  /* 0x0000000306db723e */ /* 0x001fe200048070ff */
        /* <DEDUP_REMOVED lines=8> */
[----:B------:R1:W2:Y:S01]  /*51e0*/  MUFU.EX2 R69, R44 ;  /* 0x0000002c00457308 */ /* 0x0002a20000000800 */
[----:B0-----:R-:W-:-:S01]  /*51f0*/  FFMA.FTZ R37, R74, UR59, -R67 ;  /* 0x0000003b4a257c23 */ /* 0x001fc20008010843 */
[--C-:B------:R-:W-:Y:S01]  /*5200*/  FFMA.FTZ R90, R90, UR59, -R67.reuse ;  /* 0x0000003b5a5a7c23 */ /* 0x100fe20008010843 */
[----:B------:R-:W-:-:S01]  /*5210*/  FFMA.FTZ R92, R92, UR59, -R67 ;  /* 0x0000003b5c5c7c23 */ /* 0x000fc20008010843 */
[----:B------:R-:W-:Y:S01]  /*5220*/  FFMA.FTZ R96, R96, UR59, -R67 ;  /* 0x0000003b60607c23 */ /* 0x000fe20008010843 */
[----:B------:R-:W-:Y:S01]  /*5230*/  F2FP.SATFINITE.E4M3.F32.PACK_AB_MERGE_C R219, R4, R33, R219 ;  /* 0x0000002104db723e */ /* 0x000fe200048070db */
[--C-:B------:R-:W-:Y:S01]  /*5240*/  FFMA.FTZ R82, R82, UR59, -R67.reuse ;  /* 0x0000003b52527c23 */ /* 0x100fe20008010843 */
[----:B------:R-:W-:-:S01]  /*5250*/  FFMA.FTZ R84, R84, UR59, -R67 ;  /* 0x0000003b54547c23 */ /* 0x000fc20008010843 */
[----:B------:R-:W0:Y:S01]  /*5260*/  MUFU.EX2 R7, R7 ;  /* 0x0000000700077308 */ /* 0x000e220000000800 */
[----:B-1----:R-:W-:-:S01]  /*5270*/  FFMA.FTZ R44, R12, UR59, -R67 ;  /* 0x0000003b0c2c7c23 */ /* 0x002fc20008010843 */
[--C-:B------:R-:W-:Y:S01]  /*5280*/  FFMA.FTZ R12, R79, UR59, -R67.reuse ;  /* 0x0000003b4f0c7c23 */ /* 0x100fe20008010843 */
[----:B------:R-:W-:-:S01]  /*5290*/  FFMA.FTZ R78, R78, UR59, -R67 ;  /* 0x0000003b4e4e7c23 */ /* 0x000fc20008010843 */
[----:B------:R-:W-:-:S04]  /*52a0*/  FFMA.FTZ R100, R100, UR59, -R67 ;  /* 0x0000003b64647c23 */ /* 0x000fc80008010843 */
[----:B------:R1:W-:Y:S01]  /*52b0*/  MUFU.EX2 R89, R49 ;  /* 0x0000003100597308 */ /* 0x0003e20000000800 */
[----:B--2---:R-:W-:-:S04]  /*52c0*/  F2FP.SATFINITE.E4M3.F32.PACK_AB_MERGE_C R216, R69, R66, RZ ;  /* 0x0000004245d8723e */ /* 0x004fc800048070ff */
[----:B------:R-:W-:-:S03]  /*52d0*/  F2FP.SATFINITE.E4M3.F32.PACK_AB_MERGE_C R216, R39, R36, R216 ;  /* 0x0000002427d8723e */ /* 0x000fc600048070d8 */
[----:B------:R2:W3:Y:S01]  /*52e0*/  MUFU.EX2 R106, R52 ;  /* 0x00000034006a7308 */ /* 0x0004e20000000800 */
[----:B-1----:R-:W-:-:S01]  /*52f0*/  FFMA.FTZ R49, R75, UR59, -R67 ;  /* 0x0000003b4b317c23 */ /* 0x002fc20008010843 */
[----:B------:R-:W-:-:S04]  /*5300*/  FADD.FTZ R75, R36, R39 ;  /* 0x00000027244b7221 */ /* 0x000fc80000010000 */
[----:B------:R-:W-:Y:S02]  /*5310*/  FADD.FTZ R74, R66, R75 ;  /* 0x0000004b424a7221 */ /* 0x000fe40000010000 */
[----:B------:R-:W1:Y:S01]  /*5320*/  MUFU.EX2 R42, R42 ;  /* 0x0000002a002a7308 */ /* 0x000e620000000800 */
[----:B--2---:R-:W-:-:S01]  /*5330*/  FADD.FTZ R52, R25, R28 ;  /* 0x0000001c19347221 */ /* 0x004fc20000010000 */
[----:B------:R-:W-:-:S03]  /*5340*/  FADD.FTZ R74, R69, R74 ;  /* 0x0000004a454a7221 */ /* 0x000fc60000010000 */
[----:B------:R-:W-:Y:S01]  /*5350*/  FADD.FTZ R79, R29, R52 ;  /* 0x000000341d4f7221 */ /* 0x000fe20000010000 */
[----:B0-----:R-:W-:-:S01]  /*5360*/  FADD.FTZ R75, R7, R74 ;  /* 0x0000004a074b7221 */ /* 0x001fc20000010000 */
[----:B------:R-:W-:Y:S01]  /*5370*/  FFMA.FTZ R52, R85, UR59, -R67 ;  /* 0x0000003b55347c23 */ /* 0x000fe20008010843 */
[----:B------:R0:W2:Y:S01]  /*5380*/  MUFU.EX2 R71, R45 ;  /* 0x0000002d00477308 */ /* 0x0000a20000000800 */
[----:B---3--:R-:W-:-:S07]  /*5390*/  F2FP.SATFINITE.E4M3.F32.PACK_AB_MERGE_C R212, R106, R89, RZ ;  /* 0x000000596ad4723e */ /* 0x008fce00048070ff */
[----:B------:R3:W-:Y:S01]  /*53a0*/  MUFU.EX2 R53, R76 ;  /* 0x0000004c00357308 */ /* 0x0007e20000000800 */
[----:B-1----:R-:W-:-:S01]  /*53b0*/  FADD.FTZ R2, R42, R75 ;  /* 0x0000004b2a027221 */ /* 0x002fc20000010000 */
[--C-:B0-----:R-:W-:Y:S01]  /*53c0*/  FFMA.FTZ R45, R81, UR59, -R67.reuse ;  /* 0x0000003b512d7c23 */ /* 0x101fe20008010843 */
[----:B------:R-:W-:-:S05]  /*53d0*/  FFMA.FTZ R67, R88, UR59, -R67 ;  /* 0x0000003b58437c23 */ /* 0x000fca0008010843 */
[----:B------:R-:W0:Y:S01]  /*53e0*/  MUFU.EX2 R104, R87 ;  /* 0x0000005700687308 */ /* 0x000e220000000800 */
[----:B---3--:R-:W-:-:S01]  /*53f0*/  FADD.FTZ R76, R32, R79 ;  /* 0x0000004f204c7221 */ /* 0x008fc20000010000 */
[----:B--2---:R-:W-:-:S03]  /*5400*/  FADD.FTZ R75, R71, R2 ;  /* 0x00000002474b7221 */ /* 0x004fc60000010000 */
[----:B------:R-:W-:Y:S01]  /*5410*/  FADD.FTZ R79, R33, R76 ;  /* 0x0000004c214f7221 */ /* 0x000fe20000010000 */
[----:B------:R-:W-:Y:S02]  /*5420*/  CS2R R32, SRZ ;  /* 0x0000000000207805 */ /* 0x000fe4000001ff00 */
[----:B------:R-:W1:Y:S01]  /*5430*/  MUFU.EX2 R9, R9 ;  /* 0x0000000900097308 */ /* 0x000e620000000800 */
[----:B------:R-:W-:-:S04]  /*5440*/  FADD.FTZ R74, R4, R79 ;  /* 0x0000004f044a7221 */ /* 0x000fc80000010000 */
[----:B------:R-:W-:-:S03]  /*5450*/  FADD.FTZ R79, R3, R74 ;  /* 0x0000004a034f7221 */ /* 0x000fc60000010000 */
[----:B------:R-:W2:Y:S01]  /*5460*/  MUFU.EX2 R8, R8 ;  /* 0x0000000800087308 */ /* 0x000ea20000000800 */
[----:B------:R-:W-:-:S01]  /*5470*/  FADD.FTZ R24, R6, R79 ;  /* 0x0000004f06187221 */ /* 0x000fc20000010000 */
[C---:B0-----:R-:W-:Y:S01]  /*5480*/  FADD.FTZ R2, R104.reuse, R75 ;  /* 0x0000004b68027221 */ /* 0x041fe20000010000 */
[----:B------:R-:W-:Y:S02]  /*5490*/  F2FP.SATFINITE.E4M3.F32.PACK_AB_MERGE_C R218, R104, R71, RZ ;  /* 0x0000004768da723e */ /* 0x000fe400048070ff */
[----:B------:R-:W-:Y:S01]  /*54a0*/  CS2R R104, SRZ ;  /* 0x0000000000687805 */ /* 0x000fe2000001ff00 */
[----:B------:R-:W-:-:S01]  /*54b0*/  FADD.FTZ R81, R5, R24 ;  /* 0x0000001805517221 */ /* 0x000fc20000010000 */
[----:B------:R-:W-:Y:S01]  /*54c0*/  F2FP.SATFINITE.E4M3.F32.PACK_AB_MERGE_C R218, R42, R7, R218 ;  /* 0x000000072ada723e */ /* 0x000fe200048070da */
[----:B------:R-:W0:Y:S01]  /*54d0*/  MUFU.EX2 R44, R44 ;  /* 0x0000002c002c7308 */ /* 0x000e220000000800 */
[----:B-1----:R-:W-:-:S07]  /*54e0*/  FADD.FTZ R79, R9, R2 ;  /* 0x00000002094f7221 */ /* 0x002fce0000010000 */
[----:B------:R-:W1:Y:S01]  /*54f0*/  MUFU.EX2 R11, R11 ;  /* 0x0000000b000b7308 */ /* 0x000e620000000800 */
[----:B--2---:R-:W-:-:S07]  /*5500*/  FADD.FTZ R24, R8, R81 ;  /* 0x0000005108187221 */ /* 0x004fce0000010000 */
[----:B------:R-:W-:Y:S01]  /*5510*/  MUFU.EX2 R13, R13 ;  /* 0x0000000d000d7308 */ /* 0x000fe20000000800 */
[----:B0-----:R-:W-:-:S01]  /*5520*/  FADD.FTZ R2, R44, R79 ;  /* 0x0000004f2c027221 */ /* 0x001fc20000010000 */
[----:B------:R-:W-:-:S03]  /*5530*/  F2FP.SATFINITE.E4M3.F32.PACK_AB_MERGE_C R212, R44, R9, R212 ;  /* 0x000000092cd4723e */ /* 0x000fc600048070d4 */
[----:B------:R-:W-:Y:S01]  /*5540*/  FADD.FTZ R79, R89, R2 ;  /* 0x00000002594f7221 */ /* 0x000fe20000010000 */
[----:B------:R-:W-:Y:S02]  /*5550*/  CS2R R88, SRZ ;  /* 0x0000000000587805 */ /* 0x000fe4000001ff00 */
[----:B------:R-:W-:Y:S01]  /*5560*/  MUFU.EX2 R10, R10 ;  /* 0x0000000a000a7308 */ /* 0x000fe20000000800 */
[----:B-1----:R-:W-:-:S01]  /*5570*/  FADD.FTZ R81, R11, R24 ;  /* 0x000000180b517221 */ /* 0x002fc20000010000 */
[----:B------:R-:W-:-:S03]  /*5580*/  F2FP.SATFINITE.E4M3.F32.PACK_AB_MERGE_C R213, R14, R11, RZ ;  /* 0x0000000b0ed5723e */ /* 0x000fc600048070ff */
[----:B------:R-:W-:Y:S01]  /*5590*/  FADD.FTZ R2, R14, R81 ;  /* 0x000000510e027221 */ /* 0x000fe20000010000 */
[----:B------:R-:W-:-:S01]  /*55a0*/  FADD.FTZ R81, R106, R79 ;  /* 0x0000004f6a517221 */ /* 0x000fc20000010000 */
[----:B------:R-:W-:Y:S01]  /*55b0*/  F2FP.SATFINITE.E4M3.F32.PACK_AB_MERGE_C R213, R8, R5, R213 ;  /* 0x0000000508d5723e */ /* 0x000fe200048070d5 */
[----:B------:R-:W-:Y:S01]  /*55c0*/  MUFU.EX2 R20, R20 ;  /* 0x0000001400147308 */ /* 0x000fe20000000800 */
[----:B------:R-:W-:-:S07]  /*55d0*/  CS2R R106, SRZ ;  /* 0x00000000006a7805 */ /* 0x000fce000001ff00 */
[----:B------:R-:W-:Y:S08]  /*55e0*/  MUFU.EX2 R15, R15 ;  /* 0x0000000f000f7308 */ /* 0x000ff00000000800 */
[----:B------:R-:W-:Y:S08]  /*55f0*/  MUFU.EX2 R57, R57 ;  /* 0x0000003900397308 */ /* 0x000ff00000000800 */
[----:B------:R-:W-:Y:S08]  /*5600*/  MUFU.EX2 R73, R73 ;  /* 0x0000004900497308 */ /* 0x000ff00000000800 */
[----:B------:R-:W0:Y:S08]  /*5610*/  MUFU.EX2 R60, R60 ;  /* 0x0000003c003c7308 */ /* 0x000e300000000800 */
[----:B------:R-:W1:Y:S08]  /*5620*/  MUFU.EX2 R72, R72 ;  /* 0x0000004800487308 */ /* 0x000e700000000800 */
[----:B------:R2:W-:Y:S01]  /*5630*/  MUFU.EX2 R56, R83 ;  /* 0x0000005300387308 */ /* 0x0005e20000000800 */
[----:B0-----:R-:W-:-:S04]  /*5640*/  F2FP.SATFINITE.E4M3.F32.PACK_AB_MERGE_C R215, R60, R57, RZ ;  /* 0x000000393cd7723e */ /* 0x001fc800048070ff */
[----:B------:R-:W-:-:S03]  /*5650*/  F2FP.SATFINITE.E4M3.F32.PACK_AB_MERGE_C R215, R20, R13, R215 ;  /* 0x0000000d14d7723e */ /* 0x000fc600048070d7 */
[----:B------:R-:W0:Y:S01]  /*5660*/  MUFU.EX2 R37, R37 ;  /* 0x0000002500257308 */ /* 0x000e220000000800 */
[----:B--2---:R-:W-:-:S01]  /*5670*/  FADD.FTZ R83, R13, R2 ;  /* 0x000000020d537221 */ /* 0x004fc20000010000 */
[----:B------:R-:W-:Y:S01]  /*5680*/  FADD.FTZ R2, R10, R81 ;  /* 0x000000510a027221 */ /* 0x000fe20000010000 */
[----:B-1----:R-:W-:Y:S02]  /*5690*/  F2FP.SATFINITE.E4M3.F32.PACK_AB_MERGE_C R214, R72, R73, RZ ;  /* 0x0000004948d6723e */ /* 0x002fe400048070ff */
[----:B------:R-:W-:Y:S01]  /*56a0*/  FADD.FTZ R24, R20, R83 ;  /* 0x0000005314187221 */ /* 0x000fe20000010000 */
[----:B------:R-:W-:-:S01]  /*56b0*/  FADD.FTZ R2, R15, R2 ;  /* 0x000000020f027221 */ /* 0x000fc20000010000 */
[----:B------:R-:W-:Y:S01]  /*56c0*/  F2FP.SATFINITE.E4M3.F32.PACK_AB_MERGE_C R214, R15, R10, R214 ;  /* 0x0000000a0fd6723e */ /* 0x000fe200048070d6 */
[----:B------:R-:W1:Y:S01]  /*56d0*/  MUFU.EX2 R59, R59 ;  /* 0x0000003b003b7308 */ /* 0x000e620000000800 */
[----:B------:R-:W-:-:S01]  /*56e0*/  FADD.FTZ R83, R57, R24 ;  /* 0x0000001839537221 */ /* 0x000fc20000010000 */
[----:B------:R-:W-:-:S03]  /*56f0*/  FADD.FTZ R81, R73, R2 ;  /* 0x0000000249517221 */ /* 0x000fc60000010000 */
[----:B------:R-:W-:Y:S01]  /*5700*/  FADD.FTZ R83, R60, R83 ;  /* 0x000000533c537221 */ /* 0x000fe20000010000 */
[----:B------:R-:W-:-:S01]  /*5710*/  FADD.FTZ R2, R72, R81 ;  /* 0x0000005148027221 */ /* 0x000fc20000010000 */
[----:B------:R-:W-:Y:S01]  /*5720*/  CS2R R72, SRZ ;  /* 0x0000000000487805 */ /* 0x000fe2000001ff00 */
[----:B------:R-:W2:Y:S01]  /*5730*/  MUFU.EX2 R48, R48 ;  /* 0x0000003000307308 */ /* 0x000ea20000000800 */
[----:B------:R-:W-:-:S01]  /*5740*/  FADD.FTZ R6, R58, R83 ;  /* 0x000000533a067221 */ /* 0x000fc20000010000 */
[----:B0-----:R-:W-:-:S06]  /*5750*/  FADD.FTZ R29, R37, R2 ;  /* 0x00000002251d7221 */ /* 0x001fcc0000010000 */
        /* <DEDUP_REMOVED lines=8> */
[C---:B------:R-:W-:Y:S02]  /*57e0*/  F2FP.SATFINITE.E4M3.F32.PACK_AB_MERGE_C R208, R53.reuse, R68, RZ ;  /* 0x0000004435d0723e */ /* 0x040fe400048070ff */
[----:B------:R-:W-:Y:S01]  /*57f0*/  CS2R R68, SRZ ;  /* 0x0000000000447805 */ /* 0x000fe2000001ff00 */
[----:B------:R-:W-:Y:S01]  /*5800*/  FADD.FTZ R29, R53, R2 ;  /* 0x00000002351d7221 */ /* 0x000fe20000010000 */
[----:B------:R-:W-:Y:S02]  /*5810*/  F2FP.SATFINITE.E4M3.F32.PACK_AB_MERGE_C R208, R48, R37, R208 ;  /* 0x0000002530d0723e */ /* 0x000fe400048070d0 */
[----:B------:R-:W-:Y:S01]  /*5820*/  CS2R R36, SRZ ;  /* 0x0000000000247805 */ /* 0x000fe2000001ff00 */
[----:B------:R-:W1:Y:S01]  /*5830*/  MUFU.EX2 R62, R62 ;  /* 0x0000003e003e7308 */ /* 0x000e620000000800 */
[----:B--2---:R-:W-:-:S01]  /*5840*/  FADD.FTZ R6, R63, R6 ;  /* 0x000000063f067221 */ /* 0x004fc20000010000 */
[----:B------:R-:W-:-:S03]  /*5850*/  F2FP.SATFINITE.E4M3.F32.PACK_AB_MERGE_C R40, R63, R40, RZ ;  /* 0x000000283f28723e */ /* 0x000fc600048070ff */
[----:B------:R-:W-:Y:S01]  /*5860*/  FADD.FTZ R57, R61, R6 ;  /* 0x000000063d397221 */ /* 0x000fe20000010000 */
[----:B------:R-:W-:Y:S02]  /*5870*/  F2FP.SATFINITE.E4M3.F32.PACK_AB_MERGE_C R209, R59, R58, R40 ;  /* 0x0000003a3bd1723e */ /* 0x000fe40004807028 */
[----:B------:R-:W-:Y:S01]  /*5880*/  CS2R R58, SRZ ;  /* 0x00000000003a7805 */ /* 0x000fe2000001ff00 */
        /* <DEDUP_REMOVED lines=10> */
[----:B------:R-:W-:-:S03]  /*5930*/  F2FP.SATFINITE.E4M3.F32.PACK_AB_MERGE_C R77, R56, R77, RZ ;  /* 0x0000004d384d723e */ /* 0x000fc600048070ff */
[----:B------:R-:W-:Y:S01]  /*5940*/  FADD.FTZ R56, R56, R25 ;  /* 0x0000001938387221 */ /* 0x000fe20000010000 */
[----:B------:R-:W-:Y:S02]  /*5950*/  F2FP.SATFINITE.E4M3.F32.PACK_AB_MERGE_C R210, R45, R12, R77 ;  /* 0x0000000c2dd2723e */ /* 0x000fe4000480704d */
[----:B------:R-:W-:Y:S01]  /*5960*/  CS2R R44, SRZ ;  /* 0x00000000002c7805 */ /* 0x000fe2000001ff00 */
[----:B------:R-:W1:Y:S01]  /*5970*/  MUFU.EX2 R49, R49 ;  /* 0x0000003100317308 */ /* 0x000e620000000800 */
[C---:B--2---:R-:W-:Y:S01]  /*5980*/  F2FP.SATFINITE.E4M3.F32.PACK_AB_MERGE_C R64, R65.reuse, R64, RZ ;  /* 0x000000404140723e */ /* 0x044fe200048070ff */
[----:B------:R-:W-:Y:S01]  /*5990*/  FADD.FTZ R65, R65, R6 ;  /* 0x0000000641417221 */ /* 0x000fe20000010000 */
[----:B------:R-:W-:Y:S02]  /*59a0*/  CS2R R76, SRZ ;  /* 0x00000000004c7805 */ /* 0x000fe4000001ff00 */
[----:B------:R-:W-:Y:S02]  /*59b0*/  F2FP.SATFINITE.E4M3.F32.PACK_AB_MERGE_C R211, R62, R61, R64 ;  /* 0x0000003d3ed3723e */ /* 0x000fe40004807040 */
[----:B------:R-:W-:-:S02]  /*59c0*/  CS2R R60, SRZ ;  /* 0x00000000003c7805 */ /* 0x000fc4000001ff00 */
[----:B------:R-:W-:Y:S01]  /*59d0*/  CS2R R62, SRZ ;  /* 0x00000000003e7805 */ /* 0x000fe2000001ff00 */
[----:B------:R-:W2:Y:S01]  /*59e0*/  MUFU.EX2 R55, R55 ;  /* 0x0000003700377308 */ /* 0x000ea20000000800 */
[----:B0-----:R-:W-:-:S01]  /*59f0*/  FADD.FTZ R2, R30, R65 ;  /* 0x000000411e027221 */ /* 0x001fc20000010000 */
[----:B------:R-:W-:-:S06]  /*5a00*/  CS2R R64, SRZ ;  /* 0x0000000000407805 */ /* 0x000fcc000001ff00 */
[----:B------:R-:W0:Y:S01]  /*5a10*/  MUFU.EX2 R52, R52 ;  /* 0x0000003400347308 */ /* 0x000e220000000800 */
[----:B-1----:R-:W-:-:S01]  /*5a20*/  FADD.FTZ R29, R49, R56 ;  /* 0x00000038311d7221 */ /* 0x002fc20000010000 */
[----:B------:R-:W-:-:S06]  /*5a30*/  CS2R R56, SRZ ;  /* 0x0000000000387805 */ /* 0x000fcc000001ff00 */
[----:B------:R-:W1:Y:S01]  /*5a40*/  MUFU.EX2 R47, R47 ;  /* 0x0000002f002f7308 */ /* 0x000e620000000800 */
[----:B--2---:R-:W-:-:S07]  /*5a50*/  FADD.FTZ R2, R55, R2 ;  /* 0x0000000237027221 */ /* 0x004fce0000010000 */
[----:B------:R-:W2:Y:S01]  /*5a60*/  MUFU.EX2 R70, R70 ;  /* 0x0000004600467308 */ /* 0x000ea20000000800 */
[----:B0-----:R-:W-:-:S07]  /*5a70*/  FADD.FTZ R29, R52, R29 ;  /* 0x0000001d341d7221 */ /* 0x001fce0000010000 */
[----:B------:R-:W0:Y:S01]  /*5a80*/  MUFU.EX2 R50, R50 ;  /* 0x0000003200327308 */ /* 0x000e220000000800 */
[----:B-1----:R-:W-:-:S07]  /*5a90*/  FADD.FTZ R7, R47, R2 ;  /* 0x000000022f077221 */ /* 0x002fce0000010000 */
[----:B------:R1:W3:Y:S01]  /*5aa0*/  MUFU.EX2 R75, R80 ;  /* 0x00000050004b7308 */ /* 0x0002e20000000800 */
[----:B--2---:R-:W-:-:S01]  /*5ab0*/  FADD.FTZ R2, R70, R29 ;  /* 0x0000001d46027221 */ /* 0x004fc20000010000 */
[----:B------:R-:W-:-:S06]  /*5ac0*/  CS2R R28, SRZ ;  /* 0x00000000001c7805 */ /* 0x000fcc000001ff00 */
[----:B------:R-:W2:Y:S01]  /*5ad0*/  MUFU.EX2 R41, R41 ;  /* 0x0000002900297308 */ /* 0x000ea20000000800 */
[C---:B0-----:R-:W-:Y:S01]  /*5ae0*/  F2FP.SATFINITE.E4M3.F32.PACK_AB_MERGE_C R47, R50.reuse, R47, RZ ;  /* 0x0000002f322f723e */ /* 0x041fe200048070ff */
[----:B------:R-:W-:Y:S01]  /*5af0*/  FADD.FTZ R50, R50, R7 ;  /* 0x0000000732327221 */ /* 0x000fe20000010000 */
[----:B-1----:R-:W-:Y:S02]  /*5b00*/  CS2R R80, SRZ ;  /* 0x0000000000507805 */ /* 0x002fe4000001ff00 */
[----:B------:R-:W-:-:S03]  /*5b10*/  F2FP.SATFINITE.E4M3.F32.PACK_AB_MERGE_C R205, R55, R30, R47 ;  /* 0x0000001e37cd723e */ /* 0x000fc6000480702f */
[----:B------:R-:W0:Y:S01]  /*5b20*/  MUFU.EX2 R102, R102 ;  /* 0x0000006600667308 */ /* 0x000e220000000800 */
[C---:B---3--:R-:W-:Y:S01]  /*5b30*/  F2FP.SATFINITE.E4M3.F32.PACK_AB_MERGE_C R70, R75.reuse, R70, RZ ;  /* 0x000000464b46723e */ /* 0x048fe200048070ff */
[----:B------:R-:W-:-:S03]  /*5b40*/  FADD.FTZ R75, R75, R2 ;  /* 0x000000024b4b7221 */ /* 0x000fc60000010000 */
[----:B------:R-:W-:Y:S02]  /*5b50*/  F2FP.SATFINITE.E4M3.F32.PACK_AB_MERGE_C R204, R52, R49, R70 ;  /* 0x0000003134cc723e */ /* 0x000fe40004807046 */
[----:B------:R-:W-:Y:S02]  /*5b60*/  CS2R R48, SRZ ;  /* 0x0000000000307805 */ /* 0x000fe4000001ff00 */
[----:B------:R-:W-:Y:S01]  /*5b70*/  CS2R R52, SRZ ;  /* 0x0000000000347805 */ /* 0x000fe2000001ff00 */
[----:B------:R-:W1:Y:S01]  /*5b80*/  MUFU.EX2 R46, R46 ;  /* 0x0000002e002e7308 */ /* 0x000e620000000800 */
[----:B--2---:R-:W-:-:S01]  /*5b90*/  FADD.FTZ R7, R41, R50 ;  /* 0x0000003229077221 */ /* 0x004fc20000010000 */
[----:B------:R-:W-:-:S06]  /*5ba0*/  CS2R R70, SRZ ;  /* 0x0000000000467805 */ /* 0x000fcc000001ff00 */
[----:B------:R2:W3:Y:S01]  /*5bb0*/  MUFU.EX2 R79, R94 ;  /* 0x0000005e004f7308 */ /* 0x0004e20000000800 */
[----:B0-----:R-:W-:-:S01]  /*5bc0*/  FADD.FTZ R2, R102, R75 ;  /* 0x0000004b66027221 */ /* 0x001fc20000010000 */
[----:B------:R-:W-:-:S06]  /*5bd0*/  CS2R R74, SRZ ;  /* 0x00000000004a7805 */ /* 0x000fcc000001ff00 */
[----:B------:R-:W0:Y:S01]  /*5be0*/  MUFU.EX2 R43, R43 ;  /* 0x0000002b002b7308 */ /* 0x000e220000000800 */
[----:B-1----:R-:W-:-:S01]  /*5bf0*/  FADD.FTZ R4, R46, R7 ;  /* 0x000000072e047221 */ /* 0x002fc20000010000 */
[----:B--2---:R-:W-:-:S06]  /*5c00*/  CS2R R94, SRZ ;  /* 0x00000000005e7805 */ /* 0x004fcc000001ff00 */
[----:B------:R-:W1:Y:S01]  /*5c10*/  MUFU.EX2 R98, R98 ;  /* 0x0000006200627308 */ /* 0x000e620000000800 */
[----:B---3--:R-:W-:-:S07]  /*5c20*/  FADD.FTZ R7, R79, R2 ;  /* 0x000000024f077221 */ /* 0x008fce0000010000 */
[----:B------:R-:W2:Y:S01]  /*5c30*/  MUFU.EX2 R54, R54 ;  /* 0x0000003600367308 */ /* 0x000ea20000000800 */
[----:B0-----:R-:W-:-:S07]  /*5c40*/  FADD.FTZ R9, R43, R4 ;  /* 0x000000042b097221 */ /* 0x001fce0000010000 */
[----:B------:R0:W3:Y:S01]  /*5c50*/  MUFU.EX2 R3, R86 ;  /* 0x0000005600037308 */ /* 0x0000e20000000800 */
[----:B-1----:R-:W-:-:S07]  /*5c60*/  FADD.FTZ R2, R98, R7 ;  /* 0x0000000762027221 */ /* 0x002fce0000010000 */
[----:B------:R-:W1:Y:S01]  /*5c70*/  MUFU.EX2 R34, R34 ;  /* 0x0000002200227308 */ /* 0x000e620000000800 */
[----:B--2---:R-:W-:-:S01]  /*5c80*/  FADD.FTZ R9, R54, R9 ;  /* 0x0000000936097221 */ /* 0x004fc20000010000 */
[----:B------:R-:W-:Y:S02]  /*5c90*/  F2FP.SATFINITE.E4M3.F32.PACK_AB_MERGE_C R43, R54, R43, RZ ;  /* 0x0000002b362b723e */ /* 0x000fe400048070ff */
[----:B------:R-:W-:Y:S02]  /*5ca0*/  CS2R R54, SRZ ;  /* 0x0000000000367805 */ /* 0x000fe4000001ff00 */
[----:B0-----:R-:W-:Y:S02]  /*5cb0*/  CS2R R86, SRZ ;  /* 0x0000000000567805 */ /* 0x001fe4000001ff00 */
[----:B------:R-:W-:Y:S02]  /*5cc0*/  F2FP.SATFINITE.E4M3.F32.PACK_AB_MERGE_C R207, R46, R41, R43 ;  /* 0x000000292ecf723e */ /* 0x000fe4000480702b */
[----:B------:R-:W-:Y:S01]  /*5cd0*/  CS2R R40, SRZ ;  /* 0x0000000000287805 */ /* 0x000fe2000001ff00 */
[----:B------:R-:W0:Y:S01]  /*5ce0*/  MUFU.EX2 R90, R90 ;  /* 0x0000005a005a7308 */ /* 0x000e220000000800 */
[C---:B---3--:R-:W-:Y:S01]  /*5cf0*/  F2FP.SATFINITE.E4M3.F32.PACK_AB_MERGE_C R98, R3.reuse, R98, RZ ;  /* 0x000000620362723e */ /* 0x048fe200048070ff */
[----:B------:R-:W-:Y:S01]  /*5d00*/  FADD.FTZ R3, R3, R2 ;  /* 0x0000000203037221 */ /* 0x000fe20000010000 */
[----:B------:R-:W-:-:S02]  /*5d10*/  CS2R R42, SRZ ;  /* 0x00000000002a7805 */ /* 0x000fc4000001ff00 */
[----:B------:R-:W-:Y:S02]  /*5d20*/  CS2R R46, SRZ ;  /* 0x00000000002e7805 */ /* 0x000fe4000001ff00 */
[----:B------:R-:W-:Y:S02]  /*5d30*/  F2FP.SATFINITE.E4M3.F32.PACK_AB_MERGE_C R206, R79, R102, R98 ;  /* 0x000000664fce723e */ /* 0x000fe40004807062 */
[----:B------:R-:W-:Y:S02]  /*5d40*/  CS2R R98, SRZ ;  /* 0x0000000000627805 */ /* 0x000fe4000001ff00 */
[----:B------:R-:W-:Y:S01]  /*5d50*/  CS2R R102, SRZ ;  /* 0x0000000000667805 */ /* 0x000fe2000001ff00 */
[----:B------:R-:W2:Y:S01]  /*5d60*/  MUFU.EX2 R51, R51 ;  /* 0x0000003300337308 */ /* 0x000ea20000000800 */
[----:B-1----:R-:W-:-:S07]  /*5d70*/  FADD.FTZ R4, R34, R9 ;  /* 0x0000000922047221 */ /* 0x002fce0000010000 */
[----:B------:R1:W3:Y:S01]  /*5d80*/  MUFU.EX2 R11, R92 ;  /* 0x0000005c000b7308 */ /* 0x0002e20000000800 */
[----:B0-----:R-:W-:-:S07]  /*5d90*/  FADD.FTZ R2, R90, R3 ;  /* 0x000000035a027221 */ /* 0x001fce0000010000 */
[----:B------:R-:W0:Y:S01]  /*5da0*/  MUFU.EX2 R38, R38 ;  /* 0x0000002600267308 */ /* 0x000e220000000800 */
[----:B--2---:R-:W-:-:S01]  /*5db0*/  FADD.FTZ R7, R51, R4 ;  /* 0x0000000433077221 */ /* 0x004fc20000010000 */
[----:B-1----:R-:W-:-:S06]  /*5dc0*/  CS2R R92, SRZ ;  /* 0x00000000005c7805 */ /* 0x002fcc000001ff00 */
        /* <DEDUP_REMOVED lines=23> */
[----:B0-----:R-:W-:-:S01]  /*5f40*/  FADD.FTZ R4, R84, R25 ;  /* 0x0000001954047221 */ /* 0x001fc20000010000 */
[----:B------:R-:W-:-:S06]  /*5f50*/  CS2R R24, SRZ ;  /* 0x0000000000187805 */ /* 0x000fcc000001ff00 */
[----:B------:R-:W-:Y:S01]  /*5f60*/  MUFU.EX2 R31, R31 ;  /* 0x0000001f001f7308 */ /* 0x000fe20000000800 */
[----:B--2---:R-:W-:-:S01]  /*5f70*/  FADD.FTZ R6, R26, R3 ;  /* 0x000000031a067221 */ /* 0x004fc20000010000 */
[----:B-1----:R-:W-:-:S06]  /*5f80*/  CS2R R78, SRZ ;  /* 0x00000000004e7805 */ /* 0x002fcc000001ff00 */
[----:B------:R-:W-:Y:S01]  /*5f90*/  MUFU.EX2 R100, R100 ;  /* 0x0000006400647308 */ /* 0x000fe20000000800 */
[----:B---3--:R-:W-:-:S07]  /*5fa0*/  FADD.FTZ R3, R5, R4 ;  /* 0x0000000405037221 */ /* 0x008fce0000010000 */
[----:B------:R-:W0:Y:S08]  /*5fb0*/  MUFU.EX2 R67, R67 ;  /* 0x0000004300437308 */ /* 0x000e300000000800 */
[----:B------:R-:W1:Y:S01]  /*5fc0*/  MUFU.EX2 R2, R21 ;  /* 0x0000001500027308 */ /* 0x000e620000000800 */
[----:B0-----:R-:W-:Y:S01]  /*5fd0*/  F2FP.SATFINITE.E4M3.F32.PACK_AB_MERGE_C R4, R67, R100, RZ ;  /* 0x000000644304723e */ /* 0x001fe200048070ff */
[----:B------:R-:W-:-:S03]  /*5fe0*/  FADD.FTZ R100, R100, R3 ;  /* 0x0000000364647221 */ /* 0x000fc60000010000 */
[----:B------:R-:W-:Y:S01]  /*5ff0*/  F2FP.SATFINITE.E4M3.F32.PACK_AB_MERGE_C R202, R5, R84, R4 ;  /* 0x0000005405ca723e */ /* 0x000fe20004807004 */
[----:B------:R-:W-:-:S01]  /*6000*/  FADD.FTZ R3, R67, R100 ;  /* 0x0000006443037221 */ /* 0x000fc20000010000 */
[----:B------:R-:W-:Y:S02]  /*6010*/  CS2R R66, SRZ ;  /* 0x0000000000427805 */ /* 0x000fe4000001ff00 */
[----:B------:R-:W-:Y:S02]  /*6020*/  CS2R R84, SRZ ;  /* 0x0000000000547805 */ /* 0x000fe4000001ff00 */
[----:B-1----:R-:W-:Y:S01]  /*6030*/  F2FP.SATFINITE.E4M3.F32.PACK_AB_MERGE_C R7, R2, R31, RZ ;  /* 0x0000001f0207723e */ /* 0x002fe200048070ff */
[----:B------:R-:W-:-:S01]  /*6040*/  FADD.FTZ R31, R31, R6 ;  /* 0x000000061f1f7221 */ /* 0x000fc20000010000 */
[----:B------:R-:W-:Y:S02]  /*6050*/  CS2R R100, SRZ ;  /* 0x0000000000647805 */ /* 0x000fe4000001ff00 */
[----:B------:R-:W-:Y:S01]  /*6060*/  F2FP.SATFINITE.E4M3.F32.PACK_AB_MERGE_C R203, R26, R27, R7 ;  /* 0x0000001b1acb723e */ /* 0x000fe20004807007 */
[----:B------:R-:W-:Y:S01]  /*6070*/  FADD.FTZ R2, R2, R31 ;  /* 0x0000001f02027221 */ /* 0x000fe20000010000 */
[----:B------:R-:W-:-:S02]  /*6080*/  CS2R R26, SRZ ;  /* 0x00000000001a7805 */ /* 0x000fc4000001ff00 */
        /* <DEDUP_REMOVED lines=55> */
.L_x_6363:
[----:B------:R-:W-:Y:S01]  /*6400*/  ISETP.NE.AND P2, PT, RZ, UR49, PT ;  /* 0x00000031ff007c0c */ /* 0x000fe2000bf45270 */
[----:B------:R-:W-:-:S04]  /*6410*/  UISETP.NE.AND UP0, UPT, UR5, 0x1, UPT ;  /* 0x000000010500788c */ /* 0x000fc8000bf05270 */
[----:B------:R-:W-:-:S04]  /*6420*/  USEL UR44, URZ, 0x1, UP0 ;  /* 0x000000013f2c7887 */ /* 0x000fc80008000000 */
[----:B------:R-:W-:-:S04]  /*6430*/  ULOP3.LUT UR44, UR7, UR44, URZ, 0x3c, !UPT ;  /* 0x0000002c072c7292 */ /* 0x000fc8000f8e3c3f */
[----:B------:R-:W-:Y:S08]  /*6440*/  @P2 BRA `(.L_x_6353) ;  /* 0x0000000000382947 */ /* 0x000ff00003800000 */
[----:B------:R-:W-:Y:S05]  /*6450*/  @!P1 BRA `(.L_x_6354) ;  /* 0x0000000000049947 */ /* 0x000fea0003800000 */
[----:B------:R-:W-:Y:S01]  /*6460*/  BPT.TRAP 0x1 ;  /* 0x000000040000795c */ /* 0x000fe20000300000 */
.L_x_6354:
        /* <DEDUP_REMOVED lines=9> */
.L_x_6355:
[----:B-1----:R-:W-:Y:S05]  /*6500*/  @P0 BRA `(.L_x_6353) ;  /* 0x0000000000080947 */ /* 0x002fea0003800000 */
[----:B------:R-:W1:Y:S02]  /*6510*/  SYNCS.PHASECHK.TRANS64.TRYWAIT P0, [UR6+0x33430], R6 ;  /* 0x03343006ff0075a7 */ /* 0x000e640008000146 */
[----:B-1----:R-:W-:Y:S05]  /*6520*/  @!P0 BRA `(.L_x_6356) ;  /* 0x0000015c00008947 */ /* 0x002fea0003800000 */
.L_x_6353:
        /* <DEDUP_REMOVED lines=49> */
[----:B------:R-:W-:Y:S02]  /*6840*/  UIADD3 UR10, UR6, 0x202, URZ ;  /* 0x00000202060a7890 */ /* 0x000fe4000fffe03f */
        /* <DEDUP_REMOVED lines=142> */
.L_x_6358:
[----:B------:R-:W-:Y:S01]  /*7130*/  ULEA UR6, UR5, UR39, 0x3 ;  /* 0x0000002705067291 */ /* 0x000fe2000f8e183f */
[----:B------:R-:W-:-:S05]  /*7140*/  IMAD.U32 R6, RZ, RZ, UR7 ;  /* 0x00000007ff067e24 */ /* 0x000fca000f8e00ff */
[----:B------:R-:W-:-:S04]  /*7150*/  SHF.L.U32 R6, R6, 0x1f, RZ ;  /* 0x0000001f06067819 */ /* 0x000fc800000006ff */
[----:B------:R0:W1:Y:S01]  /*7160*/  SYNCS.PHASECHK.TRANS64.TRYWAIT P0, [UR6+0x33450], R6 ;  /* 0x03345006ff0075a7 */ /* 0x0000620008000146 */
[----:B------:R-:W-:Y:S05]  /*7170*/  @!P1 BRA `(.L_x_6359) ;  /* 0x0000000000049947 */ /* 0x000fea0003800000 */
[----:B------:R-:W-:Y:S01]  /*7180*/  BPT.TRAP 0x1 ;  /* 0x000000040000795c */ /* 0x000fe20000300000 */
.L_x_6359:
[----:B-1----:R-:W-:Y:S05]  /*7190*/  @P0 BRA `(.L_x_6357) ;  /* 0x0000000000080947 */ /* 0x002fea0003800000 */
[----:B------:R-:W1:Y:S02]  /*71a0*/  SYNCS.PHASECHK.TRANS64.TRYWAIT P0, [UR6+0x33450], R6 ;  /* 0x03345006ff0075a7 */ /* 0x000e640008000146 */
[----:B-1----:R-:W-:Y:S05]  /*71b0*/  @!P0 BRA `(.L_x_6360) ;  /* 0x0000014c00f48947 */ /* 0x002fea0003800000 */
.L_x_6357:
        /* <DEDUP_REMOVED lines=36> */
.L_x_6361:
[----:B------:R-:W-:Y:S01]  /*7400*/  UISETP.NE.AND UP0, UPT, UR51, URZ, UPT ;  /* 0x0000003f3300728c */ /* 0x000fe2000bf05270 */
[C---:B------:R-:W-:Y:S01]  /*7410*/  FMUL.FTZ R12, R0.reuse, R190 ;  /* 0x000000be000c7220 */ /* 0x040fe20000410000 */
[----:B------:R-:W-:Y:S02]  /*7420*/  VIADD R190, R17, UR48 ;  /* 0x0000003011be7c36 */ /* 0x000fe40008000000 */
[C---:B------:R-:W-:Y:S01]  /*7430*/  FMUL.FTZ R11, R0.reuse, R189 ;  /* 0x000000bd000b7220 */ /* 0x040fe20000410000 */
[C---:B------:R-:W-:Y:S01]  /*7440*/  FMUL.FTZ R10, R0.reuse, R188 ;  /* 0x000000bc000a7220 */ /* 0x040fe20000410000 */
[C---:B------:R-:W-:Y:S01]  /*7450*/  FMUL.FTZ R188, R0.reuse, R144 ;  /* 0x0000009000bc7220 */ /* 0x040fe20000410000 */
[----:B------:R-:W-:Y:S01]  /*7460*/  PLOP3.LUT P0, PT, PT, PT, UP0, 0x80, 0x0 ;  /* 0x000000000000781c */ /* 0x000fe20003f0f008 */
[----:B------:R-:W-:Y:S01]  /*7470*/  IMAD.MOV.U32 R144, RZ, RZ, R190 ;  /* 0x000000ffff907224 */ /* 0x000fe200078e00be */
[----:B------:R-:W-:Y:S01]  /*7480*/  PLOP3.LUT P2, PT, PT, PT, UP0, 0x80, 0x0 ;  /* 0x000000000000781c */ /* 0x000fe20003f4f008 */
[C---:B------:R-:W-:Y:S01]  /*7490*/  FMUL.FTZ R15, R0.reuse, R193 ;  /* 0x000000c1000f7220 */ /* 0x040fe20000410000 */
[C---:B0-----:R-:W-:Y:S01]  /*74a0*/  FMUL.FTZ R6, R0.reuse, R184 ;  /* 0x000000b800067220 */ /* 0x041fe20000410000 */
[----:B------:R-:W-:Y:S01]  /*74b0*/  @UP0 ULDC UR6, c[0x0][0x44c] ;  /* 0x0001130000060ab9 */ /* 0x000fe20000000800 */
[C---:B------:R-:W-:Y:S01]  /*74c0*/  FMUL.FTZ R7, R0.reuse, R185 ;  /* 0x000000b900077220 */ /* 0x040fe20000410000 */
[----:B------:R-:W-:Y:S01]  /*74d0*/  FMUL.FTZ R13, R0, R191 ;  /* 0x000000bf000d7220 */ /* 0x000fe20000410000 */
[----:B------:R-:W-:-:S02]  /*74e0*/  IMAD.U32 R191, RZ, RZ, UR45 ;  /* 0x0000002dffbf7e24 */ /* 0x000fc4000f8e00ff */
[C---:B------:R-:W-:Y:S01]  /*74f0*/  FMUL.FTZ R14, R0.reuse, R192 ;  /* 0x000000c0000e7220 */ /* 0x040fe20000410000 */
[C---:B------:R-:W-:Y:S01]  /*7500*/  FMUL.FTZ R184, R0.reuse, R196 ;  /* 0x000000c400b87220 */ /* 0x040fe20000410000 */
[C---:B------:R-:W-:Y:S01]  /*7510*/  FMUL.FTZ R185, R0.reuse, R197 ;  /* 0x000000c500b97220 */ /* 0x040fe20000410000 */
[----:B------:R-:W-:Y:S01]  /*7520*/  FMUL.FTZ R168, R0, R168 ;  /* 0x000000a800a87220 */ /* 0x000fe20000410000 */
[----:B------:R-:W-:Y:S01]  /*7530*/  @P0 IMAD.HI.U32 R189, R190, UR6, RZ ;  /* 0x00000006bebd0c27 */ /* 0x000fe2000f8e00ff */
[----:B------:R-:W-:-:S03]  /*7540*/  @UP0 ULDC UR6, c[0x0][0x450] ;  /* 0x0001140000060ab9 */ /* 0x000fc60000000800 */
[C---:B------:R-:W-:Y:S01]  /*7550*/  FMUL.FTZ R169, R0.reuse, R169 ;  /* 0x000000a900a97220 */ /* 0x040fe20000410000 */
[----:B------:R-:W0:Y:S01]  /*7560*/  MUFU.TANH R6, R6 ;  /* 0x0000000600067308 */ /* 0x000e220000002400 */
[C---:B------:R-:W-:Y:S01]  /*7570*/  FMUL.FTZ R172, R0.reuse, R172 ;  /* 0x000000ac00ac7220 */ /* 0x040fe20000410000 */
[----:B------:R-:W-:Y:S01]  /*7580*/  @P2 SHF.R.U32.HI R144, RZ, UR6, R189 ;  /* 0x00000006ff902c19 */ /* 0x000fe200080116bd */
[----:B------:R-:W-:Y:S01]  /*7590*/  UIMAD UR6, UR4, -0xa0, URZ ;  /* 0xffffff60040678a4 */ /* 0x000fe2000f8e023f */
[C---:B------:R-:W-:Y:S01]  /*75a0*/  FMUL.FTZ R173, R0.reuse, R173 ;  /* 0x000000ad00ad7220 */ /* 0x040fe20000410000 */
[C---:B------:R-:W-:Y:S01]  /*75b0*/  FMUL.FTZ R176, R0.reuse, R176 ;  /* 0x000000b000b07220 */ /* 0x040fe20000410000 */
[----:B------:R-:W-:Y:S01]  /*75c0*/  FMUL.FTZ R177, R0, R177 ;  /* 0x000000b100b17220 */ /* 0x000fe20000410000 */
[----:B------:R-:W1:Y:S01]  /*75d0*/  SHFL.IDX PT, R193, R144, RZ, 0x1c1f ;  /* 0x001c1fff90c17589 */ /* 0x000e6200000e0000 */
[----:B------:R-:W2:Y:S01]  /*75e0*/  MUFU.TANH R7, R7 ;  /* 0x0000000700077308 */ /* 0x000ea20000002400 */
[----:B------:R-:W-:-:S02]  /*75f0*/  IMAD.U32 R189, RZ, RZ, UR6 ;  /* 0x00000006ffbd7e24 */ /* 0x000fc4000f8e00ff */
[C---:B------:R-:W-:Y:S01]  /*7600*/  FMUL.FTZ R180, R0.reuse, R180 ;  /* 0x000000b400b47220 */ /* 0x040fe20000410000 */
[C---:B------:R-:W-:Y:S01]  /*7610*/  FMUL.FTZ R181, R0.reuse, R181 ;  /* 0x000000b500b57220 */ /* 0x040fe20000410000 */
[C---:B------:R-:W-:Y:S01]  /*7620*/  FMUL.FTZ R152, R0.reuse, R152 ;  /* 0x0000009800987220 */ /* 0x040fe20000410000 */
[----:B------:R-:W-:Y:S01]  /*7630*/  FMUL.FTZ R153, R0, R153 ;  /* 0x0000009900997220 */ /* 0x000fe20000410000 */
[----:B------:R-:W-:Y:S01]  /*7640*/  IADD3 R190, -R16, 0x1, R189 ;  /* 0x0000000110be7810 */ /* 0x000fe20007ffe1bd */
[C---:B------:R-:W-:Y:S01]  /*7650*/  FMUL.FTZ R189, R0.reuse, R120 ;  /* 0x0000007800bd7220 */ /* 0x040fe20000410000 */
[----:B------:R-:W3:Y:S01]  /*7660*/  MUFU.TANH R10, R10 ;  /* 0x0000000a000a7308 */ /* 0x000ee20000002400 */
[C---:B------:R-:W-:Y:S01]  /*7670*/  FMUL.FTZ R156, R0.reuse, R156 ;  /* 0x0000009c009c7220 */ /* 0x040fe20000410000 */
[----:B------:R-:W-:Y:S01]  /*7680*/  IADD3 R120, -R191, UR50, R190 ;  /* 0x00000032bf787c10 */ /* 0x000fe2000fffe1be */
        /* <DEDUP_REMOVED lines=11> */
[----:B------:R-:W-:Y:S01]  /*7740*/  FMUL.FTZ R145, R0, R145 ;  /* 0x0000009100917220 */ /* 0x000fe20000410000 */
[----:B-1----:R-:W-:Y:S01]  /*7750*/  IMAD.IADD R121, R120, 0x1, R193 ;  /* 0x0000000178797824 */ /* 0x002fe200078e02c1 */
[----:B------:R-:W1:Y:S01]  /*7760*/  MUFU.TANH R14, R14 ;  /* 0x0000000e000e7308 */ /* 0x000e620000002400 */
[C---:B------:R-:W-:Y:S01]  /*7770*/  FMUL.FTZ R148, R0.reuse, R148 ;  /* 0x0000009400947220 */ /* 0x040fe20000410000 */
[C---:B------:R-:W-:Y:S01]  /*7780*/  FMUL.FTZ R149, R0.reuse, R149 ;  /* 0x0000009500957220 */ /* 0x040fe20000410000 */
[C---:B------:R-:W-:Y:S01]  /*7790*/  FMUL.FTZ R190, R0.reuse, R183 ;  /* 0x000000b700be7220 */ /* 0x040fe20000410000 */
[C---:B------:R-:W-:Y:S01]  /*77a0*/  ISETP.GT.AND P2, PT, R121.reuse, RZ, PT ;  /* 0x000000ff7900720c */ /* 0x040fe20003f44270 */
[C---:B------:R-:W-:Y:S01]  /*77b0*/  FMUL.FTZ R124, R0.reuse, R124 ;  /* 0x0000007c007c7220 */ /* 0x040fe20000410000 */
[C---:B------:R-:W-:Y:S01]  /*77c0*/  ISETP.GT.AND P3, PT, R121.reuse, 0x1, PT ;  /* 0x000000017900780c */ /* 0x040fe20003f64270 */
[C---:B------:R-:W-:Y:S01]  /*77d0*/  FMUL.FTZ R125, R0.reuse, R125 ;  /* 0x0000007d007d7220 */ /* 0x040fe20000410000 */
[----:B------:R-:W5:Y:S01]  /*77e0*/  MUFU.TANH R15, R15 ;  /* 0x0000000f000f7308 */ /* 0x000f620000002400 */
[C---:B------:R-:W-:Y:S01]  /*77f0*/  ISETP.GT.AND P4, PT, R121.reuse, 0x8, PT ;  /* 0x000000087900780c */ /* 0x040fe20003f84270 */
[C---:B------:R-:W-:Y:S01]  /*7800*/  FMUL.FTZ R128, R0.reuse, R128 ;  /* 0x0000008000807220 */ /* 0x040fe20000410000 */
[----:B------:R-:W-:Y:S01]  /*7810*/  ISETP.GT.AND P5, PT, R121, 0x9, PT ;  /* 0x000000097900780c */ /* 0x000fe20003fa4270 */
[----:B------:R-:W-:Y:S01]  /*7820*/  FMUL.FTZ R129, R0, R129 ;  /* 0x0000008100817220 */ /* 0x000fe20000410000 */
[----:B0-----:R-:W-:Y:S01]  /*7830*/  FSEL R6, R6, -INF , P2 ;  /* 0xff80000006067808 */ /* 0x001fe20001000000 */
[----:B------:R-:W-:Y:S01]  /*7840*/  FMUL.FTZ R8, R0, R186 ;  /* 0x000000ba00087220 */ /* 0x000fe20000410000 */
[----:B--2---:R-:W-:Y:S01]  /*7850*/  FSEL R7, R7, -INF , P3 ;  /* 0xff80000007077808 */ /* 0x004fe20001800000 */
[----:B------:R-:W0:Y:S01]  /*7860*/  MUFU.TANH R184, R184 ;  /* 0x000000b800b87308 */ /* 0x000e220000002400 */
[----:B---3--:R-:W-:Y:S01]  /*7870*/  FSEL R10, R10, -INF , P4 ;  /* 0xff8000000a0a7808 */ /* 0x008fe20002000000 */
[C---:B------:R-:W-:Y:S01]  /*7880*/  FMUL.FTZ R9, R0.reuse, R187 ;  /* 0x000000bb00097220 */ /* 0x040fe20000410000 */
[----:B----4-:R-:W-:Y:S01]  /*7890*/  FSEL R11, R11, -INF , P5 ;  /* 0xff8000000b0b7808 */ /* 0x010fe20002800000 */
[C---:B------:R-:W-:Y:S01]  /*78a0*/  FMUL.FTZ R20, R0.reuse, R194 ;  /* 0x000000c200147220 */ /* 0x040fe20000410000 */
[C---:B------:R-:W-:Y:S01]  /*78b0*/  ISETP.GT.AND P6, PT, R121.reuse, 0x10, PT ;  /* 0x000000107900780c */ /* 0x040fe20003fc4270 */
[C---:B------:R-:W-:Y:S01]  /*78c0*/  FMUL.FTZ R21, R0.reuse, R195 ;  /* 0x000000c300157220 */ /* 0x040fe20000410000 */
[C---:B------:R-:W-:Y:S01]  /*78d0*/  ISETP.GT.AND P0, PT, R121.reuse, 0x11, PT ;  /* 0x000000117900780c */ /* 0x040fe20003f04270 */
[----:B------:R-:W2:Y:S01]  /*78e0*/  MUFU.TANH R185, R185 ;  /* 0x000000b900b97308 */ /* 0x000ea20000002400 */
[C---:B------:R-:W-:Y:S01]  /*78f0*/  ISETP.GT.AND P2, PT, R121.reuse, 0x18, PT ;  /* 0x000000187900780c */ /* 0x040fe20003f44270 */
[C---:B------:R-:W-:Y:S01]  /*7900*/  FMUL.FTZ R186, R0.reuse, R198 ;  /* 0x000000c600ba7220 */ /* 0x040fe20000410000 */
[C---:B------:R-:W-:Y:S01]  /*7910*/  ISETP.GT.AND P3, PT, R121.reuse, 0x19, PT ;  /* 0x000000197900780c */ /* 0x040fe20003f64270 */
[C---:B------:R-:W-:Y:S01]  /*7920*/  FMUL.FTZ R187, R0.reuse, R199 ;  /* 0x000000c700bb7220 */ /* 0x040fe20000410000 */
[C---:B------:R-:W-:Y:S01]  /*7930*/  ISETP.GT.AND P4, PT, R121.reuse, 0x20, PT ;  /* 0x000000207900780c */ /* 0x040fe20003f84270 */
[----:B------:R-:W-:Y:S01]  /*7940*/  FMUL.FTZ R170, R0, R170 ;  /* 0x000000aa00aa7220 */ /* 0x000fe20000410000 */
[----:B------:R-:W-:Y:S01]  /*7950*/  ISETP.GT.AND P5, PT, R121, 0x21, PT ;  /* 0x000000217900780c */ /* 0x000fe20003fa4270 */
[----:B------:R-:W3:Y:S01]  /*7960*/  MUFU.TANH R168, R168 ;  /* 0x000000a800a87308 */ /* 0x000ee20000002400 */
[----:B-1----:R-:W-:Y:S01]  /*7970*/  FSEL R14, R14, -INF , P6 ;  /* 0xff8000000e0e7808 */ /* 0x002fe20003000000 */
[C---:B------:R-:W-:Y:S01]  /*7980*/  FMUL.FTZ R174, R0.reuse, R174 ;  /* 0x000000ae00ae7220 */ /* 0x040fe20000410000 */
[----:B-----5:R-:W-:Y:S01]  /*7990*/  FSEL R15, R15, -INF , P0 ;  /* 0xff8000000f0f7808 */ /* 0x020fe20000000000 */
[----:B------:R-:W-:Y:S01]  /*79a0*/  FMUL.FTZ R175, R0, R175 ;  /* 0x000000af00af7220 */ /* 0x000fe20000410000 */
[----:B0-----:R-:W-:Y:S01]  /*79b0*/  FSEL R184, R184, -INF , P2 ;  /* 0xff800000b8b87808 */ /* 0x001fe20001000000 */
[C---:B------:R-:W-:Y:S01]  /*79c0*/  FMUL.FTZ R178, R0.reuse, R178 ;  /* 0x000000b200b27220 */ /* 0x040fe20000410000 */
[----:B------:R-:W-:Y:S01]  /*79d0*/  ISETP.GT.AND P6, PT, R121, 0x28, PT ;  /* 0x000000287900780c */ /* 0x000fe20003fc4270 */
[----:B------:R-:W0:Y:S01]  /*79e0*/  MUFU.TANH R169, R169 ;  /* 0x000000a900a97308 */ /* 0x000e220000002400 */
[----:B--2---:R-:W-:Y:S01]  /*79f0*/  FSEL R185, R185, -INF , P3 ;  /* 0xff800000b9b97808 */ /* 0x004fe20001800000 */
[C---:B------:R-:W-:Y:S01]  /*7a00*/  FMUL.FTZ R179, R0.reuse, R179 ;  /* 0x000000b300b37220 */ /* 0x040fe20000410000 */
[C---:B------:R-:W-:Y:S01]  /*7a10*/  ISETP.GT.AND P0, PT, R121.reuse, 0x29, PT ;  /* 0x000000297900780c */ /* 0x040fe20003f04270 */
[C---:B------:R-:W-:Y:S01]  /*7a20*/  FMUL.FTZ R182, R0.reuse, R182 ;  /* 0x000000b600b67220 */ /* 0x040fe20000410000 */
[C---:B------:R-:W-:Y:S01]  /*7a30*/  ISETP.GT.AND P2, PT, R121.reuse, 0x30, PT ;  /* 0x000000307900780c */ /* 0x040fe20003f44270 */
[----:B------:R-:W-:Y:S01]  /*7a40*/  FMUL.FTZ R171, R0, R171 ;  /* 0x000000ab00ab7220 */ /* 0x000fe20000410000 */
[C---:B------:R-:W-:Y:S01]  /*7a50*/  ISETP.GT.AND P3, PT, R121.reuse, 0x31, PT ;  /* 0x000000317900780c */ /* 0x040fe20003f64270 */
[----:B------:R-:W1:Y:S01]  /*7a60*/  MUFU.TANH R172, R172 ;  /* 0x000000ac00ac7308 */ /* 0x000e620000002400 */
[----:B---3--:R-:W-:Y:S01]  /*7a70*/  FSEL R168, R168, -INF , P4 ;  /* 0xff800000a8a87808 */ /* 0x008fe20002000000 */
[C---:B------:R-:W-:Y:S01]  /*7a80*/  FMUL.FTZ R138, R0.reuse, R138 ;  /* 0x0000008a008a7220 */ /* 0x040fe20000410000 */
[----:B------:R-:W-:Y:S01]  /*7a90*/  ISETP.GT.AND P4, PT, R121, 0x38, PT ;  /* 0x000000387900780c */ /* 0x000fe20003f84270 */
[----:B------:R-:W-:Y:S01]  /*7aa0*/  FMUL.FTZ R139, R0, R139 ;  /* 0x0000008b008b7220 */ /* 0x000fe20000410000 */
[----:B------:R-:W-:Y:S01]  /*7ab0*/  FMNMX.FTZ R192, R6, R5, !PT ;  /* 0x0000000506c07209 */ /* 0x000fe20007810000 */
[C---:B------:R-:W-:Y:S01]  /*7ac0*/  FMUL.FTZ R142, R0.reuse, R142 ;  /* 0x0000008e008e7220 */ /* 0x040fe20000410000 */
[C---:B------:R-:W-:Y:S01]  /*7ad0*/  FMUL.FTZ R147, R0.reuse, R147 ;  /* 0x0000009300937220 */ /* 0x040fe20000410000 */
[----:B------:R-:W2:Y:S01]  /*7ae0*/  MUFU.TANH R173, R173 ;  /* 0x000000ad00ad7308 */ /* 0x000ea20000002400 */
[----:B0-----:R-:W-:Y:S01]  /*7af0*/  FSEL R169, R169, -INF , P5 ;  /* 0xff800000a9a97808 */ /* 0x001fe20002800000 */
[C---:B------:R-:W-:Y:S01]  /*7b00*/  FMUL.FTZ R150, R0.reuse, R150 ;  /* 0x0000009600967220 */ /* 0x040fe20000410000 */
[C---:B------:R-:W-:Y:S01]  /*7b10*/  ISETP.GT.AND P5, PT, R121.reuse, 0x39, PT ;  /* 0x000000397900780c */ /* 0x040fe20003fa4270 */
[C---:B------:R-:W-:Y:S01]  /*7b20*/  FMUL.FTZ R151, R0.reuse, R151 ;  /* 0x0000009700977220 */ /* 0x040fe20000410000 */
[C---:B------:R-:W-:Y:S01]  /*7b30*/  FMUL.FTZ R122, R0.reuse, R122 ;  /* 0x0000007a007a7220 */ /* 0x040fe20000410000 */
[C---:B------:R-:W-:Y:S01]  /*7b40*/  FMUL.FTZ R123, R0.reuse, R123 ;  /* 0x0000007b007b7220 */ /* 0x040fe20000410000 */
[----:B------:R-:W-:Y:S01]  /*7b50*/  FMUL.FTZ R126, R0, R126 ;  /* 0x0000007e007e7220 */ /* 0x000fe20000410000 */
[----:B------:R-:W0:Y:S01]  /*7b60*/  MUFU.TANH R176, R176 ;  /* 0x000000b000b07308 */ /* 0x000e220000002400 */
[----:B-1----:R-:W-:Y:S01]  /*7b70*/  FSEL R172, R172, -INF , P6 ;  /* 0xff800000acac7808 */ /* 0x002fe20003000000 */
[----:B------:R-:W-:Y:S01]  /*7b80*/  IMAD.U32 R193, RZ, RZ, UR59 ;  /* 0x0000003bffc17e24 */ /* 0x000fe2000f8e00ff */
[----:B------:R-:W-:Y:S01]  /*7b90*/  ISETP.GT.AND P6, PT, R121, 0x40, PT ;  /* 0x000000407900780c */ /* 0x000fe20003fc4270 */
[C---:B------:R-:W-:Y:S01]  /*7ba0*/  FMUL.FTZ R127, R0.reuse, R127 ;  /* 0x0000007f007f7220 */ /* 0x040fe20000410000 */
[C---:B------:R-:W-:Y:S01]  /*7bb0*/  FMUL.FTZ R130, R0.reuse, R130 ;  /* 0x0000008200827220 */ /* 0x040fe20000410000 */
[C---:B------:R-:W-:Y:S01]  /*7bc0*/  FMUL.FTZ R131, R0.reuse, R131 ;  /* 0x0000008300837220 */ /* 0x040fe20000410000 */
[C---:B------:R-:W-:Y:S01]  /*7bd0*/  FMUL.FTZ R134, R0.reuse, R134 ;  /* 0x0000008600867220 */ /* 0x040fe20000410000 */
[----:B------:R-:W1:Y:S01]  /*7be0*/  MUFU.TANH R177, R177 ;  /* 0x000000b100b17308 */ /* 0x000e620000002400 */
[----:B--2---:R-:W-:Y:S01]  /*7bf0*/  FSEL R173, R173, -INF , P0 ;  /* 0xff800000adad7808 */ /* 0x004fe20000000000 */
[----:B------:R-:W-:Y:S01]  /*7c00*/  FMUL.FTZ R135, R0, R135 ;  /* 0x0000008700877220 */ /* 0x000fe20000410000 */
[----:B------:R-:W-:Y:S01]  /*7c10*/  ISETP.GT.AND P0, PT, R121, 0x41, PT ;  /* 0x000000417900780c */ /* 0x000fe20003f04270 */
[----:B------:R-:W-:-:S04]  /*7c20*/  ULEA UR6, UR38, UR39, 0x3 ;  /* 0x0000002726067291 */ /* 0x000fc8000f8e183f */
[----:B------:R-:W2:Y:S01]  /*7c30*/  MUFU.TANH R180, R180 ;  /* 0x000000b400b47308 */ /* 0x000ea20000002400 */
[----:B0-----:R-:W-:Y:S01]  /*7c40*/  FSEL R176, R176, -INF , P2 ;  /* 0xff800000b0b07808 */ /* 0x001fe20001000000 */
[----:B------:R-:W-:Y:S01]  /*7c50*/  UIADD3 UR6, UR6, 0x33440, URZ ;  /* 0x0003344006067890 */ /* 0x000fe2000fffe03f */
[----:B------:R-:W-:-:S03]  /*7c60*/  ISETP.GT.AND P2, PT, R121, 0x48, PT ;  /* 0x000000487900780c */ /* 0x000fc60003f44270 */
[----:B------:R-:W-:Y:S02]  /*7c70*/  UPRMT UR6, UR56, 0x654, UR6 ;  /* 0x0000065438067896 */ /* 0x000fe40008000006 */
[----:B------:R-:W0:Y:S01]  /*7c80*/  MUFU.TANH R181, R181 ;  /* 0x000000b500b57308 */ /* 0x000e220000002400 */
[----:B-1----:R-:W-:Y:S02]  /*7c90*/  FSEL R177, R177, -INF , P3 ;  /* 0xff800000b1b17808 */ /* 0x002fe40001800000 */
[----:B------:R-:W-:-:S04]  /*7ca0*/  ISETP.GT.AND P3, PT, R121, 0x49, PT ;  /* 0x000000497900780c */ /* 0x000fc80003f64270 */
[----:B------:R-:W-:Y:S01]  /*7cb0*/  SYNCS.ARRIVE.TRANS64.RED.A1T0 RZ, [UR6], RZ ;  /* 0x000000ffffff79a7 */ /* 0x000fe20008100406 */
[----:B------:R-:W1:Y:S01]  /*7cc0*/  MUFU.TANH R152, R152 ;  /* 0x0000009800987308 */ /* 0x000e620000002400 */
[----:B--2---:R-:W-:Y:S02]  /*7cd0*/  FSEL R180, R180, -INF , P4 ;  /* 0xff800000b4b47808 */ /* 0x004fe40002000000 */
[----:B------:R-:W-:-:S05]  /*7ce0*/  ISETP.GT.AND P4, PT, R121, 0x50, PT ;  /* 0x000000507900780c */ /* 0x000fca0003f84270 */
[----:B------:R-:W2:Y:S01]  /*7cf0*/  MUFU.TANH R153, R153 ;  /* 0x0000009900997308 */ /* 0x000ea20000002400 */
[----:B0-----:R-:W-:Y:S02]  /*7d00*/  FSEL R181, R181, -INF , P5 ;  /* 0xff800000b5b57808 */ /* 0x001fe40002800000 */
[----:B------:R-:W-:-:S05]  /*7d10*/  ISETP.GT.AND P5, PT, R121, 0x51, PT ;  /* 0x000000517900780c */ /* 0x000fca0003fa4270 */
[----:B------:R-:W0:Y:S01]  /*7d20*/  MUFU.TANH R156, R156 ;  /* 0x0000009c009c7308 */ /* 0x000e220000002400 */
[----:B-1----:R-:W-:Y:S02]  /*7d30*/  FSEL R152, R152, -INF , P6 ;  /* 0xff80000098987808 */ /* 0x002fe40003000000 */
[----:B------:R-:W-:-:S05]  /*7d40*/  ISETP.GT.AND P6, PT, R121, 0x58, PT ;  /* 0x000000587900780c */ /* 0x000fca0003fc4270 */
        /* <DEDUP_REMOVED lines=46> */
[----:B0-----:R-:W-:Y:S02]  /*8030*/  FMNMX.FTZ R191, R7, R192, !PT ;  /* 0x000000c007bf7209 */ /* 0x001fe40007810000 */
[----:B--2---:R-:W-:Y:S02]  /*8040*/  FSEL R189, R189, -INF , P4 ;  /* 0xff800000bdbd7808 */ /* 0x004fe40002000000 */
[----:B------:R-:W-:Y:S02]  /*8050*/  FMNMX.FTZ R192, R10, R191, !PT ;  /* 0x000000bf0ac07209 */ /* 0x000fe40007810000 */
[----:B------:R-:W-:Y:S01]  /*8060*/  ISETP.GT.AND P4, PT, R121, 0x98, PT ;  /* 0x000000987900780c */ /* 0x000fe20003f84270 */
[----:B------:R-:W0:Y:S01]  /*8070*/  MUFU.TANH R125, R125 ;  /* 0x0000007d007d7308 */ /* 0x000e220000002400 */
[----:B---3--:R-:W-:Y:S02]  /*8080*/  FSEL R183, R183, -INF , P5 ;  /* 0xff800000b7b77808 */ /* 0x008fe40002800000 */
[----:B------:R-:W-:Y:S01]  /*8090*/  ISETP.GT.AND P5, PT, R121, 0x99, PT ;  /* 0x000000997900780c */ /* 0x000fe20003fa4270 */
[C---:B------:R-:W-:Y:S01]  /*80a0*/  FMUL.FTZ R121, R0.reuse, R154 ;  /* 0x0000009a00797220 */ /* 0x040fe20000410000 */
[----:B------:R-:W-:Y:S01]  /*80b0*/  FMUL.FTZ R154, R0, R155 ;  /* 0x0000009b009a7220 */ /* 0x000fe20000410000 */
[----:B------:R-:W-:-:S02]  /*80c0*/  FMNMX.FTZ R155, R11, R192, !PT ;  /* 0x000000c00b9b7209 */ /* 0x000fc40007810000 */
[----:B------:R-:W2:Y:S01]  /*80d0*/  MUFU.TANH R128, R128 ;  /* 0x0000008000807308 */ /* 0x000ea20000002400 */
[----:B-1----:R-:W-:Y:S02]  /*80e0*/  FSEL R124, R124, -INF , P6 ;  /* 0xff8000007c7c7808 */ /* 0x002fe40003000000 */
[----:B------:R-:W-:Y:S01]  /*80f0*/  FMNMX.FTZ R192, R14, R155, !PT ;  /* 0x0000009b0ec07209 */ /* 0x000fe20007810000 */
[C---:B------:R-:W-:Y:S01]  /*8100*/  FMUL.FTZ R155, R0.reuse, R158 ;  /* 0x0000009e009b7220 */ /* 0x040fe20000410000 */
[----:B------:R-:W-:Y:S02]  /*8110*/  FMUL.FTZ R158, R0, R159 ;  /* 0x0000009f009e7220 */ /* 0x000fe40000410000 */
[----:B------:R-:W-:Y:S01]  /*8120*/  FMNMX.FTZ R191, R15, R192, !PT ;  /* 0x000000c00fbf7209 */ /* 0x000fe20007810000 */
[----:B------:R-:W1:Y:S01]  /*8130*/  MUFU.TANH R129, R129 ;  /* 0x0000008100817308 */ /* 0x000e620000002400 */
[----:B0-----:R-:W-:Y:S02]  /*8140*/  FSEL R125, R125, -INF , P0 ;  /* 0xff8000007d7d7808 */ /* 0x001fe40000000000 */
[----:B------:R-:W-:-:S04]  /*8150*/  FMNMX.FTZ R192, R184, R191, !PT ;  /* 0x000000bfb8c07209 */ /* 0x000fc80007810000 */
[----:B------:R-:W-:Y:S01]  /*8160*/  FMNMX.FTZ R159, R185, R192, !PT ;  /* 0x000000c0b99f7209 */ /* 0x000fe20007810000 */
[----:B------:R-:W-:Y:S01]  /*8170*/  MUFU.TANH R8, R8 ;  /* 0x0000000800087308 */ /* 0x000fe20000002400 */
[----:B--2---:R-:W-:Y:S02]  /*8180*/  FSEL R128, R128, -INF , P2 ;  /* 0xff80000080807808 */ /* 0x004fe40001000000 */
[----:B------:R-:W-:Y:S01]  /*8190*/  FMNMX.FTZ R192, R168, R159, !PT ;  /* 0x0000009fa8c07209 */ /* 0x000fe20007810000 */
[C---:B------:R-:W-:Y:S01]  /*81a0*/  FMUL.FTZ R159, R0.reuse, R162 ;  /* 0x000000a2009f7220 */ /* 0x040fe20000410000 */
[----:B------:R-:W-:Y:S02]  /*81b0*/  FMUL.FTZ R162, R0, R163 ;  /* 0x000000a300a27220 */ /* 0x000fe40000410000 */
[----:B------:R-:W-:Y:S01]  /*81c0*/  FMNMX.FTZ R191, R169, R192, !PT ;  /* 0x000000c0a9bf7209 */ /* 0x000fe20007810000 */
[----:B------:R-:W-:Y:S01]  /*81d0*/  MUFU.TANH R9, R9 ;  /* 0x0000000900097308 */ /* 0x000fe20000002400 */
[----:B-1----:R-:W-:-:S02]  /*81e0*/  FSEL R129, R129, -INF , P3 ;  /* 0xff80000081817808 */ /* 0x002fc40001800000 */
[----:B------:R-:W-:-:S04]  /*81f0*/  FMNMX.FTZ R192, R172, R191, !PT ;  /* 0x000000bfacc07209 */ /* 0x000fc80007810000 */
[----:B------:R-:W-:Y:S01]  /*8200*/  FMNMX.FTZ R163, R173, R192, !PT ;  /* 0x000000c0ada37209 */ /* 0x000fe20007810000 */
[----:B------:R-:W-:Y:S03]  /*8210*/  MUFU.TANH R12, R12 ;  /* 0x0000000c000c7308 */ /* 0x000fe60000002400 */
[----:B------:R-:W-:Y:S01]  /*8220*/  FMNMX.FTZ R192, R176, R163, !PT ;  /* 0x000000a3b0c07209 */ /* 0x000fe20007810000 */
[C---:B------:R-:W-:Y:S01]  /*8230*/  FMUL.FTZ R163, R0.reuse, R166 ;  /* 0x000000a600a37220 */ /* 0x040fe20000410000 */
[----:B------:R-:W-:Y:S02]  /*8240*/  FMUL.FTZ R166, R0, R167 ;  /* 0x000000a700a67220 */ /* 0x000fe40000410000 */
[----:B------:R-:W-:Y:S01]  /*8250*/  FMNMX.FTZ R191, R177, R192, !PT ;  /* 0x000000c0b1bf7209 */ /* 0x000fe20007810000 */
[----:B------:R-:W-:Y:S03]  /*8260*/  MUFU.TANH R20, R20 ;  /* 0x0000001400147308 */ /* 0x000fe60000002400 */
[----:B------:R-:W-:Y:S01]  /*8270*/  FMNMX.FTZ R192, R180, R191, !PT ;  /* 0x000000bfb4c07209 */ /* 0x000fe20007810000 */
[----:B------:R-:W-:-:S03]  /*8280*/  FMUL.FTZ R191, R0, R133 ;  /* 0x0000008500bf7220 */ /* 0x000fc60000410000 */
[----:B------:R-:W-:Y:S01]  /*8290*/  FMNMX.FTZ R167, R181, R192, !PT ;  /* 0x000000c0b5a77209 */ /* 0x000fe20007810000 */
[----:B------:R-:W-:Y:S03]  /*82a0*/  MUFU.TANH R21, R21 ;  /* 0x0000001500157308 */ /* 0x000fe60000002400 */
[----:B------:R-:W-:-:S04]  /*82b0*/  FMNMX.FTZ R192, R152, R167, !PT ;  /* 0x000000a798c07209 */ /* 0x000fc80007810000 */
[----:B------:R-:W-:Y:S01]  /*82c0*/  FMNMX.FTZ R167, R153, R192, !PT ;  /* 0x000000c099a77209 */ /* 0x000fe20007810000 */
[----:B------:R-:W0:Y:S03]  /*82d0*/  MUFU.TANH R191, R191 ;  /* 0x000000bf00bf7308 */ /* 0x000e260000002400 */
[----:B------:R-:W-:-:S04]  /*82e0*/  FMNMX.FTZ R192, R156, R167, !PT ;  /* 0x000000a79cc07209 */ /* 0x000fc80007810000 */
[----:B------:R-:W-:Y:S01]  /*82f0*/  FMNMX.FTZ R167, R157, R192, !PT ;  /* 0x000000c09da77209 */ /* 0x000fe20007810000 */
[----:B------:R-:W-:Y:S03]  /*8300*/  MUFU.TANH R186, R186 ;  /* 0x000000ba00ba7308 */ /* 0x000fe60000002400 */
        /* <DEDUP_REMOVED lines=15> */
[----:B------:R-:W-:Y:S01]  /*8400*/  FMNMX.FTZ R192, R148, R167, !PT ;  /* 0x000000a794c07209 */ /* 0x000fe20007810000 */
[C---:B------:R-:W-:Y:S01]  /*8410*/  FMUL.FTZ R167, R0.reuse, R132 ;  /* 0x0000008400a77220 */ /* 0x040fe20000410000 */
[C---:B------:R-:W-:Y:S01]  /*8420*/  FMUL.FTZ R132, R0.reuse, R143 ;  /* 0x0000008f00847220 */ /* 0x040fe20000410000 */
[----:B------:R-:W-:Y:S01]  /*8430*/  FMUL.FTZ R143, R0, R146 ;  /* 0x00000092008f7220 */ /* 0x000fe20000410000 */
[----:B------:R-:W-:Y:S01]  /*8440*/  FMNMX.FTZ R192, R149, R192, !PT ;  /* 0x000000c095c07209 */ /* 0x000fe20007810000 */
[----:B------:R-:W-:Y:S01]  /*8450*/  MUFU.TANH R179, R179 ;  /* 0x000000b300b37308 */ /* 0x000fe20000002400 */
[----:B0-----:R-:W-:-:S02]  /*8460*/  FSEL R146, R191, -INF , P5 ;  /* 0xff800000bf927808 */ /* 0x001fc40002800000 */
[----:B------:R-:W-:-:S04]  /*8470*/  FMNMX.FTZ R192, R189, R192, !PT ;  /* 0x000000c0bdc07209 */ /* 0x000fc80007810000 */
[----:B------:R-:W-:Y:S01]  /*8480*/  FMNMX.FTZ R133, R183, R192, !PT ;  /* 0x000000c0b7857209 */ /* 0x000fe20007810000 */
[----:B------:R-:W0:Y:S03]  /*8490*/  MUFU.TANH R167, R167 ;  /* 0x000000a700a77308 */ /* 0x000e260000002400 */
[----:B------:R-:W-:-:S04]  /*84a0*/  FMNMX.FTZ R192, R124, R133, !PT ;  /* 0x000000857cc07209 */ /* 0x000fc80007810000 */
[----:B------:R-:W-:Y:S01]  /*84b0*/  FMNMX.FTZ R133, R125, R192, !PT ;  /* 0x000000c07d857209 */ /* 0x000fe20007810000 */
[----:B------:R-:W1:Y:S03]  /*84c0*/  MUFU.TANH R182, R182 ;  /* 0x000000b600b67308 */ /* 0x000e660000002400 */
[----:B------:R-:W-:-:S04]  /*84d0*/  FMNMX.FTZ R192, R128, R133, !PT ;  /* 0x0000008580c07209 */ /* 0x000fc80007810000 */
[----:B------:R-:W-:Y:S01]  /*84e0*/  FMNMX.FTZ R192, R129, R192, !PT ;  /* 0x000000c081c07209 */ /* 0x000fe20007810000 */
[----:B------:R-:W2:Y:S01]  /*84f0*/  MUFU.TANH R13, R13 ;  /* 0x0000000d000d7308 */ /* 0x000ea20000002400 */
[----:B0-----:R-:W-:-:S04]  /*8500*/  FSEL R133, R167, -INF , P4 ;  /* 0xff800000a7857808 */ /* 0x001fc80002000000 */
[----:B------:R-:W-:-:S03]  /*8510*/  FMNMX.FTZ R167, R133, R192, !PT ;  /* 0x000000c085a77209 */ /* 0x000fc60007810000 */
[----:B------:R-:W0:Y:S01]  /*8520*/  MUFU.TANH R190, R190 ;  /* 0x000000be00be7308 */ /* 0x000e220000002400 */
[----:B------:R-:W-:-:S05]  /*8530*/  FMNMX.FTZ R167, R146, R167, !PT ;  /* 0x000000a792a77209 */ /* 0x000fca0007810000 */
[----:B------:R-:W3:Y:S02]  /*8540*/  SHFL.BFLY PT, R192, R167, 0x2, 0x1f ;  /* 0x0c401f00a7c07f89 */ /* 0x000ee400000e0000 */
[----:B------:R-:W4:Y:S08]  /*8550*/  MUFU.TANH R121, R121 ;  /* 0x0000007900797308 */ /* 0x000f300000002400 */
[----:B------:R-:W5:Y:S08]  /*8560*/  MUFU.TANH R154, R154 ;  /* 0x0000009a009a7308 */ /* 0x000f700000002400 */
[----:B------:R-:W5:Y:S01]  /*8570*/  MUFU.TANH R155, R155 ;  /* 0x0000009b009b7308 */ /* 0x000f620000002400 */
[----:B---3--:R-:W-:-:S02]  /*8580*/  FMNMX.FTZ R192, R167, R192, !PT ;  /* 0x000000c0a7c07209 */ /* 0x008fc40007810000 */
[----:B------:R-:W3:Y:S05]  /*8590*/  SHFL.IDX PT, R167, R144, 0x1, 0x1c1f ;  /* 0x003c1f0090a77f89 */ /* 0x000eea00000e0000 */
[----:B------:R-:W5:Y:S01]  /*85a0*/  MUFU.TANH R158, R158 ;  /* 0x0000009e009e7308 */ /* 0x000f620000002400 */
[----:B------:R-:W1:Y:S07]  /*85b0*/  SHFL.BFLY PT, R191, R192, 0x1, 0x1f ;  /* 0x0c201f00c0bf7f89 */ /* 0x000e6e00000e0000 */
[----:B------:R-:W5:Y:S08]  /*85c0*/  MUFU.TANH R171, R171 ;  /* 0x000000ab00ab7308 */ /* 0x000f700000002400 */
[----:B------:R-:W5:Y:S01]  /*85d0*/  MUFU.TANH R159, R159 ;  /* 0x0000009f009f7308 */ /* 0x000f620000002400 */
[----:B---3--:R-:W-:-:S07]  /*85e0*/  IMAD.IADD R167, R120, 0x1, R167 ;  /* 0x0000000178a77824 */ /* 0x008fce00078e02a7 */
[----:B------:R-:W3:Y:S01]  /*85f0*/  MUFU.TANH R162, R162 ;  /* 0x000000a200a27308 */ /* 0x000ee20000002400 */
[----:B-1----:R-:W-:Y:S02]  /*8600*/  FMNMX.FTZ R120, R192, R191, !PT ;  /* 0x000000bfc0787209 */ /* 0x002fe40007810000 */
[C---:B------:R-:W-:Y:S02]  /*8610*/  ISETP.GT.AND P6, PT, R167.reuse, RZ, PT ;  /* 0x000000ffa700720c */ /* 0x040fe40003fc4270 */
[----:B------:R-:W-:-:S03]  /*8620*/  ISETP.GT.AND P2, PT, R167, 0x1, PT ;  /* 0x00000001a700780c */ /* 0x000fc60003f44270 */
[----:B------:R-:W1:Y:S01]  /*8630*/  MUFU.TANH R163, R163 ;  /* 0x000000a300a37308 */ /* 0x000e620000002400 */
[----:B------:R-:W-:Y:S02]  /*8640*/  ISETP.GT.AND P3, PT, R167, 0x8, PT ;  /* 0x00000008a700780c */ /* 0x000fe40003f64270 */
[----:B------:R-:W-:Y:S01]  /*8650*/  FSEL R191, R8, -INF , P6 ;  /* 0xff80000008bf7808 */ /* 0x000fe20003000000 */
[----:B------:R-:W-:-:S01]  /*8660*/  FFMA.FTZ R8, R120, R193, -8 ;  /* 0xc100000078087423 */ /* 0x000fc200000100c1 */
[----:B------:R-:W-:Y:S02]  /*8670*/  FSEL R9, R9, -INF , P2 ;  /* 0xff80000009097808 */ /* 0x000fe40001000000 */
[----:B------:R-:W-:Y:S01]  /*8680*/  FSEL R12, R12, -INF , P3 ;  /* 0xff8000000c0c7808 */ /* 0x000fe20001800000 */
[----:B------:R-:W1:Y:S01]  /*8690*/  MUFU.TANH R166, R166 ;  /* 0x000000a600a67308 */ /* 0x000e620000002400 */
[C---:B------:R-:W-:Y:S02]  /*86a0*/  ISETP.GT.AND P4, PT, R167.reuse, 0x10, PT ;  /* 0x00000010a700780c */ /* 0x040fe40003f84270 */
[----:B------:R-:W-:-:S02]  /*86b0*/  ISETP.GT.AND P5, PT, R167, 0x11, PT ;  /* 0x00000011a700780c */ /* 0x000fc40003fa4270 */
[C---:B------:R-:W-:Y:S02]  /*86c0*/  ISETP.GT.AND P6, PT, R167.reuse, 0x18, PT ;  /* 0x00000018a700780c */ /* 0x040fe40003fc4270 */
[C---:B------:R-:W-:Y:S01]  /*86d0*/  ISETP.GT.AND P2, PT, R167.reuse, 0x19, PT ;  /* 0x00000019a700780c */ /* 0x040fe20003f44270 */
[----:B------:R-:W1:Y:S01]  /*86e0*/  MUFU.TANH R138, R138 ;  /* 0x0000008a008a7308 */ /* 0x000e620000002400 */
[----:B------:R-:W-:Y:S02]  /*86f0*/  ISETP.GT.AND P3, PT, R167, 0x20, PT ;  /* 0x00000020a700780c */ /* 0x000fe40003f64270 */
[----:B------:R-:W-:Y:S02]  /*8700*/  FSEL R20, R20, -INF , P4 ;  /* 0xff80000014147808 */ /* 0x000fe40002000000 */
[----:B------:R-:W-:Y:S02]  /*8710*/  FSEL R21, R21, -INF , P5 ;  /* 0xff80000015157808 */ /* 0x000fe40002800000 */
[----:B------:R-:W-:Y:S01]  /*8720*/  FSEL R186, R186, -INF , P6 ;  /* 0xff800000baba7808 */ /* 0x000fe20003000000 */
[----:B------:R-:W1:Y:S01]  /*8730*/  MUFU.TANH R139, R139 ;  /* 0x0000008b008b7308 */ /* 0x000e620000002400 */
[----:B------:R-:W-:-:S02]  /*8740*/  FSEL R187, R187, -INF , P2 ;  /* 0xff800000bbbb7808 */ /* 0x000fc40001000000 */
[----:B------:R-:W-:Y:S02]  /*8750*/  FSEL R170, R170, -INF , P3 ;  /* 0xff800000aaaa7808 */ /* 0x000fe40001800000 */
[C---:B------:R-:W-:Y:S02]  /*8760*/  ISETP.GT.AND P4, PT, R167.reuse, 0x28, PT ;  /* 0x00000028a700780c */ /* 0x040fe40003f84270 */
[C---:B------:R-:W-:Y:S01]  /*8770*/  ISETP.GT.AND P5, PT, R167.reuse, 0x29, PT ;  /* 0x00000029a700780c */ /* 0x040fe20003fa4270 */
[----:B------:R-:W1:Y:S01]  /*8780*/  MUFU.TANH R142, R142 ;  /* 0x0000008e008e7308 */ /* 0x000e620000002400 */
[C---:B------:R-:W-:Y:S02]  /*8790*/  ISETP.GT.AND P6, PT, R167.reuse, 0x30, PT ;  /* 0x00000030a700780c */ /* 0x040fe40003fc4270 */
[C---:B------:R-:W-:Y:S02]  /*87a0*/  ISETP.GT.AND P2, PT, R167.reuse, 0x31, PT ;  /* 0x00000031a700780c */ /* 0x040fe40003f44270 */
[----:B------:R-:W-:-:S02]  /*87b0*/  ISETP.GT.AND P3, PT, R167, 0x38, PT ;  /* 0x00000038a700780c */ /* 0x000fc40003f64270 */
[----:B------:R-:W-:Y:S01]  /*87c0*/  ISETP.GT.AND P0, PT, R167, 0x9, PT ;  /* 0x00000009a700780c */ /* 0x000fe20003f04270 */
[----:B------:R-:W1:Y:S01]  /*87d0*/  MUFU.TANH R132, R132 ;  /* 0x0000008400847308 */ /* 0x000e620000002400 */
[----:B------:R-:W-:Y:S02]  /*87e0*/  FSEL R174, R174, -INF , P4 ;  /* 0xff800000aeae7808 */ /* 0x000fe40002000000 */
[----:B------:R-:W-:Y:S02]  /*87f0*/  FSEL R175, R175, -INF , P5 ;  /* 0xff800000afaf7808 */ /* 0x000fe40002800000 */
[----:B------:R-:W-:Y:S02]  /*8800*/  FSEL R178, R178, -INF , P6 ;  /* 0xff800000b2b27808 */ /* 0x000fe40003000000 */
[----:B------:R-:W-:Y:S01]  /*8810*/  FSEL R179, R179, -INF , P2 ;  /* 0xff800000b3b37808 */ /* 0x000fe20001000000 */
[----:B------:R-:W1:Y:S01]  /*8820*/  MUFU.TANH R143, R143 ;  /* 0x0000008f008f7308 */ /* 0x000e620000002400 */
[----:B------:R-:W-:-:S02]  /*8830*/  FSEL R182, R182, -INF , P3 ;  /* 0xff800000b6b67808 */ /* 0x000fc40001800000 */
[C---:B------:R-:W-:Y:S02]  /*8840*/  ISETP.GT.AND P4, PT, R167.reuse, 0x39, PT ;  /* 0x00000039a700780c */ /* 0x040fe40003f84270 */
[C---:B------:R-:W-:Y:S02]  /*8850*/  ISETP.GT.AND P5, PT, R167.reuse, 0x40, PT ;  /* 0x00000040a700780c */ /* 0x040fe40003fa4270 */
[C---:B------:R-:W-:Y:S01]  /*8860*/  ISETP.GT.AND P6, PT, R167.reuse, 0x41, PT ;  /* 0x00000041a700780c */ /* 0x040fe20003fc4270 */
[----:B------:R-:W1:Y:S01]  /*8870*/  MUFU.TANH R147, R147 ;  /* 0x0000009300937308 */ /* 0x000e620000002400 */
[C---:B------:R-:W-:Y:S02]  /*8880*/  ISETP.GT.AND P2, PT, R167.reuse, 0x48, PT ;  /* 0x00000048a700780c */ /* 0x040fe40003f44270 */
[----:B------:R-:W-:Y:S02]  /*8890*/  ISETP.GT.AND P3, PT, R167, 0x49, PT ;  /* 0x00000049a700780c */ /* 0x000fe40003f64270 */
[----:B--2---:R-:W-:-:S02]  /*88a0*/  FSEL R13, R13, -INF , P0 ;  /* 0xff8000000d0d7808 */ /* 0x004fc40000000000 */
[----:B------:R-:W-:Y:S01]  /*88b0*/  ISETP.GT.AND P0, PT, R167, 0x21, PT ;  /* 0x00000021a700780c */ /* 0x000fe20003f04270 */
[----:B------:R-:W2:Y:S01]  /*88c0*/  MUFU.TANH R150, R150 ;  /* 0x0000009600967308 */ /* 0x000ea20000002400 */
[----:B0-----:R-:W-:Y:S02]  /*88d0*/  FSEL R190, R190, -INF , P4 ;  /* 0xff800000bebe7808 */ /* 0x001fe40002000000 */
[----:B----4-:R-:W-:Y:S02]  /*88e0*/  FSEL R144, R121, -INF , P5 ;  /* 0xff80000079907808 */ /* 0x010fe40002800000 */
[----:B-----5:R-:W-:Y:S02]  /*88f0*/  FSEL R154, R154, -INF , P6 ;  /* 0xff8000009a9a7808 */ /* 0x020fe40003000000 */
[----:B------:R-:W-:Y:S01]  /*8900*/  FSEL R155, R155, -INF , P2 ;  /* 0xff8000009b9b7808 */ /* 0x000fe20001000000 */
[----:B------:R-:W0:Y:S01]  /*8910*/  MUFU.TANH R151, R151 ;  /* 0x0000009700977308 */ /* 0x000e220000002400 */
[----:B------:R-:W-:-:S02]  /*8920*/  FSEL R158, R158, -INF , P3 ;  /* 0xff8000009e9e7808 */ /* 0x000fc40001800000 */
[C---:B------:R-:W-:Y:S02]  /*8930*/  ISETP.GT.AND P4, PT, R167.reuse, 0x50, PT ;  /* 0x00000050a700780c */ /* 0x040fe40003f84270 */
[C---:B------:R-:W-:Y:S02]  /*8940*/  ISETP.GT.AND P5, PT, R167.reuse, 0x51, PT ;  /* 0x00000051a700780c */ /* 0x040fe40003fa4270 */
[C---:B------:R-:W-:Y:S01]  /*8950*/  ISETP.GT.AND P6, PT, R167.reuse, 0x58, PT ;  /* 0x00000058a700780c */ /* 0x040fe20003fc4270 */
[----:B------:R-:W4:Y:S01]  /*8960*/  MUFU.TANH R122, R122 ;  /* 0x0000007a007a7308 */ /* 0x000f220000002400 */
[C---:B------:R-:W-:Y:S02]  /*8970*/  ISETP.GT.AND P2, PT, R167.reuse, 0x59, PT ;  /* 0x00000059a700780c */ /* 0x040fe40003f44270 */
[----:B------:R-:W-:Y:S02]  /*8980*/  ISETP.GT.AND P3, PT, R167, 0x60, PT ;  /* 0x00000060a700780c */ /* 0x000fe40003f64270 */
[----:B------:R-:W-:-:S02]  /*8990*/  FSEL R171, R171, -INF , P0 ;  /* 0xff800000abab7808 */ /* 0x000fc40000000000 */
[----:B------:R-:W-:Y:S01]  /*89a0*/  FSETP.NEU.FTZ.AND P0, PT, R120, -INF , PT ;  /* 0xff8000007800780b */ /* 0x000fe20003f1d000 */
[----:B------:R-:W5:Y:S01]  /*89b0*/  MUFU.TANH R123, R123 ;  /* 0x0000007b007b7308 */ /* 0x000f620000002400 */
[----:B------:R-:W-:Y:S02]  /*89c0*/  FSEL R159, R159, -INF , P4 ;  /* 0xff8000009f9f7808 */ /* 0x000fe40002000000 */
[----:B---3--:R-:W-:Y:S02]  /*89d0*/  FSEL R162, R162, -INF , P5 ;  /* 0xff800000a2a27808 */ /* 0x008fe40002800000 */
[----:B-1----:R-:W-:Y:S02]  /*89e0*/  FSEL R163, R163, -INF , P6 ;  /* 0xff800000a3a37808 */ /* 0x002fe40003000000 */
[----:B------:R-:W-:Y:S01]  /*89f0*/  FSEL R166, R166, -INF , P2 ;  /* 0xff800000a6a67808 */ /* 0x000fe20001000000 */
[----:B------:R-:W1:Y:S01]  /*8a00*/  MUFU.TANH R126, R126 ;  /* 0x0000007e007e7308 */ /* 0x000e620000002400 */
[----:B------:R-:W-:-:S02]  /*8a10*/  FSEL R138, R138, -INF , P3 ;  /* 0xff8000008a8a7808 */ /* 0x000fc40001800000 */
[C---:B------:R-:W-:Y:S02]  /*8a20*/  ISETP.GT.AND P4, PT, R167.reuse, 0x61, PT ;  /* 0x00000061a700780c */ /* 0x040fe40003f84270 */
[C---:B------:R-:W-:Y:S02]  /*8a30*/  ISETP.GT.AND P5, PT, R167.reuse, 0x68, PT ;  /* 0x00000068a700780c */ /* 0x040fe40003fa4270 */
[C---:B------:R-:W-:Y:S01]  /*8a40*/  ISETP.GT.AND P6, PT, R167.reuse, 0x69, PT ;  /* 0x00000069a700780c */ /* 0x040fe20003fc4270 */
[----:B------:R-:W3:Y:S01]  /*8a50*/  MUFU.TANH R127, R127 ;  /* 0x0000007f007f7308 */ /* 0x000ee20000002400 */
[C---:B------:R-:W-:Y:S02]  /*8a60*/  ISETP.GT.AND P2, PT, R167.reuse, 0x70, PT ;  /* 0x00000070a700780c */ /* 0x040fe40003f44270 */
[----:B------:R-:W-:Y:S02]  /*8a70*/  ISETP.GT.AND P3, PT, R167, 0x71, PT ;  /* 0x00000071a700780c */ /* 0x000fe40003f64270 */
[----:B------:R-:W-:-:S02]  /*8a80*/  FSEL R8, R8, RZ, P0 ;  /* 0x000000ff08087208 */ /* 0x000fc40000000000 */
[----:B------:R-:W-:Y:S01]  /*8a90*/  FSEL R139, R139, -INF , P4 ;  /* 0xff8000008b8b7808 */ /* 0x000fe20002000000 */
[----:B------:R-:W-:Y:S01]  /*8aa0*/  MUFU.TANH R130, R130 ;  /* 0x0000008200827308 */ /* 0x000fe20000002400 */
[----:B------:R-:W-:Y:S01]  /*8ab0*/  FSEL R142, R142, -INF , P5 ;  /* 0xff8000008e8e7808 */ /* 0x000fe20002800000 */
[--C-:B------:R-:W-:Y:S01]  /*8ac0*/  FFMA.FTZ R193, R184, UR59, -R8.reuse ;  /* 0x0000003bb8c17c23 */ /* 0x100fe20008010808 */
[----:B------:R-:W-:Y:S01]  /*8ad0*/  FSEL R132, R132, -INF , P6 ;  /* 0xff80000084847808 */ /* 0x000fe20003000000 */
[--C-:B------:R-:W-:Y:S01]  /*8ae0*/  FFMA.FTZ R192, R185, UR59, -R8.reuse ;  /* 0x0000003bb9c07c23 */ /* 0x100fe20008010808 */
[----:B------:R-:W-:Y:S01]  /*8af0*/  FSEL R143, R143, -INF , P2 ;  /* 0xff8000008f8f7808 */ /* 0x000fe20001000000 */
[--C-:B------:R-:W-:Y:S01]  /*8b00*/  FFMA.FTZ R6, R6, UR59, -R8.reuse ;  /* 0x0000003b06067c23 */ /* 0x100fe20008010808 */
[----:B------:R-:W-:Y:S01]  /*8b10*/  FSEL R147, R147, -INF , P3 ;  /* 0xff80000093937808 */ /* 0x000fe20001800000 */
[----:B------:R-:W3:Y:S01]  /*8b20*/  MUFU.TANH R131, R131 ;  /* 0x0000008300837308 */ /* 0x000ee20000002400 */
[----:B------:R-:W-:Y:S01]  /*8b30*/  FMNMX.FTZ R194, R191, R4, !PT ;  /* 0x00000004bfc27209 */ /* 0x000fe20007810000 */
[--C-:B------:R-:W-:Y:S01]  /*8b40*/  FFMA.FTZ R7, R7, UR59, -R8.reuse ;  /* 0x0000003b07077c23 */ /* 0x100fe20008010808 */
[C---:B------:R-:W-:Y:S01]  /*8b50*/  ISETP.GT.AND P4, PT, R167.reuse, 0x78, PT ;  /* 0x00000078a700780c */ /* 0x040fe20003f84270 */
[--C-:B------:R-:W-:Y:S01]  /*8b60*/  FFMA.FTZ R10, R10, UR59, -R8.reuse ;  /* 0x0000003b0a0a7c23 */ /* 0x100fe20008010808 */
[----:B------:R-:W-:Y:S01]  /*8b70*/  ISETP.GT.AND P5, PT, R167, 0x79, PT ;  /* 0x00000079a700780c */ /* 0x000fe20003fa4270 */
[--C-:B------:R-:W-:Y:S01]  /*8b80*/  FFMA.FTZ R11, R11, UR59, -R8.reuse ;  /* 0x0000003b0b0b7c23 */ /* 0x100fe20008010808 */
[C---:B------:R-:W-:Y:S01]  /*8b90*/  ISETP.GT.AND P6, PT, R167.reuse, 0x80, PT ;  /* 0x00000080a700780c */ /* 0x040fe20003fc4270 */
[----:B------:R-:W3:Y:S01]  /*8ba0*/  MUFU.TANH R134, R134 ;  /* 0x0000008600867308 */ /* 0x000ee20000002400 */
[C---:B------:R-:W-:Y:S01]  /*8bb0*/  ISETP.GT.AND P2, PT, R167.reuse, 0x81, PT ;  /* 0x00000081a700780c */ /* 0x040fe20003f44270 */
[--C-:B------:R-:W-:Y:S01]  /*8bc0*/  FFMA.FTZ R14, R14, UR59, -R8.reuse ;  /* 0x0000003b0e0e7c23 */ /* 0x100fe20008010808 */
[----:B------:R-:W-:Y:S01]  /*8bd0*/  ISETP.GT.AND P3, PT, R167, 0x88, PT ;  /* 0x00000088a700780c */ /* 0x000fe20003f64270 */
[--C-:B------:R-:W-:Y:S01]  /*8be0*/  FFMA.FTZ R15, R15, UR59, -R8.reuse ;  /* 0x0000003b0f0f7c23 */ /* 0x100fe20008010808 */
[----:B------:R-:W-:Y:S01]  /*8bf0*/  FMNMX.FTZ R121, R9, R194, !PT ;  /* 0x000000c209797209 */ /* 0x000fe20007810000 */
[--C-:B------:R-:W-:Y:S01]  /*8c00*/  FFMA.FTZ R152, R152, UR59, -R8.reuse ;  /* 0x0000003b98987c23 */ /* 0x100fe20008010808 */
[----:B--2---:R-:W-:Y:S01]  /*8c10*/  FSEL R150, R150, -INF , P4 ;  /* 0xff80000096967808 */ /* 0x004fe20002000000 */
[----:B------:R-:W2:Y:S01]  /*8c20*/  MUFU.TANH R135, R135 ;  /* 0x0000008700877308 */ /* 0x000ea20000002400 */
[----:B0-----:R-:W-:Y:S01]  /*8c30*/  FSEL R151, R151, -INF , P5 ;  /* 0xff80000097977808 */ /* 0x001fe20002800000 */
[--C-:B------:R-:W-:Y:S01]  /*8c40*/  FFMA.FTZ R153, R153, UR59, -R8.reuse ;  /* 0x0000003b99997c23 */ /* 0x100fe20008010808 */
[----:B----4-:R-:W-:Y:S01]  /*8c50*/  FSEL R122, R122, -INF , P6 ;  /* 0xff8000007a7a7808 */ /* 0x010fe20003000000 */
[--C-:B------:R-:W-:Y:S01]  /*8c60*/  FFMA.FTZ R156, R156, UR59, -R8.reuse ;  /* 0x0000003b9c9c7c23 */ /* 0x100fe20008010808 */
[----:B-----5:R-:W-:Y:S01]  /*8c70*/  FSEL R184, R123, -INF , P2 ;  /* 0xff8000007bb87808 */ /* 0x020fe20001000000 */
[--C-:B------:R-:W-:Y:S01]  /*8c80*/  FFMA.FTZ R157, R157, UR59, -R8.reuse ;  /* 0x0000003b9d9d7c23 */ /* 0x100fe20008010808 */
[----:B-1----:R-:W-:Y:S01]  /*8c90*/  FSEL R126, R126, -INF , P3 ;  /* 0xff8000007e7e7808 */ /* 0x002fe20001800000 */
[--C-:B------:R-:W-:Y:S01]  /*8ca0*/  FFMA.FTZ R160, R160, UR59, -R8.reuse ;  /* 0x0000003ba0a07c23 */ /* 0x100fe20008010808 */
[----:B------:R-:W-:Y:S01]  /*8cb0*/  ISETP.GT.AND P4, PT, R167, 0x89, PT ;  /* 0x00000089a700780c */ /* 0x000fe20003f84270 */
[--C-:B------:R-:W-:Y:S01]  /*8cc0*/  FFMA.FTZ R161, R161, UR59, -R8.reuse ;  /* 0x0000003ba1a17c23 */ /* 0x100fe20008010808 */
[C---:B------:R-:W-:Y:S01]  /*8cd0*/  ISETP.GT.AND P5, PT, R167.reuse, 0x90, PT ;  /* 0x00000090a700780c */ /* 0x040fe20003fa4270 */
[--C-:B------:R-:W-:Y:S01]  /*8ce0*/  FFMA.FTZ R164, R164, UR59, -R8.reuse ;  /* 0x0000003ba4a47c23 */ /* 0x100fe20008010808 */
[----:B------:R-:W-:Y:S01]  /*8cf0*/  ISETP.GT.AND P6, PT, R167, 0x91, PT ;  /* 0x00000091a700780c */ /* 0x000fe20003fc4270 */
[--C-:B------:R-:W-:Y:S01]  /*8d00*/  FFMA.FTZ R165, R165, UR59, -R8.reuse ;  /* 0x0000003ba5a57c23 */ /* 0x100fe20008010808 */
[----:B------:R-:W-:Y:S01]  /*8d10*/  ISETP.GT.AND P2, PT, R167, 0x98, PT ;  /* 0x00000098a700780c */ /* 0x000fe20003f44270 */
[--C-:B------:R-:W-:Y:S01]  /*8d20*/  FFMA.FTZ R137, R137, UR59, -R8.reuse ;  /* 0x0000003b89897c23 */ /* 0x100fe20008010808 */
[----:B------:R-:W-:Y:S01]  /*8d30*/  ISETP.GT.AND P3, PT, R167, 0x99, PT ;  /* 0x00000099a700780c */ /* 0x000fe20003f64270 */
[--C-:B------:R-:W-:Y:S01]  /*8d40*/  FFMA.FTZ R167, R168, UR59, -R8.reuse ;  /* 0x0000003ba8a77c23 */ /* 0x100fe20008010808 */
[----:B------:R-:W-:Y:S01]  /*8d50*/  FMNMX.FTZ R168, R12, R121, !PT ;  /* 0x000000790ca87209 */ /* 0x000fe20007810000 */
[--C-:B------:R-:W-:Y:S01]  /*8d60*/  FFMA.FTZ R140, R140, UR59, -R8.reuse ;  /* 0x0000003b8c8c7c23 */ /* 0x100fe20008010808 */
[----:B---3--:R-:W-:Y:S01]  /*8d70*/  FSEL R127, R127, -INF , P4 ;  /* 0xff8000007f7f7808 */ /* 0x008fe20002000000 */
[--C-:B------:R-:W-:Y:S01]  /*8d80*/  FFMA.FTZ R141, R141, UR59, -R8.reuse ;  /* 0x0000003b8d8d7c23 */ /* 0x100fe20008010808 */
[----:B------:R-:W-:Y:S01]  /*8d90*/  FMNMX.FTZ R121, R13, R168, !PT ;  /* 0x000000a80d797209 */ /* 0x000fe20007810000 */
[--C-:B------:R-:W-:Y:S01]  /*8da0*/  FFMA.FTZ R168, R169, UR59, -R8.reuse ;  /* 0x0000003ba9a87c23 */ /* 0x100fe20008010808 */
[----:B------:R-:W-:-:S01]  /*8db0*/  FFMA.FTZ R169, R172, UR59, -R8 ;  /* 0x0000003baca97c23 */ /* 0x000fc20008010808 */
[----:B------:R-:W-:Y:S01]  /*8dc0*/  FSEL R131, R131, -INF , P6 ;  /* 0xff80000083837808 */ /* 0x000fe20003000000 */
[----:B------:R-:W-:-:S01]  /*8dd0*/  FFMA.FTZ R124, R124, UR59, -R8 ;  /* 0x0000003b7c7c7c23 */ /* 0x000fc20008010808 */
[----:B------:R-:W-:Y:S01]  /*8de0*/  FMNMX.FTZ R194, R20, R121, !PT ;  /* 0x0000007914c27209 */ /* 0x000fe20007810000 */
[----:B------:R-:W-:-:S01]  /*8df0*/  FFMA.FTZ R125, R125, UR59, -R8 ;  /* 0x0000003b7d7d7c23 */ /* 0x000fc20008010808 */
[----:B------:R-:W-:Y:S01]  /*8e00*/  FSEL R134, R134, -INF , P2 ;  /* 0xff80000086867808 */ /* 0x000fe20001000000 */
[----:B------:R-:W-:-:S01]  /*8e10*/  FFMA.FTZ R128, R128, UR59, -R8 ;  /* 0x0000003b80807c23 */ /* 0x000fc20008010808 */
[----:B------:R-:W-:Y:S01]  /*8e20*/  FMNMX.FTZ R121, R21, R194, !PT ;  /* 0x000000c215797209 */ /* 0x000fe20007810000 */
[----:B------:R-:W-:-:S01]  /*8e30*/  FFMA.FTZ R129, R129, UR59, -R8 ;  /* 0x0000003b81817c23 */ /* 0x000fc20008010808 */
[----:B--2---:R-:W-:Y:S01]  /*8e40*/  FSEL R135, R135, -INF , P3 ;  /* 0xff80000087877808 */ /* 0x004fe20001800000 */
[----:B------:R-:W-:-:S01]  /*8e50*/  FFMA.FTZ R133, R133, UR59, -R8 ;  /* 0x0000003b85857c23 */ /* 0x000fc20008010808 */
[----:B------:R-:W-:Y:S01]  /*8e60*/  FMNMX.FTZ R172, R186, R121, !PT ;  /* 0x00000079baac7209 */ /* 0x000fe20007810000 */
[----:B------:R-:W-:Y:S03]  /*8e70*/  MUFU.EX2 R6, R6 ;  /* 0x0000000600067308 */ /* 0x000fe60000000800 */
[----:B------:R-:W-:Y:S01]  /*8e80*/  FMNMX.FTZ R121, R187, R172, !PT ;  /* 0x000000acbb797209 */ /* 0x000fe20007810000 */
[--C-:B------:R-:W-:Y:S01]  /*8e90*/  FFMA.FTZ R172, R173, UR59, -R8.reuse ;  /* 0x0000003badac7c23 */ /* 0x100fe20008010808 */
[----:B------:R-:W-:-:S02]  /*8ea0*/  FFMA.FTZ R173, R176, UR59, -R8 ;  /* 0x0000003bb0ad7c23 */ /* 0x000fc40008010808 */
[----:B------:R-:W-:Y:S01]  /*8eb0*/  FMNMX.FTZ R194, R170, R121, !PT ;  /* 0x00000079aac27209 */ /* 0x000fe20007810000 */
[----:B------:R-:W-:Y:S03]  /*8ec0*/  MUFU.EX2 R7, R7 ;  /* 0x0000000700077308 */ /* 0x000fe60000000800 */
[----:B------:R-:W-:-:S04]  /*8ed0*/  FMNMX.FTZ R121, R171, R194, !PT ;  /* 0x000000c2ab797209 */ /* 0x000fc80007810000 */
[----:B------:R-:W-:Y:S01]  /*8ee0*/  FMNMX.FTZ R176, R174, R121, !PT ;  /* 0x00000079aeb07209 */ /* 0x000fe20007810000 */
[----:B------:R-:W-:Y:S03]  /*8ef0*/  MUFU.EX2 R10, R10 ;  /* 0x0000000a000a7308 */ /* 0x000fe60000000800 */
[----:B------:R-:W-:Y:S01]  /*8f00*/  FMNMX.FTZ R121, R175, R176, !PT ;  /* 0x000000b0af797209 */ /* 0x000fe20007810000 */
[--C-:B------:R-:W-:Y:S01]  /*8f10*/  FFMA.FTZ R176, R177, UR59, -R8.reuse ;  /* 0x0000003bb1b07c23 */ /* 0x100fe20008010808 */
[----:B------:R-:W-:-:S01]  /*8f20*/  FFMA.FTZ R177, R180, UR59, -R8 ;  /* 0x0000003bb4b17c23 */ /* 0x000fc20008010808 */
[--C-:B------:R-:W-:Y:S01]  /*8f30*/  FFMA.FTZ R180, R181, UR59, -R8.reuse ;  /* 0x0000003bb5b47c23 */ /* 0x100fe20008010808 */
[----:B------:R-:W-:Y:S01]  /*8f40*/  FMNMX.FTZ R194, R178, R121, !PT ;  /* 0x00000079b2c27209 */ /* 0x000fe20007810000 */
[----:B------:R-:W-:Y:S01]  /*8f50*/  FFMA.FTZ R181, R136, UR59, -R8 ;  /* 0x0000003b88b57c23 */ /* 0x000fe20008010808 */
[----:B------:R-:W-:Y:S01]  /*8f60*/  FSEL R136, R130, -INF , P5 ;  /* 0xff80000082887808 */ /* 0x000fe20002800000 */
        /* <DEDUP_REMOVED lines=8> */
[--C-:B0-----:R-:W-:Y:S01]  /*8ff0*/  FFMA.FTZ R181, R188, UR59, -R8.reuse ;  /* 0x0000003bbcb57c23 */ /* 0x101fe20008010808 */
[----:B------:R-:W-:-:S01]  /*9000*/  FFMA.FTZ R188, R145, UR59, -R8 ;  /* 0x0000003b91bc7c23 */ /* 0x000fc20008010808 */
[--C-:B------:R-:W-:Y:S01]  /*9010*/  FFMA.FTZ R145, R148, UR59, -R8.reuse ;  /* 0x0000003b94917c23 */ /* 0x100fe20008010808 */
[----:B------:R-:W-:Y:S01]  /*9020*/  FMNMX.FTZ R121, R155, R194, !PT ;  /* 0x000000c29b797209 */ /* 0x000fe20007810000 */
[--C-:B------:R-:W-:Y:S01]  /*9030*/  FFMA.FTZ R148, R149, UR59, -R8.reuse ;  /* 0x0000003b95947c23 */ /* 0x100fe20008010808 */
[----:B------:R-:W-:-:S01]  /*9040*/  FFMA.FTZ R149, R189, UR59, -R8 ;  /* 0x0000003bbd957c23 */ /* 0x000fc20008010808 */
        /* <DEDUP_REMOVED lines=31> */
[----:B------:R-:W-:-:S05]  /*9240*/  FMNMX.FTZ R194, R135, R194, !PT ;  /* 0x000000c287c27209 */ /* 0x000fca0007810000 */
[----:B------:R-:W0:Y:S02]  /*9250*/  SHFL.BFLY PT, R121, R194, 0x2, 0x1f ;  /* 0x0c401f00c2797f89 */ /* 0x000e2400000e0000 */
[----:B------:R-:W-:Y:S08]  /*9260*/  MUFU.EX2 R152, R152 ;  /* 0x0000009800987308 */ /* 0x000ff00000000800 */
[----:B------:R-:W-:Y:S08]  /*9270*/  MUFU.EX2 R153, R153 ;  /* 0x0000009900997308 */ /* 0x000ff00000000800 */
[----:B------:R-:W-:Y:S01]  /*9280*/  MUFU.EX2 R156, R156 ;  /* 0x0000009c009c7308 */ /* 0x000fe20000000800 */
[----:B0-----:R-:W-:Y:S01]  /*9290*/  FMNMX.FTZ R185, R194, R121, !PT ;  /* 0x00000079c2b97209 */ /* 0x001fe20007810000 */
[--C-:B------:R-:W-:Y:S01]  /*92a0*/  FFMA.FTZ R194, R183, UR59, -R8.reuse ;  /* 0x0000003bb7c27c23 */ /* 0x100fe20008010808 */
[----:B------:R-:W-:-:S05]  /*92b0*/  FFMA.FTZ R8, R146, UR59, -R8 ;  /* 0x0000003b92087c23 */ /* 0x000fca0008010808 */
        /* <DEDUP_REMOVED lines=22> */
[----:B------:R-:W-:Y:S01]  /*9420*/  FSEL R190, R120, RZ, P0 ;  /* 0x000000ff78be7208 */ /* 0x000fe20000000000 */
[--C-:B------:R-:W-:Y:S01]  /*9430*/  FFMA.FTZ R185, R191, UR59, -R183.reuse ;  /* 0x0000003bbfb97c23 */ /* 0x100fe200080108b7 */
[----:B------:R-:W-:Y:S01]  /*9440*/  FSEL R155, R121, RZ, P2 ;  /* 0x000000ff799b7208 */ /* 0x000fe20001000000 */
[----:B------:R-:W-:Y:S01]  /*9450*/  MUFU.EX2 R146, R146 ;  /* 0x0000009200927308 */ /* 0x000fe20000000800 */
[----:B------:R-:W-:-:S01]  /*9460*/  FFMA.FTZ R159, R159, UR59, -R183 ;  /* 0x0000003b9f9f7c23 */ /* 0x000fc200080108b7 */
[----:B------:R-:W-:Y:S01]  /*9470*/  FADD.FTZ R190, -R190, R5 ;  /* 0x00000005bebe7221 */ /* 0x000fe20000010100 */
[----:B------:R-:W-:-:S01]  /*9480*/  FFMA.FTZ R5, R158, UR59, -R183 ;  /* 0x0000003b9e057c23 */ /* 0x000fc200080108b7 */
[----:B------:R-:W-:Y:S01]  /*9490*/  FADD.FTZ R4, -R155, R4 ;  /* 0x000000049b047221 */ /* 0x000fe20000010100 */
[----:B------:R-:W-:-:S01]  /*94a0*/  FFMA.FTZ R158, R143, UR59, -R183 ;  /* 0x0000003b8f9e7c23 */ /* 0x000fc200080108b7 */
[----:B------:R-:W-:Y:S01]  /*94b0*/  FMUL.FTZ R155, R190, UR59 ;  /* 0x0000003bbe9b7c20 */ /* 0x000fe20008410000 */
[----:B------:R-:W-:-:S01]  /*94c0*/  FFMA.FTZ R170, R170, UR59, -R183 ;  /* 0x0000003baaaa7c23 */ /* 0x000fc200080108b7 */
        /* <DEDUP_REMOVED lines=30> */
[----:B------:R-:W-:-:S03]  /*96b0*/  FFMA.FTZ R135, R135, UR59, -R183 ;  /* 0x0000003b87877c23 */ /* 0x000fc600080108b7 */
[----:B------:R-:W0:Y:S01]  /*96c0*/  MUFU.EX2 R12, R12 ;  /* 0x0000000c000c7308 */ /* 0x000e220000000800 */
[----:B-1----:R-:W-:-:S04]  /*96d0*/  FFMA.FTZ R3, R4, R2, R185 ;  /* 0x0000000204037223 */ /* 0x002fc800000100b9 */
[----:B------:R-:W-:-:S03]  /*96e0*/  FADD.FTZ R2, R146, R3 ;  /* 0x0000000392027221 */ /* 0x000fc60000010000 */
[----:B------:R-:W1:Y:S01]  /*96f0*/  MUFU.EX2 R13, R13 ;  /* 0x0000000d000d7308 */ /* 0x000e620000000800 */
[----:B--2---:R-:W-:-:S07]  /*9700*/  FADD.FTZ R3, R9, R2 ;  /* 0x0000000209037221 */ /* 0x004fce0000010000 */
[----:B------:R2:W-:Y:S01]  /*9710*/  MUFU.EX2 R143, R159 ;  /* 0x0000009f008f7308 */ /* 0x0005e20000000800 */
[----:B0-----:R-:W-:-:S07]  /*9720*/  FADD.FTZ R2, R12, R3 ;  /* 0x000000030c027221 */ /* 0x001fce0000010000 */
[----:B------:R-:W0:Y:S01]  /*9730*/  MUFU.EX2 R20, R20 ;  /* 0x0000001400147308 */ /* 0x000e220000000800 */
[----:B--2---:R-:W-:-:S01]  /*9740*/  FADD.FTZ R159, R7, R190 ;  /* 0x000000be079f7221 */ /* 0x004fc20000010000 */
[----:B-1----:R-:W-:-:S03]  /*9750*/  FADD.FTZ R3, R13, R2 ;  /* 0x000000020d037221 */ /* 0x002fc60000010000 */
[----:B------:R-:W-:-:S03]  /*9760*/  FADD.FTZ R190, R10, R159 ;  /* 0x0000009f0abe7221 */ /* 0x000fc60000010000 */
[----:B------:R-:W1:Y:S01]  /*9770*/  MUFU.EX2 R21, R21 ;  /* 0x0000001500157308 */ /* 0x000e620000000800 */
[----:B------:R-:W-:-:S04]  /*9780*/  FADD.FTZ R159, R11, R190 ;  /* 0x000000be0b9f7221 */ /* 0x000fc80000010000 */
[----:B------:R-:W-:-:S03]  /*9790*/  FADD.FTZ R190, R14, R159 ;  /* 0x0000009f0ebe7221 */ /* 0x000fc60000010000 */
[----:B------:R-:W2:Y:S01]  /*97a0*/  MUFU.EX2 R186, R186 ;  /* 0x000000ba00ba7308 */ /* 0x000ea20000000800 */
[----:B------:R-:W-:-:S01]  /*97b0*/  FADD.FTZ R190, R15, R190 ;  /* 0x000000be0fbe7221 */ /* 0x000fc20000010000 */
[----:B0-----:R-:W-:-:S03]  /*97c0*/  FADD.FTZ R2, R20, R3 ;  /* 0x0000000314027221 */ /* 0x001fc60000010000 */
[----:B------:R-:W-:-:S03]  /*97d0*/  FADD.FTZ R3, R123, R190 ;  /* 0x000000be7b037221 */ /* 0x000fc60000010000 */
        /* <DEDUP_REMOVED lines=29> */
[----:B------:R-:W-:-:S06]  /*99b0*/  FADD.FTZ R2, R152, R183 ;  /* 0x000000b798027221 */ /* 0x000fcc0000010000 */
[----:B------:R-:W1:Y:S08]  /*99c0*/  MUFU.EX2 R154, R154 ;  /* 0x0000009a009a7308 */ /* 0x000e700000000800 */
[----:B------:R-:W3:Y:S08]  /*99d0*/  MUFU.EX2 R5, R5 ;  /* 0x0000000500057308 */ /* 0x000ef00000000800 */
[----:B------:R2:W-:Y:S08]  /*99e0*/  MUFU.EX2 R159, R132 ;  /* 0x00000084009f7308 */ /* 0x0005f00000000800 */
[----:B------:R-:W4:Y:S01]  /*99f0*/  MUFU.EX2 R162, R162 ;  /* 0x000000a200a27308 */ /* 0x000f220000000800 */
[----:B--2---:R-:W-:-:S01]  /*9a00*/  FADD.FTZ R132, R144, R3 ;  /* 0x0000000390847221 */ /* 0x004fc20000010000 */
[----:B------:R-:W-:-:S03]  /*9a10*/  FADD.FTZ R3, R153, R2 ;  /* 0x0000000299037221 */ /* 0x000fc60000010000 */
[----:B0-----:R-:W-:Y:S01]  /*9a20*/  FADD.FTZ R183, R189, R132 ;  /* 0x00000084bdb77221 */ /* 0x001fe20000010000 */
[----:B------:R-:W-:-:S02]  /*9a30*/  FADD.FTZ R2, R156, R3 ;  /* 0x000000039c027221 */ /* 0x000fc40000010000 */
[----:B------:R-:W0:Y:S01]  /*9a40*/  MUFU.EX2 R163, R163 ;  /* 0x000000a300a37308 */ /* 0x000e220000000800 */
[----:B-1----:R-:W-:-:S01]  /*9a50*/  FADD.FTZ R132, R154, R183 ;  /* 0x000000b79a847221 */ /* 0x002fc20000010000 */
[----:B------:R-:W-:-:S03]  /*9a60*/  FADD.FTZ R3, R157, R2 ;  /* 0x000000029d037221 */ /* 0x000fc60000010000 */
[----:B---3--:R-:W-:Y:S01]  /*9a70*/  FADD.FTZ R132, R5, R132 ;  /* 0x0000008405847221 */ /* 0x008fe20000010000 */
[----:B------:R-:W-:-:S02]  /*9a80*/  FADD.FTZ R2, R160, R3 ;  /* 0x00000003a0027221 */ /* 0x000fc40000010000 */
[----:B------:R-:W1:Y:S01]  /*9a90*/  MUFU.EX2 R166, R166 ;  /* 0x000000a600a67308 */ /* 0x000e620000000800 */
[----:B------:R-:W-:-:S01]  /*9aa0*/  FADD.FTZ R3, R143, R132 ;  /* 0x000000848f037221 */ /* 0x000fc20000010000 */
[----:B------:R-:W-:-:S03]  /*9ab0*/  FADD.FTZ R183, R161, R2 ;  /* 0x00000002a1b77221 */ /* 0x000fc60000010000 */
[----:B----4-:R-:W-:Y:S01]  /*9ac0*/  FADD.FTZ R2, R162, R3 ;  /* 0x00000003a2027221 */ /* 0x010fe20000010000 */
[----:B------:R-:W-:-:S02]  /*9ad0*/  FADD.FTZ R132, R164, R183 ;  /* 0x000000b7a4847221 */ /* 0x000fc40000010000 */
[----:B------:R-:W2:Y:S01]  /*9ae0*/  MUFU.EX2 R138, R138 ;  /* 0x0000008a008a7308 */ /* 0x000ea20000000800 */
[----:B0-----:R-:W-:-:S01]  /*9af0*/  FADD.FTZ R3, R163, R2 ;  /* 0x00000002a3037221 */ /* 0x001fc20000010000 */
[----:B------:R-:W-:-:S04]  /*9b00*/  FADD.FTZ R191, R165, R132 ;  /* 0x00000084a5bf7221 */ /* 0x000fc80000010000 */
[----:B------:R-:W-:Y:S02]  /*9b10*/  FADD.FTZ R2, R130, R191 ;  /* 0x000000bf82027221 */ /* 0x000fe40000010000 */
        /* <DEDUP_REMOVED lines=58> */
[----:B--2---:R-:W-:-:S03]  /*9ec0*/  FADD.FTZ R3, R8, R191 ;  /* 0x000000bf08037221 */ /* 0x004fc60000010000 */
[----:B0-----:R-:W-:Y:S01]  /*9ed0*/  FADD.FTZ R2, R135, R2 ;  /* 0x0000000287027221 */ /* 0x001fe20000010000 */
[----:B------:R-:W-:Y:S06]  /*9ee0*/  @!P1 BRA `(.L_x_6362) ;  /* 0x0000000000049947 */ /* 0x000fec0003800000 */
[----:B------:R-:W-:Y:S01]  /*9ef0*/  BPT.TRAP 0x1 ;  /* 0x000000040000795c */ /* 0x000fe20000300000 */
.L_x_6362:
        /* <DEDUP_REMOVED lines=148> */
.L_x_6352:
[----:B------:R-:W-:-:S06]  /*a840*/  UISETP.GE.AND UP0, UPT, UR4, UR53, UPT ;  /* 0x000000350400728c */ /* 0x000fcc000bf06270 */
[----:B------:R-:W-:-:S13]  /*a850*/  PLOP3.LUT P0, PT, PT, PT, UP0, 0x80, 0x0 ;  /* 0x000000000000781c */ /* 0x000fda0003f0f008 */
[----:B------:R-:W-:Y:S05]  /*a860*/  @!P0 BRA `(.L_x_6364) ;  /* 0x0000003800388947 */ /* 0x000fea0003800000 */
[----:B------:R-:W-:Y:S01]  /*a870*/  IMAD.MOV.U32 R4, RZ, RZ, R121 ;  /* 0x000000ffff047224 */ /* 0x000fe200078e0079 */
[----:B------:R-:W-:Y:S01]  /*a880*/  UMOV UR7, UR44 ;  /* 0x0000002c00077c82 */ /* 0x000fe20008000000 */
[----:B------:R-:W-:Y:S01]  /*a890*/  IMAD.MOV.U32 R5, RZ, RZ, R120 ;  /* 0x000000ffff057224 */ /* 0x000fe200078e0078 */
[----:B------:R-:W-:Y:S01]  /*a8a0*/  UMOV UR5, UR38 ;  /* 0x0000002600057c82 */ /* 0x000fe20008000000 */
[----:B------:R-:W-:-:S05]  /*a8b0*/  ULDC UR45, c[0x0][0x988] ;  /* 0x00026200002d7ab9 */ /* 0x000fca0000000800 */
.L_x_6375:
        /* <DEDUP_REMOVED lines=9> */
.L_x_6366:
[----:B------:R-:W-:Y:S01]  /*a950*/  ULEA UR6, UR38, UR39, 0x3 ;  /* 0x0000002726067291 */ /* 0x000fe2000f8e183f */
[----:B------:R-:W-:-:S05]  /*a960*/  IMAD.U32 R6, RZ, RZ, UR44 ;  /* 0x0000002cff067e24 */ /* 0x000fca000f8e00ff */
[----:B------:R-:W-:-:S04]  /*a970*/  SHF.L.U32 R6, R6, 0x1f, RZ ;  /* 0x0000001f06067819 */ /* 0x000fc800000006ff */
[----:B------:R0:W1:Y:S01]  /*a980*/  SYNCS.PHASECHK.TRANS64.TRYWAIT P0, [UR6+0x33430], R6 ;  /* 0x03343006ff0075a7 */ /* 0x0000620008000146 */
[----:B------:R-:W-:Y:S05]  /*a990*/  @!P1 BRA `(.L_x_6367) ;  /* 0x0000000000049947 */ /* 0x000fea0003800000 */
[----:B------:R-:W-:Y:S01]  /*a9a0*/  BPT.TRAP 0x1 ;  /* 0x000000040000795c */ /* 0x000fe20000300000 */
.L_x_6367:
[----:B-1----:R-:W-:Y:S05]  /*a9b0*/  @P0 BRA `(.L_x_6365) ;  /* 0x0000000000080947 */ /* 0x002fea0003800000 */
[----:B------:R-:W1:Y:S02]  /*a9c0*/  SYNCS.PHASECHK.TRANS64.TRYWAIT P0, [UR6+0x33430], R6 ;  /* 0x03343006ff0075a7 */ /* 0x000e640008000146 */
[----:B-1----:R-:W-:Y:S05]  /*a9d0*/  @!P0 BRA `(.L_x_6368) ;  /* 0x0000011800048947 */ /* 0x002fea0003800000 */
.L_x_6365:
[----:B-1----:R-:W1:Y:S01]  /*a9e0*/  S2R R7, SR_TID.X ;  /* 0x0000000000077919 */ /* 0x002e620000002100 */
[----:B------:R-:W-:Y:S01]  /*a9f0*/  UIMAD UR6, UR38, 0x780, UR47 ;  /* 0x00000780260678a4 */ /* 0x000fe2000f8e022f */
[----:B------:R-:W-:Y:S01]  /*aa00*/  UMOV UR11, 0x80000020 ;  /* 0x80000020000b7882 */ /* 0x000fe20000000000 */
[----:B------:R-:W-:Y:S02]  /*aa10*/  UMOV UR32, UR8 ;  /* 0x0000000800207c82 */ /* 0x000fe40008000000 */
[----:B------:R-:W-:Y:S01]  /*aa20*/  UIADD3 UR34, UR6, 0x80, URZ ;  /* 0x0000008006227890 */ /* 0x000fe2000fffe03f */
[----:B------:R-:W-:Y:S02]  /*aa30*/  UMOV UR33, UR9 ;  /* 0x0000000900217c82 */ /* 0x000fe40008000000 */
[----:B------:R-:W-:Y:S01]  /*aa40*/  UMOV UR10, UR6 ;  /* 0x00000006000a7c82 */ /* 0x000fe20008000000 */
[----:B------:R-:W-:Y:S01]  /*aa50*/  UMOV UR35, 0x80000020 ;  /* 0x8000002000237882 */ /* 0x000fe20000000000 */
        /* <DEDUP_REMOVED lines=181> */
.L_x_6370:
[----:B------:R-:W-:Y:S01]  /*b5b0*/  ULEA UR6, UR5, UR39, 0x3 ;  /* 0x0000002705067291 */ /* 0x000fe2000f8e183f */
[----:B------:R-:W-:-:S05]  /*b5c0*/  IMAD.U32 R6, RZ, RZ, UR7 ;  /* 0x00000007ff067e24 */ /* 0x000fca000f8e00ff */
[----:B------:R-:W-:-:S04]  /*b5d0*/  SHF.L.U32 R6, R6, 0x1f, RZ ;  /* 0x0000001f06067819 */ /* 0x000fc800000006ff */
[----:B------:R0:W1:Y:S01]  /*b5e0*/  SYNCS.PHASECHK.TRANS64.TRYWAIT P0, [UR6+0x33450], R6 ;  /* 0x03345006ff0075a7 */ /* 0x0000620008000146 */
[----:B------:R-:W-:Y:S05]  /*b5f0*/  @!P1 BRA `(.L_x_6371) ;  /* 0x0000000000049947 */ /* 0x000fea0003800000 */
[----:B------:R-:W-:Y:S01]  /*b600*/  BPT.TRAP 0x1 ;  /* 0x000000040000795c */ /* 0x000fe20000300000 */
.L_x_6371:
[----:B-1----:R-:W-:Y:S05]  /*b610*/  @P0 BRA `(.L_x_6369) ;  /* 0x0000000000080947 */ /* 0x002fea0003800000 */
[----:B------:R-:W1:Y:S02]  /*b620*/  SYNCS.PHASECHK.TRANS64.TRYWAIT P0, [UR6+0x33450], R6 ;  /* 0x03345006ff0075a7 */ /* 0x000e640008000146 */
[----:B-1----:R-:W-:Y:S05]  /*b630*/  @!P0 BRA `(.L_x_6372) ;  /* 0x0000010c00048947 */ /* 0x002fea0003800000 */
.L_x_6369:
        /* <DEDUP_REMOVED lines=36> */
.L_x_6373:
        /* <DEDUP_REMOVED lines=101> */
[----:B------:R-:W-:Y:S01]  /*bed0*/  UMOV UR59, UR45 ;  /* 0x0000002d003b7c82 */ /* 0x000fe20008000000 */
[----:B------:R-:W0:Y:S01]  /*bee0*/  MUFU.TANH R184, R184 ;  /* 0x000000b800b87308 */ /* 0x000e220000002400 */
[----:B-1----:R-:W-:Y:S01]  /*bef0*/  FMNMX.FTZ R189, R15, R190, !PT ;  /* 0x000000be0fbd7209 */ /* 0x002fe20007810000 */
[----:B------:R-:W-:-:S04]  /*bf00*/  ULEA UR6, UR38, UR39, 0x3 ;  /* 0x0000002726067291 */ /* 0x000fc8000f8e183f */
[----:B------:R-:W-:Y:S02]  /*bf10*/  UIADD3 UR6, UR6, 0x33440, URZ ;  /* 0x0003344006067890 */ /* 0x000fe4000fffe03f */
[----:B------:R-:W1:Y:S01]  /*bf20*/  MUFU.TANH R186, R186 ;  /* 0x000000ba00ba7308 */ /* 0x000e620000002400 */
[----:B--2---:R-:W-:Y:S01]  /*bf30*/  FMNMX.FTZ R191, R21, R120, !PT ;  /* 0x0000007815bf7209 */ /* 0x004fe20007810000 */
[----:B------:R-:W-:-:S06]  /*bf40*/  UPRMT UR6, UR56, 0x654, UR6 ;  /* 0x0000065438067896 */ /* 0x000fcc0008000006 */
[----:B------:R-:W2:Y:S01]  /*bf50*/  MUFU.TANH R185, R185 ;  /* 0x000000b900b97308 */ /* 0x000ea20000002400 */
[----:B0-----:R-:W-:Y:S01]  /*bf60*/  FMNMX.FTZ R120, R184, R189, !PT ;  /* 0x000000bdb8787209 */ /* 0x001fe20007810000 */
[----:B------:R-:W-:Y:S01]  /*bf70*/  FMUL.FTZ R189, R0, R121 ;  /* 0x0000007900bd7220 */ /* 0x000fe20000410000 */
[----:B------:R-:W-:Y:S05]  /*bf80*/  SYNCS.ARRIVE.TRANS64.RED.A1T0 RZ, [UR6], RZ ;  /* 0x000000ffffff79a7 */ /* 0x000fea0008100406 */
        /* <DEDUP_REMOVED lines=134> */
[----:B0-----:R-:W-:Y:S01]  /*c7f0*/  FMNMX.FTZ R192, R191, R120, !PT ;  /* 0x00000078bfc07209 */ /* 0x001fe20007810000 */
[----:B------:R-:W-:Y:S01]  /*c800*/  IMAD.U32 R191, RZ, RZ, UR59 ;  /* 0x0000003bffbf7e24 */ /* 0x000fe2000f8e00ff */
[----:B-1----:R-:W-:-:S03]  /*c810*/  FMNMX.FTZ R193, R190, R121, !PT ;  /* 0x00000079bec17209 */ /* 0x002fc60007810000 */
[----:B------:R-:W0:Y:S04]  /*c820*/  SHFL.BFLY PT, R121, R192, 0x1, 0x1f ;  /* 0x0c201f00c0797f89 */ /* 0x000e2800000e0000 */
[----:B------:R-:W1:Y:S01]  /*c830*/  SHFL.BFLY PT, R194, R193, 0x1, 0x1f ;  /* 0x0c201f00c1c27f89 */ /* 0x000e6200000e0000 */
[----:B0-----:R-:W-:Y:S02]  /*c840*/  FMNMX.FTZ R120, R192, R121, !PT ;  /* 0x00000079c0787209 */ /* 0x001fe40007810000 */
[----:B-1----:R-:W-:-:S03]  /*c850*/  FMNMX.FTZ R121, R193, R194, !PT ;  /* 0x000000c2c1797209 */ /* 0x002fc60007810000 */
[C---:B------:R-:W-:Y:S01]  /*c860*/  FFMA.FTZ R190, R120.reuse, R191, -8 ;  /* 0xc100000078be7423 */ /* 0x040fe200000100bf */
        /* <DEDUP_REMOVED lines=45> */
[----:B------:R-:W-:-:S02]  /*cb40*/  FFMA.FTZ R189, R121, R190, -8 ;  /* 0xc100000079bd7423 */ /* 0x000fc400000100be */
[----:B------:R-:W-:Y:S02]  /*cb50*/  FMUL.FTZ R5, R5, UR59 ;  /* 0x0000003b05057c20 */ /* 0x000fe40008410000 */
        /* <DEDUP_REMOVED lines=47> */
[----:B------:R-:W-:-:S04]  /*ce50*/  FFMA.FTZ R135, R135, UR59, -R189 ;  /* 0x0000003b87877c23 */ /* 0x000fc800080108bd */
[----:B------:R-:W3:Y:S08]  /*ce60*/  MUFU.EX2 R8, R8 ;  /* 0x0000000800087308 */ /* 0x000ef00000000800 */
[----:B------:R-:W4:Y:S08]  /*ce70*/  MUFU.EX2 R10, R10 ;  /* 0x0000000a000a7308 */ /* 0x000f300000000800 */
[----:B------:R-:W5:Y:S08]  /*ce80*/  MUFU.EX2 R13, R13 ;  /* 0x0000000d000d7308 */ /* 0x000f700000000800 */
[----:B------:R-:W5:Y:S08]  /*ce90*/  MUFU.EX2 R11, R11 ;  /* 0x0000000b000b7308 */ /* 0x000f700000000800 */
[----:B------:R-:W5:Y:S08]  /*cea0*/  MUFU.EX2 R12, R12 ;  /* 0x0000000c000c7308 */ /* 0x000f700000000800 */
[----:B------:R-:W5:Y:S08]  /*ceb0*/  MUFU.EX2 R14, R14 ;  /* 0x0000000e000e7308 */ /* 0x000f700000000800 */
[----:B------:R0:W-:Y:S08]  /*cec0*/  MUFU.EX2 R146, R186 ;  /* 0x000000ba00927308 */ /* 0x0001f00000000800 */
[----:B------:R-:W5:Y:S01]  /*ced0*/  MUFU.EX2 R21, R21 ;  /* 0x0000001500157308 */ /* 0x000f620000000800 */
[----:B0-----:R-:W-:-:S01]  /*cee0*/  FADD.FTZ R186, R6, R3 ;  /* 0x0000000306ba7221 */ /* 0x001fc20000010000 */
[----:B--2---:R-:W-:-:S03]  /*cef0*/  FADD.FTZ R3, R9, R2 ;  /* 0x0000000209037221 */ /* 0x004fc60000010000 */
[----:B-1----:R-:W-:Y:S01]  /*cf00*/  FADD.FTZ R189, R7, R186 ;  /* 0x000000ba07bd7221 */ /* 0x002fe20000010000 */
[----:B---3--:R-:W-:-:S02]  /*cf10*/  FADD.FTZ R2, R8, R3 ;  /* 0x0000000308027221 */ /* 0x008fc40000010000 */
[----:B------:R-:W0:Y:S01]  /*cf20*/  MUFU.EX2 R15, R15 ;  /* 0x0000000f000f7308 */ /* 0x000e220000000800 */
[----:B----4-:R-:W-:-:S01]  /*cf30*/  FADD.FTZ R186, R10, R189 ;  /* 0x000000bd0aba7221 */ /* 0x010fc20000010000 */
[----:B-----5:R-:W-:-:S03]  /*cf40*/  FADD.FTZ R3, R13, R2 ;  /* 0x000000020d037221 */ /* 0x020fc60000010000 */
[----:B------:R-:W-:Y:S01]  /*cf50*/  FADD.FTZ R189, R11, R186 ;  /* 0x000000ba0bbd7221 */ /* 0x000fe20000010000 */
[----:B------:R-:W-:-:S02]  /*cf60*/  FADD.FTZ R2, R12, R3 ;  /* 0x000000030c027221 */ /* 0x000fc40000010000 */
[----:B------:R-:W1:Y:S01]  /*cf70*/  MUFU.EX2 R20, R20 ;  /* 0x0000001400147308 */ /* 0x000e620000000800 */
[----:B------:R-:W-:-:S01]  /*cf80*/  FADD.FTZ R186, R14, R189 ;  /* 0x000000bd0eba7221 */ /* 0x000fc20000010000 */
        /* <DEDUP_REMOVED lines=136> */
.L_x_6374:
        /* <DEDUP_REMOVED lines=148> */
.L_x_6364:
[----:B------:R-:W-:Y:S06]  /*e150*/  BAR.ARV 0x8, 0x180 ;  /* 0x0206000000007b1d */ /* 0x000fec0000002000 */
[----:B------:R-:W-:Y:S05]  /*e160*/  @!P1 BRA `(.L_x_6376) ;  /* 0x0000000000049947 */ /* 0x000fea0003800000 */
[----:B------:R-:W-:Y:S01]  /*e170*/  BPT.TRAP 0x1 ;  /* 0x000000040000795c */ /* 0x000fe20000300000 */
.L_x_6376:
[----:B------:R-:W-:Y:S01]  /*e180*/  ULEA UR5, UR38, UR39, 0x3 ;  /* 0x0000002726057291 */ /* 0x000fe2000f8e183f */
[----:B------:R-:W-:-:S05]  /*e190*/  IMAD.U32 R0, RZ, RZ, UR44 ;  /* 0x0000002cff007e24 */ /* 0x000fca000f8e00ff */
[----:B------:R-:W-:-:S04]  /*e1a0*/  SHF.L.U32 R0, R0, 0x1f, RZ ;  /* 0x0000001f00007819 */ /* 0x000fc800000006ff */
[----:B------:R0:W1:Y:S01]  /*e1b0*/  SYNCS.PHASECHK.TRANS64.TRYWAIT P0, [UR5+0x33450], R0 ;  /* 0x03345000ff0075a7 */ /* 0x0000620008000145 */
[----:B------:R-:W-:Y:S05]  /*e1c0*/  @!P1 BRA `(.L_x_6377) ;  /* 0x0000000000049947 */ /* 0x000fea0003800000 */
[----:B------:R-:W-:Y:S01]  /*e1d0*/  BPT.TRAP 0x1 ;  /* 0x000000040000795c */ /* 0x000fe20000300000 */
.L_x_6377:
[----:B-1----:R-:W-:Y:S05]  /*e1e0*/  @P0 BRA `(.L_x_6378) ;  /* 0x0000000000080947 */ /* 0x002fea0003800000 */
[----:B------:R-:W1:Y:S02]  /*e1f0*/  SYNCS.PHASECHK.TRANS64.TRYWAIT P0, [UR5+0x33450], R0 ;  /* 0x03345000ff0075a7 */ /* 0x000e640008000145 */
[----:B-1----:R-:W-:Y:S05]  /*e200*/  @!P0 BRA `(.L_x_6379) ;  /* 0x000000e000288947 */ /* 0x002fea0003800000 */
.L_x_6378:
        /* <DEDUP_REMOVED lines=19> */
[----:B------:R-:W-:Y:S02]  /*e340*/  ULDC.64 UR6, c[0x0][0x9a0] ;  /* 0x0002680000067ab9 */ /* 0x000fe40000000a00 */
[----:B------:R-:W-:-:S04]  /*e350*/  ISETP.NE.U32.AND P0, PT, RZ, UR6, PT ;  /* 0x00000006ff007c0c */ /* 0x000fc8000bf05070 */
[----:B------:R-:W-:-:S13]  /*e360*/  ISETP.NE.AND.EX P0, PT, RZ, UR7, PT, P0 ;  /* 0x00000007ff007c0c */ /* 0x000fda000bf05300 */
[----:B------:R-:W0:Y:S08]  /*e370*/  @P0 LDC.64 R6, c[0x0][0x9c8] ;  /* 0x00027200ff060b82 */ /* 0x000e300000000a00 */
[----:B------:R-:W2:Y:S01]  /*e380*/  @P0 LDC.64 R8, c[0x0][0x9d0] ;  /* 0x00027400ff080b82 */ /* 0x000ea20000000a00 */
[C---:B01----:R-:W-:Y:S02]  /*e390*/  @P0 IMAD R0, R6.reuse, UR55, RZ ;  /* 0x0000003706000c24 */ /* 0x043fe4000f8e02ff */
[----:B------:R-:W-:-:S04]  /*e3a0*/  @P0 IMAD.WIDE.U32 R4, R6, UR52, RZ ;  /* 0x0000003406040c25 */ /* 0x000fc8000f8e00ff */
[----:B------:R-:W-:-:S04]  /*e3b0*/  @P0 IMAD R7, R7, UR52, R0 ;  /* 0x0000003407070c24 */ /* 0x000fc8000f8e0200 */
[----:B------:R-:W-:Y:S02]  /*e3c0*/  @P0 IMAD.IADD R5, R5, 0x1, R7 ;  /* 0x0000000105050824 */ /* 0x000fe400078e0207 */
[----:B--2---:R-:W-:-:S04]  /*e3d0*/  @P0 IMAD.WIDE.U32 R4, R8, UR54, R4 ;  /* 0x0000003608040c25 */ /* 0x004fc8000f8e0004 */
[----:B------:R-:W-:Y:S01]  /*e3e0*/  @P0 IMAD R5, R9, UR54, R5 ;  /* 0x0000003609050c24 */ /* 0x000fe2000f8e0205 */
[----:B------:R-:W-:-:S04]  /*e3f0*/  @P0 LEA R6, P2, R4, UR6, 0x2 ;  /* 0x0000000604060c11 */ /* 0x000fc8000f8410ff */
[----:B------:R-:W-:Y:S01]  /*e400*/  @P0 LEA.HI.X R7, R4, UR7, R5, 0x2, P2 ;  /* 0x0000000704070c11 */ /* 0x000fe200090f1405 */
[----:B------:R-:W-:-:S06]  /*e410*/  IMAD.MOV.U32 R4, RZ, RZ, 0x3f800000 ;  /* 0x3f800000ff047424 */ /* 0x000fcc00078e00ff */
[----:B------:R0:W2:Y:S01]  /*e420*/  @P0 LDG.E R4, desc[UR36][R6.64] ;  /* 0x0000002406040981 */ /* 0x0000a2000c1e1900 */
[----:B------:R-:W-:Y:S01]  /*e430*/  UIADD3 UR6, UR4, 0x480, URZ ;  /* 0x0000048004067890 */ /* 0x000fe2000fffe03f */
[----:B------:R-:W-:Y:S01]  /*e440*/  UMOV UR7, 0xc0000010 ;  /* 0xc000001000077882 */ /* 0x000fe20000000000 */
[----:B------:R-:W-:Y:S02]  /*e450*/  WARPGROUP.DEPBAR.LE gsb0, 0x0 ;  /* 0x00008000000079c5 */ /* 0x000fe40000010000 */
[----:B------:R-:W-:-:S06]  /*e460*/  WARPGROUP.ARRIVE ;  /* 0x00000000000079c5 */ /* 0x000fcc0000000000 */
[----:B------:R-:W-:Y:S01]  /*e470*/  QGMMA.64x192x32.F32.E4M3.E4M3 R24, R204, gdesc[UR4], R24, gsb0 ;  /* 0x02e00004cc187df3 */ /* 0x000fe20008000818 */
[----:B------:R-:W-:Y:S01]  /*e480*/  UIADD3 UR6, UR4, 0x600, URZ ;  /* 0x0000060004067890 */ /* 0x000fe2000fffe03f */
[----:B------:R-:W-:Y:S01]  /*e490*/  UMOV UR7, 0xc0000010 ;  /* 0xc000001000077882 */ /* 0x000fe20000000000 */
[----:B------:R-:W1:Y:S04]  /*e4a0*/  SHFL.BFLY PT, R0, R3, 0x2, 0x1f ;  /* 0x0c401f0003007f89 */ /* 0x000e6800000e0000 */
[----:B------:R-:W3:Y:S01]  /*e4b0*/  SHFL.BFLY PT, R9, R2, 0x2, 0x1f ;  /* 0x0c401f0002097f89 */ /* 0x000ee200000e0000 */
[----:B-1----:R-:W-:-:S01]  /*e4c0*/  FADD.FTZ R0, R0, R3 ;  /* 0x0000000300007221 */ /* 0x002fc20000010000 */
[----:B---3--:R-:W-:-:S04]  /*e4d0*/  FADD.FTZ R9, R9, R2 ;  /* 0x0000000209097221 */ /* 0x008fc80000010000 */
[----:B------:R-:W1:Y:S04]  /*e4e0*/  SHFL.BFLY PT, R5, R0, 0x1, 0x1f ;  /* 0x0c201f0000057f89 */ /* 0x000e6800000e0000 */
[----:B0-----:R-:W0:Y:S01]  /*e4f0*/  SHFL.BFLY PT, R6, R9, 0x1, 0x1f ;  /* 0x0c201f0009067f89 */ /* 0x001e2200000e0000 */
[----:B------:R-:W-:Y:S02]  /*e500*/  IMAD.MOV.U32 R3, RZ, RZ, RZ ;  /* 0x000000ffff037224 */ /* 0x000fe400078e00ff */
[----:B-1----:R-:W-:Y:S01]  /*e510*/  FADD.FTZ R5, R0, R5 ;  /* 0x0000000500057221 */ /* 0x002fe20000010000 */
[----:B0-----:R-:W-:-:S04]  /*e520*/  FADD.FTZ R10, R9, R6 ;  /* 0x00000006090a7221 */ /* 0x001fc80000010000 */
        /* <DEDUP_REMOVED lines=29> */
.L_x_6380:
        /* <DEDUP_REMOVED lines=102> */
[----:B------:R-:W-:Y:S01]  /*ed60*/  FMUL.FTZ R66, R115, R12 ;  /* 0x0000000c73427220 */ /* 0x000fe20000410000 */
[----:B------:R-:W-:-:S02]  /*ed70*/  UIADD3 UR60, UR60, 0x1, URZ ;  /* 0x000000013c3c7890 */ /* 0x000fc4000fffe03f */
[----:B------:R-:W-:Y:S02]  /*ed80*/  USEL UR38, UR38, URZ, UP0 ;  /* 0x0000003f26267287 */ /* 0x000fe40008000000 */
[----:B------:R-:W-:-:S12]  /*ed90*/  ULOP3.LUT UR44, UR44, UR4, URZ, 0x3c, !UPT ;  /* 0x000000042c2c7292 */ /* 0x000fd8000f8e3c3f */
.L_x_6344:
        /* <DEDUP_REMOVED lines=23> */
[----:B------:R0:W2:Y:S01]  /*ef10*/  LDG.E.CONSTANT R24, desc[UR36][R12.64] ;  /* 0x000000240c187981 */ /* 0x0000a2000c1e9900 */
[----:B------:R-:W-:-:S03]  /*ef20*/  LOP3.LUT P0, R14, R25, 0x3, RZ, 0xc0, !PT ;  /* 0x00000003190e7812 */ /* 0x000fc6000780c0ff */
[----:B------:R-:W3:Y:S01]  /*ef30*/  LDL R13, [R1+0x28] ;  /* 0x00002800010d7983 */ /* 0x000ee20000100800 */
[----:B0-----:R-:W-:Y:S01]  /*ef40*/  IMAD.MOV.U32 R12, RZ, RZ, 0x2 ;  /* 0x00000002ff0c7424 */ /* 0x001fe200078e00ff */
[----:B------:R-:W-:Y:S01]  /*ef50*/  UMOV UR10, UR8 ;  /* 0x00000008000a7c82 */ /* 0x000fe20008000000 */
[----:B-1----:R-:W-:Y:S01]  /*ef60*/  UMOV UR11, UR4 ;  /* 0x00000004000b7c82 */ /* 0x002fe20008000000 */
[----:B------:R-:W-:Y:S01]  /*ef70*/  ISETP.EQ.OR P0, PT, R14, 0x3, !P0 ;  /* 0x000000030e00780c */ /* 0x000fe20004702670 */
[----:B------:R-:W-:-:S03]  /*ef80*/  UIMAD.WIDE UR12, UR52, 0x4, UR12 ;  /* 0x00000004340c78a5 */ /* 0x000fc6000f8e020c */
        /* <DEDUP_REMOVED lines=96> */
[----:B--2---:R-:W-:Y:S01]  /*f590*/  LOP3.LUT R92, R24, 0x2, RZ, 0x3c, !PT ;  /* 0x00000002185c7812 */ /* 0x004fe200078e3cff */
[----:B------:R-:W-:Y:S04]  /*f5a0*/  SHFL.IDX PT, R87, R87, R24, 0x1c1f ;  /* 0x001c1f1857577589 */ /* 0x000fe800000e0000 */
[----:B------:R-:W0:Y:S04]  /*f5b0*/  SHFL.IDX PT, R114, R29, R92, 0x1c1f ;  /* 0x001c1f5c1d727589 */ /* 0x000e2800000e0000 */
[----:B------:R-:W-:Y:S01]  /*f5c0*/  SHFL.IDX PT, R89, R89, R24, 0x1c1f ;  /* 0x001c1f1859597589 */ /* 0x000fe200000e0000 */
[----:B---3--:R-:W-:-:S03]  /*f5d0*/  IMAD.WIDE R12, R13, R12, UR10 ;  /* 0x0000000a0d0c7e25 */ /* 0x008fc6000f8e020c */
[----:B------:R-:W-:Y:S01]  /*f5e0*/  SHFL.IDX PT, R88, R131, R24, 0x1c1f ;  /* 0x001c1f1883587589 */ /* 0x000fe200000e0000 */
[C---:B------:R-:W-:Y:S02]  /*f5f0*/  LOP3.LUT R3, R12.reuse, 0x380, RZ, 0xc0, !PT ;  /* 0x000003800c037812 */ /* 0x040fe400078ec0ff */
[C---:B------:R-:W-:Y:S01]  /*f600*/  IADD3 R193, P3, R12.reuse, 0x8040, RZ ;  /* 0x000080400cc17810 */ /* 0x040fe20007f7e0ff */
[----:B------:R-:W-:Y:S01]  /*f610*/  SHFL.IDX PT, R86, R159, R24, 0x1c1f ;  /* 0x001c1f189f567589 */ /* 0x000fe200000e0000 */
[C---:B------:R-:W-:Y:S02]  /*f620*/  IADD3 R195, P4, R12.reuse, 0x8060, RZ ;  /* 0x000080600cc37810 */ /* 0x040fe40007f9e0ff */
        /* <DEDUP_REMOVED lines=12> */
[----:B------:R-:W-:-:S02]  /*f6f0*/  IADD3 R37, P1, R12, 0x4040, RZ ;  /* 0x000040400c257810 */ /* 0x000fc40007f3e0ff */
[C---:B------:R-:W-:Y:S01]  /*f700*/  IADD3 R6, P4, R12.reuse, 0x4020, RZ ;  /* 0x000040200c067810 */ /* 0x040fe20007f9e0ff */
[----:B------:R-:W-:Y:S01]  /*f710*/  SHFL.IDX PT, R148, R39, R92, 0x1c1f ;  /* 0x001c1f5c27947589 */ /* 0x000fe200000e0000 */
        /* <DEDUP_REMOVED lines=14> */
[----:B------:R-:W-:-:S02]  /*f800*/  LOP3.LUT R134, R14, R193, RZ, 0x3c, !PT ;  /* 0x000000c10e867212 */ /* 0x000fc400078e3cff */
[----:B------:R-:W-:Y:S01]  /*f810*/  LOP3.LUT R14, R3, R10, RZ, 0x3c, !PT ;  /* 0x0000000a030e7212 */ /* 0x000fe200078e3cff */
[----:B------:R-:W-:Y:S01]  /*f820*/  SHFL.IDX PT, R127, R127, R24, 0x1c1f ;  /* 0x001c1f187f7f7589 */ /* 0x000fe200000e0000 */
[----:B------:R-:W-:Y:S02]  /*f830*/  LOP3.LUT R8, R37, 0x380, RZ, 0xc0, !PT ;  /* 0x0000038025087812 */ /* 0x000fe400078ec0ff */
[----:B------:R-:W-:Y:S01]  /*f840*/  LOP3.LUT R3, R6, 0x380, RZ, 0xc0, !PT ;  /* 0x0000038006037812 */ /* 0x000fe200078ec0ff */
[----:B------:R-:W-:Y:S01]  /*f850*/  SHFL.IDX PT, R80, R161, R24, 0x1c1f ;  /* 0x001c1f18a1507589 */ /* 0x000fe200000e0000 */
[----:B------:R-:W-:Y:S02]  /*f860*/  LOP3.LUT R50, R191, 0x380, RZ, 0xc0, !PT ;  /* 0x00000380bf327812 */ /* 0x000fe400078ec0ff */
[----:B------:R-:W-:Y:S01]  /*f870*/  SHF.R.U64 R8, R8, 0x3, RZ ;  /* 0x0000000308087819 */ /* 0x000fe200000012ff */
[----:B------:R-:W1:Y:S01]  /*f880*/  SHFL.IDX PT, R131, R25, R92, 0x1c1f ;  /* 0x001c1f5c19837589 */ /* 0x000e6200000e0000 */
[----:B------:R-:W-:-:S02]  /*f890*/  SHF.R.U64 R3, R3, 0x3, RZ ;  /* 0x0000000303037819 */ /* 0x000fc400000012ff */
[----:B------:R-:W-:Y:S01]  /*f8a0*/  SHF.R.U64 R50, R50, 0x3, RZ ;  /* 0x0000000332327819 */ /* 0x000fe200000012ff */
[----:B------:R-:W-:Y:S01]  /*f8b0*/  SHFL.IDX PT, R159, R40, R92, 0x1c1f ;  /* 0x001c1f5c289f7589 */ /* 0x000fe200000e0000 */
[----:B------:R-:W-:Y:S02]  /*f8c0*/  LOP3.LUT R138, R8, R37, RZ, 0x3c, !PT ;  /* 0x00000025088a7212 */ /* 0x000fe400078e3cff */
[----:B------:R-:W-:Y:S01]  /*f8d0*/  LOP3.LUT R8, R3, R6, RZ, 0x3c, !PT ;  /* 0x0000000603087212 */ /* 0x000fe200078e3cff */
[----:B------:R-:W2:Y:S01]  /*f8e0*/  SHFL.IDX PT, R126, R51, R92, 0x1c1f ;  /* 0x001c1f5c337e7589 */ /* 0x000ea200000e0000 */
[----:B------:R-:W-:Y:S02]  /*f8f0*/  LOP3.LUT R6, R187, 0x380, RZ, 0xc0, !PT ;  /* 0x00000380bb067812 */ /* 0x000fe400078ec0ff */
[----:B------:R-:W-:Y:S01]  /*f900*/  LOP3.LUT R136, R50, R191, RZ, 0x3c, !PT ;  /* 0x000000bf32887212 */ /* 0x000fe200078e3cff */
[----:B------:R-:W3:Y:S01]  /*f910*/  SHFL.IDX PT, R39, R64, R92, 0x1c1f ;  /* 0x001c1f5c40277589 */ /* 0x000ee200000e0000 */
[----:B------:R-:W-:-:S02]  /*f920*/  LOP3.LUT R3, R4, 0x380, RZ, 0xc0, !PT ;  /* 0x0000038004037812 */ /* 0x000fc400078ec0ff */
[----:B------:R-:W-:Y:S01]  /*f930*/  LOP3.LUT R20, R195, 0x380, RZ, 0xc0, !PT ;  /* 0x00000380c3147812 */ /* 0x000fe200078ec0ff */
[----:B------:R-:W-:Y:S01]  /*f940*/  SHFL.IDX PT, R98, R95, R24, 0x1c1f ;  /* 0x001c1f185f627589 */ /* 0x000fe200000e0000 */
[----:B------:R-:W-:Y:S02]  /*f950*/  LOP3.LUT R10, R189, 0x380, RZ, 0xc0, !PT ;  /* 0x00000380bd0a7812 */ /* 0x000fe400078ec0ff */
[----:B------:R-:W-:Y:S01]  /*f960*/  LOP3.LUT R50, R185, 0x380, RZ, 0xc0, !PT ;  /* 0x00000380b9327812 */ /* 0x000fe200078ec0ff */
[----:B------:R-:W-:Y:S01]  /*f970*/  SHFL.IDX PT, R81, R163, R24, 0x1c1f ;  /* 0x001c1f18a3517589 */ /* 0x000fe200000e0000 */
[----:B------:R-:W-:Y:S02]  /*f980*/  LOP3.LUT R37, R42, 0x380, RZ, 0xc0, !PT ;  /* 0x000003802a257812 */ /* 0x000fe400078ec0ff */
[----:B------:R-:W-:Y:S01]  /*f990*/  SHF.R.U64 R6, R6, 0x3, RZ ;  /* 0x0000000306067819 */ /* 0x000fe200000012ff */
[----:B------:R-:W-:Y:S01]  /*f9a0*/  SHFL.IDX PT, R40, R65, R92, 0x1c1f ;  /* 0x001c1f5c41287589 */ /* 0x000fe200000e0000 */
[----:B------:R-:W-:-:S02]  /*f9b0*/  SHF.R.U64 R3, R3, 0x3, RZ ;  /* 0x0000000303037819 */ /* 0x000fc400000012ff */
[----:B------:R-:W-:Y:S01]  /*f9c0*/  SHF.R.U64 R20, R20, 0x3, RZ ;  /* 0x0000000314147819 */ /* 0x000fe200000012ff */
[----:B------:R-:W-:Y:S01]  /*f9d0*/  SHFL.IDX PT, R113, R113, R24, 0x1c1f ;  /* 0x001c1f1871717589 */ /* 0x000fe200000e0000 */
[----:B------:R-:W-:Y:S02]  /*f9e0*/  SHF.R.U64 R10, R10, 0x3, RZ ;  /* 0x000000030a0a7819 */ /* 0x000fe400000012ff */
[----:B------:R-:W-:Y:S01]  /*f9f0*/  SHF.R.U64 R50, R50, 0x3, RZ ;  /* 0x0000000332327819 */ /* 0x000fe200000012ff */
[----:B------:R-:W-:Y:S01]  /*fa00*/  SHFL.IDX PT, R95, R129, R24, 0x1c1f ;  /* 0x001c1f18815f7589 */ /* 0x000fe200000e0000 */
[----:B------:R-:W-:Y:S02]  /*fa10*/  SHF.R.U64 R37, R37, 0x3, RZ ;  /* 0x0000000325257819 */ /* 0x000fe400000012ff */
[----:B------:R-:W-:Y:S01]  /*fa20*/  LOP3.LUT R140, R6, R187, RZ, 0x3c, !PT ;  /* 0x000000bb068c7212 */ /* 0x000fe200078e3cff */
[----:B------:R-:W-:Y:S01]  /*fa30*/  SHFL.IDX PT, R146, R165, R24, 0x1c1f ;  /* 0x001c1f18a5927589 */ /* 0x000fe200000e0000 */
[----:B------:R-:W-:-:S02]  /*fa40*/  LOP3.LUT R6, R3, R4, RZ, 0x3c, !PT ;  /* 0x0000000403067212 */ /* 0x000fc400078e3cff */
[----:B------:R-:W-:Y:S01]  /*fa50*/  LOP3.LUT R20, R20, R195, RZ, 0x3c, !PT ;  /* 0x000000c314147212 */ /* 0x000fe200078e3cff */
[----:B------:R-:W-:Y:S01]  /*fa60*/  SHFL.IDX PT, R144, R167, R24, 0x1c1f ;  /* 0x001c1f18a7907589 */ /* 0x000fe200000e0000 */
[----:B------:R-:W-:Y:S02]  /*fa70*/  LOP3.LUT R10, R10, R189, RZ, 0x3c, !PT ;  /* 0x000000bd0a0a7212 */ /* 0x000fe400078e3cff */
[----:B------:R-:W-:Y:S01]  /*fa80*/  LOP3.LUT R4, R50, R185, RZ, 0x3c, !PT ;  /* 0x000000b932047212 */ /* 0x000fe200078e3cff */
[----:B------:R-:W4:Y:S01]  /*fa90*/  SHFL.IDX PT, R94, R26, R92, 0x1c1f ;  /* 0x001c1f5c1a5e7589 */ /* 0x000f2200000e0000 */
[----:B------:R-:W-:Y:S02]  /*faa0*/  LOP3.LUT R142, R37, R42, RZ, 0x3c, !PT ;  /* 0x0000002a258e7212 */ /* 0x000fe400078e3cff */
[----:B------:R-:W-:Y:S01]  /*fab0*/  MOV R138, R138 ;  /* 0x0000008a008a7202 */ /* 0x000fe20000000f00 */
[----:B------:R-:W4:Y:S01]  /*fac0*/  SHFL.IDX PT, R52, R52, R92, 0x1c1f ;  /* 0x001c1f5c34347589 */ /* 0x000f2200000e0000 */
        /* <DEDUP_REMOVED lines=16> */
[----:B0-----:R-:W-:Y:S01]  /*fbd0*/  SEL R116, R87, R114, P0 ;  /* 0x0000007257747207 */ /* 0x001fe20000000000 */
[----:B------:R-:W-:Y:S01]  /*fbe0*/  SHFL.IDX PT, R122, R27, R92, 0x1c1f ;  /* 0x001c1f5c1b7a7589 */ /* 0x000fe200000e0000 */
[----:B------:R-:W-:-:S02]  /*fbf0*/  SEL R114, R114, R87, P0 ;  /* 0x0000005772727207 */ /* 0x000fc40000000000 */
[----:B-1----:R-:W-:Y:S01]  /*fc00*/  SEL R132, R130, R131, P0 ;  /* 0x0000008382847207 */ /* 0x002fe20000000000 */
[----:B------:R-:W0:Y:S01]  /*fc10*/  SHFL.IDX PT, R106, R31, R92, 0x1c1f ;  /* 0x001c1f5c1f6a7589 */ /* 0x000e2200000e0000 */
[----:B--2---:R-:W-:Y:S02]  /*fc20*/  SEL R128, R127, R126, P0 ;  /* 0x0000007e7f807207 */ /* 0x004fe40000000000 */
[----:B---3--:R-:W-:Y:S01]  /*fc30*/  SEL R87, R39, R80, P0 ;  /* 0x0000005027577207 */ /* 0x008fe20000000000 */
[----:B------:R-:W-:Y:S01]  /*fc40*/  SHFL.IDX PT, R44, R44, R92, 0x1c1f ;  /* 0x001c1f5c2c2c7589 */ /* 0x000fe200000e0000 */
[----:B------:R-:W-:Y:S02]  /*fc50*/  SEL R130, R131, R130, P0 ;  /* 0x0000008283827207 */ /* 0x000fe40000000000 */
[----:B------:R-:W-:Y:S01]  /*fc60*/  SEL R126, R126, R127, P0 ;  /* 0x0000007f7e7e7207 */ /* 0x000fe20000000000 */
[----:B------:R-:W1:Y:S01]  /*fc70*/  SHFL.IDX PT, R56, R56, R92, 0x1c1f ;  /* 0x001c1f5c38387589 */ /* 0x000e6200000e0000 */
[----:B----4-:R-:W-:-:S02]  /*fc80*/  SEL R131, R94, R113, P0 ;  /* 0x000000715e837207 */ /* 0x010fc40000000000 */
[----:B------:R-:W-:Y:S01]  /*fc90*/  SEL R129, R95, R52, P0 ;  /* 0x000000345f817207 */ /* 0x000fe20000000000 */
[----:B------:R-:W2:Y:S01]  /*fca0*/  SHFL.IDX PT, R83, R83, R24, 0x1c1f ;  /* 0x001c1f1853537589 */ /* 0x000ea200000e0000 */
[----:B------:R-:W-:-:S03]  /*fcb0*/  SEL R127, R52, R95, P0 ;  /* 0x0000005f347f7207 */ /* 0x000fc60000000000 */
[----:B------:R-:W-:Y:S04]  /*fcc0*/  SHFL.IDX PT, R85, R85, R24, 0x1c1f ;  /* 0x001c1f1855557589 */ /* 0x000fe800000e0000 */
[----:B------:R-:W-:Y:S04]  /*fcd0*/  SHFL.IDX PT, R93, R93, R24, 0x1c1f ;  /* 0x001c1f185d5d7589 */ /* 0x000fe800000e0000 */
[----:B------:R-:W-:Y:S01]  /*fce0*/  SHFL.IDX PT, R77, R77, R24, 0x1c1f ;  /* 0x001c1f184d4d7589 */ /* 0x000fe200000e0000 */
[----:B0-----:R-:W-:Y:S02]  /*fcf0*/  SEL R108, R91, R106, P0 ;  /* 0x0000006a5b6c7207 */ /* 0x001fe40000000000 */
[----:B------:R-:W-:Y:S01]  /*fd00*/  SEL R106, R106, R91, P0 ;  /* 0x0000005b6a6a7207 */ /* 0x000fe20000000000 */
[----:B------:R-:W-:Y:S04]  /*fd10*/  SHFL.IDX PT, R90, R97, R24, 0x1c1f ;  /* 0x001c1f18615a7589 */ /* 0x000fe800000e0000 */
[----:B------:R-:W-:Y:S01]  /*fd20*/  SHFL.IDX PT, R70, R99, R24, 0x1c1f ;  /* 0x001c1f1863467589 */ /* 0x000fe200000e0000 */
[----:B-1----:R-:W-:-:S02]  /*fd30*/  SEL R112, R147, R56, P0 ;  /* 0x0000003893707207 */ /* 0x002fc40000000000 */
[----:B------:R-:W-:Y:S01]  /*fd40*/  SEL R110, R56, R147, P0 ;  /* 0x00000093386e7207 */ /* 0x000fe20000000000 */
[----:B------:R-:W-:Y:S01]  /*fd50*/  SHFL.IDX PT, R82, R101, R24, 0x1c1f ;  /* 0x001c1f1865527589 */ /* 0x000fe200000e0000 */
[----:B--2---:R-:W-:Y:S02]  /*fd60*/  SEL R124, R83, R122, P0 ;  /* 0x0000007a537c7207 */ /* 0x004fe40000000000 */
[----:B------:R-:W-:Y:S01]  /*fd70*/  SEL R122, R122, R83, P0 ;  /* 0x000000537a7a7207 */ /* 0x000fe20000000000 */
[----:B------:R-:W0:Y:S04]  /*fd80*/  SHFL.IDX PT, R15, R103, R24, 0x1c1f ;  /* 0x001c1f18670f7589 */ /* 0x000e2800000e0000 */
[----:B------:R-:W-:Y:S04]  /*fd90*/  SHFL.IDX PT, R74, R105, R24, 0x1c1f ;  /* 0x001c1f18694a7589 */ /* 0x000fe800000e0000 */
[----:B------:R-:W-:Y:S04]  /*fda0*/  SHFL.IDX PT, R11, R107, R24, 0x1c1f ;  /* 0x001c1f186b0b7589 */ /* 0x000fe800000e0000 */
[----:B------:R-:W-:Y:S04]  /*fdb0*/  SHFL.IDX PT, R66, R109, R24, 0x1c1f ;  /* 0x001c1f186d427589 */ /* 0x000fe800000e0000 */
[----:B------:R1:W-:Y:S04]  /*fdc0*/  SHFL.IDX PT, R58, R115, R24, 0x1c1f ;  /* 0x001c1f18733a7589 */ /* 0x0003e800000e0000 */
[----:B------:R2:W-:Y:S04]  /*fdd0*/  SHFL.IDX PT, R7, R117, R24, 0x1c1f ;  /* 0x001c1f1875077589 */ /* 0x0005e800000e0000 */
[----:B------:R-:W-:Y:S01]  /*fde0*/  SHFL.IDX PT, R50, R119, R24, 0x1c1f ;  /* 0x001c1f1877327589 */ /* 0x000fe200000e0000 */
[----:B0-----:R-:W-:-:S02]  /*fdf0*/  SEL R83, R148, R15, P0 ;  /* 0x0000000f94537207 */ /* 0x001fc40000000000 */
[----:B-1----:R-:W-:Y:S01]  /*fe00*/  SEL R115, R30, R89, P0 ;  /* 0x000000591e737207 */ /* 0x002fe20000000000 */
[----:B------:R-:W-:Y:S01]  /*fe10*/  SHFL.IDX PT, R5, R121, R24, 0x1c1f ;  /* 0x001c1f1879057589 */ /* 0x000fe200000e0000 */
[----:B--2---:R-:W-:-:S03]  /*fe20*/  SEL R117, R89, R30, P0 ;  /* 0x0000001e59757207 */ /* 0x004fc60000000000 */
[----:B------:R-:W-:Y:S01]  /*fe30*/  SHFL.IDX PT, R42, R123, R24, 0x1c1f ;  /* 0x001c1f187b2a7589 */ /* 0x000fe200000e0000 */
[----:B------:R-:W-:Y:S02]  /*fe40*/  SEL R89, R80, R39, P0 ;  /* 0x0000002750597207 */ /* 0x000fe40000000000 */
[----:B------:R-:W-:Y:S01]  /*fe50*/  SEL R80, R81, R40, P0 ;  /* 0x0000002851507207 */ /* 0x000fe20000000000 */
[----:B------:R-:W-:Y:S04]  /*fe60*/  SHFL.IDX PT, R4, R125, R24, 0x1c1f ;  /* 0x001c1f187d047589 */ /* 0x000fe800000e0000 */
[----:B------:R0:W-:Y:S04]  /*fe70*/  SHFL.IDX PT, R84, R133, R24, 0x1c1f ;  /* 0x001c1f1885547589 */ /* 0x0001e800000e0000 */
[----:B------:R-:W-:Y:S04]  /*fe80*/  SHFL.IDX PT, R149, R149, R24, 0x1c1f ;  /* 0x001c1f1895957589 */ /* 0x000fe800000e0000 */
[----:B------:R-:W-:Y:S01]  /*fe90*/  SHFL.IDX PT, R151, R151, R24, 0x1c1f ;  /* 0x001c1f1897977589 */ /* 0x000fe200000e0000 */
[----:B0-----:R-:W-:-:S03]  /*fea0*/  SEL R133, R113, R94, P0 ;  /* 0x0000005e71857207 */ /* 0x001fc60000000000 */
        /* <DEDUP_REMOVED lines=16> */
[----:B------:R3:W4:Y:S04]  /*ffb0*/  SHFL.IDX PT, R51, R73, R92, 0x1c1f ;  /* 0x001c1f5c49337589 */ /* 0x00072800000e0000 */
[----:B------:R-:W4:Y:S04]  /*ffc0*/  SHFL.IDX PT, R163, R36, R92, 0x1c1f ;  /* 0x001c1f5c24a37589 */ /* 0x000f2800000e0000 */
[----:B------:R-:W-:Y:S01]  /*ffd0*/  SHFL.IDX PT, R26, R47, R92, 0x1c1f ;  /* 0x001c1f5c2f1a7589 */ /* 0x000fe200000e0000 */
[----:B0-----:R-:W-:-:S02]  /*ffe0*/  SEL R109, R93, R32, P0 ;  /* 0x000000205d6d7207 */ /* 0x001fc40000000000 */
[----:B---3--:R-:W-:Y:S01]  /*fff0*/  SEL R73, R144, R69, P0 ;  /* 0x0000004590497207 */ /* 0x008fe20000000000 */
[----:B------:R-:W0:Y:S01]  /*10000*/  SHFL.IDX PT, R24, R49, R92, 0x1c1f ;  /* 0x001c1f5c31187589 */ /* 0x000e2200000e0000 */
[----:B------:R-:W-:Y:S02]  /*10010*/  SEL R107, R32, R93, P0 ;  /* 0x0000005d206b7207 */ /* 0x000fe40000000000 */
[----:B-1----:R-:W-:Y:S01]  /*10020*/  SEL R52, R50, R27, P0 ;  /* 0x0000001b32347207 */ /* 0x002fe20000000000 */
[----:B------:R1:W3:Y:S01]  /*10030*/  SHFL.IDX PT, R119, R54, R92, 0x1c1f ;  /* 0x001c1f5c36777589 */ /* 0x0002e200000e0000 */
[----:B------:R-:W-:Y:S02]  /*10040*/  SEL R50, R27, R50, P0 ;  /* 0x000000321b327207 */ /* 0x000fe40000000000 */
[----:B------:R-:W-:Y:S01]  /*10050*/  F2FP.BF16.F32.PACK_AB R27, R127, R126 ;  /* 0x0000007e7f1b723e */ /* 0x000fe200000010ff */
[----:B------:R-:W3:Y:S01]  /*10060*/  SHFL.IDX PT, R96, R28, R92, 0x1c1f ;  /* 0x001c1f5c1c607589 */ /* 0x000ee200000e0000 */
[----:B--2---:R-:W-:-:S03]  /*10070*/  SEL R21, R118, R183, P0 ;  /* 0x000000b776157207 */ /* 0x004fc60000000000 */
[----:B------:R-:W2:Y:S01]  /*10080*/  SHFL.IDX PT, R55, R55, R92, 0x1c1f ;  /* 0x001c1f5c37377589 */ /* 0x000ea200000e0000 */
[----:B----4-:R-:W-:Y:S02]  /*10090*/  SEL R56, R14, R51, P0 ;  /* 0x000000330e387207 */ /* 0x010fe40000000000 */
[----:B-1----:R-:W-:Y:S01]  /*100a0*/  SEL R54, R51, R14, P0 ;  /* 0x0000000e33367207 */ /* 0x002fe20000000000 */
[----:B------:R-:W1:Y:S01]  /*100b0*/  SHFL.IDX PT, R60, R60, R92, 0x1c1f ;  /* 0x001c1f5c3c3c7589 */ /* 0x000e6200000e0000 */
[----:B------:R-:W-:Y:S02]  /*100c0*/  SEL R93, R70, R163, P0 ;  /* 0x000000a3465d7207 */ /* 0x000fe40000000000 */
[----:B------:R-:W-:Y:S01]  /*100d0*/  SEL R91, R163, R70, P0 ;  /* 0x00000046a35b7207 */ /* 0x000fe20000000000 */
[----:B------:R-:W-:Y:S01]  /*100e0*/  SHFL.IDX PT, R63, R63, R92, 0x1c1f ;  /* 0x001c1f5c3f3f7589 */ /* 0x000fe200000e0000 */
[----:B------:R-:W-:-:S03]  /*100f0*/  F2FP.BF16.F32.PACK_AB R14, R107, R106 ;  /* 0x0000006a6b0e723e */ /* 0x000fc600000010ff */
[----:B------:R-:W4:Y:S01]  /*10100*/  SHFL.IDX PT, R68, R68, R92, 0x1c1f ;  /* 0x001c1f5c44447589 */ /* 0x000f2200000e0000 */
[----:B0-----:R-:W-:-:S03]  /*10110*/  SEL R51, R24, R5, P0 ;  /* 0x0000000518337207 */ /* 0x001fc60000000000 */
[----:B------:R-:W0:Y:S01]  /*10120*/  SHFL.IDX PT, R99, R33, R92, 0x1c1f ;  /* 0x001c1f5c21637589 */ /* 0x000e2200000e0000 */
[----:B---3--:R-:W-:-:S03]  /*10130*/  SEL R120, R88, R119, P0 ;  /* 0x0000007758787207 */ /* 0x008fc60000000000 */
[----:B------:R-:W-:Y:S01]  /*10140*/  SHFL.IDX PT, R43, R43, R92, 0x1c1f ;  /* 0x001c1f5c2b2b7589 */ /* 0x000fe200000e0000 */
[----:B------:R-:W-:Y:S02]  /*10150*/  SEL R125, R85, R96, P0 ;  /* 0x00000060557d7207 */ /* 0x000fe40000000000 */
[----:B------:R-:W-:Y:S01]  /*10160*/  SEL R123, R96, R85, P0 ;  /* 0x00000055607b7207 */ /* 0x000fe20000000000 */
[----:B------:R-:W3:Y:S01]  /*10170*/  SHFL.IDX PT, R45, R45, R92, 0x1c1f ;  /* 0x001c1f5c2d2d7589 */ /* 0x000ee200000e0000 */
[----:B--2---:R-:W-:Y:S02]  /*10180*/  SEL R121, R84, R55, P0 ;  /* 0x0000003754797207 */ /* 0x004fe40000000000 */
[----:B------:R-:W-:Y:S01]  /*10190*/  SEL R85, R15, R148, P0 ;  /* 0x000000940f557207 */ /* 0x000fe20000000000 */
[----:B------:R-:W2:Y:S01]  /*101a0*/  SHFL.IDX PT, R36, R57, R92, 0x1c1f ;  /* 0x001c1f5c39247589 */ /* 0x000ea200000e0000 */
[----:B-1----:R-:W-:Y:S02]  /*101b0*/  SEL R105, R153, R60, P0 ;  /* 0x0000003c99697207 */ /* 0x002fe40000000000 */
[----:B------:R-:W-:Y:S01]  /*101c0*/  SEL R103, R60, R153, P0 ;  /* 0x000000993c677207 */ /* 0x000fe20000000000 */
[----:B------:R1:W2:Y:S04]  /*101d0*/  SHFL.IDX PT, R102, R59, R92, 0x1c1f ;  /* 0x001c1f5c3b667589 */ /* 0x0002a800000e0000 */
[----:B------:R-:W2:Y:S01]  /*101e0*/  SHFL.IDX PT, R62, R62, R92, 0x1c1f ;  /* 0x001c1f5c3e3e7589 */ /* 0x000ea200000e0000 */
[----:B----4-:R-:W-:-:S03]  /*101f0*/  SEL R70, R68, R145, P0 ;  /* 0x0000009144467207 */ /* 0x010fc60000000000 */
[----:B------:R-:W-:Y:S01]  /*10200*/  SHFL.IDX PT, R161, R38, R92, 0x1c1f ;  /* 0x001c1f5c26a17589 */ /* 0x000fe200000e0000 */
[----:B0-----:R-:W-:Y:S02]  /*10210*/  SEL R100, R98, R99, P0 ;  /* 0x0000006362647207 */ /* 0x001fe40000000000 */
[----:B-1----:R-:W-:Y:S01]  /*10220*/  SEL R59, R26, R7, P0 ;  /* 0x000000071a3b7207 */ /* 0x002fe20000000000 */
[----:B------:R0:W-:Y:S01]  /*10230*/  SHFL.IDX PT, R49, R72, R92, 0x1c1f ;  /* 0x001c1f5c48317589 */ /* 0x0001e200000e0000 */
[----:B------:R-:W-:-:S03]  /*10240*/  SEL R98, R99, R98, P0 ;  /* 0x0000006263627207 */ /* 0x000fc60000000000 */
[----:B------:R1:W4:Y:S01]  /*10250*/  SHFL.IDX PT, R46, R71, R92, 0x1c1f ;  /* 0x001c1f5c472e7589 */ /* 0x00032200000e0000 */
[----:B---3--:R-:W-:Y:S02]  /*10260*/  SEL R60, R58, R45, P0 ;  /* 0x0000002d3a3c7207 */ /* 0x008fe40000000000 */
[----:B------:R-:W-:Y:S01]  /*10270*/  SEL R58, R45, R58, P0 ;  /* 0x0000003a2d3a7207 */ /* 0x000fe20000000000 */
[----:B------:R-:W3:Y:S01]  /*10280*/  SHFL.IDX PT, R34, R34, R92, 0x1c1f ;  /* 0x001c1f5c22227589 */ /* 0x000ee200000e0000 */
[----:B--2---:R-:W-:Y:S02]  /*10290*/  SEL R113, R149, R36, P0 ;  /* 0x0000002495717207 */ /* 0x004fe40000000000 */
[----:B0-----:R-:W-:Y:S01]  /*102a0*/  SEL R72, R145, R68, P0 ;  /* 0x0000004491487207 */ /* 0x001fe20000000000 */
[----:B------:R-:W-:Y:S01]  /*102b0*/  SHFL.IDX PT, R165, R35, R92, 0x1c1f ;  /* 0x001c1f5c23a57589 */ /* 0x000fe200000e0000 */
[----:B------:R-:W-:Y:S02]  /*102c0*/  SEL R111, R36, R149, P0 ;  /* 0x00000095246f7207 */ /* 0x000fe40000000000 */
[----:B-1----:R-:W-:Y:S01]  /*102d0*/  SEL R71, R69, R144, P0 ;  /* 0x0000009045477207 */ /* 0x002fe20000000000 */
[----:B------:R0:W-:Y:S01]  /*102e0*/  SHFL.IDX PT, R29, R53, R92, 0x1c1f ;  /* 0x001c1f5c351d7589 */ /* 0x0001e200000e0000 */
[----:B------:R-:W-:-:S02]  /*102f0*/  SEL R69, R9, R44, P0 ;  /* 0x0000002c09457207 */ /* 0x000fc40000000000 */
[----:B------:R-:W-:Y:S01]  /*10300*/  SEL R104, R151, R102, P0 ;  /* 0x0000006697687207 */ /* 0x000fe20000000000 */
[----:B------:R1:W2:Y:S01]  /*10310*/  SHFL.IDX PT, R38, R61, R92, 0x1c1f ;  /* 0x001c1f5c3d267589 */ /* 0x0002a200000e0000 */
[----:B------:R-:W-:Y:S02]  /*10320*/  SEL R97, R157, R62, P0 ;  /* 0x0000003e9d617207 */ /* 0x000fe40000000000 */
[----:B------:R-:W-:Y:S01]  /*10330*/  SEL R95, R62, R157, P0 ;  /* 0x0000009d3e5f7207 */ /* 0x000fe20000000000 */
[----:B------:R-:W2:Y:S01]  /*10340*/  SHFL.IDX PT, R47, R76, R92, 0x1c1f ;  /* 0x001c1f5c4c2f7589 */ /* 0x000ea200000e0000 */
[----:B------:R-:W-:Y:S02]  /*10350*/  SEL R68, R66, R43, P0 ;  /* 0x0000002b42447207 */ /* 0x000fe40000000000 */
[----:B0-----:R-:W-:Y:S01]  /*10360*/  SEL R53, R5, R24, P0 ;  /* 0x0000001805357207 */ /* 0x001fe20000000000 */
[----:B------:R0:W2:Y:S01]  /*10370*/  SHFL.IDX PT, R31, R79, R92, 0x1c1f ;  /* 0x001c1f5c4f1f7589 */ /* 0x0000a200000e0000 */
[----:B------:R-:W-:-:S02]  /*10380*/  F2FP.BF16.F32.PACK_AB R24, R133, R132 ;  /* 0x000000848518723e */ /* 0x000fc400000010ff */
[----:B-1----:R-:W-:Y:S01]  /*10390*/  SEL R61, R7, R26, P0 ;  /* 0x0000001a073d7207 */ /* 0x002fe20000000000 */
[----:B------:R1:W2:Y:S01]  /*103a0*/  SHFL.IDX PT, R28, R41, R92, 0x1c1f ;  /* 0x001c1f5c291c7589 */ /* 0x0002a200000e0000 */
[----:B------:R-:W-:Y:S02]  /*103b0*/  F2FP.BF16.F32.PACK_AB R26, R131, R130 ;  /* 0x00000082831a723e */ /* 0x000fe400000010ff */
[----:B------:R-:W-:Y:S01]  /*103c0*/  SEL R102, R102, R151, P0 ;  /* 0x0000009766667207 */ /* 0x000fe20000000000 */
[----:B------:R3:W2:Y:S01]  /*103d0*/  SHFL.IDX PT, R33, R78, R92, 0x1c1f ;  /* 0x001c1f5c4e217589 */ /* 0x0006a200000e0000 */
[----:B------:R-:W-:Y:S02]  /*103e0*/  SEL R66, R43, R66, P0 ;  /* 0x000000422b427207 */ /* 0x000fe40000000000 */
[----:B0-----:R-:W-:Y:S01]  /*103f0*/  SEL R79, R67, R146, P0 ;  /* 0x00000092434f7207 */ /* 0x001fe20000000000 */
[----:B------:R0:W0:Y:S01]  /*10400*/  SHFL.IDX PT, R35, R75, R92, 0x1c1f ;  /* 0x001c1f5c4b237589 */ /* 0x00002200000e0000 */
[----:B----4-:R-:W-:-:S02]  /*10410*/  SEL R64, R143, R46, P0 ;  /* 0x0000002e8f407207 */ /* 0x010fc40000000000 */
[----:B-1----:R-:W-:Y:S02]  /*10420*/  SEL R41, R183, R118, P0 ;  /* 0x00000076b7297207 */ /* 0x002fe40000000000 */
[----:B------:R-:W-:Y:S02]  /*10430*/  SEL R118, R119, R88, P0 ;  /* 0x0000005877767207 */ /* 0x000fe40000000000 */
[----:B---3--:R-:W-:Y:S02]  /*10440*/  SEL R78, R40, R81, P0 ;  /* 0x00000051284e7207 */ /* 0x008fe40000000000 */
[----:B------:R-:W-:Y:S02]  /*10450*/  SEL R81, R146, R67, P0 ;  /* 0x0000004392517207 */ /* 0x000fe40000000000 */
[----:B------:R-:W-:Y:S02]  /*10460*/  SEL R67, R44, R9, P0 ;  /* 0x000000092c437207 */ /* 0x000fe40000000000 */
[----:B------:R-:W-:-:S02]  /*10470*/  SEL R44, R42, R25, P0 ;  /* 0x000000192a2c7207 */ /* 0x000fc40000000000 */
[----:B------:R-:W-:Y:S02]  /*10480*/  SEL R42, R25, R42, P0 ;  /* 0x0000002a192a7207 */ /* 0x000fe40000000000 */
[----:B------:R-:W-:Y:S02]  /*10490*/  SEL R119, R55, R84, P0 ;  /* 0x0000005437777207 */ /* 0x000fe40000000000 */
[----:B------:R-:W-:Y:S02]  /*104a0*/  SEL R88, R86, R63, P0 ;  /* 0x0000003f56587207 */ /* 0x000fe40000000000 */
[----:B------:R-:W-:Y:S02]  /*104b0*/  F2FP.BF16.F32.PACK_AB R25, R129, R128 ;  /* 0x000000808119723e */ /* 0x000fe400000010ff */
[----:B------:R-:W-:Y:S02]  /*104c0*/  SEL R86, R63, R86, P0 ;  /* 0x000000563f567207 */ /* 0x000fe40000000000 */
[----:B------:R-:W-:Y:S01]  /*104d0*/  SEL R62, R46, R143, P0 ;  /* 0x0000008f2e3e7207 */ /* 0x000fe20000000000 */
[----:B------:R1:W-:Y:S01]  /*104e0*/  STSM.16.M88.4 [R13], R24 ;  /* 0x000000180d007844 */ /* 0x0003e20000000200 */
[----:B------:R-:W-:-:S02]  /*104f0*/  SEL R65, R20, R49, P0 ;  /* 0x0000003114417207 */ /* 0x000fc40000000000 */
[----:B------:R-:W-:Y:S02]  /*10500*/  SEL R63, R49, R20, P0 ;  /* 0x00000014313f7207 */ /* 0x000fe40000000000 */
[----:B------:R-:W-:Y:S02]  /*10510*/  SEL R101, R77, R34, P0 ;  /* 0x000000224d657207 */ /* 0x000fe40000000000 */
[----:B------:R-:W-:Y:S02]  /*10520*/  SEL R99, R34, R77, P0 ;  /* 0x0000004d22637207 */ /* 0x000fe40000000000 */
[----:B--2---:R-:W-:Y:S02]  /*10530*/  SEL R96, R155, R38, P0 ;  /* 0x000000269b607207 */ /* 0x004fe40000000000 */
[----:B------:R-:W-:Y:S02]  /*10540*/  SEL R94, R38, R155, P0 ;  /* 0x0000009b265e7207 */ /* 0x000fe40000000000 */
[----:B0-----:R-:W-:-:S02]  /*10550*/  SEL R92, R90, R165, P0 ;  /* 0x000000a55a5c7207 */ /* 0x001fc40000000000 */
        /* <DEDUP_REMOVED lines=21> */
[----:B------:R-:W-:Y:S02]  /*106b0*/  F2FP.BF16.F32.PACK_AB R8, R117, R116 ;  /* 0x000000747508723e */ /* 0x000fe400000010ff */
[----:B------:R-:W-:Y:S02]  /*106c0*/  F2FP.BF16.F32.PACK_AB R10, R115, R114 ;  /* 0x00000072730a723e */ /* 0x000fe400000010ff */
[----:B------:R-:W-:Y:S02]  /*106d0*/  F2FP.BF16.F32.PACK_AB R11, R111, R110 ;  /* 0x0000006e6f0b723e */ /* 0x000fe400000010ff */
[----:B------:R-:W-:Y:S02]  /*106e0*/  F2FP.BF16.F32.PACK_AB R9, R113, R112 ;  /* 0x000000707109723e */ /* 0x000fe400000010ff */
[----:B------:R-:W-:-:S02]  /*106f0*/  SEL R74, R159, R74, P0 ;  /* 0x0000004a9f4a7207 */ /* 0x000fc40000000000 */
        /* <DEDUP_REMOVED lines=9> */
[----:B------:R-:W-:Y:S02]  /*10790*/  F2FP.BF16.F32.PACK_AB R28, R93, R92 ;  /* 0x0000005c5d1c723e */ /* 0x000fe400000010ff */
[----:B------:R-:W-:Y:S01]  /*107a0*/  F2FP.BF16.F32.PACK_AB R30, R91, R90 ;  /* 0x0000005a5b1e723e */ /* 0x000fe200000010ff */
[----:B------:R-:W-:Y:S01]  /*107b0*/  STSM.16.M88.4 [R140], R24 ;  /* 0x000000188c007844 */ /* 0x000fe20000000200 */
        /* <DEDUP_REMOVED lines=11> */
[----:B0-----:R-:W-:Y:S02]  /*10870*/  F2FP.BF16.F32.PACK_AB R37, R73, R72 ;  /* 0x000000484925723e */ /* 0x001fe400000010ff */
[----:B------:R-:W-:Y:S02]  /*10880*/  F2FP.BF16.F32.PACK_AB R4, R69, R68 ;  /* 0x000000444504723e */ /* 0x000fe400000010ff */
[----:B------:R-:W-:Y:S01]  /*10890*/  F2FP.BF16.F32.PACK_AB R6, R67, R66 ;  /* 0x000000424306723e */ /* 0x000fe200000010ff */
[----:B------:R-:W-:Y:S01]  /*108a0*/  STSM.16.M88.4 [R137], R36 ;  /* 0x0000002489007844 */ /* 0x000fe20000000200 */
[----:B------:R-:W-:Y:S01]  /*108b0*/  F2FP.BF16.F32.PACK_AB R7, R63, R62 ;  /* 0x0000003e3f07723e */ /* 0x000fe200000010ff */
[----:B-1----:R-:W-:Y:S01]  /*108c0*/  IMAD.U32 R28, RZ, RZ, UR12 ;  /* 0x0000000cff1c7e24 */ /* 0x002fe2000f8e00ff */
[----:B------:R-:W-:Y:S01]  /*108d0*/  F2FP.BF16.F32.PACK_AB R5, R65, R64 ;  /* 0x000000404105723e */ /* 0x000fe200000010ff */
[----:B------:R-:W-:Y:S01]  /*108e0*/  IMAD.U32 R29, RZ, RZ, UR13 ;  /* 0x0000000dff1d7e24 */ /* 0x000fe2000f8e00ff */
[----:B------:R-:W-:Y:S01]  /*108f0*/  F2FP.BF16.F32.PACK_AB R8, R61, R60 ;  /* 0x0000003c3d08723e */ /* 0x000fe200000010ff */
[----:B------:R-:W-:Y:S01]  /*10900*/  ULDC.64 UR12, c[0x0][0xc08] ;  /* 0x00030200000c7ab9 */ /* 0x000fe20000000a00 */
        /* <DEDUP_REMOVED lines=14> */
[----:B------:R-:W-:-:S03]  /*109f0*/  ISETP.NE.U32.AND P0, PT, RZ, UR14, PT ;  /* 0x0000000eff007c0c */ /* 0x000fc6000bf05070 */
[----:B------:R1:W-:Y:S01]  /*10a00*/  STSM.16.M88.4 [R3], R24 ;  /* 0x0000001803007844 */ /* 0x0003e20000000200 */
[----:B------:R-:W-:Y:S01]  /*10a10*/  BAR.SYNC.DEFER_BLOCKING 0x1, 0x100 ;  /* 0x0044000000007b1d */ /* 0x000fe20000010000 */
[----:B------:R-:W-:-:S07]  /*10a20*/  ISETP.NE.AND.EX P0, PT, RZ, UR15, PT, P0 ;  /* 0x0000000fff007c0c */ /* 0x000fce000bf05300 */
[----:B0-----:R-:W0:Y:S06]  /*10a30*/  LDC R134, c[0x0][0xbe8] ;  /* 0x0002fa00ff867b82 */ /* 0x001e2c0000000800 */
[----:B------:R-:W2:Y:S01]  /*10a40*/  @P0 LDG.E R30, desc[UR36][R28.64] ;  /* 0x000000241c1e0981 */ /* 0x000ea2000c1e1900 */
[----:B------:R-:W-:Y:S01]  /*10a50*/  UISETP.NE.U32.AND UP0, UPT, UR12, URZ, UPT ;  /* 0x0000003f0c00728c */ /* 0x000fe2000bf05070 */
[----:B------:R-:W-:Y:S01]  /*10a60*/  UMOV UR20, 0x9b8 ;  /* 0x000009b800147882 */ /* 0x000fe20000000000 */
[----:B------:R-:W-:Y:S02]  /*10a70*/  ULDC UR4, c[0x0][0xa88] ;  /* 0x0002a20000047ab9 */ /* 0x000fe40000000800 */
[----:B------:R-:W-:Y:S01]  /*10a80*/  UISETP.NE.AND.EX UP0, UPT, UR13, URZ, UPT, UP0 ;  /* 0x0000003f0d00728c */ /* 0x000fe2000bf05300 */
[----:B0-----:R-:W-:Y:S01]  /*10a90*/  ISETP.NE.AND P1, PT, R134, 0x1, PT ;  /* 0x000000018600780c */ /* 0x001fe20003f25270 */
[----:B------:R-:W-:-:S04]  /*10aa0*/  IMAD.U32 R9, RZ, RZ, UR4 ;  /* 0x00000004ff097e24 */ /* 0x000fc8000f8e00ff */
[----:B------:R-:W-:-:S05]  /*10ab0*/  PLOP3.LUT P4, PT, PT, PT, UP0, 0x80, 0x0 ;  /* 0x000000000000781c */ /* 0x000fca0003f8f008 */
[----:B------:R-:W-:-:S03]  /*10ac0*/  @UP0 ULEA UR12, UP1, UR52, UR12, 0x2 ;  /* 0x0000000c340c0291 */ /* 0x000fc6000f82103f */
[----:B-1----:R-:W0:Y:S01]  /*10ad0*/  @P1 LDC R3, c[0x0][0xbec] ;  /* 0x0002fb00ff031b82 */ /* 0x002e220000000800 */
[----:B------:R-:W-:Y:S02]  /*10ae0*/  @UP0 ULEA.HI.X UR13, UR52, UR13, UR55, 0x2, UP1 ;  /* 0x0000000d340d0291 */ /* 0x000fe400088f1437 */
[----:B------:R-:W-:Y:S01]  /*10af0*/  UISETP.GT.AND UP1, UPT, UR57, 0x1, UPT ;  /* 0x000000013900788c */ /* 0x000fe2000bf24270 */
[----:B------:R-:W-:-:S04]  /*10b00*/  IMAD.U32 R4, RZ, RZ, UR12 ;  /* 0x0000000cff047e24 */ /* 0x000fc8000f8e00ff */
[----:B------:R-:W1:Y:S01]  /*10b10*/  @P1 LDC R7, c[0x0][0xbf0] ;  /* 0x0002fc00ff071b82 */ /* 0x000e620000000800 */
[----:B------:R-:W-:Y:S01]  /*10b20*/  USEL UR20, UR20, 0x978, UP1 ;  /* 0x0000097814147887 */ /* 0x000fe20008800000 */
[----:B------:R-:W-:Y:S01]  /*10b30*/  IMAD.U32 R5, RZ, RZ, UR13 ;  /* 0x0000000dff057e24 */ /* 0x000fe2000f8e00ff */
[----:B------:R-:W-:Y:S01]  /*10b40*/  UISETP.NE.U32.AND UP0, UPT, UR14, URZ, UPT ;  /* 0x0000003f0e00728c */ /* 0x000fe2000bf05070 */
[----:B------:R-:W-:Y:S01]  /*10b50*/  VIADD R14, R17, UR48 ;  /* 0x00000030110e7c36 */ /* 0x000fe20008000000 */
[----:B------:R-:W-:Y:S02]  /*10b60*/  UMOV UR4, URZ ;  /* 0x0000003f00047c82 */ /* 0x000fe40008000000 */
[----:B------:R-:W-:Y:S01]  /*10b70*/  UISETP.NE.AND.EX UP0, UPT, UR15, URZ, UPT, UP0 ;  /* 0x0000003f0f00728c */ /* 0x000fe2000bf05300 */
[----:B------:R0:W5:Y:S01]  /*10b80*/  @P4 LDG.E R9, desc[UR36][R4.64] ;  /* 0x0000002404094981 */ /* 0x000162000c1e1900 */
[----:B------:R-:W-:Y:S02]  /*10b90*/  USEL UR9, UR58, URZ, UP1 ;  /* 0x0000003f3a097287 */ /* 0x000fe40008800000 */
[----:B------:R-:W-:-:S02]  /*10ba0*/  USEL UR52, UR52, URZ, !UP0 ;  /* 0x0000003f34347287 */ /* 0x000fc4000c000000 */
[----:B------:R-:W-:Y:S01]  /*10bb0*/  ULDC.64 UR16, c[0x0][UR20+0x218] ;  /* 0x0000860014107abb */ /* 0x000fe20008000a00 */
[----:B------:R-:W-:Y:S01]  /*10bc0*/  ULDC.64 UR18, c[0x0][UR20+0x228] ;  /* 0x00008a0014127abb */ /* 0x000fe20008000a00 */
[----:B------:R-:W-:Y:S01]  /*10bd0*/  ULDC.64 UR14, c[0x0][UR20+0x220] ;  /* 0x00008800140e7abb */ /* 0x000fe20008000a00 */
[----:B------:R-:W-:Y:S02]  /*10be0*/  UIMAD.WIDE.U32 UR12, UR16, UR54, URZ ;  /* 0x00000036100c72a5 */ /* 0x000fe4000f8e003f */
[----:B------:R-:W-:Y:S01]  /*10bf0*/  UIMAD.WIDE.U32 UR22, UR18, UR9, URZ ;  /* 0x00000009121672a5 */ /* 0x000fe2000f8e003f */
[----:B0-----:R-:W-:Y:S01]  /*10c00*/  @P1 IMAD.HI.U32 R4, R14, R3, RZ ;  /* 0x000000030e041227 */ /* 0x001fe200078e00ff */
[----:B------:R-:W-:Y:S02]  /*10c10*/  UIMAD UR16, UR17, UR54, URZ ;  /* 0x00000036111072a4 */ /* 0x000fe4000f8e023f */
[----:B------:R-:W-:Y:S01]  /*10c20*/  UIMAD UR18, UR19, UR9, URZ ;  /* 0x00000009131272a4 */ /* 0x000fe2000f8e023f */
[----:B------:R-:W-:Y:S01]  /*10c30*/  IMAD.MOV.U32 R3, RZ, RZ, R14 ;  /* 0x000000ffff037224 */ /* 0x000fe200078e000e */
[----:B------:R-:W-:Y:S01]  /*10c40*/  USEL UR55, UR55, URZ, !UP0 ;  /* 0x0000003f37377287 */ /* 0x000fe2000c000000 */
[----:B-1----:R-:W-:Y:S01]  /*10c50*/  @P1 SHF.R.U32.HI R3, RZ, R7, R4 ;  /* 0x00000007ff031219 */ /* 0x002fe20000011604 */
[----:B------:R-:W-:Y:S01]  /*10c60*/  UIMAD UR9, UR15, UR52, URZ ;  /* 0x000000340f0972a4 */ /* 0x000fe2000f8e023f */
[----:B------:R-:W-:Y:S01]  /*10c70*/  IMAD.U32 R4, RZ, RZ, UR22 ;  /* 0x00000016ff047e24 */ /* 0x000fe2000f8e00ff */
[----:B------:R-:W-:Y:S01]  /*10c80*/  UIADD3 UR13, UR13, UR16, URZ ;  /* 0x000000100d0d7290 */ /* 0x000fe2000fffe03f */
[----:B------:R-:W-:Y:S01]  /*10c90*/  IMAD.U32 R5, RZ, RZ, UR23 ;  /* 0x00000017ff057e24 */ /* 0x000fe2000f8e00ff */
[----:B------:R-:W-:Y:S01]  /*10ca0*/  UIMAD.WIDE.U32 UR16, UR14, UR52, URZ ;  /* 0x000000340e1072a5 */ /* 0x000fe2000f8e003f */
[--C-:B------:R-:W-:Y:S01]  /*10cb0*/  IMAD.MOV R7, RZ, RZ, -R3.reuse ;  /* 0x000000ffff077224 */ /* 0x100fe200078e0a03 */
[----:B------:R-:W-:Y:S01]  /*10cc0*/  UIMAD UR9, UR14, UR55, UR9 ;  /* 0x000000370e0972a4 */ /* 0x000fe2000f8e0209 */
[----:B------:R-:W-:Y:S01]  /*10cd0*/  SHF.R.S32.HI R5, RZ, 0x1f, R3 ;  /* 0x0000001fff057819 */ /* 0x000fe20000011403 */
[----:B------:R-:W-:Y:S01]  /*10ce0*/  UIADD3 UR18, UR23, UR18, URZ ;  /* 0x0000001217127290 */ /* 0x000fe2000fffe03f */
[----:B------:R-:W-:Y:S01]  /*10cf0*/  IMAD R7, R134, R7, R14 ;  /* 0x0000000786077224 */ /* 0x000fe200078e020e */
[----:B------:R-:W-:-:S04]  /*10d00*/  UIADD3 UR9, UR17, UR9, URZ ;  /* 0x0000000911097290 */ /* 0x000fc8000fffe03f */
        /* <DEDUP_REMOVED lines=23> */
.L_x_6383:
[----:B------:R-:W2:Y:S01]  /*10e80*/  LDL R3, [R1+0x24] ;  /* 0x0000240001037983 */ /* 0x000ea20000100800 */
[----:B------:R-:W-:Y:S02]  /*10e90*/  LOP3.LUT P0, RZ, R229, 0x3, RZ, 0xc0, !PT ;  /* 0x00000003e5ff7812 */ /* 0x000fe4000780c0ff */
[----:B------:R-:W-:Y:S01]  /*10ea0*/  PLOP3.LUT P3, PT, PT, PT, UP1, 0x80, 0x0 ;  /* 0x000000000000781c */ /* 0x000fe20003f6f018 */
[----:B------:R-:W-:Y:S04]  /*10eb0*/  SHFL.IDX PT, R4, R10, RZ, 0x1c1f ;  /* 0x001c1fff0a047589 */ /* 0x000fe800000e0000 */
[----:B------:R-:W0:Y:S04]  /*10ec0*/  SHFL.IDX PT, R5, R11, RZ, 0x1c1f ;  /* 0x001c1fff0b057589 */ /* 0x000e2800000e0000 */
[----:B------:R-:W-:Y:S04]  /*10ed0*/  SHFL.IDX PT, R6, R10, 0x1, 0x1c1f ;  /* 0x003c1f000a067f89 */ /* 0x000fe800000e0000 */
[----:B------:R-:W1:Y:S01]  /*10ee0*/  SHFL.IDX PT, R7, R11, 0x1, 0x1c1f ;  /* 0x003c1f000b077f89 */ /* 0x000e6200000e0000 */
[----:B--2---:R-:W-:-:S02]  /*10ef0*/  VIADD R12, R3, UR48 ;  /* 0x00000030030c7c36 */ /* 0x004fc40008000000 */
[----:B-----5:R-:W-:Y:S02]  /*10f00*/  IMAD R3, R9, R134, RZ ;  /* 0x0000008609037224 */ /* 0x020fe400078e02ff */
[----:B------:R-:W-:-:S03]  /*10f10*/  VIADD R8, R12, 0x8 ;  /* 0x000000080c087836 */ /* 0x000fc60000000000 */
[-C--:B------:R-:W-:Y:S02]  /*10f20*/  ISETP.GE.OR P2, PT, R12, R3.reuse, P0 ;  /* 0x000000030c00720c */ /* 0x080fe40000746670 */
[----:B------:R-:W-:-:S11]  /*10f30*/  ISETP.GE.OR P0, PT, R8, R3, P0 ;  /* 0x000000030800720c */ /* 0x000fd60000706670 */
        /* <DEDUP_REMOVED lines=52> */
[----:B------:R-:W-:Y:S01]  /*11280*/  UIMAD UR11, UR54, UR13, UR11 ;  /* 0x0000000d360b72a4 */ /* 0x000fe2000f8e020b */
[----:B------:R-:W-:Y:S01]  /*11290*/  IADD3 R37, P0, R4, 0x6000, RZ ;  /* 0x0000600004257810 */ /* 0x000fe20007f1e0ff */
[----:B-1----:R-:W-:Y:S01]  /*112a0*/  @P1 IMAD.HI.U32 R0, R2, R21, RZ ;  /* 0x0000001502001227 */ /* 0x002fe200078e00ff */
[C---:B------:R-:W-:Y:S01]  /*112b0*/  IADD3 R41, P4, R4.reuse, 0x7000, RZ ;  /* 0x0000700004297810 */ /* 0x040fe20007f9e0ff */
[----:B------:R-:W-:Y:S01]  /*112c0*/  ULDC.64 UR12, c[0x0][0xaf0] ;  /* 0x0002bc00000c7ab9 */ /* 0x000fe20000000a00 */
[C---:B------:R-:W-:Y:S01]  /*112d0*/  IADD3 R57, P3, R4.reuse, 0x8000, RZ ;  /* 0x0000800004397810 */ /* 0x040fe20007f7e0ff */
[----:B------:R-:W-:Y:S01]  /*112e0*/  IMAD.MOV.U32 R61, RZ, RZ, R2 ;  /* 0x000000ffff3d7224 */ /* 0x000fe200078e0002 */
[C---:B------:R-:W-:Y:S01]  /*112f0*/  IADD3 R45, P6, R4.reuse, 0x9000, RZ ;  /* 0x00009000042d7810 */ /* 0x040fe20007fde0ff */
[----:B------:R-:W5:Y:S01]  /*11300*/  LD.E.128 R12, desc[UR36][R12.64] ;  /* 0x000000240c0c7980 */ /* 0x000f62000c101d00 */
[----:B------:R-:W-:Y:S01]  /*11310*/  IADD3 R49, P5, R4, 0xa000, RZ ;  /* 0x0000a00004317810 */ /* 0x000fe20007fbe0ff */
[----:B------:R-:W-:Y:S01]  /*11320*/  UIMAD UR4, UR4, UR12, URZ ;  /* 0x0000000c040472a4 */ /* 0x000fe2000f8e023f */
        /* <DEDUP_REMOVED lines=8> */
[----:B------:R-:W-:Y:S01]  /*113b0*/  LOP3.LUT R11, R4, 0x380, RZ, 0xc0, !PT ;  /* 0x00000380040b7812 */ /* 0x000fe200078ec0ff */
[----:B------:R-:W5:Y:S01]  /*113c0*/  LD.E.128 R52, desc[UR36][R52.64] ;  /* 0x0000002434347980 */ /* 0x000f62000c101d00 */
[----:B0-----:R-:W-:Y:S01]  /*113d0*/  @P1 SHF.R.U32.HI R61, RZ, R63, R0 ;  /* 0x0000003fff3d1219 */ /* 0x001fe20000011600 */
[----:B------:R-:W-:Y:S01]  /*113e0*/  UIMAD.WIDE.U32 UR52, UR52, UR12, UR10 ;  /* 0x0000000c343472a5 */ /* 0x000fe2000f8e000a */
[----:B------:R-:W-:-:S02]  /*113f0*/  SHF.R.U64 R36, R36, 0x3, RZ ;  /* 0x0000000324247819 */ /* 0x000fc400000012ff */
[----:B------:R-:W-:Y:S02]  /*11400*/  SHF.R.U64 R40, R40, 0x3, RZ ;  /* 0x0000000328287819 */ /* 0x000fe400000012ff */
[----:B------:R-:W-:Y:S02]  /*11410*/  SHF.R.U64 R56, R56, 0x3, RZ ;  /* 0x0000000338387819 */ /* 0x000fe400000012ff */
[----:B------:R-:W-:Y:S02]  /*11420*/  SHF.R.U64 R44, R44, 0x3, RZ ;  /* 0x000000032c2c7819 */ /* 0x000fe400000012ff */
[----:B------:R-:W-:Y:S01]  /*11430*/  SHF.R.U64 R48, R48, 0x3, RZ ;  /* 0x0000000330307819 */ /* 0x000fe200000012ff */
[--C-:B------:R-:W-:Y:S01]  /*11440*/  IMAD.MOV R63, RZ, RZ, -R61.reuse ;  /* 0x000000ffff3f7224 */ /* 0x100fe200078e0a3d */
[----:B------:R-:W-:Y:S02]  /*11450*/  SHF.R.U64 R11, R11, 0x3, RZ ;  /* 0x000000030b0b7819 */ /* 0x000fe400000012ff */
[----:B------:R-:W-:Y:S01]  /*11460*/  SHF.R.S32.HI R0, RZ, 0x1f, R61 ;  /* 0x0000001fff007819 */ /* 0x000fe2000001143d */
[----:B------:R-:W-:Y:S01]  /*11470*/  UIADD3 UR4, UR53, UR4, URZ ;  /* 0x0000000435047290 */ /* 0x000fe2000fffe03f */
[----:B------:R-:W-:Y:S01]  /*11480*/  LOP3.LUT R36, R36, R37, RZ, 0x3c, !PT ;  /* 0x0000002524247212 */ /* 0x000fe200078e3cff */
[----:B------:R-:W-:Y:S01]  /*11490*/  ULDC.64 UR10, c[0x0][0xae0] ;  /* 0x0002b800000a7ab9 */ /* 0x000fe20000000a00 */
        /* <DEDUP_REMOVED lines=12> */
[----:B------:R-:W-:Y:S01]  /*11560*/  IMAD R63, R134, R63, R2 ;  /* 0x0000003f863f7224 */ /* 0x000fe200078e0202 */
[----:B------:R-:W5:Y:S01]  /*11570*/  LD.E.128 R4, desc[UR36][R4.64] ;  /* 0x0000002404047980 */ /* 0x000f62000c101d00 */
[----:B------:R-:W-:Y:S02]  /*11580*/  IMAD.U32 R21, RZ, RZ, UR53 ;  /* 0x00000035ff157e24 */ /* 0x000fe4000f8e00ff */
[----:B------:R-:W-:Y:S01]  /*11590*/  IMAD.U32 R20, RZ, RZ, UR52 ;  /* 0x00000034ff147e24 */ /* 0x000fe2000f8e00ff */
[----:B------:R-:W5:Y:S01]  /*115a0*/  LD.E.128 R36, desc[UR36][R36.64] ;  /* 0x0000002424247980 */ /* 0x000f62000c101d00 */
[----:B------:R-:W-:Y:S02]  /*115b0*/  IMAD.U32 R21, RZ, RZ, UR4 ;  /* 0x00000004ff157e24 */ /* 0x000fe4000f8e00ff */
[C---:B------:R-:W-:Y:S01]  /*115c0*/  IMAD R65, R61.reuse, UR11, R0 ;  /* 0x0000000b3d417c24 */ /* 0x040fe2000f8e0200 */
[----:B------:R-:W5:Y:S01]  /*115d0*/  LD.E.128 R40, desc[UR36][R40.64] ;  /* 0x0000002428287980 */ /* 0x000f62000c101d00 */
[----:B------:R-:W-:Y:S01]  /*115e0*/  SHF.R.S32.HI R0, RZ, 0x1f, R63 ;  /* 0x0000001fff007819 */ /* 0x000fe2000001143f */
[----:B------:R-:W-:Y:S01]  /*115f0*/  IMAD.WIDE.U32 R20, R61, UR10, R20 ;  /* 0x0000000a3d147c25 */ /* 0x000fe2000f8e0014 */
[----:B------:R-:W-:Y:S01]  /*11600*/  ULDC.64 UR10, c[0x0][0xad8] ;  /* 0x0002b600000a7ab9 */ /* 0x000fe20000000a00 */
        /* <DEDUP_REMOVED lines=9> */
[----:B------:R-:W-:-:S02]  /*116a0*/  IMAD R2, R0, UR10, RZ ;  /* 0x0000000a00027c24 */ /* 0x000fc4000f8e02ff */
[----:B------:R-:W-:Y:S02]  /*116b0*/  VIADD R66, R228, UR48 ;  /* 0x00000030e4427c36 */ /* 0x000fe40008000000 */
[----:B------:R-:W-:Y:S02]  /*116c0*/  IMAD.IADD R21, R21, 0x1, R65 ;  /* 0x0000000115157824 */ /* 0x000fe400078e0241 */
[C---:B------:R-:W-:Y:S02]  /*116d0*/  IMAD R61, R63.reuse, UR11, R2 ;  /* 0x0000000b3f3d7c24 */ /* 0x040fe4000f8e0202 */
[C---:B------:R-:W-:Y:S01]  /*116e0*/  VIADD R2, R66.reuse, 0x40 ;  /* 0x0000004042027836 */ /* 0x040fe20000000000 */
[----:B------:R-:W-:Y:S01]  /*116f0*/  UIADD3 UR8, UR8, 0x33420, URZ ;  /* 0x0003342008087890 */ /* 0x000fe2000fffe03f */
        /* <DEDUP_REMOVED lines=33> */
.L_x_6386:
[----:B------:R-:W-:Y:S05]  /*11910*/  BSYNC B1 ;  /* 0x0000000000017941 */ /* 0x000fea0003800000 */
.L_x_6385:
[----:B--2---:R2:W4:Y:S01]  /*11920*/  SHFL.IDX PT, R0, R64, 0x1, 0x181f ;  /* 0x00381f0040007f89 */ /* 0x00452200000e0000 */
[----:B------:R-:W-:Y:S03]  /*11930*/  BSSY B1, `(.L_x_6387) ;  /* 0x0000010000017945 */ /* 0x000fe60003800000 */
[----:B---3--:R2:W3:Y:S01]  /*11940*/  SHFL.IDX PT, R20, R2, 0x1, 0x181f ;  /* 0x00381f0002147f89 */ /* 0x0084e200000e0000 */
[----:B------:R-:W-:Y:S05]  /*11950*/  @P0 BRA `(.L_x_6388) ;  /* 0x0000000000340947 */ /* 0x000fea0003800000 */
[----:B------:R-:W-:Y:S02]  /*11960*/  ULDC UR4, c[0x0][0xac8] ;  /* 0x0002b20000047ab9 */ /* 0x000fe40000000800 */
[----:B------:R-:W-:Y:S02]  /*11970*/  ISETP.GE.AND P4, PT, R67, UR4, PT ;  /* 0x0000000443007c0c */ /* 0x000fe4000bf86270 */
[----:B------:R-:W-:Y:S02]  /*11980*/  ISETP.GE.AND P5, PT, R69, UR4, PT ;  /* 0x0000000445007c0c */ /* 0x000fe4000bfa6270 */
[----:B------:R-:W-:-:S09]  /*11990*/  ISETP.GE.AND P6, PT, R71, UR4, PT ;  /* 0x0000000447007c0c */ /* 0x000fd2000bfc6270 */
[-C--:B---3-5:R-:W-:Y:S02]  /*119a0*/  @!P4 LEA R4, P0, R67, R20.reuse, 0x1 ;  /* 0x000000144304c211 */ /* 0x0a8fe400078008ff */
        /* <DEDUP_REMOVED lines=8> */
.L_x_6388:
[----:B------:R-:W-:Y:S05]  /*11a30*/  BSYNC B1 ;  /* 0x0000000000017941 */ /* 0x000fea0003800000 */
.L_x_6387:
[----:B----4-:R4:W0:Y:S01]  /*11a40*/  SHFL.IDX PT, R0, R64, 0x2, 0x181f ;  /* 0x00581f0040007f89 */ /* 0x01082200000e0000 */
[----:B------:R-:W-:Y:S03]  /*11a50*/  BSSY B1, `(.L_x_6389) ;  /* 0x0000010000017945 */ /* 0x000fe60003800000 */
[----:B---3-5:R4:W3:Y:S01]  /*11a60*/  SHFL.IDX PT, R8, R2, 0x2, 0x181f ;  /* 0x00581f0002087f89 */ /* 0x0288e200000e0000 */
        /* <DEDUP_REMOVED lines=14> */
.L_x_6390:
[----:B------:R-:W-:Y:S05]  /*11b50*/  BSYNC B1 ;  /* 0x0000000000017941 */ /* 0x000fea0003800000 */
.L_x_6389:
[----:B0-----:R-:W-:Y:S01]  /*11b60*/  VIADD R0, R66, 0x60 ;  /* 0x0000006042007836 */ /* 0x001fe20000000000 */
[----:B--2-4-:R-:W0:Y:S04]  /*11b70*/  SHFL.IDX PT, R64, R64, 0x3, 0x181f ;  /* 0x00781f0040407f89 */ /* 0x014e2800000e0000 */
[----:B------:R-:W-:Y:S01]  /*11b80*/  ISETP.GE.AND P0, PT, R0, R3, PT ;  /* 0x000000030000720c */ /* 0x000fe20003f06270 */
[----:B------:R2:W4:-:S12]  /*11b90*/  SHFL.IDX PT, R6, R2, 0x3, 0x181f ;  /* 0x00781f0002067f89 */ /* 0x00051800000e0000 */
[----:B--2---:R-:W-:Y:S05]  /*11ba0*/  @P0 BRA `(.L_x_6391) ;  /* 0x00000020007c0947 */ /* 0x004fea0003800000 */
        /* <DEDUP_REMOVED lines=15> */
.L_x_6384:
[----:B------:R-:W-:Y:S01]  /*11ca0*/  ULDC.64 UR12, c[0x0][0xb08] ;  /* 0x0002c200000c7ab9 */ /* 0x000fe20000000a00 */
[----:B------:R-:W1:Y:S01]  /*11cb0*/  @P1 LDC R3, c[0x0][0xbec] ;  /* 0x0002fb00ff031b82 */ /* 0x000e620000000800 */
[----:B------:R-:W-:Y:S01]  /*11cc0*/  UIMAD UR9, UR14, UR12, URZ ;  /* 0x0000000c0e0972a4 */ /* 0x000fe2000f8e023f */
[----:B0-----:R-:W-:Y:S01]  /*11cd0*/  IMAD.MOV.U32 R5, RZ, RZ, R14 ;  /* 0x000000ffff057224 */ /* 0x001fe200078e000e */
[----:B------:R-:W-:Y:S01]  /*11ce0*/  UIMAD.WIDE.U32 UR10, UR4, UR12, URZ ;  /* 0x0000000c040a72a5 */ /* 0x000fe2000f8e003f */
[----:B------:R-:W-:Y:S01]  /*11cf0*/  BSSY B1, `(.L_x_6392) ;  /* 0x00000b0000017945 */ /* 0x000fe20003800000 */
[----:B------:R-:W-:Y:S01]  /*11d00*/  UIMAD UR9, UR4, UR13, UR9 ;  /* 0x0000000d040972a4 */ /* 0x000fe2000f8e0209 */
[----:B------:R-:W-:Y:S01]  /*11d10*/  SHF.R.S32.HI R28, RZ, 0x1f, R23 ;  /* 0x0000001fff1c7819 */ /* 0x000fe20000011417 */
[----:B------:R-:W-:Y:S01]  /*11d20*/  USHF.R.S32.HI UR4, URZ, 0x1f, UR52 ;  /* 0x0000001f3f047899 */ /* 0x000fe20008011434 */
[----:B------:R-:W0:Y:S01]  /*11d30*/  @P1 LDC R0, c[0x0][0xbf0] ;  /* 0x0002fc00ff001b82 */ /* 0x000e220000000800 */
        /* <DEDUP_REMOVED lines=14> */
[----:B-1----:R-:W-:Y:S01]  /*11e20*/  @P1 IMAD.HI.U32 R3, R14, R3, RZ ;  /* 0x000000030e031227 */ /* 0x002fe200078e00ff */
[----:B------:R-:W-:Y:S01]  /*11e30*/  SYNCS.ARRIVE.TRANS64.RED.A1T0 RZ, [UR8], RZ ;  /* 0x000000ffffff79a7 */ /* 0x000fe20008100408 */
[----:B------:R-:W-:Y:S01]  /*11e40*/  SHF.R.S32.HI R36, RZ, 0x1f, R226 ;  /* 0x0000001fff247819 */ /* 0x000fe200000114e2 */
[----:B------:R-:W-:Y:S01]  /*11e50*/  UIMAD UR4, UR52, UR13, UR4 ;  /* 0x0000000d340472a4 */ /* 0x000fe2000f8e0204 */
[----:B------:R-:W-:Y:S01]  /*11e60*/  SHF.R.S32.HI R29, RZ, 0x1f, R227 ;  /* 0x0000001fff1d7819 */ /* 0x000fe200000114e3 */
[----:B------:R-:W-:-:S03]  /*11e70*/  UIMAD.WIDE.U32 UR52, UR52, UR12, UR10 ;  /* 0x0000000c343472a5 */ /* 0x000fc6000f8e000a */
[----:B------:R-:W-:Y:S01]  /*11e80*/  ULDC.64 UR12, c[0x0][0xb48] ;  /* 0x0002d200000c7ab9 */ /* 0x000fe20000000a00 */
[----:B------:R-:W-:Y:S01]  /*11e90*/  UIADD3 UR11, UR53, UR4, URZ ;  /* 0x00000004350b7290 */ /* 0x000fe2000fffe03f */
[----:B0-----:R-:W-:Y:S02]  /*11ea0*/  @P1 SHF.R.U32.HI R5, RZ, R0, R3 ;  /* 0x00000000ff051219 */ /* 0x001fe40000011603 */
        /* <DEDUP_REMOVED lines=29> */
[C---:B------:R-:W-:Y:S01]  /*12080*/  VIADD R13, R16.reuse, 0x28 ;  /* 0x00000028100d7836 */ /* 0x040fe20000000000 */
[----:B------:R-:W-:Y:S01]  /*12090*/  ISETP.GE.AND P3, PT, R227, UR4, PT ;  /* 0x00000004e3007c0c */ /* 0x000fe2000bf66270 */
[----:B------:R-:W-:Y:S01]  /*120a0*/  VIADD R15, R16, 0x30 ;  /* 0x00000030100f7836 */ /* 0x000fe20000000000 */
[----:B------:R-:W-:Y:S01]  /*120b0*/  ISETP.GE.AND P5, PT, R226, UR4, PT ;  /* 0x00000004e2007c0c */ /* 0x000fe2000bfa6270 */
[C---:B------:R-:W-:Y:S01]  /*120c0*/  VIADD R25, R16.reuse, 0x38 ;  /* 0x0000003810197836 */ /* 0x040fe20000000000 */
[----:B------:R-:W-:Y:S01]  /*120d0*/  ISETP.GE.AND P4, PT, R13, UR4, PT ;  /* 0x000000040d007c0c */ /* 0x000fe2000bf86270 */
[----:B------:R-:W-:Y:S01]  /*120e0*/  VIADD R27, R16, 0x48 ;  /* 0x00000048101b7836 */ /* 0x000fe20000000000 */
[----:B------:R-:W-:-:S02]  /*120f0*/  SHF.R.S32.HI R12, RZ, 0x1f, R11 ;  /* 0x0000001fff0c7819 */ /* 0x000fc4000001140b */
[----:B------:R-:W-:-:S03]  /*12100*/  SHF.R.S32.HI R14, RZ, 0x1f, R15 ;  /* 0x0000001fff0e7819 */ /* 0x000fc6000001140f */
[----:B-12---:R-:W-:Y:S02]  /*12110*/  @!P1 IMAD.WIDE R4, R16, 0x4, R2 ;  /* 0x0000000410049825 */ /* 0x006fe400078e0202 */
[CC--:B------:R-:W-:Y:S02]  /*12120*/  @!P3 LEA R6, P2, R227.reuse, R2.reuse, 0x2 ;  /* 0x00000002e306b211 */ /* 0x0c0fe400078410ff */
[----:B------:R-:W-:Y:S01]  /*12130*/  @!P5 LEA R8, P6, R226, R2, 0x2 ;  /* 0x00000002e208d211 */ /* 0x000fe200078c10ff */
[----:B------:R1:W-:Y:S01]  /*12140*/  @!P1 ST.E.64 desc[UR36][R4.64], R132 ;  /* 0x0000008404009985 */ /* 0x0003e2000c101b24 */
[----:B------:R-:W-:Y:S02]  /*12150*/  @!P3 LEA.HI.X R7, R227, R3, R29, 0x2, P2 ;  /* 0x00000003e307b211 */ /* 0x000fe400010f141d */
[----:B------:R-:W-:Y:S02]  /*12160*/  ISETP.GE.AND P2, PT, R22, UR4, PT ;  /* 0x0000000416007c0c */ /* 0x000fe4000bf46270 */
[----:B------:R-:W-:Y:S01]  /*12170*/  ISETP.GE.AND P1, PT, R11, UR4, PT ;  /* 0x000000040b007c0c */ /* 0x000fe2000bf26270 */
[----:B------:R2:W-:Y:S01]  /*12180*/  @!P3 ST.E.64 desc[UR36][R6.64], R130 ;  /* 0x000000820600b985 */ /* 0x0005e2000c101b24 */
[----:B------:R-:W-:-:S02]  /*12190*/  ISETP.GE.AND P3, PT, R15, UR4, PT ;  /* 0x000000040f007c0c */ /* 0x000fc4000bf66270 */
[----:B------:R-:W-:-:S05]  /*121a0*/  @!P5 LEA.HI.X R9, R226, R3, R36, 0x2, P6 ;  /* 0x00000003e209d211 */ /* 0x000fca00030f1424 */
[----:B------:R3:W-:Y:S01]  /*121b0*/  @!P5 ST.E.64 desc[UR36][R8.64], R124 ;  /* 0x0000007c0800d985 */ /* 0x0007e2000c101b24 */
[----:B-1----:R-:W-:Y:S02]  /*121c0*/  SHF.R.S32.HI R5, RZ, 0x1f, R22 ;  /* 0x0000001fff057819 */ /* 0x002fe40000011416 */
[CC--:B------:R-:W-:Y:S02]  /*121d0*/  @!P2 LEA R4, P5, R22.reuse, R2.reuse, 0x2 ;  /* 0x000000021604a211 */ /* 0x0c0fe400078a10ff */
[CC--:B------:R-:W-:Y:S02]  /*121e0*/  @!P1 LEA R10, P6, R11.reuse, R2.reuse, 0x2 ;  /* 0x000000020b0a9211 */ /* 0x0c0fe400078c10ff */
[-C--:B------:R-:W-:Y:S02]  /*121f0*/  @!P2 LEA.HI.X R5, R22, R3.reuse, R5, 0x2, P5 ;  /* 0x000000031605a211 */ /* 0x080fe400028f1405 */
[----:B------:R-:W-:Y:S02]  /*12200*/  @!P1 LEA.HI.X R11, R11, R3, R12, 0x2, P6 ;  /* 0x000000030b0b9211 */ /* 0x000fe400030f140c */
[----:B--2---:R-:W-:Y:S01]  /*12210*/  SHF.R.S32.HI R7, RZ, 0x1f, R13 ;  /* 0x0000001fff077819 */ /* 0x004fe2000001140d */
[----:B------:R1:W-:Y:S01]  /*12220*/  @!P2 ST.E.64 desc[UR36][R4.64], R122 ;  /* 0x0000007a0400a985 */ /* 0x0003e2000c101b24 */
[----:B------:R-:W-:-:S02]  /*12230*/  @!P4 LEA R6, P5, R13, R2, 0x2 ;  /* 0x000000020d06c211 */ /* 0x000fc400078a10ff */
[----:B------:R-:W-:Y:S01]  /*12240*/  @!P3 LEA R12, P6, R15, R2, 0x2 ;  /* 0x000000020f0cb211 */ /* 0x000fe200078c10ff */
[----:B------:R2:W-:Y:S01]  /*12250*/  @!P1 ST.E.64 desc[UR36][R10.64], R116 ;  /* 0x000000740a009985 */ /* 0x0005e2000c101b24 */
[-C--:B------:R-:W-:Y:S02]  /*12260*/  @!P4 LEA.HI.X R7, R13, R3.reuse, R7, 0x2, P5 ;  /* 0x000000030d07c211 */ /* 0x080fe400028f1407 */
[----:B------:R-:W-:Y:S01]  /*12270*/  @!P3 LEA.HI.X R13, R15, R3, R14, 0x2, P6 ;  /* 0x000000030f0db211 */ /* 0x000fe200030f140e */
[----:B------:R-:W-:Y:S01]  /*12280*/  VIADD R15, R16, 0x40 ;  /* 0x00000040100f7836 */ /* 0x000fe20000000000 */
[----:B------:R-:W-:Y:S01]  /*12290*/  ISETP.GE.AND P5, PT, R25, UR4, PT ;  /* 0x0000000419007c0c */ /* 0x000fe2000bfa6270 */
[----:B------:R4:W-:Y:S01]  /*122a0*/  @!P4 ST.E.64 desc[UR36][R6.64], R114 ;  /* 0x000000720600c985 */ /* 0x0009e2000c101b24 */
[----:B------:R-:W-:Y:S02]  /*122b0*/  ISETP.GE.AND P1, PT, R27, UR4, PT ;  /* 0x000000041b007c0c */ /* 0x000fe4000bf26270 */
[----:B------:R-:W-:Y:S01]  /*122c0*/  ISETP.GE.AND P2, PT, R15, UR4, PT ;  /* 0x000000040f007c0c */ /* 0x000fe2000bf46270 */
[----:B------:R5:W-:Y:S01]  /*122d0*/  @!P3 ST.E.64 desc[UR36][R12.64], R108 ;  /* 0x0000006c0c00b985 */ /* 0x000be2000c101b24 */
[----:B---3--:R-:W-:-:S02]  /*122e0*/  SHF.R.S32.HI R9, RZ, 0x1f, R25 ;  /* 0x0000001fff097819 */ /* 0x008fc40000011419 */
[----:B-1----:R-:W-:Y:S02]  /*122f0*/  SHF.R.S32.HI R5, RZ, 0x1f, R15 ;  /* 0x0000001fff057819 */ /* 0x002fe4000001140f */
[----:B------:R-:W-:-:S03]  /*12300*/  SHF.R.S32.HI R14, RZ, 0x1f, R27 ;  /* 0x0000001fff0e7819 */ /* 0x000fc6000001141b */
[----:B------:R-:W-:-:S04]  /*12310*/  @!P5 LEA R8, P6, R25, R2, 0x2 ;  /* 0x000000021908d211 */ /* 0x000fc800078c10ff */
[-C--:B------:R-:W-:Y:S01]  /*12320*/  @!P5 LEA.HI.X R9, R25, R3.reuse, R9, 0x2, P6 ;  /* 0x000000031909d211 */ /* 0x080fe200030f1409 */
[C---:B------:R-:W-:Y:S01]  /*12330*/  VIADD R25, R16.reuse, 0x50 ;  /* 0x0000005010197836 */ /* 0x040fe20000000000 */
[-C--:B------:R-:W-:Y:S02]  /*12340*/  @!P2 LEA R4, P4, R15, R2.reuse, 0x2 ;  /* 0x000000020f04a211 */ /* 0x080fe400078810ff */
[----:B--2---:R-:W-:Y:S01]  /*12350*/  @!P1 LEA R10, P6, R27, R2, 0x2 ;  /* 0x000000021b0a9211 */ /* 0x004fe200078c10ff */
        /* <DEDUP_REMOVED lines=11> */
[----:B-----5:R-:W-:Y:S02]  /*12410*/  SHF.R.S32.HI R13, RZ, 0x1f, R15 ;  /* 0x0000001fff0d7819 */ /* 0x020fe4000001140f */
        /* <DEDUP_REMOVED lines=13> */
[----:B------:R-:W-:Y:S01]  /*124f0*/  @!P5 ST.E.64 desc[UR36][R12.64], R90 ;  /* 0x0000005a0c00d985 */ /* 0x000fe2000c101b24 */
[----:B--2---:R-:W-:-:S02]  /*12500*/  SHF.R.S32.HI R5, RZ, 0x1f, R25 ;  /* 0x0000001fff057819 */ /* 0x004fc40000011419 */
[----:B------:R-:W-:Y:S01]  /*12510*/  ISETP.GE.AND P4, PT, R27, UR4, PT ;  /* 0x000000041b007c0c */ /* 0x000fe2000bf86270 */
[----:B------:R2:W-:Y:S01]  /*12520*/  @!P3 ST.E.64 desc[UR36][R8.64], R84 ;  /* 0x000000540800b985 */ /* 0x0005e2000c101b24 */
[----:B------:R-:W-:Y:S02]  /*12530*/  ISETP.GE.AND P5, PT, R19, UR4, PT ;  /* 0x0000000413007c0c */ /* 0x000fe4000bfa6270 */
[----:B------:R-:W-:Y:S02]  /*12540*/  SHF.R.S32.HI R24, RZ, 0x1f, R15 ;  /* 0x0000001fff187819 */ /* 0x000fe4000001140f */
[----:B------:R-:W-:Y:S02]  /*12550*/  @!P2 LEA R4, P6, R25, R2, 0x2 ;  /* 0x000000021904a211 */ /* 0x000fe400078c10ff */
[----:B------:R-:W-:Y:S02]  /*12560*/  ISETP.GE.AND P3, PT, R225, UR4, PT ;  /* 0x00000004e1007c0c */ /* 0x000fe4000bf66270 */
[----:B------:R-:W-:-:S02]  /*12570*/  @!P2 LEA.HI.X R5, R25, R3, R5, 0x2, P6 ;  /* 0x000000031905a211 */ /* 0x000fc400030f1405 */
[CC--:B------:R-:W-:Y:S02]  /*12580*/  @!P1 LEA R14, P6, R15.reuse, R2.reuse, 0x2 ;  /* 0x000000020f0e9211 */ /* 0x0c0fe400078c10ff */
[----:B---3--:R-:W-:Y:S01]  /*12590*/  SHF.R.S32.HI R11, RZ, 0x1f, R27 ;  /* 0x0000001fff0b7819 */ /* 0x008fe2000001141b */
[----:B------:R3:W-:Y:S01]  /*125a0*/  @!P2 ST.E.64 desc[UR36][R4.64], R82 ;  /* 0x000000520400a985 */ /* 0x0007e2000c101b24 */
[-C--:B------:R-:W-:Y:S02]  /*125b0*/  @!P1 LEA.HI.X R15, R15, R3.reuse, R24, 0x2, P6 ;  /* 0x000000030f0f9211 */ /* 0x080fe400030f1418 */
[C---:B------:R-:W-:Y:S02]  /*125c0*/  @!P4 LEA R10, P6, R27.reuse, R2, 0x2 ;  /* 0x000000021b0ac211 */ /* 0x040fe400078c10ff */
[----:B------:R-:W-:Y:S01]  /*125d0*/  ISETP.GE.AND P2, PT, R224, UR4, PT ;  /* 0x00000004e0007c0c */ /* 0x000fe2000bf46270 */
[----:B------:R-:W-:Y:S01]  /*125e0*/  @!P1 ST.E.64 desc[UR36][R14.64], R76 ;  /* 0x0000004c0e009985 */ /* 0x000fe2000c101b24 */
[----:B------:R-:W-:-:S02]  /*125f0*/  @!P4 LEA.HI.X R11, R27, R3, R11, 0x2, P6 ;  /* 0x000000031b0bc211 */ /* 0x000fc400030f140b */
[----:B-1----:R-:W-:Y:S02]  /*12600*/  SHF.R.S32.HI R7, RZ, 0x1f, R19 ;  /* 0x0000001fff077819 */ /* 0x002fe40000011413 */
[-C--:B------:R-:W-:Y:S01]  /*12610*/  @!P5 LEA R6, P1, R19, R2.reuse, 0x2 ;  /* 0x000000021306d211 */ /* 0x080fe200078210ff */
[----:B------:R1:W-:Y:S01]  /*12620*/  @!P4 ST.E.64 desc[UR36][R10.64], R74 ;  /* 0x0000004a0a00c985 */ /* 0x0003e2000c101b24 */
[-C--:B------:R-:W-:Y:S02]  /*12630*/  @!P3 LEA R24, P4, R225, R2.reuse, 0x2 ;  /* 0x00000002e118b211 */ /* 0x080fe400078810ff */
[-C--:B------:R-:W-:Y:S02]  /*12640*/  @!P5 LEA.HI.X R7, R19, R3.reuse, R7, 0x2, P1 ;  /* 0x000000031307d211 */ /* 0x080fe400008f1407 */
[----:B------:R-:W-:Y:S02]  /*12650*/  ISETP.GE.AND P1, PT, R223, UR4, PT ;  /* 0x00000004df007c0c */ /* 0x000fe4000bf26270 */
[----:B------:R-:W-:Y:S01]  /*12660*/  @!P3 LEA.HI.X R25, R225, R3, R35, 0x2, P4 ;  /* 0x00000003e119b211 */ /* 0x000fe200020f1423 */
[----:B------:R4:W-:Y:S01]  /*12670*/  @!P5 ST.E.64 desc[UR36][R6.64], R68 ;  /* 0x000000440600d985 */ /* 0x0009e2000c101b24 */
[----:B--2---:R-:W-:-:S02]  /*12680*/  @!P2 LEA R8, P6, R224, R2, 0x2 ;  /* 0x00000002e008a211 */ /* 0x004fc400078c10ff */
[----:B------:R-:W-:Y:S01]  /*12690*/  ISETP.GE.AND P4, PT, R222, UR4, PT ;  /* 0x00000004de007c0c */ /* 0x000fe2000bf86270 */
[----:B------:R2:W-:Y:S01]  /*126a0*/  @!P3 ST.E.64 desc[UR36][R24.64], R66 ;  /* 0x000000421800b985 */ /* 0x0005e2000c101b24 */
[----:B------:R-:W-:Y:S02]  /*126b0*/  @!P2 LEA.HI.X R9, R224, R3, R34, 0x2, P6 ;  /* 0x00000003e009a211 */ /* 0x000fe400030f1422 */
[----:B------:R-:W-:Y:S02]  /*126c0*/  ISETP.GE.AND P5, PT, R221, UR4, PT ;  /* 0x00000004dd007c0c */ /* 0x000fe4000bfa6270 */
[----:B------:R-:W-:Y:S01]  /*126d0*/  ISETP.GE.AND P6, PT, R220, UR4, PT ;  /* 0x00000004dc007c0c */ /* 0x000fe2000bfc6270 */
[----:B------:R2:W-:Y:S01]  /*126e0*/  @!P2 ST.E.64 desc[UR36][R8.64], R60 ;  /* 0x0000003c0800a985 */ /* 0x0005e2000c101b24 */
[----:B---3--:R-:W-:Y:S02]  /*126f0*/  @!P1 LEA R4, P3, R223, R2, 0x2 ;  /* 0x00000002df049211 */ /* 0x008fe400078610ff */
[----:B------:R-:W-:-:S02]  /*12700*/  ISETP.GE.AND P2, PT, R23, UR4, PT ;  /* 0x0000000417007c0c */ /* 0x000fc4000bf46270 */
[----:B------:R-:W-:Y:S02]  /*12710*/  @!P1 LEA.HI.X R5, R223, R3, R33, 0x2, P3 ;  /* 0x00000003df059211 */ /* 0x000fe400018f1421 */
[----:B-1----:R-:W-:-:S03]  /*12720*/  @!P4 LEA R10, P3, R222, R2, 0x2 ;  /* 0x00000002de0ac211 */ /* 0x002fc600078610ff */
[----:B------:R2:W-:Y:S01]  /*12730*/  @!P1 ST.E.64 desc[UR36][R4.64], R58 ;  /* 0x0000003a04009985 */ /* 0x0005e2000c101b24 */
[-C--:B------:R-:W-:Y:S02]  /*12740*/  @!P4 LEA.HI.X R11, R222, R3.reuse, R32, 0x2, P3 ;  /* 0x00000003de0bc211 */ /* 0x080fe400018f1420 */
[-C--:B----4-:R-:W-:Y:S02]  /*12750*/  @!P5 LEA R6, P1, R221, R2.reuse, 0x2 ;  /* 0x00000002dd06d211 */ /* 0x090fe400078210ff */
[CC--:B------:R-:W-:Y:S01]  /*12760*/  @!P6 LEA R12, P3, R220.reuse, R2.reuse, 0x2 ;  /* 0x00000002dc0ce211 */ /* 0x0c0fe200078610ff */
[----:B------:R2:W-:Y:S01]  /*12770*/  @!P4 ST.E.64 desc[UR36][R10.64], R52 ;  /* 0x000000340a00c985 */ /* 0x0005e2000c101b24 */
[----:B------:R-:W-:Y:S02]  /*12780*/  @!P2 LEA R2, P4, R23, R2, 0x2 ;  /* 0x000000021702a211 */ /* 0x000fe400078810ff */
[-C--:B------:R-:W-:Y:S02]  /*12790*/  @!P5 LEA.HI.X R7, R221, R3.reuse, R31, 0x2, P1 ;  /* 0x00000003dd07d211 */ /* 0x080fe400008f141f */
[----:B------:R-:W-:-:S02]  /*127a0*/  @!P6 LEA.HI.X R13, R220, R3, R30, 0x2, P3 ;  /* 0x00000003dc0de211 */ /* 0x000fc400018f141e */
[----:B------:R-:W-:Y:S01]  /*127b0*/  @!P2 LEA.HI.X R3, R23, R3, R28, 0x2, P4 ;  /* 0x000000031703a211 */ /* 0x000fe200020f141c */
[----:B------:R2:W-:Y:S04]  /*127c0*/  @!P5 ST.E.64 desc[UR36][R6.64], R50 ;  /* 0x000000320600d985 */ /* 0x0005e8000c101b24 */
[----:B------:R2:W-:Y:S04]  /*127d0*/  @!P6 ST.E.64 desc[UR36][R12.64], R44 ;  /* 0x0000002c0c00e985 */ /* 0x0005e8000c101b24 */
[----:B------:R2:W-:Y:S02]  /*127e0*/  @!P2 ST.E.64 desc[UR36][R2.64], R42 ;  /* 0x0000002a0200a985 */ /* 0x0005e4000c101b24 */
.L_x_6393:
[----:B------:R-:W-:Y:S05]  /*127f0*/  BSYNC B1 ;  /* 0x0000000000017941 */ /* 0x000fea0003800000 */
.L_x_6392:
[----:B--2---:R2:W3:Y:S04]  /*12800*/  SHFL.IDX PT, R5, R26, 0x1, 0x1c1f ;  /* 0x003c1f001a057f89 */ /* 0x0044e800000e0000 */
[----:B------:R2:W4:Y:S01]  /*12810*/  SHFL.IDX PT, R4, R0, 0x1, 0x1c1f ;  /* 0x003c1f0000047f89 */ /* 0x00052200000e0000 */
        /* <DEDUP_REMOVED lines=8> */
[----:B------:R-:W-:Y:S01]  /*128a0*/  VIADD R25, R16, 0x40 ;  /* 0x0000004010197836 */ /* 0x000fe20000000000 */
[----:B------:R-:W-:Y:S01]  /*128b0*/  ISETP.GE.AND P5, PT, R226, UR4, PT ;  /* 0x00000004e2007c0c */ /* 0x000fe2000bfa6270 */
[----:B------:R-:W-:Y:S01]  /*128c0*/  VIADD R27, R16, 0x48 ;  /* 0x00000048101b7836 */ /* 0x000fe20000000000 */
[----:B------:R-:W-:-:S02]  /*128d0*/  SHF.R.S32.HI R9, RZ, 0x1f, R22 ;  /* 0x0000001fff097819 */ /* 0x000fc40000011416 */
[----:B0-2---:R-:W-:Y:S02]  /*128e0*/  SHF.R.S32.HI R0, RZ, 0x1f, R11 ;  /* 0x0000001fff007819 */ /* 0x005fe4000001140b */
[----:B------:R-:W-:Y:S01]  /*128f0*/  SHF.R.S32.HI R14, RZ, 0x1f, R15 ;  /* 0x0000001fff0e7819 */ /* 0x000fe2000001140f */
[----:B-1-34-:R-:W-:Y:S02]  /*12900*/  @!P1 IMAD.WIDE R2, R16, 0x4, R4 ;  /* 0x0000000410029825 */ /* 0x01afe400078e0204 */
[-C--:B------:R-:W-:Y:S02]  /*12910*/  @!P3 LEA R6, P2, R227, R4.reuse, 0x2 ;  /* 0x00000004e306b211 */ /* 0x080fe400078410ff */
[----:B------:R-:W-:Y:S01]  /*12920*/  @!P0 LEA R8, P6, R22, R4, 0x2 ;  /* 0x0000000416088211 */ /* 0x000fe200078c10ff */
[----:B------:R0:W-:Y:S01]  /*12930*/  @!P1 ST.E.64 desc[UR36][R2.64], R128 ;  /* 0x0000008002009985 */ /* 0x0001e2000c101b24 */
[----:B------:R-:W-:Y:S02]  /*12940*/  ISETP.GE.AND P1, PT, R11, UR4, PT ;  /* 0x000000040b007c0c */ /* 0x000fe4000bf26270 */
[----:B------:R-:W-:Y:S01]  /*12950*/  @!P3 LEA.HI.X R7, R227, R5, R29, 0x2, P2 ;  /* 0x00000005e307b211 */ /* 0x000fe200010f141d */
[----:B------:R-:W-:Y:S01]  /*12960*/  VIADD R29, R16, 0x38 ;  /* 0x00000038101d7836 */ /* 0x000fe20000000000 */
[----:B------:R-:W-:-:S02]  /*12970*/  ISETP.GE.AND P2, PT, R13, UR4, PT ;  /* 0x000000040d007c0c */ /* 0x000fc4000bf46270 */
[----:B------:R-:W-:Y:S01]  /*12980*/  @!P0 LEA.HI.X R9, R22, R5, R9, 0x2, P6 ;  /* 0x0000000516098211 */ /* 0x000fe200030f1409 */
[----:B------:R1:W-:Y:S01]  /*12990*/  @!P3 ST.E.64 desc[UR36][R6.64], R126 ;  /* 0x0000007e0600b985 */ /* 0x0003e2000c101b24 */
[----:B------:R-:W-:-:S05]  /*129a0*/  ISETP.GE.AND P3, PT, R15, UR4, PT ;  /* 0x000000040f007c0c */ /* 0x000fca000bf66270 */
[CC--:B------:R-:W-:Y:S02]  /*129b0*/  @!P1 LEA R10, P4, R11.reuse, R4.reuse, 0x2 ;  /* 0x000000040b0a9211 */ /* 0x0c0fe400078810ff */
[CC--:B0-----:R-:W-:Y:S02]  /*129c0*/  @!P5 LEA R2, P6, R226.reuse, R4.reuse, 0x2 ;  /* 0x00000004e202d211 */ /* 0x0c1fe400078c10ff */
[-C--:B------:R-:W-:Y:S02]  /*129d0*/  @!P1 LEA.HI.X R11, R11, R5.reuse, R0, 0x2, P4 ;  /* 0x000000050b0b9211 */ /* 0x080fe400020f1400 */
[----:B------:R-:W-:Y:S02]  /*129e0*/  SHF.R.S32.HI R0, RZ, 0x1f, R13 ;  /* 0x0000001fff007819 */ /* 0x000fe4000001140d */
[----:B-1----:R-:W-:Y:S02]  /*129f0*/  @!P2 LEA R6, P4, R13, R4, 0x2 ;  /* 0x000000040d06a211 */ /* 0x002fe400078810ff */
[----:B------:R-:W-:-:S02]  /*12a00*/  @!P5 LEA.HI.X R3, R226, R5, R36, 0x2, P6 ;  /* 0x00000005e203d211 */ /* 0x000fc400030f1424 */
[-C--:B------:R-:W-:Y:S02]  /*12a10*/  @!P2 LEA.HI.X R7, R13, R5.reuse, R0, 0x2, P4 ;  /* 0x000000050d07a211 */ /* 0x080fe400020f1400 */
[----:B------:R-:W-:Y:S01]  /*12a20*/  ISETP.GE.AND P4, PT, R29, UR4, PT ;  /* 0x000000041d007c0c */ /* 0x000fe2000bf86270 */
[----:B------:R0:W-:Y:S01]  /*12a30*/  @!P5 ST.E.64 desc[UR36][R2.64], R120 ;  /* 0x000000780200d985 */ /* 0x0001e2000c101b24 */
[----:B------:R-:W-:Y:S02]  /*12a40*/  ISETP.GE.AND P5, PT, R25, UR4, PT ;  /* 0x0000000419007c0c */ /* 0x000fe4000bfa6270 */
[----:B------:R-:W-:Y:S01]  /*12a50*/  @!P3 LEA R12, P6, R15, R4, 0x2 ;  /* 0x000000040f0cb211 */ /* 0x000fe200078c10ff */
[----:B------:R1:W-:Y:S01]  /*12a60*/  @!P0 ST.E.64 desc[UR36][R8.64], R118 ;  /* 0x0000007608008985 */ /* 0x0003e2000c101b24 */
[----:B------:R-:W-:Y:S02]  /*12a70*/  ISETP.GE.AND P0, PT, R27, UR4, PT ;  /* 0x000000041b007c0c */ /* 0x000fe4000bf06270 */
[----:B------:R-:W-:Y:S01]  /*12a80*/  @!P3 LEA.HI.X R13, R15, R5, R14, 0x2, P6 ;  /* 0x000000050f0db211 */ /* 0x000fe200030f140e */
[----:B------:R2:W-:Y:S01]  /*12a90*/  @!P1 ST.E.64 desc[UR36][R10.64], R112 ;  /* 0x000000700a009985 */ /* 0x0005e2000c101b24 */
[----:B------:R-:W-:-:S03]  /*12aa0*/  SHF.R.S32.HI R0, RZ, 0x1f, R29 ;  /* 0x0000001fff007819 */ /* 0x000fc6000001141d */
[CC--:B------:R-:W-:Y:S01]  /*12ab0*/  @!P4 LEA R14, P6, R29.reuse, R4.reuse, 0x2 ;  /* 0x000000041d0ec211 */ /* 0x0c0fe200078c10ff */
[----:B------:R3:W-:Y:S01]  /*12ac0*/  @!P2 ST.E.64 desc[UR36][R6.64], R110 ;  /* 0x0000006e0600a985 */ /* 0x0007e2000c101b24 */
[----:B0-----:R-:W-:Y:S02]  /*12ad0*/  SHF.R.S32.HI R3, RZ, 0x1f, R25 ;  /* 0x0000001fff037819 */ /* 0x001fe40000011419 */
[-C--:B------:R-:W-:Y:S01]  /*12ae0*/  @!P4 LEA.HI.X R15, R29, R5.reuse, R0, 0x2, P6 ;  /* 0x000000051d0fc211 */ /* 0x080fe200030f1400 */
[C---:B------:R-:W-:Y:S01]  /*12af0*/  VIADD R29, R16.reuse, 0x50 ;  /* 0x00000050101d7836 */ /* 0x040fe20000000000 */
[CC--:B------:R-:W-:Y:S01]  /*12b00*/  @!P5 LEA R2, P1, R25.reuse, R4.reuse, 0x2 ;  /* 0x000000041902d211 */ /* 0x0c0fe200078210ff */
[----:B------:R0:W-:Y:S01]  /*12b10*/  @!P3 ST.E.64 desc[UR36][R12.64], R104 ;  /* 0x000000680c00b985 */ /* 0x0001e2000c101b24 */
[----:B------:R-:W-:Y:S02]  /*12b20*/  SHF.R.S32.HI R0, RZ, 0x1f, R27 ;  /* 0x0000001fff007819 */ /* 0x000fe4000001141b */
[----:B------:R-:W-:Y:S01]  /*12b30*/  @!P5 LEA.HI.X R3, R25, R5, R3, 0x2, P1 ;  /* 0x000000051903d211 */ /* 0x000fe200008f1403 */
[----:B------:R-:W-:Y:S01]  /*12b40*/  VIADD R25, R16, 0x58 ;  /* 0x0000005810197836 */ /* 0x000fe20000000000 */
[----:B-1----:R-:W-:Y:S01]  /*12b50*/  @!P0 LEA R8, P6, R27, R4, 0x2 ;  /* 0x000000041b088211 */ /* 0x002fe200078c10ff */
[----:B------:R1:W-:Y:S01]  /*12b60*/  @!P4 ST.E.64 desc[UR36][R14.64], R102 ;  /* 0x000000660e00c985 */ /* 0x0003e2000c101b24 */
[----:B------:R-:W-:-:S02]  /*12b70*/  ISETP.GE.AND P1, PT, R29, UR4, PT ;  /* 0x000000041d007c0c */ /* 0x000fc4000bf26270 */
[----:B------:R-:W-:Y:S01]  /*12b80*/  @!P0 LEA.HI.X R9, R27, R5, R0, 0x2, P6 ;  /* 0x000000051b098211 */ /* 0x000fe200030f1400 */
[----:B------:R-:W-:Y:S01]  /*12b90*/  VIADD R27, R16, 0x60 ;  /* 0x00000060101b7836 */ /* 0x000fe20000000000 */
[----:B------:R-:W-:Y:S01]  /*12ba0*/  ISETP.GE.AND P2, PT, R25, UR4, PT ;  /* 0x0000000419007c0c */ /* 0x000fe2000bf46270 */
[----:B------:R-:W-:Y:S01]  /*12bb0*/  @!P5 ST.E.64 desc[UR36][R2.64], R96 ;  /* 0x000000600200d985 */ /* 0x000fe2000c101b24 */
[----:B------:R-:W-:Y:S02]  /*12bc0*/  SHF.R.S32.HI R0, RZ, 0x1f, R29 ;  /* 0x0000001fff007819 */ /* 0x000fe4000001141d */
[----:B------:R-:W-:Y:S01]  /*12bd0*/  ISETP.GE.AND P3, PT, R27, UR4, PT ;  /* 0x000000041b007c0c */ /* 0x000fe2000bf66270 */
[----:B------:R4:W-:Y:S01]  /*12be0*/  @!P0 ST.E.64 desc[UR36][R8.64], R94 ;  /* 0x0000005e08008985 */ /* 0x0009e2000c101b24 */
[----:B------:R-:W-:-:S03]  /*12bf0*/  SHF.R.S32.HI R24, RZ, 0x1f, R27 ;  /* 0x0000001fff187819 */ /* 0x000fc6000001141b */
[----:B--2---:R-:W-:-:S04]  /*12c00*/  @!P1 LEA R10, P6, R29, R4, 0x2 ;  /* 0x000000041d0a9211 */ /* 0x004fc800078c10ff */
[-C--:B------:R-:W-:Y:S01]  /*12c10*/  @!P1 LEA.HI.X R11, R29, R5.reuse, R0, 0x2, P6 ;  /* 0x000000051d0b9211 */ /* 0x080fe200030f1400 */
[C---:B------:R-:W-:Y:S01]  /*12c20*/  VIADD R29, R16.reuse, 0x68 ;  /* 0x00000068101d7836 */ /* 0x040fe20000000000 */
[----:B------:R-:W-:Y:S02]  /*12c30*/  SHF.R.S32.HI R0, RZ, 0x1f, R25 ;  /* 0x0000001fff007819 */ /* 0x000fe40000011419 */
[-C--:B---3--:R-:W-:Y:S01]  /*12c40*/  @!P2 LEA R6, P4, R25, R4.reuse, 0x2 ;  /* 0x000000041906a211 */ /* 0x088fe200078810ff */
[----:B------:R2:W-:Y:S01]  /*12c50*/  @!P1 ST.E.64 desc[UR36][R10.64], R88 ;  /* 0x000000580a009985 */ /* 0x0005e2000c101b24 */
[----:B0-----:R-:W-:Y:S02]  /*12c60*/  @!P3 LEA R12, P6, R27, R4, 0x2 ;  /* 0x000000041b0cb211 */ /* 0x001fe400078c10ff */
[----:B------:R-:W-:Y:S01]  /*12c70*/  @!P2 LEA.HI.X R7, R25, R5, R0, 0x2, P4 ;  /* 0x000000051907a211 */ /* 0x000fe200020f1400 */
[----:B------:R-:W-:Y:S01]  /*12c80*/  VIADD R25, R16, 0x70 ;  /* 0x0000007010197836 */ /* 0x000fe20000000000 */
[----:B------:R-:W-:-:S02]  /*12c90*/  ISETP.GE.AND P4, PT, R29, UR4, PT ;  /* 0x000000041d007c0c */ /* 0x000fc4000bf86270 */
[----:B------:R-:W-:Y:S01]  /*12ca0*/  @!P3 LEA.HI.X R13, R27, R5, R24, 0x2, P6 ;  /* 0x000000051b0db211 */ /* 0x000fe200030f1418 */
[----:B------:R-:W-:Y:S01]  /*12cb0*/  VIADD R27, R16, 0x78 ;  /* 0x00000078101b7836 */ /* 0x000fe20000000000 */
[----:B------:R-:W-:Y:S01]  /*12cc0*/  ISETP.GE.AND P5, PT, R25, UR4, PT ;  /* 0x0000000419007c0c */ /* 0x000fe2000bfa6270 */
[----:B------:R0:W-:Y:S01]  /*12cd0*/  @!P2 ST.E.64 desc[UR36][R6.64], R86 ;  /* 0x000000560600a985 */ /* 0x0001e2000c101b24 */
[----:B------:R-:W-:Y:S02]  /*12ce0*/  SHF.R.S32.HI R0, RZ, 0x1f, R29 ;  /* 0x0000001fff007819 */ /* 0x000fe4000001141d */
[----:B------:R-:W-:Y:S01]  /*12cf0*/  ISETP.GE.AND P0, PT, R27, UR4, PT ;  /* 0x000000041b007c0c */ /* 0x000fe2000bf06270 */
[----:B------:R-:W-:Y:S01]  /*12d00*/  @!P3 ST.E.64 desc[UR36][R12.64], R80 ;  /* 0x000000500c00b985 */ /* 0x000fe2000c101b24 */
[----:B------:R-:W-:Y:S02]  /*12d10*/  ISETP.GE.AND P1, PT, R19, UR4, PT ;  /* 0x0000000413007c0c */ /* 0x000fe4000bf26270 */
[----:B------:R-:W-:-:S02]  /*12d20*/  ISETP.GE.AND P3, PT, R225, UR4, PT ;  /* 0x00000004e1007c0c */ /* 0x000fc4000bf66270 */
[CC--:B-1----:R-:W-:Y:S02]  /*12d30*/  @!P4 LEA R14, P6, R29.reuse, R4.reuse, 0x2 ;  /* 0x000000041d0ec211 */ /* 0x0c2fe400078c10ff */
[----:B------:R-:W-:Y:S02]  /*12d40*/  ISETP.GE.AND P2, PT, R224, UR4, PT ;  /* 0x00000004e0007c0c */ /* 0x000fe4000bf46270 */
[----:B------:R-:W-:Y:S02]  /*12d50*/  @!P4 LEA.HI.X R15, R29, R5, R0, 0x2, P6 ;  /* 0x000000051d0fc211 */ /* 0x000fe400030f1400 */
[----:B------:R-:W-:Y:S02]  /*12d60*/  SHF.R.S32.HI R0, RZ, 0x1f, R25 ;  /* 0x0000001fff007819 */ /* 0x000fe40000011419 */
[-C--:B------:R-:W-:Y:S01]  /*12d70*/  @!P5 LEA R24, P6, R25, R4.reuse, 0x2 ;  /* 0x000000041918d211 */ /* 0x080fe200078c10ff */
[----:B------:R-:W-:Y:S01]  /*12d80*/  @!P4 ST.E.64 desc[UR36][R14.64], R78 ;  /* 0x0000004e0e00c985 */ /* 0x000fe2000c101b24 */
[----:B----4-:R-:W-:-:S02]  /*12d90*/  @!P1 LEA R8, P4, R19, R4, 0x2 ;  /* 0x0000000413089211 */ /* 0x010fc400078810ff */
[-C--:B------:R-:W-:Y:S02]  /*12da0*/  @!P5 LEA.HI.X R25, R25, R5.reuse, R0, 0x2, P6 ;  /* 0x000000051919d211 */ /* 0x080fe400030f1400 */
[----:B------:R-:W-:Y:S02]  /*12db0*/  SHF.R.S32.HI R0, RZ, 0x1f, R27 ;  /* 0x0000001fff007819 */ /* 0x000fe4000001141b */
[C---:B------:R-:W-:Y:S01]  /*12dc0*/  @!P0 LEA R2, P6, R27.reuse, R4, 0x2 ;  /* 0x000000041b028211 */ /* 0x040fe200078c10ff */
[----:B------:R-:W-:Y:S01]  /*12dd0*/  @!P5 ST.E.64 desc[UR36][R24.64], R72 ;  /* 0x000000481800d985 */ /* 0x000fe2000c101b24 */
[----:B------:R-:W-:Y:S02]  /*12de0*/  ISETP.GE.AND P5, PT, R222, UR4, PT ;  /* 0x00000004de007c0c */ /* 0x000fe4000bfa6270 */
[----:B------:R-:W-:Y:S02]  /*12df0*/  @!P0 LEA.HI.X R3, R27, R5, R0, 0x2, P6 ;  /* 0x000000051b038211 */ /* 0x000fe400030f1400 */
[----:B------:R-:W-:-:S02]  /*12e00*/  SHF.R.S32.HI R0, RZ, 0x1f, R19 ;  /* 0x0000001fff007819 */ /* 0x000fc40000011413 */
[-C--:B--2---:R-:W-:Y:S01]  /*12e10*/  @!P2 LEA R10, P6, R224, R4.reuse, 0x2 ;  /* 0x00000004e00aa211 */ /* 0x084fe200078c10ff */
[----:B------:R1:W-:Y:S01]  /*12e20*/  @!P0 ST.E.64 desc[UR36][R2.64], R70 ;  /* 0x0000004602008985 */ /* 0x0003e2000c101b24 */
[-C--:B------:R-:W-:Y:S02]  /*12e30*/  @!P1 LEA.HI.X R9, R19, R5.reuse, R0, 0x2, P4 ;  /* 0x0000000513099211 */ /* 0x080fe400020f1400 */
[----:B------:R-:W-:Y:S02]  /*12e40*/  ISETP.GE.AND P0, PT, R223, UR4, PT ;  /* 0x00000004df007c0c */ /* 0x000fe4000bf06270 */
[C---:B0-----:R-:W-:Y:S01]  /*12e50*/  @!P3 LEA R6, P4, R225.reuse, R4, 0x2 ;  /* 0x00000004e106b211 */ /* 0x041fe200078810ff */
[----:B------:R0:W-:Y:S01]  /*12e60*/  @!P1 ST.E.64 desc[UR36][R8.64], R64 ;  /* 0x0000004008009985 */ /* 0x0001e2000c101b24 */
[----:B------:R-:W-:Y:S02]  /*12e70*/  ISETP.GE.AND P1, PT, R220, UR4, PT ;  /* 0x00000004dc007c0c */ /* 0x000fe4000bf26270 */
[----:B------:R-:W-:-:S02]  /*12e80*/  @!P3 LEA.HI.X R7, R225, R5, R35, 0x2, P4 ;  /* 0x00000005e107b211 */ /* 0x000fc400020f1423 */
[----:B------:R-:W-:Y:S02]  /*12e90*/  ISETP.GE.AND P4, PT, R221, UR4, PT ;  /* 0x00000004dd007c0c */ /* 0x000fe4000bf86270 */
[-C--:B------:R-:W-:Y:S01]  /*12ea0*/  @!P2 LEA.HI.X R11, R224, R5.reuse, R34, 0x2, P6 ;  /* 0x00000005e00ba211 */ /* 0x080fe200030f1422 */
[----:B------:R2:W-:Y:S02]  /*12eb0*/  @!P3 ST.E.64 desc[UR36][R6.64], R62 ;  /* 0x0000003e0600b985 */ /* 0x0005e4000c101b24 */
[CC--:B-1----:R-:W-:Y:S02]  /*12ec0*/  @!P0 LEA R2, P3, R223.reuse, R4.reuse, 0x2 ;  /* 0x00000004df028211 */ /* 0x0c2fe400078610ff */
[----:B------:R2:W-:Y:S01]  /*12ed0*/  @!P2 ST.E.64 desc[UR36][R10.64], R56 ;  /* 0x000000380a00a985 */ /* 0x0005e2000c101b24 */
[----:B------:R-:W-:Y:S02]  /*12ee0*/  @!P5 LEA R12, P2, R222, R4, 0x2 ;  /* 0x00000004de0cd211 */ /* 0x000fe400078410ff */
[----:B------:R-:W-:-:S02]  /*12ef0*/  @!P0 LEA.HI.X R3, R223, R5, R33, 0x2, P3 ;  /* 0x00000005df038211 */ /* 0x000fc400018f1421 */
[-C--:B------:R-:W-:Y:S02]  /*12f00*/  @!P1 LEA R14, P6, R220, R4.reuse, 0x2 ;  /* 0x00000004dc0e9211 */ /* 0x080fe400078c10ff */
[C---:B0-----:R-:W-:Y:S01]  /*12f10*/  @!P4 LEA R8, P3, R221.reuse, R4, 0x2 ;  /* 0x00000004dd08c211 */ /* 0x041fe200078610ff */
[----:B------:R2:W-:Y:S01]  /*12f20*/  @!P0 ST.E.64 desc[UR36][R2.64], R54 ;  /* 0x0000003602008985 */ /* 0x0005e2000c101b24 */
        /* <DEDUP_REMOVED lines=8> */
[----:B--2---:R-:W-:-:S04]  /*12fb0*/  LEA R2, P0, R23, R4, 0x2 ;  /* 0x0000000417027211 */ /* 0x004fc800078010ff */
[----:B------:R-:W-:-:S05]  /*12fc0*/  LEA.HI.X R3, R23, R5, R28, 0x2, P0 ;  /* 0x0000000517037211 */ /* 0x000fca00000f141c */
[----:B------:R0:W-:Y:S01]  /*12fd0*/  ST.E.64 desc[UR36][R2.64], R20 ;  /* 0x0000001402007985 */ /* 0x0001e2000c101b24 */
[----:B------:R-:W-:Y:S05]  /*12fe0*/  BRA `(.L_x_6391) ;  /* 0x0000000c006c7947 */ /* 0x000fea0003800000 */
.L_x_6382:
        /* <DEDUP_REMOVED lines=31> */
.L_x_6394:
[----:B------:R-:W-:Y:S01]  /*131e0*/  USEL UR52, UR52, URZ, !UP0 ;  /* 0x0000003f34347287 */ /* 0x000fe2000c000000 */
[----:B------:R-:W-:Y:S01]  /*131f0*/  BSSY B1, `(.L_x_6395) ;  /* 0x0000038000017945 */ /* 0x000fe20003800000 */
[----:B------:R-:W-:-:S03]  /*13200*/  USEL UR55, UR55, URZ, !UP0 ;  /* 0x0000003f37377287 */ /* 0x000fc6000c000000 */
[----:B------:R-:W-:Y:S09]  /*13210*/  @P0 BRA `(.L_x_6396) ;  /* 0x0000000000d40947 */ /* 0x000ff20003800000 */
        /* <DEDUP_REMOVED lines=53> */
.L_x_6396:
[----:B------:R-:W-:Y:S05]  /*13570*/  BSYNC B1 ;  /* 0x0000000000017941 */ /* 0x000fea0003800000 */
.L_x_6395:
        /* <DEDUP_REMOVED lines=34> */
[----:B------:R-:W-:Y:S02]  /*137a0*/  IMAD.U32 R2, RZ, RZ, UR52 ;  /* 0x00000034ff027e24 */ /* 0x000fe4000f8e00ff */
[C---:B------:R-:W-:Y:S01]  /*137b0*/  IMAD R9, R5.reuse, UR9, R4 ;  /* 0x0000000905097c24 */ /* 0x040fe2000f8e0204 */
[----:B------:R-:W-:Y:S01]  /*137c0*/  SHF.R.S32.HI R4, RZ, 0x1f, R7 ;  /* 0x0000001fff047819 */ /* 0x000fe20000011407 */
[----:B------:R-:W-:Y:S01]  /*137d0*/  IMAD.WIDE.U32 R2, R5, UR8, R2 ;  /* 0x0000000805027c25 */ /* 0x000fe2000f8e0002 */
[----:B------:R-:W-:-:S03]  /*137e0*/  ULDC.64 UR8, c[0x0][0xad8] ;  /* 0x0002b60000087ab9 */ /* 0x000fc60000000a00 */
        /* <DEDUP_REMOVED lines=36> */
.L_x_6398:
[----:B------:R-:W-:Y:S05]  /*13a30*/  BSYNC B1 ;  /* 0x0000000000017941 */ /* 0x000fea0003800000 */
.L_x_6397:
        /* <DEDUP_REMOVED lines=17> */
.L_x_6400:
[----:B------:R-:W-:Y:S05]  /*13b50*/  BSYNC B1 ;  /* 0x0000000000017941 */ /* 0x000fea0003800000 */
.L_x_6399:
        /* <DEDUP_REMOVED lines=17> */
.L_x_6402:
[----:B------:R-:W-:Y:S05]  /*13c70*/  BSYNC B1 ;  /* 0x0000000000017941 */ /* 0x000fea0003800000 */
.L_x_6401:
        /* <DEDUP_REMOVED lines=18> */
.L_x_6391:
[----:B------:R-:W-:Y:S05]  /*13da0*/  BSYNC B0 ;  /* 0x0000000000007941 */ /* 0x000fea0003800000 */
.L_x_6381:
[----:B------:R-:W-:Y:S02]  /*13db0*/  ULDC UR4, c[0x0][0xc3c] ;  /* 0x00030f0000047ab9 */ /* 0x000fe40000000800 */
[----:B------:R-:W-:-:S06]  /*13dc0*/  UISETP.GE.AND UP0, UPT, UR7, UR4, UPT ;  /* 0x000000040700728c */ /* 0x000fcc000bf06270 */
[----:B------:R-:W-:-:S13]  /*13dd0*/  PLOP3.LUT P0, PT, PT, PT, UP0, 0x80, 0x0 ;  /* 0x000000000000781c */ /* 0x000fda0003f0f008 */
[----:B------:R-:W-:Y:S05]  /*13de0*/  @!P0 BRA `(.L_x_6403) ;  /* 0xfffffed000348947 */ /* 0x000fea000383ffff */
[----:B------:R-:W-:Y:S05]  /*13df0*/  EXIT ;  /* 0x000000000000794d */ /* 0x000fea0003800000 */
.L_x_6338:
        /* <DEDUP_REMOVED lines=62> */
.L_x_6407:
        /* <DEDUP_REMOVED lines=36> */
.L_x_6405:
[----:B------:R-:W-:-:S04]  /*14420*/  IMAD.IADD R8, R11, 0x1, -R8 ;  /* 0x000000010b087824 */ /* 0x000fc800078e0a08 */
[----:B------:R-:W-:-:S05]  /*14430*/  IMAD R3, R5, R4, R8 ;  /* 0x0000000405037224 */ /* 0x000fca00078e0208 */
[----:B------:R-:W-:Y:S01]  /*14440*/  ISETP.GT.AND P0, PT, R3, R6, PT ;  /* 0x000000060300720c */ /* 0x000fe20003f04270 */
[----:B------:R-:W-:-:S12]  /*14450*/  IMAD.MOV.U32 R3, RZ, RZ, RZ ;  /* 0x000000ffff037224 */ /* 0x000fd800078e00ff */
        /* <DEDUP_REMOVED lines=13> */
.L_x_6408:
[----:B01----:R-:W-:-:S04]  /*14530*/  IMAD R2, R3, R4, R8 ;  /* 0x0000000403027224 */ /* 0x003fc800078e0208 */
[----:B------:R-:W-:Y:S01]  /*14540*/  IMAD.IADD R5, R6, 0x1, -R2 ;  /* 0x0000000106057824 */ /* 0x000fe200078e0a02 */
[----:B------:R0:W-:Y:S01]  /*14550*/  STL [R1], R2 ;  /* 0x0000000201007387 */ /* 0x0001e20000100800 */
[----:B------:R-:W-:Y:S05]  /*14560*/  @!P1 BRA `(.L_x_6409) ;  /* 0x0000000000ec9947 */ /* 0x000fea0003800000 */
        /* <DEDUP_REMOVED lines=40> */
[----:B------:R-:W-:Y:S02]  /*147f0*/  IMAD R3, R2, R6, R3 ;  /* 0x0000000602037224 */ /* 0x000fe400078e0203 */
[----:B------:R-:W-:-:S03]  /*14800*/  IMAD.MOV R6, RZ, RZ, -R8 ;  /* 0x000000ffff067224 */ /* 0x000fc600078e0a08 */
        /* <DEDUP_REMOVED lines=13> */
[----:B------:R-:W-:Y:S02]  /*148e0*/  IMAD R2, R0, R6, R5 ;  /* 0x0000000600027224 */ /* 0x000fe400078e0205 */
[----:B------:R-:W-:-:S05]  /*148f0*/  IMAD R3, R3, 0x10000, R4 ;  /* 0x0001000003037824 */ /* 0x000fca00078e0204 */
[----:B------:R1:W-:Y:S01]  /*14900*/  STL [R1+0x8], R3 ;  /* 0x0000080301007387 */ /* 0x0003e20000100800 */
[----:B------:R-:W-:Y:S05]  /*14910*/  BRA `(.L_x_6410) ;  /* 0x0000000400007947 */ /* 0x000fea0003800000 */
.L_x_6409:
        /* <DEDUP_REMOVED lines=40> */
[----:B0-----:R-:W-:-:S02]  /*14ba0*/  VIADD R3, R4, 0xffffffe ;  /* 0x0ffffffe04037836 */ /* 0x001fc40000000000 */
[----:B------:R-:W-:-:S04]  /*14bb0*/  IMAD.MOV R4, RZ, RZ, -R13 ;  /* 0x000000ffff047224 */ /* 0x000fc800078e0a0d */
        /* <DEDUP_REMOVED lines=20> */
[----:B------:R-:W-:-:S05]  /*14d00*/  IMAD R3, R2, R4, R3 ;  /* 0x0000000402037224 */ /* 0x000fca00078e0203 */
[----:B------:R0:W-:Y:S02]  /*14d10*/  STL [R1+0x8], R3 ;  /* 0x0000080301007387 */ /* 0x0001e40000100800 */
.L_x_6410:
[----:B01----:R-:W-:-:S05]  /*14d20*/  LOP3.LUT R3, RZ, R2, RZ, 0x33, !PT ;  /* 0x00000002ff037212 */ /* 0x003fca00078e33ff */
[----:B------:R-:W-:-:S05]  /*14d30*/  IMAD.IADD R0, R0, 0x1, R3 ;  /* 0x0000000100007824 */ /* 0x000fca00078e0203 */
[----:B------:R1:W-:Y:S01]  /*14d40*/  STL [R1+0x4], R0 ;  /* 0x0000040001007387 */ /* 0x0003e20000100800 */
[----:B------:R-:W-:Y:S05]  /*14d50*/  BRA `(.L_x_6411) ;  /* 0x0000000000107947 */ /* 0x000fea0003800000 */
.L_x_6406:
[----:B------:R0:W-:Y:S01]  /*14d60*/  STL [R1], R6 ;  /* 0x0000000601007387 */ /* 0x0001e20000100800 */
[----:B------:R-:W-:-:S03]  /*14d70*/  ULDC UR41, c[0x0][0xc3c] ;  /* 0x00030f0000297ab9 */ /* 0x000fc60000000800 */
[----:B------:R0:W-:Y:S04]  /*14d80*/  STL [R1+0x4], RZ ;  /* 0x000004ff01007387 */ /* 0x0001e80000100800 */
[----:B------:R0:W-:Y:S02]  /*14d90*/  STL [R1+0x8], RZ ;  /* 0x000008ff01007387 */ /* 0x0001e40000100800 */
.L_x_6411:
[----:B------:R-:W2:Y:S04]  /*14da0*/  LDL R8, [R1] ;  /* 0x0000000001087983 */ /* 0x000ea80000100800 */
[----:B------:R-:W2:Y:S04]  /*14db0*/  LDL R9, [R1+0x4] ;  /* 0x0000040001097983 */ /* 0x000ea80000100800 */
[----:B------:R-:W2:Y:S01]  /*14dc0*/  LDL R10, [R1+0x8] ;  /* 0x00000800010a7983 */ /* 0x000ea20000100800 */
[----:B------:R-:W-:Y:S01]  /*14dd0*/  ISETP.NE.AND P0, PT, R7, RZ, PT ;  /* 0x000000ff0700720c */ /* 0x000fe20003f05270 */
[----:B------:R-:W-:-:S12]  /*14de0*/  IMAD.U32 R2, RZ, RZ, UR41 ;  /* 0x00000029ff027e24 */ /* 0x000fd8000f8e00ff */
[----:B------:R-:W3:Y:S01]  /*14df0*/  @!P0 S2R R3, SR_CgaCtaId ;  /* 0x0000000000038919 */ /* 0x000ee20000008800 */
[----:B-1----:R-:W-:Y:S01]  /*14e00*/  @!P0 MOV R0, 0x400 ;  /* 0x0000040000008802 */ /* 0x002fe20000000f00 */
[----:B------:R-:W-:-:S03]  /*14e10*/  @!P0 IMAD.MOV.U32 R11, RZ, RZ, R2 ;  /* 0x000000ffff0b8224 */ /* 0x000fc600078e0002 */
[----:B---3--:R-:W-:-:S05]  /*14e20*/  @!P0 LEA R0, R3, R0, 0x18 ;  /* 0x0000000003008211 */ /* 0x008fca00078ec0ff */
[----:B--2---:R1:W-:Y:S01]  /*14e30*/  @!P0 STS.128 [R0+0x334d0], R8 ;  /* 0x0334d00800008388 */ /* 0x0043e20000000c00 */
[----:B------:R-:W-:Y:S06]  /*14e40*/  BAR.ARV 0x5, 0x180 ;  /* 0x0146000000007b1d */ /* 0x000fec0000002000 */
.L_x_6404:
[----:B------:R-:W-:Y:S01]  /*14e50*/  ULDC UR4, c[0x0][0xc3c] ;  /* 0x00030f0000047ab9 */ /* 0x000fe20000000800 */
[----:B------:R2:W-:Y:S01]  /*14e60*/  STL [R1+0x20], RZ ;  /* 0x000020ff01007387 */ /* 0x0005e20000100800 */
[----:B------:R-:W-:Y:S01]  /*14e70*/  UISETP.GE.AND UP0, UPT, UR41, UR4, UPT ;  /* 0x000000042900728c */ /* 0x000fe2000bf06270 */
[----:B------:R-:W-:Y:S02]  /*14e80*/  IMAD.MOV.U32 R34, RZ, RZ, 0x1 ;  /* 0x00000001ff227424 */ /* 0x000fe400078e00ff */
[----:B------:R-:W-:-:S03]  /*14e90*/  IMAD.MOV.U32 R31, RZ, RZ, RZ ;  /* 0x000000ffff1f7224 */ /* 0x000fc600078e00ff */
[----:B------:R-:W-:-:S13]  /*14ea0*/  PLOP3.LUT P0, PT, PT, PT, UP0, 0x80, 0x0 ;  /* 0x000000000000781c */ /* 0x000fda0003f0f008 */
[----:B--2---:R-:W-:Y:S05]  /*14eb0*/  @P0 BRA `(.L_x_6412) ;  /* 0x0000006c00600947 */ /* 0x004fea0003800000 */
[----:B-1----:R-:W2:Y:S01]  /*14ec0*/  LDL R0, [R1+0x2c] ;  /* 0x00002c0001007983 */ /* 0x002ea20000100800 */
[----:B------:R-:W1:Y:S01]  /*14ed0*/  S2UR UR4, SR_CgaCtaId ;  /* 0x00000000000479c3 */ /* 0x000e620000008800 */
[----:B------:R-:W-:Y:S01]  /*14ee0*/  MOV R18, 0x400 ;  /* 0x0000040000127802 */ /* 0x000fe20000000f00 */
[----:B------:R-:W-:Y:S01]  /*14ef0*/  IMAD.MOV.U32 R34, RZ, RZ, 0x1 ;  /* 0x00000001ff227424 */ /* 0x000fe200078e00ff */
[----:B------:R-:W3:Y:S01]  /*14f00*/  S2R R8, SR_TID.X ;  /* 0x0000000000087919 */ /* 0x000ee20000002100 */
[----:B------:R-:W-:Y:S01]  /*14f10*/  IMAD.MOV.U32 R31, RZ, RZ, RZ ;  /* 0x000000ffff1f7224 */ /* 0x000fe200078e00ff */
[----:B------:R-:W-:Y:S01]  /*14f20*/  ULDC UR47, c[0x0][0xc] ;  /* 0x00000300002f7ab9 */ /* 0x000fe20000000800 */
[----:B------:R-:W-:Y:S01]  /*14f30*/  STL [R1+0x20], RZ ;  /* 0x000020ff01007387 */ /* 0x000fe20000100800 */
[C---:B---3--:R-:W-:Y:S02]  /*14f40*/  IMAD.SHL.U32 R16, R8.reuse, 0x40, RZ ;  /* 0x0000004008107824 */ /* 0x048fe400078e00ff */
[----:B------:R-:W-:-:S02]  /*14f50*/  IMAD.SHL.U32 R36, R8, 0x10, RZ ;  /* 0x0000001008247824 */ /* 0x000fc400078e00ff */
[----:B------:R-:W-:Y:S01]  /*14f60*/  IMAD.SHL.U32 R7, R8, 0x2, RZ ;  /* 0x0000000208077824 */ /* 0x000fe200078e00ff */
[----:B------:R-:W-:Y:S01]  /*14f70*/  LOP3.LUT R3, R16, 0x180, RZ, 0xc0, !PT ;  /* 0x0000018010037812 */ /* 0x000fe200078ec0ff */
[----:B------:R-:W-:Y:S01]  /*14f80*/  IMAD.SHL.U32 R2, R8, 0x20, RZ ;  /* 0x0000002008027824 */ /* 0x000fe200078e00ff */
[----:B0-----:R-:W-:Y:S01]  /*14f90*/  LOP3.LUT R6, R36, 0x1b0, RZ, 0xc0, !PT ;  /* 0x000001b024067812 */ /* 0x001fe200078ec0ff */
[----:B------:R-:W-:Y:S01]  /*14fa0*/  IMAD.SHL.U32 R9, R8, 0x4, RZ ;  /* 0x0000000408097824 */ /* 0x000fe200078e00ff */
[----:B------:R-:W-:Y:S02]  /*14fb0*/  LOP3.LUT R5, R36, 0x600, RZ, 0xc0, !PT ;  /* 0x0000060024057812 */ /* 0x000fe400078ec0ff */
[----:B------:R-:W-:Y:S02]  /*14fc0*/  LOP3.LUT R7, R6, 0x30, R7, 0x78, !PT ;  /* 0x0000003006077812 */ /* 0x000fe400078e7807 */
[----:B------:R-:W-:Y:S02]  /*14fd0*/  LOP3.LUT R4, R2, 0x80, RZ, 0xc0, !PT ;  /* 0x0000008002047812 */ /* 0x000fe400078ec0ff */
[----:B------:R-:W-:-:S02]  /*14fe0*/  LOP3.LUT R5, R5, 0x60, R2, 0xf8, !PT ;  /* 0x0000006005057812 */ /* 0x000fc400078ef802 */
[----:B------:R-:W-:Y:S02]  /*14ff0*/  LOP3.LUT R4, R4, 0x10, R8, 0xf8, !PT ;  /* 0x0000001004047812 */ /* 0x000fe400078ef808 */
[----:B------:R-:W-:Y:S02]  /*15000*/  LOP3.LUT R5, R5, 0x100, R2, 0xf8, !PT ;  /* 0x0000010005057812 */ /* 0x000fe400078ef802 */
[----:B------:R-:W-:-:S04]  /*15010*/  LOP3.LUT R4, R4, 0x10, R9, 0x78, !PT ;  /* 0x0000001004047812 */ /* 0x000fc800078e7809 */
[----:B------:R-:W-:Y:S02]  /*15020*/  LOP3.LUT R17, R5, R4, RZ, 0xfc, !PT ;  /* 0x0000000405117212 */ /* 0x000fe400078efcff */
[----:B--2---:R-:W-:Y:S02]  /*15030*/  R2UR UR5, R0 ;  /* 0x00000000000572ca */ /* 0x004fe400000e0000 */
[----:B------:R-:W-:-:S04]  /*15040*/  SHF.R.U32.HI R0, RZ, 0x1, R8 ;  /* 0x00000001ff007819 */ /* 0x000fc80000011608 */
[----:B------:R-:W-:Y:S01]  /*15050*/  LOP3.LUT R0, R3, 0x30, R0, 0xf8, !PT ;  /* 0x0000003003007812 */ /* 0x000fe200078ef800 */
[C---:B------:R-:W-:Y:S01]  /*15060*/  IMAD.SHL.U32 R3, R8.reuse, 0x8, RZ ;  /* 0x0000000808037824 */ /* 0x040fe200078e00ff */
[----:B------:R-:W-:-:S04]  /*15070*/  LOP3.LUT R8, R8, 0x7f, RZ, 0xc0, !PT ;  /* 0x0000007f08087812 */ /* 0x000fc800078ec0ff */
[----:B------:R-:W-:Y:S01]  /*15080*/  LOP3.LUT R3, R0, 0x30, R3, 0x78, !PT ;  /* 0x0000003000037812 */ /* 0x000fe200078e7803 */
[----:B------:R-:W-:Y:S01]  /*15090*/  ULOP3.LUT UR44, UR5, 0x2, URZ, 0xfc, !UPT ;  /* 0x00000002052c7892 */ /* 0x000fe2000f8efc3f */
[----:B------:R-:W-:Y:S01]  /*150a0*/  LOP3.LUT R0, R7, 0x640, R36, 0xf8, !PT ;  /* 0x0000064007007812 */ /* 0x000fe200078ef824 */
[----:B------:R-:W-:Y:S01]  /*150b0*/  ULOP3.LUT UR46, UR5, 0x1, URZ, 0xfc, !UPT ;  /* 0x00000001052e7892 */ /* 0x000fe2000f8efc3f */
[----:B------:R-:W-:Y:S01]  /*150c0*/  LOP3.LUT R16, R3, 0x640, R16, 0xf8, !PT ;  /* 0x0000064003107812 */ /* 0x000fe200078ef810 */
[----:B-1----:R-:W-:Y:S01]  /*150d0*/  IMAD.U32 R3, RZ, RZ, UR4 ;  /* 0x00000004ff037e24 */ /* 0x002fe2000f8e00ff */
[----:B------:R-:W-:Y:S02]  /*150e0*/  SHF.R.U32.HI R4, RZ, 0x2, R8 ;  /* 0x00000002ff047819 */ /* 0x000fe40000011608 */
[----:B------:R-:W-:Y:S02]  /*150f0*/  LOP3.LUT R36, R36, 0x30, RZ, 0xc0, !PT ;  /* 0x0000003024247812 */ /* 0x000fe400078ec0ff */
[----:B------:R-:W-:Y:S01]  /*15100*/  LEA R18, R3, R18, 0x18 ;  /* 0x0000001203127211 */ /* 0x000fe200078ec0ff */
[----:B------:R0:W-:Y:S01]  /*15110*/  STL [R1+0x14], R3 ;  /* 0x0000140301007387 */ /* 0x0001e20000100800 */
[----:B------:R-:W-:-:S02]  /*15120*/  LOP3.LUT R2, R4, 0x60, R2, 0xf8, !PT ;  /* 0x0000006004027812 */ /* 0x000fc400078ef802 */
[----:B------:R-:W-:Y:S01]  /*15130*/  LOP3.LUT R4, R36, 0x40, RZ, 0xfc, !PT ;  /* 0x0000004024047812 */ /* 0x000fe200078efcff */
[----:B------:R1:W-:Y:S01]  /*15140*/  STL [R1+0x18], R0 ;  /* 0x0000180001007387 */ /* 0x0003e20000100800 */
[----:B------:R-:W-:Y:S02]  /*15150*/  LOP3.LUT R2, R2, 0x80, RZ, 0xfc, !PT ;  /* 0x0000008002027812 */ /* 0x000fe400078efcff */
[----:B0-----:R-:W-:Y:S01]  /*15160*/  LOP3.LUT R3, R36, 0x80, RZ, 0xfc, !PT ;  /* 0x0000008024037812 */ /* 0x001fe200078efcff */
[----:B-1----:R-:W-:-:S05]  /*15170*/  IMAD.IADD R0, R18, 0x1, R0 ;  /* 0x0000000112007824 */ /* 0x002fca00078e0200 */
[----:B------:R0:W-:Y:S02]  /*15180*/  STL [R1+0x1c], R0 ;  /* 0x00001c0001007387 */ /* 0x0001e40000100800 */
.L_x_6490:
[----:B------:R-:W-:Y:S01]  /*15190*/  ULDC.64 UR4, c[0x0][0xc88] ;  /* 0x0003220000047ab9 */ /* 0x000fe20000000a00 */
[----:B------:R-:W-:Y:S01]  /*151a0*/  ULDC.64 UR6, c[0x0][0xa18] ;  /* 0x0002860000067ab9 */ /* 0x000fe20000000a00 */
[----:B------:R-:W-:Y:S01]  /*151b0*/  UIMAD.WIDE UR4, UR41, 0x4, UR4 ;  /* 0x00000004290478a5 */ /* 0x000fe2000f8e0204 */
[----:B------:R-:W-:Y:S01]  /*151c0*/  IMAD.MOV.U32 R37, RZ, RZ, RZ ;  /* 0x000000ffff257224 */ /* 0x000fe200078e00ff */
[----:B0-----:R-:W0:Y:S04]  /*151d0*/  LDC R0, c[0x0][0x424] ;  /* 0x00010900ff007b82 */ /* 0x001e280000000800 */
[----:B---3--:R-:W-:Y:S02]  /*151e0*/  IMAD.U32 R2, RZ, RZ, UR4 ;  /* 0x00000004ff027e24 */ /* 0x008fe4000f8e00ff */
        /* <DEDUP_REMOVED lines=45> */
.L_x_6413:
        /* <DEDUP_REMOVED lines=16> */
.L_x_6414:
        /* <DEDUP_REMOVED lines=9> */
.L_x_6415:
[----:B------:R-:W2:Y:S01]  /*15650*/  LDL R0, [R1+0x4] ;  /* 0x0000040001007983 */ /* 0x000ea20000100800 */
[----:B-1----:R-:W1:Y:S03]  /*15660*/  LDC R2, c[0x0][0x448] ;  /* 0x00011200ff027b82 */ /* 0x002e660000000800 */
[----:B------:R-:W3:Y:S01]  /*15670*/  LDL R23, [R1+0x8] ;  /* 0x0000080001177983 */ /* 0x000ee20000100800 */
[----:B-1----:R-:W-:-:S13]  /*15680*/  ISETP.NE.AND P0, PT, R2, 0x1, PT ;  /* 0x000000010200780c */ /* 0x002fda0003f05270 */
[----:B------:R-:W1:Y:S08]  /*15690*/  @P0 LDC R3, c[0x0][0x44c] ;  /* 0x00011300ff030b82 */ /* 0x000e700000000800 */
[----:B------:R-:W4:Y:S01]  /*156a0*/  @P0 LDC R5, c[0x0][0x450] ;  /* 0x00011400ff050b82 */ /* 0x000f220000000800 */
[----:B-----5:R-:W-:Y:S01]  /*156b0*/  IMAD.IADD R24, R24, 0x1, -R37 ;  /* 0x0000000118187824 */ /* 0x020fe200078e0a25 */
[----:B------:R-:W-:-:S04]  /*156c0*/  LOP3.LUT R22, R22, 0xfffffeff, RZ, 0xc0, !PT ;  /* 0xfffffeff16167812 */ /* 0x000fc800078ec0ff */
[----:B------:R-:W-:Y:S01]  /*156d0*/  @P0 LOP3.LUT R22, R22, 0x100, RZ, 0xfc, !PT ;  /* 0x0000010016160812 */ /* 0x000fe200078efcff */
[----:B--2---:R-:W-:-:S04]  /*156e0*/  IMAD.SHL.U32 R0, R0, 0x80, RZ ;  /* 0x0000008000007824 */ /* 0x004fc800078e00ff */
[----:B------:R-:W-:-:S04]  /*156f0*/  VIADD R0, R0, 0x7f ;  /* 0x0000007f00007836 */ /* 0x000fc80000000000 */
[----:B-1----:R-:W-:Y:S01]  /*15700*/  @P0 IMAD.HI.U32 R2, R0, R3, RZ ;  /* 0x0000000300020227 */ /* 0x002fe200078e00ff */
[----:B0-----:R-:W-:-:S04]  /*15710*/  IADD3 R3, R24, 0xa0, -R25 ;  /* 0x000000a018037810 */ /* 0x001fc80007ffe819 */
[----:B----4-:R-:W-:Y:S01]  /*15720*/  @P0 SHF.R.U32.HI R0, RZ, R5, R2 ;  /* 0x00000005ff000219 */ /* 0x010fe20000011602 */
[----:B------:R-:W-:-:S04]  /*15730*/  VIADD R2, R24, 0x9f ;  /* 0x0000009f18027836 */ /* 0x000fc80000000000 */
[----:B------:R-:W-:Y:S02]  /*15740*/  IMAD.IADD R0, R3, 0x1, R0 ;  /* 0x0000000103007824 */ /* 0x000fe400078e0200 */
[----:B------:R-:W-:-:S04]  /*15750*/  IMAD.HI R2, R2, 0x66666667, RZ ;  /* 0x6666666702027827 */ /* 0x000fc800078e02ff */
[----:B------:R-:W-:Y:S01]  /*15760*/  IMAD.HI R0, R0, 0x66666667, RZ ;  /* 0x6666666700007827 */ /* 0x000fe200078e02ff */
[----:B------:R-:W-:-:S04]  /*15770*/  SHF.R.U32.HI R3, RZ, 0x1f, R2 ;  /* 0x0000001fff037819 */ /* 0x000fc80000011602 */
[----:B------:R-:W-:Y:S02]  /*15780*/  SHF.R.U32.HI R5, RZ, 0x1f, R0 ;  /* 0x0000001fff057819 */ /* 0x000fe40000011600 */
[----:B------:R-:W-:Y:S02]  /*15790*/  LEA.HI.SX32 R3, R2, R3, 0x1a ;  /* 0x0000000302037211 */ /* 0x000fe400078fd2ff */
[----:B------:R-:W-:-:S04]  /*157a0*/  LEA.HI.SX32 R26, R0, R5, 0x1a ;  /* 0x00000005001a7211 */ /* 0x000fc800078fd2ff */
[----:B------:R-:W-:-:S04]  /*157b0*/  VIMNMX R26, R3, R26, PT ;  /* 0x0000001a031a7248 */ /* 0x000fc80003fe0100 */
[----:B------:R-:W-:Y:S02]  /*157c0*/  ISETP.GE.AND P0, PT, R26, 0x1, PT ;  /* 0x000000011a00780c */ /* 0x000fe40003f06270 */
[C---:B---3--:R-:W-:Y:S02]  /*157d0*/  LOP3.LUT R0, R23.reuse, 0xff000000, RZ, 0xc0, !PT ;  /* 0xff00000017007812 */ /* 0x048fe400078ec0ff */
[----:B------:R-:W-:Y:S02]  /*157e0*/  LOP3.LUT R3, R23, 0xff0000, RZ, 0xc0, !PT ;  /* 0x00ff000017037812 */ /* 0x000fe400078ec0ff */
[----:B------:R-:W-:-:S04]  /*157f0*/  SHF.R.U32.HI R0, RZ, 0x8, R0 ;  /* 0x00000008ff007819 */ /* 0x000fc80000011600 */
        /* <DEDUP_REMOVED lines=33> */
.L_x_6416:
[-C--:B------:R-:W-:Y:S01]  /*15a10*/  IMAD R0, R0, R3.reuse, RZ ;  /* 0x0000000300007224 */ /* 0x080fe200078e02ff */
[----:B------:R-:W-:Y:S04]  /*15a20*/  BSSY B7, `(.L_x_6417) ;  /* 0x0000511000077945 */ /* 0x000fe80003800000 */
[----:B------:R0:W-:Y:S01]  /*15a30*/  STL [R1+0x10], R0 ;  /* 0x0000100001007387 */ /* 0x0001e20000100800 */
[----:B------:R-:W-:-:S04]  /*15a40*/  VIADDMNMX R26, R0, R3, R26, PT ;  /* 0x00000003001a7246 */ /* 0x000fc8000380011a */
[----:B------:R-:W-:-:S13]  /*15a50*/  ISETP.GT.AND P0, PT, R26, R0, PT ;  /* 0x000000001a00720c */ /* 0x000fda0003f04270 */
        /* <DEDUP_REMOVED lines=16> */
[----:B0-----:R-:W-:-:S05]  /*15b60*/  IADD3 R0, R0, UR47, R7 ;  /* 0x0000002f00007c10 */ /* 0x001fca000fffe007 */
[----:B------:R2:W-:Y:S01]  /*15b70*/  STL [R1], R0 ;  /* 0x0000000001007387 */ /* 0x0005e20000100800 */
[----:B------:R-:W-:Y:S05]  /*15b80*/  BRA `(.L_x_6419) ;  /* 0x0000004c00e87947 */ /* 0x000fea0003800000 */
.L_x_6418:
        /* <DEDUP_REMOVED lines=20> */
.L_x_6421:
[----:B------:R-:W-:Y:S05]  /*15cd0*/  BSYNC B6 ;  /* 0x0000000000067941 */ /* 0x000fea0003800000 */
.L_x_6420:
        /* <DEDUP_REMOVED lines=22> */
.L_x_6423:
[----:B------:R-:W-:Y:S05]  /*15e40*/  BSYNC B6 ;  /* 0x0000000000067941 */ /* 0x000fea0003800000 */
.L_x_6422:
        /* <DEDUP_REMOVED lines=20> */
.L_x_6425:
[----:B------:R-:W-:Y:S05]  /*15f90*/  BSYNC B6 ;  /* 0x0000000000067941 */ /* 0x000fea0003800000 */
.L_x_6424:
        /* <DEDUP_REMOVED lines=19> */
.L_x_6427:
[----:B------:R-:W-:Y:S05]  /*160d0*/  BSYNC B6 ;  /* 0x0000000000067941 */ /* 0x000fea0003800000 */
.L_x_6426:
        /* <DEDUP_REMOVED lines=11> */
[----:B-1----:R-:W-:Y:S01]  /*16190*/  ISETP.NE.AND P1, PT, R9, 0x1, PT ;  /* 0x000000010900780c */ /* 0x002fe20003f25270 */
[----:B------:R-:W-:Y:S01]  /*161a0*/  IMAD.MOV.U32 R5, RZ, RZ, 0xa0 ;  /* 0x000000a0ff057424 */ /* 0x000fe200078e00ff */
[----:B0-----:R-:W-:Y:S01]  /*161b0*/  LOP3.LUT R20, R20, 0x7f, RZ, 0xc0, !PT ;  /* 0x0000007f14147812 */ /* 0x001fe200078ec0ff */
[----:B------:R-:W0:Y:S01]  /*161c0*/  S2R R21, SR_TID.X ;  /* 0x0000000000157919 */ /* 0x000e220000002100 */
[----:B------:R-:W-:Y:S01]  /*161d0*/  LOP3.LUT R22, R22, 0xffffffbf, RZ, 0xc0, !PT ;  /* 0xffffffbf16167812 */ /* 0x000fe200078ec0ff */
[----:B------:R-:W-:Y:S01]  /*161e0*/  IMAD R0, R26, R5, -0xa0 ;  /* 0xffffff601a007424 */ /* 0x000fe200078e0205 */
[----:B------:R-:W-:-:S07]  /*161f0*/  SHF.R.U32.HI R27, RZ, 0x2, R20 ;  /* 0x00000002ff1b7819 */ /* 0x000fce0000011614 */
[----:B--2---:R-:W1:Y:S01]  /*16200*/  @P1 LDC R3, c[0x0][0x434] ;  /* 0x00010d00ff031b82 */ /* 0x004e620000000800 */
[----:B------:R-:W-:-:S07]  /*16210*/  @P1 LOP3.LUT R22, R22, 0x40, RZ, 0xfc, !PT ;  /* 0x0000004016161812 */ /* 0x000fce00078efcff */
[----:B------:R-:W2:Y:S08]  /*16220*/  @P1 LDC R2, c[0x0][0x438] ;  /* 0x00010e00ff021b82 */ /* 0x000eb00000000800 */
[----:B------:R-:W4:Y:S01]  /*16230*/  @P1 LDC R8, c[0x0][0x434] ;  /* 0x00010d00ff081b82 */ /* 0x000f220000000800 */
[C---:B0-----:R-:W-:Y:S02]  /*16240*/  IMAD.SHL.U32 R20, R21.reuse, 0x20, RZ ;  /* 0x0000002015147824 */ /* 0x041fe400078e00ff */
[----:B------:R-:W-:-:S05]  /*16250*/  IMAD.SHL.U32 R21, R21, 0x20, RZ ;  /* 0x0000002015157824 */ /* 0x000fca00078e00ff */
[----:B------:R-:W0:Y:S01]  /*16260*/  @P1 LDC R7, c[0x0][0x438] ;  /* 0x00010e00ff071b82 */ /* 0x000e220000000800 */
[C---:B------:R-:W-:Y:S02]  /*16270*/  LOP3.LUT R20, R27.reuse, 0x60, R20, 0xf8, !PT ;  /* 0x000000601b147812 */ /* 0x040fe400078ef814 */
[----:B------:R-:W-:Y:S02]  /*16280*/  LOP3.LUT R21, R27, 0x60, R21, 0xf8, !PT ;  /* 0x000000601b157812 */ /* 0x000fe400078ef815 */
[----:B------:R-:W-:-:S05]  /*16290*/  LOP3.LUT R20, R20, 0x80, RZ, 0xfc, !PT ;  /* 0x0000008014147812 */ /* 0x000fca00078efcff */
[--C-:B------:R-:W-:Y:S02]  /*162a0*/  IMAD.IADD R5, R20, 0x1, R0.reuse ;  /* 0x0000000114057824 */ /* 0x100fe400078e0200 */
[----:B------:R-:W-:-:S03]  /*162b0*/  IMAD.IADD R0, R21, 0x1, R0 ;  /* 0x0000000115007824 */ /* 0x000fc600078e0200 */
[C---:B------:R-:W-:Y:S01]  /*162c0*/  ISETP.GE.AND P0, PT, R5.reuse, R24, PT ;  /* 0x000000180500720c */ /* 0x040fe20003f06270 */
[--C-:B------:R-:W-:Y:S02]  /*162d0*/  IMAD.IADD R6, R0, 0x1, R37.reuse ;  /* 0x0000000100067824 */ /* 0x100fe400078e0225 */
[----:B------:R-:W-:Y:S01]  /*162e0*/  IMAD.IADD R5, R5, 0x1, R37 ;  /* 0x0000000105057824 */ /* 0x000fe200078e0225 */
[----:B------:R-:W-:Y:S01]  /*162f0*/  ISETP.GT.U32.OR P0, PT, R20, 0x9f, P0 ;  /* 0x0000009f1400780c */ /* 0x000fe20000704470 */
[----:B-1----:R-:W-:-:S04]  /*16300*/  @P1 IMAD.HI.U32 R3, R6, R3, RZ ;  /* 0x0000000306031227 */ /* 0x002fc800078e00ff */
[----:B------:R-:W-:Y:S01]  /*16310*/  IMAD.MOV.U32 R10, RZ, RZ, R6 ;  /* 0x000000ffff0a7224 */ /* 0x000fe200078e0006 */
[----:B--2---:R-:W-:Y:S01]  /*16320*/  @P1 SHF.R.U32.HI R10, RZ, R2, R3 ;  /* 0x00000002ff0a1219 */ /* 0x004fe20000011603 */
[----:B----4-:R-:W-:-:S04]  /*16330*/  @P1 IMAD.HI.U32 R8, R5, R8, RZ ;  /* 0x0000000805081227 */ /* 0x010fc800078e00ff */
[--C-:B------:R-:W-:Y:S01]  /*16340*/  IMAD.MOV.U32 R4, RZ, RZ, R5.reuse ;  /* 0x000000ffff047224 */ /* 0x100fe200078e0005 */
[----:B0-----:R-:W-:Y:S01]  /*16350*/  @P1 SHF.R.U32.HI R4, RZ, R7, R8 ;  /* 0x00000007ff041219 */ /* 0x001fe20000011608 */
[----:B------:R-:W0:Y:S01]  /*16360*/  @!P0 LDC.64 R2, c[0x0][0x428] ;  /* 0x00010a00ff028b82 */ /* 0x000e220000000a00 */
[----:B------:R-:W-:Y:S01]  /*16370*/  IMAD.MOV R8, RZ, RZ, -R10 ;  /* 0x000000ffff087224 */ /* 0x000fe200078e0a0a */
[----:B------:R-:W-:Y:S02]  /*16380*/  ISETP.GE.AND P1, PT, R0, R24, PT ;  /* 0x000000180000720c */ /* 0x000fe40003f26270 */
[----:B------:R-:W-:Y:S02]  /*16390*/  IMAD.MOV R7, RZ, RZ, -R4 ;  /* 0x000000ffff077224 */ /* 0x000fe400078e0a04 */
[C---:B------:R-:W-:Y:S02]  /*163a0*/  IMAD R6, R9.reuse, R8, R6 ;  /* 0x0000000809067224 */ /* 0x040fe400078e0206 */
[----:B------:R-:W-:Y:S01]  /*163b0*/  IMAD R7, R9, R7, R5 ;  /* 0x0000000709077224 */ /* 0x000fe200078e0205 */
[----:B------:R-:W-:-:S06]  /*163c0*/  @!P0 SHF.R.S32.HI R5, RZ, 0x1f, R4 ;  /* 0x0000001fff058819 */ /* 0x000fcc0000011404 */
[----:B------:R-:W-:Y:S02]  /*163d0*/  @!P1 SHF.R.S32.HI R11, RZ, 0x1f, R10 ;  /* 0x0000001fff0b9819 */ /* 0x000fe4000001140a */
[----:B------:R-:W-:Y:S01]  /*163e0*/  LOP3.LUT R22, R22, 0xfffffff7, RZ, 0xc0, !PT ;  /* 0xfffffff716167812 */ /* 0x000fe200078ec0ff */
[----:B------:R-:W-:Y:S01]  /*163f0*/  IMAD.U32 R0, RZ, RZ, UR44 ;  /* 0x0000002cff007e24 */ /* 0x000fe2000f8e00ff */
[----:B------:R-:W-:-:S04]  /*16400*/  LOP3.LUT R12, R36, 0x40, RZ, 0xfc, !PT ;  /* 0x00000040240c7812 */ /* 0x000fc800078efcff */
[----:B------:R-:W-:Y:S01]  /*16410*/  ISETP.NE.AND P3, PT, R0, 0x3, PT ;  /* 0x000000030000780c */ /* 0x000fe20003f65270 */
[----:B------:R-:W-:Y:S01]  /*16420*/  UMOV UR4, 0xffffffff ;  /* 0xffffffff00047882 */ /* 0x000fe20000000000 */
[----:B------:R-:W-:Y:S02]  /*16430*/  LOP3.LUT R23, R23, 0xffff, RZ, 0xc0, !PT ;  /* 0x0000ffff17177812 */ /* 0x000fe400078ec0ff */
[----:B---3--:R-:W-:Y:S01]  /*16440*/  SHF.R.S32.HI R9, RZ, 0x1f, R33 ;  /* 0x0000001fff097819 */ /* 0x008fe20000011421 */
[----:B0-----:R-:W-:-:S04]  /*16450*/  @!P0 IMAD.WIDE.U32 R4, R33, R2, R4 ;  /* 0x0000000221048225 */ /* 0x001fc800078e0004 */
[----:B------:R-:W-:Y:S01]  /*16460*/  @!P0 IMAD R8, R9, R2, RZ ;  /* 0x0000000209088224 */ /* 0x000fe200078e02ff */
[----:B------:R0:W-:Y:S03]  /*16470*/  STL [R1+0xc], R9 ;  /* 0x00000c0901007387 */ /* 0x0001e60000100800 */
[----:B------:R-:W-:Y:S02]  /*16480*/  @!P0 IMAD R8, R33, R3, R8 ;  /* 0x0000000321088224 */ /* 0x000fe400078e0208 */
[----:B------:R-:W1:Y:S02]  /*16490*/  @!P0 LDC.64 R2, c[0x0][0x418] ;  /* 0x00010600ff028b82 */ /* 0x000e640000000a00 */
[----:B------:R-:W-:Y:S01]  /*164a0*/  @!P0 IMAD.IADD R8, R8, 0x1, R5 ;  /* 0x0000000108088824 */ /* 0x000fe200078e0205 */
[----:B-1----:R-:W-:-:S04]  /*164b0*/  @!P0 LEA R2, P2, R4, R2, 0x2 ;  /* 0x0000000204028211 */ /* 0x002fc800078410ff */
[----:B------:R-:W-:Y:S01]  /*164c0*/  @!P0 LEA.HI.X R3, R4, R3, R8, 0x2, P2 ;  /* 0x0000000304038211 */ /* 0x000fe200010f1408 */
[----:B------:R-:W-:Y:S01]  /*164d0*/  IMAD.MOV.U32 R8, RZ, RZ, RZ ;  /* 0x000000ffff087224 */ /* 0x000fe200078e00ff */
[----:B------:R-:W1:Y:S05]  /*164e0*/  @!P1 LDC.64 R4, c[0x0][0x418] ;  /* 0x00010600ff049b82 */ /* 0x000e6a0000000a00 */
[----:B------:R2:W5:Y:S03]  /*164f0*/  @!P0 LDG.E R8, desc[UR36][R2.64] ;  /* 0x0000002402088981 */ /* 0x000566000c1e1900 */
[----:B--2---:R-:W2:Y:S01]  /*16500*/  @!P1 LDC.64 R2, c[0x0][0x428] ;  /* 0x00010a00ff029b82 */ /* 0x004ea20000000a00 */
[----:B------:R-:W-:Y:S01]  /*16510*/  ISETP.GT.U32.AND P2, PT, R20, 0x9f, PT ;  /* 0x0000009f1400780c */ /* 0x000fe20003f44070 */
[----:B--2---:R-:W-:-:S04]  /*16520*/  @!P1 IMAD.WIDE.U32 R10, R33, R2, R10 ;  /* 0x00000002210a9225 */ /* 0x004fc800078e000a */
[----:B------:R-:W-:Y:S02]  /*16530*/  @!P1 IMAD R2, R9, R2, RZ ;  /* 0x0000000209029224 */ /* 0x000fe400078e02ff */
[----:B0-----:R-:W0:Y:S02]  /*16540*/  LDC R9, c[0x0][0x2f4] ;  /* 0x0000bd00ff097b82 */ /* 0x001e240000000800 */
[----:B------:R-:W-:Y:S01]  /*16550*/  @!P1 IMAD R3, R33, R3, R2 ;  /* 0x0000000321039224 */ /* 0x000fe200078e0202 */
[----:B-1----:R-:W-:-:S03]  /*16560*/  @!P1 LEA R2, P0, R10, R4, 0x2 ;  /* 0x000000040a029211 */ /* 0x002fc600078010ff */
[----:B------:R-:W-:-:S05]  /*16570*/  @!P1 IMAD.IADD R3, R11, 0x1, R3 ;  /* 0x000000010b039824 */ /* 0x000fca00078e0203 */
[----:B------:R-:W-:Y:S01]  /*16580*/  @!P1 LEA.HI.X R3, R10, R5, R3, 0x2, P0 ;  /* 0x000000050a039211 */ /* 0x000fe200000f1403 */
[----:B------:R-:W-:Y:S01]  /*16590*/  IMAD.MOV.U32 R5, RZ, RZ, RZ ;  /* 0x000000ffff057224 */ /* 0x000fe200078e00ff */
[----:B------:R-:W-:-:S05]  /*165a0*/  @P2 LOP3.LUT R22, R22, 0x8, RZ, 0xfc, !PT ;  /* 0x0000000816162812 */ /* 0x000fca00078efcff */
[----:B------:R1:W5:Y:S01]  /*165b0*/  @!P1 LDG.E R5, desc[UR36][R2.64] ;  /* 0x0000002402059981 */ /* 0x000362000c1e1900 */
[----:B------:R-:W-:-:S04]  /*165c0*/  LOP3.LUT R22, R22, 0xffffffef, RZ, 0xc0, !PT ;  /* 0xffffffef16167812 */ /* 0x000fc800078ec0ff */
[----:B------:R-:W-:Y:S02]  /*165d0*/  LOP3.LUT R22, R22, 0xfffffffb, RZ, 0xc0, !PT ;  /* 0xfffffffb16167812 */ /* 0x000fe400078ec0ff */
[-C--:B0-----:R-:W-:Y:S02]  /*165e0*/  ISETP.GE.AND P1, PT, R36, R9.reuse, PT ;  /* 0x000000092400720c */ /* 0x081fe40003f26270 */
[----:B------:R-:W-:-:S11]  /*165f0*/  ISETP.GE.AND P0, PT, R12, R9, PT ;  /* 0x000000090c00720c */ /* 0x000fd60003f06270 */
[----:B------:R-:W-:-:S04]  /*16600*/  @P1 LOP3.LUT R22, R22, 0x4, RZ, 0xfc, !PT ;  /* 0x0000000416161812 */ /* 0x000fc800078efcff */
[----:B------:R-:W-:-:S04]  /*16610*/  @P3 LOP3.LUT R22, R22, 0x10, RZ, 0xfc, !PT ;  /* 0x0000001016163812 */ /* 0x000fc800078efcff */
[----:B------:R-:W-:-:S04]  /*16620*/  LOP3.LUT R22, R22, 0xfffffffd, RZ, 0xc0, !PT ;  /* 0xfffffffd16167812 */ /* 0x000fc800078ec0ff */
[----:B------:R-:W-:Y:S01]  /*16630*/  @P0 LOP3.LUT R22, R22, 0x2, RZ, 0xfc, !PT ;  /* 0x0000000216160812 */ /* 0x000fe200078efcff */
[----:B-1----:R-:W-:Y:S06]  /*16640*/  BRA.DIV UR4, `(.L_x_6428) ;  /* 0x0000005e04307947 */ /* 0x002fec000b800000 */
.L_x_6510:
[----:B------:R-:W-:Y:S01]  /*16650*/  LOP3.LUT R2, R36, 0x80, RZ, 0xfc, !PT ;  /* 0x0000008024027812 */ /* 0x000fe200078efcff */
[----:B------:R-:W-:Y:S01]  /*16660*/  VIADD R0, R26, 0xffffffff ;  /* 0xffffffff1a007836 */ /* 0x000fe20000000000 */
[----:B------:R-:W-:Y:S02]  /*16670*/  LOP3.LUT R22, R22, 0xfffffffe, RZ, 0xc0, !PT ;  /* 0xfffffffe16167812 */ /* 0x000fe400078ec0ff */
[----:B------:R-:W-:-:S13]  /*16680*/  ISETP.GE.AND P0, PT, R2, R9, PT ;  /* 0x000000090200720c */ /* 0x000fda0003f06270 */
[----:B------:R-:W-:Y:S01]  /*16690*/  @P0 LOP3.LUT R22, R22, 0x1, RZ, 0xfc, !PT ;  /* 0x0000000116160812 */ /* 0x000fe200078efcff */
[----:B------:R-:W-:Y:S06]  /*166a0*/  @!P3 BRA `(.L_x_6429) ;  /* 0x000000000004b947 */ /* 0x000fec0003800000 */
[----:B------:R-:W-:Y:S01]  /*166b0*/  BPT.TRAP 0x1 ;  /* 0x000000040000795c */ /* 0x000fe20000300000 */
.L_x_6429:
[----:B------:R-:W-:Y:S01]  /*166c0*/  IMAD R4, R31, 0x8, R18 ;  /* 0x000000081f047824 */ /* 0x000fe200078e0212 */
[----:B------:R-:W-:Y:S01]  /*166d0*/  SHF.L.U32 R35, R34, 0x1f, RZ ;  /* 0x0000001f22237819 */ /* 0x000fe200000006ff */
[----:B------:R-:W-:Y:S01]  /*166e0*/  BSSY B0, `(.L_x_6430) ;  /* 0x0000004000007945 */ /* 0x000fe20003800000 */
[----:B------:R-:W-:Y:S02]  /*166f0*/  SHF.R.S32.HI R28, RZ, 0x1f, R6 ;  /* 0x0000001fff1c7819 */ /* 0x000fe40000011406 */
[----:B------:R-:W0:Y:S02]  /*16700*/  SYNCS.PHASECHK.TRANS64.TRYWAIT P0, [R4+URZ+0x33480], R35 ;  /* 0x03348023040075a7 */ /* 0x000e24000800017f */
[----:B0-----:R-:W-:Y:S05]  /*16710*/  @!P0 BRA `(.L_x_6431) ;  /* 0x0000005c00288947 */ /* 0x001fea0003800000 */
.L_x_6511:
[----:B------:R-:W-:Y:S05]  /*16720*/  BSYNC B0 ;  /* 0x0000000000007941 */ /* 0x000fea0003800000 */
.L_x_6430:
        /* <DEDUP_REMOVED lines=98> */
.L_x_6523:
        /* <DEDUP_REMOVED lines=13> */
.L_x_6433:
        /* <DEDUP_REMOVED lines=10> */
.L_x_6434:
[----:B------:R3:W-:Y:S01]  /*16ec0*/  SYNCS.ARRIVE.TRANS64.A1T0 RZ, [R4+URZ+0x33470], RZ ;  /* 0x033470ff04ff79a7 */ /* 0x0007e2000810003f */
[----:B------:R-:W-:Y:S05]  /*16ed0*/  @!P2 BRA `(.L_x_6435) ;  /* 0x000000000004a947 */ /* 0x000fea0003800000 */
[----:B------:R-:W-:Y:S01]  /*16ee0*/  BPT.TRAP 0x1 ;  /* 0x000000040000795c */ /* 0x000fe20000300000 */
.L_x_6435:
[----:B------:R-:W4:Y:S01]  /*16ef0*/  SYNCS.PHASECHK.TRANS64.TRYWAIT P0, [R4+URZ+0x33440], R35 ;  /* 0x03344023040075a7 */ /* 0x000f22000800017f */
[----:B------:R-:W-:Y:S04]  /*16f00*/  BSSY B0, `(.L_x_6436) ;  /* 0x0000002000007945 */ /* 0x000fe80003800000 */
[----:B----4-:R-:W-:Y:S05]  /*16f10*/  @!P0 BRA `(.L_x_6437) ;  /* 0x0000005c00488947 */ /* 0x010fea0003800000 */
.L_x_6524:
[----:B------:R-:W-:Y:S05]  /*16f20*/  BSYNC B0 ;  /* 0x0000000000007941 */ /* 0x000fea0003800000 */
.L_x_6436:
[----:B------:R-:W-:Y:S01]  /*16f30*/  ULDC.64 UR4, c[0x0][0x300] ;  /* 0x0000c00000047ab9 */ /* 0x000fe20000000a00 */
[----:B------:R-:W-:Y:S01]  /*16f40*/  ULDC.64 UR6, c[0x0][0x310] ;  /* 0x0000c40000067ab9 */ /* 0x000fe20000000a00 */
[----:B------:R-:W-:Y:S02]  /*16f50*/  IMAD R9, R28, UR4, RZ ;  /* 0x000000041c097c24 */ /* 0x000fe4000f8e02ff */
[----:B--2---:R-:W-:-:S04]  /*16f60*/  IMAD.WIDE.U32 R2, R6, UR4, RZ ;  /* 0x0000000406027c25 */ /* 0x004fc8000f8e00ff */
        /* <DEDUP_REMOVED lines=26> */
[----:B------:R-:W2:Y:S01]  /*17110*/  SHFL.IDX PT, R3, R5, RZ, 0x1c1f ;  /* 0x001c1fff05037589 */ /* 0x000ea200000e0000 */
        /* <DEDUP_REMOVED lines=9> */
[----:B--2---:R-:W-:-:S02]  /*171b0*/  @P3 IADD3 R3, P0, R36, R3, RZ ;  /* 0x0000000324033210 */ /* 0x004fc40007f1e0ff */
        /* <DEDUP_REMOVED lines=23> */
[----:B------:R-:W5:Y:S04]  /*17330*/  SHFL.IDX PT, R5, R5, 0x3, 0x1c1f ;  /* 0x007c1f0005057f89 */ /* 0x000f6800000e0000 */
[----:B------:R-:W1:Y:S01]  /*17340*/  SHFL.IDX PT, R10, R10, 0x3, 0x1c1f ;  /* 0x007c1f000a0a7f89 */ /* 0x000e6200000e0000 */
[----:B0-----:R-:W-:-:S05]  /*17350*/  @P4 IADD3 R3, P0, R36, R3, RZ ;  /* 0x0000000324034210 */ /* 0x001fca0007f1e0ff */
[----:B--2---:R-:W-:-:S05]  /*17360*/  @P4 IMAD.X R2, RZ, RZ, R2, P0 ;  /* 0x000000ffff024224 */ /* 0x004fca00000e0602 */
[----:B------:R-:W-:-:S04]  /*17370*/  @P4 LOP3.LUT R3, R3, R2, RZ, 0x3c, !PT ;  /* 0x0000000203034212 */ /* 0x000fc800078e3cff */
[----:B------:R-:W-:-:S04]  /*17380*/  @P4 LOP3.LUT R2, R3, R2, RZ, 0x3c, !PT ;  /* 0x0000000203024212 */ /* 0x000fc800078e3cff */
[----:B------:R-:W-:-:S05]  /*17390*/  @P4 LOP3.LUT R3, R3, R2, RZ, 0x3c, !PT ;  /* 0x0000000203034212 */ /* 0x000fca00078e3cff */
[----:B------:R-:W-:Y:S04]  /*173a0*/  @P4 LDGSTS.E.BYPASS.LTC128B.128 [R0+0x25200], desc[UR36][R2.64], !P6 ;  /* 0x2520000002004fae */ /* 0x000fe8000f101d64 */
[----:B------:R-:W-:Y:S04]  /*173b0*/  @P4 LDGSTS.E.BYPASS.LTC128B.128 [R0+0x27a00], desc[UR36][R2.64+0x40], !P2 ;  /* 0x27a0004002004fae */ /* 0x000fe8000d101d64 */
[----:B------:R5:W-:Y:S02]  /*173c0*/  @P4 LDGSTS.E.BYPASS.LTC128B.128 [R0+0x2a200], desc[UR36][R2.64+0x80], !P1 ;  /* 0x2a20008002004fae */ /* 0x000be4000c901d64 */
[----:B-----5:R-:W-:-:S05]  /*173d0*/  @P3 IADD3 R2, P0, R36, R5, RZ ;  /* 0x0000000524023210 */ /* 0x020fca0007f1e0ff */
[----:B-1----:R-:W-:-:S05]  /*173e0*/  @P3 IMAD.X R3, RZ, RZ, R10, P0 ;  /* 0x000000ffff033224 */ /* 0x002fca00000e060a */
[----:B------:R0:W-:Y:S04]  /*173f0*/  @P3 LDGSTS.E.BYPASS.LTC128B.128 [R0+0x25a00], desc[UR36][R2.64], !P6 ;  /* 0x25a0000002003fae */ /* 0x0001e8000f101d64 */
[----:B------:R0:W-:Y:S04]  /*17400*/  @P3 LDGSTS.E.BYPASS.LTC128B.128 [R0+0x28200], desc[UR36][R2.64+0x40], !P2 ;  /* 0x2820004002003fae */ /* 0x0001e8000d101d64 */
[----:B------:R0:W-:Y:S02]  /*17410*/  @P3 LDGSTS.E.BYPASS.LTC128B.128 [R0+0x2aa00], desc[UR36][R2.64+0x80], !P1 ;  /* 0x2aa0008002003fae */ /* 0x0001e4000c901d64 */
.L_x_6536:
        /* <DEDUP_REMOVED lines=17> */
.L_x_6440:
[----:B------:R-:W-:Y:S05]  /*17530*/  BSYNC B0 ;  /* 0x0000000000007941 */ /* 0x000fea0003800000 */
.L_x_6439:
[----:B------:R-:W-:Y:S01]  /*17540*/  NOP ;  /* 0x0000000000007918 */ /* 0x000fe20000000000 */
[----:B------:R-:W-:-:S13]  /*17550*/  PLOP3.LUT P0, PT, PT, PT, PT, 0x80, 0x0 ;  /* 0x000000000000781c */ /* 0x000fda0003f0f070 */
.L_x_6441:
        /* <DEDUP_REMOVED lines=10> */
.L_x_6442:
[----:B------:R2:W-:Y:S02]  /*17600*/  SYNCS.ARRIVE.TRANS64.A1T0 RZ, [R4+URZ+0x33430], RZ ;  /* 0x033430ff04ff79a7 */ /* 0x0005e4000810003f */
[----:B------:R-:W-:Y:S05]  /*17610*/  WARPSYNC.ALL ;  /* 0x0000000000007948 */ /* 0x000fea0003800000 */
[----:B01----:R-:W-:Y:S01]  /*17620*/  VIADD R0, R18, 0x1e200 ;  /* 0x0001e20012007836 */ /* 0x003fe20000000000 */
        /* <DEDUP_REMOVED lines=17> */
[----:B--234-:R-:W-:Y:S02]  /*17740*/  IMAD.U32 R4, RZ, RZ, UR6 ;  /* 0x00000006ff047e24 */ /* 0x01cfe4000f8e00ff */
        /* <DEDUP_REMOVED lines=11> */
.L_x_6444:
[----:B------:R-:W-:Y:S05]  /*17800*/  BSYNC B6 ;  /* 0x0000000000067941 */ /* 0x000fea0003800000 */
.L_x_6443:
[----:B------:R-:W0:Y:S01]  /*17810*/  S2R R2, SR_TID.X ;  /* 0x0000000000027919 */ /* 0x000e220000002100 */
[----:B------:R-:W1:Y:S01]  /*17820*/  LDC R21, c[0x0][0x448] ;  /* 0x00011200ff157b82 */ /* 0x000e620000000800 */
[----:B------:R0:W5:Y:S01]  /*17830*/  LDL R8, [R1+0x1c] ;  /* 0x00001c0001087983 */ /* 0x0001620000100800 */
[C---:B------:R-:W-:Y:S01]  /*17840*/  R2UR UR8, R23.reuse ;  /* 0x00000000170872ca */ /* 0x040fe200000e0000 */
[----:B------:R-:W-:Y:S01]  /*17850*/  ULDC.64 UR6, c[0x0][0x2d8] ;  /* 0x0000b60000067ab9 */ /* 0x000fe20000000a00 */
[----:B------:R-:W-:-:S04]  /*17860*/  R2UR UR10, R23 ;  /* 0x00000000170a72ca */ /* 0x000fc800000e0000 */
[----:B------:R-:W2:Y:S01]  /*17870*/  LDC R5, c[0x0][0x448] ;  /* 0x00011200ff057b82 */ /* 0x000ea20000000800 */
[----:B0-----:R-:W-:-:S04]  /*17880*/  LOP3.LUT R20, R2, 0x7f, RZ, 0xc0, !PT ;  /* 0x0000007f02147812 */ /* 0x001fc800078ec0ff */
[----:B------:R-:W-:Y:S02]  /*17890*/  SHF.R.U32.HI R24, RZ, 0x2, R20 ;  /* 0x00000002ff187819 */ /* 0x000fe40000011614 */
[----:B------:R-:W2:Y:S01]  /*178a0*/  LDL R20, [R1+0x4] ;  /* 0x0000040001147983 */ /* 0x000ea20000100800 */
[----:B-1----:R-:W-:Y:S01]  /*178b0*/  ISETP.NE.AND P6, PT, R21, 0x1, PT ;  /* 0x000000011500780c */ /* 0x002fe20003fc5270 */
[----:B------:R-:W-:-:S05]  /*178c0*/  IMAD.SHL.U32 R2, R2, 0x20, RZ ;  /* 0x0000002002027824 */ /* 0x000fca00078e00ff */
[----:B------:R-:W-:-:S07]  /*178d0*/  LOP3.LUT R2, R24, 0x60, R2, 0xf8, !PT ;  /* 0x0000006018027812 */ /* 0x000fce00078ef802 */
[----:B------:R-:W0:Y:S08]  /*178e0*/  @P6 LDC R3, c[0x0][0x44c] ;  /* 0x00011300ff036b82 */ /* 0x000e300000000800 */
[----:B--234-:R-:W1:Y:S01]  /*178f0*/  @P6 LDC R4, c[0x0][0x450] ;  /* 0x00011400ff046b82 */ /* 0x01ce620000000800 */
[----:B------:R-:W-:Y:S01]  /*17900*/  UMOV UR4, UR38 ;  /* 0x0000002600047c82 */ /* 0x000fe20008000000 */
[----:B------:R-:W-:-:S02]  /*17910*/  UMOV UR5, UR45 ;  /* 0x0000002d00057c82 */ /* 0x000fc40008000000 */
[----:B------:R-:W-:-:S03]  /*17920*/  UIMAD.WIDE.U32 UR4, UR8, UR6, UR4 ;  /* 0x00000006080472a5 */ /* 0x000fc6000f8e0004 */
[----:B------:R-:W-:Y:S01]  /*17930*/  ULDC.64 UR8, c[0x0][0x2e0] ;  /* 0x0000b80000087ab9 */ /* 0x000fe20000000a00 */
[----:B------:R-:W-:Y:S02]  /*17940*/  UIMAD UR5, UR10, UR7, UR5 ;  /* 0x000000070a0572a4 */ /* 0x000fe4000f8e0205 */
[----:B------:R-:W-:Y:S01]  /*17950*/  UIMAD UR6, UR42, UR8, URZ ;  /* 0x000000082a0672a4 */ /* 0x000fe2000f8e023f */
[----:B------:R-:W2:Y:S01]  /*17960*/  S2R R21, SR_TID.X ;  /* 0x0000000000157919 */ /* 0x000ea20000002100 */
[----:B------:R-:W-:Y:S02]  /*17970*/  UIMAD.WIDE.U32 UR4, UR43, UR8, UR4 ;  /* 0x000000082b0472a5 */ /* 0x000fe4000f8e0004 */
[----:B------:R-:W-:-:S03]  /*17980*/  UIMAD UR6, UR43, UR9, UR6 ;  /* 0x000000092b0672a4 */ /* 0x000fc6000f8e0206 */
[----:B------:R-:W-:Y:S01]  /*17990*/  ULDC.64 UR8, c[0x0][0x2d0] ;  /* 0x0000b40000087ab9 */ /* 0x000fe20000000a00 */
[----:B------:R-:W-:Y:S01]  /*179a0*/  UIADD3 UR5, UR5, UR6, URZ ;  /* 0x0000000605057290 */ /* 0x000fe2000fffe03f */
[C---:B------:R-:W-:Y:S02]  /*179b0*/  LOP3.LUT R9, R36.reuse, 0x40, RZ, 0xfc, !PT ;  /* 0x0000004024097812 */ /* 0x040fe400078efcff */
[----:B------:R-:W-:Y:S02]  /*179c0*/  LOP3.LUT R10, R36, 0x80, RZ, 0xfc, !PT ;  /* 0x00000080240a7812 */ /* 0x000fe400078efcff */
[----:B--2---:R-:W-:Y:S01]  /*179d0*/  LOP3.LUT R21, R21, 0x7f, RZ, 0xc0, !PT ;  /* 0x0000007f15157812 */ /* 0x004fe200078ec0ff */
[----:B------:R-:W-:-:S04]  /*179e0*/  IMAD R0, R20, 0x80, R2 ;  /* 0x0000008014007824 */ /* 0x000fc800078e0202 */
[----:B0-----:R-:W-:-:S04]  /*179f0*/  @P6 IMAD.HI.U32 R3, R0, R3, RZ ;  /* 0x0000000300036227 */ /* 0x001fc800078e00ff */
[----:B------:R-:W-:Y:S01]  /*17a00*/  IMAD.MOV.U32 R2, RZ, RZ, R0 ;  /* 0x000000ffff027224 */ /* 0x000fe200078e0000 */
[----:B-1----:R-:W-:-:S04]  /*17a10*/  @P6 SHF.R.U32.HI R2, RZ, R4, R3 ;  /* 0x00000004ff026219 */ /* 0x002fc80000011603 */
[--C-:B------:R-:W-:Y:S01]  /*17a20*/  SHF.R.S32.HI R3, RZ, 0x1f, R2.reuse ;  /* 0x0000001fff037819 */ /* 0x100fe20000011402 */
[----:B------:R-:W-:-:S04]  /*17a30*/  IMAD.MOV R6, RZ, RZ, -R2 ;  /* 0x000000ffff067224 */ /* 0x000fc800078e0a02 */
[----:B------:R-:W-:Y:S02]  /*17a40*/  IMAD R7, R3, UR8, RZ ;  /* 0x0000000803077c24 */ /* 0x000fe4000f8e02ff */
[----:B------:R-:W-:Y:S02]  /*17a50*/  IMAD.U32 R3, RZ, RZ, UR8 ;  /* 0x00000008ff037e24 */ /* 0x000fe4000f8e00ff */
[C---:B------:R-:W-:Y:S02]  /*17a60*/  IMAD R4, R2.reuse, UR9, R7 ;  /* 0x0000000902047c24 */ /* 0x040fe4000f8e0207 */
[----:B------:R-:W-:Y:S01]  /*17a70*/  IMAD.WIDE.U32 R2, R2, R3, UR4 ;  /* 0x0000000402027e25 */ /* 0x000fe2000f8e0003 */
[----:B------:R-:W-:-:S03]  /*17a80*/  ULDC.64 UR4, c[0x0][0x2c8] ;  /* 0x0000b20000047ab9 */ /* 0x000fc60000000a00 */
[----:B------:R-:W-:Y:S02]  /*17a90*/  IMAD R0, R5, R6, R0 ;  /* 0x0000000605007224 */ /* 0x000fe400078e0200 */
[----:B------:R-:W-:-:S03]  /*17aa0*/  IMAD.IADD R3, R3, 0x1, R4 ;  /* 0x0000000103037824 */ /* 0x000fc600078e0204 */
[----:B------:R-:W-:Y:S01]  /*17ab0*/  SHF.R.S32.HI R4, RZ, 0x1f, R0 ;  /* 0x0000001fff047819 */ /* 0x000fe20000011400 */
[----:B------:R-:W-:-:S04]  /*17ac0*/  IMAD.WIDE.U32 R2, R0, UR4, R2 ;  /* 0x0000000400027c25 */ /* 0x000fc8000f8e0002 */
[----:B------:R-:W-:-:S04]  /*17ad0*/  IMAD R4, R4, UR4, RZ ;  /* 0x0000000404047c24 */ /* 0x000fc8000f8e02ff */
[----:B------:R-:W-:Y:S01]  /*17ae0*/  IMAD R7, R0, UR5, R4 ;  /* 0x0000000500077c24 */ /* 0x000fe2000f8e0204 */
[----:B------:R-:W-:Y:S02]  /*17af0*/  ULDC.64 UR4, c[0x0][0x280] ;  /* 0x0000a00000047ab9 */ /* 0x000fe40000000a00 */
[----:B------:R-:W-:Y:S01]  /*17b00*/  IADD3 R0, P0, R2, UR4, RZ ;  /* 0x0000000402007c10 */ /* 0x000fe2000ff1e0ff */
[----:B------:R-:W-:-:S03]  /*17b10*/  ULDC UR4, c[0x0][0x2b8] ;  /* 0x0000ae0000047ab9 */ /* 0x000fc60000000800 */
[----:B------:R-:W-:Y:S01]  /*17b20*/  IADD3.X R4, R3, UR5, R7, P0, !PT ;  /* 0x0000000503047c10 */ /* 0x000fe200087fe407 */
[----:B------:R-:W-:Y:S01]  /*17b30*/  UMOV UR5, 0xffffffff ;  /* 0xffffffff00057882 */ /* 0x000fe20000000000 */
[----:B------:R-:W-:Y:S02]  /*17b40*/  ISETP.GE.AND P3, PT, R36, UR4, PT ;  /* 0x0000000424007c0c */ /* 0x000fe4000bf66270 */
[----:B------:R-:W-:Y:S02]  /*17b50*/  ISETP.GE.AND P2, PT, R9, UR4, PT ;  /* 0x0000000409007c0c */ /* 0x000fe4000bf46270 */
[----:B------:R-:W-:Y:S02]  /*17b60*/  ISETP.GE.AND P1, PT, R10, UR4, PT ;  /* 0x000000040a007c0c */ /* 0x000fe4000bf26270 */
[----:B------:R-:W-:Y:S01]  /*17b70*/  SHF.R.U32.HI R9, RZ, 0x2, R21 ;  /* 0x00000002ff097819 */ /* 0x000fe20000011615 */
[----:B------:R-:W-:Y:S10]  /*17b80*/  BRA.DIV UR5, `(.L_x_6445) ;  /* 0x0000005a050c7947 */ /* 0x000ff4000b800000 */
[----:B------:R-:W0:Y:S01]  /*17b90*/  SHFL.IDX PT, R14, R0, RZ, 0x1c1f ;  /* 0x001c1fff000e7589 */ /* 0x000e2200000e0000 */
[----:B------:R-:W-:Y:S02]  /*17ba0*/  IMAD R25, R25, R5, RZ ;  /* 0x0000000519197224 */ /* 0x000fe400078e02ff */
[----:B------:R-:W-:Y:S01]  /*17bb0*/  IMAD R5, R20, 0x80, R9 ;  /* 0x0000008014057824 */ /* 0x000fe200078e0209 */
        /* <DEDUP_REMOVED lines=32> */
.L_x_6545:
        /* <DEDUP_REMOVED lines=12> */
.L_x_6447:
[----:B------:R-:W-:Y:S05]  /*17e80*/  BSYNC B0 ;  /* 0x0000000000007941 */ /* 0x000fea0003800000 */
.L_x_6446:
[----:B------:R-:W-:Y:S01]  /*17e90*/  NOP ;  /* 0x0000000000007918 */ /* 0x000fe20000000000 */
[----:B------:R-:W-:-:S13]  /*17ea0*/  PLOP3.LUT P0, PT, PT, PT, PT, 0x80, 0x0 ;  /* 0x000000000000781c */ /* 0x000fda0003f0f070 */
.L_x_6448:
[----:B------:R-:W-:Y:S02]  /*17eb0*/  PLOP3.LUT P1, PT, P1, P0, PT, 0xa2, 0x0 ;  /* 0x000000000000781c */ /* 0x000fe40000f21472 */
[----:B------:R-:W-:-:S08]  /*17ec0*/  @P0 R2UR P1, UR4, R18 ;  /* 0x00000000120402ca */ /* 0x000fd00000020000 */
[----:B------:R-:W-:-:S05]  /*17ed0*/  @P0 PLOP3.LUT P0, PT, P1, PT, PT, 0x80, 0x0 ;  /* 0x000000000000081c */ /* 0x000fca0000f0f070 */
[----:B------:R-:W-:Y:S01]  /*17ee0*/  @!P1 SYNCS.ARRIVE.TRANS64.RED.A0T1 RZ, [UR4+0x33400], RZ ;  /* 0x033400ffffff99a7 */ /* 0x000fe20008200404 */
[----:B------:R-:W-:Y:S07]  /*17ef0*/  @!P1 ARRIVES.LDGSTSBAR.64.TRANSCNT [UR4+0x33400] ;  /* 0x03340000ff0099b0 */ /* 0x000fee0008000a84 */
[----:B------:R-:W-:Y:S05]  /*17f00*/  @P0 BRA.U.ANY `(.L_x_6448) ;  /* 0xfffffffd00e80947 */ /* 0x000fea000393ffff */
[----:B0-----:R-:W3:Y:S01]  /*17f10*/  LDL.LU R2, [R1+0x20] ;  /* 0x0000200001027983 */ /* 0x001ee20000300800 */
[----:B------:R-:W-:Y:S02]  /*17f20*/  VIADD R32, R26, 0xfffffffe ;  /* 0xfffffffe1a207836 */ /* 0x000fe40000000000 */
        /* <DEDUP_REMOVED lines=11> */
.L_x_6546:
[----:B------:R-:W-:Y:S05]  /*17fe0*/  BSYNC B0 ;  /* 0x0000000000007941 */ /* 0x000fea0003800000 */
.L_x_6449:
[----:B------:R-:W3:Y:S02]  /*17ff0*/  LDL R0, [R1+0x10] ;  /* 0x0000100001007983 */ /* 0x000ee40000100800 */
[----:B---3--:R-:W-:-:S13]  /*18000*/  ISETP.GE.AND P0, PT, R32, R0, PT ;  /* 0x000000002000720c */ /* 0x008fda0003f06270 */
[----:B------:R-:W-:Y:S05]  /*18010*/  @!P0 BRA `(.L_x_6451) ;  /* 0x0000001c00448947 */ /* 0x000fea0003800000 */
[----:B------:R-:W-:Y:S02]  /*18020*/  IMAD.MOV.U32 R20, RZ, RZ, R31 ;  /* 0x000000ffff147224 */ /* 0x000fe400078e001f */
[----:B------:R-:W-:-:S07]  /*18030*/  IMAD.MOV.U32 R21, RZ, RZ, R34 ;  /* 0x000000ffff157224 */ /* 0x000fce00078e0022 */
.L_x_6471:
        /* <DEDUP_REMOVED lines=31> */
[----:B--2---:R-:W-:Y:S01]  /*18230*/  @P0 SHF.R.U32.HI R10, RZ, R2, R3 ;  /* 0x00000002ff0a0219 */ /* 0x004fe20000011603 */
[--C-:B------:R-:W-:Y:S01]  /*18240*/  IMAD.MOV.U32 R2, RZ, RZ, R6.reuse ;  /* 0x000000ffff027224 */ /* 0x100fe200078e0006 */
[----:B------:R-:W-:-:S03]  /*18250*/  SHF.R.S32.HI R3, RZ, 0x1f, R6 ;  /* 0x0000001fff037819 */ /* 0x000fc60000011406 */
[----:B------:R-:W-:Y:S01]  /*18260*/  IMAD.WIDE.U32 R2, R33, UR4, R2 ;  /* 0x0000000421027c25 */ /* 0x000fe2000f8e0002 */
[----:B------:R-:W-:Y:S02]  /*18270*/  ISETP.GT.U32.AND P2, PT, R8, 0x9f, PT ;  /* 0x0000009f0800780c */ /* 0x000fe40003f44070 */
[----:B------:R-:W-:Y:S01]  /*18280*/  LEA R8, P0, R2, UR6, 0x2 ;  /* 0x0000000602087c11 */ /* 0x000fe2000f8010ff */
[----:B---3--:R-:W-:-:S04]  /*18290*/  IMAD R4, R9, UR4, RZ ;  /* 0x0000000409047c24 */ /* 0x008fc8000f8e02ff */
[----:B------:R-:W-:-:S04]  /*182a0*/  IMAD R4, R33, UR5, R4 ;  /* 0x0000000521047c24 */ /* 0x000fc8000f8e0204 */
[----:B------:R-:W-:-:S05]  /*182b0*/  IMAD.IADD R3, R4, 0x1, R3 ;  /* 0x0000000104037824 */ /* 0x000fca00078e0203 */
[----:B------:R-:W-:-:S05]  /*182c0*/  LEA.HI.X R9, R2, UR7, R3, 0x2, P0 ;  /* 0x0000000702097c11 */ /* 0x000fca00080f1403 */
[----:B------:R-:W2:Y:S01]  /*182d0*/  LDG.E R8, desc[UR36][R8.64] ;  /* 0x0000002408087981 */ /* 0x000ea2000c1e1900 */
[--C-:B------:R-:W-:Y:S01]  /*182e0*/  @!P2 SHF.R.S32.HI R3, RZ, 0x1f, R10.reuse ;  /* 0x0000001fff03a819 */ /* 0x100fe2000001140a */
[----:B------:R-:W-:-:S04]  /*182f0*/  @!P2 IMAD.MOV.U32 R2, RZ, RZ, R10 ;  /* 0x000000ffff02a224 */ /* 0x000fc800078e000a */
[----:B------:R-:W-:Y:S01]  /*18300*/  @!P2 IMAD.WIDE.U32 R2, R33, UR4, R2 ;  /* 0x000000042102ac25 */ /* 0x000fe2000f8e0002 */
[----:B------:R-:W-:Y:S01]  /*18310*/  LOP3.LUT P1, RZ, R22, 0x10, RZ, 0xc0, !PT ;  /* 0x0000001016ff7812 */ /* 0x000fe2000782c0ff */
[----:B------:R-:W-:Y:S02]  /*18320*/  ULDC UR4, c[0x0][0x430] ;  /* 0x00010c0000047ab9 */ /* 0x000fe40000000800 */
[----:B------:R-:W-:Y:S01]  /*18330*/  @!P2 IMAD.IADD R3, R4, 0x1, R3 ;  /* 0x000000010403a824 */ /* 0x000fe200078e0203 */
[----:B------:R-:W-:Y:S01]  /*18340*/  @!P2 LEA R4, P0, R2, UR6, 0x2 ;  /* 0x000000060204ac11 */ /* 0x000fe2000f8010ff */
[----:B------:R-:W-:-:S03]  /*18350*/  VIADD R31, R20, 0x1 ;  /* 0x00000001141f7836 */ /* 0x000fc60000000000 */
[----:B------:R-:W-:Y:S01]  /*18360*/  @!P2 LEA.HI.X R5, R2, UR7, R3, 0x2, P0 ;  /* 0x000000070205ac11 */ /* 0x000fe200080f1403 */
[----:B------:R-:W-:Y:S02]  /*18370*/  IMAD.MOV R2, RZ, RZ, -R6 ;  /* 0x000000ffff027224 */ /* 0x000fe400078e0a06 */
[----:B------:R-:W-:Y:S02]  /*18380*/  IMAD.MOV.U32 R6, RZ, RZ, RZ ;  /* 0x000000ffff067224 */ /* 0x000fe400078e00ff */
[----:B------:R-:W-:Y:S01]  /*18390*/  IMAD.MOV R3, RZ, RZ, -R10 ;  /* 0x000000ffff037224 */ /* 0x000fe200078e0a0a */
[----:B------:R-:W-:-:S03]  /*183a0*/  ISETP.NE.AND P0, PT, R31, 0x2, PT ;  /* 0x000000021f00780c */ /* 0x000fc60003f05270 */
[----:B------:R0:W5:Y:S01]  /*183b0*/  @!P2 LDG.E R6, desc[UR36][R4.64] ;  /* 0x000000240406a981 */ /* 0x000162000c1e1900 */
[----:B------:R-:W-:Y:S01]  /*183c0*/  SEL R34, RZ, 0x1, P0 ;  /* 0x00000001ff227807 */ /* 0x000fe20000000000 */
[----:B------:R-:W-:Y:S01]  /*183d0*/  IMAD R7, R2, UR4, R7 ;  /* 0x0000000402077c24 */ /* 0x000fe2000f8e0207 */
[----:B------:R-:W-:Y:S01]  /*183e0*/  SEL R31, R31, RZ, P0 ;  /* 0x000000ff1f1f7207 */ /* 0x000fe20000000000 */
[----:B0-----:R-:W-:Y:S02]  /*183f0*/  IMAD R5, R3, UR4, R0 ;  /* 0x0000000403057c24 */ /* 0x001fe4000f8e0200 */
[----:B------:R-:W-:Y:S01]  /*18400*/  IMAD.MOV.U32 R0, RZ, RZ, R32 ;  /* 0x000000ffff007224 */ /* 0x000fe200078e0020 */
[----:B------:R-:W-:Y:S01]  /*18410*/  LOP3.LUT R34, R21, R34, RZ, 0x3c, !PT ;  /* 0x0000002215227212 */ /* 0x000fe200078e3cff */
[----:B------:R-:W-:-:S03]  /*18420*/  VIADD R32, R32, 0xffffffff ;  /* 0xffffffff20207836 */ /* 0x000fc60000000000 */
[----:B------:R-:W-:Y:S02]  /*18430*/  ISETP.GT.AND P2, PT, R0, R11, PT ;  /* 0x0000000b0000720c */ /* 0x000fe40003f44270 */
[----:B--2---:R-:W-:Y:S01]  /*18440*/  SHF.R.S32.HI R27, RZ, 0x1f, R8 ;  /* 0x0000001fff1b7819 */ /* 0x004fe20000011408 */
[----:B------:R-:W-:Y:S10]  /*18450*/  @!P1 BRA `(.L_x_6452) ;  /* 0x0000000000049947 */ /* 0x000ff40003800000 */
[----:B------:R-:W-:Y:S01]  /*18460*/  BPT.TRAP 0x1 ;  /* 0x000000040000795c */ /* 0x000fe20000300000 */
.L_x_6452:
[----:B------:R-:W-:Y:S01]  /*18470*/  IMAD R4, R31, 0x8, R18 ;  /* 0x000000081f047824 */ /* 0x000fe200078e0212 */
[----:B------:R-:W-:Y:S01]  /*18480*/  SHF.L.U32 R29, R34, 0x1f, RZ ;  /* 0x0000001f221d7819 */ /* 0x000fe200000006ff */
[----:B------:R-:W-:Y:S01]  /*18490*/  BSSY B0, `(.L_x_6453) ;  /* 0x0000004000007945 */ /* 0x000fe20003800000 */
[----:B------:R-:W-:Y:S02]  /*184a0*/  SHF.R.S32.HI R28, RZ, 0x1f, R7 ;  /* 0x0000001fff1c7819 */ /* 0x000fe40000011407 */
[----:B------:R-:W0:Y:S02]  /*184b0*/  SYNCS.PHASECHK.TRANS64.TRYWAIT P0, [R4+URZ+0x33480], R29 ;  /* 0x0334801d040075a7 */ /* 0x000e24000800017f */
[----:B0-----:R-:W-:Y:S05]  /*184c0*/  @!P0 BRA `(.L_x_6454) ;  /* 0x00000054000c8947 */ /* 0x001fea0003800000 */
.L_x_6547:
[----:B------:R-:W-:Y:S05]  /*184d0*/  BSYNC B0 ;  /* 0x0000000000007941 */ /* 0x000fea0003800000 */
.L_x_6453:
[----:B------:R-:W2:Y:S01]  /*184e0*/  LDL R15, [R1+0x18] ;  /* 0x00001800010f7983 */ /* 0x000ea20000100800 */
[----:B------:R-:W-:Y:S01]  /*184f0*/  ULDC.64 UR4, c[0x0][0x328] ;  /* 0x0000ca0000047ab9 */ /* 0x000fe20000000a00 */
[----:B------:R-:W-:Y:S01]  /*18500*/  ULDC.64 UR6, c[0x0][0x338] ;  /* 0x0000ce0000067ab9 */ /* 0x000fe20000000a00 */
[----:B------:R-:W-:Y:S01]  /*18510*/  IMAD R0, R28, UR4, RZ ;  /* 0x000000041c007c24 */ /* 0x000fe2000f8e02ff */
[----:B------:R-:W-:Y:S01]  /*18520*/  SHF.R.S32.HI R30, RZ, 0x1f, R5 ;  /* 0x0000001fff1e7819 */ /* 0x000fe20000011405 */
[C---:B------:R-:W-:Y:S01]  /*18530*/  IMAD.WIDE.U32 R2, R7.reuse, UR4, RZ ;  /* 0x0000000407027c25 */ /* 0x040fe2000f8e00ff */
[----:B-----5:R-:W-:Y:S01]  /*18540*/  SHF.R.S32.HI R26, RZ, 0x1f, R6 ;  /* 0x0000001fff1a7819 */ /* 0x020fe20000011406 */
[----:B------:R-:W1:Y:S01]  /*18550*/  LDC R12, c[0x0][0x2f4] ;  /* 0x0000bd00ff0c7b82 */ /* 0x000e620000000800 */
[C---:B------:R-:W-:Y:S01]  /*18560*/  LOP3.LUT R14, R36.reuse, 0x80, RZ, 0xfc, !PT ;  /* 0x00000080240e7812 */ /* 0x040fe200078efcff */
        /* <DEDUP_REMOVED lines=62> */
.L_x_6559:
        /* <DEDUP_REMOVED lines=10> */
.L_x_6456:
        /* <DEDUP_REMOVED lines=10> */
.L_x_6457:
[----:B------:R3:W-:Y:S01]  /*18a90*/  SYNCS.ARRIVE.TRANS64.A1T0 RZ, [R4+URZ+0x33470], RZ ;  /* 0x033470ff04ff79a7 */ /* 0x0007e2000810003f */
[----:B------:R-:W-:Y:S05]  /*18aa0*/  @!P3 BRA `(.L_x_6458) ;  /* 0x000000000004b947 */ /* 0x000fea0003800000 */
[----:B------:R-:W-:Y:S01]  /*18ab0*/  BPT.TRAP 0x1 ;  /* 0x000000040000795c */ /* 0x000fe20000300000 */
.L_x_6458:
[----:B------:R-:W4:Y:S01]  /*18ac0*/  SYNCS.PHASECHK.TRANS64.TRYWAIT P0, [R4+URZ+0x33440], R29 ;  /* 0x0334401d040075a7 */ /* 0x000f22000800017f */
[----:B------:R-:W-:Y:S04]  /*18ad0*/  BSSY B0, `(.L_x_6459) ;  /* 0x0000002000007945 */ /* 0x000fe80003800000 */
[----:B----4-:R-:W-:Y:S05]  /*18ae0*/  @!P0 BRA `(.L_x_6460) ;  /* 0x0000005400188947 */ /* 0x010fea0003800000 */
.L_x_6560:
[----:B------:R-:W-:Y:S05]  /*18af0*/  BSYNC B0 ;  /* 0x0000000000007941 */ /* 0x000fea0003800000 */
.L_x_6459:
[----:B------:R-:W-:Y:S01]  /*18b00*/  ULDC.64 UR4, c[0x0][0x310] ;  /* 0x0000c40000047ab9 */ /* 0x000fe20000000a00 */
[----:B------:R-:W-:Y:S01]  /*18b10*/  ULDC.64 UR6, c[0x0][0x300] ;  /* 0x0000c00000067ab9 */ /* 0x000fe20000000a00 */
[----:B------:R-:W-:Y:S01]  /*18b20*/  IMAD R9, R27, UR4, RZ ;  /* 0x000000041b097c24 */ /* 0x000fe2000f8e02ff */
[----:B------:R-:W5:Y:S01]  /*18b30*/  LDC R11, c[0x0][0x2f4] ;  /* 0x0000bd00ff0b7b82 */ /* 0x000f620000000800 */
[----:B--2---:R-:W-:Y:S01]  /*18b40*/  IMAD.WIDE.U32 R2, R8, UR4, RZ ;  /* 0x0000000408027c25 */ /* 0x004fe2000f8e00ff */
[C---:B------:R-:W-:Y:S02]  /*18b50*/  LOP3.LUT R13, R36.reuse, 0x80, RZ, 0xfc, !PT ;  /* 0x00000080240d7812 */ /* 0x040fe400078efcff */
[----:B------:R-:W-:Y:S01]  /*18b60*/  LOP3.LUT R12, R36, 0x40, RZ, 0xfc, !PT ;  /* 0x00000040240c7812 */ /* 0x000fe200078efcff */
        /* <DEDUP_REMOVED lines=8> */
[C---:B------:R-:W-:Y:S01]  /*18bf0*/  IMAD R7, R6.reuse, UR5, R7 ;  /* 0x0000000506077c24 */ /* 0x040fe2000f8e0207 */
[-C--:B-----5:R-:W-:Y:S01]  /*18c00*/  ISETP.GE.AND P1, PT, R13, R11.reuse, PT ;  /* 0x0000000b0d00720c */ /* 0x0a0fe20003f26270 */
        /* <DEDUP_REMOVED lines=20> */
[----:B------:R-:W2:Y:S04]  /*18d50*/  SHFL.IDX PT, R2, R5, RZ, 0x1c1f ;  /* 0x001c1fff05027589 */ /* 0x000ea800000e0000 */
[----:B------:R-:W5:Y:S04]  /*18d60*/  SHFL.IDX PT, R3, R8, RZ, 0x1c1f ;  /* 0x001c1fff08037589 */ /* 0x000f6800000e0000 */
[----:B------:R-:W-:Y:S04]  /*18d70*/  SHFL.IDX PT, R9, R8, 0x2, 0x1c1f ;  /* 0x005c1f0008097f89 */ /* 0x000fe800000e0000 */
[----:B------:R-:W-:Y:S04]  /*18d80*/  SHFL.IDX PT, R7, R7, RZ, 0x1c1f ;  /* 0x001c1fff07077589 */ /* 0x000fe800000e0000 */
[----:B------:R-:W-:Y:S01]  /*18d90*/  SHFL.IDX PT, R14, R6, RZ, 0x1c1f ;  /* 0x001c1fff060e7589 */ /* 0x000fe200000e0000 */
[----:B--2---:R-:W-:-:S05]  /*18da0*/  IADD3 R2, P0, R36, R2, RZ ;  /* 0x0000000224027210 */ /* 0x004fca0007f1e0ff */
[----:B-----5:R-:W-:-:S05]  /*18db0*/  IMAD.X R3, RZ, RZ, R3, P0 ;  /* 0x000000ffff037224 */ /* 0x020fca00000e0603 */
[----:B------:R-:W-:Y:S04]  /*18dc0*/  LDGSTS.E.BYPASS.LTC128B.128 [R0+0x24200], desc[UR36][R2.64], !P4 ;  /* 0x2420000002007fae */ /* 0x000fe8000e101d64 */
[----:B------:R-:W-:Y:S04]  /*18dd0*/  LDGSTS.E.BYPASS.LTC128B.128 [R0+0x26a00], desc[UR36][R2.64+0x40], !P3 ;  /* 0x26a0004002007fae */ /* 0x000fe8000d901d64 */
[----:B------:R2:W-:Y:S04]  /*18de0*/  LDGSTS.E.BYPASS.LTC128B.128 [R0+0x29200], desc[UR36][R2.64+0x80], !P1 ;  /* 0x2920008002007fae */ /* 0x0005e8000c901d64 */
[----:B--2---:R-:W2:Y:S04]  /*18df0*/  SHFL.IDX PT, R2, R5, 0x1, 0x1c1f ;  /* 0x003c1f0005027f89 */ /* 0x004ea800000e0000 */
[----:B------:R-:W5:Y:S01]  /*18e00*/  SHFL.IDX PT, R3, R8, 0x1, 0x1c1f ;  /* 0x003c1f0008037f89 */ /* 0x000f6200000e0000 */
[----:B--2---:R-:W-:-:S05]  /*18e10*/  IADD3 R2, P0, R36, R2, RZ ;  /* 0x0000000224027210 */ /* 0x004fca0007f1e0ff */
[----:B-----5:R-:W-:-:S05]  /*18e20*/  IMAD.X R3, RZ, RZ, R3, P0 ;  /* 0x000000ffff037224 */ /* 0x020fca00000e0603 */
[----:B------:R-:W-:Y:S04]  /*18e30*/  LDGSTS.E.BYPASS.LTC128B.128 [R0+0x24a00], desc[UR36][R2.64], !P4 ;  /* 0x24a0000002007fae */ /* 0x000fe8000e101d64 */
[----:B------:R-:W-:Y:S04]  /*18e40*/  LDGSTS.E.BYPASS.LTC128B.128 [R0+0x27200], desc[UR36][R2.64+0x40], !P3 ;  /* 0x2720004002007fae */ /* 0x000fe8000d901d64 */
[----:B------:R2:W-:Y:S04]  /*18e50*/  LDGSTS.E.BYPASS.LTC128B.128 [R0+0x29a00], desc[UR36][R2.64+0x80], !P1 ;  /* 0x29a0008002007fae */ /* 0x0005e8000c901d64 */
[----:B--2---:R-:W2:Y:S02]  /*18e60*/  SHFL.IDX PT, R2, R5, 0x2, 0x1c1f ;  /* 0x005c1f0005027f89 */ /* 0x004ea400000e0000 */
[----:B--2---:R-:W-:-:S05]  /*18e70*/  IADD3 R2, P0, R36, R2, RZ ;  /* 0x0000000224027210 */ /* 0x004fca0007f1e0ff */
[----:B------:R-:W-:Y:S02]  /*18e80*/  IMAD.X R3, RZ, RZ, R9, P0 ;  /* 0x000000ffff037224 */ /* 0x000fe400000e0609 */
[----:B------:R-:W-:Y:S04]  /*18e90*/  SHFL.IDX PT, R9, R8, 0x3, 0x1c1f ;  /* 0x007c1f0008097f89 */ /* 0x000fe800000e0000 */
[----:B------:R-:W-:Y:S04]  /*18ea0*/  LDGSTS.E.BYPASS.LTC128B.128 [R0+0x25200], desc[UR36][R2.64], !P4 ;  /* 0x2520000002007fae */ /* 0x000fe8000e101d64 */
[----:B------:R-:W-:Y:S04]  /*18eb0*/  LDGSTS.E.BYPASS.LTC128B.128 [R0+0x27a00], desc[UR36][R2.64+0x40], !P3 ;  /* 0x27a0004002007fae */ /* 0x000fe8000d901d64 */
[----:B------:R2:W-:Y:S04]  /*18ec0*/  LDGSTS.E.BYPASS.LTC128B.128 [R0+0x2a200], desc[UR36][R2.64+0x80], !P1 ;  /* 0x2a20008002007fae */ /* 0x0005e8000c901d64 */
[----:B--2---:R-:W2:Y:S02]  /*18ed0*/  SHFL.IDX PT, R2, R5, 0x3, 0x1c1f ;  /* 0x007c1f0005027f89 */ /* 0x004ea400000e0000 */
[----:B--2---:R-:W-:-:S05]  /*18ee0*/  IADD3 R2, P0, R36, R2, RZ ;  /* 0x0000000224027210 */ /* 0x004fca0007f1e0ff */
[----:B------:R-:W-:-:S05]  /*18ef0*/  IMAD.X R3, RZ, RZ, R9, P0 ;  /* 0x000000ffff037224 */ /* 0x000fca00000e0609 */
[----:B------:R2:W-:Y:S04]  /*18f00*/  LDGSTS.E.BYPASS.LTC128B.128 [R0+0x25a00], desc[UR36][R2.64], !P4 ;  /* 0x25a0000002007fae */ /* 0x0005e8000e101d64 */
[----:B------:R2:W-:Y:S04]  /*18f10*/  LDGSTS.E.BYPASS.LTC128B.128 [R0+0x28200], desc[UR36][R2.64+0x40], !P3 ;  /* 0x2820004002007fae */ /* 0x0005e8000d901d64 */
[----:B------:R2:W-:Y:S02]  /*18f20*/  LDGSTS.E.BYPASS.LTC128B.128 [R0+0x2aa00], desc[UR36][R2.64+0x80], !P1 ;  /* 0x2aa0008002007fae */ /* 0x0005e4000c901d64 */
.L_x_6572:
        /* <DEDUP_REMOVED lines=10> */
.L_x_6462:
        /* <DEDUP_REMOVED lines=10> */
.L_x_6463:
[----:B--2---:R-:W-:Y:S01]  /*19070*/  IMAD.U32 R0, RZ, RZ, UR46 ;  /* 0x0000002eff007e24 */ /* 0x004fe2000f8e00ff */
[----:B------:R2:W-:Y:S04]  /*19080*/  SYNCS.ARRIVE.TRANS64.A1T0 RZ, [R4+URZ+0x33430], RZ ;  /* 0x033430ff04ff79a7 */ /* 0x0005e8000810003f */
[----:B------:R-:W-:-:S13]  /*19090*/  ISETP.NE.AND P0, PT, R0, 0x3, PT ;  /* 0x000000030000780c */ /* 0x000fda0003f05270 */
[----:B--2---:R-:W-:Y:S05]  /*190a0*/  @!P0 BRA `(.L_x_6464) ;  /* 0x0000000000048947 */ /* 0x004fea0003800000 */
[----:B------:R-:W-:Y:S01]  /*190b0*/  BPT.TRAP 0x1 ;  /* 0x000000040000795c */ /* 0x000fe20000300000 */
.L_x_6464:
[----:B------:R-:W-:Y:S01]  /*190c0*/  LOP3.LUT R3, R21, 0x1, RZ, 0x3c, !PT ;  /* 0x0000000115037812 */ /* 0x000fe200078e3cff */
[----:B------:R-:W-:Y:S01]  /*190d0*/  IMAD R2, R20, 0x8, R18 ;  /* 0x0000000814027824 */ /* 0x000fe200078e0212 */
[----:B------:R-:W-:Y:S02]  /*190e0*/  BSSY B0, `(.L_x_6465) ;  /* 0x0000004000007945 */ /* 0x000fe40003800000 */
[----:B------:R-:W-:-:S04]  /*190f0*/  SHF.L.U32 R3, R3, 0x1f, RZ ;  /* 0x0000001f03037819 */ /* 0x000fc800000006ff */
[----:B------:R-:W2:Y:S02]  /*19100*/  SYNCS.PHASECHK.TRANS64.TRYWAIT P1, [R2+URZ+0x33470], R3 ;  /* 0x03347003020075a7 */ /* 0x000ea4000802017f */
[----:B--2---:R-:W-:Y:S05]  /*19110*/  @!P1 BRA `(.L_x_6466) ;  /* 0x0000005400189947 */ /* 0x004fea0003800000 */
.L_x_6573:
[----:B------:R-:W-:Y:S05]  /*19120*/  BSYNC B0 ;  /* 0x0000000000007941 */ /* 0x000fea0003800000 */
.L_x_6465:
[----:B------:R-:W-:-:S13]  /*19130*/  LOP3.LUT P1, RZ, R22, 0x10, RZ, 0xc0, !PT ;  /* 0x0000001016ff7812 */ /* 0x000fda000782c0ff */
[----:B------:R-:W-:Y:S05]  /*19140*/  @!P1 BRA `(.L_x_6467) ;  /* 0x0000000000049947 */ /* 0x000fea0003800000 */
[----:B------:R-:W-:Y:S01]  /*19150*/  BPT.TRAP 0x1 ;  /* 0x000000040000795c */ /* 0x000fe20000300000 */
.L_x_6467:
[----:B--2---:R-:W-:Y:S01]  /*19160*/  SHF.L.U32 R3, R21, 0x1f, RZ ;  /* 0x0000001f15037819 */ /* 0x004fe200000006ff */
[----:B------:R-:W-:-:S03]  /*19170*/  IMAD R0, R20, 0x7800, RZ ;  /* 0x0000780014007824 */ /* 0x000fc600078e02ff */
[----:B------:R-:W2:Y:S02]  /*19180*/  SYNCS.PHASECHK.TRANS64.TRYWAIT P1, [R2+URZ+0x33460], R3 ;  /* 0x03346003020075a7 */ /* 0x000ea4000802017f */
[----:B--2---:R-:W-:Y:S05]  /*19190*/  @!P1 BRA `(.L_x_6468) ;  /* 0x00000054000c9947 */ /* 0x004fea0003800000 */
.L_x_6574:
[----:B--2---:R-:W-:Y:S01]  /*191a0*/  LOP3.LUT R3, R0, R16, RZ, 0xfc, !PT ;  /* 0x0000001000037212 */ /* 0x004fe200078efcff */
[----:B------:R-:W-:Y:S05]  /*191b0*/  WARPSYNC.ALL ;  /* 0x0000000000007948 */ /* 0x000fea0003800000 */
[----:B------:R-:W-:Y:S01]  /*191c0*/  IMAD.IADD R5, R18, 0x1, R3 ;  /* 0x0000000112057824 */ /* 0x000fe200078e0203 */
[----:B------:R-:W-:Y:S01]  /*191d0*/  LOP3.LUT P1, RZ, R22, 0x10, RZ, 0xc0, !PT ;  /* 0x0000001016ff7812 */ /* 0x000fe2000782c0ff */
[C---:B------:R-:W-:Y:S02]  /*191e0*/  VIADD R12, R0.reuse, 0x2800 ;  /* 0x00002800000c7836 */ /* 0x040fe40000000000 */
[----:B------:R-:W-:-:S02]  /*191f0*/  VIADD R13, R0, 0x800 ;  /* 0x00000800000d7836 */ /* 0x000fc40000000000 */
[----:B0--34-:R-:W0:Y:S01]  /*19200*/  LDSM.16.MT88.4 R4, [R5+0xf200] ;  /* 0x00f200000504783b */ /* 0x019e220000004200 */
[----:B------:R-:W-:Y:S01]  /*19210*/  LOP3.LUT R3, R12, R16, RZ, 0xfc, !PT ;  /* 0x000000100c037212 */ /* 0x000fe200078efcff */
[----:B------:R-:W-:Y:S01]  /*19220*/  VIADD R20, R0, 0x5000 ;  /* 0x0000500000147836 */ /* 0x000fe20000000000 */
[----:B------:R-:W-:Y:S01]  /*19230*/  LOP3.LUT R12, R12, R17, RZ, 0xfc, !PT ;  /* 0x000000110c0c7212 */ /* 0x000fe200078efcff */
[C---:B------:R-:W-:Y:S02]  /*19240*/  VIADD R21, R0.reuse, 0x3000 ;  /* 0x0000300000157836 */ /* 0x040fe40000000000 */
[----:B------:R-:W-:Y:S02]  /*19250*/  VIADD R15, R0, 0x2000 ;  /* 0x00002000000f7836 */ /* 0x000fe40000000000 */
[----:B------:R-:W-:Y:S01]  /*19260*/  IMAD.IADD R12, R19, 0x1, R12 ;  /* 0x00000001130c7824 */ /* 0x000fe200078e020c */
[C-C-:B0-----:R-:W-:Y:S02]  /*19270*/  PRMT R8, R4.reuse, 0x6420, R5.reuse ;  /* 0x0000642004087816 */ /* 0x141fe40000000005 */
[----:B------:R-:W-:-:S02]  /*19280*/  PRMT R9, R4, 0x7531, R5 ;  /* 0x0000753104097816 */ /* 0x000fc40000000005 */
[-C--:B------:R-:W-:Y:S02]  /*19290*/  LOP3.LUT R4, R0, R17.reuse, RZ, 0xfc, !PT ;  /* 0x0000001100047212 */ /* 0x080fe400078efcff */
[C-C-:B------:R-:W-:Y:S02]  /*192a0*/  PRMT R10, R6.reuse, 0x6420, R7.reuse ;  /* 0x00006420060a7816 */ /* 0x140fe40000000007 */
[----:B------:R-:W-:Y:S01]  /*192b0*/  PRMT R11, R6, 0x7531, R7 ;  /* 0x00007531060b7816 */ /* 0x000fe20000000007 */
[----:B------:R-:W-:Y:S02]  /*192c0*/  IMAD.IADD R14, R19, 0x1, R4 ;  /* 0x00000001130e7824 */ /* 0x000fe400078e0204 */
[----:B------:R-:W-:Y:S01]  /*192d0*/  IMAD.IADD R4, R18, 0x1, R3 ;  /* 0x0000000112047824 */ /* 0x000fe200078e0203 */
[C---:B------:R-:W-:Y:S02]  /*192e0*/  LOP3.LUT R3, R13.reuse, R17, RZ, 0xfc, !PT ;  /* 0x000000110d037212 */ /* 0x040fe400078efcff */
[----:B------:R0:W-:Y:S01]  /*192f0*/  STSM.16.M88.4 [R14], R8 ;  /* 0x000000080e007844 */ /* 0x0001e20000000200 */
[----:B------:R-:W-:-:S02]  /*19300*/  LOP3.LUT R13, R13, R16, RZ, 0xfc, !PT ;  /* 0x000000100d0d7212 */ /* 0x000fc400078efcff */
[----:B------:R-:W-:Y:S01]  /*19310*/  IMAD.IADD R3, R19, 0x1, R3 ;  /* 0x0000000113037824 */ /* 0x000fe200078e0203 */
        /* <DEDUP_REMOVED lines=19> */
[----:B------:R-:W-:Y:S01]  /*19450*/  LOP3.LUT R3, R3, R16, RZ, 0xfc, !PT ;  /* 0x0000001003037212 */ /* 0x000fe200078efcff */
[----:B------:R-:W-:Y:S02]  /*19460*/  IMAD.IADD R6, R18, 0x1, R13 ;  /* 0x0000000112067824 */ /* 0x000fe400078e020d */
[----:B------:R-:W-:Y:S01]  /*19470*/  VIADD R13, R0, 0x1800 ;  /* 0x00001800000d7836 */ /* 0x000fe20000000000 */
[----:B------:R-:W-:Y:S01]  /*19480*/  STSM.16.M88.4 [R4], R8 ;  /* 0x0000000804007844 */ /* 0x000fe20000000200 */
[----:B------:R-:W-:-:S03]  /*19490*/  IMAD.IADD R3, R18, 0x1, R3 ;  /* 0x0000000112037824 */ /* 0x000fc600078e0203 */
        /* <DEDUP_REMOVED lines=38> */
[C---:B------:R-:W-:Y:S02]  /*19700*/  LOP3.LUT R4, R3.reuse, R16, RZ, 0xfc, !PT ;  /* 0x0000001003047212 */ /* 0x040fe400078efcff */
        /* <DEDUP_REMOVED lines=58> */
[----:B------:R-:W-:Y:S01]  /*19ab0*/  PRMT R9, R4, 0x7531, R5 ;  /* 0x0000753104097816 */ /* 0x000fe20000000005 */
[----:B------:R-:W-:Y:S01]  /*19ac0*/  IMAD.IADD R4, R18, 0x1, R3 ;  /* 0x0000000112047824 */ /* 0x000fe200078e0203 */
[----:B------:R-:W-:-:S02]  /*19ad0*/  PRMT R10, R6, 0x6420, R7 ;  /* 0x00006420060a7816 */ /* 0x000fc40000000007 */
[----:B------:R-:W-:Y:S02]  /*19ae0*/  PRMT R11, R6, 0x7531, R7 ;  /* 0x00007531060b7816 */ /* 0x000fe40000000007 */
[C---:B------:R-:W-:Y:S02]  /*19af0*/  LOP3.LUT R3, R0.reuse, R16, RZ, 0xfc, !PT ;  /* 0x0000001000037212 */ /* 0x040fe400078efcff */
[----:B------:R-:W-:Y:S01]  /*19b00*/  LOP3.LUT R0, R0, R17, RZ, 0xfc, !PT ;  /* 0x0000001100007212 */ /* 0x000fe200078efcff */
[----:B------:R-:W-:Y:S02]  /*19b10*/  STSM.16.M88.4 [R12], R8 ;  /* 0x000000080c007844 */ /* 0x000fe40000000200 */
[----:B------:R-:W-:Y:S02]  /*19b20*/  IMAD.IADD R3, R18, 0x1, R3 ;  /* 0x0000000112037824 */ /* 0x000fe400078e0203 */
[----:B------:R-:W0:Y:S01]  /*19b30*/  LDSM.16.MT88.4 R4, [R4+0xf200] ;  /* 0x00f200000404783b */ /* 0x000e220000004200 */
[----:B------:R-:W-:Y:S01]  /*19b40*/  IMAD.IADD R0, R19, 0x1, R0 ;  /* 0x0000000113007824 */ /* 0x000fe200078e0200 */
[----:B0-----:R-:W-:-:S02]  /*19b50*/  PRMT R8, R4, 0x6420, R5 ;  /* 0x0000642004087816 */ /* 0x001fc40000000005 */
        /* <DEDUP_REMOVED lines=18> */
.L_x_6469:
[----:B--2---:R2:W-:Y:S01]  /*19c80*/  SYNCS.ARRIVE.TRANS64.A1T0 RZ, [R2+URZ+0x33450], RZ ;  /* 0x033450ff02ff79a7 */ /* 0x0045e2000810003f */
[----:B------:R-:W-:Y:S06]  /*19c90*/  BAR.SYNC.DEFER_BLOCKING 0x2, 0x80 ;  /* 0x0082000000007b1d */ /* 0x000fec0000010000 */
[----:B------:R-:W-:Y:S05]  /*19ca0*/  @!P0 BRA `(.L_x_6470) ;  /* 0x0000000000048947 */ /* 0x000fea0003800000 */
[----:B------:R-:W-:Y:S01]  /*19cb0*/  BPT.TRAP 0x1 ;  /* 0x000000040000795c */ /* 0x000fe20000300000 */
.L_x_6470:
[----:B0-----:R-:W3:Y:S01]  /*19cc0*/  LDL R0, [R1+0x14] ;  /* 0x0000140001007983 */ /* 0x001ee20000100800 */
[----:B--2---:R-:W-:Y:S02]  /*19cd0*/  VIADD R2, R2, 0x33480 ;  /* 0x0003348002027836 */ /* 0x004fe40000000000 */
[----:B------:R-:W-:Y:S02]  /*19ce0*/  IMAD.MOV.U32 R20, RZ, RZ, R31 ;  /* 0x000000ffff147224 */ /* 0x000fe400078e001f */
[----:B------:R-:W-:Y:S01]  /*19cf0*/  IMAD.MOV.U32 R21, RZ, RZ, R34 ;  /* 0x000000ffff157224 */ /* 0x000fe200078e0022 */
[----:B---3--:R-:W-:-:S04]  /*19d00*/  PRMT R2, R0, 0x654, R2 ;  /* 0x0000065400027816 */ /* 0x008fc80000000002 */
[----:B------:R3:W-:Y:S01]  /*19d10*/  SYNCS.ARRIVE.TRANS64.RED.A1T0 RZ, [R2+URZ], RZ ;  /* 0x000000ff02ff79a7 */ /* 0x0007e2000810043f */
[----:B------:R-:W-:Y:S05]  /*19d20*/  @P2 BRA `(.L_x_6471) ;  /* 0xffffffe000c42947 */ /* 0x000fea000383ffff */
.L_x_6451:
        /* <DEDUP_REMOVED lines=20> */
.L_x_6473:
[----:B------:R-:W-:Y:S05]  /*19e70*/  BSYNC B0 ;  /* 0x0000000000007941 */ /* 0x000fea0003800000 */
.L_x_6472:
[----:B------:R-:W-:Y:S05]  /*19e80*/  @!P0 BRA `(.L_x_6474) ;  /* 0x0000000000048947 */ /* 0x000fea0003800000 */
[----:B------:R-:W-:Y:S01]  /*19e90*/  BPT.TRAP 0x1 ;  /* 0x000000040000795c */ /* 0x000fe20000300000 */
.L_x_6474:
[----:B0-----:R-:W-:Y:S01]  /*19ea0*/  LOP3.LUT R3, R34, 0x1, RZ, 0x3c, !PT ;  /* 0x0000000122037812 */ /* 0x001fe200078e3cff */
[----:B---3--:R-:W-:Y:S01]  /*19eb0*/  IMAD R0, R31, 0x8, R18 ;  /* 0x000000081f007824 */ /* 0x008fe200078e0212 */
[----:B------:R-:W-:Y:S02]  /*19ec0*/  BSSY B0, `(.L_x_6475) ;  /* 0x0000004000007945 */ /* 0x000fe40003800000 */
[----:B------:R-:W-:-:S04]  /*19ed0*/  SHF.L.U32 R3, R3, 0x1f, RZ ;  /* 0x0000001f03037819 */ /* 0x000fc800000006ff */
[----:B------:R-:W0:Y:S02]  /*19ee0*/  SYNCS.PHASECHK.TRANS64.TRYWAIT P1, [R0+URZ+0x33470], R3 ;  /* 0x03347003000075a7 */ /* 0x000e24000802017f */
[----:B0-----:R-:W-:Y:S05]  /*19ef0*/  @!P1 BRA `(.L_x_6476) ;  /* 0x0000004400c89947 */ /* 0x001fea0003800000 */
.L_x_6575:
[----:B------:R-:W-:Y:S05]  /*19f00*/  BSYNC B0 ;  /* 0x0000000000007941 */ /* 0x000fea0003800000 */
.L_x_6475:
[----:B------:R-:W-:-:S13]  /*19f10*/  LOP3.LUT P1, RZ, R22, 0x10, RZ, 0xc0, !PT ;  /* 0x0000001016ff7812 */ /* 0x000fda000782c0ff */
[----:B------:R-:W-:Y:S05]  /*19f20*/  @!P1 BRA `(.L_x_6477) ;  /* 0x0000000000049947 */ /* 0x000fea0003800000 */
[----:B------:R-:W-:Y:S01]  /*19f30*/  BPT.TRAP 0x1 ;  /* 0x000000040000795c */ /* 0x000fe20000300000 */
.L_x_6477:
[----:B0-----:R-:W-:-:S04]  /*19f40*/  SHF.L.U32 R3, R34, 0x1f, RZ ;  /* 0x0000001f22037819 */ /* 0x001fc800000006ff */
[----:B------:R-:W0:Y:S02]  /*19f50*/  SYNCS.PHASECHK.TRANS64.TRYWAIT P1, [R0+URZ+0x33460], R3 ;  /* 0x03346003000075a7 */ /* 0x000e24000802017f */
[----:B0-----:R-:W-:Y:S05]  /*19f60*/  @!P1 BRA `(.L_x_6478) ;  /* 0x0000004400c09947 */ /* 0x001fea0003800000 */
.L_x_6576:
[----:B------:R-:W-:Y:S01]  /*19f70*/  IMAD R2, R31, 0x7800, RZ ;  /* 0x000078001f027824 */ /* 0x000fe200078e02ff */
[----:B------:R-:W-:Y:S05]  /*19f80*/  WARPSYNC.ALL ;  /* 0x0000000000007948 */ /* 0x000fea0003800000 */
[CC--:B0-----:R-:W-:Y:S01]  /*19f90*/  LOP3.LUT R3, R2.reuse, R16.reuse, RZ, 0xfc, !PT ;  /* 0x0000001002037212 */ /* 0x0c1fe200078efcff */
[----:B------:R-:W-:Y:S01]  /*19fa0*/  VIADD R13, R2, 0x2800 ;  /* 0x00002800020d7836 */ /* 0x000fe20000000000 */
[----:B------:R-:W-:Y:S01]  /*19fb0*/  LOP3.LUT P1, RZ, R22, 0x10, RZ, 0xc0, !PT ;  /* 0x0000001016ff7812 */ /* 0x000fe2000782c0ff */
[----:B------:R-:W-:Y:S02]  /*19fc0*/  VIADD R21, R2, 0x5000 ;  /* 0x0000500002157836 */ /* 0x000fe40000000000 */
[----:B------:R-:W-:Y:S01]  /*19fd0*/  IMAD.IADD R5, R18, 0x1, R3 ;  /* 0x0000000112057824 */ /* 0x000fe200078e0203 */
[----:B------:R-:W-:Y:S01]  /*19fe0*/  LOP3.LUT R3, R13, R16, RZ, 0xfc, !PT ;  /* 0x000000100d037212 */ /* 0x000fe200078efcff */
[----:B------:R-:W-:-:S04]  /*19ff0*/  VIADD R20, R2, 0x2000 ;  /* 0x0000200002147836 */ /* 0x000fc80000000000 */
[----:B------:R-:W0:Y:S02]  /*1a000*/  LDSM.16.MT88.4 R4, [R5+0xf200] ;  /* 0x00f200000504783b */ /* 0x000e240000004200 */
[C-C-:B0-----:R-:W-:Y:S02]  /*1a010*/  PRMT R8, R4.reuse, 0x6420, R5.reuse ;  /* 0x0000642004087816 */ /* 0x141fe40000000005 */
[----:B------:R-:W-:Y:S02]  /*1a020*/  PRMT R9, R4, 0x7531, R5 ;  /* 0x0000753104097816 */ /* 0x000fe40000000005 */
[----:B------:R-:W-:Y:S02]  /*1a030*/  LOP3.LUT R4, R2, R17, RZ, 0xfc, !PT ;  /* 0x0000001102047212 */ /* 0x000fe400078efcff */
[C-C-:B------:R-:W-:Y:S02]  /*1a040*/  PRMT R10, R6.reuse, 0x6420, R7.reuse ;  /* 0x00006420060a7816 */ /* 0x140fe40000000007 */
[----:B------:R-:W-:Y:S01]  /*1a050*/  PRMT R11, R6, 0x7531, R7 ;  /* 0x00007531060b7816 */ /* 0x000fe20000000007 */
[----:B------:R-:W-:-:S02]  /*1a060*/  IMAD.IADD R12, R19, 0x1, R4 ;  /* 0x00000001130c7824 */ /* 0x000fc400078e0204 */
[----:B------:R-:W-:Y:S02]  /*1a070*/  IMAD.IADD R6, R18, 0x1, R3 ;  /* 0x0000000112067824 */ /* 0x000fe400078e0203 */
[C---:B------:R-:W-:Y:S01]  /*1a080*/  VIADD R3, R2.reuse, 0x800 ;  /* 0x0000080002037836 */ /* 0x040fe20000000000 */
[----:B------:R0:W-:Y:S04]  /*1a090*/  STSM.16.M88.4 [R12], R8 ;  /* 0x000000080c007844 */ /* 0x0001e80000000200 */
[----:B------:R-:W3:Y:S01]  /*1a0a0*/  LDSM.16.MT88.4 R4, [R6+0xf200] ;  /* 0x00f200000604783b */ /* 0x000ee20000004200 */
[----:B0-----:R-:W-:Y:S01]  /*1a0b0*/  VIADD R12, R2, 0x1000 ;  /* 0x00001000020c7836 */ /* 0x001fe20000000000 */
[C-C-:B---3--:R-:W-:Y:S02]  /*1a0c0*/  PRMT R8, R4.reuse, 0x6420, R5.reuse ;  /* 0x0000642004087816 */ /* 0x148fe40000000005 */
[----:B------:R-:W-:-:S02]  /*1a0d0*/  PRMT R9, R4, 0x7531, R5 ;  /* 0x0000753104097816 */ /* 0x000fc40000000005 */
        /* <DEDUP_REMOVED lines=19> */
[----:B------:R-:W2:Y:S01]  /*1a210*/  LDSM.16.MT88.4 R4, [R6+0xf200] ;  /* 0x00f200000604783b */ /* 0x000ea20000004200 */
[----:B0-----:R-:W-:Y:S01]  /*1a220*/  VIADD R15, R2, 0x5800 ;  /* 0x00005800020f7836 */ /* 0x001fe20000000000 */
[----:B--2---:R-:W-:-:S02]  /*1a230*/  PRMT R8, R4, 0x6420, R5 ;  /* 0x0000642004087816 */ /* 0x004fc40000000005 */
        /* <DEDUP_REMOVED lines=29> */
[----:B------:R-:W2:Y:S01]  /*1a410*/  LDSM.16.MT88.4 R4, [R6+0xf200] ;  /* 0x00f200000604783b */ /* 0x000ea20000004200 */
[----:B0-----:R-:W-:Y:S01]  /*1a420*/  VIADD R13, R2, 0x6000 ;  /* 0x00006000020d7836 */ /* 0x001fe20000000000 */
[C-C-:B--2---:R-:W-:Y:S02]  /*1a430*/  PRMT R8, R4.reuse, 0x6420, R5.reuse ;  /* 0x0000642004087816 */ /* 0x144fe40000000005 */
        /* <DEDUP_REMOVED lines=11> */
[----:B0-----:R-:W-:Y:S02]  /*1a4f0*/  LOP3.LUT R3, R13, R16, RZ, 0xfc, !PT ;  /* 0x000000100d037212 */ /* 0x001fe400078efcff */
        /* <DEDUP_REMOVED lines=86> */
.L_x_6479:
[----:B--2---:R2:W-:Y:S01]  /*1aa60*/  SYNCS.ARRIVE.TRANS64.A1T0 RZ, [R0+URZ+0x33450], RZ ;  /* 0x033450ff00ff79a7 */ /* 0x0045e2000810003f */
[----:B------:R-:W-:Y:S06]  /*1aa70*/  BAR.SYNC.DEFER_BLOCKING 0x2, 0x80 ;  /* 0x0082000000007b1d */ /* 0x000fec0000010000 */
[----:B------:R-:W-:Y:S05]  /*1aa80*/  @!P0 BRA `(.L_x_6480) ;  /* 0x0000000000048947 */ /* 0x000fea0003800000 */
[----:B------:R-:W-:Y:S01]  /*1aa90*/  BPT.TRAP 0x1 ;  /* 0x000000040000795c */ /* 0x000fe20000300000 */
.L_x_6480:
[----:B0-----:R-:W3:Y:S01]  /*1aaa0*/  LDL R2, [R1+0x14] ;  /* 0x0000140001027983 */ /* 0x001ee20000100800 */
[----:B--2---:R-:W-:Y:S02]  /*1aab0*/  VIADD R0, R0, 0x33480 ;  /* 0x0003348000007836 */ /* 0x004fe40000000000 */
[----:B------:R-:W-:-:S05]  /*1aac0*/  VIADD R31, R31, 0x1 ;  /* 0x000000011f1f7836 */ /* 0x000fca0000000000 */
[----:B------:R-:W-:-:S04]  /*1aad0*/  ISETP.NE.AND P0, PT, R31, 0x2, PT ;  /* 0x000000021f00780c */ /* 0x000fc80003f05270 */
[----:B------:R-:W-:Y:S02]  /*1aae0*/  SEL R3, RZ, 0x1, P0 ;  /* 0x00000001ff037807 */ /* 0x000fe40000000000 */
[----:B------:R-:W-:Y:S02]  /*1aaf0*/  SEL R31, R31, RZ, P0 ;  /* 0x000000ff1f1f7207 */ /* 0x000fe40000000000 */
[----:B------:R-:W-:Y:S02]  /*1ab00*/  LOP3.LUT R34, R34, R3, RZ, 0x3c, !PT ;  /* 0x0000000322227212 */ /* 0x000fe400078e3cff */
[----:B---3--:R-:W-:-:S04]  /*1ab10*/  PRMT R0, R2, 0x654, R0 ;  /* 0x0000065402007816 */ /* 0x008fc80000000000 */
[----:B------:R0:W-:Y:S03]  /*1ab20*/  SYNCS.ARRIVE.TRANS64.RED.A1T0 RZ, [R0+URZ], RZ ;  /* 0x000000ff00ff79a7 */ /* 0x0001e6000810043f */
.L_x_6419:
[----:B------:R-:W-:Y:S05]  /*1ab30*/  BSYNC B7 ;  /* 0x0000000000077941 */ /* 0x000fea0003800000 */
.L_x_6417:
[----:B------:R-:W-:-:S13]  /*1ab40*/  LOP3.LUT P0, RZ, R22, 0x200, RZ, 0xc0, !PT ;  /* 0x0000020016ff7812 */ /* 0x000fda000780c0ff */
[----:B------:R-:W-:Y:S05]  /*1ab50*/  @!P0 BRA `(.L_x_6481) ;  /* 0x0000000000348947 */ /* 0x000fea0003800000 */
[----:B------:R-:W0:Y:S08]  /*1ab60*/  S2UR UR4, SR_CgaCtaId ;  /* 0x00000000000479c3 */ /* 0x000e300000008800 */
[----:B------:R-:W-:Y:S01]  /*1ab70*/  BAR.SYNC.DEFER_BLOCKING 0x5, 0x180 ;  /* 0x0146000000007b1d */ /* 0x000fe20000010000 */
[----:B------:R-:W-:Y:S01]  /*1ab80*/  MOV R18, 0x400 ;  /* 0x0000040000127802 */ /* 0x000fe20000000f00 */
[----:B0-2---:R-:W-:-:S05]  /*1ab90*/  IMAD.U32 R0, RZ, RZ, UR4 ;  /* 0x00000004ff007e24 */ /* 0x005fca000f8e00ff */
[----:B------:R-:W-:Y:S01]  /*1aba0*/  LEA R18, R0, R18, 0x18 ;  /* 0x0000001200127211 */ /* 0x000fe200078ec0ff */
[----:B------:R-:W-:Y:S04]  /*1abb0*/  STL [R1+0x14], R0 ;  /* 0x0000140001007387 */ /* 0x000fe80000100800 */
[----:B------:R-:W0:Y:S04]  /*1abc0*/  LDS.128 R4, [R18+0x334d0] ;  /* 0x0334d00012047984 */ /* 0x000e280000000c00 */
[----:B0-----:R0:W-:Y:S01]  /*1abd0*/  STL.64 [R1], R4 ;  /* 0x0000000401007387 */ /* 0x0011e20000100a00 */
[----:B------:R-:W-:-:S03]  /*1abe0*/  IMAD.MOV.U32 R0, RZ, RZ, R7 ;  /* 0x000000ffff007224 */ /* 0x000fc600078e0007 */
[----:B------:R0:W-:Y:S02]  /*1abf0*/  STL [R1+0x8], R6 ;  /* 0x0000080601007387 */ /* 0x0001e40000100800 */
[----:B------:R-:W-:Y:S01]  /*1ac00*/  R2UR UR41, R0 ;  /* 0x00000000002972ca */ /* 0x000fe200000e0000 */
[----:B------:R-:W-:Y:S06]  /*1ac10*/  BAR.ARV 0x4, 0x180 ;  /* 0x0106000000007b1d */ /* 0x000fec0000002000 */
[----:B------:R-:W-:Y:S08]  /*1ac20*/  BRA `(.L_x_6482) ;  /* 0x0000000c00f47947 */ /* 0x000ff00003800000 */
.L_x_6481:
[----:B0-2---:R-:W2:Y:S01]  /*1ac30*/  LDL.LU R0, [R1] ;  /* 0x0000000001007983 */ /* 0x005ea20000300800 */
[----:B------:R-:W-:Y:S01]  /*1ac40*/  ULDC UR4, c[0x0][0xc3c] ;  /* 0x00030f0000047ab9 */ /* 0x000fe20000000800 */
[----:B------:R-:W0:Y:S02]  /*1ac50*/  S2R R2, SR_TID.X ;  /* 0x0000000000027919 */ /* 0x000e240000002100 */
[----:B0-----:R-:W-:-:S04]  /*1ac60*/  LOP3.LUT R9, R2, 0x1f, RZ, 0xc0, !PT ;  /* 0x0000001f02097812 */ /* 0x001fc800078ec0ff */
[C---:B------:R-:W-:Y:S01]  /*1ac70*/  ISETP.NE.AND P0, PT, R9.reuse, 0x1f, PT ;  /* 0x0000001f0900780c */ /* 0x040fe20003f05270 */
[----:B------:R-:W-:-:S05]  /*1ac80*/  VIADD R7, R9, UR41 ;  /* 0x0000002909077c36 */ /* 0x000fca0008000000 */
[----:B------:R-:W-:Y:S01]  /*1ac90*/  ISETP.GE.OR P1, PT, R7, UR4, !P0 ;  /* 0x0000000407007c0c */ /* 0x000fe2000c726670 */
[----:B------:R-:W-:-:S12]  /*1aca0*/  ULDC UR4, c[0x0][0xc3c] ;  /* 0x00030f0000047ab9 */ /* 0x000fd80000000800 */
[----:B------:R-:W0:Y:S08]  /*1acb0*/  @!P1 LDC.64 R2, c[0x0][0xc80] ;  /* 0x00032000ff029b82 */ /* 0x000e300000000a00 */
[----:B------:R-:W3:Y:S01]  /*1acc0*/  @!P1 LDC.64 R4, c[0x0][0xc78] ;  /* 0x00031e00ff049b82 */ /* 0x000ee20000000a00 */
[----:B0-----:R-:W-:-:S04]  /*1acd0*/  @!P1 IMAD.WIDE R2, R7, 0x4, R2 ;  /* 0x0000000407029825 */ /* 0x001fc800078e0202 */
        /* <DEDUP_REMOVED lines=24> */
[----:B0-----:R-:W-:-:S05]  /*1ae60*/  SEL R3, R3, RZ, P4 ;  /* 0x000000ff03037207 */ /* 0x001fca0002000000 */
[----:B------:R-:W-:-:S05]  /*1ae70*/  IMAD.IADD R7, R2, 0x1, R3 ;  /* 0x0000000102077824 */ /* 0x000fca00078e0203 */
[----:B------:R-:W0:Y:S02]  /*1ae80*/  SHFL.UP PT, R3, R7, 0x10, RZ ;  /* 0x0600000007037989 */ /* 0x000e2400000e00ff */
[----:B0-----:R-:W-:-:S05]  /*1ae90*/  SEL R4, R3, RZ, P5 ;  /* 0x000000ff03047207 */ /* 0x001fca0002800000 */
[----:B------:R-:W-:Y:S02]  /*1aea0*/  IMAD.IADD R3, R7, 0x1, R4 ;  /* 0x0000000107037824 */ /* 0x000fe400078e0204 */
[----:B------:R-:W0:Y:S01]  /*1aeb0*/  LDC R4, c[0x0][0xc38] ;  /* 0x00030e00ff047b82 */ /* 0x000e220000000800 */
[----:B------:R-:W-:Y:S02]  /*1aec0*/  IMAD.MOV.U32 R7, RZ, RZ, RZ ;  /* 0x000000ffff077224 */ /* 0x000fe400078e00ff */
[----:B------:R-:W0:Y:S02]  /*1aed0*/  SHFL.IDX PT, R9, R3, 0x1f, 0x1f ;  /* 0x03e01f0003097f89 */ /* 0x000e2400000e0000 */
[----:B0-----:R-:W-:-:S04]  /*1aee0*/  IMAD R2, R9, R4, RZ ;  /* 0x0000000409027224 */ /* 0x001fc800078e02ff */
[----:B------:R-:W-:-:S05]  /*1aef0*/  IMAD.IADD R9, R11, 0x1, R2 ;  /* 0x000000010b097824 */ /* 0x000fca00078e0202 */
[----:B------:R-:W-:-:S13]  /*1af00*/  ISETP.GT.AND P6, PT, R9, R6, PT ;  /* 0x000000060900720c */ /* 0x000fda0003fc4270 */
[----:B------:R-:W-:Y:S05]  /*1af10*/  @P6 BRA `(.L_x_6483) ;  /* 0x0000000000a06947 */ /* 0x000fea0003800000 */
.L_x_6485:
        /* <DEDUP_REMOVED lines=10> */
[----:B------:R-:W2:Y:S01]  /*1afc0*/  @!P6 LDC.64 R4, c[0x0][0xc78] ;  /* 0x00031e00ff04eb82 */ /* 0x000ea20000000a00 */
[----:B0-----:R-:W-:-:S05]  /*1afd0*/  @!P6 IMAD.WIDE R2, R11, 0x4, R2 ;  /* 0x000000040b02e825 */ /* 0x001fca00078e0202 */
[----:B------:R2:W3:Y:S02]  /*1afe0*/  @!P6 LDG.E R0, desc[UR36][R2.64] ;  /* 0x000000240200e981 */ /* 0x0004e4000c1e1900 */
[----:B--2---:R-:W-:-:S04]  /*1aff0*/  @!P6 IMAD.WIDE R2, R11, 0x4, R4 ;  /* 0x000000040b02e825 */ /* 0x004fc800078e0204 */
[----:B------:R-:W-:-:S06]  /*1b000*/  IMAD.MOV.U32 R5, RZ, RZ, RZ ;  /* 0x000000ffff057224 */ /* 0x000fcc00078e00ff */
[----:B------:R-:W3:Y:S02]  /*1b010*/  @!P6 LDG.E R5, desc[UR36][R2.64] ;  /* 0x000000240205e981 */ /* 0x000ee4000c1e1900 */
[----:B---3--:R-:W-:-:S05]  /*1b020*/  IMAD R13, R5, R0, RZ ;  /* 0x00000000050d7224 */ /* 0x008fca00078e02ff */
        /* <DEDUP_REMOVED lines=23> */
.L_x_6483:
        /* <DEDUP_REMOVED lines=8> */
[----:B------:R0:W2:Y:S04]  /*1b220*/  SHFL.IDX PT, R8, R5, R8, 0x1f ;  /* 0x00001f0805087589 */ /* 0x0000a800000e0000 */
[----:B------:R0:W3:Y:S01]  /*1b230*/  SHFL.IDX PT, R0, R0, R9, 0x1f ;  /* 0x00001f0900007589 */ /* 0x0000e200000e0000 */
[----:B------:R-:W-:Y:S05]  /*1b240*/  @!P0 BRA `(.L_x_6486) ;  /* 0x00000000000c8947 */ /* 0x000fea0003800000 */
[----:B------:R-:W-:-:S06]  /*1b250*/  UIADD3 UR5, UR4, -0x1, URZ ;  /* 0xffffffff04057890 */ /* 0x000fcc000fffe03f */
[----:B------:R-:W-:-:S05]  /*1b260*/  IMAD.U32 R10, RZ, RZ, UR5 ;  /* 0x00000005ff0a7e24 */ /* 0x000fca000f8e00ff */
[----:B------:R4:W0:Y:S02]  /*1b270*/  SHFL.IDX PT, R7, R3, R10, 0x1f ;  /* 0x00001f0a03077589 */ /* 0x00082400000e0000 */
.L_x_6486:
[----:B0-----:R-:W-:Y:S01]  /*1b280*/  IMAD R2, R7, R4, R2 ;  /* 0x0000000407027224 */ /* 0x001fe200078e0202 */
[----:B--2---:R-:W-:Y:S01]  /*1b290*/  ISETP.NE.AND P0, PT, R8, 0x1, PT ;  /* 0x000000010800780c */ /* 0x004fe20003f05270 */
[----:B------:R-:W-:Y:S02]  /*1b2a0*/  UIADD3 UR41, UR4, UR41, URZ ;  /* 0x0000002904297290 */ /* 0x000fe4000fffe03f */
[----:B------:R-:W-:Y:S01]  /*1b2b0*/  IMAD.IADD R5, R6, 0x1, -R2 ;  /* 0x0000000106057824 */ /* 0x000fe200078e0a02 */
[----:B------:R0:W-:Y:S09]  /*1b2c0*/  STL [R1], R2 ;  /* 0x0000000201007387 */ /* 0x0001f20000100800 */
[----:B------:R-:W-:Y:S05]  /*1b2d0*/  @!P0 BRA `(.L_x_6487) ;  /* 0x0000000000e08947 */ /* 0x000fea0003800000 */
[----:B---3--:R-:W-:Y:S02]  /*1b2e0*/  IABS R4, R0 ;  /* 0x0000000000047213 */ /* 0x008fe40000000000 */
[----:B------:R-:W-:Y:S02]  /*1b2f0*/  IABS R6, R8 ;  /* 0x0000000800067213 */ /* 0x000fe40000000000 */
[----:B------:R-:W2:Y:S08]  /*1b300*/  I2F.RP R7, R4 ;  /* 0x0000000400077306 */ /* 0x000eb00000209400 */
[----:B----4-:R-:W3:Y:S08]  /*1b310*/  I2F.RP R10, R6 ;  /* 0x00000006000a7306 */ /* 0x010ef00000209400 */
[----:B--2---:R-:W0:Y:S08]  /*1b320*/  MUFU.RCP R7, R7 ;  /* 0x0000000700077308 */ /* 0x004e300000001000 */
[----:B---3--:R-:W-:Y:S01]  /*1b330*/  MUFU.RCP R10, R10 ;  /* 0x0000000a000a7308 */ /* 0x008fe20000001000 */
[----:B0-----:R-:W-:Y:S01]  /*1b340*/  VIADD R2, R7, 0xffffffe ;  /* 0x0ffffffe07027836 */ /* 0x001fe20000000000 */
[----:B------:R-:W-:-:S06]  /*1b350*/  IABS R7, R0 ;  /* 0x0000000000077213 */ /* 0x000fcc0000000000 */
[----:B------:R0:W2:Y:S02]  /*1b360*/  F2I.FTZ.U32.TRUNC.NTZ R3, R2 ;  /* 0x0000000200037305 */ /* 0x0000a4000021f000 */
[----:B0-----:R-:W-:Y:S02]  /*1b370*/  IMAD.MOV.U32 R2, RZ, RZ, RZ ;  /* 0x000000ffff027224 */ /* 0x001fe400078e00ff */
[----:B--2---:R-:W-:-:S04]  /*1b380*/  IMAD.MOV R9, RZ, RZ, -R3 ;  /* 0x000000ffff097224 */ /* 0x004fc800078e0a03 */
[----:B------:R-:W-:-:S04]  /*1b390*/  IMAD R9, R9, R4, RZ ;  /* 0x0000000409097224 */ /* 0x000fc800078e02ff */
[----:B------:R-:W-:Y:S01]  /*1b3a0*/  IMAD.HI.U32 R3, R3, R9, R2 ;  /* 0x0000000903037227 */ /* 0x000fe200078e0002 */
[----:B------:R-:W-:-:S03]  /*1b3b0*/  IABS R2, R5 ;  /* 0x0000000500027213 */ /* 0x000fc60000000000 */
[----:B------:R-:W-:Y:S02]  /*1b3c0*/  IMAD.MOV R9, RZ, RZ, -R7 ;  /* 0x000000ffff097224 */ /* 0x000fe400078e0a07 */
[----:B------:R-:W-:-:S04]  /*1b3d0*/  IMAD.HI.U32 R7, R3, R2, RZ ;  /* 0x0000000203077227 */ /* 0x000fc800078e00ff */
[----:B------:R-:W-:Y:S02]  /*1b3e0*/  IMAD R9, R7, R9, R2 ;  /* 0x0000000907097224 */ /* 0x000fe400078e0202 */
[----:B------:R-:W-:Y:S02]  /*1b3f0*/  VIADD R3, R10, 0xffffffe ;  /* 0x0ffffffe0a037836 */ /* 0x000fe40000000000 */
[----:B------:R-:W-:Y:S01]  /*1b400*/  IMAD.MOV.U32 R2, RZ, RZ, RZ ;  /* 0x000000ffff027224 */ /* 0x000fe200078e00ff */
[----:B------:R-:W-:-:S03]  /*1b410*/  ISETP.GT.U32.AND P1, PT, R4, R9, PT ;  /* 0x000000090400720c */ /* 0x000fc60003f24070 */
[----:B------:R-:W0:Y:S10]  /*1b420*/  F2I.FTZ.U32.TRUNC.NTZ R3, R3 ;  /* 0x0000000300037305 */ /* 0x000e34000021f000 */
[----:B------:R-:W-:-:S02]  /*1b430*/  @!P1 IMAD.IADD R9, R9, 0x1, -R4 ;  /* 0x0000000109099824 */ /* 0x000fc400078e0a04 */
[----:B------:R-:W-:Y:S01]  /*1b440*/  @!P1 VIADD R7, R7, 0x1 ;  /* 0x0000000107079836 */ /* 0x000fe20000000000 */
[----:B------:R-:W-:Y:S02]  /*1b450*/  ISETP.NE.AND P1, PT, R0, RZ, PT ;  /* 0x000000ff0000720c */ /* 0x000fe40003f25270 */
[----:B------:R-:W-:Y:S01]  /*1b460*/  ISETP.GE.U32.AND P0, PT, R9, R4, PT ;  /* 0x000000040900720c */ /* 0x000fe20003f06070 */
[----:B0-----:R-:W-:-:S04]  /*1b470*/  IMAD.MOV R9, RZ, RZ, -R3 ;  /* 0x000000ffff097224 */ /* 0x001fc800078e0a03 */
[----:B------:R-:W-:-:S04]  /*1b480*/  IMAD R9, R9, R6, RZ ;  /* 0x0000000609097224 */ /* 0x000fc800078e02ff */
[----:B------:R-:W-:Y:S01]  /*1b490*/  IMAD.HI.U32 R4, R3, R9, R2 ;  /* 0x0000000903047227 */ /* 0x000fe200078e0002 */
[----:B------:R-:W-:-:S03]  /*1b4a0*/  LOP3.LUT R2, R5, R0, RZ, 0x3c, !PT ;  /* 0x0000000005027212 */ /* 0x000fc600078e3cff */
[----:B------:R-:W-:Y:S01]  /*1b4b0*/  @P0 VIADD R7, R7, 0x1 ;  /* 0x0000000107070836 */ /* 0x000fe20000000000 */
[----:B------:R-:W-:Y:S02]  /*1b4c0*/  ISETP.GE.AND P2, PT, R2, RZ, PT ;  /* 0x000000ff0200720c */ /* 0x000fe40003f46270 */
[----:B------:R-:W-:-:S05]  /*1b4d0*/  IABS R2, R8 ;  /* 0x0000000800027213 */ /* 0x000fca0000000000 */
[----:B------:R-:W-:-:S06]  /*1b4e0*/  IMAD.MOV R2, RZ, RZ, -R2 ;  /* 0x000000ffff027224 */ /* 0x000fcc00078e0a02 */
[----:B------:R-:W-:Y:S01]  /*1b4f0*/  @!P2 IMAD.MOV R7, RZ, RZ, -R7 ;  /* 0x000000ffff07a224 */ /* 0x000fe200078e0a07 */
[----:B------:R-:W-:-:S04]  /*1b500*/  @!P1 LOP3.LUT R7, RZ, R0, RZ, 0x33, !PT ;  /* 0x00000000ff079212 */ /* 0x000fc800078e33ff */
[----:B------:R-:W-:-:S05]  /*1b510*/  IABS R3, R7 ;  /* 0x0000000700037213 */ /* 0x000fca0000000000 */
[----:B------:R-:W-:-:S04]  /*1b520*/  IMAD.HI.U32 R4, R4, R3, RZ ;  /* 0x0000000304047227 */ /* 0x000fc800078e00ff */
        /* <DEDUP_REMOVED lines=13> */
[--C-:B------:R-:W-:Y:S02]  /*1b600*/  IMAD R8, R8, R2, R7.reuse ;  /* 0x0000000208087224 */ /* 0x100fe400078e0207 */
[----:B------:R-:W-:Y:S02]  /*1b610*/  IMAD.MOV R2, RZ, RZ, -R7 ;  /* 0x000000ffff027224 */ /* 0x000fe400078e0a07 */
[----:B------:R-:W-:Y:S02]  /*1b620*/  IMAD R3, R8, 0x10000, R3 ;  /* 0x0001000008037824 */ /* 0x000fe400078e0203 */
[----:B------:R-:W-:-:S03]  /*1b630*/  IMAD R2, R0, R2, R5 ;  /* 0x0000000200027224 */ /* 0x000fc600078e0205 */
[----:B------:R2:W-:Y:S01]  /*1b640*/  STL [R1+0x8], R3 ;  /* 0x0000080301007387 */ /* 0x0005e20000100800 */
[----:B------:R-:W-:Y:S05]  /*1b650*/  BRA `(.L_x_6488) ;  /* 0x0000000000fc7947 */ /* 0x000fea0003800000 */
.L_x_6487:
[----:B------:R-:W-:Y:S02]  /*1b660*/  ULDC.64 UR4, c[0x0][0xc90] ;  /* 0x0003240000047ab9 */ /* 0x000fe40000000a00 */
[----:B------:R-:W-:-:S06]  /*1b670*/  UIMAD.WIDE UR4, UR41, 0x4, UR4 ;  /* 0x00000004290478a5 */ /* 0x000fcc000f8e0204 */
[----:B0-----:R-:W-:Y:S02]  /*1b680*/  IMAD.U32 R2, RZ, RZ, UR4 ;  /* 0x00000004ff027e24 */ /* 0x001fe4000f8e00ff */
[----:B----4-:R-:W-:-:S05]  /*1b690*/  IMAD.U32 R3, RZ, RZ, UR5 ;  /* 0x00000005ff037e24 */ /* 0x010fca000f8e00ff */
[----:B------:R0:W3:Y:S02]  /*1b6a0*/  LDG.E R9, desc[UR36][R2.64] ;  /* 0x0000002402097981 */ /* 0x0000e4000c1e1900 */
[----:B0-----:R-:W-:Y:S02]  /*1b6b0*/  IMAD.MOV.U32 R2, RZ, RZ, RZ ;  /* 0x000000ffff027224 */ /* 0x001fe400078e00ff */
[----:B---3--:R-:W-:-:S05]  /*1b6c0*/  IMAD R6, R0, R9, RZ ;  /* 0x0000000900067224 */ /* 0x008fca00078e02ff */
        /* <DEDUP_REMOVED lines=54> */
[----:B------:R-:W-:-:S05]  /*1ba30*/  IMAD R3, R2, R4, R5 ;  /* 0x0000000402037224 */ /* 0x000fca00078e0205 */
[----:B------:R0:W-:Y:S02]  /*1ba40*/  STL [R1+0x8], R3 ;  /* 0x0000080301007387 */ /* 0x0001e40000100800 */
.L_x_6488:
[----:B0-2---:R-:W-:-:S05]  /*1ba50*/  LOP3.LUT R3, RZ, R2, RZ, 0x33, !PT ;  /* 0x00000002ff037212 */ /* 0x005fca00078e33ff */
[----:B------:R-:W-:-:S05]  /*1ba60*/  IMAD.IADD R0, R0, 0x1, R3 ;  /* 0x0000000100007824 */ /* 0x000fca00078e0203 */
[----:B------:R2:W-:Y:S01]  /*1ba70*/  STL [R1+0x4], R0 ;  /* 0x0000040001007387 */ /* 0x0005e20000100800 */
[----:B------:R-:W-:Y:S05]  /*1ba80*/  BRA `(.L_x_6489) ;  /* 0x0000000000107947 */ /* 0x000fea0003800000 */
.L_x_6484:
[----:B------:R0:W-:Y:S01]  /*1ba90*/  STL [R1], R6 ;  /* 0x0000000601007387 */ /* 0x0001e20000100800 */
[----:B------:R-:W-:-:S03]  /*1baa0*/  ULDC UR41, c[0x0][0xc3c] ;  /* 0x00030f0000297ab9 */ /* 0x000fc60000000800 */
[----:B------:R0:W-:Y:S04]  /*1bab0*/  STL [R1+0x4], RZ ;  /* 0x000004ff01007387 */ /* 0x0001e80000100800 */
[----:B------:R0:W-:Y:S02]  /*1bac0*/  STL [R1+0x8], RZ ;  /* 0x000008ff01007387 */ /* 0x0001e40000100800 */
.L_x_6489:
[----:B------:R-:W3:Y:S04]  /*1bad0*/  LDL R3, [R1+0x4] ;  /* 0x0000040001037983 */ /* 0x000ee80000100800 */
[----:B------:R-:W4:Y:S04]  /*1bae0*/  LDL R2, [R1+0x8] ;  /* 0x0000080001027983 */ /* 0x000f280000100800 */
[----:B------:R-:W5:Y:S01]  /*1baf0*/  LDL R4, [R1] ;  /* 0x0000000001047983 */ /* 0x000f620000100800 */
[----:B--2---:R-:W2:Y:S01]  /*1bb00*/  S2R R0, SR_TID.X ;  /* 0x0000000000007919 */ /* 0x004ea20000002100 */
[----:B------:R-:W-:Y:S01]  /*1bb10*/  BAR.SYNC.DEFER_BLOCKING 0x4, 0x180 ;  /* 0x0106000000007b1d */ /* 0x000fe20000010000 */
[----:B---3--:R-:W-:-:S02]  /*1bb20*/  IMAD.MOV.U32 R5, RZ, RZ, R3 ;  /* 0x000000ffff057224 */ /* 0x008fc400078e0003 */
[----:B----4-:R-:W-:-:S03]  /*1bb30*/  IMAD.MOV.U32 R3, RZ, RZ, R2 ;  /* 0x000000ffff037224 */ /* 0x010fc600078e0002 */
[----:B------:R3:W4:Y:S01]  /*1bb40*/  LDL R2, [R1+0x14] ;  /* 0x0000140001027983 */ /* 0x0007220000100800 */
[----:B--2---:R-:W-:Y:S01]  /*1bb50*/  LOP3.LUT R0, R0, 0x1f, RZ, 0xc0, !PT ;  /* 0x0000001f00007812 */ /* 0x004fe200078ec0ff */
[----:B0-----:R-:W-:-:S03]  /*1bb60*/  IMAD.MOV.U32 R6, RZ, RZ, R3 ;  /* 0x000000ffff067224 */ /* 0x001fc600078e0003 */
[----:B------:R-:W-:-:S13]  /*1bb70*/  ISETP.NE.AND P0, PT, R0, RZ, PT ;  /* 0x000000ff0000720c */ /* 0x000fda0003f05270 */
[----:B------:R-:W-:Y:S01]  /*1bb80*/  @!P0 MOV R0, 0x400 ;  /* 0x0000040000008802 */ /* 0x000fe20000000f00 */
[----:B----4-:R-:W0:Y:S03]  /*1bb90*/  @!P0 S2R R2, SR_CgaCtaId ;  /* 0x0000000000028919 */ /* 0x010e260000008800 */
[----:B0-----:R-:W-:Y:S01]  /*1bba0*/  @!P0 LEA R18, R2, R0, 0x18 ;  /* 0x0000000002128211 */ /* 0x001fe200078ec0ff */
[----:B------:R-:W-:Y:S01]  /*1bbb0*/  IMAD.U32 R0, RZ, RZ, UR41 ;  /* 0x00000029ff007e24 */ /* 0x000fe2000f8e00ff */
[----:B------:R3:W-:Y:S03]  /*1bbc0*/  @!P0 STL [R1+0x14], R2 ;  /* 0x0000140201008387 */ /* 0x0007e60000100800 */
[----:B------:R-:W-:-:S05]  /*1bbd0*/  @!P0 IMAD.MOV.U32 R7, RZ, RZ, R0 ;  /* 0x000000ffff078224 */ /* 0x000fca00078e0000 */
[----:B-----5:R3:W-:Y:S01]  /*1bbe0*/  @!P0 STS.128 [R18+0x334d0], R4 ;  /* 0x0334d00412008388 */ /* 0x0207e20000000c00 */
[----:B------:R-:W-:Y:S06]  /*1bbf0*/  BAR.ARV 0x5, 0x180 ;  /* 0x0146000000007b1d */ /* 0x000fec0000002000 */
.L_x_6482:
[----:B------:R-:W-:Y:S02]  /*1bc00*/  ULDC UR4, c[0x0][0xc3c] ;  /* 0x00030f0000047ab9 */ /* 0x000fe40000000800 */
[----:B------:R-:W-:-:S06]  /*1bc10*/  UISETP.GE.AND UP0, UPT, UR41, UR4, UPT ;  /* 0x000000042900728c */ /* 0x000fcc000bf06270 */
[----:B------:R-:W-:-:S13]  /*1bc20*/  PLOP3.LUT P0, PT, PT, PT, UP0, 0x80, 0x0 ;  /* 0x000000000000781c */ /* 0x000fda0003f0f008 */
[----:B------:R-:W-:Y:S05]  /*1bc30*/  @!P0 BRA `(.L_x_6490) ;  /* 0xffffff9400548947 */ /* 0x000fea000383ffff */
.L_x_6412:
[----:B-1----:R-:W2:Y:S01]  /*1bc40*/  LDL.LU R0, [R1+0x20] ;  /* 0x0000200001007983 */ /* 0x002ea20000300800 */
[----:B------:R-:W-:Y:S01]  /*1bc50*/  BSSY B0, `(.L_x_6491) ;  /* 0x000000b000007945 */ /* 0x000fe20003800000 */
[----:B0--3--:R-:W0:Y:S01]  /*1bc60*/  S2R R5, SR_CgaCtaId ;  /* 0x0000000000057919 */ /* 0x009e220000008800 */
        /* <DEDUP_REMOVED lines=9> */
.L_x_6577:
[----:B------:R-:W-:Y:S05]  /*1bd00*/  BSYNC B0 ;  /* 0x0000000000007941 */ /* 0x000fea0003800000 */
.L_x_6491:
[----:B------:R-:W-:-:S03]  /*1bd10*/  UMOV UR4, 0xffffffff ;  /* 0xffffffff00047882 */ /* 0x000fc60000000000 */
[----:B------:R-:W-:Y:S05]  /*1bd20*/  BRA.DIV UR4, `(.L_x_6493) ;  /* 0x0000002a04787947 */ /* 0x000fea000b800000 */
[----:B0-----:R-:W0:Y:S02]  /*1bd30*/  S2R R0, SR_TID.X ;  /* 0x0000000000007919 */ /* 0x001e240000002100 */
[----:B0-----:R-:W-:-:S04]  /*1bd40*/  SHF.R.U32.HI R0, RZ, 0x5, R0 ;  /* 0x00000005ff007819 */ /* 0x001fc80000011600 */
[----:B------:R-:W-:-:S05]  /*1bd50*/  LOP3.LUT R0, R0, 0x3, RZ, 0xc0, !PT ;  /* 0x0000000300007812 */ /* 0x000fca00078ec0ff */
[----:B------:R0:W1:Y:S02]  /*1bd60*/  SHFL.IDX PT, R14, R0, RZ, 0x1f ;  /* 0x00001fff000e7589 */ /* 0x00006400000e0000 */
.L_x_6580:
[----:B-1----:R-:W-:Y:S01]  /*1bd70*/  ISETP.NE.AND P0, PT, R14, RZ, PT ;  /* 0x000000ff0e00720c */ /* 0x002fe20003f05270 */
[----:B------:R-:W-:-:S12]  /*1bd80*/  BSSY B0, `(.L_x_6494) ;  /* 0x000002e000007945 */ /* 0x000fd80003800000 */
[----:B------:R-:W-:Y:S05]  /*1bd90*/  @P0 BRA `(.L_x_6495) ;  /* 0x0000000000b00947 */ /* 0x000fea0003800000 */
[----:B------:R-:W-:-:S03]  /*1bda0*/  UMOV UR4, 0xffffffff ;  /* 0xffffffff00047882 */ /* 0x000fc60000000000 */
[----:B------:R-:W-:Y:S05]  /*1bdb0*/  BRA.DIV UR4, `(.L_x_6496) ;  /* 0x0000002a04887947 */ /* 0x000fea000b800000 */
[----:B------:R-:W-:-:S13]  /*1bdc0*/  ELECT P6, URZ, PT ;  /* 0x00000000003f782f */ /* 0x000fda00038c0000 */
.L_x_6583:
        /* <DEDUP_REMOVED lines=8> */
.L_x_6497:
[C---:B------:R-:W-:Y:S01]  /*1be50*/  IMAD R5, R31.reuse, 0x8, R4 ;  /* 0x000000081f057824 */ /* 0x040fe200078e0204 */
[----:B------:R-:W-:Y:S01]  /*1be60*/  SHF.L.U32 R0, R34, 0x1f, RZ ;  /* 0x0000001f22007819 */ /* 0x000fe200000006ff */
[----:B------:R-:W-:-:S03]  /*1be70*/  VIADD R31, R31, 0x1 ;  /* 0x000000011f1f7836 */ /* 0x000fc60000000000 */
[----:B------:R-:W0:Y:S02]  /*1be80*/  SYNCS.PHASECHK.TRANS64.TRYWAIT P1, [R5+URZ+0x33440], R0 ;  /* 0x03344000050075a7 */ /* 0x000e24000802017f */
[----:B------:R-:W-:-:S04]  /*1be90*/  ISETP.NE.AND P2, PT, R31, 0x2, PT ;  /* 0x000000021f00780c */ /* 0x000fc80003f45270 */
[----:B------:R-:W-:Y:S01]  /*1bea0*/  SEL R3, RZ, 0x1, P2 ;  /* 0x00000001ff037807 */ /* 0x000fe20001000000 */
[----:B0-----:R-:W-:Y:S08]  /*1beb0*/  @!P1 BRA `(.L_x_6498) ;  /* 0x0000002800689947 */ /* 0x001ff00003800000 */
.L_x_6584:
[----:B------:R-:W-:Y:S02]  /*1bec0*/  SEL R31, R31, RZ, P2 ;  /* 0x000000ff1f1f7207 */ /* 0x000fe40001000000 */
[----:B------:R-:W-:Y:S01]  /*1bed0*/  LOP3.LUT R2, R34, R3, RZ, 0x3c, !PT ;  /* 0x0000000322027212 */ /* 0x000fe200078e3cff */
[----:B------:R-:W-:Y:S06]  /*1bee0*/  @!P0 BRA `(.L_x_6499) ;  /* 0x0000000000048947 */ /* 0x000fec0003800000 */
[----:B------:R-:W-:Y:S01]  /*1bef0*/  BPT.TRAP 0x1 ;  /* 0x000000040000795c */ /* 0x000fe20000300000 */
.L_x_6499:
[----:B------:R-:W-:Y:S01]  /*1bf00*/  IMAD R31, R31, 0x8, R4 ;  /* 0x000000081f1f7824 */ /* 0x000fe200078e0204 */
[----:B------:R-:W-:-:S04]  /*1bf10*/  SHF.L.U32 R2, R2, 0x1f, RZ ;  /* 0x0000001f02027819 */ /* 0x000fc800000006ff */
[----:B------:R-:W1:Y:S02]  /*1bf20*/  SYNCS.PHASECHK.TRANS64.TRYWAIT P1, [R31+URZ+0x33440], R2 ;  /* 0x033440021f0075a7 */ /* 0x000e64000802017f */
[----:B-1----:R-:W-:Y:S05]  /*1bf30*/  @!P1 BRA `(.L_x_6500) ;  /* 0x00000028005c9947 */ /* 0x002fea0003800000 */
.L_x_6585:
[----:B------:R-:W-:Y:S05]  /*1bf40*/  @!P0 BRA `(.L_x_6501) ;  /* 0x0000000000048947 */ /* 0x000fea0003800000 */
[----:B------:R-:W-:Y:S01]  /*1bf50*/  BPT.TRAP 0x1 ;  /* 0x000000040000795c */ /* 0x000fe20000300000 */
.L_x_6501:
[----:B------:R-:W2:Y:S02]  /*1bf60*/  SYNCS.PHASECHK.TRANS64.TRYWAIT P1, [R5+URZ+0x33460], R0 ;  /* 0x03346000050075a7 */ /* 0x000ea4000802017f */
[----:B--2---:R-:W-:Y:S05]  /*1bf70*/  @!P1 BRA `(.L_x_6502) ;  /* 0x0000002800609947 */ /* 0x004fea0003800000 */
.L_x_6586:
[----:B------:R-:W-:Y:S05]  /*1bf80*/  @!P0 BRA `(.L_x_6503) ;  /* 0x0000000000048947 */ /* 0x000fea0003800000 */
[----:B------:R-:W-:Y:S01]  /*1bf90*/  BPT.TRAP 0x1 ;  /* 0x000000040000795c */ /* 0x000fe20000300000 */
.L_x_6503:
[----:B------:R-:W3:Y:S02]  /*1bfa0*/  SYNCS.PHASECHK.TRANS64.TRYWAIT P1, [R31+URZ+0x33460], R2 ;  /* 0x033460021f0075a7 */ /* 0x000ee4000802017f */
[----:B---3--:R-:W-:Y:S05]  /*1bfb0*/  @!P1 BRA `(.L_x_6504) ;  /* 0x0000002800649947 */ /* 0x008fea0003800000 */
.L_x_6587:
[----:B------:R-:W-:Y:S05]  /*1bfc0*/  @!P0 BRA `(.L_x_6505) ;  /* 0x0000000000048947 */ /* 0x000fea0003800000 */
[----:B------:R-:W-:Y:S01]  /*1bfd0*/  BPT.TRAP 0x1 ;  /* 0x000000040000795c */ /* 0x000fe20000300000 */
.L_x_6505:
[----:B------:R-:W4:Y:S02]  /*1bfe0*/  SYNCS.PHASECHK.TRANS64.TRYWAIT P1, [R5+URZ+0x33480], R0 ;  /* 0x03348000050075a7 */ /* 0x000f24000802017f */
[----:B----4-:R-:W-:Y:S05]  /*1bff0*/  @!P1 BRA `(.L_x_6506) ;  /* 0x0000002800689947 */ /* 0x010fea0003800000 */
.L_x_6588:
[----:B------:R-:W-:Y:S05]  /*1c000*/  @!P0 BRA `(.L_x_6507) ;  /* 0x0000000000048947 */ /* 0x000fea0003800000 */
[----:B------:R-:W-:Y:S01]  /*1c010*/  BPT.TRAP 0x1 ;  /* 0x000000040000795c */ /* 0x000fe20000300000 */
.L_x_6507:
[----:B------:R0:W0:Y:S02]  /*1c020*/  SYNCS.PHASECHK.TRANS64.TRYWAIT P0, [R31+URZ+0x33480], R2 ;  /* 0x033480021f0075a7 */ /* 0x000024000800017f */
[----:B0-----:R-:W-:Y:S05]  /*1c030*/  @!P0 NANOSLEEP.SYNCS 0x989680 ;  /* 0x009896800000895d */ /* 0x001fea0003900000 */
[----:B------:R-:W0:Y:S02]  /*1c040*/  @!P0 SYNCS.PHASECHK.TRANS64 P0, [R31+URZ+0x33480], R2 ;  /* 0x033480021f0085a7 */ /* 0x000e24000800007f */
[----:B0-----:R-:W-:Y:S05]  /*1c050*/  @!P0 BRA `(.L_x_6507) ;  /* 0xfffffffc00f08947 */ /* 0x001fea000383ffff */
.L_x_6495:
[----:B------:R-:W-:Y:S05]  /*1c060*/  BSYNC B0 ;  /* 0x0000000000007941 */ /* 0x000fea0003800000 */
.L_x_6494:
[----:B------:R-:W-:Y:S05]  /*1c070*/  EXIT ;  /* 0x000000000000794d */ /* 0x000fea0003800000 */
.L_x_6346:
[----:B0-----:R-:W-:-:S04]  /*1c080*/  IMAD.U32 R3, RZ, RZ, UR39 ;  /* 0x00000027ff037e24 */ /* 0x001fc8000f8e00ff */
[----:B------:R0:W1:Y:S03]  /*1c090*/  SYNCS.PHASECHK.TRANS64.TRYWAIT P0, [R3+URZ+0x33400], R2 ;  /* 0x03340002030075a7 */ /* 0x000066000800017f */
[----:B-1----:R-:W-:Y:S05]  /*1c0a0*/  @!P0 NANOSLEEP.SYNCS 0x989680 ;  /* 0x009896800000895d */ /* 0x002fea0003900000 */
[----:B------:R-:W1:Y:S02]  /*1c0b0*/  @!P0 SYNCS.PHASECHK.TRANS64 P0, [R3+URZ+0x33400], R2 ;  /* 0x03340002030085a7 */ /* 0x000e64000800007f */
[----:B-1----:R-:W-:Y:S05]  /*1c0c0*/  @!P0 BRA `(.L_x_6346) ;  /* 0xfffffffc00ec8947 */ /* 0x002fea000383ffff */
[----:B------:R-:W-:Y:S05]  /*1c0d0*/  BRA `(.L_x_6508) ;  /* 0xfffffe6000147947 */ /* 0x000fea000383ffff */
.L_x_6350:
[----:B-1----:R1:W2:Y:S02]  /*1c0e0*/  SYNCS.PHASECHK.TRANS64.TRYWAIT P0, [R2+URZ+0x33430], R3 ;  /* 0x03343003020075a7 */ /* 0x0022a4000800017f */
[----:B--2---:R-:W-:Y:S05]  /*1c0f0*/  @!P0 NANOSLEEP.SYNCS 0x989680 ;  /* 0x009896800000895d */ /* 0x004fea0003900000 */
[----:B------:R-:W2:Y:S02]  /*1c100*/  @!P0 SYNCS.PHASECHK.TRANS64 P0, [R2+URZ+0x33430], R3 ;  /* 0x03343003020085a7 */ /* 0x000ea4000800007f */
[----:B--2---:R-:W-:Y:S05]  /*1c110*/  @!P0 BRA `(.L_x_6350) ;  /* 0xfffffffc00f08947 */ /* 0x004fea000383ffff */
[----:B------:R-:W-:Y:S05]  /*1c120*/  BRA `(.L_x_6349) ;  /* 0xfffffe6000307947 */ /* 0x000fea000383ffff */
.L_x_6356:
[----:B-1----:R-:W-:-:S04]  /*1c130*/  IMAD.U32 R7, RZ, RZ, UR6 ;  /* 0x00000006ff077e24 */ /* 0x002fc8000f8e00ff */
[----:B------:R1:W2:Y:S03]  /*1c140*/  SYNCS.PHASECHK.TRANS64.TRYWAIT P0, [R7+URZ+0x33430], R6 ;  /* 0x03343006070075a7 */ /* 0x0002a6000800017f */
[----:B--2---:R-:W-:Y:S05]  /*1c150*/  @!P0 NANOSLEEP.SYNCS 0x989680 ;  /* 0x009896800000895d */ /* 0x004fea0003900000 */
[----:B------:R-:W2:Y:S02]  /*1c160*/  @!P0 SYNCS.PHASECHK.TRANS64 P0, [R7+URZ+0x33430], R6 ;  /* 0x03343006070085a7 */ /* 0x000ea4000800007f */
[----:B--2---:R-:W-:Y:S05]  /*1c170*/  @!P0 BRA `(.L_x_6356) ;  /* 0xfffffffc00ec8947 */ /* 0x004fea000383ffff */
[----:B------:R-:W-:Y:S05]  /*1c180*/  BRA `(.L_x_6353) ;  /* 0xfffffea000e87947 */ /* 0x000fea000383ffff */
.L_x_6360:
[----:B-1----:R-:W-:-:S04]  /*1c190*/  IMAD.U32 R7, RZ, RZ, UR6 ;  /* 0x00000006ff077e24 */ /* 0x002fc8000f8e00ff */
[----:B------:R1:W2:Y:S03]  /*1c1a0*/  SYNCS.PHASECHK.TRANS64.TRYWAIT P0, [R7+URZ+0x33450], R6 ;  /* 0x03345006070075a7 */ /* 0x0002a6000800017f */
[----:B--2---:R-:W-:Y:S05]  /*1c1b0*/  @!P0 NANOSLEEP.SYNCS 0x989680 ;  /* 0x009896800000895d */ /* 0x004fea0003900000 */
[----:B------:R-:W2:Y:S02]  /*1c1c0*/  @!P0 SYNCS.PHASECHK.TRANS64 P0, [R7+URZ+0x33450], R6 ;  /* 0x03345006070085a7 */ /* 0x000ea4000800007f */
[----:B--2---:R-:W-:Y:S05]  /*1c1d0*/  @!P0 BRA `(.L_x_6360) ;  /* 0xfffffffc00ec8947 */ /* 0x004fea000383ffff */
[----:B------:R-:W-:Y:S05]  /*1c1e0*/  BRA `(.L_x_6357) ;  /* 0xfffffeac00f47947 */ /* 0x000fea000383ffff */
.L_x_6368:
[----:B-1----:R-:W-:-:S04]  /*1c1f0*/  IMAD.U32 R7, RZ, RZ, UR6 ;  /* 0x00000006ff077e24 */ /* 0x002fc8000f8e00ff */
[----:B------:R1:W2:Y:S03]  /*1c200*/  SYNCS.PHASECHK.TRANS64.TRYWAIT P0, [R7+URZ+0x33430], R6 ;  /* 0x03343006070075a7 */ /* 0x0002a6000800017f */
[----:B--2---:R-:W-:Y:S05]  /*1c210*/  @!P0 NANOSLEEP.SYNCS 0x989680 ;  /* 0x009896800000895d */ /* 0x004fea0003900000 */
[----:B------:R-:W2:Y:S02]  /*1c220*/  @!P0 SYNCS.PHASECHK.TRANS64 P0, [R7+URZ+0x33430], R6 ;  /* 0x03343006070085a7 */ /* 0x000ea4000800007f */
[----:B--2---:R-:W-:Y:S05]  /*1c230*/  @!P0 BRA `(.L_x_6368) ;  /* 0xfffffffc00ec8947 */ /* 0x004fea000383ffff */
[----:B------:R-:W-:Y:S05]  /*1c240*/  BRA `(.L_x_6365) ;  /* 0xfffffee400e47947 */ /* 0x000fea000383ffff */
.L_x_6372:
[----:B-1----:R-:W-:-:S04]  /*1c250*/  IMAD.U32 R7, RZ, RZ, UR6 ;  /* 0x00000006ff077e24 */ /* 0x002fc8000f8e00ff */
[----:B------:R1:W2:Y:S03]  /*1c260*/  SYNCS.PHASECHK.TRANS64.TRYWAIT P0, [R7+URZ+0x33450], R6 ;  /* 0x03345006070075a7 */ /* 0x0002a6000800017f */
[----:B--2---:R-:W-:Y:S05]  /*1c270*/  @!P0 NANOSLEEP.SYNCS 0x989680 ;  /* 0x009896800000895d */ /* 0x004fea0003900000 */
[----:B------:R-:W2:Y:S02]  /*1c280*/  @!P0 SYNCS.PHASECHK.TRANS64 P0, [R7+URZ+0x33450], R6 ;  /* 0x03345006070085a7 */ /* 0x000ea4000800007f */
[----:B--2---:R-:W-:Y:S05]  /*1c290*/  @!P0 BRA `(.L_x_6372) ;  /* 0xfffffffc00ec8947 */ /* 0x004fea000383ffff */
[----:B------:R-:W-:Y:S05]  /*1c2a0*/  BRA `(.L_x_6369) ;  /* 0xfffffef000e47947 */ /* 0x000fea000383ffff */
.L_x_6379:
[----:B-1----:R-:W-:-:S04]  /*1c2b0*/  IMAD.U32 R5, RZ, RZ, UR5 ;  /* 0x00000005ff057e24 */ /* 0x002fc8000f8e00ff */
[----:B------:R1:W2:Y:S03]  /*1c2c0*/  SYNCS.PHASECHK.TRANS64.TRYWAIT P0, [R5+URZ+0x33450], R0 ;  /* 0x03345000050075a7 */ /* 0x0002a6000800017f */
[----:B--2---:R-:W-:Y:S05]  /*1c2d0*/  @!P0 NANOSLEEP.SYNCS 0x989680 ;  /* 0x009896800000895d */ /* 0x004fea0003900000 */
[----:B------:R-:W2:Y:S02]  /*1c2e0*/  @!P0 SYNCS.PHASECHK.TRANS64 P0, [R5+URZ+0x33450], R0 ;  /* 0x03345000050085a7 */ /* 0x000ea4000800007f */
[----:B--2---:R-:W-:Y:S05]  /*1c2f0*/  @!P0 BRA `(.L_x_6379) ;  /* 0xfffffffc00ec8947 */ /* 0x004fea000383ffff */
[----:B------:R-:W-:Y:S05]  /*1c300*/  BRA `(.L_x_6378) ;  /* 0xffffff1c00c07947 */ /* 0x000fea000383ffff */
.L_x_6428:
[----:B------:R-:W0:Y:S01]  /*1c310*/  S2R R20, SR_TID.X ;  /* 0x0000000000147919 */ /* 0x000e220000002100 */
[----:B------:R-:W-:Y:S02]  /*1c320*/  IMAD.MOV.U32 R11, RZ, RZ, 0x1f ;  /* 0x0000001fff0b7424 */ /* 0x000fe400078e00ff */
[----:B------:R-:W-:Y:S01]  /*1c330*/  IMAD.MOV.U32 R15, RZ, RZ, -0x1 ;  /* 0xffffffffff0f7424 */ /* 0x000fe200078e00ff */
[----:B0-----:R-:W-:-:S04]  /*1c340*/  SHF.R.U32.HI R12, RZ, 0x5, R20 ;  /* 0x00000005ff0c7819 */ /* 0x001fc80000011614 */
[----:B------:R-:W-:-:S05]  /*1c350*/  LOP3.LUT R12, R12, 0x3, RZ, 0xc0, !PT ;  /* 0x000000030c0c7812 */ /* 0x000fca00078ec0ff */
[----:B------:R-:W-:Y:S02]  /*1c360*/  IMAD.MOV.U32 R13, RZ, RZ, R12 ;  /* 0x000000ffff0d7224 */ /* 0x000fe400078e000c */
[----:B------:R-:W-:-:S07]  /*1c370*/  IMAD.MOV.U32 R12, RZ, RZ, RZ ;  /* 0x000000ffff0c7224 */ /* 0x000fce00078e00ff */
[----:B-----5:R-:W-:Y:S05]  /*1c380*/  WARPSYNC.COLLECTIVE R15, `(.L_x_6509) ;  /* 0x000000000f087348 */ /* 0x020fea0003c00000 */
[----:B------:R0:W1:Y:S02]  /*1c390*/  SHFL.IDX P6, R14, R13, R12, R11 ;  /* 0x0000000c0d0e7389 */ /* 0x00006400000c000b */
[----:B01---5:R-:W-:Y:S01]  /*1c3a0*/  ENDCOLLECTIVE ;  /* 0x000000000000791b */ /* 0x023fe20003800000 */
.L_x_6509:
[----:B------:R-:W-:Y:S05]  /*1c3b0*/  BRA `(.L_x_6510) ;  /* 0xffffffa000a47947 */ /* 0x000fea000383ffff */
.L_x_6431:
[----:B0-----:R0:W1:Y:S02]  /*1c3c0*/  SYNCS.PHASECHK.TRANS64.TRYWAIT P0, [R4+URZ+0x33480], R35 ;  /* 0x03348023040075a7 */ /* 0x001064000800017f */
[----:B-1----:R-:W-:Y:S05]  /*1c3d0*/  @!P0 NANOSLEEP.SYNCS 0x989680 ;  /* 0x009896800000895d */ /* 0x002fea0003900000 */
[----:B------:R-:W1:Y:S02]  /*1c3e0*/  @!P0 SYNCS.PHASECHK.TRANS64 P0, [R4+URZ+0x33480], R35 ;  /* 0x03348023040085a7 */ /* 0x000e64000800007f */
[----:B-1----:R-:W-:Y:S05]  /*1c3f0*/  @!P0 BRA `(.L_x_6431) ;  /* 0xfffffffc00f08947 */ /* 0x002fea000383ffff */
[----:B------:R-:W-:Y:S05]  /*1c400*/  BRA `(.L_x_6511) ;  /* 0xffffffa000c47947 */ /* 0x000fea000383ffff */
.L_x_6432:
        /* <DEDUP_REMOVED lines=8> */
.L_x_6513:
[----:B------:R-:W-:Y:S05]  /*1c490*/  BSYNC B0 ;  /* 0x0000000000007941 */ /* 0x000fea0003800000 */
.L_x_6512:
[----:B------:R-:W-:Y:S01]  /*1c4a0*/  IMAD.MOV.U32 R13, RZ, RZ, R20 ;  /* 0x000000ffff0d7224 */ /* 0x000fe200078e0014 */
[----:B------:R-:W-:Y:S01]  /*1c4b0*/  LOP3.LUT R22, R22, 0xffffff7f, RZ, 0xc0, !PT ;  /* 0xffffff7f16167812 */ /* 0x000fe200078ec0ff */
[----:B------:R-:W-:Y:S01]  /*1c4c0*/  IMAD.MOV.U32 R12, RZ, RZ, RZ ;  /* 0x000000ffff0c7224 */ /* 0x000fe200078e00ff */
[C---:B------:R-:W-:Y:S01]  /*1c4d0*/  ISETP.GE.AND P5, PT, R9.reuse, 0x21, PT ;  /* 0x000000210900780c */ /* 0x040fe20003fa6270 */
[----:B------:R-:W-:Y:S01]  /*1c4e0*/  IMAD.MOV.U32 R11, RZ, RZ, 0x1c1f ;  /* 0x00001c1fff0b7424 */ /* 0x000fe200078e00ff */
[----:B------:R-:W-:Y:S01]  /*1c4f0*/  ISETP.GE.AND P4, PT, R9, 0x41, PT ;  /* 0x000000410900780c */ /* 0x000fe20003f86270 */
[----:B------:R-:W-:Y:S02]  /*1c500*/  IMAD.MOV.U32 R15, RZ, RZ, -0x1 ;  /* 0xffffffffff0f7424 */ /* 0x000fe400078e00ff */
[----:B------:R-:W-:-:S10]  /*1c510*/  IMAD.MOV.U32 R0, RZ, RZ, R14 ;  /* 0x000000ffff007224 */ /* 0x000fd400078e000e */
[----:B------:R-:W-:Y:S05]  /*1c520*/  WARPSYNC.COLLECTIVE R15, `(.L_x_6514) ;  /* 0x000000000f087348 */ /* 0x000fea0003c00000 */
[----:B------:R0:W1:Y:S02]  /*1c530*/  SHFL.IDX P6, R14, R13, R12, R11 ;  /* 0x0000000c0d0e7389 */ /* 0x00006400000c000b */
[----:B01----:R-:W-:Y:S01]  /*1c540*/  ENDCOLLECTIVE ;  /* 0x000000000000791b */ /* 0x003fe20003800000 */
.L_x_6514:
[----:B------:R-:W0:Y:S01]  /*1c550*/  LDC R11, c[0x0][0x2f4] ;  /* 0x0000bd00ff0b7b82 */ /* 0x000e220000000800 */
[C---:B------:R-:W-:Y:S01]  /*1c560*/  LOP3.LUT R12, R36.reuse, 0x40, RZ, 0xfc, !PT ;  /* 0x00000040240c7812 */ /* 0x040fe200078efcff */
[----:B------:R-:W-:Y:S01]  /*1c570*/  IMAD.MOV.U32 R13, RZ, RZ, R10 ;  /* 0x000000ffff0d7224 */ /* 0x000fe200078e000a */
[----:B------:R-:W-:Y:S01]  /*1c580*/  LOP3.LUT R15, R36, 0x80, RZ, 0xfc, !PT ;  /* 0x00000080240f7812 */ /* 0x000fe200078efcff */
        /* <DEDUP_REMOVED lines=14> */
[----:B------:R-:W-:Y:S02]  /*1c670*/  IMAD.MOV.U32 R11, RZ, RZ, 0x1c1f ;  /* 0x00001c1fff0b7424 */ /* 0x000fe400078e00ff */
[----:B------:R-:W-:Y:S01]  /*1c680*/  IMAD.MOV.U32 R15, RZ, RZ, -0x1 ;  /* 0xffffffffff0f7424 */ /* 0x000fe200078e00ff */
[----:B------:R0:W-:Y:S01]  /*1c690*/  LDGSTS.E.BYPASS.LTC128B.128 [R0+0x11a00], desc[UR36][R2.64+0x40], !P3 ;  /* 0x11a0004002007fae */ /* 0x0001e2000d901d64 */
[----:B------:R-:W-:-:S13]  /*1c6a0*/  ISETP.LT.OR P3, PT, R9, 0x1, P0 ;  /* 0x000000010900780c */ /* 0x000fda0000761670 */
[----:B0-----:R-:W-:Y:S05]  /*1c6b0*/  WARPSYNC.COLLECTIVE R15, `(.L_x_6515) ;  /* 0x000000000f087348 */ /* 0x001fea0003c00000 */
[----:B------:R1:W2:Y:S02]  /*1c6c0*/  SHFL.IDX P6, R14, R13, R12, R11 ;  /* 0x0000000c0d0e7389 */ /* 0x0002a400000c000b */
[----:B012---:R-:W-:Y:S01]  /*1c6d0*/  ENDCOLLECTIVE ;  /* 0x000000000000791b */ /* 0x007fe20003800000 */
.L_x_6515:
        /* <DEDUP_REMOVED lines=9> */
.L_x_6516:
[----:B------:R-:W-:Y:S02]  /*1c770*/  IMAD.MOV.U32 R13, RZ, RZ, R10 ;  /* 0x000000ffff0d7224 */ /* 0x000fe400078e000a */
[----:B------:R-:W-:Y:S02]  /*1c780*/  IMAD.MOV.U32 R12, RZ, RZ, 0x2 ;  /* 0x00000002ff0c7424 */ /* 0x000fe400078e00ff */
[----:B------:R-:W-:-:S07]  /*1c790*/  IMAD.MOV.U32 R2, RZ, RZ, R14 ;  /* 0x000000ffff027224 */ /* 0x000fce00078e000e */
[----:B------:R-:W-:Y:S05]  /*1c7a0*/  WARPSYNC.COLLECTIVE R15, `(.L_x_6517) ;  /* 0x000000000f087348 */ /* 0x000fea0003c00000 */
[----:B------:R0:W1:Y:S02]  /*1c7b0*/  SHFL.IDX P6, R14, R13, R12, R11 ;  /* 0x0000000c0d0e7389 */ /* 0x00006400000c000b */
[----:B01----:R-:W-:Y:S01]  /*1c7c0*/  ENDCOLLECTIVE ;  /* 0x000000000000791b */ /* 0x003fe20003800000 */
.L_x_6517:
        /* <DEDUP_REMOVED lines=16> */
.L_x_6518:
[----:B------:R-:W-:Y:S02]  /*1c8d0*/  IMAD.MOV.U32 R13, RZ, RZ, R10 ;  /* 0x000000ffff0d7224 */ /* 0x000fe400078e000a */
[----:B------:R-:W-:Y:S02]  /*1c8e0*/  IMAD.MOV.U32 R12, RZ, RZ, 0x3 ;  /* 0x00000003ff0c7424 */ /* 0x000fe400078e00ff */
[----:B------:R-:W-:-:S07]  /*1c8f0*/  IMAD.MOV.U32 R2, RZ, RZ, R14 ;  /* 0x000000ffff027224 */ /* 0x000fce00078e000e */
[----:B------:R-:W-:Y:S05]  /*1c900*/  WARPSYNC.COLLECTIVE R15, `(.L_x_6519) ;  /* 0x000000000f087348 */ /* 0x000fea0003c00000 */
[----:B------:R0:W1:Y:S02]  /*1c910*/  SHFL.IDX P6, R14, R13, R12, R11 ;  /* 0x0000000c0d0e7389 */ /* 0x00006400000c000b */
[----:B01----:R-:W-:Y:S01]  /*1c920*/  ENDCOLLECTIVE ;  /* 0x000000000000791b */ /* 0x003fe20003800000 */
.L_x_6519:
        /* <DEDUP_REMOVED lines=13> */
.L_x_6520:
        /* <DEDUP_REMOVED lines=12> */
.L_x_6521:
        /* <DEDUP_REMOVED lines=13> */
.L_x_6522:
        /* <DEDUP_REMOVED lines=11> */
.L_x_6437:
[----:B----4-:R4:W0:Y:S02]  /*1cc40*/  SYNCS.PHASECHK.TRANS64.TRYWAIT P0, [R4+URZ+0x33440], R35 ;  /* 0x03344023040075a7 */ /* 0x010824000800017f */
[----:B0-----:R-:W-:Y:S05]  /*1cc50*/  @!P0 NANOSLEEP.SYNCS 0x989680 ;  /* 0x009896800000895d */ /* 0x001fea0003900000 */
[----:B------:R-:W0:Y:S02]  /*1cc60*/  @!P0 SYNCS.PHASECHK.TRANS64 P0, [R4+URZ+0x33440], R35 ;  /* 0x03344023040085a7 */ /* 0x000e24000800007f */
[----:B0-----:R-:W-:Y:S05]  /*1cc70*/  @!P0 BRA `(.L_x_6437) ;  /* 0xfffffffc00f08947 */ /* 0x001fea000383ffff */
[----:B------:R-:W-:Y:S05]  /*1cc80*/  BRA `(.L_x_6524) ;  /* 0xffffffa000a47947 */ /* 0x000fea000383ffff */
.L_x_6438:
        /* <DEDUP_REMOVED lines=8> */
.L_x_6526:
[----:B------:R-:W-:Y:S05]  /*1cd10*/  BSYNC B0 ;  /* 0x0000000000007941 */ /* 0x000fea0003800000 */
.L_x_6525:
        /* <DEDUP_REMOVED lines=11> */
.L_x_6527:
        /* <DEDUP_REMOVED lines=21> */
.L_x_6528:
[----:B------:R-:W-:Y:S02]  /*1cf20*/  IMAD.MOV.U32 R13, RZ, RZ, R5 ;  /* 0x000000ffff0d7224 */ /* 0x000fe400078e0005 */
[----:B------:R-:W-:-:S07]  /*1cf30*/  IMAD.MOV.U32 R2, RZ, RZ, R14 ;  /* 0x000000ffff027224 */ /* 0x000fce00078e000e */
[----:B------:R-:W-:Y:S05]  /*1cf40*/  WARPSYNC.COLLECTIVE R15, `(.L_x_6529) ;  /* 0x000000000f087348 */ /* 0x000fea0003c00000 */
[----:B------:R0:W1:Y:S02]  /*1cf50*/  SHFL.IDX P6, R14, R13, R12, R11 ;  /* 0x0000000c0d0e7389 */ /* 0x00006400000c000b */
[----:B01----:R-:W-:Y:S01]  /*1cf60*/  ENDCOLLECTIVE ;  /* 0x000000000000791b */ /* 0x003fe20003800000 */
.L_x_6529:
        /* <DEDUP_REMOVED lines=16> */
.L_x_6530:
        /* <DEDUP_REMOVED lines=11> */
.L_x_6531:
[----:B------:R-:W-:Y:S02]  /*1d120*/  IMAD.MOV.U32 R13, RZ, RZ, R10 ;  /* 0x000000ffff0d7224 */ /* 0x000fe400078e000a */
[----:B------:R-:W-:Y:S02]  /*1d130*/  IMAD.MOV.U32 R12, RZ, RZ, 0x3 ;  /* 0x00000003ff0c7424 */ /* 0x000fe400078e00ff */
[----:B------:R-:W-:-:S07]  /*1d140*/  IMAD.MOV.U32 R3, RZ, RZ, R14 ;  /* 0x000000ffff037224 */ /* 0x000fce00078e000e */
[----:B------:R-:W-:Y:S05]  /*1d150*/  WARPSYNC.COLLECTIVE R15, `(.L_x_6532) ;  /* 0x000000000f087348 */ /* 0x000fea0003c00000 */
[----:B------:R0:W1:Y:S02]  /*1d160*/  SHFL.IDX P6, R14, R13, R12, R11 ;  /* 0x0000000c0d0e7389 */ /* 0x00006400000c000b */
[----:B01----:R-:W-:Y:S01]  /*1d170*/  ENDCOLLECTIVE ;  /* 0x000000000000791b */ /* 0x003fe20003800000 */
.L_x_6532:
        /* <DEDUP_REMOVED lines=10> */
.L_x_6533:
        /* <DEDUP_REMOVED lines=12> */
.L_x_6534:
        /* <DEDUP_REMOVED lines=13> */
.L_x_6535:
[----:B------:R-:W-:Y:S05]  /*1d3b0*/  BRA `(.L_x_6536) ;  /* 0xffffffa000187947 */ /* 0x000fea000383ffff */
.L_x_6445:
        /* <DEDUP_REMOVED lines=9> */
.L_x_6537:
[C---:B------:R-:W-:Y:S01]  /*1d450*/  VIADD R6, R5.reuse, 0x20 ;  /* 0x0000002005067836 */ /* 0x040fe20000000000 */
[----:B------:R-:W-:Y:S01]  /*1d460*/  ISETP.GE.AND P0, PT, R5, R25, PT ;  /* 0x000000190500720c */ /* 0x000fe20003f06270 */
[----:B------:R-:W-:Y:S02]  /*1d470*/  IMAD.MOV.U32 R13, RZ, RZ, R0 ;  /* 0x000000ffff0d7224 */ /* 0x000fe400078e0000 */
[----:B------:R-:W-:-:S10]  /*1d480*/  IMAD.MOV.U32 R2, RZ, RZ, R14 ;  /* 0x000000ffff027224 */ /* 0x000fd400078e000e */
[----:B------:R-:W-:Y:S05]  /*1d490*/  WARPSYNC.COLLECTIVE R15, `(.L_x_6538) ;  /* 0x000000000f087348 */ /* 0x000fea0003c00000 */
[----:B------:R0:W1:Y:S02]  /*1d4a0*/  SHFL.IDX P6, R14, R13, R12, R11 ;  /* 0x0000000c0d0e7389 */ /* 0x00006400000c000b */
[----:B01----:R-:W-:Y:S01]  /*1d4b0*/  ENDCOLLECTIVE ;  /* 0x000000000000791b */ /* 0x003fe20003800000 */
.L_x_6538:
        /* <DEDUP_REMOVED lines=8> */
.L_x_6539:
        /* <DEDUP_REMOVED lines=13> */
.L_x_6540:
        /* <DEDUP_REMOVED lines=8> */
.L_x_6541:
        /* <DEDUP_REMOVED lines=13> */
.L_x_6542:
        /* <DEDUP_REMOVED lines=8> */
.L_x_6543:
        /* <DEDUP_REMOVED lines=12> */
.L_x_6544:
[----:B------:R-:W-:Y:S05]  /*1d8a0*/  BRA `(.L_x_6545) ;  /* 0xffffffa400447947 */ /* 0x000fea000383ffff */
.L_x_6450:
[----:B0-----:R0:W1:Y:S02]  /*1d8b0*/  SYNCS.PHASECHK.TRANS64.TRYWAIT P0, [R18+URZ+0x33420], R3 ;  /* 0x03342003120075a7 */ /* 0x001064000800017f */
[----:B-1----:R-:W-:Y:S05]  /*1d8c0*/  @!P0 NANOSLEEP.SYNCS 0x989680 ;  /* 0x009896800000895d */ /* 0x002fea0003900000 */
[----:B------:R-:W1:Y:S02]  /*1d8d0*/  @!P0 SYNCS.PHASECHK.TRANS64 P0, [R18+URZ+0x33420], R3 ;  /* 0x03342003120085a7 */ /* 0x000e64000800007f */
[----:B-1----:R-:W-:Y:S05]  /*1d8e0*/  @!P0 BRA `(.L_x_6450) ;  /* 0xfffffffc00f08947 */ /* 0x002fea000383ffff */
[----:B------:R-:W-:Y:S05]  /*1d8f0*/  BRA `(.L_x_6546) ;  /* 0xffffffa400b87947 */ /* 0x000fea000383ffff */
.L_x_6454:
[----:B0-----:R0:W1:Y:S02]  /*1d900*/  SYNCS.PHASECHK.TRANS64.TRYWAIT P0, [R4+URZ+0x33480], R29 ;  /* 0x0334801d040075a7 */ /* 0x001064000800017f */
[----:B-1----:R-:W-:Y:S05]  /*1d910*/  @!P0 NANOSLEEP.SYNCS 0x989680 ;  /* 0x009896800000895d */ /* 0x002fea0003900000 */
[----:B------:R-:W1:Y:S02]  /*1d920*/  @!P0 SYNCS.PHASECHK.TRANS64 P0, [R4+URZ+0x33480], R29 ;  /* 0x0334801d040085a7 */ /* 0x000e64000800007f */
[----:B-1----:R-:W-:Y:S05]  /*1d930*/  @!P0 BRA `(.L_x_6454) ;  /* 0xfffffffc00f08947 */ /* 0x002fea000383ffff */
[----:B------:R-:W-:Y:S05]  /*1d940*/  BRA `(.L_x_6547) ;  /* 0xffffffa800e07947 */ /* 0x000fea000383ffff */
.L_x_6455:
        /* <DEDUP_REMOVED lines=8> */
.L_x_6549:
[----:B------:R-:W-:Y:S05]  /*1d9d0*/  BSYNC B0 ;  /* 0x0000000000007941 */ /* 0x000fea0003800000 */
.L_x_6548:
        /* <DEDUP_REMOVED lines=8> */
.L_x_6550:
[----:B------:R-:W-:Y:S02]  /*1da60*/  IMAD.MOV.U32 R13, RZ, RZ, R10 ;  /* 0x000000ffff0d7224 */ /* 0x000fe400078e000a */
[----:B------:R-:W-:Y:S02]  /*1da70*/  IMAD.MOV.U32 R12, RZ, RZ, 0x1 ;  /* 0x00000001ff0c7424 */ /* 0x000fe400078e00ff */
[----:B------:R-:W-:-:S07]  /*1da80*/  IMAD.MOV.U32 R2, RZ, RZ, R14 ;  /* 0x000000ffff027224 */ /* 0x000fce00078e000e */
[----:B------:R-:W-:Y:S05]  /*1da90*/  WARPSYNC.COLLECTIVE R15, `(.L_x_6551) ;  /* 0x000000000f087348 */ /* 0x000fea0003c00000 */
[----:B------:R0:W1:Y:S02]  /*1daa0*/  SHFL.IDX P6, R14, R13, R12, R11 ;  /* 0x0000000c0d0e7389 */ /* 0x00006400000c000b */
[----:B01----:R-:W-:Y:S01]  /*1dab0*/  ENDCOLLECTIVE ;  /* 0x000000000000791b */ /* 0x003fe20003800000 */
.L_x_6551:
        /* <DEDUP_REMOVED lines=14> */
.L_x_6552:
[----:B------:R-:W-:Y:S02]  /*1dba0*/  IMAD.MOV.U32 R13, RZ, RZ, R10 ;  /* 0x000000ffff0d7224 */ /* 0x000fe400078e000a */
[----:B------:R-:W-:Y:S02]  /*1dbb0*/  IMAD.MOV.U32 R12, RZ, RZ, 0x2 ;  /* 0x00000002ff0c7424 */ /* 0x000fe400078e00ff */
[----:B------:R-:W-:-:S07]  /*1dbc0*/  IMAD.MOV.U32 R2, RZ, RZ, R14 ;  /* 0x000000ffff027224 */ /* 0x000fce00078e000e */
[----:B------:R-:W-:Y:S05]  /*1dbd0*/  WARPSYNC.COLLECTIVE R15, `(.L_x_6553) ;  /* 0x000000000f087348 */ /* 0x000fea0003c00000 */
[----:B------:R0:W1:Y:S02]  /*1dbe0*/  SHFL.IDX P6, R14, R13, R12, R11 ;  /* 0x0000000c0d0e7389 */ /* 0x00006400000c000b */
[----:B01----:R-:W-:Y:S01]  /*1dbf0*/  ENDCOLLECTIVE ;  /* 0x000000000000791b */ /* 0x003fe20003800000 */
.L_x_6553:
        /* <DEDUP_REMOVED lines=13> */
.L_x_6554:
[----:B------:R-:W-:Y:S02]  /*1dcd0*/  IMAD.MOV.U32 R13, RZ, RZ, R10 ;  /* 0x000000ffff0d7224 */ /* 0x000fe400078e000a */
[----:B------:R-:W-:Y:S02]  /*1dce0*/  IMAD.MOV.U32 R12, RZ, RZ, 0x3 ;  /* 0x00000003ff0c7424 */ /* 0x000fe400078e00ff */
[----:B------:R-:W-:-:S07]  /*1dcf0*/  IMAD.MOV.U32 R2, RZ, RZ, R14 ;  /* 0x000000ffff027224 */ /* 0x000fce00078e000e */
[----:B------:R-:W-:Y:S05]  /*1dd00*/  WARPSYNC.COLLECTIVE R15, `(.L_x_6555) ;  /* 0x000000000f087348 */ /* 0x000fea0003c00000 */
[----:B------:R0:W1:Y:S02]  /*1dd10*/  SHFL.IDX P6, R14, R13, R12, R11 ;  /* 0x0000000c0d0e7389 */ /* 0x00006400000c000b */
[----:B01----:R-:W-:Y:S01]  /*1dd20*/  ENDCOLLECTIVE ;  /* 0x000000000000791b */ /* 0x003fe20003800000 */
.L_x_6555:
        /* <DEDUP_REMOVED lines=13> */
.L_x_6556:
[----:B------:R-:W-:Y:S02]  /*1de00*/  IMAD.MOV.U32 R13, RZ, RZ, R24 ;  /* 0x000000ffff0d7224 */ /* 0x000fe400078e0018 */
[----:B------:R-:W-:Y:S02]  /*1de10*/  IMAD.MOV.U32 R12, RZ, RZ, RZ ;  /* 0x000000ffff0c7224 */ /* 0x000fe400078e00ff */
[----:B------:R-:W-:-:S07]  /*1de20*/  IMAD.MOV.U32 R2, RZ, RZ, R14 ;  /* 0x000000ffff027224 */ /* 0x000fce00078e000e */
[----:B------:R-:W-:Y:S05]  /*1de30*/  WARPSYNC.COLLECTIVE R15, `(.L_x_6557) ;  /* 0x000000000f087348 */ /* 0x000fea0003c00000 */
[----:B------:R0:W1:Y:S02]  /*1de40*/  SHFL.IDX P6, R14, R13, R12, R11 ;  /* 0x0000000c0d0e7389 */ /* 0x00006400000c000b */
[----:B01----:R-:W-:Y:S01]  /*1de50*/  ENDCOLLECTIVE ;  /* 0x000000000000791b */ /* 0x003fe20003800000 */
.L_x_6557:
        /* <DEDUP_REMOVED lines=13> */
.L_x_6558:
[----:B------:R-:W-:Y:S01]  /*1df30*/  IMAD.MOV.U32 R2, RZ, RZ, R14 ;  /* 0x000000ffff027224 */ /* 0x000fe200078e000e */
[----:B------:R-:W-:Y:S06]  /*1df40*/  BRA `(.L_x_6559) ;  /* 0xffffffa800807947 */ /* 0x000fec000383ffff */
.L_x_6460:
[----:B----4-:R4:W0:Y:S02]  /*1df50*/  SYNCS.PHASECHK.TRANS64.TRYWAIT P0, [R4+URZ+0x33440], R29 ;  /* 0x0334401d040075a7 */ /* 0x010824000800017f */
[----:B0-----:R-:W-:Y:S05]  /*1df60*/  @!P0 NANOSLEEP.SYNCS 0x989680 ;  /* 0x009896800000895d */ /* 0x001fea0003900000 */
[----:B------:R-:W0:Y:S02]  /*1df70*/  @!P0 SYNCS.PHASECHK.TRANS64 P0, [R4+URZ+0x33440], R29 ;  /* 0x0334401d040085a7 */ /* 0x000e24000800007f */
[----:B0-----:R-:W-:Y:S05]  /*1df80*/  @!P0 BRA `(.L_x_6460) ;  /* 0xfffffffc00f08947 */ /* 0x001fea000383ffff */
[----:B------:R-:W-:Y:S05]  /*1df90*/  BRA `(.L_x_6560) ;  /* 0xffffffa800d47947 */ /* 0x000fea000383ffff */
.L_x_6461:
        /* <DEDUP_REMOVED lines=8> */
.L_x_6562:
[----:B------:R-:W-:Y:S05]  /*1e020*/  BSYNC B0 ;  /* 0x0000000000007941 */ /* 0x000fea0003800000 */
.L_x_6561:
        /* <DEDUP_REMOVED lines=8> */
.L_x_6563:
[----:B------:R-:W-:Y:S02]  /*1e0b0*/  IMAD.MOV.U32 R13, RZ, RZ, R8 ;  /* 0x000000ffff0d7224 */ /* 0x000fe400078e0008 */
[----:B------:R-:W-:Y:S02]  /*1e0c0*/  IMAD.MOV.U32 R12, RZ, RZ, 0x1 ;  /* 0x00000001ff0c7424 */ /* 0x000fe400078e00ff */
[----:B------:R-:W-:-:S07]  /*1e0d0*/  IMAD.MOV.U32 R2, RZ, RZ, R14 ;  /* 0x000000ffff027224 */ /* 0x000fce00078e000e */
[----:B------:R-:W-:Y:S05]  /*1e0e0*/  WARPSYNC.COLLECTIVE R15, `(.L_x_6564) ;  /* 0x000000000f087348 */ /* 0x000fea0003c00000 */
[----:B------:R0:W1:Y:S02]  /*1e0f0*/  SHFL.IDX P6, R14, R13, R12, R11 ;  /* 0x0000000c0d0e7389 */ /* 0x00006400000c000b */
[----:B01----:R-:W-:Y:S01]  /*1e100*/  ENDCOLLECTIVE ;  /* 0x000000000000791b */ /* 0x003fe20003800000 */
.L_x_6564:
        /* <DEDUP_REMOVED lines=13> */
.L_x_6565:
[----:B------:R-:W-:Y:S02]  /*1e1e0*/  IMAD.MOV.U32 R13, RZ, RZ, R8 ;  /* 0x000000ffff0d7224 */ /* 0x000fe400078e0008 */
[----:B------:R-:W-:Y:S02]  /*1e1f0*/  IMAD.MOV.U32 R12, RZ, RZ, 0x2 ;  /* 0x00000002ff0c7424 */ /* 0x000fe400078e00ff */
[----:B------:R-:W-:-:S07]  /*1e200*/  IMAD.MOV.U32 R2, RZ, RZ, R14 ;  /* 0x000000ffff027224 */ /* 0x000fce00078e000e */
[----:B------:R-:W-:Y:S05]  /*1e210*/  WARPSYNC.COLLECTIVE R15, `(.L_x_6566) ;  /* 0x000000000f087348 */ /* 0x000fea0003c00000 */
[----:B------:R0:W1:Y:S02]  /*1e220*/  SHFL.IDX P6, R14, R13, R12, R11 ;  /* 0x0000000c0d0e7389 */ /* 0x00006400000c000b */
[----:B01----:R-:W-:Y:S01]  /*1e230*/  ENDCOLLECTIVE ;  /* 0x000000000000791b */ /* 0x003fe20003800000 */
.L_x_6566:
        /* <DEDUP_REMOVED lines=13> */
.L_x_6567:
[----:B------:R-:W-:Y:S02]  /*1e310*/  IMAD.MOV.U32 R13, RZ, RZ, R8 ;  /* 0x000000ffff0d7224 */ /* 0x000fe400078e0008 */
[----:B------:R-:W-:Y:S02]  /*1e320*/  IMAD.MOV.U32 R12, RZ, RZ, 0x3 ;  /* 0x00000003ff0c7424 */ /* 0x000fe400078e00ff */
[----:B------:R-:W-:-:S07]  /*1e330*/  IMAD.MOV.U32 R2, RZ, RZ, R14 ;  /* 0x000000ffff027224 */ /* 0x000fce00078e000e */
[----:B------:R-:W-:Y:S05]  /*1e340*/  WARPSYNC.COLLECTIVE R15, `(.L_x_6568) ;  /* 0x000000000f087348 */ /* 0x000fea0003c00000 */
[----:B------:R0:W1:Y:S02]  /*1e350*/  SHFL.IDX P6, R14, R13, R12, R11 ;  /* 0x0000000c0d0e7389 */ /* 0x00006400000c000b */
[----:B01----:R-:W-:Y:S01]  /*1e360*/  ENDCOLLECTIVE ;  /* 0x000000000000791b */ /* 0x003fe20003800000 */
.L_x_6568:
        /* <DEDUP_REMOVED lines=13> */
.L_x_6569:
[----:B------:R-:W-:Y:S02]  /*1e440*/  IMAD.MOV.U32 R13, RZ, RZ, R7 ;  /* 0x000000ffff0d7224 */ /* 0x000fe400078e0007 */
[----:B------:R-:W-:Y:S02]  /*1e450*/  IMAD.MOV.U32 R12, RZ, RZ, RZ ;  /* 0x000000ffff0c7224 */ /* 0x000fe400078e00ff */
[----:B------:R-:W-:-:S07]  /*1e460*/  IMAD.MOV.U32 R2, RZ, RZ, R14 ;  /* 0x000000ffff027224 */ /* 0x000fce00078e000e */
[----:B------:R-:W-:Y:S05]  /*1e470*/  WARPSYNC.COLLECTIVE R15, `(.L_x_6570) ;  /* 0x000000000f087348 */ /* 0x000fea0003c00000 */
[----:B------:R0:W1:Y:S02]  /*1e480*/  SHFL.IDX P6, R14, R13, R12, R11 ;  /* 0x0000000c0d0e7389 */ /* 0x00006400000c000b */
[----:B01----:R-:W-:Y:S01]  /*1e490*/  ENDCOLLECTIVE ;  /* 0x000000000000791b */ /* 0x003fe20003800000 */
.L_x_6570:
        /* <DEDUP_REMOVED lines=13> */
.L_x_6571:
[----:B------:R-:W-:Y:S05]  /*1e570*/  BRA `(.L_x_6572) ;  /* 0xffffffa8006c7947 */ /* 0x000fea000383ffff */
.L_x_6466:
[----:B--2---:R2:W0:Y:S02]  /*1e580*/  SYNCS.PHASECHK.TRANS64.TRYWAIT P1, [R2+URZ+0x33470], R3 ;  /* 0x03347003020075a7 */ /* 0x004424000802017f */
[----:B0-----:R-:W-:Y:S05]  /*1e590*/  @!P1 NANOSLEEP.SYNCS 0x989680 ;  /* 0x009896800000995d */ /* 0x001fea0003900000 */
[----:B------:R-:W0:Y:S02]  /*1e5a0*/  @!P1 SYNCS.PHASECHK.TRANS64 P1, [R2+URZ+0x33470], R3 ;  /* 0x03347003020095a7 */ /* 0x000e24000802007f */
[----:B0-----:R-:W-:Y:S05]  /*1e5b0*/  @!P1 BRA `(.L_x_6466) ;  /* 0xfffffffc00f09947 */ /* 0x001fea000383ffff */
[----:B------:R-:W-:Y:S05]  /*1e5c0*/  BRA `(.L_x_6573) ;  /* 0xffffffa800d47947 */ /* 0x000fea000383ffff */
.L_x_6468:
[----:B--2---:R2:W0:Y:S02]  /*1e5d0*/  SYNCS.PHASECHK.TRANS64.TRYWAIT P1, [R2+URZ+0x33460], R3 ;  /* 0x03346003020075a7 */ /* 0x004424000802017f */
[----:B0-----:R-:W-:Y:S05]  /*1e5e0*/  @!P1 NANOSLEEP.SYNCS 0x989680 ;  /* 0x009896800000995d */ /* 0x001fea0003900000 */
[----:B------:R-:W0:Y:S02]  /*1e5f0*/  @!P1 SYNCS.PHASECHK.TRANS64 P1, [R2+URZ+0x33460], R3 ;  /* 0x03346003020095a7 */ /* 0x000e24000802007f */
[----:B0-----:R-:W-:Y:S05]  /*1e600*/  @!P1 BRA `(.L_x_6468) ;  /* 0xfffffffc00f09947 */ /* 0x001fea000383ffff */
[----:B------:R-:W-:Y:S05]  /*1e610*/  BRA `(.L_x_6574) ;  /* 0xffffffa800e07947 */ /* 0x000fea000383ffff */
.L_x_6476:
[----:B0-----:R0:W3:Y:S02]  /*1e620*/  SYNCS.PHASECHK.TRANS64.TRYWAIT P1, [R0+URZ+0x33470], R3 ;  /* 0x03347003000075a7 */ /* 0x0010e4000802017f */
[----:B---3--:R-:W-:Y:S05]  /*1e630*/  @!P1 NANOSLEEP.SYNCS 0x989680 ;  /* 0x009896800000995d */ /* 0x008fea0003900000 */
[----:B------:R-:W3:Y:S02]  /*1e640*/  @!P1 SYNCS.PHASECHK.TRANS64 P1, [R0+URZ+0x33470], R3 ;  /* 0x03347003000095a7 */ /* 0x000ee4000802007f */
[----:B---3--:R-:W-:Y:S05]  /*1e650*/  @!P1 BRA `(.L_x_6476) ;  /* 0xfffffffc00f09947 */ /* 0x008fea000383ffff */
[----:B------:R-:W-:Y:S05]  /*1e660*/  BRA `(.L_x_6575) ;  /* 0xffffffb800247947 */ /* 0x000fea000383ffff */
.L_x_6478:
[----:B0-----:R0:W3:Y:S02]  /*1e670*/  SYNCS.PHASECHK.TRANS64.TRYWAIT P1, [R0+URZ+0x33460], R3 ;  /* 0x03346003000075a7 */ /* 0x0010e4000802017f */
[----:B---3--:R-:W-:Y:S05]  /*1e680*/  @!P1 NANOSLEEP.SYNCS 0x989680 ;  /* 0x009896800000995d */ /* 0x008fea0003900000 */
[----:B------:R-:W3:Y:S02]  /*1e690*/  @!P1 SYNCS.PHASECHK.TRANS64 P1, [R0+URZ+0x33460], R3 ;  /* 0x03346003000095a7 */ /* 0x000ee4000802007f */
[----:B---3--:R-:W-:Y:S05]  /*1e6a0*/  @!P1 BRA `(.L_x_6478) ;  /* 0xfffffffc00f09947 */ /* 0x008fea000383ffff */
[----:B------:R-:W-:Y:S05]  /*1e6b0*/  BRA `(.L_x_6576) ;  /* 0xffffffb8002c7947 */ /* 0x000fea000383ffff */
.L_x_6492:
[----:B0-----:R0:W1:Y:S02]  /*1e6c0*/  SYNCS.PHASECHK.TRANS64.TRYWAIT P0, [R4+URZ+0x33420], R0 ;  /* 0x03342000040075a7 */ /* 0x001064000800017f */
[----:B-1----:R-:W-:Y:S05]  /*1e6d0*/  @!P0 NANOSLEEP.SYNCS 0x989680 ;  /* 0x009896800000895d */ /* 0x002fea0003900000 */
[----:B------:R-:W1:Y:S02]  /*1e6e0*/  @!P0 SYNCS.PHASECHK.TRANS64 P0, [R4+URZ+0x33420], R0 ;  /* 0x03342000040085a7 */ /* 0x000e64000800007f */
[----:B-1----:R-:W-:Y:S05]  /*1e6f0*/  @!P0 BRA `(.L_x_6492) ;  /* 0xfffffffc00f08947 */ /* 0x002fea000383ffff */
[----:B------:R-:W-:Y:S05]  /*1e700*/  BRA `(.L_x_6577) ;  /* 0xffffffd4007c7947 */ /* 0x000fea000383ffff */
.L_x_6493:
        /* <DEDUP_REMOVED lines=11> */
.L_x_6579:
[----:B------:R-:W-:Y:S05]  /*1e7c0*/  BSYNC B0 ;  /* 0x0000000000007941 */ /* 0x000fea0003800000 */
.L_x_6578:
[----:B------:R-:W-:Y:S05]  /*1e7d0*/  BRA `(.L_x_6580) ;  /* 0xffffffd400647947 */ /* 0x000fea000383ffff */
.L_x_6496:
[----:B------:R-:W-:Y:S01]  /*1e7e0*/  BSSY B1, `(.L_x_6581) ;  /* 0x0000006000017945 */ /* 0x000fe20003800000 */
[----:B------:R-:W-:-:S07]  /*1e7f0*/  IMAD.MOV.U32 R15, RZ, RZ, -0x1 ;  /* 0xffffffffff0f7424 */ /* 0x000fce00078e00ff */
[----:B0-----:R-:W-:Y:S05]  /*1e800*/  WARPSYNC.COLLECTIVE R15, `(.L_x_6582) ;  /* 0x000000000f0c7348 */ /* 0x001fea0003c00000 */
[----:B------:R-:W-:Y:S02]  /*1e810*/  ELECT P6, UR62, PT ;  /* 0x00000000003e782f */ /* 0x000fe400038c0000 */
[----:B------:R-:W-:Y:S01]  /*1e820*/  MOV R14, UR62 ;  /* 0x0000003e000e7c02 */ /* 0x000fe20008000f00 */
[----:B0-----:R-:W-:Y:S10]  /*1e830*/  ENDCOLLECTIVE ;  /* 0x000000000000791b */ /* 0x001ff40003800000 */
.L_x_6582:
[----:B------:R-:W-:Y:S05]  /*1e840*/  BSYNC B1 ;  /* 0x0000000000017941 */ /* 0x000fea0003800000 */
.L_x_6581:
[----:B------:R-:W-:Y:S05]  /*1e850*/  BRA `(.L_x_6583) ;  /* 0xffffffd4005c7947 */ /* 0x000fea000383ffff */
.L_x_6498:
[----:B0-----:R0:W1:Y:S02]  /*1e860*/  SYNCS.PHASECHK.TRANS64.TRYWAIT P1, [R5+URZ+0x33440], R0 ;  /* 0x03344000050075a7 */ /* 0x001064000802017f */
[----:B-1----:R-:W-:Y:S05]  /*1e870*/  @!P1 NANOSLEEP.SYNCS 0x989680 ;  /* 0x009896800000995d */ /* 0x002fea0003900000 */
[----:B------:R-:W1:Y:S02]  /*1e880*/  @!P1 SYNCS.PHASECHK.TRANS64 P1, [R5+URZ+0x33440], R0 ;  /* 0x03344000050095a7 */ /* 0x000e64000802007f */
[----:B-1----:R-:W-:Y:S05]  /*1e890*/  @!P1 BRA `(.L_x_6498) ;  /* 0xfffffffc00f09947 */ /* 0x002fea000383ffff */
[----:B------:R-:W-:Y:S05]  /*1e8a0*/  BRA `(.L_x_6584) ;  /* 0xffffffd400847947 */ /* 0x000fea000383ffff */
.L_x_6500:
[----:B-1----:R1:W2:Y:S02]  /*1e8b0*/  SYNCS.PHASECHK.TRANS64.TRYWAIT P1, [R31+URZ+0x33440], R2 ;  /* 0x033440021f0075a7 */ /* 0x0022a4000802017f */
[----:B--2---:R-:W-:Y:S05]  /*1e8c0*/  @!P1 NANOSLEEP.SYNCS 0x989680 ;  /* 0x009896800000995d */ /* 0x004fea0003900000 */
[----:B------:R-:W2:Y:S02]  /*1e8d0*/  @!P1 SYNCS.PHASECHK.TRANS64 P1, [R31+URZ+0x33440], R2 ;  /* 0x033440021f0095a7 */ /* 0x000ea4000802007f */
[----:B--2---:R-:W-:Y:S05]  /*1e8e0*/  @!P1 BRA `(.L_x_6500) ;  /* 0xfffffffc00f09947 */ /* 0x004fea000383ffff */
[----:B------:R-:W-:Y:S05]  /*1e8f0*/  BRA `(.L_x_6585) ;  /* 0xffffffd400907947 */ /* 0x000fea000383ffff */
.L_x_6502:
[----:B--2---:R2:W3:Y:S02]  /*1e900*/  SYNCS.PHASECHK.TRANS64.TRYWAIT P1, [R5+URZ+0x33460], R0 ;  /* 0x03346000050075a7 */ /* 0x0044e4000802017f */
[----:B---3--:R-:W-:Y:S05]  /*1e910*/  @!P1 NANOSLEEP.SYNCS 0x989680 ;  /* 0x009896800000995d */ /* 0x008fea0003900000 */
[----:B------:R-:W3:Y:S02]  /*1e920*/  @!P1 SYNCS.PHASECHK.TRANS64 P1, [R5+URZ+0x33460], R0 ;  /* 0x03346000050095a7 */ /* 0x000ee4000802007f */
[----:B---3--:R-:W-:Y:S05]  /*1e930*/  @!P1 BRA `(.L_x_6502) ;  /* 0xfffffffc00f09947 */ /* 0x008fea000383ffff */
[----:B------:R-:W-:Y:S05]  /*1e940*/  BRA `(.L_x_6586) ;  /* 0xffffffd4008c7947 */ /* 0x000fea000383ffff */
.L_x_6504:
[----:B---3--:R3:W4:Y:S02]  /*1e950*/  SYNCS.PHASECHK.TRANS64.TRYWAIT P1, [R31+URZ+0x33460], R2 ;  /* 0x033460021f0075a7 */ /* 0x008724000802017f */
[----:B----4-:R-:W-:Y:S05]  /*1e960*/  @!P1 NANOSLEEP.SYNCS 0x989680 ;  /* 0x009896800000995d */ /* 0x010fea0003900000 */
[----:B------:R-:W4:Y:S02]  /*1e970*/  @!P1 SYNCS.PHASECHK.TRANS64 P1, [R31+URZ+0x33460], R2 ;  /* 0x033460021f0095a7 */ /* 0x000f24000802007f */
[----:B----4-:R-:W-:Y:S05]  /*1e980*/  @!P1 BRA `(.L_x_6504) ;  /* 0xfffffffc00f09947 */ /* 0x010fea000383ffff */
[----:B------:R-:W-:Y:S05]  /*1e990*/  BRA `(.L_x_6587) ;  /* 0xffffffd400887947 */ /* 0x000fea000383ffff */
.L_x_6506:
[----:B----4-:R4:W0:Y:S02]  /*1e9a0*/  SYNCS.PHASECHK.TRANS64.TRYWAIT P1, [R5+URZ+0x33480], R0 ;  /* 0x03348000050075a7 */ /* 0x010824000802017f */
[----:B0-----:R-:W-:Y:S05]  /*1e9b0*/  @!P1 NANOSLEEP.SYNCS 0x989680 ;  /* 0x009896800000995d */ /* 0x001fea0003900000 */
[----:B------:R-:W0:Y:S02]  /*1e9c0*/  @!P1 SYNCS.PHASECHK.TRANS64 P1, [R5+URZ+0x33480], R0 ;  /* 0x03348000050095a7 */ /* 0x000e24000802007f */
[----:B0-----:R-:W-:Y:S05]  /*1e9d0*/  @!P1 BRA `(.L_x_6506) ;  /* 0xfffffffc00f09947 */ /* 0x001fea000383ffff */
[----:B------:R-:W-:Y:S05]  /*1e9e0*/  BRA `(.L_x_6588) ;  /* 0xffffffd400847947 */ /* 0x000fea000383ffff */
.L_x_6589:
        /* <DEDUP_REMOVED lines=9> */
.L_x_16282:


//--------------------- .text._ZN7cutlass13device_kernelIN5flash11enable_sm90INS1_16FlashAttnFwdSm90INS1_25CollectiveMainloopFwdSm90ILi2EN4cute5tupleIJNS5_1CILi1EEES8_S8_EEENS6_IJNS7_ILi128EEENS7_ILi160EEENS7_ILi192EEEEEELi192ENS_12float_e4m3_tEfNS_4arch4Sm90ELb1ELb0ELb1ELb1ELb1ELb1ELb0ELb1ELb1ELb1ELb1ELb0EEENS1_21CollectiveEpilogueFwdINS6_IJSA_SC_SB_EEES9_NS_10bfloat16_tESG_Li256ELb1ELb1ELb1ELb1EEENS1_36VarlenDynamicPersistentTileSchedulerILi128ELi160ELi256ELi128ELb1ELb1ELb1ELb1ELb1ELb1EEEEEEEEEvNT_6ParamsE --------------------------
	.section	.text._ZN7cutlass13device_kernelIN5flash11enable_sm90INS1_16FlashAttnFwdSm90INS1_25CollectiveMainloopFwdSm90ILi2EN4cute5tupleIJNS5_1CILi1EEES8_S8_EEENS6_IJNS7_ILi128EEENS7_ILi160EEENS7_ILi192EEEEEELi192ENS_12float_e4m3_tEfNS_4arch4Sm90ELb1ELb0ELb1ELb1ELb1ELb1ELb0ELb1ELb1ELb1ELb1ELb0EEENS1_21CollectiveEpilogueFwdINS6_IJSA_SC_SB_EEES9_NS_10bfloat16_tESG_Li256ELb1ELb1ELb1ELb1EEENS1_36VarlenDynamicPersistentTileSchedulerILi128ELi160ELi256ELi128ELb1ELb1ELb1ELb1ELb1ELb1EEEEEEEEEvNT_6ParamsE,"ax",@progbits
	.align	128
.text._ZN7cutlass13device_kernelIN5flash11enable_sm90INS1_16FlashAttnFwdSm90INS1_25CollectiveMainloopFwdSm90ILi2EN4cute5tupleIJNS5_1CILi1EEES8_S8_EEENS6_IJNS7_ILi128EEENS7_ILi160EEENS7_ILi192EEEEEELi192ENS_12float_e4m3_tEfNS_4arch4Sm90ELb1ELb0ELb1ELb1ELb1ELb1ELb0ELb1ELb1ELb1ELb1ELb0EEENS1_21CollectiveEpilogueFwdINS6_IJSA_SC_SB_EEES9_NS_10bfloat16_tESG_Li256ELb1ELb1ELb1ELb1EEENS1_36VarlenDynamicPersistentTileSchedulerILi128ELi160ELi256ELi128ELb1ELb1ELb1ELb1ELb1ELb1EEEEEEEEEvNT_6ParamsE:
        .type           _ZN7cutlass13device_kernelIN5flash11enable_sm90INS1_16FlashAttnFwdSm90INS1_25CollectiveMainloopFwdSm90ILi2EN4cute5tupleIJNS5_1CILi1EEES8_S8_EEENS6_IJNS7_ILi128EEENS7_ILi160EEENS7_ILi192EEEEEELi192ENS_12float_e4m3_tEfNS_4arch4Sm90ELb1ELb0ELb1ELb1ELb1ELb1ELb0ELb1ELb1ELb1ELb1ELb0EEENS1_21CollectiveEpilogueFwdINS6_IJSA_SC_SB_EEES9_NS_10bfloat16_tESG_Li256ELb1ELb1ELb1ELb1EEENS1_36VarlenDynamicPersistentTileSchedulerILi128ELi160ELi256ELi128ELb1ELb1ELb1ELb1ELb1ELb1EEEEEEEEEvNT_6ParamsE,@function
        .size           _ZN7cutlass13device_kernelIN5flash11enable_sm90INS1_16FlashAttnFwdSm90INS1_25CollectiveMainloopFwdSm90ILi2EN4cute5tupleIJNS5_1CILi1EEES8_S8_EEENS6_IJNS7_ILi128EEENS7_ILi160EEENS7_ILi192EEEEEELi192ENS_12float_e4m3_tEfNS_4arch4Sm90ELb1ELb0ELb1ELb1ELb1ELb1ELb0ELb1ELb1ELb1ELb1ELb0EEENS1_21CollectiveEpilogueFwdINS6_IJSA_SC_SB_EEES9_NS_10bfloat16_tESG_Li256ELb1ELb1ELb1ELb1EEENS1_36VarlenDynamicPersistentTileSchedulerILi128ELi160ELi256ELi128ELb1ELb1ELb1ELb1ELb1ELb1EEEEEEEEEvNT_6ParamsE,(.L_x_16283 - _ZN7cutlass13device_kernelIN5flash11enable_sm90INS1_16FlashAttnFwdSm90INS1_25CollectiveMainloopFwdSm90ILi2EN4cute5tupleIJNS5_1CILi1EEES8_S8_EEENS6_IJNS7_ILi128EEENS7_ILi160EEENS7_ILi192EEEEEELi192ENS_12float_e4m3_tEfNS_4arch4Sm90ELb1ELb0ELb1ELb1ELb1ELb1ELb0ELb1ELb1ELb1ELb1ELb0EEENS1_21CollectiveEpilogueFwdINS6_IJSA_SC_SB_EEES9_NS_10bfloat16_tESG_Li256ELb1ELb1ELb1ELb1EEENS1_36VarlenDynamicPersistentTileSchedulerILi128ELi160ELi256ELi128ELb1ELb1ELb1ELb1ELb1ELb1EEEEEEEEEvNT_6ParamsE)
        .other          _ZN7cutlass13device_kernelIN5flash11enable_sm90INS1_16FlashAttnFwdSm90INS1_25CollectiveMainloopFwdSm90ILi2EN4cute5tupleIJNS5_1CILi1EEES8_S8_EEENS6_IJNS7_ILi128EEENS7_ILi160EEENS7_ILi192EEEEEELi192ENS_12float_e4m3_tEfNS_4arch4Sm90ELb1ELb0ELb1ELb1ELb1ELb1ELb0ELb1ELb1ELb1ELb1ELb0EEENS1_21CollectiveEpilogueFwdINS6_IJSA_SC_SB_EEES9_NS_10bfloat16_tESG_Li256ELb1ELb1ELb1ELb1EEENS1_36VarlenDynamicPersistentTileSchedulerILi128ELi160ELi256ELi128ELb1ELb1ELb1ELb1ELb1ELb1EEEEEEEEEvNT_6ParamsE,@"STO_CUDA_ENTRY STV_DEFAULT"
_ZN7cutlass13device_kernelIN5flash11enable_sm90INS1_16FlashAttnFwdSm90INS1_25CollectiveMainloopFwdSm90ILi2EN4cute5tupleIJNS5_1CILi1EEES8_S8_EEENS6_IJNS7_ILi128EEENS7_ILi160EEENS7_ILi192EEEEEELi192ENS_12float_e4m3_tEfNS_4arch4Sm90ELb1ELb0ELb1ELb1ELb1ELb1ELb0ELb1ELb1ELb1ELb1ELb0EEENS1_21CollectiveEpilogueFwdINS6_IJSA_SC_SB_EEES9_NS_10bfloat16_tESG_Li256ELb1ELb1ELb1ELb1EEENS1_36VarlenDynamicPersistentTileSchedulerILi128ELi160ELi256ELi128ELb1ELb1ELb1ELb1ELb1ELb1EEEEEEEEEvNT_6ParamsE:
        /* <DEDUP_REMOVED lines=18> */
.L_x_6591:
[----:B------:R-:W-:Y:S05]  /*0120*/  BSYNC B0 ;  /* 0x0000000000007941 */ /* 0x000fea0003800000 */
.L_x_6590:
        /* <DEDUP_REMOVED lines=41> */
.L_x_6592:
        /* <DEDUP_REMOVED lines=22> */
.L_x_6593:
        /* <DEDUP_REMOVED lines=18> */
.L_x_6594:
        /* <DEDUP_REMOVED lines=22> */
.L_x_6595:
        /* <DEDUP_REMOVED lines=23> */
.L_x_6596:
        /* <DEDUP_REMOVED lines=8> */
.L_x_6599:
        /* <DEDUP_REMOVED lines=27> */
[----:B------:R-:W-:Y:S01]  /*0b40*/  IMAD.MOV.U32 R229, RZ, RZ, RZ ;  /* 0x000000ffffe57224 */ /* 0x000fe200078e00ff */
[----:B------:R-:W-:Y:S01]  /*0b50*/  UMOV UR37, URZ ;  /* 0x0000003f00257c82 */ /* 0x000fe20008000000 */
[----:B------:R-:W-:-:S08]  /*0b60*/  IMAD.MOV.U32 R221, RZ, RZ, RZ ;  /* 0x000000ffffdd7224 */ /* 0x000fd000078e00ff */
        /* <DEDUP_REMOVED lines=13> */
[----:B------:R-:W-:Y:S01]  /*0c40*/  IMAD.SHL.U32 R224, R16, 0x8, RZ ;  /* 0x0000000810e07824 */ /* 0x000fe200078e00ff */
[----:B------:R-:W-:Y:S01]  /*0c50*/  LOP3.LUT R6, R5, 0xfffffc00, RZ, 0xc0, !PT ;  /* 0xfffffc0005067812 */ /* 0x000fe200078ec0ff */
[C---:B------:R-:W-:Y:S01]  /*0c60*/  IMAD.IADD R5, R0.reuse, 0x1, -R3 ;  /* 0x0000000100057824 */ /* 0x040fe200078e0a03 */
[----:B------:R-:W-:Y:S02]  /*0c70*/  LOP3.LUT R11, R9, 0xfffffffc, RZ, 0xc0, !PT ;  /* 0xfffffffc090b7812 */ /* 0x000fe400078ec0ff */
[C---:B------:R-:W-:Y:S01]  /*0c80*/  IADD3 R20, R0.reuse, -R7, RZ ;  /* 0x8000000700147210 */ /* 0x040fe20007ffe0ff */
[----:B------:R-:W-:Y:S01]  /*0c90*/  IMAD R7, R5, 0x40, R6 ;  /* 0x0000004005077824 */ /* 0x000fe200078e0206 */
[----:B------:R-:W-:Y:S01]  /*0ca0*/  SHF.R.S32.HI R10, RZ, 0x1, R8 ;  /* 0x00000001ff0a7819 */ /* 0x000fe20000011408 */
[----:B------:R-:W-:Y:S01]  /*0cb0*/  IMAD.IADD R11, R0, 0x1, -R11 ;  /* 0x00000001000b7824 */ /* 0x000fe200078e0a0b */
[----:B------:R-:W-:Y:S01]  /*0cc0*/  SHF.R.S32.HI R3, RZ, 0x7, R2 ;  /* 0x00000007ff037819 */ /* 0x000fe20000011402 */
[----:B------:R-:W-:Y:S01]  /*0cd0*/  STL [R1+0xd4], R20 ;  /* 0x0000d41401007387 */ /* 0x000fe20000100800 */
[----:B------:R-:W-:Y:S01]  /*0ce0*/  SHF.R.S32.HI R5, RZ, 0x4, R4 ;  /* 0x00000004ff057819 */ /* 0x000fe20000011404 */
[----:B------:R-:W-:Y:S01]  /*0cf0*/  VIADD R13, R10, 0x80 ;  /* 0x000000800a0d7836 */ /* 0x000fe20000000000 */
[----:B------:R-:W-:-:S02]  /*0d00*/  SHF.R.S32.HI R0, RZ, 0x2, R9 ;  /* 0x00000002ff007819 */ /* 0x000fc40000011409 */
[----:B------:R-:W-:Y:S02]  /*0d10*/  SHF.R.S32.HI R9, RZ, 0x1f, R9 ;  /* 0x0000001fff097819 */ /* 0x000fe40000011409 */
[----:B------:R-:W-:Y:S02]  /*0d20*/  LEA.HI R8, R8, R10, RZ, 0x1 ;  /* 0x0000000a08087211 */ /* 0x000fe400078f08ff */
[----:B------:R-:W-:Y:S02]  /*0d30*/  LEA.HI R2, R2, R3, RZ, 0x1 ;  /* 0x0000000302027211 */ /* 0x000fe400078f08ff */
[----:B------:R-:W-:Y:S02]  /*0d40*/  LEA.HI R4, R4, R5, RZ, 0x1 ;  /* 0x0000000504047211 */ /* 0x000fe400078f08ff */
[----:B------:R-:W-:Y:S02]  /*0d50*/  LEA.HI R9, R9, R0, RZ, 0x2 ;  /* 0x0000000009097211 */ /* 0x000fe400078f10ff */
[----:B------:R-:W-:-:S02]  /*0d60*/  LOP3.LUT R8, R8, 0x3fffffe, RZ, 0xc0, !PT ;  /* 0x03fffffe08087812 */ /* 0x000fc400078ec0ff */
[----:B------:R-:W-:Y:S02]  /*0d70*/  LOP3.LUT R2, R2, 0x3fffffe, RZ, 0xc0, !PT ;  /* 0x03fffffe02027812 */ /* 0x000fe400078ec0ff */
[----:B------:R-:W-:Y:S01]  /*0d80*/  LOP3.LUT R4, R4, 0x1ffffffe, RZ, 0xc0, !PT ;  /* 0x1ffffffe04047812 */ /* 0x000fe200078ec0ff */
[----:B------:R-:W-:Y:S01]  /*0d90*/  IMAD.IADD R8, R10, 0x1, -R8 ;  /* 0x000000010a087824 */ /* 0x000fe200078e0a08 */
[----:B------:R-:W-:Y:S01]  /*0da0*/  LOP3.LUT R9, R9, 0xfffffffc, RZ, 0xc0, !PT ;  /* 0xfffffffc09097812 */ /* 0x000fe200078ec0ff */
[----:B------:R-:W-:Y:S01]  /*0db0*/  IMAD.IADD R2, R3, 0x1, -R2 ;  /* 0x0000000103027824 */ /* 0x000fe200078e0a02 */
[C---:B------:R-:W-:Y:S01]  /*0dc0*/  IADD3 R4, R5.reuse, -R4, RZ ;  /* 0x8000000405047210 */ /* 0x040fe20007ffe0ff */
[----:B------:R-:W-:Y:S01]  /*0dd0*/  IMAD R12, R5, 0x8, R8 ;  /* 0x00000008050c7824 */ /* 0x000fe200078e0208 */
[----:B------:R-:W-:Y:S01]  /*0de0*/  SHF.R.S32.HI R3, RZ, 0x1f, R13 ;  /* 0x0000001fff037819 */ /* 0x000fe2000001140d */
[----:B------:R-:W-:Y:S01]  /*0df0*/  IMAD.IADD R9, R0, 0x1, -R9 ;  /* 0x0000000100097824 */ /* 0x000fe200078e0a09 */
[----:B------:R-:W-:Y:S01]  /*0e00*/  SHF.R.S32.HI R0, RZ, 0x1f, R20 ;  /* 0x0000001fff007819 */ /* 0x000fe20000011414 */
[----:B------:R-:W-:Y:S01]  /*0e10*/  IMAD R5, R4, 0x8, R7 ;  /* 0x0000000804057824 */ /* 0x000fe200078e0207 */
[-C--:B------:R-:W-:Y:S01]  /*0e20*/  LEA.HI R4, R3, R13.reuse, RZ, 0x3 ;  /* 0x0000000d03047211 */ /* 0x080fe200078f18ff */
[----:B------:R-:W-:Y:S01]  /*0e30*/  IMAD.SHL.U32 R9, R9, 0x80, RZ ;  /* 0x0000008009097824 */ /* 0x000fe200078e00ff */
[----:B------:R-:W-:-:S02]  /*0e40*/  LEA.HI R8, R13, R13, RZ, 0x1 ;  /* 0x0000000d0d087211 */ /* 0x000fc400078f08ff */
[----:B------:R-:W-:Y:S01]  /*0e50*/  LEA.HI R3, R0, R20, RZ, 0x2 ;  /* 0x0000001400037211 */ /* 0x000fe200078f10ff */
[----:B------:R0:W-:Y:S01]  /*0e60*/  STL [R1+0x144], R5 ;  /* 0x0001440501007387 */ /* 0x0001e20000100800 */
[----:B------:R-:W-:Y:S01]  /*0e70*/  IMAD.SHL.U32 R10, R4, 0x40, RZ ;  /* 0x00000040040a7824 */ /* 0x000fe200078e00ff */
[----:B------:R-:W-:Y:S02]  /*0e80*/  LOP3.LUT R7, R8, 0x3fffffe, RZ, 0xc0, !PT ;  /* 0x03fffffe08077812 */ /* 0x000fe400078ec0ff */
[----:B------:R-:W-:Y:S02]  /*0e90*/  SHF.R.S32.HI R4, RZ, 0x2, R3 ;  /* 0x00000002ff047819 */ /* 0x000fe40000011403 */
[----:B------:R-:W-:Y:S01]  /*0ea0*/  LEA.HI R6, R11, R11, RZ, 0x1 ;  /* 0x0000000b0b067211 */ /* 0x000fe200078f08ff */
[----:B------:R-:W-:Y:S01]  /*0eb0*/  IMAD.IADD R7, R13, 0x1, -R7 ;  /* 0x000000010d077824 */ /* 0x000fe200078e0a07 */
[----:B------:R-:W-:Y:S01]  /*0ec0*/  LOP3.LUT R10, R10, 0xfffffe00, RZ, 0xc0, !PT ;  /* 0xfffffe000a0a7812 */ /* 0x000fe200078ec0ff */
[----:B------:R-:W-:Y:S01]  /*0ed0*/  VIADD R13, R224, 0x20 ;  /* 0x00000020e00d7836 */ /* 0x000fe20000000000 */
[----:B0-----:R-:W-:-:S02]  /*0ee0*/  SHF.R.S32.HI R5, RZ, 0x1f, R3 ;  /* 0x0000001fff057819 */ /* 0x001fc40000011403 */
[----:B------:R-:W-:Y:S01]  /*0ef0*/  LOP3.LUT R6, R6, 0x1ffffffe, RZ, 0xc0, !PT ;  /* 0x1ffffffe06067812 */ /* 0x000fe200078ec0ff */
[----:B------:R-:W-:Y:S01]  /*0f00*/  IMAD.IADD R222, R224, 0x1, R13 ;  /* 0x00000001e0de7824 */ /* 0x000fe200078e020d */
[----:B------:R-:W-:Y:S02]  /*0f10*/  LEA.HI R5, R5, R4, RZ, 0x3 ;  /* 0x0000000405057211 */ /* 0x000fe400078f18ff */
[----:B------:R-:W-:Y:S01]  /*0f20*/  LEA.HI R0, R0, R20, RZ, 0x5 ;  /* 0x0000001400007211 */ /* 0x000fe200078f28ff */
[----:B------:R-:W-:Y:S01]  /*0f30*/  IMAD.IADD R6, R11, 0x1, -R6 ;  /* 0x000000010b067824 */ /* 0x000fe200078e0a06 */
[----:B------:R-:W-:Y:S01]  /*0f40*/  LOP3.LUT R5, R5, 0xfffffff8, RZ, 0xc0, !PT ;  /* 0xfffffff805057812 */ /* 0x000fe200078ec0ff */
[----:B------:R-:W-:Y:S01]  /*0f50*/  VIADD R11, R224, 0x40 ;  /* 0x00000040e00b7836 */ /* 0x000fe20000000000 */
[----:B------:R-:W-:Y:S02]  /*0f60*/  LEA R7, R7, R10, 0x6 ;  /* 0x0000000a07077211 */ /* 0x000fe400078e30ff */
[----:B------:R-:W-:Y:S01]  /*0f70*/  SHF.R.S32.HI R0, RZ, 0x5, R0 ;  /* 0x00000005ff007819 */ /* 0x000fe20000011400 */
[----:B------:R-:W-:Y:S01]  /*0f80*/  IMAD.IADD R5, R4, 0x1, -R5 ;  /* 0x0000000104057824 */ /* 0x000fe200078e0a05 */
[----:B------:R-:W-:Y:S01]  /*0f90*/  LOP3.LUT R15, R9, 0x180, RZ, 0xc0, !PT ;  /* 0x00000180090f7812 */ /* 0x000fe200078ec0ff */
[----:B------:R0:W-:Y:S01]  /*0fa0*/  STL [R1+0x40], R7 ;  /* 0x0000400701007387 */ /* 0x0001e20000100800 */
[----:B------:R-:W-:Y:S01]  /*0fb0*/  IMAD.IADD R223, R224, 0x1, R11 ;  /* 0x00000001e0df7824 */ /* 0x000fe200078e020b */
[----:B------:R-:W-:Y:S01]  /*0fc0*/  SHF.L.U32 R39, R12, 0x6, RZ ;  /* 0x000000060c277819 */ /* 0x000fe200000006ff */
[----:B------:R-:W-:Y:S01]  /*0fd0*/  IMAD R5, R0, 0x10, R5 ;  /* 0x0000001000057824 */ /* 0x000fe200078e0205 */
[----:B------:R1:W-:Y:S01]  /*0fe0*/  STL [R1+0x20], R13 ;  /* 0x0000200d01007387 */ /* 0x0003e20000100800 */
[----:B------:R-:W-:Y:S01]  /*0ff0*/  SHF.R.U32.HI R14, RZ, 0x3, R15 ;  /* 0x00000003ff0e7819 */ /* 0x000fe2000001160f */
[----:B------:R-:W-:Y:S01]  /*1000*/  VIADD R0, R224, 0x30 ;  /* 0x00000030e0007836 */ /* 0x000fe20000000000 */
[----:B------:R-:W-:Y:S01]  /*1010*/  SHF.L.U32 R16, R16, 0x4, RZ ;  /* 0x0000000410107819 */ /* 0x000fe200000006ff */
[----:B------:R2:W-:Y:S01]  /*1020*/  STL [R1+0x1c], R11 ;  /* 0x00001c0b01007387 */ /* 0x0005e20000100800 */
[----:B------:R-:W-:-:S02]  /*1030*/  SHF.R.S32.HI R4, RZ, 0x1f, R223 ;  /* 0x0000001fff047819 */ /* 0x000fc400000114df */
[----:B0-----:R-:W-:Y:S01]  /*1040*/  SHF.R.S32.HI R7, RZ, 0x1f, R222 ;  /* 0x0000001fff077819 */ /* 0x001fe200000114de */
[----:B------:R-:W-:Y:S01]  /*1050*/  STL [R1+0x38], R39 ;  /* 0x0000382701007387 */ /* 0x000fe20000100800 */
[-C--:B------:R-:W-:Y:S01]  /*1060*/  LEA.HI R228, R4, R223.reuse, RZ, 0x4 ;  /* 0x000000df04e47211 */ /* 0x080fe200078f20ff */
[----:B-1----:R-:W-:Y:S01]  /*1070*/  IMAD R13, R2, 0x40, R5 ;  /* 0x00000040020d7824 */ /* 0x002fe200078e0205 */
[CC--:B------:R-:W-:Y:S01]  /*1080*/  LEA.HI R9, R7.reuse, R222.reuse, RZ, 0x6 ;  /* 0x000000de07097211 */ /* 0x0c0fe200078f30ff */
[----:B------:R-:W-:Y:S01]  /*1090*/  VIADD R2, R224, 0x10 ;  /* 0x00000010e0027836 */ /* 0x000fe20000000000 */
[----:B------:R-:W-:Y:S01]  /*10a0*/  LEA.HI R7, R7, R222, RZ, 0x4 ;  /* 0x000000de07077211 */ /* 0x000fe200078f20ff */
[----:B------:R-:W-:Y:S01]  /*10b0*/  STL [R1+0x30], R15 ;  /* 0x0000300f01007387 */ /* 0x000fe20000100800 */
[----:B------:R-:W-:Y:S01]  /*10c0*/  LEA.HI R10, R4, R223, RZ, 0x6 ;  /* 0x000000df040a7211 */ /* 0x000fe200078f30ff */
[----:B------:R-:W-:Y:S01]  /*10d0*/  IMAD.SHL.U32 R9, R9, 0x80, RZ ;  /* 0x0000008009097824 */ /* 0x000fe200078e00ff */
[----:B------:R-:W-:Y:S01]  /*10e0*/  LOP3.LUT R4, R15, 0x30, R7, 0xf8, !PT ;  /* 0x000000300f047812 */ /* 0x000fe200078ef807 */
[----:B------:R-:W-:Y:S01]  /*10f0*/  STL [R1+0x34], R14 ;  /* 0x0000340e01007387 */ /* 0x000fe20000100800 */
[C---:B------:R-:W-:Y:S01]  /*1100*/  VIADD R23, R16.reuse, 0x60 ;  /* 0x0000006010177836 */ /* 0x040fe20000000000 */
[----:B------:R-:W-:Y:S01]  /*1110*/  LOP3.LUT R3, R3, 0x7ffffffc, RZ, 0xc0, !PT ;  /* 0x7ffffffc03037812 */ /* 0x000fe200078ec0ff */
[C---:B------:R-:W-:Y:S01]  /*1120*/  VIADD R22, R16.reuse, 0x80 ;  /* 0x0000008010167836 */ /* 0x040fe20000000000 */
[----:B------:R-:W-:Y:S01]  /*1130*/  STL [R1+0x140], R13 ;  /* 0x0001400d01007387 */ /* 0x000fe20000100800 */
[----:B------:R-:W-:Y:S01]  /*1140*/  SHF.R.S32.HI R8, RZ, 0x1, R8 ;  /* 0x00000001ff087819 */ /* 0x000fe20000011408 */
[----:B------:R-:W-:Y:S01]  /*1150*/  VIADD R220, R16, 0xa0 ;  /* 0x000000a010dc7836 */ /* 0x000fe20000000000 */
[----:B------:R-:W-:Y:S01]  /*1160*/  LOP3.LUT R9, R9, 0xffffe000, RZ, 0xc0, !PT ;  /* 0xffffe00009097812 */ /* 0x000fe200078ec0ff */
[----:B------:R-:W-:Y:S01]  /*1170*/  STL [R1+0x14], RZ ;  /* 0x000014ff01007387 */ /* 0x000fe20000100800 */
[-C--:B------:R-:W-:Y:S01]  /*1180*/  LOP3.LUT R4, R4, R14.reuse, RZ, 0x3c, !PT ;  /* 0x0000000e04047212 */ /* 0x080fe200078e3cff */
[----:B------:R-:W-:Y:S01]  /*1190*/  IMAD.IADD R3, R20, 0x1, -R3 ;  /* 0x0000000114037824 */ /* 0x000fe200078e0a03 */
[----:B------:R-:W-:Y:S01]  /*11a0*/  SHF.R.S32.HI R227, RZ, 0x4, R7 ;  /* 0x00000004ffe37819 */ /* 0x000fe20000011407 */
[----:B------:R0:W-:Y:S01]  /*11b0*/  STL [R1+0x18], R2 ;  /* 0x0000180201007387 */ /* 0x0001e20000100800 */
[----:B------:R-:W-:Y:S01]  /*11c0*/  IMAD.SHL.U32 R8, R8, 0x80, RZ ;  /* 0x0000008008087824 */ /* 0x000fe200078e00ff */
[-C--:B------:R-:W-:Y:S01]  /*11d0*/  IADD3 R9, R4, R39.reuse, R9 ;  /* 0x0000002704097210 */ /* 0x080fe20007ffe009 */
[----:B------:R-:W-:Y:S01]  /*11e0*/  IMAD.SHL.U32 R40, R3, 0x2, RZ ;  /* 0x0000000203287824 */ /* 0x000fe200078e00ff */
[----:B------:R1:W-:Y:S01]  /*11f0*/  STL [R1+0x24], R0 ;  /* 0x0000240001007387 */ /* 0x0003e20000100800 */
[----:B------:R-:W-:Y:S01]  /*1200*/  SHF.R.S32.HI R4, RZ, 0x1f, R22 ;  /* 0x0000001fff047819 */ /* 0x000fe20000011416 */
[----:B--2---:R-:W-:Y:S01]  /*1210*/  IMAD.SHL.U32 R11, R10, 0x80, RZ ;  /* 0x000000800a0b7824 */ /* 0x004fe200078e00ff */
[----:B------:R-:W-:Y:S01]  /*1220*/  LOP3.LUT R10, R15, 0x30, R228, 0xf8, !PT ;  /* 0x000000300f0a7812 */ /* 0x000fe200078ef8e4 */
[C---:B------:R-:W-:Y:S01]  /*1230*/  VIADD R38, R40.reuse, 0x8 ;  /* 0x0000000828267836 */ /* 0x040fe20000000000 */
[C---:B------:R-:W-:Y:S01]  /*1240*/  IADD3 R35, R40.reuse, 0x20, RZ ;  /* 0x0000002028237810 */ /* 0x040fe20007ffe0ff */
[----:B------:R-:W-:Y:S01]  /*1250*/  VIADD R37, R40, 0x10 ;  /* 0x0000001028257836 */ /* 0x000fe20000000000 */
[----:B0-----:R-:W-:Y:S01]  /*1260*/  IADD3 R2, R224, 0x50, RZ ;  /* 0x00000050e0027810 */ /* 0x001fe20007ffe0ff */
[C---:B------:R-:W-:Y:S01]  /*1270*/  VIADD R36, R40.reuse, 0x18 ;  /* 0x0000001828247836 */ /* 0x040fe20000000000 */
[C---:B------:R-:W-:Y:S01]  /*1280*/  IADD3 R25, R40.reuse, 0x58, RZ ;  /* 0x0000005828197810 */ /* 0x040fe20007ffe0ff */
[C---:B------:R-:W-:Y:S01]  /*1290*/  VIADD R34, R40.reuse, 0x28 ;  /* 0x0000002828227836 */ /* 0x040fe20000000000 */
[----:B-1----:R-:W-:Y:S01]  /*12a0*/  SHF.R.S32.HI R0, RZ, 0x1f, R23 ;  /* 0x0000001fff007819 */ /* 0x002fe20000011417 */
[----:B------:R0:W-:Y:S01]  /*12b0*/  STL [R1+0x28], R2 ;  /* 0x0000280201007387 */ /* 0x0001e20000100800 */
[C---:B------:R-:W-:Y:S01]  /*12c0*/  VIADD R33, R40.reuse, 0x30 ;  /* 0x0000003028217836 */ /* 0x040fe20000000000 */
[----:B------:R-:W-:Y:S01]  /*12d0*/  LOP3.LUT R11, R11, 0xffffe000, RZ, 0xc0, !PT ;  /* 0xffffe0000b0b7812 */ /* 0x000fe200078ec0ff */
[C---:B------:R-:W-:Y:S01]  /*12e0*/  VIADD R32, R40.reuse, 0x38 ;  /* 0x0000003828207836 */ /* 0x040fe20000000000 */
[----:B------:R1:W-:Y:S01]  /*12f0*/  STL [R1+0x8], R0 ;  /* 0x0000080001007387 */ /* 0x0003e20000100800 */
[----:B------:R-:W-:Y:S01]  /*1300*/  VIADD R28, R40, 0x40 ;  /* 0x00000040281c7836 */ /* 0x000fe20000000000 */
[----:B------:R-:W-:Y:S01]  /*1310*/  LOP3.LUT R10, R10, R14, RZ, 0x3c, !PT ;  /* 0x0000000e0a0a7212 */ /* 0x000fe200078e3cff */
[C---:B------:R-:W-:Y:S01]  /*1320*/  VIADD R27, R40.reuse, 0x48 ;  /* 0x00000048281b7836 */ /* 0x040fe20000000000 */
[----:B------:R2:W-:Y:S01]  /*1330*/  STL [R1+0x4], R4 ;  /* 0x0000040401007387 */ /* 0x0005e20000100800 */
[----:B------:R-:W-:Y:S01]  /*1340*/  VIADD R26, R40, 0x50 ;  /* 0x00000050281a7836 */ /* 0x000fe20000000000 */
[----:B0-----:R-:W-:Y:S01]  /*1350*/  LOP3.LUT R2, R8, 0x180, RZ, 0xc0, !PT ;  /* 0x0000018008027812 */ /* 0x001fe200078ec0ff */
[----:B------:R-:W-:Y:S01]  /*1360*/  VIADD R24, R40, 0x60 ;  /* 0x0000006028187836 */ /* 0x000fe20000000000 */
[----:B------:R-:W-:Y:S01]  /*1370*/  IADD3 R11, R10, R39, R11 ;  /* 0x000000270a0b7210 */ /* 0x000fe20007ffe00b */
[C---:B------:R-:W-:Y:S01]  /*1380*/  VIADD R21, R40.reuse, 0x68 ;  /* 0x0000006828157836 */ /* 0x040fe20000000000 */
[----:B-1----:R-:W-:Y:S01]  /*1390*/  SHF.R.S32.HI R0, RZ, 0x1f, R220 ;  /* 0x0000001fff007819 */ /* 0x002fe200000114dc */
[C---:B------:R-:W-:Y:S01]  /*13a0*/  VIADD R20, R40.reuse, 0x70 ;  /* 0x0000007028147836 */ /* 0x040fe20000000000 */
[C---:B------:R-:W-:Y:S01]  /*13b0*/  IADD3 R10, R40.reuse, 0x90, RZ ;  /* 0x00000090280a7810 */ /* 0x040fe20007ffe0ff */
[C---:B------:R-:W-:Y:S01]  /*13c0*/  VIADD R12, R40.reuse, 0x88 ;  /* 0x00000088280c7836 */ /* 0x040fe20000000000 */
[----:B------:R-:W-:Y:S01]  /*13d0*/  SHF.R.S32.HI R17, RZ, 0x1f, R16 ;  /* 0x0000001fff117819 */ /* 0x000fe20000011410 */
[----:B------:R0:W-:Y:S01]  /*13e0*/  STL [R1], R0 ;  /* 0x0000000001007387 */ /* 0x0001e20000100800 */
[C---:B------:R-:W-:Y:S01]  /*13f0*/  VIADD R8, R40.reuse, 0x98 ;  /* 0x0000009828087836 */ /* 0x040fe20000000000 */
[----:B------:R-:W-:Y:S01]  /*1400*/  SHF.R.S32.HI R228, RZ, 0x4, R228 ;  /* 0x00000004ffe47819 */ /* 0x000fe200000114e4 */
[C---:B------:R-:W-:Y:S01]  /*1410*/  VIADD R7, R40.reuse, 0xa0 ;  /* 0x000000a028077836 */ /* 0x040fe20000000000 */
[----:B------:R1:W-:Y:S01]  /*1420*/  STL [R1+0x3c], R2 ;  /* 0x00003c0201007387 */ /* 0x0003e20000100800 */
[----:B------:R-:W-:-:S02]  /*1430*/  VIADD R5, R40, 0xa8 ;  /* 0x000000a828057836 */ /* 0x000fc40000000000 */
[----:B--2---:R-:W-:Y:S01]  /*1440*/  VIADD R4, R40, 0xb0 ;  /* 0x000000b028047836 */ /* 0x004fe20000000000 */
[----:B------:R2:W-:Y:S01]  /*1450*/  STL [R1+0x54], R40 ;  /* 0x0000542801007387 */ /* 0x0005e20000100800 */
[----:B0-----:R-:W-:-:S03]  /*1460*/  LOP3.LUT R0, R15, 0x10, R16, 0xf8, !PT ;  /* 0x000000100f007812 */ /* 0x001fc600078ef810 */
[----:B------:R-:W-:Y:S01]  /*1470*/  STL [R1+0xd0], R38 ;  /* 0x0000d02601007387 */ /* 0x000fe20000100800 */
[----:B-1----:R-:W-:Y:S01]  /*1480*/  LOP3.LUT R2, R15, 0x30, R16, 0xf8, !PT ;  /* 0x000000300f027812 */ /* 0x002fe200078ef810 */
[----:B------:R-:W-:Y:S02]  /*1490*/  VIADD R15, R40, 0x78 ;  /* 0x00000078280f7836 */ /* 0x000fe40000000000 */
[----:B------:R-:W-:Y:S01]  /*14a0*/  STL [R1+0xcc], R37 ;  /* 0x0000cc2501007387 */ /* 0x000fe20000100800 */
[-C--:B------:R-:W-:Y:S02]  /*14b0*/  LOP3.LUT R0, R0, R14.reuse, RZ, 0x3c, !PT ;  /* 0x0000000e00007212 */ /* 0x080fe400078e3cff */
[----:B------:R-:W-:Y:S01]  /*14c0*/  LOP3.LUT R3, R2, R14, RZ, 0x3c, !PT ;  /* 0x0000000e02037212 */ /* 0x000fe200078e3cff */
[----:B------:R-:W-:Y:S01]  /*14d0*/  STL [R1+0xc8], R36 ;  /* 0x0000c82401007387 */ /* 0x000fe20000100800 */
[C---:B------:R-:W-:Y:S02]  /*14e0*/  VIADD R14, R40.reuse, 0x80 ;  /* 0x00000080280e7836 */ /* 0x040fe40000000000 */
[----:B------:R-:W-:Y:S01]  /*14f0*/  VIADD R2, R40, 0xb8 ;  /* 0x000000b828027836 */ /* 0x000fe20000000000 */
[----:B------:R0:W-:Y:S01]  /*1500*/  STL [R1+0xc4], R35 ;  /* 0x0000c42301007387 */ /* 0x0001e20000100800 */
[----:B--2---:R-:W-:Y:S01]  /*1510*/  IMAD.IADD R40, R39, 0x1, R0 ;  /* 0x0000000127287824 */ /* 0x004fe200078e0200 */
[----:B------:R-:W-:-:S02]  /*1520*/  IADD3 R0, R18, R39, R3 ;  /* 0x0000002712007210 */ /* 0x000fc40007ffe003 */
[----:B------:R-:W-:Y:S01]  /*1530*/  STL [R1+0xc0], R34 ;  /* 0x0000c02201007387 */ /* 0x000fe20000100800 */
[----:B------:R-:W-:-:S03]  /*1540*/  SHF.R.S32.HI R3, RZ, 0x1f, R38 ;  /* 0x0000001fff037819 */ /* 0x000fc60000011426 */
        /* <DEDUP_REMOVED lines=66> */
[----:B0-----:R-:W-:-:S05]  /*1970*/  IADD3 R3, R18, R9, RZ ;  /* 0x0000000912037210 */ /* 0x001fca0007ffe0ff */
[----:B------:R0:W-:Y:S01]  /*1980*/  STL [R1+0x138], R3 ;  /* 0x0001380301007387 */ /* 0x0001e20000100800 */
[----:B-1----:R-:W-:-:S03]  /*1990*/  IMAD R0, R6, 0x8, R13 ;  /* 0x0000000806007824 */ /* 0x002fc600078e020d */
[----:B------:R0:W-:Y:S04]  /*19a0*/  STL [R1+0x134], R2 ;  /* 0x0001340201007387 */ /* 0x0001e80000100800 */
[----:B------:R0:W-:Y:S02]  /*19b0*/  STL [R1+0x5c], R0 ;  /* 0x00005c0001007387 */ /* 0x0001e40000100800 */
.L_x_6825:
[----:B01-3--:R-:W0:Y:S02]  /*19c0*/  LDC.64 R2, c[0x0][0xc88] ;  /* 0x00032200ff027b82 */ /* 0x00be240000000a00 */
[----:B0-----:R-:W-:-:S05]  /*19d0*/  IMAD.WIDE R2, R31, 0x4, R2 ;  /* 0x000000041f027825 */ /* 0x001fca00078e0202 */
[----:B--2---:R-:W2:Y:S01]  /*19e0*/  LDG.E R26, desc[UR54][R2.64] ;  /* 0x00000036021a7981 */ /* 0x004ea2000c1e1900 */
[----:B------:R-:W-:Y:S05]  /*19f0*/  YIELD ;  /* 0x0000000000007946 */ /* 0x000fea0003800000 */
[----:B------:R-:W-:Y:S01]  /*1a00*/  ULDC.64 UR4, c[0x0][0xa28] ;  /* 0x00028a0000047ab9 */ /* 0x000fe20000000a00 */
[----:B------:R-:W-:Y:S01]  /*1a10*/  ULDC.64 UR8, c[0x0][0xa18] ;  /* 0x0002860000087ab9 */ /* 0x000fe20000000a00 */
[----:B------:R-:W-:Y:S01]  /*1a20*/  ISETP.NE.U32.AND P1, PT, RZ, UR4, PT ;  /* 0x00000004ff007c0c */ /* 0x000fe2000bf25070 */
[----:B------:R-:W-:Y:S01]  /*1a30*/  IMAD.MOV.U32 R10, RZ, RZ, RZ ;  /* 0x000000ffff0a7224 */ /* 0x000fe200078e00ff */
        /* <DEDUP_REMOVED lines=16> */
[----:B------:R1:W5:Y:S01]  /*1b40*/  @P1 LDG.E R10, desc[UR54][R4.64] ;  /* 0x00000036040a1981 */ /* 0x000362000c1e1900 */
[----:B------:R-:W-:-:S03]  /*1b50*/  IADD3.X R9, R27, UR7, RZ, P3, !PT ;  /* 0x000000071b097c10 */ /* 0x000fc60009ffe4ff */
[----:B------:R1:W-:Y:S01]  /*1b60*/  STL [R1+0x68], R28 ;  /* 0x0000681c01007387 */ /* 0x0003e20000100800 */
[----:B0-----:R-:W-:Y:S01]  /*1b70*/  IMAD.U32 R0, RZ, RZ, UR4 ;  /* 0x00000004ff007e24 */ /* 0x001fe2000f8e00ff */
[----:B------:R-:W-:Y:S02]  /*1b80*/  ULDC.64 UR4, c[0x0][0x418] ;  /* 0x0001060000047ab9 */ /* 0x000fe40000000a00 */
[----:B------:R1:W5:Y:S04]  /*1b90*/  @P0 LDG.E R118, desc[UR54][R8.64] ;  /* 0x0000003608760981 */ /* 0x000368000c1e1900 */
[----:B------:R-:W-:Y:S01]  /*1ba0*/  @P2 IADD3 R6, P1, R28, UR8, RZ ;  /* 0x000000081c062c10 */ /* 0x000fe2000ff3e0ff */
[----:B------:R1:W-:Y:S03]  /*1bb0*/  STL [R1+0x6c], R27 ;  /* 0x00006c1b01007387 */ /* 0x0003e60000100800 */
[----:B------:R-:W-:-:S05]  /*1bc0*/  @P2 IADD3.X R7, R27, UR9, RZ, P1, !PT ;  /* 0x000000091b072c10 */ /* 0x000fca0008ffe4ff */
[----:B------:R-:W2:Y:S01]  /*1bd0*/  @P2 LDG.E R0, desc[UR54][R6.64] ;  /* 0x0000003606002981 */ /* 0x000ea2000c1e1900 */
        /* <DEDUP_REMOVED lines=9> */
[----:B--2---:R1:W-:Y:S01]  /*1c70*/  STL [R1+0x4c], R0 ;  /* 0x00004c0001007387 */ /* 0x0043e20000100800 */
[----:B------:R-:W-:Y:S01]  /*1c80*/  MOV R12, R0 ;  /* 0x00000000000c7202 */ /* 0x000fe20000000f00 */
[----:B----4-:R-:W-:Y:S06]  /*1c90*/  @P2 BRA `(.L_x_6601) ;  /* 0x0000000000282947 */ /* 0x010fec0003800000 */
[----:B------:R-:W-:Y:S02]  /*1ca0*/  ULDC.64 UR4, c[0x0][0xa00] ;  /* 0x0002800000047ab9 */ /* 0x000fe40000000a00 */
[----:B------:R-:W-:-:S04]  /*1cb0*/  ISETP.NE.U32.AND P1, PT, RZ, UR4, PT ;  /* 0x00000004ff007c0c */ /* 0x000fc8000bf25070 */
[----:B------:R-:W-:-:S13]  /*1cc0*/  ISETP.NE.AND.EX P1, PT, RZ, UR5, PT, P1 ;  /* 0x00000005ff007c0c */ /* 0x000fda000bf25310 */
[----:B------:R-:W-:Y:S05]  /*1cd0*/  @!P1 BRA `(.L_x_6601) ;  /* 0x0000000000189947 */ /* 0x000fea0003800000 */
[----:B-1----:R-:W0:Y:S02]  /*1ce0*/  LDC.64 R4, c[0x0][0xa00] ;  /* 0x00028000ff047b82 */ /* 0x002e240000000a00 */
[----:B0-----:R-:W-:-:S05]  /*1cf0*/  IMAD.WIDE R4, R26, 0x4, R4 ;  /* 0x000000041a047825 */ /* 0x001fca00078e0204 */
[----:B------:R-:W2:Y:S04]  /*1d00*/  LDG.E R0, desc[UR54][R4.64] ;  /* 0x0000003604007981 */ /* 0x000ea8000c1e1900 */
[----:B------:R-:W2:Y:S02]  /*1d10*/  LDG.E R3, desc[UR54][R4.64+0x4] ;  /* 0x0000043604037981 */ /* 0x000ea4000c1e1900 */
[----:B--2---:R-:W-:-:S05]  /*1d20*/  IMAD.IADD R12, R3, 0x1, -R0 ;  /* 0x00000001030c7824 */ /* 0x004fca00078e0a00 */
[----:B------:R0:W-:Y:S02]  /*1d30*/  STL [R1+0x4c], R12 ;  /* 0x00004c0c01007387 */ /* 0x0001e40000100800 */
.L_x_6601:
        /* <DEDUP_REMOVED lines=13> */
.L_x_6602:
[----:B------:R-:W-:Y:S05]  /*1e10*/  @!P0 BRA `(.L_x_6603) ;  /* 0x00000000000c8947 */ /* 0x000fea0003800000 */
[----:B------:R-:W2:Y:S04]  /*1e20*/  LDG.E R0, desc[UR54][R8.64] ;  /* 0x0000003608007981 */ /* 0x000ea8000c1e1900 */
[----:B------:R-:W2:Y:S02]  /*1e30*/  LDG.E R25, desc[UR54][R8.64+0x4] ;  /* 0x0000043608197981 */ /* 0x000ea4000c1e1900 */
[----:B--2---:R-:W-:-:S07]  /*1e40*/  IMAD.IADD R25, R25, 0x1, -R0 ;  /* 0x0000000119197824 */ /* 0x004fce00078e0a00 */
.L_x_6603:
        /* <DEDUP_REMOVED lines=12> */
[----:B------:R-:W-:-:S04]  /*1f10*/  @P1 IADD3 R6, P2, R28, UR4, RZ ;  /* 0x000000041c061c10 */ /* 0x000fc8000ff5e0ff */
[----:B------:R-:W-:-:S05]  /*1f20*/  @P1 IADD3.X R7, R27, UR5, RZ, P2, !PT ;  /* 0x000000051b071c10 */ /* 0x000fca00097fe4ff */
[----:B------:R4:W5:Y:S01]  /*1f30*/  @P1 LDG.E R129, desc[UR54][R6.64] ;  /* 0x0000003606811981 */ /* 0x000962000c1e1900 */
[----:B--2---:R-:W-:Y:S01]  /*1f40*/  ISETP.NE.AND P1, PT, R8, 0x1, PT ;  /* 0x000000010800780c */ /* 0x004fe20003f25270 */
[----:B------:R-:W-:Y:S01]  /*1f50*/  IMAD.SHL.U32 R13, R29, 0x80, RZ ;  /* 0x000000801d0d7824 */ /* 0x000fe200078e00ff */
[----:B------:R-:W-:Y:S04]  /*1f60*/  BSSY B0, `(.L_x_6604) ;  /* 0x0000039000007945 */ /* 0x000fe80003800000 */
[----:B------:R2:W-:Y:S01]  /*1f70*/  STL [R1+0x48], R13 ;  /* 0x0000480d01007387 */ /* 0x0005e20000100800 */
[----:B-1----:R-:W-:-:S06]  /*1f80*/  IADD3 R4, R13, 0x7f, RZ ;  /* 0x0000007f0d047810 */ /* 0x002fcc0007ffe0ff */
[----:B------:R-:W1:Y:S01]  /*1f90*/  @P1 LDC R9, c[0x0][0x44c] ;  /* 0x00011300ff091b82 */ /* 0x000e620000000800 */
[----:B--2---:R-:W-:-:S07]  /*1fa0*/  IMAD.IADD R13, R25, 0x1, -R10 ;  /* 0x00000001190d7824 */ /* 0x004fce00078e0a0a */
[----:B------:R-:W2:Y:S01]  /*1fb0*/  @P1 LDC R5, c[0x0][0x450] ;  /* 0x00011400ff051b82 */ /* 0x000ea20000000800 */
[----:B---3--:R-:W-:Y:S02]  /*1fc0*/  @P0 IMAD.IADD R2, R3, 0x1, -R0 ;  /* 0x0000000103020824 */ /* 0x008fe400078e0a00 */
[----:B-1----:R-:W-:-:S04]  /*1fd0*/  @P1 IMAD.HI.U32 R0, R4, R9, RZ ;  /* 0x0000000904001227 */ /* 0x002fc800078e00ff */
[----:B----4-:R-:W-:Y:S01]  /*1fe0*/  IMAD.IADD R6, R13, 0x1, R2 ;  /* 0x000000010d067824 */ /* 0x010fe200078e0202 */
[----:B--2---:R-:W-:Y:S02]  /*1ff0*/  @P1 SHF.R.U32.HI R4, RZ, R5, R0 ;  /* 0x00000005ff041219 */ /* 0x004fe40000011600 */
[----:B------:R-:W-:Y:S01]  /*2000*/  SHF.R.U32.HI R5, RZ, 0x10, R11 ;  /* 0x00000010ff057819 */ /* 0x000fe2000001160b */
[C---:B------:R-:W-:Y:S01]  /*2010*/  VIADD R0, R6.reuse, 0x9f ;  /* 0x0000009f06007836 */ /* 0x040fe20000000000 */
[----:B------:R-:W-:Y:S01]  /*2020*/  IADD3 R136, R6, 0xa0, -R12 ;  /* 0x000000a006887810 */ /* 0x000fe20007ffe80c */
[----:B------:R1:W-:Y:S01]  /*2030*/  STL [R1+0x50], R6 ;  /* 0x0000500601007387 */ /* 0x0003e20000100800 */
[----:B0-----:R-:W-:Y:S01]  /*2040*/  LOP3.LUT R12, R11, 0xff, RZ, 0xc0, !PT ;  /* 0x000000ff0b0c7812 */ /* 0x001fe200078ec0ff */
[----:B------:R-:W-:-:S04]  /*2050*/  IMAD.HI R0, R0, 0x66666667, RZ ;  /* 0x6666666700007827 */ /* 0x000fc800078e02ff */
[----:B------:R-:W-:Y:S01]  /*2060*/  IMAD.IADD R4, R136, 0x1, R4 ;  /* 0x0000000188047824 */ /* 0x000fe200078e0204 */
[----:B------:R-:W-:Y:S01]  /*2070*/  SHF.R.U32.HI R137, RZ, 0x1f, R0 ;  /* 0x0000001fff897819 */ /* 0x000fe20000011600 */
[----:B------:R1:W-:Y:S02]  /*2080*/  STL [R1+0x74], R12 ;  /* 0x0000740c01007387 */ /* 0x0003e40000100800 */
[----:B------:R-:W-:Y:S01]  /*2090*/  IMAD.HI R4, R4, 0x66666667, RZ ;  /* 0x6666666704047827 */ /* 0x000fe200078e02ff */
[----:B------:R-:W-:Y:S01]  /*20a0*/  LEA.HI.SX32 R137, R0, R137, 0x1a ;  /* 0x0000008900897211 */ /* 0x000fe200078fd2ff */
[----:B------:R1:W-:Y:S02]  /*20b0*/  STL [R1+0x64], R5 ;  /* 0x0000640501007387 */ /* 0x0003e40000100800 */
[----:B------:R-:W-:Y:S01]  /*20c0*/  IMAD.MOV.U32 R0, RZ, RZ, RZ ;  /* 0x000000ffff007224 */ /* 0x000fe200078e00ff */
[----:B------:R-:W-:-:S04]  /*20d0*/  SHF.R.U32.HI R3, RZ, 0x1f, R4 ;  /* 0x0000001fff037819 */ /* 0x000fc80000011604 */
[----:B------:R-:W-:-:S04]  /*20e0*/  LEA.HI.SX32 R4, R4, R3, 0x1a ;  /* 0x0000000304047211 */ /* 0x000fc800078fd2ff */
[----:B------:R-:W-:-:S04]  /*20f0*/  VIMNMX R9, R137, R4, PT ;  /* 0x0000000489097248 */ /* 0x000fc80003fe0100 */
[----:B------:R-:W-:-:S13]  /*2100*/  ISETP.GE.AND P0, PT, R9, 0x1, PT ;  /* 0x000000010900780c */ /* 0x000fda0003f06270 */
[----:B-1----:R-:W-:Y:S05]  /*2110*/  @!P0 BRA `(.L_x_6605) ;  /* 0x0000000000748947 */ /* 0x002fea0003800000 */
[----:B------:R-:W-:Y:S01]  /*2120*/  ISETP.NE.AND P0, PT, R5, RZ, PT ;  /* 0x000000ff0500720c */ /* 0x000fe20003f05270 */
[----:B------:R-:W-:-:S03]  /*2130*/  ULDC UR4, c[0x0][0x9f0] ;  /* 0x00027c0000047ab9 */ /* 0x000fc60000000800 */
[----:B------:R-:W-:-:S04]  /*2140*/  SEL R10, R5, UR4, P0 ;  /* 0x00000004050a7c07 */ /* 0x000fc80008000000 */
[-C--:B------:R-:W-:Y:S02]  /*2150*/  IABS R6, R10.reuse ;  /* 0x0000000a00067213 */ /* 0x080fe40000000000 */
[----:B------:R-:W-:Y:S02]  /*2160*/  IADD3 R0, R10, -0x1, R9 ;  /* 0xffffffff0a007810 */ /* 0x000fe40007ffe009 */
[----:B------:R-:W0:Y:S01]  /*2170*/  I2F.RP R3, R6 ;  /* 0x0000000600037306 */ /* 0x000e220000209400 */
[----:B------:R-:W-:Y:S02]  /*2180*/  IABS R11, R10 ;  /* 0x0000000a000b7213 */ /* 0x000fe40000000000 */
[----:B------:R-:W-:Y:S02]  /*2190*/  IABS R8, R0 ;  /* 0x0000000000087213 */ /* 0x000fe40000000000 */
[----:B------:R-:W-:-:S04]  /*21a0*/  LOP3.LUT R0, R0, R10, RZ, 0x3c, !PT ;  /* 0x0000000a00007212 */ /* 0x000fc800078e3cff */
[----:B------:R-:W-:Y:S01]  /*21b0*/  ISETP.GE.AND P2, PT, R0, RZ, PT ;  /* 0x000000ff0000720c */ /* 0x000fe20003f46270 */
[----:B0-----:R-:W0:Y:S02]  /*21c0*/  MUFU.RCP R3, R3 ;  /* 0x0000000300037308 */ /* 0x001e240000001000 */
        /* <DEDUP_REMOVED lines=18> */
.L_x_6605:
[----:B------:R-:W-:Y:S05]  /*22f0*/  BSYNC B0 ;  /* 0x0000000000007941 */ /* 0x000fea0003800000 */
.L_x_6604:
        /* <DEDUP_REMOVED lines=37> */
.L_x_6608:
[----:B------:R-:W-:Y:S05]  /*2550*/  BSYNC B6 ;  /* 0x0000000000067941 */ /* 0x000fea0003800000 */
.L_x_6607:
        /* <DEDUP_REMOVED lines=20> */
.L_x_6610:
[----:B------:R-:W-:Y:S05]  /*26a0*/  BSYNC B6 ;  /* 0x0000000000067941 */ /* 0x000fea0003800000 */
.L_x_6609:
[----:B------:R-:W2:Y:S01]  /*26b0*/  LDL.LU R10, [R1+0xc] ;  /* 0x00000c00010a7983 */ /* 0x000ea20000300800 */
[----:B------:R-:W-:Y:S01]  /*26c0*/  ULDC.64 UR4, c[0x0][0x9f8] ;  /* 0x00027e0000047ab9 */ /* 0x000fe20000000a00 */
[----:B------:R-:W-:Y:S01]  /*26d0*/  IMAD.MOV.U32 R0, RZ, RZ, R26 ;  /* 0x000000ffff007224 */ /* 0x000fe200078e001a */
[----:B------:R-:W-:Y:S01]  /*26e0*/  ISETP.NE.U32.AND P0, PT, RZ, UR4, PT ;  /* 0x00000004ff007c0c */ /* 0x000fe2000bf05070 */
[----:B------:R-:W3:Y:S01]  /*26f0*/  LDL R33, [R1+0x30] ;  /* 0x0000300001217983 */ /* 0x000ee20000100800 */
[----:B------:R-:W0:Y:S02]  /*2700*/  LDC.64 R102, c[0x0][0x3f8] ;  /* 0x0000fe00ff667b82 */ /* 0x000e240000000a00 */
[----:B------:R-:W-:Y:S01]  /*2710*/  ISETP.NE.AND.EX P0, PT, RZ, UR5, PT, P0 ;  /* 0x00000005ff007c0c */ /* 0x000fe2000bf05300 */
[----:B------:R-:W4:Y:S04]  /*2720*/  LDL R32, [R1+0x3c] ;  /* 0x00003c0001207983 */ /* 0x000f280000100800 */
[----:B------:R-:W3:Y:S04]  /*2730*/  LDL R14, [R1+0x34] ;  /* 0x00003400010e7983 */ /* 0x000ee80000100800 */
[----:B------:R-:W3:Y:S04]  /*2740*/  LDL R31, [R1+0x38] ;  /* 0x00003800011f7983 */ /* 0x000ee80000100800 */
[----:B------:R-:W3:Y:S01]  /*2750*/  LDL R15, [R1+0x40] ;  /* 0x00004000010f7983 */ /* 0x000ee20000100800 */
[----:B------:R-:W-:Y:S01]  /*2760*/  @P0 IADD3 R4, P1, R28, UR4, RZ ;  /* 0x000000041c040c10 */ /* 0x000fe2000ff3e0ff */
[----:B------:R-:W1:Y:S03]  /*2770*/  S2R R20, SR_TID.X ;  /* 0x0000000000147919 */ /* 0x000e660000002100 */
[----:B------:R-:W-:-:S02]  /*2780*/  @P0 IADD3.X R5, R27, UR5, RZ, P1, !PT ;  /* 0x000000051b050c10 */ /* 0x000fc40008ffe4ff */
[----:B------:R-:W0:Y:S03]  /*2790*/  LDC R27, c[0x0][0x3f4] ;  /* 0x0000fd00ff1b7b82 */ /* 0x000e260000000800 */
[----:B------:R1:W3:Y:S02]  /*27a0*/  @P0 LDG.E R0, desc[UR54][R4.64] ;  /* 0x0000003604000981 */ /* 0x0002e4000c1e1900 */
[----:B-1----:R-:W-:-:S04]  /*27b0*/  SHF.R.U32.HI R30, RZ, 0x7, R20 ;  /* 0x00000007ff1e7819 */ /* 0x002fc80000011614 */
[----:B------:R-:W-:Y:S01]  /*27c0*/  ISETP.NE.AND P6, PT, R30, 0x1, PT ;  /* 0x000000011e00780c */ /* 0x000fe20003fc5270 */
[----:B------:R-:W-:-:S05]  /*27d0*/  VIADD R3, R20, 0xffffff80 ;  /* 0xffffff8014037836 */ /* 0x000fca0000000000 */
[----:B------:R-:W-:Y:S02]  /*27e0*/  LEA.HI R6, R3, R3, RZ, 0x1 ;  /* 0x0000000303067211 */ /* 0x000fe400078f08ff */
[----:B------:R-:W-:Y:S02]  /*27f0*/  SHF.R.S32.HI R8, RZ, 0x1f, R3 ;  /* 0x0000001fff087819 */ /* 0x000fe40000011403 */
[----:B------:R-:W-:-:S03]  /*2800*/  LOP3.LUT R6, R6, 0xfffffffe, RZ, 0xc0, !PT ;  /* 0xfffffffe06067812 */ /* 0x000fc600078ec0ff */
[----:B------:R-:W-:Y:S05]  /*2810*/  @!P6 WARPSYNC.ALL ;  /* 0x000000000000e948 */ /* 0x000fea0003800000 */
[----:B------:R-:W-:Y:S01]  /*2820*/  ULDC UR4, c[0x0][0x2f4] ;  /* 0x0000bd0000047ab9 */ /* 0x000fe20000000800 */
[----:B------:R-:W-:Y:S02]  /*2830*/  LEA.HI R8, R8, R3, RZ, 0x2 ;  /* 0x0000000308087211 */ /* 0x000fe400078f10ff */
[----:B------:R-:W-:Y:S01]  /*2840*/  ISETP.GE.AND P1, PT, R222, UR4, PT ;  /* 0x00000004de007c0c */ /* 0x000fe2000bf26270 */
[----:B------:R-:W-:Y:S01]  /*2850*/  IMAD.IADD R109, R3, 0x1, -R6 ;  /* 0x00000001036d7824 */ /* 0x000fe200078e0a06 */
[----:B------:R-:W-:-:S02]  /*2860*/  SHF.R.S32.HI R116, RZ, 0x2, R8 ;  /* 0x00000002ff747819 */ /* 0x000fc40000011408 */
[----:B------:R-:W-:Y:S02]  /*2870*/  SHF.R.S32.HI R7, RZ, 0x1f, R8 ;  /* 0x0000001fff077819 */ /* 0x000fe40000011408 */
[----:B------:R-:W-:Y:S01]  /*2880*/  SEL R3, RZ, 0xffffffff, P1 ;  /* 0xffffffffff037807 */ /* 0x000fe20000800000 */
[----:B------:R-:W1:Y:S01]  /*2890*/  LDC.64 R8, c[0x0][0x408] ;  /* 0x00010200ff087b82 */ /* 0x000e620000000a00 */
[----:B------:R-:W-:Y:S02]  /*28a0*/  ISETP.GE.AND P0, PT, R16, UR4, PT ;  /* 0x0000000410007c0c */ /* 0x000fe4000bf06270 */
[----:B------:R-:W-:Y:S01]  /*28b0*/  LEA.HI R7, R7, R116, RZ, 0x2 ;  /* 0x0000007407077211 */ /* 0x000fe200078f10ff */
[----:B------:R-:W-:Y:S01]  /*28c0*/  IMAD.SHL.U32 R3, R3, 0x2, RZ ;  /* 0x0000000203037824 */ /* 0x000fe200078e00ff */
[----:B------:R-:W-:Y:S02]  /*28d0*/  SEL R4, RZ, 0x1, P0 ;  /* 0x00000001ff047807 */ /* 0x000fe40000000000 */
[----:B------:R-:W-:-:S02]  /*28e0*/  LOP3.LUT R7, R7, 0xfffffffc, RZ, 0xc0, !PT ;  /* 0xfffffffc07077812 */ /* 0x000fc400078ec0ff */
[----:B------:R-:W-:Y:S02]  /*28f0*/  ISETP.GE.AND P0, PT, R223, UR4, PT ;  /* 0x00000004df007c0c */ /* 0x000fe4000bf06270 */
[----:B------:R-:W-:Y:S02]  /*2900*/  ISETP.GE.AND P1, PT, R23, UR4, PT ;  /* 0x0000000417007c0c */ /* 0x000fe4000bf26270 */
[----:B------:R-:W-:Y:S01]  /*2910*/  LOP3.LUT R4, R3, 0x2, R4, 0xe2, !PT ;  /* 0x0000000203047812 */ /* 0x000fe200078ee204 */
[----:B------:R-:W-:Y:S01]  /*2920*/  IMAD.IADD R116, R116, 0x1, -R7 ;  /* 0x0000000174747824 */ /* 0x000fe200078e0a07 */
[----:B------:R-:W-:Y:S02]  /*2930*/  SEL R3, RZ, 0x4, P0 ;  /* 0x00000004ff037807 */ /* 0x000fe40000000000 */
[----:B------:R-:W-:Y:S02]  /*2940*/  SEL R5, RZ, 0x8, P1 ;  /* 0x00000008ff057807 */ /* 0x000fe40000800000 */
[----:B------:R-:W-:-:S02]  /*2950*/  ISETP.GE.AND P0, PT, R22, UR4, PT ;  /* 0x0000000416007c0c */ /* 0x000fc4000bf06270 */
[C---:B------:R-:W-:Y:S01]  /*2960*/  IADD3 R29, R20.reuse, -0x80, RZ ;  /* 0xffffff80141d7810 */ /* 0x040fe20007ffe0ff */
[----:B------:R-:W-:Y:S01]  /*2970*/  VIADD R20, R20, 0xffffff80 ;  /* 0xffffff8014147836 */ /* 0x000fe20000000000 */
[----:B------:R-:W-:Y:S02]  /*2980*/  LOP3.LUT R3, R5, R4, R3, 0xfe, !PT ;  /* 0x0000000405037212 */ /* 0x000fe400078efe03 */
[----:B------:R-:W-:Y:S02]  /*2990*/  SEL R4, RZ, 0x10, P0 ;  /* 0x00000010ff047807 */ /* 0x000fe40000000000 */
[----:B------:R-:W-:Y:S02]  /*29a0*/  LOP3.LUT P0, RZ, R116, 0x2, RZ, 0xc0, !PT ;  /* 0x0000000274ff7812 */ /* 0x000fe4000780c0ff */
[----:B------:R-:W-:-:S04]  /*29b0*/  LEA.HI R20, R20, R29, RZ, 0x1 ;  /* 0x0000001d14147211 */ /* 0x000fc800078f08ff */
[----:B------:R-:W-:Y:S02]  /*29c0*/  SHF.R.S32.HI R20, RZ, 0x1, R20 ;  /* 0x00000001ff147819 */ /* 0x000fe40000011414 */
[-C--:B0-----:R-:W-:Y:S02]  /*29d0*/  ISETP.GE.AND P1, PT, R222, R27.reuse, PT ;  /* 0x0000001bde00720c */ /* 0x081fe40003f26270 */
[----:B------:R-:W-:Y:S02]  /*29e0*/  SHF.R.S32.HI R7, RZ, 0x1f, R20 ;  /* 0x0000001fff077819 */ /* 0x000fe40000011414 */
[----:B------:R-:W-:Y:S02]  /*29f0*/  LOP3.LUT R28, R3, R4, RZ, 0xfc, !PT ;  /* 0x00000004031c7212 */ /* 0x000fe400078efcff */
[----:B------:R-:W-:Y:S01]  /*2a00*/  ISETP.GE.AND P2, PT, R223, R27, PT ;  /* 0x0000001bdf00720c */ /* 0x000fe20003f46270 */
[----:B------:R-:W-:Y:S01]  /*2a10*/  IMAD R6, R7, R102, RZ ;  /* 0x0000006607067224 */ /* 0x000fe200078e02ff */
[----:B------:R-:W-:-:S03]  /*2a20*/  SEL R5, R27, RZ, P1 ;  /* 0x000000ff1b057207 */ /* 0x000fc60000800000 */
[----:B------:R-:W-:Y:S01]  /*2a30*/  IMAD R11, R20, R103, R6 ;  /* 0x00000067140b7224 */ /* 0x000fe200078e0206 */
[----:B------:R-:W-:Y:S01]  /*2a40*/  SEL R6, R27, RZ, P2 ;  /* 0x000000ff1b067207 */ /* 0x000fe20001000000 */
[----:B------:R-:W-:Y:S02]  /*2a50*/  IMAD.IADD R5, R222, 0x1, R5 ;  /* 0x00000001de057824 */ /* 0x000fe400078e0205 */
[-C--:B-1----:R-:W-:Y:S01]  /*2a60*/  IMAD R4, R7, R8.reuse, RZ ;  /* 0x0000000807047224 */ /* 0x082fe200078e02ff */
[----:B------:R-:W-:Y:S01]  /*2a70*/  SHF.R.S32.HI R225, RZ, 0x1f, R224 ;  /* 0x0000001fffe17819 */ /* 0x000fe200000114e0 */
[----:B------:R-:W-:Y:S01]  /*2a80*/  IMAD.IADD R12, R223, 0x1, R6 ;  /* 0x00000001df0c7824 */ /* 0x000fe200078e0206 */
[----:B------:R-:W-:Y:S01]  /*2a90*/  SHF.R.S32.HI R6, RZ, 0x1f, R5 ;  /* 0x0000001fff067819 */ /* 0x000fe20000011405 */
[----:B------:R-:W-:Y:S02]  /*2aa0*/  IMAD R7, R20, R9, R4 ;  /* 0x0000000914077224 */ /* 0x000fe400078e0204 */
[----:B------:R-:W-:Y:S01]  /*2ab0*/  IMAD.IADD R118, R118, 0x1, R25 ;  /* 0x0000000176767824 */ /* 0x000fe200078e0219 */
[-C--:B------:R-:W-:Y:S01]  /*2ac0*/  LEA.HI R25, R6, R5.reuse, RZ, 0x4 ;  /* 0x0000000506197211 */ /* 0x080fe200078f20ff */
[----:B------:R-:W-:Y:S01]  /*2ad0*/  IMAD.WIDE.U32 R96, R20, R8, R16 ;  /* 0x0000000814607225 */ /* 0x000fe200078e0010 */
[----:B------:R-:W-:-:S03]  /*2ae0*/  LEA.HI R6, R6, R5, RZ, 0x6 ;  /* 0x0000000506067211 */ /* 0x000fc600078f30ff */
[----:B------:R-:W-:Y:S01]  /*2af0*/  IMAD.WIDE.U32 R98, R20, R8, R224 ;  /* 0x0000000814627225 */ /* 0x000fe200078e00e0 */
[----:B------:R-:W-:-:S03]  /*2b00*/  IADD3 R97, R7, R97, RZ ;  /* 0x0000006107617210 */ /* 0x000fc60007ffe0ff */
[----:B------:R-:W-:Y:S01]  /*2b10*/  IMAD.IADD R99, R99, 0x1, R7 ;  /* 0x0000000163637824 */ /* 0x000fe200078e0207 */
[----:B------:R-:W-:Y:S01]  /*2b20*/  SHF.R.S32.HI R7, RZ, 0x6, R6 ;  /* 0x00000006ff077819 */ /* 0x000fe20000011406 */
[----:B------:R-:W-:-:S04]  /*2b30*/  IMAD.WIDE.U32 R106, R20, R102, R224 ;  /* 0x00000066146a7225 */ /* 0x000fc800078e00e0 */
[----:B------:R-:W-:-:S04]  /*2b40*/  IMAD.WIDE.U32 R104, R20, R102, R16 ;  /* 0x0000006614687225 */ /* 0x000fc800078e0010 */
[----:B------:R-:W-:Y:S02]  /*2b50*/  IMAD.IADD R107, R107, 0x1, R11 ;  /* 0x000000016b6b7824 */ /* 0x000fe400078e020b */
[----:B------:R-:W-:Y:S01]  /*2b60*/  IMAD.IADD R105, R11, 0x1, R105 ;  /* 0x000000010b697824 */ /* 0x000fe200078e0269 */
[----:B------:R-:W-:-:S04]  /*2b70*/  SHF.R.S32.HI R13, RZ, 0x1f, R12 ;  /* 0x0000001fff0d7819 */ /* 0x000fc8000001140c */
[CC--:B------:R-:W-:Y:S02]  /*2b80*/  LEA.HI R26, R13.reuse, R12.reuse, RZ, 0x4 ;  /* 0x0000000c0d1a7211 */ /* 0x0c0fe400078f20ff */
[----:B------:R-:W-:Y:S01]  /*2b90*/  LEA.HI R12, R13, R12, RZ, 0x6 ;  /* 0x0000000c0d0c7211 */ /* 0x000fe200078f30ff */
[----:B------:R-:W-:-:S03]  /*2ba0*/  IMAD.WIDE.U32 R100, R8, 0xa0, RZ ;  /* 0x000000a008647825 */ /* 0x000fc600078e00ff */
[----:B------:R-:W-:Y:S01]  /*2bb0*/  SHF.R.S32.HI R12, RZ, 0x6, R12 ;  /* 0x00000006ff0c7819 */ /* 0x000fe2000001140c */
[----:B------:R-:W-:Y:S01]  /*2bc0*/  IMAD R121, R103, 0xa0, RZ ;  /* 0x000000a067797824 */ /* 0x000fe200078e02ff */
[----:B------:R-:W-:Y:S01]  /*2bd0*/  SHF.R.S32.HI R111, RZ, 0x4, R25 ;  /* 0x00000004ff6f7819 */ /* 0x000fe20000011419 */
[----:B-----5:R-:W-:Y:S01]  /*2be0*/  IMAD.WIDE.U32 R106, R129, R102, R106 ;  /* 0x00000066816a7225 */ /* 0x020fe200078e006a */
[----:B------:R-:W-:-:S03]  /*2bf0*/  SHF.R.S32.HI R110, RZ, 0x4, R26 ;  /* 0x00000004ff6e7819 */ /* 0x000fc6000001141a */
[----:B------:R-:W-:-:S04]  /*2c00*/  IMAD.WIDE.U32 R104, R129, R102, R104 ;  /* 0x0000006681687225 */ /* 0x000fc800078e0068 */
[----:B------:R-:W-:-:S04]  /*2c10*/  IMAD.WIDE.U32 R98, R129, R8, R98 ;  /* 0x0000000881627225 */ /* 0x000fc800078e0062 */
[----:B------:R-:W-:-:S04]  /*2c20*/  IMAD.WIDE.U32 R96, R129, R8, R96 ;  /* 0x0000000881607225 */ /* 0x000fc800078e0060 */
[----:B------:R-:W-:Y:S02]  /*2c30*/  VIADD R130, R30, 0x8 ;  /* 0x000000081e827836 */ /* 0x000fe40000000000 */
[----:B------:R-:W-:Y:S02]  /*2c40*/  IMAD.SHL.U32 R114, R27, 0x2, RZ ;  /* 0x000000021b727824 */ /* 0x000fe400078e00ff */
[----:B------:R-:W-:Y:S01]  /*2c50*/  IMAD R109, R109, 0x80, R20 ;  /* 0x000000806d6d7824 */ /* 0x000fe200078e0214 */
[----:B--2---:R-:W-:-:S04]  /*2c60*/  LOP3.LUT R10, R10, 0xfffffffb, RZ, 0xc0, !PT ;  /* 0xfffffffb0a0a7812 */ /* 0x004fc800078ec0ff */
[----:B------:R-:W-:Y:S02]  /*2c70*/  @P0 LOP3.LUT R10, R10, 0x4, RZ, 0xfc, !PT ;  /* 0x000000040a0a0812 */ /* 0x000fe400078efcff */
[----:B------:R-:W-:-:S04]  /*2c80*/  ISETP.GE.AND P0, PT, R16, R27, PT ;  /* 0x0000001b1000720c */ /* 0x000fc80003f06270 */
[----:B------:R-:W-:-:S05]  /*2c90*/  SEL R3, R27, RZ, P0 ;  /* 0x000000ff1b037207 */ /* 0x000fca0000000000 */
[----:B------:R-:W-:Y:S01]  /*2ca0*/  IMAD.IADD R3, R16, 0x1, R3 ;  /* 0x0000000110037824 */ /* 0x000fe200078e0203 */
[----:B------:R-:W-:-:S04]  /*2cb0*/  LOP3.LUT R10, R10, 0xfffffffe, RZ, 0xc0, !PT ;  /* 0xfffffffe0a0a7812 */ /* 0x000fc800078ec0ff */
[----:B------:R-:W-:Y:S02]  /*2cc0*/  SHF.R.S32.HI R4, RZ, 0x1f, R3 ;  /* 0x0000001fff047819 */ /* 0x000fe40000011403 */
[----:B------:R-:W-:Y:S02]  /*2cd0*/  @P2 LOP3.LUT R10, R10, 0x1, RZ, 0xfc, !PT ;  /* 0x000000010a0a2812 */ /* 0x000fe400078efcff */
[CC--:B------:R-:W-:Y:S02]  /*2ce0*/  LEA.HI R21, R4.reuse, R3.reuse, RZ, 0x4 ;  /* 0x0000000304157211 */ /* 0x0c0fe400078f20ff */
[----:B------:R-:W-:Y:S01]  /*2cf0*/  LEA.HI R4, R4, R3, RZ, 0x6 ;  /* 0x0000000304047211 */ /* 0x000fe200078f30ff */
[----:B------:R0:W-:Y:S01]  /*2d00*/  STL [R1+0xc], R10 ;  /* 0x00000c0a01007387 */ /* 0x0001e20000100800 */
[----:B----4-:R-:W-:Y:S02]  /*2d10*/  SHF.R.U32.HI R3, RZ, 0x3, R32 ;  /* 0x00000003ff037819 */ /* 0x010fe40000011620 */
[----:B------:R-:W-:-:S02]  /*2d20*/  SHF.R.S32.HI R5, RZ, 0x6, R4 ;  /* 0x00000006ff057819 */ /* 0x000fc40000011404 */
[----:B---3--:R-:W-:Y:S02]  /*2d30*/  LOP3.LUT R6, R33, 0x30, R25, 0xf8, !PT ;  /* 0x0000003021067812 */ /* 0x008fe400078ef819 */
[----:B0-----:R-:W-:Y:S01]  /*2d40*/  LOP3.LUT R10, R32, 0x30, R21, 0xf8, !PT ;  /* 0x00000030200a7812 */ /* 0x001fe200078ef815 */
[----:B------:R-:W-:Y:S01]  /*2d50*/  IMAD R126, R5, 0x2800, R15 ;  /* 0x00002800057e7824 */ /* 0x000fe200078e020f */
[----:B------:R-:W-:Y:S01]  /*2d60*/  LOP3.LUT R4, R33, 0x30, R21, 0xf8, !PT ;  /* 0x0000003021047812 */ /* 0x000fe200078ef815 */
[--C-:B------:R-:W-:Y:S01]  /*2d70*/  IMAD R127, R7, 0x2800, R31.reuse ;  /* 0x00002800077f7824 */ /* 0x100fe200078e021f */
[-C--:B------:R-:W-:Y:S02]  /*2d80*/  LOP3.LUT R6, R6, R14.reuse, RZ, 0x3c, !PT ;  /* 0x0000000e06067212 */ /* 0x080fe400078e3cff */
[-C--:B------:R-:W-:Y:S01]  /*2d90*/  LOP3.LUT R11, R10, R3.reuse, RZ, 0x3c, !PT ;  /* 0x000000030a0b7212 */ /* 0x080fe200078e3cff */
[----:B------:R-:W-:Y:S01]  /*2da0*/  IMAD R128, R5, 0x2800, R31 ;  /* 0x0000280005807824 */ /* 0x000fe200078e021f */
[----:B------:R-:W-:Y:S01]  /*2db0*/  LOP3.LUT R5, R4, R14, RZ, 0x3c, !PT ;  /* 0x0000000e04057212 */ /* 0x000fe200078e3cff */
[----:B------:R-:W-:Y:S01]  /*2dc0*/  IMAD.IADD R127, R127, 0x1, R6 ;  /* 0x000000017f7f7824 */ /* 0x000fe200078e0206 */
[----:B------:R-:W-:Y:S01]  /*2dd0*/  LOP3.LUT R6, R32, 0x30, R25, 0xf8, !PT ;  /* 0x0000003020067812 */ /* 0x000fe200078ef819 */
[----:B------:R-:W-:Y:S01]  /*2de0*/  IMAD.IADD R126, R126, 0x1, R11 ;  /* 0x000000017e7e7824 */ /* 0x000fe200078e020b */
[----:B------:R-:W-:Y:S01]  /*2df0*/  SHF.R.S32.HI R11, RZ, 0x1f, R129 ;  /* 0x0000001fff0b7819 */ /* 0x000fe20000011481 */
[----:B------:R-:W-:Y:S01]  /*2e00*/  IMAD.IADD R128, R128, 0x1, R5 ;  /* 0x0000000180807824 */ /* 0x000fe200078e0205 */
[----:B------:R-:W-:-:S03]  /*2e10*/  LOP3.LUT R5, R6, R3, RZ, 0x3c, !PT ;  /* 0x0000000306057212 */ /* 0x000fc600078e3cff */
[----:B------:R-:W-:Y:S01]  /*2e20*/  IMAD R6, R11, R102, RZ ;  /* 0x000000660b067224 */ /* 0x000fe200078e02ff */
[----:B------:R-:W-:-:S03]  /*2e30*/  LOP3.LUT R4, R33, 0x30, R26, 0xf8, !PT ;  /* 0x0000003021047812 */ /* 0x000fc600078ef81a */
[----:B------:R-:W-:Y:S02]  /*2e40*/  IMAD R13, R129, R103, R6 ;  /* 0x00000067810d7224 */ /* 0x000fe400078e0206 */
[----:B------:R-:W-:Y:S01]  /*2e50*/  IMAD R6, R11, R8, RZ ;  /* 0x000000080b067224 */ /* 0x000fe200078e02ff */
[----:B------:R-:W-:Y:S01]  /*2e60*/  LOP3.LUT R4, R4, R14, RZ, 0x3c, !PT ;  /* 0x0000000e04047212 */ /* 0x000fe200078e3cff */
[----:B------:R-:W-:Y:S01]  /*2e70*/  IMAD R11, R9, 0xa0, RZ ;  /* 0x000000a0090b7824 */ /* 0x000fe200078e02ff */
[----:B------:R-:W-:Y:S01]  /*2e80*/  ISETP.GE.AND P2, PT, R220, UR4, PT ;  /* 0x00000004dc007c0c */ /* 0x000fe2000bf46270 */
[----:B------:R-:W-:Y:S01]  /*2e90*/  IMAD R124, R7, 0x2800, R15 ;  /* 0x00002800077c7824 */ /* 0x000fe200078e020f */
[----:B------:R-:W-:Y:S01]  /*2ea0*/  LOP3.LUT R10, R32, 0x30, R26, 0xf8, !PT ;  /* 0x00000030200a7812 */ /* 0x000fe200078ef81a */
[----:B------:R-:W-:Y:S02]  /*2eb0*/  IMAD R125, R12, 0x2800, R31 ;  /* 0x000028000c7d7824 */ /* 0x000fe400078e021f */
[----:B------:R-:W-:Y:S01]  /*2ec0*/  IMAD.IADD R122, R101, 0x1, R11 ;  /* 0x00000001657a7824 */ /* 0x000fe200078e020b */
[----:B------:R-:W-:Y:S01]  /*2ed0*/  SEL R11, RZ, 0x20, P2 ;  /* 0x00000020ff0b7807 */ /* 0x000fe20001000000 */
[----:B------:R-:W-:Y:S01]  /*2ee0*/  IMAD.IADD R125, R125, 0x1, R4 ;  /* 0x000000017d7d7824 */ /* 0x000fe200078e0204 */
[----:B------:R-:W-:Y:S01]  /*2ef0*/  IADD3 R124, R124, R5, RZ ;  /* 0x000000057c7c7210 */ /* 0x000fe20007ffe0ff */
[----:B------:R-:W-:Y:S01]  /*2f00*/  IMAD.SHL.U32 R5, R102, 0x80, RZ ;  /* 0x0000008066057824 */ /* 0x000fe200078e00ff */
[----:B------:R-:W-:Y:S01]  /*2f10*/  LOP3.LUT R10, R10, R3, RZ, 0x3c, !PT ;  /* 0x000000030a0a7212 */ /* 0x000fe200078e3cff */
[----:B------:R-:W-:Y:S01]  /*2f20*/  IMAD R123, R12, 0x2800, R15 ;  /* 0x000028000c7b7824 */ /* 0x000fe200078e020f */
[C---:B------:R-:W-:Y:S01]  /*2f30*/  SHF.L.U64.HI R4, R102.reuse, 0x7, R103 ;  /* 0x0000000766047819 */ /* 0x040fe20000010267 */
[----:B------:R-:W-:Y:S01]  /*2f40*/  IMAD.WIDE.U32 R102, R102, 0xa0, RZ ;  /* 0x000000a066667825 */ /* 0x000fe200078e00ff */
[----:B------:R-:W-:-:S02]  /*2f50*/  SHF.R.S32.HI R112, RZ, 0x4, R21 ;  /* 0x00000004ff707819 */ /* 0x000fc40000011415 */
[----:B------:R-:W-:Y:S01]  /*2f60*/  LOP3.LUT R21, R21, 0xfffffff0, RZ, 0xc0, !PT ;  /* 0xfffffff015157812 */ /* 0x000fe200078ec0ff */
[----:B------:R-:W-:Y:S01]  /*2f70*/  IMAD R15, R129, R9, R6 ;  /* 0x00000009810f7224 */ /* 0x000fe200078e0206 */
[----:B------:R-:W-:Y:S02]  /*2f80*/  LOP3.LUT R25, R25, 0xfffffff0, RZ, 0xc0, !PT ;  /* 0xfffffff019197812 */ /* 0x000fe400078ec0ff */
[----:B------:R-:W-:Y:S02]  /*2f90*/  LOP3.LUT R26, R26, 0xfffffff0, RZ, 0xc0, !PT ;  /* 0xfffffff01a1a7812 */ /* 0x000fe400078ec0ff */
[----:B------:R-:W-:Y:S01]  /*2fa0*/  LOP3.LUT R11, R28, R11, RZ, 0xfc, !PT ;  /* 0x0000000b1c0b7212 */ /* 0x000fe200078efcff */
[----:B------:R-:W-:Y:S01]  /*2fb0*/  IMAD.IADD R123, R123, 0x1, R10 ;  /* 0x000000017b7b7824 */ /* 0x000fe200078e020a */
[C---:B------:R-:W-:Y:S01]  /*2fc0*/  SHF.L.U64.HI R6, R8.reuse, 0x7, R9 ;  /* 0x0000000708067819 */ /* 0x040fe20000010209 */
[----:B------:R-:W-:Y:S01]  /*2fd0*/  IMAD.SHL.U32 R7, R8, 0x80, RZ ;  /* 0x0000008008077824 */ /* 0x000fe200078e00ff */
[----:B------:R-:W-:Y:S01]  /*2fe0*/  IADD3 R121, R103, R121, RZ ;  /* 0x0000007967797210 */ /* 0x000fe20007ffe0ff */
[----:B------:R-:W-:Y:S01]  /*2ff0*/  IMAD.IADD R8, R107, 0x1, R13 ;  /* 0x000000016b087824 */ /* 0x000fe200078e020d */
[----:B------:R-:W-:Y:S01]  /*3000*/  SHF.R.S32.HI R117, RZ, 0x1f, R0 ;  /* 0x0000001fff757819 */ /* 0x000fe20000011400 */
[----:B------:R-:W-:Y:S01]  /*3010*/  IMAD.IADD R9, R13, 0x1, R105 ;  /* 0x000000010d097824 */ /* 0x000fe200078e0269 */
[----:B------:R-:W-:Y:S01]  /*3020*/  SHF.R.S32.HI R108, RZ, 0x1f, R21 ;  /* 0x0000001fff6c7819 */ /* 0x000fe20000011415 */
[----:B------:R-:W-:Y:S01]  /*3030*/  IMAD.IADD R10, R99, 0x1, R15 ;  /* 0x00000001630a7824 */ /* 0x000fe200078e020f */
[----:B------:R-:W-:Y:S01]  /*3040*/  SHF.R.S32.HI R95, RZ, 0x1f, R25 ;  /* 0x0000001fff5f7819 */ /* 0x000fe20000011419 */
[----:B------:R-:W-:Y:S01]  /*3050*/  IMAD.IADD R20, R15, 0x1, R97 ;  /* 0x000000010f147824 */ /* 0x000fe200078e0261 */
[----:B------:R-:W-:-:S02]  /*3060*/  SHF.R.S32.HI R27, RZ, 0x1f, R26 ;  /* 0x0000001fff1b7819 */ /* 0x000fc4000001141a */
[----:B------:R-:W-:Y:S02]  /*3070*/  LOP3.LUT R28, R28, 0x1, RZ, 0xc0, !PT ;  /* 0x000000011c1c7812 */ /* 0x000fe400078ec0ff */
[C---:B------:R-:W-:Y:S02]  /*3080*/  LOP3.LUT R29, R11.reuse, 0x2, RZ, 0xc0, !PT ;  /* 0x000000020b1d7812 */ /* 0x040fe400078ec0ff */
[C---:B------:R-:W-:Y:S02]  /*3090*/  LOP3.LUT R30, R11.reuse, 0x4, RZ, 0xc0, !PT ;  /* 0x000000040b1e7812 */ /* 0x040fe400078ec0ff */
[C---:B------:R-:W-:Y:S02]  /*30a0*/  LOP3.LUT R31, R11.reuse, 0x8, RZ, 0xc0, !PT ;  /* 0x000000080b1f7812 */ /* 0x040fe400078ec0ff */
[C---:B------:R-:W-:Y:S02]  /*30b0*/  LOP3.LUT R32, R11.reuse, 0x10, RZ, 0xc0, !PT ;  /* 0x000000100b207812 */ /* 0x040fe400078ec0ff */
[----:B------:R-:W-:Y:S01]  /*30c0*/  LOP3.LUT R33, R11, 0x20, RZ, 0xc0, !PT ;  /* 0x000000200b217812 */ /* 0x000fe200078ec0ff */
[----:B------:R-:W-:Y:S06]  /*30d0*/  @!P6 BAR.SYNC.DEFER_BLOCKING 0x9, 0x100 ;  /* 0x024400000000eb1d */ /* 0x000fec0000010000 */
.L_x_6716:
[----:B------:R-:W2:Y:S01]  /*30e0*/  LDL R40, [R1+0x58] ;  /* 0x0000580001287983 */ /* 0x000ea20000100800 */
[----:B0-----:R-:W0:Y:S03]  /*30f0*/  LDC R36, c[0x0][0x430] ;  /* 0x00010c00ff247b82 */ /* 0x001e260000000800 */
[----:B------:R-:W3:Y:S01]  /*3100*/  LDL.LU R38, [R1+0xc] ;  /* 0x00000c0001267983 */ /* 0x000ee20000300800 */
[----:B------:R-:W-:-:S04]  /*3110*/  IADD3 R24, R24, -0x1, RZ ;  /* 0xffffffff18187810 */ /* 0x000fc80007ffe0ff */
[----:B-1----:R-:W1:Y:S01]  /*3120*/  LDC R113, c[0x0][0x3f4] ;  /* 0x0000fd00ff717b82 */ /* 0x002e620000000800 */
[----:B------:R-:W-:-:S04]  /*3130*/  IMAD R11, R24, 0xa0, R109 ;  /* 0x000000a0180b7824 */ /* 0x000fc800078e026d */
[----:B------:R-:W-:Y:S01]  /*3140*/  IMAD.IADD R39, R118, 0x1, R11 ;  /* 0x0000000176277824 */ /* 0x000fe200078e020b */
[----:B------:R-:W-:-:S03]  /*3150*/  ISETP.GE.AND P2, PT, R11, R2, PT ;  /* 0x000000020b00720c */ /* 0x000fc60003f46270 */
[----:B------:R-:W-:Y:S01]  /*3160*/  IMAD.MOV.U32 R11, RZ, RZ, R39 ;  /* 0x000000ffff0b7224 */ /* 0x000fe200078e0027 */
[----:B------:R-:W-:Y:S02]  /*3170*/  ISETP.GT.OR P2, PT, R109, 0x9f, P2 ;  /* 0x0000009f6d00780c */ /* 0x000fe40001744670 */
[----:B0-----:R-:W-:-:S11]  /*3180*/  ISETP.NE.AND P3, PT, R36, 0x1, PT ;  /* 0x000000012400780c */ /* 0x001fd60003f65270 */
[----:B------:R-:W0:Y:S08]  /*3190*/  @!P2 LDC.64 R14, c[0x0][0x428] ;  /* 0x00010a00ff0eab82 */ /* 0x000e300000000a00 */
[----:B----4-:R-:W4:Y:S08]  /*31a0*/  @P3 LDC R34, c[0x0][0x434] ;  /* 0x00010d00ff223b82 */ /* 0x010f300000000800 */
[----:B------:R-:W1:Y:S08]  /*31b0*/  @P3 LDC R35, c[0x0][0x438] ;  /* 0x00010e00ff233b82 */ /* 0x000e700000000800 */
[----:B------:R-:W0:Y:S01]  /*31c0*/  @!P2 LDC.64 R12, c[0x0][0x418] ;  /* 0x00010600ff0cab82 */ /* 0x000e220000000a00 */
[----:B----4-:R-:W-:-:S05]  /*31d0*/  @P3 IMAD.HI.U32 R34, R39, R34, RZ ;  /* 0x0000002227223227 */ /* 0x010fca00078e00ff */
[----:B-1----:R-:W-:Y:S01]  /*31e0*/  @P3 SHF.R.U32.HI R11, RZ, R35, R34 ;  /* 0x00000023ff0b3219 */ /* 0x002fe20000011622 */
[----:B0-----:R-:W-:-:S03]  /*31f0*/  @!P2 IMAD R34, R117, R14, RZ ;  /* 0x0000000e7522a224 */ /* 0x001fc600078e02ff */
[--C-:B------:R-:W-:Y:S01]  /*3200*/  @!P2 SHF.R.S32.HI R35, RZ, 0x1f, R11.reuse ;  /* 0x0000001fff23a819 */ /* 0x100fe2000001140b */
[----:B------:R-:W-:Y:S02]  /*3210*/  @!P2 IMAD R37, R0, R15, R34 ;  /* 0x0000000f0025a224 */ /* 0x000fe400078e0222 */
[----:B------:R-:W-:-:S04]  /*3220*/  @!P2 IMAD.MOV.U32 R34, RZ, RZ, R11 ;  /* 0x000000ffff22a224 */ /* 0x000fc800078e000b */
[----:B------:R-:W-:-:S04]  /*3230*/  @!P2 IMAD.WIDE.U32 R14, R0, R14, R34 ;  /* 0x0000000e000ea225 */ /* 0x000fc800078e0022 */
[----:B------:R-:W-:Y:S01]  /*3240*/  @!P2 IMAD.IADD R15, R15, 0x1, R37 ;  /* 0x000000010f0fa824 */ /* 0x000fe200078e0225 */
[----:B------:R-:W-:Y:S01]  /*3250*/  @!P2 LEA R12, P3, R14, R12, 0x2 ;  /* 0x0000000c0e0ca211 */ /* 0x000fe200078610ff */
        /* <DEDUP_REMOVED lines=15> */
[----:B------:R-:W-:Y:S01]  /*3350*/  ISETP.GE.AND P2, PT, R113, 0x1, PT ;  /* 0x000000017100780c */ /* 0x000fe20003f46270 */
[----:B------:R-:W-:Y:S02]  /*3360*/  IMAD.IADD R89, R18, 0x1, R89 ;  /* 0x0000000112597824 */ /* 0x000fe400078e0259 */
[----:B------:R0:W-:Y:S10]  /*3370*/  STL [R1+0xc], R38 ;  /* 0x00000c2601007387 */ /* 0x0001f40000100800 */
[----:B0-----:R-:W-:Y:S05]  /*3380*/  @!P2 BRA `(.L_x_6612) ;  /* 0x000000d00074a947 */ /* 0x001fea0003800000 */
[----:B------:R-:W-:Y:S01]  /*3390*/  SHF.R.S32.HI R90, RZ, 0x1f, R35 ;  /* 0x0000001fff5a7819 */ /* 0x000fe20000011423 */
[----:B------:R-:W-:Y:S01]  /*33a0*/  ULDC.64 UR4, c[0x0][0x300] ;  /* 0x0000c00000047ab9 */ /* 0x000fe20000000a00 */
[----:B-----5:R-:W-:Y:S01]  /*33b0*/  SHF.R.S32.HI R91, RZ, 0x1f, R34 ;  /* 0x0000001fff5b7819 */ /* 0x020fe20000011422 */
[----:B------:R-:W-:-:S04]  /*33c0*/  IMAD.WIDE.U32 R12, R35, UR4, RZ ;  /* 0x00000004230c7c25 */ /* 0x000fc8000f8e00ff */
[----:B------:R-:W-:Y:S02]  /*33d0*/  IMAD R14, R90, UR4, RZ ;  /* 0x000000045a0e7c24 */ /* 0x000fe4000f8e02ff */
[----:B------:R-:W-:Y:S02]  /*33e0*/  IMAD R92, R24, -0xa0, R2 ;  /* 0xffffff60185c7824 */ /* 0x000fe400078e0202 */
[----:B------:R-:W-:Y:S01]  /*33f0*/  IMAD R11, R35, UR5, R14 ;  /* 0x00000005230b7c24 */ /* 0x000fe2000f8e020e */
[----:B------:R-:W-:Y:S01]  /*3400*/  ULDC.64 UR4, c[0x0][0x310] ;  /* 0x0000c40000047ab9 */ /* 0x000fe20000000a00 */
[----:B------:R-:W-:Y:S01]  /*3410*/  IMAD R14, R121, R24, RZ ;  /* 0x00000018790e7224 */ /* 0x000fe200078e02ff */
[----:B------:R-:W-:Y:S01]  /*3420*/  VIMNMX R92, R92, 0xa0, PT ;  /* 0x000000a05c5c7848 */ /* 0x000fe20003fe0100 */
[----:B------:R-:W-:Y:S02]  /*3430*/  IMAD R15, R91, UR4, RZ ;  /* 0x000000045b0f7c24 */ /* 0x000fe4000f8e02ff */
[----:B------:R-:W-:Y:S01]  /*3440*/  IMAD.IADD R13, R13, 0x1, R11 ;  /* 0x000000010d0d7824 */ /* 0x000fe200078e020b */
[----:B------:R-:W-:Y:S01]  /*3450*/  SHF.R.S32.HI R11, RZ, 0x1f, R24 ;  /* 0x0000001fff0b7819 */ /* 0x000fe20000011418 */
[----:B------:R-:W-:-:S02]  /*3460*/  IMAD R15, R34, UR5, R15 ;  /* 0x00000005220f7c24 */ /* 0x000fc4000f8e020f */
[----:B------:R-:W-:Y:S01]  /*3470*/  IMAD.WIDE.U32 R12, R34, UR4, R12 ;  /* 0x00000004220c7c25 */ /* 0x000fe2000f8e000c */
[----:B------:R-:W-:-:S03]  /*3480*/  ULDC.64 UR4, c[0x0][0x308] ;  /* 0x0000c20000047ab9 */ /* 0x000fc60000000a00 */
[----:B------:R-:W-:Y:S02]  /*3490*/  IMAD.IADD R13, R13, 0x1, R15 ;  /* 0x000000010d0d7824 */ /* 0x000fe400078e020f */
[----:B------:R-:W-:Y:S02]  /*34a0*/  IMAD R37, R11, R102, R14 ;  /* 0x000000660b257224 */ /* 0x000fe400078e020e */
[----:B------:R-:W-:-:S04]  /*34b0*/  IMAD.WIDE.U32 R12, R226, UR4, R12 ;  /* 0x00000004e20c7c25 */ /* 0x000fc8000f8e000c */
[----:B------:R-:W-:Y:S01]  /*34c0*/  IMAD R119, R226, UR5, R13 ;  /* 0x00000005e2777c24 */ /* 0x000fe2000f8e020d */
[----:B------:R-:W-:Y:S01]  /*34d0*/  ULDC.64 UR4, c[0x0][0x2e8] ;  /* 0x0000ba0000047ab9 */ /* 0x000fe20000000a00 */
[-C--:B------:R-:W-:Y:S01]  /*34e0*/  IMAD R13, R122, R24.reuse, RZ ;  /* 0x000000187a0d7224 */ /* 0x080fe200078e02ff */
[----:B------:R-:W-:Y:S01]  /*34f0*/  IADD3 R120, P2, R12, UR4, RZ ;  /* 0x000000040c787c10 */ /* 0x000fe2000ff5e0ff */
[----:B------:R-:W-:Y:S01]  /*3500*/  ULDC.U8 UR4, c[0x0][0x410] ;  /* 0x0001040000047ab9 */ /* 0x000fe20000000000 */
[----:B------:R-:W-:Y:S02]  /*3510*/  IMAD.WIDE.U32 R14, R102, R24, RZ ;  /* 0x00000018660e7225 */ /* 0x000fe400078e00ff */
[----:B------:R-:W-:Y:S02]  /*3520*/  IADD3.X R119, R119, UR5, RZ, P2, !PT ;  /* 0x0000000577777c10 */ /* 0x000fe400097fe4ff */
[----:B------:R-:W-:Y:S01]  /*3530*/  ISETP.NE.AND P2, PT, RZ, UR4, PT ;  /* 0x00000004ff007c0c */ /* 0x000fe2000bf45270 */
[----:B------:R-:W-:-:S02]  /*3540*/  IMAD R39, R11, R100, R13 ;  /* 0x000000640b277224 */ /* 0x000fc400078e020d */
[----:B------:R-:W-:-:S04]  /*3550*/  IMAD.WIDE.U32 R12, R100, R24, RZ ;  /* 0x00000018640c7225 */ /* 0x000fc800078e00ff */
[----:B------:R-:W-:Y:S01]  /*3560*/  IMAD.IADD R11, R15, 0x1, R37 ;  /* 0x000000010f0b7824 */ /* 0x000fe200078e0225 */
[----:B------:R-:W-:-:S05]  /*3570*/  IADD3 R86, R13, R39, RZ ;  /* 0x000000270d567210 */ /* 0x000fca0007ffe0ff */
[----:B------:R-:W-:Y:S05]  /*3580*/  @!P2 BRA `(.L_x_6613) ;  /* 0x000000640090a947 */ /* 0x000fea0003800000 */
[----:B------:R0:W5:Y:S04]  /*3590*/  LDL R132, [R1+0x18] ;  /* 0x0000180001847983 */ /* 0x0001680000100800 */
[----:B------:R0:W5:Y:S04]  /*35a0*/  LDL R131, [R1+0x20] ;  /* 0x0000200001837983 */ /* 0x0001680000100800 */
[----:B------:R0:W5:Y:S04]  /*35b0*/  LDL R94, [R1+0x24] ;  /* 0x00002400015e7983 */ /* 0x0001680000100800 */
[----:B------:R0:W5:Y:S04]  /*35c0*/  LDL R93, [R1+0x1c] ;  /* 0x00001c00015d7983 */ /* 0x0001680000100800 */
[----:B------:R0:W5:Y:S01]  /*35d0*/  LDL R87, [R1+0x28] ;  /* 0x0000280001577983 */ /* 0x0001620000100800 */
[----:B------:R-:W1:Y:S01]  /*35e0*/  S2R R36, SR_TID.X ;  /* 0x0000000000247919 */ /* 0x000e620000002100 */
[----:B------:R-:W-:Y:S01]  /*35f0*/  BSSY B1, `(.L_x_6614) ;  /* 0x0000043000017945 */ /* 0x000fe20003800000 */
[----:B------:R-:W-:-:S02]  /*3600*/  CS2R R60, SRZ ;  /* 0x00000000003c7805 */ /* 0x000fc4000001ff00 */
[----:B------:R-:W-:Y:S01]  /*3610*/  CS2R R64, SRZ ;  /* 0x0000000000407805 */ /* 0x000fe2000001ff00 */
[C---:B-1----:R-:W-:Y:S02]  /*3620*/  VIADD R38, R36.reuse, 0xffffff80 ;  /* 0xffffff8024267836 */ /* 0x042fe40000000000 */
[----:B------:R-:W-:-:S05]  /*3630*/  VIADD R36, R36, 0xffffff80 ;  /* 0xffffff8024247836 */ /* 0x000fca0000000000 */
[----:B------:R-:W-:-:S04]  /*3640*/  LEA.HI R36, R36, R38, RZ, 0x1 ;  /* 0x0000002624247211 */ /* 0x000fc800078f08ff */
[----:B------:R-:W-:-:S04]  /*3650*/  SHF.R.S32.HI R36, RZ, 0x1, R36 ;  /* 0x00000001ff247819 */ /* 0x000fc80000011424 */
[----:B------:R-:W-:Y:S02]  /*3660*/  ISETP.GE.AND P3, PT, R36, R92, PT ;  /* 0x0000005c2400720c */ /* 0x000fe40003f66270 */
        /* <DEDUP_REMOVED lines=22> */
[----:B0-----:R-:W-:Y:S06]  /*37d0*/  @P3 BRA `(.L_x_6615) ;  /* 0x0000000000903947 */ /* 0x001fec0003800000 */
        /* <DEDUP_REMOVED lines=36> */
.L_x_6615:
[----:B------:R-:W-:Y:S05]  /*3a20*/  BSYNC B1 ;  /* 0x0000000000017941 */ /* 0x000fea0003800000 */
.L_x_6614:
[----:B0-----:R-:W0:Y:S01]  /*3a30*/  S2R R84, SR_TID.X ;  /* 0x0000000000547919 */ /* 0x001e220000002100 */
[----:B------:R-:W-:Y:S01]  /*3a40*/  BSSY B1, `(.L_x_6616) ;  /* 0x0000030000017945 */ /* 0x000fe20003800000 */
[C---:B0-----:R-:W-:Y:S02]  /*3a50*/  VIADD R85, R84.reuse, 0xffffff80 ;  /* 0xffffff8054557836 */ /* 0x041fe40000000000 */
[----:B------:R-:W-:-:S05]  /*3a60*/  VIADD R84, R84, 0xffffff80 ;  /* 0xffffff8054547836 */ /* 0x000fca0000000000 */
        /* <DEDUP_REMOVED lines=45> */
.L_x_6617:
[----:B------:R-:W-:Y:S05]  /*3d40*/  BSYNC B1 ;  /* 0x0000000000017941 */ /* 0x000fea0003800000 */
.L_x_6616:
        /* <DEDUP_REMOVED lines=28> */
.L_x_6618:
[----:B------:R-:W2:Y:S01]  /*3f10*/  LDL R11, [R1+0x14] ;  /* 0x00001400010b7983 */ /* 0x000ea20000100800 */
[----:B------:R-:W-:Y:S01]  /*3f20*/  IMAD R93, R19, 0x8, R18 ;  /* 0x00000008135d7824 */ /* 0x000fe200078e0212 */
[----:B------:R-:W-:Y:S01]  /*3f30*/  BSSY B1, `(.L_x_6619) ;  /* 0x0000004000017945 */ /* 0x000fe20003800000 */
[----:B--2---:R-:W-:-:S04]  /*3f40*/  SHF.L.U32 R94, R11, 0x1f, RZ ;  /* 0x0000001f0b5e7819 */ /* 0x004fc800000006ff */
[----:B------:R-:W1:Y:S02]  /*3f50*/  SYNCS.PHASECHK.TRANS64.TRYWAIT P5, [R93+URZ+0x33490], R94 ;  /* 0x0334905e5d0075a7 */ /* 0x000e6400080a017f */
[----:B-1----:R-:W-:Y:S05]  /*3f60*/  @!P5 BRA `(.L_x_6620) ;  /* 0x0000032c0058d947 */ /* 0x002fea0003800000 */
.L_x_6974:
[----:B------:R-:W-:Y:S05]  /*3f70*/  BSYNC B1 ;  /* 0x0000000000017941 */ /* 0x000fea0003800000 */
.L_x_6619:
[----:B------:R-:W-:-:S03]  /*3f80*/  UMOV UR4, 0xffffffff ;  /* 0xffffffff00047882 */ /* 0x000fc60000000000 */
[----:B------:R-:W-:Y:S05]  /*3f90*/  BRA.DIV UR4, `(.L_x_6621) ;  /* 0x0000032e04607947 */ /* 0x000fea000b800000 */
[----:B------:R2:W3:Y:S04]  /*3fa0*/  SHFL.IDX PT, R143, R119, RZ, 0x1e1f ;  /* 0x001e1fff778f7589 */ /* 0x0004e800000e0000 */
[----:B------:R2:W4:Y:S02]  /*3fb0*/  SHFL.IDX PT, R11, R120, RZ, 0x1e1f ;  /* 0x001e1fff780b7589 */ /* 0x00052400000e0000 */
.L_x_6978:
        /* <DEDUP_REMOVED lines=120> */
.L_x_6627:
[----:B------:R-:W-:Y:S05]  /*4740*/  BSYNC B3 ;  /* 0x0000000000037941 */ /* 0x000fea0003800000 */
.L_x_6626:
[----:B----4-:R-:W-:-:S05]  /*4750*/  IADD3 R80, P3, R16, R11, RZ ;  /* 0x0000000b10507210 */ /* 0x010fca0007f7e0ff */
[----:B---3--:R-:W-:-:S05]  /*4760*/  IMAD.X R81, R143, 0x1, R17, P3 ;  /* 0x000000018f517824 */ /* 0x008fca00018e0611 */
[----:B0-----:R0:W-:Y:S03]  /*4770*/  ST.E.128 desc[UR54][R80.64], R12 ;  /* 0x0000000c50007985 */ /* 0x0011e6000c101d36 */
.L_x_6625:
[----:B------:R-:W-:Y:S05]  /*4780*/  BSYNC B2 ;  /* 0x0000000000027941 */ /* 0x000fea0003800000 */
.L_x_6624:
        /* <DEDUP_REMOVED lines=17> */
[----:B------:R-:W-:Y:S02]  /*48a0*/  LOP3.LUT R83, R79, 0xff, RZ, 0xc0, !PT ;  /* 0x000000ff4f537812 */ /* 0x000fe400078ec0ff */
[----:B------:R-:W-:Y:S02]  /*48b0*/  SHF.R.U32.HI R152, RZ, 0x8, R79 ;  /* 0x00000008ff987819 */ /* 0x000fe4000001164f */
[----:B------:R-:W-:Y:S02]  /*48c0*/  LOP3.LUT R77, R78, 0xff0000, R77, 0xf8, !PT ;  /* 0x00ff00004e4d7812 */ /* 0x000fe400078ef84d */
[----:B------:R-:W-:Y:S02]  /*48d0*/  PRMT R82, R82, 0x654, R83 ;  /* 0x0000065452527816 */ /* 0x000fe40000000053 */
[----:B------:R-:W-:Y:S02]  /*48e0*/  SHF.L.U32 R152, R152, 0x8, RZ ;  /* 0x0000000898987819 */ /* 0x000fe400000006ff */
        /* <DEDUP_REMOVED lines=93> */
[----:B------:R-:W-:Y:S01]  /*4ec0*/  MOV R15, R76 ;  /* 0x0000004c000f7202 */ /* 0x000fe20000000f00 */
[----:B------:R-:W-:-:S05]  /*4ed0*/  FFMA.FTZ R150, R12, R151, R150 ;  /* 0x000000970c967223 */ /* 0x000fca0000010096 */
[----:B------:R-:W-:-:S05]  /*4ee0*/  F2FP.SATFINITE.E4M3.F32.PACK_AB_MERGE_C R77, R150, R77, R80 ;  /* 0x0000004d964d723e */ /* 0x000fca0004807050 */
[----:B------:R-:W-:-:S07]  /*4ef0*/  IMAD.MOV.U32 R12, RZ, RZ, R77 ;  /* 0x000000ffff0c7224 */ /* 0x000fce00078e004d */
.L_x_6631:
[----:B------:R-:W-:Y:S05]  /*4f00*/  BSYNC B3 ;  /* 0x0000000000037941 */ /* 0x000fea0003800000 */
.L_x_6630:
[----:B------:R-:W-:-:S05]  /*4f10*/  IMAD.SHL.U32 R77, R227, 0x10, RZ ;  /* 0x00000010e34d7824 */ /* 0x000fca00078e00ff */
[----:B----4-:R-:W-:-:S04]  /*4f20*/  IADD3 R76, P3, R11, R77, RZ ;  /* 0x0000004d0b4c7210 */ /* 0x010fc80007f7e0ff */
[----:B---3--:R-:W-:-:S05]  /*4f30*/  LEA.HI.X.SX32 R77, R77, R143, 0x1, P3 ;  /* 0x0000008f4d4d7211 */ /* 0x008fca00018f0eff */
[----:B------:R0:W-:Y:S04]  /*4f40*/  ST.E.128 desc[UR54][R76.64], R12 ;  /* 0x0000000c4c007985 */ /* 0x0001e8000c101d36 */
.L_x_6629:
[----:B------:R-:W-:Y:S05]  /*4f50*/  BSYNC B2 ;  /* 0x0000000000027941 */ /* 0x000fea0003800000 */
.L_x_6628:
        /* <DEDUP_REMOVED lines=117> */
[----:B------:R-:W-:-:S04]  /*56b0*/  F2FP.SATFINITE.E4M3.F32.PACK_AB_MERGE_C R73, R149, R73, R76 ;  /* 0x000000499549723e */ /* 0x000fc8000480704c */
[----:B------:R-:W-:-:S07]  /*56c0*/  MOV R12, R73 ;  /* 0x00000049000c7202 */ /* 0x000fce0000000f00 */
.L_x_6635:
[----:B------:R-:W-:Y:S05]  /*56d0*/  BSYNC B3 ;  /* 0x0000000000037941 */ /* 0x000fea0003800000 */
.L_x_6634:
[----:B------:R-:W-:-:S05]  /*56e0*/  IMAD.SHL.U32 R73, R228, 0x10, RZ ;  /* 0x00000010e4497824 */ /* 0x000fca00078e00ff */
[----:B----4-:R-:W-:-:S04]  /*56f0*/  IADD3 R72, P3, R11, R73, RZ ;  /* 0x000000490b487210 */ /* 0x010fc80007f7e0ff */
[----:B---3--:R-:W-:-:S05]  /*5700*/  LEA.HI.X.SX32 R73, R73, R143, 0x1, P3 ;  /* 0x0000008f49497211 */ /* 0x008fca00018f0eff */
[----:B------:R0:W-:Y:S04]  /*5710*/  ST.E.128 desc[UR54][R72.64], R12 ;  /* 0x0000000c48007985 */ /* 0x0001e8000c101d36 */
.L_x_6633:
[----:B------:R-:W-:Y:S05]  /*5720*/  BSYNC B2 ;  /* 0x0000000000027941 */ /* 0x000fea0003800000 */
.L_x_6632:
        /* <DEDUP_REMOVED lines=14> */
[----:B------:R-:W-:-:S02]  /*5810*/  SHF.R.U32.HI R76, RZ, 0x8, R71 ;  /* 0x00000008ff4c7819 */ /* 0x000fc40000011647 */
[----:B------:R-:W-:Y:S02]  /*5820*/  LOP3.LUT R70, R70, 0xff00, R72, 0xf8, !PT ;  /* 0x0000ff0046467812 */ /* 0x000fe400078ef848 */
[----:B------:R-:W-:Y:S01]  /*5830*/  SHF.L.U32 R69, R69, 0x10, RZ ;  /* 0x0000001045457819 */ /* 0x000fe200000006ff */
[----:B------:R-:W-:Y:S01]  /*5840*/  IMAD.SHL.U32 R76, R76, 0x100, RZ ;  /* 0x000001004c4c7824 */ /* 0x000fe200078e00ff */
[----:B------:R-:W-:Y:S02]  /*5850*/  SHF.R.U32.HI R74, RZ, 0x18, R71 ;  /* 0x00000018ff4a7819 */ /* 0x000fe40000011647 */
[----:B------:R-:W-:Y:S02]  /*5860*/  LOP3.LUT R75, R71, 0xff, RZ, 0xc0, !PT ;  /* 0x000000ff474b7812 */ /* 0x000fe400078ec0ff */
[----:B------:R-:W-:Y:S02]  /*5870*/  LOP3.LUT R69, R70, 0xff0000, R69, 0xf8, !PT ;  /* 0x00ff000046457812 */ /* 0x000fe400078ef845 */
[----:B------:R-:W-:-:S02]  /*5880*/  PRMT R74, R74, 0x654, R75 ;  /* 0x000006544a4a7816 */ /* 0x000fc4000000004b */
[----:B------:R-:W-:Y:S02]  /*5890*/  F2FP.F16.E4M3.UNPACK_B R70, R147.H1 ;  /* 0x00000093ff46723e */ /* 0x000fe400030006ff */
        /* <DEDUP_REMOVED lines=93> */
.L_x_6639:
[----:B------:R-:W-:Y:S05]  /*5e70*/  BSYNC B3 ;  /* 0x0000000000037941 */ /* 0x000fea0003800000 */
.L_x_6638:
[----:B------:R-:W3:Y:S01]  /*5e80*/  LDL R70, [R1+0x8] ;  /* 0x0000080001467983 */ /* 0x000ee20000100800 */
[----:B----4-:R-:W-:-:S05]  /*5e90*/  IADD3 R68, P3, R23, R11, RZ ;  /* 0x0000000b17447210 */ /* 0x010fca0007f7e0ff */
[----:B---3--:R-:W-:-:S05]  /*5ea0*/  IMAD.X R69, R143, 0x1, R70, P3 ;  /* 0x000000018f457824 */ /* 0x008fca00018e0646 */
[----:B------:R0:W-:Y:S03]  /*5eb0*/  ST.E.128 desc[UR54][R68.64], R12 ;  /* 0x0000000c44007985 */ /* 0x0001e6000c101d36 */
.L_x_6637:
[----:B------:R-:W-:Y:S05]  /*5ec0*/  BSYNC B2 ;  /* 0x0000000000027941 */ /* 0x000fea0003800000 */
.L_x_6636:
        /* <DEDUP_REMOVED lines=45> */
[----:B------:R-:W-:Y:S01]  /*61a0*/  SHF.L.U32 R71, R66, 0x10, RZ ;  /* 0x0000001042477819 */ /* 0x000fe200000006ff */
[----:B------:R-:W-:Y:S01]  /*61b0*/  IMAD.U32 R66, R65, 0x10000, RZ ;  /* 0x0001000041427824 */ /* 0x000fe200078e00ff */
[----:B------:R-:W-:Y:S02]  /*61c0*/  F2FP.F16.E4M3.UNPACK_B R15, R15.H1 ;  /* 0x0000000fff0f723e */ /* 0x000fe400030006ff */
[----:B------:R-:W-:Y:S01]  /*61d0*/  LOP3.LUT R65, R68, 0xff0000, R71, 0xf8, !PT ;  /* 0x00ff000044417812 */ /* 0x000fe200078ef847 */
[--C-:B------:R-:W-:Y:S01]  /*61e0*/  HADD2.F32 R71, -RZ, R73.reuse.H1_H1 ;  /* 0x30000049ff477230 */ /* 0x100fe20000004100 */
[----:B------:R-:W-:Y:S01]  /*61f0*/  LOP3.LUT R66, R67, 0xff0000, R66, 0xf8, !PT ;  /* 0x00ff000043427812 */ /* 0x000fe200078ef842 */
[----:B------:R-:W-:Y:S01]  /*6200*/  HADD2.F32 R73, -RZ, R73.H0_H0 ;  /* 0x20000049ff497230 */ /* 0x000fe20000004100 */
[----:B------:R-:W-:-:S02]  /*6210*/  F2FP.F16.E4M3.UNPACK_B R68, R65.H1 ;  /* 0x00000041ff44723e */ /* 0x000fc400030006ff */
[-C--:B------:R-:W-:Y:S02]  /*6220*/  F2FP.F16.E4M3.UNPACK_B R67, R66.reuse.H1 ;  /* 0x00000042ff43723e */ /* 0x080fe400030006ff */
[----:B------:R-:W-:Y:S01]  /*6230*/  F2FP.F16.E4M3.UNPACK_B R66, R66 ;  /* 0x00000042ff42723e */ /* 0x000fe200020006ff */
[--C-:B------:R-:W-:Y:S01]  /*6240*/  HADD2.F32 R72, -RZ, R68.reuse.H0_H0 ;  /* 0x20000044ff487230 */ /* 0x100fe20000004100 */
[----:B------:R-:W-:Y:S01]  /*6250*/  F2FP.SATFINITE.E4M3.F32.PACK_AB_MERGE_C R13, R13, R64, RZ ;  /* 0x000000400d0d723e */ /* 0x000fe200048070ff */
[--C-:B------:R-:W-:Y:S02]  /*6260*/  HADD2.F32 R74, -RZ, R67.reuse.H0_H0 ;  /* 0x20000043ff4a7230 */ /* 0x100fe40000004100 */
[----:B------:R-:W-:Y:S01]  /*6270*/  HADD2.F32 R67, -RZ, R67.H1_H1 ;  /* 0x30000043ff437230 */ /* 0x000fe20000004100 */
[----:B------:R-:W-:Y:S01]  /*6280*/  F2FP.SATFINITE.E4M3.F32.PACK_AB_MERGE_C R13, R69, R70, R13 ;  /* 0x00000046450d723e */ /* 0x000fe2000480700d */
[----:B------:R-:W-:Y:S02]  /*6290*/  HADD2.F32 R68, -RZ, R68.H1_H1 ;  /* 0x30000044ff447230 */ /* 0x000fe40000004100 */
[----:B------:R-:W-:-:S04]  /*62a0*/  FMUL.FTZ R75, R71, R74 ;  /* 0x0000004a474b7220 */ /* 0x000fc80000410000 */
        /* <DEDUP_REMOVED lines=52> */
.L_x_6643:
[----:B------:R-:W-:Y:S05]  /*65f0*/  BSYNC B3 ;  /* 0x0000000000037941 */ /* 0x000fea0003800000 */
.L_x_6642:
[----:B------:R-:W3:Y:S01]  /*6600*/  LDL R66, [R1+0x4] ;  /* 0x0000040001427983 */ /* 0x000ee20000100800 */
[----:B----4-:R-:W-:-:S05]  /*6610*/  IADD3 R64, P3, R22, R11, RZ ;  /* 0x0000000b16407210 */ /* 0x010fca0007f7e0ff */
[----:B---3--:R-:W-:-:S05]  /*6620*/  IMAD.X R65, R143, 0x1, R66, P3 ;  /* 0x000000018f417824 */ /* 0x008fca00018e0642 */
[----:B------:R0:W-:Y:S03]  /*6630*/  ST.E.128 desc[UR54][R64.64], R12 ;  /* 0x0000000c40007985 */ /* 0x0001e6000c101d36 */
.L_x_6641:
[----:B------:R-:W-:Y:S05]  /*6640*/  BSYNC B2 ;  /* 0x0000000000027941 */ /* 0x000fea0003800000 */
.L_x_6640:
[----:B------:R-:W-:-:S13]  /*6650*/  ISETP.NE.AND P3, PT, R33, RZ, PT ;  /* 0x000000ff2100720c */ /* 0x000fda0003f65270 */
[----:B------:R-:W-:Y:S05]  /*6660*/  @!P3 BRA `(.L_x_6623) ;  /* 0x0000000400e4b947 */ /* 0x000fea0003800000 */
[----:B0-----:R-:W3:Y:S04]  /*6670*/  LDL R12, [R1] ;  /* 0x00000000010c7983 */ /* 0x001ee80000100800 */
[----:B------:R-:W5:Y:S01]  /*6680*/  LDL R66, [R1+0x28] ;  /* 0x0000280001427983 */ /* 0x000f620000100800 */
[----:B----4-:R-:W-:Y:S01]  /*6690*/  IADD3 R64, P3, R220, R11, RZ ;  /* 0x0000000bdc407210 */ /* 0x010fe20007f7e0ff */
[----:B------:R-:W-:Y:S04]  /*66a0*/  BSSY B2, `(.L_x_6644) ;  /* 0x0000074000027945 */ /* 0x000fe80003800000 */
[----:B---3--:R-:W-:-:S02]  /*66b0*/  IMAD.X R65, R143, 0x1, R12, P3 ;  /* 0x000000018f417824 */ /* 0x008fc400018e060c */
[----:B------:R0:W3:Y:S01]  /*66c0*/  LDS.128 R12, [R89+0x29200] ;  /* 0x02920000590c7984 */ /* 0x0000e20000000c00 */
[----:B-----5:R-:W-:-:S13]  /*66d0*/  ISETP.GE.AND P3, PT, R66, R113, PT ;  /* 0x000000714200720c */ /* 0x020fda0003f66270 */
[----:B0-----:R-:W-:Y:S05]  /*66e0*/  @P3 BRA `(.L_x_6645) ;  /* 0x0000000400bc3947 */ /* 0x001fea0003800000 */
[----:B---3--:R-:W-:Y:S01]  /*66f0*/  IMAD.MOV.U32 R60, RZ, RZ, R13 ;  /* 0x000000ffff3c7224 */ /* 0x008fe200078e000d */
        /* <DEDUP_REMOVED lines=20> */
[-C--:B------:R-:W-:Y:S01]  /*6840*/  FFMA.FTZ R13, R66, R11.reuse, -R69 ;  /* 0x0000000b420d7223 */ /* 0x080fe20000010845 */
[----:B------:R-:W-:Y:S01]  /*6850*/  F2FP.F16.E4M3.UNPACK_B R69, R142 ;  /* 0x0000008eff45723e */ /* 0x000fe200020006ff */
[----:B------:R-:W-:Y:S01]  /*6860*/  FFMA.FTZ R68, R68, R11, R71 ;  /* 0x0000000b44447223 */ /* 0x000fe20000010047 */
[-C--:B------:R-:W-:Y:S02]  /*6870*/  F2FP.F16.E4M3.UNPACK_B R11, R60.reuse.H1 ;  /* 0x0000003cff0b723e */ /* 0x080fe400030006ff */
        /* <DEDUP_REMOVED lines=86> */
.L_x_6645:
[----:B------:R-:W-:Y:S05]  /*6de0*/  BSYNC B2 ;  /* 0x0000000000027941 */ /* 0x000fea0003800000 */
.L_x_6644:
[----:B---3--:R0:W-:Y:S02]  /*6df0*/  ST.E.128 desc[UR54][R64.64], R12 ;  /* 0x0000000c40007985 */ /* 0x0081e4000c101d36 */
.L_x_6623:
[----:B------:R-:W-:Y:S05]  /*6e00*/  BSYNC B1 ;  /* 0x0000000000017941 */ /* 0x000fea0003800000 */
.L_x_6622:
[----:B------:R-:W-:-:S03]  /*6e10*/  UMOV UR4, 0xffffffff ;  /* 0xffffffff00047882 */ /* 0x000fc60000000000 */
[----:B------:R-:W-:Y:S05]  /*6e20*/  BRA.DIV UR4, `(.L_x_6646) ;  /* 0x0000030204087947 */ /* 0x000fea000b800000 */
[----:B--2---:R-:W2:Y:S04]  /*6e30*/  SHFL.IDX PT, R119, R119, 0x1, 0x1e1f ;  /* 0x003e1f0077777f89 */ /* 0x004ea800000e0000 */
[----:B------:R-:W0:Y:S02]  /*6e40*/  SHFL.IDX PT, R120, R120, 0x1, 0x1e1f ;  /* 0x003e1f0078787f89 */ /* 0x000e2400000e0000 */
.L_x_6982:
[----:B------:R-:W-:Y:S05]  /*6e50*/  @P4 BRA `(.L_x_6647) ;  /* 0x0000009c00ac4947 */ /* 0x000fea0003800000 */
[----:B------:R-:W-:Y:S01]  /*6e60*/  ISETP.NE.AND P3, PT, R28, RZ, PT ;  /* 0x000000ff1c00720c */ /* 0x000fe20003f65270 */
[----:B------:R-:W-:-:S12]  /*6e70*/  BSSY B1, `(.L_x_6648) ;  /* 0x0000077000017945 */ /* 0x000fd80003800000 */
[----:B------:R-:W-:Y:S05]  /*6e80*/  @!P3 BRA `(.L_x_6649) ;  /* 0x0000000400d4b947 */ /* 0x000fea0003800000 */
[----:B0-----:R0:W0:Y:S01]  /*6e90*/  LDS.128 R12, [R88+0x26200] ;  /* 0x02620000580c7984 */ /* 0x0010220000000c00 */
[----:B------:R-:W-:Y:S01]  /*6ea0*/  IADD3 R60, P3, R16, R120, RZ ;  /* 0x00000078103c7210 */ /* 0x000fe20007f7e0ff */
[----:B------:R-:W-:Y:S04]  /*6eb0*/  BSSY B2, `(.L_x_6650) ;  /* 0x0000071000027945 */ /* 0x000fe80003800000 */
[----:B--2---:R-:W-:Y:S01]  /*6ec0*/  IMAD.X R61, R119, 0x1, R17, P3 ;  /* 0x00000001773d7824 */ /* 0x004fe200018e0611 */
        /* <DEDUP_REMOVED lines=15> */
[----:B------:R-:W-:Y:S01]  /*6fc0*/  MOV R62, R12 ;  /* 0x0000000c003e7202 */ /* 0x000fe20000000f00 */
        /* <DEDUP_REMOVED lines=43> */
[----:B------:R-:W-:Y:S02]  /*7280*/  IMAD.U32 R66, R67, 0x10000, RZ ;  /* 0x0001000043427824 */ /* 0x000fe400078e00ff */
[----:B------:R-:W-:-:S03]  /*7290*/  IMAD.SHL.U32 R57, R70, 0x100, RZ ;  /* 0x0000010046397824 */ /* 0x000fc600078e00ff */
        /* <DEDUP_REMOVED lines=50> */
.L_x_6651:
[----:B------:R-:W-:Y:S05]  /*75c0*/  BSYNC B2 ;  /* 0x0000000000027941 */ /* 0x000fea0003800000 */
.L_x_6650:
[----:B0-----:R0:W-:Y:S02]  /*75d0*/  ST.E.128 desc[UR54][R60.64], R12 ;  /* 0x0000000c3c007985 */ /* 0x0011e4000c101d36 */
.L_x_6649:
[----:B------:R-:W-:Y:S05]  /*75e0*/  BSYNC B1 ;  /* 0x0000000000017941 */ /* 0x000fea0003800000 */
.L_x_6648:
[----:B------:R-:W-:Y:S01]  /*75f0*/  ISETP.NE.AND P3, PT, R29, RZ, PT ;  /* 0x000000ff1d00720c */ /* 0x000fe20003f65270 */
[----:B------:R-:W-:-:S12]  /*7600*/  BSSY B1, `(.L_x_6652) ;  /* 0x0000078000017945 */ /* 0x000fd80003800000 */
[----:B------:R-:W-:Y:S05]  /*7610*/  @!P3 BRA `(.L_x_6653) ;  /* 0x0000000400d8b947 */ /* 0x000fea0003800000 */
[----:B------:R-:W5:Y:S01]  /*7620*/  LDL R58, [R1+0x18] ;  /* 0x00001800013a7983 */ /* 0x000f620000100800 */
[----:B----4-:R-:W-:Y:S01]  /*7630*/  SHF.L.U32 R11, R227, 0x4, RZ ;  /* 0x00000004e30b7819 */ /* 0x010fe200000006ff */
[----:B------:R-:W-:Y:S02]  /*7640*/  BSSY B2, `(.L_x_6654) ;  /* 0x0000072000027945 */ /* 0x000fe40003800000 */
[----:B0-----:R0:W4:Y:S01]  /*7650*/  LDS.128 R12, [R89+0x26200] ;  /* 0x02620000590c7984 */ /* 0x0011220000000c00 */
        /* <DEDUP_REMOVED lines=11> */
[----:B------:R-:W-:Y:S01]  /*7710*/  SHF.R.U32.HI R62, RZ, 0x10, R53 ;  /* 0x00000010ff3e7819 */ /* 0x000fe20000011635 */
[----:B------:R-:W-:Y:S01]  /*7720*/  IMAD.MOV.U32 R53, RZ, RZ, R12 ;  /* 0x000000ffff357224 */ /* 0x000fe200078e000c */
        /* <DEDUP_REMOVED lines=31> */
[----:B------:R-:W-:-:S02]  /*7920*/  HADD2.F32 R61, -RZ, R138.H0_H0 ;  /* 0x2000008aff3d7230 */ /* 0x000fc40000004100 */
        /* <DEDUP_REMOVED lines=9> */
[----:B------:R-:W-:-:S02]  /*79c0*/  HADD2.F32 R58, -RZ, R53.H1_H1 ;  /* 0x30000035ff3a7230 */ /* 0x000fc40000004100 */
[C---:B------:R-:W-:Y:S01]  /*79d0*/  FMUL.FTZ R62, R55.reuse, R62 ;  /* 0x0000003e373e7220 */ /* 0x040fe20000410000 */
[----:B------:R-:W-:Y:S02]  /*79e0*/  HADD2.F32 R54, -RZ, R53.H0_H0 ;  /* 0x20000035ff367230 */ /* 0x000fe40000004100 */
[-C--:B------:R-:W-:Y:S01]  /*79f0*/  FFMA.FTZ R64, R55, R60.reuse, -R64 ;  /* 0x0000003c37407223 */ /* 0x080fe20000010840 */
[----:B------:R-:W-:Y:S02]  /*7a00*/  HADD2.F32 R135, -RZ, R135.H0_H0 ;  /* 0x20000087ff877230 */ /* 0x000fe40000004100 */
[----:B------:R-:W-:Y:S01]  /*7a10*/  FFMA.FTZ R63, R59, R60, R62 ;  /* 0x0000003c3b3f7223 */ /* 0x000fe2000001003e */
[----:B------:R-:W-:Y:S01]  /*7a20*/  F2FP.F16.E4M3.UNPACK_B R59, R15.H1 ;  /* 0x0000000fff3b723e */ /* 0x000fe200030006ff */
[-C--:B------:R-:W-:Y:S01]  /*7a30*/  FMUL.FTZ R53, R58, R61.reuse ;  /* 0x0000003d3a357220 */ /* 0x080fe20000410000 */
[----:B------:R-:W-:Y:S01]  /*7a40*/  FMUL.FTZ R61, R54, R61 ;  /* 0x0000003d363d7220 */ /* 0x000fe20000410000 */
[----:B------:R-:W-:-:S02]  /*7a50*/  F2FP.F16.E4M3.UNPACK_B R62, R52.H1 ;  /* 0x00000034ff3e723e */ /* 0x000fc400030006ff */
[----:B------:R-:W-:Y:S01]  /*7a60*/  F2FP.SATFINITE.E4M3.F32.PACK_AB_MERGE_C R55, R66, R65, RZ ;  /* 0x000000414237723e */ /* 0x000fe200048070ff */
[--C-:B------:R-:W-:Y:S02]  /*7a70*/  HADD2.F32 R65, -RZ, R59.reuse.H0_H0 ;  /* 0x2000003bff417230 */ /* 0x100fe40000004100 */
[----:B------:R-:W-:Y:S01]  /*7a80*/  FFMA.FTZ R58, R58, R135, R61 ;  /* 0x000000873a3a7223 */ /* 0x000fe2000001003d */
[----:B------:R-:W-:Y:S01]  /*7a90*/  HADD2.F32 R66, -RZ, R59.H1_H1 ;  /* 0x3000003bff427230 */ /* 0x000fe20000004100 */
[----:B------:R-:W-:Y:S01]  /*7aa0*/  F2FP.F16.E4M3.UNPACK_B R59, R13.H1 ;  /* 0x0000000dff3b723e */ /* 0x000fe200030006ff */
[----:B------:R-:W-:Y:S01]  /*7ab0*/  HADD2.F32 R67, -RZ, R62.H1_H1 ;  /* 0x3000003eff437230 */ /* 0x000fe20000004100 */
[----:B------:R-:W-:Y:S01]  /*7ac0*/  F2FP.F16.E4M3.UNPACK_B R60, R14.H1 ;  /* 0x0000000eff3c723e */ /* 0x000fe200030006ff */
[----:B------:R-:W-:Y:S01]  /*7ad0*/  FFMA.FTZ R53, R54, R135, -R53 ;  /* 0x0000008736357223 */ /* 0x000fe20000010835 */
[----:B------:R-:W-:Y:S01]  /*7ae0*/  F2FP.F16.E4M3.UNPACK_B R61, R52 ;  /* 0x00000034ff3d723e */ /* 0x000fe200020006ff */
[----:B------:R-:W-:Y:S01]  /*7af0*/  HADD2.F32 R68, -RZ, R59.H1_H1 ;  /* 0x3000003bff447230 */ /* 0x000fe20000004100 */
[----:B------:R-:W-:Y:S01]  /*7b00*/  F2FP.SATFINITE.E4M3.F32.PACK_AB_MERGE_C R54, R63, R64, RZ ;  /* 0x000000403f36723e */ /* 0x000fe200048070ff */
[----:B------:R-:W-:Y:S01]  /*7b10*/  HADD2.F32 R64, -RZ, R60.H1_H1 ;  /* 0x3000003cff407230 */ /* 0x000fe20000004100 */
[----:B------:R-:W-:Y:S01]  /*7b20*/  F2FP.F16.E4M3.UNPACK_B R52, R13 ;  /* 0x0000000dff34723e */ /* 0x000fe200020006ff */
[----:B------:R-:W-:Y:S01]  /*7b30*/  FMUL.FTZ R70, R66, R67 ;  /* 0x0000004342467220 */ /* 0x000fe20000410000 */
[----:B------:R-:W-:-:S02]  /*7b40*/  HADD2.F32 R69, -RZ, R61.H1_H1 ;  /* 0x3000003dff457230 */ /* 0x000fc40000004100 */
        /* <DEDUP_REMOVED lines=8> */
[----:B------:R-:W-:Y:S02]  /*7bd0*/  HADD2.F32 R66, -RZ, R62.H0_H0 ;  /* 0x2000003eff427230 */ /* 0x000fe40000004100 */
[C---:B------:R-:W-:Y:S01]  /*7be0*/  FMUL.FTZ R69, R63.reuse, R69 ;  /* 0x000000453f457220 */ /* 0x040fe20000410000 */
[----:B------:R-:W-:Y:S01]  /*7bf0*/  FFMA.FTZ R15, R63, R67, -R70 ;  /* 0x000000433f0f7223 */ /* 0x000fe20000010846 */
[----:B------:R-:W-:Y:S01]  /*7c00*/  HADD2.F32 R62, -RZ, R14.H0_H0 ;  /* 0x2000000eff3e7230 */ /* 0x000fe20000004100 */
[----:B------:R-:W-:Y:S01]  /*7c10*/  F2FP.SATFINITE.E4M3.F32.PACK_AB_MERGE_C R60, R60, R13, RZ ;  /* 0x0000000d3c3c723e */ /* 0x000fe200048070ff */
[----:B------:R-:W-:-:S02]  /*7c20*/  HADD2.F32 R63, -RZ, R65.H0_H0 ;  /* 0x20000041ff3f7230 */ /* 0x000fc40000004100 */
[----:B------:R-:W-:Y:S01]  /*7c30*/  FFMA.FTZ R68, R64, R67, R69 ;  /* 0x0000004340447223 */ /* 0x000fe20000010045 */
[----:B------:R-:W-:Y:S01]  /*7c40*/  HADD2.F32 R14, -RZ, R14.H1_H1 ;  /* 0x3000000eff0e7230 */ /* 0x000fe20000004100 */
[----:B------:R-:W-:Y:S01]  /*7c50*/  F2FP.SATFINITE.E4M3.F32.PACK_AB_MERGE_C R13, R12, R11, R55 ;  /* 0x0000000b0c0d723e */ /* 0x000fe20004807037 */
[----:B------:R-:W-:Y:S01]  /*7c60*/  HADD2.F32 R61, -RZ, R61.H0_H0 ;  /* 0x2000003dff3d7230 */ /* 0x000fe20000004100 */
[----:B------:R-:W-:Y:S01]  /*7c70*/  F2FP.SATFINITE.E4M3.F32.PACK_AB_MERGE_C R12, R58, R53, R54 ;  /* 0x000000353a0c723e */ /* 0x000fe20004807036 */
[----:B------:R-:W-:Y:S01]  /*7c80*/  HADD2.F32 R65, -RZ, R65.H1_H1 ;  /* 0x30000041ff417230 */ /* 0x000fe20000004100 */
[----:B------:R-:W-:Y:S01]  /*7c90*/  F2FP.SATFINITE.E4M3.F32.PACK_AB_MERGE_C R15, R68, R15, RZ ;  /* 0x0000000f440f723e */ /* 0x000fe200048070ff */
        /* <DEDUP_REMOVED lines=12> */
.L_x_6655:
[----:B------:R-:W-:Y:S05]  /*7d60*/  BSYNC B2 ;  /* 0x0000000000027941 */ /* 0x000fea0003800000 */
.L_x_6654:
[----:B------:R0:W-:Y:S02]  /*7d70*/  ST.E.128 desc[UR54][R56.64], R12 ;  /* 0x0000000c38007985 */ /* 0x0001e4000c101d36 */
.L_x_6653:
[----:B------:R-:W-:Y:S05]  /*7d80*/  BSYNC B1 ;  /* 0x0000000000017941 */ /* 0x000fea0003800000 */
.L_x_6652:
        /* <DEDUP_REMOVED lines=22> */
[----:B------:R-:W-:Y:S01]  /*7ef0*/  IMAD.MOV.U32 R11, RZ, RZ, R13 ;  /* 0x000000ffff0b7224 */ /* 0x000fe200078e000d */
        /* <DEDUP_REMOVED lines=96> */
.L_x_6659:
[----:B------:R-:W-:Y:S05]  /*8500*/  BSYNC B2 ;  /* 0x0000000000027941 */ /* 0x000fea0003800000 */
.L_x_6658:
[----:B------:R0:W-:Y:S02]  /*8510*/  ST.E.128 desc[UR54][R52.64], R12 ;  /* 0x0000000c34007985 */ /* 0x0001e4000c101d36 */
.L_x_6657:
[----:B------:R-:W-:Y:S05]  /*8520*/  BSYNC B1 ;  /* 0x0000000000017941 */ /* 0x000fea0003800000 */
.L_x_6656:
[----:B------:R-:W-:Y:S01]  /*8530*/  ISETP.NE.AND P3, PT, R31, RZ, PT ;  /* 0x000000ff1f00720c */ /* 0x000fe20003f65270 */
[----:B------:R-:W-:-:S12]  /*8540*/  BSSY B1, `(.L_x_6660) ;  /* 0x0000078000017945 */ /* 0x000fd80003800000 */
[----:B------:R-:W-:Y:S05]  /*8550*/  @!P3 BRA `(.L_x_6661) ;  /* 0x0000000400d8b947 */ /* 0x000fea0003800000 */
[----:B0-----:R-:W2:Y:S04]  /*8560*/  LDL R12, [R1+0x8] ;  /* 0x00000800010c7983 */ /* 0x001ea80000100800 */
[----:B----4-:R-:W4:Y:S01]  /*8570*/  LDL R11, [R1+0x24] ;  /* 0x00002400010b7983 */ /* 0x010f220000100800 */
[----:B------:R-:W-:Y:S01]  /*8580*/  IADD3 R48, P3, R23, R120, RZ ;  /* 0x0000007817307210 */ /* 0x000fe20007f7e0ff */
[----:B------:R-:W-:Y:S03]  /*8590*/  BSSY B2, `(.L_x_6662) ;  /* 0x0000071000027945 */ /* 0x000fe60003800000 */
[----:B--2---:R-:W-:Y:S02]  /*85a0*/  IADD3.X R49, R119, R12, RZ, P3, !PT ;  /* 0x0000000c77317210 */ /* 0x004fe40001ffe4ff */
        /* <DEDUP_REMOVED lines=13> */
[----:B------:R-:W-:Y:S01]  /*8680*/  IMAD.SHL.U32 R46, R46, 0x100, RZ ;  /* 0x000001002e2e7824 */ /* 0x000fe200078e00ff */
[----:B------:R-:W-:Y:S01]  /*8690*/  SHF.R.U32.HI R54, RZ, 0x10, R45 ;  /* 0x00000010ff367819 */ /* 0x000fe2000001162d */
[----:B--2---:R-:W-:Y:S01]  /*86a0*/  IMAD.MOV.U32 R11, RZ, RZ, R13 ;  /* 0x000000ffff0b7224 */ /* 0x004fe200078e000d */
[----:B------:R-:W-:Y:S01]  /*86b0*/  LOP3.LUT R47, R47, 0xff00, R44, 0xf8, !PT ;  /* 0x0000ff002f2f7812 */ /* 0x000fe200078ef82c */
[----:B------:R-:W-:Y:S01]  /*86c0*/  IMAD.U32 R13, R50, 0x10000, RZ ;  /* 0x00010000320d7824 */ /* 0x000fe200078e00ff */
[----:B------:R-:W-:Y:S01]  /*86d0*/  LOP3.LUT R46, R51, 0xff00, R46, 0xf8, !PT ;  /* 0x0000ff00332e7812 */ /* 0x000fe200078ef82e */
[----:B------:R-:W-:Y:S01]  /*86e0*/  IMAD.MOV.U32 R45, RZ, RZ, R12 ;  /* 0x000000ffff2d7224 */ /* 0x000fe200078e000c */
[----:B------:R-:W-:Y:S01]  /*86f0*/  F2FP.F16.E4M3.UNPACK_B R50, R132.H1 ;  /* 0x00000084ff32723e */ /* 0x000fe200030006ff */
[----:B------:R-:W-:Y:S01]  /*8700*/  IMAD.U32 R12, R54, 0x10000, RZ ;  /* 0x00010000360c7824 */ /* 0x000fe200078e00ff */
[----:B------:R-:W-:-:S02]  /*8710*/  F2FP.F16.E4M3.UNPACK_B R44, R11 ;  /* 0x0000000bff2c723e */ /* 0x000fc400020006ff */
[----:B------:R-:W-:Y:S01]  /*8720*/  LOP3.LUT R13, R46, 0xff0000, R13, 0xf8, !PT ;  /* 0x00ff00002e0d7812 */ /* 0x000fe200078ef80d */
[----:B------:R-:W-:Y:S01]  /*8730*/  HADD2.F32 R55, -RZ, R50.H0_H0 ;  /* 0x20000032ff377230 */ /* 0x000fe20000004100 */
[----:B------:R-:W-:Y:S01]  /*8740*/  F2FP.F16.E4M3.UNPACK_B R51, R131.H1 ;  /* 0x00000083ff33723e */ /* 0x000fe200030006ff */
[--C-:B------:R-:W-:Y:S01]  /*8750*/  HADD2.F32 R46, -RZ, R44.reuse.H1_H1 ;  /* 0x3000002cff2e7230 */ /* 0x100fe20000004100 */
[----:B------:R-:W-:Y:S01]  /*8760*/  F2FP.F16.E4M3.UNPACK_B R11, R11.H1 ;  /* 0x0000000bff0b723e */ /* 0x000fe200030006ff */
[----:B------:R-:W-:Y:S01]  /*8770*/  HADD2.F32 R44, -RZ, R44.H0_H0 ;  /* 0x2000002cff2c7230 */ /* 0x000fe20000004100 */
[----:B------:R-:W-:Y:S01]  /*8780*/  LOP3.LUT R12, R47, 0xff0000, R12, 0xf8, !PT ;  /* 0x00ff00002f0c7812 */ /* 0x000fe200078ef80c */
[----:B------:R-:W-:Y:S02]  /*8790*/  HADD2.F32 R53, -RZ, R51.H0_H0 ;  /* 0x20000033ff357230 */ /* 0x000fe40000004100 */
[----:B------:R-:W-:Y:S01]  /*87a0*/  FMUL.FTZ R57, R46, R55 ;  /* 0x000000372e397220 */ /* 0x000fe20000410000 */
[----:B------:R-:W-:-:S02]  /*87b0*/  HADD2.F32 R52, -RZ, R50.H1_H1 ;  /* 0x30000032ff347230 */ /* 0x000fc40000004100 */
        /* <DEDUP_REMOVED lines=78> */
.L_x_6663:
[----:B------:R-:W-:Y:S05]  /*8ca0*/  BSYNC B2 ;  /* 0x0000000000027941 */ /* 0x000fea0003800000 */
.L_x_6662:
[----:B--2---:R0:W-:Y:S02]  /*8cb0*/  ST.E.128 desc[UR54][R48.64], R12 ;  /* 0x0000000c30007985 */ /* 0x0041e4000c101d36 */
.L_x_6661:
[----:B------:R-:W-:Y:S05]  /*8cc0*/  BSYNC B1 ;  /* 0x0000000000017941 */ /* 0x000fea0003800000 */
.L_x_6660:
        /* <DEDUP_REMOVED lines=119> */
.L_x_6667:
[----:B------:R-:W-:Y:S05]  /*9440*/  BSYNC B2 ;  /* 0x0000000000027941 */ /* 0x000fea0003800000 */
.L_x_6666:
[----:B--2---:R0:W-:Y:S02]  /*9450*/  ST.E.128 desc[UR54][R44.64], R12 ;  /* 0x0000000c2c007985 */ /* 0x0041e4000c101d36 */
.L_x_6665:
[----:B------:R-:W-:Y:S05]  /*9460*/  BSYNC B1 ;  /* 0x0000000000017941 */ /* 0x000fea0003800000 */
.L_x_6664:
[----:B------:R-:W-:-:S13]  /*9470*/  ISETP.NE.AND P3, PT, R33, RZ, PT ;  /* 0x000000ff2100720c */ /* 0x000fda0003f65270 */
[----:B------:R-:W-:Y:S05]  /*9480*/  @!P3 BRA `(.L_x_6647) ;  /* 0x000000780020b947 */ /* 0x000fea0003800000 */
[----:B0-----:R-:W2:Y:S04]  /*9490*/  LDL R12, [R1] ;  /* 0x00000000010c7983 */ /* 0x001ea80000100800 */
[----:B----4-:R-:W4:Y:S01]  /*94a0*/  LDL R11, [R1+0x28] ;  /* 0x00002800010b7983 */ /* 0x010f220000100800 */
[----:B------:R-:W-:Y:S01]  /*94b0*/  IADD3 R40, P3, R220, R120, RZ ;  /* 0x00000078dc287210 */ /* 0x000fe20007f7e0ff */
[----:B------:R-:W-:Y:S03]  /*94c0*/  BSSY B1, `(.L_x_6668) ;  /* 0x000006e000017945 */ /* 0x000fe60003800000 */
[----:B--2---:R-:W-:Y:S02]  /*94d0*/  IADD3.X R41, R119, R12, RZ, P3, !PT ;  /* 0x0000000c77297210 */ /* 0x004fe40001ffe4ff */
[----:B------:R0:W2:Y:S01]  /*94e0*/  LDS.128 R12, [R89+0x2b200] ;  /* 0x02b20000590c7984 */ /* 0x0000a20000000c00 */
        /* <DEDUP_REMOVED lines=107> */
.L_x_6669:
[----:B------:R-:W-:Y:S05]  /*9ba0*/  BSYNC B1 ;  /* 0x0000000000017941 */ /* 0x000fea0003800000 */
.L_x_6668:
[----:B--2---:R0:W-:Y:S01]  /*9bb0*/  ST.E.128 desc[UR54][R40.64], R12 ;  /* 0x0000000c28007985 */ /* 0x0041e2000c101d36 */
[----:B------:R-:W-:Y:S05]  /*9bc0*/  BRA `(.L_x_6647) ;  /* 0x0000007000507947 */ /* 0x000fea0003800000 */
.L_x_6613:
        /* <DEDUP_REMOVED lines=20> */
[----:B------:R-:W-:-:S04]  /*9d10*/  IADD3 R36, R36, -0x80, RZ ;  /* 0xffffff8024247810 */ /* 0x000fc80007ffe0ff */
[----:B------:R-:W-:-:S04]  /*9d20*/  LEA.HI R36, R36, R37, RZ, 0x1 ;  /* 0x0000002524247211 */ /* 0x000fc800078f08ff */
[----:B------:R-:W-:-:S04]  /*9d30*/  SHF.R.S32.HI R36, RZ, 0x1, R36 ;  /* 0x00000001ff247819 */ /* 0x000fc80000011424 */
[----:B------:R-:W-:Y:S02]  /*9d40*/  ISETP.GE.AND P3, PT, R36, R92, PT ;  /* 0x0000005c2400720c */ /* 0x000fe40003f66270 */
[----:B------:R-:W-:-:S11]  /*9d50*/  CS2R R36, SRZ ;  /* 0x0000000000247805 */ /* 0x000fd6000001ff00 */
        /* <DEDUP_REMOVED lines=28> */
.L_x_6671:
[----:B------:R-:W-:Y:S05]  /*9f20*/  BSYNC B1 ;  /* 0x0000000000017941 */ /* 0x000fea0003800000 */
.L_x_6670:
        /* <DEDUP_REMOVED lines=46> */
.L_x_6673:
[----:B------:R-:W-:Y:S05]  /*a210*/  BSYNC B1 ;  /* 0x0000000000017941 */ /* 0x000fea0003800000 */
.L_x_6672:
        /* <DEDUP_REMOVED lines=25> */
[----:B------:R-:W-:Y:S01]  /*a3b0*/  IMAD.MOV.U32 R146, RZ, RZ, R80 ;  /* 0x000000ffff927224 */ /* 0x000fe200078e0050 */
[----:B------:R-:W-:Y:S06]  /*a3c0*/  @!P2 BRA `(.L_x_6674) ;  /* 0x000000000004a947 */ /* 0x000fec0003800000 */
[----:B------:R-:W-:Y:S01]  /*a3d0*/  BPT.TRAP 0x1 ;  /* 0x000000040000795c */ /* 0x000fe20000300000 */
.L_x_6674:
[----:B------:R-:W2:Y:S01]  /*a3e0*/  LDL R11, [R1+0x14] ;  /* 0x00001400010b7983 */ /* 0x000ea20000100800 */
[----:B------:R-:W-:Y:S01]  /*a3f0*/  LEA R93, R19, R18, 0x3 ;  /* 0x00000012135d7211 */ /* 0x000fe200078e18ff */
[----:B------:R-:W-:Y:S01]  /*a400*/  BSSY B1, `(.L_x_6675) ;  /* 0x0000004000017945 */ /* 0x000fe20003800000 */
[----:B--2---:R-:W-:-:S04]  /*a410*/  SHF.L.U32 R94, R11, 0x1f, RZ ;  /* 0x0000001f0b5e7819 */ /* 0x004fc800000006ff */
[----:B------:R-:W1:Y:S02]  /*a420*/  SYNCS.PHASECHK.TRANS64.TRYWAIT P5, [R93+URZ+0x33490], R94 ;  /* 0x0334905e5d0075a7 */ /* 0x000e6400080a017f */
[----:B-1----:R-:W-:Y:S05]  /*a430*/  @!P5 BRA `(.L_x_6676) ;  /* 0x000002c800d0d947 */ /* 0x002fea0003800000 */
.L_x_6983:
[----:B------:R-:W-:Y:S05]  /*a440*/  BSYNC B1 ;  /* 0x0000000000017941 */ /* 0x000fea0003800000 */
.L_x_6675:
[----:B------:R-:W2:Y:S01]  /*a450*/  LDC R131, c[0x0][0x2f4] ;  /* 0x0000bd00ff837b82 */ /* 0x000ea20000000800 */
[----:B------:R-:W-:Y:S01]  /*a460*/  UMOV UR4, 0xffffffff ;  /* 0xffffffff00047882 */ /* 0x000fe20000000000 */
[----:B--2---:R-:W-:Y:S02]  /*a470*/  IMAD.IADD R138, R131, 0x1, -R114 ;  /* 0x00000001838a7824 */ /* 0x004fe400078e0a72 */
[----:B------:R-:W-:Y:S05]  /*a480*/  BRA.DIV UR4, `(.L_x_6677) ;  /* 0x000002ca04d07947 */ /* 0x000fea000b800000 */
[----:B------:R2:W3:Y:S04]  /*a490*/  SHFL.IDX PT, R147, R119, RZ, 0x1e1f ;  /* 0x001e1fff77937589 */ /* 0x0004e800000e0000 */
[----:B------:R2:W4:Y:S02]  /*a4a0*/  SHFL.IDX PT, R11, R120, RZ, 0x1e1f ;  /* 0x001e1fff780b7589 */ /* 0x00052400000e0000 */
.L_x_6987:
        /* <DEDUP_REMOVED lines=51> */
[--C-:B------:R-:W-:Y:S02]  /*a7e0*/  SHF.R.U32.HI R46, RZ, 0x8, R71.reuse ;  /* 0x00000008ff2e7819 */ /* 0x100fe40000011647 */
[----:B------:R-:W-:Y:S01]  /*a7f0*/  LOP3.LUT R167, R71, 0xff, RZ, 0xc0, !PT ;  /* 0x000000ff47a77812 */ /* 0x000fe200078ec0ff */
[----:B------:R-:W-:Y:S01]  /*a800*/  IMAD.U32 R45, R45, 0x10000, RZ ;  /* 0x000100002d2d7824 */ /* 0x000fe200078e00ff */
[----:B------:R-:W-:Y:S01]  /*a810*/  SHF.R.U32.HI R71, RZ, 0x18, R71 ;  /* 0x00000018ff477819 */ /* 0x000fe20000011647 */
[----:B------:R-:W-:Y:S01]  /*a820*/  IMAD.SHL.U32 R46, R46, 0x100, RZ ;  /* 0x000001002e2e7824 */ /* 0x000fe200078e00ff */
[----:B------:R-:W-:-:S02]  /*a830*/  LOP3.LUT R163, R70, 0xff0000, R68, 0xf8, !PT ;  /* 0x00ff000046a37812 */ /* 0x000fc400078ef844 */
[----:B------:R-:W-:Y:S02]  /*a840*/  LOP3.LUT R70, R165, 0xff0000, R47, 0xf8, !PT ;  /* 0x00ff0000a5467812 */ /* 0x000fe400078ef82f */
[----:B------:R-:W-:Y:S02]  /*a850*/  PRMT R69, R71, 0x654, R167 ;  /* 0x0000065447457816 */ /* 0x000fe400000000a7 */
[----:B------:R-:W-:Y:S02]  /*a860*/  PRMT R162, R164, 0x654, R162 ;  /* 0x00000654a4a27816 */ /* 0x000fe400000000a2 */
[----:B------:R-:W-:Y:S02]  /*a870*/  SHF.L.U32 R71, R161, 0x8, RZ ;  /* 0x00000008a1477819 */ /* 0x000fe400000006ff */
[----:B0-----:R-:W-:Y:S02]  /*a880*/  F2FP.F16.E4M3.UNPACK_B R161, R85 ;  /* 0x00000055ffa1723e */ /* 0x001fe400020006ff */
[----:B------:R-:W-:-:S02]  /*a890*/  F2FP.F16.E4M3.UNPACK_B R164, R70 ;  /* 0x00000046ffa4723e */ /* 0x000fc400020006ff */
[----:B--2---:R-:W-:Y:S01]  /*a8a0*/  F2FP.F16.E4M3.UNPACK_B R47, R13 ;  /* 0x0000000dff2f723e */ /* 0x004fe200020006ff */
[----:B------:R-:W-:Y:S01]  /*a8b0*/  HADD2.F32 R68, -RZ, R161.H0_H0 ;  /* 0x200000a1ff447230 */ /* 0x000fe20000004100 */
[----:B------:R-:W-:Y:S01]  /*a8c0*/  LOP3.LUT R71, R162, 0xff00, R71, 0xf8, !PT ;  /* 0x0000ff00a2477812 */ /* 0x000fe200078ef847 */
[--C-:B------:R-:W-:Y:S01]  /*a8d0*/  HADD2.F32 R167, -RZ, R164.reuse.H0_H0 ;  /* 0x200000a4ffa77230 */ /* 0x100fe20000004100 */
[----:B------:R-:W-:Y:S01]  /*a8e0*/  F2FP.F16.E4M3.UNPACK_B R165, R163 ;  /* 0x000000a3ffa5723e */ /* 0x000fe200020006ff */
[----:B------:R-:W-:Y:S01]  /*a8f0*/  HADD2.F32 R162, -RZ, R47.H0_H0 ;  /* 0x2000002fffa27230 */ /* 0x000fe20000004100 */
[----:B------:R-:W-:Y:S01]  /*a900*/  F2FP.F16.E4M3.UNPACK_B R85, R85.H1 ;  /* 0x00000055ff55723e */ /* 0x000fe200030006ff */
[----:B------:R-:W-:Y:S02]  /*a910*/  HADD2.F32 R164, -RZ, R164.H1_H1 ;  /* 0x300000a4ffa47230 */ /* 0x000fe40000004100 */
[----:B------:R-:W-:Y:S01]  /*a920*/  FMUL.FTZ R168, R68, R167 ;  /* 0x000000a744a87220 */ /* 0x000fe20000410000 */
[----:B------:R-:W-:-:S02]  /*a930*/  HADD2.F32 R166, -RZ, R165.H0_H0 ;  /* 0x200000a5ffa67230 */ /* 0x000fc40000004100 */
[C---:B------:R-:W-:Y:S01]  /*a940*/  FMUL.FTZ R167, R162.reuse, R167 ;  /* 0x000000a7a2a77220 */ /* 0x040fe20000410000 */
[----:B------:R-:W-:Y:S01]  /*a950*/  HADD2.F32 R47, -RZ, R47.H1_H1 ;  /* 0x3000002fff2f7230 */ /* 0x000fe20000004100 */
[----:B------:R-:W-:Y:S01]  /*a960*/  F2FP.F16.E4M3.UNPACK_B R163, R163.H1 ;  /* 0x000000a3ffa3723e */ /* 0x000fe200030006ff */
[----:B------:R-:W-:Y:S02]  /*a970*/  HADD2.F32 R165, -RZ, R165.H1_H1 ;  /* 0x300000a5ffa57230 */ /* 0x000fe40000004100 */
[-C--:B------:R-:W-:Y:S01]  /*a980*/  FFMA.FTZ R162, R162, R166.reuse, -R168 ;  /* 0x000000a6a2a27223 */ /* 0x080fe200000108a8 */
[----:B------:R-:W-:Y:S01]  /*a990*/  FFMA.FTZ R68, R68, R166, R167 ;  /* 0x000000a644447223 */ /* 0x000fe200000100a7 */
[----:B------:R-:W-:Y:S01]  /*a9a0*/  HADD2.F32 R166, -RZ, R161.H1_H1 ;  /* 0x300000a1ffa67230 */ /* 0x000fe20000004100 */
[----:B------:R-:W-:Y:S02]  /*a9b0*/  LOP3.LUT R69, R69, 0xff00, R46, 0xf8, !PT ;  /* 0x0000ff0045457812 */ /* 0x000fe400078ef82e */
[----:B------:R-:W-:-:S02]  /*a9c0*/  LOP3.LUT R71, R71, 0xff0000, R44, 0xf8, !PT ;  /* 0x00ff000047477812 */ /* 0x000fc400078ef82c */
        /* <DEDUP_REMOVED lines=9> */
[----:B------:R-:W-:Y:S01]  /*aa60*/  MOV R45, R87 ;  /* 0x00000057002d7202 */ /* 0x000fe20000000f00 */
[----:B------:R-:W-:-:S02]  /*aa70*/  HADD2.F32 R167, -RZ, R164.H0_H0 ;  /* 0x200000a4ffa77230 */ /* 0x000fc40000004100 */
[----:B------:R-:W-:Y:S01]  /*aa80*/  HADD2.F32 R70, -RZ, R165.H0_H0 ;  /* 0x200000a5ff467230 */ /* 0x000fe20000004100 */
[----:B------:R-:W-:Y:S01]  /*aa90*/  F2FP.F16.E4M3.UNPACK_B R46, R45 ;  /* 0x0000002dff2e723e */ /* 0x000fe200020006ff */
[----:B------:R-:W-:Y:S02]  /*aaa0*/  HADD2.F32 R85, -RZ, R85.H1_H1 ;  /* 0x30000055ff557230 */ /* 0x000fe40000004100 */
[CC--:B------:R-:W-:Y:S01]  /*aab0*/  FMUL.FTZ R168, R13.reuse, R167.reuse ;  /* 0x000000a70da87220 */ /* 0x0c0fe20000410000 */
[----:B------:R-:W-:Y:S02]  /*aac0*/  HADD2.F32 R164, -RZ, R164.H1_H1 ;  /* 0x300000a4ffa47230 */ /* 0x000fe40000004100 */
[C---:B------:R-:W-:Y:S01]  /*aad0*/  FMUL.FTZ R167, R70.reuse, R167 ;  /* 0x000000a746a77220 */ /* 0x040fe20000410000 */
[----:B------:R-:W-:Y:S02]  /*aae0*/  IMAD.MOV.U32 R87, RZ, RZ, R15 ;  /* 0x000000ffff577224 */ /* 0x000fe400078e000f */
[-C--:B------:R-:W-:Y:S01]  /*aaf0*/  FFMA.FTZ R70, R70, R166.reuse, -R168 ;  /* 0x000000a646467223 */ /* 0x080fe200000108a8 */
[----:B------:R-:W-:Y:S01]  /*ab00*/  F2FP.F16.E4M3.UNPACK_B R45, R45.H1 ;  /* 0x0000002dff2d723e */ /* 0x000fe200030006ff */
[----:B------:R-:W-:Y:S01]  /*ab10*/  FFMA.FTZ R13, R13, R166, R167 ;  /* 0x000000a60d0d7223 */ /* 0x000fe200000100a7 */
[----:B------:R-:W-:Y:S01]  /*ab20*/  HADD2.F32 R166, -RZ, R165.H1_H1 ;  /* 0x300000a5ffa67230 */ /* 0x000fe20000004100 */
[----:B------:R-:W-:Y:S01]  /*ab30*/  F2FP.F16.E4M3.UNPACK_B R15, R87 ;  /* 0x00000057ff0f723e */ /* 0x000fe200020006ff */
[----:B------:R-:W-:-:S02]  /*ab40*/  HADD2.F32 R165, -RZ, R163.H1_H1 ;  /* 0x300000a3ffa57230 */ /* 0x000fc40000004100 */
[CC--:B------:R-:W-:Y:S01]  /*ab50*/  FMUL.FTZ R163, R85.reuse, R164.reuse ;  /* 0x000000a455a37220 */ /* 0x0c0fe20000410000 */
[C---:B------:R-:W-:Y:S01]  /*ab60*/  FMUL.FTZ R164, R166.reuse, R164 ;  /* 0x000000a4a6a47220 */ /* 0x040fe20000410000 */
[--C-:B------:R-:W-:Y:S02]  /*ab70*/  HADD2.F32 R168, -RZ, R15.reuse.H0_H0 ;  /* 0x2000000fffa87230 */ /* 0x100fe40000004100 */
[-C--:B------:R-:W-:Y:S01]  /*ab80*/  FFMA.FTZ R163, R166, R165.reuse, -R163 ;  /* 0x000000a5a6a37223 */ /* 0x080fe200000108a3 */
[----:B------:R-:W-:Y:S02]  /*ab90*/  HADD2.F32 R166, -RZ, R46.H0_H0 ;  /* 0x2000002effa67230 */ /* 0x000fe40000004100 */
[----:B------:R-:W-:Y:S01]  /*aba0*/  FFMA.FTZ R85, R85, R165, R164 ;  /* 0x000000a555557223 */ /* 0x000fe200000100a4 */
[----:B------:R-:W-:Y:S01]  /*abb0*/  F2FP.F16.E4M3.UNPACK_B R164, R44 ;  /* 0x0000002cffa4723e */ /* 0x000fe200020006ff */
[----:B------:R-:W-:Y:S01]  /*abc0*/  HADD2.F32 R15, -RZ, R15.H1_H1 ;  /* 0x3000000fff0f7230 */ /* 0x000fe20000004100 */
        /* <DEDUP_REMOVED lines=136> */
[----:B------:R-:W-:-:S03]  /*b450*/  MOV R14, R70 ;  /* 0x00000046000e7202 */ /* 0x000fc60000000f00 */
[----:B------:R-:W-:-:S07]  /*b460*/  IMAD.MOV.U32 R86, RZ, RZ, R157 ;  /* 0x000000ffff567224 */ /* 0x000fce00078e009d */
.L_x_6683:
[----:B------:R-:W-:Y:S05]  /*b470*/  BSYNC B3 ;  /* 0x0000000000037941 */ /* 0x000fea0003800000 */
.L_x_6682:
[----:B----4-:R-:W-:-:S05]  /*b480*/  IADD3 R44, P3, R21, R11, RZ ;  /* 0x0000000b152c7210 */ /* 0x010fca0007f7e0ff */
[----:B------:R-:W-:Y:S01]  /*b490*/  IMAD.X R45, R147, 0x1, R108, P3 ;  /* 0x00000001932d7824 */ /* 0x000fe200018e066c */
[----:B------:R-:W-:-:S04]  /*b4a0*/  ISETP.GE.AND P3, PT, R160, R131, PT ;  /* 0x00000083a000720c */ /* 0x000fc80003f66270 */
[----:B--2---:R2:W-:Y:S09]  /*b4b0*/  ST.E.128 desc[UR54][R44.64], R12 ;  /* 0x0000000c2c007985 */ /* 0x0045f2000c101d36 */
[----:B------:R-:W-:-:S04]  /*b4c0*/  @!P3 IADD3 R46, P5, R11, R160, RZ ;  /* 0x000000a00b2eb210 */ /* 0x000fc80007fbe0ff */
[----:B------:R-:W-:-:S05]  /*b4d0*/  @!P3 LEA.HI.X.SX32 R47, R160, R147, 0x1, P5 ;  /* 0x00000093a02fb211 */ /* 0x000fca00028f0eff */
[----:B0-----:R2:W-:Y:S04]  /*b4e0*/  @!P3 ST.E.128 desc[UR54][R46.64], R84 ;  /* 0x000000542e00b985 */ /* 0x0015e8000c101d36 */
.L_x_6681:
[----:B------:R-:W-:Y:S05]  /*b4f0*/  BSYNC B2 ;  /* 0x0000000000027941 */ /* 0x000fea0003800000 */
.L_x_6680:
        /* <DEDUP_REMOVED lines=22> */
[----:B------:R-:W-:-:S03]  /*b660*/  IMAD.IADD R44, R18, 0x1, R44 ;  /* 0x00000001122c7824 */ /* 0x000fc600078e022c */
[----:B------:R-:W-:-:S03]  /*b670*/  IADD3 R12, R18, R12, RZ ;  /* 0x0000000c120c7210 */ /* 0x000fc60007ffe0ff */
        /* <DEDUP_REMOVED lines=18> */
[----:B------:R-:W-:Y:S02]  /*b7a0*/  SHF.R.U32.HI R87, RZ, 0x10, R53 ;  /* 0x00000010ff577819 */ /* 0x000fe40000011635 */
[----:B------:R-:W-:Y:S01]  /*b7b0*/  PRMT R84, R84, 0x654, R42 ;  /* 0x0000065454547816 */ /* 0x000fe2000000002a */
[----:B------:R-:W-:Y:S01]  /*b7c0*/  IMAD.U32 R52, R52, 0x10000, RZ ;  /* 0x0001000034347824 */ /* 0x000fe200078e00ff */
[----:B------:R-:W-:Y:S01]  /*b7d0*/  PRMT R85, R85, 0x654, R86 ;  /* 0x0000065455557816 */ /* 0x000fe20000000056 */
[----:B------:R-:W-:Y:S01]  /*b7e0*/  IMAD.U32 R87, R87, 0x10000, RZ ;  /* 0x0001000057577824 */ /* 0x000fe200078e00ff */
[----:B------:R-:W-:-:S02]  /*b7f0*/  LOP3.LUT R54, R84, 0xff00, R54, 0xf8, !PT ;  /* 0x0000ff0054367812 */ /* 0x000fc400078ef836 */
[----:B------:R-:W-:Y:S02]  /*b800*/  LOP3.LUT R43, R85, 0xff00, R43, 0xf8, !PT ;  /* 0x0000ff00552b7812 */ /* 0x000fe400078ef82b */
[--C-:B------:R-:W-:Y:S02]  /*b810*/  SHF.R.U32.HI R53, RZ, 0x18, R55.reuse ;  /* 0x00000018ff357819 */ /* 0x100fe40000011637 */
[----:B------:R-:W-:Y:S02]  /*b820*/  LOP3.LUT R156, R55, 0xff, RZ, 0xc0, !PT ;  /* 0x000000ff379c7812 */ /* 0x000fe400078ec0ff */
[--C-:B------:R-:W-:Y:S02]  /*b830*/  SHF.R.U32.HI R41, RZ, 0x8, R55.reuse ;  /* 0x00000008ff297819 */ /* 0x100fe40000011637 */
[----:B------:R-:W-:Y:S02]  /*b840*/  SHF.R.U32.HI R42, RZ, 0x10, R55 ;  /* 0x00000010ff2a7819 */ /* 0x000fe40000011637 */
[----:B------:R-:W-:Y:S01]  /*b850*/  PRMT R55, R71, 0x654, R70 ;  /* 0x0000065447377816 */ /* 0x000fe20000000046 */
[----:B------:R-:W-:Y:S01]  /*b860*/  IMAD.SHL.U32 R41, R41, 0x100, RZ ;  /* 0x0000010029297824 */ /* 0x000fe200078e00ff */
[----:B------:R-:W-:Y:S01]  /*b870*/  LOP3.LUT R71, R54, 0xff0000, R52, 0xf8, !PT ;  /* 0x00ff000036477812 */ /* 0x000fe200078ef834 */
[----:B------:R-:W-:Y:S01]  /*b880*/  IMAD.U32 R42, R42, 0x10000, RZ ;  /* 0x000100002a2a7824 */ /* 0x000fe200078e00ff */
[----:B------:R-:W-:-:S02]  /*b890*/  LOP3.LUT R52, R43, 0xff0000, R87, 0xf8, !PT ;  /* 0x00ff00002b347812 */ /* 0x000fc400078ef857 */
[----:B0-----:R-:W-:Y:S02]  /*b8a0*/  MOV R54, R45 ;  /* 0x0000002d00367202 */ /* 0x001fe40000000f00 */
        /* <DEDUP_REMOVED lines=20> */
[----:B------:R-:W-:Y:S02]  /*b9f0*/  LOP3.LUT R41, R53, 0xff00, R41, 0xf8, !PT ;  /* 0x0000ff0035297812 */ /* 0x000fe400078ef829 */
        /* <DEDUP_REMOVED lines=13> */
[----:B------:R-:W-:-:S02]  /*bad0*/  HADD2.F32 R52, -RZ, R85.H0_H0 ;  /* 0x20000055ff347230 */ /* 0x000fc40000004100 */
[----:B------:R-:W-:Y:S02]  /*bae0*/  HADD2.F32 R54, -RZ, R54.H1_H1 ;  /* 0x30000036ff367230 */ /* 0x000fe40000004100 */
[CC--:B------:R-:W-:Y:S01]  /*baf0*/  FMUL.FTZ R156, R13.reuse, R87.reuse ;  /* 0x000000570d9c7220 */ /* 0x0c0fe20000410000 */
[----:B------:R-:W-:Y:S02]  /*bb00*/  HADD2.F32 R84, -RZ, R84.H1_H1 ;  /* 0x30000054ff547230 */ /* 0x000fe40000004100 */
[C---:B------:R-:W-:Y:S01]  /*bb10*/  FMUL.FTZ R87, R52.reuse, R87 ;  /* 0x0000005734577220 */ /* 0x040fe20000410000 */
[----:B------:R-:W-:Y:S02]  /*bb20*/  IMAD.MOV.U32 R41, RZ, RZ, R47 ;  /* 0x000000ffff297224 */ /* 0x000fe400078e002f */
[-C--:B------:R-:W-:Y:S01]  /*bb30*/  FFMA.FTZ R52, R52, R86.reuse, -R156 ;  /* 0x0000005634347223 */ /* 0x080fe2000001089c */
[----:B------:R-:W-:Y:S02]  /*bb40*/  HADD2.F32 R156, -RZ, R15.H0_H0 ;  /* 0x2000000fff9c7230 */ /* 0x000fe40000004100 */
[----:B------:R-:W-:Y:S01]  /*bb50*/  FFMA.FTZ R13, R13, R86, R87 ;  /* 0x000000560d0d7223 */ /* 0x000fe20000010057 */
[----:B------:R-:W-:Y:S01]  /*bb60*/  HADD2.F32 R86, -RZ, R85.H1_H1 ;  /* 0x30000055ff567230 */ /* 0x000fe20000004100 */
        /* <DEDUP_REMOVED lines=115> */
[----:B------:R-:W-:Y:S01]  /*c2a0*/  FFMA.FTZ R154, R84, R152, -R154 ;  /* 0x00000098549a7223 */ /* 0x000fe2000001089a */
[----:B------:R-:W-:Y:S01]  /*c2b0*/  MOV R12, R70 ;  /* 0x00000046000c7202 */ /* 0x000fe20000000f00 */
        /* <DEDUP_REMOVED lines=30> */
.L_x_6687:
[----:B------:R-:W-:Y:S05]  /*c4a0*/  BSYNC B3 ;  /* 0x0000000000037941 */ /* 0x000fea0003800000 */
.L_x_6686:
[----:B----4-:R-:W-:-:S04]  /*c4b0*/  IADD3 R40, P3, R25, R11, RZ ;  /* 0x0000000b19287210 */ /* 0x010fc80007f7e0ff */
[----:B------:R-:W-:Y:S02]  /*c4c0*/  IADD3.X R41, R147, R95, RZ, P3, !PT ;  /* 0x0000005f93297210 */ /* 0x000fe40001ffe4ff */
[----:B------:R-:W-:-:S03]  /*c4d0*/  ISETP.GE.AND P3, PT, R68, R131, PT ;  /* 0x000000834400720c */ /* 0x000fc60003f66270 */
[----:B--2---:R2:W-:Y:S10]  /*c4e0*/  ST.E.128 desc[UR54][R40.64], R12 ;  /* 0x0000000c28007985 */ /* 0x0045f4000c101d36 */
[----:B------:R-:W-:-:S04]  /*c4f0*/  @!P3 IADD3 R42, P5, R11, R68, RZ ;  /* 0x000000440b2ab210 */ /* 0x000fc80007fbe0ff */
[----:B------:R-:W-:-:S05]  /*c500*/  @!P3 LEA.HI.X.SX32 R43, R68, R147, 0x1, P5 ;  /* 0x00000093442bb211 */ /* 0x000fca00028f0eff */
[----:B0-----:R2:W-:Y:S04]  /*c510*/  @!P3 ST.E.128 desc[UR54][R42.64], R44 ;  /* 0x0000002c2a00b985 */ /* 0x0015e8000c101d36 */
.L_x_6685:
[----:B------:R-:W-:Y:S05]  /*c520*/  BSYNC B2 ;  /* 0x0000000000027941 */ /* 0x000fea0003800000 */
.L_x_6684:
        /* <DEDUP_REMOVED lines=26> */
[----:B------:R-:W-:-:S03]  /*c6d0*/  IMAD.IADD R13, R18, 0x1, R13 ;  /* 0x00000001120d7824 */ /* 0x000fc600078e020d */
[----:B------:R-:W-:-:S03]  /*c6e0*/  IADD3 R40, R18, R15, RZ ;  /* 0x0000000f12287210 */ /* 0x000fc60007ffe0ff */
        /* <DEDUP_REMOVED lines=18> */
[----:B------:R-:W-:Y:S01]  /*c810*/  SHF.R.U32.HI R49, RZ, 0x18, R49 ;  /* 0x00000018ff317819 */ /* 0x000fe20000011631 */
[----:B------:R-:W-:Y:S01]  /*c820*/  IMAD.U32 R39, R39, 0x10000, RZ ;  /* 0x0001000027277824 */ /* 0x000fe200078e00ff */
[----:B------:R-:W-:-:S02]  /*c830*/  PRMT R54, R37, 0x654, R38 ;  /* 0x0000065425367816 */ /* 0x000fc40000000026 */
[--C-:B------:R-:W-:Y:S02]  /*c840*/  SHF.R.U32.HI R37, RZ, 0x10, R51.reuse ;  /* 0x00000010ff257819 */ /* 0x100fe40000011633 */
[--C-:B------:R-:W-:Y:S02]  /*c850*/  SHF.R.U32.HI R38, RZ, 0x8, R51.reuse ;  /* 0x00000008ff267819 */ /* 0x100fe40000011633 */
[----:B------:R-:W-:Y:S01]  /*c860*/  LOP3.LUT R55, R51, 0xff, RZ, 0xc0, !PT ;  /* 0x000000ff33377812 */ /* 0x000fe200078ec0ff */
[----:B------:R-:W-:Y:S01]  /*c870*/  IMAD.U32 R37, R37, 0x10000, RZ ;  /* 0x0001000025257824 */ /* 0x000fe200078e00ff */
[----:B------:R-:W-:Y:S01]  /*c880*/  PRMT R48, R52, 0x654, R48 ;  /* 0x0000065434307816 */ /* 0x000fe20000000030 */
[----:B------:R-:W-:Y:S01]  /*c890*/  IMAD.SHL.U32 R52, R46, 0x100, RZ ;  /* 0x000001002e347824 */ /* 0x000fe200078e00ff */
[----:B------:R-:W-:Y:S02]  /*c8a0*/  SHF.R.U32.HI R51, RZ, 0x18, R51 ;  /* 0x00000018ff337819 */ /* 0x000fe40000011633 */
[----:B------:R-:W-:-:S02]  /*c8b0*/  PRMT R49, R49, 0x654, R53 ;  /* 0x0000065431317816 */ /* 0x000fc40000000035 */
[----:B------:R-:W-:Y:S02]  /*c8c0*/  PRMT R46, R51, 0x654, R55 ;  /* 0x00000654332e7816 */ /* 0x000fe40000000037 */
[----:B------:R-:W-:Y:S02]  /*c8d0*/  LOP3.LUT R51, R54, 0xff00, R52, 0xf8, !PT ;  /* 0x0000ff0036337812 */ /* 0x000fe400078ef834 */
[----:B------:R-:W-:Y:S02]  /*c8e0*/  LOP3.LUT R49, R49, 0xff00, R50, 0xf8, !PT ;  /* 0x0000ff0031317812 */ /* 0x000fe400078ef832 */
[----:B------:R-:W-:Y:S01]  /*c8f0*/  LOP3.LUT R48, R48, 0xff00, R47, 0xf8, !PT ;  /* 0x0000ff0030307812 */ /* 0x000fe200078ef82f */
[----:B--2---:R-:W-:Y:S01]  /*c900*/  IMAD.MOV.U32 R47, RZ, RZ, R41 ;  /* 0x000000ffff2f7224 */ /* 0x004fe200078e0029 */
[----:B------:R-:W-:Y:S02]  /*c910*/  LOP3.LUT R51, R51, 0xff0000, R45, 0xf8, !PT ;  /* 0x00ff000033337812 */ /* 0x000fe400078ef82d */
[----:B------:R-:W-:-:S02]  /*c920*/  LOP3.LUT R45, R49, 0xff0000, R39, 0xf8, !PT ;  /* 0x00ff0000312d7812 */ /* 0x000fc400078ef827 */
        /* <DEDUP_REMOVED lines=18> */
[----:B------:R-:W-:-:S04]  /*ca50*/  SHF.L.U32 R38, R38, 0x8, RZ ;  /* 0x0000000826267819 */ /* 0x000fc800000006ff */
[-C--:B------:R-:W-:Y:S01]  /*ca60*/  FMUL.FTZ R49, R54, R52.reuse ;  /* 0x0000003436317220 */ /* 0x080fe20000410000 */
[C---:B------:R-:W-:Y:S01]  /*ca70*/  FMUL.FTZ R52, R39.reuse, R52 ;  /* 0x0000003427347220 */ /* 0x040fe20000410000 */
        /* <DEDUP_REMOVED lines=12> */
[-C--:B------:R-:W-:Y:S01]  /*cb40*/  FMUL.FTZ R68, R13, R55.reuse ;  /* 0x000000370d447220 */ /* 0x080fe20000410000 */
        /* <DEDUP_REMOVED lines=9> */
[C---:B------:R-:W-:Y:S01]  /*cbe0*/  FMUL.FTZ R51, R47.reuse, R52 ;  /* 0x000000342f337220 */ /* 0x040fe20000410000 */
[----:B------:R-:W-:Y:S01]  /*cbf0*/  F2FP.F16.E4M3.UNPACK_B R15, R48 ;  /* 0x00000030ff0f723e */ /* 0x000fe200020006ff */
[C---:B------:R-:W-:Y:S01]  /*cc00*/  FMUL.FTZ R52, R54.reuse, R52 ;  /* 0x0000003436347220 */ /* 0x040fe20000410000 */
[----:B------:R-:W-:Y:S01]  /*cc10*/  F2FP.F16.E4M3.UNPACK_B R37, R37.H1 ;  /* 0x00000025ff25723e */ /* 0x000fe200030006ff */
[-C--:B------:R-:W-:Y:S01]  /*cc20*/  FFMA.FTZ R51, R54, R53.reuse, -R51 ;  /* 0x0000003536337223 */ /* 0x080fe20000010833 */
[----:B------:R-:W-:Y:S02]  /*cc30*/  HADD2.F32 R54, -RZ, R38.H0_H0 ;  /* 0x20000026ff367230 */ /* 0x000fe40000004100 */
[----:B------:R-:W-:Y:S01]  /*cc40*/  FFMA.FTZ R47, R47, R53, R52 ;  /* 0x000000352f2f7223 */ /* 0x000fe20000010034 */
[----:B------:R-:W-:Y:S01]  /*cc50*/  F2FP.F16.E4M3.UNPACK_B R52, R36 ;  /* 0x00000024ff34723e */ /* 0x000fe200020006ff */
[--C-:B------:R-:W-:Y:S01]  /*cc60*/  HADD2.F32 R68, -RZ, R15.reuse.H0_H0 ;  /* 0x2000000fff447230 */ /* 0x100fe20000004100 */
[----:B------:R-:W-:Y:S01]  /*cc70*/  F2FP.F16.E4M3.UNPACK_B R53, R46 ;  /* 0x0000002eff35723e */ /* 0x000fe200020006ff */
        /* <DEDUP_REMOVED lines=137> */
.L_x_6689:
[----:B------:R-:W-:Y:S05]  /*d510*/  BSYNC B2 ;  /* 0x0000000000027941 */ /* 0x000fea0003800000 */
.L_x_6688:
[----:B------:R-:W-:-:S13]  /*d520*/  ISETP.GE.AND P3, PT, R44, R131, PT ;  /* 0x000000832c00720c */ /* 0x000fda0003f66270 */
[----:B------:R-:W-:-:S04]  /*d530*/  @!P3 IADD3 R36, P5, R11, R44, RZ ;  /* 0x0000002c0b24b210 */ /* 0x000fc80007fbe0ff */
[----:B------:R-:W-:Y:S02]  /*d540*/  @!P3 LEA.HI.X.SX32 R37, R44, R147, 0x1, P5 ;  /* 0x000000932c25b211 */ /* 0x000fe400028f0eff */
[----:B------:R-:W-:-:S05]  /*d550*/  IADD3 R38, P5, R26, R11, RZ ;  /* 0x0000000b1a267210 */ /* 0x000fca0007fbe0ff */
[----:B------:R-:W-:-:S05]  /*d560*/  IMAD.X R39, R147, 0x1, R27, P5 ;  /* 0x0000000193277824 */ /* 0x000fca00028e061b */
[----:B0-----:R0:W-:Y:S04]  /*d570*/  ST.E.128 desc[UR54][R38.64], R12 ;  /* 0x0000000c26007985 */ /* 0x0011e8000c101d36 */
[----:B--2---:R0:W-:Y:S02]  /*d580*/  @!P3 ST.E.128 desc[UR54][R36.64], R40 ;  /* 0x000000282400b985 */ /* 0x0041e4000c101d36 */
.L_x_6679:
[----:B------:R-:W-:Y:S05]  /*d590*/  BSYNC B1 ;  /* 0x0000000000017941 */ /* 0x000fea0003800000 */
.L_x_6678:
[----:B------:R-:W-:-:S03]  /*d5a0*/  UMOV UR4, 0xffffffff ;  /* 0xffffffff00047882 */ /* 0x000fc60000000000 */
[----:B------:R-:W-:Y:S05]  /*d5b0*/  BRA.DIV UR4, `(.L_x_6690) ;  /* 0x0000029a04d07947 */ /* 0x000fea000b800000 */
[----:B--2---:R-:W2:Y:S04]  /*d5c0*/  SHFL.IDX PT, R119, R119, 0x1, 0x1e1f ;  /* 0x003e1f0077777f89 */ /* 0x004ea800000e0000 */
[----:B------:R-:W0:Y:S02]  /*d5d0*/  SHFL.IDX PT, R120, R120, 0x1, 0x1e1f ;  /* 0x003e1f0078787f89 */ /* 0x000e2400000e0000 */
.L_x_6991:
        /* <DEDUP_REMOVED lines=9> */
[----:B------:R-:W-:Y:S02]  /*d670*/  SHF.R.S32.HI R12, RZ, 0x1f, R11 ;  /* 0x0000001fff0c7819 */ /* 0x000fe4000001140b */
[----:B--2---:R-:W-:-:S02]  /*d680*/  IADD3.X R41, R119, R108, RZ, P3, !PT ;  /* 0x0000006c77297210 */ /* 0x004fc40001ffe4ff */
[----:B------:R-:W-:Y:S02]  /*d690*/  LEA.HI R11, R12, R11, RZ, 0x5 ;  /* 0x0000000b0c0b7211 */ /* 0x000fe400078f28ff */
[----:B------:R-:W-:Y:S02]  /*d6a0*/  ISETP.GE.AND P3, PT, R16, R113, PT ;  /* 0x000000711000720c */ /* 0x000fe40003f66270 */
[----:B------:R-:W-:-:S04]  /*d6b0*/  LEA.HI.SX32 R11, R11, R112, 0x1b ;  /* 0x000000700b0b7211 */ /* 0x000fc800078fdaff */
[----:B------:R-:W-:-:S04]  /*d6c0*/  SHF.R.S32.HI R12, RZ, 0x1f, R11 ;  /* 0x0000001fff0c7819 */ /* 0x000fc8000001140b */
[----:B------:R-:W-:Y:S01]  /*d6d0*/  LEA.HI R12, R12, R11, RZ, 0x2 ;  /* 0x0000000b0c0c7211 */ /* 0x000fe200078f10ff */
[----:B------:R-:W-:-:S03]  /*d6e0*/  IMAD.SHL.U32 R11, R11, 0x10, RZ ;  /* 0x000000100b0b7824 */ /* 0x000fc600078e00ff */
[----:B------:R-:W-:Y:S02]  /*d6f0*/  SHF.R.S32.HI R13, RZ, 0x2, R12 ;  /* 0x00000002ff0d7819 */ /* 0x000fe4000001140c */
[----:B-----5:R-:W-:-:S04]  /*d700*/  LOP3.LUT R12, R15, 0x30, R11, 0xf8, !PT ;  /* 0x000000300f0c7812 */ /* 0x020fc800078ef80b */
[----:B------:R-:W-:Y:S01]  /*d710*/  LOP3.LUT R12, R12, R3, RZ, 0x3c, !PT ;  /* 0x000000030c0c7212 */ /* 0x000fe200078e3cff */
[----:B---3--:R-:W-:-:S04]  /*d720*/  IMAD R13, R13, 0x2800, R14 ;  /* 0x000028000d0d7824 */ /* 0x008fc800078e020e */
[----:B------:R-:W-:Y:S02]  /*d730*/  IMAD.IADD R12, R13, 0x1, R12 ;  /* 0x000000010d0c7824 */ /* 0x000fe400078e020c */
        /* <DEDUP_REMOVED lines=8> */
[----:B------:R-:W-:Y:S02]  /*d7c0*/  SHF.R.U32.HI R44, RZ, 0x18, R81 ;  /* 0x00000018ff2c7819 */ /* 0x000fe40000011651 */
[----:B------:R-:W-:Y:S02]  /*d7d0*/  LOP3.LUT R43, R81, 0xff, RZ, 0xc0, !PT ;  /* 0x000000ff512b7812 */ /* 0x000fe400078ec0ff */
[----:B------:R-:W-:Y:S02]  /*d7e0*/  SHF.R.U32.HI R49, RZ, 0x18, R65 ;  /* 0x00000018ff317819 */ /* 0x000fe40000011641 */
[----:B------:R-:W-:Y:S02]  /*d7f0*/  LOP3.LUT R42, R65, 0xff, RZ, 0xc0, !PT ;  /* 0x000000ff412a7812 */ /* 0x000fe400078ec0ff */
[----:B------:R-:W-:-:S02]  /*d800*/  SHF.R.U32.HI R45, RZ, 0x8, R81 ;  /* 0x00000008ff2d7819 */ /* 0x000fc40000011651 */
        /* <DEDUP_REMOVED lines=8> */
[----:B------:R-:W-:-:S02]  /*d890*/  LOP3.LUT R44, R44, 0xff00, R45, 0xf8, !PT ;  /* 0x0000ff002c2c7812 */ /* 0x000fc400078ef82d */
[----:B------:R-:W-:Y:S01]  /*d8a0*/  SHF.L.U32 R45, R47, 0x10, RZ ;  /* 0x000000102f2d7819 */ /* 0x000fe200000006ff */
[----:B--2---:R-:W-:Y:S01]  /*d8b0*/  IMAD.MOV.U32 R47, RZ, RZ, R37 ;  /* 0x000000ffff2f7224 */ /* 0x004fe200078e0025 */
[----:B------:R-:W-:Y:S02]  /*d8c0*/  LOP3.LUT R46, R44, 0xff0000, R43, 0xf8, !PT ;  /* 0x00ff00002c2e7812 */ /* 0x000fe400078ef82b */
[----:B0-----:R-:W-:Y:S02]  /*d8d0*/  F2FP.F16.E4M3.UNPACK_B R43, R13 ;  /* 0x0000000dff2b723e */ /* 0x001fe400020006ff */
[-C--:B------:R-:W-:Y:S02]  /*d8e0*/  F2FP.F16.E4M3.UNPACK_B R49, R47.reuse ;  /* 0x0000002fff31723e */ /* 0x080fe400020006ff */
[-C--:B------:R-:W-:Y:S01]  /*d8f0*/  F2FP.F16.E4M3.UNPACK_B R48, R46.reuse ;  /* 0x0000002eff30723e */ /* 0x080fe200020006ff */
[----:B------:R-:W-:Y:S01]  /*d900*/  HADD2.F32 R44, -RZ, R43.H0_H0 ;  /* 0x2000002bff2c7230 */ /* 0x000fe20000004100 */
[----:B------:R-:W-:Y:S01]  /*d910*/  LOP3.LUT R45, R42, 0xff0000, R45, 0xf8, !PT ;  /* 0x00ff00002a2d7812 */ /* 0x000fe200078ef82d */
[--C-:B------:R-:W-:Y:S01]  /*d920*/  HADD2.F32 R42, -RZ, R49.reuse.H0_H0 ;  /* 0x20000031ff2a7230 */ /* 0x100fe20000004100 */
[----:B------:R-:W-:Y:S01]  /*d930*/  F2FP.F16.E4M3.UNPACK_B R47, R47.H1 ;  /* 0x0000002fff2f723e */ /* 0x000fe200030006ff */
[----:B------:R-:W-:Y:S01]  /*d940*/  HADD2.F32 R49, -RZ, R49.H1_H1 ;  /* 0x30000031ff317230 */ /* 0x000fe20000004100 */
[-C--:B------:R-:W-:Y:S01]  /*d950*/  F2FP.F16.E4M3.UNPACK_B R37, R45.reuse ;  /* 0x0000002dff25723e */ /* 0x080fe200020006ff */
[--C-:B------:R-:W-:Y:S01]  /*d960*/  HADD2.F32 R50, -RZ, R48.reuse.H1_H1 ;  /* 0x30000030ff327230 */ /* 0x100fe20000004100 */
[----:B------:R-:W-:Y:S01]  /*d970*/  F2FP.F16.E4M3.UNPACK_B R46, R46.H1 ;  /* 0x0000002eff2e723e */ /* 0x000fe200030006ff */
[----:B------:R-:W-:Y:S01]  /*d980*/  HADD2.F32 R43, -RZ, R43.H1_H1 ;  /* 0x3000002bff2b7230 */ /* 0x000fe20000004100 */
[----:B------:R-:W-:Y:S01]  /*d990*/  F2FP.F16.E4M3.UNPACK_B R45, R45.H1 ;  /* 0x0000002dff2d723e */ /* 0x000fe200030006ff */
[----:B------:R-:W-:-:S02]  /*d9a0*/  HADD2.F32 R53, -RZ, R48.H0_H0 ;  /* 0x20000030ff357230 */ /* 0x000fc40000004100 */
        /* <DEDUP_REMOVED lines=17> */
[----:B------:R-:W-:Y:S01]  /*dac0*/  HADD2.F32 R52, -RZ, R48.H0_H0 ;  /* 0x20000030ff347230 */ /* 0x000fe20000004100 */
[----:B------:R-:W-:Y:S01]  /*dad0*/  SHF.R.U32.HI R55, RZ, 0x18, R67 ;  /* 0x00000018ff377819 */ /* 0x000fe20000011643 */
        /* <DEDUP_REMOVED lines=164> */
.L_x_6694:
[----:B------:R-:W-:Y:S05]  /*e520*/  BSYNC B2 ;  /* 0x0000000000027941 */ /* 0x000fea0003800000 */
.L_x_6693:
[----:B------:R-:W-:Y:S01]  /*e530*/  ISETP.GE.AND P3, PT, R11, R131, PT ;  /* 0x000000830b00720c */ /* 0x000fe20003f66270 */
[----:B0-----:R0:W-:-:S12]  /*e540*/  ST.E.128 desc[UR54][R40.64], R12 ;  /* 0x0000000c28007985 */ /* 0x0011d8000c101d36 */
[----:B------:R-:W-:-:S04]  /*e550*/  @!P3 IADD3 R42, P4, R11, R120, RZ ;  /* 0x000000780b2ab210 */ /* 0x000fc80007f9e0ff */
[----:B------:R-:W-:-:S05]  /*e560*/  @!P3 LEA.HI.X.SX32 R43, R11, R119, 0x1, P4 ;  /* 0x000000770b2bb211 */ /* 0x000fca00020f0eff */
[----:B--2---:R0:W-:Y:S04]  /*e570*/  @!P3 ST.E.128 desc[UR54][R42.64], R36 ;  /* 0x000000242a00b985 */ /* 0x0041e8000c101d36 */
.L_x_6692:
[----:B------:R-:W-:Y:S05]  /*e580*/  BSYNC B1 ;  /* 0x0000000000017941 */ /* 0x000fea0003800000 */
.L_x_6691:
        /* <DEDUP_REMOVED lines=24> */
[----:B------:R-:W-:-:S03]  /*e710*/  IMAD.IADD R36, R18, 0x1, R13 ;  /* 0x0000000112247824 */ /* 0x000fc600078e020d */
[----:B------:R0:W2:Y:S04]  /*e720*/  LDS.128 R12, [R11+0x24200] ;  /* 0x024200000b0c7984 */ /* 0x0000a80000000c00 */
[----:B------:R-:W3:Y:S01]  /*e730*/  LDS.128 R36, [R36+0x24200] ;  /* 0x0242000024247984 */ /* 0x000ee20000000c00 */
[----:B------:R-:W-:Y:S05]  /*e740*/  @P3 BRA `(.L_x_6698) ;  /* 0x0000000c00683947 */ /* 0x000fea0003800000 */
[----:B------:R-:W-:Y:S01]  /*e750*/  SHF.R.U32.HI R52, RZ, 0x8, R61 ;  /* 0x00000008ff347819 */ /* 0x000fe2000001163d */
[----:B---3--:R-:W-:Y:S01]  /*e760*/  IMAD.MOV.U32 R47, RZ, RZ, R36 ;  /* 0x000000ffff2f7224 */ /* 0x008fe200078e0024 */
[----:B------:R-:W-:Y:S01]  /*e770*/  SHF.R.U32.HI R50, RZ, 0x8, R77 ;  /* 0x00000008ff327819 */ /* 0x000fe2000001164d */
[----:B--2---:R-:W-:Y:S01]  /*e780*/  IMAD.MOV.U32 R42, RZ, RZ, R14 ;  /* 0x000000ffff2a7224 */ /* 0x004fe200078e000e */
[----:B------:R-:W-:Y:S01]  /*e790*/  LOP3.LUT R53, R61, 0xff, RZ, 0xc0, !PT ;  /* 0x000000ff3d357812 */ /* 0x000fe200078ec0ff */
[----:B------:R-:W-:Y:S01]  /*e7a0*/  IMAD.SHL.U32 R52, R52, 0x100, RZ ;  /* 0x0000010034347824 */ /* 0x000fe200078e00ff */
[----:B------:R-:W-:Y:S01]  /*e7b0*/  SHF.R.U32.HI R64, RZ, 0x18, R61 ;  /* 0x00000018ff407819 */ /* 0x000fe2000001163d */
[----:B------:R-:W-:Y:S01]  /*e7c0*/  IMAD.SHL.U32 R50, R50, 0x100, RZ ;  /* 0x0000010032327824 */ /* 0x000fe200078e00ff */
[----:B------:R-:W-:Y:S02]  /*e7d0*/  LOP3.LUT R55, R77, 0xff, RZ, 0xc0, !PT ;  /* 0x000000ff4d377812 */ /* 0x000fe400078ec0ff */
[----:B------:R-:W-:-:S02]  /*e7e0*/  SHF.R.U32.HI R62, RZ, 0x18, R77 ;  /* 0x00000018ff3e7819 */ /* 0x000fc4000001164d */
[----:B------:R-:W-:Y:S02]  /*e7f0*/  SHF.R.U32.HI R48, RZ, 0x10, R61 ;  /* 0x00000010ff307819 */ /* 0x000fe4000001163d */
[--C-:B------:R-:W-:Y:S02]  /*e800*/  SHF.R.U32.HI R51, RZ, 0x8, R79.reuse ;  /* 0x00000008ff337819 */ /* 0x100fe4000001164f */
[----:B------:R-:W-:Y:S02]  /*e810*/  LOP3.LUT R60, R79, 0xff, RZ, 0xc0, !PT ;  /* 0x000000ff4f3c7812 */ /* 0x000fe400078ec0ff */
[----:B------:R-:W-:Y:S01]  /*e820*/  SHF.R.U32.HI R61, RZ, 0x18, R79 ;  /* 0x00000018ff3d7819 */ /* 0x000fe2000001164f */
[----:B------:R-:W-:Y:S01]  /*e830*/  IMAD.SHL.U32 R51, R51, 0x100, RZ ;  /* 0x0000010033337824 */ /* 0x000fe200078e00ff */
[----:B------:R-:W-:Y:S02]  /*e840*/  SHF.R.U32.HI R49, RZ, 0x8, R63 ;  /* 0x00000008ff317819 */ /* 0x000fe4000001163f */
[----:B------:R-:W-:-:S02]  /*e850*/  PRMT R53, R64, 0x654, R53 ;  /* 0x0000065440357816 */ /* 0x000fc40000000035 */
[----:B------:R-:W-:Y:S01]  /*e860*/  PRMT R55, R62, 0x654, R55 ;  /* 0x000006543e377816 */ /* 0x000fe20000000037 */
[----:B------:R-:W-:Y:S01]  /*e870*/  IMAD.SHL.U32 R49, R49, 0x100, RZ ;  /* 0x0000010031317824 */ /* 0x000fe200078e00ff */
[--C-:B0-----:R-:W-:Y:S02]  /*e880*/  SHF.R.U32.HI R11, RZ, 0x10, R63.reuse ;  /* 0x00000010ff0b7819 */ /* 0x101fe4000001163f */
[----:B------:R-:W-:Y:S02]  /*e890*/  LOP3.LUT R54, R63, 0xff, RZ, 0xc0, !PT ;  /* 0x000000ff3f367812 */ /* 0x000fe400078ec0ff */
[----:B------:R-:W-:Y:S01]  /*e8a0*/  SHF.R.U32.HI R63, RZ, 0x18, R63 ;  /* 0x00000018ff3f7819 */ /* 0x000fe2000001163f */
[----:B------:R-:W-:Y:S01]  /*e8b0*/  IMAD.U32 R11, R11, 0x10000, RZ ;  /* 0x000100000b0b7824 */ /* 0x000fe200078e00ff */
[----:B------:R-:W-:Y:S02]  /*e8c0*/  MOV R46, R12 ;  /* 0x0000000c002e7202 */ /* 0x000fe40000000f00 */
[----:B------:R-:W-:-:S02]  /*e8d0*/  PRMT R60, R61, 0x654, R60 ;  /* 0x000006543d3c7816 */ /* 0x000fc4000000003c */
[----:B------:R-:W-:Y:S02]  /*e8e0*/  LOP3.LUT R53, R53, 0xff00, R52, 0xf8, !PT ;  /* 0x0000ff0035357812 */ /* 0x000fe400078ef834 */
[----:B------:R-:W-:Y:S02]  /*e8f0*/  LOP3.LUT R61, R55, 0xff00, R50, 0xf8, !PT ;  /* 0x0000ff00373d7812 */ /* 0x000fe400078ef832 */
[----:B------:R-:W-:Y:S02]  /*e900*/  SHF.L.U32 R14, R48, 0x10, RZ ;  /* 0x00000010300e7819 */ /* 0x000fe400000006ff */
[----:B------:R-:W-:Y:S02]  /*e910*/  F2FP.F16.E4M3.UNPACK_B R55, R142.H1 ;  /* 0x0000008eff37723e */ /* 0x000fe400030006ff */
        /* <DEDUP_REMOVED lines=34> */
[C---:B------:R-:W-:Y:S01]  /*eb40*/  FMUL.FTZ R55, R48.reuse, R55 ;  /* 0x0000003730377220 */ /* 0x040fe20000410000 */
[----:B------:R-:W-:Y:S02]  /*eb50*/  HADD2.F32 R54, -RZ, R140.H0_H0 ;  /* 0x2000008cff367230 */ /* 0x000fe40000004100 */
[-C--:B------:R-:W-:Y:S01]  /*eb60*/  FMUL.FTZ R60, R49, R46.reuse ;  /* 0x0000002e313c7220 */ /* 0x080fe20000410000 */
[C---:B------:R-:W-:Y:S01]  /*eb70*/  FMUL.FTZ R62, R47.reuse, R46 ;  /* 0x0000002e2f3e7220 */ /* 0x040fe20000410000 */
[-C--:B------:R-:W-:Y:S01]  /*eb80*/  FFMA.FTZ R46, R48, R53.reuse, -R61 ;  /* 0x00000035302e7223 */ /* 0x080fe2000001083d */
[----:B------:R-:W-:Y:S01]  /*eb90*/  FFMA.FTZ R48, R52, R53, R55 ;  /* 0x0000003534307223 */ /* 0x000fe20000010037 */
[----:B------:R-:W-:Y:S02]  /*eba0*/  HADD2.F32 R55, -RZ, R142.H1_H1 ;  /* 0x3000008eff377230 */ /* 0x000fe40000004100 */
[----:B------:R-:W-:Y:S01]  /*ebb0*/  FFMA.FTZ R47, R47, R54, -R60 ;  /* 0x000000362f2f7223 */ /* 0x000fe2000001083c */
[----:B------:R-:W-:-:S02]  /*ebc0*/  HADD2.F32 R50, -RZ, R50.H1_H1 ;  /* 0x30000032ff327230 */ /* 0x000fc40000004100 */
[----:B------:R-:W-:Y:S01]  /*ebd0*/  FFMA.FTZ R49, R49, R54, R62 ;  /* 0x0000003631317223 */ /* 0x000fe2000001003e */
[----:B------:R-:W-:Y:S01]  /*ebe0*/  HADD2.F32 R52, -RZ, R51.H1_H1 ;  /* 0x30000033ff347230 */ /* 0x000fe20000004100 */
[----:B------:R-:W-:Y:S01]  /*ebf0*/  F2FP.F16.E4M3.UNPACK_B R63, R141.H1 ;  /* 0x0000008dff3f723e */ /* 0x000fe200030006ff */
[----:B------:R-:W-:Y:S01]  /*ec00*/  HADD2.F32 R61, -RZ, R140.H1_H1 ;  /* 0x3000008cff3d7230 */ /* 0x000fe20000004100 */
[----:B------:R-:W-:Y:S01]  /*ec10*/  F2FP.F16.E4M3.UNPACK_B R53, R38.H1 ;  /* 0x00000026ff35723e */ /* 0x000fe200030006ff */
[-C--:B------:R-:W-:Y:S01]  /*ec20*/  FMUL.FTZ R67, R50, R55.reuse ;  /* 0x0000003732437220 */ /* 0x080fe20000410000 */
[----:B------:R-:W-:Y:S01]  /*ec30*/  F2FP.F16.E4M3.UNPACK_B R54, R42.H1 ;  /* 0x0000002aff36723e */ /* 0x000fe200030006ff */
[C---:B------:R-:W-:Y:S01]  /*ec40*/  FMUL.FTZ R65, R52.reuse, R55 ;  /* 0x0000003734417220 */ /* 0x040fe20000410000 */
[----:B------:R-:W-:Y:S01]  /*ec50*/  F2FP.F16.E4M3.UNPACK_B R60, R139.H1 ;  /* 0x0000008bff3c723e */ /* 0x000fe200030006ff */
[----:B------:R-:W-:Y:S02]  /*ec60*/  HADD2.F32 R64, -RZ, R63.H0_H0 ;  /* 0x2000003fff407230 */ /* 0x000fe40000004100 */
[----:B------:R-:W-:Y:S01]  /*ec70*/  FFMA.FTZ R52, R52, R61, R67 ;  /* 0x0000003d34347223 */ /* 0x000fe20000010043 */
[----:B------:R-:W-:-:S02]  /*ec80*/  HADD2.F32 R55, -RZ, R53.H0_H0 ;  /* 0x20000035ff377230 */ /* 0x000fc40000004100 */
[----:B------:R-:W-:Y:S01]  /*ec90*/  FFMA.FTZ R50, R50, R61, -R65 ;  /* 0x0000003d32327223 */ /* 0x000fe20000010841 */
        /* <DEDUP_REMOVED lines=11> */
[CC--:B------:R-:W-:Y:S01]  /*ed50*/  FMUL.FTZ R65, R61.reuse, R63.reuse ;  /* 0x0000003f3d417220 */ /* 0x0c0fe20000410000 */
[----:B------:R-:W-:Y:S01]  /*ed60*/  F2FP.F16.E4M3.UNPACK_B R55, R38 ;  /* 0x00000026ff37723e */ /* 0x000fe200020006ff */
[C---:B------:R-:W-:Y:S01]  /*ed70*/  FMUL.FTZ R64, R54.reuse, R63 ;  /* 0x0000003f36407220 */ /* 0x040fe20000410000 */
[----:B------:R-:W-:Y:S01]  /*ed80*/  F2FP.F16.E4M3.UNPACK_B R139, R139 ;  /* 0x0000008bff8b723e */ /* 0x000fe200020006ff */
[----:B------:R-:W-:Y:S01]  /*ed90*/  FFMA.FTZ R38, R54, R62, -R65 ;  /* 0x0000003e36267223 */ /* 0x000fe20000010841 */
[----:B------:R-:W-:Y:S01]  /*eda0*/  F2FP.F16.E4M3.UNPACK_B R42, R42 ;  /* 0x0000002aff2a723e */ /* 0x000fe200020006ff */
[----:B------:R-:W-:Y:S02]  /*edb0*/  HADD2.F32 R65, -RZ, R141.H0_H0 ;  /* 0x2000008dff417230 */ /* 0x000fe40000004100 */
[----:B------:R-:W-:Y:S01]  /*edc0*/  FFMA.FTZ R66, R61, R62, R64 ;  /* 0x0000003e3d427223 */ /* 0x000fe20000010040 */
[----:B------:R-:W-:Y:S01]  /*edd0*/  HADD2.F32 R60, -RZ, R55.H0_H0 ;  /* 0x20000037ff3c7230 */ /* 0x000fe20000004100 */
[----:B------:R-:W-:Y:S01]  /*ede0*/  F2FP.SATFINITE.E4M3.F32.PACK_AB_MERGE_C R43, R46, R43, RZ ;  /* 0x0000002b2e2b723e */ /* 0x000fe200048070ff */
[----:B------:R-:W-:Y:S01]  /*edf0*/  HADD2.F32 R54, -RZ, R42.H0_H0 ;  /* 0x2000002aff367230 */ /* 0x000fe20000004100 */
[----:B------:R-:W-:Y:S01]  /*ee00*/  F2FP.SATFINITE.E4M3.F32.PACK_AB_MERGE_C R46, R48, R45, RZ ;  /* 0x0000002d302e723e */ /* 0x000fe200048070ff */
[----:B------:R-:W-:-:S02]  /*ee10*/  HADD2.F32 R63, -RZ, R139.H0_H0 ;  /* 0x2000008bff3f7230 */ /* 0x000fc40000004100 */
[-C--:B------:R-:W-:Y:S01]  /*ee20*/  FMUL.FTZ R67, R60, R65.reuse ;  /* 0x000000413c437220 */ /* 0x080fe20000410000 */
[----:B------:R-:W-:Y:S02]  /*ee30*/  HADD2.F32 R62, -RZ, R141.H1_H1 ;  /* 0x3000008dff3e7230 */ /* 0x000fe40000004100 */
[----:B------:R-:W-:Y:S01]  /*ee40*/  FMUL.FTZ R65, R54, R65 ;  /* 0x0000004136417220 */ /* 0x000fe20000410000 */
[----:B------:R-:W-:Y:S01]  /*ee50*/  HADD2.F32 R61, -RZ, R55.H1_H1 ;  /* 0x30000037ff3d7230 */ /* 0x000fe20000004100 */
[----:B------:R-:W-:Y:S01]  /*ee60*/  F2FP.SATFINITE.E4M3.F32.PACK_AB_MERGE_C R45, R50, R47, R43 ;  /* 0x0000002f322d723e */ /* 0x000fe2000480702b */
[----:B------:R-:W-:Y:S02]  /*ee70*/  HADD2.F32 R55, -RZ, R42.H1_H1 ;  /* 0x3000002aff377230 */ /* 0x000fe40000004100 */
[----:B------:R-:W-:Y:S01]  /*ee80*/  FFMA.FTZ R42, R54, R63, -R67 ;  /* 0x0000003f362a7223 */ /* 0x000fe20000010843 */
[----:B------:R-:W-:Y:S02]  /*ee90*/  HADD2.F32 R54, -RZ, R139.H1_H1 ;  /* 0x3000008bff367230 */ /* 0x000fe40000004100 */
[-C--:B------:R-:W-:Y:S01]  /*eea0*/  FMUL.FTZ R64, R61, R62.reuse ;  /* 0x0000003e3d407220 */ /* 0x080fe20000410000 */
[----:B------:R-:W-:Y:S01]  /*eeb0*/  F2FP.F16.E4M3.UNPACK_B R48, R37 ;  /* 0x00000025ff30723e */ /* 0x000fe200020006ff */
[C---:B------:R-:W-:Y:S01]  /*eec0*/  FMUL.FTZ R62, R55.reuse, R62 ;  /* 0x0000003e373e7220 */ /* 0x040fe20000410000 */
[----:B------:R-:W-:Y:S01]  /*eed0*/  F2FP.F16.E4M3.UNPACK_B R47, R13 ;  /* 0x0000000dff2f723e */ /* 0x000fe200020006ff */
[-C--:B------:R-:W-:Y:S01]  /*eee0*/  FFMA.FTZ R55, R55, R54.reuse, -R64 ;  /* 0x0000003637377223 */ /* 0x080fe20000010840 */
[----:B------:R-:W-:Y:S01]  /*eef0*/  FFMA.FTZ R65, R60, R63, R65 ;  /* 0x0000003f3c417223 */ /* 0x000fe20000010041 */
[----:B------:R-:W-:Y:S01]  /*ef00*/  FFMA.FTZ R62, R61, R54, R62 ;  /* 0x000000363d3e7223 */ /* 0x000fe2000001003e */
[----:B------:R-:W-:Y:S01]  /*ef10*/  F2FP.F16.E4M3.UNPACK_B R54, R36 ;  /* 0x00000024ff36723e */ /* 0x000fe200020006ff */
[--C-:B------:R-:W-:Y:S01]  /*ef20*/  HADD2.F32 R50, -RZ, R48.reuse.H0_H0 ;  /* 0x20000030ff327230 */ /* 0x100fe20000004100 */
[----:B------:R-:W-:Y:S01]  /*ef30*/  F2FP.SATFINITE.E4M3.F32.PACK_AB_MERGE_C R38, R38, R51, RZ ;  /* 0x000000332626723e */ /* 0x000fe200048070ff */
[----:B------:R-:W-:Y:S01]  /*ef40*/  HADD2.F32 R51, -RZ, R48.H1_H1 ;  /* 0x30000030ff337230 */ /* 0x000fe20000004100 */
[----:B------:R-:W-:Y:S01]  /*ef50*/  F2FP.SATFINITE.E4M3.F32.PACK_AB_MERGE_C R43, R52, R49, R46 ;  /* 0x00000031342b723e */ /* 0x000fe2000480702e */
[--C-:B------:R-:W-:Y:S01]  /*ef60*/  HADD2.F32 R49, -RZ, R54.reuse.H0_H0 ;  /* 0x20000036ff317230 */ /* 0x100fe20000004100 */
        /* <DEDUP_REMOVED lines=9> */
[----:B------:R-:W-:Y:S02]  /*f000*/  HADD2.F32 R49, -RZ, R47.H1_H1 ;  /* 0x3000002fff317230 */ /* 0x000fe40000004100 */
[-C--:B------:R-:W-:Y:S01]  /*f010*/  FMUL.FTZ R60, R51, R54.reuse ;  /* 0x00000036333c7220 */ /* 0x080fe20000410000 */
[----:B------:R-:W-:Y:S02]  /*f020*/  HADD2.F32 R52, -RZ, R52.H1_H1 ;  /* 0x30000034ff347230 */ /* 0x000fe40000004100 */
[-C--:B------:R-:W-:Y:S01]  /*f030*/  FFMA.FTZ R46, R46, R53.reuse, -R55 ;  /* 0x000000352e2e7223 */ /* 0x080fe20000010837 */
[----:B------:R-:W-:Y:S01]  /*f040*/  FFMA.FTZ R47, R50, R53, R61 ;  /* 0x00000035322f7223 */ /* 0x000fe2000001003d */
[----:B------:R-:W-:Y:S01]  /*f050*/  FMUL.FTZ R54, R49, R54 ;  /* 0x0000003631367220 */ /* 0x000fe20000410000 */
[----:B------:R-:W-:Y:S02]  /*f060*/  F2FP.F16.E4M3.UNPACK_B R50, R37.H1 ;  /* 0x00000025ff32723e */ /* 0x000fe400030006ff */
[----:B------:R-:W-:Y:S01]  /*f070*/  F2FP.F16.E4M3.UNPACK_B R53, R36.H1 ;  /* 0x00000024ff35723e */ /* 0x000fe200030006ff */
[-C--:B------:R-:W-:Y:S01]  /*f080*/  FFMA.FTZ R36, R51, R52.reuse, R54 ;  /* 0x0000003433247223 */ /* 0x080fe20000010036 */
[----:B------:R-:W-:Y:S01]  /*f090*/  F2FP.F16.E4M3.UNPACK_B R48, R13.H1 ;  /* 0x0000000dff30723e */ /* 0x000fe200030006ff */
[----:B------:R-:W-:Y:S01]  /*f0a0*/  FFMA.FTZ R13, R49, R52, -R60 ;  /* 0x00000034310d7223 */ /* 0x000fe2000001083c */
        /* <DEDUP_REMOVED lines=11> */
[----:B------:R-:W-:Y:S02]  /*f160*/  HADD2.F32 R54, -RZ, R53.H1_H1 ;  /* 0x30000035ff367230 */ /* 0x000fe40000004100 */
        /* <DEDUP_REMOVED lines=56> */
.L_x_6698:
[----:B------:R-:W-:Y:S05]  /*f4f0*/  BSYNC B2 ;  /* 0x0000000000027941 */ /* 0x000fea0003800000 */
.L_x_6697:
[----:B------:R-:W-:Y:S01]  /*f500*/  ISETP.GE.AND P3, PT, R44, R131, PT ;  /* 0x000000832c00720c */ /* 0x000fe20003f66270 */
[----:B--2---:R2:W-:-:S12]  /*f510*/  ST.E.128 desc[UR54][R40.64], R12 ;  /* 0x0000000c28007985 */ /* 0x0045d8000c101d36 */
[----:B------:R-:W-:-:S04]  /*f520*/  @!P3 IADD3 R42, P4, R44, R120, RZ ;  /* 0x000000782c2ab210 */ /* 0x000fc80007f9e0ff */
[----:B------:R-:W-:-:S05]  /*f530*/  @!P3 LEA.HI.X.SX32 R43, R44, R119, 0x1, P4 ;  /* 0x000000772c2bb211 */ /* 0x000fca00020f0eff */
[----:B---3--:R2:W-:Y:S04]  /*f540*/  @!P3 ST.E.128 desc[UR54][R42.64], R36 ;  /* 0x000000242a00b985 */ /* 0x0085e8000c101d36 */
.L_x_6696:
[----:B------:R-:W-:Y:S05]  /*f550*/  BSYNC B1 ;  /* 0x0000000000017941 */ /* 0x000fea0003800000 */
.L_x_6695:
        /* <DEDUP_REMOVED lines=10> */
[----:B------:R-:W-:-:S04]  /*f600*/  SEL R138, R114, R138, !P4 ;  /* 0x0000008a728a7207 */ /* 0x000fc80006000000 */
[----:B------:R-:W-:-:S04]  /*f610*/  SHF.R.S32.HI R11, RZ, 0x1f, R138 ;  /* 0x0000001fff0b7819 */ /* 0x000fc8000001148a */
[----:B------:R-:W-:Y:S02]  /*f620*/  LEA.HI R11, R11, R138, RZ, 0x5 ;  /* 0x0000008a0b0b7211 */ /* 0x000fe400078f28ff */
[----:B--2---:R-:W-:Y:S02]  /*f630*/  MOV R14, R13 ;  /* 0x0000000d000e7202 */ /* 0x004fe40000000f00 */
[----:B------:R-:W-:Y:S01]  /*f640*/  LEA.HI.SX32 R11, R11, R110, 0x1b ;  /* 0x0000006e0b0b7211 */ /* 0x000fe200078fdaff */
[----:B-----5:R-:W-:-:S03]  /*f650*/  IMAD.MOV.U32 R13, RZ, RZ, R12 ;  /* 0x000000ffff0d7224 */ /* 0x020fc600078e000c */
        /* <DEDUP_REMOVED lines=15> */
[--C-:B------:R-:W-:Y:S01]  /*f750*/  SHF.R.U32.HI R44, RZ, 0x8, R57.reuse ;  /* 0x00000008ff2c7819 */ /* 0x100fe20000011639 */
[----:B----4-:R-:W-:Y:S01]  /*f760*/  IMAD.MOV.U32 R47, RZ, RZ, R36 ;  /* 0x000000ffff2f7224 */ /* 0x010fe200078e0024 */
[----:B------:R-:W-:Y:S01]  /*f770*/  SHF.R.U32.HI R60, RZ, 0x18, R57 ;  /* 0x00000018ff3c7819 */ /* 0x000fe20000011639 */
[----:B--2---:R-:W-:Y:S01]  /*f780*/  IMAD.MOV.U32 R43, RZ, RZ, R14 ;  /* 0x000000ffff2b7224 */ /* 0x004fe200078e000e */
[----:B0-----:R-:W-:Y:S02]  /*f790*/  LOP3.LUT R11, R57, 0xff, RZ, 0xc0, !PT ;  /* 0x000000ff390b7812 */ /* 0x001fe400078ec0ff */
[----:B------:R-:W-:Y:S02]  /*f7a0*/  SHF.R.U32.HI R54, RZ, 0x8, R59 ;  /* 0x00000008ff367819 */ /* 0x000fe4000001163b */
[----:B------:R-:W-:Y:S02]  /*f7b0*/  SHF.R.U32.HI R52, RZ, 0x18, R73 ;  /* 0x00000018ff347819 */ /* 0x000fe40000011649 */
[----:B------:R-:W-:-:S02]  /*f7c0*/  LOP3.LUT R49, R73, 0xff, RZ, 0xc0, !PT ;  /* 0x000000ff49317812 */ /* 0x000fc400078ec0ff */
[----:B------:R-:W-:Y:S02]  /*f7d0*/  SHF.R.U32.HI R58, RZ, 0x10, R57 ;  /* 0x00000010ff3a7819 */ /* 0x000fe40000011639 */
[----:B------:R-:W-:Y:S02]  /*f7e0*/  SHF.R.U32.HI R53, RZ, 0x8, R75 ;  /* 0x00000008ff357819 */ /* 0x000fe4000001164b */
[----:B------:R-:W-:Y:S01]  /*f7f0*/  SHF.R.U32.HI R57, RZ, 0x18, R59 ;  /* 0x00000018ff397819 */ /* 0x000fe2000001163b */
[----:B------:R-:W-:Y:S01]  /*f800*/  IMAD.U32 R14, R58, 0x10000, RZ ;  /* 0x000100003a0e7824 */ /* 0x000fe200078e00ff */
[----:B------:R-:W-:Y:S02]  /*f810*/  LOP3.LUT R48, R59, 0xff, RZ, 0xc0, !PT ;  /* 0x000000ff3b307812 */ /* 0x000fe400078ec0ff */
[----:B------:R-:W-:Y:S01]  /*f820*/  MOV R46, R12 ;  /* 0x0000000c002e7202 */ /* 0x000fe20000000f00 */
[----:B------:R-:W-:Y:S01]  /*f830*/  IMAD.SHL.U32 R12, R44, 0x100, RZ ;  /* 0x000001002c0c7824 */ /* 0x000fe200078e00ff */
[----:B------:R-:W-:Y:S01]  /*f840*/  SHF.R.U32.HI R51, RZ, 0x8, R73 ;  /* 0x00000008ff337819 */ /* 0x000fe20000011649 */
[----:B------:R-:W-:Y:S01]  /*f850*/  IMAD.MOV.U32 R44, RZ, RZ, R38 ;  /* 0x000000ffff2c7224 */ /* 0x000fe200078e0026 */
[----:B------:R-:W-:-:S02]  /*f860*/  SHF.R.U32.HI R56, RZ, 0x10, R59 ;  /* 0x00000010ff387819 */ /* 0x000fc4000001163b */
[----:B------:R-:W-:Y:S01]  /*f870*/  PRMT R11, R60, 0x654, R11 ;  /* 0x000006543c0b7816 */ /* 0x000fe2000000000b */
[----:B------:R-:W-:Y:S01]  /*f880*/  IMAD.SHL.U32 R51, R51, 0x100, RZ ;  /* 0x0000010033337824 */ /* 0x000fe200078e00ff */
[----:B------:R-:W-:Y:S01]  /*f890*/  PRMT R36, R52, 0x654, R49 ;  /* 0x0000065434247816 */ /* 0x000fe20000000031 */
[----:B------:R-:W-:Y:S01]  /*f8a0*/  IMAD.SHL.U32 R49, R54, 0x100, RZ ;  /* 0x0000010036317824 */ /* 0x000fe200078e00ff */
[----:B------:R-:W-:Y:S02]  /*f8b0*/  LOP3.LUT R50, R75, 0xff0000ff, RZ, 0xc0, !PT ;  /* 0xff0000ff4b327812 */ /* 0x000fe400078ec0ff */
[----:B------:R-:W-:Y:S02]  /*f8c0*/  SHF.L.U32 R53, R53, 0x8, RZ ;  /* 0x0000000835357819 */ /* 0x000fe400000006ff */
[----:B------:R-:W-:Y:S02]  /*f8d0*/  PRMT R48, R57, 0x654, R48 ;  /* 0x0000065439307816 */ /* 0x000fe40000000030 */
[----:B------:R-:W-:Y:S01]  /*f8e0*/  LOP3.LUT R11, R11, 0xff00, R12, 0xf8, !PT ;  /* 0x0000ff000b0b7812 */ /* 0x000fe200078ef80c */
[----:B------:R-:W-:Y:S01]  /*f8f0*/  IMAD.U32 R12, R56, 0x10000, RZ ;  /* 0x00010000380c7824 */ /* 0x000fe200078e00ff */
        /* <DEDUP_REMOVED lines=190> */
.L_x_6700:
[----:B------:R-:W-:Y:S05]  /*104e0*/  BSYNC B1 ;  /* 0x0000000000017941 */ /* 0x000fea0003800000 */
.L_x_6699:
[----:B--2---:R2:W-:Y:S01]  /*104f0*/  ST.E.128 desc[UR54][R40.64], R12 ;  /* 0x0000000c28007985 */ /* 0x0045e2000c101d36 */
[----:B------:R-:W-:-:S13]  /*10500*/  ISETP.GE.AND P3, PT, R42, R131, PT ;  /* 0x000000832a00720c */ /* 0x000fda0003f66270 */
[----:B------:R-:W-:Y:S05]  /*10510*/  @P3 BRA `(.L_x_6647) ;  /* 0x0000000400fc3947 */ /* 0x000fea0003800000 */
[----:B--2---:R-:W-:-:S04]  /*10520*/  IADD3 R12, P3, R42, R120, RZ ;  /* 0x000000782a0c7210 */ /* 0x004fc80007f7e0ff */
[----:B------:R-:W-:-:S05]  /*10530*/  LEA.HI.X.SX32 R13, R42, R119, 0x1, P3 ;  /* 0x000000772a0d7211 */ /* 0x000fca00018f0eff */
[----:B----4-:R2:W-:Y:S01]  /*10540*/  ST.E.128 desc[UR54][R12.64], R36 ;  /* 0x000000240c007985 */ /* 0x0105e2000c101d36 */
[----:B------:R-:W-:Y:S05]  /*10550*/  BRA `(.L_x_6647) ;  /* 0x0000000400ec7947 */ /* 0x000fea0003800000 */
.L_x_6612:
[----:B------:R-:W-:-:S06]  /*10560*/  UISETP.NE.AND UP0, UPT, UR49, 0x3, UPT ;  /* 0x000000033100788c */ /* 0x000fcc000bf05270 */
[----:B------:R-:W-:-:S13]  /*10570*/  PLOP3.LUT P2, PT, PT, PT, UP0, 0x80, 0x0 ;  /* 0x000000000000781c */ /* 0x000fda0003f4f008 */
[----:B------:R-:W-:Y:S05]  /*10580*/  @!P2 BRA `(.L_x_6701) ;  /* 0x000000000004a947 */ /* 0x000fea0003800000 */
[----:B------:R-:W-:Y:S01]  /*10590*/  BPT.TRAP 0x1 ;  /* 0x000000040000795c */ /* 0x000fe20000300000 */
.L_x_6701:
[----:B------:R-:W2:Y:S01]  /*105a0*/  LDL R11, [R1+0x14] ;  /* 0x00001400010b7983 */ /* 0x000ea20000100800 */
[----:B------:R-:W-:Y:S01]  /*105b0*/  IMAD R93, R19, 0x8, R18 ;  /* 0x00000008135d7824 */ /* 0x000fe200078e0212 */
[----:B------:R-:W-:Y:S01]  /*105c0*/  BSSY B1, `(.L_x_6702) ;  /* 0x0000005000017945 */ /* 0x000fe20003800000 */
[----:B------:R-:W-:Y:S02]  /*105d0*/  SHF.R.S32.HI R90, RZ, 0x1f, R35 ;  /* 0x0000001fff5a7819 */ /* 0x000fe40000011423 */
[----:B--2---:R-:W-:-:S04]  /*105e0*/  SHF.L.U32 R94, R11, 0x1f, RZ ;  /* 0x0000001f0b5e7819 */ /* 0x004fc800000006ff */
[----:B------:R-:W0:Y:S02]  /*105f0*/  SYNCS.PHASECHK.TRANS64.TRYWAIT P3, [R93+URZ+0x33490], R94 ;  /* 0x0334905e5d0075a7 */ /* 0x000e24000806017f */
[----:B0-----:R-:W-:Y:S05]  /*10600*/  @!P3 BRA `(.L_x_6703) ;  /* 0x0000026c0008b947 */ /* 0x001fea0003800000 */
.L_x_6992:
[----:B------:R-:W-:Y:S05]  /*10610*/  BSYNC B1 ;  /* 0x0000000000017941 */ /* 0x000fea0003800000 */
.L_x_6702:
        /* <DEDUP_REMOVED lines=24> */
[----:B------:R-:W-:-:S05]  /*107a0*/  SHF.R.S32.HI R36, RZ, 0x1, R36 ;  /* 0x00000001ff247819 */ /* 0x000fca0000011424 */
[----:B------:R-:W-:-:S05]  /*107b0*/  IMAD.IADD R47, R92, 0x1, -R36 ;  /* 0x000000015c2f7824 */ /* 0x000fca00078e0a24 */
[----:B------:R-:W-:Y:S01]  /*107c0*/  ISETP.GE.AND P3, PT, R47, 0x1, PT ;  /* 0x000000012f00780c */ /* 0x000fe20003f66270 */
[----:B------:R-:W-:-:S12]  /*107d0*/  BRA.DIV UR4, `(.L_x_6704) ;  /* 0x0000026a04a87947 */ /* 0x000fd8000b800000 */
[----:B------:R1:W2:Y:S04]  /*107e0*/  SHFL.IDX PT, R43, R44, RZ, 0x1e1f ;  /* 0x001e1fff2c2b7589 */ /* 0x0002a800000e0000 */
[----:B------:R1:W3:Y:S02]  /*107f0*/  SHFL.IDX PT, R45, R42, RZ, 0x1e1f ;  /* 0x001e1fff2a2d7589 */ /* 0x0002e400000e0000 */
.L_x_6996:
[----:B------:R-:W-:Y:S04]  /*10800*/  BSSY B1, `(.L_x_6705) ;  /* 0x0000026000017945 */ /* 0x000fe80003800000 */
[----:B------:R-:W-:Y:S05]  /*10810*/  @!P3 BRA `(.L_x_6706) ;  /* 0x000000000090b947 */ /* 0x000fea0003800000 */
[----:B------:R-:W4:Y:S01]  /*10820*/  LDL R13, [R1+0x8] ;  /* 0x00000800010d7983 */ /* 0x000f220000100800 */
[----:B------:R-:W-:-:S03]  /*10830*/  ULDC UR4, c[0x0][0x2f4] ;  /* 0x0000bd0000047ab9 */ /* 0x000fc60000000800 */
[----:B------:R-:W5:Y:S01]  /*10840*/  LDL R12, [R1+0x4] ;  /* 0x00000400010c7983 */ /* 0x000f620000100800 */
[----:B------:R-:W-:-:S03]  /*10850*/  ISETP.GE.AND P5, PT, R16, UR4, PT ;  /* 0x0000000410007c0c */ /* 0x000fc6000bfa6270 */
[----:B------:R-:W5:Y:S10]  /*10860*/  LDL R11, [R1] ;  /* 0x00000000010b7983 */ /* 0x000f740000100800 */
[----:B---3--:R-:W-:-:S04]  /*10870*/  @!P5 IADD3 R40, P3, R16, R45, RZ ;  /* 0x0000002d1028d210 */ /* 0x008fc80007f7e0ff */
[----:B--2---:R-:W-:Y:S02]  /*10880*/  @!P5 IADD3.X R41, R43, R17, RZ, P3, !PT ;  /* 0x000000112b29d210 */ /* 0x004fe40001ffe4ff */
[----:B------:R-:W-:-:S13]  /*10890*/  ISETP.GE.AND P3, PT, R23, UR4, PT ;  /* 0x0000000417007c0c */ /* 0x000fda000bf66270 */
[----:B------:R-:W-:-:S05]  /*108a0*/  @!P3 IADD3 R38, P4, R23, R45, RZ ;  /* 0x0000002d1726b210 */ /* 0x000fca0007f9e0ff */
[----:B----4-:R-:W-:Y:S01]  /*108b0*/  @!P3 IMAD.X R39, R43, 0x1, R13, P4 ;  /* 0x000000012b27b824 */ /* 0x010fe200020e060d */
[----:B------:R-:W-:-:S13]  /*108c0*/  ISETP.GE.AND P4, PT, R22, UR4, PT ;  /* 0x0000000416007c0c */ /* 0x000fda000bf86270 */
[----:B------:R-:W-:-:S05]  /*108d0*/  @!P4 IADD3 R36, P6, R22, R45, RZ ;  /* 0x0000002d1624c210 */ /* 0x000fca0007fde0ff */
[----:B-----5:R-:W-:Y:S02]  /*108e0*/  @!P4 IMAD.X R37, R43, 0x1, R12, P6 ;  /* 0x000000012b25c824 */ /* 0x020fe400030e060c */
[----:B------:R-:W2:Y:S04]  /*108f0*/  @!P5 LDS.128 R12, [R88+0x24200] ;  /* 0x02420000580cd984 */ /* 0x000ea80000000c00 */
[----:B--2---:R2:W-:Y:S01]  /*10900*/  @!P5 ST.E.128 desc[UR54][R40.64], R12 ;  /* 0x0000000c2800d985 */ /* 0x0045e2000c101d36 */
[----:B------:R-:W-:-:S13]  /*10910*/  ISETP.GE.AND P5, PT, R222, UR4, PT ;  /* 0x00000004de007c0c */ /* 0x000fda000bfa6270 */
[----:B------:R-:W3:Y:S01]  /*10920*/  @!P5 LDS.128 R12, [R89+0x24200] ;  /* 0x02420000590cd984 */ /* 0x000ee20000000c00 */
[----:B------:R-:W-:-:S05]  /*10930*/  @!P5 IMAD.SHL.U32 R46, R227, 0x10, RZ ;  /* 0x00000010e32ed824 */ /* 0x000fca00078e00ff */
        /* <DEDUP_REMOVED lines=11> */
[----:B--2---:R-:W-:-:S05]  /*109f0*/  @!P5 IADD3 R40, P6, R220, R45, RZ ;  /* 0x0000002ddc28d210 */ /* 0x004fca0007fde0ff */
[----:B------:R-:W-:Y:S01]  /*10a00*/  @!P5 IMAD.X R41, R43, 0x1, R11, P6 ;  /* 0x000000012b29d824 */ /* 0x000fe200030e060b */
[----:B---3--:R-:W-:Y:S04]  /*10a10*/  @!P3 ST.E.128 desc[UR54][R38.64], R12 ;  /* 0x0000000c2600b985 */ /* 0x008fe8000c101d36 */
[----:B------:R-:W2:Y:S04]  /*10a20*/  @!P4 LDS.128 R12, [R88+0x29200] ;  /* 0x02920000580cc984 */ /* 0x000ea80000000c00 */
[----:B--2---:R-:W-:Y:S04]  /*10a30*/  @!P4 ST.E.128 desc[UR54][R36.64], R12 ;  /* 0x0000000c2400c985 */ /* 0x004fe8000c101d36 */
[----:B------:R-:W2:Y:S04]  /*10a40*/  @!P5 LDS.128 R12, [R89+0x29200] ;  /* 0x02920000590cd984 */ /* 0x000ea80000000c00 */
[----:B--2---:R4:W-:Y:S02]  /*10a50*/  @!P5 ST.E.128 desc[UR54][R40.64], R12 ;  /* 0x0000000c2800d985 */ /* 0x0049e4000c101d36 */
.L_x_6706:
[----:B------:R-:W-:Y:S05]  /*10a60*/  BSYNC B1 ;  /* 0x0000000000017941 */ /* 0x000fea0003800000 */
.L_x_6705:
[----:B------:R-:W-:-:S03]  /*10a70*/  UMOV UR4, 0xffffffff ;  /* 0xffffffff00047882 */ /* 0x000fc60000000000 */
[----:B------:R-:W-:Y:S05]  /*10a80*/  BRA.DIV UR4, `(.L_x_6707) ;  /* 0x0000026a04487947 */ /* 0x000fea000b800000 */
[----:B--2---:R2:W0:Y:S04]  /*10a90*/  SHFL.IDX PT, R43, R44, 0x1, 0x1e1f ;  /* 0x003e1f002c2b7f89 */ /* 0x00442800000e0000 */
[----:B---3--:R2:W3:Y:S02]  /*10aa0*/  SHFL.IDX PT, R45, R42, 0x1, 0x1e1f ;  /* 0x003e1f002a2d7f89 */ /* 0x0084e400000e0000 */
.L_x_7000:
[----:B------:R-:W-:-:S13]  /*10ab0*/  ISETP.GE.AND P3, PT, R47, 0x81, PT ;  /* 0x000000812f00780c */ /* 0x000fda0003f66270 */
[----:B------:R-:W-:Y:S05]  /*10ac0*/  @!P3 BRA `(.L_x_6647) ;  /* 0x000000000090b947 */ /* 0x000fea0003800000 */
[----:B----4-:R-:W4:Y:S01]  /*10ad0*/  LDL R13, [R1+0x8] ;  /* 0x00000800010d7983 */ /* 0x010f220000100800 */
[----:B------:R-:W-:-:S03]  /*10ae0*/  ULDC UR4, c[0x0][0x2f4] ;  /* 0x0000bd0000047ab9 */ /* 0x000fc60000000800 */
[----:B------:R-:W5:Y:S01]  /*10af0*/  LDL R12, [R1+0x4] ;  /* 0x00000400010c7983 */ /* 0x000f620000100800 */
[----:B------:R-:W-:-:S03]  /*10b00*/  ISETP.GE.AND P5, PT, R16, UR4, PT ;  /* 0x0000000410007c0c */ /* 0x000fc6000bfa6270 */
[----:B------:R-:W2:Y:S10]  /*10b10*/  LDL R11, [R1] ;  /* 0x00000000010b7983 */ /* 0x000eb40000100800 */
[----:B---3--:R-:W-:-:S05]  /*10b20*/  @!P5 IADD3 R40, P3, R16, R45, RZ ;  /* 0x0000002d1028d210 */ /* 0x008fca0007f7e0ff */
[----:B0-----:R-:W-:Y:S01]  /*10b30*/  @!P5 IMAD.X R41, R43, 0x1, R17, P3 ;  /* 0x000000012b29d824 */ /* 0x001fe200018e0611 */
[----:B------:R-:W-:-:S13]  /*10b40*/  ISETP.GE.AND P3, PT, R23, UR4, PT ;  /* 0x0000000417007c0c */ /* 0x000fda000bf66270 */
[----:B------:R-:W-:-:S04]  /*10b50*/  @!P3 IADD3 R38, P4, R23, R45, RZ ;  /* 0x0000002d1726b210 */ /* 0x000fc80007f9e0ff */
[----:B----4-:R-:W-:Y:S02]  /*10b60*/  @!P3 IADD3.X R39, R43, R13, RZ, P4, !PT ;  /* 0x0000000d2b27b210 */ /* 0x010fe400027fe4ff */
[----:B------:R-:W-:-:S13]  /*10b70*/  ISETP.GE.AND P4, PT, R22, UR4, PT ;  /* 0x0000000416007c0c */ /* 0x000fda000bf86270 */
[----:B------:R-:W-:-:S05]  /*10b80*/  @!P4 IADD3 R36, P6, R22, R45, RZ ;  /* 0x0000002d1624c210 */ /* 0x000fca0007fde0ff */
[----:B-----5:R-:W-:Y:S02]  /*10b90*/  @!P4 IMAD.X R37, R43, 0x1, R12, P6 ;  /* 0x000000012b25c824 */ /* 0x020fe400030e060c */
[----:B------:R-:W0:Y:S04]  /*10ba0*/  @!P5 LDS.128 R12, [R88+0x26200] ;  /* 0x02620000580cd984 */ /* 0x000e280000000c00 */
[----:B0-----:R0:W-:Y:S01]  /*10bb0*/  @!P5 ST.E.128 desc[UR54][R40.64], R12 ;  /* 0x0000000c2800d985 */ /* 0x0011e2000c101d36 */
[----:B------:R-:W-:-:S13]  /*10bc0*/  ISETP.GE.AND P5, PT, R222, UR4, PT ;  /* 0x00000004de007c0c */ /* 0x000fda000bfa6270 */
[----:B------:R-:W3:Y:S01]  /*10bd0*/  @!P5 LDS.128 R12, [R89+0x26200] ;  /* 0x02620000590cd984 */ /* 0x000ee20000000c00 */
[----:B-12---:R-:W-:-:S05]  /*10be0*/  @!P5 IMAD.SHL.U32 R42, R227, 0x10, RZ ;  /* 0x00000010e32ad824 */ /* 0x006fca00078e00ff */
        /* <DEDUP_REMOVED lines=11> */
[----:B0-----:R-:W-:-:S05]  /*10ca0*/  @!P5 IADD3 R40, P6, R220, R45, RZ ;  /* 0x0000002ddc28d210 */ /* 0x001fca0007fde0ff */
[----:B------:R-:W-:Y:S01]  /*10cb0*/  @!P5 IMAD.X R41, R43, 0x1, R11, P6 ;  /* 0x000000012b29d824 */ /* 0x000fe200030e060b */
[----:B-1----:R-:W-:Y:S04]  /*10cc0*/  @!P3 ST.E.128 desc[UR54][R38.64], R12 ;  /* 0x0000000c2600b985 */ /* 0x002fe8000c101d36 */
[----:B------:R-:W0:Y:S04]  /*10cd0*/  @!P4 LDS.128 R12, [R88+0x2b200] ;  /* 0x02b20000580cc984 */ /* 0x000e280000000c00 */
[----:B0-----:R-:W-:Y:S04]  /*10ce0*/  @!P4 ST.E.128 desc[UR54][R36.64], R12 ;  /* 0x0000000c2400c985 */ /* 0x001fe8000c101d36 */
[----:B------:R-:W0:Y:S04]  /*10cf0*/  @!P5 LDS.128 R12, [R89+0x2b200] ;  /* 0x02b20000590cd984 */ /* 0x000e280000000c00 */
[----:B0-----:R0:W-:Y:S02]  /*10d00*/  @!P5 ST.E.128 desc[UR54][R40.64], R12 ;  /* 0x0000000c2800d985 */ /* 0x0011e4000c101d36 */
.L_x_6647:
[----:B------:R-:W-:Y:S05]  /*10d10*/  BSYNC B0 ;  /* 0x0000000000007941 */ /* 0x000fea0003800000 */
.L_x_6611:
        /* <DEDUP_REMOVED lines=16> */
.L_x_6709:
[----:B------:R-:W-:Y:S05]  /*10e20*/  BSYNC B0 ;  /* 0x0000000000007941 */ /* 0x000fea0003800000 */
.L_x_6708:
[----:B------:R-:W0:Y:S01]  /*10e30*/  SYNCS.PHASECHK.TRANS64.TRYWAIT P2, [R93+URZ+0x334b0], R94 ;  /* 0x0334b05e5d0075a7 */ /* 0x000e22000804017f */
[----:B------:R-:W-:Y:S01]  /*10e40*/  ULDC UR39, c[0x0][0x2f4] ;  /* 0x0000bd0000277ab9 */ /* 0x000fe20000000800 */
[----:B------:R-:W-:Y:S04]  /*10e50*/  BSSY B0, `(.L_x_6710) ;  /* 0x0000002000007945 */ /* 0x000fe80003800000 */
[----:B0-----:R-:W-:Y:S05]  /*10e60*/  @!P2 BRA `(.L_x_6711) ;  /* 0x00000264009ca947 */ /* 0x001fea0003800000 */
.L_x_7001:
[----:B------:R-:W-:Y:S05]  /*10e70*/  BSYNC B0 ;  /* 0x0000000000007941 */ /* 0x000fea0003800000 */
.L_x_6710:
[----:B------:R0:W5:Y:S01]  /*10e80*/  LDL R46, [R1+0x8] ;  /* 0x00000800012e7983 */ /* 0x0001620000100800 */
[----:B------:R-:W-:Y:S01]  /*10e90*/  ULDC.64 UR4, c[0x0][0x328] ;  /* 0x0000ca0000047ab9 */ /* 0x000fe20000000a00 */
[----:B------:R-:W-:Y:S02]  /*10ea0*/  ULDC.64 UR6, c[0x0][0x318] ;  /* 0x0000c60000067ab9 */ /* 0x000fe40000000a00 */
[----:B---3--:R0:W5:Y:S01]  /*10eb0*/  LDL R45, [R1+0x4] ;  /* 0x00000400012d7983 */ /* 0x0081620000100800 */
[----:B------:R-:W-:Y:S02]  /*10ec0*/  IMAD R90, R90, UR4, RZ ;  /* 0x000000045a5a7c24 */ /* 0x000fe4000f8e02ff */
[C---:B--2---:R-:W-:Y:S01]  /*10ed0*/  IMAD.WIDE.U32 R12, R35.reuse, UR4, RZ ;  /* 0x00000004230c7c25 */ /* 0x044fe2000f8e00ff */
[----:B-1----:R0:W5:Y:S03]  /*10ee0*/  LDL R44, [R1] ;  /* 0x00000000012c7983 */ /* 0x0021660000100800 */
[----:B------:R-:W-:Y:S01]  /*10ef0*/  IMAD R35, R35, UR5, R90 ;  /* 0x0000000523237c24 */ /* 0x000fe2000f8e025a */
[----:B----4-:R-:W1:Y:S01]  /*10f00*/  S2R R11, SR_TID.X ;  /* 0x00000000000b7919 */ /* 0x010e620000002100 */
[----:B------:R-:W-:-:S02]  /*10f10*/  ULDC.64 UR4, c[0x0][0x338] ;  /* 0x0000ce0000047ab9 */ /* 0x000fc40000000a00 */
[----:B------:R-:W-:Y:S02]  /*10f20*/  IMAD R91, R91, UR4, RZ ;  /* 0x000000045b5b7c24 */ /* 0x000fe4000f8e02ff */
[----:B------:R-:W-:Y:S02]  /*10f30*/  IMAD.IADD R13, R13, 0x1, R35 ;  /* 0x000000010d0d7824 */ /* 0x000fe400078e0223 */
[C---:B------:R-:W-:Y:S02]  /*10f40*/  IMAD R91, R34.reuse, UR5, R91 ;  /* 0x00000005225b7c24 */ /* 0x040fe4000f8e025b */
[----:B------:R-:W-:Y:S01]  /*10f50*/  IMAD.WIDE.U32 R12, R34, UR4, R12 ;  /* 0x00000004220c7c25 */ /* 0x000fe2000f8e000c */
[----:B------:R-:W-:-:S04]  /*10f60*/  ULDC.64 UR4, c[0x0][0x330] ;  /* 0x0000cc0000047ab9 */ /* 0x000fc80000000a00 */
[----:B------:R-:W-:-:S03]  /*10f70*/  IADD3 R13, R13, R91, RZ ;  /* 0x0000005b0d0d7210 */ /* 0x000fc60007ffe0ff */
[----:B------:R-:W-:-:S03]  /*10f80*/  IMAD.WIDE.U32 R12, R226, UR4, R12 ;  /* 0x00000004e20c7c25 */ /* 0x000fc6000f8e000c */
[----:B------:R-:W-:Y:S01]  /*10f90*/  IADD3 R40, P2, R12, UR6, RZ ;  /* 0x000000060c287c10 */ /* 0x000fe2000ff5e0ff */
[C---:B-1----:R-:W-:Y:S02]  /*10fa0*/  VIADD R15, R11.reuse, 0xffffff80 ;  /* 0xffffff800b0f7836 */ /* 0x042fe40000000000 */
[----:B------:R-:W-:Y:S02]  /*10fb0*/  VIADD R14, R11, 0xffffff80 ;  /* 0xffffff800b0e7836 */ /* 0x000fe40000000000 */
[----:B------:R-:W-:-:S03]  /*10fc0*/  IMAD R11, R226, UR5, R13 ;  /* 0x00000005e20b7c24 */ /* 0x000fc6000f8e020d */
[----:B------:R-:W-:Y:S02]  /*10fd0*/  LEA.HI R14, R14, R15, RZ, 0x1 ;  /* 0x0000000f0e0e7211 */ /* 0x000fe400078f08ff */
[----:B------:R-:W-:Y:S02]  /*10fe0*/  IADD3.X R11, R11, UR7, RZ, P2, !PT ;  /* 0x000000070b0b7c10 */ /* 0x000fe400097fe4ff */
[----:B------:R-:W-:-:S05]  /*10ff0*/  SHF.R.S32.HI R14, RZ, 0x1, R14 ;  /* 0x00000001ff0e7819 */ /* 0x000fca000001140e */
[----:B------:R-:W-:-:S05]  /*11000*/  IMAD.IADD R92, R92, 0x1, -R14 ;  /* 0x000000015c5c7824 */ /* 0x000fca00078e0a0e */
[----:B------:R-:W-:Y:S01]  /*11010*/  ISETP.GE.AND P2, PT, R92, 0x1, PT ;  /* 0x000000015c00780c */ /* 0x000fe20003f46270 */
[----:B------:R0:W1:Y:S01]  /*11020*/  SHFL.IDX PT, R43, R40, RZ, 0x1e1f ;  /* 0x001e1fff282b7589 */ /* 0x00006200000e0000 */
[----:B------:R-:W-:Y:S03]  /*11030*/  BSSY B0, `(.L_x_6712) ;  /* 0x0000023000007945 */ /* 0x000fe60003800000 */
[----:B------:R0:W2:Y:S08]  /*11040*/  SHFL.IDX PT, R41, R11, RZ, 0x1e1f ;  /* 0x001e1fff0b297589 */ /* 0x0000b000000e0000 */
[----:B0-----:R-:W-:Y:S05]  /*11050*/  @!P2 BRA `(.L_x_6713) ;  /* 0x000000000080a947 */ /* 0x001fea0003800000 */
[----:B------:R-:W-:-:S13]  /*11060*/  ISETP.GE.AND P5, PT, R16, UR39, PT ;  /* 0x0000002710007c0c */ /* 0x000fda000bfa6270 */
[----:B------:R-:W0:Y:S01]  /*11070*/  @!P5 LDS.128 R12, [R88+0xf200] ;  /* 0x00f20000580cd984 */ /* 0x000e220000000c00 */
[----:B-1----:R-:W-:-:S05]  /*11080*/  @!P5 IADD3 R38, P2, R16, R43, RZ ;  /* 0x0000002b1026d210 */ /* 0x002fca0007f5e0ff */
        /* <DEDUP_REMOVED lines=10> */
[----:B------:R-:W-:-:S04]  /*11130*/  @!P5 SHF.L.U32 R42, R227, 0x4, RZ ;  /* 0x00000004e32ad819 */ /* 0x000fc800000006ff */
        /* <DEDUP_REMOVED lines=18> */
.L_x_6713:
[----:B------:R-:W-:Y:S05]  /*11260*/  BSYNC B0 ;  /* 0x0000000000007941 */ /* 0x000fea0003800000 */
.L_x_6712:
[----:B------:R-:W-:Y:S01]  /*11270*/  ISETP.GE.AND P2, PT, R92, 0x81, PT ;  /* 0x000000815c00780c */ /* 0x000fe20003f46270 */
[----:B------:R-:W3:Y:S01]  /*11280*/  SHFL.IDX PT, R11, R11, 0x1, 0x1e1f ;  /* 0x003e1f000b0b7f89 */ /* 0x000ee200000e0000 */
[----:B------:R-:W-:Y:S03]  /*11290*/  BSSY B0, `(.L_x_6714) ;  /* 0x0000023000007945 */ /* 0x000fe60003800000 */
[----:B--2---:R2:W4:Y:S08]  /*112a0*/  SHFL.IDX PT, R41, R40, 0x1, 0x1e1f ;  /* 0x003e1f0028297f89 */ /* 0x00453000000e0000 */
[----:B--2---:R-:W-:Y:S05]  /*112b0*/  @!P2 BRA `(.L_x_6715) ;  /* 0x000000000080a947 */ /* 0x004fea0003800000 */
[----:B------:R-:W-:-:S13]  /*112c0*/  ISETP.GE.AND P5, PT, R16, UR39, PT ;  /* 0x0000002710007c0c */ /* 0x000fda000bfa6270 */
[----:B0-----:R-:W0:Y:S01]  /*112d0*/  @!P5 LDS.128 R12, [R88+0x11200] ;  /* 0x01120000580cd984 */ /* 0x001e220000000c00 */
[----:B----4-:R-:W-:-:S05]  /*112e0*/  @!P5 IADD3 R38, P2, R16, R41, RZ ;  /* 0x000000291026d210 */ /* 0x010fca0007f5e0ff */
[----:B---3--:R-:W-:Y:S01]  /*112f0*/  @!P5 IMAD.X R39, R11, 0x1, R17, P2 ;  /* 0x000000010b27d824 */ /* 0x008fe200010e0611 */
        /* <DEDUP_REMOVED lines=8> */
[----:B------:R-:W2:Y:S01]  /*11380*/  @!P5 LDS.128 R12, [R89+0x11200] ;  /* 0x01120000590cd984 */ /* 0x000ea20000000c00 */
[----:B------:R-:W-:-:S05]  /*11390*/  @!P5 IMAD.SHL.U32 R40, R227, 0x10, RZ ;  /* 0x00000010e328d824 */ /* 0x000fca00078e00ff */
[----:B0-----:R-:W-:-:S04]  /*113a0*/  @!P5 IADD3 R38, P6, R40, R41, RZ ;  /* 0x000000292826d210 */ /* 0x001fc80007fde0ff */
[----:B------:R-:W-:-:S05]  /*113b0*/  @!P5 LEA.HI.X.SX32 R39, R40, R11, 0x1, P6 ;  /* 0x0000000b2827d211 */ /* 0x000fca00030f0eff */
[----:B--2---:R0:W-:Y:S01]  /*113c0*/  @!P5 ST.E.128 desc[UR54][R38.64], R12 ;  /* 0x0000000c2600d985 */ /* 0x0041e2000c101d36 */
[----:B------:R-:W-:-:S13]  /*113d0*/  ISETP.GE.AND P5, PT, R223, UR39, PT ;  /* 0x00000027df007c0c */ /* 0x000fda000bfa6270 */
[----:B------:R-:W2:Y:S01]  /*113e0*/  @!P5 LDS.128 R12, [R88+0x13a00] ;  /* 0x013a0000580cd984 */ /* 0x000ea20000000c00 */
[----:B------:R-:W-:-:S04]  /*113f0*/  @!P5 SHF.L.U32 R40, R228, 0x4, RZ ;  /* 0x00000004e428d819 */ /* 0x000fc800000006ff */
[----:B0-----:R-:W-:-:S04]  /*11400*/  @!P5 IADD3 R38, P6, R40, R41, RZ ;  /* 0x000000292826d210 */ /* 0x001fc80007fde0ff */
[----:B------:R-:W-:-:S05]  /*11410*/  @!P5 LEA.HI.X.SX32 R39, R40, R11, 0x1, P6 ;  /* 0x0000000b2827d211 */ /* 0x000fca00030f0eff */
[----:B--2---:R0:W-:Y:S01]  /*11420*/  @!P5 ST.E.128 desc[UR54][R38.64], R12 ;  /* 0x0000000c2600d985 */ /* 0x0041e2000c101d36 */
[----:B------:R-:W-:-:S03]  /*11430*/  ISETP.GE.AND P5, PT, R220, UR39, PT ;  /* 0x00000027dc007c0c */ /* 0x000fc6000bfa6270 */
[----:B------:R-:W2:Y:S10]  /*11440*/  @!P2 LDS.128 R12, [R89+0x13a00] ;  /* 0x013a0000590ca984 */ /* 0x000eb40000000c00 */
[----:B0-----:R-:W-:-:S05]  /*11450*/  @!P5 IADD3 R38, P6, R220, R41, RZ ;  /* 0x00000029dc26d210 */ /* 0x001fca0007fde0ff */
[----:B------:R-:W-:Y:S01]  /*11460*/  @!P5 IMAD.X R39, R11, 0x1, R44, P6 ;  /* 0x000000010b27d824 */ /* 0x000fe200030e062c */
[----:B--2---:R-:W-:Y:S04]  /*11470*/  @!P2 ST.E.128 desc[UR54][R36.64], R12 ;  /* 0x0000000c2400a985 */ /* 0x004fe8000c101d36 */
[----:B------:R-:W0:Y:S04]  /*11480*/  @!P4 LDS.128 R12, [R88+0x16200] ;  /* 0x01620000580cc984 */ /* 0x000e280000000c00 */
[----:B0-----:R-:W-:Y:S04]  /*11490*/  @!P4 ST.E.128 desc[UR54][R34.64], R12 ;  /* 0x0000000c2200c985 */ /* 0x001fe8000c101d36 */
[----:B------:R-:W0:Y:S04]  /*114a0*/  @!P5 LDS.128 R12, [R89+0x16200] ;  /* 0x01620000590cd984 */ /* 0x000e280000000c00 */
[----:B0-----:R2:W-:Y:S02]  /*114b0*/  @!P5 ST.E.128 desc[UR54][R38.64], R12 ;  /* 0x0000000c2600d985 */ /* 0x0015e4000c101d36 */
.L_x_6715:
[----:B------:R-:W-:Y:S05]  /*114c0*/  BSYNC B0 ;  /* 0x0000000000007941 */ /* 0x000fea0003800000 */
.L_x_6714:
[----:B---3--:R-:W3:Y:S04]  /*114d0*/  LDL R11, [R1+0xc] ;  /* 0x00000c00010b7983 */ /* 0x008ee80000100800 */
        /* <DEDUP_REMOVED lines=24> */
.L_x_6606:
        /* <DEDUP_REMOVED lines=8> */
[----:B---3--:R-:W-:-:S05]  /*116e0*/  @P1 SHF.R.U32.HI R3, RZ, R5, R0 ;  /* 0x00000005ff031219 */ /* 0x008fca0000011600 */
[----:B------:R-:W-:-:S04]  /*116f0*/  IMAD.IADD R3, R136, 0x1, R3 ;  /* 0x0000000188037824 */ /* 0x000fc800078e0203 */
[----:B------:R-:W-:-:S05]  /*11700*/  IMAD.HI R3, R3, 0x66666667, RZ ;  /* 0x6666666703037827 */ /* 0x000fca00078e02ff */
[----:B------:R-:W-:-:S04]  /*11710*/  SHF.R.U32.HI R0, RZ, 0x1f, R3 ;  /* 0x0000001fff007819 */ /* 0x000fc80000011603 */
[----:B------:R-:W-:-:S04]  /*11720*/  LEA.HI.SX32 R0, R3, R0, 0x1a ;  /* 0x0000000003007211 */ /* 0x000fc800078fd2ff */
[----:B------:R-:W-:-:S04]  /*11730*/  VIMNMX R137, R137, R0, PT ;  /* 0x0000000089897248 */ /* 0x000fc80003fe0100 */
[----:B------:R-:W-:Y:S01]  /*11740*/  ISETP.GE.AND P1, PT, R137, 0x1, PT ;  /* 0x000000018900780c */ /* 0x000fe20003f26270 */
[----:B------:R-:W-:-:S12]  /*11750*/  @P0 BRA `(.L_x_6717) ;  /* 0x00000000000c0947 */ /* 0x000fd80003800000 */
[----:B------:R-:W0:Y:S01]  /*11760*/  FENCE.VIEW.ASYNC.G ;  /* 0x00000000000073c6 */ /* 0x000e220000000100 */
[----:B------:R-:W-:Y:S05]  /*11770*/  WARPSYNC.ALL ;  /* 0x0000000000007948 */ /* 0x000fea0003800000 */
[----:B0-----:R-:W-:Y:S06]  /*11780*/  BAR.ARV 0xc, 0x180 ;  /* 0x0306000000007b1d */ /* 0x001fec0000002000 */
.L_x_6717:
        /* <DEDUP_REMOVED lines=12> */
[----:B0-----:R-:W-:Y:S02]  /*11850*/  IADD3 R2, R4, 0xffffffe, RZ ;  /* 0x0ffffffe04027810 */ /* 0x001fe40007ffe0ff */
[----:B------:R-:W-:-:S04]  /*11860*/  IABS R4, R0 ;  /* 0x0000000000047213 */ /* 0x000fc80000000000 */
[----:B------:R0:W2:Y:S01]  /*11870*/  F2I.FTZ.U32.TRUNC.NTZ R3, R2 ;  /* 0x0000000200037305 */ /* 0x0000a2000021f000 */
[----:B------:R-:W-:-:S04]  /*11880*/  LOP3.LUT R0, R0, R6, RZ, 0x3c, !PT ;  /* 0x0000000600007212 */ /* 0x000fc800078e3cff */
        /* <DEDUP_REMOVED lines=14> */
[----:B------:R-:W-:Y:S01]  /*11970*/  @!P2 IMAD.MOV R3, RZ, RZ, -R3 ;  /* 0x000000ffff03a224 */ /* 0x000fe200078e0a03 */
[----:B------:R-:W-:-:S05]  /*11980*/  @!P1 LOP3.LUT R3, RZ, R6, RZ, 0x33, !PT ;  /* 0x00000006ff039212 */ /* 0x000fca00078e33ff */
[----:B------:R-:W-:-:S07]  /*11990*/  IMAD.MOV.U32 R106, RZ, RZ, R3 ;  /* 0x000000ffff6a7224 */ /* 0x000fce00078e0003 */
.L_x_6719:
[----:B------:R-:W-:Y:S05]  /*119a0*/  BSYNC B0 ;  /* 0x0000000000007941 */ /* 0x000fea0003800000 */
.L_x_6718:
[----:B------:R-:W2:Y:S01]  /*119b0*/  LDL R0, [R1+0x74] ;  /* 0x0000740001007983 */ /* 0x000ea20000100800 */
[----:B------:R-:W-:Y:S01]  /*119c0*/  PLOP3.LUT P0, PT, PT, PT, PT, 0x80, 0x0 ;  /* 0x000000000000781c */ /* 0x000fe20003f0f070 */
[----:B------:R-:W-:Y:S01]  /*119d0*/  IMAD.MOV.U32 R149, RZ, RZ, RZ ;  /* 0x000000ffff957224 */ /* 0x000fe200078e00ff */
[----:B------:R-:W-:Y:S01]  /*119e0*/  CS2R R24, SRZ ;  /* 0x0000000000187805 */ /* 0x000fe2000001ff00 */
        /* <DEDUP_REMOVED lines=15> */
[----:B------:R-:W-:Y:S01]  /*11ae0*/  MOV R3, RZ ;  /* 0x000000ff00037202 */ /* 0x000fe20000000f00 */
        /* <DEDUP_REMOVED lines=10> */
[----:B-----5:R-:W-:-:S02]  /*11b90*/  CS2R R46, SRZ ;  /* 0x00000000002e7805 */ /* 0x020fc4000001ff00 */
[----:B------:R-:W-:Y:S02]  /*11ba0*/  CS2R R84, SRZ ;  /* 0x0000000000547805 */ /* 0x000fe4000001ff00 */
[----:B------:R-:W-:Y:S02]  /*11bb0*/  CS2R R60, SRZ ;  /* 0x00000000003c7805 */ /* 0x000fe4000001ff00 */
[----:B------:R-:W-:Y:S02]  /*11bc0*/  CS2R R134, SRZ ;  /* 0x0000000000867805 */ /* 0x000fe4000001ff00 */
[----:B------:R-:W-:Y:S01]  /*11bd0*/  CS2R R76, SRZ ;  /* 0x00000000004c7805 */ /* 0x000fe2000001ff00 */
[----:B------:R-:W-:Y:S01]  /*11be0*/  IMAD.MOV.U32 R128, RZ, RZ, RZ ;  /* 0x000000ffff807224 */ /* 0x000fe200078e00ff */
[----:B------:R-:W-:Y:S02]  /*11bf0*/  CS2R R8, SRZ ;  /* 0x0000000000087805 */ /* 0x000fe4000001ff00 */
[----:B------:R-:W-:-:S02]  /*11c00*/  CS2R R102, SRZ ;  /* 0x0000000000667805 */ /* 0x000fc4000001ff00 */
[----:B------:R-:W-:Y:S02]  /*11c10*/  CS2R R10, SRZ ;  /* 0x00000000000a7805 */ /* 0x000fe4000001ff00 */
[----:B------:R-:W-:Y:S02]  /*11c20*/  CS2R R132, SRZ ;  /* 0x0000000000847805 */ /* 0x000fe4000001ff00 */
[----:B------:R-:W-:Y:S02]  /*11c30*/  CS2R R44, SRZ ;  /* 0x00000000002c7805 */ /* 0x000fe4000001ff00 */
[----:B------:R-:W-:Y:S02]  /*11c40*/  CS2R R94, SRZ ;  /* 0x00000000005e7805 */ /* 0x000fe4000001ff00 */
[----:B-1----:R-:W-:Y:S02]  /*11c50*/  CS2R R42, SRZ ;  /* 0x00000000002a7805 */ /* 0x002fe4000001ff00 */
[----:B------:R-:W-:-:S02]  /*11c60*/  CS2R R110, SRZ ;  /* 0x00000000006e7805 */ /* 0x000fc4000001ff00 */
[----:B----4-:R-:W-:Y:S01]  /*11c70*/  CS2R R40, SRZ ;  /* 0x0000000000287805 */ /* 0x010fe2000001ff00 */
[----:B------:R-:W-:Y:S01]  /*11c80*/  IMAD.MOV.U32 R98, RZ, RZ, RZ ;  /* 0x000000ffff627224 */ /* 0x000fe200078e00ff */
[----:B------:R-:W-:Y:S01]  /*11c90*/  CS2R R38, SRZ ;  /* 0x0000000000267805 */ /* 0x000fe2000001ff00 */
[----:B------:R-:W-:Y:S01]  /*11ca0*/  IMAD.MOV.U32 R90, RZ, RZ, RZ ;  /* 0x000000ffff5a7224 */ /* 0x000fe200078e00ff */
[----:B------:R-:W-:Y:S02]  /*11cb0*/  CS2R R120, SRZ ;  /* 0x0000000000787805 */ /* 0x000fe4000001ff00 */
[----:B------:R-:W-:Y:S02]  /*11cc0*/  CS2R R56, SRZ ;  /* 0x0000000000387805 */ /* 0x000fe4000001ff00 */
[----:B------:R-:W-:Y:S02]  /*11cd0*/  CS2R R36, SRZ ;  /* 0x0000000000247805 */ /* 0x000fe4000001ff00 */
[----:B------:R-:W-:Y:S01]  /*11ce0*/  CS2R R116, SRZ ;  /* 0x0000000000747805 */ /* 0x000fe2000001ff00 */
[----:B------:R-:W-:Y:S01]  /*11cf0*/  IMAD.MOV.U32 R82, RZ, RZ, RZ ;  /* 0x000000ffff527224 */ /* 0x000fe200078e00ff */
[----:B------:R-:W-:-:S02]  /*11d00*/  MOV R118, RZ ;  /* 0x000000ff00767202 */ /* 0x000fc40000000f00 */
[----:B------:R-:W-:Y:S02]  /*11d10*/  CS2R R114, SRZ ;  /* 0x0000000000727805 */ /* 0x000fe4000001ff00 */
[----:B------:R-:W-:Y:S01]  /*11d20*/  CS2R R64, SRZ ;  /* 0x0000000000407805 */ /* 0x000fe2000001ff00 */
[----:B--2---:R-:W-:-:S05]  /*11d30*/  IMAD R0, R0, R106, RZ ;  /* 0x0000006a00007224 */ /* 0x004fca00078e02ff */
[----:B------:R0:W-:Y:S01]  /*11d40*/  STL [R1+0x44], R0 ;  /* 0x0000440001007387 */ /* 0x0001e20000100800 */
[----:B------:R-:W-:Y:S02]  /*11d50*/  VIADDMNMX R106, R0, R106, R137, PT ;  /* 0x0000006a006a7246 */ /* 0x000fe40003800189 */
[----:B------:R-:W-:Y:S02]  /*11d60*/  CS2R R136, SRZ ;  /* 0x0000000000887805 */ /* 0x000fe4000001ff00 */
        /* <DEDUP_REMOVED lines=11> */
.L_x_7004:
[----:B------:R-:W1:Y:S01]  /*11e20*/  LDL R2, [R1+0x2c] ;  /* 0x00002c0001027983 */ /* 0x000e620000100800 */
[----:B------:R-:W-:-:S06]  /*11e30*/  ULOP3.LUT UP0, URZ, UR48, 0x9f, URZ, 0xc0, !UPT ;  /* 0x0000009f303f7892 */ /* 0x000fcc000f80c03f */
[----:B------:R-:W-:Y:S02]  /*11e40*/  PLOP3.LUT P0, PT, PT, PT, UP0, 0x80, 0x0 ;  /* 0x000000000000781c */ /* 0x000fe40003f0f008 */
[----:B-1----:R-:W-:-:S04]  /*11e50*/  LEA.HI R0, R2, R2, RZ, 0x1 ;  /* 0x0000000202007211 */ /* 0x002fc800078f08ff */
        /* <DEDUP_REMOVED lines=21> */
[----:B01----:R-:W-:Y:S05]  /*11fb0*/  CALL.ABS.NOINC R2 ;  /* 0x0000000002007343 */ /* 0x003fea0003c00000 */
.L_x_6722:
        /* <DEDUP_REMOVED lines=11> */
[----:B------:R-:W5:Y:S01]  /*12070*/  @P0 LDC.64 R4, c[0x0][0x9b0] ;  /* 0x00026c00ff040b82 */ /* 0x000f620000000a00 */
[----:B--2---:R-:W-:-:S02]  /*12080*/  @P1 IMAD R6, R21, R12, RZ ;  /* 0x0000000c15061224 */ /* 0x004fc400078e02ff */
[----:B-1----:R-:W-:Y:S02]  /*12090*/  @P0 IMAD R0, R21, R10, RZ ;  /* 0x0000000a15000224 */ /* 0x002fe400078e02ff */
[C---:B---3--:R-:W-:Y:S02]  /*120a0*/  @P1 IMAD R13, R20.reuse, R13, R6 ;  /* 0x0000000d140d1224 */ /* 0x048fe400078e0206 */
[----:B------:R-:W-:-:S04]  /*120b0*/  @P1 IMAD.WIDE.U32 R8, R20, R12, RZ ;  /* 0x0000000c14081225 */ /* 0x000fc800078e00ff */
[C---:B------:R-:W-:Y:S02]  /*120c0*/  @P0 IMAD R11, R20.reuse, R11, R0 ;  /* 0x0000000b140b0224 */ /* 0x040fe400078e0200 */
[----:B------:R-:W-:-:S04]  /*120d0*/  @P0 IMAD.WIDE.U32 R6, R20, R10, RZ ;  /* 0x0000000a14060225 */ /* 0x000fc800078e00ff */
[----:B------:R-:W-:Y:S02]  /*120e0*/  @P1 IMAD.IADD R9, R9, 0x1, R13 ;  /* 0x0000000109091824 */ /* 0x000fe400078e020d */
[----:B------:R-:W-:Y:S02]  /*120f0*/  @P0 IMAD.IADD R7, R7, 0x1, R11 ;  /* 0x0000000107070824 */ /* 0x000fe400078e020b */
[----:B----4-:R-:W-:-:S04]  /*12100*/  @P1 IMAD.WIDE.U32 R8, R226, R2, R8 ;  /* 0x00000002e2081225 */ /* 0x010fc800078e0008 */
[----:B-----5:R-:W-:Y:S01]  /*12110*/  @P0 IMAD.WIDE.U32 R6, R226, R4, R6 ;  /* 0x00000004e2060225 */ /* 0x020fe200078e0006 */
[----:B------:R-:W-:-:S03]  /*12120*/  @P1 LEA R10, P3, R8, UR6, 0x2 ;  /* 0x00000006080a1c11 */ /* 0x000fc6000f8610ff */
[----:B------:R-:W-:Y:S01]  /*12130*/  @P1 IMAD R3, R226, R3, R9 ;  /* 0x00000003e2031224 */ /* 0x000fe200078e0209 */
[----:B------:R-:W-:Y:S01]  /*12140*/  @P0 LEA R4, P2, R6, UR4, 0x2 ;  /* 0x0000000406040c11 */ /* 0x000fe2000f8410ff */
[----:B------:R-:W-:Y:S01]  /*12150*/  @P0 IMAD R5, R226, R5, R7 ;  /* 0x00000005e2050224 */ /* 0x000fe200078e0207 */
[----:B------:R-:W-:Y:S01]  /*12160*/  ULDC UR4, c[0x0][0x3f4] ;  /* 0x0000fd0000047ab9 */ /* 0x000fe20000000800 */
[----:B------:R-:W-:Y:S01]  /*12170*/  IMAD.MOV.U32 R0, RZ, RZ, 0x3f800000 ;  /* 0x3f800000ff007424 */ /* 0x000fe200078e00ff */
[----:B------:R-:W-:Y:S02]  /*12180*/  @P1 LEA.HI.X R11, R8, UR7, R3, 0x2, P3 ;  /* 0x00000007080b1c11 */ /* 0x000fe400098f1403 */
[----:B------:R-:W-:Y:S02]  /*12190*/  MOV R3, 0x3f800000 ;  /* 0x3f80000000037802 */ /* 0x000fe40000000f00 */
[----:B------:R-:W-:Y:S01]  /*121a0*/  @P0 LEA.HI.X R5, R6, UR5, R5, 0x2, P2 ;  /* 0x0000000506050c11 */ /* 0x000fe200090f1405 */
        /* <DEDUP_REMOVED lines=17> */
.L_x_6726:
[----:B--2---:R2:W3:Y:S02]  /*122c0*/  SYNCS.PHASECHK.TRANS64.TRYWAIT P0, [R18+URZ+0x33400], R3 ;  /* 0x03340003120075a7 */ /* 0x0044e4000800017f */
[----:B---3--:R-:W-:Y:S05]  /*122d0*/  @!P0 NANOSLEEP.SYNCS 0x989680 ;  /* 0x009896800000895d */ /* 0x008fea0003900000 */
[----:B------:R-:W3:Y:S02]  /*122e0*/  @!P0 SYNCS.PHASECHK.TRANS64 P0, [R18+URZ+0x33400], R3 ;  /* 0x03340003120085a7 */ /* 0x000ee4000800007f */
[----:B---3--:R-:W-:Y:S05]  /*122f0*/  @!P0 BRA `(.L_x_6726) ;  /* 0xfffffffc00f08947 */ /* 0x008fea000383ffff */
.L_x_6725:
[----:B------:R-:W-:Y:S05]  /*12300*/  BSYNC B0 ;  /* 0x0000000000007941 */ /* 0x000fea0003800000 */
.L_x_6724:
[----:B------:R-:W-:Y:S05]  /*12310*/  BRA `(.L_x_6727) ;  /* 0x0000007000487947 */ /* 0x000fea0003800000 */
.L_x_6723:
[----:B------:R-:W-:Y:S01]  /*12320*/  ULOP3.LUT UP0, URZ, UR48, 0x1bf, URZ, 0xc0, !UPT ;  /* 0x000001bf303f7892 */ /* 0x000fe2000f80c03f */
[----:B------:R-:W-:Y:S01]  /*12330*/  SHF.R.S32.HI R0, RZ, 0x1f, R129 ;  /* 0x0000001fff007819 */ /* 0x000fe20000011481 */
        /* <DEDUP_REMOVED lines=12> */
[----:B0-----:R-:W-:Y:S01]  /*12400*/  MOV R14, 0x0 ;  /* 0x00000000000e7802 */ /* 0x001fe20000000f00 */
        /* <DEDUP_REMOVED lines=15> */
.L_x_6728:
[----:B------:R-:W2:Y:S01]  /*12500*/  LDL R45, [R1+0x48] ;  /* 0x00004800012d7983 */ /* 0x000ea20000100800 */
[----:B------:R-:W-:Y:S01]  /*12510*/  ULDC.U8 UR4, c[0x0][0x410] ;  /* 0x0001040000047ab9 */ /* 0x000fe20000000000 */
[----:B------:R-:W1:Y:S01]  /*12520*/  S2R R20, SR_TID.X ;  /* 0x0000000000147919 */ /* 0x000e620000002100 */
[----:B------:R-:W-:Y:S01]  /*12530*/  ISETP.NE.AND P0, PT, RZ, UR4, PT ;  /* 0x00000004ff007c0c */ /* 0x000fe2000bf05270 */
[----:B------:R-:W-:Y:S01]  /*12540*/  BSSY B0, `(.L_x_6729) ;  /* 0x00006e7000007945 */ /* 0x000fe20003800000 */
[C---:B-1----:R-:W-:Y:S01]  /*12550*/  VIADD R40, R20.reuse, 0xffffff80 ;  /* 0xffffff8014287836 */ /* 0x042fe20000000000 */
[----:B------:R-:W-:-:S04]  /*12560*/  IADD3 R42, R20, -0x80, RZ ;  /* 0xffffff80142a7810 */ /* 0x000fc80007ffe0ff */
[----:B------:R-:W-:-:S04]  /*12570*/  LEA.HI R40, R40, R42, RZ, 0x1 ;  /* 0x0000002a28287211 */ /* 0x000fc800078f08ff */
[----:B------:R-:W-:-:S05]  /*12580*/  SHF.R.S32.HI R40, RZ, 0x1, R40 ;  /* 0x00000001ff287819 */ /* 0x000fca0000011428 */
[----:B--2---:R-:W-:Y:S01]  /*12590*/  IMAD.IADD R10, R40, 0x1, R45 ;  /* 0x00000001280a7824 */ /* 0x004fe200078e022d */
[----:B------:R-:W-:Y:S06]  /*125a0*/  @!P0 BRA `(.L_x_6730) ;  /* 0x0000003400e08947 */ /* 0x000fec0003800000 */
[----:B------:R-:W1:Y:S01]  /*125b0*/  LDC R43, c[0x0][0x448] ;  /* 0x00011200ff2b7b82 */ /* 0x000e620000000800 */
[----:B------:R-:W-:Y:S01]  /*125c0*/  IMAD.MOV.U32 R8, RZ, RZ, R24 ;  /* 0x000000ffff087224 */ /* 0x000fe200078e0018 */
[----:B------:R-:W-:Y:S01]  /*125d0*/  ULDC.64 UR4, c[0x0][0x3f8] ;  /* 0x0000fe0000047ab9 */ /* 0x000fe20000000a00 */
[----:B------:R-:W-:Y:S01]  /*125e0*/  IMAD.MOV.U32 R9, RZ, RZ, R29 ;  /* 0x000000ffff097224 */ /* 0x000fe200078e001d */
[----:B------:R-:W-:Y:S01]  /*125f0*/  ULDC.64 UR6, c[0x0][0x408] ;  /* 0x0001020000067ab9 */ /* 0x000fe20000000a00 */
[----:B------:R-:W-:Y:S01]  /*12600*/  IMAD.MOV.U32 R4, RZ, RZ, R26 ;  /* 0x000000ffff047224 */ /* 0x000fe200078e001a */
[----:B------:R-:W-:Y:S01]  /*12610*/  ULDC.64 UR8, c[0x0][0x400] ;  /* 0x0001000000087ab9 */ /* 0x000fe20000000a00 */
[----:B-1----:R-:W-:-:S13]  /*12620*/  ISETP.NE.AND P0, PT, R43, 0x1, PT ;  /* 0x000000012b00780c */ /* 0x002fda0003f05270 */
[----:B------:R-:W1:Y:S08]  /*12630*/  @P0 LDC R3, c[0x0][0x44c] ;  /* 0x00011300ff030b82 */ /* 0x000e700000000800 */
[----:B------:R-:W2:Y:S01]  /*12640*/  @P0 LDC R5, c[0x0][0x450] ;  /* 0x00011400ff050b82 */ /* 0x000ea20000000800 */
[----:B-1----:R-:W-:-:S04]  /*12650*/  @P0 IMAD.HI.U32 R0, R10, R3, RZ ;  /* 0x000000030a000227 */ /* 0x002fc800078e00ff */
[----:B------:R-:W-:Y:S01]  /*12660*/  IMAD.MOV.U32 R3, RZ, RZ, R10 ;  /* 0x000000ffff037224 */ /* 0x000fe200078e000a */
[----:B--2---:R-:W-:Y:S02]  /*12670*/  @P0 SHF.R.U32.HI R3, RZ, R5, R0 ;  /* 0x00000005ff030219 */ /* 0x004fe40000011600 */
[----:B------:R-:W-:Y:S02]  /*12680*/  MOV R5, R31 ;  /* 0x0000001f00057202 */ /* 0x000fe40000000f00 */
        /* <DEDUP_REMOVED lines=14> */
[----:B------:R1:W2:Y:S04]  /*12770*/  SHFL.IDX PT, R0, R13, RZ, 0x1e1f ;  /* 0x001e1fff0d007589 */ /* 0x0002a800000e0000 */
[----:B------:R-:W3:Y:S04]  /*12780*/  SHFL.IDX PT, R7, R7, RZ, 0x1e1f ;  /* 0x001e1fff07077589 */ /* 0x000ee800000e0000 */
[----:B------:R-:W4:Y:S04]  /*12790*/  SHFL.IDX PT, R3, R3, RZ, 0x1e1f ;  /* 0x001e1fff03037589 */ /* 0x000f2800000e0000 */
[----:B-1----:R-:W0:Y:S02]  /*127a0*/  SHFL.IDX PT, R39, R39, RZ, 0x1e1f ;  /* 0x001e1fff27277589 */ /* 0x002e2400000e0000 */
.L_x_7010:
[----:B------:R-:W5:Y:S01]  /*127b0*/  LDL R4, [R1+0x4c] ;  /* 0x00004c0001047983 */ /* 0x000f620000100800 */
[----:B------:R-:W-:Y:S01]  /*127c0*/  BSSY B1, `(.L_x_6732) ;  /* 0x0000052000017945 */ /* 0x000fe20003800000 */
[----:B------:R-:W-:Y:S02]  /*127d0*/  CS2R R8, SRZ ;  /* 0x0000000000087805 */ /* 0x000fe4000001ff00 */
[----:B------:R-:W-:Y:S02]  /*127e0*/  CS2R R12, SRZ ;  /* 0x00000000000c7805 */ /* 0x000fe4000001ff00 */
[----:B------:R-:W-:Y:S02]  /*127f0*/  CS2R R20, SRZ ;  /* 0x0000000000147805 */ /* 0x000fe4000001ff00 */
[----:B------:R-:W-:Y:S02]  /*12800*/  CS2R R26, SRZ ;  /* 0x00000000001a7805 */ /* 0x000fe4000001ff00 */
[----:B------:R-:W-:-:S02]  /*12810*/  CS2R R30, SRZ ;  /* 0x00000000001e7805 */ /* 0x000fc4000001ff00 */
[----:B------:R-:W-:Y:S02]  /*12820*/  CS2R R36, SRZ ;  /* 0x0000000000247805 */ /* 0x000fe4000001ff00 */
[----:B0-----:R-:W-:Y:S02]  /*12830*/  CS2R R14, SRZ ;  /* 0x00000000000e7805 */ /* 0x001fe4000001ff00 */
[----:B------:R-:W-:Y:S02]  /*12840*/  CS2R R24, SRZ ;  /* 0x0000000000187805 */ /* 0x000fe4000001ff00 */
[----:B------:R-:W-:Y:S02]  /*12850*/  CS2R R28, SRZ ;  /* 0x00000000001c7805 */ /* 0x000fe4000001ff00 */
[----:B------:R-:W-:Y:S02]  /*12860*/  CS2R R32, SRZ ;  /* 0x0000000000207805 */ /* 0x000fe4000001ff00 */
[----:B------:R-:W-:Y:S01]  /*12870*/  CS2R R34, SRZ ;  /* 0x0000000000227805 */ /* 0x000fe2000001ff00 */
[----:B-----5:R-:W-:-:S05]  /*12880*/  IMAD R43, R4, R43, RZ ;  /* 0x0000002b042b7224 */ /* 0x020fca00078e02ff */
[----:B------:R-:W-:Y:S02]  /*12890*/  ISETP.GE.AND P0, PT, R10, R43, PT ;  /* 0x0000002b0a00720c */ /* 0x000fe40003f06270 */
[----:B------:R-:W-:-:S11]  /*128a0*/  CS2R R10, SRZ ;  /* 0x00000000000a7805 */ /* 0x000fd6000001ff00 */
[----:B------:R-:W-:Y:S05]  /*128b0*/  @P0 BRA `(.L_x_6733) ;  /* 0x0000000400080947 */ /* 0x000fea0003800000 */
        /* <DEDUP_REMOVED lines=20> */
[----:B------:R-:W-:Y:S02]  /*12a00*/  SHF.R.S32.HI R10, RZ, 0x1f, R47 ;  /* 0x0000001fff0a7819 */ /* 0x000fe4000001142f */
[C---:B------:R-:W-:Y:S01]  /*12a10*/  @!P3 IADD3 R24, P5, R47.reuse, R39, RZ ;  /* 0x000000272f18b210 */ /* 0x040fe20007fbe0ff */
[----:B------:R1:W5:Y:S01]  /*12a20*/  @!P4 LD.E.64 R32, desc[UR54][R8.64] ;  /* 0x000000360820c980 */ /* 0x000362000c101b00 */
[----:B------:R-:W-:-:S02]  /*12a30*/  @!P3 IADD3 R20, P4, R47, R7, RZ ;  /* 0x000000072f14b210 */ /* 0x000fc40007f9e0ff */
[----:B------:R-:W-:Y:S01]  /*12a40*/  ISETP.GE.AND P0, PT, R224, UR4, PT ;  /* 0x00000004e0007c0c */ /* 0x000fe2000bf06270 */
[C---:B------:R-:W-:Y:S01]  /*12a50*/  @!P3 IMAD.X R25, R3.reuse, 0x1, R10, P5 ;  /* 0x000000010319b824 */ /* 0x040fe200028e060a */
[----:B------:R-:W-:Y:S01]  /*12a60*/  SHF.R.S32.HI R11, RZ, 0x1f, R46 ;  /* 0x0000001fff0b7819 */ /* 0x000fe2000001142e */
[----:B------:R-:W-:Y:S01]  /*12a70*/  @!P3 IMAD.X R21, R0, 0x1, R10, P4 ;  /* 0x000000010015b824 */ /* 0x000fe200020e060a */
[C---:B------:R-:W-:Y:S02]  /*12a80*/  @!P2 IADD3 R12, P4, R46.reuse, R7, RZ ;  /* 0x000000072e0ca210 */ /* 0x040fe40007f9e0ff */
[----:B------:R-:W-:Y:S02]  /*12a90*/  @!P2 IADD3 R14, P5, R46, R39, RZ ;  /* 0x000000272e0ea210 */ /* 0x000fe40007fbe0ff */
[----:B------:R-:W-:Y:S01]  /*12aa0*/  SHF.R.S32.HI R6, RZ, 0x1f, R42 ;  /* 0x0000001fff067819 */ /* 0x000fe2000001142a */
[--C-:B------:R-:W-:Y:S01]  /*12ab0*/  @!P2 IMAD.X R13, R0, 0x1, R11.reuse, P4 ;  /* 0x00000001000da824 */ /* 0x100fe200020e060b */
[C---:B------:R-:W-:Y:S01]  /*12ac0*/  @!P1 IADD3 R34, P4, R42.reuse, R7, RZ ;  /* 0x000000072a229210 */ /* 0x040fe20007f9e0ff */
[----:B------:R-:W-:Y:S01]  /*12ad0*/  @!P2 IMAD.X R15, R3, 0x1, R11, P5 ;  /* 0x00000001030fa824 */ /* 0x000fe200028e060b */
[----:B------:R-:W-:Y:S01]  /*12ae0*/  @!P1 IADD3 R10, P5, R42, R39, RZ ;  /* 0x000000272a0a9210 */ /* 0x000fe20007fbe0ff */
[----:B------:R2:W5:Y:S01]  /*12af0*/  @!P3 LD.E.64 R26, desc[UR54][R20.64] ;  /* 0x00000036141ab980 */ /* 0x000562000c101b00 */
[----:B------:R-:W-:-:S02]  /*12b00*/  @!P1 IADD3.X R35, R0, R6, RZ, P4, !PT ;  /* 0x0000000600239210 */ /* 0x000fc400027fe4ff */
[----:B------:R-:W-:Y:S01]  /*12b10*/  ISETP.GE.AND P4, PT, R38, UR4, PT ;  /* 0x0000000426007c0c */ /* 0x000fe2000bf86270 */
[----:B------:R-:W-:Y:S01]  /*12b20*/  @!P1 IMAD.X R11, R3, 0x1, R6, P5 ;  /* 0x00000001030b9824 */ /* 0x000fe200028e0606 */
[----:B0-----:R-:W-:Y:S02]  /*12b30*/  @!P0 SHF.R.S32.HI R5, RZ, 0x1f, R224 ;  /* 0x0000001fff058819 */ /* 0x001fe400000114e0 */
[----:B-1----:R-:W-:Y:S02]  /*12b40*/  @!P0 IADD3 R8, P5, R224, R7, RZ ;  /* 0x00000007e0088210 */ /* 0x002fe40007fbe0ff */
[----:B------:R-:W-:-:S03]  /*12b50*/  SHF.R.S32.HI R28, RZ, 0x1f, R38 ;  /* 0x0000001fff1c7819 */ /* 0x000fc60000011426 */
[--C-:B------:R-:W-:Y:S01]  /*12b60*/  @!P0 IMAD.X R9, R0, 0x1, R5.reuse, P5 ;  /* 0x0000000100098824 */ /* 0x100fe200028e0605 */
[----:B------:R-:W-:Y:S02]  /*12b70*/  @!P0 IADD3 R4, P5, R224, R39, RZ ;  /* 0x00000027e0048210 */ /* 0x000fe40007fbe0ff */
[----:B--2---:R-:W-:Y:S02]  /*12b80*/  CS2R R20, SRZ ;  /* 0x0000000000147805 */ /* 0x004fe4000001ff00 */
[----:B------:R-:W5:Y:S01]  /*12b90*/  @!P0 LD.E.64 R36, desc[UR54][R8.64] ;  /* 0x0000003608248980 */ /* 0x000f62000c101b00 */
        /* <DEDUP_REMOVED lines=20> */
.L_x_6733:
[----:B------:R-:W-:Y:S05]  /*12ce0*/  BSYNC B1 ;  /* 0x0000000000017941 */ /* 0x000fea0003800000 */
.L_x_6732:
        /* <DEDUP_REMOVED lines=8> */
[----:B------:R-:W1:Y:S02]  /*12d70*/  SYNCS.PHASECHK.TRANS64.TRYWAIT P0, [R18+URZ+0x33400], R3 ;  /* 0x03340003120075a7 */ /* 0x000e64000800017f */
[----:B-1----:R-:W-:Y:S05]  /*12d80*/  @!P0 BRA `(.L_x_6735) ;  /* 0x0000024800808947 */ /* 0x002fea0003800000 */
.L_x_7011:
[----:B------:R-:W-:Y:S05]  /*12d90*/  BSYNC B1 ;  /* 0x0000000000017941 */ /* 0x000fea0003800000 */
.L_x_6734:
[----:B------:R-:W-:Y:S05]  /*12da0*/  @P1 BRA `(.L_x_6736) ;  /* 0x0000006400801947 */ /* 0x000fea0003800000 */
[----:B------:R-:W1:Y:S01]  /*12db0*/  LDL R40, [R1+0x58] ;  /* 0x0000580001287983 */ /* 0x000e620000100800 */
[----:B------:R-:W2:Y:S03]  /*12dc0*/  LDC R5, c[0x0][0x3f4] ;  /* 0x0000fd00ff057b82 */ /* 0x000ea60000000800 */
[----:B0-----:R-:W4:Y:S04]  /*12dd0*/  LDL R39, [R1+0x18] ;  /* 0x0000180001277983 */ /* 0x001f280000100800 */
[----:B------:R-:W4:Y:S04]  /*12de0*/  LDL R38, [R1+0x20] ;  /* 0x0000200001267983 */ /* 0x000f280000100800 */
[----:B---3--:R-:W3:Y:S04]  /*12df0*/  LDL R7, [R1+0x24] ;  /* 0x0000240001077983 */ /* 0x008ee80000100800 */
[----:B------:R-:W3:Y:S04]  /*12e00*/  LDL R6, [R1+0x1c] ;  /* 0x00001c0001067983 */ /* 0x000ee80000100800 */
[----:B------:R-:W3:Y:S01]  /*12e10*/  LDL R4, [R1+0x28] ;  /* 0x0000280001047983 */ /* 0x000ee20000100800 */
[----:B------:R-:W-:Y:S01]  /*12e20*/  LEA.HI R41, R41, R48, RZ, 0x2 ;  /* 0x0000003029297211 */ /* 0x000fe200078f10ff */
[----:B------:R-:W-:Y:S03]  /*12e30*/  BSSY B1, `(.L_x_6737) ;  /* 0x0000086000017945 */ /* 0x000fe60003800000 */
[----:B------:R-:W-:-:S02]  /*12e40*/  SHF.R.S32.HI R0, RZ, 0x2, R41 ;  /* 0x00000002ff007819 */ /* 0x000fc40000011429 */
[----:B------:R-:W-:Y:S02]  /*12e50*/  SHF.R.S32.HI R41, RZ, 0x1f, R41 ;  /* 0x0000001fff297819 */ /* 0x000fe40000011429 */
[----:B--2---:R-:W-:Y:S02]  /*12e60*/  ISETP.GE.AND P6, PT, R224, R5, PT ;  /* 0x00000005e000720c */ /* 0x004fe40003fc6270 */
[----:B------:R-:W-:-:S04]  /*12e70*/  LEA.HI R41, R41, R0, RZ, 0x2 ;  /* 0x0000000029297211 */ /* 0x000fc800078f10ff */
[----:B------:R-:W-:-:S05]  /*12e80*/  LOP3.LUT R41, R41, 0xfffffffc, RZ, 0xc0, !PT ;  /* 0xfffffffc29297812 */ /* 0x000fca00078ec0ff */
[----:B------:R-:W-:-:S05]  /*12e90*/  IMAD.IADD R41, R0, 0x1, -R41 ;  /* 0x0000000100297824 */ /* 0x000fca00078e0a29 */
[----:B------:R-:W-:Y:S02]  /*12ea0*/  LOP3.LUT P0, RZ, R41, 0x2, RZ, 0xc0, !PT ;  /* 0x0000000229ff7812 */ /* 0x000fe4000780c0ff */
[----:B-1----:R-:W-:Y:S02]  /*12eb0*/  IADD3 R3, R18, R40, RZ ;  /* 0x0000002812037210 */ /* 0x002fe40007ffe0ff */
[----:B----4-:R-:W-:-:S03]  /*12ec0*/  ISETP.GE.AND P1, PT, R39, R5, PT ;  /* 0x000000052700720c */ /* 0x010fc60003f26270 */
[----:B------:R-:W-:Y:S01]  /*12ed0*/  VIADD R0, R3, 0x20 ;  /* 0x0000002003007836 */ /* 0x000fe20000000000 */
[-C--:B------:R-:W-:Y:S02]  /*12ee0*/  ISETP.GE.AND P2, PT, R38, R5.reuse, PT ;  /* 0x000000052600720c */ /* 0x080fe40003f46270 */
[-C--:B---3--:R-:W-:Y:S02]  /*12ef0*/  ISETP.GE.AND P3, PT, R7, R5.reuse, PT ;  /* 0x000000050700720c */ /* 0x088fe40003f66270 */
        /* <DEDUP_REMOVED lines=121> */
.L_x_6738:
[----:B------:R-:W-:Y:S05]  /*13690*/  BSYNC B1 ;  /* 0x0000000000017941 */ /* 0x000fea0003800000 */
.L_x_6737:
        /* <DEDUP_REMOVED lines=125> */
.L_x_6740:
[----:B------:R-:W-:Y:S05]  /*13e70*/  BSYNC B1 ;  /* 0x0000000000017941 */ /* 0x000fea0003800000 */
.L_x_6739:
        /* <DEDUP_REMOVED lines=120> */
.L_x_6742:
[----:B------:R-:W-:Y:S05]  /*14600*/  BSYNC B1 ;  /* 0x0000000000017941 */ /* 0x000fea0003800000 */
.L_x_6741:
        /* <DEDUP_REMOVED lines=124> */
.L_x_6744:
[----:B------:R-:W-:Y:S05]  /*14dd0*/  BSYNC B1 ;  /* 0x0000000000017941 */ /* 0x000fea0003800000 */
.L_x_6743:
        /* <DEDUP_REMOVED lines=120> */
.L_x_6746:
[----:B------:R-:W-:Y:S05]  /*15560*/  BSYNC B1 ;  /* 0x0000000000017941 */ /* 0x000fea0003800000 */
.L_x_6745:
        /* <DEDUP_REMOVED lines=124> */
.L_x_6730:
[----:B------:R-:W1:Y:S01]  /*15d30*/  LDC R9, c[0x0][0x448] ;  /* 0x00011200ff097b82 */ /* 0x000e620000000800 */
[----:B------:R-:W-:Y:S01]  /*15d40*/  MOV R7, R31 ;  /* 0x0000001f00077202 */ /* 0x000fe20000000f00 */
[----:B------:R-:W-:Y:S01]  /*15d50*/  IMAD.MOV.U32 R4, RZ, RZ, R24 ;  /* 0x000000ffff047224 */ /* 0x000fe200078e0018 */
[----:B------:R-:W-:Y:S01]  /*15d60*/  ULDC.64 UR4, c[0x0][0x3f8] ;  /* 0x0000fe0000047ab9 */ /* 0x000fe20000000a00 */
[----:B------:R-:W-:Y:S01]  /*15d70*/  IMAD.MOV.U32 R6, RZ, RZ, R26 ;  /* 0x000000ffff067224 */ /* 0x000fe200078e001a */
[----:B------:R-:W-:Y:S01]  /*15d80*/  ULDC.64 UR6, c[0x0][0x408] ;  /* 0x0001020000067ab9 */ /* 0x000fe20000000a00 */
[----:B------:R-:W-:Y:S01]  /*15d90*/  ULDC.64 UR8, c[0x0][0x400] ;  /* 0x0001000000087ab9 */ /* 0x000fe20000000a00 */
[----:B-1----:R-:W-:-:S13]  /*15da0*/  ISETP.NE.AND P0, PT, R9, 0x1, PT ;  /* 0x000000010900780c */ /* 0x002fda0003f05270 */
[----:B------:R-:W1:Y:S08]  /*15db0*/  @P0 LDC R3, c[0x0][0x44c] ;  /* 0x00011300ff030b82 */ /* 0x000e700000000800 */
[----:B------:R-:W2:Y:S01]  /*15dc0*/  @P0 LDC R5, c[0x0][0x450] ;  /* 0x00011400ff050b82 */ /* 0x000ea20000000800 */
[----:B-1----:R-:W-:-:S04]  /*15dd0*/  @P0 IMAD.HI.U32 R0, R10, R3, RZ ;  /* 0x000000030a000227 */ /* 0x002fc800078e00ff */
[----:B------:R-:W-:Y:S01]  /*15de0*/  IMAD.MOV.U32 R3, RZ, RZ, R10 ;  /* 0x000000ffff037224 */ /* 0x000fe200078e000a */
[----:B--2---:R-:W-:Y:S01]  /*15df0*/  @P0 SHF.R.U32.HI R3, RZ, R5, R0 ;  /* 0x00000005ff030219 */ /* 0x004fe20000011600 */
        /* <DEDUP_REMOVED lines=19> */
.L_x_7017:
[----:B------:R-:W5:Y:S01]  /*15f30*/  LDL R0, [R1+0x4c] ;  /* 0x00004c0001007983 */ /* 0x000f620000100800 */
[----:B------:R-:W-:Y:S01]  /*15f40*/  BSSY B1, `(.L_x_6748) ;  /* 0x0000036000017945 */ /* 0x000fe20003800000 */
[----:B------:R-:W-:Y:S02]  /*15f50*/  CS2R R4, SRZ ;  /* 0x0000000000047805 */ /* 0x000fe4000001ff00 */
[----:B------:R-:W-:Y:S02]  /*15f60*/  CS2R R6, SRZ ;  /* 0x0000000000067805 */ /* 0x000fe4000001ff00 */
[----:B------:R-:W-:Y:S02]  /*15f70*/  CS2R R12, SRZ ;  /* 0x00000000000c7805 */ /* 0x000fe4000001ff00 */
[----:B0-----:R-:W-:Y:S02]  /*15f80*/  CS2R R14, SRZ ;  /* 0x00000000000e7805 */ /* 0x001fe4000001ff00 */
[----:B------:R-:W-:-:S02]  /*15f90*/  CS2R R24, SRZ ;  /* 0x0000000000187805 */ /* 0x000fc4000001ff00 */
[----:B------:R-:W-:Y:S02]  /*15fa0*/  CS2R R26, SRZ ;  /* 0x00000000001a7805 */ /* 0x000fe4000001ff00 */
[----:B------:R-:W-:Y:S02]  /*15fb0*/  CS2R R28, SRZ ;  /* 0x00000000001c7805 */ /* 0x000fe4000001ff00 */
[----:B------:R-:W-:Y:S02]  /*15fc0*/  CS2R R30, SRZ ;  /* 0x00000000001e7805 */ /* 0x000fe4000001ff00 */
[----:B------:R-:W-:Y:S02]  /*15fd0*/  CS2R R32, SRZ ;  /* 0x0000000000207805 */ /* 0x000fe4000001ff00 */
[----:B------:R-:W-:Y:S01]  /*15fe0*/  CS2R R34, SRZ ;  /* 0x0000000000227805 */ /* 0x000fe2000001ff00 */
[----:B-----5:R-:W-:Y:S01]  /*15ff0*/  IMAD R49, R0, R9, RZ ;  /* 0x0000000900317224 */ /* 0x020fe200078e02ff */
[----:B------:R-:W-:-:S04]  /*16000*/  CS2R R8, SRZ ;  /* 0x0000000000087805 */ /* 0x000fc8000001ff00 */
[----:B------:R-:W-:Y:S02]  /*16010*/  ISETP.GE.AND P0, PT, R10, R49, PT ;  /* 0x000000310a00720c */ /* 0x000fe40003f06270 */
[----:B------:R-:W-:-:S11]  /*16020*/  CS2R R10, SRZ ;  /* 0x00000000000a7805 */ /* 0x000fd6000001ff00 */
[----:B------:R-:W-:Y:S05]  /*16030*/  @P0 BRA `(.L_x_6749) ;  /* 0x0000000000980947 */ /* 0x000fea0003800000 */
        /* <DEDUP_REMOVED lines=11> */
[----:B---3--:R-:W-:-:S04]  /*160f0*/  @!P2 IADD3 R40, P3, R16, R37, RZ ;  /* 0x000000251028a210 */ /* 0x008fc80007f7e0ff */
[----:B------:R-:W-:Y:S01]  /*16100*/  @!P0 IMAD.SHL.U32 R38, R228, 0x10, RZ ;  /* 0x00000010e4268824 */ /* 0x000fe200078e00ff */
[----:B------:R-:W-:Y:S02]  /*16110*/  @!P1 SHF.R.S32.HI R0, RZ, 0x1f, R20 ;  /* 0x0000001fff009819 */ /* 0x000fe40000011414 */
[C---:B------:R-:W-:Y:S01]  /*16120*/  @!P1 IADD3 R42, P5, R20.reuse, R37, RZ ;  /* 0x00000025142a9210 */ /* 0x040fe20007fbe0ff */
[C---:B--2---:R-:W-:Y:S01]  /*16130*/  @!P2 IMAD.X R41, R3.reuse, 0x1, R17, P3 ;  /* 0x000000010329a824 */ /* 0x044fe200018e0611 */
[----:B------:R-:W-:Y:S02]  /*16140*/  @!P1 IADD3 R20, P4, R20, R47, RZ ;  /* 0x0000002f14149210 */ /* 0x000fe40007f9e0ff */
[C---:B------:R-:W-:Y:S01]  /*16150*/  @!P0 IADD3 R36, P3, R38.reuse, R37, RZ ;  /* 0x0000002526248210 */ /* 0x040fe20007f7e0ff */
[----:B------:R-:W-:Y:S01]  /*16160*/  @!P1 IMAD.X R43, R3, 0x1, R0, P5 ;  /* 0x00000001032b9824 */ /* 0x000fe200028e0600 */
[----:B------:R-:W-:Y:S01]  /*16170*/  @!P0 SHF.R.S32.HI R8, RZ, 0x1f, R38 ;  /* 0x0000001fff088819 */ /* 0x000fe20000011426 */
[----:B----4-:R-:W-:Y:S01]  /*16180*/  @!P1 IMAD.X R21, R45, 0x1, R0, P4 ;  /* 0x000000012d159824 */ /* 0x010fe200020e0600 */
[----:B------:R-:W-:-:S02]  /*16190*/  @!P0 IADD3 R38, P5, R38, R47, RZ ;  /* 0x0000002f26268210 */ /* 0x000fc40007fbe0ff */
[----:B------:R-:W-:Y:S02]  /*161a0*/  CS2R R10, SRZ ;  /* 0x00000000000a7805 */ /* 0x000fe4000001ff00 */
[----:B------:R-:W-:Y:S01]  /*161b0*/  @!P2 IADD3 R46, P4, R16, R47, RZ ;  /* 0x0000002f102ea210 */ /* 0x000fe20007f9e0ff */
[----:B------:R-:W-:Y:S01]  /*161c0*/  @!P0 IMAD.X R37, R3, 0x1, R8, P3 ;  /* 0x0000000103258824 */ /* 0x000fe200018e0608 */
[----:B------:R-:W-:Y:S02]  /*161d0*/  @!P0 IADD3.X R39, R45, R8, RZ, P5, !PT ;  /* 0x000000082d278210 */ /* 0x000fe40002ffe4ff */
[----:B------:R-:W-:Y:S02]  /*161e0*/  CS2R R8, SRZ ;  /* 0x0000000000087805 */ /* 0x000fe4000001ff00 */
[----:B------:R-:W-:Y:S02]  /*161f0*/  CS2R R32, SRZ ;  /* 0x0000000000207805 */ /* 0x000fe4000001ff00 */
        /* <DEDUP_REMOVED lines=10> */
.L_x_6749:
[----:B------:R-:W-:Y:S05]  /*162a0*/  BSYNC B1 ;  /* 0x0000000000017941 */ /* 0x000fea0003800000 */
.L_x_6748:
[----:B------:R-:W3:Y:S01]  /*162b0*/  LDL R0, [R1+0x48] ;  /* 0x0000480001007983 */ /* 0x000ee20000100800 */
[----:B------:R-:W-:Y:S01]  /*162c0*/  ULEA.HI UR4, UR37, UR37, URZ, 0x1 ;  /* 0x0000002525047291 */ /* 0x000fe2000f8f083f */
[----:B------:R-:W-:Y:S01]  /*162d0*/  BSSY B1, `(.L_x_6750) ;  /* 0x000000e000017945 */ /* 0x000fe20003800000 */
[----:B0-----:R-:W0:Y:S02]  /*162e0*/  S2R R20, SR_TID.X ;  /* 0x0000000000147919 */ /* 0x001e240000002100 */
[----:B------:R-:W-:-:S04]  /*162f0*/  ULOP3.LUT UR4, UR4, 0xfffffffe, URZ, 0xc0, !UPT ;  /* 0xfffffffe04047892 */ /* 0x000fc8000f8ec03f */
[----:B------:R-:W-:-:S06]  /*16300*/  UIADD3 UR4, UR37, -UR4, URZ ;  /* 0x8000000425047290 */ /* 0x000fcc000fffe03f */
[----:B--2---:R-:W-:-:S05]  /*16310*/  IMAD.U32 R3, RZ, RZ, UR4 ;  /* 0x00000004ff037e24 */ /* 0x004fca000f8e00ff */
[----:B------:R-:W-:-:S04]  /*16320*/  SHF.L.U32 R3, R3, 0x1f, RZ ;  /* 0x0000001f03037819 */ /* 0x000fc800000006ff */
[----:B------:R-:W1:Y:S01]  /*16330*/  SYNCS.PHASECHK.TRANS64.TRYWAIT P0, [R18+URZ+0x33400], R3 ;  /* 0x03340003120075a7 */ /* 0x000e62000800017f */
[C---:B0-----:R-:W-:Y:S02]  /*16340*/  VIADD R21, R20.reuse, 0xffffff80 ;  /* 0xffffff8014157836 */ /* 0x041fe40000000000 */
[----:B------:R-:W-:-:S05]  /*16350*/  VIADD R20, R20, 0xffffff80 ;  /* 0xffffff8014147836 */ /* 0x000fca0000000000 */
[----:B------:R-:W-:-:S04]  /*16360*/  LEA.HI R20, R20, R21, RZ, 0x1 ;  /* 0x0000001514147211 */ /* 0x000fc800078f08ff */
[----:B------:R-:W-:Y:S02]  /*16370*/  SHF.R.S32.HI R20, RZ, 0x1, R20 ;  /* 0x00000001ff147819 */ /* 0x000fe40000011414 */
[----:B---3--:R-:W-:-:S04]  /*16380*/  VIADDMNMX R0, R49, -R0, 0x80, PT ;  /* 0x0000008031007446 */ /* 0x008fc80003800900 */
[----:B------:R-:W-:Y:S01]  /*16390*/  ISETP.GE.AND P1, PT, R20, R0, PT ;  /* 0x000000001400720c */ /* 0x000fe20003f26270 */
[----:B-1----:R-:W-:-:S12]  /*163a0*/  @!P0 BRA `(.L_x_6751) ;  /* 0x00000214007c8947 */ /* 0x002fd80003800000 */
.L_x_7018:
[----:B------:R-:W-:Y:S05]  /*163b0*/  BSYNC B1 ;  /* 0x0000000000017941 */ /* 0x000fea0003800000 */
.L_x_6750:
        /* <DEDUP_REMOVED lines=10> */
[----:B------:R-:W2:Y:S01]  /*16460*/  LDL R70, [R1+0x13c] ;  /* 0x00013c0001467983 */ /* 0x000ea20000100800 */
[----:B------:R-:W-:Y:S02]  /*16470*/  LEA.HI R0, R48, R48, RZ, 0x1 ;  /* 0x0000003030007211 */ /* 0x000fe400078f08ff */
[----:B-----5:R-:W-:Y:S02]  /*16480*/  LOP3.LUT R20, R24, 0xff, RZ, 0xc0, !PT ;  /* 0x000000ff18147812 */ /* 0x020fe400078ec0ff */
[----:B------:R-:W-:Y:S02]  /*16490*/  LOP3.LUT R21, R0, 0xfffffffe, RZ, 0xc0, !PT ;  /* 0xfffffffe00157812 */ /* 0x000fe400078ec0ff */
[----:B------:R-:W-:Y:S02]  /*164a0*/  SHF.R.U32.HI R0, RZ, 0x8, R24 ;  /* 0x00000008ff007819 */ /* 0x000fe40000011618 */
[----:B------:R-:W-:Y:S01]  /*164b0*/  SHF.R.U32.HI R37, RZ, 0x8, R25 ;  /* 0x00000008ff257819 */ /* 0x000fe20000011619 */
[----:B------:R-:W-:Y:S01]  /*164c0*/  IMAD.IADD R48, R48, 0x1, -R21 ;  /* 0x0000000130307824 */ /* 0x000fe200078e0a15 */
[----:B------:R-:W-:-:S02]  /*164d0*/  LOP3.LUT R21, R0, 0xff, RZ, 0xc0, !PT ;  /* 0x000000ff00157812 */ /* 0x000fc400078ec0ff */
[----:B------:R-:W-:Y:S02]  /*164e0*/  SHF.R.U32.HI R39, RZ, 0x8, R26 ;  /* 0x00000008ff277819 */ /* 0x000fe4000001161a */
[----:B------:R-:W-:Y:S02]  /*164f0*/  LEA.HI R0, R3, R48, RZ, 0x1c ;  /* 0x0000003003007211 */ /* 0x000fe400078fe0ff */
[----:B----4-:R-:W-:Y:S02]  /*16500*/  PRMT R45, R21, 0x7604, R20 ;  /* 0x00007604152d7816 */ /* 0x010fe40000000014 */
[----:B------:R-:W-:Y:S02]  /*16510*/  SHF.R.S32.HI R21, RZ, 0x1f, R0 ;  /* 0x0000001fff157819 */ /* 0x000fe40000011400 */
[----:B------:R-:W-:Y:S02]  /*16520*/  LOP3.LUT R36, R25, 0xff, RZ, 0xc0, !PT ;  /* 0x000000ff19247812 */ /* 0x000fe400078ec0ff */
[----:B------:R-:W-:Y:S01]  /*16530*/  LEA.HI R21, R21, R0, RZ, 0x2 ;  /* 0x0000000015157211 */ /* 0x000fe200078f10ff */
[----:B------:R-:W-:Y:S01]  /*16540*/  IMAD.SHL.U32 R0, R0, 0x10, RZ ;  /* 0x0000001000007824 */ /* 0x000fe200078e00ff */
[----:B------:R-:W-:-:S02]  /*16550*/  LOP3.LUT R38, R26, 0xff, RZ, 0xc0, !PT ;  /* 0x000000ff1a267812 */ /* 0x000fc400078ec0ff */
[----:B------:R-:W-:Y:S02]  /*16560*/  SHF.L.U32 R21, R21, 0xb, RZ ;  /* 0x0000000b15157819 */ /* 0x000fe400000006ff */
[----:B------:R-:W-:Y:S02]  /*16570*/  LOP3.LUT R0, R69, 0x30, R0, 0xf8, !PT ;  /* 0x0000003045007812 */ /* 0x000fe400078ef800 */
[----:B------:R-:W-:Y:S02]  /*16580*/  LOP3.LUT R21, R21, 0xffffe000, RZ, 0xc0, !PT ;  /* 0xffffe00015157812 */ /* 0x000fe400078ec0ff */
[----:B------:R-:W-:Y:S02]  /*16590*/  LOP3.LUT R0, R0, R68, RZ, 0x3c, !PT ;  /* 0x0000004400007212 */ /* 0x000fe400078e3cff */
[----:B------:R-:W-:Y:S02]  /*165a0*/  LOP3.LUT R37, R37, 0xff, RZ, 0xc0, !PT ;  /* 0x000000ff25257812 */ /* 0x000fe400078ec0ff */
[----:B------:R-:W-:-:S02]  /*165b0*/  LOP3.LUT R39, R39, 0xff, RZ, 0xc0, !PT ;  /* 0x000000ff27277812 */ /* 0x000fc400078ec0ff */
[----:B------:R-:W-:Y:S02]  /*165c0*/  IADD3 R21, R0, R67, R21 ;  /* 0x0000004300157210 */ /* 0x000fe40007ffe015 */
[----:B------:R-:W-:Y:S02]  /*165d0*/  PRMT R20, R37, 0x7604, R36 ;  /* 0x0000760425147816 */ /* 0x000fe40000000024 */
[----:B------:R-:W-:Y:S01]  /*165e0*/  PRMT R49, R39, 0x7604, R38 ;  /* 0x0000760427317816 */ /* 0x000fe20000000026 */
[----:B------:R-:W-:Y:S01]  /*165f0*/  IMAD.IADD R0, R18, 0x1, R21 ;  /* 0x0000000112007824 */ /* 0x000fe200078e0215 */
[----:B------:R-:W-:Y:S02]  /*16600*/  SHF.R.U32.HI R37, RZ, 0x8, R27 ;  /* 0x00000008ff257819 */ /* 0x000fe4000001161b */
[----:B------:R-:W-:Y:S02]  /*16610*/  SHF.R.U32.HI R39, RZ, 0x8, R4 ;  /* 0x00000008ff277819 */ /* 0x000fe40000011604 */
[----:B------:R-:W-:Y:S01]  /*16620*/  LOP3.LUT R36, R27, 0xff, RZ, 0xc0, !PT ;  /* 0x000000ff1b247812 */ /* 0x000fe200078ec0ff */
[----:B------:R-:W0:Y:S01]  /*16630*/  LDS.128 R40, [R0+0x1e200] ;  /* 0x01e2000000287984 */ /* 0x000e220000000c00 */
[----:B------:R-:W-:-:S02]  /*16640*/  LOP3.LUT R38, R4, 0xff, RZ, 0xc0, !PT ;  /* 0x000000ff04267812 */ /* 0x000fc400078ec0ff */
[----:B------:R-:W-:Y:S02]  /*16650*/  LOP3.LUT R37, R37, 0xff, RZ, 0xc0, !PT ;  /* 0x000000ff25257812 */ /* 0x000fe400078ec0ff */
[----:B------:R-:W-:Y:S02]  /*16660*/  LOP3.LUT R39, R39, 0xff, RZ, 0xc0, !PT ;  /* 0x000000ff27277812 */ /* 0x000fe400078ec0ff */
[----:B------:R-:W-:Y:S02]  /*16670*/  PRMT R46, R37, 0x7604, R36 ;  /* 0x00007604252e7816 */ /* 0x000fe40000000024 */
[----:B------:R-:W-:Y:S02]  /*16680*/  PRMT R53, R39, 0x7604, R38 ;  /* 0x0000760427357816 */ /* 0x000fe40000000026 */
[----:B------:R-:W-:Y:S02]  /*16690*/  SHF.R.U32.HI R48, RZ, 0x8, R5 ;  /* 0x00000008ff307819 */ /* 0x000fe40000011605 */
[----:B------:R-:W-:-:S02]  /*166a0*/  SHF.R.U32.HI R52, RZ, 0x8, R7 ;  /* 0x00000008ff347819 */ /* 0x000fc40000011607 */
[----:B------:R-:W-:Y:S02]  /*166b0*/  LOP3.LUT R47, R5, 0xff, RZ, 0xc0, !PT ;  /* 0x000000ff052f7812 */ /* 0x000fe400078ec0ff */
[----:B------:R-:W-:Y:S02]  /*166c0*/  LOP3.LUT R48, R48, 0xff, RZ, 0xc0, !PT ;  /* 0x000000ff30307812 */ /* 0x000fe400078ec0ff */
[----:B------:R-:W-:Y:S02]  /*166d0*/  SHF.R.U32.HI R50, RZ, 0x8, R6 ;  /* 0x00000008ff327819 */ /* 0x000fe40000011606 */
[----:B------:R-:W-:Y:S02]  /*166e0*/  LOP3.LUT R51, R7, 0xff, RZ, 0xc0, !PT ;  /* 0x000000ff07337812 */ /* 0x000fe400078ec0ff */
[----:B------:R-:W-:Y:S02]  /*166f0*/  LOP3.LUT R52, R52, 0xff, RZ, 0xc0, !PT ;  /* 0x000000ff34347812 */ /* 0x000fe400078ec0ff */
[----:B------:R-:W-:-:S02]  /*16700*/  PRMT R48, R48, 0x7604, R47 ;  /* 0x0000760430307816 */ /* 0x000fc4000000002f */
[----:B------:R-:W-:Y:S02]  /*16710*/  SHF.R.U32.HI R55, RZ, 0x10, R5 ;  /* 0x00000010ff377819 */ /* 0x000fe40000011605 */
[----:B------:R-:W-:Y:S02]  /*16720*/  LOP3.LUT R21, R6, 0xff, RZ, 0xc0, !PT ;  /* 0x000000ff06157812 */ /* 0x000fe400078ec0ff */
[----:B------:R-:W-:Y:S01]  /*16730*/  LOP3.LUT R50, R50, 0xff, RZ, 0xc0, !PT ;  /* 0x000000ff32327812 */ /* 0x000fe200078ec0ff */
[----:B------:R-:W-:Y:S01]  /*16740*/  IMAD.U32 R55, R55, 0x10000, RZ ;  /* 0x0001000037377824 */ /* 0x000fe200078e00ff */
[----:B------:R-:W-:Y:S02]  /*16750*/  SHF.R.U32.HI R47, RZ, 0x10, R25 ;  /* 0x00000010ff2f7819 */ /* 0x000fe40000011619 */
[----:B------:R-:W-:Y:S02]  /*16760*/  PRMT R52, R52, 0x7604, R51 ;  /* 0x0000760434347816 */ /* 0x000fe40000000033 */
[----:B------:R-:W-:-:S02]  /*16770*/  SHF.R.U32.HI R51, RZ, 0x10, R27 ;  /* 0x00000010ff337819 */ /* 0x000fc4000001161b */
[----:B------:R-:W-:Y:S01]  /*16780*/  PRMT R57, R50, 0x7604, R21 ;  /* 0x0000760432397816 */ /* 0x000fe20000000015 */
[----:B------:R-:W-:Y:S01]  /*16790*/  IMAD.U32 R21, R47, 0x10000, RZ ;  /* 0x000100002f157824 */ /* 0x000fe200078e00ff */
[----:B------:R-:W-:Y:S01]  /*167a0*/  LOP3.LUT R55, R48, 0xff0000, R55, 0xf8, !PT ;  /* 0x00ff000030377812 */ /* 0x000fe200078ef837 */
[----:B------:R-:W-:Y:S01]  /*167b0*/  IMAD.U32 R51, R51, 0x10000, RZ ;  /* 0x0001000033337824 */ /* 0x000fe200078e00ff */
[----:B------:R-:W-:Y:S02]  /*167c0*/  LOP3.LUT R49, R49, 0xff0000, R26, 0xf8, !PT ;  /* 0x00ff000031317812 */ /* 0x000fe400078ef81a */
[----:B------:R-:W-:Y:S02]  /*167d0*/  LOP3.LUT R47, R20, 0xff0000, R21, 0xf8, !PT ;  /* 0x00ff0000142f7812 */ /* 0x000fe400078ef815 */
[----:B------:R-:W-:Y:S02]  /*167e0*/  LOP3.LUT R51, R46, 0xff0000, R51, 0xf8, !PT ;  /* 0x00ff00002e337812 */ /* 0x000fe400078ef833 */
[----:B------:R-:W-:-:S02]  /*167f0*/  LOP3.LUT R54, R55, 0xff000000, R5, 0xf8, !PT ;  /* 0xff00000037367812 */ /* 0x000fc400078ef805 */
[----:B------:R-:W-:Y:S02]  /*16800*/  LOP3.LUT R47, R47, 0xff000000, R25, 0xf8, !PT ;  /* 0xff0000002f2f7812 */ /* 0x000fe400078ef819 */
[----:B------:R-:W-:Y:S02]  /*16810*/  SHF.R.U32.HI R59, RZ, 0x10, R7 ;  /* 0x00000010ff3b7819 */ /* 0x000fe40000011607 */
[----:B------:R-:W-:Y:S02]  /*16820*/  LOP3.LUT R21, R45, 0xff0000, R24, 0xf8, !PT ;  /* 0x00ff00002d157812 */ /* 0x000fe400078ef818 */
[----:B------:R-:W-:Y:S01]  /*16830*/  LOP3.LUT R45, R53, 0xff0000, R4, 0xf8, !PT ;  /* 0x00ff0000352d7812 */ /* 0x000fe200078ef804 */
[----:B------:R-:W-:Y:S01]  /*16840*/  IMAD.U32 R59, R59, 0x10000, RZ ;  /* 0x000100003b3b7824 */ /* 0x000fe200078e00ff */
[----:B------:R-:W-:Y:S02]  /*16850*/  LOP3.LUT R20, R49, 0xff000000, R26, 0xf8, !PT ;  /* 0xff00000031147812 */ /* 0x000fe400078ef81a */
[----:B------:R-:W-:-:S02]  /*16860*/  LOP3.LUT R57, R57, 0xff0000, R6, 0xf8, !PT ;  /* 0x00ff000039397812 */ /* 0x000fc400078ef806 */
[----:B------:R-:W-:Y:S02]  /*16870*/  LOP3.LUT R51, R51, 0xff000000, R27, 0xf8, !PT ;  /* 0xff00000033337812 */ /* 0x000fe400078ef81b */
[----:B------:R-:W-:Y:S02]  /*16880*/  F2FP.F16.E4M3.UNPACK_B R56, R54 ;  /* 0x00000036ff38723e */ /* 0x000fe400020006ff */
[----:B0-----:R-:W-:Y:S02]  /*16890*/  F2FP.F16.E4M3.UNPACK_B R26, R41 ;  /* 0x00000029ff1a723e */ /* 0x001fe400020006ff */
[----:B------:R-:W-:Y:S02]  /*168a0*/  F2FP.F16.E4M3.UNPACK_B R27, R47 ;  /* 0x0000002fff1b723e */ /* 0x000fe400020006ff */
[----:B------:R-:W-:Y:S02]  /*168b0*/  LOP3.LUT R21, R21, 0xff000000, R24, 0xf8, !PT ;  /* 0xff00000015157812 */ /* 0x000fe400078ef818 */
[----:B------:R-:W-:-:S02]  /*168c0*/  LOP3.LUT R45, R45, 0xff000000, R4, 0xf8, !PT ;  /* 0xff0000002d2d7812 */ /* 0x000fc400078ef804 */
[----:B------:R-:W-:Y:S01]  /*168d0*/  LOP3.LUT R4, R57, 0xff000000, R6, 0xf8, !PT ;  /* 0xff00000039047812 */ /* 0x000fe200078ef806 */
[----:B------:R-:W-:Y:S01]  /*168e0*/  HADD2.F32 R57, -RZ, R56.H0_H0 ;  /* 0x20000038ff397230 */ /* 0x000fe20000004100 */
[----:B------:R-:W-:Y:S01]  /*168f0*/  LOP3.LUT R59, R52, 0xff0000, R59, 0xf8, !PT ;  /* 0x00ff0000343b7812 */ /* 0x000fe200078ef83b */
[--C-:B------:R-:W-:Y:S01]  /*16900*/  HADD2.F32 R6, -RZ, R26.reuse.H0_H0 ;  /* 0x2000001aff067230 */ /* 0x100fe20000004100 */
[----:B------:R-:W-:Y:S01]  /*16910*/  F2FP.F16.E4M3.UNPACK_B R52, R40.H1 ;  /* 0x00000028ff34723e */ /* 0x000fe200030006ff */
[----:B------:R-:W-:Y:S01]  /*16920*/  HADD2.F32 R26, -RZ, R26.H1_H1 ;  /* 0x3000001aff1a7230 */ /* 0x000fe20000004100 */
[----:B------:R-:W-:Y:S02]  /*16930*/  F2FP.F16.E4M3.UNPACK_B R54, R54.H1 ;  /* 0x00000036ff36723e */ /* 0x000fe400030006ff */
[----:B------:R-:W-:Y:S02]  /*16940*/  F2FP.F16.E4M3.UNPACK_B R47, R47.H1 ;  /* 0x0000002fff2f723e */ /* 0x000fe400030006ff */
[----:B------:R-:W-:-:S02]  /*16950*/  F2FP.F16.E4M3.UNPACK_B R49, R43 ;  /* 0x0000002bff31723e */ /* 0x000fc400020006ff */
[----:B------:R-:W-:Y:S01]  /*16960*/  F2FP.F16.E4M3.UNPACK_B R55, R43.H1 ;  /* 0x0000002bff37723e */ /* 0x000fe200030006ff */
[----:B------:R-:W-:Y:S01]  /*16970*/  HADD2.F32 R43, -RZ, R27.H1_H1 ;  /* 0x3000001bff2b7230 */ /* 0x000fe20000004100 */
[----:B------:R-:W-:Y:S02]  /*16980*/  LOP3.LUT R59, R59, 0xff000000, R7, 0xf8, !PT ;  /* 0xff0000003b3b7812 */ /* 0x000fe400078ef807 */
[-C--:B------:R-:W-:Y:S02]  /*16990*/  F2FP.F16.E4M3.UNPACK_B R7, R42.reuse ;  /* 0x0000002aff07723e */ /* 0x080fe400020006ff */
[----:B------:R-:W-:Y:S01]  /*169a0*/  F2FP.F16.E4M3.UNPACK_B R42, R42.H1 ;  /* 0x0000002aff2a723e */ /* 0x000fe200030006ff */
[----:B--2---:R-:W0:Y:S02]  /*169b0*/  LDS.128 R36, [R70+0x1e200] ;  /* 0x01e2000046247984 */ /* 0x004e240000000c00 */
[-C--:B0-----:R-:W-:Y:S02]  /*169c0*/  F2FP.F16.E4M3.UNPACK_B R24, R37.reuse ;  /* 0x00000025ff18723e */ /* 0x081fe400020006ff */
[----:B------:R-:W-:-:S02]  /*169d0*/  F2FP.F16.E4M3.UNPACK_B R46, R37.H1 ;  /* 0x00000025ff2e723e */ /* 0x000fc400030006ff */
[-C--:B------:R-:W-:Y:S01]  /*169e0*/  F2FP.F16.E4M3.UNPACK_B R37, R36.reuse ;  /* 0x00000024ff25723e */ /* 0x080fe200020006ff */
[--C-:B------:R-:W-:Y:S01]  /*169f0*/  HADD2.F32 R25, -RZ, R24.reuse.H0_H0 ;  /* 0x20000018ff197230 */ /* 0x100fe20000004100 */
[----:B------:R-:W-:Y:S01]  /*16a00*/  F2FP.F16.E4M3.UNPACK_B R50, R36.H1 ;  /* 0x00000024ff32723e */ /* 0x000fe200030006ff */
[----:B------:R-:W-:Y:S01]  /*16a10*/  HADD2.F32 R36, -RZ, R27.H0_H0 ;  /* 0x2000001bff247230 */ /* 0x000fe20000004100 */
[-C--:B------:R-:W-:Y:S01]  /*16a20*/  F2FP.F16.E4M3.UNPACK_B R48, R39.reuse ;  /* 0x00000027ff30723e */ /* 0x080fe200020006ff */
[----:B------:R-:W-:Y:S01]  /*16a30*/  HADD2.F32 R24, -RZ, R24.H1_H1 ;  /* 0x30000018ff187230 */ /* 0x000fe20000004100 */
[----:B------:R-:W-:Y:S02]  /*16a40*/  F2FP.F16.E4M3.UNPACK_B R53, R39.H1 ;  /* 0x00000027ff35723e */ /* 0x000fe400030006ff */
[----:B------:R-:W-:Y:S01]  /*16a50*/  F2FP.F16.E4M3.UNPACK_B R39, R41.H1 ;  /* 0x00000029ff27723e */ /* 0x000fe200030006ff */
[C---:B------:R-:W-:Y:S01]  /*16a60*/  FMUL.FTZ R58, R6.reuse, R36 ;  /* 0x00000024063a7220 */ /* 0x040fe20000410000 */
[----:B------:R-:W-:Y:S01]  /*16a70*/  F2FP.F16.E4M3.UNPACK_B R41, R40 ;  /* 0x00000028ff29723e */ /* 0x000fe200020006ff */
[-C--:B------:R-:W-:Y:S01]  /*16a80*/  FMUL.FTZ R40, R6, R57.reuse ;  /* 0x0000003906287220 */ /* 0x080fe20000410000 */
[-C--:B------:R-:W-:Y:S01]  /*16a90*/  F2FP.F16.E4M3.UNPACK_B R5, R38.reuse ;  /* 0x00000026ff05723e */ /* 0x080fe200020006ff */
[----:B------:R-:W-:Y:S01]  /*16aa0*/  HADD2.F32 R27, -RZ, R39.H0_H0 ;  /* 0x20000027ff1b7230 */ /* 0x000fe20000004100 */
[----:B------:R-:W-:Y:S01]  /*16ab0*/  F2FP.F16.E4M3.UNPACK_B R38, R38.H1 ;  /* 0x00000026ff26723e */ /* 0x000fe200030006ff */
[C---:B------:R-:W-:Y:S01]  /*16ac0*/  FFMA.FTZ R6, R25.reuse, R36, -R40 ;  /* 0x0000002419067223 */ /* 0x040fe20000010828 */
[----:B------:R-:W-:Y:S01]  /*16ad0*/  FFMA.FTZ R25, R25, R57, R58 ;  /* 0x0000003919197223 */ /* 0x000fe2000001003a */
[----:B------:R-:W-:Y:S01]  /*16ae0*/  HADD2.F32 R57, -RZ, R56.H1_H1 ;  /* 0x30000038ff397230 */ /* 0x000fe20000004100 */
[----:B------:R-:W-:Y:S01]  /*16af0*/  F2FP.F16.E4M3.UNPACK_B R58, R59 ;  /* 0x0000003bff3a723e */ /* 0x000fe200020006ff */
[----:B------:R-:W-:-:S02]  /*16b00*/  HADD2.F32 R56, -RZ, R54.H0_H0 ;  /* 0x20000036ff387230 */ /* 0x000fc40000004100 */
[----:B------:R-:W-:Y:S02]  /*16b10*/  HADD2.F32 R40, -RZ, R47.H0_H0 ;  /* 0x2000002fff287230 */ /* 0x000fe40000004100 */
[C---:B------:R-:W-:Y:S01]  /*16b20*/  FMUL.FTZ R61, R26.reuse, R57 ;  /* 0x000000391a3d7220 */ /* 0x040fe20000410000 */
[-C--:B------:R-:W-:Y:S01]  /*16b30*/  FMUL.FTZ R26, R26, R43.reuse ;  /* 0x0000002b1a1a7220 */ /* 0x080fe20000410000 */
[C---:B------:R-:W-:Y:S01]  /*16b40*/  FMUL.FTZ R63, R27.reuse, R56 ;  /* 0x000000381b3f7220 */ /* 0x040fe20000410000 */
[----:B------:R-:W-:Y:S02]  /*16b50*/  HADD2.F32 R36, -RZ, R46.H0_H0 ;  /* 0x2000002eff247230 */ /* 0x000fe40000004100 */
[----:B------:R-:W-:Y:S01]  /*16b60*/  FMUL.FTZ R65, R27, R40 ;  /* 0x000000281b417220 */ /* 0x000fe20000410000 */
[C---:B------:R-:W-:Y:S01]  /*16b70*/  FFMA.FTZ R27, R24.reuse, R43, -R61 ;  /* 0x0000002b181b7223 */ /* 0x040fe2000001083d */
[----:B------:R-:W-:Y:S01]  /*16b80*/  FFMA.FTZ R24, R24, R57, R26 ;  /* 0x0000003918187223 */ /* 0x000fe2000001001a */
[----:B------:R-:W-:Y:S01]  /*16b90*/  HADD2.F32 R57, -RZ, R54.H1_H1 ;  /* 0x30000036ff397230 */ /* 0x000fe20000004100 */
[----:B------:R-:W-:Y:S01]  /*16ba0*/  F2FP.F16.E4M3.UNPACK_B R54, R51 ;  /* 0x00000033ff36723e */ /* 0x000fe200020006ff */
[----:B------:R-:W-:-:S02]  /*16bb0*/  HADD2.F32 R39, -RZ, R39.H1_H1 ;  /* 0x30000027ff277230 */ /* 0x000fc40000004100 */
[C---:B------:R-:W-:Y:S01]  /*16bc0*/  FFMA.FTZ R26, R36.reuse, R40, -R63 ;  /* 0x00000028241a7223 */ /* 0x040fe2000001083f */
[----:B------:R-:W-:Y:S02]  /*16bd0*/  HADD2.F32 R60, -RZ, R58.H0_H0 ;  /* 0x2000003aff3c7230 */ /* 0x000fe40000004100 */
[----:B------:R-:W-:Y:S01]  /*16be0*/  FFMA.FTZ R36, R36, R56, R65 ;  /* 0x0000003824247223 */ /* 0x000fe20000010041 */
[----:B------:R-:W-:Y:S02]  /*16bf0*/  HADD2.F32 R43, -RZ, R49.H0_H0 ;  /* 0x20000031ff2b7230 */ /* 0x000fe40000004100 */
[----:B------:R-:W-:Y:S01]  /*16c00*/  FMUL.FTZ R61, R39, R57 ;  /* 0x00000039273d7220 */ /* 0x000fe20000410000 */
[----:B------:R-:W-:Y:S02]  /*16c10*/  HADD2.F32 R47, -RZ, R47.H1_H1 ;  /* 0x3000002fff2f7230 */ /* 0x000fe40000004100 */
[----:B------:R-:W-:Y:S02]  /*16c20*/  HADD2.F32 R46, -RZ, R46.H1_H1 ;  /* 0x3000002eff2e7230 */ /* 0x000fe40000004100 */
[----:B------:R-:W-:Y:S01]  /*16c30*/  FMUL.FTZ R63, R43, R60 ;  /* 0x0000003c2b3f7220 */ /* 0x000fe20000410000 */
[----:B------:R-:W-:-:S02]  /*16c40*/  HADD2.F32 R56, -RZ, R54.H0_H0 ;  /* 0x20000036ff387230 */ /* 0x000fc40000004100 */
[-C--:B------:R-:W-:Y:S01]  /*16c50*/  FMUL.FTZ R62, R39, R47.reuse ;  /* 0x0000002f273e7220 */ /* 0x080fe20000410000 */
[----:B------:R-:W-:Y:S02]  /*16c60*/  HADD2.F32 R40, -RZ, R48.H0_H0 ;  /* 0x20000030ff287230 */ /* 0x000fe40000004100 */
[----:B------:R-:W-:Y:S01]  /*16c70*/  FFMA.FTZ R39, R46, R47, -R61 ;  /* 0x0000002f2e277223 */ /* 0x000fe2000001083d */
[----:B------:R-:W-:Y:S01]  /*16c80*/  F2FP.F16.E4M3.UNPACK_B R61, R59.H1 ;  /* 0x0000003bff3d723e */ /* 0x000fe200030006ff */
[-C--:B------:R-:W-:Y:S01]  /*16c90*/  FMUL.FTZ R65, R43, R56.reuse ;  /* 0x000000382b417220 */ /* 0x080fe20000410000 */
[----:B------:R-:W-:Y:S02]  /*16ca0*/  HADD2.F32 R58, -RZ, R58.H1_H1 ;  /* 0x3000003aff3a7230 */ /* 0x000fe40000004100 */
[----:B------:R-:W-:Y:S01]  /*16cb0*/  FFMA.FTZ R43, R40, R56, -R63 ;  /* 0x00000038282b7223 */ /* 0x000fe2000001083f */
[----:B------:R-:W-:Y:S01]  /*16cc0*/  HADD2.F32 R56, -RZ, R54.H1_H1 ;  /* 0x30000036ff387230 */ /* 0x000fe20000004100 */
[----:B------:R-:W-:Y:S01]  /*16cd0*/  F2FP.F16.E4M3.UNPACK_B R54, R51.H1 ;  /* 0x00000033ff36723e */ /* 0x000fe200030006ff */
[----:B------:R-:W-:-:S02]  /*16ce0*/  HADD2.F32 R49, -RZ, R49.H1_H1 ;  /* 0x30000031ff317230 */ /* 0x000fc40000004100 */
[----:B------:R-:W-:Y:S01]  /*16cf0*/  FFMA.FTZ R47, R46, R57, R62 ;  /* 0x000000392e2f7223 */ /* 0x000fe2000001003e */
[----:B------:R-:W-:Y:S02]  /*16d00*/  HADD2.F32 R59, -RZ, R61.H0_H0 ;  /* 0x2000003dff3b7230 */ /* 0x000fe40000004100 */
[----:B------:R-:W-:Y:S01]  /*16d10*/  FFMA.FTZ R40, R40, R60, R65 ;  /* 0x0000003c28287223 */ /* 0x000fe20000010041 */
[----:B------:R-:W-:Y:S02]  /*16d20*/  HADD2.F32 R46, -RZ, R55.H0_H0 ;  /* 0x20000037ff2e7230 */ /* 0x000fe40000004100 */
[C---:B------:R-:W-:Y:S01]  /*16d30*/  FMUL.FTZ R63, R49.reuse, R58 ;  /* 0x0000003a313f7220 */ /* 0x040fe20000410000 */
[----:B------:R-:W-:Y:S02]  /*16d40*/  HADD2.F32 R57, -RZ, R54.H0_H0 ;  /* 0x20000036ff397230 */ /* 0x000fe40000004100 */
[----:B------:R-:W-:Y:S01]  /*16d50*/  FMUL.FTZ R49, R49, R56 ;  /* 0x0000003831317220 */ /* 0x000fe20000410000 */
[----:B------:R-:W-:-:S02]  /*16d60*/  HADD2.F32 R48, -RZ, R48.H1_H1 ;  /* 0x30000030ff307230 */ /* 0x000fc40000004100 */
[C---:B------:R-:W-:Y:S01]  /*16d70*/  FMUL.FTZ R60, R46.reuse, R59 ;  /* 0x0000003b2e3c7220 */ /* 0x040fe20000410000 */
[----:B------:R-:W-:Y:S02]  /*16d80*/  HADD2.F32 R51, -RZ, R53.H0_H0 ;  /* 0x20000035ff337230 */ /* 0x000fe40000004100 */
[-C--:B------:R-:W-:Y:S01]  /*16d90*/  FMUL.FTZ R62, R46, R57.reuse ;  /* 0x000000392e3e7220 */ /* 0x080fe20000410000 */
[----:B------:R-:W-:Y:S02]  /*16da0*/  HADD2.F32 R61, -RZ, R61.H1_H1 ;  /* 0x3000003dff3d7230 */ /* 0x000fe40000004100 */
[C---:B------:R-:W-:Y:S01]  /*16db0*/  FFMA.FTZ R46, R48.reuse, R56, -R63 ;  /* 0x00000038302e7223 */ /* 0x040fe2000001083f */
[----:B------:R-:W-:Y:S01]  /*16dc0*/  FFMA.FTZ R49, R48, R58, R49 ;  /* 0x0000003a30317223 */ /* 0x000fe20000010031 */
[C---:B------:R-:W-:Y:S01]  /*16dd0*/  FFMA.FTZ R48, R51.reuse, R57, -R60 ;  /* 0x0000003933307223 */ /* 0x040fe2000001083c */
        /* <DEDUP_REMOVED lines=16> */
[----:B------:R-:W-:Y:S02]  /*16ee0*/  HADD2.F32 R52, -RZ, R52.H1_H1 ;  /* 0x30000034ff347230 */ /* 0x000fe40000004100 */
[C---:B------:R-:W-:Y:S01]  /*16ef0*/  FFMA.FTZ R63, R54.reuse, R59, -R63 ;  /* 0x0000003b363f7223 */ /* 0x040fe2000001083f */
[----:B------:R-:W-:Y:S02]  /*16f00*/  HADD2.F32 R57, -RZ, R57.H1_H1 ;  /* 0x30000039ff397230 */ /* 0x000fe40000004100 */
[C---:B------:R-:W-:Y:S01]  /*16f10*/  FFMA.FTZ R62, R53.reuse, R62, R55 ;  /* 0x0000003e353e7223 */ /* 0x040fe20000010037 */
[----:B------:R-:W-:Y:S02]  /*16f20*/  HADD2.F32 R55, -RZ, R60.H1_H1 ;  /* 0x3000003cff377230 */ /* 0x000fe40000004100 */
[----:B------:R-:W-:Y:S01]  /*16f30*/  FFMA.FTZ R66, R54, R61, R64 ;  /* 0x0000003d36427223 */ /* 0x000fe20000010040 */
[----:B------:R-:W-:Y:S01]  /*16f40*/  FFMA.FTZ R59, R53, R58, -R56 ;  /* 0x0000003a353b7223 */ /* 0x000fe20000010838 */
        /* <DEDUP_REMOVED lines=19> */
[----:B------:R-:W-:Y:S01]  /*17080*/  HADD2.F32 R37, -RZ, R37.H1_H1 ;  /* 0x30000025ff257230 */ /* 0x000fe20000004100 */
[----:B------:R-:W-:Y:S01]  /*17090*/  F2FP.F16.E4M3.UNPACK_B R45, R4.H1 ;  /* 0x00000004ff2d723e */ /* 0x000fe200030006ff */
[C---:B------:R-:W-:Y:S01]  /*170a0*/  FMUL.FTZ R60, R41.reuse, R54 ;  /* 0x00000036293c7220 */ /* 0x040fe20000410000 */
[----:B------:R-:W-:Y:S01]  /*170b0*/  F2FP.F16.E4M3.UNPACK_B R21, R20.H1 ;  /* 0x00000014ff15723e */ /* 0x000fe200030006ff */
        /* <DEDUP_REMOVED lines=12> */
[----:B------:R-:W-:Y:S01]  /*17180*/  F2FP.F16.E4M3.UNPACK_B R4, R4 ;  /* 0x00000004ff04723e */ /* 0x000fe200020006ff */
[----:B------:R-:W-:-:S02]  /*17190*/  HADD2.F32 R21, -RZ, R38.H0_H0 ;  /* 0x20000026ff157230 */ /* 0x000fc40000004100 */
[C---:B------:R-:W-:Y:S01]  /*171a0*/  FMUL.FTZ R41, R42.reuse, R45 ;  /* 0x0000002d2a297220 */ /* 0x040fe20000410000 */
[----:B------:R-:W-:Y:S02]  /*171b0*/  HADD2.F32 R38, -RZ, R38.H1_H1 ;  /* 0x30000026ff267230 */ /* 0x000fe40000004100 */
[-C--:B------:R-:W-:Y:S01]  /*171c0*/  FMUL.FTZ R42, R42, R37.reuse ;  /* 0x000000252a2a7220 */ /* 0x080fe20000410000 */
[----:B------:R-:W-:Y:S01]  /*171d0*/  F2FP.SATFINITE.E4M3.F32.PACK_AB_MERGE_C R57, R57, R62, RZ ;  /* 0x0000003e3939723e */ /* 0x000fe200048070ff */
[C---:B------:R-:W-:Y:S01]  /*171e0*/  FFMA.FTZ R54, R21.reuse, R50, -R54 ;  /* 0x0000003215367223 */ /* 0x040fe20000010836 */
[----:B------:R-:W-:Y:S01]  /*171f0*/  FFMA.FTZ R60, R21, R52, R60 ;  /* 0x00000034153c7223 */ /* 0x000fe2000001003c */
[C---:B------:R-:W-:Y:S01]  /*17200*/  FFMA.FTZ R61, R38.reuse, R37, -R41 ;  /* 0x00000025263d7223 */ /* 0x040fe20000010829 */
[----:B------:R-:W-:Y:S01]  /*17210*/  FFMA.FTZ R45, R38, R45, R42 ;  /* 0x0000002d262d7223 */ /* 0x000fe2000001002a */
[--C-:B------:R-:W-:Y:S01]  /*17220*/  HADD2.F32 R21, -RZ, R20.reuse.H0_H0 ;  /* 0x20000014ff157230 */ /* 0x100fe20000004100 */
[----:B------:R-:W-:Y:S01]  /*17230*/  F2FP.SATFINITE.E4M3.F32.PACK_AB_MERGE_C R24, R55, R58, R57 ;  /* 0x0000003a3718723e */ /* 0x000fe20004807039 */
[----:B------:R-:W-:Y:S01]  /*17240*/  HADD2.F32 R38, -RZ, R20.H1_H1 ;  /* 0x30000014ff267230 */ /* 0x000fe20000004100 */
[----:B------:R-:W-:Y:S01]  /*17250*/  F2FP.SATFINITE.E4M3.F32.PACK_AB_MERGE_C R54, R61, R54, RZ ;  /* 0x000000363d36723e */ /* 0x000fe200048070ff */
[----:B------:R-:W-:-:S02]  /*17260*/  HADD2.F32 R20, -RZ, R7.H0_H0 ;  /* 0x20000007ff147230 */ /* 0x000fc40000004100 */
[--C-:B------:R-:W-:Y:S02]  /*17270*/  HADD2.F32 R37, -RZ, R4.reuse.H0_H0 ;  /* 0x20000004ff257230 */ /* 0x100fe40000004100 */
[----:B------:R-:W-:Y:S02]  /*17280*/  HADD2.F32 R42, -RZ, R4.H1_H1 ;  /* 0x30000004ff2a7230 */ /* 0x000fe40000004100 */
[----:B------:R-:W-:Y:S02]  /*17290*/  HADD2.F32 R7, -RZ, R7.H1_H1 ;  /* 0x30000007ff077230 */ /* 0x000fe40000004100 */
[C---:B------:R-:W-:Y:S01]  /*172a0*/  FMUL.FTZ R41, R20.reuse, R37 ;  /* 0x0000002514297220 */ /* 0x040fe20000410000 */
[--C-:B------:R-:W-:Y:S02]  /*172b0*/  HADD2.F32 R4, -RZ, R5.reuse.H0_H0 ;  /* 0x20000005ff047230 */ /* 0x100fe40000004100 */
[----:B------:R-:W-:Y:S01]  /*172c0*/  FMUL.FTZ R20, R20, R21 ;  /* 0x0000001514147220 */ /* 0x000fe20000410000 */
[----:B------:R-:W-:-:S02]  /*172d0*/  HADD2.F32 R5, -RZ, R5.H1_H1 ;  /* 0x30000005ff057230 */ /* 0x000fc40000004100 */
[C---:B------:R-:W-:Y:S01]  /*172e0*/  FMUL.FTZ R50, R7.reuse, R42 ;  /* 0x0000002a07327220 */ /* 0x040fe20000410000 */
[-C--:B------:R-:W-:Y:S01]  /*172f0*/  FMUL.FTZ R7, R7, R38.reuse ;  /* 0x0000002607077220 */ /* 0x080fe20000410000 */
[C---:B------:R-:W-:Y:S01]  /*17300*/  FFMA.FTZ R41, R4.reuse, R21, -R41 ;  /* 0x0000001504297223 */ /* 0x040fe20000010829 */
[----:B------:R-:W-:Y:S01]  /*17310*/  FFMA.FTZ R20, R4, R37, R20 ;  /* 0x0000002504147223 */ /* 0x000fe20000010014 */
[C---:B------:R-:W-:Y:S01]  /*17320*/  FFMA.FTZ R50, R5.reuse, R38, -R50 ;  /* 0x0000002605327223 */ /* 0x040fe20000010832 */
[----:B------:R-:W-:Y:S01]  /*17330*/  FFMA.FTZ R21, R5, R42, R7 ;  /* 0x0000002a05157223 */ /* 0x000fe20000010007 */
[----:B------:R-:W-:Y:S02]  /*17340*/  F2FP.SATFINITE.E4M3.F32.PACK_AB_MERGE_C R5, R39, R26, RZ ;  /* 0x0000001a2705723e */ /* 0x000fe400048070ff */
[----:B------:R-:W-:Y:S02]  /*17350*/  F2FP.SATFINITE.E4M3.F32.PACK_AB_MERGE_C R7, R63, R48, RZ ;  /* 0x000000303f07723e */ /* 0x000fe400048070ff */
[----:B------:R-:W-:-:S02]  /*17360*/  F2FP.SATFINITE.E4M3.F32.PACK_AB_MERGE_C R4, R64, R59, RZ ;  /* 0x0000003b4004723e */ /* 0x000fc400048070ff */
[----:B------:R-:W-:Y:S02]  /*17370*/  F2FP.SATFINITE.E4M3.F32.PACK_AB_MERGE_C R26, R45, R60, RZ ;  /* 0x0000003c2d1a723e */ /* 0x000fe400048070ff */
[----:B------:R-:W-:Y:S02]  /*17380*/  F2FP.SATFINITE.E4M3.F32.PACK_AB_MERGE_C R5, R27, R6, R5 ;  /* 0x000000061b05723e */ /* 0x000fe40004807005 */
[----:B------:R-:W-:Y:S02]  /*17390*/  F2FP.SATFINITE.E4M3.F32.PACK_AB_MERGE_C R7, R46, R43, R7 ;  /* 0x0000002b2e07723e */ /* 0x000fe40004807007 */
[----:B------:R-:W-:Y:S02]  /*173a0*/  F2FP.SATFINITE.E4M3.F32.PACK_AB_MERGE_C R4, R53, R56, R4 ;  /* 0x000000383504723e */ /* 0x000fe40004807004 */
[----:B------:R-:W-:Y:S02]  /*173b0*/  F2FP.SATFINITE.E4M3.F32.PACK_AB_MERGE_C R6, R50, R41, R54 ;  /* 0x000000293206723e */ /* 0x000fe40004807036 */
[----:B------:R-:W-:-:S02]  /*173c0*/  F2FP.SATFINITE.E4M3.F32.PACK_AB_MERGE_C R27, R49, R40, R51 ;  /* 0x00000028311b723e */ /* 0x000fc40004807033 */
[----:B------:R-:W-:Y:S01]  /*173d0*/  F2FP.SATFINITE.E4M3.F32.PACK_AB_MERGE_C R26, R21, R20, R26 ;  /* 0x00000014151a723e */ /* 0x000fe2000480701a */
[----:B------:R0:W-:Y:S04]  /*173e0*/  STS.128 [R70+0x1e200], R4 ;  /* 0x01e2000446007388 */ /* 0x0001e80000000c00 */
[----:B------:R0:W-:Y:S02]  /*173f0*/  STS.128 [R0+0x1e200], R24 ;  /* 0x01e2001800007388 */ /* 0x0001e40000000c00 */
.L_x_6753:
[----:B------:R-:W-:Y:S05]  /*17400*/  BSYNC B1 ;  /* 0x0000000000017941 */ /* 0x000fea0003800000 */
.L_x_6752:
[----:B------:R-:W-:Y:S04]  /*17410*/  BSSY B1, `(.L_x_6754) ;  /* 0x0000101000017945 */ /* 0x000fe80003800000 */
[----:B------:R-:W-:Y:S05]  /*17420*/  @P1 BRA `(.L_x_6755) ;  /* 0x0000000c00fc1947 */ /* 0x000fea0003800000 */
[----:B------:R-:W2:Y:S01]  /*17430*/  LDL R61, [R1+0x138] ;  /* 0x00013800013d7983 */ /* 0x000ea20000100800 */
[----:B0----5:R-:W-:Y:S02]  /*17440*/  SHF.R.U32.HI R0, RZ, 0x8, R28 ;  /* 0x00000008ff007819 */ /* 0x021fe4000001161c */
[----:B------:R-:W-:Y:S02]  /*17450*/  LOP3.LUT R5, R28, 0xff, RZ, 0xc0, !PT ;  /* 0x000000ff1c057812 */ /* 0x000fe400078ec0ff */
[----:B------:R-:W-:Y:S02]  /*17460*/  LOP3.LUT R4, R0, 0xff, RZ, 0xc0, !PT ;  /* 0x000000ff00047812 */ /* 0x000fe400078ec0ff */
        /* <DEDUP_REMOVED lines=9> */
[----:B------:R-:W-:-:S02]  /*17500*/  SHF.R.U32.HI R6, RZ, 0x8, R31 ;  /* 0x00000008ff067819 */ /* 0x000fc4000001161f */
[----:B------:R-:W-:Y:S02]  /*17510*/  LOP3.LUT R0, R69, 0x30, R0, 0xf8, !PT ;  /* 0x0000003045007812 */ /* 0x000fe400078ef800 */
[----:B------:R-:W-:Y:S02]  /*17520*/  SHF.L.U32 R5, R5, 0xb, RZ ;  /* 0x0000000b05057819 */ /* 0x000fe400000006ff */
[----:B------:R-:W-:Y:S02]  /*17530*/  LOP3.LUT R21, R31, 0xff, RZ, 0xc0, !PT ;  /* 0x000000ff1f157812 */ /* 0x000fe400078ec0ff */
[----:B------:R-:W-:Y:S02]  /*17540*/  LOP3.LUT R6, R6, 0xff, RZ, 0xc0, !PT ;  /* 0x000000ff06067812 */ /* 0x000fe400078ec0ff */
[----:B------:R-:W-:Y:S02]  /*17550*/  SHF.R.U32.HI R20, RZ, 0x8, R8 ;  /* 0x00000008ff147819 */ /* 0x000fe40000011608 */
[----:B------:R-:W-:-:S02]  /*17560*/  LOP3.LUT R0, R0, R68, RZ, 0x3c, !PT ;  /* 0x0000004400007212 */ /* 0x000fc400078e3cff */
[----:B------:R-:W-:Y:S02]  /*17570*/  LOP3.LUT R5, R5, 0xffffe000, RZ, 0xc0, !PT ;  /* 0xffffe00005057812 */ /* 0x000fe400078ec0ff */
[----:B------:R-:W-:Y:S02]  /*17580*/  PRMT R43, R6, 0x7604, R21 ;  /* 0x00007604062b7816 */ /* 0x000fe40000000015 */
[----:B------:R-:W-:Y:S02]  /*17590*/  LOP3.LUT R25, R8, 0xff, RZ, 0xc0, !PT ;  /* 0x000000ff08197812 */ /* 0x000fe400078ec0ff */
[----:B------:R-:W-:Y:S02]  /*175a0*/  LOP3.LUT R20, R20, 0xff, RZ, 0xc0, !PT ;  /* 0x000000ff14147812 */ /* 0x000fe400078ec0ff */
[----:B------:R-:W-:Y:S02]  /*175b0*/  IADD3 R21, R0, R67, R5 ;  /* 0x0000004300157210 */ /* 0x000fe40007ffe005 */
[----:B------:R-:W-:-:S02]  /*175c0*/  SHF.R.U32.HI R0, RZ, 0x8, R9 ;  /* 0x00000008ff007819 */ /* 0x000fc40000011609 */
[----:B----4-:R-:W-:Y:S02]  /*175d0*/  PRMT R45, R20, 0x7604, R25 ;  /* 0x00007604142d7816 */ /* 0x010fe40000000019 */
[----:B------:R-:W-:Y:S02]  /*175e0*/  LOP3.LUT R25, R9, 0xff, RZ, 0xc0, !PT ;  /* 0x000000ff09197812 */ /* 0x000fe400078ec0ff */
[----:B------:R-:W-:Y:S02]  /*175f0*/  SHF.R.U32.HI R24, RZ, 0x8, R11 ;  /* 0x00000008ff187819 */ /* 0x000fe4000001160b */
[----:B------:R-:W-:Y:S02]  /*17600*/  LOP3.LUT R0, R0, 0xff, RZ, 0xc0, !PT ;  /* 0x000000ff00007812 */ /* 0x000fe400078ec0ff */
[----:B------:R-:W-:Y:S02]  /*17610*/  SHF.R.U32.HI R20, RZ, 0x8, R10 ;  /* 0x00000008ff147819 */ /* 0x000fe4000001160a */
[----:B------:R-:W-:-:S02]  /*17620*/  SHF.R.U32.HI R4, RZ, 0x8, R30 ;  /* 0x00000008ff047819 */ /* 0x000fc4000001161e */
[----:B------:R-:W-:Y:S02]  /*17630*/  LOP3.LUT R27, R10, 0xff, RZ, 0xc0, !PT ;  /* 0x000000ff0a1b7812 */ /* 0x000fe400078ec0ff */
[----:B------:R-:W-:Y:S02]  /*17640*/  LOP3.LUT R24, R24, 0xff, RZ, 0xc0, !PT ;  /* 0x000000ff18187812 */ /* 0x000fe400078ec0ff */
[----:B------:R-:W-:Y:S01]  /*17650*/  PRMT R47, R0, 0x7604, R25 ;  /* 0x00007604002f7816 */ /* 0x000fe20000000019 */
[----:B------:R-:W-:Y:S01]  /*17660*/  IMAD.IADD R0, R18, 0x1, R21 ;  /* 0x0000000112007824 */ /* 0x000fe200078e0215 */
[----:B------:R-:W-:Y:S02]  /*17670*/  LOP3.LUT R20, R20, 0xff, RZ, 0xc0, !PT ;  /* 0x000000ff14147812 */ /* 0x000fe400078ec0ff */
[----:B------:R-:W-:Y:S02]  /*17680*/  LOP3.LUT R51, R11, 0xff, RZ, 0xc0, !PT ;  /* 0x000000ff0b337812 */ /* 0x000fe400078ec0ff */
[----:B------:R-:W-:-:S02]  /*17690*/  LOP3.LUT R7, R30, 0xff, RZ, 0xc0, !PT ;  /* 0x000000ff1e077812 */ /* 0x000fc400078ec0ff */
[----:B------:R-:W-:Y:S02]  /*176a0*/  LOP3.LUT R4, R4, 0xff, RZ, 0xc0, !PT ;  /* 0x000000ff04047812 */ /* 0x000fe400078ec0ff */
[----:B------:R-:W-:Y:S02]  /*176b0*/  PRMT R49, R20, 0x7604, R27 ;  /* 0x0000760414317816 */ /* 0x000fe4000000001b */
[----:B------:R-:W-:Y:S02]  /*176c0*/  PRMT R51, R24, 0x7604, R51 ;  /* 0x0000760418337816 */ /* 0x000fe40000000033 */
[----:B------:R-:W0:Y:S01]  /*176d0*/  LDS.128 R24, [R0+0x1e200] ;  /* 0x01e2000000187984 */ /* 0x000e220000000c00 */
[----:B------:R-:W-:Y:S02]  /*176e0*/  PRMT R41, R4, 0x7604, R7 ;  /* 0x0000760404297816 */ /* 0x000fe40000000007 */
[----:B------:R-:W-:Y:S02]  /*176f0*/  SHF.R.U32.HI R20, RZ, 0x10, R28 ;  /* 0x00000010ff147819 */ /* 0x000fe4000001161c */
[----:B------:R-:W-:-:S02]  /*17700*/  SHF.R.U32.HI R36, RZ, 0x10, R29 ;  /* 0x00000010ff247819 */ /* 0x000fc4000001161d */
        /* <DEDUP_REMOVED lines=11> */
[----:B------:R-:W-:-:S02]  /*177c0*/  SHF.R.U32.HI R37, RZ, 0x10, R10 ;  /* 0x00000010ff257819 */ /* 0x000fc4000001160a */
[----:B------:R-:W-:Y:S02]  /*177d0*/  SHF.R.U32.HI R40, RZ, 0x10, R11 ;  /* 0x00000010ff287819 */ /* 0x000fe4000001160b */
[----:B------:R-:W-:Y:S02]  /*177e0*/  LOP3.LUT R20, R20, 0xff, RZ, 0xc0, !PT ;  /* 0x000000ff14147812 */ /* 0x000fe400078ec0ff */
[----:B------:R-:W-:Y:S02]  /*177f0*/  LOP3.LUT R36, R36, 0xff, RZ, 0xc0, !PT ;  /* 0x000000ff24247812 */ /* 0x000fe400078ec0ff */
[----:B------:R-:W-:Y:S02]  /*17800*/  PRMT R41, R38, 0x7054, R41 ;  /* 0x0000705426297816 */ /* 0x000fe40000000029 */
[----:B------:R-:W-:Y:S02]  /*17810*/  LOP3.LUT R38, R37, 0xff, RZ, 0xc0, !PT ;  /* 0x000000ff25267812 */ /* 0x000fe400078ec0ff */
[----:B------:R-:W-:-:S02]  /*17820*/  LOP3.LUT R40, R40, 0xff, RZ, 0xc0, !PT ;  /* 0x000000ff28287812 */ /* 0x000fc400078ec0ff */
[----:B------:R-:W-:Y:S02]  /*17830*/  PRMT R37, R20, 0x7054, R45 ;  /* 0x0000705414257816 */ /* 0x000fe4000000002d */
[----:B------:R-:W-:Y:S02]  /*17840*/  PRMT R45, R36, 0x7054, R47 ;  /* 0x00007054242d7816 */ /* 0x000fe4000000002f */
[----:B------:R-:W-:Y:S02]  /*17850*/  PRMT R49, R38, 0x7054, R49 ;  /* 0x0000705426317816 */ /* 0x000fe40000000031 */
[----:B------:R-:W-:Y:S02]  /*17860*/  PRMT R51, R40, 0x7054, R51 ;  /* 0x0000705428337816 */ /* 0x000fe40000000033 */
        /* <DEDUP_REMOVED lines=11> */
[----:B------:R-:W-:Y:S01]  /*17920*/  LOP3.LUT R20, R41, 0xff000000, R30, 0xf8, !PT ;  /* 0xff00000029147812 */ /* 0x000fe200078ef81e */
[--C-:B------:R-:W-:Y:S01]  /*17930*/  HADD2.F32 R46, -RZ, R40.reuse.H0_H0 ;  /* 0x20000028ff2e7230 */ /* 0x100fe20000004100 */
[-C--:B------:R-:W-:Y:S01]  /*17940*/  F2FP.F16.E4M3.UNPACK_B R31, R24.reuse ;  /* 0x00000018ff1f723e */ /* 0x080fe200020006ff */
[----:B------:R-:W-:Y:S01]  /*17950*/  HADD2.F32 R40, -RZ, R40.H1_H1 ;  /* 0x30000028ff287230 */ /* 0x000fe20000004100 */
[----:B------:R-:W-:-:S02]  /*17960*/  F2FP.F16.E4M3.UNPACK_B R43, R24.H1 ;  /* 0x00000018ff2b723e */ /* 0x000fc400030006ff */
[----:B------:R-:W-:Y:S02]  /*17970*/  F2FP.F16.E4M3.UNPACK_B R30, R25.H1 ;  /* 0x00000019ff1e723e */ /* 0x000fe400030006ff */
[----:B------:R-:W-:Y:S02]  /*17980*/  F2FP.F16.E4M3.UNPACK_B R48, R48.H1 ;  /* 0x00000030ff30723e */ /* 0x000fe400030006ff */
[----:B------:R-:W-:Y:S02]  /*17990*/  F2FP.F16.E4M3.UNPACK_B R36, R36.H1 ;  /* 0x00000024ff24723e */ /* 0x000fe400030006ff */
[-C--:B------:R-:W-:Y:S02]  /*179a0*/  F2FP.F16.E4M3.UNPACK_B R42, R27.reuse ;  /* 0x0000001bff2a723e */ /* 0x080fe400020006ff */
[----:B------:R-:W-:Y:S01]  /*179b0*/  F2FP.F16.E4M3.UNPACK_B R45, R27.H1 ;  /* 0x0000001bff2d723e */ /* 0x000fe200030006ff */
[----:B------:R-:W-:Y:S01]  /*179c0*/  HADD2.F32 R27, -RZ, R36.H0_H0 ;  /* 0x20000024ff1b7230 */ /* 0x000fe20000004100 */
[----:B------:R-:W-:Y:S01]  /*179d0*/  LOP3.LUT R21, R21, 0xff000000, R28, 0xf8, !PT ;  /* 0xff00000015157812 */ /* 0x000fe200078ef81c */
[----:B--2---:R-:W0:Y:S02]  /*179e0*/  LDS.128 R4, [R61+0x1e200] ;  /* 0x01e200003d047984 */ /* 0x004e240000000c00 */
        /* <DEDUP_REMOVED lines=9> */
[----:B------:R-:W-:Y:S01]  /*17a80*/  HADD2.F32 R10, -RZ, R10.H1_H1 ;  /* 0x3000000aff0a7230 */ /* 0x000fe20000004100 */
[----:B------:R-:W-:Y:S01]  /*17a90*/  F2FP.F16.E4M3.UNPACK_B R39, R4.H1 ;  /* 0x00000004ff27723e */ /* 0x000fe200030006ff */
[----:B------:R-:W-:Y:S01]  /*17aa0*/  FFMA.FTZ R5, R9, R46, -R24 ;  /* 0x0000002e09057223 */ /* 0x000fe20000010818 */
[----:B------:R-:W-:-:S02]  /*17ab0*/  HADD2.F32 R46, -RZ, R48.H0_H0 ;  /* 0x20000030ff2e7230 */ /* 0x000fc40000004100 */
[----:B------:R-:W-:Y:S01]  /*17ac0*/  FFMA.FTZ R9, R9, R50, R25 ;  /* 0x0000003209097223 */ /* 0x000fe20000010019 */
[--C-:B------:R-:W-:Y:S02]  /*17ad0*/  HADD2.F32 R24, -RZ, R30.reuse.H0_H0 ;  /* 0x2000001eff187230 */ /* 0x100fe40000004100 */
[C---:B------:R-:W-:Y:S01]  /*17ae0*/  FMUL.FTZ R53, R11.reuse, R49 ;  /* 0x000000310b357220 */ /* 0x040fe20000410000 */
[----:B------:R-:W-:Y:S02]  /*17af0*/  HADD2.F32 R25, -RZ, R29.H0_H0 ;  /* 0x2000001dff197230 */ /* 0x000fe40000004100 */
        /* <DEDUP_REMOVED lines=8> */
[----:B------:R-:W-:Y:S01]  /*17b80*/  F2FP.F16.E4M3.UNPACK_B R50, R51 ;  /* 0x00000033ff32723e */ /* 0x000fe200020006ff */
[----:B------:R-:W-:Y:S01]  /*17b90*/  HADD2.F32 R40, -RZ, R36.H1_H1 ;  /* 0x30000024ff287230 */ /* 0x000fe20000004100 */
[-C--:B------:R-:W-:Y:S01]  /*17ba0*/  F2FP.F16.E4M3.UNPACK_B R46, R47.reuse ;  /* 0x0000002fff2e723e */ /* 0x080fe200020006ff */
[----:B------:R-:W-:Y:S01]  /*17bb0*/  HADD2.F32 R49, -RZ, R48.H1_H1 ;  /* 0x30000030ff317230 */ /* 0x000fe20000004100 */
[----:B------:R-:W-:Y:S01]  /*17bc0*/  F2FP.F16.E4M3.UNPACK_B R47, R47.H1 ;  /* 0x0000002fff2f723e */ /* 0x000fe200030006ff */
[----:B------:R-:W-:-:S02]  /*17bd0*/  HADD2.F32 R52, -RZ, R50.H0_H0 ;  /* 0x20000032ff347230 */ /* 0x000fc40000004100 */
[C---:B------:R-:W-:Y:S01]  /*17be0*/  FMUL.FTZ R56, R30.reuse, R40 ;  /* 0x000000281e387220 */ /* 0x040fe20000410000 */
[----:B------:R-:W-:Y:S02]  /*17bf0*/  HADD2.F32 R36, -RZ, R42.H0_H0 ;  /* 0x2000002aff247230 */ /* 0x000fe40000004100 */
[-C--:B------:R-:W-:Y:S01]  /*17c00*/  FMUL.FTZ R54, R30, R49.reuse ;  /* 0x000000311e367220 */ /* 0x080fe20000410000 */
[----:B------:R-:W-:Y:S01]  /*17c10*/  HADD2.F32 R48, -RZ, R46.H0_H0 ;  /* 0x2000002eff307230 */ /* 0x000fe20000004100 */
[----:B------:R-:W-:Y:S01]  /*17c20*/  F2FP.F16.E4M3.UNPACK_B R28, R4 ;  /* 0x00000004ff1c723e */ /* 0x000fe200020006ff */
[----:B------:R-:W-:Y:S02]  /*17c30*/  HADD2.F32 R29, -RZ, R29.H1_H1 ;  /* 0x3000001dff1d7230 */ /* 0x000fe40000004100 */
[C---:B------:R-:W-:Y:S01]  /*17c40*/  FMUL.FTZ R58, R36.reuse, R52 ;  /* 0x00000034243a7220 */ /* 0x040fe20000410000 */
[--C-:B------:R-:W-:Y:S02]  /*17c50*/  HADD2.F32 R27, -RZ, R38.reuse.H0_H0 ;  /* 0x20000026ff1b7230 */ /* 0x100fe40000004100 */
[----:B------:R-:W-:Y:S01]  /*17c60*/  FMUL.FTZ R53, R36, R48 ;  /* 0x0000003024357220 */ /* 0x000fe20000410000 */
[----:B------:R-:W-:Y:S01]  /*17c70*/  F2FP.F16.E4M3.UNPACK_B R4, R6 ;  /* 0x00000006ff04723e */ /* 0x000fe200020006ff */
        /* <DEDUP_REMOVED lines=8> */
[-C--:B------:R-:W-:Y:S01]  /*17d00*/  F2FP.F16.E4M3.UNPACK_B R6, R26.reuse ;  /* 0x0000001aff06723e */ /* 0x080fe200020006ff */
        /* <DEDUP_REMOVED lines=8> */
[----:B------:R-:W-:Y:S02]  /*17d90*/  HADD2.F32 R51, -RZ, R47.H0_H0 ;  /* 0x2000002fff337230 */ /* 0x000fe40000004100 */
[----:B------:R-:W-:Y:S01]  /*17da0*/  FFMA.FTZ R38, R40, R49, -R57 ;  /* 0x0000003128267223 */ /* 0x000fe20000010839 */
[----:B------:R-:W-:Y:S02]  /*17db0*/  HADD2.F32 R42, -RZ, R41.H0_H0 ;  /* 0x20000029ff2a7230 */ /* 0x000fe40000004100 */
[----:B------:R-:W-:Y:S01]  /*17dc0*/  FMUL.FTZ R59, R46, R55 ;  /* 0x000000372e3b7220 */ /* 0x000fe20000410000 */
[----:B------:R-:W-:Y:S01]  /*17dd0*/  FFMA.FTZ R40, R40, R53, R50 ;  /* 0x0000003528287223 */ /* 0x000fe20000010032 */
[----:B------:R-:W-:Y:S01]  /*17de0*/  FMUL.FTZ R46, R46, R51 ;  /* 0x000000332e2e7220 */ /* 0x000fe20000410000 */
[----:B------:R-:W-:Y:S01]  /*17df0*/  HADD2.F32 R49, -RZ, R47.H1_H1 ;  /* 0x3000002fff317230 */ /* 0x000fe20000004100 */
[----:B------:R-:W-:Y:S01]  /*17e00*/  F2FP.F16.E4M3.UNPACK_B R50, R37.H1 ;  /* 0x00000025ff32723e */ /* 0x000fe200030006ff */
[C---:B------:R-:W-:Y:S01]  /*17e10*/  FFMA.FTZ R59, R42.reuse, R51, -R59 ;  /* 0x000000332a3b7223 */ /* 0x040fe2000001083b */
[----:B------:R-:W-:Y:S01]  /*17e20*/  F2FP.F16.E4M3.UNPACK_B R47, R21.H1 ;  /* 0x00000015ff2f723e */ /* 0x000fe200030006ff */
[----:B------:R-:W-:Y:S01]  /*17e30*/  FFMA.FTZ R55, R42, R55, R46 ;  /* 0x000000372a377223 */ /* 0x000fe2000001002e */
[----:B------:R-:W-:Y:S01]  /*17e40*/  HADD2.F32 R51, -RZ, R48.H1_H1 ;  /* 0x30000030ff337230 */ /* 0x000fe20000004100 */
[----:B------:R-:W-:Y:S01]  /*17e50*/  F2FP.SATFINITE.E4M3.F32.PACK_AB_MERGE_C R25, R36, R25, RZ ;  /* 0x000000192419723e */ /* 0x000fe200048070ff */
[----:B------:R-:W-:Y:S01]  /*17e60*/  HADD2.F32 R46, -RZ, R45.H1_H1 ;  /* 0x3000002dff2e7230 */ /* 0x000fe20000004100 */
[----:B------:R-:W-:Y:S01]  /*17e70*/  F2FP.SATFINITE.E4M3.F32.PACK_AB_MERGE_C R5, R24, R5, R11 ;  /* 0x000000051805723e */ /* 0x000fe2000480700b */
[----:B------:R-:W-:Y:S01]  /*17e80*/  HADD2.F32 R52, -RZ, R50.H0_H0 ;  /* 0x20000032ff347230 */ /* 0x000fe20000004100 */
[----:B------:R-:W-:Y:S01]  /*17e90*/  F2FP.SATFINITE.E4M3.F32.PACK_AB_MERGE_C R9, R10, R9, R25 ;  /* 0x000000090a09723e */ /* 0x000fe20004807019 */
        /* <DEDUP_REMOVED lines=10> */
[----:B------:R-:W-:Y:S02]  /*17f40*/  HADD2.F32 R43, -RZ, R43.H1_H1 ;  /* 0x3000002bff2b7230 */ /* 0x000fe40000004100 */
[----:B------:R-:W-:Y:S01]  /*17f50*/  FFMA.FTZ R60, R42, R51, R54 ;  /* 0x000000332a3c7223 */ /* 0x000fe20000010036 */
[C---:B------:R-:W-:Y:S01]  /*17f60*/  FFMA.FTZ R49, R41.reuse, R48, -R46 ;  /* 0x0000003029317223 */ /* 0x040fe2000001082e */
[----:B------:R-:W-:Y:S01]  /*17f70*/  FFMA.FTZ R52, R41, R52, R45 ;  /* 0x0000003429347223 */ /* 0x000fe2000001002d */
[----:B------:R-:W-:Y:S01]  /*17f80*/  HADD2.F32 R42, -RZ, R47.H1_H1 ;  /* 0x3000002fff2a7230 */ /* 0x000fe20000004100 */
[----:B------:R-:W-:Y:S01]  /*17f90*/  F2FP.F16.E4M3.UNPACK_B R45, R37 ;  /* 0x00000025ff2d723e */ /* 0x000fe200020006ff */
[----:B------:R-:W-:Y:S01]  /*17fa0*/  HADD2.F32 R39, -RZ, R39.H1_H1 ;  /* 0x30000027ff277230 */ /* 0x000fe20000004100 */
[----:B------:R-:W-:Y:S01]  /*17fb0*/  F2FP.F16.E4M3.UNPACK_B R41, R21 ;  /* 0x00000015ff29723e */ /* 0x000fe200020006ff */
[C---:B------:R-:W-:Y:S01]  /*17fc0*/  FMUL.FTZ R48, R43.reuse, R50 ;  /* 0x000000322b307220 */ /* 0x040fe20000410000 */
[-C--:B------:R-:W-:Y:S01]  /*17fd0*/  FMUL.FTZ R43, R43, R42.reuse ;  /* 0x0000002a2b2b7220 */ /* 0x080fe20000410000 */
[----:B------:R-:W-:Y:S01]  /*17fe0*/  HADD2.F32 R46, -RZ, R45.H0_H0 ;  /* 0x2000002dff2e7230 */ /* 0x000fe20000004100 */
[----:B------:R-:W-:Y:S01]  /*17ff0*/  F2FP.SATFINITE.E4M3.F32.PACK_AB_MERGE_C R55, R60, R55, RZ ;  /* 0x000000373c37723e */ /* 0x000fe200048070ff */
[----:B------:R-:W-:Y:S01]  /*18000*/  FFMA.FTZ R54, R39, R42, -R48 ;  /* 0x0000002a27367223 */ /* 0x000fe20000010830 */
[----:B------:R-:W-:-:S02]  /*18010*/  HADD2.F32 R37, -RZ, R31.H0_H0 ;  /* 0x2000001fff257230 */ /* 0x000fc40000004100 */
[----:B------:R-:W-:Y:S01]  /*18020*/  FFMA.FTZ R43, R39, R50, R43 ;  /* 0x00000032272b7223 */ /* 0x000fe2000001002b */
[----:B------:R-:W-:Y:S01]  /*18030*/  HADD2.F32 R42, -RZ, R41.H0_H0 ;  /* 0x20000029ff2a7230 */ /* 0x000fe20000004100 */
[----:B------:R-:W-:Y:S01]  /*18040*/  F2FP.F16.E4M3.UNPACK_B R39, R8.H1 ;  /* 0x00000008ff27723e */ /* 0x000fe200030006ff */
        /* <DEDUP_REMOVED lines=10> */
[-C--:B------:R-:W-:Y:S01]  /*180f0*/  F2FP.F16.E4M3.UNPACK_B R21, R20.reuse.H1 ;  /* 0x00000014ff15723e */ /* 0x080fe200030006ff */
[-C--:B------:R-:W-:Y:S01]  /*18100*/  FMUL.FTZ R46, R31, R41.reuse ;  /* 0x000000291f2e7220 */ /* 0x080fe20000410000 */
[----:B------:R-:W-:Y:S02]  /*18110*/  HADD2.F32 R42, -RZ, R39.H0_H0 ;  /* 0x20000027ff2a7230 */ /* 0x000fe40000004100 */
[C---:B------:R-:W-:Y:S01]  /*18120*/  FFMA.FTZ R41, R28.reuse, R41, -R37 ;  /* 0x000000291c297223 */ /* 0x040fe20000010825 */
[----:B------:R-:W-:Y:S02]  /*18130*/  HADD2.F32 R31, -RZ, R26.H0_H0 ;  /* 0x2000001aff1f7230 */ /* 0x000fe40000004100 */
[----:B------:R-:W-:Y:S01]  /*18140*/  FFMA.FTZ R45, R28, R45, R46 ;  /* 0x0000002d1c2d7223 */ /* 0x000fe2000001002e */
[--C-:B------:R-:W-:Y:S01]  /*18150*/  HADD2.F32 R28, -RZ, R21.reuse.H0_H0 ;  /* 0x20000015ff1c7230 */ /* 0x100fe20000004100 */
[----:B------:R-:W-:Y:S01]  /*18160*/  F2FP.F16.E4M3.UNPACK_B R20, R20 ;  /* 0x00000014ff14723e */ /* 0x000fe200020006ff */
[----:B------:R-:W-:-:S02]  /*18170*/  HADD2.F32 R37, -RZ, R21.H1_H1 ;  /* 0x30000015ff257230 */ /* 0x000fc40000004100 */
[C---:B------:R-:W-:Y:S01]  /*18180*/  FMUL.FTZ R46, R31.reuse, R42 ;  /* 0x0000002a1f2e7220 */ /* 0x040fe20000410000 */
[----:B------:R-:W-:Y:S02]  /*18190*/  HADD2.F32 R21, -RZ, R7.H0_H0 ;  /* 0x20000007ff157230 */ /* 0x000fe40000004100 */
[----:B------:R-:W-:Y:S01]  /*181a0*/  FMUL.FTZ R56, R31, R28 ;  /* 0x0000001c1f387220 */ /* 0x000fe20000410000 */
[----:B------:R-:W-:Y:S01]  /*181b0*/  HADD2.F32 R39, -RZ, R39.H1_H1 ;  /* 0x30000027ff277230 */ /* 0x000fe20000004100 */
[----:B------:R-:W-:Y:S01]  /*181c0*/  F2FP.F16.E4M3.UNPACK_B R8, R8 ;  /* 0x00000008ff08723e */ /* 0x000fe200020006ff */
[----:B------:R-:W-:Y:S02]  /*181d0*/  HADD2.F32 R26, -RZ, R26.H1_H1 ;  /* 0x3000001aff1a7230 */ /* 0x000fe40000004100 */
[C---:B------:R-:W-:Y:S01]  /*181e0*/  FFMA.FTZ R46, R21.reuse, R28, -R46 ;  /* 0x0000001c152e7223 */ /* 0x040fe2000001082e */
[----:B------:R-:W-:Y:S02]  /*181f0*/  HADD2.F32 R7, -RZ, R7.H1_H1 ;  /* 0x30000007ff077230 */ /* 0x000fe40000004100 */
[----:B------:R-:W-:Y:S01]  /*18200*/  FFMA.FTZ R56, R21, R42, R56 ;  /* 0x0000002a15387223 */ /* 0x000fe20000010038 */
[----:B------:R-:W-:-:S02]  /*18210*/  HADD2.F32 R21, -RZ, R20.H0_H0 ;  /* 0x20000014ff157230 */ /* 0x000fc40000004100 */
[C---:B------:R-:W-:Y:S01]  /*18220*/  FMUL.FTZ R28, R26.reuse, R39 ;  /* 0x000000271a1c7220 */ /* 0x040fe20000410000 */
[----:B------:R-:W-:Y:S01]  /*18230*/  FMUL.FTZ R26, R26, R37 ;  /* 0x000000251a1a7220 */ /* 0x000fe20000410000 */
[----:B------:R-:W-:Y:S01]  /*18240*/  HADD2.F32 R31, -RZ, R20.H1_H1 ;  /* 0x30000014ff1f7230 */ /* 0x000fe20000004100 */
[----:B------:R-:W-:Y:S01]  /*18250*/  F2FP.SATFINITE.E4M3.F32.PACK_AB_MERGE_C R11, R40, R27, R55 ;  /* 0x0000001b280b723e */ /* 0x000fe20004807037 */
[C---:B------:R-:W-:Y:S01]  /*18260*/  FFMA.FTZ R51, R7.reuse, R37, -R28 ;  /* 0x0000002507337223 */ /* 0x040fe2000001081c */
[----:B------:R-:W-:Y:S01]  /*18270*/  FFMA.FTZ R53, R7, R39, R26 ;  /* 0x0000002707357223 */ /* 0x000fe2000001001a */
[----:B------:R-:W-:Y:S02]  /*18280*/  HADD2.F32 R20, -RZ, R8.H0_H0 ;  /* 0x20000008ff147230 */ /* 0x000fe40000004100 */
[----:B------:R-:W-:Y:S01]  /*18290*/  HADD2.F32 R7, -RZ, R6.H0_H0 ;  /* 0x20000006ff077230 */ /* 0x000fe20000004100 */
        /* <DEDUP_REMOVED lines=24> */
.L_x_6755:
[----:B------:R-:W-:Y:S05]  /*18420*/  BSYNC B1 ;  /* 0x0000000000017941 */ /* 0x000fea0003800000 */
.L_x_6754:
[----:B------:R-:W-:Y:S05]  /*18430*/  @P2 BRA `(.L_x_6736) ;  /* 0x0000000c00dc2947 */ /* 0x000fea0003800000 */
[----:B------:R-:W2:Y:S01]  /*18440*/  LDL R49, [R1+0x134] ;  /* 0x0001340001317983 */ /* 0x000ea20000100800 */
[----:B01---5:R-:W-:Y:S02]  /*18450*/  SHF.R.U32.HI R4, RZ, 0x8, R32 ;  /* 0x00000008ff047819 */ /* 0x023fe40000011620 */
[----:B------:R-:W-:Y:S02]  /*18460*/  LOP3.LUT R0, R32, 0xff, RZ, 0xc0, !PT ;  /* 0x000000ff20007812 */ /* 0x000fe400078ec0ff */
        /* <DEDUP_REMOVED lines=35> */
[----:B------:R-:W-:Y:S02]  /*186a0*/  SHF.R.U32.HI R28, RZ, 0x8, R14 ;  /* 0x00000008ff1c7819 */ /* 0x000fe4000001160e */
[----:B------:R-:W-:Y:S02]  /*186b0*/  PRMT R26, R3, 0x7604, R26 ;  /* 0x00007604031a7816 */ /* 0x000fe4000000001a */
[----:B------:R-:W-:Y:S02]  /*186c0*/  SHF.R.U32.HI R3, RZ, 0x10, R33 ;  /* 0x00000010ff037819 */ /* 0x000fe40000011621 */
[----:B------:R-:W-:-:S02]  /*186d0*/  PRMT R30, R31, 0x7604, R30 ;  /* 0x000076041f1e7816 */ /* 0x000fc4000000001e */
[----:B------:R-:W-:Y:S01]  /*186e0*/  LOP3.LUT R27, R14, 0xff, RZ, 0xc0, !PT ;  /* 0x000000ff0e1b7812 */ /* 0x000fe200078ec0ff */
[----:B------:R-:W-:Y:S01]  /*186f0*/  IMAD.U32 R3, R3, 0x10000, RZ ;  /* 0x0001000003037824 */ /* 0x000fe200078e00ff */
[----:B------:R-:W-:Y:S02]  /*18700*/  LOP3.LUT R28, R28, 0xff, RZ, 0xc0, !PT ;  /* 0x000000ff1c1c7812 */ /* 0x000fe400078ec0ff */
[----:B------:R-:W-:Y:S02]  /*18710*/  SHF.R.U32.HI R31, RZ, 0x10, R13 ;  /* 0x00000010ff1f7819 */ /* 0x000fe4000001160d */
[----:B------:R-:W-:Y:S02]  /*18720*/  PRMT R37, R28, 0x7604, R27 ;  /* 0x000076041c257816 */ /* 0x000fe4000000001b */
[----:B------:R-:W-:Y:S02]  /*18730*/  SHF.L.U32 R31, R31, 0x10, RZ ;  /* 0x000000101f1f7819 */ /* 0x000fe400000006ff */
[----:B------:R-:W-:-:S02]  /*18740*/  SHF.R.U32.HI R27, RZ, 0x10, R35 ;  /* 0x00000010ff1b7819 */ /* 0x000fc40000011623 */
[----:B------:R-:W-:Y:S02]  /*18750*/  SHF.R.U32.HI R39, RZ, 0x10, R15 ;  /* 0x00000010ff277819 */ /* 0x000fe4000001160f */
[--C-:B------:R-:W-:Y:S01]  /*18760*/  LOP3.LUT R21, R21, 0xff0000, R32.reuse, 0xf8, !PT ;  /* 0x00ff000015157812 */ /* 0x100fe200078ef820 */
[----:B------:R-:W-:Y:S01]  /*18770*/  IMAD.U32 R27, R27, 0x10000, RZ ;  /* 0x000100001b1b7824 */ /* 0x000fe200078e00ff */
[----:B------:R-:W-:Y:S01]  /*18780*/  LOP3.LUT R31, R26, 0xff0000, R31, 0xf8, !PT ;  /* 0x00ff00001a1f7812 */ /* 0x000fe200078ef81f */
        /* <DEDUP_REMOVED lines=8> */
[----:B------:R-:W-:Y:S02]  /*18810*/  F2FP.F16.E4M3.UNPACK_B R38, R37 ;  /* 0x00000025ff26723e */ /* 0x000fe400020006ff */
[----:B0-----:R-:W-:-:S02]  /*18820*/  F2FP.F16.E4M3.UNPACK_B R24, R9 ;  /* 0x00000009ff18723e */ /* 0x001fc400020006ff */
[----:B------:R-:W-:Y:S01]  /*18830*/  F2FP.F16.E4M3.UNPACK_B R30, R26 ;  /* 0x0000001aff1e723e */ /* 0x000fe200020006ff */
[--C-:B------:R-:W-:Y:S01]  /*18840*/  HADD2.F32 R40, -RZ, R38.reuse.H0_H0 ;  /* 0x20000026ff287230 */ /* 0x100fe20000004100 */
[----:B------:R-:W-:Y:S01]  /*18850*/  LOP3.LUT R29, R29, 0xff0000, R12, 0xf8, !PT ;  /* 0x00ff00001d1d7812 */ /* 0x000fe200078ef80c */
[----:B------:R-:W-:Y:S01]  /*18860*/  HADD2.F32 R38, -RZ, R38.H1_H1 ;  /* 0x30000026ff267230 */ /* 0x000fe20000004100 */
[----:B------:R-:W-:Y:S02]  /*18870*/  LOP3.LUT R41, R41, 0xff000000, R15, 0xf8, !PT ;  /* 0xff00000029297812 */ /* 0x000fe400078ef80f */
[----:B------:R-:W-:Y:S02]  /*18880*/  LOP3.LUT R25, R25, 0xff0000, R34, 0xf8, !PT ;  /* 0x00ff000019197812 */ /* 0x000fe400078ef822 */
[----:B------:R-:W-:Y:S01]  /*18890*/  LOP3.LUT R36, R27, 0xff000000, R35, 0xf8, !PT ;  /* 0xff0000001b247812 */ /* 0x000fe200078ef823 */
[--C-:B------:R-:W-:Y:S01]  /*188a0*/  HADD2.F32 R35, -RZ, R30.reuse.H0_H0 ;  /* 0x2000001eff237230 */ /* 0x100fe20000004100 */
[----:B------:R-:W-:Y:S01]  /*188b0*/  LOP3.LUT R39, R29, 0xff000000, R12, 0xf8, !PT ;  /* 0xff0000001d277812 */ /* 0x000fe200078ef80c */
[----:B------:R-:W-:Y:S01]  /*188c0*/  HADD2.F32 R30, -RZ, R30.H1_H1 ;  /* 0x3000001eff1e7230 */ /* 0x000fe20000004100 */
[----:B------:R-:W-:-:S02]  /*188d0*/  LOP3.LUT R3, R25, 0xff000000, R34, 0xf8, !PT ;  /* 0xff00000019037812 */ /* 0x000fc400078ef822 */
[----:B------:R-:W-:Y:S02]  /*188e0*/  LOP3.LUT R12, R21, 0xff000000, R14, 0xf8, !PT ;  /* 0xff000000150c7812 */ /* 0x000fe400078ef80e */
[----:B------:R-:W-:Y:S02]  /*188f0*/  F2FP.F16.E4M3.UNPACK_B R25, R9.H1 ;  /* 0x00000009ff19723e */ /* 0x000fe400030006ff */
[-C--:B------:R-:W-:Y:S02]  /*18900*/  F2FP.F16.E4M3.UNPACK_B R31, R11.reuse ;  /* 0x0000000bff1f723e */ /* 0x080fe400020006ff */
[----:B------:R-:W-:Y:S02]  /*18910*/  F2FP.F16.E4M3.UNPACK_B R34, R11.H1 ;  /* 0x0000000bff22723e */ /* 0x000fe400030006ff */
[----:B------:R-:W-:Y:S02]  /*18920*/  F2FP.F16.E4M3.UNPACK_B R26, R26.H1 ;  /* 0x0000001aff1a723e */ /* 0x000fe400030006ff */
[----:B------:R-:W-:-:S02]  /*18930*/  F2FP.F16.E4M3.UNPACK_B R32, R8 ;  /* 0x00000008ff20723e */ /* 0x000fc400020006ff */
[----:B------:R-:W-:Y:S01]  /*18940*/  F2FP.F16.E4M3.UNPACK_B R33, R8.H1 ;  /* 0x00000008ff21723e */ /* 0x000fe200030006ff */
[----:B------:R-:W-:Y:S01]  /*18950*/  HADD2.F32 R8, -RZ, R24.H1_H1 ;  /* 0x30000018ff087230 */ /* 0x000fe20000004100 */
[----:B------:R-:W-:-:S04]  /*18960*/  F2FP.F16.E4M3.UNPACK_B R37, R37.H1 ;  /* 0x00000025ff25723e */ /* 0x000fc800030006ff */
[----:B------:R-:W-:Y:S01]  /*18970*/  FMUL.FTZ R43, R8, R30 ;  /* 0x0000001e082b7220 */ /* 0x000fe20000410000 */
[----:B--2---:R-:W0:Y:S02]  /*18980*/  LDS.128 R4, [R49+0x1e200] ;  /* 0x01e2000031047984 */ /* 0x004e240000000c00 */
[-C--:B0-----:R-:W-:Y:S02]  /*18990*/  F2FP.F16.E4M3.UNPACK_B R13, R5.reuse ;  /* 0x00000005ff0d723e */ /* 0x081fe400020006ff */
[----:B------:R-:W-:Y:S01]  /*189a0*/  F2FP.F16.E4M3.UNPACK_B R15, R5.H1 ;  /* 0x00000005ff0f723e */ /* 0x000fe200030006ff */
[----:B------:R-:W-:Y:S01]  /*189b0*/  HADD2.F32 R5, -RZ, R24.H0_H0 ;  /* 0x20000018ff057230 */ /* 0x000fe20000004100 */
[-C--:B------:R-:W-:Y:S01]  /*189c0*/  F2FP.F16.E4M3.UNPACK_B R28, R7.reuse ;  /* 0x00000007ff1c723e */ /* 0x080fe200020006ff */
[--C-:B------:R-:W-:Y:S01]  /*189d0*/  HADD2.F32 R14, -RZ, R13.reuse.H0_H0 ;  /* 0x2000000dff0e7230 */ /* 0x100fe20000004100 */
[----:B------:R-:W-:Y:S01]  /*189e0*/  F2FP.F16.E4M3.UNPACK_B R29, R7.H1 ;  /* 0x00000007ff1d723e */ /* 0x000fe200030006ff */
[----:B------:R-:W-:-:S02]  /*189f0*/  HADD2.F32 R13, -RZ, R13.H1_H1 ;  /* 0x3000000dff0d7230 */ /* 0x000fc40000004100 */
[C---:B------:R-:W-:Y:S01]  /*18a00*/  FMUL.FTZ R9, R5.reuse, R40 ;  /* 0x0000002805097220 */ /* 0x040fe20000410000 */
[-C--:B------:R-:W-:Y:S01]  /*18a10*/  FMUL.FTZ R11, R5, R35.reuse ;  /* 0x00000023050b7220 */ /* 0x080fe20000410000 */
[----:B------:R-:W-:Y:S01]  /*18a20*/  HADD2.F32 R24, -RZ, R15.H0_H0 ;  /* 0x2000000fff187230 */ /* 0x000fe20000004100 */
[----:B------:R-:W-:Y:S01]  /*18a30*/  F2FP.F16.E4M3.UNPACK_B R27, R4.H1 ;  /* 0x00000004ff1b723e */ /* 0x000fe200030006ff */
[C---:B------:R-:W-:Y:S01]  /*18a40*/  FFMA.FTZ R5, R14.reuse, R35, -R9 ;  /* 0x000000230e057223 */ /* 0x040fe20000010809 */
[----:B------:R-:W-:Y:S01]  /*18a50*/  FFMA.FTZ R9, R14, R40, R11 ;  /* 0x000000280e097223 */ /* 0x000fe2000001000b */
[----:B------:R-:W-:Y:S02]  /*18a60*/  HADD2.F32 R11, -RZ, R25.H0_H0 ;  /* 0x20000019ff0b7230 */ /* 0x000fe40000004100 */
[----:B------:R-:W-:Y:S01]  /*18a70*/  FMUL.FTZ R14, R8, R38 ;  /* 0x00000026080e7220 */ /* 0x000fe20000410000 */
[----:B------:R-:W-:Y:S01]  /*18a80*/  HADD2.F32 R35, -RZ, R26.H0_H0 ;  /* 0x2000001aff237230 */ /* 0x000fe20000004100 */
[----:B------:R-:W-:Y:S01]  /*18a90*/  F2FP.F16.E4M3.UNPACK_B R21, R4 ;  /* 0x00000004ff15723e */ /* 0x000fe200020006ff */
[----:B------:R-:W-:-:S02]  /*18aa0*/  HADD2.F32 R40, -RZ, R37.H0_H0 ;  /* 0x20000025ff287230 */ /* 0x000fc40000004100 */
[C---:B------:R-:W-:Y:S01]  /*18ab0*/  FFMA.FTZ R8, R13.reuse, R30, -R14 ;  /* 0x0000001e0d087223 */ /* 0x040fe2000001080e */
[----:B------:R-:W-:Y:S01]  /*18ac0*/  FFMA.FTZ R14, R13, R38, R43 ;  /* 0x000000260d0e7223 */ /* 0x000fe2000001002b */
[C---:B------:R-:W-:Y:S01]  /*18ad0*/  FMUL.FTZ R47, R11.reuse, R35 ;  /* 0x000000230b2f7220 */ /* 0x040fe20000410000 */
[----:B------:R-:W-:Y:S02]  /*18ae0*/  HADD2.F32 R30, -RZ, R26.H1_H1 ;  /* 0x3000001aff1e7230 */ /* 0x000fe40000004100 */
[-C--:B----4-:R-:W-:Y:S01]  /*18af0*/  FMUL.FTZ R45, R11, R40.reuse ;  /* 0x000000280b2d7220 */ /* 0x090fe20000410000 */
[----:B------:R-:W-:Y:S02]  /*18b00*/  HADD2.F32 R38, -RZ, R37.H1_H1 ;  /* 0x30000025ff267230 */ /* 0x000fe40000004100 */
[C---:B------:R-:W-:Y:S01]  /*18b10*/  FFMA.FTZ R13, R24.reuse, R40, R47 ;  /* 0x00000028180d7223 */ /* 0x040fe2000001002f */
[----:B------:R-:W-:Y:S01]  /*18b20*/  F2FP.F16.E4M3.UNPACK_B R40, R41 ;  /* 0x00000029ff28723e */ /* 0x000fe200020006ff */
[----:B------:R-:W-:Y:S01]  /*18b30*/  FFMA.FTZ R11, R24, R35, -R45 ;  /* 0x00000023180b7223 */ /* 0x000fe2000001082d */
[-C--:B------:R-:W-:Y:S01]  /*18b40*/  F2FP.F16.E4M3.UNPACK_B R35, R36.reuse ;  /* 0x00000024ff23723e */ /* 0x080fe200020006ff */
        /* <DEDUP_REMOVED lines=8> */
[----:B------:R-:W-:Y:S02]  /*18bd0*/  HADD2.F32 R15, -RZ, R15.H1_H1 ;  /* 0x3000000fff0f7230 */ /* 0x000fe40000004100 */
[C---:B------:R-:W-:Y:S01]  /*18be0*/  FMUL.FTZ R48, R26.reuse, R42 ;  /* 0x0000002a1a307220 */ /* 0x040fe20000410000 */
[--C-:B------:R-:W-:Y:S02]  /*18bf0*/  HADD2.F32 R25, -RZ, R28.reuse.H0_H0 ;  /* 0x2000001cff197230 */ /* 0x100fe40000004100 */
[-C--:B------:R-:W-:Y:S01]  /*18c00*/  FMUL.FTZ R45, R26, R37.reuse ;  /* 0x000000251a2d7220 */ /* 0x080fe20000410000 */
[----:B------:R-:W-:Y:S01]  /*18c10*/  F2FP.F16.E4M3.UNPACK_B R4, R6 ;  /* 0x00000006ff04723e */ /* 0x000fe200020006ff */
[C---:B------:R-:W-:Y:S01]  /*18c20*/  FFMA.FTZ R24, R15.reuse, R30, -R46 ;  /* 0x0000001e0f187223 */ /* 0x040fe2000001082e */
[----:B------:R-:W-:Y:S01]  /*18c30*/  FFMA.FTZ R26, R15, R38, R43 ;  /* 0x000000260f1a7223 */ /* 0x000fe2000001002b */
[----:B------:R-:W-:Y:S01]  /*18c40*/  FFMA.FTZ R15, R25, R37, -R48 ;  /* 0x00000025190f7223 */ /* 0x000fe20000010830 */
[----:B------:R-:W-:-:S02]  /*18c50*/  HADD2.F32 R30, -RZ, R28.H1_H1 ;  /* 0x3000001cff1e7230 */ /* 0x000fc40000004100 */
[----:B------:R-:W-:Y:S01]  /*18c60*/  FFMA.FTZ R25, R25, R42, R45 ;  /* 0x0000002a19197223 */ /* 0x000fe2000001002d */
[----:B------:R-:W-:Y:S01]  /*18c70*/  HADD2.F32 R37, -RZ, R35.H1_H1 ;  /* 0x30000023ff257230 */ /* 0x000fe20000004100 */
[----:B------:R-:W-:Y:S01]  /*18c80*/  F2FP.F16.E4M3.UNPACK_B R7, R6.H1 ;  /* 0x00000006ff07723e */ /* 0x000fe200030006ff */
[----:B------:R-:W-:Y:S01]  /*18c90*/  HADD2.F32 R43, -RZ, R40.H1_H1 ;  /* 0x30000028ff2b7230 */ /* 0x000fe20000004100 */
[-C--:B------:R-:W-:Y:S01]  /*18ca0*/  F2FP.F16.E4M3.UNPACK_B R6, R10.reuse ;  /* 0x0000000aff06723e */ /* 0x080fe200020006ff */
[----:B------:R-:W-:Y:S01]  /*18cb0*/  HADD2.F32 R28, -RZ, R31.H1_H1 ;  /* 0x3000001fff1c7230 */ /* 0x000fe20000004100 */
[----:B------:R-:W-:Y:S01]  /*18cc0*/  F2FP.F16.E4M3.UNPACK_B R10, R10.H1 ;  /* 0x0000000aff0a723e */ /* 0x000fe200030006ff */
        /* <DEDUP_REMOVED lines=20> */
[----:B------:R-:W-:Y:S01]  /*18e10*/  F2FP.SATFINITE.E4M3.F32.PACK_AB_MERGE_C R13, R26, R13, RZ ;  /* 0x0000000d1a0d723e */ /* 0x000fe200048070ff */
        /* <DEDUP_REMOVED lines=24> */
[-C--:B------:R-:W-:Y:S01]  /*18fa0*/  F2FP.F16.E4M3.UNPACK_B R34, R12.reuse.H1 ;  /* 0x0000000cff22723e */ /* 0x080fe200030006ff */
[----:B------:R-:W-:Y:S02]  /*18fb0*/  HADD2.F32 R39, -RZ, R39.H1_H1 ;  /* 0x30000027ff277230 */ /* 0x000fe40000004100 */
[C---:B------:R-:W-:Y:S01]  /*18fc0*/  FMUL.FTZ R35, R29.reuse, R33 ;  /* 0x000000211d237220 */ /* 0x040fe20000410000 */
[----:B------:R-:W-:Y:S02]  /*18fd0*/  HADD2.F32 R32, -RZ, R32.H1_H1 ;  /* 0x30000020ff207230 */ /* 0x000fe40000004100 */
[----:B------:R-:W-:Y:S01]  /*18fe0*/  FMUL.FTZ R29, R29, R27 ;  /* 0x0000001b1d1d7220 */ /* 0x000fe20000410000 */
[----:B------:R-:W-:Y:S01]  /*18ff0*/  HADD2.F32 R20, -RZ, R21.H0_H0 ;  /* 0x20000015ff147230 */ /* 0x000fe20000004100 */
[----:B------:R-:W-:Y:S01]  /*19000*/  F2FP.F16.E4M3.UNPACK_B R12, R12 ;  /* 0x0000000cff0c723e */ /* 0x000fe200020006ff */
        /* <DEDUP_REMOVED lines=13> */
[----:B------:R-:W-:Y:S01]  /*190e0*/  F2FP.SATFINITE.E4M3.F32.PACK_AB_MERGE_C R45, R50, R45, RZ ;  /* 0x0000002d322d723e */ /* 0x000fe200048070ff */
        /* <DEDUP_REMOVED lines=10> */
[----:B------:R-:W-:Y:S02]  /*19190*/  HADD2.F32 R20, -RZ, R12.H0_H0 ;  /* 0x2000000cff147230 */ /* 0x000fe40000004100 */
[CC--:B------:R-:W-:Y:S01]  /*191a0*/  FMUL.FTZ R38, R10.reuse, R34.reuse ;  /* 0x000000220a267220 */ /* 0x0c0fe20000410000 */
[----:B------:R-:W-:Y:S01]  /*191b0*/  FMUL.FTZ R21, R10, R29 ;  /* 0x0000001d0a157220 */ /* 0x000fe20000410000 */
[--C-:B------:R-:W-:Y:S01]  /*191c0*/  HADD2.F32 R10, -RZ, R3.reuse.H0_H0 ;  /* 0x20000003ff0a7230 */ /* 0x100fe20000004100 */
[----:B------:R-:W-:Y:S01]  /*191d0*/  F2FP.SATFINITE.E4M3.F32.PACK_AB_MERGE_C R5, R8, R5, R11 ;  /* 0x000000050805723e */ /* 0x000fe2000480700b */
[C---:B------:R-:W-:Y:S01]  /*191e0*/  FFMA.FTZ R38, R7.reuse, R29, -R38 ;  /* 0x0000001d07267223 */ /* 0x040fe20000010826 */
[----:B------:R-:W-:Y:S01]  /*191f0*/  FFMA.FTZ R42, R7, R34, R21 ;  /* 0x00000022072a7223 */ /* 0x000fe20000010015 */
[----:B------:R-:W-:Y:S01]  /*19200*/  HADD2.F32 R7, -RZ, R6.H0_H0 ;  /* 0x20000006ff077230 */ /* 0x000fe20000004100 */
[----:B------:R-:W-:Y:S01]  /*19210*/  F2FP.SATFINITE.E4M3.F32.PACK_AB_MERGE_C R9, R14, R9, R13 ;  /* 0x000000090e09723e */ /* 0x000fe2000480700d */
[----:B------:R-:W-:Y:S01]  /*19220*/  HADD2.F32 R21, -RZ, R3.H1_H1 ;  /* 0x30000003ff157230 */ /* 0x000fe20000004100 */
[----:B------:R-:W-:Y:S01]  /*19230*/  F2FP.SATFINITE.E4M3.F32.PACK_AB_MERGE_C R38, R38, R39, RZ ;  /* 0x000000272626723e */ /* 0x000fe200048070ff */
[----:B------:R-:W-:-:S02]  /*19240*/  HADD2.F32 R27, -RZ, R12.H1_H1 ;  /* 0x3000000cff1b7230 */ /* 0x000fc40000004100 */
[C---:B------:R-:W-:Y:S01]  /*19250*/  FMUL.FTZ R12, R7.reuse, R20 ;  /* 0x00000014070c7220 */ /* 0x040fe20000410000 */
[----:B------:R-:W-:Y:S02]  /*19260*/  HADD2.F32 R6, -RZ, R6.H1_H1 ;  /* 0x30000006ff067230 */ /* 0x000fe40000004100 */
[-C--:B------:R-:W-:Y:S01]  /*19270*/  FMUL.FTZ R7, R7, R10.reuse ;  /* 0x0000000a07077220 */ /* 0x080fe20000410000 */
        /* <DEDUP_REMOVED lines=19> */
.L_x_6736:
[----:B------:R-:W-:Y:S05]  /*193b0*/  BSYNC B0 ;  /* 0x0000000000007941 */ /* 0x000fea0003800000 */
.L_x_6729:
        /* <DEDUP_REMOVED lines=8> */
.L_x_6727:
[----:B0-23--:R-:W-:-:S05]  /*19440*/  IMAD.U32 R0, RZ, RZ, UR49 ;  /* 0x00000031ff007e24 */ /* 0x00dfca000f8e00ff */
[----:B------:R-:W-:-:S13]  /*19450*/  ISETP.NE.AND P0, PT, R0, 0x3, PT ;  /* 0x000000030000780c */ /* 0x000fda0003f05270 */
[----:B------:R-:W-:Y:S05]  /*19460*/  @!P0 BRA `(.L_x_6756) ;  /* 0x0000000000048947 */ /* 0x000fea0003800000 */
[----:B------:R-:W-:Y:S01]  /*19470*/  BPT.TRAP 0x1 ;  /* 0x000000040000795c */ /* 0x000fe20000300000 */
.L_x_6756:
[----:B------:R-:W-:Y:S01]  /*19480*/  IMAD R0, R221, 0x8, R18 ;  /* 0x00000008dd007824 */ /* 0x000fe200078e0212 */
[----:B-1--4-:R-:W-:-:S04]  /*19490*/  SHF.L.U32 R3, R229, 0x1f, RZ ;  /* 0x0000001fe5037819 */ /* 0x012fc800000006ff */
[----:B------:R0:W1:Y:S01]  /*194a0*/  SYNCS.PHASECHK.TRANS64.TRYWAIT P1, [R0+URZ+0x33430], R3 ;  /* 0x03343003000075a7 */ /* 0x000062000802017f */
[----:B------:R-:W-:Y:S05]  /*194b0*/  @!P0 BRA `(.L_x_6757) ;  /* 0x0000000000048947 */ /* 0x000fea0003800000 */
[----:B------:R-:W-:Y:S01]  /*194c0*/  BPT.TRAP 0x1 ;  /* 0x000000040000795c */ /* 0x000fe20000300000 */
.L_x_6757:
[----:B-1----:R-:W-:Y:S05]  /*194d0*/  @P1 BRA `(.L_x_6758) ;  /* 0x0000000000081947 */ /* 0x002fea0003800000 */
[----:B------:R-:W1:Y:S02]  /*194e0*/  SYNCS.PHASECHK.TRANS64.TRYWAIT P1, [R0+URZ+0x33430], R3 ;  /* 0x03343003000075a7 */ /* 0x000e64000802017f */
[----:B-1----:R-:W-:Y:S05]  /*194f0*/  @!P1 BRA `(.L_x_6759) ;  /* 0x000001e4003c9947 */ /* 0x002fea0003800000 */
.L_x_6758:
[----:B------:R-:W-:Y:S05]  /*19500*/  WARPSYNC.ALL ;  /* 0x0000000000007948 */ /* 0x000fea0003800000 */
[----:B01----:R-:W-:Y:S01]  /*19510*/  VIADD R3, R18, 0x24200 ;  /* 0x0002420012037836 */ /* 0x003fe20000000000 */
[----:B------:R-:W-:Y:S01]  /*19520*/  R2UR UR24, R44 ;  /* 0x000000002c1872ca */ /* 0x000fe200000e0000 */
[----:B------:R-:W-:Y:S01]  /*19530*/  WARPGROUP.ARRIVE ;  /* 0x00000000000079c5 */ /* 0x000fe20000000000 */
[----:B-----5:R-:W-:Y:S01]  /*19540*/  MOV R5, 0x80000020 ;  /* 0x8000002000057802 */ /* 0x020fe20000000f00 */
        /* <DEDUP_REMOVED lines=14> */
[----:B------:R-:W-:Y:S01]  /*19630*/  IMAD R4, R221, 0x780, R13 ;  /* 0x00000780dd047824 */ /* 0x000fe200078e020d */
[----:B------:R-:W-:Y:S01]  /*19640*/  R2UR UR19, R9 ;  /* 0x00000000091372ca */ /* 0x000fe200000e0000 */
[----:B------:R-:W-:Y:S01]  /*19650*/  UMOV UR17, UR25 ;  /* 0x0000001900117c82 */ /* 0x000fe20008000000 */
[----:B------:R-:W-:Y:S01]  /*19660*/  UMOV UR4, UR24 ;  /* 0x0000001800047c82 */ /* 0x000fe20008000000 */
[C---:B------:R-:W-:Y:S01]  /*19670*/  VIADD R6, R4.reuse, 0x80 ;  /* 0x0000008004067836 */ /* 0x040fe20000000000 */
[C---:B------:R-:W-:Y:S01]  /*19680*/  R2UR UR26, R4.reuse ;  /* 0x00000000041a72ca */ /* 0x040fe200000e0000 */
[----:B------:R-:W-:Y:S01]  /*19690*/  VIADD R8, R4, 0x100 ;  /* 0x0000010004087836 */ /* 0x000fe20000000000 */
[----:B------:R-:W-:Y:S01]  /*196a0*/  UMOV UR8, UR24 ;  /* 0x0000001800087c82 */ /* 0x000fe20008000000 */
[----:B------:R-:W-:Y:S01]  /*196b0*/  UMOV UR12, UR24 ;  /* 0x00000018000c7c82 */ /* 0x000fe20008000000 */
[----:B------:R-:W-:Y:S01]  /*196c0*/  R2UR UR6, R6 ;  /* 0x00000000060672ca */ /* 0x000fe200000e0000 */
[----:B------:R-:W-:Y:S01]  /*196d0*/  VIADD R6, R4, 0x180 ;  /* 0x0000018004067836 */ /* 0x000fe20000000000 */
[----:B------:R-:W-:Y:S01]  /*196e0*/  R2UR UR10, R8 ;  /* 0x00000000080a72ca */ /* 0x000fe200000e0000 */
[----:B------:R-:W-:Y:S01]  /*196f0*/  VIADD R8, R4, 0x200 ;  /* 0x0000020004087836 */ /* 0x000fe20000000000 */
[----:B------:R-:W-:Y:S01]  /*19700*/  UMOV UR16, UR24 ;  /* 0x0000001800107c82 */ /* 0x000fe20008000000 */
[----:B------:R-:W-:Y:S01]  /*19710*/  IMAD.MOV.U32 R7, RZ, RZ, -0x7fffffe0 ;  /* 0x80000020ff077424 */ /* 0x000fe200078e00ff */
[----:B------:R-:W-:Y:S01]  /*19720*/  R2UR UR14, R6 ;  /* 0x00000000060e72ca */ /* 0x000fe200000e0000 */
[----:B------:R-:W-:Y:S01]  /*19730*/  VIADD R6, R4, 0x2 ;  /* 0x0000000204067836 */ /* 0x000fe20000000000 */
[----:B------:R-:W-:Y:S01]  /*19740*/  R2UR UR18, R8 ;  /* 0x00000000081272ca */ /* 0x000fe200000e0000 */
[----:B------:R-:W-:Y:S01]  /*19750*/  QGMMA.64x32x32.F32.E4M3.E4M3 R88, gdesc[UR24], RZ, !UPT, gsb0 ;  /* 0x00600000185879f3 */ /* 0x000fe2000c0008ff */
[C---:B------:R-:W-:Y:S01]  /*19760*/  VIADD R8, R4.reuse, 0x82 ;  /* 0x0000008204087836 */ /* 0x040fe20000000000 */
[----:B------:R-:W-:Y:S01]  /*19770*/  IADD3 R10, R4, 0x102, RZ ;  /* 0x00000102040a7810 */ /* 0x000fe20007ffe0ff */
[----:B------:R-:W-:-:S02]  /*19780*/  IMAD.MOV.U32 R9, RZ, RZ, -0x7fffffe0 ;  /* 0x80000020ff097424 */ /* 0x000fc400078e00ff */
[----:B------:R-:W-:Y:S02]  /*19790*/  IMAD.MOV.U32 R11, RZ, RZ, -0x7fffffe0 ;  /* 0x80000020ff0b7424 */ /* 0x000fe400078e00ff */
[----:B------:R-:W-:-:S05]  /*197a0*/  IMAD.MOV.U32 R5, RZ, RZ, -0x7fffffe0 ;  /* 0x80000020ff057424 */ /* 0x000fca00078e00ff */
[----:B------:R-:W-:Y:S01]  /*197b0*/  R2UR UR47, R5 ;  /* 0x00000000052f72ca */ /* 0x000fe200000e0000 */
[----:B------:R-:W-:Y:S02]  /*197c0*/  WARPGROUP.DEPBAR.LE gsb0, 0x0 ;  /* 0x00008000000079c5 */ /* 0x000fe40000010000 */
[----:B------:R-:W-:-:S06]  /*197d0*/  WARPGROUP.ARRIVE ;  /* 0x00000000000079c5 */ /* 0x000fcc0000000000 */
[----:B------:R-:W-:Y:S01]  /*197e0*/  QGMMA.64x32x32.F32.E4M3.E4M3 R72, gdesc[UR4], RZ, !UPT, gsb0 ;  /* 0x00600000044879f3 */ /* 0x000fe2000c0008ff */
        /* <DEDUP_REMOVED lines=10> */
[----:B------:R-:W-:Y:S01]  /*19890*/  QGMMA.64x32x32.F32.E4M3.E4M3 R56, gdesc[UR8], RZ, !UPT, gsb0 ;  /* 0x00600000083879f3 */ /* 0x000fe2000c0008ff */
        /* <DEDUP_REMOVED lines=143> */
[----:B------:R-:W-:Y:S02]  /*1a190*/  R2UR UR43, R9 ;  /* 0x00000000092b72ca */ /* 0x000fe400000e0000 */
        /* <DEDUP_REMOVED lines=30> */
[----:B------:R-:W-:Y:S01]  /*1a380*/  UMOV UR45, UR21 ;  /* 0x00000015002d7c82 */ /* 0x000fe20008000000 */
[----:B------:R-:W-:Y:S02]  /*1a390*/  IMAD.MOV.U32 R7, RZ, RZ, -0x7fffffe0 ;  /* 0x80000020ff077424 */ /* 0x000fe400078e00ff */
[----:B------:R-:W-:Y:S01]  /*1a3a0*/  VIADD R4, R4, 0x702 ;  /* 0x0000070204047836 */ /* 0x000fe20000000000 */
[----:B------:R-:W-:-:S04]  /*1a3b0*/  UMOV UR44, UR20 ;  /* 0x00000014002c7c82 */ /* 0x000fc80008000000 */
[----:B------:R-:W-:Y:S01]  /*1a3c0*/  R2UR UR46, R4 ;  /* 0x00000000042e72ca */ /* 0x000fe200000e0000 */
        /* <DEDUP_REMOVED lines=39> */
.L_x_6760:
[----:B------:R-:W2:Y:S01]  /*1a640*/  LDL.LU R107, [R1+0xc] ;  /* 0x00000c00016b7983 */ /* 0x000ea20000300800 */
[----:B------:R-:W0:Y:S01]  /*1a650*/  LDC R105, c[0x0][0x448] ;  /* 0x00011200ff697b82 */ /* 0x000e220000000800 */
[C---:B------:R-:W-:Y:S01]  /*1a660*/  FMUL.FTZ R21, R2.reuse, R80 ;  /* 0x0000005002157220 */ /* 0x040fe20000410000 */
[C---:B------:R-:W-:Y:S01]  /*1a670*/  FMUL.FTZ R11, R2.reuse, R72 ;  /* 0x00000048020b7220 */ /* 0x040fe20000410000 */
[----:B------:R-:W3:Y:S01]  /*1a680*/  LDL R104, [R1+0x5c] ;  /* 0x00005c0001687983 */ /* 0x000ee20000100800 */
[C---:B------:R-:W-:Y:S01]  /*1a690*/  FMUL.FTZ R20, R2.reuse, R77 ;  /* 0x0000004d02147220 */ /* 0x040fe20000410000 */
[C---:B------:R-:W-:Y:S01]  /*1a6a0*/  FMUL.FTZ R15, R2.reuse, R90 ;  /* 0x0000005a020f7220 */ /* 0x040fe20000410000 */
[C---:B------:R-:W-:Y:S01]  /*1a6b0*/  FMUL.FTZ R10, R2.reuse, R101 ;  /* 0x00000065020a7220 */ /* 0x040fe20000410000 */
[----:B------:R-:W3:Y:S01]  /*1a6c0*/  LDL R108, [R1+0x48] ;  /* 0x00004800016c7983 */ /* 0x000ee20000100800 */
[C---:B------:R-:W-:Y:S01]  /*1a6d0*/  FMUL.FTZ R80, R2.reuse, R87 ;  /* 0x0000005702507220 */ /* 0x040fe20000410000 */
[C---:B------:R-:W-:Y:S01]  /*1a6e0*/  FMUL.FTZ R72, R2.reuse, R81 ;  /* 0x0000005102487220 */ /* 0x040fe20000410000 */
[C---:B------:R-:W-:Y:S01]  /*1a6f0*/  FMUL.FTZ R81, R2.reuse, R86 ;  /* 0x0000005602517220 */ /* 0x040fe20000410000 */
[----:B------:R-:W4:Y:S01]  /*1a700*/  LDL R87, [R1+0x54] ;  /* 0x0000540001577983 */ /* 0x000f220000100800 */
        /* <DEDUP_REMOVED lines=11> */
[----:B------:R-:W-:Y:S01]  /*1a7c0*/  ULDC UR52, c[0x0][0x988] ;  /* 0x0002620000347ab9 */ /* 0x000fe20000000800 */
[----:B0-----:R-:W-:Y:S01]  /*1a7d0*/  ISETP.NE.AND P4, PT, R105, 0x1, PT ;  /* 0x000000016900780c */ /* 0x001fe20003f85270 */
[C---:B------:R-:W-:Y:S01]  /*1a7e0*/  FMUL.FTZ R86, R2.reuse, R63 ;  /* 0x0000003f02567220 */ /* 0x040fe20000410000 */
[----:B------:R-:W5:Y:S01]  /*1a7f0*/  LDL R105, [R1+0x50] ;  /* 0x0000500001697983 */ /* 0x000f620000100800 */
        /* <DEDUP_REMOVED lines=10> */
[----:B------:R-:W1:Y:S01]  /*1a8a0*/  @P4 LDC R63, c[0x0][0x44c] ;  /* 0x00011300ff3f4b82 */ /* 0x000e620000000800 */
[C---:B------:R-:W-:Y:S01]  /*1a8b0*/  FMUL.FTZ R100, R2.reuse, R102 ;  /* 0x0000006602647220 */ /* 0x040fe20000410000 */
[C---:B------:R-:W-:Y:S01]  /*1a8c0*/  FMUL.FTZ R73, R2.reuse, R84 ;  /* 0x0000005402497220 */ /* 0x040fe20000410000 */
[C---:B------:R-:W-:Y:S01]  /*1a8d0*/  FMUL.FTZ R56, R2.reuse, R56 ;  /* 0x0000003802387220 */ /* 0x040fe20000410000 */
[C---:B------:R-:W-:Y:S01]  /*1a8e0*/  FMUL.FTZ R57, R2.reuse, R57 ;  /* 0x0000003902397220 */ /* 0x040fe20000410000 */
[----:B------:R-:W-:Y:S01]  /*1a8f0*/  MUFU.TANH R75, R75 ;  /* 0x0000004b004b7308 */ /* 0x000fe20000002400 */
        /* <DEDUP_REMOVED lines=14> */
[----:B------:R-:W-:Y:S01]  /*1a9e0*/  VIADD R0, R0, 0x33440 ;  /* 0x0003344000007836 */ /* 0x000fe20000000000 */
[----:B------:R-:W-:Y:S01]  /*1a9f0*/  ULDC UR50, c[0x0][0x988] ;  /* 0x0002620000327ab9 */ /* 0x000fe20000000800 */
[----:B------:R-:W-:Y:S01]  /*1aa00*/  ULDC UR51, c[0x0][0x988] ;  /* 0x0002620000337ab9 */ /* 0x000fe20000000800 */
[----:B--2---:R-:W-:Y:S01]  /*1aa10*/  LOP3.LUT R107, R107, 0xfffffffe, RZ, 0xc0, !PT ;  /* 0xfffffffe6b6b7812 */ /* 0x004fe200078ec0ff */
[C---:B------:R-:W-:Y:S01]  /*1aa20*/  FMUL.FTZ R85, R2.reuse, R62 ;  /* 0x0000003e02557220 */ /* 0x040fe20000410000 */
[C---:B------:R-:W-:Y:S01]  /*1aa30*/  FMUL.FTZ R79, R2.reuse, R82 ;  /* 0x00000052024f7220 */ /* 0x040fe20000410000 */
[C---:B------:R-:W-:Y:S01]  /*1aa40*/  FMUL.FTZ R82, R2.reuse, R58 ;  /* 0x0000003a02527220 */ /* 0x040fe20000410000 */
[----:B------:R-:W-:Y:S01]  /*1aa50*/  @P4 LOP3.LUT R107, R107, 0x1, RZ, 0xfc, !PT ;  /* 0x000000016b6b4812 */ /* 0x000fe200078efcff */
[C---:B------:R-:W-:Y:S01]  /*1aa60*/  FMUL.FTZ R58, R2.reuse, R60 ;  /* 0x0000003c023a7220 */ /* 0x040fe20000410000 */
[----:B------:R-:W2:Y:S01]  /*1aa70*/  MUFU.TANH R89, R89 ;  /* 0x0000005900597308 */ /* 0x000ea20000002400 */
[----:B------:R-:W-:Y:S01]  /*1aa80*/  FMUL.FTZ R94, R2, R98 ;  /* 0x00000062025e7220 */ /* 0x000fe20000410000 */
[----:B---3--:R-:W-:Y:S01]  /*1aa90*/  IMAD.IADD R90, R104, 0x1, R108 ;  /* 0x00000001685a7824 */ /* 0x008fe200078e026c */
[----:B------:R3:W-:Y:S01]  /*1aaa0*/  STL [R1+0xc], R107 ;  /* 0x00000c6b01007387 */ /* 0x0007e20000100800 */
[C---:B------:R-:W-:Y:S01]  /*1aab0*/  FMUL.FTZ R60, R2.reuse, R64 ;  /* 0x00000040023c7220 */ /* 0x040fe20000410000 */
[C---:B------:R-:W-:Y:S01]  /*1aac0*/  FMUL.FTZ R98, R2.reuse, R103 ;  /* 0x0000006702627220 */ /* 0x040fe20000410000 */
[----:B------:R-:W-:-:S02]  /*1aad0*/  FMUL.FTZ R84, R2, R59 ;  /* 0x0000003b02547220 */ /* 0x000fc40000410000 */
[----:B------:R-:W2:Y:S01]  /*1aae0*/  MUFU.TANH R93, R93 ;  /* 0x0000005d005d7308 */ /* 0x000ea20000002400 */
[----:B---3--:R-:W3:Y:S01]  /*1aaf0*/  LDL R107, [R1+0x4c] ;  /* 0x00004c00016b7983 */ /* 0x008ee20000100800 */
[----:B-1----:R-:W-:-:S06]  /*1ab00*/  @P4 IMAD.HI.U32 R62, R90, R63, RZ ;  /* 0x0000003f5a3e4227 */ /* 0x002fcc00078e00ff */
[----:B------:R-:W1:Y:S01]  /*1ab10*/  MUFU.TANH R88, R88 ;  /* 0x0000005800587308 */ /* 0x000e620000002400 */
[----:B0-----:R-:W-:-:S05]  /*1ab20*/  @P4 SHF.R.U32.HI R90, RZ, R83, R62 ;  /* 0x00000053ff5a4219 */ /* 0x001fca000001163e */
[----:B------:R-:W0:Y:S01]  /*1ab30*/  SHFL.IDX PT, R83, R90, 0x1, 0x1c1f ;  /* 0x003c1f005a537f89 */ /* 0x000e2200000e0000 */
[C---:B------:R-:W-:Y:S01]  /*1ab40*/  IMAD R64, R106.reuse, -0xa0, RZ ;  /* 0xffffff606a407824 */ /* 0x040fe200078e02ff */
[----:B------:R-:W1:Y:S01]  /*1ab50*/  MUFU.TANH R94, R94 ;  /* 0x0000005e005e7308 */ /* 0x000e620000002400 */
[----:B-----5:R-:W-:-:S03]  /*1ab60*/  IMAD R91, R106, -0xa0, R105 ;  /* 0xffffff606a5b7824 */ /* 0x020fc600078e0269 */
[C---:B----4-:R-:W-:Y:S02]  /*1ab70*/  IADD3 R64, -R87.reuse, 0xa1, R64 ;  /* 0x000000a157407810 */ /* 0x050fe40007ffe140 */
[----:B------:R-:W-:Y:S02]  /*1ab80*/  IADD3 R91, -R87, 0xa0, R91 ;  /* 0x000000a0575b7810 */ /* 0x000fe40007ffe15b */
[----:B------:R-:W4:Y:S08]  /*1ab90*/  MUFU.TANH R96, R96 ;  /* 0x0000006000607308 */ /* 0x000f300000002400 */
[----:B------:R-:W5:Y:S08]  /*1aba0*/  MUFU.TANH R100, R100 ;  /* 0x0000006400647308 */ /* 0x000f700000002400 */
[----:B------:R-:W5:Y:S08]  /*1abb0*/  MUFU.TANH R98, R98 ;  /* 0x0000006200627308 */ /* 0x000f700000002400 */
[----:B------:R-:W5:Y:S01]  /*1abc0*/  MUFU.TANH R101, R101 ;  /* 0x0000006500657308 */ /* 0x000f620000002400 */
[C---:B------:R-:W-:Y:S01]  /*1abd0*/  FMUL.FTZ R59, R2.reuse, R61 ;  /* 0x0000003d023b7220 */ /* 0x040fe20000410000 */
[----:B------:R-:W-:-:S06]  /*1abe0*/  FMUL.FTZ R61, R2, R65 ;  /* 0x00000041023d7220 */ /* 0x000fcc0000410000 */
[----:B------:R-:W5:Y:S08]  /*1abf0*/  MUFU.TANH R77, R77 ;  /* 0x0000004d004d7308 */ /* 0x000f700000002400 */
[----:B------:R-:W5:Y:S01]  /*1ac00*/  MUFU.TANH R76, R76 ;  /* 0x0000004c004c7308 */ /* 0x000f620000002400 */
[----:B------:R-:W-:-:S07]  /*1ac10*/  FMUL.FTZ R103, R2, R67 ;  /* 0x0000004302677220 */ /* 0x000fce0000410000 */
[----:B------:R-:W5:Y:S01]  /*1ac20*/  MUFU.TANH R79, R79 ;  /* 0x0000004f004f7308 */ /* 0x000f620000002400 */
[C---:B------:R-:W-:Y:S01]  /*1ac30*/  FMUL.FTZ R102, R2.reuse, R66 ;  /* 0x0000004202667220 */ /* 0x040fe20000410000 */
[----:B------:R-:W-:-:S06]  /*1ac40*/  FMUL.FTZ R67, R2, R47 ;  /* 0x0000002f02437220 */ /* 0x000fcc0000410000 */
[----:B------:R-:W5:Y:S01]  /*1ac50*/  MUFU.TANH R78, R78 ;  /* 0x0000004e004e7308 */ /* 0x000f620000002400 */
[----:B------:R-:W-:-:S07]  /*1ac60*/  FMUL.FTZ R62, R2, R68 ;  /* 0x00000044023e7220 */ /* 0x000fce0000410000 */
[----:B------:R-:W5:Y:S01]  /*1ac70*/  MUFU.TANH R81, R81 ;  /* 0x0000005100517308 */ /* 0x000f620000002400 */
[C---:B------:R-:W-:Y:S01]  /*1ac80*/  FMUL.FTZ R63, R2.reuse, R69 ;  /* 0x00000045023f7220 */ /* 0x040fe20000410000 */
[----:B------:R-:W-:-:S06]  /*1ac90*/  FMUL.FTZ R68, R2, R50 ;  /* 0x0000003202447220 */ /* 0x000fcc0000410000 */
[----:B------:R-:W5:Y:S08]  /*1aca0*/  MUFU.TANH R80, R80 ;  /* 0x0000005000507308 */ /* 0x000f700000002400 */
[----:B------:R-:W5:Y:S01]  /*1acb0*/  MUFU.TANH R82, R82 ;  /* 0x0000005200527308 */ /* 0x000f620000002400 */
[----:B------:R-:W-:-:S07]  /*1acc0*/  FMUL.FTZ R104, R2, R70 ;  /* 0x0000004602687220 */ /* 0x000fce0000410000 */
[----:B------:R-:W-:Y:S08]  /*1acd0*/  MUFU.TANH R84, R84 ;  /* 0x0000005400547308 */ /* 0x000ff00000002400 */
        /* <DEDUP_REMOVED lines=23> */
[----:B---3--:R-:W-:-:S07]  /*1ae50*/  IADD3 R92, -R107, R64, R105 ;  /* 0x000000406b5c7210 */ /* 0x008fce0007ffe169 */
[----:B------:R-:W-:Y:S01]  /*1ae60*/  MUFU.TANH R57, R57 ;  /* 0x0000003900397308 */ /* 0x000fe20000002400 */
[----:B0-----:R-:W-:-:S04]  /*1ae70*/  VIADDMNMX R83, R83, R92, R91, PT ;  /* 0x0000005c53537246 */ /* 0x001fc8000380015b */
[----:B------:R-:W-:-:S03]  /*1ae80*/  ISETP.GT.AND P1, PT, R83, RZ, PT ;  /* 0x000000ff5300720c */ /* 0x000fc60003f24270 */
[----:B------:R-:W-:Y:S01]  /*1ae90*/  MUFU.TANH R58, R58 ;  /* 0x0000003a003a7308 */ /* 0x000fe20000002400 */
[C---:B------:R-:W-:Y:S02]  /*1aea0*/  ISETP.GT.AND P2, PT, R83.reuse, 0x1, PT ;  /* 0x000000015300780c */ /* 0x040fe40003f44270 */
[----:B------:R-:W-:Y:S02]  /*1aeb0*/  ISETP.GT.AND P3, PT, R83, 0x8, PT ;  /* 0x000000085300780c */ /* 0x000fe40003f64270 */
[----:B------:R-:W-:Y:S02]  /*1aec0*/  FSEL R87, R15, -INF , P1 ;  /* 0xff8000000f577808 */ /* 0x000fe40000800000 */
[----:B--2---:R-:W-:Y:S02]  /*1aed0*/  FSEL R89, R89, -INF , P2 ;  /* 0xff80000059597808 */ /* 0x004fe40001000000 */
[----:B------:R-:W-:Y:S02]  /*1aee0*/  ISETP.GT.AND P1, PT, R83, 0x9, PT ;  /* 0x000000095300780c */ /* 0x000fe40003f24270 */
[----:B------:R-:W-:-:S02]  /*1aef0*/  FSEL R95, R93, -INF , P3 ;  /* 0xff8000005d5f7808 */ /* 0x000fc40001800000 */
[----:B------:R-:W-:Y:S02]  /*1af00*/  FMNMX.FTZ R64, R87, R89, !PT ;  /* 0x0000005957407209 */ /* 0x000fe40007810000 */
[----:B------:R-:W-:Y:S02]  /*1af10*/  ISETP.GT.AND P2, PT, R83, 0x10, PT ;  /* 0x000000105300780c */ /* 0x000fe40003f44270 */
[----:B-1----:R-:W-:Y:S02]  /*1af20*/  FSEL R97, R88, -INF , P1 ;  /* 0xff80000058617808 */ /* 0x002fe40000800000 */
[----:B------:R-:W-:Y:S02]  /*1af30*/  FMNMX.FTZ R64, R95, R64, !PT ;  /* 0x000000405f407209 */ /* 0x000fe40007810000 */
[----:B------:R-:W-:Y:S02]  /*1af40*/  ISETP.GT.AND P1, PT, R83, 0x11, PT ;  /* 0x000000115300780c */ /* 0x000fe40003f24270 */
[----:B------:R-:W-:-:S02]  /*1af50*/  FSEL R99, R94, -INF , P2 ;  /* 0xff8000005e637808 */ /* 0x000fc40001000000 */
[----:B------:R-:W-:Y:S02]  /*1af60*/  FMNMX.FTZ R64, R97, R64, !PT ;  /* 0x0000004061407209 */ /* 0x000fe40007810000 */
[----:B------:R-:W-:Y:S02]  /*1af70*/  ISETP.GT.AND P2, PT, R83, 0x18, PT ;  /* 0x000000185300780c */ /* 0x000fe40003f44270 */
[----:B----4-:R-:W-:Y:S02]  /*1af80*/  FSEL R93, R96, -INF , P1 ;  /* 0xff800000605d7808 */ /* 0x010fe40000800000 */
[----:B------:R-:W-:Y:S01]  /*1af90*/  FMNMX.FTZ R64, R99, R64, !PT ;  /* 0x0000004063407209 */ /* 0x000fe20007810000 */
[----:B------:R-:W-:Y:S01]  /*1afa0*/  FMUL.FTZ R88, R2, R43 ;  /* 0x0000002b02587220 */ /* 0x000fe20000410000 */
[----:B------:R-:W-:Y:S02]  /*1afb0*/  ISETP.GT.AND P1, PT, R83, 0x19, PT ;  /* 0x000000195300780c */ /* 0x000fe40003f24270 */
[----:B-----5:R-:W-:-:S02]  /*1afc0*/  FSEL R43, R100, -INF , P2 ;  /* 0xff800000642b7808 */ /* 0x020fc40001000000 */
[----:B------:R-:W-:Y:S01]  /*1afd0*/  FMNMX.FTZ R64, R93, R64, !PT ;  /* 0x000000405d407209 */ /* 0x000fe20007810000 */
[----:B------:R-:W-:Y:S01]  /*1afe0*/  FMUL.FTZ R15, R2, R42 ;  /* 0x0000002a020f7220 */ /* 0x000fe20000410000 */
[----:B------:R-:W-:Y:S02]  /*1aff0*/  ISETP.GT.AND P2, PT, R83, 0x20, PT ;  /* 0x000000205300780c */ /* 0x000fe40003f44270 */
[----:B------:R-:W-:Y:S02]  /*1b000*/  FSEL R42, R98, -INF , P1 ;  /* 0xff800000622a7808 */ /* 0x000fe40000800000 */
[----:B------:R-:W-:Y:S01]  /*1b010*/  FMNMX.FTZ R65, R43, R64, !PT ;  /* 0x000000402b417209 */ /* 0x000fe20007810000 */
[----:B------:R-:W-:Y:S01]  /*1b020*/  FMUL.FTZ R94, R2, R46 ;  /* 0x0000002e025e7220 */ /* 0x000fe20000410000 */
[----:B------:R-:W-:Y:S02]  /*1b030*/  ISETP.GT.AND P1, PT, R83, 0x21, PT ;  /* 0x000000215300780c */ /* 0x000fe40003f24270 */
[----:B------:R-:W-:-:S02]  /*1b040*/  FSEL R46, R101, -INF , P2 ;  /* 0xff800000652e7808 */ /* 0x000fc40001000000 */
[----:B------:R-:W-:Y:S02]  /*1b050*/  FMNMX.FTZ R65, R42, R65, !PT ;  /* 0x000000412a417209 */ /* 0x000fe40007810000 */
[----:B------:R-:W-:Y:S02]  /*1b060*/  ISETP.GT.AND P2, PT, R83, 0x28, PT ;  /* 0x000000285300780c */ /* 0x000fe40003f44270 */
[----:B------:R-:W-:Y:S02]  /*1b070*/  FSEL R64, R75, -INF , P1 ;  /* 0xff8000004b407808 */ /* 0x000fe40000800000 */
[----:B------:R-:W-:Y:S02]  /*1b080*/  FMNMX.FTZ R65, R46, R65, !PT ;  /* 0x000000412e417209 */ /* 0x000fe40007810000 */
        /* <DEDUP_REMOVED lines=9> */
[C---:B------:R-:W-:Y:S02]  /*1b120*/  ISETP.GT.AND P2, PT, R83.reuse, 0x38, PT ;  /* 0x000000385300780c */ /* 0x040fe40003f44270 */
[----:B------:R-:W-:Y:S02]  /*1b130*/  FSEL R66, R78, -INF , P1 ;  /* 0xff8000004e427808 */ /* 0x000fe40000800000 */
[----:B------:R-:W-:Y:S01]  /*1b140*/  FMNMX.FTZ R69, R50, R69, !PT ;  /* 0x0000004532457209 */ /* 0x000fe20007810000 */
[----:B------:R-:W-:Y:S01]  /*1b150*/  FMUL.FTZ R78, R2, R51 ;  /* 0x00000033024e7220 */ /* 0x000fe20000410000 */
[----:B------:R-:W-:Y:S02]  /*1b160*/  ISETP.GT.AND P1, PT, R83, 0x39, PT ;  /* 0x000000395300780c */ /* 0x000fe40003f24270 */
[----:B------:R-:W-:-:S02]  /*1b170*/  FSEL R51, R81, -INF , P2 ;  /* 0xff80000051337808 */ /* 0x000fc40001000000 */
[----:B------:R-:W-:Y:S01]  /*1b180*/  FMNMX.FTZ R70, R66, R69, !PT ;  /* 0x0000004542467209 */ /* 0x000fe20007810000 */
[----:B------:R0:W-:Y:S01]  /*1b190*/  MUFU.TANH R77, R67 ;  /* 0x00000043004d7308 */ /* 0x0001e20000002400 */
[----:B------:R-:W-:Y:S02]  /*1b1a0*/  ISETP.GT.AND P2, PT, R83, 0x40, PT ;  /* 0x000000405300780c */ /* 0x000fe40003f44270 */
[----:B------:R-:W-:Y:S02]  /*1b1b0*/  FMNMX.FTZ R70, R51, R70, !PT ;  /* 0x0000004633467209 */ /* 0x000fe40007810000 */
[----:B0-----:R-:W-:Y:S01]  /*1b1c0*/  FSEL R67, R80, -INF , P1 ;  /* 0xff80000050437808 */ /* 0x001fe20000800000 */
[----:B------:R-:W-:Y:S01]  /*1b1d0*/  FMUL.FTZ R80, R2, R54 ;  /* 0x0000003602507220 */ /* 0x000fe20000410000 */
[----:B------:R-:W-:Y:S02]  /*1b1e0*/  ISETP.GT.AND P1, PT, R83, 0x41, PT ;  /* 0x000000415300780c */ /* 0x000fe40003f24270 */
[----:B------:R-:W-:-:S02]  /*1b1f0*/  FSEL R54, R82, -INF , P2 ;  /* 0xff80000052367808 */ /* 0x000fc40001000000 */
[----:B------:R-:W-:Y:S01]  /*1b200*/  FMNMX.FTZ R69, R67, R70, !PT ;  /* 0x0000004643457209 */ /* 0x000fe20007810000 */
[----:B------:R0:W-:Y:S01]  /*1b210*/  MUFU.TANH R79, R68 ;  /* 0x00000044004f7308 */ /* 0x0001e20000002400 */
[----:B------:R-:W-:Y:S02]  /*1b220*/  ISETP.GT.AND P2, PT, R83, 0x48, PT ;  /* 0x000000485300780c */ /* 0x000fe40003f44270 */
[----:B------:R-:W-:Y:S02]  /*1b230*/  FMNMX.FTZ R81, R54, R69, !PT ;  /* 0x0000004536517209 */ /* 0x000fe40007810000 */
[----:B------:R-:W-:Y:S02]  /*1b240*/  FSEL R69, R85, -INF , P2 ;  /* 0xff80000055457808 */ /* 0x000fe40001000000 */
[----:B0-----:R-:W-:Y:S02]  /*1b250*/  FSEL R68, R84, -INF , P1 ;  /* 0xff80000054447808 */ /* 0x001fe40000800000 */
[----:B------:R-:W-:-:S02]  /*1b260*/  ISETP.GT.AND P1, PT, R83, 0x49, PT ;  /* 0x000000495300780c */ /* 0x000fc40003f24270 */
[----:B------:R-:W-:Y:S01]  /*1b270*/  FMNMX.FTZ R70, R68, R81, !PT ;  /* 0x0000005144467209 */ /* 0x000fe20007810000 */
[----:B------:R-:W-:Y:S01]  /*1b280*/  FMUL.FTZ R75, R2, R55 ;  /* 0x00000037024b7220 */ /* 0x000fe20000410000 */
[----:B------:R-:W-:Y:S02]  /*1b290*/  ISETP.GT.AND P2, PT, R83, 0x50, PT ;  /* 0x000000505300780c */ /* 0x000fe40003f44270 */
[----:B------:R-:W-:Y:S02]  /*1b2a0*/  FSEL R55, R86, -INF , P1 ;  /* 0xff80000056377808 */ /* 0x000fe40000800000 */
[----:B------:R-:W-:Y:S01]  /*1b2b0*/  FMNMX.FTZ R70, R69, R70, !PT ;  /* 0x0000004645467209 */ /* 0x000fe20007810000 */
[----:B------:R-:W0:Y:S01]  /*1b2c0*/  MUFU.TANH R15, R15 ;  /* 0x0000000f000f7308 */ /* 0x000e220000002400 */
[----:B------:R-:W-:Y:S01]  /*1b2d0*/  FMUL.FTZ R76, R2, R26 ;  /* 0x0000001a024c7220 */ /* 0x000fe20000410000 */
[----:B------:R-:W-:Y:S02]  /*1b2e0*/  ISETP.GT.AND P1, PT, R83, 0x51, PT ;  /* 0x000000515300780c */ /* 0x000fe40003f24270 */
[----:B------:R-:W-:-:S02]  /*1b2f0*/  FSEL R26, R102, -INF , P2 ;  /* 0xff800000661a7808 */ /* 0x000fc40001000000 */
[----:B------:R-:W-:Y:S02]  /*1b300*/  FMNMX.FTZ R81, R55, R70, !PT ;  /* 0x0000004637517209 */ /* 0x000fe40007810000 */
[----:B------:R-:W1:Y:S01]  /*1b310*/  MUFU.TANH R88, R88 ;  /* 0x0000005800587308 */ /* 0x000e620000002400 */
[----:B------:R-:W-:Y:S02]  /*1b320*/  ISETP.GT.AND P2, PT, R83, 0x58, PT ;  /* 0x000000585300780c */ /* 0x000fe40003f44270 */
[----:B------:R-:W-:-:S05]  /*1b330*/  FSEL R70, R103, -INF , P1 ;  /* 0xff80000067467808 */ /* 0x000fca0000800000 */
[----:B------:R2:W-:Y:S01]  /*1b340*/  MUFU.TANH R85, R75 ;  /* 0x0000004b00557308 */ /* 0x0005e20000002400 */
[----:B------:R-:W-:Y:S02]  /*1b350*/  ISETP.GT.AND P1, PT, R83, 0x59, PT ;  /* 0x000000595300780c */ /* 0x000fe40003f24270 */
[----:B--2---:R-:W-:-:S05]  /*1b360*/  FMNMX.FTZ R75, R26, R81, !PT ;  /* 0x000000511a4b7209 */ /* 0x004fca0007810000 */
[----:B------:R-:W2:Y:S01]  /*1b370*/  MUFU.TANH R94, R94 ;  /* 0x0000005e005e7308 */ /* 0x000ea20000002400 */
[----:B------:R-:W-:Y:S01]  /*1b380*/  FMUL.FTZ R81, R2, R27 ;  /* 0x0000001b02517220 */ /* 0x000fe20000410000 */
[----:B------:R-:W-:Y:S02]  /*1b390*/  FSEL R27, R104, -INF , P2 ;  /* 0xff800000681b7808 */ /* 0x000fe40001000000 */
[----:B------:R-:W-:Y:S02]  /*1b3a0*/  FMNMX.FTZ R82, R70, R75, !PT ;  /* 0x0000004b46527209 */ /* 0x000fe40007810000 */
[----:B------:R-:W-:Y:S02]  /*1b3b0*/  ISETP.GT.AND P2, PT, R83, 0x60, PT ;  /* 0x000000605300780c */ /* 0x000fe40003f44270 */
[----:B------:R3:W-:Y:S01]  /*1b3c0*/  MUFU.TANH R86, R76 ;  /* 0x0000004c00567308 */ /* 0x0007e20000002400 */
[----:B------:R-:W-:Y:S02]  /*1b3d0*/  FSEL R71, R71, -INF , P1 ;  /* 0xff80000047477808 */ /* 0x000fe40000800000 */
[----:B------:R-:W-:-:S02]  /*1b3e0*/  ISETP.GT.AND P1, PT, R83, 0x61, PT ;  /* 0x000000615300780c */ /* 0x000fc40003f24270 */
[----:B---3--:R-:W-:Y:S01]  /*1b3f0*/  FMNMX.FTZ R76, R27, R82, !PT ;  /* 0x000000521b4c7209 */ /* 0x008fe20007810000 */
[----:B------:R-:W-:Y:S01]  /*1b400*/  FMUL.FTZ R82, R2, R30 ;  /* 0x0000001e02527220 */ /* 0x000fe20000410000 */
[----:B0-----:R-:W-:Y:S02]  /*1b410*/  FSEL R30, R15, -INF , P2 ;  /* 0xff8000000f1e7808 */ /* 0x001fe40001000000 */
[----:B------:R-:W-:Y:S01]  /*1b420*/  FMNMX.FTZ R15, R71, R76, !PT ;  /* 0x0000004c470f7209 */ /* 0x000fe20007810000 */
[----:B------:R-:W0:Y:S01]  /*1b430*/  MUFU.TANH R78, R78 ;  /* 0x0000004e004e7308 */ /* 0x000e220000002400 */
[----:B------:R-:W-:Y:S02]  /*1b440*/  ISETP.GT.AND P2, PT, R83, 0x68, PT ;  /* 0x000000685300780c */ /* 0x000fe40003f44270 */
[----:B-1----:R-:W-:Y:S02]  /*1b450*/  FSEL R75, R88, -INF , P1 ;  /* 0xff800000584b7808 */ /* 0x002fe40000800000 */
[----:B------:R-:W-:-:S02]  /*1b460*/  FMNMX.FTZ R84, R30, R15, !PT ;  /* 0x0000000f1e547209 */ /* 0x000fc40007810000 */
[C---:B------:R-:W-:Y:S01]  /*1b470*/  ISETP.GT.AND P1, PT, R83.reuse, 0x69, PT ;  /* 0x000000695300780c */ /* 0x040fe20003f24270 */
[----:B------:R-:W1:Y:S01]  /*1b480*/  MUFU.TANH R80, R80 ;  /* 0x0000005000507308 */ /* 0x000e620000002400 */
[----:B--2---:R-:W-:Y:S01]  /*1b490*/  FSEL R76, R94, -INF , P2 ;  /* 0xff8000005e4c7808 */ /* 0x004fe20001000000 */
[----:B------:R-:W-:Y:S01]  /*1b4a0*/  FMUL.FTZ R15, R2, R31 ;  /* 0x0000001f020f7220 */ /* 0x000fe20000410000 */
[----:B------:R-:W-:-:S05]  /*1b4b0*/  ISETP.GT.AND P2, PT, R83, 0x70, PT ;  /* 0x000000705300780c */ /* 0x000fca0003f44270 */
[----:B------:R2:W3:Y:S01]  /*1b4c0*/  MUFU.TANH R96, R81 ;  /* 0x0000005100607308 */ /* 0x0004e20000002400 */
[----:B------:R-:W-:Y:S02]  /*1b4d0*/  FSEL R31, R77, -INF , P1 ;  /* 0xff8000004d1f7808 */ /* 0x000fe40000800000 */
[----:B--2---:R-:W-:-:S05]  /*1b4e0*/  FMNMX.FTZ R81, R75, R84, !PT ;  /* 0x000000544b517209 */ /* 0x004fca0007810000 */
[----:B------:R2:W4:Y:S01]  /*1b4f0*/  MUFU.TANH R98, R82 ;  /* 0x0000005200627308 */ /* 0x0005220000002400 */
[----:B------:R-:W-:Y:S02]  /*1b500*/  ISETP.GT.AND P1, PT, R83, 0x71, PT ;  /* 0x000000715300780c */ /* 0x000fe40003f24270 */
[----:B--2---:R-:W-:Y:S01]  /*1b510*/  FMNMX.FTZ R82, R76, R81, !PT ;  /* 0x000000514c527209 */ /* 0x004fe20007810000 */
[----:B------:R-:W-:Y:S01]  /*1b520*/  FMUL.FTZ R81, R2, R34 ;  /* 0x0000002202517220 */ /* 0x000fe20000410000 */
[----:B------:R-:W-:Y:S02]  /*1b530*/  FSEL R34, R79, -INF , P2 ;  /* 0xff8000004f227808 */ /* 0x000fe40001000000 */
[----:B------:R-:W-:Y:S02]  /*1b540*/  FMNMX.FTZ R79, R31, R82, !PT ;  /* 0x000000521f4f7209 */ /* 0x000fe40007810000 */
[----:B------:R-:W-:Y:S02]  /*1b550*/  ISETP.GT.AND P2, PT, R83, 0x78, PT ;  /* 0x000000785300780c */ /* 0x000fe40003f44270 */
[----:B0-----:R-:W-:-:S02]  /*1b560*/  FSEL R77, R78, -INF , P1 ;  /* 0xff8000004e4d7808 */ /* 0x001fc40000800000 */
[----:B------:R-:W-:Y:S02]  /*1b570*/  FMNMX.FTZ R82, R34, R79, !PT ;  /* 0x0000004f22527209 */ /* 0x000fe40007810000 */
[----:B------:R-:W-:Y:S02]  /*1b580*/  ISETP.GT.AND P1, PT, R83, 0x79, PT ;  /* 0x000000795300780c */ /* 0x000fe40003f24270 */
[----:B-1----:R-:W-:Y:S02]  /*1b590*/  FSEL R78, R80, -INF , P2 ;  /* 0xff800000504e7808 */ /* 0x002fe40001000000 */
[----:B------:R-:W-:Y:S01]  /*1b5a0*/  FMNMX.FTZ R79, R77, R82, !PT ;  /* 0x000000524d4f7209 */ /* 0x000fe20007810000 */
[----:B------:R0:W1:Y:S01]  /*1b5b0*/  MUFU.TANH R84, R15 ;  /* 0x0000000f00547308 */ /* 0x0000620000002400 */
[----:B------:R-:W-:Y:S02]  /*1b5c0*/  ISETP.GT.AND P2, PT, R83, 0x80, PT ;  /* 0x000000805300780c */ /* 0x000fe40003f44270 */
[----:B------:R-:W-:Y:S01]  /*1b5d0*/  FMNMX.FTZ R80, R78, R79, !PT ;  /* 0x0000004f4e507209 */ /* 0x000fe20007810000 */
[----:B0-----:R-:W-:Y:S01]  /*1b5e0*/  FMUL.FTZ R15, R2, R35 ;  /* 0x00000023020f7220 */ /* 0x001fe20000410000 */
[----:B------:R-:W-:-:S03]  /*1b5f0*/  FSEL R35, R85, -INF , P1 ;  /* 0xff80000055237808 */ /* 0x000fc60000800000 */
[----:B------:R0:W2:Y:S01]  /*1b600*/  MUFU.TANH R88, R81 ;  /* 0x0000005100587308 */ /* 0x0000a20000002400 */
[----:B------:R-:W-:Y:S02]  /*1b610*/  ISETP.GT.AND P1, PT, R83, 0x81, PT ;  /* 0x000000815300780c */ /* 0x000fe40003f24270 */
[----:B------:R-:W-:Y:S02]  /*1b620*/  FSEL R79, R86, -INF , P2 ;  /* 0xff800000564f7808 */ /* 0x000fe40001000000 */
[----:B------:R-:W-:Y:S01]  /*1b630*/  FMNMX.FTZ R80, R35, R80, !PT ;  /* 0x0000005023507209 */ /* 0x000fe20007810000 */
[----:B------:R-:W-:Y:S01]  /*1b640*/  FMUL.FTZ R82, R2, R38 ;  /* 0x0000002602527220 */ /* 0x000fe20000410000 */
[----:B------:R-:W-:Y:S01]  /*1b650*/  ISETP.GT.AND P2, PT, R83, 0x88, PT ;  /* 0x000000885300780c */ /* 0x000fe20003f44270 */
[----:B------:R5:W2:Y:S01]  /*1b660*/  MUFU.TANH R94, R15 ;  /* 0x0000000f005e7308 */ /* 0x000aa20000002400 */
[----:B---3--:R-:W-:Y:S02]  /*1b670*/  FSEL R38, R96, -INF , P1 ;  /* 0xff80000060267808 */ /* 0x008fe40000800000 */
[----:B0-----:R-:W-:-:S02]  /*1b680*/  FMNMX.FTZ R81, R79, R80, !PT ;  /* 0x000000504f517209 */ /* 0x001fc40007810000 */
[C---:B------:R-:W-:Y:S02]  /*1b690*/  ISETP.GT.AND P1, PT, R83.reuse, 0x89, PT ;  /* 0x000000895300780c */ /* 0x040fe40003f24270 */
[----:B----4-:R-:W-:Y:S01]  /*1b6a0*/  FSEL R80, R98, -INF , P2 ;  /* 0xff80000062507808 */ /* 0x010fe20001000000 */
[----:B------:R0:W3:Y:S01]  /*1b6b0*/  MUFU.TANH R85, R82 ;  /* 0x0000005200557308 */ /* 0x0000e20000002400 */
[----:B-----5:R-:W-:Y:S01]  /*1b6c0*/  FMUL.FTZ R15, R2, R39 ;  /* 0x00000027020f7220 */ /* 0x020fe20000410000 */
[----:B------:R-:W-:Y:S02]  /*1b6d0*/  FMNMX.FTZ R39, R38, R81, !PT ;  /* 0x0000005126277209 */ /* 0x000fe40007810000 */
[----:B-1----:R-:W-:Y:S02]  /*1b6e0*/  FSEL R81, R84, -INF , P1 ;  /* 0xff80000054517808 */ /* 0x002fe40000800000 */
[----:B------:R-:W-:Y:S02]  /*1b6f0*/  ISETP.GT.AND P2, PT, R83, 0x90, PT ;  /* 0x000000905300780c */ /* 0x000fe40003f44270 */
[----:B------:R1:W4:Y:S01]  /*1b700*/  MUFU.TANH R96, R15 ;  /* 0x0000000f00607308 */ /* 0x0003220000002400 */
[----:B------:R-:W-:-:S02]  /*1b710*/  FMNMX.FTZ R84, R80, R39, !PT ;  /* 0x0000002750547209 */ /* 0x000fc40007810000 */
[----:B------:R-:W-:Y:S02]  /*1b720*/  ISETP.GT.AND P1, PT, R83, 0x91, PT ;  /* 0x000000915300780c */ /* 0x000fe40003f24270 */
[----:B--2---:R-:W-:Y:S02]  /*1b730*/  FSEL R39, R88, -INF , P2 ;  /* 0xff80000058277808 */ /* 0x004fe40001000000 */
[----:B------:R-:W-:Y:S01]  /*1b740*/  FMNMX.FTZ R84, R81, R84, !PT ;  /* 0x0000005451547209 */ /* 0x000fe20007810000 */
[----:B0-----:R-:W-:Y:S01]  /*1b750*/  FMUL.FTZ R82, R2, R44 ;  /* 0x0000002c02527220 */ /* 0x001fe20000410000 */
[----:B------:R-:W-:Y:S02]  /*1b760*/  ISETP.GT.AND P2, PT, R83, 0x98, PT ;  /* 0x000000985300780c */ /* 0x000fe40003f44270 */
[----:B------:R-:W-:Y:S02]  /*1b770*/  FSEL R44, R94, -INF , P1 ;  /* 0xff8000005e2c7808 */ /* 0x000fe40000800000 */
[----:B-1----:R-:W-:Y:S01]  /*1b780*/  FMNMX.FTZ R15, R39, R84, !PT ;  /* 0x00000054270f7209 */ /* 0x002fe20007810000 */
[----:B------:R-:W-:Y:S01]  /*1b790*/  FMUL.FTZ R84, R2, R45 ;  /* 0x0000002d02547220 */ /* 0x000fe20000410000 */
[----:B------:R-:W-:-:S02]  /*1b7a0*/  ISETP.GT.AND P1, PT, R83, 0x99, PT ;  /* 0x000000995300780c */ /* 0x000fc40003f24270 */
[----:B---3--:R-:W-:Y:S02]  /*1b7b0*/  FSEL R45, R85, -INF , P2 ;  /* 0xff800000552d7808 */ /* 0x008fe40001000000 */
[----:B------:R-:W-:Y:S02]  /*1b7c0*/  FMNMX.FTZ R86, R44, R15, !PT ;  /* 0x0000000f2c567209 */ /* 0x000fe40007810000 */
[----:B----4-:R-:W-:Y:S02]  /*1b7d0*/  FSEL R83, R96, -INF , P1 ;  /* 0xff80000060537808 */ /* 0x010fe40000800000 */
[----:B------:R-:W-:-:S04]  /*1b7e0*/  FMNMX.FTZ R86, R45, R86, !PT ;  /* 0x000000562d567209 */ /* 0x000fc80007810000 */
[----:B------:R-:W-:-:S05]  /*1b7f0*/  FMNMX.FTZ R86, R83, R86, !PT ;  /* 0x0000005653567209 */ /* 0x000fca0007810000 */
[----:B------:R-:W0:Y:S04]  /*1b800*/  SHFL.BFLY PT, R15, R86, 0x2, 0x1f ;  /* 0x0c401f00560f7f89 */ /* 0x000e2800000e0000 */
[----:B------:R-:W1:Y:S01]  /*1b810*/  SHFL.IDX PT, R90, R90, RZ, 0x1c1f ;  /* 0x001c1fff5a5a7589 */ /* 0x000e6200000e0000 */
[----:B0-----:R-:W-:-:S05]  /*1b820*/  FMNMX.FTZ R85, R86, R15, !PT ;  /* 0x0000000f56557209 */ /* 0x001fca0007810000 */
[----:B------:R-:W0:Y:S01]  /*1b830*/  SHFL.BFLY PT, R86, R85, 0x1, 0x1f ;  /* 0x0c201f0055567f89 */ /* 0x000e2200000e0000 */
[----:B-1----:R-:W-:-:S04]  /*1b840*/  VIADDMNMX R91, R90, R92, R91, PT ;  /* 0x0000005c5a5b7246 */ /* 0x002fc8000380015b */
[C---:B------:R-:W-:Y:S02]  /*1b850*/  ISETP.GT.AND P2, PT, R91.reuse, 0x1, PT ;  /* 0x000000015b00780c */ /* 0x040fe40003f44270 */
[----:B------:R-:W-:Y:S02]  /*1b860*/  ISETP.GT.AND P3, PT, R91, 0x8, PT ;  /* 0x000000085b00780c */ /* 0x000fe40003f64270 */
[----:B0-----:R-:W-:Y:S01]  /*1b870*/  FMNMX.FTZ R15, R85, R86, !PT ;  /* 0x00000056550f7209 */ /* 0x001fe20007810000 */
[----:B------:R-:W-:Y:S01]  /*1b880*/  FMUL.FTZ R85, R2, R36 ;  /* 0x0000002402557220 */ /* 0x000fe20000410000 */
[----:B------:R-:W-:Y:S02]  /*1b890*/  MOV R36, UR52 ;  /* 0x0000003400247c02 */ /* 0x000fe40008000f00 */
[----:B------:R-:W-:-:S03]  /*1b8a0*/  FSETP.NEU.FTZ.AND P1, PT, R15, -INF , PT ;  /* 0xff8000000f00780b */ /* 0x000fc60003f3d000 */
[----:B------:R-:W-:-:S05]  /*1b8b0*/  FFMA.FTZ R36, R15, R36, -8 ;  /* 0xc10000000f247423 */ /* 0x000fca0000010024 */
[----:B------:R-:W-:Y:S02]  /*1b8c0*/  FSEL R36, R36, RZ, P1 ;  /* 0x000000ff24247208 */ /* 0x000fe40000800000 */
[----:B------:R-:W-:Y:S02]  /*1b8d0*/  ISETP.GT.AND P1, PT, R91, RZ, PT ;  /* 0x000000ff5b00720c */ /* 0x000fe40003f24270 */
[----:B------:R-:W-:Y:S02]  /*1b8e0*/  FSEL R92, R4, -INF , P2 ;  /* 0xff800000045c7808 */ /* 0x000fe40001000000 */
[----:B------:R-:W-:Y:S01]  /*1b8f0*/  FSEL R3, R3, -INF , P1 ;  /* 0xff80000003037808 */ /* 0x000fe20000800000 */
[----:B------:R-:W-:Y:S01]  /*1b900*/  FFMA.FTZ R94, R93, UR52, -R36 ;  /* 0x000000345d5e7c23 */ /* 0x000fe20008010824 */
[----:B------:R-:W-:Y:S02]  /*1b910*/  ISETP.GT.AND P1, PT, R91, 0x9, PT ;  /* 0x000000095b00780c */ /* 0x000fe40003f24270 */
[----:B------:R-:W-:-:S02]  /*1b920*/  FSEL R93, R5, -INF , P3 ;  /* 0xff800000055d7808 */ /* 0x000fc40001800000 */
[----:B------:R-:W-:Y:S01]  /*1b930*/  FMNMX.FTZ R4, R3, R92, !PT ;  /* 0x0000005c03047209 */ /* 0x000fe20007810000 */
[--C-:B------:R-:W-:Y:S01]  /*1b940*/  FFMA.FTZ R88, R95, UR52, -R36.reuse ;  /* 0x000000345f587c23 */ /* 0x100fe20008010824 */
[----:B------:R-:W-:Y:S02]  /*1b950*/  ISETP.GT.AND P2, PT, R91, 0x10, PT ;  /* 0x000000105b00780c */ /* 0x000fe40003f44270 */
[----:B------:R-:W-:Y:S02]  /*1b960*/  FSEL R6, R6, -INF , P1 ;  /* 0xff80000006067808 */ /* 0x000fe40000800000 */
[----:B------:R-:W-:Y:S01]  /*1b970*/  FMNMX.FTZ R95, R93, R4, !PT ;  /* 0x000000045d5f7209 */ /* 0x000fe20007810000 */
[----:B------:R-:W-:Y:S01]  /*1b980*/  FFMA.FTZ R96, R43, UR52, -R36 ;  /* 0x000000342b607c23 */ /* 0x000fe20008010824 */
[----:B------:R-:W-:Y:S02]  /*1b990*/  ISETP.GT.AND P1, PT, R91, 0x11, PT ;  /* 0x000000115b00780c */ /* 0x000fe40003f24270 */
[----:B------:R-:W-:-:S02]  /*1b9a0*/  FSEL R43, R7, -INF , P2 ;  /* 0xff800000072b7808 */ /* 0x000fc40001000000 */
[----:B------:R-:W-:Y:S01]  /*1b9b0*/  FMNMX.FTZ R4, R6, R95, !PT ;  /* 0x0000005f06047209 */ /* 0x000fe20007810000 */
[----:B------:R0:W-:Y:S01]  /*1b9c0*/  MUFU.EX2 R5, R94 ;  /* 0x0000005e00057308 */ /* 0x0001e20000000800 */
[----:B------:R-:W-:Y:S02]  /*1b9d0*/  ISETP.GT.AND P2, PT, R91, 0x18, PT ;  /* 0x000000185b00780c */ /* 0x000fe40003f44270 */
[----:B------:R-:W-:Y:S02]  /*1b9e0*/  FMNMX.FTZ R95, R43, R4, !PT ;  /* 0x000000042b5f7209 */ /* 0x000fe40007810000 */
[----:B------:R-:W-:Y:S02]  /*1b9f0*/  FSEL R9, R9, -INF , P2 ;  /* 0xff80000009097808 */ /* 0x000fe40001000000 */
[----:B0-----:R-:W-:Y:S02]  /*1ba00*/  FSEL R94, R8, -INF , P1 ;  /* 0xff800000085e7808 */ /* 0x001fe40000800000 */
[----:B------:R-:W-:-:S02]  /*1ba10*/  ISETP.GT.AND P1, PT, R91, 0x19, PT ;  /* 0x000000195b00780c */ /* 0x000fc40003f24270 */
[----:B------:R-:W-:Y:S02]  /*1ba20*/  FMNMX.FTZ R4, R94, R95, !PT ;  /* 0x0000005f5e047209 */ /* 0x000fe40007810000 */
[----:B------:R-:W-:Y:S02]  /*1ba30*/  ISETP.GT.AND P2, PT, R91, 0x20, PT ;  /* 0x000000205b00780c */ /* 0x000fe40003f44270 */
[----:B------:R-:W-:Y:S02]  /*1ba40*/  FSEL R10, R10, -INF , P1 ;  /* 0xff8000000a0a7808 */ /* 0x000fe40000800000 */
[----:B------:R-:W-:Y:S01]  /*1ba50*/  FMNMX.FTZ R95, R9, R4, !PT ;  /* 0x00000004095f7209 */ /* 0x000fe20007810000 */
[----:B------:R-:W-:Y:S01]  /*1ba60*/  FFMA.FTZ R8, R46, UR52, -R36 ;  /* 0x000000342e087c23 */ /* 0x000fe20008010824 */
[----:B------:R-:W-:Y:S02]  /*1ba70*/  ISETP.GT.AND P1, PT, R91, 0x21, PT ;  /* 0x000000215b00780c */ /* 0x000fe40003f24270 */
[----:B------:R-:W-:-:S02]  /*1ba80*/  FSEL R46, R11, -INF , P2 ;  /* 0xff8000000b2e7808 */ /* 0x000fc40001000000 */
[----:B------:R-:W-:Y:S02]  /*1ba90*/  FMNMX.FTZ R95, R10, R95, !PT ;  /* 0x0000005f0a5f7209 */ /* 0x000fe40007810000 */
[C---:B------:R-:W-:Y:S02]  /*1baa0*/  ISETP.GT.AND P2, PT, R91.reuse, 0x28, PT ;  /* 0x000000285b00780c */ /* 0x040fe40003f44270 */
        /* <DEDUP_REMOVED lines=8> */
[----:B------:R0:W-:Y:S01]  /*1bb30*/  MUFU.EX2 R7, R96 ;  /* 0x0000006000077308 */ /* 0x0001e20000000800 */
[----:B------:R-:W-:Y:S02]  /*1bb40*/  ISETP.GT.AND P1, PT, R91, 0x31, PT ;  /* 0x000000315b00780c */ /* 0x000fe40003f24270 */
[----:B------:R-:W-:Y:S01]  /*1bb50*/  FMNMX.FTZ R4, R20, R95, !PT ;  /* 0x0000005f14047209 */ /* 0x000fe20007810000 */
[----:B------:R-:W-:-:S01]  /*1bb60*/  FFMA.FTZ R11, R64, UR52, -R36 ;  /* 0x00000034400b7c23 */ /* 0x000fc20008010824 */
[--C-:B------:R-:W-:Y:S01]  /*1bb70*/  FFMA.FTZ R64, R65, UR52, -R36.reuse ;  /* 0x0000003441407c23 */ /* 0x100fe20008010824 */
[----:B0-----:R-:W-:-:S01]  /*1bb80*/  FFMA.FTZ R96, R47, UR52, -R36 ;  /* 0x000000342f607c23 */ /* 0x001fc20008010824 */
[----:B------:R-:W-:-:S02]  /*1bb90*/  FSEL R47, R21, -INF , P2 ;  /* 0xff800000152f7808 */ /* 0x000fc40001000000 */
[----:B------:R-:W-:Y:S02]  /*1bba0*/  ISETP.GT.AND P2, PT, R91, 0x38, PT ;  /* 0x000000385b00780c */ /* 0x000fe40003f44270 */
[----:B------:R-:W-:Y:S02]  /*1bbb0*/  FSEL R72, R72, -INF , P1 ;  /* 0xff80000048487808 */ /* 0x000fe40000800000 */
[----:B------:R-:W-:Y:S02]  /*1bbc0*/  FMNMX.FTZ R65, R47, R4, !PT ;  /* 0x000000042f417209 */ /* 0x000fe40007810000 */
[----:B------:R-:W-:Y:S02]  /*1bbd0*/  ISETP.GT.AND P1, PT, R91, 0x39, PT ;  /* 0x000000395b00780c */ /* 0x000fe40003f24270 */
[----:B------:R-:W-:Y:S02]  /*1bbe0*/  FSEL R73, R73, -INF , P2 ;  /* 0xff80000049497808 */ /* 0x000fe40001000000 */
[----:B------:R-:W-:Y:S01]  /*1bbf0*/  FMNMX.FTZ R4, R72, R65, !PT ;  /* 0x0000004148047209 */ /* 0x000fe20007810000 */
[----:B------:R-:W0:Y:S01]  /*1bc00*/  MUFU.TANH R59, R59 ;  /* 0x0000003b003b7308 */ /* 0x000e220000002400 */
[----:B------:R-:W-:-:S02]  /*1bc10*/  ISETP.GT.AND P2, PT, R91, 0x40, PT ;  /* 0x000000405b00780c */ /* 0x000fc40003f44270 */
[----:B------:R-:W-:Y:S02]  /*1bc20*/  FSEL R74, R74, -INF , P1 ;  /* 0xff8000004a4a7808 */ /* 0x000fe40000800000 */
[----:B------:R-:W-:Y:S02]  /*1bc30*/  FMNMX.FTZ R65, R73, R4, !PT ;  /* 0x0000000449417209 */ /* 0x000fe40007810000 */
[C---:B------:R-:W-:Y:S01]  /*1bc40*/  ISETP.GT.AND P1, PT, R91.reuse, 0x41, PT ;  /* 0x000000415b00780c */ /* 0x040fe20003f24270 */
[----:B------:R-:W1:Y:S01]  /*1bc50*/  MUFU.TANH R60, R60 ;  /* 0x0000003c003c7308 */ /* 0x000e620000002400 */
[----:B------:R-:W-:Y:S02]  /*1bc60*/  FSEL R56, R56, -INF , P2 ;  /* 0xff80000038387808 */ /* 0x000fe40001000000 */
[----:B------:R-:W-:Y:S02]  /*1bc70*/  FMNMX.FTZ R65, R74, R65, !PT ;  /* 0x000000414a417209 */ /* 0x000fe40007810000 */
[----:B------:R-:W-:-:S02]  /*1bc80*/  ISETP.GT.AND P2, PT, R91, 0x48, PT ;  /* 0x000000485b00780c */ /* 0x000fc40003f44270 */
[----:B------:R-:W-:Y:S01]  /*1bc90*/  FSEL R57, R57, -INF , P1 ;  /* 0xff80000039397808 */ /* 0x000fe20000800000 */
[----:B------:R-:W2:Y:S01]  /*1bca0*/  MUFU.TANH R61, R61 ;  /* 0x0000003d003d7308 */ /* 0x000ea20000002400 */
[----:B------:R-:W-:Y:S02]  /*1bcb0*/  FMNMX.FTZ R4, R56, R65, !PT ;  /* 0x0000004138047209 */ /* 0x000fe40007810000 */
[----:B------:R-:W-:Y:S02]  /*1bcc0*/  ISETP.GT.AND P1, PT, R91, 0x49, PT ;  /* 0x000000495b00780c */ /* 0x000fe40003f24270 */
[----:B------:R-:W-:Y:S02]  /*1bcd0*/  FSEL R58, R58, -INF , P2 ;  /* 0xff8000003a3a7808 */ /* 0x000fe40001000000 */
[----:B------:R-:W-:Y:S01]  /*1bce0*/  FMNMX.FTZ R65, R57, R4, !PT ;  /* 0x0000000439417209 */ /* 0x000fe20007810000 */
[----:B------:R-:W3:Y:S01]  /*1bcf0*/  MUFU.TANH R62, R62 ;  /* 0x0000003e003e7308 */ /* 0x000ee20000002400 */
[----:B------:R-:W-:-:S02]  /*1bd00*/  ISETP.GT.AND P2, PT, R91, 0x50, PT ;  /* 0x000000505b00780c */ /* 0x000fc40003f44270 */
[----:B0-----:R-:W-:Y:S02]  /*1bd10*/  FSEL R59, R59, -INF , P1 ;  /* 0xff8000003b3b7808 */ /* 0x001fe40000800000 */
        /* <DEDUP_REMOVED lines=9> */
[----:B------:R-:W-:Y:S01]  /*1bdb0*/  MUFU.TANH R41, R41 ;  /* 0x0000002900297308 */ /* 0x000fe20000002400 */
[----:B------:R-:W-:Y:S02]  /*1bdc0*/  ISETP.GT.AND P1, PT, R91, 0x59, PT ;  /* 0x000000595b00780c */ /* 0x000fe40003f24270 */
[----:B---3--:R-:W-:Y:S02]  /*1bdd0*/  FSEL R65, R62, -INF , P2 ;  /* 0xff8000003e417808 */ /* 0x008fe40001000000 */
[----:B------:R-:W-:-:S03]  /*1bde0*/  FMNMX.FTZ R4, R61, R4, !PT ;  /* 0x000000043d047209 */ /* 0x000fc60007810000 */
[----:B------:R-:W2:Y:S01]  /*1bdf0*/  MUFU.TANH R82, R82 ;  /* 0x0000005200527308 */ /* 0x000ea20000002400 */
[----:B------:R-:W-:Y:S01]  /*1be00*/  ISETP.GT.AND P2, PT, R91, 0x60, PT ;  /* 0x000000605b00780c */ /* 0x000fe20003f44270 */
[----:B------:R-:W-:Y:S01]  /*1be10*/  FFMA.FTZ R215, R50, UR52, -R36 ;  /* 0x0000003432d77c23 */ /* 0x000fe20008010824 */
[----:B0-----:R-:W-:Y:S02]  /*1be20*/  FSEL R63, R63, -INF , P1 ;  /* 0xff8000003f3f7808 */ /* 0x001fe40000800000 */
[----:B------:R-:W-:-:S03]  /*1be30*/  FMNMX.FTZ R4, R65, R4, !PT ;  /* 0x0000000441047209 */ /* 0x000fc60007810000 */
[----:B------:R-:W0:Y:S01]  /*1be40*/  MUFU.TANH R84, R84 ;  /* 0x0000005400547308 */ /* 0x000e220000002400 */
[----:B------:R-:W-:-:S01]  /*1be50*/  FFMA.FTZ R50, R66, UR52, -R36 ;  /* 0x0000003442327c23 */ /* 0x000fc20008010824 */
[--C-:B------:R-:W-:Y:S01]  /*1be60*/  FFMA.FTZ R66, R67, UR52, -R36.reuse ;  /* 0x0000003443427c23 */ /* 0x100fe20008010824 */
[----:B------:R-:W-:-:S01]  /*1be70*/  FFMA.FTZ R209, R54, UR52, -R36 ;  /* 0x0000003436d17c23 */ /* 0x000fc20008010824 */
[----:B------:R-:W-:Y:S02]  /*1be80*/  ISETP.GT.AND P1, PT, R91, 0x61, PT ;  /* 0x000000615b00780c */ /* 0x000fe40003f24270 */
[----:B-1----:R-:W-:Y:S02]  /*1be90*/  FSEL R54, R40, -INF , P2 ;  /* 0xff80000028367808 */ /* 0x002fe40001000000 */
[----:B------:R-:W1:Y:S01]  /*1bea0*/  MUFU.TANH R48, R48 ;  /* 0x0000003000307308 */ /* 0x000e620000002400 */
[----:B------:R-:W-:Y:S02]  /*1beb0*/  FMNMX.FTZ R67, R63, R4, !PT ;  /* 0x000000043f437209 */ /* 0x000fe40007810000 */
[----:B------:R-:W-:-:S02]  /*1bec0*/  ISETP.GT.AND P2, PT, R91, 0x68, PT ;  /* 0x000000685b00780c */ /* 0x000fc40003f44270 */
[----:B------:R-:W-:-:S03]  /*1bed0*/  FMNMX.FTZ R67, R54, R67, !PT ;  /* 0x0000004336437209 */ /* 0x000fc60007810000 */
[----:B------:R-:W3:Y:S01]  /*1bee0*/  MUFU.TANH R49, R49 ;  /* 0x0000003100317308 */ /* 0x000ee20000002400 */
[----:B--2---:R-:W-:-:S07]  /*1bef0*/  FSEL R82, R82, -INF , P2 ;  /* 0xff80000052527808 */ /* 0x004fce0001000000 */
[----:B------:R2:W-:Y:S01]  /*1bf00*/  MUFU.EX2 R62, R66 ;  /* 0x00000042003e7308 */ /* 0x0005e20000000800 */
[----:B------:R-:W-:Y:S02]  /*1bf10*/  ISETP.GT.AND P2, PT, R91, 0x70, PT ;  /* 0x000000705b00780c */ /* 0x000fe40003f44270 */
[----:B--2---:R-:W-:-:S05]  /*1bf20*/  FSEL R66, R41, -INF , P1 ;  /* 0xff80000029427808 */ /* 0x004fca0000800000 */
[----:B------:R-:W2:Y:S01]  /*1bf30*/  MUFU.TANH R52, R52 ;  /* 0x0000003400347308 */ /* 0x000ea20000002400 */
[----:B------:R-:W-:Y:S02]  /*1bf40*/  ISETP.GT.AND P1, PT, R91, 0x69, PT ;  /* 0x000000695b00780c */ /* 0x000fe40003f24270 */
[----:B------:R-:W-:Y:S01]  /*1bf50*/  FMNMX.FTZ R67, R66, R67, !PT ;  /* 0x0000004342437209 */ /* 0x000fe20007810000 */
[----:B------:R-:W-:-:S01]  /*1bf60*/  FFMA.FTZ R41, R69, UR52, -R36 ;  /* 0x0000003445297c23 */ /* 0x000fc20008010824 */
[----:B0-----:R-:W-:Y:S02]  /*1bf70*/  FSEL R84, R84, -INF , P1 ;  /* 0xff80000054547808 */ /* 0x001fe40000800000 */
[----:B------:R-:W-:Y:S01]  /*1bf80*/  FMNMX.FTZ R69, R82, R67, !PT ;  /* 0x0000004352457209 */ /* 0x000fe20007810000 */
[----:B------:R-:W0:Y:S01]  /*1bf90*/  MUFU.TANH R53, R53 ;  /* 0x0000003500357308 */ /* 0x000e220000002400 */
[----:B------:R-:W-:Y:S02]  /*1bfa0*/  ISETP.GT.AND P1, PT, R91, 0x71, PT ;  /* 0x000000715b00780c */ /* 0x000fe40003f24270 */
[----:B-1----:R-:W-:-:S02]  /*1bfb0*/  FSEL R67, R48, -INF , P2 ;  /* 0xff80000030437808 */ /* 0x002fc40001000000 */
[----:B------:R-:W-:-:S03]  /*1bfc0*/  FMNMX.FTZ R4, R84, R69, !PT ;  /* 0x0000004554047209 */ /* 0x000fc60007810000 */
[----:B------:R-:W1:Y:S01]  /*1bfd0*/  MUFU.TANH R24, R24 ;  /* 0x0000001800187308 */ /* 0x000e620000002400 */
[----:B------:R-:W-:Y:S02]  /*1bfe0*/  ISETP.GT.AND P2, PT, R91, 0x78, PT ;  /* 0x000000785b00780c */ /* 0x000fe40003f44270 */
[----:B---3--:R-:W-:Y:S02]  /*1bff0*/  FSEL R49, R49, -INF , P1 ;  /* 0xff80000031317808 */ /* 0x008fe40000800000 */
[----:B------:R-:W-:-:S03]  /*1c000*/  FMNMX.FTZ R4, R67, R4, !PT ;  /* 0x0000000443047209 */ /* 0x000fc60007810000 */
[----:B------:R-:W3:Y:S01]  /*1c010*/  MUFU.TANH R25, R25 ;  /* 0x0000001900197308 */ /* 0x000ee20000002400 */
[----:B------:R-:W-:-:S01]  /*1c020*/  FFMA.FTZ R48, R55, UR52, -R36 ;  /* 0x0000003437307c23 */ /* 0x000fc20008010824 */
[----:B------:R-:W-:Y:S02]  /*1c030*/  ISETP.GT.AND P1, PT, R91, 0x79, PT ;  /* 0x000000795b00780c */ /* 0x000fe40003f24270 */
[----:B--2---:R-:W-:Y:S02]  /*1c040*/  FSEL R52, R52, -INF , P2 ;  /* 0xff80000034347808 */ /* 0x004fe40001000000 */
[----:B------:R-:W-:Y:S02]  /*1c050*/  FMNMX.FTZ R55, R49, R4, !PT ;  /* 0x0000000431377209 */ /* 0x000fe40007810000 */
[----:B------:R-:W2:Y:S01]  /*1c060*/  MUFU.TANH R28, R28 ;  /* 0x0000001c001c7308 */ /* 0x000ea20000002400 */
[----:B------:R-:W-:Y:S02]  /*1c070*/  ISETP.GT.AND P2, PT, R91, 0x80, PT ;  /* 0x000000805b00780c */ /* 0x000fe40003f44270 */
[----:B0-----:R-:W-:-:S02]  /*1c080*/  FSEL R53, R53, -INF , P1 ;  /* 0xff80000035357808 */ /* 0x001fc40000800000 */
[----:B------:R-:W-:-:S03]  /*1c090*/  FMNMX.FTZ R4, R52, R55, !PT ;  /* 0x0000003734047209 */ /* 0x000fc60007810000 */
[----:B------:R-:W0:Y:S01]  /*1c0a0*/  MUFU.TANH R29, R29 ;  /* 0x0000001d001d7308 */ /* 0x000e220000002400 */
[----:B------:R-:W-:-:S01]  /*1c0b0*/  FFMA.FTZ R211, R26, UR52, -R36 ;  /* 0x000000341ad37c23 */ /* 0x000fc20008010824 */
[----:B------:R-:W-:Y:S02]  /*1c0c0*/  ISETP.GT.AND P1, PT, R91, 0x81, PT ;  /* 0x000000815b00780c */ /* 0x000fe40003f24270 */
[----:B-1----:R-:W-:Y:S02]  /*1c0d0*/  FSEL R26, R24, -INF , P2 ;  /* 0xff800000181a7808 */ /* 0x002fe40001000000 */
[----:B------:R-:W-:Y:S02]  /*1c0e0*/  FMNMX.FTZ R69, R53, R4, !PT ;  /* 0x0000000435457209 */ /* 0x000fe40007810000 */
[----:B------:R-:W1:Y:S01]  /*1c0f0*/  MUFU.TANH R32, R32 ;  /* 0x0000002000207308 */ /* 0x000e620000002400 */
[----:B------:R-:W-:Y:S02]  /*1c100*/  ISETP.GT.AND P2, PT, R91, 0x88, PT ;  /* 0x000000885b00780c */ /* 0x000fe40003f44270 */
[----:B---3--:R-:W-:-:S02]  /*1c110*/  FSEL R55, R25, -INF , P1 ;  /* 0xff80000019377808 */ /* 0x008fc40000800000 */
        /* <DEDUP_REMOVED lines=11> */
[----:B------:R-:W-:Y:S02]  /*1c1d0*/  ISETP.GT.AND P1, PT, R91, 0x91, PT ;  /* 0x000000915b00780c */ /* 0x000fe40003f24270 */
[----:B-1----:R-:W-:Y:S02]  /*1c1e0*/  FSEL R95, R32, -INF , P2 ;  /* 0xff800000205f7808 */ /* 0x002fe40001000000 */
[----:B------:R-:W-:Y:S02]  /*1c1f0*/  FMNMX.FTZ R4, R69, R4, !PT ;  /* 0x0000000445047209 */ /* 0x000fe40007810000 */
[----:B------:R-:W-:Y:S02]  /*1c200*/  ISETP.GT.AND P2, PT, R91, 0x98, PT ;  /* 0x000000985b00780c */ /* 0x000fe40003f44270 */
[----:B---3--:R-:W-:Y:S02]  /*1c210*/  FSEL R33, R33, -INF , P1 ;  /* 0xff80000021217808 */ /* 0x008fe40000800000 */
[----:B------:R-:W-:-:S02]  /*1c220*/  FMNMX.FTZ R4, R95, R4, !PT ;  /* 0x000000045f047209 */ /* 0x000fc40007810000 */
[----:B------:R-:W-:Y:S02]  /*1c230*/  ISETP.GT.AND P1, PT, R91, 0x99, PT ;  /* 0x000000995b00780c */ /* 0x000fe40003f24270 */
[----:B--2---:R-:W-:Y:S02]  /*1c240*/  FSEL R85, R85, -INF , P2 ;  /* 0xff80000055557808 */ /* 0x004fe40001000000 */
[----:B------:R-:W-:Y:S02]  /*1c250*/  FMNMX.FTZ R4, R33, R4, !PT ;  /* 0x0000000421047209 */ /* 0x000fe40007810000 */
[----:B0-----:R-:W-:Y:S02]  /*1c260*/  FSEL R37, R37, -INF , P1 ;  /* 0xff80000025257808 */ /* 0x001fe40000800000 */
[----:B------:R-:W-:-:S04]  /*1c270*/  FMNMX.FTZ R4, R85, R4, !PT ;  /* 0x0000000455047209 */ /* 0x000fc80007810000 */
[----:B------:R-:W-:-:S05]  /*1c280*/  FMNMX.FTZ R4, R37, R4, !PT ;  /* 0x0000000425047209 */ /* 0x000fca0007810000 */
[----:B------:R-:W0:Y:S01]  /*1c290*/  SHFL.BFLY PT, R29, R4, 0x2, 0x1f ;  /* 0x0c401f00041d7f89 */ /* 0x000e2200000e0000 */
[----:B------:R-:W-:-:S01]  /*1c2a0*/  FFMA.FTZ R32, R71, UR52, -R36 ;  /* 0x0000003447207c23 */ /* 0x000fc20008010824 */
[----:B0-----:R-:W-:-:S05]  /*1c2b0*/  FMNMX.FTZ R71, R4, R29, !PT ;  /* 0x0000001d04477209 */ /* 0x001fca0007810000 */
[----:B------:R-:W0:Y:S01]  /*1c2c0*/  SHFL.BFLY PT, R4, R71, 0x1, 0x1f ;  /* 0x0c201f0047047f89 */ /* 0x000e2200000e0000 */
[----:B------:R-:W-:-:S01]  /*1c2d0*/  FFMA.FTZ R86, R87, UR52, -R36 ;  /* 0x0000003457567c23 */ /* 0x000fc20008010824 */
[--C-:B------:R-:W-:Y:S01]  /*1c2e0*/  FFMA.FTZ R87, R89, UR52, -R36.reuse ;  /* 0x0000003459577c23 */ /* 0x100fe20008010824 */
[----:B------:R-:W-:-:S01]  /*1c2f0*/  FFMA.FTZ R29, R35, UR52, -R36 ;  /* 0x00000034231d7c23 */ /* 0x000fc20008010824 */
[----:B------:R-:W-:Y:S01]  /*1c300*/  FFMA.FTZ R35, R45, UR52, -R36 ;  /* 0x000000342d237c23 */ /* 0x000fe20008010824 */
[----:B0-----:R-:W-:Y:S01]  /*1c310*/  FMNMX.FTZ R4, R71, R4, !PT ;  /* 0x0000000447047209 */ /* 0x001fe20007810000 */
[----:B------:R-:W-:-:S03]  /*1c320*/  IMAD.U32 R71, RZ, RZ, UR52 ;  /* 0x00000034ff477e24 */ /* 0x000fc6000f8e00ff */
[C---:B------:R-:W-:Y:S01]  /*1c330*/  FSETP.NEU.FTZ.AND P1, PT, R4.reuse, -INF , PT ;  /* 0xff8000000400780b */ /* 0x040fe20003f3d000 */
[----:B------:R-:W-:-:S05]  /*1c340*/  FFMA.FTZ R71, R4, R71, -8 ;  /* 0xc100000004477423 */ /* 0x000fca0000010047 */
[----:B------:R-:W-:-:S05]  /*1c350*/  FSEL R71, R71, RZ, P1 ;  /* 0x000000ff47477208 */ /* 0x000fca0000800000 */
[--C-:B------:R-:W-:Y:S01]  /*1c360*/  FFMA.FTZ R216, R3, UR52, -R71.reuse ;  /* 0x0000003403d87c23 */ /* 0x100fe20008010847 */
[----:B------:R-:W-:-:S01]  /*1c370*/  FFMA.FTZ R3, R92, UR52, -R71 ;  /* 0x000000345c037c23 */ /* 0x000fc20008010847 */
[----:B------:R-:W-:Y:S01]  /*1c380*/  FFMA.FTZ R45, R93, UR52, -R71 ;  /* 0x000000345d2d7c23 */ /* 0x000fe20008010847 */
[----:B------:R-:W-:Y:S01]  /*1c390*/  MUFU.EX2 R86, R86 ;  /* 0x0000005600567308 */ /* 0x000fe20000000800 */
[----:B------:R-:W-:-:S01]  /*1c3a0*/  FFMA.FTZ R89, R97, UR52, -R36 ;  /* 0x0000003461597c23 */ /* 0x000fc20008010824 */
[----:B------:R-:W-:-:S06]  /*1c3b0*/  FFMA.FTZ R6, R6, UR52, -R71 ;  /* 0x0000003406067c23 */ /* 0x000fcc0008010847 */
[----:B------:R-:W0:Y:S01]  /*1c3c0*/  MUFU.EX2 R87, R87 ;  /* 0x0000005700577308 */ /* 0x000e220000000800 */
[----:B------:R-:W-:-:S07]  /*1c3d0*/  FFMA.FTZ R218, R43, UR52, -R71 ;  /* 0x000000342bda7c23 */ /* 0x000fce0008010847 */
[----:B------:R-:W-:Y:S01]  /*1c3e0*/  MUFU.EX2 R216, R216 ;  /* 0x000000d800d87308 */ /* 0x000fe20000000800 */
[----:B------:R-:W-:-:S07]  /*1c3f0*/  FFMA.FTZ R99, R99, UR52, -R36 ;  /* 0x0000003463637c23 */ /* 0x000fce0008010824 */
[----:B------:R-:W1:Y:S01]  /*1c400*/  MUFU.EX2 R3, R3 ;  /* 0x0000000300037308 */ /* 0x000e620000000800 */
[----:B------:R-:W-:-:S07]  /*1c410*/  FFMA.FTZ R203, R39, UR52, -R36 ;  /* 0x0000003427cb7c23 */ /* 0x000fce0008010824 */
[----:B------:R-:W2:Y:S01]  /*1c420*/  MUFU.EX2 R88, R88 ;  /* 0x0000005800587308 */ /* 0x000ea20000000800 */
[----:B------:R-:W-:-:S07]  /*1c430*/  FFMA.FTZ R39, R94, UR52, -R71 ;  /* 0x000000345e277c23 */ /* 0x000fce0008010847 */
[----:B------:R-:W3:Y:S01]  /*1c440*/  MUFU.EX2 R45, R45 ;  /* 0x0000002d002d7308 */ /* 0x000ee20000000800 */
[----:B------:R-:W-:-:S07]  /*1c450*/  FFMA.FTZ R43, R9, UR52, -R71 ;  /* 0x00000034092b7c23 */ /* 0x000fce0008010847 */
[----:B------:R-:W4:Y:S01]  /*1c460*/  MUFU.EX2 R89, R89 ;  /* 0x0000005900597308 */ /* 0x000f220000000800 */
[----:B------:R-:W-:-:S07]  /*1c470*/  FFMA.FTZ R212, R46, UR52, -R71 ;  /* 0x000000342ed47c23 */ /* 0x000fce0008010847 */
[----:B------:R-:W5:Y:S01]  /*1c480*/  MUFU.EX2 R6, R6 ;  /* 0x0000000600067308 */ /* 0x000f620000000800 */
[----:B------:R-:W-:-:S01]  /*1c490*/  FFMA.FTZ R46, R65, UR52, -R71 ;  /* 0x00000034412e7c23 */ /* 0x000fc20008010847 */
[----:B------:R-:W-:Y:S01]  /*1c4a0*/  FFMA.FTZ R204, R54, UR52, -R71 ;  /* 0x0000003436cc7c23 */ /* 0x000fe20008010847 */
[----:B0-----:R-:W-:-:S05]  /*1c4b0*/  FADD.FTZ R65, R86, R87 ;  /* 0x0000005756417221 */ /* 0x001fca0000010000 */
[----:B------:R-:W0:Y:S01]  /*1c4c0*/  MUFU.EX2 R90, R99 ;  /* 0x00000063005a7308 */ /* 0x000e220000000800 */
[----:B------:R-:W-:-:S01]  /*1c4d0*/  FFMA.FTZ R42, R42, UR52, -R36 ;  /* 0x000000342a2a7c23 */ /* 0x000fc20008010824 */
[----:B-1----:R-:W-:-:S06]  /*1c4e0*/  FADD.FTZ R54, R216, R3 ;  /* 0x00000003d8367221 */ /* 0x002fcc0000010000 */
[----:B------:R-:W1:Y:S01]  /*1c4f0*/  MUFU.EX2 R218, R218 ;  /* 0x000000da00da7308 */ /* 0x000e620000000800 */
[----:B------:R-:W-:-:S01]  /*1c500*/  FFMA.FTZ R10, R10, UR52, -R71 ;  /* 0x000000340a0a7c23 */ /* 0x000fc20008010847 */
[----:B------:R-:W-:Y:S01]  /*1c510*/  FFMA.FTZ R208, R56, UR52, -R71 ;  /* 0x0000003438d07c23 */ /* 0x000fe20008010847 */
[----:B--2---:R-:W-:-:S05]  /*1c520*/  FADD.FTZ R56, R88, R65 ;  /* 0x0000004158387221 */ /* 0x004fca0000010000 */
[----:B------:R-:W2:Y:S01]  /*1c530*/  MUFU.EX2 R39, R39 ;  /* 0x0000002700277308 */ /* 0x000ea20000000800 */
[----:B---3--:R-:W-:-:S01]  /*1c540*/  FADD.FTZ R65, R45, R54 ;  /* 0x000000362d417221 */ /* 0x008fc20000010000 */
[----:B------:R-:W-:Y:S01]  /*1c550*/  FFMA.FTZ R54, R49, UR52, -R71 ;  /* 0x0000003431367c23 */ /* 0x000fe20008010847 */
[----:B----4-:R-:W-:-:S05]  /*1c560*/  FADD.FTZ R49, R89, R56 ;  /* 0x0000003859317221 */ /* 0x010fca0000010000 */
[----:B------:R-:W3:Y:S01]  /*1c570*/  MUFU.EX2 R43, R43 ;  /* 0x0000002b002b7308 */ /* 0x000ee20000000800 */
[----:B-----5:R-:W-:-:S01]  /*1c580*/  FADD.FTZ R65, R6, R65 ;  /* 0x0000004106417221 */ /* 0x020fc20000010000 */
[----:B------:R-:W-:Y:S01]  /*1c590*/  FFMA.FTZ R28, R75, UR52, -R36 ;  /* 0x000000344b1c7c23 */ /* 0x000fe20008010824 */
[----:B------:R-:W-:-:S01]  /*1c5a0*/  FFMA.FTZ R9, R12, UR52, -R71 ;  /* 0x000000340c097c23 */ /* 0x000fc20008010847 */
[----:B------:R-:W-:-:S04]  /*1c5b0*/  FFMA.FTZ R75, R20, UR52, -R71 ;  /* 0x00000034144b7c23 */ /* 0x000fc80008010847 */
[----:B------:R-:W4:Y:S01]  /*1c5c0*/  MUFU.EX2 R42, R42 ;  /* 0x0000002a002a7308 */ /* 0x000f220000000800 */
[----:B------:R-:W-:-:S01]  /*1c5d0*/  FFMA.FTZ R210, R60, UR52, -R71 ;  /* 0x000000343cd27c23 */ /* 0x000fc20008010847 */
[----:B------:R-:W-:Y:S01]  /*1c5e0*/  FFMA.FTZ R20, R58, UR52, -R71 ;  /* 0x000000343a147c23 */ /* 0x000fe20008010847 */
[----:B0-----:R-:W-:-:S05]  /*1c5f0*/  FADD.FTZ R60, R90, R49 ;  /* 0x000000315a3c7221 */ /* 0x001fca0000010000 */
[----:B------:R-:W0:Y:S01]  /*1c600*/  MUFU.EX2 R10, R10 ;  /* 0x0000000a000a7308 */ /* 0x000e220000000800 */
[----:B-1----:R-:W-:-:S01]  /*1c610*/  FADD.FTZ R58, R218, R65 ;  /* 0x00000041da3a7221 */ /* 0x002fc20000010000 */
[----:B------:R-:W-:Y:S01]  /*1c620*/  FFMA.FTZ R12, R14, UR52, -R71 ;  /* 0x000000340e0c7c23 */ /* 0x000fe20008010847 */
[----:B------:R-:W-:-:S05]  /*1c630*/  FADD.FTZ R60, R5, R60 ;  /* 0x0000003c053c7221 */ /* 0x000fca0000010000 */
[----:B------:R-:W1:Y:S01]  /*1c640*/  MUFU.EX2 R8, R8 ;  /* 0x0000000800087308 */ /* 0x000e620000000800 */
[----:B--2---:R-:W-:-:S07]  /*1c650*/  FADD.FTZ R58, R39, R58 ;  /* 0x0000003a273a7221 */ /* 0x004fce0000010000 */
[----:B------:R-:W2:Y:S01]  /*1c660*/  MUFU.EX2 R212, R212 ;  /* 0x000000d400d47308 */ /* 0x000ea20000000800 */
[----:B------:R-:W-:-:S01]  /*1c670*/  FFMA.FTZ R56, R53, UR52, -R71 ;  /* 0x0000003435387c23 */ /* 0x000fc20008010847 */
[----:B------:R-:W-:-:S06]  /*1c680*/  FADD.FTZ R65, R7, R60 ;  /* 0x0000003c07417221 */ /* 0x000fcc0000010000 */
[----:B------:R-:W5:Y:S01]  /*1c690*/  MUFU.EX2 R11, R11 ;  /* 0x0000000b000b7308 */ /* 0x000f620000000800 */
[----:B---3--:R-:W-:-:S01]  /*1c6a0*/  FADD.FTZ R53, R43, R58 ;  /* 0x0000003a2b357221 */ /* 0x008fc20000010000 */
[----:B------:R-:W-:-:S06]  /*1c6b0*/  FFMA.FTZ R214, R47, UR52, -R71 ;  /* 0x000000342fd67c23 */ /* 0x000fcc0008010847 */
[----:B------:R-:W3:Y:S01]  /*1c6c0*/  MUFU.EX2 R9, R9 ;  /* 0x0000000900097308 */ /* 0x000ee20000000800 */
[----:B----4-:R-:W-:-:S01]  /*1c6d0*/  FADD.FTZ R65, R42, R65 ;  /* 0x000000412a417221 */ /* 0x010fc20000010000 */
[----:B0-----:R-:W-:-:S06]  /*1c6e0*/  FADD.FTZ R53, R10, R53 ;  /* 0x000000350a357221 */ /* 0x001fcc0000010000 */
[----:B------:R-:W0:Y:S01]  /*1c6f0*/  MUFU.EX2 R21, R96 ;  /* 0x0000006000157308 */ /* 0x000e220000000800 */
[----:B------:R-:W-:-:S07]  /*1c700*/  FFMA.FTZ R47, R72, UR52, -R71 ;  /* 0x00000034482f7c23 */ /* 0x000fce0008010847 */
[----:B------:R-:W4:Y:S01]  /*1c710*/  MUFU.EX2 R12, R12 ;  /* 0x0000000c000c7308 */ /* 0x000f220000000800 */
[----:B------:R-:W-:-:S01]  /*1c720*/  FFMA.FTZ R200, R26, UR52, -R71 ;  /* 0x000000341ac87c23 */ /* 0x000fc20008010847 */
[----:B-1----:R-:W-:-:S06]  /*1c730*/  FADD.FTZ R58, R8, R65 ;  /* 0x00000041083a7221 */ /* 0x002fcc0000010000 */
[----:B------:R-:W1:Y:S01]  /*1c740*/  MUFU.EX2 R64, R64 ;  /* 0x0000004000407308 */ /* 0x000e620000000800 */
[----:B------:R-:W-:-:S01]  /*1c750*/  FFMA.FTZ R51, R51, UR52, -R36 ;  /* 0x0000003433337c23 */ /* 0x000fc20008010824 */
[----:B--2---:R-:W-:-:S06]  /*1c760*/  FADD.FTZ R26, R212, R53 ;  /* 0x00000035d41a7221 */ /* 0x004fcc0000010000 */
[----:B------:R-:W2:Y:S01]  /*1c770*/  MUFU.EX2 R75, R75 ;  /* 0x0000004b004b7308 */ /* 0x000ea20000000800 */
[----:B------:R-:W-:-:S01]  /*1c780*/  FFMA.FTZ R14, R73, UR52, -R71 ;  /* 0x00000034490e7c23 */ /* 0x000fc20008010847 */
[----:B-----5:R-:W-:-:S06]  /*1c790*/  FADD.FTZ R58, R11, R58 ;  /* 0x0000003a0b3a7221 */ /* 0x020fcc0000010000 */
[----:B------:R-:W5:Y:S01]  /*1c7a0*/  MUFU.EX2 R215, R215 ;  /* 0x000000d700d77308 */ /* 0x000f620000000800 */
[----:B------:R-:W-:-:S01]  /*1c7b0*/  FFMA.FTZ R73, R74, UR52, -R71 ;  /* 0x000000344a497c23 */ /* 0x000fc20008010847 */
[----:B---3--:R-:W-:-:S06]  /*1c7c0*/  FADD.FTZ R65, R9, R26 ;  /* 0x0000001a09417221 */ /* 0x008fcc0000010000 */
[----:B------:R-:W3:Y:S01]  /*1c7d0*/  MUFU.EX2 R214, R214 ;  /* 0x000000d600d67308 */ /* 0x000ee20000000800 */
[----:B------:R-:W-:-:S01]  /*1c7e0*/  FFMA.FTZ R206, R67, UR52, -R71 ;  /* 0x0000003443ce7c23 */ /* 0x000fc20008010847 */
[----:B0-----:R-:W-:-:S06]  /*1c7f0*/  FADD.FTZ R67, R21, R58 ;  /* 0x0000003a15437221 */ /* 0x001fcc0000010000 */
[----:B------:R-:W0:Y:S01]  /*1c800*/  MUFU.EX2 R50, R50 ;  /* 0x0000003200327308 */ /* 0x000e220000000800 */
[----:B----4-:R-:W-:-:S07]  /*1c810*/  FADD.FTZ R26, R12, R65 ;  /* 0x000000410c1a7221 */ /* 0x010fce0000010000 */
[----:B------:R-:W4:Y:S01]  /*1c820*/  MUFU.EX2 R47, R47 ;  /* 0x0000002f002f7308 */ /* 0x000f220000000800 */
[----:B------:R-:W-:Y:S01]  /*1c830*/  F2FP.SATFINITE.E4M3.F32.PACK_AB_MERGE_C R219, R42, R7, RZ ;  /* 0x000000072adb723e */ /* 0x000fe200048070ff */
[----:B-1----:R-:W-:-:S06]  /*1c840*/  FADD.FTZ R42, R64, R67 ;  /* 0x00000043402a7221 */ /* 0x002fcc0000010000 */
[----:B------:R-:W1:Y:S01]  /*1c850*/  MUFU.EX2 R51, R51 ;  /* 0x0000003300337308 */ /* 0x000e620000000800 */
[----:B--2---:R-:W-:-:S01]  /*1c860*/  FADD.FTZ R7, R75, R26 ;  /* 0x0000001a4b077221 */ /* 0x004fc20000010000 */
[----:B------:R-:W-:-:S06]  /*1c870*/  FFMA.FTZ R57, R57, UR52, -R71 ;  /* 0x0000003439397c23 */ /* 0x000fcc0008010847 */
[----:B------:R-:W2:Y:S01]  /*1c880*/  MUFU.EX2 R14, R14 ;  /* 0x0000000e000e7308 */ /* 0x000ea20000000800 */
[----:B------:R-:W-:Y:S01]  /*1c890*/  F2FP.SATFINITE.E4M3.F32.PACK_AB_MERGE_C R58, R6, R45, RZ ;  /* 0x0000002d063a723e */ /* 0x000fe200048070ff */
[----:B-----5:R-:W-:Y:S01]  /*1c8a0*/  FADD.FTZ R45, R215, R42 ;  /* 0x0000002ad72d7221 */ /* 0x020fe20000010000 */
[----:B------:R-:W-:-:S05]  /*1c8b0*/  F2FP.SATFINITE.E4M3.F32.PACK_AB_MERGE_C R26, R10, R43, RZ ;  /* 0x0000002b0a1a723e */ /* 0x000fca00048070ff */
[----:B------:R-:W5:Y:S01]  /*1c8c0*/  MUFU.EX2 R73, R73 ;  /* 0x0000004900497308 */ /* 0x000f620000000800 */
[----:B---3--:R-:W-:-:S01]  /*1c8d0*/  FADD.FTZ R10, R214, R7 ;  /* 0x00000007d60a7221 */ /* 0x008fc20000010000 */
[----:B------:R-:W-:Y:S01]  /*1c8e0*/  FFMA.FTZ R205, R30, UR52, -R36 ;  /* 0x000000341ecd7c23 */ /* 0x000fe20008010824 */
[----:B------:R-:W-:-:S05]  /*1c8f0*/  F2FP.SATFINITE.E4M3.F32.PACK_AB_MERGE_C R75, R75, R12, RZ ;  /* 0x0000000c4b4b723e */ /* 0x000fca00048070ff */
[----:B------:R-:W3:Y:S01]  /*1c900*/  MUFU.EX2 R209, R209 ;  /* 0x000000d100d17308 */ /* 0x000ee20000000800 */
[----:B------:R-:W-:-:S01]  /*1c910*/  FFMA.FTZ R30, R77, UR52, -R36 ;  /* 0x000000344d1e7c23 */ /* 0x000fc20008010824 */
[----:B0-----:R-:W-:Y:S01]  /*1c920*/  FADD.FTZ R12, R50, R45 ;  /* 0x0000002d320c7221 */ /* 0x001fe20000010000 */
[----:B------:R-:W-:-:S05]  /*1c930*/  F2FP.SATFINITE.E4M3.F32.PACK_AB_MERGE_C R213, R64, R21, RZ ;  /* 0x0000001540d5723e */ /* 0x000fca00048070ff */
[----:B------:R-:W0:Y:S01]  /*1c940*/  MUFU.EX2 R208, R208 ;  /* 0x000000d000d07308 */ /* 0x000e220000000800 */
[----:B------:R-:W-:-:S01]  /*1c950*/  FFMA.FTZ R77, R59, UR52, -R71 ;  /* 0x000000343b4d7c23 */ /* 0x000fc20008010847 */
[----:B----4-:R-:W-:Y:S01]  /*1c960*/  FADD.FTZ R21, R47, R10 ;  /* 0x0000000a2f157221 */ /* 0x010fe20000010000 */
[----:B-1----:R-:W-:-:S05]  /*1c970*/  FADD.FTZ R43, R51, R12 ;  /* 0x0000000c332b7221 */ /* 0x002fca0000010000 */
[----:B------:R-:W1:Y:S01]  /*1c980*/  MUFU.EX2 R40, R40 ;  /* 0x0000002800287308 */ /* 0x000e620000000800 */
[----:B--2---:R-:W-:-:S07]  /*1c990*/  FADD.FTZ R10, R14, R21 ;  /* 0x000000150e0a7221 */ /* 0x004fce0000010000 */
[----:B------:R-:W2:Y:S01]  /*1c9a0*/  MUFU.EX2 R57, R57 ;  /* 0x0000003900397308 */ /* 0x000ea20000000800 */
[C---:B------:R-:W-:Y:S01]  /*1c9b0*/  F2FP.SATFINITE.E4M3.F32.PACK_AB_MERGE_C R51, R62.reuse, R51, RZ ;  /* 0x000000333e33723e */ /* 0x040fe200048070ff */
[----:B------:R-:W-:Y:S01]  /*1c9c0*/  FADD.FTZ R62, R62, R43 ;  /* 0x0000002b3e3e7221 */ /* 0x000fe20000010000 */
[----:B-----5:R-:W-:-:S05]  /*1c9d0*/  F2FP.SATFINITE.E4M3.F32.PACK_AB_MERGE_C R14, R73, R14, RZ ;  /* 0x0000000e490e723e */ /* 0x020fca00048070ff */
[----:B------:R-:W4:Y:S01]  /*1c9e0*/  MUFU.EX2 R41, R41 ;  /* 0x0000002900297308 */ /* 0x000f220000000800 */
[----:B------:R-:W-:-:S01]  /*1c9f0*/  FFMA.FTZ R24, R70, UR52, -R36 ;  /* 0x0000003446187c23 */ /* 0x000fc20008010824 */
[----:B------:R-:W-:-:S06]  /*1ca00*/  FADD.FTZ R73, R73, R10 ;  /* 0x0000000a49497221 */ /* 0x000fcc0000010000 */
[----:B------:R-:W5:Y:S01]  /*1ca10*/  MUFU.EX2 R20, R20 ;  /* 0x0000001400147308 */ /* 0x000f620000000800 */
[----:B------:R-:W-:-:S01]  /*1ca20*/  FFMA.FTZ R59, R61, UR52, -R71 ;  /* 0x000000343d3b7c23 */ /* 0x000fc20008010847 */
[----:B---3--:R-:W-:-:S06]  /*1ca30*/  FADD.FTZ R21, R209, R62 ;  /* 0x0000003ed1157221 */ /* 0x008fcc0000010000 */
[----:B------:R-:W3:Y:S01]  /*1ca40*/  MUFU.EX2 R48, R48 ;  /* 0x0000003000307308 */ /* 0x000ee20000000800 */
[----:B0-----:R-:W-:-:S07]  /*1ca50*/  FADD.FTZ R10, R208, R73 ;  /* 0x00000049d00a7221 */ /* 0x001fce0000010000 */
[----:B------:R-:W0:Y:S01]  /*1ca60*/  MUFU.EX2 R77, R77 ;  /* 0x0000004d004d7308 */ /* 0x000e220000000800 */
[----:B------:R-:W-:-:S01]  /*1ca70*/  FFMA.FTZ R27, R27, UR52, -R36 ;  /* 0x000000341b1b7c23 */ /* 0x000fc20008010824 */
[----:B------:R-:W-:Y:S01]  /*1ca80*/  F2FP.SATFINITE.E4M3.F32.PACK_AB_MERGE_C R216, R3, R216, R58 ;  /* 0x000000d803d8723e */ /* 0x000fe2000480703a */
[----:B-1----:R-:W-:-:S05]  /*1ca90*/  FADD.FTZ R12, R40, R21 ;  /* 0x00000015280c7221 */ /* 0x002fca0000010000 */
[----:B------:R-:W1:Y:S01]  /*1caa0*/  MUFU.EX2 R211, R211 ;  /* 0x000000d300d37308 */ /* 0x000e620000000800 */
[----:B------:R-:W-:-:S01]  /*1cab0*/  FFMA.FTZ R61, R63, UR52, -R71 ;  /* 0x000000343f3d7c23 */ /* 0x000fc20008010847 */
[----:B--2---:R-:W-:-:S06]  /*1cac0*/  FADD.FTZ R3, R57, R10 ;  /* 0x0000000a39037221 */ /* 0x004fcc0000010000 */
[----:B------:R-:W2:Y:S01]  /*1cad0*/  MUFU.EX2 R210, R210 ;  /* 0x000000d200d27308 */ /* 0x000ea20000000800 */
[----:B------:R-:W-:Y:S01]  /*1cae0*/  F2FP.SATFINITE.E4M3.F32.PACK_AB_MERGE_C R219, R5, R90, R219 ;  /* 0x0000005a05db723e */ /* 0x000fe200048070db */
[----:B------:R-:W-:Y:S02]  /*1caf0*/  IMAD.U32 R63, RZ, RZ, UR38 ;  /* 0x00000026ff3f7e24 */ /* 0x000fe4000f8e00ff */
[----:B----4-:R-:W-:-:S04]  /*1cb00*/  FADD.FTZ R5, R41, R12 ;  /* 0x0000000c29057221 */ /* 0x010fc80000010000 */
[----:B------:R-:W4:Y:S01]  /*1cb10*/  MUFU.EX2 R24, R24 ;  /* 0x0000001800187308 */ /* 0x000f220000000800 */
[----:B-----5:R-:W-:-:S07]  /*1cb20*/  FADD.FTZ R10, R20, R3 ;  /* 0x00000003140a7221 */ /* 0x020fce0000010000 */
[----:B------:R-:W5:Y:S01]  /*1cb30*/  MUFU.EX2 R59, R59 ;  /* 0x0000003b003b7308 */ /* 0x000f620000000800 */
[C---:B---3--:R-:W-:Y:S01]  /*1cb40*/  F2FP.SATFINITE.E4M3.F32.PACK_AB_MERGE_C R41, R48.reuse, R41, RZ ;  /* 0x000000293029723e */ /* 0x048fe200048070ff */
[----:B------:R-:W-:Y:S01]  /*1cb50*/  FADD.FTZ R48, R48, R5 ;  /* 0x0000000530307221 */ /* 0x000fe20000010000 */
[----:B0-----:R-:W-:-:S05]  /*1cb60*/  F2FP.SATFINITE.E4M3.F32.PACK_AB_MERGE_C R20, R77, R20, RZ ;  /* 0x000000144d14723e */ /* 0x001fca00048070ff */
[----:B------:R0:W3:Y:S01]  /*1cb70*/  MUFU.EX2 R25, R27 ;  /* 0x0000001b00197308 */ /* 0x0000e20000000800 */
[----:B------:R-:W-:Y:S01]  /*1cb80*/  PRMT R0, R63, 0x654, R0 ;  /* 0x000006543f007816 */ /* 0x000fe20000000000 */
[----:B------:R-:W-:-:S06]  /*1cb90*/  FADD.FTZ R77, R77, R10 ;  /* 0x0000000a4d4d7221 */ /* 0x000fcc0000010000 */
[----:B------:R-:W3:Y:S01]  /*1cba0*/  MUFU.EX2 R46, R46 ;  /* 0x0000002e002e7308 */ /* 0x000ee20000000800 */
[----:B------:R-:W-:-:S01]  /*1cbb0*/  FFMA.FTZ R63, R66, UR52, -R71 ;  /* 0x00000034423f7c23 */ /* 0x000fc20008010847 */
[----:B-1----:R-:W-:-:S06]  /*1cbc0*/  FADD.FTZ R3, R211, R48 ;  /* 0x00000030d3037221 */ /* 0x002fcc0000010000 */
[----:B------:R-:W1:Y:S01]  /*1cbd0*/  MUFU.EX2 R32, R32 ;  /* 0x0000002000207308 */ /* 0x000e620000000800 */
[----:B------:R-:W-:Y:S01]  /*1cbe0*/  F2FP.SATFINITE.E4M3.F32.PACK_AB_MERGE_C R213, R11, R8, R213 ;  /* 0x000000080bd5723e */ /* 0x000fe200048070d5 */
[----:B0-----:R-:W-:Y:S01]  /*1cbf0*/  FFMA.FTZ R27, R76, UR52, -R36 ;  /* 0x000000344c1b7c23 */ /* 0x001fe20008010824 */
[----:B------:R0:W-:Y:S05]  /*1cc00*/  SYNCS.ARRIVE.TRANS64.RED.A1T0 RZ, [R0+URZ], RZ ;  /* 0x000000ff00ff79a7 */ /* 0x0001ea000810043f */
[----:B------:R-:W1:Y:S01]  /*1cc10*/  MUFU.EX2 R61, R61 ;  /* 0x0000003d003d7308 */ /* 0x000e620000000800 */
[----:B--2---:R-:W-:-:S01]  /*1cc20*/  FADD.FTZ R8, R210, R77 ;  /* 0x0000004dd2087221 */ /* 0x004fc20000010000 */
[----:B0-----:R-:W-:-:S06]  /*1cc30*/  FFMA.FTZ R0, R82, UR52, -R71 ;  /* 0x0000003452007c23 */ /* 0x001fcc0008010847 */
[----:B------:R-:W0:Y:S01]  /*1cc40*/  MUFU.EX2 R205, R205 ;  /* 0x000000cd00cd7308 */ /* 0x000e220000000800 */
[----:B------:R-:W-:-:S01]  /*1cc50*/  FFMA.FTZ R70, R31, UR52, -R36 ;  /* 0x000000341f467c23 */ /* 0x000fc20008010824 */
[----:B----4-:R-:W-:Y:S01]  /*1cc60*/  FADD.FTZ R10, R24, R3 ;  /* 0x00000003180a7221 */ /* 0x010fe20000010000 */
[----:B-----5:R-:W-:-:S05]  /*1cc70*/  FADD.FTZ R3, R59, R8 ;  /* 0x000000083b037221 */ /* 0x020fca0000010000 */
[----:B------:R-:W2:Y:S01]  /*1cc80*/  MUFU.EX2 R204, R204 ;  /* 0x000000cc00cc7308 */ /* 0x000ea20000000800 */
[----:B------:R-:W-:-:S01]  /*1cc90*/  FFMA.FTZ R84, R84, UR52, -R71 ;  /* 0x0000003454547c23 */ /* 0x000fc20008010847 */
[----:B---3--:R-:W-:-:S06]  /*1cca0*/  FADD.FTZ R5, R25, R10 ;  /* 0x0000000a19057221 */ /* 0x008fcc0000010000 */
[----:B------:R-:W3:Y:S01]  /*1ccb0*/  MUFU.EX2 R28, R28 ;  /* 0x0000001c001c7308 */ /* 0x000ee20000000800 */
[----:B------:R-:W-:-:S01]  /*1ccc0*/  FFMA.FTZ R207, R34, UR52, -R36 ;  /* 0x0000003422cf7c23 */ /* 0x000fc20008010824 */
[----:B------:R-:W-:-:S06]  /*1ccd0*/  FADD.FTZ R8, R46, R3 ;  /* 0x000000032e087221 */ /* 0x000fcc0000010000 */
[----:B------:R-:W4:Y:S01]  /*1cce0*/  MUFU.EX2 R63, R63 ;  /* 0x0000003f003f7308 */ /* 0x000f220000000800 */
[C---:B-1----:R-:W-:Y:S01]  /*1ccf0*/  F2FP.SATFINITE.E4M3.F32.PACK_AB_MERGE_C R25, R32.reuse, R25, RZ ;  /* 0x000000192019723e */ /* 0x042fe200048070ff */
[----:B------:R-:W-:Y:S01]  /*1cd00*/  FADD.FTZ R32, R32, R5 ;  /* 0x0000000520207221 */ /* 0x000fe20000010000 */
[----:B------:R-:W-:-:S05]  /*1cd10*/  F2FP.SATFINITE.E4M3.F32.PACK_AB_MERGE_C R46, R61, R46, RZ ;  /* 0x0000002e3d2e723e */ /* 0x000fca00048070ff */
[----:B------:R-:W1:Y:S01]  /*1cd20*/  MUFU.EX2 R27, R27 ;  /* 0x0000001b001b7308 */ /* 0x000e620000000800 */
[----:B------:R-:W-:-:S07]  /*1cd30*/  FADD.FTZ R61, R61, R8 ;  /* 0x000000083d3d7221 */ /* 0x000fce0000010000 */
[----:B------:R-:W5:Y:S01]  /*1cd40*/  MUFU.EX2 R0, R0 ;  /* 0x0000000000007308 */ /* 0x000f620000000800 */
[----:B0-----:R-:W-:-:S07]  /*1cd50*/  FADD.FTZ R3, R205, R32 ;  /* 0x00000020cd037221 */ /* 0x001fce0000010000 */
[----:B------:R-:W0:Y:S01]  /*1cd60*/  MUFU.EX2 R70, R70 ;  /* 0x0000004600467308 */ /* 0x000e220000000800 */
[----:B--2---:R-:W-:-:S07]  /*1cd70*/  FADD.FTZ R8, R204, R61 ;  /* 0x0000003dcc087221 */ /* 0x004fce0000010000 */
[----:B------:R-:W2:Y:S01]  /*1cd80*/  MUFU.EX2 R49, R84 ;  /* 0x0000005400317308 */ /* 0x000ea20000000800 */
[----:B------:R-:W-:-:S01]  /*1cd90*/  FFMA.FTZ R52, R52, UR52, -R71 ;  /* 0x0000003434347c23 */ /* 0x000fc20008010847 */
[----:B---3--:R-:W-:-:S06]  /*1cda0*/  FADD.FTZ R10, R28, R3 ;  /* 0x000000031c0a7221 */ /* 0x008fcc0000010000 */
[----:B------:R-:W3:Y:S01]  /*1cdb0*/  MUFU.EX2 R207, R207 ;  /* 0x000000cf00cf7308 */ /* 0x000ee20000000800 */
[----:B----4-:R-:W-:-:S07]  /*1cdc0*/  FADD.FTZ R3, R63, R8 ;  /* 0x000000083f037221 */ /* 0x010fce0000010000 */
[----:B------:R-:W4:Y:S01]  /*1cdd0*/  MUFU.EX2 R206, R206 ;  /* 0x000000ce00ce7308 */ /* 0x000f220000000800 */
[----:B-1----:R-:W-:-:S01]  /*1cde0*/  FADD.FTZ R5, R27, R10 ;  /* 0x0000000a1b057221 */ /* 0x002fc20000010000 */
[----:B------:R-:W-:-:S06]  /*1cdf0*/  F2FP.SATFINITE.E4M3.F32.PACK_AB_MERGE_C R212, R9, R212, R75 ;  /* 0x000000d409d4723e */ /* 0x000fcc000480704b */
[----:B------:R-:W1:Y:S01]  /*1ce00*/  MUFU.EX2 R30, R30 ;  /* 0x0000001e001e7308 */ /* 0x000e620000000800 */
[----:B-----5:R-:W-:-:S01]  /*1ce10*/  FADD.FTZ R8, R0, R3 ;  /* 0x0000000300087221 */ /* 0x020fc20000010000 */
[----:B------:R-:W5:Y:S06]  /*1ce20*/  @P4 LDC R9, c[0x0][0x44c] ;  /* 0x00011300ff094b82 */ /* 0x000f6c0000000800 */
[----:B------:R-:W1:Y:S01]  /*1ce30*/  MUFU.EX2 R53, R54 ;  /* 0x0000003600357308 */ /* 0x000e620000000800 */
[C---:B0-----:R-:W-:Y:S01]  /*1ce40*/  F2FP.SATFINITE.E4M3.F32.PACK_AB_MERGE_C R27, R70.reuse, R27, RZ ;  /* 0x0000001b461b723e */ /* 0x041fe200048070ff */
[----:B------:R-:W-:Y:S01]  /*1ce50*/  FADD.FTZ R70, R70, R5 ;  /* 0x0000000546467221 */ /* 0x000fe20000010000 */
[----:B--2---:R-:W-:-:S05]  /*1ce60*/  F2FP.SATFINITE.E4M3.F32.PACK_AB_MERGE_C R0, R49, R0, RZ ;  /* 0x000000003100723e */ /* 0x004fca00048070ff */
[----:B------:R-:W-:Y:S01]  /*1ce70*/  MUFU.EX2 R6, R52 ;  /* 0x0000003400067308 */ /* 0x000fe20000000800 */
[----:B------:R-:W-:-:S07]  /*1ce80*/  FADD.FTZ R49, R49, R8 ;  /* 0x0000000831317221 */ /* 0x000fce0000010000 */
[----:B------:R-:W0:Y:S01]  /*1ce90*/  MUFU.EX2 R7, R56 ;  /* 0x0000003800077308 */ /* 0x000e220000000800 */
[----:B------:R-:W-:Y:S01]  /*1cea0*/  F2FP.SATFINITE.E4M3.F32.PACK_AB_MERGE_C R204, R63, R204, R0 ;  /* 0x000000cc3fcc723e */ /* 0x000fe20004807000 */
[----:B---3--:R-:W-:Y:S01]  /*1ceb0*/  FADD.FTZ R3, R207, R70 ;  /* 0x00000046cf037221 */ /* 0x008fe20000010000 */
[----:B----4-:R-:W-:-:S05]  /*1cec0*/  FADD.FTZ R0, R206, R49 ;  /* 0x00000031ce007221 */ /* 0x010fca0000010000 */
[----:B------:R-:W2:Y:S01]  /*1ced0*/  MUFU.EX2 R200, R200 ;  /* 0x000000c800c87308 */ /* 0x000ea20000000800 */
[----:B-1----:R-:W-:-:S01]  /*1cee0*/  FADD.FTZ R5, R30, R3 ;  /* 0x000000031e057221 */ /* 0x002fc20000010000 */
[----:B------:R-:W-:Y:S01]  /*1cef0*/  FADD.FTZ R3, R53, R0 ;  /* 0x0000000035037221 */ /* 0x000fe20000010000 */
[----:B------:R-:W-:-:S01]  /*1cf00*/  FFMA.FTZ R34, R78, UR52, -R36 ;  /* 0x000000344e227c23 */ /* 0x000fc20008010824 */
[----:B------:R-:W-:-:S04]  /*1cf10*/  FFMA.FTZ R201, R79, UR52, -R36 ;  /* 0x000000344fc97c23 */ /* 0x000fc80008010824 */
[----:B------:R-:W-:Y:S01]  /*1cf20*/  MUFU.EX2 R29, R29 ;  /* 0x0000001d001d7308 */ /* 0x000fe20000000800 */
[----:B0-----:R-:W-:Y:S01]  /*1cf30*/  F2FP.SATFINITE.E4M3.F32.PACK_AB_MERGE_C R0, R7, R6, RZ ;  /* 0x000000060700723e */ /* 0x001fe200048070ff */
[----:B------:R-:W-:Y:S01]  /*1cf40*/  FADD.FTZ R6, R6, R3 ;  /* 0x0000000306067221 */ /* 0x000fe20000010000 */
[----:B------:R-:W-:-:S01]  /*1cf50*/  FFMA.FTZ R68, R68, UR52, -R71 ;  /* 0x0000003444447c23 */ /* 0x000fc20008010847 */
[----:B------:R-:W-:Y:S01]  /*1cf60*/  FFMA.FTZ R69, R69, UR52, -R71 ;  /* 0x0000003445457c23 */ /* 0x000fe20008010847 */
[----:B------:R-:W-:-:S01]  /*1cf70*/  FFMA.FTZ R38, R38, UR52, -R36 ;  /* 0x0000003426267c23 */ /* 0x000fc20008010824 */
[----:B------:R-:W-:Y:S01]  /*1cf80*/  FADD.FTZ R7, R7, R6 ;  /* 0x0000000607077221 */ /* 0x000fe20000010000 */
[----:B------:R-:W-:Y:S01]  /*1cf90*/  F2FP.SATFINITE.E4M3.F32.PACK_AB_MERGE_C R206, R53, R206, R0 ;  /* 0x000000ce35ce723e */ /* 0x000fe20004807000 */
[----:B------:R-:W-:Y:S01]  /*1cfa0*/  FFMA.FTZ R55, R55, UR52, -R71 ;  /* 0x0000003437377c23 */ /* 0x000fe20008010847 */
[----:B------:R-:W0:Y:S01]  /*1cfb0*/  @P4 LDC R10, c[0x0][0x450] ;  /* 0x00011400ff0a4b82 */ /* 0x000e220000000800 */
[----:B--2---:R-:W-:-:S01]  /*1cfc0*/  FADD.FTZ R0, R200, R7 ;  /* 0x00000007c8007221 */ /* 0x004fc20000010000 */
[----:B-----5:R-:W-:-:S02]  /*1cfd0*/  @P4 IMAD.HI.U32 R7, R108, R9, RZ ;  /* 0x000000096c074227 */ /* 0x020fc400078e00ff */
[----:B------:R-:W2:Y:S01]  /*1cfe0*/  LDL R9, [R1+0x44] ;  /* 0x0000440001097983 */ /* 0x000ea20000100800 */
[----:B------:R-:W1:Y:S01]  /*1cff0*/  MUFU.EX2 R34, R34 ;  /* 0x0000002200227308 */ /* 0x000e620000000800 */
[----:B------:R-:W-:-:S01]  /*1d000*/  FFMA.FTZ R31, R80, UR52, -R36 ;  /* 0x00000034501f7c23 */ /* 0x000fc20008010824 */
[----:B------:R-:W-:-:S06]  /*1d010*/  FFMA.FTZ R76, R81, UR52, -R36 ;  /* 0x00000034514c7c23 */ /* 0x000fcc0008010824 */
[----:B------:R-:W3:Y:S08]  /*1d020*/  MUFU.EX2 R201, R201 ;  /* 0x000000c900c97308 */ /* 0x000ef00000000800 */
[----:B------:R-:W-:Y:S01]  /*1d030*/  MUFU.EX2 R68, R68 ;  /* 0x0000004400447308 */ /* 0x000fe20000000800 */
[----:B-1----:R-:W-:Y:S01]  /*1d040*/  F2FP.SATFINITE.E4M3.F32.PACK_AB_MERGE_C R8, R29, R34, RZ ;  /* 0x000000221d08723e */ /* 0x002fe200048070ff */
[----:B------:R-:W-:-:S06]  /*1d050*/  FADD.FTZ R34, R34, R5 ;  /* 0x0000000522227221 */ /* 0x000fcc0000010000 */
[----:B------:R-:W1:Y:S08]  /*1d060*/  MUFU.EX2 R69, R69 ;  /* 0x0000004500457308 */ /* 0x000e700000000800 */
[----:B------:R-:W4:Y:S01]  /*1d070*/  MUFU.EX2 R38, R38 ;  /* 0x0000002600267308 */ /* 0x000f220000000800 */
[----:B------:R-:W-:-:S07]  /*1d080*/  FFMA.FTZ R95, R95, UR52, -R71 ;  /* 0x000000345f5f7c23 */ /* 0x000fce0008010847 */
[----:B------:R-:W5:Y:S01]  /*1d090*/  MUFU.EX2 R55, R55 ;  /* 0x0000003700377308 */ /* 0x000f620000000800 */
[----:B------:R-:W-:-:S01]  /*1d0a0*/  FADD.FTZ R34, R29, R34 ;  /* 0x000000221d227221 */ /* 0x000fc20000010000 */
[----:B------:R-:W-:-:S06]  /*1d0b0*/  FFMA.FTZ R44, R44, UR52, -R36 ;  /* 0x000000342c2c7c23 */ /* 0x000fcc0008010824 */
[----:B------:R-:W0:Y:S01]  /*1d0c0*/  MUFU.EX2 R31, R31 ;  /* 0x0000001f001f7308 */ /* 0x000e220000000800 */
[----:B------:R-:W-:-:S01]  /*1d0d0*/  FFMA.FTZ R36, R83, UR52, -R36 ;  /* 0x0000003453247c23 */ /* 0x000fc20008010824 */
[----:B---3--:R-:W-:-:S06]  /*1d0e0*/  FADD.FTZ R3, R201, R34 ;  /* 0x00000022c9037221 */ /* 0x008fcc0000010000 */
[----:B------:R-:W3:Y:S01]  /*1d0f0*/  MUFU.EX2 R76, R76 ;  /* 0x0000004c004c7308 */ /* 0x000ee20000000800 */
[----:B------:R-:W-:-:S01]  /*1d100*/  FFMA.FTZ R33, R33, UR52, -R71 ;  /* 0x0000003421217c23 */ /* 0x000fc20008010847 */
[----:B-1----:R-:W-:Y:S01]  /*1d110*/  F2FP.SATFINITE.E4M3.F32.PACK_AB_MERGE_C R5, R69, R68, RZ ;  /* 0x000000444505723e */ /* 0x002fe200048070ff */
[----:B----4-:R-:W-:-:S05]  /*1d120*/  FADD.FTZ R6, R38, R3 ;  /* 0x0000000326067221 */ /* 0x010fca0000010000 */
[----:B------:R-:W1:Y:S01]  /*1d130*/  MUFU.EX2 R203, R203 ;  /* 0x000000cb00cb7308 */ /* 0x000e620000000800 */
[----:B------:R-:W-:Y:S01]  /*1d140*/  F2FP.SATFINITE.E4M3.F32.PACK_AB_MERGE_C R207, R30, R207, R8 ;  /* 0x000000cf1ecf723e */ /* 0x000fe20004807008 */
[----:B------:R-:W-:Y:S02]  /*1d150*/  IMAD.MOV.U32 R8, RZ, RZ, R108 ;  /* 0x000000ffff087224 */ /* 0x000fe400078e006c */
[----:B-----5:R-:W-:-:S04]  /*1d160*/  FADD.FTZ R3, R55, R0 ;  /* 0x0000000037037221 */ /* 0x020fc80000010000 */
[----:B------:R-:W4:Y:S01]  /*1d170*/  MUFU.EX2 R95, R95 ;  /* 0x0000005f005f7308 */ /* 0x000f220000000800 */
[----:B------:R-:W-:Y:S01]  /*1d180*/  F2FP.SATFINITE.E4M3.F32.PACK_AB_MERGE_C R200, R55, R200, R5 ;  /* 0x000000c837c8723e */ /* 0x000fe20004807005 */
[----:B0-----:R-:W-:Y:S01]  /*1d190*/  FADD.FTZ R5, R31, R6 ;  /* 0x000000061f057221 */ /* 0x001fe20000010000 */
[----:B------:R-:W-:-:S05]  /*1d1a0*/  @P4 SHF.R.U32.HI R8, RZ, R10, R7 ;  /* 0x0000000aff084219 */ /* 0x000fca0000011607 */
[----:B------:R-:W0:Y:S01]  /*1d1b0*/  MUFU.EX2 R44, R44 ;  /* 0x0000002c002c7308 */ /* 0x000e220000000800 */
[----:B------:R-:W-:-:S01]  /*1d1c0*/  FADD.FTZ R68, R68, R3 ;  /* 0x0000000344447221 */ /* 0x000fc20000010000 */
[----:B---3--:R-:W-:-:S06]  /*1d1d0*/  F2FP.SATFINITE.E4M3.F32.PACK_AB_MERGE_C R31, R76, R31, RZ ;  /* 0x0000001f4c1f723e */ /* 0x008fcc00048070ff */
[----:B------:R-:W3:Y:S01]  /*1d1e0*/  MUFU.EX2 R202, R33 ;  /* 0x0000002100ca7308 */ /* 0x000ee20000000800 */
[----:B------:R-:W-:Y:S01]  /*1d1f0*/  IADD3 R0, R8, R105, -R107 ;  /* 0x0000006908007210 */ /* 0x000fe20007ffe86b */
[----:B------:R-:W-:-:S06]  /*1d200*/  FADD.FTZ R76, R76, R5 ;  /* 0x000000054c4c7221 */ /* 0x000fcc0000010000 */
[----:B------:R-:W-:Y:S08]  /*1d210*/  MUFU.EX2 R35, R35 ;  /* 0x0000002300237308 */ /* 0x000ff00000000800 */
[----:B------:R-:W5:Y:S01]  /*1d220*/  MUFU.EX2 R36, R36 ;  /* 0x0000002400247308 */ /* 0x000f620000000800 */
[----:B------:R-:W-:-:S01]  /*1d230*/  FADD.FTZ R68, R69, R68 ;  /* 0x0000004445447221 */ /* 0x000fc20000010000 */
[----:B-1----:R-:W-:Y:S01]  /*1d240*/  FADD.FTZ R5, R203, R76 ;  /* 0x0000004ccb057221 */ /* 0x002fe20000010000 */
[----:B------:R-:W-:-:S04]  /*1d250*/  IMAD.HI R8, R0, 0x66666667, RZ ;  /* 0x6666666700087827 */ /* 0x000fc800078e02ff */
[----:B------:R-:W-:Y:S01]  /*1d260*/  FFMA.FTZ R85, R85, UR52, -R71 ;  /* 0x0000003455557c23 */ /* 0x000fe20008010847 */
[----:B----4-:R-:W-:-:S01]  /*1d270*/  FADD.FTZ R3, R95, R68 ;  /* 0x000000445f037221 */ /* 0x010fc20000010000 */
[----:B0-----:R-:W-:Y:S01]  /*1d280*/  FADD.FTZ R6, R44, R5 ;  /* 0x000000052c067221 */ /* 0x001fe20000010000 */
[----:B------:R-:W-:-:S01]  /*1d290*/  FFMA.FTZ R37, R37, UR52, -R71 ;  /* 0x0000003425257c23 */ /* 0x000fc20008010847 */
[----:B------:R-:W-:Y:S01]  /*1d2a0*/  SHF.R.U32.HI R5, RZ, 0x1f, R8 ;  /* 0x0000001fff057819 */ /* 0x000fe20000011608 */
[----:B---3--:R-:W-:-:S01]  /*1d2b0*/  FADD.FTZ R0, R202, R3 ;  /* 0x00000003ca007221 */ /* 0x008fc20000010000 */
[----:B------:R-:W-:Y:S02]  /*1d2c0*/  MUFU.EX2 R85, R85 ;  /* 0x0000005500557308 */ /* 0x000fe40000000800 */
[----:B------:R-:W-:Y:S02]  /*1d2d0*/  LEA.HI.SX32 R5, R8, R5, 0x1a ;  /* 0x0000000508057211 */ /* 0x000fe400078fd2ff */
[----:B-----5:R-:W-:-:S04]  /*1d2e0*/  F2FP.SATFINITE.E4M3.F32.PACK_AB_MERGE_C R3, R36, R35, RZ ;  /* 0x000000232403723e */ /* 0x020fc800048070ff */
[----:B------:R-:W0:Y:S01]  /*1d2f0*/  MUFU.EX2 R12, R37 ;  /* 0x00000025000c7308 */ /* 0x000e220000000800 */
[----:B------:R-:W-:Y:S02]  /*1d300*/  F2FP.SATFINITE.E4M3.F32.PACK_AB_MERGE_C R208, R57, R208, R20 ;  /* 0x000000d039d0723e */ /* 0x000fe40004807014 */
[----:B------:R-:W-:Y:S01]  /*1d310*/  F2FP.SATFINITE.E4M3.F32.PACK_AB_MERGE_C R203, R44, R203, R3 ;  /* 0x000000cb2ccb723e */ /* 0x000fe20004807003 */
[----:B------:R-:W-:Y:S01]  /*1d320*/  VIADD R3, R106, 0xfffffffe ;  /* 0xfffffffe6a037836 */ /* 0x000fe20000000000 */
[----:B------:R-:W-:Y:S01]  /*1d330*/  F2FP.SATFINITE.E4M3.F32.PACK_AB_MERGE_C R217, R89, R88, RZ ;  /* 0x0000005859d9723e */ /* 0x000fe200048070ff */
[----:B------:R-:W-:-:S01]  /*1d340*/  FADD.FTZ R11, R35, R6 ;  /* 0x00000006230b7221 */ /* 0x000fc20000010000 */
[----:B------:R-:W-:Y:S02]  /*1d350*/  F2FP.SATFINITE.E4M3.F32.PACK_AB_MERGE_C R218, R39, R218, R26 ;  /* 0x000000da27da723e */ /* 0x000fe4000480701a */
[----:B------:R-:W-:Y:S02]  /*1d360*/  CS2R R32, SRZ ;  /* 0x0000000000207805 */ /* 0x000fe4000001ff00 */
[----:B------:R-:W-:Y:S01]  /*1d370*/  F2FP.SATFINITE.E4M3.F32.PACK_AB_MERGE_C R217, R87, R86, R217 ;  /* 0x0000005657d9723e */ /* 0x000fe200048070d9 */
[----:B------:R-:W-:-:S01]  /*1d380*/  FADD.FTZ R11, R36, R11 ;  /* 0x0000000b240b7221 */ /* 0x000fc20000010000 */
[----:B------:R-:W-:-:S02]  /*1d390*/  F2FP.SATFINITE.E4M3.F32.PACK_AB_MERGE_C R214, R47, R214, R14 ;  /* 0x000000d62fd6723e */ /* 0x000fc4000480700e */
[----:B0-----:R-:W-:Y:S01]  /*1d3a0*/  F2FP.SATFINITE.E4M3.F32.PACK_AB_MERGE_C R7, R12, R85, RZ ;  /* 0x000000550c07723e */ /* 0x001fe200048070ff */
[----:B------:R-:W-:Y:S01]  /*1d3b0*/  FADD.FTZ R85, R85, R0 ;  /* 0x0000000055557221 */ /* 0x000fe20000010000 */
[----:B------:R-:W-:Y:S02]  /*1d3c0*/  F2FP.SATFINITE.E4M3.F32.PACK_AB_MERGE_C R215, R50, R215, R51 ;  /* 0x000000d732d7723e */ /* 0x000fe40004807033 */
[----:B------:R-:W-:Y:S02]  /*1d3d0*/  CS2R R34, SRZ ;  /* 0x0000000000227805 */ /* 0x000fe4000001ff00 */
[----:B------:R-:W-:Y:S01]  /*1d3e0*/  F2FP.SATFINITE.E4M3.F32.PACK_AB_MERGE_C R209, R40, R209, R41 ;  /* 0x000000d128d1723e */ /* 0x000fe20004807029 */
[----:B------:R-:W-:Y:S01]  /*1d3f0*/  FADD.FTZ R12, R12, R85 ;  /* 0x000000550c0c7221 */ /* 0x000fe20000010000 */
[----:B------:R-:W-:Y:S02]  /*1d400*/  F2FP.SATFINITE.E4M3.F32.PACK_AB_MERGE_C R210, R59, R210, R46 ;  /* 0x000000d23bd2723e */ /* 0x000fe4000480702e */
[----:B------:R-:W-:-:S02]  /*1d410*/  CS2R R36, SRZ ;  /* 0x0000000000247805 */ /* 0x000fc4000001ff00 */
[----:B------:R-:W-:Y:S02]  /*1d420*/  F2FP.SATFINITE.E4M3.F32.PACK_AB_MERGE_C R211, R24, R211, R25 ;  /* 0x000000d318d3723e */ /* 0x000fe40004807019 */
[----:B------:R-:W-:Y:S02]  /*1d430*/  CS2R R24, SRZ ;  /* 0x0000000000187805 */ /* 0x000fe4000001ff00 */
[----:B------:R-:W-:Y:S02]  /*1d440*/  F2FP.SATFINITE.E4M3.F32.PACK_AB_MERGE_C R205, R28, R205, R27 ;  /* 0x000000cd1ccd723e */ /* 0x000fe4000480701b */
[----:B------:R-:W-:Y:S02]  /*1d450*/  CS2R R26, SRZ ;  /* 0x00000000001a7805 */ /* 0x000fe4000001ff00 */
[----:B------:R-:W-:Y:S02]  /*1d460*/  F2FP.SATFINITE.E4M3.F32.PACK_AB_MERGE_C R201, R38, R201, R31 ;  /* 0x000000c926c9723e */ /* 0x000fe4000480701f */
[----:B------:R-:W-:-:S02]  /*1d470*/  CS2R R28, SRZ ;  /* 0x00000000001c7805 */ /* 0x000fc4000001ff00 */
[----:B------:R-:W-:Y:S02]  /*1d480*/  F2FP.SATFINITE.E4M3.F32.PACK_AB_MERGE_C R202, R202, R95, R7 ;  /* 0x0000005fcaca723e */ /* 0x000fe40004807007 */
        /* <DEDUP_REMOVED lines=42> */
[----:B--2---:R-:W-:-:S04]  /*1d730*/  VIMNMX R20, R9, R5, !PT ;  /* 0x0000000509147248 */ /* 0x004fc80007fe0100 */
[----:B------:R-:W-:-:S13]  /*1d740*/  ISETP.GE.AND P1, PT, R3, R20, PT ;  /* 0x000000140300720c */ /* 0x000fda0003f26270 */
[----:B------:R-:W-:Y:S05]  /*1d750*/  @!P1 BRA `(.L_x_6761) ;  /* 0x0000004c00a09947 */ /* 0x000fea0003800000 */
[----:B------:R-:W-:Y:S01]  /*1d760*/  IMAD.MOV.U32 R0, RZ, RZ, R3 ;  /* 0x000000ffff007224 */ /* 0x000fe200078e0003 */
[----:B------:R-:W-:Y:S01]  /*1d770*/  MOV R9, R4 ;  /* 0x0000000400097202 */ /* 0x000fe20000000f00 */
        /* <DEDUP_REMOVED lines=50> */
[----:B------:R-:W-:-:S07]  /*1daa0*/  CS2R R24, SRZ ;  /* 0x0000000000187805 */ /* 0x000fce000001ff00 */
.L_x_6773:
[----:B------:R-:W2:Y:S01]  /*1dab0*/  LDL R4, [R1+0x2c] ;  /* 0x00002c0001047983 */ /* 0x000ea20000100800 */
[----:B------:R-:W-:Y:S01]  /*1dac0*/  ISETP.NE.AND P1, PT, R3, 0x1, PT ;  /* 0x000000010300780c */ /* 0x000fe20003f25270 */
[----:B------:R-:W-:Y:S05]  /*1dad0*/  YIELD ;  /* 0x0000000000007946 */ /* 0x000fea0003800000 */
[----:B------:R-:W-:-:S04]  /*1dae0*/  SEL R229, RZ, 0x1, P1 ;  /* 0x00000001ffe57807 */ /* 0x000fc80000800000 */
[----:B------:R-:W-:Y:S02]  /*1daf0*/  LOP3.LUT R229, R8, R229, RZ, 0x3c, !PT ;  /* 0x000000e508e57212 */ /* 0x000fe400078e3cff */
[----:B--2---:R-:W-:-:S13]  /*1db00*/  ISETP.NE.AND P1, PT, R4, RZ, PT ;  /* 0x000000ff0400720c */ /* 0x004fda0003f25270 */
[----:B------:R-:W-:Y:S05]  /*1db10*/  @P1 BRA `(.L_x_6762) ;  /* 0x00000000003c1947 */ /* 0x000fea0003800000 */
[----:B------:R-:W-:Y:S05]  /*1db20*/  @!P0 BRA `(.L_x_6763) ;  /* 0x0000000000048947 */ /* 0x000fea0003800000 */
[----:B------:R-:W-:Y:S01]  /*1db30*/  BPT.TRAP 0x1 ;  /* 0x000000040000795c */ /* 0x000fe20000300000 */
.L_x_6763:
        /* <DEDUP_REMOVED lines=8> */
.L_x_6764:
[----:B------:R-:W-:Y:S04]  /*1dbc0*/  BSSY B0, `(.L_x_6762) ;  /* 0x0000004000007945 */ /* 0x000fe80003800000 */
[----:B-1----:R-:W-:Y:S05]  /*1dbd0*/  @P2 BRA `(.L_x_6765) ;  /* 0x0000000000082947 */ /* 0x002fea0003800000 */
[----:B------:R-:W1:Y:S02]  /*1dbe0*/  SYNCS.PHASECHK.TRANS64.TRYWAIT P2, [R5+URZ+0x33430], R4 ;  /* 0x03343004050075a7 */ /* 0x000e64000804017f */
[----:B-1----:R-:W-:Y:S05]  /*1dbf0*/  @!P2 BRA `(.L_x_6766) ;  /* 0x0000019c0090a947 */ /* 0x002fea0003800000 */
.L_x_6765:
[----:B------:R-:W-:Y:S05]  /*1dc00*/  BSYNC B0 ;  /* 0x0000000000007941 */ /* 0x000fea0003800000 */
.L_x_6762:
[----:B01----:R-:W0:Y:S01]  /*1dc10*/  S2R R4, SR_TID.X ;  /* 0x0000000000047919 */ /* 0x003e220000002100 */
[----:B------:R-:W-:Y:S01]  /*1dc20*/  VIADD R221, R3, 0x1 ;  /* 0x0000000103dd7836 */ /* 0x000fe20000000000 */
[----:B------:R-:W-:Y:S05]  /*1dc30*/  WARPSYNC.ALL ;  /* 0x0000000000007948 */ /* 0x000fea0003800000 */
[C---:B------:R-:W-:Y:S01]  /*1dc40*/  ISETP.NE.AND P2, PT, R221.reuse, 0x2, PT ;  /* 0x00000002dd00780c */ /* 0x040fe20003f45270 */
[----:B------:R-:W-:Y:S01]  /*1dc50*/  UMOV UR44, UR24 ;  /* 0x00000018002c7c82 */ /* 0x000fe20008000000 */
[----:B------:R-:W-:Y:S01]  /*1dc60*/  UMOV UR45, UR25 ;  /* 0x00000019002d7c82 */ /* 0x000fe20008000000 */
[----:B------:R-:W-:Y:S01]  /*1dc70*/  IMAD.MOV.U32 R121, RZ, RZ, -0x7fffffe0 ;  /* 0x80000020ff797424 */ /* 0x000fe200078e00ff */
[----:B------:R-:W-:Y:S01]  /*1dc80*/  SEL R221, R221, RZ, P2 ;  /* 0x000000ffdddd7207 */ /* 0x000fe20001000000 */
[----:B------:R-:W-:Y:S01]  /*1dc90*/  UMOV UR40, UR24 ;  /* 0x0000001800287c82 */ /* 0x000fe20008000000 */
[----:B------:R-:W-:Y:S01]  /*1dca0*/  UMOV UR41, UR25 ;  /* 0x0000001900297c82 */ /* 0x000fe20008000000 */
[----:B------:R-:W-:Y:S01]  /*1dcb0*/  MOV R7, 0x80000020 ;  /* 0x8000002000077802 */ /* 0x000fe20000000f00 */
[----:B------:R-:W-:Y:S01]  /*1dcc0*/  IMAD.MOV.U32 R15, RZ, RZ, -0x7fffffe0 ;  /* 0x80000020ff0f7424 */ /* 0x000fe200078e00ff */
[----:B------:R-:W-:Y:S01]  /*1dcd0*/  R2UR UR43, R121 ;  /* 0x00000000792b72ca */ /* 0x000fe200000e0000 */
[----:B------:R-:W-:Y:S01]  /*1dce0*/  UMOV UR32, UR24 ;  /* 0x0000001800207c82 */ /* 0x000fe20008000000 */
[----:B------:R-:W-:Y:S01]  /*1dcf0*/  R2UR UR27, R7 ;  /* 0x00000000071b72ca */ /* 0x000fe200000e0000 */
[----:B------:R-:W-:Y:S01]  /*1dd00*/  UMOV UR33, UR25 ;  /* 0x0000001900217c82 */ /* 0x000fe20008000000 */
[----:B------:R-:W-:Y:S01]  /*1dd10*/  R2UR UR35, R15 ;  /* 0x000000000f2372ca */ /* 0x000fe200000e0000 */
[----:B------:R-:W-:Y:S01]  /*1dd20*/  UMOV UR28, UR24 ;  /* 0x00000018001c7c82 */ /* 0x000fe20008000000 */
[----:B------:R-:W-:Y:S01]  /*1dd30*/  R2UR UR31, R121 ;  /* 0x00000000791f72ca */ /* 0x000fe200000e0000 */
[----:B------:R-:W-:Y:S01]  /*1dd40*/  UMOV UR29, UR25 ;  /* 0x00000019001d7c82 */ /* 0x000fe20008000000 */
[----:B------:R-:W-:Y:S01]  /*1dd50*/  R2UR UR7, R7 ;  /* 0x00000000070772ca */ /* 0x000fe200000e0000 */
[----:B------:R-:W-:-:S02]  /*1dd60*/  IMAD.MOV.U32 R15, RZ, RZ, -0x7fffffe0 ;  /* 0x80000020ff0f7424 */ /* 0x000fc400078e00ff */
[----:B------:R-:W-:Y:S01]  /*1dd70*/  IMAD.MOV.U32 R7, RZ, RZ, -0x7fffffe0 ;  /* 0x80000020ff077424 */ /* 0x000fe200078e00ff */
[----:B0-----:R-:W-:-:S04]  /*1dd80*/  SHF.R.U32.HI R4, RZ, 0x7, R4 ;  /* 0x00000007ff047819 */ /* 0x001fc80000011604 */
[----:B------:R-:W-:Y:S01]  /*1dd90*/  IADD3 R5, R4, 0x8, RZ ;  /* 0x0000000804057810 */ /* 0x000fe20007ffe0ff */
[----:B------:R-:W-:-:S04]  /*1dda0*/  IMAD R4, R221, 0x780, R13 ;  /* 0x00000780dd047824 */ /* 0x000fc800078e020d */
[----:B------:R0:W-:Y:S01]  /*1ddb0*/  BAR.SYNC.DEFER_BLOCKING R5, 0x100 ;  /* 0x000400050000751d */ /* 0x0001e20000010000 */
[C---:B------:R-:W-:Y:S01]  /*1ddc0*/  R2UR UR46, R4.reuse ;  /* 0x00000000042e72ca */ /* 0x040fe200000e0000 */
[C---:B------:R-:W-:Y:S02]  /*1ddd0*/  VIADD R120, R4.reuse, 0x80 ;  /* 0x0000008004787836 */ /* 0x040fe40000000000 */
[C---:B------:R-:W-:Y:S02]  /*1dde0*/  VIADD R6, R4.reuse, 0x100 ;  /* 0x0000010004067836 */ /* 0x040fe40000000000 */
[----:B------:R-:W-:Y:S01]  /*1ddf0*/  VIADD R14, R4, 0x180 ;  /* 0x00000180040e7836 */ /* 0x000fe20000000000 */
[----:B------:R-:W-:Y:S01]  /*1de00*/  R2UR UR42, R120 ;  /* 0x00000000782a72ca */ /* 0x000fe200000e0000 */
[----:B0-----:R-:W-:Y:S01]  /*1de10*/  IMAD.MOV.U32 R5, RZ, RZ, -0x7fffffe0 ;  /* 0x80000020ff057424 */ /* 0x001fe200078e00ff */
[----:B------:R-:W-:Y:S01]  /*1de20*/  R2UR UR26, R6 ;  /* 0x00000000061a72ca */ /* 0x000fe200000e0000 */
[----:B------:R-:W-:Y:S01]  /*1de30*/  VIADD R120, R4, 0x200 ;  /* 0x0000020004787836 */ /* 0x000fe20000000000 */
[----:B------:R-:W-:Y:S01]  /*1de40*/  R2UR UR34, R14 ;  /* 0x000000000e2272ca */ /* 0x000fe200000e0000 */
[C---:B------:R-:W-:Y:S01]  /*1de50*/  VIADD R6, R4.reuse, 0x2 ;  /* 0x0000000204067836 */ /* 0x040fe20000000000 */
[----:B------:R-:W-:Y:S01]  /*1de60*/  R2UR UR47, R5 ;  /* 0x00000000052f72ca */ /* 0x000fe200000e0000 */
[----:B------:R-:W-:Y:S01]  /*1de70*/  VIADD R14, R4, 0x82 ;  /* 0x00000082040e7836 */ /* 0x000fe20000000000 */
[----:B------:R-:W-:Y:S01]  /*1de80*/  R2UR UR30, R120 ;  /* 0x00000000781e72ca */ /* 0x000fe200000e0000 */
[----:B------:R-:W-:Y:S01]  /*1de90*/  IMAD.MOV.U32 R5, RZ, RZ, -0x7fffffe0 ;  /* 0x80000020ff057424 */ /* 0x000fe200078e00ff */
[----:B------:R-:W-:Y:S01]  /*1dea0*/  R2UR UR6, R6 ;  /* 0x00000000060672ca */ /* 0x000fe200000e0000 */
[----:B------:R-:W-:Y:S01]  /*1deb0*/  VIADD R6, R4, 0x102 ;  /* 0x0000010204067836 */ /* 0x000fe20000000000 */
[----:B------:R-:W-:-:S07]  /*1dec0*/  WARPGROUP.ARRIVE ;  /* 0x00000000000079c5 */ /* 0x000fce0000000000 */
        /* <DEDUP_REMOVED lines=14> */
[----:B------:R-:W-:Y:S02]  /*1dfb0*/  WARPGROUP.DEPBAR.LE gsb0, 0x0 ;  /* 0x00008000000079c5 */ /* 0x000fe40000010000 */
[----:B------:R-:W-:-:S06]  /*1dfc0*/  WARPGROUP.ARRIVE ;  /* 0x00000000000079c5 */ /* 0x000fcc0000000000 */
[----:B------:R-:W-:Y:S03]  /*1dfd0*/  QGMMA.64x32x32.F32.E4M3.E4M3 R152, gdesc[UR24], RZ, !UPT, gsb0 ;  /* 0x00600000189879f3 */ /* 0x000fe6000c0008ff */
[----:B------:R-:W-:Y:S02]  /*1dfe0*/  WARPGROUP.DEPBAR.LE gsb0, 0x0 ;  /* 0x00008000000079c5 */ /* 0x000fe40000010000 */
[----:B------:R-:W-:-:S06]  /*1dff0*/  WARPGROUP.ARRIVE ;  /* 0x00000000000079c5 */ /* 0x000fcc0000000000 */
[----:B------:R-:W-:Y:S01]  /*1e000*/  QGMMA.64x32x32.F32.E4M3.E4M3 R136, gdesc[UR32], RZ, !UPT, gsb0 ;  /* 0x00600000208879f3 */ /* 0x000fe2000c0008ff */
[----:B------:R-:W-:Y:S01]  /*1e010*/  UMOV UR32, UR4 ;  /* 0x0000000400207c82 */ /* 0x000fe20008000000 */
[----:B------:R-:W-:Y:S01]  /*1e020*/  UMOV UR33, UR5 ;  /* 0x0000000500217c82 */ /* 0x000fe20008000000 */
        /* <DEDUP_REMOVED lines=52> */
[----:B------:R-:W-:Y:S02]  /*1e370*/  R2UR UR46, R6 ;  /* 0x00000000062e72ca */ /* 0x000fe400000e0000 */
[----:B------:R-:W-:Y:S01]  /*1e380*/  R2UR UR47, R7 ;  /* 0x00000000072f72ca */ /* 0x000fe200000e0000 */
        /* <DEDUP_REMOVED lines=111> */
[C---:B------:R-:W-:Y:S01]  /*1ea80*/  VIADD R6, R4.reuse, 0x682 ;  /* 0x0000068204067836 */ /* 0x040fe20000000000 */
[----:B------:R-:W-:Y:S01]  /*1ea90*/  IADD3 R4, R4, 0x702, RZ ;  /* 0x0000070204047810 */ /* 0x000fe20007ffe0ff */
        /* <DEDUP_REMOVED lines=34> */
.L_x_6768:
[----:B------:R-:W-:Y:S01]  /*1ecc0*/  SHF.L.U32 R4, R8, 0x1f, RZ ;  /* 0x0000001f08047819 */ /* 0x000fe200000006ff */
[----:B------:R-:W-:-:S04]  /*1ecd0*/  IMAD R5, R3, 0x8, R18 ;  /* 0x0000000803057824 */ /* 0x000fc800078e0212 */
[----:B------:R0:W1:Y:S01]  /*1ece0*/  SYNCS.PHASECHK.TRANS64.TRYWAIT P1, [R5+URZ+0x33450], R4 ;  /* 0x03345004050075a7 */ /* 0x000062000802017f */
[----:B------:R-:W-:Y:S05]  /*1ecf0*/  @!P0 BRA `(.L_x_6769) ;  /* 0x0000000000048947 */ /* 0x000fea0003800000 */
[----:B------:R-:W-:Y:S01]  /*1ed00*/  BPT.TRAP 0x1 ;  /* 0x000000040000795c */ /* 0x000fe20000300000 */
.L_x_6769:
[----:B-1----:R-:W-:Y:S05]  /*1ed10*/  @P1 BRA `(.L_x_6767) ;  /* 0x0000000000081947 */ /* 0x002fea0003800000 */
[----:B------:R-:W1:Y:S02]  /*1ed20*/  SYNCS.PHASECHK.TRANS64.TRYWAIT P1, [R5+URZ+0x33450], R4 ;  /* 0x03345004050075a7 */ /* 0x000e64000802017f */
[----:B-1----:R-:W-:Y:S05]  /*1ed30*/  @!P1 BRA `(.L_x_6770) ;  /* 0x0000018c00549947 */ /* 0x002fea0003800000 */
.L_x_6767:
[----:B01----:R-:W-:Y:S01]  /*1ed40*/  VIADD R4, R18, 0x200 ;  /* 0x0000020012047836 */ /* 0x003fe20000000000 */
[----:B------:R-:W-:Y:S05]  /*1ed50*/  WARPSYNC.ALL ;  /* 0x0000000000007948 */ /* 0x000fea0003800000 */
[----:B------:R-:W-:Y:S01]  /*1ed60*/  SHF.R.U32.HI R4, RZ, 0x4, R4 ;  /* 0x00000004ff047819 */ /* 0x000fe20000011604 */
[----:B------:R-:W-:Y:S01]  /*1ed70*/  IMAD.MOV.U32 R5, RZ, RZ, -0x3ffffff0 ;  /* 0xc0000010ff057424 */ /* 0x000fe200078e00ff */
[----:B------:R-:W-:Y:S01]  /*1ed80*/  WARPGROUP.ARRIVE ;  /* 0x00000000000079c5 */ /* 0x000fe20000000000 */
[----:B------:R-:W-:Y:S01]  /*1ed90*/  IMAD.MOV.U32 R7, RZ, RZ, -0x3ffffff0 ;  /* 0xc0000010ff077424 */ /* 0x000fe200078e00ff */
[----:B------:R-:W-:-:S04]  /*1eda0*/  LOP3.LUT R4, R4, 0x3fff, RZ, 0xc0, !PT ;  /* 0x00003fff04047812 */ /* 0x000fc800078ec0ff */
[----:B------:R-:W0:Y:S01]  /*1edb0*/  S2R R8, SR_TID.X ;  /* 0x0000000000087919 */ /* 0x000e220000002100 */
[----:B------:R-:W-:Y:S01]  /*1edc0*/  R2UR UR7, R5 ;  /* 0x00000000050772ca */ /* 0x000fe200000e0000 */
[----:B------:R-:W-:Y:S01]  /*1edd0*/  IMAD.MOV.U32 R5, RZ, RZ, -0x3ffffff0 ;  /* 0xc0000010ff057424 */ /* 0x000fe200078e00ff */
[----:B------:R-:W-:-:S05]  /*1ede0*/  LOP3.LUT R4, R4, 0x10000, RZ, 0xfc, !PT ;  /* 0x0001000004047812 */ /* 0x000fca00078efcff */
[----:B------:R-:W-:-:S04]  /*1edf0*/  IMAD R4, R3, 0x780, R4 ;  /* 0x0000078003047824 */ /* 0x000fc800078e0204 */
[C---:B------:R-:W-:Y:S01]  /*1ee00*/  VIADD R6, R4.reuse, 0x180 ;  /* 0x0000018004067836 */ /* 0x040fe20000000000 */
[----:B------:R-:W-:-:S13]  /*1ee10*/  R2UR UR6, R4 ;  /* 0x00000000040672ca */ /* 0x000fda00000e0000 */
[----:B------:R-:W-:Y:S01]  /*1ee20*/  QGMMA.64x192x32.F32.E4M3.E4M3 R24, R216, gdesc[UR4], R24, gsb0 ;  /* 0x02e00004d8187df3 */ /* 0x000fe20008000818 */
[----:B------:R-:W-:Y:S02]  /*1ee30*/  R2UR UR6, R6 ;  /* 0x00000000060672ca */ /* 0x000fe400000e0000 */
[----:B------:R-:W-:Y:S01]  /*1ee40*/  R2UR UR7, R7 ;  /* 0x00000000070772ca */ /* 0x000fe200000e0000 */
[----:B------:R-:W-:Y:S01]  /*1ee50*/  IMAD.MOV.U32 R7, RZ, RZ, -0x3ffffff0 ;  /* 0xc0000010ff077424 */ /* 0x000fe200078e00ff */
[----:B------:R-:W-:Y:S02]  /*1ee60*/  IADD3 R6, R4, 0x300, RZ ;  /* 0x0000030004067810 */ /* 0x000fe40007ffe0ff */
[----:B0-----:R-:W-:Y:S01]  /*1ee70*/  SHF.R.U32.HI R8, RZ, 0x7, R8 ;  /* 0x00000007ff087819 */ /* 0x001fe20000011608 */
[----:B------:R-:W-:Y:S02]  /*1ee80*/  WARPGROUP.DEPBAR.LE gsb0, 0x0 ;  /* 0x00008000000079c5 */ /* 0x000fe40000010000 */
[----:B------:R-:W-:-:S10]  /*1ee90*/  WARPGROUP.ARRIVE ;  /* 0x00000000000079c5 */ /* 0x000fd40000000000 */
[----:B------:R-:W-:Y:S01]  /*1eea0*/  QGMMA.64x192x32.F32.E4M3.E4M3 R24, R212, gdesc[UR4], R24, gsb0 ;  /* 0x02e00004d4187df3 */ /* 0x000fe20008000818 */
[----:B------:R-:W-:Y:S01]  /*1eeb0*/  R2UR UR6, R6 ;  /* 0x00000000060672ca */ /* 0x000fe200000e0000 */
[C---:B------:R-:W-:Y:S01]  /*1eec0*/  VIADD R6, R4.reuse, 0x480 ;  /* 0x0000048004067836 */ /* 0x040fe20000000000 */
[----:B------:R-:W-:Y:S01]  /*1eed0*/  R2UR UR7, R7 ;  /* 0x00000000070772ca */ /* 0x000fe200000e0000 */
[----:B------:R-:W-:Y:S02]  /*1eee0*/  IMAD.MOV.U32 R7, RZ, RZ, -0x3ffffff0 ;  /* 0xc0000010ff077424 */ /* 0x000fe400078e00ff */
        /* <DEDUP_REMOVED lines=19> */
.L_x_6771:
[----:B------:R-:W2:Y:S01]  /*1f020*/  LDL R7, [R1+0x48] ;  /* 0x0000480001077983 */ /* 0x000ea20000100800 */
[----:B------:R-:W1:Y:S03]  /*1f030*/  LDC R5, c[0x0][0x448] ;  /* 0x00011200ff057b82 */ /* 0x000e660000000800 */
[----:B0-----:R-:W2:Y:S04]  /*1f040*/  LDL R4, [R1+0x5c] ;  /* 0x00005c0001047983 */ /* 0x001ea80000100800 */
[----:B------:R-:W3:Y:S04]  /*1f050*/  LDL R202, [R1+0x54] ;  /* 0x0000540001ca7983 */ /* 0x000ee80000100800 */
[----:B------:R-:W4:Y:S04]  /*1f060*/  LDL R201, [R1+0x50] ;  /* 0x0000500001c97983 */ /* 0x000f280000100800 */
[----:B------:R-:W4:Y:S01]  /*1f070*/  LDL R200, [R1+0x4c] ;  /* 0x00004c0001c87983 */ /* 0x000f220000100800 */
[----:B-1----:R-:W-:-:S13]  /*1f080*/  ISETP.NE.AND P1, PT, R5, 0x1, PT ;  /* 0x000000010500780c */ /* 0x002fda0003f25270 */
[----:B------:R-:W0:Y:S08]  /*1f090*/  @P1 LDC R6, c[0x0][0x44c] ;  /* 0x00011300ff061b82 */ /* 0x000e300000000800 */
[----:B------:R-:W1:Y:S01]  /*1f0a0*/  @P1 LDC R5, c[0x0][0x450] ;  /* 0x00011400ff051b82 */ /* 0x000e620000000800 */
[C---:B------:R-:W-:Y:S01]  /*1f0b0*/  FMUL.FTZ R8, R2.reuse, R187 ;  /* 0x000000bb02087220 */ /* 0x040fe20000410000 */
[C---:B------:R-:W-:Y:S01]  /*1f0c0*/  FMUL.FTZ R14, R2.reuse, R188 ;  /* 0x000000bc020e7220 */ /* 0x040fe20000410000 */
[C---:B------:R-:W-:Y:S01]  /*1f0d0*/  FMUL.FTZ R15, R2.reuse, R189 ;  /* 0x000000bd020f7220 */ /* 0x040fe20000410000 */
[----:B------:R-:W-:Y:S01]  /*1f0e0*/  FMUL.FTZ R187, R2, R194 ;  /* 0x000000c202bb7220 */ /* 0x000fe20000410000 */
[----:B------:R-:W-:-:S02]  /*1f0f0*/  IMAD R194, R0, -0xa0, RZ ;  /* 0xffffff6000c27824 */ /* 0x000fc400078e02ff */
[C---:B------:R-:W-:Y:S01]  /*1f100*/  FMUL.FTZ R21, R2.reuse, R190 ;  /* 0x000000be02157220 */ /* 0x040fe20000410000 */
[C---:B------:R-:W-:Y:S01]  /*1f110*/  FMUL.FTZ R189, R2.reuse, R196 ;  /* 0x000000c402bd7220 */ /* 0x040fe20000410000 */
[C---:B------:R-:W-:Y:S01]  /*1f120*/  FMUL.FTZ R190, R2.reuse, R197 ;  /* 0x000000c502be7220 */ /* 0x040fe20000410000 */
[----:B------:R-:W-:Y:S01]  /*1f130*/  MUFU.TANH R14, R14 ;  /* 0x0000000e000e7308 */ /* 0x000fe20000002400 */
[C---:B------:R-:W-:Y:S01]  /*1f140*/  FMUL.FTZ R168, R2.reuse, R168 ;  /* 0x000000a802a87220 */ /* 0x040fe20000410000 */
[C---:B------:R-:W-:Y:S01]  /*1f150*/  FMUL.FTZ R169, R2.reuse, R169 ;  /* 0x000000a902a97220 */ /* 0x040fe20000410000 */
[C---:B------:R-:W-:Y:S01]  /*1f160*/  FMUL.FTZ R172, R2.reuse, R172 ;  /* 0x000000ac02ac7220 */ /* 0x040fe20000410000 */
[----:B------:R-:W-:-:S04]  /*1f170*/  FMUL.FTZ R173, R2, R173 ;  /* 0x000000ad02ad7220 */ /* 0x000fc80000410000 */
[----:B------:R-:W-:Y:S01]  /*1f180*/  MUFU.TANH R15, R15 ;  /* 0x0000000f000f7308 */ /* 0x000fe20000002400 */
[C---:B------:R-:W-:Y:S01]  /*1f190*/  FMUL.FTZ R176, R2.reuse, R176 ;  /* 0x000000b002b07220 */ /* 0x040fe20000410000 */
[C---:B------:R-:W-:Y:S01]  /*1f1a0*/  FMUL.FTZ R177, R2.reuse, R177 ;  /* 0x000000b102b17220 */ /* 0x040fe20000410000 */
[C---:B------:R-:W-:Y:S01]  /*1f1b0*/  FMUL.FTZ R180, R2.reuse, R180 ;  /* 0x000000b402b47220 */ /* 0x040fe20000410000 */
[----:B------:R-:W-:-:S04]  /*1f1c0*/  FMUL.FTZ R181, R2, R181 ;  /* 0x000000b502b57220 */ /* 0x000fc80000410000 */
[----:B------:R-:W-:Y:S08]  /*1f1d0*/  MUFU.TANH R189, R189 ;  /* 0x000000bd00bd7308 */ /* 0x000ff00000002400 */
[----:B------:R-:W-:Y:S01]  /*1f1e0*/  MUFU.TANH R190, R190 ;  /* 0x000000be00be7308 */ /* 0x000fe20000002400 */
[C---:B------:R-:W-:Y:S01]  /*1f1f0*/  FMUL.FTZ R152, R2.reuse, R152 ;  /* 0x0000009802987220 */ /* 0x040fe20000410000 */
[C---:B------:R-:W-:Y:S01]  /*1f200*/  FMUL.FTZ R153, R2.reuse, R153 ;  /* 0x0000009902997220 */ /* 0x040fe20000410000 */
[C---:B------:R-:W-:Y:S01]  /*1f210*/  FMUL.FTZ R156, R2.reuse, R156 ;  /* 0x0000009c029c7220 */ /* 0x040fe20000410000 */
[----:B------:R-:W-:-:S04]  /*1f220*/  FMUL.FTZ R157, R2, R157 ;  /* 0x0000009d029d7220 */ /* 0x000fc80000410000 */
[----:B------:R-:W-:Y:S08]  /*1f230*/  MUFU.TANH R168, R168 ;  /* 0x000000a800a87308 */ /* 0x000ff00000002400 */
[----:B------:R-:W-:Y:S08]  /*1f240*/  MUFU.TANH R169, R169 ;  /* 0x000000a900a97308 */ /* 0x000ff00000002400 */
        /* <DEDUP_REMOVED lines=34> */
[----:B--2---:R-:W-:-:S04]  /*1f470*/  IMAD.IADD R4, R4, 0x1, R7 ;  /* 0x0000000104047824 */ /* 0x004fc800078e0207 */
[----:B0-----:R-:W-:-:S04]  /*1f480*/  @P1 IMAD.HI.U32 R6, R4, R6, RZ ;  /* 0x0000000604061227 */ /* 0x001fc800078e00ff */
[C---:B------:R-:W-:Y:S01]  /*1f490*/  FMUL.FTZ R7, R2.reuse, R186 ;  /* 0x000000ba02077220 */ /* 0x040fe20000410000 */
[----:B-1----:R-:W-:Y:S01]  /*1f4a0*/  @P1 SHF.R.U32.HI R4, RZ, R5, R6 ;  /* 0x00000005ff041219 */ /* 0x002fe20000011606 */
[----:B------:R-:W-:-:S04]  /*1f4b0*/  FMUL.FTZ R186, R2, R193 ;  /* 0x000000c102ba7220 */ /* 0x000fc80000410000 */
[----:B------:R-:W0:Y:S01]  /*1f4c0*/  SHFL.IDX PT, R193, R4, RZ, 0x1c1f ;  /* 0x001c1fff04c17589 */ /* 0x000e2200000e0000 */
[C---:B------:R-:W-:Y:S01]  /*1f4d0*/  FMUL.FTZ R5, R2.reuse, R184 ;  /* 0x000000b802057220 */ /* 0x040fe20000410000 */
[C---:B------:R-:W-:Y:S01]  /*1f4e0*/  FMUL.FTZ R6, R2.reuse, R185 ;  /* 0x000000b902067220 */ /* 0x040fe20000410000 */
[----:B------:R-:W-:Y:S01]  /*1f4f0*/  FMUL.FTZ R185, R2, R192 ;  /* 0x000000c002b97220 */ /* 0x000fe20000410000 */
[----:B---3--:R-:W-:-:S03]  /*1f500*/  IADD3 R194, -R202, 0x1, R194 ;  /* 0x00000001cac27810 */ /* 0x008fc60007ffe1c2 */
[----:B------:R-:W1:Y:S01]  /*1f510*/  MUFU.TANH R5, R5 ;  /* 0x0000000500057308 */ /* 0x000e620000002400 */
[----:B----4-:R-:W-:-:S07]  /*1f520*/  IADD3 R194, -R200, R194, R201 ;  /* 0x000000c2c8c27210 */ /* 0x010fce0007ffe1c9 */
[----:B------:R-:W2:Y:S08]  /*1f530*/  MUFU.TANH R6, R6 ;  /* 0x0000000600067308 */ /* 0x000eb00000002400 */
[----:B------:R-:W3:Y:S01]  /*1f540*/  MUFU.TANH R185, R185 ;  /* 0x000000b900b97308 */ /* 0x000ee20000002400 */
[----:B0-----:R-:W-:-:S07]  /*1f550*/  IADD3 R193, R194, R193, RZ ;  /* 0x000000c1c2c17210 */ /* 0x001fce0007ffe0ff */
[----:B------:R-:W0:Y:S01]  /*1f560*/  MUFU.TANH R186, R186 ;  /* 0x000000ba00ba7308 */ /* 0x000e220000002400 */
[C---:B------:R-:W-:Y:S02]  /*1f570*/  ISETP.GT.AND P2, PT, R193.reuse, RZ, PT ;  /* 0x000000ffc100720c */ /* 0x040fe40003f44270 */
[C---:B------:R-:W-:Y:S02]  /*1f580*/  ISETP.GT.AND P3, PT, R193.reuse, 0x1, PT ;  /* 0x00000001c100780c */ /* 0x040fe40003f64270 */
[C---:B------:R-:W-:Y:S02]  /*1f590*/  ISETP.GT.AND P4, PT, R193.reuse, 0x8, PT ;  /* 0x00000008c100780c */ /* 0x040fe40003f84270 */
[----:B------:R-:W-:Y:S02]  /*1f5a0*/  ISETP.GT.AND P1, PT, R193, 0x9, PT ;  /* 0x00000009c100780c */ /* 0x000fe40003f24270 */
[----:B-1----:R-:W-:Y:S02]  /*1f5b0*/  FSEL R5, R5, -INF , P2 ;  /* 0xff80000005057808 */ /* 0x002fe40001000000 */
[----:B--2---:R-:W-:-:S02]  /*1f5c0*/  FSEL R6, R6, -INF , P3 ;  /* 0xff80000006067808 */ /* 0x004fc40001800000 */
[----:B------:R-:W-:Y:S02]  /*1f5d0*/  FSEL R14, R14, -INF , P4 ;  /* 0xff8000000e0e7808 */ /* 0x000fe40002000000 */
[----:B------:R-:W-:Y:S02]  /*1f5e0*/  FSEL R15, R15, -INF , P1 ;  /* 0xff8000000f0f7808 */ /* 0x000fe40000800000 */
[C---:B------:R-:W-:Y:S02]  /*1f5f0*/  ISETP.GT.AND P2, PT, R193.reuse, 0x10, PT ;  /* 0x00000010c100780c */ /* 0x040fe40003f44270 */
[C---:B------:R-:W-:Y:S02]  /*1f600*/  ISETP.GT.AND P3, PT, R193.reuse, 0x11, PT ;  /* 0x00000011c100780c */ /* 0x040fe40003f64270 */
[C---:B------:R-:W-:Y:S02]  /*1f610*/  ISETP.GT.AND P4, PT, R193.reuse, 0x18, PT ;  /* 0x00000018c100780c */ /* 0x040fe40003f84270 */
[----:B------:R-:W-:-:S02]  /*1f620*/  ISETP.GT.AND P1, PT, R193, 0x19, PT ;  /* 0x00000019c100780c */ /* 0x000fc40003f24270 */
[----:B---3--:R-:W-:Y:S02]  /*1f630*/  FSEL R185, R185, -INF , P2 ;  /* 0xff800000b9b97808 */ /* 0x008fe40001000000 */
[----:B0-----:R-:W-:Y:S02]  /*1f640*/  FSEL R186, R186, -INF , P3 ;  /* 0xff800000baba7808 */ /* 0x001fe40001800000 */
[----:B------:R-:W-:Y:S02]  /*1f650*/  FSEL R189, R189, -INF , P4 ;  /* 0xff800000bdbd7808 */ /* 0x000fe40002000000 */
[----:B------:R-:W-:Y:S02]  /*1f660*/  FSEL R190, R190, -INF , P1 ;  /* 0xff800000bebe7808 */ /* 0x000fe40000800000 */
[C---:B------:R-:W-:Y:S02]  /*1f670*/  ISETP.GT.AND P2, PT, R193.reuse, 0x20, PT ;  /* 0x00000020c100780c */ /* 0x040fe40003f44270 */
[----:B------:R-:W-:-:S02]  /*1f680*/  ISETP.GT.AND P3, PT, R193, 0x21, PT ;  /* 0x00000021c100780c */ /* 0x000fc40003f64270 */
[C---:B------:R-:W-:Y:S02]  /*1f690*/  ISETP.GT.AND P4, PT, R193.reuse, 0x28, PT ;  /* 0x00000028c100780c */ /* 0x040fe40003f84270 */
[----:B------:R-:W-:Y:S02]  /*1f6a0*/  ISETP.GT.AND P1, PT, R193, 0x29, PT ;  /* 0x00000029c100780c */ /* 0x000fe40003f24270 */
[----:B------:R-:W-:Y:S02]  /*1f6b0*/  FSEL R168, R168, -INF , P2 ;  /* 0xff800000a8a87808 */ /* 0x000fe40001000000 */
[----:B------:R-:W-:Y:S02]  /*1f6c0*/  FSEL R169, R169, -INF , P3 ;  /* 0xff800000a9a97808 */ /* 0x000fe40001800000 */
[----:B------:R-:W-:Y:S02]  /*1f6d0*/  FSEL R172, R172, -INF , P4 ;  /* 0xff800000acac7808 */ /* 0x000fe40002000000 */
[----:B------:R-:W-:-:S02]  /*1f6e0*/  FSEL R173, R173, -INF , P1 ;  /* 0xff800000adad7808 */ /* 0x000fc40000800000 */
[C---:B------:R-:W-:Y:S02]  /*1f6f0*/  ISETP.GT.AND P2, PT, R193.reuse, 0x30, PT ;  /* 0x00000030c100780c */ /* 0x040fe40003f44270 */
[C---:B------:R-:W-:Y:S02]  /*1f700*/  ISETP.GT.AND P3, PT, R193.reuse, 0x31, PT ;  /* 0x00000031c100780c */ /* 0x040fe40003f64270 */
[C---:B------:R-:W-:Y:S02]  /*1f710*/  ISETP.GT.AND P4, PT, R193.reuse, 0x38, PT ;  /* 0x00000038c100780c */ /* 0x040fe40003f84270 */
[----:B------:R-:W-:Y:S02]  /*1f720*/  ISETP.GT.AND P1, PT, R193, 0x39, PT ;  /* 0x00000039c100780c */ /* 0x000fe40003f24270 */
[----:B------:R-:W-:Y:S02]  /*1f730*/  FSEL R176, R176, -INF , P2 ;  /* 0xff800000b0b07808 */ /* 0x000fe40001000000 */
[----:B------:R-:W-:-:S02]  /*1f740*/  FSEL R177, R177, -INF , P3 ;  /* 0xff800000b1b17808 */ /* 0x000fc40001800000 */
[----:B------:R-:W-:Y:S02]  /*1f750*/  FSEL R180, R180, -INF , P4 ;  /* 0xff800000b4b47808 */ /* 0x000fe40002000000 */
[----:B------:R-:W-:Y:S02]  /*1f760*/  FSEL R181, R181, -INF , P1 ;  /* 0xff800000b5b57808 */ /* 0x000fe40000800000 */
[C---:B------:R-:W-:Y:S02]  /*1f770*/  ISETP.GT.AND P2, PT, R193.reuse, 0x40, PT ;  /* 0x00000040c100780c */ /* 0x040fe40003f44270 */
[C---:B------:R-:W-:Y:S02]  /*1f780*/  ISETP.GT.AND P3, PT, R193.reuse, 0x41, PT ;  /* 0x00000041c100780c */ /* 0x040fe40003f64270 */
[C---:B------:R-:W-:Y:S02]  /*1f790*/  ISETP.GT.AND P4, PT, R193.reuse, 0x48, PT ;  /* 0x00000048c100780c */ /* 0x040fe40003f84270 */
[----:B------:R-:W-:Y:S01]  /*1f7a0*/  ISETP.GT.AND P1, PT, R193, 0x49, PT ;  /* 0x00000049c100780c */ /* 0x000fe20003f24270 */
[----:B------:R-:W0:Y:S01]  /*1f7b0*/  MUFU.TANH R144, R144 ;  /* 0x0000009000907308 */ /* 0x000e220000002400 */
[----:B------:R-:W-:-:S02]  /*1f7c0*/  FSEL R152, R152, -INF , P2 ;  /* 0xff80000098987808 */ /* 0x000fc40001000000 */
[----:B------:R-:W-:Y:S02]  /*1f7d0*/  FSEL R153, R153, -INF , P3 ;  /* 0xff80000099997808 */ /* 0x000fe40001800000 */
[----:B------:R-:W-:-:S03]  /*1f7e0*/  FSEL R156, R156, -INF , P4 ;  /* 0xff8000009c9c7808 */ /* 0x000fc60002000000 */
[----:B------:R-:W1:Y:S01]  /*1f7f0*/  MUFU.TANH R145, R145 ;  /* 0x0000009100917308 */ /* 0x000e620000002400 */
[----:B------:R-:W-:Y:S02]  /*1f800*/  FSEL R157, R157, -INF , P1 ;  /* 0xff8000009d9d7808 */ /* 0x000fe40000800000 */
[C---:B------:R-:W-:Y:S02]  /*1f810*/  ISETP.GT.AND P2, PT, R193.reuse, 0x50, PT ;  /* 0x00000050c100780c */ /* 0x040fe40003f44270 */
[----:B------:R-:W-:-:S03]  /*1f820*/  ISETP.GT.AND P3, PT, R193, 0x51, PT ;  /* 0x00000051c100780c */ /* 0x000fc60003f64270 */
[----:B------:R-:W2:Y:S01]  /*1f830*/  MUFU.TANH R148, R148 ;  /* 0x0000009400947308 */ /* 0x000ea20000002400 */
[C---:B------:R-:W-:Y:S02]  /*1f840*/  ISETP.GT.AND P4, PT, R193.reuse, 0x58, PT ;  /* 0x00000058c100780c */ /* 0x040fe40003f84270 */
[----:B------:R-:W-:-:S05]  /*1f850*/  ISETP.GT.AND P1, PT, R193, 0x59, PT ;  /* 0x00000059c100780c */ /* 0x000fca0003f24270 */
[----:B------:R-:W3:Y:S01]  /*1f860*/  MUFU.TANH R149, R149 ;  /* 0x0000009500957308 */ /* 0x000ee20000002400 */
[----:B------:R-:W-:Y:S02]  /*1f870*/  FSEL R160, R160, -INF , P2 ;  /* 0xff800000a0a07808 */ /* 0x000fe40001000000 */
[----:B------:R-:W-:Y:S02]  /*1f880*/  FSEL R161, R161, -INF , P3 ;  /* 0xff800000a1a17808 */ /* 0x000fe40001800000 */
[----:B------:R-:W-:-:S03]  /*1f890*/  FSEL R164, R164, -INF , P4 ;  /* 0xff800000a4a47808 */ /* 0x000fc60002000000 */
[----:B------:R-:W4:Y:S01]  /*1f8a0*/  MUFU.TANH R120, R120 ;  /* 0x0000007800787308 */ /* 0x000f220000002400 */
[----:B------:R-:W-:Y:S02]  /*1f8b0*/  FSEL R165, R165, -INF , P1 ;  /* 0xff800000a5a57808 */ /* 0x000fe40000800000 */
[C---:B------:R-:W-:Y:S02]  /*1f8c0*/  ISETP.GT.AND P2, PT, R193.reuse, 0x60, PT ;  /* 0x00000060c100780c */ /* 0x040fe40003f44270 */
[----:B------:R-:W-:-:S03]  /*1f8d0*/  ISETP.GT.AND P3, PT, R193, 0x61, PT ;  /* 0x00000061c100780c */ /* 0x000fc60003f64270 */
[----:B------:R-:W5:Y:S01]  /*1f8e0*/  MUFU.TANH R121, R121 ;  /* 0x0000007900797308 */ /* 0x000f620000002400 */
[C---:B------:R-:W-:Y:S02]  /*1f8f0*/  ISETP.GT.AND P4, PT, R193.reuse, 0x68, PT ;  /* 0x00000068c100780c */ /* 0x040fe40003f84270 */
[----:B------:R-:W-:-:S05]  /*1f900*/  ISETP.GT.AND P1, PT, R193, 0x69, PT ;  /* 0x00000069c100780c */ /* 0x000fca0003f24270 */
[----:B------:R-:W5:Y:S01]  /*1f910*/  MUFU.TANH R124, R124 ;  /* 0x0000007c007c7308 */ /* 0x000f620000002400 */
[----:B------:R-:W-:-:S07]  /*1f920*/  FSEL R136, R136, -INF , P2 ;  /* 0xff80000088887808 */ /* 0x000fce0001000000 */
[----:B------:R-:W5:Y:S01]  /*1f930*/  MUFU.TANH R125, R125 ;  /* 0x0000007d007d7308 */ /* 0x000f620000002400 */
[----:B------:R-:W-:Y:S02]  /*1f940*/  FSEL R137, R137, -INF , P3 ;  /* 0xff80000089897808 */ /* 0x000fe40001800000 */
[----:B------:R-:W-:Y:S02]  /*1f950*/  FSEL R140, R140, -INF , P4 ;  /* 0xff8000008c8c7808 */ /* 0x000fe40002000000 */
[----:B------:R-:W-:Y:S02]  /*1f960*/  FSEL R141, R141, -INF , P1 ;  /* 0xff8000008d8d7808 */ /* 0x000fe40000800000 */
[C---:B------:R-:W-:Y:S02]  /*1f970*/  ISETP.GT.AND P2, PT, R193.reuse, 0x70, PT ;  /* 0x00000070c100780c */ /* 0x040fe40003f44270 */
[C---:B------:R-:W-:Y:S02]  /*1f980*/  ISETP.GT.AND P3, PT, R193.reuse, 0x71, PT ;  /* 0x00000071c100780c */ /* 0x040fe40003f64270 */
[----:B------:R-:W-:-:S02]  /*1f990*/  ISETP.GT.AND P4, PT, R193, 0x78, PT ;  /* 0x00000078c100780c */ /* 0x000fc40003f84270 */
[----:B------:R-:W-:Y:S02]  /*1f9a0*/  ISETP.GT.AND P1, PT, R193, 0x79, PT ;  /* 0x00000079c100780c */ /* 0x000fe40003f24270 */
[----:B0-----:R-:W-:Y:S02]  /*1f9b0*/  FSEL R144, R144, -INF , P2 ;  /* 0xff80000090907808 */ /* 0x001fe40001000000 */
[----:B-1----:R-:W-:Y:S02]  /*1f9c0*/  FSEL R145, R145, -INF , P3 ;  /* 0xff80000091917808 */ /* 0x002fe40001800000 */
[----:B--2---:R-:W-:Y:S02]  /*1f9d0*/  FSEL R148, R148, -INF , P4 ;  /* 0xff80000094947808 */ /* 0x004fe40002000000 */
[----:B---3--:R-:W-:Y:S02]  /*1f9e0*/  FSEL R149, R149, -INF , P1 ;  /* 0xff80000095957808 */ /* 0x008fe40000800000 */
[----:B------:R-:W-:-:S02]  /*1f9f0*/  ISETP.GT.AND P2, PT, R193, 0x80, PT ;  /* 0x00000080c100780c */ /* 0x000fc40003f44270 */
[C---:B------:R-:W-:Y:S02]  /*1fa00*/  ISETP.GT.AND P3, PT, R193.reuse, 0x81, PT ;  /* 0x00000081c100780c */ /* 0x040fe40003f64270 */
[C---:B------:R-:W-:Y:S02]  /*1fa10*/  ISETP.GT.AND P4, PT, R193.reuse, 0x88, PT ;  /* 0x00000088c100780c */ /* 0x040fe40003f84270 */
[----:B------:R-:W-:Y:S02]  /*1fa20*/  ISETP.GT.AND P1, PT, R193, 0x89, PT ;  /* 0x00000089c100780c */ /* 0x000fe40003f24270 */
[----:B----4-:R-:W-:Y:S02]  /*1fa30*/  FSEL R120, R120, -INF , P2 ;  /* 0xff80000078787808 */ /* 0x010fe40001000000 */
[----:B-----5:R-:W-:Y:S02]  /*1fa40*/  FSEL R121, R121, -INF , P3 ;  /* 0xff80000079797808 */ /* 0x020fe40001800000 */
[----:B------:R-:W-:-:S02]  /*1fa50*/  FSEL R124, R124, -INF , P4 ;  /* 0xff8000007c7c7808 */ /* 0x000fc40002000000 */
[----:B------:R-:W-:Y:S02]  /*1fa60*/  FSEL R125, R125, -INF , P1 ;  /* 0xff8000007d7d7808 */ /* 0x000fe40000800000 */
[C---:B------:R-:W-:Y:S02]  /*1fa70*/  ISETP.GT.AND P2, PT, R193.reuse, 0x90, PT ;  /* 0x00000090c100780c */ /* 0x040fe40003f44270 */
[C---:B------:R-:W-:Y:S02]  /*1fa80*/  ISETP.GT.AND P3, PT, R193.reuse, 0x91, PT ;  /* 0x00000091c100780c */ /* 0x040fe40003f64270 */
[C---:B------:R-:W-:Y:S02]  /*1fa90*/  ISETP.GT.AND P4, PT, R193.reuse, 0x98, PT ;  /* 0x00000098c100780c */ /* 0x040fe40003f84270 */
[----:B------:R-:W-:Y:S02]  /*1faa0*/  ISETP.GT.AND P1, PT, R193, 0x99, PT ;  /* 0x00000099c100780c */ /* 0x000fe40003f24270 */
        /* <DEDUP_REMOVED lines=16> */
[----:B------:R-:W0:Y:S03]  /*1fbb0*/  SHFL.IDX PT, R4, R4, 0x1, 0x1c1f ;  /* 0x003c1f0004047f89 */ /* 0x000e2600000e0000 */
[----:B------:R-:W-:-:S04]  /*1fbc0*/  FMNMX.FTZ R193, R152, R193, !PT ;  /* 0x000000c198c17209 */ /* 0x000fc80007810000 */
[----:B------:R-:W-:-:S04]  /*1fbd0*/  FMNMX.FTZ R193, R153, R193, !PT ;  /* 0x000000c199c17209 */ /* 0x000fc80007810000 */
[----:B------:R-:W-:-:S04]  /*1fbe0*/  FMNMX.FTZ R193, R156, R193, !PT ;  /* 0x000000c19cc17209 */ /* 0x000fc80007810000 */
[----:B------:R-:W-:Y:S01]  /*1fbf0*/  FMNMX.FTZ R193, R157, R193, !PT ;  /* 0x000000c19dc17209 */ /* 0x000fe20007810000 */
[C---:B------:R-:W-:Y:S01]  /*1fc00*/  FMUL.FTZ R128, R2.reuse, R128 ;  /* 0x0000008002807220 */ /* 0x040fe20000410000 */
[----:B------:R-:W-:Y:S02]  /*1fc10*/  FMUL.FTZ R129, R2, R129 ;  /* 0x0000008102817220 */ /* 0x000fe40000410000 */
[----:B------:R-:W-:Y:S01]  /*1fc20*/  FMNMX.FTZ R193, R160, R193, !PT ;  /* 0x000000c1a0c17209 */ /* 0x000fe20007810000 */
[----:B------:R-:W-:-:S03]  /*1fc30*/  FMUL.FTZ R132, R2, R132 ;  /* 0x0000008402847220 */ /* 0x000fc60000410000 */
[----:B------:R-:W-:Y:S01]  /*1fc40*/  FMNMX.FTZ R193, R161, R193, !PT ;  /* 0x000000c1a1c17209 */ /* 0x000fe20007810000 */
[----:B------:R-:W1:Y:S01]  /*1fc50*/  MUFU.TANH R128, R128 ;  /* 0x0000008000807308 */ /* 0x000e620000002400 */
[----:B0-----:R-:W-:Y:S02]  /*1fc60*/  IMAD.IADD R4, R194, 0x1, R4 ;  /* 0x00000001c2047824 */ /* 0x001fe400078e0204 */
[----:B------:R-:W-:Y:S01]  /*1fc70*/  FMUL.FTZ R194, R2, R133 ;  /* 0x0000008502c27220 */ /* 0x000fe20000410000 */
[----:B------:R-:W-:Y:S01]  /*1fc80*/  FMNMX.FTZ R193, R164, R193, !PT ;  /* 0x000000c1a4c17209 */ /* 0x000fe20007810000 */
[----:B------:R-:W-:-:S03]  /*1fc90*/  FMUL.FTZ R184, R2, R191 ;  /* 0x000000bf02b87220 */ /* 0x000fc60000410000 */
[----:B------:R-:W0:Y:S01]  /*1fca0*/  MUFU.TANH R129, R129 ;  /* 0x0000008100817308 */ /* 0x000e220000002400 */
[C---:B------:R-:W-:Y:S01]  /*1fcb0*/  FMUL.FTZ R188, R2.reuse, R195 ;  /* 0x000000c302bc7220 */ /* 0x040fe20000410000 */
[C---:B------:R-:W-:Y:S01]  /*1fcc0*/  FMUL.FTZ R191, R2.reuse, R198 ;  /* 0x000000c602bf7220 */ /* 0x040fe20000410000 */
[----:B------:R-:W-:Y:S01]  /*1fcd0*/  FMUL.FTZ R133, R2, R126 ;  /* 0x0000007e02857220 */ /* 0x000fe20000410000 */
[----:B------:R-:W-:-:S04]  /*1fce0*/  FMNMX.FTZ R193, R165, R193, !PT ;  /* 0x000000c1a5c17209 */ /* 0x000fc80007810000 */
[----:B------:R-:W2:Y:S01]  /*1fcf0*/  MUFU.TANH R132, R132 ;  /* 0x0000008400847308 */ /* 0x000ea20000002400 */
[----:B------:R-:W-:Y:S01]  /*1fd00*/  FMNMX.FTZ R193, R136, R193, !PT ;  /* 0x000000c188c17209 */ /* 0x000fe20007810000 */
[C---:B------:R-:W-:Y:S01]  /*1fd10*/  FMUL.FTZ R192, R2.reuse, R199 ;  /* 0x000000c702c07220 */ /* 0x040fe20000410000 */
[C---:B------:R-:W-:Y:S01]  /*1fd20*/  FMUL.FTZ R170, R2.reuse, R170 ;  /* 0x000000aa02aa7220 */ /* 0x040fe20000410000 */
[----:B------:R-:W-:-:S04]  /*1fd30*/  FMUL.FTZ R171, R2, R171 ;  /* 0x000000ab02ab7220 */ /* 0x000fc80000410000 */
[----:B------:R-:W-:Y:S01]  /*1fd40*/  MUFU.TANH R7, R7 ;  /* 0x0000000700077308 */ /* 0x000fe20000002400 */
[----:B------:R-:W-:-:S07]  /*1fd50*/  FMUL.FTZ R174, R2, R174 ;  /* 0x000000ae02ae7220 */ /* 0x000fce0000410000 */
[----:B------:R-:W-:Y:S01]  /*1fd60*/  MUFU.TANH R8, R8 ;  /* 0x0000000800087308 */ /* 0x000fe20000002400 */
[----:B------:R-:W-:-:S07]  /*1fd70*/  FMNMX.FTZ R193, R137, R193, !PT ;  /* 0x000000c189c17209 */ /* 0x000fce0007810000 */
[----:B------:R-:W-:Y:S08]  /*1fd80*/  MUFU.TANH R21, R21 ;  /* 0x0000001500157308 */ /* 0x000ff00000002400 */
[----:B------:R-:W3:Y:S01]  /*1fd90*/  MUFU.TANH R126, R194 ;  /* 0x000000c2007e7308 */ /* 0x000ee20000002400 */
[C---:B------:R-:W-:Y:S01]  /*1fda0*/  FMUL.FTZ R175, R2.reuse, R175 ;  /* 0x000000af02af7220 */ /* 0x040fe20000410000 */
[C---:B------:R-:W-:Y:S01]  /*1fdb0*/  FMUL.FTZ R178, R2.reuse, R178 ;  /* 0x000000b202b27220 */ /* 0x040fe20000410000 */
[C---:B------:R-:W-:Y:S01]  /*1fdc0*/  FMUL.FTZ R179, R2.reuse, R179 ;  /* 0x000000b302b37220 */ /* 0x040fe20000410000 */
[----:B------:R-:W-:-:S04]  /*1fdd0*/  FMUL.FTZ R182, R2, R182 ;  /* 0x000000b602b67220 */ /* 0x000fc80000410000 */
[----:B------:R-:W4:Y:S01]  /*1fde0*/  MUFU.TANH R184, R184 ;  /* 0x000000b800b87308 */ /* 0x000f220000002400 */
[----:B------:R-:W-:-:S07]  /*1fdf0*/  FMNMX.FTZ R193, R140, R193, !PT ;  /* 0x000000c18cc17209 */ /* 0x000fce0007810000 */
[----:B------:R-:W5:Y:S01]  /*1fe00*/  MUFU.TANH R187, R187 ;  /* 0x000000bb00bb7308 */ /* 0x000f620000002400 */
[----:B-1----:R-:W-:-:S07]  /*1fe10*/  FSEL R128, R128, -INF , P2 ;  /* 0xff80000080807808 */ /* 0x002fce0001000000 */
[----:B------:R-:W1:Y:S01]  /*1fe20*/  MUFU.TANH R188, R188 ;  /* 0x000000bc00bc7308 */ /* 0x000e620000002400 */
[----:B0-----:R-:W-:-:S07]  /*1fe30*/  FSEL R129, R129, -INF , P3 ;  /* 0xff80000081817808 */ /* 0x001fce0001800000 */
[----:B------:R-:W0:Y:S01]  /*1fe40*/  MUFU.TANH R191, R191 ;  /* 0x000000bf00bf7308 */ /* 0x000e220000002400 */
[----:B--2---:R-:W-:Y:S01]  /*1fe50*/  FSEL R132, R132, -INF , P4 ;  /* 0xff80000084847808 */ /* 0x004fe20002000000 */
[----:B------:R-:W-:Y:S01]  /*1fe60*/  FMUL.FTZ R183, R2, R183 ;  /* 0x000000b702b77220 */ /* 0x000fe20000410000 */
[----:B------:R-:W-:Y:S01]  /*1fe70*/  ISETP.GT.AND P2, PT, R4, RZ, PT ;  /* 0x000000ff0400720c */ /* 0x000fe20003f44270 */
[----:B------:R-:W-:Y:S01]  /*1fe80*/  FMUL.FTZ R154, R2, R154 ;  /* 0x0000009a029a7220 */ /* 0x000fe20000410000 */
[----:B------:R-:W-:-:S03]  /*1fe90*/  ISETP.GT.AND P3, PT, R4, 0x1, PT ;  /* 0x000000010400780c */ /* 0x000fc60003f64270 */
[----:B------:R-:W2:Y:S01]  /*1fea0*/  MUFU.TANH R192, R192 ;  /* 0x000000c000c07308 */ /* 0x000ea20000002400 */
[----:B------:R-:W-:Y:S01]  /*1feb0*/  ISETP.GT.AND P4, PT, R4, 0x8, PT ;  /* 0x000000080400780c */ /* 0x000fe20003f84270 */
[C---:B------:R-:W-:Y:S01]  /*1fec0*/  FMUL.FTZ R155, R2.reuse, R155 ;  /* 0x0000009b029b7220 */ /* 0x040fe20000410000 */
[----:B------:R-:W-:-:S05]  /*1fed0*/  FMUL.FTZ R158, R2, R158 ;  /* 0x0000009e029e7220 */ /* 0x000fca0000410000 */
[----:B------:R-:W2:Y:S01]  /*1fee0*/  MUFU.TANH R170, R170 ;  /* 0x000000aa00aa7308 */ /* 0x000ea20000002400 */
[----:B------:R-:W-:-:S07]  /*1fef0*/  FMNMX.FTZ R193, R141, R193, !PT ;  /* 0x000000c18dc17209 */ /* 0x000fce0007810000 */
[----:B------:R-:W2:Y:S01]  /*1ff00*/  MUFU.TANH R171, R171 ;  /* 0x000000ab00ab7308 */ /* 0x000ea20000002400 */
[----:B---3--:R-:W-:-:S07]  /*1ff10*/  FSEL R126, R126, -INF , P1 ;  /* 0xff8000007e7e7808 */ /* 0x008fce0000800000 */
[----:B------:R-:W3:Y:S01]  /*1ff20*/  MUFU.TANH R174, R174 ;  /* 0x000000ae00ae7308 */ /* 0x000ee20000002400 */
[----:B------:R-:W-:Y:S02]  /*1ff30*/  FSEL R7, R7, -INF , P2 ;  /* 0xff80000007077808 */ /* 0x000fe40001000000 */
[----:B------:R-:W-:Y:S02]  /*1ff40*/  FSEL R8, R8, -INF , P3 ;  /* 0xff80000008087808 */ /* 0x000fe40001800000 */
[----:B------:R-:W-:-:S03]  /*1ff50*/  FSEL R21, R21, -INF , P4 ;  /* 0xff80000015157808 */ /* 0x000fc60002000000 */
[----:B------:R-:W3:Y:S01]  /*1ff60*/  MUFU.TANH R175, R175 ;  /* 0x000000af00af7308 */ /* 0x000ee20000002400 */
[----:B------:R-:W-:Y:S01]  /*1ff70*/  ISETP.GT.AND P1, PT, R4, 0x9, PT ;  /* 0x000000090400780c */ /* 0x000fe20003f24270 */
[----:B------:R-:W-:Y:S01]  /*1ff80*/  FMUL.FTZ R159, R2, R159 ;  /* 0x0000009f029f7220 */ /* 0x000fe20000410000 */
[----:B------:R-:W-:Y:S01]  /*1ff90*/  ISETP.GT.AND P2, PT, R4, 0x10, PT ;  /* 0x000000100400780c */ /* 0x000fe20003f44270 */
[----:B------:R-:W-:Y:S01]  /*1ffa0*/  FMUL.FTZ R162, R2, R162 ;  /* 0x000000a202a27220 */ /* 0x000fe20000410000 */
[----:B------:R-:W-:-:S03]  /*1ffb0*/  ISETP.GT.AND P3, PT, R4, 0x11, PT ;  /* 0x000000110400780c */ /* 0x000fc60003f64270 */
[----:B------:R-:W3:Y:S01]  /*1ffc0*/  MUFU.TANH R178, R178 ;  /* 0x000000b200b27308 */ /* 0x000ee20000002400 */
[----:B------:R-:W-:Y:S01]  /*1ffd0*/  ISETP.GT.AND P4, PT, R4, 0x18, PT ;  /* 0x000000180400780c */ /* 0x000fe20003f84270 */
[C---:B------:R-:W-:Y:S01]  /*1ffe0*/  FMUL.FTZ R163, R2.reuse, R163 ;  /* 0x000000a302a37220 */ /* 0x040fe20000410000 */
[----:B------:R-:W-:Y:S01]  /*1fff0*/  FMUL.FTZ R166, R2, R166 ;  /* 0x000000a602a67220 */ /* 0x000fe20000410000 */
[----:B------:R-:W-:-:S04]  /*20000*/  FMNMX.FTZ R193, R144, R193, !PT ;  /* 0x000000c190c17209 */ /* 0x000fc80007810000 */
[----:B------:R-:W3:Y:S01]  /*20010*/  MUFU.TANH R179, R179 ;  /* 0x000000b300b37308 */ /* 0x000ee20000002400 */
[----:B----4-:R-:W-:-:S07]  /*20020*/  FSEL R184, R184, -INF , P1 ;  /* 0xff800000b8b87808 */ /* 0x010fce0000800000 */
[----:B------:R-:W4:Y:S01]  /*20030*/  MUFU.TANH R182, R182 ;  /* 0x000000b600b67308 */ /* 0x000f220000002400 */
[----:B-----5:R-:W-:Y:S02]  /*20040*/  FSEL R187, R187, -INF , P2 ;  /* 0xff800000bbbb7808 */ /* 0x020fe40001000000 */
[----:B-1----:R-:W-:Y:S02]  /*20050*/  FSEL R188, R188, -INF , P3 ;  /* 0xff800000bcbc7808 */ /* 0x002fe40001800000 */
[----:B0-----:R-:W-:-:S03]  /*20060*/  FSEL R191, R191, -INF , P4 ;  /* 0xff800000bfbf7808 */ /* 0x001fc60002000000 */
[----:B------:R-:W0:Y:S01]  /*20070*/  MUFU.TANH R183, R183 ;  /* 0x000000b700b77308 */ /* 0x000e220000002400 */
[----:B------:R-:W-:Y:S01]  /*20080*/  ISETP.GT.AND P1, PT, R4, 0x19, PT ;  /* 0x000000190400780c */ /* 0x000fe20003f24270 */
[----:B------:R-:W-:Y:S01]  /*20090*/  FMUL.FTZ R167, R2, R167 ;  /* 0x000000a702a77220 */ /* 0x000fe20000410000 */
[----:B------:R-:W-:Y:S01]  /*200a0*/  ISETP.GT.AND P2, PT, R4, 0x20, PT ;  /* 0x000000200400780c */ /* 0x000fe20003f44270 */
[----:B------:R-:W-:Y:S01]  /*200b0*/  FMUL.FTZ R138, R2, R138 ;  /* 0x0000008a028a7220 */ /* 0x000fe20000410000 */
[----:B------:R-:W-:-:S03]  /*200c0*/  ISETP.GT.AND P3, PT, R4, 0x21, PT ;  /* 0x000000210400780c */ /* 0x000fc60003f64270 */
[----:B------:R-:W1:Y:S01]  /*200d0*/  MUFU.TANH R154, R154 ;  /* 0x0000009a009a7308 */ /* 0x000e620000002400 */
[----:B------:R-:W-:Y:S01]  /*200e0*/  ISETP.GT.AND P4, PT, R4, 0x28, PT ;  /* 0x000000280400780c */ /* 0x000fe20003f84270 */
[C---:B------:R-:W-:Y:S01]  /*200f0*/  FMUL.FTZ R139, R2.reuse, R139 ;  /* 0x0000008b028b7220 */ /* 0x040fe20000410000 */
[----:B------:R-:W-:Y:S01]  /*20100*/  FMNMX.FTZ R193, R145, R193, !PT ;  /* 0x000000c191c17209 */ /* 0x000fe20007810000 */
[----:B------:R-:W-:-:S04]  /*20110*/  FMUL.FTZ R142, R2, R142 ;  /* 0x0000008e028e7220 */ /* 0x000fc80000410000 */
[----:B------:R-:W5:Y:S01]  /*20120*/  MUFU.TANH R155, R155 ;  /* 0x0000009b009b7308 */ /* 0x000f620000002400 */
[----:B--2---:R-:W-:-:S07]  /*20130*/  FSEL R192, R192, -INF , P1 ;  /* 0xff800000c0c07808 */ /* 0x004fce0000800000 */
[----:B------:R-:W2:Y:S01]  /*20140*/  MUFU.TANH R158, R158 ;  /* 0x0000009e009e7308 */ /* 0x000ea20000002400 */
[----:B------:R-:W-:Y:S02]  /*20150*/  FSEL R170, R170, -INF , P2 ;  /* 0xff800000aaaa7808 */ /* 0x000fe40001000000 */
[----:B------:R-:W-:Y:S02]  /*20160*/  FSEL R171, R171, -INF , P3 ;  /* 0xff800000abab7808 */ /* 0x000fe40001800000 */
[----:B---3--:R-:W-:-:S03]  /*20170*/  FSEL R174, R174, -INF , P4 ;  /* 0xff800000aeae7808 */ /* 0x008fc60002000000 */
[----:B------:R-:W3:Y:S01]  /*20180*/  MUFU.TANH R159, R159 ;  /* 0x0000009f009f7308 */ /* 0x000ee20000002400 */
[----:B------:R-:W-:Y:S01]  /*20190*/  FMNMX.FTZ R193, R148, R193, !PT ;  /* 0x000000c194c17209 */ /* 0x000fe20007810000 */
[----:B------:R-:W-:Y:S01]  /*201a0*/  FMUL.FTZ R143, R2, R143 ;  /* 0x0000008f028f7220 */ /* 0x000fe20000410000 */
[----:B------:R-:W-:Y:S01]  /*201b0*/  ISETP.GT.AND P1, PT, R4, 0x29, PT ;  /* 0x000000290400780c */ /* 0x000fe20003f24270 */
[----:B------:R-:W-:Y:S01]  /*201c0*/  FMUL.FTZ R146, R2, R146 ;  /* 0x0000009202927220 */ /* 0x000fe20000410000 */
[----:B------:R-:W-:-:S03]  /*201d0*/  ISETP.GT.AND P2, PT, R4, 0x30, PT ;  /* 0x000000300400780c */ /* 0x000fc60003f44270 */
[----:B------:R-:W3:Y:S01]  /*201e0*/  MUFU.TANH R162, R162 ;  /* 0x000000a200a27308 */ /* 0x000ee20000002400 */
[----:B------:R-:W-:Y:S01]  /*201f0*/  ISETP.GT.AND P3, PT, R4, 0x31, PT ;  /* 0x000000310400780c */ /* 0x000fe20003f64270 */
[----:B------:R-:W-:Y:S01]  /*20200*/  FMUL.FTZ R147, R2, R147 ;  /* 0x0000009302937220 */ /* 0x000fe20000410000 */
[----:B------:R-:W-:Y:S01]  /*20210*/  ISETP.GT.AND P4, PT, R4, 0x38, PT ;  /* 0x000000380400780c */ /* 0x000fe20003f84270 */
[----:B------:R-:W-:-:S04]  /*20220*/  FMUL.FTZ R150, R2, R150 ;  /* 0x0000009602967220 */ /* 0x000fc80000410000 */
[----:B------:R-:W3:Y:S01]  /*20230*/  MUFU.TANH R163, R163 ;  /* 0x000000a300a37308 */ /* 0x000ee20000002400 */
[----:B------:R-:W-:-:S07]  /*20240*/  FMNMX.FTZ R193, R149, R193, !PT ;  /* 0x000000c195c17209 */ /* 0x000fce0007810000 */
[----:B------:R-:W3:Y:S01]  /*20250*/  MUFU.TANH R166, R166 ;  /* 0x000000a600a67308 */ /* 0x000ee20000002400 */
[----:B------:R-:W-:Y:S02]  /*20260*/  FSEL R175, R175, -INF , P1 ;  /* 0xff800000afaf7808 */ /* 0x000fe40000800000 */
[----:B------:R-:W-:Y:S02]  /*20270*/  FSEL R178, R178, -INF , P2 ;  /* 0xff800000b2b27808 */ /* 0x000fe40001000000 */
[----:B------:R-:W-:-:S03]  /*20280*/  FSEL R179, R179, -INF , P3 ;  /* 0xff800000b3b37808 */ /* 0x000fc60001800000 */
[----:B------:R-:W3:Y:S01]  /*20290*/  MUFU.TANH R167, R167 ;  /* 0x000000a700a77308 */ /* 0x000ee20000002400 */
[----:B----4-:R-:W-:Y:S01]  /*202a0*/  FSEL R182, R182, -INF , P4 ;  /* 0xff800000b6b67808 */ /* 0x010fe20002000000 */
[----:B------:R-:W-:Y:S01]  /*202b0*/  FMUL.FTZ R151, R2, R151 ;  /* 0x0000009702977220 */ /* 0x000fe20000410000 */
[----:B------:R-:W-:Y:S01]  /*202c0*/  ISETP.GT.AND P1, PT, R4, 0x39, PT ;  /* 0x000000390400780c */ /* 0x000fe20003f24270 */
[----:B------:R-:W-:Y:S01]  /*202d0*/  FMUL.FTZ R122, R2, R122 ;  /* 0x0000007a027a7220 */ /* 0x000fe20000410000 */
[----:B------:R-:W-:-:S03]  /*202e0*/  ISETP.GT.AND P2, PT, R4, 0x40, PT ;  /* 0x000000400400780c */ /* 0x000fc60003f44270 */
[----:B------:R-:W4:Y:S01]  /*202f0*/  MUFU.TANH R138, R138 ;  /* 0x0000008a008a7308 */ /* 0x000f220000002400 */
[----:B------:R-:W-:Y:S01]  /*20300*/  ISETP.GT.AND P3, PT, R4, 0x41, PT ;  /* 0x000000410400780c */ /* 0x000fe20003f64270 */
[----:B------:R-:W-:Y:S01]  /*20310*/  FMUL.FTZ R123, R2, R123 ;  /* 0x0000007b027b7220 */ /* 0x000fe20000410000 */
[----:B------:R-:W-:-:S05]  /*20320*/  ISETP.GT.AND P4, PT, R4, 0x48, PT ;  /* 0x000000480400780c */ /* 0x000fca0003f84270 */
[----:B------:R-:W4:Y:S01]  /*20330*/  MUFU.TANH R139, R139 ;  /* 0x0000008b008b7308 */ /* 0x000f220000002400 */
[----:B------:R-:W-:-:S07]  /*20340*/  FMNMX.FTZ R193, R120, R193, !PT ;  /* 0x000000c178c17209 */ /* 0x000fce0007810000 */
[----:B------:R-:W4:Y:S01]  /*20350*/  MUFU.TANH R142, R142 ;  /* 0x0000008e008e7308 */ /* 0x000f220000002400 */
[----:B0-----:R-:W-:Y:S02]  /*20360*/  FSEL R183, R183, -INF , P1 ;  /* 0xff800000b7b77808 */ /* 0x001fe40000800000 */
[----:B-1----:R-:W-:Y:S02]  /*20370*/  FSEL R154, R154, -INF , P2 ;  /* 0xff8000009a9a7808 */ /* 0x002fe40001000000 */
[----:B-----5:R-:W-:-:S03]  /*20380*/  FSEL R155, R155, -INF , P3 ;  /* 0xff8000009b9b7808 */ /* 0x020fc60001800000 */
[----:B------:R-:W0:Y:S01]  /*20390*/  MUFU.TANH R143, R143 ;  /* 0x0000008f008f7308 */ /* 0x000e220000002400 */
[----:B--2---:R-:W-:Y:S02]  /*203a0*/  FSEL R158, R158, -INF , P4 ;  /* 0xff8000009e9e7808 */ /* 0x004fe40002000000 */
[C---:B------:R-:W-:Y:S02]  /*203b0*/  ISETP.GT.AND P1, PT, R4.reuse, 0x49, PT ;  /* 0x000000490400780c */ /* 0x040fe40003f24270 */
[----:B------:R-:W-:-:S03]  /*203c0*/  ISETP.GT.AND P2, PT, R4, 0x50, PT ;  /* 0x000000500400780c */ /* 0x000fc60003f44270 */
[----:B------:R-:W1:Y:S01]  /*203d0*/  MUFU.TANH R146, R146 ;  /* 0x0000009200927308 */ /* 0x000e620000002400 */
[C---:B------:R-:W-:Y:S02]  /*203e0*/  ISETP.GT.AND P3, PT, R4.reuse, 0x51, PT ;  /* 0x000000510400780c */ /* 0x040fe40003f64270 */
[----:B------:R-:W-:-:S05]  /*203f0*/  ISETP.GT.AND P4, PT, R4, 0x58, PT ;  /* 0x000000580400780c */ /* 0x000fca0003f84270 */
[----:B------:R-:W2:Y:S01]  /*20400*/  MUFU.TANH R147, R147 ;  /* 0x0000009300937308 */ /* 0x000ea20000002400 */
[----:B------:R-:W-:-:S07]  /*20410*/  FMNMX.FTZ R193, R121, R193, !PT ;  /* 0x000000c179c17209 */ /* 0x000fce0007810000 */
[----:B------:R-:W5:Y:S01]  /*20420*/  MUFU.TANH R150, R150 ;  /* 0x0000009600967308 */ /* 0x000f620000002400 */
[----:B---3--:R-:W-:Y:S02]  /*20430*/  FSEL R159, R159, -INF , P1 ;  /* 0xff8000009f9f7808 */ /* 0x008fe40000800000 */
[----:B------:R-:W-:Y:S02]  /*20440*/  FSEL R162, R162, -INF , P2 ;  /* 0xff800000a2a27808 */ /* 0x000fe40001000000 */
[----:B------:R-:W-:-:S03]  /*20450*/  FSEL R163, R163, -INF , P3 ;  /* 0xff800000a3a37808 */ /* 0x000fc60001800000 */
[----:B------:R-:W3:Y:S01]  /*20460*/  MUFU.TANH R151, R151 ;  /* 0x0000009700977308 */ /* 0x000ee20000002400 */
[----:B------:R-:W-:Y:S02]  /*20470*/  FSEL R166, R166, -INF , P4 ;  /* 0xff800000a6a67808 */ /* 0x000fe40002000000 */
[C---:B------:R-:W-:Y:S02]  /*20480*/  ISETP.GT.AND P1, PT, R4.reuse, 0x59, PT ;  /* 0x000000590400780c */ /* 0x040fe40003f24270 */
[----:B------:R-:W-:-:S03]  /*20490*/  ISETP.GT.AND P2, PT, R4, 0x60, PT ;  /* 0x000000600400780c */ /* 0x000fc60003f44270 */
[----:B------:R-:W3:Y:S01]  /*204a0*/  MUFU.TANH R122, R122 ;  /* 0x0000007a007a7308 */ /* 0x000ee20000002400 */
[C---:B------:R-:W-:Y:S02]  /*204b0*/  ISETP.GT.AND P3, PT, R4.reuse, 0x61, PT ;  /* 0x000000610400780c */ /* 0x040fe40003f64270 */
[----:B------:R-:W-:Y:S02]  /*204c0*/  ISETP.GT.AND P4, PT, R4, 0x68, PT ;  /* 0x000000680400780c */ /* 0x000fe40003f84270 */
[----:B------:R-:W-:-:S03]  /*204d0*/  FMNMX.FTZ R193, R124, R193, !PT ;  /* 0x000000c17cc17209 */ /* 0x000fc60007810000 */
[----:B------:R-:W3:Y:S01]  /*204e0*/  MUFU.TANH R123, R123 ;  /* 0x0000007b007b7308 */ /* 0x000ee20000002400 */
[----:B------:R-:W-:-:S07]  /*204f0*/  FSEL R167, R167, -INF , P1 ;  /* 0xff800000a7a77808 */ /* 0x000fce0000800000 */
[----:B------:R-:W3:Y:S01]  /*20500*/  MUFU.TANH R133, R133 ;  /* 0x0000008500857308 */ /* 0x000ee20000002400 */
[----:B----4-:R-:W-:Y:S02]  /*20510*/  FSEL R138, R138, -INF , P2 ;  /* 0xff8000008a8a7808 */ /* 0x010fe40001000000 */
[----:B------:R-:W-:Y:S02]  /*20520*/  FSEL R139, R139, -INF , P3 ;  /* 0xff8000008b8b7808 */ /* 0x000fe40001800000 */
[----:B------:R-:W-:Y:S02]  /*20530*/  FSEL R142, R142, -INF , P4 ;  /* 0xff8000008e8e7808 */ /* 0x000fe40002000000 */
[----:B------:R-:W-:Y:S02]  /*20540*/  FMNMX.FTZ R193, R125, R193, !PT ;  /* 0x000000c17dc17209 */ /* 0x000fe40007810000 */
[C---:B------:R-:W-:Y:S02]  /*20550*/  ISETP.GT.AND P1, PT, R4.reuse, 0x69, PT ;  /* 0x000000690400780c */ /* 0x040fe40003f24270 */
[----:B------:R-:W-:-:S02]  /*20560*/  ISETP.GT.AND P2, PT, R4, 0x70, PT ;  /* 0x000000700400780c */ /* 0x000fc40003f44270 */
[C---:B------:R-:W-:Y:S02]  /*20570*/  ISETP.GT.AND P3, PT, R4.reuse, 0x71, PT ;  /* 0x000000710400780c */ /* 0x040fe40003f64270 */
[----:B------:R-:W-:Y:S02]  /*20580*/  ISETP.GT.AND P4, PT, R4, 0x78, PT ;  /* 0x000000780400780c */ /* 0x000fe40003f84270 */
[----:B------:R-:W-:Y:S02]  /*20590*/  FMNMX.FTZ R193, R128, R193, !PT ;  /* 0x000000c180c17209 */ /* 0x000fe40007810000 */
[----:B0-----:R-:W-:Y:S02]  /*205a0*/  FSEL R143, R143, -INF , P1 ;  /* 0xff8000008f8f7808 */ /* 0x001fe40000800000 */
[----:B-1----:R-:W-:Y:S02]  /*205b0*/  FSEL R146, R146, -INF , P2 ;  /* 0xff80000092927808 */ /* 0x002fe40001000000 */
[----:B--2---:R-:W-:-:S02]  /*205c0*/  FSEL R147, R147, -INF , P3 ;  /* 0xff80000093937808 */ /* 0x004fc40001800000 */
[----:B-----5:R-:W-:Y:S02]  /*205d0*/  FSEL R150, R150, -INF , P4 ;  /* 0xff80000096967808 */ /* 0x020fe40002000000 */
[C---:B------:R-:W-:Y:S02]  /*205e0*/  ISETP.GT.AND P1, PT, R4.reuse, 0x79, PT ;  /* 0x000000790400780c */ /* 0x040fe40003f24270 */
[C---:B------:R-:W-:Y:S02]  /*205f0*/  ISETP.GT.AND P2, PT, R4.reuse, 0x80, PT ;  /* 0x000000800400780c */ /* 0x040fe40003f44270 */
[C---:B------:R-:W-:Y:S02]  /*20600*/  ISETP.GT.AND P3, PT, R4.reuse, 0x81, PT ;  /* 0x000000810400780c */ /* 0x040fe40003f64270 */
[----:B------:R-:W-:Y:S02]  /*20610*/  ISETP.GT.AND P4, PT, R4, 0x88, PT ;  /* 0x000000880400780c */ /* 0x000fe40003f84270 */
[----:B------:R-:W-:-:S02]  /*20620*/  FMNMX.FTZ R193, R129, R193, !PT ;  /* 0x000000c181c17209 */ /* 0x000fc40007810000 */
[----:B---3--:R-:W-:Y:S02]  /*20630*/  FSEL R151, R151, -INF , P1 ;  /* 0xff80000097977808 */ /* 0x008fe40000800000 */
[----:B------:R-:W-:Y:S02]  /*20640*/  FSEL R122, R122, -INF , P2 ;  /* 0xff8000007a7a7808 */ /* 0x000fe40001000000 */
[----:B------:R-:W-:Y:S02]  /*20650*/  FSEL R123, R123, -INF , P3 ;  /* 0xff8000007b7b7808 */ /* 0x000fe40001800000 */
[----:B------:R-:W-:Y:S02]  /*20660*/  FSEL R133, R133, -INF , P4 ;  /* 0xff80000085857808 */ /* 0x000fe40002000000 */
[C---:B------:R-:W-:Y:S02]  /*20670*/  ISETP.GT.AND P1, PT, R4.reuse, 0x89, PT ;  /* 0x000000890400780c */ /* 0x040fe40003f24270 */
[----:B------:R-:W-:-:S02]  /*20680*/  ISETP.GT.AND P2, PT, R4, 0x90, PT ;  /* 0x000000900400780c */ /* 0x000fc40003f44270 */
[C---:B------:R-:W-:Y:S02]  /*20690*/  ISETP.GT.AND P3, PT, R4.reuse, 0x91, PT ;  /* 0x000000910400780c */ /* 0x040fe40003f64270 */
[C---:B------:R-:W-:Y:S02]  /*206a0*/  ISETP.GT.AND P4, PT, R4.reuse, 0x98, PT ;  /* 0x000000980400780c */ /* 0x040fe40003f84270 */
[----:B------:R-:W-:Y:S02]  /*206b0*/  ISETP.GT.AND P5, PT, R4, 0x99, PT ;  /* 0x000000990400780c */ /* 0x000fe40003fa4270 */
[----:B------:R-:W-:-:S04]  /*206c0*/  FMNMX.FTZ R4, R132, R193, !PT ;  /* 0x000000c184047209 */ /* 0x000fc80007810000 */
[----:B------:R-:W-:-:S05]  /*206d0*/  FMNMX.FTZ R4, R126, R4, !PT ;  /* 0x000000047e047209 */ /* 0x000fca0007810000 */
[----:B------:R-:W0:Y:S02]  /*206e0*/  SHFL.BFLY PT, R193, R4, 0x2, 0x1f ;  /* 0x0c401f0004c17f89 */ /* 0x000e2400000e0000 */
[----:B0-----:R-:W-:-:S05]  /*206f0*/  FMNMX.FTZ R4, R4, R193, !PT ;  /* 0x000000c104047209 */ /* 0x001fca0007810000 */
[----:B------:R-:W0:Y:S01]  /*20700*/  SHFL.BFLY PT, R193, R4, 0x1, 0x1f ;  /* 0x0c201f0004c17f89 */ /* 0x000e2200000e0000 */
[----:B------:R-:W-:Y:S01]  /*20710*/  UMOV UR52, UR51 ;  /* 0x0000003300347c82 */ /* 0x000fe20008000000 */
[----:B0-----:R-:W-:-:S04]  /*20720*/  FMNMX.FTZ R4, R4, R193, !PT ;  /* 0x000000c104047209 */ /* 0x001fc80007810000 */
[----:B------:R-:W-:-:S04]  /*20730*/  FSETP.NEU.FTZ.AND P6, PT, R4, -INF , PT ;  /* 0xff8000000400780b */ /* 0x000fc80003fdd000 */
[----:B------:R-:W-:-:S05]  /*20740*/  FSEL R193, R4, RZ, P6 ;  /* 0x000000ff04c17208 */ /* 0x000fca0003000000 */
[----:B------:R-:W-:Y:S01]  /*20750*/  FADD.FTZ R9, -R193, R9 ;  /* 0x00000009c1097221 */ /* 0x000fe20000010100 */
[----:B------:R-:W-:-:S04]  /*20760*/  IMAD.U32 R193, RZ, RZ, UR52 ;  /* 0x00000034ffc17e24 */ /* 0x000fc8000f8e00ff */
[----:B------:R-:W-:-:S05]  /*20770*/  FFMA.FTZ R193, R4, R193, -8 ;  /* 0xc100000004c17423 */ /* 0x000fca00000100c1 */
[----:B------:R-:W-:-:S05]  /*20780*/  FSEL R193, R193, RZ, P6 ;  /* 0x000000ffc1c17208 */ /* 0x000fca0003000000 */
        /* <DEDUP_REMOVED lines=68> */
[----:B------:R-:W-:-:S03]  /*20bd0*/  FMUL.FTZ R127, R2, R127 ;  /* 0x0000007f027f7220 */ /* 0x000fc60000410000 */
[----:B------:R-:W-:Y:S01]  /*20be0*/  FMNMX.FTZ R193, R146, R193, !PT ;  /* 0x000000c192c17209 */ /* 0x000fe20007810000 */
[----:B------:R-:W-:-:S03]  /*20bf0*/  FMUL.FTZ R130, R2, R130 ;  /* 0x0000008202827220 */ /* 0x000fc60000410000 */
[----:B------:R-:W-:Y:S01]  /*20c00*/  FMNMX.FTZ R193, R147, R193, !PT ;  /* 0x000000c193c17209 */ /* 0x000fe20007810000 */
[----:B------:R-:W0:Y:S01]  /*20c10*/  MUFU.TANH R127, R127 ;  /* 0x0000007f007f7308 */ /* 0x000e220000002400 */
[----:B------:R-:W-:Y:S02]  /*20c20*/  FMUL.FTZ R131, R2, R131 ;  /* 0x0000008302837220 */ /* 0x000fe40000410000 */
[----:B------:R-:W-:Y:S01]  /*20c30*/  FMNMX.FTZ R193, R150, R193, !PT ;  /* 0x000000c196c17209 */ /* 0x000fe20007810000 */
[----:B------:R-:W-:-:S03]  /*20c40*/  FMUL.FTZ R134, R2, R134 ;  /* 0x0000008602867220 */ /* 0x000fc60000410000 */
[----:B------:R-:W-:Y:S01]  /*20c50*/  FMNMX.FTZ R193, R151, R193, !PT ;  /* 0x000000c197c17209 */ /* 0x000fe20007810000 */
[----:B------:R-:W1:Y:S01]  /*20c60*/  MUFU.TANH R130, R130 ;  /* 0x0000008200827308 */ /* 0x000e620000002400 */
[----:B------:R-:W-:Y:S02]  /*20c70*/  FMUL.FTZ R135, R2, R135 ;  /* 0x0000008702877220 */ /* 0x000fe40000410000 */
[----:B------:R-:W-:-:S05]  /*20c80*/  FMNMX.FTZ R193, R122, R193, !PT ;  /* 0x000000c17ac17209 */ /* 0x000fca0007810000 */
[----:B------:R-:W2:Y:S01]  /*20c90*/  MUFU.TANH R131, R131 ;  /* 0x0000008300837308 */ /* 0x000ea20000002400 */
[----:B------:R-:W-:Y:S02]  /*20ca0*/  FMNMX.FTZ R193, R123, R193, !PT ;  /* 0x000000c17bc17209 */ /* 0x000fe40007810000 */
[----:B0-----:R-:W-:-:S05]  /*20cb0*/  FSEL R127, R127, -INF , P1 ;  /* 0xff8000007f7f7808 */ /* 0x001fca0000800000 */
[----:B------:R-:W0:Y:S01]  /*20cc0*/  MUFU.TANH R134, R134 ;  /* 0x0000008600867308 */ /* 0x000e220000002400 */
[----:B------:R-:W-:Y:S02]  /*20cd0*/  FMNMX.FTZ R193, R133, R193, !PT ;  /* 0x000000c185c17209 */ /* 0x000fe40007810000 */
[----:B-1----:R-:W-:-:S05]  /*20ce0*/  FSEL R130, R130, -INF , P2 ;  /* 0xff80000082827808 */ /* 0x002fca0001000000 */
[----:B------:R-:W1:Y:S01]  /*20cf0*/  MUFU.TANH R135, R135 ;  /* 0x0000008700877308 */ /* 0x000e620000002400 */
[----:B------:R-:W-:Y:S02]  /*20d00*/  FMNMX.FTZ R193, R127, R193, !PT ;  /* 0x000000c17fc17209 */ /* 0x000fe40007810000 */
[----:B--2---:R-:W-:Y:S02]  /*20d10*/  FSEL R131, R131, -INF , P3 ;  /* 0xff80000083837808 */ /* 0x004fe40001800000 */
[----:B------:R-:W-:Y:S02]  /*20d20*/  FMNMX.FTZ R193, R130, R193, !PT ;  /* 0x000000c182c17209 */ /* 0x000fe40007810000 */
[----:B0-----:R-:W-:Y:S02]  /*20d30*/  FSEL R134, R134, -INF , P4 ;  /* 0xff80000086867808 */ /* 0x001fe40002000000 */
[----:B------:R-:W-:-:S04]  /*20d40*/  FMNMX.FTZ R193, R131, R193, !PT ;  /* 0x000000c183c17209 */ /* 0x000fc80007810000 */
[----:B------:R-:W-:Y:S02]  /*20d50*/  FMNMX.FTZ R193, R134, R193, !PT ;  /* 0x000000c186c17209 */ /* 0x000fe40007810000 */
[----:B-1----:R-:W-:-:S04]  /*20d60*/  FSEL R135, R135, -INF , P5 ;  /* 0xff80000087877808 */ /* 0x002fc80002800000 */
[----:B------:R-:W-:-:S05]  /*20d70*/  FMNMX.FTZ R193, R135, R193, !PT ;  /* 0x000000c187c17209 */ /* 0x000fca0007810000 */
[----:B------:R-:W0:Y:S01]  /*20d80*/  SHFL.BFLY PT, R194, R193, 0x2, 0x1f ;  /* 0x0c401f00c1c27f89 */ /* 0x000e2200000e0000 */
[----:B------:R1:W-:Y:S01]  /*20d90*/  MUFU.EX2 R195, R15 ;  /* 0x0000000f00c37308 */ /* 0x0003e20000000800 */
[----:B0-----:R-:W-:-:S05]  /*20da0*/  FMNMX.FTZ R194, R193, R194, !PT ;  /* 0x000000c2c1c27209 */ /* 0x001fca0007810000 */
[----:B-1----:R-:W0:Y:S02]  /*20db0*/  SHFL.BFLY PT, R15, R194, 0x1, 0x1f ;  /* 0x0c201f00c20f7f89 */ /* 0x002e2400000e0000 */
[----:B0-----:R-:W-:-:S04]  /*20dc0*/  FMNMX.FTZ R15, R194, R15, !PT ;  /* 0x0000000fc20f7209 */ /* 0x001fc80007810000 */
[----:B------:R-:W-:-:S04]  /*20dd0*/  FSETP.NEU.FTZ.AND P1, PT, R15, -INF , PT ;  /* 0xff8000000f00780b */ /* 0x000fc80003f3d000 */
[----:B------:R-:W-:-:S05]  /*20de0*/  FSEL R193, R15, RZ, P1 ;  /* 0x000000ff0fc17208 */ /* 0x000fca0000800000 */
[----:B------:R-:W-:Y:S01]  /*20df0*/  FADD.FTZ R10, -R193, R10 ;  /* 0x0000000ac10a7221 */ /* 0x000fe20000010100 */
[----:B------:R-:W-:-:S04]  /*20e00*/  IMAD.U32 R193, RZ, RZ, UR52 ;  /* 0x00000034ffc17e24 */ /* 0x000fc8000f8e00ff */
[----:B------:R-:W-:Y:S01]  /*20e10*/  FFMA.FTZ R193, R15, R193, -8 ;  /* 0xc10000000fc17423 */ /* 0x000fe200000100c1 */
[----:B------:R-:W-:-:S04]  /*20e20*/  FMUL.FTZ R9, R9, UR52 ;  /* 0x0000003409097c20 */ /* 0x000fc80008410000 */
[----:B------:R-:W-:Y:S01]  /*20e30*/  FSEL R194, R193, RZ, P1 ;  /* 0x000000ffc1c27208 */ /* 0x000fe20000800000 */
[----:B------:R-:W-:-:S04]  /*20e40*/  FMUL.FTZ R10, R10, UR52 ;  /* 0x000000340a0a7c20 */ /* 0x000fc80008410000 */
[--C-:B------:R-:W-:Y:S01]  /*20e50*/  FFMA.FTZ R7, R7, UR52, -R194.reuse ;  /* 0x0000003407077c23 */ /* 0x100fe200080108c2 */
[----:B------:R-:W-:-:S01]  /*20e60*/  FFMA.FTZ R8, R8, UR52, -R194 ;  /* 0x0000003408087c23 */ /* 0x000fc200080108c2 */
[----:B------:R-:W-:Y:S01]  /*20e70*/  MUFU.EX2 R5, R5 ;  /* 0x0000000500057308 */ /* 0x000fe20000000800 */
[----:B------:R-:W-:-:S07]  /*20e80*/  FFMA.FTZ R21, R21, UR52, -R194 ;  /* 0x0000003415157c23 */ /* 0x000fce00080108c2 */
[----:B------:R-:W0:Y:S01]  /*20e90*/  MUFU.EX2 R9, R9 ;  /* 0x0000000900097308 */ /* 0x000e220000000800 */
[----:B------:R-:W-:-:S07]  /*20ea0*/  FFMA.FTZ R184, R184, UR52, -R194 ;  /* 0x00000034b8b87c23 */ /* 0x000fce00080108c2 */
[----:B------:R-:W-:Y:S01]  /*20eb0*/  MUFU.EX2 R7, R7 ;  /* 0x0000000700077308 */ /* 0x000fe20000000800 */
[----:B------:R-:W-:-:S07]  /*20ec0*/  IMAD R193, R221, 0x8, R18 ;  /* 0x00000008ddc17824 */ /* 0x000fce00078e0212 */
        /* <DEDUP_REMOVED lines=9> */
[--C-:B------:R-:W-:Y:S01]  /*20f60*/  FFMA.FTZ R174, R174, UR52, -R194.reuse ;  /* 0x00000034aeae7c23 */ /* 0x100fe200080108c2 */
[----:B------:R-:W-:-:S03]  /*20f70*/  FFMA.FTZ R175, R175, UR52, -R194 ;  /* 0x00000034afaf7c23 */ /* 0x000fc600080108c2 */
[----:B------:R-:W4:Y:S01]  /*20f80*/  MUFU.EX2 R14, R14 ;  /* 0x0000000e000e7308 */ /* 0x000f220000000800 */
        /* <DEDUP_REMOVED lines=29> */
[----:B------:R-:W-:Y:S01]  /*21160*/  VIADD R193, R193, 0x33440 ;  /* 0x00033440c1c17836 */ /* 0x000fe20000000000 */
[----:B------:R-:W5:Y:S01]  /*21170*/  MUFU.EX2 R184, R184 ;  /* 0x000000b800b87308 */ /* 0x000f620000000800 */
[----:B------:R-:W-:-:S02]  /*21180*/  IMAD.U32 R194, RZ, RZ, UR38 ;  /* 0x00000026ffc27e24 */ /* 0x000fc4000f8e00ff */
[----:B0-----:R-:W-:Y:S01]  /*21190*/  FFMA.FTZ R12, R9, R12, R5 ;  /* 0x0000000c090c7223 */ /* 0x001fe20000010005 */
[----:B-1----:R-:W-:-:S02]  /*211a0*/  FFMA.FTZ R11, R10, R11, R7 ;  /* 0x0000000b0a0b7223 */ /* 0x002fc40000010007 */
[----:B------:R-:W-:Y:S02]  /*211b0*/  PRMT R193, R194, 0x654, R193 ;  /* 0x00000654c2c17816 */ /* 0x000fe400000000c1 */
[----:B------:R-:W0:Y:S01]  /*211c0*/  MUFU.EX2 R185, R185 ;  /* 0x000000b900b97308 */ /* 0x000e220000000800 */
[----:B--2---:R-:W-:-:S01]  /*211d0*/  FADD.FTZ R12, R6, R12 ;  /* 0x0000000c060c7221 */ /* 0x004fc20000010000 */
[----:B------:R3:W-:Y:S06]  /*211e0*/  SYNCS.ARRIVE.TRANS64.RED.A1T0 RZ, [R193+URZ], RZ ;  /* 0x000000ffc1ff79a7 */ /* 0x0007ec000810043f */
[----:B------:R-:W1:Y:S01]  /*211f0*/  MUFU.EX2 R187, R187 ;  /* 0x000000bb00bb7308 */ /* 0x000e620000000800 */
[----:B---3--:R-:W-:-:S01]  /*21200*/  FADD.FTZ R193, R8, R11 ;  /* 0x0000000b08c17221 */ /* 0x008fc20000010000 */
[----:B----4-:R-:W-:-:S06]  /*21210*/  FADD.FTZ R11, R14, R12 ;  /* 0x0000000c0e0b7221 */ /* 0x010fcc0000010000 */
[----:B------:R-:W2:Y:S01]  /*21220*/  MUFU.EX2 R186, R186 ;  /* 0x000000ba00ba7308 */ /* 0x000ea20000000800 */
[----:B-----5:R-:W-:-:S07]  /*21230*/  FADD.FTZ R12, R21, R193 ;  /* 0x000000c1150c7221 */ /* 0x020fce0000010000 */
[----:B------:R-:W3:Y:S01]  /*21240*/  MUFU.EX2 R188, R188 ;  /* 0x000000bc00bc7308 */ /* 0x000ee20000000800 */
[----:B------:R-:W-:-:S01]  /*21250*/  FADD.FTZ R11, R195, R11 ;  /* 0x0000000bc30b7221 */ /* 0x000fc20000010000 */
[----:B------:R-:W-:-:S06]  /*21260*/  FADD.FTZ R12, R184, R12 ;  /* 0x0000000cb80c7221 */ /* 0x000fcc0000010000 */
[----:B------:R-:W4:Y:S08]  /*21270*/  MUFU.EX2 R189, R189 ;  /* 0x000000bd00bd7308 */ /* 0x000f300000000800 */
[----:B------:R-:W5:Y:S01]  /*21280*/  MUFU.EX2 R191, R191 ;  /* 0x000000bf00bf7308 */ /* 0x000f620000000800 */
[----:B0-----:R-:W-:-:S01]  /*21290*/  FADD.FTZ R11, R185, R11 ;  /* 0x0000000bb90b7221 */ /* 0x001fc20000010000 */
[----:B-1----:R-:W-:-:S06]  /*212a0*/  FADD.FTZ R12, R187, R12 ;  /* 0x0000000cbb0c7221 */ /* 0x002fcc0000010000 */
[----:B------:R-:W0:Y:S08]  /*212b0*/  MUFU.EX2 R190, R190 ;  /* 0x000000be00be7308 */ /* 0x000e300000000800 */
[----:B------:R-:W1:Y:S01]  /*212c0*/  MUFU.EX2 R192, R192 ;  /* 0x000000c000c07308 */ /* 0x000e620000000800 */
[----:B--2---:R-:W-:-:S01]  /*212d0*/  FADD.FTZ R11, R186, R11 ;  /* 0x0000000bba0b7221 */ /* 0x004fc20000010000 */
[----:B---3--:R-:W-:-:S06]  /*212e0*/  FADD.FTZ R12, R188, R12 ;  /* 0x0000000cbc0c7221 */ /* 0x008fcc0000010000 */
[----:B------:R-:W2:Y:S08]  /*212f0*/  MUFU.EX2 R168, R168 ;  /* 0x000000a800a87308 */ /* 0x000eb00000000800 */
[----:B------:R-:W3:Y:S01]  /*21300*/  MUFU.EX2 R170, R170 ;  /* 0x000000aa00aa7308 */ /* 0x000ee20000000800 */
[----:B----4-:R-:W-:-:S01]  /*21310*/  FADD.FTZ R11, R189, R11 ;  /* 0x0000000bbd0b7221 */ /* 0x010fc20000010000 */
[----:B-----5:R-:W-:-:S06]  /*21320*/  FADD.FTZ R12, R191, R12 ;  /* 0x0000000cbf0c7221 */ /* 0x020fcc0000010000 */
        /* <DEDUP_REMOVED lines=123> */
[----:B-1----:R-:W-:-:S03]  /*21ae0*/  FADD.FTZ R12, R131, R12 ;  /* 0x0000000c830c7221 */ /* 0x002fc60000010000 */
[----:B--2---:R-:W-:Y:S01]  /*21af0*/  FADD.FTZ R11, R132, R11 ;  /* 0x0000000b840b7221 */ /* 0x004fe20000010000 */
[----:B---3--:R-:W-:-:S03]  /*21b00*/  FADD.FTZ R193, R134, R12 ;  /* 0x0000000c86c17221 */ /* 0x008fc60000010000 */
[----:B----4-:R-:W-:Y:S01]  /*21b10*/  FADD.FTZ R12, R126, R11 ;  /* 0x0000000b7e0c7221 */ /* 0x010fe20000010000 */
[----:B-----5:R-:W-:-:S01]  /*21b20*/  FADD.FTZ R11, R135, R193 ;  /* 0x000000c1870b7221 */ /* 0x020fc20000010000 */
[----:B------:R-:W-:Y:S06]  /*21b30*/  @!P0 BRA `(.L_x_6772) ;  /* 0x0000000000048947 */ /* 0x000fec0003800000 */
[----:B------:R-:W-:Y:S01]  /*21b40*/  BPT.TRAP 0x1 ;  /* 0x000000040000795c */ /* 0x000fe20000300000 */
.L_x_6772:
[----:B------:R-:W-:Y:S01]  /*21b50*/  LEA R3, R3, R18, 0x3 ;  /* 0x0000001203037211 */ /* 0x000fe200078e18ff */
[----:B------:R-:W-:Y:S01]  /*21b60*/  IMAD.U32 R193, RZ, RZ, UR38 ;  /* 0x00000026ffc17e24 */ /* 0x000fe2000f8e00ff */
[----:B------:R-:W-:Y:S01]  /*21b70*/  ISETP.GT.AND P1, PT, R0, R20, PT ;  /* 0x000000140000720c */ /* 0x000fe20003f24270 */
[----:B------:R-:W-:Y:S01]  /*21b80*/  FMUL.FTZ R24, R24, R9 ;  /* 0x0000000918187220 */ /* 0x000fe20000410000 */
[----:B------:R-:W-:Y:S01]  /*21b90*/  F2FP.SATFINITE.E4M3.F32.PACK_AB_MERGE_C R14, R195, R14, RZ ;  /* 0x0000000ec30e723e */ /* 0x000fe200048070ff */
[----:B------:R-:W-:Y:S01]  /*21ba0*/  VIADD R3, R3, 0x33460 ;  /* 0x0003346003037836 */ /* 0x000fe20000000000 */
        /* <DEDUP_REMOVED lines=137> */
[----:B0-----:R-:W-:Y:S01]  /*22440*/  MOV R3, R221 ;  /* 0x000000dd00037202 */ /* 0x001fe20000000f00 */
        /* <DEDUP_REMOVED lines=23> */
[----:B------:R-:W-:Y:S06]  /*225c0*/  @P1 BRA `(.L_x_6773) ;  /* 0xffffffb400381947 */ /* 0x000fec000383ffff */
[----:B------:R-:W-:-:S07]  /*225d0*/  MOV R3, R0 ;  /* 0x0000000000037202 */ /* 0x000fce0000000f00 */
.L_x_6761:
[----:B------:R-:W2:Y:S02]  /*225e0*/  LDL R0, [R1+0x44] ;  /* 0x0000440001007983 */ /* 0x000ea40000100800 */
[----:B--2---:R-:W-:-:S13]  /*225f0*/  ISETP.GE.AND P1, PT, R3, R0, PT ;  /* 0x000000000300720c */ /* 0x004fda0003f26270 */
[----:B------:R-:W-:Y:S05]  /*22600*/  @!P1 BRA `(.L_x_6774) ;  /* 0x0000003c00e89947 */ /* 0x000fea0003800000 */
[----:B------:R-:W-:Y:S02]  /*22610*/  IMAD.MOV.U32 R10, RZ, RZ, R15 ;  /* 0x000000ffff0a7224 */ /* 0x000fe400078e000f */
[----:B------:R-:W-:Y:S02]  /*22620*/  IMAD.MOV.U32 R9, RZ, RZ, R4 ;  /* 0x000000ffff097224 */ /* 0x000fe400078e0004 */
[----:B------:R-:W-:Y:S02]  /*22630*/  IMAD.MOV.U32 R8, RZ, RZ, R229 ;  /* 0x000000ffff087224 */ /* 0x000fe400078e00e5 */
[----:B------:R-:W-:-:S07]  /*22640*/  IMAD.MOV.U32 R0, RZ, RZ, R221 ;  /* 0x000000ffff007224 */ /* 0x000fce00078e00dd */
.L_x_6786:
[----:B------:R-:W2:Y:S01]  /*22650*/  LDL R4, [R1+0x2c] ;  /* 0x00002c0001047983 */ /* 0x000ea20000100800 */
[----:B------:R-:W-:Y:S01]  /*22660*/  VIADD R221, R0, 0x1 ;  /* 0x0000000100dd7836 */ /* 0x000fe20000000000 */
[----:B------:R-:W-:Y:S05]  /*22670*/  YIELD ;  /* 0x0000000000007946 */ /* 0x000fea0003800000 */
[----:B------:R-:W-:-:S04]  /*22680*/  ISETP.NE.AND P1, PT, R221, 0x2, PT ;  /* 0x00000002dd00780c */ /* 0x000fc80003f25270 */
[----:B------:R-:W-:Y:S02]  /*22690*/  SEL R229, RZ, 0x1, P1 ;  /* 0x00000001ffe57807 */ /* 0x000fe40000800000 */
[----:B------:R-:W-:Y:S02]  /*226a0*/  SEL R221, R221, RZ, P1 ;  /* 0x000000ffdddd7207 */ /* 0x000fe40000800000 */
[----:B------:R-:W-:Y:S02]  /*226b0*/  LOP3.LUT R229, R8, R229, RZ, 0x3c, !PT ;  /* 0x000000e508e57212 */ /* 0x000fe400078e3cff */
[----:B--2---:R-:W-:-:S13]  /*226c0*/  ISETP.NE.AND P2, PT, R4, RZ, PT ;  /* 0x000000ff0400720c */ /* 0x004fda0003f45270 */
[----:B------:R-:W-:Y:S05]  /*226d0*/  @P2 BRA `(.L_x_6775) ;  /* 0x0000000000302947 */ /* 0x000fea0003800000 */
[----:B------:R-:W-:Y:S05]  /*226e0*/  @!P0 BRA `(.L_x_6776) ;  /* 0x0000000000048947 */ /* 0x000fea0003800000 */
[----:B------:R-:W-:Y:S01]  /*226f0*/  BPT.TRAP 0x1 ;  /* 0x000000040000795c */ /* 0x000fe20000300000 */
.L_x_6776:
[----:B------:R-:W-:Y:S01]  /*22700*/  IMAD R4, R221, 0x8, R18 ;  /* 0x00000008dd047824 */ /* 0x000fe200078e0212 */
[----:B------:R-:W-:-:S04]  /*22710*/  SHF.L.U32 R5, R229, 0x1f, RZ ;  /* 0x0000001fe5057819 */ /* 0x000fc800000006ff */
[----:B------:R0:W1:Y:S01]  /*22720*/  SYNCS.PHASECHK.TRANS64.TRYWAIT P1, [R4+URZ+0x33430], R5 ;  /* 0x03343005040075a7 */ /* 0x000062000802017f */
[----:B------:R-:W-:Y:S05]  /*22730*/  @!P0 BRA `(.L_x_6777) ;  /* 0x0000000000048947 */ /* 0x000fea0003800000 */
[----:B------:R-:W-:Y:S01]  /*22740*/  BPT.TRAP 0x1 ;  /* 0x000000040000795c */ /* 0x000fe20000300000 */
.L_x_6777:
[----:B------:R-:W-:Y:S04]  /*22750*/  BSSY B0, `(.L_x_6775) ;  /* 0x0000004000007945 */ /* 0x000fe80003800000 */
[----:B-1----:R-:W-:Y:S05]  /*22760*/  @P1 BRA `(.L_x_6778) ;  /* 0x0000000000081947 */ /* 0x002fea0003800000 */
[----:B------:R-:W1:Y:S02]  /*22770*/  SYNCS.PHASECHK.TRANS64.TRYWAIT P1, [R4+URZ+0x33430], R5 ;  /* 0x03343005040075a7 */ /* 0x000e64000802017f */
[----:B-1----:R-:W-:Y:S05]  /*22780*/  @!P1 BRA `(.L_x_6779) ;  /* 0x0000015000d49947 */ /* 0x002fea0003800000 */
.L_x_6778:
[----:B------:R-:W-:Y:S05]  /*22790*/  BSYNC B0 ;  /* 0x0000000000007941 */ /* 0x000fea0003800000 */
.L_x_6775:
[----:B01----:R-:W0:Y:S01]  /*227a0*/  S2R R4, SR_TID.X ;  /* 0x0000000000047919 */ /* 0x003e220000002100 */
[----:B------:R-:W-:Y:S05]  /*227b0*/  WARPSYNC.ALL ;  /* 0x0000000000007948 */ /* 0x000fea0003800000 */
[----:B------:R-:W-:Y:S01]  /*227c0*/  IMAD.MOV.U32 R5, RZ, RZ, -0x7fffffe0 ;  /* 0x80000020ff057424 */ /* 0x000fe200078e00ff */
[----:B------:R-:W-:Y:S01]  /*227d0*/  UMOV UR44, UR24 ;  /* 0x00000018002c7c82 */ /* 0x000fe20008000000 */
[----:B------:R-:W-:Y:S01]  /*227e0*/  UMOV UR45, UR25 ;  /* 0x00000019002d7c82 */ /* 0x000fe20008000000 */
[----:B------:R-:W-:Y:S01]  /*227f0*/  IMAD.MOV.U32 R21, RZ, RZ, -0x7fffffe0 ;  /* 0x80000020ff157424 */ /* 0x000fe200078e00ff */
[----:B------:R-:W-:Y:S01]  /*22800*/  UMOV UR40, UR24 ;  /* 0x0000001800287c82 */ /* 0x000fe20008000000 */
[----:B------:R-:W-:Y:S01]  /*22810*/  R2UR UR47, R5 ;  /* 0x00000000052f72ca */ /* 0x000fe200000e0000 */
        /* <DEDUP_REMOVED lines=13> */
[----:B------:R-:W-:Y:S02]  /*228f0*/  IMAD.MOV.U32 R7, RZ, RZ, -0x7fffffe0 ;  /* 0x80000020ff077424 */ /* 0x000fe400078e00ff */
        /* <DEDUP_REMOVED lines=10> */
[----:B------:R-:W-:Y:S01]  /*229a0*/  VIADD R20, R4, 0x200 ;  /* 0x0000020004147836 */ /* 0x000fe20000000000 */
[----:B------:R-:W-:Y:S01]  /*229b0*/  R2UR UR26, R6 ;  /* 0x00000000061a72ca */ /* 0x000fe200000e0000 */
[----:B------:R-:W-:Y:S01]  /*229c0*/  VIADD R6, R4, 0x2 ;  /* 0x0000000204067836 */ /* 0x000fe20000000000 */
[----:B------:R-:W-:Y:S01]  /*229d0*/  R2UR UR34, R14 ;  /* 0x000000000e2272ca */ /* 0x000fe200000e0000 */
[----:B------:R-:W-:Y:S01]  /*229e0*/  VIADD R14, R4, 0x82 ;  /* 0x00000082040e7836 */ /* 0x000fe20000000000 */
[----:B------:R-:W-:-:S02]  /*229f0*/  R2UR UR30, R20 ;  /* 0x00000000141e72ca */ /* 0x000fc400000e0000 */
[----:B------:R-:W-:Y:S01]  /*22a00*/  R2UR UR6, R6 ;  /* 0x00000000060672ca */ /* 0x000fe200000e0000 */
[----:B------:R-:W-:Y:S01]  /*22a10*/  VIADD R6, R4, 0x102 ;  /* 0x0000010204067836 */ /* 0x000fe20000000000 */
        /* <DEDUP_REMOVED lines=224> */
.L_x_6781:
[----:B------:R-:W-:Y:S01]  /*23820*/  SHF.L.U32 R4, R8, 0x1f, RZ ;  /* 0x0000001f08047819 */ /* 0x000fe200000006ff */
[----:B------:R-:W-:-:S04]  /*23830*/  IMAD R5, R0, 0x8, R18 ;  /* 0x0000000800057824 */ /* 0x000fc800078e0212 */
[----:B------:R0:W1:Y:S01]  /*23840*/  SYNCS.PHASECHK.TRANS64.TRYWAIT P1, [R5+URZ+0x33450], R4 ;  /* 0x03345004050075a7 */ /* 0x000062000802017f */
[----:B------:R-:W-:Y:S05]  /*23850*/  @!P0 BRA `(.L_x_6782) ;  /* 0x0000000000048947 */ /* 0x000fea0003800000 */
[----:B------:R-:W-:Y:S01]  /*23860*/  BPT.TRAP 0x1 ;  /* 0x000000040000795c */ /* 0x000fe20000300000 */
.L_x_6782:
[----:B-1----:R-:W-:Y:S05]  /*23870*/  @P1 BRA `(.L_x_6780) ;  /* 0x0000000000081947 */ /* 0x002fea0003800000 */
[----:B------:R-:W1:Y:S02]  /*23880*/  SYNCS.PHASECHK.TRANS64.TRYWAIT P1, [R5+URZ+0x33450], R4 ;  /* 0x03345004050075a7 */ /* 0x000e64000802017f */
[----:B-1----:R-:W-:Y:S05]  /*23890*/  @!P1 BRA `(.L_x_6783) ;  /* 0x0000014000a49947 */ /* 0x002fea0003800000 */
.L_x_6780:
        /* <DEDUP_REMOVED lines=46> */
.L_x_6784:
[C---:B------:R-:W-:Y:S01]  /*23b80*/  FMUL.FTZ R5, R2.reuse, R184 ;  /* 0x000000b802057220 */ /* 0x040fe20000410000 */
[C---:B------:R-:W-:Y:S01]  /*23b90*/  FMUL.FTZ R6, R2.reuse, R185 ;  /* 0x000000b902067220 */ /* 0x040fe20000410000 */
[C---:B------:R-:W-:Y:S01]  /*23ba0*/  FMUL.FTZ R14, R2.reuse, R188 ;  /* 0x000000bc020e7220 */ /* 0x040fe20000410000 */
[----:B0-----:R-:W-:Y:S02]  /*23bb0*/  IMAD R4, R221, 0x8, R18 ;  /* 0x00000008dd047824 */ /* 0x001fe400078e0212 */
[C---:B------:R-:W-:Y:S01]  /*23bc0*/  FMUL.FTZ R20, R2.reuse, R189 ;  /* 0x000000bd02147220 */ /* 0x040fe20000410000 */
[----:B------:R-:W-:Y:S01]  /*23bd0*/  IMAD.U32 R15, RZ, RZ, UR38 ;  /* 0x00000026ff0f7e24 */ /* 0x000fe2000f8e00ff */
[----:B------:R-:W0:Y:S01]  /*23be0*/  MUFU.TANH R5, R5 ;  /* 0x0000000500057308 */ /* 0x000e220000002400 */
[----:B------:R-:W-:Y:S01]  /*23bf0*/  FMUL.FTZ R185, R2, R192 ;  /* 0x000000c002b97220 */ /* 0x000fe20000410000 */
[----:B------:R-:W-:Y:S01]  /*23c00*/  IADD3 R4, R4, 0x33440, RZ ;  /* 0x0003344004047810 */ /* 0x000fe20007ffe0ff */
[C---:B------:R-:W-:Y:S01]  /*23c10*/  FMUL.FTZ R7, R2.reuse, R186 ;  /* 0x000000ba02077220 */ /* 0x040fe20000410000 */
[C---:B------:R-:W-:Y:S01]  /*23c20*/  FMUL.FTZ R186, R2.reuse, R193 ;  /* 0x000000c102ba7220 */ /* 0x040fe20000410000 */
[C---:B------:R-:W-:Y:S01]  /*23c30*/  FMUL.FTZ R189, R2.reuse, R196 ;  /* 0x000000c402bd7220 */ /* 0x040fe20000410000 */
        /* <DEDUP_REMOVED lines=11> */
[C---:B------:R-:W-:Y:S01]  /*23cf0*/  FMUL.FTZ R177, R2.reuse, R177 ;  /* 0x000000b102b17220 */ /* 0x040fe20000410000 */
[----:B0-----:R-:W-:Y:S01]  /*23d00*/  FMNMX.FTZ R4, R5, R9, !PT ;  /* 0x0000000905047209 */ /* 0x001fe20007810000 */
        /* <DEDUP_REMOVED lines=83> */
[----:B------:R-:W-:Y:S01]  /*24240*/  FMUL.FTZ R193, R2, R135 ;  /* 0x0000008702c17220 */ /* 0x000fe20000410000 */
[----:B------:R-:W-:Y:S01]  /*24250*/  UMOV UR52, UR50 ;  /* 0x0000003200347c82 */ /* 0x000fe20008000000 */
        /* <DEDUP_REMOVED lines=57> */
[----:B0-----:R-:W-:-:S05]  /*245f0*/  FMNMX.FTZ R15, R133, R4, !PT ;  /* 0x00000004850f7209 */ /* 0x001fca0007810000 */
[----:B------:R-:W0:Y:S02]  /*24600*/  SHFL.BFLY PT, R4, R15, 0x2, 0x1f ;  /* 0x0c401f000f047f89 */ /* 0x000e2400000e0000 */
[----:B------:R-:W3:Y:S08]  /*24610*/  MUFU.TANH R21, R21 ;  /* 0x0000001500157308 */ /* 0x000ef00000002400 */
[----:B------:R-:W4:Y:S08]  /*24620*/  MUFU.TANH R184, R184 ;  /* 0x000000b800b87308 */ /* 0x000f300000002400 */
[----:B------:R-:W5:Y:S01]  /*24630*/  MUFU.TANH R187, R187 ;  /* 0x000000bb00bb7308 */ /* 0x000f620000002400 */
[----:B0-----:R-:W-:-:S07]  /*24640*/  FMNMX.FTZ R4, R15, R4, !PT ;  /* 0x000000040f047209 */ /* 0x001fce0007810000 */
[----:B------:R-:W0:Y:S01]  /*24650*/  MUFU.TANH R188, R188 ;  /* 0x000000bc00bc7308 */ /* 0x000e220000002400 */
[----:B------:R-:W1:Y:S07]  /*24660*/  SHFL.BFLY PT, R15, R4, 0x1, 0x1f ;  /* 0x0c201f00040f7f89 */ /* 0x000e6e00000e0000 */
[----:B------:R-:W0:Y:S08]  /*24670*/  MUFU.TANH R191, R191 ;  /* 0x000000bf00bf7308 */ /* 0x000e300000002400 */
[----:B------:R-:W0:Y:S08]  /*24680*/  MUFU.TANH R192, R192 ;  /* 0x000000c000c07308 */ /* 0x000e300000002400 */
[----:B------:R-:W0:Y:S01]  /*24690*/  MUFU.TANH R170, R170 ;  /* 0x000000aa00aa7308 */ /* 0x000e220000002400 */
[----:B-1----:R-:W-:-:S02]  /*246a0*/  FMNMX.FTZ R4, R4, R15, !PT ;  /* 0x0000000f04047209 */ /* 0x002fc40007810000 */
[----:B------:R-:W-:-:S05]  /*246b0*/  FMNMX.FTZ R15, R7, R10, !PT ;  /* 0x0000000a070f7209 */ /* 0x000fca0007810000 */
[----:B------:R-:W1:Y:S01]  /*246c0*/  MUFU.TANH R171, R171 ;  /* 0x000000ab00ab7308 */ /* 0x000e620000002400 */
[----:B--2---:R-:W-:Y:S01]  /*246d0*/  FMNMX.FTZ R15, R8, R15, !PT ;  /* 0x0000000f080f7209 */ /* 0x004fe20007810000 */
[----:B------:R-:W-:-:S03]  /*246e0*/  FADD.FTZ R9, -R4, R9 ;  /* 0x0000000904097221 */ /* 0x000fc60000010100 */
[----:B---3--:R-:W-:Y:S01]  /*246f0*/  FMNMX.FTZ R15, R21, R15, !PT ;  /* 0x0000000f150f7209 */ /* 0x008fe20007810000 */
[----:B------:R-:W-:Y:S02]  /*24700*/  FMUL.FTZ R9, R9, UR52 ;  /* 0x0000003409097c20 */ /* 0x000fe40008410000 */
[----:B------:R-:W2:Y:S01]  /*24710*/  MUFU.TANH R174, R174 ;  /* 0x000000ae00ae7308 */ /* 0x000ea20000002400 */
[----:B----4-:R-:W-:-:S04]  /*24720*/  FMNMX.FTZ R15, R184, R15, !PT ;  /* 0x0000000fb80f7209 */ /* 0x010fc80007810000 */
[----:B-----5:R-:W-:-:S03]  /*24730*/  FMNMX.FTZ R15, R187, R15, !PT ;  /* 0x0000000fbb0f7209 */ /* 0x020fc60007810000 */
[----:B------:R-:W3:Y:S01]  /*24740*/  MUFU.TANH R175, R175 ;  /* 0x000000af00af7308 */ /* 0x000ee20000002400 */
[----:B0-----:R-:W-:-:S04]  /*24750*/  FMNMX.FTZ R15, R188, R15, !PT ;  /* 0x0000000fbc0f7209 */ /* 0x001fc80007810000 */
[----:B------:R-:W-:-:S03]  /*24760*/  FMNMX.FTZ R15, R191, R15, !PT ;  /* 0x0000000fbf0f7209 */ /* 0x000fc60007810000 */
[----:B------:R-:W0:Y:S01]  /*24770*/  MUFU.TANH R178, R178 ;  /* 0x000000b200b27308 */ /* 0x000e220000002400 */
[----:B------:R-:W-:-:S04]  /*24780*/  FMNMX.FTZ R15, R192, R15, !PT ;  /* 0x0000000fc00f7209 */ /* 0x000fc80007810000 */
[----:B------:R-:W-:-:S03]  /*24790*/  FMNMX.FTZ R15, R170, R15, !PT ;  /* 0x0000000faa0f7209 */ /* 0x000fc60007810000 */
[----:B------:R-:W4:Y:S01]  /*247a0*/  MUFU.TANH R179, R179 ;  /* 0x000000b300b37308 */ /* 0x000f220000002400 */
[----:B-1----:R-:W-:-:S04]  /*247b0*/  FMNMX.FTZ R15, R171, R15, !PT ;  /* 0x0000000fab0f7209 */ /* 0x002fc80007810000 */
[----:B--2---:R-:W-:-:S03]  /*247c0*/  FMNMX.FTZ R15, R174, R15, !PT ;  /* 0x0000000fae0f7209 */ /* 0x004fc60007810000 */
[----:B------:R-:W1:Y:S01]  /*247d0*/  MUFU.TANH R182, R182 ;  /* 0x000000b600b67308 */ /* 0x000e620000002400 */
[----:B---3--:R-:W-:-:S04]  /*247e0*/  FMNMX.FTZ R15, R175, R15, !PT ;  /* 0x0000000faf0f7209 */ /* 0x008fc80007810000 */
[----:B0-----:R-:W-:-:S03]  /*247f0*/  FMNMX.FTZ R15, R178, R15, !PT ;  /* 0x0000000fb20f7209 */ /* 0x001fc60007810000 */
[----:B------:R-:W0:Y:S01]  /*24800*/  MUFU.TANH R183, R183 ;  /* 0x000000b700b77308 */ /* 0x000e220000002400 */
[----:B----4-:R-:W-:-:S07]  /*24810*/  FMNMX.FTZ R15, R179, R15, !PT ;  /* 0x0000000fb30f7209 */ /* 0x010fce0007810000 */
[----:B------:R-:W2:Y:S01]  /*24820*/  MUFU.TANH R154, R154 ;  /* 0x0000009a009a7308 */ /* 0x000ea20000002400 */
[----:B-1----:R-:W-:-:S07]  /*24830*/  FMNMX.FTZ R15, R182, R15, !PT ;  /* 0x0000000fb60f7209 */ /* 0x002fce0007810000 */
[----:B------:R-:W1:Y:S01]  /*24840*/  MUFU.TANH R155, R155 ;  /* 0x0000009b009b7308 */ /* 0x000e620000002400 */
[----:B0-----:R-:W-:-:S07]  /*24850*/  FMNMX.FTZ R15, R183, R15, !PT ;  /* 0x0000000fb70f7209 */ /* 0x001fce0007810000 */
[----:B------:R-:W0:Y:S01]  /*24860*/  MUFU.TANH R158, R158 ;  /* 0x0000009e009e7308 */ /* 0x000e220000002400 */
[----:B--2---:R-:W-:-:S07]  /*24870*/  FMNMX.FTZ R15, R154, R15, !PT ;  /* 0x0000000f9a0f7209 */ /* 0x004fce0007810000 */
        /* <DEDUP_REMOVED lines=42> */
[----:B------:R-:W-:Y:S01]  /*24b20*/  MUFU.EX2 R9, R9 ;  /* 0x0000000900097308 */ /* 0x000fe20000000800 */
[----:B-1----:R-:W-:-:S04]  /*24b30*/  FMNMX.FTZ R15, R134, R15, !PT ;  /* 0x0000000f860f7209 */ /* 0x002fc80007810000 */
[----:B0-----:R-:W-:-:S05]  /*24b40*/  FMNMX.FTZ R15, R193, R15, !PT ;  /* 0x0000000fc10f7209 */ /* 0x001fca0007810000 */
        /* <DEDUP_REMOVED lines=99> */
[----:B0-----:R-:W-:Y:S01]  /*25180*/  FADD.FTZ R12, R6, R12 ;  /* 0x0000000c060c7221 */ /* 0x001fe20000010000 */
[----:B--2---:R-:W-:-:S01]  /*25190*/  FADD.FTZ R193, R8, R11 ;  /* 0x0000000b08c17221 */ /* 0x004fc20000010000 */
[----:B------:R-:W0:Y:S02]  /*251a0*/  MUFU.EX2 R20, R20 ;  /* 0x0000001400147308 */ /* 0x000e240000000800 */
        /* <DEDUP_REMOVED lines=151> */
.L_x_6785:
[----:B------:R-:W2:Y:S01]  /*25b20*/  LDL R194, [R1+0x44] ;  /* 0x0000440001c27983 */ /* 0x000ea20000100800 */
[----:B------:R-:W-:Y:S01]  /*25b30*/  IMAD R0, R0, 0x8, R18 ;  /* 0x0000000800007824 */ /* 0x000fe200078e0212 */
[----:B------:R-:W-:Y:S01]  /*25b40*/  F2FP.SATFINITE.E4M3.F32.PACK_AB_MERGE_C R14, R20, R14, RZ ;  /* 0x0000000e140e723e */ /* 0x000fe200048070ff */
        /* <DEDUP_REMOVED lines=139> */
[----:B------:R-:W-:Y:S01]  /*26400*/  IMAD.MOV.U32 R10, RZ, RZ, R15 ;  /* 0x000000ffff0a7224 */ /* 0x000fe200078e000f */
[----:B------:R-:W-:Y:S01]  /*26410*/  MOV R218, R189 ;  /* 0x000000bd00da7202 */ /* 0x000fe20000000f00 */
[----:B------:R-:W-:Y:S01]  /*26420*/  IMAD.MOV.U32 R9, RZ, RZ, R4 ;  /* 0x000000ffff097224 */ /* 0x000fe200078e0004 */
[----:B------:R-:W-:Y:S01]  /*26430*/  MOV R209, R158 ;  /* 0x0000009e00d17202 */ /* 0x000fe20000000f00 */
[----:B------:R-:W-:Y:S01]  /*26440*/  IMAD.MOV.U32 R8, RZ, RZ, R229 ;  /* 0x000000ffff087224 */ /* 0x000fe200078e00e5 */
[----:B------:R-:W-:Y:S01]  /*26450*/  MOV R200, R124 ;  /* 0x0000007c00c87202 */ /* 0x000fe20000000f00 */
[----:B0-----:R-:W-:-:S02]  /*26460*/  IMAD.MOV.U32 R0, RZ, RZ, R221 ;  /* 0x000000ffff007224 */ /* 0x001fc400078e00dd */
        /* <DEDUP_REMOVED lines=17> */
[C---:B--2---:R-:W-:Y:S02]  /*26580*/  ISETP.GT.AND P1, PT, R3.reuse, R194, PT ;  /* 0x000000c20300720c */ /* 0x044fe40003f24270 */
[----:B------:R-:W-:-:S11]  /*26590*/  IADD3 R3, R3, -0x1, RZ ;  /* 0xffffffff03037810 */ /* 0x000fd60007ffe0ff */
[----:B------:R-:W-:Y:S05]  /*265a0*/  @P1 BRA `(.L_x_6786) ;  /* 0xffffffc000281947 */ /* 0x000fea000383ffff */
.L_x_6774:
[----:B------:R-:W-:Y:S05]  /*265b0*/  WARPSYNC.ALL ;  /* 0x0000000000007948 */ /* 0x000fea0003800000 */
[----:B------:R-:W-:Y:S06]  /*265c0*/  BAR.ARV 0x8, 0x180 ;  /* 0x0206000000007b1d */ /* 0x000fec0000002000 */
[----:B------:R-:W-:Y:S05]  /*265d0*/  @!P0 BRA `(.L_x_6787) ;  /* 0x0000000000048947 */ /* 0x000fea0003800000 */
[----:B------:R-:W-:Y:S01]  /*265e0*/  BPT.TRAP 0x1 ;  /* 0x000000040000795c */ /* 0x000fe20000300000 */
.L_x_6787:
[----:B------:R-:W-:Y:S01]  /*265f0*/  IMAD R5, R221, 0x8, R18 ;  /* 0x00000008dd057824 */ /* 0x000fe200078e0212 */
[----:B------:R-:W-:-:S04]  /*26600*/  SHF.L.U32 R0, R229, 0x1f, RZ ;  /* 0x0000001fe5007819 */ /* 0x000fc800000006ff */
[----:B------:R0:W1:Y:S01]  /*26610*/  SYNCS.PHASECHK.TRANS64.TRYWAIT P1, [R5+URZ+0x33450], R0 ;  /* 0x03345000050075a7 */ /* 0x000062000802017f */
[----:B------:R-:W-:Y:S05]  /*26620*/  @!P0 BRA `(.L_x_6788) ;  /* 0x0000000000048947 */ /* 0x000fea0003800000 */
[----:B------:R-:W-:Y:S01]  /*26630*/  BPT.TRAP 0x1 ;  /* 0x000000040000795c */ /* 0x000fe20000300000 */
.L_x_6788:
[----:B------:R-:W-:-:S05]  /*26640*/  VIADD R18, R18, 0x200 ;  /* 0x0000020012127836 */ /* 0x000fca0000000000 */
[----:B------:R-:W-:-:S04]  /*26650*/  SHF.R.U32.HI R18, RZ, 0x4, R18 ;  /* 0x00000004ff127819 */ /* 0x000fc80000011612 */
[----:B------:R-:W-:-:S04]  /*26660*/  LOP3.LUT R18, R18, 0x3fff, RZ, 0xc0, !PT ;  /* 0x00003fff12127812 */ /* 0x000fc800078ec0ff */
[----:B------:R-:W-:Y:S01]  /*26670*/  LOP3.LUT R18, R18, 0x10000, RZ, 0xfc, !PT ;  /* 0x0001000012127812 */ /* 0x000fe200078efcff */
[----:B-1----:R-:W-:Y:S06]  /*26680*/  @P1 BRA `(.L_x_6789) ;  /* 0x0000000000081947 */ /* 0x002fec0003800000 */
[----:B------:R-:W1:Y:S02]  /*26690*/  SYNCS.PHASECHK.TRANS64.TRYWAIT P1, [R5+URZ+0x33450], R0 ;  /* 0x03345000050075a7 */ /* 0x000e64000802017f */
[----:B-1----:R-:W-:Y:S05]  /*266a0*/  @!P1 BRA `(.L_x_6790) ;  /* 0x0000011400349947 */ /* 0x002fea0003800000 */
.L_x_6789:
[----:B------:R-:W-:Y:S01]  /*266b0*/  IMAD R2, R221, 0x780, R18 ;  /* 0x00000780dd027824 */ /* 0x000fe200078e0212 */
[----:B------:R-:W0:Y:S01]  /*266c0*/  LDL R13, [R1+0x70] ;  /* 0x00007000010d7983 */ /* 0x000e220000100800 */
[----:B------:R-:W-:Y:S01]  /*266d0*/  IMAD.MOV.U32 R3, RZ, RZ, -0x3ffffff0 ;  /* 0xc0000010ff037424 */ /* 0x000fe200078e00ff */
[----:B------:R-:W-:Y:S05]  /*266e0*/  WARPSYNC.ALL ;  /* 0x0000000000007948 */ /* 0x000fea0003800000 */
[C---:B------:R-:W-:Y:S01]  /*266f0*/  R2UR UR6, R2.reuse ;  /* 0x00000000020672ca */ /* 0x040fe200000e0000 */
[----:B------:R-:W2:Y:S01]  /*26700*/  LDL R10, [R1+0x60] ;  /* 0x00006000010a7983 */ /* 0x000ea20000100800 */
[----:B------:R-:W-:Y:S01]  /*26710*/  R2UR UR7, R3 ;  /* 0x00000000030772ca */ /* 0x000fe200000e0000 */
[----:B------:R-:W-:Y:S01]  /*26720*/  WARPGROUP.ARRIVE ;  /* 0x00000000000079c5 */ /* 0x000fe20000000000 */
[----:B------:R-:W-:Y:S01]  /*26730*/  IMAD.MOV.U32 R7, RZ, RZ, -0x3ffffff0 ;  /* 0xc0000010ff077424 */ /* 0x000fe200078e00ff */
[----:B------:R-:W-:Y:S01]  /*26740*/  IADD3 R6, R2, 0x180, RZ ;  /* 0x0000018002067810 */ /* 0x000fe20007ffe0ff */
[----:B------:R-:W-:-:S02]  /*26750*/  ULDC.64 UR4, c[0x0][0x9a0] ;  /* 0x0002680000047ab9 */ /* 0x000fc40000000a00 */
[----:B------:R-:W-:-:S04]  /*26760*/  ISETP.NE.U32.AND P1, PT, RZ, UR4, PT ;  /* 0x00000004ff007c0c */ /* 0x000fc8000bf25070 */
[----:B------:R-:W-:-:S03]  /*26770*/  ISETP.NE.AND.EX P1, PT, RZ, UR5, PT, P1 ;  /* 0x00000005ff007c0c */ /* 0x000fc6000bf25310 */
[----:B------:R-:W-:Y:S01]  /*26780*/  QGMMA.64x192x32.F32.E4M3.E4M3 R24, R216, gdesc[UR4], R24, gsb0 ;  /* 0x02e00004d8187df3 */ /* 0x000fe20008000818 */
[----:B------:R-:W-:Y:S01]  /*26790*/  R2UR UR6, R6 ;  /* 0x00000000060672ca */ /* 0x000fe200000e0000 */
[----:B------:R-:W-:Y:S01]  /*267a0*/  VIADD R6, R2, 0x300 ;  /* 0x0000030002067836 */ /* 0x000fe20000000000 */
[----:B------:R-:W-:Y:S01]  /*267b0*/  R2UR UR7, R7 ;  /* 0x00000000070772ca */ /* 0x000fe200000e0000 */
[----:B------:R-:W-:-:S06]  /*267c0*/  IMAD.MOV.U32 R7, RZ, RZ, -0x3ffffff0 ;  /* 0xc0000010ff077424 */ /* 0x000fcc00078e00ff */
[----:B------:R-:W0:Y:S01]  /*267d0*/  @P1 LDC.64 R8, c[0x0][0x9c8] ;  /* 0x00027200ff081b82 */ /* 0x000e220000000a00 */
[----:B------:R-:W-:Y:S02]  /*267e0*/  WARPGROUP.DEPBAR.LE gsb0, 0x0 ;  /* 0x00008000000079c5 */ /* 0x000fe40000010000 */
[----:B------:R-:W-:-:S07]  /*267f0*/  WARPGROUP.ARRIVE ;  /* 0x00000000000079c5 */ /* 0x000fce0000000000 */
[----:B------:R-:W-:Y:S01]  /*26800*/  QGMMA.64x192x32.F32.E4M3.E4M3 R24, R212, gdesc[UR4], R24, gsb0 ;  /* 0x02e00004d4187df3 */ /* 0x000fe20008000818 */
[----:B------:R-:W-:Y:S02]  /*26810*/  R2UR UR6, R6 ;  /* 0x00000000060672ca */ /* 0x000fe400000e0000 */
[----:B------:R-:W-:Y:S02]  /*26820*/  R2UR UR7, R7 ;  /* 0x00000000070772ca */ /* 0x000fe400000e0000 */
[----:B------:R-:W3:Y:S01]  /*26830*/  @P1 LDC.64 R6, c[0x0][0x9d0] ;  /* 0x00027400ff061b82 */ /* 0x000ee20000000a00 */
[----:B01----:R-:W-:-:S04]  /*26840*/  @P1 IMAD R0, R13, R8, RZ ;  /* 0x000000080d001224 */ /* 0x003fc800078e02ff */
[C---:B--2---:R-:W-:Y:S02]  /*26850*/  @P1 IMAD R3, R10.reuse, R9, R0 ;  /* 0x000000090a031224 */ /* 0x044fe400078e0200 */
[----:B------:R-:W-:-:S04]  /*26860*/  @P1 IMAD.WIDE.U32 R8, R10, R8, RZ ;  /* 0x000000080a081225 */ /* 0x000fc800078e00ff */
[----:B------:R-:W-:Y:S02]  /*26870*/  @P1 IMAD.IADD R9, R9, 0x1, R3 ;  /* 0x0000000109091824 */ /* 0x000fe400078e0203 */
[----:B------:R-:W-:Y:S02]  /*26880*/  IMAD.MOV.U32 R0, RZ, RZ, 0x3f800000 ;  /* 0x3f800000ff007424 */ /* 0x000fe400078e00ff */
[----:B---3--:R-:W-:-:S04]  /*26890*/  @P1 IMAD.WIDE.U32 R8, R226, R6, R8 ;  /* 0x00000006e2081225 */ /* 0x008fc800078e0008 */
[----:B------:R-:W-:Y:S01]  /*268a0*/  @P1 IMAD R7, R226, R7, R9 ;  /* 0x00000007e2071224 */ /* 0x000fe200078e0209 */
[----:B------:R-:W-:-:S04]  /*268b0*/  @P1 LEA R6, P2, R8, UR4, 0x2 ;  /* 0x0000000408061c11 */ /* 0x000fc8000f8410ff */
[----:B------:R-:W-:-:S05]  /*268c0*/  @P1 LEA.HI.X R7, R8, UR5, R7, 0x2, P2 ;  /* 0x0000000508071c11 */ /* 0x000fca00090f1407 */
[----:B------:R0:W2:Y:S01]  /*268d0*/  @P1 LDG.E R0, desc[UR54][R6.64] ;  /* 0x0000003606001981 */ /* 0x0000a2000c1e1900 */
[----:B------:R-:W-:Y:S02]  /*268e0*/  WARPGROUP.DEPBAR.LE gsb0, 0x0 ;  /* 0x00008000000079c5 */ /* 0x000fe40000010000 */
[----:B------:R-:W-:-:S06]  /*268f0*/  WARPGROUP.ARRIVE ;  /* 0x00000000000079c5 */ /* 0x000fcc0000000000 */
[----:B------:R-:W-:Y:S01]  /*26900*/  QGMMA.64x192x32.F32.E4M3.E4M3 R24, R208, gdesc[UR4], R24, gsb0 ;  /* 0x02e00004d0187df3 */ /* 0x000fe20008000818 */
[----:B0-----:R-:W-:Y:S01]  /*26910*/  VIADD R6, R2, 0x480 ;  /* 0x0000048002067836 */ /* 0x001fe20000000000 */
[----:B------:R-:W-:-:S04]  /*26920*/  MOV R7, 0xc0000010 ;  /* 0xc000001000077802 */ /* 0x000fc80000000f00 */
[----:B------:R-:W-:Y:S02]  /*26930*/  R2UR UR6, R6 ;  /* 0x00000000060672ca */ /* 0x000fe400000e0000 */
[----:B------:R-:W-:Y:S01]  /*26940*/  R2UR UR7, R7 ;  /* 0x00000000070772ca */ /* 0x000fe200000e0000 */
[----:B------:R-:W-:Y:S02]  /*26950*/  VIADD R2, R2, 0x600 ;  /* 0x0000060002027836 */ /* 0x000fe40000000000 */
[----:B------:R-:W-:Y:S01]  /*26960*/  IMAD.MOV.U32 R3, RZ, RZ, -0x3ffffff0 ;  /* 0xc0000010ff037424 */ /* 0x000fe200078e00ff */
[----:B------:R-:W0:Y:S01]  /*26970*/  SHFL.BFLY PT, R8, R11, 0x2, 0x1f ;  /* 0x0c401f000b087f89 */ /* 0x000e2200000e0000 */
[----:B------:R-:W-:Y:S02]  /*26980*/  WARPGROUP.DEPBAR.LE gsb0, 0x0 ;  /* 0x00008000000079c5 */ /* 0x000fe40000010000 */
[----:B------:R-:W-:-:S06]  /*26990*/  WARPGROUP.ARRIVE ;  /* 0x00000000000079c5 */ /* 0x000fcc0000000000 */
        /* <DEDUP_REMOVED lines=9> */
[----:B------:R-:W-:-:S03]  /*26a30*/  IMAD.MOV.U32 R7, RZ, RZ, RZ ;  /* 0x000000ffff077224 */ /* 0x000fc600078e00ff */
        /* <DEDUP_REMOVED lines=19> */
[----:B------:R-:W-:Y:S01]  /*26b70*/  MOV R151, 0xff800000 ;  /* 0xff80000000977802 */ /* 0x000fe20000000f00 */
        /* <DEDUP_REMOVED lines=10> */
.L_x_6791:
[----:B------:R-:W-:Y:S02]  /*26c20*/  VIADD R221, R221, 0x1 ;  /* 0x00000001dddd7836 */ /* 0x000fe40000000000 */
[-C--:B------:R-:W-:Y:S01]  /*26c30*/  FMUL.FTZ R8, R64, R2.reuse ;  /* 0x0000000240087220 */ /* 0x080fe20000410000 */
[----:B------:R-:W-:Y:S02]  /*26c40*/  VIADD R5, R5, 0x33460 ;  /* 0x0003346005057836 */ /* 0x000fe40000000000 */
[-C--:B------:R-:W-:Y:S01]  /*26c50*/  FMUL.FTZ R12, R56, R2.reuse ;  /* 0x00000002380c7220 */ /* 0x080fe20000410000 */
[----:B------:R-:W-:Y:S01]  /*26c60*/  IMAD.U32 R6, RZ, RZ, UR38 ;  /* 0x00000026ff067e24 */ /* 0x000fe2000f8e00ff */
[----:B------:R-:W-:Y:S01]  /*26c70*/  ISETP.NE.AND P1, PT, R221, 0x2, PT ;  /* 0x00000002dd00780c */ /* 0x000fe20003f25270 */
        /* <DEDUP_REMOVED lines=48> */
[----:B------:R-:W-:Y:S01]  /*26f80*/  SEL R2, RZ, 0x1, P1 ;  /* 0x00000001ff027807 */ /* 0x000fe20000800000 */
[-C--:B------:R-:W-:Y:S01]  /*26f90*/  FMUL.FTZ R100, R42, R0.reuse ;  /* 0x000000002a647220 */ /* 0x080fe20000410000 */
[-C--:B------:R-:W-:Y:S01]  /*26fa0*/  FMUL.FTZ R47, R74, R0.reuse ;  /* 0x000000004a2f7220 */ /* 0x080fe20000410000 */
[-C--:B------:R-:W-:Y:S01]  /*26fb0*/  FMUL.FTZ R42, R79, R0.reuse ;  /* 0x000000004f2a7220 */ /* 0x080fe20000410000 */
[-C--:B------:R-:W-:Y:S01]  /*26fc0*/  FMUL.FTZ R74, R38, R0.reuse ;  /* 0x00000000264a7220 */ /* 0x080fe20000410000 */
        /* <DEDUP_REMOVED lines=24> */
[-C--:B0-----:R-:W-:Y:S01]  /*27150*/  FMUL.FTZ R5, R119, R0.reuse ;  /* 0x0000000077057220 */ /* 0x081fe20000410000 */
        /* <DEDUP_REMOVED lines=22> */
[----:B------:R-:W-:-:S11]  /*272c0*/  SEL R221, R221, RZ, P1 ;  /* 0x000000ffdddd7207 */ /* 0x000fd60000800000 */
.L_x_6720:
        /* <DEDUP_REMOVED lines=22> */
[----:B------:R-:W-:-:S04]  /*27430*/  IADD3 R14, P0, R0, UR4, RZ ;  /* 0x00000004000e7c10 */ /* 0x000fc8000ff1e0ff */
[----:B------:R-:W-:Y:S02]  /*27440*/  IADD3.X R15, RZ, UR5, RZ, P0, !PT ;  /* 0x00000005ff0f7c10 */ /* 0x000fe400087fe4ff */
[----:B------:R-:W-:-:S03]  /*27450*/  LOP3.LUT P0, R2, R168, 0x3, RZ, 0xc0, !PT ;  /* 0x00000003a8027812 */ /* 0x000fc6000780c0ff */
[----:B------:R1:W5:Y:S01]  /*27460*/  LDG.E.CONSTANT R0, desc[UR54][R14.64] ;  /* 0x000000360e007981 */ /* 0x000362000c1e9900 */
[----:B------:R-:W-:Y:S01]  /*27470*/  ISETP.EQ.OR P0, PT, R2, 0x3, !P0 ;  /* 0x000000030200780c */ /* 0x000fe20004702670 */
[----:B------:R-:W-:-:S03]  /*27480*/  UMOV UR4, 0xffffffff ;  /* 0xffffffff00047882 */ /* 0x000fc60000000000 */
[----:B------:R-:W-:Y:S02]  /*27490*/  SEL R2, R24, R25, P0 ;  /* 0x0000001918027207 */ /* 0x000fe40000000000 */
[----:B------:R-:W-:Y:S02]  /*274a0*/  SEL R150, R25, R24, P0 ;  /* 0x0000001819967207 */ /* 0x000fe40000000000 */
[----:B------:R-:W-:Y:S02]  /*274b0*/  SEL R13, R149, R4, P0 ;  /* 0x00000004950d7207 */ /* 0x000fe40000000000 */
[----:B------:R-:W-:Y:S01]  /*274c0*/  SEL R149, R4, R149, P0 ;  /* 0x0000009504957207 */ /* 0x000fe20000000000 */
[----:B--2---:R-:W-:-:S03]  /*274d0*/  IMAD.WIDE R50, R26, 0x2, R80 ;  /* 0x000000021a327825 */ /* 0x004fc600078e0250 */
[C---:B------:R-:W-:Y:S02]  /*274e0*/  IADD3 R55, P3, R50.reuse, 0x8060, RZ ;  /* 0x0000806032377810 */ /* 0x040fe40007f7e0ff */
[----:B------:R-:W-:Y:S02]  /*274f0*/  IADD3 R67, P1, R50, 0x8000, RZ ;  /* 0x0000800032437810 */ /* 0x000fe40007f3e0ff */
[----:B------:R-:W-:Y:S02]  /*27500*/  LOP3.LUT R54, R55, 0x380, RZ, 0xc0, !PT ;  /* 0x0000038037367812 */ /* 0x000fe400078ec0ff */
[----:B------:R-:W-:Y:S02]  /*27510*/  LOP3.LUT R66, R67, 0x380, RZ, 0xc0, !PT ;  /* 0x0000038043427812 */ /* 0x000fe400078ec0ff */
[----:B------:R-:W-:Y:S02]  /*27520*/  SHF.R.U64 R54, R54, 0x3, RZ ;  /* 0x0000000336367819 */ /* 0x000fe400000012ff */
[----:B------:R-:W-:-:S02]  /*27530*/  SHF.R.U64 R66, R66, 0x3, RZ ;  /* 0x0000000342427819 */ /* 0x000fc400000012ff */
[----:B------:R-:W-:Y:S01]  /*27540*/  LOP3.LUT R54, R54, R55, RZ, 0x3c, !PT ;  /* 0x0000003736367212 */ /* 0x000fe200078e3cff */
[--C-:B------:R-:W-:Y:S01]  /*27550*/  IMAD.X R55, RZ, RZ, R51.reuse, P3 ;  /* 0x000000ffff377224 */ /* 0x100fe200018e0633 */
[C---:B------:R-:W-:Y:S02]  /*27560*/  IADD3 R63, P5, R50.reuse, 0x8020, RZ ;  /* 0x00008020323f7810 */ /* 0x040fe40007fbe0ff */
[C---:B------:R-:W-:Y:S02]  /*27570*/  IADD3 R69, P2, R50.reuse, 0x4060, RZ ;  /* 0x0000406032457810 */ /* 0x040fe40007f5e0ff */
[C---:B------:R-:W-:Y:S02]  /*27580*/  IADD3 R71, P3, R50.reuse, 0x4040, RZ ;  /* 0x0000404032477810 */ /* 0x040fe40007f7e0ff */
[----:B------:R-:W-:Y:S02]  /*27590*/  IADD3 R59, P4, R50, 0x8040, RZ ;  /* 0x00008040323b7810 */ /* 0x000fe40007f9e0ff */
[----:B------:R-:W-:Y:S01]  /*275a0*/  LOP3.LUT R66, R66, R67, RZ, 0x3c, !PT ;  /* 0x0000004342427212 */ /* 0x000fe200078e3cff */
[----:B------:R-:W-:Y:S01]  /*275b0*/  IMAD.X R67, RZ, RZ, R51, P1 ;  /* 0x000000ffff437224 */ /* 0x000fe200008e0633 */
[----:B------:R-:W-:-:S02]  /*275c0*/  LOP3.LUT R62, R63, 0x380, RZ, 0xc0, !PT ;  /* 0x000003803f3e7812 */ /* 0x000fc400078ec0ff */
        /* <DEDUP_REMOVED lines=18> */
[C---:B-1----:R-:W-:Y:S02]  /*276f0*/  IADD3 R15, P5, R50.reuse, 0x4000, RZ ;  /* 0x00004000320f7810 */ /* 0x042fe40007fbe0ff */
        /* <DEDUP_REMOVED lines=35> */
[----:B------:R-:W-:Y:S01]  /*27930*/  MOV R155, R34 ;  /* 0x00000022009b7202 */ /* 0x000fe20000000f00 */
[----:B------:R-:W-:Y:S06]  /*27940*/  BRA.DIV UR4, `(.L_x_6794) ;  /* 0x0000010204a07947 */ /* 0x000fec000b800000 */
[----:B------:R-:W-:Y:S02]  /*27950*/  SEL R4, R32, R124, P0 ;  /* 0x0000007c20047207 */ /* 0x000fe40000000000 */
[----:B------:R-:W-:Y:S02]  /*27960*/  SEL R148, R124, R32, P0 ;  /* 0x000000207c947207 */ /* 0x000fe40000000000 */
[----:B------:R-:W-:Y:S02]  /*27970*/  SEL R119, R3, R127, P0 ;  /* 0x0000007f03777207 */ /* 0x000fe40000000000 */
[----:B------:R-:W-:Y:S02]  /*27980*/  SEL R147, R127, R3, P0 ;  /* 0x000000037f937207 */ /* 0x000fe40000000000 */
[----:B------:R-:W-:Y:S02]  /*27990*/  SEL R28, R33, R85, P0 ;  /* 0x00000055211c7207 */ /* 0x000fe40000000000 */
[----:B------:R-:W-:Y:S01]  /*279a0*/  SEL R32, R85, R33, P0 ;  /* 0x0000002155207207 */ /* 0x000fe20000000000 */
[----:B-----5:R-:W-:Y:S01]  /*279b0*/  SHFL.IDX PT, R119, R119, R0, 0x1c1f ;  /* 0x001c1f0077777589 */ /* 0x020fe200000e0000 */
        /* <DEDUP_REMOVED lines=9> */
[----:B------:R-:W-:-:S02]  /*27a50*/  LOP3.LUT R121, R0, 0x2, RZ, 0x3c, !PT ;  /* 0x0000000200797812 */ /* 0x000fc400078e3cff */
[----:B------:R-:W-:Y:S02]  /*27a60*/  SEL R142, R123, R7, P0 ;  /* 0x000000077b8e7207 */ /* 0x000fe40000000000 */
        /* <DEDUP_REMOVED lines=29> */
[----:B------:R1:W2:Y:S01]  /*27c40*/  SHFL.IDX PT, R5, R124, R0, 0x1c1f ;  /* 0x001c1f007c057589 */ /* 0x0002a200000e0000 */
        /* <DEDUP_REMOVED lines=33> */
[----:B------:R-:W-:-:S02]  /*27e60*/  SEL R65, R113, R141, P0 ;  /* 0x0000008d71417207 */ /* 0x000fc40000000000 */
[----:B------:R-:W-:Y:S01]  /*27e70*/  SEL R66, R141, R113, P0 ;  /* 0x000000718d427207 */ /* 0x000fe20000000000 */
[----:B------:R-:W-:Y:S01]  /*27e80*/  SHFL.IDX PT, R55, R55, R0, 0x1c1f ;  /* 0x001c1f0037377589 */ /* 0x000fe200000e0000 */
[----:B--2---:R-:W-:Y:S02]  /*27e90*/  SEL R4, R5, R6, P0 ;  /* 0x0000000605047207 */ /* 0x004fe40000000000 */
        /* <DEDUP_REMOVED lines=11> */
[----:B---3--:R-:W-:Y:S02]  /*27f50*/  SEL R8, R9, R10, P0 ;  /* 0x0000000a09087207 */ /* 0x008fe40000000000 */
[----:B------:R-:W-:Y:S01]  /*27f60*/  SEL R75, R79, R97, P0 ;  /* 0x000000614f4b7207 */ /* 0x000fe20000000000 */
[----:B------:R-:W3:Y:S01]  /*27f70*/  SHFL.IDX PT, R60, R60, R121, 0x1c1f ;  /* 0x001c1f793c3c7589 */ /* 0x000ee200000e0000 */
        /* <DEDUP_REMOVED lines=17> */
[----:B------:R-:W3:Y:S01]  /*28090*/  SHFL.IDX PT, R66, R66, R121, 0x1c1f ;  /* 0x001c1f7942427589 */ /* 0x000ee200000e0000 */
[----:B------:R-:W-:-:S02]  /*280a0*/  SEL R44, R44, R103, P0 ;  /* 0x000000672c2c7207 */ /* 0x000fc40000000000 */
[----:B------:R-:W-:Y:S01]  /*280b0*/  SEL R42, R42, R95, P0 ;  /* 0x0000005f2a2a7207 */ /* 0x000fe20000000000 */
[----:B------:R-:W-:Y:S01]  /*280c0*/  SHFL.IDX PT, R67, R67, R0, 0x1c1f ;  /* 0x001c1f0043437589 */ /* 0x000fe200000e0000 */
[----:B------:R-:W-:Y:S02]  /*280d0*/  SEL R97, R43, R40, P0 ;  /* 0x000000282b617207 */ /* 0x000fe40000000000 */
[----:B----4-:R-:W-:Y:S01]  /*280e0*/  SEL R21, R24, R25, P0 ;  /* 0x0000001918157207 */ /* 0x010fe20000000000 */
        /* <DEDUP_REMOVED lines=46> */
[----:B-1----:R-:W-:Y:S02]  /*283d0*/  SEL R52, R53, R54, P0 ;  /* 0x0000003635347207 */ /* 0x002fe40000000000 */
[----:B------:R-:W-:Y:S01]  /*283e0*/  SEL R53, R54, R53, P0 ;  /* 0x0000003536357207 */ /* 0x000fe20000000000 */
[----:B------:R-:W1:Y:S01]  /*283f0*/  SHFL.IDX PT, R86, R146, R121, 0x1c1f ;  /* 0x001c1f7992567589 */ /* 0x000e6200000e0000 */
[----:B--2---:R-:W-:-:S02]  /*28400*/  SEL R54, R55, R56, P0 ;  /* 0x0000003837367207 */ /* 0x004fc40000000000 */
[----:B------:R-:W-:Y:S01]  /*28410*/  SEL R55, R56, R55, P0 ;  /* 0x0000003738377207 */ /* 0x000fe20000000000 */
[----:B------:R-:W2:Y:S01]  /*28420*/  SHFL.IDX PT, R88, R147, R121, 0x1c1f ;  /* 0x001c1f7993587589 */ /* 0x000ea200000e0000 */
        /* <DEDUP_REMOVED lines=11> */
[----:B------:R-:W3:Y:S01]  /*284e0*/  SHFL.IDX PT, R78, R78, R121, 0x1c1f ;  /* 0x001c1f794e4e7589 */ /* 0x000ee200000e0000 */
[----:B------:R-:W-:Y:S02]  /*284f0*/  SEL R64, R65, R66, P0 ;  /* 0x0000004241407207 */ /* 0x000fe40000000000 */
[----:B------:R-:W-:Y:S01]  /*28500*/  SEL R65, R66, R65, P0 ;  /* 0x0000004142417207 */ /* 0x000fe20000000000 */
[----:B------:R-:W-:Y:S01]  /*28510*/  SHFL.IDX PT, R75, R75, R0, 0x1c1f ;  /* 0x001c1f004b4b7589 */ /* 0x000fe200000e0000 */
[----:B----4-:R-:W-:-:S02]  /*28520*/  SEL R66, R67, R68, P0 ;  /* 0x0000004443427207 */ /* 0x010fc40000000000 */
        /* <DEDUP_REMOVED lines=12> */
[----:B-1----:R-:W-:Y:S01]  /*285f0*/  SEL R112, R114, R86, P0 ;  /* 0x0000005672707207 */ /* 0x002fe20000000000 */
[----:B------:R-:W-:Y:S01]  /*28600*/  SHFL.IDX PT, R89, R89, R0, 0x1c1f ;  /* 0x001c1f0059597589 */ /* 0x000fe200000e0000 */
[----:B--2---:R-:W-:Y:S02]  /*28610*/  SEL R117, R119, R88, P0 ;  /* 0x0000005877757207 */ /* 0x004fe40000000000 */
[----:B------:R-:W-:Y:S01]  /*28620*/  SEL R116, R118, R84, P0 ;  /* 0x0000005476747207 */ /* 0x000fe20000000000 */
[----:B------:R-:W-:Y:S01]  /*28630*/  SHFL.IDX PT, R91, R91, R0, 0x1c1f ;  /* 0x001c1f005b5b7589 */ /* 0x000fe200000e0000 */
[----:B---3--:R-:W-:-:S02]  /*28640*/  SEL R72, R73, R74, P0 ;  /* 0x0000004a49487207 */ /* 0x008fc40000000000 */
        /* <DEDUP_REMOVED lines=21> */
[----:B------:R-:W4:Y:S04]  /*287a0*/  SHFL.IDX PT, R44, R44, R121, 0x1c1f ;  /* 0x001c1f792c2c7589 */ /* 0x000f2800000e0000 */
[----:B------:R-:W-:Y:S01]  /*287b0*/  SHFL.IDX PT, R47, R47, R121, 0x1c1f ;  /* 0x001c1f792f2f7589 */ /* 0x000fe200000e0000 */
        /* <DEDUP_REMOVED lines=12> */
[----:B------:R-:W3:Y:S01]  /*28880*/  SHFL.IDX PT, R38, R38, R121, 0x1c1f ;  /* 0x001c1f7926267589 */ /* 0x000ee200000e0000 */
[----:B----4-:R-:W-:Y:S02]  /*28890*/  SEL R88, R89, R44, P0 ;  /* 0x0000002c59587207 */ /* 0x010fe40000000000 */
[----:B------:R-:W-:Y:S01]  /*288a0*/  SEL R89, R44, R89, P0 ;  /* 0x000000592c597207 */ /* 0x000fe20000000000 */
[----:B------:R-:W4:Y:S04]  /*288b0*/  SHFL.IDX PT, R41, R41, R121, 0x1c1f ;  /* 0x001c1f7929297589 */ /* 0x000f2800000e0000 */
[----:B------:R-:W4:Y:S01]  /*288c0*/  SHFL.IDX PT, R37, R37, R121, 0x1c1f ;  /* 0x001c1f7925257589 */ /* 0x000f2200000e0000 */
[----:B0-----:R-:W-:-:S02]  /*288d0*/  SEL R92, R93, R42, P0 ;  /* 0x0000002a5d5c7207 */ /* 0x001fc40000000000 */
[----:B------:R-:W-:Y:S01]  /*288e0*/  SEL R93, R42, R93, P0 ;  /* 0x0000005d2a5d7207 */ /* 0x000fe20000000000 */
[----:B------:R-:W0:Y:S01]  /*288f0*/  SHFL.IDX PT, R39, R39, R121, 0x1c1f ;  /* 0x001c1f7927277589 */ /* 0x000e2200000e0000 */
[----:B-1----:R-:W-:Y:S02]  /*28900*/  SEL R94, R95, R45, P0 ;  /* 0x0000002d5f5e7207 */ /* 0x002fe40000000000 */
[----:B------:R-:W-:Y:S01]  /*28910*/  SEL R95, R45, R95, P0 ;  /* 0x0000005f2d5f7207 */ /* 0x000fe20000000000 */
[----:B------:R-:W1:Y:S01]  /*28920*/  SHFL.IDX PT, R36, R36, R121, 0x1c1f ;  /* 0x001c1f7924247589 */ /* 0x000e6200000e0000 */
[----:B------:R-:W-:Y:S02]  /*28930*/  SEL R96, R97, R40, P0 ;  /* 0x0000002861607207 */ /* 0x000fe40000000000 */
[----:B------:R-:W-:Y:S01]  /*28940*/  SEL R97, R40, R97, P0 ;  /* 0x0000006128617207 */ /* 0x000fe20000000000 */
[----:B------:R-:W0:Y:S01]  /*28950*/  SHFL.IDX PT, R127, R153, R0, 0x1c1f ;  /* 0x001c1f00997f7589 */ /* 0x000e2200000e0000 */
[----:B--2---:R-:W-:-:S02]  /*28960*/  SEL R98, R99, R43, P0 ;  /* 0x0000002b63627207 */ /* 0x004fc40000000000 */
[----:B------:R-:W-:Y:S01]  /*28970*/  SEL R99, R43, R99, P0 ;  /* 0x000000632b637207 */ /* 0x000fe20000000000 */
[----:B------:R2:W0:Y:S01]  /*28980*/  SHFL.IDX PT, R125, R125, R0, 0x1c1f ;  /* 0x001c1f007d7d7589 */ /* 0x00042200000e0000 */
[----:B---3--:R-:W-:Y:S02]  /*28990*/  SEL R100, R101, R38, P0 ;  /* 0x0000002665647207 */ /* 0x008fe40000000000 */
[----:B------:R-:W-:Y:S01]  /*289a0*/  SEL R101, R38, R101, P0 ;  /* 0x0000006526657207 */ /* 0x000fe20000000000 */
[----:B------:R-:W3:Y:S01]  /*289b0*/  SHFL.IDX PT, R11, R154, R121, 0x1c1f ;  /* 0x001c1f799a0b7589 */ /* 0x000ee200000e0000 */
[----:B----4-:R-:W-:Y:S02]  /*289c0*/  SEL R102, R103, R41, P0 ;  /* 0x0000002967667207 */ /* 0x010fe40000000000 */
[----:B------:R-:W-:Y:S01]  /*289d0*/  SEL R103, R41, R103, P0 ;  /* 0x0000006729677207 */ /* 0x000fe20000000000 */
[----:B------:R4:W3:Y:S01]  /*289e0*/  SHFL.IDX PT, R126, R126, R121, 0x1c1f ;  /* 0x001c1f797e7e7589 */ /* 0x0008e200000e0000 */
[----:B------:R-:W-:-:S02]  /*289f0*/  SEL R104, R105, R37, P0 ;  /* 0x0000002569687207 */ /* 0x000fc40000000000 */
[----:B--2---:R-:W-:Y:S02]  /*28a00*/  SEL R0, R111, R2, P0 ;  /* 0x000000026f007207 */ /* 0x004fe40000000000 */
[----:B------:R-:W-:Y:S02]  /*28a10*/  SEL R111, R2, R111, P0 ;  /* 0x0000006f026f7207 */ /* 0x000fe40000000000 */
[----:B------:R-:W-:Y:S02]  /*28a20*/  SEL R2, R110, R90, P0 ;  /* 0x0000005a6e027207 */ /* 0x000fe40000000000 */
[----:B------:R-:W-:Y:S02]  /*28a30*/  SEL R110, R90, R110, P0 ;  /* 0x0000006e5a6e7207 */ /* 0x000fe40000000000 */
[----:B----4-:R-:W-:Y:S02]  /*28a40*/  SEL R121, R123, R82, P0 ;  /* 0x000000527b797207 */ /* 0x010fe40000000000 */
[----:B------:R-:W-:-:S02]  /*28a50*/  SEL R123, R82, R123, P0 ;  /* 0x0000007b527b7207 */ /* 0x000fc40000000000 */
[----:B------:R-:W-:Y:S02]  /*28a60*/  SEL R82, R83, R51, P0 ;  /* 0x0000003353527207 */ /* 0x000fe40000000000 */
[----:B------:R-:W-:Y:S02]  /*28a70*/  SEL R90, R91, R47, P0 ;  /* 0x0000002f5b5a7207 */ /* 0x000fe40000000000 */
[----:B0-----:R-:W-:Y:S02]  /*28a80*/  SEL R106, R107, R39, P0 ;  /* 0x000000276b6a7207 */ /* 0x001fe40000000000 */
[----:B-1----:R-:W-:Y:S02]  /*28a90*/  SEL R108, R109, R36, P0 ;  /* 0x000000246d6c7207 */ /* 0x002fe40000000000 */
[----:B------:R-:W-:Y:S02]  /*28aa0*/  SEL R83, R51, R83, P0 ;  /* 0x0000005333537207 */ /* 0x000fe40000000000 */
[----:B------:R-:W-:-:S02]  /*28ab0*/  SEL R91, R47, R91, P0 ;  /* 0x0000005b2f5b7207 */ /* 0x000fc40000000000 */
[----:B------:R-:W-:Y:S02]  /*28ac0*/  SEL R105, R37, R105, P0 ;  /* 0x0000006925697207 */ /* 0x000fe40000000000 */
[----:B------:R-:W-:Y:S02]  /*28ad0*/  SEL R107, R39, R107, P0 ;  /* 0x0000006b276b7207 */ /* 0x000fe40000000000 */
[----:B---3--:R-:W-:-:S07]  /*28ae0*/  SEL R109, R36, R109, P0 ;  /* 0x0000006d246d7207 */ /* 0x008fce0000000000 */
.L_x_7115:
        /* <DEDUP_REMOVED lines=62> */
[----:B------:R1:W-:Y:S01]  /*28ed0*/  STSM.16.M88.4 [R164], R44 ;  /* 0x0000002ca4007844 */ /* 0x0003e20000000200 */
[----:B------:R-:W-:Y:S02]  /*28ee0*/  F2FP.BF16.F32.PACK_AB R14, R59, R57 ;  /* 0x000000393b0e723e */ /* 0x000fe400000010ff */
[----:B------:R-:W-:Y:S02]  /*28ef0*/  F2FP.BF16.F32.PACK_AB R15, R109, R107 ;  /* 0x0000006b6d0f723e */ /* 0x000fe400000010ff */
[----:B------:R-:W-:Y:S02]  /*28f00*/  ISETP.NE.U32.AND P0, PT, RZ, UR4, PT ;  /* 0x00000004ff007c0c */ /* 0x000fe4000bf05070 */
[----:B----4-:R-:W-:Y:S01]  /*28f10*/  F2FP.BF16.F32.PACK_AB R36, R62, R60 ;  /* 0x0000003c3e24723e */ /* 0x010fe200000010ff */
[----:B------:R4:W-:Y:S01]  /*28f20*/  STSM.16.M88.4 [R165], R12 ;  /* 0x0000000ca5007844 */ /* 0x0009e20000000200 */
        /* <DEDUP_REMOVED lines=10> */
[----:B------:R-:W-:Y:S02]  /*28fd0*/  ISETP.NE.AND.EX P3, PT, RZ, UR7, PT, P3 ;  /* 0x00000007ff007c0c */ /* 0x000fe4000bf65330 */
[----:B------:R-:W-:Y:S02]  /*28fe0*/  ISETP.GT.AND P2, PT, R167, 0x1, PT ;  /* 0x00000001a700780c */ /* 0x000fe40003f44270 */
[----:B-1----:R-:W-:-:S09]  /*28ff0*/  MOV R46, 0x9b8 ;  /* 0x000009b8002e7802 */ /* 0x002fd20000000f00 */
[----:B----4-:R-:W-:Y:S01]  /*29000*/  @P3 IADD3 R12, P1, R130, UR6, RZ ;  /* 0x00000006820c3c10 */ /* 0x010fe2000ff3e0ff */
[----:B------:R-:W-:Y:S02]  /*29010*/  ULDC UR6, c[0x0][0xa88] ;  /* 0x0002a20000067ab9 */ /* 0x000fe40000000800 */
[----:B------:R-:W-:Y:S01]  /*29020*/  IMAD.U32 R43, RZ, RZ, UR6 ;  /* 0x00000006ff2b7e24 */ /* 0x000fe2000f8e00ff */
[----:B------:R-:W-:Y:S02]  /*29030*/  @P3 IADD3.X R13, R129, UR7, RZ, P1, !PT ;  /* 0x00000007810d3c10 */ /* 0x000fe40008ffe4ff */
[----:B------:R-:W-:-:S03]  /*29040*/  SEL R46, R46, 0x978, P2 ;  /* 0x000009782e2e7807 */ /* 0x000fc60001000000 */
[----:B------:R1:W5:Y:S01]  /*29050*/  @P3 LDG.E R43, desc[UR54][R12.64] ;  /* 0x000000360c2b3981 */ /* 0x000362000c1e1900 */
[----:B0-----:R0:W2:Y:S01]  /*29060*/  LDC.64 R36, c[0x0][R46+0x218] ;  /* 0x000086002e247b82 */ /* 0x0010a20000000a00 */
[----:B------:R-:W-:-:S07]  /*29070*/  ISETP.NE.AND P1, PT, R125, 0x1, PT ;  /* 0x000000017d00780c */ /* 0x000fce0003f25270 */
[----:B------:R0:W3:Y:S08]  /*29080*/  LDC.64 R14, c[0x0][R46+0x228] ;  /* 0x00008a002e0e7b82 */ /* 0x0000f00000000a00 */
[----:B-1----:R0:W1:Y:S01]  /*29090*/  LDC.64 R12, c[0x0][R46+0x220] ;  /* 0x000088002e0c7b82 */ /* 0x0020620000000a00 */
[----:B------:R-:W-:Y:S05]  /*290a0*/  @P3 BRA `(.L_x_6795) ;  /* 0x0000000000103947 */ /* 0x000fea0003800000 */
[----:B------:R-:W-:Y:S05]  /*290b0*/  @!P0 BRA `(.L_x_6795) ;  /* 0x00000000000c8947 */ /* 0x000fea0003800000 */
[----:B------:R-:W4:Y:S04]  /*290c0*/  LDG.E R38, desc[UR54][R40.64] ;  /* 0x0000003628267981 */ /* 0x000f28000c1e1900 */
[----:B-----5:R-:W4:Y:S02]  /*290d0*/  LDG.E R43, desc[UR54][R40.64+0x4] ;  /* 0x00000436282b7981 */ /* 0x020f24000c1e1900 */
[----:B----4-:R-:W-:-:S07]  /*290e0*/  IMAD.IADD R43, R43, 0x1, -R38 ;  /* 0x000000012b2b7824 */ /* 0x010fce00078e0a26 */
.L_x_6795:
[----:B------:R-:W4:Y:S01]  /*290f0*/  LDL.LU R11, [R1+0x60] ;  /* 0x00006000010b7983 */ /* 0x000f220000300800 */
[----:B------:R0:W3:Y:S03]  /*29100*/  LDC.64 R40, c[0x0][R46+0x210] ;  /* 0x000084002e287b82 */ /* 0x0000e60000000a00 */
[----:B------:R-:W2:Y:S04]  /*29110*/  LDL.LU R38, [R1+0x70] ;  /* 0x0000700001267983 */ /* 0x000ea80000300800 */
[----:B------:R-:W3:Y:S01]  /*29120*/  LDL R42, [R1+0x5c] ;  /* 0x00005c00012a7983 */ /* 0x000ee20000100800 */
[----:B------:R-:W-:Y:S01]  /*29130*/  ISETP.NE.U32.AND P0, PT, RZ, UR4, PT ;  /* 0x00000004ff007c0c */ /* 0x000fe2000bf05070 */
[----:B------:R-:W3:Y:S02]  /*29140*/  @P1 LDC R127, c[0x0][0xbec] ;  /* 0x0002fb00ff7f1b82 */ /* 0x000ee40000000800 */
[----:B------:R-:W3:Y:S04]  /*29150*/  LDL R131, [R1+0x48] ;  /* 0x0000480001837983 */ /* 0x000ee80000100800 */
[----:B------:R-:W3:Y:S01]  /*29160*/  LDL R130, [R1+0x74] ;  /* 0x0000740001827983 */ /* 0x000ee20000100800 */
[----:B------:R-:W-:Y:S01]  /*29170*/  ISETP.NE.AND.EX P0, PT, RZ, UR5, PT, P0 ;  /* 0x00000005ff007c0c */ /* 0x000fe2000bf05300 */
[----:B------:R-:W3:Y:S02]  /*29180*/  @P1 LDC R129, c[0x0][0xbf0] ;  /* 0x0002fc00ff811b82 */ /* 0x000ee40000000800 */
[----:B------:R-:W3:Y:S04]  /*29190*/  LDL R132, [R1+0x140] ;  /* 0x0001400001847983 */ /* 0x000ee80000100800 */
[----:B0-----:R-:W3:Y:S01]  /*291a0*/  LDL R46, [R1+0xd4] ;  /* 0x0000d400012e7983 */ /* 0x001ee20000100800 */
[----:B----4-:R-:W-:-:S02]  /*291b0*/  SEL R11, R11, RZ, !P0 ;  /* 0x000000ff0b0b7207 */ /* 0x010fc40004000000 */
[----:B--2---:R-:W-:-:S03]  /*291c0*/  SEL R45, R38, RZ, !P0 ;  /* 0x000000ff262d7207 */ /* 0x004fc60004000000 */
[----:B-1----:R-:W-:Y:S01]  /*291d0*/  IMAD R13, R13, R11, RZ ;  /* 0x0000000b0d0d7224 */ /* 0x002fe200078e02ff */
[----:B------:R-:W0:Y:S03]  /*291e0*/  LDC.64 R38, c[0x0][0xba8] ;  /* 0x0002ea00ff267b82 */ /* 0x000e260000000a00 */
[C---:B------:R-:W-:Y:S02]  /*291f0*/  IMAD R47, R12.reuse, R45, R13 ;  /* 0x0000002d0c2f7224 */ /* 0x040fe400078e020d */
[----:B------:R-:W-:Y:S02]  /*29200*/  IMAD R45, R37, R226, RZ ;  /* 0x000000e2252d7224 */ /* 0x000fe400078e02ff */
[----:B------:R-:W-:-:S04]  /*29210*/  IMAD.WIDE.U32 R12, R12, R11, RZ ;  /* 0x0000000b0c0c7225 */ /* 0x000fc800078e00ff */
[----:B------:R-:W-:-:S04]  /*29220*/  IMAD.WIDE.U32 R36, R36, R226, RZ ;  /* 0x000000e224247225 */ /* 0x000fc800078e00ff */
[----:B---3--:R-:W-:Y:S01]  /*29230*/  IMAD.IADD R42, R42, 0x1, R131 ;  /* 0x000000012a2a7824 */ /* 0x008fe200078e0283 */
[----:B-----5:R-:W-:Y:S01]  /*29240*/  IADD3 R44, P0, P3, R12, R36, R128 ;  /* 0x000000240c2c7210 */ /* 0x020fe20007b1e080 */
[----:B------:R-:W-:Y:S02]  /*29250*/  IMAD.IADD R126, R13, 0x1, R47 ;  /* 0x000000010d7e7824 */ /* 0x000fe400078e022f */
[----:B------:R-:W-:Y:S01]  /*29260*/  @P1 IMAD.HI.U32 R12, R42, R127, RZ ;  /* 0x0000007f2a0c1227 */ /* 0x000fe200078e00ff */
[----:B------:R-:W-:-:S03]  /*29270*/  SEL R13, R130, RZ, P2 ;  /* 0x000000ff820d7207 */ /* 0x000fc60001000000 */
[----:B------:R-:W-:Y:S01]  /*29280*/  IMAD.IADD R45, R37, 0x1, R45 ;  /* 0x00000001252d7824 */ /* 0x000fe200078e022d */
[----:B0-----:R-:W0:Y:S01]  /*29290*/  @!P2 LDC R38, c[0x0][0xb50] ;  /* 0x0002d400ff26ab82 */ /* 0x001e220000000800 */
[----:B------:R-:W-:Y:S01]  /*292a0*/  IMAD.MOV.U32 R37, RZ, RZ, R42 ;  /* 0x000000ffff257224 */ /* 0x000fe200078e002a */
[----:B------:R-:W-:Y:S01]  /*292b0*/  @P1 SHF.R.U32.HI R37, RZ, R129, R12 ;  /* 0x00000081ff251219 */ /* 0x000fe2000001160c */
[-C--:B------:R-:W-:Y:S01]  /*292c0*/  IMAD R47, R15, R13.reuse, RZ ;  /* 0x0000000d0f2f7224 */ /* 0x080fe200078e02ff */
[----:B------:R-:W-:Y:S01]  /*292d0*/  SHF.R.S32.HI R36, RZ, 0x1f, R128 ;  /* 0x0000001fff247819 */ /* 0x000fe20000011480 */
[----:B------:R-:W-:-:S03]  /*292e0*/  IMAD.WIDE.U32 R14, R14, R13, RZ ;  /* 0x0000000d0e0e7225 */ /* 0x000fc600078e00ff */
[----:B------:R-:W1:Y:S01]  /*292f0*/  @!P2 LDC R39, c[0x0][0xb54] ;  /* 0x0002d500ff27ab82 */ /* 0x000e620000000800 */
[--C-:B------:R-:W-:Y:S01]  /*29300*/  IMAD.MOV R13, RZ, RZ, -R37.reuse ;  /* 0x000000ffff0d7224 */ /* 0x100fe200078e0a25 */
[----:B------:R-:W-:Y:S02]  /*29310*/  IADD3.X R45, R126, R45, R36, P0, P3 ;  /* 0x0000002d7e2d7210 */ /* 0x000fe400007e6424 */
[----:B------:R-:W-:Y:S01]  /*29320*/  IADD3 R47, R15, R47, RZ ;  /* 0x0000002f0f2f7210 */ /* 0x000fe20007ffe0ff */
[----:B------:R-:W-:Y:S01]  /*29330*/  IMAD R13, R125, R13, R42 ;  /* 0x0000000d7d0d7224 */ /* 0x000fe200078e022a */
[----:B------:R-:W-:Y:S02]  /*29340*/  IADD3 R14, P0, P3, R37, R44, R14 ;  /* 0x0000002c250e7210 */ /* 0x000fe40007b1e00e */
[----:B------:R-:W-:Y:S02]  /*29350*/  SHF.R.S32.HI R12, RZ, 0x1f, R37 ;  /* 0x0000001fff0c7819 */ /* 0x000fe40000011425 */
[----:B------:R-:W-:-:S02]  /*29360*/  SHF.R.S32.HI R37, RZ, 0x1f, R13 ;  /* 0x0000001fff257819 */ /* 0x000fc4000001140d */
[----:B------:R-:W-:Y:S01]  /*29370*/  IADD3.X R15, R12, R45, R47, P0, P3 ;  /* 0x0000002d0c0f7210 */ /* 0x000fe200007e642f */
[----:B------:R-:W-:-:S04]  /*29380*/  IMAD R12, R41, R13, RZ ;  /* 0x0000000d290c7224 */ /* 0x000fc800078e02ff */
[C---:B------:R-:W-:Y:S02]  /*29390*/  IMAD R37, R40.reuse, R37, R12 ;  /* 0x0000002528257224 */ /* 0x040fe400078e020c */
[----:B------:R-:W-:-:S04]  /*293a0*/  IMAD.WIDE.U32 R14, R40, R13, R14 ;  /* 0x0000000d280e7225 */ /* 0x000fc800078e000e */
[----:B------:R-:W-:Y:S01]  /*293b0*/  IMAD.IADD R12, R15, 0x1, R37 ;  /* 0x000000010f0c7824 */ /* 0x000fe200078e0225 */
[----:B0-----:R-:W-:-:S04]  /*293c0*/  LEA R40, P0, R14, R38, 0x2 ;  /* 0x000000260e287211 */ /* 0x001fc800078010ff */
[----:B-1----:R-:W-:Y:S02]  /*293d0*/  LEA.HI.X R41, R14, R39, R12, 0x2, P0 ;  /* 0x000000270e297211 */ /* 0x002fe400000f140c */
[----:B------:R-:W-:Y:S01]  /*293e0*/  SHFL.IDX PT, R12, R40, RZ, 0x1c1f ;  /* 0x001c1fff280c7589 */ /* 0x000fe200000e0000 */
[----:B------:R-:W-:-:S03]  /*293f0*/  IMAD.IADD R37, R132, 0x1, R131 ;  /* 0x0000000184257824 */ /* 0x000fc600078e0283 */
        /* <DEDUP_REMOVED lines=12> */
[----:B------:R-:W1:Y:S01]  /*294c0*/  @P1 LDC R9, c[0x0][0xbec] ;  /* 0x0002fb00ff091b82 */ /* 0x000e620000000800 */
[----:B------:R-:W-:-:S03]  /*294d0*/  ULDC.64 UR4, c[0x0][0xaa0] ;  /* 0x0002a80000047ab9 */ /* 0x000fc60000000a00 */
[----:B------:R-:W-:-:S04]  /*294e0*/  SHF.R.S32.HI R3, RZ, 0x1f, R0 ;  /* 0x0000001fff037819 */ /* 0x000fc80000011400 */
[----:B------:R-:W-:Y:S01]  /*294f0*/  LEA.HI R3, R3, R0, RZ, 0x3 ;  /* 0x0000000003037211 */ /* 0x000fe200078f18ff */
[----:B0-----:R-:W0:Y:S03]  /*29500*/  @P1 LDC R13, c[0x0][0xbf0] ;  /* 0x0002fc00ff0d1b82 */ /* 0x001e260000000800 */
[----:B------:R-:W-:Y:S02]  /*29510*/  LOP3.LUT R5, R3, 0xfffffff8, RZ, 0xc0, !PT ;  /* 0xfffffff803057812 */ /* 0x000fe400078ec0ff */
[----:B------:R-:W-:-:S03]  /*29520*/  SHF.R.S32.HI R2, RZ, 0x3, R3 ;  /* 0x00000003ff027819 */ /* 0x000fc60000011403 */
[----:B------:R-:W-:-:S04]  /*29530*/  IMAD.IADD R15, R0, 0x1, -R5 ;  /* 0x00000001000f7824 */ /* 0x000fc800078e0a05 */
[----:B------:R-:W-:-:S05]  /*29540*/  IMAD.SHL.U32 R21, R15, 0x8, RZ ;  /* 0x000000080f157824 */ /* 0x000fca00078e00ff */
[----:B------:R-:W-:-:S05]  /*29550*/  LEA R3, R2, R21, 0x6 ;  /* 0x0000001502037211 */ /* 0x000fca00078e30ff */
        /* <DEDUP_REMOVED lines=12> */
[----:B------:R-:W5:Y:S01]  /*29620*/  LD.E.128 R24, desc[UR54][R24.64] ;  /* 0x0000003618187980 */ /* 0x000f62000c101d00 */
[----:B------:R-:W-:Y:S02]  /*29630*/  LOP3.LUT R32, R33, 0x380, RZ, 0xc0, !PT ;  /* 0x0000038021207812 */ /* 0x000fe400078ec0ff */
[----:B------:R-:W-:-:S02]  /*29640*/  SHF.R.U64 R52, R52, 0x3, RZ ;  /* 0x0000000334347819 */ /* 0x000fc400000012ff */
[----:B------:R-:W-:Y:S02]  /*29650*/  LOP3.LUT R40, R41, 0x380, RZ, 0xc0, !PT ;  /* 0x0000038029287812 */ /* 0x000fe400078ec0ff */
[----:B------:R-:W-:Y:S02]  /*29660*/  LOP3.LUT R44, R45, 0x380, RZ, 0xc0, !PT ;  /* 0x000003802d2c7812 */ /* 0x000fe400078ec0ff */
[----:B------:R-:W-:Y:S02]  /*29670*/  LOP3.LUT R48, R49, 0x380, RZ, 0xc0, !PT ;  /* 0x0000038031307812 */ /* 0x000fe400078ec0ff */
[----:B------:R-:W-:Y:S01]  /*29680*/  LOP3.LUT R52, R52, R53, RZ, 0x3c, !PT ;  /* 0x0000003534347212 */ /* 0x000fe200078e3cff */
[----:B------:R-:W-:Y:S01]  /*29690*/  IMAD.X R53, RZ, RZ, R81, P3 ;  /* 0x000000ffff357224 */ /* 0x000fe200018e0651 */
[----:B------:R-:W-:Y:S02]  /*296a0*/  SHF.R.U64 R32, R32, 0x3, RZ ;  /* 0x0000000320207819 */ /* 0x000fe400000012ff */
[----:B------:R-:W-:-:S02]  /*296b0*/  SHF.R.U64 R40, R40, 0x3, RZ ;  /* 0x0000000328287819 */ /* 0x000fc400000012ff */
        /* <DEDUP_REMOVED lines=27> */
[----:B------:R-:W-:Y:S02]  /*29870*/  LOP3.LUT R5, R80, 0x380, RZ, 0xc0, !PT ;  /* 0x0000038050057812 */ /* 0x000fe400078ec0ff */
[----:B------:R-:W-:Y:S01]  /*29880*/  LOP3.LUT R72, R0, R3, RZ, 0x3c, !PT ;  /* 0x0000000300487212 */ /* 0x000fe200078e3cff */
[----:B------:R-:W-:Y:S01]  /*29890*/  IMAD R3, R36, UR4, RZ ;  /* 0x0000000424037c24 */ /* 0x000fe2000f8e02ff */
[----:B------:R-:W-:Y:S02]  /*298a0*/  SHF.R.U64 R56, R56, 0x3, RZ ;  /* 0x0000000338387819 */ /* 0x000fe400000012ff */
[----:B------:R-:W-:Y:S02]  /*298b0*/  SHF.R.U64 R60, R60, 0x3, RZ ;  /* 0x000000033c3c7819 */ /* 0x000fe400000012ff */
[----:B------:R-:W-:-:S02]  /*298c0*/  SHF.R.U64 R64, R64, 0x3, RZ ;  /* 0x0000000340407819 */ /* 0x000fc400000012ff */
[----:B------:R-:W-:Y:S01]  /*298d0*/  SHF.R.U64 R68, R68, 0x3, RZ ;  /* 0x0000000344447819 */ /* 0x000fe200000012ff */
[----:B------:R-:W-:Y:S01]  /*298e0*/  IMAD R0, R15, 0x20, R2 ;  /* 0x000000200f007824 */ /* 0x000fe200078e0202 */
[----:B------:R-:W-:Y:S01]  /*298f0*/  SHF.R.U64 R5, R5, 0x3, RZ ;  /* 0x0000000305057819 */ /* 0x000fe200000012ff */
[----:B------:R-:W-:Y:S01]  /*29900*/  IMAD R3, R128, UR5, R3 ;  /* 0x0000000580037c24 */ /* 0x000fe2000f8e0203 */
        /* <DEDUP_REMOVED lines=12> */
[----:B------:R-:W-:Y:S01]  /*299d0*/  IADD3 R12, R131, R0, RZ ;  /* 0x00000000830c7210 */ /* 0x000fe20007ffe0ff */
[----:B------:R-:W5:Y:S01]  /*299e0*/  LD.E.128 R60, desc[UR54][R60.64] ;  /* 0x000000363c3c7980 */ /* 0x000f62000c101d00 */
[----:B------:R-:W-:-:S03]  /*299f0*/  IMAD.WIDE.U32 R128, R226, UR4, R128 ;  /* 0x00000004e2807c25 */ /* 0x000fc6000f8e0080 */
[----:B------:R2:W5:Y:S01]  /*29a00*/  LD.E.128 R4, desc[UR54][R80.64] ;  /* 0x0000003650047980 */ /* 0x000562000c101d00 */
[----:B-1----:R-:W-:-:S03]  /*29a10*/  @P1 IMAD.HI.U32 R0, R12, R9, RZ ;  /* 0x000000090c001227 */ /* 0x002fc600078e00ff */
[----:B------:R-:W5:Y:S01]  /*29a20*/  LD.E.128 R56, desc[UR54][R56.64] ;  /* 0x0000003638387980 */ /* 0x000f62000c101d00 */
[----:B------:R-:W-:-:S03]  /*29a30*/  SHF.R.S32.HI R8, RZ, 0x1f, R11 ;  /* 0x0000001fff087819 */ /* 0x000fc6000001140b */
        /* <DEDUP_REMOVED lines=11> */
[----:B------:R-:W-:Y:S01]  /*29af0*/  IMAD.MOV.U32 R3, RZ, RZ, R12 ;  /* 0x000000ffff037224 */ /* 0x000fe200078e000c */
[----:B0-----:R-:W-:Y:S01]  /*29b00*/  @P1 SHF.R.U32.HI R3, RZ, R13, R0 ;  /* 0x0000000dff031219 */ /* 0x001fe20000011600 */
        /* <DEDUP_REMOVED lines=15> */
[----:B-1----:R0:W-:Y:S01]  /*29c00*/  SYNCS.ARRIVE.TRANS64.RED.A1T0 RZ, [R0+URZ], RZ ;  /* 0x000000ff00ff79a7 */ /* 0x0021e2000810043f */
        /* <DEDUP_REMOVED lines=10> */
[----:B------:R-:W-:Y:S01]  /*29cb0*/  VIADD R77, R21, 0x80 ;  /* 0x00000080154d7836 */ /* 0x000fe20000000000 */
[----:B--2---:R-:W-:Y:S06]  /*29cc0*/  BRA.DIV UR4, `(.L_x_6797) ;  /* 0x0000010a04f07947 */ /* 0x004fec000b800000 */
[----:B------:R0:W1:Y:S04]  /*29cd0*/  SHFL.IDX PT, R0, R128, RZ, 0x181f ;  /* 0x00181fff80007589 */ /* 0x00006800000e0000 */
[----:B------:R0:W2:Y:S02]  /*29ce0*/  SHFL.IDX PT, R14, R20, RZ, 0x181f ;  /* 0x00181fff140e7589 */ /* 0x0000a400000e0000 */
.L_x_7118:
[----:B------:R-:W-:Y:S01]  /*29cf0*/  IMAD.IADD R37, R2, 0x1, R131 ;  /* 0x0000000102257824 */ /* 0x000fe200078e0283 */
[----:B------:R-:W-:Y:S01]  /*29d00*/  BSSY B1, `(.L_x_6798) ;  /* 0x0000014000017945 */ /* 0x000fe20003800000 */
[----:B------:R-:W-:-:S03]  /*29d10*/  SHF.R.S32.HI R28, RZ, 0x1f, R39 ;  /* 0x0000001fff1c7819 */ /* 0x000fc60000011427 */
[----:B------:R-:W-:-:S13]  /*29d20*/  ISETP.GE.AND P0, PT, R37, R38, PT ;  /* 0x000000262500720c */ /* 0x000fda0003f06270 */
[----:B------:R-:W-:Y:S05]  /*29d30*/  @P0 BRA `(.L_x_6799) ;  /* 0x0000000000400947 */ /* 0x000fea0003800000 */
[----:B------:R-:W-:Y:S01]  /*29d40*/  ULDC UR4, c[0x0][0xac8] ;  /* 0x0002b20000047ab9 */ /* 0x000fe20000000800 */
[----:B------:R-:W-:Y:S02]  /*29d50*/  SHF.R.S32.HI R3, RZ, 0x1f, R21 ;  /* 0x0000001fff037819 */ /* 0x000fe40000011415 */
[----:B------:R-:W-:Y:S02]  /*29d60*/  ISETP.GE.AND P0, PT, R21, UR4, PT ;  /* 0x0000000415007c0c */ /* 0x000fe4000bf06270 */
[----:B------:R-:W-:Y:S02]  /*29d70*/  ISETP.GE.AND P1, PT, R39, UR4, PT ;  /* 0x0000000427007c0c */ /* 0x000fe4000bf26270 */
[----:B------:R-:W-:Y:S02]  /*29d80*/  ISETP.GE.AND P2, PT, R77, UR4, PT ;  /* 0x000000044d007c0c */ /* 0x000fe4000bf46270 */
[----:B------:R-:W-:Y:S02]  /*29d90*/  SHF.R.S32.HI R9, RZ, 0x1f, R39 ;  /* 0x0000001fff097819 */ /* 0x000fe40000011427 */
        /* <DEDUP_REMOVED lines=10> */
.L_x_6799:
[----:B------:R-:W-:Y:S05]  /*29e40*/  BSYNC B1 ;  /* 0x0000000000017941 */ /* 0x000fea0003800000 */
.L_x_6798:
[----:B------:R-:W-:Y:S01]  /*29e50*/  UMOV UR4, 0xffffffff ;  /* 0xffffffff00047882 */ /* 0x000fe20000000000 */
[----:B---3-5:R-:W-:Y:S02]  /*29e60*/  SHF.R.S32.HI R6, RZ, 0x1f, R21 ;  /* 0x0000001fff067819 */ /* 0x028fe40000011415 */
[----:B------:R-:W-:Y:S01]  /*29e70*/  SHF.R.S32.HI R7, RZ, 0x1f, R77 ;  /* 0x0000001fff077819 */ /* 0x000fe2000001144d */
[----:B------:R-:W-:Y:S06]  /*29e80*/  BRA.DIV UR4, `(.L_x_6800) ;  /* 0x0000010a04b47947 */ /* 0x000fec000b800000 */
[----:B-1----:R1:W3:Y:S04]  /*29e90*/  SHFL.IDX PT, R0, R128, 0x1, 0x181f ;  /* 0x00381f0080007f89 */ /* 0x0022e800000e0000 */
[----:B--2---:R1:W2:Y:S02]  /*29ea0*/  SHFL.IDX PT, R14, R20, 0x1, 0x181f ;  /* 0x00381f00140e7f89 */ /* 0x0042a400000e0000 */
.L_x_7122:
        /* <DEDUP_REMOVED lines=17> */
.L_x_6802:
[----:B------:R-:W-:Y:S05]  /*29fc0*/  BSYNC B1 ;  /* 0x0000000000017941 */ /* 0x000fea0003800000 */
.L_x_6801:
[----:B------:R-:W-:-:S03]  /*29fd0*/  UMOV UR4, 0xffffffff ;  /* 0xffffffff00047882 */ /* 0x000fc60000000000 */
[----:B------:R-:W-:Y:S05]  /*29fe0*/  BRA.DIV UR4, `(.L_x_6803) ;  /* 0x0000010a04a47947 */ /* 0x000fea000b800000 */
[----:B---3--:R3:W0:Y:S04]  /*29ff0*/  SHFL.IDX PT, R0, R128, 0x2, 0x181f ;  /* 0x00581f0080007f89 */ /* 0x00862800000e0000 */
[----:B--2-4-:R3:W2:Y:S02]  /*2a000*/  SHFL.IDX PT, R14, R20, 0x2, 0x181f ;  /* 0x00581f00140e7f89 */ /* 0x0146a400000e0000 */
.L_x_7126:
        /* <DEDUP_REMOVED lines=17> */
.L_x_6805:
[----:B------:R-:W-:Y:S05]  /*2a120*/  BSYNC B1 ;  /* 0x0000000000017941 */ /* 0x000fea0003800000 */
.L_x_6804:
[----:B------:R-:W-:-:S03]  /*2a130*/  UMOV UR4, 0xffffffff ;  /* 0xffffffff00047882 */ /* 0x000fc60000000000 */
[----:B------:R-:W-:Y:S05]  /*2a140*/  BRA.DIV UR4, `(.L_x_6806) ;  /* 0x0000010a04947947 */ /* 0x000fea000b800000 */
[----:B0-----:R0:W0:Y:S04]  /*2a150*/  SHFL.IDX PT, R0, R128, 0x3, 0x181f ;  /* 0x00781f0080007f89 */ /* 0x00102800000e0000 */
[----:B--2-4-:R2:W4:Y:S02]  /*2a160*/  SHFL.IDX PT, R14, R20, 0x3, 0x181f ;  /* 0x00781f00140e7f89 */ /* 0x01452400000e0000 */
.L_x_7130:
[----:B------:R-:W-:-:S05]  /*2a170*/  VIADD R3, R37, 0x60 ;  /* 0x0000006025037836 */ /* 0x000fca0000000000 */
        /* <DEDUP_REMOVED lines=17> */
.L_x_6796:
[----:B------:R-:W-:Y:S01]  /*2a290*/  ULDC.64 UR4, c[0x0][0xb08] ;  /* 0x0002c20000047ab9 */ /* 0x000fe20000000a00 */
[----:B------:R-:W1:Y:S01]  /*2a2a0*/  @P1 LDC R41, c[0x0][0xbec] ;  /* 0x0002fb00ff291b82 */ /* 0x000e620000000800 */
[----:B0-----:R-:W-:Y:S01]  /*2a2b0*/  IMAD R15, R36, UR4, RZ ;  /* 0x00000004240f7c24 */ /* 0x001fe2000f8e02ff */
[----:B------:R-:W-:Y:S01]  /*2a2c0*/  SHF.R.S32.HI R14, RZ, 0x1f, R11 ;  /* 0x0000001fff0e7819 */ /* 0x000fe2000001140b */
[----:B------:R-:W-:-:S04]  /*2a2d0*/  IMAD.WIDE.U32 R12, R128, UR4, RZ ;  /* 0x00000004800c7c25 */ /* 0x000fc8000f8e00ff */
[----:B------:R-:W-:Y:S01]  /*2a2e0*/  IMAD R15, R128, UR5, R15 ;  /* 0x00000005800f7c24 */ /* 0x000fe2000f8e020f */
[----:B------:R-:W0:Y:S01]  /*2a2f0*/  @P1 LDC R36, c[0x0][0xbf0] ;  /* 0x0002fc00ff241b82 */ /* 0x000e220000000800 */
[----:B------:R-:W-:Y:S02]  /*2a300*/  ULDC.64 UR4, c[0x0][0xb38] ;  /* 0x0002ce0000047ab9 */ /* 0x000fe40000000a00 */
[----:B------:R-:W-:Y:S02]  /*2a310*/  IMAD.IADD R13, R13, 0x1, R15 ;  /* 0x000000010d0d7824 */ /* 0x000fe400078e020f */
[----:B------:R-:W-:-:S04]  /*2a320*/  IMAD.WIDE.U32 R12, R226, UR4, R12 ;  /* 0x00000004e20c7c25 */ /* 0x000fc8000f8e000c */
[----:B------:R-:W-:Y:S01]  /*2a330*/  IMAD R13, R226, UR5, R13 ;  /* 0x00000005e20d7c24 */ /* 0x000fe2000f8e020d */
[----:B------:R-:W-:Y:S02]  /*2a340*/  ULDC.64 UR4, c[0x0][0xb40] ;  /* 0x0002d00000047ab9 */ /* 0x000fe40000000a00 */
[----:B------:R-:W-:Y:S02]  /*2a350*/  IMAD R14, R14, UR4, RZ ;  /* 0x000000040e0e7c24 */ /* 0x000fe4000f8e02ff */
[----:B------:R-:W-:-:S04]  /*2a360*/  IMAD.WIDE.U32 R12, R11, UR4, R12 ;  /* 0x000000040b0c7c25 */ /* 0x000fc8000f8e000c */
[----:B------:R-:W-:Y:S01]  /*2a370*/  IMAD R15, R11, UR5, R14 ;  /* 0x000000050b0f7c24 */ /* 0x000fe2000f8e020e */
[----:B------:R-:W-:Y:S01]  /*2a380*/  MOV R11, R42 ;  /* 0x0000002a000b7202 */ /* 0x000fe20000000f00 */
[----:B-1----:R-:W-:Y:S01]  /*2a390*/  @P1 IMAD.HI.U32 R41, R42, R41, RZ ;  /* 0x000000292a291227 */ /* 0x002fe200078e00ff */
[----:B------:R-:W-:-:S03]  /*2a3a0*/  ULDC.64 UR4, c[0x0][0xb48] ;  /* 0x0002d20000047ab9 */ /* 0x000fc60000000a00 */
[----:B------:R-:W-:Y:S01]  /*2a3b0*/  IMAD.IADD R13, R13, 0x1, R15 ;  /* 0x000000010d0d7824 */ /* 0x000fe200078e020f */
[----:B0-----:R-:W-:Y:S01]  /*2a3c0*/  @P1 SHF.R.U32.HI R11, RZ, R36, R41 ;  /* 0x00000024ff0b1219 */ /* 0x001fe20000011629 */
[----:B------:R-:W-:Y:S02]  /*2a3d0*/  VIADD R36, R18, 0x33420 ;  /* 0x0003342012247836 */ /* 0x000fe40000000000 */
[C---:B------:R-:W-:Y:S01]  /*2a3e0*/  IMAD.WIDE.U32 R12, R130.reuse, UR4, R12 ;  /* 0x00000004820c7c25 */ /* 0x040fe2000f8e000c */
[--C-:B------:R-:W-:Y:S02]  /*2a3f0*/  SHF.R.S32.HI R14, RZ, 0x1f, R11.reuse ;  /* 0x0000001fff0e7819 */ /* 0x100fe4000001140b */
[----:B------:R-:W-:Y:S01]  /*2a400*/  PRMT R36, RZ, 0x654, R36 ;  /* 0x00000654ff247816 */ /* 0x000fe20000000024 */
[----:B------:R-:W-:Y:S02]  /*2a410*/  IMAD.MOV R15, RZ, RZ, -R11 ;  /* 0x000000ffff0f7224 */ /* 0x000fe400078e0a0b */
[----:B------:R-:W-:Y:S01]  /*2a420*/  IMAD R13, R130, UR5, R13 ;  /* 0x00000005820d7c24 */ /* 0x000fe2000f8e020d */
[----:B------:R-:W-:Y:S01]  /*2a430*/  ULDC.64 UR4, c[0x0][0xb30] ;  /* 0x0002cc0000047ab9 */ /* 0x000fe20000000a00 */
[----:B------:R-:W-:Y:S01]  /*2a440*/  IMAD R125, R125, R15, R42 ;  /* 0x0000000f7d7d7224 */ /* 0x000fe200078e022a */
[----:B------:R0:W-:Y:S01]  /*2a450*/  SYNCS.ARRIVE.TRANS64.RED.A1T0 RZ, [R36+URZ], RZ ;  /* 0x000000ff24ff79a7 */ /* 0x0001e2000810043f */
[----:B------:R-:W-:-:S02]  /*2a460*/  IMAD R14, R14, UR4, RZ ;  /* 0x000000040e0e7c24 */ /* 0x000fc4000f8e02ff */
        /* <DEDUP_REMOVED lines=16> */
.L_x_7133:
[----:B------:R-:W-:Y:S01]  /*2a570*/  ISETP.GE.AND P0, PT, R37, R38, PT ;  /* 0x000000262500720c */ /* 0x000fe20003f06270 */
[----:B------:R-:W-:-:S12]  /*2a580*/  BSSY B1, `(.L_x_6809) ;  /* 0x00000c6000017945 */ /* 0x000fd80003800000 */
[----:B------:R-:W-:Y:S05]  /*2a590*/  @P0 BRA `(.L_x_6810) ;  /* 0x0000000c00100947 */ /* 0x000fea0003800000 */
[----:B------:R-:W3:Y:S01]  /*2a5a0*/  LDL R36, [R1+0x54] ;  /* 0x0000540001247983 */ /* 0x000ee20000100800 */
[----:B------:R-:W-:-:S03]  /*2a5b0*/  ULDC UR4, c[0x0][0xac8] ;  /* 0x0002b20000047ab9 */ /* 0x000fc60000000800 */
[----:B------:R-:W4:Y:S04]  /*2a5c0*/  LDL R46, [R1+0xd0] ;  /* 0x0000d000012e7983 */ /* 0x000f280000100800 */
[----:B------:R-:W5:Y:S04]  /*2a5d0*/  LDL R80, [R1+0xcc] ;  /* 0x0000cc0001507983 */ /* 0x000f680000100800 */
        /* <DEDUP_REMOVED lines=10> */
[----:B---3--:R-:W-:-:S02]  /*2a680*/  ISETP.GE.AND P2, PT, R36, UR4, PT ;  /* 0x0000000424007c0c */ /* 0x008fc4000bf46270 */
[----:B----4-:R-:W-:Y:S02]  /*2a690*/  ISETP.GE.AND P3, PT, R46, UR4, PT ;  /* 0x000000042e007c0c */ /* 0x010fe4000bf66270 */
[----:B-----5:R-:W-:-:S09]  /*2a6a0*/  ISETP.GE.AND P0, PT, R80, UR4, PT ;  /* 0x0000000450007c0c */ /* 0x020fd2000bf06270 */
[----:B-1----:R-:W-:Y:S01]  /*2a6b0*/  @!P2 MOV R15, R42 ;  /* 0x0000002a000fa202 */ /* 0x002fe20000000f00 */
[----:B--2---:R-:W-:Y:S01]  /*2a6c0*/  @!P2 IMAD.MOV.U32 R14, RZ, RZ, R43 ;  /* 0x000000ffff0ea224 */ /* 0x004fe200078e002b */
[----:B------:R-:W-:-:S03]  /*2a6d0*/  @!P3 LEA R12, P4, R46, R43, 0x2 ;  /* 0x0000002b2e0cb211 */ /* 0x000fc600078810ff */
[----:B------:R-:W-:Y:S01]  /*2a6e0*/  @!P2 IMAD.WIDE R14, R36, 0x4, R14 ;  /* 0x00000004240ea825 */ /* 0x000fe200078e020e */
[----:B------:R-:W-:-:S03]  /*2a6f0*/  @!P3 LEA.HI.X R13, R46, R42, R125, 0x2, P4 ;  /* 0x0000002a2e0db211 */ /* 0x000fc600020f147d */
[----:B------:R-:W-:Y:S01]  /*2a700*/  @!P2 IMAD.MOV.U32 R36, RZ, RZ, R0 ;  /* 0x000000ffff24a224 */ /* 0x000fe200078e0000 */
[----:B------:R-:W2:Y:S01]  /*2a710*/  LDL R46, [R1+0xb4] ;  /* 0x0000b400012e7983 */ /* 0x000ea20000100800 */
[----:B------:R-:W-:-:S03]  /*2a720*/  @!P2 IMAD.MOV.U32 R37, RZ, RZ, R2 ;  /* 0x000000ffff25a224 */ /* 0x000fc600078e0002 */
[----:B------:R-:W3:Y:S04]  /*2a730*/  LDL R125, [R1+0x11c] ;  /* 0x00011c00017d7983 */ /* 0x000ee80000100800 */
[----:B------:R1:W-:Y:S01]  /*2a740*/  @!P2 ST.E.64 desc[UR54][R14.64], R36 ;  /* 0x000000240e00a985 */ /* 0x0003e2000c101b36 */
[----:B------:R-:W-:Y:S02]  /*2a750*/  ISETP.GE.AND P1, PT, R44, UR4, PT ;  /* 0x000000042c007c0c */ /* 0x000fe4000bf26270 */
[----:B------:R-:W-:Y:S01]  /*2a760*/  @!P3 LOP3.LUT R111, R111, R110, RZ, 0x3c, !PT ;  /* 0x0000006e6f6fb212 */ /* 0x000fe200078e3cff */
[----:B------:R-:W4:Y:S01]  /*2a770*/  LDL R2, [R1+0xb0] ;  /* 0x0000b00001027983 */ /* 0x000f220000100800 */
[----:B------:R-:W-:-:S03]  /*2a780*/  @!P0 LOP3.LUT R113, R113, R112, RZ, 0x3c, !PT ;  /* 0x0000007071718212 */ /* 0x000fc600078e3cff */
[----:B------:R-:W5:Y:S01]  /*2a790*/  LDL R0, [R1+0xa0] ;  /* 0x0000a00001007983 */ /* 0x000f620000100800 */
[----:B-1----:R-:W-:-:S03]  /*2a7a0*/  @!P0 LEA R14, P4, R80, R43, 0x2 ;  /* 0x0000002b500e8211 */ /* 0x002fc600078810ff */
[----:B------:R-:W4:Y:S01]  /*2a7b0*/  LDL R37, [R1+0x114] ;  /* 0x0001140001257983 */ /* 0x000f220000100800 */
[----:B------:R-:W-:-:S03]  /*2a7c0*/  @!P0 LEA.HI.X R15, R80, R42, R126, 0x2, P4 ;  /* 0x0000002a500f8211 */ /* 0x000fc600020f147e */
[----:B------:R-:W5:Y:S04]  /*2a7d0*/  LDL R36, [R1+0xa8] ;  /* 0x0000a80001247983 */ /* 0x000f680000100800 */
[----:B------:R-:W4:Y:S01]  /*2a7e0*/  LDL R80, [R1+0x118] ;  /* 0x0001180001507983 */ /* 0x000f220000100800 */
[----:B------:R-:W-:Y:S02]  /*2a7f0*/  @!P3 LOP3.LUT R110, R111, R110, RZ, 0x3c, !PT ;  /* 0x0000006e6f6eb212 */ /* 0x000fe400078e3cff */
[----:B------:R-:W-:Y:S01]  /*2a800*/  ISETP.GE.AND P2, PT, R127, UR4, PT ;  /* 0x000000047f007c0c */ /* 0x000fe2000bf46270 */
[----:B------:R-:W5:Y:S01]  /*2a810*/  LDL R126, [R1+0xac] ;  /* 0x0000ac00017e7983 */ /* 0x000f620000100800 */
[----:B------:R-:W-:Y:S02]  /*2a820*/  @!P3 LOP3.LUT R111, R111, R110, RZ, 0x3c, !PT ;  /* 0x0000006e6f6fb212 */ /* 0x000fe400078e3cff */
[----:B------:R-:W-:-:S02]  /*2a830*/  @!P0 LOP3.LUT R112, R113, R112, RZ, 0x3c, !PT ;  /* 0x0000007071708212 */ /* 0x000fc400078e3cff */
[----:B------:R-:W-:Y:S01]  /*2a840*/  @!P1 LOP3.LUT R115, R115, R114, RZ, 0x3c, !PT ;  /* 0x0000007273739212 */ /* 0x000fe200078e3cff */
[----:B------:R1:W-:Y:S01]  /*2a850*/  @!P3 ST.E.64 desc[UR54][R12.64], R110 ;  /* 0x0000006e0c00b985 */ /* 0x0003e2000c101b36 */
[----:B------:R-:W-:Y:S02]  /*2a860*/  ISETP.GE.AND P3, PT, R11, UR4, PT ;  /* 0x000000040b007c0c */ /* 0x000fe4000bf66270 */
[----:B------:R-:W-:Y:S02]  /*2a870*/  @!P0 LOP3.LUT R113, R113, R112, RZ, 0x3c, !PT ;  /* 0x0000007071718212 */ /* 0x000fe400078e3cff */
[----:B------:R-:W-:Y:S02]  /*2a880*/  @!P1 LOP3.LUT R114, R115, R114, RZ, 0x3c, !PT ;  /* 0x0000007273729212 */ /* 0x000fe400078e3cff */
[----:B------:R-:W-:Y:S01]  /*2a890*/  @!P2 LOP3.LUT R117, R117, R116, RZ, 0x3c, !PT ;  /* 0x000000747575a212 */ /* 0x000fe200078e3cff */
[----:B------:R0:W-:Y:S01]  /*2a8a0*/  @!P0 ST.E.64 desc[UR54][R14.64], R112 ;  /* 0x000000700e008985 */ /* 0x0001e2000c101b36 */
[----:B------:R-:W-:-:S02]  /*2a8b0*/  @!P1 LOP3.LUT R115, R115, R114, RZ, 0x3c, !PT ;  /* 0x0000007273739212 */ /* 0x000fc400078e3cff */
[CC--:B-1----:R-:W-:Y:S01]  /*2a8c0*/  @!P1 LEA R12, P5, R44.reuse, R43.reuse, 0x2 ;  /* 0x0000002b2c0c9211 */ /* 0x0c2fe200078a10ff */
[----:B------:R-:W5:Y:S01]  /*2a8d0*/  LDL R110, [R1+0x9c] ;  /* 0x00009c00016e7983 */ /* 0x000f620000100800 */
[----:B------:R-:W-:Y:S02]  /*2a8e0*/  ISETP.GE.AND P0, PT, R81, UR4, PT ;  /* 0x0000000451007c0c */ /* 0x000fe4000bf06270 */
[----:B------:R-:W-:Y:S01]  /*2a8f0*/  @!P1 LEA.HI.X R13, R44, R42, R129, 0x2, P5 ;  /* 0x0000002a2c0d9211 */ /* 0x000fe200028f1481 */
[----:B------:R-:W5:Y:S01]  /*2a900*/  LDL R111, [R1+0xfc] ;  /* 0x0000fc00016f7983 */ /* 0x000f620000100800 */
[----:B------:R-:W-:Y:S02]  /*2a910*/  @!P2 LOP3.LUT R116, R117, R116, RZ, 0x3c, !PT ;  /* 0x000000747574a212 */ /* 0x000fe400078e3cff */
[----:B0-----:R-:W-:Y:S01]  /*2a920*/  @!P2 LEA R14, P4, R127, R43, 0x2 ;  /* 0x0000002b7f0ea211 */ /* 0x001fe200078810ff */
[----:B------:R-:W5:Y:S04]  /*2a930*/  LDL R44, [R1+0x110] ;  /* 0x00011000012c7983 */ /* 0x000f680000100800 */
[----:B------:R0:W-:Y:S01]  /*2a940*/  @!P1 ST.E.64 desc[UR54][R12.64], R114 ;  /* 0x000000720c009985 */ /* 0x0001e2000c101b36 */
[----:B------:R-:W-:-:S02]  /*2a950*/  @!P3 LOP3.LUT R119, R119, R118, RZ, 0x3c, !PT ;  /* 0x000000767777b212 */ /* 0x000fc400078e3cff */
[----:B------:R-:W-:Y:S01]  /*2a960*/  ISETP.GE.AND P1, PT, R45, UR4, PT ;  /* 0x000000042d007c0c */ /* 0x000fe2000bf26270 */
[----:B------:R-:W5:Y:S01]  /*2a970*/  LDL R112, [R1+0x10c] ;  /* 0x00010c0001707983 */ /* 0x000f620000100800 */
[----:B------:R-:W-:Y:S02]  /*2a980*/  @!P2 LEA.HI.X R15, R127, R42, R128, 0x2, P4 ;  /* 0x0000002a7f0fa211 */ /* 0x000fe400020f1480 */
[----:B------:R-:W-:Y:S02]  /*2a990*/  @!P2 LOP3.LUT R117, R117, R116, RZ, 0x3c, !PT ;  /* 0x000000747575a212 */ /* 0x000fe400078e3cff */
[----:B0-----:R-:W-:-:S04]  /*2a9a0*/  @!P3 LEA R12, P5, R11, R43, 0x2 ;  /* 0x0000002b0b0cb211 */ /* 0x001fc800078a10ff */
[----:B------:R-:W-:Y:S02]  /*2a9b0*/  @!P3 LEA.HI.X R13, R11, R42, R47, 0x2, P5 ;  /* 0x0000002a0b0db211 */ /* 0x000fe400028f142f */
[----:B------:R-:W5:Y:S01]  /*2a9c0*/  LDL R11, [R1+0xa4] ;  /* 0x0000a400010b7983 */ /* 0x000f620000100800 */
[----:B------:R-:W-:Y:S02]  /*2a9d0*/  @!P3 LOP3.LUT R118, R119, R118, RZ, 0x3c, !PT ;  /* 0x000000767776b212 */ /* 0x000fe400078e3cff */
[----:B------:R-:W-:Y:S01]  /*2a9e0*/  @!P0 LOP3.LUT R121, R121, R120, RZ, 0x3c, !PT ;  /* 0x0000007879798212 */ /* 0x000fe200078e3cff */
[----:B------:R0:W-:Y:S01]  /*2a9f0*/  @!P2 ST.E.64 desc[UR54][R14.64], R116 ;  /* 0x000000740e00a985 */ /* 0x0001e2000c101b36 */
[----:B------:R-:W-:-:S03]  /*2aa00*/  @!P3 LOP3.LUT R119, R119, R118, RZ, 0x3c, !PT ;  /* 0x000000767777b212 */ /* 0x000fc600078e3cff */
[----:B------:R-:W5:Y:S01]  /*2aa10*/  LDL R47, [R1+0x108] ;  /* 0x00010800012f7983 */ /* 0x000f620000100800 */
[----:B------:R-:W-:-:S03]  /*2aa20*/  @!P0 LOP3.LUT R120, R121, R120, RZ, 0x3c, !PT ;  /* 0x0000007879788212 */ /* 0x000fc600078e3cff */
[----:B------:R1:W-:Y:S01]  /*2aa30*/  @!P3 ST.E.64 desc[UR54][R12.64], R118 ;  /* 0x000000760c00b985 */ /* 0x0003e2000c101b36 */
[----:B------:R-:W-:Y:S02]  /*2aa40*/  @!P0 LOP3.LUT R121, R121, R120, RZ, 0x3c, !PT ;  /* 0x0000007879798212 */ /* 0x000fe400078e3cff */
[-C--:B0-----:R-:W-:Y:S02]  /*2aa50*/  @!P0 LEA R14, P4, R81, R43.reuse, 0x2 ;  /* 0x0000002b510e8211 */ /* 0x081fe400078810ff */
[-C--:B------:R-:W-:Y:S02]  /*2aa60*/  @!P1 LOP3.LUT R123, R123, R122.reuse, RZ, 0x3c, !PT ;  /* 0x0000007a7b7b9212 */ /* 0x080fe400078e3cff */
[----:B-1----:R-:W-:Y:S02]  /*2aa70*/  @!P1 LEA R12, P5, R45, R43, 0x2 ;  /* 0x0000002b2d0c9211 */ /* 0x002fe400078a10ff */
[----:B------:R-:W-:-:S04]  /*2aa80*/  @!P1 LOP3.LUT R122, R123, R122, RZ, 0x3c, !PT ;  /* 0x0000007a7b7a9212 */ /* 0x000fc800078e3cff */
[----:B------:R-:W-:Y:S02]  /*2aa90*/  @!P1 LOP3.LUT R123, R123, R122, RZ, 0x3c, !PT ;  /* 0x0000007a7b7b9212 */ /* 0x000fe400078e3cff */
[C---:B--2---:R-:W-:Y:S02]  /*2aaa0*/  ISETP.GE.AND P2, PT, R46.reuse, UR4, PT ;  /* 0x000000042e007c0c */ /* 0x044fe4000bf46270 */
[----:B---3--:R-:W-:Y:S02]  /*2aab0*/  @!P0 LEA.HI.X R15, R81, R42, R125, 0x2, P4 ;  /* 0x0000002a510f8211 */ /* 0x008fe400020f147d */
[----:B------:R-:W2:Y:S04]  /*2aac0*/  LDL R81, [R1+0x98] ;  /* 0x0000980001517983 */ /* 0x000ea80000100800 */
[----:B------:R0:W-:Y:S05]  /*2aad0*/  @!P0 ST.E.64 desc[UR54][R14.64], R120 ;  /* 0x000000780e008985 */ /* 0x0001ea000c101b36 */
[----:B------:R-:W-:Y:S01]  /*2aae0*/  @!P2 IMAD.MOV.U32 R125, RZ, RZ, R4 ;  /* 0x000000ffff7da224 */ /* 0x000fe200078e0004 */
[----:B0-----:R-:W-:-:S02]  /*2aaf0*/  @!P2 LEA R14, P4, R46, R43, 0x2 ;  /* 0x0000002b2e0ea211 */ /* 0x001fc400078810ff */
[-C--:B----4-:R-:W-:Y:S02]  /*2ab00*/  @!P1 LEA.HI.X R13, R45, R42.reuse, R80, 0x2, P5 ;  /* 0x0000002a2d0d9211 */ /* 0x090fe400028f1450 */
[----:B------:R-:W3:Y:S01]  /*2ab10*/  LDL R45, [R1+0x104] ;  /* 0x00010400012d7983 */ /* 0x000ee20000100800 */
[----:B------:R-:W-:-:S03]  /*2ab20*/  @!P2 LEA.HI.X R15, R46, R42, R37, 0x2, P4 ;  /* 0x0000002a2e0fa211 */ /* 0x000fc600020f1425 */
[----:B------:R-:W4:Y:S04]  /*2ab30*/  LDL R37, [R1+0x100] ;  /* 0x0001000001257983 */ /* 0x000f280000100800 */
[----:B------:R-:W-:Y:S04]  /*2ab40*/  @!P1 ST.E.64 desc[UR54][R12.64], R122 ;  /* 0x0000007a0c009985 */ /* 0x000fe8000c101b36 */
[----:B------:R0:W-:Y:S01]  /*2ab50*/  @!P2 ST.E.64 desc[UR54][R14.64], R124 ;  /* 0x0000007c0e00a985 */ /* 0x0001e2000c101b36 */
[----:B------:R-:W-:Y:S02]  /*2ab60*/  ISETP.GE.AND P3, PT, R2, UR4, PT ;  /* 0x0000000402007c0c */ /* 0x000fe4000bf66270 */
[----:B-----5:R-:W-:Y:S01]  /*2ab70*/  ISETP.GE.AND P0, PT, R126, UR4, PT ;  /* 0x000000047e007c0c */ /* 0x020fe2000bf06270 */
[----:B------:R-:W5:Y:S04]  /*2ab80*/  LDL R80, [R1+0x94] ;  /* 0x0000940001507983 */ /* 0x000f680000100800 */
[----:B------:R-:W5:Y:S04]  /*2ab90*/  LDL R46, [R1+0x90] ;  /* 0x00009000012e7983 */ /* 0x000f680000100800 */
[----:B0-----:R-:W5:Y:S01]  /*2aba0*/  LDL R14, [R1+0xf8] ;  /* 0x0000f800010e7983 */ /* 0x001f620000100800 */
[----:B------:R-:W-:-:S02]  /*2abb0*/  ISETP.GE.AND P1, PT, R36, UR4, PT ;  /* 0x0000000424007c0c */ /* 0x000fc4000bf26270 */
[CC--:B------:R-:W-:Y:S01]  /*2abc0*/  @!P3 LEA R12, P5, R2.reuse, R43.reuse, 0x2 ;  /* 0x0000002b020cb211 */ /* 0x0c0fe200078a10ff */
[----:B------:R-:W5:Y:S03]  /*2abd0*/  LDL R15, [R1+0x84] ;  /* 0x00008400010f7983 */ /* 0x000f660000100800 */
[----:B------:R-:W-:Y:S01]  /*2abe0*/  @!P3 LEA.HI.X R13, R2, R42, R44, 0x2, P5 ;  /* 0x0000002a020db211 */ /* 0x000fe200028f142c */
[----:B------:R-:W-:Y:S01]  /*2abf0*/  @!P3 IMAD.MOV.U32 R2, RZ, RZ, R3 ;  /* 0x000000ffff02b224 */ /* 0x000fe200078e0003 */
[----:B------:R-:W5:Y:S01]  /*2ac00*/  LDL R44, [R1+0x8c] ;  /* 0x00008c00012c7983 */ /* 0x000f620000100800 */
[----:B------:R-:W-:Y:S01]  /*2ac10*/  @!P3 IMAD.MOV.U32 R3, RZ, RZ, R5 ;  /* 0x000000ffff03b224 */ /* 0x000fe200078e0005 */
[----:B------:R-:W-:-:S04]  /*2ac20*/  @!P0 LEA R4, P5, R126, R43, 0x2 ;  /* 0x0000002b7e048211 */ /* 0x000fc800078a10ff */
[----:B------:R0:W-:Y:S01]  /*2ac30*/  @!P3 ST.E.64 desc[UR54][R12.64], R2 ;  /* 0x000000020c00b985 */ /* 0x0001e2000c101b36 */
[----:B------:R-:W-:Y:S02]  /*2ac40*/  @!P0 LEA.HI.X R5, R126, R42, R112, 0x2, P5 ;  /* 0x0000002a7e058211 */ /* 0x000fe400028f1470 */
[----:B------:R-:W-:Y:S02]  /*2ac50*/  ISETP.GE.AND P4, PT, R0, UR4, PT ;  /* 0x0000000400007c0c */ /* 0x000fe4000bf86270 */
[----:B------:R-:W-:Y:S02]  /*2ac60*/  ISETP.GE.AND P2, PT, R11, UR4, PT ;  /* 0x000000040b007c0c */ /* 0x000fe4000bf46270 */
[C---:B0-----:R-:W-:Y:S01]  /*2ac70*/  @!P1 LEA R2, P3, R36.reuse, R43, 0x2 ;  /* 0x0000002b24029211 */ /* 0x041fe200078610ff */
[----:B------:R-:W-:Y:S01]  /*2ac80*/  @!P0 IMAD.MOV.U32 R12, RZ, RZ, R6 ;  /* 0x000000ffff0c8224 */ /* 0x000fe200078e0006 */
[----:B------:R-:W-:Y:S02]  /*2ac90*/  @!P0 MOV R13, R8 ;  /* 0x00000008000d8202 */ /* 0x000fe40000000f00 */
[----:B------:R-:W5:Y:S01]  /*2aca0*/  LDL R8, [R1+0xf4] ;  /* 0x0000f40001087983 */ /* 0x000f620000100800 */
[----:B------:R-:W-:-:S03]  /*2acb0*/  @!P1 LEA.HI.X R3, R36, R42, R47, 0x2, P3 ;  /* 0x0000002a24039211 */ /* 0x000fc600018f142f */
[----:B------:R-:W5:Y:S04]  /*2acc0*/  LDL R36, [R1+0x88] ;  /* 0x0000880001247983 */ /* 0x000f680000100800 */
[----:B------:R0:W-:Y:S01]  /*2acd0*/  @!P0 ST.E.64 desc[UR54][R4.64], R12 ;  /* 0x0000000c04008985 */ /* 0x0001e2000c101b36 */
[----:B------:R-:W-:-:S03]  /*2ace0*/  @!P2 LEA R6, P3, R11, R43, 0x2 ;  /* 0x0000002b0b06a211 */ /* 0x000fc600078610ff */
[----:B------:R-:W5:Y:S01]  /*2acf0*/  LDL R47, [R1+0xf0] ;  /* 0x0000f000012f7983 */ /* 0x000f620000100800 */
[----:B0-----:R-:W-:-:S03]  /*2ad00*/  @!P1 IMAD.MOV.U32 R4, RZ, RZ, R7 ;  /* 0x000000ffff049224 */ /* 0x001fc600078e0007 */
[----:B------:R-:W5:Y:S01]  /*2ad10*/  LDL R13, [R1+0x80] ;  /* 0x00008000010d7983 */ /* 0x000f620000100800 */
[----:B------:R-:W-:-:S03]  /*2ad20*/  @!P1 IMAD.MOV.U32 R5, RZ, RZ, R9 ;  /* 0x000000ffff059224 */ /* 0x000fc600078e0009 */
[----:B------:R-:W5:Y:S04]  /*2ad30*/  LDL R12, [R1+0x7c] ;  /* 0x00007c00010c7983 */ /* 0x000f680000100800 */
[----:B------:R0:W-:Y:S02]  /*2ad40*/  @!P1 ST.E.64 desc[UR54][R2.64], R4 ;  /* 0x0000000402009985 */ /* 0x0001e4000c101b36 */
[----:B0-----:R-:W-:Y:S02]  /*2ad50*/  @!P4 LEA R2, P5, R0, R43, 0x2 ;  /* 0x0000002b0002c211 */ /* 0x001fe400078a10ff */
[----:B--2---:R-:W-:Y:S02]  /*2ad60*/  ISETP.GE.AND P1, PT, R81, UR4, PT ;  /* 0x0000000451007c0c */ /* 0x004fe4000bf26270 */
[----:B---3--:R-:W-:-:S02]  /*2ad70*/  @!P2 LEA.HI.X R7, R11, R42, R45, 0x2, P3 ;  /* 0x0000002a0b07a211 */ /* 0x008fc400018f142d */
[----:B------:R-:W2:Y:S01]  /*2ad80*/  LDL R45, [R1+0xec] ;  /* 0x0000ec00012d7983 */ /* 0x000ea20000100800 */
[----:B------:R-:W-:Y:S01]  /*2ad90*/  @!P2 IMAD.MOV.U32 R11, RZ, RZ, R21 ;  /* 0x000000ffff0ba224 */ /* 0x000fe200078e0015 */
[----:B----4-:R-:W-:Y:S01]  /*2ada0*/  @!P4 LEA.HI.X R3, R0, R42, R37, 0x2, P5 ;  /* 0x0000002a0003c211 */ /* 0x010fe200028f1425 */
[----:B------:R-:W-:Y:S01]  /*2adb0*/  @!P4 IMAD.MOV.U32 R21, RZ, RZ, R24 ;  /* 0x000000ffff15c224 */ /* 0x000fe200078e0018 */
[----:B------:R-:W3:Y:S04]  /*2adc0*/  LDL R37, [R1+0xe8] ;  /* 0x0000e80001257983 */ /* 0x000ee80000100800 */
[----:B------:R-:W4:Y:S04]  /*2add0*/  LDL R0, [R1+0x78] ;  /* 0x0000780001007983 */ /* 0x000f280000100800 */
[----:B------:R0:W-:Y:S04]  /*2ade0*/  @!P2 ST.E.64 desc[UR54][R6.64], R10 ;  /* 0x0000000a0600a985 */ /* 0x0001e8000c101b36 */
[----:B------:R1:W-:Y:S04]  /*2adf0*/  @!P4 ST.E.64 desc[UR54][R2.64], R20 ;  /* 0x000000140200c985 */ /* 0x0003e8000c101b36 */
[----:B0-----:R-:W4:Y:S01]  /*2ae00*/  LDL R11, [R1+0xdc] ;  /* 0x0000dc00010b7983 */ /* 0x001f220000100800 */
[----:B-1----:R-:W-:-:S03]  /*2ae10*/  @!P1 LEA R2, P5, R81, R43, 0x2 ;  /* 0x0000002b51029211 */ /* 0x002fc600078a10ff */
[----:B------:R-:W4:Y:S01]  /*2ae20*/  LDL R20, [R1+0xe4] ;  /* 0x0000e40001147983 */ /* 0x000f220000100800 */
[----:B-----5:R-:W-:-:S03]  /*2ae30*/  @!P1 LEA.HI.X R3, R81, R42, R14, 0x2, P5 ;  /* 0x0000002a51039211 */ /* 0x020fc600028f140e */
[----:B------:R-:W5:Y:S04]  /*2ae40*/  LDL R10, [R1+0xd8] ;  /* 0x0000d800010a7983 */ /* 0x000f680000100800 */
[----:B------:R-:W5:Y:S01]  /*2ae50*/  LDL R14, [R1+0xe0] ;  /* 0x0000e000010e7983 */ /* 0x000f620000100800 */
[----:B------:R-:W-:Y:S02]  /*2ae60*/  ISETP.GE.AND P0, PT, R110, UR4, PT ;  /* 0x000000046e007c0c */ /* 0x000fe4000bf06270 */
[----:B------:R-:W-:Y:S02]  /*2ae70*/  ISETP.GE.AND P2, PT, R80, UR4, PT ;  /* 0x0000000450007c0c */ /* 0x000fe4000bf46270 */
[----:B------:R-:W-:-:S09]  /*2ae80*/  ISETP.GE.AND P4, PT, R46, UR4, PT ;  /* 0x000000042e007c0c */ /* 0x000fd2000bf86270 */
[CC--:B------:R-:W-:Y:S01]  /*2ae90*/  @!P0 LEA R4, P3, R110.reuse, R43.reuse, 0x2 ;  /* 0x0000002b6e048211 */ /* 0x0c0fe200078610ff */
[----:B------:R-:W-:Y:S02]  /*2aea0*/  @!P0 IMAD.MOV.U32 R6, RZ, RZ, R25 ;  /* 0x000000ffff068224 */ /* 0x000fe400078e0019 */
[----:B------:R-:W-:Y:S01]  /*2aeb0*/  @!P0 IMAD.MOV.U32 R7, RZ, RZ, R27 ;  /* 0x000000ffff078224 */ /* 0x000fe200078e001b */
[----:B------:R-:W-:Y:S02]  /*2aec0*/  @!P0 LEA.HI.X R5, R110, R42, R111, 0x2, P3 ;  /* 0x0000002a6e058211 */ /* 0x000fe400018f146f */
[----:B------:R-:W-:Y:S02]  /*2aed0*/  ISETP.GE.AND P3, PT, R44, UR4, PT ;  /* 0x000000042c007c0c */ /* 0x000fe4000bf66270 */
[----:B------:R-:W-:Y:S01]  /*2aee0*/  @!P1 MOV R27, R28 ;  /* 0x0000001c001b9202 */ /* 0x000fe20000000f00 */
[----:B------:R0:W-:Y:S04]  /*2aef0*/  @!P0 ST.E.64 desc[UR54][R4.64], R6 ;  /* 0x0000000604008985 */ /* 0x0001e8000c101b36 */
[----:B------:R1:W-:Y:S01]  /*2af00*/  @!P1 ST.E.64 desc[UR54][R2.64], R26 ;  /* 0x0000001a02009985 */ /* 0x0003e2000c101b36 */
[----:B0-----:R-:W-:Y:S01]  /*2af10*/  @!P2 LEA R4, P0, R80, R43, 0x2 ;  /* 0x0000002b5004a211 */ /* 0x001fe200078010ff */
[----:B------:R-:W-:-:S02]  /*2af20*/  @!P2 IMAD.MOV.U32 R6, RZ, RZ, R32 ;  /* 0x000000ffff06a224 */ /* 0x000fc400078e0020 */
[----:B------:R-:W-:Y:S01]  /*2af30*/  @!P2 IMAD.MOV.U32 R7, RZ, RZ, R34 ;  /* 0x000000ffff07a224 */ /* 0x000fe200078e0022 */
[-C--:B------:R-:W-:Y:S02]  /*2af40*/  @!P2 LEA.HI.X R5, R80, R42.reuse, R8, 0x2, P0 ;  /* 0x0000002a5005a211 */ /* 0x080fe400000f1408 */
[-C--:B-1----:R-:W-:Y:S02]  /*2af50*/  @!P4 LEA R2, P1, R46, R43.reuse, 0x2 ;  /* 0x0000002b2e02c211 */ /* 0x082fe400078210ff */
[----:B------:R-:W-:Y:S01]  /*2af60*/  ISETP.GE.AND P0, PT, R36, UR4, PT ;  /* 0x0000000424007c0c */ /* 0x000fe2000bf06270 */
[----:B------:R0:W-:Y:S01]  /*2af70*/  @!P2 ST.E.64 desc[UR54][R4.64], R6 ;  /* 0x000000060400a985 */ /* 0x0001e2000c101b36 */
[----:B------:R-:W-:Y:S02]  /*2af80*/  @!P4 LEA.HI.X R3, R46, R42, R47, 0x2, P1 ;  /* 0x0000002a2e03c211 */ /* 0x000fe400008f142f */
[----:B------:R-:W-:Y:S02]  /*2af90*/  ISETP.GE.AND P1, PT, R15, UR4, PT ;  /* 0x000000040f007c0c */ /* 0x000fe4000bf26270 */
[----:B------:R-:W-:Y:S01]  /*2afa0*/  @!P3 LEA R8, P5, R44, R43, 0x2 ;  /* 0x0000002b2c08b211 */ /* 0x000fe200078a10ff */
[----:B0-----:R-:W-:-:S02]  /*2afb0*/  @!P4 IMAD.MOV.U32 R4, RZ, RZ, R33 ;  /* 0x000000ffff04c224 */ /* 0x001fc400078e0021 */
[----:B------:R-:W-:-:S05]  /*2afc0*/  @!P4 IMAD.MOV.U32 R5, RZ, RZ, R35 ;  /* 0x000000ffff05c224 */ /* 0x000fca00078e0023 */
[----:B------:R0:W-:Y:S01]  /*2afd0*/  @!P4 ST.E.64 desc[UR54][R2.64], R4 ;  /* 0x000000040200c985 */ /* 0x0001e2000c101b36 */
[----:B------:R-:W-:Y:S01]  /*2afe0*/  ISETP.GE.AND P4, PT, R13, UR4, PT ;  /* 0x000000040d007c0c */ /* 0x000fe2000bf86270 */
[----:B------:R-:W-:Y:S01]  /*2aff0*/  @!P0 IMAD.MOV.U32 R7, RZ, RZ, R55 ;  /* 0x000000ffff078224 */ /* 0x000fe200078e0037 */
[----:B------:R-:W-:Y:S01]  /*2b000*/  @!P0 MOV R6, R53 ;  /* 0x0000003500068202 */ /* 0x000fe20000000f00 */
[----:B0-----:R-:W-:Y:S02]  /*2b010*/  @!P3 IMAD.MOV.U32 R2, RZ, RZ, R52 ;  /* 0x000000ffff02b224 */ /* 0x001fe400078e0034 */
[----:B------:R-:W-:Y:S01]  /*2b020*/  @!P3 IMAD.MOV.U32 R3, RZ, RZ, R54 ;  /* 0x000000ffff03b224 */ /* 0x000fe200078e0036 */
[----:B------:R-:W-:Y:S02]  /*2b030*/  @!P0 LEA R4, P2, R36, R43, 0x2 ;  /* 0x0000002b24048211 */ /* 0x000fe400078410ff */
[----:B--2---:R-:W-:Y:S02]  /*2b040*/  @!P3 LEA.HI.X R9, R44, R42, R45, 0x2, P5 ;  /* 0x0000002a2c09b211 */ /* 0x004fe400028f142d */
[----:B------:R-:W-:-:S02]  /*2b050*/  ISETP.GE.AND P5, PT, R12, UR4, PT ;  /* 0x000000040c007c0c */ /* 0x000fc4000bfa6270 */
[----:B---3--:R-:W-:Y:S01]  /*2b060*/  @!P0 LEA.HI.X R5, R36, R42, R37, 0x2, P2 ;  /* 0x0000002a24058211 */ /* 0x008fe200010f1425 */
[----:B------:R0:W-:Y:S01]  /*2b070*/  @!P3 ST.E.64 desc[UR54][R8.64], R2 ;  /* 0x000000020800b985 */ /* 0x0001e2000c101b36 */
[----:B----4-:R-:W-:-:S03]  /*2b080*/  ISETP.GE.AND P3, PT, R0, UR4, PT ;  /* 0x0000000400007c0c */ /* 0x010fc6000bf66270 */
[----:B------:R1:W-:Y:S01]  /*2b090*/  @!P0 ST.E.64 desc[UR54][R4.64], R6 ;  /* 0x0000000604008985 */ /* 0x0003e2000c101b36 */
[-C--:B0-----:R-:W-:Y:S01]  /*2b0a0*/  @!P1 LEA R2, P2, R15, R43.reuse, 0x2 ;  /* 0x0000002b0f029211 */ /* 0x081fe200078410ff */
[----:B-1----:R-:W-:Y:S01]  /*2b0b0*/  @!P1 IMAD.MOV.U32 R4, RZ, RZ, R56 ;  /* 0x000000ffff049224 */ /* 0x002fe200078e0038 */
[----:B------:R-:W-:Y:S01]  /*2b0c0*/  @!P4 LEA R6, P0, R13, R43, 0x2 ;  /* 0x0000002b0d06c211 */ /* 0x000fe200078010ff */
[----:B------:R-:W-:Y:S02]  /*2b0d0*/  @!P1 IMAD.MOV.U32 R5, RZ, RZ, R58 ;  /* 0x000000ffff059224 */ /* 0x000fe400078e003a */
[----:B------:R-:W-:Y:S01]  /*2b0e0*/  @!P4 IMAD.MOV.U32 R8, RZ, RZ, R57 ;  /* 0x000000ffff08c224 */ /* 0x000fe200078e0039 */
[----:B------:R-:W-:Y:S01]  /*2b0f0*/  @!P1 LEA.HI.X R3, R15, R42, R20, 0x2, P2 ;  /* 0x0000002a0f039211 */ /* 0x000fe200010f1414 */
[----:B------:R-:W-:-:S04]  /*2b100*/  @!P4 IMAD.MOV.U32 R9, RZ, RZ, R59 ;  /* 0x000000ffff09c224 */ /* 0x000fc800078e003b */
[----:B------:R0:W-:Y:S01]  /*2b110*/  @!P1 ST.E.64 desc[UR54][R2.64], R4 ;  /* 0x0000000402009985 */ /* 0x0001e2000c101b36 */
[----:B-----5:R-:W-:-:S05]  /*2b120*/  @!P4 LEA.HI.X R7, R13, R42, R14, 0x2, P0 ;  /* 0x0000002a0d07c211 */ /* 0x020fca00000f140e */
[----:B------:R1:W-:Y:S01]  /*2b130*/  @!P4 ST.E.64 desc[UR54][R6.64], R8 ;  /* 0x000000080600c985 */ /* 0x0003e2000c101b36 */
[-C--:B0-----:R-:W-:Y:S02]  /*2b140*/  @!P5 LEA R2, P1, R12, R43.reuse, 0x2 ;  /* 0x0000002b0c02d211 */ /* 0x081fe400078210ff */
[----:B------:R-:W-:Y:S02]  /*2b150*/  @!P3 LEA R4, P2, R0, R43, 0x2 ;  /* 0x0000002b0004b211 */ /* 0x000fe400078410ff */
[-C--:B------:R-:W-:Y:S02]  /*2b160*/  @!P5 LEA.HI.X R3, R12, R42.reuse, R11, 0x2, P1 ;  /* 0x0000002a0c03d211 */ /* 0x080fe400008f140b */
[----:B------:R-:W-:Y:S01]  /*2b170*/  @!P3 LEA.HI.X R5, R0, R42, R10, 0x2, P2 ;  /* 0x0000002a0005b211 */ /* 0x000fe200010f140a */
[----:B-1----:R-:W-:Y:S01]  /*2b180*/  @!P5 IMAD.MOV.U32 R6, RZ, RZ, R60 ;  /* 0x000000ffff06d224 */ /* 0x002fe200078e003c */
[----:B------:R-:W-:Y:S01]  /*2b190*/  @!P5 MOV R7, R62 ;  /* 0x0000003e0007d202 */ /* 0x000fe20000000f00 */
[----:B------:R-:W-:-:S02]  /*2b1a0*/  @!P3 IMAD.MOV.U32 R8, RZ, RZ, R61 ;  /* 0x000000ffff08b224 */ /* 0x000fc400078e003d */
[----:B------:R-:W-:Y:S02]  /*2b1b0*/  @!P3 IMAD.MOV.U32 R9, RZ, RZ, R63 ;  /* 0x000000ffff09b224 */ /* 0x000fe400078e003f */
[----:B------:R3:W-:Y:S04]  /*2b1c0*/  @!P5 ST.E.64 desc[UR54][R2.64], R6 ;  /* 0x000000060200d985 */ /* 0x0007e8000c101b36 */
[----:B------:R3:W-:Y:S02]  /*2b1d0*/  @!P3 ST.E.64 desc[UR54][R4.64], R8 ;  /* 0x000000080400b985 */ /* 0x0007e4000c101b36 */
.L_x_6810:
[----:B------:R-:W-:Y:S05]  /*2b1e0*/  BSYNC B1 ;  /* 0x0000000000017941 */ /* 0x000fea0003800000 */
.L_x_6809:
[----:B------:R-:W-:-:S03]  /*2b1f0*/  UMOV UR4, 0xffffffff ;  /* 0xffffffff00047882 */ /* 0x000fc60000000000 */
[----:B------:R-:W-:Y:S05]  /*2b200*/  BRA.DIV UR4, `(.L_x_6811) ;  /* 0x000000fa04e47947 */ /* 0x000fea000b800000 */
[----:B0-----:R-:W0:Y:S04]  /*2b210*/  SHFL.IDX PT, R41, R41, 0x1, 0x1c1f ;  /* 0x003c1f0029297f89 */ /* 0x001e2800000e0000 */
[----:B------:R4:W0:Y:S02]  /*2b220*/  SHFL.IDX PT, R14, R40, 0x1, 0x1c1f ;  /* 0x003c1f00280e7f89 */ /* 0x00082400000e0000 */
.L_x_7137:
[----:B------:R-:W-:-:S13]  /*2b230*/  ISETP.GE.AND P0, PT, R39, R38, PT ;  /* 0x000000262700720c */ /* 0x000fda0003f06270 */
[----:B------:R-:W-:Y:S05]  /*2b240*/  @P0 BRA `(.L_x_6807) ;  /* 0x0000001c00380947 */ /* 0x000fea0003800000 */
[----:B------:R-:W5:Y:S01]  /*2b250*/  LDL R46, [R1+0x54] ;  /* 0x00005400012e7983 */ /* 0x000f620000100800 */
[----:B------:R-:W-:-:S03]  /*2b260*/  ULDC UR4, c[0x0][0xac8] ;  /* 0x0002b20000047ab9 */ /* 0x000fc60000000800 */
[----:B------:R-:W5:Y:S04]  /*2b270*/  LDL R58, [R1+0xd0] ;  /* 0x0000d000013a7983 */ /* 0x000f680000100800 */
[----:B------:R-:W5:Y:S04]  /*2b280*/  LDL R44, [R1+0x130] ;  /* 0x00013000012c7983 */ /* 0x000f680000100800 */
[----:B---3--:R-:W3:Y:S04]  /*2b290*/  LDL R6, [R1+0x108] ;  /* 0x0001080001067983 */ /* 0x008ee80000100800 */
        /* <DEDUP_REMOVED lines=25> */
[----:B----4-:R-:W4:Y:S04]  /*2b430*/  LDL R40, [R1+0xa0] ;  /* 0x0000a00001287983 */ /* 0x010f280000100800 */
        /* <DEDUP_REMOVED lines=8> */
[----:B------:R-:W4:Y:S01]  /*2b4c0*/  LDL R0, [R1+0x78] ;  /* 0x0000780001007983 */ /* 0x000f220000100800 */
[----:B-----5:R-:W-:-:S02]  /*2b4d0*/  ISETP.GE.AND P3, PT, R46, UR4, PT ;  /* 0x000000042e007c0c */ /* 0x020fc4000bf66270 */
[----:B------:R-:W-:Y:S01]  /*2b4e0*/  ISETP.GE.AND P0, PT, R58, UR4, PT ;  /* 0x000000043a007c0c */ /* 0x000fe2000bf06270 */
[----:B------:R-:W-:-:S10]  /*2b4f0*/  IMAD.MOV.U32 R63, RZ, RZ, R44 ;  /* 0x000000ffff3f7224 */ /* 0x000fd400078e002c */
[----:B0-----:R-:W-:Y:S02]  /*2b500*/  @!P3 IMAD.MOV.U32 R2, RZ, RZ, R14 ;  /* 0x000000ffff02b224 */ /* 0x001fe400078e000e */
[----:B------:R-:W-:Y:S02]  /*2b510*/  @!P3 IMAD.MOV.U32 R3, RZ, RZ, R41 ;  /* 0x000000ffff03b224 */ /* 0x000fe400078e0029 */
[----:B---3--:R-:W-:Y:S01]  /*2b520*/  IMAD.MOV.U32 R44, RZ, RZ, R6 ;  /* 0x000000ffff2c7224 */ /* 0x008fe200078e0006 */
[----:B------:R-:W-:Y:S01]  /*2b530*/  @!P0 LEA R6, P4, R58, R14, 0x2 ;  /* 0x0000000e3a068211 */ /* 0x000fe200078810ff */
[----:B------:R-:W-:Y:S02]  /*2b540*/  IMAD.MOV.U32 R56, RZ, RZ, R42 ;  /* 0x000000ffff387224 */ /* 0x000fe400078e002a */
[----:B------:R-:W-:Y:S01]  /*2b550*/  IMAD.MOV.U32 R54, RZ, RZ, R35 ;  /* 0x000000ffff367224 */ /* 0x000fe200078e0023 */
[----:B------:R-:W3:Y:S01]  /*2b560*/  LDL R42, [R1+0x11c] ;  /* 0x00011c00012a7983 */ /* 0x000ee20000100800 */
[----:B------:R-:W-:-:S04]  /*2b570*/  @!P3 IMAD.WIDE R2, R46, 0x4, R2 ;  /* 0x000000042e02b825 */ /* 0x000fc800078e0202 */
[----:B------:R-:W-:Y:S02]  /*2b580*/  IMAD.MOV.U32 R52, RZ, RZ, R27 ;  /* 0x000000ffff347224 */ /* 0x000fe400078e001b */
[----:B------:R-:W-:Y:S02]  /*2b590*/  IMAD.MOV.U32 R46, RZ, RZ, R5 ;  /* 0x000000ffff2e7224 */ /* 0x000fe400078e0005 */
[----:B------:R-:W-:Y:S01]  /*2b5a0*/  IMAD.MOV.U32 R27, RZ, RZ, R13 ;  /* 0x000000ffff1b7224 */ /* 0x000fe200078e000d */
[----:B------:R-:W-:Y:S02]  /*2b5b0*/  MOV R13, R7 ;  /* 0x00000007000d7202 */ /* 0x000fe40000000f00 */
[----:B------:R-:W-:Y:S02]  /*2b5c0*/  @!P0 LEA.HI.X R7, R58, R41, R63, 0x2, P4 ;  /* 0x000000293a078211 */ /* 0x000fe400020f143f */
[----:B------:R-:W-:Y:S01]  /*2b5d0*/  MOV R58, R54 ;  /* 0x00000036003a7202 */ /* 0x000fe20000000f00 */
[----:B------:R-:W-:-:S02]  /*2b5e0*/  IMAD.MOV.U32 R54, RZ, RZ, R46 ;  /* 0x000000ffff367224 */ /* 0x000fc400078e002e */
[----:B------:R-:W-:Y:S02]  /*2b5f0*/  IMAD.MOV.U32 R46, RZ, RZ, R37 ;  /* 0x000000ffff2e7224 */ /* 0x000fe400078e0025 */
[----:B------:R-:W-:Y:S02]  /*2b600*/  IMAD.MOV.U32 R37, RZ, RZ, R34 ;  /* 0x000000ffff257224 */ /* 0x000fe400078e0022 */
[----:B------:R-:W5:Y:S01]  /*2b610*/  LDL R34, [R1+0x10c] ;  /* 0x00010c0001227983 */ /* 0x000f620000100800 */
[----:B------:R-:W-:Y:S01]  /*2b620*/  ISETP.GE.AND P1, PT, R62, UR4, PT ;  /* 0x000000043e007c0c */ /* 0x000fe2000bf26270 */
[----:B------:R-:W-:Y:S02]  /*2b630*/  @!P3 IMAD.MOV.U32 R5, RZ, RZ, R66 ;  /* 0x000000ffff05b224 */ /* 0x000fe400078e0042 */
[----:B------:R-:W-:Y:S02]  /*2b640*/  IMAD.MOV.U32 R35, RZ, RZ, R25 ;  /* 0x000000ffff237224 */ /* 0x000fe400078e0019 */
[----:B------:R-:W-:-:S02]  /*2b650*/  IMAD.MOV.U32 R25, RZ, RZ, R4 ;  /* 0x000000ffff197224 */ /* 0x000fc400078e0004 */
[----:B------:R-:W-:Y:S02]  /*2b660*/  @!P3 IMAD.MOV.U32 R4, RZ, RZ, R64 ;  /* 0x000000ffff04b224 */ /* 0x000fe400078e0040 */
[----:B------:R-:W-:-:S03]  /*2b670*/  IMAD.MOV.U32 R63, RZ, RZ, R56 ;  /* 0x000000ffff3f7224 */ /* 0x000fc600078e0038 */
[----:B------:R0:W-:Y:S01]  /*2b680*/  @!P3 ST.E.64 desc[UR54][R2.64], R4 ;  /* 0x000000040200b985 */ /* 0x0001e2000c101b36 */
[----:B------:R-:W-:Y:S01]  /*2b690*/  IMAD.MOV.U32 R56, RZ, RZ, R52 ;  /* 0x000000ffff387224 */ /* 0x000fe200078e0034 */
[----:B0-----:R-:W-:-:S04]  /*2b6a0*/  @!P1 LEA R2, P5, R62, R14, 0x2 ;  /* 0x0000000e3e029211 */ /* 0x001fc800078a10ff */
[----:B------:R-:W-:Y:S01]  /*2b6b0*/  @!P1 LEA.HI.X R3, R62, R41, R63, 0x2, P5 ;  /* 0x000000293e039211 */ /* 0x000fe200028f143f */
[----:B------:R-:W-:Y:S02]  /*2b6c0*/  IMAD.MOV.U32 R62, RZ, RZ, R58 ;  /* 0x000000ffff3e7224 */ /* 0x000fe400078e003a */
[----:B------:R-:W-:Y:S02]  /*2b6d0*/  IMAD.MOV.U32 R58, RZ, RZ, R56 ;  /* 0x000000ffff3a7224 */ /* 0x000fe400078e0038 */
[----:B------:R-:W-:Y:S02]  /*2b6e0*/  IMAD.MOV.U32 R56, RZ, RZ, R54 ;  /* 0x000000ffff387224 */ /* 0x000fe400078e0036 */
[----:B---3--:R-:W-:Y:S02]  /*2b6f0*/  IMAD.MOV.U32 R52, RZ, RZ, R42 ;  /* 0x000000ffff347224 */ /* 0x008fe400078e002a */
[----:B------:R-:W-:Y:S01]  /*2b700*/  IMAD.MOV.U32 R42, RZ, RZ, R36 ;  /* 0x000000ffff2a7224 */ /* 0x000fe200078e0024 */
[----:B------:R-:W-:Y:S01]  /*2b710*/  MOV R36, R32 ;  /* 0x0000002000247202 */ /* 0x000fe20000000f00 */
[----:B------:R-:W-:Y:S01]  /*2b720*/  IMAD.MOV.U32 R54, RZ, RZ, R52 ;  /* 0x000000ffff367224 */ /* 0x000fe200078e0034 */
[----:B------:R-:W-:Y:S01]  /*2b730*/  MOV R52, R46 ;  /* 0x0000002e00347202 */ /* 0x000fe20000000f00 */
[----:B------:R-:W-:Y:S01]  /*2b740*/  IMAD.MOV.U32 R46, RZ, RZ, R42 ;  /* 0x000000ffff2e7224 */ /* 0x000fe200078e002a */
[----:B------:R-:W-:Y:S01]  /*2b750*/  ISETP.GE.AND P2, PT, R61, UR4, PT ;  /* 0x000000043d007c0c */ /* 0x000fe2000bf46270 */
[----:B------:R-:W-:-:S02]  /*2b760*/  IMAD.MOV.U32 R42, RZ, RZ, R36 ;  /* 0x000000ffff2a7224 */ /* 0x000fc400078e0024 */
[----:B------:R-:W-:Y:S02]  /*2b770*/  @!P0 IMAD.MOV.U32 R4, RZ, RZ, R65 ;  /* 0x000000ffff048224 */ /* 0x000fe400078e0041 */
[----:B------:R-:W-:Y:S02]  /*2b780*/  @!P0 IMAD.MOV.U32 R5, RZ, RZ, R67 ;  /* 0x000000ffff058224 */ /* 0x000fe400078e0043 */
[----:B------:R-:W-:Y:S01]  /*2b790*/  IMAD.MOV.U32 R47, RZ, RZ, R45 ;  /* 0x000000ffff2f7224 */ /* 0x000fe200078e002d */
[----:B--2---:R-:W-:Y:S01]  /*2b7a0*/  ISETP.GE.AND P3, PT, R60, UR4, PT ;  /* 0x000000043c007c0c */ /* 0x004fe2000bf66270 */
[----:B------:R-:W2:Y:S01]  /*2b7b0*/  LDL R32, [R1+0x8c] ;  /* 0x00008c0001207983 */ /* 0x000ea20000100800 */
[----:B-----5:R-:W-:-:S03]  /*2b7c0*/  IMAD.MOV.U32 R36, RZ, RZ, R34 ;  /* 0x000000ffff247224 */ /* 0x020fc600078e0022 */
[----:B------:R-:W3:Y:S04]  /*2b7d0*/  LDL R34, [R1+0x100] ;  /* 0x0001000001227983 */ /* 0x000ee80000100800 */
[----:B------:R0:W-:Y:S01]  /*2b7e0*/  @!P0 ST.E.64 desc[UR54][R6.64], R4 ;  /* 0x0000000406008985 */ /* 0x0001e2000c101b36 */
[----:B------:R-:W-:Y:S01]  /*2b7f0*/  MOV R45, R43 ;  /* 0x0000002b002d7202 */ /* 0x000fe20000000f00 */
[----:B------:R-:W-:Y:S02]  /*2b800*/  IMAD.MOV.U32 R43, RZ, RZ, R24 ;  /* 0x000000ffff2b7224 */ /* 0x000fe400078e0018 */
[----:B------:R-:W5:Y:S01]  /*2b810*/  LDL R24, [R1+0x9c] ;  /* 0x00009c0001187983 */ /* 0x000f620000100800 */
        /* <DEDUP_REMOVED lines=8> */
[----:B------:R-:W-:-:S02]  /*2b8a0*/  IMAD.MOV.U32 R42, RZ, RZ, R36 ;  /* 0x000000ffff2a7224 */ /* 0x000fc400078e0024 */
[----:B------:R-:W-:Y:S02]  /*2b8b0*/  @!P1 IMAD.MOV.U32 R4, RZ, RZ, R68 ;  /* 0x000000ffff049224 */ /* 0x000fe400078e0044 */
[----:B------:R-:W-:-:S05]  /*2b8c0*/  @!P1 IMAD.MOV.U32 R5, RZ, RZ, R70 ;  /* 0x000000ffff059224 */ /* 0x000fca00078e0046 */
[----:B------:R0:W-:Y:S02]  /*2b8d0*/  @!P1 ST.E.64 desc[UR54][R2.64], R4 ;  /* 0x0000000402009985 */ /* 0x0001e4000c101b36 */
[----:B0-----:R-:W-:-:S04]  /*2b8e0*/  @!P3 LEA R2, P5, R60, R14, 0x2 ;  /* 0x0000000e3c02b211 */ /* 0x001fc800078a10ff */
[----:B------:R-:W-:Y:S01]  /*2b8f0*/  @!P3 LEA.HI.X R3, R60, R41, R61, 0x2, P5 ;  /* 0x000000293c03b211 */ /* 0x000fe200028f143d */
[----:B------:R-:W-:Y:S02]  /*2b900*/  IMAD.MOV.U32 R60, RZ, RZ, R58 ;  /* 0x000000ffff3c7224 */ /* 0x000fe400078e003a */
[----:B------:R-:W-:Y:S01]  /*2b910*/  IMAD.MOV.U32 R58, RZ, RZ, R56 ;  /* 0x000000ffff3a7224 */ /* 0x000fe200078e0038 */
[----:B------:R-:W-:Y:S01]  /*2b920*/  MOV R56, R54 ;  /* 0x0000003600387202 */ /* 0x000fe20000000f00 */
[----:B------:R-:W-:Y:S02]  /*2b930*/  IMAD.MOV.U32 R54, RZ, RZ, R46 ;  /* 0x000000ffff367224 */ /* 0x000fe400078e002e */
[----:B------:R-:W-:Y:S02]  /*2b940*/  IMAD.MOV.U32 R46, RZ, RZ, R42 ;  /* 0x000000ffff2e7224 */ /* 0x000fe400078e002a */
[----:B---3--:R-:W-:Y:S01]  /*2b950*/  IMAD.MOV.U32 R36, RZ, RZ, R34 ;  /* 0x000000ffff247224 */ /* 0x008fe200078e0022 */
[----:B------:R-:W-:Y:S01]  /*2b960*/  MOV R34, R21 ;  /* 0x0000001500227202 */ /* 0x000fe20000000f00 */
[----:B------:R-:W-:-:S02]  /*2b970*/  IMAD.MOV.U32 R21, RZ, RZ, R12 ;  /* 0x000000ffff157224 */ /* 0x000fc400078e000c */
[----:B------:R-:W-:Y:S02]  /*2b980*/  IMAD.MOV.U32 R12, RZ, RZ, R8 ;  /* 0x000000ffff0c7224 */ /* 0x000fe400078e0008 */
[----:B------:R-:W3:Y:S01]  /*2b990*/  LDL R8, [R1+0xec] ;  /* 0x0000ec0001087983 */ /* 0x000ee20000100800 */
[----:B------:R-:W-:Y:S02]  /*2b9a0*/  IMAD.MOV.U32 R42, RZ, RZ, R36 ;  /* 0x000000ffff2a7224 */ /* 0x000fe400078e0024 */
[----:B------:R-:W-:Y:S02]  /*2b9b0*/  IMAD.MOV.U32 R36, RZ, RZ, R21 ;  /* 0x000000ffff247224 */ /* 0x000fe400078e0015 */
[----:B------:R-:W2:Y:S01]  /*2b9c0*/  LDL R21, [R1+0x80] ;  /* 0x0000800001157983 */ /* 0x000ea20000100800 */
[----:B------:R-:W-:Y:S01]  /*2b9d0*/  ISETP.GE.AND P0, PT, R59, UR4, PT ;  /* 0x000000043b007c0c */ /* 0x000fe2000bf06270 */
[----:B------:R-:W-:Y:S01]  /*2b9e0*/  @!P2 IMAD.MOV.U32 R4, RZ, RZ, R69 ;  /* 0x000000ffff04a224 */ /* 0x000fe200078e0045 */
[----:B------:R-:W-:Y:S01]  /*2b9f0*/  ISETP.GE.AND P1, PT, R57, UR4, PT ;  /* 0x0000000439007c0c */ /* 0x000fe2000bf26270 */
[----:B------:R-:W-:-:S05]  /*2ba00*/  @!P2 IMAD.MOV.U32 R5, RZ, RZ, R71 ;  /* 0x000000ffff05a224 */ /* 0x000fca00078e0047 */
[----:B------:R0:W-:Y:S01]  /*2ba10*/  @!P2 ST.E.64 desc[UR54][R6.64], R4 ;  /* 0x000000040600a985 */ /* 0x0001e2000c101b36 */
[----:B------:R-:W-:Y:S01]  /*2ba20*/  ISETP.GE.AND P2, PT, R55, UR4, PT ;  /* 0x0000000437007c0c */ /* 0x000fe2000bf46270 */
[----:B0-----:R-:W-:Y:S02]  /*2ba30*/  @!P3 IMAD.MOV.U32 R4, RZ, RZ, R72 ;  /* 0x000000ffff04b224 */ /* 0x001fe400078e0048 */
[----:B------:R-:W-:Y:S01]  /*2ba40*/  @!P3 IMAD.MOV.U32 R5, RZ, RZ, R74 ;  /* 0x000000ffff05b224 */ /* 0x000fe200078e004a */
[----:B------:R-:W-:-:S04]  /*2ba50*/  @!P0 LEA R6, P4, R59, R14, 0x2 ;  /* 0x0000000e3b068211 */ /* 0x000fc800078810ff */
[----:B------:R0:W-:Y:S01]  /*2ba60*/  @!P3 ST.E.64 desc[UR54][R2.64], R4 ;  /* 0x000000040200b985 */ /* 0x0001e2000c101b36 */
[----:B------:R-:W-:Y:S02]  /*2ba70*/  @!P0 LEA.HI.X R7, R59, R41, R60, 0x2, P4 ;  /* 0x000000293b078211 */ /* 0x000fe400020f143c */
[----:B------:R-:W-:Y:S02]  /*2ba80*/  ISETP.GE.AND P3, PT, R53, UR4, PT ;  /* 0x0000000435007c0c */ /* 0x000fe4000bf66270 */
        /* <DEDUP_REMOVED lines=17> */
[----:B------:R-:W-:Y:S02]  /*2bba0*/  ISETP.GE.AND P2, PT, R43, UR4, PT ;  /* 0x000000042b007c0c */ /* 0x000fe4000bf46270 */
[----:B------:R-:W-:Y:S01]  /*2bbb0*/  ISETP.GE.AND P4, PT, R35, UR4, PT ;  /* 0x0000000423007c0c */ /* 0x000fe2000bf86270 */
[----:B0-----:R-:W-:Y:S01]  /*2bbc0*/  @!P3 IMAD.MOV.U32 R4, RZ, RZ, R82 ;  /* 0x000000ffff04b224 */ /* 0x001fe200078e0052 */
[----:B------:R-:W-:Y:S02]  /*2bbd0*/  @!P3 MOV R5, R84 ;  /* 0x000000540005b202 */ /* 0x000fe40000000f00 */
[----:B------:R-:W-:-:S03]  /*2bbe0*/  @!P0 LEA R6, P5, R47, R14, 0x2 ;  /* 0x0000000e2f068211 */ /* 0x000fc600078a10ff */
[----:B------:R0:W-:Y:S01]  /*2bbf0*/  @!P3 ST.E.64 desc[UR54][R2.64], R4 ;  /* 0x000000040200b985 */ /* 0x0001e2000c101b36 */
[----:B------:R-:W-:Y:S01]  /*2bc00*/  @!P0 LEA.HI.X R7, R47, R41, R52, 0x2, P5 ;  /* 0x000000292f078211 */ /* 0x000fe200028f1434 */
[----:B0-----:R-:W-:Y:S02]  /*2bc10*/  @!P0 IMAD.MOV.U32 R4, RZ, RZ, R83 ;  /* 0x000000ffff048224 */ /* 0x001fe400078e0053 */
[----:B------:R-:W-:Y:S01]  /*2bc20*/  @!P0 IMAD.MOV.U32 R5, RZ, RZ, R85 ;  /* 0x000000ffff058224 */ /* 0x000fe200078e0055 */
[----:B------:R-:W-:-:S04]  /*2bc30*/  @!P1 LEA R2, P3, R45, R14, 0x2 ;  /* 0x0000000e2d029211 */ /* 0x000fc800078610ff */
[----:B------:R0:W-:Y:S01]  /*2bc40*/  @!P0 ST.E.64 desc[UR54][R6.64], R4 ;  /* 0x0000000406008985 */ /* 0x0001e2000c101b36 */
[-C--:B------:R-:W-:Y:S02]  /*2bc50*/  @!P1 LEA.HI.X R3, R45, R41.reuse, R46, 0x2, P3 ;  /* 0x000000292d039211 */ /* 0x080fe400018f142e */
[----:B----4-:R-:W-:Y:S01]  /*2bc60*/  ISETP.GE.AND P0, PT, R40, UR4, PT ;  /* 0x0000000428007c0c */ /* 0x010fe2000bf06270 */
[----:B0-----:R-:W-:Y:S01]  /*2bc70*/  @!P1 IMAD.MOV.U32 R4, RZ, RZ, R86 ;  /* 0x000000ffff049224 */ /* 0x001fe200078e0056 */
[C---:B------:R-:W-:Y:S01]  /*2bc80*/  @!P2 LEA R6, P3, R43.reuse, R14, 0x2 ;  /* 0x0000000e2b06a211 */ /* 0x040fe200078610ff */
[----:B------:R-:W-:Y:S02]  /*2bc90*/  @!P1 IMAD.MOV.U32 R5, RZ, RZ, R88 ;  /* 0x000000ffff059224 */ /* 0x000fe400078e0058 */
[----:B------:R-:W-:Y:S01]  /*2bca0*/  @!P2 IMAD.MOV.U32 R88, RZ, RZ, R87 ;  /* 0x000000ffff58a224 */ /* 0x000fe200078e0057 */
[----:B------:R-:W-:Y:S02]  /*2bcb0*/  @!P2 LEA.HI.X R7, R43, R41, R44, 0x2, P3 ;  /* 0x000000292b07a211 */ /* 0x000fe400018f142c */
[----:B------:R0:W-:Y:S01]  /*2bcc0*/  @!P1 ST.E.64 desc[UR54][R2.64], R4 ;  /* 0x0000000402009985 */ /* 0x0001e2000c101b36 */
[----:B-----5:R-:W-:-:S03]  /*2bcd0*/  ISETP.GE.AND P1, PT, R24, UR4, PT ;  /* 0x0000000418007c0c */ /* 0x020fc6000bf26270 */
[----:B------:R1:W-:Y:S01]  /*2bce0*/  @!P2 ST.E.64 desc[UR54][R6.64], R88 ;  /* 0x000000580600a985 */ /* 0x0003e2000c101b36 */
[----:B------:R-:W-:Y:S02]  /*2bcf0*/  ISETP.GE.AND P2, PT, R12, UR4, PT ;  /* 0x000000040c007c0c */ /* 0x000fe4000bf46270 */
[----:B0-----:R-:W-:-:S04]  /*2bd00*/  @!P4 LEA R2, P5, R35, R14, 0x2 ;  /* 0x0000000e2302c211 */ /* 0x001fc800078a10ff */
[----:B------:R-:W-:Y:S01]  /*2bd10*/  @!P4 LEA.HI.X R3, R35, R41, R37, 0x2, P5 ;  /* 0x000000292303c211 */ /* 0x000fe200028f1425 */
[----:B-1----:R-:W-:Y:S02]  /*2bd20*/  @!P4 IMAD.MOV.U32 R6, RZ, RZ, R90 ;  /* 0x000000ffff06c224 */ /* 0x002fe400078e005a */
[----:B------:R-:W-:Y:S02]  /*2bd30*/  @!P4 IMAD.MOV.U32 R7, RZ, RZ, R92 ;  /* 0x000000ffff07c224 */ /* 0x000fe400078e005c */
[----:B------:R-:W-:Y:S01]  /*2bd40*/  IMAD.MOV.U32 R37, RZ, RZ, R33 ;  /* 0x000000ffff257224 */ /* 0x000fe200078e0021 */
[----:B------:R-:W-:Y:S02]  /*2bd50*/  MOV R35, R9 ;  /* 0x0000000900237202 */ /* 0x000fe40000000f00 */
[----:B------:R0:W-:Y:S01]  /*2bd60*/  @!P4 ST.E.64 desc[UR54][R2.64], R6 ;  /* 0x000000060200c985 */ /* 0x0001e2000c101b36 */
[----:B------:R-:W-:Y:S01]  /*2bd70*/  ISETP.GE.AND P4, PT, R36, UR4, PT ;  /* 0x0000000424007c0c */ /* 0x000fe2000bf86270 */
[----:B------:R-:W-:Y:S01]  /*2bd80*/  @!P0 IMAD.MOV.U32 R92, RZ, RZ, R91 ;  /* 0x000000ffff5c8224 */ /* 0x000fe200078e005b */
[----:B------:R-:W-:-:S04]  /*2bd90*/  @!P1 LEA R4, P5, R24, R14, 0x2 ;  /* 0x0000000e18049211 */ /* 0x000fc800078a10ff */
[----:B------:R-:W-:Y:S01]  /*2bda0*/  @!P1 LEA.HI.X R5, R24, R41, R26, 0x2, P5 ;  /* 0x0000002918059211 */ /* 0x000fe200028f141a */
[----:B------:R-:W-:Y:S02]  /*2bdb0*/  IMAD.MOV.U32 R26, RZ, RZ, R10 ;  /* 0x000000ffff1a7224 */ /* 0x000fe400078e000a */
[----:B------:R-:W-:Y:S01]  /*2bdc0*/  IMAD.MOV.U32 R24, RZ, RZ, R11 ;  /* 0x000000ffff187224 */ /* 0x000fe200078e000b */
[----:B0-----:R-:W-:Y:S01]  /*2bdd0*/  @!P1 MOV R2, R94 ;  /* 0x0000005e00029202 */ /* 0x001fe20000000f00 */
[----:B------:R-:W-:Y:S02]  /*2bde0*/  @!P1 IMAD.MOV.U32 R3, RZ, RZ, R96 ;  /* 0x000000ffff039224 */ /* 0x000fe400078e0060 */
[----:B------:R-:W-:Y:S02]  /*2bdf0*/  @!P2 IMAD.MOV.U32 R96, RZ, RZ, R95 ;  /* 0x000000ffff60a224 */ /* 0x000fe400078e005f */
        /* <DEDUP_REMOVED lines=12> */
[----:B------:R-:W-:Y:S01]  /*2bec0*/  @!P3 LEA R12, P5, R34, R14, 0x2 ;  /* 0x0000000e220cb211 */ /* 0x000fe200078a10ff */
[----:B0-----:R-:W-:-:S02]  /*2bed0*/  @!P4 IMAD.MOV.U32 R2, RZ, RZ, R98 ;  /* 0x000000ffff02c224 */ /* 0x001fc400078e0062 */
[----:B------:R-:W-:Y:S01]  /*2bee0*/  @!P4 IMAD.MOV.U32 R3, RZ, RZ, R100 ;  /* 0x000000ffff03c224 */ /* 0x000fe200078e0064 */
[----:B------:R-:W-:Y:S01]  /*2bef0*/  @!P3 LEA.HI.X R13, R34, R41, R35, 0x2, P5 ;  /* 0x00000029220db211 */ /* 0x000fe200028f1423 */
[----:B------:R-:W-:Y:S01]  /*2bf00*/  @!P3 IMAD.MOV.U32 R100, RZ, RZ, R99 ;  /* 0x000000ffff64b224 */ /* 0x000fe200078e0063 */
[----:B------:R-:W-:Y:S01]  /*2bf10*/  @!P2 ST.E.64 desc[UR54][R10.64], R96 ;  /* 0x000000600a00a985 */ /* 0x000fe2000c101b36 */
[----:B------:R-:W-:-:S03]  /*2bf20*/  @!P0 LEA R4, P2, R32, R14, 0x2 ;  /* 0x0000000e20048211 */ /* 0x000fc600078410ff */
[----:B------:R0:W-:Y:S01]  /*2bf30*/  @!P4 ST.E.64 desc[UR54][R6.64], R2 ;  /* 0x000000020600c985 */ /* 0x0001e2000c101b36 */
[----:B------:R-:W-:Y:S02]  /*2bf40*/  ISETP.GE.AND P4, PT, R25, UR4, PT ;  /* 0x0000000419007c0c */ /* 0x000fe4000bf86270 */
[----:B------:R-:W-:Y:S01]  /*2bf50*/  ISETP.GE.AND P5, PT, R21, UR4, PT ;  /* 0x0000000415007c0c */ /* 0x000fe2000bfa6270 */
[----:B------:R1:W-:Y:S01]  /*2bf60*/  @!P3 ST.E.64 desc[UR54][R12.64], R100 ;  /* 0x000000640c00b985 */ /* 0x0003e2000c101b36 */
[----:B------:R-:W-:Y:S02]  /*2bf70*/  ISETP.GE.AND P3, PT, R15, UR4, PT ;  /* 0x000000040f007c0c */ /* 0x000fe4000bf66270 */
[----:B------:R-:W-:Y:S02]  /*2bf80*/  @!P0 LEA.HI.X R5, R32, R41, R33, 0x2, P2 ;  /* 0x0000002920058211 */ /* 0x000fe400010f1421 */
[----:B------:R-:W-:-:S04]  /*2bf90*/  @!P1 LEA R8, P2, R27, R14, 0x2 ;  /* 0x0000000e1b089211 */ /* 0x000fc800078410ff */
[----:B------:R-:W-:Y:S01]  /*2bfa0*/  @!P1 LEA.HI.X R9, R27, R41, R28, 0x2, P2 ;  /* 0x000000291b099211 */ /* 0x000fe200010f141c */
[----:B0-----:R-:W-:Y:S01]  /*2bfb0*/  @!P0 IMAD.MOV.U32 R2, RZ, RZ, R102 ;  /* 0x000000ffff028224 */ /* 0x001fe200078e0066 */
[----:B------:R-:W-:Y:S01]  /*2bfc0*/  @!P0 MOV R3, R104 ;  /* 0x0000006800038202 */ /* 0x000fe20000000f00 */
[----:B------:R-:W-:-:S04]  /*2bfd0*/  @!P1 IMAD.MOV.U32 R104, RZ, RZ, R103 ;  /* 0x000000ffff689224 */ /* 0x000fc800078e0067 */
[----:B------:R0:W-:Y:S01]  /*2bfe0*/  @!P0 ST.E.64 desc[UR54][R4.64], R2 ;  /* 0x0000000204008985 */ /* 0x0001e2000c101b36 */
[----:B------:R-:W-:-:S03]  /*2bff0*/  @!P4 LEA R6, P0, R25, R14, 0x2 ;  /* 0x0000000e1906c211 */ /* 0x000fc600078010ff */
[----:B------:R2:W-:Y:S01]  /*2c000*/  @!P1 ST.E.64 desc[UR54][R8.64], R104 ;  /* 0x0000006808009985 */ /* 0x0005e2000c101b36 */
[-C--:B------:R-:W-:Y:S02]  /*2c010*/  @!P5 LEA R10, P1, R21, R14.reuse, 0x2 ;  /* 0x0000000e150ad211 */ /* 0x080fe400078210ff */
[----:B-1----:R-:W-:Y:S02]  /*2c020*/  @!P3 LEA R12, P2, R15, R14, 0x2 ;  /* 0x0000000e0f0cb211 */ /* 0x002fe400078410ff */
[-C--:B------:R-:W-:Y:S02]  /*2c030*/  @!P4 LEA.HI.X R7, R25, R41.reuse, R26, 0x2, P0 ;  /* 0x000000291907c211 */ /* 0x080fe400000f141a */
[-C--:B------:R-:W-:Y:S01]  /*2c040*/  @!P5 LEA.HI.X R11, R21, R41.reuse, R24, 0x2, P1 ;  /* 0x00000029150bd211 */ /* 0x080fe200008f1418 */
[----:B0-----:R-:W-:Y:S02]  /*2c050*/  @!P4 IMAD.MOV.U32 R2, RZ, RZ, R106 ;  /* 0x000000ffff02c224 */ /* 0x001fe400078e006a */
[----:B------:R-:W-:Y:S01]  /*2c060*/  @!P4 IMAD.MOV.U32 R3, RZ, RZ, R108 ;  /* 0x000000ffff03c224 */ /* 0x000fe200078e006c */
[----:B------:R-:W-:Y:S01]  /*2c070*/  @!P3 LEA.HI.X R13, R15, R41, R20, 0x2, P2 ;  /* 0x000000290f0db211 */ /* 0x000fe200010f1414 */
[----:B------:R-:W-:-:S03]  /*2c080*/  @!P5 IMAD.MOV.U32 R108, RZ, RZ, R107 ;  /* 0x000000ffff6cd224 */ /* 0x000fc600078e006b */
        /* <DEDUP_REMOVED lines=10> */
.L_x_6793:
        /* <DEDUP_REMOVED lines=18> */
[----:B-1----:R-:W-:Y:S02]  /*2c250*/  IADD3 R0, R28, -0x80, RZ ;  /* 0xffffff801c007810 */ /* 0x002fe40007ffe0ff */
[----:B------:R-:W-:Y:S02]  /*2c260*/  ISETP.GT.AND P2, PT, R167, 0x1, PT ;  /* 0x00000001a700780c */ /* 0x000fe40003f44270 */
[----:B------:R-:W-:Y:S01]  /*2c270*/  ISETP.GT.AND P3, PT, R0, 0x7f, PT ;  /* 0x0000007f0000780c */ /* 0x000fe20003f64270 */
[----:B------:R-:W-:-:S12]  /*2c280*/  @P1 BRA `(.L_x_6812) ;  /* 0x0000000000101947 */ /* 0x000fd80003800000 */
[----:B------:R-:W-:Y:S05]  /*2c290*/  @!P0 BRA `(.L_x_6812) ;  /* 0x00000000000c8947 */ /* 0x000fea0003800000 */
[----:B--2---:R-:W2:Y:S04]  /*2c2a0*/  LDG.E R5, desc[UR54][R2.64] ;  /* 0x0000003602057981 */ /* 0x004ea8000c1e1900 */
[----:B-----5:R-:W2:Y:S02]  /*2c2b0*/  LDG.E R20, desc[UR54][R2.64+0x4] ;  /* 0x0000043602147981 */ /* 0x020ea4000c1e1900 */
[----:B--2---:R-:W-:-:S07]  /*2c2c0*/  IMAD.IADD R20, R20, 0x1, -R5 ;  /* 0x0000000114147824 */ /* 0x004fce00078e0a05 */
.L_x_6812:
        /* <DEDUP_REMOVED lines=10> */
[----:B--2---:R-:W-:-:S04]  /*2c370*/  IADD3 R27, R2, -0x80, R28 ;  /* 0xffffff80021b7810 */ /* 0x004fc80007ffe01c */
        /* <DEDUP_REMOVED lines=46> */
.L_x_6814:
[----:B------:R-:W-:Y:S05]  /*2c660*/  BSYNC B1 ;  /* 0x0000000000017941 */ /* 0x000fea0003800000 */
.L_x_6813:
        /* <DEDUP_REMOVED lines=21> */
[----:B------:R-:W-:Y:S02]  /*2c7c0*/  IMAD R4, R24, UR6, RZ ;  /* 0x0000000618047c24 */ /* 0x000fe4000f8e02ff */
[----:B------:R-:W-:-:S04]  /*2c7d0*/  IMAD.WIDE.U32 R2, R25, UR6, R2 ;  /* 0x0000000619027c25 */ /* 0x000fc8000f8e0002 */
[----:B------:R-:W-:Y:S01]  /*2c7e0*/  IMAD R7, R25, UR7, R4 ;  /* 0x0000000719077c24 */ /* 0x000fe2000f8e0204 */
[----:B------:R-:W1:Y:S03]  /*2c7f0*/  @P0 LDC R6, c[0x0][0xbec] ;  /* 0x0002fb00ff060b82 */ /* 0x000e660000000800 */
[----:B------:R-:W-:-:S05]  /*2c800*/  IMAD.IADD R3, R3, 0x1, R7 ;  /* 0x0000000103037824 */ /* 0x000fca00078e0207 */
[----:B------:R-:W3:Y:S01]  /*2c810*/  @P0 LDC R11, c[0x0][0xbf0] ;  /* 0x0002fc00ff0b0b82 */ /* 0x000ee20000000800 */
[----:B--2---:R-:W-:-:S05]  /*2c820*/  IADD3 R9, R26, R0, RZ ;  /* 0x000000001a097210 */ /* 0x004fca0007ffe0ff */
        /* <DEDUP_REMOVED lines=21> */
[----:B------:R-:W-:Y:S02]  /*2c980*/  IADD3 R5, R7, 0x80, RZ ;  /* 0x0000008007057810 */ /* 0x000fe40007ffe0ff */
[----:B------:R-:W-:Y:S02]  /*2c990*/  LEA.HI.X R3, R4, UR5, R3, 0x1, P0 ;  /* 0x0000000504037c11 */ /* 0x000fe400080f0c03 */
[----:B------:R-:W-:-:S02]  /*2c9a0*/  SHF.R.S32.HI R10, RZ, 0x1f, R7 ;  /* 0x0000001fff0a7819 */ /* 0x000fc40000011407 */
[----:B------:R-:W-:Y:S02]  /*2c9b0*/  SHF.R.S32.HI R8, RZ, 0x1f, R5 ;  /* 0x0000001fff087819 */ /* 0x000fe40000011405 */
[----:B------:R-:W-:Y:S01]  /*2c9c0*/  SHF.R.S32.HI R24, RZ, 0x1f, R9 ;  /* 0x0000001fff187819 */ /* 0x000fe20000011409 */
[----:B------:R-:W-:Y:S06]  /*2c9d0*/  BRA.DIV UR4, `(.L_x_6815) ;  /* 0x000000e604387947 */ /* 0x000fec000b800000 */
[----:B------:R1:W2:Y:S04]  /*2c9e0*/  SHFL.IDX PT, R0, R3, RZ, 0x181f ;  /* 0x00181fff03007589 */ /* 0x0002a800000e0000 */
[----:B------:R1:W3:Y:S02]  /*2c9f0*/  SHFL.IDX PT, R14, R2, RZ, 0x181f ;  /* 0x00181fff020e7589 */ /* 0x0002e400000e0000 */
.L_x_7140:
        /* <DEDUP_REMOVED lines=18> */
.L_x_6817:
[----:B------:R-:W-:Y:S05]  /*2cb20*/  BSYNC B1 ;  /* 0x0000000000017941 */ /* 0x000fea0003800000 */
.L_x_6816:
[----:B------:R-:W-:-:S03]  /*2cb30*/  UMOV UR4, 0xffffffff ;  /* 0xffffffff00047882 */ /* 0x000fc60000000000 */
[----:B------:R-:W-:Y:S05]  /*2cb40*/  BRA.DIV UR4, `(.L_x_6818) ;  /* 0x000000e604107947 */ /* 0x000fea000b800000 */
[----:B--2---:R2:W0:Y:S04]  /*2cb50*/  SHFL.IDX PT, R0, R3, 0x1, 0x181f ;  /* 0x00381f0003007f89 */ /* 0x00442800000e0000 */
[----:B---34-:R2:W3:Y:S02]  /*2cb60*/  SHFL.IDX PT, R14, R2, 0x1, 0x181f ;  /* 0x00381f00020e7f89 */ /* 0x0184e400000e0000 */
.L_x_7144:
        /* <DEDUP_REMOVED lines=17> */
.L_x_6820:
[----:B------:R-:W-:Y:S05]  /*2cc80*/  BSYNC B1 ;  /* 0x0000000000017941 */ /* 0x000fea0003800000 */
.L_x_6819:
[----:B------:R-:W-:-:S03]  /*2cc90*/  UMOV UR4, 0xffffffff ;  /* 0xffffffff00047882 */ /* 0x000fc60000000000 */
[----:B------:R-:W-:Y:S05]  /*2cca0*/  BRA.DIV UR4, `(.L_x_6821) ;  /* 0x000000e604007947 */ /* 0x000fea000b800000 */
[----:B0-----:R0:W0:Y:S04]  /*2ccb0*/  SHFL.IDX PT, R0, R3, 0x2, 0x181f ;  /* 0x00581f0003007f89 */ /* 0x00102800000e0000 */
[----:B---34-:R3:W4:Y:S02]  /*2ccc0*/  SHFL.IDX PT, R14, R2, 0x2, 0x181f ;  /* 0x00581f00020e7f89 */ /* 0x01872400000e0000 */
.L_x_7148:
        /* <DEDUP_REMOVED lines=17> */
.L_x_6823:
[----:B------:R-:W-:Y:S05]  /*2cde0*/  BSYNC B1 ;  /* 0x0000000000017941 */ /* 0x000fea0003800000 */
.L_x_6822:
[----:B------:R-:W-:-:S03]  /*2cdf0*/  UMOV UR4, 0xffffffff ;  /* 0xffffffff00047882 */ /* 0x000fc60000000000 */
[----:B------:R-:W-:Y:S05]  /*2ce00*/  BRA.DIV UR4, `(.L_x_6824) ;  /* 0x000000e204f07947 */ /* 0x000fea000b800000 */
[----:B0-----:R0:W0:Y:S04]  /*2ce10*/  SHFL.IDX PT, R0, R3, 0x3, 0x181f ;  /* 0x00781f0003007f89 */ /* 0x00102800000e0000 */
[----:B----4-:R4:W0:Y:S02]  /*2ce20*/  SHFL.IDX PT, R14, R2, 0x3, 0x181f ;  /* 0x00781f00020e7f89 */ /* 0x01082400000e0000 */
.L_x_7152:
        /* <DEDUP_REMOVED lines=16> */
.L_x_6807:
[----:B------:R-:W-:Y:S05]  /*2cf30*/  BSYNC B0 ;  /* 0x0000000000007941 */ /* 0x000fea0003800000 */
.L_x_6792:
[----:B------:R-:W-:Y:S02]  /*2cf40*/  ULDC UR4, c[0x0][0xc3c] ;  /* 0x00030f0000047ab9 */ /* 0x000fe40000000800 */
[----:B------:R-:W-:-:S13]  /*2cf50*/  ISETP.GE.AND P0, PT, R31, UR4, PT ;  /* 0x000000041f007c0c */ /* 0x000fda000bf06270 */
[----:B------:R-:W-:Y:S05]  /*2cf60*/  @!P0 BRA `(.L_x_6825) ;  /* 0xfffffd4800948947 */ /* 0x000fea000383ffff */
[----:B------:R-:W-:Y:S05]  /*2cf70*/  BRA `(.L_x_6600) ;  /* 0x0000009c004c7947 */ /* 0x000fea0003800000 */
.L_x_6598:
        /* <DEDUP_REMOVED lines=57> */
[----:B------:R-:W-:Y:S01]  /*2d310*/  MOV R6, R3 ;  /* 0x0000000300067202 */ /* 0x000fe20000000f00 */
[----:B------:R-:W-:Y:S01]  /*2d320*/  UMOV UR4, URZ ;  /* 0x0000003f00047c82 */ /* 0x000fe20008000000 */
[----:B------:R-:W-:-:S05]  /*2d330*/  ULDC UR5, c[0x0][0xc38] ;  /* 0x00030e0000057ab9 */ /* 0x000fca0000000800 */
.L_x_6829:
        /* <DEDUP_REMOVED lines=37> */
.L_x_6827:
        /* <DEDUP_REMOVED lines=13> */
.L_x_6830:
[----:B-1----:R-:W-:Y:S01]  /*2d660*/  IMAD R24, R24, UR5, R3 ;  /* 0x0000000518187c24 */ /* 0x002fe2000f8e0203 */
[----:B------:R-:W-:-:S04]  /*2d670*/  IADD3 R27, R27, UR4, RZ ;  /* 0x000000041b1b7c10 */ /* 0x000fc8000fffe0ff */
        /* <DEDUP_REMOVED lines=23> */
[----:B------:R-:W-:Y:S01]  /*2d7f0*/  @!P1 IMAD.IADD R3, R3, 0x1, -R12 ;  /* 0x0000000103039824 */ /* 0x000fe200078e0a0c */
[----:B------:R-:W-:Y:S02]  /*2d800*/  @!P1 IADD3 R2, R2, 0x1, RZ ;  /* 0x0000000102029810 */ /* 0x000fe40007ffe0ff */
        /* <DEDUP_REMOVED lines=13> */
[----:B------:R-:W-:Y:S01]  /*2d8e0*/  IMAD.HI.U32 R2, R3, R11, R2 ;  /* 0x0000000b03027227 */ /* 0x000fe200078e0002 */
[----:B------:R-:W-:-:S03]  /*2d8f0*/  MOV R3, R6 ;  /* 0x0000000600037202 */ /* 0x000fc60000000f00 */
        /* <DEDUP_REMOVED lines=10> */
[----:B------:R-:W-:-:S05]  /*2d9a0*/  IADD3 R3, -R8, RZ, RZ ;  /* 0x000000ff08037210 */ /* 0x000fca0007ffe1ff */
        /* <DEDUP_REMOVED lines=9> */
.L_x_6831:
        /* <DEDUP_REMOVED lines=41> */
[----:B0-----:R-:W-:-:S05]  /*2dcd0*/  IADD3 R9, RZ, -R3, RZ ;  /* 0x80000003ff097210 */ /* 0x001fca0007ffe0ff */
        /* <DEDUP_REMOVED lines=16> */
[----:B------:R-:W-:Y:S02]  /*2dde0*/  @!P2 IADD3 R2, -R2, RZ, RZ ;  /* 0x000000ff0202a210 */ /* 0x000fe40007ffe1ff */
[----:B------:R-:W-:-:S05]  /*2ddf0*/  @!P1 LOP3.LUT R2, RZ, R11, RZ, 0x33, !PT ;  /* 0x0000000bff029212 */ /* 0x000fca00078e33ff */
[----:B------:R-:W-:-:S07]  /*2de00*/  IMAD R26, R2, R26, R3 ;  /* 0x0000001a021a7224 */ /* 0x000fce00078e0203 */
.L_x_6832:
[----:B------:R-:W-:-:S05]  /*2de10*/  LOP3.LUT R25, RZ, R2, RZ, 0x33, !PT ;  /* 0x00000002ff197212 */ /* 0x000fca00078e33ff */
[----:B------:R-:W-:Y:S01]  /*2de20*/  IMAD.IADD R25, R0, 0x1, R25 ;  /* 0x0000000100197824 */ /* 0x000fe200078e0219 */
[----:B------:R-:W-:Y:S06]  /*2de30*/  BRA `(.L_x_6833) ;  /* 0x00000000000c7947 */ /* 0x000fec0003800000 */
.L_x_6828:
[----:B------:R-:W-:Y:S02]  /*2de40*/  IMAD.MOV.U32 R25, RZ, RZ, RZ ;  /* 0x000000ffff197224 */ /* 0x000fe400078e00ff */
[----:B------:R-:W-:Y:S02]  /*2de50*/  IMAD.U32 R24, RZ, RZ, UR6 ;  /* 0x00000006ff187e24 */ /* 0x000fe4000f8e00ff */
[----:B------:R-:W-:-:S07]  /*2de60*/  IMAD.MOV.U32 R26, RZ, RZ, RZ ;  /* 0x000000ffff1a7224 */ /* 0x000fce00078e00ff */
.L_x_6833:
[----:B------:R-:W-:-:S13]  /*2de70*/  ISETP.NE.AND P0, PT, R7, RZ, PT ;  /* 0x000000ff0700720c */ /* 0x000fda0003f05270 */
[----:B------:R-:W0:Y:S01]  /*2de80*/  @!P0 S2R R3, SR_CgaCtaId ;  /* 0x0000000000038919 */ /* 0x000e220000008800 */
[----:B------:R-:W-:-:S04]  /*2de90*/  @!P0 MOV R0, 0x400 ;  /* 0x0000040000008802 */ /* 0x000fc80000000f00 */
[----:B0-----:R-:W-:-:S05]  /*2dea0*/  @!P0 LEA R0, R3, R0, 0x18 ;  /* 0x0000000003008211 */ /* 0x001fca00078ec0ff */
[----:B------:R2:W-:Y:S01]  /*2deb0*/  @!P0 STS.128 [R0+0x334d0], R24 ;  /* 0x0334d01800008388 */ /* 0x0005e20000000c00 */
[----:B------:R-:W-:Y:S06]  /*2dec0*/  BAR.ARV 0x5, 0x180 ;  /* 0x0146000000007b1d */ /* 0x000fec0000002000 */
.L_x_6826:
[----:B------:R3:W-:Y:S01]  /*2ded0*/  STL [R1+0x38], RZ ;  /* 0x000038ff01007387 */ /* 0x0007e20000100800 */
[----:B------:R-:W-:Y:S01]  /*2dee0*/  ULDC UR4, c[0x0][0xc3c] ;  /* 0x00030f0000047ab9 */ /* 0x000fe20000000800 */
[----:B------:R-:W-:Y:S01]  /*2def0*/  IMAD.MOV.U32 R37, RZ, RZ, 0x1 ;  /* 0x00000001ff257424 */ /* 0x000fe200078e00ff */
[----:B-1----:R-:W-:Y:S02]  /*2df00*/  ISETP.GE.AND P0, PT, R27, UR4, PT ;  /* 0x000000041b007c0c */ /* 0x002fe4000bf06270 */
[----:B------:R-:W-:-:S11]  /*2df10*/  MOV R32, RZ ;  /* 0x000000ff00207202 */ /* 0x000fd60000000f00 */
[----:B---3--:R-:W-:Y:S05]  /*2df20*/  @P0 BRA `(.L_x_6834) ;  /* 0x0000008800640947 */ /* 0x008fea0003800000 */
[----:B------:R-:W1:Y:S01]  /*2df30*/  S2R R9, SR_TID.X ;  /* 0x0000000000097919 */ /* 0x000e620000002100 */
[----:B------:R-:W3:Y:S01]  /*2df40*/  S2UR UR4, SR_CgaCtaId ;  /* 0x00000000000479c3 */ /* 0x000ee20000008800 */
[----:B------:R-:W-:Y:S01]  /*2df50*/  MOV R17, 0x400 ;  /* 0x0000040000117802 */ /* 0x000fe20000000f00 */
[----:B------:R-:W-:Y:S01]  /*2df60*/  BSSY B7, `(.L_x_6834) ;  /* 0x0000895000077945 */ /* 0x000fe20003800000 */
[----:B------:R-:W-:Y:S01]  /*2df70*/  IMAD.MOV.U32 R35, RZ, RZ, RZ ;  /* 0x000000ffff237224 */ /* 0x000fe200078e00ff */
[----:B------:R-:W-:Y:S01]  /*2df80*/  ULDC.64 UR40, c[0x0][0x198] ;  /* 0x0000660000287ab9 */ /* 0x000fe20000000a00 */
[----:B------:R-:W-:Y:S01]  /*2df90*/  IMAD.MOV.U32 R32, RZ, RZ, RZ ;  /* 0x000000ffff207224 */ /* 0x000fe200078e00ff */
[----:B------:R-:W-:Y:S01]  /*2dfa0*/  ULOP3.LUT UR39, UR36, 0x2, URZ, 0xfc, !UPT ;  /* 0x0000000224277892 */ /* 0x000fe2000f8efc3f */
[----:B------:R-:W-:Y:S01]  /*2dfb0*/  IMAD.MOV.U32 R37, RZ, RZ, 0x1 ;  /* 0x00000001ff257424 */ /* 0x000fe200078e00ff */
[----:B------:R-:W-:Y:S01]  /*2dfc0*/  ULOP3.LUT UR37, UR36, 0x1, URZ, 0xfc, !UPT ;  /* 0x0000000124257892 */ /* 0x000fe2000f8efc3f */
[----:B------:R-:W-:Y:S01]  /*2dfd0*/  ULDC UR38, c[0x0][0xc] ;  /* 0x0000030000267ab9 */ /* 0x000fe20000000800 */
[C---:B-1----:R-:W-:Y:S01]  /*2dfe0*/  IMAD.SHL.U32 R22, R9.reuse, 0x40, RZ ;  /* 0x0000004009167824 */ /* 0x042fe200078e00ff */
[----:B0-----:R-:W-:Y:S01]  /*2dff0*/  SHF.R.U32.HI R2, RZ, 0x1, R9 ;  /* 0x00000001ff027819 */ /* 0x001fe20000011609 */
[C---:B--2---:R-:W-:Y:S01]  /*2e000*/  IMAD.SHL.U32 R0, R9.reuse, 0x10, RZ ;  /* 0x0000001009007824 */ /* 0x044fe200078e00ff */
[C---:B------:R-:W-:Y:S01]  /*2e010*/  LOP3.LUT R11, R9.reuse, 0x7f, RZ, 0xc0, !PT ;  /* 0x0000007f090b7812 */ /* 0x040fe200078ec0ff */
[----:B------:R-:W-:Y:S01]  /*2e020*/  IMAD.SHL.U32 R6, R9, 0x2, RZ ;  /* 0x0000000209067824 */ /* 0x000fe200078e00ff */
[----:B------:R-:W-:-:S02]  /*2e030*/  LOP3.LUT R3, R22, 0x180, RZ, 0xc0, !PT ;  /* 0x0000018016037812 */ /* 0x000fc400078ec0ff */
[----:B------:R-:W-:Y:S01]  /*2e040*/  LOP3.LUT R5, R0, 0x1b0, RZ, 0xc0, !PT ;  /* 0x000001b000057812 */ /* 0x000fe200078ec0ff */
[----:B------:R-:W-:Y:S01]  /*2e050*/  IMAD.SHL.U32 R4, R11, 0x10, RZ ;  /* 0x000000100b047824 */ /* 0x000fe200078e00ff */
[----:B------:R-:W-:Y:S01]  /*2e060*/  LOP3.LUT R3, R3, 0x30, R2, 0xf8, !PT ;  /* 0x0000003003037812 */ /* 0x000fe200078ef802 */
[----:B------:R-:W-:Y:S01]  /*2e070*/  IMAD.SHL.U32 R2, R9, 0x20, RZ ;  /* 0x0000002009027824 */ /* 0x000fe200078e00ff */
[----:B------:R-:W-:Y:S02]  /*2e080*/  LOP3.LUT R6, R5, 0x30, R6, 0x78, !PT ;  /* 0x0000003005067812 */ /* 0x000fe400078e7806 */
[----:B------:R-:W-:Y:S01]  /*2e090*/  LOP3.LUT R7, R4, 0x600, RZ, 0xc0, !PT ;  /* 0x0000060004077812 */ /* 0x000fe200078ec0ff */
[C---:B------:R-:W-:Y:S01]  /*2e0a0*/  IMAD.SHL.U32 R4, R9.reuse, 0x8, RZ ;  /* 0x0000000809047824 */ /* 0x040fe200078e00ff */
[----:B------:R-:W-:Y:S02]  /*2e0b0*/  LOP3.LUT R5, R2, 0x80, RZ, 0xc0, !PT ;  /* 0x0000008002057812 */ /* 0x000fe400078ec0ff */
[----:B------:R-:W-:-:S02]  /*2e0c0*/  SHF.L.U32 R8, R9, 0x2, RZ ;  /* 0x0000000209087819 */ /* 0x000fc400000006ff */
[----:B------:R-:W-:Y:S02]  /*2e0d0*/  LOP3.LUT R5, R5, 0x10, R9, 0xf8, !PT ;  /* 0x0000001005057812 */ /* 0x000fe400078ef809 */
        /* <DEDUP_REMOVED lines=23> */
.L_x_6958:
[----:B01----:R-:W1:Y:S02]  /*2e250*/  LDC.64 R2, c[0x0][0xc88] ;  /* 0x00032200ff027b82 */ /* 0x003e640000000a00 */
[----:B-1----:R-:W-:-:S05]  /*2e260*/  IMAD.WIDE R2, R27, 0x4, R2 ;  /* 0x000000041b027825 */ /* 0x002fca00078e0202 */
[----:B------:R-:W0:Y:S01]  /*2e270*/  LDG.E R23, desc[UR54][R2.64] ;  /* 0x0000003602177981 */ /* 0x000e22000c1e1900 */
[----:B------:R-:W-:Y:S05]  /*2e280*/  YIELD ;  /* 0x0000000000007946 */ /* 0x000fea0003800000 */
[----:B------:R-:W-:Y:S01]  /*2e290*/  ULDC.64 UR4, c[0x0][0xa28] ;  /* 0x00028a0000047ab9 */ /* 0x000fe20000000a00 */
[----:B------:R-:W-:Y:S01]  /*2e2a0*/  MOV R10, RZ ;  /* 0x000000ff000a7202 */ /* 0x000fe20000000f00 */
[----:B------:R-:W-:Y:S01]  /*2e2b0*/  ULDC.64 UR6, c[0x0][0xa10] ;  /* 0x0002840000067ab9 */ /* 0x000fe20000000a00 */
[----:B------:R-:W-:Y:S01]  /*2e2c0*/  ISETP.NE.U32.AND P0, PT, RZ, UR4, PT ;  /* 0x00000004ff007c0c */ /* 0x000fe2000bf05070 */
[----:B------:R-:W-:Y:S01]  /*2e2d0*/  IMAD.MOV.U32 R30, RZ, RZ, RZ ;  /* 0x000000ffff1e7224 */ /* 0x000fe200078e00ff */
[----:B------:R-:W-:-:S02]  /*2e2e0*/  ULDC.64 UR8, c[0x0][0xa18] ;  /* 0x0002860000087ab9 */ /* 0x000fc40000000a00 */
[----:B------:R-:W-:Y:S02]  /*2e2f0*/  ISETP.NE.AND.EX P0, PT, RZ, UR5, PT, P0 ;  /* 0x00000005ff007c0c */ /* 0x000fe4000bf05300 */
[----:B0-2---:R-:W-:-:S11]  /*2e300*/  SHF.R.S32.HI R0, RZ, 0x1f, R23 ;  /* 0x0000001fff007819 */ /* 0x005fd60000011417 */
[C---:B------:R-:W-:Y:S01]  /*2e310*/  @P0 LEA R2, P1, R23.reuse, UR4, 0x2 ;  /* 0x0000000417020c11 */ /* 0x040fe2000f8210ff */
[C---:B------:R-:W-:Y:S01]  /*2e320*/  IMAD.SHL.U32 R28, R23.reuse, 0x4, RZ ;  /* 0x00000004171c7824 */ /* 0x040fe200078e00ff */
[C-C-:B------:R-:W-:Y:S01]  /*2e330*/  SHF.L.U64.HI R29, R23.reuse, 0x2, R0.reuse ;  /* 0x00000002171d7819 */ /* 0x140fe20000010200 */
[----:B------:R0:W-:Y:S01]  /*2e340*/  STL [R1+0x34], R0 ;  /* 0x0000340001007387 */ /* 0x0001e20000100800 */
[----:B------:R-:W-:Y:S01]  /*2e350*/  @P0 LEA.HI.X R3, R23, UR5, R0, 0x2, P1 ;  /* 0x0000000517030c11 */ /* 0x000fe200088f1400 */
[----:B------:R-:W-:-:S04]  /*2e360*/  ULDC.64 UR4, c[0x0][0xa00] ;  /* 0x0002800000047ab9 */ /* 0x000fc80000000a00 */
[----:B------:R1:W2:Y:S01]  /*2e370*/  @P0 LDG.E R10, desc[UR54][R2.64] ;  /* 0x00000036020a0981 */ /* 0x0002a2000c1e1900 */
[----:B------:R-:W-:Y:S02]  /*2e380*/  ISETP.NE.U32.AND P0, PT, RZ, UR4, PT ;  /* 0x00000004ff007c0c */ /* 0x000fe4000bf05070 */
[----:B------:R-:W-:Y:S01]  /*2e390*/  ISETP.NE.U32.AND P1, PT, RZ, UR6, PT ;  /* 0x00000006ff007c0c */ /* 0x000fe2000bf25070 */
[----:B0-----:R-:W-:Y:S01]  /*2e3a0*/  IMAD.MOV.U32 R0, RZ, RZ, RZ ;  /* 0x000000ffff007224 */ /* 0x001fe200078e00ff */
[----:B------:R-:W-:Y:S02]  /*2e3b0*/  ISETP.NE.AND.EX P0, PT, RZ, UR5, PT, P0 ;  /* 0x00000005ff007c0c */ /* 0x000fe4000bf05300 */
[----:B------:R-:W-:Y:S02]  /*2e3c0*/  ISETP.NE.AND.EX P1, PT, RZ, UR7, PT, P1 ;  /* 0x00000007ff007c0c */ /* 0x000fe4000bf25310 */
[C---:B------:R-:W-:Y:S02]  /*2e3d0*/  IADD3 R4, P4, R28.reuse, UR6, RZ ;  /* 0x000000061c047c10 */ /* 0x040fe4000ff9e0ff */
[----:B-1----:R-:W-:-:S02]  /*2e3e0*/  IADD3 R2, P3, R28, UR4, RZ ;  /* 0x000000041c027c10 */ /* 0x002fc4000ff7e0ff */
[C---:B------:R-:W-:Y:S02]  /*2e3f0*/  IADD3.X R5, R29.reuse, UR7, RZ, P4, !PT ;  /* 0x000000071d057c10 */ /* 0x040fe4000a7fe4ff */
[----:B------:R-:W-:Y:S02]  /*2e400*/  IADD3.X R3, R29, UR5, RZ, P3, !PT ;  /* 0x000000051d037c10 */ /* 0x000fe40009ffe4ff */
[----:B------:R-:W-:-:S03]  /*2e410*/  ISETP.NE.U32.AND P2, PT, RZ, UR8, PT ;  /* 0x00000008ff007c0c */ /* 0x000fc6000bf45070 */
[----:B------:R-:W5:Y:S01]  /*2e420*/  @P0 LDG.E R30, desc[UR54][R2.64] ;  /* 0x00000036021e0981 */ /* 0x000f62000c1e1900 */
[----:B------:R-:W-:-:S03]  /*2e430*/  ISETP.NE.AND.EX P2, PT, RZ, UR9, PT, P2 ;  /* 0x00000009ff007c0c */ /* 0x000fc6000bf45320 */
[----:B------:R-:W5:Y:S01]  /*2e440*/  @P1 LDG.E R0, desc[UR54][R4.64] ;  /* 0x0000003604001981 */ /* 0x000f62000c1e1900 */
[----:B------:R-:W-:Y:S02]  /*2e450*/  ULDC UR4, c[0x0][0x288] ;  /* 0x0000a20000047ab9 */ /* 0x000fe40000000800 */
[----:B------:R-:W-:Y:S01]  /*2e460*/  IMAD.U32 R33, RZ, RZ, UR4 ;  /* 0x00000004ff217e24 */ /* 0x000fe2000f8e00ff */
[----:B------:R-:W-:Y:S02]  /*2e470*/  ULDC.64 UR4, c[0x0][0x418] ;  /* 0x0001060000047ab9 */ /* 0x000fe40000000a00 */
[----:B------:R-:W-:-:S03]  /*2e480*/  UISETP.NE.U32.AND UP0, UPT, UR4, URZ, UPT ;  /* 0x0000003f0400728c */ /* 0x000fc6000bf05070 */
[----:B------:R-:W-:Y:S01]  /*2e490*/  ULDC UR4, c[0x0][0x424] ;  /* 0x0001090000047ab9 */ /* 0x000fe20000000800 */
[----:B------:R-:W-:Y:S01]  /*2e4a0*/  UISETP.NE.AND.EX UP0, UPT, UR5, URZ, UPT, UP0 ;  /* 0x0000003f0500728c */ /* 0x000fe2000bf05300 */
[----:B------:R-:W-:Y:S02]  /*2e4b0*/  @P2 IADD3 R6, P3, R28, UR8, RZ ;  /* 0x000000081c062c10 */ /* 0x000fe4000ff7e0ff */
[----:B------:R-:W-:Y:S01]  /*2e4c0*/  ULDC UR5, c[0x0][0x2f0] ;  /* 0x0000bc0000057ab9 */ /* 0x000fe20000000800 */
[----:B------:R-:W-:Y:S01]  /*2e4d0*/  USEL UR4, UR4, 0x1, UP0 ;  /* 0x0000000104047887 */ /* 0x000fe20008000000 */
[----:B------:R-:W-:-:S03]  /*2e4e0*/  @P2 IADD3.X R7, R29, UR9, RZ, P3, !PT ;  /* 0x000000091d072c10 */ /* 0x000fc60009ffe4ff */
[----:B------:R-:W-:Y:S02]  /*2e4f0*/  UIMAD UR4, UR4, UR5, URZ ;  /* 0x00000005040472a4 */ /* 0x000fe4000f8e023f */
[----:B------:R0:W5:Y:S01]  /*2e500*/  @P2 LDG.E R33, desc[UR54][R6.64] ;  /* 0x0000003606212981 */ /* 0x000162000c1e1900 */
[----:B------:R-:W-:-:S03]  /*2e510*/  ULDC UR5, c[0x0][0x348] ;  /* 0x0000d20000057ab9 */ /* 0x000fc60000000800 */
[----:B------:R-:W-:Y:S02]  /*2e520*/  IMAD.U32 R9, RZ, RZ, UR4 ;  /* 0x00000004ff097e24 */ /* 0x000fe4000f8e00ff */
[----:B0-----:R-:W-:Y:S01]  /*2e530*/  IMAD.U32 R6, RZ, RZ, UR5 ;  /* 0x00000005ff067e24 */ /* 0x001fe2000f8e00ff */
[----:B--2---:R0:W-:Y:S01]  /*2e540*/  STL [R1+0x8], R10 ;  /* 0x0000080a01007387 */ /* 0x0041e20000100800 */
[----:B------:R-:W-:Y:S05]  /*2e550*/  @P2 BRA `(.L_x_6835) ;  /* 0x0000000000102947 */ /* 0x000fea0003800000 */
[----:B------:R-:W-:Y:S05]  /*2e560*/  @!P0 BRA `(.L_x_6835) ;  /* 0x00000000000c8947 */ /* 0x000fea0003800000 */
[----:B-----5:R-:W2:Y:S04]  /*2e570*/  LDG.E R33, desc[UR54][R2.64] ;  /* 0x0000003602217981 */ /* 0x020ea8000c1e1900 */
[----:B------:R-:W2:Y:S02]  /*2e580*/  LDG.E R2, desc[UR54][R2.64+0x4] ;  /* 0x0000043602027981 */ /* 0x000ea4000c1e1900 */
[----:B--2---:R-:W-:-:S07]  /*2e590*/  IADD3 R33, -R33, R2, RZ ;  /* 0x0000000221217210 */ /* 0x004fce0007ffe1ff */
.L_x_6835:
        /* <DEDUP_REMOVED lines=14> */
.L_x_6836:
        /* <DEDUP_REMOVED lines=9> */
.L_x_6837:
[----:B-1----:R-:W2:Y:S01]  /*2e710*/  @P1 LDG.E R2, desc[UR54][R4.64] ;  /* 0x0000003604021981 */ /* 0x002ea2000c1e1900 */
[----:B------:R-:W1:Y:S03]  /*2e720*/  LDC R3, c[0x0][0x448] ;  /* 0x00011200ff037b82 */ /* 0x000e660000000800 */
[----:B------:R3:W2:Y:S01]  /*2e730*/  @P1 LDG.E R5, desc[UR54][R4.64+0x4] ;  /* 0x0000043604051981 */ /* 0x0006a2000c1e1900 */
[----:B-----5:R-:W-:Y:S01]  /*2e740*/  IMAD.IADD R9, R9, 0x1, -R10 ;  /* 0x0000000109097824 */ /* 0x020fe200078e0a0a */
[----:B------:R-:W-:Y:S01]  /*2e750*/  BSSY B0, `(.L_x_6838) ;  /* 0x0000036000007945 */ /* 0x000fe20003800000 */
[----:B------:R-:W-:Y:S02]  /*2e760*/  LOP3.LUT R19, R8, 0xff, RZ, 0xc0, !PT ;  /* 0x000000ff08137812 */ /* 0x000fe400078ec0ff */
[----:B-1----:R-:W-:-:S13]  /*2e770*/  ISETP.NE.AND P0, PT, R3, 0x1, PT ;  /* 0x000000010300780c */ /* 0x002fda0003f05270 */
[----:B---3--:R-:W1:Y:S08]  /*2e780*/  @P0 LDC R4, c[0x0][0x44c] ;  /* 0x00011300ff040b82 */ /* 0x008e700000000800 */
[----:B------:R-:W3:Y:S01]  /*2e790*/  @P0 LDC R3, c[0x0][0x450] ;  /* 0x00011400ff030b82 */ /* 0x000ee20000000800 */
[----:B--2---:R-:W-:Y:S02]  /*2e7a0*/  @P1 IMAD.IADD R6, R5, 0x1, -R2 ;  /* 0x0000000105061824 */ /* 0x004fe400078e0a02 */
[----:B------:R-:W-:-:S03]  /*2e7b0*/  IMAD.SHL.U32 R2, R25, 0x80, RZ ;  /* 0x0000008019027824 */ /* 0x000fc600078e00ff */
[----:B------:R-:W-:Y:S01]  /*2e7c0*/  IADD3 R26, R9, R6, RZ ;  /* 0x00000006091a7210 */ /* 0x000fe20007ffe0ff */
[----:B------:R-:W-:-:S03]  /*2e7d0*/  VIADD R2, R2, 0x7f ;  /* 0x0000007f02027836 */ /* 0x000fc60000000000 */
[----:B------:R-:W-:Y:S01]  /*2e7e0*/  IADD3 R7, R26, 0xa0, -R33 ;  /* 0x000000a01a077810 */ /* 0x000fe20007ffe821 */
[----:B-1----:R-:W-:-:S04]  /*2e7f0*/  @P0 IMAD.HI.U32 R4, R2, R4, RZ ;  /* 0x0000000402040227 */ /* 0x002fc800078e00ff */
[----:B------:R-:W-:Y:S01]  /*2e800*/  VIADD R5, R26, 0x9f ;  /* 0x0000009f1a057836 */ /* 0x000fe20000000000 */
[----:B---3--:R-:W-:Y:S02]  /*2e810*/  @P0 SHF.R.U32.HI R2, RZ, R3, R4 ;  /* 0x00000003ff020219 */ /* 0x008fe40000011604 */
[----:B------:R-:W-:Y:S01]  /*2e820*/  SHF.R.U32.HI R4, RZ, 0x10, R8 ;  /* 0x00000010ff047819 */ /* 0x000fe20000011608 */
[----:B------:R-:W-:-:S04]  /*2e830*/  IMAD.HI R5, R5, 0x66666667, RZ ;  /* 0x6666666705057827 */ /* 0x000fc800078e02ff */
[----:B------:R-:W-:Y:S01]  /*2e840*/  IMAD.IADD R2, R7, 0x1, R2 ;  /* 0x0000000107027824 */ /* 0x000fe200078e0202 */
[----:B------:R-:W-:-:S03]  /*2e850*/  SHF.R.U32.HI R3, RZ, 0x1f, R5 ;  /* 0x0000001fff037819 */ /* 0x000fc60000011605 */
[----:B------:R-:W-:Y:S01]  /*2e860*/  IMAD.HI R2, R2, 0x66666667, RZ ;  /* 0x6666666702027827 */ /* 0x000fe200078e02ff */
[----:B------:R-:W-:-:S04]  /*2e870*/  LEA.HI.SX32 R5, R5, R3, 0x1a ;  /* 0x0000000305057211 */ /* 0x000fc800078fd2ff */
[----:B------:R-:W-:-:S04]  /*2e880*/  SHF.R.U32.HI R3, RZ, 0x1f, R2 ;  /* 0x0000001fff037819 */ /* 0x000fc80000011602 */
[----:B------:R-:W-:Y:S01]  /*2e890*/  LEA.HI.SX32 R3, R2, R3, 0x1a ;  /* 0x0000000302037211 */ /* 0x000fe200078fd2ff */
[----:B------:R-:W-:-:S03]  /*2e8a0*/  IMAD.MOV.U32 R2, RZ, RZ, RZ ;  /* 0x000000ffff027224 */ /* 0x000fc600078e00ff */
[----:B0-----:R-:W-:-:S04]  /*2e8b0*/  VIMNMX R10, R5, R3, PT ;  /* 0x00000003050a7248 */ /* 0x001fc80003fe0100 */
[----:B------:R-:W-:-:S13]  /*2e8c0*/  ISETP.GE.AND P0, PT, R10, 0x1, PT ;  /* 0x000000010a00780c */ /* 0x000fda0003f06270 */
[----:B------:R-:W-:Y:S05]  /*2e8d0*/  @!P0 BRA `(.L_x_6839) ;  /* 0x0000000000748947 */ /* 0x000fea0003800000 */
        /* <DEDUP_REMOVED lines=29> */
.L_x_6839:
[----:B------:R-:W-:Y:S05]  /*2eab0*/  BSYNC B0 ;  /* 0x0000000000007941 */ /* 0x000fea0003800000 */
.L_x_6838:
        /* <DEDUP_REMOVED lines=8> */
[----:B------:R-:W-:Y:S02]  /*2eb40*/  @P0 VIADD R8, R2, 0x9f ;  /* 0x0000009f02080836 */ /* 0x000fe40000000000 */
[----:B------:R-:W-:-:S04]  /*2eb50*/  IMAD.WIDE.U32 R2, R3, -0x33333333, RZ ;  /* 0xcccccccd03027825 */ /* 0x000fc800078e00ff */
[----:B------:R-:W-:Y:S01]  /*2eb60*/  @P0 IMAD.HI R8, R8, 0x66666667, RZ ;  /* 0x6666666708080827 */ /* 0x000fe200078e02ff */
[----:B------:R-:W-:-:S04]  /*2eb70*/  SHF.R.U32.HI R6, RZ, 0x7, R3 ;  /* 0x00000007ff067819 */ /* 0x000fc80000011603 */
[----:B------:R-:W-:Y:S02]  /*2eb80*/  @P0 SHF.R.U32.HI R2, RZ, 0x1f, R8 ;  /* 0x0000001fff020819 */ /* 0x000fe40000011608 */
[----:B------:R-:W-:Y:S02]  /*2eb90*/  MOV R3, R6 ;  /* 0x0000000600037202 */ /* 0x000fe40000000f00 */
        /* <DEDUP_REMOVED lines=11> */
.L_x_7155:
[----:B-1----:R-:W-:Y:S02]  /*2ec50*/  ISETP.NE.AND P0, PT, R14, RZ, PT ;  /* 0x000000ff0e00720c */ /* 0x002fe40003f05270 */
[----:B------:R-:W-:-:S11]  /*2ec60*/  PLOP3.LUT P6, PT, PT, PT, PT, 0x8, 0x0 ;  /* 0x000000000000781c */ /* 0x000fd60003fce170 */
[----:B------:R-:W-:Y:S05]  /*2ec70*/  @P0 BRA `(.L_x_6843) ;  /* 0x00000000000c0947 */ /* 0x000fea0003800000 */
[----:B------:R-:W-:-:S03]  /*2ec80*/  UMOV UR4, 0xffffffff ;  /* 0xffffffff00047882 */ /* 0x000fc60000000000 */
[----:B------:R-:W-:Y:S05]  /*2ec90*/  BRA.DIV UR4, `(.L_x_6844) ;  /* 0x000000c604c87947 */ /* 0x000fea000b800000 */
[----:B------:R-:W-:-:S13]  /*2eca0*/  ELECT P6, URZ, PT ;  /* 0x00000000003f782f */ /* 0x000fda00038c0000 */
.L_x_6843:
        /* <DEDUP_REMOVED lines=9> */
.L_x_7158:
[----:B------:R-:W-:Y:S05]  /*2ed40*/  BSYNC B1 ;  /* 0x0000000000017941 */ /* 0x000fea0003800000 */
.L_x_6845:
        /* <DEDUP_REMOVED lines=11> */
.L_x_7159:
[----:B------:R-:W-:Y:S05]  /*2ee00*/  BSYNC B2 ;  /* 0x0000000000027941 */ /* 0x000fea0003800000 */
.L_x_6849:
        /* <DEDUP_REMOVED lines=9> */
.L_x_6852:
[----:B------:R-:W-:Y:S05]  /*2eea0*/  BSYNC B2 ;  /* 0x0000000000027941 */ /* 0x000fea0003800000 */
.L_x_6851:
[----:B------:R-:W-:Y:S01]  /*2eeb0*/  IMAD.MOV.U32 R31, RZ, RZ, RZ ;  /* 0x000000ffff1f7224 */ /* 0x000fe200078e00ff */
[----:B------:R-:W-:Y:S01]  /*2eec0*/  UIADD3 UR4, UP0, UR40, 0x570, URZ ;  /* 0x0000057028047890 */ /* 0x000fe2000ff1e03f */
[----:B------:R-:W-:Y:S01]  /*2eed0*/  IMAD R9, R3, 0xa0, R0 ;  /* 0x000000a003097824 */ /* 0x000fe200078e0200 */
[----:B------:R-:W-:Y:S01]  /*2eee0*/  PLOP3.LUT P0, PT, PT, PT, PT, 0x80, 0x0 ;  /* 0x000000000000781c */ /* 0x000fe20003f0f070 */
[----:B------:R-:W-:Y:S01]  /*2eef0*/  IMAD R10, R35, 0x7800, R17 ;  /* 0x00007800230a7824 */ /* 0x000fe200078e0211 */
[----:B------:R-:W-:Y:S01]  /*2ef00*/  R2UR UR10, R31 ;  /* 0x000000001f0a72ca */ /* 0x000fe200000e0000 */
[----:B------:R-:W-:Y:S01]  /*2ef10*/  VIADD R9, R9, 0xffffff60 ;  /* 0xffffff6009097836 */ /* 0x000fe20000000000 */
[----:B0-----:R-:W-:Y:S01]  /*2ef20*/  IADD3 R8, R12, 0x33490, RZ ;  /* 0x000334900c087810 */ /* 0x001fe20007ffe0ff */
[----:B------:R-:W-:Y:S01]  /*2ef30*/  VIADD R13, R10, 0x24200 ;  /* 0x000242000a0d7836 */ /* 0x000fe20000000000 */
[----:B------:R-:W-:Y:S01]  /*2ef40*/  UIADD3.X UR5, URZ, UR41, URZ, UP0, !UPT ;  /* 0x000000293f057290 */ /* 0x000fe200087fe43f */
[----:B------:R-:W-:Y:S01]  /*2ef50*/  UMOV UR6, 0x0 ;  /* 0x0000000000067882 */ /* 0x000fe20000000000 */
[----:B------:R-:W-:-:S10]  /*2ef60*/  UMOV UR7, 0x12f00000 ;  /* 0x12f0000000077882 */ /* 0x000fd40000000000 */
.L_x_6853:
        /* <DEDUP_REMOVED lines=16> */
.L_x_6854:
        /* <DEDUP_REMOVED lines=16> */
.L_x_6855:
        /* <DEDUP_REMOVED lines=13> */
.L_x_7160:
[----:B------:R-:W-:Y:S05]  /*2f240*/  BSYNC B2 ;  /* 0x0000000000027941 */ /* 0x000fea0003800000 */
.L_x_6856:
        /* <DEDUP_REMOVED lines=11> */
.L_x_6859:
[----:B------:R-:W-:Y:S05]  /*2f300*/  BSYNC B2 ;  /* 0x0000000000027941 */ /* 0x000fea0003800000 */
.L_x_6858:
        /* <DEDUP_REMOVED lines=8> */
.L_x_6860:
        /* <DEDUP_REMOVED lines=15> */
.L_x_6861:
        /* <DEDUP_REMOVED lines=15> */
.L_x_6862:
        /* <DEDUP_REMOVED lines=10> */
.L_x_6848:
[----:B------:R-:W-:Y:S05]  /*2f610*/  BSYNC B1 ;  /* 0x0000000000017941 */ /* 0x000fea0003800000 */
.L_x_6847:
[----:B0-----:R-:W2:Y:S01]  /*2f620*/  LDL.LU R8, [R1] ;  /* 0x0000000001087983 */ /* 0x001ea20000300800 */
[----:B------:R-:W-:Y:S01]  /*2f630*/  VIADD R35, R35, 0x1 ;  /* 0x0000000123237836 */ /* 0x000fe20000000000 */
[----:B------:R-:W-:Y:S02]  /*2f640*/  IADD3 R12, R3, -0x2, RZ ;  /* 0xfffffffe030c7810 */ /* 0x000fe40007ffe0ff */
[----:B------:R-:W-:Y:S02]  /*2f650*/  PLOP3.LUT P0, PT, PT, PT, PT, 0x8, 0x0 ;  /* 0x000000000000781c */ /* 0x000fe40003f0e170 */
[----:B------:R-:W-:Y:S02]  /*2f660*/  ISETP.NE.AND P1, PT, R35, 0x2, PT ;  /* 0x000000022300780c */ /* 0x000fe40003f25270 */
[----:B------:R-:W-:Y:S02]  /*2f670*/  ISETP.GE.AND P2, PT, R12, R6, PT ;  /* 0x000000060c00720c */ /* 0x000fe40003f46270 */
[----:B------:R-:W-:-:S02]  /*2f680*/  SEL R3, RZ, 0x1, P1 ;  /* 0x00000001ff037807 */ /* 0x000fc40000800000 */
[----:B------:R-:W-:Y:S02]  /*2f690*/  SEL R35, R35, RZ, P1 ;  /* 0x000000ff23237207 */ /* 0x000fe40000800000 */
[----:B--2---:R-:W-:-:S05]  /*2f6a0*/  LOP3.LUT R8, R8, R3, RZ, 0x3c, !PT ;  /* 0x0000000308087212 */ /* 0x004fca00078e3cff */
[----:B------:R0:W-:Y:S02]  /*2f6b0*/  STL [R1], R8 ;  /* 0x0000000801007387 */ /* 0x0001e40000100800 */
[----:B------:R-:W-:Y:S05]  /*2f6c0*/  @!P2 BRA `(.L_x_6841) ;  /* 0x00000008005ca947 */ /* 0x000fea0003800000 */
.L_x_6879:
        /* <DEDUP_REMOVED lines=12> */
.L_x_7161:
[----:B------:R-:W-:Y:S05]  /*2f790*/  BSYNC B2 ;  /* 0x0000000000027941 */ /* 0x000fea0003800000 */
.L_x_6865:
        /* <DEDUP_REMOVED lines=9> */
.L_x_6868:
[----:B------:R-:W-:Y:S05]  /*2f830*/  BSYNC B2 ;  /* 0x0000000000027941 */ /* 0x000fea0003800000 */
.L_x_6867:
        /* <DEDUP_REMOVED lines=8> */
[----:B------:R-:W-:Y:S01]  /*2f8c0*/  VIADD R13, R9, 0x24200 ;  /* 0x00024200090d7836 */ /* 0x000fe20000000000 */
[----:B------:R-:W-:Y:S01]  /*2f8d0*/  UMOV UR6, 0x0 ;  /* 0x0000000000067882 */ /* 0x000fe20000000000 */
[----:B------:R-:W-:-:S10]  /*2f8e0*/  UMOV UR7, 0x12f00000 ;  /* 0x12f0000000077882 */ /* 0x000fd40000000000 */
.L_x_6869:
        /* <DEDUP_REMOVED lines=16> */
.L_x_6870:
        /* <DEDUP_REMOVED lines=16> */
.L_x_6871:
        /* <DEDUP_REMOVED lines=13> */
.L_x_7162:
[----:B------:R-:W-:Y:S05]  /*2fbc0*/  BSYNC B2 ;  /* 0x0000000000027941 */ /* 0x000fea0003800000 */
.L_x_6872:
        /* <DEDUP_REMOVED lines=11> */
.L_x_6875:
[----:B------:R-:W-:Y:S05]  /*2fc80*/  BSYNC B2 ;  /* 0x0000000000027941 */ /* 0x000fea0003800000 */
.L_x_6874:
[----:B------:R-:W-:Y:S01]  /*2fc90*/  R2UR UR10, R20 ;  /* 0x00000000140a72ca */ /* 0x000fe200000e0000 */
[----:B------:R-:W-:Y:S01]  /*2fca0*/  UIADD3 UR4, UP0, UR40, 0x670, URZ ;  /* 0x0000067028047890 */ /* 0x000fe2000ff1e03f */
[----:B------:R-:W-:Y:S01]  /*2fcb0*/  R2UR UR6, R14 ;  /* 0x000000000e0672ca */ /* 0x000fe200000e0000 */
[----:B01----:R-:W-:Y:S01]  /*2fcc0*/  VIADD R11, R11, 0x334b0 ;  /* 0x000334b00b0b7836 */ /* 0x003fe20000000000 */
[----:B------:R-:W-:Y:S01]  /*2fcd0*/  R2UR UR7, R15 ;  /* 0x000000000f0772ca */ /* 0x000fe200000e0000 */
[----:B------:R-:W-:Y:S01]  /*2fce0*/  UIADD3.X UR5, URZ, UR41, URZ, UP0, !UPT ;  /* 0x000000293f057290 */ /* 0x000fe200087fe43f */
[----:B------:R-:W-:Y:S02]  /*2fcf0*/  PLOP3.LUT P1, PT, PT, PT, PT, 0x80, 0x0 ;  /* 0x000000000000781c */ /* 0x000fe40003f2f070 */
[----:B------:R-:W-:-:S11]  /*2fd00*/  IADD3 R3, R9, 0xf200, RZ ;  /* 0x0000f20009037810 */ /* 0x000fd60007ffe0ff */
.L_x_6876:
        /* <DEDUP_REMOVED lines=15> */
.L_x_6877:
        /* <DEDUP_REMOVED lines=15> */
.L_x_6878:
        /* <DEDUP_REMOVED lines=10> */
.L_x_6864:
[----:B------:R-:W-:Y:S05]  /*2ff90*/  BSYNC B1 ;  /* 0x0000000000017941 */ /* 0x000fea0003800000 */
.L_x_6863:
[----:B------:R-:W2:Y:S01]  /*2ffa0*/  LDL.LU R10, [R1] ;  /* 0x00000000010a7983 */ /* 0x000ea20000300800 */
[----:B------:R-:W-:Y:S01]  /*2ffb0*/  VIADD R35, R35, 0x1 ;  /* 0x0000000123237836 */ /* 0x000fe20000000000 */
[C---:B------:R-:W-:Y:S01]  /*2ffc0*/  ISETP.GT.AND P2, PT, R12.reuse, R6, PT ;  /* 0x000000060c00720c */ /* 0x040fe20003f44270 */
[----:B------:R-:W-:-:S03]  /*2ffd0*/  VIADD R12, R12, 0xffffffff ;  /* 0xffffffff0c0c7836 */ /* 0x000fc60000000000 */
[----:B------:R-:W-:-:S04]  /*2ffe0*/  ISETP.NE.AND P1, PT, R35, 0x2, PT ;  /* 0x000000022300780c */ /* 0x000fc80003f25270 */
[----:B------:R-:W-:Y:S02]  /*2fff0*/  SEL R3, RZ, 0x1, P1 ;  /* 0x00000001ff037807 */ /* 0x000fe40000800000 */
[----:B------:R-:W-:Y:S02]  /*30000*/  SEL R35, R35, RZ, P1 ;  /* 0x000000ff23237207 */ /* 0x000fe40000800000 */
[----:B--2---:R-:W-:-:S05]  /*30010*/  LOP3.LUT R10, R10, R3, RZ, 0x3c, !PT ;  /* 0x000000030a0a7212 */ /* 0x004fca00078e3cff */
[----:B------:R1:W-:Y:S01]  /*30020*/  STL [R1], R10 ;  /* 0x0000000a01007387 */ /* 0x0003e20000100800 */
[----:B------:R-:W-:Y:S05]  /*30030*/  @P2 BRA `(.L_x_6879) ;  /* 0xfffffff400a42947 */ /* 0x000fea000383ffff */
.L_x_6841:
[----:B------:R-:W-:Y:S05]  /*30040*/  BSYNC B0 ;  /* 0x0000000000007941 */ /* 0x000fea0003800000 */
.L_x_6840:
[----:B------:R-:W2:Y:S01]  /*30050*/  LDC R0, c[0x0][0x448] ;  /* 0x00011200ff007b82 */ /* 0x000ea20000000800 */
[----:B------:R-:W-:Y:S01]  /*30060*/  LEA R2, R25, 0x7f, 0x7 ;  /* 0x0000007f19027811 */ /* 0x000fe200078e38ff */
[----:B------:R-:W-:Y:S06]  /*30070*/  @!P0 WARPSYNC.ALL ;  /* 0x0000000000008948 */ /* 0x000fec0003800000 */
[----:B------:R-:W-:Y:S01]  /*30080*/  @!P0 BAR.SYNC.DEFER_BLOCKING 0xc, 0x180 ;  /* 0x0306000000008b1d */ /* 0x000fe20000010000 */
[----:B------:R-:W-:Y:S01]  /*30090*/  ISETP.NE.AND P2, PT, R4, RZ, PT ;  /* 0x000000ff0400720c */ /* 0x000fe20003f45270 */
[----:B------:R-:W-:-:S04]  /*300a0*/  IMAD.MOV.U32 R31, RZ, RZ, RZ ;  /* 0x000000ffff1f7224 */ /* 0x000fc800078e00ff */
[----:B------:R-:W-:Y:S08]  /*300b0*/  BSSY B0, `(.L_x_6880) ;  /* 0x0000028000007945 */ /* 0x000ff00003800000 */
[----:B------:R-:W3:Y:S01]  /*300c0*/  @!P2 LDC R4, c[0x0][0x9f0] ;  /* 0x00027c00ff04ab82 */ /* 0x000ee20000000800 */
[----:B--2---:R-:W-:-:S13]  /*300d0*/  ISETP.NE.AND P1, PT, R0, 0x1, PT ;  /* 0x000000010000780c */ /* 0x004fda0003f25270 */
[----:B------:R-:W2:Y:S08]  /*300e0*/  @P1 LDC R3, c[0x0][0x44c] ;  /* 0x00011300ff031b82 */ /* 0x000eb00000000800 */
[----:B------:R-:W4:Y:S01]  /*300f0*/  @P1 LDC R0, c[0x0][0x450] ;  /* 0x00011400ff001b82 */ /* 0x000f220000000800 */
[----:B--2---:R-:W-:-:S05]  /*30100*/  @P1 IMAD.HI.U32 R3, R2, R3, RZ ;  /* 0x0000000302031227 */ /* 0x004fca00078e00ff */
[----:B----4-:R-:W-:-:S05]  /*30110*/  @P1 SHF.R.U32.HI R2, RZ, R0, R3 ;  /* 0x00000000ff021219 */ /* 0x010fca0000011603 */
[----:B------:R-:W-:-:S04]  /*30120*/  IMAD.IADD R0, R7, 0x1, R2 ;  /* 0x0000000107007824 */ /* 0x000fc800078e0202 */
[----:B------:R-:W-:-:S05]  /*30130*/  IMAD.HI R0, R0, 0x66666667, RZ ;  /* 0x6666666700007827 */ /* 0x000fca00078e02ff */
[----:B------:R-:W-:-:S04]  /*30140*/  SHF.R.U32.HI R2, RZ, 0x1f, R0 ;  /* 0x0000001fff027819 */ /* 0x000fc80000011600 */
[----:B------:R-:W-:-:S04]  /*30150*/  LEA.HI.SX32 R2, R0, R2, 0x1a ;  /* 0x0000000200027211 */ /* 0x000fc800078fd2ff */
[----:B------:R-:W-:-:S04]  /*30160*/  VIMNMX R5, R5, R2, PT ;  /* 0x0000000205057248 */ /* 0x000fc80003fe0100 */
[----:B------:R-:W-:-:S13]  /*30170*/  ISETP.GE.AND P1, PT, R5, 0x1, PT ;  /* 0x000000010500780c */ /* 0x000fda0003f26270 */
[----:B---3--:R-:W-:Y:S05]  /*30180*/  @!P1 BRA `(.L_x_6881) ;  /* 0x0000000000689947 */ /* 0x008fea0003800000 */
[-C--:B------:R-:W-:Y:S02]  /*30190*/  IABS R0, R4.reuse ;  /* 0x0000000400007213 */ /* 0x080fe40000000000 */
[----:B------:R-:W-:Y:S02]  /*301a0*/  IABS R7, R4 ;  /* 0x0000000400077213 */ /* 0x000fe40000000000 */
        /* <DEDUP_REMOVED lines=24> */
.L_x_6881:
[----:B------:R-:W-:Y:S05]  /*30330*/  BSYNC B0 ;  /* 0x0000000000007941 */ /* 0x000fea0003800000 */
.L_x_6880:
        /* <DEDUP_REMOVED lines=22> */
.L_x_6882:
        /* <DEDUP_REMOVED lines=15> */
[----:B0-----:R-:W-:Y:S02]  /*30590*/  IMAD.MOV.U32 R8, RZ, RZ, 0x70 ;  /* 0x00000070ff087424 */ /* 0x001fe400078e00ff */
[----:B------:R-:W-:Y:S02]  /*305a0*/  IMAD.MOV.U32 R12, RZ, RZ, 0x1 ;  /* 0x00000001ff0c7424 */ /* 0x000fe400078e00ff */
[----:B------:R-:W-:-:S07]  /*305b0*/  IMAD.MOV.U32 R13, RZ, RZ, RZ ;  /* 0x000000ffff0d7224 */ /* 0x000fce00078e00ff */
[----:B------:R-:W-:-:S07]  /*305c0*/  LEPC R20, `(.L_x_6885) ;  /* 0x000000001014794e */ /* 0x000fce0000000000 */
[----:B-1----:R-:W-:Y:S05]  /*305d0*/  CALL.ABS.NOINC R2 ;  /* 0x0000000002007343 */ /* 0x002fea0003c00000 */
.L_x_6885:
[----:B------:R-:W-:Y:S05]  /*305e0*/  BSYNC B6 ;  /* 0x0000000000067941 */ /* 0x000fea0003800000 */
.L_x_6884:
        /* <DEDUP_REMOVED lines=16> */
[----:B------:R-:W-:Y:S01]  /*306f0*/  MOV R13, RZ ;  /* 0x000000ff000d7202 */ /* 0x000fe20000000f00 */
[----:B------:R-:W-:Y:S02]  /*30700*/  IMAD.U32 R7, RZ, RZ, UR9 ;  /* 0x00000009ff077e24 */ /* 0x000fe4000f8e00ff */
[----:B-1----:R-:W-:-:S02]  /*30710*/  IMAD.U32 R10, RZ, RZ, UR4 ;  /* 0x00000004ff0a7e24 */ /* 0x002fc4000f8e00ff */
[----:B------:R-:W-:Y:S02]  /*30720*/  IMAD.U32 R11, RZ, RZ, UR5 ;  /* 0x00000005ff0b7e24 */ /* 0x000fe4000f8e00ff */
[----:B0-----:R-:W-:Y:S02]  /*30730*/  IMAD.MOV.U32 R8, RZ, RZ, 0x70 ;  /* 0x00000070ff087424 */ /* 0x001fe400078e00ff */
[----:B------:R-:W-:-:S07]  /*30740*/  IMAD.MOV.U32 R12, RZ, RZ, 0x1 ;  /* 0x00000001ff0c7424 */ /* 0x000fce00078e00ff */
[----:B------:R-:W-:-:S07]  /*30750*/  LEPC R20, `(.L_x_6887) ;  /* 0x000000001014794e */ /* 0x000fce0000000000 */
[----:B--23--:R-:W-:Y:S05]  /*30760*/  CALL.ABS.NOINC R2 ;  /* 0x0000000002007343 */ /* 0x00cfea0003c00000 */
.L_x_6887:
[----:B------:R-:W-:Y:S05]  /*30770*/  BSYNC B6 ;  /* 0x0000000000067941 */ /* 0x000fea0003800000 */
.L_x_6886:
        /* <DEDUP_REMOVED lines=12> */
[----:B------:R-:W-:Y:S02]  /*30840*/  IMAD.U32 R6, RZ, RZ, UR8 ;  /* 0x00000008ff067e24 */ /* 0x000fe4000f8e00ff */
[----:B------:R-:W-:-:S02]  /*30850*/  IMAD.U32 R7, RZ, RZ, UR9 ;  /* 0x00000009ff077e24 */ /* 0x000fc4000f8e00ff */
[----:B-1----:R-:W-:Y:S02]  /*30860*/  IMAD.U32 R10, RZ, RZ, UR4 ;  /* 0x00000004ff0a7e24 */ /* 0x002fe4000f8e00ff */
[----:B0-----:R-:W-:Y:S02]  /*30870*/  IMAD.MOV.U32 R8, RZ, RZ, 0x70 ;  /* 0x00000070ff087424 */ /* 0x001fe400078e00ff */
[----:B------:R-:W-:Y:S02]  /*30880*/  IMAD.MOV.U32 R12, RZ, RZ, 0x1 ;  /* 0x00000001ff0c7424 */ /* 0x000fe400078e00ff */
[----:B------:R-:W-:-:S07]  /*30890*/  IMAD.MOV.U32 R13, RZ, RZ, RZ ;  /* 0x000000ffff0d7224 */ /* 0x000fce00078e00ff */
[----:B------:R-:W-:-:S07]  /*308a0*/  LEPC R20, `(.L_x_6889) ;  /* 0x000000001014794e */ /* 0x000fce0000000000 */
[----:B--23--:R-:W-:Y:S05]  /*308b0*/  CALL.ABS.NOINC R2 ;  /* 0x0000000002007343 */ /* 0x00cfea0003c00000 */
.L_x_6889:
[----:B------:R-:W-:Y:S05]  /*308c0*/  BSYNC B6 ;  /* 0x0000000000067941 */ /* 0x000fea0003800000 */
.L_x_6888:
        /* <DEDUP_REMOVED lines=12> */
[----:B-1----:R-:W-:-:S02]  /*30990*/  IMAD.U32 R10, RZ, RZ, UR8 ;  /* 0x00000008ff0a7e24 */ /* 0x002fc4000f8e00ff */
[----:B------:R-:W-:Y:S02]  /*309a0*/  IMAD.U32 R11, RZ, RZ, UR9 ;  /* 0x00000009ff0b7e24 */ /* 0x000fe4000f8e00ff */
[----:B0-----:R-:W-:Y:S02]  /*309b0*/  IMAD.MOV.U32 R8, RZ, RZ, 0x70 ;  /* 0x00000070ff087424 */ /* 0x001fe400078e00ff */
[----:B------:R-:W-:Y:S02]  /*309c0*/  IMAD.MOV.U32 R12, RZ, RZ, 0x1 ;  /* 0x00000001ff0c7424 */ /* 0x000fe400078e00ff */
[----:B------:R-:W-:-:S07]  /*309d0*/  IMAD.MOV.U32 R13, RZ, RZ, RZ ;  /* 0x000000ffff0d7224 */ /* 0x000fce00078e00ff */
[----:B------:R-:W-:-:S07]  /*309e0*/  LEPC R20, `(.L_x_6891) ;  /* 0x000000001014794e */ /* 0x000fce0000000000 */
[----:B--23--:R-:W-:Y:S05]  /*309f0*/  CALL.ABS.NOINC R2 ;  /* 0x0000000002007343 */ /* 0x00cfea0003c00000 */
.L_x_6891:
[----:B------:R-:W-:Y:S05]  /*30a00*/  BSYNC B6 ;  /* 0x0000000000067941 */ /* 0x000fea0003800000 */
.L_x_6890:
        /* <DEDUP_REMOVED lines=13> */
[C---:B0-----:R-:W-:Y:S02]  /*30ae0*/  LOP3.LUT R20, R2.reuse, 0x7f, RZ, 0xc0, !PT ;  /* 0x0000007f02147812 */ /* 0x041fe400078ec0ff */
[----:B------:R-:W-:Y:S02]  /*30af0*/  SHF.L.U32 R2, R2, 0x5, RZ ;  /* 0x0000000502027819 */ /* 0x000fe400000006ff */
[----:B------:R-:W-:-:S03]  /*30b00*/  SHF.R.U32.HI R20, RZ, 0x2, R20 ;  /* 0x00000002ff147819 */ /* 0x000fc60000011614 */
[----:B------:R-:W0:Y:S01]  /*30b10*/  @P0 LDC R3, c[0x0][0x434] ;  /* 0x00010d00ff030b82 */ /* 0x000e220000000800 */
[----:B------:R-:W-:Y:S02]  /*30b20*/  LOP3.LUT R2, R20, 0x60, R2, 0xf8, !PT ;  /* 0x0000006014027812 */ /* 0x000fe400078ef802 */
[----:B------:R-:W1:Y:S03]  /*30b30*/  S2R R20, SR_TID.X ;  /* 0x0000000000147919 */ /* 0x000e660000002100 */
[----:B------:R-:W-:Y:S02]  /*30b40*/  IMAD.IADD R2, R2, 0x1, R5 ;  /* 0x0000000102027824 */ /* 0x000fe400078e0205 */
[----:B------:R-:W0:Y:S03]  /*30b50*/  @P0 LDC R0, c[0x0][0x438] ;  /* 0x00010e00ff000b82 */ /* 0x000e260000000800 */
[----:B------:R-:W-:-:S05]  /*30b60*/  ISETP.GE.AND P1, PT, R2, R26, PT ;  /* 0x0000001a0200720c */ /* 0x000fca0003f26270 */
[----:B------:R-:W0:Y:S01]  /*30b70*/  @P0 LDC R9, c[0x0][0x434] ;  /* 0x00010d00ff090b82 */ /* 0x000e220000000800 */
[----:B-1----:R-:W-:-:S04]  /*30b80*/  LOP3.LUT R20, R20, 0x7f, RZ, 0xc0, !PT ;  /* 0x0000007f14147812 */ /* 0x002fc800078ec0ff */
[----:B------:R-:W-:Y:S01]  /*30b90*/  SHF.R.U32.HI R4, RZ, 0x2, R20 ;  /* 0x00000002ff047819 */ /* 0x000fe20000011614 */
[----:B----4-:R-:W-:-:S05]  /*30ba0*/  IMAD.SHL.U32 R20, R13, 0x20, RZ ;  /* 0x000000200d147824 */ /* 0x010fca00078e00ff */
[----:B------:R-:W-:Y:S02]  /*30bb0*/  LOP3.LUT R20, R4, 0x60, R20, 0xf8, !PT ;  /* 0x0000006004147812 */ /* 0x000fe400078ef814 */
[----:B------:R-:W1:Y:S02]  /*30bc0*/  @P0 LDC R4, c[0x0][0x438] ;  /* 0x00010e00ff040b82 */ /* 0x000e640000000800 */
[----:B------:R-:W-:-:S05]  /*30bd0*/  LOP3.LUT R20, R20, 0x80, RZ, 0xfc, !PT ;  /* 0x0000008014147812 */ /* 0x000fca00078efcff */
[----:B------:R-:W-:Y:S01]  /*30be0*/  IMAD.IADD R5, R20, 0x1, R5 ;  /* 0x0000000114057824 */ /* 0x000fe200078e0205 */
[----:B--2---:R-:W-:Y:S01]  /*30bf0*/  LOP3.LUT R34, R34, 0xfffffff7, RZ, 0xc0, !PT ;  /* 0xfffffff722227812 */ /* 0x004fe200078ec0ff */
[----:B------:R-:W-:Y:S01]  /*30c00*/  UMOV UR4, 0xffffffff ;  /* 0xffffffff00047882 */ /* 0x000fe20000000000 */
[--C-:B---3--:R-:W-:Y:S02]  /*30c10*/  IMAD.IADD R6, R2, 0x1, R21.reuse ;  /* 0x0000000102067824 */ /* 0x108fe400078e0215 */
[----:B------:R-:W-:Y:S02]  /*30c20*/  IMAD.IADD R7, R5, 0x1, R21 ;  /* 0x0000000105077824 */ /* 0x000fe400078e0215 */
[----:B0-----:R-:W-:-:S04]  /*30c30*/  @P0 IMAD.HI.U32 R3, R6, R3, RZ ;  /* 0x0000000306030227 */ /* 0x001fc800078e00ff */
[----:B------:R-:W-:Y:S01]  /*30c40*/  IMAD.MOV.U32 R8, RZ, RZ, R6 ;  /* 0x000000ffff087224 */ /* 0x000fe200078e0006 */
[----:B------:R-:W-:Y:S01]  /*30c50*/  @P0 SHF.R.U32.HI R8, RZ, R0, R3 ;  /* 0x00000000ff080219 */ /* 0x000fe20000011603 */
[----:B------:R-:W-:Y:S01]  /*30c60*/  @P0 IMAD.HI.U32 R9, R7, R9, RZ ;  /* 0x0000000907090227 */ /* 0x000fe200078e00ff */
[----:B------:R-:W0:Y:S01]  /*30c70*/  @!P1 LDC.64 R2, c[0x0][0x428] ;  /* 0x00010a00ff029b82 */ /* 0x000e220000000a00 */
[----:B------:R-:W-:-:S03]  /*30c80*/  MOV R0, R7 ;  /* 0x0000000700007202 */ /* 0x000fc60000000f00 */
[----:B-1----:R-:W-:Y:S01]  /*30c90*/  @P0 SHF.R.U32.HI R0, RZ, R4, R9 ;  /* 0x00000004ff000219 */ /* 0x002fe20000011609 */
[--C-:B------:R-:W-:Y:S01]  /*30ca0*/  @!P1 IMAD.MOV.U32 R4, RZ, RZ, R8.reuse ;  /* 0x000000ffff049224 */ /* 0x100fe200078e0008 */
[----:B------:R-:W-:Y:S02]  /*30cb0*/  ISETP.GE.AND P0, PT, R5, R26, PT ;  /* 0x0000001a0500720c */ /* 0x000fe40003f06270 */
[----:B------:R-:W-:Y:S02]  /*30cc0*/  @!P1 SHF.R.S32.HI R5, RZ, 0x1f, R8 ;  /* 0x0000001fff059819 */ /* 0x000fe40000011408 */
[----:B------:R-:W-:Y:S02]  /*30cd0*/  ISETP.GT.U32.OR P0, PT, R20, 0x9f, P0 ;  /* 0x0000009f1400780c */ /* 0x000fe40000704470 */
[----:B------:R-:W-:Y:S01]  /*30ce0*/  SHF.R.S32.HI R14, RZ, 0x1f, R36 ;  /* 0x0000001fff0e7819 */ /* 0x000fe20000011424 */
[----:B------:R-:W-:-:S04]  /*30cf0*/  IMAD.SHL.U32 R21, R13, 0x10, RZ ;  /* 0x000000100d157824 */ /* 0x000fc800078e00ff */
[-C--:B0-----:R-:W-:Y:S01]  /*30d00*/  @!P1 IMAD R9, R14, R2.reuse, RZ ;  /* 0x000000020e099224 */ /* 0x081fe200078e02ff */
[----:B------:R0:W-:Y:S01]  /*30d10*/  STL [R1+0x10], R14 ;  /* 0x0000100e01007387 */ /* 0x0001e20000100800 */
[----:B------:R-:W-:-:S04]  /*30d20*/  @!P1 IMAD.WIDE.U32 R4, R36, R2, R4 ;  /* 0x0000000224049225 */ /* 0x000fc800078e0004 */
[----:B------:R-:W-:Y:S02]  /*30d30*/  @!P1 IMAD R9, R36, R3, R9 ;  /* 0x0000000324099224 */ /* 0x000fe400078e0209 */
[----:B------:R-:W1:Y:S02]  /*30d40*/  @!P1 LDC.64 R2, c[0x0][0x418] ;  /* 0x00010600ff029b82 */ /* 0x000e640000000a00 */
[----:B-1----:R-:W-:Y:S01]  /*30d50*/  @!P1 LEA R10, P2, R4, R2, 0x2 ;  /* 0x00000002040a9211 */ /* 0x002fe200078410ff */
[----:B------:R-:W-:Y:S01]  /*30d60*/  @!P1 IMAD.IADD R2, R5, 0x1, R9 ;  /* 0x0000000105029824 */ /* 0x000fe200078e0209 */
[----:B------:R-:W-:-:S04]  /*30d70*/  @!P0 SHF.R.S32.HI R9, RZ, 0x1f, R0 ;  /* 0x0000001fff098819 */ /* 0x000fc80000011400 */
[----:B------:R-:W-:Y:S01]  /*30d80*/  @!P1 LEA.HI.X R11, R4, R3, R2, 0x2, P2 ;  /* 0x00000003040b9211 */ /* 0x000fe200010f1402 */
[----:B------:R-:W-:Y:S01]  /*30d90*/  IMAD.MOV R2, RZ, RZ, -R8 ;  /* 0x000000ffff027224 */ /* 0x000fe200078e0a08 */
[----:B------:R-:W1:Y:S01]  /*30da0*/  @!P0 LDC.64 R4, c[0x0][0x418] ;  /* 0x00010600ff048b82 */ /* 0x000e620000000a00 */
[----:B------:R-:W-:Y:S02]  /*30db0*/  @!P0 IMAD.MOV.U32 R8, RZ, RZ, R0 ;  /* 0x000000ffff088224 */ /* 0x000fe400078e0000 */
[----:B------:R-:W-:Y:S02]  /*30dc0*/  IMAD R6, R12, R2, R6 ;  /* 0x000000020c067224 */ /* 0x000fe400078e0206 */
[----:B------:R-:W-:-:S04]  /*30dd0*/  IMAD.MOV R2, RZ, RZ, -R0 ;  /* 0x000000ffff027224 */ /* 0x000fc800078e0a00 */
[----:B------:R-:W-:Y:S02]  /*30de0*/  IMAD R7, R12, R2, R7 ;  /* 0x000000020c077224 */ /* 0x000fe400078e0207 */
[----:B------:R-:W2:Y:S08]  /*30df0*/  @!P0 LDC.64 R2, c[0x0][0x428] ;  /* 0x00010a00ff028b82 */ /* 0x000eb00000000a00 */
[----:B------:R-:W3:Y:S01]  /*30e00*/  LDC R12, c[0x0][0x2f4] ;  /* 0x0000bd00ff0c7b82 */ /* 0x000ee20000000800 */
[----:B--2---:R-:W-:-:S04]  /*30e10*/  @!P0 IMAD.WIDE.U32 R8, R36, R2, R8 ;  /* 0x0000000224088225 */ /* 0x004fc800078e0008 */
[----:B------:R-:W-:-:S04]  /*30e20*/  @!P0 IMAD R2, R14, R2, RZ ;  /* 0x000000020e028224 */ /* 0x000fc800078e02ff */
[----:B------:R-:W-:Y:S01]  /*30e30*/  @!P0 IMAD R0, R36, R3, R2 ;  /* 0x0000000324008224 */ /* 0x000fe200078e0202 */
[----:B-1----:R-:W-:-:S03]  /*30e40*/  @!P0 LEA R2, P2, R8, R4, 0x2 ;  /* 0x0000000408028211 */ /* 0x002fc600078410ff */
[----:B------:R-:W-:-:S05]  /*30e50*/  @!P0 IMAD.IADD R0, R0, 0x1, R9 ;  /* 0x0000000100008824 */ /* 0x000fca00078e0209 */
[----:B------:R-:W-:Y:S02]  /*30e60*/  @!P0 LEA.HI.X R3, R8, R5, R0, 0x2, P2 ;  /* 0x0000000508038211 */ /* 0x000fe400010f1400 */
[----:B------:R-:W-:Y:S01]  /*30e70*/  ISETP.GT.U32.AND P2, PT, R20, 0x9f, PT ;  /* 0x0000009f1400780c */ /* 0x000fe20003f44070 */
[----:B------:R-:W-:Y:S01]  /*30e80*/  IMAD.SHL.U32 R13, R13, 0x10, RZ ;  /* 0x000000100d0d7824 */ /* 0x000fe200078e00ff */
[----:B------:R-:W-:Y:S01]  /*30e90*/  MOV R8, RZ ;  /* 0x000000ff00087202 */ /* 0x000fe20000000f00 */
[----:B------:R-:W-:-:S03]  /*30ea0*/  IMAD.U32 R0, RZ, RZ, UR39 ;  /* 0x00000027ff007e24 */ /* 0x000fc6000f8e00ff */
[----:B------:R-:W-:Y:S02]  /*30eb0*/  LOP3.LUT R13, R13, 0x30, RZ, 0xc0, !PT ;  /* 0x000000300d0d7812 */ /* 0x000fe400078ec0ff */
[----:B------:R1:W5:Y:S01]  /*30ec0*/  @!P1 LDG.E R8, desc[UR54][R10.64] ;  /* 0x000000360a089981 */ /* 0x000362000c1e1900 */
[----:B------:R-:W-:Y:S01]  /*30ed0*/  LOP3.LUT R21, R21, 0x30, RZ, 0xc0, !PT ;  /* 0x0000003015157812 */ /* 0x000fe200078ec0ff */
[----:B------:R-:W-:Y:S01]  /*30ee0*/  IMAD.MOV.U32 R5, RZ, RZ, RZ ;  /* 0x000000ffff057224 */ /* 0x000fe200078e00ff */
[----:B---3--:R-:W-:Y:S02]  /*30ef0*/  ISETP.GE.AND P1, PT, R13, R12, PT ;  /* 0x0000000c0d00720c */ /* 0x008fe40003f26270 */
[----:B------:R-:W-:Y:S02]  /*30f00*/  @P2 LOP3.LUT R34, R34, 0x8, RZ, 0xfc, !PT ;  /* 0x0000000822222812 */ /* 0x000fe400078efcff */
[----:B------:R-:W-:Y:S01]  /*30f10*/  ISETP.NE.AND P3, PT, R0, 0x3, PT ;  /* 0x000000030000780c */ /* 0x000fe20003f65270 */
[----:B------:R1:W5:Y:S01]  /*30f20*/  @!P0 LDG.E R5, desc[UR54][R2.64] ;  /* 0x0000003602058981 */ /* 0x000362000c1e1900 */
[----:B------:R-:W-:-:S02]  /*30f30*/  LOP3.LUT R34, R34, 0xffffffef, RZ, 0xc0, !PT ;  /* 0xffffffef22227812 */ /* 0x000fc400078ec0ff */
[----:B0-----:R-:W-:Y:S02]  /*30f40*/  LOP3.LUT R14, R21, 0x40, RZ, 0xfc, !PT ;  /* 0x00000040150e7812 */ /* 0x001fe400078efcff */
[----:B------:R-:W-:Y:S02]  /*30f50*/  LOP3.LUT R34, R34, 0xfffffffb, RZ, 0xc0, !PT ;  /* 0xfffffffb22227812 */ /* 0x000fe400078ec0ff */
[----:B------:R-:W-:Y:S02]  /*30f60*/  ISETP.GE.AND P0, PT, R14, R12, PT ;  /* 0x0000000c0e00720c */ /* 0x000fe40003f06270 */
[----:B------:R-:W-:Y:S02]  /*30f70*/  @P1 LOP3.LUT R34, R34, 0x4, RZ, 0xfc, !PT ;  /* 0x0000000422221812 */ /* 0x000fe400078efcff */
[----:B------:R-:W-:Y:S02]  /*30f80*/  LOP3.LUT R13, R13, 0x80, RZ, 0xfc, !PT ;  /* 0x000000800d0d7812 */ /* 0x000fe400078efcff */
        /* <DEDUP_REMOVED lines=8> */
.L_x_7165:
[----:B------:R-:W-:Y:S01]  /*31010*/  VIADD R9, R31, 0xffffffff ;  /* 0xffffffff1f097836 */ /* 0x000fe20000000000 */
[----:B------:R-:W-:Y:S06]  /*31020*/  @!P3 BRA `(.L_x_6893) ;  /* 0x000000000004b947 */ /* 0x000fec0003800000 */
[----:B------:R-:W-:Y:S01]  /*31030*/  BPT.TRAP 0x1 ;  /* 0x000000040000795c */ /* 0x000fe20000300000 */
.L_x_6893:
[----:B------:R-:W-:Y:S01]  /*31040*/  IMAD R4, R32, 0x8, R17 ;  /* 0x0000000820047824 */ /* 0x000fe200078e0211 */
[----:B------:R-:W-:Y:S01]  /*31050*/  SHF.L.U32 R0, R37, 0x1f, RZ ;  /* 0x0000001f25007819 */ /* 0x000fe200000006ff */
[----:B------:R-:W-:Y:S03]  /*31060*/  BSSY B0, `(.L_x_6894) ;  /* 0x0000006000007945 */ /* 0x000fe60003800000 */
[----:B------:R0:W2:Y:S01]  /*31070*/  SYNCS.PHASECHK.TRANS64.TRYWAIT P0, [R4+URZ+0x33480], R0 ;  /* 0x03348000040075a7 */ /* 0x0000a2000800017f */
[----:B------:R0:W-:Y:S02]  /*31080*/  STL [R1+0x30], R0 ;  /* 0x0000300001007387 */ /* 0x0001e40000100800 */
[----:B0-----:R-:W-:-:S05]  /*31090*/  SHF.R.S32.HI R0, RZ, 0x1f, R6 ;  /* 0x0000001fff007819 */ /* 0x001fca0000011406 */
[----:B------:R0:W-:Y:S02]  /*310a0*/  STL [R1+0x2c], R0 ;  /* 0x00002c0001007387 */ /* 0x0001e40000100800 */
[----:B0-2---:R-:W-:Y:S05]  /*310b0*/  @!P0 BRA `(.L_x_6895) ;  /* 0x000000a400748947 */ /* 0x005fea0003800000 */
.L_x_7166:
[----:B------:R-:W-:Y:S05]  /*310c0*/  BSYNC B0 ;  /* 0x0000000000007941 */ /* 0x000fea0003800000 */
.L_x_6894:
[----:B0-----:R-:W2:Y:S01]  /*310d0*/  LDL R0, [R1+0x2c] ;  /* 0x00002c0001007983 */ /* 0x001ea20000100800 */
[----:B------:R-:W-:-:S03]  /*310e0*/  ULDC.64 UR4, c[0x0][0x328] ;  /* 0x0000ca0000047ab9 */ /* 0x000fc60000000a00 */
[----:B------:R-:W3:Y:S01]  /*310f0*/  LDL R13, [R1+0x1c] ;  /* 0x00001c00010d7983 */ /* 0x000ee20000100800 */
[----:B-----5:R-:W-:Y:S01]  /*31100*/  SHF.R.S32.HI R29, RZ, 0x1f, R8 ;  /* 0x0000001fff1d7819 */ /* 0x020fe20000011408 */
[----:B------:R-:W-:Y:S02]  /*31110*/  ULDC.64 UR6, c[0x0][0x338] ;  /* 0x0000ce0000067ab9 */ /* 0x000fe40000000a00 */
[----:B------:R-:W4:Y:S01]  /*31120*/  LDL.LU R12, [R1+0xc] ;  /* 0x00000c00010c7983 */ /* 0x000f220000300800 */
[----:B-1----:R-:W-:Y:S01]  /*31130*/  IMAD.WIDE.U32 R2, R6, UR4, RZ ;  /* 0x0000000406027c25 */ /* 0x002fe2000f8e00ff */
[----:B------:R-:W-:Y:S02]  /*31140*/  SHF.R.S32.HI R34, RZ, 0x1f, R5 ;  /* 0x0000001fff227819 */ /* 0x000fe40000011405 */
[----:B------:R-:W-:-:S05]  /*31150*/  SHF.R.S32.HI R14, RZ, 0x1f, R7 ;  /* 0x0000001fff0e7819 */ /* 0x000fca0000011407 */
[----:B------:R0:W-:Y:S01]  /*31160*/  STL [R1+0x28], R14 ;  /* 0x0000280e01007387 */ /* 0x0001e20000100800 */
[----:B------:R-:W-:Y:S02]  /*31170*/  IMAD R9, R9, -0xa0, R26 ;  /* 0xffffff6009097824 */ /* 0x000fe400078e021a */
[----:B--2---:R-:W-:-:S04]  /*31180*/  IMAD R0, R0, UR4, RZ ;  /* 0x0000000400007c24 */ /* 0x004fc8000f8e02ff */
[----:B------:R-:W-:-:S05]  /*31190*/  IMAD R0, R6, UR5, R0 ;  /* 0x0000000506007c24 */ /* 0x000fca000f8e0200 */
[----:B------:R-:W-:Y:S01]  /*311a0*/  IADD3 R3, R3, R0, RZ ;  /* 0x0000000003037210 */ /* 0x000fe20007ffe0ff */
[----:B------:R-:W-:-:S04]  /*311b0*/  IMAD R0, R29, UR6, RZ ;  /* 0x000000061d007c24 */ /* 0x000fc8000f8e02ff */
[C---:B------:R-:W-:Y:S02]  /*311c0*/  IMAD R0, R8.reuse, UR7, R0 ;  /* 0x0000000708007c24 */ /* 0x040fe4000f8e0200 */
[----:B------:R-:W-:-:S04]  /*311d0*/  IMAD.WIDE.U32 R2, R8, UR6, R2 ;  /* 0x0000000608027c25 */ /* 0x000fc8000f8e0002 */
        /* <DEDUP_REMOVED lines=8> */
[----:B0-----:R-:W0:Y:S01]  /*31260*/  S2R R14, SR_TID.X ;  /* 0x00000000000e7919 */ /* 0x001e220000002100 */
        /* <DEDUP_REMOVED lines=9> */
[----:B------:R-:W-:Y:S02]  /*31300*/  IADD3 R28, P0, R2, UR6, RZ ;  /* 0x00000006021c7c10 */ /* 0x000fe4000ff1e0ff */
[----:B0-----:R-:W-:-:S04]  /*31310*/  LOP3.LUT R14, R14, 0x7f, RZ, 0xc0, !PT ;  /* 0x0000007f0e0e7812 */ /* 0x001fc800078ec0ff */
[----:B------:R-:W-:-:S05]  /*31320*/  SHF.R.U32.HI R14, RZ, 0x2, R14 ;  /* 0x00000002ff0e7819 */ /* 0x000fca000001160e */
[----:B------:R-:W-:Y:S01]  /*31330*/  IMAD.IADD R9, R9, 0x1, -R14 ;  /* 0x0000000109097824 */ /* 0x000fe200078e0a0e */
[----:B------:R-:W-:-:S04]  /*31340*/  IADD3.X R26, R0, UR7, R3, P0, !PT ;  /* 0x00000007001a7c10 */ /* 0x000fc800087fe403 */
        /* <DEDUP_REMOVED lines=11> */
[C---:B0-----:R-:W-:Y:S01]  /*31400*/  IMAD.SHL.U32 R12, R11.reuse, 0x10, RZ ;  /* 0x000000100b0c7824 */ /* 0x041fe200078e00ff */
[----:B------:R-:W-:-:S04]  /*31410*/  SHF.L.U32 R11, R11, 0x4, RZ ;  /* 0x000000040b0b7819 */ /* 0x000fc800000006ff */
        /* <DEDUP_REMOVED lines=52> */
[----:B0-----:R1:W3:Y:S04]  /*31760*/  SHFL.IDX PT, R3, R26, RZ, 0x1c1f ;  /* 0x001c1fff1a037589 */ /* 0x0012e800000e0000 */
[----:B------:R1:W4:Y:S01]  /*31770*/  SHFL.IDX PT, R2, R28, RZ, 0x1c1f ;  /* 0x001c1fff1c027589 */ /* 0x00032200000e0000 */
[----:B--2---:R-:W-:-:S04]  /*31780*/  LOP3.LUT R11, R11, 0xffffffbf, RZ, 0xc0, !PT ;  /* 0xffffffbf0b0b7812 */ /* 0x004fc800078ec0ff */
[----:B------:R-:W-:-:S05]  /*31790*/  @P6 LOP3.LUT R11, R11, 0x40, RZ, 0xfc, !PT ;  /* 0x000000400b0b6812 */ /* 0x000fca00078efcff */
[----:B------:R1:W-:Y:S02]  /*317a0*/  STL [R1+0xc], R11 ;  /* 0x00000c0b01007387 */ /* 0x0003e40000100800 */
.L_x_7178:
[----:B------:R-:W2:Y:S01]  /*317b0*/  S2R R10, SR_TID.X ;  /* 0x00000000000a7919 */ /* 0x000ea20000002100 */
[C---:B------:R-:W-:Y:S02]  /*317c0*/  ISETP.LT.OR P3, PT, R9.reuse, 0x81, P3 ;  /* 0x000000810900780c */ /* 0x040fe40001f61670 */
[C---:B------:R-:W-:Y:S02]  /*317d0*/  ISETP.LT.OR P2, PT, R9.reuse, 0x81, P2 ;  /* 0x000000810900780c */ /* 0x040fe40001741670 */
[----:B------:R-:W-:Y:S01]  /*317e0*/  ISETP.LT.OR P0, PT, R9, 0x81, P0 ;  /* 0x000000810900780c */ /* 0x000fe20000701670 */
[----:B--2---:R-:W-:-:S05]  /*317f0*/  IMAD.SHL.U32 R10, R10, 0x10, RZ ;  /* 0x000000100a0a7824 */ /* 0x004fca00078e00ff */
[----:B------:R-:W-:-:S04]  /*31800*/  LOP3.LUT R10, R10, 0x30, RZ, 0xc0, !PT ;  /* 0x000000300a0a7812 */ /* 0x000fc800078ec0ff */
[----:B----4-:R-:W-:-:S04]  /*31810*/  IADD3 R2, P6, R10, R2, RZ ;  /* 0x000000020a027210 */ /* 0x010fc80007fde0ff */
[----:B---3--:R-:W-:-:S05]  /*31820*/  IADD3.X R3, RZ, R3, RZ, P6, !PT ;  /* 0x00000003ff037210 */ /* 0x008fca00037fe4ff */
        /* <DEDUP_REMOVED lines=8> */
.L_x_6897:
        /* <DEDUP_REMOVED lines=11> */
.L_x_6898:
[----:B------:R2:W-:Y:S01]  /*31960*/  SYNCS.ARRIVE.TRANS64.A1T0 RZ, [R4+URZ+0x33470], RZ ;  /* 0x033470ff04ff79a7 */ /* 0x0005e2000810003f */
[----:B------:R-:W-:Y:S05]  /*31970*/  @!P3 BRA `(.L_x_6899) ;  /* 0x000000000004b947 */ /* 0x000fea0003800000 */
[----:B------:R-:W-:Y:S01]  /*31980*/  BPT.TRAP 0x1 ;  /* 0x000000040000795c */ /* 0x000fe20000300000 */
.L_x_6899:
[----:B------:R-:W3:Y:S01]  /*31990*/  LDL R2, [R1+0x30] ;  /* 0x0000300001027983 */ /* 0x000ee20000100800 */
[----:B------:R-:W-:Y:S01]  /*319a0*/  BSSY B0, `(.L_x_6900) ;  /* 0x0000003000007945 */ /* 0x000fe20003800000 */
[----:B---3--:R-:W3:Y:S03]  /*319b0*/  SYNCS.PHASECHK.TRANS64.TRYWAIT P0, [R4+URZ+0x33440], R2 ;  /* 0x03344002040075a7 */ /* 0x008ee6000800017f */
[----:B---3--:R-:W-:Y:S05]  /*319c0*/  @!P0 BRA `(.L_x_6901) ;  /* 0x000000a400948947 */ /* 0x008fea0003800000 */
.L_x_7179:
[----:B------:R-:W-:Y:S05]  /*319d0*/  BSYNC B0 ;  /* 0x0000000000007941 */ /* 0x000fea0003800000 */
.L_x_6900:
[----:B-1----:R-:W4:Y:S01]  /*319e0*/  LDL.LU R11, [R1+0x2c] ;  /* 0x00002c00010b7983 */ /* 0x002f220000300800 */
[----:B------:R-:W-:Y:S01]  /*319f0*/  ULDC.64 UR4, c[0x0][0x310] ;  /* 0x0000c40000047ab9 */ /* 0x000fe20000000a00 */
[----:B------:R-:W-:Y:S02]  /*31a00*/  ULDC.64 UR6, c[0x0][0x300] ;  /* 0x0000c00000067ab9 */ /* 0x000fe40000000a00 */
[----:B------:R-:W2:Y:S01]  /*31a10*/  LDL.LU R10, [R1+0x28] ;  /* 0x00002800010a7983 */ /* 0x000ea20000300800 */
[----:B------:R-:W-:Y:S02]  /*31a20*/  IMAD R9, R29, UR4, RZ ;  /* 0x000000041d097c24 */ /* 0x000fe4000f8e02ff */
[C---:B---3--:R-:W-:Y:S01]  /*31a30*/  IMAD.WIDE.U32 R2, R8.reuse, UR4, RZ ;  /* 0x0000000408027c25 */ /* 0x048fe2000f8e00ff */
[----:B------:R1:W5:Y:S03]  /*31a40*/  LDL R20, [R1+0xc] ;  /* 0x00000c0001147983 */ /* 0x0003660000100800 */
[----:B------:R-:W-:-:S04]  /*31a50*/  IMAD R9, R8, UR5, R9 ;  /* 0x0000000508097c24 */ /* 0x000fc8000f8e0209 */
[----:B------:R-:W-:Y:S02]  /*31a60*/  IMAD.IADD R3, R3, 0x1, R9 ;  /* 0x0000000103037824 */ /* 0x000fe400078e0209 */
[----:B------:R-:W-:-:S04]  /*31a70*/  IMAD.WIDE.U32 R2, R6, UR6, R2 ;  /* 0x0000000606027c25 */ /* 0x000fc8000f8e0002 */
[----:B----4-:R-:W-:-:S04]  /*31a80*/  IMAD R8, R11, UR6, RZ ;  /* 0x000000060b087c24 */ /* 0x010fc8000f8e02ff */
[----:B------:R-:W-:Y:S02]  /*31a90*/  IMAD R8, R6, UR7, R8 ;  /* 0x0000000706087c24 */ /* 0x000fe4000f8e0208 */
[----:B------:R-:W-:Y:S02]  /*31aa0*/  IMAD R6, R34, UR4, RZ ;  /* 0x0000000422067c24 */ /* 0x000fe4000f8e02ff */
[----:B------:R-:W-:Y:S02]  /*31ab0*/  IMAD.IADD R9, R3, 0x1, R8 ;  /* 0x0000000103097824 */ /* 0x000fe400078e0208 */
[----:B------:R-:W-:Y:S02]  /*31ac0*/  IMAD.MOV.U32 R8, RZ, RZ, R2 ;  /* 0x000000ffff087224 */ /* 0x000fe400078e0002 */
[C---:B------:R-:W-:Y:S02]  /*31ad0*/  IMAD R6, R5.reuse, UR5, R6 ;  /* 0x0000000505067c24 */ /* 0x040fe4000f8e0206 */
[----:B------:R-:W-:Y:S01]  /*31ae0*/  IMAD.WIDE.U32 R2, R5, UR4, RZ ;  /* 0x0000000405027c25 */ /* 0x000fe2000f8e00ff */
[----:B------:R-:W-:-:S03]  /*31af0*/  ULDC.64 UR4, c[0x0][0x308] ;  /* 0x0000c20000047ab9 */ /* 0x000fc60000000a00 */
[----:B------:R-:W-:Y:S02]  /*31b00*/  IMAD.IADD R3, R3, 0x1, R6 ;  /* 0x0000000103037824 */ /* 0x000fe400078e0206 */
[----:B--2---:R-:W-:Y:S02]  /*31b10*/  IMAD R10, R10, UR6, RZ ;  /* 0x000000060a0a7c24 */ /* 0x004fe4000f8e02ff */
        /* <DEDUP_REMOVED lines=12> */
[----:B-1----:R-:W-:Y:S08]  /*31be0*/  BRA.DIV UR4, `(.L_x_6902) ;  /* 0x000000a604247947 */ /* 0x002ff0000b800000 */
[----:B------:R-:W1:Y:S01]  /*31bf0*/  S2R R10, SR_TID.X ;  /* 0x00000000000a7919 */ /* 0x000e620000002100 */
[----:B-----5:R-:W-:Y:S01]  /*31c00*/  LOP3.LUT R20, R20, 0xfffffeff, RZ, 0xc0, !PT ;  /* 0xfffffeff14147812 */ /* 0x020fe200078ec0ff */
[----:B------:R-:W2:Y:S01]  /*31c10*/  LDC R11, c[0x0][0x2f4] ;  /* 0x0000bd00ff0b7b82 */ /* 0x000ea20000000800 */
[----:B------:R-:W3:Y:S02]  /*31c20*/  SHFL.IDX PT, R3, R5, RZ, 0x1c1f ;  /* 0x001c1fff05037589 */ /* 0x000ee400000e0000 */
[----:B------:R-:W-:Y:S02]  /*31c30*/  @P1 LOP3.LUT R20, R20, 0x100, RZ, 0xfc, !PT ;  /* 0x0000010014141812 */ /* 0x000fe400078efcff */
[----:B------:R-:W4:Y:S02]  /*31c40*/  SHFL.IDX PT, R2, R6, RZ, 0x1c1f ;  /* 0x001c1fff06027589 */ /* 0x000f2400000e0000 */
[----:B------:R-:W-:Y:S02]  /*31c50*/  LOP3.LUT P1, RZ, R20, 0x20, RZ, 0xc0, !PT ;  /* 0x0000002014ff7812 */ /* 0x000fe4000782c0ff */
[----:B------:R-:W-:Y:S04]  /*31c60*/  STL [R1+0xc], R20 ;  /* 0x00000c1401007387 */ /* 0x000fe80000100800 */
[----:B------:R-:W-:Y:S01]  /*31c70*/  SHFL.IDX PT, R7, R7, RZ, 0x1c1f ;  /* 0x001c1fff07077589 */ /* 0x000fe200000e0000 */
[C---:B-1----:R-:W-:Y:S01]  /*31c80*/  SHF.L.U32 R8, R10.reuse, 0x4, RZ ;  /* 0x000000040a087819 */ /* 0x042fe200000006ff */
[----:B------:R-:W-:-:S03]  /*31c90*/  IMAD.SHL.U32 R10, R10, 0x10, RZ ;  /* 0x000000100a0a7824 */ /* 0x000fc600078e00ff */
[----:B------:R-:W-:Y:S02]  /*31ca0*/  LOP3.LUT R8, R8, 0x30, RZ, 0xc0, !PT ;  /* 0x0000003008087812 */ /* 0x000fe400078ec0ff */
[----:B------:R-:W-:Y:S02]  /*31cb0*/  LOP3.LUT R10, R10, 0x30, RZ, 0xc0, !PT ;  /* 0x000000300a0a7812 */ /* 0x000fe400078ec0ff */
[----:B---3--:R-:W-:Y:S02]  /*31cc0*/  @P1 IADD3 R3, P0, R8, R3, RZ ;  /* 0x0000000308031210 */ /* 0x008fe40007f1e0ff */
[C---:B------:R-:W-:Y:S02]  /*31cd0*/  LOP3.LUT R12, R10.reuse, 0x40, RZ, 0xfc, !PT ;  /* 0x000000400a0c7812 */ /* 0x040fe400078efcff */
[----:B------:R-:W-:Y:S01]  /*31ce0*/  LOP3.LUT R10, R10, 0x80, RZ, 0xfc, !PT ;  /* 0x000000800a0a7812 */ /* 0x000fe200078efcff */
[----:B----4-:R-:W-:Y:S01]  /*31cf0*/  @P1 IMAD.X R2, RZ, RZ, R2, P0 ;  /* 0x000000ffff021224 */ /* 0x010fe200000e0602 */
[----:B--2---:R-:W-:-:S02]  /*31d00*/  ISETP.GE.AND P6, PT, R8, R11, PT ;  /* 0x0000000b0800720c */ /* 0x004fc40003fc6270 */
[-C--:B------:R-:W-:Y:S02]  /*31d10*/  ISETP.GE.AND P3, PT, R12, R11.reuse, PT ;  /* 0x0000000b0c00720c */ /* 0x080fe40003f66270 */
[-C--:B------:R-:W-:Y:S02]  /*31d20*/  @P1 LOP3.LUT R3, R3, R2.reuse, RZ, 0x3c, !PT ;  /* 0x0000000203031212 */ /* 0x080fe400078e3cff */
[----:B------:R-:W-:Y:S02]  /*31d30*/  ISETP.GE.AND P2, PT, R10, R11, PT ;  /* 0x0000000b0a00720c */ /* 0x000fe40003f46270 */
[----:B------:R-:W-:-:S04]  /*31d40*/  @P1 LOP3.LUT R2, R3, R2, RZ, 0x3c, !PT ;  /* 0x0000000203021212 */ /* 0x000fc800078e3cff */
[----:B------:R-:W-:-:S05]  /*31d50*/  @P1 LOP3.LUT R3, R3, R2, RZ, 0x3c, !PT ;  /* 0x0000000203031212 */ /* 0x000fca00078e3cff */
[----:B------:R-:W-:Y:S04]  /*31d60*/  @P1 LDGSTS.E.BYPASS.LTC128B.128 [R0+0x24200], desc[UR54][R2.64], !P6 ;  /* 0x2420000002001fae */ /* 0x000fe8000f101d76 */
[----:B------:R-:W-:Y:S04]  /*31d70*/  @P1 LDGSTS.E.BYPASS.LTC128B.128 [R0+0x26a00], desc[UR54][R2.64+0x40], !P3 ;  /* 0x26a0004002001fae */ /* 0x000fe8000d901d76 */
[----:B------:R1:W-:Y:S01]  /*31d80*/  @P1 LDGSTS.E.BYPASS.LTC128B.128 [R0+0x29200], desc[UR54][R2.64+0x80], !P2 ;  /* 0x2920008002001fae */ /* 0x0003e2000d101d76 */
[----:B------:R-:W-:-:S03]  /*31d90*/  LOP3.LUT P1, RZ, R20, 0x100, RZ, 0xc0, !PT ;  /* 0x0000010014ff7812 */ /* 0x000fc6000782c0ff */
        /* <DEDUP_REMOVED lines=8> */
[----:B------:R-:W-:Y:S04]  /*31e20*/  @P5 LDGSTS.E.BYPASS.LTC128B.128 [R0+0x27200], desc[UR54][R2.64+0x40], !P3 ;  /* 0x2720004002005fae */ /* 0x000fe8000d901d76 */
[----:B------:R1:W-:Y:S04]  /*31e30*/  @P5 LDGSTS.E.BYPASS.LTC128B.128 [R0+0x29a00], desc[UR54][R2.64+0x80], !P2 ;  /* 0x29a0008002005fae */ /* 0x0003e8000d101d76 */
[----:B-1----:R-:W1:Y:S04]  /*31e40*/  SHFL.IDX PT, R3, R5, 0x2, 0x1c1f ;  /* 0x005c1f0005037f89 */ /* 0x002e6800000e0000 */
[----:B------:R-:W2:Y:S04]  /*31e50*/  SHFL.IDX PT, R2, R6, 0x2, 0x1c1f ;  /* 0x005c1f0006027f89 */ /* 0x000ea800000e0000 */
[----:B------:R-:W3:Y:S04]  /*31e60*/  SHFL.IDX PT, R5, R5, 0x3, 0x1c1f ;  /* 0x007c1f0005057f89 */ /* 0x000ee800000e0000 */
[----:B------:R-:W4:Y:S01]  /*31e70*/  SHFL.IDX PT, R6, R6, 0x3, 0x1c1f ;  /* 0x007c1f0006067f89 */ /* 0x000f2200000e0000 */
[----:B-1----:R-:W-:-:S05]  /*31e80*/  @P4 IADD3 R3, P0, R8, R3, RZ ;  /* 0x0000000308034210 */ /* 0x002fca0007f1e0ff */
[----:B--2---:R-:W-:-:S05]  /*31e90*/  @P4 IMAD.X R2, RZ, RZ, R2, P0 ;  /* 0x000000ffff024224 */ /* 0x004fca00000e0602 */
        /* <DEDUP_REMOVED lines=11> */
[----:B-1----:R1:W2:Y:S02]  /*31f50*/  SHFL.IDX PT, R2, R9, RZ, 0x1c1f ;  /* 0x001c1fff09027589 */ /* 0x0022a400000e0000 */
.L_x_7191:
[----:B------:R-:W-:Y:S01]  /*31f60*/  LOP3.LUT P0, RZ, R20, 0x40, RZ, 0xc0, !PT ;  /* 0x0000004014ff7812 */ /* 0x000fe2000780c0ff */
[----:B------:R-:W-:-:S12]  /*31f70*/  BSSY B0, `(.L_x_6903) ;  /* 0x0000013000007945 */ /* 0x000fd80003800000 */
[----:B------:R-:W-:Y:S05]  /*31f80*/  @!P0 BRA `(.L_x_6904) ;  /* 0x0000000000448947 */ /* 0x000fea0003800000 */
[----:B------:R-:W1:Y:S01]  /*31f90*/  S2R R3, SR_TID.X ;  /* 0x0000000000037919 */ /* 0x000e620000002100 */
[----:B------:R-:W3:Y:S01]  /*31fa0*/  LDC R6, c[0x0][0x2f4] ;  /* 0x0000bd00ff067b82 */ /* 0x000ee20000000800 */
[----:B-1----:R-:W-:-:S05]  /*31fb0*/  IMAD.SHL.U32 R9, R3, 0x10, RZ ;  /* 0x0000001003097824 */ /* 0x002fca00078e00ff */
[----:B------:R-:W-:-:S04]  /*31fc0*/  LOP3.LUT R9, R9, 0x30, RZ, 0xc0, !PT ;  /* 0x0000003009097812 */ /* 0x000fc800078ec0ff */
[C---:B------:R-:W-:Y:S02]  /*31fd0*/  LOP3.LUT R8, R9.reuse, 0x40, RZ, 0xfc, !PT ;  /* 0x0000004009087812 */ /* 0x040fe400078efcff */
[C---:B------:R-:W-:Y:S02]  /*31fe0*/  LOP3.LUT R5, R9.reuse, 0x80, RZ, 0xfc, !PT ;  /* 0x0000008009057812 */ /* 0x040fe400078efcff */
[-C--:B---3--:R-:W-:Y:S02]  /*31ff0*/  ISETP.GE.AND P3, PT, R9, R6.reuse, PT ;  /* 0x000000060900720c */ /* 0x088fe40003f66270 */
[-C--:B------:R-:W-:Y:S02]  /*32000*/  ISETP.GE.AND P2, PT, R8, R6.reuse, PT ;  /* 0x000000060800720c */ /* 0x080fe40003f46270 */
[----:B------:R-:W-:Y:S02]  /*32010*/  ISETP.GE.AND P1, PT, R5, R6, PT ;  /* 0x000000060500720c */ /* 0x000fe40003f26270 */
[----:B--2---:R-:W-:-:S04]  /*32020*/  IADD3 R2, P0, R9, R2, RZ ;  /* 0x0000000209027210 */ /* 0x004fc80007f1e0ff */
[----:B------:R-:W-:-:S05]  /*32030*/  IADD3.X R3, RZ, R7, RZ, P0, !PT ;  /* 0x00000007ff037210 */ /* 0x000fca00007fe4ff */
[----:B------:R-:W-:Y:S01]  /*32040*/  @!PT LDS RZ, [RZ] ;  /* 0x00000000fffff984 */ /* 0x000fe20000000800 */
[----:B------:R-:W-:Y:S01]  /*32050*/  @!PT LDS RZ, [RZ] ;  /* 0x00000000fffff984 */ /* 0x000fe20000000800 */
[----:B------:R-:W-:Y:S01]  /*32060*/  @!PT LDS RZ, [RZ] ;  /* 0x00000000fffff984 */ /* 0x000fe20000000800 */
[----:B------:R3:W-:Y:S04]  /*32070*/  LDGSTS.E.BYPASS.LTC128B.128 [R0+0x26200], desc[UR54][R2.64], !P3 ;  /* 0x2620000002007fae */ /* 0x0007e8000d901d76 */
[----:B------:R3:W-:Y:S04]  /*32080*/  LDGSTS.E.BYPASS.LTC128B.128 [R0+0x28a00], desc[UR54][R2.64+0x40], !P2 ;  /* 0x28a0004002007fae */ /* 0x0007e8000d101d76 */
[----:B------:R3:W-:Y:S02]  /*32090*/  LDGSTS.E.BYPASS.LTC128B.128 [R0+0x2b200], desc[UR54][R2.64+0x80], !P1 ;  /* 0x2b20008002007fae */ /* 0x0007e4000c901d76 */
.L_x_6904:
[----:B------:R-:W-:Y:S05]  /*320a0*/  BSYNC B0 ;  /* 0x0000000000007941 */ /* 0x000fea0003800000 */
.L_x_6903:
[----:B------:R-:W-:Y:S01]  /*320b0*/  NOP ;  /* 0x0000000000007918 */ /* 0x000fe20000000000 */
[----:B------:R-:W-:-:S13]  /*320c0*/  PLOP3.LUT P0, PT, PT, PT, PT, 0x80, 0x0 ;  /* 0x000000000000781c */ /* 0x000fda0003f0f070 */
.L_x_6905:
[----:B------:R-:W-:Y:S02]  /*320d0*/  PLOP3.LUT P1, PT, P1, P0, PT, 0xa2, 0x0 ;  /* 0x000000000000781c */ /* 0x000fe40000f21472 */
[----:B------:R-:W-:-:S08]  /*320e0*/  @P0 R2UR P1, UR4, R4 ;  /* 0x00000000040402ca */ /* 0x000fd00000020000 */
[----:B------:R-:W-:-:S05]  /*320f0*/  @P0 PLOP3.LUT P0, PT, P1, PT, PT, 0x80, 0x0 ;  /* 0x000000000000081c */ /* 0x000fca0000f0f070 */
[----:B------:R-:W-:Y:S01]  /*32100*/  @!P1 SYNCS.ARRIVE.TRANS64.RED.A0T1 RZ, [UR4+0x33430], RZ ;  /* 0x033430ffffff99a7 */ /* 0x000fe20008200404 */
[----:B------:R-:W-:Y:S07]  /*32110*/  @!P1 ARRIVES.LDGSTSBAR.64.TRANSCNT [UR4+0x33430] ;  /* 0x03343000ff0099b0 */ /* 0x000fee0008000a84 */
[----:B------:R-:W-:Y:S05]  /*32120*/  @P0 BRA.U.ANY `(.L_x_6905) ;  /* 0xfffffffd00e80947 */ /* 0x000fea000393ffff */
[----:B------:R-:W-:Y:S01]  /*32130*/  NOP ;  /* 0x0000000000007918 */ /* 0x000fe20000000000 */
[----:B---3--:R-:W-:-:S05]  /*32140*/  IMAD.U32 R0, RZ, RZ, UR39 ;  /* 0x00000027ff007e24 */ /* 0x008fca000f8e00ff */
[----:B------:R-:W-:-:S13]  /*32150*/  ISETP.NE.AND P2, PT, R0, 0x3, PT ;  /* 0x000000030000780c */ /* 0x000fda0003f45270 */
[----:B------:R-:W-:Y:S05]  /*32160*/  @!P2 BRA `(.L_x_6906) ;  /* 0x000000000004a947 */ /* 0x000fea0003800000 */
[----:B------:R-:W-:Y:S01]  /*32170*/  BPT.TRAP 0x1 ;  /* 0x000000040000795c */ /* 0x000fe20000300000 */
.L_x_6906:
[----:B------:R3:W5:Y:S01]  /*32180*/  LDL.LU R3, [R1+0x34] ;  /* 0x0000340001037983 */ /* 0x0007620000300800 */
[----:B------:R3:W-:Y:S02]  /*32190*/  SYNCS.ARRIVE.TRANS64.A1T0 RZ, [R4+URZ+0x33430], RZ ;  /* 0x033430ff04ff79a7 */ /* 0x0007e4000810003f */
[----:B------:R-:W-:Y:S05]  /*321a0*/  WARPSYNC.ALL ;  /* 0x0000000000007948 */ /* 0x000fea0003800000 */
[----:B------:R-:W-:Y:S01]  /*321b0*/  ULDC.64 UR6, c[0x0][0xa00] ;  /* 0x0002800000067ab9 */ /* 0x000fe20000000a00 */
[----:B--2---:R-:W-:Y:S01]  /*321c0*/  VIADD R2, R17, 0x1e200 ;  /* 0x0001e20011027836 */ /* 0x004fe20000000000 */
        /* <DEDUP_REMOVED lines=20> */
[----:B------:R-:W2:Y:S01]  /*32310*/  LDC.64 R2, c[0x4][R2] ;  /* 0x0100000002027b82 */ /* 0x000ea20000000a00 */
[----:B------:R-:W-:Y:S02]  /*32320*/  IMAD.U32 R5, RZ, RZ, UR5 ;  /* 0x00000005ff057e24 */ /* 0x000fe4000f8e00ff */
[----:B------:R-:W-:Y:S02]  /*32330*/  IMAD.U32 R6, RZ, RZ, UR6 ;  /* 0x00000006ff067e24 */ /* 0x000fe4000f8e00ff */
[----:B------:R-:W-:-:S02]  /*32340*/  IMAD.U32 R10, RZ, RZ, UR8 ;  /* 0x00000008ff0a7e24 */ /* 0x000fc4000f8e00ff */
[----:B------:R-:W-:Y:S02]  /*32350*/  IMAD.U32 R11, RZ, RZ, UR9 ;  /* 0x00000009ff0b7e24 */ /* 0x000fe4000f8e00ff */
[----:B------:R-:W-:Y:S02]  /*32360*/  IMAD.MOV.U32 R8, RZ, RZ, 0x70 ;  /* 0x00000070ff087424 */ /* 0x000fe400078e00ff */
[----:B------:R-:W-:Y:S02]  /*32370*/  IMAD.MOV.U32 R12, RZ, RZ, 0x1 ;  /* 0x00000001ff0c7424 */ /* 0x000fe400078e00ff */
[----:B------:R-:W-:-:S07]  /*32380*/  IMAD.MOV.U32 R13, RZ, RZ, RZ ;  /* 0x000000ffff0d7224 */ /* 0x000fce00078e00ff */
[----:B0-----:R-:W-:-:S07]  /*32390*/  LEPC R20, `(.L_x_6908) ;  /* 0x000000001014794e */ /* 0x001fce0000000000 */
[----:B-12---:R-:W-:Y:S05]  /*323a0*/  CALL.ABS.NOINC R2 ;  /* 0x0000000002007343 */ /* 0x006fea0003c00000 */
.L_x_6908:
[----:B------:R-:W-:Y:S05]  /*323b0*/  BSYNC B6 ;  /* 0x0000000000067941 */ /* 0x000fea0003800000 */
.L_x_6907:
[----:B------:R2:W5:Y:S01]  /*323c0*/  LDL R8, [R1+0x20] ;  /* 0x0000200001087983 */ /* 0x0005620000100800 */
[----:B------:R-:W4:Y:S01]  /*323d0*/  LDC R7, c[0x0][0x448] ;  /* 0x00011200ff077b82 */ /* 0x000f220000000800 */
[----:B------:R-:W-:Y:S01]  /*323e0*/  MOV R3, R26 ;  /* 0x0000001a00037202 */ /* 0x000fe20000000f00 */
[----:B------:R-:W-:Y:S01]  /*323f0*/  IMAD.MOV.U32 R2, RZ, RZ, R28 ;  /* 0x000000ffff027224 */ /* 0x000fe200078e001c */
[----:B------:R-:W0:Y:S01]  /*32400*/  S2R R20, SR_TID.X ;  /* 0x0000000000147919 */ /* 0x000e220000002100 */
[----:B------:R-:W-:Y:S02]  /*32410*/  ULDC.64 UR4, c[0x0][0x2d8] ;  /* 0x0000b60000047ab9 */ /* 0x000fe40000000a00 */
[----:B------:R-:W-:-:S04]  /*32420*/  IMAD.WIDE.U32 R2, R18, UR4, R2 ;  /* 0x0000000412027c25 */ /* 0x000fc8000f8e0002 */
[----:B------:R-:W-:Y:S01]  /*32430*/  IMAD R3, R18, UR5, R3 ;  /* 0x0000000512037c24 */ /* 0x000fe2000f8e0203 */
[----:B------:R-:W-:Y:S02]  /*32440*/  ULDC.64 UR4, c[0x0][0x2e0] ;  /* 0x0000b80000047ab9 */ /* 0x000fe40000000a00 */
[----:B------:R-:W-:Y:S02]  /*32450*/  IMAD R0, R34, UR4, RZ ;  /* 0x0000000422007c24 */ /* 0x000fe4000f8e02ff */
[----:B------:R-:W-:-:S04]  /*32460*/  IMAD.WIDE.U32 R2, R23, UR4, R2 ;  /* 0x0000000417027c25 */ /* 0x000fc8000f8e0002 */
[----:B------:R-:W-:Y:S01]  /*32470*/  IMAD R0, R23, UR5, R0 ;  /* 0x0000000517007c24 */ /* 0x000fe2000f8e0200 */
[----:B------:R-:W1:Y:S01]  /*32480*/  S2R R30, SR_TID.X ;  /* 0x00000000001e7919 */ /* 0x000e620000002100 */
[----:B------:R-:W-:Y:S02]  /*32490*/  ULDC.64 UR4, c[0x0][0x2d0] ;  /* 0x0000b40000047ab9 */ /* 0x000fe40000000a00 */
[----:B------:R-:W-:Y:S01]  /*324a0*/  IMAD.IADD R3, R3, 0x1, R0 ;  /* 0x0000000103037824 */ /* 0x000fe200078e0200 */
[----:B----4-:R-:W-:Y:S02]  /*324b0*/  ISETP.NE.AND P0, PT, R7, 0x1, PT ;  /* 0x000000010700780c */ /* 0x010fe40003f05270 */
[C---:B0-----:R-:W-:Y:S01]  /*324c0*/  LOP3.LUT R21, R20.reuse, 0x7f, RZ, 0xc0, !PT ;  /* 0x0000007f14157812 */ /* 0x041fe200078ec0ff */
[----:B------:R-:W-:-:S10]  /*324d0*/  IMAD.SHL.U32 R20, R20, 0x20, RZ ;  /* 0x0000002014147824 */ /* 0x000fd400078e00ff */
[----:B------:R-:W0:Y:S01]  /*324e0*/  @P0 LDC R6, c[0x0][0x44c] ;  /* 0x00011300ff060b82 */ /* 0x000e220000000800 */
[----:B------:R-:W-:-:S04]  /*324f0*/  SHF.R.U32.HI R21, RZ, 0x2, R21 ;  /* 0x00000002ff157819 */ /* 0x000fc80000011615 */
[----:B------:R-:W-:-:S03]  /*32500*/  LOP3.LUT R20, R21, 0x60, R20, 0xf8, !PT ;  /* 0x0000006015147812 */ /* 0x000fc600078ef814 */
[----:B------:R-:W4:Y:S02]  /*32510*/  @P0 LDC R0, c[0x0][0x450] ;  /* 0x00011400ff000b82 */ /* 0x000f240000000800 */
[----:B------:R-:W-:-:S04]  /*32520*/  IMAD R5, R25, 0x80, R20 ;  /* 0x0000008019057824 */ /* 0x000fc800078e0214 */
[----:B---3--:R-:W-:Y:S02]  /*32530*/  IMAD.MOV.U32 R4, RZ, RZ, R5 ;  /* 0x000000ffff047224 */ /* 0x008fe400078e0005 */
[----:B0-----:R-:W-:-:S05]  /*32540*/  @P0 IMAD.HI.U32 R6, R5, R6, RZ ;  /* 0x0000000605060227 */ /* 0x001fca00078e00ff */
[----:B----4-:R-:W-:-:S05]  /*32550*/  @P0 SHF.R.U32.HI R4, RZ, R0, R6 ;  /* 0x00000000ff040219 */ /* 0x010fca0000011606 */
        /* <DEDUP_REMOVED lines=10> */
[----:B-1----:R-:W-:Y:S02]  /*32600*/  IMAD.SHL.U32 R21, R30, 0x10, RZ ;  /* 0x000000101e157824 */ /* 0x002fe400078e00ff */
[----:B------:R-:W-:Y:S01]  /*32610*/  IMAD.WIDE.U32 R2, R0, UR4, R2 ;  /* 0x0000000400027c25 */ /* 0x000fe2000f8e0002 */
[----:B------:R-:W-:-:S02]  /*32620*/  SHF.L.U32 R20, R30, 0x4, RZ ;  /* 0x000000041e147819 */ /* 0x000fc400000006ff */
[----:B------:R-:W-:Y:S01]  /*32630*/  LOP3.LUT R21, R21, 0x30, RZ, 0xc0, !PT ;  /* 0x0000003015157812 */ /* 0x000fe200078ec0ff */
[----:B------:R-:W-:Y:S01]  /*32640*/  IMAD R4, R0, UR5, R4 ;  /* 0x0000000500047c24 */ /* 0x000fe2000f8e0204 */
[----:B------:R-:W-:Y:S02]  /*32650*/  ULDC.64 UR4, c[0x0][0x280] ;  /* 0x0000a00000047ab9 */ /* 0x000fe40000000a00 */
        /* <DEDUP_REMOVED lines=12> */
[----:B--2---:R-:W-:Y:S10]  /*32720*/  BRA.DIV UR5, `(.L_x_6909) ;  /* 0x000000a205387947 */ /* 0x004ff4000b800000 */
[----:B------:R-:W0:Y:S01]  /*32730*/  SHFL.IDX PT, R3, R0, RZ, 0x1c1f ;  /* 0x001c1fff00037589 */ /* 0x000e2200000e0000 */
[----:B------:R-:W-:Y:S02]  /*32740*/  IMAD R33, R33, R7, RZ ;  /* 0x0000000721217224 */ /* 0x000fe400078e02ff */
[----:B------:R-:W-:Y:S01]  /*32750*/  IMAD R25, R25, 0x80, R9 ;  /* 0x0000008019197824 */ /* 0x000fe200078e0209 */
[----:B------:R-:W1:Y:S03]  /*32760*/  SHFL.IDX PT, R2, R4, RZ, 0x1c1f ;  /* 0x001c1fff04027589 */ /* 0x000e6600000e0000 */
[C---:B------:R-:W-:Y:S01]  /*32770*/  VIADD R6, R25.reuse, 0x20 ;  /* 0x0000002019067836 */ /* 0x040fe20000000000 */
        /* <DEDUP_REMOVED lines=26> */
[----:B0-----:R-:W-:-:S04]  /*32920*/  @!P1 IADD3 R3, P4, R20, R3, RZ ;  /* 0x0000000314039210 */ /* 0x001fc80007f9e0ff */
[----:B-1----:R-:W-:-:S04]  /*32930*/  @!P1 IADD3.X R2, RZ, R2, RZ, P4, !PT ;  /* 0x00000002ff029210 */ /* 0x002fc800027fe4ff */
[----:B------:R-:W-:-:S04]  /*32940*/  @!P1 LOP3.LUT R3, R3, R2, RZ, 0x3c, !PT ;  /* 0x0000000203039212 */ /* 0x000fc800078e3cff */
[----:B------:R-:W-:-:S04]  /*32950*/  @!P1 LOP3.LUT R2, R3, R2, RZ, 0x3c, !PT ;  /* 0x0000000203029212 */ /* 0x000fc800078e3cff */
[----:B------:R-:W-:-:S05]  /*32960*/  @!P1 LOP3.LUT R3, R3, R2, RZ, 0x3c, !PT ;  /* 0x0000000203039212 */ /* 0x000fca00078e3cff */
[----:B------:R0:W-:Y:S04]  /*32970*/  @!P1 LDGSTS.E.BYPASS.LTC128B.128 [R8+0x1f200], desc[UR54][R2.64], !P3 ;  /* 0x1f20000002089fae */ /* 0x0001e8000d901d76 */
[----:B------:R0:W-:Y:S04]  /*32980*/  @!P1 LDGSTS.E.BYPASS.LTC128B.128 [R8+0x21200], desc[UR54][R2.64+0x40], !P2 ;  /* 0x2120004002089fae */ /* 0x0001e8000d101d76 */
[----:B--2---:R0:W-:Y:S02]  /*32990*/  @!P1 LDGSTS.E.BYPASS.LTC128B.128 [R8+0x23200], desc[UR54][R2.64+0x80], !P0 ;  /* 0x2320008002089fae */ /* 0x0041e4000c101d76 */
.L_x_7200:
        /* <DEDUP_REMOVED lines=12> */
.L_x_6911:
[----:B------:R-:W-:Y:S05]  /*32a60*/  BSYNC B0 ;  /* 0x0000000000007941 */ /* 0x000fea0003800000 */
.L_x_6910:
[----:B------:R-:W-:Y:S01]  /*32a70*/  NOP ;  /* 0x0000000000007918 */ /* 0x000fe20000000000 */
[----:B------:R-:W-:-:S13]  /*32a80*/  PLOP3.LUT P0, PT, PT, PT, PT, 0x80, 0x0 ;  /* 0x000000000000781c */ /* 0x000fda0003f0f070 */
.L_x_6912:
        /* <DEDUP_REMOVED lines=19> */
.L_x_7201:
[----:B------:R-:W-:Y:S05]  /*32bc0*/  BSYNC B0 ;  /* 0x0000000000007941 */ /* 0x000fea0003800000 */
.L_x_6913:
[----:B------:R-:W2:Y:S02]  /*32bd0*/  LDL R2, [R1+0x14] ;  /* 0x0000140001027983 */ /* 0x000ea40000100800 */
[----:B--2---:R-:W-:-:S13]  /*32be0*/  ISETP.GE.AND P0, PT, R33, R2, PT ;  /* 0x000000022100720c */ /* 0x004fda0003f06270 */
[----:B------:R-:W-:Y:S05]  /*32bf0*/  @!P0 BRA `(.L_x_6915) ;  /* 0x0000001c008c8947 */ /* 0x000fea0003800000 */
[----:B------:R-:W-:Y:S01]  /*32c00*/  IMAD.MOV.U32 R20, RZ, RZ, R32 ;  /* 0x000000ffff147224 */ /* 0x000fe200078e0020 */
[----:B------:R-:W-:-:S07]  /*32c10*/  MOV R21, R37 ;  /* 0x0000002500157202 */ /* 0x000fce0000000f00 */
.L_x_6935:
        /* <DEDUP_REMOVED lines=23> */
[----:B--2---:R-:W-:-:S04]  /*32d90*/  IMAD R0, R33, 0xa0, R0 ;  /* 0x000000a021007824 */ /* 0x004fc800078e0200 */
[----:B------:R-:W-:-:S04]  /*32da0*/  IMAD.IADD R5, R5, 0x1, R0 ;  /* 0x0000000105057824 */ /* 0x000fc800078e0200 */
[----:B0-----:R-:W-:-:S04]  /*32db0*/  @P0 IMAD.HI.U32 R4, R5, R4, RZ ;  /* 0x0000000405040227 */ /* 0x001fc800078e00ff */
[----:B------:R-:W-:Y:S01]  /*32dc0*/  IMAD.MOV.U32 R2, RZ, RZ, R5 ;  /* 0x000000ffff027224 */ /* 0x000fe200078e0005 */
[----:B-1----:R-:W-:Y:S02]  /*32dd0*/  @P0 SHF.R.U32.HI R2, RZ, R3, R4 ;  /* 0x00000003ff020219 */ /* 0x002fe40000011604 */
[----:B------:R-:W0:Y:S01]  /*32de0*/  @P0 LDC R3, c[0x0][0x438] ;  /* 0x00010e00ff030b82 */ /* 0x000e220000000800 */
[----:B------:R-:W-:-:S04]  /*32df0*/  IMAD.IADD R0, R8, 0x1, R0 ;  /* 0x0000000108007824 */ /* 0x000fc800078e0200 */
[----:B----4-:R-:W-:-:S04]  /*32e00*/  @P0 IMAD.HI.U32 R7, R0, R7, RZ ;  /* 0x0000000700070227 */ /* 0x010fc800078e00ff */
[----:B------:R-:W-:Y:S01]  /*32e10*/  IMAD.MOV.U32 R4, RZ, RZ, R0 ;  /* 0x000000ffff047224 */ /* 0x000fe200078e0000 */
[----:B0-----:R-:W-:Y:S02]  /*32e20*/  @P0 SHF.R.U32.HI R4, RZ, R3, R7 ;  /* 0x00000003ff040219 */ /* 0x001fe40000011607 */
[----:B------:R-:W-:-:S03]  /*32e30*/  IADD3 R7, -R2, RZ, RZ ;  /* 0x000000ff02077210 */ /* 0x000fc60007ffe1ff */
[----:B------:R-:W-:Y:S02]  /*32e40*/  IMAD.MOV R3, RZ, RZ, -R4 ;  /* 0x000000ffff037224 */ /* 0x000fe400078e0a04 */
[C---:B------:R-:W-:Y:S02]  /*32e50*/  IMAD R5, R6.reuse, R7, R5 ;  /* 0x0000000706057224 */ /* 0x040fe400078e0205 */
        /* <DEDUP_REMOVED lines=30> */
.L_x_6916:
[----:B------:R-:W-:Y:S01]  /*33040*/  IMAD R4, R32, 0x8, R17 ;  /* 0x0000000820047824 */ /* 0x000fe200078e0211 */
[----:B------:R-:W-:Y:S01]  /*33050*/  SHF.L.U32 R31, R37, 0x1f, RZ ;  /* 0x0000001f251f7819 */ /* 0x000fe200000006ff */
[----:B------:R-:W-:Y:S01]  /*33060*/  BSSY B0, `(.L_x_6917) ;  /* 0x0000004000007945 */ /* 0x000fe20003800000 */
[----:B------:R-:W-:Y:S02]  /*33070*/  SHF.R.S32.HI R30, RZ, 0x1f, R5 ;  /* 0x0000001fff1e7819 */ /* 0x000fe40000011405 */
[----:B------:R-:W0:Y:S02]  /*33080*/  SYNCS.PHASECHK.TRANS64.TRYWAIT P0, [R4+URZ+0x33480], R31 ;  /* 0x0334801f040075a7 */ /* 0x000e24000800017f */
[----:B0-----:R-:W-:Y:S05]  /*33090*/  @!P0 BRA `(.L_x_6918) ;  /* 0x0000009c00488947 */ /* 0x001fea0003800000 */
.L_x_7202:
[----:B------:R-:W-:Y:S05]  /*330a0*/  BSYNC B0 ;  /* 0x0000000000007941 */ /* 0x000fea0003800000 */
.L_x_6917:
[----:B------:R-:W2:Y:S01]  /*330b0*/  LDL R15, [R1+0x1c] ;  /* 0x00001c00010f7983 */ /* 0x000ea20000100800 */
[----:B------:R-:W-:Y:S01]  /*330c0*/  ULDC.64 UR4, c[0x0][0x328] ;  /* 0x0000ca0000047ab9 */ /* 0x000fe20000000a00 */
[----:B------:R-:W-:Y:S01]  /*330d0*/  ULDC.64 UR6, c[0x0][0x338] ;  /* 0x0000ce0000067ab9 */ /* 0x000fe20000000a00 */
[----:B------:R-:W-:Y:S01]  /*330e0*/  IMAD R0, R30, UR4, RZ ;  /* 0x000000041e007c24 */ /* 0x000fe2000f8e02ff */
[----:B-----5:R-:W-:Y:S01]  /*330f0*/  SHF.R.S32.HI R28, RZ, 0x1f, R8 ;  /* 0x0000001fff1c7819 */ /* 0x020fe20000011408 */
[C---:B------:R-:W-:Y:S01]  /*33100*/  IMAD.WIDE.U32 R2, R5.reuse, UR4, RZ ;  /* 0x0000000405027c25 */ /* 0x040fe2000f8e00ff */
[----:B------:R-:W1:Y:S01]  /*33110*/  S2R R14, SR_TID.X ;  /* 0x00000000000e7919 */ /* 0x000e620000002100 */
[----:B------:R-:W-:Y:S01]  /*33120*/  SHF.R.S32.HI R29, RZ, 0x1f, R6 ;  /* 0x0000001fff1d7819 */ /* 0x000fe20000011406 */
[----:B------:R-:W3:Y:S01]  /*33130*/  LDC R12, c[0x0][0x2f4] ;  /* 0x0000bd00ff0c7b82 */ /* 0x000ee20000000800 */
        /* <DEDUP_REMOVED lines=10> */
[----:B------:R-:W-:-:S04]  /*331e0*/  ULDC.64 UR6, c[0x0][0x318] ;  /* 0x0000c60000067ab9 */ /* 0x000fc80000000a00 */
[----:B------:R-:W-:Y:S01]  /*331f0*/  IADD3 R3, R3, R0, RZ ;  /* 0x0000000003037210 */ /* 0x000fe20007ffe0ff */
[----:B------:R-:W-:Y:S02]  /*33200*/  IMAD R0, R29, UR4, RZ ;  /* 0x000000041d007c24 */ /* 0x000fe4000f8e02ff */
[----:B-1----:R-:W-:Y:S02]  /*33210*/  IMAD.SHL.U32 R13, R14, 0x10, RZ ;  /* 0x000000100e0d7824 */ /* 0x002fe400078e00ff */
[C---:B------:R-:W-:Y:S02]  /*33220*/  IMAD R0, R6.reuse, UR5, R0 ;  /* 0x0000000506007c24 */ /* 0x040fe4000f8e0200 */
[----:B------:R-:W-:Y:S01]  /*33230*/  IMAD.WIDE.U32 R2, R6, UR4, R2 ;  /* 0x0000000406027c25 */ /* 0x000fe2000f8e0002 */
[----:B------:R-:W-:Y:S01]  /*33240*/  ULDC.64 UR4, c[0x0][0x330] ;  /* 0x0000cc0000047ab9 */ /* 0x000fe20000000a00 */
[----:B------:R-:W-:Y:S02]  /*33250*/  LOP3.LUT R13, R13, 0x30, RZ, 0xc0, !PT ;  /* 0x000000300d0d7812 */ /* 0x000fe400078ec0ff */
        /* <DEDUP_REMOVED lines=24> */
[----:B--2---:R-:W-:-:S05]  /*333e0*/  IADD3 R2, P0, R11, R2, RZ ;  /* 0x000000020b027210 */ /* 0x004fca0007f1e0ff */
[----:B---3--:R-:W-:Y:S02]  /*333f0*/  IMAD.X R3, RZ, RZ, R0, P0 ;  /* 0x000000ffff037224 */ /* 0x008fe400000e0600 */
[----:B------:R-:W-:Y:S02]  /*33400*/  IMAD.IADD R0, R17, 0x1, R34 ;  /* 0x0000000111007824 */ /* 0x000fe400078e0222 */
[----:B------:R-:W-:Y:S04]  /*33410*/  SHFL.IDX PT, R34, R10, 0x2, 0x1c1f ;  /* 0x005c1f000a227f89 */ /* 0x000fe800000e0000 */
[----:B------:R-:W-:Y:S04]  /*33420*/  LDGSTS.E.BYPASS.LTC128B.128 [R0+0xf200], desc[UR54][R2.64], !P4 ;  /* 0x0f20000002007fae */ /* 0x000fe8000e101d76 */
[----:B------:R-:W-:Y:S04]  /*33430*/  LDGSTS.E.BYPASS.LTC128B.128 [R0+0x11a00], desc[UR54][R2.64+0x40], !P3 ;  /* 0x11a0004002007fae */ /* 0x000fe8000d901d76 */
[----:B------:R1:W-:Y:S04]  /*33440*/  LDGSTS.E.BYPASS.LTC128B.128 [R0+0x14200], desc[UR54][R2.64+0x80], !P2 ;  /* 0x1420008002007fae */ /* 0x0003e8000d101d76 */
[----:B-1----:R-:W1:Y:S04]  /*33450*/  SHFL.IDX PT, R2, R9, 0x1, 0x1c1f ;  /* 0x003c1f0009027f89 */ /* 0x002e6800000e0000 */
[----:B------:R-:W2:Y:S01]  /*33460*/  SHFL.IDX PT, R3, R10, 0x1, 0x1c1f ;  /* 0x003c1f000a037f89 */ /* 0x000ea200000e0000 */
[----:B-1----:R-:W-:-:S04]  /*33470*/  IADD3 R2, P0, R11, R2, RZ ;  /* 0x000000020b027210 */ /* 0x002fc80007f1e0ff */
[----:B--2---:R-:W-:-:S05]  /*33480*/  IADD3.X R3, RZ, R3, RZ, P0, !PT ;  /* 0x00000003ff037210 */ /* 0x004fca00007fe4ff */
        /* <DEDUP_REMOVED lines=17> */
.L_x_7214:
[----:B------:R-:W3:Y:S02]  /*335a0*/  S2R R3, SR_TID.X ;  /* 0x0000000000037919 */ /* 0x000ee40000002100 */
[----:B---3--:R-:W-:-:S05]  /*335b0*/  IMAD.SHL.U32 R3, R3, 0x10, RZ ;  /* 0x0000001003037824 */ /* 0x008fca00078e00ff */
[----:B------:R-:W-:-:S04]  /*335c0*/  LOP3.LUT R3, R3, 0x30, RZ, 0xc0, !PT ;  /* 0x0000003003037812 */ /* 0x000fc800078ec0ff */
        /* <DEDUP_REMOVED lines=10> */
.L_x_6920:
        /* <DEDUP_REMOVED lines=11> */
.L_x_6921:
[----:B------:R2:W-:Y:S01]  /*33720*/  SYNCS.ARRIVE.TRANS64.A1T0 RZ, [R4+URZ+0x33470], RZ ;  /* 0x033470ff04ff79a7 */ /* 0x0005e2000810003f */
[----:B------:R-:W-:Y:S05]  /*33730*/  @!P3 BRA `(.L_x_6922) ;  /* 0x000000000004b947 */ /* 0x000fea0003800000 */
[----:B------:R-:W-:Y:S01]  /*33740*/  BPT.TRAP 0x1 ;  /* 0x000000040000795c */ /* 0x000fe20000300000 */
.L_x_6922:
[----:B------:R-:W3:Y:S01]  /*33750*/  SYNCS.PHASECHK.TRANS64.TRYWAIT P0, [R4+URZ+0x33440], R31 ;  /* 0x0334401f040075a7 */ /* 0x000ee2000800017f */
[----:B------:R-:W-:Y:S04]  /*33760*/  BSSY B0, `(.L_x_6923) ;  /* 0x0000002000007945 */ /* 0x000fe80003800000 */
[----:B---3--:R-:W-:Y:S05]  /*33770*/  @!P0 BRA `(.L_x_6924) ;  /* 0x0000009c00488947 */ /* 0x008fea0003800000 */
.L_x_7215:
[----:B------:R-:W-:Y:S05]  /*33780*/  BSYNC B0 ;  /* 0x0000000000007941 */ /* 0x000fea0003800000 */
.L_x_6923:
        /* <DEDUP_REMOVED lines=11> */
[----:B------:R-:W-:Y:S01]  /*33840*/  IMAD R5, R28, UR4, RZ ;  /* 0x000000041c057c24 */ /* 0x000fe2000f8e02ff */
        /* <DEDUP_REMOVED lines=13> */
[----:B----4-:R-:W-:Y:S02]  /*33920*/  IMAD.SHL.U32 R13, R14, 0x10, RZ ;  /* 0x000000100e0d7824 */ /* 0x010fe400078e00ff */
        /* <DEDUP_REMOVED lines=26> */
[----:B----4-:R-:W-:-:S04]  /*33ad0*/  IADD3 R2, P0, R23, R2, RZ ;  /* 0x0000000217027210 */ /* 0x010fc80007f1e0ff */
[----:B-----5:R-:W-:-:S05]  /*33ae0*/  IADD3.X R3, RZ, R3, RZ, P0, !PT ;  /* 0x00000003ff037210 */ /* 0x020fca00007fe4ff */
        /* <DEDUP_REMOVED lines=13> */
[----:B------:R-:W-:Y:S04]  /*33bc0*/  LDGSTS.E.BYPASS.LTC128B.128 [R0+0x25a00], desc[UR54][R2.64], !P4 ;  /* 0x25a0000002007fae */ /* 0x000fe8000e101d76 */
[----:B------:R-:W-:Y:S04]  /*33bd0*/  LDGSTS.E.BYPASS.LTC128B.128 [R0+0x28200], desc[UR54][R2.64+0x40], !P3 ;  /* 0x2820004002007fae */ /* 0x000fe8000d901d76 */
[----:B------:R4:W-:Y:S04]  /*33be0*/  LDGSTS.E.BYPASS.LTC128B.128 [R0+0x2aa00], desc[UR54][R2.64+0x80], !P2 ;  /* 0x2aa0008002007fae */ /* 0x0009e8000d101d76 */
[----:B----4-:R4:W0:Y:S02]  /*33bf0*/  SHFL.IDX PT, R2, R6, RZ, 0x1c1f ;  /* 0x001c1fff06027589 */ /* 0x01082400000e0000 */
.L_x_7227:
        /* <DEDUP_REMOVED lines=10> */
.L_x_6926:
        /* <DEDUP_REMOVED lines=11> */
.L_x_6927:
[----:B------:R-:W-:Y:S01]  /*33d50*/  IMAD.U32 R0, RZ, RZ, UR37 ;  /* 0x00000025ff007e24 */ /* 0x000fe2000f8e00ff */
[----:B------:R0:W-:Y:S04]  /*33d60*/  SYNCS.ARRIVE.TRANS64.A1T0 RZ, [R4+URZ+0x33430], RZ ;  /* 0x033430ff04ff79a7 */ /* 0x0001e8000810003f */
[----:B------:R-:W-:-:S13]  /*33d70*/  ISETP.NE.AND P0, PT, R0, 0x3, PT ;  /* 0x000000030000780c */ /* 0x000fda0003f05270 */
[----:B0-----:R-:W-:Y:S05]  /*33d80*/  @!P0 BRA `(.L_x_6928) ;  /* 0x0000000000048947 */ /* 0x001fea0003800000 */
[----:B------:R-:W-:Y:S01]  /*33d90*/  BPT.TRAP 0x1 ;  /* 0x000000040000795c */ /* 0x000fe20000300000 */
.L_x_6928:
[----:B------:R-:W-:Y:S01]  /*33da0*/  LOP3.LUT R3, R21, 0x1, RZ, 0x3c, !PT ;  /* 0x0000000115037812 */ /* 0x000fe200078e3cff */
[----:B------:R-:W-:Y:S01]  /*33db0*/  IMAD R2, R20, 0x8, R17 ;  /* 0x0000000814027824 */ /* 0x000fe200078e0211 */
[----:B------:R-:W-:Y:S02]  /*33dc0*/  BSSY B0, `(.L_x_6929) ;  /* 0x0000004000007945 */ /* 0x000fe40003800000 */
[----:B------:R-:W-:-:S04]  /*33dd0*/  SHF.L.U32 R3, R3, 0x1f, RZ ;  /* 0x0000001f03037819 */ /* 0x000fc800000006ff */
[----:B------:R-:W0:Y:S02]  /*33de0*/  SYNCS.PHASECHK.TRANS64.TRYWAIT P2, [R2+URZ+0x33470], R3 ;  /* 0x03347003020075a7 */ /* 0x000e24000804017f */
[----:B0-----:R-:W-:Y:S05]  /*33df0*/  @!P2 BRA `(.L_x_6930) ;  /* 0x0000009c0038a947 */ /* 0x001fea0003800000 */
.L_x_7228:
[----:B------:R-:W-:Y:S05]  /*33e00*/  BSYNC B0 ;  /* 0x0000000000007941 */ /* 0x000fea0003800000 */
.L_x_6929:
[----:B------:R-:W-:-:S04]  /*33e10*/  MOV R0, UR39 ;  /* 0x0000002700007c02 */ /* 0x000fc80008000f00 */
[----:B------:R-:W-:-:S13]  /*33e20*/  ISETP.NE.AND P2, PT, R0, 0x3, PT ;  /* 0x000000030000780c */ /* 0x000fda0003f45270 */
[----:B------:R-:W-:Y:S05]  /*33e30*/  @!P2 BRA `(.L_x_6931) ;  /* 0x000000000004a947 */ /* 0x000fea0003800000 */
[----:B------:R-:W-:Y:S01]  /*33e40*/  BPT.TRAP 0x1 ;  /* 0x000000040000795c */ /* 0x000fe20000300000 */
.L_x_6931:
[----:B------:R-:W-:Y:S01]  /*33e50*/  SHF.L.U32 R3, R21, 0x1f, RZ ;  /* 0x0000001f15037819 */ /* 0x000fe200000006ff */
[----:B------:R-:W-:-:S03]  /*33e60*/  IMAD R0, R20, 0x7800, RZ ;  /* 0x0000780014007824 */ /* 0x000fc600078e02ff */
[----:B------:R-:W0:Y:S02]  /*33e70*/  SYNCS.PHASECHK.TRANS64.TRYWAIT P2, [R2+URZ+0x33460], R3 ;  /* 0x03346003020075a7 */ /* 0x000e24000804017f */
[----:B0-----:R-:W-:Y:S05]  /*33e80*/  @!P2 BRA `(.L_x_6932) ;  /* 0x0000009c0028a947 */ /* 0x001fea0003800000 */
.L_x_7229:
[C---:B--23--:R-:W-:Y:S01]  /*33e90*/  LOP3.LUT R4, R0.reuse, R22, RZ, 0xfc, !PT ;  /* 0x0000001600047212 */ /* 0x04cfe200078efcff */
[----:B------:R-:W-:Y:S05]  /*33ea0*/  WARPSYNC.ALL ;  /* 0x0000000000007948 */ /* 0x000fea0003800000 */
[----:B------:R-:W-:Y:S01]  /*33eb0*/  IMAD.IADD R5, R17, 0x1, R4 ;  /* 0x0000000111057824 */ /* 0x000fe200078e0204 */
[C---:B------:R-:W-:Y:S01]  /*33ec0*/  LOP3.LUT R3, R0.reuse, R16, RZ, 0xfc, !PT ;  /* 0x0000001000037212 */ /* 0x040fe200078efcff */
[C---:B------:R-:W-:Y:S01]  /*33ed0*/  VIADD R12, R0.reuse, 0x2800 ;  /* 0x00002800000c7836 */ /* 0x040fe20000000000 */
[C---:B------:R-:W-:Y:S01]  /*33ee0*/  IADD3 R21, R0.reuse, 0x5000, RZ ;  /* 0x0000500000157810 */ /* 0x040fe20007ffe0ff */
[C---:B------:R-:W-:Y:S01]  /*33ef0*/  VIADD R13, R0.reuse, 0x800 ;  /* 0x00000800000d7836 */ /* 0x040fe20000000000 */
[----:B------:R-:W-:Y:S01]  /*33f00*/  IADD3 R20, R0, 0x3000, RZ ;  /* 0x0000300000147810 */ /* 0x000fe20007ffe0ff */
        /* <DEDUP_REMOVED lines=38> */
[C---:B------:R-:W-:Y:S01]  /*34170*/  IADD3 R3, R17.reuse, R3, RZ ;  /* 0x0000000311037210 */ /* 0x040fe20007ffe0ff */
[----:B0-----:R-:W-:Y:S02]  /*34180*/  IMAD.IADD R4, R17, 0x1, R13 ;  /* 0x0000000111047824 */ /* 0x001fe400078e020d */
[----:B------:R-:W-:-:S04]  /*34190*/  VIADD R13, R0, 0x1800 ;  /* 0x00001800000d7836 */ /* 0x000fc80000000000 */
        /* <DEDUP_REMOVED lines=45> */
[----:B0-----:R-:W-:Y:S02]  /*34470*/  IADD3 R20, R0, 0x4000, RZ ;  /* 0x0000400000147810 */ /* 0x001fe40007ffe0ff */
        /* <DEDUP_REMOVED lines=16> */
[C-C-:B------:R-:W-:Y:S02]  /*34580*/  PRMT R10, R6.reuse, 0x6420, R7.reuse ;  /* 0x00006420060a7816 */ /* 0x140fe40000000007 */
[----:B------:R-:W-:Y:S02]  /*34590*/  PRMT R11, R6, 0x7531, R7 ;  /* 0x00007531060b7816 */ /* 0x000fe40000000007 */
[----:B------:R-:W-:-:S03]  /*345a0*/  IADD3 R13, R0, 0x6800, RZ ;  /* 0x00006800000d7810 */ /* 0x000fc60007ffe0ff */
[----:B------:R0:W-:Y:S04]  /*345b0*/  STSM.16.M88.4 [R3], R8 ;  /* 0x0000000803007844 */ /* 0x0001e80000000200 */
[----:B------:R-:W2:Y:S01]  /*345c0*/  LDSM.16.MT88.4 R4, [R4+0xf200] ;  /* 0x00f200000404783b */ /* 0x000ea20000004200 */
[C---:B0-----:R-:W-:Y:S01]  /*345d0*/  VIADD R3, R0.reuse, 0x4800 ;  /* 0x0000480000037836 */ /* 0x041fe20000000000 */
[----:B------:R-:W-:Y:S02]  /*345e0*/  IADD3 R0, R0, 0x7000, RZ ;  /* 0x0000700000007810 */ /* 0x000fe40007ffe0ff */
[C-C-:B--2---:R-:W-:Y:S02]  /*345f0*/  PRMT R8, R4.reuse, 0x6420, R5.reuse ;  /* 0x0000642004087816 */ /* 0x144fe40000000005 */
[----:B------:R-:W-:-:S02]  /*34600*/  PRMT R9, R4, 0x7531, R5 ;  /* 0x0000753104097816 */ /* 0x000fc40000000005 */
        /* <DEDUP_REMOVED lines=55> */
.L_x_6933:
[----:B--2---:R2:W-:Y:S01]  /*34980*/  SYNCS.ARRIVE.TRANS64.A1T0 RZ, [R2+URZ+0x33450], RZ ;  /* 0x033450ff02ff79a7 */ /* 0x0045e2000810003f */
[----:B------:R-:W-:Y:S06]  /*34990*/  BAR.SYNC.DEFER_BLOCKING 0x2, 0x80 ;  /* 0x0082000000007b1d */ /* 0x000fec0000010000 */
[----:B------:R-:W-:Y:S05]  /*349a0*/  @!P0 BRA `(.L_x_6934) ;  /* 0x0000000000048947 */ /* 0x000fea0003800000 */
[----:B------:R-:W-:Y:S01]  /*349b0*/  BPT.TRAP 0x1 ;  /* 0x000000040000795c */ /* 0x000fe20000300000 */
.L_x_6934:
[----:B0-----:R-:W3:Y:S01]  /*349c0*/  LDL R0, [R1+0x18] ;  /* 0x0000180001007983 */ /* 0x001ee20000100800 */
[----:B--2---:R-:W-:Y:S02]  /*349d0*/  VIADD R2, R2, 0x33480 ;  /* 0x0003348002027836 */ /* 0x004fe40000000000 */
[----:B------:R-:W-:Y:S02]  /*349e0*/  IMAD.MOV.U32 R20, RZ, RZ, R32 ;  /* 0x000000ffff147224 */ /* 0x000fe400078e0020 */
[----:B------:R-:W-:Y:S01]  /*349f0*/  IMAD.MOV.U32 R21, RZ, RZ, R37 ;  /* 0x000000ffff157224 */ /* 0x000fe200078e0025 */
[----:B---3--:R-:W-:-:S04]  /*34a00*/  PRMT R2, R0, 0x654, R2 ;  /* 0x0000065400027816 */ /* 0x008fc80000000002 */
[----:B------:R2:W-:Y:S01]  /*34a10*/  SYNCS.ARRIVE.TRANS64.RED.A1T0 RZ, [R2+URZ], RZ ;  /* 0x000000ff02ff79a7 */ /* 0x0005e2000810043f */
[----:B------:R-:W-:Y:S05]  /*34a20*/  @P1 BRA `(.L_x_6935) ;  /* 0xffffffe0007c1947 */ /* 0x000fea000383ffff */
.L_x_6915:
        /* <DEDUP_REMOVED lines=19> */
.L_x_6937:
[----:B------:R-:W-:Y:S05]  /*34b60*/  BSYNC B0 ;  /* 0x0000000000007941 */ /* 0x000fea0003800000 */
.L_x_6936:
[----:B------:R-:W-:Y:S05]  /*34b70*/  @!P0 BRA `(.L_x_6938) ;  /* 0x0000000000048947 */ /* 0x000fea0003800000 */
[----:B------:R-:W-:Y:S01]  /*34b80*/  BPT.TRAP 0x1 ;  /* 0x000000040000795c */ /* 0x000fe20000300000 */
.L_x_6938:
[----:B------:R-:W-:Y:S01]  /*34b90*/  LOP3.LUT R3, R37, 0x1, RZ, 0x3c, !PT ;  /* 0x0000000125037812 */ /* 0x000fe200078e3cff */
[----:B------:R-:W-:Y:S01]  /*34ba0*/  IMAD R0, R32, 0x8, R17 ;  /* 0x0000000820007824 */ /* 0x000fe200078e0211 */
[----:B------:R-:W-:Y:S02]  /*34bb0*/  BSSY B0, `(.L_x_6939) ;  /* 0x0000004000007945 */ /* 0x000fe40003800000 */
[----:B------:R-:W-:-:S04]  /*34bc0*/  SHF.L.U32 R3, R3, 0x1f, RZ ;  /* 0x0000001f03037819 */ /* 0x000fc800000006ff */
[----:B------:R-:W0:Y:S02]  /*34bd0*/  SYNCS.PHASECHK.TRANS64.TRYWAIT P1, [R0+URZ+0x33470], R3 ;  /* 0x03347003000075a7 */ /* 0x000e24000802017f */
[----:B0-----:R-:W-:Y:S05]  /*34be0*/  @!P1 BRA `(.L_x_6940) ;  /* 0x0000008c00e49947 */ /* 0x001fea0003800000 */
.L_x_7230:
[----:B------:R-:W-:Y:S05]  /*34bf0*/  BSYNC B0 ;  /* 0x0000000000007941 */ /* 0x000fea0003800000 */
.L_x_6939:
[----:B------:R-:W-:-:S05]  /*34c00*/  IMAD.U32 R2, RZ, RZ, UR39 ;  /* 0x00000027ff027e24 */ /* 0x000fca000f8e00ff */
[----:B------:R-:W-:-:S13]  /*34c10*/  ISETP.NE.AND P1, PT, R2, 0x3, PT ;  /* 0x000000030200780c */ /* 0x000fda0003f25270 */
[----:B------:R-:W-:Y:S05]  /*34c20*/  @!P1 BRA `(.L_x_6941) ;  /* 0x0000000000049947 */ /* 0x000fea0003800000 */
[----:B------:R-:W-:Y:S01]  /*34c30*/  BPT.TRAP 0x1 ;  /* 0x000000040000795c */ /* 0x000fe20000300000 */
.L_x_6941:
[----:B0-----:R-:W-:-:S04]  /*34c40*/  SHF.L.U32 R3, R37, 0x1f, RZ ;  /* 0x0000001f25037819 */ /* 0x001fc800000006ff */
[----:B------:R-:W0:Y:S02]  /*34c50*/  SYNCS.PHASECHK.TRANS64.TRYWAIT P1, [R0+URZ+0x33460], R3 ;  /* 0x03346003000075a7 */ /* 0x000e24000802017f */
[----:B0-----:R-:W-:Y:S05]  /*34c60*/  @!P1 BRA `(.L_x_6942) ;  /* 0x0000008c00d89947 */ /* 0x001fea0003800000 */
.L_x_7231:
[----:B------:R-:W-:Y:S01]  /*34c70*/  IMAD R2, R32, 0x7800, RZ ;  /* 0x0000780020027824 */ /* 0x000fe200078e02ff */
[----:B------:R-:W-:Y:S05]  /*34c80*/  WARPSYNC.ALL ;  /* 0x0000000000007948 */ /* 0x000fea0003800000 */
[C---:B------:R-:W-:Y:S01]  /*34c90*/  LOP3.LUT R4, R2.reuse, R22, RZ, 0xfc, !PT ;  /* 0x0000001602047212 */ /* 0x040fe200078efcff */
[C---:B------:R-:W-:Y:S01]  /*34ca0*/  VIADD R13, R2.reuse, 0x2800 ;  /* 0x00002800020d7836 */ /* 0x040fe20000000000 */
[C---:B0-----:R-:W-:Y:S01]  /*34cb0*/  IADD3 R3, R2.reuse, 0x800, RZ ;  /* 0x0000080002037810 */ /* 0x041fe20007ffe0ff */
[----:B------:R-:W-:Y:S02]  /*34cc0*/  VIADD R20, R2, 0x5000 ;  /* 0x0000500002147836 */ /* 0x000fe40000000000 */
        /* <DEDUP_REMOVED lines=13> */
[----:B------:R0:W-:Y:S01]  /*34da0*/  STSM.16.M88.4 [R12], R8 ;  /* 0x000000080c007844 */ /* 0x0001e20000000200 */
[----:B------:R-:W-:-:S02]  /*34db0*/  IMAD.IADD R6, R17, 0x1, R4 ;  /* 0x0000000111067824 */ /* 0x000fc400078e0204 */
[----:B------:R-:W-:-:S04]  /*34dc0*/  IMAD.IADD R13, R19, 0x1, R13 ;  /* 0x00000001130d7824 */ /* 0x000fc800078e020d */
        /* <DEDUP_REMOVED lines=11> */
[----:B------:R-:W-:Y:S02]  /*34e80*/  IMAD.IADD R5, R17, 0x1, R4 ;  /* 0x0000000111057824 */ /* 0x000fe400078e0204 */
[----:B------:R-:W-:-:S04]  /*34e90*/  IMAD.IADD R20, R19, 0x1, R20 ;  /* 0x0000000113147824 */ /* 0x000fc800078e0214 */
[----:B------:R-:W2:Y:S01]  /*34ea0*/  LDSM.16.MT88.4 R4, [R5+0xf200] ;  /* 0x00f200000504783b */ /* 0x000ea20000004200 */
[----:B0-----:R-:W-:Y:S02]  /*34eb0*/  IADD3 R14, R2, 0x1800, RZ ;  /* 0x00001800020e7810 */ /* 0x001fe40007ffe0ff */
[C-C-:B--2---:R-:W-:Y:S02]  /*34ec0*/  PRMT R8, R4.reuse, 0x6420, R5.reuse ;  /* 0x0000642004087816 */ /* 0x144fe40000000005 */
[----:B------:R-:W-:Y:S02]  /*34ed0*/  PRMT R9, R4, 0x7531, R5 ;  /* 0x0000753104097816 */ /* 0x000fe40000000005 */
[----:B------:R-:W-:Y:S02]  /*34ee0*/  LOP3.LUT R4, R12, R16, RZ, 0xfc, !PT ;  /* 0x000000100c047212 */ /* 0x000fe400078efcff */
[C-C-:B------:R-:W-:Y:S02]  /*34ef0*/  PRMT R10, R6.reuse, 0x6420, R7.reuse ;  /* 0x00006420060a7816 */ /* 0x140fe40000000007 */
[----:B------:R-:W-:Y:S01]  /*34f00*/  PRMT R11, R6, 0x7531, R7 ;  /* 0x00007531060b7816 */ /* 0x000fe20000000007 */
[----:B------:R-:W-:Y:S01]  /*34f10*/  IMAD.IADD R15, R19, 0x1, R4 ;  /* 0x00000001130f7824 */ /* 0x000fe200078e0204 */
[-C--:B------:R-:W-:Y:S01]  /*34f20*/  LOP3.LUT R4, R3, R22.reuse, RZ, 0xfc, !PT ;  /* 0x0000001603047212 */ /* 0x080fe200078efcff */
[----:B------:R-:W-:Y:S01]  /*34f30*/  VIADD R3, R2, 0x3000 ;  /* 0x0000300002037836 */ /* 0x000fe20000000000 */
[----:B------:R-:W-:-:S02]  /*34f40*/  LOP3.LUT R12, R12, R22, RZ, 0xfc, !PT ;  /* 0x000000160c0c7212 */ /* 0x000fc400078efcff */
[----:B------:R0:W-:Y:S01]  /*34f50*/  STSM.16.M88.4 [R15], R8 ;  /* 0x000000080f007844 */ /* 0x0001e20000000200 */
[----:B------:R-:W-:-:S06]  /*34f60*/  IMAD.IADD R6, R17, 0x1, R4 ;  /* 0x0000000111067824 */ /* 0x000fcc00078e0204 */
        /* <DEDUP_REMOVED lines=10> */
[----:B------:R-:W-:Y:S01]  /*35010*/  STSM.16.M88.4 [R21], R8 ;  /* 0x0000000815007844 */ /* 0x000fe20000000200 */
[----:B------:R-:W-:Y:S01]  /*35020*/  IMAD.IADD R5, R17, 0x1, R4 ;  /* 0x0000000111057824 */ /* 0x000fe200078e0204 */
[----:B------:R-:W-:-:S05]  /*35030*/  LOP3.LUT R14, R14, R22, RZ, 0xfc, !PT ;  /* 0x000000160e0e7212 */ /* 0x000fca00078efcff */
[----:B------:R-:W0:Y:S02]  /*35040*/  LDSM.16.MT88.4 R4, [R5+0xf200] ;  /* 0x00f200000504783b */ /* 0x000e240000004200 */
[C-C-:B0-----:R-:W-:Y:S02]  /*35050*/  PRMT R8, R4.reuse, 0x6420, R5.reuse ;  /* 0x0000642004087816 */ /* 0x141fe40000000005 */
[----:B------:R-:W-:Y:S02]  /*35060*/  PRMT R9, R4, 0x7531, R5 ;  /* 0x0000753104097816 */ /* 0x000fe40000000005 */
[----:B------:R-:W-:Y:S02]  /*35070*/  LOP3.LUT R4, R18, R16, RZ, 0xfc, !PT ;  /* 0x0000001012047212 */ /* 0x000fe400078efcff */
[C-C-:B------:R-:W-:Y:S02]  /*35080*/  PRMT R10, R6.reuse, 0x6420, R7.reuse ;  /* 0x00006420060a7816 */ /* 0x140fe40000000007 */
[----:B------:R-:W-:Y:S01]  /*35090*/  PRMT R11, R6, 0x7531, R7 ;  /* 0x00007531060b7816 */ /* 0x000fe20000000007 */
[----:B------:R-:W-:Y:S01]  /*350a0*/  IMAD.IADD R4, R19, 0x1, R4 ;  /* 0x0000000113047824 */ /* 0x000fe200078e0204 */
[----:B------:R-:W-:-:S02]  /*350b0*/  LOP3.LUT R6, R15, R22, RZ, 0xfc, !PT ;  /* 0x000000160f067212 */ /* 0x000fc400078efcff */
[----:B------:R-:W-:Y:S02]  /*350c0*/  LOP3.LUT R15, R15, R16, RZ, 0xfc, !PT ;  /* 0x000000100f0f7212 */ /* 0x000fe400078efcff */
[----:B------:R-:W-:Y:S01]  /*350d0*/  IADD3 R21, R17, R6, RZ ;  /* 0x0000000611157210 */ /* 0x000fe20007ffe0ff */
[----:B------:R-:W-:Y:S01]  /*350e0*/  STSM.16.M88.4 [R4], R8 ;  /* 0x0000000804007844 */ /* 0x000fe20000000200 */
[----:B------:R-:W-:Y:S01]  /*350f0*/  LOP3.LUT R18, R18, R22, RZ, 0xfc, !PT ;  /* 0x0000001612127212 */ /* 0x000fe200078efcff */
[----:B------:R-:W-:Y:S02]  /*35100*/  IMAD.IADD R15, R19, 0x1, R15 ;  /* 0x00000001130f7824 */ /* 0x000fe400078e020f */
[----:B------:R-:W0:Y:S02]  /*35110*/  LDSM.16.MT88.4 R4, [R21+0xf200] ;  /* 0x00f200001504783b */ /* 0x000e240000004200 */
[----:B------:R-:W-:Y:S01]  /*35120*/  IMAD.IADD R18, R17, 0x1, R18 ;  /* 0x0000000111127824 */ /* 0x000fe200078e0212 */
[----:B0-----:R-:W-:-:S02]  /*35130*/  PRMT R8, R4, 0x6420, R5 ;  /* 0x0000642004087816 */ /* 0x001fc40000000005 */
[----:B------:R-:W-:Y:S01]  /*35140*/  PRMT R9, R4, 0x7531, R5 ;  /* 0x0000753104097816 */ /* 0x000fe20000000005 */
[----:B------:R-:W-:Y:S01]  /*35150*/  IMAD.IADD R5, R17, 0x1, R12 ;  /* 0x0000000111057824 */ /* 0x000fe200078e020c */
[C---:B------:R-:W-:Y:S01]  /*35160*/  PRMT R10, R6.reuse, 0x6420, R7 ;  /* 0x00006420060a7816 */ /* 0x040fe20000000007 */
[----:B------:R-:W-:Y:S01]  /*35170*/  IMAD.IADD R12, R19, 0x1, R3 ;  /* 0x00000001130c7824 */ /* 0x000fe200078e0203 */
[----:B------:R-:W-:Y:S01]  /*35180*/  PRMT R11, R6, 0x7531, R7 ;  /* 0x00007531060b7816 */ /* 0x000fe20000000007 */
[----:B------:R-:W-:-:S04]  /*35190*/  VIADD R3, R2, 0x3800 ;  /* 0x0000380002037836 */ /* 0x000fc80000000000 */
[----:B------:R0:W-:Y:S04]  /*351a0*/  STSM.16.M88.4 [R13], R8 ;  /* 0x000000080d007844 */ /* 0x0001e80000000200 */
[----:B------:R-:W2:Y:S01]  /*351b0*/  LDSM.16.MT88.4 R4, [R5+0xf200] ;  /* 0x00f200000504783b */ /* 0x000ea20000004200 */
[----:B0-----:R-:W-:Y:S02]  /*351c0*/  IADD3 R13, R2, 0x6000, RZ ;  /* 0x00006000020d7810 */ /* 0x001fe40007ffe0ff */
        /* <DEDUP_REMOVED lines=10> */
[C---:B------:R-:W-:Y:S02]  /*35270*/  VIADD R3, R2.reuse, 0x4000 ;  /* 0x0000400002037836 */ /* 0x040fe40000000000 */
[----:B0-----:R-:W-:Y:S01]  /*35280*/  VIADD R12, R2, 0x4800 ;  /* 0x00004800020c7836 */ /* 0x001fe20000000000 */
[C-C-:B--2---:R-:W-:Y:S02]  /*35290*/  PRMT R8, R4.reuse, 0x6420, R5.reuse ;  /* 0x0000642004087816 */ /* 0x144fe40000000005 */
        /* <DEDUP_REMOVED lines=24> */
[----:B------:R-:W-:Y:S01]  /*35420*/  IMAD.IADD R4, R19, 0x1, R4 ;  /* 0x0000000113047824 */ /* 0x000fe200078e0204 */
[----:B------:R-:W-:-:S04]  /*35430*/  IADD3 R6, R17, R6, RZ ;  /* 0x0000000611067210 */ /* 0x000fc80007ffe0ff */
        /* <DEDUP_REMOVED lines=51> */
.L_x_6943:
[----:B--2---:R2:W-:Y:S01]  /*35770*/  SYNCS.ARRIVE.TRANS64.A1T0 RZ, [R0+URZ+0x33450], RZ ;  /* 0x033450ff00ff79a7 */ /* 0x0045e2000810003f */
[----:B------:R-:W-:Y:S06]  /*35780*/  BAR.SYNC.DEFER_BLOCKING 0x2, 0x80 ;  /* 0x0082000000007b1d */ /* 0x000fec0000010000 */
[----:B------:R-:W-:Y:S05]  /*35790*/  @!P0 BRA `(.L_x_6944) ;  /* 0x0000000000048947 */ /* 0x000fea0003800000 */
[----:B------:R-:W-:Y:S01]  /*357a0*/  BPT.TRAP 0x1 ;  /* 0x000000040000795c */ /* 0x000fe20000300000 */
.L_x_6944:
[----:B0-----:R-:W3:Y:S01]  /*357b0*/  LDL R2, [R1+0x18] ;  /* 0x0000180001027983 */ /* 0x001ee20000100800 */
[----:B--2---:R-:W-:Y:S01]  /*357c0*/  VIADD R0, R0, 0x33480 ;  /* 0x0003348000007836 */ /* 0x004fe20000000000 */
[----:B------:R-:W-:-:S04]  /*357d0*/  IADD3 R32, R32, 0x1, RZ ;  /* 0x0000000120207810 */ /* 0x000fc80007ffe0ff */
[----:B------:R-:W-:-:S04]  /*357e0*/  ISETP.NE.AND P0, PT, R32, 0x2, PT ;  /* 0x000000022000780c */ /* 0x000fc80003f05270 */
[----:B------:R-:W-:Y:S02]  /*357f0*/  SEL R32, R32, RZ, P0 ;  /* 0x000000ff20207207 */ /* 0x000fe40000000000 */
[----:B---3--:R-:W-:-:S04]  /*35800*/  PRMT R0, R2, 0x654, R0 ;  /* 0x0000065402007816 */ /* 0x008fc80000000000 */
[----:B------:R0:W-:Y:S02]  /*35810*/  SYNCS.ARRIVE.TRANS64.RED.A1T0 RZ, [R0+URZ], RZ ;  /* 0x000000ff00ff79a7 */ /* 0x0001e4000810043f */
[----:B0-----:R-:W-:-:S04]  /*35820*/  SEL R0, RZ, 0x1, P0 ;  /* 0x00000001ff007807 */ /* 0x001fc80000000000 */
[----:B------:R-:W-:-:S07]  /*35830*/  LOP3.LUT R37, R37, R0, RZ, 0x3c, !PT ;  /* 0x0000000025257212 */ /* 0x000fce00078e3cff */
.L_x_6883:
        /* <DEDUP_REMOVED lines=10> */
[----:B-1----:R2:W3:Y:S01]  /*358e0*/  LDS.128 R24, [R17+0x334d0] ;  /* 0x0334d00011187984 */ /* 0x0024e20000000c00 */
[----:B------:R-:W-:Y:S06]  /*358f0*/  BAR.ARV 0x4, 0x180 ;  /* 0x0106000000007b1d */ /* 0x000fec0000002000 */
[----:B------:R-:W-:Y:S05]  /*35900*/  BRA `(.L_x_6946) ;  /* 0x0000000c00dc7947 */ /* 0x000fea0003800000 */
.L_x_6945:
        /* <DEDUP_REMOVED lines=9> */
[----:B------:R-:W2:Y:S01]  /*359a0*/  @!P1 LDC.64 R4, c[0x0][0xc78] ;  /* 0x00031e00ff049b82 */ /* 0x000ea20000000a00 */
[----:B0-----:R-:W-:-:S05]  /*359b0*/  @!P1 IMAD.WIDE R2, R9, 0x4, R2 ;  /* 0x0000000409029825 */ /* 0x001fca00078e0202 */
[----:B------:R2:W3:Y:S02]  /*359c0*/  @!P1 LDG.E R7, desc[UR54][R2.64] ;  /* 0x0000003602079981 */ /* 0x0004e4000c1e1900 */
[----:B--2---:R-:W-:-:S05]  /*359d0*/  @!P1 IMAD.WIDE R2, R9, 0x4, R4 ;  /* 0x0000000409029825 */ /* 0x004fca00078e0204 */
[----:B------:R-:W2:Y:S01]  /*359e0*/  @!P1 LDG.E R4, desc[UR54][R2.64] ;  /* 0x0000003602049981 */ /* 0x000ea2000c1e1900 */
[----:B-1----:R-:W-:Y:S01]  /*359f0*/  IMAD.MOV.U32 R25, RZ, RZ, RZ ;  /* 0x000000ffff197224 */ /* 0x002fe200078e00ff */
        /* <DEDUP_REMOVED lines=8> */
[----:B---3--:R-:W-:Y:S02]  /*35a80*/  @!P1 IMAD.MOV.U32 R25, RZ, RZ, R7 ;  /* 0x000000ffff199224 */ /* 0x008fe400078e0007 */
[----:B--2---:R-:W-:Y:S01]  /*35a90*/  @!P1 IMAD.MOV.U32 R5, RZ, RZ, R4 ;  /* 0x000000ffff059224 */ /* 0x004fe200078e0004 */
[----:B------:R-:W-:-:S03]  /*35aa0*/  ISETP.NE.AND P1, PT, R8, RZ, PT ;  /* 0x000000ff0800720c */ /* 0x000fc60003f25270 */
[----:B------:R-:W-:-:S05]  /*35ab0*/  IMAD R13, R5, R25, RZ ;  /* 0x00000019050d7224 */ /* 0x000fca00078e02ff */
        /* <DEDUP_REMOVED lines=16> */
.L_x_7241:
[----:B------:R-:W-:Y:S02]  /*35bc0*/  ULDC UR4, c[0x0][0xc38] ;  /* 0x00030e0000047ab9 */ /* 0x000fe40000000800 */
[----:B------:R-:W-:-:S04]  /*35bd0*/  IMAD.U32 R4, RZ, RZ, UR4 ;  /* 0x00000004ff047e24 */ /* 0x000fc8000f8e00ff */
[----:B-1----:R-:W-:-:S05]  /*35be0*/  IMAD R7, R14, R4, RZ ;  /* 0x000000040e077224 */ /* 0x002fca00078e02ff */
[----:B------:R-:W-:-:S04]  /*35bf0*/  IADD3 R6, R6, R7, RZ ;  /* 0x0000000706067210 */ /* 0x000fc80007ffe0ff */
[----:B------:R-:W-:-:S13]  /*35c00*/  ISETP.GT.AND P6, PT, R6, R0, PT ;  /* 0x000000000600720c */ /* 0x000fda0003fc4270 */
[----:B------:R-:W-:Y:S05]  /*35c10*/  @P6 BRA `(.L_x_6948) ;  /* 0x0000000000a46947 */ /* 0x000fea0003800000 */
.L_x_6951:
        /* <DEDUP_REMOVED lines=34> */
[----:B------:R0:W1:Y:S02]  /*35e40*/  SHFL.IDX PT, R14, R3, 0x1f, 0x1f ;  /* 0x03e01f00030e7f89 */ /* 0x00006400000e0000 */
.L_x_7249:
[----:B------:R-:W-:Y:S02]  /*35e50*/  ULDC UR4, c[0x0][0xc38] ;  /* 0x00030e0000047ab9 */ /* 0x000fe40000000800 */
[----:B------:R-:W-:-:S04]  /*35e60*/  IMAD.U32 R4, RZ, RZ, UR4 ;  /* 0x00000004ff047e24 */ /* 0x000fc8000f8e00ff */
[----:B-1----:R-:W-:-:S04]  /*35e70*/  IMAD R7, R14, R4, RZ ;  /* 0x000000040e077224 */ /* 0x002fc800078e02ff */
[----:B------:R-:W-:-:S05]  /*35e80*/  IMAD.IADD R6, R7, 0x1, R6 ;  /* 0x0000000107067824 */ /* 0x000fca00078e0206 */
[----:B------:R-:W-:-:S13]  /*35e90*/  ISETP.GT.AND P6, PT, R6, R0, PT ;  /* 0x000000000600720c */ /* 0x000fda0003fc4270 */
[----:B------:R-:W-:Y:S05]  /*35ea0*/  @!P6 BRA `(.L_x_6951) ;  /* 0xfffffffc005ce947 */ /* 0x000fea000383ffff */
.L_x_6948:
        /* <DEDUP_REMOVED lines=10> */
.L_x_7254:
[----:B------:R-:W-:-:S13]  /*35f50*/  ISETP.NE.AND P0, PT, R2, RZ, PT ;  /* 0x000000ff0200720c */ /* 0x000fda0003f05270 */
[----:B------:R-:W-:Y:S05]  /*35f60*/  @!P0 BRA `(.L_x_6953) ;  /* 0x0000000000108947 */ /* 0x000fea0003800000 */
[----:B------:R-:W-:Y:S01]  /*35f70*/  UMOV UR4, 0xffffffff ;  /* 0xffffffff00047882 */ /* 0x000fe20000000000 */
[----:B-1----:R-:W-:Y:S02]  /*35f80*/  IADD3 R12, R12, -0x1, RZ ;  /* 0xffffffff0c0c7810 */ /* 0x002fe40007ffe0ff */
[----:B------:R-:W-:Y:S05]  /*35f90*/  BRA.DIV UR4, `(.L_x_6954) ;  /* 0x00000086046c7947 */ /* 0x000fea000b800000 */
[----:B------:R4:W1:Y:S02]  /*35fa0*/  SHFL.IDX PT, R24, R3, R12, 0x1f ;  /* 0x00001f0c03187589 */ /* 0x00086400000e0000 */
.L_x_6953:
[----:B---3--:R-:W-:Y:S01]  /*35fb0*/  ISETP.NE.AND P0, PT, R5, 0x1, PT ;  /* 0x000000010500780c */ /* 0x008fe20003f05270 */
[----:B-1----:R-:W-:-:S04]  /*35fc0*/  IMAD R24, R24, R4, R7 ;  /* 0x0000000418187224 */ /* 0x002fc800078e0207 */
[----:B------:R-:W-:-:S08]  /*35fd0*/  IMAD.IADD R0, R0, 0x1, -R24 ;  /* 0x0000000100007824 */ /* 0x000fd000078e0a18 */
[----:B------:R-:W-:Y:S05]  /*35fe0*/  @!P0 BRA `(.L_x_6955) ;  /* 0x0000000000dc8947 */ /* 0x000fea0003800000 */
[----:B--2---:R-:W-:Y:S02]  /*35ff0*/  IABS R4, R25 ;  /* 0x0000001900047213 */ /* 0x004fe40000000000 */
[----:B------:R-:W-:Y:S02]  /*36000*/  IABS R6, R5 ;  /* 0x0000000500067213 */ /* 0x000fe40000000000 */
[----:B------:R-:W1:Y:S08]  /*36010*/  I2F.RP R7, R4 ;  /* 0x0000000400077306 */ /* 0x000e700000209400 */
[----:B------:R-:W2:Y:S08]  /*36020*/  I2F.RP R8, R6 ;  /* 0x0000000600087306 */ /* 0x000eb00000209400 */
[----:B-1----:R-:W1:Y:S08]  /*36030*/  MUFU.RCP R7, R7 ;  /* 0x0000000700077308 */ /* 0x002e700000001000 */
[----:B--2---:R-:W-:Y:S01]  /*36040*/  MUFU.RCP R8, R8 ;  /* 0x0000000800087308 */ /* 0x004fe20000001000 */
[----:B-1----:R-:W-:Y:S01]  /*36050*/  VIADD R2, R7, 0xffffffe ;  /* 0x0ffffffe07027836 */ /* 0x002fe20000000000 */
[----:B------:R-:W-:-:S06]  /*36060*/  IABS R7, R25 ;  /* 0x0000001900077213 */ /* 0x000fcc0000000000 */
[----:B0---4-:R0:W1:Y:S02]  /*36070*/  F2I.FTZ.U32.TRUNC.NTZ R3, R2 ;  /* 0x0000000200037305 */ /* 0x011064000021f000 */
[----:B0-----:R-:W-:Y:S02]  /*36080*/  IMAD.MOV.U32 R2, RZ, RZ, RZ ;  /* 0x000000ffff027224 */ /* 0x001fe400078e00ff */
[----:B-1----:R-:W-:-:S04]  /*36090*/  IMAD.MOV R9, RZ, RZ, -R3 ;  /* 0x000000ffff097224 */ /* 0x002fc800078e0a03 */
        /* <DEDUP_REMOVED lines=10> */
[----:B------:R-:W-:Y:S01]  /*36140*/  @!P1 IADD3 R9, R9, -R4, RZ ;  /* 0x8000000409099210 */ /* 0x000fe20007ffe0ff */
[----:B------:R-:W-:Y:S01]  /*36150*/  @!P1 VIADD R7, R7, 0x1 ;  /* 0x0000000107079836 */ /* 0x000fe20000000000 */
[----:B------:R-:W-:-:S02]  /*36160*/  ISETP.NE.AND P1, PT, R25, RZ, PT ;  /* 0x000000ff1900720c */ /* 0x000fc40003f25270 */
        /* <DEDUP_REMOVED lines=20> */
[----:B------:R-:W-:Y:S01]  /*362b0*/  ISETP.GE.U32.AND P0, PT, R3, R6, PT ;  /* 0x000000060300720c */ /* 0x000fe20003f06070 */
[----:B------:R-:W-:-:S04]  /*362c0*/  IMAD.MOV R3, RZ, RZ, -R7 ;  /* 0x000000ffff037224 */ /* 0x000fc800078e0a07 */
[----:B------:R-:W-:-:S08]  /*362d0*/  IMAD R3, R25, R3, R0 ;  /* 0x0000000319037224 */ /* 0x000fd000078e0200 */
[----:B------:R-:W-:-:S04]  /*362e0*/  @P0 VIADD R4, R4, 0x1 ;  /* 0x0000000104040836 */ /* 0x000fc80000000000 */
[----:B------:R-:W-:Y:S01]  /*362f0*/  @!P2 IMAD.MOV R4, RZ, RZ, -R4 ;  /* 0x000000ffff04a224 */ /* 0x000fe200078e0a04 */
[----:B------:R-:W-:-:S05]  /*36300*/  @!P1 LOP3.LUT R4, RZ, R5, RZ, 0x33, !PT ;  /* 0x00000005ff049212 */ /* 0x000fca00078e33ff */
[--C-:B------:R-:W-:Y:S02]  /*36310*/  IMAD.MOV R2, RZ, RZ, -R4.reuse ;  /* 0x000000ffff027224 */ /* 0x100fe400078e0a04 */
[C---:B------:R-:W-:Y:S02]  /*36320*/  IMAD R4, R5.reuse, 0x1000000, R4 ;  /* 0x0100000005047824 */ /* 0x040fe400078e0204 */
[----:B------:R-:W-:-:S05]  /*36330*/  IMAD R5, R5, R2, R7 ;  /* 0x0000000205057224 */ /* 0x000fca00078e0207 */
[----:B------:R-:W-:Y:S01]  /*36340*/  LEA R26, R5, R4, 0x10 ;  /* 0x00000004051a7211 */ /* 0x000fe200078e80ff */
[----:B------:R-:W-:Y:S06]  /*36350*/  BRA `(.L_x_6956) ;  /* 0x0000000000f07947 */ /* 0x000fec0003800000 */
.L_x_6955:
[----:B0---4-:R-:W0:Y:S02]  /*36360*/  LDC.64 R2, c[0x0][0xc90] ;  /* 0x00032400ff027b82 */ /* 0x011e240000000a00 */
[----:B0-----:R-:W-:-:S05]  /*36370*/  IMAD.WIDE R2, R27, 0x4, R2 ;  /* 0x000000041b027825 */ /* 0x001fca00078e0202 */
        /* <DEDUP_REMOVED lines=23> */
[----:B------:R-:W-:-:S06]  /*364f0*/  @P0 IADD3 R9, R9, 0x1, RZ ;  /* 0x0000000109090810 */ /* 0x000fcc0007ffe0ff */
        /* <DEDUP_REMOVED lines=19> */
[----:B------:R-:W-:Y:S01]  /*36630*/  IADD3 R5, RZ, -R5, RZ ;  /* 0x80000005ff057210 */ /* 0x000fe20007ffe0ff */
[----:B------:R-:W-:Y:S01]  /*36640*/  IMAD.HI.U32 R3, R3, R8, RZ ;  /* 0x0000000803037227 */ /* 0x000fe200078e00ff */
[----:B------:R-:W-:Y:S02]  /*36650*/  ISETP.GE.AND P2, PT, R2, RZ, PT ;  /* 0x000000ff0200720c */ /* 0x000fe40003f46270 */
[----:B------:R-:W-:Y:S01]  /*36660*/  IADD3 R0, R7, 0x1000000, R0 ;  /* 0x0100000007007810 */ /* 0x000fe20007ffe000 */
        /* <DEDUP_REMOVED lines=11> */
.L_x_6956:
[----:B------:R-:W-:-:S05]  /*36720*/  LOP3.LUT R0, RZ, R3, RZ, 0x33, !PT ;  /* 0x00000003ff007212 */ /* 0x000fca00078e33ff */
[----:B------:R-:W-:Y:S01]  /*36730*/  IMAD.IADD R25, R25, 0x1, R0 ;  /* 0x0000000119197824 */ /* 0x000fe200078e0200 */
[----:B------:R-:W-:Y:S06]  /*36740*/  BRA `(.L_x_6957) ;  /* 0x00000000001c7947 */ /* 0x000fec0003800000 */
.L_x_6949:
[----:B------:R-:W-:Y:S01]  /*36750*/  UMOV UR4, URZ ;  /* 0x0000003f00047c82 */ /* 0x000fe20008000000 */
[----:B------:R-:W-:Y:S01]  /*36760*/  UMOV UR5, URZ ;  /* 0x0000003f00057c82 */ /* 0x000fe20008000000 */
[----:B------:R-:W-:Y:S01]  /*36770*/  ULDC UR6, c[0x0][0xc3c] ;  /* 0x00030f0000067ab9 */ /* 0x000fe20000000800 */
[----:B------:R-:W-:Y:S01]  /*36780*/  MOV R24, R0 ;  /* 0x0000000000187202 */ /* 0x000fe20000000f00 */
[----:B------:R-:W-:Y:S02]  /*36790*/  IMAD.U32 R25, RZ, RZ, UR4 ;  /* 0x00000004ff197e24 */ /* 0x000fe4000f8e00ff */
[----:B------:R-:W-:Y:S02]  /*367a0*/  IMAD.U32 R26, RZ, RZ, UR5 ;  /* 0x00000005ff1a7e24 */ /* 0x000fe4000f8e00ff */
[----:B------:R-:W-:-:S07]  /*367b0*/  IMAD.U32 R27, RZ, RZ, UR6 ;  /* 0x00000006ff1b7e24 */ /* 0x000fce000f8e00ff */
.L_x_6957:
        /* <DEDUP_REMOVED lines=12> */
.L_x_6946:
[----:B------:R-:W-:Y:S02]  /*36880*/  ULDC UR4, c[0x0][0xc3c] ;  /* 0x00030f0000047ab9 */ /* 0x000fe40000000800 */
[----:B---3--:R-:W-:-:S13]  /*36890*/  ISETP.GE.AND P0, PT, R27, UR4, PT ;  /* 0x000000041b007c0c */ /* 0x008fda000bf06270 */
[----:B------:R-:W-:Y:S05]  /*368a0*/  @!P0 BRA `(.L_x_6958) ;  /* 0xffffff7800688947 */ /* 0x000fea000383ffff */
[----:B------:R-:W-:Y:S05]  /*368b0*/  BSYNC B7 ;  /* 0x0000000000077941 */ /* 0x000fea0003800000 */
.L_x_6834:
        /* <DEDUP_REMOVED lines=12> */
.L_x_7257:
[----:B------:R-:W-:Y:S05]  /*36980*/  BSYNC B0 ;  /* 0x0000000000007941 */ /* 0x000fea0003800000 */
.L_x_6959:
[----:B------:R-:W-:-:S03]  /*36990*/  UMOV UR4, 0xffffffff ;  /* 0xffffffff00047882 */ /* 0x000fc60000000000 */
[----:B------:R-:W-:Y:S05]  /*369a0*/  BRA.DIV UR4, `(.L_x_6961) ;  /* 0x0000007e04247947 */ /* 0x000fea000b800000 */
[----:B0-----:R-:W0:Y:S02]  /*369b0*/  S2R R0, SR_TID.X ;  /* 0x0000000000007919 */ /* 0x001e240000002100 */
[----:B0-----:R-:W-:-:S04]  /*369c0*/  SHF.R.U32.HI R0, RZ, 0x5, R0 ;  /* 0x00000005ff007819 */ /* 0x001fc80000011600 */
[----:B------:R-:W-:-:S05]  /*369d0*/  LOP3.LUT R0, R0, 0x3, RZ, 0xc0, !PT ;  /* 0x0000000300007812 */ /* 0x000fca00078ec0ff */
[----:B------:R0:W1:Y:S02]  /*369e0*/  SHFL.IDX PT, R14, R0, RZ, 0x1f ;  /* 0x00001fff000e7589 */ /* 0x00006400000e0000 */
.L_x_7260:
[----:B-1----:R-:W-:-:S13]  /*369f0*/  ISETP.NE.AND P0, PT, R14, RZ, PT ;  /* 0x000000ff0e00720c */ /* 0x002fda0003f05270 */
[----:B------:R-:W-:Y:S05]  /*36a00*/  @P0 BRA `(.L_x_6600) ;  /* 0x0000000000a80947 */ /* 0x000fea0003800000 */
[----:B------:R-:W-:-:S03]  /*36a10*/  UMOV UR4, 0xffffffff ;  /* 0xffffffff00047882 */ /* 0x000fc60000000000 */
[----:B------:R-:W-:Y:S05]  /*36a20*/  BRA.DIV UR4, `(.L_x_6962) ;  /* 0x0000007e04387947 */ /* 0x000fea000b800000 */
[----:B------:R-:W-:-:S13]  /*36a30*/  ELECT P6, URZ, PT ;  /* 0x00000000003f782f */ /* 0x000fda00038c0000 */
.L_x_7263:
[----:B------:R-:W-:Y:S05]  /*36a40*/  @!P6 BRA `(.L_x_6600) ;  /* 0x000000000098e947 */ /* 0x000fea0003800000 */
[----:B------:R-:W-:-:S06]  /*36a50*/  ULOP3.LUT UR4, UR36, 0x2, URZ, 0xfc, !UPT ;  /* 0x0000000224047892 */ /* 0x000fcc000f8efc3f */
[----:B0-----:R-:W-:-:S05]  /*36a60*/  IMAD.U32 R0, RZ, RZ, UR4 ;  /* 0x00000004ff007e24 */ /* 0x001fca000f8e00ff */
[----:B------:R-:W-:-:S13]  /*36a70*/  ISETP.NE.AND P0, PT, R0, 0x3, PT ;  /* 0x000000030000780c */ /* 0x000fda0003f05270 */
[----:B------:R-:W-:Y:S05]  /*36a80*/  @!P0 BRA `(.L_x_6963) ;  /* 0x0000000000048947 */ /* 0x000fea0003800000 */
[----:B------:R-:W-:Y:S01]  /*36a90*/  BPT.TRAP 0x1 ;  /* 0x000000040000795c */ /* 0x000fe20000300000 */
.L_x_6963:
[C---:B------:R-:W-:Y:S01]  /*36aa0*/  LEA R3, R32.reuse, R5, 0x3 ;  /* 0x0000000520037211 */ /* 0x040fe200078e18ff */
[----:B------:R-:W-:Y:S01]  /*36ab0*/  VIADD R32, R32, 0x1 ;  /* 0x0000000120207836 */ /* 0x000fe20000000000 */
[----:B------:R-:W-:-:S04]  /*36ac0*/  SHF.L.U32 R2, R37, 0x1f, RZ ;  /* 0x0000001f25027819 */ /* 0x000fc800000006ff */
[----:B------:R-:W0:Y:S01]  /*36ad0*/  SYNCS.PHASECHK.TRANS64.TRYWAIT P1, [R3+URZ+0x33440], R2 ;  /* 0x03344002030075a7 */ /* 0x000e22000802017f */
[----:B------:R-:W-:-:S04]  /*36ae0*/  ISETP.NE.AND P2, PT, R32, 0x2, PT ;  /* 0x000000022000780c */ /* 0x000fc80003f45270 */
[----:B------:R-:W-:Y:S01]  /*36af0*/  SEL R0, RZ, 0x1, P2 ;  /* 0x00000001ff007807 */ /* 0x000fe20001000000 */
[----:B0-----:R-:W-:Y:S08]  /*36b00*/  @!P1 BRA `(.L_x_6964) ;  /* 0x0000007c00209947 */ /* 0x001ff00003800000 */
.L_x_7264:
[----:B------:R-:W-:Y:S02]  /*36b10*/  SEL R32, R32, RZ, P2 ;  /* 0x000000ff20207207 */ /* 0x000fe40001000000 */
[----:B------:R-:W-:Y:S01]  /*36b20*/  LOP3.LUT R0, R37, R0, RZ, 0x3c, !PT ;  /* 0x0000000025007212 */ /* 0x000fe200078e3cff */
[----:B------:R-:W-:Y:S06]  /*36b30*/  @!P0 BRA `(.L_x_6965) ;  /* 0x0000000000048947 */ /* 0x000fec0003800000 */
[----:B------:R-:W-:Y:S01]  /*36b40*/  BPT.TRAP 0x1 ;  /* 0x000000040000795c */ /* 0x000fe20000300000 */
.L_x_6965:
[----:B------:R-:W-:Y:S01]  /*36b50*/  IMAD R5, R32, 0x8, R5 ;  /* 0x0000000820057824 */ /* 0x000fe200078e0205 */
[----:B------:R-:W-:-:S04]  /*36b60*/  SHF.L.U32 R0, R0, 0x1f, RZ ;  /* 0x0000001f00007819 */ /* 0x000fc800000006ff */
[----:B------:R-:W1:Y:S02]  /*36b70*/  SYNCS.PHASECHK.TRANS64.TRYWAIT P1, [R5+URZ+0x33440], R0 ;  /* 0x03344000050075a7 */ /* 0x000e64000802017f */
[----:B-1----:R-:W-:Y:S05]  /*36b80*/  @!P1 BRA `(.L_x_6966) ;  /* 0x0000007c00149947 */ /* 0x002fea0003800000 */
.L_x_7265:
[----:B------:R-:W-:Y:S05]  /*36b90*/  @!P0 BRA `(.L_x_6967) ;  /* 0x0000000000048947 */ /* 0x000fea0003800000 */
[----:B------:R-:W-:Y:S01]  /*36ba0*/  BPT.TRAP 0x1 ;  /* 0x000000040000795c */ /* 0x000fe20000300000 */
.L_x_6967:
[----:B------:R-:W2:Y:S02]  /*36bb0*/  SYNCS.PHASECHK.TRANS64.TRYWAIT P1, [R3+URZ+0x33460], R2 ;  /* 0x03346002030075a7 */ /* 0x000ea4000802017f */
[----:B--2---:R-:W-:Y:S05]  /*36bc0*/  @!P1 BRA `(.L_x_6968) ;  /* 0x0000007c00189947 */ /* 0x004fea0003800000 */
.L_x_7266:
[----:B------:R-:W-:Y:S05]  /*36bd0*/  @!P0 BRA `(.L_x_6969) ;  /* 0x0000000000048947 */ /* 0x000fea0003800000 */
[----:B------:R-:W-:Y:S01]  /*36be0*/  BPT.TRAP 0x1 ;  /* 0x000000040000795c */ /* 0x000fe20000300000 */
.L_x_6969:
[----:B------:R-:W3:Y:S02]  /*36bf0*/  SYNCS.PHASECHK.TRANS64.TRYWAIT P1, [R5+URZ+0x33460], R0 ;  /* 0x03346000050075a7 */ /* 0x000ee4000802017f */
[----:B---3--:R-:W-:Y:S05]  /*36c00*/  @!P1 BRA `(.L_x_6970) ;  /* 0x0000007c001c9947 */ /* 0x008fea0003800000 */
.L_x_7267:
[----:B------:R-:W-:Y:S05]  /*36c10*/  @!P0 BRA `(.L_x_6971) ;  /* 0x0000000000048947 */ /* 0x000fea0003800000 */
[----:B------:R-:W-:Y:S01]  /*36c20*/  BPT.TRAP 0x1 ;  /* 0x000000040000795c */ /* 0x000fe20000300000 */
.L_x_6971:
[----:B------:R-:W4:Y:S02]  /*36c30*/  SYNCS.PHASECHK.TRANS64.TRYWAIT P1, [R3+URZ+0x33480], R2 ;  /* 0x03348002030075a7 */ /* 0x000f24000802017f */
[----:B----4-:R-:W-:Y:S05]  /*36c40*/  @!P1 BRA `(.L_x_6972) ;  /* 0x0000007c00209947 */ /* 0x010fea0003800000 */
.L_x_7268:
[----:B------:R-:W-:Y:S05]  /*36c50*/  @!P0 BRA `(.L_x_6973) ;  /* 0x0000000000048947 */ /* 0x000fea0003800000 */
[----:B------:R-:W-:Y:S01]  /*36c60*/  BPT.TRAP 0x1 ;  /* 0x000000040000795c */ /* 0x000fe20000300000 */
.L_x_6973:
[----:B------:R0:W0:Y:S02]  /*36c70*/  SYNCS.PHASECHK.TRANS64.TRYWAIT P0, [R5+URZ+0x33480], R0 ;  /* 0x03348000050075a7 */ /* 0x000024000800017f */
[----:B0-----:R-:W-:Y:S05]  /*36c80*/  @!P0 NANOSLEEP.SYNCS 0x989680 ;  /* 0x009896800000895d */ /* 0x001fea0003900000 */
[----:B------:R-:W0:Y:S02]  /*36c90*/  @!P0 SYNCS.PHASECHK.TRANS64 P0, [R5+URZ+0x33480], R0 ;  /* 0x03348000050085a7 */ /* 0x000e24000800007f */
[----:B0-----:R-:W-:Y:S05]  /*36ca0*/  @!P0 BRA `(.L_x_6973) ;  /* 0xfffffffc00f08947 */ /* 0x001fea000383ffff */
.L_x_6600:
[----:B------:R-:W-:Y:S05]  /*36cb0*/  BSYNC B8 ;  /* 0x0000000000087941 */ /* 0x000fea0003800000 */
.L_x_6597:
[----:B------:R-:W-:Y:S05]  /*36cc0*/  EXIT ;  /* 0x000000000000794d */ /* 0x000fea0003800000 */
.L_x_6620:
[----:B-1----:R1:W2:Y:S02]  /*36cd0*/  SYNCS.PHASECHK.TRANS64.TRYWAIT P5, [R93+URZ+0x33490], R94 ;  /* 0x0334905e5d0075a7 */ /* 0x0022a400080a017f */
[----:B--2---:R-:W-:Y:S05]  /*36ce0*/  @!P5 NANOSLEEP.SYNCS 0x989680 ;  /* 0x009896800000d95d */ /* 0x004fea0003900000 */
[----:B------:R-:W2:Y:S02]  /*36cf0*/  @!P5 SYNCS.PHASECHK.TRANS64 P5, [R93+URZ+0x33490], R94 ;  /* 0x0334905e5d00d5a7 */ /* 0x000ea400080a007f */
[----:B--2---:R-:W-:Y:S05]  /*36d00*/  @!P5 BRA `(.L_x_6620) ;  /* 0xfffffffc00f0d947 */ /* 0x004fea000383ffff */
[----:B------:R-:W-:Y:S05]  /*36d10*/  BRA `(.L_x_6974) ;  /* 0xfffffcd000947947 */ /* 0x000fea000383ffff */
.L_x_6621:
        /* <DEDUP_REMOVED lines=8> */
.L_x_6976:
[----:B------:R-:W-:Y:S05]  /*36da0*/  BSYNC B1 ;  /* 0x0000000000017941 */ /* 0x000fea0003800000 */
.L_x_6975:
        /* <DEDUP_REMOVED lines=8> */
.L_x_6977:
[----:B------:R-:W-:Y:S01]  /*36e30*/  IMAD.MOV.U32 R11, RZ, RZ, R14 ;  /* 0x000000ffff0b7224 */ /* 0x000fe200078e000e */
[----:B------:R-:W-:Y:S06]  /*36e40*/  BRA `(.L_x_6978) ;  /* 0xfffffcd0005c7947 */ /* 0x000fec000383ffff */
.L_x_6646:
        /* <DEDUP_REMOVED lines=8> */
.L_x_6980:
[----:B------:R-:W-:Y:S05]  /*36ed0*/  BSYNC B1 ;  /* 0x0000000000017941 */ /* 0x000fea0003800000 */
.L_x_6979:
        /* <DEDUP_REMOVED lines=8> */
.L_x_6981:
[----:B------:R-:W-:Y:S01]  /*36f60*/  IMAD.MOV.U32 R120, RZ, RZ, R14 ;  /* 0x000000ffff787224 */ /* 0x000fe200078e000e */
[----:B------:R-:W-:Y:S06]  /*36f70*/  BRA `(.L_x_6982) ;  /* 0xfffffcfc00b47947 */ /* 0x000fec000383ffff */
.L_x_6676:
[----:B-1----:R1:W2:Y:S02]  /*36f80*/  SYNCS.PHASECHK.TRANS64.TRYWAIT P5, [R93+URZ+0x33490], R94 ;  /* 0x0334905e5d0075a7 */ /* 0x0022a400080a017f */
[----:B--2---:R-:W-:Y:S05]  /*36f90*/  @!P5 NANOSLEEP.SYNCS 0x989680 ;  /* 0x009896800000d95d */ /* 0x004fea0003900000 */
[----:B------:R-:W2:Y:S02]  /*36fa0*/  @!P5 SYNCS.PHASECHK.TRANS64 P5, [R93+URZ+0x33490], R94 ;  /* 0x0334905e5d00d5a7 */ /* 0x000ea400080a007f */
[----:B--2---:R-:W-:Y:S05]  /*36fb0*/  @!P5 BRA `(.L_x_6676) ;  /* 0xfffffffc00f0d947 */ /* 0x004fea000383ffff */
[----:B------:R-:W-:Y:S05]  /*36fc0*/  BRA `(.L_x_6983) ;  /* 0xfffffd34001c7947 */ /* 0x000fea000383ffff */
.L_x_6677:
        /* <DEDUP_REMOVED lines=8> */
.L_x_6985:
[----:B------:R-:W-:Y:S05]  /*37050*/  BSYNC B1 ;  /* 0x0000000000017941 */ /* 0x000fea0003800000 */
.L_x_6984:
        /* <DEDUP_REMOVED lines=8> */
.L_x_6986:
[----:B------:R-:W-:Y:S01]  /*370e0*/  IMAD.MOV.U32 R11, RZ, RZ, R14 ;  /* 0x000000ffff0b7224 */ /* 0x000fe200078e000e */
[----:B------:R-:W-:Y:S06]  /*370f0*/  BRA `(.L_x_6987) ;  /* 0xfffffd3000ec7947 */ /* 0x000fec000383ffff */
.L_x_6690:
[----:B------:R-:W-:Y:S01]  /*37100*/  BSSY B1, `(.L_x_6988) ;  /* 0x0000008000017945 */ /* 0x000fe20003800000 */
[----:B0-2---:R-:W-:Y:S01]  /*37110*/  IMAD.MOV.U32 R13, RZ, RZ, R119 ;  /* 0x000000ffff0d7224 */ /* 0x005fe200078e0077 */
[----:B----4-:R-:W-:Y:S01]  /*37120*/  MOV R11, 0x1e1f ;  /* 0x00001e1f000b7802 */ /* 0x010fe20000000f00 */
[----:B------:R-:W-:Y:S02]  /*37130*/  IMAD.MOV.U32 R12, RZ, RZ, 0x1 ;  /* 0x00000001ff0c7424 */ /* 0x000fe400078e00ff */
[----:B------:R-:W-:-:S07]  /*37140*/  IMAD.MOV.U32 R15, RZ, RZ, -0x1 ;  /* 0xffffffffff0f7424 */ /* 0x000fce00078e00ff */
[----:B-1-3--:R-:W-:Y:S05]  /*37150*/  WARPSYNC.COLLECTIVE R15, `(.L_x_6989) ;  /* 0x000000000f087348 */ /* 0x00afea0003c00000 */
[----:B------:R0:W2:Y:S02]  /*37160*/  SHFL.IDX P6, R14, R13, R12, R11 ;  /* 0x0000000c0d0e7389 */ /* 0x0000a400000c000b */
[----:B0123--:R-:W-:Y:S01]  /*37170*/  ENDCOLLECTIVE ;  /* 0x000000000000791b */ /* 0x00ffe20003800000 */
.L_x_6989:
[----:B------:R-:W-:Y:S05]  /*37180*/  BSYNC B1 ;  /* 0x0000000000017941 */ /* 0x000fea0003800000 */
.L_x_6988:
        /* <DEDUP_REMOVED lines=8> */
.L_x_6990:
[----:B------:R-:W-:Y:S01]  /*37210*/  MOV R120, R14 ;  /* 0x0000000e00787202 */ /* 0x000fe20000000f00 */
[----:B------:R-:W-:Y:S06]  /*37220*/  BRA `(.L_x_6991) ;  /* 0xfffffd6000ec7947 */ /* 0x000fec000383ffff */
.L_x_6703:
[----:B0-----:R0:W1:Y:S02]  /*37230*/  SYNCS.PHASECHK.TRANS64.TRYWAIT P3, [R93+URZ+0x33490], R94 ;  /* 0x0334905e5d0075a7 */ /* 0x001064000806017f */
[----:B-1----:R-:W-:Y:S05]  /*37240*/  @!P3 NANOSLEEP.SYNCS 0x989680 ;  /* 0x009896800000b95d */ /* 0x002fea0003900000 */
[----:B------:R-:W1:Y:S02]  /*37250*/  @!P3 SYNCS.PHASECHK.TRANS64 P3, [R93+URZ+0x33490], R94 ;  /* 0x0334905e5d00b5a7 */ /* 0x000e64000806007f */
[----:B-1----:R-:W-:Y:S05]  /*37260*/  @!P3 BRA `(.L_x_6703) ;  /* 0xfffffffc00f0b947 */ /* 0x002fea000383ffff */
[----:B------:R-:W-:Y:S05]  /*37270*/  BRA `(.L_x_6992) ;  /* 0xfffffd9000e47947 */ /* 0x000fea000383ffff */
.L_x_6704:
        /* <DEDUP_REMOVED lines=8> */
.L_x_6994:
[----:B------:R-:W-:Y:S05]  /*37300*/  BSYNC B1 ;  /* 0x0000000000017941 */ /* 0x000fea0003800000 */
.L_x_6993:
        /* <DEDUP_REMOVED lines=8> */
.L_x_6995:
[----:B------:R-:W-:Y:S01]  /*37390*/  IMAD.MOV.U32 R45, RZ, RZ, R14 ;  /* 0x000000ffff2d7224 */ /* 0x000fe200078e000e */
[----:B------:R-:W-:Y:S06]  /*373a0*/  BRA `(.L_x_6996) ;  /* 0xfffffd9400147947 */ /* 0x000fec000383ffff */
.L_x_6707:
        /* <DEDUP_REMOVED lines=8> */
.L_x_6998:
[----:B------:R-:W-:Y:S05]  /*37430*/  BSYNC B1 ;  /* 0x0000000000017941 */ /* 0x000fea0003800000 */
.L_x_6997:
        /* <DEDUP_REMOVED lines=8> */
.L_x_6999:
[----:B------:R-:W-:Y:S01]  /*374c0*/  IMAD.MOV.U32 R45, RZ, RZ, R14 ;  /* 0x000000ffff2d7224 */ /* 0x000fe200078e000e */
[----:B------:R-:W-:Y:S06]  /*374d0*/  BRA `(.L_x_7000) ;  /* 0xfffffd9400747947 */ /* 0x000fec000383ffff */
.L_x_6711:
[----:B------:R0:W0:Y:S02]  /*374e0*/  SYNCS.PHASECHK.TRANS64.TRYWAIT P2, [R93+URZ+0x334b0], R94 ;  /* 0x0334b05e5d0075a7 */ /* 0x000024000804017f */
[----:B0-----:R-:W-:Y:S05]  /*374f0*/  @!P2 NANOSLEEP.SYNCS 0x989680 ;  /* 0x009896800000a95d */ /* 0x001fea0003900000 */
[----:B------:R-:W0:Y:S02]  /*37500*/  @!P2 SYNCS.PHASECHK.TRANS64 P2, [R93+URZ+0x334b0], R94 ;  /* 0x0334b05e5d00a5a7 */ /* 0x000e24000804007f */
[----:B0-----:R-:W-:Y:S05]  /*37510*/  @!P2 BRA `(.L_x_6711) ;  /* 0xfffffffc00f0a947 */ /* 0x001fea000383ffff */
[----:B------:R-:W-:Y:S05]  /*37520*/  BRA `(.L_x_7001) ;  /* 0xfffffd9800507947 */ /* 0x000fea000383ffff */
.L_x_6721:
[----:B------:R-:W-:Y:S01]  /*37530*/  BSSY B0, `(.L_x_7002) ;  /* 0x0000007000007945 */ /* 0x000fe20003800000 */
[----:B------:R-:W-:Y:S01]  /*37540*/  MOV R12, RZ ;  /* 0x000000ff000c7202 */ /* 0x000fe20000000f00 */
[----:B------:R-:W-:Y:S02]  /*37550*/  IMAD.MOV.U32 R11, RZ, RZ, 0x1f ;  /* 0x0000001fff0b7424 */ /* 0x000fe400078e00ff */
[----:B------:R-:W-:-:S07]  /*37560*/  IMAD.MOV.U32 R15, RZ, RZ, -0x1 ;  /* 0xffffffffff0f7424 */ /* 0x000fce00078e00ff */
[----:B------:R-:W-:Y:S05]  /*37570*/  WARPSYNC.COLLECTIVE R15, `(.L_x_7003) ;  /* 0x000000000f087348 */ /* 0x000fea0003c00000 */
[----:B------:R0:W1:Y:S02]  /*37580*/  SHFL.IDX P6, R14, R13, R12, R11 ;  /* 0x0000000c0d0e7389 */ /* 0x00006400000c000b */
[----:B01----:R-:W-:Y:S01]  /*37590*/  ENDCOLLECTIVE ;  /* 0x000000000000791b */ /* 0x003fe20003800000 */
.L_x_7003:
[----:B------:R-:W-:Y:S05]  /*375a0*/  BSYNC B0 ;  /* 0x0000000000007941 */ /* 0x000fea0003800000 */
.L_x_7002:
[----:B------:R0:W-:Y:S01]  /*375b0*/  STL [R1+0x2c], R14 ;  /* 0x00002c0e01007387 */ /* 0x0001e20000100800 */
[----:B------:R-:W-:Y:S05]  /*375c0*/  BRA `(.L_x_7004) ;  /* 0xfffffda800147947 */ /* 0x000fea000383ffff */
.L_x_6731:
[----:B------:R-:W-:Y:S01]  /*375d0*/  BSSY B1, `(.L_x_7005) ;  /* 0x0000007000017945 */ /* 0x000fe20003800000 */
[----:B------:R-:W-:Y:S02]  /*375e0*/  IMAD.MOV.U32 R12, RZ, RZ, RZ ;  /* 0x000000ffff0c7224 */ /* 0x000fe400078e00ff */
[----:B------:R-:W-:Y:S02]  /*375f0*/  IMAD.MOV.U32 R11, RZ, RZ, 0x1e1f ;  /* 0x00001e1fff0b7424 */ /* 0x000fe400078e00ff */
[----:B------:R-:W-:-:S07]  /*37600*/  IMAD.MOV.U32 R15, RZ, RZ, -0x1 ;  /* 0xffffffffff0f7424 */ /* 0x000fce00078e00ff */
[----:B0-----:R-:W-:Y:S05]  /*37610*/  WARPSYNC.COLLECTIVE R15, `(.L_x_7006) ;  /* 0x000000000f087348 */ /* 0x001fea0003c00000 */
[----:B0-----:R0:W1:Y:S02]  /*37620*/  SHFL.IDX P6, R14, R13, R12, R11 ;  /* 0x0000000c0d0e7389 */ /* 0x00106400000c000b */
[----:B01----:R-:W-:Y:S01]  /*37630*/  ENDCOLLECTIVE ;  /* 0x000000000000791b */ /* 0x003fe20003800000 */
.L_x_7006:
[----:B------:R-:W-:Y:S05]  /*37640*/  BSYNC B1 ;  /* 0x0000000000017941 */ /* 0x000fea0003800000 */
.L_x_7005:
        /* <DEDUP_REMOVED lines=8> */
.L_x_7007:
[----:B------:R-:W-:Y:S02]  /*376d0*/  IMAD.MOV.U32 R13, RZ, RZ, R3 ;  /* 0x000000ffff0d7224 */ /* 0x000fe400078e0003 */
[----:B------:R-:W-:-:S07]  /*376e0*/  IMAD.MOV.U32 R7, RZ, RZ, R14 ;  /* 0x000000ffff077224 */ /* 0x000fce00078e000e */
[----:B------:R-:W-:Y:S05]  /*376f0*/  WARPSYNC.COLLECTIVE R15, `(.L_x_7008) ;  /* 0x000000000f087348 */ /* 0x000fea0003c00000 */
[----:B------:R0:W1:Y:S02]  /*37700*/  SHFL.IDX P6, R14, R13, R12, R11 ;  /* 0x0000000c0d0e7389 */ /* 0x00006400000c000b */
[----:B01----:R-:W-:Y:S01]  /*37710*/  ENDCOLLECTIVE ;  /* 0x000000000000791b */ /* 0x003fe20003800000 */
.L_x_7008:
[----:B------:R-:W-:Y:S01]  /*37720*/  MOV R13, R39 ;  /* 0x00000027000d7202 */ /* 0x000fe20000000f00 */
[----:B------:R-:W-:-:S07]  /*37730*/  IMAD.MOV.U32 R3, RZ, RZ, R14 ;  /* 0x000000ffff037224 */ /* 0x000fce00078e000e */
[----:B------:R-:W-:Y:S05]  /*37740*/  WARPSYNC.COLLECTIVE R15, `(.L_x_7009) ;  /* 0x000000000f087348 */ /* 0x000fea0003c00000 */
[----:B------:R0:W1:Y:S02]  /*37750*/  SHFL.IDX P6, R14, R13, R12, R11 ;  /* 0x0000000c0d0e7389 */ /* 0x00006400000c000b */
[----:B01----:R-:W-:Y:S01]  /*37760*/  ENDCOLLECTIVE ;  /* 0x000000000000791b */ /* 0x003fe20003800000 */
.L_x_7009:
[----:B------:R-:W-:Y:S01]  /*37770*/  IMAD.MOV.U32 R39, RZ, RZ, R14 ;  /* 0x000000ffff277224 */ /* 0x000fe200078e000e */
[----:B------:R-:W-:Y:S06]  /*37780*/  BRA `(.L_x_7010) ;  /* 0xfffffdb000087947 */ /* 0x000fec000383ffff */
.L_x_6735:
[----:B-1----:R1:W2:Y:S02]  /*37790*/  SYNCS.PHASECHK.TRANS64.TRYWAIT P0, [R18+URZ+0x33400], R3 ;  /* 0x03340003120075a7 */ /* 0x0022a4000800017f */
[----:B--2---:R-:W-:Y:S05]  /*377a0*/  @!P0 NANOSLEEP.SYNCS 0x989680 ;  /* 0x009896800000895d */ /* 0x004fea0003900000 */
[----:B------:R-:W2:Y:S02]  /*377b0*/  @!P0 SYNCS.PHASECHK.TRANS64 P0, [R18+URZ+0x33400], R3 ;  /* 0x03340003120085a7 */ /* 0x000ea4000800007f */
[----:B--2---:R-:W-:Y:S05]  /*377c0*/  @!P0 BRA `(.L_x_6735) ;  /* 0xfffffffc00f08947 */ /* 0x004fea000383ffff */
[----:B------:R-:W-:Y:S05]  /*377d0*/  BRA `(.L_x_7011) ;  /* 0xfffffdb4006c7947 */ /* 0x000fea000383ffff */
.L_x_6747:
[----:B------:R-:W-:Y:S01]  /*377e0*/  BSSY B1, `(.L_x_7012) ;  /* 0x0000007000017945 */ /* 0x000fe20003800000 */
[----:B------:R-:W-:Y:S02]  /*377f0*/  IMAD.MOV.U32 R12, RZ, RZ, RZ ;  /* 0x000000ffff0c7224 */ /* 0x000fe400078e00ff */
[----:B------:R-:W-:Y:S02]  /*37800*/  IMAD.MOV.U32 R11, RZ, RZ, 0x1e1f ;  /* 0x00001e1fff0b7424 */ /* 0x000fe400078e00ff */
[----:B------:R-:W-:-:S07]  /*37810*/  IMAD.MOV.U32 R15, RZ, RZ, -0x1 ;  /* 0xffffffffff0f7424 */ /* 0x000fce00078e00ff */
[----:B0-----:R-:W-:Y:S05]  /*37820*/  WARPSYNC.COLLECTIVE R15, `(.L_x_7013) ;  /* 0x000000000f087348 */ /* 0x001fea0003c00000 */
[----:B0-----:R0:W1:Y:S02]  /*37830*/  SHFL.IDX P6, R14, R13, R12, R11 ;  /* 0x0000000c0d0e7389 */ /* 0x00106400000c000b */
[----:B01----:R-:W-:Y:S01]  /*37840*/  ENDCOLLECTIVE ;  /* 0x000000000000791b */ /* 0x003fe20003800000 */
.L_x_7013:
[----:B------:R-:W-:Y:S05]  /*37850*/  BSYNC B1 ;  /* 0x0000000000017941 */ /* 0x000fea0003800000 */
.L_x_7012:
        /* <DEDUP_REMOVED lines=8> */
.L_x_7014:
[----:B------:R-:W-:Y:S02]  /*378e0*/  IMAD.MOV.U32 R13, RZ, RZ, R45 ;  /* 0x000000ffff0d7224 */ /* 0x000fe400078e002d */
[----:B------:R-:W-:-:S07]  /*378f0*/  IMAD.MOV.U32 R37, RZ, RZ, R14 ;  /* 0x000000ffff257224 */ /* 0x000fce00078e000e */
[----:B------:R-:W-:Y:S05]  /*37900*/  WARPSYNC.COLLECTIVE R15, `(.L_x_7015) ;  /* 0x000000000f087348 */ /* 0x000fea0003c00000 */
[----:B------:R0:W1:Y:S02]  /*37910*/  SHFL.IDX P6, R14, R13, R12, R11 ;  /* 0x0000000c0d0e7389 */ /* 0x00006400000c000b */
[----:B01----:R-:W-:Y:S01]  /*37920*/  ENDCOLLECTIVE ;  /* 0x000000000000791b */ /* 0x003fe20003800000 */
.L_x_7015:
[----:B------:R-:W-:Y:S02]  /*37930*/  IMAD.MOV.U32 R13, RZ, RZ, R47 ;  /* 0x000000ffff0d7224 */ /* 0x000fe400078e002f */
[----:B------:R-:W-:-:S07]  /*37940*/  IMAD.MOV.U32 R45, RZ, RZ, R14 ;  /* 0x000000ffff2d7224 */ /* 0x000fce00078e000e */
[----:B------:R-:W-:Y:S05]  /*37950*/  WARPSYNC.COLLECTIVE R15, `(.L_x_7016) ;  /* 0x000000000f087348 */ /* 0x000fea0003c00000 */
[----:B------:R0:W1:Y:S02]  /*37960*/  SHFL.IDX P6, R14, R13, R12, R11 ;  /* 0x0000000c0d0e7389 */ /* 0x00006400000c000b */
[----:B01----:R-:W-:Y:S01]  /*37970*/  ENDCOLLECTIVE ;  /* 0x000000000000791b */ /* 0x003fe20003800000 */
.L_x_7016:
[----:B------:R-:W-:Y:S01]  /*37980*/  MOV R47, R14 ;  /* 0x0000000e002f7202 */ /* 0x000fe20000000f00 */
[----:B------:R-:W-:Y:S06]  /*37990*/  BRA `(.L_x_7017) ;  /* 0xfffffde400647947 */ /* 0x000fec000383ffff */
.L_x_6751:
[----:B0-----:R0:W1:Y:S02]  /*379a0*/  SYNCS.PHASECHK.TRANS64.TRYWAIT P0, [R18+URZ+0x33400], R3 ;  /* 0x03340003120075a7 */ /* 0x001064000800017f */
[----:B-1----:R-:W-:Y:S05]  /*379b0*/  @!P0 NANOSLEEP.SYNCS 0x989680 ;  /* 0x009896800000895d */ /* 0x002fea0003900000 */
[----:B------:R-:W1:Y:S02]  /*379c0*/  @!P0 SYNCS.PHASECHK.TRANS64 P0, [R18+URZ+0x33400], R3 ;  /* 0x03340003120085a7 */ /* 0x000e64000800007f */
[----:B-1----:R-:W-:Y:S05]  /*379d0*/  @!P0 BRA `(.L_x_6751) ;  /* 0xfffffffc00f08947 */ /* 0x002fea000383ffff */
[----:B------:R-:W-:Y:S05]  /*379e0*/  BRA `(.L_x_7018) ;  /* 0xfffffde800707947 */ /* 0x000fea000383ffff */
.L_x_6759:
[----:B-1----:R1:W2:Y:S02]  /*379f0*/  SYNCS.PHASECHK.TRANS64.TRYWAIT P1, [R0+URZ+0x33430], R3 ;  /* 0x03343003000075a7 */ /* 0x0022a4000802017f */
[----:B--2---:R-:W-:Y:S05]  /*37a00*/  @!P1 NANOSLEEP.SYNCS 0x989680 ;  /* 0x009896800000995d */ /* 0x004fea0003900000 */
[----:B------:R-:W2:Y:S02]  /*37a10*/  @!P1 SYNCS.PHASECHK.TRANS64 P1, [R0+URZ+0x33430], R3 ;  /* 0x03343003000095a7 */ /* 0x000ea4000802007f */
[----:B--2---:R-:W-:Y:S05]  /*37a20*/  @!P1 BRA `(.L_x_6759) ;  /* 0xfffffffc00f09947 */ /* 0x004fea000383ffff */
[----:B------:R-:W-:Y:S05]  /*37a30*/  BRA `(.L_x_6758) ;  /* 0xfffffe1800b07947 */ /* 0x000fea000383ffff */
.L_x_6766:
[----:B-1----:R1:W2:Y:S02]  /*37a40*/  SYNCS.PHASECHK.TRANS64.TRYWAIT P2, [R5+URZ+0x33430], R4 ;  /* 0x03343004050075a7 */ /* 0x0022a4000804017f */
[----:B--2---:R-:W-:Y:S05]  /*37a50*/  @!P2 NANOSLEEP.SYNCS 0x989680 ;  /* 0x009896800000a95d */ /* 0x004fea0003900000 */
[----:B------:R-:W2:Y:S02]  /*37a60*/  @!P2 SYNCS.PHASECHK.TRANS64 P2, [R5+URZ+0x33430], R4 ;  /* 0x033430040500a5a7 */ /* 0x000ea4000804007f */
[----:B--2---:R-:W-:Y:S05]  /*37a70*/  @!P2 BRA `(.L_x_6766) ;  /* 0xfffffffc00f0a947 */ /* 0x004fea000383ffff */
[----:B------:R-:W-:Y:S05]  /*37a80*/  BRA `(.L_x_6765) ;  /* 0xfffffe60005c7947 */ /* 0x000fea000383ffff */
.L_x_6770:
[----:B-1----:R1:W2:Y:S02]  /*37a90*/  SYNCS.PHASECHK.TRANS64.TRYWAIT P1, [R5+URZ+0x33450], R4 ;  /* 0x03345004050075a7 */ /* 0x0022a4000802017f */
[----:B--2---:R-:W-:Y:S05]  /*37aa0*/  @!P1 NANOSLEEP.SYNCS 0x989680 ;  /* 0x009896800000995d */ /* 0x004fea0003900000 */
[----:B------:R-:W2:Y:S02]  /*37ab0*/  @!P1 SYNCS.PHASECHK.TRANS64 P1, [R5+URZ+0x33450], R4 ;  /* 0x03345004050095a7 */ /* 0x000ea4000802007f */
[----:B--2---:R-:W-:Y:S05]  /*37ac0*/  @!P1 BRA `(.L_x_6770) ;  /* 0xfffffffc00f09947 */ /* 0x004fea000383ffff */
[----:B------:R-:W-:Y:S05]  /*37ad0*/  BRA `(.L_x_6767) ;  /* 0xfffffe7000987947 */ /* 0x000fea000383ffff */
.L_x_6779:
[----:B-1----:R1:W2:Y:S02]  /*37ae0*/  SYNCS.PHASECHK.TRANS64.TRYWAIT P1, [R4+URZ+0x33430], R5 ;  /* 0x03343005040075a7 */ /* 0x0022a4000802017f */
[----:B--2---:R-:W-:Y:S05]  /*37af0*/  @!P1 NANOSLEEP.SYNCS 0x989680 ;  /* 0x009896800000995d */ /* 0x004fea0003900000 */
[----:B------:R-:W2:Y:S02]  /*37b00*/  @!P1 SYNCS.PHASECHK.TRANS64 P1, [R4+URZ+0x33430], R5 ;  /* 0x03343005040095a7 */ /* 0x000ea4000802007f */
[----:B--2---:R-:W-:Y:S05]  /*37b10*/  @!P1 BRA `(.L_x_6779) ;  /* 0xfffffffc00f09947 */ /* 0x004fea000383ffff */
[----:B------:R-:W-:Y:S05]  /*37b20*/  BRA `(.L_x_6778) ;  /* 0xfffffeac00187947 */ /* 0x000fea000383ffff */
.L_x_6783:
[----:B-1----:R1:W2:Y:S02]  /*37b30*/  SYNCS.PHASECHK.TRANS64.TRYWAIT P1, [R5+URZ+0x33450], R4 ;  /* 0x03345004050075a7 */ /* 0x0022a4000802017f */
[----:B--2---:R-:W-:Y:S05]  /*37b40*/  @!P1 NANOSLEEP.SYNCS 0x989680 ;  /* 0x009896800000995d */ /* 0x004fea0003900000 */
[----:B------:R-:W2:Y:S02]  /*37b50*/  @!P1 SYNCS.PHASECHK.TRANS64 P1, [R5+URZ+0x33450], R4 ;  /* 0x03345004050095a7 */ /* 0x000ea4000802007f */
[----:B--2---:R-:W-:Y:S05]  /*37b60*/  @!P1 BRA `(.L_x_6783) ;  /* 0xfffffffc00f09947 */ /* 0x004fea000383ffff */
[----:B------:R-:W-:Y:S05]  /*37b70*/  BRA `(.L_x_6780) ;  /* 0xfffffebc00487947 */ /* 0x000fea000383ffff */
.L_x_6790:
[----:B-1----:R1:W2:Y:S02]  /*37b80*/  SYNCS.PHASECHK.TRANS64.TRYWAIT P1, [R5+URZ+0x33450], R0 ;  /* 0x03345000050075a7 */ /* 0x0022a4000802017f */
[----:B--2---:R-:W-:Y:S05]  /*37b90*/  @!P1 NANOSLEEP.SYNCS 0x989680 ;  /* 0x009896800000995d */ /* 0x004fea0003900000 */
[----:B------:R-:W2:Y:S02]  /*37ba0*/  @!P1 SYNCS.PHASECHK.TRANS64 P1, [R5+URZ+0x33450], R0 ;  /* 0x03345000050095a7 */ /* 0x000ea4000802007f */
[----:B--2---:R-:W-:Y:S05]  /*37bb0*/  @!P1 BRA `(.L_x_6790) ;  /* 0xfffffffc00f09947 */ /* 0x004fea000383ffff */
[----:B------:R-:W-:Y:S05]  /*37bc0*/  BRA `(.L_x_6789) ;  /* 0xfffffee800b87947 */ /* 0x000fea000383ffff */
.L_x_6794:
[----:B------:R-:W-:Y:S01]  /*37bd0*/  SEL R119, R3, R127, P0 ;  /* 0x0000007f03777207 */ /* 0x000fe20000000000 */
[----:B------:R-:W-:Y:S01]  /*37be0*/  IMAD.MOV.U32 R15, RZ, RZ, -0x1 ;  /* 0xffffffffff0f7424 */ /* 0x000fe200078e00ff */
[----:B------:R-:W-:Y:S02]  /*37bf0*/  SEL R147, R127, R3, P0 ;  /* 0x000000037f937207 */ /* 0x000fe40000000000 */
[----:B------:R-:W-:Y:S02]  /*37c00*/  SEL R3, R12, R134, P0 ;  /* 0x000000860c037207 */ /* 0x000fe40000000000 */
[----:B------:R-:W-:Y:S01]  /*37c10*/  SEL R134, R134, R12, P0 ;  /* 0x0000000c86867207 */ /* 0x000fe20000000000 */
[----:B-----5:R-:W-:Y:S01]  /*37c20*/  IMAD.MOV.U32 R12, RZ, RZ, R0 ;  /* 0x000000ffff0c7224 */ /* 0x020fe200078e0000 */
[----:B------:R-:W-:Y:S02]  /*37c30*/  SEL R26, R11, R125, P0 ;  /* 0x0000007d0b1a7207 */ /* 0x000fe40000000000 */
[----:B------:R-:W-:Y:S01]  /*37c40*/  SEL R27, R125, R11, P0 ;  /* 0x0000000b7d1b7207 */ /* 0x000fe20000000000 */
[----:B------:R-:W-:Y:S01]  /*37c50*/  IMAD.MOV.U32 R11, RZ, RZ, 0x1c1f ;  /* 0x00001c1fff0b7424 */ /* 0x000fe200078e00ff */
[----:B------:R-:W-:-:S02]  /*37c60*/  SEL R59, R60, R109, P0 ;  /* 0x0000006d3c3b7207 */ /* 0x000fc40000000000 */
[----:B------:R-:W-:-:S07]  /*37c70*/  SEL R60, R109, R60, P0 ;  /* 0x0000003c6d3c7207 */ /* 0x000fce0000000000 */
[----:B0-----:R-:W-:Y:S05]  /*37c80*/  WARPSYNC.COLLECTIVE R15, `(.L_x_7019) ;  /* 0x000000000f087348 */ /* 0x001fea0003c00000 */
[----:B------:R1:W2:Y:S02]  /*37c90*/  SHFL.IDX P6, R14, R13, R12, R11 ;  /* 0x0000000c0d0e7389 */ /* 0x0002a400000c000b */
[----:B012---:R-:W-:Y:S01]  /*37ca0*/  ENDCOLLECTIVE ;  /* 0x000000000000791b */ /* 0x007fe20003800000 */
.L_x_7019:
        /* <DEDUP_REMOVED lines=9> */
[----:B------:R-:W-:Y:S02]  /*37d40*/  LOP3.LUT R121, R0, 0x2, RZ, 0x3c, !PT ;  /* 0x0000000200797812 */ /* 0x000fe400078e3cff */
        /* <DEDUP_REMOVED lines=8> */
.L_x_7020:
        /* <DEDUP_REMOVED lines=18> */
.L_x_7021:
        /* <DEDUP_REMOVED lines=18> */
.L_x_7022:
        /* <DEDUP_REMOVED lines=19> */
.L_x_7023:
[----:B------:R-:W-:Y:S02]  /*38140*/  SEL R101, R38, R9, P0 ;  /* 0x0000000926657207 */ /* 0x000fe40000000000 */
[----:B------:R-:W-:Y:S02]  /*38150*/  SEL R38, R9, R38, P0 ;  /* 0x0000002609267207 */ /* 0x000fe40000000000 */
[----:B------:R-:W-:Y:S01]  /*38160*/  SEL R10, R10, R128, P0 ;  /* 0x000000800a0a7207 */ /* 0x000fe20000000000 */
[----:B------:R-:W-:Y:S01]  /*38170*/  IMAD.MOV.U32 R128, RZ, RZ, RZ ;  /* 0x000000ffff807224 */ /* 0x000fe200078e00ff */
        /* <DEDUP_REMOVED lines=14> */
.L_x_7024:
        /* <DEDUP_REMOVED lines=19> */
.L_x_7025:
        /* <DEDUP_REMOVED lines=9> */
[----:B------:R-:W-:Y:S01]  /*38420*/  SEL R37, R37, R102, P0 ;  /* 0x0000006625257207 */ /* 0x000fe20000000000 */
[----:B------:R-:W-:-:S07]  /*38430*/  IMAD.MOV.U32 R86, RZ, RZ, R14 ;  /* 0x000000ffff567224 */ /* 0x000fce00078e000e */
[----:B------:R-:W-:Y:S05]  /*38440*/  WARPSYNC.COLLECTIVE R15, `(.L_x_7026) ;  /* 0x000000000f087348 */ /* 0x000fea0003c00000 */
[----:B------:R0:W1:Y:S02]  /*38450*/  SHFL.IDX P6, R14, R13, R12, R11 ;  /* 0x0000000c0d0e7389 */ /* 0x00006400000c000b */
[----:B01----:R-:W-:Y:S01]  /*38460*/  ENDCOLLECTIVE ;  /* 0x000000000000791b */ /* 0x003fe20003800000 */
.L_x_7026:
        /* <DEDUP_REMOVED lines=8> */
.L_x_7027:
[----:B------:R-:W-:Y:S02]  /*384f0*/  SEL R113, R115, R92, P0 ;  /* 0x0000005c73717207 */ /* 0x000fe40000000000 */
[----:B------:R-:W-:Y:S01]  /*38500*/  SEL R115, R92, R115, P0 ;  /* 0x000000735c737207 */ /* 0x000fe20000000000 */
[----:B------:R-:W-:Y:S02]  /*38510*/  IMAD.MOV.U32 R13, RZ, RZ, R119 ;  /* 0x000000ffff0d7224 */ /* 0x000fe400078e0077 */
[----:B------:R-:W-:-:S07]  /*38520*/  IMAD.MOV.U32 R118, RZ, RZ, R14 ;  /* 0x000000ffff767224 */ /* 0x000fce00078e000e */
[----:B------:R-:W-:Y:S05]  /*38530*/  WARPSYNC.COLLECTIVE R15, `(.L_x_7028) ;  /* 0x000000000f087348 */ /* 0x000fea0003c00000 */
[----:B------:R0:W1:Y:S02]  /*38540*/  SHFL.IDX P6, R14, R13, R12, R11 ;  /* 0x0000000c0d0e7389 */ /* 0x00006400000c000b */
[----:B01----:R-:W-:Y:S01]  /*38550*/  ENDCOLLECTIVE ;  /* 0x000000000000791b */ /* 0x003fe20003800000 */
.L_x_7028:
[----:B------:R-:W-:Y:S01]  /*38560*/  IMAD.MOV.U32 R13, RZ, RZ, R144 ;  /* 0x000000ffff0d7224 */ /* 0x000fe200078e0090 */
[----:B------:R-:W-:Y:S01]  /*38570*/  MOV R12, R121 ;  /* 0x00000079000c7202 */ /* 0x000fe20000000f00 */
[----:B------:R-:W-:-:S07]  /*38580*/  IMAD.MOV.U32 R119, RZ, RZ, R14 ;  /* 0x000000ffff777224 */ /* 0x000fce00078e000e */
[----:B------:R-:W-:Y:S05]  /*38590*/  WARPSYNC.COLLECTIVE R15, `(.L_x_7029) ;  /* 0x000000000f087348 */ /* 0x000fea0003c00000 */
[----:B------:R0:W1:Y:S02]  /*385a0*/  SHFL.IDX P6, R14, R13, R12, R11 ;  /* 0x0000000c0d0e7389 */ /* 0x00006400000c000b */
[----:B01----:R-:W-:Y:S01]  /*385b0*/  ENDCOLLECTIVE ;  /* 0x000000000000791b */ /* 0x003fe20003800000 */
.L_x_7029:
[----:B------:R-:W-:Y:S02]  /*385c0*/  IMAD.MOV.U32 R13, RZ, RZ, R147 ;  /* 0x000000ffff0d7224 */ /* 0x000fe400078e0093 */
[----:B------:R-:W-:-:S07]  /*385d0*/  IMAD.MOV.U32 R84, RZ, RZ, R14 ;  /* 0x000000ffff547224 */ /* 0x000fce00078e000e */
[----:B------:R-:W-:Y:S05]  /*385e0*/  WARPSYNC.COLLECTIVE R15, `(.L_x_7030) ;  /* 0x000000000f087348 */ /* 0x000fea0003c00000 */
[----:B------:R0:W1:Y:S02]  /*385f0*/  SHFL.IDX P6, R14, R13, R12, R11 ;  /* 0x0000000c0d0e7389 */ /* 0x00006400000c000b */
[----:B01----:R-:W-:Y:S01]  /*38600*/  ENDCOLLECTIVE ;  /* 0x000000000000791b */ /* 0x003fe20003800000 */
.L_x_7030:
        /* <DEDUP_REMOVED lines=8> */
.L_x_7031:
[----:B------:R-:W-:Y:S02]  /*38690*/  SEL R117, R119, R88, P0 ;  /* 0x0000005877757207 */ /* 0x000fe40000000000 */
[----:B------:R-:W-:Y:S02]  /*386a0*/  SEL R119, R88, R119, P0 ;  /* 0x0000007758777207 */ /* 0x000fe40000000000 */
[----:B------:R-:W-:Y:S01]  /*386b0*/  MOV R13, R123 ;  /* 0x0000007b000d7202 */ /* 0x000fe20000000f00 */
[----:B------:R-:W-:-:S07]  /*386c0*/  IMAD.MOV.U32 R122, RZ, RZ, R14 ;  /* 0x000000ffff7a7224 */ /* 0x000fce00078e000e */
[----:B------:R-:W-:Y:S05]  /*386d0*/  WARPSYNC.COLLECTIVE R15, `(.L_x_7032) ;  /* 0x000000000f087348 */ /* 0x000fea0003c00000 */
[----:B------:R0:W1:Y:S02]  /*386e0*/  SHFL.IDX P6, R14, R13, R12, R11 ;  /* 0x0000000c0d0e7389 */ /* 0x00006400000c000b */
[----:B01----:R-:W-:Y:S01]  /*386f0*/  ENDCOLLECTIVE ;  /* 0x000000000000791b */ /* 0x003fe20003800000 */
.L_x_7032:
[----:B------:R-:W-:Y:S02]  /*38700*/  IMAD.MOV.U32 R13, RZ, RZ, R131 ;  /* 0x000000ffff0d7224 */ /* 0x000fe400078e0083 */
[----:B------:R-:W-:Y:S02]  /*38710*/  IMAD.MOV.U32 R12, RZ, RZ, R121 ;  /* 0x000000ffff0c7224 */ /* 0x000fe400078e0079 */
[----:B------:R-:W-:-:S07]  /*38720*/  IMAD.MOV.U32 R123, RZ, RZ, R14 ;  /* 0x000000ffff7b7224 */ /* 0x000fce00078e000e */
[----:B------:R-:W-:Y:S05]  /*38730*/  WARPSYNC.COLLECTIVE R15, `(.L_x_7033) ;  /* 0x000000000f087348 */ /* 0x000fea0003c00000 */
[----:B------:R0:W1:Y:S02]  /*38740*/  SHFL.IDX P6, R14, R13, R12, R11 ;  /* 0x0000000c0d0e7389 */ /* 0x00006400000c000b */
[----:B01----:R-:W-:Y:S01]  /*38750*/  ENDCOLLECTIVE ;  /* 0x000000000000791b */ /* 0x003fe20003800000 */
.L_x_7033:
[----:B------:R-:W-:Y:S02]  /*38760*/  IMAD.MOV.U32 R13, RZ, RZ, R145 ;  /* 0x000000ffff0d7224 */ /* 0x000fe400078e0091 */
[----:B------:R-:W-:-:S07]  /*38770*/  IMAD.MOV.U32 R76, RZ, RZ, R14 ;  /* 0x000000ffff4c7224 */ /* 0x000fce00078e000e */
[----:B------:R-:W-:Y:S05]  /*38780*/  WARPSYNC.COLLECTIVE R15, `(.L_x_7034) ;  /* 0x000000000f087348 */ /* 0x000fea0003c00000 */
[----:B------:R0:W1:Y:S02]  /*38790*/  SHFL.IDX P6, R14, R13, R12, R11 ;  /* 0x0000000c0d0e7389 */ /* 0x00006400000c000b */
[----:B01----:R-:W-:Y:S01]  /*387a0*/  ENDCOLLECTIVE ;  /* 0x000000000000791b */ /* 0x003fe20003800000 */
.L_x_7034:
        /* <DEDUP_REMOVED lines=8> */
.L_x_7035:
[----:B------:R-:W-:Y:S02]  /*38830*/  IMAD.MOV.U32 R13, RZ, RZ, R3 ;  /* 0x000000ffff0d7224 */ /* 0x000fe400078e0003 */
[----:B------:R-:W-:-:S07]  /*38840*/  IMAD.MOV.U32 R5, RZ, RZ, R14 ;  /* 0x000000ffff057224 */ /* 0x000fce00078e000e */
[----:B------:R-:W-:Y:S05]  /*38850*/  WARPSYNC.COLLECTIVE R15, `(.L_x_7036) ;  /* 0x000000000f087348 */ /* 0x000fea0003c00000 */
[----:B------:R0:W1:Y:S02]  /*38860*/  SHFL.IDX P6, R14, R13, R12, R11 ;  /* 0x0000000c0d0e7389 */ /* 0x00006400000c000b */
[----:B01----:R-:W-:Y:S01]  /*38870*/  ENDCOLLECTIVE ;  /* 0x000000000000791b */ /* 0x003fe20003800000 */
.L_x_7036:
[----:B------:R-:W-:Y:S02]  /*38880*/  IMAD.MOV.U32 R13, RZ, RZ, R6 ;  /* 0x000000ffff0d7224 */ /* 0x000fe400078e0006 */
[----:B------:R-:W-:Y:S02]  /*38890*/  IMAD.MOV.U32 R12, RZ, RZ, R121 ;  /* 0x000000ffff0c7224 */ /* 0x000fe400078e0079 */
[----:B------:R-:W-:-:S07]  /*388a0*/  IMAD.MOV.U32 R3, RZ, RZ, R14 ;  /* 0x000000ffff037224 */ /* 0x000fce00078e000e */
[----:B------:R-:W-:Y:S05]  /*388b0*/  WARPSYNC.COLLECTIVE R15, `(.L_x_7037) ;  /* 0x000000000f087348 */ /* 0x000fea0003c00000 */
[----:B------:R0:W1:Y:S02]  /*388c0*/  SHFL.IDX P6, R14, R13, R12, R11 ;  /* 0x0000000c0d0e7389 */ /* 0x00006400000c000b */
[----:B01----:R-:W-:Y:S01]  /*388d0*/  ENDCOLLECTIVE ;  /* 0x000000000000791b */ /* 0x003fe20003800000 */
.L_x_7037:
[----:B------:R-:W-:Y:S01]  /*388e0*/  IMAD.MOV.U32 R13, RZ, RZ, R134 ;  /* 0x000000ffff0d7224 */ /* 0x000fe200078e0086 */
[----:B------:R-:W-:-:S07]  /*388f0*/  MOV R6, R14 ;  /* 0x0000000e00067202 */ /* 0x000fce0000000f00 */
[----:B------:R-:W-:Y:S05]  /*38900*/  WARPSYNC.COLLECTIVE R15, `(.L_x_7038) ;  /* 0x000000000f087348 */ /* 0x000fea0003c00000 */
[----:B------:R0:W1:Y:S02]  /*38910*/  SHFL.IDX P6, R14, R13, R12, R11 ;  /* 0x0000000c0d0e7389 */ /* 0x00006400000c000b */
[----:B01----:R-:W-:Y:S01]  /*38920*/  ENDCOLLECTIVE ;  /* 0x000000000000791b */ /* 0x003fe20003800000 */
.L_x_7038:
[----:B------:R-:W-:Y:S02]  /*38930*/  IMAD.MOV.U32 R13, RZ, RZ, R106 ;  /* 0x000000ffff0d7224 */ /* 0x000fe400078e006a */
[----:B------:R-:W-:Y:S02]  /*38940*/  IMAD.MOV.U32 R12, RZ, RZ, R0 ;  /* 0x000000ffff0c7224 */ /* 0x000fe400078e0000 */
[----:B------:R-:W-:-:S07]  /*38950*/  IMAD.MOV.U32 R4, RZ, RZ, R14 ;  /* 0x000000ffff047224 */ /* 0x000fce00078e000e */
[----:B------:R-:W-:Y:S05]  /*38960*/  WARPSYNC.COLLECTIVE R15, `(.L_x_7039) ;  /* 0x000000000f087348 */ /* 0x000fea0003c00000 */
[----:B------:R0:W1:Y:S02]  /*38970*/  SHFL.IDX P6, R14, R13, R12, R11 ;  /* 0x0000000c0d0e7389 */ /* 0x00006400000c000b */
[----:B01----:R-:W-:Y:S01]  /*38980*/  ENDCOLLECTIVE ;  /* 0x000000000000791b */ /* 0x003fe20003800000 */
.L_x_7039:
        /* <DEDUP_REMOVED lines=9> */
.L_x_7040:
[----:B------:R-:W-:Y:S02]  /*38a20*/  IMAD.MOV.U32 R13, RZ, RZ, R10 ;  /* 0x000000ffff0d7224 */ /* 0x000fe400078e000a */
[----:B------:R-:W-:Y:S01]  /*38a30*/  IMAD.MOV.U32 R12, RZ, RZ, R121 ;  /* 0x000000ffff0c7224 */ /* 0x000fe200078e0079 */
[----:B------:R-:W-:-:S07]  /*38a40*/  MOV R7, R14 ;  /* 0x0000000e00077202 */ /* 0x000fce0000000f00 */
[----:B------:R-:W-:Y:S05]  /*38a50*/  WARPSYNC.COLLECTIVE R15, `(.L_x_7041) ;  /* 0x000000000f087348 */ /* 0x000fea0003c00000 */
[----:B------:R0:W1:Y:S02]  /*38a60*/  SHFL.IDX P6, R14, R13, R12, R11 ;  /* 0x0000000c0d0e7389 */ /* 0x00006400000c000b */
[----:B01----:R-:W-:Y:S01]  /*38a70*/  ENDCOLLECTIVE ;  /* 0x000000000000791b */ /* 0x003fe20003800000 */
.L_x_7041:
[----:B------:R-:W-:Y:S02]  /*38a80*/  IMAD.MOV.U32 R13, RZ, RZ, R8 ;  /* 0x000000ffff0d7224 */ /* 0x000fe400078e0008 */
[----:B------:R-:W-:-:S07]  /*38a90*/  IMAD.MOV.U32 R10, RZ, RZ, R14 ;  /* 0x000000ffff0a7224 */ /* 0x000fce00078e000e */
[----:B------:R-:W-:Y:S05]  /*38aa0*/  WARPSYNC.COLLECTIVE R15, `(.L_x_7042) ;  /* 0x000000000f087348 */ /* 0x000fea0003c00000 */
[----:B------:R0:W1:Y:S02]  /*38ab0*/  SHFL.IDX P6, R14, R13, R12, R11 ;  /* 0x0000000c0d0e7389 */ /* 0x00006400000c000b */
[----:B01----:R-:W-:Y:S01]  /*38ac0*/  ENDCOLLECTIVE ;  /* 0x000000000000791b */ /* 0x003fe20003800000 */
.L_x_7042:
[----:B------:R-:W-:Y:S01]  /*38ad0*/  IMAD.MOV.U32 R13, RZ, RZ, R24 ;  /* 0x000000ffff0d7224 */ /* 0x000fe200078e0018 */
[----:B------:R-:W-:Y:S01]  /*38ae0*/  MOV R12, R0 ;  /* 0x00000000000c7202 */ /* 0x000fe20000000f00 */
[----:B------:R-:W-:-:S07]  /*38af0*/  IMAD.MOV.U32 R8, RZ, RZ, R14 ;  /* 0x000000ffff087224 */ /* 0x000fce00078e000e */
[----:B------:R-:W-:Y:S05]  /*38b00*/  WARPSYNC.COLLECTIVE R15, `(.L_x_7043) ;  /* 0x000000000f087348 */ /* 0x000fea0003c00000 */
[----:B------:R0:W1:Y:S02]  /*38b10*/  SHFL.IDX P6, R14, R13, R12, R11 ;  /* 0x0000000c0d0e7389 */ /* 0x00006400000c000b */
[----:B01----:R-:W-:Y:S01]  /*38b20*/  ENDCOLLECTIVE ;  /* 0x000000000000791b */ /* 0x003fe20003800000 */
.L_x_7043:
        /* <DEDUP_REMOVED lines=9> */
.L_x_7044:
[----:B------:R-:W-:Y:S02]  /*38bc0*/  IMAD.MOV.U32 R13, RZ, RZ, R25 ;  /* 0x000000ffff0d7224 */ /* 0x000fe400078e0019 */
[----:B------:R-:W-:Y:S02]  /*38bd0*/  IMAD.MOV.U32 R12, RZ, RZ, R121 ;  /* 0x000000ffff0c7224 */ /* 0x000fe400078e0079 */
[----:B------:R-:W-:-:S07]  /*38be0*/  IMAD.MOV.U32 R20, RZ, RZ, R14 ;  /* 0x000000ffff147224 */ /* 0x000fce00078e000e */
[----:B------:R-:W-:Y:S05]  /*38bf0*/  WARPSYNC.COLLECTIVE R15, `(.L_x_7045) ;  /* 0x000000000f087348 */ /* 0x000fea0003c00000 */
[----:B------:R0:W1:Y:S02]  /*38c00*/  SHFL.IDX P6, R14, R13, R12, R11 ;  /* 0x0000000c0d0e7389 */ /* 0x00006400000c000b */
[----:B01----:R-:W-:Y:S01]  /*38c10*/  ENDCOLLECTIVE ;  /* 0x000000000000791b */ /* 0x003fe20003800000 */
.L_x_7045:
[----:B------:R-:W-:Y:S01]  /*38c20*/  MOV R13, R21 ;  /* 0x00000015000d7202 */ /* 0x000fe20000000f00 */
[----:B------:R-:W-:-:S07]  /*38c30*/  IMAD.MOV.U32 R25, RZ, RZ, R14 ;  /* 0x000000ffff197224 */ /* 0x000fce00078e000e */
[----:B------:R-:W-:Y:S05]  /*38c40*/  WARPSYNC.COLLECTIVE R15, `(.L_x_7046) ;  /* 0x000000000f087348 */ /* 0x000fea0003c00000 */
[----:B------:R0:W1:Y:S02]  /*38c50*/  SHFL.IDX P6, R14, R13, R12, R11 ;  /* 0x0000000c0d0e7389 */ /* 0x00006400000c000b */
[----:B01----:R-:W-:Y:S01]  /*38c60*/  ENDCOLLECTIVE ;  /* 0x000000000000791b */ /* 0x003fe20003800000 */
.L_x_7046:
[----:B------:R-:W-:Y:S02]  /*38c70*/  IMAD.MOV.U32 R13, RZ, RZ, R28 ;  /* 0x000000ffff0d7224 */ /* 0x000fe400078e001c */
[----:B------:R-:W-:Y:S02]  /*38c80*/  IMAD.MOV.U32 R12, RZ, RZ, R0 ;  /* 0x000000ffff0c7224 */ /* 0x000fe400078e0000 */
[----:B------:R-:W-:-:S07]  /*38c90*/  IMAD.MOV.U32 R21, RZ, RZ, R14 ;  /* 0x000000ffff157224 */ /* 0x000fce00078e000e */
[----:B------:R-:W-:Y:S05]  /*38ca0*/  WARPSYNC.COLLECTIVE R15, `(.L_x_7047) ;  /* 0x000000000f087348 */ /* 0x000fea0003c00000 */
[----:B------:R0:W1:Y:S02]  /*38cb0*/  SHFL.IDX P6, R14, R13, R12, R11 ;  /* 0x0000000c0d0e7389 */ /* 0x00006400000c000b */
[----:B01----:R-:W-:Y:S01]  /*38cc0*/  ENDCOLLECTIVE ;  /* 0x000000000000791b */ /* 0x003fe20003800000 */
.L_x_7047:
        /* <DEDUP_REMOVED lines=9> */
.L_x_7048:
[----:B------:R-:W-:Y:S01]  /*38d60*/  MOV R13, R32 ;  /* 0x00000020000d7202 */ /* 0x000fe20000000f00 */
[----:B------:R-:W-:Y:S02]  /*38d70*/  IMAD.MOV.U32 R12, RZ, RZ, R121 ;  /* 0x000000ffff0c7224 */ /* 0x000fe400078e0079 */
[----:B------:R-:W-:-:S07]  /*38d80*/  IMAD.MOV.U32 R26, RZ, RZ, R14 ;  /* 0x000000ffff1a7224 */ /* 0x000fce00078e000e */
[----:B------:R-:W-:Y:S05]  /*38d90*/  WARPSYNC.COLLECTIVE R15, `(.L_x_7049) ;  /* 0x000000000f087348 */ /* 0x000fea0003c00000 */
[----:B------:R0:W1:Y:S02]  /*38da0*/  SHFL.IDX P6, R14, R13, R12, R11 ;  /* 0x0000000c0d0e7389 */ /* 0x00006400000c000b */
[----:B01----:R-:W-:Y:S01]  /*38db0*/  ENDCOLLECTIVE ;  /* 0x000000000000791b */ /* 0x003fe20003800000 */
.L_x_7049:
[----:B------:R-:W-:Y:S02]  /*38dc0*/  IMAD.MOV.U32 R13, RZ, RZ, R27 ;  /* 0x000000ffff0d7224 */ /* 0x000fe400078e001b */
[----:B------:R-:W-:-:S07]  /*38dd0*/  IMAD.MOV.U32 R32, RZ, RZ, R14 ;  /* 0x000000ffff207224 */ /* 0x000fce00078e000e */
[----:B------:R-:W-:Y:S05]  /*38de0*/  WARPSYNC.COLLECTIVE R15, `(.L_x_7050) ;  /* 0x000000000f087348 */ /* 0x000fea0003c00000 */
[----:B------:R0:W1:Y:S02]  /*38df0*/  SHFL.IDX P6, R14, R13, R12, R11 ;  /* 0x0000000c0d0e7389 */ /* 0x00006400000c000b */
[----:B01----:R-:W-:Y:S01]  /*38e00*/  ENDCOLLECTIVE ;  /* 0x000000000000791b */ /* 0x003fe20003800000 */
.L_x_7050:
[----:B------:R-:W-:Y:S02]  /*38e10*/  IMAD.MOV.U32 R13, RZ, RZ, R35 ;  /* 0x000000ffff0d7224 */ /* 0x000fe400078e0023 */
[----:B------:R-:W-:Y:S02]  /*38e20*/  IMAD.MOV.U32 R12, RZ, RZ, R0 ;  /* 0x000000ffff0c7224 */ /* 0x000fe400078e0000 */
[----:B------:R-:W-:-:S07]  /*38e30*/  IMAD.MOV.U32 R27, RZ, RZ, R14 ;  /* 0x000000ffff1b7224 */ /* 0x000fce00078e000e */
[----:B------:R-:W-:Y:S05]  /*38e40*/  WARPSYNC.COLLECTIVE R15, `(.L_x_7051) ;  /* 0x000000000f087348 */ /* 0x000fea0003c00000 */
[----:B------:R0:W1:Y:S02]  /*38e50*/  SHFL.IDX P6, R14, R13, R12, R11 ;  /* 0x0000000c0d0e7389 */ /* 0x00006400000c000b */
[----:B01----:R-:W-:Y:S01]  /*38e60*/  ENDCOLLECTIVE ;  /* 0x000000000000791b */ /* 0x003fe20003800000 */
.L_x_7051:
[----:B------:R-:W-:Y:S02]  /*38e70*/  SEL R25, R26, R27, P0 ;  /* 0x0000001b1a197207 */ /* 0x000fe40000000000 */
[----:B------:R-:W-:Y:S02]  /*38e80*/  SEL R26, R27, R26, P0 ;  /* 0x0000001a1b1a7207 */ /* 0x000fe40000000000 */
[----:B------:R-:W-:Y:S02]  /*38e90*/  SEL R27, R28, R32, P0 ;  /* 0x000000201c1b7207 */ /* 0x000fe40000000000 */
[----:B------:R-:W-:Y:S01]  /*38ea0*/  SEL R28, R32, R28, P0 ;  /* 0x0000001c201c7207 */ /* 0x000fe20000000000 */
[----:B------:R-:W-:Y:S01]  /*38eb0*/  IMAD.MOV.U32 R13, RZ, RZ, R33 ;  /* 0x000000ffff0d7224 */ /* 0x000fe200078e0021 */
[----:B------:R-:W-:-:S07]  /*38ec0*/  MOV R35, R14 ;  /* 0x0000000e00237202 */ /* 0x000fce0000000f00 */
[----:B------:R-:W-:Y:S05]  /*38ed0*/  WARPSYNC.COLLECTIVE R15, `(.L_x_7052) ;  /* 0x000000000f087348 */ /* 0x000fea0003c00000 */
[----:B------:R0:W1:Y:S02]  /*38ee0*/  SHFL.IDX P6, R14, R13, R12, R11 ;  /* 0x0000000c0d0e7389 */ /* 0x00006400000c000b */
[----:B01----:R-:W-:Y:S01]  /*38ef0*/  ENDCOLLECTIVE ;  /* 0x000000000000791b */ /* 0x003fe20003800000 */
.L_x_7052:
[----:B------:R-:W-:Y:S02]  /*38f00*/  IMAD.MOV.U32 R13, RZ, RZ, R52 ;  /* 0x000000ffff0d7224 */ /* 0x000fe400078e0034 */
[----:B------:R-:W-:Y:S02]  /*38f10*/  IMAD.MOV.U32 R12, RZ, RZ, R121 ;  /* 0x000000ffff0c7224 */ /* 0x000fe400078e0079 */
[----:B------:R-:W-:-:S07]  /*38f20*/  IMAD.MOV.U32 R33, RZ, RZ, R14 ;  /* 0x000000ffff217224 */ /* 0x000fce00078e000e */
[----:B------:R-:W-:Y:S05]  /*38f30*/  WARPSYNC.COLLECTIVE R15, `(.L_x_7053) ;  /* 0x000000000f087348 */ /* 0x000fea0003c00000 */
[----:B------:R0:W1:Y:S02]  /*38f40*/  SHFL.IDX P6, R14, R13, R12, R11 ;  /* 0x0000000c0d0e7389 */ /* 0x00006400000c000b */
[----:B01----:R-:W-:Y:S01]  /*38f50*/  ENDCOLLECTIVE ;  /* 0x000000000000791b */ /* 0x003fe20003800000 */
.L_x_7053:
[----:B------:R-:W-:Y:S02]  /*38f60*/  IMAD.MOV.U32 R13, RZ, RZ, R34 ;  /* 0x000000ffff0d7224 */ /* 0x000fe400078e0022 */
[----:B------:R-:W-:-:S07]  /*38f70*/  IMAD.MOV.U32 R52, RZ, RZ, R14 ;  /* 0x000000ffff347224 */ /* 0x000fce00078e000e */
[----:B------:R-:W-:Y:S05]  /*38f80*/  WARPSYNC.COLLECTIVE R15, `(.L_x_7054) ;  /* 0x000000000f087348 */ /* 0x000fea0003c00000 */
[----:B------:R0:W1:Y:S02]  /*38f90*/  SHFL.IDX P6, R14, R13, R12, R11 ;  /* 0x0000000c0d0e7389 */ /* 0x00006400000c000b */
[----:B01----:R-:W-:Y:S01]  /*38fa0*/  ENDCOLLECTIVE ;  /* 0x000000000000791b */ /* 0x003fe20003800000 */
.L_x_7054:
[----:B------:R-:W-:Y:S02]  /*38fb0*/  IMAD.MOV.U32 R13, RZ, RZ, R55 ;  /* 0x000000ffff0d7224 */ /* 0x000fe400078e0037 */
[----:B------:R-:W-:Y:S01]  /*38fc0*/  IMAD.MOV.U32 R12, RZ, RZ, R0 ;  /* 0x000000ffff0c7224 */ /* 0x000fe200078e0000 */
[----:B------:R-:W-:-:S07]  /*38fd0*/  MOV R34, R14 ;  /* 0x0000000e00227202 */ /* 0x000fce0000000f00 */
[----:B------:R-:W-:Y:S05]  /*38fe0*/  WARPSYNC.COLLECTIVE R15, `(.L_x_7055) ;  /* 0x000000000f087348 */ /* 0x000fea0003c00000 */
[----:B------:R0:W1:Y:S02]  /*38ff0*/  SHFL.IDX P6, R14, R13, R12, R11 ;  /* 0x0000000c0d0e7389 */ /* 0x00006400000c000b */
[----:B01----:R-:W-:Y:S01]  /*39000*/  ENDCOLLECTIVE ;  /* 0x000000000000791b */ /* 0x003fe20003800000 */
.L_x_7055:
        /* <DEDUP_REMOVED lines=9> */
.L_x_7056:
[----:B------:R-:W-:Y:S01]  /*390a0*/  IMAD.MOV.U32 R13, RZ, RZ, R56 ;  /* 0x000000ffff0d7224 */ /* 0x000fe200078e0038 */
[----:B------:R-:W-:Y:S01]  /*390b0*/  MOV R12, R121 ;  /* 0x00000079000c7202 */ /* 0x000fe20000000f00 */
[----:B------:R-:W-:-:S07]  /*390c0*/  IMAD.MOV.U32 R53, RZ, RZ, R14 ;  /* 0x000000ffff357224 */ /* 0x000fce00078e000e */
[----:B------:R-:W-:Y:S05]  /*390d0*/  WARPSYNC.COLLECTIVE R15, `(.L_x_7057) ;  /* 0x000000000f087348 */ /* 0x000fea0003c00000 */
[----:B------:R0:W1:Y:S02]  /*390e0*/  SHFL.IDX P6, R14, R13, R12, R11 ;  /* 0x0000000c0d0e7389 */ /* 0x00006400000c000b */
[----:B01----:R-:W-:Y:S01]  /*390f0*/  ENDCOLLECTIVE ;  /* 0x000000000000791b */ /* 0x003fe20003800000 */
.L_x_7057:
[----:B------:R-:W-:Y:S02]  /*39100*/  IMAD.MOV.U32 R13, RZ, RZ, R54 ;  /* 0x000000ffff0d7224 */ /* 0x000fe400078e0036 */
[----:B------:R-:W-:-:S07]  /*39110*/  IMAD.MOV.U32 R56, RZ, RZ, R14 ;  /* 0x000000ffff387224 */ /* 0x000fce00078e000e */
[----:B------:R-:W-:Y:S05]  /*39120*/  WARPSYNC.COLLECTIVE R15, `(.L_x_7058) ;  /* 0x000000000f087348 */ /* 0x000fea0003c00000 */
[----:B------:R0:W1:Y:S02]  /*39130*/  SHFL.IDX P6, R14, R13, R12, R11 ;  /* 0x0000000c0d0e7389 */ /* 0x00006400000c000b */
[----:B01----:R-:W-:Y:S01]  /*39140*/  ENDCOLLECTIVE ;  /* 0x000000000000791b */ /* 0x003fe20003800000 */
.L_x_7058:
[----:B------:R-:W-:Y:S02]  /*39150*/  IMAD.MOV.U32 R13, RZ, RZ, R59 ;  /* 0x000000ffff0d7224 */ /* 0x000fe400078e003b */
[----:B------:R-:W-:Y:S02]  /*39160*/  IMAD.MOV.U32 R12, RZ, RZ, R0 ;  /* 0x000000ffff0c7224 */ /* 0x000fe400078e0000 */
[----:B------:R-:W-:-:S07]  /*39170*/  IMAD.MOV.U32 R54, RZ, RZ, R14 ;  /* 0x000000ffff367224 */ /* 0x000fce00078e000e */
[----:B------:R-:W-:Y:S05]  /*39180*/  WARPSYNC.COLLECTIVE R15, `(.L_x_7059) ;  /* 0x000000000f087348 */ /* 0x000fea0003c00000 */
[----:B------:R0:W1:Y:S02]  /*39190*/  SHFL.IDX P6, R14, R13, R12, R11 ;  /* 0x0000000c0d0e7389 */ /* 0x00006400000c000b */
[----:B01----:R-:W-:Y:S01]  /*391a0*/  ENDCOLLECTIVE ;  /* 0x000000000000791b */ /* 0x003fe20003800000 */
.L_x_7059:
        /* <DEDUP_REMOVED lines=9> */
.L_x_7060:
[----:B------:R-:W-:Y:S02]  /*39240*/  IMAD.MOV.U32 R13, RZ, RZ, R60 ;  /* 0x000000ffff0d7224 */ /* 0x000fe400078e003c */
[----:B------:R-:W-:Y:S02]  /*39250*/  IMAD.MOV.U32 R12, RZ, RZ, R121 ;  /* 0x000000ffff0c7224 */ /* 0x000fe400078e0079 */
[----:B------:R-:W-:-:S07]  /*39260*/  IMAD.MOV.U32 R57, RZ, RZ, R14 ;  /* 0x000000ffff397224 */ /* 0x000fce00078e000e */
[----:B------:R-:W-:Y:S05]  /*39270*/  WARPSYNC.COLLECTIVE R15, `(.L_x_7061) ;  /* 0x000000000f087348 */ /* 0x000fea0003c00000 */
[----:B------:R0:W1:Y:S02]  /*39280*/  SHFL.IDX P6, R14, R13, R12, R11 ;  /* 0x0000000c0d0e7389 */ /* 0x00006400000c000b */
[----:B01----:R-:W-:Y:S01]  /*39290*/  ENDCOLLECTIVE ;  /* 0x000000000000791b */ /* 0x003fe20003800000 */
.L_x_7061:
[----:B------:R-:W-:Y:S02]  /*392a0*/  IMAD.MOV.U32 R13, RZ, RZ, R58 ;  /* 0x000000ffff0d7224 */ /* 0x000fe400078e003a */
[----:B------:R-:W-:-:S07]  /*392b0*/  IMAD.MOV.U32 R60, RZ, RZ, R14 ;  /* 0x000000ffff3c7224 */ /* 0x000fce00078e000e */
[----:B------:R-:W-:Y:S05]  /*392c0*/  WARPSYNC.COLLECTIVE R15, `(.L_x_7062) ;  /* 0x000000000f087348 */ /* 0x000fea0003c00000 */
[----:B------:R0:W1:Y:S02]  /*392d0*/  SHFL.IDX P6, R14, R13, R12, R11 ;  /* 0x0000000c0d0e7389 */ /* 0x00006400000c000b */
[----:B01----:R-:W-:Y:S01]  /*392e0*/  ENDCOLLECTIVE ;  /* 0x000000000000791b */ /* 0x003fe20003800000 */
.L_x_7062:
[----:B------:R-:W-:Y:S01]  /*392f0*/  MOV R13, R63 ;  /* 0x0000003f000d7202 */ /* 0x000fe20000000f00 */
[----:B------:R-:W-:Y:S02]  /*39300*/  IMAD.MOV.U32 R12, RZ, RZ, R0 ;  /* 0x000000ffff0c7224 */ /* 0x000fe400078e0000 */
[----:B------:R-:W-:-:S07]  /*39310*/  IMAD.MOV.U32 R58, RZ, RZ, R14 ;  /* 0x000000ffff3a7224 */ /* 0x000fce00078e000e */
[----:B------:R-:W-:Y:S05]  /*39320*/  WARPSYNC.COLLECTIVE R15, `(.L_x_7063) ;  /* 0x000000000f087348 */ /* 0x000fea0003c00000 */
[----:B------:R0:W1:Y:S02]  /*39330*/  SHFL.IDX P6, R14, R13, R12, R11 ;  /* 0x0000000c0d0e7389 */ /* 0x00006400000c000b */
[----:B01----:R-:W-:Y:S01]  /*39340*/  ENDCOLLECTIVE ;  /* 0x000000000000791b */ /* 0x003fe20003800000 */
.L_x_7063:
        /* <DEDUP_REMOVED lines=9> */
.L_x_7064:
[----:B------:R-:W-:Y:S02]  /*393e0*/  IMAD.MOV.U32 R13, RZ, RZ, R64 ;  /* 0x000000ffff0d7224 */ /* 0x000fe400078e0040 */
[----:B------:R-:W-:Y:S02]  /*393f0*/  IMAD.MOV.U32 R12, RZ, RZ, R121 ;  /* 0x000000ffff0c7224 */ /* 0x000fe400078e0079 */
[----:B------:R-:W-:-:S07]  /*39400*/  IMAD.MOV.U32 R61, RZ, RZ, R14 ;  /* 0x000000ffff3d7224 */ /* 0x000fce00078e000e */
[----:B------:R-:W-:Y:S05]  /*39410*/  WARPSYNC.COLLECTIVE R15, `(.L_x_7065) ;  /* 0x000000000f087348 */ /* 0x000fea0003c00000 */
[----:B------:R0:W1:Y:S02]  /*39420*/  SHFL.IDX P6, R14, R13, R12, R11 ;  /* 0x0000000c0d0e7389 */ /* 0x00006400000c000b */
[----:B01----:R-:W-:Y:S01]  /*39430*/  ENDCOLLECTIVE ;  /* 0x000000000000791b */ /* 0x003fe20003800000 */
.L_x_7065:
[----:B------:R-:W-:Y:S01]  /*39440*/  IMAD.MOV.U32 R13, RZ, RZ, R62 ;  /* 0x000000ffff0d7224 */ /* 0x000fe200078e003e */
[----:B------:R-:W-:-:S07]  /*39450*/  MOV R64, R14 ;  /* 0x0000000e00407202 */ /* 0x000fce0000000f00 */
[----:B------:R-:W-:Y:S05]  /*39460*/  WARPSYNC.COLLECTIVE R15, `(.L_x_7066) ;  /* 0x000000000f087348 */ /* 0x000fea0003c00000 */
[----:B------:R0:W1:Y:S02]  /*39470*/  SHFL.IDX P6, R14, R13, R12, R11 ;  /* 0x0000000c0d0e7389 */ /* 0x00006400000c000b */
[----:B01----:R-:W-:Y:S01]  /*39480*/  ENDCOLLECTIVE ;  /* 0x000000000000791b */ /* 0x003fe20003800000 */
.L_x_7066:
[----:B------:R-:W-:Y:S02]  /*39490*/  IMAD.MOV.U32 R13, RZ, RZ, R67 ;  /* 0x000000ffff0d7224 */ /* 0x000fe400078e0043 */
[----:B------:R-:W-:Y:S02]  /*394a0*/  IMAD.MOV.U32 R12, RZ, RZ, R0 ;  /* 0x000000ffff0c7224 */ /* 0x000fe400078e0000 */
[----:B------:R-:W-:-:S07]  /*394b0*/  IMAD.MOV.U32 R62, RZ, RZ, R14 ;  /* 0x000000ffff3e7224 */ /* 0x000fce00078e000e */
[----:B------:R-:W-:Y:S05]  /*394c0*/  WARPSYNC.COLLECTIVE R15, `(.L_x_7067) ;  /* 0x000000000f087348 */ /* 0x000fea0003c00000 */
[----:B------:R0:W1:Y:S02]  /*394d0*/  SHFL.IDX P6, R14, R13, R12, R11 ;  /* 0x0000000c0d0e7389 */ /* 0x00006400000c000b */
[----:B01----:R-:W-:Y:S01]  /*394e0*/  ENDCOLLECTIVE ;  /* 0x000000000000791b */ /* 0x003fe20003800000 */
.L_x_7067:
        /* <DEDUP_REMOVED lines=9> */
.L_x_7068:
[----:B------:R-:W-:Y:S02]  /*39580*/  IMAD.MOV.U32 R13, RZ, RZ, R68 ;  /* 0x000000ffff0d7224 */ /* 0x000fe400078e0044 */
[----:B------:R-:W-:Y:S01]  /*39590*/  IMAD.MOV.U32 R12, RZ, RZ, R121 ;  /* 0x000000ffff0c7224 */ /* 0x000fe200078e0079 */
[----:B------:R-:W-:-:S07]  /*395a0*/  MOV R65, R14 ;  /* 0x0000000e00417202 */ /* 0x000fce0000000f00 */
[----:B------:R-:W-:Y:S05]  /*395b0*/  WARPSYNC.COLLECTIVE R15, `(.L_x_7069) ;  /* 0x000000000f087348 */ /* 0x000fea0003c00000 */
[----:B------:R0:W1:Y:S02]  /*395c0*/  SHFL.IDX P6, R14, R13, R12, R11 ;  /* 0x0000000c0d0e7389 */ /* 0x00006400000c000b */
[----:B01----:R-:W-:Y:S01]  /*395d0*/  ENDCOLLECTIVE ;  /* 0x000000000000791b */ /* 0x003fe20003800000 */
.L_x_7069:
[----:B------:R-:W-:Y:S02]  /*395e0*/  IMAD.MOV.U32 R13, RZ, RZ, R66 ;  /* 0x000000ffff0d7224 */ /* 0x000fe400078e0042 */
[----:B------:R-:W-:-:S07]  /*395f0*/  IMAD.MOV.U32 R68, RZ, RZ, R14 ;  /* 0x000000ffff447224 */ /* 0x000fce00078e000e */
[----:B------:R-:W-:Y:S05]  /*39600*/  WARPSYNC.COLLECTIVE R15, `(.L_x_7070) ;  /* 0x000000000f087348 */ /* 0x000fea0003c00000 */
[----:B------:R0:W1:Y:S02]  /*39610*/  SHFL.IDX P6, R14, R13, R12, R11 ;  /* 0x0000000c0d0e7389 */ /* 0x00006400000c000b */
[----:B01----:R-:W-:Y:S01]  /*39620*/  ENDCOLLECTIVE ;  /* 0x000000000000791b */ /* 0x003fe20003800000 */
.L_x_7070:
[----:B------:R-:W-:Y:S01]  /*39630*/  IMAD.MOV.U32 R13, RZ, RZ, R71 ;  /* 0x000000ffff0d7224 */ /* 0x000fe200078e0047 */
[----:B------:R-:W-:Y:S01]  /*39640*/  MOV R12, R0 ;  /* 0x00000000000c7202 */ /* 0x000fe20000000f00 */
[----:B------:R-:W-:-:S07]  /*39650*/  IMAD.MOV.U32 R66, RZ, RZ, R14 ;  /* 0x000000ffff427224 */ /* 0x000fce00078e000e */
[----:B------:R-:W-:Y:S05]  /*39660*/  WARPSYNC.COLLECTIVE R15, `(.L_x_7071) ;  /* 0x000000000f087348 */ /* 0x000fea0003c00000 */
[----:B------:R0:W1:Y:S02]  /*39670*/  SHFL.IDX P6, R14, R13, R12, R11 ;  /* 0x0000000c0d0e7389 */ /* 0x00006400000c000b */
[----:B01----:R-:W-:Y:S01]  /*39680*/  ENDCOLLECTIVE ;  /* 0x000000000000791b */ /* 0x003fe20003800000 */
.L_x_7071:
        /* <DEDUP_REMOVED lines=9> */
.L_x_7072:
[----:B------:R-:W-:Y:S02]  /*39720*/  IMAD.MOV.U32 R13, RZ, RZ, R72 ;  /* 0x000000ffff0d7224 */ /* 0x000fe400078e0048 */
[----:B------:R-:W-:Y:S02]  /*39730*/  IMAD.MOV.U32 R12, RZ, RZ, R121 ;  /* 0x000000ffff0c7224 */ /* 0x000fe400078e0079 */
[----:B------:R-:W-:-:S07]  /*39740*/  IMAD.MOV.U32 R69, RZ, RZ, R14 ;  /* 0x000000ffff457224 */ /* 0x000fce00078e000e */
[----:B------:R-:W-:Y:S05]  /*39750*/  WARPSYNC.COLLECTIVE R15, `(.L_x_7073) ;  /* 0x000000000f087348 */ /* 0x000fea0003c00000 */
[----:B------:R0:W1:Y:S02]  /*39760*/  SHFL.IDX P6, R14, R13, R12, R11 ;  /* 0x0000000c0d0e7389 */ /* 0x00006400000c000b */
[----:B01----:R-:W-:Y:S01]  /*39770*/  ENDCOLLECTIVE ;  /* 0x000000000000791b */ /* 0x003fe20003800000 */
.L_x_7073:
[----:B------:R-:W-:Y:S01]  /*39780*/  MOV R13, R70 ;  /* 0x00000046000d7202 */ /* 0x000fe20000000f00 */
[----:B------:R-:W-:-:S07]  /*39790*/  IMAD.MOV.U32 R72, RZ, RZ, R14 ;  /* 0x000000ffff487224 */ /* 0x000fce00078e000e */
[----:B------:R-:W-:Y:S05]  /*397a0*/  WARPSYNC.COLLECTIVE R15, `(.L_x_7074) ;  /* 0x000000000f087348 */ /* 0x000fea0003c00000 */
[----:B------:R0:W1:Y:S02]  /*397b0*/  SHFL.IDX P6, R14, R13, R12, R11 ;  /* 0x0000000c0d0e7389 */ /* 0x00006400000c000b */
[----:B01----:R-:W-:Y:S01]  /*397c0*/  ENDCOLLECTIVE ;  /* 0x000000000000791b */ /* 0x003fe20003800000 */
.L_x_7074:
[----:B------:R-:W-:Y:S02]  /*397d0*/  IMAD.MOV.U32 R13, RZ, RZ, R75 ;  /* 0x000000ffff0d7224 */ /* 0x000fe400078e004b */
[----:B------:R-:W-:Y:S02]  /*397e0*/  IMAD.MOV.U32 R12, RZ, RZ, R0 ;  /* 0x000000ffff0c7224 */ /* 0x000fe400078e0000 */
[----:B------:R-:W-:-:S07]  /*397f0*/  IMAD.MOV.U32 R70, RZ, RZ, R14 ;  /* 0x000000ffff467224 */ /* 0x000fce00078e000e */
[----:B------:R-:W-:Y:S05]  /*39800*/  WARPSYNC.COLLECTIVE R15, `(.L_x_7075) ;  /* 0x000000000f087348 */ /* 0x000fea0003c00000 */
[----:B------:R0:W1:Y:S02]  /*39810*/  SHFL.IDX P6, R14, R13, R12, R11 ;  /* 0x0000000c0d0e7389 */ /* 0x00006400000c000b */
[----:B01----:R-:W-:Y:S01]  /*39820*/  ENDCOLLECTIVE ;  /* 0x000000000000791b */ /* 0x003fe20003800000 */
.L_x_7075:
        /* <DEDUP_REMOVED lines=9> */
.L_x_7076:
[----:B------:R-:W-:Y:S01]  /*398c0*/  MOV R13, R50 ;  /* 0x00000032000d7202 */ /* 0x000fe20000000f00 */
[----:B------:R-:W-:Y:S02]  /*398d0*/  IMAD.MOV.U32 R12, RZ, RZ, R121 ;  /* 0x000000ffff0c7224 */ /* 0x000fe400078e0079 */
[----:B------:R-:W-:-:S07]  /*398e0*/  IMAD.MOV.U32 R73, RZ, RZ, R14 ;  /* 0x000000ffff497224 */ /* 0x000fce00078e000e */
[----:B------:R-:W-:Y:S05]  /*398f0*/  WARPSYNC.COLLECTIVE R15, `(.L_x_7077) ;  /* 0x000000000f087348 */ /* 0x000fea0003c00000 */
[----:B------:R0:W1:Y:S02]  /*39900*/  SHFL.IDX P6, R14, R13, R12, R11 ;  /* 0x0000000c0d0e7389 */ /* 0x00006400000c000b */
[----:B01----:R-:W-:Y:S01]  /*39910*/  ENDCOLLECTIVE ;  /* 0x000000000000791b */ /* 0x003fe20003800000 */
.L_x_7077:
[----:B------:R-:W-:Y:S02]  /*39920*/  IMAD.MOV.U32 R13, RZ, RZ, R74 ;  /* 0x000000ffff0d7224 */ /* 0x000fe400078e004a */
[----:B------:R-:W-:-:S07]  /*39930*/  IMAD.MOV.U32 R50, RZ, RZ, R14 ;  /* 0x000000ffff327224 */ /* 0x000fce00078e000e */
[----:B------:R-:W-:Y:S05]  /*39940*/  WARPSYNC.COLLECTIVE R15, `(.L_x_7078) ;  /* 0x000000000f087348 */ /* 0x000fea0003c00000 */
[----:B------:R0:W1:Y:S02]  /*39950*/  SHFL.IDX P6, R14, R13, R12, R11 ;  /* 0x0000000c0d0e7389 */ /* 0x00006400000c000b */
[----:B01----:R-:W-:Y:S01]  /*39960*/  ENDCOLLECTIVE ;  /* 0x000000000000791b */ /* 0x003fe20003800000 */
.L_x_7078:
[----:B------:R-:W-:Y:S02]  /*39970*/  IMAD.MOV.U32 R13, RZ, RZ, R79 ;  /* 0x000000ffff0d7224 */ /* 0x000fe400078e004f */
[----:B------:R-:W-:Y:S02]  /*39980*/  IMAD.MOV.U32 R12, RZ, RZ, R0 ;  /* 0x000000ffff0c7224 */ /* 0x000fe400078e0000 */
[----:B------:R-:W-:-:S07]  /*39990*/  IMAD.MOV.U32 R74, RZ, RZ, R14 ;  /* 0x000000ffff4a7224 */ /* 0x000fce00078e000e */
[----:B------:R-:W-:Y:S05]  /*399a0*/  WARPSYNC.COLLECTIVE R15, `(.L_x_7079) ;  /* 0x000000000f087348 */ /* 0x000fea0003c00000 */
[----:B------:R0:W1:Y:S02]  /*399b0*/  SHFL.IDX P6, R14, R13, R12, R11 ;  /* 0x0000000c0d0e7389 */ /* 0x00006400000c000b */
[----:B01----:R-:W-:Y:S01]  /*399c0*/  ENDCOLLECTIVE ;  /* 0x000000000000791b */ /* 0x003fe20003800000 */
.L_x_7079:
        /* <DEDUP_REMOVED lines=9> */
.L_x_7080:
[----:B------:R-:W-:Y:S02]  /*39a60*/  IMAD.MOV.U32 R13, RZ, RZ, R48 ;  /* 0x000000ffff0d7224 */ /* 0x000fe400078e0030 */
[----:B------:R-:W-:Y:S02]  /*39a70*/  IMAD.MOV.U32 R12, RZ, RZ, R121 ;  /* 0x000000ffff0c7224 */ /* 0x000fe400078e0079 */
[----:B------:R-:W-:-:S07]  /*39a80*/  IMAD.MOV.U32 R77, RZ, RZ, R14 ;  /* 0x000000ffff4d7224 */ /* 0x000fce00078e000e */
[----:B------:R-:W-:Y:S05]  /*39a90*/  WARPSYNC.COLLECTIVE R15, `(.L_x_7081) ;  /* 0x000000000f087348 */ /* 0x000fea0003c00000 */
[----:B------:R0:W1:Y:S02]  /*39aa0*/  SHFL.IDX P6, R14, R13, R12, R11 ;  /* 0x0000000c0d0e7389 */ /* 0x00006400000c000b */
[----:B01----:R-:W-:Y:S01]  /*39ab0*/  ENDCOLLECTIVE ;  /* 0x000000000000791b */ /* 0x003fe20003800000 */
.L_x_7081:
[----:B------:R-:W-:Y:S02]  /*39ac0*/  IMAD.MOV.U32 R13, RZ, RZ, R78 ;  /* 0x000000ffff0d7224 */ /* 0x000fe400078e004e */
[----:B------:R-:W-:-:S07]  /*39ad0*/  IMAD.MOV.U32 R48, RZ, RZ, R14 ;  /* 0x000000ffff307224 */ /* 0x000fce00078e000e */
[----:B------:R-:W-:Y:S05]  /*39ae0*/  WARPSYNC.COLLECTIVE R15, `(.L_x_7082) ;  /* 0x000000000f087348 */ /* 0x000fea0003c00000 */
[----:B------:R0:W1:Y:S02]  /*39af0*/  SHFL.IDX P6, R14, R13, R12, R11 ;  /* 0x0000000c0d0e7389 */ /* 0x00006400000c000b */
[----:B01----:R-:W-:Y:S01]  /*39b00*/  ENDCOLLECTIVE ;  /* 0x000000000000791b */ /* 0x003fe20003800000 */
.L_x_7082:
[----:B------:R-:W-:Y:S02]  /*39b10*/  IMAD.MOV.U32 R13, RZ, RZ, R85 ;  /* 0x000000ffff0d7224 */ /* 0x000fe400078e0055 */
[----:B------:R-:W-:Y:S01]  /*39b20*/  IMAD.MOV.U32 R12, RZ, RZ, R0 ;  /* 0x000000ffff0c7224 */ /* 0x000fe200078e0000 */
[----:B------:R-:W-:-:S07]  /*39b30*/  MOV R78, R14 ;  /* 0x0000000e004e7202 */ /* 0x000fce0000000f00 */
[----:B------:R-:W-:Y:S05]  /*39b40*/  WARPSYNC.COLLECTIVE R15, `(.L_x_7083) ;  /* 0x000000000f087348 */ /* 0x000fea0003c00000 */
[----:B------:R0:W1:Y:S02]  /*39b50*/  SHFL.IDX P6, R14, R13, R12, R11 ;  /* 0x0000000c0d0e7389 */ /* 0x00006400000c000b */
[----:B01----:R-:W-:Y:S01]  /*39b60*/  ENDCOLLECTIVE ;  /* 0x000000000000791b */ /* 0x003fe20003800000 */
.L_x_7083:
        /* <DEDUP_REMOVED lines=9> */
.L_x_7084:
[----:B------:R-:W-:Y:S01]  /*39c00*/  IMAD.MOV.U32 R13, RZ, RZ, R46 ;  /* 0x000000ffff0d7224 */ /* 0x000fe200078e002e */
[----:B------:R-:W-:Y:S01]  /*39c10*/  MOV R12, R121 ;  /* 0x00000079000c7202 */ /* 0x000fe20000000f00 */
[----:B------:R-:W-:-:S07]  /*39c20*/  IMAD.MOV.U32 R83, RZ, RZ, R14 ;  /* 0x000000ffff537224 */ /* 0x000fce00078e000e */
[----:B------:R-:W-:Y:S05]  /*39c30*/  WARPSYNC.COLLECTIVE R15, `(.L_x_7085) ;  /* 0x000000000f087348 */ /* 0x000fea0003c00000 */
[----:B------:R0:W1:Y:S02]  /*39c40*/  SHFL.IDX P6, R14, R13, R12, R11 ;  /* 0x0000000c0d0e7389 */ /* 0x00006400000c000b */
[----:B01----:R-:W-:Y:S01]  /*39c50*/  ENDCOLLECTIVE ;  /* 0x000000000000791b */ /* 0x003fe20003800000 */
.L_x_7085:
[----:B------:R-:W-:Y:S02]  /*39c60*/  IMAD.MOV.U32 R13, RZ, RZ, R51 ;  /* 0x000000ffff0d7224 */ /* 0x000fe400078e0033 */
[----:B------:R-:W-:-:S07]  /*39c70*/  IMAD.MOV.U32 R46, RZ, RZ, R14 ;  /* 0x000000ffff2e7224 */ /* 0x000fce00078e000e */
[----:B------:R-:W-:Y:S05]  /*39c80*/  WARPSYNC.COLLECTIVE R15, `(.L_x_7086) ;  /* 0x000000000f087348 */ /* 0x000fea0003c00000 */
[----:B------:R0:W1:Y:S02]  /*39c90*/  SHFL.IDX P6, R14, R13, R12, R11 ;  /* 0x0000000c0d0e7389 */ /* 0x00006400000c000b */
[----:B01----:R-:W-:Y:S01]  /*39ca0*/  ENDCOLLECTIVE ;  /* 0x000000000000791b */ /* 0x003fe20003800000 */
.L_x_7086:
        /* <DEDUP_REMOVED lines=8> */
.L_x_7087:
[----:B------:R-:W-:Y:S01]  /*39d30*/  MOV R13, R87 ;  /* 0x00000057000d7202 */ /* 0x000fe20000000f00 */
[----:B------:R-:W-:-:S07]  /*39d40*/  IMAD.MOV.U32 R89, RZ, RZ, R14 ;  /* 0x000000ffff597224 */ /* 0x000fce00078e000e */
[----:B------:R-:W-:Y:S05]  /*39d50*/  WARPSYNC.COLLECTIVE R15, `(.L_x_7088) ;  /* 0x000000000f087348 */ /* 0x000fea0003c00000 */
[----:B------:R0:W1:Y:S02]  /*39d60*/  SHFL.IDX P6, R14, R13, R12, R11 ;  /* 0x0000000c0d0e7389 */ /* 0x00006400000c000b */
[----:B01----:R-:W-:Y:S01]  /*39d70*/  ENDCOLLECTIVE ;  /* 0x000000000000791b */ /* 0x003fe20003800000 */
.L_x_7088:
[----:B------:R-:W-:Y:S02]  /*39d80*/  IMAD.MOV.U32 R13, RZ, RZ, R44 ;  /* 0x000000ffff0d7224 */ /* 0x000fe400078e002c */
[----:B------:R-:W-:Y:S02]  /*39d90*/  IMAD.MOV.U32 R12, RZ, RZ, R121 ;  /* 0x000000ffff0c7224 */ /* 0x000fe400078e0079 */
[----:B------:R-:W-:-:S07]  /*39da0*/  IMAD.MOV.U32 R87, RZ, RZ, R14 ;  /* 0x000000ffff577224 */ /* 0x000fce00078e000e */
[----:B------:R-:W-:Y:S05]  /*39db0*/  WARPSYNC.COLLECTIVE R15, `(.L_x_7089) ;  /* 0x000000000f087348 */ /* 0x000fea0003c00000 */
[----:B------:R0:W1:Y:S02]  /*39dc0*/  SHFL.IDX P6, R14, R13, R12, R11 ;  /* 0x0000000c0d0e7389 */ /* 0x00006400000c000b */
[----:B01----:R-:W-:Y:S01]  /*39dd0*/  ENDCOLLECTIVE ;  /* 0x000000000000791b */ /* 0x003fe20003800000 */
.L_x_7089:
[----:B------:R-:W-:Y:S02]  /*39de0*/  IMAD.MOV.U32 R13, RZ, RZ, R49 ;  /* 0x000000ffff0d7224 */ /* 0x000fe400078e0031 */
[----:B------:R-:W-:-:S07]  /*39df0*/  IMAD.MOV.U32 R44, RZ, RZ, R14 ;  /* 0x000000ffff2c7224 */ /* 0x000fce00078e000e */
[----:B------:R-:W-:Y:S05]  /*39e00*/  WARPSYNC.COLLECTIVE R15, `(.L_x_7090) ;  /* 0x000000000f087348 */ /* 0x000fea0003c00000 */
[----:B------:R0:W1:Y:S02]  /*39e10*/  SHFL.IDX P6, R14, R13, R12, R11 ;  /* 0x0000000c0d0e7389 */ /* 0x00006400000c000b */
[----:B01----:R-:W-:Y:S01]  /*39e20*/  ENDCOLLECTIVE ;  /* 0x000000000000791b */ /* 0x003fe20003800000 */
.L_x_7090:
        /* <DEDUP_REMOVED lines=8> */
.L_x_7091:
[----:B------:R-:W-:Y:S02]  /*39eb0*/  SEL R86, R87, R49, P0 ;  /* 0x0000003157567207 */ /* 0x000fe40000000000 */
[----:B------:R-:W-:Y:S01]  /*39ec0*/  SEL R87, R49, R87, P0 ;  /* 0x0000005731577207 */ /* 0x000fe20000000000 */
[----:B------:R-:W-:Y:S02]  /*39ed0*/  IMAD.MOV.U32 R13, RZ, RZ, R91 ;  /* 0x000000ffff0d7224 */ /* 0x000fe400078e005b */
[----:B------:R-:W-:-:S07]  /*39ee0*/  IMAD.MOV.U32 R93, RZ, RZ, R14 ;  /* 0x000000ffff5d7224 */ /* 0x000fce00078e000e */
[----:B------:R-:W-:Y:S05]  /*39ef0*/  WARPSYNC.COLLECTIVE R15, `(.L_x_7092) ;  /* 0x000000000f087348 */ /* 0x000fea0003c00000 */
[----:B------:R0:W1:Y:S02]  /*39f00*/  SHFL.IDX P6, R14, R13, R12, R11 ;  /* 0x0000000c0d0e7389 */ /* 0x00006400000c000b */
[----:B01----:R-:W-:Y:S01]  /*39f10*/  ENDCOLLECTIVE ;  /* 0x000000000000791b */ /* 0x003fe20003800000 */
.L_x_7092:
[----:B------:R-:W-:Y:S02]  /*39f20*/  IMAD.MOV.U32 R13, RZ, RZ, R42 ;  /* 0x000000ffff0d7224 */ /* 0x000fe400078e002a */
[----:B------:R-:W-:Y:S02]  /*39f30*/  IMAD.MOV.U32 R12, RZ, RZ, R121 ;  /* 0x000000ffff0c7224 */ /* 0x000fe400078e0079 */
[----:B------:R-:W-:-:S07]  /*39f40*/  IMAD.MOV.U32 R91, RZ, RZ, R14 ;  /* 0x000000ffff5b7224 */ /* 0x000fce00078e000e */
[----:B------:R-:W-:Y:S05]  /*39f50*/  WARPSYNC.COLLECTIVE R15, `(.L_x_7093) ;  /* 0x000000000f087348 */ /* 0x000fea0003c00000 */
[----:B------:R0:W1:Y:S02]  /*39f60*/  SHFL.IDX P6, R14, R13, R12, R11 ;  /* 0x0000000c0d0e7389 */ /* 0x00006400000c000b */
[----:B01----:R-:W-:Y:S01]  /*39f70*/  ENDCOLLECTIVE ;  /* 0x000000000000791b */ /* 0x003fe20003800000 */
.L_x_7093:
[----:B------:R-:W-:Y:S01]  /*39f80*/  IMAD.MOV.U32 R13, RZ, RZ, R47 ;  /* 0x000000ffff0d7224 */ /* 0x000fe200078e002f */
[----:B------:R-:W-:-:S07]  /*39f90*/  MOV R42, R14 ;  /* 0x0000000e002a7202 */ /* 0x000fce0000000f00 */
[----:B------:R-:W-:Y:S05]  /*39fa0*/  WARPSYNC.COLLECTIVE R15, `(.L_x_7094) ;  /* 0x000000000f087348 */ /* 0x000fea0003c00000 */
[----:B------:R0:W1:Y:S02]  /*39fb0*/  SHFL.IDX P6, R14, R13, R12, R11 ;  /* 0x0000000c0d0e7389 */ /* 0x00006400000c000b */
[----:B01----:R-:W-:Y:S01]  /*39fc0*/  ENDCOLLECTIVE ;  /* 0x000000000000791b */ /* 0x003fe20003800000 */
.L_x_7094:
        /* <DEDUP_REMOVED lines=8> */
.L_x_7095:
[----:B------:R-:W-:Y:S02]  /*3a050*/  IMAD.MOV.U32 R13, RZ, RZ, R95 ;  /* 0x000000ffff0d7224 */ /* 0x000fe400078e005f */
[----:B------:R-:W-:-:S07]  /*3a060*/  IMAD.MOV.U32 R97, RZ, RZ, R14 ;  /* 0x000000ffff617224 */ /* 0x000fce00078e000e */
[----:B------:R-:W-:Y:S05]  /*3a070*/  WARPSYNC.COLLECTIVE R15, `(.L_x_7096) ;  /* 0x000000000f087348 */ /* 0x000fea0003c00000 */
[----:B------:R0:W1:Y:S02]  /*3a080*/  SHFL.IDX P6, R14, R13, R12, R11 ;  /* 0x0000000c0d0e7389 */ /* 0x00006400000c000b */
[----:B01----:R-:W-:Y:S01]  /*3a090*/  ENDCOLLECTIVE ;  /* 0x000000000000791b */ /* 0x003fe20003800000 */
.L_x_7096:
[----:B------:R-:W-:Y:S02]  /*3a0a0*/  IMAD.MOV.U32 R13, RZ, RZ, R40 ;  /* 0x000000ffff0d7224 */ /* 0x000fe400078e0028 */
[----:B------:R-:W-:Y:S01]  /*3a0b0*/  IMAD.MOV.U32 R12, RZ, RZ, R121 ;  /* 0x000000ffff0c7224 */ /* 0x000fe200078e0079 */
[----:B------:R-:W-:-:S07]  /*3a0c0*/  MOV R95, R14 ;  /* 0x0000000e005f7202 */ /* 0x000fce0000000f00 */
[----:B------:R-:W-:Y:S05]  /*3a0d0*/  WARPSYNC.COLLECTIVE R15, `(.L_x_7097) ;  /* 0x000000000f087348 */ /* 0x000fea0003c00000 */
[----:B------:R0:W1:Y:S02]  /*3a0e0*/  SHFL.IDX P6, R14, R13, R12, R11 ;  /* 0x0000000c0d0e7389 */ /* 0x00006400000c000b */
[----:B01----:R-:W-:Y:S01]  /*3a0f0*/  ENDCOLLECTIVE ;  /* 0x000000000000791b */ /* 0x003fe20003800000 */
.L_x_7097:
[----:B------:R-:W-:Y:S02]  /*3a100*/  IMAD.MOV.U32 R13, RZ, RZ, R45 ;  /* 0x000000ffff0d7224 */ /* 0x000fe400078e002d */
[----:B------:R-:W-:-:S07]  /*3a110*/  IMAD.MOV.U32 R40, RZ, RZ, R14 ;  /* 0x000000ffff287224 */ /* 0x000fce00078e000e */
[----:B------:R-:W-:Y:S05]  /*3a120*/  WARPSYNC.COLLECTIVE R15, `(.L_x_7098) ;  /* 0x000000000f087348 */ /* 0x000fea0003c00000 */
[----:B------:R0:W1:Y:S02]  /*3a130*/  SHFL.IDX P6, R14, R13, R12, R11 ;  /* 0x0000000c0d0e7389 */ /* 0x00006400000c000b */
[----:B01----:R-:W-:Y:S01]  /*3a140*/  ENDCOLLECTIVE ;  /* 0x000000000000791b */ /* 0x003fe20003800000 */
.L_x_7098:
        /* <DEDUP_REMOVED lines=8> */
.L_x_7099:
[----:B------:R-:W-:Y:S02]  /*3a1d0*/  SEL R94, R95, R45, P0 ;  /* 0x0000002d5f5e7207 */ /* 0x000fe40000000000 */
[----:B------:R-:W-:Y:S01]  /*3a1e0*/  SEL R95, R45, R95, P0 ;  /* 0x0000005f2d5f7207 */ /* 0x000fe20000000000 */
[----:B------:R-:W-:Y:S02]  /*3a1f0*/  IMAD.MOV.U32 R13, RZ, RZ, R99 ;  /* 0x000000ffff0d7224 */ /* 0x000fe400078e0063 */
[----:B------:R-:W-:-:S07]  /*3a200*/  IMAD.MOV.U32 R101, RZ, RZ, R14 ;  /* 0x000000ffff657224 */ /* 0x000fce00078e000e */
[----:B------:R-:W-:Y:S05]  /*3a210*/  WARPSYNC.COLLECTIVE R15, `(.L_x_7100) ;  /* 0x000000000f087348 */ /* 0x000fea0003c00000 */
[----:B------:R0:W1:Y:S02]  /*3a220*/  SHFL.IDX P6, R14, R13, R12, R11 ;  /* 0x0000000c0d0e7389 */ /* 0x00006400000c000b */
[----:B01----:R-:W-:Y:S01]  /*3a230*/  ENDCOLLECTIVE ;  /* 0x000000000000791b */ /* 0x003fe20003800000 */
.L_x_7100:
[----:B------:R-:W-:Y:S02]  /*3a240*/  IMAD.MOV.U32 R13, RZ, RZ, R38 ;  /* 0x000000ffff0d7224 */ /* 0x000fe400078e0026 */
[----:B------:R-:W-:Y:S02]  /*3a250*/  IMAD.MOV.U32 R12, RZ, RZ, R121 ;  /* 0x000000ffff0c7224 */ /* 0x000fe400078e0079 */
[----:B------:R-:W-:-:S07]  /*3a260*/  IMAD.MOV.U32 R99, RZ, RZ, R14 ;  /* 0x000000ffff637224 */ /* 0x000fce00078e000e */
[----:B------:R-:W-:Y:S05]  /*3a270*/  WARPSYNC.COLLECTIVE R15, `(.L_x_7101) ;  /* 0x000000000f087348 */ /* 0x000fea0003c00000 */
[----:B------:R0:W1:Y:S02]  /*3a280*/  SHFL.IDX P6, R14, R13, R12, R11 ;  /* 0x0000000c0d0e7389 */ /* 0x00006400000c000b */
[----:B01----:R-:W-:Y:S01]  /*3a290*/  ENDCOLLECTIVE ;  /* 0x000000000000791b */ /* 0x003fe20003800000 */
.L_x_7101:
[----:B------:R-:W-:Y:S01]  /*3a2a0*/  MOV R13, R43 ;  /* 0x0000002b000d7202 */ /* 0x000fe20000000f00 */
[----:B------:R-:W-:-:S07]  /*3a2b0*/  IMAD.MOV.U32 R38, RZ, RZ, R14 ;  /* 0x000000ffff267224 */ /* 0x000fce00078e000e */
[----:B------:R-:W-:Y:S05]  /*3a2c0*/  WARPSYNC.COLLECTIVE R15, `(.L_x_7102) ;  /* 0x000000000f087348 */ /* 0x000fea0003c00000 */
[----:B------:R0:W1:Y:S02]  /*3a2d0*/  SHFL.IDX P6, R14, R13, R12, R11 ;  /* 0x0000000c0d0e7389 */ /* 0x00006400000c000b */
[----:B01----:R-:W-:Y:S01]  /*3a2e0*/  ENDCOLLECTIVE ;  /* 0x000000000000791b */ /* 0x003fe20003800000 */
.L_x_7102:
        /* <DEDUP_REMOVED lines=8> */
.L_x_7103:
[----:B------:R-:W-:Y:S02]  /*3a370*/  SEL R98, R99, R43, P0 ;  /* 0x0000002b63627207 */ /* 0x000fe40000000000 */
[----:B------:R-:W-:Y:S01]  /*3a380*/  SEL R99, R43, R99, P0 ;  /* 0x000000632b637207 */ /* 0x000fe20000000000 */
[----:B------:R-:W-:Y:S02]  /*3a390*/  IMAD.MOV.U32 R13, RZ, RZ, R103 ;  /* 0x000000ffff0d7224 */ /* 0x000fe400078e0067 */
[----:B------:R-:W-:-:S07]  /*3a3a0*/  IMAD.MOV.U32 R105, RZ, RZ, R14 ;  /* 0x000000ffff697224 */ /* 0x000fce00078e000e */
[----:B------:R-:W-:Y:S05]  /*3a3b0*/  WARPSYNC.COLLECTIVE R15, `(.L_x_7104) ;  /* 0x000000000f087348 */ /* 0x000fea0003c00000 */
[----:B------:R0:W1:Y:S02]  /*3a3c0*/  SHFL.IDX P6, R14, R13, R12, R11 ;  /* 0x0000000c0d0e7389 */ /* 0x00006400000c000b */
[----:B01----:R-:W-:Y:S01]  /*3a3d0*/  ENDCOLLECTIVE ;  /* 0x000000000000791b */ /* 0x003fe20003800000 */
.L_x_7104:
[----:B------:R-:W-:Y:S01]  /*3a3e0*/  MOV R13, R37 ;  /* 0x00000025000d7202 */ /* 0x000fe20000000f00 */
[----:B------:R-:W-:Y:S02]  /*3a3f0*/  IMAD.MOV.U32 R12, RZ, RZ, R121 ;  /* 0x000000ffff0c7224 */ /* 0x000fe400078e0079 */
[----:B------:R-:W-:-:S07]  /*3a400*/  IMAD.MOV.U32 R103, RZ, RZ, R14 ;  /* 0x000000ffff677224 */ /* 0x000fce00078e000e */
[----:B------:R-:W-:Y:S05]  /*3a410*/  WARPSYNC.COLLECTIVE R15, `(.L_x_7105) ;  /* 0x000000000f087348 */ /* 0x000fea0003c00000 */
[----:B------:R0:W1:Y:S02]  /*3a420*/  SHFL.IDX P6, R14, R13, R12, R11 ;  /* 0x0000000c0d0e7389 */ /* 0x00006400000c000b */
[----:B01----:R-:W-:Y:S01]  /*3a430*/  ENDCOLLECTIVE ;  /* 0x000000000000791b */ /* 0x003fe20003800000 */
.L_x_7105:
[----:B------:R-:W-:Y:S02]  /*3a440*/  IMAD.MOV.U32 R13, RZ, RZ, R41 ;  /* 0x000000ffff0d7224 */ /* 0x000fe400078e0029 */
[----:B------:R-:W-:-:S07]  /*3a450*/  IMAD.MOV.U32 R37, RZ, RZ, R14 ;  /* 0x000000ffff257224 */ /* 0x000fce00078e000e */
[----:B------:R-:W-:Y:S05]  /*3a460*/  WARPSYNC.COLLECTIVE R15, `(.L_x_7106) ;  /* 0x000000000f087348 */ /* 0x000fea0003c00000 */
[----:B------:R0:W1:Y:S02]  /*3a470*/  SHFL.IDX P6, R14, R13, R12, R11 ;  /* 0x0000000c0d0e7389 */ /* 0x00006400000c000b */
[----:B01----:R-:W-:Y:S01]  /*3a480*/  ENDCOLLECTIVE ;  /* 0x000000000000791b */ /* 0x003fe20003800000 */
.L_x_7106:
        /* <DEDUP_REMOVED lines=8> */
.L_x_7107:
[----:B------:R-:W-:Y:S02]  /*3a510*/  SEL R102, R103, R41, P0 ;  /* 0x0000002967667207 */ /* 0x000fe40000000000 */
[----:B------:R-:W-:Y:S01]  /*3a520*/  SEL R103, R41, R103, P0 ;  /* 0x0000006729677207 */ /* 0x000fe20000000000 */
[----:B------:R-:W-:Y:S01]  /*3a530*/  IMAD.MOV.U32 R13, RZ, RZ, R107 ;  /* 0x000000ffff0d7224 */ /* 0x000fe200078e006b */
[----:B------:R-:W-:-:S07]  /*3a540*/  MOV R109, R14 ;  /* 0x0000000e006d7202 */ /* 0x000fce0000000f00 */
[----:B------:R-:W-:Y:S05]  /*3a550*/  WARPSYNC.COLLECTIVE R15, `(.L_x_7108) ;  /* 0x000000000f087348 */ /* 0x000fea0003c00000 */
[----:B------:R0:W1:Y:S02]  /*3a560*/  SHFL.IDX P6, R14, R13, R12, R11 ;  /* 0x0000000c0d0e7389 */ /* 0x00006400000c000b */
[----:B01----:R-:W-:Y:S01]  /*3a570*/  ENDCOLLECTIVE ;  /* 0x000000000000791b */ /* 0x003fe20003800000 */
.L_x_7108:
[----:B------:R-:W-:Y:S02]  /*3a580*/  IMAD.MOV.U32 R13, RZ, RZ, R36 ;  /* 0x000000ffff0d7224 */ /* 0x000fe400078e0024 */
[----:B------:R-:W-:Y:S02]  /*3a590*/  IMAD.MOV.U32 R12, RZ, RZ, R121 ;  /* 0x000000ffff0c7224 */ /* 0x000fe400078e0079 */
[----:B------:R-:W-:-:S07]  /*3a5a0*/  IMAD.MOV.U32 R107, RZ, RZ, R14 ;  /* 0x000000ffff6b7224 */ /* 0x000fce00078e000e */
[----:B------:R-:W-:Y:S05]  /*3a5b0*/  WARPSYNC.COLLECTIVE R15, `(.L_x_7109) ;  /* 0x000000000f087348 */ /* 0x000fea0003c00000 */
[----:B------:R0:W1:Y:S02]  /*3a5c0*/  SHFL.IDX P6, R14, R13, R12, R11 ;  /* 0x0000000c0d0e7389 */ /* 0x00006400000c000b */
[----:B01----:R-:W-:Y:S01]  /*3a5d0*/  ENDCOLLECTIVE ;  /* 0x000000000000791b */ /* 0x003fe20003800000 */
.L_x_7109:
[----:B------:R-:W-:Y:S02]  /*3a5e0*/  IMAD.MOV.U32 R13, RZ, RZ, R39 ;  /* 0x000000ffff0d7224 */ /* 0x000fe400078e0027 */
[----:B------:R-:W-:-:S07]  /*3a5f0*/  IMAD.MOV.U32 R36, RZ, RZ, R14 ;  /* 0x000000ffff247224 */ /* 0x000fce00078e000e */
[----:B------:R-:W-:Y:S05]  /*3a600*/  WARPSYNC.COLLECTIVE R15, `(.L_x_7110) ;  /* 0x000000000f087348 */ /* 0x000fea0003c00000 */
[----:B------:R0:W1:Y:S02]  /*3a610*/  SHFL.IDX P6, R14, R13, R12, R11 ;  /* 0x0000000c0d0e7389 */ /* 0x00006400000c000b */
[----:B01----:R-:W-:Y:S01]  /*3a620*/  ENDCOLLECTIVE ;  /* 0x000000000000791b */ /* 0x003fe20003800000 */
.L_x_7110:
[----:B------:R-:W-:Y:S02]  /*3a630*/  SEL R108, R109, R36, P0 ;  /* 0x000000246d6c7207 */ /* 0x000fe40000000000 */
[----:B------:R-:W-:Y:S01]  /*3a640*/  SEL R109, R36, R109, P0 ;  /* 0x0000006d246d7207 */ /* 0x000fe20000000000 */
[----:B------:R-:W-:Y:S02]  /*3a650*/  IMAD.MOV.U32 R13, RZ, RZ, R125 ;  /* 0x000000ffff0d7224 */ /* 0x000fe400078e007d */
[----:B------:R-:W-:Y:S01]  /*3a660*/  IMAD.MOV.U32 R12, RZ, RZ, R0 ;  /* 0x000000ffff0c7224 */ /* 0x000fe200078e0000 */
[----:B------:R-:W-:Y:S02]  /*3a670*/  SEL R0, R111, R2, P0 ;  /* 0x000000026f007207 */ /* 0x000fe40000000000 */
[----:B------:R-:W-:Y:S02]  /*3a680*/  SEL R111, R2, R111, P0 ;  /* 0x0000006f026f7207 */ /* 0x000fe40000000000 */
[----:B------:R-:W-:-:S02]  /*3a690*/  SEL R2, R110, R90, P0 ;  /* 0x0000005a6e027207 */ /* 0x000fc40000000000 */
[----:B------:R-:W-:Y:S02]  /*3a6a0*/  SEL R110, R90, R110, P0 ;  /* 0x0000006e5a6e7207 */ /* 0x000fe40000000000 */
[----:B------:R-:W-:-:S07]  /*3a6b0*/  MOV R39, R14 ;  /* 0x0000000e00277202 */ /* 0x000fce0000000f00 */
[----:B------:R-:W-:Y:S05]  /*3a6c0*/  WARPSYNC.COLLECTIVE R15, `(.L_x_7111) ;  /* 0x000000000f087348 */ /* 0x000fea0003c00000 */
[----:B------:R0:W1:Y:S02]  /*3a6d0*/  SHFL.IDX P6, R14, R13, R12, R11 ;  /* 0x0000000c0d0e7389 */ /* 0x00006400000c000b */
[----:B01----:R-:W-:Y:S01]  /*3a6e0*/  ENDCOLLECTIVE ;  /* 0x000000000000791b */ /* 0x003fe20003800000 */
.L_x_7111:
        /* <DEDUP_REMOVED lines=9> */
.L_x_7112:
[----:B------:R-:W-:Y:S01]  /*3a780*/  IMAD.MOV.U32 R13, RZ, RZ, R126 ;  /* 0x000000ffff0d7224 */ /* 0x000fe200078e007e */
[----:B------:R-:W-:Y:S02]  /*3a790*/  MOV R12, R121 ;  /* 0x00000079000c7202 */ /* 0x000fe40000000f00 */
        /* <DEDUP_REMOVED lines=8> */
.L_x_7113:
[----:B------:R-:W-:Y:S02]  /*3a820*/  IMAD.MOV.U32 R13, RZ, RZ, R154 ;  /* 0x000000ffff0d7224 */ /* 0x000fe400078e009a */
[----:B------:R-:W-:-:S07]  /*3a830*/  IMAD.MOV.U32 R126, RZ, RZ, R14 ;  /* 0x000000ffff7e7224 */ /* 0x000fce00078e000e */
[----:B------:R-:W-:Y:S05]  /*3a840*/  WARPSYNC.COLLECTIVE R15, `(.L_x_7114) ;  /* 0x000000000f087348 */ /* 0x000fea0003c00000 */
[----:B------:R0:W1:Y:S02]  /*3a850*/  SHFL.IDX P6, R14, R13, R12, R11 ;  /* 0x0000000c0d0e7389 */ /* 0x00006400000c000b */
[----:B01----:R-:W-:Y:S01]  /*3a860*/  ENDCOLLECTIVE ;  /* 0x000000000000791b */ /* 0x003fe20003800000 */
.L_x_7114:
[----:B------:R-:W-:Y:S01]  /*3a870*/  IMAD.MOV.U32 R11, RZ, RZ, R14 ;  /* 0x000000ffff0b7224 */ /* 0x000fe200078e000e */
[----:B------:R-:W-:Y:S06]  /*3a880*/  BRA `(.L_x_7115) ;  /* 0xfffffee000987947 */ /* 0x000fec000383ffff */
.L_x_6797:
[----:B------:R-:W-:Y:S01]  /*3a890*/  IMAD.MOV.U32 R13, RZ, RZ, R128 ;  /* 0x000000ffff0d7224 */ /* 0x000fe200078e0080 */
[----:B------:R-:W-:Y:S01]  /*3a8a0*/  MOV R11, 0x181f ;  /* 0x0000181f000b7802 */ /* 0x000fe20000000f00 */
[----:B------:R-:W-:Y:S02]  /*3a8b0*/  IMAD.MOV.U32 R12, RZ, RZ, RZ ;  /* 0x000000ffff0c7224 */ /* 0x000fe400078e00ff */
[----:B------:R-:W-:-:S07]  /*3a8c0*/  IMAD.MOV.U32 R15, RZ, RZ, -0x1 ;  /* 0xffffffffff0f7424 */ /* 0x000fce00078e00ff */
[----:B-----5:R-:W-:Y:S05]  /*3a8d0*/  WARPSYNC.COLLECTIVE R15, `(.L_x_7116) ;  /* 0x000000000f087348 */ /* 0x020fea0003c00000 */
[----:B------:R0:W1:Y:S02]  /*3a8e0*/  SHFL.IDX P6, R14, R13, R12, R11 ;  /* 0x0000000c0d0e7389 */ /* 0x00006400000c000b */
[----:B01---5:R-:W-:Y:S01]  /*3a8f0*/  ENDCOLLECTIVE ;  /* 0x000000000000791b */ /* 0x023fe20003800000 */
.L_x_7116:
[----:B------:R-:W-:Y:S02]  /*3a900*/  IMAD.MOV.U32 R13, RZ, RZ, R20 ;  /* 0x000000ffff0d7224 */ /* 0x000fe400078e0014 */
[----:B------:R-:W-:-:S07]  /*3a910*/  IMAD.MOV.U32 R0, RZ, RZ, R14 ;  /* 0x000000ffff007224 */ /* 0x000fce00078e000e */
[----:B------:R-:W-:Y:S05]  /*3a920*/  WARPSYNC.COLLECTIVE R15, `(.L_x_7117) ;  /* 0x000000000f087348 */ /* 0x000fea0003c00000 */
[----:B------:R0:W1:Y:S02]  /*3a930*/  SHFL.IDX P6, R14, R13, R12, R11 ;  /* 0x0000000c0d0e7389 */ /* 0x00006400000c000b */
[----:B01----:R-:W-:Y:S01]  /*3a940*/  ENDCOLLECTIVE ;  /* 0x000000000000791b */ /* 0x003fe20003800000 */
.L_x_7117:
[----:B------:R-:W-:Y:S05]  /*3a950*/  BRA `(.L_x_7118) ;  /* 0xfffffef000e47947 */ /* 0x000fea000383ffff */
.L_x_6800:
        /* <DEDUP_REMOVED lines=8> */
.L_x_7120:
[----:B------:R-:W-:Y:S05]  /*3a9e0*/  BSYNC B1 ;  /* 0x0000000000017941 */ /* 0x000fea0003800000 */
.L_x_7119:
        /* <DEDUP_REMOVED lines=8> */
.L_x_7121:
[----:B------:R-:W-:Y:S05]  /*3aa70*/  BRA `(.L_x_7122) ;  /* 0xfffffef4000c7947 */ /* 0x000fea000383ffff */
.L_x_6803:
        /* <DEDUP_REMOVED lines=8> */
.L_x_7124:
[----:B------:R-:W-:Y:S05]  /*3ab00*/  BSYNC B1 ;  /* 0x0000000000017941 */ /* 0x000fea0003800000 */
.L_x_7123:
        /* <DEDUP_REMOVED lines=8> */
.L_x_7125:
[----:B------:R-:W-:Y:S05]  /*3ab90*/  BRA `(.L_x_7126) ;  /* 0xfffffef4001c7947 */ /* 0x000fea000383ffff */
.L_x_6806:
        /* <DEDUP_REMOVED lines=8> */
.L_x_7128:
[----:B------:R-:W-:Y:S05]  /*3ac20*/  BSYNC B1 ;  /* 0x0000000000017941 */ /* 0x000fea0003800000 */
.L_x_7127:
        /* <DEDUP_REMOVED lines=8> */
.L_x_7129:
[----:B------:R-:W-:Y:S05]  /*3acb0*/  BRA `(.L_x_7130) ;  /* 0xfffffef4002c7947 */ /* 0x000fea000383ffff */
.L_x_6808:
[----:B------:R-:W-:Y:S02]  /*3acc0*/  IMAD.MOV.U32 R13, RZ, RZ, R41 ;  /* 0x000000ffff0d7224 */ /* 0x000fe400078e0029 */
[----:B------:R-:W-:Y:S02]  /*3acd0*/  IMAD.MOV.U32 R12, RZ, RZ, RZ ;  /* 0x000000ffff0c7224 */ /* 0x000fe400078e00ff */
[----:B------:R-:W-:Y:S02]  /*3ace0*/  IMAD.MOV.U32 R11, RZ, RZ, 0x1c1f ;  /* 0x00001c1fff0b7424 */ /* 0x000fe400078e00ff */
[----:B------:R-:W-:-:S07]  /*3acf0*/  IMAD.MOV.U32 R15, RZ, RZ, -0x1 ;  /* 0xffffffffff0f7424 */ /* 0x000fce00078e00ff */
[----:B------:R-:W-:Y:S05]  /*3ad00*/  WARPSYNC.COLLECTIVE R15, `(.L_x_7131) ;  /* 0x000000000f087348 */ /* 0x000fea0003c00000 */
[----:B------:R0:W1:Y:S02]  /*3ad10*/  SHFL.IDX P6, R14, R13, R12, R11 ;  /* 0x0000000c0d0e7389 */ /* 0x00006400000c000b */
[----:B01----:R-:W-:Y:S01]  /*3ad20*/  ENDCOLLECTIVE ;  /* 0x000000000000791b */ /* 0x003fe20003800000 */
.L_x_7131:
[----:B------:R-:W-:Y:S01]  /*3ad30*/  IMAD.MOV.U32 R13, RZ, RZ, R40 ;  /* 0x000000ffff0d7224 */ /* 0x000fe200078e0028 */
[----:B------:R-:W-:-:S07]  /*3ad40*/  MOV R42, R14 ;  /* 0x0000000e002a7202 */ /* 0x000fce0000000f00 */
[----:B------:R-:W-:Y:S05]  /*3ad50*/  WARPSYNC.COLLECTIVE R15, `(.L_x_7132) ;  /* 0x000000000f087348 */ /* 0x000fea0003c00000 */
[----:B------:R0:W1:Y:S02]  /*3ad60*/  SHFL.IDX P6, R14, R13, R12, R11 ;  /* 0x0000000c0d0e7389 */ /* 0x00006400000c000b */
[----:B01----:R-:W-:Y:S01]  /*3ad70*/  ENDCOLLECTIVE ;  /* 0x000000000000791b */ /* 0x003fe20003800000 */
.L_x_7132:
[----:B------:R-:W-:Y:S01]  /*3ad80*/  IMAD.MOV.U32 R43, RZ, RZ, R14 ;  /* 0x000000ffff2b7224 */ /* 0x000fe200078e000e */
[----:B------:R-:W-:Y:S06]  /*3ad90*/  BRA `(.L_x_7133) ;  /* 0xfffffef400f47947 */ /* 0x000fec000383ffff */
.L_x_6811:
        /* <DEDUP_REMOVED lines=8> */
.L_x_7135:
[----:B------:R-:W-:Y:S05]  /*3ae20*/  BSYNC B1 ;  /* 0x0000000000017941 */ /* 0x000fea0003800000 */
.L_x_7134:
        /* <DEDUP_REMOVED lines=8> */
.L_x_7136:
[----:B------:R-:W-:Y:S05]  /*3aeb0*/  BRA `(.L_x_7137) ;  /* 0xffffff0000dc7947 */ /* 0x000fea000383ffff */
.L_x_6815:
[----:B------:R-:W-:Y:S01]  /*3aec0*/  IMAD.MOV.U32 R13, RZ, RZ, R3 ;  /* 0x000000ffff0d7224 */ /* 0x000fe200078e0003 */
[----:B------:R-:W-:Y:S01]  /*3aed0*/  MOV R12, RZ ;  /* 0x000000ff000c7202 */ /* 0x000fe20000000f00 */
[----:B------:R-:W-:Y:S02]  /*3aee0*/  IMAD.MOV.U32 R11, RZ, RZ, 0x181f ;  /* 0x0000181fff0b7424 */ /* 0x000fe400078e00ff */
[----:B------:R-:W-:-:S07]  /*3aef0*/  IMAD.MOV.U32 R15, RZ, RZ, -0x1 ;  /* 0xffffffffff0f7424 */ /* 0x000fce00078e00ff */
[----:B0-----:R-:W-:Y:S05]  /*3af00*/  WARPSYNC.COLLECTIVE R15, `(.L_x_7138) ;  /* 0x000000000f087348 */ /* 0x001fea0003c00000 */
[----:B------:R1:W2:Y:S02]  /*3af10*/  SHFL.IDX P6, R14, R13, R12, R11 ;  /* 0x0000000c0d0e7389 */ /* 0x0002a400000c000b */
[----:B012---:R-:W-:Y:S01]  /*3af20*/  ENDCOLLECTIVE ;  /* 0x000000000000791b */ /* 0x007fe20003800000 */
.L_x_7138:
[----:B------:R-:W-:Y:S02]  /*3af30*/  IMAD.MOV.U32 R13, RZ, RZ, R2 ;  /* 0x000000ffff0d7224 */ /* 0x000fe400078e0002 */
[----:B------:R-:W-:-:S07]  /*3af40*/  IMAD.MOV.U32 R0, RZ, RZ, R14 ;  /* 0x000000ffff007224 */ /* 0x000fce00078e000e */
[----:B------:R-:W-:Y:S05]  /*3af50*/  WARPSYNC.COLLECTIVE R15, `(.L_x_7139) ;  /* 0x000000000f087348 */ /* 0x000fea0003c00000 */
[----:B------:R0:W1:Y:S02]  /*3af60*/  SHFL.IDX P6, R14, R13, R12, R11 ;  /* 0x0000000c0d0e7389 */ /* 0x00006400000c000b */
[----:B01----:R-:W-:Y:S01]  /*3af70*/  ENDCOLLECTIVE ;  /* 0x000000000000791b */ /* 0x003fe20003800000 */
.L_x_7139:
[----:B------:R-:W-:Y:S05]  /*3af80*/  BRA `(.L_x_7140) ;  /* 0xffffff18009c7947 */ /* 0x000fea000383ffff */
.L_x_6818:
        /* <DEDUP_REMOVED lines=8> */
.L_x_7142:
[----:B------:R-:W-:Y:S05]  /*3b010*/  BSYNC B1 ;  /* 0x0000000000017941 */ /* 0x000fea0003800000 */
.L_x_7141:
        /* <DEDUP_REMOVED lines=8> */
.L_x_7143:
[----:B------:R-:W-:Y:S05]  /*3b0a0*/  BRA `(.L_x_7144) ;  /* 0xffffff1800b07947 */ /* 0x000fea000383ffff */
.L_x_6821:
        /* <DEDUP_REMOVED lines=8> */
.L_x_7146:
[----:B------:R-:W-:Y:S05]  /*3b130*/  BSYNC B1 ;  /* 0x0000000000017941 */ /* 0x000fea0003800000 */
.L_x_7145:
        /* <DEDUP_REMOVED lines=8> */
.L_x_7147:
[----:B------:R-:W-:Y:S05]  /*3b1c0*/  BRA `(.L_x_7148) ;  /* 0xffffff1800c07947 */ /* 0x000fea000383ffff */
.L_x_6824:
        /* <DEDUP_REMOVED lines=8> */
.L_x_7150:
[----:B------:R-:W-:Y:S05]  /*3b250*/  BSYNC B1 ;  /* 0x0000000000017941 */ /* 0x000fea0003800000 */
.L_x_7149:
        /* <DEDUP_REMOVED lines=8> */
.L_x_7151:
[----:B------:R-:W-:Y:S05]  /*3b2e0*/  BRA `(.L_x_7152) ;  /* 0xffffff1800d07947 */ /* 0x000fea000383ffff */
.L_x_6842:
[----:B------:R-:W0:Y:S01]  /*3b2f0*/  S2R R11, SR_TID.X ;  /* 0x00000000000b7919 */ /* 0x000e220000002100 */
[----:B------:R-:W-:Y:S01]  /*3b300*/  BSSY B1, `(.L_x_7153) ;  /* 0x000000a000017945 */ /* 0x000fe20003800000 */
[----:B------:R-:W-:Y:S02]  /*3b310*/  IMAD.MOV.U32 R12, RZ, RZ, RZ ;  /* 0x000000ffff0c7224 */ /* 0x000fe400078e00ff */
[----:B------:R-:W-:Y:S01]  /*3b320*/  IMAD.MOV.U32 R15, RZ, RZ, -0x1 ;  /* 0xffffffffff0f7424 */ /* 0x000fe200078e00ff */
[----:B0-----:R-:W-:-:S04]  /*3b330*/  SHF.R.U32.HI R11, RZ, 0x5, R11 ;  /* 0x00000005ff0b7819 */ /* 0x001fc8000001160b */
[----:B------:R-:W-:-:S05]  /*3b340*/  LOP3.LUT R11, R11, 0x3, RZ, 0xc0, !PT ;  /* 0x000000030b0b7812 */ /* 0x000fca00078ec0ff */
[----:B------:R-:W-:Y:S02]  /*3b350*/  IMAD.MOV.U32 R13, RZ, RZ, R11 ;  /* 0x000000ffff0d7224 */ /* 0x000fe400078e000b */
[----:B------:R-:W-:-:S07]  /*3b360*/  IMAD.MOV.U32 R11, RZ, RZ, 0x1f ;  /* 0x0000001fff0b7424 */ /* 0x000fce00078e00ff */
[----:B------:R-:W-:Y:S05]  /*3b370*/  WARPSYNC.COLLECTIVE R15, `(.L_x_7154) ;  /* 0x000000000f087348 */ /* 0x000fea0003c00000 */
[----:B------:R0:W1:Y:S02]  /*3b380*/  SHFL.IDX P6, R14, R13, R12, R11 ;  /* 0x0000000c0d0e7389 */ /* 0x00006400000c000b */
[----:B01----:R-:W-:Y:S01]  /*3b390*/  ENDCOLLECTIVE ;  /* 0x000000000000791b */ /* 0x003fe20003800000 */
.L_x_7154:
[----:B------:R-:W-:Y:S05]  /*3b3a0*/  BSYNC B1 ;  /* 0x0000000000017941 */ /* 0x000fea0003800000 */
.L_x_7153:
[----:B------:R-:W-:Y:S05]  /*3b3b0*/  BRA `(.L_x_7155) ;  /* 0xffffff3800247947 */ /* 0x000fea000383ffff */
.L_x_6844:
[----:B------:R-:W-:Y:S01]  /*3b3c0*/  BSSY B1, `(.L_x_7156) ;  /* 0x0000006000017945 */ /* 0x000fe20003800000 */
[----:B------:R-:W-:-:S07]  /*3b3d0*/  MOV R15, 0xffffffff ;  /* 0xffffffff000f7802 */ /* 0x000fce0000000f00 */
[----:B0-----:R-:W-:Y:S05]  /*3b3e0*/  WARPSYNC.COLLECTIVE R15, `(.L_x_7157) ;  /* 0x000000000f0c7348 */ /* 0x001fea0003c00000 */
[----:B------:R-:W-:Y:S02]  /*3b3f0*/  ELECT P6, UR62, PT ;  /* 0x00000000003e782f */ /* 0x000fe400038c0000 */
[----:B------:R-:W-:Y:S01]  /*3b400*/  MOV R14, UR62 ;  /* 0x0000003e000e7c02 */ /* 0x000fe20008000f00 */
[----:B0-----:R-:W-:Y:S10]  /*3b410*/  ENDCOLLECTIVE ;  /* 0x000000000000791b */ /* 0x001ff40003800000 */
.L_x_7157:
[----:B------:R-:W-:Y:S05]  /*3b420*/  BSYNC B1 ;  /* 0x0000000000017941 */ /* 0x000fea0003800000 */
.L_x_7156:
[----:B------:R-:W-:Y:S05]  /*3b430*/  BRA `(.L_x_6843) ;  /* 0xffffff38001c7947 */ /* 0x000fea000383ffff */
.L_x_6846:
[----:B0-----:R0:W1:Y:S02]  /*3b440*/  SYNCS.PHASECHK.TRANS64.TRYWAIT P0, [R17+URZ+0x33420], R8 ;  /* 0x03342008110075a7 */ /* 0x001064000800017f */
[----:B-1----:R-:W-:Y:S05]  /*3b450*/  @!P0 NANOSLEEP.SYNCS 0x989680 ;  /* 0x009896800000895d */ /* 0x002fea0003900000 */
[----:B------:R-:W1:Y:S02]  /*3b460*/  @!P0 SYNCS.PHASECHK.TRANS64 P0, [R17+URZ+0x33420], R8 ;  /* 0x03342008110085a7 */ /* 0x000e64000800007f */
[----:B-1----:R-:W-:Y:S05]  /*3b470*/  @!P0 BRA `(.L_x_6846) ;  /* 0xfffffffc00f08947 */ /* 0x002fea000383ffff */
[----:B------:R-:W-:Y:S05]  /*3b480*/  BRA `(.L_x_7158) ;  /* 0xffffff38002c7947 */ /* 0x000fea000383ffff */
.L_x_6850:
[----:B-1----:R1:W2:Y:S02]  /*3b490*/  SYNCS.PHASECHK.TRANS64.TRYWAIT P0, [R12+URZ+0x334a0], R11 ;  /* 0x0334a00b0c0075a7 */ /* 0x0022a4000800017f */
[----:B--2---:R-:W-:Y:S05]  /*3b4a0*/  @!P0 NANOSLEEP.SYNCS 0x989680 ;  /* 0x009896800000895d */ /* 0x004fea0003900000 */
[----:B------:R-:W2:Y:S02]  /*3b4b0*/  @!P0 SYNCS.PHASECHK.TRANS64 P0, [R12+URZ+0x334a0], R11 ;  /* 0x0334a00b0c0085a7 */ /* 0x000ea4000800007f */
[----:B--2---:R-:W-:Y:S05]  /*3b4c0*/  @!P0 BRA `(.L_x_6850) ;  /* 0xfffffffc00f08947 */ /* 0x004fea000383ffff */
[----:B------:R-:W-:Y:S05]  /*3b4d0*/  BRA `(.L_x_7159) ;  /* 0xffffff3800487947 */ /* 0x000fea000383ffff */
.L_x_6857:
[----:B0-----:R0:W2:Y:S02]  /*3b4e0*/  SYNCS.PHASECHK.TRANS64.TRYWAIT P0, [R12+URZ+0x334c0], R11 ;  /* 0x0334c00b0c0075a7 */ /* 0x0010a4000800017f */
[----:B--2---:R-:W-:Y:S05]  /*3b4f0*/  @!P0 NANOSLEEP.SYNCS 0x989680 ;  /* 0x009896800000895d */ /* 0x004fea0003900000 */
[----:B------:R-:W2:Y:S02]  /*3b500*/  @!P0 SYNCS.PHASECHK.TRANS64 P0, [R12+URZ+0x334c0], R11 ;  /* 0x0334c00b0c0085a7 */ /* 0x000ea4000800007f */
[----:B--2---:R-:W-:Y:S05]  /*3b510*/  @!P0 BRA `(.L_x_6857) ;  /* 0xfffffffc00f08947 */ /* 0x004fea000383ffff */
[----:B------:R-:W-:Y:S05]  /*3b520*/  BRA `(.L_x_7160) ;  /* 0xffffff3c00447947 */ /* 0x000fea000383ffff */
.L_x_6866:
[----:B0-----:R0:W1:Y:S02]  /*3b530*/  SYNCS.PHASECHK.TRANS64.TRYWAIT P1, [R11+URZ+0x334a0], R10 ;  /* 0x0334a00a0b0075a7 */ /* 0x001064000802017f */
[----:B-1----:R-:W-:Y:S05]  /*3b540*/  @!P1 NANOSLEEP.SYNCS 0x989680 ;  /* 0x009896800000995d */ /* 0x002fea0003900000 */
[----:B------:R-:W1:Y:S02]  /*3b550*/  @!P1 SYNCS.PHASECHK.TRANS64 P1, [R11+URZ+0x334a0], R10 ;  /* 0x0334a00a0b0095a7 */ /* 0x000e64000802007f */
[----:B-1----:R-:W-:Y:S05]  /*3b560*/  @!P1 BRA `(.L_x_6866) ;  /* 0xfffffffc00f09947 */ /* 0x002fea000383ffff */
[----:B------:R-:W-:Y:S05]  /*3b570*/  BRA `(.L_x_7161) ;  /* 0xffffff4000847947 */ /* 0x000fea000383ffff */
.L_x_6873:
[----:B-1----:R1:W2:Y:S02]  /*3b580*/  SYNCS.PHASECHK.TRANS64.TRYWAIT P1, [R11+URZ+0x334c0], R10 ;  /* 0x0334c00a0b0075a7 */ /* 0x0022a4000802017f */
[----:B--2---:R-:W-:Y:S05]  /*3b590*/  @!P1 NANOSLEEP.SYNCS 0x989680 ;  /* 0x009896800000995d */ /* 0x004fea0003900000 */
[----:B------:R-:W2:Y:S02]  /*3b5a0*/  @!P1 SYNCS.PHASECHK.TRANS64 P1, [R11+URZ+0x334c0], R10 ;  /* 0x0334c00a0b0095a7 */ /* 0x000ea4000802007f */
[----:B--2---:R-:W-:Y:S05]  /*3b5b0*/  @!P1 BRA `(.L_x_6873) ;  /* 0xfffffffc00f09947 */ /* 0x004fea000383ffff */
[----:B------:R-:W-:Y:S05]  /*3b5c0*/  BRA `(.L_x_7162) ;  /* 0xffffff44007c7947 */ /* 0x000fea000383ffff */
.L_x_6892:
[----:B------:R-:W0:Y:S01]  /*3b5d0*/  S2R R20, SR_TID.X ;  /* 0x0000000000147919 */ /* 0x000e220000002100 */
[----:B------:R-:W-:Y:S01]  /*3b5e0*/  BSSY B0, `(.L_x_7163) ;  /* 0x0000009000007945 */ /* 0x000fe20003800000 */
[----:B------:R-:W-:Y:S02]  /*3b5f0*/  IMAD.MOV.U32 R12, RZ, RZ, RZ ;  /* 0x000000ffff0c7224 */ /* 0x000fe400078e00ff */
[----:B-1----:R-:W-:Y:S02]  /*3b600*/  IMAD.MOV.U32 R11, RZ, RZ, 0x1f ;  /* 0x0000001fff0b7424 */ /* 0x002fe400078e00ff */
[----:B------:R-:W-:Y:S01]  /*3b610*/  IMAD.MOV.U32 R15, RZ, RZ, -0x1 ;  /* 0xffffffffff0f7424 */ /* 0x000fe200078e00ff */
[----:B0-----:R-:W-:-:S04]  /*3b620*/  SHF.R.U32.HI R13, RZ, 0x5, R20 ;  /* 0x00000005ff0d7819 */ /* 0x001fc80000011614 */
[----:B------:R-:W-:-:S07]  /*3b630*/  LOP3.LUT R13, R13, 0x3, RZ, 0xc0, !PT ;  /* 0x000000030d0d7812 */ /* 0x000fce00078ec0ff */
[----:B-----5:R-:W-:Y:S05]  /*3b640*/  WARPSYNC.COLLECTIVE R15, `(.L_x_7164) ;  /* 0x000000000f087348 */ /* 0x020fea0003c00000 */
[----:B------:R0:W1:Y:S02]  /*3b650*/  SHFL.IDX P6, R14, R13, R12, R11 ;  /* 0x0000000c0d0e7389 */ /* 0x00006400000c000b */
[----:B01---5:R-:W-:Y:S01]  /*3b660*/  ENDCOLLECTIVE ;  /* 0x000000000000791b */ /* 0x023fe20003800000 */
.L_x_7164:
[----:B------:R-:W-:Y:S05]  /*3b670*/  BSYNC B0 ;  /* 0x0000000000007941 */ /* 0x000fea0003800000 */
.L_x_7163:
[----:B------:R-:W-:Y:S05]  /*3b680*/  BRA `(.L_x_7165) ;  /* 0xffffff5800607947 */ /* 0x000fea000383ffff */
.L_x_6895:
[----:B0-----:R-:W2:Y:S02]  /*3b690*/  LDL R0, [R1+0x30] ;  /* 0x0000300001007983 */ /* 0x001ea40000100800 */
[----:B--2---:R0:W2:Y:S02]  /*3b6a0*/  SYNCS.PHASECHK.TRANS64.TRYWAIT P0, [R4+URZ+0x33480], R0 ;  /* 0x03348000040075a7 */ /* 0x0040a4000800017f */
[----:B--2---:R-:W-:Y:S05]  /*3b6b0*/  @!P0 NANOSLEEP.SYNCS 0x989680 ;  /* 0x009896800000895d */ /* 0x004fea0003900000 */
[----:B------:R-:W2:Y:S02]  /*3b6c0*/  @!P0 SYNCS.PHASECHK.TRANS64 P0, [R4+URZ+0x33480], R0 ;  /* 0x03348000040085a7 */ /* 0x000ea4000800007f */
[----:B--2---:R-:W-:Y:S05]  /*3b6d0*/  @!P0 BRA `(.L_x_6895) ;  /* 0xfffffffc00ec8947 */ /* 0x004fea000383ffff */
[----:B------:R-:W-:Y:S05]  /*3b6e0*/  BRA `(.L_x_7166) ;  /* 0xffffff5800747947 */ /* 0x000fea000383ffff */
.L_x_6896:
[----:B------:R-:W-:Y:S01]  /*3b6f0*/  BSSY B0, `(.L_x_7167) ;  /* 0x0000008000007945 */ /* 0x000fe20003800000 */
[----:B------:R-:W-:Y:S01]  /*3b700*/  IMAD.MOV.U32 R13, RZ, RZ, R20 ;  /* 0x000000ffff0d7224 */ /* 0x000fe200078e0014 */
[----:B------:R-:W-:Y:S01]  /*3b710*/  MOV R11, 0x1c1f ;  /* 0x00001c1f000b7802 */ /* 0x000fe20000000f00 */
[----:B0-----:R-:W-:Y:S02]  /*3b720*/  IMAD.MOV.U32 R12, RZ, RZ, RZ ;  /* 0x000000ffff0c7224 */ /* 0x001fe400078e00ff */
[----:B------:R-:W-:-:S07]  /*3b730*/  IMAD.MOV.U32 R15, RZ, RZ, -0x1 ;  /* 0xffffffffff0f7424 */ /* 0x000fce00078e00ff */
[----:B------:R-:W-:Y:S05]  /*3b740*/  WARPSYNC.COLLECTIVE R15, `(.L_x_7168) ;  /* 0x000000000f087348 */ /* 0x000fea0003c00000 */
[----:B------:R0:W1:Y:S02]  /*3b750*/  SHFL.IDX P6, R14, R13, R12, R11 ;  /* 0x0000000c0d0e7389 */ /* 0x00006400000c000b */
[----:B01----:R-:W-:Y:S01]  /*3b760*/  ENDCOLLECTIVE ;  /* 0x000000000000791b */ /* 0x003fe20003800000 */
.L_x_7168:
[----:B------:R-:W-:Y:S05]  /*3b770*/  BSYNC B0 ;  /* 0x0000000000007941 */ /* 0x000fea0003800000 */
.L_x_7167:
[----:B------:R-:W0:Y:S01]  /*3b780*/  S2R R3, SR_TID.X ;  /* 0x0000000000037919 */ /* 0x000e220000002100 */
[----:B------:R-:W-:Y:S01]  /*3b790*/  IMAD.MOV.U32 R13, RZ, RZ, R10 ;  /* 0x000000ffff0d7224 */ /* 0x000fe200078e000a */
[----:B------:R-:W-:Y:S01]  /*3b7a0*/  MOV R15, 0xffffffff ;  /* 0xffffffff000f7802 */ /* 0x000fe20000000f00 */
[----:B------:R-:W-:Y:S02]  /*3b7b0*/  IMAD.MOV.U32 R12, RZ, RZ, RZ ;  /* 0x000000ffff0c7224 */ /* 0x000fe400078e00ff */
[----:B------:R-:W-:Y:S02]  /*3b7c0*/  IMAD.MOV.U32 R11, RZ, RZ, 0x1c1f ;  /* 0x00001c1fff0b7424 */ /* 0x000fe400078e00ff */
[----:B------:R-:W-:-:S07]  /*3b7d0*/  IMAD.MOV.U32 R0, RZ, RZ, R14 ;  /* 0x000000ffff007224 */ /* 0x000fce00078e000e */
[----:B0-----:R-:W-:Y:S05]  /*3b7e0*/  WARPSYNC.COLLECTIVE R15, `(.L_x_7169) ;  /* 0x000000000f087348 */ /* 0x001fea0003c00000 */
[----:B------:R1:W2:Y:S02]  /*3b7f0*/  SHFL.IDX P6, R14, R13, R12, R11 ;  /* 0x0000000c0d0e7389 */ /* 0x0002a400000c000b */
[----:B012---:R-:W-:Y:S01]  /*3b800*/  ENDCOLLECTIVE ;  /* 0x000000000000791b */ /* 0x007fe20003800000 */
.L_x_7169:
[----:B------:R-:W0:Y:S01]  /*3b810*/  LDC R11, c[0x0][0x2f4] ;  /* 0x0000bd00ff0b7b82 */ /* 0x000e220000000800 */
[----:B------:R-:W-:Y:S02]  /*3b820*/  IMAD.SHL.U32 R15, R3, 0x10, RZ ;  /* 0x00000010030f7824 */ /* 0x000fe400078e00ff */
[----:B------:R-:W-:-:S03]  /*3b830*/  IMAD.MOV.U32 R2, RZ, RZ, R14 ;  /* 0x000000ffff027224 */ /* 0x000fc600078e000e */
[----:B------:R-:W-:-:S04]  /*3b840*/  LOP3.LUT R15, R15, 0x30, RZ, 0xc0, !PT ;  /* 0x000000300f0f7812 */ /* 0x000fc800078ec0ff */
[C---:B------:R-:W-:Y:S02]  /*3b850*/  IADD3 R2, P0, R15.reuse, R2, RZ ;  /* 0x000000020f027210 */ /* 0x040fe40007f1e0ff */
[----:B------:R-:W-:-:S03]  /*3b860*/  LOP3.LUT R12, R15, 0x40, RZ, 0xfc, !PT ;  /* 0x000000400f0c7812 */ /* 0x000fc600078efcff */
[----:B------:R-:W-:Y:S01]  /*3b870*/  IMAD.X R3, RZ, RZ, R0, P0 ;  /* 0x000000ffff037224 */ /* 0x000fe200000e0600 */
[-C--:B0-----:R-:W-:Y:S01]  /*3b880*/  ISETP.GE.AND P3, PT, R15, R11.reuse, PT ;  /* 0x0000000b0f00720c */ /* 0x081fe20003f66270 */
[----:B------:R-:W-:Y:S01]  /*3b890*/  IMAD.IADD R0, R17, 0x1, R21 ;  /* 0x0000000111007824 */ /* 0x000fe200078e0215 */
[----:B------:R-:W-:Y:S01]  /*3b8a0*/  ISETP.GE.AND P2, PT, R12, R11, PT ;  /* 0x0000000b0c00720c */ /* 0x000fe20003f46270 */
[----:B------:R-:W-:Y:S01]  /*3b8b0*/  IMAD.MOV.U32 R13, RZ, RZ, R20 ;  /* 0x000000ffff0d7224 */ /* 0x000fe200078e0014 */
[C---:B------:R-:W-:Y:S01]  /*3b8c0*/  ISETP.LT.OR P0, PT, R9.reuse, 0x1, P3 ;  /* 0x000000010900780c */ /* 0x040fe20001f01670 */
[----:B------:R0:W5:Y:S01]  /*3b8d0*/  LDL.LU R21, [R1+0xc] ;  /* 0x00000c0001157983 */ /* 0x0001620000300800 */
[----:B------:R-:W-:Y:S02]  /*3b8e0*/  ISETP.LT.OR P1, PT, R9, 0x1, P2 ;  /* 0x000000010900780c */ /* 0x000fe40001721670 */
[----:B------:R-:W-:Y:S02]  /*3b8f0*/  LOP3.LUT R15, R15, 0x80, RZ, 0xfc, !PT ;  /* 0x000000800f0f7812 */ /* 0x000fe400078efcff */
[----:B------:R-:W-:-:S07]  /*3b900*/  MOV R12, 0x1 ;  /* 0x00000001000c7802 */ /* 0x000fce0000000f00 */
        /* <DEDUP_REMOVED lines=9> */
[----:B0----5:R-:W-:Y:S05]  /*3b9a0*/  WARPSYNC.COLLECTIVE R15, `(.L_x_7170) ;  /* 0x000000000f087348 */ /* 0x021fea0003c00000 */
[----:B------:R1:W2:Y:S02]  /*3b9b0*/  SHFL.IDX P6, R14, R13, R12, R11 ;  /* 0x0000000c0d0e7389 */ /* 0x0002a400000c000b */
[----:B012--5:R-:W-:Y:S01]  /*3b9c0*/  ENDCOLLECTIVE ;  /* 0x000000000000791b */ /* 0x027fe20003800000 */
.L_x_7170:
        /* <DEDUP_REMOVED lines=10> */
.L_x_7171:
        /* <DEDUP_REMOVED lines=17> */
.L_x_7172:
[----:B------:R-:W-:Y:S01]  /*3bb80*/  @!PT LDS RZ, [RZ] ;  /* 0x00000000fffff984 */ /* 0x000fe20000000800 */
[----:B------:R-:W-:Y:S01]  /*3bb90*/  @!PT LDS RZ, [RZ] ;  /* 0x00000000fffff984 */ /* 0x000fe20000000800 */
[----:B------:R-:W-:Y:S01]  /*3bba0*/  @!PT LDS RZ, [RZ] ;  /* 0x00000000fffff984 */ /* 0x000fe20000000800 */
[----:B------:R-:W-:Y:S01]  /*3bbb0*/  LDGSTS.E.BYPASS.LTC128B.128 [R0+0x12200], desc[UR54][R2.64+0x40], !P1 ;  /* 0x1220004002007fae */ /* 0x000fe2000c901d76 */
[----:B------:R-:W-:-:S13]  /*3bbc0*/  ISETP.LT.OR P1, PT, R9, 0x21, P0 ;  /* 0x000000210900780c */ /* 0x000fda0000721670 */
[----:B------:R0:W-:Y:S01]  /*3bbd0*/  LDGSTS.E.BYPASS.LTC128B.128 [R0+0x14a00], desc[UR54][R2.64+0x80], !P1 ;  /* 0x14a0008002007fae */ /* 0x0001e2000c901d76 */
[----:B------:R-:W-:Y:S01]  /*3bbe0*/  MOV R13, R10 ;  /* 0x0000000a000d7202 */ /* 0x000fe20000000f00 */
[----:B0-----:R-:W0:Y:S01]  /*3bbf0*/  S2R R2, SR_TID.X ;  /* 0x0000000000027919 */ /* 0x001e220000002100 */
[----:B------:R-:W-:-:S07]  /*3bc00*/  IMAD.MOV.U32 R3, RZ, RZ, R14 ;  /* 0x000000ffff037224 */ /* 0x000fce00078e000e */
[----:B0-----:R-:W-:Y:S05]  /*3bc10*/  WARPSYNC.COLLECTIVE R15, `(.L_x_7173) ;  /* 0x000000000f087348 */ /* 0x001fea0003c00000 */
[----:B------:R1:W2:Y:S02]  /*3bc20*/  SHFL.IDX P6, R14, R13, R12, R11 ;  /* 0x0000000c0d0e7389 */ /* 0x0002a400000c000b */
[----:B012---:R-:W-:Y:S01]  /*3bc30*/  ENDCOLLECTIVE ;  /* 0x000000000000791b */ /* 0x007fe20003800000 */
.L_x_7173:
[----:B------:R-:W-:Y:S02]  /*3bc40*/  IMAD.SHL.U32 R15, R2, 0x10, RZ ;  /* 0x00000010020f7824 */ /* 0x000fe400078e00ff */
[----:B------:R-:W-:-:S03]  /*3bc50*/  IMAD.MOV.U32 R2, RZ, RZ, R14 ;  /* 0x000000ffff027224 */ /* 0x000fc600078e000e */
[----:B------:R-:W-:-:S04]  /*3bc60*/  LOP3.LUT R15, R15, 0x30, RZ, 0xc0, !PT ;  /* 0x000000300f0f7812 */ /* 0x000fc800078ec0ff */
[----:B------:R-:W-:-:S05]  /*3bc70*/  IADD3 R2, P1, R15, R2, RZ ;  /* 0x000000020f027210 */ /* 0x000fca0007f3e0ff */
[----:B------:R-:W-:Y:S01]  /*3bc80*/  IMAD.X R3, RZ, RZ, R3, P1 ;  /* 0x000000ffff037224 */ /* 0x000fe200008e0603 */
[----:B------:R-:W-:Y:S01]  /*3bc90*/  ISETP.LT.OR P1, PT, R9, 0x41, P3 ;  /* 0x000000410900780c */ /* 0x000fe20001f21670 */
[----:B------:R-:W-:Y:S01]  /*3bca0*/  IMAD.MOV.U32 R13, RZ, RZ, R20 ;  /* 0x000000ffff0d7224 */ /* 0x000fe200078e0014 */
[----:B------:R-:W-:-:S11]  /*3bcb0*/  MOV R15, 0xffffffff ;  /* 0xffffffff000f7802 */ /* 0x000fd60000000f00 */
[----:B------:R-:W-:Y:S01]  /*3bcc0*/  @!PT LDS RZ, [RZ] ;  /* 0x00000000fffff984 */ /* 0x000fe20000000800 */
[----:B------:R-:W-:Y:S01]  /*3bcd0*/  @!PT LDS RZ, [RZ] ;  /* 0x00000000fffff984 */ /* 0x000fe20000000800 */
[----:B------:R-:W-:Y:S01]  /*3bce0*/  @!PT LDS RZ, [RZ] ;  /* 0x00000000fffff984 */ /* 0x000fe20000000800 */
[----:B------:R0:W-:Y:S01]  /*3bcf0*/  LDGSTS.E.BYPASS.LTC128B.128 [R0+0x10200], desc[UR54][R2.64], !P1 ;  /* 0x1020000002007fae */ /* 0x0001e2000c901d76 */
[----:B------:R-:W-:Y:S01]  /*3bd00*/  ISETP.LT.OR P1, PT, R9, 0x41, P2 ;  /* 0x000000410900780c */ /* 0x000fe20001721670 */
[----:B------:R-:W-:-:S12]  /*3bd10*/  IMAD.MOV.U32 R12, RZ, RZ, 0x3 ;  /* 0x00000003ff0c7424 */ /* 0x000fd800078e00ff */
[----:B0-----:R-:W-:Y:S05]  /*3bd20*/  WARPSYNC.COLLECTIVE R15, `(.L_x_7174) ;  /* 0x000000000f087348 */ /* 0x001fea0003c00000 */
[----:B------:R1:W2:Y:S02]  /*3bd30*/  SHFL.IDX P6, R14, R13, R12, R11 ;  /* 0x0000000c0d0e7389 */ /* 0x0002a400000c000b */
[----:B012---:R-:W-:Y:S01]  /*3bd40*/  ENDCOLLECTIVE ;  /* 0x000000000000791b */ /* 0x007fe20003800000 */
.L_x_7174:
        /* <DEDUP_REMOVED lines=8> */
[----:B------:R-:W-:-:S07]  /*3bdd0*/  IMAD.MOV.U32 R20, RZ, RZ, R14 ;  /* 0x000000ffff147224 */ /* 0x000fce00078e000e */
[----:B0-----:R-:W-:Y:S05]  /*3bde0*/  WARPSYNC.COLLECTIVE R15, `(.L_x_7175) ;  /* 0x000000000f087348 */ /* 0x001fea0003c00000 */
[----:B------:R1:W2:Y:S02]  /*3bdf0*/  SHFL.IDX P6, R14, R13, R12, R11 ;  /* 0x0000000c0d0e7389 */ /* 0x0002a400000c000b */
[----:B012---:R-:W-:Y:S01]  /*3be00*/  ENDCOLLECTIVE ;  /* 0x000000000000791b */ /* 0x007fe20003800000 */
.L_x_7175:
[----:B------:R-:W-:Y:S02]  /*3be10*/  IMAD.MOV.U32 R2, RZ, RZ, R14 ;  /* 0x000000ffff027224 */ /* 0x000fe400078e000e */
[----:B------:R-:W-:-:S05]  /*3be20*/  IMAD.SHL.U32 R3, R3, 0x10, RZ ;  /* 0x0000001003037824 */ /* 0x000fca00078e00ff */
[----:B------:R-:W-:-:S04]  /*3be30*/  LOP3.LUT R3, R3, 0x30, RZ, 0xc0, !PT ;  /* 0x0000003003037812 */ /* 0x000fc800078ec0ff */
[----:B------:R-:W-:-:S05]  /*3be40*/  IADD3 R2, P1, R3, R2, RZ ;  /* 0x0000000203027210 */ /* 0x000fca0007f3e0ff */
[----:B------:R-:W-:Y:S01]  /*3be50*/  IMAD.X R3, RZ, RZ, R20, P1 ;  /* 0x000000ffff037224 */ /* 0x000fe200008e0614 */
[----:B------:R-:W-:Y:S01]  /*3be60*/  ISETP.LT.OR P1, PT, R9, 0x61, P3 ;  /* 0x000000610900780c */ /* 0x000fe20001f21670 */
[----:B------:R-:W-:Y:S01]  /*3be70*/  IMAD.MOV.U32 R12, RZ, RZ, RZ ;  /* 0x000000ffff0c7224 */ /* 0x000fe200078e00ff */
[----:B------:R-:W-:-:S11]  /*3be80*/  MOV R13, R26 ;  /* 0x0000001a000d7202 */ /* 0x000fd60000000f00 */
[----:B------:R-:W-:Y:S05]  /*3be90*/  WARPSYNC.COLLECTIVE R15, `(.L_x_7176) ;  /* 0x000000000f087348 */ /* 0x000fea0003c00000 */
[----:B------:R0:W1:Y:S02]  /*3bea0*/  SHFL.IDX P6, R14, R13, R12, R11 ;  /* 0x0000000c0d0e7389 */ /* 0x00006400000c000b */
[----:B01----:R-:W-:Y:S01]  /*3beb0*/  ENDCOLLECTIVE ;  /* 0x000000000000791b */ /* 0x003fe20003800000 */
.L_x_7176:
        /* <DEDUP_REMOVED lines=13> */
.L_x_7177:
        /* <DEDUP_REMOVED lines=9> */
.L_x_6901:
[----:B---3--:R-:W3:Y:S02]  /*3c020*/  LDL R2, [R1+0x30] ;  /* 0x0000300001027983 */ /* 0x008ee40000100800 */
[----:B---3--:R3:W4:Y:S02]  /*3c030*/  SYNCS.PHASECHK.TRANS64.TRYWAIT P0, [R4+URZ+0x33440], R2 ;  /* 0x03344002040075a7 */ /* 0x008724000800017f */
[----:B----4-:R-:W-:Y:S05]  /*3c040*/  @!P0 NANOSLEEP.SYNCS 0x989680 ;  /* 0x009896800000895d */ /* 0x010fea0003900000 */
[----:B------:R-:W4:Y:S02]  /*3c050*/  @!P0 SYNCS.PHASECHK.TRANS64 P0, [R4+URZ+0x33440], R2 ;  /* 0x03344002040085a7 */ /* 0x000f24000800007f */
[----:B----4-:R-:W-:Y:S05]  /*3c060*/  @!P0 BRA `(.L_x_6901) ;  /* 0xfffffffc00ec8947 */ /* 0x010fea000383ffff */
[----:B------:R-:W-:Y:S05]  /*3c070*/  BRA `(.L_x_7179) ;  /* 0xffffff5800547947 */ /* 0x000fea000383ffff */
.L_x_6902:
[----:B------:R-:W-:Y:S01]  /*3c080*/  BSSY B0, `(.L_x_7180) ;  /* 0x0000008000007945 */ /* 0x000fe20003800000 */
[----:B------:R-:W-:Y:S01]  /*3c090*/  IMAD.MOV.U32 R13, RZ, RZ, R6 ;  /* 0x000000ffff0d7224 */ /* 0x000fe200078e0006 */
[----:B------:R-:W-:Y:S01]  /*3c0a0*/  MOV R12, RZ ;  /* 0x000000ff000c7202 */ /* 0x000fe20000000f00 */
[----:B------:R-:W-:Y:S02]  /*3c0b0*/  IMAD.MOV.U32 R11, RZ, RZ, 0x1c1f ;  /* 0x00001c1fff0b7424 */ /* 0x000fe400078e00ff */
[----:B------:R-:W-:-:S07]  /*3c0c0*/  IMAD.MOV.U32 R15, RZ, RZ, -0x1 ;  /* 0xffffffffff0f7424 */ /* 0x000fce00078e00ff */
[----:B0----5:R-:W-:Y:S05]  /*3c0d0*/  WARPSYNC.COLLECTIVE R15, `(.L_x_7181) ;  /* 0x000000000f087348 */ /* 0x021fea0003c00000 */
[----:B------:R1:W2:Y:S02]  /*3c0e0*/  SHFL.IDX P6, R14, R13, R12, R11 ;  /* 0x0000000c0d0e7389 */ /* 0x0002a400000c000b */
[----:B012--5:R-:W-:Y:S01]  /*3c0f0*/  ENDCOLLECTIVE ;  /* 0x000000000000791b */ /* 0x027fe20003800000 */
.L_x_7181:
[----:B------:R-:W-:Y:S05]  /*3c100*/  BSYNC B0 ;  /* 0x0000000000007941 */ /* 0x000fea0003800000 */
.L_x_7180:
        /* <DEDUP_REMOVED lines=9> */
.L_x_7182:
[----:B------:R-:W-:Y:S01]  /*3c1a0*/  MOV R13, R6 ;  /* 0x00000006000d7202 */ /* 0x000fe20000000f00 */
[----:B------:R-:W-:Y:S02]  /*3c1b0*/  IMAD.MOV.U32 R12, RZ, RZ, 0x1 ;  /* 0x00000001ff0c7424 */ /* 0x000fe400078e00ff */
[C---:B------:R-:W-:Y:S02]  /*3c1c0*/  IMAD.SHL.U32 R21, R26.reuse, 0x10, RZ ;  /* 0x000000101a157824 */ /* 0x040fe400078e00ff */
[----:B------:R-:W-:Y:S01]  /*3c1d0*/  IMAD.SHL.U32 R28, R26, 0x10, RZ ;  /* 0x000000101a1c7824 */ /* 0x000fe200078e00ff */
[----:B------:R-:W-:Y:S01]  /*3c1e0*/  LOP3.LUT P6, RZ, R20, 0x20, RZ, 0xc0, !PT ;  /* 0x0000002014ff7812 */ /* 0x000fe200078cc0ff */
[----:B------:R-:W0:Y:S01]  /*3c1f0*/  LDC R26, c[0x0][0x2f4] ;  /* 0x0000bd00ff1a7b82 */ /* 0x000e220000000800 */
[----:B------:R-:W-:Y:S01]  /*3c200*/  IMAD.MOV.U32 R3, RZ, RZ, R14 ;  /* 0x000000ffff037224 */ /* 0x000fe200078e000e */
[----:B------:R-:W-:Y:S02]  /*3c210*/  LOP3.LUT R21, R21, 0x30, RZ, 0xc0, !PT ;  /* 0x0000003015157812 */ /* 0x000fe400078ec0ff */
[----:B------:R-:W-:-:S04]  /*3c220*/  LOP3.LUT R28, R28, 0x30, RZ, 0xc0, !PT ;  /* 0x000000301c1c7812 */ /* 0x000fc800078ec0ff */
[C---:B------:R-:W-:Y:S02]  /*3c230*/  LOP3.LUT R29, R28.reuse, 0x40, RZ, 0xfc, !PT ;  /* 0x000000401c1d7812 */ /* 0x040fe400078efcff */
[----:B------:R-:W-:Y:S02]  /*3c240*/  LOP3.LUT R28, R28, 0x80, RZ, 0xfc, !PT ;  /* 0x000000801c1c7812 */ /* 0x000fe400078efcff */
[----:B------:R-:W-:-:S05]  /*3c250*/  @P6 IADD3 R3, P0, R21, R3, RZ ;  /* 0x0000000315036210 */ /* 0x000fca0007f1e0ff */
[----:B------:R-:W-:-:S05]  /*3c260*/  @P6 IMAD.X R2, RZ, RZ, R2, P0 ;  /* 0x000000ffff026224 */ /* 0x000fca00000e0602 */
        /* <DEDUP_REMOVED lines=15> */
.L_x_7183:
[----:B------:R-:W-:Y:S02]  /*3c360*/  IMAD.MOV.U32 R13, RZ, RZ, R5 ;  /* 0x000000ffff0d7224 */ /* 0x000fe400078e0005 */
[----:B------:R-:W-:-:S07]  /*3c370*/  IMAD.MOV.U32 R2, RZ, RZ, R14 ;  /* 0x000000ffff027224 */ /* 0x000fce00078e000e */
[----:B------:R-:W-:Y:S05]  /*3c380*/  WARPSYNC.COLLECTIVE R15, `(.L_x_7184) ;  /* 0x000000000f087348 */ /* 0x000fea0003c00000 */
[----:B------:R0:W1:Y:S02]  /*3c390*/  SHFL.IDX P6, R14, R13, R12, R11 ;  /* 0x0000000c0d0e7389 */ /* 0x00006400000c000b */
[----:B01----:R-:W-:Y:S01]  /*3c3a0*/  ENDCOLLECTIVE ;  /* 0x000000000000791b */ /* 0x003fe20003800000 */
.L_x_7184:
        /* <DEDUP_REMOVED lines=16> */
.L_x_7185:
        /* <DEDUP_REMOVED lines=11> */
.L_x_7186:
[----:B------:R-:W-:Y:S01]  /*3c560*/  MOV R13, R6 ;  /* 0x00000006000d7202 */ /* 0x000fe20000000f00 */
[----:B------:R-:W-:Y:S02]  /*3c570*/  IMAD.MOV.U32 R12, RZ, RZ, 0x3 ;  /* 0x00000003ff0c7424 */ /* 0x000fe400078e00ff */
[----:B------:R-:W-:-:S07]  /*3c580*/  IMAD.MOV.U32 R3, RZ, RZ, R14 ;  /* 0x000000ffff037224 */ /* 0x000fce00078e000e */
[----:B------:R-:W-:Y:S05]  /*3c590*/  WARPSYNC.COLLECTIVE R15, `(.L_x_7187) ;  /* 0x000000000f087348 */ /* 0x000fea0003c00000 */
[----:B------:R0:W1:Y:S02]  /*3c5a0*/  SHFL.IDX P6, R14, R13, R12, R11 ;  /* 0x0000000c0d0e7389 */ /* 0x00006400000c000b */
[----:B01----:R-:W-:Y:S01]  /*3c5b0*/  ENDCOLLECTIVE ;  /* 0x000000000000791b */ /* 0x003fe20003800000 */
.L_x_7187:
        /* <DEDUP_REMOVED lines=10> */
.L_x_7188:
[----:B------:R-:W-:Y:S01]  /*3c660*/  @!PT LDS RZ, [RZ] ;  /* 0x00000000fffff984 */ /* 0x000fe20000000800 */
[----:B------:R-:W-:Y:S01]  /*3c670*/  @!PT LDS RZ, [RZ] ;  /* 0x00000000fffff984 */ /* 0x000fe20000000800 */
[----:B------:R-:W-:Y:S01]  /*3c680*/  @!PT LDS RZ, [RZ] ;  /* 0x00000000fffff984 */ /* 0x000fe20000000800 */
[----:B------:R0:W-:Y:S04]  /*3c690*/  @P4 LDGSTS.E.BYPASS.LTC128B.128 [R0+0x25200], desc[UR54][R2.64], !P5 ;  /* 0x2520000002004fae */ /* 0x0001e8000e901d76 */
[----:B------:R0:W-:Y:S04]  /*3c6a0*/  @P4 LDGSTS.E.BYPASS.LTC128B.128 [R0+0x27a00], desc[UR54][R2.64+0x40], !P3 ;  /* 0x27a0004002004fae */ /* 0x0001e8000d901d76 */
[----:B------:R0:W-:Y:S01]  /*3c6b0*/  @P4 LDGSTS.E.BYPASS.LTC128B.128 [R0+0x2a200], desc[UR54][R2.64+0x80], !P2 ;  /* 0x2a20008002004fae */ /* 0x0001e2000d101d76 */
[----:B------:R-:W-:Y:S01]  /*3c6c0*/  MOV R13, R7 ;  /* 0x00000007000d7202 */ /* 0x000fe20000000f00 */
[----:B------:R-:W-:-:S02]  /*3c6d0*/  IMAD.MOV.U32 R12, RZ, RZ, RZ ;  /* 0x000000ffff0c7224 */ /* 0x000fc400078e00ff */
[----:B------:R-:W-:-:S07]  /*3c6e0*/  IMAD.MOV.U32 R5, RZ, RZ, R14 ;  /* 0x000000ffff057224 */ /* 0x000fce00078e000e */
[----:B0-----:R-:W-:Y:S05]  /*3c6f0*/  WARPSYNC.COLLECTIVE R15, `(.L_x_7189) ;  /* 0x000000000f087348 */ /* 0x001fea0003c00000 */
[----:B------:R1:W2:Y:S02]  /*3c700*/  SHFL.IDX P6, R14, R13, R12, R11 ;  /* 0x0000000c0d0e7389 */ /* 0x0002a400000c000b */
[----:B012---:R-:W-:Y:S01]  /*3c710*/  ENDCOLLECTIVE ;  /* 0x000000000000791b */ /* 0x007fe20003800000 */
.L_x_7189:
        /* <DEDUP_REMOVED lines=13> */
.L_x_7190:
[----:B------:R-:W-:Y:S01]  /*3c7f0*/  IMAD.MOV.U32 R2, RZ, RZ, R14 ;  /* 0x000000ffff027224 */ /* 0x000fe200078e000e */
[----:B------:R-:W-:Y:S06]  /*3c800*/  BRA `(.L_x_7191) ;  /* 0xffffff5400d47947 */ /* 0x000fec000383ffff */
.L_x_6909:
[----:B------:R-:W-:Y:S01]  /*3c810*/  IMAD.MOV.U32 R13, RZ, RZ, R4 ;  /* 0x000000ffff0d7224 */ /* 0x000fe200078e0004 */
[----:B------:R-:W-:Y:S01]  /*3c820*/  MOV R12, RZ ;  /* 0x000000ff000c7202 */ /* 0x000fe20000000f00 */
[----:B------:R-:W-:Y:S01]  /*3c830*/  IMAD.MOV.U32 R11, RZ, RZ, 0x1c1f ;  /* 0x00001c1fff0b7424 */ /* 0x000fe200078e00ff */
[----:B------:R-:W-:Y:S01]  /*3c840*/  LEA R25, R25, R9, 0x7 ;  /* 0x0000000919197211 */ /* 0x000fe200078e38ff */
[----:B------:R-:W-:Y:S02]  /*3c850*/  IMAD.MOV.U32 R15, RZ, RZ, -0x1 ;  /* 0xffffffffff0f7424 */ /* 0x000fe400078e00ff */
[----:B------:R-:W-:Y:S02]  /*3c860*/  IMAD R33, R33, R7, RZ ;  /* 0x0000000721217224 */ /* 0x000fe400078e02ff */
[----:B------:R-:W-:-:S07]  /*3c870*/  VIADD R6, R25, 0x20 ;  /* 0x0000002019067836 */ /* 0x000fce0000000000 */
[----:B-----5:R-:W-:Y:S05]  /*3c880*/  WARPSYNC.COLLECTIVE R15, `(.L_x_7192) ;  /* 0x000000000f087348 */ /* 0x020fea0003c00000 */
[----:B------:R0:W1:Y:S02]  /*3c890*/  SHFL.IDX P6, R14, R13, R12, R11 ;  /* 0x0000000c0d0e7389 */ /* 0x00006400000c000b */
[----:B01---5:R-:W-:Y:S01]  /*3c8a0*/  ENDCOLLECTIVE ;  /* 0x000000000000791b */ /* 0x023fe20003800000 */
.L_x_7192:
[----:B------:R-:W-:Y:S01]  /*3c8b0*/  ISETP.GE.AND P1, PT, R25, R33, PT ;  /* 0x000000211900720c */ /* 0x000fe20003f26270 */
[----:B------:R-:W-:Y:S02]  /*3c8c0*/  IMAD.MOV.U32 R13, RZ, RZ, R0 ;  /* 0x000000ffff0d7224 */ /* 0x000fe400078e0000 */
[----:B------:R-:W-:-:S10]  /*3c8d0*/  IMAD.MOV.U32 R2, RZ, RZ, R14 ;  /* 0x000000ffff027224 */ /* 0x000fd400078e000e */
[----:B------:R-:W-:Y:S05]  /*3c8e0*/  WARPSYNC.COLLECTIVE R15, `(.L_x_7193) ;  /* 0x000000000f087348 */ /* 0x000fea0003c00000 */
[----:B------:R0:W1:Y:S02]  /*3c8f0*/  SHFL.IDX P6, R14, R13, R12, R11 ;  /* 0x0000000c0d0e7389 */ /* 0x00006400000c000b */
[----:B01----:R-:W-:Y:S01]  /*3c900*/  ENDCOLLECTIVE ;  /* 0x000000000000791b */ /* 0x003fe20003800000 */
.L_x_7193:
[----:B------:R-:W-:Y:S02]  /*3c910*/  IMAD.MOV.U32 R13, RZ, RZ, R4 ;  /* 0x000000ffff0d7224 */ /* 0x000fe400078e0004 */
[----:B------:R-:W-:Y:S02]  /*3c920*/  IMAD.MOV.U32 R12, RZ, RZ, 0x1 ;  /* 0x00000001ff0c7424 */ /* 0x000fe400078e00ff */
[----:B------:R-:W-:-:S07]  /*3c930*/  IMAD.MOV.U32 R3, RZ, RZ, R14 ;  /* 0x000000ffff037224 */ /* 0x000fce00078e000e */
[----:B------:R-:W-:Y:S05]  /*3c940*/  WARPSYNC.COLLECTIVE R15, `(.L_x_7194) ;  /* 0x000000000f087348 */ /* 0x000fea0003c00000 */
[----:B------:R0:W1:Y:S02]  /*3c950*/  SHFL.IDX P6, R14, R13, R12, R11 ;  /* 0x0000000c0d0e7389 */ /* 0x00006400000c000b */
[----:B01----:R-:W-:Y:S01]  /*3c960*/  ENDCOLLECTIVE ;  /* 0x000000000000791b */ /* 0x003fe20003800000 */
.L_x_7194:
        /* <DEDUP_REMOVED lines=13> */
[----:B------:R-:W-:-:S02]  /*3ca40*/  VIADD R6, R25, 0x40 ;  /* 0x0000004019067836 */ /* 0x000fc40000000000 */
[----:B0-----:R-:W-:-:S10]  /*3ca50*/  IMAD.MOV.U32 R2, RZ, RZ, R14 ;  /* 0x000000ffff027224 */ /* 0x001fd400078e000e */
[----:B------:R-:W-:Y:S05]  /*3ca60*/  WARPSYNC.COLLECTIVE R15, `(.L_x_7195) ;  /* 0x000000000f087348 */ /* 0x000fea0003c00000 */
[----:B------:R0:W1:Y:S02]  /*3ca70*/  SHFL.IDX P6, R14, R13, R12, R11 ;  /* 0x0000000c0d0e7389 */ /* 0x00006400000c000b */
[----:B01----:R-:W-:Y:S01]  /*3ca80*/  ENDCOLLECTIVE ;  /* 0x000000000000791b */ /* 0x003fe20003800000 */
.L_x_7195:
[----:B------:R-:W-:Y:S02]  /*3ca90*/  IMAD.MOV.U32 R13, RZ, RZ, R4 ;  /* 0x000000ffff0d7224 */ /* 0x000fe400078e0004 */
[----:B------:R-:W-:Y:S02]  /*3caa0*/  IMAD.MOV.U32 R12, RZ, RZ, 0x2 ;  /* 0x00000002ff0c7424 */ /* 0x000fe400078e00ff */
[----:B------:R-:W-:-:S07]  /*3cab0*/  IMAD.MOV.U32 R3, RZ, RZ, R14 ;  /* 0x000000ffff037224 */ /* 0x000fce00078e000e */
[----:B------:R-:W-:Y:S05]  /*3cac0*/  WARPSYNC.COLLECTIVE R15, `(.L_x_7196) ;  /* 0x000000000f087348 */ /* 0x000fea0003c00000 */
[----:B------:R0:W1:Y:S02]  /*3cad0*/  SHFL.IDX P6, R14, R13, R12, R11 ;  /* 0x0000000c0d0e7389 */ /* 0x00006400000c000b */
[----:B01----:R-:W-:Y:S01]  /*3cae0*/  ENDCOLLECTIVE ;  /* 0x000000000000791b */ /* 0x003fe20003800000 */
.L_x_7196:
        /* <DEDUP_REMOVED lines=13> */
[----:B0-----:R-:W-:-:S11]  /*3cbc0*/  MOV R2, R14 ;  /* 0x0000000e00027202 */ /* 0x001fd60000000f00 */
[----:B------:R-:W-:Y:S05]  /*3cbd0*/  WARPSYNC.COLLECTIVE R15, `(.L_x_7197) ;  /* 0x000000000f087348 */ /* 0x000fea0003c00000 */
[----:B------:R0:W1:Y:S02]  /*3cbe0*/  SHFL.IDX P6, R14, R13, R12, R11 ;  /* 0x0000000c0d0e7389 */ /* 0x00006400000c000b */
[----:B01----:R-:W-:Y:S01]  /*3cbf0*/  ENDCOLLECTIVE ;  /* 0x000000000000791b */ /* 0x003fe20003800000 */
.L_x_7197:
[----:B------:R-:W-:Y:S02]  /*3cc00*/  IMAD.MOV.U32 R13, RZ, RZ, R4 ;  /* 0x000000ffff0d7224 */ /* 0x000fe400078e0004 */
[----:B------:R-:W-:Y:S02]  /*3cc10*/  IMAD.MOV.U32 R12, RZ, RZ, 0x3 ;  /* 0x00000003ff0c7424 */ /* 0x000fe400078e00ff */
[----:B------:R-:W-:-:S07]  /*3cc20*/  IMAD.MOV.U32 R3, RZ, RZ, R14 ;  /* 0x000000ffff037224 */ /* 0x000fce00078e000e */
[----:B------:R-:W-:Y:S05]  /*3cc30*/  WARPSYNC.COLLECTIVE R15, `(.L_x_7198) ;  /* 0x000000000f087348 */ /* 0x000fea0003c00000 */
[----:B------:R0:W1:Y:S02]  /*3cc40*/  SHFL.IDX P6, R14, R13, R12, R11 ;  /* 0x0000000c0d0e7389 */ /* 0x00006400000c000b */
[----:B01----:R-:W-:Y:S01]  /*3cc50*/  ENDCOLLECTIVE ;  /* 0x000000000000791b */ /* 0x003fe20003800000 */
.L_x_7198:
        /* <DEDUP_REMOVED lines=16> */
.L_x_7199:
[----:B------:R-:W-:Y:S05]  /*3cd60*/  BRA `(.L_x_7200) ;  /* 0xffffff5c000c7947 */ /* 0x000fea000383ffff */
.L_x_6914:
[----:B0-----:R0:W1:Y:S02]  /*3cd70*/  SYNCS.PHASECHK.TRANS64.TRYWAIT P0, [R17+URZ+0x33420], R0 ;  /* 0x03342000110075a7 */ /* 0x001064000800017f */
[----:B-1----:R-:W-:Y:S05]  /*3cd80*/  @!P0 NANOSLEEP.SYNCS 0x989680 ;  /* 0x009896800000895d */ /* 0x002fea0003900000 */
[----:B------:R-:W1:Y:S02]  /*3cd90*/  @!P0 SYNCS.PHASECHK.TRANS64 P0, [R17+URZ+0x33420], R0 ;  /* 0x03342000110085a7 */ /* 0x000e64000800007f */
[----:B-1----:R-:W-:Y:S05]  /*3cda0*/  @!P0 BRA `(.L_x_6914) ;  /* 0xfffffffc00f08947 */ /* 0x002fea000383ffff */
[----:B------:R-:W-:Y:S05]  /*3cdb0*/  BRA `(.L_x_7201) ;  /* 0xffffff5c00807947 */ /* 0x000fea000383ffff */
.L_x_6918:
[----:B0-----:R0:W1:Y:S02]  /*3cdc0*/  SYNCS.PHASECHK.TRANS64.TRYWAIT P0, [R4+URZ+0x33480], R31 ;  /* 0x0334801f040075a7 */ /* 0x001064000800017f */
[----:B-1----:R-:W-:Y:S05]  /*3cdd0*/  @!P0 NANOSLEEP.SYNCS 0x989680 ;  /* 0x009896800000895d */ /* 0x002fea0003900000 */
[----:B------:R-:W1:Y:S02]  /*3cde0*/  @!P0 SYNCS.PHASECHK.TRANS64 P0, [R4+URZ+0x33480], R31 ;  /* 0x0334801f040085a7 */ /* 0x000e64000800007f */
[----:B-1----:R-:W-:Y:S05]  /*3cdf0*/  @!P0 BRA `(.L_x_6918) ;  /* 0xfffffffc00f08947 */ /* 0x002fea000383ffff */
[----:B------:R-:W-:Y:S05]  /*3ce00*/  BRA `(.L_x_7202) ;  /* 0xffffff6000a47947 */ /* 0x000fea000383ffff */
.L_x_6919:
        /* <DEDUP_REMOVED lines=8> */
.L_x_7204:
[----:B------:R-:W-:Y:S05]  /*3ce90*/  BSYNC B0 ;  /* 0x0000000000007941 */ /* 0x000fea0003800000 */
.L_x_7203:
        /* <DEDUP_REMOVED lines=8> */
.L_x_7205:
[----:B------:R-:W-:Y:S02]  /*3cf20*/  IMAD.MOV.U32 R13, RZ, RZ, R10 ;  /* 0x000000ffff0d7224 */ /* 0x000fe400078e000a */
[----:B------:R-:W-:Y:S02]  /*3cf30*/  IMAD.MOV.U32 R12, RZ, RZ, 0x1 ;  /* 0x00000001ff0c7424 */ /* 0x000fe400078e00ff */
[----:B------:R-:W-:-:S07]  /*3cf40*/  IMAD.MOV.U32 R2, RZ, RZ, R14 ;  /* 0x000000ffff027224 */ /* 0x000fce00078e000e */
[----:B------:R-:W-:Y:S05]  /*3cf50*/  WARPSYNC.COLLECTIVE R15, `(.L_x_7206) ;  /* 0x000000000f087348 */ /* 0x000fea0003c00000 */
[----:B------:R0:W1:Y:S02]  /*3cf60*/  SHFL.IDX P6, R14, R13, R12, R11 ;  /* 0x0000000c0d0e7389 */ /* 0x00006400000c000b */
[----:B01----:R-:W-:Y:S01]  /*3cf70*/  ENDCOLLECTIVE ;  /* 0x000000000000791b */ /* 0x003fe20003800000 */
.L_x_7206:
[----:B------:R-:W-:-:S04]  /*3cf80*/  IADD3 R2, P0, R3, R2, RZ ;  /* 0x0000000203027210 */ /* 0x000fc80007f1e0ff */
[----:B------:R-:W-:Y:S01]  /*3cf90*/  IADD3.X R3, RZ, R0, RZ, P0, !PT ;  /* 0x00000000ff037210 */ /* 0x000fe200007fe4ff */
        /* <DEDUP_REMOVED lines=9> */
[----:B-1----:R-:W-:-:S07]  /*3d030*/  IMAD.MOV.U32 R3, RZ, RZ, R14 ;  /* 0x000000ffff037224 */ /* 0x002fce00078e000e */
[----:B0-----:R-:W-:Y:S05]  /*3d040*/  WARPSYNC.COLLECTIVE R15, `(.L_x_7207) ;  /* 0x000000000f087348 */ /* 0x001fea0003c00000 */
[----:B------:R1:W2:Y:S02]  /*3d050*/  SHFL.IDX P6, R14, R13, R12, R11 ;  /* 0x0000000c0d0e7389 */ /* 0x0002a400000c000b */
[----:B012---:R-:W-:Y:S01]  /*3d060*/  ENDCOLLECTIVE ;  /* 0x000000000000791b */ /* 0x007fe20003800000 */
.L_x_7207:
[----:B------:R-:W-:-:S04]  /*3d070*/  SHF.L.U32 R34, R34, 0x4, RZ ;  /* 0x0000000422227819 */ /* 0x000fc800000006ff */
[----:B------:R-:W-:Y:S01]  /*3d080*/  LOP3.LUT R34, R34, 0x30, RZ, 0xc0, !PT ;  /* 0x0000003022227812 */ /* 0x000fe200078ec0ff */
[----:B------:R-:W-:Y:S02]  /*3d090*/  IMAD.MOV.U32 R13, RZ, RZ, R10 ;  /* 0x000000ffff0d7224 */ /* 0x000fe400078e000a */
[----:B------:R-:W-:Y:S02]  /*3d0a0*/  IMAD.MOV.U32 R12, RZ, RZ, 0x2 ;  /* 0x00000002ff0c7424 */ /* 0x000fe400078e00ff */
[----:B------:R-:W-:-:S07]  /*3d0b0*/  IMAD.MOV.U32 R2, RZ, RZ, R14 ;  /* 0x000000ffff027224 */ /* 0x000fce00078e000e */
[----:B------:R-:W-:Y:S05]  /*3d0c0*/  WARPSYNC.COLLECTIVE R15, `(.L_x_7208) ;  /* 0x000000000f087348 */ /* 0x000fea0003c00000 */
[----:B------:R0:W1:Y:S02]  /*3d0d0*/  SHFL.IDX P6, R14, R13, R12, R11 ;  /* 0x0000000c0d0e7389 */ /* 0x00006400000c000b */
[----:B01----:R-:W-:Y:S01]  /*3d0e0*/  ENDCOLLECTIVE ;  /* 0x000000000000791b */ /* 0x003fe20003800000 */
.L_x_7208:
        /* <DEDUP_REMOVED lines=13> */
.L_x_7209:
[----:B------:R-:W0:Y:S01]  /*3d1c0*/  S2R R3, SR_TID.X ;  /* 0x0000000000037919 */ /* 0x000e220000002100 */
[----:B------:R-:W-:Y:S02]  /*3d1d0*/  IMAD.MOV.U32 R13, RZ, RZ, R10 ;  /* 0x000000ffff0d7224 */ /* 0x000fe400078e000a */
[----:B------:R-:W-:Y:S02]  /*3d1e0*/  IMAD.MOV.U32 R12, RZ, RZ, 0x3 ;  /* 0x00000003ff0c7424 */ /* 0x000fe400078e00ff */
[----:B------:R-:W-:-:S07]  /*3d1f0*/  IMAD.MOV.U32 R2, RZ, RZ, R14 ;  /* 0x000000ffff027224 */ /* 0x000fce00078e000e */
[----:B0-----:R-:W-:Y:S05]  /*3d200*/  WARPSYNC.COLLECTIVE R15, `(.L_x_7210) ;  /* 0x000000000f087348 */ /* 0x001fea0003c00000 */
[----:B------:R1:W2:Y:S02]  /*3d210*/  SHFL.IDX P6, R14, R13, R12, R11 ;  /* 0x0000000c0d0e7389 */ /* 0x0002a400000c000b */
[----:B012---:R-:W-:Y:S01]  /*3d220*/  ENDCOLLECTIVE ;  /* 0x000000000000791b */ /* 0x007fe20003800000 */
.L_x_7210:
[----:B------:R-:W-:Y:S02]  /*3d230*/  IMAD.SHL.U32 R3, R3, 0x10, RZ ;  /* 0x0000001003037824 */ /* 0x000fe400078e00ff */
[----:B------:R-:W-:-:S03]  /*3d240*/  IMAD.MOV.U32 R13, RZ, RZ, R9 ;  /* 0x000000ffff0d7224 */ /* 0x000fc600078e0009 */
[----:B------:R-:W-:-:S04]  /*3d250*/  LOP3.LUT R3, R3, 0x30, RZ, 0xc0, !PT ;  /* 0x0000003003037812 */ /* 0x000fc800078ec0ff */
[----:B------:R-:W-:-:S05]  /*3d260*/  IADD3 R2, P0, R3, R2, RZ ;  /* 0x0000000203027210 */ /* 0x000fca0007f1e0ff */
[----:B------:R-:W-:Y:S01]  /*3d270*/  IMAD.X R3, RZ, RZ, R34, P0 ;  /* 0x000000ffff037224 */ /* 0x000fe200000e0622 */
[----:B------:R-:W-:-:S07]  /*3d280*/  MOV R34, R14 ;  /* 0x0000000e00227202 */ /* 0x000fce0000000f00 */
[----:B------:R-:W-:Y:S05]  /*3d290*/  WARPSYNC.COLLECTIVE R15, `(.L_x_7211) ;  /* 0x000000000f087348 */ /* 0x000fea0003c00000 */
[----:B------:R0:W1:Y:S02]  /*3d2a0*/  SHFL.IDX P6, R14, R13, R12, R11 ;  /* 0x0000000c0d0e7389 */ /* 0x00006400000c000b */
[----:B01----:R-:W-:Y:S01]  /*3d2b0*/  ENDCOLLECTIVE ;  /* 0x000000000000791b */ /* 0x003fe20003800000 */
.L_x_7211:
        /* <DEDUP_REMOVED lines=13> */
.L_x_7212:
[----:B------:R-:W-:Y:S02]  /*3d390*/  IMAD.MOV.U32 R13, RZ, RZ, R25 ;  /* 0x000000ffff0d7224 */ /* 0x000fe400078e0019 */
[----:B------:R-:W-:-:S07]  /*3d3a0*/  IMAD.MOV.U32 R23, RZ, RZ, R14 ;  /* 0x000000ffff177224 */ /* 0x000fce00078e000e */
[----:B------:R-:W-:Y:S05]  /*3d3b0*/  WARPSYNC.COLLECTIVE R15, `(.L_x_7213) ;  /* 0x000000000f087348 */ /* 0x000fea0003c00000 */
[----:B------:R0:W1:Y:S02]  /*3d3c0*/  SHFL.IDX P6, R14, R13, R12, R11 ;  /* 0x0000000c0d0e7389 */ /* 0x00006400000c000b */
[----:B01----:R-:W-:Y:S01]  /*3d3d0*/  ENDCOLLECTIVE ;  /* 0x000000000000791b */ /* 0x003fe20003800000 */
.L_x_7213:
        /* <DEDUP_REMOVED lines=12> */
.L_x_6924:
[----:B---3--:R3:W4:Y:S02]  /*3d4a0*/  SYNCS.PHASECHK.TRANS64.TRYWAIT P0, [R4+URZ+0x33440], R31 ;  /* 0x0334401f040075a7 */ /* 0x008724000800017f */
[----:B----4-:R-:W-:Y:S05]  /*3d4b0*/  @!P0 NANOSLEEP.SYNCS 0x989680 ;  /* 0x009896800000895d */ /* 0x010fea0003900000 */
[----:B------:R-:W4:Y:S02]  /*3d4c0*/  @!P0 SYNCS.PHASECHK.TRANS64 P0, [R4+URZ+0x33440], R31 ;  /* 0x0334401f040085a7 */ /* 0x000f24000800007f */
[----:B----4-:R-:W-:Y:S05]  /*3d4d0*/  @!P0 BRA `(.L_x_6924) ;  /* 0xfffffffc00f08947 */ /* 0x010fea000383ffff */
[----:B------:R-:W-:Y:S05]  /*3d4e0*/  BRA `(.L_x_7215) ;  /* 0xffffff6000a47947 */ /* 0x000fea000383ffff */
.L_x_6925:
[----:B------:R-:W-:Y:S01]  /*3d4f0*/  BSSY B0, `(.L_x_7216) ;  /* 0x0000008000007945 */ /* 0x000fe20003800000 */
[----:B------:R-:W-:Y:S01]  /*3d500*/  IMAD.MOV.U32 R13, RZ, RZ, R10 ;  /* 0x000000ffff0d7224 */ /* 0x000fe200078e000a */
[----:B------:R-:W-:Y:S01]  /*3d510*/  MOV R11, 0x1c1f ;  /* 0x00001c1f000b7802 */ /* 0x000fe20000000f00 */
[----:B------:R-:W-:Y:S02]  /*3d520*/  IMAD.MOV.U32 R12, RZ, RZ, RZ ;  /* 0x000000ffff0c7224 */ /* 0x000fe400078e00ff */
[----:B------:R-:W-:-:S07]  /*3d530*/  IMAD.MOV.U32 R15, RZ, RZ, -0x1 ;  /* 0xffffffffff0f7424 */ /* 0x000fce00078e00ff */
[----:B0123--:R-:W-:Y:S05]  /*3d540*/  WARPSYNC.COLLECTIVE R15, `(.L_x_7217) ;  /* 0x000000000f087348 */ /* 0x00ffea0003c00000 */
[----:B------:R4:W0:Y:S02]  /*3d550*/  SHFL.IDX P6, R14, R13, R12, R11 ;  /* 0x0000000c0d0e7389 */ /* 0x00082400000c000b */
[----:B01234-:R-:W-:Y:S01]  /*3d560*/  ENDCOLLECTIVE ;  /* 0x000000000000791b */ /* 0x01ffe20003800000 */
.L_x_7217:
[----:B------:R-:W-:Y:S05]  /*3d570*/  BSYNC B0 ;  /* 0x0000000000007941 */ /* 0x000fea0003800000 */
.L_x_7216:
        /* <DEDUP_REMOVED lines=8> */
.L_x_7218:
[----:B------:R-:W-:Y:S02]  /*3d600*/  IMAD.MOV.U32 R13, RZ, RZ, R10 ;  /* 0x000000ffff0d7224 */ /* 0x000fe400078e000a */
[----:B------:R-:W-:Y:S02]  /*3d610*/  IMAD.MOV.U32 R12, RZ, RZ, 0x1 ;  /* 0x00000001ff0c7424 */ /* 0x000fe400078e00ff */
[----:B------:R-:W-:-:S07]  /*3d620*/  IMAD.MOV.U32 R2, RZ, RZ, R14 ;  /* 0x000000ffff027224 */ /* 0x000fce00078e000e */
[----:B------:R-:W-:Y:S05]  /*3d630*/  WARPSYNC.COLLECTIVE R15, `(.L_x_7219) ;  /* 0x000000000f087348 */ /* 0x000fea0003c00000 */
[----:B------:R0:W1:Y:S02]  /*3d640*/  SHFL.IDX P6, R14, R13, R12, R11 ;  /* 0x0000000c0d0e7389 */ /* 0x00006400000c000b */
[----:B01----:R-:W-:Y:S01]  /*3d650*/  ENDCOLLECTIVE ;  /* 0x000000000000791b */ /* 0x003fe20003800000 */
.L_x_7219:
[----:B------:R-:W-:-:S05]  /*3d660*/  IADD3 R2, P0, R23, R2, RZ ;  /* 0x0000000217027210 */ /* 0x000fca0007f1e0ff */
[----:B------:R-:W-:-:S05]  /*3d670*/  IMAD.X R3, RZ, RZ, R3, P0 ;  /* 0x000000ffff037224 */ /* 0x000fca00000e0603 */
[----:B------:R-:W-:Y:S01]  /*3d680*/  @!PT LDS RZ, [RZ] ;  /* 0x00000000fffff984 */ /* 0x000fe20000000800 */
[----:B------:R-:W-:Y:S01]  /*3d690*/  @!PT LDS RZ, [RZ] ;  /* 0x00000000fffff984 */ /* 0x000fe20000000800 */
[----:B------:R-:W-:Y:S01]  /*3d6a0*/  @!PT LDS RZ, [RZ] ;  /* 0x00000000fffff984 */ /* 0x000fe20000000800 */
[----:B------:R-:W-:Y:S01]  /*3d6b0*/  LDGSTS.E.BYPASS.LTC128B.128 [R0+0x24200], desc[UR54][R2.64], !P4 ;  /* 0x2420000002007fae */ /* 0x000fe2000e101d76 */
[----:B------:R-:W-:-:S03]  /*3d6c0*/  MOV R13, R5 ;  /* 0x00000005000d7202 */ /* 0x000fc60000000f00 */
[----:B------:R-:W-:Y:S04]  /*3d6d0*/  LDGSTS.E.BYPASS.LTC128B.128 [R0+0x26a00], desc[UR54][R2.64+0x40], !P3 ;  /* 0x26a0004002007fae */ /* 0x000fe8000d901d76 */
[----:B------:R0:W-:Y:S02]  /*3d6e0*/  LDGSTS.E.BYPASS.LTC128B.128 [R0+0x29200], desc[UR54][R2.64+0x80], !P2 ;  /* 0x2920008002007fae */ /* 0x0001e4000d101d76 */
[----:B0-----:R-:W-:-:S07]  /*3d6f0*/  IMAD.MOV.U32 R3, RZ, RZ, R14 ;  /* 0x000000ffff037224 */ /* 0x001fce00078e000e */
[----:B------:R-:W-:Y:S05]  /*3d700*/  WARPSYNC.COLLECTIVE R15, `(.L_x_7220) ;  /* 0x000000000f087348 */ /* 0x000fea0003c00000 */
[----:B------:R0:W1:Y:S02]  /*3d710*/  SHFL.IDX P6, R14, R13, R12, R11 ;  /* 0x0000000c0d0e7389 */ /* 0x00006400000c000b */
[----:B01----:R-:W-:Y:S01]  /*3d720*/  ENDCOLLECTIVE ;  /* 0x000000000000791b */ /* 0x003fe20003800000 */
.L_x_7220:
[----:B------:R-:W-:Y:S02]  /*3d730*/  IMAD.MOV.U32 R13, RZ, RZ, R10 ;  /* 0x000000ffff0d7224 */ /* 0x000fe400078e000a */
[----:B------:R-:W-:Y:S02]  /*3d740*/  IMAD.MOV.U32 R12, RZ, RZ, 0x2 ;  /* 0x00000002ff0c7424 */ /* 0x000fe400078e00ff */
[----:B------:R-:W-:-:S07]  /*3d750*/  IMAD.MOV.U32 R2, RZ, RZ, R14 ;  /* 0x000000ffff027224 */ /* 0x000fce00078e000e */
[----:B------:R-:W-:Y:S05]  /*3d760*/  WARPSYNC.COLLECTIVE R15, `(.L_x_7221) ;  /* 0x000000000f087348 */ /* 0x000fea0003c00000 */
[----:B------:R0:W1:Y:S02]  /*3d770*/  SHFL.IDX P6, R14, R13, R12, R11 ;  /* 0x0000000c0d0e7389 */ /* 0x00006400000c000b */
[----:B01----:R-:W-:Y:S01]  /*3d780*/  ENDCOLLECTIVE ;  /* 0x000000000000791b */ /* 0x003fe20003800000 */
.L_x_7221:
        /* <DEDUP_REMOVED lines=13> */
.L_x_7222:
[----:B------:R-:W-:Y:S02]  /*3d860*/  IMAD.MOV.U32 R13, RZ, RZ, R10 ;  /* 0x000000ffff0d7224 */ /* 0x000fe400078e000a */
[----:B------:R-:W-:Y:S02]  /*3d870*/  IMAD.MOV.U32 R12, RZ, RZ, 0x3 ;  /* 0x00000003ff0c7424 */ /* 0x000fe400078e00ff */
[----:B------:R-:W-:-:S07]  /*3d880*/  IMAD.MOV.U32 R2, RZ, RZ, R14 ;  /* 0x000000ffff027224 */ /* 0x000fce00078e000e */
[----:B------:R-:W-:Y:S05]  /*3d890*/  WARPSYNC.COLLECTIVE R15, `(.L_x_7223) ;  /* 0x000000000f087348 */ /* 0x000fea0003c00000 */
[----:B------:R0:W1:Y:S02]  /*3d8a0*/  SHFL.IDX P6, R14, R13, R12, R11 ;  /* 0x0000000c0d0e7389 */ /* 0x00006400000c000b */
[----:B01----:R-:W-:Y:S01]  /*3d8b0*/  ENDCOLLECTIVE ;  /* 0x000000000000791b */ /* 0x003fe20003800000 */
.L_x_7223:
        /* <DEDUP_REMOVED lines=13> */
.L_x_7224:
[----:B------:R-:W-:Y:S02]  /*3d990*/  IMAD.MOV.U32 R13, RZ, RZ, R7 ;  /* 0x000000ffff0d7224 */ /* 0x000fe400078e0007 */
[----:B------:R-:W-:Y:S02]  /*3d9a0*/  IMAD.MOV.U32 R12, RZ, RZ, RZ ;  /* 0x000000ffff0c7224 */ /* 0x000fe400078e00ff */
[----:B------:R-:W-:-:S07]  /*3d9b0*/  IMAD.MOV.U32 R2, RZ, RZ, R14 ;  /* 0x000000ffff027224 */ /* 0x000fce00078e000e */
[----:B------:R-:W-:Y:S05]  /*3d9c0*/  WARPSYNC.COLLECTIVE R15, `(.L_x_7225) ;  /* 0x000000000f087348 */ /* 0x000fea0003c00000 */
[----:B------:R0:W1:Y:S02]  /*3d9d0*/  SHFL.IDX P6, R14, R13, R12, R11 ;  /* 0x0000000c0d0e7389 */ /* 0x00006400000c000b */
[----:B01----:R-:W-:Y:S01]  /*3d9e0*/  ENDCOLLECTIVE ;  /* 0x000000000000791b */ /* 0x003fe20003800000 */
.L_x_7225:
        /* <DEDUP_REMOVED lines=13> */
.L_x_7226:
[----:B------:R-:W-:Y:S01]  /*3dac0*/  IMAD.MOV.U32 R2, RZ, RZ, R14 ;  /* 0x000000ffff027224 */ /* 0x000fe200078e000e */
[----:B------:R-:W-:Y:S06]  /*3dad0*/  BRA `(.L_x_7227) ;  /* 0xffffff6000487947 */ /* 0x000fec000383ffff */
.L_x_6930:
[----:B------:R0:W0:Y:S02]  /*3dae0*/  SYNCS.PHASECHK.TRANS64.TRYWAIT P2, [R2+URZ+0x33470], R3 ;  /* 0x03347003020075a7 */ /* 0x000024000804017f */
[----:B0-----:R-:W-:Y:S05]  /*3daf0*/  @!P2 NANOSLEEP.SYNCS 0x989680 ;  /* 0x009896800000a95d */ /* 0x001fea0003900000 */
[----:B------:R-:W0:Y:S02]  /*3db00*/  @!P2 SYNCS.PHASECHK.TRANS64 P2, [R2+URZ+0x33470], R3 ;  /* 0x033470030200a5a7 */ /* 0x000e24000804007f */
[----:B0-----:R-:W-:Y:S05]  /*3db10*/  @!P2 BRA `(.L_x_6930) ;  /* 0xfffffffc00f0a947 */ /* 0x001fea000383ffff */
[----:B------:R-:W-:Y:S05]  /*3db20*/  BRA `(.L_x_7228) ;  /* 0xffffff6000b47947 */ /* 0x000fea000383ffff */
.L_x_6932:
[----:B------:R0:W0:Y:S02]  /*3db30*/  SYNCS.PHASECHK.TRANS64.TRYWAIT P2, [R2+URZ+0x33460], R3 ;  /* 0x03346003020075a7 */ /* 0x000024000804017f */
[----:B0-----:R-:W-:Y:S05]  /*3db40*/  @!P2 NANOSLEEP.SYNCS 0x989680 ;  /* 0x009896800000a95d */ /* 0x001fea0003900000 */
[----:B------:R-:W0:Y:S02]  /*3db50*/  @!P2 SYNCS.PHASECHK.TRANS64 P2, [R2+URZ+0x33460], R3 ;  /* 0x033460030200a5a7 */ /* 0x000e24000804007f */
[----:B0-----:R-:W-:Y:S05]  /*3db60*/  @!P2 BRA `(.L_x_6932) ;  /* 0xfffffffc00f0a947 */ /* 0x001fea000383ffff */
[----:B------:R-:W-:Y:S05]  /*3db70*/  BRA `(.L_x_7229) ;  /* 0xffffff6000c47947 */ /* 0x000fea000383ffff */
.L_x_6940:
[----:B0-----:R0:W2:Y:S02]  /*3db80*/  SYNCS.PHASECHK.TRANS64.TRYWAIT P1, [R0+URZ+0x33470], R3 ;  /* 0x03347003000075a7 */ /* 0x0010a4000802017f */
[----:B--2---:R-:W-:Y:S05]  /*3db90*/  @!P1 NANOSLEEP.SYNCS 0x989680 ;  /* 0x009896800000995d */ /* 0x004fea0003900000 */
[----:B------:R-:W2:Y:S02]  /*3dba0*/  @!P1 SYNCS.PHASECHK.TRANS64 P1, [R0+URZ+0x33470], R3 ;  /* 0x03347003000095a7 */ /* 0x000ea4000802007f */
[----:B--2---:R-:W-:Y:S05]  /*3dbb0*/  @!P1 BRA `(.L_x_6940) ;  /* 0xfffffffc00f09947 */ /* 0x004fea000383ffff */
[----:B------:R-:W-:Y:S05]  /*3dbc0*/  BRA `(.L_x_7230) ;  /* 0xffffff7000087947 */ /* 0x000fea000383ffff */
.L_x_6942:
[----:B0-----:R0:W2:Y:S02]  /*3dbd0*/  SYNCS.PHASECHK.TRANS64.TRYWAIT P1, [R0+URZ+0x33460], R3 ;  /* 0x03346003000075a7 */ /* 0x0010a4000802017f */
[----:B--2---:R-:W-:Y:S05]  /*3dbe0*/  @!P1 NANOSLEEP.SYNCS 0x989680 ;  /* 0x009896800000995d */ /* 0x004fea0003900000 */
[----:B------:R-:W2:Y:S02]  /*3dbf0*/  @!P1 SYNCS.PHASECHK.TRANS64 P1, [R0+URZ+0x33460], R3 ;  /* 0x03346003000095a7 */ /* 0x000ea4000802007f */
[----:B--2---:R-:W-:Y:S05]  /*3dc00*/  @!P1 BRA `(.L_x_6942) ;  /* 0xfffffffc00f09947 */ /* 0x004fea000383ffff */
[----:B------:R-:W-:Y:S05]  /*3dc10*/  BRA `(.L_x_7231) ;  /* 0xffffff7000147947 */ /* 0x000fea000383ffff */
.L_x_6947:
        /* <DEDUP_REMOVED lines=8> */
.L_x_7233:
[----:B------:R-:W-:Y:S05]  /*3dca0*/  BSYNC B0 ;  /* 0x0000000000007941 */ /* 0x000fea0003800000 */
.L_x_7232:
[----:B------:R-:W-:Y:S01]  /*3dcb0*/  IMAD.MOV.U32 R13, RZ, RZ, R24 ;  /* 0x000000ffff0d7224 */ /* 0x000fe200078e0018 */
[----:B------:R-:W-:Y:S01]  /*3dcc0*/  MOV R0, R14 ;  /* 0x0000000e00007202 */ /* 0x000fe20000000f00 */
[----:B------:R-:W-:Y:S01]  /*3dcd0*/  IMAD.MOV.U32 R12, RZ, RZ, 0x1 ;  /* 0x00000001ff0c7424 */ /* 0x000fe200078e00ff */
[----:B------:R-:W-:Y:S01]  /*3dce0*/  IADD3 R9, R27, R8, RZ ;  /* 0x000000081b097210 */ /* 0x000fe20007ffe0ff */
[----:B------:R-:W-:Y:S02]  /*3dcf0*/  IMAD.MOV.U32 R11, RZ, RZ, 0x1f ;  /* 0x0000001fff0b7424 */ /* 0x000fe400078e00ff */
[----:B------:R-:W-:-:S07]  /*3dd00*/  IMAD.MOV.U32 R15, RZ, RZ, -0x1 ;  /* 0xffffffffff0f7424 */ /* 0x000fce00078e00ff */
[----:B------:R-:W-:Y:S05]  /*3dd10*/  WARPSYNC.COLLECTIVE R15, `(.L_x_7234) ;  /* 0x000000000f087348 */ /* 0x000fea0003c00000 */
[----:B------:R0:W1:Y:S02]  /*3dd20*/  SHFL.IDX P6, R14, R13, R12, R11 ;  /* 0x0000000c0d0e7389 */ /* 0x00006400000c000b */
[----:B01----:R-:W-:Y:S01]  /*3dd30*/  ENDCOLLECTIVE ;  /* 0x000000000000791b */ /* 0x003fe20003800000 */
.L_x_7234:
        /* <DEDUP_REMOVED lines=23> */
.L_x_7235:
[----:B------:R-:W-:Y:S01]  /*3deb0*/  IMAD.MOV.U32 R12, RZ, RZ, 0x2 ;  /* 0x00000002ff0c7424 */ /* 0x000fe200078e00ff */
[----:B------:R-:W-:-:S05]  /*3dec0*/  SEL R4, R14, RZ, P1 ;  /* 0x000000ff0e047207 */ /* 0x000fca0000800000 */
[----:B------:R-:W-:-:S05]  /*3ded0*/  IMAD.IADD R4, R13, 0x1, R4 ;  /* 0x000000010d047824 */ /* 0x000fca00078e0204 */
[----:B------:R-:W-:-:S07]  /*3dee0*/  MOV R13, R4 ;  /* 0x00000004000d7202 */ /* 0x000fce0000000f00 */
[----:B------:R-:W-:Y:S05]  /*3def0*/  WARPSYNC.COLLECTIVE R15, `(.L_x_7236) ;  /* 0x000000000f087348 */ /* 0x000fea0003c00000 */
[----:B------:R0:W1:Y:S02]  /*3df00*/  SHFL.UP P6, R14, R13, R12, R11 ;  /* 0x0400000c0d0e7389 */ /* 0x00006400000c000b */
[----:B01----:R-:W-:Y:S01]  /*3df10*/  ENDCOLLECTIVE ;  /* 0x000000000000791b */ /* 0x003fe20003800000 */
.L_x_7236:
[----:B------:R-:W-:Y:S01]  /*3df20*/  IMAD.MOV.U32 R12, RZ, RZ, 0x4 ;  /* 0x00000004ff0c7424 */ /* 0x000fe200078e00ff */
[----:B------:R-:W-:-:S05]  /*3df30*/  SEL R3, R14, RZ, P2 ;  /* 0x000000ff0e037207 */ /* 0x000fca0001000000 */
[----:B------:R-:W-:-:S04]  /*3df40*/  IMAD.IADD R2, R4, 0x1, R3 ;  /* 0x0000000104027824 */ /* 0x000fc800078e0203 */
[----:B------:R-:W-:-:S07]  /*3df50*/  IMAD.MOV.U32 R13, RZ, RZ, R2 ;  /* 0x000000ffff0d7224 */ /* 0x000fce00078e0002 */
[----:B------:R-:W-:Y:S05]  /*3df60*/  WARPSYNC.COLLECTIVE R15, `(.L_x_7237) ;  /* 0x000000000f087348 */ /* 0x000fea0003c00000 */
[----:B------:R0:W1:Y:S02]  /*3df70*/  SHFL.UP P6, R14, R13, R12, R11 ;  /* 0x0400000c0d0e7389 */ /* 0x00006400000c000b */
[----:B01----:R-:W-:Y:S01]  /*3df80*/  ENDCOLLECTIVE ;  /* 0x000000000000791b */ /* 0x003fe20003800000 */
.L_x_7237:
[----:B------:R-:W-:Y:S01]  /*3df90*/  IMAD.MOV.U32 R12, RZ, RZ, 0x8 ;  /* 0x00000008ff0c7424 */ /* 0x000fe200078e00ff */
[----:B------:R-:W-:-:S05]  /*3dfa0*/  SEL R3, R14, RZ, P3 ;  /* 0x000000ff0e037207 */ /* 0x000fca0001800000 */
[----:B------:R-:W-:-:S05]  /*3dfb0*/  IMAD.IADD R3, R2, 0x1, R3 ;  /* 0x0000000102037824 */ /* 0x000fca00078e0203 */
[----:B------:R-:W-:-:S07]  /*3dfc0*/  MOV R13, R3 ;  /* 0x00000003000d7202 */ /* 0x000fce0000000f00 */
[----:B------:R-:W-:Y:S05]  /*3dfd0*/  WARPSYNC.COLLECTIVE R15, `(.L_x_7238) ;  /* 0x000000000f087348 */ /* 0x000fea0003c00000 */
[----:B------:R0:W1:Y:S02]  /*3dfe0*/  SHFL.UP P6, R14, R13, R12, R11 ;  /* 0x0400000c0d0e7389 */ /* 0x00006400000c000b */
[----:B01----:R-:W-:Y:S01]  /*3dff0*/  ENDCOLLECTIVE ;  /* 0x000000000000791b */ /* 0x003fe20003800000 */
.L_x_7238:
[----:B------:R-:W-:Y:S01]  /*3e000*/  IMAD.MOV.U32 R12, RZ, RZ, 0x10 ;  /* 0x00000010ff0c7424 */ /* 0x000fe200078e00ff */
[----:B------:R-:W-:-:S05]  /*3e010*/  SEL R4, R14, RZ, P4 ;  /* 0x000000ff0e047207 */ /* 0x000fca0002000000 */
[----:B------:R-:W-:-:S04]  /*3e020*/  IMAD.IADD R4, R3, 0x1, R4 ;  /* 0x0000000103047824 */ /* 0x000fc800078e0204 */
[----:B------:R-:W-:-:S07]  /*3e030*/  IMAD.MOV.U32 R13, RZ, RZ, R4 ;  /* 0x000000ffff0d7224 */ /* 0x000fce00078e0004 */
[----:B------:R-:W-:Y:S05]  /*3e040*/  WARPSYNC.COLLECTIVE R15, `(.L_x_7239) ;  /* 0x000000000f087348 */ /* 0x000fea0003c00000 */
[----:B------:R0:W1:Y:S02]  /*3e050*/  SHFL.UP P6, R14, R13, R12, R11 ;  /* 0x0400000c0d0e7389 */ /* 0x00006400000c000b */
[----:B01----:R-:W-:Y:S01]  /*3e060*/  ENDCOLLECTIVE ;  /* 0x000000000000791b */ /* 0x003fe20003800000 */
.L_x_7239:
[----:B------:R-:W-:Y:S02]  /*3e070*/  IMAD.MOV.U32 R12, RZ, RZ, 0x1f ;  /* 0x0000001fff0c7424 */ /* 0x000fe400078e00ff */
[----:B------:R-:W-:Y:S01]  /*3e080*/  IMAD.MOV.U32 R11, RZ, RZ, 0x1f ;  /* 0x0000001fff0b7424 */ /* 0x000fe200078e00ff */
[----:B------:R-:W-:-:S05]  /*3e090*/  SEL R3, R14, RZ, P5 ;  /* 0x000000ff0e037207 */ /* 0x000fca0002800000 */
[----:B------:R-:W-:-:S05]  /*3e0a0*/  IMAD.IADD R3, R4, 0x1, R3 ;  /* 0x0000000104037824 */ /* 0x000fca00078e0203 */
[----:B------:R-:W-:-:S07]  /*3e0b0*/  MOV R13, R3 ;  /* 0x00000003000d7202 */ /* 0x000fce0000000f00 */
[----:B------:R-:W-:Y:S05]  /*3e0c0*/  WARPSYNC.COLLECTIVE R15, `(.L_x_7240) ;  /* 0x000000000f087348 */ /* 0x000fea0003c00000 */
[----:B------:R0:W1:Y:S02]  /*3e0d0*/  SHFL.IDX P6, R14, R13, R12, R11 ;  /* 0x0000000c0d0e7389 */ /* 0x00006400000c000b */
[----:B01----:R-:W-:Y:S01]  /*3e0e0*/  ENDCOLLECTIVE ;  /* 0x000000000000791b */ /* 0x003fe20003800000 */
.L_x_7240:
[----:B------:R-:W-:Y:S05]  /*3e0f0*/  BRA `(.L_x_7241) ;  /* 0xffffff7800b07947 */ /* 0x000fea000383ffff */
.L_x_6950:
[----:B------:R-:W-:Y:S01]  /*3e100*/  BSSY B0, `(.L_x_7242) ;  /* 0x0000007000007945 */ /* 0x000fe20003800000 */
[----:B------:R-:W-:Y:S02]  /*3e110*/  IMAD.MOV.U32 R12, RZ, RZ, 0x1 ;  /* 0x00000001ff0c7424 */ /* 0x000fe400078e00ff */
[----:B------:R-:W-:Y:S02]  /*3e120*/  IMAD.MOV.U32 R11, RZ, RZ, RZ ;  /* 0x000000ffff0b7224 */ /* 0x000fe400078e00ff */
[----:B------:R-:W-:-:S07]  /*3e130*/  IMAD.MOV.U32 R15, RZ, RZ, -0x1 ;  /* 0xffffffffff0f7424 */ /* 0x000fce00078e00ff */
[----:B------:R-:W-:Y:S05]  /*3e140*/  WARPSYNC.COLLECTIVE R15, `(.L_x_7243) ;  /* 0x000000000f087348 */ /* 0x000fea0003c00000 */
[----:B------:R0:W1:Y:S02]  /*3e150*/  SHFL.UP P6, R14, R13, R12, R11 ;  /* 0x0400000c0d0e7389 */ /* 0x00006400000c000b */
[----:B01----:R-:W-:Y:S01]  /*3e160*/  ENDCOLLECTIVE ;  /* 0x000000000000791b */ /* 0x003fe20003800000 */
.L_x_7243:
[----:B------:R-:W-:Y:S05]  /*3e170*/  BSYNC B0 ;  /* 0x0000000000007941 */ /* 0x000fea0003800000 */
.L_x_7242:
        /* <DEDUP_REMOVED lines=8> */
.L_x_7244:
[----:B------:R-:W-:Y:S02]  /*3e200*/  MOV R12, 0x4 ;  /* 0x00000004000c7802 */ /* 0x000fe40000000f00 */
[----:B------:R-:W-:-:S05]  /*3e210*/  SEL R2, R14, RZ, P2 ;  /* 0x000000ff0e027207 */ /* 0x000fca0001000000 */
[----:B------:R-:W-:-:S04]  /*3e220*/  IMAD.IADD R2, R13, 0x1, R2 ;  /* 0x000000010d027824 */ /* 0x000fc800078e0202 */
[----:B------:R-:W-:-:S07]  /*3e230*/  IMAD.MOV.U32 R13, RZ, RZ, R2 ;  /* 0x000000ffff0d7224 */ /* 0x000fce00078e0002 */
[----:B------:R-:W-:Y:S05]  /*3e240*/  WARPSYNC.COLLECTIVE R15, `(.L_x_7245) ;  /* 0x000000000f087348 */ /* 0x000fea0003c00000 */
[----:B------:R0:W1:Y:S02]  /*3e250*/  SHFL.UP P6, R14, R13, R12, R11 ;  /* 0x0400000c0d0e7389 */ /* 0x00006400000c000b */
[----:B01----:R-:W-:Y:S01]  /*3e260*/  ENDCOLLECTIVE ;  /* 0x000000000000791b */ /* 0x003fe20003800000 */
.L_x_7245:
[----:B------:R-:W-:Y:S01]  /*3e270*/  IMAD.MOV.U32 R12, RZ, RZ, 0x8 ;  /* 0x00000008ff0c7424 */ /* 0x000fe200078e00ff */
[----:B------:R-:W-:-:S05]  /*3e280*/  SEL R3, R14, RZ, P3 ;  /* 0x000000ff0e037207 */ /* 0x000fca0001800000 */
[----:B------:R-:W-:-:S04]  /*3e290*/  IMAD.IADD R3, R2, 0x1, R3 ;  /* 0x0000000102037824 */ /* 0x000fc800078e0203 */
[----:B------:R-:W-:-:S07]  /*3e2a0*/  IMAD.MOV.U32 R13, RZ, RZ, R3 ;  /* 0x000000ffff0d7224 */ /* 0x000fce00078e0003 */
[----:B------:R-:W-:Y:S05]  /*3e2b0*/  WARPSYNC.COLLECTIVE R15, `(.L_x_7246) ;  /* 0x000000000f087348 */ /* 0x000fea0003c00000 */
[----:B------:R0:W1:Y:S02]  /*3e2c0*/  SHFL.UP P6, R14, R13, R12, R11 ;  /* 0x0400000c0d0e7389 */ /* 0x00006400000c000b */
[----:B01----:R-:W-:Y:S01]  /*3e2d0*/  ENDCOLLECTIVE ;  /* 0x000000000000791b */ /* 0x003fe20003800000 */
.L_x_7246:
[----:B------:R-:W-:Y:S02]  /*3e2e0*/  MOV R12, 0x10 ;  /* 0x00000010000c7802 */ /* 0x000fe40000000f00 */
[----:B------:R-:W-:-:S05]  /*3e2f0*/  SEL R4, R14, RZ, P4 ;  /* 0x000000ff0e047207 */ /* 0x000fca0002000000 */
[----:B------:R-:W-:-:S04]  /*3e300*/  IMAD.IADD R4, R3, 0x1, R4 ;  /* 0x0000000103047824 */ /* 0x000fc800078e0204 */
[----:B------:R-:W-:-:S07]  /*3e310*/  IMAD.MOV.U32 R13, RZ, RZ, R4 ;  /* 0x000000ffff0d7224 */ /* 0x000fce00078e0004 */
[----:B------:R-:W-:Y:S05]  /*3e320*/  WARPSYNC.COLLECTIVE R15, `(.L_x_7247) ;  /* 0x000000000f087348 */ /* 0x000fea0003c00000 */
[----:B------:R0:W1:Y:S02]  /*3e330*/  SHFL.UP P6, R14, R13, R12, R11 ;  /* 0x0400000c0d0e7389 */ /* 0x00006400000c000b */
[----:B01----:R-:W-:Y:S01]  /*3e340*/  ENDCOLLECTIVE ;  /* 0x000000000000791b */ /* 0x003fe20003800000 */
.L_x_7247:
        /* <DEDUP_REMOVED lines=8> */
.L_x_7248:
[----:B------:R-:W-:Y:S05]  /*3e3d0*/  BRA `(.L_x_7249) ;  /* 0xffffff78009c7947 */ /* 0x000fea000383ffff */
.L_x_6952:
[----:B------:R-:W-:Y:S01]  /*3e3e0*/  BSSY B0, `(.L_x_7250) ;  /* 0x0000006000007945 */ /* 0x000fe20003800000 */
[----:B------:R-:W-:Y:S01]  /*3e3f0*/  PLOP3.LUT P6, PT, P6, PT, PT, 0x8, 0x0 ;  /* 0x000000000000781c */ /* 0x000fe200037ce170 */
[----:B------:R-:W-:-:S12]  /*3e400*/  IMAD.MOV.U32 R15, RZ, RZ, -0x1 ;  /* 0xffffffffff0f7424 */ /* 0x000fd800078e00ff */
[----:B0-----:R-:W-:Y:S05]  /*3e410*/  WARPSYNC.COLLECTIVE R15, `(.L_x_7251) ;  /* 0x000000000f087348 */ /* 0x001fea0003c00000 */
[----:B------:R-:W-:Y:S01]  /*3e420*/  VOTE.ANY R14, PT, P6 ;  /* 0x00000000000e7806 */ /* 0x000fe200030e0100 */
[----:B0-----:R-:W-:Y:S06]  /*3e430*/  ENDCOLLECTIVE ;  /* 0x000000000000791b */ /* 0x001fec0003800000 */
.L_x_7251:
[----:B------:R-:W-:Y:S05]  /*3e440*/  BSYNC B0 ;  /* 0x0000000000007941 */ /* 0x000fea0003800000 */
.L_x_7250:
[----:B------:R-:W-:Y:S01]  /*3e450*/  MOV R2, R14 ;  /* 0x0000000e00027202 */ /* 0x000fe20000000f00 */
[----:B------:R-:W-:Y:S02]  /*3e460*/  IMAD.MOV.U32 R13, RZ, RZ, R25 ;  /* 0x000000ffff0d7224 */ /* 0x000fe400078e0019 */
[----:B------:R-:W-:Y:S01]  /*3e470*/  IMAD.MOV.U32 R11, RZ, RZ, 0x1f ;  /* 0x0000001fff0b7424 */ /* 0x000fe200078e00ff */
[----:B------:R0:W1:Y:S01]  /*3e480*/  POPC R12, R2 ;  /* 0x00000002000c7309 */ /* 0x0000620000000000 */
[----:B------:R-:W-:-:S07]  /*3e490*/  IMAD.MOV.U32 R15, RZ, RZ, -0x1 ;  /* 0xffffffffff0f7424 */ /* 0x000fce00078e00ff */
[----:B01----:R-:W-:Y:S05]  /*3e4a0*/  WARPSYNC.COLLECTIVE R15, `(.L_x_7252) ;  /* 0x000000000f087348 */ /* 0x003fea0003c00000 */
[----:B-1----:R1:W2:Y:S02]  /*3e4b0*/  SHFL.IDX P6, R14, R13, R12, R11 ;  /* 0x0000000c0d0e7389 */ /* 0x0022a400000c000b */
[----:B012---:R-:W-:Y:S01]  /*3e4c0*/  ENDCOLLECTIVE ;  /* 0x000000000000791b */ /* 0x007fe20003800000 */
.L_x_7252:
[----:B------:R-:W-:Y:S02]  /*3e4d0*/  IMAD.IADD R27, R12, 0x1, R27 ;  /* 0x000000010c1b7824 */ /* 0x000fe400078e021b */
[----:B------:R-:W-:Y:S02]  /*3e4e0*/  IMAD.MOV.U32 R13, RZ, RZ, R5 ;  /* 0x000000ffff0d7224 */ /* 0x000fe400078e0005 */
[----:B------:R-:W-:-:S07]  /*3e4f0*/  IMAD.MOV.U32 R25, RZ, RZ, R14 ;  /* 0x000000ffff197224 */ /* 0x000fce00078e000e */
[----:B------:R-:W-:Y:S05]  /*3e500*/  WARPSYNC.COLLECTIVE R15, `(.L_x_7253) ;  /* 0x000000000f087348 */ /* 0x000fea0003c00000 */
[----:B------:R0:W1:Y:S02]  /*3e510*/  SHFL.IDX P6, R14, R13, R12, R11 ;  /* 0x0000000c0d0e7389 */ /* 0x00006400000c000b */
[----:B01----:R-:W-:Y:S01]  /*3e520*/  ENDCOLLECTIVE ;  /* 0x000000000000791b */ /* 0x003fe20003800000 */
.L_x_7253:
[----:B------:R-:W-:Y:S01]  /*3e530*/  MOV R5, R14 ;  /* 0x0000000e00057202 */ /* 0x000fe20000000f00 */
[----:B------:R-:W-:Y:S06]  /*3e540*/  BRA `(.L_x_7254) ;  /* 0xffffff7800807947 */ /* 0x000fec000383ffff */
.L_x_6954:
[----:B------:R-:W-:Y:S01]  /*3e550*/  BSSY B0, `(.L_x_7255) ;  /* 0x0000007000007945 */ /* 0x000fe20003800000 */
[----:B------:R-:W-:Y:S02]  /*3e560*/  IMAD.MOV.U32 R13, RZ, RZ, R3 ;  /* 0x000000ffff0d7224 */ /* 0x000fe400078e0003 */
[----:B------:R-:W-:Y:S02]  /*3e570*/  IMAD.MOV.U32 R11, RZ, RZ, 0x1f ;  /* 0x0000001fff0b7424 */ /* 0x000fe400078e00ff */
[----:B------:R-:W-:-:S07]  /*3e580*/  IMAD.MOV.U32 R15, RZ, RZ, -0x1 ;  /* 0xffffffffff0f7424 */ /* 0x000fce00078e00ff */
[----:B0-23--:R-:W-:Y:S05]  /*3e590*/  WARPSYNC.COLLECTIVE R15, `(.L_x_7256) ;  /* 0x000000000f087348 */ /* 0x00dfea0003c00000 */
[----:B------:R1:W4:Y:S02]  /*3e5a0*/  SHFL.IDX P6, R14, R13, R12, R11 ;  /* 0x0000000c0d0e7389 */ /* 0x00032400000c000b */
[----:B01234-:R-:W-:Y:S01]  /*3e5b0*/  ENDCOLLECTIVE ;  /* 0x000000000000791b */ /* 0x01ffe20003800000 */
.L_x_7256:
[----:B------:R-:W-:Y:S05]  /*3e5c0*/  BSYNC B0 ;  /* 0x0000000000007941 */ /* 0x000fea0003800000 */
.L_x_7255:
[----:B------:R-:W-:Y:S01]  /*3e5d0*/  IMAD.MOV.U32 R24, RZ, RZ, R14 ;  /* 0x000000ffff187224 */ /* 0x000fe200078e000e */
[----:B------:R-:W-:Y:S06]  /*3e5e0*/  BRA `(.L_x_6953) ;  /* 0xffffff7800707947 */ /* 0x000fec000383ffff */
.L_x_6960:
[----:B0-----:R0:W1:Y:S02]  /*3e5f0*/  SYNCS.PHASECHK.TRANS64.TRYWAIT P0, [R5+URZ+0x33420], R0 ;  /* 0x03342000050075a7 */ /* 0x001064000800017f */
[----:B-1----:R-:W-:Y:S05]  /*3e600*/  @!P0 NANOSLEEP.SYNCS 0x989680 ;  /* 0x009896800000895d */ /* 0x002fea0003900000 */
[----:B------:R-:W1:Y:S02]  /*3e610*/  @!P0 SYNCS.PHASECHK.TRANS64 P0, [R5+URZ+0x33420], R0 ;  /* 0x03342000050085a7 */ /* 0x000e64000800007f */
[----:B-1----:R-:W-:Y:S05]  /*3e620*/  @!P0 BRA `(.L_x_6960) ;  /* 0xfffffffc00f08947 */ /* 0x002fea000383ffff */
[----:B------:R-:W-:Y:S05]  /*3e630*/  BRA `(.L_x_7257) ;  /* 0xffffff8000d07947 */ /* 0x000fea000383ffff */
.L_x_6961:
[----:B------:R-:W1:Y:S01]  /*3e640*/  S2R R2, SR_TID.X ;  /* 0x0000000000027919 */ /* 0x000e620000002100 */
[----:B------:R-:W-:Y:S01]  /*3e650*/  BSSY B0, `(.L_x_7258) ;  /* 0x000000a000007945 */ /* 0x000fe20003800000 */
[----:B------:R-:W-:Y:S02]  /*3e660*/  IMAD.MOV.U32 R12, RZ, RZ, RZ ;  /* 0x000000ffff0c7224 */ /* 0x000fe400078e00ff */
[----:B------:R-:W-:Y:S02]  /*3e670*/  IMAD.MOV.U32 R11, RZ, RZ, 0x1f ;  /* 0x0000001fff0b7424 */ /* 0x000fe400078e00ff */
[----:B------:R-:W-:Y:S01]  /*3e680*/  IMAD.MOV.U32 R15, RZ, RZ, -0x1 ;  /* 0xffffffffff0f7424 */ /* 0x000fe200078e00ff */
[----:B-1----:R-:W-:-:S04]  /*3e690*/  SHF.R.U32.HI R2, RZ, 0x5, R2 ;  /* 0x00000005ff027819 */ /* 0x002fc80000011602 */
[----:B------:R-:W-:-:S04]  /*3e6a0*/  LOP3.LUT R2, R2, 0x3, RZ, 0xc0, !PT ;  /* 0x0000000302027812 */ /* 0x000fc800078ec0ff */
[----:B------:R-:W-:-:S07]  /*3e6b0*/  MOV R13, R2 ;  /* 0x00000002000d7202 */ /* 0x000fce0000000f00 */
[----:B0-----:R-:W-:Y:S05]  /*3e6c0*/  WARPSYNC.COLLECTIVE R15, `(.L_x_7259) ;  /* 0x000000000f087348 */ /* 0x001fea0003c00000 */
[----:B------:R1:W2:Y:S02]  /*3e6d0*/  SHFL.IDX P6, R14, R13, R12, R11 ;  /* 0x0000000c0d0e7389 */ /* 0x0002a400000c000b */
[----:B012---:R-:W-:Y:S01]  /*3e6e0*/  ENDCOLLECTIVE ;  /* 0x000000000000791b */ /* 0x007fe20003800000 */
.L_x_7259:
[----:B------:R-:W-:Y:S05]  /*3e6f0*/  BSYNC B0 ;  /* 0x0000000000007941 */ /* 0x000fea0003800000 */
.L_x_7258:
[----:B------:R-:W-:Y:S05]  /*3e700*/  BRA `(.L_x_7260) ;  /* 0xffffff8000b87947 */ /* 0x000fea000383ffff */
.L_x_6962:
[----:B------:R-:W-:Y:S01]  /*3e710*/  BSSY B0, `(.L_x_7261) ;  /* 0x0000006000007945 */ /* 0x000fe20003800000 */
[----:B------:R-:W-:-:S07]  /*3e720*/  IMAD.MOV.U32 R15, RZ, RZ, -0x1 ;  /* 0xffffffffff0f7424 */ /* 0x000fce00078e00ff */
[----:B0-----:R-:W-:Y:S05]  /*3e730*/  WARPSYNC.COLLECTIVE R15, `(.L_x_7262) ;  /* 0x000000000f0c7348 */ /* 0x001fea0003c00000 */
[----:B------:R-:W-:Y:S02]  /*3e740*/  ELECT P6, UR62, PT ;  /* 0x00000000003e782f */ /* 0x000fe400038c0000 */
[----:B------:R-:W-:Y:S01]  /*3e750*/  MOV R14, UR62 ;  /* 0x0000003e000e7c02 */ /* 0x000fe20008000f00 */
[----:B0-----:R-:W-:Y:S10]  /*3e760*/  ENDCOLLECTIVE ;  /* 0x000000000000791b */ /* 0x001ff40003800000 */
.L_x_7262:
[----:B------:R-:W-:Y:S05]  /*3e770*/  BSYNC B0 ;  /* 0x0000000000007941 */ /* 0x000fea0003800000 */
.L_x_7261:
[----:B------:R-:W-:Y:S05]  /*3e780*/  BRA `(.L_x_7263) ;  /* 0xffffff8000ac7947 */ /* 0x000fea000383ffff */
.L_x_6964:
[----:B0-----:R0:W1:Y:S02]  /*3e790*/  SYNCS.PHASECHK.TRANS64.TRYWAIT P1, [R3+URZ+0x33440], R2 ;  /* 0x03344002030075a7 */ /* 0x001064000802017f */
[----:B-1----:R-:W-:Y:S05]  /*3e7a0*/  @!P1 NANOSLEEP.SYNCS 0x989680 ;  /* 0x009896800000995d */ /* 0x002fea0003900000 */
[----:B------:R-:W1:Y:S02]  /*3e7b0*/  @!P1 SYNCS.PHASECHK.TRANS64 P1, [R3+URZ+0x33440], R2 ;  /* 0x03344002030095a7 */ /* 0x000e64000802007f */
[----:B-1----:R-:W-:Y:S05]  /*3e7c0*/  @!P1 BRA `(.L_x_6964) ;  /* 0xfffffffc00f09947 */ /* 0x002fea000383ffff */
[----:B------:R-:W-:Y:S05]  /*3e7d0*/  BRA `(.L_x_7264) ;  /* 0xffffff8000cc7947 */ /* 0x000fea000383ffff */
.L_x_6966:
[----:B-1----:R1:W2:Y:S02]  /*3e7e0*/  SYNCS.PHASECHK.TRANS64.TRYWAIT P1, [R5+URZ+0x33440], R0 ;  /* 0x03344000050075a7 */ /* 0x0022a4000802017f */
[----:B--2---:R-:W-:Y:S05]  /*3e7f0*/  @!P1 NANOSLEEP.SYNCS 0x989680 ;  /* 0x009896800000995d */ /* 0x004fea0003900000 */
[----:B------:R-:W2:Y:S02]  /*3e800*/  @!P1 SYNCS.PHASECHK.TRANS64 P1, [R5+URZ+0x33440], R0 ;  /* 0x03344000050095a7 */ /* 0x000ea4000802007f */
[----:B--2---:R-:W-:Y:S05]  /*3e810*/  @!P1 BRA `(.L_x_6966) ;  /* 0xfffffffc00f09947 */ /* 0x004fea000383ffff */
[----:B------:R-:W-:Y:S05]  /*3e820*/  BRA `(.L_x_7265) ;  /* 0xffffff8000d87947 */ /* 0x000fea000383ffff */
.L_x_6968:
[----:B--2---:R2:W3:Y:S02]  /*3e830*/  SYNCS.PHASECHK.TRANS64.TRYWAIT P1, [R3+URZ+0x33460], R2 ;  /* 0x03346002030075a7 */ /* 0x0044e4000802017f */
[----:B---3--:R-:W-:Y:S05]  /*3e840*/  @!P1 NANOSLEEP.SYNCS 0x989680 ;  /* 0x009896800000995d */ /* 0x008fea0003900000 */
[----:B------:R-:W3:Y:S02]  /*3e850*/  @!P1 SYNCS.PHASECHK.TRANS64 P1, [R3+URZ+0x33460], R2 ;  /* 0x03346002030095a7 */ /* 0x000ee4000802007f */
[----:B---3--:R-:W-:Y:S05]  /*3e860*/  @!P1 BRA `(.L_x_6968) ;  /* 0xfffffffc00f09947 */ /* 0x008fea000383ffff */
[----:B------:R-:W-:Y:S05]  /*3e870*/  BRA `(.L_x_7266) ;  /* 0xffffff8000d47947 */ /* 0x000fea000383ffff */
.L_x_6970:
[----:B---3--:R3:W4:Y:S02]  /*3e880*/  SYNCS.PHASECHK.TRANS64.TRYWAIT P1, [R5+URZ+0x33460], R0 ;  /* 0x03346000050075a7 */ /* 0x008724000802017f */
[----:B----4-:R-:W-:Y:S05]  /*3e890*/  @!P1 NANOSLEEP.SYNCS 0x989680 ;  /* 0x009896800000995d */ /* 0x010fea0003900000 */
[----:B------:R-:W4:Y:S02]  /*3e8a0*/  @!P1 SYNCS.PHASECHK.TRANS64 P1, [R5+URZ+0x33460], R0 ;  /* 0x03346000050095a7 */ /* 0x000f24000802007f */
[----:B----4-:R-:W-:Y:S05]  /*3e8b0*/  @!P1 BRA `(.L_x_6970) ;  /* 0xfffffffc00f09947 */ /* 0x010fea000383ffff */
[----:B------:R-:W-:Y:S05]  /*3e8c0*/  BRA `(.L_x_7267) ;  /* 0xffffff8000d07947 */ /* 0x000fea000383ffff */
.L_x_6972:
[----:B----4-:R4:W0:Y:S02]  /*3e8d0*/  SYNCS.PHASECHK.TRANS64.TRYWAIT P1, [R3+URZ+0x33480], R2 ;  /* 0x03348002030075a7 */ /* 0x010824000802017f */
[----:B0-----:R-:W-:Y:S05]  /*3e8e0*/  @!P1 NANOSLEEP.SYNCS 0x989680 ;  /* 0x009896800000995d */ /* 0x001fea0003900000 */
[----:B------:R-:W0:Y:S02]  /*3e8f0*/  @!P1 SYNCS.PHASECHK.TRANS64 P1, [R3+URZ+0x33480], R2 ;  /* 0x03348002030095a7 */ /* 0x000e24000802007f */
[----:B0-----:R-:W-:Y:S05]  /*3e900*/  @!P1 BRA `(.L_x_6972) ;  /* 0xfffffffc00f09947 */ /* 0x001fea000383ffff */
[----:B------:R-:W-:Y:S05]  /*3e910*/  BRA `(.L_x_7268) ;  /* 0xffffff8000cc7947 */ /* 0x000fea000383ffff */
.L_x_7269:
        /* <DEDUP_REMOVED lines=14> */
.L_x_16283:


//--------------------- .text._ZN7cutlass13device_kernelIN5flash11enable_sm90INS1_16FlashAttnFwdSm90INS1_25CollectiveMainloopFwdSm90ILi2EN4cute5tupleIJNS5_1CILi1EEES8_S8_EEENS6_IJNS7_ILi128EEENS7_ILi160EEESA_EEELi128ENS_12float_e4m3_tEfNS_4arch4Sm90ELb0ELb0ELb1ELb0ELb1ELb0ELb0ELb1ELb1ELb1ELb1ELb0EEENS1_21CollectiveEpilogueFwdINS6_IJSA_SA_SB_EEES9_NS_10bfloat16_tESF_Li256ELb0ELb1ELb1ELb1EEENS1_19SingleTileSchedulerILb0ELb1ELb1ELi128EEEEEEEEEvNT_6ParamsE --------------------------
	.section	.text._ZN7cutlass13device_kernelIN5flash11enable_sm90INS1_16FlashAttnFwdSm90INS1_25CollectiveMainloopFwdSm90ILi2EN4cute5tupleIJNS5_1CILi1EEES8_S8_EEENS6_IJNS7_ILi128EEENS7_ILi160EEESA_EEELi128ENS_12float_e4m3_tEfNS_4arch4Sm90ELb0ELb0ELb1ELb0ELb1ELb0ELb0ELb1ELb1ELb1ELb1ELb0EEENS1_21CollectiveEpilogueFwdINS6_IJSA_SA_SB_EEES9_NS_10bfloat16_tESF_Li256ELb0ELb1ELb1ELb1EEENS1_19SingleTileSchedulerILb0ELb1ELb1ELi128EEEEEEEEEvNT_6ParamsE,"ax",@progbits
	.align	128
.text._ZN7cutlass13device_kernelIN5flash11enable_sm90INS1_16FlashAttnFwdSm90INS1_25CollectiveMainloopFwdSm90ILi2EN4cute5tupleIJNS5_1CILi1EEES8_S8_EEENS6_IJNS7_ILi128EEENS7_ILi160EEESA_EEELi128ENS_12float_e4m3_tEfNS_4arch4Sm90ELb0ELb0ELb1ELb0ELb1ELb0ELb0ELb1ELb1ELb1ELb1ELb0EEENS1_21CollectiveEpilogueFwdINS6_IJSA_SA_SB_EEES9_NS_10bfloat16_tESF_Li256ELb0ELb1ELb1ELb1EEENS1_19SingleTileSchedulerILb0ELb1ELb1ELi128EEEEEEEEEvNT_6ParamsE:
        .type           _ZN7cutlass13device_kernelIN5flash11enable_sm90INS1_16FlashAttnFwdSm90INS1_25CollectiveMainloopFwdSm90ILi2EN4cute5tupleIJNS5_1CILi1EEES8_S8_EEENS6_IJNS7_ILi128EEENS7_ILi160EEESA_EEELi128ENS_12float_e4m3_tEfNS_4arch4Sm90ELb0ELb0ELb1ELb0ELb1ELb0ELb0ELb1ELb1ELb1ELb1ELb0EEENS1_21CollectiveEpilogueFwdINS6_IJSA_SA_SB_EEES9_NS_10bfloat16_tESF_Li256ELb0ELb1ELb1ELb1EEENS1_19SingleTileSchedulerILb0ELb1ELb1ELi128EEEEEEEEEvNT_6ParamsE,@function
        .size           _ZN7cutlass13device_kernelIN5flash11enable_sm90INS1_16FlashAttnFwdSm90INS1_25CollectiveMainloopFwdSm90ILi2EN4cute5tupleIJNS5_1CILi1EEES8_S8_EEENS6_IJNS7_ILi128EEENS7_ILi160EEESA_EEELi128ENS_12float_e4m3_tEfNS_4arch4Sm90ELb0ELb0ELb1ELb0ELb1ELb0ELb0ELb1ELb1ELb1ELb1ELb0EEENS1_21CollectiveEpilogueFwdINS6_IJSA_SA_SB_EEES9_NS_10bfloat16_tESF_Li256ELb0ELb1ELb1ELb1EEENS1_19SingleTileSchedulerILb0ELb1ELb1ELi128EEEEEEEEEvNT_6ParamsE,(.L_x_16284 - _ZN7cutlass13device_kernelIN5flash11enable_sm90INS1_16FlashAttnFwdSm90INS1_25CollectiveMainloopFwdSm90ILi2EN4cute5tupleIJNS5_1CILi1EEES8_S8_EEENS6_IJNS7_ILi128EEENS7_ILi160EEESA_EEELi128ENS_12float_e4m3_tEfNS_4arch4Sm90ELb0ELb0ELb1ELb0ELb1ELb0ELb0ELb1ELb1ELb1ELb1ELb0EEENS1_21CollectiveEpilogueFwdINS6_IJSA_SA_SB_EEES9_NS_10bfloat16_tESF_Li256ELb0ELb1ELb1ELb1EEENS1_19SingleTileSchedulerILb0ELb1ELb1ELi128EEEEEEEEEvNT_6ParamsE)
        .other          _ZN7cutlass13device_kernelIN5flash11enable_sm90INS1_16FlashAttnFwdSm90INS1_25CollectiveMainloopFwdSm90ILi2EN4cute5tupleIJNS5_1CILi1EEES8_S8_EEENS6_IJNS7_ILi128EEENS7_ILi160EEESA_EEELi128ENS_12float_e4m3_tEfNS_4arch4Sm90ELb0ELb0ELb1ELb0ELb1ELb0ELb0ELb1ELb1ELb1ELb1ELb0EEENS1_21CollectiveEpilogueFwdINS6_IJSA_SA_SB_EEES9_NS_10bfloat16_tESF_Li256ELb0ELb1ELb1ELb1EEENS1_19SingleTileSchedulerILb0ELb1ELb1ELi128EEEEEEEEEvNT_6ParamsE,@"STO_CUDA_ENTRY STV_DEFAULT"
_ZN7cutlass13device_kernelIN5flash11enable_sm90INS1_16FlashAttnFwdSm90INS1_25CollectiveMainloopFwdSm90ILi2EN4cute5tupleIJNS5_1CILi1EEES8_S8_EEENS6_IJNS7_ILi128EEENS7_ILi160EEESA_EEELi128ENS_12float_e4m3_tEfNS_4arch4Sm90ELb0ELb0ELb1ELb0ELb1ELb0ELb0ELb1ELb1ELb1ELb1ELb0EEENS1_21CollectiveEpilogueFwdINS6_IJSA_SA_SB_EEES9_NS_10bfloat16_tESF_Li256ELb0ELb1ELb1ELb1EEENS1_19SingleTileSchedulerILb0ELb1ELb1ELi128EEEEEEEEEvNT_6ParamsE:
[----:B------:R-:W0:Y:S02]  /*0000*/  LDC R1, c[0x0][0x28] ;  /* 0x00000a00ff017b82 */ /* 0x000e240000000800 */
[----:B0-----:R-:W-:Y:S01]  /*0010*/  VIADD R1, R1, 0xfffffff0 ;  /* 0xfffffff001017836 */ /* 0x001fe20000000000 */
[----:B------:R-:W0:Y:S01]  /*0020*/  S2R R16, SR_TID.X ;  /* 0x0000000000107919 */ /* 0x000e220000002100 */
[----:B------:R-:W-:Y:S01]  /*0030*/  ELECT P0, URZ, PT ;  /* 0x00000000003f782f */ /* 0x000fe20003800000 */
[----:B------:R-:W-:Y:S01]  /*0040*/  UMOV UR4, 0x80 ;  /* 0x0000008000047882 */ /* 0x000fe20000000000 */
[----:B------:R-:W-:Y:S01]  /*0050*/  UMOV UR7, 0x100 ;  /* 0x0000010000077882 */ /* 0x000fe20000000000 */
[----:B0-----:R-:W-:-:S05]  /*0060*/  SHF.R.U32.HI R0, RZ, 0x5, R16 ;  /* 0x00000005ff007819 */ /* 0x001fca0000011610 */
[----:B------:R-:W0:Y:S02]  /*0070*/  SHFL.IDX PT, R2, R0, RZ, 0x1f ;  /* 0x00001fff00027589 */ /* 0x000e2400000e0000 */
[C---:B0-----:R-:W-:Y:S02]  /*0080*/  ISETP.NE.OR P0, PT, R2.reuse, RZ, !P0 ;  /* 0x000000ff0200720c */ /* 0x041fe40004705670 */
[----:B------:R-:W-:Y:S02]  /*0090*/  ISETP.NE.AND P1, PT, R2, RZ, PT ;  /* 0x000000ff0200720c */ /* 0x000fe40003f25270 */
[----:B------:R-:W-:-:S05]  /*00a0*/  SHF.R.U32.HI R2, RZ, 0x7, R16 ;  /* 0x00000007ff027819 */ /* 0x000fca0000011610 */
[----:B------:R0:W1:Y:S04]  /*00b0*/  SHFL.IDX PT, R4, R2, RZ, 0x1f ;  /* 0x00001fff02047589 */ /* 0x00006800000e0000 */
[----:B------:R-:W-:Y:S01]  /*00c0*/  VOTEU.ALL UP0, P0 ;  /* 0x00000000003f7886 */ /* 0x000fe20000000000 */
[----:B------:R-:W-:-:S04]  /*00d0*/  VOTEU.ALL UP1, P0 ;  /* 0x00000000003f7886 */ /* 0x000fc80000020000 */
[----:B------:R-:W2:Y:S01]  /*00e0*/  @!UP0 S2UR UR8, SR_CgaCtaId ;  /* 0x00000000000889c3 */ /* 0x000ea20000008800 */
[----:B------:R-:W-:Y:S01]  /*00f0*/  @!UP0 UMOV UR6, 0x400 ;  /* 0x0000040000068882 */ /* 0x000fe20000000000 */
[----:B------:R-:W-:-:S04]  /*0100*/  @!UP0 UIADD3 UR4, -UR4, 0x100000, URZ ;  /* 0x0010000004048890 */ /* 0x000fc8000fffe13f */
[----:B------:R-:W-:Y:S02]  /*0110*/  @!UP0 USHF.L.U32 UR5, UR4, 0xb, URZ ;  /* 0x0000000b04058899 */ /* 0x000fe4000800063f */
[----:B------:R-:W-:Y:S02]  /*0120*/  @!UP0 USHF.L.U32 UR4, UR4, 0x1, URZ ;  /* 0x0000000104048899 */ /* 0x000fe4000800063f */
[----:B--2---:R-:W-:Y:S02]  /*0130*/  @!UP0 ULEA UR8, UR8, UR6, 0x18 ;  /* 0x0000000608088291 */ /* 0x004fe4000f8ec03f */
[----:B------:R-:W-:-:S04]  /*0140*/  @!UP0 UIADD3 UR6, -UR7, 0x100000, URZ ;  /* 0x0010000007068890 */ /* 0x000fc8000fffe13f */
[----:B------:R-:W-:Y:S02]  /*0150*/  @!UP0 USHF.L.U32 UR7, UR6, 0xb, URZ ;  /* 0x0000000b06078899 */ /* 0x000fe4000800063f */
[----:B------:R-:W-:Y:S01]  /*0160*/  @!UP0 USHF.L.U32 UR6, UR6, 0x1, URZ ;  /* 0x0000000106068899 */ /* 0x000fe2000800063f */
[----:B------:R-:W-:-:S05]  /*0170*/  VOTEU.ALL UP0, P0 ;  /* 0x00000000003f7886 */ /* 0x000fca0000000000 */
[----:B------:R0:W2:Y:S06]  /*0180*/  @!UP0 SYNCS.EXCH.64 URZ, [UR8+0x22800], UR4 ;  /* 0x02280004083f85b2 */ /* 0x0000ac0008000100 */
[----:B------:R0:W3:Y:S02]  /*0190*/  @!UP1 SYNCS.EXCH.64 URZ, [UR8+0x22820], UR6 ;  /* 0x02282006083f95b2 */ /* 0x0000e40008000100 */
[----:B01----:R-:W-:Y:S05]  /*01a0*/  @P1 BRA `(.L_x_7270) ;  /* 0x0000000000481947 */ /* 0x003fea0003800000 */
        /* <DEDUP_REMOVED lines=14> */
[----:B------:R0:W4:Y:S01]  /*0290*/  SYNCS.EXCH.64 URZ, [UR8+0x22840], UR6 ;  /* 0x02284006083f75b2 */ /* 0x0001220008000100 */
[----:B------:R0:W0:Y:S01]  /*02a0*/  SYNCS.EXCH.64 URZ, [UR8+0x22838], UR4 ;  /* 0x02283804083f75b2 */ /* 0x0000220008000100 */
[----:B------:R0:W0:Y:S01]  /*02b0*/  SYNCS.EXCH.64 URZ, [UR8+0x22848], UR6 ;  /* 0x02284806083f75b2 */ /* 0x0000220008000100 */
[----:B------:R-:W-:Y:S01]  /*02c0*/  NOP ;  /* 0x0000000000007918 */ /* 0x000fe20000000000 */
.L_x_7270:
[----:B------:R-:W5:Y:S01]  /*02d0*/  SHFL.IDX PT, R3, R0, RZ, 0x1f ;  /* 0x00001fff00037589 */ /* 0x000f6200000e0000 */
[----:B------:R-:W-:Y:S01]  /*02e0*/  NOP ;  /* 0x0000000000007918 */ /* 0x000fe20000000000 */
[----:B-----5:R-:W-:-:S13]  /*02f0*/  ISETP.NE.AND P0, PT, R3, RZ, PT ;  /* 0x000000ff0300720c */ /* 0x020fda0003f05270 */
        /* <DEDUP_REMOVED lines=17> */
[----:B------:R0:W0:Y:S01]  /*0410*/  SYNCS.EXCH.64 URZ, [UR8+0x22868], UR6 ;  /* 0x02286806083f75b2 */ /* 0x0000220008000100 */
[----:B------:R-:W-:Y:S01]  /*0420*/  NOP ;  /* 0x0000000000007918 */ /* 0x000fe20000000000 */
.L_x_7271:
[----:B------:R-:W5:Y:S01]  /*0430*/  SHFL.IDX PT, R3, R0, RZ, 0x1f ;  /* 0x00001fff00037589 */ /* 0x000f6200000e0000 */
[----:B------:R-:W-:Y:S01]  /*0440*/  NOP ;  /* 0x0000000000007918 */ /* 0x000fe20000000000 */
[----:B-----5:R-:W-:-:S13]  /*0450*/  ISETP.NE.AND P0, PT, R3, RZ, PT ;  /* 0x000000ff0300720c */ /* 0x020fda0003f05270 */
        /* <DEDUP_REMOVED lines=13> */
[----:B------:R0:W0:Y:S01]  /*0530*/  SYNCS.EXCH.64 URZ, [UR6+0x22888], UR4 ;  /* 0x02288804063f75b2 */ /* 0x0000220008000100 */
[----:B------:R-:W-:Y:S01]  /*0540*/  NOP ;  /* 0x0000000000007918 */ /* 0x000fe20000000000 */
.L_x_7272:
        /* <DEDUP_REMOVED lines=22> */
.L_x_7273:
[----:B------:R-:W5:Y:S01]  /*06b0*/  SHFL.IDX PT, R3, R0, RZ, 0x1f ;  /* 0x00001fff00037589 */ /* 0x000f6200000e0000 */
[----:B------:R-:W-:Y:S01]  /*06c0*/  R2UR UR9, R4 ;  /* 0x00000000040972ca */ /* 0x000fe200000e0000 */
        /* <DEDUP_REMOVED lines=21> */
.L_x_7274:
[----:B------:R-:W-:Y:S01]  /*0820*/  UISETP.NE.AND UP0, UPT, UR9, URZ, UPT ;  /* 0x0000003f0900728c */ /* 0x000fe2000bf05270 */
[----:B------:R-:W-:Y:S01]  /*0830*/  NOP ;  /* 0x0000000000007918 */ /* 0x000fe20000000000 */
[----:B------:R-:W-:Y:S01]  /*0840*/  UMOV UR36, 0x1 ;  /* 0x0000000100247882 */ /* 0x000fe20000000000 */
[----:B------:R-:W-:Y:S01]  /*0850*/  ULDC.64 UR48, c[0x0][0x208] ;  /* 0x0000820000307ab9 */ /* 0x000fe20000000a00 */
[----:B------:R-:W-:Y:S01]  /*0860*/  USEL UR36, UR36, 0x2, !UP0 ;  /* 0x0000000224247887 */ /* 0x000fe2000c000000 */
[----:B------:R-:W-:Y:S01]  /*0870*/  BSSY B6, `(.L_x_7275) ;  /* 0x0000fab000067945 */ /* 0x000fe20003800000 */
[----:B01234-:R-:W-:Y:S01]  /*0880*/  BAR.SYNC.DEFER_BLOCKING 0x0 ;  /* 0x0000000000007b1d */ /* 0x01ffe20000010000 */
[----:B------:R-:W-:-:S13]  /*0890*/  PLOP3.LUT P0, PT, PT, PT, UP0, 0x80, 0x0 ;  /* 0x000000000000781c */ /* 0x000fda0003f0f008 */
[----:B------:R-:W-:Y:S05]  /*08a0*/  @!P0 BRA `(.L_x_7276) ;  /* 0x000000a8009c8947 */ /* 0x000fea0003800000 */
.L_x_7277:
[----:B------:R-:W-:-:S08]  /*08b0*/  NOP ;  /* 0x0000000000007918 */ /* 0x000fd00000000000 */
[----:B------:R-:W0:Y:S02]  /*08c0*/  USETMAXREG.TRY_ALLOC.CTAPOOL UP0, 0xe8 ;  /* 0x000000e8000079c8 */ /* 0x000e240008000600 */
[----:B0-----:R-:W-:-:S13]  /*08d0*/  PLOP3.LUT P0, PT, PT, PT, UP0, 0x80, 0x0 ;  /* 0x000000000000781c */ /* 0x001fda0003f0f008 */
[----:B------:R-:W-:Y:S05]  /*08e0*/  @!P0 BRA `(.L_x_7277) ;  /* 0xfffffffc00f08947 */ /* 0x000fea000383ffff */
[----:B------:R-:W0:Y:S01]  /*08f0*/  S2UR UR6, SR_CTAID.Y ;  /* 0x00000000000679c3 */ /* 0x000e220000002600 */
        /* <DEDUP_REMOVED lines=43> */
[----:B------:R-:W-:-:S04]  /*0bb0*/  IABS R5, R5 ;  /* 0x0000000500057213 */ /* 0x000fc80000000000 */
[----:B------:R-:W-:-:S04]  /*0bc0*/  MOV R4, R5 ;  /* 0x0000000500047202 */ /* 0x000fc80000000f00 */
[----:B------:R-:W-:-:S03]  /*0bd0*/  R2UR UR10, R4 ;  /* 0x00000000040a72ca */ /* 0x000fc600000e0000 */
        /* <DEDUP_REMOVED lines=22> */
.L_x_7279:
[----:B------:R-:W-:Y:S01]  /*0d40*/  UIMAD UR38, UR38, UR4, URZ ;  /* 0x00000004262672a4 */ /* 0x000fe2000f8e023f */
[----:B------:R-:W-:Y:S01]  /*0d50*/  IMAD.U32 R0, RZ, RZ, UR6 ;  /* 0x00000006ff007e24 */ /* 0x000fe2000f8e00ff */
[----:B------:R-:W-:Y:S01]  /*0d60*/  USHF.R.S32.HI UR39, URZ, 0x1f, UR37 ;  /* 0x0000001f3f277899 */ /* 0x000fe20008011425 */
[----:B------:R-:W-:Y:S01]  /*0d70*/  IMAD.U32 R3, RZ, RZ, UR4 ;  /* 0x00000004ff037e24 */ /* 0x000fe2000f8e00ff */
[----:B------:R-:W-:Y:S01]  /*0d80*/  PLOP3.LUT P0, PT, PT, PT, PT, 0x80, 0x0 ;  /* 0x000000000000781c */ /* 0x000fe20003f0f070 */
[----:B------:R-:W-:Y:S01]  /*0d90*/  VIADD R16, R16, 0xffffff80 ;  /* 0xffffff8010107836 */ /* 0x000fe20000000000 */
[----:B------:R-:W-:Y:S02]  /*0da0*/  CS2R R6, SRZ ;  /* 0x0000000000067805 */ /* 0x000fe4000001ff00 */
[----:B------:R-:W-:Y:S02]  /*0db0*/  CS2R R30, SRZ ;  /* 0x00000000001e7805 */ /* 0x000fe4000001ff00 */
[----:B------:R-:W-:-:S02]  /*0dc0*/  VIADDMNMX R0, R3, UR38, R0, PT ;  /* 0x0000002603007c46 */ /* 0x000fc4000b800100 */
[----:B------:R-:W-:Y:S02]  /*0dd0*/  CS2R R26, SRZ ;  /* 0x00000000001a7805 */ /* 0x000fe4000001ff00 */
[----:B------:R-:W-:Y:S02]  /*0de0*/  MOV R3, RZ ;  /* 0x000000ff00037202 */ /* 0x000fe40000000f00 */
[----:B------:R-:W-:Y:S02]  /*0df0*/  CS2R R8, SRZ ;  /* 0x0000000000087805 */ /* 0x000fe4000001ff00 */
[----:B------:R-:W-:Y:S01]  /*0e00*/  R2UR UR43, R0 ;  /* 0x00000000002b72ca */ /* 0x000fe200000e0000 */
        /* <DEDUP_REMOVED lines=10> */
[----:B------:R-:W-:Y:S01]  /*0eb0*/  MOV R41, RZ ;  /* 0x000000ff00297202 */ /* 0x000fe20000000f00 */
[----:B------:R-:W-:Y:S01]  /*0ec0*/  IMAD.MOV.U32 R52, RZ, RZ, RZ ;  /* 0x000000ffff347224 */ /* 0x000fe200078e00ff */
[----:B------:R-:W-:Y:S01]  /*0ed0*/  UISETP.GT.AND UP0, UPT, UR43, UR38, UPT ;  /* 0x000000262b00728c */ /* 0x000fe2000bf04270 */
[----:B------:R-:W-:-:S02]  /*0ee0*/  CS2R R14, SRZ ;  /* 0x00000000000e7805 */ /* 0x000fc4000001ff00 */
[----:B------:R-:W-:Y:S02]  /*0ef0*/  CS2R R54, SRZ ;  /* 0x0000000000367805 */ /* 0x000fe4000001ff00 */
[----:B------:R-:W-:Y:S01]  /*0f00*/  CS2R R50, SRZ ;  /* 0x0000000000327805 */ /* 0x000fe2000001ff00 */
[----:B------:R-:W-:Y:S01]  /*0f10*/  IMAD.MOV.U32 R49, RZ, RZ, RZ ;  /* 0x000000ffff317224 */ /* 0x000fe200078e00ff */
[----:B------:R-:W-:Y:S02]  /*0f20*/  CS2R R62, SRZ ;  /* 0x00000000003e7805 */ /* 0x000fe4000001ff00 */
[----:B------:R-:W-:Y:S01]  /*0f30*/  PLOP3.LUT P1, PT, PT, PT, UP0, 0x80, 0x0 ;  /* 0x000000000000781c */ /* 0x000fe20003f2f008 */
[----:B------:R-:W-:Y:S01]  /*0f40*/  IMAD.MOV.U32 R60, RZ, RZ, RZ ;  /* 0x000000ffff3c7224 */ /* 0x000fe200078e00ff */
[----:B------:R-:W-:Y:S01]  /*0f50*/  CS2R R58, SRZ ;  /* 0x00000000003a7805 */ /* 0x000fe2000001ff00 */
[----:B------:R-:W-:Y:S01]  /*0f60*/  IMAD.MOV.U32 R17, RZ, RZ, RZ ;  /* 0x000000ffff117224 */ /* 0x000fe200078e00ff */
[----:B------:R-:W-:-:S02]  /*0f70*/  CS2R R18, SRZ ;  /* 0x0000000000127805 */ /* 0x000fc4000001ff00 */
[----:B------:R-:W-:Y:S02]  /*0f80*/  MOV R68, RZ ;  /* 0x000000ff00447202 */ /* 0x000fe40000000f00 */
        /* <DEDUP_REMOVED lines=9> */
[----:B------:R-:W-:Y:S01]  /*1020*/  MOV R24, RZ ;  /* 0x000000ff00187202 */ /* 0x000fe20000000f00 */
[----:B------:R-:W-:Y:S01]  /*1030*/  IMAD.MOV.U32 R84, RZ, RZ, RZ ;  /* 0x000000ffff547224 */ /* 0x000fe200078e00ff */
        /* <DEDUP_REMOVED lines=32> */
[----:B------:R-:W-:Y:S01]  /*1240*/  IMAD.U32 R7, RZ, RZ, UR5 ;  /* 0x00000005ff077e24 */ /* 0x000fe2000f8e00ff */
[----:B------:R-:W-:Y:S01]  /*1250*/  MOV R12, 0x1 ;  /* 0x00000001000c7802 */ /* 0x000fe20000000f00 */
[----:B------:R-:W-:-:S02]  /*1260*/  IMAD.U32 R11, RZ, RZ, UR7 ;  /* 0x00000007ff0b7e24 */ /* 0x000fc4000f8e00ff */
[----:B------:R-:W-:Y:S02]  /*1270*/  IMAD.MOV.U32 R8, RZ, RZ, 0x70 ;  /* 0x00000070ff087424 */ /* 0x000fe400078e00ff */
[----:B0-----:R-:W-:-:S07]  /*1280*/  IMAD.MOV.U32 R13, RZ, RZ, RZ ;  /* 0x000000ffff0d7224 */ /* 0x001fce00078e00ff */
[----:B------:R-:W-:-:S07]  /*1290*/  LEPC R20, `(.L_x_7281) ;  /* 0x000000001014794e */ /* 0x000fce0000000000 */
[----:B-1----:R-:W-:Y:S05]  /*12a0*/  CALL.ABS.NOINC R14 ;  /* 0x000000000e007343 */ /* 0x002fea0003c00000 */
.L_x_7281:
        /* <DEDUP_REMOVED lines=48> */
.L_x_7364:
[----:B------:R-:W-:-:S06]  /*15b0*/  ULOP3.LUT UR4, UR36, 0x1, URZ, 0xfc, !UPT ;  /* 0x0000000124047892 */ /* 0x000fcc000f8efc3f */
[----:B0-----:R-:W-:-:S05]  /*15c0*/  IMAD.U32 R3, RZ, RZ, UR4 ;  /* 0x00000004ff037e24 */ /* 0x001fca000f8e00ff */
[----:B------:R-:W-:-:S13]  /*15d0*/  ISETP.NE.AND P0, PT, R3, 0x3, PT ;  /* 0x000000030300780c */ /* 0x000fda0003f05270 */
[----:B------:R-:W-:Y:S05]  /*15e0*/  @!P0 BRA `(.L_x_7283) ;  /* 0x0000000000048947 */ /* 0x000fea0003800000 */
[----:B------:R-:W-:Y:S01]  /*15f0*/  BPT.TRAP 0x1 ;  /* 0x000000040000795c */ /* 0x000fe20000300000 */
.L_x_7283:
[----:B------:R0:W1:Y:S01]  /*1600*/  SYNCS.PHASECHK.TRANS64.TRYWAIT P1, [UR41+0x22830], R8 ;  /* 0x02283008ff0075a7 */ /* 0x0000620008020169 */
[----:B------:R-:W-:Y:S05]  /*1610*/  @!P0 BRA `(.L_x_7284) ;  /* 0x0000000000048947 */ /* 0x000fea0003800000 */
[----:B------:R-:W-:Y:S01]  /*1620*/  BPT.TRAP 0x1 ;  /* 0x000000040000795c */ /* 0x000fe20000300000 */
.L_x_7284:
[----:B------:R-:W-:Y:S01]  /*1630*/  IMAD.U32 R4, RZ, RZ, UR46 ;  /* 0x0000002eff047e24 */ /* 0x000fe2000f8e00ff */
[----:B------:R-:W-:Y:S01]  /*1640*/  MOV R3, RZ ;  /* 0x000000ff00037202 */ /* 0x000fe20000000f00 */
[----:B-1----:R-:W-:Y:S06]  /*1650*/  @P1 BRA `(.L_x_7285) ;  /* 0x0000000000081947 */ /* 0x002fec0003800000 */
[----:B------:R-:W1:Y:S02]  /*1660*/  SYNCS.PHASECHK.TRANS64.TRYWAIT P1, [UR41+0x22830], R8 ;  /* 0x02283008ff0075a7 */ /* 0x000e640008020169 */
[----:B-1----:R-:W-:Y:S05]  /*1670*/  @!P1 BRA `(.L_x_7286) ;  /* 0x000000ec00489947 */ /* 0x002fea0003800000 */
.L_x_7285:
[----:B------:R-:W-:Y:S05]  /*1680*/  WARPSYNC.ALL ;  /* 0x0000000000007948 */ /* 0x000fea0003800000 */
[----:B------:R-:W-:Y:S01]  /*1690*/  IMAD.MOV.U32 R25, RZ, RZ, RZ ;  /* 0x000000ffff197224 */ /* 0x000fe200078e00ff */
[----:B------:R-:W-:Y:S01]  /*16a0*/  LOP3.LUT R4, R4, 0x10000, RZ, 0xfc, !PT ;  /* 0x0001000004047812 */ /* 0x000fe200078efcff */
[----:B-1----:R-:W-:Y:S01]  /*16b0*/  IMAD.MOV.U32 R5, RZ, RZ, 0x40000040 ;  /* 0x40000040ff057424 */ /* 0x002fe200078e00ff */
        /* <DEDUP_REMOVED lines=50> */
[----:B------:R-:W-:-:S03]  /*19e0*/  UIADD3 UR32, UR12, 0x6, URZ ;  /* 0x000000060c207890 */ /* 0x000fc6000fffe03f */
[----:B------:R-:W-:Y:S01]  /*19f0*/  UMOV UR4, UR24 ;  /* 0x0000001800047c82 */ /* 0x000fe20008000000 */
[----:B------:R-:W-:Y:S01]  /*1a00*/  UMOV UR8, UR24 ;  /* 0x0000001800087c82 */ /* 0x000fe20008000000 */
        /* <DEDUP_REMOVED lines=85> */
.L_x_7287:
[----:B------:R-:W-:Y:S01]  /*1f60*/  LOP3.LUT R17, R17, 0xffffff80, RZ, 0xc0, !PT ;  /* 0xffffff8011117812 */ /* 0x000fe200078ec0ff */
[C---:B0-----:R-:W-:Y:S01]  /*1f70*/  FMUL.FTZ R8, R0.reuse, R94 ;  /* 0x0000005e00087220 */ /* 0x041fe20000410000 */
[C---:B------:R-:W-:Y:S01]  /*1f80*/  FMUL.FTZ R94, R0.reuse, R80 ;  /* 0x00000050005e7220 */ /* 0x040fe20000410000 */
[C---:B------:R-:W-:Y:S01]  /*1f90*/  FMUL.FTZ R80, R0.reuse, R91 ;  /* 0x0000005b00507220 */ /* 0x040fe20000410000 */
[----:B------:R-:W-:Y:S01]  /*1fa0*/  FMUL.FTZ R6, R0, R92 ;  /* 0x0000005c00067220 */ /* 0x000fe20000410000 */
[----:B------:R-:W-:Y:S02]  /*1fb0*/  IMAD.IADD R16, R16, 0x1, -R17 ;  /* 0x0000000110107824 */ /* 0x000fe400078e0a11 */
[C---:B------:R-:W-:Y:S01]  /*1fc0*/  FMUL.FTZ R7, R0.reuse, R93 ;  /* 0x0000005d00077220 */ /* 0x040fe20000410000 */
[C---:B------:R-:W-:Y:S01]  /*1fd0*/  FMUL.FTZ R11, R0.reuse, R96 ;  /* 0x00000060000b7220 */ /* 0x040fe20000410000 */
[C---:B------:R-:W-:Y:S01]  /*1fe0*/  FMUL.FTZ R12, R0.reuse, R97 ;  /* 0x00000061000c7220 */ /* 0x040fe20000410000 */
[C---:B------:R-:W-:Y:S01]  /*1ff0*/  FMUL.FTZ R14, R0.reuse, R100 ;  /* 0x00000064000e7220 */ /* 0x040fe20000410000 */
[----:B------:R-:W-:Y:S01]  /*2000*/  SHF.R.S32.HI R91, RZ, 0x1f, R16 ;  /* 0x0000001fff5b7819 */ /* 0x000fe20000011410 */
[----:B------:R-:W0:Y:S01]  /*2010*/  MUFU.TANH R6, R6 ;  /* 0x0000000600067308 */ /* 0x000e220000002400 */
[C---:B------:R-:W-:Y:S01]  /*2020*/  FMUL.FTZ R18, R0.reuse, R101 ;  /* 0x0000006500127220 */ /* 0x040fe20000410000 */
[C---:B------:R-:W-:Y:S01]  /*2030*/  FMUL.FTZ R9, R0.reuse, R95 ;  /* 0x0000005f00097220 */ /* 0x040fe20000410000 */
[----:B------:R-:W-:Y:S01]  /*2040*/  LEA.HI R91, R91, R16, RZ, 0x2 ;  /* 0x000000105b5b7211 */ /* 0x000fe200078f10ff */
[C---:B------:R-:W-:Y:S01]  /*2050*/  FMUL.FTZ R26, R0.reuse, R104 ;  /* 0x00000068001a7220 */ /* 0x040fe20000410000 */
[C---:B------:R-:W-:Y:S01]  /*2060*/  FMUL.FTZ R10, R0.reuse, R98 ;  /* 0x00000062000a7220 */ /* 0x040fe20000410000 */
[C---:B------:R-:W-:Y:S01]  /*2070*/  FMUL.FTZ R24, R0.reuse, R105 ;  /* 0x0000006900187220 */ /* 0x040fe20000410000 */
[----:B------:R-:W-:Y:S01]  /*2080*/  LOP3.LUT R91, R91, 0x7ffffffc, RZ, 0xc0, !PT ;  /* 0x7ffffffc5b5b7812 */ /* 0x000fe200078ec0ff */
[----:B------:R-:W1:Y:S01]  /*2090*/  MUFU.TANH R7, R7 ;  /* 0x0000000700077308 */ /* 0x000e620000002400 */
[C---:B------:R-:W-:Y:S01]  /*20a0*/  FMUL.FTZ R13, R0.reuse, R99 ;  /* 0x00000063000d7220 */ /* 0x040fe20000410000 */
[C---:B------:R-:W-:Y:S01]  /*20b0*/  FMUL.FTZ R92, R0.reuse, R76 ;  /* 0x0000004c005c7220 */ /* 0x040fe20000410000 */
[----:B------:R-:W-:Y:S01]  /*20c0*/  FMUL.FTZ R15, R0, R102 ;  /* 0x00000066000f7220 */ /* 0x000fe20000410000 */
[----:B------:R-:W-:Y:S01]  /*20d0*/  IMAD.IADD R91, R16, 0x1, -R91 ;  /* 0x00000001105b7824 */ /* 0x000fe200078e0a5b */
[----:B------:R-:W-:Y:S01]  /*20e0*/  MOV R16, 0xfffffffe ;  /* 0xfffffffe00107802 */ /* 0x000fe20000000f00 */
[C---:B------:R-:W-:Y:S01]  /*20f0*/  FMUL.FTZ R77, R0.reuse, R77 ;  /* 0x0000004d004d7220 */ /* 0x040fe20000410000 */
[C---:B------:R-:W-:Y:S01]  /*2100*/  FMUL.FTZ R19, R0.reuse, R103 ;  /* 0x0000006700137220 */ /* 0x040fe20000410000 */
[----:B------:R-:W2:Y:S01]  /*2110*/  MUFU.TANH R11, R11 ;  /* 0x0000000b000b7308 */ /* 0x000ea20000002400 */
[----:B------:R-:W-:Y:S01]  /*2120*/  FMUL.FTZ R20, R0, R106 ;  /* 0x0000006a00147220 */ /* 0x000fe20000410000 */
[----:B------:R-:W-:-:S02]  /*2130*/  IMAD R91, R91, R16, 0xa0 ;  /* 0x000000a05b5b7424 */ /* 0x000fc400078e0210 */
[C---:B------:R-:W-:Y:S01]  /*2140*/  FMUL.FTZ R93, R0.reuse, R81 ;  /* 0x00000051005d7220 */ /* 0x040fe20000410000 */
[----:B------:R-:W-:Y:S02]  /*2150*/  IMAD.U32 R16, RZ, RZ, UR43 ;  /* 0x0000002bff107e24 */ /* 0x000fe4000f8e00ff */
[C---:B------:R-:W-:Y:S01]  /*2160*/  FMUL.FTZ R21, R0.reuse, R107 ;  /* 0x0000006b00157220 */ /* 0x040fe20000410000 */
[----:B------:R-:W-:Y:S02]  /*2170*/  VIADD R91, R91, UR45 ;  /* 0x0000002d5b5b7c36 */ /* 0x000fe40008000000 */
[C---:B------:R-:W-:Y:S01]  /*2180*/  FMUL.FTZ R84, R0.reuse, R84 ;  /* 0x0000005400547220 */ /* 0x040fe20000410000 */
[----:B------:R-:W3:Y:S01]  /*2190*/  MUFU.TANH R12, R12 ;  /* 0x0000000c000c7308 */ /* 0x000ee20000002400 */
[----:B------:R-:W-:Y:S01]  /*21a0*/  FMUL.FTZ R23, R0, R78 ;  /* 0x0000004e00177220 */ /* 0x000fe20000410000 */
[----:B------:R-:W-:Y:S02]  /*21b0*/  IMAD R91, R16, -0xa0, R91 ;  /* 0xffffff60105b7824 */ /* 0x000fe400078e025b */
[C---:B------:R-:W-:Y:S01]  /*21c0*/  FMUL.FTZ R85, R0.reuse, R85 ;  /* 0x0000005500557220 */ /* 0x040fe20000410000 */
[C---:B------:R-:W-:Y:S01]  /*21d0*/  FMUL.FTZ R22, R0.reuse, R79 ;  /* 0x0000004f00167220 */ /* 0x040fe20000410000 */
[C---:B------:R-:W-:Y:S01]  /*21e0*/  FMUL.FTZ R88, R0.reuse, R88 ;  /* 0x0000005800587220 */ /* 0x040fe20000410000 */
[C---:B------:R-:W-:Y:S01]  /*21f0*/  FMUL.FTZ R76, R0.reuse, R82 ;  /* 0x00000052004c7220 */ /* 0x040fe20000410000 */
[C---:B------:R-:W-:Y:S01]  /*2200*/  ISETP.GT.AND P4, PT, R91.reuse, RZ, PT ;  /* 0x000000ff5b00720c */ /* 0x040fe20003f84270 */
[----:B------:R-:W4:Y:S01]  /*2210*/  MUFU.TANH R14, R14 ;  /* 0x0000000e000e7308 */ /* 0x000f220000002400 */
[C---:B------:R-:W-:Y:S01]  /*2220*/  ISETP.GT.AND P3, PT, R91.reuse, 0x1, PT ;  /* 0x000000015b00780c */ /* 0x040fe20003f64270 */
[C---:B------:R-:W-:Y:S01]  /*2230*/  FMUL.FTZ R89, R0.reuse, R89 ;  /* 0x0000005900597220 */ /* 0x040fe20000410000 */
[----:B------:R-:W-:Y:S01]  /*2240*/  ISETP.GT.AND P2, PT, R91, 0x8, PT ;  /* 0x000000085b00780c */ /* 0x000fe20003f44270 */
[----:B------:R-:W-:Y:S01]  /*2250*/  FMUL.FTZ R27, R0, R83 ;  /* 0x00000053001b7220 */ /* 0x000fe20000410000 */
[----:B0-----:R-:W-:Y:S01]  /*2260*/  FSEL R124, R6, -INF , P4 ;  /* 0xff800000067c7808 */ /* 0x001fe20002000000 */
[C---:B------:R-:W-:Y:S01]  /*2270*/  FMUL.FTZ R82, R0.reuse, R60 ;  /* 0x0000003c00527220 */ /* 0x040fe20000410000 */
[----:B-1----:R-:W-:Y:S01]  /*2280*/  FSEL R126, R7, -INF , P3 ;  /* 0xff800000077e7808 */ /* 0x002fe20001800000 */
[----:B------:R-:W0:Y:S01]  /*2290*/  MUFU.TANH R8, R8 ;  /* 0x0000000800087308 */ /* 0x000e220000002400 */
[----:B------:R-:W-:Y:S01]  /*22a0*/  ISETP.GT.AND P1, PT, R91, 0x9, PT ;  /* 0x000000095b00780c */ /* 0x000fe20003f24270 */
[C---:B------:R-:W-:Y:S01]  /*22b0*/  FMUL.FTZ R79, R0.reuse, R86 ;  /* 0x00000056004f7220 */ /* 0x040fe20000410000 */
[----:B--2---:R-:W-:Y:S01]  /*22c0*/  FSEL R128, R11, -INF , P2 ;  /* 0xff8000000b807808 */ /* 0x004fe20001000000 */
[----:B------:R-:W-:Y:S01]  /*22d0*/  FMUL.FTZ R83, R0, R61 ;  /* 0x0000003d00537220 */ /* 0x000fe20000410000 */
[----:B------:R-:W-:Y:S01]  /*22e0*/  FMNMX.FTZ R7, R124, R126, !PT ;  /* 0x0000007e7c077209 */ /* 0x000fe20007810000 */
[----:B------:R-:W-:Y:S01]  /*22f0*/  FMUL.FTZ R78, R0, R87 ;  /* 0x00000057004e7220 */ /* 0x000fe20000410000 */
[C---:B------:R-:W-:Y:S01]  /*2300*/  ISETP.GT.AND P6, PT, R91.reuse, 0x10, PT ;  /* 0x000000105b00780c */ /* 0x040fe20003fc4270 */
[----:B------:R-:W1:Y:S01]  /*2310*/  MUFU.TANH R18, R18 ;  /* 0x0000001200127308 */ /* 0x000e620000002400 */
[----:B---3--:R-:W-:Y:S01]  /*2320*/  FSEL R130, R12, -INF , P1 ;  /* 0xff8000000c827808 */ /* 0x008fe20000800000 */
[----:B------:R-:W-:Y:S01]  /*2330*/  FMUL.FTZ R64, R0, R64 ;  /* 0x0000004000407220 */ /* 0x000fe20000410000 */
[----:B------:R-:W-:Y:S01]  /*2340*/  FMNMX.FTZ R7, R128, R7, !PT ;  /* 0x0000000780077209 */ /* 0x000fe20007810000 */
[C---:B------:R-:W-:Y:S01]  /*2350*/  FMUL.FTZ R81, R0.reuse, R90 ;  /* 0x0000005a00517220 */ /* 0x040fe20000410000 */
[C---:B------:R-:W-:Y:S01]  /*2360*/  ISETP.GT.AND P5, PT, R91.reuse, 0x11, PT ;  /* 0x000000115b00780c */ /* 0x040fe20003fa4270 */
[----:B------:R-:W-:Y:S01]  /*2370*/  FMUL.FTZ R86, R0, R65 ;  /* 0x0000004100567220 */ /* 0x000fe20000410000 */
[----:B----4-:R-:W-:Y:S01]  /*2380*/  FSEL R132, R14, -INF , P6 ;  /* 0xff8000000e847808 */ /* 0x010fe20003000000 */
[----:B------:R-:W2:Y:S01]  /*2390*/  MUFU.TANH R9, R9 ;  /* 0x0000000900097308 */ /* 0x000ea20000002400 */
[----:B------:R-:W-:Y:S01]  /*23a0*/  FMNMX.FTZ R7, R130, R7, !PT ;  /* 0x0000000782077209 */ /* 0x000fe20007810000 */
[----:B------:R-:W-:Y:S01]  /*23b0*/  FMUL.FTZ R68, R0, R68 ;  /* 0x0000004400447220 */ /* 0x000fe20000410000 */
[----:B0-----:R-:W-:Y:S01]  /*23c0*/  FSEL R6, R8, -INF , P4 ;  /* 0xff80000008067808 */ /* 0x001fe20002000000 */
[C---:B------:R-:W-:Y:S01]  /*23d0*/  FMUL.FTZ R28, R0.reuse, R28 ;  /* 0x0000001c001c7220 */ /* 0x040fe20000410000 */
[----:B------:R-:W-:Y:S01]  /*23e0*/  ISETP.GT.AND P4, PT, R91, 0x18, PT ;  /* 0x000000185b00780c */ /* 0x000fe20003f84270 */
[----:B------:R-:W-:Y:S01]  /*23f0*/  FMUL.FTZ R61, R0, R62 ;  /* 0x0000003e003d7220 */ /* 0x000fe20000410000 */
[----:B------:R-:W-:Y:S01]  /*2400*/  FMNMX.FTZ R11, R132, R7, !PT ;  /* 0x00000007840b7209 */ /* 0x000fe20007810000 */
[----:B------:R-:W0:Y:S01]  /*2410*/  MUFU.TANH R26, R26 ;  /* 0x0000001a001a7308 */ /* 0x000e220000002400 */
[----:B-1----:R-:W-:Y:S01]  /*2420*/  FSEL R134, R18, -INF , P5 ;  /* 0xff80000012867808 */ /* 0x002fe20002800000 */
[C---:B------:R-:W-:Y:S01]  /*2430*/  FMUL.FTZ R69, R0.reuse, R69 ;  /* 0x0000004500457220 */ /* 0x040fe20000410000 */
[C---:B------:R-:W-:Y:S01]  /*2440*/  FMUL.FTZ R30, R0.reuse, R30 ;  /* 0x0000001e001e7220 */ /* 0x040fe20000410000 */
[----:B------:R-:W-:Y:S01]  /*2450*/  FMUL.FTZ R60, R0, R63 ;  /* 0x0000003f003c7220 */ /* 0x000fe20000410000 */
[----:B------:R-:W-:Y:S01]  /*2460*/  FMNMX.FTZ R11, R134, R11, !PT ;  /* 0x0000000b860b7209 */ /* 0x000fe20007810000 */
[C---:B------:R-:W-:Y:S01]  /*2470*/  FMUL.FTZ R72, R0.reuse, R72 ;  /* 0x0000004800487220 */ /* 0x040fe20000410000 */
[C---:B------:R-:W-:Y:S01]  /*2480*/  FMUL.FTZ R63, R0.reuse, R66 ;  /* 0x00000042003f7220 */ /* 0x040fe20000410000 */
[----:B------:R-:W1:Y:S01]  /*2490*/  MUFU.TANH R10, R10 ;  /* 0x0000000a000a7308 */ /* 0x000e620000002400 */
[----:B--2---:R-:W-:Y:S01]  /*24a0*/  FSEL R7, R9, -INF , P3 ;  /* 0xff80000009077808 */ /* 0x004fe20001800000 */
[C---:B------:R-:W-:Y:S01]  /*24b0*/  FMUL.FTZ R73, R0.reuse, R73 ;  /* 0x0000004900497220 */ /* 0x040fe20000410000 */
[C---:B------:R-:W-:Y:S01]  /*24c0*/  ISETP.GT.AND P3, PT, R91.reuse, 0x19, PT ;  /* 0x000000195b00780c */ /* 0x040fe20003f64270 */
        /* <DEDUP_REMOVED lines=8> */
[----:B------:R-:W-:Y:S01]  /*2550*/  FMUL.FTZ R48, R0, R48 ;  /* 0x0000003000307220 */ /* 0x000fe20000410000 */
[----:B------:R-:W-:Y:S01]  /*2560*/  FMNMX.FTZ R11, R136, R11, !PT ;  /* 0x0000000b880b7209 */ /* 0x000fe20007810000 */
[C---:B------:R-:W-:Y:S01]  /*2570*/  FMUL.FTZ R49, R0.reuse, R49 ;  /* 0x0000003100317220 */ /* 0x040fe20000410000 */
[----:B------:R-:W-:Y:S01]  /*2580*/  FMUL.FTZ R74, R0, R74 ;  /* 0x0000004a004a7220 */ /* 0x000fe20000410000 */
        /* <DEDUP_REMOVED lines=12> */
[----:B------:R-:W-:Y:S01]  /*2650*/  FMUL.FTZ R57, R0, R57 ;  /* 0x0000003900397220 */ /* 0x000fe20000410000 */
        /* <DEDUP_REMOVED lines=8> */
[C---:B------:R-:W-:Y:S01]  /*26e0*/  FMUL.FTZ R55, R0.reuse, R55 ;  /* 0x0000003700377220 */ /* 0x040fe20000410000 */
[C---:B------:R-:W-:Y:S01]  /*26f0*/  FMUL.FTZ R33, R0.reuse, R33 ;  /* 0x0000002100217220 */ /* 0x040fe20000410000 */
[----:B------:R-:W-:Y:S01]  /*2700*/  FMUL.FTZ R58, R0, R58 ;  /* 0x0000003a003a7220 */ /* 0x000fe20000410000 */
        /* <DEDUP_REMOVED lines=10> */
[----:B------:R-:W-:Y:S01]  /*27b0*/  ULDC UR4, c[0x0][0x988] ;  /* 0x0002620000047ab9 */ /* 0x000fe20000000800 */
[----:B------:R-:W-:Y:S01]  /*27c0*/  ISETP.GT.AND P6, PT, R91, 0x28, PT ;  /* 0x000000285b00780c */ /* 0x000fe20003fc4270 */
[----:B------:R-:W-:Y:S01]  /*27d0*/  IMAD.U32 R9, RZ, RZ, UR4 ;  /* 0x00000004ff097e24 */ /* 0x000fe2000f8e00ff */
[----:B------:R-:W-:Y:S01]  /*27e0*/  P2R R109, PR, RZ, 0x1 ;  /* 0x00000001ff6d7803 */ /* 0x000fe20000000000 */
[C---:B------:R-:W-:Y:S01]  /*27f0*/  FMUL.FTZ R34, R0.reuse, R34 ;  /* 0x0000002200227220 */ /* 0x040fe20000410000 */
[C---:B------:R-:W-:Y:S01]  /*2800*/  FMUL.FTZ R38, R0.reuse, R38 ;  /* 0x0000002600267220 */ /* 0x040fe20000410000 */
[----:B------:R-:W2:Y:S01]  /*2810*/  MUFU.TANH R94, R94 ;  /* 0x0000005e005e7308 */ /* 0x000ea20000002400 */
[----:B0-----:R-:W-:Y:S01]  /*2820*/  FSEL R142, R77, -INF , P1 ;  /* 0xff8000004d8e7808 */ /* 0x001fe20000800000 */
[C---:B------:R-:W-:Y:S01]  /*2830*/  FMUL.FTZ R39, R0.reuse, R39 ;  /* 0x0000002700277220 */ /* 0x040fe20000410000 */
[C---:B------:R-:W-:Y:S01]  /*2840*/  FMUL.FTZ R42, R0.reuse, R42 ;  /* 0x0000002a002a7220 */ /* 0x040fe20000410000 */
[----:B------:R-:W-:Y:S01]  /*2850*/  FMUL.FTZ R43, R0, R43 ;  /* 0x0000002b002b7220 */ /* 0x000fe20000410000 */
[----:B------:R-:W-:Y:S01]  /*2860*/  FMNMX.FTZ R11, R142, R11, !PT ;  /* 0x0000000b8e0b7209 */ /* 0x000fe20007810000 */
[----:B------:R-:W-:Y:S01]  /*2870*/  UIADD3 UR51, UR43, -0x2, URZ ;  /* 0xfffffffe2b337890 */ /* 0x000fe2000fffe03f */
[----:B------:R-:W0:Y:S01]  /*2880*/  S2UR UR43, SR_CgaCtaId ;  /* 0x00000000002b79c3 */ /* 0x000e220000008800 */
[----:B------:R-:W3:Y:S01]  /*2890*/  MUFU.TANH R20, R20 ;  /* 0x0000001400147308 */ /* 0x000ee20000002400 */
[----:B-1----:R-:W-:Y:S01]  /*28a0*/  FSEL R18, R19, -INF , P5 ;  /* 0xff80000013127808 */ /* 0x002fe20002800000 */
[----:B------:R-:W-:Y:S01]  /*28b0*/  UISETP.GE.AND UP0, UPT, UR51, UR38, UPT ;  /* 0x000000263300728c */ /* 0x000fe2000bf06270 */
[----:B------:R-:W-:Y:S01]  /*28c0*/  ISETP.GT.AND P5, PT, R91, 0x29, PT ;  /* 0x000000295b00780c */ /* 0x000fe20003fa4270 */
[----:B------:R-:W-:Y:S01]  /*28d0*/  UIADD3 UR4, UR41, 0x22840, URZ ;  /* 0x0002284029047890 */ /* 0x000fe2000fffe03f */
[----:B------:R-:W-:-:S03]  /*28e0*/  UMOV UR50, URZ ;  /* 0x0000003f00327c82 */ /* 0x000fc60008000000 */
[----:B------:R-:W1:Y:S01]  /*28f0*/  MUFU.TANH R93, R93 ;  /* 0x0000005d005d7308 */ /* 0x000e620000002400 */
[----:B--2---:R-:W-:Y:S01]  /*2900*/  FSEL R144, R94, -INF , P6 ;  /* 0xff8000005e907808 */ /* 0x004fe20003000000 */
[----:B------:R-:W-:-:S03]  /*2910*/  UPRMT UR4, UR44, 0x654, UR4 ;  /* 0x000006542c047896 */ /* 0x000fc60008000004 */
[----:B------:R-:W-:-:S03]  /*2920*/  FMNMX.FTZ R11, R144, R11, !PT ;  /* 0x0000000b900b7209 */ /* 0x000fc60007810000 */
[----:B------:R-:W2:Y:S01]  /*2930*/  MUFU.TANH R21, R21 ;  /* 0x0000001500157308 */ /* 0x000ea20000002400 */
[----:B---3--:R-:W-:Y:S02]  /*2940*/  FSEL R20, R20, -INF , P4 ;  /* 0xff80000014147808 */ /* 0x008fe40002000000 */
[----:B------:R-:W-:Y:S01]  /*2950*/  ISETP.GT.AND P4, PT, R91, 0x30, PT ;  /* 0x000000305b00780c */ /* 0x000fe20003f84270 */
[----:B------:R-:W-:Y:S04]  /*2960*/  SYNCS.ARRIVE.TRANS64.RED.A1T0 RZ, [UR4], RZ ;  /* 0x000000ffffff79a7 */ /* 0x000fe80008100404 */
[----:B------:R-:W3:Y:S01]  /*2970*/  MUFU.TANH R84, R84 ;  /* 0x0000005400547308 */ /* 0x000ee20000002400 */
[----:B-1----:R-:W-:-:S04]  /*2980*/  FSEL R146, R93, -INF , P5 ;  /* 0xff8000005d927808 */ /* 0x002fc80002800000 */
[----:B------:R-:W-:-:S03]  /*2990*/  FMNMX.FTZ R11, R146, R11, !PT ;  /* 0x0000000b920b7209 */ /* 0x000fc60007810000 */
[----:B------:R-:W1:Y:S01]  /*29a0*/  MUFU.TANH R23, R23 ;  /* 0x0000001700177308 */ /* 0x000e620000002400 */
[----:B--2---:R-:W-:Y:S02]  /*29b0*/  FSEL R24, R21, -INF , P3 ;  /* 0xff80000015187808 */ /* 0x004fe40001800000 */
[----:B------:R-:W-:Y:S02]  /*29c0*/  ISETP.GT.AND P3, PT, R91, 0x31, PT ;  /* 0x000000315b00780c */ /* 0x000fe40003f64270 */
[----:B------:R-:W-:-:S03]  /*29d0*/  FMNMX.FTZ R21, R6, R7, !PT ;  /* 0x0000000706157209 */ /* 0x000fc60007810000 */
[----:B------:R-:W2:Y:S01]  /*29e0*/  MUFU.TANH R85, R85 ;  /* 0x0000005500557308 */ /* 0x000ea20000002400 */
[----:B---3--:R-:W-:Y:S02]  /*29f0*/  FSEL R148, R84, -INF , P4 ;  /* 0xff80000054947808 */ /* 0x008fe40002000000 */
[----:B------:R-:W-:Y:S02]  /*2a00*/  FMNMX.FTZ R21, R12, R21, !PT ;  /* 0x000000150c157209 */ /* 0x000fe40007810000 */
[----:B------:R-:W-:-:S03]  /*2a10*/  FMNMX.FTZ R11, R148, R11, !PT ;  /* 0x0000000b940b7209 */ /* 0x000fc60007810000 */
[----:B------:R-:W3:Y:S01]  /*2a20*/  MUFU.TANH R22, R22 ;  /* 0x0000001600167308 */ /* 0x000ee20000002400 */
[----:B-1----:R-:W-:Y:S02]  /*2a30*/  FSEL R26, R23, -INF , P2 ;  /* 0xff800000171a7808 */ /* 0x002fe40001000000 */
[----:B------:R-:W-:Y:S02]  /*2a40*/  ISETP.GT.AND P2, PT, R91, 0x38, PT ;  /* 0x000000385b00780c */ /* 0x000fe40003f44270 */
[----:B------:R-:W-:-:S03]  /*2a50*/  FMNMX.FTZ R23, R14, R21, !PT ;  /* 0x000000150e177209 */ /* 0x000fc60007810000 */
[----:B------:R-:W1:Y:S01]  /*2a60*/  MUFU.TANH R88, R88 ;  /* 0x0000005800587308 */ /* 0x000e620000002400 */
[----:B--2---:R-:W-:Y:S02]  /*2a70*/  FSEL R150, R85, -INF , P3 ;  /* 0xff80000055967808 */ /* 0x004fe40001800000 */
[----:B------:R-:W-:Y:S02]  /*2a80*/  FMNMX.FTZ R23, R16, R23, !PT ;  /* 0x0000001710177209 */ /* 0x000fe40007810000 */
[----:B------:R-:W-:Y:S02]  /*2a90*/  FMNMX.FTZ R11, R150, R11, !PT ;  /* 0x0000000b960b7209 */ /* 0x000fe40007810000 */
[----:B------:R-:W-:Y:S01]  /*2aa0*/  FMNMX.FTZ R23, R18, R23, !PT ;  /* 0x0000001712177209 */ /* 0x000fe20007810000 */
[----:B------:R-:W2:Y:S01]  /*2ab0*/  MUFU.TANH R76, R76 ;  /* 0x0000004c004c7308 */ /* 0x000ea20000002400 */
[----:B---3--:R-:W-:Y:S02]  /*2ac0*/  FSEL R22, R22, -INF , P1 ;  /* 0xff80000016167808 */ /* 0x008fe40000800000 */
[----:B------:R-:W-:-:S02]  /*2ad0*/  ISETP.GT.AND P1, PT, R91, 0x39, PT ;  /* 0x000000395b00780c */ /* 0x000fc40003f24270 */
[----:B------:R-:W-:-:S03]  /*2ae0*/  FMNMX.FTZ R23, R20, R23, !PT ;  /* 0x0000001714177209 */ /* 0x000fc60007810000 */
[----:B------:R-:W3:Y:S01]  /*2af0*/  MUFU.TANH R89, R89 ;  /* 0x0000005900597308 */ /* 0x000ee20000002400 */
[----:B-1----:R-:W-:-:S04]  /*2b00*/  FSEL R152, R88, -INF , P2 ;  /* 0xff80000058987808 */ /* 0x002fc80001000000 */
[----:B------:R-:W-:-:S03]  /*2b10*/  FMNMX.FTZ R11, R152, R11, !PT ;  /* 0x0000000b980b7209 */ /* 0x000fc60007810000 */
[----:B------:R-:W-:Y:S01]  /*2b20*/  MUFU.TANH R27, R27 ;  /* 0x0000001b001b7308 */ /* 0x000fe20000002400 */
[----:B--2---:R-:W-:Y:S02]  /*2b30*/  FSEL R76, R76, -INF , P6 ;  /* 0xff8000004c4c7808 */ /* 0x004fe40003000000 */
[----:B------:R-:W-:-:S05]  /*2b40*/  ISETP.GT.AND P6, PT, R91, 0x40, PT ;  /* 0x000000405b00780c */ /* 0x000fca0003fc4270 */
[----:B------:R-:W1:Y:S01]  /*2b50*/  MUFU.TANH R82, R82 ;  /* 0x0000005200527308 */ /* 0x000e620000002400 */
[----:B---3--:R-:W-:-:S04]  /*2b60*/  FSEL R154, R89, -INF , P1 ;  /* 0xff800000599a7808 */ /* 0x008fc80000800000 */
[----:B------:R-:W-:-:S03]  /*2b70*/  FMNMX.FTZ R11, R154, R11, !PT ;  /* 0x0000000b9a0b7209 */ /* 0x000fc60007810000 */
[----:B------:R-:W-:Y:S08]  /*2b80*/  MUFU.TANH R79, R79 ;  /* 0x0000004f004f7308 */ /* 0x000ff00000002400 */
[----:B------:R-:W-:Y:S01]  /*2b90*/  MUFU.TANH R83, R83 ;  /* 0x0000005300537308 */ /* 0x000fe20000002400 */
[----:B-1----:R-:W-:-:S04]  /*2ba0*/  FSEL R156, R82, -INF , P6 ;  /* 0xff800000529c7808 */ /* 0x002fc80003000000 */
[----:B------:R-:W-:-:S03]  /*2bb0*/  FMNMX.FTZ R11, R156, R11, !PT ;  /* 0x0000000b9c0b7209 */ /* 0x000fc60007810000 */
[----:B------:R-:W1:Y:S08]  /*2bc0*/  MUFU.TANH R78, R78 ;  /* 0x0000004e004e7308 */ /* 0x000e700000002400 */
[----:B------:R2:W-:Y:S08]  /*2bd0*/  MUFU.TANH R96, R64 ;  /* 0x0000004000607308 */ /* 0x0005f00000002400 */
[----:B------:R-:W-:Y:S01]  /*2be0*/  MUFU.TANH R81, R81 ;  /* 0x0000005100517308 */ /* 0x000fe20000002400 */
[----:B-1----:R-:W-:Y:S01]  /*2bf0*/  FSEL R78, R78, -INF , P3 ;  /* 0xff8000004e4e7808 */ /* 0x002fe20001800000 */
[----:B--2---:R-:W-:Y:S01]  /*2c00*/  FMUL.FTZ R64, R0, R71 ;  /* 0x0000004700407220 */ /* 0x004fe20000410000 */
[----:B------:R-:W-:-:S05]  /*2c10*/  ISETP.GT.AND P3, PT, R91, 0x49, PT ;  /* 0x000000495b00780c */ /* 0x000fca0003f64270 */
[----:B------:R-:W1:Y:S08]  /*2c20*/  MUFU.TANH R86, R86 ;  /* 0x0000005600567308 */ /* 0x000e700000002400 */
[----:B------:R-:W2:Y:S08]  /*2c30*/  MUFU.TANH R80, R80 ;  /* 0x0000005000507308 */ /* 0x000eb00000002400 */
[----:B------:R3:W-:Y:S01]  /*2c40*/  MUFU.TANH R108, R28 ;  /* 0x0000001c006c7308 */ /* 0x0007e20000002400 */
[----:B-1----:R-:W-:-:S07]  /*2c50*/  FSEL R104, R86, -INF , P3 ;  /* 0xff80000056687808 */ /* 0x002fce0001800000 */
[----:B------:R-:W-:Y:S01]  /*2c60*/  MUFU.TANH R68, R68 ;  /* 0x0000004400447308 */ /* 0x000fe20000002400 */
[----:B---3--:R-:W-:Y:S02]  /*2c70*/  FSEL R28, R27, -INF , P5 ;  /* 0xff8000001b1c7808 */ /* 0x008fe40002800000 */
[----:B------:R-:W-:Y:S02]  /*2c80*/  ISETP.GT.AND P5, PT, R91, 0x41, PT ;  /* 0x000000415b00780c */ /* 0x000fe40003fa4270 */
[----:B--2---:R-:W-:Y:S02]  /*2c90*/  FSEL R80, R80, -INF , P1 ;  /* 0xff80000050507808 */ /* 0x004fe40000800000 */
[----:B------:R-:W-:Y:S01]  /*2ca0*/  FSEL R158, R83, -INF , P5 ;  /* 0xff800000539e7808 */ /* 0x000fe20002800000 */
[----:B------:R-:W-:Y:S01]  /*2cb0*/  MUFU.TANH R61, R61 ;  /* 0x0000003d003d7308 */ /* 0x000fe20000002400 */
[----:B------:R-:W-:Y:S02]  /*2cc0*/  ISETP.GT.AND P1, PT, R91, 0x51, PT ;  /* 0x000000515b00780c */ /* 0x000fe40003f24270 */
[----:B------:R-:W-:-:S02]  /*2cd0*/  FMNMX.FTZ R11, R158, R11, !PT ;  /* 0x0000000b9e0b7209 */ /* 0x000fc40007810000 */
[----:B------:R-:W-:-:S03]  /*2ce0*/  FMNMX.FTZ R27, R24, R23, !PT ;  /* 0x00000017181b7209 */ /* 0x000fc60007810000 */
[----:B------:R1:W-:Y:S01]  /*2cf0*/  MUFU.TANH R17, R30 ;  /* 0x0000001e00117308 */ /* 0x0003e20000002400 */
[----:B------:R-:W-:-:S04]  /*2d00*/  FMNMX.FTZ R27, R26, R27, !PT ;  /* 0x0000001b1a1b7209 */ /* 0x000fc80007810000 */
[----:B------:R-:W-:-:S03]  /*2d10*/  FMNMX.FTZ R27, R22, R27, !PT ;  /* 0x0000001b161b7209 */ /* 0x000fc60007810000 */
[----:B------:R-:W2:Y:S01]  /*2d20*/  MUFU.TANH R69, R69 ;  /* 0x0000004500457308 */ /* 0x000ea20000002400 */
[----:B-1----:R-:W-:Y:S02]  /*2d30*/  FSEL R30, R79, -INF , P4 ;  /* 0xff8000004f1e7808 */ /* 0x002fe40002000000 */
[----:B------:R-:W-:Y:S02]  /*2d40*/  ISETP.GT.AND P4, PT, R91, 0x48, PT ;  /* 0x000000485b00780c */ /* 0x000fe40003f84270 */
[----:B------:R-:W-:Y:S02]  /*2d50*/  FMNMX.FTZ R27, R76, R27, !PT ;  /* 0x0000001b4c1b7209 */ /* 0x000fe40007810000 */
[----:B------:R-:W-:Y:S01]  /*2d60*/  FSEL R96, R96, -INF , P4 ;  /* 0xff80000060607808 */ /* 0x000fe20002000000 */
[----:B------:R-:W1:Y:S03]  /*2d70*/  MUFU.TANH R60, R60 ;  /* 0x0000003c003c7308 */ /* 0x000e660000002400 */
[----:B------:R-:W-:-:S04]  /*2d80*/  FMNMX.FTZ R11, R96, R11, !PT ;  /* 0x0000000b600b7209 */ /* 0x000fc80007810000 */
[----:B------:R-:W-:Y:S01]  /*2d90*/  FMNMX.FTZ R11, R104, R11, !PT ;  /* 0x0000000b680b7209 */ /* 0x000fe20007810000 */
[----:B------:R-:W-:Y:S01]  /*2da0*/  MUFU.TANH R72, R72 ;  /* 0x0000004800487308 */ /* 0x000fe20000002400 */
[----:B--2---:R-:W-:-:S07]  /*2db0*/  FSEL R100, R69, -INF , P1 ;  /* 0xff80000045647808 */ /* 0x004fce0000800000 */
[----:B------:R-:W-:Y:S01]  /*2dc0*/  MUFU.TANH R63, R63 ;  /* 0x0000003f003f7308 */ /* 0x000fe20000002400 */
[----:B-1----:R-:W-:Y:S02]  /*2dd0*/  FSEL R60, R60, -INF , P5 ;  /* 0xff8000003c3c7808 */ /* 0x002fe40002800000 */
[----:B------:R-:W-:-:S05]  /*2de0*/  ISETP.GT.AND P5, PT, R91, 0x59, PT ;  /* 0x000000595b00780c */ /* 0x000fca0003fa4270 */
[----:B------:R1:W-:Y:S08]  /*2df0*/  MUFU.TANH R112, R32 ;  /* 0x0000002000707308 */ /* 0x0003f00000002400 */
[----:B------:R-:W2:Y:S01]  /*2e00*/  MUFU.TANH R73, R73 ;  /* 0x0000004900497308 */ /* 0x000ea20000002400 */
[----:B-1----:R-:W-:Y:S02]  /*2e10*/  FSEL R32, R81, -INF , P2 ;  /* 0xff80000051207808 */ /* 0x002fe40001000000 */
[----:B------:R-:W-:-:S04]  /*2e20*/  ISETP.GT.AND P2, PT, R91, 0x50, PT ;  /* 0x000000505b00780c */ /* 0x000fc80003f44270 */
        /* <DEDUP_REMOVED lines=14> */
[----:B------:R-:W-:Y:S03]  /*2f10*/  MUFU.TANH R64, R64 ;  /* 0x0000004000407308 */ /* 0x000fe60000002400 */
[----:B------:R-:W-:-:S04]  /*2f20*/  FMNMX.FTZ R11, R94, R11, !PT ;  /* 0x0000000b5e0b7209 */ /* 0x000fc80007810000 */
[----:B------:R-:W-:Y:S01]  /*2f30*/  FMNMX.FTZ R11, R92, R11, !PT ;  /* 0x0000000b5c0b7209 */ /* 0x000fe20007810000 */
[----:B------:R-:W1:Y:S08]  /*2f40*/  MUFU.TANH R48, R48 ;  /* 0x0000003000307308 */ /* 0x000e700000002400 */
[----:B------:R2:W3:Y:S08]  /*2f50*/  MUFU.TANH R66, R74 ;  /* 0x0000004a00427308 */ /* 0x0004f00000002400 */
[----:B------:R4:W-:Y:S01]  /*2f60*/  MUFU.TANH R120, R40 ;  /* 0x0000002800787308 */ /* 0x0009e20000002400 */
[----:B--2---:R-:W-:-:S07]  /*2f70*/  FSEL R74, R45, -INF , P3 ;  /* 0xff8000002d4a7808 */ /* 0x004fce0001800000 */
[----:B------:R-:W-:Y:S01]  /*2f80*/  MUFU.TANH R49, R49 ;  /* 0x0000003100317308 */ /* 0x000fe20000002400 */
[----:B----4-:R-:W-:Y:S02]  /*2f90*/  FSEL R40, R63, -INF , P4 ;  /* 0xff8000003f287808 */ /* 0x010fe40002000000 */
[----:B------:R-:W-:-:S04]  /*2fa0*/  ISETP.GT.AND P4, PT, R91, 0x60, PT ;  /* 0x000000605b00780c */ /* 0x000fc80003f84270 */
[----:B------:R-:W-:Y:S01]  /*2fb0*/  FSEL R86, R44, -INF , P4 ;  /* 0xff8000002c567808 */ /* 0x000fe20002000000 */
[----:B------:R-:W-:Y:S01]  /*2fc0*/  MUFU.TANH R75, R75 ;  /* 0x0000004b004b7308 */ /* 0x000fe20000002400 */
[----:B------:R-:W-:Y:S02]  /*2fd0*/  FSEL R44, R65, -INF , P2 ;  /* 0xff800000412c7808 */ /* 0x000fe40001000000 */
[----:B------:R-:W-:Y:S02]  /*2fe0*/  ISETP.GT.AND P2, PT, R91, 0x68, PT ;  /* 0x000000685b00780c */ /* 0x000fe40003f44270 */
[----:B------:R-:W-:Y:S02]  /*2ff0*/  FMNMX.FTZ R11, R86, R11, !PT ;  /* 0x0000000b560b7209 */ /* 0x000fe40007810000 */
[----:B-1----:R-:W-:Y:S01]  /*3000*/  FSEL R10, R48, -INF , P2 ;  /* 0xff800000300a7808 */ /* 0x002fe20001000000 */
[----:B------:R-:W1:Y:S01]  /*3010*/  MUFU.TANH R52, R52 ;  /* 0x0000003400347308 */ /* 0x000e620000002400 */
[----:B------:R-:W-:-:S02]  /*3020*/  FMNMX.FTZ R11, R74, R11, !PT ;  /* 0x0000000b4a0b7209 */ /* 0x000fc40007810000 */
[----:B---3--:R-:W-:Y:S02]  /*3030*/  FSEL R48, R66, -INF , P6 ;  /* 0xff80000042307808 */ /* 0x008fe40003000000 */
[----:B------:R-:W-:Y:S02]  /*3040*/  ISETP.GT.AND P6, PT, R91, 0x70, PT ;  /* 0x000000705b00780c */ /* 0x000fe40003fc4270 */
[----:B------:R-:W-:Y:S01]  /*3050*/  FMNMX.FTZ R11, R10, R11, !PT ;  /* 0x0000000b0a0b7209 */ /* 0x000fe20007810000 */
[----:B------:R2:W3:Y:S08]  /*3060*/  MUFU.TANH R67, R46 ;  /* 0x0000002e00437308 */ /* 0x0004f00000002400 */
[----:B------:R-:W-:Y:S01]  /*3070*/  MUFU.TANH R53, R53 ;  /* 0x0000003500357308 */ /* 0x000fe20000002400 */
[----:B--2---:R-:W-:-:S02]  /*3080*/  FSEL R46, R64, -INF , P1 ;  /* 0xff800000402e7808 */ /* 0x004fc40000800000 */
[----:B------:R-:W-:Y:S02]  /*3090*/  ISETP.GT.AND P1, PT, R91, 0x69, PT ;  /* 0x000000695b00780c */ /* 0x000fe40003f24270 */
[----:B-1----:R-:W-:Y:S02]  /*30a0*/  FSEL R84, R52, -INF , P6 ;  /* 0xff80000034547808 */ /* 0x002fe40003000000 */
[----:B------:R-:W-:Y:S01]  /*30b0*/  FSEL R72, R49, -INF , P1 ;  /* 0xff80000031487808 */ /* 0x000fe20000800000 */
[----:B------:R-:W-:Y:S01]  /*30c0*/  MUFU.TANH R47, R47 ;  /* 0x0000002f002f7308 */ /* 0x000fe20000002400 */
[----:B---3--:R-:W-:Y:S02]  /*30d0*/  FSEL R52, R67, -INF , P4 ;  /* 0xff80000043347808 */ /* 0x008fe40002000000 */
[----:B------:R-:W-:Y:S02]  /*30e0*/  FMNMX.FTZ R11, R72, R11, !PT ;  /* 0x0000000b480b7209 */ /* 0x000fe40007810000 */
[----:B------:R-:W-:-:S02]  /*30f0*/  ISETP.GT.AND P4, PT, R91, 0x78, PT ;  /* 0x000000785b00780c */ /* 0x000fc40003f84270 */
[----:B------:R-:W-:Y:S01]  /*3100*/  FMNMX.FTZ R11, R84, R11, !PT ;  /* 0x0000000b540b7209 */ /* 0x000fe20007810000 */
[----:B------:R-:W1:Y:S08]  /*3110*/  MUFU.TANH R56, R56 ;  /* 0x0000003800387308 */ /* 0x000e700000002400 */
[----:B------:R2:W3:Y:S08]  /*3120*/  MUFU.TANH R70, R50 ;  /* 0x0000003200467308 */ /* 0x0004f00000002400 */
[----:B------:R-:W4:Y:S01]  /*3130*/  MUFU.TANH R57, R57 ;  /* 0x0000003900397308 */ /* 0x000f220000002400 */
        /* <DEDUP_REMOVED lines=9> */
[----:B------:R1:W2:Y:S01]  /*31d0*/  MUFU.TANH R71, R54 ;  /* 0x0000003600477308 */ /* 0x0002a20000002400 */
[----:B------:R-:W-:Y:S02]  /*31e0*/  FSEL R108, R108, -INF , P2 ;  /* 0xff8000006c6c7808 */ /* 0x000fe40001000000 */
[----:B------:R-:W-:Y:S02]  /*31f0*/  FSEL R82, R17, -INF , P2 ;  /* 0xff80000011527808 */ /* 0x000fe40001000000 */
[----:B------:R-:W-:-:S03]  /*3200*/  ISETP.GT.AND P2, PT, R91, 0x98, PT ;  /* 0x000000985b00780c */ /* 0x000fc60003f44270 */
[----:B------:R-:W-:Y:S01]  /*3210*/  MUFU.TANH R29, R29 ;  /* 0x0000001d001d7308 */ /* 0x000fe20000002400 */
[----:B-1----:R-:W-:Y:S02]  /*3220*/  FSEL R54, R47, -INF , P3 ;  /* 0xff8000002f367808 */ /* 0x002fe40001800000 */
[----:B------:R-:W-:Y:S02]  /*3230*/  ISETP.GT.AND P3, PT, R91, 0x79, PT ;  /* 0x000000795b00780c */ /* 0x000fe40003f64270 */
[----:B------:R-:W-:Y:S02]  /*3240*/  FSEL R120, R120, -INF , P2 ;  /* 0xff80000078787808 */ /* 0x000fe40001000000 */
[----:B----4-:R-:W-:Y:S01]  /*3250*/  FSEL R106, R57, -INF , P3 ;  /* 0xff800000396a7808 */ /* 0x010fe20001800000 */
[----:B------:R-:W1:Y:S01]  /*3260*/  MUFU.TANH R55, R55 ;  /* 0x0000003700377308 */ /* 0x000e620000002400 */
[----:B--2---:R-:W-:Y:S02]  /*3270*/  FSEL R64, R71, -INF , P6 ;  /* 0xff80000047407808 */ /* 0x004fe40003000000 */
[----:B------:R-:W-:-:S02]  /*3280*/  FMNMX.FTZ R11, R106, R11, !PT ;  /* 0x0000000b6a0b7209 */ /* 0x000fc40007810000 */
[----:B------:R-:W-:Y:S02]  /*3290*/  ISETP.GT.AND P6, PT, R91, 0x88, PT ;  /* 0x000000885b00780c */ /* 0x000fe40003fc4270 */
[----:B------:R-:W-:Y:S01]  /*32a0*/  FMNMX.FTZ R11, R108, R11, !PT ;  /* 0x0000000b6c0b7209 */ /* 0x000fe20007810000 */
[----:B------:R2:W3:Y:S01]  /*32b0*/  MUFU.TANH R87, R58 ;  /* 0x0000003a00577308 */ /* 0x0004e20000002400 */
[----:B------:R-:W-:-:S07]  /*32c0*/  FSEL R112, R112, -INF , P6 ;  /* 0xff80000070707808 */ /* 0x000fce0003000000 */
[----:B------:R-:W4:Y:S01]  /*32d0*/  MUFU.TANH R33, R33 ;  /* 0x0000002100217308 */ /* 0x000f220000002400 */
[----:B--2---:R-:W-:Y:S02]  /*32e0*/  FSEL R58, R51, -INF , P1 ;  /* 0xff800000333a7808 */ /* 0x004fe40000800000 */
[----:B------:R-:W-:Y:S02]  /*32f0*/  ISETP.GT.AND P1, PT, R91, 0x81, PT ;  /* 0x000000815b00780c */ /* 0x000fe40003f24270 */
[----:B-1----:R-:W-:Y:S02]  /*3300*/  FSEL R66, R55, -INF , P5 ;  /* 0xff80000037427808 */ /* 0x002fe40002800000 */
[----:B------:R-:W-:Y:S01]  /*3310*/  FSEL R110, R29, -INF , P1 ;  /* 0xff8000001d6e7808 */ /* 0x000fe20000800000 */
[----:B------:R-:W1:Y:S01]  /*3320*/  MUFU.TANH R59, R59 ;  /* 0x0000003b003b7308 */ /* 0x000e620000002400 */
[----:B------:R-:W-:Y:S02]  /*3330*/  ISETP.GT.AND P5, PT, R91, 0x89, PT ;  /* 0x000000895b00780c */ /* 0x000fe40003fa4270 */
[----:B------:R-:W-:-:S02]  /*3340*/  FMNMX.FTZ R11, R110, R11, !PT ;  /* 0x0000000b6e0b7209 */ /* 0x000fc40007810000 */
[----:B---3--:R-:W-:Y:S02]  /*3350*/  FSEL R68, R87, -INF , P4 ;  /* 0xff80000057447808 */ /* 0x008fe40002000000 */
[----:B------:R-:W-:Y:S01]  /*3360*/  ISETP.GT.AND P4, PT, R91, 0x90, PT ;  /* 0x000000905b00780c */ /* 0x000fe20003f84270 */
[----:B------:R-:W2:Y:S01]  /*3370*/  MUFU.TANH R37, R37 ;  /* 0x0000002500257308 */ /* 0x000ea20000002400 */
[----:B----4-:R-:W-:Y:S02]  /*3380*/  FSEL R114, R33, -INF , P5 ;  /* 0xff80000021727808 */ /* 0x010fe40002800000 */
[----:B------:R-:W-:Y:S02]  /*3390*/  FMNMX.FTZ R11, R112, R11, !PT ;  /* 0x0000000b700b7209 */ /* 0x000fe40007810000 */
[----:B------:R-:W-:Y:S02]  /*33a0*/  FSEL R116, R116, -INF , P4 ;  /* 0xff80000074747808 */ /* 0x000fe40002000000 */
[----:B------:R-:W-:Y:S01]  /*33b0*/  FMNMX.FTZ R11, R114, R11, !PT ;  /* 0x0000000b720b7209 */ /* 0x000fe20007810000 */
[----:B------:R-:W3:Y:S01]  /*33c0*/  MUFU.TANH R31, R31 ;  /* 0x0000001f001f7308 */ /* 0x000ee20000002400 */
[----:B-1----:R-:W-:-:S02]  /*33d0*/  FSEL R70, R59, -INF , P3 ;  /* 0xff8000003b467808 */ /* 0x002fc40001800000 */
[----:B------:R-:W-:Y:S02]  /*33e0*/  ISETP.GT.AND P3, PT, R91, 0x91, PT ;  /* 0x000000915b00780c */ /* 0x000fe40003f64270 */
[----:B------:R-:W-:Y:S02]  /*33f0*/  FMNMX.FTZ R11, R116, R11, !PT ;  /* 0x0000000b740b7209 */ /* 0x000fe40007810000 */
[----:B------:R-:W-:Y:S01]  /*3400*/  FMNMX.FTZ R29, R28, R27, !PT ;  /* 0x0000001b1c1d7209 */ /* 0x000fe20007810000 */
[----:B------:R-:W1:Y:S01]  /*3410*/  MUFU.TANH R41, R41 ;  /* 0x0000002900297308 */ /* 0x000e620000002400 */
[----:B--2---:R-:W-:Y:S02]  /*3420*/  FSEL R118, R37, -INF , P3 ;  /* 0xff80000025767808 */ /* 0x004fe40001800000 */
[----:B------:R-:W-:Y:S02]  /*3430*/  FMNMX.FTZ R29, R30, R29, !PT ;  /* 0x0000001d1e1d7209 */ /* 0x000fe40007810000 */
[----:B------:R-:W-:-:S02]  /*3440*/  FMNMX.FTZ R11, R118, R11, !PT ;  /* 0x0000000b760b7209 */ /* 0x000fc40007810000 */
[----:B------:R-:W-:Y:S01]  /*3450*/  FMNMX.FTZ R29, R78, R29, !PT ;  /* 0x0000001d4e1d7209 */ /* 0x000fe20007810000 */
[----:B------:R2:W-:Y:S01]  /*3460*/  MUFU.TANH R45, R35 ;  /* 0x00000023002d7308 */ /* 0x0005e20000002400 */
[----:B---3--:R-:W-:Y:S02]  /*3470*/  FSEL R90, R31, -INF , P1 ;  /* 0xff8000001f5a7808 */ /* 0x008fe40000800000 */
[----:B------:R-:W-:Y:S02]  /*3480*/  ISETP.GT.AND P1, PT, R91, 0x99, PT ;  /* 0x000000995b00780c */ /* 0x000fe40003f24270 */
[----:B------:R-:W-:Y:S02]  /*3490*/  FMNMX.FTZ R11, R120, R11, !PT ;  /* 0x0000000b780b7209 */ /* 0x000fe40007810000 */
[----:B------:R-:W-:Y:S01]  /*34a0*/  FMNMX.FTZ R29, R32, R29, !PT ;  /* 0x0000001d201d7209 */ /* 0x000fe20007810000 */
[----:B------:R-:W-:Y:S01]  /*34b0*/  MUFU.TANH R47, R38 ;  /* 0x00000026002f7308 */ /* 0x000fe20000002400 */
[----:B-1----:R-:W-:-:S02]  /*34c0*/  FSEL R122, R41, -INF , P1 ;  /* 0xff800000297a7808 */ /* 0x002fc40000800000 */
[----:B------:R-:W-:Y:S02]  /*34d0*/  FMNMX.FTZ R31, R80, R29, !PT ;  /* 0x0000001d501f7209 */ /* 0x000fe40007810000 */
[----:B------:R-:W-:Y:S02]  /*34e0*/  FMNMX.FTZ R13, R122, R11, !PT ;  /* 0x0000000b7a0d7209 */ /* 0x000fe40007810000 */
[----:B------:R-:W-:Y:S01]  /*34f0*/  FMNMX.FTZ R31, R36, R31, !PT ;  /* 0x0000001f241f7209 */ /* 0x000fe20007810000 */
[----:B------:R-:W1:Y:S01]  /*3500*/  MUFU.TANH R41, R34 ;  /* 0x0000002200297308 */ /* 0x000e620000002400 */
[----:B------:R-:W-:Y:S01]  /*3510*/  MOV R87, R25 ;  /* 0x0000001900577202 */ /* 0x000fe20000000f00 */
[----:B------:R-:W3:Y:S01]  /*3520*/  SHFL.BFLY PT, R8, R13, 0x2, 0x1f ;  /* 0x0c401f000d087f89 */ /* 0x000ee200000e0000 */
[----:B------:R-:W-:-:S04]  /*3530*/  FMNMX.FTZ R31, R60, R31, !PT ;  /* 0x0000001f3c1f7209 */ /* 0x000fc80007810000 */
[----:B------:R-:W-:Y:S01]  /*3540*/  FMNMX.FTZ R31, R40, R31, !PT ;  /* 0x0000001f281f7209 */ /* 0x000fe20007810000 */
[----:B------:R-:W-:Y:S03]  /*3550*/  MUFU.TANH R39, R39 ;  /* 0x0000002700277308 */ /* 0x000fe60000002400 */
[----:B------:R-:W-:-:S04]  /*3560*/  FMNMX.FTZ R33, R62, R31, !PT ;  /* 0x0000001f3e217209 */ /* 0x000fc80007810000 */
[----:B------:R-:W-:Y:S01]  /*3570*/  FMNMX.FTZ R33, R44, R33, !PT ;  /* 0x000000212c217209 */ /* 0x000fe20007810000 */
[----:B------:R-:W4:Y:S03]  /*3580*/  MUFU.TANH R49, R42 ;  /* 0x0000002a00317308 */ /* 0x000f260000002400 */
[----:B------:R-:W-:-:S04]  /*3590*/  FMNMX.FTZ R33, R46, R33, !PT ;  /* 0x000000212e217209 */ /* 0x000fc80007810000 */
[----:B------:R-:W-:Y:S01]  /*35a0*/  FMNMX.FTZ R33, R48, R33, !PT ;  /* 0x0000002130217209 */ /* 0x000fe20007810000 */
[----:B------:R-:W5:Y:S01]  /*35b0*/  MUFU.TANH R43, R43 ;  /* 0x0000002b002b7308 */ /* 0x000f620000002400 */
[----:B---3--:R-:W-:Y:S02]  /*35c0*/  FMNMX.FTZ R15, R13, R8, !PT ;  /* 0x000000080d0f7209 */ /* 0x008fe40007810000 */
[----:B--2---:R-:W-:-:S03]  /*35d0*/  FMNMX.FTZ R35, R50, R33, !PT ;  /* 0x0000002132237209 */ /* 0x004fc60007810000 */
[----:B------:R-:W2:Y:S01]  /*35e0*/  SHFL.BFLY PT, R8, R15, 0x1, 0x1f ;  /* 0x0c201f000f087f89 */ /* 0x000ea200000e0000 */
[----:B------:R-:W-:-:S04]  /*35f0*/  FMNMX.FTZ R35, R52, R35, !PT ;  /* 0x0000002334237209 */ /* 0x000fc80007810000 */
[----:B------:R-:W-:-:S04]  /*3600*/  FMNMX.FTZ R35, R54, R35, !PT ;  /* 0x0000002336237209 */ /* 0x000fc80007810000 */
[----:B------:R-:W-:-:S04]  /*3610*/  FMNMX.FTZ R35, R56, R35, !PT ;  /* 0x0000002338237209 */ /* 0x000fc80007810000 */
[----:B------:R-:W-:-:S04]  /*3620*/  FMNMX.FTZ R37, R58, R35, !PT ;  /* 0x000000233a257209 */ /* 0x000fc80007810000 */
[----:B------:R-:W-:-:S04]  /*3630*/  FMNMX.FTZ R37, R64, R37, !PT ;  /* 0x0000002540257209 */ /* 0x000fc80007810000 */
[----:B------:R-:W-:Y:S02]  /*3640*/  FMNMX.FTZ R37, R66, R37, !PT ;  /* 0x0000002542257209 */ /* 0x000fe40007810000 */
[----:B--2---:R-:W-:Y:S02]  /*3650*/  FMNMX.FTZ R8, R15, R8, !PT ;  /* 0x000000080f087209 */ /* 0x004fe40007810000 */
[----:B------:R-:W-:Y:S02]  /*3660*/  FMNMX.FTZ R37, R68, R37, !PT ;  /* 0x0000002544257209 */ /* 0x000fe40007810000 */
[C---:B------:R-:W-:Y:S01]  /*3670*/  FSETP.NEU.FTZ.AND P0, PT, R8.reuse, -INF , PT ;  /* 0xff8000000800780b */ /* 0x040fe20003f1d000 */
[----:B------:R-:W-:-:S05]  /*3680*/  FFMA.FTZ R11, R8, R9, -8 ;  /* 0xc1000000080b7423 */ /* 0x000fca0000010009 */
[----:B------:R-:W-:Y:S02]  /*3690*/  FSEL R11, R11, RZ, P0 ;  /* 0x000000ff0b0b7208 */ /* 0x000fe40000000000 */
[----:B------:R-:W-:-:S03]  /*36a0*/  ISETP.NE.AND P0, PT, R109, RZ, PT ;  /* 0x000000ff6d00720c */ /* 0x000fc60003f05270 */
[-CC-:B------:R-:W-:Y:S01]  /*36b0*/  FFMA.FTZ R51, R96, R9.reuse, -R11.reuse ;  /* 0x0000000960337223 */ /* 0x180fe2000001080b */
[-CC-:B------:R-:W-:Y:S01]  /*36c0*/  FFMA.FTZ R96, R104, R9.reuse, -R11.reuse ;  /* 0x0000000968607223 */ /* 0x180fe2000001080b */
[----:B-1----:R-:W-:Y:S01]  /*36d0*/  FSEL R104, R41, -INF , P6 ;  /* 0xff80000029687808 */ /* 0x002fe20003000000 */
[-CC-:B------:R-:W-:Y:S01]  /*36e0*/  FFMA.FTZ R19, R136, R9.reuse, -R11.reuse ;  /* 0x0000000988137223 */ /* 0x180fe2000001080b */
[----:B------:R1:W-:Y:S01]  /*36f0*/  MUFU.EX2 R33, R51 ;  /* 0x0000003300217308 */ /* 0x0003e20000000800 */
[----:B------:R-:W-:Y:S01]  /*3700*/  FSEL R136, R45, -INF , P5 ;  /* 0xff8000002d887808 */ /* 0x000fe20002800000 */
[-CC-:B------:R-:W-:Y:S01]  /*3710*/  FFMA.FTZ R13, R124, R9.reuse, -R11.reuse ;  /* 0x000000097c0d7223 */ /* 0x180fe2000001080b */
[-CC-:B------:R-:W-:Y:S01]  /*3720*/  FFMA.FTZ R124, R138, R9.reuse, -R11.reuse ;  /* 0x000000098a7c7223 */ /* 0x180fe2000001080b */
[-CC-:B------:R-:W-:Y:S01]  /*3730*/  FFMA.FTZ R140, R140, R9.reuse, -R11.reuse ;  /* 0x000000098c8c7223 */ /* 0x180fe2000001080b */
[----:B------:R-:W-:Y:S01]  /*3740*/  FSEL R138, R47, -INF , P4 ;  /* 0xff8000002f8a7808 */ /* 0x000fe20002000000 */
[-CC-:B------:R-:W-:Y:S01]  /*3750*/  FFMA.FTZ R34, R126, R9.reuse, -R11.reuse ;  /* 0x000000097e227223 */ /* 0x180fe2000001080b */
[--C-:B------:R-:W-:Y:S01]  /*3760*/  FFMA.FTZ R126, R142, R9, -R11.reuse ;  /* 0x000000098e7e7223 */ /* 0x100fe2000001080b */
[----:B------:R2:W-:Y:S01]  /*3770*/  MUFU.EX2 R21, R140 ;  /* 0x0000008c00157308 */ /* 0x0005e20000000800 */
[----:B-1----:R-:W-:Y:S01]  /*3780*/  FMNMX.FTZ R51, R70, R37, !PT ;  /* 0x0000002546337209 */ /* 0x002fe20007810000 */
[-CC-:B------:R-:W-:Y:S01]  /*3790*/  FFMA.FTZ R144, R144, R9.reuse, -R11.reuse ;  /* 0x0000000990907223 */ /* 0x180fe2000001080b */
[----:B----4-:R-:W-:Y:S01]  /*37a0*/  FSEL R142, R49, -INF , P2 ;  /* 0xff800000318e7808 */ /* 0x010fe20001000000 */
[--C-:B------:R-:W-:Y:S01]  /*37b0*/  FFMA.FTZ R41, R10, R9, -R11.reuse ;  /* 0x000000090a297223 */ /* 0x100fe2000001080b */
[----:B------:R-:W-:Y:S01]  /*37c0*/  FMNMX.FTZ R51, R82, R51, !PT ;  /* 0x0000003352337209 */ /* 0x000fe20007810000 */
[-CC-:B------:R-:W-:Y:S01]  /*37d0*/  FFMA.FTZ R15, R128, R9.reuse, -R11.reuse ;  /* 0x00000009800f7223 */ /* 0x180fe2000001080b */
[--C-:B------:R-:W-:Y:S01]  /*37e0*/  FFMA.FTZ R102, R102, R9, -R11.reuse ;  /* 0x0000000966667223 */ /* 0x100fe2000001080b */
[----:B------:R5:W-:Y:S01]  /*37f0*/  MUFU.EX2 R23, R144 ;  /* 0x0000009000177308 */ /* 0x000be20000000800 */
[----:B------:R-:W-:Y:S01]  /*3800*/  FMNMX.FTZ R51, R90, R51, !PT ;  /* 0x000000335a337209 */ /* 0x000fe20007810000 */
[-CC-:B------:R-:W-:Y:S01]  /*3810*/  FFMA.FTZ R94, R94, R9.reuse, -R11.reuse ;  /* 0x000000095e5e7223 */ /* 0x180fe2000001080b */
[----:B--2---:R-:W-:Y:S01]  /*3820*/  FSEL R140, R39, -INF , P3 ;  /* 0xff800000278c7808 */ /* 0x004fe20001800000 */
[--C-:B------:R-:W-:Y:S01]  /*3830*/  FFMA.FTZ R86, R86, R9, -R11.reuse ;  /* 0x0000000956567223 */ /* 0x100fe2000001080b */
[----:B------:R-:W-:Y:S01]  /*3840*/  FMNMX.FTZ R51, R104, R51, !PT ;  /* 0x0000003368337209 */ /* 0x000fe20007810000 */
[-CC-:B------:R-:W-:Y:S01]  /*3850*/  FFMA.FTZ R38, R130, R9.reuse, -R11.reuse ;  /* 0x0000000982267223 */ /* 0x180fe2000001080b */
[--C-:B------:R-:W-:Y:S01]  /*3860*/  FFMA.FTZ R17, R132, R9, -R11.reuse ;  /* 0x0000000984117223 */ /* 0x100fe2000001080b */
[----:B------:R-:W-:Y:S01]  /*3870*/  MUFU.EX2 R13, R13 ;  /* 0x0000000d000d7308 */ /* 0x000fe20000000800 */
[----:B------:R-:W-:Y:S01]  /*3880*/  FMNMX.FTZ R51, R136, R51, !PT ;  /* 0x0000003388337209 */ /* 0x000fe20007810000 */
[-CC-:B------:R-:W-:Y:S01]  /*3890*/  FFMA.FTZ R42, R134, R9.reuse, -R11.reuse ;  /* 0x00000009862a7223 */ /* 0x180fe2000001080b */
[----:B-----5:R-:W-:Y:S01]  /*38a0*/  FSEL R144, R43, -INF , P1 ;  /* 0xff8000002b907808 */ /* 0x020fe20000800000 */
[--C-:B------:R-:W-:Y:S01]  /*38b0*/  FFMA.FTZ R43, R84, R9, -R11.reuse ;  /* 0x00000009542b7223 */ /* 0x100fe2000001080b */
[----:B------:R-:W-:Y:S01]  /*38c0*/  FMNMX.FTZ R51, R138, R51, !PT ;  /* 0x000000338a337209 */ /* 0x000fe20007810000 */
[-CC-:B------:R-:W-:Y:S01]  /*38d0*/  FFMA.FTZ R84, R88, R9.reuse, -R11.reuse ;  /* 0x0000000958547223 */ /* 0x180fe2000001080b */
[--C-:B------:R-:W-:Y:S01]  /*38e0*/  FFMA.FTZ R45, R98, R9, -R11.reuse ;  /* 0x00000009622d7223 */ /* 0x100fe2000001080b */
[----:B------:R-:W1:Y:S01]  /*38f0*/  MUFU.EX2 R34, R34 ;  /* 0x0000002200227308 */ /* 0x000e620000000800 */
[----:B------:R-:W-:Y:S01]  /*3900*/  FMNMX.FTZ R51, R140, R51, !PT ;  /* 0x000000338c337209 */ /* 0x000fe20007810000 */
[-CC-:B------:R-:W-:Y:S01]  /*3910*/  FFMA.FTZ R128, R146, R9.reuse, -R11.reuse ;  /* 0x0000000992807223 */ /* 0x180fe2000001080b */
[-CC-:B------:R-:W-:Y:S01]  /*3920*/  FFMA.FTZ R148, R148, R9.reuse, -R11.reuse ;  /* 0x0000000994947223 */ /* 0x180fe2000001080b */
[--C-:B------:R-:W-:Y:S01]  /*3930*/  FFMA.FTZ R130, R150, R9, -R11.reuse ;  /* 0x0000000996827223 */ /* 0x100fe2000001080b */
[----:B------:R-:W-:Y:S01]  /*3940*/  FMNMX.FTZ R51, R142, R51, !PT ;  /* 0x000000338e337209 */ /* 0x000fe20007810000 */
[-CC-:B------:R-:W-:Y:S01]  /*3950*/  FFMA.FTZ R152, R152, R9.reuse, -R11.reuse ;  /* 0x0000000998987223 */ /* 0x180fe2000001080b */
[--C-:B------:R-:W-:Y:S01]  /*3960*/  FFMA.FTZ R132, R154, R9, -R11.reuse ;  /* 0x000000099a847223 */ /* 0x100fe2000001080b */
[----:B------:R-:W-:Y:S01]  /*3970*/  MUFU.EX2 R15, R15 ;  /* 0x0000000f000f7308 */ /* 0x000fe20000000800 */
[----:B------:R-:W-:Y:S01]  /*3980*/  FMNMX.FTZ R51, R144, R51, !PT ;  /* 0x0000003390337209 */ /* 0x000fe20007810000 */
[-CC-:B------:R-:W-:Y:S01]  /*3990*/  FFMA.FTZ R156, R156, R9.reuse, -R11.reuse ;  /* 0x000000099c9c7223 */ /* 0x180fe2000001080b */
[-CC-:B------:R-:W-:Y:S01]  /*39a0*/  FFMA.FTZ R134, R158, R9.reuse, -R11.reuse ;  /* 0x000000099e867223 */ /* 0x180fe2000001080b */
[-CC-:B------:R-:W-:Y:S01]  /*39b0*/  FFMA.FTZ R100, R100, R9.reuse, -R11.reuse ;  /* 0x0000000964647223 */ /* 0x180fe2000001080b */
[-CC-:B------:R-:W-:Y:S01]  /*39c0*/  FFMA.FTZ R92, R92, R9.reuse, -R11.reuse ;  /* 0x000000095c5c7223 */ /* 0x180fe2000001080b */
[----:B------:R-:W2:Y:S01]  /*39d0*/  SHFL.BFLY PT, R10, R51, 0x2, 0x1f ;  /* 0x0c401f00330a7f89 */ /* 0x000ea200000e0000 */
[-CC-:B------:R-:W-:Y:S01]  /*39e0*/  FFMA.FTZ R74, R74, R9.reuse, -R11.reuse ;  /* 0x000000094a4a7223 */ /* 0x180fe2000001080b */
[----:B------:R3:W-:Y:S01]  /*39f0*/  MUFU.EX2 R35, R102 ;  /* 0x0000006600237308 */ /* 0x0007e20000000800 */
[-CC-:B------:R-:W-:Y:S01]  /*3a00*/  FFMA.FTZ R72, R72, R9.reuse, -R11.reuse ;  /* 0x0000000948487223 */ /* 0x180fe2000001080b */
[-CC-:B------:R-:W-:Y:S01]  /*3a10*/  FFMA.FTZ R47, R108, R9.reuse, -R11.reuse ;  /* 0x000000096c2f7223 */ /* 0x180fe2000001080b */
[-CC-:B------:R-:W-:Y:S01]  /*3a20*/  FFMA.FTZ R88, R110, R9.reuse, -R11.reuse ;  /* 0x000000096e587223 */ /* 0x180fe2000001080b */
[-CC-:B------:R-:W-:Y:S01]  /*3a30*/  FFMA.FTZ R49, R112, R9.reuse, -R11.reuse ;  /* 0x0000000970317223 */ /* 0x180fe2000001080b */
[----:B------:R-:W-:-:S03]  /*3a40*/  FFMA.FTZ R98, R118, R9, -R11 ;  /* 0x0000000976627223 */ /* 0x000fc6000001080b */
[----:B------:R4:W-:Y:S01]  /*3a50*/  MUFU.EX2 R37, R94 ;  /* 0x0000005e00257308 */ /* 0x0009e20000000800 */
[----:B---3--:R-:W-:-:S07]  /*3a60*/  FFMA.FTZ R102, R122, R9, -R11 ;  /* 0x000000097a667223 */ /* 0x008fce000001080b */
[----:B------:R3:W-:Y:S01]  /*3a70*/  MUFU.EX2 R39, R86 ;  /* 0x0000005600277308 */ /* 0x0007e20000000800 */
[-CC-:B----4-:R-:W-:Y:S01]  /*3a80*/  FFMA.FTZ R94, R114, R9.reuse, -R11.reuse ;  /* 0x00000009725e7223 */ /* 0x190fe2000001080b */
[----:B--2---:R-:W-:Y:S01]  /*3a90*/  FMNMX.FTZ R53, R51, R10, !PT ;  /* 0x0000000a33357209 */ /* 0x004fe20007810000 */
[----:B------:R-:W-:-:S05]  /*3aa0*/  FFMA.FTZ R51, R116, R9, -R11 ;  /* 0x0000000974337223 */ /* 0x000fca000001080b */
[----:B------:R-:W-:Y:S01]  /*3ab0*/  MUFU.EX2 R38, R38 ;  /* 0x0000002600267308 */ /* 0x000fe20000000800 */
[-CC-:B---3--:R-:W-:Y:S01]  /*3ac0*/  FFMA.FTZ R86, R106, R9.reuse, -R11.reuse ;  /* 0x000000096a567223 */ /* 0x188fe2000001080b */
[----:B------:R-:W2:Y:S06]  /*3ad0*/  SHFL.BFLY PT, R10, R53, 0x1, 0x1f ;  /* 0x0c201f00350a7f89 */ /* 0x000eac00000e0000 */
[----:B------:R-:W-:Y:S08]  /*3ae0*/  MUFU.EX2 R17, R17 ;  /* 0x0000001100117308 */ /* 0x000ff00000000800 */
[----:B------:R-:W-:Y:S08]  /*3af0*/  MUFU.EX2 R42, R42 ;  /* 0x0000002a002a7308 */ /* 0x000ff00000000800 */
[----:B------:R-:W-:Y:S01]  /*3b00*/  MUFU.EX2 R19, R19 ;  /* 0x0000001300137308 */ /* 0x000fe20000000800 */
[----:B--2---:R-:W-:Y:S01]  /*3b10*/  FMNMX.FTZ R10, R53, R10, !PT ;  /* 0x0000000a350a7209 */ /* 0x004fe20007810000 */
[----:B------:R-:W-:-:S03]  /*3b20*/  FFMA.FTZ R53, R120, R9, -R11 ;  /* 0x0000000978357223 */ /* 0x000fc6000001080b */
[C---:B------:R-:W-:Y:S01]  /*3b30*/  FSETP.NEU.FTZ.AND P1, PT, R10.reuse, -INF , PT ;  /* 0xff8000000a00780b */ /* 0x040fe20003f3d000 */
[----:B------:R-:W-:Y:S02]  /*3b40*/  FFMA.FTZ R55, R10, R9, -8 ;  /* 0xc10000000a377423 */ /* 0x000fe40000010009 */
[----:B------:R-:W-:Y:S03]  /*3b50*/  MUFU.EX2 R124, R124 ;  /* 0x0000007c007c7308 */ /* 0x000fe60000000800 */
[----:B------:R-:W-:Y:S02]  /*3b60*/  FSEL R61, R55, RZ, P1 ;  /* 0x000000ff373d7208 */ /* 0x000fe40000800000 */
[----:B------:R-:W-:-:S03]  /*3b70*/  PLOP3.LUT P1, PT, PT, PT, UP0, 0x80, 0x0 ;  /* 0x000000000000781c */ /* 0x000fc60003f2f008 */
[----:B------:R-:W-:Y:S01]  /*3b80*/  MUFU.EX2 R126, R126 ;  /* 0x0000007e007e7308 */ /* 0x000fe20000000800 */
[-CC-:B------:R-:W-:Y:S01]  /*3b90*/  FFMA.FTZ R6, R6, R9.reuse, -R61.reuse ;  /* 0x0000000906067223 */ /* 0x180fe2000001083d */
[-CC-:B------:R-:W-:Y:S01]  /*3ba0*/  FFMA.FTZ R7, R7, R9.reuse, -R61.reuse ;  /* 0x0000000907077223 */ /* 0x180fe2000001083d */
[-CC-:B------:R-:W-:Y:S01]  /*3bb0*/  FFMA.FTZ R55, R12, R9.reuse, -R61.reuse ;  /* 0x000000090c377223 */ /* 0x180fe2000001083d */
[-CC-:B------:R-:W-:Y:S01]  /*3bc0*/  FFMA.FTZ R57, R14, R9.reuse, -R61.reuse ;  /* 0x000000090e397223 */ /* 0x180fe2000001083d */
[-CC-:B------:R-:W-:Y:S01]  /*3bd0*/  FFMA.FTZ R11, R16, R9.reuse, -R61.reuse ;  /* 0x00000009100b7223 */ /* 0x180fe2000001083d */
[-CC-:B------:R-:W-:Y:S01]  /*3be0*/  FFMA.FTZ R12, R18, R9.reuse, -R61.reuse ;  /* 0x00000009120c7223 */ /* 0x180fe2000001083d */
[-CC-:B------:R-:W-:Y:S01]  /*3bf0*/  FFMA.FTZ R20, R20, R9.reuse, -R61.reuse ;  /* 0x0000000914147223 */ /* 0x180fe2000001083d */
        /* <DEDUP_REMOVED lines=8> */
[----:B------:R-:W2:Y:S01]  /*3c80*/  MUFU.EX2 R7, R7 ;  /* 0x0000000700077308 */ /* 0x000ea20000000800 */
[-CC-:B------:R-:W-:Y:S01]  /*3c90*/  FFMA.FTZ R18, R36, R9.reuse, -R61.reuse ;  /* 0x0000000924127223 */ /* 0x180fe2000001083d */
[-CC-:B------:R-:W-:Y:S01]  /*3ca0*/  FFMA.FTZ R59, R60, R9.reuse, -R61.reuse ;  /* 0x000000093c3b7223 */ /* 0x180fe2000001083d */
[-CC-:B------:R-:W-:Y:S01]  /*3cb0*/  FFMA.FTZ R40, R40, R9.reuse, -R61.reuse ;  /* 0x0000000928287223 */ /* 0x180fe2000001083d */
[-CC-:B------:R-:W-:Y:S01]  /*3cc0*/  FFMA.FTZ R62, R62, R9.reuse, -R61.reuse ;  /* 0x000000093e3e7223 */ /* 0x180fe2000001083d */
[-CC-:B------:R-:W-:Y:S01]  /*3cd0*/  FFMA.FTZ R46, R46, R9.reuse, -R61.reuse ;  /* 0x000000092e2e7223 */ /* 0x180fe2000001083d */
[-CC-:B------:R-:W-:Y:S01]  /*3ce0*/  FFMA.FTZ R48, R48, R9.reuse, -R61.reuse ;  /* 0x0000000930307223 */ /* 0x180fe2000001083d */
[-CC-:B------:R-:W-:Y:S01]  /*3cf0*/  FFMA.FTZ R50, R50, R9.reuse, -R61.reuse ;  /* 0x0000000932327223 */ /* 0x180fe2000001083d */
[----:B------:R3:W4:Y:S01]  /*3d00*/  MUFU.EX2 R63, R55 ;  /* 0x00000037003f7308 */ /* 0x0007220000000800 */
[-CC-:B------:R-:W-:Y:S01]  /*3d10*/  FFMA.FTZ R52, R52, R9.reuse, -R61.reuse ;  /* 0x0000000934347223 */ /* 0x180fe2000001083d */
[-CC-:B------:R-:W-:Y:S01]  /*3d20*/  FFMA.FTZ R54, R54, R9.reuse, -R61.reuse ;  /* 0x0000000936367223 */ /* 0x180fe2000001083d */
[-CC-:B------:R-:W-:Y:S01]  /*3d30*/  FFMA.FTZ R56, R56, R9.reuse, -R61.reuse ;  /* 0x0000000938387223 */ /* 0x180fe2000001083d */
[-CC-:B------:R-:W-:Y:S01]  /*3d40*/  FFMA.FTZ R58, R58, R9.reuse, -R61.reuse ;  /* 0x000000093a3a7223 */ /* 0x180fe2000001083d */
[-CC-:B------:R-:W-:Y:S01]  /*3d50*/  FFMA.FTZ R64, R64, R9.reuse, -R61.reuse ;  /* 0x0000000940407223 */ /* 0x180fe2000001083d */
[-CC-:B------:R-:W-:Y:S01]  /*3d60*/  FFMA.FTZ R66, R66, R9.reuse, -R61.reuse ;  /* 0x0000000942427223 */ /* 0x180fe2000001083d */
[-CC-:B------:R-:W-:Y:S01]  /*3d70*/  FFMA.FTZ R68, R68, R9.reuse, -R61.reuse ;  /* 0x0000000944447223 */ /* 0x180fe2000001083d */
[----:B------:R5:W0:Y:S01]  /*3d80*/  MUFU.EX2 R106, R57 ;  /* 0x00000039006a7308 */ /* 0x000a220000000800 */
[-C--:B---3--:R-:W-:Y:S01]  /*3d90*/  FFMA.FTZ R55, R22, R9.reuse, -R61 ;  /* 0x0000000916377223 */ /* 0x088fe2000001083d */
[----:B-1----:R-:W-:Y:S01]  /*3da0*/  FADD.FTZ R22, R13, R34 ;  /* 0x000000220d167221 */ /* 0x002fe20000010000 */
[----:B--2---:R-:W-:Y:S01]  /*3db0*/  FADD.FTZ R26, R6, R7 ;  /* 0x00000007061a7221 */ /* 0x004fe20000010000 */
[-CC-:B------:R-:W-:Y:S01]  /*3dc0*/  FFMA.FTZ R70, R70, R9.reuse, -R61.reuse ;  /* 0x0000000946467223 */ /* 0x180fe2000001083d */
[-CC-:B------:R-:W-:Y:S01]  /*3dd0*/  FFMA.FTZ R82, R82, R9.reuse, -R61.reuse ;  /* 0x0000000952527223 */ /* 0x180fe2000001083d */
[----:B------:R-:W-:Y:S01]  /*3de0*/  FADD.FTZ R77, R15, R22 ;  /* 0x000000160f4d7221 */ /* 0x000fe20000010000 */
[-C--:B------:R-:W-:Y:S01]  /*3df0*/  FFMA.FTZ R90, R90, R9.reuse, -R61 ;  /* 0x000000095a5a7223 */ /* 0x080fe2000001083d */
[----:B------:R-:W1:Y:S01]  /*3e00*/  MUFU.EX2 R11, R11 ;  /* 0x0000000b000b7308 */ /* 0x000e620000000800 */
[----:B----4-:R-:W-:Y:S01]  /*3e10*/  FADD.FTZ R79, R63, R26 ;  /* 0x0000001a3f4f7221 */ /* 0x010fe20000010000 */
[----:B------:R-:W-:Y:S01]  /*3e20*/  FADD.FTZ R22, R38, R77 ;  /* 0x0000004d26167221 */ /* 0x000fe20000010000 */
[--C-:B-----5:R-:W-:Y:S01]  /*3e30*/  FFMA.FTZ R57, R78, R9, -R61.reuse ;  /* 0x000000094e397223 */ /* 0x120fe2000001083d */
[----:B------:R-:W-:Y:S01]  /*3e40*/  F2FP.SATFINITE.E4M3.F32.PACK_AB_MERGE_C R38, R38, R15, RZ ;  /* 0x0000000f2626723e */ /* 0x000fe200048070ff */
[-CC-:B------:R-:W-:Y:S01]  /*3e50*/  FFMA.FTZ R104, R104, R9.reuse, -R61.reuse ;  /* 0x0000000968687223 */ /* 0x180fe2000001083d */
[----:B------:R-:W-:Y:S01]  /*3e60*/  FADD.FTZ R77, R17, R22 ;  /* 0x00000016114d7221 */ /* 0x000fe20000010000 */
[----:B------:R-:W-:Y:S01]  /*3e70*/  FFMA.FTZ R136, R136, R9, -R61 ;  /* 0x0000000988887223 */ /* 0x000fe2000001083d */
[----:B------:R-:W2:Y:S01]  /*3e80*/  MUFU.EX2 R12, R12 ;  /* 0x0000000c000c7308 */ /* 0x000ea20000000800 */
[----:B0-----:R-:W-:Y:S01]  /*3e90*/  FADD.FTZ R26, R106, R79 ;  /* 0x0000004f6a1a7221 */ /* 0x001fe20000010000 */
[----:B------:R-:W-:Y:S01]  /*3ea0*/  FADD.FTZ R22, R42, R77 ;  /* 0x0000004d2a167221 */ /* 0x000fe20000010000 */
[----:B------:R-:W-:Y:S01]  /*3eb0*/  F2FP.SATFINITE.E4M3.F32.PACK_AB_MERGE_C R184, R34, R13, R38 ;  /* 0x0000000d22b8723e */ /* 0x000fe20004807026 */
[--C-:B------:R-:W-:Y:S01]  /*3ec0*/  FFMA.FTZ R138, R138, R9, -R61.reuse ;  /* 0x000000098a8a7223 */ /* 0x100fe2000001083d */
[----:B------:R-:W-:Y:S01]  /*3ed0*/  F2FP.SATFINITE.E4M3.F32.PACK_AB_MERGE_C R63, R106, R63, RZ ;  /* 0x0000003f6a3f723e */ /* 0x000fe200048070ff */
[-CC-:B------:R-:W-:Y:S01]  /*3ee0*/  FFMA.FTZ R140, R140, R9.reuse, -R61.reuse ;  /* 0x000000098c8c7223 */ /* 0x180fe2000001083d */
[----:B------:R-:W-:Y:S01]  /*3ef0*/  FFMA.FTZ R142, R142, R9, -R61 ;  /* 0x000000098e8e7223 */ /* 0x000fe2000001083d */
[----:B------:R0:W3:Y:S01]  /*3f00*/  MUFU.EX2 R65, R20 ;  /* 0x0000001400417308 */ /* 0x0000e20000000800 */
[----:B-1----:R-:W-:Y:S01]  /*3f10*/  FADD.FTZ R79, R11, R26 ;  /* 0x0000001a0b4f7221 */ /* 0x002fe20000010000 */
[----:B------:R-:W-:Y:S01]  /*3f20*/  F2FP.SATFINITE.E4M3.F32.PACK_AB_MERGE_C R185, R7, R6, R63 ;  /* 0x0000000607b9723e */ /* 0x000fe2000480703f */
[--C-:B------:R-:W-:Y:S01]  /*3f30*/  IMAD.MOV.U32 R34, RZ, RZ, R25.reuse ;  /* 0x000000ffff227224 */ /* 0x100fe200078e0019 */
[-C--:B------:R-:W-:Y:S01]  /*3f40*/  MOV R30, R25.reuse ;  /* 0x00000019001e7202 */ /* 0x080fe20000000f00 */
[--C-:B------:R-:W-:Y:S01]  /*3f50*/  IMAD.MOV.U32 R36, RZ, RZ, R25.reuse ;  /* 0x000000ffff247224 */ /* 0x100fe200078e0019 */
[----:B------:R-:W-:Y:S01]  /*3f60*/  MOV R60, R25 ;  /* 0x00000019003c7202 */ /* 0x000fe20000000f00 */
[----:B------:R-:W-:Y:S01]  /*3f70*/  IMAD.MOV.U32 R38, RZ, RZ, R25 ;  /* 0x000000ffff267224 */ /* 0x000fe200078e0019 */
[----:B------:R-:W1:Y:S01]  /*3f80*/  MUFU.EX2 R24, R24 ;  /* 0x0000001800187308 */ /* 0x000e620000000800 */
[----:B--2---:R-:W-:Y:S01]  /*3f90*/  FADD.FTZ R26, R12, R79 ;  /* 0x0000004f0c1a7221 */ /* 0x004fe20000010000 */
[----:B------:R-:W-:Y:S01]  /*3fa0*/  FADD.FTZ R79, R19, R22 ;  /* 0x00000016134f7221 */ /* 0x000fe20000010000 */
[-CC-:B0-----:R-:W-:Y:S01]  /*3fb0*/  FFMA.FTZ R20, R44, R9.reuse, -R61.reuse ;  /* 0x000000092c147223 */ /* 0x181fe2000001083d */
[----:B------:R-:W-:Y:S01]  /*3fc0*/  FFMA.FTZ R61, R144, R9, -R61 ;  /* 0x00000009903d7223 */ /* 0x000fe2000001083d */
[----:B------:R-:W-:-:S02]  /*3fd0*/  IMAD.MOV.U32 R44, RZ, RZ, R25 ;  /* 0x000000ffff2c7224 */ /* 0x000fc400078e0019 */
[C---:B------:R-:W-:Y:S01]  /*3fe0*/  FADD.FTZ R22, R124.reuse, R79 ;  /* 0x0000004f7c167221 */ /* 0x040fe20000010000 */
[----:B------:R-:W-:Y:S01]  /*3ff0*/  F2FP.SATFINITE.E4M3.F32.PACK_AB_MERGE_C R124, R124, R19, RZ ;  /* 0x000000137c7c723e */ /* 0x000fe200048070ff */
[----:B------:R-:W0:Y:S01]  /*4000*/  MUFU.EX2 R14, R14 ;  /* 0x0000000e000e7308 */ /* 0x000e220000000800 */
[----:B---3--:R-:W-:Y:S01]  /*4010*/  FADD.FTZ R81, R65, R26 ;  /* 0x0000001a41517221 */ /* 0x008fe20000010000 */
[----:B------:R-:W-:Y:S01]  /*4020*/  FADD.FTZ R79, R21, R22 ;  /* 0x00000016154f7221 */ /* 0x000fe20000010000 */
[----:B------:R-:W-:Y:S01]  /*4030*/  F2FP.SATFINITE.E4M3.F32.PACK_AB_MERGE_C R186, R42, R17, R124 ;  /* 0x000000112aba723e */ /* 0x000fe2000480707c */
[----:B------:R-:W-:Y:S02]  /*4040*/  IMAD.MOV.U32 R42, RZ, RZ, R25 ;  /* 0x000000ffff2a7224 */ /* 0x000fe400078e0019 */
[----:B------:R-:W-:Y:S01]  /*4050*/  FADD.FTZ R26, R126, R79 ;  /* 0x0000004f7e1a7221 */ /* 0x000fe20000010000 */
[----:B------:R-:W-:Y:S01]  /*4060*/  IMAD.MOV.U32 R63, RZ, RZ, R25 ;  /* 0x000000ffff3f7224 */ /* 0x000fe200078e0019 */
[----:B------:R-:W2:Y:S01]  /*4070*/  MUFU.EX2 R55, R55 ;  /* 0x0000003700377308 */ /* 0x000ea20000000800 */
[C---:B-1----:R-:W-:Y:S01]  /*4080*/  FADD.FTZ R81, R24.reuse, R81 ;  /* 0x0000005118517221 */ /* 0x042fe20000010000 */
[----:B------:R-:W-:Y:S01]  /*4090*/  FADD.FTZ R83, R23, R26 ;  /* 0x0000001a17537221 */ /* 0x000fe20000010000 */
[----:B------:R-:W-:Y:S01]  /*40a0*/  F2FP.SATFINITE.E4M3.F32.PACK_AB_MERGE_C R65, R24, R65, RZ ;  /* 0x000000411841723e */ /* 0x000fe200048070ff */
[----:B------:R-:W-:-:S03]  /*40b0*/  IMAD.MOV.U32 R78, RZ, RZ, R25 ;  /* 0x000000ffff4e7224 */ /* 0x000fc600078e0019 */
[----:B------:R-:W-:Y:S01]  /*40c0*/  F2FP.SATFINITE.E4M3.F32.PACK_AB_MERGE_C R187, R12, R11, R65 ;  /* 0x0000000b0cbb723e */ /* 0x000fe20004807041 */
[----:B------:R-:W1:Y:S01]  /*40d0*/  MUFU.EX2 R76, R76 ;  /* 0x0000004c004c7308 */ /* 0x000e620000000800 */
[----:B0-----:R-:W-:Y:S01]  /*40e0*/  FADD.FTZ R22, R14, R81 ;  /* 0x000000510e167221 */ /* 0x001fe20000010000 */
[----:B------:R-:W-:-:S06]  /*40f0*/  IMAD.MOV.U32 R65, RZ, RZ, R25 ;  /* 0x000000ffff417224 */ /* 0x000fcc00078e0019 */
[----:B------:R-:W0:Y:S01]  /*4100*/  MUFU.EX2 R128, R128 ;  /* 0x0000008000807308 */ /* 0x000e220000000800 */
[----:B--2---:R-:W-:-:S07]  /*4110*/  FADD.FTZ R81, R55, R22 ;  /* 0x0000001637517221 */ /* 0x004fce0000010000 */
[----:B------:R2:W3:Y:S01]  /*4120*/  MUFU.EX2 R67, R28 ;  /* 0x0000001c00437308 */ /* 0x0004e20000000800 */
[----:B-1----:R-:W-:-:S07]  /*4130*/  FADD.FTZ R22, R76, R81 ;  /* 0x000000514c167221 */ /* 0x002fce0000010000 */
[----:B------:R-:W1:Y:S01]  /*4140*/  MUFU.EX2 R27, R148 ;  /* 0x00000094001b7308 */ /* 0x000e620000000800 */
[C---:B0-----:R-:W-:Y:S01]  /*4150*/  FADD.FTZ R26, R128.reuse, R83 ;  /* 0x00000053801a7221 */ /* 0x041fe20000010000 */
[----:B------:R-:W-:Y:S01]  /*4160*/  F2FP.SATFINITE.E4M3.F32.PACK_AB_MERGE_C R128, R128, R23, RZ ;  /* 0x000000178080723e */ /* 0x000fe200048070ff */
[----:B--2---:R-:W-:-:S03]  /*4170*/  IMAD.MOV.U32 R28, RZ, RZ, R25 ;  /* 0x000000ffff1c7224 */ /* 0x004fc600078e0019 */
[----:B------:R-:W-:Y:S02]  /*4180*/  F2FP.SATFINITE.E4M3.F32.PACK_AB_MERGE_C R180, R126, R21, R128 ;  /* 0x000000157eb4723e */ /* 0x000fe40004807080 */
[----:B------:R-:W0:Y:S01]  /*4190*/  MUFU.EX2 R16, R16 ;  /* 0x0000001000107308 */ /* 0x000e220000000800 */
[C---:B---3--:R-:W-:Y:S01]  /*41a0*/  FADD.FTZ R81, R67.reuse, R22 ;  /* 0x0000001643517221 */ /* 0x048fe20000010000 */
[----:B------:R-:W-:Y:S01]  /*41b0*/  F2FP.SATFINITE.E4M3.F32.PACK_AB_MERGE_C R67, R67, R76, RZ ;  /* 0x0000004c4343723e */ /* 0x000fe200048070ff */
[----:B------:R-:W-:-:S03]  /*41c0*/  IMAD.MOV.U32 R76, RZ, RZ, R25 ;  /* 0x000000ffff4c7224 */ /* 0x000fc600078e0019 */
[----:B------:R-:W-:Y:S01]  /*41d0*/  F2FP.SATFINITE.E4M3.F32.PACK_AB_MERGE_C R181, R55, R14, R67 ;  /* 0x0000000e37b5723e */ /* 0x000fe20004807043 */
[----:B------:R-:W-:Y:S01]  /*41e0*/  IMAD.MOV.U32 R55, RZ, RZ, R25 ;  /* 0x000000ffff377224 */ /* 0x000fe200078e0019 */
[----:B------:R-:W2:Y:S01]  /*41f0*/  MUFU.EX2 R130, R130 ;  /* 0x0000008200827308 */ /* 0x000ea20000000800 */
[----:B-1----:R-:W-:Y:S01]  /*4200*/  FADD.FTZ R83, R27, R26 ;  /* 0x0000001a1b537221 */ /* 0x002fe20000010000 */
[----:B------:R-:W-:-:S06]  /*4210*/  MOV R67, R25 ;  /* 0x0000001900437202 */ /* 0x000fcc0000000f00 */
        /* <DEDUP_REMOVED lines=8> */
[----:B------:R0:W3:Y:S01]  /*42a0*/  MUFU.EX2 R69, R80 ;  /* 0x0000005000457308 */ /* 0x0000e20000000800 */
[----:B--2---:R-:W-:-:S07]  /*42b0*/  FADD.FTZ R22, R32, R83 ;  /* 0x0000005320167221 */ /* 0x004fce0000010000 */
[----:B------:R-:W2:Y:S01]  /*42c0*/  MUFU.EX2 R31, R156 ;  /* 0x0000009c001f7308 */ /* 0x000ea20000000800 */
[C---:B-1----:R-:W-:Y:S01]  /*42d0*/  FADD.FTZ R26, R132.reuse, R85 ;  /* 0x00000055841a7221 */ /* 0x042fe20000010000 */
[----:B------:R-:W-:Y:S01]  /*42e0*/  F2FP.SATFINITE.E4M3.F32.PACK_AB_MERGE_C R132, R132, R29, RZ ;  /* 0x0000001d8484723e */ /* 0x000fe200048070ff */
[--C-:B------:R-:W-:Y:S01]  /*42f0*/  IMAD.MOV.U32 R85, RZ, RZ, R25.reuse ;  /* 0x000000ffff557224 */ /* 0x100fe200078e0019 */
[----:B0-----:R-:W-:Y:S02]  /*4300*/  MOV R80, R25 ;  /* 0x0000001900507202 */ /* 0x001fe40000000f00 */
[----:B------:R-:W-:Y:S02]  /*4310*/  F2FP.SATFINITE.E4M3.F32.PACK_AB_MERGE_C R182, R130, R27, R132 ;  /* 0x0000001b82b6723e */ /* 0x000fe40004807084 */
[----:B------:R-:W0:Y:S01]  /*4320*/  MUFU.EX2 R18, R18 ;  /* 0x0000001200127308 */ /* 0x000e220000000800 */
[C---:B---3--:R-:W-:Y:S01]  /*4330*/  FADD.FTZ R15, R69.reuse, R22 ;  /* 0x00000016450f7221 */ /* 0x048fe20000010000 */
[----:B------:R-:W-:Y:S01]  /*4340*/  F2FP.SATFINITE.E4M3.F32.PACK_AB_MERGE_C R32, R69, R32, RZ ;  /* 0x000000204520723e */ /* 0x000fe200048070ff */
[----:B------:R-:W-:Y:S01]  /*4350*/  IMAD.MOV.U32 R69, RZ, RZ, R25 ;  /* 0x000000ffff457224 */ /* 0x000fe200078e0019 */
[----:B------:R-:W-:-:S02]  /*4360*/  MOV R27, R25 ;  /* 0x00000019001b7202 */ /* 0x000fc40000000f00 */
[----:B------:R-:W-:Y:S01]  /*4370*/  F2FP.SATFINITE.E4M3.F32.PACK_AB_MERGE_C R183, R57, R16, R32 ;  /* 0x0000001039b7723e */ /* 0x000fe20004807020 */
[----:B------:R-:W-:Y:S01]  /*4380*/  IMAD.MOV.U32 R32, RZ, RZ, R25 ;  /* 0x000000ffff207224 */ /* 0x000fe200078e0019 */
[----:B------:R-:W1:Y:S01]  /*4390*/  MUFU.EX2 R134, R134 ;  /* 0x0000008600867308 */ /* 0x000e620000000800 */
[----:B--2---:R-:W-:Y:S01]  /*43a0*/  FADD.FTZ R83, R31, R26 ;  /* 0x0000001a1f537221 */ /* 0x004fe20000010000 */
[----:B------:R-:W-:-:S06]  /*43b0*/  MOV R57, R25 ;  /* 0x0000001900397202 */ /* 0x000fcc0000000f00 */
[----:B------:R-:W2:Y:S01]  /*43c0*/  MUFU.EX2 R59, R59 ;  /* 0x0000003b003b7308 */ /* 0x000ea20000000800 */
[----:B0-----:R-:W-:-:S07]  /*43d0*/  FADD.FTZ R22, R18, R15 ;  /* 0x0000000f12167221 */ /* 0x001fce0000010000 */
[----:B------:R-:W0:Y:S01]  /*43e0*/  MUFU.EX2 R40, R40 ;  /* 0x0000002800287308 */ /* 0x000e220000000800 */
[----:B-1----:R-:W-:Y:S01]  /*43f0*/  FADD.FTZ R26, R134, R83 ;  /* 0x00000053861a7221 */ /* 0x002fe20000010000 */
[----:B------:R-:W-:-:S03]  /*4400*/  IMAD.MOV.U32 R83, RZ, RZ, R25 ;  /* 0x000000ffff537224 */ /* 0x000fc600078e0019 */
[----:B------:R-:W-:Y:S01]  /*4410*/  FADD.FTZ R23, R33, R26 ;  /* 0x0000001a21177221 */ /* 0x000fe20000010000 */
[----:B------:R-:W-:Y:S02]  /*4420*/  IMAD.MOV.U32 R26, RZ, RZ, R25 ;  /* 0x000000ffff1a7224 */ /* 0x000fe400078e0019 */
[----:B------:R-:W1:Y:S01]  /*4430*/  MUFU.EX2 R96, R96 ;  /* 0x0000006000607308 */ /* 0x000e620000000800 */
[----:B--2---:R-:W-:-:S07]  /*4440*/  FADD.FTZ R19, R59, R22 ;  /* 0x000000163b137221 */ /* 0x004fce0000010000 */
[----:B------:R2:W3:Y:S01]  /*4450*/  MUFU.EX2 R71, R62 ;  /* 0x0000003e00477308 */ /* 0x0004e20000000800 */
[----:B0-----:R-:W-:-:S07]  /*4460*/  FADD.FTZ R22, R40, R19 ;  /* 0x0000001328167221 */ /* 0x001fce0000010000 */
[----:B------:R-:W0:Y:S01]  /*4470*/  MUFU.EX2 R20, R20 ;  /* 0x0000001400147308 */ /* 0x000e220000000800 */
[C---:B-1----:R-:W-:Y:S01]  /*4480*/  F2FP.SATFINITE.E4M3.F32.PACK_AB_MERGE_C R33, R96.reuse, R33, RZ ;  /* 0x000000216021723e */ /* 0x042fe200048070ff */
[----:B------:R-:W-:Y:S01]  /*4490*/  FADD.FTZ R96, R96, R23 ;  /* 0x0000001760607221 */ /* 0x000fe20000010000 */
[----:B--2---:R-:W-:Y:S02]  /*44a0*/  IMAD.MOV.U32 R62, RZ, RZ, R25 ;  /* 0x000000ffff3e7224 */ /* 0x004fe400078e0019 */
[----:B------:R-:W-:Y:S01]  /*44b0*/  F2FP.SATFINITE.E4M3.F32.PACK_AB_MERGE_C R176, R134, R31, R33 ;  /* 0x0000001f86b0723e */ /* 0x000fe20004807021 */
[----:B------:R-:W-:Y:S01]  /*44c0*/  FADD.FTZ R23, R35, R96 ;  /* 0x0000006023177221 */ /* 0x000fe20000010000 */
[--C-:B------:R-:W-:Y:S01]  /*44d0*/  IMAD.MOV.U32 R31, RZ, RZ, R25.reuse ;  /* 0x000000ffff1f7224 */ /* 0x100fe200078e0019 */
[----:B------:R-:W1:Y:S01]  /*44e0*/  MUFU.EX2 R100, R100 ;  /* 0x0000006400647308 */ /* 0x000e620000000800 */
[C---:B---3--:R-:W-:Y:S01]  /*44f0*/  FADD.FTZ R19, R71.reuse, R22 ;  /* 0x0000001647137221 */ /* 0x048fe20000010000 */
[----:B------:R-:W-:Y:S01]  /*4500*/  F2FP.SATFINITE.E4M3.F32.PACK_AB_MERGE_C R40, R71, R40, RZ ;  /* 0x000000284728723e */ /* 0x000fe200048070ff */
[----:B------:R-:W-:-:S02]  /*4510*/  IMAD.MOV.U32 R33, RZ, RZ, R25 ;  /* 0x000000ffff217224 */ /* 0x000fc400078e0019 */
[--C-:B------:R-:W-:Y:S01]  /*4520*/  IMAD.MOV.U32 R71, RZ, RZ, R25.reuse ;  /* 0x000000ffff477224 */ /* 0x100fe200078e0019 */
[----:B------:R-:W-:Y:S01]  /*4530*/  F2FP.SATFINITE.E4M3.F32.PACK_AB_MERGE_C R177, R59, R18, R40 ;  /* 0x000000123bb1723e */ /* 0x000fe20004807028 */
[----:B------:R-:W-:Y:S01]  /*4540*/  IMAD.MOV.U32 R59, RZ, RZ, R25 ;  /* 0x000000ffff3b7224 */ /* 0x000fe200078e0019 */
[----:B------:R2:W3:Y:S01]  /*4550*/  MUFU.EX2 R73, R46 ;  /* 0x0000002e00497308 */ /* 0x0004e20000000800 */
[----:B0-----:R-:W-:Y:S01]  /*4560*/  FADD.FTZ R22, R20, R19 ;  /* 0x0000001314167221 */ /* 0x001fe20000010000 */
[----:B------:R-:W-:-:S06]  /*4570*/  MOV R40, R25 ;  /* 0x0000001900287202 */ /* 0x000fcc0000000f00 */
[----:B------:R-:W0:Y:S01]  /*4580*/  MUFU.EX2 R48, R48 ;  /* 0x0000003000307308 */ /* 0x000e220000000800 */
[----:B-1----:R-:W-:Y:S01]  /*4590*/  FADD.FTZ R24, R100, R23 ;  /* 0x0000001764187221 */ /* 0x002fe20000010000 */
[----:B--2---:R-:W-:-:S03]  /*45a0*/  IMAD.MOV.U32 R46, RZ, RZ, R25 ;  /* 0x000000ffff2e7224 */ /* 0x004fc600078e0019 */
[----:B------:R-:W-:-:S03]  /*45b0*/  FADD.FTZ R29, R37, R24 ;  /* 0x00000018251d7221 */ /* 0x000fc60000010000 */
[----:B------:R-:W1:Y:S01]  /*45c0*/  MUFU.EX2 R92, R92 ;  /* 0x0000005c005c7308 */ /* 0x000e620000000800 */
[----:B---3--:R-:W-:-:S07]  /*45d0*/  FADD.FTZ R23, R73, R22 ;  /* 0x0000001649177221 */ /* 0x008fce0000010000 */
[----:B------:R2:W3:Y:S01]  /*45e0*/  MUFU.EX2 R75, R50 ;  /* 0x00000032004b7308 */ /* 0x0004e20000000800 */
[----:B0-----:R-:W-:-:S07]  /*45f0*/  FADD.FTZ R22, R48, R23 ;  /* 0x0000001730167221 */ /* 0x001fce0000010000 */
[----:B------:R-:W0:Y:S01]  /*4600*/  MUFU.EX2 R52, R52 ;  /* 0x0000003400347308 */ /* 0x000e220000000800 */
[C---:B-1----:R-:W-:Y:S01]  /*4610*/  F2FP.SATFINITE.E4M3.F32.PACK_AB_MERGE_C R37, R92.reuse, R37, RZ ;  /* 0x000000255c25723e */ /* 0x042fe200048070ff */
[----:B------:R-:W-:Y:S01]  /*4620*/  FADD.FTZ R92, R92, R29 ;  /* 0x0000001d5c5c7221 */ /* 0x000fe20000010000 */
[----:B------:R-:W-:Y:S01]  /*4630*/  IMAD.MOV.U32 R29, RZ, RZ, R25 ;  /* 0x000000ffff1d7224 */ /* 0x000fe200078e0019 */
[----:B--2---:R-:W-:Y:S02]  /*4640*/  MOV R50, R25 ;  /* 0x0000001900327202 */ /* 0x004fe40000000f00 */
[----:B------:R-:W-:Y:S01]  /*4650*/  FADD.FTZ R13, R39, R92 ;  /* 0x0000005c270d7221 */ /* 0x000fe20000010000 */
[----:B------:R-:W-:Y:S01]  /*4660*/  F2FP.SATFINITE.E4M3.F32.PACK_AB_MERGE_C R178, R100, R35, R37 ;  /* 0x0000002364b2723e */ /* 0x000fe20004807025 */
[----:B------:R-:W1:Y:S01]  /*4670*/  MUFU.EX2 R74, R74 ;  /* 0x0000004a004a7308 */ /* 0x000e620000000800 */
[C---:B---3--:R-:W-:Y:S01]  /*4680*/  F2FP.SATFINITE.E4M3.F32.PACK_AB_MERGE_C R48, R75.reuse, R48, RZ ;  /* 0x000000304b30723e */ /* 0x048fe200048070ff */
[----:B------:R-:W-:Y:S01]  /*4690*/  FADD.FTZ R75, R75, R22 ;  /* 0x000000164b4b7221 */ /* 0x000fe20000010000 */
[----:B------:R-:W-:Y:S01]  /*46a0*/  IMAD.MOV.U32 R35, RZ, RZ, R25 ;  /* 0x000000ffff237224 */ /* 0x000fe200078e0019 */
[----:B------:R-:W-:-:S02]  /*46b0*/  MOV R37, R25 ;  /* 0x0000001900257202 */ /* 0x000fc40000000f00 */
[----:B------:R-:W-:Y:S01]  /*46c0*/  F2FP.SATFINITE.E4M3.F32.PACK_AB_MERGE_C R179, R73, R20, R48 ;  /* 0x0000001449b3723e */ /* 0x000fe20004807030 */
[----:B------:R-:W-:Y:S01]  /*46d0*/  IMAD.MOV.U32 R48, RZ, RZ, R25 ;  /* 0x000000ffff307224 */ /* 0x000fe200078e0019 */
[----:B------:R2:W3:Y:S01]  /*46e0*/  MUFU.EX2 R77, R54 ;  /* 0x00000036004d7308 */ /* 0x0004e20000000800 */
[----:B0-----:R-:W-:Y:S01]  /*46f0*/  FADD.FTZ R22, R52, R75 ;  /* 0x0000004b34167221 */ /* 0x001fe20000010000 */
[--C-:B------:R-:W-:Y:S02]  /*4700*/  IMAD.MOV.U32 R73, RZ, RZ, R25.reuse ;  /* 0x000000ffff497224 */ /* 0x100fe400078e0019 */
[----:B------:R-:W-:-:S04]  /*4710*/  IMAD.MOV.U32 R75, RZ, RZ, R25 ;  /* 0x000000ffff4b7224 */ /* 0x000fc800078e0019 */
[----:B------:R-:W0:Y:S01]  /*4720*/  MUFU.EX2 R41, R41 ;  /* 0x0000002900297308 */ /* 0x000e220000000800 */
[----:B-1----:R-:W-:Y:S01]  /*4730*/  FADD.FTZ R24, R74, R13 ;  /* 0x0000000d4a187221 */ /* 0x002fe20000010000 */
[----:B--2---:R-:W-:-:S06]  /*4740*/  IMAD.MOV.U32 R54, RZ, RZ, R25 ;  /* 0x000000ffff367224 */ /* 0x004fcc00078e0019 */
[----:B------:R-:W1:Y:S01]  /*4750*/  MUFU.EX2 R56, R56 ;  /* 0x0000003800387308 */ /* 0x000e620000000800 */
[----:B---3--:R-:W-:-:S07]  /*4760*/  FADD.FTZ R17, R77, R22 ;  /* 0x000000164d117221 */ /* 0x008fce0000010000 */
[----:B------:R-:W2:Y:S01]  /*4770*/  MUFU.EX2 R72, R72 ;  /* 0x0000004800487308 */ /* 0x000ea20000000800 */
[----:B0-----:R-:W-:-:S07]  /*4780*/  FADD.FTZ R21, R41, R24 ;  /* 0x0000001829157221 */ /* 0x001fce0000010000 */
[----:B------:R0:W3:Y:S01]  /*4790*/  MUFU.EX2 R79, R58 ;  /* 0x0000003a004f7308 */ /* 0x0000e20000000800 */
[----:B-1----:R-:W-:-:S07]  /*47a0*/  FADD.FTZ R22, R56, R17 ;  /* 0x0000001138167221 */ /* 0x002fce0000010000 */
[----:B------:R-:W1:Y:S01]  /*47b0*/  MUFU.EX2 R43, R43 ;  /* 0x0000002b002b7308 */ /* 0x000e620000000800 */
[C---:B--2---:R-:W-:Y:S01]  /*47c0*/  F2FP.SATFINITE.E4M3.F32.PACK_AB_MERGE_C R41, R72.reuse, R41, RZ ;  /* 0x000000294829723e */ /* 0x044fe200048070ff */
[----:B------:R-:W-:Y:S01]  /*47d0*/  FADD.FTZ R72, R72, R21 ;  /* 0x0000001548487221 */ /* 0x000fe20000010000 */
[----:B0-----:R-:W-:Y:S02]  /*47e0*/  IMAD.MOV.U32 R58, RZ, RZ, R25 ;  /* 0x000000ffff3a7224 */ /* 0x001fe400078e0019 */
[----:B------:R-:W-:Y:S01]  /*47f0*/  F2FP.SATFINITE.E4M3.F32.PACK_AB_MERGE_C R172, R74, R39, R41 ;  /* 0x000000274aac723e */ /* 0x000fe20004807029 */
[--C-:B------:R-:W-:Y:S02]  /*4800*/  IMAD.MOV.U32 R39, RZ, RZ, R25.reuse ;  /* 0x000000ffff277224 */ /* 0x100fe400078e0019 */
[----:B------:R-:W0:Y:S01]  /*4810*/  MUFU.EX2 R64, R64 ;  /* 0x0000004000407308 */ /* 0x000e220000000800 */
[C---:B---3--:R-:W-:Y:S01]  /*4820*/  F2FP.SATFINITE.E4M3.F32.PACK_AB_MERGE_C R56, R79.reuse, R56, RZ ;  /* 0x000000384f38723e */ /* 0x048fe200048070ff */
[----:B------:R-:W-:Y:S01]  /*4830*/  FADD.FTZ R79, R79, R22 ;  /* 0x000000164f4f7221 */ /* 0x000fe20000010000 */
[----:B------:R-:W-:-:S02]  /*4840*/  IMAD.MOV.U32 R41, RZ, RZ, R25 ;  /* 0x000000ffff297224 */ /* 0x000fc400078e0019 */
[----:B------:R-:W-:Y:S01]  /*4850*/  F2FP.SATFINITE.E4M3.F32.PACK_AB_MERGE_C R173, R77, R52, R56 ;  /* 0x000000344dad723e */ /* 0x000fe20004807038 */
[--C-:B------:R-:W-:Y:S01]  /*4860*/  IMAD.MOV.U32 R52, RZ, RZ, R25.reuse ;  /* 0x000000ffff347224 */ /* 0x100fe200078e0019 */
[----:B------:R-:W-:Y:S01]  /*4870*/  MOV R77, R25 ;  /* 0x00000019004d7202 */ /* 0x000fe20000000f00 */
[----:B------:R-:W2:Y:S01]  /*4880*/  MUFU.EX2 R84, R84 ;  /* 0x0000005400547308 */ /* 0x000ea20000000800 */
[----:B-1----:R-:W-:Y:S01]  /*4890*/  FADD.FTZ R17, R43, R72 ;  /* 0x000000482b117221 */ /* 0x002fe20000010000 */
[--C-:B------:R-:W-:Y:S02]  /*48a0*/  IMAD.MOV.U32 R56, RZ, RZ, R25.reuse ;  /* 0x000000ffff387224 */ /* 0x100fe400078e0019 */
[--C-:B------:R-:W-:Y:S02]  /*48b0*/  IMAD.MOV.U32 R72, RZ, RZ, R25.reuse ;  /* 0x000000ffff487224 */ /* 0x100fe400078e0019 */
[----:B------:R-:W-:Y:S02]  /*48c0*/  IMAD.MOV.U32 R74, RZ, RZ, R25 ;  /* 0x000000ffff4a7224 */ /* 0x000fe400078e0019 */
[----:B------:R1:W3:Y:S01]  /*48d0*/  MUFU.EX2 R81, R66 ;  /* 0x0000004200517308 */ /* 0x0002e20000000800 */
[----:B0-----:R-:W-:Y:S01]  /*48e0*/  FADD.FTZ R22, R64, R79 ;  /* 0x0000004f40167221 */ /* 0x001fe20000010000 */
[----:B------:R-:W-:-:S06]  /*48f0*/  IMAD.MOV.U32 R79, RZ, RZ, R25 ;  /* 0x000000ffff4f7224 */ /* 0x000fcc00078e0019 */
[----:B------:R-:W-:Y:S01]  /*4900*/  MUFU.EX2 R45, R45 ;  /* 0x0000002d002d7308 */ /* 0x000fe20000000800 */
[----:B--2---:R-:W-:Y:S01]  /*4910*/  FADD.FTZ R24, R84, R17 ;  /* 0x0000001154187221 */ /* 0x004fe20000010000 */
[----:B-1----:R-:W-:-:S06]  /*4920*/  IMAD.MOV.U32 R66, RZ, RZ, R25 ;  /* 0x000000ffff427224 */ /* 0x002fcc00078e0019 */
[----:B------:R-:W0:Y:S01]  /*4930*/  MUFU.EX2 R86, R86 ;  /* 0x0000005600567308 */ /* 0x000e220000000800 */
[----:B---3--:R-:W-:-:S07]  /*4940*/  FADD.FTZ R21, R81, R22 ;  /* 0x0000001651157221 */ /* 0x008fce0000010000 */
[----:B------:R-:W1:Y:S08]  /*4950*/  MUFU.EX2 R68, R68 ;  /* 0x0000004400447308 */ /* 0x000e700000000800 */
[----:B------:R2:W3:Y:S01]  /*4960*/  MUFU.EX2 R15, R70 ;  /* 0x00000046000f7308 */ /* 0x0004e20000000800 */
[----:B0-----:R-:W-:Y:S01]  /*4970*/  F2FP.SATFINITE.E4M3.F32.PACK_AB_MERGE_C R23, R86, R45, RZ ;  /* 0x0000002d5617723e */ /* 0x001fe200048070ff */
[----:B------:R-:W-:Y:S01]  /*4980*/  FADD.FTZ R45, R45, R24 ;  /* 0x000000182d2d7221 */ /* 0x000fe20000010000 */
[----:B------:R-:W-:-:S02]  /*4990*/  IMAD.MOV.U32 R24, RZ, RZ, R25 ;  /* 0x000000ffff187224 */ /* 0x000fc400078e0019 */
[----:B------:R-:W-:Y:S01]  /*49a0*/  F2FP.SATFINITE.E4M3.F32.PACK_AB_MERGE_C R174, R84, R43, R23 ;  /* 0x0000002b54ae723e */ /* 0x000fe20004807017 */
[----:B------:R-:W-:Y:S01]  /*49b0*/  FADD.FTZ R86, R86, R45 ;  /* 0x0000002d56567221 */ /* 0x000fe20000010000 */
[----:B------:R-:W-:Y:S01]  /*49c0*/  IMAD.MOV.U32 R43, RZ, RZ, R25 ;  /* 0x000000ffff2b7224 */ /* 0x000fe200078e0019 */
[----:B------:R-:W-:Y:S01]  /*49d0*/  MUFU.EX2 R49, R49 ;  /* 0x0000003100317308 */ /* 0x000fe20000000800 */
[----:B-1----:R-:W-:Y:S01]  /*49e0*/  FADD.FTZ R22, R68, R21 ;  /* 0x0000001544167221 */ /* 0x002fe20000010000 */
[--C-:B------:R-:W-:Y:S01]  /*49f0*/  IMAD.MOV.U32 R45, RZ, RZ, R25.reuse ;  /* 0x000000ffff2d7224 */ /* 0x100fe200078e0019 */
[----:B--2---:R-:W-:Y:S01]  /*4a00*/  MOV R70, R25 ;  /* 0x0000001900467202 */ /* 0x004fe20000000f00 */
[----:B------:R-:W-:-:S04]  /*4a10*/  IMAD.MOV.U32 R84, RZ, RZ, R25 ;  /* 0x000000ffff547224 */ /* 0x000fc800078e0019 */
[----:B------:R-:W0:Y:S01]  /*4a20*/  MUFU.EX2 R94, R94 ;  /* 0x0000005e005e7308 */ /* 0x000e220000000800 */
[C---:B---3--:R-:W-:Y:S01]  /*4a30*/  F2FP.SATFINITE.E4M3.F32.PACK_AB_MERGE_C R68, R15.reuse, R68, RZ ;  /* 0x000000440f44723e */ /* 0x048fe200048070ff */
[----:B------:R-:W-:-:S03]  /*4a40*/  FADD.FTZ R15, R15, R22 ;  /* 0x000000160f0f7221 */ /* 0x000fc60000010000 */
[----:B------:R-:W-:Y:S01]  /*4a50*/  F2FP.SATFINITE.E4M3.F32.PACK_AB_MERGE_C R175, R81, R64, R68 ;  /* 0x0000004051af723e */ /* 0x000fe20004807044 */
[--C-:B------:R-:W-:Y:S02]  /*4a60*/  IMAD.MOV.U32 R64, RZ, RZ, R25.reuse ;  /* 0x000000ffff407224 */ /* 0x100fe400078e0019 */
[----:B------:R-:W1:Y:S01]  /*4a70*/  MUFU.EX2 R47, R47 ;  /* 0x0000002f002f7308 */ /* 0x000e620000000800 */
[--C-:B------:R-:W-:Y:S02]  /*4a80*/  IMAD.MOV.U32 R68, RZ, RZ, R25.reuse ;  /* 0x000000ffff447224 */ /* 0x100fe400078e0019 */
[----:B------:R-:W-:-:S05]  /*4a90*/  IMAD.MOV.U32 R81, RZ, RZ, R25 ;  /* 0x000000ffff517224 */ /* 0x000fca00078e0019 */
        /* <DEDUP_REMOVED lines=11> */
[----:B------:R-:W-:Y:S02]  /*4b50*/  FADD.FTZ R49, R49, R88 ;  /* 0x0000005831317221 */ /* 0x000fe40000010000 */
[----:B------:R-:W0:Y:S01]  /*4b60*/  MUFU.EX2 R13, R136 ;  /* 0x00000088000d7308 */ /* 0x000e220000000800 */
[----:B-1----:R-:W-:Y:S01]  /*4b70*/  FADD.FTZ R7, R19, R6 ;  /* 0x0000000613077221 */ /* 0x002fe20000010000 */
        /* <DEDUP_REMOVED lines=8> */
[----:B------:R-:W-:Y:S02]  /*4c00*/  IMAD.MOV.U32 R82, RZ, RZ, R25 ;  /* 0x000000ffff527224 */ /* 0x000fe400078e0019 */
[----:B------:R-:W0:Y:S08]  /*4c10*/  MUFU.EX2 R51, R51 ;  /* 0x0000003300337308 */ /* 0x000e300000000800 */
[----:B------:R-:W2:Y:S01]  /*4c20*/  MUFU.EX2 R138, R138 ;  /* 0x0000008a008a7308 */ /* 0x000ea20000000800 */
[----:B-1----:R-:W-:-:S07]  /*4c30*/  F2FP.SATFINITE.E4M3.F32.PACK_AB_MERGE_C R11, R102, R53, RZ ;  /* 0x00000035660b723e */ /* 0x002fce00048070ff */
[----:B------:R-:W1:Y:S01]  /*4c40*/  MUFU.EX2 R98, R98 ;  /* 0x0000006200627308 */ /* 0x000e620000000800 */
[----:B0-----:R-:W-:-:S07]  /*4c50*/  FADD.FTZ R7, R51, R94 ;  /* 0x0000005e33077221 */ /* 0x001fce0000010000 */
[----:B------:R-:W0:Y:S01]  /*4c60*/  MUFU.EX2 R17, R140 ;  /* 0x0000008c00117308 */ /* 0x000e220000000800 */
[----:B--2---:R-:W-:-:S07]  /*4c70*/  FADD.FTZ R6, R138, R13 ;  /* 0x0000000d8a067221 */ /* 0x004fce0000010000 */
[----:B------:R-:W2:Y:S01]  /*4c80*/  MUFU.EX2 R142, R142 ;  /* 0x0000008e008e7308 */ /* 0x000ea20000000800 */
[C---:B-1----:R-:W-:Y:S01]  /*4c90*/  F2FP.SATFINITE.E4M3.F32.PACK_AB_MERGE_C R170, R98.reuse, R51, R11 ;  /* 0x0000003362aa723e */ /* 0x042fe2000480700b */
[----:B------:R-:W-:Y:S01]  /*4ca0*/  FADD.FTZ R98, R98, R7 ;  /* 0x0000000762627221 */ /* 0x000fe20000010000 */
[----:B------:R-:W-:-:S03]  /*4cb0*/  IMAD.MOV.U32 R51, RZ, RZ, R25 ;  /* 0x000000ffff337224 */ /* 0x000fc600078e0019 */
[----:B------:R-:W-:Y:S02]  /*4cc0*/  FADD.FTZ R53, R53, R98 ;  /* 0x0000006235357221 */ /* 0x000fe40000010000 */
[----:B------:R-:W1:Y:S01]  /*4cd0*/  MUFU.EX2 R61, R61 ;  /* 0x0000003d003d7308 */ /* 0x000e620000000800 */
[----:B0-----:R-:W-:-:S04]  /*4ce0*/  FADD.FTZ R7, R17, R6 ;  /* 0x0000000611077221 */ /* 0x001fc80000010000 */
[----:B--2---:R-:W-:Y:S01]  /*4cf0*/  FADD.FTZ R6, R142, R7 ;  /* 0x000000078e067221 */ /* 0x004fe20000010000 */
[----:B------:R-:W-:Y:S01]  /*4d00*/  FADD.FTZ R7, R102, R53 ;  /* 0x0000003566077221 */ /* 0x000fe20000010000 */
[--C-:B------:R-:W-:Y:S01]  /*4d10*/  IMAD.MOV.U32 R53, RZ, RZ, R25.reuse ;  /* 0x000000ffff357224 */ /* 0x100fe200078e0019 */
[C---:B-1----:R-:W-:Y:S01]  /*4d20*/  F2FP.SATFINITE.E4M3.F32.PACK_AB_MERGE_C R11, R61.reuse, R142, RZ ;  /* 0x0000008e3d0b723e */ /* 0x042fe200048070ff */
[----:B------:R-:W-:Y:S01]  /*4d30*/  FADD.FTZ R6, R61, R6 ;  /* 0x000000063d067221 */ /* 0x000fe20000010000 */
[----:B------:R-:W-:Y:S02]  /*4d40*/  IMAD.MOV.U32 R61, RZ, RZ, R25 ;  /* 0x000000ffff3d7224 */ /* 0x000fe400078e0019 */
[----:B------:R-:W-:Y:S01]  /*4d50*/  F2FP.SATFINITE.E4M3.F32.PACK_AB_MERGE_C R171, R17, R138, R11 ;  /* 0x0000008a11ab723e */ /* 0x000fe2000480700b */
        /* <DEDUP_REMOVED lines=35> */
[----:B------:R-:W-:Y:S01]  /*4f90*/  UMOV UR47, URZ ;  /* 0x0000003f002f7c82 */ /* 0x000fe20008000000 */
[----:B------:R-:W-:-:S05]  /*4fa0*/  UMOV UR45, URZ ;  /* 0x0000003f002d7c82 */ /* 0x000fca0008000000 */
.L_x_7299:
[----:B------:R-:W-:Y:S01]  /*4fb0*/  ISETP.NE.AND P2, PT, RZ, UR40, PT ;  /* 0x00000028ff007c0c */ /* 0x000fe2000bf45270 */
[----:B------:R-:W-:-:S04]  /*4fc0*/  UISETP.NE.AND UP0, UPT, UR45, 0x1, UPT ;  /* 0x000000012d00788c */ /* 0x000fc8000bf05270 */
[----:B------:R-:W-:-:S04]  /*4fd0*/  USEL UR50, URZ, 0x1, UP0 ;  /* 0x000000013f327887 */ /* 0x000fc80008000000 */
[----:B------:R-:W-:-:S04]  /*4fe0*/  ULOP3.LUT UR50, UR47, UR50, URZ, 0x3c, !UPT ;  /* 0x000000322f327292 */ /* 0x000fc8000f8e3c3f */
[----:B------:R-:W-:Y:S08]  /*4ff0*/  @P2 BRA `(.L_x_7289) ;  /* 0x0000000000382947 */ /* 0x000ff00003800000 */
[----:B------:R-:W-:Y:S05]  /*5000*/  @!P0 BRA `(.L_x_7290) ;  /* 0x0000000000048947 */ /* 0x000fea0003800000 */
[----:B------:R-:W-:Y:S01]  /*5010*/  BPT.TRAP 0x1 ;  /* 0x000000040000795c */ /* 0x000fe20000300000 */
.L_x_7290:
        /* <DEDUP_REMOVED lines=9> */
.L_x_7291:
[----:B-1----:R-:W-:Y:S05]  /*50b0*/  @P1 BRA `(.L_x_7289) ;  /* 0x0000000000081947 */ /* 0x002fea0003800000 */
[----:B------:R-:W1:Y:S02]  /*50c0*/  SYNCS.PHASECHK.TRANS64.TRYWAIT P1, [UR4+0x22830], R3 ;  /* 0x02283003ff0075a7 */ /* 0x000e640008020144 */
[----:B-1----:R-:W-:Y:S05]  /*50d0*/  @!P1 BRA `(.L_x_7292) ;  /* 0x000000b000c89947 */ /* 0x002fea0003800000 */
.L_x_7289:
[----:B01----:R-:W-:Y:S01]  /*50e0*/  IADD3 R3, R2, 0x8, RZ ;  /* 0x0000000802037810 */ /* 0x003fe20007ffe0ff */
        /* <DEDUP_REMOVED lines=38> */
[----:B------:R-:W-:Y:S02]  /*5350*/  WARPGROUP.DEPBAR.LE gsb0, 0x0 ;  /* 0x00008000000079c5 */ /* 0x000fe40000010000 */
        /* <DEDUP_REMOVED lines=98> */
.L_x_7294:
[----:B------:R-:W-:Y:S01]  /*5980*/  ULEA UR4, UR45, UR41, 0x3 ;  /* 0x000000292d047291 */ /* 0x000fe2000f8e183f */
[----:B------:R-:W-:-:S05]  /*5990*/  IMAD.U32 R8, RZ, RZ, UR47 ;  /* 0x0000002fff087e24 */ /* 0x000fca000f8e00ff */
[----:B------:R-:W-:-:S04]  /*59a0*/  SHF.L.U32 R8, R8, 0x1f, RZ ;  /* 0x0000001f08087819 */ /* 0x000fc800000006ff */
[----:B------:R0:W1:Y:S01]  /*59b0*/  SYNCS.PHASECHK.TRANS64.TRYWAIT P1, [UR4+0x22850], R8 ;  /* 0x02285008ff0075a7 */ /* 0x0000620008020144 */
[----:B------:R-:W-:Y:S05]  /*59c0*/  @!P0 BRA `(.L_x_7295) ;  /* 0x0000000000048947 */ /* 0x000fea0003800000 */
[----:B------:R-:W-:Y:S01]  /*59d0*/  BPT.TRAP 0x1 ;  /* 0x000000040000795c */ /* 0x000fe20000300000 */
.L_x_7295:
[----:B-1----:R-:W-:Y:S05]  /*59e0*/  @P1 BRA `(.L_x_7293) ;  /* 0x0000000000081947 */ /* 0x002fea0003800000 */
[----:B------:R-:W1:Y:S02]  /*59f0*/  SYNCS.PHASECHK.TRANS64.TRYWAIT P1, [UR4+0x22850], R8 ;  /* 0x02285008ff0075a7 */ /* 0x000e640008020144 */
[----:B-1----:R-:W-:Y:S05]  /*5a00*/  @!P1 BRA `(.L_x_7296) ;  /* 0x000000a800949947 */ /* 0x002fea0003800000 */
.L_x_7293:
        /* <DEDUP_REMOVED lines=9> */
[----:B------:R-:W-:Y:S01]  /*5aa0*/  QGMMA.64x128x32.F32.E4M3.E4M3 R24, R184, gdesc[UR4], R24, gsb0 ;  /* 0x01e00004b8187df3 */ /* 0x000fe20008000818 */
[----:B------:R-:W-:Y:S01]  /*5ab0*/  UIADD3 UR6, UR4, 0x100, URZ ;  /* 0x0000010004067890 */ /* 0x000fe2000fffe03f */
[----:B------:R-:W-:Y:S01]  /*5ac0*/  UMOV UR7, 0xc0000010 ;  /* 0xc000001000077882 */ /* 0x000fe20000000000 */
[----:B------:R-:W-:Y:S02]  /*5ad0*/  WARPGROUP.DEPBAR.LE gsb0, 0x0 ;  /* 0x00008000000079c5 */ /* 0x000fe40000010000 */
[----:B------:R-:W-:-:S07]  /*5ae0*/  WARPGROUP.ARRIVE ;  /* 0x00000000000079c5 */ /* 0x000fce0000000000 */
        /* <DEDUP_REMOVED lines=8> */
[----:B------:R-:W-:Y:S01]  /*5b70*/  UIADD3 UR4, UR4, 0x400, URZ ;  /* 0x0000040004047890 */ /* 0x000fe2000fffe03f */
[----:B------:R-:W-:Y:S02]  /*5b80*/  WARPGROUP.DEPBAR.LE gsb0, 0x0 ;  /* 0x00008000000079c5 */ /* 0x000fe40000010000 */
[----:B------:R-:W-:-:S06]  /*5b90*/  WARPGROUP.ARRIVE ;  /* 0x00000000000079c5 */ /* 0x000fcc0000000000 */
[----:B------:R-:W-:Y:S01]  /*5ba0*/  QGMMA.64x128x32.F32.E4M3.E4M3 R24, R172, gdesc[UR4], R24, gsb0 ;  /* 0x01e00004ac187df3 */ /* 0x000fe20008000818 */
[----:B------:R-:W-:Y:S01]  /*5bb0*/  UMOV UR6, UR4 ;  /* 0x0000000400067c82 */ /* 0x000fe20008000000 */
[----:B------:R-:W-:Y:S01]  /*5bc0*/  UMOV UR7, 0xc0000010 ;  /* 0xc000001000077882 */ /* 0x000fe20000000000 */
[----:B------:R-:W-:Y:S02]  /*5bd0*/  WARPGROUP.DEPBAR.LE gsb0, 0x0 ;  /* 0x00008000000079c5 */ /* 0x000fe40000010000 */
[----:B------:R-:W-:-:S07]  /*5be0*/  WARPGROUP.ARRIVE ;  /* 0x00000000000079c5 */ /* 0x000fce0000000000 */
[----:B------:R-:W-:Y:S03]  /*5bf0*/  QGMMA.64x128x32.F32.E4M3.E4M3 R24, R168, gdesc[UR4], R24, gsb0 ;  /* 0x01e00004a8187df3 */ /* 0x000fe60008000818 */
[----:B------:R-:W-:Y:S02]  /*5c00*/  WARPGROUP.DEPBAR.LE gsb0, 0x0 ;  /* 0x00008000000079c5 */ /* 0x000fe40000010000 */
[----:B------:R0:W-:Y:S06]  /*5c10*/  BAR.ARV R8, 0x100 ;  /* 0x000400080000751d */ /* 0x0001ec0000002000 */
[----:B------:R-:W-:Y:S05]  /*5c20*/  @!P0 BRA `(.L_x_7297) ;  /* 0x0000000000048947 */ /* 0x000fea0003800000 */
[----:B------:R-:W-:Y:S01]  /*5c30*/  BPT.TRAP 0x1 ;  /* 0x000000040000795c */ /* 0x000fe20000300000 */
.L_x_7297:
        /* <DEDUP_REMOVED lines=91> */
[----:B------:R-:W-:Y:S01]  /*61f0*/  FMUL.FTZ R94, R0, R95 ;  /* 0x0000005f005e7220 */ /* 0x000fe20000410000 */
[----:B------:R-:W-:-:S02]  /*6200*/  R2UR UR4, R3 ;  /* 0x00000000030472ca */ /* 0x000fc400000e0000 */
[----:B------:R-:W3:Y:S01]  /*6210*/  MUFU.TANH R164, R164 ;  /* 0x000000a400a47308 */ /* 0x000ee20000002400 */
[----:B-1----:R-:W-:-:S07]  /*6220*/  FMNMX.FTZ R9, R158, R9, !PT ;  /* 0x000000099e097209 */ /* 0x002fce0007810000 */
[----:B------:R-:W1:Y:S01]  /*6230*/  MUFU.TANH R162, R162 ;  /* 0x000000a200a27308 */ /* 0x000e620000002400 */
[----:B--2---:R-:W-:Y:S02]  /*6240*/  FMNMX.FTZ R15, R160, R15, !PT ;  /* 0x0000000fa00f7209 */ /* 0x004fe40007810000 */
[----:B------:R-:W-:-:S04]  /*6250*/  ULEA UR4, UR4, UR41, 0x3 ;  /* 0x0000002904047291 */ /* 0x000fc8000f8e183f */
[----:B------:R-:W-:Y:S01]  /*6260*/  UIADD3 UR4, UR4, 0x22840, URZ ;  /* 0x0002284004047890 */ /* 0x000fe2000fffe03f */
[----:B------:R-:W2:Y:S01]  /*6270*/  MUFU.TANH R168, R168 ;  /* 0x000000a800a87308 */ /* 0x000ea20000002400 */
[----:B---3--:R-:W-:Y:S02]  /*6280*/  FMNMX.FTZ R9, R164, R9, !PT ;  /* 0x00000009a4097209 */ /* 0x008fe40007810000 */
[----:B------:R-:W-:-:S05]  /*6290*/  UPRMT UR4, UR43, 0x654, UR4 ;  /* 0x000006542b047896 */ /* 0x000fca0008000004 */
[----:B------:R-:W3:Y:S01]  /*62a0*/  MUFU.TANH R166, R166 ;  /* 0x000000a600a67308 */ /* 0x000ee20000002400 */
[----:B-1----:R-:W-:-:S03]  /*62b0*/  FMNMX.FTZ R15, R162, R15, !PT ;  /* 0x0000000fa20f7209 */ /* 0x002fc60007810000 */
[----:B------:R-:W-:Y:S04]  /*62c0*/  SYNCS.ARRIVE.TRANS64.RED.A1T0 RZ, [UR4], RZ ;  /* 0x000000ffffff79a7 */ /* 0x000fe80008100404 */
        /* <DEDUP_REMOVED lines=55> */
[----:B--2---:R-:W-:Y:S01]  /*6640*/  FMNMX.FTZ R17, R126, R15, !PT ;  /* 0x0000000f7e117209 */ /* 0x004fe20007810000 */
[C---:B------:R-:W-:Y:S01]  /*6650*/  FMUL.FTZ R15, R0.reuse, R96 ;  /* 0x00000060000f7220 */ /* 0x040fe20000410000 */
[C---:B------:R-:W-:Y:S01]  /*6660*/  FMUL.FTZ R96, R0.reuse, R98 ;  /* 0x0000006200607220 */ /* 0x040fe20000410000 */
[----:B------:R-:W-:-:S04]  /*6670*/  FMUL.FTZ R98, R0, R99 ;  /* 0x0000006300627220 */ /* 0x000fc80000410000 */
        /* <DEDUP_REMOVED lines=33> */
[C---:B------:R-:W-:Y:S01]  /*6890*/  FMUL.FTZ R19, R0.reuse, R100 ;  /* 0x0000006400137220 */ /* 0x040fe20000410000 */
[C---:B------:R-:W-:Y:S01]  /*68a0*/  FMUL.FTZ R100, R0.reuse, R102 ;  /* 0x0000006600647220 */ /* 0x040fe20000410000 */
[----:B------:R-:W-:-:S04]  /*68b0*/  FMUL.FTZ R102, R0, R103 ;  /* 0x0000006700667220 */ /* 0x000fc80000410000 */
        /* <DEDUP_REMOVED lines=21> */
[----:B------:R-:W0:Y:S01]  /*6a10*/  MUFU.TANH R228, R228 ;  /* 0x000000e400e47308 */ /* 0x000e220000002400 */
[----:B--2---:R-:W-:-:S07]  /*6a20*/  FMNMX.FTZ R9, R226, R9, !PT ;  /* 0x00000009e2097209 */ /* 0x004fce0007810000 */
[----:B------:R-:W1:Y:S01]  /*6a30*/  MUFU.TANH R92, R92 ;  /* 0x0000005c005c7308 */ /* 0x000e620000002400 */
[----:B---3--:R-:W-:-:S07]  /*6a40*/  FMNMX.FTZ R23, R90, R23, !PT ;  /* 0x000000175a177209 */ /* 0x008fce0007810000 */
[----:B------:R-:W2:Y:S01]  /*6a50*/  MUFU.TANH R15, R15 ;  /* 0x0000000f000f7308 */ /* 0x000ea20000002400 */
[----:B0-----:R-:W-:Y:S02]  /*6a60*/  FMNMX.FTZ R8, R228, R9, !PT ;  /* 0x00000009e4087209 */ /* 0x001fe40007810000 */
[----:B------:R-:W0:Y:S05]  /*6a70*/  LDC R9, c[0x0][0x988] ;  /* 0x00026200ff097b82 */ /* 0x000e2a0000000800 */
        /* <DEDUP_REMOVED lines=15> */
[----:B--2---:R-:W-:-:S05]  /*6b70*/  FMNMX.FTZ R89, R21, R8, !PT ;  /* 0x0000000815597209 */ /* 0x004fca0007810000 */
[----:B------:R-:W2:Y:S01]  /*6b80*/  SHFL.BFLY PT, R8, R89, 0x2, 0x1f ;  /* 0x0c401f0059087f89 */ /* 0x000ea200000e0000 */
[----:B---3--:R-:W-:-:S04]  /*6b90*/  FMNMX.FTZ R23, R100, R23, !PT ;  /* 0x0000001764177209 */ /* 0x008fc80007810000 */
[----:B-1----:R-:W-:-:S05]  /*6ba0*/  FMNMX.FTZ R23, R102, R23, !PT ;  /* 0x0000001766177209 */ /* 0x002fca0007810000 */
[----:B------:R-:W1:Y:S01]  /*6bb0*/  SHFL.BFLY PT, R10, R23, 0x2, 0x1f ;  /* 0x0c401f00170a7f89 */ /* 0x000e6200000e0000 */
[----:B--2---:R-:W-:-:S05]  /*6bc0*/  FMNMX.FTZ R91, R89, R8, !PT ;  /* 0x00000008595b7209 */ /* 0x004fca0007810000 */
[----:B------:R-:W2:Y:S01]  /*6bd0*/  SHFL.BFLY PT, R8, R91, 0x1, 0x1f ;  /* 0x0c201f005b087f89 */ /* 0x000ea200000e0000 */
[----:B-1----:R-:W-:-:S05]  /*6be0*/  FMNMX.FTZ R93, R23, R10, !PT ;  /* 0x0000000a175d7209 */ /* 0x002fca0007810000 */
[----:B------:R-:W1:Y:S01]  /*6bf0*/  SHFL.BFLY PT, R10, R93, 0x1, 0x1f ;  /* 0x0c201f005d0a7f89 */ /* 0x000e6200000e0000 */
[----:B--2---:R-:W-:-:S05]  /*6c00*/  FMNMX.FTZ R8, R91, R8, !PT ;  /* 0x000000085b087209 */ /* 0x004fca0007810000 */
[C---:B0-----:R-:W-:Y:S01]  /*6c10*/  FFMA.FTZ R103, R8.reuse, R9, -8 ;  /* 0xc100000008677423 */ /* 0x041fe20000010009 */
[----:B------:R-:W-:-:S03]  /*6c20*/  FADD.FTZ R176, -R8, R11 ;  /* 0x0000000b08b07221 */ /* 0x000fc60000010100 */
[-CC-:B------:R-:W-:Y:S01]  /*6c30*/  FFMA.FTZ R105, R194, R9.reuse, -R103.reuse ;  /* 0x00000009c2697223 */ /* 0x180fe20000010867 */
[----:B------:R-:W-:-:S01]  /*6c40*/  FFMA.FTZ R194, R17, R9, -R103 ;  /* 0x0000000911c27223 */ /* 0x000fc20000010867 */
[-CC-:B------:R-:W-:Y:S01]  /*6c50*/  FFMA.FTZ R17, R19, R9.reuse, -R103.reuse ;  /* 0x0000000913117223 */ /* 0x180fe20000010867 */
[-C--:B------:R-:W-:Y:S01]  /*6c60*/  FMUL.FTZ R176, R176, R9.reuse ;  /* 0x00000009b0b07220 */ /* 0x080fe20000410000 */
[-CC-:B------:R-:W-:Y:S01]  /*6c70*/  FFMA.FTZ R23, R22, R9.reuse, -R103.reuse ;  /* 0x0000000916177223 */ /* 0x180fe20000010867 */
[----:B------:R-:W-:-:S01]  /*6c80*/  FFMA.FTZ R89, R158, R9, -R103 ;  /* 0x000000099e597223 */ /* 0x000fc20000010867 */
[-CC-:B------:R-:W-:Y:S01]  /*6c90*/  FFMA.FTZ R22, R164, R9.reuse, -R103.reuse ;  /* 0x00000009a4167223 */ /* 0x180fe20000010867 */
[----:B-1----:R-:W-:Y:S01]  /*6ca0*/  FMNMX.FTZ R10, R93, R10, !PT ;  /* 0x0000000a5d0a7209 */ /* 0x002fe20007810000 */
[-CC-:B------:R-:W-:Y:S01]  /*6cb0*/  FFMA.FTZ R91, R168, R9.reuse, -R103.reuse ;  /* 0x00000009a85b7223 */ /* 0x180fe20000010867 */
[----:B------:R-:W-:Y:S01]  /*6cc0*/  MUFU.EX2 R176, R176 ;  /* 0x000000b000b07308 */ /* 0x000fe20000000800 */
[----:B------:R-:W-:-:S01]  /*6cd0*/  FFMA.FTZ R93, R172, R9, -R103 ;  /* 0x00000009ac5d7223 */ /* 0x000fc20000010867 */
[----:B------:R-:W-:Y:S01]  /*6ce0*/  FFMA.FTZ R95, R178, R9, -R103 ;  /* 0x00000009b25f7223 */ /* 0x000fe20000010867 */
[----:B------:R-:W-:-:S01]  /*6cf0*/  FADD.FTZ R11, -R10, R13 ;  /* 0x0000000d0a0b7221 */ /* 0x000fc20000010100 */
[-C--:B------:R-:W-:Y:S01]  /*6d00*/  FFMA.FTZ R19, R10, R9.reuse, -8 ;  /* 0xc10000000a137423 */ /* 0x080fe20000010009 */
[----:B------:R-:W-:-:S01]  /*6d10*/  FFMA.FTZ R13, R12, R9, -R103 ;  /* 0x000000090c0d7223 */ /* 0x000fc20000010867 */
[-CC-:B------:R-:W-:Y:S01]  /*6d20*/  FFMA.FTZ R12, R14, R9.reuse, -R103.reuse ;  /* 0x000000090e0c7223 */ /* 0x180fe20000010867 */
[----:B------:R-:W-:-:S01]  /*6d30*/  FFMA.FTZ R14, R20, R9, -R103 ;  /* 0x00000009140e7223 */ /* 0x000fc20000010867 */
[-C--:B------:R-:W-:Y:S01]  /*6d40*/  FMUL.FTZ R11, R11, R9.reuse ;  /* 0x000000090b0b7220 */ /* 0x080fe20000410000 */
[----:B------:R-:W-:-:S01]  /*6d50*/  FFMA.FTZ R20, R156, R9, -R103 ;  /* 0x000000099c147223 */ /* 0x000fc20000010867 */
[-C--:B------:R-:W-:Y:S01]  /*6d60*/  FFMA.FTZ R16, R16, R9.reuse, -R19 ;  /* 0x0000000910107223 */ /* 0x080fe20000010813 */
[----:B------:R-:W-:-:S01]  /*6d70*/  FFMA.FTZ R156, R174, R9, -R103 ;  /* 0x00000009ae9c7223 */ /* 0x000fc20000010867 */
[-CC-:B------:R-:W-:Y:S01]  /*6d80*/  FFMA.FTZ R174, R196, R9.reuse, -R103.reuse ;  /* 0x00000009c4ae7223 */ /* 0x180fe20000010867 */
[----:B------:R-:W-:-:S01]  /*6d90*/  FFMA.FTZ R196, R21, R9, -R103 ;  /* 0x0000000915c47223 */ /* 0x000fc20000010867 */
[-CC-:B------:R-:W-:Y:S01]  /*6da0*/  FFMA.FTZ R21, R18, R9.reuse, -R19.reuse ;  /* 0x0000000912157223 */ /* 0x180fe20000010813 */
[----:B------:R-:W0:Y:S01]  /*6db0*/  MUFU.EX2 R13, R13 ;  /* 0x0000000d000d7308 */ /* 0x000e220000000800 */
[----:B------:R-:W-:-:S01]  /*6dc0*/  FFMA.FTZ R18, R152, R9, -R19 ;  /* 0x0000000998127223 */ /* 0x000fc20000010813 */
[-CC-:B------:R-:W-:Y:S01]  /*6dd0*/  FFMA.FTZ R158, R180, R9.reuse, -R103.reuse ;  /* 0x00000009b49e7223 */ /* 0x180fe20000010867 */
[----:B------:R-:W-:-:S01]  /*6de0*/  FFMA.FTZ R97, R182, R9, -R103 ;  /* 0x00000009b6617223 */ /* 0x000fc20000010867 */
[-CC-:B------:R-:W-:Y:S01]  /*6df0*/  FFMA.FTZ R164, R184, R9.reuse, -R103.reuse ;  /* 0x00000009b8a47223 */ /* 0x180fe20000010867 */
[----:B------:R-:W-:-:S01]  /*6e00*/  FFMA.FTZ R99, R186, R9, -R103 ;  /* 0x00000009ba637223 */ /* 0x000fc20000010867 */
[-CC-:B------:R-:W-:Y:S01]  /*6e10*/  FFMA.FTZ R168, R188, R9.reuse, -R103.reuse ;  /* 0x00000009bca87223 */ /* 0x180fe20000010867 */
[----:B------:R-:W-:-:S01]  /*6e20*/  FFMA.FTZ R101, R190, R9, -R103 ;  /* 0x00000009be657223 */ /* 0x000fc20000010867 */
[----:B------:R-:W-:Y:S01]  /*6e30*/  MUFU.EX2 R11, R11 ;  /* 0x0000000b000b7308 */ /* 0x000fe20000000800 */
[----:B------:R-:W-:-:S01]  /*6e40*/  FFMA.FTZ R172, R192, R9, -R103 ;  /* 0x00000009c0ac7223 */ /* 0x000fc20000010867 */
[-CC-:B------:R-:W-:Y:S01]  /*6e50*/  FFMA.FTZ R107, R198, R9.reuse, -R103.reuse ;  /* 0x00000009c66b7223 */ /* 0x180fe20000010867 */
[----:B------:R-:W-:-:S01]  /*6e60*/  FFMA.FTZ R178, R200, R9, -R103 ;  /* 0x00000009c8b27223 */ /* 0x000fc20000010867 */
[-CC-:B------:R-:W-:Y:S01]  /*6e70*/  FFMA.FTZ R109, R202, R9.reuse, -R103.reuse ;  /* 0x00000009ca6d7223 */ /* 0x180fe20000010867 */
[----:B------:R-:W-:-:S01]  /*6e80*/  FFMA.FTZ R180, R204, R9, -R103 ;  /* 0x00000009ccb47223 */ /* 0x000fc20000010867 */
[-CC-:B------:R-:W-:Y:S01]  /*6e90*/  FFMA.FTZ R111, R206, R9.reuse, -R103.reuse ;  /* 0x00000009ce6f7223 */ /* 0x180fe20000010867 */
[----:B------:R-:W-:-:S01]  /*6ea0*/  FFMA.FTZ R182, R208, R9, -R103 ;  /* 0x00000009d0b67223 */ /* 0x000fc20000010867 */
[----:B------:R-:W1:Y:S01]  /*6eb0*/  MUFU.EX2 R16, R16 ;  /* 0x0000001000107308 */ /* 0x000e620000000800 */
[----:B------:R-:W-:-:S01]  /*6ec0*/  FFMA.FTZ R113, R210, R9, -R103 ;  /* 0x00000009d2717223 */ /* 0x000fc20000010867 */
[-CC-:B------:R-:W-:Y:S01]  /*6ed0*/  FFMA.FTZ R184, R212, R9.reuse, -R103.reuse ;  /* 0x00000009d4b87223 */ /* 0x180fe20000010867 */
[----:B------:R-:W-:-:S01]  /*6ee0*/  FFMA.FTZ R115, R214, R9, -R103 ;  /* 0x00000009d6737223 */ /* 0x000fc20000010867 */
[-CC-:B------:R-:W-:Y:S01]  /*6ef0*/  FFMA.FTZ R186, R216, R9.reuse, -R103.reuse ;  /* 0x00000009d8ba7223 */ /* 0x180fe20000010867 */
[----:B------:R-:W-:-:S01]  /*6f00*/  FFMA.FTZ R117, R218, R9, -R103 ;  /* 0x00000009da757223 */ /* 0x000fc20000010867 */
[-CC-:B------:R-:W-:Y:S01]  /*6f10*/  FFMA.FTZ R188, R220, R9.reuse, -R103.reuse ;  /* 0x00000009dcbc7223 */ /* 0x180fe20000010867 */
[----:B------:R-:W-:-:S01]  /*6f20*/  FFMA.FTZ R119, R222, R9, -R103 ;  /* 0x00000009de777223 */ /* 0x000fc20000010867 */
[----:B------:R-:W2:Y:S01]  /*6f30*/  MUFU.EX2 R12, R12 ;  /* 0x0000000c000c7308 */ /* 0x000ea20000000800 */
[----:B------:R-:W-:-:S01]  /*6f40*/  FFMA.FTZ R190, R224, R9, -R103 ;  /* 0x00000009e0be7223 */ /* 0x000fc20000010867 */
[-CC-:B------:R-:W-:Y:S01]  /*6f50*/  FFMA.FTZ R121, R226, R9.reuse, -R103.reuse ;  /* 0x00000009e2797223 */ /* 0x180fe20000010867 */
[----:B------:R-:W-:-:S01]  /*6f60*/  FFMA.FTZ R192, R228, R9, -R103 ;  /* 0x00000009e4c07223 */ /* 0x000fc20000010867 */
[-C--:B------:R-:W-:Y:S01]  /*6f70*/  FFMA.FTZ R15, R15, R9.reuse, -R103 ;  /* 0x000000090f0f7223 */ /* 0x080fe20000010867 */
[----:B------:R-:W-:-:S01]  /*6f80*/  FFMA.FTZ R103, R154, R9, -R19 ;  /* 0x000000099a677223 */ /* 0x000fc20000010813 */
[-CC-:B------:R-:W-:Y:S01]  /*6f90*/  FFMA.FTZ R123, R160, R9.reuse, -R19.reuse ;  /* 0x00000009a07b7223 */ /* 0x180fe20000010813 */
[----:B------:R-:W-:-:S01]  /*6fa0*/  FFMA.FTZ R152, R162, R9, -R19 ;  /* 0x00000009a2987223 */ /* 0x000fc20000010813 */
[----:B------:R-:W3:Y:S01]  /*6fb0*/  MUFU.EX2 R21, R21 ;  /* 0x0000001500157308 */ /* 0x000ee20000000800 */
[----:B0-----:R-:W-:-:S01]  /*6fc0*/  FFMA.FTZ R7, R176, R7, R13 ;  /* 0x00000007b0077223 */ /* 0x001fc2000001000d */
[----:B-1----:R-:W-:Y:S01]  /*6fd0*/  FFMA.FTZ R6, R11, R6, R16 ;  /* 0x000000060b067223 */ /* 0x002fe20000010010 */
[----:B------:R-:W-:-:S01]  /*6fe0*/  FFMA.FTZ R125, R166, R9, -R19 ;  /* 0x00000009a67d7223 */ /* 0x000fc20000010813 */
[-CC-:B------:R-:W-:Y:S01]  /*6ff0*/  FFMA.FTZ R154, R170, R9.reuse, -R19.reuse ;  /* 0x00000009aa9a7223 */ /* 0x180fe20000010813 */
[----:B------:R-:W-:-:S01]  /*7000*/  FFMA.FTZ R135, R122, R9, -R19 ;  /* 0x000000097a877223 */ /* 0x000fc20000010813 */
[-CC-:B------:R-:W-:Y:S01]  /*7010*/  FFMA.FTZ R122, R124, R9.reuse, -R19.reuse ;  /* 0x000000097c7a7223 */ /* 0x180fe20000010813 */
[----:B------:R-:W-:-:S01]  /*7020*/  FFMA.FTZ R124, R128, R9, -R19 ;  /* 0x00000009807c7223 */ /* 0x000fc20000010813 */
[----:B------:R-:W0:Y:S01]  /*7030*/  MUFU.EX2 R14, R14 ;  /* 0x0000000e000e7308 */ /* 0x000e220000000800 */
[----:B--2---:R-:W-:-:S01]  /*7040*/  FADD.FTZ R7, R12, R7 ;  /* 0x000000070c077221 */ /* 0x004fc20000010000 */
[-CC-:B------:R-:W-:Y:S01]  /*7050*/  FFMA.FTZ R127, R136, R9.reuse, -R19.reuse ;  /* 0x00000009887f7223 */ /* 0x180fe20000010813 */
[----:B------:R-:W-:-:S01]  /*7060*/  FFMA.FTZ R136, R138, R9, -R19 ;  /* 0x000000098a887223 */ /* 0x000fc20000010813 */
[-CC-:B------:R-:W-:Y:S01]  /*7070*/  FFMA.FTZ R129, R140, R9.reuse, -R19.reuse ;  /* 0x000000098c817223 */ /* 0x180fe20000010813 */
[----:B------:R-:W-:-:S01]  /*7080*/  FFMA.FTZ R138, R142, R9, -R19 ;  /* 0x000000098e8a7223 */ /* 0x000fc20000010813 */
[-CC-:B------:R-:W-:Y:S01]  /*7090*/  FFMA.FTZ R131, R144, R9.reuse, -R19.reuse ;  /* 0x0000000990837223 */ /* 0x180fe20000010813 */
[----:B------:R-:W-:-:S01]  /*70a0*/  FFMA.FTZ R140, R146, R9, -R19 ;  /* 0x00000009928c7223 */ /* 0x000fc20000010813 */
[----:B------:R-:W1:Y:S01]  /*70b0*/  MUFU.EX2 R18, R18 ;  /* 0x0000001200127308 */ /* 0x000e620000000800 */
[----:B---3--:R-:W-:-:S01]  /*70c0*/  FADD.FTZ R143, R21, R6 ;  /* 0x00000006158f7221 */ /* 0x008fc20000010000 */
[-CC-:B------:R-:W-:Y:S01]  /*70d0*/  FFMA.FTZ R133, R148, R9.reuse, -R19.reuse ;  /* 0x0000000994857223 */ /* 0x180fe20000010813 */
[----:B------:R-:W-:-:S01]  /*70e0*/  FFMA.FTZ R142, R150, R9, -R19 ;  /* 0x00000009968e7223 */ /* 0x000fc20000010813 */
[-CC-:B------:R-:W-:Y:S01]  /*70f0*/  FFMA.FTZ R120, R120, R9.reuse, -R19.reuse ;  /* 0x0000000978787223 */ /* 0x180fe20000010813 */
[----:B------:R-:W-:-:S01]  /*7100*/  FFMA.FTZ R137, R126, R9, -R19 ;  /* 0x000000097e897223 */ /* 0x000fc20000010813 */
[-CC-:B------:R-:W-:Y:S01]  /*7110*/  FFMA.FTZ R139, R130, R9.reuse, -R19.reuse ;  /* 0x00000009828b7223 */ /* 0x180fe20000010813 */
[----:B------:R-:W-:-:S01]  /*7120*/  FFMA.FTZ R126, R132, R9, -R19 ;  /* 0x00000009847e7223 */ /* 0x000fc20000010813 */
[----:B------:R-:W2:Y:S01]  /*7130*/  MUFU.EX2 R23, R23 ;  /* 0x0000001700177308 */ /* 0x000ea20000000800 */
[----:B0-----:R-:W-:-:S01]  /*7140*/  FADD.FTZ R6, R14, R7 ;  /* 0x000000070e067221 */ /* 0x001fc20000010000 */
[-CC-:B------:R-:W-:Y:S01]  /*7150*/  FFMA.FTZ R141, R134, R9.reuse, -R19.reuse ;  /* 0x00000009868d7223 */ /* 0x180fe20000010813 */
[----:B------:R-:W-:-:S01]  /*7160*/  FFMA.FTZ R104, R104, R9, -R19 ;  /* 0x0000000968687223 */ /* 0x000fc20000010813 */
[-CC-:B------:R-:W-:Y:S01]  /*7170*/  FFMA.FTZ R151, R118, R9.reuse, -R19.reuse ;  /* 0x0000000976977223 */ /* 0x180fe20000010813 */
[----:B------:R-:W-:-:S01]  /*7180*/  FFMA.FTZ R88, R88, R9, -R19 ;  /* 0x0000000958587223 */ /* 0x000fc20000010813 */
[-CC-:B------:R-:W-:Y:S01]  /*7190*/  FFMA.FTZ R92, R92, R9.reuse, -R19.reuse ;  /* 0x000000095c5c7223 */ /* 0x180fe20000010813 */
[----:B------:R-:W-:-:S01]  /*71a0*/  FFMA.FTZ R94, R94, R9, -R19 ;  /* 0x000000095e5e7223 */ /* 0x000fc20000010813 */
[----:B------:R-:W0:Y:S01]  /*71b0*/  MUFU.EX2 R103, R103 ;  /* 0x0000006700677308 */ /* 0x000e220000000800 */
[----:B-1----:R-:W-:-:S01]  /*71c0*/  FADD.FTZ R128, R18, R143 ;  /* 0x0000008f12807221 */ /* 0x002fc20000010000 */
[-CC-:B------:R-:W-:Y:S01]  /*71d0*/  FFMA.FTZ R143, R106, R9.reuse, -R19.reuse ;  /* 0x000000096a8f7223 */ /* 0x180fe20000010813 */
[----:B------:R-:W-:-:S01]  /*71e0*/  FFMA.FTZ R96, R96, R9, -R19 ;  /* 0x0000000960607223 */ /* 0x000fc20000010813 */
[-CC-:B------:R-:W-:Y:S01]  /*71f0*/  FFMA.FTZ R98, R98, R9.reuse, -R19.reuse ;  /* 0x0000000962627223 */ /* 0x180fe20000010813 */
[----:B------:R-:W-:-:S03]  /*7200*/  FFMA.FTZ R100, R100, R9, -R19 ;  /* 0x0000000964647223 */ /* 0x000fc60000010813 */
        /* <DEDUP_REMOVED lines=18> */
[----:B------:R-:W-:-:S06]  /*7330*/  FFMA.FTZ R106, R108, R9, -R19 ;  /* 0x000000096c6a7223 */ /* 0x000fcc0000010813 */
        /* <DEDUP_REMOVED lines=10> */
[----:B------:R-:W-:-:S06]  /*73e0*/  FFMA.FTZ R145, R110, R9, -R19 ;  /* 0x000000096e917223 */ /* 0x000fcc0000010813 */
[----:B------:R-:W0:Y:S01]  /*73f0*/  MUFU.EX2 R158, R158 ;  /* 0x0000009e009e7308 */ /* 0x000e220000000800 */
[----:B-1----:R-:W-:-:S07]  /*7400*/  FADD.FTZ R7, R95, R6 ;  /* 0x000000065f077221 */ /* 0x002fce0000010000 */
[----:B------:R-:W1:Y:S01]  /*7410*/  MUFU.EX2 R138, R138 ;  /* 0x0000008a008a7308 */ /* 0x000e620000000800 */
[----:B--2---:R-:W-:-:S01]  /*7420*/  FADD.FTZ R147, R129, R108 ;  /* 0x0000006c81937221 */ /* 0x004fc20000010000 */
[----:B------:R-:W-:-:S06]  /*7430*/  FFMA.FTZ R108, R112, R9, -R19 ;  /* 0x00000009706c7223 */ /* 0x000fcc0000010813 */
        /* <DEDUP_REMOVED lines=44> */
[-CC-:B------:R-:W-:Y:S01]  /*7700*/  FFMA.FTZ R149, R90, R9.reuse, -R19.reuse ;  /* 0x000000095a957223 */ /* 0x180fe20000010813 */
[----:B------:R-:W-:-:S05]  /*7710*/  FFMA.FTZ R19, R102, R9, -R19 ;  /* 0x0000000966137223 */ /* 0x000fca0000010813 */
        /* <DEDUP_REMOVED lines=74> */
.L_x_7298:
        /* <DEDUP_REMOVED lines=15> */
[----:B------:R-:W-:Y:S01]  /*7cb0*/  F2FP.SATFINITE.E4M3.F32.PACK_AB_MERGE_C R99, R164, R97, R99 ;  /* 0x00000061a463723e */ /* 0x000fe20004807063 */
[-C--:B------:R-:W-:Y:S01]  /*7cc0*/  FMUL.FTZ R28, R28, R176.reuse ;  /* 0x000000b01c1c7220 */ /* 0x080fe20000410000 */
[----:B------:R-:W-:Y:S01]  /*7cd0*/  F2FP.SATFINITE.E4M3.F32.PACK_AB_MERGE_C R105, R172, R101, R105 ;  /* 0x00000065ac69723e */ /* 0x000fe20004807069 */
[----:B------:R-:W-:Y:S01]  /*7ce0*/  FMUL.FTZ R29, R29, R176 ;  /* 0x000000b01d1d7220 */ /* 0x000fe20000410000 */
        /* <DEDUP_REMOVED lines=28> */
[----:B------:R-:W-:Y:S01]  /*7eb0*/  F2FP.SATFINITE.E4M3.F32.PACK_AB_MERGE_C R22, R89, R20, R22 ;  /* 0x000000145916723e */ /* 0x000fe20004807016 */
[-C--:B------:R-:W-:Y:S01]  /*7ec0*/  FMUL.FTZ R57, R57, R176.reuse ;  /* 0x000000b039397220 */ /* 0x080fe20000410000 */
[----:B------:R-:W-:Y:S01]  /*7ed0*/  R2UR UR45, R3 ;  /* 0x00000000032d72ca */ /* 0x000fe200000e0000 */
        /* <DEDUP_REMOVED lines=67> */
[----:B------:R-:W-:Y:S01]  /*8310*/  MOV R186, R22 ;  /* 0x0000001600ba7202 */ /* 0x000fe20000000f00 */
[----:B------:R-:W-:Y:S06]  /*8320*/  @P1 BRA `(.L_x_7299) ;  /* 0xffffffcc00201947 */ /* 0x000fec000383ffff */
.L_x_7288:
[----:B------:R-:W-:Y:S06]  /*8330*/  BAR.ARV 0x8, 0x180 ;  /* 0x0206000000007b1d */ /* 0x000fec0000002000 */
[----:B------:R-:W-:Y:S05]  /*8340*/  @!P0 BRA `(.L_x_7300) ;  /* 0x0000000000048947 */ /* 0x000fea0003800000 */
[----:B------:R-:W-:Y:S01]  /*8350*/  BPT.TRAP 0x1 ;  /* 0x000000040000795c */ /* 0x000fe20000300000 */
.L_x_7300:
[----:B------:R-:W-:Y:S01]  /*8360*/  R2UR UR9, R3 ;  /* 0x00000000030972ca */ /* 0x000fe200000e0000 */
[----:B------:R-:W-:-:S05]  /*8370*/  IMAD.U32 R0, RZ, RZ, UR50 ;  /* 0x00000032ff007e24 */ /* 0x000fca000f8e00ff */
[----:B------:R-:W-:-:S07]  /*8380*/  SHF.L.U32 R0, R0, 0x1f, RZ ;  /* 0x0000001f00007819 */ /* 0x000fce00000006ff */
[----:B------:R-:W-:-:S09]  /*8390*/  ULEA UR9, UR9, UR41, 0x3 ;  /* 0x0000002909097291 */ /* 0x000fd2000f8e183f */
[----:B------:R0:W1:Y:S01]  /*83a0*/  SYNCS.PHASECHK.TRANS64.TRYWAIT P1, [UR9+0x22850], R0 ;  /* 0x02285000ff0075a7 */ /* 0x0000620008020149 */
[----:B------:R-:W-:Y:S05]  /*83b0*/  @!P0 BRA `(.L_x_7301) ;  /* 0x0000000000048947 */ /* 0x000fea0003800000 */
[----:B------:R-:W-:Y:S01]  /*83c0*/  BPT.TRAP 0x1 ;  /* 0x000000040000795c */ /* 0x000fe20000300000 */
.L_x_7301:
[----:B-1----:R-:W-:Y:S05]  /*83d0*/  @P1 BRA `(.L_x_7302) ;  /* 0x0000000000081947 */ /* 0x002fea0003800000 */
[----:B------:R-:W1:Y:S02]  /*83e0*/  SYNCS.PHASECHK.TRANS64.TRYWAIT P1, [UR9+0x22850], R0 ;  /* 0x02285000ff0075a7 */ /* 0x000e640008020149 */
[----:B-1----:R-:W-:Y:S05]  /*83f0*/  @!P1 BRA `(.L_x_7303) ;  /* 0x0000008000309947 */ /* 0x002fea0003800000 */
.L_x_7302:
        /* <DEDUP_REMOVED lines=15> */
[----:B------:R-:W-:Y:S01]  /*84f0*/  QGMMA.64x128x32.F32.E4M3.E4M3 R24, R184, gdesc[UR4], R24, gsb0 ;  /* 0x01e00004b8187df3 */ /* 0x000fe20008000818 */
[----:B------:R-:W-:Y:S01]  /*8500*/  UMOV UR7, 0xc0000010 ;  /* 0xc000001000077882 */ /* 0x000fe20000000000 */
[----:B------:R-:W-:Y:S01]  /*8510*/  UMOV UR6, UR4 ;  /* 0x0000000400067c82 */ /* 0x000fe20008000000 */
[----:B------:R-:W-:Y:S02]  /*8520*/  @UP0 ULDC.64 UR12, c[0x0][0x9c8] ;  /* 0x00027200000c0ab9 */ /* 0x000fe40000000a00 */
[----:B------:R-:W-:Y:S01]  /*8530*/  @UP0 UIMAD.WIDE.U32 UR4, UR37, UR12, URZ ;  /* 0x0000000c250402a5 */ /* 0x000fe2000f8e003f */
[----:B------:R-:W-:Y:S02]  /*8540*/  WARPGROUP.DEPBAR.LE gsb0, 0x0 ;  /* 0x00008000000079c5 */ /* 0x000fe40000010000 */
[----:B------:R-:W-:-:S06]  /*8550*/  WARPGROUP.ARRIVE ;  /* 0x00000000000079c5 */ /* 0x000fcc0000000000 */
[----:B------:R-:W-:Y:S01]  /*8560*/  QGMMA.64x128x32.F32.E4M3.E4M3 R24, R180, gdesc[UR4], R24, gsb0 ;  /* 0x01e00004b4187df3 */ /* 0x000fe20008000818 */
        /* <DEDUP_REMOVED lines=11> */
[----:B------:R-:W-:Y:S01]  /*8620*/  UIADD3 UR4, UR8, 0x200, URZ ;  /* 0x0000020008047890 */ /* 0x000fe2000fffe03f */
[----:B------:R-:W-:-:S03]  /*8630*/  MOV R2, UR6 ;  /* 0x0000000600027c02 */ /* 0x000fc60008000f00 */
[----:B------:R-:W-:Y:S01]  /*8640*/  IMAD.U32 R3, RZ, RZ, UR7 ;  /* 0x00000007ff037e24 */ /* 0x000fe2000f8e00ff */
[----:B------:R-:W-:Y:S02]  /*8650*/  UMOV UR7, 0xc0000010 ;  /* 0xc000001000077882 */ /* 0x000fe40000000000 */
[----:B------:R-:W-:Y:S02]  /*8660*/  UMOV UR6, UR4 ;  /* 0x0000000400067c82 */ /* 0x000fe40008000000 */
[----:B------:R2:W3:Y:S01]  /*8670*/  @P1 LDG.E R4, desc[UR48][R2.64] ;  /* 0x0000003002041981 */ /* 0x0004e2000c1e1900 */
[----:B------:R-:W-:Y:S01]  /*8680*/  UIADD3 UR4, UR8, 0x300, URZ ;  /* 0x0000030008047890 */ /* 0x000fe2000fffe03f */
[----:B------:R-:W-:Y:S02]  /*8690*/  WARPGROUP.DEPBAR.LE gsb0, 0x0 ;  /* 0x00008000000079c5 */ /* 0x000fe40000010000 */
[----:B------:R-:W-:-:S06]  /*86a0*/  WARPGROUP.ARRIVE ;  /* 0x00000000000079c5 */ /* 0x000fcc0000000000 */
[----:B------:R-:W-:Y:S01]  /*86b0*/  QGMMA.64x128x32.F32.E4M3.E4M3 R24, R176, gdesc[UR4], R24, gsb0 ;  /* 0x01e00004b0187df3 */ /* 0x000fe20008000818 */
[----:B------:R-:W-:Y:S01]  /*86c0*/  UMOV UR6, UR4 ;  /* 0x0000000400067c82 */ /* 0x000fe20008000000 */
[----:B------:R-:W-:Y:S01]  /*86d0*/  UMOV UR7, 0xc0000010 ;  /* 0xc000001000077882 */ /* 0x000fe20000000000 */
[----:B------:R-:W-:Y:S01]  /*86e0*/  UIADD3 UR8, UR8, 0x400, URZ ;  /* 0x0000040008087890 */ /* 0x000fe2000fffe03f */
[----:B01----:R-:W0:Y:S04]  /*86f0*/  SHFL.BFLY PT, R0, R7, 0x2, 0x1f ;  /* 0x0c401f0007007f89 */ /* 0x003e2800000e0000 */
[----:B------:R-:W1:Y:S01]  /*8700*/  SHFL.BFLY PT, R5, R6, 0x2, 0x1f ;  /* 0x0c401f0006057f89 */ /* 0x000e6200000e0000 */
[----:B------:R-:W-:Y:S02]  /*8710*/  WARPGROUP.DEPBAR.LE gsb0, 0x0 ;  /* 0x00008000000079c5 */ /* 0x000fe40000010000 */
[----:B------:R-:W-:-:S06]  /*8720*/  WARPGROUP.ARRIVE ;  /* 0x00000000000079c5 */ /* 0x000fcc0000000000 */
[----:B------:R-:W-:Y:S01]  /*8730*/  QGMMA.64x128x32.F32.E4M3.E4M3 R24, R172, gdesc[UR4], R24, gsb0 ;  /* 0x01e00004ac187df3 */ /* 0x000fe20008000818 */
[----:B------:R-:W-:Y:S01]  /*8740*/  UMOV UR6, UR8 ;  /* 0x0000000800067c82 */ /* 0x000fe20008000000 */
[----:B------:R-:W-:Y:S01]  /*8750*/  UMOV UR7, 0xc0000010 ;  /* 0xc000001000077882 */ /* 0x000fe20000000000 */
[----:B0-----:R-:W-:Y:S01]  /*8760*/  FADD.FTZ R0, R0, R7 ;  /* 0x0000000700007221 */ /* 0x001fe20000010000 */
[----:B-1----:R-:W-:-:S04]  /*8770*/  FADD.FTZ R5, R5, R6 ;  /* 0x0000000605057221 */ /* 0x002fc80000010000 */
[----:B--2---:R-:W0:Y:S04]  /*8780*/  SHFL.BFLY PT, R3, R0, 0x1, 0x1f ;  /* 0x0c201f0000037f89 */ /* 0x004e2800000e0000 */
[----:B------:R-:W1:Y:S01]  /*8790*/  SHFL.BFLY PT, R2, R5, 0x1, 0x1f ;  /* 0x0c201f0005027f89 */ /* 0x000e6200000e0000 */
        /* <DEDUP_REMOVED lines=10> */
[----:B------:R-:W-:Y:S01]  /*8840*/  IMAD.MOV.U32 R11, RZ, RZ, RZ ;  /* 0x000000ffff0b7224 */ /* 0x000fe200078e00ff */
[----:B------:R-:W-:Y:S02]  /*8850*/  WARPGROUP.DEPBAR.LE gsb0, 0x0 ;  /* 0x00008000000079c5 */ /* 0x000fe40000010000 */
[----:B------:R-:W-:-:S06]  /*8860*/  WARPGROUP.ARRIVE ;  /* 0x00000000000079c5 */ /* 0x000fcc0000000000 */
[----:B------:R-:W-:Y:S01]  /*8870*/  QGMMA.64x128x32.F32.E4M3.E4M3 R24, R168, gdesc[UR4], R24, gsb0 ;  /* 0x01e00004a8187df3 */ /* 0x000fe20008000818 */
[----:B------:R-:W0:Y:S08]  /*8880*/  @P2 MUFU.LG2 R2, R14 ;  /* 0x0000000e00022308 */ /* 0x000e300000000c00 */
[----:B------:R-:W1:Y:S08]  /*8890*/  @P3 MUFU.LG2 R6, R6 ;  /* 0x0000000600063308 */ /* 0x000e700000000c00 */
[----:B------:R-:W2:Y:S01]  /*88a0*/  @P1 MUFU.RCP R11, R13 ;  /* 0x0000000d000b1308 */ /* 0x000ea20000001000 */
[C---:B------:R-:W-:Y:S01]  /*88b0*/  @P2 FMUL.FTZ R5, R9.reuse, 0.69314718246459960938 ;  /* 0x3f31721809052820 */ /* 0x040fe20000410000 */
[----:B0-----:R-:W-:Y:S01]  /*88c0*/  @P2 FMUL.FTZ R2, R2, 0.69314718246459960938 ;  /* 0x3f31721802022820 */ /* 0x001fe20000410000 */
[----:B------:R-:W-:Y:S01]  /*88d0*/  @P3 FMUL.FTZ R16, R9, 0.69314718246459960938 ;  /* 0x3f31721809103820 */ /* 0x000fe20000410000 */
[----:B------:R-:W-:Y:S01]  /*88e0*/  IMAD.MOV.U32 R0, RZ, RZ, -0x800000 ;  /* 0xff800000ff007424 */ /* 0x000fe200078e00ff */
[----:B------:R-:W-:Y:S01]  /*88f0*/  MOV R3, 0xff800000 ;  /* 0xff80000000037802 */ /* 0x000fe20000000f00 */
[----:B------:R-:W-:Y:S01]  /*8900*/  @P2 FFMA.FTZ R0, R5, R8, R2 ;  /* 0x0000000805002223 */ /* 0x000fe20000010002 */
[----:B-1----:R-:W-:Y:S01]  /*8910*/  @P3 FMUL.FTZ R9, R6, 0.69314718246459960938 ;  /* 0x3f31721806093820 */ /* 0x002fe20000410000 */
[----:B---3--:R-:W-:-:S03]  /*8920*/  FMUL.FTZ R2, R7, R4 ;  /* 0x0000000407027220 */ /* 0x008fc60000410000 */
[----:B------:R-:W-:Y:S01]  /*8930*/  @P3 FFMA.FTZ R3, R16, R10, R9 ;  /* 0x0000000a10033223 */ /* 0x000fe20000010009 */
[----:B--2---:R-:W-:Y:S01]  /*8940*/  FMUL.FTZ R4, R11, R4 ;  /* 0x000000040b047220 */ /* 0x004fe20000410000 */
[----:B------:R-:W-:Y:S02]  /*8950*/  WARPGROUP.DEPBAR.LE gsb0, 0x0 ;  /* 0x00008000000079c5 */ /* 0x000fe40000010000 */
[----:B------:R-:W-:Y:S05]  /*8960*/  @!P0 BRA `(.L_x_7304) ;  /* 0x0000000000048947 */ /* 0x000fea0003800000 */
[----:B------:R-:W-:Y:S01]  /*8970*/  BPT.TRAP 0x1 ;  /* 0x000000040000795c */ /* 0x000fe20000300000 */
.L_x_7304:
        /* <DEDUP_REMOVED lines=68> */
.L_x_7280:
        /* <DEDUP_REMOVED lines=10> */
[----:B------:R-:W-:-:S06]  /*8e60*/  IMAD.X R5, RZ, RZ, UR5, P0 ;  /* 0x00000005ff057e24 */ /* 0x000fcc00080e06ff */
        /* <DEDUP_REMOVED lines=9> */
[----:B------:R-:W-:Y:S01]  /*8f00*/  IMAD.U32 R32, RZ, RZ, UR4 ;  /* 0x00000004ff207e24 */ /* 0x000fe2000f8e00ff */
[----:B0-----:R-:W-:Y:S01]  /*8f10*/  SHF.R.S32.HI R4, RZ, 0x1f, R25 ;  /* 0x0000001fff047819 */ /* 0x001fe20000011419 */
[----:B------:R-:W-:Y:S01]  /*8f20*/  UIMAD UR9, UR42, UR9, UR6 ;  /* 0x000000092a0972a4 */ /* 0x000fe2000f8e0206 */
[----:B------:R-:W-:Y:S01]  /*8f30*/  SEL R119, R9, R6, P0 ;  /* 0x0000000609777207 */ /* 0x000fe20000000000 */
[----:B------:R-:W0:Y:S01]  /*8f40*/  S2UR UR4, SR_CTAID.Y ;  /* 0x00000000000479c3 */ /* 0x000e220000002600 */
[----:B------:R-:W-:Y:S01]  /*8f50*/  LEA.HI R2, R4, R25, RZ, 0x7 ;  /* 0x0000001904027211 */ /* 0x000fe200078f38ff */
[----:B------:R-:W-:Y:S01]  /*8f60*/  UIADD3 UR9, UR5, UR9, URZ ;  /* 0x0000000905097290 */ /* 0x000fe2000fffe03f */
[----:B------:R-:W-:Y:S01]  /*8f70*/  SEL R104, R36, R11, P0 ;  /* 0x0000000b24687207 */ /* 0x000fe20000000000 */
[----:B------:R-:W-:Y:S01]  /*8f80*/  UIMAD.WIDE.U32 UR6, UR42, UR10, URZ ;  /* 0x0000000a2a0672a5 */ /* 0x000fe2000f8e003f */
[----:B------:R-:W-:Y:S01]  /*8f90*/  LOP3.LUT R6, R2, 0xffffff80, RZ, 0xc0, !PT ;  /* 0xffffff8002067812 */ /* 0x000fe200078ec0ff */
[----:B------:R-:W-:Y:S01]  /*8fa0*/  UIMAD UR8, UR42, UR11, UR8 ;  /* 0x0000000b2a0872a4 */ /* 0x000fe2000f8e0208 */
[----:B------:R-:W-:-:S02]  /*8fb0*/  SEL R115, R11, R36, P0 ;  /* 0x000000240b737207 */ /* 0x000fc40000000000 */
[----:B------:R-:W-:Y:S01]  /*8fc0*/  SEL R16, R10, R33, P0 ;  /* 0x000000210a107207 */ /* 0x000fe20000000000 */
[----:B------:R-:W-:Y:S01]  /*8fd0*/  IMAD.IADD R64, R25, 0x1, -R6 ;  /* 0x0000000119407824 */ /* 0x000fe200078e0a06 */
[----:B------:R-:W-:Y:S01]  /*8fe0*/  SEL R113, R33, R10, P0 ;  /* 0x0000000a21717207 */ /* 0x000fe20000000000 */
[----:B------:R-:W-:Y:S01]  /*8ff0*/  UIADD3 UR8, UR7, UR8, URZ ;  /* 0x0000000807087290 */ /* 0x000fe2000fffe03f */
[----:B------:R-:W-:Y:S01]  /*9000*/  LEA.HI R4, R4, R25, RZ, 0x2 ;  /* 0x0000001904047211 */ /* 0x000fe200078f10ff */
[----:B------:R-:W-:Y:S01]  /*9010*/  IMAD.U32 R45, RZ, RZ, UR7 ;  /* 0x00000007ff2d7e24 */ /* 0x000fe2000f8e00ff */
[----:B------:R-:W-:Y:S02]  /*9020*/  SHF.R.S32.HI R11, RZ, 0x1f, R64 ;  /* 0x0000001fff0b7819 */ /* 0x000fe40000011440 */
[----:B------:R-:W-:Y:S01]  /*9030*/  SEL R100, R12, R41, P0 ;  /* 0x000000290c647207 */ /* 0x000fe20000000000 */
[----:B------:R-:W-:Y:S01]  /*9040*/  IMAD.U32 R45, RZ, RZ, UR8 ;  /* 0x00000008ff2d7e24 */ /* 0x000fe2000f8e00ff */
[----:B------:R-:W-:-:S02]  /*9050*/  LEA.HI R10, R11, R64, RZ, 0x2 ;  /* 0x000000400b0a7211 */ /* 0x000fc400078f10ff */
[----:B------:R-:W-:Y:S02]  /*9060*/  SEL R109, R41, R12, P0 ;  /* 0x0000000c296d7207 */ /* 0x000fe40000000000 */
[----:B------:R-:W-:Y:S02]  /*9070*/  SEL R48, R26, R27, P0 ;  /* 0x0000001b1a307207 */ /* 0x000fe40000000000 */
[----:B------:R-:W-:Y:S02]  /*9080*/  SEL R89, R27, R26, P0 ;  /* 0x0000001a1b597207 */ /* 0x000fe40000000000 */
[----:B------:R-:W-:Y:S02]  /*9090*/  SEL R26, R74, R75, P0 ;  /* 0x0000004b4a1a7207 */ /* 0x000fe40000000000 */
[----:B------:R-:W-:Y:S02]  /*90a0*/  SEL R41, R75, R74, P0 ;  /* 0x0000004a4b297207 */ /* 0x000fe40000000000 */
[----:B------:R-:W-:Y:S01]  /*90b0*/  SEL R106, R7, R8, P0 ;  /* 0x00000008076a7207 */ /* 0x000fe20000000000 */
[----:B------:R-:W1:Y:S01]  /*90c0*/  S2R R74, SR_CTAID.X ;  /* 0x00000000004a7919 */ /* 0x000e620000002500 */
[----:B------:R-:W-:-:S02]  /*90d0*/  SEL R117, R8, R7, P0 ;  /* 0x0000000708757207 */ /* 0x000fc40000000000 */
[----:B------:R-:W-:Y:S02]  /*90e0*/  LOP3.LUT R6, R4, 0xfffffffc, RZ, 0xc0, !PT ;  /* 0xfffffffc04067812 */ /* 0x000fe400078ec0ff */
[--C-:B------:R-:W-:Y:S02]  /*90f0*/  SHF.R.S32.HI R4, RZ, 0x2, R10.reuse ;  /* 0x00000002ff047819 */ /* 0x100fe4000001140a */
[----:B------:R-:W-:Y:S02]  /*9100*/  SHF.R.S32.HI R7, RZ, 0x1f, R10 ;  /* 0x0000001fff077819 */ /* 0x000fe4000001140a */
[----:B------:R-:W-:Y:S02]  /*9110*/  SHF.R.S32.HI R9, RZ, 0x7, R2 ;  /* 0x00000007ff097819 */ /* 0x000fe40000011402 */
[----:B------:R-:W-:Y:S02]  /*9120*/  LEA.HI R7, R7, R4, RZ, 0x3 ;  /* 0x0000000407077211 */ /* 0x000fe400078f18ff */
[----:B------:R-:W-:-:S02]  /*9130*/  SEL R98, R52, R15, P0 ;  /* 0x0000000f34627207 */ /* 0x000fc40000000000 */
[----:B------:R-:W-:Y:S02]  /*9140*/  SEL R107, R15, R52, P0 ;  /* 0x000000340f6b7207 */ /* 0x000fe40000000000 */
[----:B------:R-:W-:Y:S02]  /*9150*/  SEL R72, R24, R81, P0 ;  /* 0x0000005118487207 */ /* 0x000fe40000000000 */
[----:B------:R-:W-:Y:S02]  /*9160*/  SEL R93, R81, R24, P0 ;  /* 0x00000018515d7207 */ /* 0x000fe40000000000 */
[----:B------:R-:W-:Y:S02]  /*9170*/  SEL R102, R44, R13, P0 ;  /* 0x0000000d2c667207 */ /* 0x000fe40000000000 */
[----:B------:R-:W-:Y:S01]  /*9180*/  SEL R111, R13, R44, P0 ;  /* 0x0000002c0d6f7207 */ /* 0x000fe20000000000 */
[----:B------:R-:W-:Y:S01]  /*9190*/  IMAD.U32 R44, RZ, RZ, UR6 ;  /* 0x00000006ff2c7e24 */ /* 0x000fe2000f8e00ff */
[----:B------:R-:W-:Y:S01]  /*91a0*/  SEL R52, R34, R35, P0 ;  /* 0x0000002322347207 */ /* 0x000fe20000000000 */
[----:B------:R-:W-:Y:S01]  /*91b0*/  ULDC.64 UR6, c[0x0][0xb48] ;  /* 0x0002d20000067ab9 */ /* 0x000fe20000000a00 */
[----:B------:R-:W-:-:S02]  /*91c0*/  SEL R81, R35, R34, P0 ;  /* 0x0000002223517207 */ /* 0x000fc40000000000 */
[----:B------:R-:W-:Y:S02]  /*91d0*/  LEA.HI R2, R2, R9, RZ, 0x1 ;  /* 0x0000000902027211 */ /* 0x000fe400078f08ff */
[----:B------:R-:W-:Y:S02]  /*91e0*/  LOP3.LUT R7, R7, 0xfffffff8, RZ, 0xc0, !PT ;  /* 0xfffffff807077812 */ /* 0x000fe400078ec0ff */
[----:B------:R-:W-:Y:S02]  /*91f0*/  SEL R34, R86, R87, P0 ;  /* 0x0000005756227207 */ /* 0x000fe40000000000 */
[----:B------:R-:W-:Y:S01]  /*9200*/  SEL R13, R87, R86, P0 ;  /* 0x00000056570d7207 */ /* 0x000fe20000000000 */
[----:B------:R-:W-:Y:S01]  /*9210*/  IMAD.IADD R7, R4, 0x1, -R7 ;  /* 0x0000000104077824 */ /* 0x000fe200078e0a07 */
[----:B------:R-:W-:Y:S01]  /*9220*/  IADD3 R8, R25, -R6, RZ ;  /* 0x8000000619087210 */ /* 0x000fe20007ffe0ff */
[----:B------:R-:W3:Y:S01]  /*9230*/  LDC R87, c[0x0][0xbe8] ;  /* 0x0002fa00ff577b82 */ /* 0x000ee20000000800 */
[----:B------:R-:W-:-:S02]  /*9240*/  LEA.HI R6, R11, R64, RZ, 0x5 ;  /* 0x000000400b067211 */ /* 0x000fc400078f28ff */
[----:B------:R-:W-:Y:S02]  /*9250*/  LOP3.LUT R2, R2, 0x3fffffe, RZ, 0xc0, !PT ;  /* 0x03fffffe02027812 */ /* 0x000fe400078ec0ff */
[----:B------:R-:W-:Y:S02]  /*9260*/  SHF.R.S32.HI R6, RZ, 0x5, R6 ;  /* 0x00000005ff067819 */ /* 0x000fe40000011406 */
[----:B------:R-:W-:Y:S01]  /*9270*/  LEA.HI R4, R8, R8, RZ, 0x1 ;  /* 0x0000000808047211 */ /* 0x000fe200078f08ff */
[----:B------:R-:W-:Y:S01]  /*9280*/  IMAD.IADD R2, R9, 0x1, -R2 ;  /* 0x0000000109027824 */ /* 0x000fe200078e0a02 */
[----:B------:R-:W-:Y:S01]  /*9290*/  SEL R96, R14, R49, P0 ;  /* 0x000000310e607207 */ /* 0x000fe20000000000 */
[----:B------:R-:W-:Y:S01]  /*92a0*/  IMAD R7, R6, 0x10, R7 ;  /* 0x0000001006077824 */ /* 0x000fe200078e0207 */
[----:B------:R-:W-:Y:S02]  /*92b0*/  LOP3.LUT R9, R4, 0x1ffffffe, RZ, 0xc0, !PT ;  /* 0x1ffffffe04097812 */ /* 0x000fe400078ec0ff */
[----:B------:R-:W-:Y:S01]  /*92c0*/  SEL R105, R49, R14, P0 ;  /* 0x0000000e31697207 */ /* 0x000fe20000000000 */
[----:B------:R-:W-:Y:S01]  /*92d0*/  IMAD R2, R2, 0x40, R7 ;  /* 0x0000004002027824 */ /* 0x000fe200078e0207 */
[----:B------:R-:W-:-:S02]  /*92e0*/  SEL R14, R30, R31, P0 ;  /* 0x0000001f1e0e7207 */ /* 0x000fc40000000000 */
[----:B------:R-:W-:Y:S02]  /*92f0*/  IADD3 R9, R8, -R9, RZ ;  /* 0x8000000908097210 */ /* 0x000fe40007ffe0ff */
[----:B------:R-:W-:Y:S02]  /*9300*/  SEL R92, R17, R18, P0 ;  /* 0x00000012115c7207 */ /* 0x000fe40000000000 */
[----:B------:R-:W-:Y:S01]  /*9310*/  SEL R101, R18, R17, P0 ;  /* 0x0000001112657207 */ /* 0x000fe20000000000 */
[----:B------:R-:W-:Y:S01]  /*9320*/  IMAD R9, R9, 0x8, R2 ;  /* 0x0000000809097824 */ /* 0x000fe200078e0202 */
[----:B------:R-:W-:Y:S02]  /*9330*/  SEL R18, R38, R39, P0 ;  /* 0x0000002726127207 */ /* 0x000fe40000000000 */
[----:B------:R-:W-:Y:S02]  /*9340*/  SEL R85, R39, R38, P0 ;  /* 0x0000002627557207 */ /* 0x000fe40000000000 */
[----:B------:R-:W-:-:S02]  /*9350*/  SEL R56, R46, R47, P0 ;  /* 0x0000002f2e387207 */ /* 0x000fc40000000000 */
[----:B------:R-:W-:Y:S02]  /*9360*/  SEL R77, R47, R46, P0 ;  /* 0x0000002e2f4d7207 */ /* 0x000fe40000000000 */
[----:B------:R-:W-:Y:S02]  /*9370*/  SEL R12, R50, R51, P0 ;  /* 0x00000033320c7207 */ /* 0x000fe40000000000 */
[----:B------:R-:W-:Y:S02]  /*9380*/  SEL R38, R66, R67, P0 ;  /* 0x0000004342267207 */ /* 0x000fe40000000000 */
[----:B------:R-:W-:Y:S01]  /*9390*/  SEL R47, R67, R66, P0 ;  /* 0x00000042432f7207 */ /* 0x000fe20000000000 */
[----:B-1----:R-:W-:Y:S01]  /*93a0*/  IMAD R66, R74, 0x80, R2 ;  /* 0x000000804a427824 */ /* 0x002fe200078e0202 */
[----:B------:R-:W-:Y:S02]  /*93b0*/  LOP3.LUT R7, R10, 0x7ffffffc, RZ, 0xc0, !PT ;  /* 0x7ffffffc0a077812 */ /* 0x000fe400078ec0ff */
[----:B------:R-:W-:-:S02]  /*93c0*/  LEA R74, R74, R9, 0x7 ;  /* 0x000000094a4a7211 */ /* 0x000fc400078e38ff */
[----:B------:R-:W-:Y:S02]  /*93d0*/  SEL R88, R20, R65, P0 ;  /* 0x0000004114587207 */ /* 0x000fe40000000000 */
[----:B------:R-:W-:Y:S02]  /*93e0*/  SEL R97, R65, R20, P0 ;  /* 0x0000001441617207 */ /* 0x000fe40000000000 */
[----:B------:R-:W-:Y:S02]  /*93f0*/  SEL R46, R54, R55, P0 ;  /* 0x00000037362e7207 */ /* 0x000fe40000000000 */
[----:B------:R-:W-:Y:S02]  /*9400*/  SEL R61, R55, R54, P0 ;  /* 0x00000036373d7207 */ /* 0x000fe40000000000 */
[----:B------:R-:W-:Y:S02]  /*9410*/  SEL R90, R68, R21, P0 ;  /* 0x00000015445a7207 */ /* 0x000fe40000000000 */
[----:B------:R-:W-:-:S02]  /*9420*/  SEL R99, R21, R68, P0 ;  /* 0x0000004415637207 */ /* 0x000fc40000000000 */
[----:B------:R-:W-:Y:S02]  /*9430*/  SEL R20, R84, R29, P0 ;  /* 0x0000001d54147207 */ /* 0x000fe40000000000 */
[----:B---3--:R-:W-:Y:S02]  /*9440*/  ISETP.NE.AND P2, PT, R87, 0x1, PT ;  /* 0x000000015700780c */ /* 0x008fe40003f45270 */
        /* <DEDUP_REMOVED lines=8> */
[----:B------:R-:W0:Y:S01]  /*94d0*/  LDC R76, c[0x0][0xc50] ;  /* 0x00031400ff4c7b82 */ /* 0x000e220000000800 */
        /* <DEDUP_REMOVED lines=12> */
[----:B------:R-:W1:Y:S01]  /*95a0*/  @P2 LDC R83, c[0x0][0xbf0] ;  /* 0x0002fc00ff532b82 */ /* 0x000e620000000800 */
[C---:B------:R-:W-:Y:S01]  /*95b0*/  LOP3.LUT P1, RZ, R64.reuse, 0x3, RZ, 0xc0, !PT ;  /* 0x0000000340ff7812 */ /* 0x040fe2000782c0ff */
[----:B------:R-:W-:Y:S01]  /*95c0*/  IMAD.IADD R64, R64, 0x1, -R7 ;  /* 0x0000000140407824 */ /* 0x000fe200078e0a07 */
[----:B------:R-:W-:-:S02]  /*95d0*/  SEL R43, R71, R70, P0 ;  /* 0x00000046472b7207 */ /* 0x000fc40000000000 */
[----:B------:R-:W-:Y:S01]  /*95e0*/  MOV R33, UR5 ;  /* 0x0000000500217c02 */ /* 0x000fe20008000f00 */
[----:B------:R-:W-:Y:S01]  /*95f0*/  IMAD.U32 R33, RZ, RZ, UR9 ;  /* 0x00000009ff217e24 */ /* 0x000fe2000f8e00ff */
[----:B------:R-:W-:Y:S01]  /*9600*/  ULDC.64 UR8, c[0x0][0xb28] ;  /* 0x0002ca0000087ab9 */ /* 0x000fe20000000a00 */
[----:B------:R-:W3:Y:S01]  /*9610*/  @P2 LDC R82, c[0x0][0xbf0] ;  /* 0x0002fc00ff522b82 */ /* 0x000ee20000000800 */
[----:B--2---:R2:W-:Y:S04]  /*9620*/  SHFL.IDX PT, R49, R14, R5, 0x1c1f ;  /* 0x001c1f050e317589 */ /* 0x0045e800000e0000 */
[----:B------:R-:W-:Y:S04]  /*9630*/  SHFL.IDX PT, R8, R34, R5, 0x1c1f ;  /* 0x001c1f0522087589 */ /* 0x000fe800000e0000 */
[----:B------:R-:W-:Y:S01]  /*9640*/  SHFL.IDX PT, R10, R106, R5, 0x1c1f ;  /* 0x001c1f056a0a7589 */ /* 0x000fe200000e0000 */
[----:B--2---:R-:W-:-:S03]  /*9650*/  LOP3.LUT R14, R5, 0x2, RZ, 0x3c, !PT ;  /* 0x00000002050e7812 */ /* 0x004fc600078e3cff */
[----:B------:R-:W-:Y:S04]  /*9660*/  SHFL.IDX PT, R54, R12, R5, 0x1c1f ;  /* 0x001c1f050c367589 */ /* 0x000fe800000e0000 */
[----:B------:R-:W2:Y:S04]  /*9670*/  SHFL.IDX PT, R13, R13, R14, 0x1c1f ;  /* 0x001c1f0e0d0d7589 */ /* 0x000ea800000e0000 */
[----:B------:R-:W4:Y:S04]  /*9680*/  SHFL.IDX PT, R9, R117, R14, 0x1c1f ;  /* 0x001c1f0e75097589 */ /* 0x000f2800000e0000 */
[----:B------:R-:W-:Y:S04]  /*9690*/  SHFL.IDX PT, R11, R108, R5, 0x1c1f ;  /* 0x001c1f056c0b7589 */ /* 0x000fe800000e0000 */
[----:B------:R-:W5:Y:S04]  /*96a0*/  SHFL.IDX PT, R12, R119, R14, 0x1c1f ;  /* 0x001c1f0e770c7589 */ /* 0x000f6800000e0000 */
[----:B------:R-:W-:Y:S04]  /*96b0*/  SHFL.IDX PT, R16, R16, R5, 0x1c1f ;  /* 0x001c1f0510107589 */ /* 0x000fe800000e0000 */
[----:B------:R-:W0:Y:S04]  /*96c0*/  SHFL.IDX PT, R17, R113, R14, 0x1c1f ;  /* 0x001c1f0e71117589 */ /* 0x000e2800000e0000 */
[----:B------:R-:W-:Y:S01]  /*96d0*/  SHFL.IDX PT, R22, R100, R5, 0x1c1f ;  /* 0x001c1f0564167589 */ /* 0x000fe200000e0000 */
[----:B--2---:R-:W-:-:S03]  /*96e0*/  SEL R7, R8, R13, P0 ;  /* 0x0000000d08077207 */ /* 0x004fc60000000000 */
[----:B------:R-:W-:Y:S04]  /*96f0*/  SHFL.IDX PT, R53, R18, R5, 0x1c1f ;  /* 0x001c1f0512357589 */ /* 0x000fe800000e0000 */
[----:B------:R-:W-:Y:S04]  /*9700*/  SHFL.IDX PT, R23, R109, R14, 0x1c1f ;  /* 0x001c1f0e6d177589 */ /* 0x000fe800000e0000 */
[----:B------:R-:W-:Y:S04]  /*9710*/  SHFL.IDX PT, R15, R104, R5, 0x1c1f ;  /* 0x001c1f05680f7589 */ /* 0x000fe800000e0000 */
[----:B------:R-:W-:Y:S04]  /*9720*/  SHFL.IDX PT, R30, R92, R5, 0x1c1f ;  /* 0x001c1f055c1e7589 */ /* 0x000fe800000e0000 */
[----:B------:R-:W-:Y:S04]  /*9730*/  SHFL.IDX PT, R50, R20, R5, 0x1c1f ;  /* 0x001c1f0514327589 */ /* 0x000fe800000e0000 */
[----:B------:R-:W2:Y:S04]  /*9740*/  SHFL.IDX PT, R18, R115, R14, 0x1c1f ;  /* 0x001c1f0e73127589 */ /* 0x000ea800000e0000 */
[----:B------:R-:W1:Y:S04]  /*9750*/  SHFL.IDX PT, R31, R101, R14, 0x1c1f ;  /* 0x001c1f0e651f7589 */ /* 0x000e6800000e0000 */
[----:B------:R-:W-:Y:S04]  /*9760*/  SHFL.IDX PT, R19, R102, R5, 0x1c1f ;  /* 0x001c1f0566137589 */ /* 0x000fe800000e0000 */
[----:B------:R-:W-:Y:S04]  /*9770*/  SHFL.IDX PT, R63, R80, R5, 0x1c1f ;  /* 0x001c1f05503f7589 */ /* 0x000fe800000e0000 */
[----:B------:R-:W3:Y:S04]  /*9780*/  SHFL.IDX PT, R20, R111, R14, 0x1c1f ;  /* 0x001c1f0e6f147589 */ /* 0x000ee800000e0000 */
[----:B------:R-:W-:Y:S04]  /*9790*/  SHFL.IDX PT, R24, R96, R5, 0x1c1f ;  /* 0x001c1f0560187589 */ /* 0x000fe800000e0000 */
[----:B------:R-:W-:Y:S04]  /*97a0*/  SHFL.IDX PT, R27, R94, R5, 0x1c1f ;  /* 0x001c1f055e1b7589 */ /* 0x000fe800000e0000 */
[----:B------:R-:W-:Y:S04]  /*97b0*/  SHFL.IDX PT, R21, R105, R14, 0x1c1f ;  /* 0x001c1f0e69157589 */ /* 0x000fe800000e0000 */
[----:B------:R-:W3:Y:S04]  /*97c0*/  SHFL.IDX PT, R34, R103, R14, 0x1c1f ;  /* 0x001c1f0e67227589 */ /* 0x000ee800000e0000 */
[----:B------:R4:W-:Y:S04]  /*97d0*/  SHFL.IDX PT, R80, R85, R14, 0x1c1f ;  /* 0x001c1f0e55507589 */ /* 0x0009e800000e0000 */
[----:B------:R-:W-:Y:S04]  /*97e0*/  SHFL.IDX PT, R6, R26, R5, 0x1c1f ;  /* 0x001c1f051a067589 */ /* 0x000fe800000e0000 */
[----:B------:R-:W-:Y:S01]  /*97f0*/  SHFL.IDX PT, R25, R98, R5, 0x1c1f ;  /* 0x001c1f0562197589 */ /* 0x000fe200000e0000 */
[----:B----4-:R-:W4:Y:S03]  /*9800*/  LDC.64 R84, c[0x0][0xbd8] ;  /* 0x0002f600ff547b82 */ /* 0x010f260000000a00 */
[----:B------:R-:W-:Y:S04]  /*9810*/  SHFL.IDX PT, R26, R107, R14, 0x1c1f ;  /* 0x001c1f0e6b1a7589 */ /* 0x000fe800000e0000 */
[----:B------:R-:W-:Y:S04]  /*9820*/  SHFL.IDX PT, R2, R58, R5, 0x1c1f ;  /* 0x001c1f053a027589 */ /* 0x000fe800000e0000 */
[----:B------:R-:W-:Y:S04]  /*9830*/  SHFL.IDX PT, R51, R88, R5, 0x1c1f ;  /* 0x001c1f0558337589 */ /* 0x000fe800000e0000 */
[----:B------:R-:W4:Y:S04]  /*9840*/  SHFL.IDX PT, R58, R97, R14, 0x1c1f ;  /* 0x001c1f0e613a7589 */ /* 0x000f2800000e0000 */
[----:B------:R-:W-:Y:S04]  /*9850*/  SHFL.IDX PT, R35, R90, R5, 0x1c1f ;  /* 0x001c1f055a237589 */ /* 0x000fe800000e0000 */
[----:B------:R-:W4:Y:S04]  /*9860*/  SHFL.IDX PT, R62, R99, R14, 0x1c1f ;  /* 0x001c1f0e633e7589 */ /* 0x000f2800000e0000 */
[----:B------:R5:W-:Y:S04]  /*9870*/  SHFL.IDX PT, R67, R77, R14, 0x1c1f ;  /* 0x001c1f0e4d437589 */ /* 0x000be800000e0000 */
[----:B------:R-:W-:Y:S04]  /*9880*/  SHFL.IDX PT, R68, R68, R5, 0x1c1f ;  /* 0x001c1f0544447589 */ /* 0x000fe800000e0000 */
[----:B------:R-:W4:Y:S01]  /*9890*/  SHFL.IDX PT, R69, R69, R14, 0x1c1f ;  /* 0x001c1f0e45457589 */ /* 0x000f2200000e0000 */
[----:B-----5:R-:W5:Y:S03]  /*98a0*/  @P2 LDC R77, c[0x0][0xbec] ;  /* 0x0002fb00ff4d2b82 */ /* 0x020f660000000800 */
[----:B------:R0:W-:Y:S04]  /*98b0*/  SHFL.IDX PT, R79, R89, R14, 0x1c1f ;  /* 0x001c1f0e594f7589 */ /* 0x0001e800000e0000 */
[----:B------:R-:W-:Y:S04]  /*98c0*/  SHFL.IDX PT, R72, R72, R5, 0x1c1f ;  /* 0x001c1f0548487589 */ /* 0x000fe800000e0000 */
[----:B------:R-:W-:Y:S01]  /*98d0*/  SHFL.IDX PT, R48, R48, R5, 0x1c1f ;  /* 0x001c1f0530307589 */ /* 0x000fe200000e0000 */
[----:B0-----:R-:W0:Y:S03]  /*98e0*/  LDC.64 R88, c[0x0][0xb40] ;  /* 0x0002d000ff587b82 */ /* 0x001e260000000a00 */
[----:B------:R-:W-:Y:S04]  /*98f0*/  SHFL.IDX PT, R52, R52, R5, 0x1c1f ;  /* 0x001c1f0534347589 */ /* 0x000fe800000e0000 */
[----:B------:R-:W-:Y:S04]  /*9900*/  SHFL.IDX PT, R60, R60, R5, 0x1c1f ;  /* 0x001c1f053c3c7589 */ /* 0x000fe800000e0000 */
[----:B------:R-:W-:Y:S04]  /*9910*/  SHFL.IDX PT, R56, R56, R5, 0x1c1f ;  /* 0x001c1f0538387589 */ /* 0x000fe800000e0000 */
[----:B------:R-:W-:Y:S04]  /*9920*/  SHFL.IDX PT, R46, R46, R5, 0x1c1f ;  /* 0x001c1f052e2e7589 */ /* 0x000fe800000e0000 */
[----:B------:R-:W-:Y:S04]  /*9930*/  SHFL.IDX PT, R42, R42, R5, 0x1c1f ;  /* 0x001c1f052a2a7589 */ /* 0x000fe800000e0000 */
[----:B------:R-:W-:Y:S01]  /*9940*/  SHFL.IDX PT, R40, R40, R5, 0x1c1f ;  /* 0x001c1f0528287589 */ /* 0x000fe200000e0000 */
[----:B0-----:R-:W-:-:S03]  /*9950*/  IMAD.WIDE.U32 R44, R88, UR37, R44 ;  /* 0x00000025582c7c25 */ /* 0x001fc6000f8e002c */
[----:B------:R-:W-:Y:S04]  /*9960*/  SHFL.IDX PT, R38, R38, R5, 0x1c1f ;  /* 0x001c1f0526267589 */ /* 0x000fe800000e0000 */
[----:B------:R-:W-:Y:S04]  /*9970*/  SHFL.IDX PT, R36, R36, R5, 0x1c1f ;  /* 0x001c1f0524247589 */ /* 0x000fe800000e0000 */
[----:B------:R0:W-:Y:S04]  /*9980*/  SHFL.IDX PT, R4, R28, R5, 0x1c1f ;  /* 0x001c1f051c047589 */ /* 0x0001e800000e0000 */
[----:B------:R-:W5:Y:S04]  /*9990*/  SHFL.IDX PT, R70, R95, R14, 0x1c1f ;  /* 0x001c1f0e5f467589 */ /* 0x000f6800000e0000 */
[----:B------:R-:W-:Y:S01]  /*99a0*/  SHFL.IDX PT, R73, R73, R14, 0x1c1f ;  /* 0x001c1f0e49497589 */ /* 0x000fe200000e0000 */
[----:B0-----:R-:W-:-:S02]  /*99b0*/  SEL R5, R13, R8, P0 ;  /* 0x000000080d057207 */ /* 0x001fc40000000000 */
[----:B------:R-:W-:Y:S01]  /*99c0*/  SEL R8, R10, R9, P0 ;  /* 0x000000090a087207 */ /* 0x000fe20000000000 */
[----:B------:R-:W0:Y:S01]  /*99d0*/  SHFL.IDX PT, R75, R93, R14, 0x1c1f ;  /* 0x001c1f0e5d4b7589 */ /* 0x000e2200000e0000 */
[----:B------:R-:W-:Y:S02]  /*99e0*/  SEL R10, R9, R10, P0 ;  /* 0x0000000a090a7207 */ /* 0x000fe40000000000 */
[----:B------:R-:W-:Y:S01]  /*99f0*/  SEL R9, R11, R12, P0 ;  /* 0x0000000c0b097207 */ /* 0x000fe20000000000 */
[----:B------:R1:W0:Y:S01]  /*9a00*/  SHFL.IDX PT, R78, R91, R14, 0x1c1f ;  /* 0x001c1f0e5b4e7589 */ /* 0x00022200000e0000 */
[----:B------:R-:W-:Y:S02]  /*9a10*/  SEL R11, R12, R11, P0 ;  /* 0x0000000b0c0b7207 */ /* 0x000fe40000000000 */
[----:B------:R-:W-:Y:S01]  /*9a20*/  SEL R12, R16, R17, P0 ;  /* 0x00000011100c7207 */ /* 0x000fe20000000000 */
[----:B------:R-:W0:Y:S01]  /*9a30*/  SHFL.IDX PT, R81, R81, R14, 0x1c1f ;  /* 0x001c1f0e51517589 */ /* 0x000e2200000e0000 */
[----:B------:R-:W-:-:S02]  /*9a40*/  SEL R16, R17, R16, P0 ;  /* 0x0000001011107207 */ /* 0x000fc40000000000 */
[----:B--2---:R-:W-:Y:S01]  /*9a50*/  SEL R13, R15, R18, P0 ;  /* 0x000000120f0d7207 */ /* 0x004fe20000000000 */
[----:B------:R2:W-:Y:S01]  /*9a60*/  SHFL.IDX PT, R71, R29, R14, 0x1c1f ;  /* 0x001c1f0e1d477589 */ /* 0x0005e200000e0000 */
[----:B------:R-:W-:Y:S01]  /*9a70*/  SEL R17, R18, R15, P0 ;  /* 0x0000000f12117207 */ /* 0x000fe20000000000 */
[----:B-1----:R-:W1:Y:S01]  /*9a80*/  @P2 LDC R91, c[0x0][0xbec] ;  /* 0x0002fb00ff5b2b82 */ /* 0x002e620000000800 */
[----:B------:R-:W-:Y:S01]  /*9a90*/  SEL R28, R30, R31, P0 ;  /* 0x0000001f1e1c7207 */ /* 0x000fe20000000000 */
[----:B------:R-:W-:Y:S01]  /*9aa0*/  SHFL.IDX PT, R61, R61, R14, 0x1c1f ;  /* 0x001c1f0e3d3d7589 */ /* 0x000fe200000e0000 */
[----:B---3--:R-:W-:Y:S02]  /*9ab0*/  SEL R15, R19, R20, P0 ;  /* 0x00000014130f7207 */ /* 0x008fe40000000000 */
[----:B------:R-:W-:Y:S01]  /*9ac0*/  SEL R30, R31, R30, P0 ;  /* 0x0000001e1f1e7207 */ /* 0x000fe20000000000 */
[----:B------:R-:W-:Y:S01]  /*9ad0*/  SHFL.IDX PT, R65, R65, R14, 0x1c1f ;  /* 0x001c1f0e41417589 */ /* 0x000fe200000e0000 */
[----:B------:R-:W-:-:S02]  /*9ae0*/  SEL R31, R34, R27, P0 ;  /* 0x0000001b221f7207 */ /* 0x000fc40000000000 */
[----:B--2---:R-:W-:Y:S01]  /*9af0*/  SEL R29, R27, R34, P0 ;  /* 0x000000221b1d7207 */ /* 0x004fe20000000000 */
[----:B------:R-:W-:Y:S01]  /*9b00*/  SHFL.IDX PT, R55, R55, R14, 0x1c1f ;  /* 0x001c1f0e37377589 */ /* 0x000fe200000e0000 */
[----:B----4-:R-:W-:Y:S01]  /*9b10*/  IMAD R34, R84, UR39, RZ ;  /* 0x0000002754227c24 */ /* 0x010fe2000f8e02ff */
[----:B------:R-:W-:Y:S02]  /*9b20*/  SEL R18, R51, R58, P0 ;  /* 0x0000003a33127207 */ /* 0x000fe40000000000 */
[----:B------:R-:W-:Y:S01]  /*9b30*/  SHFL.IDX PT, R57, R57, R14, 0x1c1f ;  /* 0x001c1f0e39397589 */ /* 0x000fe200000e0000 */
[----:B------:R-:W-:-:S03]  /*9b40*/  SEL R27, R62, R35, P0 ;  /* 0x000000233e1b7207 */ /* 0x000fc60000000000 */
[----:B------:R-:W-:Y:S04]  /*9b50*/  SHFL.IDX PT, R43, R43, R14, 0x1c1f ;  /* 0x001c1f0e2b2b7589 */ /* 0x000fe800000e0000 */
[----:B------:R-:W-:Y:S01]  /*9b60*/  SHFL.IDX PT, R47, R47, R14, 0x1c1f ;  /* 0x001c1f0e2f2f7589 */ /* 0x000fe200000e0000 */
[----:B-1----:R-:W-:-:S03]  /*9b70*/  @P2 IMAD.HI.U32 R91, R74, R91, RZ ;  /* 0x0000005b4a5b2227 */ /* 0x002fc600078e00ff */
[----:B------:R-:W-:Y:S04]  /*9b80*/  SHFL.IDX PT, R37, R37, R14, 0x1c1f ;  /* 0x001c1f0e25257589 */ /* 0x000fe800000e0000 */
[----:B------:R-:W-:Y:S04]  /*9b90*/  SHFL.IDX PT, R41, R41, R14, 0x1c1f ;  /* 0x001c1f0e29297589 */ /* 0x000fe800000e0000 */
[----:B------:R1:W-:Y:S02]  /*9ba0*/  SHFL.IDX PT, R39, R39, R14, 0x1c1f ;  /* 0x001c1f0e27277589 */ /* 0x0003e400000e0000 */
[----:B-1----:R-:W-:-:S02]  /*9bb0*/  SEL R14, R22, R23, P0 ;  /* 0x00000017160e7207 */ /* 0x002fc40000000000 */
[----:B------:R-:W-:Y:S02]  /*9bc0*/  SEL R22, R23, R22, P0 ;  /* 0x0000001617167207 */ /* 0x000fe40000000000 */
[----:B------:R-:W-:Y:S02]  /*9bd0*/  SEL R23, R20, R19, P0 ;  /* 0x0000001314177207 */ /* 0x000fe40000000000 */
[----:B------:R-:W-:Y:S02]  /*9be0*/  SEL R20, R24, R21, P0 ;  /* 0x0000001518147207 */ /* 0x000fe40000000000 */
[----:B------:R-:W-:Y:S02]  /*9bf0*/  SEL R24, R21, R24, P0 ;  /* 0x0000001815187207 */ /* 0x000fe40000000000 */
[----:B------:R-:W-:Y:S02]  /*9c00*/  SEL R21, R25, R26, P0 ;  /* 0x0000001a19157207 */ /* 0x000fe40000000000 */
[----:B------:R-:W-:-:S02]  /*9c10*/  SEL R25, R26, R25, P0 ;  /* 0x000000191a197207 */ /* 0x000fc40000000000 */
[----:B------:R-:W-:Y:S01]  /*9c20*/  SEL R26, R58, R51, P0 ;  /* 0x000000333a1a7207 */ /* 0x000fe20000000000 */
[----:B------:R-:W-:Y:S01]  /*9c30*/  IMAD R51, R85, UR37, R34 ;  /* 0x0000002555337c24 */ /* 0x000fe2000f8e0222 */
[----:B------:R-:W-:Y:S01]  /*9c40*/  SEL R19, R35, R62, P0 ;  /* 0x0000003e23137207 */ /* 0x000fe20000000000 */
[----:B------:R-:W-:Y:S01]  /*9c50*/  IMAD.WIDE.U32 R58, R84, UR37, R32 ;  /* 0x00000025543a7c25 */ /* 0x000fe2000f8e0020 */
[----:B------:R-:W-:Y:S02]  /*9c60*/  SEL R32, R68, R69, P0 ;  /* 0x0000004544207207 */ /* 0x000fe40000000000 */
[----:B------:R-:W-:Y:S01]  /*9c70*/  SEL R34, R69, R68, P0 ;  /* 0x0000004445227207 */ /* 0x000fe20000000000 */
[----:B-----5:R-:W-:Y:S01]  /*9c80*/  @P2 IMAD.HI.U32 R62, R74, R77, RZ ;  /* 0x0000004d4a3e2227 */ /* 0x020fe200078e00ff */
[----:B------:R-:W-:Y:S02]  /*9c90*/  SEL R33, R63, R70, P0 ;  /* 0x000000463f217207 */ /* 0x000fe40000000000 */
[----:B------:R-:W-:Y:S01]  /*9ca0*/  SEL R35, R70, R63, P0 ;  /* 0x0000003f46237207 */ /* 0x000fe20000000000 */
[----:B------:R-:W-:-:S02]  /*9cb0*/  IMAD R69, RZ, RZ, -UR42 ;  /* 0x8000002aff457e24 */ /* 0x000fc4000f8e02ff */
[----:B------:R-:W-:Y:S02]  /*9cc0*/  IMAD.IADD R59, R59, 0x1, R51 ;  /* 0x000000013b3b7824 */ /* 0x000fe400078e0233 */
[----:B------:R-:W-:Y:S01]  /*9cd0*/  IMAD.MOV.U32 R51, RZ, RZ, R74 ;  /* 0x000000ffff337224 */ /* 0x000fe200078e004a */
[----:B------:R-:W-:Y:S01]  /*9ce0*/  @P2 SHF.R.U32.HI R51, RZ, R83, R62 ;  /* 0x00000053ff332219 */ /* 0x000fe2000001163e */
[----:B------:R-:W-:Y:S02]  /*9cf0*/  IMAD R68, R88, UR39, RZ ;  /* 0x0000002758447c24 */ /* 0x000fe4000f8e02ff */
[----:B------:R-:W-:Y:S01]  /*9d00*/  IMAD R83, R76, R69, UR4 ;  /* 0x000000044c537e24 */ /* 0x000fe2000f8e0245 */
[----:B------:R-:W-:Y:S01]  /*9d10*/  ULDC.64 UR4, c[0x0][0xbe0] ;  /* 0x0002f80000047ab9 */ /* 0x000fe20000000a00 */
[----:B------:R-:W-:Y:S02]  /*9d20*/  IMAD R63, R89, UR37, R68 ;  /* 0x00000025593f7c24 */ /* 0x000fe4000f8e0244 */
[----:B------:R-:W-:Y:S01]  /*9d30*/  IMAD.MOV.U32 R62, RZ, RZ, R44 ;  /* 0x000000ffff3e7224 */ /* 0x000fe200078e002c */
[----:B------:R-:W-:Y:S01]  /*9d40*/  SHF.R.S32.HI R70, RZ, 0x1f, R83 ;  /* 0x0000001fff467819 */ /* 0x000fe20000011453 */
[----:B------:R-:W-:Y:S01]  /*9d50*/  IMAD.MOV.U32 R69, RZ, RZ, R74 ;  /* 0x000000ffff457224 */ /* 0x000fe200078e004a */
[----:B------:R-:W-:-:S02]  /*9d60*/  IADD3 R63, R45, R63, RZ ;  /* 0x0000003f2d3f7210 */ /* 0x000fc40007ffe0ff */
[----:B------:R-:W-:Y:S01]  /*9d70*/  @P2 SHF.R.U32.HI R69, RZ, R82, R91 ;  /* 0x00000052ff452219 */ /* 0x000fe2000001165b */
[C---:B------:R-:W-:Y:S02]  /*9d80*/  IMAD R45, R70.reuse, UR4, RZ ;  /* 0x00000004462d7c24 */ /* 0x040fe4000f8e02ff */
[----:B------:R-:W-:Y:S02]  /*9d90*/  IMAD R70, R70, UR6, RZ ;  /* 0x0000000646467c24 */ /* 0x000fe4000f8e02ff */
[C---:B------:R-:W-:Y:S02]  /*9da0*/  IMAD R68, R83.reuse, UR5, R45 ;  /* 0x0000000553447c24 */ /* 0x040fe4000f8e022d */
[----:B------:R-:W-:Y:S01]  /*9db0*/  IMAD.WIDE.U32 R44, R83, UR4, R58 ;  /* 0x00000004532c7c25 */ /* 0x000fe2000f8e003a */
[----:B------:R-:W-:-:S03]  /*9dc0*/  ULDC.64 UR4, c[0x0][0xb30] ;  /* 0x0002cc0000047ab9 */ /* 0x000fc60000000a00 */
[----:B------:R-:W-:Y:S01]  /*9dd0*/  IMAD.WIDE.U32 R58, R83, UR6, R62 ;  /* 0x00000006533a7c25 */ /* 0x000fe2000f8e003e */
[--C-:B------:R-:W-:Y:S02]  /*9de0*/  SHF.R.S32.HI R63, RZ, 0x1f, R51.reuse ;  /* 0x0000001fff3f7819 */ /* 0x100fe40000011433 */
[----:B------:R-:W-:Y:S01]  /*9df0*/  IADD3 R44, P2, R51, R44, RZ ;  /* 0x0000002c332c7210 */ /* 0x000fe20007f5e0ff */
[----:B------:R-:W-:Y:S01]  /*9e00*/  IMAD.MOV R51, RZ, RZ, -R51 ;  /* 0x000000ffff337224 */ /* 0x000fe200078e0a33 */
[--C-:B------:R-:W-:Y:S01]  /*9e10*/  SHF.R.S32.HI R62, RZ, 0x1f, R69.reuse ;  /* 0x0000001fff3e7819 */ /* 0x100fe20000011445 */
[----:B------:R-:W-:Y:S01]  /*9e20*/  IMAD R77, R83, UR7, R70 ;  /* 0x00000007534d7c24 */ /* 0x000fe2000f8e0246 */
[----:B------:R-:W-:Y:S01]  /*9e30*/  IADD3.X R45, R63, R45, R68, P2, !PT ;  /* 0x0000002d3f2d7210 */ /* 0x000fe200017fe444 */
[----:B------:R-:W-:Y:S01]  /*9e40*/  IMAD.MOV R70, RZ, RZ, -R69 ;  /* 0x000000ffff467224 */ /* 0x000fe200078e0a45 */
[----:B------:R-:W-:Y:S01]  /*9e50*/  ULDC.64 UR6, c[0x0][0xbc8] ;  /* 0x0002f20000067ab9 */ /* 0x000fe20000000a00 */
[----:B------:R-:W-:-:S02]  /*9e60*/  IMAD R62, R62, UR4, RZ ;  /* 0x000000043e3e7c24 */ /* 0x000fc4000f8e02ff */
[C-C-:B------:R-:W-:Y:S02]  /*9e70*/  IMAD R51, R87.reuse, R51, R74.reuse ;  /* 0x0000003357337224 */ /* 0x140fe400078e024a */
[----:B------:R-:W-:Y:S02]  /*9e80*/  IMAD R63, R87, R70, R74 ;  /* 0x00000046573f7224 */ /* 0x000fe400078e024a */
[----:B------:R-:W-:Y:S02]  /*9e90*/  IMAD.IADD R59, R59, 0x1, R77 ;  /* 0x000000013b3b7824 */ /* 0x000fe400078e024d */
[C---:B------:R-:W-:Y:S01]  /*9ea0*/  IMAD R77, R69.reuse, UR5, R62 ;  /* 0x00000005454d7c24 */ /* 0x040fe2000f8e023e */
[----:B------:R-:W-:Y:S01]  /*9eb0*/  SHF.R.S32.HI R62, RZ, 0x1f, R51 ;  /* 0x0000001fff3e7819 */ /* 0x000fe20000011433 */
[----:B------:R-:W-:Y:S01]  /*9ec0*/  IMAD.WIDE.U32 R58, R69, UR4, R58 ;  /* 0x00000004453a7c25 */ /* 0x000fe2000f8e003a */
[----:B------:R-:W-:Y:S01]  /*9ed0*/  SHF.R.S32.HI R68, RZ, 0x1f, R63 ;  /* 0x0000001fff447819 */ /* 0x000fe2000001143f */
[----:B------:R-:W1:Y:S01]  /*9ee0*/  S2UR UR5, SR_CgaCtaId ;  /* 0x00000000000579c3 */ /* 0x000e620000008800 */
[----:B------:R-:W-:Y:S01]  /*9ef0*/  UMOV UR4, 0x400 ;  /* 0x0000040000047882 */ /* 0x000fe20000000000 */
[----:B------:R-:W-:Y:S01]  /*9f00*/  IMAD R62, R62, UR6, RZ ;  /* 0x000000063e3e7c24 */ /* 0x000fe2000f8e02ff */
[----:B------:R-:W-:Y:S01]  /*9f10*/  IADD3 R59, R59, R77, RZ ;  /* 0x0000004d3b3b7210 */ /* 0x000fe20007ffe0ff */
[----:B------:R-:W-:-:S02]  /*9f20*/  IMAD R68, R68, UR8, RZ ;  /* 0x0000000844447c24 */ /* 0x000fc4000f8e02ff */
[----:B------:R-:W-:Y:S01]  /*9f30*/  IMAD R77, R51, UR7, R62 ;  /* 0x00000007334d7c24 */ /* 0x000fe2000f8e023e */
[----:B0-----:R-:W-:Y:S01]  /*9f40*/  SEL R62, R75, R72, P0 ;  /* 0x000000484b3e7207 */ /* 0x001fe20000000000 */
[----:B------:R-:W-:Y:S01]  /*9f50*/  IMAD.WIDE.U32 R44, R51, UR6, R44 ;  /* 0x00000006332c7c25 */ /* 0x000fe2000f8e002c */
[----:B------:R-:W-:-:S03]  /*9f60*/  ULDC.64 UR6, c[0x0][0xba8] ;  /* 0x0002ea0000067ab9 */ /* 0x000fc60000000a00 */
[C---:B------:R-:W-:Y:S02]  /*9f70*/  IMAD R83, R63.reuse, UR9, R68 ;  /* 0x000000093f537c24 */ /* 0x040fe4000f8e0244 */
[----:B------:R-:W-:Y:S01]  /*9f80*/  IMAD.WIDE.U32 R68, R63, UR8, R58 ;  /* 0x000000083f447c25 */ /* 0x000fe2000f8e003a */
[----:B------:R-:W-:Y:S01]  /*9f90*/  SEL R58, R72, R75, P0 ;  /* 0x0000004b483a7207 */ /* 0x000fe20000000000 */
[----:B------:R-:W-:Y:S01]  /*9fa0*/  ULDC.64 UR8, c[0x0][0xb00] ;  /* 0x0002c00000087ab9 */ /* 0x000fe20000000a00 */
[----:B------:R-:W-:Y:S01]  /*9fb0*/  LEA R72, P2, R44, UR6, 0x2 ;  /* 0x000000062c487c11 */ /* 0x000fe2000f8410ff */
[----:B------:R-:W-:Y:S01]  /*9fc0*/  IMAD.IADD R51, R45, 0x1, R77 ;  /* 0x000000012d337824 */ /* 0x000fe200078e024d */
[----:B------:R-:W-:Y:S01]  /*9fd0*/  ULDC UR6, c[0x0][0xa88] ;  /* 0x0002a20000067ab9 */ /* 0x000fe20000000800 */
[----:B------:R-:W-:Y:S01]  /*9fe0*/  IMAD.IADD R45, R69, 0x1, R83 ;  /* 0x00000001452d7824 */ /* 0x000fe200078e0253 */
[----:B------:R-:W-:Y:S01]  /*9ff0*/  LEA R82, P3, R68, UR8, 0x2 ;  /* 0x0000000844527c11 */ /* 0x000fe2000f8610ff */
[----:B------:R-:W-:Y:S01]  /*a000*/  SHFL.IDX PT, R74, R72, RZ, 0x1c1f ;  /* 0x001c1fff484a7589 */ /* 0x000fe200000e0000 */
[----:B------:R-:W-:Y:S01]  /*a010*/  LEA.HI.X R51, R44, UR7, R51, 0x2, P2 ;  /* 0x000000072c337c11 */ /* 0x000fe200090f1433 */
[----:B-1----:R-:W-:Y:S01]  /*a020*/  ULEA UR4, UR5, UR4, 0x18 ;  /* 0x0000000405047291 */ /* 0x002fe2000f8ec03f */
[----:B------:R-:W-:Y:S01]  /*a030*/  IMAD R83, R87, UR6, RZ ;  /* 0x0000000657537c24 */ /* 0x000fe2000f8e02ff */
[----:B------:R-:W-:Y:S01]  /*a040*/  SHFL.IDX PT, R76, R72, 0x1, 0x1c1f ;  /* 0x003c1f00484c7f89 */ /* 0x000fe200000e0000 */
[----:B------:R-:W-:Y:S01]  /*a050*/  VIADD R70, R66, 0x8 ;  /* 0x0000000842467836 */ /* 0x000fe20000000000 */
[----:B------:R-:W-:Y:S01]  /*a060*/  UIADD3 UR4, UR4, 0x22820, URZ ;  /* 0x0002282004047890 */ /* 0x000fe2000fffe03f */
[----:B------:R-:W-:Y:S01]  /*a070*/  LEA.HI.X R84, R68, UR9, R45, 0x2, P3 ;  /* 0x0000000944547c11 */ /* 0x000fe200098f142d */
[----:B------:R-:W0:Y:S01]  /*a080*/  SHFL.IDX PT, R75, R51, RZ, 0x1c1f ;  /* 0x001c1fff334b7589 */ /* 0x000e2200000e0000 */
[-C--:B------:R-:W-:Y:S01]  /*a090*/  ISETP.GE.OR P2, PT, R66, R83.reuse, P1 ;  /* 0x000000534200720c */ /* 0x080fe20000f46670 */
[----:B------:R-:W-:Y:S01]  /*a0a0*/  UPRMT UR4, URZ, 0x654, UR4 ;  /* 0x000006543f047896 */ /* 0x000fe20008000004 */
[-C--:B------:R-:W-:Y:S01]  /*a0b0*/  ISETP.GE.OR P1, PT, R70, R83.reuse, P1 ;  /* 0x000000534600720c */ /* 0x080fe20000f26670 */
[----:B------:R1:W2:Y:S01]  /*a0c0*/  SHFL.IDX PT, R77, R51, 0x1, 0x1c1f ;  /* 0x003c1f00334d7f89 */ /* 0x0002a200000e0000 */
[----:B------:R-:W-:-:S02]  /*a0d0*/  ISETP.GE.AND P3, PT, R66, R83, PT ;  /* 0x000000534200720c */ /* 0x000fc40003f66270 */
[----:B------:R-:W-:Y:S01]  /*a0e0*/  SEL R59, R50, R73, P0 ;  /* 0x00000049323b7207 */ /* 0x000fe20000000000 */
[----:B------:R3:W4:Y:S01]  /*a0f0*/  SHFL.IDX PT, R68, R82, RZ, 0x1c1f ;  /* 0x001c1fff52447589 */ /* 0x00072200000e0000 */
[----:B------:R-:W-:Y:S01]  /*a100*/  SEL R63, R73, R50, P0 ;  /* 0x00000032493f7207 */ /* 0x000fe20000000000 */
[----:B------:R-:W-:Y:S01]  /*a110*/  IMAD.SHL.U32 R73, R64, 0x2, RZ ;  /* 0x0000000240497824 */ /* 0x000fe200078e00ff */
[----:B------:R-:W-:Y:S01]  /*a120*/  SYNCS.ARRIVE.TRANS64.RED.A1T0 RZ, [UR4], RZ ;  /* 0x000000ffffff79a7 */ /* 0x000fe20008100404 */
[----:B------:R3:W3:Y:S01]  /*a130*/  SHFL.IDX PT, R69, R84, RZ, 0x1c1f ;  /* 0x001c1fff54457589 */ /* 0x0006e200000e0000 */
[----:B------:R-:W-:Y:S02]  /*a140*/  SEL R44, R48, R79, P0 ;  /* 0x0000004f302c7207 */ /* 0x000fe40000000000 */
[----:B------:R-:W-:Y:S02]  /*a150*/  SEL R45, R49, R78, P0 ;  /* 0x0000004e312d7207 */ /* 0x000fe40000000000 */
[----:B------:R-:W-:-:S02]  /*a160*/  SEL R50, R52, R81, P0 ;  /* 0x0000005134327207 */ /* 0x000fc40000000000 */
[----:B-1----:R-:W-:Y:S02]  /*a170*/  SEL R51, R53, R80, P0 ;  /* 0x0000005035337207 */ /* 0x002fe40000000000 */
[----:B------:R-:W-:Y:S02]  /*a180*/  SEL R48, R79, R48, P0 ;  /* 0x000000304f307207 */ /* 0x000fe40000000000 */
[----:B------:R-:W-:Y:S01]  /*a190*/  SEL R49, R78, R49, P0 ;  /* 0x000000314e317207 */ /* 0x000fe20000000000 */
[----:B0-----:R0:W-:Y:S01]  /*a1a0*/  @!P2 ST.E desc[UR48][R74.64], R0 ;  /* 0x000000004a00a985 */ /* 0x0011e2000c101930 */
[----:B------:R-:W-:Y:S02]  /*a1b0*/  SEL R52, R81, R52, P0 ;  /* 0x0000003451347207 */ /* 0x000fe40000000000 */
[----:B------:R-:W-:Y:S01]  /*a1c0*/  SEL R53, R80, R53, P0 ;  /* 0x0000003550357207 */ /* 0x000fe20000000000 */
[----:B--2---:R0:W-:Y:S01]  /*a1d0*/  @!P1 ST.E desc[UR48][R76.64], R3 ;  /* 0x000000034c009985 */ /* 0x0041e2000c101930 */
[----:B------:R-:W-:Y:S05]  /*a1e0*/  @P3 BRA `(.L_x_7307) ;  /* 0x0000000400783947 */ /* 0x000fea0003800000 */
[C---:B0-----:R-:W-:Y:S01]  /*a1f0*/  VIADD R3, R73.reuse, 0x10 ;  /* 0x0000001049037836 */ /* 0x041fe20000000000 */
[C---:B------:R-:W-:Y:S01]  /*a200*/  IADD3 R0, R73.reuse, 0x8, RZ ;  /* 0x0000000849007810 */ /* 0x040fe20007ffe0ff */
[----:B------:R-:W-:Y:S01]  /*a210*/  ULDC UR4, c[0x0][0xac8] ;  /* 0x0002b20000047ab9 */ /* 0x000fe20000000800 */
[C---:B------:R-:W-:Y:S01]  /*a220*/  VIADD R64, R73.reuse, 0x18 ;  /* 0x0000001849407836 */ /* 0x040fe20000000000 */
[C---:B------:R-:W-:Y:S01]  /*a230*/  ISETP.GE.AND P2, PT, R73.reuse, UR4, PT ;  /* 0x0000000449007c0c */ /* 0x040fe2000bf46270 */
[C---:B------:R-:W-:Y:S01]  /*a240*/  VIADD R66, R73.reuse, 0x20 ;  /* 0x0000002049427836 */ /* 0x040fe20000000000 */
[----:B------:R-:W-:Y:S01]  /*a250*/  ISETP.GE.AND P3, PT, R0, UR4, PT ;  /* 0x0000000400007c0c */ /* 0x000fe2000bf66270 */
[----:B------:R-:W-:Y:S01]  /*a260*/  VIADD R72, R73, 0x38 ;  /* 0x0000003849487836 */ /* 0x000fe20000000000 */
[----:B------:R-:W-:Y:S02]  /*a270*/  ISETP.GE.AND P4, PT, R3, UR4, PT ;  /* 0x0000000403007c0c */ /* 0x000fe4000bf86270 */
[----:B------:R-:W-:-:S02]  /*a280*/  ISETP.GE.AND P1, PT, R64, UR4, PT ;  /* 0x0000000440007c0c */ /* 0x000fc4000bf26270 */
        /* <DEDUP_REMOVED lines=11> */
[----:B------:R-:W-:Y:S01]  /*a340*/  @!P5 LEA.HI R72, R72, R72, RZ, 0x1 ;  /* 0x000000484848d211 */ /* 0x000fe200078f08ff */
[--C-:B------:R-:W-:Y:S01]  /*a350*/  @!P4 IMAD.WIDE R78, R3, 0x4, R68.reuse ;  /* 0x00000004034ec825 */ /* 0x100fe200078e0244 */
[C---:B------:R-:W-:Y:S01]  /*a360*/  IADD3 R3, R73.reuse, 0x30, RZ ;  /* 0x0000003049037810 */ /* 0x040fe20007ffe0ff */
[----:B------:R1:W-:Y:S01]  /*a370*/  @!P3 ST.E.64 desc[UR48][R76.64], R10 ;  /* 0x0000000a4c00b985 */ /* 0x0003e2000c101b30 */
[----:B------:R-:W-:Y:S01]  /*a380*/  ISETP.GE.AND P3, PT, R0, UR4, PT ;  /* 0x0000000400007c0c */ /* 0x000fe2000bf66270 */
[C---:B0-----:R-:W-:Y:S01]  /*a390*/  VIADD R74, R73.reuse, 0x40 ;  /* 0x00000040494a7836 */ /* 0x041fe20000000000 */
[----:B------:R-:W-:Y:S01]  /*a3a0*/  @!P1 LOP3.LUT R9, R64, 0xfffffffe, RZ, 0xc0, !PT ;  /* 0xfffffffe40099812 */ /* 0x000fe200078ec0ff */
[----:B------:R-:W-:Y:S01]  /*a3b0*/  VIADD R64, R73, 0x48 ;  /* 0x0000004849407836 */ /* 0x000fe20000000000 */
[----:B------:R-:W-:Y:S01]  /*a3c0*/  ISETP.GE.AND P6, PT, R3, UR4, PT ;  /* 0x0000000403007c0c */ /* 0x000fe2000bfc6270 */
[----:B------:R0:W-:Y:S01]  /*a3d0*/  @!P4 ST.E.64 desc[UR48][R78.64], R12 ;  /* 0x0000000c4e00c985 */ /* 0x0001e2000c101b30 */
[----:B------:R-:W-:Y:S01]  /*a3e0*/  ISETP.GE.AND P4, PT, R74, UR4, PT ;  /* 0x000000044a007c0c */ /* 0x000fe2000bf86270 */
[----:B------:R-:W-:Y:S01]  /*a3f0*/  @!P1 IMAD.WIDE R8, R9, 0x4, R68 ;  /* 0x0000000409089825 */ /* 0x000fe200078e0244 */
[----:B------:R-:W-:-:S04]  /*a400*/  @!P2 LEA.HI R66, R66, R66, RZ, 0x1 ;  /* 0x000000424242a211 */ /* 0x000fc800078f08ff */
[----:B------:R2:W-:Y:S01]  /*a410*/  @!P1 ST.E.64 desc[UR48][R8.64], R16 ;  /* 0x0000001008009985 */ /* 0x0005e2000c101b30 */
[----:B------:R-:W-:Y:S02]  /*a420*/  ISETP.GE.AND P1, PT, R64, UR4, PT ;  /* 0x0000000440007c0c */ /* 0x000fe4000bf26270 */
[----:B-1----:R-:W-:Y:S02]  /*a430*/  @!P2 LOP3.LUT R11, R66, 0xfffffffe, RZ, 0xc0, !PT ;  /* 0xfffffffe420ba812 */ /* 0x002fe400078ec0ff */
[----:B------:R-:W-:Y:S02]  /*a440*/  @!P6 LEA.HI R3, R3, R3, RZ, 0x1 ;  /* 0x000000030303e211 */ /* 0x000fe400078f08ff */
[----:B------:R-:W-:Y:S01]  /*a450*/  @!P3 LEA.HI R0, R0, R0, RZ, 0x1 ;  /* 0x000000000000b211 */ /* 0x000fe200078f08ff */
[--C-:B------:R-:W-:Y:S01]  /*a460*/  @!P2 IMAD.WIDE R10, R11, 0x4, R68.reuse ;  /* 0x000000040b0aa825 */ /* 0x100fe200078e0244 */
[----:B------:R-:W-:Y:S02]  /*a470*/  @!P6 LOP3.LUT R3, R3, 0xfffffffe, RZ, 0xc0, !PT ;  /* 0xfffffffe0303e812 */ /* 0x000fe400078ec0ff */
[----:B0-----:R-:W-:Y:S01]  /*a480*/  @!P3 LOP3.LUT R13, R0, 0xfffffffe, RZ, 0xc0, !PT ;  /* 0xfffffffe000db812 */ /* 0x001fe200078ec0ff */
[----:B------:R-:W-:Y:S01]  /*a490*/  VIADD R0, R73, 0x50 ;  /* 0x0000005049007836 */ /* 0x000fe20000000000 */
[----:B------:R-:W-:Y:S01]  /*a4a0*/  @!P4 LEA.HI R74, R74, R74, RZ, 0x1 ;  /* 0x0000004a4a4ac211 */ /* 0x000fe200078f08ff */
[--C-:B--2---:R-:W-:Y:S01]  /*a4b0*/  @!P6 IMAD.WIDE R8, R3, 0x4, R68.reuse ;  /* 0x000000040308e825 */ /* 0x104fe200078e0244 */
[----:B------:R-:W-:Y:S01]  /*a4c0*/  @!P1 LEA.HI R64, R64, R64, RZ, 0x1 ;  /* 0x0000004040409211 */ /* 0x000fe200078f08ff */
[----:B------:R0:W-:Y:S01]  /*a4d0*/  @!P2 ST.E.64 desc[UR48][R10.64], R14 ;  /* 0x0000000e0a00a985 */ /* 0x0001e2000c101b30 */
[----:B------:R-:W-:Y:S01]  /*a4e0*/  @!P5 LOP3.LUT R17, R72, 0xfffffffe, RZ, 0xc0, !PT ;  /* 0xfffffffe4811d812 */ /* 0x000fe200078ec0ff */
[----:B------:R-:W-:Y:S01]  /*a4f0*/  @!P3 IMAD.WIDE R12, R13, 0x4, R68 ;  /* 0x000000040d0cb825 */ /* 0x000fe200078e0244 */
[----:B------:R-:W-:-:S03]  /*a500*/  @!P4 LOP3.LUT R3, R74, 0xfffffffe, RZ, 0xc0, !PT ;  /* 0xfffffffe4a03c812 */ /* 0x000fc600078ec0ff */
[--C-:B------:R-:W-:Y:S01]  /*a510*/  @!P5 IMAD.WIDE R16, R17, 0x4, R68.reuse ;  /* 0x000000041110d825 */ /* 0x100fe200078e0244 */
[----:B------:R1:W-:Y:S04]  /*a520*/  @!P3 ST.E.64 desc[UR48][R12.64], R22 ;  /* 0x000000160c00b985 */ /* 0x0003e8000c101b30 */
[----:B------:R2:W-:Y:S01]  /*a530*/  @!P6 ST.E.64 desc[UR48][R8.64], R20 ;  /* 0x000000140800e985 */ /* 0x0005e2000c101b30 */
[----:B0-----:R-:W-:Y:S01]  /*a540*/  @!P1 LOP3.LUT R15, R64, 0xfffffffe, RZ, 0xc0, !PT ;  /* 0xfffffffe400f9812 */ /* 0x001fe200078ec0ff */
[----:B------:R-:W-:Y:S02]  /*a550*/  @!P4 IMAD.WIDE R10, R3, 0x4, R68 ;  /* 0x00000004030ac825 */ /* 0x000fe400078e0244 */
[----:B------:R-:W-:Y:S01]  /*a560*/  @!P5 ST.E.64 desc[UR48][R16.64], R24 ;  /* 0x000000181000d985 */ /* 0x000fe2000c101b30 */
[C---:B------:R-:W-:Y:S01]  /*a570*/  IADD3 R3, R73.reuse, 0x58, RZ ;  /* 0x0000005849037810 */ /* 0x040fe20007ffe0ff */
[----:B------:R-:W-:-:S02]  /*a580*/  VIADD R14, R73, 0x60 ;  /* 0x00000060490e7836 */ /* 0x000fc40000000000 */
[----:B------:R0:W-:Y:S01]  /*a590*/  @!P4 ST.E.64 desc[UR48][R10.64], R28 ;  /* 0x0000001c0a00c985 */ /* 0x0001e2000c101b30 */
[----:B-1----:R-:W-:Y:S01]  /*a5a0*/  @!P1 IMAD.WIDE R12, R15, 0x4, R68 ;  /* 0x000000040f0c9825 */ /* 0x002fe200078e0244 */
[----:B------:R-:W-:Y:S02]  /*a5b0*/  ISETP.GE.AND P2, PT, R3, UR4, PT ;  /* 0x0000000403007c0c */ /* 0x000fe4000bf46270 */
[----:B------:R-:W-:Y:S01]  /*a5c0*/  ISETP.GE.AND P3, PT, R14, UR4, PT ;  /* 0x000000040e007c0c */ /* 0x000fe2000bf66270 */
[C---:B------:R-:W-:Y:S01]  /*a5d0*/  VIADD R15, R73.reuse, 0x68 ;  /* 0x00000068490f7836 */ /* 0x040fe20000000000 */
[----:B------:R1:W-:Y:S01]  /*a5e0*/  @!P1 ST.E.64 desc[UR48][R12.64], R30 ;  /* 0x0000001e0c009985 */ /* 0x0003e2000c101b30 */
[C---:B--2---:R-:W-:Y:S01]  /*a5f0*/  VIADD R9, R73.reuse, 0x78 ;  /* 0x0000007849097836 */ /* 0x044fe20000000000 */
[----:B------:R-:W-:Y:S01]  /*a600*/  ISETP.GE.AND P1, PT, R0, UR4, PT ;  /* 0x0000000400007c0c */ /* 0x000fe2000bf26270 */
[----:B------:R-:W-:Y:S01]  /*a610*/  VIADD R8, R73, 0x70 ;  /* 0x0000007049087836 */ /* 0x000fe20000000000 */
[----:B------:R-:W-:-:S02]  /*a620*/  ISETP.GE.AND P4, PT, R15, UR4, PT ;  /* 0x000000040f007c0c */ /* 0x000fc4000bf86270 */
[----:B------:R-:W-:Y:S02]  /*a630*/  ISETP.GE.AND P6, PT, R9, UR4, PT ;  /* 0x0000000409007c0c */ /* 0x000fe4000bfc6270 */
[----:B------:R-:W-:Y:S02]  /*a640*/  ISETP.GE.AND P5, PT, R8, UR4, PT ;  /* 0x0000000408007c0c */ /* 0x000fe4000bfa6270 */
[----:B------:R-:W-:Y:S02]  /*a650*/  @!P2 LEA.HI R3, R3, R3, RZ, 0x1 ;  /* 0x000000030303a211 */ /* 0x000fe400078f08ff */
[----:B------:R-:W-:Y:S02]  /*a660*/  @!P3 LEA.HI R14, R14, R14, RZ, 0x1 ;  /* 0x0000000e0e0eb211 */ /* 0x000fe400078f08ff */
[----:B------:R-:W-:Y:S02]  /*a670*/  @!P2 LOP3.LUT R3, R3, 0xfffffffe, RZ, 0xc0, !PT ;  /* 0xfffffffe0303a812 */ /* 0x000fe400078ec0ff */
[----:B------:R-:W-:-:S02]  /*a680*/  @!P1 LEA.HI R0, R0, R0, RZ, 0x1 ;  /* 0x0000000000009211 */ /* 0x000fc400078f08ff */
[----:B------:R-:W-:Y:S02]  /*a690*/  @!P4 LEA.HI R15, R15, R15, RZ, 0x1 ;  /* 0x0000000f0f0fc211 */ /* 0x000fe400078f08ff */
[----:B0-----:R-:W-:Y:S02]  /*a6a0*/  @!P6 LEA.HI R10, R9, R9, RZ, 0x1 ;  /* 0x00000009090ae211 */ /* 0x001fe400078f08ff */
[----:B------:R-:W-:Y:S02]  /*a6b0*/  @!P5 LEA.HI R8, R8, R8, RZ, 0x1 ;  /* 0x000000080808d211 */ /* 0x000fe400078f08ff */
[----:B------:R-:W-:Y:S02]  /*a6c0*/  @!P1 LOP3.LUT R9, R0, 0xfffffffe, RZ, 0xc0, !PT ;  /* 0xfffffffe00099812 */ /* 0x000fe400078ec0ff */
[----:B-1----:R-:W-:Y:S02]  /*a6d0*/  @!P3 LOP3.LUT R13, R14, 0xfffffffe, RZ, 0xc0, !PT ;  /* 0xfffffffe0e0db812 */ /* 0x002fe400078ec0ff */
[----:B------:R-:W-:-:S02]  /*a6e0*/  @!P4 LOP3.LUT R15, R15, 0xfffffffe, RZ, 0xc0, !PT ;  /* 0xfffffffe0f0fc812 */ /* 0x000fc400078ec0ff */
        /* <DEDUP_REMOVED lines=14> */
.L_x_7307:
[----:B------:R-:W-:Y:S05]  /*a7d0*/  BSYNC B0 ;  /* 0x0000000000007941 */ /* 0x000fea0003800000 */
.L_x_7306:
[----:B------:R-:W-:Y:S01]  /*a7e0*/  ISETP.GE.AND P1, PT, R70, R83, PT ;  /* 0x000000534600720c */ /* 0x000fe20003f26270 */
[----:B-1----:R1:W2:Y:S01]  /*a7f0*/  SHFL.IDX PT, R35, R84, 0x1, 0x1c1f ;  /* 0x003c1f0054237f89 */ /* 0x0022a200000e0000 */
        /* <DEDUP_REMOVED lines=25> */
[----:B------:R-:W-:Y:S01]  /*a990*/  ULDC UR4, c[0x0][0xac8] ;  /* 0x0002b20000047ab9 */ /* 0x000fe20000000800 */
[C---:B------:R-:W-:Y:S01]  /*a9a0*/  VIADD R10, R73.reuse, 0x10 ;  /* 0x00000010490a7836 */ /* 0x040fe20000000000 */
[C---:B------:R-:W-:Y:S01]  /*a9b0*/  ISETP.GE.AND P0, PT, R73.reuse, UR4, PT ;  /* 0x0000000449007c0c */ /* 0x040fe2000bf06270 */
[C---:B------:R-:W-:Y:S01]  /*a9c0*/  VIADD R11, R73.reuse, 0x18 ;  /* 0x00000018490b7836 */ /* 0x040fe20000000000 */
[----:B------:R-:W-:Y:S01]  /*a9d0*/  ISETP.GE.AND P4, PT, R0, UR4, PT ;  /* 0x0000000400007c0c */ /* 0x000fe2000bf86270 */
[C---:B------:R-:W-:Y:S01]  /*a9e0*/  VIADD R12, R73.reuse, 0x20 ;  /* 0x00000020490c7836 */ /* 0x040fe20000000000 */
[----:B------:R-:W-:Y:S01]  /*a9f0*/  ISETP.GE.AND P1, PT, R10, UR4, PT ;  /* 0x000000040a007c0c */ /* 0x000fe2000bf26270 */
[----:B------:R-:W-:Y:S01]  /*aa00*/  VIADD R36, R73, 0x28 ;  /* 0x0000002849247836 */ /* 0x000fe20000000000 */
[----:B------:R-:W-:Y:S01]  /*aa10*/  ISETP.GE.AND P2, PT, R11, UR4, PT ;  /* 0x000000040b007c0c */ /* 0x000fe2000bf46270 */
[----:B------:R-:W-:Y:S01]  /*aa20*/  VIADD R38, R73, 0x38 ;  /* 0x0000003849267836 */ /* 0x000fe20000000000 */
[----:B------:R-:W-:-:S02]  /*aa30*/  ISETP.GE.AND P3, PT, R12, UR4, PT ;  /* 0x000000040c007c0c */ /* 0x000fc4000bf66270 */
[C---:B------:R-:W-:Y:S02]  /*aa40*/  IADD3 R37, R73.reuse, 0x30, RZ ;  /* 0x0000003049257810 */ /* 0x040fe40007ffe0ff */
[----:B------:R-:W-:Y:S01]  /*aa50*/  ISETP.GE.AND P5, PT, R36, UR4, PT ;  /* 0x0000000424007c0c */ /* 0x000fe2000bfa6270 */
[----:B------:R-:W-:Y:S02]  /*aa60*/  @!P0 IMAD.WIDE R2, R73, 0x4, R34 ;  /* 0x0000000449028825 */ /* 0x000fe400078e0222 */
[----:B------:R-:W-:Y:S02]  /*aa70*/  @!P4 LEA.HI R0, R0, R0, RZ, 0x1 ;  /* 0x000000000000c211 */ /* 0x000fe400078f08ff */
[----:B------:R-:W-:Y:S01]  /*aa80*/  @!P1 LEA.HI R10, R10, R10, RZ, 0x1 ;  /* 0x0000000a0a0a9211 */ /* 0x000fe200078f08ff */
[----:B------:R0:W-:Y:S01]  /*aa90*/  @!P0 ST.E.64 desc[UR48][R2.64], R44 ;  /* 0x0000002c02008985 */ /* 0x0001e2000c101b30 */
[----:B------:R-:W-:Y:S02]  /*aaa0*/  @!P4 LOP3.LUT R9, R0, 0xfffffffe, RZ, 0xc0, !PT ;  /* 0xfffffffe0009c812 */ /* 0x000fe400078ec0ff */
[----:B------:R-:W-:-:S02]  /*aab0*/  ISETP.GE.AND P0, PT, R38, UR4, PT ;  /* 0x0000000426007c0c */ /* 0x000fc4000bf06270 */
[----:B------:R-:W-:Y:S01]  /*aac0*/  @!P2 LEA.HI R0, R11, R11, RZ, 0x1 ;  /* 0x0000000b0b00a211 */ /* 0x000fe200078f08ff */
[--C-:B------:R-:W-:Y:S01]  /*aad0*/  @!P4 IMAD.WIDE R8, R9, 0x4, R34.reuse ;  /* 0x000000040908c825 */ /* 0x100fe200078e0222 */
[----:B------:R-:W-:Y:S02]  /*aae0*/  @!P1 LOP3.LUT R11, R10, 0xfffffffe, RZ, 0xc0, !PT ;  /* 0xfffffffe0a0b9812 */ /* 0x000fe400078ec0ff */
[----:B------:R-:W-:Y:S02]  /*aaf0*/  @!P3 LEA.HI R12, R12, R12, RZ, 0x1 ;  /* 0x0000000c0c0cb211 */ /* 0x000fe400078f08ff */
[----:B------:R1:W-:Y:S01]  /*ab00*/  @!P4 ST.E.64 desc[UR48][R8.64], R48 ;  /* 0x000000300800c985 */ /* 0x0003e2000c101b30 */
[----:B------:R-:W-:Y:S02]  /*ab10*/  ISETP.GE.AND P4, PT, R37, UR4, PT ;  /* 0x0000000425007c0c */ /* 0x000fe4000bf86270 */
[----:B------:R-:W-:Y:S01]  /*ab20*/  @!P2 LOP3.LUT R13, R0, 0xfffffffe, RZ, 0xc0, !PT ;  /* 0xfffffffe000da812 */ /* 0x000fe200078ec0ff */
[----:B0-----:R-:W-:Y:S01]  /*ab30*/  @!P1 IMAD.WIDE R2, R11, 0x4, R34 ;  /* 0x000000040b029825 */ /* 0x001fe200078e0222 */
[----:B------:R-:W-:-:S02]  /*ab40*/  @!P5 LEA.HI R36, R36, R36, RZ, 0x1 ;  /* 0x000000242424d211 */ /* 0x000fc400078f08ff */
[----:B------:R-:W-:Y:S01]  /*ab50*/  @!P3 LOP3.LUT R11, R12, 0xfffffffe, RZ, 0xc0, !PT ;  /* 0xfffffffe0c0bb812 */ /* 0x000fe200078ec0ff */
[----:B------:R-:W-:Y:S01]  /*ab60*/  VIADD R0, R73, 0x40 ;  /* 0x0000004049007836 */ /* 0x000fe20000000000 */
[----:B------:R-:W-:Y:S01]  /*ab70*/  @!P0 LEA.HI R38, R38, R38, RZ, 0x1 ;  /* 0x0000002626268211 */ /* 0x000fe200078f08ff */
[----:B------:R0:W-:Y:S02]  /*ab80*/  @!P1 ST.E.64 desc[UR48][R2.64], R50 ;  /* 0x0000003202009985 */ /* 0x0001e4000c101b30 */
[--C-:B------:R-:W-:Y:S01]  /*ab90*/  @!P3 IMAD.WIDE R10, R11, 0x4, R34.reuse ;  /* 0x000000040b0ab825 */ /* 0x100fe200078e0222 */
[----:B------:R-:W-:Y:S02]  /*aba0*/  @!P0 LOP3.LUT R39, R38, 0xfffffffe, RZ, 0xc0, !PT ;  /* 0xfffffffe26278812 */ /* 0x000fe400078ec0ff */
[----:B------:R-:W-:Y:S01]  /*abb0*/  @!P4 LEA.HI R37, R37, R37, RZ, 0x1 ;  /* 0x000000252525c211 */ /* 0x000fe200078f08ff */
[----:B-1----:R-:W-:Y:S01]  /*abc0*/  @!P2 IMAD.WIDE R8, R13, 0x4, R34 ;  /* 0x000000040d08a825 */ /* 0x002fe200078e0222 */
[----:B------:R-:W-:-:S02]  /*abd0*/  @!P5 LOP3.LUT R13, R36, 0xfffffffe, RZ, 0xc0, !PT ;  /* 0xfffffffe240dd812 */ /* 0x000fc400078ec0ff */
[----:B------:R-:W-:Y:S01]  /*abe0*/  @!P4 LOP3.LUT R37, R37, 0xfffffffe, RZ, 0xc0, !PT ;  /* 0xfffffffe2525c812 */ /* 0x000fe200078ec0ff */
[----:B------:R-:W-:Y:S01]  /*abf0*/  VIADD R36, R73, 0x48 ;  /* 0x0000004849247836 */ /* 0x000fe20000000000 */
[----:B------:R1:W-:Y:S01]  /*ac00*/  @!P2 ST.E.64 desc[UR48][R8.64], R52 ;  /* 0x000000340800a985 */ /* 0x0003e2000c101b30 */
[--C-:B------:R-:W-:Y:S01]  /*ac10*/  @!P5 IMAD.WIDE R12, R13, 0x4, R34.reuse ;  /* 0x000000040d0cd825 */ /* 0x100fe200078e0222 */
[----:B------:R-:W-:Y:S02]  /*ac20*/  ISETP.GE.AND P1, PT, R0, UR4, PT ;  /* 0x0000000400007c0c */ /* 0x000fe4000bf26270 */
[----:B------:R2:W-:Y:S01]  /*ac30*/  @!P3 ST.E.64 desc[UR48][R10.64], R14 ;  /* 0x0000000e0a00b985 */ /* 0x0005e2000c101b30 */
[--C-:B0-----:R-:W-:Y:S01]  /*ac40*/  @!P4 IMAD.WIDE R2, R37, 0x4, R34.reuse ;  /* 0x000000042502c825 */ /* 0x101fe200078e0222 */
[----:B------:R-:W-:Y:S02]  /*ac50*/  ISETP.GE.AND P2, PT, R36, UR4, PT ;  /* 0x0000000424007c0c */ /* 0x000fe4000bf46270 */
[----:B------:R0:W-:Y:S04]  /*ac60*/  @!P5 ST.E.64 desc[UR48][R12.64], R16 ;  /* 0x000000100c00d985 */ /* 0x0001e8000c101b30 */
[----:B------:R-:W-:Y:S01]  /*ac70*/  @!P4 ST.E.64 desc[UR48][R2.64], R18 ;  /* 0x000000120200c985 */ /* 0x000fe2000c101b30 */
[----:B-1----:R-:W-:-:S02]  /*ac80*/  @!P0 IMAD.WIDE R8, R39, 0x4, R34 ;  /* 0x0000000427088825 */ /* 0x002fc400078e0222 */
[----:B------:R-:W-:Y:S02]  /*ac90*/  @!P1 LEA.HI R0, R0, R0, RZ, 0x1 ;  /* 0x0000000000009211 */ /* 0x000fe400078f08ff */
[C---:B--2---:R-:W-:Y:S01]  /*aca0*/  VIADD R10, R73.reuse, 0x50 ;  /* 0x00000050490a7836 */ /* 0x044fe20000000000 */
[----:B------:R1:W-:Y:S01]  /*acb0*/  @!P0 ST.E.64 desc[UR48][R8.64], R20 ;  /* 0x0000001408008985 */ /* 0x0003e2000c101b30 */
[C---:B------:R-:W-:Y:S01]  /*acc0*/  VIADD R14, R73.reuse, 0x68 ;  /* 0x00000068490e7836 */ /* 0x040fe20000000000 */
[----:B------:R-:W-:Y:S01]  /*acd0*/  @!P2 LEA.HI R36, R36, R36, RZ, 0x1 ;  /* 0x000000242424a211 */ /* 0x000fe200078f08ff */
[C---:B0-----:R-:W-:Y:S01]  /*ace0*/  VIADD R13, R73.reuse, 0x60 ;  /* 0x00000060490d7836 */ /* 0x041fe20000000000 */
[C---:B------:R-:W-:Y:S01]  /*acf0*/  IADD3 R12, R73.reuse, 0x58, RZ ;  /* 0x00000058490c7810 */ /* 0x040fe20007ffe0ff */
[C---:B------:R-:W-:Y:S01]  /*ad00*/  VIADD R15, R73.reuse, 0x70 ;  /* 0x00000070490f7836 */ /* 0x040fe20000000000 */
[----:B------:R-:W-:Y:S01]  /*ad10*/  ISETP.GE.AND P3, PT, R10, UR4, PT ;  /* 0x000000040a007c0c */ /* 0x000fe2000bf66270 */
[----:B------:R-:W-:Y:S01]  /*ad20*/  VIADD R73, R73, 0x78 ;  /* 0x0000007849497836 */ /* 0x000fe20000000000 */
[----:B------:R-:W-:-:S02]  /*ad30*/  ISETP.GE.AND P0, PT, R12, UR4, PT ;  /* 0x000000040c007c0c */ /* 0x000fc4000bf06270 */
[----:B------:R-:W-:Y:S02]  /*ad40*/  ISETP.GE.AND P4, PT, R13, UR4, PT ;  /* 0x000000040d007c0c */ /* 0x000fe4000bf86270 */
[----:B------:R-:W-:Y:S02]  /*ad50*/  ISETP.GE.AND P5, PT, R14, UR4, PT ;  /* 0x000000040e007c0c */ /* 0x000fe4000bfa6270 */
[----:B------:R-:W-:Y:S02]  /*ad60*/  ISETP.GE.AND P6, PT, R15, UR4, PT ;  /* 0x000000040f007c0c */ /* 0x000fe4000bfc6270 */
[----:B------:R-:W-:Y:S02]  /*ad70*/  @!P1 LOP3.LUT R11, R0, 0xfffffffe, RZ, 0xc0, !PT ;  /* 0xfffffffe000b9812 */ /* 0x000fe400078ec0ff */
[----:B-1----:R-:W-:Y:S02]  /*ad80*/  @!P2 LOP3.LUT R9, R36, 0xfffffffe, RZ, 0xc0, !PT ;  /* 0xfffffffe2409a812 */ /* 0x002fe400078ec0ff */
[----:B------:R-:W-:Y:S01]  /*ad90*/  @!P3 LEA.HI R10, R10, R10, RZ, 0x1 ;  /* 0x0000000a0a0ab211 */ /* 0x000fe200078f08ff */
[----:B------:R-:W-:Y:S01]  /*ada0*/  @!P1 IMAD.WIDE R2, R11, 0x4, R34 ;  /* 0x000000040b029825 */ /* 0x000fe200078e0222 */
[----:B------:R-:W-:-:S02]  /*adb0*/  @!P0 LEA.HI R12, R12, R12, RZ, 0x1 ;  /* 0x0000000c0c0c8211 */ /* 0x000fc400078f08ff */
[----:B------:R-:W-:Y:S01]  /*adc0*/  @!P4 LEA.HI R0, R13, R13, RZ, 0x1 ;  /* 0x0000000d0d00c211 */ /* 0x000fe200078f08ff */
[--C-:B------:R-:W-:Y:S01]  /*add0*/  @!P2 IMAD.WIDE R8, R9, 0x4, R34.reuse ;  /* 0x000000040908a825 */ /* 0x100fe200078e0222 */
[----:B------:R-:W-:Y:S01]  /*ade0*/  @!P5 LEA.HI R14, R14, R14, RZ, 0x1 ;  /* 0x0000000e0e0ed211 */ /* 0x000fe200078f08ff */
[----:B------:R0:W-:Y:S01]  /*adf0*/  @!P1 ST.E.64 desc[UR48][R2.64], R22 ;  /* 0x0000001602009985 */ /* 0x0001e2000c101b30 */
[----:B------:R-:W-:Y:S02]  /*ae00*/  @!P3 LOP3.LUT R11, R10, 0xfffffffe, RZ, 0xc0, !PT ;  /* 0xfffffffe0a0bb812 */ /* 0x000fe400078ec0ff */
[----:B------:R-:W-:Y:S01]  /*ae10*/  @!P6 LEA.HI R16, R15, R15, RZ, 0x1 ;  /* 0x0000000f0f10e211 */ /* 0x000fe200078f08ff */
[----:B------:R1:W-:Y:S01]  /*ae20*/  @!P2 ST.E.64 desc[UR48][R8.64], R24 ;  /* 0x000000180800a985 */ /* 0x0003e2000c101b30 */
[----:B------:R-:W-:Y:S01]  /*ae30*/  @!P0 LOP3.LUT R13, R12, 0xfffffffe, RZ, 0xc0, !PT ;  /* 0xfffffffe0c0d8812 */ /* 0x000fe200078ec0ff */
[----:B------:R-:W-:Y:S01]  /*ae40*/  @!P3 IMAD.WIDE R10, R11, 0x4, R34 ;  /* 0x000000040b0ab825 */ /* 0x000fe200078e0222 */
[----:B------:R-:W-:-:S02]  /*ae50*/  @!P4 LOP3.LUT R15, R0, 0xfffffffe, RZ, 0xc0, !PT ;  /* 0xfffffffe000fc812 */ /* 0x000fc400078ec0ff */
[----:B------:R-:W-:Y:S01]  /*ae60*/  @!P5 LOP3.LUT R17, R14, 0xfffffffe, RZ, 0xc0, !PT ;  /* 0xfffffffe0e11d812 */ /* 0x000fe200078ec0ff */
[--C-:B------:R-:W-:Y:S01]  /*ae70*/  @!P0 IMAD.WIDE R12, R13, 0x4, R34.reuse ;  /* 0x000000040d0c8825 */ /* 0x100fe200078e0222 */
[----:B------:R-:W-:Y:S01]  /*ae80*/  @!P6 LOP3.LUT R19, R16, 0xfffffffe, RZ, 0xc0, !PT ;  /* 0xfffffffe1013e812 */ /* 0x000fe200078ec0ff */
[----:B------:R2:W-:Y:S02]  /*ae90*/  @!P3 ST.E.64 desc[UR48][R10.64], R26 ;  /* 0x0000001a0a00b985 */ /* 0x0005e4000c101b30 */
[--C-:B0-----:R-:W-:Y:S02]  /*aea0*/  @!P4 IMAD.WIDE R2, R15, 0x4, R34.reuse ;  /* 0x000000040f02c825 */ /* 0x101fe400078e0222 */
[----:B------:R2:W-:Y:S01]  /*aeb0*/  @!P0 ST.E.64 desc[UR48][R12.64], R28 ;  /* 0x0000001c0c008985 */ /* 0x0005e2000c101b30 */
[----:B------:R-:W-:Y:S01]  /*aec0*/  ISETP.GE.AND P0, PT, R73, UR4, PT ;  /* 0x0000000449007c0c */ /* 0x000fe2000bf06270 */
[--C-:B-1----:R-:W-:Y:S02]  /*aed0*/  @!P5 IMAD.WIDE R8, R17, 0x4, R34.reuse ;  /* 0x000000041108d825 */ /* 0x102fe400078e0222 */
[----:B------:R2:W-:Y:S02]  /*aee0*/  @!P4 ST.E.64 desc[UR48][R2.64], R30 ;  /* 0x0000001e0200c985 */ /* 0x0005e4000c101b30 */
[----:B------:R-:W-:-:S02]  /*aef0*/  @!P6 IMAD.WIDE R14, R19, 0x4, R34 ;  /* 0x00000004130ee825 */ /* 0x000fc400078e0222 */
[----:B------:R2:W-:Y:S04]  /*af00*/  @!P5 ST.E.64 desc[UR48][R8.64], R32 ;  /* 0x000000200800d985 */ /* 0x0005e8000c101b30 */
[----:B------:R2:W-:Y:S02]  /*af10*/  @!P6 ST.E.64 desc[UR48][R14.64], R6 ;  /* 0x000000060e00e985 */ /* 0x0005e4000c101b30 */
[----:B------:R-:W-:Y:S05]  /*af20*/  @P0 BRA `(.L_x_7278) ;  /* 0x0000005000fc0947 */ /* 0x000fea0003800000 */
[----:B------:R-:W-:-:S04]  /*af30*/  LEA.HI R73, R73, R73, RZ, 0x1 ;  /* 0x0000004949497211 */ /* 0x000fc800078f08ff */
[----:B--2---:R-:W-:-:S05]  /*af40*/  LOP3.LUT R3, R73, 0xfffffffe, RZ, 0xc0, !PT ;  /* 0xfffffffe49037812 */ /* 0x004fca00078ec0ff */
[----:B------:R-:W-:-:S05]  /*af50*/  IMAD.WIDE R2, R3, 0x4, R34 ;  /* 0x0000000403027825 */ /* 0x000fca00078e0222 */
[----:B------:R1:W-:Y:S01]  /*af60*/  ST.E.64 desc[UR48][R2.64], R4 ;  /* 0x0000000402007985 */ /* 0x0003e2000c101b30 */
[----:B------:R-:W-:Y:S05]  /*af70*/  BRA `(.L_x_7278) ;  /* 0x0000005000e87947 */ /* 0x000fea0003800000 */
.L_x_7305:
        /* <DEDUP_REMOVED lines=22> */
[----:B------:R-:W-:Y:S01]  /*b0e0*/  MOV R3, UR5 ;  /* 0x0000000500037c02 */ /* 0x000fe20008000f00 */
[----:B------:R-:W-:Y:S01]  /*b0f0*/  IMAD.U32 R2, RZ, RZ, UR4 ;  /* 0x00000004ff027e24 */ /* 0x000fe2000f8e00ff */
[----:B------:R-:W2:Y:S01]  /*b100*/  @P0 LDC R7, c[0x0][0xbec] ;  /* 0x0002fb00ff070b82 */ /* 0x000ea20000000800 */
[----:B------:R-:W-:Y:S01]  /*b110*/  ULDC.64 UR4, c[0x0][0xbe0] ;  /* 0x0002f80000047ab9 */ /* 0x000fe20000000a00 */
[----:B------:R-:W-:-:S06]  /*b120*/  IMAD.U32 R3, RZ, RZ, UR6 ;  /* 0x00000006ff037e24 */ /* 0x000fcc000f8e00ff */
        /* <DEDUP_REMOVED lines=31> */
.L_x_7276:
[----:B------:R-:W-:-:S08]  /*b320*/  NOP ;  /* 0x0000000000007918 */ /* 0x000fd00000000000 */
[----:B------:R-:W0:-:S00]  /*b330*/  USETMAXREG.DEALLOC.CTAPOOL 0x28 ;  /* 0x00000028000079c8 */ /* 0x000e0000080e0500 */
        /* <DEDUP_REMOVED lines=16> */
.L_x_7308:
[----:B------:R-:W-:Y:S01]  /*b440*/  ULDC UR7, c[0x0][0xc50] ;  /* 0x0003140000077ab9 */ /* 0x000fe20000000800 */
[----:B------:R-:W-:Y:S01]  /*b450*/  UMOV UR40, UR6 ;  /* 0x0000000600287c82 */ /* 0x000fe20008000000 */
[----:B------:R-:W-:-:S11]  /*b460*/  UISETP.NE.AND UP0, UPT, UR7, 0x1, UPT ;  /* 0x000000010700788c */ /* 0x000fd6000bf05270 */
[----:B------:R-:W-:Y:S01]  /*b470*/  @UP0 ULDC UR4, c[0x0][0xc54] ;  /* 0x0003150000040ab9 */ /* 0x000fe20000000800 */
[----:B------:R-:W-:Y:S01]  /*b480*/  @UP0 ULDC UR8, c[0x0][0xc58] ;  /* 0x0003160000080ab9 */ /* 0x000fe20000000800 */
[----:B------:R-:W-:-:S04]  /*b490*/  UIMAD.WIDE.U32 UR4, UR6, UR4, URZ ;  /* 0x00000004060472a5 */ /* 0x000fc8000f8e003f */
[----:B------:R-:W-:-:S12]  /*b4a0*/  @UP0 USHF.R.U32.HI UR40, URZ, UR8, UR5 ;  /* 0x000000083f280299 */ /* 0x000fd80008011605 */
.L_x_7309:
        /* <DEDUP_REMOVED lines=10> */
[----:B------:R-:W-:Y:S02]  /*b550*/  MOV R18, RZ ;  /* 0x000000ff00127202 */ /* 0x000fe40000000f00 */
        /* <DEDUP_REMOVED lines=53> */
.L_x_7311:
        /* <DEDUP_REMOVED lines=33> */
[----:B0----5:R-:W-:Y:S05]  /*bac0*/  CALL.ABS.NOINC R2 ;  /* 0x0000000002007343 */ /* 0x021fea0003c00000 */
.L_x_7312:
        /* <DEDUP_REMOVED lines=20> */
.L_x_7313:
        /* <DEDUP_REMOVED lines=13> */
[----:B------:R-:W-:Y:S01]  /*bce0*/  MOV R12, 0x1 ;  /* 0x00000001000c7802 */ /* 0x000fe20000000f00 */
[----:B------:R-:W-:-:S02]  /*bcf0*/  IMAD.U32 R10, RZ, RZ, UR4 ;  /* 0x00000004ff0a7e24 */ /* 0x000fc4000f8e00ff */
[----:B------:R-:W-:Y:S02]  /*bd00*/  IMAD.U32 R11, RZ, RZ, UR5 ;  /* 0x00000005ff0b7e24 */ /* 0x000fe4000f8e00ff */
[----:B------:R-:W-:Y:S02]  /*bd10*/  IMAD.MOV.U32 R8, RZ, RZ, 0x70 ;  /* 0x00000070ff087424 */ /* 0x000fe400078e00ff */
[----:B------:R-:W-:-:S07]  /*bd20*/  IMAD.MOV.U32 R13, RZ, RZ, RZ ;  /* 0x000000ffff0d7224 */ /* 0x000fce00078e00ff */
[----:B------:R-:W-:-:S07]  /*bd30*/  LEPC R20, `(.L_x_7314) ;  /* 0x000000001014794e */ /* 0x000fce0000000000 */
[----:B0----5:R-:W-:Y:S05]  /*bd40*/  CALL.ABS.NOINC R2 ;  /* 0x0000000002007343 */ /* 0x021fea0003c00000 */
.L_x_7314:
        /* <DEDUP_REMOVED lines=18> */
.L_x_7315:
        /* <DEDUP_REMOVED lines=8> */
[C---:B------:R-:W-:Y:S01]  /*bef0*/  IMAD.SHL.U32 R30, R16.reuse, 0x10, RZ ;  /* 0x00000010101e7824 */ /* 0x040fe200078e00ff */
[----:B------:R-:W-:Y:S01]  /*bf00*/  UMOV UR4, 0xffffffff ;  /* 0xffffffff00047882 */ /* 0x000fe20000000000 */
[----:B------:R-:W-:-:S03]  /*bf10*/  LOP3.LUT R27, R16, 0x7f, RZ, 0xc0, !PT ;  /* 0x0000007f101b7812 */ /* 0x000fc600078ec0ff */
[----:B------:R-:W-:Y:S02]  /*bf20*/  LOP3.LUT R30, R30, 0x70, RZ, 0xc0, !PT ;  /* 0x000000701e1e7812 */ /* 0x000fe400078ec0ff */
[----:B------:R-:W-:Y:S01]  /*bf30*/  SHF.R.U32.HI R24, RZ, 0x3, R27 ;  /* 0x00000003ff187819 */ /* 0x000fe2000001161b */
[----:B-1----:R-:W-:Y:S06]  /*bf40*/  BRA.DIV UR4, `(.L_x_7316) ;  /* 0x0000004604747947 */ /* 0x002fec000b800000 */
.L_x_7366:
[----:B------:R-:W-:Y:S01]  /*bf50*/  UMOV UR4, 0xa0 ;  /* 0x000000a000047882 */ /* 0x000fe20000000000 */
[----:B------:R-:W-:Y:S01]  /*bf60*/  LOP3.LUT R23, R24, R30, RZ, 0xfc, !PT ;  /* 0x0000001e18177212 */ /* 0x000fe200078efcff */
[----:B------:R-:W-:Y:S01]  /*bf70*/  UIMAD UR4, UR46, UR4, -0xa0 ;  /* 0xffffff602e0474a4 */ /* 0x000fe2000f8e0204 */
[----:B------:R-:W-:Y:S01]  /*bf80*/  ISETP.NE.AND P3, PT, R20, 0x1, PT ;  /* 0x000000011400780c */ /* 0x000fe20003f65270 */
[----:B------:R-:W-:Y:S01]  /*bf90*/  IMAD.MOV.U32 R10, RZ, RZ, RZ ;  /* 0x000000ffff0a7224 */ /* 0x000fe200078e00ff */
[----:B------:R-:W-:Y:S02]  /*bfa0*/  LOP3.LUT R19, R24, 0x80, R30, 0xfe, !PT ;  /* 0x0000008018137812 */ /* 0x000fe400078efe1e */
[----:B-----5:R-:W-:Y:S01]  /*bfb0*/  SHF.R.S32.HI R36, RZ, 0x1f, R32 ;  /* 0x0000001fff247819 */ /* 0x020fe20000011420 */
[----:B------:R-:W-:Y:S01]  /*bfc0*/  VIADD R11, R23, UR4 ;  /* 0x00000004170b7c36 */ /* 0x000fe20008000000 */
[----:B------:R-:W-:Y:S01]  /*bfd0*/  LOP3.LUT R0, R0, 0xfffffff7, RZ, 0xc0, !PT ;  /* 0xfffffff700007812 */ /* 0x000fe200078ec0ff */
[----:B------:R-:W-:-:S03]  /*bfe0*/  VIADD R13, R19, UR4 ;  /* 0x00000004130d7c36 */ /* 0x000fc60008000000 */
[C---:B------:R-:W-:Y:S01]  /*bff0*/  ISETP.GE.AND P1, PT, R11.reuse, UR38, PT ;  /* 0x000000260b007c0c */ /* 0x040fe2000bf26270 */
[--C-:B------:R-:W-:Y:S01]  /*c000*/  IMAD.IADD R11, R11, 0x1, R18.reuse ;  /* 0x000000010b0b7824 */ /* 0x100fe200078e0212 */
[C---:B------:R-:W-:Y:S01]  /*c010*/  ISETP.GE.AND P0, PT, R13.reuse, UR38, PT ;  /* 0x000000260d007c0c */ /* 0x040fe2000bf06270 */
[----:B0-----:R-:W0:Y:S01]  /*c020*/  @P3 LDC R2, c[0x0][0x434] ;  /* 0x00010d00ff023b82 */ /* 0x001e220000000800 */
[----:B------:R-:W-:Y:S02]  /*c030*/  IMAD.IADD R13, R13, 0x1, R18 ;  /* 0x000000010d0d7824 */ /* 0x000fe400078e0212 */
[----:B------:R-:W-:Y:S01]  /*c040*/  IMAD.SHL.U32 R14, R16, 0x4, RZ ;  /* 0x00000004100e7824 */ /* 0x000fe200078e00ff */
[----:B------:R-:W-:Y:S02]  /*c050*/  MOV R12, R11 ;  /* 0x0000000b000c7202 */ /* 0x000fe40000000f00 */
[----:B------:R-:W-:Y:S02]  /*c060*/  ISETP.GT.U32.OR P0, PT, R19, 0x9f, P0 ;  /* 0x0000009f1300780c */ /* 0x000fe40000704470 */
[----:B------:R-:W1:Y:S01]  /*c070*/  @P3 LDC R3, c[0x0][0x438] ;  /* 0x00010e00ff033b82 */ /* 0x000e620000000800 */
[----:B------:R-:W-:-:S02]  /*c080*/  MOV R15, R13 ;  /* 0x0000000d000f7202 */ /* 0x000fc40000000f00 */
[----:B------:R-:W-:Y:S02]  /*c090*/  SHF.L.U32 R28, R16, 0x7, RZ ;  /* 0x00000007101c7819 */ /* 0x000fe400000006ff */
[----:B------:R-:W-:-:S03]  /*c0a0*/  @P3 LOP3.LUT R0, R0, 0x8, RZ, 0xfc, !PT ;  /* 0x0000000800003812 */ /* 0x000fc600078efcff */
[----:B------:R-:W2:Y:S01]  /*c0b0*/  @!P1 LDC.64 R4, c[0x0][0x428] ;  /* 0x00010a00ff049b82 */ /* 0x000ea20000000a00 */
[----:B0-----:R-:W-:-:S07]  /*c0c0*/  @P3 IMAD.HI.U32 R2, R11, R2, RZ ;  /* 0x000000020b023227 */ /* 0x001fce00078e00ff */
[----:B------:R-:W0:Y:S01]  /*c0d0*/  @!P1 LDC.64 R6, c[0x0][0x418] ;  /* 0x00010600ff069b82 */ /* 0x000e220000000a00 */
[----:B-1----:R-:W-:-:S07]  /*c0e0*/  @P3 SHF.R.U32.HI R12, RZ, R3, R2 ;  /* 0x00000003ff0c3219 */ /* 0x002fce0000011602 */
[----:B------:R-:W1:Y:S01]  /*c0f0*/  @P3 LDC R17, c[0x0][0x438] ;  /* 0x00010e00ff113b82 */ /* 0x000e620000000800 */
[----:B------:R-:W-:Y:S01]  /*c100*/  @!P1 SHF.R.S32.HI R3, RZ, 0x1f, R12 ;  /* 0x0000001fff039819 */ /* 0x000fe2000001140c */
[----:B--2---:R-:W-:-:S06]  /*c110*/  @!P1 IMAD R2, R36, R4, RZ ;  /* 0x0000000424029224 */ /* 0x004fcc00078e02ff */
[----:B------:R-:W2:Y:S01]  /*c120*/  @!P0 LDC.64 R8, c[0x0][0x428] ;  /* 0x00010a00ff088b82 */ /* 0x000ea20000000a00 */
[----:B------:R-:W-:Y:S02]  /*c130*/  @!P1 IMAD R5, R32, R5, R2 ;  /* 0x0000000520059224 */ /* 0x000fe400078e0202 */
[----:B------:R-:W-:-:S04]  /*c140*/  @!P1 IMAD.MOV.U32 R2, RZ, RZ, R12 ;  /* 0x000000ffff029224 */ /* 0x000fc800078e000c */
[----:B------:R-:W-:Y:S02]  /*c150*/  @!P1 IMAD.WIDE.U32 R2, R32, R4, R2 ;  /* 0x0000000420029225 */ /* 0x000fe400078e0002 */
[----:B------:R-:W3:Y:S02]  /*c160*/  @P3 LDC R4, c[0x0][0x434] ;  /* 0x00010d00ff043b82 */ /* 0x000ee40000000800 */
[----:B------:R-:W-:Y:S01]  /*c170*/  @!P1 IMAD.IADD R3, R3, 0x1, R5 ;  /* 0x0000000103039824 */ /* 0x000fe200078e0205 */
[----:B0-----:R-:W-:-:S04]  /*c180*/  @!P1 LEA R6, P2, R2, R6, 0x2 ;  /* 0x0000000602069211 */ /* 0x001fc800078410ff */
[----:B------:R-:W-:Y:S01]  /*c190*/  @!P1 LEA.HI.X R7, R2, R7, R3, 0x2, P2 ;  /* 0x0000000702079211 */ /* 0x000fe200010f1403 */
[----:B------:R-:W-:Y:S01]  /*c1a0*/  ULOP3.LUT UR4, UR36, 0x2, URZ, 0xfc, !UPT ;  /* 0x0000000224047892 */ /* 0x000fe2000f8efc3f */
[----:B------:R-:W-:-:S03]  /*c1b0*/  LOP3.LUT R0, R0, 0xfffffffd, RZ, 0xc0, !PT ;  /* 0xfffffffd00007812 */ /* 0x000fc600078ec0ff */
[----:B------:R-:W5:Y:S01]  /*c1c0*/  @!P1 LDG.E R10, desc[UR48][R6.64] ;  /* 0x00000030060a9981 */ /* 0x000f62000c1e1900 */
[----:B---3--:R-:W-:Y:S02]  /*c1d0*/  @P3 IMAD.HI.U32 R2, R13, R4, RZ ;  /* 0x000000040d023227 */ /* 0x008fe400078e00ff */
[----:B------:R-:W0:Y:S03]  /*c1e0*/  @!P0 LDC.64 R4, c[0x0][0x418] ;  /* 0x00010600ff048b82 */ /* 0x000e260000000a00 */
[----:B-1----:R-:W-:Y:S01]  /*c1f0*/  @P3 SHF.R.U32.HI R15, RZ, R17, R2 ;  /* 0x00000011ff0f3219 */ /* 0x002fe20000011602 */
[----:B--2---:R-:W-:-:S03]  /*c200*/  @!P0 IMAD R2, R36, R8, RZ ;  /* 0x0000000824028224 */ /* 0x004fc600078e02ff */
[--C-:B------:R-:W-:Y:S01]  /*c210*/  @!P0 SHF.R.S32.HI R3, RZ, 0x1f, R15.reuse ;  /* 0x0000001fff038819 */ /* 0x100fe2000001140f */
[----:B------:R-:W-:Y:S02]  /*c220*/  @!P0 IMAD R9, R32, R9, R2 ;  /* 0x0000000920098224 */ /* 0x000fe400078e0202 */
[----:B------:R-:W-:-:S04]  /*c230*/  @!P0 IMAD.MOV.U32 R2, RZ, RZ, R15 ;  /* 0x000000ffff028224 */ /* 0x000fc800078e000f */
[----:B------:R-:W-:-:S04]  /*c240*/  @!P0 IMAD.WIDE.U32 R2, R32, R8, R2 ;  /* 0x0000000820028225 */ /* 0x000fc800078e0002 */
[----:B------:R-:W-:Y:S01]  /*c250*/  @!P0 IMAD.IADD R3, R9, 0x1, R3 ;  /* 0x0000000109038824 */ /* 0x000fe200078e0203 */
[----:B0-----:R-:W-:-:S04]  /*c260*/  @!P0 LEA R4, P2, R2, R4, 0x2 ;  /* 0x0000000402048211 */ /* 0x001fc800078410ff */
[----:B------:R-:W-:Y:S02]  /*c270*/  @!P0 LEA.HI.X R5, R2, R5, R3, 0x2, P2 ;  /* 0x0000000502058211 */ /* 0x000fe400010f1403 */
[----:B------:R-:W-:-:S04]  /*c280*/  SHF.L.U32 R2, R16, 0x5, RZ ;  /* 0x0000000510027819 */ /* 0x000fc800000006ff */
[----:B------:R-:W-:-:S04]  /*c290*/  LOP3.LUT R3, R2, 0x80, RZ, 0xc0, !PT ;  /* 0x0000008002037812 */ /* 0x000fc800078ec0ff */
[----:B------:R-:W-:-:S04]  /*c2a0*/  LOP3.LUT R3, R3, 0x10, R16, 0xf8, !PT ;  /* 0x0000001003037812 */ /* 0x000fc800078ef810 */
[----:B------:R-:W-:Y:S02]  /*c2b0*/  LOP3.LUT R9, R3, 0x10, R14, 0x78, !PT ;  /* 0x0000001003097812 */ /* 0x000fe400078e780e */
[----:B------:R-:W-:Y:S02]  /*c2c0*/  SHF.R.U32.HI R3, RZ, 0x5, R27 ;  /* 0x00000005ff037819 */ /* 0x000fe4000001161b */
[C---:B------:R-:W-:Y:S01]  /*c2d0*/  LOP3.LUT R14, R2.reuse, 0x60, RZ, 0xc0, !PT ;  /* 0x00000060020e7812 */ /* 0x040fe200078ec0ff */
[----:B------:R-:W-:Y:S01]  /*c2e0*/  IMAD.MOV.U32 R8, RZ, RZ, RZ ;  /* 0x000000ffff087224 */ /* 0x000fe200078e00ff */
[----:B------:R-:W-:-:S03]  /*c2f0*/  LOP3.LUT R2, R2, 0x100, RZ, 0xc0, !PT ;  /* 0x0000010002027812 */ /* 0x000fc600078ec0ff */
[----:B------:R-:W-:Y:S02]  /*c300*/  IMAD R14, R3, 0x200, R14 ;  /* 0x00000200030e7824 */ /* 0x000fe400078e020e */
[----:B------:R0:W5:Y:S01]  /*c310*/  @!P0 LDG.E R8, desc[UR48][R4.64] ;  /* 0x0000003004088981 */ /* 0x000162000c1e1900 */
[----:B------:R-:W-:Y:S02]  /*c320*/  ISETP.GT.U32.AND P0, PT, R19, 0x9f, PT ;  /* 0x0000009f1300780c */ /* 0x000fe40003f04070 */
[----:B0-----:R-:W-:Y:S01]  /*c330*/  IADD3 R4, R9, R14, R2 ;  /* 0x0000000e09047210 */ /* 0x001fe20007ffe002 */
[----:B------:R-:W-:-:S04]  /*c340*/  IMAD.MOV R2, RZ, RZ, -R15 ;  /* 0x000000ffff027224 */ /* 0x000fc800078e0a0f */
[----:B------:R-:W-:Y:S01]  /*c350*/  IMAD R9, R20, R2, R13 ;  /* 0x0000000214097224 */ /* 0x000fe200078e020d */
[----:B------:R-:W-:-:S05]  /*c360*/  LOP3.LUT R2, R28, 0x380, RZ, 0xc0, !PT ;  /* 0x000003801c027812 */ /* 0x000fca00078ec0ff */
[----:B------:R-:W-:Y:S02]  /*c370*/  IMAD R3, R3, 0x10, R2 ;  /* 0x0000001003037824 */ /* 0x000fe400078e0202 */
[----:B------:R-:W-:Y:S01]  /*c380*/  IMAD.U32 R2, RZ, RZ, UR4 ;  /* 0x00000004ff027e24 */ /* 0x000fe2000f8e00ff */
[----:B------:R-:W-:Y:S02]  /*c390*/  @P0 LOP3.LUT R0, R0, 0x2, RZ, 0xfc, !PT ;  /* 0x0000000200000812 */ /* 0x000fe400078efcff */
[----:B------:R-:W-:Y:S02]  /*c3a0*/  LOP3.LUT P0, RZ, R16, 0x4, RZ, 0xc0, !PT ;  /* 0x0000000410ff7812 */ /* 0x000fe4000780c0ff */
[----:B------:R-:W-:Y:S01]  /*c3b0*/  ISETP.NE.AND P1, PT, R2, 0x3, PT ;  /* 0x000000030200780c */ /* 0x000fe20003f25270 */
[----:B------:R-:W-:Y:S01]  /*c3c0*/  IMAD.MOV.U32 R2, RZ, RZ, 0x40 ;  /* 0x00000040ff027424 */ /* 0x000fe200078e00ff */
[----:B------:R0:W-:Y:S04]  /*c3d0*/  STL [R1], R4 ;  /* 0x0000000401007387 */ /* 0x0001e80000100800 */
[----:B------:R-:W-:-:S05]  /*c3e0*/  SEL R2, R2, 0xffffffc0, !P0 ;  /* 0xffffffc002027807 */ /* 0x000fca0004000000 */
[----:B------:R0:W-:Y:S01]  /*c3f0*/  STL [R1+0x8], R2 ;  /* 0x0000080201007387 */ /* 0x0001e20000100800 */
[----:B------:R-:W-:Y:S01]  /*c400*/  IMAD.MOV R6, RZ, RZ, -R12 ;  /* 0x000000ffff067224 */ /* 0x000fe200078e0a0c */
[----:B------:R-:W-:Y:S01]  /*c410*/  LOP3.LUT R3, R3, R30, RZ, 0x3c, !PT ;  /* 0x0000001e03037212 */ /* 0x000fe200078e3cff */
[----:B------:R-:W-:Y:S02]  /*c420*/  IMAD.U32 R34, RZ, RZ, UR40 ;  /* 0x00000028ff227e24 */ /* 0x000fe4000f8e00ff */
[----:B------:R-:W-:Y:S01]  /*c430*/  IMAD R6, R20, R6, R11 ;  /* 0x0000000614067224 */ /* 0x000fe200078e020b */
[----:B------:R-:W-:Y:S02]  /*c440*/  MOV R11, UR46 ;  /* 0x0000002e000b7c02 */ /* 0x000fe40008000f00 */
[----:B------:R-:W-:Y:S02]  /*c450*/  LOP3.LUT R0, R0, 0xfffffffb, RZ, 0xc0, !PT ;  /* 0xfffffffb00007812 */ /* 0x000fe400078ec0ff */
[----:B------:R-:W-:Y:S01]  /*c460*/  LOP3.LUT R28, R3, 0xc00, R28, 0xf8, !PT ;  /* 0x00000c00031c7812 */ /* 0x000fe200078ef81c */
[----:B------:R-:W-:Y:S01]  /*c470*/  VIADD R11, R11, 0xffffffff ;  /* 0xffffffff0b0b7836 */ /* 0x000fe20000000000 */
[----:B------:R-:W-:-:S02]  /*c480*/  SHF.R.U32.HI R16, RZ, 0x3, R16 ;  /* 0x00000003ff107819 */ /* 0x000fc40000011610 */
[----:B------:R-:W-:Y:S02]  /*c490*/  @P1 LOP3.LUT R0, R0, 0x4, RZ, 0xfc, !PT ;  /* 0x0000000400001812 */ /* 0x000fe400078efcff */
[----:B------:R-:W-:Y:S01]  /*c4a0*/  SHF.R.S32.HI R34, RZ, 0x1f, R34 ;  /* 0x0000001fff227819 */ /* 0x000fe20000011422 */
[----:B0-----:R-:W-:Y:S06]  /*c4b0*/  @!P1 BRA `(.L_x_7317) ;  /* 0x0000000000049947 */ /* 0x001fec0003800000 */
[----:B------:R-:W-:Y:S01]  /*c4c0*/  BPT.TRAP 0x1 ;  /* 0x000000040000795c */ /* 0x000fe20000300000 */
.L_x_7317:
[----:B------:R-:W-:-:S05]  /*c4d0*/  IMAD.MOV.U32 R33, RZ, RZ, 0x1 ;  /* 0x00000001ff217424 */ /* 0x000fca00078e00ff */
[----:B------:R-:W-:-:S04]  /*c4e0*/  SHF.L.U32 R33, R33, 0x1f, RZ ;  /* 0x0000001f21217819 */ /* 0x000fc800000006ff */
[----:B------:R-:W0:Y:S02]  /*c4f0*/  SYNCS.PHASECHK.TRANS64.TRYWAIT P0, [UR42+0x22880], R33 ;  /* 0x02288021ff0075a7 */ /* 0x000e24000800016a */
[----:B0-----:R-:W-:Y:S05]  /*c500*/  @!P0 BRA `(.L_x_7318) ;  /* 0x0000004000248947 */ /* 0x001fea0003800000 */
.L_x_7367:
[----:B------:R-:W-:Y:S01]  /*c510*/  SHF.R.S32.HI R20, RZ, 0x1f, R6 ;  /* 0x0000001fff147819 */ /* 0x000fe20000011406 */
[C---:B------:R-:W-:Y:S01]  /*c520*/  IMAD.SHL.U32 R7, R16.reuse, 0x80, RZ ;  /* 0x0000008010077824 */ /* 0x040fe200078e00ff */
[----:B------:R-:W-:Y:S01]  /*c530*/  SHF.R.S32.HI R22, RZ, 0x1f, R9 ;  /* 0x0000001fff167819 */ /* 0x000fe20000011409 */
[----:B------:R-:W-:Y:S01]  /*c540*/  ULDC.64 UR4, c[0x0][0x328] ;  /* 0x0000ca0000047ab9 */ /* 0x000fe20000000a00 */
[----:B------:R-:W-:Y:S01]  /*c550*/  IMAD.SHL.U32 R35, R16, 0x10, RZ ;  /* 0x0000001010237824 */ /* 0x000fe200078e00ff */
[----:B-----5:R-:W-:Y:S01]  /*c560*/  SHF.R.S32.HI R19, RZ, 0x1f, R10 ;  /* 0x0000001fff137819 */ /* 0x020fe2000001140a */
[----:B------:R-:W-:Y:S01]  /*c570*/  IMAD R13, R20, UR4, RZ ;  /* 0x00000004140d7c24 */ /* 0x000fe2000f8e02ff */
[----:B------:R-:W-:Y:S01]  /*c580*/  LOP3.LUT R7, R30, 0x380, R7, 0xf8, !PT ;  /* 0x000003801e077812 */ /* 0x000fe200078ef807 */
[----:B------:R-:W-:Y:S01]  /*c590*/  IMAD R12, R22, UR4, RZ ;  /* 0x00000004160c7c24 */ /* 0x000fe2000f8e02ff */
[----:B------:R-:W-:Y:S01]  /*c5a0*/  SHF.R.S32.HI R21, RZ, 0x1f, R8 ;  /* 0x0000001fff157819 */ /* 0x000fe20000011408 */
[----:B------:R-:W-:Y:S01]  /*c5b0*/  IMAD R13, R6, UR5, R13 ;  /* 0x00000005060d7c24 */ /* 0x000fe2000f8e020d */
[----:B------:R-:W-:Y:S01]  /*c5c0*/  LOP3.LUT R35, R7, 0x70, R35, 0x78, !PT ;  /* 0x0000007007237812 */ /* 0x000fe200078e7823 */
[----:B------:R-:W-:Y:S01]  /*c5d0*/  IMAD R12, R9, UR5, R12 ;  /* 0x00000005090c7c24 */ /* 0x000fe2000f8e020c */
[----:B------:R-:W-:Y:S01]  /*c5e0*/  R2UR UR6, R34 ;  /* 0x00000000220672ca */ /* 0x000fe200000e0000 */
[----:B------:R-:W-:Y:S01]  /*c5f0*/  IMAD.WIDE.U32 R4, R6, UR4, RZ ;  /* 0x0000000406047c25 */ /* 0x000fe2000f8e00ff */
[----:B------:R-:W1:Y:S01]  /*c600*/  LDC R14, c[0x0][0x2f4] ;  /* 0x0000bd00ff0e7b82 */ /* 0x000e620000000800 */
[----:B------:R-:W-:-:S02]  /*c610*/  LOP3.LUT R0, R0, 0xffffff7f, RZ, 0xc0, !PT ;  /* 0xffffff7f00007812 */ /* 0x000fc400078ec0ff */
[----:B------:R-:W-:Y:S01]  /*c620*/  IMAD.WIDE.U32 R2, R9, UR4, RZ ;  /* 0x0000000409027c25 */ /* 0x000fe2000f8e00ff */
[----:B------:R-:W-:Y:S01]  /*c630*/  ULDC.64 UR4, c[0x0][0x338] ;  /* 0x0000ce0000047ab9 */ /* 0x000fe20000000a00 */
[----:B------:R-:W-:Y:S02]  /*c640*/  IADD3 R5, R5, R13, RZ ;  /* 0x0000000d05057210 */ /* 0x000fe40007ffe0ff */
[----:B------:R-:W-:Y:S02]  /*c650*/  IMAD R7, R19, UR4, RZ ;  /* 0x0000000413077c24 */ /* 0x000fe4000f8e02ff */
[----:B------:R-:W-:Y:S02]  /*c660*/  IMAD.IADD R3, R3, 0x1, R12 ;  /* 0x0000000103037824 */ /* 0x000fe400078e020c */
[----:B------:R-:W-:Y:S02]  /*c670*/  IMAD R12, R10, UR5, R7 ;  /* 0x000000050a0c7c24 */ /* 0x000fe4000f8e0207 */
[----:B------:R-:W-:-:S02]  /*c680*/  IMAD R7, R21, UR4, RZ ;  /* 0x0000000415077c24 */ /* 0x000fc4000f8e02ff */
[----:B------:R-:W-:-:S04]  /*c690*/  IMAD.WIDE.U32 R2, R8, UR4, R2 ;  /* 0x0000000408027c25 */ /* 0x000fc8000f8e0002 */
[----:B------:R-:W-:Y:S02]  /*c6a0*/  IMAD R7, R8, UR5, R7 ;  /* 0x0000000508077c24 */ /* 0x000fe4000f8e0207 */
[----:B------:R-:W-:Y:S01]  /*c6b0*/  IMAD.WIDE.U32 R4, R10, UR4, R4 ;  /* 0x000000040a047c25 */ /* 0x000fe2000f8e0004 */
[----:B------:R-:W-:Y:S01]  /*c6c0*/  ULDC.64 UR4, c[0x0][0x330] ;  /* 0x0000cc0000047ab9 */ /* 0x000fe20000000a00 */
[----:B-1----:R-:W-:Y:S02]  /*c6d0*/  ISETP.GE.AND P2, PT, R30, R14, PT ;  /* 0x0000000e1e00720c */ /* 0x002fe40003f46270 */
[----:B------:R-:W-:Y:S02]  /*c6e0*/  IMAD.IADD R3, R3, 0x1, R7 ;  /* 0x0000000103037824 */ /* 0x000fe400078e0207 */
[----:B------:R-:W-:Y:S02]  /*c6f0*/  IMAD.IADD R5, R5, 0x1, R12 ;  /* 0x0000000105057824 */ /* 0x000fe400078e020c */
[----:B------:R-:W-:Y:S01]  /*c700*/  IMAD.U32 R7, RZ, RZ, UR4 ;  /* 0x00000004ff077e24 */ /* 0x000fe2000f8e00ff */
[----:B------:R-:W-:-:S03]  /*c710*/  UIMAD UR4, UR6, UR4, URZ ;  /* 0x00000004060472a4 */ /* 0x000fc6000f8e023f */
[C---:B------:R-:W-:Y:S01]  /*c720*/  IMAD.WIDE.U32 R4, R7.reuse, UR40, R4 ;  /* 0x0000002807047c25 */ /* 0x040fe2000f8e0004 */
[----:B------:R-:W-:Y:S01]  /*c730*/  ULDC.64 UR6, c[0x0][0x318] ;  /* 0x0000c60000067ab9 */ /* 0x000fe20000000a00 */
[----:B------:R-:W-:Y:S02]  /*c740*/  UIMAD UR4, UR40, UR5, UR4 ;  /* 0x00000005280472a4 */ /* 0x000fe4000f8e0204 */
[----:B------:R-:W-:Y:S01]  /*c750*/  IMAD.WIDE.U32 R2, R7, UR40, R2 ;  /* 0x0000002807027c25 */ /* 0x000fe2000f8e0002 */
[----:B------:R-:W-:Y:S02]  /*c760*/  MOV R7, UR7 ;  /* 0x0000000700077c02 */ /* 0x000fe40008000f00 */
[----:B------:R-:W-:-:S04]  /*c770*/  IADD3 R16, P0, R4, UR6, RZ ;  /* 0x0000000604107c10 */ /* 0x000fc8000ff1e0ff */
[----:B------:R-:W-:Y:S02]  /*c780*/  IADD3.X R17, R7, UR4, R5, P0, !PT ;  /* 0x0000000407117c10 */ /* 0x000fe400087fe405 */
[----:B------:R-:W-:Y:S01]  /*c790*/  IADD3 R4, P0, R2, UR6, RZ ;  /* 0x0000000602047c10 */ /* 0x000fe2000ff1e0ff */
[----:B------:R-:W-:-:S03]  /*c7a0*/  IMAD.MOV.U32 R2, RZ, RZ, -0xa0 ;  /* 0xffffff60ff027424 */ /* 0x000fc600078e00ff */
[----:B------:R-:W-:Y:S01]  /*c7b0*/  IADD3.X R7, R7, UR4, R3, P0, !PT ;  /* 0x0000000407077c10 */ /* 0x000fe200087fe403 */
[----:B------:R-:W-:Y:S01]  /*c7c0*/  IMAD R5, R11, R2, UR38 ;  /* 0x000000260b057e24 */ /* 0x000fe2000f8e0202 */
[----:B------:R-:W-:Y:S01]  /*c7d0*/  UMOV UR4, 0xffffffff ;  /* 0xffffffff00047882 */ /* 0x000fe20000000000 */
[----:B------:R-:W-:Y:S02]  /*c7e0*/  IMAD.SHL.U32 R2, R27, 0x10, RZ ;  /* 0x000000101b027824 */ /* 0x000fe400078e00ff */
[----:B------:R-:W-:-:S03]  /*c7f0*/  IMAD.IADD R5, R5, 0x1, -R24 ;  /* 0x0000000105057824 */ /* 0x000fc600078e0a18 */
[----:B------:R-:W-:Y:S02]  /*c800*/  LOP3.LUT R35, R35, 0x400, R2, 0xf8, !PT ;  /* 0x0000040023237812 */ /* 0x000fe400078ef802 */
[----:B------:R-:W-:-:S13]  /*c810*/  ISETP.GE.AND P0, PT, R5, 0x1, PT ;  /* 0x000000010500780c */ /* 0x000fda0003f06270 */
[----:B------:R-:W-:Y:S01]  /*c820*/  @P0 LOP3.LUT R0, R0, 0x80, RZ, 0xfc, !PT ;  /* 0x0000008000000812 */ /* 0x000fe200078efcff */
[----:B------:R-:W-:Y:S06]  /*c830*/  BRA.DIV UR4, `(.L_x_7319) ;  /* 0x0000003e046c7947 */ /* 0x000fec000b800000 */
[----:B------:R-:W1:Y:S01]  /*c840*/  SHFL.IDX PT, R2, R16, RZ, 0x181f ;  /* 0x00181fff10027589 */ /* 0x000e6200000e0000 */
[----:B------:R-:W-:Y:S02]  /*c850*/  ISETP.LT.OR P0, PT, R5, 0x1, P2 ;  /* 0x000000010500780c */ /* 0x000fe40001701670 */
[----:B------:R-:W-:Y:S01]  /*c860*/  IADD3 R29, R35, UR42, RZ ;  /* 0x0000002a231d7c10 */ /* 0x000fe2000fffe0ff */
[----:B------:R-:W2:Y:S01]  /*c870*/  SHFL.IDX PT, R3, R17, RZ, 0x181f ;  /* 0x00181fff11037589 */ /* 0x000ea200000e0000 */
[----:B------:R-:W-:Y:S02]  /*c880*/  LOP3.LUT R0, R0, 0xffffffdf, RZ, 0xc0, !PT ;  /* 0xffffffdf00007812 */ /* 0x000fe400078ec0ff */
[C---:B------:R-:W-:Y:S01]  /*c890*/  ISETP.GE.AND P6, PT, R5.reuse, 0x61, PT ;  /* 0x000000610500780c */ /* 0x040fe20003fc6270 */
[----:B------:R-:W-:Y:S01]  /*c8a0*/  SHFL.IDX PT, R14, R4, RZ, 0x181f ;  /* 0x00181fff040e7589 */ /* 0x000fe200000e0000 */
[C---:B------:R-:W-:Y:S02]  /*c8b0*/  ISETP.GE.AND P5, PT, R5.reuse, 0x31, PT ;  /* 0x000000310500780c */ /* 0x040fe40003fa6270 */
[----:B------:R-:W-:-:S02]  /*c8c0*/  ISETP.GE.AND P4, PT, R5, 0x41, PT ;  /* 0x000000410500780c */ /* 0x000fc40003f86270 */
[----:B------:R-:W-:Y:S02]  /*c8d0*/  ISETP.GE.AND P3, PT, R5, 0x51, PT ;  /* 0x000000510500780c */ /* 0x000fe40003f66270 */
[----:B-1----:R-:W-:-:S05]  /*c8e0*/  IADD3 R2, P1, R30, R2, RZ ;  /* 0x000000021e027210 */ /* 0x002fca0007f3e0ff */
[----:B--2---:R-:W-:-:S05]  /*c8f0*/  IMAD.X R3, RZ, RZ, R3, P1 ;  /* 0x000000ffff037224 */ /* 0x004fca00008e0603 */
[----:B------:R1:W-:Y:S01]  /*c900*/  LDGSTS.E.BYPASS.LTC128B.128 [R29+0xa400], desc[UR48][R2.64], !P0 ;  /* 0x0a400000021d7fae */ /* 0x0003e2000c101d70 */
[----:B------:R-:W-:-:S03]  /*c910*/  ISETP.LT.OR P0, PT, R5, 0x11, P2 ;  /* 0x000000110500780c */ /* 0x000fc60001701670 */
[----:B-1----:R-:W1:Y:S04]  /*c920*/  SHFL.IDX PT, R2, R16, 0x1, 0x181f ;  /* 0x00381f0010027f89 */ /* 0x002e6800000e0000 */
[----:B------:R-:W2:Y:S01]  /*c930*/  SHFL.IDX PT, R3, R17, 0x1, 0x181f ;  /* 0x00381f0011037f89 */ /* 0x000ea200000e0000 */
        /* <DEDUP_REMOVED lines=24> */
[----:B-1----:R-:W-:-:S04]  /*cac0*/  IADD3 R2, P1, R30, R2, RZ ;  /* 0x000000021e027210 */ /* 0x002fc80007f3e0ff */
[----:B--2---:R-:W-:-:S05]  /*cad0*/  IADD3.X R3, RZ, R3, RZ, P1, !PT ;  /* 0x00000003ff037210 */ /* 0x004fca0000ffe4ff */
[----:B------:R1:W-:Y:S01]  /*cae0*/  LDGSTS.E.BYPASS.LTC128B.128 [R29+0xcc00], desc[UR48][R2.64], !P0 ;  /* 0x0cc00000021d7fae */ /* 0x0003e2000c101d70 */
[----:B------:R-:W-:-:S03]  /*caf0*/  ISETP.LT.OR P0, PT, R5, 0x61, P2 ;  /* 0x000000610500780c */ /* 0x000fc60001701670 */
[----:B-1----:R-:W1:Y:S04]  /*cb00*/  SHFL.IDX PT, R2, R16, 0x6, 0x181f ;  /* 0x00d81f0010027f89 */ /* 0x002e6800000e0000 */
[----:B------:R-:W2:Y:S04]  /*cb10*/  SHFL.IDX PT, R3, R17, 0x6, 0x181f ;  /* 0x00d81f0011037f89 */ /* 0x000ea800000e0000 */
[----:B------:R-:W-:Y:S01]  /*cb20*/  SHFL.IDX PT, R17, R17, 0x7, 0x181f ;  /* 0x00f81f0011117f89 */ /* 0x000fe200000e0000 */
[----:B-1----:R-:W-:-:S05]  /*cb30*/  IADD3 R2, P1, R30, R2, RZ ;  /* 0x000000021e027210 */ /* 0x002fca0007f3e0ff */
[----:B--2---:R-:W-:-:S05]  /*cb40*/  IMAD.X R3, RZ, RZ, R3, P1 ;  /* 0x000000ffff037224 */ /* 0x004fca00008e0603 */
[----:B------:R1:W-:Y:S01]  /*cb50*/  LDGSTS.E.BYPASS.LTC128B.128 [R29+0xd400], desc[UR48][R2.64], !P0 ;  /* 0x0d400000021d7fae */ /* 0x0003e2000c101d70 */
[----:B------:R-:W-:-:S03]  /*cb60*/  ISETP.LT.OR P0, PT, R5, 0x71, P2 ;  /* 0x000000710500780c */ /* 0x000fc60001701670 */
[----:B-1----:R-:W1:Y:S02]  /*cb70*/  SHFL.IDX PT, R2, R16, 0x7, 0x181f ;  /* 0x00f81f0010027f89 */ /* 0x002e6400000e0000 */
[----:B-1----:R-:W-:-:S05]  /*cb80*/  IADD3 R2, P1, R30, R2, RZ ;  /* 0x000000021e027210 */ /* 0x002fca0007f3e0ff */
[----:B------:R-:W-:-:S05]  /*cb90*/  IMAD.X R3, RZ, RZ, R17, P1 ;  /* 0x000000ffff037224 */ /* 0x000fca00008e0611 */
[----:B------:R1:W-:Y:S01]  /*cba0*/  LDGSTS.E.BYPASS.LTC128B.128 [R29+0xdc00], desc[UR48][R2.64], !P0 ;  /* 0x0dc00000021d7fae */ /* 0x0003e2000c101d70 */
[----:B------:R-:W-:-:S03]  /*cbb0*/  ISETP.LT.OR P0, PT, R5, 0x81, P2 ;  /* 0x000000810500780c */ /* 0x000fc60001701670 */
[----:B-1----:R-:W1:Y:S01]  /*cbc0*/  SHFL.IDX PT, R3, R7, RZ, 0x181f ;  /* 0x00181fff07037589 */ /* 0x002e6200000e0000 */
[----:B------:R-:W-:-:S03]  /*cbd0*/  IADD3 R2, P1, R30, R14, RZ ;  /* 0x0000000e1e027210 */ /* 0x000fc60007f3e0ff */
[----:B------:R-:W2:Y:S04]  /*cbe0*/  SHFL.IDX PT, R7, R7, 0x1, 0x181f ;  /* 0x00381f0007077f89 */ /* 0x000ea800000e0000 */
[----:B------:R3:W4:Y:S01]  /*cbf0*/  SHFL.IDX PT, R14, R4, 0x1, 0x181f ;  /* 0x00381f00040e7f89 */ /* 0x00072200000e0000 */
[----:B-1----:R-:W-:Y:S01]  /*cc00*/  IMAD.X R3, RZ, RZ, R3, P1 ;  /* 0x000000ffff037224 */ /* 0x002fe200008e0603 */
[----:B------:R-:W-:-:S04]  /*cc10*/  ISETP.GE.AND P1, PT, R5, 0x11, PT ;  /* 0x000000110500780c */ /* 0x000fc80003f26270 */
[----:B------:R3:W-:Y:S01]  /*cc20*/  LDGSTS.E.BYPASS.LTC128B.128 [R29+0xe400], desc[UR48][R2.64], !P0 ;  /* 0x0e400000021d7fae */ /* 0x0007e2000c101d70 */
[----:B------:R-:W-:-:S08]  /*cc30*/  ISETP.GE.AND P0, PT, R5, 0x21, PT ;  /* 0x000000210500780c */ /* 0x000fd00003f06270 */
[----:B------:R-:W-:Y:S02]  /*cc40*/  @P1 LOP3.LUT R0, R0, 0x20, RZ, 0xfc, !PT ;  /* 0x0000002000001812 */ /* 0x000fe400078efcff */
[----:B------:R-:W-:Y:S02]  /*cc50*/  ISETP.GE.AND P1, PT, R5, 0x81, PT ;  /* 0x000000810500780c */ /* 0x000fe40003f26270 */
[----:B------:R-:W-:-:S04]  /*cc60*/  LOP3.LUT R0, R0, 0xffffffef, RZ, 0xc0, !PT ;  /* 0xffffffef00007812 */ /* 0x000fc800078ec0ff */
[----:B------:R-:W-:Y:S02]  /*cc70*/  @P0 LOP3.LUT R0, R0, 0x10, RZ, 0xfc, !PT ;  /* 0x0000001000000812 */ /* 0x000fe400078efcff */
[----:B------:R-:W-:Y:S02]  /*cc80*/  ISETP.GE.AND P0, PT, R5, 0x71, PT ;  /* 0x000000710500780c */ /* 0x000fe40003f06270 */
[----:B------:R-:W-:-:S04]  /*cc90*/  LOP3.LUT R0, R0, 0xffffffbf, RZ, 0xc0, !PT ;  /* 0xffffffbf00007812 */ /* 0x000fc800078ec0ff */
[----:B------:R-:W-:Y:S02]  /*cca0*/  @P6 LOP3.LUT R0, R0, 0x40, RZ, 0xfc, !PT ;  /* 0x0000004000006812 */ /* 0x000fe400078efcff */
[----:B------:R-:W-:Y:S02]  /*ccb0*/  ISETP.GE.AND P6, PT, R5, 0x91, PT ;  /* 0x000000910500780c */ /* 0x000fe40003fc6270 */
[----:B------:R-:W-:-:S11]  /*ccc0*/  LOP3.LUT R0, R0, 0xfffffeff, RZ, 0xc0, !PT ;  /* 0xfffffeff00007812 */ /* 0x000fd600078ec0ff */
[----:B--234-:R-:W-:-:S07]  /*ccd0*/  @P6 LOP3.LUT R0, R0, 0x100, RZ, 0xfc, !PT ;  /* 0x0000010000006812 */ /* 0x01cfce00078efcff */
.L_x_7389:
[----:B------:R-:W-:Y:S02]  /*cce0*/  ISETP.LT.OR P2, PT, R5, 0x91, P2 ;  /* 0x000000910500780c */ /* 0x000fe40001741670 */
[----:B------:R-:W-:-:S05]  /*ccf0*/  IADD3 R2, P6, R30, R14, RZ ;  /* 0x0000000e1e027210 */ /* 0x000fca0007fde0ff */
[----:B------:R-:W-:-:S06]  /*cd00*/  IMAD.X R3, RZ, RZ, R7, P6 ;  /* 0x000000ffff037224 */ /* 0x000fcc00030e0607 */
[----:B------:R-:W-:Y:S01]  /*cd10*/  @!PT LDS RZ, [RZ] ;  /* 0x00000000fffff984 */ /* 0x000fe20000000800 */
[----:B------:R-:W-:Y:S01]  /*cd20*/  @!PT LDS RZ, [RZ] ;  /* 0x00000000fffff984 */ /* 0x000fe20000000800 */
[----:B------:R-:W-:Y:S01]  /*cd30*/  @!PT LDS RZ, [RZ] ;  /* 0x00000000fffff984 */ /* 0x000fe20000000800 */
        /* <DEDUP_REMOVED lines=10> */
.L_x_7320:
[----:B------:R-:W-:Y:S01]  /*cde0*/  SYNCS.ARRIVE.TRANS64.A1T0 RZ, [UR42+0x22870], RZ ;  /* 0x022870ffffff79a7 */ /* 0x000fe2000810002a */
[----:B------:R-:W-:Y:S05]  /*cdf0*/  @!P6 BRA `(.L_x_7321) ;  /* 0x000000000004e947 */ /* 0x000fea0003800000 */
[----:B------:R-:W-:Y:S01]  /*ce00*/  BPT.TRAP 0x1 ;  /* 0x000000040000795c */ /* 0x000fe20000300000 */
.L_x_7321:
[----:B------:R-:W1:Y:S02]  /*ce10*/  SYNCS.PHASECHK.TRANS64.TRYWAIT P2, [UR42+0x22840], R33 ;  /* 0x02284021ff0075a7 */ /* 0x000e64000804016a */
[----:B-1----:R-:W-:Y:S05]  /*ce20*/  @!P2 BRA `(.L_x_7322) ;  /* 0x000000440004a947 */ /* 0x002fea0003800000 */
.L_x_7390:
[----:B------:R-:W-:Y:S01]  /*ce30*/  ULDC.64 UR8, c[0x0][0x300] ;  /* 0x0000c00000087ab9 */ /* 0x000fe20000000a00 */
[----:B------:R-:W-:Y:S01]  /*ce40*/  ULDC.64 UR10, c[0x0][0x310] ;  /* 0x0000c400000a7ab9 */ /* 0x000fe20000000a00 */
[----:B------:R-:W-:Y:S01]  /*ce50*/  IMAD R3, R20, UR8, RZ ;  /* 0x0000000814037c24 */ /* 0x000fe2000f8e02ff */
[----:B------:R-:W-:Y:S01]  /*ce60*/  R2UR UR6, R34 ;  /* 0x00000000220672ca */ /* 0x000fe200000e0000 */
[----:B------:R-:W-:Y:S01]  /*ce70*/  IMAD R19, R19, UR10, RZ ;  /* 0x0000000a13137c24 */ /* 0x000fe2000f8e02ff */
[----:B------:R-:W-:Y:S01]  /*ce80*/  ULDC.64 UR4, c[0x0][0x308] ;  /* 0x0000c20000047ab9 */ /* 0x000fe20000000a00 */
[C---:B------:R-:W-:Y:S01]  /*ce90*/  IMAD R5, R6.reuse, UR9, R3 ;  /* 0x0000000906057c24 */ /* 0x040fe2000f8e0203 */
[----:B------:R-:W2:Y:S01]  /*cea0*/  LDC R16, c[0x0][0x2f4] ;  /* 0x0000bd00ff107b82 */ /* 0x000ea20000000800 */
[----:B------:R-:W-:Y:S01]  /*ceb0*/  IMAD.WIDE.U32 R2, R6, UR8, RZ ;  /* 0x0000000806027c25 */ /* 0x000fe2000f8e00ff */
[----:B------:R-:W-:-:S03]  /*cec0*/  LOP3.LUT R0, R0, 0xfffffffe, RZ, 0xc0, !PT ;  /* 0xfffffffe00007812 */ /* 0x000fc600078ec0ff */
[----:B------:R-:W-:Y:S02]  /*ced0*/  IMAD.IADD R3, R3, 0x1, R5 ;  /* 0x0000000103037824 */ /* 0x000fe400078e0205 */
[C---:B------:R-:W-:Y:S02]  /*cee0*/  IMAD R19, R10.reuse, UR11, R19 ;  /* 0x0000000b0a137c24 */ /* 0x040fe4000f8e0213 */
[----:B------:R-:W-:-:S04]  /*cef0*/  IMAD.WIDE.U32 R2, R10, UR10, R2 ;  /* 0x0000000a0a027c25 */ /* 0x000fc8000f8e0002 */
[----:B------:R-:W-:Y:S02]  /*cf00*/  IMAD.IADD R3, R3, 0x1, R19 ;  /* 0x0000000103037824 */ /* 0x000fe400078e0213 */
[----:B------:R-:W-:Y:S01]  /*cf10*/  IMAD.U32 R5, RZ, RZ, UR4 ;  /* 0x00000004ff057e24 */ /* 0x000fe2000f8e00ff */
[----:B------:R-:W-:Y:S01]  /*cf20*/  UIMAD UR4, UR6, UR4, URZ ;  /* 0x00000004060472a4 */ /* 0x000fe2000f8e023f */
[----:B------:R-:W-:Y:S02]  /*cf30*/  IMAD R22, R22, UR8, RZ ;  /* 0x0000000816167c24 */ /* 0x000fe4000f8e02ff */
[----:B------:R-:W-:Y:S01]  /*cf40*/  IMAD.WIDE.U32 R2, R5, UR40, R2 ;  /* 0x0000002805027c25 */ /* 0x000fe2000f8e0002 */
[----:B------:R-:W-:Y:S01]  /*cf50*/  ULDC.64 UR6, c[0x0][0x2e8] ;  /* 0x0000ba0000067ab9 */ /* 0x000fe20000000a00 */
[----:B------:R-:W-:Y:S02]  /*cf60*/  UIMAD UR4, UR40, UR5, UR4 ;  /* 0x00000005280472a4 */ /* 0x000fe4000f8e0204 */
[----:B------:R-:W-:Y:S01]  /*cf70*/  IMAD.U32 R4, RZ, RZ, UR7 ;  /* 0x00000007ff047e24 */ /* 0x000fe2000f8e00ff */
[----:B------:R-:W-:Y:S01]  /*cf80*/  IADD3 R7, P2, R2, UR6, RZ ;  /* 0x0000000602077c10 */ /* 0x000fe2000ff5e0ff */
[----:B------:R-:W-:-:S02]  /*cf90*/  IMAD R11, R9, UR9, R22 ;  /* 0x00000009090b7c24 */ /* 0x000fc4000f8e0216 */
[----:B------:R-:W-:Y:S01]  /*cfa0*/  IMAD R21, R21, UR10, RZ ;  /* 0x0000000a15157c24 */ /* 0x000fe2000f8e02ff */
[----:B------:R-:W-:Y:S01]  /*cfb0*/  IADD3.X R6, R4, UR4, R3, P2, !PT ;  /* 0x0000000404067c10 */ /* 0x000fe200097fe403 */
[----:B------:R-:W-:-:S04]  /*cfc0*/  IMAD.WIDE.U32 R2, R9, UR8, RZ ;  /* 0x0000000809027c25 */ /* 0x000fc8000f8e00ff */
[----:B------:R-:W-:Y:S01]  /*cfd0*/  IMAD R21, R8, UR11, R21 ;  /* 0x0000000b08157c24 */ /* 0x000fe2000f8e0215 */
[----:B------:R-:W-:-:S03]  /*cfe0*/  IADD3 R3, R3, R11, RZ ;  /* 0x0000000b03037210 */ /* 0x000fc60007ffe0ff */
[----:B------:R-:W-:-:S04]  /*cff0*/  IMAD.WIDE.U32 R2, R8, UR10, R2 ;  /* 0x0000000a08027c25 */ /* 0x000fc8000f8e0002 */
[----:B------:R-:W-:Y:S02]  /*d000*/  IMAD.IADD R3, R3, 0x1, R21 ;  /* 0x0000000103037824 */ /* 0x000fe400078e0215 */
[----:B------:R-:W-:-:S03]  /*d010*/  IMAD.WIDE.U32 R2, R5, UR40, R2 ;  /* 0x0000002805027c25 */ /* 0x000fc6000f8e0002 */
[----:B------:R-:W-:-:S04]  /*d020*/  IADD3 R5, P2, R2, UR6, RZ ;  /* 0x0000000602057c10 */ /* 0x000fc8000ff5e0ff */
[----:B------:R-:W-:Y:S01]  /*d030*/  IADD3.X R4, R4, UR4, R3, P2, !PT ;  /* 0x0000000404047c10 */ /* 0x000fe200097fe403 */
[----:B------:R-:W-:Y:S01]  /*d040*/  UMOV UR4, 0xffffffff ;  /* 0xffffffff00047882 */ /* 0x000fe20000000000 */
[----:B--2---:R-:W-:-:S13]  /*d050*/  ISETP.GE.AND P2, PT, R30, R16, PT ;  /* 0x000000101e00720c */ /* 0x004fda0003f46270 */
[----:B------:R-:W-:Y:S01]  /*d060*/  @P2 LOP3.LUT R0, R0, 0x1, RZ, 0xfc, !PT ;  /* 0x0000000100002812 */ /* 0x000fe200078efcff */
[----:B------:R-:W-:Y:S06]  /*d070*/  BRA.DIV UR4, `(.L_x_7323) ;  /* 0x0000004204847947 */ /* 0x000fec000b800000 */
[----:B------:R-:W2:Y:S01]  /*d080*/  SHFL.IDX PT, R14, R7, RZ, 0x181f ;  /* 0x00181fff070e7589 */ /* 0x000ea200000e0000 */
[----:B------:R-:W-:Y:S02]  /*d090*/  P2R R10, PR, RZ, 0x8 ;  /* 0x00000008ff0a7803 */ /* 0x000fe40000000000 */
[----:B------:R-:W-:Y:S01]  /*d0a0*/  LOP3.LUT P3, RZ, R0, 0x80, RZ, 0xc0, !PT ;  /* 0x0000008000ff7812 */ /* 0x000fe2000786c0ff */
[----:B------:R-:W3:Y:S01]  /*d0b0*/  SHFL.IDX PT, R2, R6, RZ, 0x181f ;  /* 0x00181fff06027589 */ /* 0x000ee200000e0000 */
[----:B------:R-:W-:Y:S02]  /*d0c0*/  ISETP.GE.AND P6, PT, R30, R16, PT ;  /* 0x000000101e00720c */ /* 0x000fe40003fc6270 */
[----:B------:R-:W-:Y:S02]  /*d0d0*/  P2R R9, PR, RZ, 0x1 ;  /* 0x00000001ff097803 */ /* 0x000fe40000000000 */
[----:B------:R-:W-:Y:S02]  /*d0e0*/  LOP3.LUT P0, RZ, R0, 0x20, RZ, 0xc0, !PT ;  /* 0x0000002000ff7812 */ /* 0x000fe4000780c0ff */
[----:B------:R-:W-:-:S02]  /*d0f0*/  P2R R8, PR, RZ, 0x2 ;  /* 0x00000002ff087803 */ /* 0x000fc40000000000 */
[----:B------:R-:W-:-:S03]  /*d100*/  LOP3.LUT P1, RZ, R0, 0x10, RZ, 0xc0, !PT ;  /* 0x0000001000ff7812 */ /* 0x000fc6000782c0ff */
[----:B--2---:R-:W-:-:S05]  /*d110*/  @P3 IADD3 R14, P2, R30, R14, RZ ;  /* 0x0000000e1e0e3210 */ /* 0x004fca0007f5e0ff */
[----:B---3--:R-:W-:Y:S02]  /*d120*/  @P3 IMAD.X R3, RZ, RZ, R2, P2 ;  /* 0x000000ffff033224 */ /* 0x008fe400010e0602 */
[----:B------:R-:W-:Y:S02]  /*d130*/  @P3 IMAD.MOV.U32 R2, RZ, RZ, R14 ;  /* 0x000000ffff023224 */ /* 0x000fe400078e000e */
[----:B------:R-:W2:Y:S04]  /*d140*/  SHFL.IDX PT, R14, R7, 0x1, 0x181f ;  /* 0x00381f00070e7f89 */ /* 0x000ea800000e0000 */
[----:B------:R2:W-:Y:S01]  /*d150*/  @P3 LDGSTS.E.BYPASS.LTC128B.128 [R29+0x18400], desc[UR48][R2.64], !P6 ;  /* 0x18400000021d3fae */ /* 0x0005e2000f101d70 */
[----:B------:R-:W-:-:S03]  /*d160*/  ISETP.NE.AND P3, PT, R10, RZ, PT ;  /* 0x000000ff0a00720c */ /* 0x000fc60003f65270 */
[----:B------:R-:W3:Y:S01]  /*d170*/  SHFL.IDX PT, R10, R6, 0x1, 0x181f ;  /* 0x00381f00060a7f89 */ /* 0x000ee200000e0000 */
[----:B--2---:R-:W-:-:S03]  /*d180*/  @P0 IADD3 R2, P2, R30, R14, RZ ;  /* 0x0000000e1e020210 */ /* 0x004fc60007f5e0ff */
[----:B------:R-:W2:Y:S02]  /*d190*/  SHFL.IDX PT, R14, R7, 0x2, 0x181f ;  /* 0x00581f00070e7f89 */ /* 0x000ea400000e0000 */
[----:B---3--:R-:W-:-:S05]  /*d1a0*/  @P0 IMAD.X R3, RZ, RZ, R10, P2 ;  /* 0x000000ffff030224 */ /* 0x008fca00010e060a */
[----:B------:R3:W-:Y:S01]  /*d1b0*/  @P0 LDGSTS.E.BYPASS.LTC128B.128 [R29+0x18c00], desc[UR48][R2.64], !P6 ;  /* 0x18c00000021d0fae */ /* 0x0007e2000f101d70 */
[----:B------:R-:W-:-:S03]  /*d1c0*/  ISETP.NE.AND P0, PT, R9, RZ, PT ;  /* 0x000000ff0900720c */ /* 0x000fc60003f05270 */
[----:B------:R-:W4:Y:S01]  /*d1d0*/  SHFL.IDX PT, R9, R6, 0x2, 0x181f ;  /* 0x00581f0006097f89 */ /* 0x000f2200000e0000 */
[----:B--2---:R-:W-:-:S05]  /*d1e0*/  @P1 IADD3 R14, P2, R30, R14, RZ ;  /* 0x0000000e1e0e1210 */ /* 0x004fca0007f5e0ff */
[----:B---3--:R-:W-:Y:S02]  /*d1f0*/  @P1 IMAD.MOV.U32 R2, RZ, RZ, R14 ;  /* 0x000000ffff021224 */ /* 0x008fe400078e000e */
[----:B------:R-:W2:Y:S01]  /*d200*/  SHFL.IDX PT, R14, R7, 0x3, 0x181f ;  /* 0x00781f00070e7f89 */ /* 0x000ea200000e0000 */
[----:B----4-:R-:W-:-:S05]  /*d210*/  @P1 IADD3.X R9, RZ, R9, RZ, P2, !PT ;  /* 0x00000009ff091210 */ /* 0x010fca00017fe4ff */
[----:B------:R-:W-:-:S05]  /*d220*/  @P1 IMAD.MOV.U32 R3, RZ, RZ, R9 ;  /* 0x000000ffff031224 */ /* 0x000fca00078e0009 */
[----:B------:R3:W-:Y:S01]  /*d230*/  @P1 LDGSTS.E.BYPASS.LTC128B.128 [R29+0x19400], desc[UR48][R2.64], !P6 ;  /* 0x19400000021d1fae */ /* 0x0007e2000f101d70 */
[----:B------:R-:W-:-:S03]  /*d240*/  ISETP.NE.AND P1, PT, R8, RZ, PT ;  /* 0x000000ff0800720c */ /* 0x000fc60003f25270 */
[----:B------:R-:W4:Y:S01]  /*d250*/  SHFL.IDX PT, R8, R6, 0x3, 0x181f ;  /* 0x00781f0006087f89 */ /* 0x000f2200000e0000 */
[----:B--2---:R-:W-:-:S05]  /*d260*/  @P5 IADD3 R14, P2, R30, R14, RZ ;  /* 0x0000000e1e0e5210 */ /* 0x004fca0007f5e0ff */
[----:B---3--:R-:W-:Y:S02]  /*d270*/  @P5 IMAD.MOV.U32 R2, RZ, RZ, R14 ;  /* 0x000000ffff025224 */ /* 0x008fe400078e000e */
[----:B------:R-:W2:Y:S01]  /*d280*/  SHFL.IDX PT, R14, R7, 0x4, 0x181f ;  /* 0x00981f00070e7f89 */ /* 0x000ea200000e0000 */
[----:B----4-:R-:W-:-:S03]  /*d290*/  @P5 IMAD.X R9, RZ, RZ, R8, P2 ;  /* 0x000000ffff095224 */ /* 0x010fc600010e0608 */
[----:B------:R-:W3:Y:S02]  /*d2a0*/  SHFL.IDX PT, R8, R6, 0x4, 0x181f ;  /* 0x00981f0006087f89 */ /* 0x000ee400000e0000 */
[----:B------:R-:W-:Y:S02]  /*d2b0*/  @P5 MOV R3, R9 ;  /* 0x0000000900035202 */ /* 0x000fe40000000f00 */
[----:B--2---:R-:W-:-:S03]  /*d2c0*/  @P4 IADD3 R14, P2, R30, R14, RZ ;  /* 0x0000000e1e0e4210 */ /* 0x004fc60007f5e0ff */
[----:B------:R2:W-:Y:S01]  /*d2d0*/  @P5 LDGSTS.E.BYPASS.LTC128B.128 [R29+0x19c00], desc[UR48][R2.64], !P6 ;  /* 0x19c00000021d5fae */ /* 0x0005e2000f101d70 */
[----:B------:R-:W-:Y:S01]  /*d2e0*/  LOP3.LUT P5, RZ, R0, 0x40, RZ, 0xc0, !PT ;  /* 0x0000004000ff7812 */ /* 0x000fe200078ac0ff */
[----:B--2---:R-:W-:Y:S02]  /*d2f0*/  @P4 IMAD.MOV.U32 R2, RZ, RZ, R14 ;  /* 0x000000ffff024224 */ /* 0x004fe400078e000e */
[----:B------:R-:W2:Y:S01]  /*d300*/  SHFL.IDX PT, R14, R7, 0x5, 0x181f ;  /* 0x00b81f00070e7f89 */ /* 0x000ea200000e0000 */
[----:B---3--:R-:W-:-:S03]  /*d310*/  @P4 IMAD.X R9, RZ, RZ, R8, P2 ;  /* 0x000000ffff094224 */ /* 0x008fc600010e0608 */
[----:B------:R-:W3:Y:S01]  /*d320*/  SHFL.IDX PT, R8, R6, 0x5, 0x181f ;  /* 0x00b81f0006087f89 */ /* 0x000ee200000e0000 */
[----:B------:R-:W-:-:S05]  /*d330*/  @P4 IMAD.MOV.U32 R3, RZ, RZ, R9 ;  /* 0x000000ffff034224 */ /* 0x000fca00078e0009 */
[----:B------:R4:W-:Y:S01]  /*d340*/  @P4 LDGSTS.E.BYPASS.LTC128B.128 [R29+0x1a400], desc[UR48][R2.64], !P6 ;  /* 0x1a400000021d4fae */ /* 0x0009e2000f101d70 */
[----:B--2---:R-:W-:-:S04]  /*d350*/  @P3 IADD3 R14, P2, R30, R14, RZ ;  /* 0x0000000e1e0e3210 */ /* 0x004fc80007f5e0ff */
[----:B----4-:R-:W-:Y:S01]  /*d360*/  @P3 MOV R2, R14 ;  /* 0x0000000e00023202 */ /* 0x010fe20000000f00 */
[----:B---3--:R-:W-:Y:S01]  /*d370*/  @P3 IMAD.X R9, RZ, RZ, R8, P2 ;  /* 0x000000ffff093224 */ /* 0x008fe200010e0608 */
[----:B------:R-:W2:Y:S03]  /*d380*/  SHFL.IDX PT, R14, R7, 0x6, 0x181f ;  /* 0x00d81f00070e7f89 */ /* 0x000ea600000e0000 */
[----:B------:R-:W-:Y:S01]  /*d390*/  @P3 IMAD.MOV.U32 R3, RZ, RZ, R9 ;  /* 0x000000ffff033224 */ /* 0x000fe200078e0009 */
[----:B------:R-:W3:Y:S04]  /*d3a0*/  SHFL.IDX PT, R8, R6, 0x6, 0x181f ;  /* 0x00d81f0006087f89 */ /* 0x000ee800000e0000 */
[----:B------:R4:W-:Y:S01]  /*d3b0*/  @P3 LDGSTS.E.BYPASS.LTC128B.128 [R29+0x1ac00], desc[UR48][R2.64], !P6 ;  /* 0x1ac00000021d3fae */ /* 0x0009e2000f101d70 */
[----:B--2---:R-:W-:-:S05]  /*d3c0*/  @P5 IADD3 R14, P2, R30, R14, RZ ;  /* 0x0000000e1e0e5210 */ /* 0x004fca0007f5e0ff */
[----:B----4-:R-:W-:Y:S02]  /*d3d0*/  @P5 IMAD.MOV.U32 R2, RZ, RZ, R14 ;  /* 0x000000ffff025224 */ /* 0x010fe400078e000e */
[----:B------:R-:W2:Y:S01]  /*d3e0*/  SHFL.IDX PT, R14, R7, 0x7, 0x181f ;  /* 0x00f81f00070e7f89 */ /* 0x000ea200000e0000 */
[----:B---3--:R-:W-:-:S03]  /*d3f0*/  @P5 IMAD.X R9, RZ, RZ, R8, P2 ;  /* 0x000000ffff095224 */ /* 0x008fc600010e0608 */
[----:B------:R-:W3:Y:S01]  /*d400*/  SHFL.IDX PT, R8, R6, 0x7, 0x181f ;  /* 0x00f81f0006087f89 */ /* 0x000ee200000e0000 */
[----:B------:R-:W-:-:S03]  /*d410*/  @P5 IMAD.MOV.U32 R3, RZ, RZ, R9 ;  /* 0x000000ffff035224 */ /* 0x000fc600078e0009 */
[----:B------:R-:W-:Y:S04]  /*d420*/  SHFL.IDX PT, R6, R4, 0x1, 0x181f ;  /* 0x00381f0004067f89 */ /* 0x000fe800000e0000 */
[----:B------:R4:W-:Y:S01]  /*d430*/  @P5 LDGSTS.E.BYPASS.LTC128B.128 [R29+0x1b400], desc[UR48][R2.64], !P6 ;  /* 0x1b400000021d5fae */ /* 0x0009e2000f101d70 */
[----:B--2---:R-:W-:-:S03]  /*d440*/  @P0 IADD3 R9, P2, R30, R14, RZ ;  /* 0x0000000e1e090210 */ /* 0x004fc60007f5e0ff */
[----:B------:R-:W2:Y:S01]  /*d450*/  SHFL.IDX PT, R14, R5, RZ, 0x181f ;  /* 0x00181fff050e7589 */ /* 0x000ea200000e0000 */
[----:B---3--:R-:W-:Y:S01]  /*d460*/  @P0 IADD3.X R10, RZ, R8, RZ, P2, !PT ;  /* 0x00000008ff0a0210 */ /* 0x008fe200017fe4ff */
[----:B----4-:R-:W-:Y:S02]  /*d470*/  @P0 IMAD.MOV.U32 R2, RZ, RZ, R9 ;  /* 0x000000ffff020224 */ /* 0x010fe400078e0009 */
[----:B------:R-:W3:Y:S02]  /*d480*/  SHFL.IDX PT, R8, R4, RZ, 0x181f ;  /* 0x00181fff04087589 */ /* 0x000ee400000e0000 */
[----:B------:R-:W-:-:S05]  /*d490*/  @P0 IMAD.MOV.U32 R3, RZ, RZ, R10 ;  /* 0x000000ffff030224 */ /* 0x000fca00078e000a */
[----:B------:R4:W-:Y:S01]  /*d4a0*/  @P0 LDGSTS.E.BYPASS.LTC128B.128 [R29+0x1bc00], desc[UR48][R2.64], !P6 ;  /* 0x1bc00000021d0fae */ /* 0x0009e2000f101d70 */
[----:B--2---:R-:W-:-:S05]  /*d4b0*/  @P1 IADD3 R14, P0, R30, R14, RZ ;  /* 0x0000000e1e0e1210 */ /* 0x004fca0007f1e0ff */
[----:B---3--:R-:W-:Y:S02]  /*d4c0*/  @P1 IMAD.X R9, RZ, RZ, R8, P0 ;  /* 0x000000ffff091224 */ /* 0x008fe400000e0608 */
[----:B----4-:R-:W-:Y:S02]  /*d4d0*/  @P1 IMAD.MOV.U32 R2, RZ, RZ, R14 ;  /* 0x000000ffff021224 */ /* 0x010fe400078e000e */
[----:B------:R2:W3:Y:S01]  /*d4e0*/  SHFL.IDX PT, R14, R5, 0x1, 0x181f ;  /* 0x00381f00050e7f89 */ /* 0x0004e200000e0000 */
[----:B------:R-:W-:-:S05]  /*d4f0*/  @P1 MOV R3, R9 ;  /* 0x0000000900031202 */ /* 0x000fca0000000f00 */
[----:B------:R2:W-:Y:S02]  /*d500*/  @P1 LDGSTS.E.BYPASS.LTC128B.128 [R29+0x1c400], desc[UR48][R2.64], !P6 ;  /* 0x1c400000021d1fae */ /* 0x0005e4000f101d70 */
.L_x_7412:
[----:B------:R-:W-:Y:S02]  /*d510*/  LOP3.LUT P2, RZ, R0, 0x100, RZ, 0xc0, !PT ;  /* 0x0000010000ff7812 */ /* 0x000fe4000784c0ff */
[----:B------:R-:W-:-:S11]  /*d520*/  ISETP.GE.AND P1, PT, R30, R16, PT ;  /* 0x000000101e00720c */ /* 0x000fd60003f26270 */
[----:B--23--:R-:W-:-:S05]  /*d530*/  @P2 IADD3 R2, P0, R30, R14, RZ ;  /* 0x0000000e1e022210 */ /* 0x00cfca0007f1e0ff */
[----:B------:R-:W-:-:S05]  /*d540*/  @P2 IMAD.X R3, RZ, RZ, R6, P0 ;  /* 0x000000ffff032224 */ /* 0x000fca00000e0606 */
[----:B------:R-:W-:Y:S01]  /*d550*/  @!PT LDS RZ, [RZ] ;  /* 0x00000000fffff984 */ /* 0x000fe20000000800 */
[----:B------:R-:W-:Y:S01]  /*d560*/  @!PT LDS RZ, [RZ] ;  /* 0x00000000fffff984 */ /* 0x000fe20000000800 */
[----:B------:R-:W-:Y:S01]  /*d570*/  @!PT LDS RZ, [RZ] ;  /* 0x00000000fffff984 */ /* 0x000fe20000000800 */
        /* <DEDUP_REMOVED lines=10> */
.L_x_7324:
        /* <DEDUP_REMOVED lines=19> */
[----:B------:R-:W-:Y:S01]  /*d750*/  MOV R6, UR8 ;  /* 0x0000000800067c02 */ /* 0x000fe20008000f00 */
[----:B------:R-:W2:Y:S01]  /*d760*/  LDC.64 R2, c[0x4][R2] ;  /* 0x0100000002027b82 */ /* 0x000ea20000000a00 */
        /* <DEDUP_REMOVED lines=8> */
[----:B012---:R-:W-:Y:S05]  /*d7f0*/  CALL.ABS.NOINC R2 ;  /* 0x0000000002007343 */ /* 0x007fea0003c00000 */
.L_x_7325:
[----:B------:R-:W2:Y:S01]  /*d800*/  LDC R6, c[0x0][0x448] ;  /* 0x00011200ff067b82 */ /* 0x000ea20000000800 */
[----:B------:R-:W-:Y:S01]  /*d810*/  IMAD R23, R26, 0x80, R23 ;  /* 0x000000801a177824 */ /* 0x000fe200078e0217 */
[----:B------:R-:W-:Y:S01]  /*d820*/  MOV R5, UR39 ;  /* 0x0000002700057c02 */ /* 0x000fe20008000f00 */
[----:B------:R-:W-:Y:S01]  /*d830*/  IMAD.U32 R4, RZ, RZ, UR38 ;  /* 0x00000026ff047e24 */ /* 0x000fe2000f8e00ff */
[----:B------:R-:W-:Y:S01]  /*d840*/  ULDC.64 UR4, c[0x0][0x2e0] ;  /* 0x0000b80000047ab9 */ /* 0x000fe20000000a00 */
[----:B------:R-:W-:Y:S01]  /*d850*/  IMAD.MOV.U32 R5, RZ, RZ, R23 ;  /* 0x000000ffff057224 */ /* 0x000fe200078e0017 */
[----:B------:R-:W-:Y:S01]  /*d860*/  ULDC UR6, c[0x0][0x2b8] ;  /* 0x0000ae0000067ab9 */ /* 0x000fe20000000800 */
[----:B------:R-:W-:Y:S02]  /*d870*/  IMAD R16, R16, UR4, RZ ;  /* 0x0000000410107c24 */ /* 0x000fe4000f8e02ff */
[----:B------:R-:W-:Y:S02]  /*d880*/  IMAD.U32 R3, RZ, RZ, UR43 ;  /* 0x0000002bff037e24 */ /* 0x000fe4000f8e00ff */
[----:B------:R-:W-:-:S02]  /*d890*/  IMAD.MOV.U32 R2, RZ, RZ, R4 ;  /* 0x000000ffff027224 */ /* 0x000fc400078e0004 */
        /* <DEDUP_REMOVED lines=8> */
[----:B---3--:R-:W-:Y:S02]  /*d920*/  @P0 SHF.R.U32.HI R5, RZ, R9, R0 ;  /* 0x00000009ff050219 */ /* 0x008fe40000011600 */
[----:B------:R-:W-:Y:S02]  /*d930*/  ISETP.GE.AND P0, PT, R30, UR6, PT ;  /* 0x000000061e007c0c */ /* 0x000fe4000bf06270 */
[----:B------:R-:W-:Y:S01]  /*d940*/  SHF.R.S32.HI R0, RZ, 0x1f, R5 ;  /* 0x0000001fff007819 */ /* 0x000fe20000011405 */
[----:B------:R-:W-:-:S04]  /*d950*/  IMAD.WIDE.U32 R2, R5, UR4, R2 ;  /* 0x0000000405027c25 */ /* 0x000fc8000f8e0002 */
[----:B------:R-:W-:-:S04]  /*d960*/  IMAD R0, R0, UR4, RZ ;  /* 0x0000000400007c24 */ /* 0x000fc8000f8e02ff */
[----:B------:R-:W-:Y:S01]  /*d970*/  IMAD R7, R5, UR5, R0 ;  /* 0x0000000505077c24 */ /* 0x000fe2000f8e0200 */
[----:B------:R-:W-:Y:S01]  /*d980*/  ULDC.64 UR4, c[0x0][0x2c8] ;  /* 0x0000b20000047ab9 */ /* 0x000fe20000000a00 */
[----:B------:R-:W-:-:S03]  /*d990*/  IMAD.MOV R0, RZ, RZ, -R5 ;  /* 0x000000ffff007224 */ /* 0x000fc600078e0a05 */
[----:B------:R-:W-:Y:S01]  /*d9a0*/  IADD3 R3, R3, R7, RZ ;  /* 0x0000000703037210 */ /* 0x000fe20007ffe0ff */
[----:B------:R-:W-:-:S04]  /*d9b0*/  IMAD R23, R6, R0, R23 ;  /* 0x0000000006177224 */ /* 0x000fc800078e0217 */
[----:B------:R-:W-:Y:S01]  /*d9c0*/  IMAD.WIDE.U32 R2, R23, UR4, R2 ;  /* 0x0000000417027c25 */ /* 0x000fe2000f8e0002 */
[----:B------:R-:W-:-:S05]  /*d9d0*/  SHF.R.S32.HI R0, RZ, 0x1f, R23 ;  /* 0x0000001fff007819 */ /* 0x000fca0000011417 */
[----:B------:R-:W-:-:S04]  /*d9e0*/  IMAD R0, R0, UR4, RZ ;  /* 0x0000000400007c24 */ /* 0x000fc8000f8e02ff */
[----:B------:R-:W-:Y:S01]  /*d9f0*/  IMAD R23, R23, UR5, R0 ;  /* 0x0000000517177c24 */ /* 0x000fe2000f8e0200 */
[----:B------:R-:W-:Y:S02]  /*da00*/  ULDC.64 UR4, c[0x0][0x280] ;  /* 0x0000a00000047ab9 */ /* 0x000fe40000000a00 */
[----:B------:R-:W-:Y:S01]  /*da10*/  IADD3 R0, P1, R2, UR4, RZ ;  /* 0x0000000402007c10 */ /* 0x000fe2000ff3e0ff */
[----:B------:R-:W-:-:S03]  /*da20*/  UMOV UR4, 0xffffffff ;  /* 0xffffffff00047882 */ /* 0x000fc60000000000 */
[----:B------:R-:W-:Y:S01]  /*da30*/  IADD3.X R4, R3, UR5, R23, P1, !PT ;  /* 0x0000000503047c10 */ /* 0x000fe20008ffe417 */
[----:B------:R-:W-:Y:S08]  /*da40*/  BRA.DIV UR4, `(.L_x_7326) ;  /* 0x0000004604087947 */ /* 0x000ff0000b800000 */
[----:B------:R-:W2:Y:S01]  /*da50*/  SHFL.IDX PT, R14, R0, RZ, 0x181f ;  /* 0x00181fff000e7589 */ /* 0x000ea200000e0000 */
[----:B------:R-:W-:Y:S02]  /*da60*/  ULDC UR4, c[0x0][0x288] ;  /* 0x0000a20000047ab9 */ /* 0x000fe40000000800 */
[----:B------:R-:W-:Y:S01]  /*da70*/  IMAD R5, R6, UR4, RZ ;  /* 0x0000000406057c24 */ /* 0x000fe2000f8e02ff */
[----:B------:R-:W3:Y:S01]  /*da80*/  SHFL.IDX PT, R2, R4, RZ, 0x181f ;  /* 0x00181fff04027589 */ /* 0x000ee200000e0000 */
[----:B------:R-:W-:-:S03]  /*da90*/  IMAD R6, R26, 0x80, R24 ;  /* 0x000000801a067824 */ /* 0x000fc600078e0218 */
[----:B------:R-:W4:Y:S01]  /*daa0*/  SHFL.IDX PT, R3, R0, 0x1, 0x181f ;  /* 0x00381f0000037f89 */ /* 0x000f2200000e0000 */
[C---:B------:R-:W-:Y:S01]  /*dab0*/  VIADD R8, R6.reuse, 0x10 ;  /* 0x0000001006087836 */ /* 0x040fe20000000000 */
[C---:B------:R-:W-:Y:S01]  /*dac0*/  ISETP.GE.AND P1, PT, R6.reuse, R5, PT ;  /* 0x000000050600720c */ /* 0x040fe20003f26270 */
[----:B------:R-:W-:Y:S01]  /*dad0*/  VIADD R12, R6, 0x20 ;  /* 0x00000020060c7836 */ /* 0x000fe20000000000 */
[----:B------:R-:W5:Y:S11]  /*dae0*/  SHFL.IDX PT, R7, R4, 0x1, 0x181f ;  /* 0x00381f0004077f89 */ /* 0x000f7600000e0000 */
[----:B--2---:R-:W-:-:S05]  /*daf0*/  @!P1 IADD3 R14, P2, R30, R14, RZ ;  /* 0x0000000e1e0e9210 */ /* 0x004fca0007f5e0ff */
[----:B---3--:R-:W-:Y:S01]  /*db00*/  @!P1 IMAD.X R17, RZ, RZ, R2, P2 ;  /* 0x000000ffff119224 */ /* 0x008fe200010e0602 */
[----:B------:R-:W-:Y:S02]  /*db10*/  ISETP.GE.AND P2, PT, R8, R5, PT ;  /* 0x000000050800720c */ /* 0x000fe40003f46270 */
[----:B------:R-:W-:Y:S01]  /*db20*/  @!P1 MOV R2, R14 ;  /* 0x0000000e00029202 */ /* 0x000fe20000000f00 */
[----:B------:R-:W-:Y:S04]  /*db30*/  SHFL.IDX PT, R8, R4, 0x2, 0x181f ;  /* 0x00581f0004087f89 */ /* 0x000fe800000e0000 */
[----:B------:R-:W2:Y:S06]  /*db40*/  SHFL.IDX PT, R14, R0, 0x2, 0x181f ;  /* 0x00581f00000e7f89 */ /* 0x000eac00000e0000 */
[----:B----4-:R-:W-:Y:S01]  /*db50*/  @!P2 IADD3 R9, P3, R30, R3, RZ ;  /* 0x000000031e09a210 */ /* 0x010fe20007f7e0ff */
[----:B------:R-:W-:-:S04]  /*db60*/  @!P1 IMAD.MOV.U32 R3, RZ, RZ, R17 ;  /* 0x000000ffff039224 */ /* 0x000fc800078e0011 */
[----:B-----5:R-:W-:Y:S01]  /*db70*/  @!P2 IMAD.X R10, RZ, RZ, R7, P3 ;  /* 0x000000ffff0aa224 */ /* 0x020fe200018e0607 */
[----:B------:R3:W-:Y:S01]  /*db80*/  @!P1 LDGSTS.E.BYPASS.LTC128B.128 [R29+0x14400], desc[UR48][R2.64], !P0 ;  /* 0x14400000021d9fae */ /* 0x0007e2000c101d70 */
[----:B------:R-:W-:-:S03]  /*db90*/  ISETP.GE.AND P1, PT, R12, R5, PT ;  /* 0x000000050c00720c */ /* 0x000fc60003f26270 */
[----:B------:R-:W-:Y:S01]  /*dba0*/  SHFL.IDX PT, R7, R4, 0x3, 0x181f ;  /* 0x00781f0004077f89 */ /* 0x000fe200000e0000 */
[----:B---3--:R-:W-:Y:S02]  /*dbb0*/  @!P2 IMAD.MOV.U32 R2, RZ, RZ, R9 ;  /* 0x000000ffff02a224 */ /* 0x008fe400078e0009 */
[----:B------:R-:W-:Y:S01]  /*dbc0*/  @!P2 IMAD.MOV.U32 R3, RZ, RZ, R10 ;  /* 0x000000ffff03a224 */ /* 0x000fe200078e000a */
[----:B------:R-:W3:Y:S01]  /*dbd0*/  SHFL.IDX PT, R9, R0, 0x3, 0x181f ;  /* 0x00781f0000097f89 */ /* 0x000ee200000e0000 */
[----:B------:R-:W-:-:S03]  /*dbe0*/  IADD3 R10, R6, 0x30, RZ ;  /* 0x00000030060a7810 */ /* 0x000fc60007ffe0ff */
[----:B------:R4:W-:Y:S02]  /*dbf0*/  @!P2 LDGSTS.E.BYPASS.LTC128B.128 [R29+0x14c00], desc[UR48][R2.64], !P0 ;  /* 0x14c00000021dafae */ /* 0x0009e4000c101d70 */
[----:B--2---:R-:W-:-:S05]  /*dc00*/  @!P1 IADD3 R14, P2, R30, R14, RZ ;  /* 0x0000000e1e0e9210 */ /* 0x004fca0007f5e0ff */
[----:B----4-:R-:W-:Y:S01]  /*dc10*/  @!P1 IMAD.X R3, RZ, RZ, R8, P2 ;  /* 0x000000ffff039224 */ /* 0x010fe200010e0608 */
[----:B------:R-:W-:Y:S01]  /*dc20*/  ISETP.GE.AND P2, PT, R10, R5, PT ;  /* 0x000000050a00720c */ /* 0x000fe20003f46270 */
[----:B------:R-:W-:Y:S01]  /*dc30*/  @!P1 IMAD.MOV.U32 R2, RZ, RZ, R14 ;  /* 0x000000ffff029224 */ /* 0x000fe200078e000e */
[----:B------:R-:W-:Y:S01]  /*dc40*/  SHFL.IDX PT, R8, R4, 0x4, 0x181f ;  /* 0x00981f0004087f89 */ /* 0x000fe200000e0000 */
[----:B------:R-:W-:-:S03]  /*dc50*/  VIADD R10, R6, 0x40 ;  /* 0x00000040060a7836 */ /* 0x000fc60000000000 */
[----:B------:R-:W2:Y:S04]  /*dc60*/  SHFL.IDX PT, R14, R0, 0x4, 0x181f ;  /* 0x00981f00000e7f89 */ /* 0x000ea800000e0000 */
[----:B------:R3:W-:Y:S03]  /*dc70*/  @!P1 LDGSTS.E.BYPASS.LTC128B.128 [R29+0x15400], desc[UR48][R2.64], !P0 ;  /* 0x15400000021d9fae */ /* 0x0007e6000c101d70 */
[----:B---3--:R-:W-:Y:S02]  /*dc80*/  @!P2 IADD3 R2, P1, R30, R9, RZ ;  /* 0x000000091e02a210 */ /* 0x008fe40007f3e0ff */
[----:B------:R-:W3:Y:S03]  /*dc90*/  SHFL.IDX PT, R9, R0, 0x5, 0x181f ;  /* 0x00b81f0000097f89 */ /* 0x000ee600000e0000 */
[----:B------:R-:W-:Y:S01]  /*dca0*/  @!P2 IMAD.X R3, RZ, RZ, R7, P1 ;  /* 0x000000ffff03a224 */ /* 0x000fe200008e0607 */
[----:B------:R-:W-:Y:S01]  /*dcb0*/  ISETP.GE.AND P1, PT, R10, R5, PT ;  /* 0x000000050a00720c */ /* 0x000fe20003f26270 */
[----:B------:R-:W4:Y:S01]  /*dcc0*/  SHFL.IDX PT, R7, R4, 0x5, 0x181f ;  /* 0x00b81f0004077f89 */ /* 0x000f2200000e0000 */
[----:B------:R-:W-:-:S03]  /*dcd0*/  IADD3 R10, R6, 0x50, RZ ;  /* 0x00000050060a7810 */ /* 0x000fc60007ffe0ff */
[----:B------:R2:W-:Y:S08]  /*dce0*/  @!P2 LDGSTS.E.BYPASS.LTC128B.128 [R29+0x15c00], desc[UR48][R2.64], !P0 ;  /* 0x15c00000021dafae */ /* 0x0005f0000c101d70 */
[----:B--2---:R-:W-:Y:S02]  /*dcf0*/  @!P1 IADD3 R2, P2, R30, R14, RZ ;  /* 0x0000000e1e029210 */ /* 0x004fe40007f5e0ff */
[----:B------:R-:W2:Y:S03]  /*dd00*/  SHFL.IDX PT, R14, R0, 0x6, 0x181f ;  /* 0x00d81f00000e7f89 */ /* 0x000ea600000e0000 */
[----:B------:R-:W-:Y:S01]  /*dd10*/  @!P1 IMAD.X R3, RZ, RZ, R8, P2 ;  /* 0x000000ffff039224 */ /* 0x000fe200010e0608 */
[----:B------:R-:W-:Y:S01]  /*dd20*/  ISETP.GE.AND P2, PT, R10, R5, PT ;  /* 0x000000050a00720c */ /* 0x000fe20003f46270 */
[----:B------:R-:W5:Y:S01]  /*dd30*/  SHFL.IDX PT, R8, R4, 0x6, 0x181f ;  /* 0x00d81f0004087f89 */ /* 0x000f6200000e0000 */
[----:B------:R-:W-:-:S03]  /*dd40*/  VIADD R10, R6, 0x60 ;  /* 0x00000060060a7836 */ /* 0x000fc60000000000 */
[----:B------:R3:W-:Y:S04]  /*dd50*/  @!P1 LDGSTS.E.BYPASS.LTC128B.128 [R29+0x16400], desc[UR48][R2.64], !P0 ;  /* 0x16400000021d9fae */ /* 0x0007e8000c101d70 */
[----:B------:R-:W0:Y:S04]  /*dd60*/  SHFL.IDX PT, R4, R4, 0x7, 0x181f ;  /* 0x00f81f0004047f89 */ /* 0x000e2800000e0000 */
[----:B---3--:R-:W-:-:S05]  /*dd70*/  @!P2 IADD3 R2, P1, R30, R9, RZ ;  /* 0x000000091e02a210 */ /* 0x008fca0007f3e0ff */
[----:B----4-:R-:W-:Y:S01]  /*dd80*/  @!P2 IMAD.X R3, RZ, RZ, R7, P1 ;  /* 0x000000ffff03a224 */ /* 0x010fe200008e0607 */
[----:B------:R-:W-:-:S04]  /*dd90*/  ISETP.GE.AND P1, PT, R10, R5, PT ;  /* 0x000000050a00720c */ /* 0x000fc80003f26270 */
[----:B------:R3:W-:Y:S09]  /*dda0*/  @!P2 LDGSTS.E.BYPASS.LTC128B.128 [R29+0x16c00], desc[UR48][R2.64], !P0 ;  /* 0x16c00000021dafae */ /* 0x0007f2000c101d70 */
[----:B--2---:R-:W-:-:S04]  /*ddb0*/  @!P1 IADD3 R14, P2, R30, R14, RZ ;  /* 0x0000000e1e0e9210 */ /* 0x004fc80007f5e0ff */
[----:B---3--:R-:W-:Y:S01]  /*ddc0*/  @!P1 MOV R2, R14 ;  /* 0x0000000e00029202 */ /* 0x008fe20000000f00 */
[----:B-----5:R-:W-:Y:S01]  /*ddd0*/  @!P1 IMAD.X R7, RZ, RZ, R8, P2 ;  /* 0x000000ffff079224 */ /* 0x020fe200010e0608 */
[----:B------:R2:W3:Y:S03]  /*dde0*/  SHFL.IDX PT, R14, R0, 0x7, 0x181f ;  /* 0x00f81f00000e7f89 */ /* 0x0004e600000e0000 */
[----:B------:R-:W-:-:S05]  /*ddf0*/  @!P1 IMAD.MOV.U32 R3, RZ, RZ, R7 ;  /* 0x000000ffff039224 */ /* 0x000fca00078e0007 */
[----:B0-----:R2:W-:Y:S02]  /*de00*/  @!P1 LDGSTS.E.BYPASS.LTC128B.128 [R29+0x17400], desc[UR48][R2.64], !P0 ;  /* 0x17400000021d9fae */ /* 0x0015e4000c101d70 */
.L_x_7429:
[----:B------:R-:W-:Y:S02]  /*de10*/  VIADD R6, R6, 0x70 ;  /* 0x0000007006067836 */ /* 0x000fe40000000000 */
[----:B--2---:R-:W-:-:S03]  /*de20*/  IMAD.MOV.U32 R0, RZ, RZ, 0x1 ;  /* 0x00000001ff007424 */ /* 0x004fc600078e00ff */
[----:B------:R-:W-:Y:S02]  /*de30*/  ISETP.GE.AND P1, PT, R6, R5, PT ;  /* 0x000000050600720c */ /* 0x000fe40003f26270 */
[----:B------:R-:W-:-:S11]  /*de40*/  SHF.L.U32 R0, R0, 0x1f, RZ ;  /* 0x0000001f00007819 */ /* 0x000fd600000006ff */
[----:B---3--:R-:W-:-:S05]  /*de50*/  @!P1 IADD3 R2, P2, R30, R14, RZ ;  /* 0x0000000e1e029210 */ /* 0x008fca0007f5e0ff */
[----:B------:R-:W-:-:S05]  /*de60*/  @!P1 IMAD.X R3, RZ, RZ, R4, P2 ;  /* 0x000000ffff039224 */ /* 0x000fca00010e0604 */
[----:B------:R-:W-:Y:S01]  /*de70*/  @!PT LDS RZ, [RZ] ;  /* 0x00000000fffff984 */ /* 0x000fe20000000800 */
[----:B------:R-:W-:Y:S01]  /*de80*/  @!PT LDS RZ, [RZ] ;  /* 0x00000000fffff984 */ /* 0x000fe20000000800 */
[----:B------:R-:W-:Y:S01]  /*de90*/  @!PT LDS RZ, [RZ] ;  /* 0x00000000fffff984 */ /* 0x000fe20000000800 */
[----:B------:R0:W-:Y:S01]  /*dea0*/  @!P1 LDGSTS.E.BYPASS.LTC128B.128 [R29+0x17c00], desc[UR48][R2.64], !P0 ;  /* 0x17c00000021d9fae */ /* 0x0001e2000c101d70 */
[----:B------:R-:W-:Y:S01]  /*deb0*/  NOP ;  /* 0x0000000000007918 */ /* 0x000fe20000000000 */
[----:B------:R-:W-:Y:S02]  /*dec0*/  SYNCS.ARRIVE.TRANS64.RED.A0T1 RZ, [UR42+0x22800], RZ ;  /* 0x022800ffffff79a7 */ /* 0x000fe4000820042a */
[----:B------:R-:W-:Y:S01]  /*ded0*/  ARRIVES.LDGSTSBAR.64.TRANSCNT [UR42+0x22800] ;  /* 0x02280000ff0079b0 */ /* 0x000fe20008000aaa */
[----:B------:R-:W-:Y:S01]  /*dee0*/  NOP ;  /* 0x0000000000007918 */ /* 0x000fe20000000000 */
[----:B------:R-:W-:Y:S01]  /*def0*/  SYNCS.ARRIVE.TRANS64.A1T0 RZ, [UR42+0x22800], RZ ;  /* 0x022800ffffff79a7 */ /* 0x000fe2000810002a */
[----:B------:R-:W2:Y:S02]  /*df00*/  SYNCS.PHASECHK.TRANS64.TRYWAIT P0, [UR42+0x22820], R0 ;  /* 0x02282000ff0075a7 */ /* 0x000ea4000800016a */
[----:B0-2---:R-:W-:Y:S05]  /*df10*/  @!P0 BRA `(.L_x_7327) ;  /* 0x0000004800308947 */ /* 0x005fea0003800000 */
.L_x_7430:
[----:B------:R-:W-:Y:S01]  /*df20*/  UIADD3 UR4, UR46, -0x2, URZ ;  /* 0xfffffffe2e047890 */ /* 0x000fe2000fffe03f */
[----:B------:R-:W-:-:S03]  /*df30*/  MOV R31, 0x1 ;  /* 0x00000001001f7802 */ /* 0x000fc60000000f00 */
[----:B------:R-:W-:-:S06]  /*df40*/  UISETP.GE.AND UP0, UPT, UR4, UR45, UPT ;  /* 0x0000002d0400728c */ /* 0x000fcc000bf06270 */
[----:B------:R-:W-:-:S13]  /*df50*/  PLOP3.LUT P0, PT, PT, PT, UP0, 0x80, 0x0 ;  /* 0x000000000000781c */ /* 0x000fda0003f0f008 */
[----:B------:R-:W-:Y:S05]  /*df60*/  @!P0 BRA `(.L_x_7328) ;  /* 0x0000001800388947 */ /* 0x000fea0003800000 */
[----:B------:R-:W2:Y:S01]  /*df70*/  LDL R4, [R1+0x8] ;  /* 0x0000080001047983 */ /* 0x000ea20000100800 */
[----:B------:R-:W-:Y:S01]  /*df80*/  UIADD3 UR4, UR44, 0x1, URZ ;  /* 0x000000012c047890 */ /* 0x000fe2000fffe03f */
[----:B------:R-:W-:Y:S01]  /*df90*/  LOP3.LUT R3, RZ, UR41, RZ, 0x33, !PT ;  /* 0x00000029ff037c12 */ /* 0x000fe2000f8e33ff */
[----:B------:R-:W-:Y:S01]  /*dfa0*/  IMAD.MOV.U32 R21, RZ, RZ, 0x1 ;  /* 0x00000001ff157424 */ /* 0x000fe200078e00ff */
[----:B------:R-:W-:Y:S01]  /*dfb0*/  IADD3 R18, R30, R18, R24 ;  /* 0x000000121e127210 */ /* 0x000fe20007ffe018 */
[----:B------:R-:W-:Y:S01]  /*dfc0*/  UIMAD UR4, UR4, UR37, URZ ;  /* 0x00000025040472a4 */ /* 0x000fe2000f8e023f */
[----:B------:R-:W-:-:S03]  /*dfd0*/  IMAD.MOV.U32 R20, RZ, RZ, RZ ;  /* 0x000000ffff147224 */ /* 0x000fc600078e00ff */
[----:B------:R-:W-:Y:S02]  /*dfe0*/  VIADD R18, R18, 0xfffffe20 ;  /* 0xfffffe2012127836 */ /* 0x000fe40000000000 */
[----:B0-----:R-:W-:-:S04]  /*dff0*/  LOP3.LUT R0, RZ, UR4, RZ, 0x33, !PT ;  /* 0x00000004ff007c12 */ /* 0x001fc8000f8e33ff */
[----:B------:R-:W-:-:S04]  /*e000*/  VIMNMX R3, R0, R3, !PT ;  /* 0x0000000300037248 */ /* 0x000fc80007fe0100 */
[----:B-1----:R-:W-:Y:S01]  /*e010*/  IADD3 R33, -R3, -0x2, RZ ;  /* 0xfffffffe03217810 */ /* 0x002fe20007ffe1ff */
[----:B--2---:R-:W-:-:S05]  /*e020*/  IMAD.IADD R0, R4, 0x1, R28 ;  /* 0x0000000104007824 */ /* 0x004fca00078e021c */
[----:B------:R0:W-:Y:S02]  /*e030*/  STL [R1+0x4], R0 ;  /* 0x0000040001007387 */ /* 0x0001e40000100800 */
[----:B0-----:R-:W-:-:S07]  /*e040*/  IMAD R0, R3, -0xa0, R18 ;  /* 0xffffff6003007824 */ /* 0x001fce00078e0212 */
.L_x_7343:
[----:B0-----:R-:W0:Y:S01]  /*e050*/  LDC R2, c[0x0][0x430] ;  /* 0x00010c00ff027b82 */ /* 0x001e220000000800 */
[----:B------:R-:W1:Y:S01]  /*e060*/  S2R R6, SR_TID.X ;  /* 0x0000000000067919 */ /* 0x000e620000002100 */
[----:B------:R-:W-:Y:S01]  /*e070*/  VIADD R10, R0, 0x80 ;  /* 0x00000080000a7836 */ /* 0x000fe20000000000 */
[----:B------:R-:W-:Y:S01]  /*e080*/  MOV R9, R0 ;  /* 0x0000000000097202 */ /* 0x000fe20000000f00 */
[----:B------:R-:W-:Y:S01]  /*e090*/  ULDC.64 UR4, c[0x0][0x428] ;  /* 0x00010a0000047ab9 */ /* 0x000fe20000000a00 */
[----:B0-----:R-:W-:Y:S02]  /*e0a0*/  ISETP.NE.AND P0, PT, R2, 0x1, PT ;  /* 0x000000010200780c */ /* 0x001fe40003f05270 */
[----:B-1----:R-:W-:-:S11]  /*e0b0*/  LOP3.LUT R6, R6, 0x7f, RZ, 0xc0, !PT ;  /* 0x0000007f06067812 */ /* 0x002fd600078ec0ff */
[----:B------:R-:W0:Y:S01]  /*e0c0*/  @P0 LDC R3, c[0x0][0x434] ;  /* 0x00010d00ff030b82 */ /* 0x000e220000000800 */
[----:B------:R-:W-:-:S04]  /*e0d0*/  SHF.R.U32.HI R6, RZ, 0x3, R6 ;  /* 0x00000003ff067819 */ /* 0x000fc80000011606 */
[----:B------:R-:W-:-:S03]  /*e0e0*/  LOP3.LUT R6, R6, 0x80, R30, 0xfe, !PT ;  /* 0x0000008006067812 */ /* 0x000fc600078efe1e */
[----:B------:R-:W1:Y:S01]  /*e0f0*/  @P0 LDC R5, c[0x0][0x438] ;  /* 0x00010e00ff050b82 */ /* 0x000e620000000800 */
[----:B------:R-:W-:-:S07]  /*e100*/  ISETP.GT.U32.AND P1, PT, R6, 0x9f, PT ;  /* 0x0000009f0600780c */ /* 0x000fce0003f24070 */
[----:B------:R-:W2:Y:S08]  /*e110*/  @P0 LDC R7, c[0x0][0x434] ;  /* 0x00010d00ff070b82 */ /* 0x000eb00000000800 */
[----:B------:R-:W3:Y:S01]  /*e120*/  @P0 LDC R11, c[0x0][0x438] ;  /* 0x00010e00ff0b0b82 */ /* 0x000ee20000000800 */
[----:B0-----:R-:W-:-:S04]  /*e130*/  @P0 IMAD.HI.U32 R2, R0, R3, RZ ;  /* 0x0000000300020227 */ /* 0x001fc800078e00ff */
[----:B------:R-:W-:Y:S01]  /*e140*/  IMAD R3, R36, UR4, RZ ;  /* 0x0000000424037c24 */ /* 0x000fe2000f8e02ff */
[----:B-1----:R-:W-:-:S04]  /*e150*/  @P0 SHF.R.U32.HI R9, RZ, R5, R2 ;  /* 0x00000005ff090219 */ /* 0x002fc80000011602 */
[--C-:B------:R-:W-:Y:S01]  /*e160*/  SHF.R.S32.HI R5, RZ, 0x1f, R9.reuse ;  /* 0x0000001fff057819 */ /* 0x100fe20000011409 */
[----:B------:R-:W-:Y:S02]  /*e170*/  IMAD.MOV.U32 R4, RZ, RZ, R9 ;  /* 0x000000ffff047224 */ /* 0x000fe400078e0009 */
[----:B--2---:R-:W-:-:S04]  /*e180*/  @P0 IMAD.HI.U32 R2, R10, R7, RZ ;  /* 0x000000070a020227 */ /* 0x004fc800078e00ff */
[----:B------:R-:W-:Y:S01]  /*e190*/  IMAD.WIDE.U32 R4, R32, UR4, R4 ;  /* 0x0000000420047c25 */ /* 0x000fe2000f8e0004 */
[----:B---3--:R-:W-:-:S03]  /*e1a0*/  @P0 SHF.R.U32.HI R10, RZ, R11, R2 ;  /* 0x0000000bff0a0219 */ /* 0x008fc60000011602 */
[C---:B------:R-:W-:Y:S01]  /*e1b0*/  IMAD R11, R32.reuse, UR5, R3 ;  /* 0x00000005200b7c24 */ /* 0x040fe2000f8e0203 */
[--C-:B------:R-:W-:Y:S01]  /*e1c0*/  @!P1 SHF.R.S32.HI R3, RZ, 0x1f, R10.reuse ;  /* 0x0000001fff039819 */ /* 0x100fe2000001140a */
[----:B------:R-:W-:Y:S02]  /*e1d0*/  @!P1 IMAD.MOV.U32 R2, RZ, RZ, R10 ;  /* 0x000000ffff029224 */ /* 0x000fe400078e000a */
[C---:B------:R-:W-:Y:S02]  /*e1e0*/  IMAD.IADD R5, R11.reuse, 0x1, R5 ;  /* 0x000000010b057824 */ /* 0x040fe400078e0205 */
[----:B------:R-:W-:Y:S01]  /*e1f0*/  @!P1 IMAD.WIDE.U32 R2, R32, UR4, R2 ;  /* 0x0000000420029c25 */ /* 0x000fe2000f8e0002 */
[----:B------:R-:W-:Y:S02]  /*e200*/  ULDC.64 UR4, c[0x0][0x418] ;  /* 0x0001060000047ab9 */ /* 0x000fe40000000a00 */
[----:B------:R-:W-:Y:S01]  /*e210*/  LEA R6, P0, R4, UR4, 0x2 ;  /* 0x0000000404067c11 */ /* 0x000fe2000f8010ff */
[----:B------:R-:W-:Y:S01]  /*e220*/  ULOP3.LUT UR6, UR36, 0x2, URZ, 0xfc, !UPT ;  /* 0x0000000224067892 */ /* 0x000fe2000f8efc3f */
[----:B------:R-:W-:-:S02]  /*e230*/  @!P1 IADD3 R3, R11, R3, RZ ;  /* 0x000000030b039210 */ /* 0x000fc40007ffe0ff */
[----:B------:R-:W-:Y:S02]  /*e240*/  LEA.HI.X R7, R4, UR5, R5, 0x2, P0 ;  /* 0x0000000504077c11 */ /* 0x000fe400080f1405 */
[----:B------:R-:W-:-:S03]  /*e250*/  @!P1 LEA R4, P0, R2, UR4, 0x2 ;  /* 0x0000000402049c11 */ /* 0x000fc6000f8010ff */
[----:B------:R-:W2:Y:S01]  /*e260*/  LDG.E R16, desc[UR48][R6.64] ;  /* 0x0000003006107981 */ /* 0x000ea2000c1e1900 */
[----:B------:R-:W-:Y:S01]  /*e270*/  IMAD.U32 R13, RZ, RZ, UR6 ;  /* 0x00000006ff0d7e24 */ /* 0x000fe2000f8e00ff */
[----:B------:R-:W-:Y:S01]  /*e280*/  @!P1 LEA.HI.X R5, R2, UR5, R3, 0x2, P0 ;  /* 0x0000000502059c11 */ /* 0x000fe200080f1403 */
[----:B------:R-:W-:-:S03]  /*e290*/  IMAD.MOV.U32 R8, RZ, RZ, RZ ;  /* 0x000000ffff087224 */ /* 0x000fc600078e00ff */
[----:B------:R-:W-:Y:S01]  /*e2a0*/  ISETP.NE.AND P2, PT, R13, 0x3, PT ;  /* 0x000000030d00780c */ /* 0x000fe20003f45270 */
[----:B------:R-:W-:Y:S02]  /*e2b0*/  VIADD R2, R20, 0x1 ;  /* 0x0000000114027836 */ /* 0x000fe40000000000 */
[----:B------:R0:W5:Y:S03]  /*e2c0*/  @!P1 LDG.E R8, desc[UR48][R4.64] ;  /* 0x0000003004089981 */ /* 0x000166000c1e1900 */
[----:B------:R-:W-:Y:S01]  /*e2d0*/  ISETP.NE.AND P1, PT, R2, 0x2, PT ;  /* 0x000000020200780c */ /* 0x000fe20003f25270 */
[----:B------:R-:W-:-:S03]  /*e2e0*/  VIADD R33, R33, 0xffffffff ;  /* 0xffffffff21217836 */ /* 0x000fc60000000000 */
[----:B------:R-:W-:Y:S02]  /*e2f0*/  SEL R12, RZ, 0x1, P1 ;  /* 0x00000001ff0c7807 */ /* 0x000fe40000800000 */
[----:B------:R-:W-:Y:S02]  /*e300*/  ISETP.GT.AND P0, PT, R33, UR45, PT ;  /* 0x0000002d21007c0c */ /* 0x000fe4000bf04270 */
[----:B------:R-:W-:Y:S02]  /*e310*/  SEL R2, R2, RZ, P1 ;  /* 0x000000ff02027207 */ /* 0x000fe40000800000 */
[----:B------:R-:W-:Y:S02]  /*e320*/  LOP3.LUT R31, R21, R12, RZ, 0x3c, !PT ;  /* 0x0000000c151f7212 */ /* 0x000fe400078e3cff */
[----:B--2---:R-:W-:Y:S01]  /*e330*/  SHF.R.S32.HI R23, RZ, 0x1f, R16 ;  /* 0x0000001fff177819 */ /* 0x004fe20000011410 */
[----:B0-----:R-:W-:Y:S06]  /*e340*/  @!P2 BRA `(.L_x_7329) ;  /* 0x000000000004a947 */ /* 0x001fec0003800000 */
[----:B------:R-:W-:Y:S01]  /*e350*/  BPT.TRAP 0x1 ;  /* 0x000000040000795c */ /* 0x000fe20000300000 */
.L_x_7329:
[----:B------:R-:W-:Y:S02]  /*e360*/  LEA R3, R2, UR42, 0x3 ;  /* 0x0000002a02037c11 */ /* 0x000fe4000f8e18ff */
[----:B------:R-:W-:-:S04]  /*e370*/  SHF.L.U32 R26, R31, 0x1f, RZ ;  /* 0x0000001f1f1a7819 */ /* 0x000fc800000006ff */
[----:B------:R-:W0:Y:S02]  /*e380*/  SYNCS.PHASECHK.TRANS64.TRYWAIT P1, [R3+URZ+0x22880], R26 ;  /* 0x0228801a030075a7 */ /* 0x000e24000802017f */
[----:B0-----:R-:W-:Y:S05]  /*e390*/  @!P1 BRA `(.L_x_7330) ;  /* 0x0000004400249947 */ /* 0x001fea0003800000 */
.L_x_7431:
[----:B------:R-:W-:Y:S01]  /*e3a0*/  ULDC UR4, c[0x0][0x430] ;  /* 0x00010c0000047ab9 */ /* 0x000fe20000000800 */
[----:B------:R-:W-:Y:S01]  /*e3b0*/  ULDC.64 UR6, c[0x0][0x328] ;  /* 0x0000ca0000067ab9 */ /* 0x000fe20000000a00 */
[----:B------:R-:W-:Y:S01]  /*e3c0*/  UIADD3 UR4, -UR4, URZ, URZ ;  /* 0x0000003f04047290 */ /* 0x000fe2000fffe13f */
[----:B-----5:R-:W-:Y:S01]  /*e3d0*/  SHF.R.S32.HI R22, RZ, 0x1f, R8 ;  /* 0x0000001fff167819 */ /* 0x020fe20000011408 */
[----:B------:R-:W-:Y:S01]  /*e3e0*/  ULDC.64 UR8, c[0x0][0x338] ;  /* 0x0000ce0000087ab9 */ /* 0x000fe20000000a00 */
[----:B------:R-:W1:Y:S03]  /*e3f0*/  LDC R12, c[0x0][0x2f4] ;  /* 0x0000bd00ff0c7b82 */ /* 0x000e660000000800 */
[--C-:B------:R-:W-:Y:S02]  /*e400*/  IMAD R9, R9, UR4, R0.reuse ;  /* 0x0000000409097c24 */ /* 0x100fe4000f8e0200 */
[----:B------:R-:W-:Y:S01]  /*e410*/  IMAD R10, R10, UR4, R0 ;  /* 0x000000040a0a7c24 */ /* 0x000fe2000f8e0200 */
[----:B------:R-:W-:-:S02]  /*e420*/  ULDC.64 UR4, c[0x0][0x330] ;  /* 0x0000cc0000047ab9 */ /* 0x000fc40000000a00 */
[----:B------:R-:W-:Y:S01]  /*e430*/  SHF.R.S32.HI R25, RZ, 0x1f, R9 ;  /* 0x0000001fff197819 */ /* 0x000fe20000011409 */
[----:B------:R-:W-:-:S04]  /*e440*/  VIADD R10, R10, 0x80 ;  /* 0x000000800a0a7836 */ /* 0x000fc80000000000 */
[----:B------:R-:W-:Y:S01]  /*e450*/  IMAD R4, R25, UR6, RZ ;  /* 0x0000000619047c24 */ /* 0x000fe2000f8e02ff */
[----:B------:R-:W-:-:S03]  /*e460*/  SHF.R.S32.HI R24, RZ, 0x1f, R10 ;  /* 0x0000001fff187819 */ /* 0x000fc6000001140a */
[C---:B------:R-:W-:Y:S02]  /*e470*/  IMAD R7, R9.reuse, UR7, R4 ;  /* 0x0000000709077c24 */ /* 0x040fe4000f8e0204 */
[----:B------:R-:W-:-:S04]  /*e480*/  IMAD.WIDE.U32 R4, R9, UR6, RZ ;  /* 0x0000000609047c25 */ /* 0x000fc8000f8e00ff */
[----:B------:R-:W-:Y:S01]  /*e490*/  IMAD R11, R24, UR6, RZ ;  /* 0x00000006180b7c24 */ /* 0x000fe2000f8e02ff */
[----:B------:R-:W-:Y:S01]  /*e4a0*/  IADD3 R5, R5, R7, RZ ;  /* 0x0000000705057210 */ /* 0x000fe20007ffe0ff */
[----:B------:R-:W-:Y:S01]  /*e4b0*/  IMAD R7, R23, UR8, RZ ;  /* 0x0000000817077c24 */ /* 0x000fe2000f8e02ff */
[----:B-1----:R-:W-:Y:S01]  /*e4c0*/  ISETP.GE.AND P2, PT, R30, R12, PT ;  /* 0x0000000c1e00720c */ /* 0x002fe20003f46270 */
[----:B------:R-:W-:Y:S02]  /*e4d0*/  IMAD R11, R10, UR7, R11 ;  /* 0x000000070a0b7c24 */ /* 0x000fe4000f8e020b */
[C---:B------:R-:W-:Y:S02]  /*e4e0*/  IMAD R7, R16.reuse, UR9, R7 ;  /* 0x0000000910077c24 */ /* 0x040fe4000f8e0207 */
[----:B------:R-:W-:-:S04]  /*e4f0*/  IMAD.WIDE.U32 R4, R16, UR8, R4 ;  /* 0x0000000810047c25 */ /* 0x000fc8000f8e0004 */
[----:B------:R-:W-:Y:S02]  /*e500*/  IMAD.IADD R7, R5, 0x1, R7 ;  /* 0x0000000105077824 */ /* 0x000fe400078e0207 */
[----:B------:R-:W-:Y:S02]  /*e510*/  IMAD.MOV.U32 R6, RZ, RZ, R4 ;  /* 0x000000ffff067224 */ /* 0x000fe400078e0004 */
[----:B------:R-:W-:Y:S01]  /*e520*/  IMAD.WIDE.U32 R4, R10, UR6, RZ ;  /* 0x000000060a047c25 */ /* 0x000fe2000f8e00ff */
[----:B------:R-:W-:-:S03]  /*e530*/  R2UR UR6, R34 ;  /* 0x00000000220672ca */ /* 0x000fc600000e0000 */
[----:B------:R-:W-:Y:S02]  /*e540*/  IMAD.IADD R5, R5, 0x1, R11 ;  /* 0x0000000105057824 */ /* 0x000fe400078e020b */
[----:B------:R-:W-:Y:S02]  /*e550*/  IMAD R11, R22, UR8, RZ ;  /* 0x00000008160b7c24 */ /* 0x000fe4000f8e02ff */
[----:B------:R-:W-:-:S04]  /*e560*/  IMAD.WIDE.U32 R4, R8, UR8, R4 ;  /* 0x0000000808047c25 */ /* 0x000fc8000f8e0004 */
[----:B------:R-:W-:-:S05]  /*e570*/  IMAD R11, R8, UR9, R11 ;  /* 0x00000009080b7c24 */ /* 0x000fca000f8e020b */
[----:B------:R-:W-:Y:S01]  /*e580*/  IADD3 R5, R5, R11, RZ ;  /* 0x0000000b05057210 */ /* 0x000fe20007ffe0ff */
[----:B------:R-:W-:Y:S01]  /*e590*/  IMAD.U32 R11, RZ, RZ, UR4 ;  /* 0x00000004ff0b7e24 */ /* 0x000fe2000f8e00ff */
[----:B------:R-:W-:-:S03]  /*e5a0*/  UIMAD UR4, UR6, UR4, URZ ;  /* 0x00000004060472a4 */ /* 0x000fc6000f8e023f */
        /* <DEDUP_REMOVED lines=16> */
[----:B------:R-:W-:Y:S01]  /*e6b0*/  SHFL.IDX PT, R14, R18, 0x1, 0x181f ;  /* 0x00381f00120e7f89 */ /* 0x000fe200000e0000 */
[----:B-1----:R-:W-:-:S05]  /*e6c0*/  IADD3 R4, P1, R30, R4, RZ ;  /* 0x000000041e047210 */ /* 0x002fca0007f3e0ff */
[----:B--2---:R-:W-:-:S05]  /*e6d0*/  IMAD.X R5, RZ, RZ, R5, P1 ;  /* 0x000000ffff057224 */ /* 0x004fca00008e0605 */
[----:B------:R3:W-:Y:S02]  /*e6e0*/  LDGSTS.E.BYPASS.LTC128B.128 [R17+0xa400], desc[UR48][R4.64], !P2 ;  /* 0x0a40000004117fae */ /* 0x0007e4000d101d70 */
[C---:B---3--:R-:W-:Y:S02]  /*e6f0*/  IADD3 R4, P1, R30.reuse, R11, RZ ;  /* 0x0000000b1e047210 */ /* 0x048fe40007f3e0ff */
[----:B------:R-:W-:Y:S03]  /*e700*/  SHFL.IDX PT, R11, R6, 0x7, 0x181f ;  /* 0x00f81f00060b7f89 */ /* 0x000fe600000e0000 */
[----:B----4-:R-:W-:Y:S02]  /*e710*/  IMAD.X R5, RZ, RZ, R27, P1 ;  /* 0x000000ffff057224 */ /* 0x010fe400008e061b */
[----:B------:R-:W-:Y:S04]  /*e720*/  SHFL.IDX PT, R27, R7, 0x6, 0x181f ;  /* 0x00d81f00071b7f89 */ /* 0x000fe800000e0000 */
[----:B------:R1:W-:Y:S04]  /*e730*/  LDGSTS.E.BYPASS.LTC128B.128 [R17+0xac00], desc[UR48][R4.64], !P2 ;  /* 0x0ac0000004117fae */ /* 0x0003e8000d101d70 */
[----:B-1----:R-:W1:Y:S04]  /*e740*/  SHFL.IDX PT, R4, R6, 0x2, 0x181f ;  /* 0x00581f0006047f89 */ /* 0x002e6800000e0000 */
[----:B------:R-:W2:Y:S01]  /*e750*/  SHFL.IDX PT, R5, R7, 0x2, 0x181f ;  /* 0x00581f0007057f89 */ /* 0x000ea200000e0000 */
[----:B-1----:R-:W-:-:S04]  /*e760*/  IADD3 R4, P1, R30, R4, RZ ;  /* 0x000000041e047210 */ /* 0x002fc80007f3e0ff */
[----:B--2---:R-:W-:-:S05]  /*e770*/  IADD3.X R5, RZ, R5, RZ, P1, !PT ;  /* 0x00000005ff057210 */ /* 0x004fca0000ffe4ff */
[----:B------:R1:W-:Y:S04]  /*e780*/  LDGSTS.E.BYPASS.LTC128B.128 [R17+0xb400], desc[UR48][R4.64], !P2 ;  /* 0x0b40000004117fae */ /* 0x0003e8000d101d70 */
[----:B-1----:R-:W1:Y:S04]  /*e790*/  SHFL.IDX PT, R4, R6, 0x3, 0x181f ;  /* 0x00781f0006047f89 */ /* 0x002e6800000e0000 */
[----:B------:R-:W2:Y:S01]  /*e7a0*/  SHFL.IDX PT, R5, R7, 0x3, 0x181f ;  /* 0x00781f0007057f89 */ /* 0x000ea200000e0000 */
[----:B-1----:R-:W-:-:S05]  /*e7b0*/  IADD3 R4, P1, R30, R4, RZ ;  /* 0x000000041e047210 */ /* 0x002fca0007f3e0ff */
[----:B--2---:R-:W-:-:S05]  /*e7c0*/  IMAD.X R5, RZ, RZ, R5, P1 ;  /* 0x000000ffff057224 */ /* 0x004fca00008e0605 */
        /* <DEDUP_REMOVED lines=12> */
[----:B------:R-:W-:Y:S04]  /*e890*/  SHFL.IDX PT, R6, R19, RZ, 0x181f ;  /* 0x00181fff13067589 */ /* 0x000fe800000e0000 */
[----:B------:R-:W-:Y:S01]  /*e8a0*/  SHFL.IDX PT, R19, R19, 0x1, 0x181f ;  /* 0x00381f0013137f89 */ /* 0x000fe200000e0000 */
[----:B-1----:R-:W-:-:S05]  /*e8b0*/  IADD3 R4, P1, R30, R4, RZ ;  /* 0x000000041e047210 */ /* 0x002fca0007f3e0ff */
[----:B------:R-:W-:-:S05]  /*e8c0*/  IMAD.X R5, RZ, RZ, R27, P1 ;  /* 0x000000ffff057224 */ /* 0x000fca00008e061b */
[----:B------:R1:W-:Y:S04]  /*e8d0*/  LDGSTS.E.BYPASS.LTC128B.128 [R17+0xd400], desc[UR48][R4.64], !P2 ;  /* 0x0d40000004117fae */ /* 0x0003e8000d101d70 */
[----:B-1----:R-:W1:Y:S01]  /*e8e0*/  SHFL.IDX PT, R5, R7, 0x7, 0x181f ;  /* 0x00f81f0007057f89 */ /* 0x002e6200000e0000 */
[----:B------:R-:W-:-:S03]  /*e8f0*/  IADD3 R4, P1, R30, R11, RZ ;  /* 0x0000000b1e047210 */ /* 0x000fc60007f3e0ff */
[----:B------:R-:W2:Y:S01]  /*e900*/  SHFL.IDX PT, R7, R18, RZ, 0x181f ;  /* 0x00181fff12077589 */ /* 0x000ea200000e0000 */
[----:B-1----:R-:W-:-:S05]  /*e910*/  IADD3.X R5, RZ, R5, RZ, P1, !PT ;  /* 0x00000005ff057210 */ /* 0x002fca0000ffe4ff */
[----:B------:R2:W-:Y:S02]  /*e920*/  LDGSTS.E.BYPASS.LTC128B.128 [R17+0xdc00], desc[UR48][R4.64], !P2 ;  /* 0x0dc0000004117fae */ /* 0x0005e4000d101d70 */
[----:B--2---:R-:W-:-:S05]  /*e930*/  IADD3 R4, P1, R30, R7, RZ ;  /* 0x000000071e047210 */ /* 0x004fca0007f3e0ff */
[----:B------:R-:W-:-:S05]  /*e940*/  IMAD.X R5, RZ, RZ, R6, P1 ;  /* 0x000000ffff057224 */ /* 0x000fca00008e0606 */
[----:B------:R1:W-:Y:S03]  /*e950*/  LDGSTS.E.BYPASS.LTC128B.128 [R17+0xe400], desc[UR48][R4.64], !P2 ;  /* 0x0e40000004117fae */ /* 0x0003e6000d101d70 */
.L_x_7453:
[----:B------:R-:W-:Y:S02]  /*e960*/  R2UR UR4, R3 ;  /* 0x00000000030472ca */ /* 0x000fe400000e0000 */
[----:B-1----:R-:W-:-:S05]  /*e970*/  IADD3 R4, P1, R30, R14, RZ ;  /* 0x0000000e1e047210 */ /* 0x002fca0007f3e0ff */
[----:B------:R-:W-:-:S05]  /*e980*/  IMAD.X R5, RZ, RZ, R19, P1 ;  /* 0x000000ffff057224 */ /* 0x000fca00008e0613 */
        /* <DEDUP_REMOVED lines=13> */
.L_x_7332:
[----:B------:R1:W-:Y:S01]  /*ea60*/  SYNCS.ARRIVE.TRANS64.A1T0 RZ, [R3+URZ+0x22870], RZ ;  /* 0x022870ff03ff79a7 */ /* 0x0003e2000810003f */
[----:B------:R-:W-:Y:S05]  /*ea70*/  @!P2 BRA `(.L_x_7333) ;  /* 0x000000000004a947 */ /* 0x000fea0003800000 */
[----:B------:R-:W-:Y:S01]  /*ea80*/  BPT.TRAP 0x1 ;  /* 0x000000040000795c */ /* 0x000fe20000300000 */
.L_x_7333:
[----:B------:R-:W2:Y:S02]  /*ea90*/  SYNCS.PHASECHK.TRANS64.TRYWAIT P1, [R3+URZ+0x22840], R26 ;  /* 0x0228401a030075a7 */ /* 0x000ea4000802017f */
[----:B--2---:R-:W-:Y:S05]  /*eaa0*/  @!P1 BRA `(.L_x_7334) ;  /* 0x00000048002c9947 */ /* 0x004fea0003800000 */
.L_x_7454:
[----:B------:R-:W-:Y:S01]  /*eab0*/  ULDC.64 UR4, c[0x0][0x310] ;  /* 0x0000c40000047ab9 */ /* 0x000fe20000000a00 */
[----:B------:R-:W-:Y:S01]  /*eac0*/  ULDC.64 UR6, c[0x0][0x300] ;  /* 0x0000c00000067ab9 */ /* 0x000fe20000000a00 */
[----:B------:R-:W-:Y:S01]  /*ead0*/  IMAD R23, R23, UR4, RZ ;  /* 0x0000000417177c24 */ /* 0x000fe2000f8e02ff */
[----:B------:R-:W3:Y:S01]  /*eae0*/  LDC R12, c[0x0][0x2f4] ;  /* 0x0000bd00ff0c7b82 */ /* 0x000ee20000000800 */
[----:B------:R-:W-:-:S04]  /*eaf0*/  IMAD.WIDE.U32 R4, R16, UR4, RZ ;  /* 0x0000000410047c25 */ /* 0x000fc8000f8e00ff */
[----:B------:R-:W-:Y:S02]  /*eb00*/  IMAD R23, R16, UR5, R23 ;  /* 0x0000000510177c24 */ /* 0x000fe4000f8e0217 */
[----:B------:R-:W-:Y:S02]  /*eb10*/  IMAD R6, R25, UR6, RZ ;  /* 0x0000000619067c24 */ /* 0x000fe4000f8e02ff */
[----:B------:R-:W-:Y:S02]  /*eb20*/  IMAD.IADD R5, R5, 0x1, R23 ;  /* 0x0000000105057824 */ /* 0x000fe400078e0217 */
[----:B------:R-:W-:Y:S02]  /*eb30*/  IMAD R13, R22, UR4, RZ ;  /* 0x00000004160d7c24 */ /* 0x000fe4000f8e02ff */
[C---:B------:R-:W-:Y:S02]  /*eb40*/  IMAD R11, R9.reuse, UR7, R6 ;  /* 0x00000007090b7c24 */ /* 0x040fe4000f8e0206 */
[----:B------:R-:W-:-:S04]  /*eb50*/  IMAD.WIDE.U32 R6, R9, UR6, R4 ;  /* 0x0000000609067c25 */ /* 0x000fc8000f8e0004 */
[C---:B------:R-:W-:Y:S02]  /*eb60*/  IMAD R13, R8.reuse, UR5, R13 ;  /* 0x00000005080d7c24 */ /* 0x040fe4000f8e020d */
[----:B------:R-:W-:Y:S01]  /*eb70*/  IMAD.WIDE.U32 R4, R8, UR4, RZ ;  /* 0x0000000408047c25 */ /* 0x000fe2000f8e00ff */
[----:B------:R-:W-:Y:S01]  /*eb80*/  ULDC.64 UR4, c[0x0][0x308] ;  /* 0x0000c20000047ab9 */ /* 0x000fe20000000a00 */
[----:B---3--:R-:W-:Y:S02]  /*eb90*/  ISETP.GE.AND P2, PT, R30, R12, PT ;  /* 0x0000000c1e00720c */ /* 0x008fe40003f46270 */
[----:B------:R-:W-:Y:S01]  /*eba0*/  IMAD R9, R24, UR6, RZ ;  /* 0x0000000618097c24 */ /* 0x000fe2000f8e02ff */
[----:B------:R-:W-:Y:S01]  /*ebb0*/  IADD3 R5, R5, R13, RZ ;  /* 0x0000000d05057210 */ /* 0x000fe20007ffe0ff */
[----:B------:R-:W-:Y:S02]  /*ebc0*/  IMAD.IADD R7, R7, 0x1, R11 ;  /* 0x0000000107077824 */ /* 0x000fe400078e020b */
[----:B------:R-:W-:-:S02]  /*ebd0*/  IMAD R9, R10, UR7, R9 ;  /* 0x000000070a097c24 */ /* 0x000fc4000f8e0209 */
[----:B------:R-:W-:Y:S01]  /*ebe0*/  IMAD.WIDE.U32 R4, R10, UR6, R4 ;  /* 0x000000060a047c25 */ /* 0x000fe2000f8e0004 */
[----:B------:R-:W-:-:S03]  /*ebf0*/  R2UR UR6, R34 ;  /* 0x00000000220672ca */ /* 0x000fc600000e0000 */
[----:B------:R-:W-:Y:S02]  /*ec00*/  IMAD.IADD R5, R5, 0x1, R9 ;  /* 0x0000000105057824 */ /* 0x000fe400078e0209 */
[----:B------:R-:W-:-:S04]  /*ec10*/  IMAD.U32 R9, RZ, RZ, UR4 ;  /* 0x00000004ff097e24 */ /* 0x000fc8000f8e00ff */
        /* <DEDUP_REMOVED lines=16> */
[----:B------:R-:W-:Y:S04]  /*ed20*/  SHFL.IDX PT, R17, R7, 0x1, 0x181f ;  /* 0x00381f0007117f89 */ /* 0x000fe800000e0000 */
[----:B------:R-:W-:Y:S04]  /*ed30*/  SHFL.IDX PT, R19, R6, 0x2, 0x181f ;  /* 0x00581f0006137f89 */ /* 0x000fe800000e0000 */
[----:B------:R-:W-:Y:S04]  /*ed40*/  SHFL.IDX PT, R16, R7, 0x2, 0x181f ;  /* 0x00581f0007107f89 */ /* 0x000fe800000e0000 */
[----:B------:R-:W-:Y:S01]  /*ed50*/  SHFL.IDX PT, R12, R6, 0x5, 0x181f ;  /* 0x00b81f00060c7f89 */ /* 0x000fe200000e0000 */
[----:B---3--:R-:W-:-:S03]  /*ed60*/  IADD3 R4, P1, R30, R14, RZ ;  /* 0x0000000e1e047210 */ /* 0x008fc60007f3e0ff */
[----:B------:R-:W-:Y:S01]  /*ed70*/  SHFL.IDX PT, R18, R7, 0x5, 0x181f ;  /* 0x00b81f0007127f89 */ /* 0x000fe200000e0000 */
[----:B----4-:R-:W-:-:S03]  /*ed80*/  IADD3.X R5, RZ, R5, RZ, P1, !PT ;  /* 0x00000005ff057210 */ /* 0x010fc60000ffe4ff */
[----:B------:R-:W3:Y:S04]  /*ed90*/  SHFL.IDX PT, R14, R6, 0x1, 0x181f ;  /* 0x00381f00060e7f89 */ /* 0x000ee800000e0000 */
[----:B------:R3:W-:Y:S04]  /*eda0*/  LDGSTS.E.BYPASS.LTC128B.128 [R8+0x18400], desc[UR48][R4.64], !P2 ;  /* 0x1840000004087fae */ /* 0x0007e8000d101d70 */
[----:B------:R-:W-:Y:S01]  /*edb0*/  SHFL.IDX PT, R11, R6, 0x7, 0x181f ;  /* 0x00f81f00060b7f89 */ /* 0x000fe200000e0000 */
[----:B---3--:R-:W-:-:S03]  /*edc0*/  IADD3 R4, P1, R30, R14, RZ ;  /* 0x0000000e1e047210 */ /* 0x008fc60007f3e0ff */
[----:B------:R-:W3:Y:S02]  /*edd0*/  SHFL.IDX PT, R14, R6, 0x3, 0x181f ;  /* 0x00781f00060e7f89 */ /* 0x000ee400000e0000 */
[----:B------:R-:W-:Y:S02]  /*ede0*/  IMAD.X R5, RZ, RZ, R17, P1 ;  /* 0x000000ffff057224 */ /* 0x000fe400008e0611 */
[----:B------:R-:W4:Y:S04]  /*edf0*/  SHFL.IDX PT, R17, R7, 0x3, 0x181f ;  /* 0x00781f0007117f89 */ /* 0x000f2800000e0000 */
[----:B------:R5:W-:Y:S02]  /*ee00*/  LDGSTS.E.BYPASS.LTC128B.128 [R8+0x18c00], desc[UR48][R4.64], !P2 ;  /* 0x18c0000004087fae */ /* 0x000be4000d101d70 */
[----:B-----5:R-:W-:-:S02]  /*ee10*/  IADD3 R4, P1, R30, R19, RZ ;  /* 0x000000131e047210 */ /* 0x020fc40007f3e0ff */
[----:B------:R-:W5:Y:S03]  /*ee20*/  SHFL.IDX PT, R19, R6, 0x4, 0x181f ;  /* 0x00981f0006137f89 */ /* 0x000f6600000e0000 */
[----:B------:R-:W-:Y:S02]  /*ee30*/  IMAD.X R5, RZ, RZ, R16, P1 ;  /* 0x000000ffff057224 */ /* 0x000fe400008e0610 */
[----:B------:R-:W0:Y:S04]  /*ee40*/  SHFL.IDX PT, R16, R7, 0x4, 0x181f ;  /* 0x00981f0007107f89 */ /* 0x000e2800000e0000 */
[----:B------:R3:W-:Y:S02]  /*ee50*/  LDGSTS.E.BYPASS.LTC128B.128 [R8+0x19400], desc[UR48][R4.64], !P2 ;  /* 0x1940000004087fae */ /* 0x0007e4000d101d70 */
[----:B---3--:R-:W-:-:S02]  /*ee60*/  IADD3 R4, P1, R30, R14, RZ ;  /* 0x0000000e1e047210 */ /* 0x008fc40007f3e0ff */
[----:B------:R-:W-:Y:S03]  /*ee70*/  SHFL.IDX PT, R14, R9, 0x1, 0x181f ;  /* 0x00381f00090e7f89 */ /* 0x000fe600000e0000 */
[----:B----4-:R-:W-:Y:S02]  /*ee80*/  IMAD.X R5, RZ, RZ, R17, P1 ;  /* 0x000000ffff057224 */ /* 0x010fe400008e0611 */
[----:B------:R-:W-:Y:S04]  /*ee90*/  SHFL.IDX PT, R17, R7, 0x6, 0x181f ;  /* 0x00d81f0007117f89 */ /* 0x000fe800000e0000 */
[----:B------:R5:W-:Y:S02]  /*eea0*/  LDGSTS.E.BYPASS.LTC128B.128 [R8+0x19c00], desc[UR48][R4.64], !P2 ;  /* 0x19c0000004087fae */ /* 0x000be4000d101d70 */
[----:B-----5:R-:W-:-:S02]  /*eeb0*/  IADD3 R4, P1, R30, R19, RZ ;  /* 0x000000131e047210 */ /* 0x020fc40007f3e0ff */
[----:B------:R-:W3:Y:S02]  /*eec0*/  SHFL.IDX PT, R19, R6, 0x6, 0x181f ;  /* 0x00d81f0006137f89 */ /* 0x000ee400000e0000 */
[----:B0-----:R-:W-:Y:S02]  /*eed0*/  IADD3.X R5, RZ, R16, RZ, P1, !PT ;  /* 0x00000010ff057210 */ /* 0x001fe40000ffe4ff */
[----:B------:R-:W0:Y:S04]  /*eee0*/  SHFL.IDX PT, R16, R7, 0x7, 0x181f ;  /* 0x00f81f0007107f89 */ /* 0x000e2800000e0000 */
[----:B------:R4:W-:Y:S04]  /*eef0*/  LDGSTS.E.BYPASS.LTC128B.128 [R8+0x1a400], desc[UR48][R4.64], !P2 ;  /* 0x1a40000004087fae */ /* 0x0009e8000d101d70 */
[----:B------:R-:W5:Y:S04]  /*ef00*/  SHFL.IDX PT, R7, R9, RZ, 0x181f ;  /* 0x00181fff09077589 */ /* 0x000f6800000e0000 */
[----:B------:R-:W1:Y:S01]  /*ef10*/  SHFL.IDX PT, R6, R10, RZ, 0x181f ;  /* 0x00181fff0a067589 */ /* 0x000e6200000e0000 */
[----:B----4-:R-:W-:-:S05]  /*ef20*/  IADD3 R4, P1, R30, R12, RZ ;  /* 0x0000000c1e047210 */ /* 0x010fca0007f3e0ff */
[----:B------:R-:W-:-:S05]  /*ef30*/  IMAD.X R5, RZ, RZ, R18, P1 ;  /* 0x000000ffff057224 */ /* 0x000fca00008e0612 */
[----:B------:R3:W-:Y:S02]  /*ef40*/  LDGSTS.E.BYPASS.LTC128B.128 [R8+0x1ac00], desc[UR48][R4.64], !P2 ;  /* 0x1ac0000004087fae */ /* 0x0007e4000d101d70 */
[----:B---3--:R-:W-:-:S05]  /*ef50*/  IADD3 R4, P1, R30, R19, RZ ;  /* 0x000000131e047210 */ /* 0x008fca0007f3e0ff */
[----:B------:R-:W-:-:S05]  /*ef60*/  IMAD.X R5, RZ, RZ, R17, P1 ;  /* 0x000000ffff057224 */ /* 0x000fca00008e0611 */
[----:B------:R3:W-:Y:S02]  /*ef70*/  LDGSTS.E.BYPASS.LTC128B.128 [R8+0x1b400], desc[UR48][R4.64], !P2 ;  /* 0x1b40000004087fae */ /* 0x0007e4000d101d70 */
[----:B---3--:R-:W-:-:S05]  /*ef80*/  IADD3 R4, P1, R30, R11, RZ ;  /* 0x0000000b1e047210 */ /* 0x008fca0007f3e0ff */
[----:B0-----:R-:W-:-:S05]  /*ef90*/  IMAD.X R5, RZ, RZ, R16, P1 ;  /* 0x000000ffff057224 */ /* 0x001fca00008e0610 */
[----:B------:R5:W-:Y:S02]  /*efa0*/  LDGSTS.E.BYPASS.LTC128B.128 [R8+0x1bc00], desc[UR48][R4.64], !P2 ;  /* 0x1bc0000004087fae */ /* 0x000be4000d101d70 */
[----:B-----5:R-:W-:-:S05]  /*efb0*/  IADD3 R4, P1, R30, R7, RZ ;  /* 0x000000071e047210 */ /* 0x020fca0007f3e0ff */
[----:B-1----:R-:W-:Y:S02]  /*efc0*/  IMAD.X R5, RZ, RZ, R6, P1 ;  /* 0x000000ffff057224 */ /* 0x002fe400008e0606 */
[----:B------:R0:W1:Y:S04]  /*efd0*/  SHFL.IDX PT, R6, R10, 0x1, 0x181f ;  /* 0x00381f000a067f89 */ /* 0x00006800000e0000 */
[----:B------:R0:W-:Y:S02]  /*efe0*/  LDGSTS.E.BYPASS.LTC128B.128 [R8+0x1c400], desc[UR48][R4.64], !P2 ;  /* 0x1c40000004087fae */ /* 0x0001e4000d101d70 */
.L_x_7476:
[----:B------:R-:W-:Y:S02]  /*eff0*/  R2UR UR4, R3 ;  /* 0x00000000030472ca */ /* 0x000fe400000e0000 */
[----:B0-----:R-:W-:-:S04]  /*f000*/  IADD3 R4, P1, R30, R14, RZ ;  /* 0x0000000e1e047210 */ /* 0x001fc80007f3e0ff */
[----:B-1----:R-:W-:-:S05]  /*f010*/  IADD3.X R5, RZ, R6, RZ, P1, !PT ;  /* 0x00000006ff057210 */ /* 0x002fca0000ffe4ff */
        /* <DEDUP_REMOVED lines=13> */
.L_x_7336:
[----:B------:R-:W-:Y:S01]  /*f0f0*/  IMAD.U32 R4, RZ, RZ, UR36 ;  /* 0x00000024ff047e24 */ /* 0x000fe2000f8e00ff */
[----:B------:R0:W-:Y:S04]  /*f100*/  SYNCS.ARRIVE.TRANS64.A1T0 RZ, [R3+URZ+0x22830], RZ ;  /* 0x022830ff03ff79a7 */ /* 0x0001e8000810003f */
[----:B------:R-:W-:-:S04]  /*f110*/  LOP3.LUT R4, R4, 0x1, RZ, 0xfc, !PT ;  /* 0x0000000104047812 */ /* 0x000fc800078efcff */
[----:B------:R-:W-:-:S13]  /*f120*/  ISETP.NE.AND P1, PT, R4, 0x3, PT ;  /* 0x000000030400780c */ /* 0x000fda0003f25270 */
[----:B0-----:R-:W-:Y:S05]  /*f130*/  @!P1 BRA `(.L_x_7337) ;  /* 0x0000000000049947 */ /* 0x001fea0003800000 */
[----:B------:R-:W-:Y:S01]  /*f140*/  BPT.TRAP 0x1 ;  /* 0x000000040000795c */ /* 0x000fe20000300000 */
.L_x_7337:
[----:B--2---:R-:W-:Y:S02]  /*f150*/  LOP3.LUT R3, R21, 0x1, RZ, 0x3c, !PT ;  /* 0x0000000115037812 */ /* 0x004fe400078e3cff */
[----:B------:R-:W-:Y:S02]  /*f160*/  LEA R6, R20, UR42, 0x3 ;  /* 0x0000002a14067c11 */ /* 0x000fe4000f8e18ff */
[----:B------:R-:W-:-:S04]  /*f170*/  SHF.L.U32 R3, R3, 0x1f, RZ ;  /* 0x0000001f03037819 */ /* 0x000fc800000006ff */
[----:B------:R-:W0:Y:S02]  /*f180*/  SYNCS.PHASECHK.TRANS64.TRYWAIT P2, [R6+URZ+0x22870], R3 ;  /* 0x02287003060075a7 */ /* 0x000e24000804017f */
[----:B0-----:R-:W-:Y:S05]  /*f190*/  @!P2 BRA `(.L_x_7338) ;  /* 0x0000004c0030a947 */ /* 0x001fea0003800000 */
.L_x_7477:
[----:B------:R-:W-:-:S06]  /*f1a0*/  ULOP3.LUT UR4, UR36, 0x2, URZ, 0xfc, !UPT ;  /* 0x0000000224047892 */ /* 0x000fcc000f8efc3f */
[----:B------:R-:W-:-:S05]  /*f1b0*/  IMAD.U32 R4, RZ, RZ, UR4 ;  /* 0x00000004ff047e24 */ /* 0x000fca000f8e00ff */
[----:B------:R-:W-:-:S13]  /*f1c0*/  ISETP.NE.AND P2, PT, R4, 0x3, PT ;  /* 0x000000030400780c */ /* 0x000fda0003f45270 */
[----:B------:R-:W-:Y:S05]  /*f1d0*/  @!P2 BRA `(.L_x_7339) ;  /* 0x000000000004a947 */ /* 0x000fea0003800000 */
[----:B------:R-:W-:Y:S01]  /*f1e0*/  BPT.TRAP 0x1 ;  /* 0x000000040000795c */ /* 0x000fe20000300000 */
.L_x_7339:
[----:B0-----:R-:W-:Y:S01]  /*f1f0*/  SHF.L.U32 R3, R21, 0x1f, RZ ;  /* 0x0000001f15037819 */ /* 0x001fe200000006ff */
[----:B------:R-:W-:-:S03]  /*f200*/  IMAD R4, R20, 0x5000, RZ ;  /* 0x0000500014047824 */ /* 0x000fc600078e02ff */
[----:B------:R-:W0:Y:S02]  /*f210*/  SYNCS.PHASECHK.TRANS64.TRYWAIT P2, [R6+URZ+0x22860], R3 ;  /* 0x02286003060075a7 */ /* 0x000e24000804017f */
[----:B0-----:R-:W-:Y:S05]  /*f220*/  @!P2 BRA `(.L_x_7340) ;  /* 0x0000004c0020a947 */ /* 0x001fea0003800000 */
.L_x_7478:
[----:B------:R-:W2:Y:S04]  /*f230*/  LDL R5, [R1+0x4] ;  /* 0x0000040001057983 */ /* 0x000ea80000100800 */
[----:B------:R-:W0:Y:S01]  /*f240*/  LDL R7, [R1] ;  /* 0x0000000001077983 */ /* 0x000e220000100800 */
[----:B------:R-:W-:Y:S01]  /*f250*/  LOP3.LUT R16, R4, R28, RZ, 0xfc, !PT ;  /* 0x0000001c04107212 */ /* 0x000fe200078efcff */
[----:B------:R-:W-:Y:S05]  /*f260*/  WARPSYNC.ALL ;  /* 0x0000000000007948 */ /* 0x000fea0003800000 */
[----:B------:R-:W1:Y:S01]  /*f270*/  LDSM.16.MT88.4 R16, [R16+UR42+0xa400] ;  /* 0x00a4002a1010783b */ /* 0x000e620008004200 */
[----:B------:R-:W-:Y:S01]  /*f280*/  ULOP3.LUT UR4, UR36, 0x2, URZ, 0xfc, !UPT ;  /* 0x0000000224047892 */ /* 0x000fe2000f8efc3f */
[----:B-1----:R-:W-:-:S02]  /*f290*/  PRMT R12, R16, 0x6420, R17 ;  /* 0x00006420100c7816 */ /* 0x002fc40000000011 */
[----:B------:R-:W-:Y:S02]  /*f2a0*/  PRMT R13, R16, 0x7531, R17 ;  /* 0x00007531100d7816 */ /* 0x000fe40000000011 */
[C-C-:B------:R-:W-:Y:S02]  /*f2b0*/  PRMT R14, R18.reuse, 0x6420, R19.reuse ;  /* 0x00006420120e7816 */ /* 0x140fe40000000013 */
[----:B------:R-:W-:Y:S02]  /*f2c0*/  PRMT R15, R18, 0x7531, R19 ;  /* 0x00007531120f7816 */ /* 0x000fe40000000013 */
[----:B--2---:R-:W-:Y:S02]  /*f2d0*/  IADD3 R5, R5, UR42, R4 ;  /* 0x0000002a05057c10 */ /* 0x004fe4000fffe004 */
[----:B0-----:R-:W-:-:S03]  /*f2e0*/  IADD3 R3, R37, R4, R7 ;  /* 0x0000000425037210 */ /* 0x001fc60007ffe007 */
[----:B------:R-:W0:Y:S01]  /*f2f0*/  LDSM.16.MT88.4 R8, [R5+0xa400] ;  /* 0x00a400000508783b */ /* 0x000e220000004200 */
[----:B------:R-:W-:-:S03]  /*f300*/  VIADD R7, R4, 0x1000 ;  /* 0x0000100004077836 */ /* 0x000fc60000000000 */
[----:B------:R-:W-:Y:S02]  /*f310*/  STSM.16.M88.4 [R3], R12 ;  /* 0x0000000c03007844 */ /* 0x000fe40000000200 */
[----:B------:R-:W-:Y:S02]  /*f320*/  LOP3.LUT R7, R7, R28, RZ, 0xfc, !PT ;  /* 0x0000001c07077212 */ /* 0x000fe400078efcff */
[C-C-:B0-----:R-:W-:Y:S02]  /*f330*/  PRMT R20, R8.reuse, 0x6420, R9.reuse ;  /* 0x0000642008147816 */ /* 0x141fe40000000009 */
[----:B------:R-:W-:Y:S02]  /*f340*/  PRMT R21, R8, 0x7531, R9 ;  /* 0x0000753108157816 */ /* 0x000fe40000000009 */
[C-C-:B------:R-:W-:Y:S02]  /*f350*/  PRMT R22, R10.reuse, 0x6420, R11.reuse ;  /* 0x000064200a167816 */ /* 0x140fe4000000000b */
[----:B------:R-:W-:-:S05]  /*f360*/  PRMT R23, R10, 0x7531, R11 ;  /* 0x000075310a177816 */ /* 0x000fca000000000b */
[----:B------:R-:W-:Y:S04]  /*f370*/  STSM.16.M88.4 [R3+0x800], R20 ;  /* 0x0008001403007844 */ /* 0x000fe80000000200 */
[----:B------:R0:W1:Y:S04]  /*f380*/  LDSM.16.MT88.4 R8, [R7+UR42+0xa400] ;  /* 0x00a4002a0708783b */ /* 0x0000680008004200 */
[----:B------:R-:W2:Y:S01]  /*f390*/  LDSM.16.MT88.4 R12, [R5+0xb400] ;  /* 0x00b40000050c783b */ /* 0x000ea20000004200 */
[----:B0-----:R-:W-:-:S04]  /*f3a0*/  IADD3 R7, R4, 0x2000, RZ ;  /* 0x0000200004077810 */ /* 0x001fc80007ffe0ff */
        /* <DEDUP_REMOVED lines=11> */
[----:B------:R0:W1:Y:S04]  /*f460*/  LDSM.16.MT88.4 R8, [R7+UR42+0xa400] ;  /* 0x00a4002a0708783b */ /* 0x0000680008004200 */
[----:B------:R-:W2:Y:S01]  /*f470*/  LDSM.16.MT88.4 R12, [R5+0xc400] ;  /* 0x00c40000050c783b */ /* 0x000ea20000004200 */
[----:B0-----:R-:W-:Y:S02]  /*f480*/  VIADD R7, R4, 0x3000 ;  /* 0x0000300004077836 */ /* 0x001fe40000000000 */
[----:B------:R-:W-:-:S03]  /*f490*/  IMAD.U32 R27, RZ, RZ, UR4 ;  /* 0x00000004ff1b7e24 */ /* 0x000fc6000f8e00ff */
[----:B------:R-:W-:Y:S02]  /*f4a0*/  LOP3.LUT R7, R7, R28, RZ, 0xfc, !PT ;  /* 0x0000001c07077212 */ /* 0x000fe400078efcff */
[----:B------:R-:W-:Y:S02]  /*f4b0*/  ISETP.NE.AND P2, PT, R27, 0x3, PT ;  /* 0x000000031b00780c */ /* 0x000fe40003f45270 */
[C-C-:B-1----:R-:W-:Y:S02]  /*f4c0*/  PRMT R16, R8.reuse, 0x6420, R9.reuse ;  /* 0x0000642008107816 */ /* 0x142fe40000000009 */
[----:B------:R-:W-:Y:S02]  /*f4d0*/  PRMT R17, R8, 0x7531, R9 ;  /* 0x0000753108117816 */ /* 0x000fe40000000009 */
[C-C-:B------:R-:W-:Y:S02]  /*f4e0*/  PRMT R18, R10.reuse, 0x6420, R11.reuse ;  /* 0x000064200a127816 */ /* 0x140fe4000000000b */
[----:B------:R-:W-:-:S02]  /*f4f0*/  PRMT R19, R10, 0x7531, R11 ;  /* 0x000075310a137816 */ /* 0x000fc4000000000b */
[C-C-:B--2---:R-:W-:Y:S02]  /*f500*/  PRMT R20, R12.reuse, 0x6420, R13.reuse ;  /* 0x000064200c147816 */ /* 0x144fe4000000000d */
[----:B------:R-:W-:Y:S01]  /*f510*/  PRMT R21, R12, 0x7531, R13 ;  /* 0x000075310c157816 */ /* 0x000fe2000000000d */
[----:B------:R-:W-:Y:S01]  /*f520*/  STSM.16.M88.4 [R3+0x2000], R16 ;  /* 0x0020001003007844 */ /* 0x000fe20000000200 */
[C-C-:B------:R-:W-:Y:S02]  /*f530*/  PRMT R22, R14.reuse, 0x6420, R15.reuse ;  /* 0x000064200e167816 */ /* 0x140fe4000000000f */
[----:B------:R-:W-:-:S05]  /*f540*/  PRMT R23, R14, 0x7531, R15 ;  /* 0x000075310e177816 */ /* 0x000fca000000000f */
[----:B------:R-:W-:Y:S04]  /*f550*/  STSM.16.M88.4 [R3+0x2800], R20 ;  /* 0x0028001403007844 */ /* 0x000fe80000000200 */
[----:B------:R0:W1:Y:S04]  /*f560*/  LDSM.16.MT88.4 R8, [R7+UR42+0xa400] ;  /* 0x00a4002a0708783b */ /* 0x0000680008004200 */
[----:B------:R-:W2:Y:S01]  /*f570*/  LDSM.16.MT88.4 R12, [R5+0xd400] ;  /* 0x00d40000050c783b */ /* 0x000ea20000004200 */
[----:B0-----:R-:W-:-:S05]  /*f580*/  VIADD R7, R4, 0x4000 ;  /* 0x0000400004077836 */ /* 0x001fca0000000000 */
        /* <DEDUP_REMOVED lines=31> */
.L_x_7341:
[----:B-1----:R1:W-:Y:S01]  /*f780*/  SYNCS.ARRIVE.TRANS64.A1T0 RZ, [R6+URZ+0x22850], RZ ;  /* 0x022850ff06ff79a7 */ /* 0x0023e2000810003f */
[----:B------:R-:W-:Y:S06]  /*f790*/  BAR.SYNC.DEFER_BLOCKING 0x2, 0x80 ;  /* 0x0082000000007b1d */ /* 0x000fec0000010000 */
[----:B------:R-:W-:Y:S05]  /*f7a0*/  @!P1 BRA `(.L_x_7342) ;  /* 0x0000000000049947 */ /* 0x000fea0003800000 */
[----:B------:R-:W-:Y:S01]  /*f7b0*/  BPT.TRAP 0x1 ;  /* 0x000000040000795c */ /* 0x000fe20000300000 */
.L_x_7342:
[----:B0-----:R-:W0:Y:S01]  /*f7c0*/  S2R R3, SR_CgaCtaId ;  /* 0x0000000000037919 */ /* 0x001e220000008800 */
[----:B-1----:R-:W-:Y:S01]  /*f7d0*/  VIADD R6, R6, 0x22880 ;  /* 0x0002288006067836 */ /* 0x002fe20000000000 */
[----:B------:R-:W-:Y:S01]  /*f7e0*/  IADD3 R0, R0, -0xa0, RZ ;  /* 0xffffff6000007810 */ /* 0x000fe20007ffe0ff */
[----:B------:R-:W-:Y:S02]  /*f7f0*/  IMAD.MOV.U32 R21, RZ, RZ, R31 ;  /* 0x000000ffff157224 */ /* 0x000fe400078e001f */
[----:B------:R-:W-:Y:S01]  /*f800*/  IMAD.MOV.U32 R20, RZ, RZ, R2 ;  /* 0x000000ffff147224 */ /* 0x000fe200078e0002 */
[----:B0-----:R-:W-:-:S04]  /*f810*/  PRMT R6, R3, 0x654, R6 ;  /* 0x0000065403067816 */ /* 0x001fc80000000006 */
[----:B------:R0:W-:Y:S01]  /*f820*/  SYNCS.ARRIVE.TRANS64.RED.A1T0 RZ, [R6+URZ], RZ ;  /* 0x000000ff06ff79a7 */ /* 0x0001e2000810043f */
[----:B------:R-:W-:Y:S05]  /*f830*/  @P0 BRA `(.L_x_7343) ;  /* 0xffffffe800040947 */ /* 0x000fea000383ffff */
[----:B------:R-:W-:Y:S05]  /*f840*/  BRA `(.L_x_7344) ;  /* 0x0000000000047947 */ /* 0x000fea0003800000 */
.L_x_7328:
[----:B------:R-:W-:-:S07]  /*f850*/  IMAD.MOV.U32 R2, RZ, RZ, RZ ;  /* 0x000000ffff027224 */ /* 0x000fce00078e00ff */
.L_x_7344:
[----:B------:R-:W-:-:S06]  /*f860*/  ULOP3.LUT UR4, UR36, 0x1, URZ, 0xfc, !UPT ;  /* 0x0000000124047892 */ /* 0x000fcc000f8efc3f */
[----:B0-----:R-:W-:-:S05]  /*f870*/  IMAD.U32 R0, RZ, RZ, UR4 ;  /* 0x00000004ff007e24 */ /* 0x001fca000f8e00ff */
[----:B------:R-:W-:-:S13]  /*f880*/  ISETP.NE.AND P1, PT, R0, 0x3, PT ;  /* 0x000000030000780c */ /* 0x000fda0003f25270 */
[----:B------:R-:W-:Y:S05]  /*f890*/  @!P1 BRA `(.L_x_7345) ;  /* 0x0000000000049947 */ /* 0x000fea0003800000 */
[----:B------:R-:W-:Y:S01]  /*f8a0*/  BPT.TRAP 0x1 ;  /* 0x000000040000795c */ /* 0x000fe20000300000 */
.L_x_7345:
[----:B------:R-:W-:Y:S01]  /*f8b0*/  LOP3.LUT R3, R31, 0x1, RZ, 0x3c, !PT ;  /* 0x000000011f037812 */ /* 0x000fe200078e3cff */
[----:B------:R-:W-:Y:S01]  /*f8c0*/  BSSY B0, `(.L_x_7346) ;  /* 0x0000005000007945 */ /* 0x000fe20003800000 */
[----:B------:R-:W-:Y:S02]  /*f8d0*/  LEA R16, R2, UR42, 0x3 ;  /* 0x0000002a02107c11 */ /* 0x000fe4000f8e18ff */
[----:B------:R-:W-:-:S04]  /*f8e0*/  SHF.L.U32 R3, R3, 0x1f, RZ ;  /* 0x0000001f03037819 */ /* 0x000fc800000006ff */
[----:B------:R-:W0:Y:S02]  /*f8f0*/  SYNCS.PHASECHK.TRANS64.TRYWAIT P0, [R16+URZ+0x22870], R3 ;  /* 0x02287003100075a7 */ /* 0x000e24000800017f */
[----:B0-----:R-:W-:Y:S05]  /*f900*/  @!P0 BRA `(.L_x_7347) ;  /* 0x00000044007c8947 */ /* 0x001fea0003800000 */
.L_x_7479:
[----:B------:R-:W-:Y:S05]  /*f910*/  BSYNC B0 ;  /* 0x0000000000007941 */ /* 0x000fea0003800000 */
.L_x_7346:
[----:B------:R-:W-:-:S06]  /*f920*/  ULOP3.LUT UR4, UR36, 0x2, URZ, 0xfc, !UPT ;  /* 0x0000000224047892 */ /* 0x000fcc000f8efc3f */
[----:B------:R-:W-:-:S04]  /*f930*/  MOV R0, UR4 ;  /* 0x0000000400007c02 */ /* 0x000fc80008000f00 */
[----:B------:R-:W-:-:S13]  /*f940*/  ISETP.NE.AND P0, PT, R0, 0x3, PT ;  /* 0x000000030000780c */ /* 0x000fda0003f05270 */
[----:B------:R-:W-:Y:S05]  /*f950*/  @!P0 BRA `(.L_x_7348) ;  /* 0x0000000000048947 */ /* 0x000fea0003800000 */
[----:B------:R-:W-:Y:S01]  /*f960*/  BPT.TRAP 0x1 ;  /* 0x000000040000795c */ /* 0x000fe20000300000 */
.L_x_7348:
[----:B0-----:R-:W2:Y:S01]  /*f970*/  LDL.LU R3, [R1+0x8] ;  /* 0x0000080001037983 */ /* 0x001ea20000300800 */
[----:B------:R-:W-:Y:S01]  /*f980*/  SHF.L.U32 R5, R31, 0x1f, RZ ;  /* 0x0000001f1f057819 */ /* 0x000fe200000006ff */
[----:B------:R-:W-:-:S03]  /*f990*/  IMAD R0, R2, 0x5000, RZ ;  /* 0x0000500002007824 */ /* 0x000fc600078e02ff */
[----:B------:R-:W0:Y:S02]  /*f9a0*/  SYNCS.PHASECHK.TRANS64.TRYWAIT P0, [R16+URZ+0x22860], R5 ;  /* 0x02286005100075a7 */ /* 0x000e24000800017f */
[CC--:B------:R-:W-:Y:S02]  /*f9b0*/  LOP3.LUT R11, R0.reuse, R28.reuse, RZ, 0xfc, !PT ;  /* 0x0000001c000b7212 */ /* 0x0c0fe400078efcff */
[----:B--2---:R-:W-:Y:S01]  /*f9c0*/  IADD3 R3, R0, R28, R3 ;  /* 0x0000001c00037210 */ /* 0x004fe20007ffe003 */
[----:B0-----:R-:W-:Y:S06]  /*f9d0*/  @!P0 BRA `(.L_x_7349) ;  /* 0x00000044005c8947 */ /* 0x001fec0003800000 */
.L_x_7480:
[----:B------:R-:W2:Y:S01]  /*f9e0*/  LDL.LU R12, [R1] ;  /* 0x00000000010c7983 */ /* 0x000ea20000300800 */
[----:B------:R-:W-:Y:S05]  /*f9f0*/  WARPSYNC.ALL ;  /* 0x0000000000007948 */ /* 0x000fea0003800000 */
[----:B------:R-:W3:Y:S01]  /*fa00*/  LDSM.16.MT88.4 R8, [R11+UR42+0xa400] ;  /* 0x00a4002a0b08783b */ /* 0x000ee20008004200 */
[C---:B------:R-:W-:Y:S01]  /*fa10*/  VIADD R17, R0.reuse, 0x1000 ;  /* 0x0000100000117836 */ /* 0x040fe20000000000 */
[----:B------:R-:W-:Y:S01]  /*fa20*/  ULOP3.LUT UR4, UR36, 0x2, URZ, 0xfc, !UPT ;  /* 0x0000000224047892 */ /* 0x000fe2000f8efc3f */
[----:B------:R-:W-:Y:S01]  /*fa30*/  VIADD R19, R0, 0x2000 ;  /* 0x0000200000137836 */ /* 0x000fe20000000000 */
[----:B0-----:R-:W0:Y:S02]  /*fa40*/  LDSM.16.MT88.4 R4, [R3+UR42+0xa400] ;  /* 0x00a4002a0304783b */ /* 0x001e240008004200 */
[----:B------:R-:W-:-:S02]  /*fa50*/  LOP3.LUT R17, R17, R28, RZ, 0xfc, !PT ;  /* 0x0000001c11117212 */ /* 0x000fc400078efcff */
[----:B------:R-:W-:Y:S02]  /*fa60*/  LOP3.LUT R19, R19, R28, RZ, 0xfc, !PT ;  /* 0x0000001c13137212 */ /* 0x000fe400078efcff */
[----:B------:R-:W-:-:S04]  /*fa70*/  MOV R18, UR4 ;  /* 0x0000000400127c02 */ /* 0x000fc80008000f00 */
[----:B------:R-:W-:Y:S02]  /*fa80*/  ISETP.NE.AND P0, PT, R18, 0x3, PT ;  /* 0x000000031200780c */ /* 0x000fe40003f05270 */
[----:B---3--:R-:W-:Y:S02]  /*fa90*/  PRMT R13, R8, 0x7531, R9 ;  /* 0x00007531080d7816 */ /* 0x008fe40000000009 */
[C-C-:B------:R-:W-:Y:S02]  /*faa0*/  PRMT R14, R10.reuse, 0x6420, R11.reuse ;  /* 0x000064200a0e7816 */ /* 0x140fe4000000000b */
[----:B------:R-:W-:Y:S02]  /*fab0*/  PRMT R15, R10, 0x7531, R11 ;  /* 0x000075310a0f7816 */ /* 0x000fe4000000000b */
[C-C-:B0-----:R-:W-:Y:S02]  /*fac0*/  PRMT R10, R6.reuse, 0x6420, R7.reuse ;  /* 0x00006420060a7816 */ /* 0x141fe40000000007 */
[----:B------:R-:W-:-:S02]  /*fad0*/  PRMT R11, R6, 0x7531, R7 ;  /* 0x00007531060b7816 */ /* 0x000fc40000000007 */
[----:B--2---:R-:W-:Y:S02]  /*fae0*/  IADD3 R37, R37, R0, R12 ;  /* 0x0000000025257210 */ /* 0x004fe40007ffe00c */
[----:B------:R-:W-:Y:S02]  /*faf0*/  PRMT R12, R8, 0x6420, R9 ;  /* 0x00006420080c7816 */ /* 0x000fe40000000009 */
[C-C-:B------:R-:W-:Y:S02]  /*fb00*/  PRMT R8, R4.reuse, 0x6420, R5.reuse ;  /* 0x0000642004087816 */ /* 0x140fe40000000005 */
[----:B------:R-:W-:Y:S01]  /*fb10*/  PRMT R9, R4, 0x7531, R5 ;  /* 0x0000753104097816 */ /* 0x000fe20000000005 */
[----:B------:R-:W-:Y:S04]  /*fb20*/  STSM.16.M88.4 [R37], R12 ;  /* 0x0000000c25007844 */ /* 0x000fe80000000200 */
[----:B------:R-:W-:Y:S04]  /*fb30*/  STSM.16.M88.4 [R37+0x800], R8 ;  /* 0x0008000825007844 */ /* 0x000fe80000000200 */
[----:B------:R0:W2:Y:S04]  /*fb40*/  LDSM.16.MT88.4 R12, [R17+UR42+0xa400] ;  /* 0x00a4002a110c783b */ /* 0x0000a80008004200 */
[----:B------:R-:W3:Y:S01]  /*fb50*/  LDSM.16.MT88.4 R8, [R3+UR42+0xb400] ;  /* 0x00b4002a0308783b */ /* 0x000ee20008004200 */
[----:B0-----:R-:W-:-:S05]  /*fb60*/  VIADD R17, R0, 0x3000 ;  /* 0x0000300000117836 */ /* 0x001fca0000000000 */
[----:B------:R-:W-:Y:S02]  /*fb70*/  LOP3.LUT R17, R17, R28, RZ, 0xfc, !PT ;  /* 0x0000001c11117212 */ /* 0x000fe400078efcff */
[C-C-:B--2---:R-:W-:Y:S02]  /*fb80*/  PRMT R4, R12.reuse, 0x6420, R13.reuse ;  /* 0x000064200c047816 */ /* 0x144fe4000000000d */
[----:B------:R-:W-:Y:S02]  /*fb90*/  PRMT R5, R12, 0x7531, R13 ;  /* 0x000075310c057816 */ /* 0x000fe4000000000d */
[C-C-:B------:R-:W-:Y:S02]  /*fba0*/  PRMT R6, R14.reuse, 0x6420, R15.reuse ;  /* 0x000064200e067816 */ /* 0x140fe4000000000f */
[----:B------:R-:W-:Y:S02]  /*fbb0*/  PRMT R7, R14, 0x7531, R15 ;  /* 0x000075310e077816 */ /* 0x000fe4000000000f */
[----:B---3--:R-:W-:-:S02]  /*fbc0*/  PRMT R12, R8, 0x6420, R9 ;  /* 0x00006420080c7816 */ /* 0x008fc40000000009 */
[----:B------:R-:W-:Y:S01]  /*fbd0*/  PRMT R13, R8, 0x7531, R9 ;  /* 0x00007531080d7816 */ /* 0x000fe20000000009 */
[----:B------:R-:W-:Y:S01]  /*fbe0*/  STSM.16.M88.4 [R37+0x1000], R4 ;  /* 0x0010000425007844 */ /* 0x000fe20000000200 */
[C-C-:B------:R-:W-:Y:S02]  /*fbf0*/  PRMT R14, R10.reuse, 0x6420, R11.reuse ;  /* 0x000064200a0e7816 */ /* 0x140fe4000000000b */
[----:B------:R-:W-:-:S05]  /*fc00*/  PRMT R15, R10, 0x7531, R11 ;  /* 0x000075310a0f7816 */ /* 0x000fca000000000b */
        /* <DEDUP_REMOVED lines=15> */
[----:B------:R-:W0:Y:S04]  /*fd00*/  LDSM.16.MT88.4 R4, [R17+UR42+0xa400] ;  /* 0x00a4002a1104783b */ /* 0x000e280008004200 */
[----:B------:R-:W2:Y:S01]  /*fd10*/  LDSM.16.MT88.4 R8, [R3+UR42+0xd400] ;  /* 0x00d4002a0308783b */ /* 0x000ea20008004200 */
[C-C-:B0-----:R-:W-:Y:S02]  /*fd20*/  PRMT R12, R4.reuse, 0x6420, R5.reuse ;  /* 0x00006420040c7816 */ /* 0x141fe40000000005 */
[----:B------:R-:W-:-:S02]  /*fd30*/  PRMT R13, R4, 0x7531, R5 ;  /* 0x00007531040d7816 */ /* 0x000fc40000000005 */
[C-C-:B------:R-:W-:Y:S02]  /*fd40*/  PRMT R14, R6.reuse, 0x6420, R7.reuse ;  /* 0x00006420060e7816 */ /* 0x140fe40000000007 */
[----:B------:R-:W-:Y:S02]  /*fd50*/  PRMT R15, R6, 0x7531, R7 ;  /* 0x00007531060f7816 */ /* 0x000fe40000000007 */
[C-C-:B--2---:R-:W-:Y:S02]  /*fd60*/  PRMT R4, R8.reuse, 0x6420, R9.reuse ;  /* 0x0000642008047816 */ /* 0x144fe40000000009 */
        /* <DEDUP_REMOVED lines=25> */
.L_x_7350:
[----:B--2---:R2:W-:Y:S01]  /*ff00*/  SYNCS.ARRIVE.TRANS64.A1T0 RZ, [R16+URZ+0x22850], RZ ;  /* 0x022850ff10ff79a7 */ /* 0x0045e2000810003f */
[----:B------:R-:W-:Y:S06]  /*ff10*/  BAR.SYNC.DEFER_BLOCKING 0x2, 0x80 ;  /* 0x0082000000007b1d */ /* 0x000fec0000010000 */
[----:B------:R-:W-:Y:S05]  /*ff20*/  @!P1 BRA `(.L_x_7351) ;  /* 0x0000000000049947 */ /* 0x000fea0003800000 */
[----:B------:R-:W-:Y:S01]  /*ff30*/  BPT.TRAP 0x1 ;  /* 0x000000040000795c */ /* 0x000fe20000300000 */
.L_x_7351:
[----:B------:R-:W3:Y:S01]  /*ff40*/  S2R R0, SR_CgaCtaId ;  /* 0x0000000000007919 */ /* 0x000ee20000008800 */
[----:B--2---:R-:W-:Y:S02]  /*ff50*/  VIADD R16, R16, 0x22880 ;  /* 0x0002288010107836 */ /* 0x004fe40000000000 */
[----:B------:R-:W-:Y:S02]  /*ff60*/  VIADD R2, R2, 0x1 ;  /* 0x0000000102027836 */ /* 0x000fe40000000000 */
[----:B------:R-:W-:-:S03]  /*ff70*/  IMAD.MOV.U32 R3, RZ, RZ, RZ ;  /* 0x000000ffff037224 */ /* 0x000fc600078e00ff */
[----:B------:R-:W-:-:S04]  /*ff80*/  ISETP.NE.AND P0, PT, R2, 0x2, PT ;  /* 0x000000020200780c */ /* 0x000fc80003f05270 */
[----:B------:R-:W-:Y:S02]  /*ff90*/  SEL R2, R2, RZ, P0 ;  /* 0x000000ff02027207 */ /* 0x000fe40000000000 */
[----:B---3--:R-:W-:Y:S02]  /*ffa0*/  PRMT R16, R0, 0x654, R16 ;  /* 0x0000065400107816 */ /* 0x008fe40000000010 */
[----:B------:R-:W-:Y:S02]  /*ffb0*/  SEL R0, RZ, 0x1, P0 ;  /* 0x00000001ff007807 */ /* 0x000fe40000000000 */
[----:B------:R2:W-:Y:S02]  /*ffc0*/  SYNCS.ARRIVE.TRANS64.RED.A1T0 RZ, [R16+URZ], RZ ;  /* 0x000000ff10ff79a7 */ /* 0x0005e4000810043f */
[----:B------:R-:W-:-:S07]  /*ffd0*/  LOP3.LUT R0, R31, R0, RZ, 0x3c, !PT ;  /* 0x000000001f007212 */ /* 0x000fce00078e3cff */
.L_x_7310:
[----:B0-----:R-:W0:Y:S01]  /*ffe0*/  S2R R5, SR_CgaCtaId ;  /* 0x0000000000057919 */ /* 0x001e220000008800 */
[----:B------:R-:W-:Y:S02]  /*fff0*/  MOV R4, 0x400 ;  /* 0x0000040000047802 */ /* 0x000fe40000000f00 */
[----:B------:R-:W-:Y:S02]  /*10000*/  SHF.L.U32 R3, R3, 0x1f, RZ ;  /* 0x0000001f03037819 */ /* 0x000fe400000006ff */
[----:B0-----:R-:W-:-:S04]  /*10010*/  LEA R6, R5, R4, 0x18 ;  /* 0x0000000405067211 */ /* 0x001fc800078ec0ff */
[----:B------:R-:W0:Y:S02]  /*10020*/  SYNCS.PHASECHK.TRANS64.TRYWAIT P0, [R6+URZ+0x22820], R3 ;  /* 0x02282003060075a7 */ /* 0x000e24000800017f */
[----:B0-----:R-:W-:Y:S05]  /*10030*/  @!P0 BRA `(.L_x_7352) ;  /* 0x0000003c00d88947 */ /* 0x001fea0003800000 */
.L_x_7481:
[----:B------:R-:W3:Y:S02]  /*10040*/  S2R R4, SR_TID.X ;  /* 0x0000000000047919 */ /* 0x000ee40000002100 */
[----:B---3--:R-:W-:-:S04]  /*10050*/  SHF.R.U32.HI R4, RZ, 0x5, R4 ;  /* 0x00000005ff047819 */ /* 0x008fc80000011604 */
        /* <DEDUP_REMOVED lines=11> */
.L_x_7353:
[C---:B------:R-:W-:Y:S01]  /*10110*/  LEA R5, R2.reuse, R6, 0x3 ;  /* 0x0000000602057211 */ /* 0x040fe200078e18ff */
[----:B------:R-:W-:Y:S01]  /*10120*/  VIADD R2, R2, 0x1 ;  /* 0x0000000102027836 */ /* 0x000fe20000000000 */
[----:B------:R-:W-:-:S04]  /*10130*/  SHF.L.U32 R4, R0, 0x1f, RZ ;  /* 0x0000001f00047819 */ /* 0x000fc800000006ff */
[----:B------:R-:W0:Y:S01]  /*10140*/  SYNCS.PHASECHK.TRANS64.TRYWAIT P1, [R5+URZ+0x22840], R4 ;  /* 0x02284004050075a7 */ /* 0x000e22000802017f */
[----:B------:R-:W-:-:S04]  /*10150*/  ISETP.NE.AND P2, PT, R2, 0x2, PT ;  /* 0x000000020200780c */ /* 0x000fc80003f45270 */
[----:B------:R-:W-:Y:S01]  /*10160*/  SEL R3, RZ, 0x1, P2 ;  /* 0x00000001ff037807 */ /* 0x000fe20001000000 */
[----:B0-----:R-:W-:Y:S08]  /*10170*/  @!P1 BRA `(.L_x_7354) ;  /* 0x0000003c009c9947 */ /* 0x001ff00003800000 */
.L_x_7482:
[----:B------:R-:W-:Y:S02]  /*10180*/  SEL R2, R2, RZ, P2 ;  /* 0x000000ff02027207 */ /* 0x000fe40001000000 */
[----:B------:R-:W-:Y:S01]  /*10190*/  LOP3.LUT R0, R0, R3, RZ, 0x3c, !PT ;  /* 0x0000000300007212 */ /* 0x000fe200078e3cff */
[----:B------:R-:W-:Y:S06]  /*101a0*/  @!P0 BRA `(.L_x_7355) ;  /* 0x0000000000048947 */ /* 0x000fec0003800000 */
[----:B------:R-:W-:Y:S01]  /*101b0*/  BPT.TRAP 0x1 ;  /* 0x000000040000795c */ /* 0x000fe20000300000 */
.L_x_7355:
[----:B------:R-:W-:Y:S01]  /*101c0*/  IMAD R3, R2, 0x8, R6 ;  /* 0x0000000802037824 */ /* 0x000fe200078e0206 */
[----:B------:R-:W-:-:S04]  /*101d0*/  SHF.L.U32 R0, R0, 0x1f, RZ ;  /* 0x0000001f00007819 */ /* 0x000fc800000006ff */
[----:B------:R-:W3:Y:S02]  /*101e0*/  SYNCS.PHASECHK.TRANS64.TRYWAIT P1, [R3+URZ+0x22840], R0 ;  /* 0x02284000030075a7 */ /* 0x000ee4000802017f */
[----:B---3--:R-:W-:Y:S05]  /*101f0*/  @!P1 BRA `(.L_x_7356) ;  /* 0x0000003c00909947 */ /* 0x008fea0003800000 */
.L_x_7483:
[----:B------:R-:W-:Y:S05]  /*10200*/  @!P0 BRA `(.L_x_7357) ;  /* 0x0000000000048947 */ /* 0x000fea0003800000 */
[----:B------:R-:W-:Y:S01]  /*10210*/  BPT.TRAP 0x1 ;  /* 0x000000040000795c */ /* 0x000fe20000300000 */
.L_x_7357:
[----:B------:R-:W4:Y:S02]  /*10220*/  SYNCS.PHASECHK.TRANS64.TRYWAIT P1, [R5+URZ+0x22860], R4 ;  /* 0x02286004050075a7 */ /* 0x000f24000802017f */
[----:B----4-:R-:W-:Y:S05]  /*10230*/  @!P1 BRA `(.L_x_7358) ;  /* 0x0000003c00949947 */ /* 0x010fea0003800000 */
.L_x_7484:
[----:B------:R-:W-:Y:S05]  /*10240*/  @!P0 BRA `(.L_x_7359) ;  /* 0x0000000000048947 */ /* 0x000fea0003800000 */
[----:B------:R-:W-:Y:S01]  /*10250*/  BPT.TRAP 0x1 ;  /* 0x000000040000795c */ /* 0x000fe20000300000 */
.L_x_7359:
[----:B------:R-:W0:Y:S02]  /*10260*/  SYNCS.PHASECHK.TRANS64.TRYWAIT P1, [R3+URZ+0x22860], R0 ;  /* 0x02286000030075a7 */ /* 0x000e24000802017f */
[----:B0-----:R-:W-:Y:S05]  /*10270*/  @!P1 BRA `(.L_x_7360) ;  /* 0x0000003c00989947 */ /* 0x001fea0003800000 */
.L_x_7485:
[----:B------:R-:W-:Y:S05]  /*10280*/  @!P0 BRA `(.L_x_7361) ;  /* 0x0000000000048947 */ /* 0x000fea0003800000 */
[----:B------:R-:W-:Y:S01]  /*10290*/  BPT.TRAP 0x1 ;  /* 0x000000040000795c */ /* 0x000fe20000300000 */
.L_x_7361:
[----:B------:R-:W0:Y:S02]  /*102a0*/  SYNCS.PHASECHK.TRANS64.TRYWAIT P1, [R5+URZ+0x22880], R4 ;  /* 0x02288004050075a7 */ /* 0x000e24000802017f */
[----:B0-----:R-:W-:Y:S05]  /*102b0*/  @!P1 BRA `(.L_x_7362) ;  /* 0x0000003c009c9947 */ /* 0x001fea0003800000 */
.L_x_7486:
[----:B------:R-:W-:Y:S05]  /*102c0*/  @!P0 BRA `(.L_x_7363) ;  /* 0x0000000000048947 */ /* 0x000fea0003800000 */
[----:B------:R-:W-:Y:S01]  /*102d0*/  BPT.TRAP 0x1 ;  /* 0x000000040000795c */ /* 0x000fe20000300000 */
.L_x_7363:
[----:B------:R0:W0:Y:S02]  /*102e0*/  SYNCS.PHASECHK.TRANS64.TRYWAIT P0, [R3+URZ+0x22880], R0 ;  /* 0x02288000030075a7 */ /* 0x000024000800017f */
[----:B0-----:R-:W-:Y:S05]  /*102f0*/  @!P0 NANOSLEEP.SYNCS 0x989680 ;  /* 0x009896800000895d */ /* 0x001fea0003900000 */
[----:B------:R-:W0:Y:S02]  /*10300*/  @!P0 SYNCS.PHASECHK.TRANS64 P0, [R3+URZ+0x22880], R0 ;  /* 0x02288000030085a7 */ /* 0x000e24000800007f */
[----:B0-----:R-:W-:Y:S05]  /*10310*/  @!P0 BRA `(.L_x_7363) ;  /* 0xfffffffc00f08947 */ /* 0x001fea000383ffff */
.L_x_7278:
[----:B------:R-:W-:Y:S05]  /*10320*/  BSYNC B6 ;  /* 0x0000000000067941 */ /* 0x000fea0003800000 */
.L_x_7275:
[----:B------:R-:W-:Y:S05]  /*10330*/  EXIT ;  /* 0x000000000000794d */ /* 0x000fea0003800000 */
.L_x_7282:
[----:B0-----:R-:W-:-:S04]  /*10340*/  IMAD.U32 R3, RZ, RZ, UR41 ;  /* 0x00000029ff037e24 */ /* 0x001fc8000f8e00ff */
[----:B------:R0:W1:Y:S03]  /*10350*/  SYNCS.PHASECHK.TRANS64.TRYWAIT P0, [R3+URZ+0x22800], R8 ;  /* 0x02280008030075a7 */ /* 0x000066000800017f */
[----:B-1----:R-:W-:Y:S05]  /*10360*/  @!P0 NANOSLEEP.SYNCS 0x989680 ;  /* 0x009896800000895d */ /* 0x002fea0003900000 */
[----:B------:R-:W1:Y:S02]  /*10370*/  @!P0 SYNCS.PHASECHK.TRANS64 P0, [R3+URZ+0x22800], R8 ;  /* 0x02280008030085a7 */ /* 0x000e64000800007f */
[----:B-1----:R-:W-:Y:S05]  /*10380*/  @!P0 BRA `(.L_x_7282) ;  /* 0xfffffffc00ec8947 */ /* 0x002fea000383ffff */
[----:B------:R-:W-:Y:S05]  /*10390*/  BRA `(.L_x_7364) ;  /* 0xffffff1000847947 */ /* 0x000fea000383ffff */
.L_x_7286:
[----:B-1----:R-:W-:-:S04]  /*103a0*/  IMAD.U32 R5, RZ, RZ, UR41 ;  /* 0x00000029ff057e24 */ /* 0x002fc8000f8e00ff */
[----:B------:R1:W2:Y:S03]  /*103b0*/  SYNCS.PHASECHK.TRANS64.TRYWAIT P1, [R5+URZ+0x22830], R8 ;  /* 0x02283008050075a7 */ /* 0x0002a6000802017f */
[----:B--2---:R-:W-:Y:S05]  /*103c0*/  @!P1 NANOSLEEP.SYNCS 0x989680 ;  /* 0x009896800000995d */ /* 0x004fea0003900000 */
[----:B------:R-:W2:Y:S02]  /*103d0*/  @!P1 SYNCS.PHASECHK.TRANS64 P1, [R5+URZ+0x22830], R8 ;  /* 0x02283008050095a7 */ /* 0x000ea4000802007f */
[----:B--2---:R-:W-:Y:S05]  /*103e0*/  @!P1 BRA `(.L_x_7286) ;  /* 0xfffffffc00ec9947 */ /* 0x004fea000383ffff */
[----:B------:R-:W-:Y:S05]  /*103f0*/  BRA `(.L_x_7285) ;  /* 0xffffff1000a07947 */ /* 0x000fea000383ffff */
.L_x_7292:
[----:B-1----:R-:W-:-:S04]  /*10400*/  MOV R8, UR4 ;  /* 0x0000000400087c02 */ /* 0x002fc80008000f00 */
[----:B------:R1:W2:Y:S03]  /*10410*/  SYNCS.PHASECHK.TRANS64.TRYWAIT P1, [R8+URZ+0x22830], R3 ;  /* 0x02283003080075a7 */ /* 0x0002a6000802017f */
[----:B--2---:R-:W-:Y:S05]  /*10420*/  @!P1 NANOSLEEP.SYNCS 0x989680 ;  /* 0x009896800000995d */ /* 0x004fea0003900000 */
[----:B------:R-:W2:Y:S02]  /*10430*/  @!P1 SYNCS.PHASECHK.TRANS64 P1, [R8+URZ+0x22830], R3 ;  /* 0x02283003080095a7 */ /* 0x000ea4000802007f */
[----:B--2---:R-:W-:Y:S05]  /*10440*/  @!P1 BRA `(.L_x_7292) ;  /* 0xfffffffc00ec9947 */ /* 0x004fea000383ffff */
[----:B------:R-:W-:Y:S05]  /*10450*/  BRA `(.L_x_7289) ;  /* 0xffffff4c00207947 */ /* 0x000fea000383ffff */
.L_x_7296:
[----:B-1----:R-:W-:-:S04]  /*10460*/  IMAD.U32 R9, RZ, RZ, UR4 ;  /* 0x00000004ff097e24 */ /* 0x002fc8000f8e00ff */
[----:B------:R1:W2:Y:S03]  /*10470*/  SYNCS.PHASECHK.TRANS64.TRYWAIT P1, [R9+URZ+0x22850], R8 ;  /* 0x02285008090075a7 */ /* 0x0002a6000802017f */
[----:B--2---:R-:W-:Y:S05]  /*10480*/  @!P1 NANOSLEEP.SYNCS 0x989680 ;  /* 0x009896800000995d */ /* 0x004fea0003900000 */
[----:B------:R-:W2:Y:S02]  /*10490*/  @!P1 SYNCS.PHASECHK.TRANS64 P1, [R9+URZ+0x22850], R8 ;  /* 0x02285008090095a7 */ /* 0x000ea4000802007f */
[----:B--2---:R-:W-:Y:S05]  /*104a0*/  @!P1 BRA `(.L_x_7296) ;  /* 0xfffffffc00ec9947 */ /* 0x004fea000383ffff */
[----:B------:R-:W-:Y:S05]  /*104b0*/  BRA `(.L_x_7293) ;  /* 0xffffff5400547947 */ /* 0x000fea000383ffff */
.L_x_7303:
[----:B-1----:R-:W-:-:S04]  /*104c0*/  IMAD.U32 R5, RZ, RZ, UR9 ;  /* 0x00000009ff057e24 */ /* 0x002fc8000f8e00ff */
[----:B------:R1:W2:Y:S03]  /*104d0*/  SYNCS.PHASECHK.TRANS64.TRYWAIT P1, [R5+URZ+0x22850], R0 ;  /* 0x02285000050075a7 */ /* 0x0002a6000802017f */
[----:B--2---:R-:W-:Y:S05]  /*104e0*/  @!P1 NANOSLEEP.SYNCS 0x989680 ;  /* 0x009896800000995d */ /* 0x004fea0003900000 */
[----:B------:R-:W2:Y:S02]  /*104f0*/  @!P1 SYNCS.PHASECHK.TRANS64 P1, [R5+URZ+0x22850], R0 ;  /* 0x02285000050095a7 */ /* 0x000ea4000802007f */
[----:B--2---:R-:W-:Y:S05]  /*10500*/  @!P1 BRA `(.L_x_7303) ;  /* 0xfffffffc00ec9947 */ /* 0x004fea000383ffff */
[----:B------:R-:W-:Y:S05]  /*10510*/  BRA `(.L_x_7302) ;  /* 0xffffff7c00b87947 */ /* 0x000fea000383ffff */
.L_x_7316:
[----:B------:R-:W-:Y:S01]  /*10520*/  IMAD.MOV.U32 R13, RZ, RZ, R19 ;  /* 0x000000ffff0d7224 */ /* 0x000fe200078e0013 */
[----:B------:R-:W-:Y:S01]  /*10530*/  MOV R11, 0x1f ;  /* 0x0000001f000b7802 */ /* 0x000fe20000000f00 */
[----:B------:R-:W-:Y:S02]  /*10540*/  IMAD.MOV.U32 R12, RZ, RZ, RZ ;  /* 0x000000ffff0c7224 */ /* 0x000fe400078e00ff */
[----:B------:R-:W-:-:S07]  /*10550*/  IMAD.MOV.U32 R15, RZ, RZ, -0x1 ;  /* 0xffffffffff0f7424 */ /* 0x000fce00078e00ff */
[----:B0----5:R-:W-:Y:S05]  /*10560*/  WARPSYNC.COLLECTIVE R15, `(.L_x_7365) ;  /* 0x000000000f087348 */ /* 0x021fea0003c00000 */
[----:B------:R1:W2:Y:S02]  /*10570*/  SHFL.IDX P6, R14, R13, R12, R11 ;  /* 0x0000000c0d0e7389 */ /* 0x0002a400000c000b */
[----:B012--5:R-:W-:Y:S01]  /*10580*/  ENDCOLLECTIVE ;  /* 0x000000000000791b */ /* 0x027fe20003800000 */
.L_x_7365:
[----:B------:R-:W-:Y:S05]  /*10590*/  BRA `(.L_x_7366) ;  /* 0xffffffb8006c7947 */ /* 0x000fea000383ffff */
.L_x_7318:
[----:B0-----:R0:W1:Y:S02]  /*105a0*/  SYNCS.PHASECHK.TRANS64.TRYWAIT P0, [R25+URZ+0x22880], R33 ;  /* 0x02288021190075a7 */ /* 0x001064000800017f */
[----:B-1----:R-:W-:Y:S05]  /*105b0*/  @!P0 NANOSLEEP.SYNCS 0x989680 ;  /* 0x009896800000895d */ /* 0x002fea0003900000 */
[----:B------:R-:W1:Y:S02]  /*105c0*/  @!P0 SYNCS.PHASECHK.TRANS64 P0, [R25+URZ+0x22880], R33 ;  /* 0x02288021190085a7 */ /* 0x000e64000800007f */
[----:B-1----:R-:W-:Y:S05]  /*105d0*/  @!P0 BRA `(.L_x_7318) ;  /* 0xfffffffc00f08947 */ /* 0x002fea000383ffff */
[----:B------:R-:W-:Y:S05]  /*105e0*/  BRA `(.L_x_7367) ;  /* 0xffffffbc00c87947 */ /* 0x000fea000383ffff */
.L_x_7319:
[----:B------:R-:W-:Y:S01]  /*105f0*/  BSSY B0, `(.L_x_7368) ;  /* 0x0000008000007945 */ /* 0x000fe20003800000 */
[----:B------:R-:W-:Y:S01]  /*10600*/  IMAD.MOV.U32 R13, RZ, RZ, R17 ;  /* 0x000000ffff0d7224 */ /* 0x000fe200078e0011 */
[----:B------:R-:W-:Y:S01]  /*10610*/  MOV R15, 0xffffffff ;  /* 0xffffffff000f7802 */ /* 0x000fe20000000f00 */
[----:B------:R-:W-:Y:S02]  /*10620*/  IMAD.MOV.U32 R12, RZ, RZ, RZ ;  /* 0x000000ffff0c7224 */ /* 0x000fe400078e00ff */
[----:B------:R-:W-:-:S07]  /*10630*/  IMAD.MOV.U32 R11, RZ, RZ, 0x181f ;  /* 0x0000181fff0b7424 */ /* 0x000fce00078e00ff */
[----:B0-----:R-:W-:Y:S05]  /*10640*/  WARPSYNC.COLLECTIVE R15, `(.L_x_7369) ;  /* 0x000000000f087348 */ /* 0x001fea0003c00000 */
[----:B------:R1:W2:Y:S02]  /*10650*/  SHFL.IDX P6, R14, R13, R12, R11 ;  /* 0x0000000c0d0e7389 */ /* 0x0002a400000c000b */
[----:B012---:R-:W-:Y:S01]  /*10660*/  ENDCOLLECTIVE ;  /* 0x000000000000791b */ /* 0x007fe20003800000 */
.L_x_7369:
[----:B------:R-:W-:Y:S05]  /*10670*/  BSYNC B0 ;  /* 0x0000000000007941 */ /* 0x000fea0003800000 */
.L_x_7368:
[----:B------:R-:W-:Y:S01]  /*10680*/  IMAD.MOV.U32 R13, RZ, RZ, R16 ;  /* 0x000000ffff0d7224 */ /* 0x000fe200078e0010 */
[----:B------:R-:W-:Y:S01]  /*10690*/  MOV R15, 0xffffffff ;  /* 0xffffffff000f7802 */ /* 0x000fe20000000f00 */
[----:B------:R-:W-:Y:S01]  /*106a0*/  IMAD.MOV.U32 R12, RZ, RZ, RZ ;  /* 0x000000ffff0c7224 */ /* 0x000fe200078e00ff */
[C---:B------:R-:W-:Y:S01]  /*106b0*/  ISETP.LT.OR P1, PT, R5.reuse, 0x1, P2 ;  /* 0x000000010500780c */ /* 0x040fe20001721670 */
[----:B------:R-:W-:Y:S01]  /*106c0*/  IMAD.MOV.U32 R11, RZ, RZ, 0x181f ;  /* 0x0000181fff0b7424 */ /* 0x000fe200078e00ff */
[----:B------:R-:W-:Y:S01]  /*106d0*/  LOP3.LUT R0, R0, 0xffffffdf, RZ, 0xc0, !PT ;  /* 0xffffffdf00007812 */ /* 0x000fe200078ec0ff */
[----:B------:R-:W-:Y:S01]  /*106e0*/  IMAD.MOV.U32 R3, RZ, RZ, R14 ;  /* 0x000000ffff037224 */ /* 0x000fe200078e000e */
[----:B------:R-:W-:Y:S01]  /*106f0*/  ISETP.GE.AND P5, PT, R5, 0x31, PT ;  /* 0x000000310500780c */ /* 0x000fe20003fa6270 */
[----:B------:R-:W-:-:S12]  /*10700*/  VIADD R29, R35, UR42 ;  /* 0x0000002a231d7c36 */ /* 0x000fd80008000000 */
[----:B------:R-:W-:Y:S05]  /*10710*/  WARPSYNC.COLLECTIVE R15, `(.L_x_7370) ;  /* 0x000000000f087348 */ /* 0x000fea0003c00000 */
[----:B------:R0:W1:Y:S02]  /*10720*/  SHFL.IDX P6, R14, R13, R12, R11 ;  /* 0x0000000c0d0e7389 */ /* 0x00006400000c000b */
[----:B01----:R-:W-:Y:S01]  /*10730*/  ENDCOLLECTIVE ;  /* 0x000000000000791b */ /* 0x003fe20003800000 */
.L_x_7370:
[C---:B------:R-:W-:Y:S02]  /*10740*/  ISETP.GE.AND P4, PT, R5.reuse, 0x41, PT ;  /* 0x000000410500780c */ /* 0x040fe40003f86270 */
[----:B------:R-:W-:Y:S01]  /*10750*/  ISETP.GE.AND P3, PT, R5, 0x51, PT ;  /* 0x000000510500780c */ /* 0x000fe20003f66270 */
[----:B------:R-:W-:Y:S01]  /*10760*/  IMAD.MOV.U32 R13, RZ, RZ, R17 ;  /* 0x000000ffff0d7224 */ /* 0x000fe200078e0011 */
[----:B------:R-:W-:Y:S01]  /*10770*/  MOV R12, 0x1 ;  /* 0x00000001000c7802 */ /* 0x000fe20000000f00 */
[----:B------:R-:W-:-:S10]  /*10780*/  IMAD.MOV.U32 R2, RZ, RZ, R14 ;  /* 0x000000ffff027224 */ /* 0x000fd400078e000e */
[----:B------:R-:W-:Y:S05]  /*10790*/  WARPSYNC.COLLECTIVE R15, `(.L_x_7371) ;  /* 0x000000000f087348 */ /* 0x000fea0003c00000 */
[----:B------:R0:W1:Y:S02]  /*107a0*/  SHFL.IDX P6, R14, R13, R12, R11 ;  /* 0x0000000c0d0e7389 */ /* 0x00006400000c000b */
[----:B01----:R-:W-:Y:S01]  /*107b0*/  ENDCOLLECTIVE ;  /* 0x000000000000791b */ /* 0x003fe20003800000 */
.L_x_7371:
[----:B------:R-:W-:-:S05]  /*107c0*/  IADD3 R2, P0, R30, R2, RZ ;  /* 0x000000021e027210 */ /* 0x000fca0007f1e0ff */
[----:B------:R-:W-:-:S05]  /*107d0*/  IMAD.X R3, RZ, RZ, R3, P0 ;  /* 0x000000ffff037224 */ /* 0x000fca00000e0603 */
[----:B------:R-:W-:Y:S01]  /*107e0*/  @!PT LDS RZ, [RZ] ;  /* 0x00000000fffff984 */ /* 0x000fe20000000800 */
[----:B------:R-:W-:Y:S01]  /*107f0*/  @!PT LDS RZ, [RZ] ;  /* 0x00000000fffff984 */ /* 0x000fe20000000800 */
[----:B------:R-:W-:Y:S01]  /*10800*/  @!PT LDS RZ, [RZ] ;  /* 0x00000000fffff984 */ /* 0x000fe20000000800 */
[----:B------:R0:W-:Y:S01]  /*10810*/  LDGSTS.E.BYPASS.LTC128B.128 [R29+0xa400], desc[UR48][R2.64], !P1 ;  /* 0x0a400000021d7fae */ /* 0x0001e2000c901d70 */
[----:B------:R-:W-:Y:S01]  /*10820*/  IMAD.MOV.U32 R13, RZ, RZ, R16 ;  /* 0x000000ffff0d7224 */ /* 0x000fe200078e0010 */
[----:B------:R-:W-:Y:S01]  /*10830*/  ISETP.LT.OR P1, PT, R5, 0x11, P2 ;  /* 0x000000110500780c */ /* 0x000fe20001721670 */
[----:B0-----:R-:W-:-:S12]  /*10840*/  IMAD.MOV.U32 R3, RZ, RZ, R14 ;  /* 0x000000ffff037224 */ /* 0x001fd800078e000e */
[----:B------:R-:W-:Y:S05]  /*10850*/  WARPSYNC.COLLECTIVE R15, `(.L_x_7372) ;  /* 0x000000000f087348 */ /* 0x000fea0003c00000 */
[----:B------:R0:W1:Y:S02]  /*10860*/  SHFL.IDX P6, R14, R13, R12, R11 ;  /* 0x0000000c0d0e7389 */ /* 0x00006400000c000b */
[----:B01----:R-:W-:Y:S01]  /*10870*/  ENDCOLLECTIVE ;  /* 0x000000000000791b */ /* 0x003fe20003800000 */
.L_x_7372:
[----:B------:R-:W-:Y:S01]  /*10880*/  MOV R13, R17 ;  /* 0x00000011000d7202 */ /* 0x000fe20000000f00 */
[----:B------:R-:W-:Y:S02]  /*10890*/  IMAD.MOV.U32 R12, RZ, RZ, 0x2 ;  /* 0x00000002ff0c7424 */ /* 0x000fe400078e00ff */
[----:B------:R-:W-:-:S07]  /*108a0*/  IMAD.MOV.U32 R2, RZ, RZ, R14 ;  /* 0x000000ffff027224 */ /* 0x000fce00078e000e */
[----:B------:R-:W-:Y:S05]  /*108b0*/  WARPSYNC.COLLECTIVE R15, `(.L_x_7373) ;  /* 0x000000000f087348 */ /* 0x000fea0003c00000 */
[----:B------:R0:W1:Y:S02]  /*108c0*/  SHFL.IDX P6, R14, R13, R12, R11 ;  /* 0x0000000c0d0e7389 */ /* 0x00006400000c000b */
[----:B01----:R-:W-:Y:S01]  /*108d0*/  ENDCOLLECTIVE ;  /* 0x000000000000791b */ /* 0x003fe20003800000 */
.L_x_7373:
        /* <DEDUP_REMOVED lines=12> */
.L_x_7374:
[----:B------:R-:W-:Y:S02]  /*109a0*/  IMAD.MOV.U32 R13, RZ, RZ, R17 ;  /* 0x000000ffff0d7224 */ /* 0x000fe400078e0011 */
[----:B------:R-:W-:Y:S02]  /*109b0*/  IMAD.MOV.U32 R12, RZ, RZ, 0x3 ;  /* 0x00000003ff0c7424 */ /* 0x000fe400078e00ff */
[----:B------:R-:W-:-:S07]  /*109c0*/  IMAD.MOV.U32 R2, RZ, RZ, R14 ;  /* 0x000000ffff027224 */ /* 0x000fce00078e000e */
[----:B------:R-:W-:Y:S05]  /*109d0*/  WARPSYNC.COLLECTIVE R15, `(.L_x_7375) ;  /* 0x000000000f087348 */ /* 0x000fea0003c00000 */
[----:B------:R0:W1:Y:S02]  /*109e0*/  SHFL.IDX P6, R14, R13, R12, R11 ;  /* 0x0000000c0d0e7389 */ /* 0x00006400000c000b */
[----:B01----:R-:W-:Y:S01]  /*109f0*/  ENDCOLLECTIVE ;  /* 0x000000000000791b */ /* 0x003fe20003800000 */
.L_x_7375:
[----:B------:R-:W-:-:S04]  /*10a00*/  IADD3 R2, P0, R30, R2, RZ ;  /* 0x000000021e027210 */ /* 0x000fc80007f1e0ff */
[----:B------:R-:W-:-:S05]  /*10a10*/  IADD3.X R3, RZ, R3, RZ, P0, !PT ;  /* 0x00000003ff037210 */ /* 0x000fca00007fe4ff */
[----:B------:R-:W-:Y:S01]  /*10a20*/  @!PT LDS RZ, [RZ] ;  /* 0x00000000fffff984 */ /* 0x000fe20000000800 */
[----:B------:R-:W-:Y:S01]  /*10a30*/  @!PT LDS RZ, [RZ] ;  /* 0x00000000fffff984 */ /* 0x000fe20000000800 */
[----:B------:R-:W-:Y:S01]  /*10a40*/  @!PT LDS RZ, [RZ] ;  /* 0x00000000fffff984 */ /* 0x000fe20000000800 */
[----:B------:R0:W-:Y:S01]  /*10a50*/  LDGSTS.E.BYPASS.LTC128B.128 [R29+0xb400], desc[UR48][R2.64], !P1 ;  /* 0x0b400000021d7fae */ /* 0x0001e2000c901d70 */
[----:B------:R-:W-:Y:S01]  /*10a60*/  ISETP.LT.OR P1, PT, R5, 0x31, P2 ;  /* 0x000000310500780c */ /* 0x000fe20001721670 */
[----:B------:R-:W-:Y:S02]  /*10a70*/  IMAD.MOV.U32 R13, RZ, RZ, R16 ;  /* 0x000000ffff0d7224 */ /* 0x000fe400078e0010 */
[----:B0-----:R-:W-:-:S10]  /*10a80*/  IMAD.MOV.U32 R3, RZ, RZ, R14 ;  /* 0x000000ffff037224 */ /* 0x001fd400078e000e */
[----:B------:R-:W-:Y:S05]  /*10a90*/  WARPSYNC.COLLECTIVE R15, `(.L_x_7376) ;  /* 0x000000000f087348 */ /* 0x000fea0003c00000 */
[----:B------:R0:W1:Y:S02]  /*10aa0*/  SHFL.IDX P6, R14, R13, R12, R11 ;  /* 0x0000000c0d0e7389 */ /* 0x00006400000c000b */
[----:B01----:R-:W-:Y:S01]  /*10ab0*/  ENDCOLLECTIVE ;  /* 0x000000000000791b */ /* 0x003fe20003800000 */
.L_x_7376:
[----:B------:R-:W-:Y:S02]  /*10ac0*/  IMAD.MOV.U32 R13, RZ, RZ, R17 ;  /* 0x000000ffff0d7224 */ /* 0x000fe400078e0011 */
[----:B------:R-:W-:Y:S01]  /*10ad0*/  IMAD.MOV.U32 R12, RZ, RZ, 0x4 ;  /* 0x00000004ff0c7424 */ /* 0x000fe200078e00ff */
[----:B------:R-:W-:-:S07]  /*10ae0*/  MOV R2, R14 ;  /* 0x0000000e00027202 */ /* 0x000fce0000000f00 */
[----:B------:R-:W-:Y:S05]  /*10af0*/  WARPSYNC.COLLECTIVE R15, `(.L_x_7377) ;  /* 0x000000000f087348 */ /* 0x000fea0003c00000 */
[----:B------:R0:W1:Y:S02]  /*10b00*/  SHFL.IDX P6, R14, R13, R12, R11 ;  /* 0x0000000c0d0e7389 */ /* 0x00006400000c000b */
[----:B01----:R-:W-:Y:S01]  /*10b10*/  ENDCOLLECTIVE ;  /* 0x000000000000791b */ /* 0x003fe20003800000 */
.L_x_7377:
[----:B------:R-:W-:-:S05]  /*10b20*/  IADD3 R2, P0, R30, R2, RZ ;  /* 0x000000021e027210 */ /* 0x000fca0007f1e0ff */
[----:B------:R-:W-:-:S05]  /*10b30*/  IMAD.X R3, RZ, RZ, R3, P0 ;  /* 0x000000ffff037224 */ /* 0x000fca00000e0603 */
[----:B------:R-:W-:Y:S01]  /*10b40*/  @!PT LDS RZ, [RZ] ;  /* 0x00000000fffff984 */ /* 0x000fe20000000800 */
[----:B------:R-:W-:Y:S01]  /*10b50*/  @!PT LDS RZ, [RZ] ;  /* 0x00000000fffff984 */ /* 0x000fe20000000800 */
[----:B------:R-:W-:Y:S01]  /*10b60*/  @!PT LDS RZ, [RZ] ;  /* 0x00000000fffff984 */ /* 0x000fe20000000800 */
[----:B------:R0:W-:Y:S01]  /*10b70*/  LDGSTS.E.BYPASS.LTC128B.128 [R29+0xbc00], desc[UR48][R2.64], !P1 ;  /* 0x0bc00000021d7fae */ /* 0x0001e2000c901d70 */
[----:B------:R-:W-:Y:S02]  /*10b80*/  ISETP.LT.OR P1, PT, R5, 0x41, P2 ;  /* 0x000000410500780c */ /* 0x000fe40001721670 */
[----:B------:R-:W-:Y:S01]  /*10b90*/  MOV R13, R16 ;  /* 0x00000010000d7202 */ /* 0x000fe20000000f00 */
[----:B0-----:R-:W-:-:S10]  /*10ba0*/  IMAD.MOV.U32 R3, RZ, RZ, R14 ;  /* 0x000000ffff037224 */ /* 0x001fd400078e000e */
[----:B------:R-:W-:Y:S05]  /*10bb0*/  WARPSYNC.COLLECTIVE R15, `(.L_x_7378) ;  /* 0x000000000f087348 */ /* 0x000fea0003c00000 */
[----:B------:R0:W1:Y:S02]  /*10bc0*/  SHFL.IDX P6, R14, R13, R12, R11 ;  /* 0x0000000c0d0e7389 */ /* 0x00006400000c000b */
[----:B01----:R-:W-:Y:S01]  /*10bd0*/  ENDCOLLECTIVE ;  /* 0x000000000000791b */ /* 0x003fe20003800000 */
.L_x_7378:
[----:B------:R-:W-:Y:S02]  /*10be0*/  IMAD.MOV.U32 R13, RZ, RZ, R17 ;  /* 0x000000ffff0d7224 */ /* 0x000fe400078e0011 */
[----:B------:R-:W-:Y:S02]  /*10bf0*/  IMAD.MOV.U32 R12, RZ, RZ, 0x5 ;  /* 0x00000005ff0c7424 */ /* 0x000fe400078e00ff */
[----:B------:R-:W-:-:S07]  /*10c00*/  IMAD.MOV.U32 R2, RZ, RZ, R14 ;  /* 0x000000ffff027224 */ /* 0x000fce00078e000e */
[----:B------:R-:W-:Y:S05]  /*10c10*/  WARPSYNC.COLLECTIVE R15, `(.L_x_7379) ;  /* 0x000000000f087348 */ /* 0x000fea0003c00000 */
[----:B------:R0:W1:Y:S02]  /*10c20*/  SHFL.IDX P6, R14, R13, R12, R11 ;  /* 0x0000000c0d0e7389 */ /* 0x00006400000c000b */
[----:B01----:R-:W-:Y:S01]  /*10c30*/  ENDCOLLECTIVE ;  /* 0x000000000000791b */ /* 0x003fe20003800000 */
.L_x_7379:
[----:B------:R-:W-:-:S05]  /*10c40*/  IADD3 R2, P0, R30, R2, RZ ;  /* 0x000000021e027210 */ /* 0x000fca0007f1e0ff */
[----:B------:R-:W-:-:S05]  /*10c50*/  IMAD.X R3, RZ, RZ, R3, P0 ;  /* 0x000000ffff037224 */ /* 0x000fca00000e0603 */
[----:B------:R-:W-:Y:S01]  /*10c60*/  @!PT LDS RZ, [RZ] ;  /* 0x00000000fffff984 */ /* 0x000fe20000000800 */
[----:B------:R-:W-:Y:S01]  /*10c70*/  @!PT LDS RZ, [RZ] ;  /* 0x00000000fffff984 */ /* 0x000fe20000000800 */
[----:B------:R-:W-:Y:S01]  /*10c80*/  @!PT LDS RZ, [RZ] ;  /* 0x00000000fffff984 */ /* 0x000fe20000000800 */
[----:B------:R0:W-:Y:S01]  /*10c90*/  LDGSTS.E.BYPASS.LTC128B.128 [R29+0xc400], desc[UR48][R2.64], !P1 ;  /* 0x0c400000021d7fae */ /* 0x0001e2000c901d70 */
[----:B------:R-:W-:Y:S01]  /*10ca0*/  IMAD.MOV.U32 R13, RZ, RZ, R16 ;  /* 0x000000ffff0d7224 */ /* 0x000fe200078e0010 */
[----:B------:R-:W-:Y:S02]  /*10cb0*/  ISETP.LT.OR P1, PT, R5, 0x51, P2 ;  /* 0x000000510500780c */ /* 0x000fe40001721670 */
[----:B0-----:R-:W-:-:S11]  /*10cc0*/  MOV R3, R14 ;  /* 0x0000000e00037202 */ /* 0x001fd60000000f00 */
[----:B------:R-:W-:Y:S05]  /*10cd0*/  WARPSYNC.COLLECTIVE R15, `(.L_x_7380) ;  /* 0x000000000f087348 */ /* 0x000fea0003c00000 */
[----:B------:R0:W1:Y:S02]  /*10ce0*/  SHFL.IDX P6, R14, R13, R12, R11 ;  /* 0x0000000c0d0e7389 */ /* 0x00006400000c000b */
[----:B01----:R-:W-:Y:S01]  /*10cf0*/  ENDCOLLECTIVE ;  /* 0x000000000000791b */ /* 0x003fe20003800000 */
.L_x_7380:
[----:B------:R-:W-:Y:S01]  /*10d00*/  IMAD.MOV.U32 R13, RZ, RZ, R17 ;  /* 0x000000ffff0d7224 */ /* 0x000fe200078e0011 */
[----:B------:R-:W-:Y:S01]  /*10d10*/  MOV R12, 0x6 ;  /* 0x00000006000c7802 */ /* 0x000fe20000000f00 */
[----:B------:R-:W-:-:S07]  /*10d20*/  IMAD.MOV.U32 R2, RZ, RZ, R14 ;  /* 0x000000ffff027224 */ /* 0x000fce00078e000e */
[----:B------:R-:W-:Y:S05]  /*10d30*/  WARPSYNC.COLLECTIVE R15, `(.L_x_7381) ;  /* 0x000000000f087348 */ /* 0x000fea0003c00000 */
[----:B------:R0:W1:Y:S02]  /*10d40*/  SHFL.IDX P6, R14, R13, R12, R11 ;  /* 0x0000000c0d0e7389 */ /* 0x00006400000c000b */
[----:B01----:R-:W-:Y:S01]  /*10d50*/  ENDCOLLECTIVE ;  /* 0x000000000000791b */ /* 0x003fe20003800000 */
.L_x_7381:
        /* <DEDUP_REMOVED lines=12> */
.L_x_7382:
[----:B------:R-:W-:Y:S01]  /*10e20*/  MOV R13, R17 ;  /* 0x00000011000d7202 */ /* 0x000fe20000000f00 */
[----:B------:R-:W-:Y:S02]  /*10e30*/  IMAD.MOV.U32 R12, RZ, RZ, 0x7 ;  /* 0x00000007ff0c7424 */ /* 0x000fe400078e00ff */
[----:B------:R-:W-:-:S07]  /*10e40*/  IMAD.MOV.U32 R2, RZ, RZ, R14 ;  /* 0x000000ffff027224 */ /* 0x000fce00078e000e */
[----:B------:R-:W-:Y:S05]  /*10e50*/  WARPSYNC.COLLECTIVE R15, `(.L_x_7383) ;  /* 0x000000000f087348 */ /* 0x000fea0003c00000 */
[----:B------:R0:W1:Y:S02]  /*10e60*/  SHFL.IDX P6, R14, R13, R12, R11 ;  /* 0x0000000c0d0e7389 */ /* 0x00006400000c000b */
[----:B01----:R-:W-:Y:S01]  /*10e70*/  ENDCOLLECTIVE ;  /* 0x000000000000791b */ /* 0x003fe20003800000 */
.L_x_7383:
        /* <DEDUP_REMOVED lines=8> */
[----:B------:R-:W-:-:S12]  /*10f00*/  IMAD.MOV.U32 R17, RZ, RZ, R14 ;  /* 0x000000ffff117224 */ /* 0x000fd800078e000e */
[----:B0-----:R-:W-:Y:S05]  /*10f10*/  WARPSYNC.COLLECTIVE R15, `(.L_x_7384) ;  /* 0x000000000f087348 */ /* 0x001fea0003c00000 */
[----:B------:R1:W2:Y:S02]  /*10f20*/  SHFL.IDX P6, R14, R13, R12, R11 ;  /* 0x0000000c0d0e7389 */ /* 0x0002a400000c000b */
[----:B012---:R-:W-:Y:S01]  /*10f30*/  ENDCOLLECTIVE ;  /* 0x000000000000791b */ /* 0x007fe20003800000 */
.L_x_7384:
[----:B------:R-:W-:Y:S02]  /*10f40*/  IMAD.MOV.U32 R13, RZ, RZ, R7 ;  /* 0x000000ffff0d7224 */ /* 0x000fe400078e0007 */
[----:B------:R-:W-:Y:S02]  /*10f50*/  IMAD.MOV.U32 R12, RZ, RZ, RZ ;  /* 0x000000ffff0c7224 */ /* 0x000fe400078e00ff */
[----:B------:R-:W-:-:S07]  /*10f60*/  IMAD.MOV.U32 R2, RZ, RZ, R14 ;  /* 0x000000ffff027224 */ /* 0x000fce00078e000e */
[----:B------:R-:W-:Y:S05]  /*10f70*/  WARPSYNC.COLLECTIVE R15, `(.L_x_7385) ;  /* 0x000000000f087348 */ /* 0x000fea0003c00000 */
[----:B------:R0:W1:Y:S02]  /*10f80*/  SHFL.IDX P6, R14, R13, R12, R11 ;  /* 0x0000000c0d0e7389 */ /* 0x00006400000c000b */
[----:B01----:R-:W-:Y:S01]  /*10f90*/  ENDCOLLECTIVE ;  /* 0x000000000000791b */ /* 0x003fe20003800000 */
.L_x_7385:
        /* <DEDUP_REMOVED lines=12> */
.L_x_7386:
[----:B------:R-:W-:Y:S02]  /*11060*/  IMAD.MOV.U32 R13, RZ, RZ, R7 ;  /* 0x000000ffff0d7224 */ /* 0x000fe400078e0007 */
[----:B------:R-:W-:Y:S01]  /*11070*/  IMAD.MOV.U32 R12, RZ, RZ, 0x1 ;  /* 0x00000001ff0c7424 */ /* 0x000fe200078e00ff */
[----:B------:R-:W-:-:S13]  /*11080*/  IADD3 R2, P0, R30, R14, RZ ;  /* 0x0000000e1e027210 */ /* 0x000fda0007f1e0ff */
[----:B------:R-:W-:Y:S05]  /*11090*/  WARPSYNC.COLLECTIVE R15, `(.L_x_7387) ;  /* 0x000000000f087348 */ /* 0x000fea0003c00000 */
[----:B------:R0:W1:Y:S02]  /*110a0*/  SHFL.IDX P6, R14, R13, R12, R11 ;  /* 0x0000000c0d0e7389 */ /* 0x00006400000c000b */
[----:B01----:R-:W-:Y:S01]  /*110b0*/  ENDCOLLECTIVE ;  /* 0x000000000000791b */ /* 0x003fe20003800000 */
.L_x_7387:
[----:B------:R-:W-:Y:S02]  /*110c0*/  IADD3.X R3, RZ, R3, RZ, P0, !PT ;  /* 0x00000003ff037210 */ /* 0x000fe400007fe4ff */
[----:B------:R-:W-:-:S03]  /*110d0*/  ISETP.GE.AND P0, PT, R5, 0x21, PT ;  /* 0x000000210500780c */ /* 0x000fc60003f06270 */
[----:B------:R-:W-:Y:S01]  /*110e0*/  @!PT LDS RZ, [RZ] ;  /* 0x00000000fffff984 */ /* 0x000fe20000000800 */
[----:B------:R-:W-:Y:S01]  /*110f0*/  @!PT LDS RZ, [RZ] ;  /* 0x00000000fffff984 */ /* 0x000fe20000000800 */
[----:B------:R-:W-:Y:S01]  /*11100*/  @!PT LDS RZ, [RZ] ;  /* 0x00000000fffff984 */ /* 0x000fe20000000800 */
[----:B------:R0:W-:Y:S01]  /*11110*/  LDGSTS.E.BYPASS.LTC128B.128 [R29+0xe400], desc[UR48][R2.64], !P1 ;  /* 0x0e400000021d7fae */ /* 0x0001e2000c901d70 */
[----:B------:R-:W-:Y:S01]  /*11120*/  ISETP.GE.AND P1, PT, R5, 0x11, PT ;  /* 0x000000110500780c */ /* 0x000fe20003f26270 */
[----:B------:R-:W-:-:S12]  /*11130*/  IMAD.MOV.U32 R13, RZ, RZ, R4 ;  /* 0x000000ffff0d7224 */ /* 0x000fd800078e0004 */
[----:B------:R-:W-:Y:S02]  /*11140*/  @P1 LOP3.LUT R0, R0, 0x20, RZ, 0xfc, !PT ;  /* 0x0000002000001812 */ /* 0x000fe400078efcff */
[----:B------:R-:W-:Y:S01]  /*11150*/  ISETP.GE.AND P1, PT, R5, 0x81, PT ;  /* 0x000000810500780c */ /* 0x000fe20003f26270 */
[----:B------:R-:W-:Y:S01]  /*11160*/  IMAD.MOV.U32 R7, RZ, RZ, R14 ;  /* 0x000000ffff077224 */ /* 0x000fe200078e000e */
[----:B0-----:R-:W-:-:S11]  /*11170*/  LOP3.LUT R0, R0, 0xffffffef, RZ, 0xc0, !PT ;  /* 0xffffffef00007812 */ /* 0x001fd600078ec0ff */
[----:B------:R-:W-:Y:S05]  /*11180*/  WARPSYNC.COLLECTIVE R15, `(.L_x_7388) ;  /* 0x000000000f087348 */ /* 0x000fea0003c00000 */
[----:B------:R0:W1:Y:S02]  /*11190*/  SHFL.IDX P6, R14, R13, R12, R11 ;  /* 0x0000000c0d0e7389 */ /* 0x00006400000c000b */
[----:B01----:R-:W-:Y:S01]  /*111a0*/  ENDCOLLECTIVE ;  /* 0x000000000000791b */ /* 0x003fe20003800000 */
.L_x_7388:
[----:B------:R-:W-:Y:S02]  /*111b0*/  @P0 LOP3.LUT R0, R0, 0x10, RZ, 0xfc, !PT ;  /* 0x0000001000000812 */ /* 0x000fe400078efcff */
[C---:B------:R-:W-:Y:S02]  /*111c0*/  ISETP.GE.AND P0, PT, R5.reuse, 0x71, PT ;  /* 0x000000710500780c */ /* 0x040fe40003f06270 */
[----:B------:R-:W-:Y:S02]  /*111d0*/  LOP3.LUT R0, R0, 0xffffffbf, RZ, 0xc0, !PT ;  /* 0xffffffbf00007812 */ /* 0x000fe400078ec0ff */
[----:B------:R-:W-:-:S13]  /*111e0*/  ISETP.GE.AND P6, PT, R5, 0x61, PT ;  /* 0x000000610500780c */ /* 0x000fda0003fc6270 */
[----:B------:R-:W-:Y:S02]  /*111f0*/  @P6 LOP3.LUT R0, R0, 0x40, RZ, 0xfc, !PT ;  /* 0x0000004000006812 */ /* 0x000fe400078efcff */
[----:B------:R-:W-:Y:S02]  /*11200*/  ISETP.GE.AND P6, PT, R5, 0x91, PT ;  /* 0x000000910500780c */ /* 0x000fe40003fc6270 */
[----:B------:R-:W-:-:S11]  /*11210*/  LOP3.LUT R0, R0, 0xfffffeff, RZ, 0xc0, !PT ;  /* 0xfffffeff00007812 */ /* 0x000fd600078ec0ff */
[----:B------:R-:W-:Y:S01]  /*11220*/  @P6 LOP3.LUT R0, R0, 0x100, RZ, 0xfc, !PT ;  /* 0x0000010000006812 */ /* 0x000fe200078efcff */
[----:B------:R-:W-:Y:S06]  /*11230*/  BRA `(.L_x_7389) ;  /* 0xffffffb800a87947 */ /* 0x000fec000383ffff */
.L_x_7322:
[----:B-1----:R1:W2:Y:S02]  /*11240*/  SYNCS.PHASECHK.TRANS64.TRYWAIT P2, [R25+URZ+0x22840], R33 ;  /* 0x02284021190075a7 */ /* 0x0022a4000804017f */
[----:B--2---:R-:W-:Y:S05]  /*11250*/  @!P2 NANOSLEEP.SYNCS 0x989680 ;  /* 0x009896800000a95d */ /* 0x004fea0003900000 */
[----:B------:R-:W2:Y:S02]  /*11260*/  @!P2 SYNCS.PHASECHK.TRANS64 P2, [R25+URZ+0x22840], R33 ;  /* 0x022840211900a5a7 */ /* 0x000ea4000804007f */
[----:B--2---:R-:W-:Y:S05]  /*11270*/  @!P2 BRA `(.L_x_7322) ;  /* 0xfffffffc00f0a947 */ /* 0x004fea000383ffff */
[----:B------:R-:W-:Y:S05]  /*11280*/  BRA `(.L_x_7390) ;  /* 0xffffffb800e87947 */ /* 0x000fea000383ffff */
.L_x_7323:
        /* <DEDUP_REMOVED lines=8> */
.L_x_7392:
[----:B------:R-:W-:Y:S05]  /*11310*/  BSYNC B0 ;  /* 0x0000000000007941 */ /* 0x000fea0003800000 */
.L_x_7391:
[----:B------:R-:W-:Y:S01]  /*11320*/  MOV R13, R7 ;  /* 0x00000007000d7202 */ /* 0x000fe20000000f00 */
[----:B------:R-:W-:Y:S01]  /*11330*/  IMAD.MOV.U32 R12, RZ, RZ, RZ ;  /* 0x000000ffff0c7224 */ /* 0x000fe200078e00ff */
[----:B------:R-:W-:Y:S01]  /*11340*/  P2R R8, PR, RZ, 0x2 ;  /* 0x00000002ff087803 */ /* 0x000fe20000000000 */
[----:B------:R-:W-:Y:S01]  /*11350*/  IMAD.MOV.U32 R11, RZ, RZ, 0x181f ;  /* 0x0000181fff0b7424 */ /* 0x000fe200078e00ff */
[----:B------:R-:W-:Y:S01]  /*11360*/  ISETP.GE.AND P1, PT, R30, R16, PT ;  /* 0x000000101e00720c */ /* 0x000fe20003f26270 */
[----:B------:R-:W-:Y:S01]  /*11370*/  IMAD.MOV.U32 R15, RZ, RZ, -0x1 ;  /* 0xffffffffff0f7424 */ /* 0x000fe200078e00ff */
[----:B------:R-:W-:Y:S01]  /*11380*/  P2R R9, PR, RZ, 0x1 ;  /* 0x00000001ff097803 */ /* 0x000fe20000000000 */
[----:B------:R-:W-:Y:S01]  /*11390*/  IMAD.MOV.U32 R2, RZ, RZ, R14 ;  /* 0x000000ffff027224 */ /* 0x000fe200078e000e */
[----:B------:R-:W-:-:S13]  /*113a0*/  LOP3.LUT P0, RZ, R0, 0x20, RZ, 0xc0, !PT ;  /* 0x0000002000ff7812 */ /* 0x000fda000780c0ff */
[----:B------:R-:W-:Y:S05]  /*113b0*/  WARPSYNC.COLLECTIVE R15, `(.L_x_7393) ;  /* 0x000000000f087348 */ /* 0x000fea0003c00000 */
[----:B------:R0:W1:Y:S02]  /*113c0*/  SHFL.IDX P6, R14, R13, R12, R11 ;  /* 0x0000000c0d0e7389 */ /* 0x00006400000c000b */
[----:B01----:R-:W-:Y:S01]  /*113d0*/  ENDCOLLECTIVE ;  /* 0x000000000000791b */ /* 0x003fe20003800000 */
.L_x_7393:
[----:B------:R-:W-:Y:S02]  /*113e0*/  IMAD.MOV.U32 R13, RZ, RZ, R6 ;  /* 0x000000ffff0d7224 */ /* 0x000fe400078e0006 */
[----:B------:R-:W-:Y:S01]  /*113f0*/  IMAD.MOV.U32 R12, RZ, RZ, 0x1 ;  /* 0x00000001ff0c7424 */ /* 0x000fe200078e00ff */
[----:B------:R-:W-:-:S13]  /*11400*/  LOP3.LUT P6, RZ, R0, 0x80, RZ, 0xc0, !PT ;  /* 0x0000008000ff7812 */ /* 0x000fda00078cc0ff */
[----:B------:R-:W-:-:S05]  /*11410*/  @P6 IADD3 R14, P2, R30, R14, RZ ;  /* 0x0000000e1e0e6210 */ /* 0x000fca0007f5e0ff */
[----:B------:R-:W-:Y:S01]  /*11420*/  @P6 IMAD.X R3, RZ, RZ, R2, P2 ;  /* 0x000000ffff036224 */ /* 0x000fe200010e0602 */
[----:B------:R-:W-:-:S05]  /*11430*/  @P6 MOV R2, R14 ;  /* 0x0000000e00026202 */ /* 0x000fca0000000f00 */
[----:B------:R-:W-:Y:S01]  /*11440*/  @!PT LDS RZ, [RZ] ;  /* 0x00000000fffff984 */ /* 0x000fe20000000800 */
[----:B------:R-:W-:Y:S01]  /*11450*/  @!PT LDS RZ, [RZ] ;  /* 0x00000000fffff984 */ /* 0x000fe20000000800 */
[----:B------:R-:W-:Y:S01]  /*11460*/  @!PT LDS RZ, [RZ] ;  /* 0x00000000fffff984 */ /* 0x000fe20000000800 */
[----:B------:R0:W-:Y:S01]  /*11470*/  @P6 LDGSTS.E.BYPASS.LTC128B.128 [R29+0x18400], desc[UR48][R2.64], !P1 ;  /* 0x18400000021d6fae */ /* 0x0001e2000c901d70 */
[----:B------:R-:W-:-:S13]  /*11480*/  LOP3.LUT P1, RZ, R0, 0x10, RZ, 0xc0, !PT ;  /* 0x0000001000ff7812 */ /* 0x000fda000782c0ff */
[----:B0-----:R-:W-:Y:S05]  /*11490*/  WARPSYNC.COLLECTIVE R15, `(.L_x_7394) ;  /* 0x000000000f087348 */ /* 0x001fea0003c00000 */
[----:B------:R1:W2:Y:S02]  /*114a0*/  SHFL.IDX P6, R14, R13, R12, R11 ;  /* 0x0000000c0d0e7389 */ /* 0x0002a400000c000b */
[----:B012---:R-:W-:Y:S01]  /*114b0*/  ENDCOLLECTIVE ;  /* 0x000000000000791b */ /* 0x007fe20003800000 */
.L_x_7394:
[----:B------:R-:W-:Y:S02]  /*114c0*/  IMAD.MOV.U32 R13, RZ, RZ, R7 ;  /* 0x000000ffff0d7224 */ /* 0x000fe400078e0007 */
[----:B------:R-:W-:-:S07]  /*114d0*/  IMAD.MOV.U32 R10, RZ, RZ, R14 ;  /* 0x000000ffff0a7224 */ /* 0x000fce00078e000e */
[----:B------:R-:W-:Y:S05]  /*114e0*/  WARPSYNC.COLLECTIVE R15, `(.L_x_7395) ;  /* 0x000000000f087348 */ /* 0x000fea0003c00000 */
[----:B------:R0:W1:Y:S02]  /*114f0*/  SHFL.IDX P6, R14, R13, R12, R11 ;  /* 0x0000000c0d0e7389 */ /* 0x00006400000c000b */
[----:B01----:R-:W-:Y:S01]  /*11500*/  ENDCOLLECTIVE ;  /* 0x000000000000791b */ /* 0x003fe20003800000 */
.L_x_7395:
[----:B------:R-:W-:Y:S02]  /*11510*/  IMAD.MOV.U32 R13, RZ, RZ, R6 ;  /* 0x000000ffff0d7224 */ /* 0x000fe400078e0006 */
[----:B------:R-:W-:Y:S01]  /*11520*/  IMAD.MOV.U32 R12, RZ, RZ, 0x2 ;  /* 0x00000002ff0c7424 */ /* 0x000fe200078e00ff */
[C---:B------:R-:W-:Y:S02]  /*11530*/  ISETP.GE.AND P6, PT, R30.reuse, R16, PT ;  /* 0x000000101e00720c */ /* 0x040fe40003fc6270 */
[----:B------:R-:W-:-:S04]  /*11540*/  @P0 IADD3 R2, P2, R30, R14, RZ ;  /* 0x0000000e1e020210 */ /* 0x000fc80007f5e0ff */
[----:B------:R-:W-:-:S07]  /*11550*/  @P0 IADD3.X R3, RZ, R10, RZ, P2, !PT ;  /* 0x0000000aff030210 */ /* 0x000fce00017fe4ff */
[----:B------:R-:W-:Y:S01]  /*11560*/  @!PT LDS RZ, [RZ] ;  /* 0x00000000fffff984 */ /* 0x000fe20000000800 */
[----:B------:R-:W-:Y:S01]  /*11570*/  @!PT LDS RZ, [RZ] ;  /* 0x00000000fffff984 */ /* 0x000fe20000000800 */
[----:B------:R-:W-:Y:S01]  /*11580*/  @!PT LDS RZ, [RZ] ;  /* 0x00000000fffff984 */ /* 0x000fe20000000800 */
[----:B------:R0:W-:Y:S01]  /*11590*/  @P0 LDGSTS.E.BYPASS.LTC128B.128 [R29+0x18c00], desc[UR48][R2.64], !P6 ;  /* 0x18c00000021d0fae */ /* 0x0001e2000f101d70 */
[----:B------:R-:W-:-:S13]  /*115a0*/  ISETP.NE.AND P0, PT, R9, RZ, PT ;  /* 0x000000ff0900720c */ /* 0x000fda0003f05270 */
[----:B0-----:R-:W-:Y:S05]  /*115b0*/  WARPSYNC.COLLECTIVE R15, `(.L_x_7396) ;  /* 0x000000000f087348 */ /* 0x001fea0003c00000 */
[----:B------:R1:W2:Y:S02]  /*115c0*/  SHFL.IDX P6, R14, R13, R12, R11 ;  /* 0x0000000c0d0e7389 */ /* 0x0002a400000c000b */
[----:B012---:R-:W-:Y:S01]  /*115d0*/  ENDCOLLECTIVE ;  /* 0x000000000000791b */ /* 0x007fe20003800000 */
.L_x_7396:
[----:B------:R-:W-:Y:S02]  /*115e0*/  IMAD.MOV.U32 R13, RZ, RZ, R7 ;  /* 0x000000ffff0d7224 */ /* 0x000fe400078e0007 */
[----:B------:R-:W-:-:S07]  /*115f0*/  IMAD.MOV.U32 R9, RZ, RZ, R14 ;  /* 0x000000ffff097224 */ /* 0x000fce00078e000e */
[----:B------:R-:W-:Y:S05]  /*11600*/  WARPSYNC.COLLECTIVE R15, `(.L_x_7397) ;  /* 0x000000000f087348 */ /* 0x000fea0003c00000 */
[----:B------:R0:W1:Y:S02]  /*11610*/  SHFL.IDX P6, R14, R13, R12, R11 ;  /* 0x0000000c0d0e7389 */ /* 0x00006400000c000b */
[----:B01----:R-:W-:Y:S01]  /*11620*/  ENDCOLLECTIVE ;  /* 0x000000000000791b */ /* 0x003fe20003800000 */
.L_x_7397:
[----:B------:R-:W-:Y:S02]  /*11630*/  IMAD.MOV.U32 R13, RZ, RZ, R6 ;  /* 0x000000ffff0d7224 */ /* 0x000fe400078e0006 */
[----:B------:R-:W-:Y:S01]  /*11640*/  IMAD.MOV.U32 R12, RZ, RZ, 0x3 ;  /* 0x00000003ff0c7424 */ /* 0x000fe200078e00ff */
[C---:B------:R-:W-:Y:S02]  /*11650*/  @P1 IADD3 R14, P2, R30.reuse, R14, RZ ;  /* 0x0000000e1e0e1210 */ /* 0x040fe40007f5e0ff */
[----:B------:R-:W-:Y:S02]  /*11660*/  ISETP.GE.AND P6, PT, R30, R16, PT ;  /* 0x000000101e00720c */ /* 0x000fe40003fc6270 */
[----:B------:R-:W-:Y:S01]  /*11670*/  @P1 IADD3.X R9, RZ, R9, RZ, P2, !PT ;  /* 0x00000009ff091210 */ /* 0x000fe200017fe4ff */
[----:B------:R-:W-:-:S04]  /*11680*/  @P1 IMAD.MOV.U32 R2, RZ, RZ, R14 ;  /* 0x000000ffff021224 */ /* 0x000fc800078e000e */
[----:B------:R-:W-:-:S06]  /*11690*/  @P1 IMAD.MOV.U32 R3, RZ, RZ, R9 ;  /* 0x000000ffff031224 */ /* 0x000fcc00078e0009 */
        /* <DEDUP_REMOVED lines=8> */
.L_x_7398:
[----:B------:R-:W-:Y:S01]  /*11720*/  IMAD.MOV.U32 R13, RZ, RZ, R7 ;  /* 0x000000ffff0d7224 */ /* 0x000fe200078e0007 */
[----:B------:R-:W-:-:S07]  /*11730*/  MOV R8, R14 ;  /* 0x0000000e00087202 */ /* 0x000fce0000000f00 */
[----:B------:R-:W-:Y:S05]  /*11740*/  WARPSYNC.COLLECTIVE R15, `(.L_x_7399) ;  /* 0x000000000f087348 */ /* 0x000fea0003c00000 */
[----:B------:R0:W1:Y:S02]  /*11750*/  SHFL.IDX P6, R14, R13, R12, R11 ;  /* 0x0000000c0d0e7389 */ /* 0x00006400000c000b */
[----:B01----:R-:W-:Y:S01]  /*11760*/  ENDCOLLECTIVE ;  /* 0x000000000000791b */ /* 0x003fe20003800000 */
.L_x_7399:
[----:B------:R-:W-:Y:S01]  /*11770*/  MOV R13, R6 ;  /* 0x00000006000d7202 */ /* 0x000fe20000000f00 */
        /* <DEDUP_REMOVED lines=9> */
[----:B------:R0:W-:Y:S01]  /*11810*/  @P5 LDGSTS.E.BYPASS.LTC128B.128 [R29+0x19c00], desc[UR48][R2.64], !P6 ;  /* 0x19c00000021d5fae */ /* 0x0001e2000f101d70 */
[----:B------:R-:W-:-:S13]  /*11820*/  ISETP.GE.AND P5, PT, R30, R16, PT ;  /* 0x000000101e00720c */ /* 0x000fda0003fa6270 */
[----:B0-----:R-:W-:Y:S05]  /*11830*/  WARPSYNC.COLLECTIVE R15, `(.L_x_7400) ;  /* 0x000000000f087348 */ /* 0x001fea0003c00000 */
[----:B------:R1:W2:Y:S02]  /*11840*/  SHFL.IDX P6, R14, R13, R12, R11 ;  /* 0x0000000c0d0e7389 */ /* 0x0002a400000c000b */
[----:B012---:R-:W-:Y:S01]  /*11850*/  ENDCOLLECTIVE ;  /* 0x000000000000791b */ /* 0x007fe20003800000 */
.L_x_7400:
[----:B------:R-:W-:Y:S02]  /*11860*/  IMAD.MOV.U32 R13, RZ, RZ, R7 ;  /* 0x000000ffff0d7224 */ /* 0x000fe400078e0007 */
[----:B------:R-:W-:-:S07]  /*11870*/  IMAD.MOV.U32 R8, RZ, RZ, R14 ;  /* 0x000000ffff087224 */ /* 0x000fce00078e000e */
[----:B------:R-:W-:Y:S05]  /*11880*/  WARPSYNC.COLLECTIVE R15, `(.L_x_7401) ;  /* 0x000000000f087348 */ /* 0x000fea0003c00000 */
[----:B------:R0:W1:Y:S02]  /*11890*/  SHFL.IDX P6, R14, R13, R12, R11 ;  /* 0x0000000c0d0e7389 */ /* 0x00006400000c000b */
[----:B01----:R-:W-:Y:S01]  /*118a0*/  ENDCOLLECTIVE ;  /* 0x000000000000791b */ /* 0x003fe20003800000 */
.L_x_7401:
        /* <DEDUP_REMOVED lines=8> */
.L_x_7402:
[----:B------:R-:W-:-:S05]  /*11930*/  @P4 IMAD.MOV.U32 R3, RZ, RZ, R9 ;  /* 0x000000ffff034224 */ /* 0x000fca00078e0009 */
[----:B------:R-:W-:Y:S01]  /*11940*/  @!PT LDS RZ, [RZ] ;  /* 0x00000000fffff984 */ /* 0x000fe20000000800 */
[----:B------:R-:W-:Y:S01]  /*11950*/  @!PT LDS RZ, [RZ] ;  /* 0x00000000fffff984 */ /* 0x000fe20000000800 */
[----:B------:R-:W-:Y:S01]  /*11960*/  @!PT LDS RZ, [RZ] ;  /* 0x00000000fffff984 */ /* 0x000fe20000000800 */
[----:B------:R0:W-:Y:S01]  /*11970*/  @P4 LDGSTS.E.BYPASS.LTC128B.128 [R29+0x1a400], desc[UR48][R2.64], !P5 ;  /* 0x1a400000021d4fae */ /* 0x0001e2000e901d70 */
[----:B------:R-:W-:Y:S02]  /*11980*/  LOP3.LUT P4, RZ, R0, 0x40, RZ, 0xc0, !PT ;  /* 0x0000004000ff7812 */ /* 0x000fe4000788c0ff */
[----:B------:R-:W-:Y:S01]  /*11990*/  MOV R13, R7 ;  /* 0x00000007000d7202 */ /* 0x000fe20000000f00 */
[----:B------:R-:W-:-:S10]  /*119a0*/  IMAD.MOV.U32 R8, RZ, RZ, R14 ;  /* 0x000000ffff087224 */ /* 0x000fd400078e000e */
[----:B0-----:R-:W-:Y:S05]  /*119b0*/  WARPSYNC.COLLECTIVE R15, `(.L_x_7403) ;  /* 0x000000000f087348 */ /* 0x001fea0003c00000 */
[----:B------:R1:W2:Y:S02]  /*119c0*/  SHFL.IDX P6, R14, R13, R12, R11 ;  /* 0x0000000c0d0e7389 */ /* 0x0002a400000c000b */
[----:B012---:R-:W-:Y:S01]  /*119d0*/  ENDCOLLECTIVE ;  /* 0x000000000000791b */ /* 0x007fe20003800000 */
.L_x_7403:
[----:B------:R-:W-:Y:S01]  /*119e0*/  IMAD.MOV.U32 R13, RZ, RZ, R6 ;  /* 0x000000ffff0d7224 */ /* 0x000fe200078e0006 */
[----:B------:R-:W-:Y:S02]  /*119f0*/  MOV R12, 0x6 ;  /* 0x00000006000c7802 */ /* 0x000fe40000000f00 */
[----:B------:R-:W-:-:S05]  /*11a00*/  @P3 IADD3 R14, P2, R30, R14, RZ ;  /* 0x0000000e1e0e3210 */ /* 0x000fca0007f5e0ff */
[----:B------:R-:W-:-:S08]  /*11a10*/  @P3 IMAD.MOV.U32 R2, RZ, RZ, R14 ;  /* 0x000000ffff023224 */ /* 0x000fd000078e000e */
[----:B------:R-:W-:Y:S05]  /*11a20*/  WARPSYNC.COLLECTIVE R15, `(.L_x_7404) ;  /* 0x000000000f087348 */ /* 0x000fea0003c00000 */
[----:B------:R0:W1:Y:S02]  /*11a30*/  SHFL.IDX P6, R14, R13, R12, R11 ;  /* 0x0000000c0d0e7389 */ /* 0x00006400000c000b */
[----:B01----:R-:W-:Y:S01]  /*11a40*/  ENDCOLLECTIVE ;  /* 0x000000000000791b */ /* 0x003fe20003800000 */
.L_x_7404:
[----:B------:R-:W-:-:S04]  /*11a50*/  @P3 IMAD.X R9, RZ, RZ, R8, P2 ;  /* 0x000000ffff093224 */ /* 0x000fc800010e0608 */
[----:B------:R-:W-:-:S05]  /*11a60*/  @P3 IMAD.MOV.U32 R3, RZ, RZ, R9 ;  /* 0x000000ffff033224 */ /* 0x000fca00078e0009 */
[----:B------:R-:W-:Y:S01]  /*11a70*/  @!PT LDS RZ, [RZ] ;  /* 0x00000000fffff984 */ /* 0x000fe20000000800 */
[----:B------:R-:W-:Y:S01]  /*11a80*/  @!PT LDS RZ, [RZ] ;  /* 0x00000000fffff984 */ /* 0x000fe20000000800 */
[----:B------:R-:W-:Y:S01]  /*11a90*/  @!PT LDS RZ, [RZ] ;  /* 0x00000000fffff984 */ /* 0x000fe20000000800 */
[----:B------:R0:W-:Y:S01]  /*11aa0*/  @P3 LDGSTS.E.BYPASS.LTC128B.128 [R29+0x1ac00], desc[UR48][R2.64], !P5 ;  /* 0x1ac00000021d3fae */ /* 0x0001e2000e901d70 */
[----:B------:R-:W-:Y:S02]  /*11ab0*/  IMAD.MOV.U32 R13, RZ, RZ, R7 ;  /* 0x000000ffff0d7224 */ /* 0x000fe400078e0007 */
[----:B------:R-:W-:-:S07]  /*11ac0*/  IMAD.MOV.U32 R8, RZ, RZ, R14 ;  /* 0x000000ffff087224 */ /* 0x000fce00078e000e */
[----:B0-----:R-:W-:Y:S05]  /*11ad0*/  WARPSYNC.COLLECTIVE R15, `(.L_x_7405) ;  /* 0x000000000f087348 */ /* 0x001fea0003c00000 */
[----:B------:R1:W2:Y:S02]  /*11ae0*/  SHFL.IDX P6, R14, R13, R12, R11 ;  /* 0x0000000c0d0e7389 */ /* 0x0002a400000c000b */
[----:B012---:R-:W-:Y:S01]  /*11af0*/  ENDCOLLECTIVE ;  /* 0x000000000000791b */ /* 0x007fe20003800000 */
.L_x_7405:
[----:B------:R-:W-:Y:S02]  /*11b00*/  IMAD.MOV.U32 R13, RZ, RZ, R6 ;  /* 0x000000ffff0d7224 */ /* 0x000fe400078e0006 */
[----:B------:R-:W-:Y:S01]  /*11b10*/  IMAD.MOV.U32 R12, RZ, RZ, 0x7 ;  /* 0x00000007ff0c7424 */ /* 0x000fe200078e00ff */
[----:B------:R-:W-:-:S05]  /*11b20*/  @P4 IADD3 R14, P2, R30, R14, RZ ;  /* 0x0000000e1e0e4210 */ /* 0x000fca0007f5e0ff */
[----:B------:R-:W-:-:S08]  /*11b30*/  @P4 IMAD.MOV.U32 R2, RZ, RZ, R14 ;  /* 0x000000ffff024224 */ /* 0x000fd000078e000e */
[----:B------:R-:W-:Y:S05]  /*11b40*/  WARPSYNC.COLLECTIVE R15, `(.L_x_7406) ;  /* 0x000000000f087348 */ /* 0x000fea0003c00000 */
[----:B------:R0:W1:Y:S02]  /*11b50*/  SHFL.IDX P6, R14, R13, R12, R11 ;  /* 0x0000000c0d0e7389 */ /* 0x00006400000c000b */
[----:B01----:R-:W-:Y:S01]  /*11b60*/  ENDCOLLECTIVE ;  /* 0x000000000000791b */ /* 0x003fe20003800000 */
.L_x_7406:
[----:B------:R-:W-:-:S05]  /*11b70*/  @P4 IMAD.X R9, RZ, RZ, R8, P2 ;  /* 0x000000ffff094224 */ /* 0x000fca00010e0608 */
[----:B------:R-:W-:-:S05]  /*11b80*/  @P4 MOV R3, R9 ;  /* 0x0000000900034202 */ /* 0x000fca0000000f00 */
        /* <DEDUP_REMOVED lines=9> */
.L_x_7407:
[----:B------:R-:W-:Y:S02]  /*11c20*/  IMAD.MOV.U32 R13, RZ, RZ, R4 ;  /* 0x000000ffff0d7224 */ /* 0x000fe400078e0004 */
[----:B------:R-:W-:Y:S01]  /*11c30*/  IMAD.MOV.U32 R12, RZ, RZ, RZ ;  /* 0x000000ffff0c7224 */ /* 0x000fe200078e00ff */
[----:B------:R-:W-:-:S13]  /*11c40*/  @P0 IADD3 R9, P2, R30, R14, RZ ;  /* 0x0000000e1e090210 */ /* 0x000fda0007f5e0ff */
[----:B------:R-:W-:Y:S05]  /*11c50*/  WARPSYNC.COLLECTIVE R15, `(.L_x_7408) ;  /* 0x000000000f087348 */ /* 0x000fea0003c00000 */
[----:B------:R0:W1:Y:S02]  /*11c60*/  SHFL.IDX P6, R14, R13, R12, R11 ;  /* 0x0000000c0d0e7389 */ /* 0x00006400000c000b */
[----:B01----:R-:W-:Y:S01]  /*11c70*/  ENDCOLLECTIVE ;  /* 0x000000000000791b */ /* 0x003fe20003800000 */
.L_x_7408:
[----:B------:R-:W-:Y:S01]  /*11c80*/  @P0 IADD3.X R10, RZ, R8, RZ, P2, !PT ;  /* 0x00000008ff0a0210 */ /* 0x000fe200017fe4ff */
[----:B------:R-:W-:-:S04]  /*11c90*/  @P0 IMAD.MOV.U32 R2, RZ, RZ, R9 ;  /* 0x000000ffff020224 */ /* 0x000fc800078e0009 */
[----:B------:R-:W-:-:S05]  /*11ca0*/  @P0 IMAD.MOV.U32 R3, RZ, RZ, R10 ;  /* 0x000000ffff030224 */ /* 0x000fca00078e000a */
[----:B------:R-:W-:Y:S01]  /*11cb0*/  @!PT LDS RZ, [RZ] ;  /* 0x00000000fffff984 */ /* 0x000fe20000000800 */
[----:B------:R-:W-:Y:S01]  /*11cc0*/  @!PT LDS RZ, [RZ] ;  /* 0x00000000fffff984 */ /* 0x000fe20000000800 */
[----:B------:R-:W-:Y:S01]  /*11cd0*/  @!PT LDS RZ, [RZ] ;  /* 0x00000000fffff984 */ /* 0x000fe20000000800 */
[----:B------:R0:W-:Y:S01]  /*11ce0*/  @P0 LDGSTS.E.BYPASS.LTC128B.128 [R29+0x1bc00], desc[UR48][R2.64], !P5 ;  /* 0x1bc00000021d0fae */ /* 0x0001e2000e901d70 */
[----:B------:R-:W-:Y:S01]  /*11cf0*/  IMAD.MOV.U32 R13, RZ, RZ, R5 ;  /* 0x000000ffff0d7224 */ /* 0x000fe200078e0005 */
[----:B------:R-:W-:-:S07]  /*11d00*/  MOV R8, R14 ;  /* 0x0000000e00087202 */ /* 0x000fce0000000f00 */
[----:B0-----:R-:W-:Y:S05]  /*11d10*/  WARPSYNC.COLLECTIVE R15, `(.L_x_7409) ;  /* 0x000000000f087348 */ /* 0x001fea0003c00000 */
[----:B------:R1:W2:Y:S02]  /*11d20*/  SHFL.IDX P6, R14, R13, R12, R11 ;  /* 0x0000000c0d0e7389 */ /* 0x0002a400000c000b */
[----:B012---:R-:W-:Y:S01]  /*11d30*/  ENDCOLLECTIVE ;  /* 0x000000000000791b */ /* 0x007fe20003800000 */
.L_x_7409:
[----:B------:R-:W-:Y:S01]  /*11d40*/  MOV R13, R4 ;  /* 0x00000004000d7202 */ /* 0x000fe20000000f00 */
[----:B------:R-:W-:Y:S01]  /*11d50*/  IMAD.MOV.U32 R12, RZ, RZ, 0x1 ;  /* 0x00000001ff0c7424 */ /* 0x000fe200078e00ff */
[----:B------:R-:W-:-:S05]  /*11d60*/  @P1 IADD3 R14, P0, R30, R14, RZ ;  /* 0x0000000e1e0e1210 */ /* 0x000fca0007f1e0ff */
[----:B------:R-:W-:-:S08]  /*11d70*/  @P1 IMAD.MOV.U32 R2, RZ, RZ, R14 ;  /* 0x000000ffff021224 */ /* 0x000fd000078e000e */
[----:B------:R-:W-:Y:S05]  /*11d80*/  WARPSYNC.COLLECTIVE R15, `(.L_x_7410) ;  /* 0x000000000f087348 */ /* 0x000fea0003c00000 */
[----:B------:R0:W1:Y:S02]  /*11d90*/  SHFL.IDX P6, R14, R13, R12, R11 ;  /* 0x0000000c0d0e7389 */ /* 0x00006400000c000b */
[----:B01----:R-:W-:Y:S01]  /*11da0*/  ENDCOLLECTIVE ;  /* 0x000000000000791b */ /* 0x003fe20003800000 */
.L_x_7410:
        /* <DEDUP_REMOVED lines=11> */
.L_x_7411:
[----:B------:R-:W-:Y:S05]  /*11e60*/  BRA `(.L_x_7412) ;  /* 0xffffffb400a87947 */ /* 0x000fea000383ffff */
.L_x_7326:
[----:B------:R-:W-:Y:S01]  /*11e70*/  IMAD.MOV.U32 R13, RZ, RZ, R4 ;  /* 0x000000ffff0d7224 */ /* 0x000fe200078e0004 */
[----:B------:R-:W-:Y:S01]  /*11e80*/  MOV R12, RZ ;  /* 0x000000ff000c7202 */ /* 0x000fe20000000f00 */
[----:B------:R-:W-:Y:S02]  /*11e90*/  IMAD.MOV.U32 R11, RZ, RZ, 0x181f ;  /* 0x0000181fff0b7424 */ /* 0x000fe400078e00ff */
[----:B------:R-:W-:-:S07]  /*11ea0*/  IMAD.MOV.U32 R15, RZ, RZ, -0x1 ;  /* 0xffffffffff0f7424 */ /* 0x000fce00078e00ff */
[----:B01----:R-:W-:Y:S05]  /*11eb0*/  WARPSYNC.COLLECTIVE R15, `(.L_x_7413) ;  /* 0x000000000f087348 */ /* 0x003fea0003c00000 */
[----:B------:R2:W3:Y:S02]  /*11ec0*/  SHFL.IDX P6, R14, R13, R12, R11 ;  /* 0x0000000c0d0e7389 */ /* 0x0004e400000c000b */
[----:B0123--:R-:W-:Y:S01]  /*11ed0*/  ENDCOLLECTIVE ;  /* 0x000000000000791b */ /* 0x00ffe20003800000 */
.L_x_7413:
[----:B------:R-:W-:Y:S02]  /*11ee0*/  IMAD.MOV.U32 R13, RZ, RZ, R0 ;  /* 0x000000ffff0d7224 */ /* 0x000fe400078e0000 */
[----:B------:R-:W-:-:S07]  /*11ef0*/  IMAD.MOV.U32 R2, RZ, RZ, R14 ;  /* 0x000000ffff027224 */ /* 0x000fce00078e000e */
[----:B------:R-:W-:Y:S05]  /*11f00*/  WARPSYNC.COLLECTIVE R15, `(.L_x_7414) ;  /* 0x000000000f087348 */ /* 0x000fea0003c00000 */
[----:B------:R0:W1:Y:S02]  /*11f10*/  SHFL.IDX P6, R14, R13, R12, R11 ;  /* 0x0000000c0d0e7389 */ /* 0x00006400000c000b */
[----:B01----:R-:W-:Y:S01]  /*11f20*/  ENDCOLLECTIVE ;  /* 0x000000000000791b */ /* 0x003fe20003800000 */
.L_x_7414:
[----:B------:R-:W-:Y:S02]  /*11f30*/  ULDC UR4, c[0x0][0x288] ;  /* 0x0000a20000047ab9 */ /* 0x000fe40000000800 */
[----:B------:R-:W-:Y:S01]  /*11f40*/  IMAD R5, R6, UR4, RZ ;  /* 0x0000000406057c24 */ /* 0x000fe2000f8e02ff */
[----:B------:R-:W-:-:S04]  /*11f50*/  LEA R6, R26, R24, 0x7 ;  /* 0x000000181a067211 */ /* 0x000fc800078e38ff */
[C---:B------:R-:W-:Y:S01]  /*11f60*/  ISETP.GE.AND P1, PT, R6.reuse, R5, PT ;  /* 0x000000050600720c */ /* 0x040fe20003f26270 */
[----:B------:R-:W-:Y:S01]  /*11f70*/  VIADD R8, R6, 0x10 ;  /* 0x0000001006087836 */ /* 0x000fe20000000000 */
[----:B------:R-:W-:Y:S01]  /*11f80*/  MOV R13, R4 ;  /* 0x00000004000d7202 */ /* 0x000fe20000000f00 */
[----:B------:R-:W-:-:S10]  /*11f90*/  IMAD.MOV.U32 R12, RZ, RZ, 0x1 ;  /* 0x00000001ff0c7424 */ /* 0x000fd400078e00ff */
[----:B------:R-:W-:-:S05]  /*11fa0*/  @!P1 IADD3 R14, P2, R30, R14, RZ ;  /* 0x0000000e1e0e9210 */ /* 0x000fca0007f5e0ff */
[----:B------:R-:W-:Y:S02]  /*11fb0*/  @!P1 IMAD.X R17, RZ, RZ, R2, P2 ;  /* 0x000000ffff119224 */ /* 0x000fe400010e0602 */
[----:B------:R-:W-:-:S07]  /*11fc0*/  @!P1 IMAD.MOV.U32 R2, RZ, RZ, R14 ;  /* 0x000000ffff029224 */ /* 0x000fce00078e000e */
[----:B------:R-:W-:Y:S05]  /*11fd0*/  WARPSYNC.COLLECTIVE R15, `(.L_x_7415) ;  /* 0x000000000f087348 */ /* 0x000fea0003c00000 */
[----:B------:R0:W1:Y:S02]  /*11fe0*/  SHFL.IDX P6, R14, R13, R12, R11 ;  /* 0x0000000c0d0e7389 */ /* 0x00006400000c000b */
[----:B01----:R-:W-:Y:S01]  /*11ff0*/  ENDCOLLECTIVE ;  /* 0x000000000000791b */ /* 0x003fe20003800000 */
.L_x_7415:
[----:B------:R-:W-:-:S05]  /*12000*/  @!P1 IMAD.MOV.U32 R3, RZ, RZ, R17 ;  /* 0x000000ffff039224 */ /* 0x000fca00078e0011 */
[----:B------:R-:W-:Y:S01]  /*12010*/  @!PT LDS RZ, [RZ] ;  /* 0x00000000fffff984 */ /* 0x000fe20000000800 */
[----:B------:R-:W-:Y:S01]  /*12020*/  @!PT LDS RZ, [RZ] ;  /* 0x00000000fffff984 */ /* 0x000fe20000000800 */
[----:B------:R-:W-:Y:S01]  /*12030*/  @!PT LDS RZ, [RZ] ;  /* 0x00000000fffff984 */ /* 0x000fe20000000800 */
        /* <DEDUP_REMOVED lines=8> */
.L_x_7416:
[----:B------:R-:W-:Y:S01]  /*120c0*/  IMAD.MOV.U32 R13, RZ, RZ, R4 ;  /* 0x000000ffff0d7224 */ /* 0x000fe200078e0004 */
[----:B------:R-:W-:Y:S01]  /*120d0*/  MOV R12, 0x2 ;  /* 0x00000002000c7802 */ /* 0x000fe20000000f00 */
[----:B------:R-:W-:-:S07]  /*120e0*/  IMAD.MOV.U32 R3, RZ, RZ, R14 ;  /* 0x000000ffff037224 */ /* 0x000fce00078e000e */
[----:B------:R-:W-:Y:S05]  /*120f0*/  WARPSYNC.COLLECTIVE R15, `(.L_x_7417) ;  /* 0x000000000f087348 */ /* 0x000fea0003c00000 */
[----:B------:R0:W1:Y:S02]  /*12100*/  SHFL.IDX P6, R14, R13, R12, R11 ;  /* 0x0000000c0d0e7389 */ /* 0x00006400000c000b */
[----:B01----:R-:W-:Y:S01]  /*12110*/  ENDCOLLECTIVE ;  /* 0x000000000000791b */ /* 0x003fe20003800000 */
.L_x_7417:
[----:B------:R-:W-:-:S04]  /*12120*/  @!P1 IADD3 R9, P3, R30, R3, RZ ;  /* 0x000000031e099210 */ /* 0x000fc80007f7e0ff */
[----:B------:R-:W-:Y:S01]  /*12130*/  @!P1 IADD3.X R10, RZ, R7, RZ, P3, !PT ;  /* 0x00000007ff0a9210 */ /* 0x000fe20001ffe4ff */
[----:B------:R-:W-:-:S04]  /*12140*/  @!P1 IMAD.MOV.U32 R2, RZ, RZ, R9 ;  /* 0x000000ffff029224 */ /* 0x000fc800078e0009 */
[----:B------:R-:W-:Y:S02]  /*12150*/  @!P1 IMAD.MOV.U32 R3, RZ, RZ, R10 ;  /* 0x000000ffff039224 */ /* 0x000fe400078e000a */
[----:B------:R-:W-:-:S03]  /*12160*/  IMAD.MOV.U32 R13, RZ, RZ, R0 ;  /* 0x000000ffff0d7224 */ /* 0x000fc600078e0000 */
[----:B------:R-:W-:Y:S01]  /*12170*/  @!PT LDS RZ, [RZ] ;  /* 0x00000000fffff984 */ /* 0x000fe20000000800 */
[----:B------:R-:W-:Y:S01]  /*12180*/  @!PT LDS RZ, [RZ] ;  /* 0x00000000fffff984 */ /* 0x000fe20000000800 */
[----:B------:R-:W-:Y:S01]  /*12190*/  @!PT LDS RZ, [RZ] ;  /* 0x00000000fffff984 */ /* 0x000fe20000000800 */
[----:B------:R0:W-:Y:S01]  /*121a0*/  @!P1 LDGSTS.E.BYPASS.LTC128B.128 [R29+0x14c00], desc[UR48][R2.64], !P0 ;  /* 0x14c00000021d9fae */ /* 0x0001e2000c101d70 */
[----:B------:R-:W-:Y:S01]  /*121b0*/  ISETP.GE.AND P1, PT, R8, R5, PT ;  /* 0x000000050800720c */ /* 0x000fe20003f26270 */
[----:B------:R-:W-:-:S12]  /*121c0*/  IMAD.MOV.U32 R8, RZ, RZ, R14 ;  /* 0x000000ffff087224 */ /* 0x000fd800078e000e */
[----:B0-----:R-:W-:Y:S05]  /*121d0*/  WARPSYNC.COLLECTIVE R15, `(.L_x_7418) ;  /* 0x000000000f087348 */ /* 0x001fea0003c00000 */
[----:B------:R1:W2:Y:S02]  /*121e0*/  SHFL.IDX P6, R14, R13, R12, R11 ;  /* 0x0000000c0d0e7389 */ /* 0x0002a400000c000b */
[----:B012---:R-:W-:Y:S01]  /*121f0*/  ENDCOLLECTIVE ;  /* 0x000000000000791b */ /* 0x007fe20003800000 */
.L_x_7418:
[----:B------:R-:W-:Y:S02]  /*12200*/  IMAD.MOV.U32 R13, RZ, RZ, R4 ;  /* 0x000000ffff0d7224 */ /* 0x000fe400078e0004 */
[----:B------:R-:W-:Y:S01]  /*12210*/  IMAD.MOV.U32 R12, RZ, RZ, 0x3 ;  /* 0x00000003ff0c7424 */ /* 0x000fe200078e00ff */
[----:B------:R-:W-:-:S05]  /*12220*/  @!P1 IADD3 R14, P2, R30, R14, RZ ;  /* 0x0000000e1e0e9210 */ /* 0x000fca0007f5e0ff */
[----:B------:R-:W-:-:S08]  /*12230*/  @!P1 IMAD.MOV.U32 R2, RZ, RZ, R14 ;  /* 0x000000ffff029224 */ /* 0x000fd000078e000e */
[----:B------:R-:W-:Y:S05]  /*12240*/  WARPSYNC.COLLECTIVE R15, `(.L_x_7419) ;  /* 0x000000000f087348 */ /* 0x000fea0003c00000 */
[----:B------:R0:W1:Y:S02]  /*12250*/  SHFL.IDX P6, R14, R13, R12, R11 ;  /* 0x0000000c0d0e7389 */ /* 0x00006400000c000b */
[----:B01----:R-:W-:Y:S01]  /*12260*/  ENDCOLLECTIVE ;  /* 0x000000000000791b */ /* 0x003fe20003800000 */
.L_x_7419:
[----:B------:R-:W-:Y:S01]  /*12270*/  @!P1 IMAD.X R3, RZ, RZ, R8, P2 ;  /* 0x000000ffff039224 */ /* 0x000fe200010e0608 */
[----:B------:R-:W-:-:S04]  /*12280*/  IADD3 R8, R6, 0x30, RZ ;  /* 0x0000003006087810 */ /* 0x000fc80007ffe0ff */
[----:B------:R-:W-:Y:S01]  /*12290*/  ISETP.GE.AND P2, PT, R8, R5, PT ;  /* 0x000000050800720c */ /* 0x000fe20003f46270 */
[----:B------:R-:W-:Y:S01]  /*122a0*/  @!PT LDS RZ, [RZ] ;  /* 0x00000000fffff984 */ /* 0x000fe20000000800 */
[----:B------:R-:W-:Y:S01]  /*122b0*/  @!PT LDS RZ, [RZ] ;  /* 0x00000000fffff984 */ /* 0x000fe20000000800 */
[----:B------:R-:W-:Y:S01]  /*122c0*/  @!PT LDS RZ, [RZ] ;  /* 0x00000000fffff984 */ /* 0x000fe20000000800 */
[----:B------:R0:W-:Y:S01]  /*122d0*/  @!P1 LDGSTS.E.BYPASS.LTC128B.128 [R29+0x15400], desc[UR48][R2.64], !P0 ;  /* 0x15400000021d9fae */ /* 0x0001e2000c101d70 */
[----:B------:R-:W-:Y:S01]  /*122e0*/  VIADD R8, R6, 0x40 ;  /* 0x0000004006087836 */ /* 0x000fe20000000000 */
[----:B------:R-:W-:Y:S01]  /*122f0*/  MOV R13, R0 ;  /* 0x00000000000d7202 */ /* 0x000fe20000000f00 */
[----:B------:R-:W-:-:S09]  /*12300*/  IMAD.MOV.U32 R7, RZ, RZ, R14 ;  /* 0x000000ffff077224 */ /* 0x000fd200078e000e */
[----:B0-----:R-:W-:Y:S05]  /*12310*/  WARPSYNC.COLLECTIVE R15, `(.L_x_7420) ;  /* 0x000000000f087348 */ /* 0x001fea0003c00000 */
[----:B------:R1:W2:Y:S02]  /*12320*/  SHFL.IDX P6, R14, R13, R12, R11 ;  /* 0x0000000c0d0e7389 */ /* 0x0002a400000c000b */
[----:B012---:R-:W-:Y:S01]  /*12330*/  ENDCOLLECTIVE ;  /* 0x000000000000791b */ /* 0x007fe20003800000 */
.L_x_7420:
[----:B------:R-:W-:Y:S01]  /*12340*/  MOV R13, R4 ;  /* 0x00000004000d7202 */ /* 0x000fe20000000f00 */
[----:B------:R-:W-:Y:S02]  /*12350*/  IMAD.MOV.U32 R12, RZ, RZ, 0x4 ;  /* 0x00000004ff0c7424 */ /* 0x000fe400078e00ff */
[----:B------:R-:W-:-:S07]  /*12360*/  IMAD.MOV.U32 R9, RZ, RZ, R14 ;  /* 0x000000ffff097224 */ /* 0x000fce00078e000e */
[----:B------:R-:W-:Y:S05]  /*12370*/  WARPSYNC.COLLECTIVE R15, `(.L_x_7421) ;  /* 0x000000000f087348 */ /* 0x000fea0003c00000 */
[----:B------:R0:W1:Y:S02]  /*12380*/  SHFL.IDX P6, R14, R13, R12, R11 ;  /* 0x0000000c0d0e7389 */ /* 0x00006400000c000b */
[----:B01----:R-:W-:Y:S01]  /*12390*/  ENDCOLLECTIVE ;  /* 0x000000000000791b */ /* 0x003fe20003800000 */
.L_x_7421:
[----:B------:R-:W-:-:S05]  /*123a0*/  @!P2 IADD3 R2, P1, R30, R9, RZ ;  /* 0x000000091e02a210 */ /* 0x000fca0007f3e0ff */
[----:B------:R-:W-:Y:S01]  /*123b0*/  @!P2 IMAD.X R3, RZ, RZ, R7, P1 ;  /* 0x000000ffff03a224 */ /* 0x000fe200008e0607 */
[----:B------:R-:W-:-:S04]  /*123c0*/  ISETP.GE.AND P1, PT, R8, R5, PT ;  /* 0x000000050800720c */ /* 0x000fc80003f26270 */
[----:B------:R-:W-:Y:S01]  /*123d0*/  @!PT LDS RZ, [RZ] ;  /* 0x00000000fffff984 */ /* 0x000fe20000000800 */
[----:B------:R-:W-:Y:S01]  /*123e0*/  @!PT LDS RZ, [RZ] ;  /* 0x00000000fffff984 */ /* 0x000fe20000000800 */
[----:B------:R-:W-:Y:S01]  /*123f0*/  @!PT LDS RZ, [RZ] ;  /* 0x00000000fffff984 */ /* 0x000fe20000000800 */
[----:B------:R0:W-:Y:S01]  /*12400*/  @!P2 LDGSTS.E.BYPASS.LTC128B.128 [R29+0x15c00], desc[UR48][R2.64], !P0 ;  /* 0x15c00000021dafae */ /* 0x0001e2000c101d70 */
[----:B------:R-:W-:Y:S02]  /*12410*/  IMAD.MOV.U32 R13, RZ, RZ, R0 ;  /* 0x000000ffff0d7224 */ /* 0x000fe400078e0000 */
[----:B------:R-:W-:-:S07]  /*12420*/  IMAD.MOV.U32 R8, RZ, RZ, R14 ;  /* 0x000000ffff087224 */ /* 0x000fce00078e000e */
[----:B0-----:R-:W-:Y:S05]  /*12430*/  WARPSYNC.COLLECTIVE R15, `(.L_x_7422) ;  /* 0x000000000f087348 */ /* 0x001fea0003c00000 */
[----:B------:R1:W2:Y:S02]  /*12440*/  SHFL.IDX P6, R14, R13, R12, R11 ;  /* 0x0000000c0d0e7389 */ /* 0x0002a400000c000b */
[----:B012---:R-:W-:Y:S01]  /*12450*/  ENDCOLLECTIVE ;  /* 0x000000000000791b */ /* 0x007fe20003800000 */
.L_x_7422:
[----:B------:R-:W-:Y:S02]  /*12460*/  IMAD.MOV.U32 R13, RZ, RZ, R4 ;  /* 0x000000ffff0d7224 */ /* 0x000fe400078e0004 */
[----:B------:R-:W-:Y:S01]  /*12470*/  IMAD.MOV.U32 R12, RZ, RZ, 0x5 ;  /* 0x00000005ff0c7424 */ /* 0x000fe200078e00ff */
[----:B------:R-:W-:-:S13]  /*12480*/  @!P1 IADD3 R2, P2, R30, R14, RZ ;  /* 0x0000000e1e029210 */ /* 0x000fda0007f5e0ff */
[----:B------:R-:W-:Y:S05]  /*12490*/  WARPSYNC.COLLECTIVE R15, `(.L_x_7423) ;  /* 0x000000000f087348 */ /* 0x000fea0003c00000 */
[----:B------:R0:W1:Y:S02]  /*124a0*/  SHFL.IDX P6, R14, R13, R12, R11 ;  /* 0x0000000c0d0e7389 */ /* 0x00006400000c000b */
[----:B01----:R-:W-:Y:S01]  /*124b0*/  ENDCOLLECTIVE ;  /* 0x000000000000791b */ /* 0x003fe20003800000 */
.L_x_7423:
[----:B------:R-:W-:Y:S01]  /*124c0*/  @!P1 IADD3.X R3, RZ, R8, RZ, P2, !PT ;  /* 0x00000008ff039210 */ /* 0x000fe200017fe4ff */
[----:B------:R-:W-:-:S04]  /*124d0*/  VIADD R8, R6, 0x50 ;  /* 0x0000005006087836 */ /* 0x000fc80000000000 */
[----:B------:R-:W-:Y:S01]  /*124e0*/  @!PT LDS RZ, [RZ] ;  /* 0x00000000fffff984 */ /* 0x000fe20000000800 */
[----:B------:R-:W-:Y:S01]  /*124f0*/  @!PT LDS RZ, [RZ] ;  /* 0x00000000fffff984 */ /* 0x000fe20000000800 */
[----:B------:R-:W-:Y:S01]  /*12500*/  @!PT LDS RZ, [RZ] ;  /* 0x00000000fffff984 */ /* 0x000fe20000000800 */
[----:B------:R0:W-:Y:S01]  /*12510*/  @!P1 LDGSTS.E.BYPASS.LTC128B.128 [R29+0x16400], desc[UR48][R2.64], !P0 ;  /* 0x16400000021d9fae */ /* 0x0001e2000c101d70 */
[----:B------:R-:W-:Y:S01]  /*12520*/  ISETP.GE.AND P2, PT, R8, R5, PT ;  /* 0x000000050800720c */ /* 0x000fe20003f46270 */
[----:B------:R-:W-:Y:S01]  /*12530*/  IMAD.MOV.U32 R13, RZ, RZ, R0 ;  /* 0x000000ffff0d7224 */ /* 0x000fe200078e0000 */
[----:B------:R-:W-:-:S11]  /*12540*/  MOV R7, R14 ;  /* 0x0000000e00077202 */ /* 0x000fd60000000f00 */
[----:B0-----:R-:W-:Y:S05]  /*12550*/  WARPSYNC.COLLECTIVE R15, `(.L_x_7424) ;  /* 0x000000000f087348 */ /* 0x001fea0003c00000 */
[----:B------:R1:W2:Y:S02]  /*12560*/  SHFL.IDX P6, R14, R13, R12, R11 ;  /* 0x0000000c0d0e7389 */ /* 0x0002a400000c000b */
[----:B012---:R-:W-:Y:S01]  /*12570*/  ENDCOLLECTIVE ;  /* 0x000000000000791b */ /* 0x007fe20003800000 */
.L_x_7424:
[----:B------:R-:W-:Y:S01]  /*12580*/  MOV R13, R4 ;  /* 0x00000004000d7202 */ /* 0x000fe20000000f00 */
[----:B------:R-:W-:Y:S02]  /*12590*/  IMAD.MOV.U32 R12, RZ, RZ, 0x6 ;  /* 0x00000006ff0c7424 */ /* 0x000fe400078e00ff */
[----:B------:R-:W-:-:S07]  /*125a0*/  IMAD.MOV.U32 R9, RZ, RZ, R14 ;  /* 0x000000ffff097224 */ /* 0x000fce00078e000e */
[----:B------:R-:W-:Y:S05]  /*125b0*/  WARPSYNC.COLLECTIVE R15, `(.L_x_7425) ;  /* 0x000000000f087348 */ /* 0x000fea0003c00000 */
[----:B------:R0:W1:Y:S02]  /*125c0*/  SHFL.IDX P6, R14, R13, R12, R11 ;  /* 0x0000000c0d0e7389 */ /* 0x00006400000c000b */
[----:B01----:R-:W-:Y:S01]  /*125d0*/  ENDCOLLECTIVE ;  /* 0x000000000000791b */ /* 0x003fe20003800000 */
.L_x_7425:
[----:B------:R-:W-:-:S05]  /*125e0*/  @!P2 IADD3 R2, P1, R30, R9, RZ ;  /* 0x000000091e02a210 */ /* 0x000fca0007f3e0ff */
[----:B------:R-:W-:-:S05]  /*125f0*/  @!P2 IMAD.X R3, RZ, RZ, R7, P1 ;  /* 0x000000ffff03a224 */ /* 0x000fca00008e0607 */
[----:B------:R-:W-:Y:S01]  /*12600*/  @!PT LDS RZ, [RZ] ;  /* 0x00000000fffff984 */ /* 0x000fe20000000800 */
[----:B------:R-:W-:Y:S01]  /*12610*/  @!PT LDS RZ, [RZ] ;  /* 0x00000000fffff984 */ /* 0x000fe20000000800 */
[----:B------:R-:W-:Y:S01]  /*12620*/  @!PT LDS RZ, [RZ] ;  /* 0x00000000fffff984 */ /* 0x000fe20000000800 */
[----:B------:R0:W-:Y:S01]  /*12630*/  @!P2 LDGSTS.E.BYPASS.LTC128B.128 [R29+0x16c00], desc[UR48][R2.64], !P0 ;  /* 0x16c00000021dafae */ /* 0x0001e2000c101d70 */
[----:B------:R-:W-:Y:S02]  /*12640*/  IMAD.MOV.U32 R13, RZ, RZ, R0 ;  /* 0x000000ffff0d7224 */ /* 0x000fe400078e0000 */
[----:B------:R-:W-:Y:S01]  /*12650*/  IMAD.MOV.U32 R8, RZ, RZ, R14 ;  /* 0x000000ffff087224 */ /* 0x000fe200078e000e */
[----:B0-----:R-:W-:-:S07]  /*12660*/  IADD3 R2, R6, 0x60, RZ ;  /* 0x0000006006027810 */ /* 0x001fce0007ffe0ff */
[----:B------:R-:W-:Y:S05]  /*12670*/  WARPSYNC.COLLECTIVE R15, `(.L_x_7426) ;  /* 0x000000000f087348 */ /* 0x000fea0003c00000 */
[----:B------:R0:W1:Y:S02]  /*12680*/  SHFL.IDX P6, R14, R13, R12, R11 ;  /* 0x0000000c0d0e7389 */ /* 0x00006400000c000b */
[----:B01----:R-:W-:Y:S01]  /*12690*/  ENDCOLLECTIVE ;  /* 0x000000000000791b */ /* 0x003fe20003800000 */
.L_x_7426:
[----:B------:R-:W-:Y:S02]  /*126a0*/  ISETP.GE.AND P1, PT, R2, R5, PT ;  /* 0x000000050200720c */ /* 0x000fe40003f26270 */
[----:B------:R-:W-:Y:S01]  /*126b0*/  MOV R13, R4 ;  /* 0x00000004000d7202 */ /* 0x000fe20000000f00 */
[----:B------:R-:W-:-:S10]  /*126c0*/  IMAD.MOV.U32 R12, RZ, RZ, 0x7 ;  /* 0x00000007ff0c7424 */ /* 0x000fd400078e00ff */
[----:B------:R-:W-:-:S05]  /*126d0*/  @!P1 IADD3 R14, P2, R30, R14, RZ ;  /* 0x0000000e1e0e9210 */ /* 0x000fca0007f5e0ff */
[----:B------:R-:W-:-:S08]  /*126e0*/  @!P1 IMAD.MOV.U32 R2, RZ, RZ, R14 ;  /* 0x000000ffff029224 */ /* 0x000fd000078e000e */
[----:B------:R-:W-:Y:S05]  /*126f0*/  WARPSYNC.COLLECTIVE R15, `(.L_x_7427) ;  /* 0x000000000f087348 */ /* 0x000fea0003c00000 */
[----:B------:R0:W1:Y:S02]  /*12700*/  SHFL.IDX P6, R14, R13, R12, R11 ;  /* 0x0000000c0d0e7389 */ /* 0x00006400000c000b */
[----:B01----:R-:W-:Y:S01]  /*12710*/  ENDCOLLECTIVE ;  /* 0x000000000000791b */ /* 0x003fe20003800000 */
.L_x_7427:
[----:B------:R-:W-:-:S04]  /*12720*/  @!P1 IMAD.X R7, RZ, RZ, R8, P2 ;  /* 0x000000ffff079224 */ /* 0x000fc800010e0608 */
[----:B------:R-:W-:-:S05]  /*12730*/  @!P1 IMAD.MOV.U32 R3, RZ, RZ, R7 ;  /* 0x000000ffff039224 */ /* 0x000fca00078e0007 */
        /* <DEDUP_REMOVED lines=9> */
.L_x_7428:
[----:B------:R-:W-:Y:S05]  /*127d0*/  BRA `(.L_x_7429) ;  /* 0xffffffb4008c7947 */ /* 0x000fea000383ffff */
.L_x_7327:
[----:B0-----:R0:W2:Y:S02]  /*127e0*/  SYNCS.PHASECHK.TRANS64.TRYWAIT P0, [R25+URZ+0x22820], R0 ;  /* 0x02282000190075a7 */ /* 0x0010a4000800017f */
[----:B--2---:R-:W-:Y:S05]  /*127f0*/  @!P0 NANOSLEEP.SYNCS 0x989680 ;  /* 0x009896800000895d */ /* 0x004fea0003900000 */
[----:B------:R-:W2:Y:S02]  /*12800*/  @!P0 SYNCS.PHASECHK.TRANS64 P0, [R25+URZ+0x22820], R0 ;  /* 0x02282000190085a7 */ /* 0x000ea4000800007f */
[----:B--2---:R-:W-:Y:S05]  /*12810*/  @!P0 BRA `(.L_x_7327) ;  /* 0xfffffffc00f08947 */ /* 0x004fea000383ffff */
[----:B------:R-:W-:Y:S05]  /*12820*/  BRA `(.L_x_7430) ;  /* 0xffffffb400bc7947 */ /* 0x000fea000383ffff */
.L_x_7330:
[----:B0-----:R0:W1:Y:S02]  /*12830*/  SYNCS.PHASECHK.TRANS64.TRYWAIT P1, [R3+URZ+0x22880], R26 ;  /* 0x0228801a030075a7 */ /* 0x001064000802017f */
[----:B-1----:R-:W-:Y:S05]  /*12840*/  @!P1 NANOSLEEP.SYNCS 0x989680 ;  /* 0x009896800000995d */ /* 0x002fea0003900000 */
[----:B------:R-:W1:Y:S02]  /*12850*/  @!P1 SYNCS.PHASECHK.TRANS64 P1, [R3+URZ+0x22880], R26 ;  /* 0x0228801a030095a7 */ /* 0x000e64000802007f */
[----:B-1----:R-:W-:Y:S05]  /*12860*/  @!P1 BRA `(.L_x_7330) ;  /* 0xfffffffc00f09947 */ /* 0x002fea000383ffff */
[----:B------:R-:W-:Y:S05]  /*12870*/  BRA `(.L_x_7431) ;  /* 0xffffffb800c87947 */ /* 0x000fea000383ffff */
.L_x_7331:
        /* <DEDUP_REMOVED lines=8> */
.L_x_7433:
[----:B------:R-:W-:Y:S05]  /*12900*/  BSYNC B0 ;  /* 0x0000000000007941 */ /* 0x000fea0003800000 */
.L_x_7432:
[----:B------:R-:W-:Y:S01]  /*12910*/  IMAD.MOV.U32 R13, RZ, RZ, R6 ;  /* 0x000000ffff0d7224 */ /* 0x000fe200078e0006 */
[----:B------:R-:W-:Y:S01]  /*12920*/  MOV R15, 0xffffffff ;  /* 0xffffffff000f7802 */ /* 0x000fe20000000f00 */
[----:B------:R-:W-:Y:S01]  /*12930*/  IMAD.MOV.U32 R12, RZ, RZ, RZ ;  /* 0x000000ffff0c7224 */ /* 0x000fe200078e00ff */
[----:B------:R-:W-:Y:S01]  /*12940*/  MOV R5, R14 ;  /* 0x0000000e00057202 */ /* 0x000fe20000000f00 */
[----:B------:R-:W-:Y:S02]  /*12950*/  IMAD.MOV.U32 R11, RZ, RZ, 0x181f ;  /* 0x0000181fff0b7424 */ /* 0x000fe400078e00ff */
[----:B------:R-:W-:-:S07]  /*12960*/  IMAD R17, R2, 0x5000, R29 ;  /* 0x0000500002117824 */ /* 0x000fce00078e021d */
[----:B------:R-:W-:Y:S05]  /*12970*/  WARPSYNC.COLLECTIVE R15, `(.L_x_7434) ;  /* 0x000000000f087348 */ /* 0x000fea0003c00000 */
[----:B------:R0:W1:Y:S02]  /*12980*/  SHFL.IDX P6, R14, R13, R12, R11 ;  /* 0x0000000c0d0e7389 */ /* 0x00006400000c000b */
[----:B01----:R-:W-:Y:S01]  /*12990*/  ENDCOLLECTIVE ;  /* 0x000000000000791b */ /* 0x003fe20003800000 */
.L_x_7434:
[----:B------:R-:W-:Y:S01]  /*129a0*/  IMAD.MOV.U32 R13, RZ, RZ, R7 ;  /* 0x000000ffff0d7224 */ /* 0x000fe200078e0007 */
[----:B------:R-:W-:Y:S01]  /*129b0*/  MOV R12, 0x1 ;  /* 0x00000001000c7802 */ /* 0x000fe20000000f00 */
[----:B------:R-:W-:-:S07]  /*129c0*/  IMAD.MOV.U32 R4, RZ, RZ, R14 ;  /* 0x000000ffff047224 */ /* 0x000fce00078e000e */
[----:B------:R-:W-:Y:S05]  /*129d0*/  WARPSYNC.COLLECTIVE R15, `(.L_x_7435) ;  /* 0x000000000f087348 */ /* 0x000fea0003c00000 */
[----:B------:R0:W1:Y:S02]  /*129e0*/  SHFL.IDX P6, R14, R13, R12, R11 ;  /* 0x0000000c0d0e7389 */ /* 0x00006400000c000b */
[----:B01----:R-:W-:Y:S01]  /*129f0*/  ENDCOLLECTIVE ;  /* 0x000000000000791b */ /* 0x003fe20003800000 */
.L_x_7435:
[----:B------:R-:W-:-:S05]  /*12a00*/  IADD3 R4, P1, R30, R4, RZ ;  /* 0x000000041e047210 */ /* 0x000fca0007f3e0ff */
[----:B------:R-:W-:-:S05]  /*12a10*/  IMAD.X R5, RZ, RZ, R5, P1 ;  /* 0x000000ffff057224 */ /* 0x000fca00008e0605 */
[----:B------:R-:W-:Y:S01]  /*12a20*/  @!PT LDS RZ, [RZ] ;  /* 0x00000000fffff984 */ /* 0x000fe20000000800 */
[----:B------:R-:W-:Y:S01]  /*12a30*/  @!PT LDS RZ, [RZ] ;  /* 0x00000000fffff984 */ /* 0x000fe20000000800 */
[----:B------:R-:W-:Y:S01]  /*12a40*/  @!PT LDS RZ, [RZ] ;  /* 0x00000000fffff984 */ /* 0x000fe20000000800 */
[----:B------:R0:W-:Y:S01]  /*12a50*/  LDGSTS.E.BYPASS.LTC128B.128 [R17+0xa400], desc[UR48][R4.64], !P2 ;  /* 0x0a40000004117fae */ /* 0x0001e2000d101d70 */
[----:B------:R-:W-:Y:S02]  /*12a60*/  IMAD.MOV.U32 R13, RZ, RZ, R6 ;  /* 0x000000ffff0d7224 */ /* 0x000fe400078e0006 */
[----:B------:R-:W-:-:S07]  /*12a70*/  IMAD.MOV.U32 R27, RZ, RZ, R14 ;  /* 0x000000ffff1b7224 */ /* 0x000fce00078e000e */
[----:B0-----:R-:W-:Y:S05]  /*12a80*/  WARPSYNC.COLLECTIVE R15, `(.L_x_7436) ;  /* 0x000000000f087348 */ /* 0x001fea0003c00000 */
[----:B------:R1:W2:Y:S02]  /*12a90*/  SHFL.IDX P6, R14, R13, R12, R11 ;  /* 0x0000000c0d0e7389 */ /* 0x0002a400000c000b */
[----:B012---:R-:W-:Y:S01]  /*12aa0*/  ENDCOLLECTIVE ;  /* 0x000000000000791b */ /* 0x007fe20003800000 */
.L_x_7436:
[----:B------:R-:W-:Y:S02]  /*12ab0*/  IMAD.MOV.U32 R13, RZ, RZ, R7 ;  /* 0x000000ffff0d7224 */ /* 0x000fe400078e0007 */
[----:B------:R-:W-:Y:S02]  /*12ac0*/  IMAD.MOV.U32 R12, RZ, RZ, 0x2 ;  /* 0x00000002ff0c7424 */ /* 0x000fe400078e00ff */
[----:B------:R-:W-:-:S05]  /*12ad0*/  IMAD.MOV.U32 R11, RZ, RZ, R14 ;  /* 0x000000ffff0b7224 */ /* 0x000fca00078e000e */
[----:B------:R-:W-:Y:S01]  /*12ae0*/  IADD3 R4, P1, R30, R11, RZ ;  /* 0x0000000b1e047210 */ /* 0x000fe20007f3e0ff */
[----:B------:R-:W-:-:S03]  /*12af0*/  IMAD.MOV.U32 R11, RZ, RZ, 0x181f ;  /* 0x0000181fff0b7424 */ /* 0x000fc600078e00ff */
[----:B------:R-:W-:-:S09]  /*12b00*/  IADD3.X R5, RZ, R27, RZ, P1, !PT ;  /* 0x0000001bff057210 */ /* 0x000fd20000ffe4ff */
[----:B------:R-:W-:Y:S05]  /*12b10*/  WARPSYNC.COLLECTIVE R15, `(.L_x_7437) ;  /* 0x000000000f087348 */ /* 0x000fea0003c00000 */
[----:B------:R0:W1:Y:S02]  /*12b20*/  SHFL.IDX P6, R14, R13, R12, R11 ;  /* 0x0000000c0d0e7389 */ /* 0x00006400000c000b */
[----:B01----:R-:W-:Y:S01]  /*12b30*/  ENDCOLLECTIVE ;  /* 0x000000000000791b */ /* 0x003fe20003800000 */
.L_x_7437:
[----:B------:R-:W-:Y:S01]  /*12b40*/  @!PT LDS RZ, [RZ] ;  /* 0x00000000fffff984 */ /* 0x000fe20000000800 */
[----:B------:R-:W-:Y:S01]  /*12b50*/  @!PT LDS RZ, [RZ] ;  /* 0x00000000fffff984 */ /* 0x000fe20000000800 */
[----:B------:R-:W-:Y:S01]  /*12b60*/  @!PT LDS RZ, [RZ] ;  /* 0x00000000fffff984 */ /* 0x000fe20000000800 */
[----:B------:R0:W-:Y:S01]  /*12b70*/  LDGSTS.E.BYPASS.LTC128B.128 [R17+0xac00], desc[UR48][R4.64], !P2 ;  /* 0x0ac0000004117fae */ /* 0x0001e2000d101d70 */
[----:B------:R-:W-:Y:S01]  /*12b80*/  IMAD.MOV.U32 R13, RZ, RZ, R6 ;  /* 0x000000ffff0d7224 */ /* 0x000fe200078e0006 */
[----:B0-----:R-:W-:-:S07]  /*12b90*/  MOV R5, R14 ;  /* 0x0000000e00057202 */ /* 0x001fce0000000f00 */
[----:B------:R-:W-:Y:S05]  /*12ba0*/  WARPSYNC.COLLECTIVE R15, `(.L_x_7438) ;  /* 0x000000000f087348 */ /* 0x000fea0003c00000 */
[----:B------:R0:W1:Y:S02]  /*12bb0*/  SHFL.IDX P6, R14, R13, R12, R11 ;  /* 0x0000000c0d0e7389 */ /* 0x00006400000c000b */
[----:B01----:R-:W-:Y:S01]  /*12bc0*/  ENDCOLLECTIVE ;  /* 0x000000000000791b */ /* 0x003fe20003800000 */
.L_x_7438:
[----:B------:R-:W-:Y:S01]  /*12bd0*/  MOV R13, R7 ;  /* 0x00000007000d7202 */ /* 0x000fe20000000f00 */
[----:B------:R-:W-:Y:S02]  /*12be0*/  IMAD.MOV.U32 R12, RZ, RZ, 0x3 ;  /* 0x00000003ff0c7424 */ /* 0x000fe400078e00ff */
[----:B------:R-:W-:-:S07]  /*12bf0*/  IMAD.MOV.U32 R4, RZ, RZ, R14 ;  /* 0x000000ffff047224 */ /* 0x000fce00078e000e */
[----:B------:R-:W-:Y:S05]  /*12c00*/  WARPSYNC.COLLECTIVE R15, `(.L_x_7439) ;  /* 0x000000000f087348 */ /* 0x000fea0003c00000 */
[----:B------:R0:W1:Y:S02]  /*12c10*/  SHFL.IDX P6, R14, R13, R12, R11 ;  /* 0x0000000c0d0e7389 */ /* 0x00006400000c000b */
[----:B01----:R-:W-:Y:S01]  /*12c20*/  ENDCOLLECTIVE ;  /* 0x000000000000791b */ /* 0x003fe20003800000 */
.L_x_7439:
[----:B------:R-:W-:-:S05]  /*12c30*/  IADD3 R4, P1, R30, R4, RZ ;  /* 0x000000041e047210 */ /* 0x000fca0007f3e0ff */
[----:B------:R-:W-:-:S05]  /*12c40*/  IMAD.X R5, RZ, RZ, R5, P1 ;  /* 0x000000ffff057224 */ /* 0x000fca00008e0605 */
        /* <DEDUP_REMOVED lines=9> */
.L_x_7440:
[----:B------:R-:W-:Y:S02]  /*12ce0*/  IMAD.MOV.U32 R13, RZ, RZ, R7 ;  /* 0x000000ffff0d7224 */ /* 0x000fe400078e0007 */
[----:B------:R-:W-:Y:S01]  /*12cf0*/  IMAD.MOV.U32 R12, RZ, RZ, 0x4 ;  /* 0x00000004ff0c7424 */ /* 0x000fe200078e00ff */
[----:B------:R-:W-:-:S07]  /*12d00*/  MOV R4, R14 ;  /* 0x0000000e00047202 */ /* 0x000fce0000000f00 */
[----:B------:R-:W-:Y:S05]  /*12d10*/  WARPSYNC.COLLECTIVE R15, `(.L_x_7441) ;  /* 0x000000000f087348 */ /* 0x000fea0003c00000 */
[----:B------:R0:W1:Y:S02]  /*12d20*/  SHFL.IDX P6, R14, R13, R12, R11 ;  /* 0x0000000c0d0e7389 */ /* 0x00006400000c000b */
[----:B01----:R-:W-:Y:S01]  /*12d30*/  ENDCOLLECTIVE ;  /* 0x000000000000791b */ /* 0x003fe20003800000 */
.L_x_7441:
[----:B------:R-:W-:-:S05]  /*12d40*/  IADD3 R4, P1, R30, R4, RZ ;  /* 0x000000041e047210 */ /* 0x000fca0007f3e0ff */
[----:B------:R-:W-:-:S05]  /*12d50*/  IMAD.X R5, RZ, RZ, R5, P1 ;  /* 0x000000ffff057224 */ /* 0x000fca00008e0605 */
        /* <DEDUP_REMOVED lines=9> */
.L_x_7442:
[----:B------:R-:W-:Y:S01]  /*12df0*/  MOV R13, R7 ;  /* 0x00000007000d7202 */ /* 0x000fe20000000f00 */
[----:B------:R-:W-:Y:S02]  /*12e00*/  IMAD.MOV.U32 R12, RZ, RZ, 0x5 ;  /* 0x00000005ff0c7424 */ /* 0x000fe400078e00ff */
[----:B------:R-:W-:-:S07]  /*12e10*/  IMAD.MOV.U32 R4, RZ, RZ, R14 ;  /* 0x000000ffff047224 */ /* 0x000fce00078e000e */
[----:B------:R-:W-:Y:S05]  /*12e20*/  WARPSYNC.COLLECTIVE R15, `(.L_x_7443) ;  /* 0x000000000f087348 */ /* 0x000fea0003c00000 */
[----:B------:R0:W1:Y:S02]  /*12e30*/  SHFL.IDX P6, R14, R13, R12, R11 ;  /* 0x0000000c0d0e7389 */ /* 0x00006400000c000b */
[----:B01----:R-:W-:Y:S01]  /*12e40*/  ENDCOLLECTIVE ;  /* 0x000000000000791b */ /* 0x003fe20003800000 */
.L_x_7443:
        /* <DEDUP_REMOVED lines=11> */
.L_x_7444:
[----:B------:R-:W-:Y:S02]  /*12f00*/  IMAD.MOV.U32 R13, RZ, RZ, R7 ;  /* 0x000000ffff0d7224 */ /* 0x000fe400078e0007 */
[----:B------:R-:W-:Y:S01]  /*12f10*/  IMAD.MOV.U32 R12, RZ, RZ, 0x6 ;  /* 0x00000006ff0c7424 */ /* 0x000fe200078e00ff */
[----:B------:R-:W-:-:S07]  /*12f20*/  MOV R4, R14 ;  /* 0x0000000e00047202 */ /* 0x000fce0000000f00 */
[----:B------:R-:W-:Y:S05]  /*12f30*/  WARPSYNC.COLLECTIVE R15, `(.L_x_7445) ;  /* 0x000000000f087348 */ /* 0x000fea0003c00000 */
[----:B------:R0:W1:Y:S02]  /*12f40*/  SHFL.IDX P6, R14, R13, R12, R11 ;  /* 0x0000000c0d0e7389 */ /* 0x00006400000c000b */
[----:B01----:R-:W-:Y:S01]  /*12f50*/  ENDCOLLECTIVE ;  /* 0x000000000000791b */ /* 0x003fe20003800000 */
.L_x_7445:
[----:B------:R-:W-:-:S05]  /*12f60*/  IADD3 R4, P1, R30, R4, RZ ;  /* 0x000000041e047210 */ /* 0x000fca0007f3e0ff */
[----:B------:R-:W-:-:S05]  /*12f70*/  IMAD.X R5, RZ, RZ, R5, P1 ;  /* 0x000000ffff057224 */ /* 0x000fca00008e0605 */
[----:B------:R-:W-:Y:S01]  /*12f80*/  @!PT LDS RZ, [RZ] ;  /* 0x00000000fffff984 */ /* 0x000fe20000000800 */
[----:B------:R-:W-:Y:S01]  /*12f90*/  @!PT LDS RZ, [RZ] ;  /* 0x00000000fffff984 */ /* 0x000fe20000000800 */
[----:B------:R-:W-:Y:S01]  /*12fa0*/  @!PT LDS RZ, [RZ] ;  /* 0x00000000fffff984 */ /* 0x000fe20000000800 */
[----:B------:R0:W-:Y:S01]  /*12fb0*/  LDGSTS.E.BYPASS.LTC128B.128 [R17+0xcc00], desc[UR48][R4.64], !P2 ;  /* 0x0cc0000004117fae */ /* 0x0001e2000d101d70 */
[----:B------:R-:W-:Y:S01]  /*12fc0*/  IMAD.MOV.U32 R13, RZ, RZ, R6 ;  /* 0x000000ffff0d7224 */ /* 0x000fe200078e0006 */
[----:B------:R-:W-:-:S07]  /*12fd0*/  MOV R27, R14 ;  /* 0x0000000e001b7202 */ /* 0x000fce0000000f00 */
[----:B0-----:R-:W-:Y:S05]  /*12fe0*/  WARPSYNC.COLLECTIVE R15, `(.L_x_7446) ;  /* 0x000000000f087348 */ /* 0x001fea0003c00000 */
[----:B------:R1:W2:Y:S02]  /*12ff0*/  SHFL.IDX P6, R14, R13, R12, R11 ;  /* 0x0000000c0d0e7389 */ /* 0x0002a400000c000b */
[----:B012---:R-:W-:Y:S01]  /*13000*/  ENDCOLLECTIVE ;  /* 0x000000000000791b */ /* 0x007fe20003800000 */
.L_x_7446:
[----:B------:R-:W-:Y:S01]  /*13010*/  IMAD.MOV.U32 R13, RZ, RZ, R7 ;  /* 0x000000ffff0d7224 */ /* 0x000fe200078e0007 */
[----:B------:R-:W-:Y:S01]  /*13020*/  MOV R12, 0x7 ;  /* 0x00000007000c7802 */ /* 0x000fe20000000f00 */
[----:B------:R-:W-:-:S07]  /*13030*/  IMAD.MOV.U32 R4, RZ, RZ, R14 ;  /* 0x000000ffff047224 */ /* 0x000fce00078e000e */
[----:B------:R-:W-:Y:S05]  /*13040*/  WARPSYNC.COLLECTIVE R15, `(.L_x_7447) ;  /* 0x000000000f087348 */ /* 0x000fea0003c00000 */
[----:B------:R0:W1:Y:S02]  /*13050*/  SHFL.IDX P6, R14, R13, R12, R11 ;  /* 0x0000000c0d0e7389 */ /* 0x00006400000c000b */
[----:B01----:R-:W-:Y:S01]  /*13060*/  ENDCOLLECTIVE ;  /* 0x000000000000791b */ /* 0x003fe20003800000 */
.L_x_7447:
[----:B------:R-:W-:Y:S01]  /*13070*/  IMAD.MOV.U32 R13, RZ, RZ, R6 ;  /* 0x000000ffff0d7224 */ /* 0x000fe200078e0006 */
[----:B------:R-:W-:-:S04]  /*13080*/  IADD3 R6, P1, R30, R4, RZ ;  /* 0x000000041e067210 */ /* 0x000fc80007f3e0ff */
[----:B------:R-:W-:Y:S01]  /*13090*/  IADD3.X R7, RZ, R27, RZ, P1, !PT ;  /* 0x0000001bff077210 */ /* 0x000fe20000ffe4ff */
[----:B------:R-:W-:-:S04]  /*130a0*/  IMAD.MOV.U32 R5, RZ, RZ, R14 ;  /* 0x000000ffff057224 */ /* 0x000fc800078e000e */
[----:B------:R-:W-:Y:S01]  /*130b0*/  @!PT LDS RZ, [RZ] ;  /* 0x00000000fffff984 */ /* 0x000fe20000000800 */
[----:B------:R-:W-:Y:S01]  /*130c0*/  @!PT LDS RZ, [RZ] ;  /* 0x00000000fffff984 */ /* 0x000fe20000000800 */
[----:B------:R-:W-:Y:S01]  /*130d0*/  @!PT LDS RZ, [RZ] ;  /* 0x00000000fffff984 */ /* 0x000fe20000000800 */
[----:B------:R0:W-:Y:S04]  /*130e0*/  LDGSTS.E.BYPASS.LTC128B.128 [R17+0xd400], desc[UR48][R6.64], !P2 ;  /* 0x0d40000006117fae */ /* 0x0001e8000d101d70 */
[----:B0-----:R-:W-:Y:S05]  /*130f0*/  WARPSYNC.COLLECTIVE R15, `(.L_x_7448) ;  /* 0x000000000f087348 */ /* 0x001fea0003c00000 */
[----:B------:R1:W2:Y:S02]  /*13100*/  SHFL.IDX P6, R14, R13, R12, R11 ;  /* 0x0000000c0d0e7389 */ /* 0x0002a400000c000b */
[----:B012---:R-:W-:Y:S01]  /*13110*/  ENDCOLLECTIVE ;  /* 0x000000000000791b */ /* 0x007fe20003800000 */
.L_x_7448:
[----:B------:R-:W-:Y:S02]  /*13120*/  IMAD.MOV.U32 R13, RZ, RZ, R19 ;  /* 0x000000ffff0d7224 */ /* 0x000fe400078e0013 */
[----:B------:R-:W-:Y:S02]  /*13130*/  IMAD.MOV.U32 R12, RZ, RZ, RZ ;  /* 0x000000ffff0c7224 */ /* 0x000fe400078e00ff */
[----:B------:R-:W-:-:S05]  /*13140*/  IMAD.MOV.U32 R11, RZ, RZ, R14 ;  /* 0x000000ffff0b7224 */ /* 0x000fca00078e000e */
[----:B------:R-:W-:Y:S02]  /*13150*/  IADD3 R4, P1, R30, R11, RZ ;  /* 0x0000000b1e047210 */ /* 0x000fe40007f3e0ff */
[----:B------:R-:W-:-:S03]  /*13160*/  MOV R11, 0x181f ;  /* 0x0000181f000b7802 */ /* 0x000fc60000000f00 */
[----:B------:R-:W-:-:S08]  /*13170*/  IMAD.X R5, RZ, RZ, R5, P1 ;  /* 0x000000ffff057224 */ /* 0x000fd000008e0605 */
[----:B------:R-:W-:Y:S05]  /*13180*/  WARPSYNC.COLLECTIVE R15, `(.L_x_7449) ;  /* 0x000000000f087348 */ /* 0x000fea0003c00000 */
[----:B------:R0:W1:Y:S02]  /*13190*/  SHFL.IDX P6, R14, R13, R12, R11 ;  /* 0x0000000c0d0e7389 */ /* 0x00006400000c000b */
[----:B01----:R-:W-:Y:S01]  /*131a0*/  ENDCOLLECTIVE ;  /* 0x000000000000791b */ /* 0x003fe20003800000 */
.L_x_7449:
        /* <DEDUP_REMOVED lines=9> */
.L_x_7450:
[----:B------:R-:W-:Y:S02]  /*13240*/  IMAD.MOV.U32 R13, RZ, RZ, R19 ;  /* 0x000000ffff0d7224 */ /* 0x000fe400078e0013 */
[----:B------:R-:W-:Y:S02]  /*13250*/  IMAD.MOV.U32 R12, RZ, RZ, 0x1 ;  /* 0x00000001ff0c7424 */ /* 0x000fe400078e00ff */
[----:B------:R-:W-:-:S07]  /*13260*/  IMAD.MOV.U32 R7, RZ, RZ, R14 ;  /* 0x000000ffff077224 */ /* 0x000fce00078e000e */
[----:B------:R-:W-:Y:S05]  /*13270*/  WARPSYNC.COLLECTIVE R15, `(.L_x_7451) ;  /* 0x000000000f087348 */ /* 0x000fea0003c00000 */
[----:B------:R0:W1:Y:S02]  /*13280*/  SHFL.IDX P6, R14, R13, R12, R11 ;  /* 0x0000000c0d0e7389 */ /* 0x00006400000c000b */
[----:B01----:R-:W-:Y:S01]  /*13290*/  ENDCOLLECTIVE ;  /* 0x000000000000791b */ /* 0x003fe20003800000 */
.L_x_7451:
[----:B------:R-:W-:-:S04]  /*132a0*/  IADD3 R4, P1, R30, R7, RZ ;  /* 0x000000071e047210 */ /* 0x000fc80007f3e0ff */
[----:B------:R-:W-:-:S05]  /*132b0*/  IADD3.X R5, RZ, R6, RZ, P1, !PT ;  /* 0x00000006ff057210 */ /* 0x000fca0000ffe4ff */
[----:B------:R-:W-:Y:S01]  /*132c0*/  @!PT LDS RZ, [RZ] ;  /* 0x00000000fffff984 */ /* 0x000fe20000000800 */
[----:B------:R-:W-:Y:S01]  /*132d0*/  @!PT LDS RZ, [RZ] ;  /* 0x00000000fffff984 */ /* 0x000fe20000000800 */
[----:B------:R-:W-:Y:S01]  /*132e0*/  @!PT LDS RZ, [RZ] ;  /* 0x00000000fffff984 */ /* 0x000fe20000000800 */
[----:B------:R0:W-:Y:S01]  /*132f0*/  LDGSTS.E.BYPASS.LTC128B.128 [R17+0xe400], desc[UR48][R4.64], !P2 ;  /* 0x0e40000004117fae */ /* 0x0001e2000d101d70 */
[----:B------:R-:W-:Y:S01]  /*13300*/  MOV R13, R18 ;  /* 0x00000012000d7202 */ /* 0x000fe20000000f00 */
[----:B------:R-:W-:-:S07]  /*13310*/  IMAD.MOV.U32 R19, RZ, RZ, R14 ;  /* 0x000000ffff137224 */ /* 0x000fce00078e000e */
[----:B0-----:R-:W-:Y:S05]  /*13320*/  WARPSYNC.COLLECTIVE R15, `(.L_x_7452) ;  /* 0x000000000f087348 */ /* 0x001fea0003c00000 */
[----:B------:R1:W2:Y:S02]  /*13330*/  SHFL.IDX P6, R14, R13, R12, R11 ;  /* 0x0000000c0d0e7389 */ /* 0x0002a400000c000b */
[----:B012---:R-:W-:Y:S01]  /*13340*/  ENDCOLLECTIVE ;  /* 0x000000000000791b */ /* 0x007fe20003800000 */
.L_x_7452:
[----:B------:R-:W-:Y:S05]  /*13350*/  BRA `(.L_x_7453) ;  /* 0xffffffb400807947 */ /* 0x000fea000383ffff */
.L_x_7334:
[----:B--2---:R2:W3:Y:S02]  /*13360*/  SYNCS.PHASECHK.TRANS64.TRYWAIT P1, [R3+URZ+0x22840], R26 ;  /* 0x0228401a030075a7 */ /* 0x0044e4000802017f */
[----:B---3--:R-:W-:Y:S05]  /*13370*/  @!P1 NANOSLEEP.SYNCS 0x989680 ;  /* 0x009896800000995d */ /* 0x008fea0003900000 */
[----:B------:R-:W3:Y:S02]  /*13380*/  @!P1 SYNCS.PHASECHK.TRANS64 P1, [R3+URZ+0x22840], R26 ;  /* 0x0228401a030095a7 */ /* 0x000ee4000802007f */
[----:B---3--:R-:W-:Y:S05]  /*13390*/  @!P1 BRA `(.L_x_7334) ;  /* 0xfffffffc00f09947 */ /* 0x008fea000383ffff */
[----:B------:R-:W-:Y:S05]  /*133a0*/  BRA `(.L_x_7454) ;  /* 0xffffffb400c07947 */ /* 0x000fea000383ffff */
.L_x_7335:
[----:B------:R-:W-:Y:S01]  /*133b0*/  BSSY B0, `(.L_x_7455) ;  /* 0x0000008000007945 */ /* 0x000fe20003800000 */
[----:B------:R-:W-:Y:S01]  /*133c0*/  IMAD.MOV.U32 R13, RZ, RZ, R7 ;  /* 0x000000ffff0d7224 */ /* 0x000fe200078e0007 */
[----:B------:R-:W-:Y:S01]  /*133d0*/  MOV R15, 0xffffffff ;  /* 0xffffffff000f7802 */ /* 0x000fe20000000f00 */
[----:B------:R-:W-:Y:S02]  /*133e0*/  IMAD.MOV.U32 R12, RZ, RZ, RZ ;  /* 0x000000ffff0c7224 */ /* 0x000fe400078e00ff */
[----:B------:R-:W-:-:S07]  /*133f0*/  IMAD.MOV.U32 R11, RZ, RZ, 0x181f ;  /* 0x0000181fff0b7424 */ /* 0x000fce00078e00ff */
[----:B012---:R-:W-:Y:S05]  /*13400*/  WARPSYNC.COLLECTIVE R15, `(.L_x_7456) ;  /* 0x000000000f087348 */ /* 0x007fea0003c00000 */
[----:B------:R3:W4:Y:S02]  /*13410*/  SHFL.IDX P6, R14, R13, R12, R11 ;  /* 0x0000000c0d0e7389 */ /* 0x00072400000c000b */
[----:B01234-:R-:W-:Y:S01]  /*13420*/  ENDCOLLECTIVE ;  /* 0x000000000000791b */ /* 0x01ffe20003800000 */
.L_x_7456:
[----:B------:R-:W-:Y:S05]  /*13430*/  BSYNC B0 ;  /* 0x0000000000007941 */ /* 0x000fea0003800000 */
.L_x_7455:
[----:B------:R-:W-:Y:S01]  /*13440*/  IMAD.MOV.U32 R13, RZ, RZ, R6 ;  /* 0x000000ffff0d7224 */ /* 0x000fe200078e0006 */
[----:B------:R-:W-:Y:S01]  /*13450*/  MOV R11, 0x181f ;  /* 0x0000181f000b7802 */ /* 0x000fe20000000f00 */
[----:B------:R-:W-:Y:S02]  /*13460*/  IMAD.MOV.U32 R12, RZ, RZ, RZ ;  /* 0x000000ffff0c7224 */ /* 0x000fe400078e00ff */
[----:B------:R-:W-:Y:S02]  /*13470*/  IMAD.MOV.U32 R15, RZ, RZ, -0x1 ;  /* 0xffffffffff0f7424 */ /* 0x000fe400078e00ff */
[----:B------:R-:W-:Y:S02]  /*13480*/  IMAD.MOV.U32 R5, RZ, RZ, R14 ;  /* 0x000000ffff057224 */ /* 0x000fe400078e000e */
[----:B------:R-:W-:-:S07]  /*13490*/  IMAD R8, R2, 0x5000, R35 ;  /* 0x0000500002087824 */ /* 0x000fce00078e0223 */
[----:B------:R-:W-:Y:S05]  /*134a0*/  WARPSYNC.COLLECTIVE R15, `(.L_x_7457) ;  /* 0x000000000f087348 */ /* 0x000fea0003c00000 */
[----:B------:R0:W1:Y:S02]  /*134b0*/  SHFL.IDX P6, R14, R13, R12, R11 ;  /* 0x0000000c0d0e7389 */ /* 0x00006400000c000b */
[----:B01----:R-:W-:Y:S01]  /*134c0*/  ENDCOLLECTIVE ;  /* 0x000000000000791b */ /* 0x003fe20003800000 */
.L_x_7457:
[----:B------:R-:W-:Y:S01]  /*134d0*/  VIADD R8, R8, UR42 ;  /* 0x0000002a08087c36 */ /* 0x000fe20008000000 */
[----:B------:R-:W-:Y:S01]  /*134e0*/  MOV R13, R7 ;  /* 0x00000007000d7202 */ /* 0x000fe20000000f00 */
[----:B------:R-:W-:Y:S01]  /*134f0*/  IMAD.MOV.U32 R12, RZ, RZ, 0x1 ;  /* 0x00000001ff0c7424 */ /* 0x000fe200078e00ff */
[----:B------:R-:W-:-:S13]  /*13500*/  IADD3 R4, P1, R30, R14, RZ ;  /* 0x0000000e1e047210 */ /* 0x000fda0007f3e0ff */
[----:B------:R-:W-:Y:S05]  /*13510*/  WARPSYNC.COLLECTIVE R15, `(.L_x_7458) ;  /* 0x000000000f087348 */ /* 0x000fea0003c00000 */
[----:B------:R0:W1:Y:S02]  /*13520*/  SHFL.IDX P6, R14, R13, R12, R11 ;  /* 0x0000000c0d0e7389 */ /* 0x00006400000c000b */
[----:B01----:R-:W-:Y:S01]  /*13530*/  ENDCOLLECTIVE ;  /* 0x000000000000791b */ /* 0x003fe20003800000 */
.L_x_7458:
        /* <DEDUP_REMOVED lines=10> */
.L_x_7459:
[----:B------:R-:W-:Y:S02]  /*135e0*/  IMAD.MOV.U32 R13, RZ, RZ, R7 ;  /* 0x000000ffff0d7224 */ /* 0x000fe400078e0007 */
[----:B------:R-:W-:Y:S01]  /*135f0*/  IMAD.MOV.U32 R12, RZ, RZ, 0x2 ;  /* 0x00000002ff0c7424 */ /* 0x000fe200078e00ff */
[----:B------:R-:W-:-:S13]  /*13600*/  IADD3 R4, P1, R30, R14, RZ ;  /* 0x0000000e1e047210 */ /* 0x000fda0007f3e0ff */
[----:B------:R-:W-:Y:S05]  /*13610*/  WARPSYNC.COLLECTIVE R15, `(.L_x_7460) ;  /* 0x000000000f087348 */ /* 0x000fea0003c00000 */
[----:B------:R0:W1:Y:S02]  /*13620*/  SHFL.IDX P6, R14, R13, R12, R11 ;  /* 0x0000000c0d0e7389 */ /* 0x00006400000c000b */
[----:B01----:R-:W-:Y:S01]  /*13630*/  ENDCOLLECTIVE ;  /* 0x000000000000791b */ /* 0x003fe20003800000 */
.L_x_7460:
        /* <DEDUP_REMOVED lines=10> */
.L_x_7461:
[----:B------:R-:W-:Y:S01]  /*136e0*/  IMAD.MOV.U32 R13, RZ, RZ, R7 ;  /* 0x000000ffff0d7224 */ /* 0x000fe200078e0007 */
[----:B------:R-:W-:Y:S01]  /*136f0*/  MOV R12, 0x3 ;  /* 0x00000003000c7802 */ /* 0x000fe20000000f00 */
[----:B------:R-:W-:-:S07]  /*13700*/  IMAD.MOV.U32 R19, RZ, RZ, R14 ;  /* 0x000000ffff137224 */ /* 0x000fce00078e000e */
[----:B------:R-:W-:Y:S05]  /*13710*/  WARPSYNC.COLLECTIVE R15, `(.L_x_7462) ;  /* 0x000000000f087348 */ /* 0x000fea0003c00000 */
[----:B------:R0:W1:Y:S02]  /*13720*/  SHFL.IDX P6, R14, R13, R12, R11 ;  /* 0x0000000c0d0e7389 */ /* 0x00006400000c000b */
[----:B01----:R-:W-:Y:S01]  /*13730*/  ENDCOLLECTIVE ;  /* 0x000000000000791b */ /* 0x003fe20003800000 */
.L_x_7462:
        /* <DEDUP_REMOVED lines=11> */
.L_x_7463:
[----:B------:R-:W-:Y:S01]  /*137f0*/  MOV R13, R7 ;  /* 0x00000007000d7202 */ /* 0x000fe20000000f00 */
[----:B------:R-:W-:Y:S01]  /*13800*/  IMAD.MOV.U32 R12, RZ, RZ, 0x4 ;  /* 0x00000004ff0c7424 */ /* 0x000fe200078e00ff */
[----:B------:R-:W-:-:S13]  /*13810*/  IADD3 R4, P1, R30, R14, RZ ;  /* 0x0000000e1e047210 */ /* 0x000fda0007f3e0ff */
[----:B------:R-:W-:Y:S05]  /*13820*/  WARPSYNC.COLLECTIVE R15, `(.L_x_7464) ;  /* 0x000000000f087348 */ /* 0x000fea0003c00000 */
[----:B------:R0:W1:Y:S02]  /*13830*/  SHFL.IDX P6, R14, R13, R12, R11 ;  /* 0x0000000c0d0e7389 */ /* 0x00006400000c000b */
[----:B01----:R-:W-:Y:S01]  /*13840*/  ENDCOLLECTIVE ;  /* 0x000000000000791b */ /* 0x003fe20003800000 */
.L_x_7464:
        /* <DEDUP_REMOVED lines=10> */
.L_x_7465:
[----:B------:R-:W-:Y:S02]  /*138f0*/  IMAD.MOV.U32 R13, RZ, RZ, R7 ;  /* 0x000000ffff0d7224 */ /* 0x000fe400078e0007 */
[----:B------:R-:W-:Y:S01]  /*13900*/  IMAD.MOV.U32 R12, RZ, RZ, 0x5 ;  /* 0x00000005ff0c7424 */ /* 0x000fe200078e00ff */
[----:B------:R-:W-:-:S07]  /*13910*/  MOV R19, R14 ;  /* 0x0000000e00137202 */ /* 0x000fce0000000f00 */
[----:B------:R-:W-:Y:S05]  /*13920*/  WARPSYNC.COLLECTIVE R15, `(.L_x_7466) ;  /* 0x000000000f087348 */ /* 0x000fea0003c00000 */
[----:B------:R0:W1:Y:S02]  /*13930*/  SHFL.IDX P6, R14, R13, R12, R11 ;  /* 0x0000000c0d0e7389 */ /* 0x00006400000c000b */
[----:B01----:R-:W-:Y:S01]  /*13940*/  ENDCOLLECTIVE ;  /* 0x000000000000791b */ /* 0x003fe20003800000 */
.L_x_7466:
        /* <DEDUP_REMOVED lines=11> */
.L_x_7467:
[----:B------:R-:W-:Y:S01]  /*13a00*/  MOV R13, R7 ;  /* 0x00000007000d7202 */ /* 0x000fe20000000f00 */
[----:B------:R-:W-:-:S05]  /*13a10*/  IMAD.MOV.U32 R12, RZ, RZ, R14 ;  /* 0x000000ffff0c7224 */ /* 0x000fca00078e000e */
[----:B------:R-:W-:Y:S01]  /*13a20*/  IADD3 R4, P1, R30, R12, RZ ;  /* 0x0000000c1e047210 */ /* 0x000fe20007f3e0ff */
[----:B------:R-:W-:-:S04]  /*13a30*/  IMAD.MOV.U32 R12, RZ, RZ, 0x6 ;  /* 0x00000006ff0c7424 */ /* 0x000fc800078e00ff */
[----:B------:R-:W-:-:S08]  /*13a40*/  IMAD.X R5, RZ, RZ, R18, P1 ;  /* 0x000000ffff057224 */ /* 0x000fd000008e0612 */
[----:B------:R-:W-:Y:S05]  /*13a50*/  WARPSYNC.COLLECTIVE R15, `(.L_x_7468) ;  /* 0x000000000f087348 */ /* 0x000fea0003c00000 */
[----:B------:R0:W1:Y:S02]  /*13a60*/  SHFL.IDX P6, R14, R13, R12, R11 ;  /* 0x0000000c0d0e7389 */ /* 0x00006400000c000b */
[----:B01----:R-:W-:Y:S01]  /*13a70*/  ENDCOLLECTIVE ;  /* 0x000000000000791b */ /* 0x003fe20003800000 */
.L_x_7468:
        /* <DEDUP_REMOVED lines=9> */
.L_x_7469:
[----:B------:R-:W-:Y:S02]  /*13b10*/  IMAD.MOV.U32 R13, RZ, RZ, R7 ;  /* 0x000000ffff0d7224 */ /* 0x000fe400078e0007 */
[----:B------:R-:W-:Y:S01]  /*13b20*/  IMAD.MOV.U32 R12, RZ, RZ, 0x7 ;  /* 0x00000007ff0c7424 */ /* 0x000fe200078e00ff */
[----:B------:R-:W-:-:S07]  /*13b30*/  MOV R19, R14 ;  /* 0x0000000e00137202 */ /* 0x000fce0000000f00 */
[----:B------:R-:W-:Y:S05]  /*13b40*/  WARPSYNC.COLLECTIVE R15, `(.L_x_7470) ;  /* 0x000000000f087348 */ /* 0x000fea0003c00000 */
[----:B------:R0:W1:Y:S02]  /*13b50*/  SHFL.IDX P6, R14, R13, R12, R11 ;  /* 0x0000000c0d0e7389 */ /* 0x00006400000c000b */
[----:B01----:R-:W-:Y:S01]  /*13b60*/  ENDCOLLECTIVE ;  /* 0x000000000000791b */ /* 0x003fe20003800000 */
.L_x_7470:
[----:B------:R-:W-:Y:S02]  /*13b70*/  MOV R13, R6 ;  /* 0x00000006000d7202 */ /* 0x000fe40000000f00 */
[----:B------:R-:W-:-:S05]  /*13b80*/  IADD3 R6, P1, R30, R19, RZ ;  /* 0x000000131e067210 */ /* 0x000fca0007f3e0ff */
[----:B------:R-:W-:Y:S02]  /*13b90*/  IMAD.X R7, RZ, RZ, R17, P1 ;  /* 0x000000ffff077224 */ /* 0x000fe400008e0611 */
[----:B------:R-:W-:-:S07]  /*13ba0*/  IMAD.MOV.U32 R16, RZ, RZ, R14 ;  /* 0x000000ffff107224 */ /* 0x000fce00078e000e */
[----:B------:R-:W-:Y:S05]  /*13bb0*/  WARPSYNC.COLLECTIVE R15, `(.L_x_7471) ;  /* 0x000000000f087348 */ /* 0x000fea0003c00000 */
[----:B------:R0:W1:Y:S02]  /*13bc0*/  SHFL.IDX P6, R14, R13, R12, R11 ;  /* 0x0000000c0d0e7389 */ /* 0x00006400000c000b */
[----:B01----:R-:W-:Y:S01]  /*13bd0*/  ENDCOLLECTIVE ;  /* 0x000000000000791b */ /* 0x003fe20003800000 */
.L_x_7471:
[----:B------:R-:W-:Y:S01]  /*13be0*/  @!PT LDS RZ, [RZ] ;  /* 0x00000000fffff984 */ /* 0x000fe20000000800 */
[----:B------:R-:W-:Y:S01]  /*13bf0*/  @!PT LDS RZ, [RZ] ;  /* 0x00000000fffff984 */ /* 0x000fe20000000800 */
[----:B------:R-:W-:Y:S01]  /*13c00*/  @!PT LDS RZ, [RZ] ;  /* 0x00000000fffff984 */ /* 0x000fe20000000800 */
[----:B------:R0:W-:Y:S01]  /*13c10*/  LDGSTS.E.BYPASS.LTC128B.128 [R8+0x1b400], desc[UR48][R6.64], !P2 ;  /* 0x1b40000006087fae */ /* 0x0001e2000d101d70 */
[----:B------:R-:W-:Y:S01]  /*13c20*/  MOV R13, R10 ;  /* 0x0000000a000d7202 */ /* 0x000fe20000000f00 */
[----:B------:R-:W-:Y:S02]  /*13c30*/  IMAD.MOV.U32 R12, RZ, RZ, RZ ;  /* 0x000000ffff0c7224 */ /* 0x000fe400078e00ff */
[----:B------:R-:W-:-:S05]  /*13c40*/  IMAD.MOV.U32 R11, RZ, RZ, R14 ;  /* 0x000000ffff0b7224 */ /* 0x000fca00078e000e */
[----:B------:R-:W-:Y:S01]  /*13c50*/  IADD3 R4, P1, R30, R11, RZ ;  /* 0x0000000b1e047210 */ /* 0x000fe20007f3e0ff */
[----:B------:R-:W-:-:S04]  /*13c60*/  IMAD.MOV.U32 R11, RZ, RZ, 0x181f ;  /* 0x0000181fff0b7424 */ /* 0x000fc800078e00ff */
[----:B0-----:R-:W-:-:S08]  /*13c70*/  IMAD.X R5, RZ, RZ, R16, P1 ;  /* 0x000000ffff057224 */ /* 0x001fd000008e0610 */
[----:B------:R-:W-:Y:S05]  /*13c80*/  WARPSYNC.COLLECTIVE R15, `(.L_x_7472) ;  /* 0x000000000f087348 */ /* 0x000fea0003c00000 */
[----:B------:R0:W1:Y:S02]  /*13c90*/  SHFL.IDX P6, R14, R13, R12, R11 ;  /* 0x0000000c0d0e7389 */ /* 0x00006400000c000b */
[----:B01----:R-:W-:Y:S01]  /*13ca0*/  ENDCOLLECTIVE ;  /* 0x000000000000791b */ /* 0x003fe20003800000 */
.L_x_7472:
        /* <DEDUP_REMOVED lines=9> */
.L_x_7473:
[----:B------:R-:W-:Y:S01]  /*13d40*/  IMAD.MOV.U32 R13, RZ, RZ, R10 ;  /* 0x000000ffff0d7224 */ /* 0x000fe200078e000a */
[----:B------:R-:W-:Y:S01]  /*13d50*/  MOV R12, 0x1 ;  /* 0x00000001000c7802 */ /* 0x000fe20000000f00 */
[----:B------:R-:W-:-:S07]  /*13d60*/  IMAD.MOV.U32 R7, RZ, RZ, R14 ;  /* 0x000000ffff077224 */ /* 0x000fce00078e000e */
[----:B------:R-:W-:Y:S05]  /*13d70*/  WARPSYNC.COLLECTIVE R15, `(.L_x_7474) ;  /* 0x000000000f087348 */ /* 0x000fea0003c00000 */
[----:B------:R0:W1:Y:S02]  /*13d80*/  SHFL.IDX P6, R14, R13, R12, R11 ;  /* 0x0000000c0d0e7389 */ /* 0x00006400000c000b */
[----:B01----:R-:W-:Y:S01]  /*13d90*/  ENDCOLLECTIVE ;  /* 0x000000000000791b */ /* 0x003fe20003800000 */
.L_x_7474:
        /* <DEDUP_REMOVED lines=11> */
.L_x_7475:
[----:B------:R-:W-:Y:S05]  /*13e50*/  BRA `(.L_x_7476) ;  /* 0xffffffb000647947 */ /* 0x000fea000383ffff */
.L_x_7338:
[----:B0-----:R0:W1:Y:S02]  /*13e60*/  SYNCS.PHASECHK.TRANS64.TRYWAIT P2, [R6+URZ+0x22870], R3 ;  /* 0x02287003060075a7 */ /* 0x001064000804017f */
[----:B-1----:R-:W-:Y:S05]  /*13e70*/  @!P2 NANOSLEEP.SYNCS 0x989680 ;  /* 0x009896800000a95d */ /* 0x002fea0003900000 */
[----:B------:R-:W1:Y:S02]  /*13e80*/  @!P2 SYNCS.PHASECHK.TRANS64 P2, [R6+URZ+0x22870], R3 ;  /* 0x022870030600a5a7 */ /* 0x000e64000804007f */
[----:B-1----:R-:W-:Y:S05]  /*13e90*/  @!P2 BRA `(.L_x_7338) ;  /* 0xfffffffc00f0a947 */ /* 0x002fea000383ffff */
[----:B------:R-:W-:Y:S05]  /*13ea0*/  BRA `(.L_x_7477) ;  /* 0xffffffb000bc7947 */ /* 0x000fea000383ffff */
.L_x_7340:
[----:B0-----:R0:W1:Y:S02]  /*13eb0*/  SYNCS.PHASECHK.TRANS64.TRYWAIT P2, [R6+URZ+0x22860], R3 ;  /* 0x02286003060075a7 */ /* 0x001064000804017f */
[----:B-1----:R-:W-:Y:S05]  /*13ec0*/  @!P2 NANOSLEEP.SYNCS 0x989680 ;  /* 0x009896800000a95d */ /* 0x002fea0003900000 */
[----:B------:R-:W1:Y:S02]  /*13ed0*/  @!P2 SYNCS.PHASECHK.TRANS64 P2, [R6+URZ+0x22860], R3 ;  /* 0x022860030600a5a7 */ /* 0x000e64000804007f */
[----:B-1----:R-:W-:Y:S05]  /*13ee0*/  @!P2 BRA `(.L_x_7340) ;  /* 0xfffffffc00f0a947 */ /* 0x002fea000383ffff */
[----:B------:R-:W-:Y:S05]  /*13ef0*/  BRA `(.L_x_7478) ;  /* 0xffffffb000cc7947 */ /* 0x000fea000383ffff */
.L_x_7347:
[----:B0-----:R0:W2:Y:S02]  /*13f00*/  SYNCS.PHASECHK.TRANS64.TRYWAIT P0, [R16+URZ+0x22870], R3 ;  /* 0x02287003100075a7 */ /* 0x0010a4000800017f */
[----:B--2---:R-:W-:Y:S05]  /*13f10*/  @!P0 NANOSLEEP.SYNCS 0x989680 ;  /* 0x009896800000895d */ /* 0x004fea0003900000 */
[----:B------:R-:W2:Y:S02]  /*13f20*/  @!P0 SYNCS.PHASECHK.TRANS64 P0, [R16+URZ+0x22870], R3 ;  /* 0x02287003100085a7 */ /* 0x000ea4000800007f */
[----:B--2---:R-:W-:Y:S05]  /*13f30*/  @!P0 BRA `(.L_x_7347) ;  /* 0xfffffffc00f08947 */ /* 0x004fea000383ffff */
[----:B------:R-:W-:Y:S05]  /*13f40*/  BRA `(.L_x_7479) ;  /* 0xffffffb800707947 */ /* 0x000fea000383ffff */
.L_x_7349:
[----:B0-----:R0:W2:Y:S02]  /*13f50*/  SYNCS.PHASECHK.TRANS64.TRYWAIT P0, [R16+URZ+0x22860], R5 ;  /* 0x02286005100075a7 */ /* 0x0010a4000800017f */
[----:B--2---:R-:W-:Y:S05]  /*13f60*/  @!P0 NANOSLEEP.SYNCS 0x989680 ;  /* 0x009896800000895d */ /* 0x004fea0003900000 */
[----:B------:R-:W2:Y:S02]  /*13f70*/  @!P0 SYNCS.PHASECHK.TRANS64 P0, [R16+URZ+0x22860], R5 ;  /* 0x02286005100085a7 */ /* 0x000ea4000800007f */
[----:B--2---:R-:W-:Y:S05]  /*13f80*/  @!P0 BRA `(.L_x_7349) ;  /* 0xfffffffc00f08947 */ /* 0x004fea000383ffff */
[----:B------:R-:W-:Y:S05]  /*13f90*/  BRA `(.L_x_7480) ;  /* 0xffffffb800907947 */ /* 0x000fea000383ffff */
.L_x_7352:
[----:B0-----:R0:W3:Y:S02]  /*13fa0*/  SYNCS.PHASECHK.TRANS64.TRYWAIT P0, [R6+URZ+0x22820], R3 ;  /* 0x02282003060075a7 */ /* 0x0010e4000800017f */
[----:B---3--:R-:W-:Y:S05]  /*13fb0*/  @!P0 NANOSLEEP.SYNCS 0x989680 ;  /* 0x009896800000895d */ /* 0x008fea0003900000 */
[----:B------:R-:W3:Y:S02]  /*13fc0*/  @!P0 SYNCS.PHASECHK.TRANS64 P0, [R6+URZ+0x22820], R3 ;  /* 0x02282003060085a7 */ /* 0x000ee4000800007f */
[----:B---3--:R-:W-:Y:S05]  /*13fd0*/  @!P0 BRA `(.L_x_7352) ;  /* 0xfffffffc00f08947 */ /* 0x008fea000383ffff */
[----:B------:R-:W-:Y:S05]  /*13fe0*/  BRA `(.L_x_7481) ;  /* 0xffffffc000147947 */ /* 0x000fea000383ffff */
.L_x_7354:
[----:B0-----:R0:W3:Y:S02]  /*13ff0*/  SYNCS.PHASECHK.TRANS64.TRYWAIT P1, [R5+URZ+0x22840], R4 ;  /* 0x02284004050075a7 */ /* 0x0010e4000802017f */
[----:B---3--:R-:W-:Y:S05]  /*14000*/  @!P1 NANOSLEEP.SYNCS 0x989680 ;  /* 0x009896800000995d */ /* 0x008fea0003900000 */
[----:B------:R-:W3:Y:S02]  /*14010*/  @!P1 SYNCS.PHASECHK.TRANS64 P1, [R5+URZ+0x22840], R4 ;  /* 0x02284004050095a7 */ /* 0x000ee4000802007f */
[----:B---3--:R-:W-:Y:S05]  /*14020*/  @!P1 BRA `(.L_x_7354) ;  /* 0xfffffffc00f09947 */ /* 0x008fea000383ffff */
[----:B------:R-:W-:Y:S05]  /*14030*/  BRA `(.L_x_7482) ;  /* 0xffffffc000507947 */ /* 0x000fea000383ffff */
.L_x_7356:
[----:B---3--:R3:W4:Y:S02]  /*14040*/  SYNCS.PHASECHK.TRANS64.TRYWAIT P1, [R3+URZ+0x22840], R0 ;  /* 0x02284000030075a7 */ /* 0x008724000802017f */
[----:B----4-:R-:W-:Y:S05]  /*14050*/  @!P1 NANOSLEEP.SYNCS 0x989680 ;  /* 0x009896800000995d */ /* 0x010fea0003900000 */
[----:B------:R-:W4:Y:S02]  /*14060*/  @!P1 SYNCS.PHASECHK.TRANS64 P1, [R3+URZ+0x22840], R0 ;  /* 0x02284000030095a7 */ /* 0x000f24000802007f */
[----:B----4-:R-:W-:Y:S05]  /*14070*/  @!P1 BRA `(.L_x_7356) ;  /* 0xfffffffc00f09947 */ /* 0x010fea000383ffff */
[----:B------:R-:W-:Y:S05]  /*14080*/  BRA `(.L_x_7483) ;  /* 0xffffffc0005c7947 */ /* 0x000fea000383ffff */
.L_x_7358:
[----:B----4-:R4:W0:Y:S02]  /*14090*/  SYNCS.PHASECHK.TRANS64.TRYWAIT P1, [R5+URZ+0x22860], R4 ;  /* 0x02286004050075a7 */ /* 0x010824000802017f */
[----:B0-----:R-:W-:Y:S05]  /*140a0*/  @!P1 NANOSLEEP.SYNCS 0x989680 ;  /* 0x009896800000995d */ /* 0x001fea0003900000 */
[----:B------:R-:W0:Y:S02]  /*140b0*/  @!P1 SYNCS.PHASECHK.TRANS64 P1, [R5+URZ+0x22860], R4 ;  /* 0x02286004050095a7 */ /* 0x000e24000802007f */
[----:B0-----:R-:W-:Y:S05]  /*140c0*/  @!P1 BRA `(.L_x_7358) ;  /* 0xfffffffc00f09947 */ /* 0x001fea000383ffff */
[----:B------:R-:W-:Y:S05]  /*140d0*/  BRA `(.L_x_7484) ;  /* 0xffffffc000587947 */ /* 0x000fea000383ffff */
.L_x_7360:
[----:B------:R0:W0:Y:S02]  /*140e0*/  SYNCS.PHASECHK.TRANS64.TRYWAIT P1, [R3+URZ+0x22860], R0 ;  /* 0x02286000030075a7 */ /* 0x000024000802017f */
[----:B0-----:R-:W-:Y:S05]  /*140f0*/  @!P1 NANOSLEEP.SYNCS 0x989680 ;  /* 0x009896800000995d */ /* 0x001fea0003900000 */
[----:B------:R-:W0:Y:S02]  /*14100*/  @!P1 SYNCS.PHASECHK.TRANS64 P1, [R3+URZ+0x22860], R0 ;  /* 0x02286000030095a7 */ /* 0x000e24000802007f */
[----:B0-----:R-:W-:Y:S05]  /*14110*/  @!P1 BRA `(.L_x_7360) ;  /* 0xfffffffc00f09947 */ /* 0x001fea000383ffff */
[----:B------:R-:W-:Y:S05]  /*14120*/  BRA `(.L_x_7485) ;  /* 0xffffffc000547947 */ /* 0x000fea000383ffff */
.L_x_7362:
[----:B------:R0:W0:Y:S02]  /*14130*/  SYNCS.PHASECHK.TRANS64.TRYWAIT P1, [R5+URZ+0x22880], R4 ;  /* 0x02288004050075a7 */ /* 0x000024000802017f */
[----:B0-----:R-:W-:Y:S05]  /*14140*/  @!P1 NANOSLEEP.SYNCS 0x989680 ;  /* 0x009896800000995d */ /* 0x001fea0003900000 */
[----:B------:R-:W0:Y:S02]  /*14150*/  @!P1 SYNCS.PHASECHK.TRANS64 P1, [R5+URZ+0x22880], R4 ;  /* 0x02288004050095a7 */ /* 0x000e24000802007f */
[----:B0-----:R-:W-:Y:S05]  /*14160*/  @!P1 BRA `(.L_x_7362) ;  /* 0xfffffffc00f09947 */ /* 0x001fea000383ffff */
[----:B------:R-:W-:Y:S05]  /*14170*/  BRA `(.L_x_7486) ;  /* 0xffffffc000507947 */ /* 0x000fea000383ffff */
.L_x_7487:
        /* <DEDUP_REMOVED lines=16> */
.L_x_16284:


//--------------------- .text._ZN7cutlass13device_kernelIN5flash11enable_sm90INS1_16FlashAttnFwdSm90INS1_25CollectiveMainloopFwdSm90ILi2EN4cute5tupleIJNS5_1CILi1EEES8_S8_EEENS6_IJNS7_ILi128EEENS7_ILi160EEESA_EEELi128ENS_12float_e4m3_tEfNS_4arch4Sm90ELb0ELb0ELb1ELb1ELb1ELb0ELb0ELb1ELb1ELb1ELb1ELb0EEENS1_21CollectiveEpilogueFwdINS6_IJSA_SA_SB_EEES9_NS_10bfloat16_tESF_Li256ELb1ELb1ELb1ELb1EEENS1_36VarlenDynamicPersistentTileSchedulerILi128ELi160ELi256ELi128ELb1ELb1ELb1ELb0ELb1ELb1EEEEEEEEEvNT_6ParamsE --------------------------
	.section	.text._ZN7cutlass13device_kernelIN5flash11enable_sm90INS1_16FlashAttnFwdSm90INS1_25CollectiveMainloopFwdSm90ILi2EN4cute5tupleIJNS5_1CILi1EEES8_S8_EEENS6_IJNS7_ILi128EEENS7_ILi160EEESA_EEELi128ENS_12float_e4m3_tEfNS_4arch4Sm90ELb0ELb0ELb1ELb1ELb1ELb0ELb0ELb1ELb1ELb1ELb1ELb0EEENS1_21CollectiveEpilogueFwdINS6_IJSA_SA_SB_EEES9_NS_10bfloat16_tESF_Li256ELb1ELb1ELb1ELb1EEENS1_36VarlenDynamicPersistentTileSchedulerILi128ELi160ELi256ELi128ELb1ELb1ELb1ELb0ELb1ELb1EEEEEEEEEvNT_6ParamsE,"ax",@progbits
	.align	128
.text._ZN7cutlass13device_kernelIN5flash11enable_sm90INS1_16FlashAttnFwdSm90INS1_25CollectiveMainloopFwdSm90ILi2EN4cute5tupleIJNS5_1CILi1EEES8_S8_EEENS6_IJNS7_ILi128EEENS7_ILi160EEESA_EEELi128ENS_12float_e4m3_tEfNS_4arch4Sm90ELb0ELb0ELb1ELb1ELb1ELb0ELb0ELb1ELb1ELb1ELb1ELb0EEENS1_21CollectiveEpilogueFwdINS6_IJSA_SA_SB_EEES9_NS_10bfloat16_tESF_Li256ELb1ELb1ELb1ELb1EEENS1_36VarlenDynamicPersistentTileSchedulerILi128ELi160ELi256ELi128ELb1ELb1ELb1ELb0ELb1ELb1EEEEEEEEEvNT_6ParamsE:
        .type           _ZN7cutlass13device_kernelIN5flash11enable_sm90INS1_16FlashAttnFwdSm90INS1_25CollectiveMainloopFwdSm90ILi2EN4cute5tupleIJNS5_1CILi1EEES8_S8_EEENS6_IJNS7_ILi128EEENS7_ILi160EEESA_EEELi128ENS_12float_e4m3_tEfNS_4arch4Sm90ELb0ELb0ELb1ELb1ELb1ELb0ELb0ELb1ELb1ELb1ELb1ELb0EEENS1_21CollectiveEpilogueFwdINS6_IJSA_SA_SB_EEES9_NS_10bfloat16_tESF_Li256ELb1ELb1ELb1ELb1EEENS1_36VarlenDynamicPersistentTileSchedulerILi128ELi160ELi256ELi128ELb1ELb1ELb1ELb0ELb1ELb1EEEEEEEEEvNT_6ParamsE,@function
        .size           _ZN7cutlass13device_kernelIN5flash11enable_sm90INS1_16FlashAttnFwdSm90INS1_25CollectiveMainloopFwdSm90ILi2EN4cute5tupleIJNS5_1CILi1EEES8_S8_EEENS6_IJNS7_ILi128EEENS7_ILi160EEESA_EEELi128ENS_12float_e4m3_tEfNS_4arch4Sm90ELb0ELb0ELb1ELb1ELb1ELb0ELb0ELb1ELb1ELb1ELb1ELb0EEENS1_21CollectiveEpilogueFwdINS6_IJSA_SA_SB_EEES9_NS_10bfloat16_tESF_Li256ELb1ELb1ELb1ELb1EEENS1_36VarlenDynamicPersistentTileSchedulerILi128ELi160ELi256ELi128ELb1ELb1ELb1ELb0ELb1ELb1EEEEEEEEEvNT_6ParamsE,(.L_x_16285 - _ZN7cutlass13device_kernelIN5flash11enable_sm90INS1_16FlashAttnFwdSm90INS1_25CollectiveMainloopFwdSm90ILi2EN4cute5tupleIJNS5_1CILi1EEES8_S8_EEENS6_IJNS7_ILi128EEENS7_ILi160EEESA_EEELi128ENS_12float_e4m3_tEfNS_4arch4Sm90ELb0ELb0ELb1ELb1ELb1ELb0ELb0ELb1ELb1ELb1ELb1ELb0EEENS1_21CollectiveEpilogueFwdINS6_IJSA_SA_SB_EEES9_NS_10bfloat16_tESF_Li256ELb1ELb1ELb1ELb1EEENS1_36VarlenDynamicPersistentTileSchedulerILi128ELi160ELi256ELi128ELb1ELb1ELb1ELb0ELb1ELb1EEEEEEEEEvNT_6ParamsE)
        .other          _ZN7cutlass13device_kernelIN5flash11enable_sm90INS1_16FlashAttnFwdSm90INS1_25CollectiveMainloopFwdSm90ILi2EN4cute5tupleIJNS5_1CILi1EEES8_S8_EEENS6_IJNS7_ILi128EEENS7_ILi160EEESA_EEELi128ENS_12float_e4m3_tEfNS_4arch4Sm90ELb0ELb0ELb1ELb1ELb1ELb0ELb0ELb1ELb1ELb1ELb1ELb0EEENS1_21CollectiveEpilogueFwdINS6_IJSA_SA_SB_EEES9_NS_10bfloat16_tESF_Li256ELb1ELb1ELb1ELb1EEENS1_36VarlenDynamicPersistentTileSchedulerILi128ELi160ELi256ELi128ELb1ELb1ELb1ELb0ELb1ELb1EEEEEEEEEvNT_6ParamsE,@"STO_CUDA_ENTRY STV_DEFAULT"
_ZN7cutlass13device_kernelIN5flash11enable_sm90INS1_16FlashAttnFwdSm90INS1_25CollectiveMainloopFwdSm90ILi2EN4cute5tupleIJNS5_1CILi1EEES8_S8_EEENS6_IJNS7_ILi128EEENS7_ILi160EEESA_EEELi128ENS_12float_e4m3_tEfNS_4arch4Sm90ELb0ELb0ELb1ELb1ELb1ELb0ELb0ELb1ELb1ELb1ELb1ELb0EEENS1_21CollectiveEpilogueFwdINS6_IJSA_SA_SB_EEES9_NS_10bfloat16_tESF_Li256ELb1ELb1ELb1ELb1EEENS1_36VarlenDynamicPersistentTileSchedulerILi128ELi160ELi256ELi128ELb1ELb1ELb1ELb0ELb1ELb1EEEEEEEEEvNT_6ParamsE:
        /* <DEDUP_REMOVED lines=45> */
.L_x_7488:
        /* <DEDUP_REMOVED lines=22> */
.L_x_7489:
        /* <DEDUP_REMOVED lines=18> */
.L_x_7490:
        /* <DEDUP_REMOVED lines=22> */
.L_x_7491:
        /* <DEDUP_REMOVED lines=24> */
.L_x_7492:
        /* <DEDUP_REMOVED lines=8> */
.L_x_7494:
        /* <DEDUP_REMOVED lines=25> */
[----:B------:R-:W-:Y:S02]  /*0a40*/  UMOV UR45, URZ ;  /* 0x0000003f002d7c82 */ /* 0x000fe40008000000 */
[CC--:B------:R-:W-:Y:S02]  /*0a50*/  LEA.HI R2, R0.reuse, R223.reuse, RZ, 0x7 ;  /* 0x000000df00027211 */ /* 0x0c0fe400078f38ff */
[----:B------:R-:W-:-:S02]  /*0a60*/  LEA.HI R3, R0, R223, RZ, 0x4 ;  /* 0x000000df00037211 */ /* 0x000fc400078f20ff */
[----:B------:R-:W-:Y:S02]  /*0a70*/  LOP3.LUT R4, R2, 0xffffff80, RZ, 0xc0, !PT ;  /* 0xffffff8002047812 */ /* 0x000fe400078ec0ff */
[----:B------:R-:W-:Y:S02]  /*0a80*/  SHF.R.S32.HI R6, RZ, 0x4, R3 ;  /* 0x00000004ff067819 */ /* 0x000fe40000011403 */
[----:B------:R-:W-:Y:S01]  /*0a90*/  SHF.R.S32.HI R217, RZ, 0x7, R2 ;  /* 0x00000007ffd97819 */ /* 0x000fe20000011402 */
[----:B------:R-:W-:Y:S01]  /*0aa0*/  IMAD.IADD R201, R223, 0x1, -R4 ;  /* 0x00000001dfc97824 */ /* 0x000fe200078e0a04 */
[----:B------:R-:W-:Y:S02]  /*0ab0*/  LEA.HI R4, R0, R223, RZ, 0x5 ;  /* 0x000000df00047211 */ /* 0x000fe400078f28ff */
[----:B------:R-:W-:Y:S02]  /*0ac0*/  LEA.HI R2, R2, R217, RZ, 0x1 ;  /* 0x000000d902027211 */ /* 0x000fe400078f08ff */
[----:B------:R-:W-:Y:S01]  /*0ad0*/  SHF.R.S32.HI R8, RZ, 0x1f, R201 ;  /* 0x0000001fff087819 */ /* 0x000fe200000114c9 */
[----:B------:R-:W-:Y:S01]  /*0ae0*/  IMAD.SHL.U32 R5, R4, 0x20, RZ ;  /* 0x0000002004057824 */ /* 0x000fe200078e00ff */
[----:B------:R-:W-:-:S02]  /*0af0*/  LOP3.LUT R4, R3, 0x3fffff0, RZ, 0xc0, !PT ;  /* 0x03fffff003047812 */ /* 0x000fc400078ec0ff */
[----:B------:R-:W-:Y:S02]  /*0b00*/  LEA.HI R3, R3, R6, RZ, 0x1 ;  /* 0x0000000603037211 */ /* 0x000fe400078f08ff */
[----:B------:R-:W-:Y:S01]  /*0b10*/  LOP3.LUT R5, R5, 0xfffffc00, RZ, 0xc0, !PT ;  /* 0xfffffc0005057812 */ /* 0x000fe200078ec0ff */
[----:B------:R-:W-:Y:S01]  /*0b20*/  IMAD.IADD R4, R223, 0x1, -R4 ;  /* 0x00000001df047824 */ /* 0x000fe200078e0a04 */
[----:B------:R-:W-:Y:S02]  /*0b30*/  LOP3.LUT R3, R3, 0x1ffffffe, RZ, 0xc0, !PT ;  /* 0x1ffffffe03037812 */ /* 0x000fe400078ec0ff */
[----:B------:R-:W-:Y:S01]  /*0b40*/  LEA.HI R7, R8, R201, RZ, 0x2 ;  /* 0x000000c908077211 */ /* 0x000fe200078f10ff */
[----:B------:R-:W-:Y:S01]  /*0b50*/  IMAD R4, R4, 0x40, R5 ;  /* 0x0000004004047824 */ /* 0x000fe200078e0205 */
[----:B------:R-:W-:Y:S01]  /*0b60*/  LEA.HI R5, R0, R223, RZ, 0x2 ;  /* 0x000000df00057211 */ /* 0x000fe200078f10ff */
[----:B------:R-:W-:Y:S01]  /*0b70*/  IMAD.IADD R3, R6, 0x1, -R3 ;  /* 0x0000000106037824 */ /* 0x000fe200078e0a03 */
[----:B------:R-:W-:-:S02]  /*0b80*/  SHF.R.S32.HI R9, RZ, 0x2, R7 ;  /* 0x00000002ff097819 */ /* 0x000fc40000011407 */
[----:B------:R-:W-:Y:S01]  /*0b90*/  LOP3.LUT R6, R5, 0xfffffffc, RZ, 0xc0, !PT ;  /* 0xfffffffc05067812 */ /* 0x000fe200078ec0ff */
[----:B------:R-:W-:Y:S01]  /*0ba0*/  IMAD R220, R3, 0x8, R4 ;  /* 0x0000000803dc7824 */ /* 0x000fe200078e0204 */
[----:B------:R-:W-:Y:S02]  /*0bb0*/  SHF.R.S32.HI R10, RZ, 0x1f, R7 ;  /* 0x0000001fff0a7819 */ /* 0x000fe40000011407 */
[----:B------:R-:W-:Y:S01]  /*0bc0*/  LEA.HI R0, R0, R223, RZ, 0x3 ;  /* 0x000000df00007211 */ /* 0x000fe200078f18ff */
[----:B------:R-:W-:Y:S01]  /*0bd0*/  IMAD.IADD R6, R223, 0x1, -R6 ;  /* 0x00000001df067824 */ /* 0x000fe200078e0a06 */
[----:B------:R-:W-:Y:S02]  /*0be0*/  LEA.HI R10, R10, R9, RZ, 0x3 ;  /* 0x000000090a0a7211 */ /* 0x000fe400078f18ff */
[----:B------:R-:W-:Y:S02]  /*0bf0*/  LOP3.LUT R4, R2, 0x3fffffe, RZ, 0xc0, !PT ;  /* 0x03fffffe02047812 */ /* 0x000fe400078ec0ff */
[----:B------:R-:W-:-:S02]  /*0c00*/  LEA.HI R3, R6, R6, RZ, 0x1 ;  /* 0x0000000606037211 */ /* 0x000fc400078f08ff */
[----:B------:R-:W-:Y:S02]  /*0c10*/  LOP3.LUT R2, R0, 0xfffffff8, RZ, 0xc0, !PT ;  /* 0xfffffff800027812 */ /* 0x000fe400078ec0ff */
[----:B------:R-:W-:Y:S02]  /*0c20*/  LOP3.LUT R3, R3, 0x1ffffffe, RZ, 0xc0, !PT ;  /* 0x1ffffffe03037812 */ /* 0x000fe400078ec0ff */
[----:B------:R-:W-:Y:S01]  /*0c30*/  LOP3.LUT R10, R10, 0xfffffff8, RZ, 0xc0, !PT ;  /* 0xfffffff80a0a7812 */ /* 0x000fe200078ec0ff */
[----:B------:R-:W-:Y:S01]  /*0c40*/  IMAD.IADD R17, R223, 0x1, -R2 ;  /* 0x00000001df117824 */ /* 0x000fe200078e0a02 */
[----:B------:R-:W-:Y:S01]  /*0c50*/  LEA.HI R8, R8, R201, RZ, 0x5 ;  /* 0x000000c908087211 */ /* 0x000fe200078f28ff */
[----:B------:R-:W-:Y:S01]  /*0c60*/  IMAD.IADD R3, R6, 0x1, -R3 ;  /* 0x0000000106037824 */ /* 0x000fe200078e0a03 */
[----:B------:R-:W-:Y:S01]  /*0c70*/  LOP3.LUT R6, R7, 0x7ffffffc, RZ, 0xc0, !PT ;  /* 0x7ffffffc07067812 */ /* 0x000fe200078ec0ff */
[----:B------:R-:W-:Y:S01]  /*0c80*/  IMAD.IADD R9, R9, 0x1, -R10 ;  /* 0x0000000109097824 */ /* 0x000fe200078e0a0a */
[----:B------:R-:W-:Y:S01]  /*0c90*/  SHF.R.S32.HI R8, RZ, 0x5, R8 ;  /* 0x00000005ff087819 */ /* 0x000fe20000011408 */
[----:B------:R-:W-:Y:S01]  /*0ca0*/  IMAD.SHL.U32 R2, R17, 0x8, RZ ;  /* 0x0000000811027824 */ /* 0x000fe200078e00ff */
[----:B------:R-:W-:Y:S01]  /*0cb0*/  IADD3 R4, R217, -R4, RZ ;  /* 0x80000004d9047210 */ /* 0x000fe20007ffe0ff */
[----:B------:R-:W-:Y:S01]  /*0cc0*/  IMAD.IADD R6, R201, 0x1, -R6 ;  /* 0x00000001c9067824 */ /* 0x000fe200078e0a06 */
[----:B------:R-:W-:Y:S01]  /*0cd0*/  SHF.R.S32.HI R200, RZ, 0x3, R0 ;  /* 0x00000003ffc87819 */ /* 0x000fe20000011400 */
[----:B------:R-:W-:Y:S01]  /*0ce0*/  IMAD R9, R8, 0x10, R9 ;  /* 0x0000001008097824 */ /* 0x000fe200078e0209 */
[----:B------:R-:W-:Y:S01]  /*0cf0*/  SHF.R.S32.HI R222, RZ, 0x1f, R2 ;  /* 0x0000001fffde7819 */ /* 0x000fe20000011402 */
[----:B------:R-:W-:-:S02]  /*0d00*/  IMAD.SHL.U32 R199, R6, 0x2, RZ ;  /* 0x0000000206c77824 */ /* 0x000fc400078e00ff */
[----:B------:R-:W-:Y:S02]  /*0d10*/  VIADD R16, R2, 0x40 ;  /* 0x0000004002107836 */ /* 0x000fe40000000000 */
[C---:B------:R-:W-:Y:S01]  /*0d20*/  VIADD R198, R199.reuse, 0x8 ;  /* 0x00000008c7c67836 */ /* 0x040fe20000000000 */
[C---:B------:R-:W-:Y:S01]  /*0d30*/  IADD3 R194, R199.reuse, 0x28, RZ ;  /* 0x00000028c7c27810 */ /* 0x040fe20007ffe0ff */
        /* <DEDUP_REMOVED lines=28> */
[----:B------:R-:W-:Y:S01]  /*0f00*/  SHF.R.S32.HI R203, RZ, 0x1f, R19 ;  /* 0x0000001fffcb7819 */ /* 0x000fe20000011413 */
[----:B------:R-:W-:Y:S01]  /*0f10*/  IMAD R219, R3, 0x8, R218 ;  /* 0x0000000803db7824 */ /* 0x000fe200078e02da */
[----:B------:R-:W-:-:S07]  /*0f20*/  SHF.R.S32.HI R202, RZ, 0x1f, R18 ;  /* 0x0000001fffca7819 */ /* 0x000fce0000011412 */
.L_x_7544:
[----:B012-4-:R-:W0:Y:S01]  /*0f30*/  LDC.64 R4, c[0x0][0xc88] ;  /* 0x00032200ff047b82 */ /* 0x017e220000000a00 */
[----:B------:R-:W-:Y:S01]  /*0f40*/  ULDC.64 UR8, c[0x0][0xa28] ;  /* 0x00028a0000087ab9 */ /* 0x000fe20000000a00 */
[----:B------:R-:W-:Y:S01]  /*0f50*/  ULDC.64 UR10, c[0x0][0xa20] ;  /* 0x00028800000a7ab9 */ /* 0x000fe20000000a00 */
[----:B------:R-:W-:Y:S01]  /*0f60*/  ULDC UR4, c[0x0][0x424] ;  /* 0x0001090000047ab9 */ /* 0x000fe20000000800 */
[----:B------:R-:W-:Y:S01]  /*0f70*/  ULDC UR7, c[0x0][0x2f0] ;  /* 0x0000bc0000077ab9 */ /* 0x000fe20000000800 */
[----:B0-----:R-:W-:-:S06]  /*0f80*/  IMAD.WIDE R4, R31, 0x4, R4 ;  /* 0x000000041f047825 */ /* 0x001fcc00078e0204 */
[----:B------:R-:W2:Y:S01]  /*0f90*/  LDG.E R4, desc[UR50][R4.64] ;  /* 0x0000003204047981 */ /* 0x000ea2000c1e1900 */
[----:B------:R-:W-:Y:S02]  /*0fa0*/  UISETP.NE.U32.AND UP0, UPT, UR8, URZ, UPT ;  /* 0x0000003f0800728c */ /* 0x000fe4000bf05070 */
        /* <DEDUP_REMOVED lines=10> */
[----:B------:R-:W-:-:S03]  /*1050*/  MOV R4, UR8 ;  /* 0x0000000800047c02 */ /* 0x000fc60008000f00 */
[----:B------:R-:W-:Y:S01]  /*1060*/  @UP1 ULEA.HI.X UR11, UR37, UR11, UR38, 0x2, UP0 ;  /* 0x0000000b250b1291 */ /* 0x000fe200080f1426 */
[----:B------:R-:W-:Y:S01]  /*1070*/  IMAD.U32 R5, RZ, RZ, UR9 ;  /* 0x00000009ff057e24 */ /* 0x000fe2000f8e00ff */
[----:B------:R-:W-:Y:S01]  /*1080*/  ULDC.64 UR8, c[0x0][0x418] ;  /* 0x0001060000087ab9 */ /* 0x000fe20000000a00 */
[----:B------:R-:W-:-:S03]  /*1090*/  IMAD.U32 R6, RZ, RZ, UR10 ;  /* 0x0000000aff067e24 */ /* 0x000fc6000f8e00ff */
[----:B---3--:R-:W-:Y:S01]  /*10a0*/  IMAD.U32 R7, RZ, RZ, UR11 ;  /* 0x0000000bff077e24 */ /* 0x008fe2000f8e00ff */
        /* <DEDUP_REMOVED lines=11> */
[----:B-----5:R-:W-:-:S14]  /*1160*/  @P1 BRA `(.L_x_7495) ;  /* 0x0000000000341947 */ /* 0x020fdc0003800000 */
        /* <DEDUP_REMOVED lines=13> */
.L_x_7495:
        /* <DEDUP_REMOVED lines=51> */
.L_x_7496:
[----:B------:R-:W-:Y:S01]  /*1570*/  UIMAD UR42, UR40, UR4, URZ ;  /* 0x00000004282a72a4 */ /* 0x000fe2000f8e023f */
[----:B------:R-:W-:Y:S01]  /*1580*/  IMAD.U32 R0, RZ, RZ, UR9 ;  /* 0x00000009ff007e24 */ /* 0x000fe2000f8e00ff */
[----:B------:R-:W-:Y:S02]  /*1590*/  MOV R3, UR4 ;  /* 0x0000000400037c02 */ /* 0x000fe40008000f00 */
[----:B------:R-:W-:Y:S02]  /*15a0*/  CS2R R6, SRZ ;  /* 0x0000000000067805 */ /* 0x000fe4000001ff00 */
[----:B------:R-:W-:Y:S01]  /*15b0*/  PLOP3.LUT P0, PT, PT, PT, PT, 0x80, 0x0 ;  /* 0x000000000000781c */ /* 0x000fe20003f0f070 */
[----:B------:R-:W-:Y:S01]  /*15c0*/  IMAD.MOV.U32 R15, RZ, RZ, RZ ;  /* 0x000000ffff0f7224 */ /* 0x000fe200078e00ff */
        /* <DEDUP_REMOVED lines=15> */
[----:B------:R-:W-:Y:S01]  /*16c0*/  CS2R R52, SRZ ;  /* 0x0000000000347805 */ /* 0x000fe2000001ff00 */
[----:B------:R-:W-:Y:S01]  /*16d0*/  IMAD.MOV.U32 R50, RZ, RZ, RZ ;  /* 0x000000ffff327224 */ /* 0x000fe200078e00ff */
[----:B------:R-:W-:Y:S01]  /*16e0*/  UISETP.GT.AND UP0, UPT, UR52, UR42, UPT ;  /* 0x0000002a3400728c */ /* 0x000fe2000bf04270 */
[----:B------:R-:W-:Y:S01]  /*16f0*/  CS2R R88, SRZ ;  /* 0x0000000000587805 */ /* 0x000fe2000001ff00 */
[----:B------:R-:W-:Y:S01]  /*1700*/  IMAD.MOV.U32 R56, RZ, RZ, RZ ;  /* 0x000000ffff387224 */ /* 0x000fe200078e00ff */
[----:B------:R-:W-:Y:S02]  /*1710*/  CS2R R90, SRZ ;  /* 0x00000000005a7805 */ /* 0x000fe4000001ff00 */
[----:B------:R-:W-:Y:S01]  /*1720*/  CS2R R60, SRZ ;  /* 0x00000000003c7805 */ /* 0x000fe2000001ff00 */
[----:B------:R-:W-:Y:S01]  /*1730*/  IMAD.MOV.U32 R55, RZ, RZ, RZ ;  /* 0x000000ffff377224 */ /* 0x000fe200078e00ff */
[----:B------:R-:W-:Y:S02]  /*1740*/  PLOP3.LUT P1, PT, PT, PT, UP0, 0x80, 0x0 ;  /* 0x000000000000781c */ /* 0x000fe40003f2f008 */
[----:B------:R-:W-:-:S02]  /*1750*/  CS2R R64, SRZ ;  /* 0x0000000000407805 */ /* 0x000fc4000001ff00 */
[----:B------:R-:W-:Y:S02]  /*1760*/  CS2R R62, SRZ ;  /* 0x00000000003e7805 */ /* 0x000fe4000001ff00 */
        /* <DEDUP_REMOVED lines=14> */
[----:B------:R-:W-:Y:S06]  /*1850*/  @!P1 BRA `(.L_x_7497) ;  /* 0x0000007800f89947 */ /* 0x000fec0003800000 */
[----:B------:R-:W0:Y:S01]  /*1860*/  SHFL.IDX PT, R0, R217, RZ, 0x1f ;  /* 0x00001fffd9007589 */ /* 0x000e2200000e0000 */
[----:B------:R-:W1:Y:S01]  /*1870*/  S2UR UR49, SR_CgaCtaId ;  /* 0x00000000003179c3 */ /* 0x000e620000008800 */
[----:B------:R-:W-:Y:S01]  /*1880*/  UMOV UR54, 0x400 ;  /* 0x0000040000367882 */ /* 0x000fe20000000000 */
[----:B0-----:R-:W-:Y:S01]  /*1890*/  R2UR UR43, R0 ;  /* 0x00000000002b72ca */ /* 0x001fe200000e0000 */
[----:B-1----:R-:W-:-:S04]  /*18a0*/  ULEA UR54, UR49, UR54, 0x18 ;  /* 0x0000003631367291 */ /* 0x002fc8000f8ec03f */
[----:B------:R-:W-:-:S04]  /*18b0*/  UIADD3 UR5, UR54, 0x14400, URZ ;  /* 0x0001440036057890 */ /* 0x000fc8000fffe03f */
[----:B------:R-:W-:-:S04]  /*18c0*/  ULOP3.LUT UP0, URZ, UR5, 0x9f, URZ, 0xc0, !UPT ;  /* 0x0000009f053f7892 */ /* 0x000fc8000f80c03f */
[----:B------:R-:W-:Y:S02]  /*18d0*/  ULEA.HI UR4, UR43, UR43, URZ, 0x1 ;  /* 0x0000002b2b047291 */ /* 0x000fe4000f8f083f */
[----:B------:R-:W-:Y:S02]  /*18e0*/  PLOP3.LUT P0, PT, PT, PT, UP0, 0x80, 0x0 ;  /* 0x000000000000781c */ /* 0x000fe40003f0f008 */
        /* <DEDUP_REMOVED lines=11> */
[----:B------:R-:W-:Y:S01]  /*19a0*/  MOV R5, UR5 ;  /* 0x0000000500057c02 */ /* 0x000fe20008000f00 */
        /* <DEDUP_REMOVED lines=10> */
.L_x_7498:
        /* <DEDUP_REMOVED lines=33> */
[----:B------:R-:W-:Y:S01]  /*1c60*/  MOV R4, UR4 ;  /* 0x0000000400047c02 */ /* 0x000fe20008000f00 */
[----:B------:R-:W-:Y:S01]  /*1c70*/  IMAD.U32 R5, RZ, RZ, UR48 ;  /* 0x00000030ff057e24 */ /* 0x000fe2000f8e00ff */
[----:B------:R-:W-:Y:S02]  /*1c80*/  ULDC UR4, c[0x0][0x9d8] ;  /* 0x0002760000047ab9 */ /* 0x000fe40000000800 */
[----:B------:R-:W-:-:S04]  /*1c90*/  SHF.L.U32 R4, R4, 0x1f, RZ ;  /* 0x0000001f04047819 */ /* 0x000fc800000006ff */
[----:B------:R-:W0:Y:S01]  /*1ca0*/  SYNCS.PHASECHK.TRANS64.TRYWAIT P1, [UR54+0x22800], R4 ;  /* 0x02280004ff0075a7 */ /* 0x000e220008020176 */
[----:B------:R-:W-:Y:S01]  /*1cb0*/  ISETP.NE.AND P0, PT, R5, 0x3, PT ;  /* 0x000000030500780c */ /* 0x000fe20003f05270 */
[----:B--2---:R-:W-:-:S04]  /*1cc0*/  FMUL.FTZ R0, R3, R0 ;  /* 0x0000000003007220 */ /* 0x004fc80000410000 */
[----:B------:R-:W-:Y:S01]  /*1cd0*/  FMUL.FTZ R0, R0, UR4 ;  /* 0x0000000400007c20 */ /* 0x000fe20008410000 */
[----:B0-----:R-:W-:Y:S07]  /*1ce0*/  @!P1 BRA `(.L_x_7499) ;  /* 0x00000124007c9947 */ /* 0x001fee0003800000 */
.L_x_7641:
[----:B------:R-:W-:Y:S05]  /*1cf0*/  @!P0 BRA `(.L_x_7500) ;  /* 0x0000000000048947 */ /* 0x000fea0003800000 */
[----:B------:R-:W-:Y:S01]  /*1d00*/  BPT.TRAP 0x1 ;  /* 0x000000040000795c */ /* 0x000fe20000300000 */
.L_x_7500:
[----:B0-----:R-:W-:Y:S02]  /*1d10*/  IMAD.U32 R4, RZ, RZ, UR45 ;  /* 0x0000002dff047e24 */ /* 0x001fe4000f8e00ff */
[----:B------:R-:W-:-:S03]  /*1d20*/  IMAD.U32 R3, RZ, RZ, UR46 ;  /* 0x0000002eff037e24 */ /* 0x000fc6000f8e00ff */
[----:B------:R-:W-:Y:S02]  /*1d30*/  LEA R4, R4, UR54, 0x3 ;  /* 0x0000003604047c11 */ /* 0x000fe4000f8e18ff */
[----:B------:R-:W-:-:S04]  /*1d40*/  SHF.L.U32 R3, R3, 0x1f, RZ ;  /* 0x0000001f03037819 */ /* 0x000fc800000006ff */
[----:B------:R0:W1:Y:S01]  /*1d50*/  SYNCS.PHASECHK.TRANS64.TRYWAIT P1, [R4+URZ+0x22830], R3 ;  /* 0x02283003040075a7 */ /* 0x000062000802017f */
[----:B------:R-:W-:Y:S05]  /*1d60*/  @!P0 BRA `(.L_x_7501) ;  /* 0x0000000000048947 */ /* 0x000fea0003800000 */
[----:B------:R-:W-:Y:S01]  /*1d70*/  BPT.TRAP 0x1 ;  /* 0x000000040000795c */ /* 0x000fe20000300000 */
.L_x_7501:
[----:B-1----:R-:W-:Y:S05]  /*1d80*/  @P1 BRA `(.L_x_7502) ;  /* 0x0000000000081947 */ /* 0x002fea0003800000 */
[----:B------:R-:W1:Y:S02]  /*1d90*/  SYNCS.PHASECHK.TRANS64.TRYWAIT P1, [R4+URZ+0x22830], R3 ;  /* 0x02283003040075a7 */ /* 0x000e64000802017f */
[----:B-1----:R-:W-:Y:S05]  /*1da0*/  @!P1 BRA `(.L_x_7503) ;  /* 0x0000012400649947 */ /* 0x002fea0003800000 */
.L_x_7502:
[----:B------:R-:W-:Y:S01]  /*1db0*/  UIADD3 UR4, UR54, 0x18400, URZ ;  /* 0x0001840036047890 */ /* 0x000fe2000fffe03f */
[----:B------:R-:W-:-:S03]  /*1dc0*/  IMAD.MOV.U32 R25, RZ, RZ, RZ ;  /* 0x000000ffff197224 */ /* 0x000fc600078e00ff */
[----:B------:R-:W-:-:S04]  /*1dd0*/  USHF.R.U32.HI UR4, URZ, 0x4, UR4 ;  /* 0x000000043f047899 */ /* 0x000fc80008011604 */
[----:B------:R-:W-:-:S06]  /*1de0*/  ULOP3.LUT UR4, UR4, 0x3fff, URZ, 0xc0, !UPT ;  /* 0x00003fff04047892 */ /* 0x000fcc000f8ec03f */
[----:B01----:R-:W-:Y:S01]  /*1df0*/  IMAD.U32 R3, RZ, RZ, UR4 ;  /* 0x00000004ff037e24 */ /* 0x003fe2000f8e00ff */
[----:B------:R-:W-:Y:S05]  /*1e00*/  WARPSYNC.ALL ;  /* 0x0000000000007948 */ /* 0x000fea0003800000 */
[----:B------:R-:W-:-:S04]  /*1e10*/  LOP3.LUT R3, R3, 0x10000, RZ, 0xfc, !PT ;  /* 0x0001000003037812 */ /* 0x000fc800078efcff */
[----:B------:R-:W-:Y:S01]  /*1e20*/  R2UR UR20, R3 ;  /* 0x00000000031472ca */ /* 0x000fe200000e0000 */
[----:B------:R-:W-:Y:S01]  /*1e30*/  ULOP3.LUT UR12, UR55, 0x10000, URZ, 0xfc, !UPT ;  /* 0x00010000370c7892 */ /* 0x000fe2000f8efc3f */
[----:B------:R-:W-:Y:S01]  /*1e40*/  WARPGROUP.ARRIVE ;  /* 0x00000000000079c5 */ /* 0x000fe20000000000 */
[----:B------:R-:W-:Y:S01]  /*1e50*/  UMOV UR17, 0x40000040 ;  /* 0x4000004000117882 */ /* 0x000fe20000000000 */
[----:B------:R-:W-:Y:S01]  /*1e60*/  UMOV UR19, 0x40000040 ;  /* 0x4000004000137882 */ /* 0x000fe20000000000 */
[----:B------:R-:W-:Y:S01]  /*1e70*/  UMOV UR7, 0x40000040 ;  /* 0x4000004000077882 */ /* 0x000fe20000000000 */
[----:B------:R-:W-:Y:S01]  /*1e80*/  UMOV UR11, 0x40000040 ;  /* 0x40000040000b7882 */ /* 0x000fe20000000000 */
[----:B------:R-:W-:Y:S01]  /*1e90*/  UMOV UR15, 0x40000040 ;  /* 0x40000040000f7882 */ /* 0x000fe20000000000 */
[----:B------:R-:W-:-:S05]  /*1ea0*/  UMOV UR16, UR12 ;  /* 0x0000000c00107c82 */ /* 0x000fca0008000000 */
[----:B------:R-:W-:-:S04]  /*1eb0*/  UIMAD UR20, UR45, 0x500, UR20 ;  /* 0x000005002d1478a4 */ /* 0x000fc8000f8e0214 */
[----:B------:R-:W-:Y:S02]  /*1ec0*/  UIADD3 UR4, UR20, 0x100, URZ ;  /* 0x0000010014047890 */ /* 0x000fe4000fffe03f */
[----:B------:R-:W-:Y:S02]  /*1ed0*/  UIADD3 UR5, UR20, 0x200, URZ ;  /* 0x0000020014057890 */ /* 0x000fe4000fffe03f */
[----:B------:R-:W-:Y:S01]  /*1ee0*/  UMOV UR18, UR20 ;  /* 0x0000001400127c82 */ /* 0x000fe20008000000 */
[----:B------:R-:W-:Y:S01]  /*1ef0*/  UIADD3 UR6, UR20, 0x300, URZ ;  /* 0x0000030014067890 */ /* 0x000fe2000fffe03f */
[----:B------:R-:W-:Y:S01]  /*1f00*/  QGMMA.64x32x32.F32.E4M3.E4M3 R92, gdesc[UR16], RZ, !UPT, gsb0 ;  /* 0x00600000105c79f3 */ /* 0x000fe2000c0008ff */
[----:B------:R-:W-:Y:S01]  /*1f10*/  UMOV UR18, UR4 ;  /* 0x0000000400127c82 */ /* 0x000fe20008000000 */
[----:B------:R-:W-:Y:S01]  /*1f20*/  UMOV UR19, 0x40000040 ;  /* 0x4000004000137882 */ /* 0x000fe20000000000 */
[----:B------:R-:W-:Y:S02]  /*1f30*/  UIADD3 UR4, UR20, 0x400, URZ ;  /* 0x0000040014047890 */ /* 0x000fe4000fffe03f */
[----:B------:R-:W-:-:S02]  /*1f40*/  UIADD3 UR8, UR20, 0x102, URZ ;  /* 0x0000010214087890 */ /* 0x000fc4000fffe03f */
[----:B------:R-:W-:Y:S02]  /*1f50*/  UIADD3 UR9, UR20, 0x202, URZ ;  /* 0x0000020214097890 */ /* 0x000fe4000fffe03f */
[----:B------:R-:W-:Y:S02]  /*1f60*/  UIADD3 UR10, UR20, 0x302, URZ ;  /* 0x00000302140a7890 */ /* 0x000fe4000fffe03f */
[----:B------:R-:W-:Y:S02]  /*1f70*/  UIADD3 UR13, UR20, 0x304, URZ ;  /* 0x00000304140d7890 */ /* 0x000fe4000fffe03f */
[----:B------:R-:W-:Y:S01]  /*1f80*/  UIADD3 UR14, UR20, 0x6, URZ ;  /* 0x00000006140e7890 */ /* 0x000fe2000fffe03f */
[----:B------:R-:W-:Y:S02]  /*1f90*/  WARPGROUP.DEPBAR.LE gsb0, 0x0 ;  /* 0x00008000000079c5 */ /* 0x000fe40000010000 */
[----:B------:R-:W-:-:S06]  /*1fa0*/  WARPGROUP.ARRIVE ;  /* 0x00000000000079c5 */ /* 0x000fcc0000000000 */
[----:B------:R-:W-:Y:S01]  /*1fb0*/  QGMMA.64x32x32.F32.E4M3.E4M3 R76, gdesc[UR16], RZ, !UPT, gsb0 ;  /* 0x00600000104c79f3 */ /* 0x000fe2000c0008ff */
[----:B------:R-:W-:Y:S01]  /*1fc0*/  UMOV UR18, UR5 ;  /* 0x0000000500127c82 */ /* 0x000fe20008000000 */
[----:B------:R-:W-:Y:S01]  /*1fd0*/  UMOV UR19, 0x40000040 ;  /* 0x4000004000137882 */ /* 0x000fe20000000000 */
[----:B------:R-:W-:Y:S01]  /*1fe0*/  UMOV UR5, 0x40000040 ;  /* 0x4000004000057882 */ /* 0x000fe20000000000 */
        /* <DEDUP_REMOVED lines=38> */
[----:B------:R-:W-:Y:S02]  /*2250*/  UIADD3 UR8, UR12, 0x4, URZ ;  /* 0x000000040c087890 */ /* 0x000fe4000fffe03f */
        /* <DEDUP_REMOVED lines=61> */
.L_x_7504:
        /* <DEDUP_REMOVED lines=32> */
[----:B------:R-:W-:Y:S01]  /*2830*/  IADD3 R59, R28, 0xa0, -R199 ;  /* 0x000000a01c3b7810 */ /* 0x000fe20007ffe8c7 */
[----:B------:R-:W-:-:S02]  /*2840*/  IMAD.U32 R30, RZ, RZ, UR52 ;  /* 0x00000034ff1e7e24 */ /* 0x000fc4000f8e00ff */
[C---:B------:R-:W-:Y:S01]  /*2850*/  FMUL.FTZ R6, R0.reuse, R95 ;  /* 0x0000005f00067220 */ /* 0x040fe20000410000 */
[C---:B------:R-:W-:Y:S01]  /*2860*/  FMUL.FTZ R21, R0.reuse, R100 ;  /* 0x0000006400157220 */ /* 0x040fe20000410000 */
[C---:B------:R-:W-:Y:S01]  /*2870*/  FMUL.FTZ R95, R0.reuse, R77 ;  /* 0x0000004d005f7220 */ /* 0x040fe20000410000 */
[C---:B------:R-:W-:Y:S01]  /*2880*/  FMUL.FTZ R77, R0.reuse, R82 ;  /* 0x00000052004d7220 */ /* 0x040fe20000410000 */
[----:B------:R-:W-:Y:S01]  /*2890*/  FMUL.FTZ R82, R0, R91 ;  /* 0x0000005b00527220 */ /* 0x000fe20000410000 */
[----:B------:R-:W2:Y:S01]  /*28a0*/  MUFU.TANH R13, R13 ;  /* 0x0000000d000d7308 */ /* 0x000ea20000002400 */
[----:B------:R-:W-:Y:S02]  /*28b0*/  IMAD R59, R30, -0xa0, R59 ;  /* 0xffffff601e3b7824 */ /* 0x000fe400078e023b */
[C---:B------:R-:W-:Y:S01]  /*28c0*/  FMUL.FTZ R91, R0.reuse, R64 ;  /* 0x00000040005b7220 */ /* 0x040fe20000410000 */
[C---:B------:R-:W-:Y:S01]  /*28d0*/  FMUL.FTZ R24, R0.reuse, R101 ;  /* 0x0000006500187220 */ /* 0x040fe20000410000 */
[C---:B------:R-:W-:Y:S01]  /*28e0*/  FMUL.FTZ R64, R0.reuse, R71 ;  /* 0x0000004700407220 */ /* 0x040fe20000410000 */
[C---:B------:R-:W-:Y:S01]  /*28f0*/  FMUL.FTZ R71, R0.reuse, R72 ;  /* 0x0000004800477220 */ /* 0x040fe20000410000 */
[C---:B------:R-:W-:Y:S01]  /*2900*/  FMUL.FTZ R72, R0.reuse, R44 ;  /* 0x0000002c00487220 */ /* 0x040fe20000410000 */
[C---:B------:R-:W-:Y:S01]  /*2910*/  FMUL.FTZ R44, R0.reuse, R47 ;  /* 0x0000002f002c7220 */ /* 0x040fe20000410000 */
[----:B------:R-:W3:Y:S01]  /*2920*/  MUFU.TANH R14, R14 ;  /* 0x0000000e000e7308 */ /* 0x000ee20000002400 */
[C---:B------:R-:W-:Y:S01]  /*2930*/  ISETP.GT.AND P4, PT, R59.reuse, RZ, PT ;  /* 0x000000ff3b00720c */ /* 0x040fe20003f84270 */
[C---:B------:R-:W-:Y:S01]  /*2940*/  FMUL.FTZ R93, R0.reuse, R104 ;  /* 0x00000068005d7220 */ /* 0x040fe20000410000 */
[C---:B------:R-:W-:Y:S01]  /*2950*/  ISETP.GT.AND P3, PT, R59.reuse, 0x1, PT ;  /* 0x000000013b00780c */ /* 0x040fe20003f64270 */
        /* <DEDUP_REMOVED lines=8> */
[----:B------:R-:W-:Y:S01]  /*29e0*/  ISETP.GT.AND P2, PT, R59, 0x8, PT ;  /* 0x000000083b00780c */ /* 0x000fe20003f44270 */
[C---:B------:R-:W-:Y:S01]  /*29f0*/  FMUL.FTZ R92, R0.reuse, R105 ;  /* 0x00000069005c7220 */ /* 0x040fe20000410000 */
[----:B0-----:R-:W-:Y:S01]  /*2a00*/  FSEL R28, R7, -INF , P4 ;  /* 0xff800000071c7808 */ /* 0x001fe20002000000 */
[----:B------:R-:W-:Y:S01]  /*2a10*/  FMUL.FTZ R89, R0, R61 ;  /* 0x0000003d00597220 */ /* 0x000fe20000410000 */
[----:B------:R-:W0:Y:S01]  /*2a20*/  MUFU.TANH R5, R5 ;  /* 0x0000000500057308 */ /* 0x000e220000002400 */
[----:B-1----:R-:W-:Y:S01]  /*2a30*/  FSEL R29, R8, -INF , P3 ;  /* 0xff800000081d7808 */ /* 0x002fe20001800000 */
[C---:B------:R-:W-:Y:S01]  /*2a40*/  FMUL.FTZ R61, R0.reuse, R62 ;  /* 0x0000003e003d7220 */ /* 0x040fe20000410000 */
[C---:B------:R-:W-:Y:S01]  /*2a50*/  FMUL.FTZ R62, R0.reuse, R66 ;  /* 0x00000042003e7220 */ /* 0x040fe20000410000 */
[C---:B------:R-:W-:Y:S01]  /*2a60*/  FMUL.FTZ R10, R0.reuse, R99 ;  /* 0x00000063000a7220 */ /* 0x040fe20000410000 */
[C---:B------:R-:W-:Y:S01]  /*2a70*/  FMUL.FTZ R66, R0.reuse, R74 ;  /* 0x0000004a00427220 */ /* 0x040fe20000410000 */
[----:B------:R-:W-:Y:S01]  /*2a80*/  ISETP.GT.AND P1, PT, R59, 0x9, PT ;  /* 0x000000093b00780c */ /* 0x000fe20003f24270 */
[C---:B------:R-:W-:Y:S01]  /*2a90*/  FMUL.FTZ R74, R0.reuse, R49 ;  /* 0x00000031004a7220 */ /* 0x040fe20000410000 */
[----:B------:R-:W1:Y:S01]  /*2aa0*/  MUFU.TANH R24, R24 ;  /* 0x0000001800187308 */ /* 0x000e620000002400 */
[----:B--2---:R-:W-:Y:S01]  /*2ab0*/  FSEL R30, R13, -INF , P2 ;  /* 0xff8000000d1e7808 */ /* 0x004fe20001000000 */
[----:B------:R-:W-:Y:S01]  /*2ac0*/  FMUL.FTZ R49, R0, R54 ;  /* 0x0000003600317220 */ /* 0x000fe20000410000 */
[----:B------:R-:W-:Y:S01]  /*2ad0*/  FMNMX.FTZ R7, R28, R29, !PT ;  /* 0x0000001d1c077209 */ /* 0x000fe20007810000 */
[C---:B------:R-:W-:Y:S01]  /*2ae0*/  FMUL.FTZ R54, R0.reuse, R31 ;  /* 0x0000001f00367220 */ /* 0x040fe20000410000 */
[C---:B------:R-:W-:Y:S01]  /*2af0*/  FMUL.FTZ R12, R0.reuse, R102 ;  /* 0x00000066000c7220 */ /* 0x040fe20000410000 */
[C---:B------:R-:W-:Y:S01]  /*2b00*/  ISETP.GT.AND P6, PT, R59.reuse, 0x10, PT ;  /* 0x000000103b00780c */ /* 0x040fe20003fc4270 */
[----:B------:R-:W-:Y:S01]  /*2b10*/  FMUL.FTZ R98, R0, R32 ;  /* 0x0000002000627220 */ /* 0x000fe20000410000 */
[----:B------:R-:W2:Y:S01]  /*2b20*/  MUFU.TANH R6, R6 ;  /* 0x0000000600067308 */ /* 0x000ea20000002400 */
[----:B---3--:R-:W-:Y:S01]  /*2b30*/  FSEL R31, R14, -INF , P1 ;  /* 0xff8000000e1f7808 */ /* 0x008fe20000800000 */
[----:B------:R-:W-:Y:S01]  /*2b40*/  FMUL.FTZ R11, R0, R103 ;  /* 0x00000067000b7220 */ /* 0x000fe20000410000 */
[----:B------:R-:W-:Y:S01]  /*2b50*/  FMNMX.FTZ R8, R30, R7, !PT ;  /* 0x000000071e087209 */ /* 0x000fe20007810000 */
[C---:B------:R-:W-:Y:S01]  /*2b60*/  FMUL.FTZ R80, R0.reuse, R80 ;  /* 0x0000005000507220 */ /* 0x040fe20000410000 */
[----:B------:R-:W-:Y:S01]  /*2b70*/  ISETP.GT.AND P5, PT, R59, 0x11, PT ;  /* 0x000000113b00780c */ /* 0x000fe20003fa4270 */
[C---:B------:R-:W-:Y:S01]  /*2b80*/  FMUL.FTZ R97, R0.reuse, R33 ;  /* 0x0000002100617220 */ /* 0x040fe20000410000 */
[----:B----4-:R-:W-:Y:S01]  /*2b90*/  FSEL R32, R21, -INF , P6 ;  /* 0xff80000015207808 */ /* 0x010fe20003000000 */
[----:B------:R-:W3:Y:S01]  /*2ba0*/  MUFU.TANH R93, R93 ;  /* 0x0000005d005d7308 */ /* 0x000ee20000002400 */
[----:B------:R-:W-:Y:S01]  /*2bb0*/  FMNMX.FTZ R7, R31, R8, !PT ;  /* 0x000000081f077209 */ /* 0x000fe20007810000 */
[C---:B------:R-:W-:Y:S01]  /*2bc0*/  FMUL.FTZ R20, R0.reuse, R106 ;  /* 0x0000006a00147220 */ /* 0x040fe20000410000 */
[----:B0-----:R-:W-:Y:S01]  /*2bd0*/  FSEL R5, R5, -INF , P4 ;  /* 0xff80000005057808 */ /* 0x001fe20002000000 */
[C---:B------:R-:W-:Y:S01]  /*2be0*/  FMUL.FTZ R81, R0.reuse, R81 ;  /* 0x0000005100517220 */ /* 0x040fe20000410000 */
[C---:B------:R-:W-:Y:S01]  /*2bf0*/  ISETP.GT.AND P4, PT, R59.reuse, 0x18, PT ;  /* 0x000000183b00780c */ /* 0x040fe20003f84270 */
[----:B------:R-:W-:Y:S01]  /*2c00*/  FMUL.FTZ R15, R0, R107 ;  /* 0x0000006b000f7220 */ /* 0x000fe20000410000 */
[----:B-1----:R-:W-:Y:S01]  /*2c10*/  FSEL R33, R24, -INF , P5 ;  /* 0xff80000018217808 */ /* 0x002fe20002800000 */
[----:B------:R-:W0:Y:S01]  /*2c20*/  MUFU.TANH R9, R9 ;  /* 0x0000000900097308 */ /* 0x000e220000002400 */
[----:B------:R-:W-:Y:S01]  /*2c30*/  FMNMX.FTZ R8, R32, R7, !PT ;  /* 0x0000000720087209 */ /* 0x000fe20007810000 */
[----:B------:R-:W-:Y:S01]  /*2c40*/  FMUL.FTZ R84, R0, R84 ;  /* 0x0000005400547220 */ /* 0x000fe20000410000 */
[----:B--2---:R-:W-:Y:S01]  /*2c50*/  FSEL R6, R6, -INF , P3 ;  /* 0xff80000006067808 */ /* 0x004fe20001800000 */
[C---:B------:R-:W-:Y:S01]  /*2c60*/  FMUL.FTZ R85, R0.reuse, R85 ;  /* 0x0000005500557220 */ /* 0x040fe20000410000 */
[----:B------:R-:W-:Y:S01]  /*2c70*/  ISETP.GT.AND P3, PT, R59, 0x19, PT ;  /* 0x000000193b00780c */ /* 0x000fe20003f64270 */
[C---:B------:R-:W-:Y:S01]  /*2c80*/  FMUL.FTZ R68, R0.reuse, R68 ;  /* 0x0000004400447220 */ /* 0x040fe20000410000 */
[----:B------:R-:W-:Y:S01]  /*2c90*/  FMNMX.FTZ R8, R33, R8, !PT ;  /* 0x0000000821087209 */ /* 0x000fe20007810000 */
[----:B------:R-:W1:Y:S01]  /*2ca0*/  MUFU.TANH R92, R92 ;  /* 0x0000005c005c7308 */ /* 0x000e620000002400 */
[----:B---3--:R-:W-:Y:S01]  /*2cb0*/  FSEL R93, R93, -INF , P4 ;  /* 0xff8000005d5d7808 */ /* 0x008fe20002000000 */
        /* <DEDUP_REMOVED lines=13> */
[----:B------:R-:W-:Y:S01]  /*2d90*/  FMUL.FTZ R42, R0, R42 ;  /* 0x0000002a002a7220 */ /* 0x000fe20000410000 */
[----:B------:R-:W0:Y:S01]  /*2da0*/  MUFU.TANH R94, R94 ;  /* 0x0000005e005e7308 */ /* 0x000e220000002400 */
[----:B-1----:R-:W-:Y:S01]  /*2db0*/  FSEL R92, R92, -INF , P3 ;  /* 0xff8000005c5c7808 */ /* 0x002fe20001800000 */
[C---:B------:R-:W-:Y:S01]  /*2dc0*/  FMUL.FTZ R43, R0.reuse, R43 ;  /* 0x0000002b002b7220 */ /* 0x040fe20000410000 */
[----:B------:R-:W-:Y:S01]  /*2dd0*/  ULDC UR28, c[0x0][0x988] ;  /* 0x00026200001c7ab9 */ /* 0x000fe20000000800 */
[----:B------:R-:W-:Y:S01]  /*2de0*/  P2R R108, PR, RZ, 0x1 ;  /* 0x00000001ff6c7803 */ /* 0x000fe20000000000 */
[----:B------:R-:W-:Y:S01]  /*2df0*/  FMUL.FTZ R35, R0, R35 ;  /* 0x0000002300237220 */ /* 0x000fe20000410000 */
[----:B------:R-:W-:Y:S01]  /*2e00*/  FMNMX.FTZ R13, R92, R9, !PT ;  /* 0x000000095c0d7209 */ /* 0x000fe20007810000 */
[----:B------:R-:W-:Y:S01]  /*2e10*/  UIADD3 UR30, UR52, -0x2, URZ ;  /* 0xfffffffe341e7890 */ /* 0x000fe2000fffe03f */
[----:B------:R-:W1:Y:S01]  /*2e20*/  MUFU.TANH R12, R12 ;  /* 0x0000000c000c7308 */ /* 0x000e620000002400 */
[----:B--2---:R-:W-:-:S02]  /*2e30*/  FSEL R8, R10, -INF , P1 ;  /* 0xff8000000a087808 */ /* 0x004fc40000800000 */
[----:B------:R-:W-:Y:S01]  /*2e40*/  ISETP.GT.AND P1, PT, R59, 0x21, PT ;  /* 0x000000213b00780c */ /* 0x000fe20003f24270 */
[----:B------:R-:W-:Y:S01]  /*2e50*/  UISETP.GE.AND UP0, UPT, UR30, UR42, UPT ;  /* 0x0000002a1e00728c */ /* 0x000fe2000bf06270 */
[----:B------:R-:W-:-:S03]  /*2e60*/  R2UR UR6, R4 ;  /* 0x00000000040672ca */ /* 0x000fc600000e0000 */
[----:B------:R-:W2:Y:S01]  /*2e70*/  MUFU.TANH R95, R95 ;  /* 0x0000005f005f7308 */ /* 0x000ea20000002400 */
[----:B0-----:R-:W-:-:S07]  /*2e80*/  FSEL R94, R94, -INF , P2 ;  /* 0xff8000005e5e7808 */ /* 0x001fce0001000000 */
[----:B------:R-:W0:Y:S01]  /*2e90*/  MUFU.TANH R11, R11 ;  /* 0x0000000b000b7308 */ /* 0x000e220000002400 */
[----:B-1----:R-:W-:Y:S01]  /*2ea0*/  FSEL R9, R12, -INF , P6 ;  /* 0xff8000000c097808 */ /* 0x002fe20003000000 */
[----:B------:R-:W-:Y:S01]  /*2eb0*/  UIADD3 UR6, UR6, 0x22840, URZ ;  /* 0x0002284006067890 */ /* 0x000fe2000fffe03f */
[----:B------:R-:W-:Y:S02]  /*2ec0*/  ISETP.GT.AND P6, PT, R59, 0x28, PT ;  /* 0x000000283b00780c */ /* 0x000fe40003fc4270 */
[----:B------:R-:W-:Y:S01]  /*2ed0*/  FMNMX.FTZ R12, R94, R13, !PT ;  /* 0x0000000d5e0c7209 */ /* 0x000fe20007810000 */
[----:B------:R-:W-:Y:S02]  /*2ee0*/  UPRMT UR6, UR49, 0x654, UR6 ;  /* 0x0000065431067896 */ /* 0x000fe40008000006 */
[----:B------:R-:W1:Y:S01]  /*2ef0*/  MUFU.TANH R80, R80 ;  /* 0x0000005000507308 */ /* 0x000e620000002400 */
[----:B--2---:R-:W-:-:S04]  /*2f00*/  FSEL R95, R95, -INF , P1 ;  /* 0xff8000005f5f7808 */ /* 0x004fc80000800000 */
[----:B------:R-:W-:Y:S02]  /*2f10*/  FMNMX.FTZ R13, R95, R12, !PT ;  /* 0x0000000c5f0d7209 */ /* 0x000fe40007810000 */
[----:B------:R-:W-:Y:S01]  /*2f20*/  SYNCS.ARRIVE.TRANS64.RED.A1T0 RZ, [UR6], RZ ;  /* 0x000000ffffff79a7 */ /* 0x000fe20008100406 */
[----:B------:R-:W2:Y:S01]  /*2f30*/  MUFU.TANH R20, R20 ;  /* 0x0000001400147308 */ /* 0x000ea20000002400 */
[----:B0-----:R-:W-:Y:S02]  /*2f40*/  FSEL R10, R11, -INF , P5 ;  /* 0xff8000000b0a7808 */ /* 0x001fe40002800000 */
[----:B------:R-:W-:-:S05]  /*2f50*/  ISETP.GT.AND P5, PT, R59, 0x29, PT ;  /* 0x000000293b00780c */ /* 0x000fca0003fa4270 */
[----:B------:R-:W0:Y:S01]  /*2f60*/  MUFU.TANH R81, R81 ;  /* 0x0000005100517308 */ /* 0x000e220000002400 */
[----:B-1----:R-:W-:-:S04]  /*2f70*/  FSEL R80, R80, -INF , P6 ;  /* 0xff80000050507808 */ /* 0x002fc80003000000 */
[----:B------:R-:W-:-:S03]  /*2f80*/  FMNMX.FTZ R14, R80, R13, !PT ;  /* 0x0000000d500e7209 */ /* 0x000fc60007810000 */
[----:B------:R-:W1:Y:S01]  /*2f90*/  MUFU.TANH R15, R15 ;  /* 0x0000000f000f7308 */ /* 0x000e620000002400 */
[----:B--2---:R-:W-:Y:S02]  /*2fa0*/  FSEL R11, R20, -INF , P4 ;  /* 0xff800000140b7808 */ /* 0x004fe40002000000 */
[----:B------:R-:W-:-:S05]  /*2fb0*/  ISETP.GT.AND P4, PT, R59, 0x30, PT ;  /* 0x000000303b00780c */ /* 0x000fca0003f84270 */
[----:B------:R-:W2:Y:S01]  /*2fc0*/  MUFU.TANH R84, R84 ;  /* 0x0000005400547308 */ /* 0x000ea20000002400 */
[----:B0-----:R-:W-:-:S07]  /*2fd0*/  FSEL R81, R81, -INF , P5 ;  /* 0xff80000051517808 */ /* 0x001fce0002800000 */
[----:B------:R-:W0:Y:S01]  /*2fe0*/  MUFU.TANH R27, R27 ;  /* 0x0000001b001b7308 */ /* 0x000e220000002400 */
[----:B-1----:R-:W-:Y:S02]  /*2ff0*/  FSEL R12, R15, -INF , P3 ;  /* 0xff8000000f0c7808 */ /* 0x002fe40001800000 */
[----:B------:R-:W-:Y:S02]  /*3000*/  ISETP.GT.AND P3, PT, R59, 0x31, PT ;  /* 0x000000313b00780c */ /* 0x000fe40003f64270 */
[----:B------:R-:W-:-:S03]  /*3010*/  FMNMX.FTZ R15, R81, R14, !PT ;  /* 0x0000000e510f7209 */ /* 0x000fc60007810000 */
[----:B------:R-:W1:Y:S01]  /*3020*/  MUFU.TANH R85, R85 ;  /* 0x0000005500557308 */ /* 0x000e620000002400 */
[----:B--2---:R-:W-:-:S04]  /*3030*/  FSEL R84, R84, -INF , P4 ;  /* 0xff80000054547808 */ /* 0x004fc80002000000 */
[----:B------:R-:W-:-:S03]  /*3040*/  FMNMX.FTZ R20, R84, R15, !PT ;  /* 0x0000000f54147209 */ /* 0x000fc60007810000 */
        /* <DEDUP_REMOVED lines=10> */
[----:B0-----:R-:W-:-:S04]  /*30f0*/  FSEL R87, R87, -INF , P2 ;  /* 0xff80000057577808 */ /* 0x001fc80001000000 */
[----:B------:R-:W-:-:S03]  /*3100*/  FMNMX.FTZ R21, R87, R20, !PT ;  /* 0x0000001457157209 */ /* 0x000fc60007810000 */
[----:B------:R-:W0:Y:S01]  /*3110*/  MUFU.TANH R76, R76 ;  /* 0x0000004c004c7308 */ /* 0x000e220000002400 */
[----:B-1----:R-:W-:Y:S02]  /*3120*/  FSEL R15, R77, -INF , P6 ;  /* 0xff8000004d0f7808 */ /* 0x002fe40003000000 */
[----:B------:R-:W-:-:S05]  /*3130*/  ISETP.GT.AND P6, PT, R59, 0x40, PT ;  /* 0x000000403b00780c */ /* 0x000fca0003fc4270 */
        /* <DEDUP_REMOVED lines=133> */
[----:B-1----:R-:W-:-:S07]  /*3990*/  FSEL R37, R37, -INF , P3 ;  /* 0xff80000025257808 */ /* 0x002fce0001800000 */
[----:B------:R-:W1:Y:S01]  /*39a0*/  MUFU.TANH R41, R41 ;  /* 0x0000002900297308 */ /* 0x000e620000002400 */
[----:B--2---:R-:W-:Y:S02]  /*39b0*/  FSEL R54, R54, -INF , P1 ;  /* 0xff80000036367808 */ /* 0x004fe40000800000 */
[----:B------:R-:W-:Y:S02]  /*39c0*/  ISETP.GT.AND P1, PT, R59, 0x99, PT ;  /* 0x000000993b00780c */ /* 0x000fe40003f24270 */
[----:B------:R-:W-:-:S03]  /*39d0*/  FMNMX.FTZ R59, R37, R76, !PT ;  /* 0x0000004c253b7209 */ /* 0x000fc60007810000 */
[----:B------:R2:W3:Y:S01]  /*39e0*/  MUFU.TANH R82, R34 ;  /* 0x0000002200527308 */ /* 0x0004e20000002400 */
[----:B0-----:R-:W-:-:S04]  /*39f0*/  FSEL R40, R40, -INF , P2 ;  /* 0xff80000028287808 */ /* 0x001fc80001000000 */
[----:B------:R-:W-:-:S03]  /*3a00*/  FMNMX.FTZ R76, R40, R59, !PT ;  /* 0x0000003b284c7209 */ /* 0x000fc60007810000 */
[----:B------:R0:W-:Y:S01]  /*3a10*/  MUFU.TANH R102, R39 ;  /* 0x0000002700667308 */ /* 0x0001e20000002400 */
[----:B-1----:R-:W-:Y:S02]  /*3a20*/  FSEL R41, R41, -INF , P1 ;  /* 0xff80000029297808 */ /* 0x002fe40000800000 */
[----:B--2---:R-:W-:Y:S02]  /*3a30*/  FMNMX.FTZ R34, R5, R6, !PT ;  /* 0x0000000605227209 */ /* 0x004fe40007810000 */
[----:B------:R-:W-:-:S03]  /*3a40*/  FMNMX.FTZ R76, R41, R76, !PT ;  /* 0x0000004c294c7209 */ /* 0x000fc60007810000 */
[----:B------:R1:W2:Y:S01]  /*3a50*/  MUFU.TANH R101, R38 ;  /* 0x0000002600657308 */ /* 0x0002a20000002400 */
[----:B0-----:R-:W-:Y:S01]  /*3a60*/  FMNMX.FTZ R39, R7, R34, !PT ;  /* 0x0000002207277209 */ /* 0x001fe20007810000 */
[----:B------:R-:W0:Y:S01]  /*3a70*/  SHFL.BFLY PT, R59, R76, 0x2, 0x1f ;  /* 0x0c401f004c3b7f89 */ /* 0x000e2200000e0000 */
[----:B---3--:R-:W-:-:S05]  /*3a80*/  FSEL R82, R82, -INF , P6 ;  /* 0xff80000052527808 */ /* 0x008fca0003000000 */
[----:B------:R3:W-:Y:S01]  /*3a90*/  MUFU.TANH R103, R42 ;  /* 0x0000002a00677308 */ /* 0x0007e20000002400 */
[----:B-1----:R-:W-:-:S04]  /*3aa0*/  FMNMX.FTZ R38, R8, R39, !PT ;  /* 0x0000002708267209 */ /* 0x002fc80007810000 */
[----:B------:R-:W-:-:S03]  /*3ab0*/  FMNMX.FTZ R39, R9, R38, !PT ;  /* 0x0000002609277209 */ /* 0x000fc60007810000 */
[----:B------:R1:W-:Y:S01]  /*3ac0*/  MUFU.TANH R104, R43 ;  /* 0x0000002b00687308 */ /* 0x0003e20000002400 */
[----:B---3--:R-:W-:-:S07]  /*3ad0*/  FMNMX.FTZ R42, R10, R39, !PT ;  /* 0x000000270a2a7209 */ /* 0x008fce0007810000 */
[----:B------:R-:W-:Y:S01]  /*3ae0*/  MUFU.TANH R100, R35 ;  /* 0x0000002300647308 */ /* 0x000fe20000002400 */
[----:B-1----:R-:W-:Y:S02]  /*3af0*/  FMNMX.FTZ R43, R11, R42, !PT ;  /* 0x0000002a0b2b7209 */ /* 0x002fe40007810000 */
[----:B0-----:R-:W-:Y:S02]  /*3b00*/  FMNMX.FTZ R77, R76, R59, !PT ;  /* 0x0000003b4c4d7209 */ /* 0x001fe40007810000 */
[----:B------:R-:W-:-:S03]  /*3b10*/  FMNMX.FTZ R42, R12, R43, !PT ;  /* 0x0000002b0c2a7209 */ /* 0x000fc60007810000 */
[----:B------:R-:W0:Y:S01]  /*3b20*/  SHFL.BFLY PT, R78, R77, 0x1, 0x1f ;  /* 0x0c201f004d4e7f89 */ /* 0x000e2200000e0000 */
        /* <DEDUP_REMOVED lines=16> */
[----:B------:R0:W-:Y:S01]  /*3c30*/  MUFU.EX2 R42, R80 ;  /* 0x00000050002a7308 */ /* 0x0001e20000000800 */
[----:B------:R-:W-:Y:S01]  /*3c40*/  FMNMX.FTZ R78, R27, R78, !PT ;  /* 0x0000004e1b4e7209 */ /* 0x000fe20007810000 */
[--C-:B------:R-:W-:Y:S01]  /*3c50*/  FFMA.FTZ R87, R87, UR28, -R59.reuse ;  /* 0x0000001c57577c23 */ /* 0x100fe2000801083b */
[----:B------:R-:W-:-:S01]  /*3c60*/  FFMA.FTZ R43, R81, UR28, -R59 ;  /* 0x0000001c512b7c23 */ /* 0x000fc2000801083b */
[--C-:B------:R-:W-:Y:S01]  /*3c70*/  FFMA.FTZ R81, R86, UR28, -R59.reuse ;  /* 0x0000001c56517c23 */ /* 0x100fe2000801083b */
[----:B------:R-:W-:Y:S01]  /*3c80*/  FMNMX.FTZ R79, R61, R78, !PT ;  /* 0x0000004e3d4f7209 */ /* 0x000fe20007810000 */
[--C-:B------:R-:W-:Y:S01]  /*3c90*/  FFMA.FTZ R86, R70, UR28, -R59.reuse ;  /* 0x0000001c46567c23 */ /* 0x100fe2000801083b */
[----:B--2---:R-:W-:Y:S01]  /*3ca0*/  FSEL R70, R101, -INF , P4 ;  /* 0xff80000065467808 */ /* 0x004fe20002000000 */
[----:B------:R1:W-:Y:S01]  /*3cb0*/  MUFU.EX2 R76, R84 ;  /* 0x00000054004c7308 */ /* 0x0003e20000000800 */
[----:B------:R-:W-:Y:S01]  /*3cc0*/  FMNMX.FTZ R79, R60, R79, !PT ;  /* 0x0000004f3c4f7209 */ /* 0x000fe20007810000 */
[--C-:B------:R-:W-:Y:S01]  /*3cd0*/  FFMA.FTZ R90, R90, UR28, -R59.reuse ;  /* 0x0000001c5a5a7c23 */ /* 0x100fe2000801083b */
[----:B------:R-:W-:-:S01]  /*3ce0*/  FFMA.FTZ R91, R91, UR28, -R59 ;  /* 0x0000001c5b5b7c23 */ /* 0x000fc2000801083b */
[--C-:B------:R-:W-:Y:S01]  /*3cf0*/  FFMA.FTZ R92, R92, UR28, -R59.reuse ;  /* 0x0000001c5c5c7c23 */ /* 0x100fe2000801083b */
[----:B0-----:R-:W-:Y:S01]  /*3d00*/  FMNMX.FTZ R80, R62, R79, !PT ;  /* 0x0000004f3e507209 */ /* 0x001fe20007810000 */
        /* <DEDUP_REMOVED lines=31> */
[----:B-1----:R-:W-:Y:S01]  /*3f00*/  FMNMX.FTZ R84, R46, R83, !PT ;  /* 0x000000532e547209 */ /* 0x002fe20007810000 */
[--C-:B------:R-:W-:Y:S01]  /*3f10*/  FFMA.FTZ R75, R75, UR28, -R59.reuse ;  /* 0x0000001c4b4b7c23 */ /* 0x100fe2000801083b */
[----:B------:R-:W-:-:S01]  /*3f20*/  FFMA.FTZ R74, R74, UR28, -R59 ;  /* 0x0000001c4a4a7c23 */ /* 0x000fc2000801083b */
[----:B------:R-:W1:Y:S01]  /*3f30*/  MUFU.EX2 R83, R90 ;  /* 0x0000005a00537308 */ /* 0x000e620000000800 */
[----:B------:R-:W-:Y:S01]  /*3f40*/  FMNMX.FTZ R84, R47, R84, !PT ;  /* 0x000000542f547209 */ /* 0x000fe20007810000 */
[--C-:B------:R-:W-:Y:S01]  /*3f50*/  FFMA.FTZ R55, R55, UR28, -R59.reuse ;  /* 0x0000001c37377c23 */ /* 0x100fe2000801083b */
[----:B------:R-:W-:-:S01]  /*3f60*/  FFMA.FTZ R58, R98, UR28, -R59 ;  /* 0x0000001c623a7c23 */ /* 0x000fc2000801083b */
[--C-:B------:R-:W-:Y:S01]  /*3f70*/  FFMA.FTZ R95, R97, UR28, -R59.reuse ;  /* 0x0000001c615f7c23 */ /* 0x100fe2000801083b */
[----:B0-----:R-:W-:Y:S01]  /*3f80*/  FMNMX.FTZ R85, R49, R84, !PT ;  /* 0x0000005431557209 */ /* 0x001fe20007810000 */
[--C-:B------:R-:W-:Y:S01]  /*3f90*/  FFMA.FTZ R37, R37, UR28, -R59.reuse ;  /* 0x0000001c25257c23 */ /* 0x100fe2000801083b */
[----:B------:R-:W-:-:S01]  /*3fa0*/  FFMA.FTZ R40, R40, UR28, -R59 ;  /* 0x0000001c28287c23 */ /* 0x000fc2000801083b */
[----:B------:R-:W-:Y:S01]  /*3fb0*/  MUFU.EX2 R38, R94 ;  /* 0x0000005e00267308 */ /* 0x000fe20000000800 */
[----:B------:R-:W-:Y:S01]  /*3fc0*/  FMNMX.FTZ R84, R48, R85, !PT ;  /* 0x0000005530547209 */ /* 0x000fe20007810000 */
[----:B------:R-:W-:-:S03]  /*3fd0*/  FFMA.FTZ R41, R41, UR28, -R59 ;  /* 0x0000001c29297c23 */ /* 0x000fc6000801083b */
[----:B------:R-:W-:-:S03]  /*3fe0*/  FMNMX.FTZ R85, R51, R84, !PT ;  /* 0x0000005433557209 */ /* 0x000fc60007810000 */
[----:B------:R-:W-:Y:S01]  /*3ff0*/  MUFU.EX2 R28, R28 ;  /* 0x0000001c001c7308 */ /* 0x000fe20000000800 */
[----:B------:R-:W-:Y:S02]  /*4000*/  FMNMX.FTZ R84, R50, R85, !PT ;  /* 0x0000005532547209 */ /* 0x000fe40007810000 */
[----:B-1----:R-:W-:Y:S02]  /*4010*/  F2FP.SATFINITE.E4M3.F32.PACK_AB_MERGE_C R176, R83, R80, RZ ;  /* 0x0000005053b0723e */ /* 0x002fe400048070ff */
[----:B------:R-:W-:Y:S02]  /*4020*/  FMNMX.FTZ R85, R53, R84, !PT ;  /* 0x0000005435557209 */ /* 0x000fe40007810000 */
[----:B------:R-:W-:Y:S01]  /*4030*/  FSEL R84, R100, -INF , P5 ;  /* 0xff80000064547808 */ /* 0x000fe20002800000 */
[----:B------:R-:W-:Y:S01]  /*4040*/  MUFU.EX2 R29, R29 ;  /* 0x0000001d001d7308 */ /* 0x000fe20000000800 */
[----:B------:R-:W-:-:S04]  /*4050*/  FMNMX.FTZ R85, R54, R85, !PT ;  /* 0x0000005536557209 */ /* 0x000fc80007810000 */
[----:B------:R-:W-:-:S03]  /*4060*/  FMNMX.FTZ R85, R82, R85, !PT ;  /* 0x0000005552557209 */ /* 0x000fc60007810000 */
[----:B------:R-:W-:Y:S01]  /*4070*/  MUFU.EX2 R30, R30 ;  /* 0x0000001e001e7308 */ /* 0x000fe20000000800 */
[----:B------:R-:W-:Y:S02]  /*4080*/  FMNMX.FTZ R87, R84, R85, !PT ;  /* 0x0000005554577209 */ /* 0x000fe40007810000 */
[----:B------:R-:W-:Y:S02]  /*4090*/  FSEL R85, R102, -INF , P3 ;  /* 0xff80000066557808 */ /* 0x000fe40001800000 */
[----:B------:R-:W-:Y:S02]  /*40a0*/  FMNMX.FTZ R88, R70, R87, !PT ;  /* 0x0000005746587209 */ /* 0x000fe40007810000 */
[----:B------:R-:W-:Y:S01]  /*40b0*/  FSEL R87, R103, -INF , P2 ;  /* 0xff80000067577808 */ /* 0x000fe20001000000 */
[----:B------:R-:W0:Y:S01]  /*40c0*/  MUFU.EX2 R35, R35 ;  /* 0x0000002300237308 */ /* 0x000e220000000800 */
[----:B------:R-:W-:Y:S02]  /*40d0*/  FMNMX.FTZ R90, R85, R88, !PT ;  /* 0x00000058555a7209 */ /* 0x000fe40007810000 */
[----:B------:R-:W-:-:S02]  /*40e0*/  FSEL R88, R104, -INF , P1 ;  /* 0xff80000068587808 */ /* 0x000fc40000800000 */
[----:B------:R-:W-:Y:S01]  /*40f0*/  FMNMX.FTZ R91, R87, R90, !PT ;  /* 0x0000005a575b7209 */ /* 0x000fe20007810000 */
[----:B------:R-:W-:Y:S02]  /*4100*/  FFMA.FTZ R90, R96, UR28, -R59 ;  /* 0x0000001c605a7c23 */ /* 0x000fe4000801083b */
[----:B------:R-:W-:Y:S01]  /*4110*/  MUFU.EX2 R31, R31 ;  /* 0x0000001f001f7308 */ /* 0x000fe20000000800 */
[----:B------:R-:W-:-:S05]  /*4120*/  FMNMX.FTZ R91, R88, R91, !PT ;  /* 0x0000005b585b7209 */ /* 0x000fca0007810000 */
[----:B------:R-:W1:Y:S02]  /*4130*/  SHFL.BFLY PT, R92, R91, 0x2, 0x1f ;  /* 0x0c401f005b5c7f89 */ /* 0x000e6400000e0000 */
[----:B------:R-:W-:Y:S01]  /*4140*/  MUFU.EX2 R32, R32 ;  /* 0x0000002000207308 */ /* 0x000fe20000000800 */
[----:B0-----:R-:W-:-:S04]  /*4150*/  F2FP.SATFINITE.E4M3.F32.PACK_AB_MERGE_C R168, R35, R30, RZ ;  /* 0x0000001e23a8723e */ /* 0x001fc800048070ff */
[----:B------:R-:W-:-:S03]  /*4160*/  F2FP.SATFINITE.E4M3.F32.PACK_AB_MERGE_C R168, R29, R28, R168 ;  /* 0x0000001c1da8723e */ /* 0x000fc600048070a8 */
[----:B------:R-:W0:Y:S08]  /*4170*/  MUFU.EX2 R33, R33 ;  /* 0x0000002100217308 */ /* 0x000e300000000800 */
[----:B------:R-:W-:Y:S01]  /*4180*/  MUFU.EX2 R39, R39 ;  /* 0x0000002700277308 */ /* 0x000fe20000000800 */
[----:B-1----:R-:W-:Y:S01]  /*4190*/  FMNMX.FTZ R94, R91, R92, !PT ;  /* 0x0000005c5b5e7209 */ /* 0x002fe20007810000 */
[----:B------:R-:W-:-:S06]  /*41a0*/  FFMA.FTZ R92, R99, UR28, -R59 ;  /* 0x0000001c635c7c23 */ /* 0x000fcc000801083b */
[----:B------:R-:W1:Y:S01]  /*41b0*/  MUFU.EX2 R43, R43 ;  /* 0x0000002b002b7308 */ /* 0x000e620000000800 */
[----:B0-----:R-:W-:Y:S01]  /*41c0*/  F2FP.SATFINITE.E4M3.F32.PACK_AB_MERGE_C R170, R34, R33, RZ ;  /* 0x0000002122aa723e */ /* 0x001fe200048070ff */
[----:B------:R-:W0:Y:S03]  /*41d0*/  SHFL.BFLY PT, R91, R94, 0x1, 0x1f ;  /* 0x0c201f005e5b7f89 */ /* 0x000e2600000e0000 */
[----:B------:R-:W-:-:S03]  /*41e0*/  F2FP.SATFINITE.E4M3.F32.PACK_AB_MERGE_C R170, R32, R31, R170 ;  /* 0x0000001f20aa723e */ /* 0x000fc600048070aa */
[----:B------:R-:W2:Y:S08]  /*41f0*/  MUFU.EX2 R81, R81 ;  /* 0x0000005100517308 */ /* 0x000eb00000000800 */
[----:B------:R-:W-:Y:S01]  /*4200*/  MUFU.EX2 R79, R79 ;  /* 0x0000004f004f7308 */ /* 0x000fe20000000800 */
[----:B-1----:R-:W-:-:S04]  /*4210*/  F2FP.SATFINITE.E4M3.F32.PACK_AB_MERGE_C R172, R43, R42, RZ ;  /* 0x0000002a2bac723e */ /* 0x002fc800048070ff */
[----:B------:R-:W-:-:S03]  /*4220*/  F2FP.SATFINITE.E4M3.F32.PACK_AB_MERGE_C R172, R39, R38, R172 ;  /* 0x0000002627ac723e */ /* 0x000fc600048070ac */
[----:B------:R-:W-:Y:S01]  /*4230*/  MUFU.EX2 R36, R36 ;  /* 0x0000002400247308 */ /* 0x000fe20000000800 */
[----:B--2---:R-:W-:Y:S02]  /*4240*/  F2FP.SATFINITE.E4M3.F32.PACK_AB_MERGE_C R174, R81, R78, RZ ;  /* 0x0000004e51ae723e */ /* 0x004fe400048070ff */
[----:B0-----:R-:W-:Y:S01]  /*4250*/  FMNMX.FTZ R91, R94, R91, !PT ;  /* 0x0000005b5e5b7209 */ /* 0x001fe20007810000 */
[----:B------:R-:W-:Y:S01]  /*4260*/  IMAD.U32 R94, RZ, RZ, UR28 ;  /* 0x0000001cff5e7e24 */ /* 0x000fe2000f8e00ff */
[----:B------:R-:W-:Y:S02]  /*4270*/  F2FP.SATFINITE.E4M3.F32.PACK_AB_MERGE_C R174, R77, R76, R174 ;  /* 0x0000004c4dae723e */ /* 0x000fe400048070ae */
[C---:B------:R-:W-:Y:S01]  /*4280*/  FSETP.NEU.FTZ.AND P1, PT, R91.reuse, -INF , PT ;  /* 0xff8000005b00780b */ /* 0x040fe20003f3d000 */
[----:B------:R-:W-:Y:S01]  /*4290*/  FFMA.FTZ R94, R91, R94, -8 ;  /* 0xc10000005b5e7423 */ /* 0x000fe2000001005e */
[----:B------:R-:W-:Y:S04]  /*42a0*/  MUFU.EX2 R68, R68 ;  /* 0x0000004400447308 */ /* 0x000fe80000000800 */
[----:B------:R-:W-:-:S02]  /*42b0*/  FSEL R59, R94, RZ, P1 ;  /* 0x000000ff5e3b7208 */ /* 0x000fc40000800000 */
[----:B------:R-:W-:Y:S02]  /*42c0*/  PLOP3.LUT P1, PT, PT, PT, UP0, 0x80, 0x0 ;  /* 0x000000000000781c */ /* 0x000fe40003f2f008 */
        /* <DEDUP_REMOVED lines=12> */
[----:B------:R-:W-:Y:S01]  /*4390*/  FADD.FTZ R21, R28, R29 ;  /* 0x0000001d1c157221 */ /* 0x000fe20000010000 */
[----:B------:R-:W-:-:S01]  /*43a0*/  FFMA.FTZ R99, R12, UR28, -R59 ;  /* 0x0000001c0c637c23 */ /* 0x000fc2000801083b */
[--C-:B------:R-:W-:Y:S01]  /*43b0*/  FFMA.FTZ R10, R14, UR28, -R59.reuse ;  /* 0x0000001c0e0a7c23 */ /* 0x100fe2000801083b */
[----:B------:R-:W-:-:S01]  /*43c0*/  FFMA.FTZ R12, R24, UR28, -R59 ;  /* 0x0000001c180c7c23 */ /* 0x000fc2000801083b */
[----:B------:R-:W0:Y:S01]  /*43d0*/  MUFU.EX2 R6, R6 ;  /* 0x0000000600067308 */ /* 0x000e220000000800 */
[----:B------:R-:W-:-:S01]  /*43e0*/  FFMA.FTZ R14, R60, UR28, -R59 ;  /* 0x0000001c3c0e7c23 */ /* 0x000fc2000801083b */
[----:B------:R-:W-:Y:S01]  /*43f0*/  FADD.FTZ R24, R30, R21 ;  /* 0x000000151e187221 */ /* 0x000fe20000010000 */
[----:B------:R-:W-:-:S01]  /*4400*/  FFMA.FTZ R21, R45, UR28, -R59 ;  /* 0x0000001c2d157c23 */ /* 0x000fc2000801083b */
[--C-:B------:R-:W-:Y:S01]  /*4410*/  FFMA.FTZ R15, R15, UR28, -R59.reuse ;  /* 0x0000001c0f0f7c23 */ /* 0x100fe2000801083b */
[----:B------:R-:W-:-:S01]  /*4420*/  FFMA.FTZ R20, R20, UR28, -R59 ;  /* 0x0000001c14147c23 */ /* 0x000fc2000801083b */
[----:B------:R-:W-:Y:S01]  /*4430*/  FADD.FTZ R24, R35, R24 ;  /* 0x0000001823187221 */ /* 0x000fe20000010000 */
        /* <DEDUP_REMOVED lines=29> */
[----:B------:R-:W-:Y:S01]  /*4610*/  F2FP.SATFINITE.E4M3.F32.PACK_AB_MERGE_C R94, R97, R94, RZ ;  /* 0x0000005e615e723e */ /* 0x000fe200048070ff */
[----:B------:R-:W-:-:S01]  /*4620*/  FFMA.FTZ R85, R85, UR28, -R59 ;  /* 0x0000001c55557c23 */ /* 0x000fc2000801083b */
[----:B------:R-:W-:Y:S01]  /*4630*/  FFMA.FTZ R87, R87, UR28, -R59 ;  /* 0x0000001c57577c23 */ /* 0x000fe2000801083b */
[----:B------:R-:W-:Y:S01]  /*4640*/  F2FP.SATFINITE.E4M3.F32.PACK_AB_MERGE_C R176, R36, R79, R176 ;  /* 0x0000004f24b0723e */ /* 0x000fe200048070b0 */
[----:B------:R-:W2:Y:S01]  /*4650*/  MUFU.EX2 R96, R96 ;  /* 0x0000006000607308 */ /* 0x000ea20000000800 */
[----:B0-----:R-:W-:-:S01]  /*4660*/  FADD.FTZ R61, R7, R60 ;  /* 0x0000003c073d7221 */ /* 0x001fc20000010000 */
[----:B------:R-:W-:Y:S01]  /*4670*/  F2FP.SATFINITE.E4M3.F32.PACK_AB_MERGE_C R169, R6, R5, R94 ;  /* 0x0000000506a9723e */ /* 0x000fe2000480705e */
[----:B------:R-:W-:-:S05]  /*4680*/  IMAD.MOV.U32 R32, RZ, RZ, R25 ;  /* 0x000000ffff207224 */ /* 0x000fca00078e0019 */
        /* <DEDUP_REMOVED lines=8> */
[----:B------:R0:W3:Y:S08]  /*4710*/  MUFU.EX2 R98, R15 ;  /* 0x0000000f00627308 */ /* 0x0000f00000000800 */
[----:B------:R4:W5:Y:S01]  /*4720*/  MUFU.EX2 R101, R20 ;  /* 0x0000001400657308 */ /* 0x0009620000000800 */
[----:B0-----:R-:W-:-:S01]  /*4730*/  FFMA.FTZ R15, R65, UR28, -R59 ;  /* 0x0000001c410f7c23 */ /* 0x001fc2000801083b */
[----:B------:R-:W-:-:S06]  /*4740*/  IMAD.MOV.U32 R65, RZ, RZ, R25 ;  /* 0x000000ffff417224 */ /* 0x000fcc00078e0019 */
[----:B------:R-:W0:Y:S01]  /*4750*/  MUFU.EX2 R11, R11 ;  /* 0x0000000b000b7308 */ /* 0x000e220000000800 */
[----:B----4-:R-:W-:-:S01]  /*4760*/  FFMA.FTZ R20, R64, UR28, -R59 ;  /* 0x0000001c40147c23 */ /* 0x010fc2000801083b */
[----:B------:R-:W-:Y:S01]  /*4770*/  FADD.FTZ R64, R38, R45 ;  /* 0x0000002d26407221 */ /* 0x000fe20000010000 */
[----:B-1----:R-:W-:-:S01]  /*4780*/  FADD.FTZ R45, R9, R60 ;  /* 0x0000003c092d7221 */ /* 0x002fc20000010000 */
[----:B------:R-:W-:Y:S01]  /*4790*/  FFMA.FTZ R59, R88, UR28, -R59 ;  /* 0x0000001c583b7c23 */ /* 0x000fe2000801083b */
[----:B------:R-:W-:Y:S02]  /*47a0*/  IMAD.MOV.U32 R38, RZ, RZ, R25 ;  /* 0x000000ffff267224 */ /* 0x000fe400078e0019 */
[----:B------:R-:W-:Y:S01]  /*47b0*/  FADD.FTZ R49, R39, R64 ;  /* 0x0000004027317221 */ /* 0x000fe20000010000 */
[----:B--2---:R-:W-:-:S01]  /*47c0*/  FADD.FTZ R45, R10, R45 ;  /* 0x0000002d0a2d7221 */ /* 0x004fc20000010000 */
[----:B------:R-:W1:Y:S01]  /*47d0*/  MUFU.EX2 R12, R12 ;  /* 0x0000000c000c7308 */ /* 0x000e620000000800 */
[----:B------:R-:W-:Y:S01]  /*47e0*/  MOV R39, R25 ;  /* 0x0000001900277202 */ /* 0x000fe20000000f00 */
[----:B------:R-:W-:-:S02]  /*47f0*/  IMAD.MOV.U32 R64, RZ, RZ, R25 ;  /* 0x000000ffff407224 */ /* 0x000fc400078e0019 */
[----:B---3--:R-:W-:-:S01]  /*4800*/  FADD.FTZ R60, R98, R45 ;  /* 0x0000002d623c7221 */ /* 0x008fc20000010000 */
[----:B-----5:R-:W-:-:S03]  /*4810*/  F2FP.SATFINITE.E4M3.F32.PACK_AB_MERGE_C R98, R101, R98, RZ ;  /* 0x000000626562723e */ /* 0x020fc600048070ff */
[----:B------:R-:W-:Y:S01]  /*4820*/  FADD.FTZ R60, R101, R60 ;  /* 0x0000003c653c7221 */ /* 0x000fe20000010000 */
[----:B------:R2:W-:Y:S01]  /*4830*/  MUFU.EX2 R4, R44 ;  /* 0x0000002c00047308 */ /* 0x0005e20000000800 */
[----:B------:R-:W-:-:S07]  /*4840*/  F2FP.SATFINITE.E4M3.F32.PACK_AB_MERGE_C R173, R10, R9, R98 ;  /* 0x000000090aad723e */ /* 0x000fce0004807062 */
[----:B------:R-:W3:Y:S01]  /*4850*/  MUFU.EX2 R26, R26 ;  /* 0x0000001a001a7308 */ /* 0x000ee20000000800 */
[----:B--2---:R-:W-:-:S01]  /*4860*/  FADD.FTZ R44, R42, R49 ;  /* 0x000000312a2c7221 */ /* 0x004fc20000010000 */
[----:B------:R-:W-:-:S03]  /*4870*/  IMAD.MOV.U32 R42, RZ, RZ, R25 ;  /* 0x000000ffff2a7224 */ /* 0x000fc600078e0019 */
[----:B------:R-:W-:Y:S01]  /*4880*/  FADD.FTZ R45, R43, R44 ;  /* 0x0000002c2b2d7221 */ /* 0x000fe20000010000 */
[----:B------:R-:W-:Y:S02]  /*4890*/  IMAD.MOV.U32 R43, RZ, RZ, R25 ;  /* 0x000000ffff2b7224 */ /* 0x000fe400078e0019 */
[----:B------:R-:W2:Y:S01]  /*48a0*/  MUFU.EX2 R27, R27 ;  /* 0x0000001b001b7308 */ /* 0x000ea20000000800 */
[----:B------:R-:W-:-:S01]  /*48b0*/  FADD.FTZ R44, R76, R45 ;  /* 0x0000002d4c2c7221 */ /* 0x000fc20000010000 */
[----:B0-----:R-:W-:Y:S01]  /*48c0*/  FADD.FTZ R45, R11, R60 ;  /* 0x0000003c0b2d7221 */ /* 0x001fe20000010000 */
[----:B------:R-:W-:Y:S02]  /*48d0*/  IMAD.MOV.U32 R76, RZ, RZ, R25 ;  /* 0x000000ffff4c7224 */ /* 0x000fe400078e0019 */
[----:B------:R-:W-:Y:S01]  /*48e0*/  FADD.FTZ R49, R77, R44 ;  /* 0x0000002c4d317221 */ /* 0x000fe20000010000 */
[----:B-1----:R-:W-:-:S01]  /*48f0*/  FADD.FTZ R61, R12, R45 ;  /* 0x0000002d0c3d7221 */ /* 0x002fc20000010000 */
[----:B------:R-:W-:Y:S01]  /*4900*/  IMAD.MOV.U32 R77, RZ, RZ, R25 ;  /* 0x000000ffff4d7224 */ /* 0x000fe200078e0019 */
[----:B------:R-:W0:Y:S01]  /*4910*/  MUFU.EX2 R13, R13 ;  /* 0x0000000d000d7308 */ /* 0x000e220000000800 */
[----:B------:R-:W-:-:S01]  /*4920*/  FADD.FTZ R44, R78, R49 ;  /* 0x000000314e2c7221 */ /* 0x000fc20000010000 */
[----:B---3--:R-:W-:Y:S01]  /*4930*/  FADD.FTZ R60, R26, R61 ;  /* 0x0000003d1a3c7221 */ /* 0x008fe20000010000 */
[----:B------:R-:W-:Y:S01]  /*4940*/  IMAD.MOV.U32 R49, RZ, RZ, R25 ;  /* 0x000000ffff317224 */ /* 0x000fe200078e0019 */
[----:B------:R-:W-:Y:S01]  /*4950*/  MOV R61, R25 ;  /* 0x00000019003d7202 */ /* 0x000fe20000000f00 */
[----:B------:R-:W-:-:S01]  /*4960*/  FADD.FTZ R44, R81, R44 ;  /* 0x0000002c512c7221 */ /* 0x000fc20000010000 */
[----:B------:R-:W-:-:S02]  /*4970*/  IMAD.MOV.U32 R78, RZ, RZ, R25 ;  /* 0x000000ffff4e7224 */ /* 0x000fc400078e0019 */
[----:B------:R-:W1:Y:S01]  /*4980*/  MUFU.EX2 R14, R14 ;  /* 0x0000000e000e7308 */ /* 0x000e620000000800 */
[----:B--2---:R-:W-:-:S01]  /*4990*/  FADD.FTZ R60, R27, R60 ;  /* 0x0000003c1b3c7221 */ /* 0x004fc20000010000 */
[----:B------:R-:W-:Y:S01]  /*49a0*/  FADD.FTZ R35, R79, R44 ;  /* 0x0000002c4f237221 */ /* 0x000fe20000010000 */
[--C-:B------:R-:W-:Y:S02]  /*49b0*/  IMAD.MOV.U32 R44, RZ, RZ, R25.reuse ;  /* 0x000000ffff2c7224 */ /* 0x100fe400078e0019 */
[----:B------:R-:W-:Y:S02]  /*49c0*/  IMAD.MOV.U32 R79, RZ, RZ, R25 ;  /* 0x000000ffff4f7224 */ /* 0x000fe400078e0019 */
[----:B------:R-:W-:-:S01]  /*49d0*/  FADD.FTZ R35, R36, R35 ;  /* 0x0000002324237221 */ /* 0x000fc20000010000 */
[----:B------:R-:W-:Y:S01]  /*49e0*/  IMAD.MOV.U32 R36, RZ, RZ, R25 ;  /* 0x000000ffff247224 */ /* 0x000fe200078e0019 */
[----:B------:R-:W2:Y:S01]  /*49f0*/  MUFU.EX2 R62, R62 ;  /* 0x0000003e003e7308 */ /* 0x000ea20000000800 */
[----:B0-----:R-:W-:-:S01]  /*4a00*/  FADD.FTZ R33, R13, R60 ;  /* 0x0000003c0d217221 */ /* 0x001fc20000010000 */
[----:B------:R-:W-:Y:S01]  /*4a10*/  FADD.FTZ R30, R80, R35 ;  /* 0x00000023501e7221 */ /* 0x000fe20000010000 */
[----:B------:R-:W-:-:S02]  /*4a20*/  IMAD.MOV.U32 R35, RZ, RZ, R25 ;  /* 0x000000ffff237224 */ /* 0x000fc400078e0019 */
[----:B------:R-:W-:Y:S02]  /*4a30*/  IMAD.MOV.U32 R60, RZ, RZ, R25 ;  /* 0x000000ffff3c7224 */ /* 0x000fe400078e0019 */
[----:B------:R-:W-:-:S01]  /*4a40*/  FADD.FTZ R83, R83, R30 ;  /* 0x0000001e53537221 */ /* 0x000fc20000010000 */
[----:B------:R-:W-:Y:S01]  /*4a50*/  IMAD.MOV.U32 R81, RZ, RZ, R25 ;  /* 0x000000ffff517224 */ /* 0x000fe200078e0019 */
[----:B------:R-:W0:Y:S01]  /*4a60*/  MUFU.EX2 R63, R63 ;  /* 0x0000003f003f7308 */ /* 0x000e220000000800 */
[----:B-1----:R-:W-:-:S01]  /*4a70*/  FADD.FTZ R33, R14, R33 ;  /* 0x000000210e217221 */ /* 0x002fc20000010000 */
[----:B------:R-:W-:Y:S01]  /*4a80*/  FADD.FTZ R30, R68, R83 ;  /* 0x00000053441e7221 */ /* 0x000fe20000010000 */
[----:B------:R-:W-:Y:S01]  /*4a90*/  IMAD.MOV.U32 R80, RZ, RZ, R25 ;  /* 0x000000ffff507224 */ /* 0x000fe200078e0019 */
[----:B------:R-:W-:Y:S02]  /*4aa0*/  MOV R83, R25 ;  /* 0x0000001900537202 */ /* 0x000fe40000000f00 */
[----:B------:R-:W-:-:S02]  /*4ab0*/  FADD.FTZ R30, R69, R30 ;  /* 0x0000001e451e7221 */ /* 0x000fc40000010000 */
        /* <DEDUP_REMOVED lines=10> */
[----:B------:R-:W-:-:S04]  /*4b60*/  F2FP.SATFINITE.E4M3.F32.PACK_AB_MERGE_C R34, R27, R26, RZ ;  /* 0x0000001a1b22723e */ /* 0x000fc800048070ff */
[----:B------:R-:W-:Y:S01]  /*4b70*/  F2FP.SATFINITE.E4M3.F32.PACK_AB_MERGE_C R175, R12, R11, R34 ;  /* 0x0000000b0caf723e */ /* 0x000fe20004807022 */
[----:B------:R-:W-:Y:S01]  /*4b80*/  IMAD.MOV.U32 R34, RZ, RZ, R25 ;  /* 0x000000ffff227224 */ /* 0x000fe200078e0019 */
[----:B------:R-:W1:Y:S01]  /*4b90*/  MUFU.EX2 R66, R66 ;  /* 0x0000004200427308 */ /* 0x000e620000000800 */
[----:B--2---:R-:W-:-:S07]  /*4ba0*/  FADD.FTZ R33, R20, R33 ;  /* 0x0000002114217221 */ /* 0x004fce0000010000 */
[----:B------:R-:W2:Y:S01]  /*4bb0*/  MUFU.EX2 R86, R86 ;  /* 0x0000005600567308 */ /* 0x000ea20000000800 */
[----:B0-----:R-:W-:-:S01]  /*4bc0*/  FADD.FTZ R27, R71, R30 ;  /* 0x0000001e471b7221 */ /* 0x001fc20000010000 */
[----:B------:R-:W-:-:S06]  /*4bd0*/  IMAD.MOV.U32 R30, RZ, RZ, R25 ;  /* 0x000000ffff1e7224 */ /* 0x000fcc00078e0019 */
[----:B------:R-:W0:Y:S01]  /*4be0*/  MUFU.EX2 R67, R67 ;  /* 0x0000004300437308 */ /* 0x000e220000000800 */
[----:B-1----:R-:W-:-:S01]  /*4bf0*/  FADD.FTZ R26, R66, R33 ;  /* 0x00000021421a7221 */ /* 0x002fc20000010000 */
[----:B------:R-:W-:-:S06]  /*4c00*/  IMAD.MOV.U32 R33, RZ, RZ, R25 ;  /* 0x000000ffff217224 */ /* 0x000fcc00078e0019 */
[----:B------:R-:W1:Y:S01]  /*4c10*/  MUFU.EX2 R72, R72 ;  /* 0x0000004800487308 */ /* 0x000e620000000800 */
[----:B--2---:R-:W-:-:S01]  /*4c20*/  FADD.FTZ R27, R86, R27 ;  /* 0x0000001b561b7221 */ /* 0x004fc20000010000 */
[----:B------:R-:W-:Y:S01]  /*4c30*/  F2FP.SATFINITE.E4M3.F32.PACK_AB_MERGE_C R71, R86, R71, RZ ;  /* 0x000000475647723e */ /* 0x000fe200048070ff */
[----:B------:R-:W-:-:S03]  /*4c40*/  IMAD.MOV.U32 R86, RZ, RZ, R25 ;  /* 0x000000ffff567224 */ /* 0x000fc600078e0019 */
[----:B------:R-:W-:Y:S01]  /*4c50*/  F2FP.SATFINITE.E4M3.F32.PACK_AB_MERGE_C R178, R69, R68, R71 ;  /* 0x0000004445b2723e */ /* 0x000fe20004807047 */
[----:B------:R-:W-:Y:S01]  /*4c60*/  IMAD.MOV.U32 R69, RZ, RZ, R25 ;  /* 0x000000ffff457224 */ /* 0x000fe200078e0019 */
        /* <DEDUP_REMOVED lines=9> */
[----:B------:R-:W-:-:S06]  /*4d00*/  IMAD.MOV.U32 R71, RZ, RZ, R25 ;  /* 0x000000ffff477224 */ /* 0x000fcc00078e0019 */
        /* <DEDUP_REMOVED lines=14> */
[--C-:B------:R-:W-:Y:S01]  /*4df0*/  IMAD.MOV.U32 R73, RZ, RZ, R25.reuse ;  /* 0x000000ffff497224 */ /* 0x100fe200078e0019 */
[----:B------:R-:W0:Y:S01]  /*4e00*/  MUFU.EX2 R24, R24 ;  /* 0x0000001800187308 */ /* 0x000e220000000800 */
[C---:B-1----:R-:W-:Y:S01]  /*4e10*/  F2FP.SATFINITE.E4M3.F32.PACK_AB_MERGE_C R46, R47.reuse, R46, RZ ;  /* 0x0000002e2f2e723e */ /* 0x042fe200048070ff */
[----:B------:R-:W-:Y:S01]  /*4e20*/  FADD.FTZ R47, R47, R26 ;  /* 0x0000001a2f2f7221 */ /* 0x000fe20000010000 */
[--C-:B------:R-:W-:Y:S02]  /*4e30*/  IMAD.MOV.U32 R72, RZ, RZ, R25.reuse ;  /* 0x000000ffff487224 */ /* 0x100fe400078e0019 */
[----:B------:R-:W-:Y:S01]  /*4e40*/  F2FP.SATFINITE.E4M3.F32.PACK_AB_MERGE_C R181, R4, R21, R46 ;  /* 0x0000001504b5723e */ /* 0x000fe2000480702e */
[----:B------:R-:W-:Y:S02]  /*4e50*/  IMAD.MOV.U32 R46, RZ, RZ, R25 ;  /* 0x000000ffff2e7224 */ /* 0x000fe400078e0019 */
[----:B------:R-:W1:Y:S01]  /*4e60*/  MUFU.EX2 R93, R93 ;  /* 0x0000005d005d7308 */ /* 0x000e620000000800 */
[----:B--2---:R-:W-:-:S01]  /*4e70*/  FADD.FTZ R26, R90, R31 ;  /* 0x0000001f5a1a7221 */ /* 0x004fc20000010000 */
[----:B------:R-:W-:-:S02]  /*4e80*/  IMAD.MOV.U32 R31, RZ, RZ, R25 ;  /* 0x000000ffff1f7224 */ /* 0x000fc400078e0019 */
[----:B------:R-:W-:-:S04]  /*4e90*/  IMAD.MOV.U32 R75, RZ, RZ, R25 ;  /* 0x000000ffff4b7224 */ /* 0x000fc800078e0019 */
[----:B------:R2:W3:Y:S01]  /*4ea0*/  MUFU.EX2 R45, R48 ;  /* 0x00000030002d7308 */ /* 0x0004e20000000800 */
[----:B0-----:R-:W-:-:S01]  /*4eb0*/  FADD.FTZ R28, R24, R47 ;  /* 0x0000002f181c7221 */ /* 0x001fc20000010000 */
[----:B------:R-:W-:-:S06]  /*4ec0*/  IMAD.MOV.U32 R47, RZ, RZ, R25 ;  /* 0x000000ffff2f7224 */ /* 0x000fcc00078e0019 */
[----:B------:R-:W-:Y:S01]  /*4ed0*/  MUFU.EX2 R52, R52 ;  /* 0x0000003400347308 */ /* 0x000fe20000000800 */
[----:B-1----:R-:W-:-:S01]  /*4ee0*/  FADD.FTZ R29, R93, R26 ;  /* 0x0000001a5d1d7221 */ /* 0x002fc20000010000 */
[----:B--2---:R-:W-:-:S06]  /*4ef0*/  MOV R48, R25 ;  /* 0x0000001900307202 */ /* 0x004fcc0000000f00 */
[----:B------:R-:W0:Y:S01]  /*4f00*/  MUFU.EX2 R55, R55 ;  /* 0x0000003700377308 */ /* 0x000e220000000800 */
[----:B---3--:R-:W-:-:S07]  /*4f10*/  FADD.FTZ R28, R45, R28 ;  /* 0x0000001c2d1c7221 */ /* 0x008fce0000010000 */
        /* <DEDUP_REMOVED lines=9> */
[----:B------:R-:W-:-:S06]  /*4fb0*/  IMAD.MOV.U32 R28, RZ, RZ, R25 ;  /* 0x000000ffff1c7224 */ /* 0x000fcc00078e0019 */
[----:B------:R-:W0:Y:S01]  /*4fc0*/  MUFU.EX2 R95, R95 ;  /* 0x0000005f005f7308 */ /* 0x000e220000000800 */
[C---:B--2---:R-:W-:Y:S01]  /*4fd0*/  F2FP.SATFINITE.E4M3.F32.PACK_AB_MERGE_C R51, R50.reuse, R51, RZ ;  /* 0x000000333233723e */ /* 0x044fe200048070ff */
[----:B------:R-:W-:Y:S01]  /*4fe0*/  FADD.FTZ R50, R50, R29 ;  /* 0x0000001d32327221 */ /* 0x000fe20000010000 */
[----:B------:R-:W-:Y:S02]  /*4ff0*/  IMAD.MOV.U32 R29, RZ, RZ, R25 ;  /* 0x000000ffff1d7224 */ /* 0x000fe400078e0019 */
        /* <DEDUP_REMOVED lines=11> */
[----:B--2---:R-:W-:-:S01]  /*50b0*/  FADD.FTZ R5, R53, R50 ;  /* 0x0000003235057221 */ /* 0x004fc20000010000 */
[----:B------:R-:W-:-:S06]  /*50c0*/  IMAD.MOV.U32 R50, RZ, RZ, R25 ;  /* 0x000000ffff327224 */ /* 0x000fcc00078e0019 */
[----:B------:R-:W2:Y:S01]  /*50d0*/  MUFU.EX2 R82, R82 ;  /* 0x0000005200527308 */ /* 0x000ea20000000800 */
[C---:B0-----:R-:W-:Y:S01]  /*50e0*/  F2FP.SATFINITE.E4M3.F32.PACK_AB_MERGE_C R184, R57.reuse, R56, R26 ;  /* 0x0000003839b8723e */ /* 0x041fe2000480701a */
[----:B------:R-:W-:Y:S01]  /*50f0*/  FADD.FTZ R57, R57, R6 ;  /* 0x0000000639397221 */ /* 0x000fe20000010000 */
[----:B------:R-:W-:Y:S01]  /*5100*/  MOV R26, R25 ;  /* 0x00000019001a7202 */ /* 0x000fe20000000f00 */
[----:B------:R-:W-:Y:S02]  /*5110*/  IMAD.MOV.U32 R56, RZ, RZ, R25 ;  /* 0x000000ffff387224 */ /* 0x000fe400078e0019 */
[----:B------:R-:W-:-:S01]  /*5120*/  FADD.FTZ R58, R58, R57 ;  /* 0x000000393a3a7221 */ /* 0x000fc20000010000 */
[----:B------:R-:W-:Y:S01]  /*5130*/  IMAD.MOV.U32 R57, RZ, RZ, R25 ;  /* 0x000000ffff397224 */ /* 0x000fe200078e0019 */
[----:B------:R0:W3:Y:S01]  /*5140*/  MUFU.EX2 R27, R84 ;  /* 0x00000054001b7308 */ /* 0x0000e20000000800 */
[----:B-1----:R-:W-:-:S01]  /*5150*/  FADD.FTZ R5, R54, R5 ;  /* 0x0000000536057221 */ /* 0x002fc20000010000 */
[----:B------:R-:W-:Y:S01]  /*5160*/  FADD.FTZ R95, R95, R58 ;  /* 0x0000003a5f5f7221 */ /* 0x000fe20000010000 */
[----:B------:R-:W-:-:S05]  /*5170*/  IMAD.MOV.U32 R58, RZ, RZ, R25 ;  /* 0x000000ffff3a7224 */ /* 0x000fca00078e0019 */
[----:B------:R-:W-:Y:S01]  /*5180*/  MUFU.EX2 R40, R40 ;  /* 0x0000002800287308 */ /* 0x000fe20000000800 */
[----:B--2---:R-:W-:-:S01]  /*5190*/  FADD.FTZ R8, R82, R5 ;  /* 0x0000000552087221 */ /* 0x004fc20000010000 */
[----:B0-----:R-:W-:-:S06]  /*51a0*/  IMAD.MOV.U32 R84, RZ, RZ, R25 ;  /* 0x000000ffff547224 */ /* 0x001fcc00078e0019 */
        /* <DEDUP_REMOVED lines=11> */
[----:B-1----:R-:W-:-:S07]  /*5260*/  FADD.FTZ R8, R92, R95 ;  /* 0x0000005f5c087221 */ /* 0x002fce0000010000 */
[----:B------:R-:W1:Y:S01]  /*5270*/  MUFU.EX2 R85, R85 ;  /* 0x0000005500557308 */ /* 0x000e620000000800 */
[----:B--2---:R-:W-:-:S01]  /*5280*/  FADD.FTZ R10, R70, R27 ;  /* 0x0000001b460a7221 */ /* 0x004fc20000010000 */
[----:B------:R-:W-:-:S06]  /*5290*/  IMAD.MOV.U32 R27, RZ, RZ, R25 ;  /* 0x000000ffff1b7224 */ /* 0x000fcc00078e0019 */
[----:B------:R-:W2:Y:S01]  /*52a0*/  MUFU.EX2 R87, R87 ;  /* 0x0000005700577308 */ /* 0x000ea20000000800 */
[C---:B0-----:R-:W-:Y:S01]  /*52b0*/  F2FP.SATFINITE.E4M3.F32.PACK_AB_MERGE_C R186, R37.reuse, R92, R5 ;  /* 0x0000005c25ba723e */ /* 0x041fe20004807005 */
[----:B------:R-:W-:-:S04]  /*52c0*/  FADD.FTZ R37, R37, R8 ;  /* 0x0000000825257221 */ /* 0x000fc80000010000 */
[----:B------:R-:W-:Y:S01]  /*52d0*/  FADD.FTZ R40, R40, R37 ;  /* 0x0000002528287221 */ /* 0x000fe20000010000 */
[----:B------:R-:W-:Y:S01]  /*52e0*/  IMAD.MOV.U32 R37, RZ, RZ, R25 ;  /* 0x000000ffff257224 */ /* 0x000fe200078e0019 */
[----:B------:R0:W3:Y:S01]  /*52f0*/  MUFU.EX2 R6, R59 ;  /* 0x0000003b00067308 */ /* 0x0000e20000000800 */
[----:B-1----:R-:W-:-:S01]  /*5300*/  FADD.FTZ R10, R85, R10 ;  /* 0x0000000a550a7221 */ /* 0x002fc20000010000 */
[----:B------:R-:W-:Y:S01]  /*5310*/  FADD.FTZ R5, R41, R40 ;  /* 0x0000002829057221 */ /* 0x000fe20000010000 */
[--C-:B------:R-:W-:Y:S02]  /*5320*/  IMAD.MOV.U32 R41, RZ, RZ, R25.reuse ;  /* 0x000000ffff297224 */ /* 0x100fe400078e0019 */
[----:B------:R-:W-:Y:S02]  /*5330*/  IMAD.MOV.U32 R40, RZ, RZ, R25 ;  /* 0x000000ffff287224 */ /* 0x000fe400078e0019 */
[----:B--2---:R-:W-:-:S01]  /*5340*/  FADD.FTZ R7, R87, R10 ;  /* 0x0000000a57077221 */ /* 0x004fc20000010000 */
[----:B0-----:R-:W-:Y:S01]  /*5350*/  IMAD.MOV.U32 R59, RZ, RZ, R25 ;  /* 0x000000ffff3b7224 */ /* 0x001fe200078e0019 */
[----:B---3--:R-:W-:-:S02]  /*5360*/  F2FP.SATFINITE.E4M3.F32.PACK_AB_MERGE_C R4, R6, R87, RZ ;  /* 0x000000570604723e */ /* 0x008fc400048070ff */
[----:B------:R-:W-:Y:S01]  /*5370*/  FADD.FTZ R7, R6, R7 ;  /* 0x0000000706077221 */ /* 0x000fe20000010000 */
[--C-:B------:R-:W-:Y:S01]  /*5380*/  IMAD.MOV.U32 R87, RZ, RZ, R25.reuse ;  /* 0x000000ffff577224 */ /* 0x100fe200078e0019 */
[----:B------:R-:W-:Y:S01]  /*5390*/  F2FP.SATFINITE.E4M3.F32.PACK_AB_MERGE_C R187, R85, R70, R4 ;  /* 0x0000004655bb723e */ /* 0x000fe20004807004 */
[----:B------:R-:W-:Y:S01]  /*53a0*/  IMAD.MOV.U32 R85, RZ, RZ, R25 ;  /* 0x000000ffff557224 */ /* 0x000fe200078e0019 */
[----:B------:R-:W-:Y:S01]  /*53b0*/  MOV R70, R25 ;  /* 0x0000001900467202 */ /* 0x000fe20000000f00 */
        /* <DEDUP_REMOVED lines=35> */
[----:B------:R-:W-:Y:S01]  /*55f0*/  UMOV UR31, UR46 ;  /* 0x0000002e001f7c82 */ /* 0x000fe20008000000 */
[----:B------:R-:W-:Y:S01]  /*5600*/  UMOV UR29, UR45 ;  /* 0x0000002d001d7c82 */ /* 0x000fe20008000000 */
[----:B------:R-:W-:-:S05]  /*5610*/  ULDC UR28, c[0x0][0x988] ;  /* 0x00026200001c7ab9 */ /* 0x000fca0000000800 */
.L_x_7516:
[----:B------:R-:W-:Y:S01]  /*5620*/  ISETP.NE.AND P2, PT, RZ, UR43, PT ;  /* 0x0000002bff007c0c */ /* 0x000fe2000bf45270 */
[----:B------:R-:W-:-:S04]  /*5630*/  UISETP.NE.AND UP0, UPT, UR29, 0x1, UPT ;  /* 0x000000011d00788c */ /* 0x000fc8000bf05270 */
[----:B------:R-:W-:-:S04]  /*5640*/  USEL UR46, URZ, 0x1, UP0 ;  /* 0x000000013f2e7887 */ /* 0x000fc80008000000 */
[----:B------:R-:W-:-:S04]  /*5650*/  ULOP3.LUT UR46, UR31, UR46, URZ, 0x3c, !UPT ;  /* 0x0000002e1f2e7292 */ /* 0x000fc8000f8e3c3f */
[----:B------:R-:W-:Y:S08]  /*5660*/  @P2 BRA `(.L_x_7506) ;  /* 0x0000000000442947 */ /* 0x000ff00003800000 */
[----:B------:R-:W-:Y:S05]  /*5670*/  @!P0 BRA `(.L_x_7507) ;  /* 0x0000000000048947 */ /* 0x000fea0003800000 */
[----:B------:R-:W-:Y:S01]  /*5680*/  BPT.TRAP 0x1 ;  /* 0x000000040000795c */ /* 0x000fe20000300000 */
.L_x_7507:
        /* <DEDUP_REMOVED lines=12> */
.L_x_7508:
[----:B-1----:R-:W-:Y:S05]  /*5750*/  @P1 BRA `(.L_x_7506) ;  /* 0x0000000000081947 */ /* 0x002fea0003800000 */
[----:B------:R-:W1:Y:S02]  /*5760*/  SYNCS.PHASECHK.TRANS64.TRYWAIT P1, [UR6+0x22830], R8 ;  /* 0x02283008ff0075a7 */ /* 0x000e640008020146 */
[----:B-1----:R-:W-:Y:S05]  /*5770*/  @!P1 BRA `(.L_x_7509) ;  /* 0x000000ec00049947 */ /* 0x002fea0003800000 */
.L_x_7506:
[----:B-1----:R-:W1:Y:S01]  /*5780*/  S2R R9, SR_TID.X ;  /* 0x0000000000097919 */ /* 0x002e620000002100 */
[----:B------:R-:W-:Y:S01]  /*5790*/  R2UR UR32, R3 ;  /* 0x00000000032072ca */ /* 0x000fe200000e0000 */
        /* <DEDUP_REMOVED lines=130> */
.L_x_7511:
        /* <DEDUP_REMOVED lines=9> */
.L_x_7512:
[----:B-1----:R-:W-:Y:S05]  /*6050*/  @P1 BRA `(.L_x_7510) ;  /* 0x0000000000081947 */ /* 0x002fea0003800000 */
[----:B------:R-:W1:Y:S02]  /*6060*/  SYNCS.PHASECHK.TRANS64.TRYWAIT P1, [UR6+0x22850], R8 ;  /* 0x02285008ff0075a7 */ /* 0x000e640008020146 */
[----:B-1----:R-:W-:Y:S05]  /*6070*/  @!P1 BRA `(.L_x_7513) ;  /* 0x000000e000dc9947 */ /* 0x002fea0003800000 */
.L_x_7510:
        /* <DEDUP_REMOVED lines=39> */
.L_x_7514:
        /* <DEDUP_REMOVED lines=99> */
[----:B------:R-:W-:Y:S01]  /*6920*/  FMUL.FTZ R103, R0, R103 ;  /* 0x0000006700677220 */ /* 0x000fe20000410000 */
[----:B------:R-:W-:-:S02]  /*6930*/  ULEA UR6, UR45, UR14, 0x3 ;  /* 0x0000000e2d067291 */ /* 0x000fc4000f8e183f */
[----:B------:R-:W0:Y:S01]  /*6940*/  MUFU.TANH R154, R154 ;  /* 0x0000009a009a7308 */ /* 0x000e220000002400 */
[----:B-1----:R-:W-:Y:S01]  /*6950*/  FMNMX.FTZ R159, R21, R158, !PT ;  /* 0x0000009e159f7209 */ /* 0x002fe20007810000 */
[----:B------:R-:W-:Y:S01]  /*6960*/  FMUL.FTZ R158, R0, R89 ;  /* 0x00000059009e7220 */ /* 0x000fe20000410000 */
[----:B------:R-:W-:-:S04]  /*6970*/  UIADD3 UR6, UR6, 0x22840, URZ ;  /* 0x0002284006067890 */ /* 0x000fc8000fffe03f */
[----:B------:R-:W-:Y:S01]  /*6980*/  UPRMT UR6, UR11, 0x654, UR6 ;  /* 0x000006540b067896 */ /* 0x000fe20008000006 */
[----:B------:R-:W1:Y:S01]  /*6990*/  MUFU.TANH R156, R156 ;  /* 0x0000009c009c7308 */ /* 0x000e620000002400 */
[----:B--2---:R-:W-:-:S07]  /*69a0*/  FMNMX.FTZ R161, R153, R160, !PT ;  /* 0x000000a099a17209 */ /* 0x004fce0007810000 */
[----:B------:R-:W2:Y:S01]  /*69b0*/  MUFU.TANH R155, R155 ;  /* 0x0000009b009b7308 */ /* 0x000ea20000002400 */
[----:B0-----:R-:W-:Y:S01]  /*69c0*/  FMNMX.FTZ R160, R154, R159, !PT ;  /* 0x0000009f9aa07209 */ /* 0x001fe20007810000 */
[----:B------:R-:W-:Y:S06]  /*69d0*/  SYNCS.ARRIVE.TRANS64.RED.A1T0 RZ, [UR6], RZ ;  /* 0x000000ffffff79a7 */ /* 0x000fec0008100406 */
        /* <DEDUP_REMOVED lines=130> */
[----:B------:R-:W3:Y:S01]  /*7200*/  MUFU.TANH R103, R103 ;  /* 0x0000006700677308 */ /* 0x000ee20000002400 */
[----:B--2---:R-:W-:-:S04]  /*7210*/  FMNMX.FTZ R91, R99, R162, !PT ;  /* 0x000000a2635b7209 */ /* 0x004fc80007810000 */
[----:B0-----:R-:W-:-:S04]  /*7220*/  FMNMX.FTZ R162, R102, R91, !PT ;  /* 0x0000005b66a27209 */ /* 0x001fc80007810000 */
[----:B---3--:R-:W-:-:S05]  /*7230*/  FMNMX.FTZ R162, R103, R162, !PT ;  /* 0x000000a267a27209 */ /* 0x008fca0007810000 */
[----:B------:R-:W0:Y:S01]  /*7240*/  SHFL.BFLY PT, R91, R162, 0x2, 0x1f ;  /* 0x0c401f00a25b7f89 */ /* 0x000e2200000e0000 */
[----:B-1----:R-:W-:-:S05]  /*7250*/  FMNMX.FTZ R161, R160, R89, !PT ;  /* 0x00000059a0a17209 */ /* 0x002fca0007810000 */
[----:B------:R-:W1:Y:S01]  /*7260*/  SHFL.BFLY PT, R164, R161, 0x1, 0x1f ;  /* 0x0c201f00a1a47f89 */ /* 0x000e6200000e0000 */
[----:B0-----:R-:W-:-:S05]  /*7270*/  FMNMX.FTZ R163, R162, R91, !PT ;  /* 0x0000005ba2a37209 */ /* 0x001fca0007810000 */
[----:B------:R-:W0:Y:S01]  /*7280*/  SHFL.BFLY PT, R166, R163, 0x1, 0x1f ;  /* 0x0c201f00a3a67f89 */ /* 0x000e2200000e0000 */
[----:B-1----:R-:W-:Y:S02]  /*7290*/  FMNMX.FTZ R89, R161, R164, !PT ;  /* 0x000000a4a1597209 */ /* 0x002fe40007810000 */
[----:B------:R-:W-:-:S03]  /*72a0*/  MOV R164, UR28 ;  /* 0x0000001c00a47c02 */ /* 0x000fc60008000f00 */
[C---:B------:R-:W-:Y:S02]  /*72b0*/  FADD.FTZ R4, -R89.reuse, R4 ;  /* 0x0000000459047221 */ /* 0x040fe40000010100 */
[----:B------:R-:W-:-:S02]  /*72c0*/  FFMA.FTZ R161, R89, R164, -8 ;  /* 0xc100000059a17423 */ /* 0x000fc400000100a4 */
[----:B------:R-:W-:Y:S02]  /*72d0*/  FMUL.FTZ R160, R4, UR28 ;  /* 0x0000001c04a07c20 */ /* 0x000fe40008410000 */
[----:B------:R-:W-:-:S01]  /*72e0*/  FFMA.FTZ R9, R9, UR28, -R161 ;  /* 0x0000001c09097c23 */ /* 0x000fc200080108a1 */
        /* <DEDUP_REMOVED lines=11> */
[----:B0-----:R-:W-:Y:S01]  /*73a0*/  FMNMX.FTZ R91, R163, R166, !PT ;  /* 0x000000a6a35b7209 */ /* 0x001fe20007810000 */
[----:B------:R-:W-:-:S01]  /*73b0*/  FFMA.FTZ R163, R158, UR28, -R161 ;  /* 0x0000001c9ea37c23 */ /* 0x000fc200080108a1 */
[----:B------:R-:W-:Y:S01]  /*73c0*/  IMAD.U32 R158, RZ, RZ, UR28 ;  /* 0x0000001cff9e7e24 */ /* 0x000fe2000f8e00ff */
[----:B------:R-:W-:Y:S01]  /*73d0*/  MUFU.EX2 R8, R8 ;  /* 0x0000000800087308 */ /* 0x000fe20000000800 */
[----:B------:R-:W-:-:S01]  /*73e0*/  FFMA.FTZ R141, R141, UR28, -R161 ;  /* 0x0000001c8d8d7c23 */ /* 0x000fc200080108a1 */
[C---:B------:R-:W-:Y:S01]  /*73f0*/  FADD.FTZ R4, -R91.reuse, R6 ;  /* 0x000000065b047221 */ /* 0x040fe20000010100 */
[----:B------:R-:W-:-:S01]  /*7400*/  FFMA.FTZ R158, R91, R158, -8 ;  /* 0xc10000005b9e7423 */ /* 0x000fc2000001009e */
[--C-:B------:R-:W-:Y:S01]  /*7410*/  FFMA.FTZ R144, R144, UR28, -R161.reuse ;  /* 0x0000001c90907c23 */ /* 0x100fe200080108a1 */
[----:B------:R-:W-:-:S01]  /*7420*/  FFMA.FTZ R145, R145, UR28, -R161 ;  /* 0x0000001c91917c23 */ /* 0x000fc200080108a1 */
[----:B------:R-:W-:Y:S01]  /*7430*/  FMUL.FTZ R4, R4, UR28 ;  /* 0x0000001c04047c20 */ /* 0x000fe20008410000 */
        /* <DEDUP_REMOVED lines=17> */
[----:B------:R-:W-:-:S01]  /*7550*/  FFMA.FTZ R150, R150, UR28, -R158 ;  /* 0x0000001c96967c23 */ /* 0x000fc2000801089e */
[----:B------:R-:W1:Y:S01]  /*7560*/  MUFU.EX2 R11, R11 ;  /* 0x0000000b000b7308 */ /* 0x000e620000000800 */
[----:B0-----:R-:W-:-:S01]  /*7570*/  FFMA.FTZ R5, R6, R5, R9 ;  /* 0x0000000506057223 */ /* 0x001fc20000010009 */
[----:B------:R-:W-:Y:S01]  /*7580*/  FFMA.FTZ R149, R149, UR28, -R161 ;  /* 0x0000001c95957c23 */ /* 0x000fe200080108a1 */
[----:B------:R-:W-:-:S01]  /*7590*/  FFMA.FTZ R151, R151, UR28, -R158 ;  /* 0x0000001c97977c23 */ /* 0x000fc2000801089e */
[----:B------:R-:W-:Y:S01]  /*75a0*/  FFMA.FTZ R120, R120, UR28, -R161 ;  /* 0x0000001c78787c23 */ /* 0x000fe200080108a1 */
[----:B------:R-:W-:-:S01]  /*75b0*/  FADD.FTZ R5, R8, R5 ;  /* 0x0000000508057221 */ /* 0x000fc20000010000 */
        /* <DEDUP_REMOVED lines=10> */
[----:B------:R-:W2:Y:S01]  /*7660*/  MUFU.EX2 R12, R12 ;  /* 0x0000000c000c7308 */ /* 0x000ea20000000800 */
[----:B-1----:R-:W-:-:S01]  /*7670*/  FFMA.FTZ R7, R4, R7, R11 ;  /* 0x0000000704077223 */ /* 0x002fc2000001000b */
[----:B------:R-:W-:Y:S01]  /*7680*/  FFMA.FTZ R129, R129, UR28, -R161 ;  /* 0x0000001c81817c23 */ /* 0x000fe200080108a1 */
[----:B------:R-:W-:-:S01]  /*7690*/  FFMA.FTZ R131, R131, UR28, -R158 ;  /* 0x0000001c83837c23 */ /* 0x000fc2000801089e */
[----:B------:R-:W-:Y:S01]  /*76a0*/  FFMA.FTZ R132, R132, UR28, -R161 ;  /* 0x0000001c84847c23 */ /* 0x000fe200080108a1 */
[----:B------:R-:W-:-:S01]  /*76b0*/  FFMA.FTZ R134, R134, UR28, -R158 ;  /* 0x0000001c86867c23 */ /* 0x000fc2000801089e */
[----:B------:R-:W-:Y:S01]  /*76c0*/  FFMA.FTZ R133, R133, UR28, -R161 ;  /* 0x0000001c85857c23 */ /* 0x000fe200080108a1 */
[----:B------:R-:W-:-:S01]  /*76d0*/  FFMA.FTZ R135, R135, UR28, -R158 ;  /* 0x0000001c87877c23 */ /* 0x000fc2000801089e */
[----:B------:R-:W1:Y:S01]  /*76e0*/  MUFU.EX2 R14, R14 ;  /* 0x0000000e000e7308 */ /* 0x000e620000000800 */
[----:B0-----:R-:W-:-:S01]  /*76f0*/  FADD.FTZ R7, R10, R7 ;  /* 0x000000070a077221 */ /* 0x001fc20000010000 */
[----:B------:R-:W-:Y:S01]  /*7700*/  FFMA.FTZ R104, R104, UR28, -R161 ;  /* 0x0000001c68687c23 */ /* 0x000fe200080108a1 */
[----:B------:R-:W-:-:S01]  /*7710*/  FFMA.FTZ R106, R106, UR28, -R158 ;  /* 0x0000001c6a6a7c23 */ /* 0x000fc2000801089e */
[----:B------:R-:W-:Y:S01]  /*7720*/  FFMA.FTZ R105, R105, UR28, -R161 ;  /* 0x0000001c69697c23 */ /* 0x000fe200080108a1 */
[----:B------:R-:W-:-:S01]  /*7730*/  FFMA.FTZ R107, R107, UR28, -R158 ;  /* 0x0000001c6b6b7c23 */ /* 0x000fc2000801089e */
[----:B------:R-:W-:Y:S01]  /*7740*/  FFMA.FTZ R108, R108, UR28, -R161 ;  /* 0x0000001c6c6c7c23 */ /* 0x000fe200080108a1 */
[----:B------:R-:W-:-:S01]  /*7750*/  FFMA.FTZ R110, R110, UR28, -R158 ;  /* 0x0000001c6e6e7c23 */ /* 0x000fc2000801089e */
[----:B------:R-:W0:Y:S01]  /*7760*/  MUFU.EX2 R13, R13 ;  /* 0x0000000d000d7308 */ /* 0x000e220000000800 */
[----:B--2---:R-:W-:-:S01]  /*7770*/  FADD.FTZ R160, R12, R5 ;  /* 0x000000050ca07221 */ /* 0x004fc20000010000 */
[----:B------:R-:W-:Y:S01]  /*7780*/  FFMA.FTZ R109, R109, UR28, -R161 ;  /* 0x0000001c6d6d7c23 */ /* 0x000fe200080108a1 */
[----:B------:R-:W-:-:S01]  /*7790*/  FFMA.FTZ R111, R111, UR28, -R158 ;  /* 0x0000001c6f6f7c23 */ /* 0x000fc2000801089e */
[----:B------:R-:W-:Y:S01]  /*77a0*/  FFMA.FTZ R112, R112, UR28, -R161 ;  /* 0x0000001c70707c23 */ /* 0x000fe200080108a1 */
[----:B------:R-:W-:-:S01]  /*77b0*/  FFMA.FTZ R114, R114, UR28, -R158 ;  /* 0x0000001c72727c23 */ /* 0x000fc2000801089e */
[----:B------:R-:W-:Y:S01]  /*77c0*/  FFMA.FTZ R113, R113, UR28, -R161 ;  /* 0x0000001c71717c23 */ /* 0x000fe200080108a1 */
[----:B------:R-:W-:-:S01]  /*77d0*/  FFMA.FTZ R115, R115, UR28, -R158 ;  /* 0x0000001c73737c23 */ /* 0x000fc2000801089e */
[----:B------:R-:W2:Y:S01]  /*77e0*/  MUFU.EX2 R15, R15 ;  /* 0x0000000f000f7308 */ /* 0x000ea20000000800 */
[----:B-1----:R-:W-:-:S01]  /*77f0*/  FADD.FTZ R162, R14, R7 ;  /* 0x000000070ea27221 */ /* 0x002fc20000010000 */
        /* <DEDUP_REMOVED lines=24> */
[----:B------:R-:W-:-:S06]  /*7980*/  FFMA.FTZ R103, R103, UR28, -R158 ;  /* 0x0000001c67677c23 */ /* 0x000fcc000801089e */
        /* <DEDUP_REMOVED lines=142> */
.L_x_7515:
        /* <DEDUP_REMOVED lines=116> */
.L_x_7505:
[----:B------:R-:W-:Y:S06]  /*89b0*/  BAR.ARV 0x8, 0x180 ;  /* 0x0206000000007b1d */ /* 0x000fec0000002000 */
[----:B------:R-:W-:Y:S05]  /*89c0*/  @!P0 BRA `(.L_x_7517) ;  /* 0x0000000000048947 */ /* 0x000fea0003800000 */
[----:B------:R-:W-:Y:S01]  /*89d0*/  BPT.TRAP 0x1 ;  /* 0x000000040000795c */ /* 0x000fe20000300000 */
.L_x_7517:
        /* <DEDUP_REMOVED lines=9> */
.L_x_7518:
[----:B-1----:R-:W-:Y:S05]  /*8a70*/  @P1 BRA `(.L_x_7519) ;  /* 0x0000000000081947 */ /* 0x002fea0003800000 */
[----:B------:R-:W1:Y:S02]  /*8a80*/  SYNCS.PHASECHK.TRANS64.TRYWAIT P1, [UR5+0x22850], R0 ;  /* 0x02285000ff0075a7 */ /* 0x000e640008020145 */
[----:B-1----:R-:W-:Y:S05]  /*8a90*/  @!P1 BRA `(.L_x_7520) ;  /* 0x000000b8006c9947 */ /* 0x002fea0003800000 */
.L_x_7519:
[----:B------:R-:W-:Y:S01]  /*8aa0*/  UIADD3 UR4, UR4, 0x400, URZ ;  /* 0x0000040004047890 */ /* 0x000fe2000fffe03f */
[----:B------:R-:W-:Y:S01]  /*8ab0*/  WARPGROUP.ARRIVE ;  /* 0x00000000000079c5 */ /* 0x000fe20000000000 */
[----:B------:R-:W-:Y:S01]  /*8ac0*/  UMOV UR7, 0xc0000010 ;  /* 0xc000001000077882 */ /* 0x000fe20000000000 */
[----:B------:R-:W-:Y:S01]  /*8ad0*/  IMAD.MOV.U32 R4, RZ, RZ, 0x3f800000 ;  /* 0x3f800000ff047424 */ /* 0x000fe200078e00ff */
        /* <DEDUP_REMOVED lines=11> */
[----:B------:R-:W-:Y:S02]  /*8b90*/  ULDC.64 UR6, c[0x0][0x9a0] ;  /* 0x0002680000067ab9 */ /* 0x000fe40000000a00 */
[----:B------:R-:W-:-:S04]  /*8ba0*/  ISETP.NE.U32.AND P1, PT, RZ, UR6, PT ;  /* 0x00000006ff007c0c */ /* 0x000fc8000bf25070 */
[----:B------:R-:W-:-:S13]  /*8bb0*/  ISETP.NE.AND.EX P1, PT, RZ, UR7, PT, P1 ;  /* 0x00000007ff007c0c */ /* 0x000fda000bf25310 */
[----:B------:R-:W0:Y:S08]  /*8bc0*/  @P1 LDC.64 R8, c[0x0][0x9c8] ;  /* 0x00027200ff081b82 */ /* 0x000e300000000a00 */
[----:B------:R-:W2:Y:S01]  /*8bd0*/  @P1 LDC.64 R10, c[0x0][0x9d0] ;  /* 0x00027400ff0a1b82 */ /* 0x000ea20000000a00 */
[----:B01----:R-:W-:-:S04]  /*8be0*/  @P1 IMAD R0, R8, UR38, RZ ;  /* 0x0000002608001c24 */ /* 0x003fc8000f8e02ff */
[----:B------:R-:W-:Y:S02]  /*8bf0*/  @P1 IMAD R3, R9, UR37, R0 ;  /* 0x0000002509031c24 */ /* 0x000fe4000f8e0200 */
[----:B------:R-:W-:-:S04]  /*8c00*/  @P1 IMAD.WIDE.U32 R8, R8, UR37, RZ ;  /* 0x0000002508081c25 */ /* 0x000fc8000f8e00ff */
[----:B------:R-:W-:Y:S02]  /*8c10*/  @P1 IMAD.IADD R9, R9, 0x1, R3 ;  /* 0x0000000109091824 */ /* 0x000fe400078e0203 */
[----:B--2---:R-:W-:-:S04]  /*8c20*/  @P1 IMAD.WIDE.U32 R8, R10, UR41, R8 ;  /* 0x000000290a081c25 */ /* 0x004fc8000f8e0008 */
[----:B------:R-:W-:Y:S01]  /*8c30*/  @P1 IMAD R3, R11, UR41, R9 ;  /* 0x000000290b031c24 */ /* 0x000fe2000f8e0209 */
[----:B------:R-:W-:Y:S01]  /*8c40*/  @P1 LEA R10, P2, R8, UR6, 0x2 ;  /* 0x00000006080a1c11 */ /* 0x000fe2000f8410ff */
[----:B------:R-:W-:-:S03]  /*8c50*/  UIADD3 UR6, UR4, 0x200, URZ ;  /* 0x0000020004067890 */ /* 0x000fc6000fffe03f */
[----:B------:R-:W-:Y:S01]  /*8c60*/  @P1 LEA.HI.X R11, R8, UR7, R3, 0x2, P2 ;  /* 0x00000007080b1c11 */ /* 0x000fe200090f1403 */
[----:B------:R-:W-:-:S04]  /*8c70*/  UMOV UR7, 0xc0000010 ;  /* 0xc000001000077882 */ /* 0x000fc80000000000 */
[----:B------:R0:W2:Y:S01]  /*8c80*/  @P1 LDG.E R4, desc[UR50][R10.64] ;  /* 0x000000320a041981 */ /* 0x0000a2000c1e1900 */
[----:B------:R-:W-:Y:S02]  /*8c90*/  WARPGROUP.DEPBAR.LE gsb0, 0x0 ;  /* 0x00008000000079c5 */ /* 0x000fe40000010000 */
[----:B------:R-:W-:-:S06]  /*8ca0*/  WARPGROUP.ARRIVE ;  /* 0x00000000000079c5 */ /* 0x000fcc0000000000 */
[----:B------:R-:W-:Y:S01]  /*8cb0*/  QGMMA.64x128x32.F32.E4M3.E4M3 R24, R176, gdesc[UR4], R24, gsb0 ;  /* 0x01e00004b0187df3 */ /* 0x000fe20008000818 */
[----:B------:R-:W-:Y:S01]  /*8cc0*/  UIADD3 UR6, UR4, 0x300, URZ ;  /* 0x0000030004067890 */ /* 0x000fe2000fffe03f */
[----:B------:R-:W-:Y:S01]  /*8cd0*/  UMOV UR7, 0xc0000010 ;  /* 0xc000001000077882 */ /* 0x000fe20000000000 */
[----:B------:R-:W-:Y:S01]  /*8ce0*/  UIADD3 UR4, UR4, 0x400, URZ ;  /* 0x0000040004047890 */ /* 0x000fe2000fffe03f */
[----:B------:R-:W1:Y:S04]  /*8cf0*/  SHFL.BFLY PT, R0, R5, 0x2, 0x1f ;  /* 0x0c401f0005007f89 */ /* 0x000e6800000e0000 */
[----:B------:R-:W3:Y:S01]  /*8d00*/  SHFL.BFLY PT, R6, R7, 0x2, 0x1f ;  /* 0x0c401f0007067f89 */ /* 0x000ee200000e0000 */
[----:B------:R-:W-:Y:S02]  /*8d10*/  WARPGROUP.DEPBAR.LE gsb0, 0x0 ;  /* 0x00008000000079c5 */ /* 0x000fe40000010000 */
[----:B------:R-:W-:-:S06]  /*8d20*/  WARPGROUP.ARRIVE ;  /* 0x00000000000079c5 */ /* 0x000fcc0000000000 */
[----:B------:R-:W-:Y:S01]  /*8d30*/  QGMMA.64x128x32.F32.E4M3.E4M3 R24, R180, gdesc[UR4], R24, gsb0 ;  /* 0x01e00004b4187df3 */ /* 0x000fe20008000818 */
[----:B------:R-:W-:Y:S01]  /*8d40*/  UMOV UR6, UR4 ;  /* 0x0000000400067c82 */ /* 0x000fe20008000000 */
[----:B------:R-:W-:Y:S01]  /*8d50*/  UMOV UR7, 0xc0000010 ;  /* 0xc000001000077882 */ /* 0x000fe20000000000 */
[----:B-1----:R-:W-:-:S01]  /*8d60*/  FADD.FTZ R0, R0, R5 ;  /* 0x0000000500007221 */ /* 0x002fc20000010000 */
[----:B---3--:R-:W-:-:S04]  /*8d70*/  FADD.FTZ R6, R6, R7 ;  /* 0x0000000706067221 */ /* 0x008fc80000010000 */
[----:B------:R-:W0:Y:S04]  /*8d80*/  SHFL.BFLY PT, R3, R0, 0x1, 0x1f ;  /* 0x0c201f0000037f89 */ /* 0x000e2800000e0000 */
        /* <DEDUP_REMOVED lines=24> */
[----:B------:R-:W-:Y:S01]  /*8f10*/  MOV R3, 0xff800000 ;  /* 0xff80000000037802 */ /* 0x000fe20000000f00 */
[----:B------:R-:W-:Y:S02]  /*8f20*/  IMAD.MOV.U32 R0, RZ, RZ, -0x800000 ;  /* 0xff800000ff007424 */ /* 0x000fe400078e00ff */
[----:B--2---:R-:W-:Y:S01]  /*8f30*/  FMUL.FTZ R5, R5, R4 ;  /* 0x0000000405057220 */ /* 0x004fe20000410000 */
[----:B------:R-:W-:Y:S01]  /*8f40*/  @P2 FFMA.FTZ R3, R6, R89, R7 ;  /* 0x0000005906032223 */ /* 0x000fe20000010007 */
[----:B------:R-:W-:-:S01]  /*8f50*/  @P3 FFMA.FTZ R0, R15, R91, R8 ;  /* 0x0000005b0f003223 */ /* 0x000fc20000010008 */
[----:B---3--:R-:W-:Y:S01]  /*8f60*/  FMUL.FTZ R4, R9, R4 ;  /* 0x0000000409047220 */ /* 0x008fe20000410000 */
[----:B------:R-:W-:-:S02]  /*8f70*/  WARPGROUP.DEPBAR.LE gsb0, 0x0 ;  /* 0x00008000000079c5 */ /* 0x000fc40000010000 */
[----:B------:R-:W-:Y:S05]  /*8f80*/  @!P0 BRA `(.L_x_7521) ;  /* 0x0000000000048947 */ /* 0x000fea0003800000 */
[----:B------:R-:W-:Y:S01]  /*8f90*/  BPT.TRAP 0x1 ;  /* 0x000000040000795c */ /* 0x000fe20000300000 */
.L_x_7521:
        /* <DEDUP_REMOVED lines=74> */
.L_x_7497:
[----:B------:R-:W0:Y:S01]  /*9440*/  S2R R5, SR_CgaCtaId ;  /* 0x0000000000057919 */ /* 0x000e220000008800 */
[----:B------:R-:W-:Y:S01]  /*9450*/  MOV R32, 0x400 ;  /* 0x0000040000207802 */ /* 0x000fe20000000f00 */
[----:B------:R-:W-:Y:S01]  /*9460*/  UISETP.NE.AND UP0, UPT, UR44, URZ, UPT ;  /* 0x0000003f2c00728c */ /* 0x000fe2000bf05270 */
[----:B------:R-:W-:Y:S01]  /*9470*/  BSSY B0, `(.L_x_7522) ;  /* 0x00003af000007945 */ /* 0x000fe20003800000 */
[----:B------:R-:W-:Y:S09]  /*9480*/  BAR.SYNC.DEFER_BLOCKING 0x5, 0x180 ;  /* 0x0146000000007b1d */ /* 0x000ff20000010000 */
[----:B------:R-:W-:Y:S01]  /*9490*/  @!UP0 ULDC UR44, c[0x0][0xad4] ;  /* 0x0002b500002c8ab9 */ /* 0x000fe20000000800 */
[----:B0-----:R-:W-:-:S05]  /*94a0*/  LEA R32, R5, R32, 0x18 ;  /* 0x0000002005207211 */ /* 0x001fca00078ec0ff */
[----:B------:R-:W0:Y:S02]  /*94b0*/  LDS.128 R28, [R32+0x228d0] ;  /* 0x0228d000201c7984 */ /* 0x000e240000000c00 */
[----:B0-----:R-:W-:Y:S02]  /*94c0*/  R2UR UR6, R29 ;  /* 0x000000001d0672ca */ /* 0x001fe400000e0000 */
[----:B------:R-:W-:Y:S01]  /*94d0*/  R2UR UR5, R30 ;  /* 0x000000001e0572ca */ /* 0x000fe200000e0000 */
[----:B------:R-:W-:Y:S06]  /*94e0*/  BAR.ARV 0x4, 0x180 ;  /* 0x0106000000007b1d */ /* 0x000fec0000002000 */
[----:B------:R-:W-:Y:S08]  /*94f0*/  @P0 BRA `(.L_x_7523) ;  /* 0x0000002c00800947 */ /* 0x000ff00003800000 */
[----:B------:R-:W0:Y:S01]  /*9500*/  S2R R26, SR_TID.X ;  /* 0x00000000001a7919 */ /* 0x000e220000002100 */
[----:B------:R-:W-:Y:S01]  /*9510*/  ULDC.64 UR8, c[0x4][0xa8] ;  /* 0x01002a0000087ab9 */ /* 0x000fe20000000a00 */
[----:B------:R-:W-:Y:S01]  /*9520*/  ULDC.64 UR10, c[0x0][0xc00] ;  /* 0x00030000000a7ab9 */ /* 0x000fe20000000a00 */
[----:B0-----:R-:W-:-:S05]  /*9530*/  IMAD.SHL.U32 R4, R26, 0x4, RZ ;  /* 0x000000041a047824 */ /* 0x001fca00078e00ff */
[----:B------:R-:W-:Y:S01]  /*9540*/  LOP3.LUT R4, R4, 0xc, RZ, 0xc0, !PT ;  /* 0x0000000c04047812 */ /* 0x000fe200078ec0ff */
[----:B------:R-:W-:Y:S03]  /*9550*/  BAR.SYNC.DEFER_BLOCKING 0x1, 0x100 ;  /* 0x0044000000007b1d */ /* 0x000fe60000010000 */
[----:B------:R-:W-:-:S05]  /*9560*/  IADD3 R4, P0, R4, UR8, RZ ;  /* 0x0000000804047c10 */ /* 0x000fca000ff1e0ff */
[----:B------:R-:W-:Y:S01]  /*9570*/  IMAD.X R5, RZ, RZ, UR9, P0 ;  /* 0x00000009ff057e24 */ /* 0x000fe200080e06ff */
[----:B------:R-:W-:-:S04]  /*9580*/  ULDC.64 UR8, c[0x0][0xc00] ;  /* 0x0003000000087ab9 */ /* 0x000fc80000000a00 */
[----:B------:R0:W2:Y:S01]  /*9590*/  LDG.E.CONSTANT R14, desc[UR50][R4.64] ;  /* 0x00000032040e7981 */ /* 0x0000a2000c1e9900 */
[----:B------:R-:W-:Y:S01]  /*95a0*/  LOP3.LUT P0, R26, R26, 0x3, RZ, 0xc0, !PT ;  /* 0x000000031a1a7812 */ /* 0x000fe2000780c0ff */
[----:B------:R-:W-:-:S03]  /*95b0*/  UIMAD.WIDE UR8, UR37, 0x4, UR8 ;  /* 0x00000004250878a5 */ /* 0x000fc6000f8e0208 */
[----:B------:R-:W-:-:S04]  /*95c0*/  ISETP.EQ.OR P0, PT, R26, 0x3, !P0 ;  /* 0x000000031a00780c */ /* 0x000fc80004702670 */
[----:B------:R-:W-:Y:S01]  /*95d0*/  SEL R135, R11, R20, P0 ;  /* 0x000000140b877207 */ /* 0x000fe20000000000 */
[----:B0-----:R-:W0:Y:S01]  /*95e0*/  S2R R5, SR_SWINHI ;  /* 0x0000000000057919 */ /* 0x001e220000002f00 */
        /* <DEDUP_REMOVED lines=16> */
[----:B------:R-:W-:-:S02]  /*96f0*/  MOV R20, R32 ;  /* 0x0000002000147202 */ /* 0x000fc40000000f00 */
[----:B0-----:R-:W-:Y:S02]  /*9700*/  MOV R21, R5 ;  /* 0x0000000500157202 */ /* 0x001fe40000000f00 */
[----:B------:R-:W-:Y:S02]  /*9710*/  SEL R39, R91, R64, P0 ;  /* 0x000000405b277207 */ /* 0x000fe40000000000 */
[----:B------:R-:W-:Y:S01]  /*9720*/  SEL R95, R33, R50, P0 ;  /* 0x00000032215f7207 */ /* 0x000fe20000000000 */
[----:B------:R-:W-:Y:S01]  /*9730*/  IMAD.WIDE R10, R220, 0x2, R20 ;  /* 0x00000002dc0a7825 */ /* 0x000fe200078e0214 */
[----:B------:R-:W-:Y:S02]  /*9740*/  SEL R48, R50, R33, P0 ;  /* 0x0000002132307207 */ /* 0x000fe40000000000 */
[----:B------:R-:W-:Y:S02]  /*9750*/  SEL R137, R36, R13, P0 ;  /* 0x0000000d24897207 */ /* 0x000fe40000000000 */
[----:B------:R-:W-:-:S02]  /*9760*/  IADD3 R59, P1, R10, 0x40, RZ ;  /* 0x000000400a3b7810 */ /* 0x000fc40007f3e0ff */
[----:B------:R-:W-:Y:S02]  /*9770*/  SEL R29, R13, R36, P0 ;  /* 0x000000240d1d7207 */ /* 0x000fe40000000000 */
[----:B------:R-:W-:Y:S01]  /*9780*/  LOP3.LUT R6, R59, 0x380, RZ, 0xc0, !PT ;  /* 0x000003803b067812 */ /* 0x000fe200078ec0ff */
[----:B------:R-:W-:Y:S01]  /*9790*/  IMAD.X R99, RZ, RZ, R11, P1 ;  /* 0x000000ffff637224 */ /* 0x000fe200008e060b */
[----:B------:R-:W-:Y:S02]  /*97a0*/  SEL R115, R93, R80, P0 ;  /* 0x000000505d737207 */ /* 0x000fe40000000000 */
[----:B------:R-:W-:Y:S02]  /*97b0*/  SEL R40, R80, R93, P0 ;  /* 0x0000005d50287207 */ /* 0x000fe40000000000 */
[----:B------:R-:W-:Y:S02]  /*97c0*/  SEL R103, R74, R75, P0 ;  /* 0x0000004b4a677207 */ /* 0x000fe40000000000 */
[----:B------:R-:W-:-:S02]  /*97d0*/  SEL R64, R75, R74, P0 ;  /* 0x0000004a4b407207 */ /* 0x000fc40000000000 */
[----:B------:R-:W-:Y:S02]  /*97e0*/  IADD3 R33, P6, R10, 0x20, RZ ;  /* 0x000000200a217810 */ /* 0x000fe40007fde0ff */
[----:B------:R-:W-:Y:S02]  /*97f0*/  SHF.R.U64 R6, R6, 0x3, RZ ;  /* 0x0000000306067819 */ /* 0x000fe400000012ff */
[----:B------:R-:W-:Y:S01]  /*9800*/  SEL R123, R89, R72, P0 ;  /* 0x00000048597b7207 */ /* 0x000fe20000000000 */
[----:B------:R-:W-:Y:S01]  /*9810*/  IMAD.X R25, RZ, RZ, R11, P6 ;  /* 0x000000ffff197224 */ /* 0x000fe200030e060b */
[----:B------:R-:W-:Y:S02]  /*9820*/  SEL R36, R72, R89, P0 ;  /* 0x0000005948247207 */ /* 0x000fe40000000000 */
[----:B------:R-:W-:Y:S02]  /*9830*/  SEL R93, R56, R55, P0 ;  /* 0x00000037385d7207 */ /* 0x000fe40000000000 */
[----:B------:R-:W-:-:S02]  /*9840*/  SEL R50, R55, R56, P0 ;  /* 0x0000003837327207 */ /* 0x000fc40000000000 */
[----:B------:R-:W-:Y:S02]  /*9850*/  IADD3 R75, P4, R10, 0x4020, RZ ;  /* 0x000040200a4b7810 */ /* 0x000fe40007f9e0ff */
[----:B------:R-:W-:Y:S02]  /*9860*/  SEL R89, R62, R63, P0 ;  /* 0x0000003f3e597207 */ /* 0x000fe40000000000 */
[----:B------:R-:W-:Y:S02]  /*9870*/  SEL R55, R63, R62, P0 ;  /* 0x0000003e3f377207 */ /* 0x000fe40000000000 */
[----:B------:R-:W-:Y:S02]  /*9880*/  SEL R91, R66, R67, P0 ;  /* 0x00000043425b7207 */ /* 0x000fe40000000000 */
[----:B------:R-:W-:Y:S02]  /*9890*/  SEL R54, R67, R66, P0 ;  /* 0x0000004243367207 */ /* 0x000fe40000000000 */
[----:B------:R-:W-:-:S02]  /*98a0*/  SEL R63, R82, R83, P0 ;  /* 0x00000053523f7207 */ /* 0x000fc40000000000 */
[----:B------:R-:W-:Y:S02]  /*98b0*/  SEL R66, R83, R82, P0 ;  /* 0x0000005253427207 */ /* 0x000fe40000000000 */
[----:B------:R-:W-:Y:S02]  /*98c0*/  IADD3 R83, P5, R10, 0x4040, RZ ;  /* 0x000040400a537810 */ /* 0x000fe40007fbe0ff */
[----:B------:R-:W-:Y:S02]  /*98d0*/  LOP3.LUT R4, R33, 0x380, RZ, 0xc0, !PT ;  /* 0x0000038021047812 */ /* 0x000fe400078ec0ff */
[----:B------:R-:W-:Y:S01]  /*98e0*/  LOP3.LUT R98, R6, R59, RZ, 0x3c, !PT ;  /* 0x0000003b06627212 */ /* 0x000fe200078e3cff */
[----:B------:R-:W-:Y:S01]  /*98f0*/  IMAD.X R97, RZ, RZ, R11, P5 ;  /* 0x000000ffff617224 */ /* 0x000fe200028e060b */
[----:B------:R-:W-:Y:S02]  /*9900*/  SEL R133, R44, R37, P0 ;  /* 0x000000252c857207 */ /* 0x000fe40000000000 */
        /* <DEDUP_REMOVED lines=8> */
[----:B------:R-:W-:Y:S02]  /*9990*/  IADD3 R67, P2, R10, 0x60, RZ ;  /* 0x000000600a437810 */ /* 0x000fe40007f5e0ff */
[----:B------:R-:W-:Y:S02]  /*99a0*/  SHF.R.U64 R4, R4, 0x3, RZ ;  /* 0x0000000304047819 */ /* 0x000fe400000012ff */
[----:B------:R-:W-:Y:S01]  /*99b0*/  LOP3.LUT R30, R83, 0x380, RZ, 0xc0, !PT ;  /* 0x00000380531e7812 */ /* 0x000fe200078ec0ff */
[----:B------:R-:W-:Y:S01]  /*99c0*/  IMAD.X R13, RZ, RZ, R11, P2 ;  /* 0x000000ffff0d7224 */ /* 0x000fe200010e060b */
[----:B------:R-:W-:Y:S02]  /*99d0*/  SEL R121, R68, R69, P0 ;  /* 0x0000004544797207 */ /* 0x000fe40000000000 */
[----:B------:R-:W-:-:S02]  /*99e0*/  SEL R42, R69, R68, P0 ;  /* 0x00000044452a7207 */ /* 0x000fc40000000000 */
[----:B------:R-:W-:Y:S02]  /*99f0*/  IADD3 R71, P3, R10, 0x4000, RZ ;  /* 0x000040000a477810 */ /* 0x000fe40007f7e0ff */
[----:B------:R-:W-:Y:S02]  /*9a00*/  SHF.R.U64 R6, R6, 0x3, RZ ;  /* 0x0000000306067819 */ /* 0x000fe400000012ff */
[----:B------:R-:W-:Y:S01]  /*9a10*/  SEL R57, R15, R8, P0 ;  /* 0x000000080f397207 */ /* 0x000fe20000000000 */
[----:B------:R-:W-:Y:S01]  /*9a20*/  IMAD.X R9, RZ, RZ, R11, P3 ;  /* 0x000000ffff097224 */ /* 0x000fe200018e060b */
[----:B------:R-:W-:Y:S02]  /*9a30*/  SEL R69, R49, R24, P0 ;  /* 0x0000001831457207 */ /* 0x000fe40000000000 */
[----:B------:R-:W-:Y:S02]  /*9a40*/  IADD3 R58, P6, R10, 0x4060, RZ ;  /* 0x000040600a3a7810 */ /* 0x000fe40007fde0ff */
[----:B------:R-:W-:-:S02]  /*9a50*/  SEL R15, R8, R15, P0 ;  /* 0x0000000f080f7207 */ /* 0x000fc40000000000 */
[----:B------:R-:W-:Y:S02]  /*9a60*/  SEL R107, R7, R12, P0 ;  /* 0x0000000c076b7207 */ /* 0x000fe40000000000 */
[----:B------:R-:W-:Y:S01]  /*9a70*/  SEL R46, R12, R7, P0 ;  /* 0x000000070c2e7207 */ /* 0x000fe20000000000 */
[----:B------:R-:W-:Y:S01]  /*9a80*/  IMAD.X R7, RZ, RZ, R11, P4 ;  /* 0x000000ffff077224 */ /* 0x000fe200020e060b */
[----:B------:R-:W-:Y:S02]  /*9a90*/  SEL R49, R24, R49, P0 ;  /* 0x0000003118317207 */ /* 0x000fe40000000000 */
[----:B------:R-:W-:Y:S02]  /*9aa0*/  LOP3.LUT R8, R67, 0x380, RZ, 0xc0, !PT ;  /* 0x0000038043087812 */ /* 0x000fe400078ec0ff */
[----:B------:R-:W-:Y:S02]  /*9ab0*/  LOP3.LUT R24, R4, R33, RZ, 0x3c, !PT ;  /* 0x0000002104187212 */ /* 0x000fe400078e3cff */
[----:B------:R-:W-:-:S02]  /*9ac0*/  SHF.R.U64 R30, R30, 0x3, RZ ;  /* 0x000000031e1e7819 */ /* 0x000fc400000012ff */
[----:B------:R-:W-:Y:S02]  /*9ad0*/  LOP3.LUT R4, R71, 0x380, RZ, 0xc0, !PT ;  /* 0x0000038047047812 */ /* 0x000fe400078ec0ff */
[----:B------:R-:W-:Y:S02]  /*9ae0*/  LOP3.LUT R6, R6, R75, RZ, 0x3c, !PT ;  /* 0x0000004b06067212 */ /* 0x000fe400078e3cff */
[----:B------:R-:W-:Y:S02]  /*9af0*/  LOP3.LUT R33, R58, 0x380, RZ, 0xc0, !PT ;  /* 0x000003803a217812 */ /* 0x000fe400078ec0ff */
[----:B------:R-:W-:Y:S02]  /*9b00*/  SEL R117, R76, R77, P0 ;  /* 0x0000004d4c757207 */ /* 0x000fe40000000000 */
[----:B------:R-:W-:Y:S02]  /*9b10*/  SEL R44, R77, R76, P0 ;  /* 0x0000004c4d2c7207 */ /* 0x000fe40000000000 */
[----:B------:R-:W-:-:S02]  /*9b20*/  LOP3.LUT R5, R10, 0x380, RZ, 0xc0, !PT ;  /* 0x000003800a057812 */ /* 0x000fc400078ec0ff */
[----:B------:R-:W-:Y:S02]  /*9b30*/  SEL R127, R88, R61, P0 ;  /* 0x0000003d587f7207 */ /* 0x000fe40000000000 */
[----:B------:R-:W-:Y:S02]  /*9b40*/  SEL R34, R61, R88, P0 ;  /* 0x000000583d227207 */ /* 0x000fe40000000000 */
[----:B------:R-:W-:Y:S02]  /*9b50*/  SEL R119, R92, R65, P0 ;  /* 0x000000415c777207 */ /* 0x000fe40000000000 */
[----:B------:R-:W-:Y:S02]  /*9b60*/  SEL R38, R65, R92, P0 ;  /* 0x0000005c41267207 */ /* 0x000fe40000000000 */
[----:B------:R-:W-:Y:S02]  /*9b70*/  SEL R77, R53, R60, P0 ;  /* 0x0000003c354d7207 */ /* 0x000fe40000000000 */
[----:B------:R-:W-:-:S02]  /*9b80*/  SHF.R.U64 R8, R8, 0x3, RZ ;  /* 0x0000000308087819 */ /* 0x000fc400000012ff */
[----:B------:R-:W-:Y:S02]  /*9b90*/  LOP3.LUT R96, R30, R83, RZ, 0x3c, !PT ;  /* 0x000000531e607212 */ /* 0x000fe400078e3cff */
[----:B------:R-:W-:Y:S02]  /*9ba0*/  SEL R53, R60, R53, P0 ;  /* 0x000000353c357207 */ /* 0x000fe40000000000 */
[----:B------:R-:W-:Y:S02]  /*9bb0*/  SEL R61, R78, R79, P0 ;  /* 0x0000004f4e3d7207 */ /* 0x000fe40000000000 */
[----:B------:R-:W-:Y:S02]  /*9bc0*/  SEL R65, R79, R78, P0 ;  /* 0x0000004e4f417207 */ /* 0x000fe40000000000 */
[----:B------:R-:W-:Y:S02]  /*9bd0*/  SHF.R.U64 R4, R4, 0x3, RZ ;  /* 0x0000000304047819 */ /* 0x000fe400000012ff */
[----:B------:R-:W-:-:S02]  /*9be0*/  MOV R30, R6 ;  /* 0x00000006001e7202 */ /* 0x000fc40000000f00 */
[----:B------:R-:W-:Y:S02]  /*9bf0*/  SEL R79, R86, R87, P0 ;  /* 0x00000057564f7207 */ /* 0x000fe40000000000 */
[----:B------:R-:W-:Y:S02]  /*9c00*/  SEL R60, R87, R86, P0 ;  /* 0x00000056573c7207 */ /* 0x000fe40000000000 */
[----:B------:R-:W-:Y:S02]  /*9c10*/  SHF.R.U64 R33, R33, 0x3, RZ ;  /* 0x0000000321217819 */ /* 0x000fe400000012ff */
[----:B------:R-:W-:Y:S02]  /*9c20*/  SHF.R.U64 R5, R5, 0x3, RZ ;  /* 0x0000000305057819 */ /* 0x000fe400000012ff */
[----:B------:R-:W-:Y:S02]  /*9c30*/  LOP3.LUT R12, R8, R67, RZ, 0x3c, !PT ;  /* 0x00000043080c7212 */ /* 0x000fe400078e3cff */
[----:B------:R-:W-:-:S02]  /*9c40*/  LOP3.LUT R8, R4, R71, RZ, 0x3c, !PT ;  /* 0x0000004704087212 */ /* 0x000fc400078e3cff */
[----:B------:R-:W-:Y:S02]  /*9c50*/  LOP3.LUT R4, R33, R58, RZ, 0x3c, !PT ;  /* 0x0000003a21047212 */ /* 0x000fe400078e3cff */
[----:B------:R-:W-:Y:S01]  /*9c60*/  LOP3.LUT R10, R5, R10, RZ, 0x3c, !PT ;  /* 0x0000000a050a7212 */ /* 0x000fe200078e3cff */
[----:B------:R-:W-:Y:S01]  /*9c70*/  IMAD.X R5, RZ, RZ, R11, P6 ;  /* 0x000000ffff057224 */ /* 0x000fe200030e060b */
[----:B------:R-:W-:Y:S02]  /*9c80*/  MOV R101, R24 ;  /* 0x0000001800657202 */ /* 0x000fe40000000f00 */
[----:B------:R-:W-:Y:S02]  /*9c90*/  MOV R98, R98 ;  /* 0x0000006200627202 */ /* 0x000fe40000000f00 */
[----:B------:R-:W-:Y:S02]  /*9ca0*/  MOV R99, R12 ;  /* 0x0000000c00637202 */ /* 0x000fe40000000f00 */
[----:B------:R-:W-:-:S02]  /*9cb0*/  MOV R33, R8 ;  /* 0x0000000800217202 */ /* 0x000fc40000000f00 */
[----:B------:R-:W-:Y:S02]  /*9cc0*/  MOV R100, R10 ;  /* 0x0000000a00647202 */ /* 0x000fe40000000f00 */
[----:B------:R-:W-:Y:S02]  /*9cd0*/  MOV R96, R96 ;  /* 0x0000006000607202 */ /* 0x000fe40000000f00 */
[----:B------:R-:W-:Y:S02]  /*9ce0*/  MOV R97, R4 ;  /* 0x0000000400617202 */ /* 0x000fe40000000f00 */
[----:B--2---:R-:W-:Y:S01]  /*9cf0*/  LOP3.LUT R7, R14, 0x2, RZ, 0x3c, !PT ;  /* 0x000000020e077812 */ /* 0x004fe200078e3cff */
[----:B------:R-:W-:Y:S04]  /*9d00*/  SHFL.IDX PT, R102, R61, R14, 0x1c1f ;  /* 0x001c1f0e3d667589 */ /* 0x000fe800000e0000 */
[----:B------:R-:W-:Y:S04]  /*9d10*/  SHFL.IDX PT, R57, R57, R14, 0x1c1f ;  /* 0x001c1f0e39397589 */ /* 0x000fe800000e0000 */
[----:B------:R-:W-:Y:S04]  /*9d20*/  SHFL.IDX PT, R58, R79, R14, 0x1c1f ;  /* 0x001c1f0e4f3a7589 */ /* 0x000fe800000e0000 */
[----:B------:R-:W0:Y:S04]  /*9d30*/  SHFL.IDX PT, R62, R15, R7, 0x1c1f ;  /* 0x001c1f070f3e7589 */ /* 0x000e2800000e0000 */
[----:B------:R0:W-:Y:S04]  /*9d40*/  SHFL.IDX PT, R61, R60, R7, 0x1c1f ;  /* 0x001c1f073c3d7589 */ /* 0x0001e800000e0000 */
        /* <DEDUP_REMOVED lines=8> */
[----:B------:R-:W1:Y:S04]  /*9dd0*/  SHFL.IDX PT, R45, R45, R7, 0x1c1f ;  /* 0x001c1f072d2d7589 */ /* 0x000e6800000e0000 */
[----:B------:R-:W-:Y:S04]  /*9de0*/  SHFL.IDX PT, R74, R127, R14, 0x1c1f ;  /* 0x001c1f0e7f4a7589 */ /* 0x000fe800000e0000 */
[----:B------:R-:W-:Y:S04]  /*9df0*/  SHFL.IDX PT, R77, R77, R14, 0x1c1f ;  /* 0x001c1f0e4d4d7589 */ /* 0x000fe800000e0000 */
[----:B------:R-:W-:Y:S04]  /*9e00*/  SHFL.IDX PT, R84, R89, R14, 0x1c1f ;  /* 0x001c1f0e59547589 */ /* 0x000fe800000e0000 */
        /* <DEDUP_REMOVED lines=15> */
[----:B------:R-:W2:Y:S04]  /*9f00*/  SHFL.IDX PT, R89, R55, R7, 0x1c1f ;  /* 0x001c1f0737597589 */ /* 0x000ea800000e0000 */
[----:B------:R1:W-:Y:S04]  /*9f10*/  SHFL.IDX PT, R92, R54, R7, 0x1c1f ;  /* 0x001c1f07365c7589 */ /* 0x0003e800000e0000 */
[----:B------:R-:W-:Y:S04]  /*9f20*/  SHFL.IDX PT, R8, R137, R14, 0x1c1f ;  /* 0x001c1f0e89087589 */ /* 0x000fe800000e0000 */
[----:B------:R-:W-:Y:S01]  /*9f30*/  SHFL.IDX PT, R12, R129, R14, 0x1c1f ;  /* 0x001c1f0e810c7589 */ /* 0x000fe200000e0000 */
[----:B-1----:R-:W-:-:S03]  /*9f40*/  SEL R54, R72, R45, P0 ;  /* 0x0000002d48367207 */ /* 0x002fc60000000000 */
[----:B------:R-:W-:Y:S04]  /*9f50*/  SHFL.IDX PT, R86, R115, R14, 0x1c1f ;  /* 0x001c1f0e73567589 */ /* 0x000fe800000e0000 */
[----:B------:R-:W-:Y:S01]  /*9f60*/  SHFL.IDX PT, R94, R111, R14, 0x1c1f ;  /* 0x001c1f0e6f5e7589 */ /* 0x000fe200000e0000 */
[----:B0-----:R-:W-:-:S03]  /*9f70*/  SEL R51, R73, R34, P0 ;  /* 0x0000002249337207 */ /* 0x001fc60000000000 */
[----:B------:R-:W-:Y:S04]  /*9f80*/  SHFL.IDX PT, R69, R69, R14, 0x1c1f ;  /* 0x001c1f0e45457589 */ /* 0x000fe800000e0000 */
[----:B------:R-:W-:Y:S04]  /*9f90*/  SHFL.IDX PT, R80, R93, R14, 0x1c1f ;  /* 0x001c1f0e5d507589 */ /* 0x000fe800000e0000 */
[----:B------:R-:W-:Y:S04]  /*9fa0*/  SHFL.IDX PT, R85, R85, R14, 0x1c1f ;  /* 0x001c1f0e55557589 */ /* 0x000fe800000e0000 */
[----:B------:R-:W-:Y:S04]  /*9fb0*/  SHFL.IDX PT, R90, R81, R14, 0x1c1f ;  /* 0x001c1f0e515a7589 */ /* 0x000fe800000e0000 */
[----:B------:R0:W-:Y:S04]  /*9fc0*/  SHFL.IDX PT, R9, R29, R7, 0x1c1f ;  /* 0x001c1f071d097589 */ /* 0x0001e800000e0000 */
[----:B------:R-:W1:Y:S04]  /*9fd0*/  SHFL.IDX PT, R37, R37, R7, 0x1c1f ;  /* 0x001c1f0725257589 */ /* 0x000e6800000e0000 */
[----:B------:R2:W-:Y:S01]  /*9fe0*/  SHFL.IDX PT, R95, R41, R7, 0x1c1f ;  /* 0x001c1f07295f7589 */ /* 0x0005e200000e0000 */
[----:B0-----:R-:W-:-:S03]  /*9ff0*/  SEL R29, R61, R58, P0 ;  /* 0x0000003a3d1d7207 */ /* 0x001fc60000000000 */
[----:B------:R0:W3:Y:S04]  /*a000*/  SHFL.IDX PT, R28, R49, R7, 0x1c1f ;  /* 0x001c1f07311c7589 */ /* 0x0000e800000e0000 */
[----:B------:R-:W4:Y:S01]  /*a010*/  SHFL.IDX PT, R39, R48, R7, 0x1c1f ;  /* 0x001c1f0730277589 */ /* 0x000f2200000e0000 */
[----:B--2---:R-:W-:-:S03]  /*a020*/  SEL R41, R89, R84, P0 ;  /* 0x0000005459297207 */ /* 0x004fc60000000000 */
[----:B------:R2:W-:Y:S01]  /*a030*/  SHFL.IDX PT, R40, R52, R7, 0x1c1f ;  /* 0x001c1f0734287589 */ /* 0x0005e200000e0000 */
[----:B0-----:R-:W-:-:S03]  /*a040*/  SEL R49, R34, R73, P0 ;  /* 0x0000004922317207 */ /* 0x001fc60000000000 */
[----:B------:R-:W-:Y:S04]  /*a050*/  SHFL.IDX PT, R10, R133, R14, 0x1c1f ;  /* 0x001c1f0e850a7589 */ /* 0x000fe800000e0000 */
[----:B------:R0:W4:Y:S01]  /*a060*/  SHFL.IDX PT, R11, R35, R7, 0x1c1f ;  /* 0x001c1f07230b7589 */ /* 0x00012200000e0000 */
[----:B-1----:R-:W-:Y:S02]  /*a070*/  SEL R73, R12, R37, P0 ;  /* 0x000000250c497207 */ /* 0x002fe40000000000 */
[----:B--2---:R-:W-:Y:S01]  /*a080*/  SEL R52, R45, R72, P0 ;  /* 0x000000482d347207 */ /* 0x004fe20000000000 */
[----:B------:R-:W1:Y:S01]  /*a090*/  SHFL.IDX PT, R81, R50, R7, 0x1c1f ;  /* 0x001c1f0732517589 */ /* 0x000e6200000e0000 */
[----:B------:R-:W-:Y:S02]  /*a0a0*/  SEL R72, R74, R75, P0 ;  /* 0x0000004b4a487207 */ /* 0x000fe40000000000 */
[----:B------:R-:W-:Y:S01]  /*a0b0*/  SEL R45, R36, R77, P0 ;  /* 0x0000004d242d7207 */ /* 0x000fe20000000000 */
[----:B------:R2:W1:Y:S01]  /*a0c0*/  SHFL.IDX PT, R93, R56, R7, 0x1c1f ;  /* 0x001c1f07385d7589 */ /* 0x00046200000e0000 */
[----:B------:R-:W-:-:S02]  /*a0d0*/  SEL R74, R75, R74, P0 ;  /* 0x0000004a4b4a7207 */ /* 0x000fc40000000000 */
[----:B0-----:R-:W-:Y:S01]  /*a0e0*/  SEL R35, R58, R61, P0 ;  /* 0x0000003d3a237207 */ /* 0x001fe20000000000 */
[----:B------:R-:W0:Y:S01]  /*a0f0*/  SHFL.IDX PT, R78, R123, R14, 0x1c1f ;  /* 0x001c1f0e7b4e7589 */ /* 0x000e2200000e0000 */
[----:B------:R-:W-:Y:S02]  /*a100*/  SEL R58, R59, R46, P0 ;  /* 0x0000002e3b3a7207 */ /* 0x000fe40000000000 */
[----:B------:R-:W-:Y:S01]  /*a110*/  SEL R61, R6, R27, P0 ;  /* 0x0000001b063d7207 */ /* 0x000fe20000000000 */
[----:B------:R-:W-:Y:S01]  /*a120*/  SHFL.IDX PT, R82, R119, R14, 0x1c1f ;  /* 0x001c1f0e77527589 */ /* 0x000fe200000e0000 */
[----:B---3--:R-:W-:Y:S02]  /*a130*/  SEL R55, R69, R28, P0 ;  /* 0x0000001c45377207 */ /* 0x008fe40000000000 */
[----:B--2---:R-:W-:Y:S01]  /*a140*/  SEL R56, R46, R59, P0 ;  /* 0x0000003b2e387207 */ /* 0x004fe20000000000 */
[----:B------:R-:W-:Y:S01]  /*a150*/  SHFL.IDX PT, R5, R117, R14, 0x1c1f ;  /* 0x001c1f0e75057589 */ /* 0x000fe200000e0000 */
[----:B------:R-:W-:-:S02]  /*a160*/  SEL R59, R68, R47, P0 ;  /* 0x0000002f443b7207 */ /* 0x000fc40000000000 */
[----:B------:R-:W-:Y:S01]  /*a170*/  SEL R47, R77, R36, P0 ;  /* 0x000000244d2f7207 */ /* 0x000fe20000000000 */
[----:B------:R-:W-:Y:S01]  /*a180*/  SHFL.IDX PT, R4, R113, R14, 0x1c1f ;  /* 0x001c1f0e71047589 */ /* 0x000fe200000e0000 */
[----:B------:R-:W-:Y:S02]  /*a190*/  SEL R68, R70, R71, P0 ;  /* 0x0000004746447207 */ /* 0x000fe40000000000 */
[----:B------:R-:W-:Y:S01]  /*a1a0*/  SEL R36, R92, R91, P0 ;  /* 0x0000005b5c247207 */ /* 0x000fe20000000000 */
[----:B------:R2:W3:Y:S01]  /*a1b0*/  SHFL.IDX PT, R83, R38, R7, 0x1c1f ;  /* 0x001c1f0726537589 */ /* 0x0004e200000e0000 */
[----:B------:R-:W-:Y:S02]  /*a1c0*/  SEL R53, R28, R69, P0 ;  /* 0x000000451c357207 */ /* 0x000fe40000000000 */
[----:B------:R-:W-:Y:S01]  /*a1d0*/  SEL R70, R71, R70, P0 ;  /* 0x0000004647467207 */ /* 0x000fe20000000000 */
[----:B------:R-:W3:Y:S01]  /*a1e0*/  SHFL.IDX PT, R88, R44, R7, 0x1c1f ;  /* 0x001c1f072c587589 */ /* 0x000ee200000e0000 */
[----:B----4-:R-:W-:-:S02]  /*a1f0*/  SEL R50, R76, R39, P0 ;  /* 0x000000274c327207 */ /* 0x010fc40000000000 */
[----:B------:R-:W-:Y:S01]  /*a200*/  SEL R48, R39, R76, P0 ;  /* 0x0000004c27307207 */ /* 0x000fe20000000000 */
[----:B------:R4:W3:Y:S01]  /*a210*/  SHFL.IDX PT, R15, R43, R7, 0x1c1f ;  /* 0x001c1f072b0f7589 */ /* 0x0008e200000e0000 */
[----:B------:R-:W-:Y:S02]  /*a220*/  SEL R75, R37, R12, P0 ;  /* 0x0000000c254b7207 */ /* 0x000fe40000000000 */
[----:B--2---:R-:W-:Y:S01]  /*a230*/  SEL R38, R91, R92, P0 ;  /* 0x0000005c5b267207 */ /* 0x004fe20000000000 */
[----:B------:R-:W2:Y:S01]  /*a240*/  SHFL.IDX PT, R13, R125, R14, 0x1c1f ;  /* 0x001c1f0e7d0d7589 */ /* 0x000ea200000e0000 */
[----:B------:R-:W-:Y:S02]  /*a250*/  SEL R92, R94, R95, P0 ;  /* 0x0000005f5e5c7207 */ /* 0x000fe40000000000 */
[----:B------:R-:W-:Y:S01]  /*a260*/  SEL R69, R10, R11, P0 ;  /* 0x0000000b0a457207 */ /* 0x000fe20000000000 */
[----:B------:R-:W-:Y:S01]  /*a270*/  SHFL.IDX PT, R25, R121, R14, 0x1c1f ;  /* 0x001c1f0e79197589 */ /* 0x000fe200000e0000 */
[----:B------:R-:W-:-:S02]  /*a280*/  SEL R71, R11, R10, P0 ;  /* 0x0000000a0b477207 */ /* 0x000fc40000000000 */
[----:B----4-:R-:W-:Y:S01]  /*a290*/  SEL R43, R84, R89, P0 ;  /* 0x00000059542b7207 */ /* 0x010fe20000000000 */
[----:B------:R-:W-:Y:S01]  /*a2a0*/  SHFL.IDX PT, R103, R103, R14, 0x1c1f ;  /* 0x001c1f0e67677589 */ /* 0x000fe200000e0000 */
[----:B------:R-:W-:Y:S02]  /*a2b0*/  SEL R84, R86, R87, P0 ;  /* 0x0000005756547207 */ /* 0x000fe40000000000 */
[----:B-1----:R-:W-:Y:S01]  /*a2c0*/  SEL R46, R80, R81, P0 ;  /* 0x00000051502e7207 */ /* 0x002fe20000000000 */
[----:B------:R1:W-:Y:S01]  /*a2d0*/  SHFL.IDX PT, R106, R63, R14, 0x1c1f ;  /* 0x001c1f0e3f6a7589 */ /* 0x0003e200000e0000 */
[----:B------:R-:W-:Y:S02]  /*a2e0*/  SEL R44, R81, R80, P0 ;  /* 0x00000050512c7207 */ /* 0x000fe40000000000 */
[----:B------:R-:W-:Y:S01]  /*a2f0*/  SEL R39, R90, R93, P0 ;  /* 0x0000005d5a277207 */ /* 0x000fe20000000000 */
[----:B------:R4:W2:Y:S01]  /*a300*/  SHFL.IDX PT, R14, R42, R7, 0x1c1f ;  /* 0x001c1f072a0e7589 */ /* 0x0008a200000e0000 */
[----:B------:R-:W-:-:S02]  /*a310*/  SEL R37, R93, R90, P0 ;  /* 0x0000005a5d257207 */ /* 0x000fc40000000000 */
[----:B------:R-:W-:Y:S01]  /*a320*/  SEL R86, R87, R86, P0 ;  /* 0x0000005657567207 */ /* 0x000fe20000000000 */
[----:B------:R3:W-:Y:S01]  /*a330*/  SHFL.IDX PT, R105, R65, R7, 0x1c1f ;  /* 0x001c1f0741697589 */ /* 0x0007e200000e0000 */
[----:B------:R-:W-:Y:S02]  /*a340*/  SEL R94, R95, R94, P0 ;  /* 0x0000005e5f5e7207 */ /* 0x000fe40000000000 */
[----:B-1----:R-:W-:Y:S01]  /*a350*/  SEL R63, R27, R6, P0 ;  /* 0x000000061b3f7207 */ /* 0x002fe20000000000 */
[----:B------:R1:W2:Y:S01]  /*a360*/  SHFL.IDX PT, R104, R64, R7, 0x1c1f ;  /* 0x001c1f0740687589 */ /* 0x0002a200000e0000 */
[----:B0-----:R-:W-:Y:S02]  /*a370*/  SEL R76, R78, R79, P0 ;  /* 0x0000004f4e4c7207 */ /* 0x001fe40000000000 */
[----:B----4-:R-:W-:Y:S01]  /*a380*/  SEL R42, R85, R40, P0 ;  /* 0x00000028552a7207 */ /* 0x010fe20000000000 */
[----:B------:R0:W4:Y:S01]  /*a390*/  SHFL.IDX PT, R107, R66, R7, 0x1c1f ;  /* 0x001c1f07426b7589 */ /* 0x00012200000e0000 */
[----:B------:R-:W-:-:S02]  /*a3a0*/  SEL R40, R40, R85, P0 ;  /* 0x0000005528287207 */ /* 0x000fc40000000000 */
[----:B---3--:R-:W-:Y:S02]  /*a3b0*/  SEL R65, R8, R9, P0 ;  /* 0x0000000908417207 */ /* 0x008fe40000000000 */
[----:B------:R-:W-:Y:S02]  /*a3c0*/  SEL R80, R82, R83, P0 ;  /* 0x0000005352507207 */ /* 0x000fe40000000000 */
[----:B-1----:R-:W-:Y:S02]  /*a3d0*/  SEL R64, R67, R26, P0 ;  /* 0x0000001a43407207 */ /* 0x002fe40000000000 */
[----:B------:R-:W-:Y:S02]  /*a3e0*/  SEL R85, R5, R88, P0 ;  /* 0x0000005805557207 */ /* 0x000fe40000000000 */
[----:B0-----:R-:W-:Y:S02]  /*a3f0*/  SEL R66, R26, R67, P0 ;  /* 0x000000431a427207 */ /* 0x001fe40000000000 */
[----:B------:R-:W-:-:S02]  /*a400*/  SEL R67, R9, R8, P0 ;  /* 0x0000000809437207 */ /* 0x000fc40000000000 */
[----:B------:R-:W-:Y:S02]  /*a410*/  SEL R87, R88, R5, P0 ;  /* 0x0000000558577207 */ /* 0x000fe40000000000 */
[----:B------:R-:W-:Y:S02]  /*a420*/  SEL R93, R4, R15, P0 ;  /* 0x0000000f045d7207 */ /* 0x000fe40000000000 */
[----:B------:R-:W-:Y:S02]  /*a430*/  SEL R95, R15, R4, P0 ;  /* 0x000000040f5f7207 */ /* 0x000fe40000000000 */
[----:B------:R-:W-:Y:S02]  /*a440*/  SEL R78, R79, R78, P0 ;  /* 0x0000004e4f4e7207 */ /* 0x000fe40000000000 */
[----:B------:R-:W-:Y:S02]  /*a450*/  SEL R82, R83, R82, P0 ;  /* 0x0000005253527207 */ /* 0x000fe40000000000 */
[----:B------:R-:W-:-:S02]  /*a460*/  F2FP.BF16.F32.PACK_AB R4, R61, R60 ;  /* 0x0000003c3d04723e */ /* 0x000fc400000010ff */
[----:B------:R-:W-:Y:S02]  /*a470*/  F2FP.BF16.F32.PACK_AB R5, R59, R58 ;  /* 0x0000003a3b05723e */ /* 0x000fe400000010ff */
[----:B------:R-:W-:Y:S02]  /*a480*/  F2FP.BF16.F32.PACK_AB R6, R63, R62 ;  /* 0x0000003e3f06723e */ /* 0x000fe400000010ff */
[----:B------:R-:W-:Y:S02]  /*a490*/  F2FP.BF16.F32.PACK_AB R7, R57, R56 ;  /* 0x000000383907723e */ /* 0x000fe400000010ff */
[----:B--2---:R-:W-:Y:S02]  /*a4a0*/  SEL R77, R13, R24, P0 ;  /* 0x000000180d4d7207 */ /* 0x004fe40000000000 */
        /* <DEDUP_REMOVED lines=8> */
[----:B------:R-:W-:-:S02]  /*a530*/  F2FP.BF16.F32.PACK_AB R12, R69, R68 ;  /* 0x00000044450c723e */ /* 0x000fc400000010ff */
[----:B------:R-:W-:Y:S01]  /*a540*/  F2FP.BF16.F32.PACK_AB R13, R51, R50 ;  /* 0x00000032330d723e */ /* 0x000fe200000010ff */
[----:B------:R-:W-:Y:S01]  /*a550*/  STSM.16.M88.4 [R101], R8 ;  /* 0x0000000865007844 */ /* 0x000fe20000000200 */
[----:B------:R-:W-:Y:S02]  /*a560*/  F2FP.BF16.F32.PACK_AB R14, R71, R70 ;  /* 0x00000046470e723e */ /* 0x000fe400000010ff */
[----:B------:R-:W-:Y:S02]  /*a570*/  F2FP.BF16.F32.PACK_AB R15, R49, R48 ;  /* 0x00000030310f723e */ /* 0x000fe400000010ff */
[----:B------:R-:W-:Y:S02]  /*a580*/  F2FP.BF16.F32.PACK_AB R24, R73, R72 ;  /* 0x000000484918723e */ /* 0x000fe400000010ff */
[----:B------:R-:W-:Y:S01]  /*a590*/  F2FP.BF16.F32.PACK_AB R25, R47, R46 ;  /* 0x0000002e2f19723e */ /* 0x000fe200000010ff */
[----:B------:R-:W-:Y:S01]  /*a5a0*/  STSM.16.M88.4 [R98], R12 ;  /* 0x0000000c62007844 */ /* 0x000fe20000000200 */
[----:B------:R-:W-:-:S02]  /*a5b0*/  F2FP.BF16.F32.PACK_AB R26, R75, R74 ;  /* 0x0000004a4b1a723e */ /* 0x000fc400000010ff */
[----:B------:R-:W-:Y:S02]  /*a5c0*/  F2FP.BF16.F32.PACK_AB R27, R45, R44 ;  /* 0x0000002c2d1b723e */ /* 0x000fe400000010ff */
[----:B------:R-:W-:Y:S02]  /*a5d0*/  SEL R88, R103, R104, P0 ;  /* 0x0000006867587207 */ /* 0x000fe40000000000 */
[----:B------:R-:W-:Y:S01]  /*a5e0*/  SEL R90, R104, R103, P0 ;  /* 0x00000067685a7207 */ /* 0x000fe20000000000 */
[----:B------:R1:W-:Y:S01]  /*a5f0*/  STSM.16.M88.4 [R99], R24 ;  /* 0x0000001863007844 */ /* 0x0003e20000000200 */
[----:B------:R-:W-:Y:S02]  /*a600*/  SEL R89, R102, R105, P0 ;  /* 0x0000006966597207 */ /* 0x000fe40000000000 */
[----:B------:R-:W-:Y:S02]  /*a610*/  SEL R91, R105, R102, P0 ;  /* 0x00000066695b7207 */ /* 0x000fe40000000000 */
[----:B----4-:R-:W-:-:S02]  /*a620*/  SEL R34, R106, R107, P0 ;  /* 0x0000006b6a227207 */ /* 0x010fc40000000000 */
[----:B------:R-:W-:Y:S02]  /*a630*/  SEL R28, R107, R106, P0 ;  /* 0x0000006a6b1c7207 */ /* 0x000fe40000000000 */
[----:B0-----:R-:W-:Y:S02]  /*a640*/  F2FP.BF16.F32.PACK_AB R4, R77, R76 ;  /* 0x0000004c4d04723e */ /* 0x001fe400000010ff */
[----:B------:R-:W-:Y:S02]  /*a650*/  F2FP.BF16.F32.PACK_AB R5, R43, R42 ;  /* 0x0000002a2b05723e */ /* 0x000fe400000010ff */
[----:B------:R-:W-:Y:S02]  /*a660*/  F2FP.BF16.F32.PACK_AB R6, R79, R78 ;  /* 0x0000004e4f06723e */ /* 0x000fe400000010ff */
[----:B------:R-:W-:Y:S01]  /*a670*/  F2FP.BF16.F32.PACK_AB R7, R41, R40 ;  /* 0x000000282907723e */ /* 0x000fe200000010ff */
[----:B-1----:R-:W-:Y:S01]  /*a680*/  IMAD.U32 R99, RZ, RZ, UR9 ;  /* 0x00000009ff637e24 */ /* 0x002fe2000f8e00ff */
        /* <DEDUP_REMOVED lines=13> */
[----:B------:R-:W-:Y:S01]  /*a760*/  F2FP.BF16.F32.PACK_AB R26, R95, R94 ;  /* 0x0000005e5f1a723e */ /* 0x000fe200000010ff */
[----:B0-----:R-:W0:Y:S01]  /*a770*/  LDC R33, c[0x0][0xbe8] ;  /* 0x0002fa00ff217b82 */ /* 0x001e220000000800 */
[----:B------:R-:W-:Y:S02]  /*a780*/  F2FP.BF16.F32.PACK_AB R27, R29, R28 ;  /* 0x0000001c1d1b723e */ /* 0x000fe400000010ff */
[----:B------:R-:W-:-:S02]  /*a790*/  ISETP.NE.U32.AND P0, PT, RZ, UR10, PT ;  /* 0x0000000aff007c0c */ /* 0x000fc4000bf05070 */
[----:B------:R-:W-:Y:S01]  /*a7a0*/  MOV R98, UR8 ;  /* 0x0000000800627c02 */ /* 0x000fe20008000f00 */
[----:B------:R2:W-:Y:S02]  /*a7b0*/  STSM.16.M88.4 [R97], R24 ;  /* 0x0000001861007844 */ /* 0x0005e40000000200 */
[----:B------:R-:W-:Y:S01]  /*a7c0*/  BAR.SYNC.DEFER_BLOCKING 0x1, 0x100 ;  /* 0x0044000000007b1d */ /* 0x000fe20000010000 */
[----:B------:R-:W-:-:S05]  /*a7d0*/  ISETP.NE.AND.EX P0, PT, RZ, UR11, PT, P0 ;  /* 0x0000000bff007c0c */ /* 0x000fca000bf05300 */
[----:B------:R-:W-:-:S08]  /*a7e0*/  ULDC.64 UR8, c[0x0][0xc08] ;  /* 0x0003020000087ab9 */ /* 0x000fd00000000a00 */
[----:B------:R-:W3:Y:S01]  /*a7f0*/  @P0 LDG.E R100, desc[UR50][R98.64] ;  /* 0x0000003262640981 */ /* 0x000ee2000c1e1900 */
[----:B------:R-:W-:Y:S01]  /*a800*/  UISETP.NE.U32.AND UP0, UPT, UR8, URZ, UPT ;  /* 0x0000003f0800728c */ /* 0x000fe2000bf05070 */
[----:B0-----:R-:W-:Y:S01]  /*a810*/  ISETP.NE.AND P1, PT, R33, 0x1, PT ;  /* 0x000000012100780c */ /* 0x001fe20003f25270 */
[----:B------:R-:W-:Y:S02]  /*a820*/  ULDC UR4, c[0x0][0xa88] ;  /* 0x0002a20000047ab9 */ /* 0x000fe40000000800 */
[----:B------:R-:W-:Y:S01]  /*a830*/  UISETP.NE.AND.EX UP0, UPT, UR9, URZ, UPT, UP0 ;  /* 0x0000003f0900728c */ /* 0x000fe2000bf05300 */
[----:B-1----:R-:W-:-:S05]  /*a840*/  IMAD.U32 R30, RZ, RZ, UR4 ;  /* 0x00000004ff1e7e24 */ /* 0x002fca000f8e00ff */
[----:B------:R-:W-:-:S04]  /*a850*/  PLOP3.LUT P4, PT, PT, PT, UP0, 0x80, 0x0 ;  /* 0x000000000000781c */ /* 0x000fc80003f8f008 */
[----:B------:R-:W0:Y:S01]  /*a860*/  @P1 LDC R6, c[0x0][0xbec] ;  /* 0x0002fb00ff061b82 */ /* 0x000e220000000800 */
[----:B------:R-:W-:-:S04]  /*a870*/  @UP0 ULEA UR8, UP1, UR37, UR8, 0x2 ;  /* 0x0000000825080291 */ /* 0x000fc8000f82103f */
[----:B------:R-:W-:Y:S02]  /*a880*/  @UP0 ULEA.HI.X UR9, UR37, UR9, UR38, 0x2, UP1 ;  /* 0x0000000925090291 */ /* 0x000fe400088f1426 */
[----:B------:R-:W-:Y:S01]  /*a890*/  UISETP.GT.AND UP1, UPT, UR44, 0x1, UPT ;  /* 0x000000012c00788c */ /* 0x000fe2000bf24270 */
[----:B------:R-:W1:Y:S01]  /*a8a0*/  @P1 LDC R9, c[0x0][0xbf0] ;  /* 0x0002fc00ff091b82 */ /* 0x000e620000000800 */
[----:B------:R-:W-:Y:S01]  /*a8b0*/  UMOV UR16, 0x9b8 ;  /* 0x000009b800107882 */ /* 0x000fe20000000000 */
[----:B------:R-:W-:Y:S01]  /*a8c0*/  IMAD.U32 R4, RZ, RZ, UR8 ;  /* 0x00000008ff047e24 */ /* 0x000fe2000f8e00ff */
[----:B------:R-:W-:Y:S01]  /*a8d0*/  USEL UR16, UR16, 0x978, UP1 ;  /* 0x0000097810107887 */ /* 0x000fe20008800000 */
[----:B------:R-:W-:Y:S01]  /*a8e0*/  IMAD.U32 R5, RZ, RZ, UR9 ;  /* 0x00000009ff057e24 */ /* 0x000fe2000f8e00ff */
[----:B------:R-:W-:-:S04]  /*a8f0*/  UISETP.NE.U32.AND UP0, UPT, UR10, URZ, UPT ;  /* 0x0000003f0a00728c */ /* 0x000fc8000bf05070 */
[----:B------:R4:W5:Y:S01]  /*a900*/  @P4 LDG.E R30, desc[UR50][R4.64] ;  /* 0x00000032041e4981 */ /* 0x000962000c1e1900 */
[----:B------:R-:W-:Y:S01]  /*a910*/  UISETP.NE.AND.EX UP0, UPT, UR11, URZ, UPT, UP0 ;  /* 0x0000003f0b00728c */ /* 0x000fe2000bf05300 */
[----:B------:R-:W-:Y:S01]  /*a920*/  UMOV UR4, URZ ;  /* 0x0000003f00047c82 */ /* 0x000fe20008000000 */
[----:B------:R-:W-:-:S03]  /*a930*/  USEL UR7, UR40, URZ, UP1 ;  /* 0x0000003f28077287 */ /* 0x000fc60008800000 */
[----:B------:R-:W-:Y:S01]  /*a940*/  ULDC.64 UR10, c[0x0][UR16+0x218] ;  /* 0x00008600100a7abb */ /* 0x000fe20008000a00 */
[----:B------:R-:W-:Y:S01]  /*a950*/  ULDC.64 UR14, c[0x0][UR16+0x228] ;  /* 0x00008a00100e7abb */ /* 0x000fe20008000a00 */
[----:B------:R-:W-:Y:S01]  /*a960*/  USEL UR37, UR37, URZ, !UP0 ;  /* 0x0000003f25257287 */ /* 0x000fe2000c000000 */
[----:B----4-:R-:W-:Y:S01]  /*a970*/  IMAD.U32 R4, RZ, RZ, UR39 ;  /* 0x00000027ff047e24 */ /* 0x010fe2000f8e00ff */
[----:B------:R-:W-:Y:S01]  /*a980*/  ULDC.64 UR12, c[0x0][UR16+0x220] ;  /* 0x00008800100c7abb */ /* 0x000fe20008000a00 */
[----:B------:R-:W-:Y:S02]  /*a990*/  UIMAD.WIDE.U32 UR8, UR10, UR41, URZ ;  /* 0x000000290a0872a5 */ /* 0x000fe4000f8e003f */
[----:B------:R-:W-:Y:S01]  /*a9a0*/  IMAD R11, R4, 0x80, R219 ;  /* 0x00000080040b7824 */ /* 0x000fe200078e02db */
[----:B------:R-:W-:Y:S02]  /*a9b0*/  UIMAD.WIDE.U32 UR18, UR14, UR7, URZ ;  /* 0x000000070e1272a5 */ /* 0x000fe4000f8e003f */
[----:B------:R-:W-:Y:S01]  /*a9c0*/  UIMAD UR10, UR11, UR41, URZ ;  /* 0x000000290b0a72a4 */ /* 0x000fe2000f8e023f */
[----:B0-----:R-:W-:Y:S01]  /*a9d0*/  @P1 IMAD.HI.U32 R4, R11, R6, RZ ;  /* 0x000000060b041227 */ /* 0x001fe200078e00ff */
[----:B------:R-:W-:-:S02]  /*a9e0*/  UIMAD UR14, UR15, UR7, URZ ;  /* 0x000000070f0e72a4 */ /* 0x000fc4000f8e023f */
[----:B------:R-:W-:Y:S01]  /*a9f0*/  USEL UR38, UR38, URZ, !UP0 ;  /* 0x0000003f26267287 */ /* 0x000fe2000c000000 */
[----:B------:R-:W-:Y:S01]  /*aa00*/  IMAD.MOV.U32 R7, RZ, RZ, R11 ;  /* 0x000000ffff077224 */ /* 0x000fe200078e000b */
[----:B------:R-:W-:Y:S01]  /*aa10*/  UIMAD UR7, UR13, UR37, URZ ;  /* 0x000000250d0772a4 */ /* 0x000fe2000f8e023f */
[----:B-1----:R-:W-:Y:S01]  /*aa20*/  @P1 SHF.R.U32.HI R7, RZ, R9, R4 ;  /* 0x00000009ff071219 */ /* 0x002fe20000011604 */
[----:B------:R-:W-:Y:S01]  /*aa30*/  UIADD3 UR9, UR9, UR10, URZ ;  /* 0x0000000a09097290 */ /* 0x000fe2000fffe03f */
[----:B------:R-:W-:Y:S01]  /*aa40*/  IMAD.U32 R4, RZ, RZ, UR18 ;  /* 0x00000012ff047e24 */ /* 0x000fe2000f8e00ff */
[----:B------:R-:W-:Y:S01]  /*aa50*/  UIMAD.WIDE.U32 UR10, UR12, UR37, URZ ;  /* 0x000000250c0a72a5 */ /* 0x000fe2000f8e003f */
[----:B------:R-:W-:Y:S01]  /*aa60*/  IMAD.U32 R5, RZ, RZ, UR19 ;  /* 0x00000013ff057e24 */ /* 0x000fe2000f8e00ff */
[----:B------:R-:W-:Y:S01]  /*aa70*/  UIMAD UR7, UR12, UR38, UR7 ;  /* 0x000000260c0772a4 */ /* 0x000fe2000f8e0207 */
[--C-:B------:R-:W-:Y:S01]  /*aa80*/  IMAD.MOV R6, RZ, RZ, -R7.reuse ;  /* 0x000000ffff067224 */ /* 0x100fe200078e0a07 */
[----:B------:R-:W-:Y:S01]  /*aa90*/  UIADD3 UR14, UR19, UR14, URZ ;  /* 0x0000000e130e7290 */ /* 0x000fe2000fffe03f */
[----:B------:R-:W-:Y:S01]  /*aaa0*/  SHF.R.S32.HI R5, RZ, 0x1f, R7 ;  /* 0x0000001fff057819 */ /* 0x000fe20000011407 */
[----:B------:R-:W-:Y:S01]  /*aab0*/  UIADD3 UR7, UR11, UR7, URZ ;  /* 0x000000070b077290 */ /* 0x000fe2000fffe03f */
[----:B------:R-:W-:-:S03]  /*aac0*/  IMAD R9, R33, R6, R11 ;  /* 0x0000000621097224 */ /* 0x000fc600078e020b */
[----:B------:R-:W-:Y:S02]  /*aad0*/  MOV R8, UR14 ;  /* 0x0000000e00087c02 */ /* 0x000fe40008000f00 */
[----:B------:R-:W-:Y:S02]  /*aae0*/  SHF.R.S32.HI R6, RZ, 0x1f, R9 ;  /* 0x0000001fff067819 */ /* 0x000fe40000011409 */
[----:B---3--:R-:W-:-:S13]  /*aaf0*/  @P0 R2UR UR4, R100 ;  /* 0x00000000640402ca */ /* 0x008fda00000e0000 */
        /* <DEDUP_REMOVED lines=15> */
[----:B--2---:R-:W-:Y:S08]  /*abf0*/  @P4 BRA `(.L_x_7524) ;  /* 0x0000000000104947 */ /* 0x004ff00003800000 */
[----:B------:R-:W-:Y:S05]  /*ac00*/  @!P0 BRA `(.L_x_7524) ;  /* 0x00000000000c8947 */ /* 0x000fea0003800000 */
[----:B------:R-:W2:Y:S04]  /*ac10*/  LDG.E R5, desc[UR50][R98.64] ;  /* 0x0000003262057981 */ /* 0x000ea8000c1e1900 */
[----:B-----5:R-:W2:Y:S02]  /*ac20*/  LDG.E R30, desc[UR50][R98.64+0x4] ;  /* 0x00000432621e7981 */ /* 0x020ea4000c1e1900 */
[----:B--2---:R-:W-:-:S07]  /*ac30*/  IMAD.IADD R30, R30, 0x1, -R5 ;  /* 0x000000011e1e7824 */ /* 0x004fce00078e0a05 */
.L_x_7524:
[----:B------:R-:W-:Y:S01]  /*ac40*/  IMAD.U32 R13, RZ, RZ, UR39 ;  /* 0x00000027ff0d7e24 */ /* 0x000fe2000f8e00ff */
[----:B------:R-:W-:Y:S01]  /*ac50*/  SHFL.IDX PT, R4, R8, RZ, 0x1c1f ;  /* 0x001c1fff08047589 */ /* 0x000fe200000e0000 */
[----:B-----5:R-:W-:Y:S01]  /*ac60*/  IMAD R30, R30, R33, RZ ;  /* 0x000000211e1e7224 */ /* 0x020fe200078e02ff */
[----:B------:R-:W-:Y:S01]  /*ac70*/  LOP3.LUT P0, RZ, R201, 0x3, RZ, 0xc0, !PT ;  /* 0x00000003c9ff7812 */ /* 0x000fe2000780c0ff */
[----:B------:R-:W-:Y:S01]  /*ac80*/  IMAD R13, R13, 0x80, R218 ;  /* 0x000000800d0d7824 */ /* 0x000fe200078e02da */
[----:B------:R-:W0:Y:S01]  /*ac90*/  SHFL.IDX PT, R5, R10, RZ, 0x1c1f ;  /* 0x001c1fff0a057589 */ /* 0x000e2200000e0000 */
[----:B------:R-:W-:Y:S02]  /*aca0*/  PLOP3.LUT P3, PT, PT, PT, UP1, 0x80, 0x0 ;  /* 0x000000000000781c */ /* 0x000fe40003f6f018 */
[C---:B------:R-:W-:Y:S01]  /*acb0*/  VIADD R9, R13.reuse, 0x8 ;  /* 0x000000080d097836 */ /* 0x040fe20000000000 */
[----:B------:R-:W-:Y:S01]  /*acc0*/  SHFL.IDX PT, R6, R8, 0x1, 0x1c1f ;  /* 0x003c1f0008067f89 */ /* 0x000fe200000e0000 */
[----:B------:R-:W-:-:S03]  /*acd0*/  ISETP.GE.OR P2, PT, R13, R30, P0 ;  /* 0x0000001e0d00720c */ /* 0x000fc60000746670 */
[----:B------:R-:W1:Y:S01]  /*ace0*/  SHFL.IDX PT, R7, R10, 0x1, 0x1c1f ;  /* 0x003c1f000a077f89 */ /* 0x000e6200000e0000 */
[----:B------:R-:W-:-:S09]  /*acf0*/  ISETP.GE.OR P0, PT, R9, R30, P0 ;  /* 0x0000001e0900720c */ /* 0x000fd20000706670 */
[----:B0-----:R0:W-:Y:S01]  /*ad00*/  @!P2 ST.E desc[UR50][R4.64], R3 ;  /* 0x000000030400a985 */ /* 0x0011e2000c101932 */
[----:B------:R-:W-:-:S03]  /*ad10*/  ISETP.GE.AND P2, PT, R13, R30, PT ;  /* 0x0000001e0d00720c */ /* 0x000fc60003f46270 */
[----:B-1----:R0:W-:Y:S01]  /*ad20*/  @!P0 ST.E desc[UR50][R6.64], R0 ;  /* 0x0000000006008985 */ /* 0x0021e2000c101932 */
[----:B------:R-:W-:Y:S01]  /*ad30*/  ISETP.GE.AND P0, PT, R9, R30, PT ;  /* 0x0000001e0900720c */ /* 0x000fe20003f06270 */
[----:B------:R-:W-:-:S12]  /*ad40*/  @P3 BRA `(.L_x_7525) ;  /* 0x0000000800903947 */ /* 0x000fd80003800000 */
[----:B0-----:R-:W-:Y:S01]  /*ad50*/  IMAD R3, R200, 0x40, R2 ;  /* 0x00000040c8037824 */ /* 0x001fe200078e0202 */
[----:B------:R-:W0:Y:S01]  /*ad60*/  @P1 LDC R28, c[0x0][0xbec] ;  /* 0x0002fb00ff1c1b82 */ /* 0x000e220000000800 */
[----:B------:R-:W-:Y:S02]  /*ad70*/  ULDC.64 UR10, c[0x0][0xaa0] ;  /* 0x0002a800000a7ab9 */ /* 0x000fe40000000a00 */
[----:B------:R-:W-:-:S03]  /*ad80*/  IMAD.WIDE R20, R3, 0x2, R20 ;  /* 0x0000000203147825 */ /* 0x000fc600078e0214 */
[C---:B------:R-:W-:Y:S02]  /*ad90*/  IADD3 R9, P6, R20.reuse, 0x1000, RZ ;  /* 0x0000100014097810 */ /* 0x040fe40007fde0ff */
[C---:B------:R-:W-:Y:S02]  /*ada0*/  IADD3 R13, P5, R20.reuse, 0x2000, RZ ;  /* 0x00002000140d7810 */ /* 0x040fe40007fbe0ff */
[----:B------:R-:W-:Y:S02]  /*adb0*/  LOP3.LUT R8, R9, 0x380, RZ, 0xc0, !PT ;  /* 0x0000038009087812 */ /* 0x000fe400078ec0ff */
[C---:B------:R-:W-:Y:S02]  /*adc0*/  IADD3 R25, P4, R20.reuse, 0x3000, RZ ;  /* 0x0000300014197810 */ /* 0x040fe40007f9e0ff */
[C---:B------:R-:W-:Y:S02]  /*add0*/  IADD3 R37, P3, R20.reuse, 0x4000, RZ ;  /* 0x0000400014257810 */ /* 0x040fe40007f7e0ff */
[----:B------:R-:W-:-:S02]  /*ade0*/  IADD3 R41, P2, R20, 0x5000, RZ ;  /* 0x0000500014297810 */ /* 0x000fc40007f5e0ff */
[C---:B------:R-:W-:Y:S02]  /*adf0*/  IADD3 R45, P0, R20.reuse, 0x6000, RZ ;  /* 0x00006000142d7810 */ /* 0x040fe40007f1e0ff */
[----:B------:R-:W-:Y:S02]  /*ae00*/  LOP3.LUT R5, R20, 0x380, RZ, 0xc0, !PT ;  /* 0x0000038014057812 */ /* 0x000fe400078ec0ff */
[----:B------:R-:W-:Y:S02]  /*ae10*/  SHF.R.U64 R8, R8, 0x3, RZ ;  /* 0x0000000308087819 */ /* 0x000fe400000012ff */
[----:B------:R-:W-:Y:S02]  /*ae20*/  LOP3.LUT R12, R13, 0x380, RZ, 0xc0, !PT ;  /* 0x000003800d0c7812 */ /* 0x000fe400078ec0ff */
[----:B------:R-:W-:Y:S02]  /*ae30*/  LOP3.LUT R24, R25, 0x380, RZ, 0xc0, !PT ;  /* 0x0000038019187812 */ /* 0x000fe400078ec0ff */
[----:B------:R-:W-:-:S02]  /*ae40*/  LOP3.LUT R36, R37, 0x380, RZ, 0xc0, !PT ;  /* 0x0000038025247812 */ /* 0x000fc400078ec0ff */
[----:B------:R-:W-:Y:S02]  /*ae50*/  LOP3.LUT R40, R41, 0x380, RZ, 0xc0, !PT ;  /* 0x0000038029287812 */ /* 0x000fe400078ec0ff */
[----:B------:R-:W-:Y:S02]  /*ae60*/  LOP3.LUT R44, R45, 0x380, RZ, 0xc0, !PT ;  /* 0x000003802d2c7812 */ /* 0x000fe400078ec0ff */
[----:B------:R-:W-:Y:S02]  /*ae70*/  SHF.R.U64 R5, R5, 0x3, RZ ;  /* 0x0000000305057819 */ /* 0x000fe400000012ff */
[----:B------:R-:W-:Y:S01]  /*ae80*/  LOP3.LUT R8, R8, R9, RZ, 0x3c, !PT ;  /* 0x0000000908087212 */ /* 0x000fe200078e3cff */
[----:B------:R-:W-:Y:S01]  /*ae90*/  IMAD.X R9, RZ, RZ, R21, P6 ;  /* 0x000000ffff097224 */ /* 0x000fe200030e0615 */
[----:B------:R-:W-:Y:S02]  /*aea0*/  IADD3 R3, P6, R20, 0x7000, RZ ;  /* 0x0000700014037810 */ /* 0x000fe40007fde0ff */
[----:B------:R-:W-:-:S02]  /*aeb0*/  SHF.R.U64 R12, R12, 0x3, RZ ;  /* 0x000000030c0c7819 */ /* 0x000fc400000012ff */
[----:B------:R-:W-:Y:S01]  /*aec0*/  SHF.R.U64 R24, R24, 0x3, RZ ;  /* 0x0000000318187819 */ /* 0x000fe200000012ff */
[--C-:B------:R-:W-:Y:S01]  /*aed0*/  IMAD.X R49, RZ, RZ, R21.reuse, P6 ;  /* 0x000000ffff317224 */ /* 0x100fe200030e0615 */
[----:B------:R-:W-:Y:S01]  /*aee0*/  SHF.R.U64 R36, R36, 0x3, RZ ;  /* 0x0000000324247819 */ /* 0x000fe200000012ff */
[----:B------:R-:W-:Y:S01]  /*aef0*/  UIMAD UR7, UR12, UR10, URZ ;  /* 0x0000000a0c0772a4 */ /* 0x000fe2000f8e023f */
[----:B------:R-:W-:Y:S01]  /*af00*/  SHF.R.U64 R40, R40, 0x3, RZ ;  /* 0x0000000328287819 */ /* 0x000fe200000012ff */
[----:B------:R-:W-:Y:S01]  /*af10*/  UIMAD.WIDE.U32 UR8, UR4, UR10, URZ ;  /* 0x0000000a040872a5 */ /* 0x000fe2000f8e003f */
[----:B------:R-:W-:Y:S01]  /*af20*/  SHF.R.U64 R44, R44, 0x3, RZ ;  /* 0x000000032c2c7819 */ /* 0x000fe200000012ff */
[----:B------:R-:W-:Y:S01]  /*af30*/  IMAD.U32 R29, RZ, RZ, UR39 ;  /* 0x00000027ff1d7e24 */ /* 0x000fe2000f8e00ff */
        /* <DEDUP_REMOVED lines=9> */
[----:B------:R1:W5:Y:S01]  /*afd0*/  LD.E.128 R4, desc[UR50][R20.64] ;  /* 0x0000003214047980 */ /* 0x000362000c101d00 */
[----:B------:R-:W-:Y:S01]  /*afe0*/  LOP3.LUT R44, R44, R45, RZ, 0x3c, !PT ;  /* 0x0000002d2c2c7212 */ /* 0x000fe200078e3cff */
[----:B------:R-:W-:Y:S01]  /*aff0*/  IMAD.X R45, RZ, RZ, R21, P0 ;  /* 0x000000ffff2d7224 */ /* 0x000fe200000e0615 */
[----:B------:R-:W-:Y:S01]  /*b000*/  IADD3.X R41, RZ, R21, RZ, P2, !PT ;  /* 0x00000015ff297210 */ /* 0x000fe200017fe4ff */
[----:B------:R-:W5:Y:S01]  /*b010*/  LD.E.128 R8, desc[UR50][R8.64] ;  /* 0x0000003208087980 */ /* 0x000f62000c101d00 */
[----:B------:R-:W-:Y:S01]  /*b020*/  LOP3.LUT R0, R3, 0x380, RZ, 0xc0, !PT ;  /* 0x0000038003007812 */ /* 0x000fe200078ec0ff */
[----:B------:R-:W-:-:S02]  /*b030*/  UIMAD UR7, UR4, UR11, UR7 ;  /* 0x0000000b040772a4 */ /* 0x000fc4000f8e0207 */
[----:B------:R-:W5:Y:S01]  /*b040*/  LD.E.128 R12, desc[UR50][R12.64] ;  /* 0x000000320c0c7980 */ /* 0x000f62000c101d00 */
[----:B------:R-:W-:Y:S01]  /*b050*/  SHF.R.U64 R0, R0, 0x3, RZ ;  /* 0x0000000300007819 */ /* 0x000fe200000012ff */
[----:B-1----:R-:W1:Y:S01]  /*b060*/  @P1 LDC R21, c[0x0][0xbf0] ;  /* 0x0002fc00ff151b82 */ /* 0x002e620000000800 */
[----:B------:R-:W-:Y:S01]  /*b070*/  ULDC.64 UR10, c[0x0][0xae8] ;  /* 0x0002ba00000a7ab9 */ /* 0x000fe20000000a00 */
[----:B------:R-:W5:Y:S01]  /*b080*/  LD.E.128 R24, desc[UR50][R24.64] ;  /* 0x0000003218187980 */ /* 0x000f62000c101d00 */
[----:B------:R-:W-:Y:S01]  /*b090*/  LOP3.LUT R48, R0, R3, RZ, 0x3c, !PT ;  /* 0x0000000300307212 */ /* 0x000fe200078e3cff */
[----:B------:R-:W-:Y:S01]  /*b0a0*/  IMAD R0, R17, 0x20, R200 ;  /* 0x0000002011007824 */ /* 0x000fe200078e02c8 */
[----:B------:R-:W-:Y:S01]  /*b0b0*/  UIADD3 UR9, UR9, UR7, URZ ;  /* 0x0000000709097290 */ /* 0x000fe2000fffe03f */
[----:B------:R-:W5:Y:S02]  /*b0c0*/  LD.E.128 R36, desc[UR50][R36.64] ;  /* 0x0000003224247980 */ /* 0x000f64000c101d00 */
[----:B------:R-:W-:Y:S01]  /*b0d0*/  IMAD R29, R29, 0x80, R0 ;  /* 0x000000801d1d7824 */ /* 0x000fe200078e0200 */
[----:B------:R-:W-:Y:S01]  /*b0e0*/  USHF.R.S32.HI UR4, URZ, 0x1f, UR37 ;  /* 0x0000001f3f047899 */ /* 0x000fe20008011425 */
[----:B------:R-:W5:Y:S01]  /*b0f0*/  LD.E.128 R40, desc[UR50][R40.64] ;  /* 0x0000003228287980 */ /* 0x000f62000c101d00 */
[----:B------:R-:W-:Y:S01]  /*b100*/  UIMAD.WIDE.U32 UR8, UR41, UR10, UR8 ;  /* 0x0000000a290872a5 */ /* 0x000fe2000f8e0008 */
[----:B0-----:R-:W-:Y:S01]  /*b110*/  @P1 IMAD.HI.U32 R0, R29, R28, RZ ;  /* 0x0000001c1d001227 */ /* 0x001fe200078e00ff */
[----:B------:R-:W-:Y:S01]  /*b120*/  UIMAD UR4, UR4, UR12, URZ ;  /* 0x0000000c040472a4 */ /* 0x000fe2000f8e023f */
[----:B------:R-:W5:Y:S01]  /*b130*/  LD.E.128 R44, desc[UR50][R44.64] ;  /* 0x000000322c2c7980 */ /* 0x000f62000c101d00 */
[----:B------:R-:W-:Y:S01]  /*b140*/  UIMAD UR9, UR41, UR11, UR9 ;  /* 0x0000000b290972a4 */ /* 0x000fe2000f8e0209 */
[----:B------:R-:W-:Y:S01]  /*b150*/  IMAD.MOV.U32 R3, RZ, RZ, R29 ;  /* 0x000000ffff037224 */ /* 0x000fe200078e001d */
[----:B------:R-:W-:Y:S01]  /*b160*/  UIMAD UR4, UR37, UR13, UR4 ;  /* 0x0000000d250472a4 */ /* 0x000fe2000f8e0204 */
[----:B------:R-:W5:Y:S01]  /*b170*/  LD.E.128 R48, desc[UR50][R48.64] ;  /* 0x0000003230307980 */ /* 0x000f62000c101d00 */
[----:B------:R-:W-:Y:S01]  /*b180*/  UIMAD.WIDE.U32 UR8, UR37, UR12, UR8 ;  /* 0x0000000c250872a5 */ /* 0x000fe2000f8e0008 */
[----:B------:R-:W-:Y:S01]  /*b190*/  ULDC.64 UR10, c[0x0][0xae0] ;  /* 0x0002b800000a7ab9 */ /* 0x000fe20000000a00 */
[----:B------:R-:W-:Y:S01]  /*b1a0*/  @!PT LDS RZ, [RZ] ;  /* 0x00000000fffff984 */ /* 0x000fe20000000800 */
[----:B------:R-:W-:Y:S01]  /*b1b0*/  @!PT LDS RZ, [RZ] ;  /* 0x00000000fffff984 */ /* 0x000fe20000000800 */
[----:B------:R-:W-:Y:S01]  /*b1c0*/  @!PT LDS RZ, [RZ] ;  /* 0x00000000fffff984 */ /* 0x000fe20000000800 */
[----:B------:R-:W-:Y:S01]  /*b1d0*/  @!PT LDS RZ, [RZ] ;  /* 0x00000000fffff984 */ /* 0x000fe20000000800 */
[----:B------:R0:W-:Y:S06]  /*b1e0*/  MEMBAR.ALL.CTA ;  /* 0x0000000000007992 */ /* 0x0001ec0000008000 */
[----:B0-----:R-:W0:Y:S01]  /*b1f0*/  FENCE.VIEW.ASYNC.S ;  /* 0x00000000000073c6 */ /* 0x001e220000000000 */
[----:B-1----:R-:W-:Y:S01]  /*b200*/  @P1 SHF.R.U32.HI R3, RZ, R21, R0 ;  /* 0x00000015ff031219 */ /* 0x002fe20000011600 */
[----:B------:R-:W-:-:S03]  /*b210*/  UIADD3 UR4, UR9, UR4, URZ ;  /* 0x0000000409047290 */ /* 0x000fc6000fffe03f */
[--C-:B------:R-:W-:Y:S01]  /*b220*/  SHF.R.S32.HI R0, RZ, 0x1f, R3.reuse ;  /* 0x0000001fff007819 */ /* 0x100fe20000011403 */
[----:B------:R-:W-:Y:S02]  /*b230*/  IMAD.MOV R28, RZ, RZ, -R3 ;  /* 0x000000ffff1c7224 */ /* 0x000fe400078e0a03 */
[----:B------:R-:W-:Y:S02]  /*b240*/  IMAD.U32 R21, RZ, RZ, UR9 ;  /* 0x00000009ff157e24 */ /* 0x000fe4000f8e00ff */
[----:B------:R-:W-:Y:S02]  /*b250*/  IMAD R0, R0, UR10, RZ ;  /* 0x0000000a00007c24 */ /* 0x000fe4000f8e02ff */
[----:B------:R-:W-:Y:S02]  /*b260*/  IMAD R33, R33, R28, R29 ;  /* 0x0000001c21217224 */ /* 0x000fe400078e021d */
[----:B------:R-:W-:Y:S01]  /*b270*/  IMAD.U32 R20, RZ, RZ, UR8 ;  /* 0x00000008ff147e24 */ /* 0x000fe2000f8e00ff */
[----:B------:R-:W-:Y:S01]  /*b280*/  MOV R35, UR39 ;  /* 0x0000002700237c02 */ /* 0x000fe20008000f00 */
[----:B------:R-:W-:Y:S01]  /*b290*/  IMAD.U32 R21, RZ, RZ, UR4 ;  /* 0x00000004ff157e24 */ /* 0x000fe2000f8e00ff */
[----:B------:R-:W-:Y:S01]  /*b2a0*/  ULDC.64 UR8, c[0x0][0xad8] ;  /* 0x0002b60000087ab9 */ /* 0x000fe20000000a00 */
[C---:B------:R-:W-:Y:S01]  /*b2b0*/  IMAD R29, R3.reuse, UR11, R0 ;  /* 0x0000000b031d7c24 */ /* 0x040fe2000f8e0200 */
[----:B------:R-:W-:Y:S01]  /*b2c0*/  SHF.R.S32.HI R0, RZ, 0x1f, R33 ;  /* 0x0000001fff007819 */ /* 0x000fe20000011421 */
[----:B------:R-:W-:-:S04]  /*b2d0*/  IMAD.WIDE.U32 R20, R3, UR10, R20 ;  /* 0x0000000a03147c25 */ /* 0x000fc8000f8e0014 */
[----:B------:R-:W-:Y:S02]  /*b2e0*/  IMAD.IADD R21, R21, 0x1, R29 ;  /* 0x0000000115157824 */ /* 0x000fe400078e021d */
[----:B------:R-:W-:Y:S02]  /*b2f0*/  IMAD R0, R0, UR8, RZ ;  /* 0x0000000800007c24 */ /* 0x000fe4000f8e02ff */
[----:B------:R-:W-:Y:S02]  /*b300*/  IMAD R35, R35, 0x80, R200 ;  /* 0x0000008023237824 */ /* 0x000fe400078e02c8 */
[C---:B------:R-:W-:Y:S02]  /*b310*/  IMAD R29, R33.reuse, UR9, R0 ;  /* 0x00000009211d7c24 */ /* 0x040fe4000f8e0200 */
[----:B------:R-:W-:Y:S01]  /*b320*/  IMAD.WIDE.U32 R20, R33, UR8, R20 ;  /* 0x0000000821147c25 */ /* 0x000fe2000f8e0014 */
[----:B------:R-:W-:Y:S01]  /*b330*/  ISETP.GE.AND P2, PT, R35, R30, PT ;  /* 0x0000001e2300720c */ /* 0x000fe20003f46270 */
[----:B------:R-:W-:-:S02]  /*b340*/  ULDC.64 UR8, c[0x0][0xa80] ;  /* 0x0002a00000087ab9 */ /* 0x000fc40000000a00 */
[----:B------:R-:W-:Y:S01]  /*b350*/  VIADD R3, R35, 0x20 ;  /* 0x0000002023037836 */ /* 0x000fe20000000000 */
[----:B------:R-:W-:Y:S01]  /*b360*/  LEA R0, P3, R20, UR8, 0x1 ;  /* 0x0000000814007c11 */ /* 0x000fe2000f8608ff */
[----:B------:R-:W-:Y:S02]  /*b370*/  IMAD.IADD R21, R21, 0x1, R29 ;  /* 0x0000000115157824 */ /* 0x000fe400078e021d */
[----:B------:R-:W-:Y:S01]  /*b380*/  VIADD R32, R32, 0x22820 ;  /* 0x0002282020207836 */ /* 0x000fe20000000000 */
[-C--:B------:R-:W-:Y:S01]  /*b390*/  ISETP.GE.AND P0, PT, R3, R30.reuse, PT ;  /* 0x0000001e0300720c */ /* 0x080fe20003f06270 */
[----:B------:R-:W-:Y:S01]  /*b3a0*/  VIADD R3, R35, 0x40 ;  /* 0x0000004023037836 */ /* 0x000fe20000000000 */
[----:B------:R-:W-:Y:S02]  /*b3b0*/  LEA.HI.X R33, R20, UR9, R21, 0x1, P3 ;  /* 0x0000000914217c11 */ /* 0x000fe400098f0c15 */
[----:B------:R-:W-:Y:S01]  /*b3c0*/  PRMT R32, RZ, 0x654, R32 ;  /* 0x00000654ff207816 */ /* 0x000fe20000000020 */
[----:B0-----:R0:W1:Y:S01]  /*b3d0*/  SHFL.IDX PT, R29, R0, RZ, 0x181f ;  /* 0x00181fff001d7589 */ /* 0x00106200000e0000 */
[----:B------:R-:W-:Y:S01]  /*b3e0*/  ISETP.GE.AND P1, PT, R3, R30, PT ;  /* 0x0000001e0300720c */ /* 0x000fe20003f26270 */
[----:B------:R-:W-:Y:S01]  /*b3f0*/  BSSY B1, `(.L_x_7526) ;  /* 0x000000d000017945 */ /* 0x000fe20003800000 */
[----:B------:R0:W-:Y:S01]  /*b400*/  SYNCS.ARRIVE.TRANS64.RED.A1T0 RZ, [R32+URZ], RZ ;  /* 0x000000ff20ff79a7 */ /* 0x0001e2000810043f */
[----:B------:R0:W2:Y:S02]  /*b410*/  SHFL.IDX PT, R3, R33, RZ, 0x181f ;  /* 0x00181fff21037589 */ /* 0x0000a400000e0000 */
[----:B------:R-:W-:Y:S08]  /*b420*/  @P2 BRA `(.L_x_7527) ;  /* 0x0000000000242947 */ /* 0x000ff00003800000 */
[----:B------:R-:W-:Y:S02]  /*b430*/  ULDC UR4, c[0x0][0xac8] ;  /* 0x0002b20000047ab9 */ /* 0x000fe40000000800 */
[----:B------:R-:W-:Y:S02]  /*b440*/  ISETP.GE.AND P2, PT, R2, UR4, PT ;  /* 0x0000000402007c0c */ /* 0x000fe4000bf46270 */
[----:B------:R-:W-:-:S11]  /*b450*/  ISETP.GE.AND P3, PT, R16, UR4, PT ;  /* 0x0000000410007c0c */ /* 0x000fd6000bf66270 */
[-C--:B-1----:R-:W-:Y:S02]  /*b460*/  @!P2 LEA R20, P4, R2, R29.reuse, 0x1 ;  /* 0x0000001d0214a211 */ /* 0x082fe400078808ff */
[----:B------:R-:W-:Y:S02]  /*b470*/  @!P3 LEA R28, P5, R16, R29, 0x1 ;  /* 0x0000001d101cb211 */ /* 0x000fe400078a08ff */
[-C--:B--2---:R-:W-:Y:S02]  /*b480*/  @!P2 LEA.HI.X R21, R2, R3.reuse, R222, 0x1, P4 ;  /* 0x000000030215a211 */ /* 0x084fe400020f0cde */
[----:B------:R-:W-:-:S03]  /*b490*/  @!P3 LEA.HI.X R29, R16, R3, R221, 0x1, P5 ;  /* 0x00000003101db211 */ /* 0x000fc600028f0cdd */
[----:B-----5:R3:W-:Y:S04]  /*b4a0*/  @!P2 ST.E.128 desc[UR50][R20.64], R4 ;  /* 0x000000041400a985 */ /* 0x0207e8000c101d32 */
[----:B------:R3:W-:Y:S02]  /*b4b0*/  @!P3 ST.E.128 desc[UR50][R28.64], R36 ;  /* 0x000000241c00b985 */ /* 0x0007e4000c101d32 */
.L_x_7527:
[----:B------:R-:W-:Y:S05]  /*b4c0*/  BSYNC B1 ;  /* 0x0000000000017941 */ /* 0x000fea0003800000 */
.L_x_7526:
[----:B--2---:R2:W4:Y:S01]  /*b4d0*/  SHFL.IDX PT, R3, R33, 0x1, 0x181f ;  /* 0x00381f0021037f89 */ /* 0x00452200000e0000 */
[----:B------:R-:W-:Y:S03]  /*b4e0*/  BSSY B1, `(.L_x_7528) ;  /* 0x000000c000017945 */ /* 0x000fe60003800000 */
[----:B---3-5:R2:W3:Y:S01]  /*b4f0*/  SHFL.IDX PT, R7, R0, 0x1, 0x181f ;  /* 0x00381f0000077f89 */ /* 0x0284e200000e0000 */
[----:B------:R-:W-:Y:S05]  /*b500*/  @P0 BRA `(.L_x_7529) ;  /* 0x0000000000240947 */ /* 0x000fea0003800000 */
[----:B------:R-:W-:Y:S02]  /*b510*/  ULDC UR4, c[0x0][0xac8] ;  /* 0x0002b20000047ab9 */ /* 0x000fe40000000800 */
[----:B------:R-:W-:Y:S02]  /*b520*/  ISETP.GE.AND P3, PT, R2, UR4, PT ;  /* 0x0000000402007c0c */ /* 0x000fe4000bf66270 */
[----:B------:R-:W-:-:S11]  /*b530*/  ISETP.GE.AND P4, PT, R16, UR4, PT ;  /* 0x0000000410007c0c */ /* 0x000fd6000bf86270 */
[-C--:B---3--:R-:W-:Y:S02]  /*b540*/  @!P3 LEA R4, P0, R2, R7.reuse, 0x1 ;  /* 0x000000070204b211 */ /* 0x088fe400078008ff */
[----:B------:R-:W-:Y:S02]  /*b550*/  @!P4 LEA R6, P2, R16, R7, 0x1 ;  /* 0x000000071006c211 */ /* 0x000fe400078408ff */
[-C--:B----4-:R-:W-:Y:S02]  /*b560*/  @!P3 LEA.HI.X R5, R2, R3.reuse, R222, 0x1, P0 ;  /* 0x000000030205b211 */ /* 0x090fe400000f0cde */
[----:B------:R-:W-:-:S03]  /*b570*/  @!P4 LEA.HI.X R7, R16, R3, R221, 0x1, P2 ;  /* 0x000000031007c211 */ /* 0x000fc600010f0cdd */
[----:B------:R3:W-:Y:S04]  /*b580*/  @!P3 ST.E.128 desc[UR50][R4.64], R8 ;  /* 0x000000080400b985 */ /* 0x0007e8000c101d32 */
[----:B------:R3:W-:Y:S02]  /*b590*/  @!P4 ST.E.128 desc[UR50][R6.64], R40 ;  /* 0x000000280600c985 */ /* 0x0007e4000c101d32 */
.L_x_7529:
[----:B------:R-:W-:Y:S05]  /*b5a0*/  BSYNC B1 ;  /* 0x0000000000017941 */ /* 0x000fea0003800000 */
.L_x_7528:
[----:B----4-:R4:W0:Y:S01]  /*b5b0*/  SHFL.IDX PT, R3, R33, 0x2, 0x181f ;  /* 0x00581f0021037f89 */ /* 0x01082200000e0000 */
[----:B------:R-:W-:Y:S03]  /*b5c0*/  BSSY B1, `(.L_x_7530) ;  /* 0x000000c000017945 */ /* 0x000fe60003800000 */
[----:B---3--:R4:W3:Y:S01]  /*b5d0*/  SHFL.IDX PT, R7, R0, 0x2, 0x181f ;  /* 0x00581f0000077f89 */ /* 0x0088e200000e0000 */
[----:B------:R-:W-:Y:S05]  /*b5e0*/  @P1 BRA `(.L_x_7531) ;  /* 0x0000000000241947 */ /* 0x000fea0003800000 */
[----:B------:R-:W-:Y:S02]  /*b5f0*/  ULDC UR4, c[0x0][0xac8] ;  /* 0x0002b20000047ab9 */ /* 0x000fe40000000800 */
[----:B------:R-:W-:Y:S02]  /*b600*/  ISETP.GE.AND P2, PT, R2, UR4, PT ;  /* 0x0000000402007c0c */ /* 0x000fe4000bf46270 */
[----:B------:R-:W-:-:S11]  /*b610*/  ISETP.GE.AND P3, PT, R16, UR4, PT ;  /* 0x0000000410007c0c */ /* 0x000fd6000bf66270 */
[-C--:B---3--:R-:W-:Y:S02]  /*b620*/  @!P2 LEA R4, P0, R2, R7.reuse, 0x1 ;  /* 0x000000070204a211 */ /* 0x088fe400078008ff */
[----:B------:R-:W-:Y:S02]  /*b630*/  @!P3 LEA R6, P1, R16, R7, 0x1 ;  /* 0x000000071006b211 */ /* 0x000fe400078208ff */
[-C--:B0-----:R-:W-:Y:S02]  /*b640*/  @!P2 LEA.HI.X R5, R2, R3.reuse, R222, 0x1, P0 ;  /* 0x000000030205a211 */ /* 0x081fe400000f0cde */
[----:B------:R-:W-:-:S03]  /*b650*/  @!P3 LEA.HI.X R7, R16, R3, R221, 0x1, P1 ;  /* 0x000000031007b211 */ /* 0x000fc600008f0cdd */
[----:B------:R0:W-:Y:S04]  /*b660*/  @!P2 ST.E.128 desc[UR50][R4.64], R12 ;  /* 0x0000000c0400a985 */ /* 0x0001e8000c101d32 */
[----:B------:R0:W-:Y:S02]  /*b670*/  @!P3 ST.E.128 desc[UR50][R6.64], R44 ;  /* 0x0000002c0600b985 */ /* 0x0001e4000c101d32 */
.L_x_7531:
[----:B------:R-:W-:Y:S05]  /*b680*/  BSYNC B1 ;  /* 0x0000000000017941 */ /* 0x000fea0003800000 */
.L_x_7530:
[----:B0-----:R-:W-:Y:S01]  /*b690*/  VIADD R3, R35, 0x60 ;  /* 0x0000006023037836 */ /* 0x001fe20000000000 */
[----:B--2-4-:R-:W0:Y:S04]  /*b6a0*/  SHFL.IDX PT, R33, R33, 0x3, 0x181f ;  /* 0x00781f0021217f89 */ /* 0x014e2800000e0000 */
[----:B------:R-:W-:Y:S01]  /*b6b0*/  ISETP.GE.AND P0, PT, R3, R30, PT ;  /* 0x0000001e0300720c */ /* 0x000fe20003f06270 */
[----:B---3--:R2:W3:-:S12]  /*b6c0*/  SHFL.IDX PT, R7, R0, 0x3, 0x181f ;  /* 0x00781f0000077f89 */ /* 0x0084d800000e0000 */
[----:B--2---:R-:W-:Y:S05]  /*b6d0*/  @P0 BRA `(.L_x_7532) ;  /* 0x0000001800200947 */ /* 0x004fea0003800000 */
[----:B------:R-:W-:Y:S02]  /*b6e0*/  ULDC UR4, c[0x0][0xac8] ;  /* 0x0002b20000047ab9 */ /* 0x000fe40000000800 */
[----:B------:R-:W-:-:S13]  /*b6f0*/  ISETP.GE.AND P1, PT, R2, UR4, PT ;  /* 0x0000000402007c0c */ /* 0x000fda000bf26270 */
[----:B---3--:R-:W-:-:S04]  /*b700*/  @!P1 LEA R4, P0, R2, R7, 0x1 ;  /* 0x0000000702049211 */ /* 0x008fc800078008ff */
[----:B0-----:R-:W-:Y:S02]  /*b710*/  @!P1 LEA.HI.X R5, R2, R33, R222, 0x1, P0 ;  /* 0x0000002102059211 */ /* 0x001fe400000f0cde */
[----:B------:R-:W-:-:S03]  /*b720*/  ISETP.GE.AND P0, PT, R16, UR4, PT ;  /* 0x0000000410007c0c */ /* 0x000fc6000bf06270 */
[----:B------:R0:W-:Y:S10]  /*b730*/  @!P1 ST.E.128 desc[UR50][R4.64], R24 ;  /* 0x0000001804009985 */ /* 0x0001f4000c101d32 */
[----:B------:R-:W-:Y:S05]  /*b740*/  @P0 BRA `(.L_x_7532) ;  /* 0x0000001800040947 */ /* 0x000fea0003800000 */
[----:B0-----:R-:W-:-:S04]  /*b750*/  LEA R4, P0, R16, R7, 0x1 ;  /* 0x0000000710047211 */ /* 0x001fc800078008ff */
[----:B------:R-:W-:-:S05]  /*b760*/  LEA.HI.X R5, R16, R33, R221, 0x1, P0 ;  /* 0x0000002110057211 */ /* 0x000fca00000f0cdd */
[----:B------:R0:W-:Y:S01]  /*b770*/  ST.E.128 desc[UR50][R4.64], R48 ;  /* 0x0000003004007985 */ /* 0x0001e2000c101d32 */
[----:B------:R-:W-:Y:S05]  /*b780*/  BRA `(.L_x_7532) ;  /* 0x0000001400f47947 */ /* 0x000fea0003800000 */
.L_x_7525:
[----:B------:R-:W-:Y:S01]  /*b790*/  ULDC.64 UR10, c[0x0][0xb08] ;  /* 0x0002c200000a7ab9 */ /* 0x000fe20000000a00 */
[----:B0-----:R-:W0:Y:S01]  /*b7a0*/  @P1 LDC R0, c[0x0][0xbec] ;  /* 0x0002fb00ff001b82 */ /* 0x001e220000000800 */
[----:B------:R-:W-:Y:S01]  /*b7b0*/  UIMAD UR7, UR12, UR10, URZ ;  /* 0x0000000a0c0772a4 */ /* 0x000fe2000f8e023f */
[----:B------:R-:W-:Y:S01]  /*b7c0*/  IMAD.MOV.U32 R3, RZ, RZ, R11 ;  /* 0x000000ffff037224 */ /* 0x000fe200078e000b */
[----:B------:R-:W-:Y:S01]  /*b7d0*/  UIMAD.WIDE.U32 UR8, UR4, UR10, URZ ;  /* 0x0000000a040872a5 */ /* 0x000fe2000f8e003f */
[----:B------:R-:W-:Y:S01]  /*b7e0*/  VIADD R32, R32, 0x22820 ;  /* 0x0002282020207836 */ /* 0x000fe20000000000 */
[----:B------:R-:W-:Y:S01]  /*b7f0*/  UIMAD UR7, UR4, UR11, UR7 ;  /* 0x0000000b040772a4 */ /* 0x000fe2000f8e0207 */
[----:B------:R-:W-:Y:S01]  /*b800*/  BSSY B1, `(.L_x_7533) ;  /* 0x000006a000017945 */ /* 0x000fe20003800000 */
[----:B------:R-:W-:Y:S01]  /*b810*/  USHF.R.S32.HI UR4, URZ, 0x1f, UR37 ;  /* 0x0000001f3f047899 */ /* 0x000fe20008011425 */
[----:B------:R-:W1:Y:S01]  /*b820*/  @P1 LDC R5, c[0x0][0xbf0] ;  /* 0x0002fc00ff051b82 */ /* 0x000e620000000800 */
[----:B------:R-:W-:Y:S01]  /*b830*/  UIADD3 UR9, UR9, UR7, URZ ;  /* 0x0000000709097290 */ /* 0x000fe2000fffe03f */
[----:B------:R-:W-:Y:S01]  /*b840*/  PRMT R32, RZ, 0x654, R32 ;  /* 0x00000654ff207816 */ /* 0x000fe20000000020 */
[----:B------:R-:W-:-:S02]  /*b850*/  ULDC.64 UR10, c[0x0][0xb38] ;  /* 0x0002ce00000a7ab9 */ /* 0x000fc40000000a00 */
[----:B------:R-:W-:Y:S01]  /*b860*/  UIMAD.WIDE.U32 UR8, UR41, UR10, UR8 ;  /* 0x0000000a290872a5 */ /* 0x000fe2000f8e0008 */
[----:B------:R2:W-:Y:S03]  /*b870*/  SYNCS.ARRIVE.TRANS64.RED.A1T0 RZ, [R32+URZ], RZ ;  /* 0x000000ff20ff79a7 */ /* 0x0005e6000810043f */
[----:B------:R-:W-:-:S03]  /*b880*/  UIMAD UR9, UR41, UR11, UR9 ;  /* 0x0000000b290972a4 */ /* 0x000fc6000f8e0209 */
[----:B------:R-:W-:Y:S02]  /*b890*/  ULDC.64 UR10, c[0x0][0xb40] ;  /* 0x0002d000000a7ab9 */ /* 0x000fe40000000a00 */
[----:B------:R-:W-:Y:S02]  /*b8a0*/  UIMAD UR4, UR4, UR10, URZ ;  /* 0x0000000a040472a4 */ /* 0x000fe4000f8e023f */
[----:B------:R-:W-:Y:S01]  /*b8b0*/  UIMAD.WIDE.U32 UR8, UR37, UR10, UR8 ;  /* 0x0000000a250872a5 */ /* 0x000fe2000f8e0008 */
[----:B0-----:R-:W-:Y:S01]  /*b8c0*/  @P1 IMAD.HI.U32 R0, R11, R0, RZ ;  /* 0x000000000b001227 */ /* 0x001fe200078e00ff */
[----:B------:R-:W-:-:S03]  /*b8d0*/  UIMAD UR4, UR37, UR11, UR4 ;  /* 0x0000000b250472a4 */ /* 0x000fc6000f8e0204 */
[----:B------:R-:W-:Y:S01]  /*b8e0*/  ULDC.64 UR10, c[0x0][0xb48] ;  /* 0x0002d200000a7ab9 */ /* 0x000fe20000000a00 */
[----:B------:R-:W-:Y:S01]  /*b8f0*/  UIADD3 UR9, UR9, UR4, URZ ;  /* 0x0000000409097290 */ /* 0x000fe2000fffe03f */
[----:B-1----:R-:W-:-:S03]  /*b900*/  @P1 SHF.R.U32.HI R3, RZ, R5, R0 ;  /* 0x00000005ff031219 */ /* 0x002fc60000011600 */
[----:B------:R-:W-:Y:S01]  /*b910*/  UIMAD.WIDE.U32 UR8, UR40, UR10, UR8 ;  /* 0x0000000a280872a5 */ /* 0x000fe2000f8e0008 */
[--C-:B------:R-:W-:Y:S01]  /*b920*/  SHF.R.S32.HI R0, RZ, 0x1f, R3.reuse ;  /* 0x0000001fff007819 */ /* 0x100fe20000011403 */
[----:B------:R-:W-:Y:S02]  /*b930*/  IMAD.MOV R4, RZ, RZ, -R3 ;  /* 0x000000ffff047224 */ /* 0x000fe400078e0a03 */
[----:B------:R-:W-:Y:S02]  /*b940*/  UIMAD UR40, UR40, UR11, UR9 ;  /* 0x0000000b282872a4 */ /* 0x000fe4000f8e0209 */
[----:B------:R-:W-:Y:S01]  /*b950*/  MOV R5, UR9 ;  /* 0x0000000900057c02 */ /* 0x000fe20008000f00 */
[----:B------:R-:W-:Y:S01]  /*b960*/  ULDC.64 UR10, c[0x0][0xb30] ;  /* 0x0002cc00000a7ab9 */ /* 0x000fe20000000a00 */
[----:B------:R-:W-:Y:S02]  /*b970*/  IMAD R33, R33, R4, R11 ;  /* 0x0000000421217224 */ /* 0x000fe400078e020b */
[----:B------:R-:W-:-:S02]  /*b980*/  IMAD R0, R0, UR10, RZ ;  /* 0x0000000a00007c24 */ /* 0x000fc4000f8e02ff */
        /* <DEDUP_REMOVED lines=14> */
[----:B------:R2:W0:Y:S04]  /*ba70*/  SHFL.IDX PT, R6, R0, RZ, 0x1c1f ;  /* 0x001c1fff00067589 */ /* 0x00042800000e0000 */
[----:B------:R2:W1:Y:S01]  /*ba80*/  SHFL.IDX PT, R7, R3, RZ, 0x1c1f ;  /* 0x001c1fff03077589 */ /* 0x00046200000e0000 */
[----:B------:R-:W-:Y:S05]  /*ba90*/  @P2 BRA `(.L_x_7534) ;  /* 0x0000000400002947 */ /* 0x000fea0003800000 */
[----:B------:R-:W-:Y:S02]  /*baa0*/  ULDC UR4, c[0x0][0xac8] ;  /* 0x0002b20000047ab9 */ /* 0x000fe40000000800 */
[----:B------:R-:W-:Y:S02]  /*bab0*/  ISETP.GE.AND P1, PT, R199, UR4, PT ;  /* 0x00000004c7007c0c */ /* 0x000fe4000bf26270 */
[----:B------:R-:W-:Y:S02]  /*bac0*/  ISETP.GE.AND P4, PT, R198, UR4, PT ;  /* 0x00000004c6007c0c */ /* 0x000fe4000bf86270 */
[----:B------:R-:W-:Y:S02]  /*bad0*/  ISETP.GE.AND P3, PT, R197, UR4, PT ;  /* 0x00000004c5007c0c */ /* 0x000fe4000bf66270 */
[----:B------:R-:W-:-:S07]  /*bae0*/  ISETP.GE.AND P2, PT, R196, UR4, PT ;  /* 0x00000004c4007c0c */ /* 0x000fce000bf46270 */
[----:B01----:R-:W-:Y:S02]  /*baf0*/  @!P1 IMAD.WIDE R4, R199, 0x4, R6 ;  /* 0x00000004c7049825 */ /* 0x003fe400078e0206 */
[----:B------:R-:W-:-:S03]  /*bb00*/  @!P4 LEA R8, P5, R198, R6, 0x2 ;  /* 0x00000006c608c211 */ /* 0x000fc600078a10ff */
[----:B------:R0:W-:Y:S01]  /*bb10*/  @!P1 ST.E.64 desc[UR50][R4.64], R60 ;  /* 0x0000003c04009985 */ /* 0x0001e2000c101b32 */
[----:B------:R-:W-:Y:S02]  /*bb20*/  ISETP.GE.AND P1, PT, R195, UR4, PT ;  /* 0x00000004c3007c0c */ /* 0x000fe4000bf26270 */
[-C--:B------:R-:W-:Y:S02]  /*bb30*/  @!P4 LEA.HI.X R9, R198, R7.reuse, R216, 0x2, P5 ;  /* 0x00000007c609c211 */ /* 0x080fe400028f14d8 */
[CC--:B------:R-:W-:Y:S02]  /*bb40*/  @!P3 LEA R10, P5, R197.reuse, R6.reuse, 0x2 ;  /* 0x00000006c50ab211 */ /* 0x0c0fe400078a10ff */
[----:B------:R-:W-:Y:S01]  /*bb50*/  @!P2 LEA R12, P6, R196, R6, 0x2 ;  /* 0x00000006c40ca211 */ /* 0x000fe200078c10ff */
[----:B------:R1:W-:Y:S01]  /*bb60*/  @!P4 ST.E.64 desc[UR50][R8.64], R62 ;  /* 0x0000003e0800c985 */ /* 0x0003e2000c101b32 */
[----:B------:R-:W-:Y:S02]  /*bb70*/  @!P3 LEA.HI.X R11, R197, R7, R215, 0x2, P5 ;  /* 0x00000007c50bb211 */ /* 0x000fe400028f14d7 */
        /* <DEDUP_REMOVED lines=8> */
[CC--:B0-----:R-:W-:Y:S02]  /*bc00*/  @!P4 LEA R4, P6, R194.reuse, R6.reuse, 0x2 ;  /* 0x00000006c204c211 */ /* 0x0c1fe400078c10ff */
[----:B------:R0:W-:Y:S01]  /*bc10*/  @!P1 ST.E.64 desc[UR50][R14.64], R68 ;  /* 0x000000440e009985 */ /* 0x0001e2000c101b32 */
[----:B------:R-:W-:Y:S02]  /*bc20*/  ISETP.GE.AND P1, PT, R191, UR4, PT ;  /* 0x00000004bf007c0c */ /* 0x000fe4000bf26270 */
[-C--:B------:R-:W-:Y:S02]  /*bc30*/  @!P4 LEA.HI.X R5, R194, R7.reuse, R212, 0x2, P6 ;  /* 0x00000007c205c211 */ /* 0x080fe400030f14d4 */
[CC--:B-1----:R-:W-:Y:S02]  /*bc40*/  @!P3 LEA R8, P6, R193.reuse, R6.reuse, 0x2 ;  /* 0x00000006c108b211 */ /* 0x0c2fe400078c10ff */
[----:B---3--:R-:W-:Y:S01]  /*bc50*/  @!P2 LEA R10, P5, R192, R6, 0x2 ;  /* 0x00000006c00aa211 */ /* 0x008fe200078a10ff */
[----:B------:R1:W-:Y:S01]  /*bc60*/  @!P4 ST.E.64 desc[UR50][R4.64], R70 ;  /* 0x000000460400c985 */ /* 0x0003e2000c101b32 */
[----:B------:R-:W-:-:S02]  /*bc70*/  @!P3 LEA.HI.X R9, R193, R7, R211, 0x2, P6 ;  /* 0x00000007c109b211 */ /* 0x000fc400030f14d3 */
[----:B------:R-:W-:Y:S02]  /*bc80*/  ISETP.GE.AND P4, PT, R190, UR4, PT ;  /* 0x00000004be007c0c */ /* 0x000fe4000bf86270 */
[----:B------:R-:W-:Y:S01]  /*bc90*/  ISETP.GE.AND P6, PT, R189, UR4, PT ;  /* 0x00000004bd007c0c */ /* 0x000fe2000bfc6270 */
[----:B------:R3:W-:Y:S01]  /*bca0*/  @!P3 ST.E.64 desc[UR50][R8.64], R72 ;  /* 0x000000480800b985 */ /* 0x0007e2000c101b32 */
[----:B------:R-:W-:Y:S02]  /*bcb0*/  @!P2 LEA.HI.X R11, R192, R7, R210, 0x2, P5 ;  /* 0x00000007c00ba211 */ /* 0x000fe400028f14d2 */
[----:B----4-:R-:W-:-:S03]  /*bcc0*/  @!P1 LEA R12, P3, R191, R6, 0x2 ;  /* 0x00000006bf0c9211 */ /* 0x010fc600078610ff */
[----:B------:R4:W-:Y:S01]  /*bcd0*/  @!P2 ST.E.64 desc[UR50][R10.64], R74 ;  /* 0x0000004a0a00a985 */ /* 0x0009e2000c101b32 */
[-C--:B------:R-:W-:Y:S02]  /*bce0*/  @!P1 LEA.HI.X R13, R191, R7.reuse, R209, 0x2, P3 ;  /* 0x00000007bf0d9211 */ /* 0x080fe400018f14d1 */
[----:B------:R-:W-:Y:S02]  /*bcf0*/  ISETP.GE.AND P2, PT, R188, UR4, PT ;  /* 0x00000004bc007c0c */ /* 0x000fe4000bf46270 */
[CC--:B0-----:R-:W-:Y:S01]  /*bd00*/  @!P4 LEA R14, P5, R190.reuse, R6.reuse, 0x2 ;  /* 0x00000006be0ec211 */ /* 0x0c1fe200078a10ff */
[----:B------:R0:W-:Y:S01]  /*bd10*/  @!P1 ST.E.64 desc[UR50][R12.64], R76 ;  /* 0x0000004c0c009985 */ /* 0x0001e2000c101b32 */
[----:B-1----:R-:W-:Y:S02]  /*bd20*/  @!P6 LEA R4, P3, R189, R6, 0x2 ;  /* 0x00000006bd04e211 */ /* 0x002fe400078610ff */
[----:B------:R-:W-:Y:S02]  /*bd30*/  ISETP.GE.AND P1, PT, R23, UR4, PT ;  /* 0x0000000417007c0c */ /* 0x000fe4000bf26270 */
[----:B------:R-:W-:-:S02]  /*bd40*/  @!P4 LEA.HI.X R15, R190, R7, R208, 0x2, P5 ;  /* 0x00000007be0fc211 */ /* 0x000fc400028f14d0 */
[-C--:B------:R-:W-:Y:S02]  /*bd50*/  @!P6 LEA.HI.X R5, R189, R7.reuse, R207, 0x2, P3 ;  /* 0x00000007bd05e211 */ /* 0x080fe400018f14cf */
[----:B------:R-:W-:Y:S01]  /*bd60*/  ISETP.GE.AND P5, PT, R18, UR4, PT ;  /* 0x0000000412007c0c */ /* 0x000fe2000bfa6270 */
[----:B------:R1:W-:Y:S01]  /*bd70*/  @!P4 ST.E.64 desc[UR50][R14.64], R78 ;  /* 0x0000004e0e00c985 */ /* 0x0003e2000c101b32 */
[----:B---3--:R-:W-:Y:S02]  /*bd80*/  @!P2 LEA R8, P3, R188, R6, 0x2 ;  /* 0x00000006bc08a211 */ /* 0x008fe400078610ff */
[----:B------:R-:W-:Y:S01]  /*bd90*/  ISETP.GE.AND P4, PT, R22, UR4, PT ;  /* 0x0000000416007c0c */ /* 0x000fe2000bf86270 */
[----:B------:R3:W-:Y:S01]  /*bda0*/  @!P6 ST.E.64 desc[UR50][R4.64], R80 ;  /* 0x000000500400e985 */ /* 0x0007e2000c101b32 */
[----:B------:R-:W-:Y:S02]  /*bdb0*/  ISETP.GE.AND P6, PT, R19, UR4, PT ;  /* 0x0000000413007c0c */ /* 0x000fe4000bfc6270 */
[----:B------:R-:W-:-:S02]  /*bdc0*/  @!P2 LEA.HI.X R9, R188, R7, R206, 0x2, P3 ;  /* 0x00000007bc09a211 */ /* 0x000fc400018f14ce */
[----:B----4-:R-:W-:-:S03]  /*bdd0*/  @!P1 LEA R10, P3, R23, R6, 0x2 ;  /* 0x00000006170a9211 */ /* 0x010fc600078610ff */
[----:B------:R3:W-:Y:S01]  /*bde0*/  @!P2 ST.E.64 desc[UR50][R8.64], R82 ;  /* 0x000000520800a985 */ /* 0x0007e2000c101b32 */
[----:B------:R-:W-:-:S03]  /*bdf0*/  @!P1 LEA.HI.X R11, R23, R7, R205, 0x2, P3 ;  /* 0x00000007170b9211 */ /* 0x000fc600018f14cd */
[-C--:B0-----:R-:W-:Y:S02]  /*be00*/  @!P4 LEA R12, P2, R22, R6.reuse, 0x2 ;  /* 0x00000006160cc211 */ /* 0x081fe400078410ff */
        /* <DEDUP_REMOVED lines=9> */
.L_x_7534:
[----:B------:R-:W-:Y:S05]  /*bea0*/  BSYNC B1 ;  /* 0x0000000000017941 */ /* 0x000fea0003800000 */
.L_x_7533:
[----:B-1-3--:R1:W3:Y:S04]  /*beb0*/  SHFL.IDX PT, R7, R3, 0x1, 0x1c1f ;  /* 0x003c1f0003077f89 */ /* 0x00a2e800000e0000 */
[----:B0-----:R1:W0:Y:S01]  /*bec0*/  SHFL.IDX PT, R6, R0, 0x1, 0x1c1f ;  /* 0x003c1f0000067f89 */ /* 0x00122200000e0000 */
[----:B------:R-:W-:Y:S05]  /*bed0*/  @P0 BRA `(.L_x_7532) ;  /* 0x0000001000200947 */ /* 0x000fea0003800000 */
[----:B------:R-:W-:Y:S02]  /*bee0*/  ULDC UR4, c[0x0][0xac8] ;  /* 0x0002b20000047ab9 */ /* 0x000fe40000000800 */
[----:B------:R-:W-:Y:S02]  /*bef0*/  ISETP.GE.AND P1, PT, R198, UR4, PT ;  /* 0x00000004c6007c0c */ /* 0x000fe4000bf26270 */
[----:B------:R-:W-:Y:S02]  /*bf00*/  ISETP.GE.AND P6, PT, R199, UR4, PT ;  /* 0x00000004c7007c0c */ /* 0x000fe4000bfc6270 */
[----:B------:R-:W-:Y:S02]  /*bf10*/  ISETP.GE.AND P0, PT, R197, UR4, PT ;  /* 0x00000004c5007c0c */ /* 0x000fe4000bf06270 */
[----:B------:R-:W-:Y:S02]  /*bf20*/  ISETP.GE.AND P2, PT, R196, UR4, PT ;  /* 0x00000004c4007c0c */ /* 0x000fe4000bf46270 */
[----:B------:R-:W-:-:S05]  /*bf30*/  ISETP.GE.AND P3, PT, R195, UR4, PT ;  /* 0x00000004c3007c0c */ /* 0x000fca000bf66270 */
[CC--:B0-----:R-:W-:Y:S02]  /*bf40*/  @!P1 LEA R8, P4, R198.reuse, R6.reuse, 0x2 ;  /* 0x00000006c6089211 */ /* 0x0c1fe400078810ff */
[----:B---3--:R-:W-:Y:S02]  /*bf50*/  @!P6 IMAD.WIDE R4, R199, 0x4, R6 ;  /* 0x00000004c704e825 */ /* 0x008fe400078e0206 */
[-C--:B------:R-:W-:Y:S02]  /*bf60*/  @!P1 LEA.HI.X R9, R198, R7.reuse, R216, 0x2, P4 ;  /* 0x00000007c6099211 */ /* 0x080fe400020f14d8 */
[----:B------:R-:W-:Y:S01]  /*bf70*/  ISETP.GE.AND P4, PT, R194, UR4, PT ;  /* 0x00000004c2007c0c */ /* 0x000fe2000bf86270 */
[----:B------:R0:W-:Y:S01]  /*bf80*/  @!P6 ST.E.64 desc[UR50][R4.64], R58 ;  /* 0x0000003a0400e985 */ /* 0x0001e2000c101b32 */
[-C--:B------:R-:W-:Y:S02]  /*bf90*/  @!P0 LEA R10, P5, R197, R6.reuse, 0x2 ;  /* 0x00000006c50a8211 */ /* 0x080fe400078a10ff */
[----:B------:R-:W-:Y:S01]  /*bfa0*/  @!P3 LEA R14, P6, R195, R6, 0x2 ;  /* 0x00000006c30eb211 */ /* 0x000fe200078c10ff */
[----:B------:R3:W-:Y:S01]  /*bfb0*/  @!P1 ST.E.64 desc[UR50][R8.64], R56 ;  /* 0x0000003808009985 */ /* 0x0007e2000c101b32 */
[----:B------:R-:W-:-:S02]  /*bfc0*/  @!P0 LEA.HI.X R11, R197, R7, R215, 0x2, P5 ;  /* 0x00000007c50b8211 */ /* 0x000fc400028f14d7 */
[CC--:B------:R-:W-:Y:S02]  /*bfd0*/  @!P2 LEA R12, P1, R196.reuse, R6.reuse, 0x2 ;  /* 0x00000006c40ca211 */ /* 0x0c0fe400078210ff */
[-C--:B------:R-:W-:Y:S01]  /*bfe0*/  @!P3 LEA.HI.X R15, R195, R7.reuse, R213, 0x2, P6 ;  /* 0x00000007c30fb211 */ /* 0x080fe200030f14d5 */
[----:B------:R4:W-:Y:S01]  /*bff0*/  @!P0 ST.E.64 desc[UR50][R10.64], R54 ;  /* 0x000000360a008985 */ /* 0x0009e2000c101b32 */
[----:B------:R-:W-:Y:S02]  /*c000*/  ISETP.GE.AND P0, PT, R193, UR4, PT ;  /* 0x00000004c1007c0c */ /* 0x000fe4000bf06270 */
[----:B------:R-:W-:Y:S02]  /*c010*/  @!P2 LEA.HI.X R13, R196, R7, R214, 0x2, P1 ;  /* 0x00000007c40da211 */ /* 0x000fe400008f14d6 */
[----:B------:R-:W-:Y:S02]  /*c020*/  ISETP.GE.AND P1, PT, R192, UR4, PT ;  /* 0x00000004c0007c0c */ /* 0x000fe4000bf26270 */
[----:B------:R-:W-:Y:S01]  /*c030*/  @!P4 LEA R20, P5, R194, R6, 0x2 ;  /* 0x00000006c214c211 */ /* 0x000fe200078a10ff */
[----:B------:R5:W-:Y:S01]  /*c040*/  @!P2 ST.E.64 desc[UR50][R12.64], R52 ;  /* 0x000000340c00a985 */ /* 0x000be2000c101b32 */
[----:B------:R-:W-:-:S02]  /*c050*/  ISETP.GE.AND P2, PT, R191, UR4, PT ;  /* 0x00000004bf007c0c */ /* 0x000fc4000bf46270 */
[-C--:B------:R-:W-:Y:S01]  /*c060*/  @!P4 LEA.HI.X R21, R194, R7.reuse, R212, 0x2, P5 ;  /* 0x00000007c215c211 */ /* 0x080fe200028f14d4 */
[----:B------:R2:W-:Y:S02]  /*c070*/  @!P3 ST.E.64 desc[UR50][R14.64], R50 ;  /* 0x000000320e00b985 */ /* 0x0005e4000c101b32 */
[CC--:B0-----:R-:W-:Y:S02]  /*c080*/  @!P0 LEA R4, P3, R193.reuse, R6.reuse, 0x2 ;  /* 0x00000006c1048211 */ /* 0x0c1fe400078610ff */
[----:B------:R-:W-:Y:S01]  /*c090*/  @!P4 ST.E.64 desc[UR50][R20.64], R48 ;  /* 0x000000301400c985 */ /* 0x000fe2000c101b32 */
[----:B------:R-:W-:Y:S02]  /*c0a0*/  ISETP.GE.AND P4, PT, R190, UR4, PT ;  /* 0x00000004be007c0c */ /* 0x000fe4000bf86270 */
[----:B---3--:R-:W-:Y:S02]  /*c0b0*/  @!P1 LEA R8, P5, R192, R6, 0x2 ;  /* 0x00000006c0089211 */ /* 0x008fe400078a10ff */
[----:B------:R-:W-:-:S02]  /*c0c0*/  @!P0 LEA.HI.X R5, R193, R7, R211, 0x2, P3 ;  /* 0x00000007c1058211 */ /* 0x000fc400018f14d3 */
[----:B------:R-:W-:Y:S02]  /*c0d0*/  ISETP.GE.AND P3, PT, R189, UR4, PT ;  /* 0x00000004bd007c0c */ /* 0x000fe4000bf66270 */
[CC--:B----4-:R-:W-:Y:S01]  /*c0e0*/  @!P2 LEA R10, P6, R191.reuse, R6.reuse, 0x2 ;  /* 0x00000006bf0aa211 */ /* 0x0d0fe200078c10ff */
[----:B------:R0:W-:Y:S01]  /*c0f0*/  @!P0 ST.E.64 desc[UR50][R4.64], R46 ;  /* 0x0000002e04008985 */ /* 0x0001e2000c101b32 */
[-C--:B------:R-:W-:Y:S02]  /*c100*/  @!P1 LEA.HI.X R9, R192, R7.reuse, R210, 0x2, P5 ;  /* 0x00000007c0099211 */ /* 0x080fe400028f14d2 */
[----:B------:R-:W-:Y:S02]  /*c110*/  @!P2 LEA.HI.X R11, R191, R7, R209, 0x2, P6 ;  /* 0x00000007bf0ba211 */ /* 0x000fe400030f14d1 */
[----:B------:R-:W-:Y:S01]  /*c120*/  ISETP.GE.AND P0, PT, R188, UR4, PT ;  /* 0x00000004bc007c0c */ /* 0x000fe2000bf06270 */
[----:B------:R3:W-:Y:S01]  /*c130*/  @!P1 ST.E.64 desc[UR50][R8.64], R44 ;  /* 0x0000002c08009985 */ /* 0x0007e2000c101b32 */
[----:B-----5:R-:W-:-:S02]  /*c140*/  @!P4 LEA R12, P1, R190, R6, 0x2 ;  /* 0x00000006be0cc211 */ /* 0x020fc400078210ff */
[----:B------:R-:W-:Y:S01]  /*c150*/  ISETP.GE.AND P5, PT, R23, UR4, PT ;  /* 0x0000000417007c0c */ /* 0x000fe2000bfa6270 */
[----:B------:R4:W-:Y:S01]  /*c160*/  @!P2 ST.E.64 desc[UR50][R10.64], R42 ;  /* 0x0000002a0a00a985 */ /* 0x0009e2000c101b32 */
[----:B------:R-:W-:Y:S02]  /*c170*/  @!P4 LEA.HI.X R13, R190, R7, R208, 0x2, P1 ;  /* 0x00000007be0dc211 */ /* 0x000fe400008f14d0 */
[----:B------:R-:W-:Y:S02]  /*c180*/  ISETP.GE.AND P2, PT, R22, UR4, PT ;  /* 0x0000000416007c0c */ /* 0x000fe4000bf46270 */
[----:B------:R-:W-:Y:S01]  /*c190*/  ISETP.GE.AND P1, PT, R19, UR4, PT ;  /* 0x0000000413007c0c */ /* 0x000fe2000bf26270 */
[----:B------:R1:W-:Y:S01]  /*c1a0*/  @!P4 ST.E.64 desc[UR50][R12.64], R40 ;  /* 0x000000280c00c985 */ /* 0x0003e2000c101b32 */
[-C--:B--2---:R-:W-:Y:S02]  /*c1b0*/  @!P3 LEA R14, P6, R189, R6.reuse, 0x2 ;  /* 0x00000006bd0eb211 */ /* 0x084fe400078c10ff */
[----:B0-----:R-:W-:-:S02]  /*c1c0*/  @!P0 LEA R4, P4, R188, R6, 0x2 ;  /* 0x00000006bc048211 */ /* 0x001fc400078810ff */
[-C--:B------:R-:W-:Y:S02]  /*c1d0*/  @!P3 LEA.HI.X R15, R189, R7.reuse, R207, 0x2, P6 ;  /* 0x00000007bd0fb211 */ /* 0x080fe400030f14cf */
[----:B------:R-:W-:-:S03]  /*c1e0*/  @!P0 LEA.HI.X R5, R188, R7, R206, 0x2, P4 ;  /* 0x00000007bc058211 */ /* 0x000fc600020f14ce */
[----:B------:R1:W-:Y:S01]  /*c1f0*/  @!P3 ST.E.64 desc[UR50][R14.64], R38 ;  /* 0x000000260e00b985 */ /* 0x0003e2000c101b32 */
[-C--:B---3--:R-:W-:Y:S02]  /*c200*/  @!P5 LEA R8, P3, R23, R6.reuse, 0x2 ;  /* 0x000000061708d211 */ /* 0x088fe400078610ff */
[CC--:B----4-:R-:W-:Y:S01]  /*c210*/  @!P2 LEA R10, P4, R22.reuse, R6.reuse, 0x2 ;  /* 0x00000006160aa211 */ /* 0x0d0fe200078810ff */
        /* <DEDUP_REMOVED lines=10> */
[----:B-1----:R-:W-:-:S04]  /*c2c0*/  LEA R4, P0, R18, R6, 0x2 ;  /* 0x0000000612047211 */ /* 0x002fc800078010ff */
[----:B------:R-:W-:-:S05]  /*c2d0*/  LEA.HI.X R5, R18, R7, R202, 0x2, P0 ;  /* 0x0000000712057211 */ /* 0x000fca00000f14ca */
[----:B------:R4:W-:Y:S01]  /*c2e0*/  ST.E.64 desc[UR50][R4.64], R28 ;  /* 0x0000001c04007985 */ /* 0x0009e2000c101b32 */
[----:B------:R-:W-:Y:S05]  /*c2f0*/  BRA `(.L_x_7532) ;  /* 0x0000000c00187947 */ /* 0x000fea0003800000 */
.L_x_7523:
        /* <DEDUP_REMOVED lines=12> */
[----:B------:R-:W-:Y:S02]  /*c3c0*/  ULDC UR4, c[0x0][0xa88] ;  /* 0x0002a20000047ab9 */ /* 0x000fe40000000800 */
        /* <DEDUP_REMOVED lines=8> */
[----:B------:R-:W-:Y:S02]  /*c450*/  ISETP.GT.AND P0, PT, R223, 0x7f, PT ;  /* 0x0000007fdf00780c */ /* 0x000fe40003f04270 */
[----:B--2---:R-:W-:-:S13]  /*c460*/  @P1 R2UR UR4, R3 ;  /* 0x00000000030412ca */ /* 0x004fda00000e0000 */
[----:B------:R-:W-:Y:S01]  /*c470*/  USHF.R.S32.HI UR16, URZ, 0x1f, UR4 ;  /* 0x0000001f3f107899 */ /* 0x000fe20008011404 */
[----:B0-----:R-:W-:Y:S11]  /*c480*/  @P2 BRA `(.L_x_7535) ;  /* 0x0000000000102947 */ /* 0x001ff60003800000 */
[----:B------:R-:W-:Y:S05]  /*c490*/  @!P1 BRA `(.L_x_7535) ;  /* 0x00000000000c9947 */ /* 0x000fea0003800000 */
[----:B------:R-:W2:Y:S04]  /*c4a0*/  LDG.E R3, desc[UR50][R4.64] ;  /* 0x0000003204037981 */ /* 0x000ea8000c1e1900 */
[----:B-----5:R-:W2:Y:S02]  /*c4b0*/  LDG.E R0, desc[UR50][R4.64+0x4] ;  /* 0x0000043204007981 */ /* 0x020ea4000c1e1900 */
[----:B--2---:R-:W-:-:S07]  /*c4c0*/  IMAD.IADD R0, R0, 0x1, -R3 ;  /* 0x0000000100007824 */ /* 0x004fce00078e0a03 */
.L_x_7535:
[----:B------:R-:W-:Y:S01]  /*c4d0*/  USEL UR37, UR37, URZ, !UP0 ;  /* 0x0000003f25257287 */ /* 0x000fe2000c000000 */
[----:B------:R-:W-:Y:S01]  /*c4e0*/  BSSY B1, `(.L_x_7536) ;  /* 0x0000039000017945 */ /* 0x000fe20003800000 */
[----:B------:R-:W-:-:S03]  /*c4f0*/  USEL UR38, UR38, URZ, !UP0 ;  /* 0x0000003f26267287 */ /* 0x000fc6000c000000 */
[----:B------:R-:W-:Y:S09]  /*c500*/  @P0 BRA `(.L_x_7537) ;  /* 0x0000000000d80947 */ /* 0x000ff20003800000 */
[----:B------:R-:W0:Y:S01]  /*c510*/  S2R R4, SR_TID.X ;  /* 0x0000000000047919 */ /* 0x000e220000002100 */
[----:B------:R-:W1:Y:S01]  /*c520*/  LDC R9, c[0x0][0xbe8] ;  /* 0x0002fa00ff097b82 */ /* 0x000e620000000800 */
[----:B------:R-:W-:-:S05]  /*c530*/  MOV R3, UR39 ;  /* 0x0000002700037c02 */ /* 0x000fca0008000f00 */
        /* <DEDUP_REMOVED lines=14> */
[----:B------:R-:W-:Y:S01]  /*c620*/  UIMAD UR7, UR11, UR37, URZ ;  /* 0x000000250b0772a4 */ /* 0x000fe2000f8e023f */
[----:B------:R-:W1:Y:S01]  /*c630*/  @P0 LDC R5, c[0x0][0xbf0] ;  /* 0x0002fc00ff050b82 */ /* 0x000e620000000800 */
[----:B------:R-:W-:Y:S02]  /*c640*/  UIMAD.WIDE.U32 UR14, UR8, UR41, URZ ;  /* 0x00000029080e72a5 */ /* 0x000fe4000f8e003f */
        /* <DEDUP_REMOVED lines=12> */
[----:B------:R-:W-:Y:S01]  /*c710*/  UIADD3.X UR7, UR7, UR11, UR16, UP0, UP1 ;  /* 0x0000000b07077290 */ /* 0x000fe200087e2410 */
[----:B-1----:R-:W-:Y:S01]  /*c720*/  @P0 SHF.R.U32.HI R3, RZ, R5, R4 ;  /* 0x00000005ff030219 */ /* 0x002fe20000011604 */
[----:B------:R-:W-:Y:S01]  /*c730*/  IMAD.U32 R4, RZ, RZ, UR20 ;  /* 0x00000014ff047e24 */ /* 0x000fe2000f8e00ff */
[----:B------:R-:W-:Y:S01]  /*c740*/  ULDC.64 UR8, c[0x0][UR17+0x210] ;  /* 0x0000840011087abb */ /* 0x000fe20008000a00 */
[----:B------:R-:W-:Y:S01]  /*c750*/  IMAD.U32 R5, RZ, RZ, UR21 ;  /* 0x00000015ff057e24 */ /* 0x000fe2000f8e00ff */
[--C-:B------:R-:W-:Y:S01]  /*c760*/  SHF.R.S32.HI R5, RZ, 0x1f, R3.reuse ;  /* 0x0000001fff057819 */ /* 0x100fe20000011403 */
[----:B------:R-:W-:Y:S01]  /*c770*/  IMAD.MOV R7, RZ, RZ, -R3 ;  /* 0x000000ffff077224 */ /* 0x000fe200078e0a03 */
[----:B------:R-:W-:Y:S01]  /*c780*/  IADD3 R4, P0, P1, R3, UR14, R4 ;  /* 0x0000000e03047c10 */ /* 0x000fe2000f91e004 */
[----:B------:R-:W-:Y:S01]  /*c790*/  ULDC.64 UR10, c[0x0][0xba8] ;  /* 0x0002ea00000a7ab9 */ /* 0x000fe20000000a00 */
[----:B------:R-:W-:Y:S01]  /*c7a0*/  @!UP2 ULDC UR10, c[0x0][0xb50] ;  /* 0x0002d400000aaab9 */ /* 0x000fe20000000800 */
[----:B------:R-:W-:Y:S01]  /*c7b0*/  IMAD R7, R9, R7, R6 ;  /* 0x0000000709077224 */ /* 0x000fe200078e0206 */
[----:B------:R-:W-:Y:S01]  /*c7c0*/  IADD3.X R5, R5, UR7, R8, P0, P1 ;  /* 0x0000000705057c10 */ /* 0x000fe200087e2408 */
[----:B------:R-:W-:-:S02]  /*c7d0*/  @!UP2 ULDC UR11, c[0x0][0xb54] ;  /* 0x0002d500000baab9 */ /* 0x000fc40000000800 */
[C---:B------:R-:W-:Y:S01]  /*c7e0*/  IMAD R6, R7.reuse, UR9, RZ ;  /* 0x0000000907067c24 */ /* 0x040fe2000f8e02ff */
[----:B------:R-:W-:Y:S01]  /*c7f0*/  SHF.R.S32.HI R3, RZ, 0x1f, R7 ;  /* 0x0000001fff037819 */ /* 0x000fe20000011407 */
[----:B------:R-:W-:-:S04]  /*c800*/  IMAD.WIDE.U32 R4, R7, UR8, R4 ;  /* 0x0000000807047c25 */ /* 0x000fc8000f8e0004 */
[----:B------:R-:W-:Y:S01]  /*c810*/  IMAD R3, R3, UR8, R6 ;  /* 0x0000000803037c24 */ /* 0x000fe2000f8e0206 */
[----:B------:R-:W-:-:S03]  /*c820*/  LEA R6, P0, R4, UR10, 0x2 ;  /* 0x0000000a04067c11 */ /* 0x000fc6000f8010ff */
[----:B------:R-:W-:-:S05]  /*c830*/  IMAD.IADD R3, R5, 0x1, R3 ;  /* 0x0000000105037824 */ /* 0x000fca00078e0203 */
[----:B------:R-:W-:Y:S01]  /*c840*/  LEA.HI.X R7, R4, UR11, R3, 0x2, P0 ;  /* 0x0000000b04077c11 */ /* 0x000fe200080f1403 */
[----:B------:R-:W-:-:S05]  /*c850*/  IMAD.MOV.U32 R3, RZ, RZ, -0x800000 ;  /* 0xff800000ff037424 */ /* 0x000fca00078e00ff */
[----:B------:R0:W-:Y:S02]  /*c860*/  STG.E desc[UR50][R6.64], R3 ;  /* 0x0000000306007986 */ /* 0x0001e4000c101932 */
.L_x_7537:
[----:B------:R-:W-:Y:S05]  /*c870*/  BSYNC B1 ;  /* 0x0000000000017941 */ /* 0x000fea0003800000 */
.L_x_7536:
[----:B------:R-:W-:-:S06]  /*c880*/  UISETP.GT.AND UP0, UPT, UR44, 0x1, UPT ;  /* 0x000000012c00788c */ /* 0x000fcc000bf04270 */
[----:B------:R-:W-:-:S13]  /*c890*/  PLOP3.LUT P0, PT, PT, PT, UP0, 0x80, 0x0 ;  /* 0x000000000000781c */ /* 0x000fda0003f0f008 */
[----:B------:R-:W-:Y:S05]  /*c8a0*/  @P0 BRA `(.L_x_7532) ;  /* 0x0000000400ac0947 */ /* 0x000fea0003800000 */
[----:B------:R-:W1:Y:S01]  /*c8b0*/  LDC R11, c[0x0][0xbe8] ;  /* 0x0002fa00ff0b7b82 */ /* 0x000e620000000800 */
[----:B------:R-:W-:Y:S01]  /*c8c0*/  ULDC.64 UR10, c[0x0][0xaa0] ;  /* 0x0002a800000a7ab9 */ /* 0x000fe20000000a00 */
[----:B------:R-:W-:Y:S01]  /*c8d0*/  MOV R8, UR39 ;  /* 0x0000002700087c02 */ /* 0x000fe20008000f00 */
[----:B------:R-:W-:Y:S01]  /*c8e0*/  UIMAD UR7, UR16, UR10, URZ ;  /* 0x0000000a100772a4 */ /* 0x000fe2000f8e023f */
[----:B0-----:R-:W-:Y:S01]  /*c8f0*/  IMAD R3, R17, 0x20, R200 ;  /* 0x0000002011037824 */ /* 0x001fe200078e02c8 */
[----:B------:R-:W-:Y:S01]  /*c900*/  UIMAD.WIDE.U32 UR8, UR4, UR10, URZ ;  /* 0x0000000a040872a5 */ /* 0x000fe2000f8e003f */
[----:B------:R-:W-:Y:S01]  /*c910*/  IMAD.U32 R13, RZ, RZ, UR39 ;  /* 0x00000027ff0d7e24 */ /* 0x000fe2000f8e00ff */
[----:B------:R-:W-:Y:S01]  /*c920*/  UIMAD UR7, UR4, UR11, UR7 ;  /* 0x0000000b040772a4 */ /* 0x000fe2000f8e0207 */
[----:B------:R-:W-:Y:S01]  /*c930*/  IMAD R8, R8, 0x80, R3 ;  /* 0x0000008008087824 */ /* 0x000fe200078e0203 */
[----:B------:R-:W-:Y:S01]  /*c940*/  BSSY B1, `(.L_x_7538) ;  /* 0x0000037000017945 */ /* 0x000fe20003800000 */
[----:B------:R-:W-:Y:S01]  /*c950*/  ULDC.64 UR10, c[0x0][0xae8] ;  /* 0x0002ba00000a7ab9 */ /* 0x000fe20000000a00 */
[----:B------:R-:W-:Y:S01]  /*c960*/  UIADD3 UR9, UR9, UR7, URZ ;  /* 0x0000000709097290 */ /* 0x000fe2000fffe03f */
[----:B------:R-:W-:-:S03]  /*c970*/  IMAD.MOV.U32 R3, RZ, RZ, R8 ;  /* 0x000000ffff037224 */ /* 0x000fc600078e0008 */
        /* <DEDUP_REMOVED lines=18> */
[----:B------:R-:W-:Y:S01]  /*caa0*/  IMAD.U32 R4, RZ, RZ, UR8 ;  /* 0x00000008ff047e24 */ /* 0x000fe2000f8e00ff */
[----:B------:R-:W-:Y:S01]  /*cab0*/  ULDC.64 UR8, c[0x0][0xad8] ;  /* 0x0002b60000087ab9 */ /* 0x000fe20000000a00 */
[----:B------:R-:W-:Y:S02]  /*cac0*/  IMAD R7, R11, R7, R8 ;  /* 0x000000070b077224 */ /* 0x000fe400078e0208 */
[C---:B------:R-:W-:Y:S02]  /*cad0*/  IMAD R9, R3.reuse, UR11, R6 ;  /* 0x0000000b03097c24 */ /* 0x040fe4000f8e0206 */
[----:B------:R-:W-:Y:S01]  /*cae0*/  IMAD.WIDE.U32 R4, R3, UR10, R4 ;  /* 0x0000000a03047c25 */ /* 0x000fe2000f8e0004 */
[----:B------:R-:W-:-:S03]  /*caf0*/  SHF.R.S32.HI R3, RZ, 0x1f, R7 ;  /* 0x0000001fff037819 */ /* 0x000fc60000011407 */
[----:B------:R-:W-:Y:S02]  /*cb00*/  IMAD.IADD R5, R5, 0x1, R9 ;  /* 0x0000000105057824 */ /* 0x000fe400078e0209 */
[----:B------:R-:W-:Y:S02]  /*cb10*/  IMAD R6, R3, UR8, RZ ;  /* 0x0000000803067c24 */ /* 0x000fe4000f8e02ff */
[----:B------:R-:W-:Y:S02]  /*cb20*/  IMAD R8, R13, 0x80, R200 ;  /* 0x000000800d087824 */ /* 0x000fe400078e02c8 */
[----:B-----5:R-:W-:Y:S02]  /*cb30*/  IMAD R11, R0, R11, RZ ;  /* 0x0000000b000b7224 */ /* 0x020fe400078e02ff */
[C---:B------:R-:W-:Y:S02]  /*cb40*/  IMAD R3, R7.reuse, UR9, R6 ;  /* 0x0000000907037c24 */ /* 0x040fe4000f8e0206 */
[----:B------:R-:W-:Y:S01]  /*cb50*/  IMAD.WIDE.U32 R4, R7, UR8, R4 ;  /* 0x0000000807047c25 */ /* 0x000fe2000f8e0004 */
[----:B------:R-:W-:Y:S01]  /*cb60*/  ISETP.GE.AND P2, PT, R8, R11, PT ;  /* 0x0000000b0800720c */ /* 0x000fe20003f46270 */
[----:B------:R-:W-:-:S02]  /*cb70*/  ULDC.64 UR8, c[0x0][0xa80] ;  /* 0x0002a00000087ab9 */ /* 0x000fc40000000a00 */
[----:B------:R-:W-:Y:S01]  /*cb80*/  IMAD.IADD R3, R5, 0x1, R3 ;  /* 0x0000000105037824 */ /* 0x000fe200078e0203 */
[----:B------:R-:W-:Y:S01]  /*cb90*/  LEA R6, P3, R4, UR8, 0x1 ;  /* 0x0000000804067c11 */ /* 0x000fe2000f8608ff */
[----:B------:R-:W-:-:S03]  /*cba0*/  VIADD R0, R8, 0x20 ;  /* 0x0000002008007836 */ /* 0x000fc60000000000 */
[----:B------:R-:W-:Y:S01]  /*cbb0*/  LEA.HI.X R3, R4, UR9, R3, 0x1, P3 ;  /* 0x0000000904037c11 */ /* 0x000fe200098f0c03 */
[----:B------:R0:W1:Y:S01]  /*cbc0*/  SHFL.IDX PT, R7, R6, RZ, 0x181f ;  /* 0x00181fff06077589 */ /* 0x00006200000e0000 */
[-C--:B------:R-:W-:Y:S02]  /*cbd0*/  ISETP.GE.AND P1, PT, R0, R11.reuse, PT ;  /* 0x0000000b0000720c */ /* 0x080fe40003f26270 */
[----:B------:R-:W-:Y:S01]  /*cbe0*/  IADD3 R0, R8, 0x40, RZ ;  /* 0x0000004008007810 */ /* 0x000fe20007ffe0ff */
[----:B------:R0:W2:Y:S03]  /*cbf0*/  SHFL.IDX PT, R5, R3, RZ, 0x181f ;  /* 0x00181fff03057589 */ /* 0x0000a600000e0000 */
[----:B------:R-:W-:Y:S01]  /*cc00*/  ISETP.GE.AND P0, PT, R0, R11, PT ;  /* 0x0000000b0000720c */ /* 0x000fe20003f06270 */
[----:B------:R-:W-:-:S12]  /*cc10*/  @P2 BRA `(.L_x_7539) ;  /* 0x0000000000242947 */ /* 0x000fd80003800000 */
[----:B------:R-:W-:Y:S02]  /*cc20*/  ULDC UR4, c[0x0][0xac8] ;  /* 0x0002b20000047ab9 */ /* 0x000fe40000000800 */
[----:B------:R-:W-:Y:S02]  /*cc30*/  ISETP.GE.AND P4, PT, R2, UR4, PT ;  /* 0x0000000402007c0c */ /* 0x000fe4000bf86270 */
[----:B------:R-:W-:-:S11]  /*cc40*/  ISETP.GE.AND P5, PT, R16, UR4, PT ;  /* 0x0000000410007c0c */ /* 0x000fd6000bfa6270 */
[-C--:B-1----:R-:W-:Y:S02]  /*cc50*/  @!P4 LEA R12, P2, R2, R7.reuse, 0x1 ;  /* 0x00000007020cc211 */ /* 0x082fe400078408ff */
[----:B------:R-:W-:Y:S02]  /*cc60*/  @!P5 LEA R4, P3, R16, R7, 0x1 ;  /* 0x000000071004d211 */ /* 0x000fe400078608ff */
[-C--:B--2---:R-:W-:Y:S02]  /*cc70*/  @!P4 LEA.HI.X R13, R2, R5.reuse, R222, 0x1, P2 ;  /* 0x00000005020dc211 */ /* 0x084fe400010f0cde */
[----:B------:R-:W-:-:S03]  /*cc80*/  @!P5 LEA.HI.X R5, R16, R5, R221, 0x1, P3 ;  /* 0x000000051005d211 */ /* 0x000fc600018f0cdd */
[----:B------:R3:W-:Y:S04]  /*cc90*/  @!P4 ST.E.128 desc[UR50][R12.64], RZ ;  /* 0x000000ff0c00c985 */ /* 0x0007e8000c101d32 */
[----:B------:R3:W-:Y:S02]  /*cca0*/  @!P5 ST.E.128 desc[UR50][R4.64], RZ ;  /* 0x000000ff0400d985 */ /* 0x0007e4000c101d32 */
.L_x_7539:
[----:B------:R-:W-:Y:S05]  /*ccb0*/  BSYNC B1 ;  /* 0x0000000000017941 */ /* 0x000fea0003800000 */
.L_x_7538:
[----:B--23--:R2:W3:Y:S01]  /*ccc0*/  SHFL.IDX PT, R5, R3, 0x1, 0x181f ;  /* 0x00381f0003057f89 */ /* 0x00c4e200000e0000 */
[----:B------:R-:W-:Y:S03]  /*ccd0*/  BSSY B1, `(.L_x_7540) ;  /* 0x000000c000017945 */ /* 0x000fe60003800000 */
[----:B-1----:R2:W1:Y:S01]  /*cce0*/  SHFL.IDX PT, R7, R6, 0x1, 0x181f ;  /* 0x00381f0006077f89 */ /* 0x00246200000e0000 */
[----:B------:R-:W-:Y:S05]  /*ccf0*/  @P1 BRA `(.L_x_7541) ;  /* 0x0000000000241947 */ /* 0x000fea0003800000 */
[----:B------:R-:W-:Y:S02]  /*cd00*/  ULDC UR4, c[0x0][0xac8] ;  /* 0x0002b20000047ab9 */ /* 0x000fe40000000800 */
[----:B------:R-:W-:Y:S02]  /*cd10*/  ISETP.GE.AND P3, PT, R2, UR4, PT ;  /* 0x0000000402007c0c */ /* 0x000fe4000bf66270 */
[----:B------:R-:W-:-:S11]  /*cd20*/  ISETP.GE.AND P4, PT, R16, UR4, PT ;  /* 0x0000000410007c0c */ /* 0x000fd6000bf86270 */
[-C--:B-1----:R-:W-:Y:S02]  /*cd30*/  @!P3 LEA R12, P1, R2, R7.reuse, 0x1 ;  /* 0x00000007020cb211 */ /* 0x082fe400078208ff */
[----:B------:R-:W-:Y:S02]  /*cd40*/  @!P4 LEA R4, P2, R16, R7, 0x1 ;  /* 0x000000071004c211 */ /* 0x000fe400078408ff */
[-C--:B---3--:R-:W-:Y:S02]  /*cd50*/  @!P3 LEA.HI.X R13, R2, R5.reuse, R222, 0x1, P1 ;  /* 0x00000005020db211 */ /* 0x088fe400008f0cde */
[----:B------:R-:W-:-:S03]  /*cd60*/  @!P4 LEA.HI.X R5, R16, R5, R221, 0x1, P2 ;  /* 0x000000051005c211 */ /* 0x000fc600010f0cdd */
[----:B------:R4:W-:Y:S04]  /*cd70*/  @!P3 ST.E.128 desc[UR50][R12.64], RZ ;  /* 0x000000ff0c00b985 */ /* 0x0009e8000c101d32 */
[----:B------:R4:W-:Y:S02]  /*cd80*/  @!P4 ST.E.128 desc[UR50][R4.64], RZ ;  /* 0x000000ff0400c985 */ /* 0x0009e4000c101d32 */
.L_x_7541:
[----:B------:R-:W-:Y:S05]  /*cd90*/  BSYNC B1 ;  /* 0x0000000000017941 */ /* 0x000fea0003800000 */
.L_x_7540:
[----:B---34-:R3:W4:Y:S01]  /*cda0*/  SHFL.IDX PT, R5, R3, 0x2, 0x181f ;  /* 0x00581f0003057f89 */ /* 0x01872200000e0000 */
        /* <DEDUP_REMOVED lines=8> */
[-C--:B----4-:R-:W-:Y:S02]  /*ce30*/  @!P2 LEA.HI.X R13, R2, R5.reuse, R222, 0x1, P0 ;  /* 0x00000005020da211 */ /* 0x090fe400000f0cde */
[----:B------:R-:W-:-:S03]  /*ce40*/  @!P3 LEA.HI.X R5, R16, R5, R221, 0x1, P1 ;  /* 0x000000051005b211 */ /* 0x000fc600008f0cdd */
[----:B------:R1:W-:Y:S04]  /*ce50*/  @!P2 ST.E.128 desc[UR50][R12.64], RZ ;  /* 0x000000ff0c00a985 */ /* 0x0003e8000c101d32 */
[----:B------:R1:W-:Y:S02]  /*ce60*/  @!P3 ST.E.128 desc[UR50][R4.64], RZ ;  /* 0x000000ff0400b985 */ /* 0x0003e4000c101d32 */
.L_x_7543:
[----:B------:R-:W-:Y:S05]  /*ce70*/  BSYNC B1 ;  /* 0x0000000000017941 */ /* 0x000fea0003800000 */
.L_x_7542:
[----:B------:R-:W-:Y:S01]  /*ce80*/  VIADD R0, R8, 0x60 ;  /* 0x0000006008007836 */ /* 0x000fe20000000000 */
[----:B0-23--:R-:W0:Y:S04]  /*ce90*/  SHFL.IDX PT, R3, R3, 0x3, 0x181f ;  /* 0x00781f0003037f89 */ /* 0x00de2800000e0000 */
[----:B------:R-:W-:Y:S01]  /*cea0*/  ISETP.GE.AND P0, PT, R0, R11, PT ;  /* 0x0000000b0000720c */ /* 0x000fe20003f06270 */
[----:B-1--4-:R1:W2:-:S12]  /*ceb0*/  SHFL.IDX PT, R5, R6, 0x3, 0x181f ;  /* 0x00781f0006057f89 */ /* 0x01229800000e0000 */
[----:B-1----:R-:W-:Y:S05]  /*cec0*/  @P0 BRA `(.L_x_7532) ;  /* 0x0000000000240947 */ /* 0x002fea0003800000 */
[----:B------:R-:W-:Y:S02]  /*ced0*/  ULDC UR4, c[0x0][0xac8] ;  /* 0x0002b20000047ab9 */ /* 0x000fe40000000800 */
[----:B------:R-:W-:Y:S02]  /*cee0*/  ISETP.GE.AND P2, PT, R2, UR4, PT ;  /* 0x0000000402007c0c */ /* 0x000fe4000bf46270 */
[----:B------:R-:W-:-:S11]  /*cef0*/  ISETP.GE.AND P3, PT, R16, UR4, PT ;  /* 0x0000000410007c0c */ /* 0x000fd6000bf66270 */
[-C--:B--2---:R-:W-:Y:S02]  /*cf00*/  @!P2 LEA R6, P0, R2, R5.reuse, 0x1 ;  /* 0x000000050206a211 */ /* 0x084fe400078008ff */
[----:B------:R-:W-:Y:S02]  /*cf10*/  @!P3 LEA R4, P1, R16, R5, 0x1 ;  /* 0x000000051004b211 */ /* 0x000fe400078208ff */
[-C--:B0-----:R-:W-:Y:S02]  /*cf20*/  @!P2 LEA.HI.X R7, R2, R3.reuse, R222, 0x1, P0 ;  /* 0x000000030207a211 */ /* 0x081fe400000f0cde */
[----:B------:R-:W-:-:S03]  /*cf30*/  @!P3 LEA.HI.X R5, R16, R3, R221, 0x1, P1 ;  /* 0x000000031005b211 */ /* 0x000fc600008f0cdd */
[----:B------:R0:W-:Y:S04]  /*cf40*/  @!P2 ST.E.128 desc[UR50][R6.64], RZ ;  /* 0x000000ff0600a985 */ /* 0x0001e8000c101d32 */
[----:B------:R0:W-:Y:S02]  /*cf50*/  @!P3 ST.E.128 desc[UR50][R4.64], RZ ;  /* 0x000000ff0400b985 */ /* 0x0001e4000c101d32 */
.L_x_7532:
[----:B------:R-:W-:Y:S05]  /*cf60*/  BSYNC B0 ;  /* 0x0000000000007941 */ /* 0x000fea0003800000 */
.L_x_7522:
[----:B------:R-:W-:Y:S02]  /*cf70*/  ULDC UR4, c[0x0][0xc3c] ;  /* 0x00030f0000047ab9 */ /* 0x000fe40000000800 */
[----:B------:R-:W-:-:S13]  /*cf80*/  ISETP.GE.AND P0, PT, R31, UR4, PT ;  /* 0x000000041f007c0c */ /* 0x000fda000bf06270 */
[----:B------:R-:W-:Y:S05]  /*cf90*/  @!P0 BRA `(.L_x_7544) ;  /* 0xffffff3c00e48947 */ /* 0x000fea000383ffff */
[----:B------:R-:W-:Y:S05]  /*cfa0*/  EXIT ;  /* 0x000000000000794d */ /* 0x000fea0003800000 */
.L_x_7493:
        /* <DEDUP_REMOVED lines=56> */
[----:B--2---:R-:W-:Y:S02]  /*d330*/  ISETP.GT.AND P6, PT, R11, R6, PT ;  /* 0x000000060b00720c */ /* 0x004fe40003fc4270 */
[----:B------:R-:W-:-:S11]  /*d340*/  MOV R4, R11 ;  /* 0x0000000b00047202 */ /* 0x000fd60000000f00 */
[----:B------:R-:W-:Y:S05]  /*d350*/  @P6 BRA `(.L_x_7546) ;  /* 0x00000000009c6947 */ /* 0x000fea0003800000 */
[----:B------:R-:W-:Y:S01]  /*d360*/  IMAD.MOV.U32 R11, RZ, RZ, R4 ;  /* 0x000000ffff0b7224 */ /* 0x000fe200078e0004 */
[----:B------:R-:W-:Y:S01]  /*d370*/  UMOV UR4, URZ ;  /* 0x0000003f00047c82 */ /* 0x000fe20008000000 */
[----:B------:R-:W-:-:S05]  /*d380*/  ULDC UR5, c[0x0][0xc3c] ;  /* 0x00030f0000057ab9 */ /* 0x000fca0000000800 */
.L_x_7548:
        /* <DEDUP_REMOVED lines=36> */
.L_x_7546:
[----:B------:R-:W-:Y:S01]  /*d5d0*/  IADD3 R11, -R4, R11, RZ ;  /* 0x0000000b040b7210 */ /* 0x000fe20007ffe1ff */
[----:B------:R-:W-:-:S04]  /*d5e0*/  IMAD.MOV.U32 R8, RZ, RZ, RZ ;  /* 0x000000ffff087224 */ /* 0x000fc800078e00ff */
        /* <DEDUP_REMOVED lines=19> */
.L_x_7549:
[----:B01----:R-:W-:Y:S01]  /*d720*/  IMAD R5, R8, R12, R11 ;  /* 0x0000000c08057224 */ /* 0x003fe200078e020b */
[----:B------:R-:W-:Y:S01]  /*d730*/  IABS R2, R9 ;  /* 0x0000000900027213 */ /* 0x000fe20000000000 */
[----:B------:R-:W-:Y:S01]  /*d740*/  IMAD.MOV.U32 R11, RZ, RZ, R15 ;  /* 0x000000ffff0b7224 */ /* 0x000fe200078e000f */
[----:B------:R-:W-:Y:S01]  /*d750*/  IABS R12, R0 ;  /* 0x00000000000c7213 */ /* 0x000fe20000000000 */
[----:B------:R-:W-:Y:S01]  /*d760*/  UIADD3 UR40, UR40, UR4, URZ ;  /* 0x0000000428287290 */ /* 0x000fe2000fffe03f */
[----:B------:R0:W-:Y:S01]  /*d770*/  STL [R1], R5 ;  /* 0x0000000501007387 */ /* 0x0001e20000100800 */
[----:B------:R-:W-:Y:S01]  /*d780*/  IMAD R11, R11, R4, RZ ;  /* 0x000000040b0b7224 */ /* 0x000fe200078e02ff */
[----:B------:R-:W-:Y:S01]  /*d790*/  IADD3 R12, RZ, -R12, RZ ;  /* 0x8000000cff0c7210 */ /* 0x000fe20007ffe0ff */
[----:B0-----:R-:W-:Y:S02]  /*d7a0*/  IMAD.IADD R5, R6, 0x1, -R5 ;  /* 0x0000000106057824 */ /* 0x001fe400078e0a05 */
[----:B------:R-:W-:-:S02]  /*d7b0*/  IMAD.MOV.U32 R6, RZ, RZ, R2 ;  /* 0x000000ffff067224 */ /* 0x000fc400078e0002 */
        /* <DEDUP_REMOVED lines=24> */
[----:B------:R-:W-:Y:S01]  /*d940*/  IMAD.MOV R10, RZ, RZ, -R2 ;  /* 0x000000ffff0a7224 */ /* 0x000fe200078e0a02 */
[----:B------:R-:W-:Y:S01]  /*d950*/  MOV R2, RZ ;  /* 0x000000ff00027202 */ /* 0x000fe20000000f00 */
[----:B------:R-:W-:Y:S01]  /*d960*/  IMAD R11, R11, R6, RZ ;  /* 0x000000060b0b7224 */ /* 0x000fe200078e02ff */
[----:B------:R-:W-:-:S03]  /*d970*/  IABS R4, R8 ;  /* 0x0000000800047213 */ /* 0x000fc60000000000 */
        /* <DEDUP_REMOVED lines=24> */
.L_x_7547:
[----:B------:R1:W-:Y:S01]  /*db00*/  STL [R1], R6 ;  /* 0x0000000601007387 */ /* 0x0003e20000100800 */
[----:B------:R-:W-:-:S03]  /*db10*/  ULDC UR40, c[0x0][0xc3c] ;  /* 0x00030f0000287ab9 */ /* 0x000fc60000000800 */
[----:B------:R1:W-:Y:S04]  /*db20*/  STL [R1+0x4], RZ ;  /* 0x000004ff01007387 */ /* 0x0003e80000100800 */
[----:B------:R1:W-:Y:S02]  /*db30*/  STL [R1+0x8], RZ ;  /* 0x000008ff01007387 */ /* 0x0003e40000100800 */
.L_x_7550:
[----:B------:R-:W2:Y:S04]  /*db40*/  LDL R8, [R1] ;  /* 0x0000000001087983 */ /* 0x000ea80000100800 */
[----:B------:R-:W2:Y:S04]  /*db50*/  LDL R9, [R1+0x4] ;  /* 0x0000040001097983 */ /* 0x000ea80000100800 */
[----:B------:R-:W2:Y:S01]  /*db60*/  LDL R10, [R1+0x8] ;  /* 0x00000800010a7983 */ /* 0x000ea20000100800 */
[----:B------:R-:W-:Y:S02]  /*db70*/  ISETP.NE.AND P0, PT, R7, RZ, PT ;  /* 0x000000ff0700720c */ /* 0x000fe40003f05270 */
[----:B0-----:R-:W-:-:S11]  /*db80*/  MOV R2, UR40 ;  /* 0x0000002800027c02 */ /* 0x001fd60008000f00 */
[----:B------:R-:W0:Y:S01]  /*db90*/  @!P0 S2R R3, SR_CgaCtaId ;  /* 0x0000000000038919 */ /* 0x000e220000008800 */
[----:B------:R-:W-:Y:S01]  /*dba0*/  @!P0 MOV R0, 0x400 ;  /* 0x0000040000008802 */ /* 0x000fe20000000f00 */
[----:B------:R-:W-:-:S03]  /*dbb0*/  @!P0 IMAD.MOV.U32 R11, RZ, RZ, R2 ;  /* 0x000000ffff0b8224 */ /* 0x000fc600078e0002 */
[----:B0-----:R-:W-:-:S05]  /*dbc0*/  @!P0 LEA R0, R3, R0, 0x18 ;  /* 0x0000000003008211 */ /* 0x001fca00078ec0ff */
[----:B--2---:R2:W-:Y:S01]  /*dbd0*/  @!P0 STS.128 [R0+0x228d0], R8 ;  /* 0x0228d00800008388 */ /* 0x0045e20000000c00 */
[----:B------:R-:W-:Y:S06]  /*dbe0*/  BAR.ARV 0x5, 0x180 ;  /* 0x0146000000007b1d */ /* 0x000fec0000002000 */
.L_x_7545:
        /* <DEDUP_REMOVED lines=10> */
[----:B------:R-:W-:Y:S01]  /*dc90*/  IMAD.MOV.U32 R31, RZ, RZ, RZ ;  /* 0x000000ffff1f7224 */ /* 0x000fe200078e00ff */
[----:B------:R-:W-:Y:S01]  /*dca0*/  MOV R35, 0x1 ;  /* 0x0000000100237802 */ /* 0x000fe20000000f00 */
[----:B------:R-:W-:Y:S02]  /*dcb0*/  ULOP3.LUT UR44, UR36, 0x2, URZ, 0xfc, !UPT ;  /* 0x00000002242c7892 */ /* 0x000fe4000f8efc3f */
[----:B------:R-:W-:Y:S01]  /*dcc0*/  ULOP3.LUT UR45, UR36, 0x1, URZ, 0xfc, !UPT ;  /* 0x00000001242d7892 */ /* 0x000fe2000f8efc3f */
[----:B------:R-:W-:Y:S01]  /*dcd0*/  ULDC UR46, c[0x0][0xc] ;  /* 0x00000300002e7ab9 */ /* 0x000fe20000000800 */
[C---:B--2---:R-:W-:Y:S01]  /*dce0*/  IMAD.SHL.U32 R2, R8.reuse, 0x20, RZ ;  /* 0x0000002008027824 */ /* 0x044fe200078e00ff */
[C---:B01----:R-:W-:Y:S01]  /*dcf0*/  LOP3.LUT R6, R8.reuse, 0x7f, RZ, 0xc0, !PT ;  /* 0x0000007f08067812 */ /* 0x043fe200078ec0ff */
[C---:B------:R-:W-:Y:S01]  /*dd00*/  IMAD.SHL.U32 R22, R8.reuse, 0x80, RZ ;  /* 0x0000008008167824 */ /* 0x040fe200078e00ff */
[C---:B------:R-:W-:Y:S01]  /*dd10*/  LOP3.LUT P0, RZ, R8.reuse, 0x4, RZ, 0xc0, !PT ;  /* 0x0000000408ff7812 */ /* 0x040fe2000780c0ff */
[----:B------:R-:W-:Y:S01]  /*dd20*/  IMAD.SHL.U32 R7, R8, 0x4, RZ ;  /* 0x0000000408077824 */ /* 0x000fe200078e00ff */
[----:B------:R-:W-:Y:S01]  /*dd30*/  LOP3.LUT R4, R2, 0x80, RZ, 0xc0, !PT ;  /* 0x0000008002047812 */ /* 0x000fe200078ec0ff */
[----:B------:R-:W-:Y:S01]  /*dd40*/  IMAD.SHL.U32 R30, R8, 0x10, RZ ;  /* 0x00000010081e7824 */ /* 0x000fe200078e00ff */
[----:B------:R-:W-:-:S02]  /*dd50*/  SHF.R.U32.HI R0, RZ, 0x5, R6 ;  /* 0x00000005ff007819 */ /* 0x000fc40000011606 */
[----:B------:R-:W-:Y:S02]  /*dd60*/  LOP3.LUT R3, R22, 0x380, RZ, 0xc0, !PT ;  /* 0x0000038016037812 */ /* 0x000fe400078ec0ff */
[----:B------:R-:W-:Y:S02]  /*dd70*/  LOP3.LUT R5, R2, 0x60, RZ, 0xc0, !PT ;  /* 0x0000006002057812 */ /* 0x000fe400078ec0ff */
[----:B------:R-:W-:Y:S01]  /*dd80*/  LOP3.LUT R4, R4, 0x10, R8, 0xf8, !PT ;  /* 0x0000001004047812 */ /* 0x000fe200078ef808 */
[----:B------:R-:W-:Y:S01]  /*dd90*/  IMAD R3, R0, 0x10, R3 ;  /* 0x0000001000037824 */ /* 0x000fe200078e0203 */
[----:B------:R-:W-:Y:S01]  /*dda0*/  LOP3.LUT R2, R2, 0x100, RZ, 0xc0, !PT ;  /* 0x0000010002027812 */ /* 0x000fe200078ec0ff */
[----:B------:R-:W-:Y:S01]  /*ddb0*/  IMAD R0, R0, 0x200, R5 ;  /* 0x0000020000007824 */ /* 0x000fe200078e0205 */
[----:B------:R-:W-:Y:S01]  /*ddc0*/  LOP3.LUT R5, R4, 0x10, R7, 0x78, !PT ;  /* 0x0000001004057812 */ /* 0x000fe200078e7807 */
[----:B------:R-:W-:Y:S01]  /*ddd0*/  IMAD.SHL.U32 R7, R8, 0x2, RZ ;  /* 0x0000000208077824 */ /* 0x000fe200078e00ff */
[----:B------:R-:W-:-:S02]  /*dde0*/  LOP3.LUT R4, R30, 0x3f0, RZ, 0xc0, !PT ;  /* 0x000003f01e047812 */ /* 0x000fc400078ec0ff */
[----:B------:R-:W-:Y:S01]  /*ddf0*/  IADD3 R0, R5, R0, R2 ;  /* 0x0000000005007210 */ /* 0x000fe20007ffe002 */
[----:B---3--:R-:W-:Y:S01]  /*de00*/  IMAD.U32 R2, RZ, RZ, UR4 ;  /* 0x00000004ff027e24 */ /* 0x008fe2000f8e00ff */
[----:B------:R-:W-:Y:S02]  /*de10*/  LOP3.LUT R3, R3, 0x70, R30, 0x78, !PT ;  /* 0x0000007003037812 */ /* 0x000fe400078e781e */
[----:B------:R-:W-:Y:S01]  /*de20*/  LOP3.LUT R7, R4, 0x70, R7, 0x78, !PT ;  /* 0x0000007004077812 */ /* 0x000fe200078e7807 */
[----:B------:R0:W-:Y:S01]  /*de30*/  STL [R1+0x20], R0 ;  /* 0x0000200001007387 */ /* 0x0001e20000100800 */
[----:B------:R-:W-:Y:S02]  /*de40*/  LOP3.LUT R22, R3, 0xc00, R22, 0xf8, !PT ;  /* 0x00000c0003167812 */ /* 0x000fe400078ef816 */
[----:B------:R-:W-:Y:S01]  /*de50*/  LEA R16, R2, R16, 0x18 ;  /* 0x0000001002107211 */ /* 0x000fe200078ec0ff */
[----:B------:R-:W-:Y:S04]  /*de60*/  STL [R1+0x28], RZ ;  /* 0x000028ff01007387 */ /* 0x000fe80000100800 */
[----:B------:R1:W-:Y:S01]  /*de70*/  STL [R1+0x14], R2 ;  /* 0x0000140201007387 */ /* 0x0003e20000100800 */
[----:B0-----:R-:W-:-:S04]  /*de80*/  SHF.R.U32.HI R0, RZ, 0x3, R6 ;  /* 0x00000003ff007819 */ /* 0x001fc80000011606 */
[--C-:B------:R-:W-:Y:S02]  /*de90*/  LOP3.LUT R3, R0, 0x70, R30.reuse, 0xf8, !PT ;  /* 0x0000007000037812 */ /* 0x100fe400078ef81e */
[----:B------:R-:W-:Y:S01]  /*dea0*/  LOP3.LUT R0, R7, 0x400, R30, 0xf8, !PT ;  /* 0x0000040007007812 */ /* 0x000fe200078ef81e */
[----:B-1----:R-:W-:Y:S01]  /*deb0*/  VIADD R2, R22, 0x40 ;  /* 0x0000004016027836 */ /* 0x002fe20000000000 */
[----:B------:R-:W-:Y:S01]  /*dec0*/  LOP3.LUT R30, R30, 0x70, RZ, 0xc0, !PT ;  /* 0x000000701e1e7812 */ /* 0x000fe200078ec0ff */
[----:B------:R-:W-:Y:S02]  /*ded0*/  @P0 VIADD R2, R22, 0xffffffc0 ;  /* 0xffffffc016020836 */ /* 0x000fe40000000000 */
[----:B------:R0:W-:Y:S01]  /*dee0*/  STL [R1+0x1c], R0 ;  /* 0x00001c0001007387 */ /* 0x0001e20000100800 */
[----:B------:R-:W-:-:S03]  /*def0*/  LOP3.LUT R3, R3, 0x80, RZ, 0xfc, !PT ;  /* 0x0000008003037812 */ /* 0x000fc600078efcff */
[----:B------:R1:W-:Y:S01]  /*df00*/  STL [R1+0x18], R2 ;  /* 0x0000180201007387 */ /* 0x0003e20000100800 */
[----:B0-----:R-:W-:-:S05]  /*df10*/  IMAD.IADD R0, R16, 0x1, R0 ;  /* 0x0000000110007824 */ /* 0x001fca00078e0200 */
[----:B------:R1:W-:Y:S02]  /*df20*/  STL [R1+0x24], R0 ;  /* 0x0000240001007387 */ /* 0x0003e40000100800 */
.L_x_7623:
[----:B------:R-:W-:Y:S01]  /*df30*/  ULDC.64 UR4, c[0x0][0xc88] ;  /* 0x0003220000047ab9 */ /* 0x000fe20000000a00 */
[----:B------:R-:W-:Y:S01]  /*df40*/  ULDC.64 UR8, c[0x0][0xa18] ;  /* 0x0002860000087ab9 */ /* 0x000fe20000000a00 */
[----:B------:R-:W-:Y:S01]  /*df50*/  UIMAD.WIDE UR4, UR40, 0x4, UR4 ;  /* 0x00000004280478a5 */ /* 0x000fe2000f8e0204 */
[----:B------:R-:W-:Y:S01]  /*df60*/  IMAD.MOV.U32 R36, RZ, RZ, RZ ;  /* 0x000000ffff247224 */ /* 0x000fe200078e00ff */
[----:B------:R-:W-:Y:S01]  /*df70*/  ULDC.64 UR6, c[0x0][0xa00] ;  /* 0x0002800000067ab9 */ /* 0x000fe20000000a00 */
[----:B0-2---:R-:W0:Y:S03]  /*df80*/  LDC.64 R4, c[0x0][0x418] ;  /* 0x00010600ff047b82 */ /* 0x005e260000000a00 */
[----:B-1----:R-:W-:Y:S02]  /*df90*/  IMAD.U32 R2, RZ, RZ, UR4 ;  /* 0x00000004ff027e24 */ /* 0x002fe4000f8e00ff */
[----:B------:R-:W-:Y:S01]  /*dfa0*/  IMAD.U32 R3, RZ, RZ, UR5 ;  /* 0x00000005ff037e24 */ /* 0x000fe2000f8e00ff */
[----:B------:R-:W-:-:S02]  /*dfb0*/  ULDC.64 UR4, c[0x0][0xa28] ;  /* 0x00028a0000047ab9 */ /* 0x000fc40000000a00 */
[----:B------:R-:W1:Y:S02]  /*dfc0*/  LDC R7, c[0x0][0x424] ;  /* 0x00010900ff077b82 */ /* 0x000e640000000800 */
[----:B------:R-:W2:Y:S01]  /*dfd0*/  LDG.E R2, desc[UR50][R2.64] ;  /* 0x0000003202027981 */ /* 0x000ea2000c1e1900 */
[----:B------:R-:W-:-:S04]  /*dfe0*/  UISETP.NE.U32.AND UP0, UPT, UR4, URZ, UPT ;  /* 0x0000003f0400728c */ /* 0x000fc8000bf05070 */
[----:B------:R-:W-:Y:S01]  /*dff0*/  UISETP.NE.AND.EX UP0, UPT, UR5, URZ, UPT, UP0 ;  /* 0x0000003f0500728c */ /* 0x000fe2000bf05300 */
[----:B------:R-:W3:Y:S05]  /*e000*/  LDC R8, c[0x0][0x2f0] ;  /* 0x0000bc00ff087b82 */ /* 0x000eea0000000800 */
[----:B------:R-:W-:Y:S02]  /*e010*/  PLOP3.LUT P0, PT, PT, PT, UP0, 0x80, 0x0 ;  /* 0x000000000000781c */ /* 0x000fe40003f0f008 */
[----:B--2---:R-:W-:-:S13]  /*e020*/  R2UR UR43, R2 ;  /* 0x00000000022b72ca */ /* 0x004fda00000e0000 */
[----:B------:R-:W-:Y:S02]  /*e030*/  USHF.R.S32.HI UR42, URZ, 0x1f, UR43 ;  /* 0x0000001f3f2a7899 */ /* 0x000fe4000801142b */
[----:B------:R-:W-:-:S04]  /*e040*/  @UP0 ULEA UR4, UP1, UR43, UR4, 0x2 ;  /* 0x000000042b040291 */ /* 0x000fc8000f82103f */
[----:B------:R-:W-:Y:S02]  /*e050*/  @UP0 ULEA.HI.X UR5, UR43, UR5, UR42, 0x2, UP1 ;  /* 0x000000052b050291 */ /* 0x000fe400088f142a */
[----:B------:R-:W-:Y:S01]  /*e060*/  UISETP.NE.U32.AND UP0, UPT, UR8, URZ, UPT ;  /* 0x0000003f0800728c */ /* 0x000fe2000bf05070 */
[----:B------:R-:W-:-:S03]  /*e070*/  IMAD.U32 R2, RZ, RZ, UR4 ;  /* 0x00000004ff027e24 */ /* 0x000fc6000f8e00ff */
[----:B------:R-:W-:Y:S01]  /*e080*/  UISETP.NE.AND.EX UP0, UPT, UR9, URZ, UPT, UP0 ;  /* 0x0000003f0900728c */ /* 0x000fe2000bf05300 */
[----:B------:R-:W-:Y:S01]  /*e090*/  IMAD.U32 R3, RZ, RZ, UR5 ;  /* 0x00000005ff037e24 */ /* 0x000fe2000f8e00ff */
[----:B------:R-:W-:Y:S02]  /*e0a0*/  USHF.L.U32 UR39, UR43, 0x2, URZ ;  /* 0x000000022b277899 */ /* 0x000fe4000800063f */
[----:B------:R-:W-:Y:S02]  /*e0b0*/  USHF.L.U64.HI UR38, UR43, 0x2, UR42 ;  /* 0x000000022b267899 */ /* 0x000fe4000801022a */
[----:B------:R-:W-:Y:S01]  /*e0c0*/  PLOP3.LUT P1, PT, PT, PT, UP0, 0x80, 0x0 ;  /* 0x000000000000781c */ /* 0x000fe20003f2f008 */
[----:B------:R2:W5:Y:S01]  /*e0d0*/  @P0 LDG.E R36, desc[UR50][R2.64] ;  /* 0x0000003202240981 */ /* 0x000562000c1e1900 */
[----:B------:R-:W-:-:S03]  /*e0e0*/  UISETP.NE.U32.AND UP2, UPT, UR6, URZ, UPT ;  /* 0x0000003f0600728c */ /* 0x000fc6000bf45070 */
[----:B------:R-:W-:Y:S02]  /*e0f0*/  @UP0 UIADD3 UR4, UP1, UR39, UR8, URZ ;  /* 0x0000000827040290 */ /* 0x000fe4000ff3e03f */
[----:B------:R-:W-:Y:S02]  /*e100*/  UISETP.NE.AND.EX UP3, UPT, UR7, URZ, UPT, UP2 ;  /* 0x0000003f0700728c */ /* 0x000fe4000bf65320 */
[----:B------:R-:W-:Y:S02]  /*e110*/  @UP0 UIADD3.X UR5, UR38, UR9, URZ, UP1, !UPT ;  /* 0x0000000926050290 */ /* 0x000fe40008ffe43f */
[----:B--2---:R-:W-:Y:S01]  /*e120*/  MOV R2, UR4 ;  /* 0x0000000400027c02 */ /* 0x004fe20008000f00 */
[----:B------:R-:W-:Y:S01]  /*e130*/  UIADD3 UR6, UP0, UR39, UR6, URZ ;  /* 0x0000000627067290 */ /* 0x000fe2000ff1e03f */
[----:B------:R-:W-:Y:S01]  /*e140*/  PLOP3.LUT P0, PT, PT, PT, UP3, 0x80, 0x0 ;  /* 0x000000000000781c */ /* 0x000fe20003f0f038 */
[----:B------:R-:W-:Y:S01]  /*e150*/  UP2UR UR48, UPR, URZ, 0x8 ;  /* 0x000000083f307883 */ /* 0x000fe20008000000 */
[----:B------:R-:W-:Y:S01]  /*e160*/  IMAD.U32 R3, RZ, RZ, UR5 ;  /* 0x00000005ff037e24 */ /* 0x000fe2000f8e00ff */
[----:B------:R-:W-:-:S04]  /*e170*/  UIADD3.X UR7, UR38, UR7, URZ, UP0, !UPT ;  /* 0x0000000726077290 */ /* 0x000fc800087fe43f */
[----:B------:R2:W4:Y:S01]  /*e180*/  @P1 LDG.E R6, desc[UR50][R2.64] ;  /* 0x0000003202061981 */ /* 0x000522000c1e1900 */
[----:B------:R-:W-:Y:S01]  /*e190*/  PLOP3.LUT P2, PT, PT, PT, UP3, 0x80, 0x0 ;  /* 0x000000000000781c */ /* 0x000fe20003f4f038 */
[----:B--2---:R-:W-:Y:S02]  /*e1a0*/  IMAD.U32 R2, RZ, RZ, UR6 ;  /* 0x00000006ff027e24 */ /* 0x004fe4000f8e00ff */
[----:B------:R-:W-:-:S05]  /*e1b0*/  IMAD.U32 R3, RZ, RZ, UR7 ;  /* 0x00000007ff037e24 */ /* 0x000fca000f8e00ff */
[----:B------:R2:W5:Y:S01]  /*e1c0*/  @P0 LDG.E R0, desc[UR50][R2.64] ;  /* 0x0000003202000981 */ /* 0x000562000c1e1900 */
[----:B0-----:R-:W-:Y:S02]  /*e1d0*/  ISETP.NE.U32.AND P0, PT, R4, RZ, PT ;  /* 0x000000ff0400720c */ /* 0x001fe40003f05070 */
[----:B----4-:R-:W-:Y:S01]  /*e1e0*/  @P1 R2UR UR41, R6 ;  /* 0x00000000062912ca */ /* 0x010fe200000e0000 */
[----:B-123--:R-:W-:-:S14]  /*e1f0*/  @P1 BRA `(.L_x_7552) ;  /* 0x0000000000241947 */ /* 0x00efdc0003800000 */
[----:B------:R-:W-:Y:S01]  /*e200*/  UISETP.NE.AND UP0, UPT, UR48, URZ, UPT ;  /* 0x0000003f3000728c */ /* 0x000fe2000bf05270 */
[----:B------:R-:W-:-:S05]  /*e210*/  ULDC UR41, c[0x0][0x288] ;  /* 0x0000a20000297ab9 */ /* 0x000fca0000000800 */
[----:B------:R-:W-:-:S13]  /*e220*/  PLOP3.LUT P1, PT, PT, PT, UP0, 0x40, 0x0 ;  /* 0x000000000000781c */ /* 0x000fda0003f2e808 */
[----:B------:R-:W-:Y:S05]  /*e230*/  @P1 BRA `(.L_x_7552) ;  /* 0x0000000000141947 */ /* 0x000fea0003800000 */
[----:B------:R-:W2:Y:S04]  /*e240*/  LDG.E R6, desc[UR50][R2.64] ;  /* 0x0000003202067981 */ /* 0x000ea8000c1e1900 */
[----:B------:R-:W3:Y:S01]  /*e250*/  LDG.E R4, desc[UR50][R2.64+0x4] ;  /* 0x0000043202047981 */ /* 0x000ee2000c1e1900 */
[----:B--2---:R-:W-:Y:S02]  /*e260*/  R2UR UR4, R6 ;  /* 0x00000000060472ca */ /* 0x004fe400000e0000 */
[----:B---3--:R-:W-:-:S13]  /*e270*/  R2UR UR41, R4 ;  /* 0x00000000042972ca */ /* 0x008fda00000e0000 */
[----:B------:R-:W-:-:S12]  /*e280*/  UIADD3 UR41, -UR4, UR41, URZ ;  /* 0x0000002904297290 */ /* 0x000fd8000fffe13f */
.L_x_7552:
        /* <DEDUP_REMOVED lines=16> */
.L_x_7553:
        /* <DEDUP_REMOVED lines=9> */
.L_x_7554:
[----:B------:R-:W2:Y:S01]  /*e420*/  LDL R17, [R1+0x8] ;  /* 0x0000080001117983 */ /* 0x000ea20000100800 */
[----:B-----5:R-:W-:-:S04]  /*e430*/  IMAD.IADD R18, R5, 0x1, -R36 ;  /* 0x0000000105127824 */ /* 0x020fc800078e0a24 */
[C---:B0-----:R-:W-:Y:S01]  /*e440*/  VIADD R2, R18.reuse, 0x9f ;  /* 0x0000009f12027836 */ /* 0x041fe20000000000 */
        /* <DEDUP_REMOVED lines=11> */
[----:B------:R-:W-:Y:S01]  /*e500*/  SHF.R.U32.HI R5, RZ, 0x10, R5 ;  /* 0x00000010ff057819 */ /* 0x000fe20000011605 */
[----:B------:R-:W-:-:S03]  /*e510*/  IMAD.MOV.U32 R2, RZ, RZ, RZ ;  /* 0x000000ffff027224 */ /* 0x000fc600078e00ff */
[----:B------:R-:W-:-:S13]  /*e520*/  ISETP.NE.AND P0, PT, R5, RZ, PT ;  /* 0x000000ff0500720c */ /* 0x000fda0003f05270 */
[----:B------:R-:W0:Y:S02]  /*e530*/  @!P0 LDC R5, c[0x0][0x9f0] ;  /* 0x00027c00ff058b82 */ /* 0x000e240000000800 */
[----:B0-----:R-:W-:-:S04]  /*e540*/  IABS R6, R5 ;  /* 0x0000000500067213 */ /* 0x001fc80000000000 */
[----:B------:R-:W0:Y:S08]  /*e550*/  I2F.RP R7, R6 ;  /* 0x0000000600077306 */ /* 0x000e300000209400 */
[----:B0-----:R-:W0:Y:S02]  /*e560*/  MUFU.RCP R7, R7 ;  /* 0x0000000700077308 */ /* 0x001e240000001000 */
[----:B0-----:R-:W-:-:S06]  /*e570*/  IADD3 R3, R7, 0xffffffe, RZ ;  /* 0x0ffffffe07037810 */ /* 0x001fcc0007ffe0ff */
[----:B------:R-:W0:Y:S02]  /*e580*/  F2I.FTZ.U32.TRUNC.NTZ R3, R3 ;  /* 0x0000000300037305 */ /* 0x000e24000021f000 */
[----:B0-----:R-:W-:-:S04]  /*e590*/  IMAD.MOV R9, RZ, RZ, -R3 ;  /* 0x000000ffff097224 */ /* 0x001fc800078e0a03 */
[----:B------:R-:W-:-:S04]  /*e5a0*/  IMAD R9, R9, R6, RZ ;  /* 0x0000000609097224 */ /* 0x000fc800078e02ff */
[----:B------:R-:W-:Y:S01]  /*e5b0*/  IMAD.HI.U32 R8, R3, R9, R2 ;  /* 0x0000000903087227 */ /* 0x000fe200078e0002 */
[----:B------:R-:W-:Y:S02]  /*e5c0*/  IADD3 R2, R5, -0x1, R0 ;  /* 0xffffffff05027810 */ /* 0x000fe40007ffe000 */
[-C--:B------:R-:W-:Y:S02]  /*e5d0*/  IABS R9, R5.reuse ;  /* 0x0000000500097213 */ /* 0x080fe40000000000 */
[----:B------:R-:W-:Y:S02]  /*e5e0*/  IABS R7, R2 ;  /* 0x0000000200077213 */ /* 0x000fe40000000000 */
[----:B------:R-:W-:Y:S01]  /*e5f0*/  LOP3.LUT R2, R2, R5, RZ, 0x3c, !PT ;  /* 0x0000000502027212 */ /* 0x000fe200078e3cff */
[----:B------:R-:W-:Y:S02]  /*e600*/  IMAD.MOV R3, RZ, RZ, -R9 ;  /* 0x000000ffff037224 */ /* 0x000fe400078e0a09 */
        /* <DEDUP_REMOVED lines=12> */
.L_x_7555:
[-C--:B------:R-:W-:Y:S01]  /*e6d0*/  IMAD R2, R4, R3.reuse, RZ ;  /* 0x0000000304027224 */ /* 0x080fe200078e02ff */
[----:B------:R-:W-:Y:S04]  /*e6e0*/  BSSY B7, `(.L_x_7556) ;  /* 0x00004b1000077945 */ /* 0x000fe80003800000 */
[----:B------:R-:W-:Y:S01]  /*e6f0*/  VIADDMNMX R0, R2, R3, R0, PT ;  /* 0x0000000302007246 */ /* 0x000fe20003800100 */
[----:B------:R0:W-:Y:S03]  /*e700*/  STL [R1+0xc], R2 ;  /* 0x00000c0201007387 */ /* 0x0001e60000100800 */
[----:B------:R-:W-:-:S13]  /*e710*/  R2UR UR47, R0 ;  /* 0x00000000002f72ca */ /* 0x000fda00000e0000 */
[----:B------:R-:W-:-:S13]  /*e720*/  ISETP.LT.AND P0, PT, R2, UR47, PT ;  /* 0x0000002f02007c0c */ /* 0x000fda000bf01270 */
        /* <DEDUP_REMOVED lines=19> */
.L_x_7557:
        /* <DEDUP_REMOVED lines=20> */
.L_x_7560:
[----:B------:R-:W-:Y:S05]  /*e9a0*/  BSYNC B6 ;  /* 0x0000000000067941 */ /* 0x000fea0003800000 */
.L_x_7559:
        /* <DEDUP_REMOVED lines=22> */
.L_x_7562:
[----:B------:R-:W-:Y:S05]  /*eb10*/  BSYNC B6 ;  /* 0x0000000000067941 */ /* 0x000fea0003800000 */
.L_x_7561:
[----:B------:R-:W-:Y:S01]  /*eb20*/  VIADD R0, R16, 0x400 ;  /* 0x0000040010007836 */ /* 0x000fe20000000000 */
[----:B------:R-:W-:Y:S04]  /*eb30*/  BSSY B6, `(.L_x_7563) ;  /* 0x0000014000067945 */ /* 0x000fe80003800000 */
[----:B------:R0:W-:Y:S01]  /*eb40*/  STL [R1+0x10], R0 ;  /* 0x0000100001007387 */ /* 0x0001e20000100800 */
[----:B------:R-:W-:-:S13]  /*eb50*/  LOP3.LUT P0, RZ, R0, 0x9f, RZ, 0xc0, !PT ;  /* 0x0000009f00ff7812 */ /* 0x000fda000780c0ff */
[----:B0-----:R-:W-:Y:S05]  /*eb60*/  @!P0 BRA `(.L_x_7564) ;  /* 0x0000000000408947 */ /* 0x001fea0003800000 */
        /* <DEDUP_REMOVED lines=16> */
.L_x_7564:
[----:B------:R-:W-:Y:S05]  /*ec70*/  BSYNC B6 ;  /* 0x0000000000067941 */ /* 0x000fea0003800000 */
.L_x_7563:
        /* <DEDUP_REMOVED lines=19> */
.L_x_7566:
[----:B------:R-:W-:Y:S05]  /*edb0*/  BSYNC B6 ;  /* 0x0000000000067941 */ /* 0x000fea0003800000 */
.L_x_7565:
[----:B------:R-:W-:Y:S01]  /*edc0*/  ULDC.64 UR4, c[0x0][0x9f8] ;  /* 0x00027e0000047ab9 */ /* 0x000fe20000000a00 */
[----:B------:R-:W0:Y:S01]  /*edd0*/  LDC R19, c[0x0][0x430] ;  /* 0x00010c00ff137b82 */ /* 0x000e220000000800 */
        /* <DEDUP_REMOVED lines=8> */
[----:B0-----:R-:W-:Y:S01]  /*ee60*/  ISETP.NE.AND P2, PT, R19, 0x1, PT ;  /* 0x000000011300780c */ /* 0x001fe20003f45270 */
[----:B------:R-:W-:Y:S01]  /*ee70*/  UMOV UR4, 0xffffffff ;  /* 0xffffffff00047882 */ /* 0x000fe20000000000 */
[----:B------:R-:W-:-:S11]  /*ee80*/  LOP3.LUT R24, R24, 0xfffffff7, RZ, 0xc0, !PT ;  /* 0xfffffff718187812 */ /* 0x000fd600078ec0ff */
[----:B------:R-:W-:Y:S01]  /*ee90*/  @P2 LOP3.LUT R24, R24, 0x8, RZ, 0xfc, !PT ;  /* 0x0000000818182812 */ /* 0x000fe200078efcff */
[----:B-1----:R-:W-:Y:S06]  /*eea0*/  BRA.DIV UR4, `(.L_x_7567) ;  /* 0x0000005604807947 */ /* 0x002fec000b800000 */
.L_x_7643:
[----:B------:R-:W0:Y:S01]  /*eeb0*/  S2R R0, SR_TID.X ;  /* 0x0000000000007919 */ /* 0x000e220000002100 */
[----:B------:R-:W-:Y:S01]  /*eec0*/  UMOV UR4, 0xa0 ;  /* 0x000000a000047882 */ /* 0x000fe20000000000 */
[----:B------:R-:W1:Y:S01]  /*eed0*/  @P2 LDC R5, c[0x0][0x434] ;  /* 0x00010d00ff052b82 */ /* 0x000e620000000800 */
[----:B------:R-:W-:Y:S01]  /*eee0*/  UIMAD UR4, UR47, UR4, -0xa0 ;  /* 0xffffff602f0474a4 */ /* 0x000fe2000f8e0204 */
[----:B------:R-:W2:Y:S01]  /*eef0*/  S2R R10, SR_TID.X ;  /* 0x00000000000a7919 */ /* 0x000ea20000002100 */
[----:B-----5:R-:W-:Y:S01]  /*ef00*/  SHF.R.S32.HI R37, RZ, 0x1f, R34 ;  /* 0x0000001fff257819 */ /* 0x020fe20000011422 */
[----:B------:R-:W3:Y:S04]  /*ef10*/  S2R R11, SR_TID.X ;  /* 0x00000000000b7919 */ /* 0x000ee80000002100 */
[----:B------:R-:W4:Y:S01]  /*ef20*/  @P2 LDC R7, c[0x0][0x438] ;  /* 0x00010e00ff072b82 */ /* 0x000f220000000800 */
[C---:B0-----:R-:W-:Y:S01]  /*ef30*/  LOP3.LUT R2, R0.reuse, 0x7f, RZ, 0xc0, !PT ;  /* 0x0000007f00027812 */ /* 0x041fe200078ec0ff */
[----:B------:R-:W-:-:S03]  /*ef40*/  IMAD.SHL.U32 R0, R0, 0x10, RZ ;  /* 0x0000001000007824 */ /* 0x000fc600078e00ff */
[----:B------:R-:W-:Y:S02]  /*ef50*/  SHF.R.U32.HI R2, RZ, 0x3, R2 ;  /* 0x00000003ff027819 */ /* 0x000fe40000011602 */
[----:B--2---:R-:W-:Y:S02]  /*ef60*/  LOP3.LUT R10, R10, 0x7f, RZ, 0xc0, !PT ;  /* 0x0000007f0a0a7812 */ /* 0x004fe400078ec0ff */
[----:B------:R-:W-:Y:S01]  /*ef70*/  LOP3.LUT R0, R2, 0x70, R0, 0xf8, !PT ;  /* 0x0000007002007812 */ /* 0x000fe200078ef800 */
[----:B---3--:R-:W-:Y:S01]  /*ef80*/  IMAD.SHL.U32 R12, R11, 0x10, RZ ;  /* 0x000000100b0c7824 */ /* 0x008fe200078e00ff */
[----:B------:R-:W-:-:S03]  /*ef90*/  SHF.R.U32.HI R10, RZ, 0x3, R10 ;  /* 0x00000003ff0a7819 */ /* 0x000fc6000001160a */
[----:B------:R-:W-:Y:S01]  /*efa0*/  VIADD R3, R0, UR4 ;  /* 0x0000000400037c36 */ /* 0x000fe20008000000 */
[----:B------:R-:W-:-:S03]  /*efb0*/  LOP3.LUT R12, R10, 0x70, R12, 0xf8, !PT ;  /* 0x000000700a0c7812 */ /* 0x000fc600078ef80c */
[C---:B------:R-:W-:Y:S01]  /*efc0*/  IMAD.IADD R8, R3.reuse, 0x1, R36 ;  /* 0x0000000103087824 */ /* 0x040fe200078e0224 */
[----:B------:R-:W-:Y:S02]  /*efd0*/  ISETP.GE.AND P0, PT, R3, R18, PT ;  /* 0x000000120300720c */ /* 0x000fe40003f06270 */
[----:B------:R-:W-:Y:S01]  /*efe0*/  LOP3.LUT R12, R12, 0x80, RZ, 0xfc, !PT ;  /* 0x000000800c0c7812 */ /* 0x000fe200078efcff */
[----:B-1----:R-:W-:-:S04]  /*eff0*/  @P2 IMAD.HI.U32 R4, R8, R5, RZ ;  /* 0x0000000508042227 */ /* 0x002fc800078e00ff */
[----:B------:R-:W-:Y:S01]  /*f000*/  IMAD.MOV.U32 R0, RZ, RZ, R8 ;  /* 0x000000ffff007224 */ /* 0x000fe200078e0008 */
[----:B----4-:R-:W-:-:S05]  /*f010*/  @P2 SHF.R.U32.HI R0, RZ, R7, R4 ;  /* 0x00000007ff002219 */ /* 0x010fca0000011604 */
[----:B------:R-:W0:Y:S01]  /*f020*/  @!P0 LDC.64 R2, c[0x0][0x428] ;  /* 0x00010a00ff028b82 */ /* 0x000e220000000a00 */
[--C-:B------:R-:W-:Y:S01]  /*f030*/  @!P0 SHF.R.S32.HI R7, RZ, 0x1f, R0.reuse ;  /* 0x0000001fff078819 */ /* 0x100fe20000011400 */
[----:B------:R-:W-:-:S06]  /*f040*/  @!P0 IMAD.MOV.U32 R6, RZ, RZ, R0 ;  /* 0x000000ffff068224 */ /* 0x000fcc00078e0000 */
[----:B------:R-:W1:Y:S01]  /*f050*/  @!P0 LDC.64 R4, c[0x0][0x418] ;  /* 0x00010600ff048b82 */ /* 0x000e620000000a00 */
[----:B0-----:R-:W-:-:S04]  /*f060*/  @!P0 IMAD R9, R37, R2, RZ ;  /* 0x0000000225098224 */ /* 0x001fc800078e02ff */
[C---:B------:R-:W-:Y:S02]  /*f070*/  @!P0 IMAD R9, R34.reuse, R3, R9 ;  /* 0x0000000322098224 */ /* 0x040fe400078e0209 */
[----:B------:R-:W-:-:S04]  /*f080*/  @!P0 IMAD.WIDE.U32 R2, R34, R2, R6 ;  /* 0x0000000222028225 */ /* 0x000fc800078e0006 */
[----:B------:R-:W-:Y:S01]  /*f090*/  IMAD.MOV.U32 R7, RZ, RZ, RZ ;  /* 0x000000ffff077224 */ /* 0x000fe200078e00ff */
[----:B------:R-:W-:Y:S02]  /*f0a0*/  @!P0 IADD3 R9, R3, R9, RZ ;  /* 0x0000000903098210 */ /* 0x000fe40007ffe0ff */
[----:B-1----:R-:W-:-:S04]  /*f0b0*/  @!P0 LEA R4, P1, R2, R4, 0x2 ;  /* 0x0000000402048211 */ /* 0x002fc800078210ff */
[----:B------:R-:W-:Y:S02]  /*f0c0*/  @!P0 LEA.HI.X R5, R2, R5, R9, 0x2, P1 ;  /* 0x0000000502058211 */ /* 0x000fe400008f1409 */
[----:B------:R-:W0:Y:S01]  /*f0d0*/  @P2 LDC R9, c[0x0][0x434] ;  /* 0x00010d00ff092b82 */ /* 0x000e220000000800 */
[----:B------:R-:W-:Y:S02]  /*f0e0*/  VIADD R3, R12, UR4 ;  /* 0x000000040c037c36 */ /* 0x000fe40008000000 */
[----:B------:R1:W5:Y:S05]  /*f0f0*/  @!P0 LDG.E R7, desc[UR50][R4.64] ;  /* 0x0000003204078981 */ /* 0x00036a000c1e1900 */
[----:B------:R-:W2:Y:S01]  /*f100*/  @P2 LDC R2, c[0x0][0x438] ;  /* 0x00010e00ff022b82 */ /* 0x000ea20000000800 */
[C---:B------:R-:W-:Y:S01]  /*f110*/  ISETP.GE.AND P0, PT, R3.reuse, R18, PT ;  /* 0x000000120300720c */ /* 0x040fe20003f06270 */
[----:B------:R-:W-:-:S03]  /*f120*/  IMAD.IADD R6, R3, 0x1, R36 ;  /* 0x0000000103067824 */ /* 0x000fc600078e0224 */
[----:B------:R-:W-:Y:S01]  /*f130*/  ISETP.GT.U32.OR P0, PT, R12, 0x9f, P0 ;  /* 0x0000009f0c00780c */ /* 0x000fe20000704470 */
[----:B------:R-:W-:Y:S02]  /*f140*/  IMAD.MOV.U32 R10, RZ, RZ, R6 ;  /* 0x000000ffff0a7224 */ /* 0x000fe400078e0006 */
[----:B0-----:R-:W-:-:S05]  /*f150*/  @P2 IMAD.HI.U32 R3, R6, R9, RZ ;  /* 0x0000000906032227 */ /* 0x001fca00078e00ff */
[----:B--2---:R-:W-:Y:S01]  /*f160*/  @P2 SHF.R.U32.HI R10, RZ, R2, R3 ;  /* 0x00000002ff0a2219 */ /* 0x004fe20000011603 */
[----:B------:R-:W-:-:S04]  /*f170*/  IMAD.MOV R3, RZ, RZ, -R0 ;  /* 0x000000ffff037224 */ /* 0x000fc800078e0a00 */
[----:B------:R-:W-:Y:S02]  /*f180*/  IMAD R8, R19, R3, R8 ;  /* 0x0000000313087224 */ /* 0x000fe400078e0208 */
[----:B------:R-:W0:Y:S01]  /*f190*/  @!P0 LDC.64 R2, c[0x0][0x428] ;  /* 0x00010a00ff028b82 */ /* 0x000e220000000a00 */
[----:B-1----:R-:W-:-:S04]  /*f1a0*/  IMAD.MOV R5, RZ, RZ, -R10 ;  /* 0x000000ffff057224 */ /* 0x002fc800078e0a0a */
[----:B------:R-:W-:-:S03]  /*f1b0*/  IMAD R6, R19, R5, R6 ;  /* 0x0000000513067224 */ /* 0x000fc600078e0206 */
[----:B------:R-:W1:Y:S01]  /*f1c0*/  @!P0 LDC.64 R4, c[0x0][0x418] ;  /* 0x00010600ff048b82 */ /* 0x000e620000000a00 */
[----:B------:R-:W-:-:S03]  /*f1d0*/  @!P0 SHF.R.S32.HI R11, RZ, 0x1f, R10 ;  /* 0x0000001fff0b8819 */ /* 0x000fc6000001140a */
[----:B0-----:R-:W-:-:S04]  /*f1e0*/  @!P0 IMAD.WIDE.U32 R10, R34, R2, R10 ;  /* 0x00000002220a8225 */ /* 0x001fc800078e000a */
[----:B------:R-:W-:-:S04]  /*f1f0*/  @!P0 IMAD R2, R37, R2, RZ ;  /* 0x0000000225028224 */ /* 0x000fc800078e02ff */
[----:B------:R-:W-:Y:S01]  /*f200*/  @!P0 IMAD R3, R34, R3, R2 ;  /* 0x0000000322038224 */ /* 0x000fe200078e0202 */
[----:B-1----:R-:W-:-:S03]  /*f210*/  @!P0 LEA R2, P1, R10, R4, 0x2 ;  /* 0x000000040a028211 */ /* 0x002fc600078210ff */
[----:B------:R-:W-:-:S05]  /*f220*/  @!P0 IMAD.IADD R0, R3, 0x1, R11 ;  /* 0x0000000103008824 */ /* 0x000fca00078e020b */
[----:B------:R-:W-:Y:S01]  /*f230*/  @!P0 LEA.HI.X R3, R10, R5, R0, 0x2, P1 ;  /* 0x000000050a038211 */ /* 0x000fe200008f1400 */
[----:B------:R-:W-:Y:S02]  /*f240*/  IMAD.MOV.U32 R5, RZ, RZ, RZ ;  /* 0x000000ffff057224 */ /* 0x000fe400078e00ff */
[----:B------:R-:W-:-:S04]  /*f250*/  IMAD.U32 R9, RZ, RZ, UR44 ;  /* 0x0000002cff097e24 */ /* 0x000fc8000f8e00ff */
[----:B------:R0:W5:Y:S01]  /*f260*/  @!P0 LDG.E R5, desc[UR50][R2.64] ;  /* 0x0000003202058981 */ /* 0x000162000c1e1900 */
[----:B------:R-:W-:Y:S02]  /*f270*/  ISETP.GT.U32.AND P0, PT, R12, 0x9f, PT ;  /* 0x0000009f0c00780c */ /* 0x000fe40003f04070 */
[----:B------:R-:W-:Y:S02]  /*f280*/  ISETP.NE.AND P2, PT, R9, 0x3, PT ;  /* 0x000000030900780c */ /* 0x000fe40003f45270 */
[----:B------:R-:W-:Y:S02]  /*f290*/  LOP3.LUT R24, R24, 0xfffffffd, RZ, 0xc0, !PT ;  /* 0xfffffffd18187812 */ /* 0x000fe400078ec0ff */
[----:B------:R-:W-:-:S07]  /*f2a0*/  MOV R4, UR47 ;  /* 0x0000002f00047c02 */ /* 0x000fce0008000f00 */
[----:B------:R-:W-:-:S04]  /*f2b0*/  @P0 LOP3.LUT R24, R24, 0x2, RZ, 0xfc, !PT ;  /* 0x0000000218180812 */ /* 0x000fc800078efcff */
[----:B------:R-:W-:Y:S01]  /*f2c0*/  LOP3.LUT R24, R24, 0xfffffffb, RZ, 0xc0, !PT ;  /* 0xfffffffb18187812 */ /* 0x000fe200078ec0ff */
[----:B------:R-:W-:Y:S01]  /*f2d0*/  VIADD R4, R4, 0xffffffff ;  /* 0xffffffff04047836 */ /* 0x000fe20000000000 */
[----:B------:R-:W-:Y:S02]  /*f2e0*/  LOP3.LUT R17, R17, 0xffff, RZ, 0xc0, !PT ;  /* 0x0000ffff11117812 */ /* 0x000fe400078ec0ff */
[----:B------:R-:W-:Y:S01]  /*f2f0*/  @P2 LOP3.LUT R24, R24, 0x4, RZ, 0xfc, !PT ;  /* 0x0000000418182812 */ /* 0x000fe200078efcff */
[----:B0-----:R-:W-:Y:S06]  /*f300*/  @!P2 BRA `(.L_x_7568) ;  /* 0x000000000004a947 */ /* 0x001fec0003800000 */
[----:B------:R-:W-:Y:S01]  /*f310*/  BPT.TRAP 0x1 ;  /* 0x000000040000795c */ /* 0x000fe20000300000 */
.L_x_7568:
[----:B------:R-:W-:Y:S01]  /*f320*/  IMAD R0, R31, 0x8, R16 ;  /* 0x000000081f007824 */ /* 0x000fe200078e0210 */
[----:B------:R-:W-:Y:S01]  /*f330*/  SHF.L.U32 R26, R35, 0x1f, RZ ;  /* 0x0000001f231a7819 */ /* 0x000fe200000006ff */
[----:B------:R-:W-:Y:S01]  /*f340*/  BSSY B0, `(.L_x_7569) ;  /* 0x0000004000007945 */ /* 0x000fe20003800000 */
[----:B------:R-:W-:Y:S02]  /*f350*/  SHF.R.S32.HI R21, RZ, 0x1f, R8 ;  /* 0x0000001fff157819 */ /* 0x000fe40000011408 */
[----:B------:R-:W0:Y:S02]  /*f360*/  SYNCS.PHASECHK.TRANS64.TRYWAIT P0, [R0+URZ+0x22880], R26 ;  /* 0x0228801a000075a7 */ /* 0x000e24000800017f */
[----:B0-----:R-:W-:Y:S05]  /*f370*/  @!P0 BRA `(.L_x_7570) ;  /* 0x0000005000788947 */ /* 0x001fea0003800000 */
.L_x_7644:
[----:B------:R-:W-:Y:S05]  /*f380*/  BSYNC B0 ;  /* 0x0000000000007941 */ /* 0x000fea0003800000 */
.L_x_7569:
[----:B------:R-:W2:Y:S01]  /*f390*/  LDL R12, [R1+0x1c] ;  /* 0x00001c00010c7983 */ /* 0x000ea20000100800 */
[----:B------:R-:W1:Y:S01]  /*f3a0*/  LDC R13, c[0x0][0x2f4] ;  /* 0x0000bd00ff0d7b82 */ /* 0x000e620000000800 */
[----:B------:R-:W-:Y:S01]  /*f3b0*/  ULDC.64 UR4, c[0x0][0x328] ;  /* 0x0000ca0000047ab9 */ /* 0x000fe20000000a00 */
[----:B-----5:R-:W-:Y:S01]  /*f3c0*/  SHF.R.S32.HI R25, RZ, 0x1f, R7 ;  /* 0x0000001fff197819 */ /* 0x020fe20000011407 */
[----:B------:R-:W-:Y:S01]  /*f3d0*/  IMAD R9, R21, UR4, RZ ;  /* 0x0000000415097c24 */ /* 0x000fe2000f8e02ff */
[----:B------:R-:W-:Y:S01]  /*f3e0*/  ULDC.64 UR6, c[0x0][0x338] ;  /* 0x0000ce0000067ab9 */ /* 0x000fe20000000a00 */
[C---:B------:R-:W-:Y:S01]  /*f3f0*/  IMAD.WIDE.U32 R2, R8.reuse, UR4, RZ ;  /* 0x0000000408027c25 */ /* 0x040fe2000f8e00ff */
[----:B------:R-:W-:Y:S02]  /*f400*/  SHF.R.S32.HI R23, RZ, 0x1f, R6 ;  /* 0x0000001fff177819 */ /* 0x000fe40000011406 */
[----:B------:R-:W-:Y:S01]  /*f410*/  SHF.R.S32.HI R27, RZ, 0x1f, R5 ;  /* 0x0000001fff1b7819 */ /* 0x000fe20000011405 */
[----:B------:R-:W-:Y:S01]  /*f420*/  IMAD R9, R8, UR5, R9 ;  /* 0x0000000508097c24 */ /* 0x000fe2000f8e0209 */
[----:B------:R-:W-:Y:S01]  /*f430*/  LOP3.LUT R24, R24, 0xfffffffe, RZ, 0xc0, !PT ;  /* 0xfffffffe18187812 */ /* 0x000fe200078ec0ff */
[----:B------:R-:W-:-:S02]  /*f440*/  IMAD R10, R25, UR6, RZ ;  /* 0x00000006190a7c24 */ /* 0x000fc4000f8e02ff */
[----:B------:R-:W-:Y:S02]  /*f450*/  IMAD.IADD R3, R3, 0x1, R9 ;  /* 0x0000000103037824 */ /* 0x000fe400078e0209 */
[C---:B------:R-:W-:Y:S02]  /*f460*/  IMAD R10, R7.reuse, UR7, R10 ;  /* 0x00000007070a7c24 */ /* 0x040fe4000f8e020a */
[----:B------:R-:W-:-:S04]  /*f470*/  IMAD.WIDE.U32 R2, R7, UR6, R2 ;  /* 0x0000000607027c25 */ /* 0x000fc8000f8e0002 */
[----:B------:R-:W-:Y:S02]  /*f480*/  IMAD R19, R4, -0xa0, R18 ;  /* 0xffffff6004137824 */ /* 0x000fe400078e0212 */
[----:B------:R-:W-:Y:S01]  /*f490*/  IMAD R4, R23, UR4, RZ ;  /* 0x0000000417047c24 */ /* 0x000fe2000f8e02ff */
[CC--:B-1----:R-:W-:Y:S01]  /*f4a0*/  ISETP.GE.AND P1, PT, R30.reuse, R13.reuse, PT ;  /* 0x0000000d1e00720c */ /* 0x0c2fe20003f26270 */
[----:B------:R-:W-:Y:S01]  /*f4b0*/  IMAD.IADD R11, R3, 0x1, R10 ;  /* 0x00000001030b7824 */ /* 0x000fe200078e020a */
[----:B------:R-:W-:Y:S01]  /*f4c0*/  ISETP.GE.AND P0, PT, R30, R13, PT ;  /* 0x0000000d1e00720c */ /* 0x000fe20003f06270 */
[----:B------:R-:W-:Y:S01]  /*f4d0*/  IMAD.MOV.U32 R10, RZ, RZ, R2 ;  /* 0x000000ffff0a7224 */ /* 0x000fe200078e0002 */
[----:B------:R-:W1:Y:S01]  /*f4e0*/  S2R R13, SR_TID.X ;  /* 0x00000000000d7919 */ /* 0x000e620000002100 */
[C---:B------:R-:W-:Y:S02]  /*f4f0*/  IMAD R4, R6.reuse, UR5, R4 ;  /* 0x0000000506047c24 */ /* 0x040fe4000f8e0204 */
[----:B------:R-:W-:Y:S01]  /*f500*/  IMAD.WIDE.U32 R2, R6, UR4, RZ ;  /* 0x0000000406027c25 */ /* 0x000fe2000f8e00ff */
[----:B------:R-:W-:-:S03]  /*f510*/  ULDC.64 UR4, c[0x0][0x330] ;  /* 0x0000cc0000047ab9 */ /* 0x000fc60000000a00 */
[----:B------:R-:W-:Y:S02]  /*f520*/  IMAD.IADD R3, R3, 0x1, R4 ;  /* 0x0000000103037824 */ /* 0x000fe400078e0204 */
[----:B------:R-:W-:Y:S01]  /*f530*/  IMAD R4, R27, UR6, RZ ;  /* 0x000000061b047c24 */ /* 0x000fe2000f8e02ff */
[----:B------:R-:W-:Y:S01]  /*f540*/  @P1 LOP3.LUT R24, R24, 0x1, RZ, 0xfc, !PT ;  /* 0x0000000118181812 */ /* 0x000fe200078efcff */
[----:B------:R-:W-:-:S03]  /*f550*/  IMAD.WIDE.U32 R2, R5, UR6, R2 ;  /* 0x0000000605027c25 */ /* 0x000fc6000f8e0002 */
[----:B------:R-:W-:Y:S01]  /*f560*/  LOP3.LUT R24, R24, 0xffffff7f, RZ, 0xc0, !PT ;  /* 0xffffff7f18187812 */ /* 0x000fe200078ec0ff */
        /* <DEDUP_REMOVED lines=9> */
[----:B------:R-:W-:Y:S02]  /*f600*/  IADD3 R10, P1, R2, UR6, RZ ;  /* 0x00000006020a7c10 */ /* 0x000fe4000ff3e0ff */
[----:B-1----:R-:W-:-:S02]  /*f610*/  LOP3.LUT R13, R13, 0x7f, RZ, 0xc0, !PT ;  /* 0x0000007f0d0d7812 */ /* 0x002fc400078ec0ff */
[----:B------:R-:W-:Y:S02]  /*f620*/  IADD3.X R20, R20, UR7, R3, P1, !PT ;  /* 0x0000000714147c10 */ /* 0x000fe40008ffe403 */
[----:B------:R-:W-:-:S05]  /*f630*/  SHF.R.U32.HI R13, RZ, 0x3, R13 ;  /* 0x00000003ff0d7819 */ /* 0x000fca000001160d */
[----:B------:R-:W-:-:S05]  /*f640*/  IMAD.IADD R19, R19, 0x1, -R13 ;  /* 0x0000000113137824 */ /* 0x000fca00078e0a0d */
[----:B------:R-:W-:-:S13]  /*f650*/  ISETP.GE.AND P1, PT, R19, 0x1, PT ;  /* 0x000000011300780c */ /* 0x000fda0003f26270 */
[----:B------:R-:W-:Y:S01]  /*f660*/  @P1 LOP3.LUT R24, R24, 0x80, RZ, 0xfc, !PT ;  /* 0x0000008018181812 */ /* 0x000fe200078efcff */
[----:B--2---:R-:W-:Y:S01]  /*f670*/  IMAD R4, R31, 0x5000, R12 ;  /* 0x000050001f047824 */ /* 0x004fe200078e020c */
[----:B------:R-:W-:Y:S06]  /*f680*/  BRA.DIV UR4, `(.L_x_7571) ;  /* 0x0000004e04c87947 */ /* 0x000fec000b800000 */
[----:B------:R-:W1:Y:S01]  /*f690*/  SHFL.IDX PT, R2, R9, RZ, 0x181f ;  /* 0x00181fff09027589 */ /* 0x000e6200000e0000 */
[----:B------:R-:W-:Y:S01]  /*f6a0*/  IMAD.IADD R4, R16, 0x1, R4 ;  /* 0x0000000110047824 */ /* 0x000fe200078e0204 */
[C---:B------:R-:W-:Y:S02]  /*f6b0*/  ISETP.GE.AND P3, PT, R19.reuse, 0x41, PT ;  /* 0x000000411300780c */ /* 0x040fe40003f66270 */
[----:B------:R-:W2:Y:S01]  /*f6c0*/  SHFL.IDX PT, R3, R18, RZ, 0x181f ;  /* 0x00181fff12037589 */ /* 0x000ea200000e0000 */
[----:B------:R-:W-:Y:S02]  /*f6d0*/  LOP3.LUT R24, R24, 0xffffffef, RZ, 0xc0, !PT ;  /* 0xffffffef18187812 */ /* 0x000fe400078ec0ff */
[C---:B------:R-:W-:Y:S02]  /*f6e0*/  ISETP.GE.AND P2, PT, R19.reuse, 0x61, PT ;  /* 0x000000611300780c */ /* 0x040fe40003f46270 */
[C---:B------:R-:W-:Y:S02]  /*f6f0*/  ISETP.GE.AND P5, PT, R19.reuse, 0x21, PT ;  /* 0x000000211300780c */ /* 0x040fe40003fa6270 */
[----:B------:R-:W-:-:S02]  /*f700*/  ISETP.GE.AND P4, PT, R19, 0x31, PT ;  /* 0x000000311300780c */ /* 0x000fc40003f86270 */
[----:B-1----:R-:W-:-:S05]  /*f710*/  IADD3 R2, P1, R30, R2, RZ ;  /* 0x000000021e027210 */ /* 0x002fca0007f3e0ff */
[----:B--2---:R-:W-:Y:S01]  /*f720*/  IMAD.X R3, RZ, RZ, R3, P1 ;  /* 0x000000ffff037224 */ /* 0x004fe200008e0603 */
[----:B------:R-:W-:-:S13]  /*f730*/  ISETP.LT.OR P1, PT, R19, 0x1, P0 ;  /* 0x000000011300780c */ /* 0x000fda0000721670 */
[----:B------:R-:W-:Y:S01]  /*f740*/  @!PT LDS RZ, [RZ] ;  /* 0x00000000fffff984 */ /* 0x000fe20000000800 */
[----:B------:R1:W-:Y:S04]  /*f750*/  LDGSTS.E.BYPASS.LTC128B.128 [R4+0xa400], desc[UR50][R2.64], !P1 ;  /* 0x0a40000002047fae */ /* 0x0003e8000c901d72 */
[----:B-1----:R-:W1:Y:S04]  /*f760*/  SHFL.IDX PT, R2, R9, 0x1, 0x181f ;  /* 0x00381f0009027f89 */ /* 0x002e6800000e0000 */
[----:B------:R-:W2:Y:S01]  /*f770*/  SHFL.IDX PT, R3, R18, 0x1, 0x181f ;  /* 0x00381f0012037f89 */ /* 0x000ea200000e0000 */
[----:B-1----:R-:W-:-:S04]  /*f780*/  IADD3 R2, P1, R30, R2, RZ ;  /* 0x000000021e027210 */ /* 0x002fc80007f3e0ff */
[----:B--2---:R-:W-:Y:S02]  /*f790*/  IADD3.X R3, RZ, R3, RZ, P1, !PT ;  /* 0x00000003ff037210 */ /* 0x004fe40000ffe4ff */
[----:B------:R-:W-:-:S13]  /*f7a0*/  ISETP.LT.OR P1, PT, R19, 0x11, P0 ;  /* 0x000000111300780c */ /* 0x000fda0000721670 */
[----:B------:R1:W-:Y:S04]  /*f7b0*/  LDGSTS.E.BYPASS.LTC128B.128 [R4+0xac00], desc[UR50][R2.64], !P1 ;  /* 0x0ac0000002047fae */ /* 0x0003e8000c901d72 */
[----:B-1----:R-:W1:Y:S04]  /*f7c0*/  SHFL.IDX PT, R2, R9, 0x2, 0x181f ;  /* 0x00581f0009027f89 */ /* 0x002e6800000e0000 */
[----:B------:R-:W2:Y:S01]  /*f7d0*/  SHFL.IDX PT, R3, R18, 0x2, 0x181f ;  /* 0x00581f0012037f89 */ /* 0x000ea200000e0000 */
[----:B-1----:R-:W-:-:S05]  /*f7e0*/  IADD3 R2, P1, R30, R2, RZ ;  /* 0x000000021e027210 */ /* 0x002fca0007f3e0ff */
[----:B--2---:R-:W-:Y:S01]  /*f7f0*/  IMAD.X R3, RZ, RZ, R3, P1 ;  /* 0x000000ffff037224 */ /* 0x004fe200008e0603 */
        /* <DEDUP_REMOVED lines=26> */
[----:B------:R1:W-:Y:S04]  /*f9a0*/  LDGSTS.E.BYPASS.LTC128B.128 [R4+0xd400], desc[UR50][R2.64], !P1 ;  /* 0x0d40000002047fae */ /* 0x0003e8000c901d72 */
[----:B-1----:R-:W1:Y:S02]  /*f9b0*/  SHFL.IDX PT, R2, R9, 0x7, 0x181f ;  /* 0x00f81f0009027f89 */ /* 0x002e6400000e0000 */
[----:B-1----:R-:W-:-:S05]  /*f9c0*/  IADD3 R2, P1, R30, R2, RZ ;  /* 0x000000021e027210 */ /* 0x002fca0007f3e0ff */
[----:B------:R-:W-:Y:S01]  /*f9d0*/  IMAD.X R3, RZ, RZ, R18, P1 ;  /* 0x000000ffff037224 */ /* 0x000fe200008e0612 */
[----:B------:R-:W-:-:S13]  /*f9e0*/  ISETP.LT.OR P1, PT, R19, 0x71, P0 ;  /* 0x000000711300780c */ /* 0x000fda0000721670 */
[----:B------:R1:W-:Y:S04]  /*f9f0*/  LDGSTS.E.BYPASS.LTC128B.128 [R4+0xdc00], desc[UR50][R2.64], !P1 ;  /* 0x0dc0000002047fae */ /* 0x0003e8000c901d72 */
[----:B-1----:R-:W1:Y:S04]  /*fa00*/  SHFL.IDX PT, R2, R10, RZ, 0x181f ;  /* 0x00181fff0a027589 */ /* 0x002e6800000e0000 */
[----:B------:R-:W2:Y:S04]  /*fa10*/  SHFL.IDX PT, R3, R20, RZ, 0x181f ;  /* 0x00181fff14037589 */ /* 0x000ea800000e0000 */
[----:B------:R-:W3:Y:S01]  /*fa20*/  SHFL.IDX PT, R20, R20, 0x1, 0x181f ;  /* 0x00381f0014147f89 */ /* 0x000ee200000e0000 */
[----:B-1----:R-:W-:-:S05]  /*fa30*/  IADD3 R2, P1, R30, R2, RZ ;  /* 0x000000021e027210 */ /* 0x002fca0007f3e0ff */
[----:B--2---:R-:W-:Y:S01]  /*fa40*/  IMAD.X R3, RZ, RZ, R3, P1 ;  /* 0x000000ffff037224 */ /* 0x004fe200008e0603 */
[----:B------:R-:W-:-:S13]  /*fa50*/  ISETP.LT.OR P1, PT, R19, 0x81, P0 ;  /* 0x000000811300780c */ /* 0x000fda0000721670 */
[----:B------:R1:W-:Y:S01]  /*fa60*/  LDGSTS.E.BYPASS.LTC128B.128 [R4+0xe400], desc[UR50][R2.64], !P1 ;  /* 0x0e40000002047fae */ /* 0x0003e2000c901d72 */
[----:B------:R-:W-:-:S03]  /*fa70*/  ISETP.GE.AND P1, PT, R19, 0x11, PT ;  /* 0x000000111300780c */ /* 0x000fc60003f26270 */
[----:B-1----:R1:W2:Y:S10]  /*fa80*/  SHFL.IDX PT, R2, R10, 0x1, 0x181f ;  /* 0x00381f000a027f89 */ /* 0x0022b400000e0000 */
[----:B------:R-:W-:-:S02]  /*fa90*/  @P1 LOP3.LUT R24, R24, 0x10, RZ, 0xfc, !PT ;  /* 0x0000001018181812 */ /* 0x000fc400078efcff */
[----:B------:R-:W-:Y:S02]  /*faa0*/  ISETP.GE.AND P1, PT, R19, 0x51, PT ;  /* 0x000000511300780c */ /* 0x000fe40003f26270 */
[----:B------:R-:W-:-:S04]  /*fab0*/  LOP3.LUT R24, R24, 0xffffffdf, RZ, 0xc0, !PT ;  /* 0xffffffdf18187812 */ /* 0x000fc800078ec0ff */
        /* <DEDUP_REMOVED lines=9> */
[----:B-123--:R-:W-:-:S07]  /*fb50*/  @P2 LOP3.LUT R24, R24, 0x200, RZ, 0xfc, !PT ;  /* 0x0000020018182812 */ /* 0x00efce00078efcff */
.L_x_7666:
[----:B------:R-:W-:Y:S02]  /*fb60*/  ISETP.LT.OR P0, PT, R19, 0x91, P0 ;  /* 0x000000911300780c */ /* 0x000fe40000701670 */
[----:B------:R-:W-:-:S05]  /*fb70*/  IADD3 R2, P2, R30, R2, RZ ;  /* 0x000000021e027210 */ /* 0x000fca0007f5e0ff */
[----:B------:R-:W-:-:S06]  /*fb80*/  IMAD.X R3, RZ, RZ, R20, P2 ;  /* 0x000000ffff037224 */ /* 0x000fcc00010e0614 */
[----:B------:R-:W-:Y:S01]  /*fb90*/  @!PT LDS RZ, [RZ] ;  /* 0x00000000fffff984 */ /* 0x000fe20000000800 */
[----:B------:R-:W-:Y:S01]  /*fba0*/  @!PT LDS RZ, [RZ] ;  /* 0x00000000fffff984 */ /* 0x000fe20000000800 */
[----:B------:R-:W-:Y:S01]  /*fbb0*/  @!PT LDS RZ, [RZ] ;  /* 0x00000000fffff984 */ /* 0x000fe20000000800 */
[----:B------:R1:W-:Y:S01]  /*fbc0*/  LDGSTS.E.BYPASS.LTC128B.128 [R4+0xec00], desc[UR50][R2.64], !P0 ;  /* 0x0ec0000002047fae */ /* 0x0003e2000c101d72 */
[----:B------:R-:W-:Y:S01]  /*fbd0*/  PLOP3.LUT P0, PT, PT, PT, PT, 0x80, 0x0 ;  /* 0x000000000000781c */ /* 0x000fe20003f0f070 */
[----:B------:R-:W-:-:S12]  /*fbe0*/  NOP ;  /* 0x0000000000007918 */ /* 0x000fd80000000000 */
.L_x_7572:
        /* <DEDUP_REMOVED lines=11> */
.L_x_7573:
[----:B------:R1:W-:Y:S01]  /*fca0*/  SYNCS.ARRIVE.TRANS64.A1T0 RZ, [R0+URZ+0x22870], RZ ;  /* 0x022870ff00ff79a7 */ /* 0x0003e2000810003f */
[----:B------:R-:W-:Y:S05]  /*fcb0*/  @!P6 BRA `(.L_x_7574) ;  /* 0x000000000004e947 */ /* 0x000fea0003800000 */
[----:B------:R-:W-:Y:S01]  /*fcc0*/  BPT.TRAP 0x1 ;  /* 0x000000040000795c */ /* 0x000fe20000300000 */
.L_x_7574:
[----:B------:R-:W2:Y:S01]  /*fcd0*/  SYNCS.PHASECHK.TRANS64.TRYWAIT P0, [R0+URZ+0x22840], R26 ;  /* 0x0228401a000075a7 */ /* 0x000ea2000800017f */
[----:B------:R-:W-:Y:S04]  /*fce0*/  BSSY B0, `(.L_x_7575) ;  /* 0x0000002000007945 */ /* 0x000fe80003800000 */
[----:B--2---:R-:W-:Y:S05]  /*fcf0*/  @!P0 BRA `(.L_x_7576) ;  /* 0x0000005400508947 */ /* 0x004fea0003800000 */
.L_x_7667:
[----:B------:R-:W-:Y:S05]  /*fd00*/  BSYNC B0 ;  /* 0x0000000000007941 */ /* 0x000fea0003800000 */
.L_x_7575:
[----:B------:R-:W-:Y:S01]  /*fd10*/  ULDC.64 UR4, c[0x0][0x300] ;  /* 0x0000c00000047ab9 */ /* 0x000fe20000000a00 */
[----:B------:R-:W-:Y:S01]  /*fd20*/  ULDC.64 UR6, c[0x0][0x310] ;  /* 0x0000c40000067ab9 */ /* 0x000fe20000000a00 */
[----:B------:R-:W-:Y:S01]  /*fd30*/  IMAD R9, R21, UR4, RZ ;  /* 0x0000000415097c24 */ /* 0x000fe2000f8e02ff */
[----:B------:R-:W-:Y:S01]  /*fd40*/  ULDC.64 UR8, c[0x0][0x2e8] ;  /* 0x0000ba0000087ab9 */ /* 0x000fe20000000a00 */
[C---:B------:R-:W-:Y:S01]  /*fd50*/  IMAD.WIDE.U32 R2, R8.reuse, UR4, RZ ;  /* 0x0000000408027c25 */ /* 0x040fe2000f8e00ff */
[----:B------:R-:W3:Y:S03]  /*fd60*/  LDC R12, c[0x0][0x2f4] ;  /* 0x0000bd00ff0c7b82 */ /* 0x000ee60000000800 */
[----:B------:R-:W-:Y:S02]  /*fd70*/  IMAD R9, R8, UR5, R9 ;  /* 0x0000000508097c24 */ /* 0x000fe4000f8e0209 */
[----:B------:R-:W-:-:S02]  /*fd80*/  IMAD R25, R25, UR6, RZ ;  /* 0x0000000619197c24 */ /* 0x000fc4000f8e02ff */
[----:B------:R-:W-:Y:S02]  /*fd90*/  IMAD.IADD R3, R3, 0x1, R9 ;  /* 0x0000000103037824 */ /* 0x000fe400078e0209 */
[C---:B------:R-:W-:Y:S02]  /*fda0*/  IMAD R25, R7.reuse, UR7, R25 ;  /* 0x0000000707197c24 */ /* 0x040fe4000f8e0219 */
[----:B------:R-:W-:-:S04]  /*fdb0*/  IMAD.WIDE.U32 R2, R7, UR6, R2 ;  /* 0x0000000607027c25 */ /* 0x000fc8000f8e0002 */
[----:B------:R-:W-:Y:S01]  /*fdc0*/  IMAD R23, R23, UR4, RZ ;  /* 0x0000000417177c24 */ /* 0x000fe2000f8e02ff */
[----:B------:R-:W-:Y:S01]  /*fdd0*/  IADD3 R3, R3, R25, RZ ;  /* 0x0000001903037210 */ /* 0x000fe20007ffe0ff */
[----:B------:R-:W-:Y:S02]  /*fde0*/  IMAD R27, R27, UR6, RZ ;  /* 0x000000061b1b7c24 */ /* 0x000fe4000f8e02ff */
[C---:B------:R-:W-:Y:S02]  /*fdf0*/  IMAD R23, R6.reuse, UR5, R23 ;  /* 0x0000000506177c24 */ /* 0x040fe4000f8e0217 */
[----:B------:R-:W-:Y:S01]  /*fe00*/  IMAD.WIDE.U32 R6, R6, UR4, RZ ;  /* 0x0000000406067c25 */ /* 0x000fe2000f8e00ff */
[----:B------:R-:W-:Y:S01]  /*fe10*/  ULDC.64 UR4, c[0x0][0x308] ;  /* 0x0000c20000047ab9 */ /* 0x000fe20000000a00 */
[----:B---3--:R-:W-:Y:S02]  /*fe20*/  ISETP.GE.AND P2, PT, R30, R12, PT ;  /* 0x0000000c1e00720c */ /* 0x008fe40003f46270 */
[----:B------:R-:W-:-:S04]  /*fe30*/  IMAD.WIDE.U32 R2, R17, UR4, R2 ;  /* 0x0000000411027c25 */ /* 0x000fc8000f8e0002 */
[----:B------:R-:W-:Y:S01]  /*fe40*/  IMAD R9, R17, UR5, RZ ;  /* 0x0000000511097c24 */ /* 0x000fe2000f8e02ff */
[----:B------:R-:W-:Y:S01]  /*fe50*/  IADD3 R8, P0, R2, UR8, RZ ;  /* 0x0000000802087c10 */ /* 0x000fe2000ff1e0ff */
[----:B------:R-:W-:Y:S02]  /*fe60*/  IMAD.IADD R11, R7, 0x1, R23 ;  /* 0x00000001070b7824 */ /* 0x000fe400078e0217 */
[----:B------:R-:W-:Y:S01]  /*fe70*/  IMAD.MOV.U32 R10, RZ, RZ, R6 ;  /* 0x000000ffff0a7224 */ /* 0x000fe200078e0006 */
[----:B------:R-:W-:Y:S01]  /*fe80*/  IADD3.X R7, R3, UR9, R9, P0, !PT ;  /* 0x0000000903077c10 */ /* 0x000fe200087fe409 */
[C---:B------:R-:W-:Y:S02]  /*fe90*/  IMAD R27, R5.reuse, UR7, R27 ;  /* 0x00000007051b7c24 */ /* 0x040fe4000f8e021b */
[----:B------:R-:W-:-:S04]  /*fea0*/  IMAD.WIDE.U32 R2, R5, UR6, R10 ;  /* 0x0000000605027c25 */ /* 0x000fc8000f8e000a */
[----:B------:R-:W-:Y:S02]  /*feb0*/  IMAD.IADD R3, R3, 0x1, R27 ;  /* 0x0000000103037824 */ /* 0x000fe400078e021b */
[----:B------:R-:W-:Y:S01]  /*fec0*/  IMAD.WIDE.U32 R2, R17, UR4, R2 ;  /* 0x0000000411027c25 */ /* 0x000fe2000f8e0002 */
[----:B------:R-:W-:Y:S02]  /*fed0*/  UMOV UR4, 0xffffffff ;  /* 0xffffffff00047882 */ /* 0x000fe40000000000 */
[----:B------:R-:W-:-:S04]  /*fee0*/  IADD3 R6, P0, R2, UR8, RZ ;  /* 0x0000000802067c10 */ /* 0x000fc8000ff1e0ff */
[----:B------:R-:W-:Y:S01]  /*fef0*/  IADD3.X R5, R9, UR9, R3, P0, !PT ;  /* 0x0000000909057c10 */ /* 0x000fe200087fe403 */
[----:B------:R-:W-:Y:S08]  /*ff00*/  BRA.DIV UR4, `(.L_x_7577) ;  /* 0x0000005204e07947 */ /* 0x000ff0000b800000 */
[----:B------:R-:W3:Y:S01]  /*ff10*/  SHFL.IDX PT, R14, R8, RZ, 0x181f ;  /* 0x00181fff080e7589 */ /* 0x000ee200000e0000 */
[C---:B------:R-:W-:Y:S02]  /*ff20*/  LOP3.LUT P6, RZ, R24.reuse, 0x80, RZ, 0xc0, !PT ;  /* 0x0000008018ff7812 */ /* 0x040fe400078cc0ff */
[----:B------:R-:W-:Y:S01]  /*ff30*/  LOP3.LUT R24, R24, 0xfffff7ff, RZ, 0xc0, !PT ;  /* 0xfffff7ff18187812 */ /* 0x000fe200078ec0ff */
[----:B------:R-:W4:Y:S03]  /*ff40*/  SHFL.IDX PT, R2, R7, RZ, 0x181f ;  /* 0x00181fff07027589 */ /* 0x000f2600000e0000 */
[----:B------:R-:W-:-:S04]  /*ff50*/  @P1 LOP3.LUT R24, R24, 0x800, RZ, 0xfc, !PT ;  /* 0x0000080018181812 */ /* 0x000fc800078efcff */
[----:B------:R-:W-:-:S03]  /*ff60*/  LOP3.LUT P1, RZ, R24, 0x10, RZ, 0xc0, !PT ;  /* 0x0000001018ff7812 */ /* 0x000fc6000782c0ff */
[----:B---3--:R-:W-:Y:S02]  /*ff70*/  @P6 IADD3 R9, P0, R30, R14, RZ ;  /* 0x0000000e1e096210 */ /* 0x008fe40007f1e0ff */
[----:B------:R-:W3:Y:S03]  /*ff80*/  SHFL.IDX PT, R14, R8, 0x1, 0x181f ;  /* 0x00381f00080e7f89 */ /* 0x000ee600000e0000 */
[----:B----4-:R-:W-:Y:S02]  /*ff90*/  @P6 IMAD.X R3, RZ, RZ, R2, P0 ;  /* 0x000000ffff036224 */ /* 0x010fe400000e0602 */
[----:B------:R-:W-:-:S05]  /*ffa0*/  @P6 IMAD.MOV.U32 R2, RZ, RZ, R9 ;  /* 0x000000ffff026224 */ /* 0x000fca00078e0009 */
[----:B------:R4:W-:Y:S01]  /*ffb0*/  @P6 LDGSTS.E.BYPASS.LTC128B.128 [R4+0x18400], desc[UR50][R2.64], !P2 ;  /* 0x1840000002046fae */ /* 0x0009e2000d101d72 */
[----:B------:R-:W-:-:S03]  /*ffc0*/  LOP3.LUT P6, RZ, R24, 0x100, RZ, 0xc0, !PT ;  /* 0x0000010018ff7812 */ /* 0x000fc600078cc0ff */
[----:B----4-:R-:W4:Y:S01]  /*ffd0*/  SHFL.IDX PT, R2, R7, 0x1, 0x181f ;  /* 0x00381f0007027f89 */ /* 0x010f2200000e0000 */
[----:B---3--:R-:W-:-:S03]  /*ffe0*/  @P1 IADD3 R9, P0, R30, R14, RZ ;  /* 0x0000000e1e091210 */ /* 0x008fc60007f1e0ff */
[----:B------:R-:W3:Y:S02]  /*fff0*/  SHFL.IDX PT, R14, R8, 0x2, 0x181f ;  /* 0x00581f00080e7f89 */ /* 0x000ee400000e0000 */
[----:B----4-:R-:W-:Y:S02]  /*10000*/  @P1 IMAD.X R3, RZ, RZ, R2, P0 ;  /* 0x000000ffff031224 */ /* 0x010fe400000e0602 */
[----:B------:R-:W-:Y:S01]  /*10010*/  @P1 IMAD.MOV.U32 R2, RZ, RZ, R9 ;  /* 0x000000ffff021224 */ /* 0x000fe200078e0009 */
[----:B---3--:R-:W-:Y:S02]  /*10020*/  @P5 IADD3 R9, P0, R30, R14, RZ ;  /* 0x0000000e1e095210 */ /* 0x008fe40007f1e0ff */
[----:B------:R-:W-:Y:S04]  /*10030*/  SHFL.IDX PT, R14, R8, 0x3, 0x181f ;  /* 0x00781f00080e7f89 */ /* 0x000fe800000e0000 */
[----:B------:R3:W-:Y:S01]  /*10040*/  @P1 LDGSTS.E.BYPASS.LTC128B.128 [R4+0x18c00], desc[UR50][R2.64], !P2 ;  /* 0x18c0000002041fae */ /* 0x0007e2000d101d72 */
[----:B------:R-:W-:-:S03]  /*10050*/  LOP3.LUT P1, RZ, R24, 0x800, RZ, 0xc0, !PT ;  /* 0x0000080018ff7812 */ /* 0x000fc6000782c0ff */
[----:B---3--:R-:W3:Y:S02]  /*10060*/  SHFL.IDX PT, R2, R7, 0x2, 0x181f ;  /* 0x00581f0007027f89 */ /* 0x008ee400000e0000 */
[----:B---3--:R-:W-:Y:S02]  /*10070*/  @P5 IMAD.X R10, RZ, RZ, R2, P0 ;  /* 0x000000ffff0a5224 */ /* 0x008fe400000e0602 */
[----:B------:R-:W-:Y:S01]  /*10080*/  @P5 IMAD.MOV.U32 R2, RZ, RZ, R9 ;  /* 0x000000ffff025224 */ /* 0x000fe200078e0009 */
[----:B------:R-:W-:Y:S01]  /*10090*/  @P4 IADD3 R9, P0, R30, R14, RZ ;  /* 0x0000000e1e094210 */ /* 0x000fe20007f1e0ff */
[----:B------:R-:W-:Y:S01]  /*100a0*/  @P5 IMAD.MOV.U32 R3, RZ, RZ, R10 ;  /* 0x000000ffff035224 */ /* 0x000fe200078e000a */
[----:B------:R-:W-:Y:S04]  /*100b0*/  SHFL.IDX PT, R14, R8, 0x4, 0x181f ;  /* 0x00981f00080e7f89 */ /* 0x000fe800000e0000 */
[----:B------:R3:W-:Y:S01]  /*100c0*/  @P5 LDGSTS.E.BYPASS.LTC128B.128 [R4+0x19400], desc[UR50][R2.64], !P2 ;  /* 0x1940000002045fae */ /* 0x0007e2000d101d72 */
[----:B------:R-:W-:-:S03]  /*100d0*/  LOP3.LUT P5, RZ, R24, 0x40, RZ, 0xc0, !PT ;  /* 0x0000004018ff7812 */ /* 0x000fc600078ac0ff */
[----:B---3--:R-:W3:Y:S02]  /*100e0*/  SHFL.IDX PT, R2, R7, 0x3, 0x181f ;  /* 0x00781f0007027f89 */ /* 0x008ee400000e0000 */
[----:B---3--:R-:W-:Y:S01]  /*100f0*/  @P4 IADD3.X R10, RZ, R2, RZ, P0, !PT ;  /* 0x00000002ff0a4210 */ /* 0x008fe200007fe4ff */
[----:B------:R-:W-:-:S04]  /*10100*/  @P4 IMAD.MOV.U32 R2, RZ, RZ, R9 ;  /* 0x000000ffff024224 */ /* 0x000fc800078e0009 */
[----:B------:R-:W-:-:S05]  /*10110*/  @P4 IMAD.MOV.U32 R3, RZ, RZ, R10 ;  /* 0x000000ffff034224 */ /* 0x000fca00078e000a */
[----:B------:R3:W-:Y:S01]  /*10120*/  @P4 LDGSTS.E.BYPASS.LTC128B.128 [R4+0x19c00], desc[UR50][R2.64], !P2 ;  /* 0x19c0000002044fae */ /* 0x0007e2000d101d72 */
[----:B------:R-:W-:-:S03]  /*10130*/  LOP3.LUT P4, RZ, R24, 0x20, RZ, 0xc0, !PT ;  /* 0x0000002018ff7812 */ /* 0x000fc6000788c0ff */
[----:B---3--:R-:W3:Y:S10]  /*10140*/  SHFL.IDX PT, R2, R7, 0x4, 0x181f ;  /* 0x00981f0007027f89 */ /* 0x008ef400000e0000 */
[----:B------:R-:W-:-:S02]  /*10150*/  @P4 IADD3 R9, P0, R30, R14, RZ ;  /* 0x0000000e1e094210 */ /* 0x000fc40007f1e0ff */
[----:B------:R-:W4:Y:S03]  /*10160*/  SHFL.IDX PT, R14, R8, 0x5, 0x181f ;  /* 0x00b81f00080e7f89 */ /* 0x000f2600000e0000 */
[----:B---3--:R-:W-:Y:S02]  /*10170*/  @P4 IMAD.X R10, RZ, RZ, R2, P0 ;  /* 0x000000ffff0a4224 */ /* 0x008fe400000e0602 */
[----:B------:R-:W-:Y:S02]  /*10180*/  @P4 IMAD.MOV.U32 R2, RZ, RZ, R9 ;  /* 0x000000ffff024224 */ /* 0x000fe400078e0009 */
[----:B------:R-:W-:Y:S01]  /*10190*/  @P4 IMAD.MOV.U32 R3, RZ, RZ, R10 ;  /* 0x000000ffff034224 */ /* 0x000fe200078e000a */
[----:B----4-:R-:W-:Y:S02]  /*101a0*/  @P5 IADD3 R9, P0, R30, R14, RZ ;  /* 0x0000000e1e095210 */ /* 0x010fe40007f1e0ff */
[----:B------:R-:W-:Y:S04]  /*101b0*/  SHFL.IDX PT, R14, R8, 0x6, 0x181f ;  /* 0x00d81f00080e7f89 */ /* 0x000fe800000e0000 */
[----:B------:R3:W-:Y:S04]  /*101c0*/  @P4 LDGSTS.E.BYPASS.LTC128B.128 [R4+0x1a400], desc[UR50][R2.64], !P2 ;  /* 0x1a40000002044fae */ /* 0x0007e8000d101d72 */
[----:B---3--:R-:W3:Y:S02]  /*101d0*/  SHFL.IDX PT, R2, R7, 0x5, 0x181f ;  /* 0x00b81f0007027f89 */ /* 0x008ee400000e0000 */
[----:B---3--:R-:W-:-:S02]  /*101e0*/  @P5 IMAD.X R10, RZ, RZ, R2, P0 ;  /* 0x000000ffff0a5224 */ /* 0x008fc400000e0602 */
[----:B------:R-:W-:Y:S01]  /*101f0*/  @P5 IMAD.MOV.U32 R2, RZ, RZ, R9 ;  /* 0x000000ffff025224 */ /* 0x000fe200078e0009 */
[C---:B------:R-:W-:Y:S01]  /*10200*/  @P6 IADD3 R9, P0, R30.reuse, R14, RZ ;  /* 0x0000000e1e096210 */ /* 0x040fe20007f1e0ff */
[----:B------:R-:W-:Y:S01]  /*10210*/  @P5 IMAD.MOV.U32 R3, RZ, RZ, R10 ;  /* 0x000000ffff035224 */ /* 0x000fe200078e000a */
[----:B------:R-:W-:Y:S04]  /*10220*/  SHFL.IDX PT, R14, R8, 0x7, 0x181f ;  /* 0x00f81f00080e7f89 */ /* 0x000fe800000e0000 */
[----:B------:R3:W-:Y:S04]  /*10230*/  @P5 LDGSTS.E.BYPASS.LTC128B.128 [R4+0x1ac00], desc[UR50][R2.64], !P2 ;  /* 0x1ac0000002045fae */ /* 0x0007e8000d101d72 */
[----:B---3--:R-:W3:Y:S04]  /*10240*/  SHFL.IDX PT, R2, R7, 0x6, 0x181f ;  /* 0x00d81f0007027f89 */ /* 0x008ee800000e0000 */
[----:B------:R-:W4:Y:S01]  /*10250*/  SHFL.IDX PT, R7, R7, 0x7, 0x181f ;  /* 0x00f81f0007077f89 */ /* 0x000f2200000e0000 */
[----:B---3--:R-:W-:Y:S01]  /*10260*/  @P6 IMAD.X R10, RZ, RZ, R2, P0 ;  /* 0x000000ffff0a6224 */ /* 0x008fe200000e0602 */
[----:B------:R-:W-:Y:S01]  /*10270*/  @P3 IADD3 R14, P0, R30, R14, RZ ;  /* 0x0000000e1e0e3210 */ /* 0x000fe20007f1e0ff */
[----:B------:R-:W-:-:S03]  /*10280*/  @P6 IMAD.MOV.U32 R2, RZ, RZ, R9 ;  /* 0x000000ffff026224 */ /* 0x000fc600078e0009 */
[----:B------:R-:W-:Y:S01]  /*10290*/  @P6 MOV R3, R10 ;  /* 0x0000000a00036202 */ /* 0x000fe20000000f00 */
[----:B----4-:R-:W-:-:S04]  /*102a0*/  @P3 IMAD.X R9, RZ, RZ, R7, P0 ;  /* 0x000000ffff093224 */ /* 0x010fc800000e0607 */
[----:B------:R3:W-:Y:S02]  /*102b0*/  @P6 LDGSTS.E.BYPASS.LTC128B.128 [R4+0x1b400], desc[UR50][R2.64], !P2 ;  /* 0x1b40000002046fae */ /* 0x0007e4000d101d72 */
[----:B---3--:R-:W-:Y:S02]  /*102c0*/  @P3 IMAD.MOV.U32 R2, RZ, RZ, R14 ;  /* 0x000000ffff023224 */ /* 0x008fe400078e000e */
[----:B------:R-:W-:Y:S01]  /*102d0*/  @P3 IMAD.MOV.U32 R3, RZ, RZ, R9 ;  /* 0x000000ffff033224 */ /* 0x000fe200078e0009 */
[----:B------:R-:W3:Y:S04]  /*102e0*/  SHFL.IDX PT, R14, R6, RZ, 0x181f ;  /* 0x00181fff060e7589 */ /* 0x000ee800000e0000 */
[----:B------:R4:W-:Y:S04]  /*102f0*/  @P3 LDGSTS.E.BYPASS.LTC128B.128 [R4+0x1bc00], desc[UR50][R2.64], !P2 ;  /* 0x1bc0000002043fae */ /* 0x0009e8000d101d72 */
[----:B----4-:R-:W4:Y:S04]  /*10300*/  SHFL.IDX PT, R2, R5, RZ, 0x181f ;  /* 0x00181fff05027589 */ /* 0x010f2800000e0000 */
[----:B------:R-:W0:Y:S01]  /*10310*/  SHFL.IDX PT, R5, R5, 0x1, 0x181f ;  /* 0x00381f0005057f89 */ /* 0x000e2200000e0000 */
[----:B---3--:R-:W-:-:S05]  /*10320*/  @P1 IADD3 R14, P0, R30, R14, RZ ;  /* 0x0000000e1e0e1210 */ /* 0x008fca0007f1e0ff */
[----:B----4-:R-:W-:Y:S02]  /*10330*/  @P1 IMAD.X R9, RZ, RZ, R2, P0 ;  /* 0x000000ffff091224 */ /* 0x010fe400000e0602 */
[----:B------:R-:W-:Y:S02]  /*10340*/  @P1 IMAD.MOV.U32 R2, RZ, RZ, R14 ;  /* 0x000000ffff021224 */ /* 0x000fe400078e000e */
[----:B------:R-:W-:Y:S01]  /*10350*/  @P1 IMAD.MOV.U32 R3, RZ, RZ, R9 ;  /* 0x000000ffff031224 */ /* 0x000fe200078e0009 */
[----:B------:R3:W4:Y:S04]  /*10360*/  SHFL.IDX PT, R14, R6, 0x1, 0x181f ;  /* 0x00381f00060e7f89 */ /* 0x00072800000e0000 */
[----:B0-----:R3:W-:Y:S02]  /*10370*/  @P1 LDGSTS.E.BYPASS.LTC128B.128 [R4+0x1c400], desc[UR50][R2.64], !P2 ;  /* 0x1c40000002041fae */ /* 0x0017e4000d101d72 */
.L_x_7689:
[----:B------:R-:W-:-:S13]  /*10380*/  LOP3.LUT P1, RZ, R24, 0x200, RZ, 0xc0, !PT ;  /* 0x0000020018ff7812 */ /* 0x000fda000782c0ff */
[----:B---34-:R-:W-:-:S05]  /*10390*/  @P1 IADD3 R2, P0, R30, R14, RZ ;  /* 0x0000000e1e021210 */ /* 0x018fca0007f1e0ff */
[----:B------:R-:W-:Y:S01]  /*103a0*/  @P1 IMAD.X R3, RZ, RZ, R5, P0 ;  /* 0x000000ffff031224 */ /* 0x000fe200000e0605 */
[----:B------:R-:W-:-:S04]  /*103b0*/  PLOP3.LUT P0, PT, PT, PT, PT, 0x80, 0x0 ;  /* 0x000000000000781c */ /* 0x000fc80003f0f070 */
[----:B------:R-:W-:Y:S01]  /*103c0*/  @!PT LDS RZ, [RZ] ;  /* 0x00000000fffff984 */ /* 0x000fe20000000800 */
[----:B------:R-:W-:Y:S01]  /*103d0*/  @!PT LDS RZ, [RZ] ;  /* 0x00000000fffff984 */ /* 0x000fe20000000800 */
[----:B------:R-:W-:Y:S01]  /*103e0*/  @!PT LDS RZ, [RZ] ;  /* 0x00000000fffff984 */ /* 0x000fe20000000800 */
[----:B------:R0:W-:Y:S01]  /*103f0*/  @P1 LDGSTS.E.BYPASS.LTC128B.128 [R4+0x1cc00], desc[UR50][R2.64], !P2 ;  /* 0x1cc0000002041fae */ /* 0x0001e2000d101d72 */
[----:B------:R-:W-:-:S08]  /*10400*/  NOP ;  /* 0x0000000000007918 */ /* 0x000fd00000000000 */
.L_x_7578:
        /* <DEDUP_REMOVED lines=11> */
.L_x_7579:
[----:B------:R0:W-:Y:S02]  /*104c0*/  SYNCS.ARRIVE.TRANS64.A1T0 RZ, [R0+URZ+0x22830], RZ ;  /* 0x022830ff00ff79a7 */ /* 0x0001e4000810003f */
[----:B------:R-:W-:Y:S05]  /*104d0*/  WARPSYNC.ALL ;  /* 0x0000000000007948 */ /* 0x000fea0003800000 */
[----:B012---:R-:W-:Y:S01]  /*104e0*/  VIADD R0, R16, 0x14400 ;  /* 0x0001440010007836 */ /* 0x007fe20000000000 */
        /* <DEDUP_REMOVED lines=29> */
.L_x_7581:
[----:B------:R-:W-:Y:S05]  /*106c0*/  BSYNC B6 ;  /* 0x0000000000067941 */ /* 0x000fea0003800000 */
.L_x_7580:
[----:B------:R-:W2:Y:S01]  /*106d0*/  LDL.LU R18, [R1+0x4] ;  /* 0x0000040001127983 */ /* 0x000ea20000300800 */
[----:B------:R-:W0:Y:S01]  /*106e0*/  LDC R5, c[0x0][0x448] ;  /* 0x00011200ff057b82 */ /* 0x000e220000000800 */
[----:B------:R-:W1:Y:S01]  /*106f0*/  S2R R2, SR_TID.X ;  /* 0x0000000000027919 */ /* 0x000e620000002100 */
[----:B------:R-:W-:Y:S01]  /*10700*/  R2UR UR8, R17 ;  /* 0x00000000110872ca */ /* 0x000fe200000e0000 */
[----:B------:R-:W-:Y:S01]  /*10710*/  ULDC.64 UR6, c[0x0][0x2d8] ;  /* 0x0000b60000067ab9 */ /* 0x000fe20000000a00 */
[----:B------:R3:W5:Y:S01]  /*10720*/  LDL R10, [R1+0x24] ;  /* 0x00002400010a7983 */ /* 0x0007620000100800 */
[----:B0-----:R-:W-:Y:S02]  /*10730*/  ISETP.NE.AND P0, PT, R5, 0x1, PT ;  /* 0x000000010500780c */ /* 0x001fe40003f05270 */
[----:B------:R-:W-:Y:S02]  /*10740*/  R2UR UR10, R17 ;  /* 0x00000000110a72ca */ /* 0x000fe400000e0000 */
[----:B-1----:R-:W-:-:S09]  /*10750*/  LOP3.LUT R19, R2, 0x7f, RZ, 0xc0, !PT ;  /* 0x0000007f02137812 */ /* 0x002fd200078ec0ff */
[----:B------:R-:W0:Y:S01]  /*10760*/  @P0 LDC R3, c[0x0][0x44c] ;  /* 0x00011300ff030b82 */ /* 0x000e220000000800 */
[----:B------:R-:W-:Y:S01]  /*10770*/  IMAD.SHL.U32 R2, R2, 0x10, RZ ;  /* 0x0000001002027824 */ /* 0x000fe200078e00ff */
[----:B------:R-:W-:-:S06]  /*10780*/  SHF.R.U32.HI R19, RZ, 0x3, R19 ;  /* 0x00000003ff137819 */ /* 0x000fcc0000011613 */
[----:B------:R-:W1:Y:S01]  /*10790*/  @P0 LDC R6, c[0x0][0x450] ;  /* 0x00011400ff060b82 */ /* 0x000e620000000800 */
[----:B------:R-:W-:Y:S01]  /*107a0*/  LOP3.LUT R2, R19, 0x70, R2, 0xf8, !PT ;  /* 0x0000007013027812 */ /* 0x000fe200078ef802 */
[----:B------:R-:W-:Y:S01]  /*107b0*/  UMOV UR4, UR38 ;  /* 0x0000002600047c82 */ /* 0x000fe20008000000 */
[----:B------:R-:W-:Y:S02]  /*107c0*/  UMOV UR5, UR37 ;  /* 0x0000002500057c82 */ /* 0x000fe40008000000 */
[----:B------:R-:W-:-:S03]  /*107d0*/  UIMAD.WIDE.U32 UR4, UR8, UR6, UR4 ;  /* 0x00000006080472a5 */ /* 0x000fc6000f8e0004 */
[----:B------:R-:W-:Y:S02]  /*107e0*/  ULDC.64 UR8, c[0x0][0x2e0] ;  /* 0x0000b80000087ab9 */ /* 0x000fe40000000a00 */
[----:B------:R-:W-:Y:S02]  /*107f0*/  UIMAD UR6, UR42, UR8, URZ ;  /* 0x000000082a0672a4 */ /* 0x000fe4000f8e023f */
[----:B------:R-:W-:Y:S02]  /*10800*/  UIMAD UR5, UR10, UR7, UR5 ;  /* 0x000000070a0572a4 */ /* 0x000fe4000f8e0205 */
[----:B------:R-:W-:Y:S02]  /*10810*/  UIMAD UR6, UR43, UR9, UR6 ;  /* 0x000000092b0672a4 */ /* 0x000fe4000f8e0206 */
[----:B------:R-:W-:-:S04]  /*10820*/  UIMAD.WIDE.U32 UR4, UR43, UR8, UR4 ;  /* 0x000000082b0472a5 */ /* 0x000fc8000f8e0004 */
[----:B------:R-:W-:-:S03]  /*10830*/  UIADD3 UR5, UR5, UR6, URZ ;  /* 0x0000000605057290 */ /* 0x000fc6000fffe03f */
[----:B------:R-:W-:Y:S02]  /*10840*/  ULDC.64 UR6, c[0x0][0x2d0] ;  /* 0x0000b40000067ab9 */ /* 0x000fe40000000a00 */
[----:B------:R-:W-:Y:S01]  /*10850*/  MOV R11, UR6 ;  /* 0x00000006000b7c02 */ /* 0x000fe20008000f00 */
[----:B--2---:R-:W-:-:S05]  /*10860*/  IMAD.SHL.U32 R4, R18, 0x80, RZ ;  /* 0x0000008012047824 */ /* 0x004fca00078e00ff */
[----:B------:R-:W-:-:S05]  /*10870*/  LOP3.LUT R0, R2, R4, RZ, 0xfc, !PT ;  /* 0x0000000402007212 */ /* 0x000fca00078efcff */
[----:B0-----:R-:W-:Y:S01]  /*10880*/  @P0 IMAD.HI.U32 R3, R0, R3, RZ ;  /* 0x0000000300030227 */ /* 0x001fe200078e00ff */
[----:B------:R-:W0:Y:S03]  /*10890*/  S2R R18, SR_TID.X ;  /* 0x0000000000127919 */ /* 0x000e260000002100 */
[----:B------:R-:W-:Y:S01]  /*108a0*/  IMAD.MOV.U32 R2, RZ, RZ, R0 ;  /* 0x000000ffff027224 */ /* 0x000fe200078e0000 */
[----:B-1----:R-:W-:-:S04]  /*108b0*/  @P0 SHF.R.U32.HI R2, RZ, R6, R3 ;  /* 0x00000006ff020219 */ /* 0x002fc80000011603 */
[--C-:B------:R-:W-:Y:S01]  /*108c0*/  SHF.R.S32.HI R3, RZ, 0x1f, R2.reuse ;  /* 0x0000001fff037819 */ /* 0x100fe20000011402 */
[----:B------:R-:W-:-:S04]  /*108d0*/  IMAD.MOV R7, RZ, RZ, -R2 ;  /* 0x000000ffff077224 */ /* 0x000fc800078e0a02 */
[----:B------:R-:W-:Y:S02]  /*108e0*/  IMAD R3, R3, UR6, RZ ;  /* 0x0000000603037c24 */ /* 0x000fe4000f8e02ff */
[----:B------:R-:W-:Y:S02]  /*108f0*/  IMAD R7, R5, R7, R0 ;  /* 0x0000000705077224 */ /* 0x000fe400078e0200 */
[C---:B------:R-:W-:Y:S02]  /*10900*/  IMAD R9, R2.reuse, UR7, R3 ;  /* 0x0000000702097c24 */ /* 0x040fe4000f8e0203 */
[----:B------:R-:W-:Y:S01]  /*10910*/  IMAD.WIDE.U32 R2, R2, R11, UR4 ;  /* 0x0000000402027e25 */ /* 0x000fe2000f8e000b */
[----:B------:R-:W-:Y:S01]  /*10920*/  SHF.R.S32.HI R0, RZ, 0x1f, R7 ;  /* 0x0000001fff007819 */ /* 0x000fe20000011407 */
[----:B------:R-:W-:Y:S02]  /*10930*/  ULDC.64 UR4, c[0x0][0x2c8] ;  /* 0x0000b20000047ab9 */ /* 0x000fe40000000a00 */
[----:B------:R-:W-:-:S02]  /*10940*/  IMAD.IADD R3, R3, 0x1, R9 ;  /* 0x0000000103037824 */ /* 0x000fc400078e0209 */
[----:B------:R-:W-:Y:S02]  /*10950*/  IMAD R0, R0, UR4, RZ ;  /* 0x0000000400007c24 */ /* 0x000fe4000f8e02ff */
[----:B------:R-:W-:-:S04]  /*10960*/  IMAD.WIDE.U32 R2, R7, UR4, R2 ;  /* 0x0000000407027c25 */ /* 0x000fc8000f8e0002 */
[----:B------:R-:W-:Y:S01]  /*10970*/  IMAD R7, R7, UR5, R0 ;  /* 0x0000000507077c24 */ /* 0x000fe2000f8e0200 */
[----:B------:R-:W-:Y:S02]  /*10980*/  ULDC.64 UR4, c[0x0][0x280] ;  /* 0x0000a00000047ab9 */ /* 0x000fe40000000a00 */
[----:B------:R-:W-:Y:S01]  /*10990*/  IADD3 R0, P0, R2, UR4, RZ ;  /* 0x0000000402007c10 */ /* 0x000fe2000ff1e0ff */
[----:B------:R-:W-:-:S03]  /*109a0*/  ULDC UR4, c[0x0][0x2b8] ;  /* 0x0000ae0000047ab9 */ /* 0x000fc60000000800 */
[----:B------:R-:W-:Y:S02]  /*109b0*/  IADD3.X R6, R3, UR5, R7, P0, !PT ;  /* 0x0000000503067c10 */ /* 0x000fe400087fe407 */
[----:B------:R-:W-:Y:S01]  /*109c0*/  ISETP.GE.AND P0, PT, R30, UR4, PT ;  /* 0x000000041e007c0c */ /* 0x000fe2000bf06270 */
[----:B------:R-:W-:Y:S01]  /*109d0*/  UMOV UR4, 0xffffffff ;  /* 0xffffffff00047882 */ /* 0x000fe20000000000 */
[----:B0-----:R-:W-:-:S04]  /*109e0*/  LOP3.LUT R18, R18, 0x7f, RZ, 0xc0, !PT ;  /* 0x0000007f12127812 */ /* 0x001fc800078ec0ff */
[----:B------:R-:W-:Y:S01]  /*109f0*/  SHF.R.U32.HI R18, RZ, 0x3, R18 ;  /* 0x00000003ff127819 */ /* 0x000fe20000011612 */
[----:B---3--:R-:W-:Y:S06]  /*10a00*/  BRA.DIV UR4, `(.L_x_7582) ;  /* 0x0000005204fc7947 */ /* 0x008fec000b800000 */
        /* <DEDUP_REMOVED lines=10> */
[----:B-----5:R1:W-:Y:S01]  /*10ab0*/  @!P2 LDGSTS.E.BYPASS.LTC128B.128 [R10+0x14400], desc[UR50][R2.64], !P0 ;  /* 0x14400000020aafae */ /* 0x0203e2000c101d72 */
[----:B------:R-:W-:Y:S01]  /*10ac0*/  ISETP.GE.AND P2, PT, R8, R5, PT ;  /* 0x000000050800720c */ /* 0x000fe20003f46270 */
[----:B------:R-:W-:-:S02]  /*10ad0*/  VIADD R8, R4, 0x20 ;  /* 0x0000002004087836 */ /* 0x000fc40000000000 */
[----:B-1----:R-:W1:Y:S10]  /*10ae0*/  SHFL.IDX PT, R2, R6, 0x1, 0x181f ;  /* 0x00381f0006027f89 */ /* 0x002e7400000e0000 */
[----:B0-----:R-:W-:-:S05]  /*10af0*/  @!P2 IADD3 R14, P1, R30, R14, RZ ;  /* 0x0000000e1e0ea210 */ /* 0x001fca0007f3e0ff */
[----:B-1----:R-:W-:Y:S02]  /*10b00*/  @!P2 IMAD.X R3, RZ, RZ, R2, P1 ;  /* 0x000000ffff03a224 */ /* 0x002fe400008e0602 */
[----:B------:R-:W-:Y:S02]  /*10b10*/  @!P2 IMAD.MOV.U32 R2, RZ, RZ, R14 ;  /* 0x000000ffff02a224 */ /* 0x000fe400078e000e */
[----:B------:R-:W0:Y:S04]  /*10b20*/  SHFL.IDX PT, R14, R0, 0x2, 0x181f ;  /* 0x00581f00000e7f89 */ /* 0x000e2800000e0000 */
[----:B------:R1:W-:Y:S01]  /*10b30*/  @!P2 LDGSTS.E.BYPASS.LTC128B.128 [R10+0x14c00], desc[UR50][R2.64], !P0 ;  /* 0x14c00000020aafae */ /* 0x0003e2000c101d72 */
[----:B------:R-:W-:Y:S01]  /*10b40*/  ISETP.GE.AND P2, PT, R8, R5, PT ;  /* 0x000000050800720c */ /* 0x000fe20003f46270 */
[----:B------:R-:W-:-:S02]  /*10b50*/  VIADD R8, R4, 0x30 ;  /* 0x0000003004087836 */ /* 0x000fc40000000000 */
[----:B-1----:R-:W1:Y:S10]  /*10b60*/  SHFL.IDX PT, R2, R6, 0x2, 0x181f ;  /* 0x00581f0006027f89 */ /* 0x002e7400000e0000 */
[----:B0-----:R-:W-:-:S05]  /*10b70*/  @!P2 IADD3 R14, P1, R30, R14, RZ ;  /* 0x0000000e1e0ea210 */ /* 0x001fca0007f3e0ff */
[----:B-1----:R-:W-:Y:S01]  /*10b80*/  @!P2 IMAD.X R3, RZ, RZ, R2, P1 ;  /* 0x000000ffff03a224 */ /* 0x002fe200008e0602 */
[----:B------:R-:W-:Y:S02]  /*10b90*/  @!P2 MOV R2, R14 ;  /* 0x0000000e0002a202 */ /* 0x000fe40000000f00 */
[----:B------:R-:W0:Y:S04]  /*10ba0*/  SHFL.IDX PT, R14, R0, 0x3, 0x181f ;  /* 0x00781f00000e7f89 */ /* 0x000e2800000e0000 */
[----:B------:R1:W-:Y:S01]  /*10bb0*/  @!P2 LDGSTS.E.BYPASS.LTC128B.128 [R10+0x15400], desc[UR50][R2.64], !P0 ;  /* 0x15400000020aafae */ /* 0x0003e2000c101d72 */
[----:B------:R-:W-:Y:S01]  /*10bc0*/  ISETP.GE.AND P2, PT, R8, R5, PT ;  /* 0x000000050800720c */ /* 0x000fe20003f46270 */
[----:B------:R-:W-:Y:S02]  /*10bd0*/  VIADD R8, R4, 0x40 ;  /* 0x0000004004087836 */ /* 0x000fe40000000000 */
        /* <DEDUP_REMOVED lines=22> */
[----:B------:R-:W-:-:S03]  /*10d40*/  ISETP.GE.AND P2, PT, R8, R5, PT ;  /* 0x000000050800720c */ /* 0x000fc60003f46270 */
[----:B-1----:R-:W1:Y:S04]  /*10d50*/  SHFL.IDX PT, R2, R6, 0x6, 0x181f ;  /* 0x00d81f0006027f89 */ /* 0x002e6800000e0000 */
[----:B------:R-:W2:Y:S06]  /*10d60*/  SHFL.IDX PT, R6, R6, 0x7, 0x181f ;  /* 0x00f81f0006067f89 */ /* 0x000eac00000e0000 */
[----:B0-----:R-:W-:-:S04]  /*10d70*/  @!P2 IADD3 R14, P1, R30, R14, RZ ;  /* 0x0000000e1e0ea210 */ /* 0x001fc80007f3e0ff */
[----:B-1----:R-:W-:Y:S01]  /*10d80*/  @!P2 IADD3.X R3, RZ, R2, RZ, P1, !PT ;  /* 0x00000002ff03a210 */ /* 0x002fe20000ffe4ff */
[----:B------:R-:W-:Y:S02]  /*10d90*/  @!P2 IMAD.MOV.U32 R2, RZ, RZ, R14 ;  /* 0x000000ffff02a224 */ /* 0x000fe400078e000e */
[----:B------:R0:W1:Y:S04]  /*10da0*/  SHFL.IDX PT, R14, R0, 0x7, 0x181f ;  /* 0x00f81f00000e7f89 */ /* 0x00006800000e0000 */
[----:B--2---:R0:W-:Y:S02]  /*10db0*/  @!P2 LDGSTS.E.BYPASS.LTC128B.128 [R10+0x17400], desc[UR50][R2.64], !P0 ;  /* 0x17400000020aafae */ /* 0x0041e4000c101d72 */
.L_x_7706:
[----:B------:R-:W-:-:S05]  /*10dc0*/  VIADD R4, R4, 0x70 ;  /* 0x0000007004047836 */ /* 0x000fca0000000000 */
[----:B------:R-:W-:-:S13]  /*10dd0*/  ISETP.GE.AND P1, PT, R4, R5, PT ;  /* 0x000000050400720c */ /* 0x000fda0003f26270 */
[----:B01----:R-:W-:-:S05]  /*10de0*/  @!P1 IADD3 R2, P2, R30, R14, RZ ;  /* 0x0000000e1e029210 */ /* 0x003fca0007f5e0ff */
[----:B------:R-:W-:-:S05]  /*10df0*/  @!P1 IMAD.X R3, RZ, RZ, R6, P2 ;  /* 0x000000ffff039224 */ /* 0x000fca00010e0606 */
[----:B------:R-:W-:Y:S01]  /*10e00*/  @!PT LDS RZ, [RZ] ;  /* 0x00000000fffff984 */ /* 0x000fe20000000800 */
[----:B------:R-:W-:Y:S01]  /*10e10*/  @!PT LDS RZ, [RZ] ;  /* 0x00000000fffff984 */ /* 0x000fe20000000800 */
[----:B------:R-:W-:Y:S01]  /*10e20*/  @!PT LDS RZ, [RZ] ;  /* 0x00000000fffff984 */ /* 0x000fe20000000800 */
[----:B------:R0:W-:Y:S01]  /*10e30*/  @!P1 LDGSTS.E.BYPASS.LTC128B.128 [R10+0x17c00], desc[UR50][R2.64], !P0 ;  /* 0x17c00000020a9fae */ /* 0x0001e2000c101d72 */
[----:B------:R-:W-:Y:S01]  /*10e40*/  PLOP3.LUT P0, PT, PT, PT, PT, 0x80, 0x0 ;  /* 0x000000000000781c */ /* 0x000fe20003f0f070 */
[----:B------:R-:W-:-:S12]  /*10e50*/  NOP ;  /* 0x0000000000007918 */ /* 0x000fd80000000000 */
.L_x_7583:
        /* <DEDUP_REMOVED lines=18> */
.L_x_7707:
[----:B------:R-:W-:Y:S05]  /*10f80*/  BSYNC B0 ;  /* 0x0000000000007941 */ /* 0x000fea0003800000 */
.L_x_7584:
[----:B------:R-:W2:Y:S01]  /*10f90*/  LDL R0, [R1+0xc] ;  /* 0x00000c0001007983 */ /* 0x000ea20000100800 */
[----:B------:R-:W-:-:S06]  /*10fa0*/  UIADD3 UR4, UR47, -0x2, URZ ;  /* 0xfffffffe2f047890 */ /* 0x000fcc000fffe03f */
[----:B--2---:R-:W-:-:S13]  /*10fb0*/  ISETP.LE.AND P0, PT, R0, UR4, PT ;  /* 0x0000000400007c0c */ /* 0x004fda000bf03270 */
[----:B------:R-:W-:Y:S05]  /*10fc0*/  @!P0 BRA `(.L_x_7586) ;  /* 0x0000001800548947 */ /* 0x000fea0003800000 */
[----:B------:R-:W-:Y:S02]  /*10fd0*/  IMAD.MOV.U32 R21, RZ, RZ, R31 ;  /* 0x000000ffff157224 */ /* 0x000fe400078e001f */
[----:B------:R-:W-:Y:S02]  /*10fe0*/  IMAD.MOV.U32 R23, RZ, RZ, R35 ;  /* 0x000000ffff177224 */ /* 0x000fe400078e0023 */
[----:B------:R-:W-:-:S07]  /*10ff0*/  IMAD.U32 R32, RZ, RZ, UR4 ;  /* 0x00000004ff207e24 */ /* 0x000fce000f8e00ff */
.L_x_7606:
[----:B-1----:R-:W1:Y:S01]  /*11000*/  LDC R0, c[0x0][0x430] ;  /* 0x00010c00ff007b82 */ /* 0x002e620000000800 */
[----:B------:R-:W2:Y:S01]  /*11010*/  S2R R2, SR_TID.X ;  /* 0x0000000000027919 */ /* 0x000ea20000002100 */
[----:B------:R-:W-:Y:S01]  /*11020*/  IMAD R7, R32, 0xa0, R36 ;  /* 0x000000a020077824 */ /* 0x000fe200078e0224 */
[----:B0-----:R-:W0:Y:S01]  /*11030*/  S2R R3, SR_TID.X ;  /* 0x0000000000037919 */ /* 0x001e220000002100 */
[----:B------:R-:W3:Y:S01]  /*11040*/  S2R R5, SR_TID.X ;  /* 0x0000000000057919 */ /* 0x000ee20000002100 */
[----:B------:R-:W4:Y:S01]  /*11050*/  LDL R12, [R1+0xc] ;  /* 0x00000c00010c7983 */ /* 0x000f220000100800 */
[----:B-1----:R-:W-:Y:S02]  /*11060*/  ISETP.NE.AND P0, PT, R0, 0x1, PT ;  /* 0x000000010000780c */ /* 0x002fe40003f05270 */
[----:B--2---:R-:W-:-:S11]  /*11070*/  LOP3.LUT R2, R2, 0x7f, RZ, 0xc0, !PT ;  /* 0x0000007f02027812 */ /* 0x004fd600078ec0ff */
[----:B------:R-:W1:Y:S01]  /*11080*/  @P0 LDC R0, c[0x0][0x434] ;  /* 0x00010d00ff000b82 */ /* 0x000e620000000800 */
[----:B------:R-:W-:Y:S01]  /*11090*/  SHF.R.U32.HI R2, RZ, 0x3, R2 ;  /* 0x00000003ff027819 */ /* 0x000fe20000011602 */
[C---:B0-----:R-:W-:Y:S01]  /*110a0*/  IMAD.SHL.U32 R8, R3.reuse, 0x10, RZ ;  /* 0x0000001003087824 */ /* 0x041fe200078e00ff */
[----:B------:R-:W-:-:S04]  /*110b0*/  LOP3.LUT R3, R3, 0x7f, RZ, 0xc0, !PT ;  /* 0x0000007f03037812 */ /* 0x000fc800078ec0ff */
[----:B------:R-:W-:Y:S01]  /*110c0*/  LOP3.LUT R8, R2, 0x70, R8, 0xf8, !PT ;  /* 0x0000007002087812 */ /* 0x000fe200078ef808 */
[----:B------:R-:W0:Y:S01]  /*110d0*/  @P0 LDC R6, c[0x0][0x438] ;  /* 0x00010e00ff060b82 */ /* 0x000e220000000800 */
[----:B------:R-:W-:Y:S02]  /*110e0*/  SHF.R.U32.HI R3, RZ, 0x3, R3 ;  /* 0x00000003ff037819 */ /* 0x000fe40000011603 */
[----:B---3--:R-:W-:Y:S01]  /*110f0*/  SHF.L.U32 R10, R5, 0x4, RZ ;  /* 0x00000004050a7819 */ /* 0x008fe200000006ff */
[----:B------:R-:W-:-:S04]  /*11100*/  IMAD.IADD R9, R8, 0x1, R7 ;  /* 0x0000000108097824 */ /* 0x000fc800078e0207 */
[----:B------:R-:W2:Y:S01]  /*11110*/  @P0 LDC R4, c[0x0][0x434] ;  /* 0x00010d00ff040b82 */ /* 0x000ea20000000800 */
[----:B------:R-:W-:-:S07]  /*11120*/  LOP3.LUT R10, R3, 0x70, R10, 0xf8, !PT ;  /* 0x00000070030a7812 */ /* 0x000fce00078ef80a */
[----:B------:R-:W3:Y:S01]  /*11130*/  @P0 LDC R2, c[0x0][0x438] ;  /* 0x00010e00ff020b82 */ /* 0x000ee20000000800 */
[----:B------:R-:W-:Y:S01]  /*11140*/  LOP3.LUT R10, R10, 0x80, RZ, 0xfc, !PT ;  /* 0x000000800a0a7812 */ /* 0x000fe200078efcff */
[----:B-1----:R-:W-:-:S04]  /*11150*/  @P0 IMAD.HI.U32 R3, R9, R0, RZ ;  /* 0x0000000009030227 */ /* 0x002fc800078e00ff */
[----:B------:R-:W-:Y:S02]  /*11160*/  IMAD.IADD R7, R10, 0x1, R7 ;  /* 0x000000010a077824 */ /* 0x000fe400078e0207 */
[----:B------:R-:W-:Y:S01]  /*11170*/  IMAD.MOV.U32 R0, RZ, RZ, R9 ;  /* 0x000000ffff007224 */ /* 0x000fe200078e0009 */
[----:B0-----:R-:W-:Y:S01]  /*11180*/  @P0 SHF.R.U32.HI R0, RZ, R6, R3 ;  /* 0x00000006ff000219 */ /* 0x001fe20000011603 */
[----:B------:R-:W-:Y:S01]  /*11190*/  IMAD.MOV.U32 R6, RZ, RZ, R7 ;  /* 0x000000ffff067224 */ /* 0x000fe200078e0007 */
[----:B------:R-:W-:Y:S05]  /*111a0*/  YIELD ;  /* 0x0000000000007946 */ /* 0x000fea0003800000 */
[----:B--2---:R-:W-:Y:S01]  /*111b0*/  @P0 IMAD.HI.U32 R3, R7, R4, RZ ;  /* 0x0000000407030227 */ /* 0x004fe200078e00ff */
[----:B------:R-:W-:Y:S01]  /*111c0*/  ULDC.64 UR4, c[0x0][0x428] ;  /* 0x00010a0000047ab9 */ /* 0x000fe20000000a00 */
[----:B------:R-:W-:-:S02]  /*111d0*/  ULDC.64 UR6, c[0x0][0x418] ;  /* 0x0001060000067ab9 */ /* 0x000fc40000000a00 */
[----:B------:R-:W-:Y:S01]  /*111e0*/  IMAD R5, R37, UR4, RZ ;  /* 0x0000000425057c24 */ /* 0x000fe2000f8e02ff */
[----:B---3--:R-:W-:Y:S01]  /*111f0*/  @P0 SHF.R.U32.HI R6, RZ, R2, R3 ;  /* 0x00000002ff060219 */ /* 0x008fe20000011603 */
[--C-:B------:R-:W-:Y:S01]  /*11200*/  IMAD.MOV.U32 R2, RZ, RZ, R0.reuse ;  /* 0x000000ffff027224 */ /* 0x100fe200078e0000 */
[----:B------:R-:W-:Y:S01]  /*11210*/  SHF.R.S32.HI R3, RZ, 0x1f, R0 ;  /* 0x0000001fff037819 */ /* 0x000fe20000011400 */
[C---:B------:R-:W-:Y:S02]  /*11220*/  IMAD R8, R34.reuse, UR5, R5 ;  /* 0x0000000522087c24 */ /* 0x040fe4000f8e0205 */
[----:B------:R-:W-:-:S04]  /*11230*/  IMAD.WIDE.U32 R2, R34, UR4, R2 ;  /* 0x0000000422027c25 */ /* 0x000fc8000f8e0002 */
[----:B------:R-:W-:Y:S01]  /*11240*/  IMAD.IADD R3, R8, 0x1, R3 ;  /* 0x0000000108037824 */ /* 0x000fe200078e0203 */
[----:B------:R-:W-:-:S04]  /*11250*/  LEA R4, P0, R2, UR6, 0x2 ;  /* 0x0000000602047c11 */ /* 0x000fc8000f8010ff */
[----:B------:R-:W-:Y:S02]  /*11260*/  LEA.HI.X R5, R2, UR7, R3, 0x2, P0 ;  /* 0x0000000702057c11 */ /* 0x000fe400080f1403 */
[----:B------:R-:W-:-:S03]  /*11270*/  ISETP.GT.U32.AND P1, PT, R10, 0x9f, PT ;  /* 0x0000009f0a00780c */ /* 0x000fc60003f24070 */
[----:B------:R0:W2:Y:S01]  /*11280*/  LDG.E R10, desc[UR50][R4.64] ;  /* 0x00000032040a7981 */ /* 0x0000a2000c1e1900 */
[----:B------:R-:W-:-:S09]  /*11290*/  IMAD.U32 R11, RZ, RZ, UR44 ;  /* 0x0000002cff0b7e24 */ /* 0x000fd2000f8e00ff */
[--C-:B------:R-:W-:Y:S01]  /*112a0*/  @!P1 SHF.R.S32.HI R3, RZ, 0x1f, R6.reuse ;  /* 0x0000001fff039819 */ /* 0x100fe20000011406 */
[----:B------:R-:W-:Y:S01]  /*112b0*/  @!P1 IMAD.MOV.U32 R2, RZ, RZ, R6 ;  /* 0x000000ffff029224 */ /* 0x000fe200078e0006 */
[----:B------:R-:W-:-:S03]  /*112c0*/  ISETP.NE.AND P2, PT, R11, 0x3, PT ;  /* 0x000000030b00780c */ /* 0x000fc60003f45270 */
[----:B------:R-:W-:Y:S01]  /*112d0*/  @!P1 IMAD.WIDE.U32 R2, R34, UR4, R2 ;  /* 0x0000000422029c25 */ /* 0x000fe2000f8e0002 */
[----:B------:R-:W-:Y:S01]  /*112e0*/  IADD3 R31, R21, 0x1, RZ ;  /* 0x00000001151f7810 */ /* 0x000fe20007ffe0ff */
[----:B------:R-:W-:Y:S02]  /*112f0*/  ULDC UR4, c[0x0][0x430] ;  /* 0x00010c0000047ab9 */ /* 0x000fe40000000800 */
[----:B------:R-:W-:Y:S01]  /*11300*/  @!P1 IMAD.IADD R8, R8, 0x1, R3 ;  /* 0x0000000108089824 */ /* 0x000fe200078e0203 */
[----:B0-----:R-:W-:Y:S01]  /*11310*/  @!P1 LEA R4, P0, R2, UR6, 0x2 ;  /* 0x0000000602049c11 */ /* 0x001fe2000f8010ff */
[----:B------:R-:W-:-:S03]  /*11320*/  IMAD.MOV R0, RZ, RZ, -R0 ;  /* 0x000000ffff007224 */ /* 0x000fc600078e0a00 */
[----:B------:R-:W-:Y:S01]  /*11330*/  @!P1 LEA.HI.X R5, R2, UR7, R8, 0x2, P0 ;  /* 0x0000000702059c11 */ /* 0x000fe200080f1408 */
[----:B------:R-:W-:Y:S01]  /*11340*/  IMAD.MOV.U32 R8, RZ, RZ, RZ ;  /* 0x000000ffff087224 */ /* 0x000fe200078e00ff */
[C---:B------:R-:W-:Y:S01]  /*11350*/  ISETP.NE.AND P0, PT, R31.reuse, 0x2, PT ;  /* 0x000000021f00780c */ /* 0x040fe20003f05270 */
[----:B------:R-:W-:Y:S02]  /*11360*/  IMAD.MOV R2, RZ, RZ, -R6 ;  /* 0x000000ffff027224 */ /* 0x000fe400078e0a06 */
[----:B------:R-:W-:Y:S01]  /*11370*/  IMAD R9, R0, UR4, R9 ;  /* 0x0000000400097c24 */ /* 0x000fe2000f8e0209 */
[----:B------:R-:W-:Y:S01]  /*11380*/  SEL R0, RZ, 0x1, P0 ;  /* 0x00000001ff007807 */ /* 0x000fe20000000000 */
[----:B------:R-:W-:Y:S01]  /*11390*/  IMAD R7, R2, UR4, R7 ;  /* 0x0000000402077c24 */ /* 0x000fe2000f8e0207 */
[----:B------:R0:W5:Y:S01]  /*113a0*/  @!P1 LDG.E R8, desc[UR50][R4.64] ;  /* 0x0000003204089981 */ /* 0x000162000c1e1900 */
[----:B------:R-:W-:Y:S02]  /*113b0*/  SEL R31, R31, RZ, P0 ;  /* 0x000000ff1f1f7207 */ /* 0x000fe40000000000 */
[----:B------:R-:W-:-:S02]  /*113c0*/  LOP3.LUT R35, R23, R0, RZ, 0x3c, !PT ;  /* 0x0000000017237212 */ /* 0x000fc400078e3cff */
[C---:B----4-:R-:W-:Y:S01]  /*113d0*/  ISETP.GT.AND P1, PT, R32.reuse, R12, PT ;  /* 0x0000000c2000720c */ /* 0x050fe20003f24270 */
[----:B------:R-:W-:Y:S01]  /*113e0*/  VIADD R32, R32, 0xffffffff ;  /* 0xffffffff20207836 */ /* 0x000fe20000000000 */
[----:B--2---:R-:W-:Y:S01]  /*113f0*/  SHF.R.S32.HI R26, RZ, 0x1f, R10 ;  /* 0x0000001fff1a7819 */ /* 0x004fe2000001140a */
[----:B0-----:R-:W-:Y:S10]  /*11400*/  @!P2 BRA `(.L_x_7587) ;  /* 0x000000000004a947 */ /* 0x001ff40003800000 */
[----:B------:R-:W-:Y:S01]  /*11410*/  BPT.TRAP 0x1 ;  /* 0x000000040000795c */ /* 0x000fe20000300000 */
.L_x_7587:
[----:B------:R-:W-:Y:S01]  /*11420*/  IMAD R0, R31, 0x8, R16 ;  /* 0x000000081f007824 */ /* 0x000fe200078e0210 */
[----:B------:R-:W-:Y:S01]  /*11430*/  SHF.L.U32 R28, R35, 0x1f, RZ ;  /* 0x0000001f231c7819 */ /* 0x000fe200000006ff */
[----:B------:R-:W-:Y:S01]  /*11440*/  BSSY B0, `(.L_x_7588) ;  /* 0x0000004000007945 */ /* 0x000fe20003800000 */
[----:B------:R-:W-:Y:S02]  /*11450*/  SHF.R.S32.HI R27, RZ, 0x1f, R9 ;  /* 0x0000001fff1b7819 */ /* 0x000fe40000011409 */
[----:B------:R-:W0:Y:S02]  /*11460*/  SYNCS.PHASECHK.TRANS64.TRYWAIT P0, [R0+URZ+0x22880], R28 ;  /* 0x0228801c000075a7 */ /* 0x000e24000800017f */
[----:B0-----:R-:W-:Y:S05]  /*11470*/  @!P0 BRA `(.L_x_7589) ;  /* 0x0000005000c08947 */ /* 0x001fea0003800000 */
.L_x_7708:
[----:B------:R-:W-:Y:S05]  /*11480*/  BSYNC B0 ;  /* 0x0000000000007941 */ /* 0x000fea0003800000 */
.L_x_7588:
[----:B------:R-:W2:Y:S01]  /*11490*/  LDL R12, [R1+0x1c] ;  /* 0x00001c00010c7983 */ /* 0x000ea20000100800 */
[----:B------:R-:W-:Y:S01]  /*114a0*/  ULDC.64 UR4, c[0x0][0x328] ;  /* 0x0000ca0000047ab9 */ /* 0x000fe20000000a00 */
[----:B------:R-:W-:Y:S01]  /*114b0*/  ULDC.64 UR6, c[0x0][0x338] ;  /* 0x0000ce0000067ab9 */ /* 0x000fe20000000a00 */
[----:B------:R-:W-:Y:S01]  /*114c0*/  IMAD R4, R27, UR4, RZ ;  /* 0x000000041b047c24 */ /* 0x000fe2000f8e02ff */
[----:B------:R-:W-:Y:S01]  /*114d0*/  SHF.R.S32.HI R29, RZ, 0x1f, R7 ;  /* 0x0000001fff1d7819 */ /* 0x000fe20000011407 */
[C---:B------:R-:W-:Y:S01]  /*114e0*/  IMAD.WIDE.U32 R2, R9.reuse, UR4, RZ ;  /* 0x0000000409027c25 */ /* 0x040fe2000f8e00ff */
[----:B-----5:R-:W-:Y:S01]  /*114f0*/  SHF.R.S32.HI R25, RZ, 0x1f, R8 ;  /* 0x0000001fff197819 */ /* 0x020fe20000011408 */
[----:B------:R-:W1:Y:S02]  /*11500*/  LDC R11, c[0x0][0x2f4] ;  /* 0x0000bd00ff0b7b82 */ /* 0x000e640000000800 */
        /* <DEDUP_REMOVED lines=8> */
[----:B------:R-:W-:Y:S02]  /*11590*/  IMAD.MOV.U32 R4, RZ, RZ, R2 ;  /* 0x000000ffff047224 */ /* 0x000fe400078e0002 */
[----:B------:R-:W-:Y:S01]  /*115a0*/  IMAD.WIDE.U32 R2, R7, UR4, RZ ;  /* 0x0000000407027c25 */ /* 0x000fe2000f8e00ff */
[----:B------:R-:W-:Y:S01]  /*115b0*/  ULDC.64 UR4, c[0x0][0x330] ;  /* 0x0000cc0000047ab9 */ /* 0x000fe20000000a00 */
[----:B-1----:R-:W-:-:S02]  /*115c0*/  ISETP.GE.AND P2, PT, R30, R11, PT ;  /* 0x0000000b1e00720c */ /* 0x002fc40003f46270 */
        /* <DEDUP_REMOVED lines=16> */
[----:B------:R-:W1:Y:S01]  /*116d0*/  SHFL.IDX PT, R2, R20, RZ, 0x181f ;  /* 0x00181fff14027589 */ /* 0x000e6200000e0000 */
[----:B------:R-:W-:-:S03]  /*116e0*/  IMAD.IADD R6, R16, 0x1, R6 ;  /* 0x0000000110067824 */ /* 0x000fc600078e0206 */
[----:B------:R-:W2:Y:S04]  /*116f0*/  SHFL.IDX PT, R3, R4, RZ, 0x181f ;  /* 0x00181fff04037589 */ /* 0x000ea800000e0000 */
[----:B------:R-:W3:Y:S04]  /*11700*/  SHFL.IDX PT, R12, R20, 0x1, 0x181f ;  /* 0x00381f00140c7f89 */ /* 0x000ee800000e0000 */
[----:B------:R-:W4:Y:S04]  /*11710*/  SHFL.IDX PT, R33, R4, 0x1, 0x181f ;  /* 0x00381f0004217f89 */ /* 0x000f2800000e0000 */
[----:B------:R-:W5:Y:S04]  /*11720*/  SHFL.IDX PT, R11, R20, 0x2, 0x181f ;  /* 0x00581f00140b7f89 */ /* 0x000f6800000e0000 */
[----:B------:R-:W0:Y:S01]  /*11730*/  SHFL.IDX PT, R5, R4, 0x2, 0x181f ;  /* 0x00581f0004057f89 */ /* 0x000e2200000e0000 */
[----:B-1----:R-:W-:-:S05]  /*11740*/  IADD3 R2, P0, R30, R2, RZ ;  /* 0x000000021e027210 */ /* 0x002fca0007f1e0ff */
[----:B--2---:R-:W-:-:S05]  /*11750*/  IMAD.X R3, RZ, RZ, R3, P0 ;  /* 0x000000ffff037224 */ /* 0x004fca00000e0603 */
[----:B------:R3:W-:Y:S02]  /*11760*/  LDGSTS.E.BYPASS.LTC128B.128 [R6+0xa400], desc[UR50][R2.64], !P2 ;  /* 0x0a40000002067fae */ /* 0x0007e4000d101d72 */
[----:B---3--:R-:W-:-:S04]  /*11770*/  IADD3 R2, P0, R30, R12, RZ ;  /* 0x0000000c1e027210 */ /* 0x008fc80007f1e0ff */
[----:B----4-:R-:W-:Y:S02]  /*11780*/  IADD3.X R3, RZ, R33, RZ, P0, !PT ;  /* 0x00000021ff037210 */ /* 0x010fe400007fe4ff */
[----:B------:R-:W-:Y:S04]  /*11790*/  SHFL.IDX PT, R33, R4, 0x7, 0x181f ;  /* 0x00f81f0004217f89 */ /* 0x000fe800000e0000 */
[----:B------:R5:W-:Y:S02]  /*117a0*/  LDGSTS.E.BYPASS.LTC128B.128 [R6+0xac00], desc[UR50][R2.64], !P2 ;  /* 0x0ac0000002067fae */ /* 0x000be4000d101d72 */
[----:B-----5:R-:W-:-:S05]  /*117b0*/  IADD3 R2, P0, R30, R11, RZ ;  /* 0x0000000b1e027210 */ /* 0x020fca0007f1e0ff */
[----:B0-----:R-:W-:Y:S02]  /*117c0*/  IMAD.X R3, RZ, RZ, R5, P0 ;  /* 0x000000ffff037224 */ /* 0x001fe400000e0605 */
[----:B------:R-:W-:Y:S04]  /*117d0*/  SHFL.IDX PT, R5, R18, RZ, 0x181f ;  /* 0x00181fff12057589 */ /* 0x000fe800000e0000 */
[----:B------:R0:W-:Y:S04]  /*117e0*/  LDGSTS.E.BYPASS.LTC128B.128 [R6+0xb400], desc[UR50][R2.64], !P2 ;  /* 0x0b40000002067fae */ /* 0x0001e8000d101d72 */
[----:B0-----:R-:W0:Y:S04]  /*117f0*/  SHFL.IDX PT, R2, R20, 0x3, 0x181f ;  /* 0x00781f0014027f89 */ /* 0x001e2800000e0000 */
[----:B------:R-:W1:Y:S01]  /*11800*/  SHFL.IDX PT, R3, R4, 0x3, 0x181f ;  /* 0x00781f0004037f89 */ /* 0x000e6200000e0000 */
[----:B0-----:R-:W-:-:S05]  /*11810*/  IADD3 R2, P0, R30, R2, RZ ;  /* 0x000000021e027210 */ /* 0x001fca0007f1e0ff */
[----:B-1----:R-:W-:-:S05]  /*11820*/  IMAD.X R3, RZ, RZ, R3, P0 ;  /* 0x000000ffff037224 */ /* 0x002fca00000e0603 */
        /* <DEDUP_REMOVED lines=12> */
[----:B------:R-:W1:Y:S04]  /*118f0*/  SHFL.IDX PT, R3, R4, 0x6, 0x181f ;  /* 0x00d81f0004037f89 */ /* 0x000e6800000e0000 */
[----:B------:R-:W2:Y:S04]  /*11900*/  SHFL.IDX PT, R20, R20, 0x7, 0x181f ;  /* 0x00f81f0014147f89 */ /* 0x000ea800000e0000 */
[----:B------:R-:W3:Y:S04]  /*11910*/  SHFL.IDX PT, R4, R19, RZ, 0x181f ;  /* 0x00181fff13047589 */ /* 0x000ee800000e0000 */
[----:B------:R-:W4:Y:S01]  /*11920*/  SHFL.IDX PT, R19, R19, 0x1, 0x181f ;  /* 0x00381f0013137f89 */ /* 0x000f2200000e0000 */
[----:B0-----:R-:W-:-:S05]  /*11930*/  IADD3 R2, P0, R30, R2, RZ ;  /* 0x000000021e027210 */ /* 0x001fca0007f1e0ff */
[----:B-1----:R-:W-:-:S05]  /*11940*/  IMAD.X R3, RZ, RZ, R3, P0 ;  /* 0x000000ffff037224 */ /* 0x002fca00000e0603 */
[----:B------:R2:W-:Y:S02]  /*11950*/  LDGSTS.E.BYPASS.LTC128B.128 [R6+0xd400], desc[UR50][R2.64], !P2 ;  /* 0x0d40000002067fae */ /* 0x0005e4000d101d72 */
[----:B--2---:R-:W-:-:S05]  /*11960*/  IADD3 R2, P0, R30, R20, RZ ;  /* 0x000000141e027210 */ /* 0x004fca0007f1e0ff */
[----:B------:R-:W-:-:S05]  /*11970*/  IMAD.X R3, RZ, RZ, R33, P0 ;  /* 0x000000ffff037224 */ /* 0x000fca00000e0621 */
[----:B------:R0:W-:Y:S02]  /*11980*/  LDGSTS.E.BYPASS.LTC128B.128 [R6+0xdc00], desc[UR50][R2.64], !P2 ;  /* 0x0dc0000002067fae */ /* 0x0001e4000d101d72 */
[----:B0-----:R-:W-:-:S05]  /*11990*/  IADD3 R2, P0, R30, R5, RZ ;  /* 0x000000051e027210 */ /* 0x001fca0007f1e0ff */
[----:B---3--:R-:W-:-:S05]  /*119a0*/  IMAD.X R3, RZ, RZ, R4, P0 ;  /* 0x000000ffff037224 */ /* 0x008fca00000e0604 */
[----:B------:R0:W-:Y:S04]  /*119b0*/  LDGSTS.E.BYPASS.LTC128B.128 [R6+0xe400], desc[UR50][R2.64], !P2 ;  /* 0x0e40000002067fae */ /* 0x0001e8000d101d72 */
[----:B0---4-:R0:W1:Y:S02]  /*119c0*/  SHFL.IDX PT, R2, R18, 0x1, 0x181f ;  /* 0x00381f0012027f89 */ /* 0x01106400000e0000 */
.L_x_7730:
[----:B-1----:R-:W-:-:S05]  /*119d0*/  IADD3 R2, P0, R30, R2, RZ ;  /* 0x000000021e027210 */ /* 0x002fca0007f1e0ff */
[----:B------:R-:W-:Y:S01]  /*119e0*/  IMAD.X R3, RZ, RZ, R19, P0 ;  /* 0x000000ffff037224 */ /* 0x000fe200000e0613 */
[----:B------:R-:W-:-:S04]  /*119f0*/  PLOP3.LUT P0, PT, PT, PT, PT, 0x80, 0x0 ;  /* 0x000000000000781c */ /* 0x000fc80003f0f070 */
[----:B------:R-:W-:Y:S01]  /*11a00*/  @!PT LDS RZ, [RZ] ;  /* 0x00000000fffff984 */ /* 0x000fe20000000800 */
[----:B------:R-:W-:Y:S01]  /*11a10*/  @!PT LDS RZ, [RZ] ;  /* 0x00000000fffff984 */ /* 0x000fe20000000800 */
[----:B------:R-:W-:Y:S01]  /*11a20*/  @!PT LDS RZ, [RZ] ;  /* 0x00000000fffff984 */ /* 0x000fe20000000800 */
[----:B------:R1:W-:Y:S01]  /*11a30*/  LDGSTS.E.BYPASS.LTC128B.128 [R6+0xec00], desc[UR50][R2.64], !P2 ;  /* 0x0ec0000002067fae */ /* 0x0003e2000d101d72 */
[----:B------:R-:W-:-:S08]  /*11a40*/  NOP ;  /* 0x0000000000007918 */ /* 0x000fd00000000000 */
.L_x_7591:
        /* <DEDUP_REMOVED lines=11> */
.L_x_7592:
[----:B------:R1:W-:Y:S01]  /*11b00*/  SYNCS.ARRIVE.TRANS64.A1T0 RZ, [R0+URZ+0x22870], RZ ;  /* 0x022870ff00ff79a7 */ /* 0x0003e2000810003f */
[----:B------:R-:W-:Y:S05]  /*11b10*/  @!P3 BRA `(.L_x_7593) ;  /* 0x000000000004b947 */ /* 0x000fea0003800000 */
[----:B------:R-:W-:Y:S01]  /*11b20*/  BPT.TRAP 0x1 ;  /* 0x000000040000795c */ /* 0x000fe20000300000 */
.L_x_7593:
[----:B------:R-:W2:Y:S01]  /*11b30*/  SYNCS.PHASECHK.TRANS64.TRYWAIT P0, [R0+URZ+0x22840], R28 ;  /* 0x0228401c000075a7 */ /* 0x000ea2000800017f */
[----:B------:R-:W-:Y:S04]  /*11b40*/  BSSY B0, `(.L_x_7594) ;  /* 0x0000002000007945 */ /* 0x000fe80003800000 */
[----:B--2---:R-:W-:Y:S05]  /*11b50*/  @!P0 BRA `(.L_x_7595) ;  /* 0x0000005400d48947 */ /* 0x004fea0003800000 */
.L_x_7731:
[----:B------:R-:W-:Y:S05]  /*11b60*/  BSYNC B0 ;  /* 0x0000000000007941 */ /* 0x000fea0003800000 */
.L_x_7594:
        /* <DEDUP_REMOVED lines=15> */
[----:B------:R-:W-:Y:S01]  /*11c60*/  ULDC.64 UR4, c[0x0][0x308] ;  /* 0x0000c20000047ab9 */ /* 0x000fe20000000a00 */
[----:B---3--:R-:W-:Y:S02]  /*11c70*/  ISETP.GE.AND P2, PT, R30, R11, PT ;  /* 0x0000000b1e00720c */ /* 0x008fe40003f46270 */
[----:B------:R-:W-:-:S02]  /*11c80*/  IMAD.IADD R3, R3, 0x1, R9 ;  /* 0x0000000103037824 */ /* 0x000fc400078e0209 */
        /* <DEDUP_REMOVED lines=14> */
[----:B------:R-:W3:Y:S04]  /*11d70*/  SHFL.IDX PT, R2, R9, RZ, 0x181f ;  /* 0x00181fff09027589 */ /* 0x000ee800000e0000 */
[----:B------:R-:W4:Y:S04]  /*11d80*/  SHFL.IDX PT, R3, R4, RZ, 0x181f ;  /* 0x00181fff04037589 */ /* 0x000f2800000e0000 */
[----:B------:R-:W5:Y:S04]  /*11d90*/  SHFL.IDX PT, R12, R9, 0x1, 0x181f ;  /* 0x00381f00090c7f89 */ /* 0x000f6800000e0000 */
[----:B------:R-:W0:Y:S04]  /*11da0*/  SHFL.IDX PT, R10, R4, 0x1, 0x181f ;  /* 0x00381f00040a7f89 */ /* 0x000e2800000e0000 */
[----:B------:R-:W1:Y:S04]  /*11db0*/  SHFL.IDX PT, R11, R9, 0x2, 0x181f ;  /* 0x00581f00090b7f89 */ /* 0x000e6800000e0000 */
[----:B------:R-:W2:Y:S01]  /*11dc0*/  SHFL.IDX PT, R5, R4, 0x2, 0x181f ;  /* 0x00581f0004057f89 */ /* 0x000ea200000e0000 */
[----:B---3--:R-:W-:-:S03]  /*11dd0*/  IADD3 R2, P0, R30, R2, RZ ;  /* 0x000000021e027210 */ /* 0x008fc60007f1e0ff */
[----:B------:R-:W-:Y:S02]  /*11de0*/  SHFL.IDX PT, R14, R7, 0x1, 0x181f ;  /* 0x00381f00070e7f89 */ /* 0x000fe400000e0000 */
[----:B----4-:R-:W-:-:S05]  /*11df0*/  IMAD.X R3, RZ, RZ, R3, P0 ;  /* 0x000000ffff037224 */ /* 0x010fca00000e0603 */
[----:B------:R5:W-:Y:S02]  /*11e00*/  LDGSTS.E.BYPASS.LTC128B.128 [R6+0x18400], desc[UR50][R2.64], !P2 ;  /* 0x1840000002067fae */ /* 0x000be4000d101d72 */
[----:B-----5:R-:W-:-:S05]  /*11e10*/  IADD3 R2, P0, R30, R12, RZ ;  /* 0x0000000c1e027210 */ /* 0x020fca0007f1e0ff */
[----:B0-----:R-:W-:Y:S02]  /*11e20*/  IMAD.X R3, RZ, RZ, R10, P0 ;  /* 0x000000ffff037224 */ /* 0x001fe400000e060a */
[----:B------:R-:W-:Y:S04]  /*11e30*/  SHFL.IDX PT, R10, R4, 0x7, 0x181f ;  /* 0x00f81f00040a7f89 */ /* 0x000fe800000e0000 */
[----:B------:R1:W-:Y:S02]  /*11e40*/  LDGSTS.E.BYPASS.LTC128B.128 [R6+0x18c00], desc[UR50][R2.64], !P2 ;  /* 0x18c0000002067fae */ /* 0x0003e4000d101d72 */
[----:B-1----:R-:W-:-:S05]  /*11e50*/  IADD3 R2, P0, R30, R11, RZ ;  /* 0x0000000b1e027210 */ /* 0x002fca0007f1e0ff */
[----:B--2---:R-:W-:Y:S02]  /*11e60*/  IMAD.X R3, RZ, RZ, R5, P0 ;  /* 0x000000ffff037224 */ /* 0x004fe400000e0605 */
        /* <DEDUP_REMOVED lines=25> */
[----:B--2---:R-:W-:-:S04]  /*12000*/  IADD3 R2, P0, R30, R9, RZ ;  /* 0x000000091e027210 */ /* 0x004fc80007f1e0ff */
[----:B------:R-:W-:-:S05]  /*12010*/  IADD3.X R3, RZ, R10, RZ, P0, !PT ;  /* 0x0000000aff037210 */ /* 0x000fca00007fe4ff */
[----:B------:R0:W-:Y:S02]  /*12020*/  LDGSTS.E.BYPASS.LTC128B.128 [R6+0x1bc00], desc[UR50][R2.64], !P2 ;  /* 0x1bc0000002067fae */ /* 0x0001e4000d101d72 */
[----:B0-----:R-:W-:-:S05]  /*12030*/  IADD3 R2, P0, R30, R5, RZ ;  /* 0x000000051e027210 */ /* 0x001fca0007f1e0ff */
[----:B---3--:R-:W-:-:S05]  /*12040*/  IMAD.X R3, RZ, RZ, R4, P0 ;  /* 0x000000ffff037224 */ /* 0x008fca00000e0604 */
[----:B----4-:R0:W-:Y:S03]  /*12050*/  LDGSTS.E.BYPASS.LTC128B.128 [R6+0x1c400], desc[UR50][R2.64], !P2 ;  /* 0x1c40000002067fae */ /* 0x0101e6000d101d72 */
.L_x_7753:
[----:B0-----:R-:W-:-:S05]  /*12060*/  IADD3 R2, P0, R30, R14, RZ ;  /* 0x0000000e1e027210 */ /* 0x001fca0007f1e0ff */
[----:B------:R-:W-:Y:S01]  /*12070*/  IMAD.X R3, RZ, RZ, R8, P0 ;  /* 0x000000ffff037224 */ /* 0x000fe200000e0608 */
[----:B------:R-:W-:-:S04]  /*12080*/  PLOP3.LUT P0, PT, PT, PT, PT, 0x80, 0x0 ;  /* 0x000000000000781c */ /* 0x000fc80003f0f070 */
[----:B------:R-:W-:Y:S01]  /*12090*/  @!PT LDS RZ, [RZ] ;  /* 0x00000000fffff984 */ /* 0x000fe20000000800 */
[----:B------:R-:W-:Y:S01]  /*120a0*/  @!PT LDS RZ, [RZ] ;  /* 0x00000000fffff984 */ /* 0x000fe20000000800 */
[----:B------:R-:W-:Y:S01]  /*120b0*/  @!PT LDS RZ, [RZ] ;  /* 0x00000000fffff984 */ /* 0x000fe20000000800 */
[----:B------:R0:W-:Y:S01]  /*120c0*/  LDGSTS.E.BYPASS.LTC128B.128 [R6+0x1cc00], desc[UR50][R2.64], !P2 ;  /* 0x1cc0000002067fae */ /* 0x0001e2000d101d72 */
[----:B------:R-:W-:-:S08]  /*120d0*/  NOP ;  /* 0x0000000000007918 */ /* 0x000fd00000000000 */
.L_x_7597:
        /* <DEDUP_REMOVED lines=11> */
.L_x_7598:
[----:B------:R0:W-:Y:S02]  /*12190*/  SYNCS.ARRIVE.TRANS64.A1T0 RZ, [R0+URZ+0x22830], RZ ;  /* 0x022830ff00ff79a7 */ /* 0x0001e4000810003f */
[----:B0-----:R-:W-:-:S05]  /*121a0*/  IMAD.U32 R0, RZ, RZ, UR45 ;  /* 0x0000002dff007e24 */ /* 0x001fca000f8e00ff */
[----:B------:R-:W-:-:S13]  /*121b0*/  ISETP.NE.AND P0, PT, R0, 0x3, PT ;  /* 0x000000030000780c */ /* 0x000fda0003f05270 */
[----:B------:R-:W-:Y:S05]  /*121c0*/  @!P0 BRA `(.L_x_7599) ;  /* 0x0000000000048947 */ /* 0x000fea0003800000 */
[----:B------:R-:W-:Y:S01]  /*121d0*/  BPT.TRAP 0x1 ;  /* 0x000000040000795c */ /* 0x000fe20000300000 */
.L_x_7599:
[----:B------:R-:W-:Y:S01]  /*121e0*/  LOP3.LUT R3, R23, 0x1, RZ, 0x3c, !PT ;  /* 0x0000000117037812 */ /* 0x000fe200078e3cff */
[----:B------:R-:W-:Y:S01]  /*121f0*/  IMAD R0, R21, 0x8, R16 ;  /* 0x0000000815007824 */ /* 0x000fe200078e0210 */
[----:B------:R-:W-:Y:S02]  /*12200*/  BSSY B0, `(.L_x_7600) ;  /* 0x0000004000007945 */ /* 0x000fe40003800000 */
[----:B------:R-:W-:-:S04]  /*12210*/  SHF.L.U32 R3, R3, 0x1f, RZ ;  /* 0x0000001f03037819 */ /* 0x000fc800000006ff */
[----:B------:R-:W0:Y:S02]  /*12220*/  SYNCS.PHASECHK.TRANS64.TRYWAIT P2, [R0+URZ+0x22870], R3 ;  /* 0x02287003000075a7 */ /* 0x000e24000804017f */
[----:B0-----:R-:W-:Y:S05]  /*12230*/  @!P2 BRA `(.L_x_7601) ;  /* 0x0000005800e0a947 */ /* 0x001fea0003800000 */
.L_x_7754:
[----:B------:R-:W-:Y:S05]  /*12240*/  BSYNC B0 ;  /* 0x0000000000007941 */ /* 0x000fea0003800000 */
.L_x_7600:
[----:B------:R-:W-:-:S05]  /*12250*/  IMAD.U32 R2, RZ, RZ, UR44 ;  /* 0x0000002cff027e24 */ /* 0x000fca000f8e00ff */
[----:B------:R-:W-:-:S13]  /*12260*/  ISETP.NE.AND P2, PT, R2, 0x3, PT ;  /* 0x000000030200780c */ /* 0x000fda0003f45270 */
[----:B------:R-:W-:Y:S05]  /*12270*/  @!P2 BRA `(.L_x_7602) ;  /* 0x000000000004a947 */ /* 0x000fea0003800000 */
[----:B------:R-:W-:Y:S01]  /*12280*/  BPT.TRAP 0x1 ;  /* 0x000000040000795c */ /* 0x000fe20000300000 */
.L_x_7602:
[----:B------:R-:W-:Y:S01]  /*12290*/  SHF.L.U32 R5, R23, 0x1f, RZ ;  /* 0x0000001f17057819 */ /* 0x000fe200000006ff */
[----:B0-----:R-:W-:-:S03]  /*122a0*/  IMAD R3, R21, 0x5000, RZ ;  /* 0x0000500015037824 */ /* 0x001fc600078e02ff */
[----:B------:R-:W0:Y:S02]  /*122b0*/  SYNCS.PHASECHK.TRANS64.TRYWAIT P2, [R0+URZ+0x22860], R5 ;  /* 0x02286005000075a7 */ /* 0x000e24000804017f */
[----:B0-----:R-:W-:Y:S05]  /*122c0*/  @!P2 BRA `(.L_x_7603) ;  /* 0x0000005800d0a947 */ /* 0x001fea0003800000 */
.L_x_7755:
[----:B------:R-:W2:Y:S04]  /*122d0*/  LDL R13, [R1+0x18] ;  /* 0x00001800010d7983 */ /* 0x000ea80000100800 */
[----:B------:R-:W3:Y:S04]  /*122e0*/  LDL R12, [R1+0x20] ;  /* 0x00002000010c7983 */ /* 0x000ee80000100800 */
[----:B------:R-:W3:Y:S01]  /*122f0*/  LDL R2, [R1+0x10] ;  /* 0x0000100001027983 */ /* 0x000ee20000100800 */
[----:B0-----:R-:W-:Y:S01]  /*12300*/  LOP3.LUT R5, R3, R22, RZ, 0xfc, !PT ;  /* 0x0000001603057212 */ /* 0x001fe200078efcff */
[----:B------:R-:W-:Y:S05]  /*12310*/  WARPSYNC.ALL ;  /* 0x0000000000007948 */ /* 0x000fea0003800000 */
[----:B------:R-:W-:-:S02]  /*12320*/  IMAD.IADD R14, R16, 0x1, R5 ;  /* 0x00000001100e7824 */ /* 0x000fc400078e0205 */
[----:B------:R-:W-:-:S03]  /*12330*/  IMAD.U32 R20, RZ, RZ, UR44 ;  /* 0x0000002cff147e24 */ /* 0x000fc6000f8e00ff */
[----:B------:R-:W0:Y:S02]  /*12340*/  LDSM.16.MT88.4 R4, [R14+0xa400] ;  /* 0x00a400000e04783b */ /* 0x000e240000004200 */
[----:B------:R-:W-:Y:S02]  /*12350*/  ISETP.NE.AND P2, PT, R20, 0x3, PT ;  /* 0x000000031400780c */ /* 0x000fe40003f45270 */
[C-C-:B0-----:R-:W-:Y:S02]  /*12360*/  PRMT R8, R4.reuse, 0x6420, R5.reuse ;  /* 0x0000642004087816 */ /* 0x141fe40000000005 */
[----:B------:R-:W-:Y:S02]  /*12370*/  PRMT R9, R4, 0x7531, R5 ;  /* 0x0000753104097816 */ /* 0x000fe40000000005 */
[C-C-:B------:R-:W-:Y:S02]  /*12380*/  PRMT R10, R6.reuse, 0x6420, R7.reuse ;  /* 0x00006420060a7816 */ /* 0x140fe40000000007 */
[----:B------:R-:W-:-:S02]  /*12390*/  PRMT R11, R6, 0x7531, R7 ;  /* 0x00007531060b7816 */ /* 0x000fc40000000007 */
[----:B--2---:R-:W-:-:S05]  /*123a0*/  IADD3 R18, R16, R13, R3 ;  /* 0x0000000d10127210 */ /* 0x004fca0007ffe003 */
[----:B------:R-:W0:Y:S01]  /*123b0*/  LDSM.16.MT88.4 R4, [R18+0xa400] ;  /* 0x00a400001204783b */ /* 0x000e220000004200 */
[----:B---3--:R-:W-:-:S05]  /*123c0*/  IADD3 R2, R2, R3, R12 ;  /* 0x0000000302027210 */ /* 0x008fca0007ffe00c */
[----:B------:R-:W-:Y:S01]  /*123d0*/  STSM.16.M88.4 [R2], R8 ;  /* 0x0000000802007844 */ /* 0x000fe20000000200 */
        /* <DEDUP_REMOVED lines=21> */
[----:B------:R-:W-:Y:S01]  /*12530*/  STSM.16.M88.4 [R2+0x1800], R12 ;  /* 0x0018000c02007844 */ /* 0x000fe20000000200 */
[----:B------:R-:W-:-:S05]  /*12540*/  IADD3 R19, R16, R9, RZ ;  /* 0x0000000910137210 */ /* 0x000fca0007ffe0ff */
        /* <DEDUP_REMOVED lines=9> */
[C---:B------:R-:W-:Y:S01]  /*125e0*/  VIADD R9, R3.reuse, 0x3000 ;  /* 0x0000300003097836 */ /* 0x040fe20000000000 */
[C-C-:B------:R-:W-:Y:S01]  /*125f0*/  PRMT R14, R10.reuse, 0x6420, R11.reuse ;  /* 0x000064200a0e7816 */ /* 0x140fe2000000000b */
[----:B------:R-:W-:Y:S01]  /*12600*/  VIADD R3, R3, 0x4000 ;  /* 0x0000400003037836 */ /* 0x000fe20000000000 */
[----:B------:R-:W-:Y:S02]  /*12610*/  PRMT R15, R10, 0x7531, R11 ;  /* 0x000075310a0f7816 */ /* 0x000fe4000000000b */
[-C--:B------:R-:W-:Y:S02]  /*12620*/  LOP3.LUT R9, R9, R22.reuse, RZ, 0xfc, !PT ;  /* 0x0000001609097212 */ /* 0x080fe400078efcff */
[----:B------:R-:W-:Y:S01]  /*12630*/  LOP3.LUT R3, R3, R22, RZ, 0xfc, !PT ;  /* 0x0000001603037212 */ /* 0x000fe200078efcff */
[----:B------:R-:W-:Y:S02]  /*12640*/  STSM.16.M88.4 [R2+0x2800], R12 ;  /* 0x0028000c02007844 */ /* 0x000fe40000000200 */
[----:B------:R-:W-:-:S02]  /*12650*/  IMAD.IADD R19, R16, 0x1, R9 ;  /* 0x0000000110137824 */ /* 0x000fc400078e0209 */
[----:B------:R-:W-:-:S03]  /*12660*/  IMAD.IADD R3, R16, 0x1, R3 ;  /* 0x0000000110037824 */ /* 0x000fc600078e0203 */
[----:B------:R-:W0:Y:S02]  /*12670*/  LDSM.16.MT88.4 R8, [R19+0xa400] ;  /* 0x00a400001308783b */ /* 0x000e240000004200 */
[C-C-:B0-----:R-:W-:Y:S02]  /*12680*/  PRMT R4, R8.reuse, 0x6420, R9.reuse ;  /* 0x0000642008047816 */ /* 0x141fe40000000009 */
[----:B------:R-:W-:Y:S02]  /*12690*/  PRMT R5, R8, 0x7531, R9 ;  /* 0x0000753108057816 */ /* 0x000fe40000000009 */
[C-C-:B------:R-:W-:Y:S02]  /*126a0*/  PRMT R6, R10.reuse, 0x6420, R11.reuse ;  /* 0x000064200a067816 */ /* 0x140fe4000000000b */
[----:B------:R-:W-:Y:S02]  /*126b0*/  PRMT R7, R10, 0x7531, R11 ;  /* 0x000075310a077816 */ /* 0x000fe4000000000b */
[----:B------:R-:W0:Y:S04]  /*126c0*/  LDSM.16.MT88.4 R8, [R18+0xd400] ;  /* 0x00d400001208783b */ /* 0x000e280000004200 */
[----:B------:R0:W-:Y:S02]  /*126d0*/  STSM.16.M88.4 [R2+0x3000], R4 ;  /* 0x0030000402007844 */ /* 0x0001e40000000200 */
[----:B0-----:R-:W-:-:S02]  /*126e0*/  PRMT R4, R8, 0x6420, R9 ;  /* 0x0000642008047816 */ /* 0x001fc40000000009 */
[----:B------:R-:W-:Y:S02]  /*126f0*/  PRMT R5, R8, 0x7531, R9 ;  /* 0x0000753108057816 */ /* 0x000fe40000000009 */
[C-C-:B------:R-:W-:Y:S02]  /*12700*/  PRMT R6, R10.reuse, 0x6420, R11.reuse ;  /* 0x000064200a067816 */ /* 0x140fe4000000000b */
[----:B------:R-:W-:-:S05]  /*12710*/  PRMT R7, R10, 0x7531, R11 ;  /* 0x000075310a077816 */ /* 0x000fca000000000b */
        /* <DEDUP_REMOVED lines=21> */
.L_x_7604:
[----:B-1----:R1:W-:Y:S01]  /*12870*/  SYNCS.ARRIVE.TRANS64.A1T0 RZ, [R0+URZ+0x22850], RZ ;  /* 0x022850ff00ff79a7 */ /* 0x0023e2000810003f */
[----:B------:R-:W-:Y:S06]  /*12880*/  BAR.SYNC.DEFER_BLOCKING 0x2, 0x80 ;  /* 0x0082000000007b1d */ /* 0x000fec0000010000 */
[----:B------:R-:W-:Y:S05]  /*12890*/  @!P0 BRA `(.L_x_7605) ;  /* 0x0000000000048947 */ /* 0x000fea0003800000 */
[----:B------:R-:W-:Y:S01]  /*128a0*/  BPT.TRAP 0x1 ;  /* 0x000000040000795c */ /* 0x000fe20000300000 */
.L_x_7605:
[----:B0-----:R-:W2:Y:S01]  /*128b0*/  LDL R2, [R1+0x14] ;  /* 0x0000140001027983 */ /* 0x001ea20000100800 */
[----:B-1----:R-:W-:Y:S02]  /*128c0*/  VIADD R0, R0, 0x22880 ;  /* 0x0002288000007836 */ /* 0x002fe40000000000 */
[----:B------:R-:W-:Y:S02]  /*128d0*/  IMAD.MOV.U32 R21, RZ, RZ, R31 ;  /* 0x000000ffff157224 */ /* 0x000fe400078e001f */
[----:B------:R-:W-:Y:S01]  /*128e0*/  IMAD.MOV.U32 R23, RZ, RZ, R35 ;  /* 0x000000ffff177224 */ /* 0x000fe200078e0023 */
[----:B--2---:R-:W-:-:S04]  /*128f0*/  PRMT R0, R2, 0x654, R0 ;  /* 0x0000065402007816 */ /* 0x004fc80000000000 */
[----:B------:R1:W-:Y:S01]  /*12900*/  SYNCS.ARRIVE.TRANS64.RED.A1T0 RZ, [R0+URZ], RZ ;  /* 0x000000ff00ff79a7 */ /* 0x0003e2000810043f */
[----:B------:R-:W-:Y:S05]  /*12910*/  @P1 BRA `(.L_x_7606) ;  /* 0xffffffe400b81947 */ /* 0x000fea000383ffff */
.L_x_7586:
[----:B-1----:R-:W1:Y:S01]  /*12920*/  S2R R0, SR_TID.X ;  /* 0x0000000000007919 */ /* 0x002e620000002100 */
[----:B------:R-:W-:Y:S01]  /*12930*/  BSSY B0, `(.L_x_7607) ;  /* 0x0000013000007945 */ /* 0x000fe20003800000 */
[----:B-1----:R-:W-:Y:S01]  /*12940*/  LOP3.LUT R2, R0, 0x7f, RZ, 0xc0, !PT ;  /* 0x0000007f00027812 */ /* 0x002fe200078ec0ff */
[----:B------:R-:W-:-:S03]  /*12950*/  IMAD.U32 R0, RZ, RZ, UR45 ;  /* 0x0000002dff007e24 */ /* 0x000fc6000f8e00ff */
[----:B------:R-:W-:Y:S02]  /*12960*/  ISETP.NE.AND P1, PT, R2, RZ, PT ;  /* 0x000000ff0200720c */ /* 0x000fe40003f25270 */
[----:B------:R-:W-:-:S11]  /*12970*/  ISETP.NE.AND P0, PT, R0, 0x3, PT ;  /* 0x000000030000780c */ /* 0x000fd60003f05270 */
[----:B------:R-:W-:Y:S05]  /*12980*/  @P1 BRA `(.L_x_7608) ;  /* 0x0000000000341947 */ /* 0x000fea0003800000 */
[----:B------:R-:W1:Y:S01]  /*12990*/  S2R R5, SR_LANEID ;  /* 0x0000000000057919 */ /* 0x000e620000000000 */
[----:B------:R-:W-:Y:S01]  /*129a0*/  VOTEU.ANY UR4, UPT, PT ;  /* 0x0000000000047886 */ /* 0x000fe200038e0100 */
[----:B0-----:R-:W0:Y:S01]  /*129b0*/  LDC.64 R2, c[0x0][0xc60] ;  /* 0x00031800ff027b82 */ /* 0x001e220000000a00 */
[----:B------:R-:W1:Y:S02]  /*129c0*/  FLO.U32 R0, UR4 ;  /* 0x0000000400007d00 */ /* 0x000e6400080e0000 */
[----:B-1----:R-:W-:-:S06]  /*129d0*/  ISETP.EQ.U32.AND P1, PT, R0, R5, PT ;  /* 0x000000050000720c */ /* 0x002fcc0003f22070 */
[----:B------:R-:W0:Y:S07]  /*129e0*/  POPC R5, UR4 ;  /* 0x0000000400057d09 */ /* 0x000e2e0008000000 */
[----:B0-----:R-:W2:Y:S01]  /*129f0*/  @P1 ATOMG.E.ADD.STRONG.GPU PT, R3, desc[UR50][R2.64], R5 ;  /* 0x00000005020319a8 */ /* 0x001ea200081ee1f2 */
[----:B------:R-:W0:Y:S02]  /*12a00*/  S2R R4, SR_LTMASK ;  /* 0x0000000000047919 */ /* 0x000e240000003900 */
[----:B0-----:R-:W-:-:S04]  /*12a10*/  LOP3.LUT R4, R4, UR4, RZ, 0xc0, !PT ;  /* 0x0000000404047c12 */ /* 0x001fc8000f8ec0ff */
[----:B------:R-:W0:Y:S01]  /*12a20*/  POPC R7, R4 ;  /* 0x0000000400077309 */ /* 0x000e220000000000 */
[----:B--2---:R-:W0:Y:S02]  /*12a30*/  SHFL.IDX PT, R0, R3, R0, 0x1f ;  /* 0x00001f0003007589 */ /* 0x004e2400000e0000 */
[----:B0-----:R-:W-:-:S05]  /*12a40*/  IADD3 R0, R0, UR46, R7 ;  /* 0x0000002e00007c10 */ /* 0x001fca000fffe007 */
[----:B------:R1:W-:Y:S02]  /*12a50*/  STL [R1], R0 ;  /* 0x0000000001007387 */ /* 0x0003e40000100800 */
.L_x_7608:
[----:B------:R-:W-:Y:S05]  /*12a60*/  BSYNC B0 ;  /* 0x0000000000007941 */ /* 0x000fea0003800000 */
.L_x_7607:
[----:B------:R-:W-:Y:S05]  /*12a70*/  @!P0 BRA `(.L_x_7609) ;  /* 0x0000000000048947 */ /* 0x000fea0003800000 */
[----:B------:R-:W-:Y:S01]  /*12a80*/  BPT.TRAP 0x1 ;  /* 0x000000040000795c */ /* 0x000fe20000300000 */
.L_x_7609:
[----:B0-----:R-:W-:Y:S01]  /*12a90*/  LOP3.LUT R3, R35, 0x1, RZ, 0x3c, !PT ;  /* 0x0000000123037812 */ /* 0x001fe200078e3cff */
[----:B------:R-:W-:Y:S01]  /*12aa0*/  IMAD R2, R31, 0x8, R16 ;  /* 0x000000081f027824 */ /* 0x000fe200078e0210 */
[----:B------:R-:W-:Y:S02]  /*12ab0*/  BSSY B0, `(.L_x_7610) ;  /* 0x0000004000007945 */ /* 0x000fe40003800000 */
[----:B------:R-:W-:-:S04]  /*12ac0*/  SHF.L.U32 R3, R3, 0x1f, RZ ;  /* 0x0000001f03037819 */ /* 0x000fc800000006ff */
[----:B------:R-:W0:Y:S02]  /*12ad0*/  SYNCS.PHASECHK.TRANS64.TRYWAIT P1, [R2+URZ+0x22870], R3 ;  /* 0x02287003020075a7 */ /* 0x000e24000802017f */
[----:B0-----:R-:W-:Y:S05]  /*12ae0*/  @!P1 BRA `(.L_x_7611) ;  /* 0x0000005000dc9947 */ /* 0x001fea0003800000 */
.L_x_7756:
[----:B------:R-:W-:Y:S05]  /*12af0*/  BSYNC B0 ;  /* 0x0000000000007941 */ /* 0x000fea0003800000 */
.L_x_7610:
[----:B-1----:R-:W-:-:S04]  /*12b00*/  MOV R0, UR44 ;  /* 0x0000002c00007c02 */ /* 0x002fc80008000f00 */
[----:B------:R-:W-:-:S13]  /*12b10*/  ISETP.NE.AND P1, PT, R0, 0x3, PT ;  /* 0x000000030000780c */ /* 0x000fda0003f25270 */
[----:B------:R-:W-:Y:S05]  /*12b20*/  @!P1 BRA `(.L_x_7612) ;  /* 0x0000000000049947 */ /* 0x000fea0003800000 */
[----:B------:R-:W-:Y:S01]  /*12b30*/  BPT.TRAP 0x1 ;  /* 0x000000040000795c */ /* 0x000fe20000300000 */
.L_x_7612:
[----:B0-----:R-:W-:-:S04]  /*12b40*/  SHF.L.U32 R3, R35, 0x1f, RZ ;  /* 0x0000001f23037819 */ /* 0x001fc800000006ff */
[----:B------:R-:W0:Y:S02]  /*12b50*/  SYNCS.PHASECHK.TRANS64.TRYWAIT P1, [R2+URZ+0x22860], R3 ;  /* 0x02286003020075a7 */ /* 0x000e24000802017f */
[----:B0-----:R-:W-:Y:S05]  /*12b60*/  @!P1 BRA `(.L_x_7613) ;  /* 0x0000005000d09947 */ /* 0x001fea0003800000 */
.L_x_7757:
[----:B------:R-:W2:Y:S04]  /*12b70*/  LDL R4, [R1+0x18] ;  /* 0x0000180001047983 */ /* 0x000ea80000100800 */
[----:B------:R-:W3:Y:S04]  /*12b80*/  LDL R18, [R1+0x20] ;  /* 0x0000200001127983 */ /* 0x000ee80000100800 */
[----:B------:R-:W3:Y:S01]  /*12b90*/  LDL.LU R0, [R1+0x10] ;  /* 0x0000100001007983 */ /* 0x000ee20000300800 */
[----:B------:R-:W-:Y:S01]  /*12ba0*/  IMAD R17, R31, 0x5000, RZ ;  /* 0x000050001f117824 */ /* 0x000fe200078e02ff */
[----:B------:R-:W-:Y:S05]  /*12bb0*/  WARPSYNC.ALL ;  /* 0x0000000000007948 */ /* 0x000fea0003800000 */
[----:B0-----:R-:W-:Y:S01]  /*12bc0*/  LOP3.LUT R3, R17, R22, RZ, 0xfc, !PT ;  /* 0x0000001611037212 */ /* 0x001fe200078efcff */
[----:B------:R-:W-:-:S04]  /*12bd0*/  IMAD.U32 R19, RZ, RZ, UR44 ;  /* 0x0000002cff137e24 */ /* 0x000fc8000f8e00ff */
[----:B------:R-:W-:Y:S01]  /*12be0*/  IMAD.IADD R10, R16, 0x1, R3 ;  /* 0x00000001100a7824 */ /* 0x000fe200078e0203 */
[----:B------:R-:W-:-:S05]  /*12bf0*/  ISETP.NE.AND P1, PT, R19, 0x3, PT ;  /* 0x000000031300780c */ /* 0x000fca0003f25270 */
[----:B------:R-:W0:Y:S02]  /*12c00*/  LDSM.16.MT88.4 R8, [R10+0xa400] ;  /* 0x00a400000a08783b */ /* 0x000e240000004200 */
[C-C-:B0-----:R-:W-:Y:S02]  /*12c10*/  PRMT R12, R8.reuse, 0x6420, R9.reuse ;  /* 0x00006420080c7816 */ /* 0x141fe40000000009 */
[----:B------:R-:W-:Y:S02]  /*12c20*/  PRMT R13, R8, 0x7531, R9 ;  /* 0x00007531080d7816 */ /* 0x000fe40000000009 */
[C-C-:B------:R-:W-:Y:S02]  /*12c30*/  PRMT R14, R10.reuse, 0x6420, R11.reuse ;  /* 0x000064200a0e7816 */ /* 0x140fe4000000000b */
[----:B------:R-:W-:Y:S02]  /*12c40*/  PRMT R15, R10, 0x7531, R11 ;  /* 0x000075310a0f7816 */ /* 0x000fe4000000000b */
        /* <DEDUP_REMOVED lines=11> */
[----:B------:R-:W-:Y:S02]  /*12d00*/  IMAD.IADD R18, R16, 0x1, R5 ;  /* 0x0000000110127824 */ /* 0x000fe400078e0205 */
[----:B------:R-:W-:Y:S04]  /*12d10*/  LDSM.16.MT88.4 R4, [R3+0xb400] ;  /* 0x00b400000304783b */ /* 0x000fe80000004200 */
[----:B------:R-:W0:Y:S02]  /*12d20*/  LDSM.16.MT88.4 R8, [R18+0xa400] ;  /* 0x00a400001208783b */ /* 0x000e240000004200 */
[----:B0-----:R-:W-:-:S02]  /*12d30*/  PRMT R12, R8, 0x6420, R9 ;  /* 0x00006420080c7816 */ /* 0x001fc40000000009 */
[----:B------:R-:W-:Y:S02]  /*12d40*/  PRMT R13, R8, 0x7531, R9 ;  /* 0x00007531080d7816 */ /* 0x000fe40000000009 */
[C-C-:B------:R-:W-:Y:S02]  /*12d50*/  PRMT R8, R4.reuse, 0x6420, R5.reuse ;  /* 0x0000642004087816 */ /* 0x140fe40000000005 */
[----:B------:R-:W-:Y:S01]  /*12d60*/  PRMT R9, R4, 0x7531, R5 ;  /* 0x0000753104097816 */ /* 0x000fe20000000005 */
[----:B------:R-:W-:Y:S01]  /*12d70*/  VIADD R5, R17, 0x2000 ;  /* 0x0000200011057836 */ /* 0x000fe20000000000 */
[C-C-:B------:R-:W-:Y:S02]  /*12d80*/  PRMT R14, R10.reuse, 0x6420, R11.reuse ;  /* 0x000064200a0e7816 */ /* 0x140fe4000000000b */
[----:B------:R-:W-:Y:S02]  /*12d90*/  PRMT R15, R10, 0x7531, R11 ;  /* 0x000075310a0f7816 */ /* 0x000fe4000000000b */
[----:B------:R-:W-:-:S02]  /*12da0*/  LOP3.LUT R5, R5, R22, RZ, 0xfc, !PT ;  /* 0x0000001605057212 */ /* 0x000fc400078efcff */
        /* <DEDUP_REMOVED lines=11> */
[C---:B------:R-:W-:Y:S01]  /*12e60*/  VIADD R5, R17.reuse, 0x3000 ;  /* 0x0000300011057836 */ /* 0x040fe20000000000 */
[C-C-:B------:R-:W-:Y:S01]  /*12e70*/  PRMT R14, R10.reuse, 0x6420, R11.reuse ;  /* 0x000064200a0e7816 */ /* 0x140fe2000000000b */
[----:B------:R-:W-:Y:S01]  /*12e80*/  VIADD R17, R17, 0x4000 ;  /* 0x0000400011117836 */ /* 0x000fe20000000000 */
[----:B------:R-:W-:Y:S02]  /*12e90*/  PRMT R15, R10, 0x7531, R11 ;  /* 0x000075310a0f7816 */ /* 0x000fe4000000000b */
[-C--:B------:R-:W-:Y:S02]  /*12ea0*/  LOP3.LUT R5, R5, R22.reuse, RZ, 0xfc, !PT ;  /* 0x0000001605057212 */ /* 0x080fe400078efcff */
[C-C-:B------:R-:W-:Y:S01]  /*12eb0*/  PRMT R10, R6.reuse, 0x6420, R7.reuse ;  /* 0x00006420060a7816 */ /* 0x140fe20000000007 */
[----:B------:R-:W-:Y:S01]  /*12ec0*/  STSM.16.M88.4 [R0+0x2000], R12 ;  /* 0x0020000c00007844 */ /* 0x000fe20000000200 */
[----:B------:R-:W-:Y:S01]  /*12ed0*/  PRMT R11, R6, 0x7531, R7 ;  /* 0x00007531060b7816 */ /* 0x000fe20000000007 */
[----:B------:R-:W-:Y:S01]  /*12ee0*/  IMAD.IADD R18, R16, 0x1, R5 ;  /* 0x0000000110127824 */ /* 0x000fe200078e0205 */
[----:B------:R-:W-:-:S03]  /*12ef0*/  LOP3.LUT R17, R17, R22, RZ, 0xfc, !PT ;  /* 0x0000001611117212 */ /* 0x000fc600078efcff */
[----:B------:R-:W-:Y:S02]  /*12f00*/  STSM.16.M88.4 [R0+0x2800], R8 ;  /* 0x0028000800007844 */ /* 0x000fe40000000200 */
[----:B------:R-:W-:Y:S02]  /*12f10*/  IMAD.IADD R17, R16, 0x1, R17 ;  /* 0x0000000110117824 */ /* 0x000fe400078e0211 */
        /* <DEDUP_REMOVED lines=32> */
.L_x_7614:
[----:B-1----:R1:W-:Y:S01]  /*13120*/  SYNCS.ARRIVE.TRANS64.A1T0 RZ, [R2+URZ+0x22850], RZ ;  /* 0x022850ff02ff79a7 */ /* 0x0023e2000810003f */
[----:B------:R-:W-:Y:S06]  /*13130*/  BAR.SYNC.DEFER_BLOCKING 0x2, 0x80 ;  /* 0x0082000000007b1d */ /* 0x000fec0000010000 */
[----:B------:R-:W-:Y:S05]  /*13140*/  @!P0 BRA `(.L_x_7615) ;  /* 0x0000000000048947 */ /* 0x000fea0003800000 */
[----:B------:R-:W-:Y:S01]  /*13150*/  BPT.TRAP 0x1 ;  /* 0x000000040000795c */ /* 0x000fe20000300000 */
.L_x_7615:
[----:B0-----:R-:W2:Y:S01]  /*13160*/  LDL R0, [R1+0x14] ;  /* 0x0000140001007983 */ /* 0x001ea20000100800 */
[----:B-1----:R-:W-:Y:S01]  /*13170*/  IADD3 R2, R2, 0x22880, RZ ;  /* 0x0002288002027810 */ /* 0x002fe20007ffe0ff */
[----:B------:R-:W-:-:S05]  /*13180*/  VIADD R31, R31, 0x1 ;  /* 0x000000011f1f7836 */ /* 0x000fca0000000000 */
[----:B------:R-:W-:-:S04]  /*13190*/  ISETP.NE.AND P0, PT, R31, 0x2, PT ;  /* 0x000000021f00780c */ /* 0x000fc80003f05270 */
[----:B------:R-:W-:Y:S02]  /*131a0*/  SEL R31, R31, RZ, P0 ;  /* 0x000000ff1f1f7207 */ /* 0x000fe40000000000 */
[----:B--2---:R-:W-:Y:S02]  /*131b0*/  PRMT R2, R0, 0x654, R2 ;  /* 0x0000065400027816 */ /* 0x004fe40000000002 */
[----:B------:R-:W-:Y:S02]  /*131c0*/  SEL R0, RZ, 0x1, P0 ;  /* 0x00000001ff007807 */ /* 0x000fe40000000000 */
[----:B------:R1:W-:Y:S02]  /*131d0*/  SYNCS.ARRIVE.TRANS64.RED.A1T0 RZ, [R2+URZ], RZ ;  /* 0x000000ff02ff79a7 */ /* 0x0003e4000810043f */
[----:B------:R-:W-:-:S07]  /*131e0*/  LOP3.LUT R35, R35, R0, RZ, 0x3c, !PT ;  /* 0x0000000023237212 */ /* 0x000fce00078e3cff */
.L_x_7558:
[----:B------:R-:W-:Y:S05]  /*131f0*/  BSYNC B7 ;  /* 0x0000000000077941 */ /* 0x000fea0003800000 */
.L_x_7556:
[----:B------:R-:W-:-:S13]  /*13200*/  LOP3.LUT P0, RZ, R24, 0x400, RZ, 0xc0, !PT ;  /* 0x0000040018ff7812 */ /* 0x000fda000780c0ff */
[----:B------:R-:W-:Y:S05]  /*13210*/  @!P0 BRA `(.L_x_7616) ;  /* 0x0000000000348947 */ /* 0x000fea0003800000 */
[----:B------:R-:W0:Y:S08]  /*13220*/  S2UR UR4, SR_CgaCtaId ;  /* 0x00000000000479c3 */ /* 0x000e300000008800 */
[----:B------:R-:W-:Y:S01]  /*13230*/  BAR.SYNC.DEFER_BLOCKING 0x5, 0x180 ;  /* 0x0146000000007b1d */ /* 0x000fe20000010000 */
[----:B------:R-:W-:Y:S01]  /*13240*/  MOV R16, 0x400 ;  /* 0x0000040000107802 */ /* 0x000fe20000000f00 */
[----:B0-----:R-:W-:-:S05]  /*13250*/  IMAD.U32 R0, RZ, RZ, UR4 ;  /* 0x00000004ff007e24 */ /* 0x001fca000f8e00ff */
        /* <DEDUP_REMOVED lines=9> */
.L_x_7616:
[----:B-1----:R-:W1:Y:S01]  /*132f0*/  S2R R2, SR_TID.X ;  /* 0x0000000000027919 */ /* 0x002e620000002100 */
[----:B------:R-:W-:Y:S01]  /*13300*/  ULDC UR4, c[0x0][0xc3c] ;  /* 0x00030f0000047ab9 */ /* 0x000fe20000000800 */
[----:B0-----:R-:W2:Y:S01]  /*13310*/  LDL.LU R0, [R1] ;  /* 0x0000000001007983 */ /* 0x001ea20000300800 */
[----:B------:R-:W-:Y:S01]  /*13320*/  IMAD.MOV.U32 R6, RZ, RZ, RZ ;  /* 0x000000ffff067224 */ /* 0x000fe200078e00ff */
[----:B-1----:R-:W-:-:S04]  /*13330*/  LOP3.LUT R9, R2, 0x1f, RZ, 0xc0, !PT ;  /* 0x0000001f02097812 */ /* 0x002fc800078ec0ff */
[C---:B------:R-:W-:Y:S01]  /*13340*/  ISETP.NE.AND P0, PT, R9.reuse, 0x1f, PT ;  /* 0x0000001f0900780c */ /* 0x040fe20003f05270 */
[----:B------:R-:W-:-:S05]  /*13350*/  VIADD R7, R9, UR40 ;  /* 0x0000002809077c36 */ /* 0x000fca0008000000 */
[----:B------:R-:W-:Y:S01]  /*13360*/  ISETP.GE.OR P1, PT, R7, UR4, !P0 ;  /* 0x0000000407007c0c */ /* 0x000fe2000c726670 */
[----:B------:R-:W-:-:S12]  /*13370*/  ULDC UR4, c[0x0][0xc3c] ;  /* 0x00030f0000047ab9 */ /* 0x000fd80000000800 */
[----:B------:R-:W0:Y:S08]  /*13380*/  @!P1 LDC.64 R2, c[0x0][0xc80] ;  /* 0x00032000ff029b82 */ /* 0x000e300000000a00 */
[----:B------:R-:W1:Y:S01]  /*13390*/  @!P1 LDC.64 R4, c[0x0][0xc78] ;  /* 0x00031e00ff049b82 */ /* 0x000e620000000a00 */
[----:B0-----:R-:W-:-:S05]  /*133a0*/  @!P1 IMAD.WIDE R2, R7, 0x4, R2 ;  /* 0x0000000407029825 */ /* 0x001fca00078e0202 */
[----:B------:R1:W3:Y:S02]  /*133b0*/  @!P1 LDG.E R6, desc[UR50][R2.64] ;  /* 0x0000003202069981 */ /* 0x0002e4000c1e1900 */
[----:B-1----:R-:W-:-:S04]  /*133c0*/  @!P1 IMAD.WIDE R2, R7, 0x4, R4 ;  /* 0x0000000407029825 */ /* 0x002fc800078e0204 */
[----:B------:R-:W-:-:S06]  /*133d0*/  IMAD.MOV.U32 R5, RZ, RZ, RZ ;  /* 0x000000ffff057224 */ /* 0x000fcc00078e00ff */
[----:B------:R-:W3:Y:S01]  /*133e0*/  @!P1 LDG.E R5, desc[UR50][R2.64] ;  /* 0x0000003202059981 */ /* 0x000ee2000c1e1900 */
[C---:B------:R-:W-:Y:S02]  /*133f0*/  ISETP.NE.AND P1, PT, R9.reuse, RZ, PT ;  /* 0x000000ff0900720c */ /* 0x040fe40003f25270 */
[C---:B------:R-:W-:Y:S02]  /*13400*/  ISETP.GE.U32.AND P2, PT, R9.reuse, 0x2, PT ;  /* 0x000000020900780c */ /* 0x040fe40003f46070 */
[C---:B------:R-:W-:Y:S02]  /*13410*/  ISETP.GE.U32.AND P3, PT, R9.reuse, 0x4, PT ;  /* 0x000000040900780c */ /* 0x040fe40003f66070 */
[C---:B------:R-:W-:Y:S02]  /*13420*/  ISETP.GE.U32.AND P4, PT, R9.reuse, 0x8, PT ;  /* 0x000000080900780c */ /* 0x040fe40003f86070 */
[----:B------:R-:W-:Y:S01]  /*13430*/  ISETP.GE.U32.AND P5, PT, R9, 0x10, PT ;  /* 0x000000100900780c */ /* 0x000fe20003fa6070 */
[----:B--2---:R-:W-:-:S02]  /*13440*/  IMAD.MOV.U32 R10, RZ, RZ, R0 ;  /* 0x000000ffff0a7224 */ /* 0x004fc400078e0000 */
        /* <DEDUP_REMOVED lines=13> */
[----:B------:R-:W0:Y:S04]  /*13520*/  SHFL.UP PT, R2, R7, 0x10, RZ ;  /* 0x0600000007027989 */ /* 0x000e2800000e00ff */
[----:B------:R-:W-:Y:S01]  /*13530*/  SHFL.IDX PT, R11, R10, 0x1, 0x1f ;  /* 0x00201f000a0b7f89 */ /* 0x000fe200000e0000 */
[----:B0-----:R-:W-:-:S05]  /*13540*/  SEL R2, R2, RZ, P5 ;  /* 0x000000ff02027207 */ /* 0x001fca0002800000 */
[----:B------:R-:W-:Y:S02]  /*13550*/  IMAD.IADD R3, R7, 0x1, R2 ;  /* 0x0000000107037824 */ /* 0x000fe400078e0202 */
[----:B------:R-:W0:Y:S03]  /*13560*/  LDC R2, c[0x0][0xc38] ;  /* 0x00030e00ff027b82 */ /* 0x000e260000000800 */
[----:B------:R-:W0:Y:S04]  /*13570*/  SHFL.IDX PT, R9, R3, 0x1f, 0x1f ;  /* 0x03e01f0003097f89 */ /* 0x000e2800000e0000 */
[----:B------:R-:W1:Y:S01]  /*13580*/  SHFL.IDX PT, R0, R10, RZ, 0x1f ;  /* 0x00001fff0a007589 */ /* 0x000e6200000e0000 */
[----:B0-----:R-:W-:-:S04]  /*13590*/  IMAD R4, R9, R2, RZ ;  /* 0x0000000209047224 */ /* 0x001fc800078e02ff */
[----:B------:R-:W-:-:S05]  /*135a0*/  IMAD.IADD R9, R11, 0x1, R4 ;  /* 0x000000010b097824 */ /* 0x000fca00078e0204 */
[----:B-1----:R-:W-:Y:S01]  /*135b0*/  ISETP.GT.AND P6, PT, R9, R0, PT ;  /* 0x000000000900720c */ /* 0x002fe20003fc4270 */
[----:B------:R-:W-:-:S12]  /*135c0*/  IMAD.MOV.U32 R7, RZ, RZ, RZ ;  /* 0x000000ffff077224 */ /* 0x000fd800078e00ff */
[----:B------:R-:W-:Y:S05]  /*135d0*/  @P6 BRA `(.L_x_7618) ;  /* 0x0000000000986947 */ /* 0x000fea0003800000 */
.L_x_7620:
[----:B------:R-:W-:-:S04]  /*135e0*/  UIADD3 UR40, UR40, 0x1f, URZ ;  /* 0x0000001f28287890 */ /* 0x000fc8000fffe03f */
[----:B------:R-:W-:-:S06]  /*135f0*/  UISETP.GE.AND UP0, UPT, UR40, UR4, UPT ;  /* 0x000000042800728c */ /* 0x000fcc000bf06270 */
[----:B------:R-:W-:-:S13]  /*13600*/  PLOP3.LUT P6, PT, PT, PT, UP0, 0x40, 0x0 ;  /* 0x000000000000781c */ /* 0x000fda0003fce808 */
[----:B------:R-:W-:Y:S05]  /*13610*/  @!P6 BRA `(.L_x_7619) ;  /* 0x0000000400bce947 */ /* 0x000fea0003800000 */
[----:B------:R-:W0:Y:S01]  /*13620*/  S2R R2, SR_TID.X ;  /* 0x0000000000027919 */ /* 0x000e220000002100 */
[----:B------:R-:W-:Y:S01]  /*13630*/  IMAD.MOV.U32 R6, RZ, RZ, RZ ;  /* 0x000000ffff067224 */ /* 0x000fe200078e00ff */
[----:B0-----:R-:W-:-:S05]  /*13640*/  LOP3.LUT R2, R2, 0x1f, RZ, 0xc0, !PT ;  /* 0x0000001f02027812 */ /* 0x001fca00078ec0ff */
[----:B------:R-:W-:-:S05]  /*13650*/  VIADD R11, R2, UR40 ;  /* 0x00000028020b7c36 */ /* 0x000fca0008000000 */
        /* <DEDUP_REMOVED lines=23> */
[----:B------:R-:W-:Y:S02]  /*137d0*/  IADD3 R3, R3, R2, RZ ;  /* 0x0000000203037210 */ /* 0x000fe40007ffe0ff */
[----:B------:R-:W0:Y:S03]  /*137e0*/  LDC R2, c[0x0][0xc38] ;  /* 0x00030e00ff027b82 */ /* 0x000e260000000800 */
[----:B------:R-:W0:Y:S02]  /*137f0*/  SHFL.IDX PT, R13, R3, 0x1f, 0x1f ;  /* 0x03e01f00030d7f89 */ /* 0x000e2400000e0000 */
[----:B0-----:R-:W-:-:S04]  /*13800*/  IMAD R4, R13, R2, RZ ;  /* 0x000000020d047224 */ /* 0x001fc800078e02ff */
[----:B------:R-:W-:-:S05]  /*13810*/  IMAD.IADD R9, R4, 0x1, R9 ;  /* 0x0000000104097824 */ /* 0x000fca00078e0209 */
[----:B------:R-:W-:-:S13]  /*13820*/  ISETP.GT.AND P6, PT, R9, R0, PT ;  /* 0x000000000900720c */ /* 0x000fda0003fc4270 */
[----:B------:R-:W-:Y:S05]  /*13830*/  @!P6 BRA `(.L_x_7620) ;  /* 0xfffffffc0068e947 */ /* 0x000fea000383ffff */
.L_x_7618:
        /* <DEDUP_REMOVED lines=19> */
.L_x_7621:
[----:B--2---:R-:W-:Y:S01]  /*13970*/  IMAD R11, R7, R2, R10 ;  /* 0x00000002070b7224 */ /* 0x004fe200078e020a */
[----:B------:R-:W-:Y:S01]  /*13980*/  IABS R7, R5 ;  /* 0x0000000500077213 */ /* 0x000fe20000000000 */
[--C-:B01----:R-:W-:Y:S01]  /*13990*/  IMAD.MOV R3, RZ, RZ, -R9.reuse ;  /* 0x000000ffff037224 */ /* 0x103fe200078e0a09 */
[----:B------:R-:W-:Y:S01]  /*139a0*/  UIADD3 UR40, UR4, UR40, URZ ;  /* 0x0000002804287290 */ /* 0x000fe2000fffe03f */
[----:B------:R-:W-:Y:S01]  /*139b0*/  IMAD.MOV.U32 R2, RZ, RZ, RZ ;  /* 0x000000ffff027224 */ /* 0x000fe200078e00ff */
[----:B------:R-:W0:Y:S01]  /*139c0*/  I2F.RP R8, R7 ;  /* 0x0000000700087306 */ /* 0x000e220000209400 */
[----:B------:R-:W-:Y:S01]  /*139d0*/  IMAD R10, R3, R4, RZ ;  /* 0x00000004030a7224 */ /* 0x000fe200078e02ff */
[----:B------:R1:W-:Y:S01]  /*139e0*/  STL [R1], R11 ;  /* 0x0000000b01007387 */ /* 0x0003e20000100800 */
[----:B------:R-:W-:Y:S02]  /*139f0*/  IMAD.MOV.U32 R3, RZ, RZ, R9 ;  /* 0x000000ffff037224 */ /* 0x000fe400078e0009 */
[----:B------:R-:W-:-:S04]  /*13a00*/  IMAD.HI.U32 R2, R9, R10, R2 ;  /* 0x0000000a09027227 */ /* 0x000fc800078e0002 */
[----:B------:R-:W-:Y:S01]  /*13a10*/  IMAD.IADD R9, R0, 0x1, -R11 ;  /* 0x0000000100097824 */ /* 0x000fe200078e0a0b */
[----:B------:R-:W-:Y:S01]  /*13a20*/  IABS R0, R6 ;  /* 0x0000000600007213 */ /* 0x000fe20000000000 */
[----:B0-----:R-:W0:Y:S03]  /*13a30*/  MUFU.RCP R8, R8 ;  /* 0x0000000800087308 */ /* 0x001e260000001000 */
[----:B-1----:R-:W-:Y:S02]  /*13a40*/  IABS R11, R9 ;  /* 0x00000009000b7213 */ /* 0x002fe40000000000 */
[----:B------:R-:W-:-:S03]  /*13a50*/  IADD3 R3, RZ, -R0, RZ ;  /* 0x80000000ff037210 */ /* 0x000fc60007ffe0ff */
[----:B------:R-:W-:-:S04]  /*13a60*/  IMAD.HI.U32 R0, R2, R11, RZ ;  /* 0x0000000b02007227 */ /* 0x000fc800078e00ff */
[----:B------:R-:W-:-:S05]  /*13a70*/  IMAD R11, R0, R3, R11 ;  /* 0x00000003000b7224 */ /* 0x000fca00078e020b */
        /* <DEDUP_REMOVED lines=8> */
[----:B------:R-:W-:Y:S02]  /*13b00*/  IMAD R11, R2, R7, RZ ;  /* 0x00000007020b7224 */ /* 0x000fe400078e02ff */
[----:B------:R-:W-:-:S06]  /*13b10*/  IMAD.MOV.U32 R2, RZ, RZ, RZ ;  /* 0x000000ffff027224 */ /* 0x000fcc00078e00ff */
[----:B------:R-:W-:Y:S02]  /*13b20*/  @P0 VIADD R0, R0, 0x1 ;  /* 0x0000000100000836 */ /* 0x000fe40000000000 */
[----:B------:R-:W-:Y:S01]  /*13b30*/  IMAD.HI.U32 R4, R3, R11, R2 ;  /* 0x0000000b03047227 */ /* 0x000fe200078e0002 */
[----:B------:R-:W-:-:S04]  /*13b40*/  LOP3.LUT R2, R9, R6, RZ, 0x3c, !PT ;  /* 0x0000000609027212 */ /* 0x000fc800078e3cff */
[----:B------:R-:W-:Y:S01]  /*13b50*/  ISETP.GE.AND P2, PT, R2, RZ, PT ;  /* 0x000000ff0200720c */ /* 0x000fe20003f46270 */
[----:B------:R-:W-:Y:S01]  /*13b60*/  IMAD.MOV.U32 R2, RZ, RZ, R0 ;  /* 0x000000ffff027224 */ /* 0x000fe200078e0000 */
        /* <DEDUP_REMOVED lines=26> */
.L_x_7619:
[----:B------:R0:W-:Y:S01]  /*13d10*/  STL [R1], R0 ;  /* 0x0000000001007387 */ /* 0x0001e20000100800 */
[----:B------:R-:W-:-:S03]  /*13d20*/  ULDC UR40, c[0x0][0xc3c] ;  /* 0x00030f0000287ab9 */ /* 0x000fc60000000800 */
[----:B------:R0:W-:Y:S04]  /*13d30*/  STL [R1+0x4], RZ ;  /* 0x000004ff01007387 */ /* 0x0001e80000100800 */
[----:B------:R0:W-:Y:S02]  /*13d40*/  STL [R1+0x8], RZ ;  /* 0x000008ff01007387 */ /* 0x0001e40000100800 */
.L_x_7622:
[----:B------:R-:W2:Y:S04]  /*13d50*/  LDL R3, [R1+0x4] ;  /* 0x0000040001037983 */ /* 0x000ea80000100800 */
[----:B-1----:R-:W3:Y:S04]  /*13d60*/  LDL R2, [R1+0x8] ;  /* 0x0000080001027983 */ /* 0x002ee80000100800 */
[----:B------:R-:W4:Y:S01]  /*13d70*/  LDL R4, [R1] ;  /* 0x0000000001047983 */ /* 0x000f220000100800 */
[----:B0-----:R-:W0:Y:S01]  /*13d80*/  S2R R0, SR_TID.X ;  /* 0x0000000000007919 */ /* 0x001e220000002100 */
[----:B------:R-:W-:Y:S01]  /*13d90*/  BAR.SYNC.DEFER_BLOCKING 0x4, 0x180 ;  /* 0x0106000000007b1d */ /* 0x000fe20000010000 */
[----:B--2---:R-:W-:-:S02]  /*13da0*/  IMAD.MOV.U32 R5, RZ, RZ, R3 ;  /* 0x000000ffff057224 */ /* 0x004fc400078e0003 */
[----:B---3--:R-:W-:-:S03]  /*13db0*/  IMAD.MOV.U32 R3, RZ, RZ, R2 ;  /* 0x000000ffff037224 */ /* 0x008fc600078e0002 */
[----:B------:R2:W3:Y:S01]  /*13dc0*/  LDL R2, [R1+0x14] ;  /* 0x0000140001027983 */ /* 0x0004e20000100800 */
[----:B0-----:R-:W-:Y:S01]  /*13dd0*/  LOP3.LUT R0, R0, 0x1f, RZ, 0xc0, !PT ;  /* 0x0000001f00007812 */ /* 0x001fe200078ec0ff */
[----:B------:R-:W-:-:S03]  /*13de0*/  IMAD.MOV.U32 R6, RZ, RZ, R3 ;  /* 0x000000ffff067224 */ /* 0x000fc600078e0003 */
[----:B------:R-:W-:-:S13]  /*13df0*/  ISETP.NE.AND P0, PT, R0, RZ, PT ;  /* 0x000000ff0000720c */ /* 0x000fda0003f05270 */
[----:B------:R-:W-:Y:S01]  /*13e00*/  @!P0 MOV R0, 0x400 ;  /* 0x0000040000008802 */ /* 0x000fe20000000f00 */
[----:B---3--:R-:W0:Y:S03]  /*13e10*/  @!P0 S2R R2, SR_CgaCtaId ;  /* 0x0000000000028919 */ /* 0x008e260000008800 */
[----:B0-----:R-:W-:Y:S01]  /*13e20*/  @!P0 LEA R16, R2, R0, 0x18 ;  /* 0x0000000002108211 */ /* 0x001fe200078ec0ff */
[----:B------:R-:W-:Y:S01]  /*13e30*/  IMAD.U32 R0, RZ, RZ, UR40 ;  /* 0x00000028ff007e24 */ /* 0x000fe2000f8e00ff */
[----:B------:R2:W-:Y:S04]  /*13e40*/  @!P0 STL [R1+0x14], R2 ;  /* 0x0000140201008387 */ /* 0x0005e80000100800 */
[----:B------:R-:W-:-:S05]  /*13e50*/  @!P0 MOV R7, R0 ;  /* 0x0000000000078202 */ /* 0x000fca0000000f00 */
[----:B----4-:R2:W-:Y:S01]  /*13e60*/  @!P0 STS.128 [R16+0x228d0], R4 ;  /* 0x0228d00410008388 */ /* 0x0105e20000000c00 */
[----:B------:R-:W-:Y:S06]  /*13e70*/  BAR.ARV 0x5, 0x180 ;  /* 0x0146000000007b1d */ /* 0x000fec0000002000 */
.L_x_7617:
[----:B------:R-:W-:Y:S02]  /*13e80*/  ULDC UR4, c[0x0][0xc3c] ;  /* 0x00030f0000047ab9 */ /* 0x000fe40000000800 */
[----:B------:R-:W-:-:S06]  /*13e90*/  UISETP.GE.AND UP0, UPT, UR40, UR4, UPT ;  /* 0x000000042800728c */ /* 0x000fcc000bf06270 */
[----:B------:R-:W-:-:S13]  /*13ea0*/  PLOP3.LUT P0, PT, PT, PT, UP0, 0x80, 0x0 ;  /* 0x000000000000781c */ /* 0x000fda0003f0f008 */
[----:B------:R-:W-:Y:S05]  /*13eb0*/  @!P0 BRA `(.L_x_7623) ;  /* 0xffffffa0001c8947 */ /* 0x000fea000383ffff */
.L_x_7551:
[----:B--2---:R-:W2:Y:S01]  /*13ec0*/  LDL.LU R0, [R1+0x28] ;  /* 0x0000280001007983 */ /* 0x004ea20000300800 */
[----:B------:R-:W-:Y:S01]  /*13ed0*/  BSSY B0, `(.L_x_7624) ;  /* 0x000000b000007945 */ /* 0x000fe20003800000 */
[----:B0-----:R-:W0:Y:S01]  /*13ee0*/  S2R R5, SR_CgaCtaId ;  /* 0x0000000000057919 */ /* 0x001e220000008800 */
        /* <DEDUP_REMOVED lines=9> */
.L_x_7758:
[----:B------:R-:W-:Y:S05]  /*13f80*/  BSYNC B0 ;  /* 0x0000000000007941 */ /* 0x000fea0003800000 */
.L_x_7624:
[----:B------:R-:W-:-:S03]  /*13f90*/  UMOV UR4, 0xffffffff ;  /* 0xffffffff00047882 */ /* 0x000fc60000000000 */
[----:B------:R-:W-:Y:S05]  /*13fa0*/  BRA.DIV UR4, `(.L_x_7626) ;  /* 0x0000003e04e87947 */ /* 0x000fea000b800000 */
[----:B0-----:R-:W0:Y:S02]  /*13fb0*/  S2R R0, SR_TID.X ;  /* 0x0000000000007919 */ /* 0x001e240000002100 */
[----:B0-----:R-:W-:-:S04]  /*13fc0*/  SHF.R.U32.HI R0, RZ, 0x5, R0 ;  /* 0x00000005ff007819 */ /* 0x001fc80000011600 */
[----:B------:R-:W-:-:S05]  /*13fd0*/  LOP3.LUT R0, R0, 0x3, RZ, 0xc0, !PT ;  /* 0x0000000300007812 */ /* 0x000fca00078ec0ff */
[----:B------:R0:W1:Y:S02]  /*13fe0*/  SHFL.IDX PT, R14, R0, RZ, 0x1f ;  /* 0x00001fff000e7589 */ /* 0x00006400000e0000 */
.L_x_7761:
[----:B-1----:R-:W-:Y:S01]  /*13ff0*/  ISETP.NE.AND P0, PT, R14, RZ, PT ;  /* 0x000000ff0e00720c */ /* 0x002fe20003f05270 */
[----:B------:R-:W-:-:S12]  /*14000*/  BSSY B0, `(.L_x_7627) ;  /* 0x000002c000007945 */ /* 0x000fd80003800000 */
[----:B------:R-:W-:Y:S05]  /*14010*/  @P0 BRA `(.L_x_7628) ;  /* 0x0000000000a80947 */ /* 0x000fea0003800000 */
[----:B------:R-:W-:-:S03]  /*14020*/  UMOV UR4, 0xffffffff ;  /* 0xffffffff00047882 */ /* 0x000fc60000000000 */
[----:B------:R-:W-:Y:S05]  /*14030*/  BRA.DIV UR4, `(.L_x_7629) ;  /* 0x0000003e04f87947 */ /* 0x000fea000b800000 */
[----:B------:R-:W-:-:S13]  /*14040*/  ELECT P6, URZ, PT ;  /* 0x00000000003f782f */ /* 0x000fda00038c0000 */
.L_x_7764:
[----:B------:R-:W-:Y:S05]  /*14050*/  @!P6 BRA `(.L_x_7628) ;  /* 0x000000000098e947 */ /* 0x000fea0003800000 */
[----:B------:R-:W-:-:S06]  /*14060*/  ULOP3.LUT UR4, UR36, 0x2, URZ, 0xfc, !UPT ;  /* 0x0000000224047892 */ /* 0x000fcc000f8efc3f */
[----:B0-----:R-:W-:-:S05]  /*14070*/  IMAD.U32 R0, RZ, RZ, UR4 ;  /* 0x00000004ff007e24 */ /* 0x001fca000f8e00ff */
[----:B------:R-:W-:-:S13]  /*14080*/  ISETP.NE.AND P0, PT, R0, 0x3, PT ;  /* 0x000000030000780c */ /* 0x000fda0003f05270 */
[----:B------:R-:W-:Y:S05]  /*14090*/  @!P0 BRA `(.L_x_7630) ;  /* 0x0000000000048947 */ /* 0x000fea0003800000 */
[----:B------:R-:W-:Y:S01]  /*140a0*/  BPT.TRAP 0x1 ;  /* 0x000000040000795c */ /* 0x000fe20000300000 */
.L_x_7630:
[----:B------:R-:W-:Y:S01]  /*140b0*/  IMAD R3, R31, 0x8, R5 ;  /* 0x000000081f037824 */ /* 0x000fe200078e0205 */
[----:B------:R-:W-:Y:S01]  /*140c0*/  SHF.L.U32 R2, R35, 0x1f, RZ ;  /* 0x0000001f23027819 */ /* 0x000fe200000006ff */
[----:B------:R-:W-:-:S03]  /*140d0*/  VIADD R31, R31, 0x1 ;  /* 0x000000011f1f7836 */ /* 0x000fc60000000000 */
[----:B------:R-:W0:Y:S02]  /*140e0*/  SYNCS.PHASECHK.TRANS64.TRYWAIT P1, [R3+URZ+0x22840], R2 ;  /* 0x02284002030075a7 */ /* 0x000e24000802017f */
[----:B------:R-:W-:-:S04]  /*140f0*/  ISETP.NE.AND P2, PT, R31, 0x2, PT ;  /* 0x000000021f00780c */ /* 0x000fc80003f45270 */
[----:B------:R-:W-:Y:S01]  /*14100*/  SEL R0, RZ, 0x1, P2 ;  /* 0x00000001ff007807 */ /* 0x000fe20001000000 */
[----:B0-----:R-:W-:Y:S08]  /*14110*/  @!P1 BRA `(.L_x_7631) ;  /* 0x0000003c00e09947 */ /* 0x001ff00003800000 */
.L_x_7765:
[----:B------:R-:W-:Y:S02]  /*14120*/  SEL R31, R31, RZ, P2 ;  /* 0x000000ff1f1f7207 */ /* 0x000fe40001000000 */
[----:B------:R-:W-:Y:S01]  /*14130*/  LOP3.LUT R0, R35, R0, RZ, 0x3c, !PT ;  /* 0x0000000023007212 */ /* 0x000fe200078e3cff */
[----:B------:R-:W-:Y:S06]  /*14140*/  @!P0 BRA `(.L_x_7632) ;  /* 0x0000000000048947 */ /* 0x000fec0003800000 */
[----:B------:R-:W-:Y:S01]  /*14150*/  BPT.TRAP 0x1 ;  /* 0x000000040000795c */ /* 0x000fe20000300000 */
.L_x_7632:
[----:B------:R-:W-:Y:S01]  /*14160*/  IMAD R31, R31, 0x8, R5 ;  /* 0x000000081f1f7824 */ /* 0x000fe200078e0205 */
[----:B------:R-:W-:-:S04]  /*14170*/  SHF.L.U32 R0, R0, 0x1f, RZ ;  /* 0x0000001f00007819 */ /* 0x000fc800000006ff */
[----:B------:R-:W1:Y:S02]  /*14180*/  SYNCS.PHASECHK.TRANS64.TRYWAIT P1, [R31+URZ+0x22840], R0 ;  /* 0x022840001f0075a7 */ /* 0x000e64000802017f */
[----:B-1----:R-:W-:Y:S05]  /*14190*/  @!P1 BRA `(.L_x_7633) ;  /* 0x0000003c00d49947 */ /* 0x002fea0003800000 */
.L_x_7766:
[----:B------:R-:W-:Y:S05]  /*141a0*/  @!P0 BRA `(.L_x_7634) ;  /* 0x0000000000048947 */ /* 0x000fea0003800000 */
[----:B------:R-:W-:Y:S01]  /*141b0*/  BPT.TRAP 0x1 ;  /* 0x000000040000795c */ /* 0x000fe20000300000 */
.L_x_7634:
[----:B------:R-:W2:Y:S02]  /*141c0*/  SYNCS.PHASECHK.TRANS64.TRYWAIT P1, [R3+URZ+0x22860], R2 ;  /* 0x02286002030075a7 */ /* 0x000ea4000802017f */
[----:B--2---:R-:W-:Y:S05]  /*141d0*/  @!P1 BRA `(.L_x_7635) ;  /* 0x0000003c00d89947 */ /* 0x004fea0003800000 */
.L_x_7767:
[----:B------:R-:W-:Y:S05]  /*141e0*/  @!P0 BRA `(.L_x_7636) ;  /* 0x0000000000048947 */ /* 0x000fea0003800000 */
[----:B------:R-:W-:Y:S01]  /*141f0*/  BPT.TRAP 0x1 ;  /* 0x000000040000795c */ /* 0x000fe20000300000 */
.L_x_7636:
[----:B------:R-:W3:Y:S02]  /*14200*/  SYNCS.PHASECHK.TRANS64.TRYWAIT P1, [R31+URZ+0x22860], R0 ;  /* 0x022860001f0075a7 */ /* 0x000ee4000802017f */
[----:B---3--:R-:W-:Y:S05]  /*14210*/  @!P1 BRA `(.L_x_7637) ;  /* 0x0000003c00dc9947 */ /* 0x008fea0003800000 */
.L_x_7768:
[----:B------:R-:W-:Y:S05]  /*14220*/  @!P0 BRA `(.L_x_7638) ;  /* 0x0000000000048947 */ /* 0x000fea0003800000 */
[----:B------:R-:W-:Y:S01]  /*14230*/  BPT.TRAP 0x1 ;  /* 0x000000040000795c */ /* 0x000fe20000300000 */
.L_x_7638:
[----:B------:R-:W4:Y:S02]  /*14240*/  SYNCS.PHASECHK.TRANS64.TRYWAIT P1, [R3+URZ+0x22880], R2 ;  /* 0x02288002030075a7 */ /* 0x000f24000802017f */
[----:B----4-:R-:W-:Y:S05]  /*14250*/  @!P1 BRA `(.L_x_7639) ;  /* 0x0000003c00e09947 */ /* 0x010fea0003800000 */
.L_x_7769:
[----:B------:R-:W-:Y:S05]  /*14260*/  @!P0 BRA `(.L_x_7640) ;  /* 0x0000000000048947 */ /* 0x000fea0003800000 */
[----:B------:R-:W-:Y:S01]  /*14270*/  BPT.TRAP 0x1 ;  /* 0x000000040000795c */ /* 0x000fe20000300000 */
.L_x_7640:
[----:B------:R0:W0:Y:S02]  /*14280*/  SYNCS.PHASECHK.TRANS64.TRYWAIT P0, [R31+URZ+0x22880], R0 ;  /* 0x022880001f0075a7 */ /* 0x000024000800017f */
[----:B0-----:R-:W-:Y:S05]  /*14290*/  @!P0 NANOSLEEP.SYNCS 0x989680 ;  /* 0x009896800000895d */ /* 0x001fea0003900000 */
[----:B------:R-:W0:Y:S02]  /*142a0*/  @!P0 SYNCS.PHASECHK.TRANS64 P0, [R31+URZ+0x22880], R0 ;  /* 0x022880001f0085a7 */ /* 0x000e24000800007f */
[----:B0-----:R-:W-:Y:S05]  /*142b0*/  @!P0 BRA `(.L_x_7640) ;  /* 0xfffffffc00f08947 */ /* 0x001fea000383ffff */
.L_x_7628:
[----:B------:R-:W-:Y:S05]  /*142c0*/  BSYNC B0 ;  /* 0x0000000000007941 */ /* 0x000fea0003800000 */
.L_x_7627:
[----:B------:R-:W-:Y:S05]  /*142d0*/  EXIT ;  /* 0x000000000000794d */ /* 0x000fea0003800000 */
.L_x_7499:
[----:B0-----:R-:W-:-:S04]  /*142e0*/  IMAD.U32 R3, RZ, RZ, UR54 ;  /* 0x00000036ff037e24 */ /* 0x001fc8000f8e00ff */
[----:B------:R0:W1:Y:S03]  /*142f0*/  SYNCS.PHASECHK.TRANS64.TRYWAIT P1, [R3+URZ+0x22800], R4 ;  /* 0x02280004030075a7 */ /* 0x000066000802017f */
[----:B-1----:R-:W-:Y:S05]  /*14300*/  @!P1 NANOSLEEP.SYNCS 0x989680 ;  /* 0x009896800000995d */ /* 0x002fea0003900000 */
[----:B------:R-:W1:Y:S02]  /*14310*/  @!P1 SYNCS.PHASECHK.TRANS64 P1, [R3+URZ+0x22800], R4 ;  /* 0x02280004030095a7 */ /* 0x000e64000802007f */
[----:B-1----:R-:W-:Y:S05]  /*14320*/  @!P1 BRA `(.L_x_7499) ;  /* 0xfffffffc00ec9947 */ /* 0x002fea000383ffff */
[----:B------:R-:W-:Y:S05]  /*14330*/  BRA `(.L_x_7641) ;  /* 0xfffffed8006c7947 */ /* 0x000fea000383ffff */
.L_x_7503:
[----:B-1----:R1:W2:Y:S02]  /*14340*/  SYNCS.PHASECHK.TRANS64.TRYWAIT P1, [R4+URZ+0x22830], R3 ;  /* 0x02283003040075a7 */ /* 0x0022a4000802017f */
[----:B--2---:R-:W-:Y:S05]  /*14350*/  @!P1 NANOSLEEP.SYNCS 0x989680 ;  /* 0x009896800000995d */ /* 0x004fea0003900000 */
[----:B------:R-:W2:Y:S02]  /*14360*/  @!P1 SYNCS.PHASECHK.TRANS64 P1, [R4+URZ+0x22830], R3 ;  /* 0x02283003040095a7 */ /* 0x000ea4000802007f */
[----:B--2---:R-:W-:Y:S05]  /*14370*/  @!P1 BRA `(.L_x_7503) ;  /* 0xfffffffc00f09947 */ /* 0x004fea000383ffff */
[----:B------:R-:W-:Y:S05]  /*14380*/  BRA `(.L_x_7502) ;  /* 0xfffffed800887947 */ /* 0x000fea000383ffff */
.L_x_7509:
[----:B-1----:R-:W-:-:S04]  /*14390*/  IMAD.U32 R9, RZ, RZ, UR6 ;  /* 0x00000006ff097e24 */ /* 0x002fc8000f8e00ff */
[----:B------:R1:W2:Y:S03]  /*143a0*/  SYNCS.PHASECHK.TRANS64.TRYWAIT P1, [R9+URZ+0x22830], R8 ;  /* 0x02283008090075a7 */ /* 0x0002a6000802017f */
[----:B--2---:R-:W-:Y:S05]  /*143b0*/  @!P1 NANOSLEEP.SYNCS 0x989680 ;  /* 0x009896800000995d */ /* 0x004fea0003900000 */
[----:B------:R-:W2:Y:S02]  /*143c0*/  @!P1 SYNCS.PHASECHK.TRANS64 P1, [R9+URZ+0x22830], R8 ;  /* 0x02283008090095a7 */ /* 0x000ea4000802007f */
[----:B--2---:R-:W-:Y:S05]  /*143d0*/  @!P1 BRA `(.L_x_7509) ;  /* 0xfffffffc00ec9947 */ /* 0x004fea000383ffff */
[----:B------:R-:W-:Y:S05]  /*143e0*/  BRA `(.L_x_7506) ;  /* 0xffffff1000e47947 */ /* 0x000fea000383ffff */
.L_x_7513:
[----:B-1----:R-:W-:-:S04]  /*143f0*/  IMAD.U32 R9, RZ, RZ, UR6 ;  /* 0x00000006ff097e24 */ /* 0x002fc8000f8e00ff */
[----:B------:R1:W2:Y:S03]  /*14400*/  SYNCS.PHASECHK.TRANS64.TRYWAIT P1, [R9+URZ+0x22850], R8 ;  /* 0x02285008090075a7 */ /* 0x0002a6000802017f */
[----:B--2---:R-:W-:Y:S05]  /*14410*/  @!P1 NANOSLEEP.SYNCS 0x989680 ;  /* 0x009896800000995d */ /* 0x004fea0003900000 */
[----:B------:R-:W2:Y:S02]  /*14420*/  @!P1 SYNCS.PHASECHK.TRANS64 P1, [R9+URZ+0x22850], R8 ;  /* 0x02285008090095a7 */ /* 0x000ea4000802007f */
[----:B--2---:R-:W-:Y:S05]  /*14430*/  @!P1 BRA `(.L_x_7513) ;  /* 0xfffffffc00ec9947 */ /* 0x004fea000383ffff */
[----:B------:R-:W-:Y:S05]  /*14440*/  BRA `(.L_x_7510) ;  /* 0xffffff1c000c7947 */ /* 0x000fea000383ffff */
.L_x_7520:
[----:B-1----:R-:W-:-:S04]  /*14450*/  IMAD.U32 R3, RZ, RZ, UR5 ;  /* 0x00000005ff037e24 */ /* 0x002fc8000f8e00ff */
[----:B------:R1:W2:Y:S03]  /*14460*/  SYNCS.PHASECHK.TRANS64.TRYWAIT P1, [R3+URZ+0x22850], R0 ;  /* 0x02285000030075a7 */ /* 0x0002a6000802017f */
[----:B--2---:R-:W-:Y:S05]  /*14470*/  @!P1 NANOSLEEP.SYNCS 0x989680 ;  /* 0x009896800000995d */ /* 0x004fea0003900000 */
[----:B------:R-:W2:Y:S02]  /*14480*/  @!P1 SYNCS.PHASECHK.TRANS64 P1, [R3+URZ+0x22850], R0 ;  /* 0x02285000030095a7 */ /* 0x000ea4000802007f */
[----:B--2---:R-:W-:Y:S05]  /*14490*/  @!P1 BRA `(.L_x_7520) ;  /* 0xfffffffc00ec9947 */ /* 0x004fea000383ffff */
[----:B------:R-:W-:Y:S05]  /*144a0*/  BRA `(.L_x_7519) ;  /* 0xffffff44007c7947 */ /* 0x000fea000383ffff */
.L_x_7567:
[----:B------:R-:W0:Y:S01]  /*144b0*/  S2R R20, SR_TID.X ;  /* 0x0000000000147919 */ /* 0x000e220000002100 */
[----:B------:R-:W-:Y:S02]  /*144c0*/  IMAD.MOV.U32 R12, RZ, RZ, RZ ;  /* 0x000000ffff0c7224 */ /* 0x000fe400078e00ff */
[----:B------:R-:W-:Y:S02]  /*144d0*/  IMAD.MOV.U32 R11, RZ, RZ, 0x1f ;  /* 0x0000001fff0b7424 */ /* 0x000fe400078e00ff */
[----:B------:R-:W-:Y:S01]  /*144e0*/  IMAD.MOV.U32 R15, RZ, RZ, -0x1 ;  /* 0xffffffffff0f7424 */ /* 0x000fe200078e00ff */
[----:B0-----:R-:W-:-:S04]  /*144f0*/  SHF.R.U32.HI R20, RZ, 0x5, R20 ;  /* 0x00000005ff147819 */ /* 0x001fc80000011614 */
[----:B------:R-:W-:-:S04]  /*14500*/  LOP3.LUT R20, R20, 0x3, RZ, 0xc0, !PT ;  /* 0x0000000314147812 */ /* 0x000fc800078ec0ff */
[----:B------:R-:W-:-:S07]  /*14510*/  MOV R13, R20 ;  /* 0x00000014000d7202 */ /* 0x000fce0000000f00 */
[----:B-----5:R-:W-:Y:S05]  /*14520*/  WARPSYNC.COLLECTIVE R15, `(.L_x_7642) ;  /* 0x000000000f087348 */ /* 0x020fea0003c00000 */
[----:B------:R0:W1:Y:S02]  /*14530*/  SHFL.IDX P6, R14, R13, R12, R11 ;  /* 0x0000000c0d0e7389 */ /* 0x00006400000c000b */
[----:B01---5:R-:W-:Y:S01]  /*14540*/  ENDCOLLECTIVE ;  /* 0x000000000000791b */ /* 0x023fe20003800000 */
.L_x_7642:
[----:B------:R-:W-:Y:S05]  /*14550*/  BRA `(.L_x_7643) ;  /* 0xffffffa800547947 */ /* 0x000fea000383ffff */
.L_x_7570:
[----:B0-----:R0:W1:Y:S02]  /*14560*/  SYNCS.PHASECHK.TRANS64.TRYWAIT P0, [R0+URZ+0x22880], R26 ;  /* 0x0228801a000075a7 */ /* 0x001064000800017f */
[----:B-1----:R-:W-:Y:S05]  /*14570*/  @!P0 NANOSLEEP.SYNCS 0x989680 ;  /* 0x009896800000895d */ /* 0x002fea0003900000 */
[----:B------:R-:W1:Y:S02]  /*14580*/  @!P0 SYNCS.PHASECHK.TRANS64 P0, [R0+URZ+0x22880], R26 ;  /* 0x0228801a000085a7 */ /* 0x000e64000800007f */
[----:B-1----:R-:W-:Y:S05]  /*14590*/  @!P0 BRA `(.L_x_7570) ;  /* 0xfffffffc00f08947 */ /* 0x002fea000383ffff */
[----:B------:R-:W-:Y:S05]  /*145a0*/  BRA `(.L_x_7644) ;  /* 0xffffffac00747947 */ /* 0x000fea000383ffff */
.L_x_7571:
        /* <DEDUP_REMOVED lines=8> */
.L_x_7646:
[----:B------:R-:W-:Y:S05]  /*14630*/  BSYNC B0 ;  /* 0x0000000000007941 */ /* 0x000fea0003800000 */
.L_x_7645:
[----:B------:R-:W-:Y:S01]  /*14640*/  IMAD.MOV.U32 R13, RZ, RZ, R9 ;  /* 0x000000ffff0d7224 */ /* 0x000fe200078e0009 */
[----:B------:R-:W-:Y:S01]  /*14650*/  MOV R11, 0x181f ;  /* 0x0000181f000b7802 */ /* 0x000fe20000000f00 */
[----:B------:R-:W-:Y:S01]  /*14660*/  IMAD.MOV.U32 R12, RZ, RZ, RZ ;  /* 0x000000ffff0c7224 */ /* 0x000fe200078e00ff */
[C---:B------:R-:W-:Y:S01]  /*14670*/  ISETP.GE.AND P3, PT, R19.reuse, 0x41, PT ;  /* 0x000000411300780c */ /* 0x040fe20003f66270 */
[----:B------:R-:W-:Y:S01]  /*14680*/  IMAD.MOV.U32 R15, RZ, RZ, -0x1 ;  /* 0xffffffffff0f7424 */ /* 0x000fe200078e00ff */
[----:B------:R-:W-:Y:S01]  /*14690*/  LOP3.LUT R24, R24, 0xffffffef, RZ, 0xc0, !PT ;  /* 0xffffffef18187812 */ /* 0x000fe200078ec0ff */
[----:B------:R-:W-:Y:S01]  /*146a0*/  IMAD.MOV.U32 R3, RZ, RZ, R14 ;  /* 0x000000ffff037224 */ /* 0x000fe200078e000e */
[----:B------:R-:W-:Y:S01]  /*146b0*/  ISETP.GE.AND P2, PT, R19, 0x61, PT ;  /* 0x000000611300780c */ /* 0x000fe20003f46270 */
[----:B------:R-:W-:-:S12]  /*146c0*/  IMAD.IADD R4, R16, 0x1, R4 ;  /* 0x0000000110047824 */ /* 0x000fd800078e0204 */
[----:B------:R-:W-:Y:S05]  /*146d0*/  WARPSYNC.COLLECTIVE R15, `(.L_x_7647) ;  /* 0x000000000f087348 */ /* 0x000fea0003c00000 */
[----:B------:R0:W1:Y:S02]  /*146e0*/  SHFL.IDX P6, R14, R13, R12, R11 ;  /* 0x0000000c0d0e7389 */ /* 0x00006400000c000b */
[----:B01----:R-:W-:Y:S01]  /*146f0*/  ENDCOLLECTIVE ;  /* 0x000000000000791b */ /* 0x003fe20003800000 */
.L_x_7647:
[C---:B------:R-:W-:Y:S02]  /*14700*/  ISETP.GE.AND P5, PT, R19.reuse, 0x21, PT ;  /* 0x000000211300780c */ /* 0x040fe40003fa6270 */
[----:B------:R-:W-:Y:S01]  /*14710*/  ISETP.GE.AND P4, PT, R19, 0x31, PT ;  /* 0x000000311300780c */ /* 0x000fe20003f86270 */
[----:B------:R-:W-:Y:S02]  /*14720*/  IMAD.MOV.U32 R13, RZ, RZ, R18 ;  /* 0x000000ffff0d7224 */ /* 0x000fe400078e0012 */
[----:B------:R-:W-:Y:S02]  /*14730*/  IMAD.MOV.U32 R12, RZ, RZ, 0x1 ;  /* 0x00000001ff0c7424 */ /* 0x000fe400078e00ff */
[----:B------:R-:W-:-:S08]  /*14740*/  IMAD.MOV.U32 R2, RZ, RZ, R14 ;  /* 0x000000ffff027224 */ /* 0x000fd000078e000e */
[----:B------:R-:W-:Y:S05]  /*14750*/  WARPSYNC.COLLECTIVE R15, `(.L_x_7648) ;  /* 0x000000000f087348 */ /* 0x000fea0003c00000 */
[----:B------:R0:W1:Y:S02]  /*14760*/  SHFL.IDX P6, R14, R13, R12, R11 ;  /* 0x0000000c0d0e7389 */ /* 0x00006400000c000b */
[----:B01----:R-:W-:Y:S01]  /*14770*/  ENDCOLLECTIVE ;  /* 0x000000000000791b */ /* 0x003fe20003800000 */
.L_x_7648:
[----:B------:R-:W-:-:S05]  /*14780*/  IADD3 R2, P1, R30, R2, RZ ;  /* 0x000000021e027210 */ /* 0x000fca0007f3e0ff */
[----:B------:R-:W-:Y:S01]  /*14790*/  IMAD.X R3, RZ, RZ, R3, P1 ;  /* 0x000000ffff037224 */ /* 0x000fe200008e0603 */
[----:B------:R-:W-:Y:S01]  /*147a0*/  ISETP.LT.OR P1, PT, R19, 0x1, P0 ;  /* 0x000000011300780c */ /* 0x000fe20000721670 */
[----:B------:R-:W-:-:S12]  /*147b0*/  IMAD.MOV.U32 R13, RZ, RZ, R9 ;  /* 0x000000ffff0d7224 */ /* 0x000fd800078e0009 */
[----:B------:R-:W-:Y:S01]  /*147c0*/  @!PT LDS RZ, [RZ] ;  /* 0x00000000fffff984 */ /* 0x000fe20000000800 */
[----:B------:R-:W-:Y:S01]  /*147d0*/  @!PT LDS RZ, [RZ] ;  /* 0x00000000fffff984 */ /* 0x000fe20000000800 */
[----:B------:R-:W-:Y:S01]  /*147e0*/  @!PT LDS RZ, [RZ] ;  /* 0x00000000fffff984 */ /* 0x000fe20000000800 */
[----:B------:R0:W-:Y:S02]  /*147f0*/  LDGSTS.E.BYPASS.LTC128B.128 [R4+0xa400], desc[UR50][R2.64], !P1 ;  /* 0x0a40000002047fae */ /* 0x0001e4000c901d72 */
[----:B0-----:R-:W-:-:S07]  /*14800*/  IMAD.MOV.U32 R3, RZ, RZ, R14 ;  /* 0x000000ffff037224 */ /* 0x001fce00078e000e */
[----:B------:R-:W-:Y:S05]  /*14810*/  WARPSYNC.COLLECTIVE R15, `(.L_x_7649) ;  /* 0x000000000f087348 */ /* 0x000fea0003c00000 */
[----:B------:R0:W1:Y:S02]  /*14820*/  SHFL.IDX P6, R14, R13, R12, R11 ;  /* 0x0000000c0d0e7389 */ /* 0x00006400000c000b */
[----:B01----:R-:W-:Y:S01]  /*14830*/  ENDCOLLECTIVE ;  /* 0x000000000000791b */ /* 0x003fe20003800000 */
.L_x_7649:
[----:B------:R-:W-:Y:S01]  /*14840*/  MOV R13, R18 ;  /* 0x00000012000d7202 */ /* 0x000fe20000000f00 */
[----:B------:R-:W-:Y:S02]  /*14850*/  IMAD.MOV.U32 R12, RZ, RZ, 0x2 ;  /* 0x00000002ff0c7424 */ /* 0x000fe400078e00ff */
[----:B------:R-:W-:-:S07]  /*14860*/  IMAD.MOV.U32 R2, RZ, RZ, R14 ;  /* 0x000000ffff027224 */ /* 0x000fce00078e000e */
[----:B------:R-:W-:Y:S05]  /*14870*/  WARPSYNC.COLLECTIVE R15, `(.L_x_7650) ;  /* 0x000000000f087348 */ /* 0x000fea0003c00000 */
[----:B------:R0:W1:Y:S02]  /*14880*/  SHFL.IDX P6, R14, R13, R12, R11 ;  /* 0x0000000c0d0e7389 */ /* 0x00006400000c000b */
[----:B01----:R-:W-:Y:S01]  /*14890*/  ENDCOLLECTIVE ;  /* 0x000000000000791b */ /* 0x003fe20003800000 */
.L_x_7650:
        /* <DEDUP_REMOVED lines=12> */
.L_x_7651:
[----:B------:R-:W-:Y:S02]  /*14960*/  IMAD.MOV.U32 R13, RZ, RZ, R18 ;  /* 0x000000ffff0d7224 */ /* 0x000fe400078e0012 */
[----:B------:R-:W-:Y:S02]  /*14970*/  IMAD.MOV.U32 R12, RZ, RZ, 0x3 ;  /* 0x00000003ff0c7424 */ /* 0x000fe400078e00ff */
[----:B------:R-:W-:-:S07]  /*14980*/  IMAD.MOV.U32 R2, RZ, RZ, R14 ;  /* 0x000000ffff027224 */ /* 0x000fce00078e000e */
[----:B------:R-:W-:Y:S05]  /*14990*/  WARPSYNC.COLLECTIVE R15, `(.L_x_7652) ;  /* 0x000000000f087348 */ /* 0x000fea0003c00000 */
[----:B------:R0:W1:Y:S02]  /*149a0*/  SHFL.IDX P6, R14, R13, R12, R11 ;  /* 0x0000000c0d0e7389 */ /* 0x00006400000c000b */
[----:B01----:R-:W-:Y:S01]  /*149b0*/  ENDCOLLECTIVE ;  /* 0x000000000000791b */ /* 0x003fe20003800000 */
.L_x_7652:
        /* <DEDUP_REMOVED lines=12> */
.L_x_7653:
[----:B------:R-:W-:Y:S02]  /*14a80*/  IMAD.MOV.U32 R13, RZ, RZ, R18 ;  /* 0x000000ffff0d7224 */ /* 0x000fe400078e0012 */
[----:B------:R-:W-:Y:S02]  /*14a90*/  IMAD.MOV.U32 R12, RZ, RZ, 0x4 ;  /* 0x00000004ff0c7424 */ /* 0x000fe400078e00ff */
[----:B------:R-:W-:-:S07]  /*14aa0*/  IMAD.MOV.U32 R2, RZ, RZ, R14 ;  /* 0x000000ffff027224 */ /* 0x000fce00078e000e */
[----:B------:R-:W-:Y:S05]  /*14ab0*/  WARPSYNC.COLLECTIVE R15, `(.L_x_7654) ;  /* 0x000000000f087348 */ /* 0x000fea0003c00000 */
[----:B------:R0:W1:Y:S02]  /*14ac0*/  SHFL.IDX P6, R14, R13, R12, R11 ;  /* 0x0000000c0d0e7389 */ /* 0x00006400000c000b */
[----:B01----:R-:W-:Y:S01]  /*14ad0*/  ENDCOLLECTIVE ;  /* 0x000000000000791b */ /* 0x003fe20003800000 */
.L_x_7654:
[----:B------:R-:W-:-:S04]  /*14ae0*/  IADD3 R2, P1, R30, R2, RZ ;  /* 0x000000021e027210 */ /* 0x000fc80007f3e0ff */
[----:B------:R-:W-:Y:S02]  /*14af0*/  IADD3.X R3, RZ, R3, RZ, P1, !PT ;  /* 0x00000003ff037210 */ /* 0x000fe40000ffe4ff */
        /* <DEDUP_REMOVED lines=10> */
.L_x_7655:
[----:B------:R-:W-:Y:S02]  /*14ba0*/  IMAD.MOV.U32 R13, RZ, RZ, R18 ;  /* 0x000000ffff0d7224 */ /* 0x000fe400078e0012 */
[----:B------:R-:W-:Y:S02]  /*14bb0*/  IMAD.MOV.U32 R12, RZ, RZ, 0x5 ;  /* 0x00000005ff0c7424 */ /* 0x000fe400078e00ff */
[----:B------:R-:W-:-:S07]  /*14bc0*/  IMAD.MOV.U32 R2, RZ, RZ, R14 ;  /* 0x000000ffff027224 */ /* 0x000fce00078e000e */
[----:B------:R-:W-:Y:S05]  /*14bd0*/  WARPSYNC.COLLECTIVE R15, `(.L_x_7656) ;  /* 0x000000000f087348 */ /* 0x000fea0003c00000 */
[----:B------:R0:W1:Y:S02]  /*14be0*/  SHFL.IDX P6, R14, R13, R12, R11 ;  /* 0x0000000c0d0e7389 */ /* 0x00006400000c000b */
[----:B01----:R-:W-:Y:S01]  /*14bf0*/  ENDCOLLECTIVE ;  /* 0x000000000000791b */ /* 0x003fe20003800000 */
.L_x_7656:
        /* <DEDUP_REMOVED lines=12> */
.L_x_7657:
[----:B------:R-:W-:Y:S02]  /*14cc0*/  IMAD.MOV.U32 R13, RZ, RZ, R18 ;  /* 0x000000ffff0d7224 */ /* 0x000fe400078e0012 */
[----:B------:R-:W-:Y:S01]  /*14cd0*/  IMAD.MOV.U32 R12, RZ, RZ, 0x6 ;  /* 0x00000006ff0c7424 */ /* 0x000fe200078e00ff */
[----:B------:R-:W-:-:S07]  /*14ce0*/  MOV R2, R14 ;  /* 0x0000000e00027202 */ /* 0x000fce0000000f00 */
[----:B------:R-:W-:Y:S05]  /*14cf0*/  WARPSYNC.COLLECTIVE R15, `(.L_x_7658) ;  /* 0x000000000f087348 */ /* 0x000fea0003c00000 */
[----:B------:R0:W1:Y:S02]  /*14d00*/  SHFL.IDX P6, R14, R13, R12, R11 ;  /* 0x0000000c0d0e7389 */ /* 0x00006400000c000b */
[----:B01----:R-:W-:Y:S01]  /*14d10*/  ENDCOLLECTIVE ;  /* 0x000000000000791b */ /* 0x003fe20003800000 */
.L_x_7658:
        /* <DEDUP_REMOVED lines=12> */
.L_x_7659:
[----:B------:R-:W-:Y:S02]  /*14de0*/  IMAD.MOV.U32 R13, RZ, RZ, R18 ;  /* 0x000000ffff0d7224 */ /* 0x000fe400078e0012 */
[----:B------:R-:W-:Y:S02]  /*14df0*/  IMAD.MOV.U32 R12, RZ, RZ, 0x7 ;  /* 0x00000007ff0c7424 */ /* 0x000fe400078e00ff */
[----:B------:R-:W-:-:S07]  /*14e00*/  IMAD.MOV.U32 R2, RZ, RZ, R14 ;  /* 0x000000ffff027224 */ /* 0x000fce00078e000e */
[----:B------:R-:W-:Y:S05]  /*14e10*/  WARPSYNC.COLLECTIVE R15, `(.L_x_7660) ;  /* 0x000000000f087348 */ /* 0x000fea0003c00000 */
[----:B------:R0:W1:Y:S02]  /*14e20*/  SHFL.IDX P6, R14, R13, R12, R11 ;  /* 0x0000000c0d0e7389 */ /* 0x00006400000c000b */
[----:B01----:R-:W-:Y:S01]  /*14e30*/  ENDCOLLECTIVE ;  /* 0x000000000000791b */ /* 0x003fe20003800000 */
.L_x_7660:
[----:B------:R-:W-:-:S05]  /*14e40*/  IADD3 R2, P1, R30, R2, RZ ;  /* 0x000000021e027210 */ /* 0x000fca0007f3e0ff */
[----:B------:R-:W-:Y:S01]  /*14e50*/  IMAD.X R3, RZ, RZ, R3, P1 ;  /* 0x000000ffff037224 */ /* 0x000fe200008e0603 */
[----:B------:R-:W-:Y:S02]  /*14e60*/  ISETP.LT.OR P1, PT, R19, 0x61, P0 ;  /* 0x000000611300780c */ /* 0x000fe40000721670 */
[----:B------:R-:W-:-:S11]  /*14e70*/  MOV R13, R9 ;  /* 0x00000009000d7202 */ /* 0x000fd60000000f00 */
[----:B------:R-:W-:Y:S01]  /*14e80*/  @!PT LDS RZ, [RZ] ;  /* 0x00000000fffff984 */ /* 0x000fe20000000800 */
[----:B------:R-:W-:Y:S01]  /*14e90*/  @!PT LDS RZ, [RZ] ;  /* 0x00000000fffff984 */ /* 0x000fe20000000800 */
[----:B------:R-:W-:Y:S01]  /*14ea0*/  @!PT LDS RZ, [RZ] ;  /* 0x00000000fffff984 */ /* 0x000fe20000000800 */
[----:B------:R0:W-:Y:S01]  /*14eb0*/  LDGSTS.E.BYPASS.LTC128B.128 [R4+0xd400], desc[UR50][R2.64], !P1 ;  /* 0x0d40000002047fae */ /* 0x0001e2000c901d72 */
[----:B------:R-:W-:-:S07]  /*14ec0*/  IMAD.MOV.U32 R18, RZ, RZ, R14 ;  /* 0x000000ffff127224 */ /* 0x000fce00078e000e */
[----:B0-----:R-:W-:Y:S05]  /*14ed0*/  WARPSYNC.COLLECTIVE R15, `(.L_x_7661) ;  /* 0x000000000f087348 */ /* 0x001fea0003c00000 */
[----:B------:R1:W2:Y:S02]  /*14ee0*/  SHFL.IDX P6, R14, R13, R12, R11 ;  /* 0x0000000c0d0e7389 */ /* 0x0002a400000c000b */
[----:B012---:R-:W-:Y:S01]  /*14ef0*/  ENDCOLLECTIVE ;  /* 0x000000000000791b */ /* 0x007fe20003800000 */
.L_x_7661:
[----:B------:R-:W-:Y:S02]  /*14f00*/  IMAD.MOV.U32 R13, RZ, RZ, R20 ;  /* 0x000000ffff0d7224 */ /* 0x000fe400078e0014 */
[----:B------:R-:W-:Y:S02]  /*14f10*/  IMAD.MOV.U32 R12, RZ, RZ, RZ ;  /* 0x000000ffff0c7224 */ /* 0x000fe400078e00ff */
[----:B------:R-:W-:-:S07]  /*14f20*/  IMAD.MOV.U32 R2, RZ, RZ, R14 ;  /* 0x000000ffff027224 */ /* 0x000fce00078e000e */
[----:B------:R-:W-:Y:S05]  /*14f30*/  WARPSYNC.COLLECTIVE R15, `(.L_x_7662) ;  /* 0x000000000f087348 */ /* 0x000fea0003c00000 */
[----:B------:R0:W1:Y:S02]  /*14f40*/  SHFL.IDX P6, R14, R13, R12, R11 ;  /* 0x0000000c0d0e7389 */ /* 0x00006400000c000b */
[----:B01----:R-:W-:Y:S01]  /*14f50*/  ENDCOLLECTIVE ;  /* 0x000000000000791b */ /* 0x003fe20003800000 */
.L_x_7662:
        /* <DEDUP_REMOVED lines=12> */
.L_x_7663:
[----:B------:R-:W-:Y:S02]  /*15020*/  IMAD.MOV.U32 R13, RZ, RZ, R20 ;  /* 0x000000ffff0d7224 */ /* 0x000fe400078e0014 */
[----:B------:R-:W-:Y:S02]  /*15030*/  IMAD.MOV.U32 R12, RZ, RZ, 0x1 ;  /* 0x00000001ff0c7424 */ /* 0x000fe400078e00ff */
[----:B------:R-:W-:-:S07]  /*15040*/  IMAD.MOV.U32 R2, RZ, RZ, R14 ;  /* 0x000000ffff027224 */ /* 0x000fce00078e000e */
[----:B------:R-:W-:Y:S05]  /*15050*/  WARPSYNC.COLLECTIVE R15, `(.L_x_7664) ;  /* 0x000000000f087348 */ /* 0x000fea0003c00000 */
[----:B------:R0:W1:Y:S02]  /*15060*/  SHFL.IDX P6, R14, R13, R12, R11 ;  /* 0x0000000c0d0e7389 */ /* 0x00006400000c000b */
[----:B01----:R-:W-:Y:S01]  /*15070*/  ENDCOLLECTIVE ;  /* 0x000000000000791b */ /* 0x003fe20003800000 */
.L_x_7664:
        /* <DEDUP_REMOVED lines=8> */
[----:B------:R-:W-:Y:S02]  /*15100*/  ISETP.GE.AND P1, PT, R19, 0x11, PT ;  /* 0x000000111300780c */ /* 0x000fe40003f26270 */
[----:B------:R-:W-:-:S11]  /*15110*/  MOV R20, R14 ;  /* 0x0000000e00147202 */ /* 0x000fd60000000f00 */
[----:B0-----:R-:W-:Y:S05]  /*15120*/  WARPSYNC.COLLECTIVE R15, `(.L_x_7665) ;  /* 0x000000000f087348 */ /* 0x001fea0003c00000 */
[----:B------:R1:W2:Y:S02]  /*15130*/  SHFL.IDX P6, R14, R13, R12, R11 ;  /* 0x0000000c0d0e7389 */ /* 0x0002a400000c000b */
[----:B012---:R-:W-:Y:S01]  /*15140*/  ENDCOLLECTIVE ;  /* 0x000000000000791b */ /* 0x007fe20003800000 */
.L_x_7665:
[----:B------:R-:W-:Y:S02]  /*15150*/  @P1 LOP3.LUT R24, R24, 0x10, RZ, 0xfc, !PT ;  /* 0x0000001018181812 */ /* 0x000fe400078efcff */
[----:B------:R-:W-:Y:S02]  /*15160*/  ISETP.GE.AND P1, PT, R19, 0x51, PT ;  /* 0x000000511300780c */ /* 0x000fe40003f26270 */
[----:B------:R-:W-:-:S04]  /*15170*/  LOP3.LUT R24, R24, 0xffffffdf, RZ, 0xc0, !PT ;  /* 0xffffffdf18187812 */ /* 0x000fc800078ec0ff */
[----:B------:R-:W-:Y:S02]  /*15180*/  @P3 LOP3.LUT R24, R24, 0x20, RZ, 0xfc, !PT ;  /* 0x0000002018183812 */ /* 0x000fe400078efcff */
[----:B------:R-:W-:Y:S02]  /*15190*/  ISETP.GE.AND P3, PT, R19, 0x71, PT ;  /* 0x000000711300780c */ /* 0x000fe40003f66270 */
[----:B------:R-:W-:Y:S01]  /*151a0*/  LOP3.LUT R24, R24, 0xffffffbf, RZ, 0xc0, !PT ;  /* 0xffffffbf18187812 */ /* 0x000fe200078ec0ff */
[----:B------:R-:W-:-:S03]  /*151b0*/  IMAD.MOV.U32 R2, RZ, RZ, R14 ;  /* 0x000000ffff027224 */ /* 0x000fc600078e000e */
[----:B------:R-:W-:Y:S02]  /*151c0*/  @P1 LOP3.LUT R24, R24, 0x40, RZ, 0xfc, !PT ;  /* 0x0000004018181812 */ /* 0x000fe400078efcff */
[----:B------:R-:W-:Y:S02]  /*151d0*/  ISETP.GE.AND P1, PT, R19, 0x81, PT ;  /* 0x000000811300780c */ /* 0x000fe40003f26270 */
[----:B------:R-:W-:-:S04]  /*151e0*/  LOP3.LUT R24, R24, 0xfffffeff, RZ, 0xc0, !PT ;  /* 0xfffffeff18187812 */ /* 0x000fc800078ec0ff */
[----:B------:R-:W-:Y:S02]  /*151f0*/  @P2 LOP3.LUT R24, R24, 0x100, RZ, 0xfc, !PT ;  /* 0x0000010018182812 */ /* 0x000fe400078efcff */
[----:B------:R-:W-:Y:S02]  /*15200*/  ISETP.GE.AND P2, PT, R19, 0x91, PT ;  /* 0x000000911300780c */ /* 0x000fe40003f46270 */
[----:B------:R-:W-:-:S11]  /*15210*/  LOP3.LUT R24, R24, 0xfffffdff, RZ, 0xc0, !PT ;  /* 0xfffffdff18187812 */ /* 0x000fd600078ec0ff */
[----:B------:R-:W-:Y:S01]  /*15220*/  @P2 LOP3.LUT R24, R24, 0x200, RZ, 0xfc, !PT ;  /* 0x0000020018182812 */ /* 0x000fe200078efcff */
[----:B------:R-:W-:Y:S06]  /*15230*/  BRA `(.L_x_7666) ;  /* 0xffffffa800487947 */ /* 0x000fec000383ffff */
.L_x_7576:
[----:B--2---:R2:W3:Y:S02]  /*15240*/  SYNCS.PHASECHK.TRANS64.TRYWAIT P0, [R0+URZ+0x22840], R26 ;  /* 0x0228401a000075a7 */ /* 0x0044e4000800017f */
[----:B---3--:R-:W-:Y:S05]  /*15250*/  @!P0 NANOSLEEP.SYNCS 0x989680 ;  /* 0x009896800000895d */ /* 0x008fea0003900000 */
[----:B------:R-:W3:Y:S02]  /*15260*/  @!P0 SYNCS.PHASECHK.TRANS64 P0, [R0+URZ+0x22840], R26 ;  /* 0x0228401a000085a7 */ /* 0x000ee4000800007f */
[----:B---3--:R-:W-:Y:S05]  /*15270*/  @!P0 BRA `(.L_x_7576) ;  /* 0xfffffffc00f08947 */ /* 0x008fea000383ffff */
[----:B------:R-:W-:Y:S05]  /*15280*/  BRA `(.L_x_7667) ;  /* 0xffffffa8009c7947 */ /* 0x000fea000383ffff */
.L_x_7577:
        /* <DEDUP_REMOVED lines=8> */
.L_x_7669:
[----:B------:R-:W-:Y:S05]  /*15310*/  BSYNC B0 ;  /* 0x0000000000007941 */ /* 0x000fea0003800000 */
.L_x_7668:
        /* <DEDUP_REMOVED lines=8> */
.L_x_7670:
[----:B------:R-:W-:Y:S02]  /*153a0*/  IMAD.MOV.U32 R13, RZ, RZ, R7 ;  /* 0x000000ffff0d7224 */ /* 0x000fe400078e0007 */
[----:B------:R-:W-:Y:S01]  /*153b0*/  IMAD.MOV.U32 R12, RZ, RZ, 0x1 ;  /* 0x00000001ff0c7424 */ /* 0x000fe200078e00ff */
[----:B------:R-:W-:-:S13]  /*153c0*/  LOP3.LUT P6, RZ, R24, 0x80, RZ, 0xc0, !PT ;  /* 0x0000008018ff7812 */ /* 0x000fda00078cc0ff */
        /* <DEDUP_REMOVED lines=10> */
.L_x_7671:
[----:B------:R-:W-:Y:S02]  /*15470*/  IMAD.MOV.U32 R13, RZ, RZ, R8 ;  /* 0x000000ffff0d7224 */ /* 0x000fe400078e0008 */
[----:B------:R-:W-:-:S07]  /*15480*/  IMAD.MOV.U32 R2, RZ, RZ, R14 ;  /* 0x000000ffff027224 */ /* 0x000fce00078e000e */
[----:B------:R-:W-:Y:S05]  /*15490*/  WARPSYNC.COLLECTIVE R15, `(.L_x_7672) ;  /* 0x000000000f087348 */ /* 0x000fea0003c00000 */
[----:B------:R0:W1:Y:S02]  /*154a0*/  SHFL.IDX P6, R14, R13, R12, R11 ;  /* 0x0000000c0d0e7389 */ /* 0x00006400000c000b */
[----:B01----:R-:W-:Y:S01]  /*154b0*/  ENDCOLLECTIVE ;  /* 0x000000000000791b */ /* 0x003fe20003800000 */
.L_x_7672:
        /* <DEDUP_REMOVED lines=13> */
.L_x_7673:
[----:B------:R-:W-:Y:S01]  /*15590*/  IMAD.MOV.U32 R13, RZ, RZ, R8 ;  /* 0x000000ffff0d7224 */ /* 0x000fe200078e0008 */
[----:B------:R-:W-:-:S07]  /*155a0*/  MOV R2, R14 ;  /* 0x0000000e00027202 */ /* 0x000fce0000000f00 */
[----:B------:R-:W-:Y:S05]  /*155b0*/  WARPSYNC.COLLECTIVE R15, `(.L_x_7674) ;  /* 0x000000000f087348 */ /* 0x000fea0003c00000 */
[----:B------:R0:W1:Y:S02]  /*155c0*/  SHFL.IDX P6, R14, R13, R12, R11 ;  /* 0x0000000c0d0e7389 */ /* 0x00006400000c000b */
[----:B01----:R-:W-:Y:S01]  /*155d0*/  ENDCOLLECTIVE ;  /* 0x000000000000791b */ /* 0x003fe20003800000 */
.L_x_7674:
[----:B------:R-:W-:Y:S02]  /*155e0*/  IMAD.MOV.U32 R13, RZ, RZ, R7 ;  /* 0x000000ffff0d7224 */ /* 0x000fe400078e0007 */
[----:B------:R-:W-:Y:S01]  /*155f0*/  IMAD.MOV.U32 R12, RZ, RZ, 0x3 ;  /* 0x00000003ff0c7424 */ /* 0x000fe200078e00ff */
[----:B------:R-:W-:-:S13]  /*15600*/  @P5 IADD3 R9, P0, R30, R14, RZ ;  /* 0x0000000e1e095210 */ /* 0x000fda0007f1e0ff */
[----:B------:R-:W-:Y:S05]  /*15610*/  WARPSYNC.COLLECTIVE R15, `(.L_x_7675) ;  /* 0x000000000f087348 */ /* 0x000fea0003c00000 */
[----:B------:R0:W1:Y:S02]  /*15620*/  SHFL.IDX P6, R14, R13, R12, R11 ;  /* 0x0000000c0d0e7389 */ /* 0x00006400000c000b */
[----:B01----:R-:W-:Y:S01]  /*15630*/  ENDCOLLECTIVE ;  /* 0x000000000000791b */ /* 0x003fe20003800000 */
.L_x_7675:
[----:B------:R-:W-:Y:S02]  /*15640*/  @P5 IMAD.X R10, RZ, RZ, R2, P0 ;  /* 0x000000ffff0a5224 */ /* 0x000fe400000e0602 */
[----:B------:R-:W-:Y:S02]  /*15650*/  @P5 IMAD.MOV.U32 R2, RZ, RZ, R9 ;  /* 0x000000ffff025224 */ /* 0x000fe400078e0009 */
[----:B------:R-:W-:-:S05]  /*15660*/  @P5 IMAD.MOV.U32 R3, RZ, RZ, R10 ;  /* 0x000000ffff035224 */ /* 0x000fca00078e000a */
[----:B------:R-:W-:Y:S01]  /*15670*/  @!PT LDS RZ, [RZ] ;  /* 0x00000000fffff984 */ /* 0x000fe20000000800 */
[----:B------:R-:W-:Y:S01]  /*15680*/  @!PT LDS RZ, [RZ] ;  /* 0x00000000fffff984 */ /* 0x000fe20000000800 */
[----:B------:R-:W-:Y:S01]  /*15690*/  @!PT LDS RZ, [RZ] ;  /* 0x00000000fffff984 */ /* 0x000fe20000000800 */
[----:B------:R0:W-:Y:S01]  /*156a0*/  @P5 LDGSTS.E.BYPASS.LTC128B.128 [R4+0x19400], desc[UR50][R2.64], !P2 ;  /* 0x1940000002045fae */ /* 0x0001e2000d101d72 */
[----:B------:R-:W-:Y:S01]  /*156b0*/  LOP3.LUT P5, RZ, R24, 0x40, RZ, 0xc0, !PT ;  /* 0x0000004018ff7812 */ /* 0x000fe200078ac0ff */
[----:B------:R-:W-:Y:S02]  /*156c0*/  IMAD.MOV.U32 R13, RZ, RZ, R8 ;  /* 0x000000ffff0d7224 */ /* 0x000fe400078e0008 */
[----:B0-----:R-:W-:-:S10]  /*156d0*/  IMAD.MOV.U32 R2, RZ, RZ, R14 ;  /* 0x000000ffff027224 */ /* 0x001fd400078e000e */
[----:B------:R-:W-:Y:S05]  /*156e0*/  WARPSYNC.COLLECTIVE R15, `(.L_x_7676) ;  /* 0x000000000f087348 */ /* 0x000fea0003c00000 */
[----:B------:R0:W1:Y:S02]  /*156f0*/  SHFL.IDX P6, R14, R13, R12, R11 ;  /* 0x0000000c0d0e7389 */ /* 0x00006400000c000b */
[----:B01----:R-:W-:Y:S01]  /*15700*/  ENDCOLLECTIVE ;  /* 0x000000000000791b */ /* 0x003fe20003800000 */
.L_x_7676:
[----:B------:R-:W-:Y:S02]  /*15710*/  IMAD.MOV.U32 R13, RZ, RZ, R7 ;  /* 0x000000ffff0d7224 */ /* 0x000fe400078e0007 */
[----:B------:R-:W-:Y:S01]  /*15720*/  IMAD.MOV.U32 R12, RZ, RZ, 0x4 ;  /* 0x00000004ff0c7424 */ /* 0x000fe200078e00ff */
[----:B------:R-:W-:-:S13]  /*15730*/  @P4 IADD3 R9, P0, R30, R14, RZ ;  /* 0x0000000e1e094210 */ /* 0x000fda0007f1e0ff */
[----:B------:R-:W-:Y:S05]  /*15740*/  WARPSYNC.COLLECTIVE R15, `(.L_x_7677) ;  /* 0x000000000f087348 */ /* 0x000fea0003c00000 */
[----:B------:R0:W1:Y:S02]  /*15750*/  SHFL.IDX P6, R14, R13, R12, R11 ;  /* 0x0000000c0d0e7389 */ /* 0x00006400000c000b */
[----:B01----:R-:W-:Y:S01]  /*15760*/  ENDCOLLECTIVE ;  /* 0x000000000000791b */ /* 0x003fe20003800000 */
.L_x_7677:
[----:B------:R-:W-:Y:S02]  /*15770*/  @P4 IMAD.X R10, RZ, RZ, R2, P0 ;  /* 0x000000ffff0a4224 */ /* 0x000fe400000e0602 */
[----:B------:R-:W-:-:S03]  /*15780*/  @P4 IMAD.MOV.U32 R2, RZ, RZ, R9 ;  /* 0x000000ffff024224 */ /* 0x000fc600078e0009 */
[----:B------:R-:W-:-:S05]  /*15790*/  @P4 MOV R3, R10 ;  /* 0x0000000a00034202 */ /* 0x000fca0000000f00 */
[----:B------:R-:W-:Y:S01]  /*157a0*/  @!PT LDS RZ, [RZ] ;  /* 0x00000000fffff984 */ /* 0x000fe20000000800 */
[----:B------:R-:W-:Y:S01]  /*157b0*/  @!PT LDS RZ, [RZ] ;  /* 0x00000000fffff984 */ /* 0x000fe20000000800 */
[----:B------:R-:W-:Y:S01]  /*157c0*/  @!PT LDS RZ, [RZ] ;  /* 0x00000000fffff984 */ /* 0x000fe20000000800 */
[----:B------:R0:W-:Y:S01]  /*157d0*/  @P4 LDGSTS.E.BYPASS.LTC128B.128 [R4+0x19c00], desc[UR50][R2.64], !P2 ;  /* 0x19c0000002044fae */ /* 0x0001e2000d101d72 */
[----:B------:R-:W-:Y:S01]  /*157e0*/  IMAD.MOV.U32 R13, RZ, RZ, R8 ;  /* 0x000000ffff0d7224 */ /* 0x000fe200078e0008 */
[----:B------:R-:W-:Y:S01]  /*157f0*/  LOP3.LUT P4, RZ, R24, 0x20, RZ, 0xc0, !PT ;  /* 0x0000002018ff7812 */ /* 0x000fe2000788c0ff */
[----:B0-----:R-:W-:-:S12]  /*15800*/  IMAD.MOV.U32 R2, RZ, RZ, R14 ;  /* 0x000000ffff027224 */ /* 0x001fd800078e000e */
[----:B------:R-:W-:Y:S05]  /*15810*/  WARPSYNC.COLLECTIVE R15, `(.L_x_7678) ;  /* 0x000000000f087348 */ /* 0x000fea0003c00000 */
[----:B------:R0:W1:Y:S02]  /*15820*/  SHFL.IDX P6, R14, R13, R12, R11 ;  /* 0x0000000c0d0e7389 */ /* 0x00006400000c000b */
[----:B01----:R-:W-:Y:S01]  /*15830*/  ENDCOLLECTIVE ;  /* 0x000000000000791b */ /* 0x003fe20003800000 */
.L_x_7678:
[----:B------:R-:W-:Y:S02]  /*15840*/  IMAD.MOV.U32 R13, RZ, RZ, R7 ;  /* 0x000000ffff0d7224 */ /* 0x000fe400078e0007 */
[----:B------:R-:W-:Y:S01]  /*15850*/  IMAD.MOV.U32 R12, RZ, RZ, 0x5 ;  /* 0x00000005ff0c7424 */ /* 0x000fe200078e00ff */
[----:B------:R-:W-:-:S13]  /*15860*/  @P4 IADD3 R9, P0, R30, R14, RZ ;  /* 0x0000000e1e094210 */ /* 0x000fda0007f1e0ff */
[----:B------:R-:W-:Y:S05]  /*15870*/  WARPSYNC.COLLECTIVE R15, `(.L_x_7679) ;  /* 0x000000000f087348 */ /* 0x000fea0003c00000 */
[----:B------:R0:W1:Y:S02]  /*15880*/  SHFL.IDX P6, R14, R13, R12, R11 ;  /* 0x0000000c0d0e7389 */ /* 0x00006400000c000b */
[----:B01----:R-:W-:Y:S01]  /*15890*/  ENDCOLLECTIVE ;  /* 0x000000000000791b */ /* 0x003fe20003800000 */
.L_x_7679:
[----:B------:R-:W-:Y:S02]  /*158a0*/  @P4 IMAD.X R10, RZ, RZ, R2, P0 ;  /* 0x000000ffff0a4224 */ /* 0x000fe400000e0602 */
[----:B------:R-:W-:Y:S02]  /*158b0*/  @P4 IMAD.MOV.U32 R2, RZ, RZ, R9 ;  /* 0x000000ffff024224 */ /* 0x000fe400078e0009 */
[----:B------:R-:W-:-:S05]  /*158c0*/  @P4 IMAD.MOV.U32 R3, RZ, RZ, R10 ;  /* 0x000000ffff034224 */ /* 0x000fca00078e000a */
[----:B------:R-:W-:Y:S01]  /*158d0*/  @!PT LDS RZ, [RZ] ;  /* 0x00000000fffff984 */ /* 0x000fe20000000800 */
[----:B------:R-:W-:Y:S01]  /*158e0*/  @!PT LDS RZ, [RZ] ;  /* 0x00000000fffff984 */ /* 0x000fe20000000800 */
[----:B------:R-:W-:Y:S01]  /*158f0*/  @!PT LDS RZ, [RZ] ;  /* 0x00000000fffff984 */ /* 0x000fe20000000800 */
[----:B------:R0:W-:Y:S01]  /*15900*/  @P4 LDGSTS.E.BYPASS.LTC128B.128 [R4+0x1a400], desc[UR50][R2.64], !P2 ;  /* 0x1a40000002044fae */ /* 0x0001e2000d101d72 */
[----:B------:R-:W-:Y:S02]  /*15910*/  LOP3.LUT P4, RZ, R24, 0x100, RZ, 0xc0, !PT ;  /* 0x0000010018ff7812 */ /* 0x000fe4000788c0ff */
[----:B------:R-:W-:Y:S01]  /*15920*/  MOV R13, R8 ;  /* 0x00000008000d7202 */ /* 0x000fe20000000f00 */
[----:B0-----:R-:W-:-:S10]  /*15930*/  IMAD.MOV.U32 R2, RZ, RZ, R14 ;  /* 0x000000ffff027224 */ /* 0x001fd400078e000e */
[----:B------:R-:W-:Y:S05]  /*15940*/  WARPSYNC.COLLECTIVE R15, `(.L_x_7680) ;  /* 0x000000000f087348 */ /* 0x000fea0003c00000 */
[----:B------:R0:W1:Y:S02]  /*15950*/  SHFL.IDX P6, R14, R13, R12, R11 ;  /* 0x0000000c0d0e7389 */ /* 0x00006400000c000b */
[----:B01----:R-:W-:Y:S01]  /*15960*/  ENDCOLLECTIVE ;  /* 0x000000000000791b */ /* 0x003fe20003800000 */
.L_x_7680:
[----:B------:R-:W-:Y:S02]  /*15970*/  IMAD.MOV.U32 R13, RZ, RZ, R7 ;  /* 0x000000ffff0d7224 */ /* 0x000fe400078e0007 */
[----:B------:R-:W-:Y:S01]  /*15980*/  IMAD.MOV.U32 R12, RZ, RZ, 0x6 ;  /* 0x00000006ff0c7424 */ /* 0x000fe200078e00ff */
[----:B------:R-:W-:-:S13]  /*15990*/  @P5 IADD3 R9, P0, R30, R14, RZ ;  /* 0x0000000e1e095210 */ /* 0x000fda0007f1e0ff */
[----:B------:R-:W-:Y:S05]  /*159a0*/  WARPSYNC.COLLECTIVE R15, `(.L_x_7681) ;  /* 0x000000000f087348 */ /* 0x000fea0003c00000 */
[----:B------:R0:W1:Y:S02]  /*159b0*/  SHFL.IDX P6, R14, R13, R12, R11 ;  /* 0x0000000c0d0e7389 */ /* 0x00006400000c000b */
[----:B01----:R-:W-:Y:S01]  /*159c0*/  ENDCOLLECTIVE ;  /* 0x000000000000791b */ /* 0x003fe20003800000 */
.L_x_7681:
[----:B------:R-:W-:Y:S02]  /*159d0*/  @P5 IMAD.X R10, RZ, RZ, R2, P0 ;  /* 0x000000ffff0a5224 */ /* 0x000fe400000e0602 */
[----:B------:R-:W-:Y:S02]  /*159e0*/  @P5 IMAD.MOV.U32 R2, RZ, RZ, R9 ;  /* 0x000000ffff025224 */ /* 0x000fe400078e0009 */
[----:B------:R-:W-:-:S05]  /*159f0*/  @P5 IMAD.MOV.U32 R3, RZ, RZ, R10 ;  /* 0x000000ffff035224 */ /* 0x000fca00078e000a */
[----:B------:R-:W-:Y:S01]  /*15a00*/  @!PT LDS RZ, [RZ] ;  /* 0x00000000fffff984 */ /* 0x000fe20000000800 */
[----:B------:R-:W-:Y:S01]  /*15a10*/  @!PT LDS RZ, [RZ] ;  /* 0x00000000fffff984 */ /* 0x000fe20000000800 */
[----:B------:R-:W-:Y:S01]  /*15a20*/  @!PT LDS RZ, [RZ] ;  /* 0x00000000fffff984 */ /* 0x000fe20000000800 */
[----:B------:R0:W-:Y:S01]  /*15a30*/  @P5 LDGSTS.E.BYPASS.LTC128B.128 [R4+0x1ac00], desc[UR50][R2.64], !P2 ;  /* 0x1ac0000002045fae */ /* 0x0001e2000d101d72 */
[----:B------:R-:W-:Y:S02]  /*15a40*/  IMAD.MOV.U32 R13, RZ, RZ, R8 ;  /* 0x000000ffff0d7224 */ /* 0x000fe400078e0008 */
[----:B0-----:R-:W-:-:S07]  /*15a50*/  IMAD.MOV.U32 R2, RZ, RZ, R14 ;  /* 0x000000ffff027224 */ /* 0x001fce00078e000e */
[----:B------:R-:W-:Y:S05]  /*15a60*/  WARPSYNC.COLLECTIVE R15, `(.L_x_7682) ;  /* 0x000000000f087348 */ /* 0x000fea0003c00000 */
[----:B------:R0:W1:Y:S02]  /*15a70*/  SHFL.IDX P6, R14, R13, R12, R11 ;  /* 0x0000000c0d0e7389 */ /* 0x00006400000c000b */
[----:B01----:R-:W-:Y:S01]  /*15a80*/  ENDCOLLECTIVE ;  /* 0x000000000000791b */ /* 0x003fe20003800000 */
.L_x_7682:
[----:B------:R-:W-:Y:S01]  /*15a90*/  MOV R13, R7 ;  /* 0x00000007000d7202 */ /* 0x000fe20000000f00 */
[----:B------:R-:W-:Y:S01]  /*15aa0*/  IMAD.MOV.U32 R12, RZ, RZ, 0x7 ;  /* 0x00000007ff0c7424 */ /* 0x000fe200078e00ff */
[----:B------:R-:W-:-:S13]  /*15ab0*/  @P4 IADD3 R9, P0, R30, R14, RZ ;  /* 0x0000000e1e094210 */ /* 0x000fda0007f1e0ff */
[----:B------:R-:W-:Y:S05]  /*15ac0*/  WARPSYNC.COLLECTIVE R15, `(.L_x_7683) ;  /* 0x000000000f087348 */ /* 0x000fea0003c00000 */
[----:B------:R0:W1:Y:S02]  /*15ad0*/  SHFL.IDX P6, R14, R13, R12, R11 ;  /* 0x0000000c0d0e7389 */ /* 0x00006400000c000b */
[----:B01----:R-:W-:Y:S01]  /*15ae0*/  ENDCOLLECTIVE ;  /* 0x000000000000791b */ /* 0x003fe20003800000 */
.L_x_7683:
        /* <DEDUP_REMOVED lines=12> */
.L_x_7684:
[----:B------:R-:W-:Y:S02]  /*15bb0*/  IMAD.MOV.U32 R13, RZ, RZ, R5 ;  /* 0x000000ffff0d7224 */ /* 0x000fe400078e0005 */
[----:B------:R-:W-:Y:S01]  /*15bc0*/  IMAD.MOV.U32 R12, RZ, RZ, RZ ;  /* 0x000000ffff0c7224 */ /* 0x000fe200078e00ff */
[----:B------:R-:W-:-:S05]  /*15bd0*/  @P3 IADD3 R14, P0, R30, R14, RZ ;  /* 0x0000000e1e0e3210 */ /* 0x000fca0007f1e0ff */
[----:B------:R-:W-:-:S08]  /*15be0*/  @P3 IMAD.MOV.U32 R2, RZ, RZ, R14 ;  /* 0x000000ffff023224 */ /* 0x000fd000078e000e */
[----:B------:R-:W-:Y:S05]  /*15bf0*/  WARPSYNC.COLLECTIVE R15, `(.L_x_7685) ;  /* 0x000000000f087348 */ /* 0x000fea0003c00000 */
[----:B------:R0:W1:Y:S02]  /*15c00*/  SHFL.IDX P6, R14, R13, R12, R11 ;  /* 0x0000000c0d0e7389 */ /* 0x00006400000c000b */
[----:B01----:R-:W-:Y:S01]  /*15c10*/  ENDCOLLECTIVE ;  /* 0x000000000000791b */ /* 0x003fe20003800000 */
.L_x_7685:
[----:B------:R-:W-:-:S04]  /*15c20*/  @P3 IMAD.X R9, RZ, RZ, R7, P0 ;  /* 0x000000ffff093224 */ /* 0x000fc800000e0607 */
        /* <DEDUP_REMOVED lines=10> */
.L_x_7686:
        /* <DEDUP_REMOVED lines=8> */
.L_x_7687:
        /* <DEDUP_REMOVED lines=10> */
.L_x_7688:
[----:B------:R-:W-:Y:S05]  /*15df0*/  BRA `(.L_x_7689) ;  /* 0xffffffa400607947 */ /* 0x000fea000383ffff */
.L_x_7582:
        /* <DEDUP_REMOVED lines=9> */
.L_x_7690:
[C---:B------:R-:W-:Y:S01]  /*15e90*/  VIADD R8, R4.reuse, 0x10 ;  /* 0x0000001004087836 */ /* 0x040fe20000000000 */
[----:B------:R-:W-:Y:S01]  /*15ea0*/  ISETP.GE.AND P2, PT, R4, R5, PT ;  /* 0x000000050400720c */ /* 0x000fe20003f46270 */
[----:B------:R-:W-:Y:S01]  /*15eb0*/  IMAD.MOV.U32 R13, RZ, RZ, R0 ;  /* 0x000000ffff0d7224 */ /* 0x000fe200078e0000 */
[----:B------:R-:W-:-:S11]  /*15ec0*/  MOV R2, R14 ;  /* 0x0000000e00027202 */ /* 0x000fd60000000f00 */
[----:B------:R-:W-:Y:S05]  /*15ed0*/  WARPSYNC.COLLECTIVE R15, `(.L_x_7691) ;  /* 0x000000000f087348 */ /* 0x000fea0003c00000 */
[----:B------:R0:W1:Y:S02]  /*15ee0*/  SHFL.IDX P6, R14, R13, R12, R11 ;  /* 0x0000000c0d0e7389 */ /* 0x00006400000c000b */
[----:B01----:R-:W-:Y:S01]  /*15ef0*/  ENDCOLLECTIVE ;  /* 0x000000000000791b */ /* 0x003fe20003800000 */
.L_x_7691:
        /* <DEDUP_REMOVED lines=8> */
.L_x_7692:
[----:B------:R-:W-:Y:S01]  /*15f80*/  @!PT LDS RZ, [RZ] ;  /* 0x00000000fffff984 */ /* 0x000fe20000000800 */
[----:B------:R-:W-:Y:S01]  /*15f90*/  @!PT LDS RZ, [RZ] ;  /* 0x00000000fffff984 */ /* 0x000fe20000000800 */
[----:B------:R-:W-:Y:S01]  /*15fa0*/  @!PT LDS RZ, [RZ] ;  /* 0x00000000fffff984 */ /* 0x000fe20000000800 */
[----:B------:R0:W-:Y:S01]  /*15fb0*/  @!P2 LDGSTS.E.BYPASS.LTC128B.128 [R10+0x14400], desc[UR50][R2.64], !P0 ;  /* 0x14400000020aafae */ /* 0x0001e2000c101d72 */
[----:B------:R-:W-:Y:S01]  /*15fc0*/  ISETP.GE.AND P2, PT, R8, R5, PT ;  /* 0x000000050800720c */ /* 0x000fe20003f46270 */
[----:B------:R-:W-:Y:S02]  /*15fd0*/  VIADD R8, R4, 0x20 ;  /* 0x0000002004087836 */ /* 0x000fe40000000000 */
[----:B------:R-:W-:Y:S02]  /*15fe0*/  IMAD.MOV.U32 R13, RZ, RZ, R0 ;  /* 0x000000ffff0d7224 */ /* 0x000fe400078e0000 */
[----:B0-----:R-:W-:-:S08]  /*15ff0*/  IMAD.MOV.U32 R2, RZ, RZ, R14 ;  /* 0x000000ffff027224 */ /* 0x001fd000078e000e */
[----:B------:R-:W-:Y:S05]  /*16000*/  WARPSYNC.COLLECTIVE R15, `(.L_x_7693) ;  /* 0x000000000f087348 */ /* 0x000fea0003c00000 */
[----:B------:R0:W1:Y:S02]  /*16010*/  SHFL.IDX P6, R14, R13, R12, R11 ;  /* 0x0000000c0d0e7389 */ /* 0x00006400000c000b */
[----:B01----:R-:W-:Y:S01]  /*16020*/  ENDCOLLECTIVE ;  /* 0x000000000000791b */ /* 0x003fe20003800000 */
.L_x_7693:
[----:B------:R-:W-:Y:S02]  /*16030*/  IMAD.MOV.U32 R13, RZ, RZ, R6 ;  /* 0x000000ffff0d7224 */ /* 0x000fe400078e0006 */
[----:B------:R-:W-:Y:S01]  /*16040*/  IMAD.MOV.U32 R12, RZ, RZ, 0x2 ;  /* 0x00000002ff0c7424 */ /* 0x000fe200078e00ff */
[----:B------:R-:W-:-:S05]  /*16050*/  @!P2 IADD3 R14, P1, R30, R14, RZ ;  /* 0x0000000e1e0ea210 */ /* 0x000fca0007f3e0ff */
[----:B------:R-:W-:Y:S01]  /*16060*/  @!P2 IMAD.X R3, RZ, RZ, R2, P1 ;  /* 0x000000ffff03a224 */ /* 0x000fe200008e0602 */
[----:B------:R-:W-:-:S07]  /*16070*/  @!P2 MOV R2, R14 ;  /* 0x0000000e0002a202 */ /* 0x000fce0000000f00 */
[----:B------:R-:W-:Y:S05]  /*16080*/  WARPSYNC.COLLECTIVE R15, `(.L_x_7694) ;  /* 0x000000000f087348 */ /* 0x000fea0003c00000 */
[----:B------:R0:W1:Y:S02]  /*16090*/  SHFL.IDX P6, R14, R13, R12, R11 ;  /* 0x0000000c0d0e7389 */ /* 0x00006400000c000b */
[----:B01----:R-:W-:Y:S01]  /*160a0*/  ENDCOLLECTIVE ;  /* 0x000000000000791b */ /* 0x003fe20003800000 */
.L_x_7694:
        /* <DEDUP_REMOVED lines=11> */
.L_x_7695:
        /* <DEDUP_REMOVED lines=8> */
.L_x_7696:
[----:B------:R-:W-:Y:S01]  /*161e0*/  @!PT LDS RZ, [RZ] ;  /* 0x00000000fffff984 */ /* 0x000fe20000000800 */
[----:B------:R-:W-:Y:S01]  /*161f0*/  @!PT LDS RZ, [RZ] ;  /* 0x00000000fffff984 */ /* 0x000fe20000000800 */
[----:B------:R-:W-:Y:S01]  /*16200*/  @!PT LDS RZ, [RZ] ;  /* 0x00000000fffff984 */ /* 0x000fe20000000800 */
[----:B------:R0:W-:Y:S01]  /*16210*/  @!P2 LDGSTS.E.BYPASS.LTC128B.128 [R10+0x15400], desc[UR50][R2.64], !P0 ;  /* 0x15400000020aafae */ /* 0x0001e2000c101d72 */
[----:B------:R-:W-:Y:S01]  /*16220*/  ISETP.GE.AND P2, PT, R8, R5, PT ;  /* 0x000000050800720c */ /* 0x000fe20003f46270 */
[----:B------:R-:W-:Y:S02]  /*16230*/  VIADD R8, R4, 0x40 ;  /* 0x0000004004087836 */ /* 0x000fe40000000000 */
[----:B------:R-:W-:Y:S01]  /*16240*/  IMAD.MOV.U32 R13, RZ, RZ, R0 ;  /* 0x000000ffff0d7224 */ /* 0x000fe200078e0000 */
[----:B0-----:R-:W-:-:S09]  /*16250*/  MOV R2, R14 ;  /* 0x0000000e00027202 */ /* 0x001fd20000000f00 */
[----:B------:R-:W-:Y:S05]  /*16260*/  WARPSYNC.COLLECTIVE R15, `(.L_x_7697) ;  /* 0x000000000f087348 */ /* 0x000fea0003c00000 */
[----:B------:R0:W1:Y:S02]  /*16270*/  SHFL.IDX P6, R14, R13, R12, R11 ;  /* 0x0000000c0d0e7389 */ /* 0x00006400000c000b */
[----:B01----:R-:W-:Y:S01]  /*16280*/  ENDCOLLECTIVE ;  /* 0x000000000000791b */ /* 0x003fe20003800000 */
.L_x_7697:
        /* <DEDUP_REMOVED lines=8> */
.L_x_7698:
[----:B------:R-:W-:Y:S01]  /*16310*/  @!PT LDS RZ, [RZ] ;  /* 0x00000000fffff984 */ /* 0x000fe20000000800 */
[----:B------:R-:W-:Y:S01]  /*16320*/  @!PT LDS RZ, [RZ] ;  /* 0x00000000fffff984 */ /* 0x000fe20000000800 */
[----:B------:R-:W-:Y:S01]  /*16330*/  @!PT LDS RZ, [RZ] ;  /* 0x00000000fffff984 */ /* 0x000fe20000000800 */
[----:B------:R0:W-:Y:S01]  /*16340*/  @!P2 LDGSTS.E.BYPASS.LTC128B.128 [R10+0x15c00], desc[UR50][R2.64], !P0 ;  /* 0x15c00000020aafae */ /* 0x0001e2000c101d72 */
[----:B------:R-:W-:Y:S02]  /*16350*/  ISETP.GE.AND P2, PT, R8, R5, PT ;  /* 0x000000050800720c */ /* 0x000fe40003f46270 */
[----:B------:R-:W-:Y:S01]  /*16360*/  IADD3 R8, R4, 0x50, RZ ;  /* 0x0000005004087810 */ /* 0x000fe20007ffe0ff */
[----:B------:R-:W-:Y:S02]  /*16370*/  IMAD.MOV.U32 R13, RZ, RZ, R0 ;  /* 0x000000ffff0d7224 */ /* 0x000fe400078e0000 */
[----:B0-----:R-:W-:-:S08]  /*16380*/  IMAD.MOV.U32 R2, RZ, RZ, R14 ;  /* 0x000000ffff027224 */ /* 0x001fd000078e000e */
[----:B------:R-:W-:Y:S05]  /*16390*/  WARPSYNC.COLLECTIVE R15, `(.L_x_7699) ;  /* 0x000000000f087348 */ /* 0x000fea0003c00000 */
[----:B------:R0:W1:Y:S02]  /*163a0*/  SHFL.IDX P6, R14, R13, R12, R11 ;  /* 0x0000000c0d0e7389 */ /* 0x00006400000c000b */
[----:B01----:R-:W-:Y:S01]  /*163b0*/  ENDCOLLECTIVE ;  /* 0x000000000000791b */ /* 0x003fe20003800000 */
.L_x_7699:
        /* <DEDUP_REMOVED lines=8> */
.L_x_7700:
        /* <DEDUP_REMOVED lines=11> */
.L_x_7701:
        /* <DEDUP_REMOVED lines=8> */
.L_x_7702:
[----:B------:R-:W-:Y:S01]  /*16570*/  @!PT LDS RZ, [RZ] ;  /* 0x00000000fffff984 */ /* 0x000fe20000000800 */
[----:B------:R-:W-:Y:S01]  /*16580*/  @!PT LDS RZ, [RZ] ;  /* 0x00000000fffff984 */ /* 0x000fe20000000800 */
[----:B------:R-:W-:Y:S01]  /*16590*/  @!PT LDS RZ, [RZ] ;  /* 0x00000000fffff984 */ /* 0x000fe20000000800 */
[----:B------:R0:W-:Y:S01]  /*165a0*/  @!P2 LDGSTS.E.BYPASS.LTC128B.128 [R10+0x16c00], desc[UR50][R2.64], !P0 ;  /* 0x16c00000020aafae */ /* 0x0001e2000c101d72 */
[----:B------:R-:W-:Y:S01]  /*165b0*/  ISETP.GE.AND P2, PT, R8, R5, PT ;  /* 0x000000050800720c */ /* 0x000fe20003f46270 */
[----:B------:R-:W-:Y:S02]  /*165c0*/  IMAD.MOV.U32 R13, RZ, RZ, R0 ;  /* 0x000000ffff0d7224 */ /* 0x000fe400078e0000 */
[----:B0-----:R-:W-:-:S10]  /*165d0*/  IMAD.MOV.U32 R2, RZ, RZ, R14 ;  /* 0x000000ffff027224 */ /* 0x001fd400078e000e */
[----:B------:R-:W-:Y:S05]  /*165e0*/  WARPSYNC.COLLECTIVE R15, `(.L_x_7703) ;  /* 0x000000000f087348 */ /* 0x000fea0003c00000 */
[----:B------:R0:W1:Y:S02]  /*165f0*/  SHFL.IDX P6, R14, R13, R12, R11 ;  /* 0x0000000c0d0e7389 */ /* 0x00006400000c000b */
[----:B01----:R-:W-:Y:S01]  /*16600*/  ENDCOLLECTIVE ;  /* 0x000000000000791b */ /* 0x003fe20003800000 */
.L_x_7703:
        /* <DEDUP_REMOVED lines=8> */
.L_x_7704:
        /* <DEDUP_REMOVED lines=9> */
.L_x_7705:
[----:B------:R-:W-:Y:S05]  /*16720*/  BRA `(.L_x_7706) ;  /* 0xffffffa400a47947 */ /* 0x000fea000383ffff */
.L_x_7585:
[----:B0-----:R0:W1:Y:S02]  /*16730*/  SYNCS.PHASECHK.TRANS64.TRYWAIT P0, [R16+URZ+0x22820], R3 ;  /* 0x02282003100075a7 */ /* 0x001064000800017f */
[----:B-1----:R-:W-:Y:S05]  /*16740*/  @!P0 NANOSLEEP.SYNCS 0x989680 ;  /* 0x009896800000895d */ /* 0x002fea0003900000 */
[----:B------:R-:W1:Y:S02]  /*16750*/  @!P0 SYNCS.PHASECHK.TRANS64 P0, [R16+URZ+0x22820], R3 ;  /* 0x02282003100085a7 */ /* 0x000e64000800007f */
[----:B-1----:R-:W-:Y:S05]  /*16760*/  @!P0 BRA `(.L_x_7585) ;  /* 0xfffffffc00f08947 */ /* 0x002fea000383ffff */
[----:B------:R-:W-:Y:S05]  /*16770*/  BRA `(.L_x_7707) ;  /* 0xffffffa800007947 */ /* 0x000fea000383ffff */
.L_x_7589:
[----:B0-----:R0:W1:Y:S02]  /*16780*/  SYNCS.PHASECHK.TRANS64.TRYWAIT P0, [R0+URZ+0x22880], R28 ;  /* 0x0228801c000075a7 */ /* 0x001064000800017f */
[----:B-1----:R-:W-:Y:S05]  /*16790*/  @!P0 NANOSLEEP.SYNCS 0x989680 ;  /* 0x009896800000895d */ /* 0x002fea0003900000 */
[----:B------:R-:W1:Y:S02]  /*167a0*/  @!P0 SYNCS.PHASECHK.TRANS64 P0, [R0+URZ+0x22880], R28 ;  /* 0x0228801c000085a7 */ /* 0x000e64000800007f */
[----:B-1----:R-:W-:Y:S05]  /*167b0*/  @!P0 BRA `(.L_x_7589) ;  /* 0xfffffffc00f08947 */ /* 0x002fea000383ffff */
[----:B------:R-:W-:Y:S05]  /*167c0*/  BRA `(.L_x_7708) ;  /* 0xffffffac002c7947 */ /* 0x000fea000383ffff */
.L_x_7590:
        /* <DEDUP_REMOVED lines=8> */
.L_x_7710:
[----:B------:R-:W-:Y:S05]  /*16850*/  BSYNC B0 ;  /* 0x0000000000007941 */ /* 0x000fea0003800000 */
.L_x_7709:
[----:B------:R-:W-:Y:S01]  /*16860*/  IMAD.MOV.U32 R13, RZ, RZ, R20 ;  /* 0x000000ffff0d7224 */ /* 0x000fe200078e0014 */
[----:B------:R-:W-:Y:S01]  /*16870*/  MOV R3, R14 ;  /* 0x0000000e00037202 */ /* 0x000fe20000000f00 */
[----:B------:R-:W-:Y:S02]  /*16880*/  IMAD.MOV.U32 R12, RZ, RZ, RZ ;  /* 0x000000ffff0c7224 */ /* 0x000fe400078e00ff */
[----:B------:R-:W-:Y:S02]  /*16890*/  IMAD.MOV.U32 R11, RZ, RZ, 0x181f ;  /* 0x0000181fff0b7424 */ /* 0x000fe400078e00ff */
[----:B------:R-:W-:Y:S02]  /*168a0*/  IMAD.MOV.U32 R15, RZ, RZ, -0x1 ;  /* 0xffffffffff0f7424 */ /* 0x000fe400078e00ff */
[----:B------:R-:W-:-:S07]  /*168b0*/  IMAD.IADD R6, R16, 0x1, R6 ;  /* 0x0000000110067824 */ /* 0x000fce00078e0206 */
[----:B------:R-:W-:Y:S05]  /*168c0*/  WARPSYNC.COLLECTIVE R15, `(.L_x_7711) ;  /* 0x000000000f087348 */ /* 0x000fea0003c00000 */
[----:B------:R0:W1:Y:S02]  /*168d0*/  SHFL.IDX P6, R14, R13, R12, R11 ;  /* 0x0000000c0d0e7389 */ /* 0x00006400000c000b */
[----:B01----:R-:W-:Y:S01]  /*168e0*/  ENDCOLLECTIVE ;  /* 0x000000000000791b */ /* 0x003fe20003800000 */
.L_x_7711:
[----:B------:R-:W-:Y:S02]  /*168f0*/  IMAD.MOV.U32 R13, RZ, RZ, R4 ;  /* 0x000000ffff0d7224 */ /* 0x000fe400078e0004 */
[----:B------:R-:W-:Y:S02]  /*16900*/  IMAD.MOV.U32 R12, RZ, RZ, 0x1 ;  /* 0x00000001ff0c7424 */ /* 0x000fe400078e00ff */
[----:B------:R-:W-:-:S07]  /*16910*/  IMAD.MOV.U32 R2, RZ, RZ, R14 ;  /* 0x000000ffff027224 */ /* 0x000fce00078e000e */
[----:B------:R-:W-:Y:S05]  /*16920*/  WARPSYNC.COLLECTIVE R15, `(.L_x_7712) ;  /* 0x000000000f087348 */ /* 0x000fea0003c00000 */
[----:B------:R0:W1:Y:S02]  /*16930*/  SHFL.IDX P6, R14, R13, R12, R11 ;  /* 0x0000000c0d0e7389 */ /* 0x00006400000c000b */
[----:B01----:R-:W-:Y:S01]  /*16940*/  ENDCOLLECTIVE ;  /* 0x000000000000791b */ /* 0x003fe20003800000 */
.L_x_7712:
[----:B------:R-:W-:-:S05]  /*16950*/  IADD3 R2, P0, R30, R2, RZ ;  /* 0x000000021e027210 */ /* 0x000fca0007f1e0ff */
[----:B------:R-:W-:-:S05]  /*16960*/  IMAD.X R3, RZ, RZ, R3, P0 ;  /* 0x000000ffff037224 */ /* 0x000fca00000e0603 */
        /* <DEDUP_REMOVED lines=9> */
.L_x_7713:
        /* <DEDUP_REMOVED lines=8> */
.L_x_7714:
        /* <DEDUP_REMOVED lines=9> */
.L_x_7715:
        /* <DEDUP_REMOVED lines=9> */
.L_x_7716:
        /* <DEDUP_REMOVED lines=9> */
.L_x_7717:
[----:B------:R-:W-:Y:S02]  /*16c30*/  IMAD.MOV.U32 R13, RZ, RZ, R4 ;  /* 0x000000ffff0d7224 */ /* 0x000fe400078e0004 */
[----:B------:R-:W-:Y:S02]  /*16c40*/  IMAD.MOV.U32 R12, RZ, RZ, 0x4 ;  /* 0x00000004ff0c7424 */ /* 0x000fe400078e00ff */
[----:B------:R-:W-:-:S07]  /*16c50*/  IMAD.MOV.U32 R2, RZ, RZ, R14 ;  /* 0x000000ffff027224 */ /* 0x000fce00078e000e */
[----:B------:R-:W-:Y:S05]  /*16c60*/  WARPSYNC.COLLECTIVE R15, `(.L_x_7718) ;  /* 0x000000000f087348 */ /* 0x000fea0003c00000 */
[----:B------:R0:W1:Y:S02]  /*16c70*/  SHFL.IDX P6, R14, R13, R12, R11 ;  /* 0x0000000c0d0e7389 */ /* 0x00006400000c000b */
[----:B01----:R-:W-:Y:S01]  /*16c80*/  ENDCOLLECTIVE ;  /* 0x000000000000791b */ /* 0x003fe20003800000 */
.L_x_7718:
        /* <DEDUP_REMOVED lines=11> */
.L_x_7719:
[----:B------:R-:W-:Y:S01]  /*16d40*/  MOV R13, R4 ;  /* 0x00000004000d7202 */ /* 0x000fe20000000f00 */
[----:B------:R-:W-:Y:S02]  /*16d50*/  IMAD.MOV.U32 R12, RZ, RZ, 0x5 ;  /* 0x00000005ff0c7424 */ /* 0x000fe400078e00ff */
[----:B------:R-:W-:-:S07]  /*16d60*/  IMAD.MOV.U32 R2, RZ, RZ, R14 ;  /* 0x000000ffff027224 */ /* 0x000fce00078e000e */
[----:B------:R-:W-:Y:S05]  /*16d70*/  WARPSYNC.COLLECTIVE R15, `(.L_x_7720) ;  /* 0x000000000f087348 */ /* 0x000fea0003c00000 */
[----:B------:R0:W1:Y:S02]  /*16d80*/  SHFL.IDX P6, R14, R13, R12, R11 ;  /* 0x0000000c0d0e7389 */ /* 0x00006400000c000b */
[----:B01----:R-:W-:Y:S01]  /*16d90*/  ENDCOLLECTIVE ;  /* 0x000000000000791b */ /* 0x003fe20003800000 */
.L_x_7720:
        /* <DEDUP_REMOVED lines=11> */
.L_x_7721:
[----:B------:R-:W-:Y:S02]  /*16e50*/  IMAD.MOV.U32 R13, RZ, RZ, R4 ;  /* 0x000000ffff0d7224 */ /* 0x000fe400078e0004 */
[----:B------:R-:W-:Y:S02]  /*16e60*/  IMAD.MOV.U32 R12, RZ, RZ, 0x6 ;  /* 0x00000006ff0c7424 */ /* 0x000fe400078e00ff */
[----:B------:R-:W-:-:S07]  /*16e70*/  IMAD.MOV.U32 R2, RZ, RZ, R14 ;  /* 0x000000ffff027224 */ /* 0x000fce00078e000e */
[----:B------:R-:W-:Y:S05]  /*16e80*/  WARPSYNC.COLLECTIVE R15, `(.L_x_7722) ;  /* 0x000000000f087348 */ /* 0x000fea0003c00000 */
[----:B------:R0:W1:Y:S02]  /*16e90*/  SHFL.IDX P6, R14, R13, R12, R11 ;  /* 0x0000000c0d0e7389 */ /* 0x00006400000c000b */
[----:B01----:R-:W-:Y:S01]  /*16ea0*/  ENDCOLLECTIVE ;  /* 0x000000000000791b */ /* 0x003fe20003800000 */
.L_x_7722:
        /* <DEDUP_REMOVED lines=11> */
.L_x_7723:
[----:B------:R-:W-:Y:S01]  /*16f60*/  MOV R13, R4 ;  /* 0x00000004000d7202 */ /* 0x000fe20000000f00 */
[----:B------:R-:W-:Y:S02]  /*16f70*/  IMAD.MOV.U32 R12, RZ, RZ, 0x7 ;  /* 0x00000007ff0c7424 */ /* 0x000fe400078e00ff */
[----:B------:R-:W-:-:S07]  /*16f80*/  IMAD.MOV.U32 R2, RZ, RZ, R14 ;  /* 0x000000ffff027224 */ /* 0x000fce00078e000e */
[----:B------:R-:W-:Y:S05]  /*16f90*/  WARPSYNC.COLLECTIVE R15, `(.L_x_7724) ;  /* 0x000000000f087348 */ /* 0x000fea0003c00000 */
[----:B------:R0:W1:Y:S02]  /*16fa0*/  SHFL.IDX P6, R14, R13, R12, R11 ;  /* 0x0000000c0d0e7389 */ /* 0x00006400000c000b */
[----:B01----:R-:W-:Y:S01]  /*16fb0*/  ENDCOLLECTIVE ;  /* 0x000000000000791b */ /* 0x003fe20003800000 */
.L_x_7724:
        /* <DEDUP_REMOVED lines=11> */
.L_x_7725:
[----:B------:R-:W-:Y:S02]  /*17070*/  IMAD.MOV.U32 R13, RZ, RZ, R19 ;  /* 0x000000ffff0d7224 */ /* 0x000fe400078e0013 */
[----:B------:R-:W-:Y:S02]  /*17080*/  IMAD.MOV.U32 R12, RZ, RZ, RZ ;  /* 0x000000ffff0c7224 */ /* 0x000fe400078e00ff */
[----:B------:R-:W-:-:S07]  /*17090*/  IMAD.MOV.U32 R20, RZ, RZ, R14 ;  /* 0x000000ffff147224 */ /* 0x000fce00078e000e */
[----:B------:R-:W-:Y:S05]  /*170a0*/  WARPSYNC.COLLECTIVE R15, `(.L_x_7726) ;  /* 0x000000000f087348 */ /* 0x000fea0003c00000 */
[----:B------:R0:W1:Y:S02]  /*170b0*/  SHFL.IDX P6, R14, R13, R12, R11 ;  /* 0x0000000c0d0e7389 */ /* 0x00006400000c000b */
[----:B01----:R-:W-:Y:S01]  /*170c0*/  ENDCOLLECTIVE ;  /* 0x000000000000791b */ /* 0x003fe20003800000 */
.L_x_7726:
        /* <DEDUP_REMOVED lines=11> */
.L_x_7727:
[----:B------:R-:W-:Y:S02]  /*17180*/  IMAD.MOV.U32 R13, RZ, RZ, R19 ;  /* 0x000000ffff0d7224 */ /* 0x000fe400078e0013 */
[----:B------:R-:W-:Y:S01]  /*17190*/  IMAD.MOV.U32 R12, RZ, RZ, 0x1 ;  /* 0x00000001ff0c7424 */ /* 0x000fe200078e00ff */
[----:B------:R-:W-:-:S07]  /*171a0*/  MOV R5, R14 ;  /* 0x0000000e00057202 */ /* 0x000fce0000000f00 */
[----:B------:R-:W-:Y:S05]  /*171b0*/  WARPSYNC.COLLECTIVE R15, `(.L_x_7728) ;  /* 0x000000000f087348 */ /* 0x000fea0003c00000 */
[----:B------:R0:W1:Y:S02]  /*171c0*/  SHFL.IDX P6, R14, R13, R12, R11 ;  /* 0x0000000c0d0e7389 */ /* 0x00006400000c000b */
[----:B01----:R-:W-:Y:S01]  /*171d0*/  ENDCOLLECTIVE ;  /* 0x000000000000791b */ /* 0x003fe20003800000 */
.L_x_7728:
        /* <DEDUP_REMOVED lines=11> */
.L_x_7729:
[----:B------:R-:W-:Y:S01]  /*17290*/  IMAD.MOV.U32 R2, RZ, RZ, R14 ;  /* 0x000000ffff027224 */ /* 0x000fe200078e000e */
[----:B------:R-:W-:Y:S06]  /*172a0*/  BRA `(.L_x_7730) ;  /* 0xffffffa400c87947 */ /* 0x000fec000383ffff */
.L_x_7595:
[----:B--2---:R2:W3:Y:S02]  /*172b0*/  SYNCS.PHASECHK.TRANS64.TRYWAIT P0, [R0+URZ+0x22840], R28 ;  /* 0x0228401c000075a7 */ /* 0x0044e4000800017f */
[----:B---3--:R-:W-:Y:S05]  /*172c0*/  @!P0 NANOSLEEP.SYNCS 0x989680 ;  /* 0x009896800000895d */ /* 0x008fea0003900000 */
[----:B------:R-:W3:Y:S02]  /*172d0*/  @!P0 SYNCS.PHASECHK.TRANS64 P0, [R0+URZ+0x22840], R28 ;  /* 0x0228401c000085a7 */ /* 0x000ee4000800007f */
[----:B---3--:R-:W-:Y:S05]  /*172e0*/  @!P0 BRA `(.L_x_7595) ;  /* 0xfffffffc00f08947 */ /* 0x008fea000383ffff */
[----:B------:R-:W-:Y:S05]  /*172f0*/  BRA `(.L_x_7731) ;  /* 0xffffffa800187947 */ /* 0x000fea000383ffff */
.L_x_7596:
        /* <DEDUP_REMOVED lines=8> */
.L_x_7733:
[----:B------:R-:W-:Y:S05]  /*17380*/  BSYNC B0 ;  /* 0x0000000000007941 */ /* 0x000fea0003800000 */
.L_x_7732:
        /* <DEDUP_REMOVED lines=8> */
.L_x_7734:
[----:B------:R-:W-:Y:S02]  /*17410*/  IMAD.MOV.U32 R13, RZ, RZ, R4 ;  /* 0x000000ffff0d7224 */ /* 0x000fe400078e0004 */
[----:B------:R-:W-:Y:S02]  /*17420*/  IMAD.MOV.U32 R12, RZ, RZ, 0x1 ;  /* 0x00000001ff0c7424 */ /* 0x000fe400078e00ff */
[----:B------:R-:W-:-:S07]  /*17430*/  IMAD.MOV.U32 R2, RZ, RZ, R14 ;  /* 0x000000ffff027224 */ /* 0x000fce00078e000e */
[----:B------:R-:W-:Y:S05]  /*17440*/  WARPSYNC.COLLECTIVE R15, `(.L_x_7735) ;  /* 0x000000000f087348 */ /* 0x000fea0003c00000 */
[----:B------:R0:W1:Y:S02]  /*17450*/  SHFL.IDX P6, R14, R13, R12, R11 ;  /* 0x0000000c0d0e7389 */ /* 0x00006400000c000b */
[----:B01----:R-:W-:Y:S01]  /*17460*/  ENDCOLLECTIVE ;  /* 0x000000000000791b */ /* 0x003fe20003800000 */
.L_x_7735:
        /* <DEDUP_REMOVED lines=11> */
.L_x_7736:
[----:B------:R-:W-:Y:S01]  /*17520*/  IMAD.MOV.U32 R13, RZ, RZ, R4 ;  /* 0x000000ffff0d7224 */ /* 0x000fe200078e0004 */
[----:B------:R-:W-:-:S04]  /*17530*/  MOV R12, R14 ;  /* 0x0000000e000c7202 */ /* 0x000fc80000000f00 */
[----:B------:R-:W-:Y:S01]  /*17540*/  IADD3 R2, P0, R30, R12, RZ ;  /* 0x0000000c1e027210 */ /* 0x000fe20007f1e0ff */
[----:B------:R-:W-:-:S04]  /*17550*/  IMAD.MOV.U32 R12, RZ, RZ, 0x2 ;  /* 0x00000002ff0c7424 */ /* 0x000fc800078e00ff */
[----:B------:R-:W-:-:S08]  /*17560*/  IMAD.X R3, RZ, RZ, R10, P0 ;  /* 0x000000ffff037224 */ /* 0x000fd000000e060a */
[----:B------:R-:W-:Y:S05]  /*17570*/  WARPSYNC.COLLECTIVE R15, `(.L_x_7737) ;  /* 0x000000000f087348 */ /* 0x000fea0003c00000 */
[----:B------:R0:W1:Y:S02]  /*17580*/  SHFL.IDX P6, R14, R13, R12, R11 ;  /* 0x0000000c0d0e7389 */ /* 0x00006400000c000b */
[----:B01----:R-:W-:Y:S01]  /*17590*/  ENDCOLLECTIVE ;  /* 0x000000000000791b */ /* 0x003fe20003800000 */
.L_x_7737:
        /* <DEDUP_REMOVED lines=9> */
.L_x_7738:
        /* <DEDUP_REMOVED lines=9> */
.L_x_7739:
        /* <DEDUP_REMOVED lines=9> */
.L_x_7740:
[----:B------:R-:W-:Y:S02]  /*17750*/  IMAD.MOV.U32 R13, RZ, RZ, R4 ;  /* 0x000000ffff0d7224 */ /* 0x000fe400078e0004 */
[----:B------:R-:W-:Y:S02]  /*17760*/  IMAD.MOV.U32 R12, RZ, RZ, 0x4 ;  /* 0x00000004ff0c7424 */ /* 0x000fe400078e00ff */
[----:B------:R-:W-:-:S07]  /*17770*/  IMAD.MOV.U32 R2, RZ, RZ, R14 ;  /* 0x000000ffff027224 */ /* 0x000fce00078e000e */
[----:B------:R-:W-:Y:S05]  /*17780*/  WARPSYNC.COLLECTIVE R15, `(.L_x_7741) ;  /* 0x000000000f087348 */ /* 0x000fea0003c00000 */
[----:B------:R0:W1:Y:S02]  /*17790*/  SHFL.IDX P6, R14, R13, R12, R11 ;  /* 0x0000000c0d0e7389 */ /* 0x00006400000c000b */
[----:B01----:R-:W-:Y:S01]  /*177a0*/  ENDCOLLECTIVE ;  /* 0x000000000000791b */ /* 0x003fe20003800000 */
.L_x_7741:
        /* <DEDUP_REMOVED lines=11> */
.L_x_7742:
[----:B------:R-:W-:Y:S01]  /*17860*/  IMAD.MOV.U32 R13, RZ, RZ, R4 ;  /* 0x000000ffff0d7224 */ /* 0x000fe200078e0004 */
[----:B------:R-:W-:Y:S01]  /*17870*/  MOV R12, 0x5 ;  /* 0x00000005000c7802 */ /* 0x000fe20000000f00 */
[----:B------:R-:W-:-:S07]  /*17880*/  IMAD.MOV.U32 R2, RZ, RZ, R14 ;  /* 0x000000ffff027224 */ /* 0x000fce00078e000e */
[----:B------:R-:W-:Y:S05]  /*17890*/  WARPSYNC.COLLECTIVE R15, `(.L_x_7743) ;  /* 0x000000000f087348 */ /* 0x000fea0003c00000 */
[----:B------:R0:W1:Y:S02]  /*178a0*/  SHFL.IDX P6, R14, R13, R12, R11 ;  /* 0x0000000c0d0e7389 */ /* 0x00006400000c000b */
[----:B01----:R-:W-:Y:S01]  /*178b0*/  ENDCOLLECTIVE ;  /* 0x000000000000791b */ /* 0x003fe20003800000 */
.L_x_7743:
        /* <DEDUP_REMOVED lines=11> */
.L_x_7744:
[----:B------:R-:W-:Y:S02]  /*17970*/  IMAD.MOV.U32 R13, RZ, RZ, R4 ;  /* 0x000000ffff0d7224 */ /* 0x000fe400078e0004 */
[----:B------:R-:W-:Y:S02]  /*17980*/  IMAD.MOV.U32 R12, RZ, RZ, 0x6 ;  /* 0x00000006ff0c7424 */ /* 0x000fe400078e00ff */
[----:B------:R-:W-:-:S07]  /*17990*/  IMAD.MOV.U32 R2, RZ, RZ, R14 ;  /* 0x000000ffff027224 */ /* 0x000fce00078e000e */
[----:B------:R-:W-:Y:S05]  /*179a0*/  WARPSYNC.COLLECTIVE R15, `(.L_x_7745) ;  /* 0x000000000f087348 */ /* 0x000fea0003c00000 */
[----:B------:R0:W1:Y:S02]  /*179b0*/  SHFL.IDX P6, R14, R13, R12, R11 ;  /* 0x0000000c0d0e7389 */ /* 0x00006400000c000b */
[----:B01----:R-:W-:Y:S01]  /*179c0*/  ENDCOLLECTIVE ;  /* 0x000000000000791b */ /* 0x003fe20003800000 */
.L_x_7745:
        /* <DEDUP_REMOVED lines=11> */
.L_x_7746:
[----:B------:R-:W-:Y:S01]  /*17a80*/  IMAD.MOV.U32 R13, RZ, RZ, R4 ;  /* 0x000000ffff0d7224 */ /* 0x000fe200078e0004 */
[----:B------:R-:W-:Y:S01]  /*17a90*/  MOV R12, 0x7 ;  /* 0x00000007000c7802 */ /* 0x000fe20000000f00 */
[----:B------:R-:W-:-:S07]  /*17aa0*/  IMAD.MOV.U32 R2, RZ, RZ, R14 ;  /* 0x000000ffff027224 */ /* 0x000fce00078e000e */
[----:B------:R-:W-:Y:S05]  /*17ab0*/  WARPSYNC.COLLECTIVE R15, `(.L_x_7747) ;  /* 0x000000000f087348 */ /* 0x000fea0003c00000 */
[----:B------:R0:W1:Y:S02]  /*17ac0*/  SHFL.IDX P6, R14, R13, R12, R11 ;  /* 0x0000000c0d0e7389 */ /* 0x00006400000c000b */
[----:B01----:R-:W-:Y:S01]  /*17ad0*/  ENDCOLLECTIVE ;  /* 0x000000000000791b */ /* 0x003fe20003800000 */
.L_x_7747:
        /* <DEDUP_REMOVED lines=11> */
.L_x_7748:
[----:B------:R-:W-:Y:S02]  /*17b90*/  IMAD.MOV.U32 R13, RZ, RZ, R8 ;  /* 0x000000ffff0d7224 */ /* 0x000fe400078e0008 */
[----:B------:R-:W-:Y:S02]  /*17ba0*/  IMAD.MOV.U32 R12, RZ, RZ, RZ ;  /* 0x000000ffff0c7224 */ /* 0x000fe400078e00ff */
[----:B------:R-:W-:-:S07]  /*17bb0*/  IMAD.MOV.U32 R9, RZ, RZ, R14 ;  /* 0x000000ffff097224 */ /* 0x000fce00078e000e */
[----:B------:R-:W-:Y:S05]  /*17bc0*/  WARPSYNC.COLLECTIVE R15, `(.L_x_7749) ;  /* 0x000000000f087348 */ /* 0x000fea0003c00000 */
[----:B------:R0:W1:Y:S02]  /*17bd0*/  SHFL.IDX P6, R14, R13, R12, R11 ;  /* 0x0000000c0d0e7389 */ /* 0x00006400000c000b */
[----:B01----:R-:W-:Y:S01]  /*17be0*/  ENDCOLLECTIVE ;  /* 0x000000000000791b */ /* 0x003fe20003800000 */
.L_x_7749:
        /* <DEDUP_REMOVED lines=11> */
.L_x_7750:
[----:B------:R-:W-:Y:S02]  /*17ca0*/  IMAD.MOV.U32 R13, RZ, RZ, R8 ;  /* 0x000000ffff0d7224 */ /* 0x000fe400078e0008 */
[----:B------:R-:W-:Y:S02]  /*17cb0*/  IMAD.MOV.U32 R12, RZ, RZ, 0x1 ;  /* 0x00000001ff0c7424 */ /* 0x000fe400078e00ff */
[----:B------:R-:W-:-:S07]  /*17cc0*/  IMAD.MOV.U32 R5, RZ, RZ, R14 ;  /* 0x000000ffff057224 */ /* 0x000fce00078e000e */
[----:B------:R-:W-:Y:S05]  /*17cd0*/  WARPSYNC.COLLECTIVE R15, `(.L_x_7751) ;  /* 0x000000000f087348 */ /* 0x000fea0003c00000 */
[----:B------:R0:W1:Y:S02]  /*17ce0*/  SHFL.IDX P6, R14, R13, R12, R11 ;  /* 0x0000000c0d0e7389 */ /* 0x00006400000c000b */
[----:B01----:R-:W-:Y:S01]  /*17cf0*/  ENDCOLLECTIVE ;  /* 0x000000000000791b */ /* 0x003fe20003800000 */
.L_x_7751:
[----:B------:R-:W-:-:S04]  /*17d00*/  IADD3 R2, P0, R30, R5, RZ ;  /* 0x000000051e027210 */ /* 0x000fc80007f1e0ff */
[----:B------:R-:W-:-:S05]  /*17d10*/  IADD3.X R3, RZ, R4, RZ, P0, !PT ;  /* 0x00000004ff037210 */ /* 0x000fca00007fe4ff */
        /* <DEDUP_REMOVED lines=9> */
.L_x_7752:
[----:B------:R-:W-:Y:S05]  /*17db0*/  BRA `(.L_x_7753) ;  /* 0xffffffa000a87947 */ /* 0x000fea000383ffff */
.L_x_7601:
[----:B0-----:R0:W1:Y:S02]  /*17dc0*/  SYNCS.PHASECHK.TRANS64.TRYWAIT P2, [R0+URZ+0x22870], R3 ;  /* 0x02287003000075a7 */ /* 0x001064000804017f */
[----:B-1----:R-:W-:Y:S05]  /*17dd0*/  @!P2 NANOSLEEP.SYNCS 0x989680 ;  /* 0x009896800000a95d */ /* 0x002fea0003900000 */
[----:B------:R-:W1:Y:S02]  /*17de0*/  @!P2 SYNCS.PHASECHK.TRANS64 P2, [R0+URZ+0x22870], R3 ;  /* 0x022870030000a5a7 */ /* 0x000e64000804007f */
[----:B-1----:R-:W-:Y:S05]  /*17df0*/  @!P2 BRA `(.L_x_7601) ;  /* 0xfffffffc00f0a947 */ /* 0x002fea000383ffff */
[----:B------:R-:W-:Y:S05]  /*17e00*/  BRA `(.L_x_7754) ;  /* 0xffffffa4000c7947 */ /* 0x000fea000383ffff */
.L_x_7603:
[----:B0-----:R0:W1:Y:S02]  /*17e10*/  SYNCS.PHASECHK.TRANS64.TRYWAIT P2, [R0+URZ+0x22860], R5 ;  /* 0x02286005000075a7 */ /* 0x001064000804017f */
[----:B-1----:R-:W-:Y:S05]  /*17e20*/  @!P2 NANOSLEEP.SYNCS 0x989680 ;  /* 0x009896800000a95d */ /* 0x002fea0003900000 */
[----:B------:R-:W1:Y:S02]  /*17e30*/  @!P2 SYNCS.PHASECHK.TRANS64 P2, [R0+URZ+0x22860], R5 ;  /* 0x022860050000a5a7 */ /* 0x000e64000804007f */
[----:B-1----:R-:W-:Y:S05]  /*17e40*/  @!P2 BRA `(.L_x_7603) ;  /* 0xfffffffc00f0a947 */ /* 0x002fea000383ffff */
[----:B------:R-:W-:Y:S05]  /*17e50*/  BRA `(.L_x_7755) ;  /* 0xffffffa4001c7947 */ /* 0x000fea000383ffff */
.L_x_7611:
[----:B0-----:R0:W2:Y:S02]  /*17e60*/  SYNCS.PHASECHK.TRANS64.TRYWAIT P1, [R2+URZ+0x22870], R3 ;  /* 0x02287003020075a7 */ /* 0x0010a4000802017f */
[----:B--2---:R-:W-:Y:S05]  /*17e70*/  @!P1 NANOSLEEP.SYNCS 0x989680 ;  /* 0x009896800000995d */ /* 0x004fea0003900000 */
[----:B------:R-:W2:Y:S02]  /*17e80*/  @!P1 SYNCS.PHASECHK.TRANS64 P1, [R2+URZ+0x22870], R3 ;  /* 0x02287003020095a7 */ /* 0x000ea4000802007f */
[----:B--2---:R-:W-:Y:S05]  /*17e90*/  @!P1 BRA `(.L_x_7611) ;  /* 0xfffffffc00f09947 */ /* 0x004fea000383ffff */
[----:B------:R-:W-:Y:S05]  /*17ea0*/  BRA `(.L_x_7756) ;  /* 0xffffffac00107947 */ /* 0x000fea000383ffff */
.L_x_7613:
[----:B0-----:R0:W1:Y:S02]  /*17eb0*/  SYNCS.PHASECHK.TRANS64.TRYWAIT P1, [R2+URZ+0x22860], R3 ;  /* 0x02286003020075a7 */ /* 0x001064000802017f */
[----:B-1----:R-:W-:Y:S05]  /*17ec0*/  @!P1 NANOSLEEP.SYNCS 0x989680 ;  /* 0x009896800000995d */ /* 0x002fea0003900000 */
[----:B------:R-:W1:Y:S02]  /*17ed0*/  @!P1 SYNCS.PHASECHK.TRANS64 P1, [R2+URZ+0x22860], R3 ;  /* 0x02286003020095a7 */ /* 0x000e64000802007f */
[----:B-1----:R-:W-:Y:S05]  /*17ee0*/  @!P1 BRA `(.L_x_7613) ;  /* 0xfffffffc00f09947 */ /* 0x002fea000383ffff */
[----:B------:R-:W-:Y:S05]  /*17ef0*/  BRA `(.L_x_7757) ;  /* 0xffffffac001c7947 */ /* 0x000fea000383ffff */
.L_x_7625:
[----:B0-----:R0:W1:Y:S02]  /*17f00*/  SYNCS.PHASECHK.TRANS64.TRYWAIT P0, [R5+URZ+0x22820], R0 ;  /* 0x02282000050075a7 */ /* 0x001064000800017f */
[----:B-1----:R-:W-:Y:S05]  /*17f10*/  @!P0 NANOSLEEP.SYNCS 0x989680 ;  /* 0x009896800000895d */ /* 0x002fea0003900000 */
[----:B------:R-:W1:Y:S02]  /*17f20*/  @!P0 SYNCS.PHASECHK.TRANS64 P0, [R5+URZ+0x22820], R0 ;  /* 0x02282000050085a7 */ /* 0x000e64000800007f */
[----:B-1----:R-:W-:Y:S05]  /*17f30*/  @!P0 BRA `(.L_x_7625) ;  /* 0xfffffffc00f08947 */ /* 0x002fea000383ffff */
[----:B------:R-:W-:Y:S05]  /*17f40*/  BRA `(.L_x_7758) ;  /* 0xffffffc0000c7947 */ /* 0x000fea000383ffff */
.L_x_7626:
        /* <DEDUP_REMOVED lines=11> */
.L_x_7760:
[----:B------:R-:W-:Y:S05]  /*18000*/  BSYNC B0 ;  /* 0x0000000000007941 */ /* 0x000fea0003800000 */
.L_x_7759:
[----:B------:R-:W-:Y:S05]  /*18010*/  BRA `(.L_x_7761) ;  /* 0xffffffbc00f47947 */ /* 0x000fea000383ffff */
.L_x_7629:
[----:B------:R-:W-:Y:S01]  /*18020*/  BSSY B1, `(.L_x_7762) ;  /* 0x0000006000017945 */ /* 0x000fe20003800000 */
[----:B------:R-:W-:-:S07]  /*18030*/  IMAD.MOV.U32 R15, RZ, RZ, -0x1 ;  /* 0xffffffffff0f7424 */ /* 0x000fce00078e00ff */
[----:B0-----:R-:W-:Y:S05]  /*18040*/  WARPSYNC.COLLECTIVE R15, `(.L_x_7763) ;  /* 0x000000000f0c7348 */ /* 0x001fea0003c00000 */
[----:B------:R-:W-:Y:S02]  /*18050*/  ELECT P6, UR62, PT ;  /* 0x00000000003e782f */ /* 0x000fe400038c0000 */
[----:B------:R-:W-:Y:S01]  /*18060*/  MOV R14, UR62 ;  /* 0x0000003e000e7c02 */ /* 0x000fe20008000f00 */
[----:B0-----:R-:W-:Y:S10]  /*18070*/  ENDCOLLECTIVE ;  /* 0x000000000000791b */ /* 0x001ff40003800000 */
.L_x_7763:
[----:B------:R-:W-:Y:S05]  /*18080*/  BSYNC B1 ;  /* 0x0000000000017941 */ /* 0x000fea0003800000 */
.L_x_7762:
[----:B------:R-:W-:Y:S05]  /*18090*/  BRA `(.L_x_7764) ;  /* 0xffffffbc00ec7947 */ /* 0x000fea000383ffff */
.L_x_7631:
[----:B0-----:R0:W1:Y:S02]  /*180a0*/  SYNCS.PHASECHK.TRANS64.TRYWAIT P1, [R3+URZ+0x22840], R2 ;  /* 0x02284002030075a7 */ /* 0x001064000802017f */
[----:B-1----:R-:W-:Y:S05]  /*180b0*/  @!P1 NANOSLEEP.SYNCS 0x989680 ;  /* 0x009896800000995d */ /* 0x002fea0003900000 */
[----:B------:R-:W1:Y:S02]  /*180c0*/  @!P1 SYNCS.PHASECHK.TRANS64 P1, [R3+URZ+0x22840], R2 ;  /* 0x02284002030095a7 */ /* 0x000e64000802007f */
[----:B-1----:R-:W-:Y:S05]  /*180d0*/  @!P1 BRA `(.L_x_7631) ;  /* 0xfffffffc00f09947 */ /* 0x002fea000383ffff */
[----:B------:R-:W-:Y:S05]  /*180e0*/  BRA `(.L_x_7765) ;  /* 0xffffffc0000c7947 */ /* 0x000fea000383ffff */
.L_x_7633:
[----:B-1----:R1:W2:Y:S02]  /*180f0*/  SYNCS.PHASECHK.TRANS64.TRYWAIT P1, [R31+URZ+0x22840], R0 ;  /* 0x022840001f0075a7 */ /* 0x0022a4000802017f */
[----:B--2---:R-:W-:Y:S05]  /*18100*/  @!P1 NANOSLEEP.SYNCS 0x989680 ;  /* 0x009896800000995d */ /* 0x004fea0003900000 */
[----:B------:R-:W2:Y:S02]  /*18110*/  @!P1 SYNCS.PHASECHK.TRANS64 P1, [R31+URZ+0x22840], R0 ;  /* 0x022840001f0095a7 */ /* 0x000ea4000802007f */
[----:B--2---:R-:W-:Y:S05]  /*18120*/  @!P1 BRA `(.L_x_7633) ;  /* 0xfffffffc00f09947 */ /* 0x004fea000383ffff */
[----:B------:R-:W-:Y:S05]  /*18130*/  BRA `(.L_x_7766) ;  /* 0xffffffc000187947 */ /* 0x000fea000383ffff */
.L_x_7635:
[----:B--2---:R2:W3:Y:S02]  /*18140*/  SYNCS.PHASECHK.TRANS64.TRYWAIT P1, [R3+URZ+0x22860], R2 ;  /* 0x02286002030075a7 */ /* 0x0044e4000802017f */
[----:B---3--:R-:W-:Y:S05]  /*18150*/  @!P1 NANOSLEEP.SYNCS 0x989680 ;  /* 0x009896800000995d */ /* 0x008fea0003900000 */
[----:B------:R-:W3:Y:S02]  /*18160*/  @!P1 SYNCS.PHASECHK.TRANS64 P1, [R3+URZ+0x22860], R2 ;  /* 0x02286002030095a7 */ /* 0x000ee4000802007f */
[----:B---3--:R-:W-:Y:S05]  /*18170*/  @!P1 BRA `(.L_x_7635) ;  /* 0xfffffffc00f09947 */ /* 0x008fea000383ffff */
[----:B------:R-:W-:Y:S05]  /*18180*/  BRA `(.L_x_7767) ;  /* 0xffffffc000147947 */ /* 0x000fea000383ffff */
.L_x_7637:
[----:B---3--:R3:W4:Y:S02]  /*18190*/  SYNCS.PHASECHK.TRANS64.TRYWAIT P1, [R31+URZ+0x22860], R0 ;  /* 0x022860001f0075a7 */ /* 0x008724000802017f */
[----:B----4-:R-:W-:Y:S05]  /*181a0*/  @!P1 NANOSLEEP.SYNCS 0x989680 ;  /* 0x009896800000995d */ /* 0x010fea0003900000 */
[----:B------:R-:W4:Y:S02]  /*181b0*/  @!P1 SYNCS.PHASECHK.TRANS64 P1, [R31+URZ+0x22860], R0 ;  /* 0x022860001f0095a7 */ /* 0x000f24000802007f */
[----:B----4-:R-:W-:Y:S05]  /*181c0*/  @!P1 BRA `(.L_x_7637) ;  /* 0xfffffffc00f09947 */ /* 0x010fea000383ffff */
[----:B------:R-:W-:Y:S05]  /*181d0*/  BRA `(.L_x_7768) ;  /* 0xffffffc000107947 */ /* 0x000fea000383ffff */
.L_x_7639:
[----:B----4-:R4:W0:Y:S02]  /*181e0*/  SYNCS.PHASECHK.TRANS64.TRYWAIT P1, [R3+URZ+0x22880], R2 ;  /* 0x02288002030075a7 */ /* 0x010824000802017f */
[----:B0-----:R-:W-:Y:S05]  /*181f0*/  @!P1 NANOSLEEP.SYNCS 0x989680 ;  /* 0x009896800000995d */ /* 0x001fea0003900000 */
[----:B------:R-:W0:Y:S02]  /*18200*/  @!P1 SYNCS.PHASECHK.TRANS64 P1, [R3+URZ+0x22880], R2 ;  /* 0x02288002030095a7 */ /* 0x000e24000802007f */
[----:B0-----:R-:W-:Y:S05]  /*18210*/  @!P1 BRA `(.L_x_7639) ;  /* 0xfffffffc00f09947 */ /* 0x001fea000383ffff */
[----:B------:R-:W-:Y:S05]  /*18220*/  BRA `(.L_x_7769) ;  /* 0xffffffc0000c7947 */ /* 0x000fea000383ffff */
.L_x_7770:
        /* <DEDUP_REMOVED lines=13> */
.L_x_16285:


//--------------------- .text._ZN7cutlass13device_kernelIN5flash11enable_sm90INS1_16FlashAttnFwdSm90INS1_25CollectiveMainloopFwdSm90ILi2EN4cute5tupleIJNS5_1CILi1EEES8_S8_EEENS6_IJNS7_ILi128EEENS7_ILi160EEESA_EEELi128ENS_12float_e4m3_tEfNS_4arch4Sm90ELb0ELb0ELb1ELb1ELb1ELb1ELb0ELb1ELb1ELb1ELb1ELb0EEENS1_21CollectiveEpilogueFwdINS6_IJSA_SA_SB_EEES9_NS_10bfloat16_tESF_Li256ELb1ELb1ELb1ELb1EEENS1_36VarlenDynamicPersistentTileSchedulerILi128ELi160ELi256ELi128ELb1ELb1ELb1ELb0ELb1ELb1EEEEEEEEEvNT_6ParamsE --------------------------
	.section	.text._ZN7cutlass13device_kernelIN5flash11enable_sm90INS1_16FlashAttnFwdSm90INS1_25CollectiveMainloopFwdSm90ILi2EN4cute5tupleIJNS5_1CILi1EEES8_S8_EEENS6_IJNS7_ILi128EEENS7_ILi160EEESA_EEELi128ENS_12float_e4m3_tEfNS_4arch4Sm90ELb0ELb0ELb1ELb1ELb1ELb1ELb0ELb1ELb1ELb1ELb1ELb0EEENS1_21CollectiveEpilogueFwdINS6_IJSA_SA_SB_EEES9_NS_10bfloat16_tESF_Li256ELb1ELb1ELb1ELb1EEENS1_36VarlenDynamicPersistentTileSchedulerILi128ELi160ELi256ELi128ELb1ELb1ELb1ELb0ELb1ELb1EEEEEEEEEvNT_6ParamsE,"ax",@progbits
	.align	128
.text._ZN7cutlass13device_kernelIN5flash11enable_sm90INS1_16FlashAttnFwdSm90INS1_25CollectiveMainloopFwdSm90ILi2EN4cute5tupleIJNS5_1CILi1EEES8_S8_EEENS6_IJNS7_ILi128EEENS7_ILi160EEESA_EEELi128ENS_12float_e4m3_tEfNS_4arch4Sm90ELb0ELb0ELb1ELb1ELb1ELb1ELb0ELb1ELb1ELb1ELb1ELb0EEENS1_21CollectiveEpilogueFwdINS6_IJSA_SA_SB_EEES9_NS_10bfloat16_tESF_Li256ELb1ELb1ELb1ELb1EEENS1_36VarlenDynamicPersistentTileSchedulerILi128ELi160ELi256ELi128ELb1ELb1ELb1ELb0ELb1ELb1EEEEEEEEEvNT_6ParamsE:
        .type           _ZN7cutlass13device_kernelIN5flash11enable_sm90INS1_16FlashAttnFwdSm90INS1_25CollectiveMainloopFwdSm90ILi2EN4cute5tupleIJNS5_1CILi1EEES8_S8_EEENS6_IJNS7_ILi128EEENS7_ILi160EEESA_EEELi128ENS_12float_e4m3_tEfNS_4arch4Sm90ELb0ELb0ELb1ELb1ELb1ELb1ELb0ELb1ELb1ELb1ELb1ELb0EEENS1_21CollectiveEpilogueFwdINS6_IJSA_SA_SB_EEES9_NS_10bfloat16_tESF_Li256ELb1ELb1ELb1ELb1EEENS1_36VarlenDynamicPersistentTileSchedulerILi128ELi160ELi256ELi128ELb1ELb1ELb1ELb0ELb1ELb1EEEEEEEEEvNT_6ParamsE,@function
        .size           _ZN7cutlass13device_kernelIN5flash11enable_sm90INS1_16FlashAttnFwdSm90INS1_25CollectiveMainloopFwdSm90ILi2EN4cute5tupleIJNS5_1CILi1EEES8_S8_EEENS6_IJNS7_ILi128EEENS7_ILi160EEESA_EEELi128ENS_12float_e4m3_tEfNS_4arch4Sm90ELb0ELb0ELb1ELb1ELb1ELb1ELb0ELb1ELb1ELb1ELb1ELb0EEENS1_21CollectiveEpilogueFwdINS6_IJSA_SA_SB_EEES9_NS_10bfloat16_tESF_Li256ELb1ELb1ELb1ELb1EEENS1_36VarlenDynamicPersistentTileSchedulerILi128ELi160ELi256ELi128ELb1ELb1ELb1ELb0ELb1ELb1EEEEEEEEEvNT_6ParamsE,(.L_x_16286 - _ZN7cutlass13device_kernelIN5flash11enable_sm90INS1_16FlashAttnFwdSm90INS1_25CollectiveMainloopFwdSm90ILi2EN4cute5tupleIJNS5_1CILi1EEES8_S8_EEENS6_IJNS7_ILi128EEENS7_ILi160EEESA_EEELi128ENS_12float_e4m3_tEfNS_4arch4Sm90ELb0ELb0ELb1ELb1ELb1ELb1ELb0ELb1ELb1ELb1ELb1ELb0EEENS1_21CollectiveEpilogueFwdINS6_IJSA_SA_SB_EEES9_NS_10bfloat16_tESF_Li256ELb1ELb1ELb1ELb1EEENS1_36VarlenDynamicPersistentTileSchedulerILi128ELi160ELi256ELi128ELb1ELb1ELb1ELb0ELb1ELb1EEEEEEEEEvNT_6ParamsE)
        .other          _ZN7cutlass13device_kernelIN5flash11enable_sm90INS1_16FlashAttnFwdSm90INS1_25CollectiveMainloopFwdSm90ILi2EN4cute5tupleIJNS5_1CILi1EEES8_S8_EEENS6_IJNS7_ILi128EEENS7_ILi160EEESA_EEELi128ENS_12float_e4m3_tEfNS_4arch4Sm90ELb0ELb0ELb1ELb1ELb1ELb1ELb0ELb1ELb1ELb1ELb1ELb0EEENS1_21CollectiveEpilogueFwdINS6_IJSA_SA_SB_EEES9_NS_10bfloat16_tESF_Li256ELb1ELb1ELb1ELb1EEENS1_36VarlenDynamicPersistentTileSchedulerILi128ELi160ELi256ELi128ELb1ELb1ELb1ELb0ELb1ELb1EEEEEEEEEvNT_6ParamsE,@"STO_CUDA_ENTRY STV_DEFAULT"
_ZN7cutlass13device_kernelIN5flash11enable_sm90INS1_16FlashAttnFwdSm90INS1_25CollectiveMainloopFwdSm90ILi2EN4cute5tupleIJNS5_1CILi1EEES8_S8_EEENS6_IJNS7_ILi128EEENS7_ILi160EEESA_EEELi128ENS_12float_e4m3_tEfNS_4arch4Sm90ELb0ELb0ELb1ELb1ELb1ELb1ELb0ELb1ELb1ELb1ELb1ELb0EEENS1_21CollectiveEpilogueFwdINS6_IJSA_SA_SB_EEES9_NS_10bfloat16_tESF_Li256ELb1ELb1ELb1ELb1EEENS1_36VarlenDynamicPersistentTileSchedulerILi128ELi160ELi256ELi128ELb1ELb1ELb1ELb0ELb1ELb1EEEEEEEEEvNT_6ParamsE:
[----:B------:R-:W0:Y:S02]  /*0000*/  LDC R1, c[0x0][0x28] ;  /* 0x00000a00ff017b82 */ /* 0x000e240000000800 */
[----:B0-----:R-:W-:Y:S01]  /*0010*/  VIADD R1, R1, 0xffffff90 ;  /* 0xffffff9001017836 */ /* 0x001fe20000000000 */
[----:B------:R-:W0:Y:S01]  /*0020*/  S2R R3, SR_TID.X ;  /* 0x0000000000037919 */ /* 0x000e220000002100 */
[----:B------:R-:W-:Y:S01]  /*0030*/  ELECT P0, URZ, PT ;  /* 0x00000000003f782f */ /* 0x000fe20003800000 */
[----:B------:R-:W-:Y:S01]  /*0040*/  BSSY B0, `(.L_x_7771) ;  /* 0x000000d000007945 */ /* 0x000fe20003800000 */
[----:B0-----:R-:W-:-:S05]  /*0050*/  SHF.R.U32.HI R0, RZ, 0x5, R3 ;  /* 0x00000005ff007819 */ /* 0x001fca0000011603 */
        /* <DEDUP_REMOVED lines=11> */
.L_x_7772:
[----:B------:R-:W-:Y:S05]  /*0110*/  BSYNC B0 ;  /* 0x0000000000007941 */ /* 0x000fea0003800000 */
.L_x_7771:
[----:B------:R-:W-:Y:S01]  /*0120*/  VOTEU.ANY UP0, P0 ;  /* 0x00000000003f7886 */ /* 0x000fe20000000100 */
[----:B------:R-:W0:Y:S01]  /*0130*/  SHFL.IDX PT, R2, R0, RZ, 0x1f ;  /* 0x00001fff00027589 */ /* 0x000e2200000e0000 */
[----:B------:R-:W-:Y:S01]  /*0140*/  UMOV UR4, 0x80 ;  /* 0x0000008000047882 */ /* 0x000fe20000000000 */
[----:B------:R-:W-:Y:S01]  /*0150*/  UMOV UR7, 0x100 ;  /* 0x0000010000077882 */ /* 0x000fe20000000000 */
[----:B------:R-:W-:Y:S01]  /*0160*/  SHF.R.U32.HI R3, RZ, 0x7, R3 ;  /* 0x00000007ff037819 */ /* 0x000fe20000011603 */
[----:B------:R-:W1:Y:S01]  /*0170*/  @UP0 S2UR UR8, SR_CgaCtaId ;  /* 0x00000000000809c3 */ /* 0x000e620000008800 */
[----:B------:R-:W-:Y:S01]  /*0180*/  @UP0 UMOV UR6, 0x400 ;  /* 0x0000040000060882 */ /* 0x000fe20000000000 */
[----:B------:R-:W-:-:S04]  /*0190*/  @UP0 UIADD3 UR4, -UR4, 0x100000, URZ ;  /* 0x0010000004040890 */ /* 0x000fc8000fffe13f */
[----:B------:R-:W-:Y:S02]  /*01a0*/  @UP0 USHF.L.U32 UR5, UR4, 0xb, URZ ;  /* 0x0000000b04050899 */ /* 0x000fe4000800063f */
[----:B------:R-:W-:Y:S01]  /*01b0*/  @UP0 USHF.L.U32 UR4, UR4, 0x1, URZ ;  /* 0x0000000104040899 */ /* 0x000fe2000800063f */
[----:B------:R-:W-:Y:S01]  /*01c0*/  VOTEU.ANY UP1, P0 ;  /* 0x00000000003f7886 */ /* 0x000fe20000020100 */
[----:B0-----:R-:W-:Y:S02]  /*01d0*/  ISETP.NE.AND P1, PT, R2, RZ, PT ;  /* 0x000000ff0200720c */ /* 0x001fe40003f25270 */
[----:B------:R0:W2:Y:S01]  /*01e0*/  SHFL.IDX PT, R2, R3, RZ, 0x1f ;  /* 0x00001fff03027589 */ /* 0x0000a200000e0000 */
[----:B-1----:R-:W-:Y:S02]  /*01f0*/  @UP0 ULEA UR8, UR8, UR6, 0x18 ;  /* 0x0000000608080291 */ /* 0x002fe4000f8ec03f */
[----:B------:R-:W-:-:S04]  /*0200*/  @UP0 UIADD3 UR6, -UR7, 0x100000, URZ ;  /* 0x0010000007060890 */ /* 0x000fc8000fffe13f */
[----:B------:R-:W-:Y:S02]  /*0210*/  @UP0 USHF.L.U32 UR7, UR6, 0xb, URZ ;  /* 0x0000000b06070899 */ /* 0x000fe4000800063f */
[----:B------:R-:W-:Y:S01]  /*0220*/  @UP0 USHF.L.U32 UR6, UR6, 0x1, URZ ;  /* 0x0000000106060899 */ /* 0x000fe2000800063f */
[----:B------:R-:W-:Y:S01]  /*0230*/  VOTEU.ANY UP0, P0 ;  /* 0x00000000003f7886 */ /* 0x000fe20000000100 */
[----:B------:R-:W1:Y:S04]  /*0240*/  FENCE.VIEW.ASYNC.S ;  /* 0x00000000000073c6 */ /* 0x000e680000000000 */
[----:B-1----:R0:W1:Y:S06]  /*0250*/  @UP0 SYNCS.EXCH.64 URZ, [UR8+0x22800], UR4 ;  /* 0x02280004083f05b2 */ /* 0x00206c0008000100 */
[----:B------:R0:W3:Y:S02]  /*0260*/  @UP1 SYNCS.EXCH.64 URZ, [UR8+0x22820], UR6 ;  /* 0x02282006083f15b2 */ /* 0x0000e40008000100 */
        /* <DEDUP_REMOVED lines=17> */
[----:B------:R0:W0:Y:S01]  /*0380*/  SYNCS.EXCH.64 URZ, [UR8+0x22848], UR6 ;  /* 0x02284806083f75b2 */ /* 0x0000220008000100 */
[----:B------:R-:W-:Y:S01]  /*0390*/  NOP ;  /* 0x0000000000007918 */ /* 0x000fe20000000000 */
.L_x_7773:
        /* <DEDUP_REMOVED lines=22> */
.L_x_7774:
        /* <DEDUP_REMOVED lines=18> */
.L_x_7775:
        /* <DEDUP_REMOVED lines=22> */
.L_x_7776:
[----:B------:R-:W5:Y:S01]  /*0780*/  SHFL.IDX PT, R4, R0, RZ, 0x1f ;  /* 0x00001fff00047589 */ /* 0x000f6200000e0000 */
[----:B------:R-:W-:Y:S01]  /*0790*/  NOP ;  /* 0x0000000000007918 */ /* 0x000fe20000000000 */
[----:B------:R-:W0:Y:S01]  /*07a0*/  S2R R3, SR_CgaCtaId ;  /* 0x0000000000037919 */ /* 0x000e220000008800 */
[----:B-----5:R-:W-:-:S13]  /*07b0*/  ISETP.NE.AND P0, PT, R4, RZ, PT ;  /* 0x000000ff0400720c */ /* 0x020fda0003f05270 */
        /* <DEDUP_REMOVED lines=19> */
.L_x_7777:
[----:B--2---:R-:W-:Y:S01]  /*08f0*/  ISETP.NE.AND P0, PT, R2, RZ, PT ;  /* 0x000000ff0200720c */ /* 0x004fe20003f05270 */
[----:B------:R-:W-:Y:S01]  /*0900*/  IMAD.MOV.U32 R2, RZ, RZ, 0x1 ;  /* 0x00000001ff027424 */ /* 0x000fe200078e00ff */
[----:B------:R-:W-:Y:S01]  /*0910*/  NOP ;  /* 0x0000000000007918 */ /* 0x000fe20000000000 */
[----:B------:R-:W-:Y:S01]  /*0920*/  ULDC.64 UR36, c[0x0][0x208] ;  /* 0x0000820000247ab9 */ /* 0x000fe20000000a00 */
[----:B------:R-:W-:Y:S02]  /*0930*/  BSSY B8, `(.L_x_7778) ;  /* 0x0002275000087945 */ /* 0x000fe40003800000 */
[----:B------:R-:W-:-:S05]  /*0940*/  SEL R2, R2, 0x2, !P0 ;  /* 0x0000000202027807 */ /* 0x000fca0004000000 */
[----:B------:R2:W-:Y:S01]  /*0950*/  STL [R1+0x20], R2 ;  /* 0x0000200201007387 */ /* 0x0005e20000100800 */
[----:B01-34-:R-:W-:Y:S06]  /*0960*/  BAR.SYNC.DEFER_BLOCKING 0x0 ;  /* 0x0000000000007b1d */ /* 0x01bfec0000010000 */
[----:B------:R-:W-:Y:S05]  /*0970*/  @!P0 BRA `(.L_x_7779) ;  /* 0x000001a000488947 */ /* 0x000fea0003800000 */
.L_x_7780:
[----:B------:R-:W-:-:S08]  /*0980*/  NOP ;  /* 0x0000000000007918 */ /* 0x000fd00000000000 */
[----:B------:R-:W0:Y:S02]  /*0990*/  USETMAXREG.TRY_ALLOC.CTAPOOL UP0, 0xe8 ;  /* 0x000000e8000079c8 */ /* 0x000e240008000600 */
[----:B0-----:R-:W-:-:S13]  /*09a0*/  PLOP3.LUT P0, PT, PT, PT, UP0, 0x80, 0x0 ;  /* 0x000000000000781c */ /* 0x001fda0003f0f008 */
[----:B------:R-:W-:Y:S05]  /*09b0*/  @!P0 BRA `(.L_x_7780) ;  /* 0xfffffffc00f08947 */ /* 0x000fea000383ffff */
[----:B------:R-:W2:Y:S01]  /*09c0*/  S2R R0, SR_TID.X ;  /* 0x0000000000007919 */ /* 0x000ea20000002100 */
[----:B------:R-:W-:Y:S01]  /*09d0*/  MOV R18, 0x400 ;  /* 0x0000040000127802 */ /* 0x000fe20000000f00 */
[----:B------:R-:W-:Y:S01]  /*09e0*/  ULDC UR4, c[0x0][0xc3c] ;  /* 0x00030f0000047ab9 */ /* 0x000fe20000000800 */
[----:B--2---:R-:W-:Y:S02]  /*09f0*/  SHF.R.U32.HI R2, RZ, 0x7, R0 ;  /* 0x00000007ff027819 */ /* 0x004fe40000011600 */
[----:B------:R-:W0:Y:S01]  /*0a00*/  S2R R0, SR_CgaCtaId ;  /* 0x0000000000007919 */ /* 0x000e220000008800 */
[----:B------:R-:W-:Y:S06]  /*0a10*/  BAR.ARV 0x8, 0x180 ;  /* 0x0206000000007b1d */ /* 0x000fec0000002000 */
[----:B------:R-:W-:-:S13]  /*0a20*/  ISETP.NE.AND P0, PT, R2, 0x1, PT ;  /* 0x000000010200780c */ /* 0x000fda0003f05270 */
[----:B------:R-:W-:Y:S08]  /*0a30*/  @!P0 BAR.ARV 0x9, 0x100 ;  /* 0x0244000000008b1d */ /* 0x000ff00000002000 */
[----:B------:R-:W-:Y:S01]  /*0a40*/  BAR.SYNC.DEFER_BLOCKING 0x5, 0x180 ;  /* 0x0146000000007b1d */ /* 0x000fe20000010000 */
[----:B0-----:R-:W-:-:S05]  /*0a50*/  LEA R18, R0, R18, 0x18 ;  /* 0x0000001200127211 */ /* 0x001fca00078ec0ff */
[----:B------:R-:W0:Y:S02]  /*0a60*/  LDS.128 R28, [R18+0x228d0] ;  /* 0x0228d000121c7984 */ /* 0x000e240000000c00 */
[----:B------:R-:W-:Y:S06]  /*0a70*/  BAR.ARV 0x4, 0x180 ;  /* 0x0106000000007b1d */ /* 0x000fec0000002000 */
[----:B0-----:R-:W-:-:S13]  /*0a80*/  ISETP.GE.AND P0, PT, R31, UR4, PT ;  /* 0x000000041f007c0c */ /* 0x001fda000bf06270 */
[----:B------:R-:W-:Y:S05]  /*0a90*/  @P0 BRA `(.L_x_7781) ;  /* 0x0000022400780947 */ /* 0x000fea0003800000 */
[----:B------:R-:W2:Y:S01]  /*0aa0*/  LDL.LU R13, [R1+0x20] ;  /* 0x00002000010d7983 */ /* 0x000ea20000300800 */
[----:B------:R-:W0:Y:S02]  /*0ab0*/  S2R R0, SR_TID.X ;  /* 0x0000000000007919 */ /* 0x000e240000002100 */
[----:B0-----:R-:W-:-:S05]  /*0ac0*/  VIADD R12, R0, 0xffffff80 ;  /* 0xffffff80000c7836 */ /* 0x001fca0000000000 */
[----:B------:R-:W-:-:S04]  /*0ad0*/  SHF.R.S32.HI R0, RZ, 0x1f, R12 ;  /* 0x0000001fff007819 */ /* 0x000fc8000001140c */
[----:B------:R-:W-:-:S04]  /*0ae0*/  LEA.HI R2, R0, R12, RZ, 0x7 ;  /* 0x0000000c00027211 */ /* 0x000fc800078f38ff */
[----:B------:R-:W-:-:S05]  /*0af0*/  LOP3.LUT R3, R2, 0xffffff80, RZ, 0xc0, !PT ;  /* 0xffffff8002037812 */ /* 0x000fca00078ec0ff */
[----:B------:R-:W-:-:S05]  /*0b00*/  IMAD.IADD R11, R12, 0x1, -R3 ;  /* 0x000000010c0b7824 */ /* 0x000fca00078e0a03 */
[----:B------:R-:W-:-:S04]  /*0b10*/  SHF.R.S32.HI R6, RZ, 0x1f, R11 ;  /* 0x0000001fff067819 */ /* 0x000fc8000001140b */
[----:B------:R-:W-:-:S04]  /*0b20*/  LEA.HI R8, R6, R11, RZ, 0x2 ;  /* 0x0000000b06087211 */ /* 0x000fc800078f10ff */
[--C-:B------:R-:W-:Y:S02]  /*0b30*/  SHF.R.S32.HI R5, RZ, 0x2, R8.reuse ;  /* 0x00000002ff057819 */ /* 0x100fe40000011408 */
[----:B------:R-:W-:Y:S02]  /*0b40*/  SHF.R.S32.HI R4, RZ, 0x1f, R8 ;  /* 0x0000001fff047819 */ /* 0x000fe40000011408 */
[----:B------:R-:W-:Y:S02]  /*0b50*/  SHF.R.S32.HI R14, RZ, 0x7, R2 ;  /* 0x00000007ff0e7819 */ /* 0x000fe40000011402 */
[----:B------:R-:W-:Y:S02]  /*0b60*/  LEA.HI R3, R4, R5, RZ, 0x3 ;  /* 0x0000000504037211 */ /* 0x000fe400078f18ff */
[----:B------:R-:W-:Y:S02]  /*0b70*/  LEA.HI R4, R0, R12, RZ, 0x4 ;  /* 0x0000000c00047211 */ /* 0x000fe400078f20ff */
[----:B------:R-:W-:-:S02]  /*0b80*/  LOP3.LUT R10, R3, 0xfffffff8, RZ, 0xc0, !PT ;  /* 0xfffffff8030a7812 */ /* 0x000fc400078ec0ff */
[----:B------:R-:W-:Y:S02]  /*0b90*/  LEA.HI R2, R2, R14, RZ, 0x1 ;  /* 0x0000000e02027211 */ /* 0x000fe400078f08ff */
[----:B------:R-:W-:Y:S02]  /*0ba0*/  LEA.HI R6, R6, R11, RZ, 0x5 ;  /* 0x0000000b06067211 */ /* 0x000fe400078f28ff */
[----:B------:R-:W-:Y:S02]  /*0bb0*/  LEA.HI R3, R0, R12, RZ, 0x5 ;  /* 0x0000000c00037211 */ /* 0x000fe400078f28ff */
[----:B------:R-:W-:Y:S02]  /*0bc0*/  SHF.R.S32.HI R7, RZ, 0x4, R4 ;  /* 0x00000004ff077819 */ /* 0x000fe40000011404 */
[----:B------:R-:W-:Y:S02]  /*0bd0*/  IADD3 R9, R5, -R10, RZ ;  /* 0x8000000a05097210 */ /* 0x000fe40007ffe0ff */
[----:B------:R-:W-:-:S02]  /*0be0*/  SHF.R.S32.HI R6, RZ, 0x5, R6 ;  /* 0x00000005ff067819 */ /* 0x000fc40000011406 */
[----:B------:R-:W-:Y:S01]  /*0bf0*/  LOP3.LUT R2, R2, 0x3fffffe, RZ, 0xc0, !PT ;  /* 0x03fffffe02027812 */ /* 0x000fe200078ec0ff */
[----:B------:R-:W-:Y:S01]  /*0c00*/  IMAD.SHL.U32 R3, R3, 0x20, RZ ;  /* 0x0000002003037824 */ /* 0x000fe200078e00ff */
[C---:B------:R-:W-:Y:S02]  /*0c10*/  LOP3.LUT R5, R4.reuse, 0x3fffff0, RZ, 0xc0, !PT ;  /* 0x03fffff004057812 */ /* 0x040fe400078ec0ff */
[----:B------:R-:W-:Y:S01]  /*0c20*/  LEA.HI R4, R4, R7, RZ, 0x1 ;  /* 0x0000000704047211 */ /* 0x000fe200078f08ff */
[----:B------:R-:W-:Y:S01]  /*0c30*/  IMAD.IADD R2, R14, 0x1, -R2 ;  /* 0x000000010e027824 */ /* 0x000fe200078e0a02 */
[----:B------:R-:W-:Y:S01]  /*0c40*/  LEA R9, R6, R9, 0x4 ;  /* 0x0000000906097211 */ /* 0x000fe200078e20ff */
[----:B------:R-:W-:Y:S01]  /*0c50*/  IMAD.IADD R5, R12, 0x1, -R5 ;  /* 0x000000010c057824 */ /* 0x000fe200078e0a05 */
[----:B------:R-:W-:Y:S02]  /*0c60*/  LOP3.LUT R4, R4, 0x1ffffffe, RZ, 0xc0, !PT ;  /* 0x1ffffffe04047812 */ /* 0x000fe400078ec0ff */
[----:B------:R-:W-:Y:S01]  /*0c70*/  LOP3.LUT R200, R3, 0xfffffc00, RZ, 0xc0, !PT ;  /* 0xfffffc0003c87812 */ /* 0x000fe200078ec0ff */
[----:B------:R-:W-:Y:S01]  /*0c80*/  IMAD R6, R2, 0x40, R9 ;  /* 0x0000004002067824 */ /* 0x000fe200078e0209 */
[----:B------:R-:W-:Y:S01]  /*0c90*/  LEA.HI R2, R0, R12, RZ, 0x2 ;  /* 0x0000000c00027211 */ /* 0x000fe200078f10ff */
[----:B------:R-:W-:-:S02]  /*0ca0*/  IMAD.IADD R4, R7, 0x1, -R4 ;  /* 0x0000000107047824 */ /* 0x000fc400078e0a04 */
[----:B------:R-:W-:Y:S01]  /*0cb0*/  IMAD R5, R5, 0x40, R200 ;  /* 0x0000004005057824 */ /* 0x000fe200078e02c8 */
[----:B------:R-:W-:-:S03]  /*0cc0*/  SHF.R.S32.HI R190, RZ, 0x2, R2 ;  /* 0x00000002ffbe7819 */ /* 0x000fc60000011402 */
[----:B------:R-:W-:Y:S01]  /*0cd0*/  IMAD R3, R4, 0x8, R5 ;  /* 0x0000000804037824 */ /* 0x000fe200078e0205 */
[----:B------:R-:W-:Y:S01]  /*0ce0*/  LEA.HI R4, R0, R12, RZ, 0x3 ;  /* 0x0000000c00047211 */ /* 0x000fe200078f18ff */
[----:B------:R-:W-:Y:S01]  /*0cf0*/  VIADD R9, R190, 0x40 ;  /* 0x00000040be097836 */ /* 0x000fe20000000000 */
[----:B------:R-:W-:Y:S02]  /*0d00*/  LOP3.LUT R0, R2, 0xfffffffc, RZ, 0xc0, !PT ;  /* 0xfffffffc02007812 */ /* 0x000fe400078ec0ff */
[----:B------:R0:W-:Y:S01]  /*0d10*/  STL [R1+0x6c], R3 ;  /* 0x00006c0301007387 */ /* 0x0001e20000100800 */
[----:B------:R-:W-:Y:S02]  /*0d20*/  LOP3.LUT R208, R4, 0xfffffff8, RZ, 0xc0, !PT ;  /* 0xfffffff804d07812 */ /* 0x000fe400078ec0ff */
[C---:B------:R-:W-:Y:S02]  /*0d30*/  IMAD.IADD R5, R12.reuse, 0x1, -R0 ;  /* 0x000000010c057824 */ /* 0x040fe400078e0a00 */
[----:B------:R-:W-:-:S02]  /*0d40*/  IADD3 R208, R12, -R208, RZ ;  /* 0x800000d00cd07210 */ /* 0x000fc40007ffe0ff */
[----:B0-----:R-:W-:Y:S02]  /*0d50*/  SHF.R.S32.HI R3, RZ, 0x1f, R2 ;  /* 0x0000001fff037819 */ /* 0x001fe40000011402 */
[----:B------:R-:W-:Y:S02]  /*0d60*/  SHF.R.S32.HI R2, RZ, 0x3, R4 ;  /* 0x00000003ff027819 */ /* 0x000fe40000011404 */
[----:B------:R-:W-:Y:S02]  /*0d70*/  SHF.R.S32.HI R2, RZ, 0x1f, R9 ;  /* 0x0000001fff027819 */ /* 0x000fe40000011409 */
[----:B------:R-:W-:Y:S01]  /*0d80*/  LEA.HI R3, R3, R190, RZ, 0x3 ;  /* 0x000000be03037211 */ /* 0x000fe200078f18ff */
[----:B------:R-:W-:Y:S01]  /*0d90*/  IMAD.SHL.U32 R197, R9, 0x80, RZ ;  /* 0x0000008009c57824 */ /* 0x000fe200078e00ff */
[----:B------:R-:W-:Y:S02]  /*0da0*/  LEA.HI R0, R5, R5, RZ, 0x1 ;  /* 0x0000000505007211 */ /* 0x000fe400078f08ff */
[----:B------:R-:W-:Y:S01]  /*0db0*/  LEA.HI R2, R2, R9, RZ, 0x3 ;  /* 0x0000000902027211 */ /* 0x000fe200078f18ff */
[----:B------:R-:W-:Y:S01]  /*0dc0*/  IMAD.SHL.U32 R199, R208, 0x8, RZ ;  /* 0x00000008d0c77824 */ /* 0x000fe200078e00ff */
[----:B------:R-:W-:Y:S01]  /*0dd0*/  LOP3.LUT R3, R3, 0xfffffff8, RZ, 0xc0, !PT ;  /* 0xfffffff803037812 */ /* 0x000fe200078ec0ff */
[----:B------:R-:W-:Y:S01]  /*0de0*/  IMAD.SHL.U32 R16, R5, 0x10, RZ ;  /* 0x0000001005107824 */ /* 0x000fe200078e00ff */
[----:B------:R-:W-:Y:S01]  /*0df0*/  LOP3.LUT R0, R0, 0x1ffffffe, RZ, 0xc0, !PT ;  /* 0x1ffffffe00007812 */ /* 0x000fe200078ec0ff */
[----:B------:R-:W-:Y:S01]  /*0e00*/  IMAD.SHL.U32 R2, R2, 0x80, RZ ;  /* 0x0000008002027824 */ /* 0x000fe200078e00ff */
[----:B------:R-:W-:Y:S01]  /*0e10*/  LOP3.LUT R197, R197, 0x380, RZ, 0xc0, !PT ;  /* 0x00000380c5c57812 */ /* 0x000fe200078ec0ff */
[----:B------:R-:W-:Y:S01]  /*0e20*/  IMAD.IADD R201, R190, 0x1, -R3 ;  /* 0x00000001bec97824 */ /* 0x000fe200078e0a03 */
[----:B------:R-:W-:Y:S01]  /*0e30*/  LOP3.LUT R8, R8, 0x7ffffffc, RZ, 0xc0, !PT ;  /* 0x7ffffffc08087812 */ /* 0x000fe200078ec0ff */
[C---:B------:R-:W-:Y:S01]  /*0e40*/  IMAD.SHL.U32 R22, R5.reuse, 0x8, RZ ;  /* 0x0000000805167824 */ /* 0x040fe200078e00ff */
[----:B------:R-:W-:Y:S01]  /*0e50*/  SHF.R.S32.HI R3, RZ, 0x1f, R199 ;  /* 0x0000001fff037819 */ /* 0x000fe200000114c7 */
[----:B------:R-:W-:Y:S01]  /*0e60*/  IMAD.IADD R0, R5, 0x1, -R0 ;  /* 0x0000000105007824 */ /* 0x000fe200078e0a00 */
[----:B------:R-:W-:Y:S01]  /*0e70*/  SHF.R.U32.HI R5, RZ, 0x3, R197 ;  /* 0x00000003ff057819 */ /* 0x000fe200000116c5 */
[----:B------:R-:W-:Y:S01]  /*0e80*/  VIADD R7, R190, 0x80 ;  /* 0x00000080be077836 */ /* 0x000fe20000000000 */
[----:B------:R-:W-:-:S02]  /*0e90*/  LOP3.LUT R3, R197, 0x70, R16, 0xf8, !PT ;  /* 0x00000070c5037812 */ /* 0x000fc400078ef810 */
[----:B------:R-:W-:Y:S01]  /*0ea0*/  LOP3.LUT R204, R2, 0xfffffc00, RZ, 0xc0, !PT ;  /* 0xfffffc0002cc7812 */ /* 0x000fe200078ec0ff */
[----:B------:R-:W-:Y:S01]  /*0eb0*/  IMAD.IADD R8, R11, 0x1, -R8 ;  /* 0x000000010b087824 */ /* 0x000fe200078e0a08 */
[----:B------:R-:W-:Y:S02]  /*0ec0*/  SHF.R.S32.HI R4, RZ, 0x1f, R7 ;  /* 0x0000001fff047819 */ /* 0x000fe40000011407 */
[----:B------:R-:W-:Y:S01]  /*0ed0*/  LOP3.LUT R3, R204, R3, R5, 0xf6, !PT ;  /* 0x00000003cc037212 */ /* 0x000fe200078ef605 */
[----:B------:R-:W-:Y:S01]  /*0ee0*/  IMAD.SHL.U32 R14, R8, 0x2, RZ ;  /* 0x00000002080e7824 */ /* 0x000fe200078e00ff */
[----:B------:R-:W-:Y:S01]  /*0ef0*/  LEA.HI R4, R4, R7, RZ, 0x3 ;  /* 0x0000000704047211 */ /* 0x000fe200078f18ff */
[----:B------:R-:W-:Y:S02]  /*0f00*/  VIADD R207, R199, 0x40 ;  /* 0x00000040c7cf7836 */ /* 0x000fe40000000000 */
[----:B------:R-:W-:Y:S01]  /*0f10*/  IMAD.IADD R2, R18, 0x1, R3 ;  /* 0x0000000112027824 */ /* 0x000fe200078e0203 */
[C---:B------:R-:W-:Y:S01]  /*0f20*/  IADD3 R12, R14.reuse, 0x18, RZ ;  /* 0x000000180e0c7810 */ /* 0x040fe20007ffe0ff */
[----:B------:R-:W-:Y:S01]  /*0f30*/  STL [R1+0x64], R6 ;  /* 0x0000640601007387 */ /* 0x000fe20000100800 */
[----:B------:R-:W-:Y:S01]  /*0f40*/  VIADD R11, R14, 0x20 ;  /* 0x000000200e0b7836 */ /* 0x000fe20000000000 */
[----:B------:R-:W-:Y:S01]  /*0f50*/  SHF.L.U32 R4, R4, 0x7, RZ ;  /* 0x0000000704047819 */ /* 0x000fe200000006ff */
[C---:B------:R-:W-:Y:S01]  /*0f60*/  VIADD R10, R14.reuse, 0x28 ;  /* 0x000000280e0a7836 */ /* 0x040fe20000000000 */
[----:B------:R-:W-:Y:S01]  /*0f70*/  STL [R1+0x28], R14 ;  /* 0x0000280e01007387 */ /* 0x000fe20000100800 */
[C---:B------:R-:W-:Y:S01]  /*0f80*/  VIADD R9, R14.reuse, 0x30 ;  /* 0x000000300e097836 */ /* 0x040fe20000000000 */
[----:B------:R-:W-:Y:S01]  /*0f90*/  SHF.L.U32 R198, R7, 0x7, RZ ;  /* 0x0000000707c67819 */ /* 0x000fe200000006ff */
[C---:B------:R-:W-:Y:S01]  /*0fa0*/  VIADD R8, R14.reuse, 0x38 ;  /* 0x000000380e087836 */ /* 0x040fe20000000000 */
[----:B------:R0:W-:Y:S01]  /*0fb0*/  STL [R1+0x60], R2 ;  /* 0x0000600201007387 */ /* 0x0001e20000100800 */
[----:B------:R-:W-:Y:S01]  /*0fc0*/  SHF.R.S32.HI R5, RZ, 0x1f, R207 ;  /* 0x0000001fff057819 */ /* 0x000fe200000114cf */
[C---:B------:R-:W-:Y:S01]  /*0fd0*/  VIADD R5, R14.reuse, 0x48 ;  /* 0x000000480e057836 */ /* 0x040fe20000000000 */
[----:B------:R-:W-:-:S02]  /*0fe0*/  IADD3 R7, R14, 0x40, RZ ;  /* 0x000000400e077810 */ /* 0x000fc40007ffe0ff */
[----:B------:R-:W-:Y:S01]  /*0ff0*/  LOP3.LUT R205, R4, 0xfffffc00, RZ, 0xc0, !PT ;  /* 0xfffffc0004cd7812 */ /* 0x000fe200078ec0ff */
[C---:B------:R-:W-:Y:S02]  /*1000*/  VIADD R4, R14.reuse, 0x50 ;  /* 0x000000500e047836 */ /* 0x040fe40000000000 */
[----:B0-----:R-:W-:Y:S02]  /*1010*/  VIADD R2, R14, 0x58 ;  /* 0x000000580e027836 */ /* 0x001fe40000000000 */
[----:B------:R-:W-:Y:S02]  /*1020*/  IMAD R0, R0, 0x8, R6 ;  /* 0x0000000800007824 */ /* 0x000fe400078e0206 */
[C---:B------:R-:W-:Y:S01]  /*1030*/  VIADD R229, R14.reuse, 0x60 ;  /* 0x000000600ee57836 */ /* 0x040fe20000000000 */
[----:B------:R-:W-:Y:S01]  /*1040*/  IADD3 R228, R14, 0x68, RZ ;  /* 0x000000680ee47810 */ /* 0x000fe20007ffe0ff */
[----:B------:R-:W-:Y:S02]  /*1050*/  VIADD R19, R16, 0x40 ;  /* 0x0000004010137836 */ /* 0x000fe40000000000 */
[----:B------:R-:W-:-:S02]  /*1060*/  VIADD R227, R14, 0x70 ;  /* 0x000000700ee37836 */ /* 0x000fc40000000000 */
[----:B------:R-:W-:Y:S01]  /*1070*/  VIADD R226, R14, 0x78 ;  /* 0x000000780ee27836 */ /* 0x000fe20000000000 */
[----:B------:R-:W-:Y:S01]  /*1080*/  MOV R188, RZ ;  /* 0x000000ff00bc7202 */ /* 0x000fe20000000f00 */
[----:B------:R-:W-:Y:S01]  /*1090*/  IMAD.MOV.U32 R212, RZ, RZ, RZ ;  /* 0x000000ffffd47224 */ /* 0x000fe200078e00ff */
[----:B------:R-:W-:Y:S01]  /*10a0*/  LOP3.LUT R198, R198, 0x380, RZ, 0xc0, !PT ;  /* 0x00000380c6c67812 */ /* 0x000fe200078ec0ff */
[----:B------:R-:W-:Y:S01]  /*10b0*/  IMAD.MOV.U32 R193, RZ, RZ, RZ ;  /* 0x000000ffffc17224 */ /* 0x000fe200078e00ff */
[----:B------:R-:W-:Y:S01]  /*10c0*/  SHF.R.S32.HI R17, RZ, 0x1f, R16 ;  /* 0x0000001fff117819 */ /* 0x000fe20000011410 */
[----:B------:R-:W-:Y:S01]  /*10d0*/  IMAD.MOV.U32 R196, RZ, RZ, RZ ;  /* 0x000000ffffc47224 */ /* 0x000fe200078e00ff */
[----:B------:R-:W-:Y:S01]  /*10e0*/  IADD3 R192, R22, 0x20, RZ ;  /* 0x0000002016c07810 */ /* 0x000fe20007ffe0ff */
[----:B------:R-:W-:Y:S01]  /*10f0*/  IMAD.MOV.U32 R194, RZ, RZ, RZ ;  /* 0x000000ffffc27224 */ /* 0x000fe200078e00ff */
[----:B------:R-:W-:Y:S01]  /*1100*/  SHF.R.S32.HI R189, RZ, 0x1f, R19 ;  /* 0x0000001fffbd7819 */ /* 0x000fe20000011413 */
[C---:B------:R-:W-:Y:S01]  /*1110*/  VIADD R216, R14.reuse, 0x8 ;  /* 0x000000080ed87836 */ /* 0x040fe20000000000 */
[----:B--2---:R-:W-:Y:S01]  /*1120*/  LOP3.LUT R195, R13, 0x1, RZ, 0xfc, !PT ;  /* 0x000000010dc37812 */ /* 0x004fe200078efcff */
[----:B------:R-:W-:-:S05]  /*1130*/  VIADD R13, R14, 0x10 ;  /* 0x000000100e0d7836 */ /* 0x000fca0000000000 */
[----:B------:R-:W-:Y:S04]  /*1140*/  STL [R1+0x24], R13 ;  /* 0x0000240d01007387 */ /* 0x000fe80000100800 */
[----:B------:R0:W-:Y:S01]  /*1150*/  STL [R1+0x20], R12 ;  /* 0x0000200c01007387 */ /* 0x0001e20000100800 */
[----:B------:R-:W-:-:S03]  /*1160*/  SHF.R.S32.HI R3, RZ, 0x1f, R13 ;  /* 0x0000001fff037819 */ /* 0x000fc6000001140d */
[----:B------:R1:W-:Y:S04]  /*1170*/  STL [R1+0x1c], R11 ;  /* 0x00001c0b01007387 */ /* 0x0003e80000100800 */
[----:B------:R-:W-:Y:S04]  /*1180*/  STL [R1+0x18], R10 ;  /* 0x0000180a01007387 */ /* 0x000fe80000100800 */
[----:B------:R2:W-:Y:S04]  /*1190*/  STL [R1+0x14], R9 ;  /* 0x0000140901007387 */ /* 0x0005e80000100800 */
[----:B------:R3:W-:Y:S01]  /*11a0*/  STL [R1+0x10], R8 ;  /* 0x0000100801007387 */ /* 0x0007e20000100800 */
[----:B0-----:R-:W-:-:S03]  /*11b0*/  SHF.R.S32.HI R12, RZ, 0x1f, R12 ;  /* 0x0000001fff0c7819 */ /* 0x001fc6000001140c */
[----:B------:R-:W-:Y:S01]  /*11c0*/  STL [R1+0xc], R7 ;  /* 0x00000c0701007387 */ /* 0x000fe20000100800 */
[----:B-1----:R-:W-:-:S03]  /*11d0*/  SHF.R.S32.HI R11, RZ, 0x1f, R11 ;  /* 0x0000001fff0b7819 */ /* 0x002fc6000001140b */
[----:B------:R-:W-:Y:S04]  /*11e0*/  STL [R1+0x8], R5 ;  /* 0x0000080501007387 */ /* 0x000fe80000100800 */
[----:B------:R-:W-:Y:S04]  /*11f0*/  STL [R1+0x4], R4 ;  /* 0x0000040401007387 */ /* 0x000fe80000100800 */
[----:B------:R-:W-:Y:S04]  /*1200*/  STL [R1], R2 ;  /* 0x0000000201007387 */ /* 0x000fe80000100800 */
[----:B------:R0:W-:Y:S01]  /*1210*/  STL [R1+0x5c], R3 ;  /* 0x00005c0301007387 */ /* 0x0001e20000100800 */
[----:B--2---:R-:W-:-:S03]  /*1220*/  SHF.R.S32.HI R9, RZ, 0x1f, R9 ;  /* 0x0000001fff097819 */ /* 0x004fc60000011409 */
[----:B------:R-:W-:Y:S01]  /*1230*/  STL [R1+0x58], R12 ;  /* 0x0000580c01007387 */ /* 0x000fe20000100800 */
[----:B---3--:R-:W-:Y:S02]  /*1240*/  SHF.R.S32.HI R8, RZ, 0x1f, R8 ;  /* 0x0000001fff087819 */ /* 0x008fe40000011408 */
[----:B0-----:R-:W-:Y:S01]  /*1250*/  SHF.R.S32.HI R3, RZ, 0x1f, R10 ;  /* 0x0000001fff037819 */ /* 0x001fe2000001140a */
[----:B------:R-:W-:Y:S04]  /*1260*/  STL [R1+0x54], R11 ;  /* 0x0000540b01007387 */ /* 0x000fe80000100800 */
[----:B------:R0:W-:Y:S01]  /*1270*/  STL [R1+0x50], R3 ;  /* 0x0000500301007387 */ /* 0x0001e20000100800 */
[----:B------:R-:W-:-:S03]  /*1280*/  SHF.R.S32.HI R5, RZ, 0x1f, R5 ;  /* 0x0000001fff057819 */ /* 0x000fc60000011405 */
[----:B------:R-:W-:Y:S01]  /*1290*/  STL [R1+0x4c], R9 ;  /* 0x00004c0901007387 */ /* 0x000fe20000100800 */
[----:B------:R-:W-:Y:S02]  /*12a0*/  SHF.R.S32.HI R4, RZ, 0x1f, R4 ;  /* 0x0000001fff047819 */ /* 0x000fe40000011404 */
[----:B0-----:R-:W-:Y:S01]  /*12b0*/  SHF.R.S32.HI R3, RZ, 0x1f, R7 ;  /* 0x0000001fff037819 */ /* 0x001fe20000011407 */
[----:B------:R-:W-:Y:S04]  /*12c0*/  STL [R1+0x48], R8 ;  /* 0x0000480801007387 */ /* 0x000fe80000100800 */
[----:B------:R0:W-:Y:S04]  /*12d0*/  STL [R1+0x44], R3 ;  /* 0x0000440301007387 */ /* 0x0001e80000100800 */
[----:B------:R-:W-:Y:S01]  /*12e0*/  STL [R1+0x40], R5 ;  /* 0x0000400501007387 */ /* 0x000fe20000100800 */
[----:B0-----:R-:W-:-:S03]  /*12f0*/  SHF.R.S32.HI R3, RZ, 0x1f, R2 ;  /* 0x0000001fff037819 */ /* 0x001fc60000011402 */
[----:B------:R0:W-:Y:S04]  /*1300*/  STL [R1+0x3c], R4 ;  /* 0x00003c0401007387 */ /* 0x0001e80000100800 */
[----:B------:R1:W-:Y:S04]  /*1310*/  STL [R1+0x38], R3 ;  /* 0x0000380301007387 */ /* 0x0003e80000100800 */
[----:B------:R2:W-:Y:S01]  /*1320*/  STL [R1+0x68], R0 ;  /* 0x0000680001007387 */ /* 0x0005e20000100800 */
[----:B------:R-:W-:Y:S02]  /*1330*/  SHF.R.S32.HI R2, RZ, 0x1f, R229 ;  /* 0x0000001fff027819 */ /* 0x000fe400000114e5 */
[----:B0-----:R-:W-:-:S02]  /*1340*/  SHF.R.S32.HI R4, RZ, 0x1f, R228 ;  /* 0x0000001fff047819 */ /* 0x001fc400000114e4 */
[----:B------:R-:W-:Y:S02]  /*1350*/  SHF.R.S32.HI R2, RZ, 0x1f, R226 ;  /* 0x0000001fff027819 */ /* 0x000fe400000114e2 */
[----:B-1----:R-:W-:-:S07]  /*1360*/  SHF.R.S32.HI R3, RZ, 0x1f, R227 ;  /* 0x0000001fff037819 */ /* 0x002fce00000114e3 */
.L_x_7958:
[----:B01--4-:R-:W0:Y:S02]  /*1370*/  LDC.64 R2, c[0x0][0xc88] ;  /* 0x00032200ff027b82 */ /* 0x013e240000000a00 */
[----:B0-----:R-:W-:-:S05]  /*1380*/  IMAD.WIDE R2, R31, 0x4, R2 ;  /* 0x000000041f027825 */ /* 0x001fca00078e0202 */
[----:B---3--:R-:W3:Y:S01]  /*1390*/  LDG.E R206, desc[UR36][R2.64] ;  /* 0x0000002402ce7981 */ /* 0x008ee2000c1e1900 */
        /* <DEDUP_REMOVED lines=10> */
[----:B---3--:R-:W-:Y:S01]  /*1440*/  SHF.R.S32.HI R213, RZ, 0x1f, R206 ;  /* 0x0000001fffd57819 */ /* 0x008fe200000114ce */
[----:B------:R-:W-:-:S04]  /*1450*/  IMAD.SHL.U32 R210, R206, 0x4, RZ ;  /* 0x00000004ced27824 */ /* 0x000fc800078e00ff */
[C---:B------:R-:W-:Y:S02]  /*1460*/  @P1 LEA R4, P2, R206.reuse, UR4, 0x2 ;  /* 0x00000004ce041c11 */ /* 0x040fe4000f8410ff */
[C-C-:B------:R-:W-:Y:S02]  /*1470*/  SHF.L.U64.HI R211, R206.reuse, 0x2, R213.reuse ;  /* 0x00000002ced37819 */ /* 0x140fe400000102d5 */
[----:B------:R-:W-:Y:S02]  /*1480*/  @P1 LEA.HI.X R5, R206, UR5, R213, 0x2, P2 ;  /* 0x00000005ce051c11 */ /* 0x000fe400090f14d5 */
[----:B------:R-:W-:Y:S01]  /*1490*/  ISETP.NE.U32.AND P2, PT, RZ, UR8, PT ;  /* 0x00000008ff007c0c */ /* 0x000fe2000bf45070 */
[----:B------:R-:W-:Y:S01]  /*14a0*/  ULDC UR4, c[0x0][0x288] ;  /* 0x0000a20000047ab9 */ /* 0x000fe20000000800 */
[----:B------:R-:W-:Y:S01]  /*14b0*/  IADD3 R6, P3, R210, UR6, RZ ;  /* 0x00000006d2067c10 */ /* 0x000fe2000ff7e0ff */
[----:B------:R0:W5:Y:S01]  /*14c0*/  @P1 LDG.E R8, desc[UR36][R4.64] ;  /* 0x0000002404081981 */ /* 0x000162000c1e1900 */
[----:B------:R-:W-:Y:S01]  /*14d0*/  ISETP.NE.AND.EX P2, PT, RZ, UR9, PT, P2 ;  /* 0x00000009ff007c0c */ /* 0x000fe2000bf45320 */
[----:B------:R-:W-:Y:S01]  /*14e0*/  IMAD.U32 R25, RZ, RZ, UR4 ;  /* 0x00000004ff197e24 */ /* 0x000fe2000f8e00ff */
[----:B------:R-:W-:Y:S01]  /*14f0*/  IADD3.X R7, R211, UR7, RZ, P3, !PT ;  /* 0x00000007d3077c10 */ /* 0x000fe20009ffe4ff */
[----:B------:R-:W-:-:S04]  /*1500*/  ULDC.64 UR4, c[0x0][0x418] ;  /* 0x0001060000047ab9 */ /* 0x000fc80000000a00 */
[----:B------:R0:W5:Y:S06]  /*1510*/  @P0 LDG.E R86, desc[UR36][R6.64] ;  /* 0x0000002406560981 */ /* 0x00016c000c1e1900 */
[----:B------:R-:W-:-:S04]  /*1520*/  @P2 IADD3 R2, P1, R210, UR8, RZ ;  /* 0x00000008d2022c10 */ /* 0x000fc8000ff3e0ff */
[----:B------:R-:W-:-:S05]  /*1530*/  @P2 IADD3.X R3, R211, UR9, RZ, P1, !PT ;  /* 0x00000009d3032c10 */ /* 0x000fca0008ffe4ff */
        /* <DEDUP_REMOVED lines=10> */
[----:B0-----:R-:W-:Y:S06]  /*15e0*/  @P2 BRA `(.L_x_7782) ;  /* 0x0000000000242947 */ /* 0x001fec0003800000 */
[----:B------:R-:W-:Y:S02]  /*15f0*/  ULDC.64 UR4, c[0x0][0xa00] ;  /* 0x0002800000047ab9 */ /* 0x000fe40000000a00 */
[----:B------:R-:W-:-:S04]  /*1600*/  ISETP.NE.U32.AND P1, PT, RZ, UR4, PT ;  /* 0x00000004ff007c0c */ /* 0x000fc8000bf25070 */
[----:B------:R-:W-:-:S13]  /*1610*/  ISETP.NE.AND.EX P1, PT, RZ, UR5, PT, P1 ;  /* 0x00000005ff007c0c */ /* 0x000fda000bf25310 */
[----:B------:R-:W-:Y:S05]  /*1620*/  @!P1 BRA `(.L_x_7782) ;  /* 0x0000000000149947 */ /* 0x000fea0003800000 */
[----:B------:R-:W0:Y:S02]  /*1630*/  LDC.64 R2, c[0x0][0xa00] ;  /* 0x00028000ff027b82 */ /* 0x000e240000000a00 */
[----:B0-----:R-:W-:-:S05]  /*1640*/  IMAD.WIDE R2, R206, 0x4, R2 ;  /* 0x00000004ce027825 */ /* 0x001fca00078e0202 */
[----:B-----5:R-:W3:Y:S04]  /*1650*/  LDG.E R25, desc[UR36][R2.64] ;  /* 0x0000002402197981 */ /* 0x020ee8000c1e1900 */
[----:B--2---:R-:W3:Y:S02]  /*1660*/  LDG.E R0, desc[UR36][R2.64+0x4] ;  /* 0x0000042402007981 */ /* 0x004ee4000c1e1900 */
[----:B---3--:R-:W-:-:S07]  /*1670*/  IADD3 R25, -R25, R0, RZ ;  /* 0x0000000019197210 */ /* 0x008fce0007ffe1ff */
.L_x_7782:
[----:B------:R-:W-:Y:S01]  /*1680*/  ULDC.64 UR4, c[0x0][0xa20] ;  /* 0x0002880000047ab9 */ /* 0x000fe20000000a00 */
[C---:B------:R-:W-:Y:S01]  /*1690*/  LOP3.LUT R2, R30.reuse, 0xff000000, RZ, 0xc0, !PT ;  /* 0xff0000001e027812 */ /* 0x040fe200078ec0ff */
[----:B------:R-:W-:Y:S01]  /*16a0*/  IMAD.MOV.U32 R214, RZ, RZ, R29 ;  /* 0x000000ffffd67224 */ /* 0x000fe200078e001d */
[----:B------:R-:W-:Y:S02]  /*16b0*/  ISETP.NE.U32.AND P1, PT, RZ, UR4, PT ;  /* 0x00000004ff007c0c */ /* 0x000fe4000bf25070 */
[C---:B--2---:R-:W-:Y:S02]  /*16c0*/  LOP3.LUT R0, R30.reuse, 0xff0000, RZ, 0xc0, !PT ;  /* 0x00ff00001e007812 */ /* 0x044fe400078ec0ff */
        /* <DEDUP_REMOVED lines=9> */
.L_x_7783:
[----:B------:R-:W-:Y:S05]  /*1760*/  @!P0 BRA `(.L_x_7784) ;  /* 0x00000000000c8947 */ /* 0x000fea0003800000 */
[----:B------:R-:W2:Y:S04]  /*1770*/  LDG.E R0, desc[UR36][R6.64] ;  /* 0x0000002406007981 */ /* 0x000ea8000c1e1900 */
[----:B------:R-:W2:Y:S02]  /*1780*/  LDG.E R31, desc[UR36][R6.64+0x4] ;  /* 0x00000424061f7981 */ /* 0x000ea4000c1e1900 */
[----:B--2---:R-:W-:-:S07]  /*1790*/  IMAD.IADD R31, R31, 0x1, -R0 ;  /* 0x000000011f1f7824 */ /* 0x004fce00078e0a00 */
.L_x_7784:
[----:B------:R-:W-:Y:S02]  /*17a0*/  ULDC.64 UR4, c[0x0][0xa10] ;  /* 0x0002840000047ab9 */ /* 0x000fe40000000a00 */
[----:B------:R-:W-:-:S04]  /*17b0*/  ISETP.NE.U32.AND P0, PT, RZ, UR4, PT ;  /* 0x00000004ff007c0c */ /* 0x000fc8000bf05070 */
[----:B------:R-:W-:Y:S01]  /*17c0*/  ISETP.NE.AND.EX P0, PT, RZ, UR5, PT, P0 ;  /* 0x00000005ff007c0c */ /* 0x000fe2000bf05300 */
[----:B------:R-:W-:-:S12]  /*17d0*/  ULDC.64 UR4, c[0x0][0xa30] ;  /* 0x00028c0000047ab9 */ /* 0x000fd80000000a00 */
[----:B0-----:R-:W0:Y:S01]  /*17e0*/  @P0 LDC.64 R2, c[0x0][0xa10] ;  /* 0x00028400ff020b82 */ /* 0x001e220000000a00 */
[----:B------:R-:W-:-:S04]  /*17f0*/  ISETP.NE.U32.AND P1, PT, RZ, UR4, PT ;  /* 0x00000004ff007c0c */ /* 0x000fc8000bf25070 */
[----:B------:R-:W-:Y:S01]  /*1800*/  ISETP.NE.AND.EX P1, PT, RZ, UR5, PT, P1 ;  /* 0x00000005ff007c0c */ /* 0x000fe2000bf25310 */
[----:B0-----:R-:W-:-:S05]  /*1810*/  @P0 IMAD.WIDE R2, R206, 0x4, R2 ;  /* 0x00000004ce020825 */ /* 0x001fca00078e0202 */
[----:B------:R-:W2:Y:S04]  /*1820*/  @P0 LDG.E R0, desc[UR36][R2.64] ;  /* 0x0000002402000981 */ /* 0x000ea8000c1e1900 */
[----:B------:R-:W2:Y:S03]  /*1830*/  @P0 LDG.E R7, desc[UR36][R2.64+0x4] ;  /* 0x0000042402070981 */ /* 0x000ea6000c1e1900 */
[----:B------:R-:W-:Y:S01]  /*1840*/  @P1 IADD3 R4, P2, R210, UR4, RZ ;  /* 0x00000004d2041c10 */ /* 0x000fe2000ff5e0ff */
[----:B-----5:R-:W-:-:S03]  /*1850*/  IMAD.MOV.U32 R26, RZ, RZ, R31 ;  /* 0x000000ffff1a7224 */ /* 0x020fc600078e001f */
[----:B------:R-:W-:-:S05]  /*1860*/  @P1 IADD3.X R5, R211, UR5, RZ, P2, !PT ;  /* 0x00000005d3051c10 */ /* 0x000fca00097fe4ff */
[----:B------:R0:W5:Y:S01]  /*1870*/  @P1 LDG.E R26, desc[UR36][R4.64] ;  /* 0x00000024041a1981 */ /* 0x000162000c1e1900 */
[----:B------:R-:W-:Y:S01]  /*1880*/  IMAD.IADD R10, R31, 0x1, -R8 ;  /* 0x000000011f0a7824 */ /* 0x000fe200078e0a08 */
[----:B------:R-:W-:Y:S01]  /*1890*/  BSSY B0, `(.L_x_7785) ;  /* 0x000002a000007945 */ /* 0x000fe20003800000 */
[----:B------:R-:W-:Y:S02]  /*18a0*/  LOP3.LUT R215, R209, 0xff, RZ, 0xc0, !PT ;  /* 0x000000ffd1d77812 */ /* 0x000fe400078ec0ff */
[----:B------:R-:W-:Y:S02]  /*18b0*/  SHF.R.U32.HI R209, RZ, 0x10, R209 ;  /* 0x00000010ffd17819 */ /* 0x000fe400000116d1 */
[----:B--2---:R-:W-:-:S05]  /*18c0*/  @P0 IADD3 R27, -R0, R7, RZ ;  /* 0x00000007001b0210 */ /* 0x004fca0007ffe1ff */
[----:B------:R-:W-:-:S04]  /*18d0*/  IMAD.IADD R24, R10, 0x1, R27 ;  /* 0x000000010a187824 */ /* 0x000fc800078e021b */
[C---:B------:R-:W-:Y:S01]  /*18e0*/  VIADD R0, R24.reuse, 0x9f ;  /* 0x0000009f18007836 */ /* 0x040fe20000000000 */
[----:B------:R-:W-:-:S03]  /*18f0*/  ISETP.GE.AND P3, PT, R24, 0x1, PT ;  /* 0x000000011800780c */ /* 0x000fc60003f66270 */
[----:B------:R-:W-:Y:S01]  /*1900*/  IMAD.HI R0, R0, 0x66666667, RZ ;  /* 0x6666666700007827 */ /* 0x000fe200078e02ff */
[----:B------:R-:W-:-:S04]  /*1910*/  P2R R101, PR, RZ, 0x8 ;  /* 0x00000008ff657803 */ /* 0x000fc80000000000 */
[----:B------:R-:W-:-:S04]  /*1920*/  SHF.R.U32.HI R3, RZ, 0x1f, R0 ;  /* 0x0000001fff037819 */ /* 0x000fc80000011600 */
[----:B------:R-:W-:Y:S01]  /*1930*/  LEA.HI.SX32 R2, R0, R3, 0x1a ;  /* 0x0000000300027211 */ /* 0x000fe200078fd2ff */
[----:B------:R-:W-:Y:S01]  /*1940*/  IMAD.MOV.U32 R0, RZ, RZ, RZ ;  /* 0x000000ffff007224 */ /* 0x000fe200078e00ff */
[----:B0-----:R-:W-:Y:S06]  /*1950*/  @!P3 BRA `(.L_x_7786) ;  /* 0x000000000074b947 */ /* 0x001fec0003800000 */
        /* <DEDUP_REMOVED lines=14> */
[----:B0-----:R-:W-:Y:S01]  /*1a40*/  IMAD.MOV.U32 R4, RZ, RZ, RZ ;  /* 0x000000ffff047224 */ /* 0x001fe200078e00ff */
[----:B-1----:R-:W-:-:S05]  /*1a50*/  IADD3 R7, RZ, -R5, RZ ;  /* 0x80000005ff077210 */ /* 0x002fca0007ffe0ff */
        /* <DEDUP_REMOVED lines=13> */
.L_x_7786:
[----:B------:R-:W-:Y:S05]  /*1b30*/  BSYNC B0 ;  /* 0x0000000000007941 */ /* 0x000fea0003800000 */
.L_x_7785:
        /* <DEDUP_REMOVED lines=37> */
.L_x_7789:
[----:B------:R-:W-:Y:S05]  /*1d90*/  BSYNC B6 ;  /* 0x0000000000067941 */ /* 0x000fea0003800000 */
.L_x_7788:
        /* <DEDUP_REMOVED lines=20> */
.L_x_7791:
[----:B------:R-:W-:Y:S05]  /*1ee0*/  BSYNC B6 ;  /* 0x0000000000067941 */ /* 0x000fea0003800000 */
.L_x_7790:
[----:B------:R-:W-:Y:S01]  /*1ef0*/  ULDC.64 UR4, c[0x0][0x9f8] ;  /* 0x00027e0000047ab9 */ /* 0x000fe20000000a00 */
[----:B------:R-:W-:Y:S01]  /*1f00*/  MOV R87, R206 ;  /* 0x000000ce00577202 */ /* 0x000fe20000000f00 */
[----:B------:R-:W0:Y:S01]  /*1f10*/  LDC.64 R52, c[0x0][0x3f8] ;  /* 0x0000fe00ff347b82 */ /* 0x000e220000000a00 */
[----:B------:R-:W-:-:S04]  /*1f20*/  ISETP.NE.U32.AND P0, PT, RZ, UR4, PT ;  /* 0x00000004ff007c0c */ /* 0x000fc8000bf05070 */
[----:B------:R-:W-:-:S03]  /*1f30*/  ISETP.NE.AND.EX P0, PT, RZ, UR5, PT, P0 ;  /* 0x00000005ff007c0c */ /* 0x000fc6000bf05300 */
[----:B------:R-:W1:Y:S08]  /*1f40*/  LDC.64 R58, c[0x0][0x408] ;  /* 0x00010200ff3a7b82 */ /* 0x000e700000000a00 */
[----:B------:R-:W2:Y:S02]  /*1f50*/  LDC R73, c[0x0][0x3f4] ;  /* 0x0000fd00ff497b82 */ /* 0x000ea40000000800 */
[----:B------:R-:W-:-:S04]  /*1f60*/  @P0 IADD3 R4, P1, R210, UR4, RZ ;  /* 0x00000004d2040c10 */ /* 0x000fc8000ff3e0ff */
[----:B------:R-:W-:-:S05]  /*1f70*/  @P0 IADD3.X R5, R211, UR5, RZ, P1, !PT ;  /* 0x00000005d3050c10 */ /* 0x000fca0008ffe4ff */
[----:B------:R3:W4:Y:S01]  /*1f80*/  @P0 LDG.E R87, desc[UR36][R4.64] ;  /* 0x0000002404570981 */ /* 0x000722000c1e1900 */
[----:B------:R-:W-:Y:S01]  /*1f90*/  SHF.R.S32.HI R3, RZ, 0x1f, R190 ;  /* 0x0000001fff037819 */ /* 0x000fe200000114be */
[----:B------:R-:W-:Y:S01]  /*1fa0*/  IMAD.SHL.U32 R81, R201, 0x80, RZ ;  /* 0x00000080c9517824 */ /* 0x000fe200078e00ff */
[----:B------:R-:W-:Y:S01]  /*1fb0*/  SHF.R.S32.HI R23, RZ, 0x1f, R22 ;  /* 0x0000001fff177819 */ /* 0x000fe20000011416 */
[----:B------:R-:W3:Y:S01]  /*1fc0*/  S2R R32, SR_TID.X ;  /* 0x0000000000207919 */ /* 0x000ee20000002100 */
[----:B-1----:R-:W-:Y:S01]  /*1fd0*/  IMAD.WIDE.U32 R56, R190, R58, R16 ;  /* 0x0000003abe387225 */ /* 0x002fe200078e0010 */
[----:B------:R-:W-:Y:S02]  /*1fe0*/  SHF.R.U32.HI R104, RZ, 0x3, R198 ;  /* 0x00000003ff687819 */ /* 0x000fe400000116c6 */
[----:B------:R-:W-:Y:S01]  /*1ff0*/  LOP3.LUT R81, R81, 0x380, RZ, 0xc0, !PT ;  /* 0x0000038051517812 */ /* 0x000fe200078ec0ff */
[C---:B0-----:R-:W-:Y:S01]  /*2000*/  IMAD R0, R3.reuse, R52, RZ ;  /* 0x0000003403007224 */ /* 0x041fe200078e02ff */
[----:B------:R-:W-:Y:S01]  /*2010*/  SHF.L.U64.HI R85, R52, 0x6, R53 ;  /* 0x0000000634557819 */ /* 0x000fe20000010235 */
[-C--:B------:R-:W-:Y:S01]  /*2020*/  IMAD R3, R3, R58.reuse, RZ ;  /* 0x0000003a03037224 */ /* 0x080fe200078e02ff */
[----:B------:R-:W-:Y:S01]  /*2030*/  SHF.R.U32.HI R76, RZ, 0x3, R81 ;  /* 0x00000003ff4c7819 */ /* 0x000fe20000011651 */
[----:B------:R-:W-:Y:S01]  /*2040*/  IMAD.WIDE.U32 R54, R190, R58, R22 ;  /* 0x0000003abe367225 */ /* 0x000fe200078e0016 */
[----:B--2---:R-:W-:-:S02]  /*2050*/  ISETP.GE.AND P0, PT, R16, R73, PT ;  /* 0x000000491000720c */ /* 0x004fc40003f06270 */
[----:B------:R-:W-:Y:S01]  /*2060*/  SHF.L.U64.HI R84, R52, 0x7, R53 ;  /* 0x0000000734547819 */ /* 0x000fe20000010235 */
[C---:B---3--:R-:W-:Y:S01]  /*2070*/  IMAD R5, R190.reuse, R59, R3 ;  /* 0x0000003bbe057224 */ /* 0x048fe200078e0203 */
[----:B------:R-:W-:Y:S01]  /*2080*/  SEL R3, R73, RZ, P0 ;  /* 0x000000ff49037207 */ /* 0x000fe20000000000 */
[----:B------:R-:W-:Y:S01]  /*2090*/  IMAD R11, R190, R53, R0 ;  /* 0x00000035be0b7224 */ /* 0x000fe200078e0200 */
[----:B------:R-:W-:Y:S01]  /*20a0*/  SHF.L.U64.HI R80, R58, 0x6, R59 ;  /* 0x000000063a507819 */ /* 0x000fe2000001023b */
[----:B------:R-:W-:Y:S01]  /*20b0*/  IMAD.IADD R57, R5, 0x1, R57 ;  /* 0x0000000105397824 */ /* 0x000fe200078e0239 */
[----:B------:R-:W-:Y:S01]  /*20c0*/  IADD3 R55, R55, R5, RZ ;  /* 0x0000000537377210 */ /* 0x000fe20007ffe0ff */
[----:B------:R-:W-:Y:S01]  /*20d0*/  IMAD.IADD R3, R16, 0x1, R3 ;  /* 0x0000000110037824 */ /* 0x000fe200078e0203 */
[----:B-----5:R-:W-:Y:S01]  /*20e0*/  SHF.R.S32.HI R5, RZ, 0x1f, R26 ;  /* 0x0000001fff057819 */ /* 0x020fe2000001141a */
[----:B------:R-:W-:Y:S01]  /*20f0*/  IMAD.WIDE.U32 R6, R190, R52, R22 ;  /* 0x00000034be067225 */ /* 0x000fe200078e0016 */
[----:B------:R-:W-:-:S02]  /*2100*/  SHF.L.U64.HI R79, R58, 0x7, R59 ;  /* 0x000000073a4f7819 */ /* 0x000fc4000001023b */
[----:B------:R-:W-:Y:S01]  /*2110*/  SHF.R.S32.HI R0, RZ, 0x1f, R3 ;  /* 0x0000001fff007819 */ /* 0x000fe20000011403 */
[-C--:B------:R-:W-:Y:S01]  /*2120*/  IMAD.WIDE.U32 R8, R190, R52.reuse, R16 ;  /* 0x00000034be087225 */ /* 0x080fe200078e0010 */
[----:B------:R-:W-:Y:S02]  /*2130*/  SHF.L.U32 R78, R58, 0x6, RZ ;  /* 0x000000063a4e7819 */ /* 0x000fe400000006ff */
[----:B------:R-:W-:Y:S01]  /*2140*/  LEA.HI R0, R0, R3, RZ, 0x4 ;  /* 0x0000000300007211 */ /* 0x000fe200078f20ff */
[----:B------:R-:W-:Y:S01]  /*2150*/  IMAD R3, R5, R52, RZ ;  /* 0x0000003405037224 */ /* 0x000fe200078e02ff */
[----:B------:R-:W-:Y:S01]  /*2160*/  LOP3.LUT P1, RZ, R201, 0x4, RZ, 0xc0, !PT ;  /* 0x00000004c9ff7812 */ /* 0x000fe2000782c0ff */
[----:B------:R-:W-:Y:S01]  /*2170*/  IMAD.IADD R7, R7, 0x1, R11 ;  /* 0x0000000107077824 */ /* 0x000fe200078e020b */
[----:B------:R-:W-:Y:S01]  /*2180*/  LOP3.LUT R4, R197, 0x70, R0, 0xf8, !PT ;  /* 0x00000070c5047812 */ /* 0x000fe200078ef800 */
[----:B------:R-:W-:Y:S01]  /*2190*/  VIADD R34, R32, 0xffffff80 ;  /* 0xffffff8020227836 */ /* 0x000fe20000000000 */
[----:B------:R-:W-:Y:S01]  /*21a0*/  SHF.R.U32.HI R32, RZ, 0x7, R32 ;  /* 0x00000007ff207819 */ /* 0x000fe20000011620 */
[----:B------:R-:W-:Y:S01]  /*21b0*/  IMAD.IADD R9, R11, 0x1, R9 ;  /* 0x000000010b097824 */ /* 0x000fe200078e0209 */
[----:B------:R-:W-:Y:S01]  /*21c0*/  SHF.R.S32.HI R65, RZ, 0x4, R0 ;  /* 0x00000004ff417819 */ /* 0x000fe20000011400 */
[----:B------:R-:W-:Y:S01]  /*21d0*/  IMAD R11, R26, R53, R3 ;  /* 0x000000351a0b7224 */ /* 0x000fe200078e0203 */
[----:B------:R-:W-:Y:S01]  /*21e0*/  ISETP.NE.AND P6, PT, R32, 0x1, PT ;  /* 0x000000012000780c */ /* 0x000fe20003fc5270 */
[----:B------:R-:W-:Y:S01]  /*21f0*/  IMAD R5, R5, R58, RZ ;  /* 0x0000003a05057224 */ /* 0x000fe200078e02ff */
[----:B------:R-:W-:Y:S01]  /*2200*/  LOP3.LUT R3, R81, 0x30, R16, 0xf8, !PT ;  /* 0x0000003051037812 */ /* 0x000fe200078ef810 */
[----:B------:R-:W-:Y:S01]  /*2210*/  IMAD.WIDE.U32 R20, R26, R52, R6 ;  /* 0x000000341a147225 */ /* 0x000fe200078e0006 */
[----:B------:R-:W-:-:S02]  /*2220*/  SHF.R.S32.HI R33, RZ, 0x1f, R34 ;  /* 0x0000001fff217819 */ /* 0x000fc40000011422 */
[----:B------:R-:W-:Y:S01]  /*2230*/  LOP3.LUT R3, R3, R76, RZ, 0x3c, !PT ;  /* 0x0000004c03037212 */ /* 0x000fe200078e3cff */
[C---:B------:R-:W-:Y:S01]  /*2240*/  IMAD R5, R26.reuse, R59, R5 ;  /* 0x0000003b1a057224 */ /* 0x040fe200078e0205 */
[----:B------:R-:W-:Y:S01]  /*2250*/  LEA.HI R33, R33, R34, RZ, 0x2 ;  /* 0x0000002221217211 */ /* 0x000fe200078f10ff */
[-C--:B------:R-:W-:Y:S01]  /*2260*/  IMAD.WIDE.U32 R54, R26, R58.reuse, R54 ;  /* 0x0000003a1a367225 */ /* 0x080fe200078e0036 */
[--C-:B------:R-:W-:Y:S02]  /*2270*/  LOP3.LUT R7, R198, 0x70, R0.reuse, 0xf8, !PT ;  /* 0x00000070c6077812 */ /* 0x100fe400078ef800 */
[----:B------:R-:W-:Y:S01]  /*2280*/  LOP3.LUT R33, R33, 0xfffffffc, RZ, 0xc0, !PT ;  /* 0xfffffffc21217812 */ /* 0x000fe200078ec0ff */
[----:B------:R-:W-:Y:S05]  /*2290*/  @!P6 WARPSYNC.ALL ;  /* 0x000000000000e948 */ /* 0x000fea0003800000 */
[----:B------:R-:W-:Y:S01]  /*22a0*/  IMAD.IADD R70, R200, 0x1, R3 ;  /* 0x00000001c8467824 */ /* 0x000fe200078e0203 */
[----:B------:R-:W-:Y:S01]  /*22b0*/  LOP3.LUT R3, R81, 0x70, R0, 0xf8, !PT ;  /* 0x0000007051037812 */ /* 0x000fe200078ef800 */
[----:B------:R-:W-:Y:S01]  /*22c0*/  IMAD.WIDE.U32 R56, R26, R58, R56 ;  /* 0x0000003a1a387225 */ /* 0x000fe200078e0038 */
[----:B------:R-:W-:Y:S01]  /*22d0*/  ULDC UR4, c[0x0][0x2f4] ;  /* 0x0000bd0000047ab9 */ /* 0x000fe20000000800 */
[----:B------:R-:W-:-:S02]  /*22e0*/  LOP3.LUT R64, R0, 0xfffffff0, RZ, 0xc0, !PT ;  /* 0xfffffff000407812 */ /* 0x000fc400078ec0ff */
[----:B------:R-:W-:Y:S01]  /*22f0*/  VIADD R75, R32, 0x8 ;  /* 0x00000008204b7836 */ /* 0x000fe20000000000 */
[----:B------:R-:W-:Y:S01]  /*2300*/  SHF.R.U32.HI R32, RZ, 0x3, R197 ;  /* 0x00000003ff207819 */ /* 0x000fe200000116c5 */
[----:B------:R-:W-:Y:S01]  /*2310*/  IMAD.IADD R86, R86, 0x1, R31 ;  /* 0x0000000156567824 */ /* 0x000fe200078e021f */
[----:B------:R-:W-:Y:S01]  /*2320*/  LOP3.LUT R3, R3, R76, RZ, 0x3c, !PT ;  /* 0x0000004c03037212 */ /* 0x000fe200078e3cff */
[----:B------:R-:W-:Y:S01]  /*2330*/  IMAD R13, R53, 0xa0, RZ ;  /* 0x000000a0350d7824 */ /* 0x000fe200078e02ff */
[----:B------:R-:W-:Y:S01]  /*2340*/  LOP3.LUT R0, R7, R104, RZ, 0x3c, !PT ;  /* 0x0000006807007212 */ /* 0x000fe200078e3cff */
[C---:B------:R-:W-:Y:S01]  /*2350*/  IMAD.SHL.U32 R83, R52.reuse, 0x40, RZ ;  /* 0x0000004034537824 */ /* 0x040fe200078e00ff */
[----:B------:R-:W-:Y:S01]  /*2360*/  ISETP.GE.AND P2, PT, R19, UR4, PT ;  /* 0x0000000413007c0c */ /* 0x000fe2000bf46270 */
[----:B------:R-:W-:Y:S01]  /*2370*/  IMAD.SHL.U32 R82, R52, 0x80, RZ ;  /* 0x0000008034527824 */ /* 0x000fe200078e00ff */
[----:B------:R-:W-:Y:S01]  /*2380*/  IADD3 R69, R21, R11, RZ ;  /* 0x0000000b15457210 */ /* 0x000fe20007ffe0ff */
[----:B------:R-:W-:Y:S01]  /*2390*/  IMAD.WIDE.U32 R30, R26, R52, R8 ;  /* 0x000000341a1e7225 */ /* 0x000fe200078e0008 */
[----:B------:R-:W-:-:S02]  /*23a0*/  ISETP.GE.AND P1, PT, R16, UR4, PT ;  /* 0x0000000410007c0c */ /* 0x000fc4000bf26270 */
[----:B------:R-:W-:Y:S01]  /*23b0*/  P2R R89, PR, RZ, 0x4 ;  /* 0x00000004ff597803 */ /* 0x000fe20000000000 */
[----:B------:R-:W-:Y:S01]  /*23c0*/  IMAD R71, R59, 0xa0, RZ ;  /* 0x000000a03b477824 */ /* 0x000fe200078e02ff */
[----:B------:R-:W-:Y:S01]  /*23d0*/  SHF.R.S32.HI R62, RZ, 0x1f, R64 ;  /* 0x0000001fff3e7819 */ /* 0x000fe20000011440 */
[----:B------:R-:W-:Y:S02]  /*23e0*/  IMAD.SHL.U32 R77, R58, 0x80, RZ ;  /* 0x000000803a4d7824 */ /* 0x000fe400078e00ff */
[----:B------:R-:W-:Y:S02]  /*23f0*/  IMAD.IADD R33, R34, 0x1, -R33 ;  /* 0x0000000122217824 */ /* 0x000fe400078e0a21 */
[----:B------:R-:W-:Y:S02]  /*2400*/  IMAD.IADD R67, R55, 0x1, R5 ;  /* 0x0000000137437824 */ /* 0x000fe400078e0205 */
[----:B------:R-:W-:Y:S01]  /*2410*/  IMAD.IADD R66, R5, 0x1, R57 ;  /* 0x0000000105427824 */ /* 0x000fe200078e0239 */
[----:B------:R-:W-:Y:S01]  /*2420*/  LOP3.LUT R5, R4, R32, RZ, 0x3c, !PT ;  /* 0x0000002004057212 */ /* 0x000fe200078e3cff */
[----:B------:R-:W-:Y:S01]  /*2430*/  IMAD.WIDE.U32 R52, R52, 0xa0, RZ ;  /* 0x000000a034347825 */ /* 0x000fe200078e00ff */
[----:B------:R-:W-:-:S03]  /*2440*/  LEA R74, R33, R190, 0x6 ;  /* 0x000000be214a7211 */ /* 0x000fc600078e30ff */
[----:B------:R-:W-:-:S04]  /*2450*/  IMAD.WIDE.U32 R58, R58, 0xa0, RZ ;  /* 0x000000a03a3a7825 */ /* 0x000fc800078e00ff */
[----:B------:R-:W-:Y:S01]  /*2460*/  IMAD.IADD R61, R200, 0x1, R3 ;  /* 0x00000001c83d7824 */ /* 0x000fe200078e0203 */
[----:B------:R-:W-:Y:S01]  /*2470*/  IADD3 R3, R204, R5, RZ ;  /* 0x00000005cc037210 */ /* 0x000fe20007ffe0ff */
[----:B------:R-:W-:Y:S02]  /*2480*/  IMAD.SHL.U32 R73, R73, 0x2, RZ ;  /* 0x0000000249497824 */ /* 0x000fe400078e00ff */
[----:B------:R-:W-:Y:S02]  /*2490*/  IMAD.IADD R72, R53, 0x1, R13 ;  /* 0x0000000135487824 */ /* 0x000fe400078e020d */
[----:B------:R-:W-:Y:S02]  /*24a0*/  IMAD.IADD R71, R59, 0x1, R71 ;  /* 0x000000013b477824 */ /* 0x000fe400078e0247 */
[----:B------:R-:W-:Y:S02]  /*24b0*/  IMAD.IADD R68, R11, 0x1, R31 ;  /* 0x000000010b447824 */ /* 0x000fe400078e021f */
[----:B------:R-:W-:Y:S01]  /*24c0*/  IMAD.IADD R0, R205, 0x1, R0 ;  /* 0x00000001cd007824 */ /* 0x000fe200078e0200 */
[----:B----4-:R-:W-:Y:S01]  /*24d0*/  SHF.R.S32.HI R63, RZ, 0x1f, R87 ;  /* 0x0000001fff3f7819 */ /* 0x010fe20000011457 */
[----:B------:R-:W-:Y:S06]  /*24e0*/  @!P6 BAR.SYNC.DEFER_BLOCKING 0x9, 0x100 ;  /* 0x024400000000eb1d */ /* 0x000fec0000010000 */
.L_x_7866:
[----:B0-----:R-:W0:Y:S01]  /*24f0*/  LDC R94, c[0x0][0x430] ;  /* 0x00010c00ff5e7b82 */ /* 0x001e220000000800 */
[----:B------:R-:W-:Y:S02]  /*2500*/  VIADD R28, R28, 0xffffffff ;  /* 0xffffffff1c1c7836 */ /* 0x000fe40000000000 */
[----:B------:R-:W-:Y:S02]  /*2510*/  IMAD.MOV.U32 R93, RZ, RZ, RZ ;  /* 0x000000ffff5d7224 */ /* 0x000fe400078e00ff */
[----:B------:R-:W-:-:S03]  /*2520*/  IMAD R6, R28, 0xa0, R74 ;  /* 0x000000a01c067824 */ /* 0x000fc600078e024a */
[----:B--2---:R-:W1:Y:S01]  /*2530*/  LDC R105, c[0x0][0x3f4] ;  /* 0x0000fd00ff697b82 */ /* 0x004e620000000800 */
[----:B------:R-:W-:-:S04]  /*2540*/  IMAD.IADD R13, R86, 0x1, R6 ;  /* 0x00000001560d7824 */ /* 0x000fc800078e0206 */
[----:B------:R-:W-:Y:S01]  /*2550*/  IMAD.MOV.U32 R8, RZ, RZ, R13 ;  /* 0x000000ffff087224 */ /* 0x000fe200078e000d */
[----:B0-----:R-:W-:-:S13]  /*2560*/  ISETP.NE.AND P2, PT, R94, 0x1, PT ;  /* 0x000000015e00780c */ /* 0x001fda0003f45270 */
[----:B------:R-:W0:Y:S08]  /*2570*/  @P2 LDC R4, c[0x0][0x434] ;  /* 0x00010d00ff042b82 */ /* 0x000e300000000800 */
[----:B------:R-:W2:Y:S01]  /*2580*/  @P2 LDC R5, c[0x0][0x438] ;  /* 0x00010e00ff052b82 */ /* 0x000ea20000000800 */
[----:B0-----:R-:W-:-:S05]  /*2590*/  @P2 IMAD.HI.U32 R4, R13, R4, RZ ;  /* 0x000000040d042227 */ /* 0x001fca00078e00ff */
[----:B--2---:R-:W-:Y:S02]  /*25a0*/  @P2 SHF.R.U32.HI R8, RZ, R5, R4 ;  /* 0x00000005ff082219 */ /* 0x004fe40000011604 */
[----:B------:R-:W-:-:S04]  /*25b0*/  ISETP.GE.AND P2, PT, R6, R27, PT ;  /* 0x0000001b0600720c */ /* 0x000fc80003f46270 */
[----:B------:R-:W-:-:S13]  /*25c0*/  ISETP.GT.OR P2, PT, R74, 0x9f, P2 ;  /* 0x0000009f4a00780c */ /* 0x000fda0001744670 */
[----:B------:R-:W0:Y:S01]  /*25d0*/  @!P2 LDC.64 R6, c[0x0][0x428] ;  /* 0x00010a00ff06ab82 */ /* 0x000e220000000a00 */
[----:B------:R-:W-:-:S07]  /*25e0*/  @!P2 SHF.R.S32.HI R9, RZ, 0x1f, R8 ;  /* 0x0000001fff09a819 */ /* 0x000fce0000011408 */
[----:B------:R-:W2:Y:S01]  /*25f0*/  @!P2 LDC.64 R4, c[0x0][0x418] ;  /* 0x00010600ff04ab82 */ /* 0x000ea20000000a00 */
[----:B0-----:R-:W-:-:S04]  /*2600*/  @!P2 IMAD R10, R63, R6, RZ ;  /* 0x000000063f0aa224 */ /* 0x001fc800078e02ff */
[C---:B------:R-:W-:Y:S02]  /*2610*/  @!P2 IMAD R11, R87.reuse, R7, R10 ;  /* 0x00000007570ba224 */ /* 0x040fe400078e020a */
[----:B------:R-:W-:-:S05]  /*2620*/  @!P2 IMAD.WIDE.U32 R6, R87, R6, R8 ;  /* 0x000000065706a225 */ /* 0x000fca00078e0008 */
[----:B------:R-:W-:Y:S02]  /*2630*/  @!P2 IADD3 R7, R7, R11, RZ ;  /* 0x0000000b0707a210 */ /* 0x000fe40007ffe0ff */
[----:B--2---:R-:W-:-:S04]  /*2640*/  @!P2 LEA R4, P3, R6, R4, 0x2 ;  /* 0x000000040604a211 */ /* 0x004fc800078610ff */
[----:B------:R-:W-:-:S05]  /*2650*/  @!P2 LEA.HI.X R5, R6, R5, R7, 0x2, P3 ;  /* 0x000000050605a211 */ /* 0x000fca00018f1407 */
[----:B------:R0:W5:Y:S01]  /*2660*/  @!P2 LDG.E R93, desc[UR36][R4.64] ;  /* 0x00000024045da981 */ /* 0x000162000c1e1900 */
[----:B------:R-:W-:Y:S01]  /*2670*/  ISETP.GT.AND P2, PT, R28, R60, PT ;  /* 0x0000003c1c00720c */ /* 0x000fe20003f44270 */
[----:B------:R-:W-:Y:S01]  /*2680*/  IMAD R7, R188, 0x5000, R70 ;  /* 0x00005000bc077824 */ /* 0x000fe200078e0246 */
[----:B------:R-:W-:Y:S01]  /*2690*/  LOP3.LUT P4, RZ, R201, 0x4, RZ, 0xc0, !PT ;  /* 0x00000004c9ff7812 */ /* 0x000fe2000788c0ff */
[----:B------:R-:W-:Y:S01]  /*26a0*/  IMAD.MOV R9, RZ, RZ, -R8 ;  /* 0x000000ffff097224 */ /* 0x000fe200078e0a08 */
[----:B------:R-:W-:Y:S01]  /*26b0*/  P2R R90, PR, RZ, 0x4 ;  /* 0x00000004ff5a7803 */ /* 0x000fe20000000000 */
[----:B------:R-:W-:Y:S01]  /*26c0*/  VIADD R91, R7, 0x40 ;  /* 0x00000040075b7836 */ /* 0x000fe20000000000 */
[----:B-1----:R-:W-:Y:S01]  /*26d0*/  ISETP.GE.AND P2, PT, R105, 0x1, PT ;  /* 0x000000016900780c */ /* 0x002fe20003f46270 */
[----:B------:R-:W-:Y:S05]  /*26e0*/  YIELD ;  /* 0x0000000000007946 */ /* 0x000fea0003800000 */
[----:B------:R-:W-:Y:S01]  /*26f0*/  BSSY B0, `(.L_x_7792) ;  /* 0x00006ed000007945 */ /* 0x000fe20003800000 */
[----:B------:R-:W-:Y:S01]  /*2700*/  IMAD R94, R94, R9, R13 ;  /* 0x000000095e5e7224 */ /* 0x000fe200078e020d */
[----:B------:R-:W-:Y:S01]  /*2710*/  IADD3 R92, R18, R7, RZ ;  /* 0x00000007125c7210 */ /* 0x000fe20007ffe0ff */
[----:B------:R-:W-:-:S04]  /*2720*/  @P4 VIADD R91, R7, 0xffffffc0 ;  /* 0xffffffc0075b4836 */ /* 0x000fc80000000000 */
[----:B------:R-:W-:Y:S01]  /*2730*/  IMAD.IADD R91, R18, 0x1, R91 ;  /* 0x00000001125b7824 */ /* 0x000fe200078e025b */
[----:B0--3--:R-:W-:Y:S06]  /*2740*/  @!P2 BRA `(.L_x_7793) ;  /* 0x000000680048a947 */ /* 0x009fec0003800000 */
        /* <DEDUP_REMOVED lines=11> */
[----:B------:R-:W-:Y:S02]  /*2800*/  IMAD.IADD R5, R5, 0x1, R7 ;  /* 0x0000000105057824 */ /* 0x000fe400078e0207 */
[----:B------:R-:W-:-:S02]  /*2810*/  IMAD R7, R93, UR5, R6 ;  /* 0x000000055d077c24 */ /* 0x000fc4000f8e0206 */
[----:B------:R-:W-:Y:S01]  /*2820*/  IMAD.WIDE.U32 R4, R93, UR4, R4 ;  /* 0x000000045d047c25 */ /* 0x000fe2000f8e0004 */
[----:B------:R-:W-:-:S03]  /*2830*/  ULDC.64 UR4, c[0x0][0x308] ;  /* 0x0000c20000047ab9 */ /* 0x000fc60000000a00 */
[----:B------:R-:W-:Y:S02]  /*2840*/  IMAD.IADD R5, R5, 0x1, R7 ;  /* 0x0000000105057824 */ /* 0x000fe400078e0207 */
[----:B------:R-:W-:Y:S02]  /*2850*/  IMAD R6, R71, R28, RZ ;  /* 0x0000001c47067224 */ /* 0x000fe400078e02ff */
[----:B------:R-:W-:Y:S01]  /*2860*/  IMAD.WIDE.U32 R4, R191, UR4, R4 ;  /* 0x00000004bf047c25 */ /* 0x000fe2000f8e0004 */
[----:B------:R-:W-:-:S03]  /*2870*/  ULDC.U8 UR4, c[0x0][0x410] ;  /* 0x0001040000047ab9 */ /* 0x000fc60000000000 */
[----:B------:R-:W-:Y:S01]  /*2880*/  IMAD R103, R191, UR5, R5 ;  /* 0x00000005bf677c24 */ /* 0x000fe2000f8e0205 */
[----:B------:R-:W-:Y:S01]  /*2890*/  IADD3 R102, P2, R4, UR6, RZ ;  /* 0x0000000604667c10 */ /* 0x000fe2000ff5e0ff */
[----:B------:R-:W-:Y:S01]  /*28a0*/  IMAD R4, R72, R28, RZ ;  /* 0x0000001c48047224 */ /* 0x000fe200078e02ff */
[----:B------:R-:W-:Y:S02]  /*28b0*/  SHF.R.S32.HI R5, RZ, 0x1f, R28 ;  /* 0x0000001fff057819 */ /* 0x000fe4000001141c */
[----:B------:R-:W-:Y:S02]  /*28c0*/  IADD3.X R103, R103, UR7, RZ, P2, !PT ;  /* 0x0000000767677c10 */ /* 0x000fe400097fe4ff */
[----:B------:R-:W-:Y:S01]  /*28d0*/  ISETP.NE.AND P2, PT, RZ, UR4, PT ;  /* 0x00000004ff007c0c */ /* 0x000fe2000bf45270 */
[C---:B------:R-:W-:Y:S02]  /*28e0*/  IMAD R11, R5.reuse, R58, R6 ;  /* 0x0000003a050b7224 */ /* 0x040fe400078e0206 */
[----:B------:R-:W-:-:S02]  /*28f0*/  IMAD R9, R5, R52, R4 ;  /* 0x0000003405097224 */ /* 0x000fc400078e0204 */
[----:B------:R-:W-:-:S04]  /*2900*/  IMAD.WIDE.U32 R6, R58, R28, RZ ;  /* 0x0000001c3a067225 */ /* 0x000fc800078e00ff */
[----:B------:R-:W-:Y:S01]  /*2910*/  IMAD.WIDE.U32 R4, R52, R28, RZ ;  /* 0x0000001c34047225 */ /* 0x000fe200078e00ff */
[----:B------:R-:W-:-:S03]  /*2920*/  IADD3 R100, R7, R11, RZ ;  /* 0x0000000b07647210 */ /* 0x000fc60007ffe0ff */
        /* <DEDUP_REMOVED lines=33> */
.L_x_7796:
[----:B------:R-:W-:Y:S05]  /*2b40*/  BSYNC B1 ;  /* 0x0000000000017941 */ /* 0x000fea0003800000 */
.L_x_7795:
[----:B0-----:R-:W-:Y:S01]  /*2b50*/  VIADD R10, R190, 0x40 ;  /* 0x00000040be0a7836 */ /* 0x001fe20000000000 */
[----:B------:R-:W-:Y:S01]  /*2b60*/  BSSY B1, `(.L_x_7797) ;  /* 0x0000019000017945 */ /* 0x000fe20003800000 */
[----:B-----5:R-:W-:Y:S02]  /*2b70*/  IMAD.MOV.U32 R114, RZ, RZ, R48 ;  /* 0x000000ffff727224 */ /* 0x020fe400078e0030 */
[----:B------:R-:W-:Y:S01]  /*2b80*/  IMAD.MOV.U32 R117, RZ, RZ, R98 ;  /* 0x000000ffff757224 */ /* 0x000fe200078e0062 */
        /* <DEDUP_REMOVED lines=22> */
.L_x_7798:
[----:B------:R-:W-:Y:S05]  /*2cf0*/  BSYNC B1 ;  /* 0x0000000000017941 */ /* 0x000fea0003800000 */
.L_x_7797:
[----:B0-----:R-:W-:Y:S01]  /*2d00*/  VIADD R10, R190, 0x80 ;  /* 0x00000080be0a7836 */ /* 0x001fe20000000000 */
[----:B------:R-:W-:Y:S04]  /*2d10*/  BSSY B1, `(.L_x_7799) ;  /* 0x0000015000017945 */ /* 0x000fe80003800000 */
[----:B------:R-:W-:-:S13]  /*2d20*/  ISETP.GE.AND P4, PT, R10, R97, PT ;  /* 0x000000610a00720c */ /* 0x000fda0003f86270 */
[----:B------:R-:W-:Y:S05]  /*2d30*/  @P4 BRA `(.L_x_7800) ;  /* 0x0000000000484947 */ /* 0x000fea0003800000 */
        /* <DEDUP_REMOVED lines=18> */
.L_x_7800:
[----:B------:R-:W-:Y:S05]  /*2e60*/  BSYNC B1 ;  /* 0x0000000000017941 */ /* 0x000fea0003800000 */
.L_x_7799:
[----:B------:R-:W-:Y:S01]  /*2e70*/  ISETP.NE.AND P5, PT, R195, 0x3, PT ;  /* 0x00000003c300780c */ /* 0x000fe20003fa5270 */
[----:B------:R-:W-:Y:S01]  /*2e80*/  IMAD.MOV.U32 R118, RZ, RZ, R50 ;  /* 0x000000ffff767224 */ /* 0x000fe200078e0032 */
[----:B------:R-:W-:Y:S01]  /*2e90*/  MOV R116, R46 ;  /* 0x0000002e00747202 */ /* 0x000fe20000000f00 */
[----:B-----5:R-:W-:Y:S01]  /*2ea0*/  IMAD.MOV.U32 R111, RZ, RZ, R38 ;  /* 0x000000ffff6f7224 */ /* 0x020fe200078e0026 */
[----:B------:R-:W-:Y:S01]  /*2eb0*/  MOV R115, R44 ;  /* 0x0000002c00737202 */ /* 0x000fe20000000f00 */
        /* <DEDUP_REMOVED lines=8> */
.L_x_7801:
[----:B------:R-:W-:Y:S01]  /*2f40*/  LEA R88, R188, R18, 0x3 ;  /* 0x00000012bc587211 */ /* 0x000fe200078e18ff */
[----:B------:R-:W-:Y:S01]  /*2f50*/  BSSY B1, `(.L_x_7802) ;  /* 0x0000004000017945 */ /* 0x000fe20003800000 */
[----:B------:R-:W-:-:S04]  /*2f60*/  SHF.L.U32 R100, R193, 0x1f, RZ ;  /* 0x0000001fc1647819 */ /* 0x000fc800000006ff */
[----:B------:R-:W1:Y:S02]  /*2f70*/  SYNCS.PHASECHK.TRANS64.TRYWAIT P6, [R88+URZ+0x22890], R100 ;  /* 0x02289064580075a7 */ /* 0x000e6400080c017f */
[----:B-1----:R-:W-:Y:S05]  /*2f80*/  @!P6 BRA `(.L_x_7803) ;  /* 0x000002000044e947 */ /* 0x002fea0003800000 */
.L_x_8091:
[----:B------:R-:W-:Y:S05]  /*2f90*/  BSYNC B1 ;  /* 0x0000000000017941 */ /* 0x000fea0003800000 */
.L_x_7802:
[----:B------:R-:W-:-:S03]  /*2fa0*/  UMOV UR4, 0xffffffff ;  /* 0xffffffff00047882 */ /* 0x000fc60000000000 */
[----:B------:R-:W-:Y:S05]  /*2fb0*/  BRA.DIV UR4, `(.L_x_7804) ;  /* 0x00000202044c7947 */ /* 0x000fea000b800000 */
[----:B------:R2:W3:Y:S04]  /*2fc0*/  SHFL.IDX PT, R106, R103, RZ, 0x1c1f ;  /* 0x001c1fff676a7589 */ /* 0x0004e800000e0000 */
[----:B------:R2:W4:Y:S02]  /*2fd0*/  SHFL.IDX PT, R14, R102, RZ, 0x1c1f ;  /* 0x001c1fff660e7589 */ /* 0x00052400000e0000 */
.L_x_8095:
        /* <DEDUP_REMOVED lines=23> */
[----:B------:R-:W-:Y:S02]  /*3150*/  LOP3.LUT R13, R13, 0xff00, R12, 0xf8, !PT ;  /* 0x0000ff000d0d7812 */ /* 0x000fe400078ef80c */
[----:B------:R-:W-:Y:S01]  /*3160*/  LOP3.LUT R99, R51, 0xff00, R50, 0xf8, !PT ;  /* 0x0000ff0033637812 */ /* 0x000fe200078ef832 */
[----:B------:R-:W-:Y:S01]  /*3170*/  IMAD.U32 R50, R119, 0x10000, RZ ;  /* 0x0001000077327824 */ /* 0x000fe200078e00ff */
[----:B------:R-:W-:-:S02]  /*3180*/  SHF.L.U32 R12, R121, 0x10, RZ ;  /* 0x00000010790c7819 */ /* 0x000fc400000006ff */
[----:B------:R-:W-:Y:S02]  /*3190*/  F2FP.F16.E4M3.UNPACK_B R4, R5 ;  /* 0x00000005ff04723e */ /* 0x000fe400020006ff */
        /* <DEDUP_REMOVED lines=45> */
[----:B------:R-:W-:Y:S01]  /*3470*/  F2FP.SATFINITE.E4M3.F32.PACK_AB_MERGE_C R98, R99, R98, RZ ;  /* 0x000000626362723e */ /* 0x000fe200048070ff */
[----:B------:R-:W-:Y:S01]  /*3480*/  HADD2.F32 R117, -RZ, R117.H1_H1 ;  /* 0x30000075ff757230 */ /* 0x000fe20000004100 */
[----:B------:R-:W-:Y:S01]  /*3490*/  F2FP.F16.E4M3.UNPACK_B R120, R12.H1 ;  /* 0x0000000cff78723e */ /* 0x000fe200030006ff */
[--C-:B------:R-:W-:Y:S01]  /*34a0*/  HADD2.F32 R125, -RZ, R123.reuse.H1_H1 ;  /* 0x3000007bff7d7230 */ /* 0x100fe20000004100 */
        /* <DEDUP_REMOVED lines=15> */
[----:B------:R-:W-:Y:S01]  /*35a0*/  F2FP.F16.E4M3.UNPACK_B R6, R6 ;  /* 0x00000006ff06723e */ /* 0x000fe200020006ff */
[----:B------:R-:W-:Y:S01]  /*35b0*/  FFMA.FTZ R128, R117, R121, R126 ;  /* 0x0000007975807223 */ /* 0x000fe2000001007e */
[-C--:B------:R-:W-:Y:S01]  /*35c0*/  FFMA.FTZ R117, R99, R12.reuse, -R118 ;  /* 0x0000000c63757223 */ /* 0x080fe20000010876 */
[----:B------:R-:W-:Y:S01]  /*35d0*/  FFMA.FTZ R124, R13, R12, R124 ;  /* 0x0000000c0d7c7223 */ /* 0x000fe2000001007c */
        /* <DEDUP_REMOVED lines=8> */
[----:B------:R-:W-:Y:S01]  /*3660*/  HADD2.F32 R122, -RZ, R122.H0_H0 ;  /* 0x2000007aff7a7230 */ /* 0x000fe20000004100 */
[----:B------:R-:W-:Y:S01]  /*3670*/  F2FP.SATFINITE.E4M3.F32.PACK_AB_MERGE_C R117, R124, R117, RZ ;  /* 0x000000757c75723e */ /* 0x000fe200048070ff */
[----:B------:R-:W-:Y:S01]  /*3680*/  HADD2.F32 R120, -RZ, R120.H0_H0 ;  /* 0x20000078ff787230 */ /* 0x000fe20000004100 */
[----:B------:R-:W-:Y:S01]  /*3690*/  F2FP.SATFINITE.E4M3.F32.PACK_AB_MERGE_C R4, R50, R15, R98 ;  /* 0x0000000f3204723e */ /* 0x000fe20004807062 */
[----:B------:R-:W-:Y:S02]  /*36a0*/  HADD2.F32 R119, -RZ, R119.H0_H0 ;  /* 0x20000077ff777230 */ /* 0x000fe40000004100 */
        /* <DEDUP_REMOVED lines=8> */
.L_x_7810:
[----:B------:R-:W-:Y:S05]  /*3730*/  BSYNC B3 ;  /* 0x0000000000037941 */ /* 0x000fea0003800000 */
.L_x_7809:
[----:B0-----:R0:W-:Y:S02]  /*3740*/  ST.E.128 desc[UR36][R10.64], R4 ;  /* 0x000000040a007985 */ /* 0x0011e4000c101d24 */
.L_x_7808:
[----:B------:R-:W-:Y:S05]  /*3750*/  BSYNC B2 ;  /* 0x0000000000027941 */ /* 0x000fea0003800000 */
.L_x_7807:
[----:B------:R-:W-:-:S13]  /*3760*/  ISETP.NE.AND P2, PT, R89, RZ, PT ;  /* 0x000000ff5900720c */ /* 0x000fda0003f45270 */
        /* <DEDUP_REMOVED lines=8> */
[--C-:B------:R-:W-:Y:S02]  /*37f0*/  SHF.R.U32.HI R14, RZ, 0x18, R47.reuse ;  /* 0x00000018ff0e7819 */ /* 0x100fe4000001162f */
[----:B------:R-:W-:Y:S02]  /*3800*/  LOP3.LUT R13, R47, 0xff, RZ, 0xc0, !PT ;  /* 0x000000ff2f0d7812 */ /* 0x000fe400078ec0ff */
[----:B------:R-:W-:Y:S01]  /*3810*/  SHF.R.U32.HI R46, RZ, 0x10, R47 ;  /* 0x00000010ff2e7819 */ /* 0x000fe2000001162f */
[----:B------:R-:W-:Y:S01]  /*3820*/  IMAD.SHL.U32 R47, R48, 0x100, RZ ;  /* 0x00000100302f7824 */ /* 0x000fe200078e00ff */
[----:B------:R-:W-:Y:S02]  /*3830*/  SHF.R.U32.HI R15, RZ, 0x8, R49 ;  /* 0x00000008ff0f7819 */ /* 0x000fe40000011631 */
[----:B------:R-:W-:-:S02]  /*3840*/  PRMT R14, R14, 0x654, R13 ;  /* 0x000006540e0e7816 */ /* 0x000fc4000000000d */
[----:B------:R-:W-:Y:S01]  /*3850*/  SHF.R.U32.HI R51, RZ, 0x18, R49 ;  /* 0x00000018ff337819 */ /* 0x000fe20000011631 */
[----:B------:R-:W-:Y:S01]  /*3860*/  IMAD.SHL.U32 R15, R15, 0x100, RZ ;  /* 0x000001000f0f7824 */ /* 0x000fe200078e00ff */
[----:B------:R-:W-:Y:S02]  /*3870*/  LOP3.LUT R12, R49, 0xff, RZ, 0xc0, !PT ;  /* 0x000000ff310c7812 */ /* 0x000fe400078ec0ff */
[----:B------:R-:W-:Y:S01]  /*3880*/  LOP3.LUT R14, R14, 0xff00, R47, 0xf8, !PT ;  /* 0x0000ff000e0e7812 */ /* 0x000fe200078ef82f */
[----:B------:R-:W-:Y:S01]  /*3890*/  IMAD.U32 R47, R46, 0x10000, RZ ;  /* 0x000100002e2f7824 */ /* 0x000fe200078e00ff */
[----:B------:R-:W-:Y:S02]  /*38a0*/  SHF.R.U32.HI R49, RZ, 0x10, R49 ;  /* 0x00000010ff317819 */ /* 0x000fe40000011631 */
[----:B------:R-:W-:Y:S02]  /*38b0*/  PRMT R12, R51, 0x654, R12 ;  /* 0x00000654330c7816 */ /* 0x000fe4000000000c */
[----:B0-----:R-:W-:-:S02]  /*38c0*/  MOV R13, R4 ;  /* 0x00000004000d7202 */ /* 0x001fc40000000f00 */
[-C--:B------:R-:W-:Y:S02]  /*38d0*/  F2FP.F16.E4M3.UNPACK_B R4, R5.reuse ;  /* 0x00000005ff04723e */ /* 0x080fe400020006ff */
[----:B------:R-:W-:Y:S02]  /*38e0*/  F2FP.F16.E4M3.UNPACK_B R46, R116.H1 ;  /* 0x00000074ff2e723e */ /* 0x000fe400030006ff */
[----:B------:R-:W-:Y:S01]  /*38f0*/  LOP3.LUT R12, R12, 0xff00, R15, 0xf8, !PT ;  /* 0x0000ff000c0c7812 */ /* 0x000fe200078ef80f */
[----:B------:R-:W-:Y:S01]  /*3900*/  IMAD.U32 R15, R49, 0x10000, RZ ;  /* 0x00010000310f7824 */ /* 0x000fe200078e00ff */
[----:B------:R-:W-:Y:S01]  /*3910*/  LOP3.LUT R50, R14, 0xff0000, R47, 0xf8, !PT ;  /* 0x00ff00000e327812 */ /* 0x000fe200078ef82f */
[----:B------:R-:W-:Y:S01]  /*3920*/  HADD2.F32 R14, -RZ, R4.H1_H1 ;  /* 0x30000004ff0e7230 */ /* 0x000fe20000004100 */
[----:B------:R-:W-:Y:S01]  /*3930*/  F2FP.F16.E4M3.UNPACK_B R47, R114.H1 ;  /* 0x00000072ff2f723e */ /* 0x000fe200030006ff */
[----:B------:R-:W-:Y:S01]  /*3940*/  HADD2.F32 R51, -RZ, R46.H0_H0 ;  /* 0x2000002eff337230 */ /* 0x000fe20000004100 */
[----:B------:R-:W-:Y:S01]  /*3950*/  F2FP.F16.E4M3.UNPACK_B R5, R5.H1 ;  /* 0x00000005ff05723e */ /* 0x000fe200030006ff */
[----:B------:R-:W-:Y:S01]  /*3960*/  HADD2.F32 R4, -RZ, R4.H0_H0 ;  /* 0x20000004ff047230 */ /* 0x000fe20000004100 */
[----:B------:R-:W-:Y:S01]  /*3970*/  LOP3.LUT R12, R12, 0xff0000, R15, 0xf8, !PT ;  /* 0x00ff00000c0c7812 */ /* 0x000fe200078ef80f */
[----:B------:R-:W-:-:S02]  /*3980*/  HADD2.F32 R48, -RZ, R46.H1_H1 ;  /* 0x3000002eff307230 */ /* 0x000fc40000004100 */
[-C--:B------:R-:W-:Y:S01]  /*3990*/  FMUL.FTZ R99, R14, R51.reuse ;  /* 0x000000330e637220 */ /* 0x080fe20000410000 */
[----:B------:R-:W-:Y:S01]  /*39a0*/  HADD2.F32 R49, -RZ, R47.H0_H0 ;  /* 0x2000002fff317230 */ /* 0x000fe20000004100 */
[----:B------:R-:W-:Y:S01]  /*39b0*/  F2FP.F16.E4M3.UNPACK_B R116, R116 ;  /* 0x00000074ff74723e */ /* 0x000fe200020006ff */
[--C-:B------:R-:W-:Y:S01]  /*39c0*/  HADD2.F32 R46, -RZ, R5.reuse.H1_H1 ;  /* 0x30000005ff2e7230 */ /* 0x100fe20000004100 */
[----:B------:R-:W-:Y:S01]  /*39d0*/  F2FP.F16.E4M3.UNPACK_B R114, R114 ;  /* 0x00000072ff72723e */ /* 0x000fe200020006ff */
[----:B------:R-:W-:Y:S02]  /*39e0*/  HADD2.F32 R15, -RZ, R5.H0_H0 ;  /* 0x20000005ff0f7230 */ /* 0x000fe40000004100 */
[----:B------:R-:W-:Y:S01]  /*39f0*/  FMUL.FTZ R5, R4, R51 ;  /* 0x0000003304057220 */ /* 0x000fe20000410000 */
[----:B------:R-:W-:Y:S02]  /*3a00*/  HADD2.F32 R47, -RZ, R47.H1_H1 ;  /* 0x3000002fff2f7230 */ /* 0x000fe40000004100 */
[-C--:B------:R-:W-:Y:S01]  /*3a10*/  FMUL.FTZ R98, R46, R48.reuse ;  /* 0x000000302e627220 */ /* 0x080fe20000410000 */
[-C--:B------:R-:W-:Y:S01]  /*3a20*/  FFMA.FTZ R4, R4, R49.reuse, -R99 ;  /* 0x0000003104047223 */ /* 0x080fe20000010863 */
[----:B------:R-:W-:Y:S01]  /*3a30*/  FFMA.FTZ R5, R14, R49, R5 ;  /* 0x000000310e057223 */ /* 0x000fe20000010005 */
[-C--:B------:R-:W-:Y:S01]  /*3a40*/  F2FP.F16.E4M3.UNPACK_B R14, R13.reuse.H1 ;  /* 0x0000000dff0e723e */ /* 0x080fe200030006ff */
[C---:B------:R-:W-:Y:S01]  /*3a50*/  FMUL.FTZ R51, R15.reuse, R48 ;  /* 0x000000300f337220 */ /* 0x040fe20000410000 */
[----:B------:R-:W-:Y:S01]  /*3a60*/  F2FP.F16.E4M3.UNPACK_B R13, R13 ;  /* 0x0000000dff0d723e */ /* 0x000fe200020006ff */
[----:B------:R-:W-:Y:S01]  /*3a70*/  FFMA.FTZ R98, R15, R47, -R98 ;  /* 0x0000002f0f627223 */ /* 0x000fe20000010862 */
[----:B------:R-:W-:-:S02]  /*3a80*/  HADD2.F32 R48, -RZ, R116.H1_H1 ;  /* 0x30000074ff307230 */ /* 0x000fc40000004100 */
[----:B------:R-:W-:Y:S01]  /*3a90*/  FFMA.FTZ R99, R46, R47, R51 ;  /* 0x0000002f2e637223 */ /* 0x000fe20000010033 */
[----:B------:R-:W-:Y:S02]  /*3aa0*/  HADD2.F32 R116, -RZ, R116.H0_H0 ;  /* 0x20000074ff747230 */ /* 0x000fe40000004100 */
[--C-:B------:R-:W-:Y:S02]  /*3ab0*/  HADD2.F32 R46, -RZ, R14.reuse.H0_H0 ;  /* 0x2000000eff2e7230 */ /* 0x100fe40000004100 */
[----:B------:R-:W-:Y:S01]  /*3ac0*/  HADD2.F32 R47, -RZ, R14.H1_H1 ;  /* 0x3000000eff2f7230 */ /* 0x000fe20000004100 */
[----:B------:R-:W-:Y:S01]  /*3ad0*/  F2FP.SATFINITE.E4M3.F32.PACK_AB_MERGE_C R119, R99, R98, RZ ;  /* 0x000000626377723e */ /* 0x000fe200048070ff */
[--C-:B------:R-:W-:Y:S01]  /*3ae0*/  HADD2.F32 R15, -RZ, R13.reuse.H1_H1 ;  /* 0x3000000dff0f7230 */ /* 0x100fe20000004100 */
[----:B------:R-:W-:Y:S01]  /*3af0*/  F2FP.F16.E4M3.UNPACK_B R98, R50.H1 ;  /* 0x00000032ff62723e */ /* 0x000fe200030006ff */
[----:B------:R-:W-:Y:S02]  /*3b00*/  HADD2.F32 R14, -RZ, R13.H0_H0 ;  /* 0x2000000dff0e7230 */ /* 0x000fe40000004100 */
[----:B------:R-:W-:Y:S01]  /*3b10*/  FMUL.FTZ R51, R47, R48 ;  /* 0x000000302f337220 */ /* 0x000fe20000410000 */
[----:B------:R-:W-:-:S02]  /*3b20*/  HADD2.F32 R13, -RZ, R114.H1_H1 ;  /* 0x30000072ff0d7230 */ /* 0x000fc40000004100 */
[----:B------:R-:W-:Y:S01]  /*3b30*/  FMUL.FTZ R49, R15, R116 ;  /* 0x000000740f317220 */ /* 0x000fe20000410000 */
[----:B------:R-:W-:Y:S02]  /*3b40*/  HADD2.F32 R114, -RZ, R114.H0_H0 ;  /* 0x20000072ff727230 */ /* 0x000fe40000004100 */
[----:B------:R-:W-:Y:S01]  /*3b50*/  FMUL.FTZ R48, R46, R48 ;  /* 0x000000302e307220 */ /* 0x000fe20000410000 */
[----:B------:R-:W-:Y:S01]  /*3b60*/  FMUL.FTZ R116, R14, R116 ;  /* 0x000000740e747220 */ /* 0x000fe20000410000 */
[-C--:B------:R-:W-:Y:S01]  /*3b70*/  FFMA.FTZ R51, R46, R13.reuse, -R51 ;  /* 0x0000000d2e337223 */ /* 0x080fe20000010833 */
[----:B------:R-:W-:Y:S02]  /*3b80*/  HADD2.F32 R106, -RZ, R98.H1_H1 ;  /* 0x30000062ff6a7230 */ /* 0x000fe40000004100 */
[----:B------:R-:W-:Y:S01]  /*3b90*/  FFMA.FTZ R48, R47, R13, R48 ;  /* 0x0000000d2f307223 */ /* 0x000fe20000010030 */
[-C--:B------:R-:W-:Y:S01]  /*3ba0*/  FFMA.FTZ R116, R15, R114.reuse, R116 ;  /* 0x000000720f747223 */ /* 0x080fe20000010074 */
[----:B------:R-:W-:Y:S01]  /*3bb0*/  F2FP.F16.E4M3.UNPACK_B R15, R7.H1 ;  /* 0x00000007ff0f723e */ /* 0x000fe200030006ff */
[----:B------:R-:W-:Y:S01]  /*3bc0*/  FFMA.FTZ R13, R14, R114, -R49 ;  /* 0x000000720e0d7223 */ /* 0x000fe20000010831 */
[----:B------:R-:W-:-:S02]  /*3bd0*/  F2FP.F16.E4M3.UNPACK_B R14, R6.H1 ;  /* 0x00000006ff0e723e */ /* 0x000fc400030006ff */
[----:B------:R-:W-:Y:S01]  /*3be0*/  F2FP.SATFINITE.E4M3.F32.PACK_AB_MERGE_C R118, R48, R51, RZ ;  /* 0x000000333076723e */ /* 0x000fe200048070ff */
[--C-:B------:R-:W-:Y:S01]  /*3bf0*/  HADD2.F32 R47, -RZ, R15.reuse.H1_H1 ;  /* 0x3000000fff2f7230 */ /* 0x100fe20000004100 */
[----:B------:R-:W-:Y:S01]  /*3c00*/  F2FP.F16.E4M3.UNPACK_B R49, R12.H1 ;  /* 0x0000000cff31723e */ /* 0x000fe200030006ff */
[----:B------:R-:W-:Y:S01]  /*3c10*/  HADD2.F32 R46, -RZ, R15.H0_H0 ;  /* 0x2000000fff2e7230 */ /* 0x000fe20000004100 */
[----:B------:R-:W-:Y:S01]  /*3c20*/  F2FP.F16.E4M3.UNPACK_B R51, R50 ;  /* 0x00000032ff33723e */ /* 0x000fe200020006ff */
[----:B------:R-:W-:Y:S01]  /*3c30*/  HADD2.F32 R15, -RZ, R14.H1_H1 ;  /* 0x3000000eff0f7230 */ /* 0x000fe20000004100 */
[----:B------:R-:W-:Y:S01]  /*3c40*/  F2FP.F16.E4M3.UNPACK_B R48, R12 ;  /* 0x0000000cff30723e */ /* 0x000fe200020006ff */
[----:B------:R-:W-:Y:S02]  /*3c50*/  HADD2.F32 R50, -RZ, R49.H1_H1 ;  /* 0x30000031ff327230 */ /* 0x000fe40000004100 */
[----:B------:R-:W-:Y:S01]  /*3c60*/  FMUL.FTZ R117, R47, R106 ;  /* 0x0000006a2f757220 */ /* 0x000fe20000410000 */
[----:B------:R-:W-:-:S02]  /*3c70*/  HADD2.F32 R99, -RZ, R51.H1_H1 ;  /* 0x30000033ff637230 */ /* 0x000fc40000004100 */
        /* <DEDUP_REMOVED lines=17> */
[----:B------:R-:W-:Y:S01]  /*3d90*/  HADD2.F32 R15, -RZ, R98.H0_H0 ;  /* 0x20000062ff0f7230 */ /* 0x000fe20000004100 */
[----:B------:R-:W-:Y:S01]  /*3da0*/  F2FP.SATFINITE.E4M3.F32.PACK_AB_MERGE_C R4, R116, R13, R118 ;  /* 0x0000000d7404723e */ /* 0x000fe20004807076 */
[----:B------:R-:W-:-:S02]  /*3db0*/  HADD2.F32 R6, -RZ, R6.H1_H1 ;  /* 0x30000006ff067230 */ /* 0x000fc40000004100 */
[----:B------:R-:W-:Y:S02]  /*3dc0*/  HADD2.F32 R51, -RZ, R51.H0_H0 ;  /* 0x20000033ff337230 */ /* 0x000fe40000004100 */
[-C--:B------:R-:W-:Y:S01]  /*3dd0*/  FMUL.FTZ R47, R14, R15.reuse ;  /* 0x0000000f0e2f7220 */ /* 0x080fe20000410000 */
[----:B------:R-:W-:Y:S02]  /*3de0*/  HADD2.F32 R49, -RZ, R49.H0_H0 ;  /* 0x20000031ff317230 */ /* 0x000fe40000004100 */
[----:B------:R-:W-:Y:S01]  /*3df0*/  FMUL.FTZ R15, R12, R15 ;  /* 0x0000000f0c0f7220 */ /* 0x000fe20000410000 */
[----:B------:R-:W-:Y:S02]  /*3e00*/  HADD2.F32 R48, -RZ, R48.H0_H0 ;  /* 0x20000030ff307230 */ /* 0x000fe40000004100 */
[-C--:B------:R-:W-:Y:S01]  /*3e10*/  FMUL.FTZ R46, R6, R51.reuse ;  /* 0x00000033062e7220 */ /* 0x080fe20000410000 */
[C---:B------:R-:W-:Y:S01]  /*3e20*/  FMUL.FTZ R51, R7.reuse, R51 ;  /* 0x0000003307337220 */ /* 0x040fe20000410000 */
[-C--:B------:R-:W-:Y:S01]  /*3e30*/  FFMA.FTZ R47, R12, R49.reuse, -R47 ;  /* 0x000000310c2f7223 */ /* 0x080fe2000001082f */
[----:B------:R-:W-:Y:S01]  /*3e40*/  FFMA.FTZ R14, R14, R49, R15 ;  /* 0x000000310e0e7223 */ /* 0x000fe2000001000f */
[-C--:B------:R-:W-:Y:S01]  /*3e50*/  FFMA.FTZ R46, R7, R48.reuse, -R46 ;  /* 0x00000030072e7223 */ /* 0x080fe2000001082e */
[----:B------:R-:W-:-:S03]  /*3e60*/  FFMA.FTZ R51, R6, R48, R51 ;  /* 0x0000003006337223 */ /* 0x000fc60000010033 */
[----:B------:R-:W-:Y:S02]  /*3e70*/  F2FP.SATFINITE.E4M3.F32.PACK_AB_MERGE_C R7, R14, R47, R99 ;  /* 0x0000002f0e07723e */ /* 0x000fe40004807063 */
[----:B------:R-:W-:-:S07]  /*3e80*/  F2FP.SATFINITE.E4M3.F32.PACK_AB_MERGE_C R6, R51, R46, R50 ;  /* 0x0000002e3306723e */ /* 0x000fce0004807032 */
.L_x_7812:
[----:B------:R-:W-:Y:S05]  /*3e90*/  BSYNC B2 ;  /* 0x0000000000027941 */ /* 0x000fea0003800000 */
.L_x_7811:
[----:B0-----:R0:W-:Y:S02]  /*3ea0*/  ST.E.128 desc[UR36][R10.64], R4 ;  /* 0x000000040a007985 */ /* 0x0011e4000c101d24 */
.L_x_7806:
[----:B------:R-:W-:Y:S05]  /*3eb0*/  BSYNC B1 ;  /* 0x0000000000017941 */ /* 0x000fea0003800000 */
.L_x_7805:
[----:B------:R-:W-:-:S03]  /*3ec0*/  UMOV UR4, 0xffffffff ;  /* 0xffffffff00047882 */ /* 0x000fc60000000000 */
[----:B------:R-:W-:Y:S05]  /*3ed0*/  BRA.DIV UR4, `(.L_x_7813) ;  /* 0x000001f204cc7947 */ /* 0x000fea000b800000 */
[----:B------:R0:W0:Y:S04]  /*3ee0*/  SHFL.IDX PT, R46, R103, 0x1, 0x1c1f ;  /* 0x003c1f00672e7f89 */ /* 0x00002800000e0000 */
[----:B----4-:R4:W0:Y:S02]  /*3ef0*/  SHFL.IDX PT, R14, R102, 0x1, 0x1c1f ;  /* 0x003c1f00660e7f89 */ /* 0x01082400000e0000 */
.L_x_8099:
        /* <DEDUP_REMOVED lines=18> */
[----:B------:R-:W-:Y:S02]  /*4020*/  SHF.R.U32.HI R47, RZ, 0x10, R43 ;  /* 0x00000010ff2f7819 */ /* 0x000fe4000001162b */
[----:B------:R-:W-:Y:S02]  /*4030*/  SHF.R.U32.HI R43, RZ, 0x10, R45 ;  /* 0x00000010ff2b7819 */ /* 0x000fe4000001162d */
[----:B------:R-:W-:Y:S01]  /*4040*/  PRMT R13, R13, 0x654, R12 ;  /* 0x000006540d0d7816 */ /* 0x000fe2000000000c */
[----:B0-----:R-:W-:Y:S01]  /*4050*/  IMAD.MOV.U32 R12, RZ, RZ, R4 ;  /* 0x000000ffff0c7224 */ /* 0x001fe200078e0004 */
[----:B------:R-:W-:Y:S01]  /*4060*/  SHF.L.U32 R44, R44, 0x8, RZ ;  /* 0x000000082c2c7819 */ /* 0x000fe200000006ff */
[----:B------:R-:W-:Y:S01]  /*4070*/  IMAD.U32 R43, R43, 0x10000, RZ ;  /* 0x000100002b2b7824 */ /* 0x000fe200078e00ff */
[----:B------:R-:W-:Y:S01]  /*4080*/  LOP3.LUT R13, R13, 0xff00, R42, 0xf8, !PT ;  /* 0x0000ff000d0d7812 */ /* 0x000fe200078ef82a */
[----:B------:R-:W-:Y:S01]  /*4090*/  IMAD.U32 R42, R47, 0x10000, RZ ;  /* 0x000100002f2a7824 */ /* 0x000fe200078e00ff */
[----:B------:R-:W-:-:S02]  /*40a0*/  LOP3.LUT R44, R15, 0xff00, R44, 0xf8, !PT ;  /* 0x0000ff000f2c7812 */ /* 0x000fc400078ef82c */
[----:B------:R-:W-:Y:S02]  /*40b0*/  F2FP.F16.E4M3.UNPACK_B R4, R5 ;  /* 0x00000005ff04723e */ /* 0x000fe400020006ff */
        /* <DEDUP_REMOVED lines=8> */
[----:B------:R-:W-:-:S02]  /*4140*/  HADD2.F32 R48, -RZ, R15.H1_H1 ;  /* 0x3000000fff307230 */ /* 0x000fc40000004100 */
[CC--:B------:R-:W-:Y:S01]  /*4150*/  FMUL.FTZ R51, R13.reuse, R47.reuse ;  /* 0x0000002f0d337220 */ /* 0x0c0fe20000410000 */
[----:B------:R-:W-:Y:S02]  /*4160*/  HADD2.F32 R44, -RZ, R43.H0_H0 ;  /* 0x2000002bff2c7230 */ /* 0x000fe40000004100 */
[----:B------:R-:W-:Y:S01]  /*4170*/  FMUL.FTZ R50, R4, R47 ;  /* 0x0000002f04327220 */ /* 0x000fe20000410000 */
[--C-:B------:R-:W-:Y:S01]  /*4180*/  HADD2.F32 R42, -RZ, R5.reuse.H1_H1 ;  /* 0x30000005ff2a7230 */ /* 0x100fe20000004100 */
[----:B------:R-:W-:Y:S01]  /*4190*/  F2FP.F16.E4M3.UNPACK_B R115, R115 ;  /* 0x00000073ff73723e */ /* 0x000fe200020006ff */
[----:B------:R-:W-:Y:S02]  /*41a0*/  HADD2.F32 R15, -RZ, R5.H0_H0 ;  /* 0x20000005ff0f7230 */ /* 0x000fe40000004100 */
[----:B------:R-:W-:Y:S01]  /*41b0*/  FFMA.FTZ R5, R13, R44, R50 ;  /* 0x0000002c0d057223 */ /* 0x000fe20000010032 */
[----:B------:R-:W-:Y:S02]  /*41c0*/  HADD2.F32 R43, -RZ, R43.H1_H1 ;  /* 0x3000002bff2b7230 */ /* 0x000fe40000004100 */
[----:B------:R-:W-:Y:S01]  /*41d0*/  FMUL.FTZ R98, R42, R48 ;  /* 0x000000302a627220 */ /* 0x000fe20000410000 */
        /* <DEDUP_REMOVED lines=19> */
[----:B------:R-:W-:Y:S01]  /*4310*/  F2FP.F16.E4M3.UNPACK_B R43, R45.H1 ;  /* 0x0000002dff2b723e */ /* 0x000fe200030006ff */
[CC--:B------:R-:W-:Y:S01]  /*4320*/  FMUL.FTZ R44, R12.reuse, R115.reuse ;  /* 0x000000730c2c7220 */ /* 0x0c0fe20000410000 */
        /* <DEDUP_REMOVED lines=9> */
[----:B------:R-:W-:Y:S01]  /*43c0*/  F2FP.SATFINITE.E4M3.F32.PACK_AB_MERGE_C R115, R99, R50, RZ ;  /* 0x000000326373723e */ /* 0x000fe200048070ff */
[----:B------:R-:W-:Y:S01]  /*43d0*/  HADD2.F32 R42, -RZ, R13.H1_H1 ;  /* 0x3000000dff2a7230 */ /* 0x000fe20000004100 */
[----:B------:R-:W-:Y:S01]  /*43e0*/  F2FP.F16.E4M3.UNPACK_B R12, R6.H1 ;  /* 0x00000006ff0c723e */ /* 0x000fe200030006ff */
[----:B------:R-:W-:Y:S01]  /*43f0*/  HADD2.F32 R50, -RZ, R47.H1_H1 ;  /* 0x3000002fff327230 */ /* 0x000fe20000004100 */
[----:B------:R-:W-:Y:S01]  /*4400*/  F2FP.F16.E4M3.UNPACK_B R49, R49 ;  /* 0x00000031ff31723e */ /* 0x000fe200020006ff */
[----:B------:R-:W-:Y:S01]  /*4410*/  HADD2.F32 R15, -RZ, R13.H0_H0 ;  /* 0x2000000dff0f7230 */ /* 0x000fe20000004100 */
[----:B------:R-:W-:Y:S01]  /*4420*/  F2FP.F16.E4M3.UNPACK_B R7, R7 ;  /* 0x00000007ff07723e */ /* 0x000fe200020006ff */
[----:B------:R-:W-:-:S02]  /*4430*/  HADD2.F32 R13, -RZ, R12.H1_H1 ;  /* 0x3000000cff0d7230 */ /* 0x000fc40000004100 */
[-C--:B---3--:R-:W-:Y:S01]  /*4440*/  FMUL.FTZ R106, R42, R50.reuse ;  /* 0x000000322a6a7220 */ /* 0x088fe20000410000 */
[----:B------:R-:W-:Y:S02]  /*4450*/  HADD2.F32 R48, -RZ, R49.H1_H1 ;  /* 0x30000031ff307230 */ /* 0x000fe40000004100 */
[C---:B------:R-:W-:Y:S01]  /*4460*/  FMUL.FTZ R113, R15.reuse, R50 ;  /* 0x000000320f717220 */ /* 0x040fe20000410000 */
[----:B------:R-:W-:Y:S02]  /*4470*/  HADD2.F32 R12, -RZ, R12.H0_H0 ;  /* 0x2000000cff0c7230 */ /* 0x000fe40000004100 */
[----:B------:R-:W-:Y:S01]  /*4480*/  FFMA.FTZ R106, R15, R44, -R106 ;  /* 0x0000002c0f6a7223 */ /* 0x000fe2000001086a */
[----:B------:R-:W-:Y:S02]  /*4490*/  HADD2.F32 R15, -RZ, R45.H1_H1 ;  /* 0x3000002dff0f7230 */ /* 0x000fe40000004100 */
[----:B------:R-:W-:Y:S01]  /*44a0*/  FMUL.FTZ R99, R13, R48 ;  /* 0x000000300d637220 */ /* 0x000fe20000410000 */
        /* <DEDUP_REMOVED lines=10> */
[----:B------:R-:W-:Y:S01]  /*4550*/  HADD2.F32 R6, -RZ, R6.H1_H1 ;  /* 0x30000006ff067230 */ /* 0x000fe20000004100 */
[----:B------:R-:W-:Y:S01]  /*4560*/  F2FP.SATFINITE.E4M3.F32.PACK_AB_MERGE_C R48, R48, R99, RZ ;  /* 0x000000633030723e */ /* 0x000fe200048070ff */
[----:B------:R-:W-:Y:S01]  /*4570*/  HADD2.F32 R47, -RZ, R47.H0_H0 ;  /* 0x2000002fff2f7230 */ /* 0x000fe20000004100 */
[----:B------:R-:W-:Y:S01]  /*4580*/  F2FP.SATFINITE.E4M3.F32.PACK_AB_MERGE_C R106, R113, R106, RZ ;  /* 0x0000006a716a723e */ /* 0x000fe200048070ff */
[----:B------:R-:W-:-:S02]  /*4590*/  HADD2.F32 R45, -RZ, R45.H0_H0 ;  /* 0x2000002dff2d7230 */ /* 0x000fc40000004100 */
[-C--:B------:R-:W-:Y:S01]  /*45a0*/  FMUL.FTZ R42, R6, R49.reuse ;  /* 0x00000031062a7220 */ /* 0x080fe20000410000 */
[----:B------:R-:W-:Y:S01]  /*45b0*/  FMUL.FTZ R49, R7, R49 ;  /* 0x0000003107317220 */ /* 0x000fe20000410000 */
        /* <DEDUP_REMOVED lines=9> */
.L_x_7819:
[----:B------:R-:W-:Y:S05]  /*4650*/  BSYNC B3 ;  /* 0x0000000000037941 */ /* 0x000fea0003800000 */
.L_x_7818:
[----:B0-----:R0:W-:Y:S02]  /*4660*/  ST.E.128 desc[UR36][R10.64], R4 ;  /* 0x000000040a007985 */ /* 0x0011e4000c101d24 */
.L_x_7817:
[----:B------:R-:W-:Y:S05]  /*4670*/  BSYNC B2 ;  /* 0x0000000000027941 */ /* 0x000fea0003800000 */
.L_x_7816:
[----:B------:R-:W-:-:S13]  /*4680*/  ISETP.NE.AND P2, PT, R89, RZ, PT ;  /* 0x000000ff5900720c */ /* 0x000fda0003f45270 */
        /* <DEDUP_REMOVED lines=8> */
[--C-:B------:R-:W-:Y:S02]  /*4710*/  SHF.R.U32.HI R43, RZ, 0x10, R39.reuse ;  /* 0x00000010ff2b7819 */ /* 0x100fe40000011627 */
[----:B------:R-:W-:Y:S01]  /*4720*/  SHF.R.U32.HI R42, RZ, 0x8, R39 ;  /* 0x00000008ff2a7819 */ /* 0x000fe20000011627 */
[----:B------:R-:W-:Y:S01]  /*4730*/  IMAD.SHL.U32 R15, R15, 0x100, RZ ;  /* 0x000001000f0f7824 */ /* 0x000fe200078e00ff */
[----:B------:R-:W-:Y:S02]  /*4740*/  LOP3.LUT R12, R39, 0xff, RZ, 0xc0, !PT ;  /* 0x000000ff270c7812 */ /* 0x000fe400078ec0ff */
[----:B------:R-:W-:Y:S02]  /*4750*/  LOP3.LUT R13, R41, 0xff, RZ, 0xc0, !PT ;  /* 0x000000ff290d7812 */ /* 0x000fe400078ec0ff */
[----:B------:R-:W-:-:S02]  /*4760*/  SHF.R.U32.HI R38, RZ, 0x18, R41 ;  /* 0x00000018ff267819 */ /* 0x000fc40000011629 */
[----:B------:R-:W-:Y:S02]  /*4770*/  SHF.R.U32.HI R39, RZ, 0x18, R39 ;  /* 0x00000018ff277819 */ /* 0x000fe40000011627 */
[----:B------:R-:W-:Y:S02]  /*4780*/  PRMT R38, R38, 0x654, R13 ;  /* 0x0000065426267816 */ /* 0x000fe4000000000d */
[----:B------:R-:W-:Y:S02]  /*4790*/  SHF.R.U32.HI R40, RZ, 0x10, R41 ;  /* 0x00000010ff287819 */ /* 0x000fe40000011629 */
[----:B------:R-:W-:Y:S01]  /*47a0*/  PRMT R14, R39, 0x654, R12 ;  /* 0x00000654270e7816 */ /* 0x000fe2000000000c */
[----:B0-----:R-:W-:Y:S01]  /*47b0*/  IMAD.MOV.U32 R12, RZ, RZ, R4 ;  /* 0x000000ffff0c7224 */ /* 0x001fe200078e0004 */
[----:B------:R-:W-:Y:S02]  /*47c0*/  SHF.L.U32 R13, R42, 0x8, RZ ;  /* 0x000000082a0d7819 */ /* 0x000fe400000006ff */
        /* <DEDUP_REMOVED lines=44> */
[CC--:B------:R-:W-:Y:S01]  /*4a90*/  FMUL.FTZ R39, R13.reuse, R112.reuse ;  /* 0x000000700d277220 */ /* 0x0c0fe20000410000 */
[----:B------:R-:W-:Y:S01]  /*4aa0*/  FMUL.FTZ R42, R12, R112 ;  /* 0x000000700c2a7220 */ /* 0x000fe20000410000 */
[----:B------:R-:W-:Y:S02]  /*4ab0*/  F2FP.F16.E4M3.UNPACK_B R38, R40.H1 ;  /* 0x00000028ff26723e */ /* 0x000fe400030006ff */
[----:B------:R-:W-:Y:S01]  /*4ac0*/  F2FP.SATFINITE.E4M3.F32.PACK_AB_MERGE_C R49, R44, R41, RZ ;  /* 0x000000292c31723e */ /* 0x000fe200048070ff */
[----:B------:R-:W-:Y:S01]  /*4ad0*/  FFMA.FTZ R45, R13, R111, -R42 ;  /* 0x0000006f0d2d7223 */ /* 0x000fe2000001082a */
[----:B------:R-:W-:Y:S01]  /*4ae0*/  F2FP.F16.E4M3.UNPACK_B R13, R7.H1 ;  /* 0x00000007ff0d723e */ /* 0x000fe200030006ff */
[----:B------:R-:W-:Y:S01]  /*4af0*/  FFMA.FTZ R46, R12, R111, R39 ;  /* 0x0000006f0c2e7223 */ /* 0x000fe20000010027 */
[-C--:B------:R-:W-:Y:S01]  /*4b00*/  F2FP.F16.E4M3.UNPACK_B R41, R43.reuse.H1 ;  /* 0x0000002bff29723e */ /* 0x080fe200030006ff */
        /* <DEDUP_REMOVED lines=31> */
[----:B------:R-:W-:Y:S01]  /*4d00*/  FMUL.FTZ R14, R6, R43 ;  /* 0x0000002b060e7220 */ /* 0x000fe20000410000 */
[----:B------:R-:W-:Y:S02]  /*4d10*/  HADD2.F32 R40, -RZ, R40.H0_H0 ;  /* 0x20000028ff287230 */ /* 0x000fe40000004100 */
[-C--:B------:R-:W-:Y:S01]  /*4d20*/  FMUL.FTZ R15, R13, R41.reuse ;  /* 0x000000290d0f7220 */ /* 0x080fe20000410000 */
[C---:B------:R-:W-:Y:S01]  /*4d30*/  FMUL.FTZ R44, R12.reuse, R41 ;  /* 0x000000290c2c7220 */ /* 0x040fe20000410000 */
[----:B------:R-:W-:Y:S02]  /*4d40*/  FMUL.FTZ R43, R7, R43 ;  /* 0x0000002b072b7220 */ /* 0x000fe40000410000 */
[-C--:B------:R-:W-:Y:S01]  /*4d50*/  FFMA.FTZ R15, R12, R38.reuse, -R15 ;  /* 0x000000260c0f7223 */ /* 0x080fe2000001080f */
[----:B------:R-:W-:Y:S01]  /*4d60*/  FFMA.FTZ R44, R13, R38, R44 ;  /* 0x000000260d2c7223 */ /* 0x000fe2000001002c */
[-C--:B------:R-:W-:Y:S01]  /*4d70*/  FFMA.FTZ R14, R7, R40.reuse, -R14 ;  /* 0x00000028070e7223 */ /* 0x080fe2000001080e */
[----:B------:R-:W-:-:S03]  /*4d80*/  FFMA.FTZ R43, R6, R40, R43 ;  /* 0x00000028062b7223 */ /* 0x000fc6000001002b */
[----:B------:R-:W-:Y:S02]  /*4d90*/  F2FP.SATFINITE.E4M3.F32.PACK_AB_MERGE_C R7, R44, R15, R39 ;  /* 0x0000000f2c07723e */ /* 0x000fe40004807027 */
[----:B------:R-:W-:-:S07]  /*4da0*/  F2FP.SATFINITE.E4M3.F32.PACK_AB_MERGE_C R6, R43, R14, R42 ;  /* 0x0000000e2b06723e */ /* 0x000fce000480702a */
.L_x_7821:
[----:B------:R-:W-:Y:S05]  /*4db0*/  BSYNC B2 ;  /* 0x0000000000027941 */ /* 0x000fea0003800000 */
.L_x_7820:
[----:B0-----:R0:W-:Y:S02]  /*4dc0*/  ST.E.128 desc[UR36][R10.64], R4 ;  /* 0x000000040a007985 */ /* 0x0011e4000c101d24 */
.L_x_7815:
[----:B------:R-:W-:Y:S05]  /*4dd0*/  BSYNC B1 ;  /* 0x0000000000017941 */ /* 0x000fea0003800000 */
.L_x_7814:
[----:B------:R-:W-:-:S03]  /*4de0*/  UMOV UR4, 0xffffffff ;  /* 0xffffffff00047882 */ /* 0x000fc60000000000 */
[----:B------:R-:W-:Y:S05]  /*4df0*/  BRA.DIV UR4, `(.L_x_7822) ;  /* 0x000001e6044c7947 */ /* 0x000fea000b800000 */
[----:B0-2---:R-:W0:Y:S04]  /*4e00*/  SHFL.IDX PT, R103, R103, 0x2, 0x1c1f ;  /* 0x005c1f0067677f89 */ /* 0x005e2800000e0000 */
[----:B------:R2:W0:Y:S02]  /*4e10*/  SHFL.IDX PT, R14, R102, 0x2, 0x1c1f ;  /* 0x005c1f00660e7f89 */ /* 0x00042400000e0000 */
.L_x_8103:
[----:B------:R-:W-:Y:S05]  /*4e20*/  @P4 BRA `(.L_x_7823) ;  /* 0x0000004400e44947 */ /* 0x000fea0003800000 */
[----:B------:R-:W-:Y:S04]  /*4e30*/  BSSY B1, `(.L_x_7824) ;  /* 0x0000075000017945 */ /* 0x000fe80003800000 */
[----:B------:R-:W-:Y:S05]  /*4e40*/  @P1 BRA `(.L_x_7825) ;  /* 0x0000000400cc1947 */ /* 0x000fea0003800000 */
[----:B------:R1:W1:Y:S01]  /*4e50*/  LDS.128 R4, [R92+0x1c400] ;  /* 0x01c400005c047984 */ /* 0x0002620000000c00 */
[----:B0-----:R-:W-:Y:S01]  /*4e60*/  IADD3 R10, P2, R16, R14, RZ ;  /* 0x0000000e100a7210 */ /* 0x001fe20007f5e0ff */
[----:B------:R-:W-:Y:S03]  /*4e70*/  BSSY B2, `(.L_x_7826) ;  /* 0x000006f000027945 */ /* 0x000fe60003800000 */
[----:B------:R-:W-:Y:S02]  /*4e80*/  IADD3.X R11, R103, R17, RZ, P2, !PT ;  /* 0x00000011670b7210 */ /* 0x000fe400017fe4ff */
        /* <DEDUP_REMOVED lines=12> */
[----:B------:R-:W-:Y:S01]  /*4f50*/  PRMT R34, R39, 0x654, R12 ;  /* 0x0000065427227816 */ /* 0x000fe2000000000c */
[----:B-1----:R-:W-:Y:S01]  /*4f60*/  IMAD.MOV.U32 R12, RZ, RZ, R4 ;  /* 0x000000ffff0c7224 */ /* 0x002fe200078e0004 */
[----:B------:R-:W-:Y:S02]  /*4f70*/  SHF.R.U32.HI R35, RZ, 0x10, R37 ;  /* 0x00000010ff237819 */ /* 0x000fe40000011625 */
[----:B------:R-:W-:Y:S01]  /*4f80*/  LOP3.LUT R34, R34, 0xff00, R13, 0xf8, !PT ;  /* 0x0000ff0022227812 */ /* 0x000fe200078ef80d */
[----:B------:R-:W-:Y:S01]  /*4f90*/  IMAD.U32 R13, R40, 0x10000, RZ ;  /* 0x00010000280d7824 */ /* 0x000fe200078e00ff */
[----:B------:R-:W-:Y:S02]  /*4fa0*/  LOP3.LUT R36, R36, 0xff00, R15, 0xf8, !PT ;  /* 0x0000ff0024247812 */ /* 0x000fe400078ef80f */
[----:B------:R-:W-:Y:S02]  /*4fb0*/  SHF.L.U32 R35, R35, 0x10, RZ ;  /* 0x0000001023237819 */ /* 0x000fe400000006ff */
        /* <DEDUP_REMOVED lines=90> */
.L_x_7827:
[----:B------:R-:W-:Y:S05]  /*5560*/  BSYNC B2 ;  /* 0x0000000000027941 */ /* 0x000fea0003800000 */
.L_x_7826:
[----:B-1----:R0:W-:Y:S02]  /*5570*/  ST.E.128 desc[UR36][R10.64], R4 ;  /* 0x000000040a007985 */ /* 0x0021e4000c101d24 */
.L_x_7825:
[----:B------:R-:W-:Y:S05]  /*5580*/  BSYNC B1 ;  /* 0x0000000000017941 */ /* 0x000fea0003800000 */
.L_x_7824:
        /* <DEDUP_REMOVED lines=8> */
[----:B------:R-:W-:Y:S01]  /*5610*/  SHF.R.U32.HI R13, RZ, 0x8, R9 ;  /* 0x00000008ff0d7819 */ /* 0x000fe20000011609 */
[----:B0-----:R-:W-:Y:S01]  /*5620*/  IMAD.MOV.U32 R12, RZ, RZ, R7 ;  /* 0x000000ffff0c7224 */ /* 0x001fe200078e0007 */
        /* <DEDUP_REMOVED lines=9> */
[----:B------:R-:W-:Y:S02]  /*56c0*/  PRMT R8, R35, 0x654, R8 ;  /* 0x0000065423087816 */ /* 0x000fe40000000008 */
[----:B------:R-:W-:Y:S02]  /*56d0*/  LOP3.LUT R13, R9, 0xff00, R14, 0xf8, !PT ;  /* 0x0000ff00090d7812 */ /* 0x000fe400078ef80e */
        /* <DEDUP_REMOVED lines=25> */
[-C--:B------:R-:W-:Y:S01]  /*5870*/  F2FP.F16.E4M3.UNPACK_B R5, R4.reuse.H1 ;  /* 0x00000004ff05723e */ /* 0x080fe200030006ff */
[--C-:B------:R-:W-:Y:S01]  /*5880*/  HADD2.F32 R13, -RZ, R108.reuse.H1_H1 ;  /* 0x3000006cff0d7230 */ /* 0x100fe20000004100 */
[----:B------:R-:W-:Y:S01]  /*5890*/  F2FP.F16.E4M3.UNPACK_B R4, R4 ;  /* 0x00000004ff04723e */ /* 0x000fe200020006ff */
[----:B------:R-:W-:-:S02]  /*58a0*/  HADD2.F32 R108, -RZ, R108.H0_H0 ;  /* 0x2000006cff6c7230 */ /* 0x000fc40000004100 */
[----:B------:R-:W-:Y:S01]  /*58b0*/  FFMA.FTZ R39, R9, R32, R40 ;  /* 0x0000002009277223 */ /* 0x000fe20000010028 */
[--C-:B------:R-:W-:Y:S02]  /*58c0*/  HADD2.F32 R7, -RZ, R5.reuse.H0_H0 ;  /* 0x20000005ff077230 */ /* 0x100fe40000004100 */
[----:B------:R-:W-:Y:S02]  /*58d0*/  HADD2.F32 R8, -RZ, R5.H1_H1 ;  /* 0x30000005ff087230 */ /* 0x000fe40000004100 */
[--C-:B------:R-:W-:Y:S02]  /*58e0*/  HADD2.F32 R5, -RZ, R4.reuse.H0_H0 ;  /* 0x20000004ff057230 */ /* 0x100fe40000004100 */
[-C--:B------:R-:W-:Y:S01]  /*58f0*/  FMUL.FTZ R35, R7, R13.reuse ;  /* 0x0000000d07237220 */ /* 0x080fe20000410000 */
[----:B------:R-:W-:Y:S02]  /*5900*/  HADD2.F32 R4, -RZ, R4.H1_H1 ;  /* 0x30000004ff047230 */ /* 0x000fe40000004100 */
[----:B------:R-:W-:Y:S01]  /*5910*/  FMUL.FTZ R32, R8, R13 ;  /* 0x0000000d08207220 */ /* 0x000fe20000410000 */
[----:B------:R-:W-:-:S02]  /*5920*/  HADD2.F32 R9, -RZ, R107.H1_H1 ;  /* 0x3000006bff097230 */ /* 0x000fc40000004100 */
[-C--:B------:R-:W-:Y:S01]  /*5930*/  FMUL.FTZ R13, R5, R108.reuse ;  /* 0x0000006c050d7220 */ /* 0x080fe20000410000 */
[----:B------:R-:W-:Y:S02]  /*5940*/  HADD2.F32 R107, -RZ, R107.H0_H0 ;  /* 0x2000006bff6b7230 */ /* 0x000fe40000004100 */
[----:B------:R-:W-:Y:S01]  /*5950*/  FMUL.FTZ R14, R4, R108 ;  /* 0x0000006c040e7220 */ /* 0x000fe20000410000 */
[----:B------:R-:W-:Y:S01]  /*5960*/  F2FP.SATFINITE.E4M3.F32.PACK_AB_MERGE_C R43, R39, R34, RZ ;  /* 0x00000022272b723e */ /* 0x000fe200048070ff */
[-C--:B------:R-:W-:Y:S01]  /*5970*/  FFMA.FTZ R32, R7, R9.reuse, -R32 ;  /* 0x0000000907207223 */ /* 0x080fe20000010820 */
[----:B------:R-:W-:Y:S01]  /*5980*/  FFMA.FTZ R9, R8, R9, R35 ;  /* 0x0000000908097223 */ /* 0x000fe20000010023 */
[-C--:B------:R-:W-:Y:S01]  /*5990*/  FFMA.FTZ R35, R5, R107.reuse, -R14 ;  /* 0x0000006b05237223 */ /* 0x080fe2000001080e */
[----:B------:R-:W-:Y:S01]  /*59a0*/  F2FP.F16.E4M3.UNPACK_B R5, R12.H1 ;  /* 0x0000000cff05723e */ /* 0x000fe200030006ff */
[----:B------:R-:W-:Y:S01]  /*59b0*/  FFMA.FTZ R36, R4, R107, R13 ;  /* 0x0000006b04247223 */ /* 0x000fe2000001000d */
[----:B------:R-:W-:-:S02]  /*59c0*/  F2FP.F16.E4M3.UNPACK_B R14, R33.H1 ;  /* 0x00000021ff0e723e */ /* 0x000fc400030006ff */
[----:B------:R-:W-:Y:S01]  /*59d0*/  F2FP.SATFINITE.E4M3.F32.PACK_AB_MERGE_C R42, R9, R32, RZ ;  /* 0x00000020092a723e */ /* 0x000fe200048070ff */
[--C-:B------:R-:W-:Y:S01]  /*59e0*/  HADD2.F32 R8, -RZ, R5.reuse.H1_H1 ;  /* 0x30000005ff087230 */ /* 0x100fe20000004100 */
[----:B------:R-:W-:Y:S01]  /*59f0*/  F2FP.F16.E4M3.UNPACK_B R9, R15.H1 ;  /* 0x0000000fff09723e */ /* 0x000fe200030006ff */
[----:B------:R-:W-:Y:S01]  /*5a00*/  HADD2.F32 R34, -RZ, R14.H1_H1 ;  /* 0x3000000eff227230 */ /* 0x000fe20000004100 */
[----:B------:R-:W-:Y:S01]  /*5a10*/  F2FP.F16.E4M3.UNPACK_B R4, R6.H1 ;  /* 0x00000006ff04723e */ /* 0x000fe200030006ff */
[----:B------:R-:W-:Y:S01]  /*5a20*/  HADD2.F32 R7, -RZ, R5.H0_H0 ;  /* 0x20000005ff077230 */ /* 0x000fe20000004100 */
[----:B------:R-:W-:Y:S01]  /*5a30*/  F2FP.F16.E4M3.UNPACK_B R33, R33 ;  /* 0x00000021ff21723e */ /* 0x000fe200020006ff */
[----:B------:R-:W-:Y:S01]  /*5a40*/  HADD2.F32 R13, -RZ, R9.H1_H1 ;  /* 0x30000009ff0d7230 */ /* 0x000fe20000004100 */
        /* <DEDUP_REMOVED lines=18> */
[--C-:B------:R-:W-:Y:S02]  /*5b70*/  HADD2.F32 R5, -RZ, R12.reuse.H0_H0 ;  /* 0x2000000cff057230 */ /* 0x100fe40000004100 */
        /* <DEDUP_REMOVED lines=8> */
[C---:B------:R-:W-:Y:S01]  /*5c00*/  FMUL.FTZ R13, R5.reuse, R14 ;  /* 0x0000000e050d7220 */ /* 0x040fe20000410000 */
        /* <DEDUP_REMOVED lines=9> */
.L_x_7829:
[----:B------:R-:W-:Y:S05]  /*5ca0*/  BSYNC B1 ;  /* 0x0000000000017941 */ /* 0x000fea0003800000 */
.L_x_7828:
[----:B0-----:R0:W-:Y:S01]  /*5cb0*/  ST.E.128 desc[UR36][R10.64], R4 ;  /* 0x000000040a007985 */ /* 0x0011e2000c101d24 */
[----:B------:R-:W-:Y:S05]  /*5cc0*/  BRA `(.L_x_7823) ;  /* 0x00000038003c7947 */ /* 0x000fea0003800000 */
.L_x_7794:
[----:B------:R-:W-:Y:S01]  /*5cd0*/  VIADD R8, R190, 0x40 ;  /* 0x00000040be087836 */ /* 0x000fe20000000000 */
[----:B------:R-:W-:Y:S02]  /*5ce0*/  CS2R R34, SRZ ;  /* 0x0000000000227805 */ /* 0x000fe4000001ff00 */
[----:B------:R-:W-:Y:S02]  /*5cf0*/  CS2R R32, SRZ ;  /* 0x0000000000207805 */ /* 0x000fe4000001ff00 */
[----:B------:R-:W-:Y:S01]  /*5d00*/  ISETP.GE.AND P3, PT, R8, R97, PT ;  /* 0x000000610800720c */ /* 0x000fe20003f66270 */
[----:B------:R-:W-:-:S03]  /*5d10*/  VIADD R8, R190, 0x80 ;  /* 0x00000080be087836 */ /* 0x000fc60000000000 */
        /* <DEDUP_REMOVED lines=8> */
[----:B-1----:R-:W-:-:S04]  /*5da0*/  @!P4 IADD3 R36, P2, P5, R30, R36, R4 ;  /* 0x000000241e24c210 */ /* 0x002fc80007d5e004 */
[----:B------:R-:W-:Y:S02]  /*5db0*/  @!P4 IADD3.X R37, R68, R37, R88, P2, P5 ;  /* 0x000000254425c210 */ /* 0x000fe400017ea458 */
[----:B--2---:R-:W-:-:S04]  /*5dc0*/  @!P4 IADD3 R38, P2, P5, R56, R38, R6 ;  /* 0x000000263826c210 */ /* 0x004fc80007d5e006 */
[----:B------:R-:W-:Y:S02]  /*5dd0*/  @!P4 IADD3.X R39, R66, R39, R100, P2, P5 ;  /* 0x000000274227c210 */ /* 0x000fe400017ea464 */
[----:B------:R-:W-:Y:S02]  /*5de0*/  ISETP.GE.AND P2, PT, R8, R97, PT ;  /* 0x000000610800720c */ /* 0x000fe40003f46270 */
[----:B------:R-:W-:Y:S02]  /*5df0*/  CS2R R42, SRZ ;  /* 0x00000000002a7805 */ /* 0x000fe4000001ff00 */
[----:B------:R-:W-:Y:S01]  /*5e00*/  CS2R R40, SRZ ;  /* 0x0000000000287805 */ /* 0x000fe2000001ff00 */
[----:B------:R1:W2:Y:S01]  /*5e10*/  @!P4 LDG.E.128 R32, desc[UR36][R38.64] ;  /* 0x000000242620c981 */ /* 0x0002a2000c1e1d00 */
[----:B------:R-:W-:-:S13]  /*5e20*/  ISETP.GE.OR P2, PT, R16, R105, P2 ;  /* 0x000000691000720c */ /* 0x000fda0001746670 */
[----:B------:R-:W-:-:S04]  /*5e30*/  @!P2 IADD3 R5, P5, P6, R30, R82, R4 ;  /* 0x000000521e05a210 */ /* 0x000fc80007ebe004 */
[----:B------:R-:W-:Y:S02]  /*5e40*/  @!P2 IADD3.X R10, R68, R84, R88, P5, P6 ;  /* 0x00000054440aa210 */ /* 0x000fe40002fec458 */
[----:B------:R-:W-:-:S04]  /*5e50*/  @!P3 IADD3 R9, P5, P6, R56, R6, R78 ;  /* 0x000000063809b210 */ /* 0x000fc80007ebe04e */
[----:B------:R-:W-:Y:S02]  /*5e60*/  @!P3 IADD3.X R8, R66, R100, R80, P5, P6 ;  /* 0x000000644208b210 */ /* 0x000fe40002fec450 */
[----:B------:R-:W-:-:S04]  /*5e70*/  @!P2 IADD3 R7, P5, P6, R56, R77, R6 ;  /* 0x0000004d3807a210 */ /* 0x000fc80007ebe006 */
[----:B------:R-:W-:Y:S02]  /*5e80*/  @!P2 IADD3.X R4, R66, R79, R100, P5, P6 ;  /* 0x0000004f4204a210 */ /* 0x000fe40002fec464 */
[----:B0-----:R-:W-:-:S05]  /*5e90*/  @!P3 IADD3 R12, P5, R11, R12, RZ ;  /* 0x0000000c0b0cb210 */ /* 0x001fca0007fbe0ff */
[----:B------:R-:W-:Y:S02]  /*5ea0*/  @!P3 IMAD.X R13, R14, 0x1, R13, P5 ;  /* 0x000000010e0db824 */ /* 0x000fe400028e060d */
[----:B------:R-:W0:Y:S02]  /*5eb0*/  @!P3 LDC.64 R14, c[0x0][0x400] ;  /* 0x00010000ff0ebb82 */ /* 0x000e240000000a00 */
[----:B0-----:R-:W-:-:S04]  /*5ec0*/  @!P3 IADD3 R14, P5, R9, R14, RZ ;  /* 0x0000000e090eb210 */ /* 0x001fc80007fbe0ff */
[----:B------:R-:W-:Y:S02]  /*5ed0*/  @!P3 IADD3.X R15, R8, R15, RZ, P5, !PT ;  /* 0x0000000f080fb210 */ /* 0x000fe40002ffe4ff */
[----:B------:R-:W0:Y:S01]  /*5ee0*/  @!P2 LDC.64 R8, c[0x0][0x3e8] ;  /* 0x0000fa00ff08ab82 */ /* 0x000e220000000a00 */
[----:B-1----:R-:W-:Y:S02]  /*5ef0*/  CS2R R38, SRZ ;  /* 0x0000000000267805 */ /* 0x002fe4000001ff00 */
[----:B------:R-:W-:Y:S02]  /*5f00*/  CS2R R46, SRZ ;  /* 0x00000000002e7805 */ /* 0x000fe4000001ff00 */
[----:B------:R-:W-:Y:S02]  /*5f10*/  CS2R R44, SRZ ;  /* 0x00000000002c7805 */ /* 0x000fe4000001ff00 */
[----:B------:R-:W-:Y:S02]  /*5f20*/  CS2R R50, SRZ ;  /* 0x0000000000327805 */ /* 0x000fe4000001ff00 */
[----:B------:R-:W-:Y:S01]  /*5f30*/  CS2R R48, SRZ ;  /* 0x0000000000307805 */ /* 0x000fe2000001ff00 */
[----:B------:R-:W3:Y:S01]  /*5f40*/  @!P3 LDG.E.128 R40, desc[UR36][R14.64] ;  /* 0x000000240e28b981 */ /* 0x000ee2000c1e1d00 */
[----:B0-----:R-:W-:-:S05]  /*5f50*/  @!P2 IADD3 R8, P5, R5, R8, RZ ;  /* 0x000000080508a210 */ /* 0x001fca0007fbe0ff */
[----:B------:R-:W-:Y:S02]  /*5f60*/  @!P2 IMAD.X R9, R10, 0x1, R9, P5 ;  /* 0x000000010a09a824 */ /* 0x000fe400028e0609 */
[----:B------:R-:W0:Y:S03]  /*5f70*/  @!P2 LDC.64 R10, c[0x0][0x400] ;  /* 0x00010000ff0aab82 */ /* 0x000e260000000a00 */
[----:B------:R-:W4:Y:S01]  /*5f80*/  @!P2 LDG.E.128 R44, desc[UR36][R8.64] ;  /* 0x00000024082ca981 */ /* 0x000f22000c1e1d00 */
[----:B0-----:R-:W-:Y:S02]  /*5f90*/  @!P2 IADD3 R10, P5, R7, R10, RZ ;  /* 0x0000000a070aa210 */ /* 0x001fe40007fbe0ff */
[----:B------:R-:W-:-:S03]  /*5fa0*/  CS2R R6, SRZ ;  /* 0x0000000000067805 */ /* 0x000fc6000001ff00 */
[----:B------:R-:W-:Y:S01]  /*5fb0*/  @!P2 IMAD.X R11, R4, 0x1, R11, P5 ;  /* 0x00000001040ba824 */ /* 0x000fe200028e060b */
[----:B------:R-:W-:-:S04]  /*5fc0*/  CS2R R4, SRZ ;  /* 0x0000000000047805 */ /* 0x000fc8000001ff00 */
[----:B------:R-:W5:Y:S04]  /*5fd0*/  @!P2 LDG.E.128 R48, desc[UR36][R10.64] ;  /* 0x000000240a30a981 */ /* 0x000f68000c1e1d00 */
[----:B------:R0:W5:Y:S02]  /*5fe0*/  @!P4 LDG.E.128 R4, desc[UR36][R36.64] ;  /* 0x000000242404c981 */ /* 0x000164000c1e1d00 */
[----:B0-----:R-:W-:-:S06]  /*5ff0*/  CS2R R36, SRZ ;  /* 0x0000000000247805 */ /* 0x001fcc000001ff00 */
[----:B------:R-:W5:Y:S01]  /*6000*/  @!P3 LDG.E.128 R36, desc[UR36][R12.64] ;  /* 0x000000240c24b981 */ /* 0x000f62000c1e1d00 */
[----:B------:R-:W-:Y:S02]  /*6010*/  ISETP.NE.AND P5, PT, R195, 0x3, PT ;  /* 0x00000003c300780c */ /* 0x000fe40003fa5270 */
[----:B------:R-:W-:Y:S02]  /*6020*/  ISETP.GE.AND P2, PT, R16, R105, PT ;  /* 0x000000691000720c */ /* 0x000fe40003f46270 */
[----:B--2---:R-:W-:Y:S01]  /*6030*/  MOV R119, R34 ;  /* 0x0000002200777202 */ /* 0x004fe20000000f00 */
[----:B------:R-:W-:Y:S02]  /*6040*/  IMAD.MOV.U32 R121, RZ, RZ, R32 ;  /* 0x000000ffff797224 */ /* 0x000fe400078e0020 */
[----:B---3--:R-:W-:Y:S01]  /*6050*/  IMAD.MOV.U32 R115, RZ, RZ, R42 ;  /* 0x000000ffff737224 */ /* 0x008fe200078e002a */
[----:B------:R-:W-:Y:S01]  /*6060*/  MOV R116, R40 ;  /* 0x0000002800747202 */ /* 0x000fe20000000f00 */
[----:B----4-:R-:W-:-:S02]  /*6070*/  IMAD.MOV.U32 R106, RZ, RZ, R46 ;  /* 0x000000ffff6a7224 */ /* 0x010fc400078e002e */
[----:B------:R-:W-:Y:S02]  /*6080*/  IMAD.MOV.U32 R108, RZ, RZ, R44 ;  /* 0x000000ffff6c7224 */ /* 0x000fe400078e002c */
[----:B-----5:R-:W-:Y:S02]  /*6090*/  IMAD.MOV.U32 R109, RZ, RZ, R50 ;  /* 0x000000ffff6d7224 */ /* 0x020fe400078e0032 */
[----:B------:R-:W-:Y:S02]  /*60a0*/  IMAD.MOV.U32 R110, RZ, RZ, R48 ;  /* 0x000000ffff6e7224 */ /* 0x000fe400078e0030 */
[----:B------:R-:W-:Y:S02]  /*60b0*/  IMAD.MOV.U32 R117, RZ, RZ, R6 ;  /* 0x000000ffff757224 */ /* 0x000fe400078e0006 */
[----:B------:R-:W-:Y:S02]  /*60c0*/  IMAD.MOV.U32 R120, RZ, RZ, R4 ;  /* 0x000000ffff787224 */ /* 0x000fe400078e0004 */
[----:B------:R-:W-:-:S02]  /*60d0*/  IMAD.MOV.U32 R111, RZ, RZ, R38 ;  /* 0x000000ffff6f7224 */ /* 0x000fc400078e0026 */
[----:B------:R-:W-:Y:S01]  /*60e0*/  IMAD.MOV.U32 R113, RZ, RZ, R36 ;  /* 0x000000ffff717224 */ /* 0x000fe200078e0024 */
[----:B------:R-:W-:Y:S06]  /*60f0*/  @!P5 BRA `(.L_x_7830) ;  /* 0x000000000004d947 */ /* 0x000fec0003800000 */
[----:B------:R-:W-:Y:S01]  /*6100*/  BPT.TRAP 0x1 ;  /* 0x000000040000795c */ /* 0x000fe20000300000 */
.L_x_7830:
[----:B------:R-:W-:Y:S01]  /*6110*/  LEA R88, R188, R18, 0x3 ;  /* 0x00000012bc587211 */ /* 0x000fe200078e18ff */
[----:B------:R-:W0:Y:S01]  /*6120*/  LDC R112, c[0x0][0x2f4] ;  /* 0x0000bd00ff707b82 */ /* 0x000e220000000800 */
[----:B------:R-:W-:Y:S01]  /*6130*/  SHF.L.U32 R100, R193, 0x1f, RZ ;  /* 0x0000001fc1647819 */ /* 0x000fe200000006ff */
[----:B------:R-:W-:Y:S03]  /*6140*/  BSSY B1, `(.L_x_7831) ;  /* 0x0000003000017945 */ /* 0x000fe60003800000 */
[----:B------:R-:W1:Y:S02]  /*6150*/  SYNCS.PHASECHK.TRANS64.TRYWAIT P3, [R88+URZ+0x22890], R100 ;  /* 0x02289064580075a7 */ /* 0x000e64000806017f */
[----:B-1----:R-:W-:Y:S05]  /*6160*/  @!P3 BRA `(.L_x_7832) ;  /* 0x000001d000b8b947 */ /* 0x002fea0003800000 */
.L_x_8104:
[----:B------:R-:W-:Y:S05]  /*6170*/  BSYNC B1 ;  /* 0x0000000000017941 */ /* 0x000fea0003800000 */
.L_x_7831:
[----:B------:R-:W-:Y:S01]  /*6180*/  UMOV UR4, 0xffffffff ;  /* 0xffffffff00047882 */ /* 0x000fe20000000000 */
[----:B0-----:R-:W-:Y:S02]  /*6190*/  IMAD.IADD R114, R112, 0x1, -R73 ;  /* 0x0000000170727824 */ /* 0x001fe400078e0a49 */
[----:B------:R-:W-:Y:S05]  /*61a0*/  BRA.DIV UR4, `(.L_x_7833) ;  /* 0x000001d204bc7947 */ /* 0x000fea000b800000 */
[----:B------:R0:W2:Y:S04]  /*61b0*/  SHFL.IDX PT, R105, R103, RZ, 0x1c1f ;  /* 0x001c1fff67697589 */ /* 0x0000a800000e0000 */
[----:B------:R0:W3:Y:S02]  /*61c0*/  SHFL.IDX PT, R107, R102, RZ, 0x1c1f ;  /* 0x001c1fff666b7589 */ /* 0x0000e400000e0000 */
.L_x_8108:
[----:B------:R-:W-:Y:S01]  /*61d0*/  ISETP.GE.OR P3, PT, R190, R97, P1 ;  /* 0x00000061be00720c */ /* 0x000fe20000f66670 */
[----:B------:R-:W-:-:S12]  /*61e0*/  BSSY B1, `(.L_x_7834) ;  /* 0x00000f0000017945 */ /* 0x000fd80003800000 */
[----:B------:R-:W-:Y:S05]  /*61f0*/  @P3 BRA `(.L_x_7835) ;  /* 0x0000000c00b83947 */ /* 0x000fea0003800000 */
[----:B------:R-:W-:Y:S01]  /*6200*/  SEL R8, R73, R114, !P0 ;  /* 0x0000007249087207 */ /* 0x000fe20004000000 */
[----:B------:R-:W-:Y:S01]  /*6210*/  BSSY B2, `(.L_x_7836) ;  /* 0x00000e7000027945 */ /* 0x000fe20003800000 */
[----:B---3--:R-:W-:Y:S02]  /*6220*/  IADD3 R98, P3, R64, R107, RZ ;  /* 0x0000006b40627210 */ /* 0x008fe40007f7e0ff */
[----:B------:R-:W-:-:S03]  /*6230*/  SHF.R.S32.HI R9, RZ, 0x1f, R8 ;  /* 0x0000001fff097819 */ /* 0x000fc60000011408 */
[----:B--2---:R-:W-:Y:S01]  /*6240*/  IMAD.X R99, R105, 0x1, R62, P3 ;  /* 0x0000000169637824 */ /* 0x004fe200018e063e */
[----:B------:R-:W-:-:S04]  /*6250*/  LEA.HI R8, R9, R8, RZ, 0x5 ;  /* 0x0000000809087211 */ /* 0x000fc800078f28ff */
[----:B------:R-:W-:-:S05]  /*6260*/  LEA.HI.SX32 R8, R8, R65, 0x1b ;  /* 0x0000004108087211 */ /* 0x000fca00078fdaff */
[----:B------:R-:W-:-:S05]  /*6270*/  IMAD.SHL.U32 R118, R8, 0x10, RZ ;  /* 0x0000001008767824 */ /* 0x000fca00078e00ff */
[----:B------:R-:W-:-:S04]  /*6280*/  LOP3.LUT R9, R81, 0x70, R118, 0xf8, !PT ;  /* 0x0000007051097812 */ /* 0x000fc800078ef876 */
[----:B------:R-:W-:-:S05]  /*6290*/  LOP3.LUT R9, R9, R76, RZ, 0x3c, !PT ;  /* 0x0000004c09097212 */ /* 0x000fca00078e3cff */
[----:B------:R-:W-:Y:S02]  /*62a0*/  IMAD.IADD R11, R200, 0x1, R9 ;  /* 0x00000001c80b7824 */ /* 0x000fe400078e0209 */
[C---:B------:R-:W-:Y:S02]  /*62b0*/  IMAD R9, R188.reuse, 0x5000, R61 ;  /* 0x00005000bc097824 */ /* 0x040fe400078e023d */
[----:B------:R-:W-:-:S03]  /*62c0*/  IMAD R11, R188, 0x5000, R11 ;  /* 0x00005000bc0b7824 */ /* 0x000fc600078e020b */
[C---:B------:R-:W-:Y:S01]  /*62d0*/  IADD3 R9, R18.reuse, R9, RZ ;  /* 0x0000000912097210 */ /* 0x040fe20007ffe0ff */
[----:B------:R-:W-:-:S05]  /*62e0*/  IMAD.IADD R12, R18, 0x1, R11 ;  /* 0x00000001120c7824 */ /* 0x000fca00078e020b */
        /* <DEDUP_REMOVED lines=11> */
[--C-:B------:R-:W-:Y:S02]  /*63a0*/  SHF.R.U32.HI R123, RZ, 0x18, R35.reuse ;  /* 0x00000018ff7b7819 */ /* 0x100fe40000011623 */
[----:B------:R-:W-:Y:S02]  /*63b0*/  LOP3.LUT R122, R35, 0xff, RZ, 0xc0, !PT ;  /* 0x000000ff237a7812 */ /* 0x000fe400078ec0ff */
[--C-:B------:R-:W-:Y:S02]  /*63c0*/  SHF.R.U32.HI R127, RZ, 0x8, R35.reuse ;  /* 0x00000008ff7f7819 */ /* 0x100fe40000011623 */
[----:B------:R-:W-:Y:S01]  /*63d0*/  SHF.R.U32.HI R7, RZ, 0x10, R35 ;  /* 0x00000010ff077819 */ /* 0x000fe20000011623 */
[----:B------:R-:W-:Y:S01]  /*63e0*/  IMAD.SHL.U32 R35, R130, 0x100, RZ ;  /* 0x0000010082237824 */ /* 0x000fe200078e00ff */
[----:B------:R-:W-:Y:S01]  /*63f0*/  SHF.R.U32.HI R128, RZ, 0x10, R5 ;  /* 0x00000010ff807819 */ /* 0x000fe20000011605 */
[----:B------:R-:W-:Y:S01]  /*6400*/  IMAD.SHL.U32 R127, R127, 0x100, RZ ;  /* 0x000001007f7f7824 */ /* 0x000fe200078e00ff */
[----:B------:R-:W-:-:S02]  /*6410*/  PRMT R4, R133, 0x654, R4 ;  /* 0x0000065485047816 */ /* 0x000fc40000000004 */
[--C-:B------:R-:W-:Y:S02]  /*6420*/  SHF.R.U32.HI R125, RZ, 0x8, R33.reuse ;  /* 0x00000008ff7d7819 */ /* 0x100fe40000011621 */
[----:B------:R-:W-:Y:S02]  /*6430*/  SHF.R.U32.HI R129, RZ, 0x18, R33 ;  /* 0x00000018ff817819 */ /* 0x000fe40000011621 */
[----:B------:R-:W-:Y:S01]  /*6440*/  LOP3.LUT R34, R33, 0xff, RZ, 0xc0, !PT ;  /* 0x000000ff21227812 */ /* 0x000fe200078ec0ff */
[----:B------:R-:W-:Y:S01]  /*6450*/  IMAD.SHL.U32 R125, R125, 0x100, RZ ;  /* 0x000001007d7d7824 */ /* 0x000fe200078e00ff */
[----:B------:R-:W-:Y:S02]  /*6460*/  PRMT R122, R123, 0x654, R122 ;  /* 0x000006547b7a7816 */ /* 0x000fe4000000007a */
[----:B------:R-:W-:Y:S01]  /*6470*/  LOP3.LUT R4, R4, 0xff00, R35, 0xf8, !PT ;  /* 0x0000ff0004047812 */ /* 0x000fe200078ef823 */
[----:B------:R-:W-:Y:S01]  /*6480*/  IMAD.U32 R35, R128, 0x10000, RZ ;  /* 0x0001000080237824 */ /* 0x000fe200078e00ff */
[----:B------:R-:W-:Y:S01]  /*6490*/  PRMT R6, R131, 0x654, R6 ;  /* 0x0000065483067816 */ /* 0x000fe20000000006 */
[----:B------:R-:W-:Y:S01]  /*64a0*/  IMAD.U32 R128, R7, 0x10000, RZ ;  /* 0x0001000007807824 */ /* 0x000fe200078e00ff */
[----:B------:R-:W-:-:S02]  /*64b0*/  SHF.L.U32 R123, R126, 0x8, RZ ;  /* 0x000000087e7b7819 */ /* 0x000fc400000006ff */
[----:B------:R-:W-:Y:S01]  /*64c0*/  SHF.R.U32.HI R5, RZ, 0x10, R33 ;  /* 0x00000010ff057819 */ /* 0x000fe20000011621 */
[----:B---3--:R-:W-:Y:S01]  /*64d0*/  IMAD.MOV.U32 R33, RZ, RZ, R12 ;  /* 0x000000ffff217224 */ /* 0x008fe200078e000c */
[----:B------:R-:W-:Y:S02]  /*64e0*/  PRMT R34, R129, 0x654, R34 ;  /* 0x0000065481227816 */ /* 0x000fe40000000022 */
[----:B------:R-:W-:Y:S02]  /*64f0*/  LOP3.LUT R123, R6, 0xff00, R123, 0xf8, !PT ;  /* 0x0000ff00067b7812 */ /* 0x000fe400078ef87b */
[----:B------:R-:W-:Y:S01]  /*6500*/  LOP3.LUT R6, R4, 0xff0000, R35, 0xf8, !PT ;  /* 0x00ff000004067812 */ /* 0x000fe200078ef823 */
[----:B------:R-:W-:Y:S01]  /*6510*/  IMAD.U32 R4, R124, 0x10000, RZ ;  /* 0x000100007c047824 */ /* 0x000fe200078e00ff */
[----:B------:R-:W-:Y:S02]  /*6520*/  LOP3.LUT R126, R34, 0xff00, R125, 0xf8, !PT ;  /* 0x0000ff00227e7812 */ /* 0x000fe400078ef87d */
[----:B------:R-:W-:-:S02]  /*6530*/  F2FP.F16.E4M3.UNPACK_B R124, R121.H1 ;  /* 0x00000079ff7c723e */ /* 0x000fc400030006ff */
[----:B------:R-:W-:Y:S02]  /*6540*/  F2FP.F16.E4M3.UNPACK_B R35, R33.H1 ;  /* 0x00000021ff23723e */ /* 0x000fe400030006ff */
[----:B------:R-:W-:Y:S01]  /*6550*/  F2FP.F16.E4M3.UNPACK_B R34, R32.H1 ;  /* 0x00000020ff22723e */ /* 0x000fe200030006ff */
[----:B------:R-:W-:Y:S01]  /*6560*/  HADD2.F32 R125, -RZ, R124.H0_H0 ;  /* 0x2000007cff7d7230 */ /* 0x000fe20000004100 */
[----:B------:R-:W-:Y:S01]  /*6570*/  LOP3.LUT R127, R122, 0xff00, R127, 0xf8, !PT ;  /* 0x0000ff007a7f7812 */ /* 0x000fe200078ef87f */
[----:B------:R-:W-:Y:S01]  /*6580*/  HADD2.F32 R12, -RZ, R35.H0_H0 ;  /* 0x20000023ff0c7230 */ /* 0x000fe20000004100 */
[----:B------:R-:W-:Y:S01]  /*6590*/  F2FP.F16.E4M3.UNPACK_B R122, R120.H1 ;  /* 0x00000078ff7a723e */ /* 0x000fe200030006ff */
[--C-:B------:R-:W-:Y:S01]  /*65a0*/  HADD2.F32 R8, -RZ, R34.reuse.H0_H0 ;  /* 0x20000022ff087230 */ /* 0x100fe20000004100 */
[----:B------:R-:W-:Y:S01]  /*65b0*/  LOP3.LUT R4, R123, 0xff0000, R4, 0xf8, !PT ;  /* 0x00ff00007b047812 */ /* 0x000fe200078ef804 */
[----:B------:R-:W-:Y:S02]  /*65c0*/  HADD2.F32 R34, -RZ, R34.H1_H1 ;  /* 0x30000022ff227230 */ /* 0x000fe40000004100 */
[----:B------:R-:W-:Y:S01]  /*65d0*/  FMUL.FTZ R129, R12, R125 ;  /* 0x0000007d0c817220 */ /* 0x000fe20000410000 */
[----:B------:R-:W-:-:S02]  /*65e0*/  HADD2.F32 R123, -RZ, R122.H0_H0 ;  /* 0x2000007aff7b7230 */ /* 0x000fc40000004100 */
[C---:B------:R-:W-:Y:S01]  /*65f0*/  FMUL.FTZ R125, R8.reuse, R125 ;  /* 0x0000007d087d7220 */ /* 0x040fe20000410000 */
[----:B------:R-:W-:Y:S01]  /*6600*/  SHF.L.U32 R5, R5, 0x10, RZ ;  /* 0x0000001005057819 */ /* 0x000fe200000006ff */
        /* <DEDUP_REMOVED lines=8> */
[----:B------:R-:W-:Y:S02]  /*6690*/  F2FP.F16.E4M3.UNPACK_B R121, R33 ;  /* 0x00000021ff79723e */ /* 0x000fe400020006ff */
[----:B------:R-:W-:Y:S01]  /*66a0*/  F2FP.F16.E4M3.UNPACK_B R120, R32 ;  /* 0x00000020ff78723e */ /* 0x000fe200020006ff */
[-C--:B------:R-:W-:Y:S01]  /*66b0*/  FMUL.FTZ R33, R35, R122.reuse ;  /* 0x0000007a23217220 */ /* 0x080fe20000410000 */
[----:B------:R-:W-:Y:S01]  /*66c0*/  LOP3.LUT R5, R127, 0xff0000, R128, 0xf8, !PT ;  /* 0x00ff00007f057812 */ /* 0x000fe200078ef880 */
        /* <DEDUP_REMOVED lines=16> */
[C---:B------:R-:W-:Y:S01]  /*67d0*/  FMUL.FTZ R121, R123.reuse, R126 ;  /* 0x0000007e7b797220 */ /* 0x040fe20000410000 */
[----:B------:R-:W-:Y:S01]  /*67e0*/  F2FP.F16.E4M3.UNPACK_B R124, R14.H1 ;  /* 0x0000000eff7c723e */ /* 0x000fe200030006ff */
[C---:B------:R-:W-:Y:S01]  /*67f0*/  FMUL.FTZ R126, R120.reuse, R126 ;  /* 0x0000007e787e7220 */ /* 0x040fe20000410000 */
[----:B------:R-:W-:Y:S01]  /*6800*/  F2FP.F16.E4M3.UNPACK_B R127, R117.H1 ;  /* 0x00000075ff7f723e */ /* 0x000fe200030006ff */
[----:B------:R-:W-:Y:S01]  /*6810*/  FFMA.FTZ R121, R120, R122, -R121 ;  /* 0x0000007a78797223 */ /* 0x000fe20000010879 */
[----:B------:R-:W-:Y:S01]  /*6820*/  F2FP.F16.E4M3.UNPACK_B R120, R10.H1 ;  /* 0x0000000aff78723e */ /* 0x000fe200030006ff */
[----:B------:R-:W-:Y:S02]  /*6830*/  HADD2.F32 R129, -RZ, R128.H0_H0 ;  /* 0x20000080ff817230 */ /* 0x000fe40000004100 */
[----:B------:R-:W-:Y:S01]  /*6840*/  FFMA.FTZ R123, R123, R122, R126 ;  /* 0x0000007a7b7b7223 */ /* 0x000fe2000001007e */
[----:B------:R-:W-:Y:S01]  /*6850*/  HADD2.F32 R125, -RZ, R124.H0_H0 ;  /* 0x2000007cff7d7230 */ /* 0x000fe20000004100 */
[----:B------:R-:W-:Y:S01]  /*6860*/  F2FP.F16.E4M3.UNPACK_B R10, R10 ;  /* 0x0000000aff0a723e */ /* 0x000fe200020006ff */
[----:B------:R-:W-:Y:S01]  /*6870*/  HADD2.F32 R131, -RZ, R128.H1_H1 ;  /* 0x30000080ff837230 */ /* 0x000fe20000004100 */
[----:B------:R-:W-:Y:S01]  /*6880*/  F2FP.SATFINITE.E4M3.F32.PACK_AB_MERGE_C R8, R33, R8, RZ ;  /* 0x000000082108723e */ /* 0x000fe200048070ff */
[----:B------:R-:W-:-:S02]  /*6890*/  HADD2.F32 R122, -RZ, R120.H0_H0 ;  /* 0x20000078ff7a7230 */ /* 0x000fc40000004100 */
[-C--:B------:R-:W-:Y:S01]  /*68a0*/  FMUL.FTZ R133, R125, R129.reuse ;  /* 0x000000817d857220 */ /* 0x080fe20000410000 */
        /* <DEDUP_REMOVED lines=9> */
[----:B------:R-:W-:Y:S01]  /*6940*/  FMUL.FTZ R131, R124, R131 ;  /* 0x000000837c837220 */ /* 0x000fe20000410000 */
[----:B------:R-:W-:Y:S01]  /*6950*/  F2FP.F16.E4M3.UNPACK_B R119, R14 ;  /* 0x0000000eff77723e */ /* 0x000fe200020006ff */
[----:B------:R-:W-:Y:S01]  /*6960*/  FFMA.FTZ R130, R125, R128, R130 ;  /* 0x000000807d827223 */ /* 0x000fe20000010082 */
[----:B------:R-:W-:-:S02]  /*6970*/  HADD2.F32 R14, -RZ, R10.H0_H0 ;  /* 0x2000000aff0e7230 */ /* 0x000fc40000004100 */
[-C--:B------:R-:W-:Y:S01]  /*6980*/  FFMA.FTZ R131, R126, R127.reuse, R131 ;  /* 0x0000007f7e837223 */ /* 0x080fe20000010083 */
[--C-:B------:R-:W-:Y:S02]  /*6990*/  HADD2.F32 R125, -RZ, R122.reuse.H0_H0 ;  /* 0x2000007aff7d7230 */ /* 0x100fe40000004100 */
[----:B------:R-:W-:Y:S01]  /*69a0*/  FFMA.FTZ R129, R124, R127, -R129 ;  /* 0x0000007f7c817223 */ /* 0x000fe20000010881 */
[----:B------:R-:W-:Y:S01]  /*69b0*/  HADD2.F32 R126, -RZ, R122.H1_H1 ;  /* 0x3000007aff7e7230 */ /* 0x000fe20000004100 */
[----:B------:R-:W-:Y:S01]  /*69c0*/  F2FP.F16.E4M3.UNPACK_B R122, R117 ;  /* 0x00000075ff7a723e */ /* 0x000fe200020006ff */
[--C-:B------:R-:W-:Y:S02]  /*69d0*/  HADD2.F32 R117, -RZ, R119.reuse.H0_H0 ;  /* 0x20000077ff757230 */ /* 0x100fe40000004100 */
[----:B------:R-:W-:Y:S01]  /*69e0*/  FMUL.FTZ R128, R14, R125 ;  /* 0x0000007d0e807220 */ /* 0x000fe20000410000 */
[----:B------:R-:W-:Y:S01]  /*69f0*/  HADD2.F32 R119, -RZ, R119.H1_H1 ;  /* 0x30000077ff777230 */ /* 0x000fe20000004100 */
[----:B------:R-:W-:Y:S01]  /*6a00*/  F2FP.F16.E4M3.UNPACK_B R35, R13 ;  /* 0x0000000dff23723e */ /* 0x000fe200020006ff */
[----:B------:R-:W-:-:S02]  /*6a10*/  HADD2.F32 R10, -RZ, R10.H1_H1 ;  /* 0x3000000aff0a7230 */ /* 0x000fc40000004100 */
[----:B------:R-:W-:Y:S01]  /*6a20*/  FMUL.FTZ R127, R117, R125 ;  /* 0x0000007d757f7220 */ /* 0x000fe20000410000 */
[--C-:B------:R-:W-:Y:S02]  /*6a30*/  HADD2.F32 R124, -RZ, R122.reuse.H0_H0 ;  /* 0x2000007aff7c7230 */ /* 0x100fe40000004100 */
[-C--:B------:R-:W-:Y:S01]  /*6a40*/  FMUL.FTZ R125, R119, R126.reuse ;  /* 0x0000007e777d7220 */ /* 0x080fe20000410000 */
[----:B------:R-:W-:Y:S02]  /*6a50*/  HADD2.F32 R122, -RZ, R122.H1_H1 ;  /* 0x3000007aff7a7230 */ /* 0x000fe40000004100 */
[----:B------:R-:W-:Y:S01]  /*6a60*/  FMUL.FTZ R126, R10, R126 ;  /* 0x0000007e0a7e7220 */ /* 0x000fe20000410000 */
[----:B------:R-:W-:Y:S01]  /*6a70*/  F2FP.F16.E4M3.UNPACK_B R33, R9 ;  /* 0x00000009ff21723e */ /* 0x000fe200020006ff */
[----:B------:R-:W-:Y:S01]  /*6a80*/  FFMA.FTZ R127, R14, R124, -R127 ;  /* 0x0000007c0e7f7223 */ /* 0x000fe2000001087f */
[----:B------:R-:W-:Y:S01]  /*6a90*/  F2FP.SATFINITE.E4M3.F32.PACK_AB_MERGE_C R129, R129, R120, RZ ;  /* 0x000000788181723e */ /* 0x000fe200048070ff */
[-C--:B------:R-:W-:Y:S01]  /*6aa0*/  FFMA.FTZ R10, R10, R122.reuse, -R125 ;  /* 0x0000007a0a0a7223 */ /* 0x080fe2000001087d */
[----:B------:R-:W-:Y:S01]  /*6ab0*/  FFMA.FTZ R119, R119, R122, R126 ;  /* 0x0000007a77777223 */ /* 0x000fe2000001007e */
[----:B------:R-:W-:Y:S01]  /*6ac0*/  F2FP.F16.E4M3.UNPACK_B R122, R7 ;  /* 0x00000007ff7a723e */ /* 0x000fe200020006ff */
[----:B------:R-:W-:Y:S01]  /*6ad0*/  FFMA.FTZ R14, R117, R124, R128 ;  /* 0x0000007c750e7223 */ /* 0x000fe20000010080 */
[----:B------:R-:W-:Y:S01]  /*6ae0*/  F2FP.SATFINITE.E4M3.F32.PACK_AB_MERGE_C R8, R121, R32, R8 ;  /* 0x000000207908723e */ /* 0x000fe20004807008 */
[----:B------:R-:W-:Y:S01]  /*6af0*/  HADD2.F32 R117, -RZ, R35.H0_H0 ;  /* 0x20000023ff757230 */ /* 0x000fe20000004100 */
[----:B------:R-:W-:Y:S01]  /*6b00*/  F2FP.SATFINITE.E4M3.F32.PACK_AB_MERGE_C R12, R123, R34, R12 ;  /* 0x000000227b0c723e */ /* 0x000fe2000480700c */
[--C-:B------:R-:W-:Y:S01]  /*6b10*/  HADD2.F32 R34, -RZ, R122.reuse.H0_H0 ;  /* 0x2000007aff227230 */ /* 0x100fe20000004100 */
[----:B------:R-:W-:Y:S01]  /*6b20*/  F2FP.F16.E4M3.UNPACK_B R120, R6 ;  /* 0x00000006ff78723e */ /* 0x000fe200020006ff */
[----:B------:R-:W-:Y:S01]  /*6b30*/  HADD2.F32 R32, -RZ, R33.H0_H0 ;  /* 0x20000021ff207230 */ /* 0x000fe20000004100 */
[----:B------:R-:W-:Y:S01]  /*6b40*/  F2FP.SATFINITE.E4M3.F32.PACK_AB_MERGE_C R130, R131, R130, RZ ;  /* 0x000000828382723e */ /* 0x000fe200048070ff */
[----:B------:R-:W-:-:S02]  /*6b50*/  HADD2.F32 R122, -RZ, R122.H1_H1 ;  /* 0x3000007aff7a7230 */ /* 0x000fc40000004100 */
[----:B------:R-:W-:Y:S01]  /*6b60*/  FMUL.FTZ R123, R117, R34 ;  /* 0x00000022757b7220 */ /* 0x000fe20000410000 */
[--C-:B------:R-:W-:Y:S01]  /*6b70*/  HADD2.F32 R121, -RZ, R120.reuse.H0_H0 ;  /* 0x20000078ff797230 */ /* 0x100fe20000004100 */
[----:B------:R-:W-:Y:S01]  /*6b80*/  F2FP.SATFINITE.E4M3.F32.PACK_AB_MERGE_C R14, R119, R14, R130 ;  /* 0x0000000e770e723e */ /* 0x000fe20004807082 */
[----:B------:R-:W-:Y:S02]  /*6b90*/  HADD2.F32 R119, -RZ, R35.H1_H1 ;  /* 0x30000023ff777230 */ /* 0x000fe40000004100 */
[C---:B------:R-:W-:Y:S01]  /*6ba0*/  FMUL.FTZ R124, R32.reuse, R34 ;  /* 0x00000022207c7220 */ /* 0x040fe20000410000 */
[----:B------:R-:W-:Y:S02]  /*6bb0*/  HADD2.F32 R34, -RZ, R33.H1_H1 ;  /* 0x30000021ff227230 */ /* 0x000fe40000004100 */
[-C--:B------:R-:W-:Y:S01]  /*6bc0*/  FFMA.FTZ R32, R32, R121.reuse, -R123 ;  /* 0x0000007920207223 */ /* 0x080fe2000001087b */
[----:B------:R-:W-:Y:S02]  /*6bd0*/  HADD2.F32 R120, -RZ, R120.H1_H1 ;  /* 0x30000078ff787230 */ /* 0x000fe40000004100 */
[----:B------:R-:W-:Y:S01]  /*6be0*/  FFMA.FTZ R33, R117, R121, R124 ;  /* 0x0000007975217223 */ /* 0x000fe2000001007c */
[-C--:B------:R-:W-:Y:S01]  /*6bf0*/  FMUL.FTZ R117, R119, R122.reuse ;  /* 0x0000007a77757220 */ /* 0x080fe20000410000 */
[----:B------:R-:W-:Y:S01]  /*6c00*/  F2FP.F16.E4M3.UNPACK_B R13, R13.H1 ;  /* 0x0000000dff0d723e */ /* 0x000fe200030006ff */
[----:B------:R-:W-:Y:S01]  /*6c10*/  FMUL.FTZ R122, R34, R122 ;  /* 0x0000007a227a7220 */ /* 0x000fe20000410000 */
[----:B------:R-:W-:-:S02]  /*6c20*/  F2FP.F16.E4M3.UNPACK_B R121, R7.H1 ;  /* 0x00000007ff79723e */ /* 0x000fc400030006ff */
[----:B------:R-:W-:Y:S01]  /*6c30*/  F2FP.F16.E4M3.UNPACK_B R35, R9.H1 ;  /* 0x00000009ff23723e */ /* 0x000fe200030006ff */
[----:B------:R-:W-:Y:S01]  /*6c40*/  FFMA.FTZ R9, R34, R120, -R117 ;  /* 0x0000007822097223 */ /* 0x000fe20000010875 */
[----:B------:R-:W-:Y:S01]  /*6c50*/  F2FP.F16.E4M3.UNPACK_B R6, R6.H1 ;  /* 0x00000006ff06723e */ /* 0x000fe200030006ff */
[----:B------:R-:W-:Y:S02]  /*6c60*/  HADD2.F32 R117, -RZ, R13.H0_H0 ;  /* 0x2000000dff757230 */ /* 0x000fe40000004100 */
[----:B------:R-:W-:Y:S01]  /*6c70*/  FFMA.FTZ R34, R119, R120, R122 ;  /* 0x0000007877227223 */ /* 0x000fe2000001007a */
[----:B------:R-:W-:Y:S01]  /*6c80*/  HADD2.F32 R124, -RZ, R121.H0_H0 ;  /* 0x20000079ff7c7230 */ /* 0x000fe20000004100 */
[----:B------:R-:W-:Y:S01]  /*6c90*/  F2FP.F16.E4M3.UNPACK_B R119, R15 ;  /* 0x0000000fff77723e */ /* 0x000fe200020006ff */
[----:B------:R-:W-:Y:S01]  /*6ca0*/  HADD2.F32 R7, -RZ, R35.H0_H0 ;  /* 0x20000023ff077230 */ /* 0x000fe20000004100 */
[----:B------:R-:W-:Y:S01]  /*6cb0*/  F2FP.SATFINITE.E4M3.F32.PACK_AB_MERGE_C R10, R10, R127, R129 ;  /* 0x0000007f0a0a723e */ /* 0x000fe20004807081 */
        /* <DEDUP_REMOVED lines=27> */
[C---:B------:R-:W-:Y:S01]  /*6e70*/  FMUL.FTZ R131, R15.reuse, R128 ;  /* 0x000000800f837220 */ /* 0x040fe20000410000 */
[----:B------:R-:W-:Y:S01]  /*6e80*/  HADD2.F32 R129, -RZ, R127.H0_H0 ;  /* 0x2000007fff817230 */ /* 0x000fe20000004100 */
[----:B------:R-:W-:Y:S01]  /*6e90*/  F2FP.SATFINITE.E4M3.F32.PACK_AB_MERGE_C R7, R120, R7, RZ ;  /* 0x000000077807723e */ /* 0x000fe200048070ff */
[----:B------:R-:W-:Y:S02]  /*6ea0*/  HADD2.F32 R117, -RZ, R11.H0_H0 ;  /* 0x2000000bff757230 */ /* 0x000fe40000004100 */
[-C--:B------:R-:W-:Y:S01]  /*6eb0*/  FFMA.FTZ R130, R15, R124.reuse, -R130 ;  /* 0x0000007c0f827223 */ /* 0x080fe20000010882 */
[----:B------:R-:W-:Y:S01]  /*6ec0*/  FFMA.FTZ R131, R122, R124, R131 ;  /* 0x0000007c7a837223 */ /* 0x000fe20000010083 */
[----:B------:R-:W-:Y:S02]  /*6ed0*/  HADD2.F32 R121, -RZ, R121.H1_H1 ;  /* 0x30000079ff797230 */ /* 0x000fe40000004100 */
[----:B------:R-:W-:Y:S01]  /*6ee0*/  FMUL.FTZ R128, R4, R129 ;  /* 0x0000008104807220 */ /* 0x000fe20000410000 */
[----:B------:R-:W-:-:S02]  /*6ef0*/  HADD2.F32 R124, -RZ, R127.H1_H1 ;  /* 0x3000007fff7c7230 */ /* 0x000fc40000004100 */
[----:B------:R-:W-:Y:S01]  /*6f00*/  FMUL.FTZ R129, R117, R129 ;  /* 0x0000008175817220 */ /* 0x000fe20000410000 */
[----:B------:R-:W-:Y:S01]  /*6f10*/  HADD2.F32 R11, -RZ, R11.H1_H1 ;  /* 0x3000000bff0b7230 */ /* 0x000fe20000004100 */
[----:B------:R-:W-:Y:S01]  /*6f20*/  F2FP.SATFINITE.E4M3.F32.PACK_AB_MERGE_C R9, R9, R32, R6 ;  /* 0x000000200909723e */ /* 0x000fe20004807006 */
[----:B------:R-:W-:Y:S02]  /*6f30*/  HADD2.F32 R125, -RZ, R123.H0_H0 ;  /* 0x2000007bff7d7230 */ /* 0x000fe40000004100 */
[-C--:B------:R-:W-:Y:S01]  /*6f40*/  FMUL.FTZ R132, R121, R124.reuse ;  /* 0x0000007c79847220 */ /* 0x080fe20000410000 */
[----:B------:R-:W-:Y:S02]  /*6f50*/  HADD2.F32 R119, -RZ, R119.H1_H1 ;  /* 0x30000077ff777230 */ /* 0x000fe40000004100 */
[----:B------:R-:W-:Y:S01]  /*6f60*/  FMUL.FTZ R134, R11, R124 ;  /* 0x0000007c0b867220 */ /* 0x000fe20000410000 */
[----:B------:R-:W-:Y:S02]  /*6f70*/  HADD2.F32 R126, -RZ, R126.H1_H1 ;  /* 0x3000007eff7e7230 */ /* 0x000fe40000004100 */
[----:B------:R-:W-:Y:S01]  /*6f80*/  FFMA.FTZ R129, R4, R125, R129 ;  /* 0x0000007d04817223 */ /* 0x000fe20000010081 */
[----:B------:R-:W-:-:S02]  /*6f90*/  HADD2.F32 R35, -RZ, R35.H1_H1 ;  /* 0x30000023ff237230 */ /* 0x000fc40000004100 */
[----:B------:R-:W-:Y:S01]  /*6fa0*/  FFMA.FTZ R128, R117, R125, -R128 ;  /* 0x0000007d75807223 */ /* 0x000fe20000010880 */
[----:B------:R-:W-:Y:S02]  /*6fb0*/  HADD2.F32 R122, -RZ, R123.H1_H1 ;  /* 0x3000007bff7a7230 */ /* 0x000fe40000004100 */
[-C--:B------:R-:W-:Y:S01]  /*6fc0*/  FMUL.FTZ R124, R119, R126.reuse ;  /* 0x0000007e777c7220 */ /* 0x080fe20000410000 */
[----:B------:R-:W-:Y:S02]  /*6fd0*/  HADD2.F32 R4, -RZ, R5.H1_H1 ;  /* 0x30000005ff047230 */ /* 0x000fe40000004100 */
[----:B------:R-:W-:Y:S01]  /*6fe0*/  FMUL.FTZ R126, R35, R126 ;  /* 0x0000007e237e7220 */ /* 0x000fe20000410000 */
[----:B------:R-:W-:Y:S01]  /*6ff0*/  F2FP.SATFINITE.E4M3.F32.PACK_AB_MERGE_C R13, R34, R33, R7 ;  /* 0x00000021220d723e */ /* 0x000fe20004807007 */
[-C--:B------:R-:W-:Y:S01]  /*7000*/  FFMA.FTZ R11, R11, R122.reuse, -R132 ;  /* 0x0000007a0b0b7223 */ /* 0x080fe20000010884 */
[----:B------:R-:W-:Y:S01]  /*7010*/  FFMA.FTZ R134, R121, R122, R134 ;  /* 0x0000007a79867223 */ /* 0x000fe20000010086 */
[-C--:B------:R-:W-:Y:S01]  /*7020*/  FFMA.FTZ R35, R35, R4.reuse, -R124 ;  /* 0x0000000423237223 */ /* 0x080fe2000001087c */
[----:B------:R-:W-:-:S02]  /*7030*/  FFMA.FTZ R126, R119, R4, R126 ;  /* 0x00000004777e7223 */ /* 0x000fc4000001007e */
[----:B------:R-:W-:Y:S02]  /*7040*/  F2FP.SATFINITE.E4M3.F32.PACK_AB_MERGE_C R11, R11, R128, RZ ;  /* 0x000000800b0b723e */ /* 0x000fe400048070ff */
[----:B------:R-:W-:Y:S02]  /*7050*/  F2FP.SATFINITE.E4M3.F32.PACK_AB_MERGE_C R129, R134, R129, RZ ;  /* 0x000000818681723e */ /* 0x000fe400048070ff */
[----:B------:R-:W-:Y:S02]  /*7060*/  F2FP.SATFINITE.E4M3.F32.PACK_AB_MERGE_C R11, R35, R130, R11 ;  /* 0x00000082230b723e */ /* 0x000fe4000480700b */
[----:B------:R-:W-:-:S07]  /*7070*/  F2FP.SATFINITE.E4M3.F32.PACK_AB_MERGE_C R15, R126, R131, R129 ;  /* 0x000000837e0f723e */ /* 0x000fce0004807081 */
.L_x_7837:
[----:B------:R-:W-:Y:S05]  /*7080*/  BSYNC B2 ;  /* 0x0000000000027941 */ /* 0x000fea0003800000 */
.L_x_7836:
[----:B------:R-:W-:Y:S01]  /*7090*/  ISETP.GE.AND P3, PT, R118, R112, PT ;  /* 0x000000707600720c */ /* 0x000fe20003f66270 */
[----:B--2---:R4:W-:-:S12]  /*70a0*/  ST.E.128 desc[UR36][R98.64], R8 ;  /* 0x0000000862007985 */ /* 0x0049d8000c101d24 */
[----:B------:R-:W-:-:S04]  /*70b0*/  @!P3 IADD3 R4, P4, R107, R118, RZ ;  /* 0x000000766b04b210 */ /* 0x000fc80007f9e0ff */
[----:B------:R-:W-:-:S05]  /*70c0*/  @!P3 LEA.HI.X.SX32 R5, R118, R105, 0x1, P4 ;  /* 0x000000697605b211 */ /* 0x000fca00020f0eff */
[----:B---3--:R4:W-:Y:S04]  /*70d0*/  @!P3 ST.E.128 desc[UR36][R4.64], R12 ;  /* 0x0000000c0400b985 */ /* 0x0089e8000c101d24 */
.L_x_7835:
[----:B------:R-:W-:Y:S05]  /*70e0*/  BSYNC B1 ;  /* 0x0000000000017941 */ /* 0x000fea0003800000 */
.L_x_7834:
[----:B------:R-:W-:-:S03]  /*70f0*/  UMOV UR4, 0xffffffff ;  /* 0xffffffff00047882 */ /* 0x000fc60000000000 */
[----:B------:R-:W-:Y:S05]  /*7100*/  BRA.DIV UR4, `(.L_x_7838) ;  /* 0x000001c604307947 */ /* 0x000fea000b800000 */
[----:B------:R0:W0:Y:S04]  /*7110*/  SHFL.IDX PT, R33, R103, 0x1, 0x1c1f ;  /* 0x003c1f0067217f89 */ /* 0x00002800000e0000 */
[----:B----4-:R4:W0:Y:S02]  /*7120*/  SHFL.IDX PT, R14, R102, 0x1, 0x1c1f ;  /* 0x003c1f00660e7f89 */ /* 0x01082400000e0000 */
.L_x_8112:
[----:B------:R-:W-:Y:S01]  /*7130*/  VIADD R4, R190, 0x40 ;  /* 0x00000040be047836 */ /* 0x000fe20000000000 */
[----:B------:R-:W-:Y:S04]  /*7140*/  BSSY B1, `(.L_x_7839) ;  /* 0x00000f8000017945 */ /* 0x000fe80003800000 */
        /* <DEDUP_REMOVED lines=9> */
[----:B------:R-:W-:-:S05]  /*71e0*/  LEA.HI.SX32 R4, R4, R65, 0x1b ;  /* 0x0000004104047211 */ /* 0x000fca00078fdaff */
[----:B------:R-:W-:-:S05]  /*71f0*/  IMAD.SHL.U32 R15, R4, 0x10, RZ ;  /* 0x00000010040f7824 */ /* 0x000fca00078e00ff */
[----:B------:R-:W-:-:S04]  /*7200*/  LOP3.LUT R4, R197, 0x70, R15, 0xf8, !PT ;  /* 0x00000070c5047812 */ /* 0x000fc800078ef80f */
[----:B------:R-:W-:-:S04]  /*7210*/  LOP3.LUT R5, R4, R6, RZ, 0x3c, !PT ;  /* 0x0000000604057212 */ /* 0x000fc800078e3cff */
[----:B------:R-:W-:Y:S01]  /*7220*/  IADD3 R7, R204, R5, RZ ;  /* 0x00000005cc077210 */ /* 0x000fe20007ffe0ff */
        /* <DEDUP_REMOVED lines=11> */
[--C-:B------:R-:W-:Y:S02]  /*72e0*/  SHF.R.U32.HI R120, RZ, 0x18, R37.reuse ;  /* 0x00000018ff787819 */ /* 0x100fe40000011625 */
[----:B------:R-:W-:Y:S01]  /*72f0*/  SHF.R.U32.HI R122, RZ, 0x10, R37 ;  /* 0x00000010ff7a7819 */ /* 0x000fe20000011625 */
[----:B------:R-:W-:Y:S01]  /*7300*/  IMAD.MOV.U32 R37, RZ, RZ, R4 ;  /* 0x000000ffff257224 */ /* 0x000fe200078e0004 */
[----:B------:R-:W-:Y:S01]  /*7310*/  SHF.R.U32.HI R117, RZ, 0x8, R39 ;  /* 0x00000008ff757819 */ /* 0x000fe20000011627 */
[----:B------:R-:W-:Y:S01]  /*7320*/  IMAD.SHL.U32 R4, R121, 0x100, RZ ;  /* 0x0000010079047824 */ /* 0x000fe200078e00ff */
[----:B------:R-:W-:Y:S01]  /*7330*/  PRMT R35, R120, 0x654, R35 ;  /* 0x0000065478237816 */ /* 0x000fe20000000023 */
[----:B------:R-:W-:Y:S01]  /*7340*/  IMAD.U32 R6, R122, 0x10000, RZ ;  /* 0x000100007a067824 */ /* 0x000fe200078e00ff */
[----:B------:R-:W-:-:S02]  /*7350*/  SHF.R.U32.HI R119, RZ, 0x10, R39 ;  /* 0x00000010ff777819 */ /* 0x000fc40000011627 */
[----:B------:R-:W-:Y:S02]  /*7360*/  LOP3.LUT R36, R39, 0xff, RZ, 0xc0, !PT ;  /* 0x000000ff27247812 */ /* 0x000fe400078ec0ff */
[----:B--2---:R-:W-:Y:S02]  /*7370*/  SHF.R.U32.HI R105, RZ, 0x18, R39 ;  /* 0x00000018ff697819 */ /* 0x004fe40000011627 */
[--C-:B------:R-:W-:Y:S02]  /*7380*/  SHF.R.U32.HI R99, RZ, 0x8, R41.reuse ;  /* 0x00000008ff637819 */ /* 0x100fe40000011629 */
[--C-:B---3--:R-:W-:Y:S02]  /*7390*/  SHF.R.U32.HI R107, RZ, 0x10, R41.reuse ;  /* 0x00000010ff6b7819 */ /* 0x108fe40000011629 */
[----:B------:R-:W-:Y:S02]  /*73a0*/  LOP3.LUT R39, R41, 0xff, RZ, 0xc0, !PT ;  /* 0x000000ff29277812 */ /* 0x000fe400078ec0ff */
[----:B------:R-:W-:-:S02]  /*73b0*/  SHF.R.U32.HI R118, RZ, 0x18, R41 ;  /* 0x00000018ff767819 */ /* 0x000fc40000011629 */
[--C-:B------:R-:W-:Y:S02]  /*73c0*/  SHF.R.U32.HI R42, RZ, 0x8, R43.reuse ;  /* 0x00000008ff2a7819 */ /* 0x100fe4000001162b */
[----:B------:R-:W-:Y:S02]  /*73d0*/  LOP3.LUT R40, R43, 0xff, RZ, 0xc0, !PT ;  /* 0x000000ff2b287812 */ /* 0x000fe400078ec0ff */
[----:B------:R-:W-:Y:S02]  /*73e0*/  SHF.R.U32.HI R41, RZ, 0x18, R43 ;  /* 0x00000018ff297819 */ /* 0x000fe4000001162b */
[----:B------:R-:W-:Y:S01]  /*73f0*/  LOP3.LUT R35, R35, 0xff00, R4, 0xf8, !PT ;  /* 0x0000ff0023237812 */ /* 0x000fe200078ef804 */
[----:B------:R-:W-:Y:S01]  /*7400*/  IMAD.SHL.U32 R4, R117, 0x100, RZ ;  /* 0x0000010075047824 */ /* 0x000fe200078e00ff */
[----:B------:R-:W-:Y:S01]  /*7410*/  MOV R38, R8 ;  /* 0x0000000800267202 */ /* 0x000fe20000000f00 */
[----:B------:R-:W-:Y:S01]  /*7420*/  IMAD.SHL.U32 R8, R99, 0x100, RZ ;  /* 0x0000010063087824 */ /* 0x000fe200078e00ff */
[----:B------:R-:W-:-:S02]  /*7430*/  PRMT R5, R105, 0x654, R36 ;  /* 0x0000065469057816 */ /* 0x000fc40000000024 */
[----:B------:R-:W-:Y:S02]  /*7440*/  PRMT R39, R118, 0x654, R39 ;  /* 0x0000065476277816 */ /* 0x000fe40000000027 */
[----:B------:R-:W-:Y:S02]  /*7450*/  PRMT R41, R41, 0x654, R40 ;  /* 0x0000065429297816 */ /* 0x000fe40000000028 */
[----:B------:R-:W-:Y:S02]  /*7460*/  SHF.L.U32 R36, R42, 0x8, RZ ;  /* 0x000000082a247819 */ /* 0x000fe400000006ff */
[----:B------:R-:W-:Y:S01]  /*7470*/  LOP3.LUT R5, R5, 0xff00, R4, 0xf8, !PT ;  /* 0x0000ff0005057812 */ /* 0x000fe200078ef804 */
[----:B------:R-:W-:Y:S01]  /*7480*/  IMAD.U32 R4, R119, 0x10000, RZ ;  /* 0x0001000077047824 */ /* 0x000fe200078e00ff */
[----:B------:R-:W-:Y:S02]  /*7490*/  SHF.R.U32.HI R98, RZ, 0x10, R43 ;  /* 0x00000010ff627819 */ /* 0x000fe4000001162b */
[----:B------:R-:W-:Y:S01]  /*74a0*/  LOP3.LUT R99, R39, 0xff00, R8, 0xf8, !PT ;  /* 0x0000ff0027637812 */ /* 0x000fe200078ef808 */
[----:B------:R-:W-:Y:S01]  /*74b0*/  IMAD.U32 R8, R107, 0x10000, RZ ;  /* 0x000100006b087824 */ /* 0x000fe200078e00ff */
[----:B------:R-:W-:Y:S01]  /*74c0*/  LOP3.LUT R105, R41, 0xff00, R36, 0xf8, !PT ;  /* 0x0000ff0029697812 */ /* 0x000fe200078ef824 */
[----:B------:R-:W-:Y:S01]  /*74d0*/  IMAD.U32 R98, R98, 0x10000, RZ ;  /* 0x0001000062627824 */ /* 0x000fe200078e00ff */
[----:B------:R-:W-:-:S02]  /*74e0*/  F2FP.F16.E4M3.UNPACK_B R43, R116.H1 ;  /* 0x00000074ff2b723e */ /* 0x000fc400030006ff */
[----:B------:R-:W-:Y:S02]  /*74f0*/  F2FP.F16.E4M3.UNPACK_B R41, R38.H1 ;  /* 0x00000026ff29723e */ /* 0x000fe400030006ff */
        /* <DEDUP_REMOVED lines=8> */
[----:B------:R-:W-:-:S02]  /*7580*/  HADD2.F32 R43, -RZ, R43.H1_H1 ;  /* 0x3000002bff2b7230 */ /* 0x000fc40000004100 */
[-C--:B------:R-:W-:Y:S01]  /*7590*/  FMUL.FTZ R118, R36, R5.reuse ;  /* 0x0000000524767220 */ /* 0x080fe20000410000 */
[--C-:B------:R-:W-:Y:S02]  /*75a0*/  HADD2.F32 R42, -RZ, R40.reuse.H0_H0 ;  /* 0x20000028ff2a7230 */ /* 0x100fe40000004100 */
[----:B------:R-:W-:Y:S01]  /*75b0*/  FMUL.FTZ R107, R35, R5 ;  /* 0x00000005236b7220 */ /* 0x000fe20000410000 */
[----:B------:R-:W-:Y:S01]  /*75c0*/  LOP3.LUT R5, R105, 0xff0000, R98, 0xf8, !PT ;  /* 0x00ff000069057812 */ /* 0x000fe200078ef862 */
[----:B------:R-:W-:Y:S01]  /*75d0*/  HADD2.F32 R99, -RZ, R40.H1_H1 ;  /* 0x30000028ff637230 */ /* 0x000fe20000004100 */
[----:B------:R-:W-:Y:S01]  /*75e0*/  F2FP.F16.E4M3.UNPACK_B R116, R116 ;  /* 0x00000074ff74723e */ /* 0x000fe200020006ff */
[----:B------:R-:W-:Y:S02]  /*75f0*/  HADD2.F32 R98, -RZ, R41.H1_H1 ;  /* 0x30000029ff627230 */ /* 0x000fe40000004100 */
[----:B------:R-:W-:Y:S01]  /*7600*/  FFMA.FTZ R35, R35, R42, -R118 ;  /* 0x0000002a23237223 */ /* 0x000fe20000010876 */
[----:B------:R-:W-:-:S02]  /*7610*/  HADD2.F32 R40, -RZ, R39.H1_H1 ;  /* 0x30000027ff287230 */ /* 0x000fc40000004100 */
[----:B------:R-:W-:Y:S01]  /*7620*/  FFMA.FTZ R36, R36, R42, R107 ;  /* 0x0000002a24247223 */ /* 0x000fe2000001006b */
[----:B------:R-:W-:Y:S01]  /*7630*/  F2FP.F16.E4M3.UNPACK_B R42, R38 ;  /* 0x00000026ff2a723e */ /* 0x000fe200020006ff */
[----:B------:R-:W-:Y:S01]  /*7640*/  HADD2.F32 R118, -RZ, R116.H0_H0 ;  /* 0x20000074ff767230 */ /* 0x000fe20000004100 */
[----:B------:R-:W-:Y:S01]  /*7650*/  F2FP.F16.E4M3.UNPACK_B R41, R37 ;  /* 0x00000025ff29723e */ /* 0x000fe200020006ff */
[-C--:B------:R-:W-:Y:S01]  /*7660*/  FMUL.FTZ R37, R98, R43.reuse ;  /* 0x0000002b62257220 */ /* 0x080fe20000410000 */
[C---:B------:R-:W-:Y:S01]  /*7670*/  FMUL.FTZ R105, R40.reuse, R43 ;  /* 0x0000002b28697220 */ /* 0x040fe20000410000 */
[----:B------:R-:W-:Y:S01]  /*7680*/  F2FP.F16.E4M3.UNPACK_B R113, R113 ;  /* 0x00000071ff71723e */ /* 0x000fe200020006ff */
[----:B------:R-:W-:Y:S02]  /*7690*/  HADD2.F32 R43, -RZ, R42.H0_H0 ;  /* 0x2000002aff2b7230 */ /* 0x000fe40000004100 */
[----:B------:R-:W-:Y:S01]  /*76a0*/  FFMA.FTZ R38, R40, R99, -R37 ;  /* 0x0000006328267223 */ /* 0x000fe20000010825 */
[----:B------:R-:W-:-:S02]  /*76b0*/  HADD2.F32 R39, -RZ, R41.H0_H0 ;  /* 0x20000029ff277230 */ /* 0x000fc40000004100 */
[----:B------:R-:W-:Y:S01]  /*76c0*/  FFMA.FTZ R37, R98, R99, R105 ;  /* 0x0000006362257223 */ /* 0x000fe20000010069 */
[----:B------:R-:W-:Y:S02]  /*76d0*/  HADD2.F32 R116, -RZ, R116.H1_H1 ;  /* 0x30000074ff747230 */ /* 0x000fe40000004100 */
[-C--:B------:R-:W-:Y:S01]  /*76e0*/  FMUL.FTZ R120, R43, R118.reuse ;  /* 0x000000762b787220 */ /* 0x080fe20000410000 */
[----:B------:R-:W-:Y:S02]  /*76f0*/  HADD2.F32 R98, -RZ, R42.H1_H1 ;  /* 0x3000002aff627230 */ /* 0x000fe40000004100 */
[----:B------:R-:W-:Y:S01]  /*7700*/  FMUL.FTZ R118, R39, R118 ;  /* 0x0000007627767220 */ /* 0x000fe20000410000 */
[----:B------:R-:W-:Y:S01]  /*7710*/  HADD2.F32 R40, -RZ, R113.H0_H0 ;  /* 0x20000071ff287230 */ /* 0x000fe20000004100 */
[----:B------:R-:W-:Y:S01]  /*7720*/  F2FP.F16.E4M3.UNPACK_B R99, R10.H1 ;  /* 0x0000000aff63723e */ /* 0x000fe200030006ff */
[----:B------:R-:W-:Y:S02]  /*7730*/  HADD2.F32 R41, -RZ, R41.H1_H1 ;  /* 0x30000029ff297230 */ /* 0x000fe40000004100 */
[----:B------:R-:W-:Y:S01]  /*7740*/  FMUL.FTZ R42, R98, R116 ;  /* 0x00000074622a7220 */ /* 0x000fe20000410000 */
[----:B------:R-:W-:-:S02]  /*7750*/  HADD2.F32 R113, -RZ, R113.H1_H1 ;  /* 0x30000071ff717230 */ /* 0x000fc40000004100 */
[-C--:B------:R-:W-:Y:S01]  /*7760*/  FFMA.FTZ R39, R39, R40.reuse, -R120 ;  /* 0x0000002827277223 */ /* 0x080fe20000010878 */
[----:B------:R-:W-:Y:S01]  /*7770*/  FFMA.FTZ R40, R43, R40, R118 ;  /* 0x000000282b287223 */ /* 0x000fe20000010076 */
[----:B------:R-:W-:Y:S01]  /*7780*/  F2FP.F16.E4M3.UNPACK_B R43, R115.H1 ;  /* 0x00000073ff2b723e */ /* 0x000fe200030006ff */
[C---:B------:R-:W-:Y:S01]  /*7790*/  FMUL.FTZ R117, R41.reuse, R116 ;  /* 0x0000007429757220 */ /* 0x040fe20000410000 */
[----:B------:R-:W-:Y:S01]  /*77a0*/  FFMA.FTZ R42, R41, R113, -R42 ;  /* 0x00000071292a7223 */ /* 0x000fe2000001082a */
[----:B------:R-:W-:Y:S01]  /*77b0*/  F2FP.F16.E4M3.UNPACK_B R41, R34.H1 ;  /* 0x00000022ff29723e */ /* 0x000fe200030006ff */
[----:B------:R-:W-:Y:S01]  /*77c0*/  HADD2.F32 R105, -RZ, R99.H0_H0 ;  /* 0x20000063ff697230 */ /* 0x000fe20000004100 */
[----:B------:R-:W-:Y:S01]  /*77d0*/  F2FP.F16.E4M3.UNPACK_B R107, R111.H1 ;  /* 0x0000006fff6b723e */ /* 0x000fe200030006ff */
[--C-:B------:R-:W-:Y:S02]  /*77e0*/  HADD2.F32 R116, -RZ, R43.reuse.H0_H0 ;  /* 0x2000002bff747230 */ /* 0x100fe40000004100 */
[----:B------:R-:W-:Y:S01]  /*77f0*/  FFMA.FTZ R117, R98, R113, R117 ;  /* 0x0000007162757223 */ /* 0x000fe20000010075 */
[----:B------:R-:W-:Y:S01]  /*7800*/  HADD2.F32 R118, -RZ, R43.H1_H1 ;  /* 0x3000002bff767230 */ /* 0x000fe20000004100 */
[----:B------:R-:W-:Y:S01]  /*7810*/  F2FP.F16.E4M3.UNPACK_B R115, R115 ;  /* 0x00000073ff73723e */ /* 0x000fe200020006ff */
[----:B------:R-:W-:-:S02]  /*7820*/  HADD2.F32 R43, -RZ, R41.H0_H0 ;  /* 0x20000029ff2b7230 */ /* 0x000fc40000004100 */
[----:B------:R-:W-:Y:S01]  /*7830*/  FMUL.FTZ R120, R105, R116 ;  /* 0x0000007469787220 */ /* 0x000fe20000410000 */
[----:B------:R-:W-:Y:S01]  /*7840*/  HADD2.F32 R99, -RZ, R99.H1_H1 ;  /* 0x30000063ff637230 */ /* 0x000fe20000004100 */
[----:B------:R-:W-:Y:S01]  /*7850*/  F2FP.F16.E4M3.UNPACK_B R34, R34 ;  /* 0x00000022ff22723e */ /* 0x000fe200020006ff */
[----:B------:R-:W-:Y:S02]  /*7860*/  HADD2.F32 R41, -RZ, R41.H1_H1 ;  /* 0x30000029ff297230 */ /* 0x000fe40000004100 */
[----:B------:R-:W-:Y:S01]  /*7870*/  FMUL.FTZ R122, R43, R116 ;  /* 0x000000742b7a7220 */ /* 0x000fe20000410000 */
[--C-:B------:R-:W-:Y:S02]  /*7880*/  HADD2.F32 R116, -RZ, R107.reuse.H1_H1 ;  /* 0x3000006bff747230 */ /* 0x100fe40000004100 */
[-C--:B------:R-:W-:Y:S01]  /*7890*/  FMUL.FTZ R124, R99, R118.reuse ;  /* 0x00000076637c7220 */ /* 0x080fe20000410000 */
[----:B------:R-:W-:Y:S02]  /*78a0*/  HADD2.F32 R98, -RZ, R107.H0_H0 ;  /* 0x2000006bff627230 */ /* 0x000fe40000004100 */
[C---:B------:R-:W-:Y:S01]  /*78b0*/  FMUL.FTZ R118, R41.reuse, R118 ;  /* 0x0000007629767220 */ /* 0x040fe20000410000 */
[----:B------:R-:W-:Y:S01]  /*78c0*/  F2FP.F16.E4M3.UNPACK_B R111, R111 ;  /* 0x0000006fff6f723e */ /* 0x000fe200020006ff */
[----:B------:R-:W-:Y:S01]  /*78d0*/  FFMA.FTZ R107, R41, R116, -R124 ;  /* 0x00000074296b7223 */ /* 0x000fe2000001087c */
[----:B------:R-:W-:Y:S01]  /*78e0*/  F2FP.F16.E4M3.UNPACK_B R41, R10 ;  /* 0x0000000aff29723e */ /* 0x000fe200020006ff */
[----:B------:R-:W-:Y:S01]  /*78f0*/  FFMA.FTZ R120, R43, R98, -R120 ;  /* 0x000000622b787223 */ /* 0x000fe20000010878 */
[----:B------:R-:W-:Y:S01]  /*7900*/  FFMA.FTZ R113, R99, R116, R118 ;  /* 0x0000007463717223 */ /* 0x000fe20000010076 */
[----:B------:R-:W-:-:S02]  /*7910*/  HADD2.F32 R99, -RZ, R115.H0_H0 ;  /* 0x20000073ff637230 */ /* 0x000fc40000004100 */
[----:B------:R-:W-:Y:S01]  /*7920*/  FFMA.FTZ R122, R105, R98, R122 ;  /* 0x00000062697a7223 */ /* 0x000fe2000001007a */
[--C-:B------:R-:W-:Y:S01]  /*7930*/  HADD2.F32 R10, -RZ, R34.reuse.H0_H0 ;  /* 0x20000022ff0a7230 */ /* 0x100fe20000004100 */
[----:B------:R-:W-:Y:S01]  /*7940*/  F2FP.SATFINITE.E4M3.F32.PACK_AB_MERGE_C R35, R38, R35, RZ ;  /* 0x000000232623723e */ /* 0x000fe200048070ff */
[----:B------:R-:W-:Y:S01]  /*7950*/  HADD2.F32 R43, -RZ, R41.H0_H0 ;  /* 0x20000029ff2b7230 */ /* 0x000fe20000004100 */
[----:B------:R-:W-:Y:S01]  /*7960*/  F2FP.SATFINITE.E4M3.F32.PACK_AB_MERGE_C R37, R37, R36, RZ ;  /* 0x000000242525723e */ /* 0x000fe200048070ff */
[----:B------:R-:W-:Y:S02]  /*7970*/  HADD2.F32 R115, -RZ, R115.H1_H1 ;  /* 0x30000073ff737230 */ /* 0x000fe40000004100 */
[-C--:B------:R-:W-:Y:S01]  /*7980*/  FMUL.FTZ R116, R10, R99.reuse ;  /* 0x000000630a747220 */ /* 0x080fe20000410000 */
[----:B------:R-:W-:Y:S02]  /*7990*/  HADD2.F32 R41, -RZ, R41.H1_H1 ;  /* 0x30000029ff297230 */ /* 0x000fe40000004100 */
[----:B------:R-:W-:Y:S01]  /*79a0*/  FMUL.FTZ R105, R43, R99 ;  /* 0x000000632b697220 */ /* 0x000fe20000410000 */
[----:B------:R-:W-:Y:S01]  /*79b0*/  HADD2.F32 R34, -RZ, R34.H1_H1 ;  /* 0x30000022ff227230 */ /* 0x000fe20000004100 */
[----:B------:R-:W-:Y:S01]  /*79c0*/  F2FP.F16.E4M3.UNPACK_B R38, R32 ;  /* 0x00000020ff26723e */ /* 0x000fe200020006ff */
[----:B------:R-:W-:-:S02]  /*79d0*/  HADD2.F32 R98, -RZ, R111.H0_H0 ;  /* 0x2000006fff627230 */ /* 0x000fc40000004100 */
[-C--:B------:R-:W-:Y:S01]  /*79e0*/  FMUL.FTZ R99, R41, R115.reuse ;  /* 0x0000007329637220 */ /* 0x080fe20000410000 */
[----:B------:R-:W-:Y:S02]  /*79f0*/  HADD2.F32 R111, -RZ, R111.H1_H1 ;  /* 0x3000006fff6f7230 */ /* 0x000fe40000004100 */
[----:B------:R-:W-:Y:S01]  /*7a00*/  FMUL.FTZ R118, R34, R115 ;  /* 0x0000007322767220 */ /* 0x000fe20000410000 */
[----:B------:R-:W-:Y:S01]  /*7a10*/  F2FP.SATFINITE.E4M3.F32.PACK_AB_MERGE_C R36, R42, R39, R35 ;  /* 0x000000272a24723e */ /* 0x000fe20004807023 */
[-C--:B------:R-:W-:Y:S01]  /*7a20*/  FFMA.FTZ R105, R10, R98.reuse, -R105 ;  /* 0x000000620a697223 */ /* 0x080fe20000010869 */
[----:B------:R-:W-:Y:S01]  /*7a30*/  FFMA.FTZ R10, R43, R98, R116 ;  /* 0x000000622b0a7223 */ /* 0x000fe20000010074 */
[-C--:B------:R-:W-:Y:S01]  /*7a40*/  FFMA.FTZ R34, R34, R111.reuse, -R99 ;  /* 0x0000006f22227223 */ /* 0x080fe20000010863 */
[----:B------:R-:W-:Y:S01]  /*7a50*/  FFMA.FTZ R111, R41, R111, R118 ;  /* 0x0000006f296f7223 */ /* 0x000fe20000010076 */
[----:B------:R-:W-:Y:S02]  /*7a60*/  F2FP.F16.E4M3.UNPACK_B R41, R9 ;  /* 0x00000009ff29723e */ /* 0x000fe400020006ff */
        /* <DEDUP_REMOVED lines=11> */
[C---:B------:R-:W-:Y:S01]  /*7b20*/  FMUL.FTZ R118, R37.reuse, R40 ;  /* 0x0000002825767220 */ /* 0x040fe20000410000 */
        /* <DEDUP_REMOVED lines=10> */
[-C--:B------:R-:W-:Y:S01]  /*7bd0*/  FFMA.FTZ R9, R42, R43.reuse, R99 ;  /* 0x0000002b2a097223 */ /* 0x080fe20000010063 */
[----:B------:R-:W-:Y:S01]  /*7be0*/  F2FP.F16.E4M3.UNPACK_B R39, R32.H1 ;  /* 0x00000020ff27723e */ /* 0x000fe200030006ff */
[----:B------:R-:W-:Y:S01]  /*7bf0*/  FFMA.FTZ R32, R40, R43, -R105 ;  /* 0x0000002b28207223 */ /* 0x000fe20000010869 */
[----:B------:R-:W-:Y:S01]  /*7c00*/  HADD2.F32 R40, -RZ, R41.H0_H0 ;  /* 0x20000029ff287230 */ /* 0x000fe20000004100 */
[----:B------:R-:W-:Y:S01]  /*7c10*/  F2FP.SATFINITE.E4M3.F32.PACK_AB_MERGE_C R113, R113, R122, RZ ;  /* 0x0000007a7171723e */ /* 0x000fe200048070ff */
[----:B------:R-:W-:Y:S02]  /*7c20*/  HADD2.F32 R99, -RZ, R98.H0_H0 ;  /* 0x20000062ff637230 */ /* 0x000fe40000004100 */
[----:B------:R-:W-:Y:S01]  /*7c30*/  HADD2.F32 R8, -RZ, R39.H0_H0 ;  /* 0x20000027ff087230 */ /* 0x000fe20000004100 */
[----:B------:R-:W-:Y:S01]  /*7c40*/  F2FP.SATFINITE.E4M3.F32.PACK_AB_MERGE_C R10, R111, R10, R113 ;  /* 0x0000000a6f0a723e */ /* 0x000fe20004807071 */
[----:B------:R-:W-:-:S02]  /*7c50*/  HADD2.F32 R41, -RZ, R41.H1_H1 ;  /* 0x30000029ff297230 */ /* 0x000fc40000004100 */
[-C--:B------:R-:W-:Y:S01]  /*7c60*/  FMUL.FTZ R105, R40, R99.reuse ;  /* 0x0000006328697220 */ /* 0x080fe20000410000 */
[----:B------:R-:W-:Y:S02]  /*7c70*/  HADD2.F32 R98, -RZ, R98.H1_H1 ;  /* 0x30000062ff627230 */ /* 0x000fe40000004100 */
[----:B------:R-:W-:Y:S01]  /*7c80*/  FMUL.FTZ R99, R8, R99 ;  /* 0x0000006308637220 */ /* 0x000fe20000410000 */
[----:B------:R-:W-:Y:S02]  /*7c90*/  HADD2.F32 R39, -RZ, R39.H1_H1 ;  /* 0x30000027ff277230 */ /* 0x000fe40000004100 */
[--C-:B------:R-:W-:Y:S02]  /*7ca0*/  HADD2.F32 R43, -RZ, R6.reuse.H0_H0 ;  /* 0x20000006ff2b7230 */ /* 0x100fe40000004100 */
[----:B------:R-:W-:Y:S02]  /*7cb0*/  HADD2.F32 R42, -RZ, R6.H1_H1 ;  /* 0x30000006ff2a7230 */ /* 0x000fe40000004100 */
[-C--:B------:R-:W-:Y:S01]  /*7cc0*/  FMUL.FTZ R6, R41, R98.reuse ;  /* 0x0000006229067220 */ /* 0x080fe20000410000 */
[C---:B------:R-:W-:Y:S01]  /*7cd0*/  FMUL.FTZ R98, R39.reuse, R98 ;  /* 0x0000006227627220 */ /* 0x040fe20000410000 */
[----:B------:R-:W-:Y:S01]  /*7ce0*/  FFMA.FTZ R115, R40, R43, R99 ;  /* 0x0000002b28737223 */ /* 0x000fe20000010063 */
[----:B------:R-:W-:Y:S01]  /*7cf0*/  F2FP.F16.E4M3.UNPACK_B R99, R5 ;  /* 0x00000005ff63723e */ /* 0x000fe200020006ff */
[-C--:B------:R-:W-:Y:S01]  /*7d00*/  FFMA.FTZ R116, R39, R42.reuse, -R6 ;  /* 0x0000002a27747223 */ /* 0x080fe20000010806 */
[----:B------:R-:W-:Y:S01]  /*7d10*/  F2FP.F16.E4M3.UNPACK_B R39, R11 ;  /* 0x0000000bff27723e */ /* 0x000fe200020006ff */
[----:B------:R-:W-:Y:S01]  /*7d20*/  FFMA.FTZ R113, R8, R43, -R105 ;  /* 0x0000002b08717223 */ /* 0x000fe20000010869 */
[----:B------:R-:W-:Y:S01]  /*7d30*/  F2FP.F16.E4M3.UNPACK_B R105, R5.H1 ;  /* 0x00000005ff69723e */ /* 0x000fe200030006ff */
[----:B------:R-:W-:Y:S01]  /*7d40*/  FFMA.FTZ R118, R41, R42, R98 ;  /* 0x0000002a29767223 */ /* 0x000fe20000010062 */
[----:B------:R-:W-:Y:S01]  /*7d50*/  F2FP.F16.E4M3.UNPACK_B R6, R7 ;  /* 0x00000007ff06723e */ /* 0x000fe200020006ff */
[----:B------:R-:W-:Y:S01]  /*7d60*/  HADD2.F32 R41, -RZ, R39.H0_H0 ;  /* 0x20000027ff297230 */ /* 0x000fe20000004100 */
[----:B------:R-:W-:Y:S01]  /*7d70*/  F2FP.F16.E4M3.UNPACK_B R40, R11.H1 ;  /* 0x0000000bff28723e */ /* 0x000fe200030006ff */
[----:B------:R-:W-:Y:S01]  /*7d80*/  HADD2.F32 R107, -RZ, R99.H0_H0 ;  /* 0x20000063ff6b7230 */ /* 0x000fe20000004100 */
[-C--:B------:R-:W-:Y:S01]  /*7d90*/  F2FP.F16.E4M3.UNPACK_B R5, R4.reuse ;  /* 0x00000004ff05723e */ /* 0x080fe200020006ff */
[----:B------:R-:W-:Y:S01]  /*7da0*/  HADD2.F32 R8, -RZ, R6.H0_H0 ;  /* 0x20000006ff087230 */ /* 0x000fe20000004100 */
[----:B------:R-:W-:Y:S01]  /*7db0*/  F2FP.F16.E4M3.UNPACK_B R7, R7.H1 ;  /* 0x00000007ff07723e */ /* 0x000fe200030006ff */
[----:B------:R-:W-:Y:S01]  /*7dc0*/  HADD2.F32 R111, -RZ, R105.H0_H0 ;  /* 0x20000069ff6f7230 */ /* 0x000fe20000004100 */
[----:B------:R-:W-:Y:S01]  /*7dd0*/  F2FP.F16.E4M3.UNPACK_B R42, R4.H1 ;  /* 0x00000004ff2a723e */ /* 0x000fe200030006ff */
[----:B------:R-:W-:-:S02]  /*7de0*/  HADD2.F32 R4, -RZ, R40.H0_H0 ;  /* 0x20000028ff047230 */ /* 0x000fc40000004100 */
[-C--:B------:R-:W-:Y:S01]  /*7df0*/  FMUL.FTZ R117, R41, R107.reuse ;  /* 0x0000006b29757220 */ /* 0x080fe20000410000 */
[----:B------:R-:W-:Y:S02]  /*7e00*/  HADD2.F32 R43, -RZ, R5.H0_H0 ;  /* 0x20000005ff2b7230 */ /* 0x000fe40000004100 */
[----:B------:R-:W-:Y:S01]  /*7e10*/  FMUL.FTZ R120, R8, R107 ;  /* 0x0000006b08787220 */ /* 0x000fe20000410000 */
[----:B------:R-:W-:Y:S02]  /*7e20*/  HADD2.F32 R11, -RZ, R7.H0_H0 ;  /* 0x20000007ff0b7230 */ /* 0x000fe40000004100 */
[----:B------:R-:W-:Y:S01]  /*7e30*/  FMUL.FTZ R122, R4, R111 ;  /* 0x0000006f047a7220 */ /* 0x000fe20000410000 */
[----:B------:R-:W-:Y:S02]  /*7e40*/  HADD2.F32 R40, -RZ, R40.H1_H1 ;  /* 0x30000028ff287230 */ /* 0x000fe40000004100 */
[----:B------:R-:W-:Y:S01]  /*7e50*/  FFMA.FTZ R117, R8, R43, -R117 ;  /* 0x0000002b08757223 */ /* 0x000fe20000010875 */
[----:B------:R-:W-:-:S02]  /*7e60*/  HADD2.F32 R105, -RZ, R105.H1_H1 ;  /* 0x30000069ff697230 */ /* 0x000fc40000004100 */
[----:B------:R-:W-:Y:S01]  /*7e70*/  FMUL.FTZ R111, R11, R111 ;  /* 0x0000006f0b6f7220 */ /* 0x000fe20000410000 */
[----:B------:R-:W-:Y:S01]  /*7e80*/  HADD2.F32 R7, -RZ, R7.H1_H1 ;  /* 0x30000007ff077230 */ /* 0x000fe20000004100 */
[----:B------:R-:W-:Y:S01]  /*7e90*/  F2FP.SATFINITE.E4M3.F32.PACK_AB_MERGE_C R113, R116, R113, RZ ;  /* 0x000000717471723e */ /* 0x000fe200048070ff */
[----:B------:R-:W-:Y:S02]  /*7ea0*/  HADD2.F32 R98, -RZ, R42.H0_H0 ;  /* 0x2000002aff627230 */ /* 0x000fe40000004100 */
[-C--:B------:R-:W-:Y:S01]  /*7eb0*/  FMUL.FTZ R8, R40, R105.reuse ;  /* 0x0000006928087220 */ /* 0x080fe20000410000 */
[----:B------:R-:W-:Y:S02]  /*7ec0*/  HADD2.F32 R39, -RZ, R39.H1_H1 ;  /* 0x30000027ff277230 */ /* 0x000fe40000004100 */
[----:B------:R-:W-:Y:S01]  /*7ed0*/  FMUL.FTZ R105, R7, R105 ;  /* 0x0000006907697220 */ /* 0x000fe20000410000 */
[----:B------:R-:W-:Y:S02]  /*7ee0*/  HADD2.F32 R99, -RZ, R99.H1_H1 ;  /* 0x30000063ff637230 */ /* 0x000fe40000004100 */
[----:B------:R-:W-:Y:S01]  /*7ef0*/  FFMA.FTZ R122, R11, R98, -R122 ;  /* 0x000000620b7a7223 */ /* 0x000fe2000001087a */
[----:B------:R-:W-:-:S02]  /*7f00*/  HADD2.F32 R6, -RZ, R6.H1_H1 ;  /* 0x30000006ff067230 */ /* 0x000fc40000004100 */
[----:B------:R-:W-:Y:S01]  /*7f10*/  FFMA.FTZ R111, R4, R98, R111 ;  /* 0x00000062046f7223 */ /* 0x000fe2000001006f */
[----:B------:R-:W-:Y:S02]  /*7f20*/  HADD2.F32 R42, -RZ, R42.H1_H1 ;  /* 0x3000002aff2a7230 */ /* 0x000fe40000004100 */
[-C--:B------:R-:W-:Y:S01]  /*7f30*/  FMUL.FTZ R11, R39, R99.reuse ;  /* 0x00000063270b7220 */ /* 0x080fe20000410000 */
[----:B------:R-:W-:Y:S02]  /*7f40*/  HADD2.F32 R5, -RZ, R5.H1_H1 ;  /* 0x30000005ff057230 */ /* 0x000fe40000004100 */
[----:B------:R-:W-:Y:S01]  /*7f50*/  FMUL.FTZ R4, R6, R99 ;  /* 0x0000006306047220 */ /* 0x000fe20000410000 */
[----:B------:R-:W-:Y:S01]  /*7f60*/  FFMA.FTZ R120, R41, R43, R120 ;  /* 0x0000002b29787223 */ /* 0x000fe20000010078 */
[-C--:B------:R-:W-:Y:S01]  /*7f70*/  FFMA.FTZ R7, R7, R42.reuse, -R8 ;  /* 0x0000002a07077223 */ /* 0x080fe20000010808 */
[----:B------:R-:W-:Y:S01]  /*7f80*/  FFMA.FTZ R40, R40, R42, R105 ;  /* 0x0000002a28287223 */ /* 0x000fe20000010069 */
[-C--:B------:R-:W-:Y:S01]  /*7f90*/  FFMA.FTZ R6, R6, R5.reuse, -R11 ;  /* 0x0000000506067223 */ /* 0x080fe2000001080b */
[----:B------:R-:W-:Y:S01]  /*7fa0*/  FFMA.FTZ R5, R39, R5, R4 ;  /* 0x0000000527057223 */ /* 0x000fe20000010004 */
[----:B------:R-:W-:Y:S01]  /*7fb0*/  F2FP.SATFINITE.E4M3.F32.PACK_AB_MERGE_C R37, R32, R37, R113 ;  /* 0x000000252025723e */ /* 0x000fe20004807071 */
[----:B------:R-:W-:Y:S01]  /*7fc0*/  IMAD.MOV.U32 R8, RZ, RZ, R35 ;  /* 0x000000ffff087224 */ /* 0x000fe200078e0023 */
[----:B------:R-:W-:-:S02]  /*7fd0*/  F2FP.SATFINITE.E4M3.F32.PACK_AB_MERGE_C R7, R7, R122, RZ ;  /* 0x0000007a0707723e */ /* 0x000fc400048070ff */
[----:B------:R-:W-:Y:S02]  /*7fe0*/  F2FP.SATFINITE.E4M3.F32.PACK_AB_MERGE_C R40, R40, R111, RZ ;  /* 0x0000006f2828723e */ /* 0x000fe400048070ff */
[----:B------:R-:W-:Y:S02]  /*7ff0*/  F2FP.SATFINITE.E4M3.F32.PACK_AB_MERGE_C R115, R118, R115, RZ ;  /* 0x000000737673723e */ /* 0x000fe400048070ff */
[----:B------:R-:W-:Y:S01]  /*8000*/  F2FP.SATFINITE.E4M3.F32.PACK_AB_MERGE_C R7, R6, R117, R7 ;  /* 0x000000750607723e */ /* 0x000fe20004807007 */
[----:B------:R-:W-:Y:S01]  /*8010*/  IMAD.MOV.U32 R6, RZ, RZ, R34 ;  /* 0x000000ffff067224 */ /* 0x000fe200078e0022 */
[----:B------:R-:W-:Y:S01]  /*8020*/  F2FP.SATFINITE.E4M3.F32.PACK_AB_MERGE_C R11, R5, R120, R40 ;  /* 0x00000078050b723e */ /* 0x000fe20004807028 */
[----:B------:R-:W-:Y:S01]  /*8030*/  IMAD.MOV.U32 R5, RZ, RZ, R37 ;  /* 0x000000ffff057224 */ /* 0x000fe200078e0025 */
[----:B------:R-:W-:Y:S02]  /*8040*/  F2FP.SATFINITE.E4M3.F32.PACK_AB_MERGE_C R9, R9, R38, R115 ;  /* 0x000000260909723e */ /* 0x000fe40004807073 */
[----:B------:R-:W-:-:S07]  /*8050*/  MOV R4, R36 ;  /* 0x0000002400047202 */ /* 0x000fce0000000f00 */
.L_x_7842:
[----:B------:R-:W-:Y:S05]  /*8060*/  BSYNC B2 ;  /* 0x0000000000027941 */ /* 0x000fea0003800000 */
.L_x_7841:
[----:B------:R-:W-:Y:S01]  /*8070*/  ISETP.GE.AND P3, PT, R15, R112, PT ;  /* 0x000000700f00720c */ /* 0x000fe20003f66270 */
[----:B0-----:R0:W-:-:S12]  /*8080*/  ST.E.128 desc[UR36][R12.64], R4 ;  /* 0x000000040c007985 */ /* 0x0011d8000c101d24 */
[----:B------:R-:W-:-:S04]  /*8090*/  @!P3 IADD3 R14, P4, R15, R14, RZ ;  /* 0x0000000e0f0eb210 */ /* 0x000fc80007f9e0ff */
[----:B------:R-:W-:-:S05]  /*80a0*/  @!P3 LEA.HI.X.SX32 R15, R15, R33, 0x1, P4 ;  /* 0x000000210f0fb211 */ /* 0x000fca00020f0eff */
[----:B------:R0:W-:Y:S04]  /*80b0*/  @!P3 ST.E.128 desc[UR36][R14.64], R8 ;  /* 0x000000080e00b985 */ /* 0x0001e8000c101d24 */
.L_x_7840:
[----:B------:R-:W-:Y:S05]  /*80c0*/  BSYNC B1 ;  /* 0x0000000000017941 */ /* 0x000fea0003800000 */
.L_x_7839:
[----:B------:R-:W-:-:S03]  /*80d0*/  UMOV UR4, 0xffffffff ;  /* 0xffffffff00047882 */ /* 0x000fc60000000000 */
[----:B------:R-:W-:Y:S05]  /*80e0*/  BRA.DIV UR4, `(.L_x_7843) ;  /* 0x000001b604807947 */ /* 0x000fea000b800000 */
[----:B0-----:R-:W0:Y:S04]  /*80f0*/  SHFL.IDX PT, R103, R103, 0x2, 0x1c1f ;  /* 0x005c1f0067677f89 */ /* 0x001e2800000e0000 */
[----:B------:R0:W0:Y:S02]  /*8100*/  SHFL.IDX PT, R14, R102, 0x2, 0x1c1f ;  /* 0x005c1f00660e7f89 */ /* 0x00002400000e0000 */
.L_x_8116:
[----:B------:R-:W-:-:S05]  /*8110*/  VIADD R4, R190, 0x80 ;  /* 0x00000080be047836 */ /* 0x000fca0000000000 */
[----:B------:R-:W-:-:S13]  /*8120*/  ISETP.GE.OR P3, PT, R4, R97, P1 ;  /* 0x000000610400720c */ /* 0x000fda0000f66670 */
[----:B------:R-:W-:Y:S05]  /*8130*/  @P3 BRA `(.L_x_7823) ;  /* 0x0000001400203947 */ /* 0x000fea0003800000 */
[----:B------:R-:W-:Y:S01]  /*8140*/  SEL R114, R73, R114, !P0 ;  /* 0x0000007249727207 */ /* 0x000fe20004000000 */
[----:B------:R-:W-:Y:S01]  /*8150*/  BSSY B1, `(.L_x_7844) ;  /* 0x00000ea000017945 */ /* 0x000fe20003800000 */
[----:B0-----:R-:W-:Y:S02]  /*8160*/  IADD3 R12, P3, R64, R14, RZ ;  /* 0x0000000e400c7210 */ /* 0x001fe40007f7e0ff */
[----:B------:R-:W-:Y:S02]  /*8170*/  SHF.R.S32.HI R5, RZ, 0x1f, R114 ;  /* 0x0000001fff057819 */ /* 0x000fe40000011472 */
[----:B------:R-:W-:Y:S02]  /*8180*/  IADD3.X R13, R103, R62, RZ, P3, !PT ;  /* 0x0000003e670d7210 */ /* 0x000fe40001ffe4ff */
[----:B------:R-:W-:-:S04]  /*8190*/  LEA.HI R114, R5, R114, RZ, 0x5 ;  /* 0x0000007205727211 */ /* 0x000fc800078f28ff */
[----:B------:R-:W-:-:S05]  /*81a0*/  LEA.HI.SX32 R15, R114, R65, 0x1b ;  /* 0x00000041720f7211 */ /* 0x000fca00078fdaff */
[----:B------:R-:W-:-:S05]  /*81b0*/  IMAD.SHL.U32 R15, R15, 0x10, RZ ;  /* 0x000000100f0f7824 */ /* 0x000fca00078e00ff */
[----:B------:R-:W-:-:S04]  /*81c0*/  LOP3.LUT R5, R198, 0x70, R15, 0xf8, !PT ;  /* 0x00000070c6057812 */ /* 0x000fc800078ef80f */
[----:B------:R-:W-:Y:S01]  /*81d0*/  LOP3.LUT R4, R5, R104, RZ, 0x3c, !PT ;  /* 0x0000006805047212 */ /* 0x000fe200078e3cff */
[----:B------:R-:W-:-:S04]  /*81e0*/  IMAD R5, R188, 0x5000, R0 ;  /* 0x00005000bc057824 */ /* 0x000fc800078e0200 */
[----:B------:R-:W-:Y:S02]  /*81f0*/  IMAD.IADD R7, R205, 0x1, R4 ;  /* 0x00000001cd077824 */ /* 0x000fe400078e0204 */
[----:B------:R-:W-:Y:S02]  /*8200*/  IMAD.IADD R5, R18, 0x1, R5 ;  /* 0x0000000112057824 */ /* 0x000fe400078e0205 */
[----:B------:R-:W-:-:S04]  /*8210*/  IMAD R7, R188, 0x5000, R7 ;  /* 0x00005000bc077824 */ /* 0x000fc800078e0207 */
[----:B------:R-:W-:Y:S02]  /*8220*/  IMAD.IADD R8, R18, 0x1, R7 ;  /* 0x0000000112087824 */ /* 0x000fe400078e0207 */
[----:B------:R-:W0:Y:S04]  /*8230*/  LDS.128 R4, [R5+0x18400] ;  /* 0x0184000005047984 */ /* 0x000e280000000c00 */
[----:B------:R-:W0:Y:S01]  /*8240*/  LDS.128 R8, [R8+0x18400] ;  /* 0x0184000008087984 */ /* 0x000e220000000c00 */
[----:B------:R-:W-:Y:S05]  /*8250*/  @P2 BRA `(.L_x_7845) ;  /* 0x0000000c00642947 */ /* 0x000fea0003800000 */
[--C-:B------:R-:W-:Y:S01]  /*8260*/  SHF.R.U32.HI R50, RZ, 0x8, R45.reuse ;  /* 0x00000008ff327819 */ /* 0x100fe2000001162d */
[----:B0-----:R-:W-:Y:S01]  /*8270*/  IMAD.MOV.U32 R33, RZ, RZ, R6 ;  /* 0x000000ffff217224 */ /* 0x001fe200078e0006 */
[--C-:B------:R-:W-:Y:S01]  /*8280*/  SHF.R.U32.HI R99, RZ, 0x18, R45.reuse ;  /* 0x00000018ff637819 */ /* 0x100fe2000001162d */
[----:B------:R-:W-:Y:S01]  /*8290*/  IMAD.MOV.U32 R39, RZ, RZ, R8 ;  /* 0x000000ffff277224 */ /* 0x000fe200078e0008 */
[----:B------:R-:W-:Y:S01]  /*82a0*/  LOP3.LUT R34, R45, 0xff, RZ, 0xc0, !PT ;  /* 0x000000ff2d227812 */ /* 0x000fe200078ec0ff */
[----:B------:R-:W-:Y:S01]  /*82b0*/  IMAD.MOV.U32 R36, RZ, RZ, R4 ;  /* 0x000000ffff247224 */ /* 0x000fe200078e0004 */
[----:B------:R-:W-:Y:S02]  /*82c0*/  SHF.R.U32.HI R48, RZ, 0x10, R45 ;  /* 0x00000010ff307819 */ /* 0x000fe4000001162d */
[----:B------:R-:W-:Y:S01]  /*82d0*/  MOV R32, R5 ;  /* 0x0000000500207202 */ /* 0x000fe20000000f00 */
[----:B------:R-:W-:Y:S01]  /*82e0*/  IMAD.SHL.U32 R5, R50, 0x100, RZ ;  /* 0x0000010032057824 */ /* 0x000fe200078e00ff */
[----:B------:R-:W-:Y:S01]  /*82f0*/  SHF.R.U32.HI R40, RZ, 0x8, R49 ;  /* 0x00000008ff287819 */ /* 0x000fe20000011631 */
[----:B------:R-:W-:Y:S01]  /*8300*/  IMAD.U32 R6, R48, 0x10000, RZ ;  /* 0x0001000030067824 */ /* 0x000fe200078e00ff */
[----:B------:R-:W-:-:S02]  /*8310*/  PRMT R34, R99, 0x654, R34 ;  /* 0x0000065463227816 */ /* 0x000fc40000000022 */
[----:B------:R-:W-:Y:S01]  /*8320*/  SHF.R.U32.HI R42, RZ, 0x18, R49 ;  /* 0x00000018ff2a7819 */ /* 0x000fe20000011631 */
[----:B------:R-:W-:Y:S01]  /*8330*/  IMAD.SHL.U32 R8, R40, 0x100, RZ ;  /* 0x0000010028087824 */ /* 0x000fe200078e00ff */
[----:B------:R-:W-:Y:S02]  /*8340*/  LOP3.LUT R37, R49, 0xff, RZ, 0xc0, !PT ;  /* 0x000000ff31257812 */ /* 0x000fe400078ec0ff */
[--C-:B------:R-:W-:Y:S02]  /*8350*/  SHF.R.U32.HI R46, RZ, 0x18, R47.reuse ;  /* 0x00000018ff2e7819 */ /* 0x100fe4000001162f */
[----:B------:R-:W-:Y:S02]  /*8360*/  LOP3.LUT R35, R47, 0xff, RZ, 0xc0, !PT ;  /* 0x000000ff2f237812 */ /* 0x000fe400078ec0ff */
[----:B------:R-:W-:Y:S02]  /*8370*/  SHF.R.U32.HI R44, RZ, 0x8, R47 ;  /* 0x00000008ff2c7819 */ /* 0x000fe4000001162f */
[----:B------:R-:W-:-:S02]  /*8380*/  SHF.R.U32.HI R41, RZ, 0x8, R51 ;  /* 0x00000008ff297819 */ /* 0x000fc40000011633 */
[----:B------:R-:W-:Y:S02]  /*8390*/  SHF.R.U32.HI R43, RZ, 0x10, R47 ;  /* 0x00000010ff2b7819 */ /* 0x000fe4000001162f */
[----:B------:R-:W-:Y:S01]  /*83a0*/  LOP3.LUT R5, R34, 0xff00, R5, 0xf8, !PT ;  /* 0x0000ff0022057812 */ /* 0x000fe200078ef805 */
[----:B------:R-:W-:Y:S01]  /*83b0*/  IMAD.SHL.U32 R41, R41, 0x100, RZ ;  /* 0x0000010029297824 */ /* 0x000fe200078e00ff */
[----:B------:R-:W-:Y:S02]  /*83c0*/  PRMT R37, R42, 0x654, R37 ;  /* 0x000006542a257816 */ /* 0x000fe40000000025 */
[----:B------:R-:W-:Y:S02]  /*83d0*/  PRMT R35, R46, 0x654, R35 ;  /* 0x000006542e237816 */ /* 0x000fe40000000023 */
[----:B------:R-:W-:Y:S02]  /*83e0*/  SHF.L.U32 R4, R44, 0x8, RZ ;  /* 0x000000082c047819 */ /* 0x000fe400000006ff */
[----:B------:R-:W-:Y:S01]  /*83f0*/  LOP3.LUT R6, R5, 0xff0000, R6, 0xf8, !PT ;  /* 0x00ff000005067812 */ /* 0x000fe200078ef806 */
[----:B------:R-:W-:Y:S01]  /*8400*/  IMAD.U32 R5, R43, 0x10000, RZ ;  /* 0x000100002b057824 */ /* 0x000fe200078e00ff */
[----:B------:R-:W-:-:S02]  /*8410*/  LOP3.LUT R38, R51, 0xff0000ff, RZ, 0xc0, !PT ;  /* 0xff0000ff33267812 */ /* 0x000fc400078ec0ff */
[----:B------:R-:W-:Y:S02]  /*8420*/  LOP3.LUT R8, R37, 0xff00, R8, 0xf8, !PT ;  /* 0x0000ff0025087812 */ /* 0x000fe400078ef808 */
[----:B------:R-:W-:Y:S02]  /*8430*/  LOP3.LUT R4, R35, 0xff00, R4, 0xf8, !PT ;  /* 0x0000ff0023047812 */ /* 0x000fe400078ef804 */
[----:B------:R-:W-:Y:S02]  /*8440*/  F2FP.F16.E4M3.UNPACK_B R43, R110.H1 ;  /* 0x0000006eff2b723e */ /* 0x000fe400030006ff */
[----:B------:R-:W-:Y:S02]  /*8450*/  F2FP.F16.E4M3.UNPACK_B R40, R39.H1 ;  /* 0x00000027ff28723e */ /* 0x000fe400030006ff */
[----:B------:R-:W-:Y:S02]  /*8460*/  F2FP.F16.E4M3.UNPACK_B R37, R36.H1 ;  /* 0x00000024ff25723e */ /* 0x000fe400030006ff */
[----:B------:R-:W-:Y:S01]  /*8470*/  LOP3.LUT R42, R38, 0xff00, R41, 0xf8, !PT ;  /* 0x0000ff00262a7812 */ /* 0x000fe200078ef829 */
[----:B------:R-:W-:Y:S01]  /*8480*/  HADD2.F32 R35, -RZ, R40.H0_H0 ;  /* 0x20000028ff237230 */ /* 0x000fe20000004100 */
[----:B------:R-:W-:Y:S01]  /*8490*/  SHF.R.U32.HI R47, RZ, 0x10, R51 ;  /* 0x00000010ff2f7819 */ /* 0x000fe20000011633 */
[----:B------:R-:W-:Y:S01]  /*84a0*/  HADD2.F32 R34, -RZ, R37.H0_H0 ;  /* 0x20000025ff227230 */ /* 0x000fe20000004100 */
[----:B------:R-:W-:Y:S01]  /*84b0*/  LOP3.LUT R4, R4, 0xff0000, R5, 0xf8, !PT ;  /* 0x00ff000004047812 */ /* 0x000fe200078ef805 */
[----:B------:R-:W-:Y:S01]  /*84c0*/  HADD2.F32 R5, -RZ, R43.H0_H0 ;  /* 0x2000002bff057230 */ /* 0x000fe20000004100 */
[----:B------:R-:W-:Y:S01]  /*84d0*/  F2FP.F16.E4M3.UNPACK_B R38, R108.H1 ;  /* 0x0000006cff26723e */ /* 0x000fe200030006ff */
[----:B------:R-:W-:Y:S01]  /*84e0*/  IMAD.U32 R47, R47, 0x10000, RZ ;  /* 0x000100002f2f7824 */ /* 0x000fe200078e00ff */
[----:B------:R-:W-:-:S02]  /*84f0*/  SHF.R.U32.HI R45, RZ, 0x10, R49 ;  /* 0x00000010ff2d7819 */ /* 0x000fc40000011631 */
[-C--:B------:R-:W-:Y:S01]  /*8500*/  FMUL.FTZ R49, R35, R5.reuse ;  /* 0x0000000523317220 */ /* 0x080fe20000410000 */
[--C-:B------:R-:W-:Y:S02]  /*8510*/  HADD2.F32 R41, -RZ, R38.reuse.H0_H0 ;  /* 0x20000026ff297230 */ /* 0x100fe40000004100 */
[----:B------:R-:W-:Y:S01]  /*8520*/  FMUL.FTZ R44, R34, R5 ;  /* 0x00000005222c7220 */ /* 0x000fe20000410000 */
[----:B------:R-:W-:Y:S01]  /*8530*/  LOP3.LUT R5, R42, 0xff0000, R47, 0xf8, !PT ;  /* 0x00ff00002a057812 */ /* 0x000fe200078ef82f */
[----:B------:R-:W-:Y:S01]  /*8540*/  HADD2.F32 R42, -RZ, R38.H1_H1 ;  /* 0x30000026ff2a7230 */ /* 0x000fe20000004100 */
[----:B------:R-:W-:Y:S01]  /*8550*/  SHF.L.U32 R45, R45, 0x10, RZ ;  /* 0x000000102d2d7819 */ /* 0x000fe200000006ff */
[-C--:B------:R-:W-:Y:S01]  /*8560*/  FFMA.FTZ R34, R34, R41.reuse, -R49 ;  /* 0x0000002922227223 */ /* 0x080fe20000010831 */
[----:B------:R-:W-:Y:S01]  /*8570*/  FFMA.FTZ R35, R35, R41, R44 ;  /* 0x0000002923237223 */ /* 0x000fe2000001002c */
[----:B------:R-:W-:Y:S01]  /*8580*/  HADD2.F32 R44, -RZ, R43.H1_H1 ;  /* 0x3000002bff2c7230 */ /* 0x000fe20000004100 */
[----:B------:R-:W-:Y:S01]  /*8590*/  F2FP.F16.E4M3.UNPACK_B R110, R110 ;  /* 0x0000006eff6e723e */ /* 0x000fe200020006ff */
[----:B------:R-:W-:Y:S01]  /*85a0*/  HADD2.F32 R41, -RZ, R40.H1_H1 ;  /* 0x30000028ff297230 */ /* 0x000fe20000004100 */
[----:B------:R-:W-:Y:S01]  /*85b0*/  F2FP.F16.E4M3.UNPACK_B R39, R39 ;  /* 0x00000027ff27723e */ /* 0x000fe200020006ff */
[----:B------:R-:W-:Y:S01]  /*85c0*/  HADD2.F32 R38, -RZ, R37.H1_H1 ;  /* 0x30000025ff267230 */ /* 0x000fe20000004100 */
[----:B------:R-:W-:Y:S01]  /*85d0*/  F2FP.F16.E4M3.UNPACK_B R36, R36 ;  /* 0x00000024ff24723e */ /* 0x000fe200020006ff */
[----:B------:R-:W-:Y:S01]  /*85e0*/  HADD2.F32 R43, -RZ, R110.H0_H0 ;  /* 0x2000006eff2b7230 */ /* 0x000fe20000004100 */
[----:B------:R-:W-:Y:S01]  /*85f0*/  LOP3.LUT R8, R8, 0xff0000, R45, 0xf8, !PT ;  /* 0x00ff000008087812 */ /* 0x000fe200078ef82d */
[----:B------:R-:W-:Y:S01]  /*8600*/  FMUL.FTZ R45, R41, R44 ;  /* 0x0000002c292d7220 */ /* 0x000fe20000410000 */
        /* <DEDUP_REMOVED lines=25> */
[----:B------:R-:W-:Y:S01]  /*87a0*/  HADD2.F32 R43, -RZ, R37.H1_H1 ;  /* 0x30000025ff2b7230 */ /* 0x000fe20000004100 */
[----:B------:R-:W-:Y:S01]  /*87b0*/  F2FP.F16.E4M3.UNPACK_B R109, R109 ;  /* 0x0000006dff6d723e */ /* 0x000fe200020006ff */
[----:B------:R-:W-:Y:S02]  /*87c0*/  HADD2.F32 R37, -RZ, R36.H0_H0 ;  /* 0x20000024ff257230 */ /* 0x000fe40000004100 */
[-C--:B------:R-:W-:Y:S01]  /*87d0*/  FMUL.FTZ R48, R40, R42.reuse ;  /* 0x0000002a28307220 */ /* 0x080fe20000410000 */
[----:B------:R-:W-:Y:S01]  /*87e0*/  HADD2.F32 R39, -RZ, R41.H0_H0 ;  /* 0x20000029ff277230 */ /* 0x000fe20000004100 */
[----:B------:R-:W-:Y:S01]  /*87f0*/  F2FP.F16.E4M3.UNPACK_B R33, R33 ;  /* 0x00000021ff21723e */ /* 0x000fe200020006ff */
[----:B------:R-:W-:Y:S02]  /*8800*/  HADD2.F32 R38, -RZ, R38.H1_H1 ;  /* 0x30000026ff267230 */ /* 0x000fe40000004100 */
[----:B------:R-:W-:Y:S01]  /*8810*/  FMUL.FTZ R51, R37, R42 ;  /* 0x0000002a25337220 */ /* 0x000fe20000410000 */
[----:B------:R-:W-:-:S02]  /*8820*/  HADD2.F32 R36, -RZ, R36.H1_H1 ;  /* 0x30000024ff247230 */ /* 0x000fc40000004100 */
[----:B------:R-:W-:Y:S01]  /*8830*/  FFMA.FTZ R48, R37, R39, -R48 ;  /* 0x0000002725307223 */ /* 0x000fe20000010830 */
[----:B------:R-:W-:Y:S02]  /*8840*/  HADD2.F32 R41, -RZ, R41.H1_H1 ;  /* 0x30000029ff297230 */ /* 0x000fe40000004100 */
[----:B------:R-:W-:Y:S01]  /*8850*/  FMUL.FTZ R37, R38, R43 ;  /* 0x0000002b26257220 */ /* 0x000fe20000410000 */
[----:B------:R-:W-:Y:S01]  /*8860*/  FFMA.FTZ R51, R40, R39, R51 ;  /* 0x0000002728337223 */ /* 0x000fe20000010033 */
[C---:B------:R-:W-:Y:S01]  /*8870*/  FMUL.FTZ R99, R36.reuse, R43 ;  /* 0x0000002b24637220 */ /* 0x040fe20000410000 */
[----:B------:R-:W-:Y:S01]  /*8880*/  F2FP.F16.E4M3.UNPACK_B R106, R106 ;  /* 0x0000006aff6a723e */ /* 0x000fe200020006ff */
[-C--:B------:R-:W-:Y:S01]  /*8890*/  FFMA.FTZ R43, R36, R41.reuse, -R37 ;  /* 0x00000029242b7223 */ /* 0x080fe20000010825 */
        /* <DEDUP_REMOVED lines=8> */
[CC--:B------:R-:W-:Y:S01]  /*8920*/  FMUL.FTZ R40, R10.reuse, R39.reuse ;  /* 0x000000270a287220 */ /* 0x0c0fe20000410000 */
[----:B------:R-:W-:Y:S02]  /*8930*/  HADD2.F32 R109, -RZ, R109.H1_H1 ;  /* 0x3000006dff6d7230 */ /* 0x000fe40000004100 */
[C---:B------:R-:W-:Y:S01]  /*8940*/  FMUL.FTZ R41, R37.reuse, R39 ;  /* 0x0000002725297220 */ /* 0x040fe20000410000 */
[----:B------:R-:W-:Y:S02]  /*8950*/  HADD2.F32 R36, -RZ, R36.H1_H1 ;  /* 0x30000024ff247230 */ /* 0x000fe40000004100 */
[-C--:B------:R-:W-:Y:S01]  /*8960*/  FFMA.FTZ R40, R37, R38.reuse, R40 ;  /* 0x0000002625287223 */ /* 0x080fe20000010028 */
[----:B------:R-:W-:Y:S02]  /*8970*/  HADD2.F32 R33, -RZ, R33.H1_H1 ;  /* 0x30000021ff217230 */ /* 0x000fe40000004100 */
[----:B------:R-:W-:Y:S01]  /*8980*/  FFMA.FTZ R10, R10, R38, -R41 ;  /* 0x000000260a0a7223 */ /* 0x000fe20000010829 */
[----:B------:R-:W-:-:S02]  /*8990*/  HADD2.F32 R106, -RZ, R106.H1_H1 ;  /* 0x3000006aff6a7230 */ /* 0x000fc40000004100 */
[C---:B------:R-:W-:Y:S01]  /*89a0*/  FMUL.FTZ R42, R36.reuse, R109 ;  /* 0x0000006d242a7220 */ /* 0x040fe20000410000 */
[----:B------:R-:W-:Y:S01]  /*89b0*/  F2FP.F16.E4M3.UNPACK_B R38, R9 ;  /* 0x00000009ff26723e */ /* 0x000fe200020006ff */
[C---:B------:R-:W-:Y:S01]  /*89c0*/  FMUL.FTZ R109, R33.reuse, R109 ;  /* 0x0000006d216d7220 */ /* 0x040fe20000410000 */
[----:B------:R-:W-:Y:S01]  /*89d0*/  F2FP.F16.E4M3.UNPACK_B R43, R8 ;  /* 0x00000008ff2b723e */ /* 0x000fe200020006ff */
[----:B------:R-:W-:Y:S01]  /*89e0*/  FFMA.FTZ R33, R33, R106, -R42 ;  /* 0x0000006a21217223 */ /* 0x000fe2000001082a */
[----:B------:R-:W-:Y:S01]  /*89f0*/  F2FP.F16.E4M3.UNPACK_B R37, R32 ;  /* 0x00000020ff25723e */ /* 0x000fe200020006ff */
[----:B------:R-:W-:Y:S01]  /*8a00*/  FFMA.FTZ R109, R36, R106, R109 ;  /* 0x0000006a246d7223 */ /* 0x000fe2000001006d */
[----:B------:R-:W-:Y:S01]  /*8a10*/  F2FP.SATFINITE.E4M3.F32.PACK_AB_MERGE_C R46, R46, R35, RZ ;  /* 0x000000232e2e723e */ /* 0x000fe200048070ff */
[--C-:B------:R-:W-:Y:S01]  /*8a20*/  HADD2.F32 R39, -RZ, R38.reuse.H0_H0 ;  /* 0x20000026ff277230 */ /* 0x100fe20000004100 */
[----:B------:R-:W-:Y:S01]  /*8a30*/  F2FP.SATFINITE.E4M3.F32.PACK_AB_MERGE_C R35, R47, R44, R34 ;  /* 0x0000002c2f23723e */ /* 0x000fe20004807022 */
[----:B------:R-:W-:Y:S01]  /*8a40*/  HADD2.F32 R44, -RZ, R43.H0_H0 ;  /* 0x2000002bff2c7230 */ /* 0x000fe20000004100 */
[----:B------:R-:W-:Y:S01]  /*8a50*/  F2FP.F16.E4M3.UNPACK_B R41, R6 ;  /* 0x00000006ff29723e */ /* 0x000fe200020006ff */
[----:B------:R-:W-:Y:S01]  /*8a60*/  HADD2.F32 R36, -RZ, R37.H0_H0 ;  /* 0x20000025ff247230 */ /* 0x000fe20000004100 */
[----:B------:R-:W-:Y:S01]  /*8a70*/  F2FP.SATFINITE.E4M3.F32.PACK_AB_MERGE_C R50, R50, R51, RZ ;  /* 0x000000333232723e */ /* 0x000fe200048070ff */
[----:B------:R-:W-:Y:S01]  /*8a80*/  HADD2.F32 R43, -RZ, R43.H1_H1 ;  /* 0x3000002bff2b7230 */ /* 0x000fe20000004100 */
[----:B------:R-:W-:Y:S01]  /*8a90*/  F2FP.SATFINITE.E4M3.F32.PACK_AB_MERGE_C R34, R110, R45, R46 ;  /* 0x0000002d6e22723e */ /* 0x000fe2000480702e */
[----:B------:R-:W-:Y:S01]  /*8aa0*/  HADD2.F32 R42, -RZ, R41.H0_H0 ;  /* 0x20000029ff2a7230 */ /* 0x000fe20000004100 */
[----:B------:R-:W-:Y:S01]  /*8ab0*/  F2FP.SATFINITE.E4M3.F32.PACK_AB_MERGE_C R33, R33, R10, R48 ;  /* 0x0000000a2121723e */ /* 0x000fe20004807030 */
[----:B------:R-:W-:Y:S01]  /*8ac0*/  FMUL.FTZ R45, R39, R44 ;  /* 0x0000002c272d7220 */ /* 0x000fe20000410000 */
[----:B------:R-:W-:Y:S01]  /*8ad0*/  F2FP.SATFINITE.E4M3.F32.PACK_AB_MERGE_C R10, R109, R40, R50 ;  /* 0x000000286d0a723e */ /* 0x000fe20004807032 */
[----:B------:R-:W-:-:S02]  /*8ae0*/  HADD2.F32 R40, -RZ, R38.H1_H1 ;  /* 0x30000026ff287230 */ /* 0x000fc40000004100 */
[----:B------:R-:W-:Y:S01]  /*8af0*/  FMUL.FTZ R44, R36, R44 ;  /* 0x0000002c242c7220 */ /* 0x000fe20000410000 */
[----:B------:R-:W-:Y:S01]  /*8b00*/  HADD2.F32 R38, -RZ, R37.H1_H1 ;  /* 0x30000025ff267230 */ /* 0x000fe20000004100 */
[----:B------:R-:W-:Y:S01]  /*8b10*/  F2FP.F16.E4M3.UNPACK_B R9, R9.H1 ;  /* 0x00000009ff09723e */ /* 0x000fe200030006ff */
[----:B------:R-:W-:Y:S02]  /*8b20*/  HADD2.F32 R41, -RZ, R41.H1_H1 ;  /* 0x30000029ff297230 */ /* 0x000fe40000004100 */
[----:B------:R-:W-:Y:S01]  /*8b30*/  FFMA.FTZ R37, R39, R42, R44 ;  /* 0x0000002a27257223 */ /* 0x000fe2000001002c */
[-C--:B------:R-:W-:Y:S01]  /*8b40*/  FMUL.FTZ R39, R40, R43.reuse ;  /* 0x0000002b28277220 */ /* 0x080fe20000410000 */
[----:B------:R-:W-:Y:S01]  /*8b50*/  F2FP.F16.E4M3.UNPACK_B R32, R32.H1 ;  /* 0x00000020ff20723e */ /* 0x000fe200030006ff */
[----:B------:R-:W-:Y:S01]  /*8b60*/  FMUL.FTZ R43, R38, R43 ;  /* 0x0000002b262b7220 */ /* 0x000fe20000410000 */
[----:B------:R-:W-:Y:S01]  /*8b70*/  FFMA.FTZ R36, R36, R42, -R45 ;  /* 0x0000002a24247223 */ /* 0x000fe2000001082d */
[----:B------:R-:W-:Y:S01]  /*8b80*/  FFMA.FTZ R47, R38, R41, -R39 ;  /* 0x00000029262f7223 */ /* 0x000fe20000010827 */
[----:B------:R-:W-:Y:S01]  /*8b90*/  F2FP.F16.E4M3.UNPACK_B R39, R8.H1 ;  /* 0x00000008ff27723e */ /* 0x000fe200030006ff */
[----:B------:R-:W-:Y:S01]  /*8ba0*/  HADD2.F32 R38, -RZ, R9.H0_H0 ;  /* 0x20000009ff267230 */ /* 0x000fe20000004100 */
[----:B------:R-:W-:Y:S01]  /*8bb0*/  F2FP.F16.E4M3.UNPACK_B R6, R6.H1 ;  /* 0x00000006ff06723e */ /* 0x000fe200030006ff */
[----:B------:R-:W-:-:S02]  /*8bc0*/  HADD2.F32 R8, -RZ, R32.H0_H0 ;  /* 0x20000020ff087230 */ /* 0x000fc40000004100 */
[----:B------:R-:W-:Y:S01]  /*8bd0*/  FFMA.FTZ R46, R40, R41, R43 ;  /* 0x00000029282e7223 */ /* 0x000fe2000001002b */
[----:B------:R-:W-:Y:S02]  /*8be0*/  HADD2.F32 R9, -RZ, R9.H1_H1 ;  /* 0x30000009ff097230 */ /* 0x000fe40000004100 */
[--C-:B------:R-:W-:Y:S02]  /*8bf0*/  HADD2.F32 R42, -RZ, R39.reuse.H1_H1 ;  /* 0x30000027ff2a7230 */ /* 0x100fe40000004100 */
[----:B------:R-:W-:Y:S02]  /*8c00*/  HADD2.F32 R32, -RZ, R32.H1_H1 ;  /* 0x30000020ff207230 */ /* 0x000fe40000004100 */
[----:B------:R-:W-:Y:S02]  /*8c10*/  HADD2.F32 R41, -RZ, R39.H0_H0 ;  /* 0x20000027ff297230 */ /* 0x000fe40000004100 */
[----:B------:R-:W-:Y:S01]  /*8c20*/  FMUL.FTZ R45, R9, R42 ;  /* 0x0000002a092d7220 */ /* 0x000fe20000410000 */
[----:B------:R-:W-:-:S02]  /*8c30*/  HADD2.F32 R40, -RZ, R6.H1_H1 ;  /* 0x30000006ff287230 */ /* 0x000fc40000004100 */
[----:B------:R-:W-:Y:S01]  /*8c40*/  FMUL.FTZ R42, R32, R42 ;  /* 0x0000002a202a7220 */ /* 0x000fe20000410000 */
[----:B------:R-:W-:Y:S02]  /*8c50*/  HADD2.F32 R39, -RZ, R6.H0_H0 ;  /* 0x20000006ff277230 */ /* 0x000fe40000004100 */
[-C--:B------:R-:W-:Y:S01]  /*8c60*/  FMUL.FTZ R43, R38, R41.reuse ;  /* 0x00000029262b7220 */ /* 0x080fe20000410000 */
[----:B------:R-:W-:Y:S01]  /*8c70*/  FMUL.FTZ R41, R8, R41 ;  /* 0x0000002908297220 */ /* 0x000fe20000410000 */
[-C--:B------:R-:W-:Y:S01]  /*8c80*/  FFMA.FTZ R51, R32, R40.reuse, -R45 ;  /* 0x0000002820337223 */ /* 0x080fe2000001082d */
[----:B------:R-:W-:Y:S01]  /*8c90*/  FFMA.FTZ R50, R9, R40, R42 ;  /* 0x0000002809327223 */ /* 0x000fe2000001002a */
[----:B------:R-:W-:Y:S01]  /*8ca0*/  F2FP.F16.E4M3.UNPACK_B R32, R11 ;  /* 0x0000000bff20723e */ /* 0x000fe200020006ff */
[----:B------:R-:W-:Y:S01]  /*8cb0*/  FFMA.FTZ R48, R8, R39, -R43 ;  /* 0x0000002708307223 */ /* 0x000fe2000001082b */
[----:B------:R-:W-:Y:S01]  /*8cc0*/  F2FP.F16.E4M3.UNPACK_B R42, R5 ;  /* 0x00000005ff2a723e */ /* 0x000fe200020006ff */
[----:B------:R-:W-:Y:S01]  /*8cd0*/  FFMA.FTZ R49, R38, R39, R41 ;  /* 0x0000002726317223 */ /* 0x000fe20000010029 */
[----:B------:R-:W-:Y:S01]  /*8ce0*/  F2FP.F16.E4M3.UNPACK_B R43, R5.H1 ;  /* 0x00000005ff2b723e */ /* 0x000fe200030006ff */
[----:B------:R-:W-:Y:S01]  /*8cf0*/  HADD2.F32 R38, -RZ, R32.H0_H0 ;  /* 0x20000020ff267230 */ /* 0x000fe20000004100 */
[----:B------:R-:W-:Y:S01]  /*8d00*/  F2FP.F16.E4M3.UNPACK_B R6, R7 ;  /* 0x00000007ff06723e */ /* 0x000fe200020006ff */
[----:B------:R-:W-:Y:S01]  /*8d10*/  HADD2.F32 R45, -RZ, R42.H0_H0 ;  /* 0x2000002aff2d7230 */ /* 0x000fe20000004100 */
[----:B------:R-:W-:Y:S01]  /*8d20*/  F2FP.F16.E4M3.UNPACK_B R11, R11.H1 ;  /* 0x0000000bff0b723e */ /* 0x000fe200030006ff */
[----:B------:R-:W-:Y:S01]  /*8d30*/  HADD2.F32 R44, -RZ, R43.H0_H0 ;  /* 0x2000002bff2c7230 */ /* 0x000fe20000004100 */
[-C--:B------:R-:W-:Y:S01]  /*8d40*/  F2FP.F16.E4M3.UNPACK_B R5, R4.reuse ;  /* 0x00000004ff05723e */ /* 0x080fe200020006ff */
[----:B------:R-:W-:Y:S01]  /*8d50*/  HADD2.F32 R8, -RZ, R6.H0_H0 ;  /* 0x20000006ff087230 */ /* 0x000fe20000004100 */
[----:B------:R-:W-:Y:S01]  /*8d60*/  F2FP.F16.E4M3.UNPACK_B R7, R7.H1 ;  /* 0x00000007ff07723e */ /* 0x000fe200030006ff */
[----:B------:R-:W-:Y:S01]  /*8d70*/  FMUL.FTZ R99, R38, R45 ;  /* 0x0000002d26637220 */ /* 0x000fe20000410000 */
[----:B------:R-:W-:Y:S01]  /*8d80*/  F2FP.F16.E4M3.UNPACK_B R39, R4.H1 ;  /* 0x00000004ff27723e */ /* 0x000fe200030006ff */
[----:B------:R-:W-:-:S02]  /*8d90*/  HADD2.F32 R4, -RZ, R11.H0_H0 ;  /* 0x2000000bff047230 */ /* 0x000fc40000004100 */
[----:B------:R-:W-:Y:S01]  /*8da0*/  FMUL.FTZ R45, R8, R45 ;  /* 0x0000002d082d7220 */ /* 0x000fe20000410000 */
[----:B------:R-:W-:Y:S01]  /*8db0*/  HADD2.F32 R41, -RZ, R5.H0_H0 ;  /* 0x20000005ff297230 */ /* 0x000fe20000004100 */
[----:B------:R-:W-:Y:S01]  /*8dc0*/  F2FP.SATFINITE.E4M3.F32.PACK_AB_MERGE_C R48, R51, R48, RZ ;  /* 0x000000303330723e */ /* 0x000fe200048070ff */
[----:B------:R-:W-:Y:S02]  /*8dd0*/  HADD2.F32 R9, -RZ, R7.H0_H0 ;  /* 0x20000007ff097230 */ /* 0x000fe40000004100 */
[-C--:B------:R-:W-:Y:S01]  /*8de0*/  FMUL.FTZ R98, R4, R44.reuse ;  /* 0x0000002c04627220 */ /* 0x080fe20000410000 */
[----:B------:R-:W-:Y:S02]  /*8df0*/  HADD2.F32 R40, -RZ, R39.H0_H0 ;  /* 0x20000027ff287230 */ /* 0x000fe40000004100 */
[----:B------:R-:W-:Y:S01]  /*8e00*/  FFMA.FTZ R99, R8, R41, -R99 ;  /* 0x0000002908637223 */ /* 0x000fe20000010863 */
[----:B------:R-:W-:Y:S02]  /*8e10*/  HADD2.F32 R11, -RZ, R11.H1_H1 ;  /* 0x3000000bff0b7230 */ /* 0x000fe40000004100 */
[----:B--2---:R-:W-:Y:S01]  /*8e20*/  FMUL.FTZ R105, R9, R44 ;  /* 0x0000002c09697220 */ /* 0x004fe20000410000 */
[----:B------:R-:W-:-:S02]  /*8e30*/  HADD2.F32 R8, -RZ, R43.H1_H1 ;  /* 0x3000002bff087230 */ /* 0x000fc40000004100 */
[-C--:B------:R-:W-:Y:S01]  /*8e40*/  FFMA.FTZ R98, R9, R40.reuse, -R98 ;  /* 0x0000002809627223 */ /* 0x080fe20000010862 */
[----:B------:R-:W-:Y:S02]  /*8e50*/  HADD2.F32 R7, -RZ, R7.H1_H1 ;  /* 0x30000007ff077230 */ /* 0x000fe40000004100 */
[----:B------:R-:W-:Y:S01]  /*8e60*/  FFMA.FTZ R45, R38, R41, R45 ;  /* 0x00000029262d7223 */ /* 0x000fe2000001002d */
[----:B------:R-:W-:Y:S01]  /*8e70*/  FFMA.FTZ R105, R4, R40, R105 ;  /* 0x0000002804697223 */ /* 0x000fe20000010069 */
[----:B------:R-:W-:Y:S02]  /*8e80*/  HADD2.F32 R32, -RZ, R32.H1_H1 ;  /* 0x30000020ff207230 */ /* 0x000fe40000004100 */
[-C--:B------:R-:W-:Y:S01]  /*8e90*/  FMUL.FTZ R38, R11, R8.reuse ;  /* 0x000000080b267220 */ /* 0x080fe20000410000 */
[----:B------:R-:W-:Y:S02]  /*8ea0*/  HADD2.F32 R9, -RZ, R42.H1_H1 ;  /* 0x3000002aff097230 */ /* 0x000fe40000004100 */
[----:B------:R-:W-:Y:S01]  /*8eb0*/  FMUL.FTZ R8, R7, R8 ;  /* 0x0000000807087220 */ /* 0x000fe20000410000 */
[----:B------:R-:W-:Y:S01]  /*8ec0*/  HADD2.F32 R6, -RZ, R6.H1_H1 ;  /* 0x30000006ff067230 */ /* 0x000fe20000004100 */
[----:B------:R-:W-:Y:S01]  /*8ed0*/  F2FP.SATFINITE.E4M3.F32.PACK_AB_MERGE_C R49, R50, R49, RZ ;  /* 0x000000313231723e */ /* 0x000fe200048070ff */
[----:B------:R-:W-:-:S02]  /*8ee0*/  HADD2.F32 R4, -RZ, R39.H1_H1 ;  /* 0x30000027ff047230 */ /* 0x000fc40000004100 */
[-C--:B------:R-:W-:Y:S01]  /*8ef0*/  FMUL.FTZ R39, R32, R9.reuse ;  /* 0x0000000920277220 */ /* 0x080fe20000410000 */
[----:B------:R-:W-:Y:S02]  /*8f00*/  HADD2.F32 R5, -RZ, R5.H1_H1 ;  /* 0x30000005ff057230 */ /* 0x000fe40000004100 */
[C---:B------:R-:W-:Y:S01]  /*8f10*/  FMUL.FTZ R9, R6.reuse, R9 ;  /* 0x0000000906097220 */ /* 0x040fe20000410000 */
        /* <DEDUP_REMOVED lines=8> */
[----:B------:R-:W-:Y:S01]  /*8fa0*/  F2FP.SATFINITE.E4M3.F32.PACK_AB_MERGE_C R7, R6, R99, R7 ;  /* 0x000000630607723e */ /* 0x000fe20004807007 */
[----:B------:R-:W-:Y:S01]  /*8fb0*/  IMAD.MOV.U32 R6, RZ, RZ, R33 ;  /* 0x000000ffff067224 */ /* 0x000fe200078e0021 */
[----:B------:R-:W-:Y:S01]  /*8fc0*/  F2FP.SATFINITE.E4M3.F32.PACK_AB_MERGE_C R11, R32, R45, R8 ;  /* 0x0000002d200b723e */ /* 0x000fe20004807008 */
[----:B------:R-:W-:Y:S01]  /*8fd0*/  IMAD.MOV.U32 R8, RZ, RZ, R34 ;  /* 0x000000ffff087224 */ /* 0x000fe200078e0022 */
[----:B------:R-:W-:-:S07]  /*8fe0*/  F2FP.SATFINITE.E4M3.F32.PACK_AB_MERGE_C R9, R46, R37, R49 ;  /* 0x000000252e09723e */ /* 0x000fce0004807031 */
.L_x_7845:
[----:B------:R-:W-:Y:S05]  /*8ff0*/  BSYNC B1 ;  /* 0x0000000000017941 */ /* 0x000fea0003800000 */
.L_x_7844:
[----:B0-----:R0:W-:Y:S01]  /*9000*/  ST.E.128 desc[UR36][R12.64], R4 ;  /* 0x000000040c007985 */ /* 0x0011e2000c101d24 */
[----:B------:R-:W-:-:S13]  /*9010*/  ISETP.GE.AND P2, PT, R15, R112, PT ;  /* 0x000000700f00720c */ /* 0x000fda0003f46270 */
[----:B------:R-:W-:Y:S05]  /*9020*/  @P2 BRA `(.L_x_7823) ;  /* 0x0000000400642947 */ /* 0x000fea0003800000 */
[----:B0-----:R-:W-:-:S04]  /*9030*/  IADD3 R4, P2, R15, R14, RZ ;  /* 0x0000000e0f047210 */ /* 0x001fc80007f5e0ff */
[----:B------:R-:W-:-:S05]  /*9040*/  LEA.HI.X.SX32 R5, R15, R103, 0x1, P2 ;  /* 0x000000670f057211 */ /* 0x000fca00010f0eff */
[----:B------:R0:W-:Y:S01]  /*9050*/  ST.E.128 desc[UR36][R4.64], R8 ;  /* 0x0000000804007985 */ /* 0x0001e2000c101d24 */
[----:B------:R-:W-:Y:S05]  /*9060*/  BRA `(.L_x_7823) ;  /* 0x0000000400547947 */ /* 0x000fea0003800000 */
.L_x_7793:
[----:B------:R-:W-:-:S13]  /*9070*/  ISETP.NE.AND P5, PT, R195, 0x3, PT ;  /* 0x00000003c300780c */ /* 0x000fda0003fa5270 */
[----:B------:R-:W-:Y:S05]  /*9080*/  @!P5 BRA `(.L_x_7846) ;  /* 0x000000000004d947 */ /* 0x000fea0003800000 */
[----:B------:R-:W-:Y:S01]  /*9090*/  BPT.TRAP 0x1 ;  /* 0x000000040000795c */ /* 0x000fe20000300000 */
.L_x_7846:
[----:B------:R-:W-:Y:S01]  /*90a0*/  LEA R88, R188, R18, 0x3 ;  /* 0x00000012bc587211 */ /* 0x000fe200078e18ff */
[----:B------:R-:W-:Y:S01]  /*90b0*/  BSSY B1, `(.L_x_7847) ;  /* 0x0000005000017945 */ /* 0x000fe20003800000 */
[----:B------:R-:W-:Y:S02]  /*90c0*/  SHF.L.U32 R100, R193, 0x1f, RZ ;  /* 0x0000001fc1647819 */ /* 0x000fe400000006ff */
[----:B------:R-:W-:Y:S02]  /*90d0*/  SHF.R.S32.HI R95, RZ, 0x1f, R94 ;  /* 0x0000001fff5f7819 */ /* 0x000fe4000001145e */
[----:B------:R-:W0:Y:S02]  /*90e0*/  SYNCS.PHASECHK.TRANS64.TRYWAIT P2, [R88+URZ+0x22890], R100 ;  /* 0x02289064580075a7 */ /* 0x000e24000804017f */
[----:B0-----:R-:W-:Y:S05]  /*90f0*/  @!P2 BRA `(.L_x_7848) ;  /* 0x000001a400c4a947 */ /* 0x001fea0003800000 */
.L_x_8117:
[----:B------:R-:W-:Y:S05]  /*9100*/  BSYNC B1 ;  /* 0x0000000000017941 */ /* 0x000fea0003800000 */
.L_x_7847:
        /* <DEDUP_REMOVED lines=25> */
.L_x_8121:
        /* <DEDUP_REMOVED lines=13> */
.L_x_7851:
[----:B------:R-:W-:Y:S05]  /*9370*/  BSYNC B1 ;  /* 0x0000000000017941 */ /* 0x000fea0003800000 */
.L_x_7850:
[----:B------:R-:W-:-:S03]  /*9380*/  UMOV UR4, 0xffffffff ;  /* 0xffffffff00047882 */ /* 0x000fc60000000000 */
[----:B------:R-:W-:Y:S05]  /*9390*/  BRA.DIV UR4, `(.L_x_7852) ;  /* 0x000001a604787947 */ /* 0x000fea000b800000 */
[----:B--2-4-:R2:W4:Y:S04]  /*93a0*/  SHFL.IDX PT, R4, R33, 0x1, 0x1c1f ;  /* 0x003c1f0021047f89 */ /* 0x01452800000e0000 */
[----:B---3--:R2:W3:Y:S02]  /*93b0*/  SHFL.IDX PT, R14, R32, 0x1, 0x1c1f ;  /* 0x003c1f00200e7f89 */ /* 0x0084e400000e0000 */
.L_x_8125:
[----:B------:R-:W-:Y:S01]  /*93c0*/  ISETP.GE.AND P2, PT, R34, 0x41, PT ;  /* 0x000000412200780c */ /* 0x000fe20003f46270 */
[----:B------:R-:W-:-:S12]  /*93d0*/  BSSY B1, `(.L_x_7853) ;  /* 0x000000d000017945 */ /* 0x000fd80003800000 */
        /* <DEDUP_REMOVED lines=12> */
.L_x_7854:
[----:B------:R-:W-:Y:S05]  /*94a0*/  BSYNC B1 ;  /* 0x0000000000017941 */ /* 0x000fea0003800000 */
.L_x_7853:
[----:B------:R-:W-:-:S03]  /*94b0*/  UMOV UR4, 0xffffffff ;  /* 0xffffffff00047882 */ /* 0x000fc60000000000 */
[----:B------:R-:W-:Y:S05]  /*94c0*/  BRA.DIV UR4, `(.L_x_7855) ;  /* 0x000001a604747947 */ /* 0x000fea000b800000 */
[----:B---34-:R3:W4:Y:S04]  /*94d0*/  SHFL.IDX PT, R4, R33, 0x2, 0x1c1f ;  /* 0x005c1f0021047f89 */ /* 0x01872800000e0000 */
[----:B------:R3:W0:Y:S02]  /*94e0*/  SHFL.IDX PT, R14, R32, 0x2, 0x1c1f ;  /* 0x005c1f00200e7f89 */ /* 0x00062400000e0000 */
.L_x_8129:
[----:B------:R-:W-:-:S13]  /*94f0*/  ISETP.GE.AND P2, PT, R34, 0x81, PT ;  /* 0x000000812200780c */ /* 0x000fda0003f46270 */
[----:B------:R-:W-:Y:S05]  /*9500*/  @!P2 BRA `(.L_x_7823) ;  /* 0x00000000002ca947 */ /* 0x000fea0003800000 */
[----:B------:R-:W-:Y:S02]  /*9510*/  ULDC UR4, c[0x0][0x2f4] ;  /* 0x0000bd0000047ab9 */ /* 0x000fe40000000800 */
[----:B------:R-:W-:-:S13]  /*9520*/  ISETP.GE.AND P2, PT, R16, UR4, PT ;  /* 0x0000000410007c0c */ /* 0x000fda000bf46270 */
[----:B0-----:R-:W-:-:S05]  /*9530*/  @!P2 IADD3 R10, P3, R16, R14, RZ ;  /* 0x0000000e100aa210 */ /* 0x001fca0007f7e0ff */
[----:B----4-:R-:W-:Y:S01]  /*9540*/  @!P2 IMAD.X R11, R4, 0x1, R17, P3 ;  /* 0x00000001040ba824 */ /* 0x010fe200018e0611 */
[----:B------:R-:W-:-:S13]  /*9550*/  ISETP.GE.AND P3, PT, R19, UR4, PT ;  /* 0x0000000413007c0c */ /* 0x000fda000bf66270 */
[----:B------:R-:W-:-:S05]  /*9560*/  @!P3 IADD3 R8, P4, R19, R14, RZ ;  /* 0x0000000e1308b210 */ /* 0x000fca0007f9e0ff */
[----:B------:R-:W-:Y:S02]  /*9570*/  @!P3 IMAD.X R9, R4, 0x1, R189, P4 ;  /* 0x000000010409b824 */ /* 0x000fe400020e06bd */
[----:B------:R-:W0:Y:S04]  /*9580*/  @!P2 LDS.128 R4, [R92+0x1c400] ;  /* 0x01c400005c04a984 */ /* 0x000e280000000c00 */
[----:B0-----:R-:W-:Y:S04]  /*9590*/  @!P2 ST.E.128 desc[UR36][R10.64], R4 ;  /* 0x000000040a00a985 */ /* 0x001fe8000c101d24 */
[----:B------:R-:W0:Y:S04]  /*95a0*/  @!P3 LDS.128 R4, [R91+0x1c400] ;  /* 0x01c400005b04b984 */ /* 0x000e280000000c00 */
[----:B0-----:R0:W-:Y:S02]  /*95b0*/  @!P3 ST.E.128 desc[UR36][R8.64], R4 ;  /* 0x000000040800b985 */ /* 0x0011e4000c101d24 */
.L_x_7823:
[----:B------:R-:W-:Y:S05]  /*95c0*/  BSYNC B0 ;  /* 0x0000000000007941 */ /* 0x000fea0003800000 */
.L_x_7792:
        /* <DEDUP_REMOVED lines=11> */
[----:B------:R-:W-:-:S04]  /*9680*/  @!P2 IADD3 R4, R88, 0x228a0, RZ ;  /* 0x000228a05804a810 */ /* 0x000fc80007ffe0ff */
[----:B------:R-:W-:-:S04]  /*9690*/  @!P2 PRMT R4, RZ, 0x654, R4 ;  /* 0x00000654ff04a816 */ /* 0x000fc80000000004 */
[----:B------:R4:W-:Y:S01]  /*96a0*/  @!P2 SYNCS.ARRIVE.TRANS64.RED.A1T0 RZ, [R4+URZ], RZ ;  /* 0x000000ff04ffa9a7 */ /* 0x0009e2000810043f */
[----:B------:R-:W-:Y:S05]  /*96b0*/  @!P5 BRA `(.L_x_7857) ;  /* 0x000000000004d947 */ /* 0x000fea0003800000 */
[----:B------:R-:W-:Y:S01]  /*96c0*/  BPT.TRAP 0x1 ;  /* 0x000000040000795c */ /* 0x000fe20000300000 */
.L_x_7857:
[----:B------:R-:W-:Y:S05]  /*96d0*/  BSYNC B0 ;  /* 0x0000000000007941 */ /* 0x000fea0003800000 */
.L_x_7856:
[----:B------:R-:W0:Y:S01]  /*96e0*/  SYNCS.PHASECHK.TRANS64.TRYWAIT P3, [R88+URZ+0x228b0], R100 ;  /* 0x0228b064580075a7 */ /* 0x000e22000806017f */
[----:B------:R-:W-:Y:S01]  /*96f0*/  ULDC UR38, c[0x0][0x2f4] ;  /* 0x0000bd0000267ab9 */ /* 0x000fe20000000800 */
[----:B------:R-:W-:Y:S04]  /*9700*/  BSSY B0, `(.L_x_7858) ;  /* 0x0000002000007945 */ /* 0x000fe80003800000 */
[----:B0-----:R-:W-:Y:S05]  /*9710*/  @!P3 BRA `(.L_x_7859) ;  /* 0x000001a40028b947 */ /* 0x001fea0003800000 */
.L_x_8130:
[----:B------:R-:W-:Y:S05]  /*9720*/  BSYNC B0 ;  /* 0x0000000000007941 */ /* 0x000fea0003800000 */
.L_x_7858:
[----:B------:R-:W-:Y:S01]  /*9730*/  ULDC.64 UR4, c[0x0][0x328] ;  /* 0x0000ca0000047ab9 */ /* 0x000fe20000000a00 */
[----:B------:R-:W-:Y:S01]  /*9740*/  ULDC.64 UR6, c[0x0][0x318] ;  /* 0x0000c60000067ab9 */ /* 0x000fe20000000a00 */
[----:B------:R-:W-:Y:S01]  /*9750*/  IMAD R95, R95, UR4, RZ ;  /* 0x000000045f5f7c24 */ /* 0x000fe2000f8e02ff */
[----:B------:R-:W-:Y:S01]  /*9760*/  BSSY B0, `(.L_x_7860) ;  /* 0x000001d000007945 */ /* 0x000fe20003800000 */
[----:B----4-:R-:W-:-:S04]  /*9770*/  IMAD.WIDE.U32 R4, R94, UR4, RZ ;  /* 0x000000045e047c25 */ /* 0x010fc8000f8e00ff */
        /* <DEDUP_REMOVED lines=16> */
[----:B------:R-:W-:Y:S05]  /*9880*/  @!P3 BRA `(.L_x_7861) ;  /* 0x000000000028b947 */ /* 0x000fea0003800000 */
[----:B------:R-:W-:-:S13]  /*9890*/  ISETP.GE.AND P3, PT, R16, UR38, PT ;  /* 0x0000002610007c0c */ /* 0x000fda000bf66270 */
[----:B----4-:R-:W-:-:S05]  /*98a0*/  @!P3 IADD3 R10, P4, R16, R8, RZ ;  /* 0x00000008100ab210 */ /* 0x010fca0007f9e0ff */
[----:B0-----:R-:W-:Y:S01]  /*98b0*/  @!P3 IMAD.X R11, R4, 0x1, R17, P4 ;  /* 0x00000001040bb824 */ /* 0x001fe200020e0611 */
[----:B------:R-:W-:-:S13]  /*98c0*/  ISETP.GE.AND P4, PT, R19, UR38, PT ;  /* 0x0000002613007c0c */ /* 0x000fda000bf86270 */
[----:B------:R-:W-:-:S04]  /*98d0*/  @!P4 IADD3 R8, P5, R19, R8, RZ ;  /* 0x000000081308c210 */ /* 0x000fc80007fbe0ff */
[----:B------:R-:W-:Y:S02]  /*98e0*/  @!P4 IADD3.X R9, R4, R189, RZ, P5, !PT ;  /* 0x000000bd0409c210 */ /* 0x000fe40002ffe4ff */
[----:B------:R-:W0:Y:S04]  /*98f0*/  @!P3 LDS.128 R4, [R92+0xa400] ;  /* 0x00a400005c04b984 */ /* 0x000e280000000c00 */
[----:B0-----:R-:W-:Y:S04]  /*9900*/  @!P3 ST.E.128 desc[UR36][R10.64], R4 ;  /* 0x000000040a00b985 */ /* 0x001fe8000c101d24 */
[----:B------:R-:W0:Y:S04]  /*9910*/  @!P4 LDS.128 R4, [R91+0xa400] ;  /* 0x00a400005b04c984 */ /* 0x000e280000000c00 */
[----:B0-----:R0:W-:Y:S02]  /*9920*/  @!P4 ST.E.128 desc[UR36][R8.64], R4 ;  /* 0x000000040800c985 */ /* 0x0011e4000c101d24 */
.L_x_7861:
[----:B------:R-:W-:Y:S05]  /*9930*/  BSYNC B0 ;  /* 0x0000000000007941 */ /* 0x000fea0003800000 */
.L_x_7860:
[----:B------:R-:W-:Y:S01]  /*9940*/  ISETP.GE.AND P3, PT, R97, 0x41, PT ;  /* 0x000000416100780c */ /* 0x000fe20003f66270 */
[----:B0-----:R0:W0:Y:S01]  /*9950*/  SHFL.IDX PT, R4, R13, 0x1, 0x1c1f ;  /* 0x003c1f000d047f89 */ /* 0x00102200000e0000 */
[----:B------:R-:W-:Y:S03]  /*9960*/  BSSY B0, `(.L_x_7862) ;  /* 0x000000d000007945 */ /* 0x000fe60003800000 */
[----:B----4-:R4:W0:Y:S08]  /*9970*/  SHFL.IDX PT, R8, R12, 0x1, 0x1c1f ;  /* 0x003c1f000c087f89 */ /* 0x01083000000e0000 */
[----:B----4-:R-:W-:Y:S05]  /*9980*/  @!P3 BRA `(.L_x_7863) ;  /* 0x000000000028b947 */ /* 0x010fea0003800000 */
[----:B------:R-:W-:-:S13]  /*9990*/  ISETP.GE.AND P3, PT, R16, UR38, PT ;  /* 0x0000002610007c0c */ /* 0x000fda000bf66270 */
[----:B0-----:R-:W-:-:S05]  /*99a0*/  @!P3 IADD3 R10, P4, R16, R8, RZ ;  /* 0x00000008100ab210 */ /* 0x001fca0007f9e0ff */
[----:B------:R-:W-:Y:S01]  /*99b0*/  @!P3 IMAD.X R11, R4, 0x1, R17, P4 ;  /* 0x00000001040bb824 */ /* 0x000fe200020e0611 */
[----:B------:R-:W-:-:S13]  /*99c0*/  ISETP.GE.AND P4, PT, R19, UR38, PT ;  /* 0x0000002613007c0c */ /* 0x000fda000bf86270 */
[----:B------:R-:W-:-:S05]  /*99d0*/  @!P4 IADD3 R8, P5, R19, R8, RZ ;  /* 0x000000081308c210 */ /* 0x000fca0007fbe0ff */
[----:B------:R-:W-:Y:S02]  /*99e0*/  @!P4 IMAD.X R9, R4, 0x1, R189, P5 ;  /* 0x000000010409c824 */ /* 0x000fe400028e06bd */
[----:B------:R-:W0:Y:S04]  /*99f0*/  @!P3 LDS.128 R4, [R92+0xc400] ;  /* 0x00c400005c04b984 */ /* 0x000e280000000c00 */
[----:B0-----:R-:W-:Y:S04]  /*9a00*/  @!P3 ST.E.128 desc[UR36][R10.64], R4 ;  /* 0x000000040a00b985 */ /* 0x001fe8000c101d24 */
[----:B------:R-:W0:Y:S04]  /*9a10*/  @!P4 LDS.128 R4, [R91+0xc400] ;  /* 0x00c400005b04c984 */ /* 0x000e280000000c00 */
[----:B0-----:R4:W-:Y:S02]  /*9a20*/  @!P4 ST.E.128 desc[UR36][R8.64], R4 ;  /* 0x000000040800c985 */ /* 0x0019e4000c101d24 */
.L_x_7863:
[----:B------:R-:W-:Y:S05]  /*9a30*/  BSYNC B0 ;  /* 0x0000000000007941 */ /* 0x000fea0003800000 */
.L_x_7862:
[----:B------:R-:W-:Y:S01]  /*9a40*/  ISETP.GE.AND P3, PT, R97, 0x81, PT ;  /* 0x000000816100780c */ /* 0x000fe20003f66270 */
[----:B0-----:R-:W0:Y:S01]  /*9a50*/  SHFL.IDX PT, R13, R13, 0x2, 0x1c1f ;  /* 0x005c1f000d0d7f89 */ /* 0x001e2200000e0000 */
[----:B------:R-:W-:Y:S03]  /*9a60*/  BSSY B0, `(.L_x_7864) ;  /* 0x000000d000007945 */ /* 0x000fe60003800000 */
[----:B----4-:R4:W0:Y:S08]  /*9a70*/  SHFL.IDX PT, R8, R12, 0x2, 0x1c1f ;  /* 0x005c1f000c087f89 */ /* 0x01083000000e0000 */
[----:B----4-:R-:W-:Y:S05]  /*9a80*/  @!P3 BRA `(.L_x_7865) ;  /* 0x000000000028b947 */ /* 0x010fea0003800000 */
[----:B------:R-:W-:-:S13]  /*9a90*/  ISETP.GE.AND P3, PT, R16, UR38, PT ;  /* 0x0000002610007c0c */ /* 0x000fda000bf66270 */
[----:B------:R-:W4:Y:S01]  /*9aa0*/  @!P3 LDS.128 R4, [R92+0xe400] ;  /* 0x00e400005c04b984 */ /* 0x000f220000000c00 */
[----:B0-----:R-:W-:-:S05]  /*9ab0*/  @!P3 IADD3 R10, P4, R16, R8, RZ ;  /* 0x00000008100ab210 */ /* 0x001fca0007f9e0ff */
[----:B------:R-:W-:Y:S01]  /*9ac0*/  @!P3 IMAD.X R11, R13, 0x1, R17, P4 ;  /* 0x000000010d0bb824 */ /* 0x000fe200020e0611 */
[----:B------:R-:W-:-:S13]  /*9ad0*/  ISETP.GE.AND P4, PT, R19, UR38, PT ;  /* 0x0000002613007c0c */ /* 0x000fda000bf86270 */
[----:B------:R-:W-:-:S05]  /*9ae0*/  @!P4 IADD3 R8, P5, R19, R8, RZ ;  /* 0x000000081308c210 */ /* 0x000fca0007fbe0ff */
[----:B------:R-:W-:Y:S01]  /*9af0*/  @!P4 IMAD.X R9, R13, 0x1, R189, P5 ;  /* 0x000000010d09c824 */ /* 0x000fe200028e06bd */
[----:B----4-:R-:W-:Y:S04]  /*9b00*/  @!P3 ST.E.128 desc[UR36][R10.64], R4 ;  /* 0x000000040a00b985 */ /* 0x010fe8000c101d24 */
[----:B------:R-:W0:Y:S04]  /*9b10*/  @!P4 LDS.128 R4, [R91+0xe400] ;  /* 0x00e400005b04c984 */ /* 0x000e280000000c00 */
[----:B0-----:R4:W-:Y:S02]  /*9b20*/  @!P4 ST.E.128 desc[UR36][R8.64], R4 ;  /* 0x000000040800c985 */ /* 0x0019e4000c101d24 */
.L_x_7865:
[----:B------:R-:W-:Y:S05]  /*9b30*/  BSYNC B0 ;  /* 0x0000000000007941 */ /* 0x000fea0003800000 */
.L_x_7864:
[----:B------:R-:W-:Y:S01]  /*9b40*/  @!PT LDS RZ, [RZ] ;  /* 0x00000000fffff984 */ /* 0x000fe20000000800 */
[----:B------:R-:W-:Y:S01]  /*9b50*/  @!PT LDS RZ, [RZ] ;  /* 0x00000000fffff984 */ /* 0x000fe20000000800 */
[----:B------:R-:W-:Y:S01]  /*9b60*/  @!PT LDS RZ, [RZ] ;  /* 0x00000000fffff984 */ /* 0x000fe20000000800 */
[----:B------:R-:W-:Y:S01]  /*9b70*/  @!PT LDS RZ, [RZ] ;  /* 0x00000000fffff984 */ /* 0x000fe20000000800 */
[----:B------:R5:W-:Y:S06]  /*9b80*/  MEMBAR.ALL.CTA ;  /* 0x0000000000007992 */ /* 0x000bec0000008000 */
[----:B-----5:R-:W5:Y:S01]  /*9b90*/  FENCE.VIEW.ASYNC.S ;  /* 0x00000000000073c6 */ /* 0x020f620000000000 */
[----:B-1----:R-:W-:Y:S01]  /*9ba0*/  @!P2 IADD3 R88, R88, 0x228c0, RZ ;  /* 0x000228c05858a810 */ /* 0x002fe20007ffe0ff */
[----:B------:R-:W-:Y:S01]  /*9bb0*/  VIADD R188, R188, 0x1 ;  /* 0x00000001bcbc7836 */ /* 0x000fe20000000000 */
[----:B-----5:R1:W-:Y:S01]  /*9bc0*/  BAR.SYNC.DEFER_BLOCKING R75, 0x80 ;  /* 0x0002004b0000751d */ /* 0x0203e20000010000 */
[----:B------:R-:W-:-:S02]  /*9bd0*/  ISETP.NE.AND P3, PT, R90, RZ, PT ;  /* 0x000000ff5a00720c */ /* 0x000fc40003f65270 */
[----:B------:R-:W-:-:S04]  /*9be0*/  @!P2 PRMT R88, RZ, 0x654, R88 ;  /* 0x00000654ff58a816 */ /* 0x000fc80000000058 */
[----:B------:R1:W-:Y:S01]  /*9bf0*/  @!P2 SYNCS.ARRIVE.TRANS64.RED.A1T0 RZ, [R88+URZ], RZ ;  /* 0x000000ff58ffa9a7 */ /* 0x0003e2000810043f */
[----:B------:R-:W-:-:S04]  /*9c00*/  ISETP.NE.AND P2, PT, R188, 0x2, PT ;  /* 0x00000002bc00780c */ /* 0x000fc80003f45270 */
[----:B----4-:R-:W-:Y:S02]  /*9c10*/  SEL R4, RZ, 0x1, P2 ;  /* 0x00000001ff047807 */ /* 0x010fe40001000000 */
[----:B------:R-:W-:Y:S02]  /*9c20*/  SEL R188, R188, RZ, P2 ;  /* 0x000000ffbcbc7207 */ /* 0x000fe40001000000 */
[----:B------:R-:W-:Y:S01]  /*9c30*/  LOP3.LUT R193, R193, R4, RZ, 0x3c, !PT ;  /* 0x00000004c1c17212 */ /* 0x000fe200078e3cff */
[----:B-1----:R-:W-:Y:S06]  /*9c40*/  @P3 BRA `(.L_x_7866) ;  /* 0xffffff8800283947 */ /* 0x002fec000383ffff */
[----:B------:R-:W1:Y:S01]  /*9c50*/  S2R R5, SR_TID.X ;  /* 0x0000000000057919 */ /* 0x000e620000002100 */
[----:B------:R-:W-:Y:S02]  /*9c60*/  PLOP3.LUT P0, PT, PT, PT, PT, 0x8, 0x0 ;  /* 0x000000000000781c */ /* 0x000fe40003f0e170 */
[----:B-1----:R-:W-:-:S04]  /*9c70*/  SHF.R.U32.HI R5, RZ, 0x7, R5 ;  /* 0x00000007ff057819 */ /* 0x002fc80000011605 */
[----:B------:R-:W-:-:S13]  /*9c80*/  ISETP.NE.AND P3, PT, R5, 0x1, PT ;  /* 0x000000010500780c */ /* 0x000fda0003f65270 */
[----:B------:R-:W-:Y:S06]  /*9c90*/  @!P3 BAR.ARV 0x9, 0x100 ;  /* 0x024400000000bb1d */ /* 0x000fec0000002000 */
.L_x_7787:
[----:B------:R-:W-:Y:S01]  /*9ca0*/  IMAD.MOV.U32 R27, RZ, RZ, RZ ;  /* 0x000000ffff1b7224 */ /* 0x000fe200078e00ff */
[----:B------:R-:W-:Y:S06]  /*9cb0*/  @P0 BRA `(.L_x_7867) ;  /* 0x00000000000c0947 */ /* 0x000fec0003800000 */
[----:B------:R-:W1:Y:S01]  /*9cc0*/  FENCE.VIEW.ASYNC.G ;  /* 0x00000000000073c6 */ /* 0x000e620000000100 */
[----:B------:R-:W-:Y:S05]  /*9cd0*/  WARPSYNC.ALL ;  /* 0x0000000000007948 */ /* 0x000fea0003800000 */
[----:B-1----:R-:W-:Y:S06]  /*9ce0*/  BAR.ARV 0xc, 0x180 ;  /* 0x0306000000007b1d */ /* 0x002fec0000002000 */
.L_x_7867:
[----:B------:R-:W-:Y:S01]  /*9cf0*/  ISETP.NE.AND P0, PT, R101, RZ, PT ;  /* 0x000000ff6500720c */ /* 0x000fe20003f05270 */
[----:B------:R-:W-:-:S12]  /*9d00*/  BSSY B0, `(.L_x_7868) ;  /* 0x000001f000007945 */ /* 0x000fd80003800000 */
[----:B------:R-:W-:Y:S05]  /*9d10*/  @!P0 BRA `(.L_x_7869) ;  /* 0x0000000000748947 */ /* 0x000fea0003800000 */
[----:B------:R-:W-:Y:S01]  /*9d20*/  ISETP.NE.AND P0, PT, R209, RZ, PT ;  /* 0x000000ffd100720c */ /* 0x000fe20003f05270 */
[----:B------:R-:W-:-:S03]  /*9d30*/  ULDC UR4, c[0x0][0x9f0] ;  /* 0x00027c0000047ab9 */ /* 0x000fc60000000800 */
[----:B------:R-:W-:-:S04]  /*9d40*/  SEL R9, R209, UR4, P0 ;  /* 0x00000004d1097c07 */ /* 0x000fc80008000000 */
[-C--:B------:R-:W-:Y:S02]  /*9d50*/  IABS R6, R9.reuse ;  /* 0x0000000900067213 */ /* 0x080fe40000000000 */
[----:B------:R-:W-:Y:S02]  /*9d60*/  IADD3 R0, R2, -0x1, R9 ;  /* 0xffffffff02007810 */ /* 0x000fe40007ffe009 */
[----:B------:R-:W1:Y:S01]  /*9d70*/  I2F.RP R3, R6 ;  /* 0x0000000600037306 */ /* 0x000e620000209400 */
[-C--:B------:R-:W-:Y:S02]  /*9d80*/  IABS R10, R9.reuse ;  /* 0x00000009000a7213 */ /* 0x080fe40000000000 */
[----:B0-----:R-:W-:Y:S02]  /*9d90*/  IABS R8, R0 ;  /* 0x0000000000087213 */ /* 0x001fe40000000000 */
[----:B------:R-:W-:-:S04]  /*9da0*/  LOP3.LUT R0, R0, R9, RZ, 0x3c, !PT ;  /* 0x0000000900007212 */ /* 0x000fc800078e3cff */
[----:B------:R-:W-:Y:S01]  /*9db0*/  ISETP.GE.AND P2, PT, R0, RZ, PT ;  /* 0x000000ff0000720c */ /* 0x000fe20003f46270 */
[----:B-1----:R-:W0:Y:S02]  /*9dc0*/  MUFU.RCP R3, R3 ;  /* 0x0000000300037308 */ /* 0x002e240000001000 */
[----:B0-----:R-:W-:Y:S01]  /*9dd0*/  VIADD R4, R3, 0xffffffe ;  /* 0x0ffffffe03047836 */ /* 0x001fe20000000000 */
[----:B------:R-:W-:-:S05]  /*9de0*/  IADD3 R3, RZ, -R10, RZ ;  /* 0x8000000aff037210 */ /* 0x000fca0007ffe0ff */
        /* <DEDUP_REMOVED lines=16> */
.L_x_7869:
[----:B------:R-:W-:Y:S05]  /*9ef0*/  BSYNC B0 ;  /* 0x0000000000007941 */ /* 0x000fea0003800000 */
.L_x_7868:
[-C--:B------:R-:W-:Y:S01]  /*9f00*/  IMAD R202, R215, R27.reuse, RZ ;  /* 0x0000001bd7ca7224 */ /* 0x080fe200078e02ff */
[----:B------:R-:W-:Y:S01]  /*9f10*/  PLOP3.LUT P0, PT, PT, PT, PT, 0x80, 0x0 ;  /* 0x000000000000781c */ /* 0x000fe20003f0f070 */
[----:B------:R-:W-:Y:S01]  /*9f20*/  IMAD.MOV.U32 R11, RZ, RZ, RZ ;  /* 0x000000ffff0b7224 */ /* 0x000fe200078e00ff */
[----:B------:R-:W-:Y:S01]  /*9f30*/  CS2R R92, SRZ ;  /* 0x00000000005c7805 */ /* 0x000fe2000001ff00 */
[----:B------:R-:W-:Y:S01]  /*9f40*/  IMAD.MOV.U32 R89, RZ, RZ, RZ ;  /* 0x000000ffff597224 */ /* 0x000fe200078e00ff */
[----:B------:R-:W-:Y:S02]  /*9f50*/  VIADDMNMX R27, R202, R27, R2, PT ;  /* 0x0000001bca1b7246 */ /* 0x000fe40003800102 */
[----:B------:R-:W-:Y:S02]  /*9f60*/  CS2R R2, SRZ ;  /* 0x0000000000027805 */ /* 0x000fe4000001ff00 */
[----:B------:R-:W-:Y:S01]  /*9f70*/  CS2R R72, SRZ ;  /* 0x0000000000487805 */ /* 0x000fe2000001ff00 */
[----:B------:R-:W-:Y:S01]  /*9f80*/  IMAD.MOV.U32 R110, RZ, RZ, RZ ;  /* 0x000000ffff6e7224 */ /* 0x000fe200078e00ff */
[----:B------:R-:W-:-:S02]  /*9f90*/  ISETP.GT.AND P1, PT, R27, R202, PT ;  /* 0x000000ca1b00720c */ /* 0x000fc40003f24270 */
[----:B0-----:R-:W-:Y:S02]  /*9fa0*/  CS2R R12, SRZ ;  /* 0x00000000000c7805 */ /* 0x001fe4000001ff00 */
[----:B--2---:R-:W-:Y:S02]  /*9fb0*/  MOV R102, RZ ;  /* 0x000000ff00667202 */ /* 0x004fe40000000f00 */
[----:B------:R-:W-:Y:S01]  /*9fc0*/  CS2R R36, SRZ ;  /* 0x0000000000247805 */ /* 0x000fe2000001ff00 */
[----:B------:R-:W-:Y:S01]  /*9fd0*/  IMAD.MOV.U32 R97, RZ, RZ, RZ ;  /* 0x000000ffff617224 */ /* 0x000fe200078e00ff */
[----:B------:R-:W-:Y:S01]  /*9fe0*/  CS2R R52, SRZ ;  /* 0x0000000000347805 */ /* 0x000fe2000001ff00 */
[----:B------:R-:W-:Y:S01]  /*9ff0*/  IMAD.MOV.U32 R85, RZ, RZ, RZ ;  /* 0x000000ffff557224 */ /* 0x000fe200078e00ff */
[----:B------:R-:W-:Y:S01]  /*a000*/  MOV R140, RZ ;  /* 0x000000ff008c7202 */ /* 0x000fe20000000f00 */
[----:B------:R-:W-:Y:S01]  /*a010*/  IMAD.MOV.U32 R136, RZ, RZ, RZ ;  /* 0x000000ffff887224 */ /* 0x000fe200078e00ff */
[----:B------:R-:W-:Y:S01]  /*a020*/  CS2R R44, SRZ ;  /* 0x00000000002c7805 */ /* 0x000fe2000001ff00 */
[----:B------:R-:W-:Y:S01]  /*a030*/  IMAD.MOV.U32 R79, RZ, RZ, RZ ;  /* 0x000000ffff4f7224 */ /* 0x000fe200078e00ff */
        /* <DEDUP_REMOVED lines=20> */
[----:B------:R-:W-:Y:S01]  /*a180*/  MOV R118, RZ ;  /* 0x000000ff00767202 */ /* 0x000fe20000000f00 */
[----:B------:R-:W-:Y:S01]  /*a190*/  IMAD.MOV.U32 R132, RZ, RZ, RZ ;  /* 0x000000ffff847224 */ /* 0x000fe200078e00ff */
[----:B------:R-:W-:Y:S01]  /*a1a0*/  CS2R R8, SRZ ;  /* 0x0000000000087805 */ /* 0x000fe2000001ff00 */
[----:B------:R-:W-:Y:S01]  /*a1b0*/  IMAD.MOV.U32 R122, RZ, RZ, RZ ;  /* 0x000000ffff7a7224 */ /* 0x000fe200078e00ff */
[----:B------:R-:W-:Y:S01]  /*a1c0*/  MOV R116, RZ ;  /* 0x000000ff00747202 */ /* 0x000fe20000000f00 */
[----:B------:R-:W-:-:S02]  /*a1d0*/  IMAD.MOV.U32 R124, RZ, RZ, RZ ;  /* 0x000000ffff7c7224 */ /* 0x000fc400078e00ff */
[----:B------:R-:W-:Y:S02]  /*a1e0*/  IMAD.MOV.U32 R71, RZ, RZ, RZ ;  /* 0x000000ffff477224 */ /* 0x000fe400078e00ff */
[----:B------:R-:W-:Y:S02]  /*a1f0*/  IMAD.MOV.U32 R67, RZ, RZ, RZ ;  /* 0x000000ffff437224 */ /* 0x000fe400078e00ff */
[----:B------:R-:W-:Y:S02]  /*a200*/  IMAD.MOV.U32 R49, RZ, RZ, RZ ;  /* 0x000000ffff317224 */ /* 0x000fe400078e00ff */
[----:B------:R-:W-:Y:S02]  /*a210*/  IMAD.MOV.U32 R120, RZ, RZ, RZ ;  /* 0x000000ffff787224 */ /* 0x000fe400078e00ff */
[----:B------:R-:W-:Y:S02]  /*a220*/  IMAD.MOV.U32 R114, RZ, RZ, RZ ;  /* 0x000000ffff727224 */ /* 0x000fe400078e00ff */
[----:B------:R-:W-:-:S02]  /*a230*/  IMAD.MOV.U32 R43, RZ, RZ, RZ ;  /* 0x000000ffff2b7224 */ /* 0x000fc400078e00ff */
[----:B------:R-:W-:Y:S02]  /*a240*/  IMAD.MOV.U32 R6, RZ, RZ, RZ ;  /* 0x000000ffff067224 */ /* 0x000fe400078e00ff */
[----:B------:R-:W-:Y:S02]  /*a250*/  IMAD.MOV.U32 R81, RZ, RZ, RZ ;  /* 0x000000ffff517224 */ /* 0x000fe400078e00ff */
[----:B------:R-:W-:Y:S01]  /*a260*/  IMAD.MOV.U32 R83, RZ, RZ, RZ ;  /* 0x000000ffff537224 */ /* 0x000fe200078e00ff */
[----:B------:R-:W-:Y:S06]  /*a270*/  @!P1 BRA `(.L_x_7870) ;  /* 0x000000c400189947 */ /* 0x000fec0003800000 */
[----:B------:R-:W-:-:S03]  /*a280*/  UMOV UR4, 0xffffffff ;  /* 0xffffffff00047882 */ /* 0x000fc60000000000 */
[----:B------:R-:W-:Y:S05]  /*a290*/  BRA.DIV UR4, `(.L_x_7871) ;  /* 0x0000019a045c7947 */ /* 0x000fea000b800000 */
[----:B------:R-:W0:Y:S02]  /*a2a0*/  S2R R0, SR_TID.X ;  /* 0x0000000000007919 */ /* 0x000e240000002100 */
[----:B0-----:R-:W-:-:S05]  /*a2b0*/  VIADD R2, R0, 0xffffff80 ;  /* 0xffffff8000027836 */ /* 0x001fca0000000000 */
[----:B------:R-:W-:-:S04]  /*a2c0*/  SHF.R.S32.HI R0, RZ, 0x1f, R2 ;  /* 0x0000001fff007819 */ /* 0x000fc80000011402 */
[----:B------:R-:W-:-:S04]  /*a2d0*/  LEA.HI R0, R0, R2, RZ, 0x7 ;  /* 0x0000000200007211 */ /* 0x000fc800078f38ff */
[----:B------:R-:W-:-:S05]  /*a2e0*/  SHF.R.S32.HI R0, RZ, 0x7, R0 ;  /* 0x00000007ff007819 */ /* 0x000fca0000011400 */
[----:B------:R0:W1:Y:S02]  /*a2f0*/  SHFL.IDX PT, R203, R0, RZ, 0x1f ;  /* 0x00001fff00cb7589 */ /* 0x00006400000e0000 */
.L_x_8133:
[----:B01----:R-:W-:Y:S01]  /*a300*/  LEA.HI R0, R203, R203, RZ, 0x1 ;  /* 0x000000cbcb007211 */ /* 0x003fe200078f08ff */
[----:B------:R-:W-:Y:S01]  /*a310*/  VIADD R35, R18, 0x14400 ;  /* 0x0001440012237836 */ /* 0x000fe20000000000 */
[----:B------:R-:W-:Y:S02]  /*a320*/  BSSY B6, `(.L_x_7872) ;  /* 0x0000018000067945 */ /* 0x000fe40003800000 */
[----:B------:R-:W-:Y:S02]  /*a330*/  LOP3.LUT R0, R0, 0x1e, RZ, 0xc0, !PT ;  /* 0x0000001e00007812 */ /* 0x000fe400078ec0ff */
[----:B------:R-:W-:Y:S02]  /*a340*/  LOP3.LUT P0, RZ, R35, 0x9f, RZ, 0xc0, !PT ;  /* 0x0000009f23ff7812 */ /* 0x000fe4000780c0ff */
[----:B------:R-:W-:-:S05]  /*a350*/  IADD3 R0, R203, -R0, RZ ;  /* 0x80000000cb007210 */ /* 0x000fca0007ffe0ff */
        /* <DEDUP_REMOVED lines=14> */
[----:B------:R-:W-:Y:S01]  /*a440*/  MOV R13, RZ ;  /* 0x000000ff000d7202 */ /* 0x000fe20000000f00 */
[----:B------:R-:W-:-:S02]  /*a450*/  IMAD.U32 R11, RZ, RZ, UR5 ;  /* 0x00000005ff0b7e24 */ /* 0x000fc4000f8e00ff */
[----:B------:R-:W-:Y:S02]  /*a460*/  IMAD.MOV.U32 R8, RZ, RZ, 0x70 ;  /* 0x00000070ff087424 */ /* 0x000fe400078e00ff */
[----:B0-----:R-:W-:-:S07]  /*a470*/  IMAD.MOV.U32 R12, RZ, RZ, 0x1 ;  /* 0x00000001ff0c7424 */ /* 0x001fce00078e00ff */
[----:B------:R-:W-:-:S07]  /*a480*/  LEPC R20, `(.L_x_7873) ;  /* 0x000000001014794e */ /* 0x000fce0000000000 */
[----:B-1-3-5:R-:W-:Y:S05]  /*a490*/  CALL.ABS.NOINC R2 ;  /* 0x0000000002007343 */ /* 0x02afea0003c00000 */
.L_x_7873:
[----:B------:R-:W-:Y:S05]  /*a4a0*/  BSYNC B6 ;  /* 0x0000000000067941 */ /* 0x000fea0003800000 */
.L_x_7872:
        /* <DEDUP_REMOVED lines=9> */
[----:B------:R-:W4:Y:S01]  /*a540*/  @P1 LDC.64 R12, c[0x0][0x9c0] ;  /* 0x00027000ff0c1b82 */ /* 0x000f220000000a00 */
[----:B0-----:R-:W-:-:S02]  /*a550*/  @P1 IMAD R2, R213, R8, RZ ;  /* 0x00000008d5021224 */ /* 0x001fc400078e02ff */
[----:B------:R-:W-:-:S04]  /*a560*/  @P1 IMAD.WIDE.U32 R4, R206, R8, RZ ;  /* 0x00000008ce041225 */ /* 0x000fc800078e00ff */
[C---:B------:R-:W-:Y:S02]  /*a570*/  @P1 IMAD R9, R206.reuse, R9, R2 ;  /* 0x00000009ce091224 */ /* 0x040fe400078e0202 */
[-C--:B-1----:R-:W-:Y:S02]  /*a580*/  @P0 IMAD R0, R213, R6.reuse, RZ ;  /* 0x00000006d5000224 */ /* 0x082fe400078e02ff */
[----:B------:R-:W-:-:S04]  /*a590*/  @P0 IMAD.WIDE.U32 R2, R206, R6, RZ ;  /* 0x00000006ce020225 */ /* 0x000fc800078e00ff */
[----:B------:R-:W-:Y:S02]  /*a5a0*/  @P0 IMAD R7, R206, R7, R0 ;  /* 0x00000007ce070224 */ /* 0x000fe400078e0200 */
[----:B------:R-:W-:Y:S02]  /*a5b0*/  @P1 IMAD.IADD R5, R5, 0x1, R9 ;  /* 0x0000000105051824 */ /* 0x000fe400078e0209 */
[----:B------:R-:W-:Y:S02]  /*a5c0*/  @P0 IMAD.IADD R3, R3, 0x1, R7 ;  /* 0x0000000103030824 */ /* 0x000fe400078e0207 */
[----:B------:R-:W-:Y:S02]  /*a5d0*/  IMAD.MOV.U32 R0, RZ, RZ, 0x3f800000 ;  /* 0x3f800000ff007424 */ /* 0x000fe400078e00ff */
[----:B--2---:R-:W-:-:S04]  /*a5e0*/  @P0 IMAD.WIDE.U32 R2, R191, R10, R2 ;  /* 0x0000000abf020225 */ /* 0x004fc800078e0002 */
[C---:B----4-:R-:W-:Y:S01]  /*a5f0*/  @P1 IMAD.WIDE.U32 R6, R191.reuse, R12, R4 ;  /* 0x0000000cbf061225 */ /* 0x050fe200078e0004 */
[----:B------:R-:W-:Y:S01]  /*a600*/  @P0 LEA R4, P2, R2, UR4, 0x2 ;  /* 0x0000000402040c11 */ /* 0x000fe2000f8410ff */
[----:B------:R-:W-:Y:S02]  /*a610*/  ULDC UR4, c[0x0][0x3f4] ;  /* 0x0000fd0000047ab9 */ /* 0x000fe40000000800 */
[C---:B------:R-:W-:Y:S01]  /*a620*/  @P0 IMAD R5, R191.reuse, R11, R3 ;  /* 0x0000000bbf050224 */ /* 0x040fe200078e0203 */
        /* <DEDUP_REMOVED lines=13> */
[----:B------:R-:W-:-:S04]  /*a700*/  LOP3.LUT R3, R0, 0xfffffffe, RZ, 0xc0, !PT ;  /* 0xfffffffe00037812 */ /* 0x000fc800078ec0ff */
[----:B------:R-:W-:-:S04]  /*a710*/  IADD3 R3, R212, -R3, RZ ;  /* 0x80000003d4037210 */ /* 0x000fc80007ffe0ff */
[----:B------:R-:W-:-:S04]  /*a720*/  SHF.L.U32 R3, R3, 0x1f, RZ ;  /* 0x0000001f03037819 */ /* 0x000fc800000006ff */
[----:B------:R0:W1:Y:S03]  /*a730*/  SYNCS.PHASECHK.TRANS64.TRYWAIT P0, [R18+URZ+0x22800], R3 ;  /* 0x02280003120075a7 */ /* 0x000066000800017f */
[----:B-1----:R-:W-:Y:S05]  /*a740*/  @!P0 NANOSLEEP.SYNCS 0x989680 ;  /* 0x009896800000895d */ /* 0x002fea0003900000 */
[----:B------:R-:W1:Y:S01]  /*a750*/  @!P0 SYNCS.PHASECHK.TRANS64 P0, [R18+URZ+0x22800], R3 ;  /* 0x02280003120085a7 */ /* 0x000e62000800007f */
[----:B------:R-:W-:Y:S04]  /*a760*/  BSSY B0, `(.L_x_7875) ;  /* 0x0000006000007945 */ /* 0x000fe80003800000 */
[----:B-1----:R-:W-:Y:S05]  /*a770*/  @P0 BRA `(.L_x_7876) ;  /* 0x0000000000100947 */ /* 0x002fea0003800000 */
.L_x_7877:
[----:B-1----:R1:W2:Y:S02]  /*a780*/  SYNCS.PHASECHK.TRANS64.TRYWAIT P0, [R18+URZ+0x22800], R3 ;  /* 0x02280003120075a7 */ /* 0x0022a4000800017f */
[----:B--2---:R-:W-:Y:S05]  /*a790*/  @!P0 NANOSLEEP.SYNCS 0x989680 ;  /* 0x009896800000895d */ /* 0x004fea0003900000 */
[----:B------:R-:W2:Y:S02]  /*a7a0*/  @!P0 SYNCS.PHASECHK.TRANS64 P0, [R18+URZ+0x22800], R3 ;  /* 0x02280003120085a7 */ /* 0x000ea4000800007f */
[----:B--2---:R-:W-:Y:S05]  /*a7b0*/  @!P0 BRA `(.L_x_7877) ;  /* 0xfffffffc00f08947 */ /* 0x004fea000383ffff */
.L_x_7876:
[----:B------:R-:W-:Y:S05]  /*a7c0*/  BSYNC B0 ;  /* 0x0000000000007941 */ /* 0x000fea0003800000 */
.L_x_7875:
[----:B------:R-:W-:Y:S05]  /*a7d0*/  BRA `(.L_x_7878) ;  /* 0x0000003c00e47947 */ /* 0x000fea0003800000 */
.L_x_7874:
[----:B---3--:R-:W0:Y:S01]  /*a7e0*/  LDC.64 R32, c[0x0][0x3e8] ;  /* 0x0000fa00ff207b82 */ /* 0x008e220000000a00 */
[----:B------:R-:W-:Y:S01]  /*a7f0*/  LOP3.LUT P0, RZ, R35, 0x3ff, RZ, 0xc0, !PT ;  /* 0x000003ff23ff7812 */ /* 0x000fe2000780c0ff */
[----:B------:R-:W-:Y:S01]  /*a800*/  ULDC.64 UR4, c[0x0][0x3f8] ;  /* 0x0000fe0000047ab9 */ /* 0x000fe20000000a00 */
[----:B-----5:R-:W-:Y:S01]  /*a810*/  SHF.R.S32.HI R0, RZ, 0x1f, R26 ;  /* 0x0000001fff007819 */ /* 0x020fe2000001141a */
[----:B------:R-:W-:Y:S01]  /*a820*/  ULDC.64 UR6, c[0x0][0x408] ;  /* 0x0001020000067ab9 */ /* 0x000fe20000000a00 */
[----:B------:R-:W-:Y:S03]  /*a830*/  BSSY B6, `(.L_x_7879) ;  /* 0x000001b000067945 */ /* 0x000fe60003800000 */
[----:B------:R-:W1:Y:S01]  /*a840*/  LDC.64 R30, c[0x0][0x400] ;  /* 0x00010000ff1e7b82 */ /* 0x000e620000000a00 */
[C---:B------:R-:W-:Y:S02]  /*a850*/  IMAD R3, R0.reuse, UR4, RZ ;  /* 0x0000000400037c24 */ /* 0x040fe4000f8e02ff */
[----:B------:R-:W-:-:S02]  /*a860*/  IMAD R5, R0, UR6, RZ ;  /* 0x0000000600057c24 */ /* 0x000fc4000f8e02ff */
[C---:B------:R-:W-:Y:S02]  /*a870*/  IMAD R3, R26.reuse, UR5, R3 ;  /* 0x000000051a037c24 */ /* 0x040fe4000f8e0203 */
[C---:B------:R-:W-:Y:S02]  /*a880*/  IMAD R5, R26.reuse, UR7, R5 ;  /* 0x000000071a057c24 */ /* 0x040fe4000f8e0205 */
[----:B0-----:R-:W-:-:S04]  /*a890*/  IMAD.WIDE.U32 R32, R26, UR4, R32 ;  /* 0x000000041a207c25 */ /* 0x001fc8000f8e0020 */
[----:B-1----:R-:W-:-:S04]  /*a8a0*/  IMAD.WIDE.U32 R30, R26, UR6, R30 ;  /* 0x000000061a1e7c25 */ /* 0x002fc8000f8e001e */
        /* <DEDUP_REMOVED lines=11> */
[----:B------:R-:W-:Y:S01]  /*a960*/  IMAD.U32 R7, RZ, RZ, UR7 ;  /* 0x00000007ff077e24 */ /* 0x000fe2000f8e00ff */
[----:B------:R-:W-:Y:S01]  /*a970*/  MOV R12, 0x1 ;  /* 0x00000001000c7802 */ /* 0x000fe20000000f00 */
[----:B------:R-:W-:-:S02]  /*a980*/  IMAD.U32 R10, RZ, RZ, UR4 ;  /* 0x00000004ff0a7e24 */ /* 0x000fc4000f8e00ff */
[----:B------:R-:W-:Y:S02]  /*a990*/  IMAD.U32 R11, RZ, RZ, UR5 ;  /* 0x00000005ff0b7e24 */ /* 0x000fe4000f8e00ff */
[----:B------:R-:W-:Y:S02]  /*a9a0*/  IMAD.MOV.U32 R8, RZ, RZ, 0x70 ;  /* 0x00000070ff087424 */ /* 0x000fe400078e00ff */
[----:B0-----:R-:W-:-:S07]  /*a9b0*/  IMAD.MOV.U32 R13, RZ, RZ, RZ ;  /* 0x000000ffff0d7224 */ /* 0x001fce00078e00ff */
[----:B------:R-:W-:-:S07]  /*a9c0*/  LEPC R20, `(.L_x_7880) ;  /* 0x000000001014794e */ /* 0x000fce0000000000 */
[----:B-1----:R-:W-:Y:S05]  /*a9d0*/  CALL.ABS.NOINC R14 ;  /* 0x000000000e007343 */ /* 0x002fea0003c00000 */
.L_x_7880:
[----:B------:R-:W-:Y:S05]  /*a9e0*/  BSYNC B6 ;  /* 0x0000000000067941 */ /* 0x000fea0003800000 */
.L_x_7879:
        /* <DEDUP_REMOVED lines=11> */
.L_x_8139:
[----:B------:R-:W-:Y:S01]  /*aaa0*/  IMAD.SHL.U32 R5, R201, 0x80, RZ ;  /* 0x00000080c9057824 */ /* 0x000fe200078e00ff */
[----:B------:R-:W-:Y:S01]  /*aab0*/  ULDC UR4, c[0x0][0x448] ;  /* 0x0001120000047ab9 */ /* 0x000fe20000000800 */
[----:B------:R-:W-:Y:S01]  /*aac0*/  BSSY B1, `(.L_x_7884) ;  /* 0x0000028000017945 */ /* 0x000fe20003800000 */
[----:B------:R-:W-:Y:S01]  /*aad0*/  IMAD R25, R25, UR4, RZ ;  /* 0x0000000419197c24 */ /* 0x000fe2000f8e02ff */
[----:B------:R-:W-:Y:S02]  /*aae0*/  LOP3.LUT P0, RZ, R201, 0x4, RZ, 0xc0, !PT ;  /* 0x00000004c9ff7812 */ /* 0x000fe4000780c0ff */
[----:B------:R-:W-:Y:S02]  /*aaf0*/  CS2R R8, SRZ ;  /* 0x0000000000087805 */ /* 0x000fe4000001ff00 */
[----:B------:R-:W-:Y:S01]  /*ab00*/  LOP3.LUT R7, R5, 0x380, RZ, 0xc0, !PT ;  /* 0x0000038005077812 */ /* 0x000fe200078ec0ff */
[----:B------:R-:W-:Y:S01]  /*ab10*/  IMAD R36, R29, -0x80, R25 ;  /* 0xffffff801d247824 */ /* 0x000fe200078e0219 */
[----:B------:R-:W-:-:S02]  /*ab20*/  ISETP.GE.AND P1, PT, R4, R25, PT ;  /* 0x000000190400720c */ /* 0x000fc40003f26270 */
[----:B------:R-:W-:Y:S02]  /*ab30*/  CS2R R10, SRZ ;  /* 0x00000000000a7805 */ /* 0x000fe4000001ff00 */
[----:B------:R-:W-:Y:S02]  /*ab40*/  LEA.HI R5, R212, R212, RZ, 0x1 ;  /* 0x000000d4d4057211 */ /* 0x000fe400078f08ff */
[----:B------:R-:W-:Y:S02]  /*ab50*/  LOP3.LUT R6, R7, 0x30, R16, 0xf8, !PT ;  /* 0x0000003007067812 */ /* 0x000fe400078ef810 */
[----:B------:R-:W-:Y:S02]  /*ab60*/  SHF.R.U32.HI R7, RZ, 0x3, R7 ;  /* 0x00000003ff077819 */ /* 0x000fe40000011607 */
[----:B------:R-:W-:Y:S02]  /*ab70*/  LOP3.LUT R5, R5, 0xfffffffe, RZ, 0xc0, !PT ;  /* 0xfffffffe05057812 */ /* 0x000fe400078ec0ff */
[----:B------:R-:W-:-:S03]  /*ab80*/  LOP3.LUT R7, R6, R7, RZ, 0x3c, !PT ;  /* 0x0000000706077212 */ /* 0x000fc600078e3cff */
[----:B------:R-:W-:Y:S01]  /*ab90*/  IMAD.IADD R39, R212, 0x1, -R5 ;  /* 0x00000001d4277824 */ /* 0x000fe200078e0a05 */
[----:B------:R-:W-:Y:S02]  /*aba0*/  IADD3 R13, R18, R7, R200 ;  /* 0x00000007120d7210 */ /* 0x000fe40007ffe0c8 */
[----:B------:R-:W-:Y:S02]  /*abb0*/  CS2R R4, SRZ ;  /* 0x0000000000047805 */ /* 0x000fe4000001ff00 */
[----:B------:R-:W-:Y:S02]  /*abc0*/  CS2R R6, SRZ ;  /* 0x0000000000067805 */ /* 0x000fe4000001ff00 */
[----:B------:R-:W-:Y:S01]  /*abd0*/  SHF.L.U32 R39, R39, 0x1f, RZ ;  /* 0x0000001f27277819 */ /* 0x000fe200000006ff */
[C---:B------:R-:W-:Y:S01]  /*abe0*/  VIADD R12, R13.reuse, 0x14440 ;  /* 0x000144400d0c7836 */ /* 0x040fe20000000000 */
[----:B------:R-:W-:Y:S01]  /*abf0*/  IADD3 R25, R13, 0x14400, RZ ;  /* 0x000144000d197810 */ /* 0x000fe20007ffe0ff */
[----:B------:R-:W-:Y:S06]  /*ac00*/  @P1 BRA `(.L_x_7885) ;  /* 0x00000000004c1947 */ /* 0x000fec0003800000 */
[----:B------:R-:W-:Y:S01]  /*ac10*/  ULDC UR4, c[0x0][0x3f4] ;  /* 0x0000fd0000047ab9 */ /* 0x000fe20000000800 */
[----:B------:R-:W-:Y:S02]  /*ac20*/  SHF.R.S32.HI R5, RZ, 0x1f, R192 ;  /* 0x0000001fff057819 */ /* 0x000fe400000114c0 */
[----:B------:R-:W-:Y:S02]  /*ac30*/  ISETP.GE.AND P2, PT, R22, UR4, PT ;  /* 0x0000000416007c0c */ /* 0x000fe4000bf46270 */
[----:B------:R-:W-:-:S11]  /*ac40*/  ISETP.GE.AND P1, PT, R192, UR4, PT ;  /* 0x00000004c0007c0c */ /* 0x000fd6000bf26270 */
[----:B------:R-:W-:Y:S02]  /*ac50*/  @!P2 SHF.R.S32.HI R4, RZ, 0x1f, R22 ;  /* 0x0000001fff04a819 */ /* 0x000fe40000011416 */
[-C--:B-1----:R-:W-:Y:S02]  /*ac60*/  @!P2 IADD3 R20, P5, R22, R33.reuse, RZ ;  /* 0x000000211614a210 */ /* 0x082fe40007fbe0ff */
[----:B0-----:R-:W-:Y:S02]  /*ac70*/  @!P1 IADD3 R30, P3, R192, R33, RZ ;  /* 0x00000021c01e9210 */ /* 0x001fe40007f7e0ff */
[-C--:B--2---:R-:W-:Y:S01]  /*ac80*/  @!P2 IADD3 R28, P4, R22, R14.reuse, RZ ;  /* 0x0000000e161ca210 */ /* 0x084fe20007f9e0ff */
[--C-:B---3--:R-:W-:Y:S01]  /*ac90*/  @!P2 IMAD.X R21, R0, 0x1, R4.reuse, P5 ;  /* 0x000000010015a824 */ /* 0x108fe200028e0604 */
[----:B------:R-:W-:Y:S01]  /*aca0*/  @!P1 IADD3 R14, P5, R192, R14, RZ ;  /* 0x0000000ec00e9210 */ /* 0x000fe20007fbe0ff */
[----:B------:R-:W-:Y:S01]  /*acb0*/  @!P1 IMAD.X R31, R0, 0x1, R5, P3 ;  /* 0x00000001001f9824 */ /* 0x000fe200018e0605 */
[----:B------:R-:W-:Y:S01]  /*acc0*/  CS2R R8, SRZ ;  /* 0x0000000000087805 */ /* 0x000fe2000001ff00 */
[C---:B----4-:R-:W-:Y:S01]  /*acd0*/  @!P2 IMAD.X R29, R3.reuse, 0x1, R4, P4 ;  /* 0x00000001031da824 */ /* 0x050fe200020e0604 */
[----:B------:R-:W-:-:S02]  /*ace0*/  @!P1 IADD3.X R15, R3, R5, RZ, P5, !PT ;  /* 0x00000005030f9210 */ /* 0x000fc40002ffe4ff */
[----:B------:R-:W-:Y:S01]  /*acf0*/  CS2R R4, SRZ ;  /* 0x0000000000047805 */ /* 0x000fe2000001ff00 */
[----:B------:R0:W5:Y:S04]  /*ad00*/  @!P2 LD.E.64 R10, desc[UR36][R20.64] ;  /* 0x00000024140aa980 */ /* 0x000168000c101b00 */
[----:B------:R0:W5:Y:S04]  /*ad10*/  @!P2 LD.E.64 R6, desc[UR36][R28.64] ;  /* 0x000000241c06a980 */ /* 0x000168000c101b00 */
[----:B------:R0:W5:Y:S04]  /*ad20*/  @!P1 LD.E.64 R8, desc[UR36][R30.64] ;  /* 0x000000241e089980 */ /* 0x000168000c101b00 */
[----:B------:R0:W5:Y:S02]  /*ad30*/  @!P1 LD.E.64 R4, desc[UR36][R14.64] ;  /* 0x000000240e049980 */ /* 0x000164000c101b00 */
.L_x_7885:
[----:B------:R-:W-:Y:S05]  /*ad40*/  BSYNC B1 ;  /* 0x0000000000017941 */ /* 0x000fea0003800000 */
.L_x_7884:
[----:B------:R-:W-:Y:S01]  /*ad50*/  @P0 VIADD R12, R25, 0xffffffc0 ;  /* 0xffffffc0190c0836 */ /* 0x000fe20000000000 */
[----:B------:R-:W2:Y:S01]  /*ad60*/  SYNCS.PHASECHK.TRANS64.TRYWAIT P0, [R18+URZ+0x22800], R39 ;  /* 0x02280027120075a7 */ /* 0x000ea2000800017f */
[----:B---3-5:R-:W-:Y:S01]  /*ad70*/  SHF.R.U32.HI R0, RZ, 0x8, R10 ;  /* 0x00000008ff007819 */ /* 0x028fe2000001160a */
[----:B------:R-:W-:Y:S01]  /*ad80*/  BSSY B1, `(.L_x_7886) ;  /* 0x000002e000017945 */ /* 0x000fe20003800000 */
[----:B----4-:R-:W-:Y:S02]  /*ad90*/  SHF.R.U32.HI R3, RZ, 0x8, R8 ;  /* 0x00000008ff037819 */ /* 0x010fe40000011608 */
[----:B0-----:R-:W-:Y:S02]  /*ada0*/  SHF.R.U32.HI R28, RZ, 0x8, R9 ;  /* 0x00000008ff1c7819 */ /* 0x001fe40000011609 */
[----:B------:R-:W-:Y:S02]  /*adb0*/  LOP3.LUT R15, R0, 0xff, RZ, 0xc0, !PT ;  /* 0x000000ff000f7812 */ /* 0x000fe400078ec0ff */
[----:B------:R-:W-:-:S02]  /*adc0*/  LOP3.LUT R0, R3, 0xff, RZ, 0xc0, !PT ;  /* 0x000000ff03007812 */ /* 0x000fc400078ec0ff */
[----:B------:R-:W-:Y:S02]  /*add0*/  LOP3.LUT R26, R9, 0xff, RZ, 0xc0, !PT ;  /* 0x000000ff091a7812 */ /* 0x000fe400078ec0ff */
[----:B------:R-:W-:Y:S02]  /*ade0*/  LOP3.LUT R3, R28, 0xff, RZ, 0xc0, !PT ;  /* 0x000000ff1c037812 */ /* 0x000fe400078ec0ff */
[----:B------:R-:W-:Y:S02]  /*adf0*/  SHF.R.U32.HI R29, RZ, 0x8, R7 ;  /* 0x00000008ff1d7819 */ /* 0x000fe40000011607 */
[----:B------:R-:W-:Y:S02]  /*ae00*/  PRMT R26, R3, 0x7604, R26 ;  /* 0x00007604031a7816 */ /* 0x000fe4000000001a */
[----:B------:R-:W-:Y:S02]  /*ae10*/  SHF.R.U32.HI R3, RZ, 0x8, R4 ;  /* 0x00000008ff037819 */ /* 0x000fe40000011604 */
[----:B-1----:R-:W-:-:S02]  /*ae20*/  SHF.R.U32.HI R33, RZ, 0x8, R5 ;  /* 0x00000008ff217819 */ /* 0x002fc40000011605 */
[----:B------:R-:W-:Y:S02]  /*ae30*/  LOP3.LUT R30, R4, 0xff, RZ, 0xc0, !PT ;  /* 0x000000ff041e7812 */ /* 0x000fe400078ec0ff */
[----:B------:R-:W-:Y:S02]  /*ae40*/  LOP3.LUT R3, R3, 0xff, RZ, 0xc0, !PT ;  /* 0x000000ff03037812 */ /* 0x000fe400078ec0ff */
[----:B------:R-:W-:Y:S02]  /*ae50*/  SHF.R.U32.HI R21, RZ, 0x8, R11 ;  /* 0x00000008ff157819 */ /* 0x000fe4000001160b */
[----:B------:R-:W-:Y:S02]  /*ae60*/  LOP3.LUT R25, R8, 0xff, RZ, 0xc0, !PT ;  /* 0x000000ff08197812 */ /* 0x000fe400078ec0ff */
[----:B------:R-:W-:Y:S02]  /*ae70*/  LOP3.LUT R28, R7, 0xff, RZ, 0xc0, !PT ;  /* 0x000000ff071c7812 */ /* 0x000fe400078ec0ff */
[----:B------:R-:W-:-:S02]  /*ae80*/  LOP3.LUT R32, R5, 0xff, RZ, 0xc0, !PT ;  /* 0x000000ff05207812 */ /* 0x000fc400078ec0ff */
[----:B------:R-:W-:Y:S02]  /*ae90*/  LOP3.LUT R29, R29, 0xff, RZ, 0xc0, !PT ;  /* 0x000000ff1d1d7812 */ /* 0x000fe400078ec0ff */
[----:B------:R-:W-:Y:S02]  /*aea0*/  LOP3.LUT R33, R33, 0xff, RZ, 0xc0, !PT ;  /* 0x000000ff21217812 */ /* 0x000fe400078ec0ff */
[----:B------:R-:W-:Y:S02]  /*aeb0*/  PRMT R35, R3, 0x7604, R30 ;  /* 0x0000760403237816 */ /* 0x000fe4000000001e */
[----:B--2---:R-:W-:Y:S02]  /*aec0*/  LOP3.LUT R14, R10, 0xff, RZ, 0xc0, !PT ;  /* 0x000000ff0a0e7812 */ /* 0x004fe400078ec0ff */
        /* <DEDUP_REMOVED lines=9> */
[----:B------:R-:W-:-:S02]  /*af60*/  SHF.R.U32.HI R33, RZ, 0x10, R7 ;  /* 0x00000010ff217819 */ /* 0x000fc40000011607 */
[----:B------:R-:W-:Y:S01]  /*af70*/  SHF.R.U32.HI R37, RZ, 0x10, R5 ;  /* 0x00000010ff257819 */ /* 0x000fe20000011605 */
[----:B------:R-:W-:Y:S01]  /*af80*/  IMAD.U32 R29, R29, 0x10000, RZ ;  /* 0x000100001d1d7824 */ /* 0x000fe200078e00ff */
[----:B------:R-:W-:Y:S01]  /*af90*/  PRMT R15, R15, 0x7604, R14 ;  /* 0x000076040f0f7816 */ /* 0x000fe2000000000e */
[----:B------:R-:W-:Y:S01]  /*afa0*/  IMAD.U32 R33, R33, 0x10000, RZ ;  /* 0x0001000021217824 */ /* 0x000fe200078e00ff */
[----:B------:R-:W-:Y:S02]  /*afb0*/  PRMT R20, R21, 0x7604, R20 ;  /* 0x0000760415147816 */ /* 0x000fe40000000014 */
[----:B------:R-:W-:Y:S02]  /*afc0*/  LOP3.LUT R14, R6, 0xff, RZ, 0xc0, !PT ;  /* 0x000000ff060e7812 */ /* 0x000fe400078ec0ff */
[----:B------:R-:W-:Y:S02]  /*afd0*/  LOP3.LUT R21, R0, 0xff, RZ, 0xc0, !PT ;  /* 0x000000ff00157812 */ /* 0x000fe400078ec0ff */
[----:B------:R-:W-:-:S02]  /*afe0*/  SHF.L.U32 R37, R37, 0x10, RZ ;  /* 0x0000001025257819 */ /* 0x000fc400000006ff */
[----:B------:R-:W-:Y:S02]  /*aff0*/  PRMT R31, R21, 0x7604, R14 ;  /* 0x00007604151f7816 */ /* 0x000fe4000000000e */
[----:B------:R-:W-:Y:S02]  /*b000*/  LOP3.LUT R21, R20, 0xff0000, R3, 0xf8, !PT ;  /* 0x00ff000014157812 */ /* 0x000fe400078ef803 */
[----:B------:R-:W-:Y:S02]  /*b010*/  LOP3.LUT R29, R26, 0xff0000, R29, 0xf8, !PT ;  /* 0x00ff00001a1d7812 */ /* 0x000fe400078ef81d */
[----:B------:R-:W-:Y:S02]  /*b020*/  LOP3.LUT R33, R28, 0xff0000, R33, 0xf8, !PT ;  /* 0x00ff00001c217812 */ /* 0x000fe400078ef821 */
[----:B------:R-:W-:Y:S02]  /*b030*/  LOP3.LUT R37, R32, 0xff0000, R37, 0xf8, !PT ;  /* 0x00ff000020257812 */ /* 0x000fe400078ef825 */
[----:B------:R-:W-:Y:S01]  /*b040*/  LOP3.LUT R3, R15, 0xff0000, R10, 0xf8, !PT ;  /* 0x00ff00000f037812 */ /* 0x000fe200078ef80a */
[----:B------:R-:W-:Y:S06]  /*b050*/  @!P0 BRA `(.L_x_7887) ;  /* 0x0000018c009c8947 */ /* 0x000fec0003800000 */
.L_x_8140:
[----:B------:R-:W-:Y:S05]  /*b060*/  BSYNC B1 ;  /* 0x0000000000017941 */ /* 0x000fea0003800000 */
.L_x_7886:
        /* <DEDUP_REMOVED lines=15> */
[----:B------:R-:W1:Y:S01]  /*b160*/  LDC R5, c[0x0][0x3f4] ;  /* 0x0000fd00ff057b82 */ /* 0x000e620000000800 */
[----:B------:R-:W-:Y:S01]  /*b170*/  BSSY B2, `(.L_x_7890) ;  /* 0x000005e000027945 */ /* 0x000fe20003800000 */
[-C--:B-1----:R-:W-:Y:S02]  /*b180*/  ISETP.GE.AND P0, PT, R22, R5.reuse, PT ;  /* 0x000000051600720c */ /* 0x082fe40003f06270 */
[----:B------:R-:W-:-:S11]  /*b190*/  ISETP.GE.AND P1, PT, R192, R5, PT ;  /* 0x00000005c000720c */ /* 0x000fd60003f26270 */
[----:B------:R-:W-:Y:S05]  /*b1a0*/  @P0 BRA `(.L_x_7891) ;  /* 0x0000000400680947 */ /* 0x000fea0003800000 */
[----:B------:R-:W1:Y:S01]  /*b1b0*/  LDS.128 R4, [R13+0x14400] ;  /* 0x014400000d047984 */ /* 0x000e620000000c00 */
[----:B------:R-:W-:Y:S02]  /*b1c0*/  F2FP.F16.E4M3.UNPACK_B R30, R3 ;  /* 0x00000003ff1e723e */ /* 0x000fe400020006ff */
[----:B------:R-:W-:-:S03]  /*b1d0*/  F2FP.F16.E4M3.UNPACK_B R31, R14 ;  /* 0x0000000eff1f723e */ /* 0x000fc600020006ff */
[--C-:B------:R-:W-:Y:S02]  /*b1e0*/  HADD2.F32 R32, -RZ, R30.reuse.H1_H1 ;  /* 0x3000001eff207230 */ /* 0x100fe40000004100 */
[----:B------:R-:W-:Y:S02]  /*b1f0*/  HADD2.F32 R36, -RZ, R31.H1_H1 ;  /* 0x3000001fff247230 */ /* 0x000fe40000004100 */
        /* <DEDUP_REMOVED lines=13> */
[----:B0-----:R-:W-:Y:S01]  /*b2d0*/  FFMA.FTZ R39, R25, R36, R5 ;  /* 0x0000002419277223 */ /* 0x001fe20000010005 */
[----:B------:R-:W-:Y:S01]  /*b2e0*/  HADD2.F32 R32, -RZ, R31.H0_H0 ;  /* 0x2000001fff207230 */ /* 0x000fe20000004100 */
[----:B------:R-:W-:Y:S01]  /*b2f0*/  F2FP.F16.E4M3.UNPACK_B R31, R14.H1 ;  /* 0x0000000eff1f723e */ /* 0x000fe200030006ff */
[--C-:B------:R-:W-:Y:S01]  /*b300*/  HADD2.F32 R5, -RZ, R4.reuse.H1_H1 ;  /* 0x30000004ff057230 */ /* 0x100fe20000004100 */
[----:B------:R-:W-:Y:S01]  /*b310*/  F2FP.F16.E4M3.UNPACK_B R25, R3.H1 ;  /* 0x00000003ff19723e */ /* 0x000fe200030006ff */
[----:B------:R-:W-:Y:S01]  /*b320*/  HADD2.F32 R4, -RZ, R4.H0_H0 ;  /* 0x20000004ff047230 */ /* 0x000fe20000004100 */
[----:B------:R-:W-:Y:S01]  /*b330*/  F2FP.F16.E4M3.UNPACK_B R7, R7.H1 ;  /* 0x00000007ff07723e */ /* 0x000fe200030006ff */
[----:B------:R-:W-:-:S02]  /*b340*/  HADD2.F32 R33, -RZ, R31.H1_H1 ;  /* 0x3000001fff217230 */ /* 0x000fc40000004100 */
[C---:B------:R-:W-:Y:S01]  /*b350*/  FMUL.FTZ R35, R5.reuse, R32 ;  /* 0x0000002005237220 */ /* 0x040fe20000410000 */
[-C--:B------:R-:W-:Y:S01]  /*b360*/  FMUL.FTZ R37, R5, R30.reuse ;  /* 0x0000001e05257220 */ /* 0x080fe20000410000 */
[--C-:B------:R-:W-:Y:S02]  /*b370*/  HADD2.F32 R5, -RZ, R28.reuse.H1_H1 ;  /* 0x3000001cff057230 */ /* 0x100fe40000004100 */
[C---:B------:R-:W-:Y:S01]  /*b380*/  FFMA.FTZ R35, R4.reuse, R30, -R35 ;  /* 0x0000001e04237223 */ /* 0x040fe20000010823 */
[----:B------:R-:W-:Y:S01]  /*b390*/  FFMA.FTZ R36, R4, R32, R37 ;  /* 0x0000002004247223 */ /* 0x000fe20000010025 */
[----:B------:R-:W-:Y:S02]  /*b3a0*/  HADD2.F32 R30, -RZ, R25.H1_H1 ;  /* 0x30000019ff1e7230 */ /* 0x000fe40000004100 */
[----:B------:R-:W-:Y:S01]  /*b3b0*/  FMUL.FTZ R37, R5, R33 ;  /* 0x0000002105257220 */ /* 0x000fe20000410000 */
[----:B------:R-:W-:Y:S02]  /*b3c0*/  HADD2.F32 R28, -RZ, R28.H0_H0 ;  /* 0x2000001cff1c7230 */ /* 0x000fe40000004100 */
[----:B------:R-:W-:-:S02]  /*b3d0*/  HADD2.F32 R31, -RZ, R31.H0_H0 ;  /* 0x2000001fff1f7230 */ /* 0x000fc40000004100 */
[-C--:B------:R-:W-:Y:S01]  /*b3e0*/  FMUL.FTZ R41, R5, R30.reuse ;  /* 0x0000001e05297220 */ /* 0x080fe20000410000 */
[--C-:B------:R-:W-:Y:S02]  /*b3f0*/  HADD2.F32 R4, -RZ, R26.reuse.H1_H1 ;  /* 0x3000001aff047230 */ /* 0x100fe40000004100 */
[----:B------:R-:W-:Y:S01]  /*b400*/  FFMA.FTZ R37, R28, R30, -R37 ;  /* 0x0000001e1c257223 */ /* 0x000fe20000010825 */
[----:B------:R-:W-:Y:S01]  /*b410*/  HADD2.F32 R25, -RZ, R25.H0_H0 ;  /* 0x20000019ff197230 */ /* 0x000fe20000004100 */
[----:B------:R-:W-:Y:S01]  /*b420*/  F2FP.F16.E4M3.UNPACK_B R30, R20 ;  /* 0x00000014ff1e723e */ /* 0x000fe200020006ff */
[----:B------:R-:W-:Y:S02]  /*b430*/  HADD2.F32 R26, -RZ, R26.H0_H0 ;  /* 0x2000001aff1a7230 */ /* 0x000fe40000004100 */
[----:B------:R-:W-:Y:S01]  /*b440*/  FMUL.FTZ R5, R4, R31 ;  /* 0x0000001f04057220 */ /* 0x000fe20000410000 */
[----:B------:R-:W-:Y:S01]  /*b450*/  FFMA.FTZ R42, R28, R33, R41 ;  /* 0x000000211c2a7223 */ /* 0x000fe20000010029 */
[----:B------:R-:W-:Y:S01]  /*b460*/  F2FP.F16.E4M3.UNPACK_B R28, R10 ;  /* 0x0000000aff1c723e */ /* 0x000fe200020006ff */
[-C--:B------:R-:W-:Y:S01]  /*b470*/  FMUL.FTZ R4, R4, R25.reuse ;  /* 0x0000001904047220 */ /* 0x080fe20000410000 */
[----:B------:R-:W-:Y:S01]  /*b480*/  FFMA.FTZ R33, R26, R25, -R5 ;  /* 0x000000191a217223 */ /* 0x000fe20000010805 */
[----:B------:R-:W-:Y:S01]  /*b490*/  HADD2.F32 R32, -RZ, R30.H1_H1 ;  /* 0x3000001eff207230 */ /* 0x000fe20000004100 */
[----:B------:R-:W-:Y:S01]  /*b4a0*/  F2FP.SATFINITE.E4M3.F32.PACK_AB_MERGE_C R37, R42, R37, RZ ;  /* 0x000000252a25723e */ /* 0x000fe200048070ff */
[----:B------:R-:W-:-:S02]  /*b4b0*/  HADD2.F32 R5, -RZ, R6.H1_H1 ;  /* 0x30000006ff057230 */ /* 0x000fc40000004100 */
[----:B------:R-:W-:Y:S01]  /*b4c0*/  FFMA.FTZ R40, R26, R31, R4 ;  /* 0x0000001f1a287223 */ /* 0x000fe20000010004 */
[----:B------:R-:W-:Y:S02]  /*b4d0*/  HADD2.F32 R25, -RZ, R28.H1_H1 ;  /* 0x3000001cff197230 */ /* 0x000fe40000004100 */
[----:B------:R-:W-:Y:S02]  /*b4e0*/  HADD2.F32 R6, -RZ, R6.H0_H0 ;  /* 0x20000006ff067230 */ /* 0x000fe40000004100 */
[C---:B------:R-:W-:Y:S01]  /*b4f0*/  FMUL.FTZ R31, R5.reuse, R32 ;  /* 0x00000020051f7220 */ /* 0x040fe20000410000 */
[----:B------:R-:W-:Y:S02]  /*b500*/  HADD2.F32 R28, -RZ, R28.H0_H0 ;  /* 0x2000001cff1c7230 */ /* 0x000fe40000004100 */
[-C--:B------:R-:W-:Y:S01]  /*b510*/  FMUL.FTZ R43, R5, R25.reuse ;  /* 0x00000019052b7220 */ /* 0x080fe20000410000 */
[----:B------:R-:W-:Y:S02]  /*b520*/  HADD2.F32 R30, -RZ, R30.H0_H0 ;  /* 0x2000001eff1e7230 */ /* 0x000fe40000004100 */
[----:B------:R-:W-:Y:S01]  /*b530*/  FFMA.FTZ R41, R6, R25, -R31 ;  /* 0x0000001906297223 */ /* 0x000fe2000001081f */
[--C-:B------:R-:W-:Y:S01]  /*b540*/  HADD2.F32 R4, -RZ, R29.reuse.H1_H1 ;  /* 0x3000001dff047230 */ /* 0x100fe20000004100 */
[----:B------:R-:W-:Y:S01]  /*b550*/  F2FP.F16.E4M3.UNPACK_B R5, R10.H1 ;  /* 0x0000000aff05723e */ /* 0x000fe200030006ff */
[----:B------:R-:W-:-:S02]  /*b560*/  HADD2.F32 R29, -RZ, R29.H0_H0 ;  /* 0x2000001dff1d7230 */ /* 0x000fc40000004100 */
[----:B------:R-:W-:Y:S01]  /*b570*/  FFMA.FTZ R32, R6, R32, R43 ;  /* 0x0000002006207223 */ /* 0x000fe2000001002b */
[C---:B------:R-:W-:Y:S01]  /*b580*/  FMUL.FTZ R26, R4.reuse, R30 ;  /* 0x0000001e041a7220 */ /* 0x040fe20000410000 */
[----:B------:R-:W-:Y:S01]  /*b590*/  FMUL.FTZ R25, R4, R28 ;  /* 0x0000001c04197220 */ /* 0x000fe20000410000 */
[----:B------:R-:W-:Y:S01]  /*b5a0*/  F2FP.F16.E4M3.UNPACK_B R4, R20.H1 ;  /* 0x00000014ff04723e */ /* 0x000fe200030006ff */
[--C-:B------:R-:W-:Y:S02]  /*b5b0*/  HADD2.F32 R6, -RZ, R5.reuse.H0_H0 ;  /* 0x20000005ff067230 */ /* 0x100fe40000004100 */
[C---:B------:R-:W-:Y:S01]  /*b5c0*/  FFMA.FTZ R31, R29.reuse, R28, -R26 ;  /* 0x0000001c1d1f7223 */ /* 0x040fe2000001081a */
[----:B------:R-:W-:Y:S02]  /*b5d0*/  HADD2.F32 R26, -RZ, R5.H1_H1 ;  /* 0x30000005ff1a7230 */ /* 0x000fe40000004100 */
[----:B------:R-:W-:Y:S01]  /*b5e0*/  FFMA.FTZ R30, R29, R30, R25 ;  /* 0x0000001e1d1e7223 */ /* 0x000fe20000010019 */
[----:B------:R-:W-:-:S02]  /*b5f0*/  HADD2.F32 R28, -RZ, R4.H1_H1 ;  /* 0x30000004ff1c7230 */ /* 0x000fc40000004100 */
[----:B------:R-:W-:Y:S02]  /*b600*/  HADD2.F32 R5, -RZ, R7.H1_H1 ;  /* 0x30000007ff057230 */ /* 0x000fe40000004100 */
[----:B------:R-:W-:Y:S02]  /*b610*/  HADD2.F32 R25, -RZ, R4.H0_H0 ;  /* 0x20000004ff197230 */ /* 0x000fe40000004100 */
[----:B------:R-:W-:Y:S02]  /*b620*/  HADD2.F32 R4, -RZ, R21.H1_H1 ;  /* 0x30000015ff047230 */ /* 0x000fe40000004100 */
[C---:B------:R-:W-:Y:S01]  /*b630*/  FMUL.FTZ R46, R5.reuse, R28 ;  /* 0x0000001c052e7220 */ /* 0x040fe20000410000 */
[----:B------:R-:W-:Y:S02]  /*b640*/  HADD2.F32 R7, -RZ, R7.H0_H0 ;  /* 0x20000007ff077230 */ /* 0x000fe40000004100 */
[----:B------:R-:W-:Y:S01]  /*b650*/  FMUL.FTZ R5, R5, R26 ;  /* 0x0000001a05057220 */ /* 0x000fe20000410000 */
[----:B------:R-:W-:-:S02]  /*b660*/  HADD2.F32 R21, -RZ, R21.H0_H0 ;  /* 0x20000015ff157230 */ /* 0x000fc40000004100 */
[CC--:B------:R-:W-:Y:S01]  /*b670*/  FMUL.FTZ R44, R4.reuse, R25.reuse ;  /* 0x00000019042c7220 */ /* 0x0c0fe20000410000 */
        /* <DEDUP_REMOVED lines=13> */
.L_x_7891:
[----:B------:R-:W-:Y:S05]  /*b750*/  BSYNC B2 ;  /* 0x0000000000027941 */ /* 0x000fea0003800000 */
.L_x_7890:
[----:B------:R-:W-:Y:S05]  /*b760*/  @P1 BRA `(.L_x_7889) ;  /* 0x0000000400681947 */ /* 0x000fea0003800000 */
[----:B-1----:R-:W1:Y:S01]  /*b770*/  LDS.128 R4, [R12] ;  /* 0x000000000c047984 */ /* 0x002e620000000c00 */
        /* <DEDUP_REMOVED lines=61> */
[-C--:B------:R-:W-:Y:S01]  /*bb50*/  FMUL.FTZ R25, R4, R28.reuse ;  /* 0x0000001c04197220 */ /* 0x080fe20000410000 */
        /* <DEDUP_REMOVED lines=26> */
[----:B------:R2:W-:Y:S02]  /*bd00*/  STS.128 [R12], R4 ;  /* 0x000000040c007388 */ /* 0x0005e40000000c00 */
.L_x_7889:
[----:B------:R-:W-:Y:S05]  /*bd10*/  BSYNC B1 ;  /* 0x0000000000017941 */ /* 0x000fea0003800000 */
.L_x_7888:
[----:B-12---:R-:W-:-:S05]  /*bd20*/  VIADD R4, R190, 0x40 ;  /* 0x00000040be047836 */ /* 0x006fca0000000000 */
[----:B------:R-:W-:-:S13]  /*bd30*/  ISETP.GE.AND P0, PT, R4, R15, PT ;  /* 0x0000000f0400720c */ /* 0x000fda0003f06270 */
[----:B------:R-:W-:Y:S05]  /*bd40*/  @P0 BRA `(.L_x_7892) ;  /* 0x0000002800640947 */ /* 0x000fea0003800000 */
[----:B------:R-:W1:Y:S01]  /*bd50*/  LDC R5, c[0x0][0x3f4] ;  /* 0x0000fd00ff057b82 */ /* 0x000e620000000800 */
[----:B------:R-:W-:Y:S01]  /*bd60*/  BSSY B1, `(.L_x_7893) ;  /* 0x000005e000017945 */ /* 0x000fe20003800000 */
[-C--:B-1----:R-:W-:Y:S02]  /*bd70*/  ISETP.GE.AND P0, PT, R22, R5.reuse, PT ;  /* 0x000000051600720c */ /* 0x082fe40003f06270 */
[----:B------:R-:W-:-:S11]  /*bd80*/  ISETP.GE.AND P1, PT, R192, R5, PT ;  /* 0x00000005c000720c */ /* 0x000fd60003f26270 */
[----:B------:R-:W-:Y:S05]  /*bd90*/  @P0 BRA `(.L_x_7894) ;  /* 0x0000000400680947 */ /* 0x000fea0003800000 */
[----:B------:R-:W1:Y:S01]  /*bda0*/  LDS.128 R4, [R13+0x16400] ;  /* 0x016400000d047984 */ /* 0x000e620000000c00 */
[----:B------:R-:W-:Y:S02]  /*bdb0*/  F2FP.F16.E4M3.UNPACK_B R33, R14 ;  /* 0x0000000eff21723e */ /* 0x000fe400020006ff */
[----:B------:R-:W-:Y:S02]  /*bdc0*/  F2FP.F16.E4M3.UNPACK_B R31, R3 ;  /* 0x00000003ff1f723e */ /* 0x000fe400020006ff */
[-C--:B0-----:R-:W-:Y:S01]  /*bdd0*/  F2FP.F16.E4M3.UNPACK_B R39, R20.reuse ;  /* 0x00000014ff27723e */ /* 0x081fe200020006ff */
[----:B------:R-:W-:Y:S01]  /*bde0*/  HADD2.F32 R35, -RZ, R33.H1_H1 ;  /* 0x30000021ff237230 */ /* 0x000fe20000004100 */
[----:B------:R-:W-:Y:S01]  /*bdf0*/  F2FP.F16.E4M3.UNPACK_B R20, R20.H1 ;  /* 0x00000014ff14723e */ /* 0x000fe200030006ff */
[----:B------:R-:W-:Y:S02]  /*be00*/  HADD2.F32 R29, -RZ, R31.H1_H1 ;  /* 0x3000001fff1d7230 */ /* 0x000fe40000004100 */
[----:B------:R-:W-:Y:S01]  /*be10*/  HADD2.F32 R38, -RZ, R33.H0_H0 ;  /* 0x20000021ff267230 */ /* 0x000fe20000004100 */
[----:B------:R-:W-:Y:S01]  /*be20*/  F2FP.F16.E4M3.UNPACK_B R33, R14.H1 ;  /* 0x0000000eff21723e */ /* 0x000fe200030006ff */
[----:B------:R-:W-:-:S02]  /*be30*/  HADD2.F32 R36, -RZ, R31.H0_H0 ;  /* 0x2000001fff247230 */ /* 0x000fc40000004100 */
[----:B------:R-:W-:Y:S02]  /*be40*/  HADD2.F32 R42, -RZ, R39.H1_H1 ;  /* 0x30000027ff2a7230 */ /* 0x000fe40000004100 */
[--C-:B------:R-:W-:Y:S02]  /*be50*/  HADD2.F32 R40, -RZ, R33.reuse.H1_H1 ;  /* 0x30000021ff287230 */ /* 0x100fe40000004100 */
[----:B------:R-:W-:Y:S02]  /*be60*/  HADD2.F32 R37, -RZ, R33.H0_H0 ;  /* 0x20000021ff257230 */ /* 0x000fe40000004100 */
        /* <DEDUP_REMOVED lines=16> */
[----:B------:R-:W-:Y:S01]  /*bf70*/  F2FP.F16.E4M3.UNPACK_B R32, R3.H1 ;  /* 0x00000003ff20723e */ /* 0x000fe200030006ff */
[-C--:B------:R-:W-:Y:S01]  /*bf80*/  FMUL.FTZ R3, R38, R5.reuse ;  /* 0x0000000526037220 */ /* 0x080fe20000410000 */
[C---:B------:R-:W-:Y:S01]  /*bf90*/  FMUL.FTZ R21, R36.reuse, R5 ;  /* 0x0000000524157220 */ /* 0x040fe20000410000 */
[----:B------:R-:W-:Y:S01]  /*bfa0*/  HADD2.F32 R5, -RZ, R26.H1_H1 ;  /* 0x3000001aff057230 */ /* 0x000fe20000004100 */
[----:B------:R-:W-:Y:S01]  /*bfb0*/  F2FP.F16.E4M3.UNPACK_B R35, R10 ;  /* 0x0000000aff23723e */ /* 0x000fe200020006ff */
[-C--:B------:R-:W-:Y:S01]  /*bfc0*/  FFMA.FTZ R14, R36, R4.reuse, -R3 ;  /* 0x00000004240e7223 */ /* 0x080fe20000010803 */
[----:B------:R-:W-:Y:S01]  /*bfd0*/  FFMA.FTZ R21, R38, R4, R21 ;  /* 0x0000000426157223 */ /* 0x000fe20000010015 */
[----:B------:R-:W-:-:S02]  /*bfe0*/  HADD2.F32 R4, -RZ, R32.H1_H1 ;  /* 0x30000020ff047230 */ /* 0x000fc40000004100 */
[----:B------:R-:W-:Y:S01]  /*bff0*/  FMUL.FTZ R31, R40, R5 ;  /* 0x00000005281f7220 */ /* 0x000fe20000410000 */
[----:B------:R-:W-:Y:S01]  /*c000*/  HADD2.F32 R26, -RZ, R26.H0_H0 ;  /* 0x2000001aff1a7230 */ /* 0x000fe20000004100 */
[----:B------:R-:W-:Y:S01]  /*c010*/  F2FP.F16.E4M3.UNPACK_B R7, R7.H1 ;  /* 0x00000007ff07723e */ /* 0x000fe200030006ff */
[--C-:B------:R-:W-:Y:S02]  /*c020*/  HADD2.F32 R3, -RZ, R25.reuse.H1_H1 ;  /* 0x30000019ff037230 */ /* 0x100fe40000004100 */
[C---:B------:R-:W-:Y:S01]  /*c030*/  FMUL.FTZ R5, R4.reuse, R5 ;  /* 0x0000000504057220 */ /* 0x040fe20000410000 */
[----:B------:R-:W-:Y:S02]  /*c040*/  HADD2.F32 R33, -RZ, R32.H0_H0 ;  /* 0x20000020ff217230 */ /* 0x000fe40000004100 */
[-C--:B------:R-:W-:Y:S01]  /*c050*/  FFMA.FTZ R31, R4, R26.reuse, -R31 ;  /* 0x0000001a041f7223 */ /* 0x080fe2000001081f */
[----:B------:R-:W-:Y:S02]  /*c060*/  HADD2.F32 R25, -RZ, R25.H0_H0 ;  /* 0x20000019ff197230 */ /* 0x000fe40000004100 */
[-C--:B------:R-:W-:Y:S01]  /*c070*/  FMUL.FTZ R4, R37, R3.reuse ;  /* 0x0000000325047220 */ /* 0x080fe20000410000 */
[----:B------:R-:W-:Y:S01]  /*c080*/  FFMA.FTZ R32, R40, R26, R5 ;  /* 0x0000001a28207223 */ /* 0x000fe20000010005 */
[----:B------:R-:W-:Y:S01]  /*c090*/  FMUL.FTZ R26, R33, R3 ;  /* 0x00000003211a7220 */ /* 0x000fe20000410000 */
[----:B------:R-:W-:-:S02]  /*c0a0*/  HADD2.F32 R38, -RZ, R35.H1_H1 ;  /* 0x30000023ff267230 */ /* 0x000fc40000004100 */
[-C--:B------:R-:W-:Y:S01]  /*c0b0*/  FFMA.FTZ R5, R33, R25.reuse, -R4 ;  /* 0x0000001921057223 */ /* 0x080fe20000010804 */
[--C-:B------:R-:W-:Y:S02]  /*c0c0*/  HADD2.F32 R4, -RZ, R6.reuse.H1_H1 ;  /* 0x30000006ff047230 */ /* 0x100fe40000004100 */
[----:B------:R-:W-:Y:S01]  /*c0d0*/  FFMA.FTZ R26, R37, R25, R26 ;  /* 0x00000019251a7223 */ /* 0x000fe2000001001a */
[----:B------:R-:W-:Y:S01]  /*c0e0*/  HADD2.F32 R6, -RZ, R6.H0_H0 ;  /* 0x20000006ff067230 */ /* 0x000fe20000004100 */
[----:B------:R-:W-:Y:S01]  /*c0f0*/  F2FP.SATFINITE.E4M3.F32.PACK_AB_MERGE_C R31, R32, R31, RZ ;  /* 0x0000001f201f723e */ /* 0x000fe200048070ff */
[----:B------:R-:W-:Y:S02]  /*c100*/  HADD2.F32 R36, -RZ, R35.H0_H0 ;  /* 0x20000023ff247230 */ /* 0x000fe40000004100 */
[-C--:B------:R-:W-:Y:S01]  /*c110*/  FMUL.FTZ R25, R42, R4.reuse ;  /* 0x000000042a197220 */ /* 0x080fe20000410000 */
[----:B------:R-:W-:Y:S02]  /*c120*/  HADD2.F32 R40, -RZ, R39.H0_H0 ;  /* 0x20000027ff287230 */ /* 0x000fe40000004100 */
[C---:B------:R-:W-:Y:S01]  /*c130*/  FMUL.FTZ R35, R38.reuse, R4 ;  /* 0x0000000426237220 */ /* 0x040fe20000410000 */
[--C-:B------:R-:W-:Y:S01]  /*c140*/  HADD2.F32 R3, -RZ, R28.reuse.H1_H1 ;  /* 0x3000001cff037230 */ /* 0x100fe20000004100 */
[----:B------:R-:W-:Y:S01]  /*c150*/  F2FP.F16.E4M3.UNPACK_B R4, R10.H1 ;  /* 0x0000000aff04723e */ /* 0x000fe200030006ff */
[----:B------:R-:W-:Y:S01]  /*c160*/  FFMA.FTZ R33, R38, R6, -R25 ;  /* 0x0000000626217223 */ /* 0x000fe20000010819 */
[----:B------:R-:W-:-:S02]  /*c170*/  HADD2.F32 R28, -RZ, R28.H0_H0 ;  /* 0x2000001cff1c7230 */ /* 0x000fc40000004100 */
[----:B------:R-:W-:Y:S01]  /*c180*/  FFMA.FTZ R10, R42, R6, R35 ;  /* 0x000000062a0a7223 */ /* 0x000fe20000010023 */
[-C--:B------:R-:W-:Y:S01]  /*c190*/  FMUL.FTZ R25, R40, R3.reuse ;  /* 0x0000000328197220 */ /* 0x080fe20000410000 */
[----:B------:R-:W-:Y:S01]  /*c1a0*/  FMUL.FTZ R3, R36, R3 ;  /* 0x0000000324037220 */ /* 0x000fe20000410000 */
[--C-:B------:R-:W-:Y:S01]  /*c1b0*/  HADD2.F32 R37, -RZ, R4.reuse.H1_H1 ;  /* 0x30000004ff257230 */ /* 0x100fe20000004100 */
[----:B------:R-:W-:Y:S01]  /*c1c0*/  F2FP.SATFINITE.E4M3.F32.PACK_AB_MERGE_C R5, R26, R5, R31 ;  /* 0x000000051a05723e */ /* 0x000fe2000480701f */
[----:B------:R-:W-:Y:S02]  /*c1d0*/  HADD2.F32 R35, -RZ, R4.H0_H0 ;  /* 0x20000004ff237230 */ /* 0x000fe40000004100 */
[-C--:B------:R-:W-:Y:S01]  /*c1e0*/  FFMA.FTZ R6, R36, R28.reuse, -R25 ;  /* 0x0000001c24067223 */ /* 0x080fe20000010819 */
[----:B------:R-:W-:Y:S02]  /*c1f0*/  HADD2.F32 R4, -RZ, R7.H1_H1 ;  /* 0x30000007ff047230 */ /* 0x000fe40000004100 */
[----:B------:R-:W-:Y:S01]  /*c200*/  FFMA.FTZ R25, R40, R28, R3 ;  /* 0x0000001c28197223 */ /* 0x000fe20000010003 */
[----:B------:R-:W-:Y:S01]  /*c210*/  HADD2.F32 R39, -RZ, R20.H0_H0 ;  /* 0x20000014ff277230 */ /* 0x000fe20000004100 */
        /* <DEDUP_REMOVED lines=13> */
[----:B------:R-:W-:Y:S02]  /*c2f0*/  F2FP.SATFINITE.E4M3.F32.PACK_AB_MERGE_C R3, R3, R28, RZ ;  /* 0x0000001c0303723e */ /* 0x000fe400048070ff */
[----:B------:R-:W-:Y:S02]  /*c300*/  F2FP.SATFINITE.E4M3.F32.PACK_AB_MERGE_C R4, R21, R14, R4 ;  /* 0x0000000e1504723e */ /* 0x000fe40004807004 */
[----:B------:R-:W-:Y:S02]  /*c310*/  F2FP.SATFINITE.E4M3.F32.PACK_AB_MERGE_C R6, R25, R6, R10 ;  /* 0x000000061906723e */ /* 0x000fe4000480700a */
[----:B------:R-:W-:-:S05]  /*c320*/  F2FP.SATFINITE.E4M3.F32.PACK_AB_MERGE_C R7, R20, R7, R3 ;  /* 0x000000071407723e */ /* 0x000fca0004807003 */
[----:B------:R1:W-:Y:S02]  /*c330*/  STS.128 [R13+0x16400], R4 ;  /* 0x016400040d007388 */ /* 0x0003e40000000c00 */
.L_x_7894:
[----:B------:R-:W-:Y:S05]  /*c340*/  BSYNC B1 ;  /* 0x0000000000017941 */ /* 0x000fea0003800000 */
.L_x_7893:
[----:B------:R-:W-:Y:S05]  /*c350*/  @P1 BRA `(.L_x_7892) ;  /* 0x0000002000e01947 */ /* 0x000fea0003800000 */
[----:B-1----:R-:W1:Y:S01]  /*c360*/  LDS.128 R4, [R12+0x2000] ;  /* 0x002000000c047984 */ /* 0x002e620000000c00 */
[-C--:B------:R-:W-:Y:S02]  /*c370*/  F2FP.F16.E4M3.UNPACK_B R28, R9.reuse ;  /* 0x00000009ff1c723e */ /* 0x080fe400020006ff */
[----:B------:R-:W-:Y:S02]  /*c380*/  F2FP.F16.E4M3.UNPACK_B R26, R0 ;  /* 0x00000000ff1a723e */ /* 0x000fe400020006ff */
[----:B------:R-:W-:Y:S01]  /*c390*/  F2FP.F16.E4M3.UNPACK_B R29, R9.H1 ;  /* 0x00000009ff1d723e */ /* 0x000fe200030006ff */
[----:B------:R-:W-:Y:S01]  /*c3a0*/  HADD2.F32 R30, -RZ, R28.H1_H1 ;  /* 0x3000001cff1e7230 */ /* 0x000fe20000004100 */
[----:B------:R-:W-:Y:S01]  /*c3b0*/  F2FP.F16.E4M3.UNPACK_B R33, R11 ;  /* 0x0000000bff21723e */ /* 0x000fe200020006ff */
[--C-:B------:R-:W-:Y:S02]  /*c3c0*/  HADD2.F32 R20, -RZ, R26.reuse.H1_H1 ;  /* 0x3000001aff147230 */ /* 0x100fe40000004100 */
[----:B------:R-:W-:-:S02]  /*c3d0*/  HADD2.F32 R26, -RZ, R26.H0_H0 ;  /* 0x2000001aff1a7230 */ /* 0x000fc40000004100 */
[--C-:B------:R-:W-:Y:S02]  /*c3e0*/  HADD2.F32 R31, -RZ, R29.reuse.H1_H1 ;  /* 0x3000001dff1f7230 */ /* 0x100fe40000004100 */
[----:B------:R-:W-:Y:S02]  /*c3f0*/  HADD2.F32 R29, -RZ, R29.H0_H0 ;  /* 0x2000001dff1d7230 */ /* 0x000fe40000004100 */
        /* <DEDUP_REMOVED lines=17> */
[--C-:B------:R-:W-:Y:S01]  /*c510*/  HADD2.F32 R3, -RZ, R4.reuse.H1_H1 ;  /* 0x30000004ff037230 */ /* 0x100fe20000004100 */
[----:B------:R-:W-:Y:S01]  /*c520*/  F2FP.F16.E4M3.UNPACK_B R7, R7.H1 ;  /* 0x00000007ff07723e */ /* 0x000fe200030006ff */
[----:B------:R-:W-:Y:S01]  /*c530*/  HADD2.F32 R4, -RZ, R4.H0_H0 ;  /* 0x20000004ff047230 */ /* 0x000fe20000004100 */
[----:B------:R-:W-:Y:S01]  /*c540*/  F2FP.SATFINITE.E4M3.F32.PACK_AB_MERGE_C R20, R25, R20, RZ ;  /* 0x000000141914723e */ /* 0x000fe200048070ff */
[----:B------:R-:W-:-:S02]  /*c550*/  HADD2.F32 R0, -RZ, R13.H1_H1 ;  /* 0x3000000dff007230 */ /* 0x000fc40000004100 */
[-C--:B------:R-:W-:Y:S01]  /*c560*/  FMUL.FTZ R9, R10, R3.reuse ;  /* 0x000000030a097220 */ /* 0x080fe20000410000 */
[C---:B------:R-:W-:Y:S01]  /*c570*/  FMUL.FTZ R21, R26.reuse, R3 ;  /* 0x000000031a157220 */ /* 0x040fe20000410000 */
[--C-:B------:R-:W-:Y:S02]  /*c580*/  HADD2.F32 R3, -RZ, R5.reuse.H1_H1 ;  /* 0x30000005ff037230 */ /* 0x100fe40000004100 */
[-C--:B------:R-:W-:Y:S01]  /*c590*/  FFMA.FTZ R9, R26, R4.reuse, -R9 ;  /* 0x000000041a097223 */ /* 0x080fe20000010809 */
[----:B------:R-:W-:Y:S01]  /*c5a0*/  FFMA.FTZ R4, R10, R4, R21 ;  /* 0x000000040a047223 */ /* 0x000fe20000010015 */
[----:B------:R-:W-:Y:S02]  /*c5b0*/  HADD2.F32 R21, -RZ, R28.H1_H1 ;  /* 0x3000001cff157230 */ /* 0x000fe40000004100 */
[----:B------:R-:W-:Y:S01]  /*c5c0*/  FMUL.FTZ R10, R31, R3 ;  /* 0x000000031f0a7220 */ /* 0x000fe20000410000 */
[----:B------:R-:W-:Y:S02]  /*c5d0*/  HADD2.F32 R5, -RZ, R5.H0_H0 ;  /* 0x20000005ff057230 */ /* 0x000fe40000004100 */
[----:B------:R-:W-:-:S02]  /*c5e0*/  HADD2.F32 R13, -RZ, R13.H0_H0 ;  /* 0x2000000dff0d7230 */ /* 0x000fc40000004100 */
[C---:B------:R-:W-:Y:S01]  /*c5f0*/  FMUL.FTZ R26, R21.reuse, R3 ;  /* 0x00000003151a7220 */ /* 0x040fe20000410000 */
[----:B------:R-:W-:Y:S02]  /*c600*/  HADD2.F32 R3, -RZ, R28.H0_H0 ;  /* 0x2000001cff037230 */ /* 0x000fe40000004100 */
[-C--:B------:R-:W-:Y:S01]  /*c610*/  FFMA.FTZ R21, R21, R5.reuse, -R10 ;  /* 0x0000000515157223 */ /* 0x080fe2000001080a */
[----:B------:R-:W-:Y:S01]  /*c620*/  FMUL.FTZ R10, R29, R0 ;  /* 0x000000001d0a7220 */ /* 0x000fe20000410000 */
[----:B------:R-:W-:Y:S01]  /*c630*/  FFMA.FTZ R26, R31, R5, R26 ;  /* 0x000000051f1a7223 */ /* 0x000fe2000001001a */
[----:B------:R-:W-:Y:S01]  /*c640*/  F2FP.F16.E4M3.UNPACK_B R28, R8 ;  /* 0x00000008ff1c723e */ /* 0x000fe200020006ff */
[C---:B------:R-:W-:Y:S01]  /*c650*/  FMUL.FTZ R0, R3.reuse, R0 ;  /* 0x0000000003007220 */ /* 0x040fe20000410000 */
[-C--:B------:R-:W-:Y:S01]  /*c660*/  FFMA.FTZ R5, R3, R13.reuse, -R10 ;  /* 0x0000000d03057223 */ /* 0x080fe2000001080a */
[----:B------:R-:W-:Y:S01]  /*c670*/  HADD2.F32 R3, -RZ, R6.H1_H1 ;  /* 0x30000006ff037230 */ /* 0x000fe20000004100 */
[----:B------:R-:W-:Y:S01]  /*c680*/  F2FP.F16.E4M3.UNPACK_B R8, R8.H1 ;  /* 0x00000008ff08723e */ /* 0x000fe200030006ff */
[----:B------:R-:W-:Y:S01]  /*c690*/  FFMA.FTZ R10, R29, R13, R0 ;  /* 0x0000000d1d0a7223 */ /* 0x000fe20000010000 */
[----:B------:R-:W-:Y:S01]  /*c6a0*/  HADD2.F32 R32, -RZ, R28.H1_H1 ;  /* 0x3000001cff207230 */ /* 0x000fe20000004100 */
[----:B------:R-:W-:Y:S01]  /*c6b0*/  F2FP.SATFINITE.E4M3.F32.PACK_AB_MERGE_C R21, R26, R21, RZ ;  /* 0x000000151a15723e */ /* 0x000fe200048070ff */
[----:B------:R-:W-:-:S02]  /*c6c0*/  HADD2.F32 R6, -RZ, R6.H0_H0 ;  /* 0x20000006ff067230 */ /* 0x000fc40000004100 */
        /* <DEDUP_REMOVED lines=9> */
[C---:B------:R-:W-:Y:S01]  /*c760*/  FMUL.FTZ R13, R30.reuse, R0 ;  /* 0x000000001e0d7220 */ /* 0x040fe20000410000 */
[----:B------:R-:W-:Y:S01]  /*c770*/  F2FP.F16.E4M3.UNPACK_B R0, R11.H1 ;  /* 0x0000000bff00723e */ /* 0x000fe200030006ff */
[----:B------:R-:W-:Y:S02]  /*c780*/  HADD2.F32 R11, -RZ, R8.H0_H0 ;  /* 0x20000008ff0b7230 */ /* 0x000fe40000004100 */
[-C--:B------:R-:W-:Y:S01]  /*c790*/  FFMA.FTZ R6, R30, R14.reuse, -R3 ;  /* 0x0000000e1e067223 */ /* 0x080fe20000010803 */
[----:B------:R-:W-:Y:S02]  /*c7a0*/  HADD2.F32 R3, -RZ, R7.H1_H1 ;  /* 0x30000007ff037230 */ /* 0x000fe40000004100 */
[----:B------:R-:W-:Y:S01]  /*c7b0*/  FFMA.FTZ R13, R36, R14, R13 ;  /* 0x0000000e240d7223 */ /* 0x000fe2000001000d */
[--C-:B------:R-:W-:Y:S01]  /*c7c0*/  HADD2.F32 R35, -RZ, R0.reuse.H1_H1 ;  /* 0x30000000ff237230 */ /* 0x100fe20000004100 */
[----:B------:R-:W-:Y:S01]  /*c7d0*/  F2FP.SATFINITE.E4M3.F32.PACK_AB_MERGE_C R28, R29, R28, RZ ;  /* 0x0000001c1d1c723e */ /* 0x000fe200048070ff */
[----:B------:R-:W-:-:S02]  /*c7e0*/  HADD2.F32 R33, -RZ, R0.H0_H0 ;  /* 0x20000000ff217230 */ /* 0x000fc40000004100 */
[-C--:B------:R-:W-:Y:S01]  /*c7f0*/  FMUL.FTZ R30, R31, R3.reuse ;  /* 0x000000031f1e7220 */ /* 0x080fe20000410000 */
[----:B------:R-:W-:Y:S02]  /*c800*/  HADD2.F32 R0, -RZ, R15.H1_H1 ;  /* 0x3000000fff007230 */ /* 0x000fe40000004100 */
[----:B------:R-:W-:Y:S01]  /*c810*/  FMUL.FTZ R14, R35, R3 ;  /* 0x00000003230e7220 */ /* 0x000fe20000410000 */
        /* <DEDUP_REMOVED lines=10> */
[----:B------:R-:W-:Y:S02]  /*c8c0*/  F2FP.SATFINITE.E4M3.F32.PACK_AB_MERGE_C R3, R3, R14, RZ ;  /* 0x0000000e0303723e */ /* 0x000fe400048070ff */
[----:B------:R-:W-:Y:S02]  /*c8d0*/  F2FP.SATFINITE.E4M3.F32.PACK_AB_MERGE_C R6, R13, R6, R28 ;  /* 0x000000060d06723e */ /* 0x000fe4000480701c */
[----:B------:R-:W-:-:S05]  /*c8e0*/  F2FP.SATFINITE.E4M3.F32.PACK_AB_MERGE_C R7, R0, R7, R3 ;  /* 0x000000070007723e */ /* 0x000fca0004807003 */
[----:B------:R2:W-:Y:S01]  /*c8f0*/  STS.128 [R12+0x2000], R4 ;  /* 0x002000040c007388 */ /* 0x0005e20000000c00 */
[----:B------:R-:W-:Y:S05]  /*c900*/  BRA `(.L_x_7892) ;  /* 0x0000001c00747947 */ /* 0x000fea0003800000 */
.L_x_7882:
[----:B------:R-:W-:-:S03]  /*c910*/  UMOV UR4, 0xffffffff ;  /* 0xffffffff00047882 */ /* 0x000fc60000000000 */
[----:B------:R-:W-:Y:S05]  /*c920*/  BRA.DIV UR4, `(.L_x_7895) ;  /* 0x00000176047c7947 */ /* 0x000fea000b800000 */
[----:B------:R0:W1:Y:S04]  /*c930*/  SHFL.IDX PT, R33, R32, RZ, 0x1c1f ;  /* 0x001c1fff20217589 */ /* 0x00006800000e0000 */
[----:B------:R0:W2:Y:S04]  /*c940*/  SHFL.IDX PT, R14, R30, RZ, 0x1c1f ;  /* 0x001c1fff1e0e7589 */ /* 0x0000a800000e0000 */
[----:B------:R0:W3:Y:S04]  /*c950*/  SHFL.IDX PT, R3, R26, RZ, 0x1c1f ;  /* 0x001c1fff1a037589 */ /* 0x0000e800000e0000 */
[----:B------:R0:W4:Y:S02]  /*c960*/  SHFL.IDX PT, R21, R28, RZ, 0x1c1f ;  /* 0x001c1fff1c157589 */ /* 0x00012400000e0000 */
.L_x_8146:
[----:B------:R-:W-:Y:S01]  /*c970*/  ULDC UR4, c[0x0][0x448] ;  /* 0x0001120000047ab9 */ /* 0x000fe20000000800 */
[----:B------:R-:W-:Y:S01]  /*c980*/  BSSY B1, `(.L_x_7896) ;  /* 0x0000013000017945 */ /* 0x000fe20003800000 */
[----:B------:R-:W-:Y:S01]  /*c990*/  IMAD R25, R25, UR4, RZ ;  /* 0x0000000419197c24 */ /* 0x000fe2000f8e02ff */
[----:B------:R-:W-:Y:S02]  /*c9a0*/  LEA.HI R20, R212, R212, RZ, 0x1 ;  /* 0x000000d4d4147211 */ /* 0x000fe400078f08ff */
[----:B------:R-:W-:Y:S02]  /*c9b0*/  CS2R R6, SRZ ;  /* 0x0000000000067805 */ /* 0x000fe4000001ff00 */
[----:B------:R-:W-:Y:S02]  /*c9c0*/  CS2R R8, SRZ ;  /* 0x0000000000087805 */ /* 0x000fe4000001ff00 */
[----:B------:R-:W-:Y:S02]  /*c9d0*/  CS2R R10, SRZ ;  /* 0x00000000000a7805 */ /* 0x000fe4000001ff00 */
[----:B------:R-:W-:-:S02]  /*c9e0*/  ISETP.GE.AND P0, PT, R4, R25, PT ;  /* 0x000000190400720c */ /* 0x000fc40003f06270 */
[----:B------:R-:W-:-:S11]  /*c9f0*/  CS2R R4, SRZ ;  /* 0x0000000000047805 */ /* 0x000fd6000001ff00 */
        /* <DEDUP_REMOVED lines=11> */
.L_x_7897:
[----:B------:R-:W-:Y:S05]  /*cab0*/  BSYNC B1 ;  /* 0x0000000000017941 */ /* 0x000fea0003800000 */
.L_x_7896:
[----:B-1----:R-:W-:Y:S01]  /*cac0*/  LOP3.LUT R13, R20, 0xfffffffe, RZ, 0xc0, !PT ;  /* 0xfffffffe140d7812 */ /* 0x002fe200078ec0ff */
[----:B0-----:R-:W-:Y:S01]  /*cad0*/  IMAD R32, R29, -0x80, R25 ;  /* 0xffffff801d207824 */ /* 0x001fe200078e0219 */
[----:B-----5:R-:W-:Y:S01]  /*cae0*/  SHF.R.U32.HI R0, RZ, 0x8, R4 ;  /* 0x00000008ff007819 */ /* 0x020fe20000011604 */
[----:B------:R-:W-:Y:S01]  /*caf0*/  BSSY B1, `(.L_x_7898) ;  /* 0x0000034000017945 */ /* 0x000fe20003800000 */
[----:B---3--:R-:W-:Y:S01]  /*cb00*/  LOP3.LUT R3, R4, 0xff, RZ, 0xc0, !PT ;  /* 0x000000ff04037812 */ /* 0x008fe200078ec0ff */
[----:B------:R-:W-:Y:S01]  /*cb10*/  IMAD.IADD R37, R212, 0x1, -R13 ;  /* 0x00000001d4257824 */ /* 0x000fe200078e0a0d */
[----:B------:R-:W-:Y:S02]  /*cb20*/  LOP3.LUT R0, R0, 0xff, RZ, 0xc0, !PT ;  /* 0x000000ff00007812 */ /* 0x000fe400078ec0ff */
[----:B------:R-:W-:Y:S02]  /*cb30*/  SHF.R.U32.HI R25, RZ, 0x8, R7 ;  /* 0x00000008ff197819 */ /* 0x000fe40000011607 */
[----:B------:R-:W-:-:S02]  /*cb40*/  SHF.L.U32 R37, R37, 0x1f, RZ ;  /* 0x0000001f25257819 */ /* 0x000fc400000006ff */
[----:B------:R-:W-:Y:S02]  /*cb50*/  PRMT R13, R0, 0x7604, R3 ;  /* 0x00007604000d7816 */ /* 0x000fe40000000003 */
[----:B------:R-:W0:Y:S01]  /*cb60*/  SYNCS.PHASECHK.TRANS64.TRYWAIT P1, [R18+URZ+0x22800], R37 ;  /* 0x02280025120075a7 */ /* 0x000e22000802017f */
[----:B------:R-:W-:Y:S02]  /*cb70*/  SHF.R.U32.HI R0, RZ, 0x8, R6 ;  /* 0x00000008ff007819 */ /* 0x000fe40000011606 */
[----:B--2---:R-:W-:Y:S02]  /*cb80*/  LOP3.LUT R14, R6, 0xff, RZ, 0xc0, !PT ;  /* 0x000000ff060e7812 */ /* 0x004fe400078ec0ff */
[----:B------:R-:W-:Y:S02]  /*cb90*/  LOP3.LUT R20, R7, 0xff, RZ, 0xc0, !PT ;  /* 0x000000ff07147812 */ /* 0x000fe400078ec0ff */
[----:B----4-:R-:W-:Y:S02]  /*cba0*/  LOP3.LUT R21, R0, 0xff, RZ, 0xc0, !PT ;  /* 0x000000ff00157812 */ /* 0x010fe400078ec0ff */
[----:B------:R-:W-:-:S02]  /*cbb0*/  LOP3.LUT R25, R25, 0xff, RZ, 0xc0, !PT ;  /* 0x000000ff19197812 */ /* 0x000fc400078ec0ff */
[----:B------:R-:W-:Y:S02]  /*cbc0*/  SHF.R.U32.HI R0, RZ, 0x8, R8 ;  /* 0x00000008ff007819 */ /* 0x000fe40000011608 */
[----:B------:R-:W-:Y:S02]  /*cbd0*/  SHF.R.U32.HI R31, RZ, 0x8, R9 ;  /* 0x00000008ff1f7819 */ /* 0x000fe40000011609 */
[----:B------:R-:W-:Y:S01]  /*cbe0*/  SHF.R.U32.HI R35, RZ, 0x8, R11 ;  /* 0x00000008ff237819 */ /* 0x000fe2000001160b */
[----:B------:R-:W1:Y:S01]  /*cbf0*/  LDC R3, c[0x0][0x3f4] ;  /* 0x0000fd00ff037b82 */ /* 0x000e620000000800 */
[----:B------:R-:W-:Y:S02]  /*cc00*/  SHF.R.U32.HI R15, RZ, 0x8, R5 ;  /* 0x00000008ff0f7819 */ /* 0x000fe40000011605 */
[----:B------:R-:W-:Y:S02]  /*cc10*/  PRMT R21, R21, 0x7604, R14 ;  /* 0x0000760415157816 */ /* 0x000fe4000000000e */
[----:B------:R-:W-:-:S02]  /*cc20*/  PRMT R20, R25, 0x7604, R20 ;  /* 0x0000760419147816 */ /* 0x000fc40000000014 */
[----:B------:R-:W-:Y:S02]  /*cc30*/  LOP3.LUT R14, R8, 0xff, RZ, 0xc0, !PT ;  /* 0x000000ff080e7812 */ /* 0x000fe400078ec0ff */
[----:B------:R-:W-:Y:S02]  /*cc40*/  LOP3.LUT R26, R9, 0xff, RZ, 0xc0, !PT ;  /* 0x000000ff091a7812 */ /* 0x000fe400078ec0ff */
        /* <DEDUP_REMOVED lines=8> */
[----:B------:R-:W-:Y:S02]  /*ccd0*/  PRMT R30, R35, 0x7604, R30 ;  /* 0x00007604231e7816 */ /* 0x000fe4000000001e */
[----:B------:R-:W-:-:S02]  /*cce0*/  SHF.R.U32.HI R25, RZ, 0x10, R7 ;  /* 0x00000010ff197819 */ /* 0x000fc40000011607 */
[----:B------:R-:W-:Y:S02]  /*ccf0*/  SHF.R.U32.HI R31, RZ, 0x10, R9 ;  /* 0x00000010ff1f7819 */ /* 0x000fe40000011609 */
[----:B------:R-:W-:Y:S01]  /*cd00*/  SHF.R.U32.HI R35, RZ, 0x10, R11 ;  /* 0x00000010ff237819 */ /* 0x000fe2000001160b */
[----:B------:R-:W-:Y:S01]  /*cd10*/  IMAD.U32 R25, R25, 0x10000, RZ ;  /* 0x0001000019197824 */ /* 0x000fe200078e00ff */
[----:B------:R-:W-:Y:S01]  /*cd20*/  PRMT R15, R15, 0x7604, R12 ;  /* 0x000076040f0f7816 */ /* 0x000fe2000000000c */
[----:B------:R-:W-:Y:S01]  /*cd30*/  IMAD.U32 R31, R31, 0x10000, RZ ;  /* 0x000100001f1f7824 */ /* 0x000fe200078e00ff */
[----:B------:R-:W-:Y:S01]  /*cd40*/  SHF.R.U32.HI R12, RZ, 0x8, R10 ;  /* 0x00000008ff0c7819 */ /* 0x000fe2000001160a */
[----:B------:R-:W-:Y:S01]  /*cd50*/  IMAD.U32 R35, R35, 0x10000, RZ ;  /* 0x0001000023237824 */ /* 0x000fe200078e00ff */
[----:B------:R-:W-:Y:S02]  /*cd60*/  SHF.R.U32.HI R0, RZ, 0x10, R5 ;  /* 0x00000010ff007819 */ /* 0x000fe40000011605 */
[----:B------:R-:W-:-:S02]  /*cd70*/  LOP3.LUT R28, R10, 0xff, RZ, 0xc0, !PT ;  /* 0x000000ff0a1c7812 */ /* 0x000fc400078ec0ff */
[----:B------:R-:W-:Y:S02]  /*cd80*/  LOP3.LUT R33, R12, 0xff, RZ, 0xc0, !PT ;  /* 0x000000ff0c217812 */ /* 0x000fe400078ec0ff */
[----:B------:R-:W-:Y:S02]  /*cd90*/  SHF.L.U32 R0, R0, 0x10, RZ ;  /* 0x0000001000007819 */ /* 0x000fe400000006ff */
[----:B------:R-:W-:Y:S02]  /*cda0*/  PRMT R33, R33, 0x7604, R28 ;  /* 0x0000760421217816 */ /* 0x000fe4000000001c */
[----:B-1----:R-:W-:Y:S02]  /*cdb0*/  ISETP.GE.AND P0, PT, R16, R3, PT ;  /* 0x000000031000720c */ /* 0x002fe40003f06270 */
[----:B------:R-:W-:Y:S02]  /*cdc0*/  LOP3.LUT R15, R15, 0xff0000, R0, 0xf8, !PT ;  /* 0x00ff00000f0f7812 */ /* 0x000fe400078ef800 */
[----:B------:R-:W-:-:S02]  /*cdd0*/  LOP3.LUT R25, R20, 0xff0000, R25, 0xf8, !PT ;  /* 0x00ff000014197812 */ /* 0x000fc400078ef819 */
[----:B------:R-:W-:Y:S02]  /*cde0*/  LOP3.LUT R31, R26, 0xff0000, R31, 0xf8, !PT ;  /* 0x00ff00001a1f7812 */ /* 0x000fe400078ef81f */
[----:B------:R-:W-:Y:S02]  /*cdf0*/  LOP3.LUT R35, R30, 0xff0000, R35, 0xf8, !PT ;  /* 0x00ff00001e237812 */ /* 0x000fe400078ef823 */
[----:B------:R-:W-:Y:S02]  /*ce00*/  VIMNMX R39, R32, 0x80, PT ;  /* 0x0000008020277848 */ /* 0x000fe40003fe0100 */
[----:B------:R-:W-:Y:S01]  /*ce10*/  LOP3.LUT R13, R13, 0xff0000, R4, 0xf8, !PT ;  /* 0x00ff00000d0d7812 */ /* 0x000fe200078ef804 */
[----:B0-----:R-:W-:Y:S06]  /*ce20*/  @!P1 BRA `(.L_x_7899) ;  /* 0x0000017000ac9947 */ /* 0x001fec0003800000 */
.L_x_8147:
[----:B------:R-:W-:Y:S05]  /*ce30*/  BSYNC B1 ;  /* 0x0000000000017941 */ /* 0x000fea0003800000 */
.L_x_7898:
[CC--:B------:R-:W-:Y:S01]  /*ce40*/  ISETP.GE.OR P1, PT, R190.reuse, R39.reuse, P0 ;  /* 0x00000027be00720c */ /* 0x0c0fe20000726670 */
[----:B------:R-:W-:Y:S01]  /*ce50*/  VIADD R14, R190, 0x40 ;  /* 0x00000040be0e7836 */ /* 0x000fe20000000000 */
[----:B------:R-:W-:Y:S01]  /*ce60*/  LOP3.LUT R12, R13, 0xff000000, R4, 0xf8, !PT ;  /* 0xff0000000d0c7812 */ /* 0x000fe200078ef804 */
[----:B------:R-:W-:Y:S01]  /*ce70*/  BSSY B1, `(.L_x_7900) ;  /* 0x00000cb000017945 */ /* 0x000fe20003800000 */
[----:B------:R-:W-:Y:S02]  /*ce80*/  LOP3.LUT R13, R21, 0xff0000, R6, 0xf8, !PT ;  /* 0x00ff0000150d7812 */ /* 0x000fe400078ef806 */
[----:B------:R-:W-:Y:S02]  /*ce90*/  LOP3.LUT R21, R29, 0xff0000, R8, 0xf8, !PT ;  /* 0x00ff00001d157812 */ /* 0x000fe400078ef808 */
[----:B------:R-:W-:Y:S02]  /*cea0*/  LOP3.LUT R33, R33, 0xff0000, R10, 0xf8, !PT ;  /* 0x00ff000021217812 */ /* 0x000fe400078ef80a */
[----:B------:R-:W-:-:S02]  /*ceb0*/  ISETP.GE.OR P0, PT, R14, R39, P0 ;  /* 0x000000270e00720c */ /* 0x000fc40000706670 */
        /* <DEDUP_REMOVED lines=8> */
[----:B------:R-:W-:Y:S01]  /*cf40*/  SHF.L.U32 R4, R201, 0x7, RZ ;  /* 0x00000007c9047819 */ /* 0x000fe200000006ff */
[----:B------:R-:W-:Y:S01]  /*cf50*/  IMAD.IADD R6, R16, 0x1, R3 ;  /* 0x0000000110067824 */ /* 0x000fe200078e0203 */
[----:B------:R-:W-:Y:S02]  /*cf60*/  F2FP.F16.E4M3.UNPACK_B R45, R21.H1 ;  /* 0x00000015ff2d723e */ /* 0x000fe400030006ff */
[----:B------:R-:W-:Y:S02]  /*cf70*/  LOP3.LUT R7, R4, 0x380, RZ, 0xc0, !PT ;  /* 0x0000038004077812 */ /* 0x000fe400078ec0ff */
[----:B------:R-:W-:Y:S01]  /*cf80*/  F2FP.F16.E4M3.UNPACK_B R44, R12.H1 ;  /* 0x0000000cff2c723e */ /* 0x000fe200030006ff */
[--C-:B------:R-:W-:Y:S01]  /*cf90*/  HADD2.F32 R48, -RZ, R45.reuse.H0_H0 ;  /* 0x2000002dff307230 */ /* 0x100fe20000004100 */
[C---:B------:R-:W-:Y:S01]  /*cfa0*/  LOP3.LUT R4, R7.reuse, 0x70, R16, 0xf8, !PT ;  /* 0x0000007007047812 */ /* 0x040fe200078ef810 */
[----:B------:R-:W-:Y:S01]  /*cfb0*/  HADD2.F32 R47, -RZ, R45.H1_H1 ;  /* 0x3000002dff2f7230 */ /* 0x000fe20000004100 */
[----:B------:R-:W-:Y:S01]  /*cfc0*/  SHF.R.U32.HI R9, RZ, 0x3, R7 ;  /* 0x00000003ff097819 */ /* 0x000fe20000011607 */
[----:B------:R-:W-:Y:S01]  /*cfd0*/  HADD2.F32 R46, -RZ, R44.H0_H0 ;  /* 0x2000002cff2e7230 */ /* 0x000fe20000004100 */
[----:B------:R-:W-:-:S02]  /*cfe0*/  LOP3.LUT R6, R7, 0x70, R6, 0xf8, !PT ;  /* 0x0000007007067812 */ /* 0x000fc400078ef806 */
[-C--:B------:R-:W-:Y:S02]  /*cff0*/  LOP3.LUT R5, R4, R9.reuse, RZ, 0x3c, !PT ;  /* 0x0000000904057212 */ /* 0x080fe400078e3cff */
[----:B------:R-:W-:Y:S02]  /*d000*/  LOP3.LUT R9, R6, R9, RZ, 0x3c, !PT ;  /* 0x0000000906097212 */ /* 0x000fe400078e3cff */
[C-C-:B------:R-:W-:Y:S02]  /*d010*/  IADD3 R26, R18.reuse, R5, R200.reuse ;  /* 0x00000005121a7210 */ /* 0x140fe40007ffe0c8 */
[----:B------:R-:W-:-:S03]  /*d020*/  IADD3 R28, R18, R9, R200 ;  /* 0x00000009121c7210 */ /* 0x000fc60007ffe0c8 */
[----:B------:R-:W1:Y:S04]  /*d030*/  LDS.128 R4, [R26+0x14400] ;  /* 0x014400001a047984 */ /* 0x000e680000000c00 */
[----:B------:R-:W2:Y:S01]  /*d040*/  LDS.128 R8, [R28+0x14400] ;  /* 0x014400001c087984 */ /* 0x000ea20000000c00 */
[----:B-1----:R-:W-:Y:S02]  /*d050*/  F2FP.F16.E4M3.UNPACK_B R31, R4.H1 ;  /* 0x00000004ff1f723e */ /* 0x002fe400030006ff */
[-C--:B------:R-:W-:Y:S02]  /*d060*/  F2FP.F16.E4M3.UNPACK_B R33, R5.reuse ;  /* 0x00000005ff21723e */ /* 0x080fe400020006ff */
[----:B--2---:R-:W-:Y:S02]  /*d070*/  F2FP.F16.E4M3.UNPACK_B R32, R8.H1 ;  /* 0x00000008ff20723e */ /* 0x004fe400030006ff */
[----:B------:R-:W-:-:S02]  /*d080*/  F2FP.F16.E4M3.UNPACK_B R35, R5.H1 ;  /* 0x00000005ff23723e */ /* 0x000fc400030006ff */
[----:B------:R-:W-:Y:S01]  /*d090*/  F2FP.F16.E4M3.UNPACK_B R30, R4 ;  /* 0x00000004ff1e723e */ /* 0x000fe200020006ff */
[--C-:B------:R-:W-:Y:S01]  /*d0a0*/  HADD2.F32 R5, -RZ, R32.reuse.H0_H0 ;  /* 0x20000020ff057230 */ /* 0x100fe20000004100 */
[-C--:B------:R-:W-:Y:S01]  /*d0b0*/  F2FP.F16.E4M3.UNPACK_B R4, R7.reuse ;  /* 0x00000007ff04723e */ /* 0x080fe200020006ff */
[----:B------:R-:W-:Y:S01]  /*d0c0*/  HADD2.F32 R32, -RZ, R32.H1_H1 ;  /* 0x30000020ff207230 */ /* 0x000fe20000004100 */
[----:B------:R-:W-:Y:S01]  /*d0d0*/  F2FP.F16.E4M3.UNPACK_B R29, R7.H1 ;  /* 0x00000007ff1d723e */ /* 0x000fe200030006ff */
[----:B------:R-:W-:Y:S01]  /*d0e0*/  HADD2.F32 R7, -RZ, R31.H0_H0 ;  /* 0x2000001fff077230 */ /* 0x000fe20000004100 */
[----:B------:R-:W-:Y:S01]  /*d0f0*/  F2FP.F16.E4M3.UNPACK_B R38, R8 ;  /* 0x00000008ff26723e */ /* 0x000fe200020006ff */
[C---:B------:R-:W-:Y:S01]  /*d100*/  FMUL.FTZ R8, R5.reuse, R48 ;  /* 0x0000003005087220 */ /* 0x040fe20000410000 */
[----:B------:R-:W-:Y:S01]  /*d110*/  F2FP.F16.E4M3.UNPACK_B R39, R9 ;  /* 0x00000009ff27723e */ /* 0x000fe200020006ff */
[C---:B------:R-:W-:Y:S01]  /*d120*/  FMUL.FTZ R50, R32.reuse, R47 ;  /* 0x0000002f20327220 */ /* 0x040fe20000410000 */
[----:B------:R-:W-:Y:S01]  /*d130*/  F2FP.F16.E4M3.UNPACK_B R40, R9.H1 ;  /* 0x00000009ff28723e */ /* 0x000fe200030006ff */
[----:B------:R-:W-:Y:S01]  /*d140*/  FMUL.FTZ R9, R5, R46 ;  /* 0x0000002e05097220 */ /* 0x000fe20000410000 */
[----:B------:R-:W-:Y:S01]  /*d150*/  F2FP.F16.E4M3.UNPACK_B R41, R10 ;  /* 0x0000000aff29723e */ /* 0x000fe200020006ff */
[C---:B------:R-:W-:Y:S01]  /*d160*/  FFMA.FTZ R5, R7.reuse, R46, -R8 ;  /* 0x0000002e07057223 */ /* 0x040fe20000010808 */
[----:B------:R-:W-:Y:S01]  /*d170*/  F2FP.F16.E4M3.UNPACK_B R42, R10.H1 ;  /* 0x0000000aff2a723e */ /* 0x000fe200030006ff */
[----:B------:R-:W-:Y:S01]  /*d180*/  HADD2.F32 R10, -RZ, R44.H1_H1 ;  /* 0x3000002cff0a7230 */ /* 0x000fe20000004100 */
[----:B------:R-:W-:Y:S01]  /*d190*/  F2FP.F16.E4M3.UNPACK_B R46, R21 ;  /* 0x00000015ff2e723e */ /* 0x000fe200020006ff */
[----:B------:R-:W-:Y:S01]  /*d1a0*/  FFMA.FTZ R7, R7, R48, R9 ;  /* 0x0000003007077223 */ /* 0x000fe20000010009 */
[----:B------:R-:W-:Y:S01]  /*d1b0*/  F2FP.F16.E4M3.UNPACK_B R44, R12 ;  /* 0x0000000cff2c723e */ /* 0x000fe200020006ff */
[----:B------:R-:W-:Y:S01]  /*d1c0*/  HADD2.F32 R8, -RZ, R38.H0_H0 ;  /* 0x20000026ff087230 */ /* 0x000fe20000004100 */
[-C--:B------:R-:W-:Y:S01]  /*d1d0*/  F2FP.F16.E4M3.UNPACK_B R36, R6.reuse ;  /* 0x00000006ff24723e */ /* 0x080fe200020006ff */
[----:B------:R-:W-:Y:S01]  /*d1e0*/  HADD2.F32 R45, -RZ, R46.H0_H0 ;  /* 0x2000002eff2d7230 */ /* 0x000fe20000004100 */
[----:B0-----:R-:W-:Y:S01]  /*d1f0*/  F2FP.F16.E4M3.UNPACK_B R37, R6.H1 ;  /* 0x00000006ff25723e */ /* 0x001fe200030006ff */
[----:B------:R-:W-:Y:S01]  /*d200*/  HADD2.F32 R9, -RZ, R44.H0_H0 ;  /* 0x2000002cff097230 */ /* 0x000fe20000004100 */
[-C--:B------:R-:W-:Y:S01]  /*d210*/  F2FP.F16.E4M3.UNPACK_B R6, R11.reuse ;  /* 0x0000000bff06723e */ /* 0x080fe200020006ff */
[----:B------:R-:W-:Y:S01]  /*d220*/  FMUL.FTZ R52, R32, R10 ;  /* 0x0000000a20347220 */ /* 0x000fe20000410000 */
[----:B------:R-:W-:Y:S01]  /*d230*/  F2FP.F16.E4M3.UNPACK_B R43, R11.H1 ;  /* 0x0000000bff2b723e */ /* 0x000fe200030006ff */
[----:B------:R-:W-:-:S02]  /*d240*/  HADD2.F32 R11, -RZ, R30.H0_H0 ;  /* 0x2000001eff0b7230 */ /* 0x000fc40000004100 */
[C---:B------:R-:W-:Y:S01]  /*d250*/  FMUL.FTZ R32, R8.reuse, R45 ;  /* 0x0000002d08207220 */ /* 0x040fe20000410000 */
[-C--:B------:R-:W-:Y:S01]  /*d260*/  FMUL.FTZ R48, R8, R9.reuse ;  /* 0x0000000908307220 */ /* 0x080fe20000410000 */
[----:B------:R-:W-:Y:S02]  /*d270*/  HADD2.F32 R31, -RZ, R31.H1_H1 ;  /* 0x3000001fff1f7230 */ /* 0x000fe40000004100 */
[C---:B------:R-:W-:Y:S01]  /*d280*/  FFMA.FTZ R9, R11.reuse, R9, -R32 ;  /* 0x000000090b097223 */ /* 0x040fe20000010820 */
[----:B------:R-:W-:Y:S01]  /*d290*/  FFMA.FTZ R11, R11, R45, R48 ;  /* 0x0000002d0b0b7223 */ /* 0x000fe20000010030 */
[----:B------:R-:W-:Y:S02]  /*d2a0*/  HADD2.F32 R45, -RZ, R44.H1_H1 ;  /* 0x3000002cff2d7230 */ /* 0x000fe40000004100 */
[C---:B------:R-:W-:Y:S01]  /*d2b0*/  FFMA.FTZ R8, R31.reuse, R10, -R50 ;  /* 0x0000000a1f087223 */ /* 0x040fe20000010832 */
[----:B------:R-:W-:Y:S01]  /*d2c0*/  F2FP.F16.E4M3.UNPACK_B R48, R15.H1 ;  /* 0x0000000fff30723e */ /* 0x000fe200030006ff */
[----:B------:R-:W-:Y:S01]  /*d2d0*/  FFMA.FTZ R10, R31, R47, R52 ;  /* 0x0000002f1f0a7223 */ /* 0x000fe20000010034 */
[----:B------:R-:W-:Y:S01]  /*d2e0*/  F2FP.F16.E4M3.UNPACK_B R44, R0.H1 ;  /* 0x00000000ff2c723e */ /* 0x000fe200030006ff */
[----:B------:R-:W-:-:S02]  /*d2f0*/  HADD2.F32 R47, -RZ, R46.H1_H1 ;  /* 0x3000002eff2f7230 */ /* 0x000fc40000004100 */
[----:B------:R-:W-:Y:S02]  /*d300*/  HADD2.F32 R38, -RZ, R38.H1_H1 ;  /* 0x30000026ff267230 */ /* 0x000fe40000004100 */
[----:B------:R-:W-:Y:S02]  /*d310*/  HADD2.F32 R32, -RZ, R30.H1_H1 ;  /* 0x3000001eff207230 */ /* 0x000fe40000004100 */
[----:B------:R-:W-:Y:S02]  /*d320*/  HADD2.F32 R49, -RZ, R48.H0_H0 ;  /* 0x20000030ff317230 */ /* 0x000fe40000004100 */
[C---:B------:R-:W-:Y:S01]  /*d330*/  FMUL.FTZ R51, R38.reuse, R47 ;  /* 0x0000002f26337220 */ /* 0x040fe20000410000 */
[----:B------:R-:W-:Y:S02]  /*d340*/  HADD2.F32 R30, -RZ, R40.H0_H0 ;  /* 0x20000028ff1e7230 */ /* 0x000fe40000004100 */
[----:B------:R-:W-:Y:S01]  /*d350*/  FMUL.FTZ R38, R38, R45 ;  /* 0x0000002d26267220 */ /* 0x000fe20000410000 */
[----:B------:R-:W-:-:S02]  /*d360*/  HADD2.F32 R46, -RZ, R44.H0_H0 ;  /* 0x2000002cff2e7230 */ /* 0x000fc40000004100 */
[----:B------:R-:W-:Y:S02]  /*d370*/  HADD2.F32 R31, -RZ, R35.H0_H0 ;  /* 0x20000023ff1f7230 */ /* 0x000fe40000004100 */
[C---:B------:R-:W-:Y:S01]  /*d380*/  FMUL.FTZ R50, R30.reuse, R49 ;  /* 0x000000311e327220 */ /* 0x040fe20000410000 */
[----:B------:R-:W-:Y:S02]  /*d390*/  HADD2.F32 R40, -RZ, R40.H1_H1 ;  /* 0x30000028ff287230 */ /* 0x000fe40000004100 */
[-C--:B------:R-:W-:Y:S01]  /*d3a0*/  FMUL.FTZ R54, R30, R46.reuse ;  /* 0x0000002e1e367220 */ /* 0x080fe20000410000 */
[C---:B------:R-:W-:Y:S01]  /*d3b0*/  FFMA.FTZ R30, R32.reuse, R45, -R51 ;  /* 0x0000002d201e7223 */ /* 0x040fe20000010833 */
[----:B------:R-:W-:Y:S01]  /*d3c0*/  FFMA.FTZ R32, R32, R47, R38 ;  /* 0x0000002f20207223 */ /* 0x000fe20000010026 */
[----:B------:R-:W-:Y:S01]  /*d3d0*/  F2FP.F16.E4M3.UNPACK_B R47, R15 ;  /* 0x0000000fff2f723e */ /* 0x000fe200020006ff */
[C---:B------:R-:W-:Y:S01]  /*d3e0*/  FFMA.FTZ R52, R31.reuse, R46, -R50 ;  /* 0x0000002e1f347223 */ /* 0x040fe20000010832 */
[----:B------:R-:W-:Y:S01]  /*d3f0*/  FFMA.FTZ R54, R31, R49, R54 ;  /* 0x000000311f367223 */ /* 0x000fe20000010036 */
[----:B------:R-:W-:Y:S01]  /*d400*/  HADD2.F32 R46, -RZ, R44.H1_H1 ;  /* 0x3000002cff2e7230 */ /* 0x000fe20000004100 */
[----:B------:R-:W-:Y:S01]  /*d410*/  F2FP.F16.E4M3.UNPACK_B R44, R0 ;  /* 0x00000000ff2c723e */ /* 0x000fe200020006ff */
[----:B------:R-:W-:-:S02]  /*d420*/  HADD2.F32 R49, -RZ, R48.H1_H1 ;  /* 0x30000030ff317230 */ /* 0x000fc40000004100 */
[----:B------:R-:W-:Y:S02]  /*d430*/  HADD2.F32 R48, -RZ, R47.H0_H0 ;  /* 0x2000002fff307230 */ /* 0x000fe40000004100 */
[C---:B------:R-:W-:Y:S01]  /*d440*/  FMUL.FTZ R56, R40.reuse, R46 ;  /* 0x0000002e28387220 */ /* 0x040fe20000410000 */
[----:B------:R-:W-:Y:S02]  /*d450*/  HADD2.F32 R38, -RZ, R39.H0_H0 ;  /* 0x20000027ff267230 */ /* 0x000fe40000004100 */
[----:B------:R-:W-:Y:S01]  /*d460*/  FMUL.FTZ R50, R40, R49 ;  /* 0x0000003128327220 */ /* 0x000fe20000410000 */
[----:B------:R-:W-:Y:S02]  /*d470*/  HADD2.F32 R35, -RZ, R35.H1_H1 ;  /* 0x30000023ff237230 */ /* 0x000fe40000004100 */
[----:B------:R-:W-:Y:S02]  /*d480*/  HADD2.F32 R45, -RZ, R44.H0_H0 ;  /* 0x2000002cff2d7230 */ /* 0x000fe40000004100 */
[----:B------:R-:W-:Y:S01]  /*d490*/  FMUL.FTZ R40, R38, R48 ;  /* 0x0000003026287220 */ /* 0x000fe20000410000 */
[----:B------:R-:W-:-:S02]  /*d4a0*/  HADD2.F32 R31, -RZ, R33.H0_H0 ;  /* 0x20000021ff1f7230 */ /* 0x000fc40000004100 */
[C---:B------:R-:W-:Y:S01]  /*d4b0*/  FFMA.FTZ R55, R35.reuse, R49, R56 ;  /* 0x0000003123377223 */ /* 0x040fe20000010038 */
[----:B------:R-:W-:Y:S01]  /*d4c0*/  FFMA.FTZ R53, R35, R46, -R50 ;  /* 0x0000002e23357223 */ /* 0x000fe20000010832 */
[----:B------:R-:W-:Y:S01]  /*d4d0*/  FMUL.FTZ R51, R38, R45 ;  /* 0x0000002d26337220 */ /* 0x000fe20000410000 */
[----:B------:R-:W-:Y:S01]  /*d4e0*/  F2FP.F16.E4M3.UNPACK_B R38, R13.H1 ;  /* 0x0000000dff26723e */ /* 0x000fe200030006ff */
[C---:B------:R-:W-:Y:S01]  /*d4f0*/  FFMA.FTZ R49, R31.reuse, R45, -R40 ;  /* 0x0000002d1f317223 */ /* 0x040fe20000010828 */
[----:B------:R-:W-:Y:S01]  /*d500*/  F2FP.F16.E4M3.UNPACK_B R45, R20.H1 ;  /* 0x00000014ff2d723e */ /* 0x000fe200030006ff */
[----:B------:R-:W-:Y:S01]  /*d510*/  FFMA.FTZ R51, R31, R48, R51 ;  /* 0x000000301f337223 */ /* 0x000fe20000010033 */
[----:B------:R-:W-:Y:S01]  /*d520*/  HADD2.F32 R46, -RZ, R47.H1_H1 ;  /* 0x3000002fff2e7230 */ /* 0x000fe20000004100 */
[----:B------:R-:W-:Y:S01]  /*d530*/  F2FP.SATFINITE.E4M3.F32.PACK_AB_MERGE_C R54, R55, R54, RZ ;  /* 0x000000363736723e */ /* 0x000fe200048070ff */
[----:B------:R-:W-:Y:S02]  /*d540*/  HADD2.F32 R39, -RZ, R39.H1_H1 ;  /* 0x30000027ff277230 */ /* 0x000fe40000004100 */
[----:B------:R-:W-:-:S02]  /*d550*/  HADD2.F32 R48, -RZ, R45.H0_H0 ;  /* 0x2000002dff307230 */ /* 0x000fc40000004100 */
[----:B------:R-:W-:Y:S02]  /*d560*/  HADD2.F32 R35, -RZ, R42.H0_H0 ;  /* 0x2000002aff237230 */ /* 0x000fe40000004100 */
[----:B------:R-:W-:Y:S01]  /*d570*/  FMUL.FTZ R50, R39, R46 ;  /* 0x0000002e27327220 */ /* 0x000fe20000410000 */
[----:B------:R-:W-:Y:S02]  /*d580*/  HADD2.F32 R44, -RZ, R44.H1_H1 ;  /* 0x3000002cff2c7230 */ /* 0x000fe40000004100 */
        /* <DEDUP_REMOVED lines=9> */
[----:B------:R-:W-:Y:S01]  /*d620*/  FFMA.FTZ R46, R33, R46, R39 ;  /* 0x0000002e212e7223 */ /* 0x000fe20000010027 */
[C---:B------:R-:W-:Y:S01]  /*d630*/  FFMA.FTZ R47, R31.reuse, R48, R35 ;  /* 0x000000301f2f7223 */ /* 0x040fe20000010023 */
[----:B------:R-:W-:Y:S01]  /*d640*/  HADD2.F32 R38, -RZ, R38.H1_H1 ;  /* 0x30000026ff267230 */ /* 0x000fe20000004100 */
[----:B------:R-:W-:Y:S01]  /*d650*/  F2FP.F16.E4M3.UNPACK_B R39, R20 ;  /* 0x00000014ff27723e */ /* 0x000fe200020006ff */
[----:B------:R-:W-:Y:S01]  /*d660*/  HADD2.F32 R37, -RZ, R37.H1_H1 ;  /* 0x30000025ff257230 */ /* 0x000fe20000004100 */
[----:B------:R-:W-:Y:S01]  /*d670*/  F2FP.F16.E4M3.UNPACK_B R35, R13 ;  /* 0x0000000dff23723e */ /* 0x000fe200020006ff */
[C---:B------:R-:W-:Y:S01]  /*d680*/  FMUL.FTZ R44, R42.reuse, R45 ;  /* 0x0000002d2a2c7220 */ /* 0x040fe20000410000 */
[----:B------:R-:W-:Y:S01]  /*d690*/  FFMA.FTZ R56, R31, R40, -R56 ;  /* 0x000000281f387223 */ /* 0x000fe20000010838 */
[----:B------:R-:W-:Y:S01]  /*d6a0*/  FMUL.FTZ R42, R42, R38 ;  /* 0x000000262a2a7220 */ /* 0x000fe20000410000 */
[----:B------:R-:W-:-:S02]  /*d6b0*/  HADD2.F32 R40, -RZ, R39.H0_H0 ;  /* 0x20000027ff287230 */ /* 0x000fc40000004100 */
[C---:B------:R-:W-:Y:S01]  /*d6c0*/  FFMA.FTZ R57, R37.reuse, R38, -R44 ;  /* 0x0000002625397223 */ /* 0x040fe2000001082c */
[----:B------:R-:W-:Y:S02]  /*d6d0*/  HADD2.F32 R33, -RZ, R41.H0_H0 ;  /* 0x20000029ff217230 */ /* 0x000fe40000004100 */
[----:B------:R-:W-:Y:S01]  /*d6e0*/  FFMA.FTZ R58, R37, R45, R42 ;  /* 0x0000002d253a7223 */ /* 0x000fe2000001002a */
[----:B------:R-:W-:Y:S01]  /*d6f0*/  HADD2.F32 R38, -RZ, R35.H0_H0 ;  /* 0x20000023ff267230 */ /* 0x000fe20000004100 */
[----:B------:R-:W-:Y:S01]  /*d700*/  F2FP.F16.E4M3.UNPACK_B R37, R25.H1 ;  /* 0x00000019ff25723e */ /* 0x000fe200030006ff */
        /* <DEDUP_REMOVED lines=8> */
[----:B------:R-:W-:Y:S02]  /*d790*/  HADD2.F32 R36, -RZ, R36.H1_H1 ;  /* 0x30000024ff247230 */ /* 0x000fe40000004100 */
[C---:B------:R-:W-:Y:S01]  /*d7a0*/  FMUL.FTZ R33, R41.reuse, R39 ;  /* 0x0000002729217220 */ /* 0x040fe20000410000 */
[----:B------:R-:W-:Y:S01]  /*d7b0*/  F2FP.F16.E4M3.UNPACK_B R31, R14.H1 ;  /* 0x0000000eff1f723e */ /* 0x000fe200030006ff */
[-C--:B------:R-:W-:Y:S01]  /*d7c0*/  FMUL.FTZ R38, R41, R35.reuse ;  /* 0x0000002329267220 */ /* 0x080fe20000410000 */
[----:B------:R-:W-:Y:S02]  /*d7d0*/  HADD2.F32 R40, -RZ, R37.H0_H0 ;  /* 0x20000025ff287230 */ /* 0x000fe40000004100 */
[----:B------:R-:W-:Y:S01]  /*d7e0*/  FFMA.FTZ R41, R36, R35, -R33 ;  /* 0x0000002324297223 */ /* 0x000fe20000010821 */
[----:B------:R-:W-:-:S02]  /*d7f0*/  HADD2.F32 R33, -RZ, R43.H0_H0 ;  /* 0x2000002bff217230 */ /* 0x000fc40000004100 */
[----:B------:R-:W-:Y:S01]  /*d800*/  FFMA.FTZ R39, R36, R39, R38 ;  /* 0x0000002724277223 */ /* 0x000fe20000010026 */
[--C-:B------:R-:W-:Y:S02]  /*d810*/  HADD2.F32 R36, -RZ, R31.reuse.H0_H0 ;  /* 0x2000001fff247230 */ /* 0x100fe40000004100 */
[----:B------:R-:W-:Y:S02]  /*d820*/  HADD2.F32 R38, -RZ, R31.H1_H1 ;  /* 0x3000001fff267230 */ /* 0x000fe40000004100 */
[C---:B------:R-:W-:Y:S01]  /*d830*/  FMUL.FTZ R60, R33.reuse, R40 ;  /* 0x00000028213c7220 */ /* 0x040fe20000410000 */
[----:B------:R-:W-:Y:S02]  /*d840*/  HADD2.F32 R31, -RZ, R29.H0_H0 ;  /* 0x2000001dff1f7230 */ /* 0x000fe40000004100 */
[----:B------:R-:W-:Y:S01]  /*d850*/  FMUL.FTZ R62, R33, R36 ;  /* 0x00000024213e7220 */ /* 0x000fe20000410000 */
[----:B------:R-:W-:Y:S01]  /*d860*/  HADD2.F32 R42, -RZ, R37.H1_H1 ;  /* 0x30000025ff2a7230 */ /* 0x000fe20000004100 */
[----:B------:R-:W-:Y:S01]  /*d870*/  F2FP.F16.E4M3.UNPACK_B R33, R14 ;  /* 0x0000000eff21723e */ /* 0x000fe200020006ff */
        /* <DEDUP_REMOVED lines=11> */
[--C-:B------:R-:W-:Y:S02]  /*d930*/  HADD2.F32 R29, -RZ, R6.reuse.H0_H0 ;  /* 0x20000006ff1d7230 */ /* 0x100fe40000004100 */
        /* <DEDUP_REMOVED lines=9> */
[----:B------:R-:W-:Y:S01]  /*d9d0*/  FMUL.FTZ R38, R31, R33 ;  /* 0x000000211f267220 */ /* 0x000fe20000410000 */
[C---:B------:R-:W-:Y:S01]  /*d9e0*/  FFMA.FTZ R29, R6.reuse, R36, R29 ;  /* 0x00000024061d7223 */ /* 0x040fe2000001001d */
[----:B------:R-:W-:Y:S01]  /*d9f0*/  FFMA.FTZ R43, R6, R35, -R43 ;  /* 0x00000023062b7223 */ /* 0x000fe2000001082b */
[C---:B------:R-:W-:Y:S01]  /*da00*/  FFMA.FTZ R36, R4.reuse, R33, -R45 ;  /* 0x0000002104247223 */ /* 0x040fe2000001082d */
[----:B------:R-:W-:Y:S01]  /*da10*/  FFMA.FTZ R38, R4, R37, R38 ;  /* 0x0000002504267223 */ /* 0x000fe20000010026 */
[----:B------:R-:W-:Y:S02]  /*da20*/  F2FP.SATFINITE.E4M3.F32.PACK_AB_MERGE_C R4, R8, R5, RZ ;  /* 0x000000050804723e */ /* 0x000fe400048070ff */
        /* <DEDUP_REMOVED lines=15> */
.L_x_7901:
[----:B------:R-:W-:Y:S05]  /*db20*/  BSYNC B1 ;  /* 0x0000000000017941 */ /* 0x000fea0003800000 */
.L_x_7900:
[----:B------:R-:W-:Y:S05]  /*db30*/  @P0 BRA `(.L_x_7892) ;  /* 0x0000000800e80947 */ /* 0x000fea0003800000 */
[----:B------:R-:W2:Y:S01]  /*db40*/  LDL R51, [R1+0x60] ;  /* 0x0000600001337983 */ /* 0x000ea20000100800 */
[----:B-1----:R-:W-:Y:S01]  /*db50*/  IMAD.IADD R4, R16, 0x1, R3 ;  /* 0x0000000110047824 */ /* 0x002fe200078e0203 */
[----:B------:R-:W-:-:S04]  /*db60*/  SHF.R.U32.HI R5, RZ, 0x3, R197 ;  /* 0x00000003ff057819 */ /* 0x000fc800000116c5 */
[----:B------:R-:W-:-:S04]  /*db70*/  LOP3.LUT R3, R197, 0x70, R4, 0xf8, !PT ;  /* 0x00000070c5037812 */ /* 0x000fc800078ef804 */
[----:B------:R-:W-:-:S04]  /*db80*/  LOP3.LUT R3, R3, R5, RZ, 0x3c, !PT ;  /* 0x0000000503037212 */ /* 0x000fc800078e3cff */
[----:B------:R-:W-:-:S05]  /*db90*/  IADD3 R3, R18, R3, R204 ;  /* 0x0000000312037210 */ /* 0x000fca0007ffe0cc */
[----:B------:R-:W1:Y:S01]  /*dba0*/  LDS.128 R8, [R3+0x14400] ;  /* 0x0144000003087984 */ /* 0x000e620000000c00 */
[----:B------:R-:W-:Y:S02]  /*dbb0*/  F2FP.F16.E4M3.UNPACK_B R45, R21.H1 ;  /* 0x00000015ff2d723e */ /* 0x000fe400030006ff */
[----:B------:R-:W-:-:S03]  /*dbc0*/  F2FP.F16.E4M3.UNPACK_B R42, R12.H1 ;  /* 0x0000000cff2a723e */ /* 0x000fc600030006ff */
[----:B------:R-:W-:Y:S02]  /*dbd0*/  HADD2.F32 R47, -RZ, R45.H0_H0 ;  /* 0x2000002dff2f7230 */ /* 0x000fe40000004100 */
[----:B------:R-:W-:Y:S01]  /*dbe0*/  HADD2.F32 R43, -RZ, R42.H0_H0 ;  /* 0x2000002aff2b7230 */ /* 0x000fe20000004100 */
[----:B------:R-:W-:Y:S02]  /*dbf0*/  F2FP.F16.E4M3.UNPACK_B R44, R21 ;  /* 0x00000015ff2c723e */ /* 0x000fe400020006ff */
[----:B------:R-:W-:Y:S02]  /*dc00*/  F2FP.F16.E4M3.UNPACK_B R21, R12 ;  /* 0x0000000cff15723e */ /* 0x000fe400020006ff */
[----:B------:R-:W-:Y:S02]  /*dc10*/  F2FP.F16.E4M3.UNPACK_B R48, R15.H1 ;  /* 0x0000000fff30723e */ /* 0x000fe400030006ff */
[-C--:B-1----:R-:W-:Y:S02]  /*dc20*/  F2FP.F16.E4M3.UNPACK_B R36, R8.reuse.H1 ;  /* 0x00000008ff24723e */ /* 0x082fe400030006ff */
[----:B------:R-:W-:-:S02]  /*dc30*/  F2FP.F16.E4M3.UNPACK_B R35, R8 ;  /* 0x00000008ff23723e */ /* 0x000fc400020006ff */
[-C--:B------:R-:W-:Y:S02]  /*dc40*/  F2FP.F16.E4M3.UNPACK_B R39, R10.reuse ;  /* 0x0000000aff27723e */ /* 0x080fe400020006ff */
[----:B------:R-:W-:Y:S02]  /*dc50*/  F2FP.F16.E4M3.UNPACK_B R40, R10.H1 ;  /* 0x0000000aff28723e */ /* 0x000fe400030006ff */
[----:B------:R-:W-:Y:S02]  /*dc60*/  F2FP.F16.E4M3.UNPACK_B R41, R11.H1 ;  /* 0x0000000bff29723e */ /* 0x000fe400030006ff */
[-C--:B0-----:R-:W-:Y:S02]  /*dc70*/  F2FP.F16.E4M3.UNPACK_B R37, R9.reuse ;  /* 0x00000009ff25723e */ /* 0x081fe400020006ff */
[----:B------:R-:W-:Y:S01]  /*dc80*/  F2FP.F16.E4M3.UNPACK_B R38, R9.H1 ;  /* 0x00000009ff26723e */ /* 0x000fe200030006ff */
[----:B------:R-:W-:Y:S02]  /*dc90*/  HADD2.F32 R46, -RZ, R44.H1_H1 ;  /* 0x3000002cff2e7230 */ /* 0x000fe40000004100 */
[----:B------:R-:W-:-:S02]  /*dca0*/  HADD2.F32 R50, -RZ, R48.H0_H0 ;  /* 0x20000030ff327230 */ /* 0x000fc40000004100 */
[----:B------:R-:W-:Y:S01]  /*dcb0*/  HADD2.F32 R49, -RZ, R48.H1_H1 ;  /* 0x30000030ff317230 */ /* 0x000fe20000004100 */
[----:B--2---:R-:W0:Y:S02]  /*dcc0*/  LDS.128 R4, [R51+0x14400] ;  /* 0x0144000033047984 */ /* 0x004e240000000c00 */
[-C--:B0-----:R-:W-:Y:S02]  /*dcd0*/  F2FP.F16.E4M3.UNPACK_B R28, R4.reuse ;  /* 0x00000004ff1c723e */ /* 0x081fe400020006ff */
[----:B------:R-:W-:Y:S01]  /*dce0*/  F2FP.F16.E4M3.UNPACK_B R29, R4.H1 ;  /* 0x00000004ff1d723e */ /* 0x000fe200030006ff */
[----:B------:R-:W-:Y:S01]  /*dcf0*/  HADD2.F32 R4, -RZ, R36.H0_H0 ;  /* 0x20000024ff047230 */ /* 0x000fe20000004100 */
[-C--:B------:R-:W-:Y:S02]  /*dd00*/  F2FP.F16.E4M3.UNPACK_B R30, R5.reuse ;  /* 0x00000005ff1e723e */ /* 0x080fe400020006ff */
[----:B------:R-:W-:Y:S01]  /*dd10*/  F2FP.F16.E4M3.UNPACK_B R31, R5.H1 ;  /* 0x00000005ff1f723e */ /* 0x000fe200030006ff */
[----:B------:R-:W-:-:S02]  /*dd20*/  HADD2.F32 R5, -RZ, R29.H0_H0 ;  /* 0x2000001dff057230 */ /* 0x000fc40000004100 */
[-C--:B------:R-:W-:Y:S01]  /*dd30*/  FMUL.FTZ R8, R47, R4.reuse ;  /* 0x000000042f087220 */ /* 0x080fe20000410000 */
[C---:B------:R-:W-:Y:S01]  /*dd40*/  FMUL.FTZ R10, R43.reuse, R4 ;  /* 0x000000042b0a7220 */ /* 0x040fe20000410000 */
[-C--:B------:R-:W-:Y:S02]  /*dd50*/  F2FP.F16.E4M3.UNPACK_B R32, R6.reuse ;  /* 0x00000006ff20723e */ /* 0x080fe400020006ff */
[----:B------:R-:W-:Y:S01]  /*dd60*/  F2FP.F16.E4M3.UNPACK_B R33, R6.H1 ;  /* 0x00000006ff21723e */ /* 0x000fe200030006ff */
[----:B------:R-:W-:Y:S01]  /*dd70*/  FFMA.FTZ R4, R43, R5, -R8 ;  /* 0x000000052b047223 */ /* 0x000fe20000010808 */
[----:B------:R-:W-:Y:S01]  /*dd80*/  F2FP.F16.E4M3.UNPACK_B R6, R7 ;  /* 0x00000007ff06723e */ /* 0x000fe200020006ff */
[----:B------:R-:W-:Y:S01]  /*dd90*/  FFMA.FTZ R5, R47, R5, R10 ;  /* 0x000000052f057223 */ /* 0x000fe2000001000a */
[----:B------:R-:W-:Y:S01]  /*dda0*/  F2FP.F16.E4M3.UNPACK_B R26, R7.H1 ;  /* 0x00000007ff1a723e */ /* 0x000fe200030006ff */
[----:B------:R-:W-:Y:S01]  /*ddb0*/  HADD2.F32 R47, -RZ, R45.H1_H1 ;  /* 0x3000002dff2f7230 */ /* 0x000fe20000004100 */
[----:B------:R-:W-:Y:S01]  /*ddc0*/  F2FP.F16.E4M3.UNPACK_B R7, R11 ;  /* 0x0000000bff07723e */ /* 0x000fe200020006ff */
[----:B------:R-:W-:-:S02]  /*ddd0*/  HADD2.F32 R36, -RZ, R36.H1_H1 ;  /* 0x30000024ff247230 */ /* 0x000fc40000004100 */
[----:B------:R-:W-:Y:S02]  /*dde0*/  HADD2.F32 R11, -RZ, R42.H1_H1 ;  /* 0x3000002aff0b7230 */ /* 0x000fe40000004100 */
[----:B------:R-:W-:Y:S02]  /*ddf0*/  HADD2.F32 R45, -RZ, R44.H0_H0 ;  /* 0x2000002cff2d7230 */ /* 0x000fe40000004100 */
[----:B------:R-:W-:Y:S02]  /*de00*/  HADD2.F32 R8, -RZ, R35.H0_H0 ;  /* 0x20000023ff087230 */ /* 0x000fe40000004100 */
[-C--:B------:R-:W-:Y:S01]  /*de10*/  FMUL.FTZ R10, R47, R36.reuse ;  /* 0x000000242f0a7220 */ /* 0x080fe20000410000 */
[----:B------:R-:W-:Y:S02]  /*de20*/  HADD2.F32 R29, -RZ, R29.H1_H1 ;  /* 0x3000001dff1d7230 */ /* 0x000fe40000004100 */
[----:B------:R-:W-:Y:S02]  /*de30*/  HADD2.F32 R43, -RZ, R21.H0_H0 ;  /* 0x20000015ff2b7230 */ /* 0x000fe40000004100 */
[----:B------:R-:W-:Y:S01]  /*de40*/  FMUL.FTZ R42, R11, R36 ;  /* 0x000000240b2a7220 */ /* 0x000fe20000410000 */
[----:B------:R-:W-:-:S02]  /*de50*/  HADD2.F32 R9, -RZ, R28.H0_H0 ;  /* 0x2000001cff097230 */ /* 0x000fc40000004100 */
[-C--:B------:R-:W-:Y:S01]  /*de60*/  FMUL.FTZ R12, R45, R8.reuse ;  /* 0x000000082d0c7220 */ /* 0x080fe20000410000 */
[-C--:B------:R-:W-:Y:S01]  /*de70*/  FFMA.FTZ R11, R11, R29.reuse, -R10 ;  /* 0x0000001d0b0b7223 */ /* 0x080fe2000001080a */
[----:B------:R-:W-:Y:S01]  /*de80*/  FMUL.FTZ R36, R43, R8 ;  /* 0x000000082b247220 */ /* 0x000fe20000410000 */
[----:B------:R-:W-:Y:S01]  /*de90*/  FFMA.FTZ R10, R47, R29, R42 ;  /* 0x0000001d2f0a7223 */ /* 0x000fe2000001002a */
[----:B------:R-:W-:Y:S01]  /*dea0*/  F2FP.F16.E4M3.UNPACK_B R42, R0.H1 ;  /* 0x00000000ff2a723e */ /* 0x000fe200030006ff */
[-C--:B------:R-:W-:Y:S01]  /*deb0*/  FFMA.FTZ R8, R43, R9.reuse, -R12 ;  /* 0x000000092b087223 */ /* 0x080fe2000001080c */
[----:B------:R-:W-:Y:S01]  /*dec0*/  FFMA.FTZ R9, R45, R9, R36 ;  /* 0x000000092d097223 */ /* 0x000fe20000010024 */
[----:B------:R-:W-:Y:S02]  /*ded0*/  HADD2.F32 R35, -RZ, R35.H1_H1 ;  /* 0x30000023ff237230 */ /* 0x000fe40000004100 */
[----:B------:R-:W-:Y:S02]  /*dee0*/  HADD2.F32 R36, -RZ, R21.H1_H1 ;  /* 0x30000015ff247230 */ /* 0x000fe40000004100 */
[----:B------:R-:W-:-:S02]  /*def0*/  HADD2.F32 R21, -RZ, R38.H0_H0 ;  /* 0x20000026ff157230 */ /* 0x000fc40000004100 */
[----:B------:R-:W-:Y:S02]  /*df00*/  HADD2.F32 R44, -RZ, R42.H0_H0 ;  /* 0x2000002aff2c7230 */ /* 0x000fe40000004100 */
[-C--:B------:R-:W-:Y:S01]  /*df10*/  FMUL.FTZ R29, R46, R35.reuse ;  /* 0x000000232e1d7220 */ /* 0x080fe20000410000 */
[----:B------:R-:W-:Y:S02]  /*df20*/  HADD2.F32 R28, -RZ, R28.H1_H1 ;  /* 0x3000001cff1c7230 */ /* 0x000fe40000004100 */
[----:B------:R-:W-:Y:S01]  /*df30*/  FMUL.FTZ R35, R36, R35 ;  /* 0x0000002324237220 */ /* 0x000fe20000410000 */
[-C--:B------:R-:W-:Y:S01]  /*df40*/  FMUL.FTZ R43, R50, R21.reuse ;  /* 0x00000015322b7220 */ /* 0x080fe20000410000 */
[----:B------:R-:W-:Y:S01]  /*df50*/  FMUL.FTZ R45, R44, R21 ;  /* 0x000000152c2d7220 */ /* 0x000fe20000410000 */
[----:B------:R-:W-:Y:S02]  /*df60*/  HADD2.F32 R12, -RZ, R31.H0_H0 ;  /* 0x2000001fff0c7230 */ /* 0x000fe40000004100 */
[-C--:B------:R-:W-:Y:S01]  /*df70*/  FFMA.FTZ R21, R36, R28.reuse, -R29 ;  /* 0x0000001c24157223 */ /* 0x080fe2000001081d */
[----:B------:R-:W-:Y:S01]  /*df80*/  FFMA.FTZ R28, R46, R28, R35 ;  /* 0x0000001c2e1c7223 */ /* 0x000fe20000010023 */
[----:B------:R-:W-:Y:S01]  /*df90*/  F2FP.F16.E4M3.UNPACK_B R46, R15 ;  /* 0x0000000fff2e723e */ /* 0x000fe200020006ff */
[----:B------:R-:W-:Y:S01]  /*dfa0*/  HADD2.F32 R47, -RZ, R42.H1_H1 ;  /* 0x3000002aff2f7230 */ /* 0x000fe20000004100 */
[----:B------:R-:W-:Y:S01]  /*dfb0*/  F2FP.F16.E4M3.UNPACK_B R35, R0 ;  /* 0x00000000ff23723e */ /* 0x000fe200020006ff */
[----:B------:R-:W-:-:S02]  /*dfc0*/  HADD2.F32 R38, -RZ, R38.H1_H1 ;  /* 0x30000026ff267230 */ /* 0x000fc40000004100 */
[-C--:B------:R-:W-:Y:S01]  /*dfd0*/  FFMA.FTZ R43, R44, R12.reuse, -R43 ;  /* 0x0000000c2c2b7223 */ /* 0x080fe2000001082b */
[----:B------:R-:W-:Y:S01]  /*dfe0*/  FFMA.FTZ R45, R50, R12, R45 ;  /* 0x0000000c322d7223 */ /* 0x000fe2000001002d */
[----:B------:R-:W-:Y:S02]  /*dff0*/  HADD2.F32 R31, -RZ, R31.H1_H1 ;  /* 0x3000001fff1f7230 */ /* 0x000fe40000004100 */
[----:B------:R-:W-:Y:S02]  /*e000*/  HADD2.F32 R48, -RZ, R46.H0_H0 ;  /* 0x2000002eff307230 */ /* 0x000fe40000004100 */
[-C--:B------:R-:W-:Y:S01]  /*e010*/  FMUL.FTZ R42, R47, R38.reuse ;  /* 0x000000262f2a7220 */ /* 0x080fe20000410000 */
[----:B------:R-:W-:Y:S02]  /*e020*/  HADD2.F32 R12, -RZ, R37.H0_H0 ;  /* 0x20000025ff0c7230 */ /* 0x000fe40000004100 */
[----:B------:R-:W-:Y:S02]  /*e030*/  HADD2.F32 R44, -RZ, R35.H0_H0 ;  /* 0x20000023ff2c7230 */ /* 0x000fe40000004100 */
[----:B------:R-:W-:Y:S01]  /*e040*/  FMUL.FTZ R36, R49, R38 ;  /* 0x0000002631247220 */ /* 0x000fe20000410000 */
[----:B------:R-:W-:-:S02]  /*e050*/  HADD2.F32 R0, -RZ, R30.H0_H0 ;  /* 0x2000001eff007230 */ /* 0x000fc40000004100 */
[-C--:B------:R-:W-:Y:S01]  /*e060*/  FMUL.FTZ R15, R48, R12.reuse ;  /* 0x0000000c300f7220 */ /* 0x080fe20000410000 */
[----:B------:R-:W-:Y:S01]  /*e070*/  FFMA.FTZ R42, R49, R31, R42 ;  /* 0x0000001f312a7223 */ /* 0x000fe2000001002a */
[C---:B------:R-:W-:Y:S01]  /*e080*/  FMUL.FTZ R29, R44.reuse, R12 ;  /* 0x0000000c2c1d7220 */ /* 0x040fe20000410000 */
[----:B------:R-:W-:Y:S01]  /*e090*/  F2FP.F16.E4M3.UNPACK_B R49, R20.H1 ;  /* 0x00000014ff31723e */ /* 0x000fe200030006ff */
[-C--:B------:R-:W-:Y:S01]  /*e0a0*/  FFMA.FTZ R15, R44, R0.reuse, -R15 ;  /* 0x000000002c0f7223 */ /* 0x080fe2000001080f */
[----:B------:R-:W-:Y:S01]  /*e0b0*/  F2FP.F16.E4M3.UNPACK_B R44, R13.H1 ;  /* 0x0000000dff2c723e */ /* 0x000fe200030006ff */
[----:B------:R-:W-:Y:S01]  /*e0c0*/  FFMA.FTZ R29, R48, R0, R29 ;  /* 0x00000000301d7223 */ /* 0x000fe2000001001d */
[----:B------:R-:W-:Y:S02]  /*e0d0*/  HADD2.F32 R48, -RZ, R46.H1_H1 ;  /* 0x3000002eff307230 */ /* 0x000fe40000004100 */
[----:B------:R-:W-:Y:S02]  /*e0e0*/  HADD2.F32 R37, -RZ, R37.H1_H1 ;  /* 0x30000025ff257230 */ /* 0x000fe40000004100 */
[----:B------:R-:W-:Y:S01]  /*e0f0*/  FFMA.FTZ R38, R47, R31, -R36 ;  /* 0x0000001f2f267223 */ /* 0x000fe20000010824 */
[----:B------:R-:W-:-:S02]  /*e100*/  HADD2.F32 R50, -RZ, R49.H0_H0 ;  /* 0x20000031ff327230 */ /* 0x000fc40000004100 */
[----:B------:R-:W-:Y:S02]  /*e110*/  HADD2.F32 R12, -RZ, R40.H0_H0 ;  /* 0x20000028ff0c7230 */ /* 0x000fe40000004100 */
[----:B------:R-:W-:Y:S02]  /*e120*/  HADD2.F32 R36, -RZ, R35.H1_H1 ;  /* 0x30000023ff247230 */ /* 0x000fe40000004100 */
[----:B------:R-:W-:Y:S01]  /*e130*/  FMUL.FTZ R31, R48, R37 ;  /* 0x00000025301f7220 */ /* 0x000fe20000410000 */
[----:B------:R-:W-:Y:S02]  /*e140*/  HADD2.F32 R30, -RZ, R30.H1_H1 ;  /* 0x3000001eff1e7230 */ /* 0x000fe40000004100 */
[----:B------:R-:W-:Y:S01]  /*e150*/  FMUL.FTZ R35, R50, R12 ;  /* 0x0000000c32237220 */ /* 0x000fe20000410000 */
[----:B------:R-:W-:Y:S02]  /*e160*/  HADD2.F32 R46, -RZ, R44.H0_H0 ;  /* 0x2000002cff2e7230 */ /* 0x000fe40000004100 */
[----:B------:R-:W-:-:S02]  /*e170*/  HADD2.F32 R0, -RZ, R33.H0_H0 ;  /* 0x20000021ff007230 */ /* 0x000fc40000004100 */
[C---:B------:R-:W-:Y:S01]  /*e180*/  FMUL.FTZ R37, R36.reuse, R37 ;  /* 0x0000002524257220 */ /* 0x040fe20000410000 */
[----:B------:R-:W-:Y:S01]  /*e190*/  FFMA.FTZ R36, R36, R30, -R31 ;  /* 0x0000001e24247223 */ /* 0x000fe2000001081f */
[C---:B------:R-:W-:Y:S01]  /*e1a0*/  FMUL.FTZ R47, R46.reuse, R12 ;  /* 0x0000000c2e2f7220 */ /* 0x040fe20000410000 */
[----:B------:R-:W-:Y:S02]  /*e1b0*/  HADD2.F32 R49, -RZ, R49.H1_H1 ;  /* 0x30000031ff317230 */ /* 0x000fe40000004100 */
[----:B------:R-:W-:Y:S01]  /*e1c0*/  FFMA.FTZ R35, R46, R0, -R35 ;  /* 0x000000002e237223 */ /* 0x000fe20000010823 */
[----:B------:R-:W-:Y:S01]  /*e1d0*/  HADD2.F32 R40, -RZ, R40.H1_H1 ;  /* 0x30000028ff287230 */ /* 0x000fe20000004100 */
[----:B------:R-:W-:Y:S01]  /*e1e0*/  F2FP.F16.E4M3.UNPACK_B R46, R20 ;  /* 0x00000014ff2e723e */ /* 0x000fe200020006ff */
[----:B------:R-:W-:Y:S02]  /*e1f0*/  HADD2.F32 R31, -RZ, R44.H1_H1 ;  /* 0x3000002cff1f7230 */ /* 0x000fe40000004100 */
[----:B------:R-:W-:Y:S01]  /*e200*/  FFMA.FTZ R30, R48, R30, R37 ;  /* 0x0000001e301e7223 */ /* 0x000fe20000010025 */
[----:B------:R-:W-:Y:S01]  /*e210*/  FFMA.FTZ R47, R50, R0, R47 ;  /* 0x00000000322f7223 */ /* 0x000fe2000001002f */
[----:B------:R-:W-:Y:S01]  /*e220*/  HADD2.F32 R33, -RZ, R33.H1_H1 ;  /* 0x30000021ff217230 */ /* 0x000fe20000004100 */
        /* <DEDUP_REMOVED lines=8> */
[----:B------:R-:W-:Y:S02]  /*e2b0*/  HADD2.F32 R0, -RZ, R32.H0_H0 ;  /* 0x20000020ff007230 */ /* 0x000fe40000004100 */
[-C--:B------:R-:W-:Y:S01]  /*e2c0*/  FMUL.FTZ R13, R48, R12.reuse ;  /* 0x0000000c300d7220 */ /* 0x080fe20000410000 */
[----:B------:R-:W-:Y:S02]  /*e2d0*/  HADD2.F32 R46, -RZ, R46.H1_H1 ;  /* 0x3000002eff2e7230 */ /* 0x000fe40000004100 */
[----:B------:R-:W-:Y:S01]  /*e2e0*/  FMUL.FTZ R31, R20, R12 ;  /* 0x0000000c141f7220 */ /* 0x000fe20000410000 */
[----:B------:R-:W-:-:S02]  /*e2f0*/  HADD2.F32 R39, -RZ, R39.H1_H1 ;  /* 0x30000027ff277230 */ /* 0x000fc40000004100 */
[-C--:B------:R-:W-:Y:S01]  /*e300*/  FFMA.FTZ R13, R20, R0.reuse, -R13 ;  /* 0x00000000140d7223 */ /* 0x080fe2000001080d */
[----:B------:R-:W-:Y:S01]  /*e310*/  HADD2.F32 R20, -RZ, R37.H1_H1 ;  /* 0x30000025ff147230 */ /* 0x000fe20000004100 */
[----:B------:R-:W-:Y:S01]  /*e320*/  F2FP.F16.E4M3.UNPACK_B R37, R25.H1 ;  /* 0x00000019ff25723e */ /* 0x000fe200030006ff */
[----:B------:R-:W-:Y:S02]  /*e330*/  HADD2.F32 R32, -RZ, R32.H1_H1 ;  /* 0x30000020ff207230 */ /* 0x000fe40000004100 */
[-C--:B------:R-:W-:Y:S01]  /*e340*/  FMUL.FTZ R33, R46, R39.reuse ;  /* 0x000000272e217220 */ /* 0x080fe20000410000 */
[----:B------:R-:W-:Y:S01]  /*e350*/  FFMA.FTZ R31, R48, R0, R31 ;  /* 0x00000000301f7223 */ /* 0x000fe2000001001f */
[----:B------:R-:W-:Y:S01]  /*e360*/  F2FP.F16.E4M3.UNPACK_B R0, R14.H1 ;  /* 0x0000000eff00723e */ /* 0x000fe200030006ff */
[C---:B------:R-:W-:Y:S01]  /*e370*/  FMUL.FTZ R39, R20.reuse, R39 ;  /* 0x0000002714277220 */ /* 0x040fe20000410000 */
[----:B------:R-:W-:Y:S02]  /*e380*/  HADD2.F32 R50, -RZ, R37.H0_H0 ;  /* 0x20000025ff327230 */ /* 0x000fe40000004100 */
[----:B------:R-:W-:Y:S01]  /*e390*/  FFMA.FTZ R20, R20, R32, -R33 ;  /* 0x0000002014147223 */ /* 0x000fe20000010821 */
[----:B------:R-:W-:-:S02]  /*e3a0*/  HADD2.F32 R12, -RZ, R41.H0_H0 ;  /* 0x20000029ff0c7230 */ /* 0x000fc40000004100 */
[----:B------:R-:W-:Y:S01]  /*e3b0*/  FFMA.FTZ R32, R46, R32, R39 ;  /* 0x000000202e207223 */ /* 0x000fe20000010027 */
[--C-:B------:R-:W-:Y:S02]  /*e3c0*/  HADD2.F32 R46, -RZ, R0.reuse.H0_H0 ;  /* 0x20000000ff2e7230 */ /* 0x100fe40000004100 */
[----:B------:R-:W-:Y:S02]  /*e3d0*/  HADD2.F32 R48, -RZ, R0.H1_H1 ;  /* 0x30000000ff307230 */ /* 0x000fe40000004100 */
[----:B------:R-:W-:Y:S01]  /*e3e0*/  FMUL.FTZ R33, R50, R12 ;  /* 0x0000000c32217220 */ /* 0x000fe20000410000 */
[----:B------:R-:W-:Y:S02]  /*e3f0*/  HADD2.F32 R0, -RZ, R26.H0_H0 ;  /* 0x2000001aff007230 */ /* 0x000fe40000004100 */
[----:B------:R-:W-:Y:S02]  /*e400*/  HADD2.F32 R52, -RZ, R37.H1_H1 ;  /* 0x30000025ff347230 */ /* 0x000fe40000004100 */
[----:B------:R-:W-:-:S02]  /*e410*/  HADD2.F32 R41, -RZ, R41.H1_H1 ;  /* 0x30000029ff297230 */ /* 0x000fc40000004100 */
[C---:B------:R-:W-:Y:S01]  /*e420*/  FMUL.FTZ R37, R46.reuse, R12 ;  /* 0x0000000c2e257220 */ /* 0x040fe20000410000 */
[----:B------:R-:W-:Y:S01]  /*e430*/  FFMA.FTZ R46, R46, R0, -R33 ;  /* 0x000000002e2e7223 */ /* 0x000fe20000010821 */
[----:B------:R-:W-:Y:S01]  /*e440*/  HADD2.F32 R26, -RZ, R26.H1_H1 ;  /* 0x3000001aff1a7230 */ /* 0x000fe20000004100 */
[----:B------:R-:W-:Y:S01]  /*e450*/  F2FP.F16.E4M3.UNPACK_B R12, R14 ;  /* 0x0000000eff0c723e */ /* 0x000fe200020006ff */
[-C--:B------:R-:W-:Y:S01]  /*e460*/  FMUL.FTZ R33, R52, R41.reuse ;  /* 0x0000002934217220 */ /* 0x080fe20000410000 */
[----:B------:R-:W-:Y:S01]  /*e470*/  FMUL.FTZ R39, R48, R41 ;  /* 0x0000002930277220 */ /* 0x000fe20000410000 */
[----:B------:R-:W-:Y:S01]  /*e480*/  F2FP.F16.E4M3.UNPACK_B R25, R25 ;  /* 0x00000019ff19723e */ /* 0x000fe200020006ff */
[----:B------:R-:W-:Y:S01]  /*e490*/  FFMA.FTZ R14, R50, R0, R37 ;  /* 0x00000000320e7223 */ /* 0x000fe20000010025 */
[-C--:B------:R-:W-:Y:S01]  /*e4a0*/  FFMA.FTZ R41, R48, R26.reuse, -R33 ;  /* 0x0000001a30297223 */ /* 0x080fe20000010821 */
[----:B------:R-:W-:Y:S01]  /*e4b0*/  FFMA.FTZ R49, R52, R26, R39 ;  /* 0x0000001a34317223 */ /* 0x000fe20000010027 */
[----:B------:R-:W-:-:S02]  /*e4c0*/  HADD2.F32 R26, -RZ, R12.H0_H0 ;  /* 0x2000000cff1a7230 */ /* 0x000fc40000004100 */
[----:B------:R-:W-:Y:S02]  /*e4d0*/  HADD2.F32 R48, -RZ, R12.H1_H1 ;  /* 0x3000000cff307230 */ /* 0x000fe40000004100 */
[----:B------:R-:W-:Y:S02]  /*e4e0*/  HADD2.F32 R50, -RZ, R25.H0_H0 ;  /* 0x20000019ff327230 */ /* 0x000fe40000004100 */
[----:B------:R-:W-:Y:S02]  /*e4f0*/  HADD2.F32 R12, -RZ, R7.H0_H0 ;  /* 0x20000007ff0c7230 */ /* 0x000fe40000004100 */
[----:B------:R-:W-:Y:S02]  /*e500*/  HADD2.F32 R52, -RZ, R25.H1_H1 ;  /* 0x30000019ff347230 */ /* 0x000fe40000004100 */
[----:B------:R-:W-:Y:S02]  /*e510*/  HADD2.F32 R7, -RZ, R7.H1_H1 ;  /* 0x30000007ff077230 */ /* 0x000fe40000004100 */
[----:B------:R-:W-:Y:S01]  /*e520*/  FMUL.FTZ R25, R50, R12 ;  /* 0x0000000c32197220 */ /* 0x000fe20000410000 */
[----:B------:R-:W-:-:S02]  /*e530*/  HADD2.F32 R0, -RZ, R6.H0_H0 ;  /* 0x20000006ff007230 */ /* 0x000fc40000004100 */
[----:B------:R-:W-:Y:S01]  /*e540*/  FMUL.FTZ R33, R26, R12 ;  /* 0x0000000c1a217220 */ /* 0x000fe20000410000 */
[----:B------:R-:W-:Y:S02]  /*e550*/  HADD2.F32 R6, -RZ, R6.H1_H1 ;  /* 0x30000006ff067230 */ /* 0x000fe40000004100 */
[-C--:B------:R-:W-:Y:S01]  /*e560*/  FMUL.FTZ R37, R52, R7.reuse ;  /* 0x0000000734257220 */ /* 0x080fe20000410000 */
[----:B------:R-:W-:Y:S01]  /*e570*/  FMUL.FTZ R39, R48, R7 ;  /* 0x0000000730277220 */ /* 0x000fe20000410000 */
        /* <DEDUP_REMOVED lines=8> */
[----:B------:R-:W-:Y:S02]  /*e600*/  F2FP.SATFINITE.E4M3.F32.PACK_AB_MERGE_C R41, R41, R46, RZ ;  /* 0x0000002e2929723e */ /* 0x000fe400048070ff */
[----:B------:R-:W-:Y:S02]  /*e610*/  F2FP.SATFINITE.E4M3.F32.PACK_AB_MERGE_C R42, R42, R45, RZ ;  /* 0x0000002d2a2a723e */ /* 0x000fe400048070ff */
[----:B------:R-:W-:Y:S02]  /*e620*/  F2FP.SATFINITE.E4M3.F32.PACK_AB_MERGE_C R44, R44, R47, RZ ;  /* 0x0000002f2c2c723e */ /* 0x000fe400048070ff */
[----:B------:R-:W-:-:S02]  /*e630*/  F2FP.SATFINITE.E4M3.F32.PACK_AB_MERGE_C R11, R49, R14, RZ ;  /* 0x0000000e310b723e */ /* 0x000fc400048070ff */
[----:B------:R-:W-:Y:S02]  /*e640*/  F2FP.SATFINITE.E4M3.F32.PACK_AB_MERGE_C R4, R21, R8, R4 ;  /* 0x000000081504723e */ /* 0x000fe40004807004 */
[----:B------:R-:W-:Y:S02]  /*e650*/  F2FP.SATFINITE.E4M3.F32.PACK_AB_MERGE_C R8, R28, R9, R10 ;  /* 0x000000091c08723e */ /* 0x000fe4000480700a */
        /* <DEDUP_REMOVED lines=8> */
.L_x_7892:
[----:B------:R-:W-:Y:S05]  /*e6e0*/  BSYNC B0 ;  /* 0x0000000000007941 */ /* 0x000fea0003800000 */
.L_x_7881:
[----:B------:R-:W-:Y:S01]  /*e6f0*/  @!PT LDS RZ, [RZ] ;  /* 0x00000000fffff984 */ /* 0x000fe20000000800 */
[----:B------:R-:W-:Y:S01]  /*e700*/  @!PT LDS RZ, [RZ] ;  /* 0x00000000fffff984 */ /* 0x000fe20000000800 */
[----:B------:R-:W-:Y:S01]  /*e710*/  @!PT LDS RZ, [RZ] ;  /* 0x00000000fffff984 */ /* 0x000fe20000000800 */
[----:B------:R-:W-:Y:S01]  /*e720*/  @!PT LDS RZ, [RZ] ;  /* 0x00000000fffff984 */ /* 0x000fe20000000800 */
[----:B------:R4:W-:Y:S06]  /*e730*/  MEMBAR.ALL.CTA ;  /* 0x0000000000007992 */ /* 0x0009ec0000008000 */
[----:B----4-:R-:W4:Y:S01]  /*e740*/  FENCE.VIEW.ASYNC.S ;  /* 0x00000000000073c6 */ /* 0x010f220000000000 */
[----:B------:R-:W-:Y:S05]  /*e750*/  WARPSYNC.ALL ;  /* 0x0000000000007948 */ /* 0x000fea0003800000 */
[----:B----4-:R-:W-:Y:S06]  /*e760*/  BAR.SYNC.DEFER_BLOCKING 0xd, 0x100 ;  /* 0x0344000000007b1d */ /* 0x010fec0000010000 */
.L_x_7878:
[----:B------:R-:W-:-:S13]  /*e770*/  ISETP.NE.AND P0, PT, R195, 0x3, PT ;  /* 0x00000003c300780c */ /* 0x000fda0003f05270 */
[----:B------:R-:W-:Y:S05]  /*e780*/  @!P0 BRA `(.L_x_7902) ;  /* 0x0000000000048947 */ /* 0x000fea0003800000 */
[----:B------:R-:W-:Y:S01]  /*e790*/  BPT.TRAP 0x1 ;  /* 0x000000040000795c */ /* 0x000fe20000300000 */
.L_x_7902:
[----:B01-3--:R-:W-:Y:S01]  /*e7a0*/  IMAD R3, R194, 0x8, R18 ;  /* 0x00000008c2037824 */ /* 0x00bfe200078e0212 */
[----:B--2---:R-:W-:-:S04]  /*e7b0*/  SHF.L.U32 R4, R196, 0x1f, RZ ;  /* 0x0000001fc4047819 */ /* 0x004fc800000006ff */
[----:B------:R0:W1:Y:S01]  /*e7c0*/  SYNCS.PHASECHK.TRANS64.TRYWAIT P1, [R3+URZ+0x22830], R4 ;  /* 0x02283004030075a7 */ /* 0x000062000802017f */
[----:B------:R-:W-:Y:S05]  /*e7d0*/  @!P0 BRA `(.L_x_7903) ;  /* 0x0000000000048947 */ /* 0x000fea0003800000 */
[----:B------:R-:W-:Y:S01]  /*e7e0*/  BPT.TRAP 0x1 ;  /* 0x000000040000795c */ /* 0x000fe20000300000 */
.L_x_7903:
[----:B------:R-:W-:-:S05]  /*e7f0*/  VIADD R0, R18, 0x18400 ;  /* 0x0001840012007836 */ /* 0x000fca0000000000 */
[----:B------:R-:W-:-:S04]  /*e800*/  SHF.R.U32.HI R0, RZ, 0x4, R0 ;  /* 0x00000004ff007819 */ /* 0x000fc80000011600 */
[----:B------:R-:W-:-:S04]  /*e810*/  LOP3.LUT R0, R0, 0x3fff, RZ, 0xc0, !PT ;  /* 0x00003fff00007812 */ /* 0x000fc800078ec0ff */
[----:B------:R-:W-:-:S05]  /*e820*/  LOP3.LUT R0, R0, 0x10000, RZ, 0xfc, !PT ;  /* 0x0001000000007812 */ /* 0x000fca00078efcff */
[----:B------:R-:W-:Y:S01]  /*e830*/  IMAD R14, R194, 0x500, R0 ;  /* 0x00000500c20e7824 */ /* 0x000fe200078e0200 */
[----:B-1----:R-:W-:Y:S06]  /*e840*/  @P1 BRA `(.L_x_7904) ;  /* 0x0000000000081947 */ /* 0x002fec0003800000 */
[----:B------:R-:W1:Y:S02]  /*e850*/  SYNCS.PHASECHK.TRANS64.TRYWAIT P1, [R3+URZ+0x22830], R4 ;  /* 0x02283004030075a7 */ /* 0x000e64000802017f */
[----:B-1----:R-:W-:Y:S05]  /*e860*/  @!P1 BRA `(.L_x_7905) ;  /* 0x0000015800309947 */ /* 0x002fea0003800000 */
.L_x_7904:
[----:B01----:R-:W-:Y:S01]  /*e870*/  IMAD.MOV.U32 R4, RZ, RZ, R14 ;  /* 0x000000ffff047224 */ /* 0x003fe200078e000e */
[----:B------:R-:W-:Y:S05]  /*e880*/  WARPSYNC.ALL ;  /* 0x0000000000007948 */ /* 0x000fea0003800000 */
[----:B------:R-:W-:Y:S01]  /*e890*/  IMAD.MOV.U32 R5, RZ, RZ, 0x40000040 ;  /* 0x40000040ff057424 */ /* 0x000fe200078e00ff */
[----:B------:R-:W-:Y:S01]  /*e8a0*/  R2UR UR6, R4 ;  /* 0x00000000040672ca */ /* 0x000fe200000e0000 */
[----:B------:R-:W-:Y:S01]  /*e8b0*/  WARPGROUP.ARRIVE ;  /* 0x00000000000079c5 */ /* 0x000fe20000000000 */
[----:B------:R-:W-:Y:S01]  /*e8c0*/  LOP3.LUT R4, R34, 0x10000, RZ, 0xfc, !PT ;  /* 0x0001000022047812 */ /* 0x000fe200078efcff */
[----:B------:R-:W-:Y:S01]  /*e8d0*/  IMAD.MOV.U32 R7, RZ, RZ, 0x40000040 ;  /* 0x40000040ff077424 */ /* 0x000fe200078e00ff */
[C---:B------:R-:W-:Y:S01]  /*e8e0*/  R2UR UR7, R5.reuse ;  /* 0x00000000050772ca */ /* 0x040fe200000e0000 */
[----:B------:R-:W-:Y:S01]  /*e8f0*/  VIADD R8, R14, 0x200 ;  /* 0x000002000e087836 */ /* 0x000fe20000000000 */
[----:B------:R-:W-:Y:S01]  /*e900*/  R2UR UR4, R4 ;  /* 0x00000000040472ca */ /* 0x000fe200000e0000 */
[----:B------:R-:W-:Y:S01]  /*e910*/  IMAD.MOV.U32 R9, RZ, RZ, 0x40000040 ;  /* 0x40000040ff097424 */ /* 0x000fe200078e00ff */
[----:B------:R-:W-:Y:S01]  /*e920*/  R2UR UR5, R5 ;  /* 0x00000000050572ca */ /* 0x000fe200000e0000 */
[C---:B------:R-:W-:Y:S01]  /*e930*/  VIADD R10, R14.reuse, 0x400 ;  /* 0x000004000e0a7836 */ /* 0x040fe20000000000 */
[C---:B------:R-:W-:Y:S01]  /*e940*/  IADD3 R6, R14.reuse, 0x100, RZ ;  /* 0x000001000e067810 */ /* 0x040fe20007ffe0ff */
[----:B------:R-:W-:Y:S01]  /*e950*/  IMAD.MOV.U32 R11, RZ, RZ, 0x40000040 ;  /* 0x40000040ff0b7424 */ /* 0x000fe200078e00ff */
[----:B------:R-:W-:Y:S01]  /*e960*/  R2UR UR11, R7 ;  /* 0x00000000070b72ca */ /* 0x000fe200000e0000 */
[----:B------:R-:W-:Y:S01]  /*e970*/  VIADD R12, R14, 0x404 ;  /* 0x000004040e0c7836 */ /* 0x000fe20000000000 */
[----:B------:R-:W-:Y:S01]  /*e980*/  R2UR UR10, R6 ;  /* 0x00000000060a72ca */ /* 0x000fe200000e0000 */
[----:B------:R-:W-:Y:S01]  /*e990*/  IMAD.MOV.U32 R13, RZ, RZ, 0x40000040 ;  /* 0x40000040ff0d7424 */ /* 0x000fe200078e00ff */
[----:B------:R-:W-:Y:S01]  /*e9a0*/  R2UR UR8, R4 ;  /* 0x00000000040872ca */ /* 0x000fe200000e0000 */
[----:B------:R-:W-:Y:S01]  /*e9b0*/  IMAD.MOV.U32 R15, RZ, RZ, 0x40000040 ;  /* 0x40000040ff0f7424 */ /* 0x000fe200078e00ff */
[----:B------:R-:W-:-:S02]  /*e9c0*/  R2UR UR9, R5 ;  /* 0x00000000050972ca */ /* 0x000fc400000e0000 */
[----:B------:R-:W-:Y:S01]  /*e9d0*/  R2UR UR14, R8 ;  /* 0x00000000080e72ca */ /* 0x000fe200000e0000 */
[----:B------:R-:W-:Y:S01]  /*e9e0*/  QGMMA.64x32x32.F32.E4M3.E4M3 R92, gdesc[UR4], RZ, !UPT, gsb0 ;  /* 0x00600000045c79f3 */ /* 0x000fe2000c0008ff */
[----:B------:R-:W-:Y:S01]  /*e9f0*/  R2UR UR15, R9 ;  /* 0x00000000090f72ca */ /* 0x000fe200000e0000 */
[----:B------:R-:W-:Y:S01]  /*ea00*/  VIADD R8, R14, 0x2 ;  /* 0x000000020e087836 */ /* 0x000fe20000000000 */
[----:B------:R-:W-:Y:S01]  /*ea10*/  R2UR UR12, R4 ;  /* 0x00000000040c72ca */ /* 0x000fe200000e0000 */
[----:B------:R-:W-:Y:S01]  /*ea20*/  IMAD.MOV.U32 R9, RZ, RZ, 0x40000040 ;  /* 0x40000040ff097424 */ /* 0x000fe200078e00ff */
[----:B------:R-:W-:Y:S02]  /*ea30*/  R2UR UR13, R5 ;  /* 0x00000000050d72ca */ /* 0x000fe400000e0000 */
[----:B------:R-:W-:Y:S02]  /*ea40*/  IADD3 R6, R14, 0x300, RZ ;  /* 0x000003000e067810 */ /* 0x000fe40007ffe0ff */
[----:B------:R-:W-:Y:S01]  /*ea50*/  R2UR UR19, R7 ;  /* 0x00000000071372ca */ /* 0x000fe200000e0000 */
[----:B------:R-:W-:Y:S01]  /*ea60*/  IMAD.MOV.U32 R7, RZ, RZ, 0x40000040 ;  /* 0x40000040ff077424 */ /* 0x000fe200078e00ff */
[----:B------:R-:W-:-:S02]  /*ea70*/  R2UR UR18, R6 ;  /* 0x00000000061272ca */ /* 0x000fc400000e0000 */
[----:B------:R-:W-:Y:S02]  /*ea80*/  R2UR UR16, R4 ;  /* 0x00000000041072ca */ /* 0x000fe400000e0000 */
[----:B------:R-:W-:Y:S02]  /*ea90*/  R2UR UR17, R5 ;  /* 0x00000000051172ca */ /* 0x000fe400000e0000 */
[----:B------:R-:W-:Y:S01]  /*eaa0*/  R2UR UR22, R10 ;  /* 0x000000000a1672ca */ /* 0x000fe200000e0000 */
[----:B------:R-:W-:Y:S01]  /*eab0*/  VIADD R10, R14, 0x202 ;  /* 0x000002020e0a7836 */ /* 0x000fe20000000000 */
[----:B------:R-:W-:Y:S01]  /*eac0*/  R2UR UR23, R11 ;  /* 0x000000000b1772ca */ /* 0x000fe200000e0000 */
[----:B------:R-:W-:Y:S01]  /*ead0*/  IMAD.MOV.U32 R11, RZ, RZ, 0x40000040 ;  /* 0x40000040ff0b7424 */ /* 0x000fe200078e00ff */
[----:B------:R-:W-:Y:S02]  /*eae0*/  R2UR UR20, R4 ;  /* 0x00000000041472ca */ /* 0x000fe400000e0000 */
[----:B------:R-:W-:-:S02]  /*eaf0*/  R2UR UR21, R5 ;  /* 0x00000000051572ca */ /* 0x000fc400000e0000 */
[----:B------:R-:W-:Y:S02]  /*eb00*/  R2UR UR6, R8 ;  /* 0x00000000080672ca */ /* 0x000fe400000e0000 */
[----:B------:R-:W-:Y:S01]  /*eb10*/  R2UR UR7, R9 ;  /* 0x00000000090772ca */ /* 0x000fe200000e0000 */
[----:B------:R-:W-:Y:S01]  /*eb20*/  IMAD.MOV.U32 R9, RZ, RZ, 0x40000040 ;  /* 0x40000040ff097424 */ /* 0x000fe200078e00ff */
[C---:B------:R-:W-:Y:S02]  /*eb30*/  IADD3 R6, R14.reuse, 0x102, RZ ;  /* 0x000001020e067810 */ /* 0x040fe40007ffe0ff */
[----:B------:R-:W-:Y:S02]  /*eb40*/  IADD3 R8, R14, 0x402, RZ ;  /* 0x000004020e087810 */ /* 0x000fe40007ffe0ff */
[----:B------:R-:W-:Y:S01]  /*eb50*/  MOV R25, RZ ;  /* 0x000000ff00197202 */ /* 0x000fe20000000f00 */
[----:B------:R-:W-:Y:S02]  /*eb60*/  WARPGROUP.DEPBAR.LE gsb0, 0x0 ;  /* 0x00008000000079c5 */ /* 0x000fe40000010000 */
[----:B------:R-:W-:-:S06]  /*eb70*/  WARPGROUP.ARRIVE ;  /* 0x00000000000079c5 */ /* 0x000fcc0000000000 */
[----:B------:R-:W-:Y:S01]  /*eb80*/  QGMMA.64x32x32.F32.E4M3.E4M3 R76, gdesc[UR8], RZ, !UPT, gsb0 ;  /* 0x00600000084c79f3 */ /* 0x000fe2000c0008ff */
[----:B------:R-:W-:Y:S01]  /*eb90*/  R2UR UR10, R6 ;  /* 0x00000000060a72ca */ /* 0x000fe200000e0000 */
[----:B------:R-:W-:Y:S01]  /*eba0*/  VIADD R6, R14, 0x302 ;  /* 0x000003020e067836 */ /* 0x000fe20000000000 */
[----:B------:R-:W-:Y:S01]  /*ebb0*/  R2UR UR11, R7 ;  /* 0x00000000070b72ca */ /* 0x000fe200000e0000 */
[----:B------:R-:W-:Y:S01]  /*ebc0*/  IMAD.MOV.U32 R7, RZ, RZ, 0x40000040 ;  /* 0x40000040ff077424 */ /* 0x000fe200078e00ff */
[----:B------:R-:W-:Y:S02]  /*ebd0*/  WARPGROUP.DEPBAR.LE gsb0, 0x0 ;  /* 0x00008000000079c5 */ /* 0x000fe40000010000 */
[----:B------:R-:W-:-:S06]  /*ebe0*/  WARPGROUP.ARRIVE ;  /* 0x00000000000079c5 */ /* 0x000fcc0000000000 */
[----:B------:R-:W-:Y:S01]  /*ebf0*/  QGMMA.64x32x32.F32.E4M3.E4M3 R60, gdesc[UR12], RZ, !UPT, gsb0 ;  /* 0x006000000c3c79f3 */ /* 0x000fe2000c0008ff */
[----:B------:R-:W-:Y:S01]  /*ec00*/  R2UR UR14, R10 ;  /* 0x000000000a0e72ca */ /* 0x000fe200000e0000 */
[----:B------:R-:W-:Y:S01]  /*ec10*/  VIADD R10, R4, 0x2 ;  /* 0x00000002040a7836 */ /* 0x000fe20000000000 */
[----:B------:R-:W-:Y:S02]  /*ec20*/  R2UR UR15, R11 ;  /* 0x000000000b0f72ca */ /* 0x000fe400000e0000 */
[----:B------:R-:W-:Y:S02]  /*ec30*/  MOV R11, 0x40000040 ;  /* 0x40000040000b7802 */ /* 0x000fe40000000f00 */
[C---:B------:R-:W-:Y:S02]  /*ec40*/  R2UR UR4, R10.reuse ;  /* 0x000000000a0472ca */ /* 0x040fe400000e0000 */
[----:B------:R-:W-:Y:S02]  /*ec50*/  R2UR UR5, R11 ;  /* 0x000000000b0572ca */ /* 0x000fe400000e0000 */
[----:B------:R-:W-:-:S02]  /*ec60*/  R2UR UR8, R10 ;  /* 0x000000000a0872ca */ /* 0x000fc400000e0000 */
[C---:B------:R-:W-:Y:S02]  /*ec70*/  R2UR UR9, R11.reuse ;  /* 0x000000000b0972ca */ /* 0x040fe400000e0000 */
[----:B------:R-:W-:Y:S02]  /*ec80*/  R2UR UR12, R10 ;  /* 0x000000000a0c72ca */ /* 0x000fe400000e0000 */
[----:B------:R-:W-:Y:S01]  /*ec90*/  R2UR UR13, R11 ;  /* 0x000000000b0d72ca */ /* 0x000fe200000e0000 */
[----:B------:R-:W-:Y:S02]  /*eca0*/  WARPGROUP.DEPBAR.LE gsb0, 0x0 ;  /* 0x00008000000079c5 */ /* 0x000fe40000010000 */
[----:B------:R-:W-:-:S06]  /*ecb0*/  WARPGROUP.ARRIVE ;  /* 0x00000000000079c5 */ /* 0x000fcc0000000000 */
[----:B------:R-:W-:Y:S01]  /*ecc0*/  QGMMA.64x32x32.F32.E4M3.E4M3 R44, gdesc[UR16], RZ, !UPT, gsb0 ;  /* 0x00600000102c79f3 */ /* 0x000fe2000c0008ff */
[----:B------:R-:W-:Y:S01]  /*ecd0*/  R2UR UR18, R6 ;  /* 0x00000000061272ca */ /* 0x000fe200000e0000 */
[----:B------:R-:W-:Y:S01]  /*ece0*/  VIADD R6, R14, 0x104 ;  /* 0x000001040e067836 */ /* 0x000fe20000000000 */
[----:B------:R-:W-:Y:S02]  /*ecf0*/  R2UR UR19, R7 ;  /* 0x00000000071372ca */ /* 0x000fe400000e0000 */
[----:B------:R-:W-:Y:S02]  /*ed00*/  R2UR UR16, R10 ;  /* 0x000000000a1072ca */ /* 0x000fe400000e0000 */
[----:B------:R-:W-:Y:S02]  /*ed10*/  R2UR UR17, R11 ;  /* 0x000000000b1172ca */ /* 0x000fe400000e0000 */
[----:B------:R-:W-:Y:S01]  /*ed20*/  MOV R7, 0x40000040 ;  /* 0x4000004000077802 */ /* 0x000fe20000000f00 */
[----:B------:R-:W-:-:S02]  /*ed30*/  WARPGROUP.DEPBAR.LE gsb0, 0x0 ;  /* 0x00008000000079c5 */ /* 0x000fc40000010000 */
[----:B------:R-:W-:-:S06]  /*ed40*/  WARPGROUP.ARRIVE ;  /* 0x00000000000079c5 */ /* 0x000fcc0000000000 */
[----:B------:R-:W-:Y:S01]  /*ed50*/  QGMMA.64x32x32.F32.E4M3.E4M3 R28, gdesc[UR20], RZ, !UPT, gsb0 ;  /* 0x00600000141c79f3 */ /* 0x000fe2000c0008ff */
[----:B------:R-:W-:Y:S01]  /*ed60*/  R2UR UR22, R8 ;  /* 0x00000000081672ca */ /* 0x000fe200000e0000 */
[----:B------:R-:W-:Y:S01]  /*ed70*/  VIADD R8, R14, 0x4 ;  /* 0x000000040e087836 */ /* 0x000fe20000000000 */
[----:B------:R-:W-:Y:S01]  /*ed80*/  R2UR UR23, R9 ;  /* 0x00000000091772ca */ /* 0x000fe200000e0000 */
[----:B------:R-:W-:Y:S01]  /*ed90*/  IMAD.MOV.U32 R9, RZ, RZ, 0x40000040 ;  /* 0x40000040ff097424 */ /* 0x000fe200078e00ff */
[----:B------:R-:W-:Y:S02]  /*eda0*/  R2UR UR20, R10 ;  /* 0x000000000a1472ca */ /* 0x000fe400000e0000 */
[----:B------:R-:W-:Y:S01]  /*edb0*/  R2UR UR21, R11 ;  /* 0x000000000b1572ca */ /* 0x000fe200000e0000 */
[----:B------:R-:W-:Y:S02]  /*edc0*/  WARPGROUP.DEPBAR.LE gsb0, 0x0 ;  /* 0x00008000000079c5 */ /* 0x000fe40000010000 */
[----:B------:R-:W-:-:S06]  /*edd0*/  WARPGROUP.ARRIVE ;  /* 0x00000000000079c5 */ /* 0x000fcc0000000000 */
[----:B------:R-:W-:Y:S01]  /*ede0*/  QGMMA.64x32x32.F32.E4M3.E4M3 R92, gdesc[UR4], R92, gsb0 ;  /* 0x00600000045c79f3 */ /* 0x000fe2000800085c */
[----:B------:R-:W-:Y:S01]  /*edf0*/  R2UR UR6, R8 ;  /* 0x00000000080672ca */ /* 0x000fe200000e0000 */
[----:B------:R-:W-:Y:S01]  /*ee00*/  VIADD R8, R14, 0x204 ;  /* 0x000002040e087836 */ /* 0x000fe20000000000 */
[----:B------:R-:W-:Y:S01]  /*ee10*/  R2UR UR7, R9 ;  /* 0x00000000090772ca */ /* 0x000fe200000e0000 */
[----:B------:R-:W-:Y:S01]  /*ee20*/  IMAD.MOV.U32 R9, RZ, RZ, 0x40000040 ;  /* 0x40000040ff097424 */ /* 0x000fe200078e00ff */
[----:B------:R-:W-:Y:S02]  /*ee30*/  WARPGROUP.DEPBAR.LE gsb0, 0x0 ;  /* 0x00008000000079c5 */ /* 0x000fe40000010000 */
[----:B------:R-:W-:-:S06]  /*ee40*/  WARPGROUP.ARRIVE ;  /* 0x00000000000079c5 */ /* 0x000fcc0000000000 */
[----:B------:R-:W-:Y:S01]  /*ee50*/  QGMMA.64x32x32.F32.E4M3.E4M3 R76, gdesc[UR8], R76, gsb0 ;  /* 0x00600000084c79f3 */ /* 0x000fe2000800084c */
        /* <DEDUP_REMOVED lines=8> */
[----:B------:R-:W-:Y:S01]  /*eee0*/  VIADD R8, R4, 0x4 ;  /* 0x0000000404087836 */ /* 0x000fe20000000000 */
[----:B------:R-:W-:Y:S01]  /*eef0*/  R2UR UR15, R9 ;  /* 0x00000000090f72ca */ /* 0x000fe200000e0000 */
[----:B------:R-:W-:-:S03]  /*ef00*/  IMAD.MOV.U32 R9, RZ, RZ, 0x40000040 ;  /* 0x40000040ff097424 */ /* 0x000fc600078e00ff */
[C---:B------:R-:W-:Y:S02]  /*ef10*/  R2UR UR4, R8.reuse ;  /* 0x00000000080472ca */ /* 0x040fe400000e0000 */
[C---:B------:R-:W-:Y:S02]  /*ef20*/  R2UR UR5, R9.reuse ;  /* 0x00000000090572ca */ /* 0x040fe400000e0000 */
[C---:B------:R-:W-:Y:S02]  /*ef30*/  R2UR UR8, R8.reuse ;  /* 0x00000000080872ca */ /* 0x040fe400000e0000 */
[C---:B------:R-:W-:Y:S02]  /*ef40*/  R2UR UR9, R9.reuse ;  /* 0x00000000090972ca */ /* 0x040fe400000e0000 */
[----:B------:R-:W-:Y:S02]  /*ef50*/  R2UR UR12, R8 ;  /* 0x00000000080c72ca */ /* 0x000fe400000e0000 */
[----:B------:R-:W-:Y:S01]  /*ef60*/  R2UR UR13, R9 ;  /* 0x00000000090d72ca */ /* 0x000fe200000e0000 */
[----:B------:R-:W-:-:S02]  /*ef70*/  WARPGROUP.DEPBAR.LE gsb0, 0x0 ;  /* 0x00008000000079c5 */ /* 0x000fc40000010000 */
[----:B------:R-:W-:-:S06]  /*ef80*/  WARPGROUP.ARRIVE ;  /* 0x00000000000079c5 */ /* 0x000fcc0000000000 */
[----:B------:R-:W-:Y:S01]  /*ef90*/  QGMMA.64x32x32.F32.E4M3.E4M3 R44, gdesc[UR16], R44, gsb0 ;  /* 0x00600000102c79f3 */ /* 0x000fe2000800082c */
        /* <DEDUP_REMOVED lines=8> */
[----:B------:R-:W-:Y:S01]  /*f020*/  QGMMA.64x32x32.F32.E4M3.E4M3 R28, gdesc[UR20], R28, gsb0 ;  /* 0x00600000141c79f3 */ /* 0x000fe2000800081c */
        /* <DEDUP_REMOVED lines=17> */
[C---:B------:R-:W-:Y:S01]  /*f140*/  VIADD R12, R14.reuse, 0x306 ;  /* 0x000003060e0c7836 */ /* 0x040fe20000000000 */
[----:B------:R-:W-:Y:S01]  /*f150*/  R2UR UR11, R13 ;  /* 0x000000000d0b72ca */ /* 0x000fe200000e0000 */
[----:B------:R-:W-:Y:S02]  /*f160*/  IMAD.MOV.U32 R13, RZ, RZ, 0x40000040 ;  /* 0x40000040ff0d7424 */ /* 0x000fe400078e00ff */
[----:B------:R-:W-:Y:S01]  /*f170*/  VIADD R14, R14, 0x406 ;  /* 0x000004060e0e7836 */ /* 0x000fe20000000000 */
        /* <DEDUP_REMOVED lines=16> */
[----:B------:R-:W-:Y:S02]  /*f280*/  R2UR UR18, R12 ;  /* 0x000000000c1272ca */ /* 0x000fe400000e0000 */
[----:B------:R-:W-:Y:S02]  /*f290*/  R2UR UR19, R13 ;  /* 0x000000000d1372ca */ /* 0x000fe400000e0000 */
[----:B------:R-:W-:Y:S02]  /*f2a0*/  R2UR UR16, R6 ;  /* 0x00000000061072ca */ /* 0x000fe400000e0000 */
[----:B------:R-:W-:Y:S01]  /*f2b0*/  R2UR UR17, R7 ;  /* 0x00000000071172ca */ /* 0x000fe200000e0000 */
[----:B------:R-:W-:Y:S02]  /*f2c0*/  WARPGROUP.DEPBAR.LE gsb0, 0x0 ;  /* 0x00008000000079c5 */ /* 0x000fe40000010000 */
        /* <DEDUP_REMOVED lines=24> */
.L_x_7906:
[----:B------:R-:W2:Y:S01]  /*f450*/  LDL R108, [R1+0x28] ;  /* 0x00002800016c7983 */ /* 0x000ea20000100800 */
        /* <DEDUP_REMOVED lines=12> */
[C---:B-----5:R-:W-:Y:S01]  /*f520*/  FMUL.FTZ R26, R2.reuse, R98 ;  /* 0x00000062021a7220 */ /* 0x060fe20000410000 */
        /* <DEDUP_REMOVED lines=70> */
[----:B------:R-:W-:Y:S01]  /*f990*/  FMUL.FTZ R40, R2, R40 ;  /* 0x0000002802287220 */ /* 0x000fe20000410000 */
[----:B------:R-:W-:Y:S01]  /*f9a0*/  ULDC UR4, c[0x0][0x988] ;  /* 0x0002620000047ab9 */ /* 0x000fe20000000800 */
[----:B------:R-:W4:Y:S01]  /*f9b0*/  S2R R106, SR_CgaCtaId ;  /* 0x00000000006a7919 */ /* 0x000f220000008800 */
[----:B------:R-:W4:Y:S08]  /*f9c0*/  MUFU.TANH R92, R92 ;  /* 0x0000005c005c7308 */ /* 0x000f300000002400 */
        /* <DEDUP_REMOVED lines=25> */
[----:B------:R-:W4:Y:S01]  /*fb60*/  MUFU.TANH R62, R62 ;  /* 0x0000003e003e7308 */ /* 0x000f220000002400 */
[----:B--2---:R-:W-:-:S07]  /*fb70*/  IADD3 R104, R24, 0xa0, -R108 ;  /* 0x000000a018687810 */ /* 0x004fce0007ffe86c */
[----:B------:R-:W2:Y:S01]  /*fb80*/  MUFU.TANH R68, R68 ;  /* 0x0000004400447308 */ /* 0x000ea20000002400 */
[----:B------:R-:W-:-:S05]  /*fb90*/  IMAD R37, R27, -0xa0, R104 ;  /* 0xffffff601b257824 */ /* 0x000fca00078e0268 */
[C---:B------:R-:W-:Y:S02]  /*fba0*/  ISETP.GT.AND P1, PT, R37.reuse, RZ, PT ;  /* 0x000000ff2500720c */ /* 0x040fe40003f24270 */
[----:B------:R-:W2:Y:S01]  /*fbb0*/  MUFU.TANH R63, R63 ;  /* 0x0000003f003f7308 */ /* 0x000ea20000002400 */
[C---:B------:R-:W-:Y:S02]  /*fbc0*/  ISETP.GT.AND P2, PT, R37.reuse, 0x1, PT ;  /* 0x000000012500780c */ /* 0x040fe40003f44270 */
[----:B------:R-:W-:Y:S02]  /*fbd0*/  ISETP.GT.AND P3, PT, R37, 0x8, PT ;  /* 0x000000082500780c */ /* 0x000fe40003f64270 */
[----:B0-----:R-:W-:Y:S01]  /*fbe0*/  FSEL R101, R12, -INF , P1 ;  /* 0xff8000000c657808 */ /* 0x001fe20000800000 */
[----:B------:R-:W-:Y:S01]  /*fbf0*/  FMUL.FTZ R12, R2, R41 ;  /* 0x00000029020c7220 */ /* 0x000fe20000410000 */
[----:B-1----:R-:W-:Y:S01]  /*fc00*/  FSEL R13, R13, -INF , P2 ;  /* 0xff8000000d0d7808 */ /* 0x002fe20001000000 */
[----:B------:R-:W0:Y:S01]  /*fc10*/  MUFU.TANH R69, R69 ;  /* 0x0000004500457308 */ /* 0x000e220000002400 */
[----:B---3--:R-:W-:-:S02]  /*fc20*/  FSEL R41, R20, -INF , P3 ;  /* 0xff80000014297808 */ /* 0x008fc40001800000 */
[----:B------:R-:W-:Y:S02]  /*fc30*/  ISETP.GT.AND P4, PT, R37, 0x9, PT ;  /* 0x000000092500780c */ /* 0x000fe40003f84270 */
[----:B------:R-:W-:Y:S02]  /*fc40*/  FMNMX.FTZ R20, R101, R13, !PT ;  /* 0x0000000d65147209 */ /* 0x000fe40007810000 */
[----:B------:R-:W-:Y:S01]  /*fc50*/  ISETP.GT.AND P5, PT, R37, 0x10, PT ;  /* 0x000000102500780c */ /* 0x000fe20003fa4270 */
[----:B------:R-:W1:Y:S01]  /*fc60*/  MUFU.TANH R66, R66 ;  /* 0x0000004200427308 */ /* 0x000e620000002400 */
[----:B----4-:R-:W-:Y:S02]  /*fc70*/  FSEL R21, R21, -INF , P4 ;  /* 0xff80000015157808 */ /* 0x010fe40002000000 */
[----:B------:R-:W-:Y:S02]  /*fc80*/  FMNMX.FTZ R20, R41, R20, !PT ;  /* 0x0000001429147209 */ /* 0x000fe40007810000 */
[----:B------:R-:W-:-:S02]  /*fc90*/  FSEL R103, R14, -INF , P1 ;  /* 0xff8000000e677808 */ /* 0x000fc40000800000 */
[----:B------:R-:W-:Y:S01]  /*fca0*/  ISETP.GT.AND P1, PT, R37, 0x11, PT ;  /* 0x000000112500780c */ /* 0x000fe20003f24270 */
[----:B------:R-:W3:Y:S01]  /*fcb0*/  MUFU.TANH R72, R72 ;  /* 0x0000004800487308 */ /* 0x000ee20000002400 */
[----:B------:R-:W-:Y:S02]  /*fcc0*/  FSEL R93, R93, -INF , P5 ;  /* 0xff8000005d5d7808 */ /* 0x000fe40002800000 */
[----:B------:R-:W-:Y:S02]  /*fcd0*/  FMNMX.FTZ R20, R21, R20, !PT ;  /* 0x0000001415147209 */ /* 0x000fe40007810000 */
[----:B------:R-:W-:Y:S02]  /*fce0*/  FSEL R15, R15, -INF , P2 ;  /* 0xff8000000f0f7808 */ /* 0x000fe40001000000 */
[----:B------:R-:W-:Y:S01]  /*fcf0*/  ISETP.GT.AND P2, PT, R37, 0x18, PT ;  /* 0x000000182500780c */ /* 0x000fe20003f44270 */
[----:B------:R-:W4:Y:S01]  /*fd00*/  MUFU.TANH R67, R67 ;  /* 0x0000004300437308 */ /* 0x000f220000002400 */
[----:B------:R-:W-:-:S02]  /*fd10*/  FSEL R107, R94, -INF , P1 ;  /* 0xff8000005e6b7808 */ /* 0x000fc40000800000 */
[----:B------:R-:W-:Y:S02]  /*fd20*/  FMNMX.FTZ R20, R93, R20, !PT ;  /* 0x000000145d147209 */ /* 0x000fe40007810000 */
[----:B------:R-:W-:Y:S02]  /*fd30*/  FSEL R105, R26, -INF , P3 ;  /* 0xff8000001a697808 */ /* 0x000fe40001800000 */
[----:B------:R-:W-:Y:S01]  /*fd40*/  ISETP.GT.AND P3, PT, R37, 0x19, PT ;  /* 0x000000192500780c */ /* 0x000fe20003f64270 */
[----:B------:R-:W4:Y:S01]  /*fd50*/  MUFU.TANH R73, R73 ;  /* 0x0000004900497308 */ /* 0x000f220000002400 */
[----:B------:R-:W-:Y:S02]  /*fd60*/  FSEL R109, R97, -INF , P2 ;  /* 0xff800000616d7808 */ /* 0x000fe40001000000 */
[----:B------:R-:W-:Y:S02]  /*fd70*/  FMNMX.FTZ R20, R107, R20, !PT ;  /* 0x000000146b147209 */ /* 0x000fe40007810000 */
[----:B------:R-:W-:-:S02]  /*fd80*/  FSEL R97, R92, -INF , P4 ;  /* 0xff8000005c617808 */ /* 0x000fc40002000000 */
[----:B------:R-:W-:Y:S01]  /*fd90*/  ISETP.GT.AND P4, PT, R37, 0x20, PT ;  /* 0x000000202500780c */ /* 0x000fe20003f84270 */
[----:B------:R-:W4:Y:S01]  /*fda0*/  MUFU.TANH R70, R70 ;  /* 0x0000004600467308 */ /* 0x000f220000002400 */
        /* <DEDUP_REMOVED lines=52> */
[----:B------:R-:W-:Y:S01]  /*100f0*/  FSEL R61, R90, -INF , P5 ;  /* 0xff8000005a3d7808 */ /* 0x000fe20002800000 */
[----:B------:R-:W-:Y:S01]  /*10100*/  IMAD.U32 R90, RZ, RZ, UR4 ;  /* 0x00000004ff5a7e24 */ /* 0x000fe2000f8e00ff */
        /* <DEDUP_REMOVED lines=12> */
[----:B--2---:R-:W-:-:S02]  /*101d0*/  FSEL R139, R68, -INF , P1 ;  /* 0xff800000448b7808 */ /* 0x004fc40000800000 */
[----:B------:R-:W-:Y:S02]  /*101e0*/  FMNMX.FTZ R20, R91, R20, !PT ;  /* 0x000000145b147209 */ /* 0x000fe40007810000 */
[----:B------:R-:W-:Y:S02]  /*101f0*/  FSEL R63, R63, -INF , P3 ;  /* 0xff8000003f3f7808 */ /* 0x000fe40001800000 */
[----:B------:R-:W-:Y:S01]  /*10200*/  ISETP.GT.AND P3, PT, R37, 0x58, PT ;  /* 0x000000582500780c */ /* 0x000fe20003f64270 */
[----:B------:R-:W2:Y:S01]  /*10210*/  MUFU.TANH R50, R50 ;  /* 0x0000003200327308 */ /* 0x000ea20000002400 */
[----:B0-----:R-:W-:Y:S02]  /*10220*/  FSEL R141, R69, -INF , P2 ;  /* 0xff800000458d7808 */ /* 0x001fe40001000000 */
[----:B------:R-:W-:Y:S02]  /*10230*/  FMNMX.FTZ R20, R139, R20, !PT ;  /* 0x000000148b147209 */ /* 0x000fe40007810000 */
[----:B-1----:R-:W-:-:S02]  /*10240*/  FSEL R69, R66, -INF , P4 ;  /* 0xff80000042457808 */ /* 0x002fc40002000000 */
[----:B------:R-:W-:Y:S01]  /*10250*/  ISETP.GT.AND P4, PT, R37, 0x59, PT ;  /* 0x000000592500780c */ /* 0x000fe20003f84270 */
[----:B------:R-:W0:Y:S01]  /*10260*/  MUFU.TANH R56, R56 ;  /* 0x0000003800387308 */ /* 0x000e220000002400 */
[----:B---3--:R-:W-:Y:S02]  /*10270*/  FSEL R145, R72, -INF , P3 ;  /* 0xff80000048917808 */ /* 0x008fe40001800000 */
[----:B------:R-:W-:Y:S02]  /*10280*/  FMNMX.FTZ R20, R141, R20, !PT ;  /* 0x000000148d147209 */ /* 0x000fe40007810000 */
[----:B----4-:R-:W-:Y:S02]  /*10290*/  FSEL R67, R67, -INF , P5 ;  /* 0xff80000043437808 */ /* 0x010fe40002800000 */
[----:B------:R-:W-:Y:S01]  /*102a0*/  ISETP.GT.AND P5, PT, R37, 0x60, PT ;  /* 0x000000602500780c */ /* 0x000fe20003fa4270 */
[----:B------:R-:W1:Y:S01]  /*102b0*/  MUFU.TANH R57, R57 ;  /* 0x0000003900397308 */ /* 0x000e620000002400 */
[----:B------:R-:W-:-:S02]  /*102c0*/  FSEL R149, R73, -INF , P4 ;  /* 0xff80000049957808 */ /* 0x000fc40002000000 */
[----:B------:R-:W-:Y:S02]  /*102d0*/  FMNMX.FTZ R20, R145, R20, !PT ;  /* 0x0000001491147209 */ /* 0x000fe40007810000 */
[----:B------:R-:W-:Y:S02]  /*102e0*/  FSEL R73, R70, -INF , P1 ;  /* 0xff80000046497808 */ /* 0x000fe40000800000 */
[----:B------:R-:W-:Y:S01]  /*102f0*/  ISETP.GT.AND P1, PT, R37, 0x61, PT ;  /* 0x000000612500780c */ /* 0x000fe20003f24270 */
[----:B------:R-:W3:Y:S01]  /*10300*/  MUFU.TANH R54, R54 ;  /* 0x0000003600367308 */ /* 0x000ee20000002400 */
[----:B------:R-:W-:Y:S01]  /*10310*/  FSEL R143, R44, -INF , P5 ;  /* 0xff8000002c8f7808 */ /* 0x000fe20002800000 */
[----:B------:R-:W-:Y:S01]  /*10320*/  FMUL.FTZ R44, R2, R38 ;  /* 0x00000026022c7220 */ /* 0x000fe20000410000 */
        /* <DEDUP_REMOVED lines=9> */
[----:B------:R-:W-:Y:S01]  /*103c0*/  FSEL R151, R48, -INF , P2 ;  /* 0xff80000030977808 */ /* 0x000fe20001000000 */
[----:B------:R-:W-:Y:S01]  /*103d0*/  FMUL.FTZ R48, R2, R42 ;  /* 0x0000002a02307220 */ /* 0x000fe20000410000 */
[----:B------:R-:W-:-:S02]  /*103e0*/  FMNMX.FTZ R20, R147, R20, !PT ;  /* 0x0000001493147209 */ /* 0x000fc40007810000 */
[----:B------:R-:W-:Y:S02]  /*103f0*/  FMNMX.FTZ R26, R103, R15, !PT ;  /* 0x0000000f671a7209 */ /* 0x000fe40007810000 */
[----:B------:R-:W-:Y:S01]  /*10400*/  FSEL R75, R75, -INF , P4 ;  /* 0xff8000004b4b7808 */ /* 0x000fe20002000000 */
[----:B------:R-:W4:Y:S01]  /*10410*/  MUFU.TANH R58, R58 ;  /* 0x0000003a003a7308 */ /* 0x000f220000002400 */
[----:B------:R-:W-:Y:S02]  /*10420*/  ISETP.GT.AND P4, PT, R37, 0x70, PT ;  /* 0x000000702500780c */ /* 0x000fe40003f84270 */
[----:B------:R-:W-:Y:S02]  /*10430*/  FSEL R153, R49, -INF , P3 ;  /* 0xff80000031997808 */ /* 0x000fe40001800000 */
[----:B------:R-:W-:Y:S02]  /*10440*/  FMNMX.FTZ R20, R151, R20, !PT ;  /* 0x0000001497147209 */ /* 0x000fe40007810000 */
[----:B------:R-:W-:Y:S01]  /*10450*/  FSEL R51, R51, -INF , P3 ;  /* 0xff80000033337808 */ /* 0x000fe20001800000 */
[----:B------:R-:W4:Y:S01]  /*10460*/  MUFU.TANH R32, R32 ;  /* 0x0000002000207308 */ /* 0x000f220000002400 */
[----:B------:R-:W-:-:S02]  /*10470*/  ISETP.GT.AND P3, PT, R37, 0x80, PT ;  /* 0x000000802500780c */ /* 0x000fc40003f64270 */
[----:B------:R-:W-:Y:S02]  /*10480*/  FMNMX.FTZ R26, R105, R26, !PT ;  /* 0x0000001a691a7209 */ /* 0x000fe40007810000 */
[----:B------:R-:W-:Y:S01]  /*10490*/  FSEL R49, R46, -INF , P5 ;  /* 0xff8000002e317808 */ /* 0x000fe20002800000 */
[----:B------:R-:W-:Y:S01]  /*104a0*/  FMUL.FTZ R46, R2, R35 ;  /* 0x00000023022e7220 */ /* 0x000fe20000410000 */
[----:B------:R-:W-:Y:S01]  /*104b0*/  ISETP.GT.AND P5, PT, R37, 0x71, PT ;  /* 0x000000712500780c */ /* 0x000fe20003fa4270 */
[----:B------:R-:W4:Y:S01]  /*104c0*/  MUFU.TANH R59, R59 ;  /* 0x0000003b003b7308 */ /* 0x000f220000002400 */
[----:B------:R-:W-:Y:S01]  /*104d0*/  FSEL R155, R52, -INF , P4 ;  /* 0xff800000349b7808 */ /* 0x000fe20002000000 */
[----:B------:R-:W-:Y:S01]  /*104e0*/  FMUL.FTZ R52, R2, R43 ;  /* 0x0000002b02347220 */ /* 0x000fe20000410000 */
[----:B------:R-:W-:Y:S02]  /*104f0*/  FMNMX.FTZ R20, R153, R20, !PT ;  /* 0x0000001499147209 */ /* 0x000fe40007810000 */
[----:B------:R-:W-:-:S02]  /*10500*/  FSEL R163, R28, -INF , P3 ;  /* 0xff8000001ca37808 */ /* 0x000fc40001800000 */
[----:B------:R-:W-:Y:S01]  /*10510*/  FMNMX.FTZ R28, R97, R26, !PT ;  /* 0x0000001a611c7209 */ /* 0x000fe20007810000 */
[----:B------:R-:W4:Y:S01]  /*10520*/  MUFU.TANH R33, R33 ;  /* 0x0000002100217308 */ /* 0x000f220000002400 */
[----:B------:R-:W-:Y:S02]  /*10530*/  FSEL R47, R47, -INF , P1 ;  /* 0xff8000002f2f7808 */ /* 0x000fe40000800000 */
[----:B------:R-:W-:Y:S02]  /*10540*/  ISETP.GT.AND P1, PT, R37, 0x78, PT ;  /* 0x000000782500780c */ /* 0x000fe40003f24270 */
[----:B------:R-:W-:Y:S02]  /*10550*/  FSEL R157, R53, -INF , P5 ;  /* 0xff800000359d7808 */ /* 0x000fe40002800000 */
[----:B------:R-:W-:Y:S01]  /*10560*/  FMNMX.FTZ R20, R155, R20, !PT ;  /* 0x000000149b147209 */ /* 0x000fe20007810000 */
[----:B------:R-:W4:Y:S01]  /*10570*/  MUFU.TANH R30, R30 ;  /* 0x0000001e001e7308 */ /* 0x000f220000002400 */
[----:B------:R-:W-:-:S02]  /*10580*/  FMNMX.FTZ R28, R95, R28, !PT ;  /* 0x0000001c5f1c7209 */ /* 0x000fc40007810000 */
[----:B--2---:R-:W-:Y:S01]  /*10590*/  FSEL R53, R50, -INF , P2 ;  /* 0xff80000032357808 */ /* 0x004fe20001000000 */
[----:B------:R-:W-:Y:S01]  /*105a0*/  FMUL.FTZ R50, R2, R39 ;  /* 0x0000002702327220 */ /* 0x000fe20000410000 */
[----:B------:R-:W-:Y:S02]  /*105b0*/  ISETP.GT.AND P2, PT, R37, 0x79, PT ;  /* 0x000000792500780c */ /* 0x000fe40003f44270 */
[----:B0-----:R-:W-:Y:S01]  /*105c0*/  FSEL R159, R56, -INF , P1 ;  /* 0xff800000389f7808 */ /* 0x001fe20000800000 */
[----:B------:R-:W0:Y:S01]  /*105d0*/  MUFU.TANH R36, R36 ;  /* 0x0000002400247308 */ /* 0x000e220000002400 */
[----:B------:R-:W-:Y:S02]  /*105e0*/  FMNMX.FTZ R20, R157, R20, !PT ;  /* 0x000000149d147209 */ /* 0x000fe40007810000 */
[----:B------:R-:W-:Y:S02]  /*105f0*/  FMNMX.FTZ R28, R113, R28, !PT ;  /* 0x0000001c711c7209 */ /* 0x000fe40007810000 */
[----:B-1----:R-:W-:-:S02]  /*10600*/  FSEL R161, R57, -INF , P2 ;  /* 0xff80000039a17808 */ /* 0x002fc40001000000 */
[----:B------:R-:W-:Y:S01]  /*10610*/  FMNMX.FTZ R20, R159, R20, !PT ;  /* 0x000000149f147209 */ /* 0x000fe20007810000 */
[----:B------:R-:W1:Y:S01]  /*10620*/  MUFU.TANH R31, R31 ;  /* 0x0000001f001f7308 */ /* 0x000e620000002400 */
[----:B------:R-:W-:Y:S02]  /*10630*/  FMNMX.FTZ R28, R99, R28, !PT ;  /* 0x0000001c631c7209 */ /* 0x000fe40007810000 */
[----:B---3--:R-:W-:Y:S02]  /*10640*/  FSEL R57, R54, -INF , P4 ;  /* 0xff80000036397808 */ /* 0x008fe40002000000 */
[----:B------:R-:W-:Y:S02]  /*10650*/  ISETP.GT.AND P4, PT, R37, 0x81, PT ;  /* 0x000000812500780c */ /* 0x000fe40003f84270 */
[----:B------:R-:W-:Y:S01]  /*10660*/  FMNMX.FTZ R20, R161, R20, !PT ;  /* 0x00000014a1147209 */ /* 0x000fe20007810000 */
[----:B------:R-:W2:Y:S01]  /*10670*/  MUFU.TANH R24, R102 ;  /* 0x0000006600187308 */ /* 0x000ea20000002400 */
[----:B------:R-:W-:-:S02]  /*10680*/  FMNMX.FTZ R28, R117, R28, !PT ;  /* 0x0000001c751c7209 */ /* 0x000fc40007810000 */
[----:B----4-:R-:W-:Y:S02]  /*10690*/  FSEL R55, R55, -INF , P5 ;  /* 0xff80000037377808 */ /* 0x010fe40002800000 */
[----:B------:R-:W-:Y:S02]  /*106a0*/  ISETP.GT.AND P5, PT, R37, 0x88, PT ;  /* 0x000000882500780c */ /* 0x000fe40003fa4270 */
[----:B------:R-:W-:Y:S01]  /*106b0*/  FSEL R165, R29, -INF , P4 ;  /* 0xff8000001da57808 */ /* 0x000fe20002000000 */
[----:B------:R-:W3:Y:S01]  /*106c0*/  MUFU.TANH R34, R34 ;  /* 0x0000002200227308 */ /* 0x000ee20000002400 */
[----:B------:R-:W-:Y:S02]  /*106d0*/  FMNMX.FTZ R20, R163, R20, !PT ;  /* 0x00000014a3147209 */ /* 0x000fe40007810000 */
[----:B------:R-:W-:Y:S02]  /*106e0*/  FMNMX.FTZ R28, R81, R28, !PT ;  /* 0x0000001c511c7209 */ /* 0x000fe40007810000 */
[----:B------:R-:W-:-:S02]  /*106f0*/  FSEL R29, R58, -INF , P1 ;  /* 0xff8000003a1d7808 */ /* 0x000fc40000800000 */
[----:B------:R-:W-:Y:S01]  /*10700*/  ISETP.GT.AND P1, PT, R37, 0x89, PT ;  /* 0x000000892500780c */ /* 0x000fe20003f24270 */
[----:B------:R-:W4:Y:S01]  /*10710*/  MUFU.TANH R40, R40 ;  /* 0x0000002800287308 */ /* 0x000f220000002400 */
[----:B------:R-:W-:Y:S02]  /*10720*/  FSEL R169, R32, -INF , P5 ;  /* 0xff80000020a97808 */ /* 0x000fe40002800000 */
[----:B------:R-:W-:Y:S02]  /*10730*/  FMNMX.FTZ R20, R165, R20, !PT ;  /* 0x00000014a5147209 */ /* 0x000fe40007810000 */
[----:B------:R-:W-:Y:S02]  /*10740*/  FMNMX.FTZ R28, R79, R28, !PT ;  /* 0x0000001c4f1c7209 */ /* 0x000fe40007810000 */
[----:B------:R-:W-:Y:S01]  /*10750*/  FSEL R59, R59, -INF , P2 ;  /* 0xff8000003b3b7808 */ /* 0x000fe20001000000 */
[----:B------:R-:W4:Y:S01]  /*10760*/  MUFU.TANH R12, R12 ;  /* 0x0000000c000c7308 */ /* 0x000f220000002400 */
[----:B------:R-:W-:-:S02]  /*10770*/  ISETP.GT.AND P2, PT, R37, 0x90, PT ;  /* 0x000000902500780c */ /* 0x000fc40003f44270 */
[----:B------:R-:W-:Y:S02]  /*10780*/  FSEL R171, R33, -INF , P1 ;  /* 0xff80000021ab7808 */ /* 0x000fe40000800000 */
[----:B------:R-:W-:Y:S02]  /*10790*/  FMNMX.FTZ R20, R169, R20, !PT ;  /* 0x00000014a9147209 */ /* 0x000fe40007810000 */
[----:B------:R-:W-:Y:S01]  /*107a0*/  FMNMX.FTZ R28, R85, R28, !PT ;  /* 0x0000001c551c7209 */ /* 0x000fe20007810000 */
[----:B------:R-:W-:Y:S01]  /*107b0*/  MUFU.TANH R46, R46 ;  /* 0x0000002e002e7308 */ /* 0x000fe20000002400 */
[----:B------:R-:W-:Y:S02]  /*107c0*/  FSEL R33, R30, -INF , P3 ;  /* 0xff8000001e217808 */ /* 0x000fe40001800000 */
[----:B------:R-:W-:Y:S02]  /*107d0*/  ISETP.GT.AND P3, PT, R37, 0x91, PT ;  /* 0x000000912500780c */ /* 0x000fe40003f64270 */
[----:B0-----:R-:W-:-:S02]  /*107e0*/  FSEL R173, R36, -INF , P2 ;  /* 0xff80000024ad7808 */ /* 0x001fc40001000000 */
[----:B------:R-:W-:Y:S01]  /*107f0*/  FMNMX.FTZ R20, R171, R20, !PT ;  /* 0x00000014ab147209 */ /* 0x000fe20007810000 */
[----:B------:R-:W0:Y:S01]  /*10800*/  MUFU.TANH R44, R44 ;  /* 0x0000002c002c7308 */ /* 0x000e220000002400 */
[----:B------:R-:W-:Y:S02]  /*10810*/  FMNMX.FTZ R32, R83, R28, !PT ;  /* 0x0000001c53207209 */ /* 0x000fe40007810000 */
[----:B-1----:R-:W-:Y:S02]  /*10820*/  FSEL R31, R31, -INF , P4 ;  /* 0xff8000001f1f7808 */ /* 0x002fe40002000000 */
[----:B------:R-:W-:Y:S02]  /*10830*/  ISETP.GT.AND P4, PT, R37, 0x98, PT ;  /* 0x000000982500780c */ /* 0x000fe40003f84270 */
[----:B--2---:R-:W-:Y:S01]  /*10840*/  FSEL R175, R24, -INF , P3 ;  /* 0xff80000018af7808 */ /* 0x004fe20001800000 */
[----:B------:R-:W-:Y:S01]  /*10850*/  MUFU.TANH R50, R50 ;  /* 0x0000003200327308 */ /* 0x000fe20000002400 */
[----:B------:R-:W-:-:S02]  /*10860*/  FMNMX.FTZ R20, R173, R20, !PT ;  /* 0x00000014ad147209 */ /* 0x000fc40007810000 */
[----:B------:R-:W-:Y:S02]  /*10870*/  FMNMX.FTZ R32, R89, R32, !PT ;  /* 0x0000002059207209 */ /* 0x000fe40007810000 */
[----:B---3--:R-:W-:Y:S02]  /*10880*/  FSEL R167, R34, -INF , P5 ;  /* 0xff80000022a77808 */ /* 0x008fe40002800000 */
[----:B------:R-:W-:Y:S01]  /*10890*/  ISETP.GT.AND P5, PT, R37, 0x99, PT ;  /* 0x000000992500780c */ /* 0x000fe20003fa4270 */
[----:B------:R-:W1:Y:S01]  /*108a0*/  MUFU.TANH R48, R48 ;  /* 0x0000003000307308 */ /* 0x000e620000002400 */
[----:B----4-:R-:W-:Y:S02]  /*108b0*/  FSEL R179, R40, -INF , P4 ;  /* 0xff80000028b37808 */ /* 0x010fe40002000000 */
[----:B------:R-:W-:Y:S02]  /*108c0*/  FMNMX.FTZ R20, R175, R20, !PT ;  /* 0x00000014af147209 */ /* 0x000fe40007810000 */
[----:B------:R-:W-:-:S02]  /*108d0*/  FMNMX.FTZ R32, R87, R32, !PT ;  /* 0x0000002057207209 */ /* 0x000fc40007810000 */
[----:B------:R-:W-:Y:S01]  /*108e0*/  FSEL R177, R12, -INF , P5 ;  /* 0xff8000000cb17808 */ /* 0x000fe20002800000 */
[----:B------:R-:W2:Y:S01]  /*108f0*/  MUFU.TANH R52, R52 ;  /* 0x0000003400347308 */ /* 0x000ea20000002400 */
[----:B------:R-:W-:Y:S02]  /*10900*/  FMNMX.FTZ R20, R179, R20, !PT ;  /* 0x00000014b3147209 */ /* 0x000fe40007810000 */
[----:B------:R-:W-:Y:S02]  /*10910*/  FMNMX.FTZ R32, R61, R32, !PT ;  /* 0x000000203d207209 */ /* 0x000fe40007810000 */
[----:B------:R-:W-:Y:S02]  /*10920*/  FMNMX.FTZ R20, R177, R20, !PT ;  /* 0x00000014b1147209 */ /* 0x000fe40007810000 */
[----:B------:R-:W-:-:S03]  /*10930*/  FMNMX.FTZ R32, R135, R32, !PT ;  /* 0x0000002087207209 */ /* 0x000fc60007810000 */
[----:B------:R-:W3:Y:S01]  /*10940*/  SHFL.BFLY PT, R37, R20, 0x2, 0x1f ;  /* 0x0c401f0014257f89 */ /* 0x000ee200000e0000 */
[----:B------:R-:W-:-:S04]  /*10950*/  FMNMX.FTZ R32, R65, R32, !PT ;  /* 0x0000002041207209 */ /* 0x000fc80007810000 */
[----:B------:R-:W-:-:S04]  /*10960*/  FMNMX.FTZ R32, R63, R32, !PT ;  /* 0x000000203f207209 */ /* 0x000fc80007810000 */
[----:B------:R-:W-:-:S04]  /*10970*/  FMNMX.FTZ R32, R69, R32, !PT ;  /* 0x0000002045207209 */ /* 0x000fc80007810000 */
[----:B------:R-:W-:-:S04]  /*10980*/  FMNMX.FTZ R36, R67, R32, !PT ;  /* 0x0000002043247209 */ /* 0x000fc80007810000 */
[----:B------:R-:W-:-:S04]  /*10990*/  FMNMX.FTZ R36, R73, R36, !PT ;  /* 0x0000002449247209 */ /* 0x000fc80007810000 */
[----:B------:R-:W-:Y:S02]  /*109a0*/  FMNMX.FTZ R36, R71, R36, !PT ;  /* 0x0000002447247209 */ /* 0x000fe40007810000 */
[----:B---3--:R-:W-:Y:S02]  /*109b0*/  FMNMX.FTZ R37, R20, R37, !PT ;  /* 0x0000002514257209 */ /* 0x008fe40007810000 */
        /* <DEDUP_REMOVED lines=9> */
[----:B------:R-:W-:Y:S02]  /*10a50*/  FMNMX.FTZ R40, R55, R40, !PT ;  /* 0x0000002837287209 */ /* 0x000fe40007810000 */
[C---:B------:R-:W-:Y:S01]  /*10a60*/  FSETP.NEU.FTZ.AND P6, PT, R88.reuse, -INF , PT ;  /* 0xff8000005800780b */ /* 0x040fe20003fdd000 */
[----:B------:R-:W-:-:S01]  /*10a70*/  FFMA.FTZ R58, R88, R90, -8 ;  /* 0xc1000000583a7423 */ /* 0x000fc2000001005a */
[----:B------:R-:W-:-:S04]  /*10a80*/  FMNMX.FTZ R40, R29, R40, !PT ;  /* 0x000000281d287209 */ /* 0x000fc80007810000 */
[----:B------:R-:W-:Y:S02]  /*10a90*/  FMNMX.FTZ R42, R59, R40, !PT ;  /* 0x000000283b2a7209 */ /* 0x000fe40007810000 */
[----:B------:R-:W-:Y:S02]  /*10aa0*/  FSEL R58, R58, RZ, P6 ;  /* 0x000000ff3a3a7208 */ /* 0x000fe40003000000 */
[----:B------:R-:W-:-:S03]  /*10ab0*/  FMNMX.FTZ R42, R33, R42, !PT ;  /* 0x0000002a212a7209 */ /* 0x000fc60007810000 */
[--C-:B------:R-:W-:Y:S01]  /*10ac0*/  FFMA.FTZ R131, R131, R90, -R58.reuse ;  /* 0x0000005a83837223 */ /* 0x100fe2000001083a */
[----:B------:R-:W-:Y:S01]  /*10ad0*/  FMNMX.FTZ R42, R31, R42, !PT ;  /* 0x0000002a1f2a7209 */ /* 0x000fe20007810000 */
[-CC-:B------:R-:W-:Y:S01]  /*10ae0*/  FFMA.FTZ R39, R77, R90.reuse, -R58.reuse ;  /* 0x0000005a4d277223 */ /* 0x180fe2000001083a */
[----:B------:R-:W-:-:S01]  /*10af0*/  FFMA.FTZ R77, R133, R90, -R58 ;  /* 0x0000005a854d7223 */ /* 0x000fc2000001083a */
[----:B------:R3:W-:Y:S01]  /*10b00*/  MUFU.EX2 R32, R131 ;  /* 0x0000008300207308 */ /* 0x0007e20000000800 */
[----:B------:R-:W-:Y:S01]  /*10b10*/  FMNMX.FTZ R42, R167, R42, !PT ;  /* 0x0000002aa72a7209 */ /* 0x000fe20007810000 */
[-CC-:B------:R-:W-:Y:S01]  /*10b20*/  FFMA.FTZ R139, R139, R90.reuse, -R58.reuse ;  /* 0x0000005a8b8b7223 */ /* 0x180fe2000001083a */
[----:B0-----:R-:W-:Y:S01]  /*10b30*/  FSEL R133, R44, -INF , P2 ;  /* 0xff8000002c857808 */ /* 0x001fe20001000000 */
[-CC-:B------:R-:W-:Y:S01]  /*10b40*/  FFMA.FTZ R38, R137, R90.reuse, -R58.reuse ;  /* 0x0000005a89267223 */ /* 0x180fe2000001083a */
[----:B-1----:R-:W-:Y:S01]  /*10b50*/  FSEL R137, R48, -INF , P4 ;  /* 0xff80000030897808 */ /* 0x002fe20002000000 */
[-CC-:B------:R-:W-:Y:S01]  /*10b60*/  FFMA.FTZ R12, R101, R90.reuse, -R58.reuse ;  /* 0x0000005a650c7223 */ /* 0x180fe2000001083a */
[----:B------:R-:W-:-:S01]  /*10b70*/  FFMA.FTZ R101, R141, R90, -R58 ;  /* 0x0000005a8d657223 */ /* 0x000fc2000001083a */
[----:B------:R0:W-:Y:S01]  /*10b80*/  MUFU.EX2 R36, R139 ;  /* 0x0000008b00247308 */ /* 0x0001e20000000800 */
[----:B---3--:R-:W-:Y:S01]  /*10b90*/  FSEL R131, R46, -INF , P1 ;  /* 0xff8000002e837808 */ /* 0x008fe20000800000 */
[-CC-:B------:R-:W-:Y:S01]  /*10ba0*/  FFMA.FTZ R35, R107, R90.reuse, -R58.reuse ;  /* 0x0000005a6b237223 */ /* 0x180fe2000001083a */
[----:B--2---:R-:W-:Y:S01]  /*10bb0*/  FSEL R141, R52, -INF , P5 ;  /* 0xff800000348d7808 */ /* 0x004fe20002800000 */
[--C-:B------:R-:W-:Y:S01]  /*10bc0*/  FFMA.FTZ R107, R91, R90, -R58.reuse ;  /* 0x0000005a5b6b7223 */ /* 0x100fe2000001083a */
[----:B------:R-:W-:Y:S01]  /*10bd0*/  FMNMX.FTZ R44, R131, R42, !PT ;  /* 0x0000002a832c7209 */ /* 0x000fe20007810000 */
[-CC-:B------:R-:W-:Y:S01]  /*10be0*/  FFMA.FTZ R115, R115, R90.reuse, -R58.reuse ;  /* 0x0000005a73737223 */ /* 0x180fe2000001083a */
[----:B------:R-:W-:-:S01]  /*10bf0*/  FFMA.FTZ R123, R123, R90, -R58 ;  /* 0x0000005a7b7b7223 */ /* 0x000fc2000001083a */
[-CC-:B------:R-:W-:Y:S01]  /*10c00*/  FFMA.FTZ R14, R41, R90.reuse, -R58.reuse ;  /* 0x0000005a290e7223 */ /* 0x180fe2000001083a */
[----:B0-----:R-:W-:Y:S01]  /*10c10*/  FSEL R139, R50, -INF , P3 ;  /* 0xff800000328b7808 */ /* 0x001fe20001800000 */
[--C-:B------:R-:W-:Y:S01]  /*10c20*/  FFMA.FTZ R20, R93, R90, -R58.reuse ;  /* 0x0000005a5d147223 */ /* 0x100fe2000001083a */
[----:B------:R-:W-:Y:S01]  /*10c30*/  FMNMX.FTZ R44, R133, R44, !PT ;  /* 0x0000002c852c7209 */ /* 0x000fe20007810000 */
[-CC-:B------:R-:W-:Y:S01]  /*10c40*/  FFMA.FTZ R24, R109, R90.reuse, -R58.reuse ;  /* 0x0000005a6d187223 */ /* 0x180fe2000001083a */
[----:B------:R-:W-:-:S01]  /*10c50*/  FFMA.FTZ R37, R111, R90, -R58 ;  /* 0x0000005a6f257223 */ /* 0x000fc2000001083a */
[----:B------:R0:W-:Y:S01]  /*10c60*/  MUFU.EX2 R26, R115 ;  /* 0x00000073001a7308 */ /* 0x0001e20000000800 */
[----:B------:R-:W-:Y:S01]  /*10c70*/  FMNMX.FTZ R44, R139, R44, !PT ;  /* 0x0000002c8b2c7209 */ /* 0x000fe20007810000 */
[-CC-:B------:R-:W-:Y:S01]  /*10c80*/  FFMA.FTZ R30, R119, R90.reuse, -R58.reuse ;  /* 0x0000005a771e7223 */ /* 0x180fe2000001083a */
[----:B------:R-:W-:-:S01]  /*10c90*/  FFMA.FTZ R43, R121, R90, -R58 ;  /* 0x0000005a792b7223 */ /* 0x000fc2000001083a */
        /* <DEDUP_REMOVED lines=8> */
[-CC-:B------:R-:W-:Y:S01]  /*10d20*/  FFMA.FTZ R145, R145, R90.reuse, -R58.reuse ;  /* 0x0000005a91917223 */ /* 0x180fe2000001083a */
[----:B------:R-:W-:-:S01]  /*10d30*/  FFMA.FTZ R109, R149, R90, -R58 ;  /* 0x0000005a956d7223 */ /* 0x000fc2000001083a */
[----:B------:R-:W2:Y:S01]  /*10d40*/  SHFL.BFLY PT, R91, R48, 0x2, 0x1f ;  /* 0x0c401f00305b7f89 */ /* 0x000ea200000e0000 */
[----:B------:R-:W-:-:S01]  /*10d50*/  FFMA.FTZ R143, R143, R90, -R58 ;  /* 0x0000005a8f8f7223 */ /* 0x000fc2000001083a */
[-CC-:B------:R-:W-:Y:S01]  /*10d60*/  FFMA.FTZ R111, R147, R90.reuse, -R58.reuse ;  /* 0x0000005a936f7223 */ /* 0x180fe2000001083a */
[----:B------:R-:W-:-:S01]  /*10d70*/  FFMA.FTZ R151, R151, R90, -R58 ;  /* 0x0000005a97977223 */ /* 0x000fc2000001083a */
[-CC-:B------:R-:W-:Y:S01]  /*10d80*/  FFMA.FTZ R119, R153, R90.reuse, -R58.reuse ;  /* 0x0000005a99777223 */ /* 0x180fe2000001083a */
[----:B------:R-:W-:-:S01]  /*10d90*/  FFMA.FTZ R46, R155, R90, -R58 ;  /* 0x0000005a9b2e7223 */ /* 0x000fc2000001083a */
[-CC-:B0-----:R-:W-:Y:S01]  /*10da0*/  FFMA.FTZ R115, R157, R90.reuse, -R58.reuse ;  /* 0x0000005a9d737223 */ /* 0x181fe2000001083a */
[----:B------:R-:W-:-:S01]  /*10db0*/  FFMA.FTZ R121, R159, R90, -R58 ;  /* 0x0000005a9f797223 */ /* 0x000fc2000001083a */
[-CC-:B------:R-:W-:Y:S01]  /*10dc0*/  FFMA.FTZ R50, R161, R90.reuse, -R58.reuse ;  /* 0x0000005aa1327223 */ /* 0x180fe2000001083a */
[----:B-1----:R-:W-:-:S01]  /*10dd0*/  FFMA.FTZ R123, R165, R90, -R58 ;  /* 0x0000005aa57b7223 */ /* 0x002fc2000001083a */
[-CC-:B------:R-:W-:Y:S01]  /*10de0*/  FFMA.FTZ R52, R169, R90.reuse, -R58.reuse ;  /* 0x0000005aa9347223 */ /* 0x180fe2000001083a */
[----:B------:R-:W-:-:S01]  /*10df0*/  FFMA.FTZ R125, R171, R90, -R58 ;  /* 0x0000005aab7d7223 */ /* 0x000fc2000001083a */
[-CC-:B------:R-:W-:Y:S01]  /*10e00*/  FFMA.FTZ R54, R173, R90.reuse, -R58.reuse ;  /* 0x0000005aad367223 */ /* 0x180fe2000001083a */
[----:B------:R-:W-:-:S01]  /*10e10*/  FFMA.FTZ R127, R175, R90, -R58 ;  /* 0x0000005aaf7f7223 */ /* 0x000fc2000001083a */
[-CC-:B------:R-:W-:Y:S01]  /*10e20*/  FFMA.FTZ R129, R177, R90.reuse, -R58.reuse ;  /* 0x0000005ab1817223 */ /* 0x180fe2000001083a */
[----:B------:R-:W-:Y:S08]  /*10e30*/  MUFU.EX2 R12, R12 ;  /* 0x0000000c000c7308 */ /* 0x000ff00000000800 */
[----:B------:R-:W-:Y:S01]  /*10e40*/  MUFU.EX2 R13, R13 ;  /* 0x0000000d000d7308 */ /* 0x000fe20000000800 */
[----:B--2---:R-:W-:Y:S01]  /*10e50*/  FMNMX.FTZ R56, R48, R91, !PT ;  /* 0x0000005b30387209 */ /* 0x004fe20007810000 */
[----:B------:R-:W-:-:S04]  /*10e60*/  FFMA.FTZ R48, R163, R90, -R58 ;  /* 0x0000005aa3307223 */ /* 0x000fc8000001083a */
[----:B------:R-:W0:Y:S02]  /*10e70*/  SHFL.BFLY PT, R91, R56, 0x1, 0x1f ;  /* 0x0c201f00385b7f89 */ /* 0x000e2400000e0000 */
[----:B------:R-:W-:Y:S08]  /*10e80*/  MUFU.EX2 R14, R14 ;  /* 0x0000000e000e7308 */ /* 0x000ff00000000800 */
[----:B------:R-:W1:Y:S08]  /*10e90*/  MUFU.EX2 R21, R21 ;  /* 0x0000001500157308 */ /* 0x000e700000000800 */
[----:B------:R-:W-:Y:S01]  /*10ea0*/  MUFU.EX2 R20, R20 ;  /* 0x0000001400147308 */ /* 0x000fe20000000800 */
[----:B0-----:R-:W-:Y:S01]  /*10eb0*/  FMNMX.FTZ R91, R56, R91, !PT ;  /* 0x0000005b385b7209 */ /* 0x001fe20007810000 */
[----:B------:R-:W-:-:S06]  /*10ec0*/  FFMA.FTZ R56, R179, R90, -R58 ;  /* 0x0000005ab3387223 */ /* 0x000fcc000001083a */
[----:B------:R-:W-:Y:S01]  /*10ed0*/  MUFU.EX2 R35, R35 ;  /* 0x0000002300237308 */ /* 0x000fe20000000800 */
[----:B-1----:R-:W-:Y:S01]  /*10ee0*/  F2FP.SATFINITE.E4M3.F32.PACK_AB_MERGE_C R168, R21, R14, RZ ;  /* 0x0000000e15a8723e */ /* 0x002fe200048070ff */
[C---:B------:R-:W-:Y:S01]  /*10ef0*/  FFMA.FTZ R62, R91.reuse, R90, -8 ;  /* 0xc10000005b3e7423 */ /* 0x040fe2000001005a */
[----:B------:R-:W-:Y:S02]  /*10f00*/  FSETP.NEU.FTZ.AND P1, PT, R91, -INF , PT ;  /* 0xff8000005b00780b */ /* 0x000fe40003f3d000 */
[----:B------:R-:W-:Y:S02]  /*10f10*/  F2FP.SATFINITE.E4M3.F32.PACK_AB_MERGE_C R168, R13, R12, R168 ;  /* 0x0000000c0da8723e */ /* 0x000fe400048070a8 */
[----:B------:R-:W-:Y:S01]  /*10f20*/  FSEL R62, R62, RZ, P1 ;  /* 0x000000ff3e3e7208 */ /* 0x000fe20000800000 */
[----:B------:R-:W-:Y:S04]  /*10f30*/  MUFU.EX2 R24, R24 ;  /* 0x0000001800187308 */ /* 0x000fe80000000800 */
[----:B------:R-:W-:-:S01]  /*10f40*/  FFMA.FTZ R58, R103, R90, -R62 ;  /* 0x0000005a673a7223 */ /* 0x000fc2000001083e */
[-CC-:B------:R-:W-:Y:S01]  /*10f50*/  FFMA.FTZ R15, R15, R90.reuse, -R62.reuse ;  /* 0x0000005a0f0f7223 */ /* 0x180fe2000001083e */
[----:B------:R-:W-:-:S01]  /*10f60*/  FFMA.FTZ R66, R105, R90, -R62 ;  /* 0x0000005a69427223 */ /* 0x000fc2000001083e */
[-CC-:B------:R-:W-:Y:S01]  /*10f70*/  FFMA.FTZ R97, R97, R90.reuse, -R62.reuse ;  /* 0x0000005a61617223 */ /* 0x180fe2000001083e */
[----:B------:R-:W-:-:S01]  /*10f80*/  FFMA.FTZ R60, R95, R90, -R62 ;  /* 0x0000005a5f3c7223 */ /* 0x000fc2000001083e */
[-CC-:B------:R-:W-:Y:S01]  /*10f90*/  FFMA.FTZ R95, R113, R90.reuse, -R62.reuse ;  /* 0x0000005a715f7223 */ /* 0x180fe2000001083e */
[----:B------:R-:W-:Y:S01]  /*10fa0*/  MUFU.EX2 R58, R58 ;  /* 0x0000003a003a7308 */ /* 0x000fe20000000800 */
[----:B------:R-:W-:-:S01]  /*10fb0*/  FFMA.FTZ R70, R99, R90, -R62 ;  /* 0x0000005a63467223 */ /* 0x000fc2000001083e */
[-CC-:B------:R-:W-:Y:S01]  /*10fc0*/  FFMA.FTZ R78, R61, R90.reuse, -R62.reuse ;  /* 0x0000005a3d4e7223 */ /* 0x180fe2000001083e */
[----:B------:R-:W-:-:S01]  /*10fd0*/  FFMA.FTZ R61, R65, R90, -R62 ;  /* 0x0000005a413d7223 */ /* 0x000fc2000001083e */
[-CC-:B------:R-:W-:Y:S01]  /*10fe0*/  FFMA.FTZ R80, R67, R90.reuse, -R62.reuse ;  /* 0x0000005a43507223 */ /* 0x180fe2000001083e */
[----:B------:R-:W-:-:S01]  /*10ff0*/  FFMA.FTZ R65, R69, R90, -R62 ;  /* 0x0000005a45417223 */ /* 0x000fc2000001083e */
[----:B------:R-:W-:Y:S01]  /*11000*/  FADD.FTZ R67, R12, R13 ;  /* 0x0000000d0c437221 */ /* 0x000fe20000010000 */
[----:B------:R-:W-:-:S01]  /*11010*/  FFMA.FTZ R99, R117, R90, -R62 ;  /* 0x0000005a75637223 */ /* 0x000fc2000001083e */
[----:B------:R-:W0:Y:S01]  /*11020*/  MUFU.EX2 R15, R15 ;  /* 0x0000000f000f7308 */ /* 0x000e220000000800 */
[----:B------:R-:W-:-:S01]  /*11030*/  FFMA.FTZ R64, R81, R90, -R62 ;  /* 0x0000005a51407223 */ /* 0x000fc2000001083e */
[----:B------:R-:W-:Y:S01]  /*11040*/  FADD.FTZ R82, R14, R67 ;  /* 0x000000430e527221 */ /* 0x000fe20000010000 */
[----:B------:R-:W-:-:S01]  /*11050*/  FFMA.FTZ R67, R49, R90, -R62 ;  /* 0x0000005a31437223 */ /* 0x000fc2000001083e */
[----:B------:R-:W-:-:S02]  /*11060*/  VIADD R49, R3, 0x22840 ;  /* 0x0002284003317836 */ /* 0x000fc40000000000 */
[----:B------:R-:W-:-:S01]  /*11070*/  FFMA.FTZ R76, R71, R90, -R62 ;  /* 0x0000005a474c7223 */ /* 0x000fc2000001083e */
[-CC-:B------:R-:W-:Y:S01]  /*11080*/  FFMA.FTZ R79, R79, R90.reuse, -R62.reuse ;  /* 0x0000005a4f4f7223 */ /* 0x180fe2000001083e */
[----:B------:R-:W-:-:S01]  /*11090*/  FFMA.FTZ R72, R85, R90, -R62 ;  /* 0x0000005a55487223 */ /* 0x000fc2000001083e */
[----:B------:R-:W1:Y:S01]  /*110a0*/  MUFU.EX2 R66, R66 ;  /* 0x0000004200427308 */ /* 0x000e620000000800 */
[----:B------:R-:W-:Y:S01]  /*110b0*/  PRMT R49, R106, 0x654, R49 ;  /* 0x000006546a317816 */ /* 0x000fe20000000031 */
[-CC-:B------:R-:W-:Y:S01]  /*110c0*/  FFMA.FTZ R83, R83, R90.reuse, -R62.reuse ;  /* 0x0000005a53537223 */ /* 0x180fe2000001083e */
[----:B------:R-:W-:-:S01]  /*110d0*/  FFMA.FTZ R68, R89, R90, -R62 ;  /* 0x0000005a59447223 */ /* 0x000fc2000001083e */
[-CC-:B------:R-:W-:Y:S01]  /*110e0*/  FFMA.FTZ R81, R87, R90.reuse, -R62.reuse ;  /* 0x0000005a57517223 */ /* 0x180fe2000001083e */
[----:B------:R2:W-:Y:S01]  /*110f0*/  SYNCS.ARRIVE.TRANS64.RED.A1T0 RZ, [R49+URZ], RZ ;  /* 0x000000ff31ff79a7 */ /* 0x0005e2000810043f */
[----:B------:R-:W-:-:S01]  /*11100*/  FFMA.FTZ R85, R135, R90, -R62 ;  /* 0x0000005a87557223 */ /* 0x000fc2000001083e */
[----:B------:R-:W-:Y:S01]  /*11110*/  FFMA.FTZ R74, R63, R90, -R62 ;  /* 0x0000005a3f4a7223 */ /* 0x000fe2000001083e */
[----:B------:R-:W3:Y:S01]  /*11120*/  MUFU.EX2 R97, R97 ;  /* 0x0000006100617308 */ /* 0x000ee20000000800 */
        /* <DEDUP_REMOVED lines=9> */
[----:B------:R-:W-:Y:S01]  /*111c0*/  FADD.FTZ R69, R21, R82 ;  /* 0x0000005215457221 */ /* 0x000fe20000010000 */
[----:B------:R-:W-:-:S01]  /*111d0*/  FFMA.FTZ R82, R47, R90, -R62 ;  /* 0x0000005a2f527223 */ /* 0x000fc2000001083e */
[-CC-:B------:R-:W-:Y:S01]  /*111e0*/  FFMA.FTZ R33, R33, R90.reuse, -R62.reuse ;  /* 0x0000005a21217223 */ /* 0x180fe2000001083e */
[----:B------:R-:W-:-:S01]  /*111f0*/  FFMA.FTZ R167, R167, R90, -R62 ;  /* 0x0000005aa7a77223 */ /* 0x000fc2000001083e */
[-CC-:B------:R-:W-:Y:S01]  /*11200*/  FFMA.FTZ R131, R131, R90.reuse, -R62.reuse ;  /* 0x0000005a83837223 */ /* 0x180fe2000001083e */
[----:B------:R-:W-:-:S01]  /*11210*/  FFMA.FTZ R133, R133, R90, -R62 ;  /* 0x0000005a85857223 */ /* 0x000fc2000001083e */
[----:B------:R-:W2:Y:S01]  /*11220*/  MUFU.EX2 R95, R95 ;  /* 0x0000005f005f7308 */ /* 0x000ea20000000800 */
[----:B---3--:R-:W-:-:S01]  /*11230*/  FADD.FTZ R71, R97, R86 ;  /* 0x0000005661477221 */ /* 0x008fc20000010000 */
[----:B------:R-:W-:Y:S01]  /*11240*/  FADD.FTZ R86, R20, R69 ;  /* 0x0000004514567221 */ /* 0x000fe20000010000 */
[----:B------:R-:W-:Y:S01]  /*11250*/  F2FP.SATFINITE.E4M3.F32.PACK_AB_MERGE_C R169, R97, R66, RZ ;  /* 0x0000004261a9723e */ /* 0x000fe200048070ff */
[-CC-:B------:R-:W-:Y:S01]  /*11260*/  FFMA.FTZ R139, R139, R90.reuse, -R62.reuse ;  /* 0x0000005a8b8b7223 */ /* 0x180fe2000001083e */
[----:B------:R-:W-:-:S01]  /*11270*/  FFMA.FTZ R137, R137, R90, -R62 ;  /* 0x0000005a89897223 */ /* 0x000fc2000001083e */
[----:B------:R-:W-:Y:S01]  /*11280*/  FADD.FTZ R47, R35, R86 ;  /* 0x00000056232f7221 */ /* 0x000fe20000010000 */
[----:B------:R-:W-:-:S01]  /*11290*/  FFMA.FTZ R86, R51, R90, -R62 ;  /* 0x0000005a33567223 */ /* 0x000fc2000001083e */
[----:B------:R-:W1:Y:S01]  /*112a0*/  MUFU.EX2 R70, R70 ;  /* 0x0000004600467308 */ /* 0x000e620000000800 */
[----:B0-----:R-:W-:-:S01]  /*112b0*/  FADD.FTZ R92, R60, R71 ;  /* 0x000000473c5c7221 */ /* 0x001fc20000010000 */
[----:B------:R-:W-:Y:S01]  /*112c0*/  F2FP.SATFINITE.E4M3.F32.PACK_AB_MERGE_C R169, R15, R58, R169 ;  /* 0x0000003a0fa9723e */ /* 0x000fe200048070a9 */
[--C-:B------:R-:W-:Y:S01]  /*112d0*/  IMAD.MOV.U32 R58, RZ, RZ, R25.reuse ;  /* 0x000000ffff3a7224 */ /* 0x100fe200078e0019 */
[----:B------:R-:W-:Y:S01]  /*112e0*/  MOV R87, R25 ;  /* 0x0000001900577202 */ /* 0x000fe20000000f00 */
[----:B------:R-:W-:-:S02]  /*112f0*/  IMAD.MOV.U32 R66, RZ, RZ, R25 ;  /* 0x000000ffff427224 */ /* 0x000fc400078e0019 */
[----:B------:R-:W-:Y:S01]  /*11300*/  IMAD.MOV.U32 R69, RZ, RZ, R25 ;  /* 0x000000ffff457224 */ /* 0x000fe200078e0019 */
[----:B------:R-:W0:Y:S01]  /*11310*/  MUFU.EX2 R37, R37 ;  /* 0x0000002500257308 */ /* 0x000e220000000800 */
[----:B--2---:R-:W-:-:S01]  /*11320*/  FADD.FTZ R49, R95, R92 ;  /* 0x0000005c5f317221 */ /* 0x004fc20000010000 */
[----:B------:R-:W-:Y:S01]  /*11330*/  FADD.FTZ R92, R24, R47 ;  /* 0x0000002f185c7221 */ /* 0x000fe20000010000 */
[----:B------:R-:W-:-:S01]  /*11340*/  FFMA.FTZ R47, R53, R90, -R62 ;  /* 0x0000005a352f7223 */ /* 0x000fc2000001083e */
[--C-:B------:R-:W-:Y:S02]  /*11350*/  IMAD.MOV.U32 R71, RZ, RZ, R25.reuse ;  /* 0x000000ffff477224 */ /* 0x100fe400078e0019 */
[----:B------:R-:W-:Y:S02]  /*11360*/  IMAD.MOV.U32 R73, RZ, RZ, R25 ;  /* 0x000000ffff497224 */ /* 0x000fe400078e0019 */
[----:B------:R-:W2:Y:S01]  /*11370*/  MUFU.EX2 R99, R99 ;  /* 0x0000006300637308 */ /* 0x000ea20000000800 */
[----:B-1----:R-:W-:-:S01]  /*11380*/  FADD.FTZ R94, R70, R49 ;  /* 0x00000031465e7221 */ /* 0x002fc20000010000 */
[----:B------:R-:W-:-:S06]  /*11390*/  IMAD.MOV.U32 R75, RZ, RZ, R25 ;  /* 0x000000ffff4b7224 */ /* 0x000fcc00078e0019 */
[----:B------:R-:W1:Y:S01]  /*113a0*/  MUFU.EX2 R64, R64 ;  /* 0x0000004000407308 */ /* 0x000e620000000800 */
[----:B0-----:R-:W-:-:S01]  /*113b0*/  FADD.FTZ R49, R37, R92 ;  /* 0x0000005c25317221 */ /* 0x001fc20000010000 */
[----:B------:R-:W-:Y:S01]  /*113c0*/  F2FP.SATFINITE.E4M3.F32.PACK_AB_MERGE_C R170, R37, R24, RZ ;  /* 0x0000001825aa723e */ /* 0x000fe200048070ff */
[----:B------:R-:W-:-:S01]  /*113d0*/  FFMA.FTZ R92, R55, R90, -R62 ;  /* 0x0000005a375c7223 */ /* 0x000fc2000001083e */
[--C-:B------:R-:W-:Y:S02]  /*113e0*/  IMAD.MOV.U32 R55, RZ, RZ, R25.reuse ;  /* 0x000000ffff377224 */ /* 0x100fe400078e0019 */
[----:B------:R-:W-:Y:S01]  /*113f0*/  F2FP.SATFINITE.E4M3.F32.PACK_AB_MERGE_C R170, R35, R20, R170 ;  /* 0x0000001423aa723e */ /* 0x000fe200048070aa */
[----:B------:R-:W-:Y:S01]  /*11400*/  IMAD.MOV.U32 R35, RZ, RZ, R25 ;  /* 0x000000ffff237224 */ /* 0x000fe200078e0019 */
[----:B------:R-:W0:Y:S01]  /*11410*/  MUFU.EX2 R39, R39 ;  /* 0x0000002700277308 */ /* 0x000e220000000800 */
[----:B--2---:R-:W-:-:S01]  /*11420*/  FADD.FTZ R51, R99, R94 ;  /* 0x0000005e63337221 */ /* 0x004fc20000010000 */
[----:B------:R-:W-:Y:S01]  /*11430*/  FADD.FTZ R94, R26, R49 ;  /* 0x000000311a5e7221 */ /* 0x000fe20000010000 */
[----:B------:R-:W-:-:S01]  /*11440*/  FFMA.FTZ R49, R29, R90, -R62 ;  /* 0x0000005a1d317223 */ /* 0x000fc2000001083e */
[----:B------:R-:W-:Y:S01]  /*11450*/  FFMA.FTZ R62, R141, R90, -R62 ;  /* 0x0000005a8d3e7223 */ /* 0x000fe2000001083e */
[----:B------:R-:W-:-:S02]  /*11460*/  F2FP.SATFINITE.E4M3.F32.PACK_AB_MERGE_C R171, R99, R70, RZ ;  /* 0x0000004663ab723e */ /* 0x000fc400048070ff */
[----:B------:R-:W-:Y:S01]  /*11470*/  MOV R70, R25 ;  /* 0x0000001900467202 */ /* 0x000fe20000000f00 */
[----:B------:R-:W2:Y:S01]  /*11480*/  MUFU.EX2 R79, R79 ;  /* 0x0000004f004f7308 */ /* 0x000ea20000000800 */
[----:B-1----:R-:W-:-:S01]  /*11490*/  FADD.FTZ R96, R64, R51 ;  /* 0x0000003340607221 */ /* 0x002fc20000010000 */
[----:B------:R-:W-:Y:S02]  /*114a0*/  F2FP.SATFINITE.E4M3.F32.PACK_AB_MERGE_C R171, R95, R60, R171 ;  /* 0x0000003c5fab723e */ /* 0x000fe400048070ab */
[----:B------:R-:W-:-:S04]  /*114b0*/  MOV R60, R25 ;  /* 0x00000019003c7202 */ /* 0x000fc80000000f00 */
        /* <DEDUP_REMOVED lines=10> */
[----:B------:R-:W-:-:S03]  /*11560*/  F2FP.SATFINITE.E4M3.F32.PACK_AB_MERGE_C R172, R43, R30, RZ ;  /* 0x0000001e2bac723e */ /* 0x000fc600048070ff */
[----:B------:R-:W-:Y:S01]  /*11570*/  FADD.FTZ R94, R28, R51 ;  /* 0x000000331c5e7221 */ /* 0x000fe20000010000 */
[----:B------:R-:W-:Y:S01]  /*11580*/  F2FP.SATFINITE.E4M3.F32.PACK_AB_MERGE_C R172, R39, R26, R172 ;  /* 0x0000001a27ac723e */ /* 0x000fe200048070ac */
[----:B------:R-:W-:Y:S01]  /*11590*/  IMAD.MOV.U32 R39, RZ, RZ, R25 ;  /* 0x000000ffff277224 */ /* 0x000fe200078e0019 */
[----:B------:R-:W2:Y:S01]  /*115a0*/  MUFU.EX2 R41, R41 ;  /* 0x0000002900297308 */ /* 0x000ea20000000800 */
[----:B-1----:R-:W-:-:S01]  /*115b0*/  FADD.FTZ R53, R83, R96 ;  /* 0x0000006053357221 */ /* 0x002fc20000010000 */
[----:B------:R-:W-:Y:S01]  /*115c0*/  F2FP.SATFINITE.E4M3.F32.PACK_AB_MERGE_C R173, R83, R72, RZ ;  /* 0x0000004853ad723e */ /* 0x000fe200048070ff */
[--C-:B------:R-:W-:Y:S02]  /*115d0*/  IMAD.MOV.U32 R72, RZ, RZ, R25.reuse ;  /* 0x000000ffff487224 */ /* 0x100fe400078e0019 */
[----:B------:R-:W-:Y:S01]  /*115e0*/  IMAD.MOV.U32 R83, RZ, RZ, R25 ;  /* 0x000000ffff537224 */ /* 0x000fe200078e0019 */
[----:B------:R-:W-:Y:S01]  /*115f0*/  F2FP.SATFINITE.E4M3.F32.PACK_AB_MERGE_C R173, R79, R64, R173 ;  /* 0x000000404fad723e */ /* 0x000fe200048070ad */
[----:B------:R-:W-:Y:S01]  /*11600*/  IMAD.MOV.U32 R64, RZ, RZ, R25 ;  /* 0x000000ffff407224 */ /* 0x000fe200078e0019 */
[----:B------:R-:W1:Y:S01]  /*11610*/  MUFU.EX2 R81, R81 ;  /* 0x0000005100517308 */ /* 0x000e620000000800 */
[----:B0-----:R-:W-:-:S01]  /*11620*/  FADD.FTZ R96, R68, R53 ;  /* 0x0000003544607221 */ /* 0x001fc20000010000 */
[----:B------:R-:W-:-:S06]  /*11630*/  IMAD.MOV.U32 R79, RZ, RZ, R25 ;  /* 0x000000ffff4f7224 */ /* 0x000fcc00078e0019 */
        /* <DEDUP_REMOVED lines=8> */
[----:B------:R-:W-:-:S06]  /*116c0*/  IMAD.MOV.U32 R53, RZ, RZ, R25 ;  /* 0x000000ffff357224 */ /* 0x000fcc00078e0019 */
[----:B------:R-:W2:Y:S01]  /*116d0*/  MUFU.EX2 R61, R61 ;  /* 0x0000003d003d7308 */ /* 0x000ea20000000800 */
[----:B-1----:R-:W-:-:S01]  /*116e0*/  FADD.FTZ R51, R93, R94 ;  /* 0x0000005e5d337221 */ /* 0x002fc20000010000 */
[----:B------:R-:W-:-:S03]  /*116f0*/  F2FP.SATFINITE.E4M3.F32.PACK_AB_MERGE_C R174, R93, R34, RZ ;  /* 0x000000225dae723e */ /* 0x000fc600048070ff */
[----:B------:R-:W-:Y:S01]  /*11700*/  FADD.FTZ R94, R32, R51 ;  /* 0x00000033205e7221 */ /* 0x000fe20000010000 */
[----:B------:R-:W-:Y:S01]  /*11710*/  F2FP.SATFINITE.E4M3.F32.PACK_AB_MERGE_C R174, R41, R28, R174 ;  /* 0x0000001c29ae723e */ /* 0x000fe200048070ae */
[----:B------:R-:W-:Y:S01]  /*11720*/  IMAD.MOV.U32 R28, RZ, RZ, R25 ;  /* 0x000000ffff1c7224 */ /* 0x000fe200078e0019 */
[----:B------:R-:W1:Y:S01]  /*11730*/  MUFU.EX2 R77, R77 ;  /* 0x0000004d004d7308 */ /* 0x000e620000000800 */
[----:B0-----:R-:W-:-:S01]  /*11740*/  FADD.FTZ R96, R85, R96 ;  /* 0x0000006055607221 */ /* 0x001fc20000010000 */
[----:B------:R-:W-:Y:S01]  /*11750*/  F2FP.SATFINITE.E4M3.F32.PACK_AB_MERGE_C R175, R85, R78, RZ ;  /* 0x0000004e55af723e */ /* 0x000fe200048070ff */
[--C-:B------:R-:W-:Y:S02]  /*11760*/  IMAD.MOV.U32 R41, RZ, RZ, R25.reuse ;  /* 0x000000ffff297224 */ /* 0x100fe400078e0019 */
[----:B------:R-:W-:Y:S01]  /*11770*/  IMAD.MOV.U32 R51, RZ, RZ, R25 ;  /* 0x000000ffff337224 */ /* 0x000fe200078e0019 */
[----:B------:R-:W-:Y:S01]  /*11780*/  F2FP.SATFINITE.E4M3.F32.PACK_AB_MERGE_C R175, R81, R68, R175 ;  /* 0x0000004451af723e */ /* 0x000fe200048070af */
[----:B------:R-:W-:Y:S01]  /*11790*/  IMAD.MOV.U32 R68, RZ, RZ, R25 ;  /* 0x000000ffff447224 */ /* 0x000fe200078e0019 */
[----:B------:R-:W0:Y:S01]  /*117a0*/  MUFU.EX2 R74, R74 ;  /* 0x0000004a004a7308 */ /* 0x000e220000000800 */
[----:B--2---:R-:W-:-:S01]  /*117b0*/  FADD.FTZ R21, R61, R96 ;  /* 0x000000603d157221 */ /* 0x004fc20000010000 */
[----:B------:R-:W-:-:S02]  /*117c0*/  IMAD.MOV.U32 R78, RZ, RZ, R25 ;  /* 0x000000ffff4e7224 */ /* 0x000fc400078e0019 */
[--C-:B------:R-:W-:Y:S02]  /*117d0*/  IMAD.MOV.U32 R81, RZ, RZ, R25.reuse ;  /* 0x000000ffff517224 */ /* 0x100fe400078e0019 */
[----:B------:R-:W-:Y:S02]  /*117e0*/  IMAD.MOV.U32 R85, RZ, RZ, R25 ;  /* 0x000000ffff557224 */ /* 0x000fe400078e0019 */
        /* <DEDUP_REMOVED lines=9> */
[C---:B0-----:R-:W-:Y:S01]  /*11880*/  F2FP.SATFINITE.E4M3.F32.PACK_AB_MERGE_C R176, R107.reuse, R38, RZ ;  /* 0x000000266bb0723e */ /* 0x041fe200048070ff */
[----:B------:R-:W-:Y:S01]  /*11890*/  FADD.FTZ R107, R107, R30 ;  /* 0x0000001e6b6b7221 */ /* 0x000fe20000010000 */
[----:B------:R-:W-:Y:S02]  /*118a0*/  IMAD.MOV.U32 R38, RZ, RZ, R25 ;  /* 0x000000ffff267224 */ /* 0x000fe400078e0019 */
[----:B------:R-:W-:Y:S01]  /*118b0*/  F2FP.SATFINITE.E4M3.F32.PACK_AB_MERGE_C R176, R77, R32, R176 ;  /* 0x000000204db0723e */ /* 0x000fe200048070b0 */
[----:B------:R-:W-:-:S01]  /*118c0*/  FADD.FTZ R30, R36, R107 ;  /* 0x0000006b241e7221 */ /* 0x000fc20000010000 */
[----:B------:R-:W-:Y:S01]  /*118d0*/  IMAD.MOV.U32 R32, RZ, RZ, R25 ;  /* 0x000000ffff207224 */ /* 0x000fe200078e0019 */
[----:B------:R-:W0:Y:S01]  /*118e0*/  MUFU.EX2 R101, R101 ;  /* 0x0000006500657308 */ /* 0x000e220000000800 */
[----:B--2---:R-:W-:-:S01]  /*118f0*/  FADD.FTZ R24, R80, R21 ;  /* 0x0000001550187221 */ /* 0x004fc20000010000 */
[----:B------:R-:W-:Y:S01]  /*11900*/  F2FP.SATFINITE.E4M3.F32.PACK_AB_MERGE_C R177, R80, R65, RZ ;  /* 0x0000004150b1723e */ /* 0x000fe200048070ff */
[----:B------:R-:W-:Y:S01]  /*11910*/  IMAD.MOV.U32 R65, RZ, RZ, R25 ;  /* 0x000000ffff417224 */ /* 0x000fe200078e0019 */
[----:B------:R-:W-:-:S02]  /*11920*/  MOV R77, R25 ;  /* 0x00000019004d7202 */ /* 0x000fc40000000f00 */
[----:B------:R-:W-:Y:S01]  /*11930*/  F2FP.SATFINITE.E4M3.F32.PACK_AB_MERGE_C R177, R74, R61, R177 ;  /* 0x0000003d4ab1723e */ /* 0x000fe200048070b1 */
[----:B------:R-:W-:Y:S01]  /*11940*/  IMAD.MOV.U32 R61, RZ, RZ, R25 ;  /* 0x000000ffff3d7224 */ /* 0x000fe200078e0019 */
[----:B------:R-:W2:Y:S01]  /*11950*/  MUFU.EX2 R76, R76 ;  /* 0x0000004c004c7308 */ /* 0x000ea20000000800 */
[----:B-1----:R-:W-:-:S01]  /*11960*/  FADD.FTZ R37, R63, R24 ;  /* 0x000000183f257221 */ /* 0x002fc20000010000 */
[----:B------:R-:W-:Y:S01]  /*11970*/  IMAD.MOV.U32 R74, RZ, RZ, R25 ;  /* 0x000000ffff4a7224 */ /* 0x000fe200078e0019 */
[----:B------:R-:W-:-:S05]  /*11980*/  MOV R80, R25 ;  /* 0x0000001900507202 */ /* 0x000fca0000000f00 */
[----:B------:R-:W1:Y:S01]  /*11990*/  MUFU.EX2 R40, R145 ;  /* 0x0000009100287308 */ /* 0x000e620000000800 */
[----:B0-----:R-:W-:-:S07]  /*119a0*/  FADD.FTZ R43, R101, R30 ;  /* 0x0000001e652b7221 */ /* 0x001fce0000010000 */
[----:B------:R-:W0:Y:S01]  /*119b0*/  MUFU.EX2 R45, R45 ;  /* 0x0000002d002d7308 */ /* 0x000e220000000800 */
[----:B--2---:R-:W-:-:S01]  /*119c0*/  FADD.FTZ R30, R76, R37 ;  /* 0x000000254c1e7221 */ /* 0x004fc20000010000 */
[----:B------:R-:W-:-:S06]  /*119d0*/  MOV R37, R25 ;  /* 0x0000001900257202 */ /* 0x000fcc0000000f00 */
[----:B------:R-:W2:Y:S01]  /*119e0*/  MUFU.EX2 R109, R109 ;  /* 0x0000006d006d7308 */ /* 0x000ea20000000800 */
[----:B-1----:R-:W-:-:S01]  /*119f0*/  FADD.FTZ R34, R40, R43 ;  /* 0x0000002b28227221 */ /* 0x002fc20000010000 */
[----:B------:R-:W-:-:S06]  /*11a00*/  IMAD.MOV.U32 R43, RZ, RZ, R25 ;  /* 0x000000ffff2b7224 */ /* 0x000fcc00078e0019 */
[----:B------:R-:W1:Y:S01]  /*11a10*/  MUFU.EX2 R84, R84 ;  /* 0x0000005400547308 */ /* 0x000e620000000800 */
[----:B0-----:R-:W-:-:S01]  /*11a20*/  FADD.FTZ R13, R45, R30 ;  /* 0x0000001e2d0d7221 */ /* 0x001fc20000010000 */
[----:B------:R-:W-:-:S06]  /*11a30*/  MOV R30, R25 ;  /* 0x00000019001e7202 */ /* 0x000fcc0000000f00 */
[----:B------:R-:W0:Y:S01]  /*11a40*/  MUFU.EX2 R42, R143 ;  /* 0x0000008f002a7308 */ /* 0x000e220000000800 */
[C---:B--2---:R-:W-:Y:S01]  /*11a50*/  F2FP.SATFINITE.E4M3.F32.PACK_AB_MERGE_C R178, R109.reuse, R40, RZ ;  /* 0x000000286db2723e */ /* 0x044fe200048070ff */
[----:B------:R-:W-:Y:S01]  /*11a60*/  FADD.FTZ R109, R109, R34 ;  /* 0x000000226d6d7221 */ /* 0x000fe20000010000 */
[--C-:B------:R-:W-:Y:S01]  /*11a70*/  IMAD.MOV.U32 R34, RZ, RZ, R25.reuse ;  /* 0x000000ffff227224 */ /* 0x100fe200078e0019 */
[----:B------:R-:W-:Y:S02]  /*11a80*/  MOV R40, R25 ;  /* 0x0000001900287202 */ /* 0x000fe40000000f00 */
[----:B------:R-:W-:Y:S01]  /*11a90*/  F2FP.SATFINITE.E4M3.F32.PACK_AB_MERGE_C R178, R101, R36, R178 ;  /* 0x0000002465b2723e */ /* 0x000fe200048070b2 */
[----:B------:R-:W-:Y:S01]  /*11aa0*/  IMAD.MOV.U32 R36, RZ, RZ, R25 ;  /* 0x000000ffff247224 */ /* 0x000fe200078e0019 */
[----:B------:R2:W3:Y:S01]  /*11ab0*/  MUFU.EX2 R3, R67 ;  /* 0x0000004300037308 */ /* 0x0004e20000000800 */
[C---:B-1----:R-:W-:Y:S01]  /*11ac0*/  F2FP.SATFINITE.E4M3.F32.PACK_AB_MERGE_C R45, R84.reuse, R45, RZ ;  /* 0x0000002d542d723e */ /* 0x042fe200048070ff */
[----:B------:R-:W-:-:S03]  /*11ad0*/  FADD.FTZ R84, R84, R13 ;  /* 0x0000000d54547221 */ /* 0x000fc60000010000 */
[----:B------:R-:W-:Y:S01]  /*11ae0*/  F2FP.SATFINITE.E4M3.F32.PACK_AB_MERGE_C R179, R76, R63, R45 ;  /* 0x0000003f4cb3723e */ /* 0x000fe2000480702d */
[----:B------:R-:W-:Y:S02]  /*11af0*/  IMAD.MOV.U32 R45, RZ, RZ, R25 ;  /* 0x000000ffff2d7224 */ /* 0x000fe400078e0019 */
[----:B------:R-:W-:Y:S01]  /*11b00*/  MUFU.EX2 R111, R111 ;  /* 0x0000006f006f7308 */ /* 0x000fe20000000800 */
[----:B0-----:R-:W-:-:S01]  /*11b10*/  FADD.FTZ R12, R42, R109 ;  /* 0x0000006d2a0c7221 */ /* 0x001fc20000010000 */
[--C-:B------:R-:W-:Y:S01]  /*11b20*/  IMAD.MOV.U32 R63, RZ, RZ, R25.reuse ;  /* 0x000000ffff3f7224 */ /* 0x100fe200078e0019 */
[----:B--2---:R-:W-:Y:S01]  /*11b30*/  MOV R67, R25 ;  /* 0x0000001900437202 */ /* 0x004fe20000000f00 */
[----:B------:R-:W-:-:S04]  /*11b40*/  IMAD.MOV.U32 R76, RZ, RZ, R25 ;  /* 0x000000ffff4c7224 */ /* 0x000fc800078e0019 */
[----:B------:R-:W0:Y:S01]  /*11b50*/  MUFU.EX2 R82, R82 ;  /* 0x0000005200527308 */ /* 0x000e220000000800 */
[----:B---3--:R-:W-:-:S01]  /*11b60*/  FADD.FTZ R13, R3, R84 ;  /* 0x00000054030d7221 */ /* 0x008fc20000010000 */
[----:B------:R-:W-:-:S06]  /*11b70*/  IMAD.MOV.U32 R84, RZ, RZ, R25 ;  /* 0x000000ffff547224 */ /* 0x000fcc00078e0019 */
[----:B------:R-:W-:Y:S08]  /*11b80*/  MUFU.EX2 R44, R151 ;  /* 0x00000097002c7308 */ /* 0x000ff00000000800 */
[----:B------:R-:W1:Y:S01]  /*11b90*/  MUFU.EX2 R47, R47 ;  /* 0x0000002f002f7308 */ /* 0x000e620000000800 */
[----:B0-----:R-:W-:-:S07]  /*11ba0*/  FADD.FTZ R20, R82, R13 ;  /* 0x0000000d52147221 */ /* 0x001fce0000010000 */
[----:B------:R-:W0:Y:S08]  /*11bb0*/  MUFU.EX2 R119, R119 ;  /* 0x0000007700777308 */ /* 0x000e300000000800 */
[----:B------:R-:W2:Y:S01]  /*11bc0*/  MUFU.EX2 R86, R86 ;  /* 0x0000005600567308 */ /* 0x000ea20000000800 */
[----:B-1----:R-:W-:-:S07]  /*11bd0*/  FADD.FTZ R13, R47, R20 ;  /* 0x000000142f0d7221 */ /* 0x002fce0000010000 */
[----:B------:R-:W-:Y:S01]  /*11be0*/  MUFU.EX2 R46, R46 ;  /* 0x0000002e002e7308 */ /* 0x000fe20000000800 */
[----:B0-----:R-:W-:-:S04]  /*11bf0*/  F2FP.SATFINITE.E4M3.F32.PACK_AB_MERGE_C R180, R119, R44, RZ ;  /* 0x0000002c77b4723e */ /* 0x001fc800048070ff */
[----:B------:R-:W-:Y:S01]  /*11c00*/  F2FP.SATFINITE.E4M3.F32.PACK_AB_MERGE_C R180, R111, R42, R180 ;  /* 0x0000002a6fb4723e */ /* 0x000fe200048070b4 */
[----:B------:R-:W-:Y:S02]  /*11c10*/  IMAD.MOV.U32 R42, RZ, RZ, R25 ;  /* 0x000000ffff2a7224 */ /* 0x000fe400078e0019 */
[----:B------:R0:W1:Y:S01]  /*11c20*/  MUFU.EX2 R29, R57 ;  /* 0x00000039001d7308 */ /* 0x0000620000000800 */
[C---:B--2---:R-:W-:Y:S01]  /*11c30*/  F2FP.SATFINITE.E4M3.F32.PACK_AB_MERGE_C R47, R86.reuse, R47, RZ ;  /* 0x0000002f562f723e */ /* 0x044fe200048070ff */
[----:B------:R-:W-:-:S03]  /*11c40*/  FADD.FTZ R86, R86, R13 ;  /* 0x0000000d56567221 */ /* 0x000fc60000010000 */
[----:B------:R-:W-:Y:S01]  /*11c50*/  F2FP.SATFINITE.E4M3.F32.PACK_AB_MERGE_C R181, R82, R3, R47 ;  /* 0x0000000352b5723e */ /* 0x000fe2000480702f */
[----:B------:R-:W-:Y:S01]  /*11c60*/  IMAD.MOV.U32 R82, RZ, RZ, R25 ;  /* 0x000000ffff527224 */ /* 0x000fe200078e0019 */
[-C--:B------:R-:W-:Y:S01]  /*11c70*/  MOV R47, R25.reuse ;  /* 0x00000019002f7202 */ /* 0x080fe20000000f00 */
[----:B------:R-:W2:Y:S01]  /*11c80*/  MUFU.EX2 R115, R115 ;  /* 0x0000007300737308 */ /* 0x000ea20000000800 */
[----:B0-----:R-:W-:-:S07]  /*11c90*/  MOV R57, R25 ;  /* 0x0000001900397202 */ /* 0x001fce0000000f00 */
[----:B------:R0:W-:Y:S01]  /*11ca0*/  MUFU.EX2 R24, R31 ;  /* 0x0000001f00187308 */ /* 0x0001e20000000800 */
[----:B-1----:R-:W-:-:S01]  /*11cb0*/  FADD.FTZ R13, R29, R86 ;  /* 0x000000561d0d7221 */ /* 0x002fc20000010000 */
[----:B------:R-:W-:-:S06]  /*11cc0*/  IMAD.MOV.U32 R86, RZ, RZ, R25 ;  /* 0x000000ffff567224 */ /* 0x000fcc00078e0019 */
[----:B------:R-:W1:Y:S01]  /*11cd0*/  MUFU.EX2 R92, R92 ;  /* 0x0000005c005c7308 */ /* 0x000e620000000800 */
[----:B0-----:R-:W-:-:S04]  /*11ce0*/  FADD.FTZ R31, R111, R12 ;  /* 0x0000000c6f1f7221 */ /* 0x001fc80000010000 */
[----:B------:R-:W-:Y:S01]  /*11cf0*/  FADD.FTZ R26, R44, R31 ;  /* 0x0000001f2c1a7221 */ /* 0x000fe20000010000 */
[----:B------:R-:W-:Y:S02]  /*11d00*/  IMAD.MOV.U32 R31, RZ, RZ, R25 ;  /* 0x000000ffff1f7224 */ /* 0x000fe400078e0019 */
[----:B------:R-:W-:Y:S01]  /*11d10*/  MUFU.EX2 R121, R121 ;  /* 0x0000007900797308 */ /* 0x000fe20000000800 */
[----:B------:R-:W-:-:S01]  /*11d20*/  FADD.FTZ R119, R119, R26 ;  /* 0x0000001a77777221 */ /* 0x000fc20000010000 */
[----:B------:R-:W-:-:S03]  /*11d30*/  IMAD.MOV.U32 R44, RZ, RZ, R25 ;  /* 0x000000ffff2c7224 */ /* 0x000fc600078e0019 */
[----:B------:R-:W-:-:S03]  /*11d40*/  FADD.FTZ R20, R46, R119 ;  /* 0x000000772e147221 */ /* 0x000fc60000010000 */
[----:B------:R-:W0:Y:S01]  /*11d50*/  MUFU.EX2 R50, R50 ;  /* 0x0000003200327308 */ /* 0x000e220000000800 */
[----:B--2---:R-:W-:-:S01]  /*11d60*/  FADD.FTZ R26, R115, R20 ;  /* 0x00000014731a7221 */ /* 0x004fc20000010000 */
[----:B-1----:R-:W-:-:S06]  /*11d70*/  FADD.FTZ R13, R92, R13 ;  /* 0x0000000d5c0d7221 */ /* 0x002fcc0000010000 */
[----:B------:R1:W2:Y:S08]  /*11d80*/  MUFU.EX2 R14, R49 ;  /* 0x00000031000e7308 */ /* 0x0002b00000000800 */
[----:B------:R-:W3:Y:S01]  /*11d90*/  MUFU.EX2 R59, R59 ;  /* 0x0000003b003b7308 */ /* 0x000ee20000000800 */
[----:B0-----:R-:W-:Y:S01]  /*11da0*/  F2FP.SATFINITE.E4M3.F32.PACK_AB_MERGE_C R182, R50, R121, RZ ;  /* 0x0000007932b6723e */ /* 0x001fe200048070ff */
[----:B------:R-:W-:Y:S01]  /*11db0*/  FADD.FTZ R121, R121, R26 ;  /* 0x0000001a79797221 */ /* 0x000fe20000010000 */
[----:B-1----:R-:W-:-:S02]  /*11dc0*/  IMAD.MOV.U32 R49, RZ, RZ, R25 ;  /* 0x000000ffff317224 */ /* 0x002fc400078e0019 */
[----:B------:R-:W-:Y:S01]  /*11dd0*/  F2FP.SATFINITE.E4M3.F32.PACK_AB_MERGE_C R182, R115, R46, R182 ;  /* 0x0000002e73b6723e */ /* 0x000fe200048070b6 */
[----:B------:R-:W-:-:S01]  /*11de0*/  FADD.FTZ R121, R50, R121 ;  /* 0x0000007932797221 */ /* 0x000fc20000010000 */
[----:B------:R-:W-:Y:S01]  /*11df0*/  IMAD.MOV.U32 R46, RZ, RZ, R25 ;  /* 0x000000ffff2e7224 */ /* 0x000fe200078e0019 */
[----:B------:R-:W-:Y:S01]  /*11e00*/  MUFU.EX2 R52, R52 ;  /* 0x0000003400347308 */ /* 0x000fe20000000800 */
[----:B--2---:R-:W-:-:S01]  /*11e10*/  FADD.FTZ R26, R14, R13 ;  /* 0x0000000d0e1a7221 */ /* 0x004fc20000010000 */
[----:B------:R-:W-:-:S06]  /*11e20*/  MOV R50, R25 ;  /* 0x0000001900327202 */ /* 0x000fcc0000000f00 */
[----:B------:R-:W0:Y:S01]  /*11e30*/  MUFU.EX2 R125, R125 ;  /* 0x0000007d007d7308 */ /* 0x000e220000000800 */
[----:B---3--:R-:W-:-:S01]  /*11e40*/  FADD.FTZ R26, R59, R26 ;  /* 0x0000001a3b1a7221 */ /* 0x008fc20000010000 */
[----:B------:R-:W-:Y:S01]  /*11e50*/  F2FP.SATFINITE.E4M3.F32.PACK_AB_MERGE_C R15, R59, R14, RZ ;  /* 0x0000000e3b0f723e */ /* 0x000fe200048070ff */
[----:B------:R-:W-:-:S03]  /*11e60*/  IMAD.MOV.U32 R59, RZ, RZ, R25 ;  /* 0x000000ffff3b7224 */ /* 0x000fc600078e0019 */
[----:B------:R-:W-:Y:S01]  /*11e70*/  F2FP.SATFINITE.E4M3.F32.PACK_AB_MERGE_C R183, R92, R29, R15 ;  /* 0x0000001d5cb7723e */ /* 0x000fe2000480700f */
[----:B------:R-:W-:Y:S01]  /*11e80*/  IMAD.MOV.U32 R29, RZ, RZ, R25 ;  /* 0x000000ffff1d7224 */ /* 0x000fe200078e0019 */
[----:B------:R-:W1:Y:S08]  /*11e90*/  MUFU.EX2 R48, R48 ;  /* 0x0000003000307308 */ /* 0x000e700000000800 */
[----:B------:R2:W3:Y:S01]  /*11ea0*/  MUFU.EX2 R21, R33 ;  /* 0x0000002100157308 */ /* 0x0004e20000000800 */
[----:B0-----:R-:W-:-:S07]  /*11eb0*/  F2FP.SATFINITE.E4M3.F32.PACK_AB_MERGE_C R184, R125, R52, RZ ;  /* 0x000000347db8723e */ /* 0x001fce00048070ff */
[----:B------:R-:W0:Y:S01]  /*11ec0*/  MUFU.EX2 R123, R123 ;  /* 0x0000007b007b7308 */ /* 0x000e220000000800 */
[----:B-1----:R-:W-:-:S01]  /*11ed0*/  FADD.FTZ R14, R48, R121 ;  /* 0x00000079300e7221 */ /* 0x002fc20000010000 */
[----:B--2---:R-:W-:-:S06]  /*11ee0*/  IMAD.MOV.U32 R33, RZ, RZ, R25 ;  /* 0x000000ffff217224 */ /* 0x004fcc00078e0019 */
[----:B------:R-:W1:Y:S01]  /*11ef0*/  MUFU.EX2 R167, R167 ;  /* 0x000000a700a77308 */ /* 0x000e620000000800 */
[----:B---3--:R-:W-:-:S07]  /*11f00*/  FADD.FTZ R13, R21, R26 ;  /* 0x0000001a150d7221 */ /* 0x008fce0000010000 */
[----:B------:R-:W2:Y:S01]  /*11f10*/  MUFU.EX2 R12, R131 ;  /* 0x00000083000c7308 */ /* 0x000ea20000000800 */
[C---:B0-----:R-:W-:Y:S01]  /*11f20*/  F2FP.SATFINITE.E4M3.F32.PACK_AB_MERGE_C R184, R123.reuse, R48, R184 ;  /* 0x000000307bb8723e */ /* 0x041fe200048070b8 */
[----:B------:R-:W-:Y:S01]  /*11f30*/  FADD.FTZ R123, R123, R14 ;  /* 0x0000000e7b7b7221 */ /* 0x000fe20000010000 */
[----:B------:R-:W-:-:S01]  /*11f40*/  FADD.FTZ R14, R24, R13 ;  /* 0x0000000d180e7221 */ /* 0x000fc20000010000 */
[----:B------:R-:W-:Y:S02]  /*11f50*/  IMAD.MOV.U32 R48, RZ, RZ, R25 ;  /* 0x000000ffff307224 */ /* 0x000fe400078e0019 */
[----:B------:R-:W-:-:S02]  /*11f60*/  FADD.FTZ R52, R52, R123 ;  /* 0x0000007b34347221 */ /* 0x000fc40000010000 */
[----:B------:R-:W-:Y:S01]  /*11f70*/  MUFU.EX2 R56, R56 ;  /* 0x0000003800387308 */ /* 0x000fe20000000800 */
[----:B-1----:R-:W-:-:S01]  /*11f80*/  FADD.FTZ R13, R167, R14 ;  /* 0x0000000ea70d7221 */ /* 0x002fc20000010000 */
[----:B------:R-:W-:Y:S01]  /*11f90*/  FADD.FTZ R125, R125, R52 ;  /* 0x000000347d7d7221 */ /* 0x000fe20000010000 */
[----:B------:R-:W-:-:S05]  /*11fa0*/  IMAD.MOV.U32 R52, RZ, RZ, R25 ;  /* 0x000000ffff347224 */ /* 0x000fca00078e0019 */
[----:B------:R-:W0:Y:S01]  /*11fb0*/  MUFU.EX2 R129, R129 ;  /* 0x0000008100817308 */ /* 0x000e220000000800 */
[C---:B--2---:R-:W-:Y:S01]  /*11fc0*/  F2FP.SATFINITE.E4M3.F32.PACK_AB_MERGE_C R167, R12.reuse, R167, RZ ;  /* 0x000000a70ca7723e */ /* 0x044fe200048070ff */
[----:B------:R-:W-:-:S03]  /*11fd0*/  FADD.FTZ R12, R12, R13 ;  /* 0x0000000d0c0c7221 */ /* 0x000fc60000010000 */
[----:B------:R-:W-:Y:S01]  /*11fe0*/  F2FP.SATFINITE.E4M3.F32.PACK_AB_MERGE_C R185, R24, R21, R167 ;  /* 0x0000001518b9723e */ /* 0x000fe200048070a7 */
[----:B------:R-:W-:Y:S01]  /*11ff0*/  VIADD R21, R27, 0xfffffffe ;  /* 0xfffffffe1b157836 */ /* 0x000fe20000000000 */
[----:B------:R-:W-:Y:S01]  /*12000*/  MOV R27, R25 ;  /* 0x00000019001b7202 */ /* 0x000fe20000000f00 */
[----:B------:R-:W1:Y:S01]  /*12010*/  MUFU.EX2 R54, R54 ;  /* 0x0000003600367308 */ /* 0x000e620000000800 */
[----:B------:R-:W-:Y:S02]  /*12020*/  IMAD.MOV.U32 R24, RZ, RZ, R25 ;  /* 0x000000ffff187224 */ /* 0x000fe400078e0019 */
[----:B------:R-:W-:-:S05]  /*12030*/  ISETP.GE.AND P1, PT, R21, R202, PT ;  /* 0x000000ca1500720c */ /* 0x000fca0003f26270 */
[----:B------:R-:W2:Y:S01]  /*12040*/  MUFU.EX2 R133, R133 ;  /* 0x0000008500857308 */ /* 0x000ea20000000800 */
[----:B0-----:R-:W-:-:S07]  /*12050*/  F2FP.SATFINITE.E4M3.F32.PACK_AB_MERGE_C R26, R129, R56, RZ ;  /* 0x00000038811a723e */ /* 0x001fce00048070ff */
[----:B------:R-:W0:Y:S01]  /*12060*/  MUFU.EX2 R127, R127 ;  /* 0x0000007f007f7308 */ /* 0x000e220000000800 */
[----:B-1----:R-:W-:-:S07]  /*12070*/  FADD.FTZ R14, R54, R125 ;  /* 0x0000007d360e7221 */ /* 0x002fce0000010000 */
[----:B------:R-:W1:Y:S01]  /*12080*/  MUFU.EX2 R20, R139 ;  /* 0x0000008b00147308 */ /* 0x000e620000000800 */
[----:B--2---:R-:W-:-:S07]  /*12090*/  FADD.FTZ R13, R133, R12 ;  /* 0x0000000c850d7221 */ /* 0x004fce0000010000 */
[----:B------:R-:W-:Y:S01]  /*120a0*/  MUFU.EX2 R137, R137 ;  /* 0x0000008900897308 */ /* 0x000fe20000000800 */
[C---:B0-----:R-:W-:Y:S01]  /*120b0*/  F2FP.SATFINITE.E4M3.F32.PACK_AB_MERGE_C R186, R127.reuse, R54, R26 ;  /* 0x000000367fba723e */ /* 0x041fe2000480701a */
[----:B------:R-:W-:Y:S01]  /*120c0*/  FADD.FTZ R127, R127, R14 ;  /* 0x0000000e7f7f7221 */ /* 0x000fe20000010000 */
[--C-:B------:R-:W-:Y:S02]  /*120d0*/  IMAD.MOV.U32 R26, RZ, RZ, R25.reuse ;  /* 0x000000ffff1a7224 */ /* 0x100fe400078e0019 */
[----:B------:R-:W-:Y:S02]  /*120e0*/  IMAD.MOV.U32 R54, RZ, RZ, R25 ;  /* 0x000000ffff367224 */ /* 0x000fe400078e0019 */
[----:B------:R-:W-:-:S01]  /*120f0*/  FADD.FTZ R56, R56, R127 ;  /* 0x0000007f38387221 */ /* 0x000fc20000010000 */
[----:B------:R-:W0:Y:S01]  /*12100*/  MUFU.EX2 R62, R62 ;  /* 0x0000003e003e7308 */ /* 0x000e220000000800 */
[----:B-1----:R-:W-:-:S01]  /*12110*/  FADD.FTZ R12, R20, R13 ;  /* 0x0000000d140c7221 */ /* 0x002fc20000010000 */
[----:B0-----:R-:W-:-:S03]  /*12120*/  F2FP.SATFINITE.E4M3.F32.PACK_AB_MERGE_C R3, R62, R137, RZ ;  /* 0x000000893e03723e */ /* 0x001fc600048070ff */
[----:B------:R-:W-:Y:S01]  /*12130*/  FADD.FTZ R137, R137, R12 ;  /* 0x0000000c89897221 */ /* 0x000fe20000010000 */
[----:B------:R-:W-:Y:S01]  /*12140*/  F2FP.SATFINITE.E4M3.F32.PACK_AB_MERGE_C R187, R20, R133, R3 ;  /* 0x0000008514bb723e */ /* 0x000fe20004807003 */
[----:B------:R-:W-:Y:S02]  /*12150*/  FADD.FTZ R3, R129, R56 ;  /* 0x0000003881037221 */ /* 0x000fe40000010000 */
[----:B------:R-:W-:-:S01]  /*12160*/  FADD.FTZ R20, R62, R137 ;  /* 0x000000893e147221 */ /* 0x000fc20000010000 */
[--C-:B------:R-:W-:Y:S02]  /*12170*/  IMAD.MOV.U32 R56, RZ, RZ, R25.reuse ;  /* 0x000000ffff387224 */ /* 0x100fe400078e0019 */
[----:B------:R-:W-:Y:S01]  /*12180*/  IMAD.MOV.U32 R62, RZ, RZ, R25 ;  /* 0x000000ffff3e7224 */ /* 0x000fe200078e0019 */
[----:B------:R-:W-:Y:S06]  /*12190*/  @!P1 BRA `(.L_x_7907) ;  /* 0x0000003800989947 */ /* 0x000fec0003800000 */
[----:B------:R-:W-:Y:S01]  /*121a0*/  IMAD.MOV.U32 R217, RZ, RZ, R91 ;  /* 0x000000ffffd97224 */ /* 0x000fe200078e005b */
[----:B------:R-:W-:Y:S01]  /*121b0*/  MOV R219, R194 ;  /* 0x000000c200db7202 */ /* 0x000fe20000000f00 */
[----:B------:R-:W-:Y:S01]  /*121c0*/  IMAD.MOV.U32 R218, RZ, RZ, R88 ;  /* 0x000000ffffda7224 */ /* 0x000fe200078e0058 */
[----:B------:R-:W-:Y:S01]  /*121d0*/  CS2R R86, SRZ ;  /* 0x0000000000567805 */ /* 0x000fe2000001ff00 */
[----:B------:R-:W-:Y:S01]  /*121e0*/  IMAD.MOV.U32 R12, RZ, RZ, R196 ;  /* 0x000000ffff0c7224 */ /* 0x000fe200078e00c4 */
        /* <DEDUP_REMOVED lines=30> */
[----:B------:R-:W-:-:S07]  /*123d0*/  CS2R R24, SRZ ;  /* 0x0000000000187805 */ /* 0x000fce000001ff00 */
.L_x_7919:
        /* <DEDUP_REMOVED lines=8> */
.L_x_7909:
        /* <DEDUP_REMOVED lines=8> */
.L_x_7910:
[----:B------:R-:W-:Y:S04]  /*124e0*/  BSSY B0, `(.L_x_7908) ;  /* 0x0000004000007945 */ /* 0x000fe80003800000 */
[----:B-1----:R-:W-:Y:S05]  /*124f0*/  @P2 BRA `(.L_x_7911) ;  /* 0x0000000000082947 */ /* 0x002fea0003800000 */
[----:B------:R-:W1:Y:S02]  /*12500*/  SYNCS.PHASECHK.TRANS64.TRYWAIT P2, [R13+URZ+0x22830], R14 ;  /* 0x0228300e0d0075a7 */ /* 0x000e64000804017f */
[----:B-1----:R-:W-:Y:S05]  /*12510*/  @!P2 BRA `(.L_x_7912) ;  /* 0x0000011c0018a947 */ /* 0x002fea0003800000 */
.L_x_7911:
[----:B------:R-:W-:Y:S05]  /*12520*/  BSYNC B0 ;  /* 0x0000000000007941 */ /* 0x000fea0003800000 */
.L_x_7908:
[----:B01----:R-:W0:Y:S01]  /*12530*/  S2R R13, SR_TID.X ;  /* 0x00000000000d7919 */ /* 0x003e220000002100 */
[----:B------:R-:W-:Y:S01]  /*12540*/  VIADD R194, R219, 0x1 ;  /* 0x00000001dbc27836 */ /* 0x000fe20000000000 */
[----:B------:R-:W-:Y:S05]  /*12550*/  WARPSYNC.ALL ;  /* 0x0000000000007948 */ /* 0x000fea0003800000 */
[----:B------:R-:W-:Y:S01]  /*12560*/  ISETP.NE.AND P2, PT, R194, 0x2, PT ;  /* 0x00000002c200780c */ /* 0x000fe20003f45270 */
[----:B------:R-:W-:Y:S01]  /*12570*/  IMAD.MOV.U32 R89, RZ, RZ, 0x40000040 ;  /* 0x40000040ff597424 */ /* 0x000fe200078e00ff */
[----:B------:R-:W-:Y:S01]  /*12580*/  R2UR UR28, R4 ;  /* 0x00000000041c72ca */ /* 0x000fe200000e0000 */
[----:B------:R-:W-:Y:S01]  /*12590*/  IMAD.MOV.U32 R91, RZ, RZ, 0x40000040 ;  /* 0x40000040ff5b7424 */ /* 0x000fe200078e00ff */
[----:B------:R-:W-:Y:S01]  /*125a0*/  SEL R194, R194, RZ, P2 ;  /* 0x000000ffc2c27207 */ /* 0x000fe20001000000 */
[----:B------:R-:W-:Y:S01]  /*125b0*/  IMAD.MOV.U32 R15, RZ, RZ, 0x40000040 ;  /* 0x40000040ff0f7424 */ /* 0x000fe200078e00ff */
[----:B------:R-:W-:Y:S01]  /*125c0*/  R2UR UR31, R89 ;  /* 0x00000000591f72ca */ /* 0x000fe200000e0000 */
[----:B------:R-:W-:Y:S01]  /*125d0*/  IMAD.MOV.U32 R93, RZ, RZ, 0x40000040 ;  /* 0x40000040ff5d7424 */ /* 0x000fe200078e00ff */
[----:B------:R-:W-:Y:S01]  /*125e0*/  R2UR UR29, R5 ;  /* 0x00000000051d72ca */ /* 0x000fe200000e0000 */
[----:B------:R-:W-:Y:S01]  /*125f0*/  IMAD R88, R194, 0x500, R0 ;  /* 0x00000500c2587824 */ /* 0x000fe200078e0200 */
[----:B------:R-:W-:Y:S01]  /*12600*/  R2UR UR35, R91 ;  /* 0x000000005b2372ca */ /* 0x000fe200000e0000 */
[----:B------:R-:W-:Y:S01]  /*12610*/  IMAD.MOV.U32 R95, RZ, RZ, 0x40000040 ;  /* 0x40000040ff5f7424 */ /* 0x000fe200078e00ff */
[----:B------:R-:W-:Y:S01]  /*12620*/  R2UR UR32, R4 ;  /* 0x00000000042072ca */ /* 0x000fe200000e0000 */
[C---:B------:R-:W-:Y:S01]  /*12630*/  VIADD R14, R88.reuse, 0x200 ;  /* 0x00000200580e7836 */ /* 0x040fe20000000000 */
[C---:B------:R-:W-:Y:S01]  /*12640*/  R2UR UR30, R88.reuse ;  /* 0x00000000581e72ca */ /* 0x040fe200000e0000 */
[C---:B------:R-:W-:Y:S01]  /*12650*/  VIADD R92, R88.reuse, 0x300 ;  /* 0x00000300585c7836 */ /* 0x040fe20000000000 */
[----:B------:R-:W-:Y:S01]  /*12660*/  IADD3 R90, R88, 0x100, RZ ;  /* 0x00000100585a7810 */ /* 0x000fe20007ffe0ff */
[----:B------:R-:W-:Y:S01]  /*12670*/  IMAD.MOV.U32 R89, RZ, RZ, 0x40000040 ;  /* 0x40000040ff597424 */ /* 0x000fe200078e00ff */
[----:B------:R-:W-:-:S02]  /*12680*/  R2UR UR33, R5 ;  /* 0x00000000052172ca */ /* 0x000fc400000e0000 */
[----:B------:R-:W-:Y:S02]  /*12690*/  R2UR UR34, R90 ;  /* 0x000000005a2272ca */ /* 0x000fe400000e0000 */
[----:B------:R-:W-:Y:S01]  /*126a0*/  R2UR UR42, R14 ;  /* 0x000000000e2a72ca */ /* 0x000fe200000e0000 */
[----:B------:R-:W-:Y:S01]  /*126b0*/  VIADD R14, R88, 0x2 ;  /* 0x00000002580e7836 */ /* 0x000fe20000000000 */
[----:B------:R-:W-:Y:S02]  /*126c0*/  R2UR UR43, R15 ;  /* 0x000000000f2b72ca */ /* 0x000fe400000e0000 */
[----:B0-----:R-:W-:Y:S02]  /*126d0*/  SHF.R.U32.HI R13, RZ, 0x7, R13 ;  /* 0x00000007ff0d7819 */ /* 0x001fe4000001160d */
[----:B------:R-:W-:Y:S02]  /*126e0*/  R2UR UR40, R4 ;  /* 0x00000000042872ca */ /* 0x000fe400000e0000 */
[----:B------:R-:W-:Y:S01]  /*126f0*/  R2UR UR41, R5 ;  /* 0x00000000052972ca */ /* 0x000fe200000e0000 */
[----:B------:R-:W-:Y:S01]  /*12700*/  VIADD R94, R13, 0x8 ;  /* 0x000000080d5e7836 */ /* 0x000fe20000000000 */
[----:B------:R-:W-:-:S02]  /*12710*/  IADD3 R90, R88, 0x400, RZ ;  /* 0x00000400585a7810 */ /* 0x000fc40007ffe0ff */
[----:B------:R-:W-:Y:S02]  /*12720*/  R2UR UR51, R91 ;  /* 0x000000005b3372ca */ /* 0x000fe400000e0000 */
[----:B------:R0:W-:Y:S01]  /*12730*/  BAR.SYNC.DEFER_BLOCKING R94, 0x100 ;  /* 0x0004005e0000751d */ /* 0x0001e20000010000 */
[----:B------:R-:W-:Y:S02]  /*12740*/  R2UR UR8, R90 ;  /* 0x000000005a0872ca */ /* 0x000fe400000e0000 */
[----:B------:R-:W-:Y:S02]  /*12750*/  IADD3 R90, R88, 0x202, RZ ;  /* 0x00000202585a7810 */ /* 0x000fe40007ffe0ff */
[----:B------:R-:W-:Y:S01]  /*12760*/  R2UR UR6, R92 ;  /* 0x000000005c0672ca */ /* 0x000fe200000e0000 */
[----:B------:R-:W-:Y:S01]  /*12770*/  VIADD R92, R88, 0x102 ;  /* 0x00000102585c7836 */ /* 0x000fe20000000000 */
[----:B------:R-:W-:Y:S01]  /*12780*/  R2UR UR50, R90 ;  /* 0x000000005a3272ca */ /* 0x000fe200000e0000 */
[C---:B------:R-:W-:Y:S01]  /*12790*/  VIADD R90, R88.reuse, 0x402 ;  /* 0x00000402585a7836 */ /* 0x040fe20000000000 */
[----:B------:R-:W-:Y:S01]  /*127a0*/  R2UR UR7, R93 ;  /* 0x000000005d0772ca */ /* 0x000fe200000e0000 */
[----:B0-----:R-:W-:Y:S01]  /*127b0*/  VIADD R94, R88, 0x4 ;  /* 0x00000004585e7836 */ /* 0x001fe20000000000 */
[----:B------:R-:W-:-:S02]  /*127c0*/  R2UR UR48, R4 ;  /* 0x00000000043072ca */ /* 0x000fc400000e0000 */
[----:B------:R-:W-:Y:S02]  /*127d0*/  R2UR UR49, R5 ;  /* 0x00000000053172ca */ /* 0x000fe400000e0000 */
[----:B------:R-:W-:Y:S02]  /*127e0*/  MOV R13, UR38 ;  /* 0x00000026000d7c02 */ /* 0x000fe40008000f00 */
[----:B------:R-:W-:Y:S02]  /*127f0*/  R2UR UR38, R92 ;  /* 0x000000005c2672ca */ /* 0x000fe400000e0000 */
[----:B------:R-:W-:Y:S02]  /*12800*/  R2UR UR39, R93 ;  /* 0x000000005d2772ca */ /* 0x000fe400000e0000 */
[----:B------:R-:W-:Y:S01]  /*12810*/  MOV R92, UR51 ;  /* 0x00000033005c7c02 */ /* 0x000fe20008000f00 */
[----:B------:R-:W-:Y:S01]  /*12820*/  UMOV UR51, UR7 ;  /* 0x0000000700337c82 */ /* 0x000fe20008000000 */
[----:B------:R-:W-:Y:S01]  /*12830*/  MOV R93, UR50 ;  /* 0x00000032005d7c02 */ /* 0x000fe20008000f00 */
[----:B------:R-:W-:Y:S01]  /*12840*/  WARPGROUP.ARRIVE ;  /* 0x00000000000079c5 */ /* 0x000fe20000000000 */
[----:B------:R-:W-:Y:S01]  /*12850*/  UMOV UR50, UR6 ;  /* 0x0000000600327c82 */ /* 0x000fe20008000000 */
[----:B------:R-:W-:Y:S01]  /*12860*/  R2UR UR4, R14 ;  /* 0x000000000e0472ca */ /* 0x000fe200000e0000 */
[----:B------:R-:W-:Y:S01]  /*12870*/  VIADD R14, R88, 0x302 ;  /* 0x00000302580e7836 */ /* 0x000fe20000000000 */
[----:B------:R-:W-:-:S02]  /*12880*/  R2UR UR58, R90 ;  /* 0x000000005a3a72ca */ /* 0x000fc400000e0000 */
[----:B------:R-:W-:Y:S01]  /*12890*/  QGMMA.64x32x32.F32.E4M3.E4M3 R152, gdesc[UR28], RZ, !UPT, gsb0 ;  /* 0x006000001c9879f3 */ /* 0x000fe2000c0008ff */
[----:B------:R-:W-:Y:S02]  /*128a0*/  IADD3 R90, R88, 0x204, RZ ;  /* 0x00000204585a7810 */ /* 0x000fe40007ffe0ff */
[----:B------:R-:W-:Y:S01]  /*128b0*/  R2UR UR54, R14 ;  /* 0x000000000e3672ca */ /* 0x000fe200000e0000 */
[----:B------:R-:W-:Y:S01]  /*128c0*/  VIADD R14, R88, 0x104 ;  /* 0x00000104580e7836 */ /* 0x000fe20000000000 */
[----:B------:R-:W-:Y:S01]  /*128d0*/  R2UR UR14, R90 ;  /* 0x000000005a0e72ca */ /* 0x000fe200000e0000 */
[----:B------:R-:W-:Y:S01]  /*128e0*/  VIADD R90, R88, 0x404 ;  /* 0x00000404585a7836 */ /* 0x000fe20000000000 */
[----:B------:R-:W-:Y:S02]  /*128f0*/  R2UR UR9, R91 ;  /* 0x000000005b0972ca */ /* 0x000fe400000e0000 */
[----:B------:R-:W-:Y:S01]  /*12900*/  R2UR UR10, R14 ;  /* 0x000000000e0a72ca */ /* 0x000fe200000e0000 */
[----:B------:R-:W-:Y:S01]  /*12910*/  VIADD R14, R88, 0x304 ;  /* 0x00000304580e7836 */ /* 0x000fe20000000000 */
[----:B------:R-:W-:-:S02]  /*12920*/  MOV R220, UR37 ;  /* 0x0000002500dc7c02 */ /* 0x000fc40008000f00 */
[----:B------:R-:W-:Y:S02]  /*12930*/  MOV R221, UR36 ;  /* 0x0000002400dd7c02 */ /* 0x000fe40008000f00 */
[----:B------:R-:W-:Y:S02]  /*12940*/  R2UR UR18, R14 ;  /* 0x000000000e1272ca */ /* 0x000fe400000e0000 */
[----:B------:R-:W-:Y:S02]  /*12950*/  IADD3 R14, R88, 0x106, RZ ;  /* 0x00000106580e7810 */ /* 0x000fe40007ffe0ff */
[----:B------:R-:W-:Y:S01]  /*12960*/  R2UR UR6, R94 ;  /* 0x000000005e0672ca */ /* 0x000fe200000e0000 */
[----:B------:R-:W-:Y:S01]  /*12970*/  VIADD R94, R88, 0x6 ;  /* 0x00000006585e7836 */ /* 0x000fe20000000000 */
[----:B------:R-:W-:Y:S01]  /*12980*/  R2UR UR22, R90 ;  /* 0x000000005a1672ca */ /* 0x000fe200000e0000 */
[----:B------:R-:W-:Y:S01]  /*12990*/  VIADD R90, R88, 0x206 ;  /* 0x00000206585a7836 */ /* 0x000fe20000000000 */
[----:B------:R-:W-:Y:S01]  /*129a0*/  R2UR UR30, R14 ;  /* 0x000000000e1e72ca */ /* 0x000fe200000e0000 */
[C---:B------:R-:W-:Y:S01]  /*129b0*/  VIADD R14, R88.reuse, 0x306 ;  /* 0x00000306580e7836 */ /* 0x040fe20000000000 */
[C---:B------:R-:W-:Y:S01]  /*129c0*/  R2UR UR59, R91.reuse ;  /* 0x000000005b3b72ca */ /* 0x040fe200000e0000 */
[----:B------:R-:W-:Y:S01]  /*129d0*/  VIADD R88, R88, 0x406 ;  /* 0x0000040658587836 */ /* 0x000fe20000000000 */
[----:B------:R-:W-:-:S02]  /*129e0*/  R2UR UR15, R91 ;  /* 0x000000005b0f72ca */ /* 0x000fc400000e0000 */
[----:B------:R-:W-:Y:S01]  /*129f0*/  R2UR UR23, R91 ;  /* 0x000000005b1772ca */ /* 0x000fe200000e0000 */
[----:B------:R-:W-:Y:S01]  /*12a00*/  IMAD.MOV.U32 R91, RZ, RZ, 0x40000040 ;  /* 0x40000040ff5b7424 */ /* 0x000fe200078e00ff */
[----:B------:R-:W-:Y:S02]  /*12a10*/  R2UR UR36, R4 ;  /* 0x00000000042472ca */ /* 0x000fe400000e0000 */
[----:B------:R-:W-:Y:S02]  /*12a20*/  R2UR UR37, R5 ;  /* 0x00000000052572ca */ /* 0x000fe400000e0000 */
[C---:B------:R-:W-:Y:S02]  /*12a30*/  R2UR UR7, R95.reuse ;  /* 0x000000005f0772ca */ /* 0x040fe400000e0000 */
[----:B------:R-:W-:Y:S02]  /*12a40*/  R2UR UR26, R94 ;  /* 0x000000005e1a72ca */ /* 0x000fe400000e0000 */
[----:B------:R-:W-:-:S02]  /*12a50*/  R2UR UR27, R95 ;  /* 0x000000005f1b72ca */ /* 0x000fc400000e0000 */
[----:B------:R-:W-:Y:S02]  /*12a60*/  R2UR UR46, R88 ;  /* 0x00000000582e72ca */ /* 0x000fe400000e0000 */
[----:B------:R-:W-:Y:S02]  /*12a70*/  R2UR UR47, R89 ;  /* 0x00000000592f72ca */ /* 0x000fe400000e0000 */
[----:B------:R-:W-:Y:S01]  /*12a80*/  MOV R222, UR39 ;  /* 0x0000002700de7c02 */ /* 0x000fe20008000f00 */
[----:B------:R-:W-:Y:S01]  /*12a90*/  UMOV UR39, UR9 ;  /* 0x0000000900277c82 */ /* 0x000fe20008000000 */
[----:B------:R-:W-:Y:S01]  /*12aa0*/  MOV R223, UR38 ;  /* 0x0000002600df7c02 */ /* 0x000fe20008000f00 */
[----:B------:R-:W-:Y:S01]  /*12ab0*/  UMOV UR38, UR8 ;  /* 0x0000000800267c82 */ /* 0x000fe20008000000 */
[----:B------:R-:W-:Y:S02]  /*12ac0*/  R2UR UR5, R15 ;  /* 0x000000000f0572ca */ /* 0x000fe400000e0000 */
[----:B------:R-:W-:-:S02]  /*12ad0*/  MOV R224, UR7 ;  /* 0x0000000700e07c02 */ /* 0x000fc40008000f00 */
[----:B------:R-:W-:Y:S01]  /*12ae0*/  MOV R225, UR6 ;  /* 0x0000000600e17c02 */ /* 0x000fe20008000f00 */
[----:B------:R-:W-:Y:S01]  /*12af0*/  UMOV UR6, UR4 ;  /* 0x0000000400067c82 */ /* 0x000fe20008000000 */
[C---:B------:R-:W-:Y:S02]  /*12b00*/  R2UR UR4, R10.reuse ;  /* 0x000000000a0472ca */ /* 0x040fe400000e0000 */
[----:B------:R-:W-:Y:S02]  /*12b10*/  R2UR UR55, R15 ;  /* 0x000000000f3772ca */ /* 0x000fe400000e0000 */
[----:B------:R-:W-:Y:S01]  /*12b20*/  R2UR UR52, R10 ;  /* 0x000000000a3472ca */ /* 0x000fe200000e0000 */
[----:B------:R-:W-:Y:S02]  /*12b30*/  WARPGROUP.DEPBAR.LE gsb0, 0x0 ;  /* 0x00008000000079c5 */ /* 0x000fe40000010000 */
[----:B------:R-:W-:Y:S01]  /*12b40*/  WARPGROUP.ARRIVE ;  /* 0x00000000000079c5 */ /* 0x000fe20000000000 */
[----:B------:R-:W-:Y:S01]  /*12b50*/  UMOV UR7, UR5 ;  /* 0x0000000500077c82 */ /* 0x000fe20008000000 */
[----:B------:R-:W-:-:S02]  /*12b60*/  R2UR UR5, R11 ;  /* 0x000000000b0572ca */ /* 0x000fc400000e0000 */
[----:B------:R-:W-:Y:S02]  /*12b70*/  R2UR UR53, R11 ;  /* 0x000000000b3572ca */ /* 0x000fe400000e0000 */
[----:B------:R-:W-:Y:S01]  /*12b80*/  QGMMA.64x32x32.F32.E4M3.E4M3 R136, gdesc[UR32], RZ, !UPT, gsb0 ;  /* 0x00600000208879f3 */ /* 0x000fe2000c0008ff */
[----:B------:R-:W-:Y:S02]  /*12b90*/  R2UR UR34, R90 ;  /* 0x000000005a2272ca */ /* 0x000fe400000e0000 */
[----:B------:R-:W-:Y:S02]  /*12ba0*/  R2UR UR35, R91 ;  /* 0x000000005b2372ca */ /* 0x000fe400000e0000 */
[----:B------:R-:W-:Y:S02]  /*12bb0*/  R2UR UR56, R10 ;  /* 0x000000000a3872ca */ /* 0x000fe400000e0000 */
[----:B------:R-:W-:Y:S02]  /*12bc0*/  R2UR UR57, R11 ;  /* 0x000000000b3972ca */ /* 0x000fe400000e0000 */
[----:B------:R-:W-:-:S02]  /*12bd0*/  R2UR UR11, R15 ;  /* 0x000000000f0b72ca */ /* 0x000fc400000e0000 */
[C---:B------:R-:W-:Y:S02]  /*12be0*/  R2UR UR8, R8.reuse ;  /* 0x00000000080872ca */ /* 0x040fe400000e0000 */
[C---:B------:R-:W-:Y:S02]  /*12bf0*/  R2UR UR9, R9.reuse ;  /* 0x00000000090972ca */ /* 0x040fe400000e0000 */
[C---:B------:R-:W-:Y:S02]  /*12c00*/  R2UR UR12, R8.reuse ;  /* 0x00000000080c72ca */ /* 0x040fe400000e0000 */
[----:B------:R-:W-:Y:S02]  /*12c10*/  R2UR UR13, R9 ;  /* 0x00000000090d72ca */ /* 0x000fe400000e0000 */
[----:B------:R-:W-:Y:S02]  /*12c20*/  R2UR UR19, R15 ;  /* 0x000000000f1372ca */ /* 0x000fe400000e0000 */
[----:B------:R-:W-:-:S02]  /*12c30*/  R2UR UR16, R8 ;  /* 0x00000000081072ca */ /* 0x000fc400000e0000 */
[C---:B------:R-:W-:Y:S02]  /*12c40*/  R2UR UR17, R9.reuse ;  /* 0x00000000091172ca */ /* 0x040fe400000e0000 */
        /* <DEDUP_REMOVED lines=9> */
[----:B------:R-:W-:Y:S02]  /*12ce0*/  MOV R15, 0x40000040 ;  /* 0x40000040000f7802 */ /* 0x000fe40000000f00 */
[----:B------:R-:W-:-:S02]  /*12cf0*/  R2UR UR44, R6 ;  /* 0x00000000062c72ca */ /* 0x000fc400000e0000 */
[----:B------:R-:W-:Y:S01]  /*12d00*/  R2UR UR45, R7 ;  /* 0x00000000072d72ca */ /* 0x000fe200000e0000 */
[----:B------:R-:W-:Y:S02]  /*12d10*/  WARPGROUP.DEPBAR.LE gsb0, 0x0 ;  /* 0x00008000000079c5 */ /* 0x000fe40000010000 */
[----:B------:R-:W-:-:S06]  /*12d20*/  WARPGROUP.ARRIVE ;  /* 0x00000000000079c5 */ /* 0x000fcc0000000000 */
[----:B------:R-:W-:Y:S01]  /*12d30*/  QGMMA.64x32x32.F32.E4M3.E4M3 R120, gdesc[UR40], RZ, !UPT, gsb0 ;  /* 0x00600000287879f3 */ /* 0x000fe2000c0008ff */
[----:B------:R-:W-:Y:S02]  /*12d40*/  R2UR UR42, R14 ;  /* 0x000000000e2a72ca */ /* 0x000fe400000e0000 */
[----:B------:R-:W-:Y:S02]  /*12d50*/  R2UR UR43, R15 ;  /* 0x000000000f2b72ca */ /* 0x000fe400000e0000 */
[----:B------:R-:W-:Y:S02]  /*12d60*/  R2UR UR40, R6 ;  /* 0x00000000062872ca */ /* 0x000fe400000e0000 */
        /* <DEDUP_REMOVED lines=71> */
.L_x_7914:
[----:B------:R-:W-:Y:S01]  /*131e0*/  SHF.L.U32 R12, R12, 0x1f, RZ ;  /* 0x0000001f0c0c7819 */ /* 0x000fe200000006ff */
[----:B------:R-:W-:-:S04]  /*131f0*/  IMAD R13, R219, 0x8, R18 ;  /* 0x00000008db0d7824 */ /* 0x000fc800078e0212 */
[----:B------:R0:W1:Y:S01]  /*13200*/  SYNCS.PHASECHK.TRANS64.TRYWAIT P1, [R13+URZ+0x22850], R12 ;  /* 0x0228500c0d0075a7 */ /* 0x000062000802017f */
[----:B------:R-:W-:Y:S05]  /*13210*/  @!P0 BRA `(.L_x_7915) ;  /* 0x0000000000048947 */ /* 0x000fea0003800000 */
[----:B------:R-:W-:Y:S01]  /*13220*/  BPT.TRAP 0x1 ;  /* 0x000000040000795c */ /* 0x000fe20000300000 */
.L_x_7915:
[----:B-1----:R-:W-:Y:S05]  /*13230*/  @P1 BRA `(.L_x_7913) ;  /* 0x0000000000081947 */ /* 0x002fea0003800000 */
[----:B------:R-:W1:Y:S02]  /*13240*/  SYNCS.PHASECHK.TRANS64.TRYWAIT P1, [R13+URZ+0x22850], R12 ;  /* 0x0228500c0d0075a7 */ /* 0x000e64000802017f */
[----:B-1----:R-:W-:Y:S05]  /*13250*/  @!P1 BRA `(.L_x_7916) ;  /* 0x0000010c00dc9947 */ /* 0x002fea0003800000 */
.L_x_7913:
        /* <DEDUP_REMOVED lines=11> */
[----:B------:R-:W-:-:S05]  /*13310*/  IMAD R12, R219, 0x500, R12 ;  /* 0x00000500db0c7824 */ /* 0x000fca00078e020c */
[C---:B------:R-:W-:Y:S02]  /*13320*/  R2UR UR6, R12.reuse ;  /* 0x000000000c0672ca */ /* 0x040fe400000e0000 */
[----:B------:R-:W-:-:S11]  /*13330*/  IADD3 R14, R12, 0x100, RZ ;  /* 0x000001000c0e7810 */ /* 0x000fd60007ffe0ff */
[----:B------:R-:W-:Y:S01]  /*13340*/  QGMMA.64x128x32.F32.E4M3.E4M3 R24, R168, gdesc[UR4], R24, gsb0 ;  /* 0x01e00004a8187df3 */ /* 0x000fe20008000818 */
[----:B------:R-:W-:Y:S01]  /*13350*/  R2UR UR6, R14 ;  /* 0x000000000e0672ca */ /* 0x000fe200000e0000 */
[----:B------:R-:W-:Y:S01]  /*13360*/  VIADD R14, R12, 0x200 ;  /* 0x000002000c0e7836 */ /* 0x000fe20000000000 */
[----:B------:R-:W-:Y:S01]  /*13370*/  R2UR UR7, R15 ;  /* 0x000000000f0772ca */ /* 0x000fe200000e0000 */
[----:B------:R-:W-:Y:S01]  /*13380*/  IMAD.MOV.U32 R15, RZ, RZ, -0x3ffffff0 ;  /* 0xc0000010ff0f7424 */ /* 0x000fe200078e00ff */
[----:B0-----:R-:W-:Y:S01]  /*13390*/  SHF.R.U32.HI R220, RZ, 0x7, R220 ;  /* 0x00000007ffdc7819 */ /* 0x001fe200000116dc */
[----:B------:R-:W-:Y:S02]  /*133a0*/  WARPGROUP.DEPBAR.LE gsb0, 0x0 ;  /* 0x00008000000079c5 */ /* 0x000fe40000010000 */
[----:B------:R-:W-:-:S08]  /*133b0*/  WARPGROUP.ARRIVE ;  /* 0x00000000000079c5 */ /* 0x000fd00000000000 */
[----:B------:R-:W-:Y:S01]  /*133c0*/  QGMMA.64x128x32.F32.E4M3.E4M3 R24, R172, gdesc[UR4], R24, gsb0 ;  /* 0x01e00004ac187df3 */ /* 0x000fe20008000818 */
[----:B------:R-:W-:Y:S01]  /*133d0*/  R2UR UR6, R14 ;  /* 0x000000000e0672ca */ /* 0x000fe200000e0000 */
[C---:B------:R-:W-:Y:S01]  /*133e0*/  VIADD R14, R12.reuse, 0x300 ;  /* 0x000003000c0e7836 */ /* 0x040fe20000000000 */
[----:B------:R-:W-:Y:S01]  /*133f0*/  R2UR UR7, R15 ;  /* 0x000000000f0772ca */ /* 0x000fe200000e0000 */
[----:B------:R-:W-:Y:S01]  /*13400*/  VIADD R12, R12, 0x400 ;  /* 0x000004000c0c7836 */ /* 0x000fe20000000000 */
[----:B------:R-:W-:Y:S01]  /*13410*/  MOV R15, 0xc0000010 ;  /* 0xc0000010000f7802 */ /* 0x000fe20000000f00 */
[----:B------:R-:W-:Y:S02]  /*13420*/  WARPGROUP.DEPBAR.LE gsb0, 0x0 ;  /* 0x00008000000079c5 */ /* 0x000fe40000010000 */
[----:B------:R-:W-:-:S08]  /*13430*/  WARPGROUP.ARRIVE ;  /* 0x00000000000079c5 */ /* 0x000fd00000000000 */
[----:B------:R-:W-:Y:S01]  /*13440*/  QGMMA.64x128x32.F32.E4M3.E4M3 R24, R176, gdesc[UR4], R24, gsb0 ;  /* 0x01e00004b0187df3 */ /* 0x000fe20008000818 */
[----:B------:R-:W-:Y:S02]  /*13450*/  R2UR UR6, R14 ;  /* 0x000000000e0672ca */ /* 0x000fe400000e0000 */
[----:B------:R-:W-:Y:S01]  /*13460*/  R2UR UR7, R15 ;  /* 0x000000000f0772ca */ /* 0x000fe200000e0000 */
[----:B------:R-:W-:Y:S02]  /*13470*/  WARPGROUP.DEPBAR.LE gsb0, 0x0 ;  /* 0x00008000000079c5 */ /* 0x000fe40000010000 */
[----:B------:R-:W-:-:S10]  /*13480*/  WARPGROUP.ARRIVE ;  /* 0x00000000000079c5 */ /* 0x000fd40000000000 */
[----:B------:R-:W-:Y:S01]  /*13490*/  QGMMA.64x128x32.F32.E4M3.E4M3 R24, R180, gdesc[UR4], R24, gsb0 ;  /* 0x01e00004b4187df3 */ /* 0x000fe20008000818 */
[----:B------:R-:W-:Y:S02]  /*134a0*/  R2UR UR6, R12 ;  /* 0x000000000c0672ca */ /* 0x000fe400000e0000 */
[----:B------:R-:W-:Y:S02]  /*134b0*/  R2UR UR7, R13 ;  /* 0x000000000d0772ca */ /* 0x000fe400000e0000 */
[----:B------:R-:W-:Y:S01]  /*134c0*/  IADD3 R12, -R220, 0xb, RZ ;  /* 0x0000000bdc0c7810 */ /* 0x000fe20007ffe1ff */
[----:B------:R-:W-:Y:S02]  /*134d0*/  WARPGROUP.DEPBAR.LE gsb0, 0x0 ;  /* 0x00008000000079c5 */ /* 0x000fe40000010000 */
[----:B------:R-:W-:-:S08]  /*134e0*/  WARPGROUP.ARRIVE ;  /* 0x00000000000079c5 */ /* 0x000fd00000000000 */
[----:B------:R-:W-:Y:S03]  /*134f0*/  QGMMA.64x128x32.F32.E4M3.E4M3 R24, R184, gdesc[UR4], R24, gsb0 ;  /* 0x01e00004b8187df3 */ /* 0x000fe60008000818 */
[----:B------:R-:W-:Y:S02]  /*13500*/  WARPGROUP.DEPBAR.LE gsb0, 0x0 ;  /* 0x00008000000079c5 */ /* 0x000fe40000010000 */
[----:B------:R0:W-:Y:S06]  /*13510*/  BAR.ARV R12, 0x100 ;  /* 0x0004000c0000751d */ /* 0x0001ec0000002000 */
[----:B------:R-:W-:Y:S05]  /*13520*/  @!P0 BRA `(.L_x_7917) ;  /* 0x0000000000048947 */ /* 0x000fea0003800000 */
[----:B------:R-:W-:Y:S01]  /*13530*/  BPT.TRAP 0x1 ;  /* 0x000000040000795c */ /* 0x000fe20000300000 */
.L_x_7917:
[----:B------:R-:W1:Y:S01]  /*13540*/  S2R R170, SR_CgaCtaId ;  /* 0x0000000000aa7919 */ /* 0x000e620000008800 */
[C---:B0-----:R-:W-:Y:S01]  /*13550*/  FMUL.FTZ R12, R2.reuse, R152 ;  /* 0x00000098020c7220 */ /* 0x041fe20000410000 */
[C---:B------:R-:W-:Y:S01]  /*13560*/  FMUL.FTZ R13, R2.reuse, R153 ;  /* 0x00000099020d7220 */ /* 0x040fe20000410000 */
[C---:B------:R-:W-:Y:S01]  /*13570*/  FMUL.FTZ R152, R2.reuse, R156 ;  /* 0x0000009c02987220 */ /* 0x040fe20000410000 */
[C---:B------:R-:W-:Y:S01]  /*13580*/  FMUL.FTZ R156, R2.reuse, R160 ;  /* 0x000000a0029c7220 */ /* 0x040fe20000410000 */
[----:B------:R-:W-:Y:S01]  /*13590*/  FMUL.FTZ R160, R2, R164 ;  /* 0x000000a402a07220 */ /* 0x000fe20000410000 */
[----:B------:R-:W-:Y:S01]  /*135a0*/  IMAD R164, R194, 0x8, R18 ;  /* 0x00000008c2a47824 */ /* 0x000fe200078e0212 */
[----:B------:R-:W0:Y:S01]  /*135b0*/  MUFU.TANH R12, R12 ;  /* 0x0000000c000c7308 */ /* 0x000e220000002400 */
[C---:B------:R-:W-:Y:S01]  /*135c0*/  FMUL.FTZ R153, R2.reuse, R157 ;  /* 0x0000009d02997220 */ /* 0x040fe20000410000 */
[----:B------:R-:W-:Y:S01]  /*135d0*/  FMUL.FTZ R157, R2, R161 ;  /* 0x000000a1029d7220 */ /* 0x000fe20000410000 */
[----:B------:R-:W-:-:S02]  /*135e0*/  VIADD R164, R164, 0x22840 ;  /* 0x00022840a4a47836 */ /* 0x000fc40000000000 */
        /* <DEDUP_REMOVED lines=21> */
[----:B-1----:R-:W-:Y:S01]  /*13740*/  PRMT R164, R170, 0x654, R164 ;  /* 0x00000654aaa47816 */ /* 0x002fe200000000a4 */
[C---:B------:R-:W-:Y:S01]  /*13750*/  FMUL.FTZ R105, R2.reuse, R105 ;  /* 0x0000006902697220 */ /* 0x040fe20000410000 */
[C---:B------:R-:W-:Y:S01]  /*13760*/  FMUL.FTZ R108, R2.reuse, R108 ;  /* 0x0000006c026c7220 */ /* 0x040fe20000410000 */
[C---:B------:R-:W-:Y:S01]  /*13770*/  FMUL.FTZ R109, R2.reuse, R109 ;  /* 0x0000006d026d7220 */ /* 0x040fe20000410000 */
[----:B------:R0:W-:Y:S01]  /*13780*/  SYNCS.ARRIVE.TRANS64.RED.A1T0 RZ, [R164+URZ], RZ ;  /* 0x000000ffa4ff79a7 */ /* 0x0001e2000810043f */
[C---:B------:R-:W-:Y:S01]  /*13790*/  FMUL.FTZ R112, R2.reuse, R112 ;  /* 0x0000007002707220 */ /* 0x040fe20000410000 */
[C---:B------:R-:W-:Y:S01]  /*137a0*/  FMUL.FTZ R113, R2.reuse, R113 ;  /* 0x0000007102717220 */ /* 0x040fe20000410000 */
[----:B------:R-:W1:Y:S01]  /*137b0*/  MUFU.TANH R156, R156 ;  /* 0x0000009c009c7308 */ /* 0x000e620000002400 */
[C---:B------:R-:W-:Y:S01]  /*137c0*/  FMUL.FTZ R116, R2.reuse, R116 ;  /* 0x0000007402747220 */ /* 0x040fe20000410000 */
[C---:B------:R-:W-:Y:S01]  /*137d0*/  FMUL.FTZ R117, R2.reuse, R117 ;  /* 0x0000007502757220 */ /* 0x040fe20000410000 */
[C---:B------:R-:W-:Y:S01]  /*137e0*/  FMUL.FTZ R88, R2.reuse, R88 ;  /* 0x0000005802587220 */ /* 0x040fe20000410000 */
[----:B------:R-:W-:Y:S01]  /*137f0*/  FMUL.FTZ R89, R2, R89 ;  /* 0x0000005902597220 */ /* 0x000fe20000410000 */
[----:B0-----:R-:W-:Y:S01]  /*13800*/  FMNMX.FTZ R164, R12, R218, !PT ;  /* 0x000000da0ca47209 */ /* 0x001fe20007810000 */
[C---:B------:R-:W-:Y:S01]  /*13810*/  FMUL.FTZ R92, R2.reuse, R92 ;  /* 0x0000005c025c7220 */ /* 0x040fe20000410000 */
[C---:B------:R-:W-:Y:S01]  /*13820*/  FMUL.FTZ R93, R2.reuse, R93 ;  /* 0x0000005d025d7220 */ /* 0x040fe20000410000 */
[----:B------:R-:W0:Y:S01]  /*13830*/  MUFU.TANH R157, R157 ;  /* 0x0000009d009d7308 */ /* 0x000e220000002400 */
[----:B--2---:R-:W-:Y:S01]  /*13840*/  FMNMX.FTZ R164, R13, R164, !PT ;  /* 0x000000a40da47209 */ /* 0x004fe20007810000 */
[C---:B------:R-:W-:Y:S01]  /*13850*/  FMUL.FTZ R96, R2.reuse, R96 ;  /* 0x0000006002607220 */ /* 0x040fe20000410000 */
[C---:B------:R-:W-:Y:S01]  /*13860*/  FMUL.FTZ R97, R2.reuse, R97 ;  /* 0x0000006102617220 */ /* 0x040fe20000410000 */
[----:B------:R-:W-:Y:S01]  /*13870*/  FMUL.FTZ R100, R2, R100 ;  /* 0x0000006402647220 */ /* 0x000fe20000410000 */
[----:B---3--:R-:W-:Y:S01]  /*13880*/  FMNMX.FTZ R164, R152, R164, !PT ;  /* 0x000000a498a47209 */ /* 0x008fe20007810000 */
[C---:B------:R-:W-:Y:S01]  /*13890*/  FMUL.FTZ R101, R2.reuse, R101 ;  /* 0x0000006502657220 */ /* 0x040fe20000410000 */
[C---:B------:R-:W-:Y:S01]  /*138a0*/  FMUL.FTZ R14, R2.reuse, R154 ;  /* 0x0000009a020e7220 */ /* 0x040fe20000410000 */
[----:B------:R-:W2:Y:S01]  /*138b0*/  MUFU.TANH R160, R160 ;  /* 0x000000a000a07308 */ /* 0x000ea20000002400 */
[----:B----4-:R-:W-:Y:S01]  /*138c0*/  FMNMX.FTZ R164, R153, R164, !PT ;  /* 0x000000a499a47209 */ /* 0x010fe20007810000 */
[C---:B------:R-:W-:Y:S01]  /*138d0*/  FMUL.FTZ R15, R2.reuse, R155 ;  /* 0x0000009b020f7220 */ /* 0x040fe20000410000 */
[C---:B------:R-:W-:Y:S01]  /*138e0*/  FMUL.FTZ R154, R2.reuse, R158 ;  /* 0x0000009e029a7220 */ /* 0x040fe20000410000 */
[----:B------:R-:W-:Y:S01]  /*138f0*/  FMUL.FTZ R155, R2, R159 ;  /* 0x0000009f029b7220 */ /* 0x000fe20000410000 */
[----:B-1----:R-:W-:Y:S01]  /*13900*/  FMNMX.FTZ R164, R156, R164, !PT ;  /* 0x000000a49ca47209 */ /* 0x002fe20007810000 */
[C---:B------:R-:W-:Y:S01]  /*13910*/  FMUL.FTZ R158, R2.reuse, R162 ;  /* 0x000000a2029e7220 */ /* 0x040fe20000410000 */
[C---:B------:R-:W-:Y:S01]  /*13920*/  FMUL.FTZ R159, R2.reuse, R163 ;  /* 0x000000a3029f7220 */ /* 0x040fe20000410000 */
[----:B------:R-:W1:Y:S01]  /*13930*/  MUFU.TANH R161, R161 ;  /* 0x000000a100a17308 */ /* 0x000e620000002400 */
        /* <DEDUP_REMOVED lines=40> */
[----:B-1----:R-:W-:Y:S01]  /*13bc0*/  FMNMX.FTZ R164, R140, R164, !PT ;  /* 0x000000a48ca47209 */ /* 0x002fe20007810000 */
[C---:B------:R-:W-:Y:S01]  /*13bd0*/  FMUL.FTZ R98, R2.reuse, R98 ;  /* 0x0000006202627220 */ /* 0x040fe20000410000 */
[C---:B------:R-:W-:Y:S01]  /*13be0*/  FMUL.FTZ R99, R2.reuse, R99 ;  /* 0x0000006302637220 */ /* 0x040fe20000410000 */
[C---:B------:R-:W-:Y:S01]  /*13bf0*/  FMUL.FTZ R102, R2.reuse, R102 ;  /* 0x0000006602667220 */ /* 0x040fe20000410000 */
[----:B------:R-:W-:-:S03]  /*13c00*/  FMUL.FTZ R103, R2, R103 ;  /* 0x0000006702677220 */ /* 0x000fc60000410000 */
        /* <DEDUP_REMOVED lines=57> */
[----:B--2---:R-:W-:-:S05]  /*13fa0*/  FMNMX.FTZ R88, R101, R88, !PT ;  /* 0x0000005865587209 */ /* 0x004fca0007810000 */
[----:B------:R-:W2:Y:S02]  /*13fb0*/  SHFL.BFLY PT, R165, R88, 0x2, 0x1f ;  /* 0x0c401f0058a57f89 */ /* 0x000ea400000e0000 */
[----:B------:R-:W3:Y:S08]  /*13fc0*/  MUFU.TANH R154, R154 ;  /* 0x0000009a009a7308 */ /* 0x000ef00000002400 */
[----:B------:R-:W4:Y:S08]  /*13fd0*/  MUFU.TANH R155, R155 ;  /* 0x0000009b009b7308 */ /* 0x000f300000002400 */
[----:B------:R-:W5:Y:S01]  /*13fe0*/  MUFU.TANH R158, R158 ;  /* 0x0000009e009e7308 */ /* 0x000f620000002400 */
[----:B--2---:R-:W-:-:S07]  /*13ff0*/  FMNMX.FTZ R88, R88, R165, !PT ;  /* 0x000000a558587209 */ /* 0x004fce0007810000 */
[----:B------:R-:W2:Y:S01]  /*14000*/  MUFU.TANH R159, R159 ;  /* 0x0000009f009f7308 */ /* 0x000ea20000002400 */
[----:B------:R-:W1:Y:S07]  /*14010*/  SHFL.BFLY PT, R165, R88, 0x1, 0x1f ;  /* 0x0c201f0058a57f89 */ /* 0x000e6e00000e0000 */
[----:B------:R-:W2:Y:S08]  /*14020*/  MUFU.TANH R162, R162 ;  /* 0x000000a200a27308 */ /* 0x000eb00000002400 */
[----:B------:R-:W2:Y:S08]  /*14030*/  MUFU.TANH R163, R163 ;  /* 0x000000a300a37308 */ /* 0x000eb00000002400 */
[----:B------:R-:W2:Y:S01]  /*14040*/  MUFU.TANH R138, R138 ;  /* 0x0000008a008a7308 */ /* 0x000ea20000002400 */
[----:B-1----:R-:W-:-:S02]  /*14050*/  FMNMX.FTZ R88, R88, R165, !PT ;  /* 0x000000a558587209 */ /* 0x002fc40007810000 */
[----:B------:R-:W-:-:S05]  /*14060*/  FMNMX.FTZ R165, R14, R217, !PT ;  /* 0x000000d90ea57209 */ /* 0x000fca0007810000 */
[----:B------:R-:W1:Y:S01]  /*14070*/  MUFU.TANH R139, R139 ;  /* 0x0000008b008b7308 */ /* 0x000e620000002400 */
[----:B0-----:R-:W-:Y:S01]  /*14080*/  FMNMX.FTZ R165, R15, R165, !PT ;  /* 0x000000a50fa57209 */ /* 0x001fe20007810000 */
[----:B------:R-:W-:-:S03]  /*14090*/  FADD.FTZ R167, -R88, R218 ;  /* 0x000000da58a77221 */ /* 0x000fc60000010100 */
[----:B---3--:R-:W-:-:S03]  /*140a0*/  FMNMX.FTZ R165, R154, R165, !PT ;  /* 0x000000a59aa57209 */ /* 0x008fc60007810000 */
[----:B------:R-:W0:Y:S01]  /*140b0*/  MUFU.TANH R142, R142 ;  /* 0x0000008e008e7308 */ /* 0x000e220000002400 */
[----:B----4-:R-:W-:-:S04]  /*140c0*/  FMNMX.FTZ R165, R155, R165, !PT ;  /* 0x000000a59ba57209 */ /* 0x010fc80007810000 */
[----:B-----5:R-:W-:-:S03]  /*140d0*/  FMNMX.FTZ R165, R158, R165, !PT ;  /* 0x000000a59ea57209 */ /* 0x020fc60007810000 */
[----:B------:R-:W3:Y:S01]  /*140e0*/  MUFU.TANH R143, R143 ;  /* 0x0000008f008f7308 */ /* 0x000ee20000002400 */
[----:B--2---:R-:W-:-:S04]  /*140f0*/  FMNMX.FTZ R165, R159, R165, !PT ;  /* 0x000000a59fa57209 */ /* 0x004fc80007810000 */
[----:B------:R-:W-:-:S03]  /*14100*/  FMNMX.FTZ R165, R162, R165, !PT ;  /* 0x000000a5a2a57209 */ /* 0x000fc60007810000 */
[----:B------:R-:W2:Y:S01]  /*14110*/  MUFU.TANH R146, R146 ;  /* 0x0000009200927308 */ /* 0x000ea20000002400 */
[----:B------:R-:W-:-:S04]  /*14120*/  FMNMX.FTZ R165, R163, R165, !PT ;  /* 0x000000a5a3a57209 */ /* 0x000fc80007810000 */
[----:B------:R-:W-:-:S03]  /*14130*/  FMNMX.FTZ R165, R138, R165, !PT ;  /* 0x000000a58aa57209 */ /* 0x000fc60007810000 */
[----:B------:R-:W4:Y:S01]  /*14140*/  MUFU.TANH R147, R147 ;  /* 0x0000009300937308 */ /* 0x000f220000002400 */
[----:B-1----:R-:W-:-:S04]  /*14150*/  FMNMX.FTZ R165, R139, R165, !PT ;  /* 0x000000a58ba57209 */ /* 0x002fc80007810000 */
[----:B0-----:R-:W-:-:S03]  /*14160*/  FMNMX.FTZ R165, R142, R165, !PT ;  /* 0x000000a58ea57209 */ /* 0x001fc60007810000 */
[----:B------:R-:W0:Y:S01]  /*14170*/  MUFU.TANH R150, R150 ;  /* 0x0000009600967308 */ /* 0x000e220000002400 */
[----:B---3--:R-:W-:-:S04]  /*14180*/  FMNMX.FTZ R165, R143, R165, !PT ;  /* 0x000000a58fa57209 */ /* 0x008fc80007810000 */
[----:B--2---:R-:W-:-:S03]  /*14190*/  FMNMX.FTZ R165, R146, R165, !PT ;  /* 0x000000a592a57209 */ /* 0x004fc60007810000 */
        /* <DEDUP_REMOVED lines=18> */
[----:B------:R-:W1:Y:S08]  /*142c0*/  MUFU.TANH R106, R106 ;  /* 0x0000006a006a7308 */ /* 0x000e700000002400 */
[----:B------:R-:W3:Y:S08]  /*142d0*/  MUFU.TANH R107, R107 ;  /* 0x0000006b006b7308 */ /* 0x000ef00000002400 */
[----:B------:R-:W4:Y:S08]  /*142e0*/  MUFU.TANH R110, R110 ;  /* 0x0000006e006e7308 */ /* 0x000f300000002400 */
[----:B------:R2:W-:Y:S08]  /*142f0*/  MUFU.TANH R165, R90 ;  /* 0x0000005a00a57308 */ /* 0x0005f00000002400 */
[----:B------:R-:W5:Y:S01]  /*14300*/  MUFU.TANH R111, R111 ;  /* 0x0000006f006f7308 */ /* 0x000f620000002400 */
[----:B--2---:R-:W-:-:S04]  /*14310*/  FMNMX.FTZ R90, R134, R166, !PT ;  /* 0x000000a6865a7209 */ /* 0x004fc80007810000 */
[----:B0-----:R-:W-:-:S03]  /*14320*/  FMNMX.FTZ R90, R135, R90, !PT ;  /* 0x0000005a875a7209 */ /* 0x001fc60007810000 */
[----:B------:R-:W0:Y:S01]  /*14330*/  MUFU.TANH R114, R114 ;  /* 0x0000007200727308 */ /* 0x000e220000002400 */
[----:B-1----:R-:W-:-:S04]  /*14340*/  FMNMX.FTZ R90, R106, R90, !PT ;  /* 0x0000005a6a5a7209 */ /* 0x002fc80007810000 */
[----:B---3--:R-:W-:-:S03]  /*14350*/  FMNMX.FTZ R90, R107, R90, !PT ;  /* 0x0000005a6b5a7209 */ /* 0x008fc60007810000 */
        /* <DEDUP_REMOVED lines=10> */
[----:B0-----:R-:W-:-:S04]  /*14400*/  FMNMX.FTZ R90, R119, R90, !PT ;  /* 0x0000005a775a7209 */ /* 0x001fc80007810000 */
[----:B------:R-:W-:-:S03]  /*14410*/  FMNMX.FTZ R90, R165, R90, !PT ;  /* 0x0000005aa55a7209 */ /* 0x000fc60007810000 */
        /* <DEDUP_REMOVED lines=9> */
[----:B--2---:R-:W-:-:S04]  /*144b0*/  FMNMX.FTZ R90, R99, R90, !PT ;  /* 0x0000005a635a7209 */ /* 0x004fc80007810000 */
[----:B0-----:R-:W-:-:S04]  /*144c0*/  FMNMX.FTZ R90, R102, R90, !PT ;  /* 0x0000005a665a7209 */ /* 0x001fc80007810000 */
[----:B-1----:R-:W-:-:S05]  /*144d0*/  FMNMX.FTZ R90, R103, R90, !PT ;  /* 0x0000005a675a7209 */ /* 0x002fca0007810000 */
[----:B------:R-:W0:Y:S02]  /*144e0*/  SHFL.BFLY PT, R91, R90, 0x2, 0x1f ;  /* 0x0c401f005a5b7f89 */ /* 0x000e2400000e0000 */
[----:B0-----:R-:W-:-:S05]  /*144f0*/  FMNMX.FTZ R91, R90, R91, !PT ;  /* 0x0000005b5a5b7209 */ /* 0x001fca0007810000 */
[----:B------:R-:W0:Y:S02]  /*14500*/  SHFL.BFLY PT, R90, R91, 0x1, 0x1f ;  /* 0x0c201f005b5a7f89 */ /* 0x000e2400000e0000 */
[----:B0-----:R-:W-:Y:S02]  /*14510*/  FMNMX.FTZ R91, R91, R90, !PT ;  /* 0x0000005a5b5b7209 */ /* 0x001fe40007810000 */
[----:B------:R-:W0:Y:S03]  /*14520*/  LDC R90, c[0x0][0x988] ;  /* 0x00026200ff5a7b82 */ /* 0x000e260000000800 */
[----:B------:R-:W-:-:S01]  /*14530*/  FADD.FTZ R168, -R91, R217 ;  /* 0x000000d95ba87221 */ /* 0x000fc20000010100 */
[-C--:B0-----:R-:W-:Y:S01]  /*14540*/  FFMA.FTZ R169, R88, R90.reuse, -8 ;  /* 0xc100000058a97423 */ /* 0x081fe2000001005a */
[-C--:B------:R-:W-:Y:S02]  /*14550*/  FMUL.FTZ R167, R167, R90.reuse ;  /* 0x0000005aa7a77220 */ /* 0x080fe40000410000 */
[-C--:B------:R-:W-:Y:S01]  /*14560*/  FMUL.FTZ R168, R168, R90.reuse ;  /* 0x0000005aa8a87220 */ /* 0x080fe20000410000 */
[----:B------:R-:W-:-:S01]  /*14570*/  FFMA.FTZ R12, R12, R90, -R169 ;  /* 0x0000005a0c0c7223 */ /* 0x000fc200000108a9 */
[-CC-:B------:R-:W-:Y:S01]  /*14580*/  FFMA.FTZ R13, R13, R90.reuse, -R169.reuse ;  /* 0x0000005a0d0d7223 */ /* 0x180fe200000108a9 */
        /* <DEDUP_REMOVED lines=37> */
[-C--:B------:R-:W-:Y:S01]  /*147e0*/  FFMA.FTZ R101, R101, R90.reuse, -R169 ;  /* 0x0000005a65657223 */ /* 0x080fe200000108a9 */
[----:B------:R-:W-:-:S01]  /*147f0*/  FFMA.FTZ R169, R91, R90, -8 ;  /* 0xc10000005ba97423 */ /* 0x000fc2000001005a */
[----:B------:R-:W-:Y:S03]  /*14800*/  MUFU.EX2 R167, R167 ;  /* 0x000000a700a77308 */ /* 0x000fe60000000800 */
        /* <DEDUP_REMOVED lines=30> */
[----:B0-----:R-:W-:-:S01]  /*149f0*/  FFMA.FTZ R3, R167, R3, R12 ;  /* 0x00000003a7037223 */ /* 0x001fc2000001000c */
[-CC-:B------:R-:W-:Y:S01]  /*14a00*/  FFMA.FTZ R110, R110, R90.reuse, -R169.reuse ;  /* 0x0000005a6e6e7223 */ /* 0x180fe200000108a9 */
[----:B------:R-:W-:-:S01]  /*14a10*/  FFMA.FTZ R111, R111, R90, -R169 ;  /* 0x0000005a6f6f7223 */ /* 0x000fc200000108a9 */
[-CC-:B------:R-:W-:Y:S01]  /*14a20*/  FFMA.FTZ R114, R114, R90.reuse, -R169.reuse ;  /* 0x0000005a72727223 */ /* 0x180fe200000108a9 */
[----:B------:R-:W-:-:S01]  /*14a30*/  FFMA.FTZ R115, R115, R90, -R169 ;  /* 0x0000005a73737223 */ /* 0x000fc200000108a9 */
[-CC-:B------:R-:W-:Y:S01]  /*14a40*/  FFMA.FTZ R118, R118, R90.reuse, -R169.reuse ;  /* 0x0000005a76767223 */ /* 0x180fe200000108a9 */
[----:B------:R-:W-:-:S01]  /*14a50*/  FFMA.FTZ R119, R119, R90, -R169 ;  /* 0x0000005a77777223 */ /* 0x000fc200000108a9 */
[----:B------:R-:W0:Y:S01]  /*14a60*/  MUFU.EX2 R15, R15 ;  /* 0x0000000f000f7308 */ /* 0x000e220000000800 */
[----:B-1----:R-:W-:-:S01]  /*14a70*/  FFMA.FTZ R20, R168, R20, R14 ;  /* 0x00000014a8147223 */ /* 0x002fc2000001000e */
[-CC-:B------:R-:W-:Y:S01]  /*14a80*/  FFMA.FTZ R165, R165, R90.reuse, -R169.reuse ;  /* 0x0000005aa5a57223 */ /* 0x180fe200000108a9 */
[----:B------:R-:W-:-:S01]  /*14a90*/  FFMA.FTZ R166, R166, R90, -R169 ;  /* 0x0000005aa6a67223 */ /* 0x000fc200000108a9 */
[-CC-:B------:R-:W-:Y:S01]  /*14aa0*/  FFMA.FTZ R94, R94, R90.reuse, -R169.reuse ;  /* 0x0000005a5e5e7223 */ /* 0x180fe200000108a9 */
[----:B------:R-:W-:-:S01]  /*14ab0*/  FFMA.FTZ R95, R95, R90, -R169 ;  /* 0x0000005a5f5f7223 */ /* 0x000fc200000108a9 */
[-CC-:B------:R-:W-:Y:S01]  /*14ac0*/  FFMA.FTZ R98, R98, R90.reuse, -R169.reuse ;  /* 0x0000005a62627223 */ /* 0x180fe200000108a9 */
[----:B------:R-:W-:-:S01]  /*14ad0*/  FFMA.FTZ R99, R99, R90, -R169 ;  /* 0x0000005a63637223 */ /* 0x000fc200000108a9 */
        /* <DEDUP_REMOVED lines=158> */
.L_x_7918:
[----:B------:R-:W-:Y:S01]  /*154c0*/  LEA R169, R219, R18, 0x3 ;  /* 0x00000012dba97211 */ /* 0x000fe200078e18ff */
[----:B------:R-:W-:Y:S01]  /*154d0*/  FMUL.FTZ R26, R26, R168 ;  /* 0x000000a81a1a7220 */ /* 0x000fe20000410000 */
[----:B------:R-:W-:Y:S01]  /*154e0*/  ISETP.GT.AND P1, PT, R21, R202, PT ;  /* 0x000000ca1500720c */ /* 0x000fe20003f24270 */
[----:B------:R-:W-:Y:S01]  /*154f0*/  FMUL.FTZ R27, R27, R168 ;  /* 0x000000a81b1b7220 */ /* 0x000fe20000410000 */
[----:B------:R-:W-:Y:S01]  /*15500*/  F2FP.SATFINITE.E4M3.F32.PACK_AB_MERGE_C R152, R153, R152, RZ ;  /* 0x000000989998723e */ /* 0x000fe200048070ff */
[----:B------:R-:W-:Y:S01]  /*15510*/  VIADD R169, R169, 0x22860 ;  /* 0x00022860a9a97836 */ /* 0x000fe20000000000 */
[----:B------:R-:W-:Y:S01]  /*15520*/  F2FP.SATFINITE.E4M3.F32.PACK_AB_MERGE_C R154, R155, R154, RZ ;  /* 0x0000009a9b9a723e */ /* 0x000fe200048070ff */
[----:B------:R-:W-:Y:S01]  /*15530*/  FMUL.FTZ R30, R30, R168 ;  /* 0x000000a81e1e7220 */ /* 0x000fe20000410000 */
[----:B------:R-:W-:Y:S01]  /*15540*/  F2FP.SATFINITE.E4M3.F32.PACK_AB_MERGE_C R152, R13, R12, R152 ;  /* 0x0000000c0d98723e */ /* 0x000fe20004807098 */
[-C--:B------:R-:W-:Y:S01]  /*15550*/  FMUL.FTZ R31, R31, R168.reuse ;  /* 0x000000a81f1f7220 */ /* 0x080fe20000410000 */
[----:B------:R-:W-:Y:S01]  /*15560*/  PRMT R169, R170, 0x654, R169 ;  /* 0x00000654aaa97816 */ /* 0x000fe200000000a9 */
[----:B------:R-:W-:Y:S01]  /*15570*/  FMUL.FTZ R34, R34, R168 ;  /* 0x000000a822227220 */ /* 0x000fe20000410000 */
[----:B------:R-:W-:Y:S01]  /*15580*/  F2FP.SATFINITE.E4M3.F32.PACK_AB_MERGE_C R160, R161, R160, RZ ;  /* 0x000000a0a1a0723e */ /* 0x000fe200048070ff */
[----:B------:R-:W-:Y:S01]  /*15590*/  FMUL.FTZ R35, R35, R168 ;  /* 0x000000a823237220 */ /* 0x000fe20000410000 */
[----:B------:R-:W-:Y:S01]  /*155a0*/  F2FP.SATFINITE.E4M3.F32.PACK_AB_MERGE_C R162, R163, R162, RZ ;  /* 0x000000a2a3a2723e */ /* 0x000fe200048070ff */
[----:B------:R0:W-:Y:S01]  /*155b0*/  SYNCS.ARRIVE.TRANS64.RED.A1T0 RZ, [R169+URZ], RZ ;  /* 0x000000ffa9ff79a7 */ /* 0x0001e2000810043f */
        /* <DEDUP_REMOVED lines=42> */
[----:B0-----:R-:W-:Y:S01]  /*15860*/  F2FP.SATFINITE.E4M3.F32.PACK_AB_MERGE_C R169, R15, R14, R154 ;  /* 0x0000000e0fa9723e */ /* 0x001fe2000480709a */
        /* <DEDUP_REMOVED lines=51> */
[----:B------:R-:W-:Y:S01]  /*15ba0*/  MOV R12, R196 ;  /* 0x000000c4000c7202 */ /* 0x000fe20000000f00 */
[----:B------:R-:W-:-:S02]  /*15bb0*/  IMAD.MOV.U32 R217, RZ, RZ, R91 ;  /* 0x000000ffffd97224 */ /* 0x000fc400078e005b */
[----:B------:R-:W-:Y:S02]  /*15bc0*/  IMAD.MOV.U32 R218, RZ, RZ, R88 ;  /* 0x000000ffffda7224 */ /* 0x000fe400078e0058 */
[----:B------:R-:W-:Y:S02]  /*15bd0*/  IMAD.MOV.U32 R219, RZ, RZ, R194 ;  /* 0x000000ffffdb7224 */ /* 0x000fe400078e00c2 */
[----:B------:R-:W-:Y:S01]  /*15be0*/  IMAD.MOV.U32 R168, RZ, RZ, R152 ;  /* 0x000000ffffa87224 */ /* 0x000fe200078e0098 */
[----:B------:R-:W-:Y:S06]  /*15bf0*/  @P1 BRA `(.L_x_7919) ;  /* 0xffffffc400f81947 */ /* 0x000fec000383ffff */
.L_x_7907:
[----:B------:R-:W-:Y:S05]  /*15c00*/  WARPSYNC.ALL ;  /* 0x0000000000007948 */ /* 0x000fea0003800000 */
[----:B------:R-:W-:Y:S06]  /*15c10*/  BAR.ARV 0x8, 0x180 ;  /* 0x0206000000007b1d */ /* 0x000fec0000002000 */
[----:B------:R-:W-:Y:S05]  /*15c20*/  @!P0 BRA `(.L_x_7920) ;  /* 0x0000000000048947 */ /* 0x000fea0003800000 */
[----:B------:R-:W-:Y:S01]  /*15c30*/  BPT.TRAP 0x1 ;  /* 0x000000040000795c */ /* 0x000fe20000300000 */
.L_x_7920:
[----:B------:R-:W-:Y:S01]  /*15c40*/  IMAD R13, R194, 0x8, R18 ;  /* 0x00000008c20d7824 */ /* 0x000fe200078e0212 */
[----:B------:R-:W-:-:S04]  /*15c50*/  SHF.L.U32 R0, R196, 0x1f, RZ ;  /* 0x0000001fc4007819 */ /* 0x000fc800000006ff */
[----:B------:R0:W1:Y:S01]  /*15c60*/  SYNCS.PHASECHK.TRANS64.TRYWAIT P1, [R13+URZ+0x22850], R0 ;  /* 0x022850000d0075a7 */ /* 0x000062000802017f */
[----:B------:R-:W-:Y:S05]  /*15c70*/  @!P0 BRA `(.L_x_7921) ;  /* 0x0000000000048947 */ /* 0x000fea0003800000 */
[----:B------:R-:W-:Y:S01]  /*15c80*/  BPT.TRAP 0x1 ;  /* 0x000000040000795c */ /* 0x000fe20000300000 */
.L_x_7921:
[----:B------:R-:W-:-:S05]  /*15c90*/  VIADD R18, R18, 0x400 ;  /* 0x0000040012127836 */ /* 0x000fca0000000000 */
[----:B------:R-:W-:-:S04]  /*15ca0*/  SHF.R.U32.HI R18, RZ, 0x4, R18 ;  /* 0x00000004ff127819 */ /* 0x000fc80000011612 */
[----:B------:R-:W-:-:S04]  /*15cb0*/  LOP3.LUT R18, R18, 0x3fff, RZ, 0xc0, !PT ;  /* 0x00003fff12127812 */ /* 0x000fc800078ec0ff */
[----:B------:R-:W-:Y:S01]  /*15cc0*/  LOP3.LUT R5, R18, 0x10000, RZ, 0xfc, !PT ;  /* 0x0001000012057812 */ /* 0x000fe200078efcff */
[----:B-1----:R-:W-:Y:S06]  /*15cd0*/  @P1 BRA `(.L_x_7922) ;  /* 0x0000000000081947 */ /* 0x002fec0003800000 */
[----:B------:R-:W1:Y:S02]  /*15ce0*/  SYNCS.PHASECHK.TRANS64.TRYWAIT P1, [R13+URZ+0x22850], R0 ;  /* 0x022850000d0075a7 */ /* 0x000e64000802017f */
[----:B-1----:R-:W-:Y:S05]  /*15cf0*/  @!P1 BRA `(.L_x_7923) ;  /* 0x000000e400489947 */ /* 0x002fea0003800000 */
.L_x_7922:
[----:B------:R-:W-:Y:S01]  /*15d00*/  IMAD R4, R194, 0x500, R5 ;  /* 0x00000500c2047824 */ /* 0x000fe200078e0205 */
[----:B------:R-:W-:Y:S01]  /*15d10*/  MOV R5, 0xc0000010 ;  /* 0xc000001000057802 */ /* 0x000fe20000000f00 */
[----:B------:R-:W-:Y:S05]  /*15d20*/  WARPSYNC.ALL ;  /* 0x0000000000007948 */ /* 0x000fea0003800000 */
[C---:B------:R-:W-:Y:S01]  /*15d30*/  R2UR UR6, R4.reuse ;  /* 0x00000000040672ca */ /* 0x040fe200000e0000 */
[----:B------:R-:W-:Y:S01]  /*15d40*/  WARPGROUP.ARRIVE ;  /* 0x00000000000079c5 */ /* 0x000fe20000000000 */
[----:B------:R-:W-:Y:S01]  /*15d50*/  R2UR UR7, R5 ;  /* 0x00000000050772ca */ /* 0x000fe200000e0000 */
[C---:B------:R-:W-:Y:S01]  /*15d60*/  VIADD R6, R4.reuse, 0x100 ;  /* 0x0000010004067836 */ /* 0x040fe20000000000 */
[----:B------:R-:W-:Y:S01]  /*15d70*/  ULDC.64 UR4, c[0x0][0x9a0] ;  /* 0x0002680000047ab9 */ /* 0x000fe20000000a00 */
[----:B------:R-:W-:Y:S01]  /*15d80*/  IMAD.MOV.U32 R7, RZ, RZ, -0x3ffffff0 ;  /* 0xc0000010ff077424 */ /* 0x000fe200078e00ff */
[----:B------:R-:W-:Y:S01]  /*15d90*/  ISETP.NE.U32.AND P1, PT, RZ, UR4, PT ;  /* 0x00000004ff007c0c */ /* 0x000fe2000bf25070 */
[----:B------:R-:W-:-:S02]  /*15da0*/  VIADD R10, R4, 0x200 ;  /* 0x00000200040a7836 */ /* 0x000fc40000000000 */
[----:B------:R-:W-:Y:S01]  /*15db0*/  IMAD.MOV.U32 R11, RZ, RZ, -0x3ffffff0 ;  /* 0xc0000010ff0b7424 */ /* 0x000fe200078e00ff */
[----:B------:R-:W-:-:S05]  /*15dc0*/  ISETP.NE.AND.EX P1, PT, RZ, UR5, PT, P1 ;  /* 0x00000005ff007c0c */ /* 0x000fca000bf25310 */
[----:B------:R-:W-:Y:S01]  /*15dd0*/  QGMMA.64x128x32.F32.E4M3.E4M3 R24, R168, gdesc[UR4], R24, gsb0 ;  /* 0x01e00004a8187df3 */ /* 0x000fe20008000818 */
[----:B------:R-:W-:Y:S02]  /*15de0*/  R2UR UR6, R6 ;  /* 0x00000000060672ca */ /* 0x000fe400000e0000 */
[----:B------:R-:W-:-:S05]  /*15df0*/  R2UR UR7, R7 ;  /* 0x00000000070772ca */ /* 0x000fca00000e0000 */
[----:B------:R-:W0:Y:S08]  /*15e00*/  @P1 LDC.64 R6, c[0x0][0x9c8] ;  /* 0x00027200ff061b82 */ /* 0x000e300000000a00 */
[----:B------:R-:W2:Y:S01]  /*15e10*/  @P1 LDC.64 R8, c[0x0][0x9d0] ;  /* 0x00027400ff081b82 */ /* 0x000ea20000000a00 */
[----:B01----:R-:W-:-:S04]  /*15e20*/  @P1 IMAD R0, R213, R6, RZ ;  /* 0x00000006d5001224 */ /* 0x003fc800078e02ff */
[C---:B------:R-:W-:Y:S01]  /*15e30*/  @P1 IMAD R5, R206.reuse, R7, R0 ;  /* 0x00000007ce051224 */ /* 0x040fe200078e0200 */
[----:B------:R-:W-:Y:S01]  /*15e40*/  MOV R0, 0x3f800000 ;  /* 0x3f80000000007802 */ /* 0x000fe20000000f00 */
[----:B------:R-:W-:-:S04]  /*15e50*/  @P1 IMAD.WIDE.U32 R6, R206, R6, RZ ;  /* 0x00000006ce061225 */ /* 0x000fc800078e00ff */
[----:B------:R-:W-:Y:S02]  /*15e60*/  @P1 IMAD.IADD R7, R7, 0x1, R5 ;  /* 0x0000000107071824 */ /* 0x000fe400078e0205 */
[----:B--2---:R-:W-:-:S04]  /*15e70*/  @P1 IMAD.WIDE.U32 R6, R191, R8, R6 ;  /* 0x00000008bf061225 */ /* 0x004fc800078e0006 */
[----:B------:R-:W-:Y:S01]  /*15e80*/  @P1 IMAD R9, R191, R9, R7 ;  /* 0x00000009bf091224 */ /* 0x000fe200078e0207 */
[----:B------:R-:W-:-:S04]  /*15e90*/  @P1 LEA R8, P2, R6, UR4, 0x2 ;  /* 0x0000000406081c11 */ /* 0x000fc8000f8410ff */
[----:B------:R-:W-:-:S05]  /*15ea0*/  @P1 LEA.HI.X R9, R6, UR5, R9, 0x2, P2 ;  /* 0x0000000506091c11 */ /* 0x000fca00090f1409 */
[----:B------:R0:W2:Y:S01]  /*15eb0*/  @P1 LDG.E R0, desc[UR36][R8.64] ;  /* 0x0000002408001981 */ /* 0x0000a2000c1e1900 */
[----:B------:R-:W-:Y:S02]  /*15ec0*/  WARPGROUP.DEPBAR.LE gsb0, 0x0 ;  /* 0x00008000000079c5 */ /* 0x000fe40000010000 */
[----:B------:R-:W-:-:S06]  /*15ed0*/  WARPGROUP.ARRIVE ;  /* 0x00000000000079c5 */ /* 0x000fcc0000000000 */
[----:B------:R-:W-:Y:S01]  /*15ee0*/  QGMMA.64x128x32.F32.E4M3.E4M3 R24, R172, gdesc[UR4], R24, gsb0 ;  /* 0x01e00004ac187df3 */ /* 0x000fe20008000818 */
[----:B------:R-:W-:Y:S02]  /*15ef0*/  R2UR UR6, R10 ;  /* 0x000000000a0672ca */ /* 0x000fe400000e0000 */
[----:B------:R-:W-:Y:S01]  /*15f00*/  R2UR UR7, R11 ;  /* 0x000000000b0772ca */ /* 0x000fe200000e0000 */
[----:B------:R-:W-:Y:S02]  /*15f10*/  VIADD R6, R4, 0x300 ;  /* 0x0000030004067836 */ /* 0x000fe40000000000 */
[----:B------:R-:W-:Y:S01]  /*15f20*/  IMAD.MOV.U32 R7, RZ, RZ, -0x3ffffff0 ;  /* 0xc0000010ff077424 */ /* 0x000fe200078e00ff */
[----:B------:R-:W-:Y:S02]  /*15f30*/  WARPGROUP.DEPBAR.LE gsb0, 0x0 ;  /* 0x00008000000079c5 */ /* 0x000fe40000010000 */
[----:B------:R-:W-:-:S07]  /*15f40*/  WARPGROUP.ARRIVE ;  /* 0x00000000000079c5 */ /* 0x000fce0000000000 */
[----:B------:R-:W-:Y:S01]  /*15f50*/  QGMMA.64x128x32.F32.E4M3.E4M3 R24, R176, gdesc[UR4], R24, gsb0 ;  /* 0x01e00004b0187df3 */ /* 0x000fe20008000818 */
[----:B------:R-:W-:Y:S02]  /*15f60*/  R2UR UR6, R6 ;  /* 0x00000000060672ca */ /* 0x000fe400000e0000 */
[----:B------:R-:W-:Y:S01]  /*15f70*/  R2UR UR7, R7 ;  /* 0x00000000070772ca */ /* 0x000fe200000e0000 */
[----:B------:R-:W-:Y:S01]  /*15f80*/  VIADD R4, R4, 0x400 ;  /* 0x0000040004047836 */ /* 0x000fe20000000000 */
[----:B------:R-:W-:Y:S01]  /*15f90*/  MOV R5, 0xc0000010 ;  /* 0xc000001000057802 */ /* 0x000fe20000000f00 */
[----:B------:R-:W1:Y:S04]  /*15fa0*/  SHFL.BFLY PT, R2, R3, 0x2, 0x1f ;  /* 0x0c401f0003027f89 */ /* 0x000e6800000e0000 */
[----:B------:R-:W3:Y:S01]  /*15fb0*/  SHFL.BFLY PT, R7, R20, 0x2, 0x1f ;  /* 0x0c401f0014077f89 */ /* 0x000ee200000e0000 */
[----:B------:R-:W-:-:S02]  /*15fc0*/  WARPGROUP.DEPBAR.LE gsb0, 0x0 ;  /* 0x00008000000079c5 */ /* 0x000fc40000010000 */
[----:B------:R-:W-:-:S06]  /*15fd0*/  WARPGROUP.ARRIVE ;  /* 0x00000000000079c5 */ /* 0x000fcc0000000000 */
[----:B------:R-:W-:Y:S01]  /*15fe0*/  QGMMA.64x128x32.F32.E4M3.E4M3 R24, R180, gdesc[UR4], R24, gsb0 ;  /* 0x01e00004b4187df3 */ /* 0x000fe20008000818 */
[----:B------:R-:W-:Y:S02]  /*15ff0*/  R2UR UR6, R4 ;  /* 0x00000000040672ca */ /* 0x000fe400000e0000 */
[----:B------:R-:W-:Y:S01]  /*16000*/  R2UR UR7, R5 ;  /* 0x00000000050772ca */ /* 0x000fe200000e0000 */
[----:B-1----:R-:W-:-:S01]  /*16010*/  FADD.FTZ R2, R2, R3 ;  /* 0x0000000302027221 */ /* 0x002fc20000010000 */
[----:B---3--:R-:W-:-:S04]  /*16020*/  FADD.FTZ R7, R7, R20 ;  /* 0x0000001407077221 */ /* 0x008fc80000010000 */
[----:B------:R-:W1:Y:S04]  /*16030*/  SHFL.BFLY PT, R5, R2, 0x1, 0x1f ;  /* 0x0c201f0002057f89 */ /* 0x000e6800000e0000 */
[----:B------:R-:W0:Y:S01]  /*16040*/  SHFL.BFLY PT, R4, R7, 0x1, 0x1f ;  /* 0x0c201f0007047f89 */ /* 0x000e2200000e0000 */
        /* <DEDUP_REMOVED lines=17> */
[----:B------:R-:W-:Y:S01]  /*16160*/  @P3 FMUL.FTZ R11, R90, 0.69314718246459960938 ;  /* 0x3f3172185a0b3820 */ /* 0x000fe20000410000 */
[----:B0-----:R-:W-:Y:S01]  /*16170*/  @P3 FMUL.FTZ R4, R4, 0.69314718246459960938 ;  /* 0x3f31721804043820 */ /* 0x001fe20000410000 */
[----:B------:R-:W-:Y:S01]  /*16180*/  @P2 FMUL.FTZ R5, R90, 0.69314718246459960938 ;  /* 0x3f3172185a052820 */ /* 0x000fe20000410000 */
[----:B------:R-:W-:-:S02]  /*16190*/  IMAD.MOV.U32 R92, RZ, RZ, -0x800000 ;  /* 0xff800000ff5c7424 */ /* 0x000fc400078e00ff */
[----:B------:R-:W-:Y:S02]  /*161a0*/  IMAD.MOV.U32 R89, RZ, RZ, -0x800000 ;  /* 0xff800000ff597424 */ /* 0x000fe400078e00ff */
[----:B-1----:R-:W-:Y:S01]  /*161b0*/  @P2 FMUL.FTZ R2, R2, 0.69314718246459960938 ;  /* 0x3f31721802022820 */ /* 0x002fe20000410000 */
[----:B------:R-:W-:-:S01]  /*161c0*/  @P3 FFMA.FTZ R92, R11, R91, R4 ;  /* 0x0000005b0b5c3223 */ /* 0x000fc20000010004 */
[----:B--2---:R-:W-:Y:S02]  /*161d0*/  FMUL.FTZ R4, R3, R0 ;  /* 0x0000000003047220 */ /* 0x004fe40000410000 */
[----:B------:R-:W-:-:S01]  /*161e0*/  @P2 FFMA.FTZ R89, R5, R88, R2 ;  /* 0x0000005805592223 */ /* 0x000fc20000010002 */
[----:B---3--:R-:W-:Y:S01]  /*161f0*/  FMUL.FTZ R7, R7, R0 ;  /* 0x0000000007077220 */ /* 0x008fe20000410000 */
[----:B------:R-:W-:Y:S02]  /*16200*/  WARPGROUP.DEPBAR.LE gsb0, 0x0 ;  /* 0x00008000000079c5 */ /* 0x000fe40000010000 */
[----:B------:R-:W-:Y:S05]  /*16210*/  @!P0 BRA `(.L_x_7924) ;  /* 0x0000000000048947 */ /* 0x000fea0003800000 */
[----:B------:R-:W-:Y:S01]  /*16220*/  BPT.TRAP 0x1 ;  /* 0x000000040000795c */ /* 0x000fe20000300000 */
.L_x_7924:
[----:B------:R-:W0:Y:S01]  /*16230*/  S2R R3, SR_CgaCtaId ;  /* 0x0000000000037919 */ /* 0x000e220000008800 */
[----:B------:R-:W-:Y:S01]  /*16240*/  VIADD R194, R194, 0x1 ;  /* 0x00000001c2c27836 */ /* 0x000fe20000000000 */
[----:B------:R-:W-:Y:S01]  /*16250*/  IADD3 R0, R13, 0x22860, RZ ;  /* 0x000228600d007810 */ /* 0x000fe20007ffe0ff */
[-C--:B------:R-:W-:Y:S01]  /*16260*/  FMUL.FTZ R126, R56, R4.reuse ;  /* 0x00000004387e7220 */ /* 0x080fe20000410000 */
[-C--:B------:R-:W-:Y:S01]  /*16270*/  FMUL.FTZ R124, R69, R4.reuse ;  /* 0x00000004457c7220 */ /* 0x080fe20000410000 */
[-C--:B------:R-:W-:Y:S01]  /*16280*/  FMUL.FTZ R112, R53, R4.reuse ;  /* 0x0000000435707220 */ /* 0x080fe20000410000 */
[----:B------:R-:W-:Y:S01]  /*16290*/  ISETP.NE.AND P1, PT, R194, 0x2, PT ;  /* 0x00000002c200780c */ /* 0x000fe20003f25270 */
[-C--:B------:R-:W-:Y:S01]  /*162a0*/  FMUL.FTZ R132, R61, R4.reuse ;  /* 0x000000043d847220 */ /* 0x080fe20000410000 */
[-C--:B------:R-:W-:Y:S01]  /*162b0*/  FMUL.FTZ R122, R64, R4.reuse ;  /* 0x00000004407a7220 */ /* 0x080fe20000410000 */
[-C--:B------:R-:W-:Y:S01]  /*162c0*/  FMUL.FTZ R120, R77, R4.reuse ;  /* 0x000000044d787220 */ /* 0x080fe20000410000 */
        /* <DEDUP_REMOVED lines=22> */
[----:B0-----:R-:W-:Y:S01]  /*16430*/  PRMT R0, R3, 0x654, R0 ;  /* 0x0000065403007816 */ /* 0x001fe20000000000 */
        /* <DEDUP_REMOVED lines=40> */
[----:B------:R-:W-:Y:S01]  /*166c0*/  VIADD R212, R212, 0x1 ;  /* 0x00000001d4d47836 */ /* 0x000fe20000000000 */
[----:B------:R-:W-:-:S07]  /*166d0*/  SEL R194, R194, RZ, P1 ;  /* 0x000000ffc2c27207 */ /* 0x000fce0000800000 */
.L_x_7870:
[----:B------:R-:W-:Y:S05]  /*166e0*/  WARPSYNC.ALL ;  /* 0x0000000000007948 */ /* 0x000fea0003800000 */
[----:B------:R-:W0:Y:S01]  /*166f0*/  S2R R4, SR_CgaCtaId ;  /* 0x0000000000047919 */ /* 0x000e220000008800 */
[----:B------:R-:W-:Y:S01]  /*16700*/  BAR.SYNC.DEFER_BLOCKING 0x5, 0x180 ;  /* 0x0146000000007b1d */ /* 0x000fe20000010000 */
[----:B------:R-:W-:Y:S02]  /*16710*/  ISETP.NE.AND P1, PT, R209, RZ, PT ;  /* 0x000000ffd100720c */ /* 0x000fe40003f25270 */
[----:B------:R-:W-:-:S03]  /*16720*/  MOV R18, 0x400 ;  /* 0x0000040000127802 */ /* 0x000fc60000000f00 */
[----:B------:R-:W-:Y:S08]  /*16730*/  BSSY B0, `(.L_x_7925) ;  /* 0x0000432000007945 */ /* 0x000ff00003800000 */
[----:B------:R-:W1:Y:S01]  /*16740*/  @!P1 LDC R209, c[0x0][0xad4] ;  /* 0x0002b500ffd19b82 */ /* 0x000e620000000800 */
[----:B0-----:R-:W-:-:S05]  /*16750*/  LEA R18, R4, R18, 0x18 ;  /* 0x0000001204127211 */ /* 0x001fca00078ec0ff */
[----:B------:R0:W2:Y:S02]  /*16760*/  LDS.128 R28, [R18+0x228d0] ;  /* 0x0228d000121c7984 */ /* 0x0000a40000000c00 */
[----:B------:R-:W-:Y:S06]  /*16770*/  BAR.ARV 0x4, 0x180 ;  /* 0x0106000000007b1d */ /* 0x000fec0000002000 */
[----:B------:R-:W-:Y:S05]  /*16780*/  @P0 BRA `(.L_x_7926) ;  /* 0x00000034008c0947 */ /* 0x000fea0003800000 */
[----:B------:R-:W3:Y:S01]  /*16790*/  LDL R14, [R1+0x6c] ;  /* 0x00006c00010e7983 */ /* 0x000ee20000100800 */
[----:B------:R-:W-:Y:S01]  /*167a0*/  ULDC.64 UR4, c[0x4][0xa8] ;  /* 0x01002a0000047ab9 */ /* 0x000fe20000000a00 */
[----:B------:R-:W4:Y:S01]  /*167b0*/  S2R R10, SR_TID.X ;  /* 0x00000000000a7919 */ /* 0x000f220000002100 */
[----:B------:R-:W0:Y:S01]  /*167c0*/  S2R R15, SR_SWINHI ;  /* 0x00000000000f7919 */ /* 0x000e220000002f00 */
[----:B----4-:R-:W-:Y:S01]  /*167d0*/  IMAD.SHL.U32 R4, R10, 0x4, RZ ;  /* 0x000000040a047824 */ /* 0x010fe200078e00ff */
[----:B------:R-:W-:Y:S02]  /*167e0*/  MOV R62, R18 ;  /* 0x00000012003e7202 */ /* 0x000fe40000000f00 */
[----:B0-----:R-:W-:Y:S02]  /*167f0*/  MOV R63, R15 ;  /* 0x0000000f003f7202 */ /* 0x001fe40000000f00 */
[----:B------:R-:W-:-:S04]  /*16800*/  LOP3.LUT R4, R4, 0xc, RZ, 0xc0, !PT ;  /* 0x0000000c04047812 */ /* 0x000fc800078ec0ff */
[----:B------:R-:W-:-:S05]  /*16810*/  IADD3 R4, P0, R4, UR4, RZ ;  /* 0x0000000404047c10 */ /* 0x000fca000ff1e0ff */
[----:B------:R-:W-:Y:S01]  /*16820*/  IMAD.X R5, RZ, RZ, UR5, P0 ;  /* 0x00000005ff057e24 */ /* 0x000fe200080e06ff */
[----:B------:R-:W-:-:S04]  /*16830*/  LOP3.LUT P0, R10, R10, 0x3, RZ, 0xc0, !PT ;  /* 0x000000030a0a7812 */ /* 0x000fc8000780c0ff */
[----:B------:R0:W5:Y:S01]  /*16840*/  LDG.E.CONSTANT R7, desc[UR36][R4.64] ;  /* 0x0000002404077981 */ /* 0x000162000c1e9900 */
[----:B------:R-:W-:-:S04]  /*16850*/  ISETP.EQ.OR P0, PT, R10, 0x3, !P0 ;  /* 0x000000030a00780c */ /* 0x000fc80004702670 */
[----:B------:R-:W-:Y:S02]  /*16860*/  SEL R100, R2, R13, P0 ;  /* 0x0000000d02647207 */ /* 0x000fe40000000000 */
[----:B------:R-:W-:Y:S02]  /*16870*/  SEL R2, R13, R2, P0 ;  /* 0x000000020d027207 */ /* 0x000fe40000000000 */
[----:B------:R-:W-:Y:S02]  /*16880*/  SEL R13, R11, R102, P0 ;  /* 0x000000660b0d7207 */ /* 0x000fe40000000000 */
[----:B------:R-:W-:Y:S01]  /*16890*/  SEL R102, R102, R11, P0 ;  /* 0x0000000b66667207 */ /* 0x000fe20000000000 */
[----:B------:R-:W-:Y:S01]  /*168a0*/  UMOV UR4, 0xffffffff ;  /* 0xffffffff00047882 */ /* 0x000fe20000000000 */
[----:B---3--:R-:W-:-:S03]  /*168b0*/  IMAD.WIDE R32, R14, 0x2, R62 ;  /* 0x000000020e207825 */ /* 0x008fc600078e023e */
[C---:B------:R-:W-:Y:S02]  /*168c0*/  IADD3 R107, P5, R32.reuse, 0x4060, RZ ;  /* 0x00004060206b7810 */ /* 0x040fe40007fbe0ff */
[C---:B------:R-:W-:Y:S02]  /*168d0*/  IADD3 R27, P1, R32.reuse, 0x4040, RZ ;  /* 0x00004040201b7810 */ /* 0x040fe40007f3e0ff */
[----:B------:R-:W-:Y:S02]  /*168e0*/  LOP3.LUT R106, R107, 0x380, RZ, 0xc0, !PT ;  /* 0x000003806b6a7812 */ /* 0x000fe400078ec0ff */
[----:B-----5:R-:W-:Y:S02]  /*168f0*/  LOP3.LUT R26, R27, 0x380, RZ, 0xc0, !PT ;  /* 0x000003801b1a7812 */ /* 0x020fe400078ec0ff */
[----:B0-----:R-:W-:Y:S02]  /*16900*/  IADD3 R5, P3, R32, 0x4000, RZ ;  /* 0x0000400020057810 */ /* 0x001fe40007f7e0ff */
[----:B------:R-:W-:-:S02]  /*16910*/  SHF.R.U64 R106, R106, 0x3, RZ ;  /* 0x000000036a6a7819 */ /* 0x000fc400000012ff */
[----:B------:R-:W-:Y:S02]  /*16920*/  SHF.R.U64 R26, R26, 0x3, RZ ;  /* 0x000000031a1a7819 */ /* 0x000fe400000012ff */
[----:B------:R-:W-:Y:S02]  /*16930*/  LOP3.LUT R20, R5, 0x380, RZ, 0xc0, !PT ;  /* 0x0000038005147812 */ /* 0x000fe400078ec0ff */
[----:B------:R-:W-:Y:S02]  /*16940*/  LOP3.LUT R106, R106, R107, RZ, 0x3c, !PT ;  /* 0x0000006b6a6a7212 */ /* 0x000fe400078e3cff */
[----:B------:R-:W-:Y:S01]  /*16950*/  LOP3.LUT R26, R26, R27, RZ, 0x3c, !PT ;  /* 0x0000001b1a1a7212 */ /* 0x000fe200078e3cff */
[----:B------:R-:W-:Y:S01]  /*16960*/  IMAD.X R27, RZ, RZ, R33, P1 ;  /* 0x000000ffff1b7224 */ /* 0x000fe200008e0621 */
[----:B------:R-:W-:Y:S02]  /*16970*/  IADD3.X R107, RZ, R33, RZ, P5, !PT ;  /* 0x00000021ff6b7210 */ /* 0x000fe40002ffe4ff */
        /* <DEDUP_REMOVED lines=33> */
[----:B------:R-:W-:Y:S01]  /*16b90*/  MOV R107, R4 ;  /* 0x00000004006b7202 */ /* 0x000fe20000000f00 */
[----:B------:R-:W-:Y:S06]  /*16ba0*/  BRA.DIV UR4, `(.L_x_7927) ;  /* 0x000000d604b07947 */ /* 0x000fec000b800000 */
[----:B------:R-:W-:Y:S01]  /*16bb0*/  SEL R146, R3, R40, P0 ;  /* 0x0000002803927207 */ /* 0x000fe20000000000 */
[----:B------:R-:W-:Y:S01]  /*16bc0*/  SHFL.IDX PT, R98, R13, R7, 0x1c1f ;  /* 0x001c1f070d627589 */ /* 0x000fe200000e0000 */
[----:B------:R-:W-:Y:S02]  /*16bd0*/  SEL R20, R40, R3, P0 ;  /* 0x0000000328147207 */ /* 0x000fe40000000000 */
[----:B------:R-:W-:Y:S01]  /*16be0*/  SEL R40, R134, R91, P0 ;  /* 0x0000005b86287207 */ /* 0x000fe20000000000 */
[----:B------:R-:W-:Y:S01]  /*16bf0*/  SHFL.IDX PT, R3, R146, R7, 0x1c1f ;  /* 0x001c1f0792037589 */ /* 0x000fe200000e0000 */
[----:B------:R-:W-:Y:S02]  /*16c00*/  SEL R134, R91, R134, P0 ;  /* 0x000000865b867207 */ /* 0x000fe40000000000 */
[----:B------:R-:W-:Y:S01]  /*16c10*/  LOP3.LUT R5, R7, 0x2, RZ, 0x3c, !PT ;  /* 0x0000000207057812 */ /* 0x000fe200078e3cff */
        /* <DEDUP_REMOVED lines=19> */
[----:B--2---:R-:W-:-:S02]  /*16d50*/  SEL R28, R37, R72, P0 ;  /* 0x00000048251c7207 */ /* 0x004fc40000000000 */
        /* <DEDUP_REMOVED lines=31> */
[----:B------:R0:W-:Y:S01]  /*16f50*/  SHFL.IDX PT, R101, R28, R5, 0x1c1f ;  /* 0x001c1f051c657589 */ /* 0x0001e200000e0000 */
        /* <DEDUP_REMOVED lines=42> */
[----:B--2---:R-:W-:Y:S02]  /*17200*/  SEL R45, R46, R49, P0 ;  /* 0x000000312e2d7207 */ /* 0x004fe40000000000 */
[----:B------:R-:W-:Y:S01]  /*17210*/  SEL R84, R87, R84, P0 ;  /* 0x0000005457547207 */ /* 0x000fe20000000000 */
[----:B------:R-:W-:Y:S01]  /*17220*/  SHFL.IDX PT, R93, R68, R7, 0x1c1f ;  /* 0x001c1f07445d7589 */ /* 0x000fe200000e0000 */
[----:B---3--:R-:W-:Y:S02]  /*17230*/  SEL R47, R48, R51, P0 ;  /* 0x00000033302f7207 */ /* 0x008fe40000000000 */
        /* <DEDUP_REMOVED lines=8> */
[----:B------:R-:W-:-:S03]  /*172c0*/  IMAD.MOV.U32 R101, RZ, RZ, RZ ;  /* 0x000000ffff657224 */ /* 0x000fc600078e00ff */
[----:B------:R-:W2:Y:S04]  /*172d0*/  SHFL.IDX PT, R33, R102, R5, 0x1c1f ;  /* 0x001c1f0566217589 */ /* 0x000ea800000e0000 */
[----:B------:R3:W4:Y:S01]  /*172e0*/  SHFL.IDX PT, R37, R2, R5, 0x1c1f ;  /* 0x001c1f0502257589 */ /* 0x00072200000e0000 */
[----:B0-----:R-:W-:-:S03]  /*172f0*/  SEL R60, R61, R94, P0 ;  /* 0x0000005e3d3c7207 */ /* 0x001fc60000000000 */
[----:B------:R-:W0:Y:S01]  /*17300*/  SHFL.IDX PT, R27, R140, R5, 0x1c1f ;  /* 0x001c1f058c1b7589 */ /* 0x000e2200000e0000 */
[----:B------:R-:W-:-:S03]  /*17310*/  SEL R61, R94, R61, P0 ;  /* 0x0000003d5e3d7207 */ /* 0x000fc60000000000 */
[----:B------:R-:W5:Y:S01]  /*17320*/  SHFL.IDX PT, R35, R136, R5, 0x1c1f ;  /* 0x001c1f0588237589 */ /* 0x000f6200000e0000 */
[----:B---3--:R-:W-:-:S03]  /*17330*/  SEL R2, R3, R20, P0 ;  /* 0x0000001403027207 */ /* 0x008fc60000000000 */
[----:B------:R-:W3:Y:S01]  /*17340*/  SHFL.IDX PT, R25, R142, R5, 0x1c1f ;  /* 0x001c1f058e197589 */ /* 0x000ee200000e0000 */
[----:B------:R-:W-:-:S03]  /*17350*/  SEL R3, R20, R3, P0 ;  /* 0x0000000314037207 */ /* 0x000fc60000000000 */
[----:B------:R-:W1:Y:S04]  /*17360*/  SHFL.IDX PT, R112, R112, R5, 0x1c1f ;  /* 0x001c1f0570707589 */ /* 0x000e6800000e0000 */
[----:B------:R-:W1:Y:S01]  /*17370*/  SHFL.IDX PT, R65, R120, R5, 0x1c1f ;  /* 0x001c1f0578417589 */ /* 0x000e6200000e0000 */
[----:B--2---:R-:W-:Y:S02]  /*17380*/  SEL R99, R98, R33, P0 ;  /* 0x0000002162637207 */ /* 0x004fe40000000000 */
[----:B------:R-:W-:Y:S01]  /*17390*/  SEL R98, R33, R98, P0 ;  /* 0x0000006221627207 */ /* 0x000fe20000000000 */
[----:B------:R-:W2:Y:S01]  /*173a0*/  SHFL.IDX PT, R67, R118, R5, 0x1c1f ;  /* 0x001c1f0576437589 */ /* 0x000ea200000e0000 */
[----:B----4-:R-:W-:Y:S02]  /*173b0*/  SEL R102, R100, R37, P0 ;  /* 0x0000002564667207 */ /* 0x010fe40000000000 */
[----:B------:R-:W-:Y:S01]  /*173c0*/  SEL R100, R37, R100, P0 ;  /* 0x0000006425647207 */ /* 0x000fe20000000000 */
[----:B------:R-:W4:Y:S01]  /*173d0*/  SHFL.IDX PT, R110, R110, R5, 0x1c1f ;  /* 0x001c1f056e6e7589 */ /* 0x000f2200000e0000 */
[----:B0-----:R-:W-:-:S02]  /*173e0*/  SEL R77, R78, R27, P0 ;  /* 0x0000001b4e4d7207 */ /* 0x001fc40000000000 */
[----:B------:R-:W-:Y:S01]  /*173f0*/  SEL R78, R27, R78, P0 ;  /* 0x0000004e1b4e7207 */ /* 0x000fe20000000000 */
[----:B------:R-:W0:Y:S01]  /*17400*/  SHFL.IDX PT, R128, R44, R5, 0x1c1f ;  /* 0x001c1f052c807589 */ /* 0x000e2200000e0000 */
[----:B-----5:R-:W-:Y:S02]  /*17410*/  SEL R79, R80, R35, P0 ;  /* 0x00000023504f7207 */ /* 0x020fe40000000000 */
[----:B------:R-:W-:Y:S01]  /*17420*/  SEL R80, R35, R80, P0 ;  /* 0x0000005023507207 */ /* 0x000fe20000000000 */
[----:B------:R4:W-:Y:S01]  /*17430*/  SHFL.IDX PT, R130, R52, R5, 0x1c1f ;  /* 0x001c1f0534827589 */ /* 0x0009e200000e0000 */
[----:B---3--:R-:W-:Y:S02]  /*17440*/  SEL R81, R0, R25, P0 ;  /* 0x0000001900517207 */ /* 0x008fe40000000000 */
[----:B------:R-:W-:Y:S01]  /*17450*/  SEL R0, R25, R0, P0 ;  /* 0x0000000019007207 */ /* 0x000fe20000000000 */
[----:B------:R-:W3:Y:S01]  /*17460*/  SHFL.IDX PT, R64, R64, R5, 0x1c1f ;  /* 0x001c1f0540407589 */ /* 0x000ee200000e0000 */
[----:B-1----:R-:W-:-:S02]  /*17470*/  SEL R20, R21, R112, P0 ;  /* 0x0000007015147207 */ /* 0x002fc40000000000 */
[----:B------:R-:W-:Y:S01]  /*17480*/  SEL R21, R112, R21, P0 ;  /* 0x0000001570157207 */ /* 0x000fe20000000000 */
[----:B------:R-:W1:Y:S01]  /*17490*/  SHFL.IDX PT, R26, R26, R5, 0x1c1f ;  /* 0x001c1f051a1a7589 */ /* 0x000e6200000e0000 */
[----:B------:R-:W-:Y:S02]  /*174a0*/  SEL R49, R50, R65, P0 ;  /* 0x0000004132317207 */ /* 0x000fe40000000000 */
[----:B------:R-:W-:Y:S01]  /*174b0*/  SEL R50, R65, R50, P0 ;  /* 0x0000003241327207 */ /* 0x000fe20000000000 */
[----:B------:R-:W5:Y:S01]  /*174c0*/  SHFL.IDX PT, R24, R24, R5, 0x1c1f ;  /* 0x001c1f0518187589 */ /* 0x000f6200000e0000 */
[----:B--2---:R-:W-:Y:S02]  /*174d0*/  SEL R51, R82, R67, P0 ;  /* 0x0000004352337207 */ /* 0x004fe40000000000 */
[----:B------:R-:W-:Y:S01]  /*174e0*/  SEL R82, R67, R82, P0 ;  /* 0x0000005243527207 */ /* 0x000fe20000000000 */
[----:B------:R-:W2:Y:S01]  /*174f0*/  SHFL.IDX PT, R34, R34, R5, 0x1c1f ;  /* 0x001c1f0522227589 */ /* 0x000ea200000e0000 */
[----:B----4-:R-:W-:-:S02]  /*17500*/  SEL R52, R53, R110, P0 ;  /* 0x0000006e35347207 */ /* 0x010fc40000000000 */
[----:B------:R-:W-:Y:S01]  /*17510*/  SEL R53, R110, R53, P0 ;  /* 0x000000356e357207 */ /* 0x000fe20000000000 */
[----:B------:R-:W4:Y:S01]  /*17520*/  SHFL.IDX PT, R32, R32, R5, 0x1c1f ;  /* 0x001c1f0520207589 */ /* 0x000f2200000e0000 */
[----:B0-----:R-:W-:Y:S02]  /*17530*/  SEL R54, R55, R128, P0 ;  /* 0x0000008037367207 */ /* 0x001fe40000000000 */
[----:B------:R-:W-:Y:S01]  /*17540*/  SEL R55, R128, R55, P0 ;  /* 0x0000003780377207 */ /* 0x000fe20000000000 */
[----:B------:R-:W0:Y:S04]  /*17550*/  SHFL.IDX PT, R111, R38, R5, 0x1c1f ;  /* 0x001c1f05266f7589 */ /* 0x000e2800000e0000 */
[----:B------:R-:W0:Y:S01]  /*17560*/  SHFL.IDX PT, R36, R36, R5, 0x1c1f ;  /* 0x001c1f0524247589 */ /* 0x000e2200000e0000 */
[----:B---3--:R-:W-:-:S02]  /*17570*/  SEL R58, R59, R64, P0 ;  /* 0x000000403b3a7207 */ /* 0x008fc40000000000 */
[----:B------:R-:W-:Y:S01]  /*17580*/  SEL R59, R64, R59, P0 ;  /* 0x0000003b403b7207 */ /* 0x000fe20000000000 */
[----:B------:R3:W0:Y:S01]  /*17590*/  SHFL.IDX PT, R114, R56, R5, 0x1c1f ;  /* 0x001c1f0538727589 */ /* 0x00062200000e0000 */
[----:B-1----:R-:W-:Y:S02]  /*175a0*/  SEL R68, R69, R26, P0 ;  /* 0x0000001a45447207 */ /* 0x002fe40000000000 */
[----:B------:R-:W-:Y:S01]  /*175b0*/  SEL R69, R26, R69, P0 ;  /* 0x000000451a457207 */ /* 0x000fe20000000000 */
[----:B------:R-:W1:Y:S01]  /*175c0*/  SHFL.IDX PT, R10, R10, R5, 0x1c1f ;  /* 0x001c1f050a0a7589 */ /* 0x000e6200000e0000 */
[----:B-----5:R-:W-:Y:S02]  /*175d0*/  SEL R70, R71, R24, P0 ;  /* 0x0000001847467207 */ /* 0x020fe40000000000 */
[----:B------:R-:W-:Y:S01]  /*175e0*/  SEL R71, R24, R71, P0 ;  /* 0x0000004718477207 */ /* 0x000fe20000000000 */
[----:B------:R-:W-:Y:S01]  /*175f0*/  SHFL.IDX PT, R9, R144, R7, 0x1c1f ;  /* 0x001c1f0790097589 */ /* 0x000fe200000e0000 */
[----:B--2---:R-:W-:-:S02]  /*17600*/  SEL R72, R73, R34, P0 ;  /* 0x0000002249487207 */ /* 0x004fc40000000000 */
[----:B---3--:R-:W-:Y:S01]  /*17610*/  SEL R56, R57, R130, P0 ;  /* 0x0000008239387207 */ /* 0x008fe20000000000 */
[----:B------:R-:W2:Y:S01]  /*17620*/  SHFL.IDX PT, R126, R126, R5, 0x1c1f ;  /* 0x001c1f057e7e7589 */ /* 0x000ea200000e0000 */
[----:B----4-:R-:W-:Y:S02]  /*17630*/  SEL R74, R75, R32, P0 ;  /* 0x000000204b4a7207 */ /* 0x010fe40000000000 */
[----:B------:R-:W-:Y:S01]  /*17640*/  SEL R57, R130, R57, P0 ;  /* 0x0000003982397207 */ /* 0x000fe20000000000 */
[----:B------:R3:W4:Y:S01]  /*17650*/  SHFL.IDX PT, R66, R66, R7, 0x1c1f ;  /* 0x001c1f0742427589 */ /* 0x00072200000e0000 */
[----:B0-----:R-:W-:Y:S02]  /*17660*/  SEL R76, R90, R111, P0 ;  /* 0x0000006f5a4c7207 */ /* 0x001fe40000000000 */
[----:B------:R-:W-:Y:S01]  /*17670*/  SEL R75, R32, R75, P0 ;  /* 0x0000004b204b7207 */ /* 0x000fe20000000000 */
[----:B------:R3:W0:Y:S01]  /*17680*/  SHFL.IDX PT, R4, R4, R7, 0x1c1f ;  /* 0x001c1f0704047589 */ /* 0x00062200000e0000 */
[----:B------:R-:W-:-:S02]  /*17690*/  SEL R91, R93, R36, P0 ;  /* 0x000000245d5b7207 */ /* 0x000fc40000000000 */
[----:B------:R-:W-:Y:S01]  /*176a0*/  SEL R73, R34, R73, P0 ;  /* 0x0000004922497207 */ /* 0x000fe20000000000 */
[----:B------:R3:W0:Y:S01]  /*176b0*/  SHFL.IDX PT, R7, R8, R5, 0x1c1f ;  /* 0x001c1f0508077589 */ /* 0x00062200000e0000 */
[----:B------:R-:W-:Y:S02]  /*176c0*/  SEL R94, R95, R114, P0 ;  /* 0x000000725f5e7207 */ /* 0x000fe40000000000 */
[----:B------:R-:W-:Y:S01]  /*176d0*/  SEL R93, R36, R93, P0 ;  /* 0x0000005d245d7207 */ /* 0x000fe20000000000 */
[----:B------:R3:W0:Y:S01]  /*176e0*/  SHFL.IDX PT, R14, R6, R5, 0x1c1f ;  /* 0x001c1f05060e7589 */ /* 0x00062200000e0000 */
[----:B-1----:R-:W-:Y:S02]  /*176f0*/  SEL R96, R97, R10, P0 ;  /* 0x0000000a61607207 */ /* 0x002fe40000000000 */
[----:B------:R-:W-:Y:S02]  /*17700*/  SEL R90, R111, R90, P0 ;  /* 0x0000005a6f5a7207 */ /* 0x000fe40000000000 */
[----:B------:R-:W-:-:S02]  /*17710*/  SEL R97, R10, R97, P0 ;  /* 0x000000610a617207 */ /* 0x000fc40000000000 */
[----:B------:R-:W-:Y:S02]  /*17720*/  SEL R95, R114, R95, P0 ;  /* 0x0000005f725f7207 */ /* 0x000fe40000000000 */
[----:B--2---:R-:W-:Y:S02]  /*17730*/  SEL R43, R9, R126, P0 ;  /* 0x0000007e092b7207 */ /* 0x004fe40000000000 */
[----:B---3--:R-:W-:-:S07]  /*17740*/  SEL R44, R126, R9, P0 ;  /* 0x000000097e2c7207 */ /* 0x008fce0000000000 */
.L_x_8212:
[----:B------:R-:W-:Y:S05]  /*17750*/  WARPSYNC.ALL ;  /* 0x0000000000007948 */ /* 0x000fea0003800000 */
[----:B------:R-:W-:Y:S01]  /*17760*/  BAR.SYNC.DEFER_BLOCKING 0x1, 0x100 ;  /* 0x0044000000007b1d */ /* 0x000fe20000010000 */
[----:B0-----:R-:W-:Y:S02]  /*17770*/  SEL R65, R4, R7, P0 ;  /* 0x0000000704417207 */ /* 0x001fe40000000000 */
[----:B------:R-:W-:Y:S02]  /*17780*/  SEL R67, R7, R4, P0 ;  /* 0x0000000407437207 */ /* 0x000fe40000000000 */
[----:B------:R-:W-:Y:S01]  /*17790*/  F2FP.BF16.F32.PACK_AB R4, R99, R102 ;  /* 0x000000666304723e */ /* 0x000fe200000010ff */
[----:B------:R-:W-:Y:S01]  /*177a0*/  ULDC.64 UR6, c[0x0][0xc08] ;  /* 0x0003020000067ab9 */ /* 0x000fe20000000a00 */
[----:B------:R-:W-:Y:S01]  /*177b0*/  F2FP.BF16.F32.PACK_AB R5, R87, R52 ;  /* 0x000000345705723e */ /* 0x000fe200000010ff */
[----:B------:R-:W-:Y:S01]  /*177c0*/  ULDC.64 UR4, c[0x0][0xc00] ;  /* 0x0003000000047ab9 */ /* 0x000fe20000000a00 */
[----:B------:R-:W-:-:S02]  /*177d0*/  F2FP.BF16.F32.PACK_AB R6, R98, R100 ;  /* 0x000000646206723e */ /* 0x000fc400000010ff */
[----:B------:R-:W-:Y:S02]  /*177e0*/  F2FP.BF16.F32.PACK_AB R7, R88, R53 ;  /* 0x000000355807723e */ /* 0x000fe400000010ff */
[----:B----4-:R-:W-:Y:S02]  /*177f0*/  SEL R64, R66, R14, P0 ;  /* 0x0000000e42407207 */ /* 0x010fe40000000000 */
[----:B------:R-:W-:Y:S02]  /*17800*/  SEL R66, R14, R66, P0 ;  /* 0x000000420e427207 */ /* 0x000fe40000000000 */
[----:B------:R-:W-:Y:S02]  /*17810*/  F2FP.BF16.F32.PACK_AB R8, R77, R79 ;  /* 0x0000004f4d08723e */ /* 0x000fe400000010ff */
[----:B------:R-:W-:Y:S02]  /*17820*/  F2FP.BF16.F32.PACK_AB R9, R54, R56 ;  /* 0x000000383609723e */ /* 0x000fe400000010ff */
[----:B------:R-:W-:-:S02]  /*17830*/  F2FP.BF16.F32.PACK_AB R10, R78, R80 ;  /* 0x000000504e0a723e */ /* 0x000fc400000010ff */
[----:B------:R-:W-:Y:S01]  /*17840*/  F2FP.BF16.F32.PACK_AB R11, R55, R57 ;  /* 0x00000039370b723e */ /* 0x000fe200000010ff */
[----:B------:R-:W-:Y:S01]  /*17850*/  STSM.16.M88.4 [R39], R4 ;  /* 0x0000000427007844 */ /* 0x000fe20000000200 */
        /* <DEDUP_REMOVED lines=17> */
[----:B------:R-:W-:Y:S01]  /*17970*/  STSM.16.M88.4 [R103], R32 ;  /* 0x0000002067007844 */ /* 0x000fe20000000200 */
[----:B------:R-:W-:Y:S01]  /*17980*/  F2FP.BF16.F32.PACK_AB R38, R46, R48 ;  /* 0x000000302e26723e */ /* 0x000fe200000010ff */
[----:B0-----:R-:W0:Y:S01]  /*17990*/  LDC R14, c[0x0][0xbe8] ;  /* 0x0002fa00ff0e7b82 */ /* 0x001e220000000800 */
        /* <DEDUP_REMOVED lines=11> */
[----:B------:R-:W-:Y:S02]  /*17a50*/  ISETP.NE.U32.AND P3, PT, RZ, UR6, PT ;  /* 0x00000006ff007c0c */ /* 0x000fe4000bf65070 */
[----:B------:R-:W-:Y:S01]  /*17a60*/  ISETP.NE.U32.AND P0, PT, RZ, UR4, PT ;  /* 0x00000004ff007c0c */ /* 0x000fe2000bf05070 */
[----:B------:R2:W-:Y:S01]  /*17a70*/  STSM.16.M88.4 [R106], R8 ;  /* 0x000000086a007844 */ /* 0x0005e20000000200 */
[----:B------:R-:W-:Y:S01]  /*17a80*/  BAR.SYNC.DEFER_BLOCKING 0x1, 0x100 ;  /* 0x0044000000007b1d */ /* 0x000fe20000010000 */
[----:B------:R-:W-:Y:S02]  /*17a90*/  ISETP.NE.AND.EX P3, PT, RZ, UR7, PT, P3 ;  /* 0x00000007ff007c0c */ /* 0x000fe4000bf65330 */
[----:B------:R-:W-:Y:S02]  /*17aa0*/  IADD3 R12, P1, R210, UR4, RZ ;  /* 0x00000004d20c7c10 */ /* 0x000fe4000ff3e0ff */
[----:B------:R-:W-:-:S02]  /*17ab0*/  ISETP.NE.AND.EX P0, PT, RZ, UR5, PT, P0 ;  /* 0x00000005ff007c0c */ /* 0x000fc4000bf05300 */
[----:B------:R-:W-:-:S07]  /*17ac0*/  IADD3.X R13, R211, UR5, RZ, P1, !PT ;  /* 0x00000005d30d7c10 */ /* 0x000fce0008ffe4ff */
[----:B------:R-:W-:Y:S01]  /*17ad0*/  @P3 IADD3 R210, P1, R210, UR6, RZ ;  /* 0x00000006d2d23c10 */ /* 0x000fe2000ff3e0ff */
[----:B------:R-:W-:Y:S02]  /*17ae0*/  ULDC UR6, c[0x0][0xa88] ;  /* 0x0002a20000067ab9 */ /* 0x000fe40000000800 */
[----:B-1----:R-:W-:Y:S01]  /*17af0*/  IMAD.U32 R25, RZ, RZ, UR6 ;  /* 0x00000006ff197e24 */ /* 0x002fe2000f8e00ff */
[----:B------:R-:W-:Y:S01]  /*17b00*/  @P3 IADD3.X R211, R211, UR7, RZ, P1, !PT ;  /* 0x00000007d3d33c10 */ /* 0x000fe20008ffe4ff */
[----:B------:R1:W5:Y:S04]  /*17b10*/  @P0 LDG.E R101, desc[UR36][R12.64] ;  /* 0x000000240c650981 */ /* 0x000368000c1e1900 */
[----:B------:R1:W5:Y:S01]  /*17b20*/  @P3 LDG.E R25, desc[UR36][R210.64] ;  /* 0x00000024d2193981 */ /* 0x000362000c1e1900 */
[----:B--2---:R-:W-:Y:S01]  /*17b30*/  IMAD.MOV.U32 R10, RZ, RZ, 0x9b8 ;  /* 0x000009b8ff0a7424 */ /* 0x004fe200078e00ff */
[----:B------:R-:W-:-:S02]  /*17b40*/  ISETP.GT.AND P2, PT, R209, 0x1, PT ;  /* 0x00000001d100780c */ /* 0x000fc40003f44270 */
[----:B0-----:R-:W-:Y:S02]  /*17b50*/  ISETP.NE.AND P1, PT, R14, 0x1, PT ;  /* 0x000000010e00780c */ /* 0x001fe40003f25270 */
[----:B------:R-:W-:-:S04]  /*17b60*/  SEL R10, R10, 0x978, P2 ;  /* 0x000009780a0a7807 */ /* 0x000fc80001000000 */
[----:B------:R1:W0:Y:S08]  /*17b70*/  LDC.64 R4, c[0x0][R10+0x220] ;  /* 0x000088000a047b82 */ /* 0x0002300000000a00 */
[----:B------:R1:W2:Y:S08]  /*17b80*/  LDC.64 R6, c[0x0][R10+0x218] ;  /* 0x000086000a067b82 */ /* 0x0002b00000000a00 */
[----:B------:R1:W3:Y:S01]  /*17b90*/  LDC.64 R8, c[0x0][R10+0x228] ;  /* 0x00008a000a087b82 */ /* 0x0002e20000000a00 */
[----:B------:R-:W-:Y:S05]  /*17ba0*/  @P3 BRA `(.L_x_7928) ;  /* 0x0000000000103947 */ /* 0x000fea0003800000 */
[----:B------:R-:W-:Y:S05]  /*17bb0*/  @!P0 BRA `(.L_x_7928) ;  /* 0x00000000000c8947 */ /* 0x000fea0003800000 */
[----:B------:R-:W4:Y:S04]  /*17bc0*/  LDG.E R24, desc[UR36][R12.64] ;  /* 0x000000240c187981 */ /* 0x000f28000c1e1900 */
[----:B-----5:R-:W4:Y:S02]  /*17bd0*/  LDG.E R25, desc[UR36][R12.64+0x4] ;  /* 0x000004240c197981 */ /* 0x020f24000c1e1900 */
[----:B----4-:R-:W-:-:S07]  /*17be0*/  IADD3 R25, -R24, R25, RZ ;  /* 0x0000001918197210 */ /* 0x010fce0007ffe1ff */
.L_x_7928:
[----:B------:R-:W4:Y:S01]  /*17bf0*/  LDL R26, [R1+0x68] ;  /* 0x00006800011a7983 */ /* 0x000f220000100800 */
[----:B-1----:R-:W1:Y:S01]  /*17c00*/  LDC.64 R10, c[0x0][R10+0x210] ;  /* 0x000084000a0a7b82 */ /* 0x002e620000000a00 */
[----:B------:R-:W-:Y:S01]  /*17c10*/  ISETP.NE.U32.AND P0, PT, RZ, UR4, PT ;  /* 0x00000004ff007c0c */ /* 0x000fe2000bf05070 */
[-C--:B--2---:R-:W-:Y:S01]  /*17c20*/  IMAD R33, R7, R191.reuse, RZ ;  /* 0x000000bf07217224 */ /* 0x084fe200078e02ff */
[----:B------:R-:W2:Y:S01]  /*17c30*/  LDL R34, [R1+0x64] ;  /* 0x0000640001227983 */ /* 0x000ea20000100800 */
[----:B------:R-:W-:Y:S01]  /*17c40*/  IMAD.WIDE.U32 R6, R6, R191, RZ ;  /* 0x000000bf06067225 */ /* 0x000fe200078e00ff */
[----:B------:R-:W-:-:S03]  /*17c50*/  ISETP.NE.AND.EX P0, PT, RZ, UR5, PT, P0 ;  /* 0x00000005ff007c0c */ /* 0x000fc6000bf05300 */
[----:B------:R-:W3:Y:S01]  /*17c60*/  @P1 LDC R24, c[0x0][0xbec] ;  /* 0x0002fb00ff181b82 */ /* 0x000ee20000000800 */
[----:B------:R-:W-:Y:S02]  /*17c70*/  SEL R15, R206, RZ, !P0 ;  /* 0x000000ffce0f7207 */ /* 0x000fe40004000000 */
[----:B------:R-:W-:-:S05]  /*17c80*/  SEL R213, R213, RZ, !P0 ;  /* 0x000000ffd5d57207 */ /* 0x000fca0004000000 */
[----:B------:R-:W1:Y:S01]  /*17c90*/  @P1 LDC R35, c[0x0][0xbf0] ;  /* 0x0002fc00ff231b82 */ /* 0x000e620000000800 */
[----:B0-----:R-:W-:-:S07]  /*17ca0*/  IMAD R5, R5, R15, RZ ;  /* 0x0000000f05057224 */ /* 0x001fce00078e02ff */
[----:B------:R-:W0:Y:S01]  /*17cb0*/  LDC.64 R12, c[0x0][0xba8] ;  /* 0x0002ea00ff0c7b82 */ /* 0x000e220000000a00 */
[----:B------:R-:W3:Y:S01]  /*17cc0*/  S2R R32, SR_TID.X ;  /* 0x0000000000207919 */ /* 0x000ee20000002100 */
[C---:B------:R-:W-:Y:S02]  /*17cd0*/  IMAD R213, R4.reuse, R213, R5 ;  /* 0x000000d504d57224 */ /* 0x040fe400078e0205 */
[----:B------:R-:W-:Y:S01]  /*17ce0*/  IMAD.WIDE.U32 R4, R4, R15, RZ ;  /* 0x0000000f04047225 */ /* 0x000fe200078e00ff */
[----:B------:R-:W-:Y:S02]  /*17cf0*/  SEL R27, R215, RZ, P2 ;  /* 0x000000ffd71b7207 */ /* 0x000fe40001000000 */
[--C-:B-----5:R-:W-:Y:S02]  /*17d00*/  IADD3 R6, P0, P3, R4, R6, R101.reuse ;  /* 0x0000000604067210 */ /* 0x120fe40007b1e065 */
[----:B------:R-:W-:Y:S01]  /*17d10*/  SHF.R.S32.HI R103, RZ, 0x1f, R101 ;  /* 0x0000001fff677819 */ /* 0x000fe20000011465 */
[----:B0-----:R-:W0:Y:S08]  /*17d20*/  @!P2 LDC R12, c[0x0][0xb50] ;  /* 0x0002d400ff0cab82 */ /* 0x001e300000000800 */
[----:B------:R-:W0:Y:S01]  /*17d30*/  @!P2 LDC R13, c[0x0][0xb54] ;  /* 0x0002d500ff0dab82 */ /* 0x000e220000000800 */
[----:B---3--:R-:W-:-:S05]  /*17d40*/  VIADD R36, R32, 0xffffff80 ;  /* 0xffffff8020247836 */ /* 0x008fca0000000000 */
[----:B------:R-:W-:-:S04]  /*17d50*/  SHF.R.S32.HI R32, RZ, 0x1f, R36 ;  /* 0x0000001fff207819 */ /* 0x000fc80000011424 */
[----:B------:R-:W-:-:S04]  /*17d60*/  LEA.HI R32, R32, R36, RZ, 0x7 ;  /* 0x0000002420207211 */ /* 0x000fc800078f38ff */
[----:B------:R-:W-:-:S05]  /*17d70*/  LOP3.LUT R32, R32, 0xffffff80, RZ, 0xc0, !PT ;  /* 0xffffff8020207812 */ /* 0x000fca00078ec0ff */
[----:B------:R-:W-:Y:S02]  /*17d80*/  IMAD.IADD R32, R36, 0x1, -R32 ;  /* 0x0000000124207824 */ /* 0x000fe400078e0a20 */
[----:B----4-:R-:W-:Y:S02]  /*17d90*/  IMAD R37, R214, 0x80, R26 ;  /* 0x00000080d6257824 */ /* 0x010fe400078e021a */
[----:B------:R-:W-:Y:S02]  /*17da0*/  IMAD.IADD R26, R7, 0x1, R33 ;  /* 0x00000001071a7824 */ /* 0x000fe400078e0221 */
[----:B------:R-:W-:-:S04]  /*17db0*/  @P1 IMAD.HI.U32 R4, R37, R24, RZ ;  /* 0x0000001825041227 */ /* 0x000fc800078e00ff */
[----:B------:R-:W-:Y:S02]  /*17dc0*/  IMAD.IADD R7, R5, 0x1, R213 ;  /* 0x0000000105077824 */ /* 0x000fe400078e02d5 */
[----:B------:R-:W-:Y:S01]  /*17dd0*/  IMAD.MOV.U32 R5, RZ, RZ, R37 ;  /* 0x000000ffff057224 */ /* 0x000fe200078e0025 */
[----:B-1----:R-:W-:Y:S01]  /*17de0*/  @P1 SHF.R.U32.HI R5, RZ, R35, R4 ;  /* 0x00000023ff051219 */ /* 0x002fe20000011604 */
[-C--:B------:R-:W-:Y:S02]  /*17df0*/  IMAD R33, R9, R27.reuse, RZ ;  /* 0x0000001b09217224 */ /* 0x080fe400078e02ff */
[----:B------:R-:W-:Y:S01]  /*17e00*/  IMAD.WIDE.U32 R8, R8, R27, RZ ;  /* 0x0000001b08087225 */ /* 0x000fe200078e00ff */
[----:B------:R-:W-:Y:S02]  /*17e10*/  IADD3 R27, -R5, RZ, RZ ;  /* 0x000000ff051b7210 */ /* 0x000fe40007ffe1ff */
[----:B------:R-:W-:Y:S01]  /*17e20*/  IADD3.X R7, R7, R26, R103, P0, P3 ;  /* 0x0000001a07077210 */ /* 0x000fe200007e6467 */
[----:B------:R-:W-:Y:S01]  /*17e30*/  IMAD.IADD R33, R9, 0x1, R33 ;  /* 0x0000000109217824 */ /* 0x000fe200078e0221 */
[----:B------:R-:W-:-:S02]  /*17e40*/  IADD3 R8, P0, P3, R5, R6, R8 ;  /* 0x0000000605087210 */ /* 0x000fc40007b1e008 */
[----:B------:R-:W-:Y:S01]  /*17e50*/  SHF.R.S32.HI R4, RZ, 0x1f, R5 ;  /* 0x0000001fff047819 */ /* 0x000fe20000011405 */
[----:B------:R-:W-:-:S03]  /*17e60*/  IMAD R5, R14, R27, R37 ;  /* 0x0000001b0e057224 */ /* 0x000fc600078e0225 */
[----:B------:R-:W-:Y:S01]  /*17e70*/  IADD3.X R9, R4, R7, R33, P0, P3 ;  /* 0x0000000704097210 */ /* 0x000fe200007e6421 */
[-C--:B------:R-:W-:Y:S01]  /*17e80*/  IMAD R4, R11, R5.reuse, RZ ;  /* 0x000000050b047224 */ /* 0x080fe200078e02ff */
[----:B------:R-:W-:Y:S01]  /*17e90*/  SHF.R.S32.HI R7, RZ, 0x1f, R5 ;  /* 0x0000001fff077819 */ /* 0x000fe20000011405 */
[----:B------:R-:W-:-:S04]  /*17ea0*/  IMAD.WIDE.U32 R8, R10, R5, R8 ;  /* 0x000000050a087225 */ /* 0x000fc800078e0008 */
[----:B------:R-:W-:Y:S01]  /*17eb0*/  IMAD R7, R10, R7, R4 ;  /* 0x000000070a077224 */ /* 0x000fe200078e0204 */
[----:B0-----:R-:W-:-:S03]  /*17ec0*/  LEA R12, P0, R8, R12, 0x2 ;  /* 0x0000000c080c7211 */ /* 0x001fc600078010ff */
[----:B------:R-:W-:-:S05]  /*17ed0*/  IMAD.IADD R4, R9, 0x1, R7 ;  /* 0x0000000109047824 */ /* 0x000fca00078e0207 */
[----:B------:R-:W-:Y:S01]  /*17ee0*/  LEA.HI.X R13, R8, R13, R4, 0x2, P0 ;  /* 0x0000000d080d7211 */ /* 0x000fe200000f1404 */
[----:B------:R-:W-:Y:S01]  /*17ef0*/  SHFL.IDX PT, R6, R12, 0x1, 0x1c1f ;  /* 0x003c1f000c067f89 */ /* 0x000fe200000e0000 */
[----:B--2---:R-:W-:-:S03]  /*17f00*/  LEA R33, R214, R34, 0x7 ;  /* 0x00000022d6217211 */ /* 0x004fc600078e38ff */
        /* <DEDUP_REMOVED lines=11> */
[----:B------:R-:W1:Y:S01]  /*17fc0*/  S2R R32, SR_TID.X ;  /* 0x0000000000207919 */ /* 0x000e620000002100 */
[----:B------:R-:W2:Y:S01]  /*17fd0*/  @P1 LDC R11, c[0x0][0xbec] ;  /* 0x0002fb00ff0b1b82 */ /* 0x000ea20000000800 */
[----:B------:R-:W-:-:S07]  /*17fe0*/  ULDC.64 UR4, c[0x0][0xaa0] ;  /* 0x0002a80000047ab9 */ /* 0x000fce0000000a00 */
[----:B------:R-:W3:Y:S01]  /*17ff0*/  @P1 LDC R13, c[0x0][0xbf0] ;  /* 0x0002fc00ff0d1b82 */ /* 0x000ee20000000800 */
[----:B-1----:R-:W-:-:S05]  /*18000*/  VIADD R32, R32, 0xffffff80 ;  /* 0xffffff8020207836 */ /* 0x002fca0000000000 */
[----:B------:R-:W-:-:S04]  /*18010*/  SHF.R.S32.HI R104, RZ, 0x1f, R32 ;  /* 0x0000001fff687819 */ /* 0x000fc80000011420 */
[----:B------:R-:W-:-:S04]  /*18020*/  LEA.HI R104, R104, R32, RZ, 0x3 ;  /* 0x0000002068687211 */ /* 0x000fc800078f18ff */
[----:B------:R-:W-:-:S05]  /*18030*/  SHF.R.S32.HI R104, RZ, 0x3, R104 ;  /* 0x00000003ff687819 */ /* 0x000fca0000011468 */
[----:B------:R-:W-:-:S04]  /*18040*/  IMAD R3, R104, 0x40, R199 ;  /* 0x0000004068037824 */ /* 0x000fc800078e02c7 */
[----:B------:R-:W-:-:S03]  /*18050*/  IMAD.WIDE R62, R3, 0x2, R62 ;  /* 0x00000002033e7825 */ /* 0x000fc600078e023e */
[C---:B------:R-:W-:Y:S02]  /*18060*/  IADD3 R33, P0, R62.reuse, 0x2000, RZ ;  /* 0x000020003e217810 */ /* 0x040fe40007f1e0ff */
[----:B------:R-:W-:Y:S02]  /*18070*/  IADD3 R25, P5, R62, 0x1000, RZ ;  /* 0x000010003e197810 */ /* 0x000fe40007fbe0ff */
[----:B------:R-:W-:Y:S02]  /*18080*/  LOP3.LUT R32, R33, 0x380, RZ, 0xc0, !PT ;  /* 0x0000038021207812 */ /* 0x000fe400078ec0ff */
[----:B------:R-:W-:Y:S02]  /*18090*/  LOP3.LUT R24, R25, 0x380, RZ, 0xc0, !PT ;  /* 0x0000038019187812 */ /* 0x000fe400078ec0ff */
[----:B------:R-:W-:Y:S02]  /*180a0*/  SHF.R.U64 R32, R32, 0x3, RZ ;  /* 0x0000000320207819 */ /* 0x000fe400000012ff */
[----:B------:R-:W-:-:S02]  /*180b0*/  SHF.R.U64 R24, R24, 0x3, RZ ;  /* 0x0000000318187819 */ /* 0x000fc400000012ff */
[----:B------:R-:W-:Y:S02]  /*180c0*/  LOP3.LUT R32, R32, R33, RZ, 0x3c, !PT ;  /* 0x0000002120207212 */ /* 0x000fe400078e3cff */
[----:B------:R-:W-:Y:S02]  /*180d0*/  IADD3.X R33, RZ, R63, RZ, P0, !PT ;  /* 0x0000003fff217210 */ /* 0x000fe400007fe4ff */
[----:B------:R-:W-:Y:S02]  /*180e0*/  IADD3 R3, P0, R62, 0x7000, RZ ;  /* 0x000070003e037810 */ /* 0x000fe40007f1e0ff */
[----:B------:R-:W-:Y:S01]  /*180f0*/  LOP3.LUT R24, R24, R25, RZ, 0x3c, !PT ;  /* 0x0000001918187212 */ /* 0x000fe200078e3cff */
[----:B------:R-:W-:Y:S01]  /*18100*/  IMAD.X R25, RZ, RZ, R63, P5 ;  /* 0x000000ffff197224 */ /* 0x000fe200028e063f */
[----:B------:R-:W-:Y:S01]  /*18110*/  LOP3.LUT R0, R3, 0x380, RZ, 0xc0, !PT ;  /* 0x0000038003007812 */ /* 0x000fe200078ec0ff */
[----:B------:R-:W5:Y:S01]  /*18120*/  LD.E.128 R32, desc[UR36][R32.64] ;  /* 0x0000002420207980 */ /* 0x000f62000c101d00 */
[----:B------:R-:W-:-:S02]  /*18130*/  IADD3 R37, P2, R62, 0x3000, RZ ;  /* 0x000030003e257810 */ /* 0x000fc40007f5e0ff */
[C---:B------:R-:W-:Y:S01]  /*18140*/  IADD3 R41, P3, R62.reuse, 0x4000, RZ ;  /* 0x000040003e297810 */ /* 0x040fe20007f7e0ff */
[----:B------:R-:W5:Y:S01]  /*18150*/  LD.E.128 R24, desc[UR36][R24.64] ;  /* 0x0000002418187980 */ /* 0x000f62000c101d00 */
[C---:B------:R-:W-:Y:S02]  /*18160*/  IADD3 R45, P4, R62.reuse, 0x5000, RZ ;  /* 0x000050003e2d7810 */ /* 0x040fe40007f9e0ff */
[----:B------:R-:W-:Y:S02]  /*18170*/  IADD3 R49, P5, R62, 0x6000, RZ ;  /* 0x000060003e317810 */ /* 0x000fe40007fbe0ff */
[----:B------:R-:W-:Y:S02]  /*18180*/  SHF.R.U64 R0, R0, 0x3, RZ ;  /* 0x0000000300007819 */ /* 0x000fe400000012ff */
[----:B------:R-:W-:Y:S02]  /*18190*/  LOP3.LUT R36, R37, 0x380, RZ, 0xc0, !PT ;  /* 0x0000038025247812 */ /* 0x000fe400078ec0ff */
[----:B------:R-:W-:-:S02]  /*181a0*/  LOP3.LUT R40, R41, 0x380, RZ, 0xc0, !PT ;  /* 0x0000038029287812 */ /* 0x000fc400078ec0ff */
[----:B------:R-:W-:Y:S02]  /*181b0*/  LOP3.LUT R44, R45, 0x380, RZ, 0xc0, !PT ;  /* 0x000003802d2c7812 */ /* 0x000fe400078ec0ff */
[----:B------:R-:W-:Y:S02]  /*181c0*/  LOP3.LUT R48, R49, 0x380, RZ, 0xc0, !PT ;  /* 0x0000038031307812 */ /* 0x000fe400078ec0ff */
[----:B0-----:R-:W-:Y:S02]  /*181d0*/  LOP3.LUT R5, R62, 0x380, RZ, 0xc0, !PT ;  /* 0x000003803e057812 */ /* 0x001fe400078ec0ff */
[----:B------:R-:W-:Y:S01]  /*181e0*/  LOP3.LUT R52, R0, R3, RZ, 0x3c, !PT ;  /* 0x0000000300347212 */ /* 0x000fe200078e3cff */
[----:B------:R-:W-:Y:S01]  /*181f0*/  IMAD R0, R103, UR4, RZ ;  /* 0x0000000467007c24 */ /* 0x000fe2000f8e02ff */
[----:B------:R-:W-:Y:S02]  /*18200*/  SHF.R.U64 R36, R36, 0x3, RZ ;  /* 0x0000000324247819 */ /* 0x000fe400000012ff */
[----:B------:R-:W-:-:S02]  /*18210*/  SHF.R.U64 R40, R40, 0x3, RZ ;  /* 0x0000000328287819 */ /* 0x000fc400000012ff */
[----:B------:R-:W-:Y:S02]  /*18220*/  SHF.R.U64 R44, R44, 0x3, RZ ;  /* 0x000000032c2c7819 */ /* 0x000fe400000012ff */
[----:B------:R-:W-:Y:S01]  /*18230*/  SHF.R.U64 R48, R48, 0x3, RZ ;  /* 0x0000000330307819 */ /* 0x000fe200000012ff */
[----:B------:R-:W-:Y:S01]  /*18240*/  IMAD R9, R101, UR5, R0 ;  /* 0x0000000565097c24 */ /* 0x000fe2000f8e0200 */
[----:B------:R-:W-:Y:S01]  /*18250*/  SHF.R.U64 R5, R5, 0x3, RZ ;  /* 0x0000000305057819 */ /* 0x000fe200000012ff */
        /* <DEDUP_REMOVED lines=15> */
[----:B------:R-:W-:Y:S01]  /*18350*/  IMAD.WIDE.U32 R2, R191, UR4, R2 ;  /* 0x00000004bf027c25 */ /* 0x000fe2000f8e0002 */
[----:B------:R0:W5:Y:S01]  /*18360*/  LD.E.128 R4, desc[UR36][R62.64] ;  /* 0x000000243e047980 */ /* 0x000162000c101d00 */
[----:B------:R-:W-:-:S03]  /*18370*/  SHF.R.S32.HI R8, RZ, 0x1f, R15 ;  /* 0x0000001fff087819 */ /* 0x000fc6000001140f */
[----:B------:R-:W5:Y:S01]  /*18380*/  LD.E.128 R40, desc[UR36][R40.64] ;  /* 0x0000002428287980 */ /* 0x000f62000c101d00 */
[----:B------:R-:W-:-:S03]  /*18390*/  IMAD R12, R214, 0x80, R9 ;  /* 0x00000080d60c7824 */ /* 0x000fc600078e0209 */
[----:B------:R-:W5:Y:S04]  /*183a0*/  LD.E.128 R44, desc[UR36][R44.64] ;  /* 0x000000242c2c7980 */ /* 0x000f68000c101d00 */
[----:B------:R-:W5:Y:S04]  /*183b0*/  LD.E.128 R48, desc[UR36][R48.64] ;  /* 0x0000002430307980 */ /* 0x000f68000c101d00 */
[----:B------:R-:W5:Y:S01]  /*183c0*/  LD.E.128 R52, desc[UR36][R52.64] ;  /* 0x0000002434347980 */ /* 0x000f62000c101d00 */
[----:B------:R-:W-:Y:S01]  /*183d0*/  IMAD R3, R191, UR5, R3 ;  /* 0x00000005bf037c24 */ /* 0x000fe2000f8e0203 */
[----:B------:R-:W-:Y:S01]  /*183e0*/  ULDC.64 UR4, c[0x0][0xaf0] ;  /* 0x0002bc0000047ab9 */ /* 0x000fe20000000a00 */
[----:B------:R-:W-:Y:S01]  /*183f0*/  @!PT LDS RZ, [RZ] ;  /* 0x00000000fffff984 */ /* 0x000fe20000000800 */
[----:B------:R-:W-:Y:S01]  /*18400*/  @!PT LDS RZ, [RZ] ;  /* 0x00000000fffff984 */ /* 0x000fe20000000800 */
[----:B------:R-:W-:Y:S01]  /*18410*/  @!PT LDS RZ, [RZ] ;  /* 0x00000000fffff984 */ /* 0x000fe20000000800 */
[----:B------:R-:W-:Y:S01]  /*18420*/  @!PT LDS RZ, [RZ] ;  /* 0x00000000fffff984 */ /* 0x000fe20000000800 */
[----:B------:R1:W-:Y:S06]  /*18430*/  MEMBAR.ALL.CTA ;  /* 0x0000000000007992 */ /* 0x0003ec0000008000 */
[----:B-1----:R-:W1:Y:S01]  /*18440*/  FENCE.VIEW.ASYNC.S ;  /* 0x00000000000073c6 */ /* 0x002e620000000000 */
[----:B------:R-:W-:-:S02]  /*18450*/  IMAD R8, R8, UR4, RZ ;  /* 0x0000000408087c24 */ /* 0x000fc4000f8e02ff */
[----:B--2---:R-:W-:-:S04]  /*18460*/  @P1 IMAD.HI.U32 R0, R12, R11, RZ ;  /* 0x0000000b0c001227 */ /* 0x004fc800078e00ff */
[----:B------:R-:W-:Y:S01]  /*18470*/  IMAD.MOV.U32 R9, RZ, RZ, R12 ;  /* 0x000000ffff097224 */ /* 0x000fe200078e000c */
[----:B---3--:R-:W-:Y:S01]  /*18480*/  @P1 SHF.R.U32.HI R9, RZ, R13, R0 ;  /* 0x0000000dff091219 */ /* 0x008fe20000011600 */
[C---:B------:R-:W-:Y:S02]  /*18490*/  IMAD R11, R15.reuse, UR5, R8 ;  /* 0x000000050f0b7c24 */ /* 0x040fe4000f8e0208 */
[----:B------:R-:W-:Y:S01]  /*184a0*/  IMAD.WIDE.U32 R2, R15, UR4, R2 ;  /* 0x000000040f027c25 */ /* 0x000fe2000f8e0002 */
[--C-:B------:R-:W-:Y:S01]  /*184b0*/  SHF.R.S32.HI R8, RZ, 0x1f, R9.reuse ;  /* 0x0000001fff087819 */ /* 0x100fe20000011409 */
[----:B------:R-:W-:Y:S02]  /*184c0*/  ULDC.64 UR4, c[0x0][0xae0] ;  /* 0x0002b80000047ab9 */ /* 0x000fe40000000a00 */
[----:B------:R-:W-:Y:S01]  /*184d0*/  VIADD R0, R18, 0x22820 ;  /* 0x0002282012007836 */ /* 0x000fe20000000000 */
[----:B------:R-:W-:Y:S01]  /*184e0*/  IADD3 R3, R3, R11, RZ ;  /* 0x0000000b03037210 */ /* 0x000fe20007ffe0ff */
[----:B------:R-:W-:-:S02]  /*184f0*/  IMAD.MOV R11, RZ, RZ, -R9 ;  /* 0x000000ffff0b7224 */ /* 0x000fc400078e0a09 */
[----:B------:R-:W-:Y:S01]  /*18500*/  IMAD R8, R8, UR4, RZ ;  /* 0x0000000408087c24 */ /* 0x000fe2000f8e02ff */
[----:B------:R-:W-:Y:S01]  /*18510*/  PRMT R0, RZ, 0x654, R0 ;  /* 0x00000654ff007816 */ /* 0x000fe20000000000 */
[----:B------:R-:W-:Y:S02]  /*18520*/  IMAD R11, R14, R11, R12 ;  /* 0x0000000b0e0b7224 */ /* 0x000fe400078e020c */
[C---:B------:R-:W-:Y:S01]  /*18530*/  IMAD R13, R9.reuse, UR5, R8 ;  /* 0x00000005090d7c24 */ /* 0x040fe2000f8e0208 */
[----:B-1----:R1:W-:Y:S01]  /*18540*/  SYNCS.ARRIVE.TRANS64.RED.A1T0 RZ, [R0+URZ], RZ ;  /* 0x000000ff00ff79a7 */ /* 0x0023e2000810043f */
[----:B------:R-:W-:Y:S01]  /*18550*/  IMAD.WIDE.U32 R2, R9, UR4, R2 ;  /* 0x0000000409027c25 */ /* 0x000fe2000f8e0002 */
[----:B------:R-:W-:Y:S01]  /*18560*/  ULDC.64 UR4, c[0x0][0xad8] ;  /* 0x0002b60000047ab9 */ /* 0x000fe20000000a00 */
[----:B-1----:R-:W-:Y:S02]  /*18570*/  SHF.R.S32.HI R0, RZ, 0x1f, R11 ;  /* 0x0000001fff007819 */ /* 0x002fe4000001140b */
[----:B------:R-:W-:-:S03]  /*18580*/  IMAD.IADD R3, R3, 0x1, R13 ;  /* 0x0000000103037824 */ /* 0x000fc600078e020d */
        /* <DEDUP_REMOVED lines=11> */
.L_x_8215:
[----:B------:R-:W-:Y:S01]  /*18640*/  LEA R21, R214, R104, 0x7 ;  /* 0x00000068d6157211 */ /* 0x000fe200078e38ff */
[----:B------:R-:W-:Y:S03]  /*18650*/  BSSY B1, `(.L_x_7931) ;  /* 0x000000e000017945 */ /* 0x000fe60003800000 */
[----:B------:R-:W-:-:S13]  /*18660*/  ISETP.GE.AND P0, PT, R21, R10, PT ;  /* 0x0000000a1500720c */ /* 0x000fda0003f06270 */
[----:B------:R-:W-:Y:S05]  /*18670*/  @P0 BRA `(.L_x_7932) ;  /* 0x00000000002c0947 */ /* 0x000fea0003800000 */
[----:B------:R-:W-:Y:S01]  /*18680*/  ULDC UR4, c[0x0][0xac8] ;  /* 0x0002b20000047ab9 */ /* 0x000fe20000000800 */
[----:B------:R-:W-:Y:S02]  /*18690*/  SHF.R.S32.HI R12, RZ, 0x1f, R199 ;  /* 0x0000001fff0c7819 */ /* 0x000fe400000114c7 */
[----:B------:R-:W-:Y:S02]  /*186a0*/  ISETP.GE.AND P0, PT, R199, UR4, PT ;  /* 0x00000004c7007c0c */ /* 0x000fe4000bf06270 */
[----:B------:R-:W-:Y:S02]  /*186b0*/  ISETP.GE.AND P1, PT, R207, UR4, PT ;  /* 0x00000004cf007c0c */ /* 0x000fe4000bf26270 */
[----:B------:R-:W-:-:S09]  /*186c0*/  SHF.R.S32.HI R11, RZ, 0x1f, R207 ;  /* 0x0000001fff0b7819 */ /* 0x000fd200000114cf */
[-C--:B--2---:R-:W-:Y:S02]  /*186d0*/  @!P0 LEA R8, P2, R199, R14.reuse, 0x1 ;  /* 0x0000000ec7088211 */ /* 0x084fe400078408ff */
[----:B------:R-:W-:Y:S02]  /*186e0*/  @!P1 LEA R14, P3, R207, R14, 0x1 ;  /* 0x0000000ecf0e9211 */ /* 0x000fe400078608ff */
[-C--:B-1----:R-:W-:Y:S02]  /*186f0*/  @!P0 LEA.HI.X R9, R199, R0.reuse, R12, 0x1, P2 ;  /* 0x00000000c7098211 */ /* 0x082fe400010f0c0c */
[----:B------:R-:W-:-:S03]  /*18700*/  @!P1 LEA.HI.X R15, R207, R0, R11, 0x1, P3 ;  /* 0x00000000cf0f9211 */ /* 0x000fc600018f0c0b */
[----:B-----5:R3:W-:Y:S04]  /*18710*/  @!P0 ST.E.128 desc[UR36][R8.64], R4 ;  /* 0x0000000408008985 */ /* 0x0207e8000c101d24 */
[----:B------:R3:W-:Y:S02]  /*18720*/  @!P1 ST.E.128 desc[UR36][R14.64], R40 ;  /* 0x000000280e009985 */ /* 0x0007e4000c101d24 */
.L_x_7932:
[----:B------:R-:W-:Y:S05]  /*18730*/  BSYNC B1 ;  /* 0x0000000000017941 */ /* 0x000fea0003800000 */
.L_x_7931:
[----:B------:R-:W-:-:S03]  /*18740*/  UMOV UR4, 0xffffffff ;  /* 0xffffffff00047882 */ /* 0x000fc60000000000 */
[----:B------:R-:W-:Y:S05]  /*18750*/  BRA.DIV UR4, `(.L_x_7933) ;  /* 0x000000da04647947 */ /* 0x000fea000b800000 */
[----:B-1----:R1:W4:Y:S04]  /*18760*/  SHFL.IDX PT, R0, R3, 0x1, 0x181f ;  /* 0x00381f0003007f89 */ /* 0x00232800000e0000 */
[----:B--23--:R1:W2:Y:S02]  /*18770*/  SHFL.IDX PT, R14, R2, 0x1, 0x181f ;  /* 0x00381f00020e7f89 */ /* 0x00c2a400000e0000 */
.L_x_8219:
[----:B-----5:R-:W-:Y:S01]  /*18780*/  VIADD R5, R21, 0x20 ;  /* 0x0000002015057836 */ /* 0x020fe20000000000 */
[----:B------:R-:W-:Y:S04]  /*18790*/  BSSY B1, `(.L_x_7934) ;  /* 0x000000e000017945 */ /* 0x000fe80003800000 */
        /* <DEDUP_REMOVED lines=9> */
[-C--:B----4-:R-:W-:Y:S02]  /*18830*/  @!P2 LEA.HI.X R5, R199, R0.reuse, R7, 0x1, P0 ;  /* 0x00000000c705a211 */ /* 0x090fe400000f0c07 */
[----:B------:R-:W-:-:S03]  /*18840*/  @!P3 LEA.HI.X R15, R207, R0, R6, 0x1, P1 ;  /* 0x00000000cf0fb211 */ /* 0x000fc600008f0c06 */
[----:B------:R3:W-:Y:S04]  /*18850*/  @!P2 ST.E.128 desc[UR36][R4.64], R24 ;  /* 0x000000180400a985 */ /* 0x0007e8000c101d24 */
[----:B------:R3:W-:Y:S02]  /*18860*/  @!P3 ST.E.128 desc[UR36][R14.64], R44 ;  /* 0x0000002c0e00b985 */ /* 0x0007e4000c101d24 */
.L_x_7935:
[----:B------:R-:W-:Y:S05]  /*18870*/  BSYNC B1 ;  /* 0x0000000000017941 */ /* 0x000fea0003800000 */
.L_x_7934:
[----:B------:R-:W-:-:S03]  /*18880*/  UMOV UR4, 0xffffffff ;  /* 0xffffffff00047882 */ /* 0x000fc60000000000 */
[----:B------:R-:W-:Y:S05]  /*18890*/  BRA.DIV UR4, `(.L_x_7936) ;  /* 0x000000da045c7947 */ /* 0x000fea000b800000 */
[----:B----4-:R4:W0:Y:S04]  /*188a0*/  SHFL.IDX PT, R0, R3, 0x2, 0x181f ;  /* 0x00581f0003007f89 */ /* 0x01082800000e0000 */
[----:B--23--:R4:W2:Y:S02]  /*188b0*/  SHFL.IDX PT, R14, R2, 0x2, 0x181f ;  /* 0x00581f00020e7f89 */ /* 0x00c8a400000e0000 */
.L_x_8223:
[----:B------:R-:W-:Y:S01]  /*188c0*/  VIADD R5, R21, 0x40 ;  /* 0x0000004015057836 */ /* 0x000fe20000000000 */
        /* <DEDUP_REMOVED lines=10> */
[-C--:B0-----:R-:W-:Y:S02]  /*18970*/  @!P2 LEA.HI.X R5, R199, R0.reuse, R7, 0x1, P0 ;  /* 0x00000000c705a211 */ /* 0x081fe400000f0c07 */
[----:B------:R-:W-:-:S03]  /*18980*/  @!P3 LEA.HI.X R15, R207, R0, R6, 0x1, P1 ;  /* 0x00000000cf0fb211 */ /* 0x000fc600008f0c06 */
[----:B------:R3:W-:Y:S04]  /*18990*/  @!P2 ST.E.128 desc[UR36][R4.64], R32 ;  /* 0x000000200400a985 */ /* 0x0007e8000c101d24 */
[----:B------:R3:W-:Y:S02]  /*189a0*/  @!P3 ST.E.128 desc[UR36][R14.64], R48 ;  /* 0x000000300e00b985 */ /* 0x0007e4000c101d24 */
.L_x_7938:
[----:B------:R-:W-:Y:S05]  /*189b0*/  BSYNC B1 ;  /* 0x0000000000017941 */ /* 0x000fea0003800000 */
.L_x_7937:
[----:B------:R-:W-:-:S03]  /*189c0*/  UMOV UR4, 0xffffffff ;  /* 0xffffffff00047882 */ /* 0x000fc60000000000 */
[----:B------:R-:W-:Y:S05]  /*189d0*/  BRA.DIV UR4, `(.L_x_7939) ;  /* 0x000000da04547947 */ /* 0x000fea000b800000 */
[----:B0-----:R0:W0:Y:S04]  /*189e0*/  SHFL.IDX PT, R0, R3, 0x3, 0x181f ;  /* 0x00781f0003007f89 */ /* 0x00102800000e0000 */
[----:B--23--:R2:W3:Y:S02]  /*189f0*/  SHFL.IDX PT, R14, R2, 0x3, 0x181f ;  /* 0x00781f00020e7f89 */ /* 0x00c4e400000e0000 */
.L_x_8227:
[----:B01--4-:R-:W-:-:S05]  /*18a00*/  VIADD R3, R21, 0x60 ;  /* 0x0000006015037836 */ /* 0x013fca0000000000 */
[----:B------:R-:W-:-:S13]  /*18a10*/  ISETP.GE.AND P0, PT, R3, R10, PT ;  /* 0x0000000a0300720c */ /* 0x000fda0003f06270 */
[----:B------:R-:W-:Y:S05]  /*18a20*/  @P0 BRA `(.L_x_7940) ;  /* 0x0000002000080947 */ /* 0x000fea0003800000 */
[----:B------:R-:W-:Y:S01]  /*18a30*/  ULDC UR4, c[0x0][0xac8] ;  /* 0x0002b20000047ab9 */ /* 0x000fe20000000800 */
[----:B------:R-:W-:Y:S02]  /*18a40*/  SHF.R.S32.HI R4, RZ, 0x1f, R199 ;  /* 0x0000001fff047819 */ /* 0x000fe400000114c7 */
[----:B------:R-:W-:-:S13]  /*18a50*/  ISETP.GE.AND P1, PT, R199, UR4, PT ;  /* 0x00000004c7007c0c */ /* 0x000fda000bf26270 */
[----:B--23--:R-:W-:-:S04]  /*18a60*/  @!P1 LEA R2, P0, R199, R14, 0x1 ;  /* 0x0000000ec7029211 */ /* 0x00cfc800078008ff */
[----:B------:R-:W-:Y:S02]  /*18a70*/  @!P1 LEA.HI.X R3, R199, R0, R4, 0x1, P0 ;  /* 0x00000000c7039211 */ /* 0x000fe400000f0c04 */
[----:B------:R-:W-:-:S03]  /*18a80*/  ISETP.GE.AND P0, PT, R207, UR4, PT ;  /* 0x00000004cf007c0c */ /* 0x000fc6000bf06270 */
[----:B------:R4:W-:Y:S10]  /*18a90*/  @!P1 ST.E.128 desc[UR36][R2.64], R36 ;  /* 0x0000002402009985 */ /* 0x0009f4000c101d24 */
[----:B------:R-:W-:Y:S05]  /*18aa0*/  @P0 BRA `(.L_x_7940) ;  /* 0x0000001c00e80947 */ /* 0x000fea0003800000 */
[----:B------:R-:W-:Y:S02]  /*18ab0*/  SHF.R.S32.HI R4, RZ, 0x1f, R207 ;  /* 0x0000001fff047819 */ /* 0x000fe400000114cf */
[----:B------:R-:W-:-:S04]  /*18ac0*/  LEA R14, P0, R207, R14, 0x1 ;  /* 0x0000000ecf0e7211 */ /* 0x000fc800078008ff */
[----:B------:R-:W-:-:S05]  /*18ad0*/  LEA.HI.X R15, R207, R0, R4, 0x1, P0 ;  /* 0x00000000cf0f7211 */ /* 0x000fca00000f0c04 */
[----:B------:R0:W-:Y:S01]  /*18ae0*/  ST.E.128 desc[UR36][R14.64], R52 ;  /* 0x000000340e007985 */ /* 0x0001e2000c101d24 */
[----:B------:R-:W-:Y:S05]  /*18af0*/  BRA `(.L_x_7940) ;  /* 0x0000001c00d47947 */ /* 0x000fea0003800000 */
.L_x_7929:
[----:B------:R-:W-:Y:S01]  /*18b00*/  ULDC.64 UR4, c[0x0][0xb08] ;  /* 0x0002c20000047ab9 */ /* 0x000fe20000000a00 */
[----:B------:R-:W1:Y:S01]  /*18b10*/  @P1 LDC R8, c[0x0][0xbec] ;  /* 0x0002fb00ff081b82 */ /* 0x000e620000000800 */
[----:B0-----:R-:W-:Y:S01]  /*18b20*/  IMAD R6, R103, UR4, RZ ;  /* 0x0000000467067c24 */ /* 0x001fe2000f8e02ff */
[----:B------:R-:W-:Y:S01]  /*18b30*/  MOV R7, R37 ;  /* 0x0000002500077202 */ /* 0x000fe20000000f00 */
[----:B------:R-:W-:Y:S01]  /*18b40*/  IMAD.WIDE.U32 R4, R101, UR4, RZ ;  /* 0x0000000465047c25 */ /* 0x000fe2000f8e00ff */
[----:B------:R-:W-:-:S03]  /*18b50*/  SHF.R.S32.HI R32, RZ, 0x1f, R216 ;  /* 0x0000001fff207819 */ /* 0x000fc600000114d8 */
[----:B------:R-:W-:Y:S01]  /*18b60*/  IMAD R101, R101, UR5, R6 ;  /* 0x0000000565657c24 */ /* 0x000fe2000f8e0206 */
[----:B------:R-:W0:Y:S01]  /*18b70*/  @P1 LDC R11, c[0x0][0xbf0] ;  /* 0x0002fc00ff0b1b82 */ /* 0x000e220000000800 */
[----:B------:R-:W-:Y:S01]  /*18b80*/  ULDC.64 UR4, c[0x0][0xb38] ;  /* 0x0002ce0000047ab9 */ /* 0x000fe20000000a00 */
[----:B------:R-:W-:Y:S01]  /*18b90*/  SHF.R.S32.HI R6, RZ, 0x1f, R15 ;  /* 0x0000001fff067819 */ /* 0x000fe2000001140f */
        /* <DEDUP_REMOVED lines=31> */
[----:B------:R-:W-:Y:S01]  /*18d90*/  UMOV UR4, 0xffffffff ;  /* 0xffffffff00047882 */ /* 0x000fe20000000000 */
[----:B------:R-:W-:-:S04]  /*18da0*/  IADD3 R5, R5, R9, RZ ;  /* 0x0000000905057210 */ /* 0x000fc80007ffe0ff */
[----:B------:R-:W-:Y:S01]  /*18db0*/  LEA.HI.X R26, R4, UR5, R5, 0x2, P0 ;  /* 0x00000005041a7c11 */ /* 0x000fe200080f1405 */
[----:B0-----:R-:W-:Y:S06]  /*18dc0*/  BRA.DIV UR4, `(.L_x_7941) ;  /* 0x000000d604a07947 */ /* 0x001fec000b800000 */
[----:B------:R0:W1:Y:S04]  /*18dd0*/  SHFL.IDX PT, R27, R26, RZ, 0x1c1f ;  /* 0x001c1fff1a1b7589 */ /* 0x00006800000e0000 */
[----:B------:R0:W2:Y:S02]  /*18de0*/  SHFL.IDX PT, R14, R24, RZ, 0x1c1f ;  /* 0x001c1fff180e7589 */ /* 0x0000a400000e0000 */
.L_x_8230:
        /* <DEDUP_REMOVED lines=12> */
[----:B------:R-:W5:Y:S01]  /*18eb0*/  LDL R39, [R1+0x14] ;  /* 0x0000140001277983 */ /* 0x000f620000100800 */
[----:B------:R-:W-:-:S03]  /*18ec0*/  ISETP.GE.AND P3, PT, R216, UR4, PT ;  /* 0x00000004d8007c0c */ /* 0x000fc6000bf66270 */
[----:B------:R-:W5:Y:S04]  /*18ed0*/  LDL R92, [R1+0x54] ;  /* 0x00005400015c7983 */ /* 0x000f680000100800 */
[----:B------:R-:W5:Y:S04]  /*18ee0*/  LDL R37, [R1+0x10] ;  /* 0x0000100001257983 */ /* 0x000f680000100800 */
[----:B------:R-:W5:Y:S02]  /*18ef0*/  LDL R35, [R1+0xc] ;  /* 0x00000c0001237983 */ /* 0x000f640000100800 */
[----:B--2---:R-:W-:-:S02]  /*18f00*/  @!P3 LEA R4, P4, R216, R14, 0x2 ;  /* 0x0000000ed804b211 */ /* 0x004fc400078810ff */
[----:B------:R-:W2:Y:S04]  /*18f10*/  LDL R33, [R1+0x8] ;  /* 0x0000080001217983 */ /* 0x000ea80000100800 */
[----:B------:R-:W2:Y:S01]  /*18f20*/  LDL R62, [R1+0x4c] ;  /* 0x00004c00013e7983 */ /* 0x000ea20000100800 */
[----:B-1----:R-:W-:-:S03]  /*18f30*/  @!P3 LEA.HI.X R5, R216, R27, R32, 0x2, P4 ;  /* 0x0000001bd805b211 */ /* 0x002fc600020f1420 */
[----:B------:R-:W2:Y:S04]  /*18f40*/  LDL R11, [R1+0x4] ;  /* 0x00000400010b7983 */ /* 0x000ea80000100800 */
[----:B------:R-:W2:Y:S01]  /*18f50*/  LDL R38, [R1+0x48] ;  /* 0x0000480001267983 */ /* 0x000ea20000100800 */
[----:B---3--:R-:W-:Y:S02]  /*18f60*/  ISETP.GE.AND P0, PT, R8, UR4, PT ;  /* 0x0000000408007c0c */ /* 0x008fe4000bf06270 */
[----:B----4-:R-:W-:Y:S02]  /*18f70*/  ISETP.GE.AND P2, PT, R12, UR4, PT ;  /* 0x000000040c007c0c */ /* 0x010fe4000bf46270 */
[----:B-----5:R-:W-:-:S09]  /*18f80*/  ISETP.GE.AND P1, PT, R15, UR4, PT ;  /* 0x000000040f007c0c */ /* 0x020fd2000bf26270 */
[----:B------:R-:W-:Y:S02]  /*18f90*/  @!P0 IMAD.MOV.U32 R6, RZ, RZ, R14 ;  /* 0x000000ffff068224 */ /* 0x000fe400078e000e */
[----:B------:R-:W-:Y:S02]  /*18fa0*/  @!P0 IMAD.MOV.U32 R7, RZ, RZ, R27 ;  /* 0x000000ffff078224 */ /* 0x000fe400078e001b */
[----:B------:R-:W-:Y:S02]  /*18fb0*/  @!P0 IMAD.MOV.U32 R9, RZ, RZ, R99 ;  /* 0x000000ffff098224 */ /* 0x000fe400078e0063 */
[----:B------:R-:W-:-:S04]  /*18fc0*/  @!P0 IMAD.WIDE R6, R8, 0x4, R6 ;  /* 0x0000000408068825 */ /* 0x000fc800078e0206 */
[----:B------:R-:W-:-:S05]  /*18fd0*/  @!P0 IMAD.MOV.U32 R8, RZ, RZ, R102 ;  /* 0x000000ffff088224 */ /* 0x000fca00078e0066 */
[----:B------:R1:W-:Y:S02]  /*18fe0*/  @!P0 ST.E.64 desc[UR36][R6.64], R8 ;  /* 0x0000000806008985 */ /* 0x0003e4000c101b24 */
[----:B-1----:R-:W-:Y:S01]  /*18ff0*/  @!P3 MOV R6, R100 ;  /* 0x000000640006b202 */ /* 0x002fe20000000f00 */
[----:B------:R-:W-:Y:S01]  /*19000*/  @!P3 IMAD.MOV.U32 R7, RZ, RZ, R98 ;  /* 0x000000ffff07b224 */ /* 0x000fe200078e0062 */
[----:B------:R-:W-:-:S04]  /*19010*/  @!P2 LEA R8, P4, R12, R14, 0x2 ;  /* 0x0000000e0c08a211 */ /* 0x000fc800078810ff */
[----:B------:R1:W-:Y:S01]  /*19020*/  @!P3 ST.E.64 desc[UR36][R4.64], R6 ;  /* 0x000000060400b985 */ /* 0x0003e2000c101b24 */
[----:B------:R-:W-:Y:S02]  /*19030*/  @!P2 LEA.HI.X R9, R12, R27, R36, 0x2, P4 ;  /* 0x0000001b0c09a211 */ /* 0x000fe400020f1424 */
[----:B------:R-:W-:Y:S01]  /*19040*/  ISETP.GE.AND P3, PT, R13, UR4, PT ;  /* 0x000000040d007c0c */ /* 0x000fe2000bf66270 */
[----:B------:R-:W3:Y:S04]  /*19050*/  LDL R36, [R1+0x44] ;  /* 0x0000440001247983 */ /* 0x000ee80000100800 */
[----:B------:R-:W4:Y:S01]  /*19060*/  LDL R12, [R1] ;  /* 0x00000000010c7983 */ /* 0x000f220000100800 */
[----:B-1----:R-:W-:Y:S01]  /*19070*/  @!P1 LEA R4, P5, R15, R14, 0x2 ;  /* 0x0000000e0f049211 */ /* 0x002fe200078a10ff */
[----:B------:R-:W-:-:S03]  /*19080*/  @!P2 IMAD.MOV.U32 R6, RZ, RZ, R79 ;  /* 0x000000ffff06a224 */ /* 0x000fc600078e004f */
[----:B------:R-:W-:Y:S02]  /*19090*/  @!P1 LEA.HI.X R5, R15, R27, R34, 0x2, P5 ;  /* 0x0000001b0f059211 */ /* 0x000fe400028f1422 */
[----:B------:R-:W5:Y:S01]  /*190a0*/  LDL R34, [R1+0x40] ;  /* 0x0000400001227983 */ /* 0x000f620000100800 */
[----:B------:R-:W-:Y:S02]  /*190b0*/  @!P2 IMAD.MOV.U32 R7, RZ, RZ, R77 ;  /* 0x000000ffff07a224 */ /* 0x000fe400078e004d */
[----:B------:R-:W-:Y:S01]  /*190c0*/  @!P1 IMAD.MOV.U32 R79, RZ, RZ, R78 ;  /* 0x000000ffff4f9224 */ /* 0x000fe200078e004e */
[----:B------:R-:W-:Y:S01]  /*190d0*/  @!P1 MOV R78, R80 ;  /* 0x00000050004e9202 */ /* 0x000fe20000000f00 */
[----:B------:R-:W5:Y:S04]  /*190e0*/  LDL R15, [R1+0x3c] ;  /* 0x00003c00010f7983 */ /* 0x000f680000100800 */
[----:B------:R-:W-:Y:S04]  /*190f0*/  @!P2 ST.E.64 desc[UR36][R8.64], R6 ;  /* 0x000000060800a985 */ /* 0x000fe8000c101b24 */
[----:B------:R1:W-:Y:S02]  /*19100*/  @!P1 ST.E.64 desc[UR36][R4.64], R78 ;  /* 0x0000004e04009985 */ /* 0x0003e4000c101b24 */
[----:B-1----:R-:W-:-:S04]  /*19110*/  @!P3 LEA R4, P5, R13, R14, 0x2 ;  /* 0x0000000e0d04b211 */ /* 0x002fc800078a10ff */
[----:B------:R-:W-:Y:S02]  /*19120*/  @!P3 LEA.HI.X R5, R13, R27, R63, 0x2, P5 ;  /* 0x0000001b0d05b211 */ /* 0x000fe400028f143f */
[----:B------:R-:W5:Y:S01]  /*19130*/  LDL R13, [R1+0x38] ;  /* 0x00003800010d7983 */ /* 0x000f620000100800 */
[----:B------:R-:W-:Y:S02]  /*19140*/  ISETP.GE.AND P0, PT, R89, UR4, PT ;  /* 0x0000000459007c0c */ /* 0x000fe4000bf06270 */
[----:B------:R-:W-:Y:S02]  /*19150*/  ISETP.GE.AND P2, PT, R39, UR4, PT ;  /* 0x0000000427007c0c */ /* 0x000fe4000bf46270 */
[----:B------:R-:W-:-:S09]  /*19160*/  ISETP.GE.AND P1, PT, R37, UR4, PT ;  /* 0x0000000425007c0c */ /* 0x000fd2000bf26270 */
[C---:B------:R-:W-:Y:S01]  /*19170*/  @!P0 LEA R6, P4, R89.reuse, R14, 0x2 ;  /* 0x0000000e59068211 */ /* 0x040fe200078810ff */
[----:B------:R-:W-:Y:S02]  /*19180*/  @!P0 IMAD.MOV.U32 R8, RZ, RZ, R2 ;  /* 0x000000ffff088224 */ /* 0x000fe400078e0002 */
[----:B------:R-:W-:Y:S01]  /*19190*/  @!P0 IMAD.MOV.U32 R9, RZ, RZ, R81 ;  /* 0x000000ffff098224 */ /* 0x000fe200078e0051 */
[----:B------:R-:W-:Y:S01]  /*191a0*/  @!P0 LEA.HI.X R7, R89, R27, R92, 0x2, P4 ;  /* 0x0000001b59078211 */ /* 0x000fe200020f145c */
[----:B------:R-:W-:Y:S02]  /*191b0*/  @!P3 IMAD.MOV.U32 R2, RZ, RZ, R3 ;  /* 0x000000ffff02b224 */ /* 0x000fe400078e0003 */
[----:B------:R-:W-:Y:S02]  /*191c0*/  @!P3 IMAD.MOV.U32 R3, RZ, RZ, R0 ;  /* 0x000000ffff03b224 */ /* 0x000fe400078e0000 */
[----:B------:R1:W-:Y:S01]  /*191d0*/  @!P0 ST.E.64 desc[UR36][R6.64], R8 ;  /* 0x0000000806008985 */ /* 0x0003e2000c101b24 */
[----:B------:R-:W-:-:S03]  /*191e0*/  ISETP.GE.AND P0, PT, R35, UR4, PT ;  /* 0x0000000423007c0c */ /* 0x000fc6000bf06270 */
[----:B------:R0:W-:Y:S01]  /*191f0*/  @!P3 ST.E.64 desc[UR36][R4.64], R2 ;  /* 0x000000020400b985 */ /* 0x0001e2000c101b24 */
[----:B--2---:R-:W-:Y:S02]  /*19200*/  ISETP.GE.AND P3, PT, R33, UR4, PT ;  /* 0x0000000421007c0c */ /* 0x004fe4000bf66270 */
[----:B-1----:R-:W-:-:S04]  /*19210*/  @!P2 LEA R6, P5, R39, R14, 0x2 ;  /* 0x0000000e2706a211 */ /* 0x002fc800078a10ff */
[-C--:B------:R-:W-:Y:S01]  /*19220*/  @!P2 LEA.HI.X R7, R39, R27.reuse, R62, 0x2, P5 ;  /* 0x0000001b2707a211 */ /* 0x080fe200028f143e */
[----:B0-----:R-:W-:Y:S01]  /*19230*/  @!P2 IMAD.MOV.U32 R5, RZ, RZ, R20 ;  /* 0x000000ffff05a224 */ /* 0x001fe200078e0014 */
[----:B------:R-:W-:Y:S02]  /*19240*/  @!P2 MOV R4, R28 ;  /* 0x0000001c0004a202 */ /* 0x000fe40000000f00 */
[-C--:B------:R-:W-:Y:S02]  /*19250*/  @!P1 LEA R2, P4, R37, R14.reuse, 0x2 ;  /* 0x0000000e25029211 */ /* 0x080fe400078810ff */
[----:B------:R-:W-:Y:S01]  /*19260*/  ISETP.GE.AND P5, PT, R11, UR4, PT ;  /* 0x000000040b007c0c */ /* 0x000fe2000bfa6270 */
[----:B------:R0:W-:Y:S01]  /*19270*/  @!P2 ST.E.64 desc[UR36][R6.64], R4 ;  /* 0x000000040600a985 */ /* 0x0001e2000c101b24 */
[----:B------:R-:W-:Y:S01]  /*19280*/  @!P1 LEA.HI.X R3, R37, R27, R38, 0x2, P4 ;  /* 0x0000001b25039211 */ /* 0x000fe200020f1426 */
[----:B0-----:R-:W-:Y:S02]  /*19290*/  @!P1 IMAD.MOV.U32 R4, RZ, RZ, R40 ;  /* 0x000000ffff049224 */ /* 0x001fe400078e0028 */
[----:B------:R-:W-:Y:S01]  /*192a0*/  @!P1 IMAD.MOV.U32 R5, RZ, RZ, R21 ;  /* 0x000000ffff059224 */ /* 0x000fe200078e0015 */
[----:B------:R-:W-:-:S04]  /*192b0*/  @!P0 LEA R6, P2, R35, R14, 0x2 ;  /* 0x0000000e23068211 */ /* 0x000fc800078410ff */
[----:B------:R0:W-:Y:S02]  /*192c0*/  @!P1 ST.E.64 desc[UR36][R2.64], R4 ;  /* 0x0000000402009985 */ /* 0x0001e4000c101b24 */
[----:B0-----:R-:W-:Y:S01]  /*192d0*/  @!P3 LEA R2, P4, R33, R14, 0x2 ;  /* 0x0000000e2102b211 */ /* 0x001fe200078810ff */
[----:B------:R-:W-:Y:S01]  /*192e0*/  @!P0 IMAD.MOV.U32 R4, RZ, RZ, R43 ;  /* 0x000000ffff048224 */ /* 0x000fe200078e002b */
[----:B------:R-:W-:Y:S01]  /*192f0*/  @!P0 MOV R5, R41 ;  /* 0x0000002900058202 */ /* 0x000fe20000000f00 */
[----:B------:R-:W-:Y:S02]  /*19300*/  @!P3 IMAD.MOV.U32 R43, RZ, RZ, R42 ;  /* 0x000000ffff2bb224 */ /* 0x000fe400078e002a */
[----:B------:R-:W-:Y:S01]  /*19310*/  @!P3 IMAD.MOV.U32 R42, RZ, RZ, R44 ;  /* 0x000000ffff2ab224 */ /* 0x000fe200078e002c */
[----:B------:R-:W-:Y:S02]  /*19320*/  SHF.R.S32.HI R20, RZ, 0x1f, R228 ;  /* 0x0000001fff147819 */ /* 0x000fe400000114e4 */
[----:B------:R-:W-:-:S02]  /*19330*/  SHF.R.S32.HI R0, RZ, 0x1f, R226 ;  /* 0x0000001fff007819 */ /* 0x000fc400000114e2 */
[----:B---3--:R-:W-:Y:S02]  /*19340*/  @!P0 LEA.HI.X R7, R35, R27, R36, 0x2, P2 ;  /* 0x0000001b23078211 */ /* 0x008fe400010f1424 */
[----:B----4-:R-:W-:-:S03]  /*19350*/  ISETP.GE.AND P1, PT, R12, UR4, PT ;  /* 0x000000040c007c0c */ /* 0x010fc6000bf26270 */
[----:B------:R0:W-:Y:S01]  /*19360*/  @!P0 ST.E.64 desc[UR36][R6.64], R4 ;  /* 0x0000000406008985 */ /* 0x0001e2000c101b24 */
[----:B------:R-:W-:Y:S02]  /*19370*/  @!P5 LEA R8, P2, R11, R14, 0x2 ;  /* 0x0000000e0b08d211 */ /* 0x000fe400078410ff */
[----:B------:R-:W-:Y:S02]  /*19380*/  ISETP.GE.AND P0, PT, R229, UR4, PT ;  /* 0x00000004e5007c0c */ /* 0x000fe4000bf06270 */
[----:B-----5:R-:W-:-:S05]  /*19390*/  @!P3 LEA.HI.X R3, R33, R27, R34, 0x2, P4 ;  /* 0x0000001b2103b211 */ /* 0x020fca00020f1422 */
[----:B------:R1:W-:Y:S01]  /*193a0*/  @!P3 ST.E.64 desc[UR36][R2.64], R42 ;  /* 0x0000002a0200b985 */ /* 0x0003e2000c101b24 */
[----:B------:R-:W-:Y:S02]  /*193b0*/  @!P5 LEA.HI.X R9, R11, R27, R15, 0x2, P2 ;  /* 0x0000001b0b09d211 */ /* 0x000fe400010f140f */
[----:B0-----:R-:W-:Y:S02]  /*193c0*/  @!P1 LEA R4, P2, R12, R14, 0x2 ;  /* 0x0000000e0c049211 */ /* 0x001fe400078410ff */
[----:B------:R-:W-:Y:S02]  /*193d0*/  ISETP.GE.AND P3, PT, R228, UR4, PT ;  /* 0x00000004e4007c0c */ /* 0x000fe4000bf66270 */
[----:B------:R-:W-:Y:S01]  /*193e0*/  ISETP.GE.AND P4, PT, R226, UR4, PT ;  /* 0x00000004e2007c0c */ /* 0x000fe2000bf86270 */
[----:B-1----:R-:W-:Y:S02]  /*193f0*/  @!P5 IMAD.MOV.U32 R2, RZ, RZ, R47 ;  /* 0x000000ffff02d224 */ /* 0x002fe400078e002f */
[----:B------:R-:W-:Y:S01]  /*19400*/  @!P5 IMAD.MOV.U32 R3, RZ, RZ, R45 ;  /* 0x000000ffff03d224 */ /* 0x000fe200078e002d */
[----:B------:R-:W-:-:S04]  /*19410*/  SHF.R.S32.HI R11, RZ, 0x1f, R229 ;  /* 0x0000001fff0b7819 */ /* 0x000fc800000114e5 */
[----:B------:R0:W-:Y:S01]  /*19420*/  @!P5 ST.E.64 desc[UR36][R8.64], R2 ;  /* 0x000000020800d985 */ /* 0x0001e2000c101b24 */
[----:B------:R-:W-:Y:S02]  /*19430*/  ISETP.GE.AND P5, PT, R227, UR4, PT ;  /* 0x00000004e3007c0c */ /* 0x000fe4000bfa6270 */
[----:B------:R-:W-:Y:S02]  /*19440*/  @!P1 MOV R47, R46 ;  /* 0x0000002e002f9202 */ /* 0x000fe40000000f00 */
[-C--:B------:R-:W-:Y:S02]  /*19450*/  @!P1 LEA.HI.X R5, R12, R27.reuse, R13, 0x2, P2 ;  /* 0x0000001b0c059211 */ /* 0x080fe400010f140d */
[C---:B------:R-:W-:Y:S01]  /*19460*/  @!P0 LEA R6, P2, R229.reuse, R14, 0x2 ;  /* 0x0000000ee5068211 */ /* 0x040fe200078410ff */
[----:B------:R-:W-:Y:S02]  /*19470*/  @!P1 IMAD.MOV.U32 R46, RZ, RZ, R48 ;  /* 0x000000ffff2e9224 */ /* 0x000fe400078e0030 */
[----:B------:R-:W-:Y:S01]  /*19480*/  @!P0 IMAD.MOV.U32 R48, RZ, RZ, R51 ;  /* 0x000000ffff308224 */ /* 0x000fe200078e0033 */
[----:B------:R-:W-:-:S02]  /*19490*/  @!P0 LEA.HI.X R7, R229, R27, R11, 0x2, P2 ;  /* 0x0000001be5078211 */ /* 0x000fc400010f140b */
[----:B------:R3:W-:Y:S01]  /*194a0*/  @!P1 ST.E.64 desc[UR36][R4.64], R46 ;  /* 0x0000002e04009985 */ /* 0x0007e2000c101b24 */
[-C--:B------:R-:W-:Y:S01]  /*194b0*/  @!P3 LEA R12, P1, R228, R14.reuse, 0x2 ;  /* 0x0000000ee40cb211 */ /* 0x080fe200078210ff */
[----:B------:R-:W-:Y:S01]  /*194c0*/  @!P3 IMAD.MOV.U32 R51, RZ, RZ, R50 ;  /* 0x000000ffff33b224 */ /* 0x000fe200078e0032 */
[----:B------:R-:W-:Y:S01]  /*194d0*/  SHF.R.S32.HI R11, RZ, 0x1f, R227 ;  /* 0x0000001fff0b7819 */ /* 0x000fe200000114e3 */
[----:B------:R3:W-:Y:S01]  /*194e0*/  @!P0 ST.E.64 desc[UR36][R6.64], R48 ;  /* 0x0000003006008985 */ /* 0x0007e2000c101b24 */
[CC--:B0-----:R-:W-:Y:S01]  /*194f0*/  @!P5 LEA R2, P0, R227.reuse, R14.reuse, 0x2 ;  /* 0x0000000ee302d211 */ /* 0x0c1fe200078010ff */
[----:B------:R-:W-:Y:S01]  /*19500*/  @!P3 IMAD.MOV.U32 R50, RZ, RZ, R82 ;  /* 0x000000ffff32b224 */ /* 0x000fe200078e0052 */
[----:B------:R-:W-:Y:S02]  /*19510*/  @!P4 LEA R14, P2, R226, R14, 0x2 ;  /* 0x0000000ee20ec211 */ /* 0x000fe400078410ff */
[----:B------:R-:W-:Y:S02]  /*19520*/  @!P3 LEA.HI.X R13, R228, R27, R20, 0x2, P1 ;  /* 0x0000001be40db211 */ /* 0x000fe400008f1414 */
[----:B------:R-:W-:Y:S01]  /*19530*/  @!P5 MOV R82, R85 ;  /* 0x000000550052d202 */ /* 0x000fe20000000f00 */
[----:B------:R-:W-:Y:S01]  /*19540*/  @!P4 IMAD.MOV.U32 R85, RZ, RZ, R84 ;  /* 0x000000ffff55c224 */ /* 0x000fe200078e0054 */
[-C--:B------:R-:W-:Y:S01]  /*19550*/  @!P5 LEA.HI.X R3, R227, R27.reuse, R11, 0x2, P0 ;  /* 0x0000001be303d211 */ /* 0x080fe200000f140b */
[----:B------:R-:W-:Y:S01]  /*19560*/  @!P4 IMAD.MOV.U32 R84, RZ, RZ, R86 ;  /* 0x000000ffff54c224 */ /* 0x000fe200078e0056 */
[----:B------:R-:W-:Y:S01]  /*19570*/  @!P4 LEA.HI.X R15, R226, R27, R0, 0x2, P2 ;  /* 0x0000001be20fc211 */ /* 0x000fe200010f1400 */
[----:B------:R3:W-:Y:S04]  /*19580*/  @!P3 ST.E.64 desc[UR36][R12.64], R50 ;  /* 0x000000320c00b985 */ /* 0x0007e8000c101b24 */
[----:B------:R3:W-:Y:S04]  /*19590*/  @!P5 ST.E.64 desc[UR36][R2.64], R82 ;  /* 0x000000520200d985 */ /* 0x0007e8000c101b24 */
[----:B------:R3:W-:Y:S02]  /*195a0*/  @!P4 ST.E.64 desc[UR36][R14.64], R84 ;  /* 0x000000540e00c985 */ /* 0x0007e4000c101b24 */
.L_x_7943:
[----:B------:R-:W-:Y:S05]  /*195b0*/  BSYNC B1 ;  /* 0x0000000000017941 */ /* 0x000fea0003800000 */
.L_x_7942:
[----:B------:R-:W-:-:S03]  /*195c0*/  UMOV UR4, 0xffffffff ;  /* 0xffffffff00047882 */ /* 0x000fc60000000000 */
[----:B------:R-:W-:Y:S05]  /*195d0*/  BRA.DIV UR4, `(.L_x_7944) ;  /* 0x000000ce04d07947 */ /* 0x000fea000b800000 */
[----:B---3--:R3:W4:Y:S04]  /*195e0*/  SHFL.IDX PT, R3, R26, 0x1, 0x1c1f ;  /* 0x003c1f001a037f89 */ /* 0x00872800000e0000 */
[----:B--2---:R3:W2:Y:S02]  /*195f0*/  SHFL.IDX PT, R14, R24, 0x1, 0x1c1f ;  /* 0x003c1f00180e7f89 */ /* 0x0046a400000e0000 */
.L_x_8234:
[----:B------:R-:W-:-:S13]  /*19600*/  ISETP.GE.AND P0, PT, R25, R10, PT ;  /* 0x0000000a1900720c */ /* 0x000fda0003f06270 */
[----:B------:R-:W-:Y:S05]  /*19610*/  @P0 BRA `(.L_x_7940) ;  /* 0x00000014000c0947 */ /* 0x000fea0003800000 */
[----:B------:R-:W5:Y:S01]  /*19620*/  LDL R4, [R1+0x28] ;  /* 0x0000280001047983 */ /* 0x000f620000100800 */
[----:B------:R-:W-:-:S03]  /*19630*/  ULDC UR4, c[0x0][0xac8] ;  /* 0x0002b20000047ab9 */ /* 0x000fc60000000800 */
[----:B------:R-:W4:Y:S04]  /*19640*/  LDL R21, [R1+0x24] ;  /* 0x0000240001157983 */ /* 0x000f280000100800 */
[----:B------:R-:W2:Y:S04]  /*19650*/  LDL R41, [R1+0x20] ;  /* 0x0000200001297983 */ /* 0x000ea80000100800 */
[----:B------:R-:W2:Y:S04]  /*19660*/  LDL R39, [R1+0x1c] ;  /* 0x00001c0001277983 */ /* 0x000ea80000100800 */
[----:B------:R-:W2:Y:S04]  /*19670*/  LDL R6, [R1+0x50] ;  /* 0x0000500001067983 */ /* 0x000ea80000100800 */
[----:B------:R-:W1:Y:S04]  /*19680*/  LDL R8, [R1+0x8] ;  /* 0x0000080001087983 */ /* 0x000e680000100800 */
[----:B0--3--:R-:W3:Y:S04]  /*19690*/  LDL R24, [R1+0xc] ;  /* 0x00000c0001187983 */ /* 0x009ee80000100800 */
        /* <DEDUP_REMOVED lines=11> */
[----:B------:R-:W3:Y:S04]  /*19750*/  LDL R0, [R1] ;  /* 0x0000000001007983 */ /* 0x000ee80000100800 */
[----:B------:R-:W3:Y:S04]  /*19760*/  LDL R26, [R1+0x3c] ;  /* 0x00003c00011a7983 */ /* 0x000ee80000100800 */
[----:B------:R-:W3:Y:S01]  /*19770*/  LDL R15, [R1+0x38] ;  /* 0x00003800010f7983 */ /* 0x000ee20000100800 */
[----:B------:R-:W-:-:S13]  /*19780*/  ISETP.GE.AND P3, PT, R216, UR4, PT ;  /* 0x00000004d8007c0c */ /* 0x000fda000bf66270 */
[----:B------:R-:W-:Y:S01]  /*19790*/  @!P3 MOV R89, R88 ;  /* 0x000000580059b202 */ /* 0x000fe20000000f00 */
[----:B------:R-:W-:Y:S01]  /*197a0*/  @!P3 IMAD.MOV.U32 R88, RZ, RZ, R53 ;  /* 0x000000ffff58b224 */ /* 0x000fe200078e0035 */
[----:B-----5:R-:W-:Y:S02]  /*197b0*/  ISETP.GE.AND P1, PT, R4, UR4, PT ;  /* 0x0000000404007c0c */ /* 0x020fe4000bf26270 */
[----:B----4-:R-:W-:-:S11]  /*197c0*/  ISETP.GE.AND P2, PT, R21, UR4, PT ;  /* 0x0000000415007c0c */ /* 0x010fd6000bf46270 */
[----:B--2---:R-:W-:Y:S02]  /*197d0*/  @!P1 IMAD.MOV.U32 R2, RZ, RZ, R14 ;  /* 0x000000ffff029224 */ /* 0x004fe400078e000e */
[----:B------:R-:W-:Y:S02]  /*197e0*/  @!P1 IMAD.MOV.U32 R86, RZ, RZ, R52 ;  /* 0x000000ffff569224 */ /* 0x000fe400078e0034 */
[----:B------:R-:W-:Y:S01]  /*197f0*/  @!P1 IMAD.WIDE R4, R4, 0x4, R2 ;  /* 0x0000000404049825 */ /* 0x000fe200078e0202 */
[----:B------:R-:W-:-:S04]  /*19800*/  ISETP.GE.AND P0, PT, R41, UR4, PT ;  /* 0x0000000429007c0c */ /* 0x000fc8000bf06270 */
[----:B------:R0:W-:Y:S01]  /*19810*/  @!P1 ST.E.64 desc[UR36][R4.64], R86 ;  /* 0x0000005604009985 */ /* 0x0001e2000c101b24 */
[----:B------:R-:W-:Y:S01]  /*19820*/  ISETP.GE.AND P1, PT, R39, UR4, PT ;  /* 0x0000000427007c0c */ /* 0x000fe2000bf26270 */
[----:B------:R-:W-:Y:S01]  /*19830*/  IMAD.MOV.U32 R38, RZ, RZ, R6 ;  /* 0x000000ffff267224 */ /* 0x000fe200078e0006 */
[CC--:B------:R-:W-:Y:S01]  /*19840*/  @!P3 LEA R6, P4, R216.reuse, R14.reuse, 0x2 ;  /* 0x0000000ed806b211 */ /* 0x0c0fe200078810ff */
[----:B-1----:R-:W-:Y:S01]  /*19850*/  IMAD.MOV.U32 R27, RZ, RZ, R8 ;  /* 0x000000ffff1b7224 */ /* 0x002fe200078e0008 */
[----:B------:R-:W-:Y:S01]  /*19860*/  @!P2 LEA R8, P5, R21, R14, 0x2 ;  /* 0x0000000e1508a211 */ /* 0x000fe200078a10ff */
[----:B---3--:R-:W-:Y:S02]  /*19870*/  IMAD.MOV.U32 R33, RZ, RZ, R24 ;  /* 0x000000ffff217224 */ /* 0x008fe400078e0018 */
[----:B------:R-:W-:Y:S01]  /*19880*/  IMAD.MOV.U32 R36, RZ, RZ, R7 ;  /* 0x000000ffff247224 */ /* 0x000fe200078e0007 */
[----:B------:R-:W-:Y:S02]  /*19890*/  @!P3 LEA.HI.X R7, R216, R3, R32, 0x2, P4 ;  /* 0x00000003d807b211 */ /* 0x000fe400020f1420 */
[----:B------:R-:W-:-:S02]  /*198a0*/  MOV R24, R9 ;  /* 0x0000000900187202 */ /* 0x000fc40000000f00 */
[----:B------:R-:W-:Y:S01]  /*198b0*/  @!P2 LEA.HI.X R9, R21, R3, R28, 0x2, P5 ;  /* 0x000000031509a211 */ /* 0x000fe200028f141c */
[----:B0-----:R-:W-:Y:S01]  /*198c0*/  @!P2 IMAD.MOV.U32 R5, RZ, RZ, R54 ;  /* 0x000000ffff05a224 */ /* 0x001fe200078e0036 */
[----:B------:R-:W-:Y:S02]  /*198d0*/  @!P2 MOV R4, R56 ;  /* 0x000000380004a202 */ /* 0x000fe40000000f00 */
[----:B------:R-:W-:Y:S01]  /*198e0*/  ISETP.GE.AND P4, PT, R37, UR4, PT ;  /* 0x0000000425007c0c */ /* 0x000fe2000bf86270 */
[----:B------:R-:W-:Y:S01]  /*198f0*/  @!P3 ST.E.64 desc[UR36][R6.64], R88 ;  /* 0x000000580600b985 */ /* 0x000fe2000c101b24 */
[-C--:B------:R-:W-:Y:S01]  /*19900*/  @!P0 LEA R10, P5, R41, R14.reuse, 0x2 ;  /* 0x0000000e290a8211 */ /* 0x080fe200078a10ff */
[----:B------:R-:W-:Y:S02]  /*19910*/  IMAD.MOV.U32 R28, RZ, RZ, R12 ;  /* 0x000000ffff1c7224 */ /* 0x000fe400078e000c */
[----:B------:R0:W-:Y:S01]  /*19920*/  @!P2 ST.E.64 desc[UR36][R8.64], R4 ;  /* 0x000000040800a985 */ /* 0x0001e2000c101b24 */
[----:B------:R-:W-:-:S02]  /*19930*/  @!P1 LEA R12, P2, R39, R14, 0x2 ;  /* 0x0000000e270c9211 */ /* 0x000fc400078410ff */
[----:B------:R-:W-:Y:S01]  /*19940*/  ISETP.GE.AND P3, PT, R35, UR4, PT ;  /* 0x0000000423007c0c */ /* 0x000fe2000bf66270 */
[----:B------:R-:W-:Y:S02]  /*19950*/  @!P0 IMAD.MOV.U32 R54, RZ, RZ, R57 ;  /* 0x000000ffff368224 */ /* 0x000fe400078e0039 */
[----:B------:R-:W-:Y:S01]  /*19960*/  IMAD.MOV.U32 R34, RZ, RZ, R11 ;  /* 0x000000ffff227224 */ /* 0x000fe200078e000b */
[----:B------:R-:W-:Y:S01]  /*19970*/  @!P0 LEA.HI.X R11, R41, R3, R42, 0x2, P5 ;  /* 0x00000003290b8211 */ /* 0x000fe200028f142a */
[----:B------:R-:W-:-:S04]  /*19980*/  IMAD.MOV.U32 R21, RZ, RZ, R13 ;  /* 0x000000ffff157224 */ /* 0x000fc800078e000d */
[----:B------:R1:W-:Y:S01]  /*19990*/  @!P0 ST.E.64 desc[UR36][R10.64], R54 ;  /* 0x000000360a008985 */ /* 0x0003e2000c101b24 */
[----:B------:R-:W-:Y:S01]  /*199a0*/  @!P1 LEA.HI.X R13, R39, R3, R40, 0x2, P2 ;  /* 0x00000003270d9211 */ /* 0x000fe200010f1428 */
[----:B0-----:R-:W-:Y:S01]  /*199b0*/  @!P1 IMAD.MOV.U32 R4, RZ, RZ, R60 ;  /* 0x000000ffff049224 */ /* 0x001fe200078e003c */
[----:B------:R-:W-:Y:S01]  /*199c0*/  ISETP.GE.AND P2, PT, R20, UR4, PT ;  /* 0x0000000414007c0c */ /* 0x000fe2000bf46270 */
[----:B------:R-:W-:Y:S01]  /*199d0*/  @!P1 IMAD.MOV.U32 R5, RZ, RZ, R58 ;  /* 0x000000ffff059224 */ /* 0x000fe200078e003a */
[C---:B------:R-:W-:Y:S02]  /*199e0*/  @!P4 LEA R6, P0, R37.reuse, R14, 0x2 ;  /* 0x0000000e2506c211 */ /* 0x040fe400078010ff */
[----:B------:R-:W-:Y:S02]  /*199f0*/  @!P4 MOV R58, R61 ;  /* 0x0000003d003ac202 */ /* 0x000fe40000000f00 */
[----:B------:R0:W-:Y:S01]  /*19a00*/  @!P1 ST.E.64 desc[UR36][R12.64], R4 ;  /* 0x000000040c009985 */ /* 0x0001e2000c101b24 */
[----:B------:R-:W-:-:S02]  /*19a10*/  @!P4 LEA.HI.X R7, R37, R3, R38, 0x2, P0 ;  /* 0x000000032507c211 */ /* 0x000fc400000f1426 */
[----:B------:R-:W-:Y:S02]  /*19a20*/  ISETP.GE.AND P1, PT, R33, UR4, PT ;  /* 0x0000000421007c0c */ /* 0x000fe4000bf26270 */
[-C--:B------:R-:W-:Y:S01]  /*19a30*/  @!P3 LEA R8, P5, R35, R14.reuse, 0x2 ;  /* 0x0000000e2308b211 */ /* 0x080fe200078a10ff */
[----:B------:R-:W-:Y:S01]  /*19a40*/  @!P4 ST.E.64 desc[UR36][R6.64], R58 ;  /* 0x0000003a0600c985 */ /* 0x000fe2000c101b24 */
[----:B------:R-:W-:Y:S02]  /*19a50*/  ISETP.GE.AND P0, PT, R27, UR4, PT ;  /* 0x000000041b007c0c */ /* 0x000fe4000bf06270 */
[-C--:B------:R-:W-:Y:S02]  /*19a60*/  @!P3 LEA.HI.X R9, R35, R3.reuse, R36, 0x2, P5 ;  /* 0x000000032309b211 */ /* 0x080fe400028f1424 */
[C---:B-1----:R-:W-:Y:S01]  /*19a70*/  @!P2 LEA R10, P4, R20.reuse, R14, 0x2 ;  /* 0x0000000e140aa211 */ /* 0x042fe200078810ff */
[----:B0-----:R-:W-:Y:S02]  /*19a80*/  @!P3 IMAD.MOV.U32 R4, RZ, RZ, R70 ;  /* 0x000000ffff04b224 */ /* 0x001fe400078e0046 */
[----:B------:R-:W-:Y:S01]  /*19a90*/  @!P3 IMAD.MOV.U32 R5, RZ, RZ, R68 ;  /* 0x000000ffff05b224 */ /* 0x000fe200078e0044 */
[----:B------:R-:W-:Y:S01]  /*19aa0*/  @!P2 LEA.HI.X R11, R20, R3, R21, 0x2, P4 ;  /* 0x00000003140ba211 */ /* 0x000fe200020f1415 */
[----:B------:R-:W-:-:S03]  /*19ab0*/  @!P2 IMAD.MOV.U32 R68, RZ, RZ, R71 ;  /* 0x000000ffff44a224 */ /* 0x000fc600078e0047 */
[----:B------:R0:W-:Y:S01]  /*19ac0*/  @!P3 ST.E.64 desc[UR36][R8.64], R4 ;  /* 0x000000040800b985 */ /* 0x0001e2000c101b24 */
[----:B------:R-:W-:Y:S02]  /*19ad0*/  ISETP.GE.AND P3, PT, R24, UR4, PT ;  /* 0x0000000418007c0c */ /* 0x000fe4000bf66270 */
[-C--:B------:R-:W-:Y:S01]  /*19ae0*/  @!P1 LEA R12, P5, R33, R14.reuse, 0x2 ;  /* 0x0000000e210c9211 */ /* 0x080fe200078a10ff */
[----:B------:R1:W-:Y:S01]  /*19af0*/  @!P2 ST.E.64 desc[UR36][R10.64], R68 ;  /* 0x000000440a00a985 */ /* 0x0003e2000c101b24 */
[----:B------:R-:W-:Y:S02]  /*19b00*/  ISETP.GE.AND P2, PT, R0, UR4, PT ;  /* 0x0000000400007c0c */ /* 0x000fe4000bf46270 */
[----:B------:R-:W-:Y:S02]  /*19b10*/  @!P0 LEA R20, P4, R27, R14, 0x2 ;  /* 0x0000000e1b148211 */ /* 0x000fe400078810ff */
[-C--:B------:R-:W-:Y:S02]  /*19b20*/  @!P1 LEA.HI.X R13, R33, R3.reuse, R34, 0x2, P5 ;  /* 0x00000003210d9211 */ /* 0x080fe400028f1422 */
[----:B------:R-:W-:Y:S01]  /*19b30*/  @!P0 LEA.HI.X R21, R27, R3, R28, 0x2, P4 ;  /* 0x000000031b158211 */ /* 0x000fe200020f141c */
[----:B0-----:R-:W-:Y:S01]  /*19b40*/  @!P1 IMAD.MOV.U32 R4, RZ, RZ, R74 ;  /* 0x000000ffff049224 */ /* 0x001fe200078e004a */
[----:B------:R-:W-:Y:S01]  /*19b50*/  @!P1 MOV R5, R72 ;  /* 0x0000004800059202 */ /* 0x000fe20000000f00 */
[----:B------:R-:W-:Y:S01]  /*19b60*/  @!P0 IMAD.MOV.U32 R72, RZ, RZ, R75 ;  /* 0x000000ffff488224 */ /* 0x000fe200078e004b */
[----:B------:R-:W-:-:S03]  /*19b70*/  ISETP.GE.AND P4, PT, R229, UR4, PT ;  /* 0x00000004e5007c0c */ /* 0x000fc6000bf86270 */
[----:B------:R0:W-:Y:S01]  /*19b80*/  @!P1 ST.E.64 desc[UR36][R12.64], R4 ;  /* 0x000000040c009985 */ /* 0x0001e2000c101b24 */
[-C--:B------:R-:W-:Y:S02]  /*19b90*/  @!P3 LEA R6, P1, R24, R14.reuse, 0x2 ;  /* 0x0000000e1806b211 */ /* 0x080fe400078210ff */
[----:B------:R-:W-:Y:S01]  /*19ba0*/  ISETP.GE.AND P5, PT, R228, UR4, PT ;  /* 0x00000004e4007c0c */ /* 0x000fe2000bfa6270 */
[----:B------:R2:W-:Y:S01]  /*19bb0*/  @!P0 ST.E.64 desc[UR36][R20.64], R72 ;  /* 0x0000004814008985 */ /* 0x0005e2000c101b24 */
[----:B------:R-:W-:Y:S02]  /*19bc0*/  ISETP.GE.AND P0, PT, R227, UR4, PT ;  /* 0x00000004e3007c0c */ /* 0x000fe4000bf06270 */
[----:B------:R-:W-:Y:S01]  /*19bd0*/  @!P3 LEA.HI.X R7, R24, R3, R26, 0x2, P1 ;  /* 0x000000031807b211 */ /* 0x000fe200008f141a */
[----:B------:R-:W-:Y:S01]  /*19be0*/  @!P3 IMAD.MOV.U32 R77, RZ, RZ, R76 ;  /* 0x000000ffff4db224 */ /* 0x000fe200078e004c */
[----:B------:R-:W-:Y:S01]  /*19bf0*/  @!P2 LEA R8, P1, R0, R14, 0x2 ;  /* 0x0000000e0008a211 */ /* 0x000fe200078210ff */
[----:B------:R-:W-:-:S02]  /*19c00*/  @!P3 IMAD.MOV.U32 R76, RZ, RZ, R91 ;  /* 0x000000ffff4cb224 */ /* 0x000fc400078e005b */
[----:B------:R-:W-:Y:S01]  /*19c10*/  @!P2 IMAD.MOV.U32 R91, RZ, RZ, R90 ;  /* 0x000000ffff5ba224 */ /* 0x000fe200078e005a */
[----:B------:R-:W-:Y:S02]  /*19c20*/  @!P2 LEA.HI.X R9, R0, R3, R15, 0x2, P1 ;  /* 0x000000030009a211 */ /* 0x000fe400008f140f */
[----:B------:R-:W-:Y:S01]  /*19c30*/  @!P2 MOV R90, R93 ;  /* 0x0000005d005aa202 */ /* 0x000fe20000000f00 */
[----:B------:R3:W-:Y:S01]  /*19c40*/  @!P3 ST.E.64 desc[UR36][R6.64], R76 ;  /* 0x0000004c0600b985 */ /* 0x0007e2000c101b24 */
[-C--:B-1----:R-:W-:Y:S02]  /*19c50*/  @!P4 LEA R10, P1, R229, R14.reuse, 0x2 ;  /* 0x0000000ee50ac211 */ /* 0x082fe400078210ff */
[----:B------:R-:W-:Y:S01]  /*19c60*/  SHF.R.S32.HI R24, RZ, 0x1f, R229 ;  /* 0x0000001fff187819 */ /* 0x000fe200000114e5 */
[----:B------:R3:W-:Y:S01]  /*19c70*/  @!P2 ST.E.64 desc[UR36][R8.64], R90 ;  /* 0x0000005a0800a985 */ /* 0x0007e2000c101b24 */
[----:B0-----:R-:W-:Y:S02]  /*19c80*/  @!P5 LEA R12, P2, R228, R14, 0x2 ;  /* 0x0000000ee40cd211 */ /* 0x001fe400078410ff */
[----:B------:R-:W-:-:S02]  /*19c90*/  SHF.R.S32.HI R15, RZ, 0x1f, R228 ;  /* 0x0000001fff0f7819 */ /* 0x000fc400000114e4 */
[----:B--2---:R-:W-:Y:S02]  /*19ca0*/  @!P0 LEA R20, P3, R227, R14, 0x2 ;  /* 0x0000000ee3148211 */ /* 0x004fe400078610ff */
[----:B------:R-:W-:Y:S01]  /*19cb0*/  SHF.R.S32.HI R0, RZ, 0x1f, R227 ;  /* 0x0000001fff007819 */ /* 0x000fe200000114e3 */
[----:B------:R-:W-:Y:S01]  /*19cc0*/  @!P4 IMAD.MOV.U32 R4, RZ, RZ, R96 ;  /* 0x000000ffff04c224 */ /* 0x000fe200078e0060 */
[-C--:B------:R-:W-:Y:S01]  /*19cd0*/  @!P4 LEA.HI.X R11, R229, R3.reuse, R24, 0x2, P1 ;  /* 0x00000003e50bc211 */ /* 0x080fe200008f1418 */
[----:B------:R-:W-:Y:S01]  /*19ce0*/  @!P4 IMAD.MOV.U32 R5, RZ, RZ, R94 ;  /* 0x000000ffff05c224 */ /* 0x000fe200078e005e */
[-C--:B------:R-:W-:Y:S01]  /*19cf0*/  @!P5 LEA.HI.X R13, R228, R3.reuse, R15, 0x2, P2 ;  /* 0x00000003e40dd211 */ /* 0x080fe200010f140f */
[----:B------:R-:W-:Y:S01]  /*19d00*/  @!P5 IMAD.MOV.U32 R94, RZ, RZ, R97 ;  /* 0x000000ffff5ed224 */ /* 0x000fe200078e0061 */
[----:B------:R-:W-:Y:S02]  /*19d10*/  @!P0 LEA.HI.X R21, R227, R3, R0, 0x2, P3 ;  /* 0x00000003e3158211 */ /* 0x000fe400018f1400 */
[----:B------:R3:W-:Y:S04]  /*19d20*/  @!P4 ST.E.64 desc[UR36][R10.64], R4 ;  /* 0x000000040a00c985 */ /* 0x0007e8000c101b24 */
[----:B------:R3:W-:Y:S04]  /*19d30*/  @!P5 ST.E.64 desc[UR36][R12.64], R94 ;  /* 0x0000005e0c00d985 */ /* 0x0007e8000c101b24 */
[----:B------:R3:W-:Y:S01]  /*19d40*/  @!P0 ST.E.64 desc[UR36][R20.64], R64 ;  /* 0x0000004014008985 */ /* 0x0007e2000c101b24 */
[----:B------:R-:W-:-:S13]  /*19d50*/  ISETP.GE.AND P0, PT, R226, UR4, PT ;  /* 0x00000004e2007c0c */ /* 0x000fda000bf06270 */
[----:B---3--:R-:W-:Y:S05]  /*19d60*/  @P0 BRA `(.L_x_7940) ;  /* 0x0000000c00380947 */ /* 0x008fea0003800000 */
[----:B------:R-:W-:Y:S02]  /*19d70*/  SHF.R.S32.HI R0, RZ, 0x1f, R226 ;  /* 0x0000001fff007819 */ /* 0x000fe400000114e2 */
[----:B------:R-:W-:-:S04]  /*19d80*/  LEA R14, P0, R226, R14, 0x2 ;  /* 0x0000000ee20e7211 */ /* 0x000fc800078010ff */
[----:B------:R-:W-:-:S05]  /*19d90*/  LEA.HI.X R15, R226, R3, R0, 0x2, P0 ;  /* 0x00000003e20f7211 */ /* 0x000fca00000f1400 */
[----:B------:R0:W-:Y:S01]  /*19da0*/  ST.E.64 desc[UR36][R14.64], R66 ;  /* 0x000000420e007985 */ /* 0x0001e2000c101b24 */
[----:B------:R-:W-:Y:S05]  /*19db0*/  BRA `(.L_x_7940) ;  /* 0x0000000c00247947 */ /* 0x000fea0003800000 */
.L_x_7926:
[----:B------:R-:W-:Y:S01]  /*19dc0*/  ULDC.64 UR6, c[0x0][0xc08] ;  /* 0x0003020000067ab9 */ /* 0x000fe20000000a00 */
[----:B------:R-:W-:Y:S01]  /*19dd0*/  ULDC.64 UR4, c[0x0][0xc00] ;  /* 0x0003000000047ab9 */ /* 0x000fe20000000a00 */
[----:B------:R-:W-:Y:S01]  /*19de0*/  ISETP.NE.U32.AND P1, PT, RZ, UR6, PT ;  /* 0x00000006ff007c0c */ /* 0x000fe2000bf25070 */
[----:B------:R-:W-:Y:S01]  /*19df0*/  IMAD.MOV.U32 R13, RZ, RZ, RZ ;  /* 0x000000ffff0d7224 */ /* 0x000fe200078e00ff */
[----:B------:R-:W-:Y:S01]  /*19e00*/  ISETP.NE.U32.AND P0, PT, RZ, UR4, PT ;  /* 0x00000004ff007c0c */ /* 0x000fe2000bf05070 */
[----:B------:R-:W4:Y:S01]  /*19e10*/  S2R R0, SR_TID.X ;  /* 0x0000000000007919 */ /* 0x000f220000002100 */
[----:B------:R-:W-:Y:S02]  /*19e20*/  ISETP.NE.AND.EX P1, PT, RZ, UR7, PT, P1 ;  /* 0x00000007ff007c0c */ /* 0x000fe4000bf25310 */
[----:B------:R-:W-:Y:S02]  /*19e30*/  IADD3 R2, P2, R210, UR4, RZ ;  /* 0x00000004d2027c10 */ /* 0x000fe4000ff5e0ff */
[----:B------:R-:W-:-:S02]  /*19e40*/  ISETP.NE.AND.EX P0, PT, RZ, UR5, PT, P0 ;  /* 0x00000005ff007c0c */ /* 0x000fc4000bf05300 */
[----:B------:R-:W-:Y:S01]  /*19e50*/  IADD3.X R3, R211, UR5, RZ, P2, !PT ;  /* 0x00000005d3037c10 */ /* 0x000fe200097fe4ff */
[----:B------:R-:W-:Y:S02]  /*19e60*/  ULDC UR4, c[0x0][0xa88] ;  /* 0x0002a20000047ab9 */ /* 0x000fe40000000800 */
[----:B------:R-:W-:-:S04]  /*19e70*/  IMAD.U32 R20, RZ, RZ, UR4 ;  /* 0x00000004ff147e24 */ /* 0x000fc8000f8e00ff */
[----:B------:R-:W-:-:S04]  /*19e80*/  @P1 IADD3 R210, P2, R210, UR6, RZ ;  /* 0x00000006d2d21c10 */ /* 0x000fc8000ff5e0ff */
[----:B------:R-:W-:Y:S01]  /*19e90*/  @P1 IADD3.X R211, R211, UR7, RZ, P2, !PT ;  /* 0x00000007d3d31c10 */ /* 0x000fe200097fe4ff */
[----:B------:R0:W5:Y:S04]  /*19ea0*/  @P0 LDG.E R13, desc[UR36][R2.64] ;  /* 0x00000024020d0981 */ /* 0x000168000c1e1900 */
[----:B------:R0:W5:Y:S01]  /*19eb0*/  @P1 LDG.E R20, desc[UR36][R210.64] ;  /* 0x00000024d2141981 */ /* 0x000162000c1e1900 */
[----:B-1----:R-:W-:Y:S02]  /*19ec0*/  ISETP.GT.AND P2, PT, R209, 0x1, PT ;  /* 0x00000001d100780c */ /* 0x002fe40003f44270 */
[----:B----4-:R-:W-:-:S04]  /*19ed0*/  IADD3 R24, R0, -0x80, RZ ;  /* 0xffffff8000187810 */ /* 0x010fc80007ffe0ff */
[----:B------:R-:W-:Y:S01]  /*19ee0*/  ISETP.GT.AND P3, PT, R24, 0x7f, PT ;  /* 0x0000007f1800780c */ /* 0x000fe20003f64270 */
[----:B0-----:R-:W-:-:S12]  /*19ef0*/  @P1 BRA `(.L_x_7945) ;  /* 0x0000000000101947 */ /* 0x001fd80003800000 */
[----:B------:R-:W-:Y:S05]  /*19f00*/  @!P0 BRA `(.L_x_7945) ;  /* 0x00000000000c8947 */ /* 0x000fea0003800000 */
[----:B------:R-:W4:Y:S04]  /*19f10*/  LDG.E R5, desc[UR36][R2.64] ;  /* 0x0000002402057981 */ /* 0x000f28000c1e1900 */
[----:B-----5:R-:W4:Y:S02]  /*19f20*/  LDG.E R20, desc[UR36][R2.64+0x4] ;  /* 0x0000042402147981 */ /* 0x020f24000c1e1900 */
[----:B----4-:R-:W-:-:S07]  /*19f30*/  IMAD.IADD R20, R20, 0x1, -R5 ;  /* 0x0000000114147824 */ /* 0x010fce00078e0a05 */
.L_x_7945:
[----:B------:R-:W-:Y:S01]  /*19f40*/  BSSY B1, `(.L_x_7946) ;  /* 0x0000036000017945 */ /* 0x000fe20003800000 */
[----:B------:R-:W-:Y:S02]  /*19f50*/  SEL R21, R206, RZ, !P0 ;  /* 0x000000ffce157207 */ /* 0x000fe40004000000 */
[----:B------:R-:W-:Y:S02]  /*19f60*/  SEL R213, R213, RZ, !P0 ;  /* 0x000000ffd5d57207 */ /* 0x000fe40004000000 */
[----:B-----5:R-:W-:Y:S01]  /*19f70*/  SHF.R.S32.HI R12, RZ, 0x1f, R13 ;  /* 0x0000001fff0c7819 */ /* 0x020fe2000001140d */
[----:B------:R-:W-:Y:S06]  /*19f80*/  @P3 BRA `(.L_x_7947) ;  /* 0x0000000000c43947 */ /* 0x000fec0003800000 */
[----:B------:R-:W0:Y:S01]  /*19f90*/  LDC R27, c[0x0][0xbe8] ;  /* 0x0002fa00ff1b7b82 */ /* 0x000e220000000800 */
[----:B------:R-:W-:-:S04]  /*19fa0*/  IMAD R0, R214, 0x80, R0 ;  /* 0x00000080d6007824 */ /* 0x000fc800078e0200 */
[----:B------:R-:W-:Y:S02]  /*19fb0*/  VIADD R25, R0, 0xffffff80 ;  /* 0xffffff8000197836 */ /* 0x000fe40000000000 */
[----:B0-----:R-:W-:-:S05]  /*19fc0*/  IMAD R2, R20, R27, RZ ;  /* 0x0000001b14027224 */ /* 0x001fca00078e02ff */
[----:B------:R-:W-:-:S13]  /*19fd0*/  ISETP.GE.AND P0, PT, R25, R2, PT ;  /* 0x000000021900720c */ /* 0x000fda0003f06270 */
[----:B------:R-:W-:Y:S05]  /*19fe0*/  @P0 BRA `(.L_x_7947) ;  /* 0x0000000000ac0947 */ /* 0x000fea0003800000 */
[----:B------:R-:W-:Y:S01]  /*19ff0*/  ISETP.GT.AND P3, PT, R209, 0x1, PT ;  /* 0x00000001d100780c */ /* 0x000fe20003f64270 */
[----:B---3--:R-:W0:Y:S01]  /*1a000*/  LDC.64 R32, c[0x0][0xba8] ;  /* 0x0002ea00ff207b82 */ /* 0x008e220000000a00 */
[----:B------:R-:W-:Y:S01]  /*1a010*/  MOV R0, 0x9b8 ;  /* 0x000009b800007802 */ /* 0x000fe20000000f00 */
[----:B------:R-:W-:Y:S01]  /*1a020*/  IMAD.MOV.U32 R15, RZ, RZ, R25 ;  /* 0x000000ffff0f7224 */ /* 0x000fe200078e0019 */
[----:B------:R-:W-:Y:S02]  /*1a030*/  ISETP.NE.AND P0, PT, R27, 0x1, PT ;  /* 0x000000011b00780c */ /* 0x000fe40003f05270 */
[----:B------:R-:W-:Y:S02]  /*1a040*/  SEL R14, R0, 0x978, P3 ;  /* 0x00000978000e7807 */ /* 0x000fe40001800000 */
[----:B------:R-:W-:Y:S02]  /*1a050*/  SEL R215, R215, RZ, P3 ;  /* 0x000000ffd7d77207 */ /* 0x000fe40001800000 */
        /* <DEDUP_REMOVED lines=8> */
[----:B------:R-:W-:Y:S02]  /*1a0e0*/  IMAD R7, R6, R213, R7 ;  /* 0x000000d506077224 */ /* 0x000fe400078e0207 */
[----:B--2---:R-:W-:-:S05]  /*1a0f0*/  @P0 IMAD.HI.U32 R0, R25, R0, RZ ;  /* 0x0000000019000227 */ /* 0x004fca00078e00ff */
[----:B------:R-:W1:Y:S01]  /*1a100*/  @!P3 LDC R33, c[0x0][0xb54] ;  /* 0x0002d500ff21bb82 */ /* 0x000e620000000800 */
[-C--:B---3--:R-:W-:Y:S02]  /*1a110*/  IMAD R35, R3, R191.reuse, RZ ;  /* 0x000000bf03237224 */ /* 0x088fe400078e02ff */
[----:B------:R-:W-:Y:S01]  /*1a120*/  IMAD.WIDE.U32 R10, R2, R191, RZ ;  /* 0x000000bf020a7225 */ /* 0x000fe200078e00ff */
[----:B----4-:R-:W-:-:S03]  /*1a130*/  @P0 SHF.R.U32.HI R15, RZ, R37, R0 ;  /* 0x00000025ff0f0219 */ /* 0x010fc60000011600 */
[----:B------:R-:W-:-:S04]  /*1a140*/  IMAD.WIDE.U32 R2, R6, R21, RZ ;  /* 0x0000001506027225 */ /* 0x000fc800078e00ff */
[----:B------:R-:W-:Y:S01]  /*1a150*/  IMAD.IADD R11, R35, 0x1, R11 ;  /* 0x00000001230b7824 */ /* 0x000fe200078e020b */
[----:B------:R-:W-:Y:S01]  /*1a160*/  IADD3 R10, P0, P1, R2, R10, R13 ;  /* 0x0000000a020a7210 */ /* 0x000fe2000791e00d */
[----:B------:R-:W-:Y:S02]  /*1a170*/  IMAD.MOV R0, RZ, RZ, -R15 ;  /* 0x000000ffff007224 */ /* 0x000fe400078e0a0f */
[----:B------:R-:W-:Y:S02]  /*1a180*/  IMAD.IADD R6, R3, 0x1, R7 ;  /* 0x0000000103067824 */ /* 0x000fe400078e0207 */
[----:B------:R-:W-:-:S04]  /*1a190*/  IMAD.WIDE.U32 R2, R8, R215, RZ ;  /* 0x000000d708027225 */ /* 0x000fc800078e00ff */
[----:B------:R-:W-:Y:S02]  /*1a1a0*/  IMAD R9, R9, R215, RZ ;  /* 0x000000d709097224 */ /* 0x000fe400078e02ff */
[----:B------:R-:W-:Y:S01]  /*1a1b0*/  IMAD R7, R27, R0, R25 ;  /* 0x000000001b077224 */ /* 0x000fe200078e0219 */
[----:B------:R-:W-:Y:S02]  /*1a1c0*/  IADD3.X R0, R6, R11, R12, P0, P1 ;  /* 0x0000000b06007210 */ /* 0x000fe400007e240c */
[----:B------:R-:W-:Y:S02]  /*1a1d0*/  IADD3 R2, P0, P1, R15, R10, R2 ;  /* 0x0000000a0f027210 */ /* 0x000fe4000791e002 */
[----:B------:R-:W-:Y:S02]  /*1a1e0*/  IADD3 R3, R9, R3, RZ ;  /* 0x0000000309037210 */ /* 0x000fe40007ffe0ff */
[----:B------:R-:W-:Y:S02]  /*1a1f0*/  SHF.R.S32.HI R15, RZ, 0x1f, R15 ;  /* 0x0000001fff0f7819 */ /* 0x000fe4000001140f */
[----:B------:R-:W-:-:S02]  /*1a200*/  SHF.R.S32.HI R9, RZ, 0x1f, R7 ;  /* 0x0000001fff097819 */ /* 0x000fc40000011407 */
        /* <DEDUP_REMOVED lines=9> */
.L_x_7947:
[----:B------:R-:W-:Y:S05]  /*1a2a0*/  BSYNC B1 ;  /* 0x0000000000017941 */ /* 0x000fea0003800000 */
.L_x_7946:
[----:B------:R-:W-:Y:S05]  /*1a2b0*/  @P2 BRA `(.L_x_7940) ;  /* 0x0000000400e42947 */ /* 0x000fea0003800000 */
[----:B------:R-:W1:Y:S01]  /*1a2c0*/  LDC R25, c[0x0][0xbe8] ;  /* 0x0002fa00ff197b82 */ /* 0x000e620000000800 */
[----:B------:R-:W-:Y:S01]  /*1a2d0*/  SHF.R.S32.HI R6, RZ, 0x1f, R24 ;  /* 0x0000001fff067819 */ /* 0x000fe20000011418 */
[----:B------:R-:W-:Y:S01]  /*1a2e0*/  ULDC.64 UR4, c[0x0][0xaa0] ;  /* 0x0002a80000047ab9 */ /* 0x000fe20000000a00 */
[----:B------:R-:W-:Y:S01]  /*1a2f0*/  ULDC.64 UR6, c[0x0][0xaf0] ;  /* 0x0002bc0000067ab9 */ /* 0x000fe20000000a00 */
[----:B------:R-:W-:Y:S01]  /*1a300*/  IMAD R0, R12, UR4, RZ ;  /* 0x000000040c007c24 */ /* 0x000fe2000f8e02ff */
[----:B------:R-:W-:Y:S01]  /*1a310*/  LEA.HI R6, R6, R24, RZ, 0x3 ;  /* 0x0000001806067211 */ /* 0x000fe200078f18ff */
[----:B0-----:R-:W-:-:S03]  /*1a320*/  IMAD.WIDE.U32 R2, R13, UR4, RZ ;  /* 0x000000040d027c25 */ /* 0x001fc6000f8e00ff */
[----:B------:R-:W-:Y:S01]  /*1a330*/  SHF.R.S32.HI R6, RZ, 0x3, R6 ;  /* 0x00000003ff067819 */ /* 0x000fe20000011406 */
[----:B------:R-:W-:Y:S01]  /*1a340*/  IMAD R5, R13, UR5, R0 ;  /* 0x000000050d057c24 */ /* 0x000fe2000f8e0200 */
[----:B------:R-:W-:-:S03]  /*1a350*/  ULDC.64 UR4, c[0x0][0xae8] ;  /* 0x0002ba0000047ab9 */ /* 0x000fc60000000a00 */
[----:B------:R-:W-:Y:S02]  /*1a360*/  IMAD R7, R208, 0x20, R6 ;  /* 0x00000020d0077824 */ /* 0x000fe400078e0206 */
[----:B------:R-:W-:-:S03]  /*1a370*/  IMAD.IADD R3, R3, 0x1, R5 ;  /* 0x0000000103037824 */ /* 0x000fc600078e0205 */
[----:B------:R-:W-:Y:S01]  /*1a380*/  LEA R9, R214, R7, 0x7 ;  /* 0x00000007d6097211 */ /* 0x000fe200078e38ff */
[----:B------:R-:W-:Y:S01]  /*1a390*/  IMAD.WIDE.U32 R2, R191, UR4, R2 ;  /* 0x00000004bf027c25 */ /* 0x000fe2000f8e0002 */
[----:B-1----:R-:W-:-:S03]  /*1a3a0*/  ISETP.NE.AND P0, PT, R25, 0x1, PT ;  /* 0x000000011900780c */ /* 0x002fc60003f05270 */
[----:B------:R-:W-:Y:S02]  /*1a3b0*/  IMAD.MOV.U32 R5, RZ, RZ, R9 ;  /* 0x000000ffff057224 */ /* 0x000fe400078e0009 */
[----:B------:R-:W-:Y:S01]  /*1a3c0*/  IMAD R3, R191, UR5, R3 ;  /* 0x00000005bf037c24 */ /* 0x000fe2000f8e0203 */
[----:B------:R-:W-:Y:S01]  /*1a3d0*/  ULDC.64 UR4, c[0x0][0xae0] ;  /* 0x0002b80000047ab9 */ /* 0x000fe20000000a00 */
[----:B------:R-:W-:-:S06]  /*1a3e0*/  IMAD.WIDE.U32 R2, R21, UR6, R2 ;  /* 0x0000000615027c25 */ /* 0x000fcc000f8e0002 */
[----:B------:R-:W0:Y:S08]  /*1a3f0*/  @P0 LDC R4, c[0x0][0xbec] ;  /* 0x0002fb00ff040b82 */ /* 0x000e300000000800 */
[----:B------:R-:W1:Y:S01]  /*1a400*/  @P0 LDC R11, c[0x0][0xbf0] ;  /* 0x0002fc00ff0b0b82 */ /* 0x000e620000000800 */
[----:B0-----:R-:W-:-:S04]  /*1a410*/  @P0 IMAD.HI.U32 R0, R9, R4, RZ ;  /* 0x0000000409000227 */ /* 0x001fc800078e00ff */
[----:B------:R-:W-:Y:S01]  /*1a420*/  IMAD R4, R213, UR6, RZ ;  /* 0x00000006d5047c24 */ /* 0x000fe2000f8e02ff */
[----:B-1----:R-:W-:-:S03]  /*1a430*/  @P0 SHF.R.U32.HI R5, RZ, R11, R0 ;  /* 0x0000000bff050219 */ /* 0x002fc60000011600 */
[----:B------:R-:W-:Y:S01]  /*1a440*/  IMAD R7, R21, UR7, R4 ;  /* 0x0000000715077c24 */ /* 0x000fe2000f8e0204 */
[--C-:B------:R-:W-:Y:S01]  /*1a450*/  SHF.R.S32.HI R0, RZ, 0x1f, R5.reuse ;  /* 0x0000001fff007819 */ /* 0x100fe20000011405 */
[----:B------:R-:W-:Y:S02]  /*1a460*/  IMAD.MOV R4, RZ, RZ, -R5 ;  /* 0x000000ffff047224 */ /* 0x000fe400078e0a05 */
[----:B------:R-:W-:Y:S02]  /*1a470*/  IMAD.IADD R3, R3, 0x1, R7 ;  /* 0x0000000103037824 */ /* 0x000fe400078e0207 */
[----:B------:R-:W-:Y:S02]  /*1a480*/  IMAD R0, R0, UR4, RZ ;  /* 0x0000000400007c24 */ /* 0x000fe4000f8e02ff */
[----:B------:R-:W-:Y:S02]  /*1a490*/  IMAD R7, R25, R4, R9 ;  /* 0x0000000419077224 */ /* 0x000fe400078e0209 */
[----:B------:R-:W-:-:S02]  /*1a4a0*/  IMAD R9, R5, UR5, R0 ;  /* 0x0000000505097c24 */ /* 0x000fc4000f8e0200 */
[----:B------:R-:W-:Y:S01]  /*1a4b0*/  IMAD.WIDE.U32 R2, R5, UR4, R2 ;  /* 0x0000000405027c25 */ /* 0x000fe2000f8e0002 */
        /* <DEDUP_REMOVED lines=11> */
[----:B------:R-:W-:Y:S06]  /*1a570*/  BRA.DIV UR4, `(.L_x_7948) ;  /* 0x000000c204307947 */ /* 0x000fec000b800000 */
[----:B------:R0:W1:Y:S04]  /*1a580*/  SHFL.IDX PT, R0, R3, RZ, 0x181f ;  /* 0x00181fff03007589 */ /* 0x00006800000e0000 */
[----:B------:R0:W4:Y:S02]  /*1a590*/  SHFL.IDX PT, R14, R2, RZ, 0x181f ;  /* 0x00181fff020e7589 */ /* 0x00012400000e0000 */
.L_x_8237:
[----:B------:R-:W-:Y:S01]  /*1a5a0*/  IMAD R25, R20, R25, RZ ;  /* 0x0000001914197224 */ /* 0x000fe200078e02ff */
[----:B------:R-:W-:Y:S01]  /*1a5b0*/  BSSY B1, `(.L_x_7949) ;  /* 0x000000f000017945 */ /* 0x000fe20003800000 */
[----:B------:R-:W-:-:S05]  /*1a5c0*/  IMAD R6, R214, 0x80, R6 ;  /* 0x00000080d6067824 */ /* 0x000fca00078e0206 */
[----:B------:R-:W-:-:S13]  /*1a5d0*/  ISETP.GE.AND P0, PT, R6, R25, PT ;  /* 0x000000190600720c */ /* 0x000fda0003f06270 */
[----:B------:R-:W-:Y:S05]  /*1a5e0*/  @P0 BRA `(.L_x_7950) ;  /* 0x00000000002c0947 */ /* 0x000fea0003800000 */
[----:B------:R-:W-:Y:S01]  /*1a5f0*/  ULDC UR4, c[0x0][0xac8] ;  /* 0x0002b20000047ab9 */ /* 0x000fe20000000800 */
[----:B------:R-:W-:Y:S02]  /*1a600*/  SHF.R.S32.HI R8, RZ, 0x1f, R199 ;  /* 0x0000001fff087819 */ /* 0x000fe400000114c7 */
[----:B------:R-:W-:Y:S02]  /*1a610*/  ISETP.GE.AND P2, PT, R199, UR4, PT ;  /* 0x00000004c7007c0c */ /* 0x000fe4000bf46270 */
[----:B------:R-:W-:Y:S02]  /*1a620*/  ISETP.GE.AND P3, PT, R207, UR4, PT ;  /* 0x00000004cf007c0c */ /* 0x000fe4000bf66270 */
[----:B------:R-:W-:-:S09]  /*1a630*/  SHF.R.S32.HI R7, RZ, 0x1f, R207 ;  /* 0x0000001fff077819 */ /* 0x000fd200000114cf */
[-C--:B----4-:R-:W-:Y:S02]  /*1a640*/  @!P2 LEA R4, P0, R199, R14.reuse, 0x1 ;  /* 0x0000000ec704a211 */ /* 0x090fe400078008ff */
[----:B------:R-:W-:Y:S02]  /*1a650*/  @!P3 LEA R14, P1, R207, R14, 0x1 ;  /* 0x0000000ecf0eb211 */ /* 0x000fe400078208ff */
[-C--:B-1----:R-:W-:Y:S02]  /*1a660*/  @!P2 LEA.HI.X R5, R199, R0.reuse, R8, 0x1, P0 ;  /* 0x00000000c705a211 */ /* 0x082fe400000f0c08 */
[----:B------:R-:W-:-:S03]  /*1a670*/  @!P3 LEA.HI.X R15, R207, R0, R7, 0x1, P1 ;  /* 0x00000000cf0fb211 */ /* 0x000fc600008f0c07 */
[----:B------:R1:W-:Y:S04]  /*1a680*/  @!P2 ST.E.128 desc[UR36][R4.64], RZ ;  /* 0x000000ff0400a985 */ /* 0x0003e8000c101d24 */
[----:B------:R1:W-:Y:S02]  /*1a690*/  @!P3 ST.E.128 desc[UR36][R14.64], RZ ;  /* 0x000000ff0e00b985 */ /* 0x0003e4000c101d24 */
.L_x_7950:
[----:B------:R-:W-:Y:S05]  /*1a6a0*/  BSYNC B1 ;  /* 0x0000000000017941 */ /* 0x000fea0003800000 */
.L_x_7949:
[----:B------:R-:W-:-:S03]  /*1a6b0*/  UMOV UR4, 0xffffffff ;  /* 0xffffffff00047882 */ /* 0x000fc60000000000 */
[----:B------:R-:W-:Y:S05]  /*1a6c0*/  BRA.DIV UR4, `(.L_x_7951) ;  /* 0x000000c204107947 */ /* 0x000fea000b800000 */
[----:B-1----:R1:W0:Y:S04]  /*1a6d0*/  SHFL.IDX PT, R0, R3, 0x1, 0x181f ;  /* 0x00381f0003007f89 */ /* 0x00222800000e0000 */
[----:B----4-:R1:W4:Y:S02]  /*1a6e0*/  SHFL.IDX PT, R14, R2, 0x1, 0x181f ;  /* 0x00381f00020e7f89 */ /* 0x01032400000e0000 */
.L_x_8241:
        /* <DEDUP_REMOVED lines=11> */
[-C--:B0-----:R-:W-:Y:S02]  /*1a7a0*/  @!P2 LEA.HI.X R5, R199, R0.reuse, R8, 0x1, P0 ;  /* 0x00000000c705a211 */ /* 0x081fe400000f0c08 */
[----:B------:R-:W-:-:S03]  /*1a7b0*/  @!P3 LEA.HI.X R15, R207, R0, R7, 0x1, P1 ;  /* 0x00000000cf0fb211 */ /* 0x000fc600008f0c07 */
[----:B------:R0:W-:Y:S04]  /*1a7c0*/  @!P2 ST.E.128 desc[UR36][R4.64], RZ ;  /* 0x000000ff0400a985 */ /* 0x0001e8000c101d24 */
[----:B------:R0:W-:Y:S02]  /*1a7d0*/  @!P3 ST.E.128 desc[UR36][R14.64], RZ ;  /* 0x000000ff0e00b985 */ /* 0x0001e4000c101d24 */
.L_x_7953:
[----:B------:R-:W-:Y:S05]  /*1a7e0*/  BSYNC B1 ;  /* 0x0000000000017941 */ /* 0x000fea0003800000 */
.L_x_7952:
[----:B------:R-:W-:-:S03]  /*1a7f0*/  UMOV UR4, 0xffffffff ;  /* 0xffffffff00047882 */ /* 0x000fc60000000000 */
[----:B------:R-:W-:Y:S05]  /*1a800*/  BRA.DIV UR4, `(.L_x_7954) ;  /* 0x000000c204087947 */ /* 0x000fea000b800000 */
[----:B0-----:R0:W0:Y:S04]  /*1a810*/  SHFL.IDX PT, R0, R3, 0x2, 0x181f ;  /* 0x00581f0003007f89 */ /* 0x00102800000e0000 */
[----:B----4-:R4:W0:Y:S02]  /*1a820*/  SHFL.IDX PT, R14, R2, 0x2, 0x181f ;  /* 0x00581f00020e7f89 */ /* 0x01082400000e0000 */
.L_x_8245:
        /* <DEDUP_REMOVED lines=9> */
[-C--:B0-----:R-:W-:Y:S02]  /*1a8c0*/  @!P2 LEA R4, P0, R199, R14.reuse, 0x1 ;  /* 0x0000000ec704a211 */ /* 0x081fe400078008ff */
[----:B------:R-:W-:Y:S02]  /*1a8d0*/  @!P3 LEA R14, P1, R207, R14, 0x1 ;  /* 0x0000000ecf0eb211 */ /* 0x000fe400078208ff */
[-C--:B------:R-:W-:Y:S02]  /*1a8e0*/  @!P2 LEA.HI.X R5, R199, R0.reuse, R8, 0x1, P0 ;  /* 0x00000000c705a211 */ /* 0x080fe400000f0c08 */
[----:B------:R-:W-:-:S03]  /*1a8f0*/  @!P3 LEA.HI.X R15, R207, R0, R7, 0x1, P1 ;  /* 0x00000000cf0fb211 */ /* 0x000fc600008f0c07 */
[----:B------:R0:W-:Y:S04]  /*1a900*/  @!P2 ST.E.128 desc[UR36][R4.64], RZ ;  /* 0x000000ff0400a985 */ /* 0x0001e8000c101d24 */
[----:B------:R0:W-:Y:S02]  /*1a910*/  @!P3 ST.E.128 desc[UR36][R14.64], RZ ;  /* 0x000000ff0e00b985 */ /* 0x0001e4000c101d24 */
.L_x_7956:
[----:B------:R-:W-:Y:S05]  /*1a920*/  BSYNC B1 ;  /* 0x0000000000017941 */ /* 0x000fea0003800000 */
.L_x_7955:
[----:B------:R-:W-:-:S03]  /*1a930*/  UMOV UR4, 0xffffffff ;  /* 0xffffffff00047882 */ /* 0x000fc60000000000 */
[----:B------:R-:W-:Y:S05]  /*1a940*/  BRA.DIV UR4, `(.L_x_7957) ;  /* 0x000000c204007947 */ /* 0x000fea000b800000 */
[----:B0-----:R0:W0:Y:S04]  /*1a950*/  SHFL.IDX PT, R0, R3, 0x3, 0x181f ;  /* 0x00781f0003007f89 */ /* 0x00102800000e0000 */
[----:B------:R0:W0:Y:S02]  /*1a960*/  SHFL.IDX PT, R14, R2, 0x3, 0x181f ;  /* 0x00781f00020e7f89 */ /* 0x00002400000e0000 */
.L_x_8249:
[----:B01--4-:R-:W-:-:S05]  /*1a970*/  VIADD R2, R6, 0x60 ;  /* 0x0000006006027836 */ /* 0x013fca0000000000 */
[----:B------:R-:W-:-:S13]  /*1a980*/  ISETP.GE.AND P0, PT, R2, R25, PT ;  /* 0x000000190200720c */ /* 0x000fda0003f06270 */
[----:B------:R-:W-:Y:S05]  /*1a990*/  @P0 BRA `(.L_x_7940) ;  /* 0x00000000002c0947 */ /* 0x000fea0003800000 */
[----:B------:R-:W-:Y:S01]  /*1a9a0*/  ULDC UR4, c[0x0][0xac8] ;  /* 0x0002b20000047ab9 */ /* 0x000fe20000000800 */
[----:B------:R-:W-:Y:S02]  /*1a9b0*/  SHF.R.S32.HI R5, RZ, 0x1f, R199 ;  /* 0x0000001fff057819 */ /* 0x000fe400000114c7 */
[----:B------:R-:W-:Y:S02]  /*1a9c0*/  ISETP.GE.AND P2, PT, R199, UR4, PT ;  /* 0x00000004c7007c0c */ /* 0x000fe4000bf46270 */
[----:B------:R-:W-:Y:S02]  /*1a9d0*/  ISETP.GE.AND P3, PT, R207, UR4, PT ;  /* 0x00000004cf007c0c */ /* 0x000fe4000bf66270 */
[----:B------:R-:W-:-:S09]  /*1a9e0*/  SHF.R.S32.HI R4, RZ, 0x1f, R207 ;  /* 0x0000001fff047819 */ /* 0x000fd200000114cf */
[-C--:B------:R-:W-:Y:S02]  /*1a9f0*/  @!P2 LEA R2, P0, R199, R14.reuse, 0x1 ;  /* 0x0000000ec702a211 */ /* 0x080fe400078008ff */
[----:B------:R-:W-:Y:S02]  /*1aa00*/  @!P3 LEA R14, P1, R207, R14, 0x1 ;  /* 0x0000000ecf0eb211 */ /* 0x000fe400078208ff */
[-C--:B------:R-:W-:Y:S02]  /*1aa10*/  @!P2 LEA.HI.X R3, R199, R0.reuse, R5, 0x1, P0 ;  /* 0x00000000c703a211 */ /* 0x080fe400000f0c05 */
[----:B------:R-:W-:-:S03]  /*1aa20*/  @!P3 LEA.HI.X R15, R207, R0, R4, 0x1, P1 ;  /* 0x00000000cf0fb211 */ /* 0x000fc600008f0c04 */
[----:B------:R1:W-:Y:S04]  /*1aa30*/  @!P2 ST.E.128 desc[UR36][R2.64], RZ ;  /* 0x000000ff0200a985 */ /* 0x0003e8000c101d24 */
[----:B------:R1:W-:Y:S02]  /*1aa40*/  @!P3 ST.E.128 desc[UR36][R14.64], RZ ;  /* 0x000000ff0e00b985 */ /* 0x0003e4000c101d24 */
.L_x_7940:
[----:B------:R-:W-:Y:S05]  /*1aa50*/  BSYNC B0 ;  /* 0x0000000000007941 */ /* 0x000fea0003800000 */
.L_x_7925:
[----:B------:R-:W-:Y:S02]  /*1aa60*/  ULDC UR4, c[0x0][0xc3c] ;  /* 0x00030f0000047ab9 */ /* 0x000fe40000000800 */
[----:B--2---:R-:W-:-:S13]  /*1aa70*/  ISETP.GE.AND P0, PT, R31, UR4, PT ;  /* 0x000000041f007c0c */ /* 0x004fda000bf06270 */
[----:B------:R-:W-:Y:S05]  /*1aa80*/  @!P0 BRA `(.L_x_7958) ;  /* 0xfffffe6800388947 */ /* 0x000fea000383ffff */
[----:B------:R-:W-:Y:S05]  /*1aa90*/  BRA `(.L_x_7781) ;  /* 0x0000008400787947 */ /* 0x000fea0003800000 */
.L_x_7779:
[----:B------:R-:W-:-:S08]  /*1aaa0*/  NOP ;  /* 0x0000000000007918 */ /* 0x000fd00000000000 */
[----:B--2---:R-:W0:-:S00]  /*1aab0*/  USETMAXREG.DEALLOC.CTAPOOL 0x28 ;  /* 0x00000028000079c8 */ /* 0x004e0000080e0500 */
        /* <DEDUP_REMOVED lines=13> */
[----:B0-----:R-:W-:Y:S01]  /*1ab90*/  MOV R0, RZ ;  /* 0x000000ff00007202 */ /* 0x001fe20000000f00 */
[----:B------:R-:W-:Y:S01]  /*1aba0*/  IMAD.MOV.U32 R9, RZ, RZ, RZ ;  /* 0x000000ffff097224 */ /* 0x000fe200078e00ff */
[----:B------:R-:W0:Y:S01]  /*1abb0*/  S2UR UR6, SR_CTAID.X ;  /* 0x00000000000679c3 */ /* 0x000e220000002500 */
[----:B------:R-:W-:Y:S01]  /*1abc0*/  ULDC UR5, c[0x0][0xc38] ;  /* 0x00030e0000057ab9 */ /* 0x000fe20000000800 */
[----:B--2---:R-:W-:-:S04]  /*1abd0*/  LOP3.LUT R7, R2, 0x1f, RZ, 0xc0, !PT ;  /* 0x0000001f02077812 */ /* 0x004fc800078ec0ff */
[----:B------:R-:W-:-:S04]  /*1abe0*/  ISETP.NE.AND P0, PT, R7, 0x1f, PT ;  /* 0x0000001f0700780c */ /* 0x000fc80003f05270 */
[----:B------:R-:W-:-:S13]  /*1abf0*/  ISETP.GE.OR P1, PT, R7, UR4, !P0 ;  /* 0x0000000407007c0c */ /* 0x000fda000c726670 */
[----:B------:R-:W2:Y:S08]  /*1ac00*/  @!P1 LDC.64 R4, c[0x0][0xc80] ;  /* 0x00032000ff049b82 */ /* 0x000eb00000000a00 */
[----:B------:R-:W3:Y:S01]  /*1ac10*/  @!P1 LDC.64 R2, c[0x0][0xc78] ;  /* 0x00031e00ff029b82 */ /* 0x000ee20000000a00 */
[----:B--2---:R-:W-:-:S05]  /*1ac20*/  @!P1 IMAD.WIDE.U32 R4, R7, 0x4, R4 ;  /* 0x0000000407049825 */ /* 0x004fca00078e0004 */
[----:B------:R-:W2:Y:S01]  /*1ac30*/  @!P1 LDG.E R0, desc[UR36][R4.64] ;  /* 0x0000002404009981 */ /* 0x000ea2000c1e1900 */
[----:B---3--:R-:W-:-:S05]  /*1ac40*/  @!P1 IMAD.WIDE.U32 R2, R7, 0x4, R2 ;  /* 0x0000000407029825 */ /* 0x008fca00078e0002 */
        /* <DEDUP_REMOVED lines=17> */
[----:B------:R-:W2:Y:S02]  /*1ad60*/  SHFL.UP PT, R2, R3, 0x8, RZ ;  /* 0x0500000003027989 */ /* 0x000ea400000e00ff */
[----:B--2---:R-:W-:-:S04]  /*1ad70*/  SEL R2, R2, RZ, P4 ;  /* 0x000000ff02027207 */ /* 0x004fc80002000000 */
[----:B------:R-:W-:-:S05]  /*1ad80*/  IADD3 R2, R3, R2, RZ ;  /* 0x0000000203027210 */ /* 0x000fca0007ffe0ff */
[----:B------:R-:W2:Y:S02]  /*1ad90*/  SHFL.UP PT, R4, R2, 0x10, RZ ;  /* 0x0600000002047989 */ /* 0x000ea400000e00ff */
[----:B--2---:R-:W-:-:S05]  /*1ada0*/  SEL R5, R4, RZ, P5 ;  /* 0x000000ff04057207 */ /* 0x004fca0002800000 */
[----:B------:R-:W-:-:S05]  /*1adb0*/  IMAD.IADD R5, R2, 0x1, R5 ;  /* 0x0000000102057824 */ /* 0x000fca00078e0205 */
[----:B------:R-:W2:Y:S02]  /*1adc0*/  SHFL.IDX PT, R6, R5, 0x1f, 0x1f ;  /* 0x03e01f0005067f89 */ /* 0x000ea400000e0000 */
[----:B--2---:R-:W-:-:S05]  /*1add0*/  IMAD R6, R6, UR5, RZ ;  /* 0x0000000506067c24 */ /* 0x004fca000f8e02ff */
[----:B0-----:R-:W-:Y:S01]  /*1ade0*/  ISETP.GT.AND P6, PT, R6, UR6, PT ;  /* 0x0000000606007c0c */ /* 0x001fe2000bfc4270 */
[----:B------:R-:W-:-:S12]  /*1adf0*/  IMAD.MOV.U32 R3, RZ, RZ, R6 ;  /* 0x000000ffff037224 */ /* 0x000fd800078e0006 */
[----:B------:R-:W-:Y:S05]  /*1ae00*/  @P6 BRA `(.L_x_7960) ;  /* 0x0000000000a06947 */ /* 0x000fea0003800000 */
[----:B------:R-:W-:Y:S01]  /*1ae10*/  IMAD.MOV.U32 R6, RZ, RZ, R3 ;  /* 0x000000ffff067224 */ /* 0x000fe200078e0003 */
[----:B------:R-:W-:Y:S01]  /*1ae20*/  UMOV UR4, URZ ;  /* 0x0000003f00047c82 */ /* 0x000fe20008000000 */
[----:B------:R-:W-:-:S05]  /*1ae30*/  ULDC UR5, c[0x0][0xc38] ;  /* 0x00030e0000057ab9 */ /* 0x000fca0000000800 */
.L_x_7962:
[----:B------:R-:W0:Y:S01]  /*1ae40*/  LDC R0, c[0x0][0xc3c] ;  /* 0x00030f00ff007b82 */ /* 0x000e220000000800 */
[----:B------:R-:W-:Y:S01]  /*1ae50*/  UIADD3 UR4, UR4, 0x1f, URZ ;  /* 0x0000001f04047890 */ /* 0x000fe2000fffe03f */
[----:B------:R-:W-:Y:S02]  /*1ae60*/  ULDC UR7, c[0x0][0xc3c] ;  /* 0x00030f0000077ab9 */ /* 0x000fe40000000800 */
[----:B-1----:R-:W-:-:S03]  /*1ae70*/  IMAD.U32 R19, RZ, RZ, UR7 ;  /* 0x00000007ff137e24 */ /* 0x002fc6000f8e00ff */
[----:B0-----:R-:W-:-:S13]  /*1ae80*/  ISETP.LE.AND P6, PT, R0, UR4, PT ;  /* 0x0000000400007c0c */ /* 0x001fda000bfc3270 */
[----:B------:R-:W-:Y:S05]  /*1ae90*/  @P6 BRA `(.L_x_7961) ;  /* 0x0000000400a86947 */ /* 0x000fea0003800000 */
[----:B------:R-:W-:-:S04]  /*1aea0*/  IADD3 R9, R7, UR4, RZ ;  /* 0x0000000407097c10 */ /* 0x000fc8000fffe0ff */
        /* <DEDUP_REMOVED lines=30> */
.L_x_7960:
        /* <DEDUP_REMOVED lines=12> */
[----:B0-----:R-:W-:-:S06]  /*1b150*/  IADD3 R2, R8, 0xffffffe, RZ ;  /* 0x0ffffffe08027810 */ /* 0x001fcc0007ffe0ff */
[----:B------:R-:W0:Y:S02]  /*1b160*/  F2I.FTZ.U32.TRUNC.NTZ R3, R2 ;  /* 0x0000000200037305 */ /* 0x000e24000021f000 */
[----:B0-----:R-:W-:Y:S01]  /*1b170*/  IMAD.MOV R11, RZ, RZ, -R3 ;  /* 0x000000ffff0b7224 */ /* 0x001fe200078e0a03 */
[----:B-12---:R-:W-:Y:S06]  /*1b180*/  @!P0 BRA `(.L_x_7963) ;  /* 0x0000000000088947 */ /* 0x006fec0003800000 */
[----:B------:R-:W-:-:S06]  /*1b190*/  VIADD R16, R19, 0xffffffff ;  /* 0xffffffff13107836 */ /* 0x000fcc0000000000 */
[----:B------:R0:W1:Y:S02]  /*1b1a0*/  SHFL.IDX PT, R16, R5, R16, 0x1f ;  /* 0x00001f1005107589 */ /* 0x00006400000e0000 */
.L_x_7963:
[----:B-1----:R-:W-:Y:S01]  /*1b1b0*/  IMAD R16, R16, UR5, R10 ;  /* 0x0000000510107c24 */ /* 0x002fe2000f8e020a */
[----:B------:R-:W-:Y:S01]  /*1b1c0*/  IABS R10, R0 ;  /* 0x00000000000a7213 */ /* 0x000fe20000000000 */
[----:B------:R-:W-:Y:S01]  /*1b1d0*/  IMAD R11, R11, R4, RZ ;  /* 0x000000040b0b7224 */ /* 0x000fe200078e02ff */
[----:B0-----:R-:W-:Y:S01]  /*1b1e0*/  IABS R5, R9 ;  /* 0x0000000900057213 */ /* 0x001fe20000000000 */
[----:B------:R-:W-:Y:S01]  /*1b1f0*/  IMAD.MOV.U32 R2, RZ, RZ, RZ ;  /* 0x000000ffff027224 */ /* 0x000fe200078e00ff */
[----:B------:R-:W-:Y:S01]  /*1b200*/  IADD3 R17, -R16, UR6, RZ ;  /* 0x0000000610117c10 */ /* 0x000fe2000fffe1ff */
[----:B------:R-:W-:Y:S01]  /*1b210*/  VIADD R19, R19, UR4 ;  /* 0x0000000413137c36 */ /* 0x000fe20008000000 */
[----:B------:R-:W-:Y:S01]  /*1b220*/  IADD3 R10, RZ, -R10, RZ ;  /* 0x8000000aff0a7210 */ /* 0x000fe20007ffe0ff */
[----:B------:R-:W-:Y:S01]  /*1b230*/  IMAD.HI.U32 R2, R3, R11, R2 ;  /* 0x0000000b03027227 */ /* 0x000fe200078e0002 */
[----:B------:R-:W-:Y:S01]  /*1b240*/  IABS R8, R17 ;  /* 0x0000001100087213 */ /* 0x000fe20000000000 */
[----:B------:R-:W0:Y:S04]  /*1b250*/  I2F.RP R6, R5 ;  /* 0x0000000500067306 */ /* 0x000e280000209400 */
[----:B------:R-:W-:-:S02]  /*1b260*/  IMAD.MOV.U32 R3, RZ, RZ, R8 ;  /* 0x000000ffff037224 */ /* 0x000fc400078e0008 */
[----:B------:R-:W-:Y:S02]  /*1b270*/  IMAD.MOV.U32 R8, RZ, RZ, R10 ;  /* 0x000000ffff087224 */ /* 0x000fe400078e000a */
[----:B------:R-:W-:-:S04]  /*1b280*/  IMAD.HI.U32 R2, R2, R3, RZ ;  /* 0x0000000302027227 */ /* 0x000fc800078e00ff */
[----:B------:R-:W-:Y:S01]  /*1b290*/  IMAD R3, R2, R8, R3 ;  /* 0x0000000802037224 */ /* 0x000fe200078e0203 */
[----:B0-----:R-:W0:Y:S04]  /*1b2a0*/  MUFU.RCP R6, R6 ;  /* 0x0000000600067308 */ /* 0x001e280000001000 */
[----:B------:R-:W-:-:S13]  /*1b2b0*/  ISETP.GT.U32.AND P1, PT, R4, R3, PT ;  /* 0x000000030400720c */ /* 0x000fda0003f24070 */
[----:B------:R-:W-:Y:S01]  /*1b2c0*/  @!P1 IMAD.IADD R3, R3, 0x1, -R4 ;  /* 0x0000000103039824 */ /* 0x000fe200078e0a04 */
[----:B------:R-:W-:Y:S01]  /*1b2d0*/  @!P1 IADD3 R2, R2, 0x1, RZ ;  /* 0x0000000102029810 */ /* 0x000fe20007ffe0ff */
[----:B0-----:R-:W-:Y:S01]  /*1b2e0*/  VIADD R8, R6, 0xffffffe ;  /* 0x0ffffffe06087836 */ /* 0x001fe20000000000 */
[----:B------:R-:W-:Y:S02]  /*1b2f0*/  ISETP.NE.AND P1, PT, R0, RZ, PT ;  /* 0x000000ff0000720c */ /* 0x000fe40003f25270 */
[----:B------:R-:W-:Y:S02]  /*1b300*/  ISETP.GE.U32.AND P0, PT, R3, R4, PT ;  /* 0x000000040300720c */ /* 0x000fe40003f06070 */
[----:B------:R-:W-:Y:S01]  /*1b310*/  LOP3.LUT R4, R17, R0, RZ, 0x3c, !PT ;  /* 0x0000000011047212 */ /* 0x000fe200078e3cff */
[----:B------:R0:W1:Y:S03]  /*1b320*/  F2I.FTZ.U32.TRUNC.NTZ R3, R8 ;  /* 0x0000000800037305 */ /* 0x000066000021f000 */
[----:B------:R-:W-:-:S02]  /*1b330*/  ISETP.GE.AND P2, PT, R4, RZ, PT ;  /* 0x000000ff0400720c */ /* 0x000fc40003f46270 */
[----:B0-----:R-:W-:-:S05]  /*1b340*/  IABS R8, R9 ;  /* 0x0000000900087213 */ /* 0x001fca0000000000 */
[----:B------:R-:W-:Y:S01]  /*1b350*/  @P0 VIADD R2, R2, 0x1 ;  /* 0x0000000102020836 */ /* 0x000fe20000000000 */
[----:B------:R-:W-:-:S03]  /*1b360*/  IADD3 R8, RZ, -R8, RZ ;  /* 0x80000008ff087210 */ /* 0x000fc60007ffe0ff */
[----:B------:R-:W-:Y:S02]  /*1b370*/  IMAD.MOV.U32 R6, RZ, RZ, R2 ;  /* 0x000000ffff067224 */ /* 0x000fe400078e0002 */
[----:B-1----:R-:W-:Y:S02]  /*1b380*/  IMAD.MOV R2, RZ, RZ, -R3 ;  /* 0x000000ffff027224 */ /* 0x002fe400078e0a03 */
[----:B------:R-:W-:Y:S01]  /*1b390*/  @!P2 IMAD.MOV R6, RZ, RZ, -R6 ;  /* 0x000000ffff06a224 */ /* 0x000fe200078e0a06 */
[----:B------:R-:W-:Y:S01]  /*1b3a0*/  @!P1 LOP3.LUT R6, RZ, R0, RZ, 0x33, !PT ;  /* 0x00000000ff069212 */ /* 0x000fe200078e33ff */
[----:B------:R-:W-:Y:S02]  /*1b3b0*/  IMAD R11, R2, R5, RZ ;  /* 0x00000005020b7224 */ /* 0x000fe400078e02ff */
[----:B------:R-:W-:Y:S01]  /*1b3c0*/  IMAD.MOV.U32 R2, RZ, RZ, RZ ;  /* 0x000000ffff027224 */ /* 0x000fe200078e00ff */
[-C--:B------:R-:W-:Y:S01]  /*1b3d0*/  IABS R4, R6.reuse ;  /* 0x0000000600047213 */ /* 0x080fe20000000000 */
[----:B------:R-:W-:-:S02]  /*1b3e0*/  IMAD R0, R0, R6, RZ ;  /* 0x0000000600007224 */ /* 0x000fc400078e02ff */
        /* <DEDUP_REMOVED lines=21> */
.L_x_7961:
[----:B------:R-:W-:Y:S01]  /*1b540*/  IMAD.MOV.U32 R17, RZ, RZ, RZ ;  /* 0x000000ffff117224 */ /* 0x000fe200078e00ff */
[----:B------:R-:W-:Y:S01]  /*1b550*/  MOV R18, RZ ;  /* 0x000000ff00127202 */ /* 0x000fe20000000f00 */
[----:B------:R-:W-:-:S07]  /*1b560*/  IMAD.U32 R16, RZ, RZ, UR6 ;  /* 0x00000006ff107e24 */ /* 0x000fce000f8e00ff */
.L_x_7964:
[----:B------:R-:W-:-:S13]  /*1b570*/  ISETP.NE.AND P0, PT, R7, RZ, PT ;  /* 0x000000ff0700720c */ /* 0x000fda0003f05270 */
[----:B------:R-:W0:Y:S01]  /*1b580*/  @!P0 S2R R3, SR_CgaCtaId ;  /* 0x0000000000038919 */ /* 0x000e220000008800 */
[----:B------:R-:W-:-:S04]  /*1b590*/  @!P0 MOV R0, 0x400 ;  /* 0x0000040000008802 */ /* 0x000fc80000000f00 */
[----:B0-----:R-:W-:-:S05]  /*1b5a0*/  @!P0 LEA R0, R3, R0, 0x18 ;  /* 0x0000000003008211 */ /* 0x001fca00078ec0ff */
[----:B------:R2:W-:Y:S01]  /*1b5b0*/  @!P0 STS.128 [R0+0x228d0], R16 ;  /* 0x0228d01000008388 */ /* 0x0005e20000000c00 */
[----:B------:R-:W-:Y:S06]  /*1b5c0*/  BAR.ARV 0x5, 0x180 ;  /* 0x0146000000007b1d */ /* 0x000fec0000002000 */
.L_x_7959:
[----:B0-2---:R-:W-:Y:S01]  /*1b5d0*/  IMAD.MOV.U32 R0, RZ, RZ, 0x1 ;  /* 0x00000001ff007424 */ /* 0x005fe200078e00ff */
[----:B------:R-:W-:Y:S01]  /*1b5e0*/  ULDC UR4, c[0x0][0xc3c] ;  /* 0x00030f0000047ab9 */ /* 0x000fe20000000800 */
[----:B------:R-:W-:Y:S01]  /*1b5f0*/  IMAD.MOV.U32 R34, RZ, RZ, RZ ;  /* 0x000000ffff227224 */ /* 0x000fe200078e00ff */
[----:B-1----:R-:W-:Y:S02]  /*1b600*/  ISETP.GE.AND P0, PT, R19, UR4, PT ;  /* 0x0000000413007c0c */ /* 0x002fe4000bf06270 */
[----:B------:R0:W-:Y:S04]  /*1b610*/  STL [R1+0x4], R0 ;  /* 0x0000040001007387 */ /* 0x0001e80000100800 */
[----:B------:R0:W-:Y:S07]  /*1b620*/  STL [R1+0x4c], RZ ;  /* 0x00004cff01007387 */ /* 0x0001ee0000100800 */
[----:B------:R-:W-:Y:S05]  /*1b630*/  @P0 BRA `(.L_x_7965) ;  /* 0x00000074008c0947 */ /* 0x000fea0003800000 */
[----:B------:R-:W2:Y:S01]  /*1b640*/  LDL R12, [R1+0x20] ;  /* 0x00002000010c7983 */ /* 0x000ea20000100800 */
[----:B------:R-:W1:Y:S01]  /*1b650*/  S2R R14, SR_TID.X ;  /* 0x00000000000e7919 */ /* 0x000e620000002100 */
[----:B------:R-:W3:Y:S01]  /*1b660*/  S2UR UR4, SR_CgaCtaId ;  /* 0x00000000000479c3 */ /* 0x000ee20000008800 */
[----:B------:R-:W-:Y:S02]  /*1b670*/  MOV R22, 0x400 ;  /* 0x0000040000167802 */ /* 0x000fe40000000f00 */
[C---:B-1----:R-:W-:Y:S01]  /*1b680*/  LOP3.LUT R13, R14.reuse, 0x7f, RZ, 0xc0, !PT ;  /* 0x0000007f0e0d7812 */ /* 0x042fe200078ec0ff */
[C---:B------:R-:W-:Y:S02]  /*1b690*/  IMAD.SHL.U32 R27, R14.reuse, 0x80, RZ ;  /* 0x000000800e1b7824 */ /* 0x040fe400078e00ff */
[C---:B0-----:R-:W-:Y:S01]  /*1b6a0*/  IMAD.SHL.U32 R0, R14.reuse, 0x10, RZ ;  /* 0x000000100e007824 */ /* 0x041fe200078e00ff */
[----:B------:R-:W-:Y:S01]  /*1b6b0*/  SHF.L.U32 R6, R13, 0x4, RZ ;  /* 0x000000040d067819 */ /* 0x000fe200000006ff */
[C---:B------:R-:W-:Y:S01]  /*1b6c0*/  IMAD.SHL.U32 R4, R14.reuse, 0x20, RZ ;  /* 0x000000200e047824 */ /* 0x040fe200078e00ff */
[----:B------:R-:W-:Y:S01]  /*1b6d0*/  SHF.R.U32.HI R3, RZ, 0x1, R14 ;  /* 0x00000001ff037819 */ /* 0x000fe2000001160e */
[----:B------:R-:W-:Y:S01]  /*1b6e0*/  IMAD.SHL.U32 R9, R14, 0x2, RZ ;  /* 0x000000020e097824 */ /* 0x000fe200078e00ff */
[----:B------:R-:W-:-:S02]  /*1b6f0*/  LOP3.LUT R2, R27, 0x380, RZ, 0xc0, !PT ;  /* 0x000003801b027812 */ /* 0x000fc400078ec0ff */
[----:B------:R-:W-:Y:S02]  /*1b700*/  LOP3.LUT R8, R0, 0x3f0, RZ, 0xc0, !PT ;  /* 0x000003f000087812 */ /* 0x000fe400078ec0ff */
[----:B------:R-:W-:Y:S02]  /*1b710*/  LOP3.LUT R5, R4, 0x80, RZ, 0xc0, !PT ;  /* 0x0000008004057812 */ /* 0x000fe400078ec0ff */
[----:B------:R-:W-:Y:S01]  /*1b720*/  LOP3.LUT R7, R6, 0x600, RZ, 0xc0, !PT ;  /* 0x0000060006077812 */ /* 0x000fe200078ec0ff */
[----:B------:R-:W-:Y:S01]  /*1b730*/  IMAD.SHL.U32 R10, R14, 0x4, RZ ;  /* 0x000000040e0a7824 */ /* 0x000fe200078e00ff */
[----:B------:R-:W-:Y:S02]  /*1b740*/  LOP3.LUT R3, R2, 0x30, R3, 0xf8, !PT ;  /* 0x0000003002037812 */ /* 0x000fe400078ef803 */
[----:B------:R-:W-:Y:S02]  /*1b750*/  LOP3.LUT P0, RZ, R14, 0x4, RZ, 0xc0, !PT ;  /* 0x000000040eff7812 */ /* 0x000fe4000780c0ff */
        /* <DEDUP_REMOVED lines=8> */
[----:B------:R-:W-:Y:S01]  /*1b7e0*/  STL [R1+0x24], R11 ;  /* 0x0000240b01007387 */ /* 0x000fe20000100800 */
[----:B------:R-:W-:Y:S01]  /*1b7f0*/  LOP3.LUT R24, R24, R5, RZ, 0xfc, !PT ;  /* 0x0000000518187212 */ /* 0x000fe200078efcff */
[----:B---3--:R-:W-:Y:S01]  /*1b800*/  IMAD.U32 R4, RZ, RZ, UR4 ;  /* 0x00000004ff047e24 */ /* 0x008fe2000f8e00ff */
[----:B------:R-:W-:Y:S02]  /*1b810*/  SHF.R.U32.HI R2, RZ, 0x3, R13 ;  /* 0x00000003ff027819 */ /* 0x000fe4000001160d */
[----:B------:R-:W-:Y:S02]  /*1b820*/  LOP3.LUT R35, R0, 0x70, RZ, 0xc0, !PT ;  /* 0x0000007000237812 */ /* 0x000fe400078ec0ff */
[----:B------:R-:W-:Y:S01]  /*1b830*/  LOP3.LUT R2, R2, 0x70, R0, 0xf8, !PT ;  /* 0x0000007002027812 */ /* 0x000fe200078ef800 */
[----:B------:R-:W-:Y:S01]  /*1b840*/  IMAD.MOV.U32 R0, RZ, RZ, 0x1 ;  /* 0x00000001ff007424 */ /* 0x000fe200078e00ff */
[----:B------:R-:W-:Y:S01]  /*1b850*/  LEA R22, R4, R22, 0x18 ;  /* 0x0000001604167211 */ /* 0x000fe200078ec0ff */
[----:B------:R-:W-:Y:S01]  /*1b860*/  BSSY B7, `(.L_x_7965) ;  /* 0x0000740000077945 */ /* 0x000fe20003800000 */
[----:B------:R-:W-:-:S02]  /*1b870*/  IMAD.MOV.U32 R37, RZ, RZ, RZ ;  /* 0x000000ffff257224 */ /* 0x000fc400078e00ff */
[----:B------:R-:W-:Y:S01]  /*1b880*/  IMAD.MOV.U32 R34, RZ, RZ, RZ ;  /* 0x000000ffff227224 */ /* 0x000fe200078e00ff */
[----:B------:R-:W-:Y:S01]  /*1b890*/  ULDC.64 UR38, c[0x0][0x198] ;  /* 0x0000660000267ab9 */ /* 0x000fe20000000a00 */
[----:B------:R-:W-:Y:S01]  /*1b8a0*/  ULDC UR40, c[0x0][0xc] ;  /* 0x0000030000287ab9 */ /* 0x000fe20000000800 */
[C---:B--2---:R-:W-:Y:S02]  /*1b8b0*/  LOP3.LUT R3, R12.reuse, 0x2, RZ, 0xfc, !PT ;  /* 0x000000020c037812 */ /* 0x044fe400078efcff */
[----:B------:R-:W-:-:S03]  /*1b8c0*/  LOP3.LUT R5, R12, 0x1, RZ, 0xfc, !PT ;  /* 0x000000010c057812 */ /* 0x000fc600078efcff */
[----:B------:R0:W-:Y:S04]  /*1b8d0*/  STL [R1+0x58], R3 ;  /* 0x0000580301007387 */ /* 0x0001e80000100800 */
[----:B------:R-:W-:Y:S01]  /*1b8e0*/  STL [R1+0x3c], R5 ;  /* 0x00003c0501007387 */ /* 0x000fe20000100800 */
[C---:B0-----:R-:W-:Y:S01]  /*1b8f0*/  IADD3 R3, R27.reuse, 0x40, RZ ;  /* 0x000000401b037810 */ /* 0x041fe20007ffe0ff */
[----:B------:R-:W-:Y:S02]  /*1b900*/  @P0 VIADD R3, R27, 0xffffffc0 ;  /* 0xffffffc01b030836 */ /* 0x000fe40000000000 */
[----:B------:R-:W-:Y:S04]  /*1b910*/  STL [R1+0x18], R4 ;  /* 0x0000180401007387 */ /* 0x000fe80000100800 */
[----:B------:R0:W-:Y:S04]  /*1b920*/  STL [R1+0x1c], R3 ;  /* 0x00001c0301007387 */ /* 0x0001e80000100800 */
[----:B------:R-:W-:Y:S01]  /*1b930*/  STL [R1+0x8], R0 ;  /* 0x0000080001007387 */ /* 0x000fe20000100800 */
[----:B0-----:R-:W-:-:S02]  /*1b940*/  LOP3.LUT R3, R2, 0x80, RZ, 0xfc, !PT ;  /* 0x0000008002037812 */ /* 0x001fc400078efcff */
[----:B------:R-:W-:Y:S01]  /*1b950*/  IADD3 R2, R22, R11, RZ ;  /* 0x0000000b16027210 */ /* 0x000fe20007ffe0ff */
[----:B------:R-:W-:Y:S01]  /*1b960*/  STL [R1+0x4c], RZ ;  /* 0x00004cff01007387 */ /* 0x000fe20000100800 */
[----:B------:R-:W-:-:S03]  /*1b970*/  LOP3.LUT R3, R24, 0x2800, RZ, 0xfc, !PT ;  /* 0x0000280018037812 */ /* 0x000fc600078efcff */
[----:B------:R0:W-:Y:S04]  /*1b980*/  STL [R1+0x4], R0 ;  /* 0x0000040001007387 */ /* 0x0001e80000100800 */
[----:B------:R1:W-:Y:S01]  /*1b990*/  STL [R1+0x38], R2 ;  /* 0x0000380201007387 */ /* 0x0003e20000100800 */
[C---:B0-----:R-:W-:Y:S02]  /*1b9a0*/  LOP3.LUT R0, R24.reuse, 0x1800, RZ, 0xfc, !PT ;  /* 0x0000180018007812 */ /* 0x041fe400078efcff */
[C---:B------:R-:W-:Y:S02]  /*1b9b0*/  LOP3.LUT R0, R24.reuse, 0x4800, RZ, 0xfc, !PT ;  /* 0x0000480018007812 */ /* 0x040fe400078efcff */
[----:B-1----:R-:W-:-:S07]  /*1b9c0*/  LOP3.LUT R2, R24, 0x3800, RZ, 0xfc, !PT ;  /* 0x0000380018027812 */ /* 0x002fce00078efcff */
.L_x_8075:
[----:B0-2---:R-:W0:Y:S02]  /*1b9d0*/  LDC.64 R2, c[0x0][0xc88] ;  /* 0x00032200ff027b82 */ /* 0x005e240000000a00 */
[----:B0-----:R-:W-:-:S05]  /*1b9e0*/  IMAD.WIDE R2, R19, 0x4, R2 ;  /* 0x0000000413027825 */ /* 0x001fca00078e0202 */
[----:B-----5:R-:W2:Y:S01]  /*1b9f0*/  LDG.E R26, desc[UR36][R2.64] ;  /* 0x00000024021a7981 */ /* 0x020ea2000c1e1900 */
        /* <DEDUP_REMOVED lines=10> */
[----:B--23--:R-:W-:-:S05]  /*1baa0*/  SHF.R.S32.HI R0, RZ, 0x1f, R26 ;  /* 0x0000001fff007819 */ /* 0x00cfca000001141a */
[C---:B------:R-:W-:Y:S01]  /*1bab0*/  @P0 LEA R2, P1, R26.reuse, UR4, 0x2 ;  /* 0x000000041a020c11 */ /* 0x040fe2000f8210ff */
[C---:B------:R-:W-:Y:S01]  /*1bac0*/  IMAD.SHL.U32 R28, R26.reuse, 0x4, RZ ;  /* 0x000000041a1c7824 */ /* 0x040fe200078e00ff */
[C-C-:B------:R-:W-:Y:S01]  /*1bad0*/  SHF.L.U64.HI R29, R26.reuse, 0x2, R0.reuse ;  /* 0x000000021a1d7819 */ /* 0x140fe20000010200 */
[----:B------:R0:W-:Y:S01]  /*1bae0*/  STL [R1+0x40], R0 ;  /* 0x0000400001007387 */ /* 0x0001e20000100800 */
[----:B------:R-:W-:Y:S01]  /*1baf0*/  @P0 LEA.HI.X R3, R26, UR5, R0, 0x2, P1 ;  /* 0x000000051a030c11 */ /* 0x000fe200088f1400 */
[----:B------:R-:W-:Y:S01]  /*1bb00*/  ULDC.64 UR4, c[0x0][0xa00] ;  /* 0x0002800000047ab9 */ /* 0x000fe20000000a00 */
[----:B------:R-:W-:-:S03]  /*1bb10*/  ISETP.NE.U32.AND P1, PT, RZ, UR8, PT ;  /* 0x00000008ff007c0c */ /* 0x000fc6000bf25070 */
[----:B-1----:R1:W2:Y:S01]  /*1bb20*/  @P0 LDG.E R9, desc[UR36][R2.64] ;  /* 0x0000002402090981 */ /* 0x0022a2000c1e1900 */
[----:B------:R-:W-:Y:S02]  /*1bb30*/  ISETP.NE.AND.EX P1, PT, RZ, UR9, PT, P1 ;  /* 0x00000009ff007c0c */ /* 0x000fe4000bf25310 */
[----:B------:R-:W-:Y:S01]  /*1bb40*/  ISETP.NE.U32.AND P0, PT, RZ, UR4, PT ;  /* 0x00000004ff007c0c */ /* 0x000fe2000bf05070 */
[----:B0-----:R-:W-:Y:S01]  /*1bb50*/  IMAD.MOV.U32 R0, RZ, RZ, RZ ;  /* 0x000000ffff007224 */ /* 0x001fe200078e00ff */
[C---:B------:R-:W-:Y:S02]  /*1bb60*/  IADD3 R4, P4, R28.reuse, UR6, RZ ;  /* 0x000000061c047c10 */ /* 0x040fe4000ff9e0ff */
[----:B------:R-:W-:Y:S02]  /*1bb70*/  ISETP.NE.AND.EX P0, PT, RZ, UR5, PT, P0 ;  /* 0x00000005ff007c0c */ /* 0x000fe4000bf05300 */
[----:B------:R-:W-:Y:S02]  /*1bb80*/  IADD3.X R5, R29, UR7, RZ, P4, !PT ;  /* 0x000000071d057c10 */ /* 0x000fe4000a7fe4ff */
[----:B-1----:R-:W-:Y:S01]  /*1bb90*/  IADD3 R2, P3, R28, UR4, RZ ;  /* 0x000000041c027c10 */ /* 0x002fe2000ff7e0ff */
[----:B------:R-:W-:-:S02]  /*1bba0*/  ULDC UR4, c[0x0][0x288] ;  /* 0x0000a20000047ab9 */ /* 0x000fc40000000800 */
[----:B------:R-:W5:Y:S01]  /*1bbb0*/  @P2 LDG.E R0, desc[UR36][R4.64] ;  /* 0x0000002404002981 */ /* 0x000f62000c1e1900 */
[C---:B------:R-:W-:Y:S02]  /*1bbc0*/  IADD3.X R3, R29.reuse, UR5, RZ, P3, !PT ;  /* 0x000000051d037c10 */ /* 0x040fe40009ffe4ff */
[----:B------:R-:W-:Y:S02]  /*1bbd0*/  @P1 IADD3 R6, P3, R28, UR8, RZ ;  /* 0x000000081c061c10 */ /* 0x000fe4000ff7e0ff */
[----:B------:R-:W-:Y:S01]  /*1bbe0*/  MOV R8, UR4 ;  /* 0x0000000400087c02 */ /* 0x000fe20008000f00 */
[----:B------:R-:W5:Y:S01]  /*1bbf0*/  @P0 LDG.E R32, desc[UR36][R2.64] ;  /* 0x0000002402200981 */ /* 0x000f62000c1e1900 */
[----:B------:R-:W-:Y:S01]  /*1bc00*/  @P1 IADD3.X R7, R29, UR9, RZ, P3, !PT ;  /* 0x000000091d071c10 */ /* 0x000fe20009ffe4ff */
[----:B------:R-:W-:-:S04]  /*1bc10*/  ULDC.64 UR4, c[0x0][0x418] ;  /* 0x0001060000047ab9 */ /* 0x000fc80000000a00 */
        /* <DEDUP_REMOVED lines=18> */
.L_x_7966:
[----:B------:R-:W-:Y:S01]  /*1bd40*/  IMAD.MOV.U32 R11, RZ, RZ, R26 ;  /* 0x000000ffff0b7224 */ /* 0x000fe200078e001a */
[----:B------:R-:W-:Y:S01]  /*1bd50*/  ULDC.64 UR4, c[0x0][0xa20] ;  /* 0x0002880000047ab9 */ /* 0x000fe20000000a00 */
[C---:B------:R-:W-:Y:S02]  /*1bd60*/  LOP3.LUT R7, R18.reuse, 0xff000000, RZ, 0xc0, !PT ;  /* 0xff00000012077812 */ /* 0x040fe400078ec0ff */
[----:B------:R-:W-:Y:S01]  /*1bd70*/  ISETP.NE.U32.AND P0, PT, RZ, UR4, PT ;  /* 0x00000004ff007c0c */ /* 0x000fe2000bf05070 */
[----:B------:R1:W-:Y:S01]  /*1bd80*/  STL [R1], R11 ;  /* 0x0000000b01007387 */ /* 0x0003e20000100800 */
[----:B------:R-:W-:Y:S02]  /*1bd90*/  SHF.R.U32.HI R7, RZ, 0x8, R7 ;  /* 0x00000008ff077819 */ /* 0x000fe40000011607 */
[----:B------:R-:W-:Y:S02]  /*1bda0*/  ISETP.NE.AND.EX P0, PT, RZ, UR5, PT, P0 ;  /* 0x00000005ff007c0c */ /* 0x000fe4000bf05300 */
[----:B0-----:R-:W-:-:S02]  /*1bdb0*/  LOP3.LUT R2, R18, 0xff0000, RZ, 0xc0, !PT ;  /* 0x00ff000012027812 */ /* 0x001fc400078ec0ff */
[----:B------:R-:W-:Y:S02]  /*1bdc0*/  LOP3.LUT R18, R18, 0xffff, RZ, 0xc0, !PT ;  /* 0x0000ffff12127812 */ /* 0x000fe400078ec0ff */
[----:B------:R-:W-:-:S07]  /*1bdd0*/  LEA.HI R7, R2, R7, RZ, 0x10 ;  /* 0x0000000702077211 */ /* 0x000fce00078f80ff */
[----:B-1----:R-:W-:Y:S05]  /*1bde0*/  @!P0 BRA `(.L_x_7967) ;  /* 0x0000000000108947 */ /* 0x002fea0003800000 */
[----:B------:R-:W-:-:S04]  /*1bdf0*/  IADD3 R2, P0, R28, UR4, RZ ;  /* 0x000000041c027c10 */ /* 0x000fc8000ff1e0ff */
[----:B------:R-:W-:-:S05]  /*1be00*/  IADD3.X R3, R29, UR5, RZ, P0, !PT ;  /* 0x000000051d037c10 */ /* 0x000fca00087fe4ff */
[----:B------:R0:W5:Y:S01]  /*1be10*/  LDG.E R8, desc[UR36][R2.64] ;  /* 0x0000002402087981 */ /* 0x000162000c1e1900 */
[----:B------:R-:W-:Y:S05]  /*1be20*/  BRA `(.L_x_7968) ;  /* 0x0000000000247947 */ /* 0x000fea0003800000 */
.L_x_7967:
        /* <DEDUP_REMOVED lines=9> */
.L_x_7968:
[----:B0-----:R-:W2:Y:S04]  /*1bec0*/  @P2 LDG.E R2, desc[UR36][R4.64] ;  /* 0x0000002404022981 */ /* 0x001ea8000c1e1900 */
[----:B------:R0:W2:Y:S01]  /*1bed0*/  @P2 LDG.E R4, desc[UR36][R4.64+0x4] ;  /* 0x0000042404042981 */ /* 0x0000a2000c1e1900 */
[----:B------:R-:W-:Y:S01]  /*1bee0*/  BSSY B0, `(.L_x_7969) ;  /* 0x000002b000007945 */ /* 0x000fe20003800000 */
[----:B------:R-:W-:Y:S02]  /*1bef0*/  LOP3.LUT R21, R7, 0xff, RZ, 0xc0, !PT ;  /* 0x000000ff07157812 */ /* 0x000fe400078ec0ff */
[----:B------:R-:W-:Y:S01]  /*1bf00*/  MOV R3, RZ ;  /* 0x000000ff00037202 */ /* 0x000fe20000000f00 */
[----:B0----5:R-:W-:Y:S02]  /*1bf10*/  IMAD.IADD R5, R8, 0x1, -R9 ;  /* 0x0000000108057824 */ /* 0x021fe400078e0a09 */
[----:B--2---:R-:W-:Y:S01]  /*1bf20*/  @P2 IMAD.IADD R6, R4, 0x1, -R2 ;  /* 0x0000000104062824 */ /* 0x004fe200078e0a02 */
[----:B------:R-:W-:-:S03]  /*1bf30*/  SHF.R.U32.HI R4, RZ, 0x10, R7 ;  /* 0x00000010ff047819 */ /* 0x000fc60000011607 */
        /* <DEDUP_REMOVED lines=24> */
[----:B------:R-:W-:-:S05]  /*1c0c0*/  IMAD.MOV R2, RZ, RZ, -R2 ;  /* 0x000000ffff027224 */ /* 0x000fca00078e0a02 */
[----:B------:R-:W-:Y:S01]  /*1c0d0*/  MOV R9, R2 ;  /* 0x0000000200097202 */ /* 0x000fe20000000f00 */
        /* <DEDUP_REMOVED lines=11> */
.L_x_7970:
[----:B------:R-:W-:Y:S05]  /*1c190*/  BSYNC B0 ;  /* 0x0000000000007941 */ /* 0x000fea0003800000 */
.L_x_7969:
        /* <DEDUP_REMOVED lines=12> */
[----:B------:R-:W-:Y:S01]  /*1c260*/  @P0 SHF.R.U32.HI R6, RZ, 0x1f, R2 ;  /* 0x0000001fff060819 */ /* 0x000fe20000011602 */
[----:B------:R-:W-:-:S03]  /*1c270*/  IMAD.MOV.U32 R5, RZ, RZ, R3 ;  /* 0x000000ffff057224 */ /* 0x000fc600078e0003 */
        /* <DEDUP_REMOVED lines=11> */
.L_x_8252:
[----:B-1----:R-:W-:Y:S02]  /*1c330*/  ISETP.NE.AND P0, PT, R14, RZ, PT ;  /* 0x000000ff0e00720c */ /* 0x002fe40003f05270 */
[----:B------:R-:W-:-:S11]  /*1c340*/  PLOP3.LUT P6, PT, PT, PT, PT, 0x8, 0x0 ;  /* 0x000000000000781c */ /* 0x000fd60003fce170 */
[----:B------:R-:W-:Y:S05]  /*1c350*/  @P0 BRA `(.L_x_7974) ;  /* 0x00000000000c0947 */ /* 0x000fea0003800000 */
[----:B------:R-:W-:-:S03]  /*1c360*/  UMOV UR4, 0xffffffff ;  /* 0xffffffff00047882 */ /* 0x000fc60000000000 */
[----:B------:R-:W-:Y:S05]  /*1c370*/  BRA.DIV UR4, `(.L_x_7975) ;  /* 0x000000a604f07947 */ /* 0x000fea000b800000 */
[----:B------:R-:W-:-:S13]  /*1c380*/  ELECT P6, URZ, PT ;  /* 0x00000000003f782f */ /* 0x000fda00038c0000 */
.L_x_7974:
        /* <DEDUP_REMOVED lines=9> */
.L_x_8255:
[----:B------:R-:W-:Y:S05]  /*1c420*/  BSYNC B1 ;  /* 0x0000000000017941 */ /* 0x000fea0003800000 */
.L_x_7976:
[----:B------:R-:W-:Y:S04]  /*1c430*/  BSSY B1, `(.L_x_7978) ;  /* 0x000004e000017945 */ /* 0x000fe80003800000 */
[----:B------:R-:W-:Y:S05]  /*1c440*/  @!P6 BRA `(.L_x_7979) ;  /* 0x000000040030e947 */ /* 0x000fea0003800000 */
[----:B------:R-:W2:Y:S01]  /*1c450*/  LDL R8, [R1+0x8] ;  /* 0x0000080001087983 */ /* 0x000ea20000100800 */
[----:B0-----:R-:W-:Y:S01]  /*1c460*/  LEA R6, R37, R22, 0x3 ;  /* 0x0000001625067211 */ /* 0x001fe200078e18ff */
[----:B------:R-:W0:Y:S01]  /*1c470*/  S2R R7, SR_TID.X ;  /* 0x0000000000077919 */ /* 0x000e220000002100 */
[----:B------:R-:W-:Y:S01]  /*1c480*/  BSSY B2, `(.L_x_7980) ;  /* 0x0000006000027945 */ /* 0x000fe20003800000 */
[----:B0-----:R-:W-:-:S04]  /*1c490*/  LOP3.LUT R7, R7, 0x7f, RZ, 0xc0, !PT ;  /* 0x0000007f07077812 */ /* 0x001fc800078ec0ff */
[----:B------:R-:W-:Y:S02]  /*1c4a0*/  ISETP.NE.AND P2, PT, R7, RZ, PT ;  /* 0x000000ff0700720c */ /* 0x000fe40003f45270 */
[----:B--2---:R-:W-:-:S04]  /*1c4b0*/  SHF.L.U32 R10, R8, 0x1f, RZ ;  /* 0x0000001f080a7819 */ /* 0x004fc800000006ff */
[----:B------:R-:W0:Y:S02]  /*1c4c0*/  SYNCS.PHASECHK.TRANS64.TRYWAIT P0, [R6+URZ+0x228a0], R10 ;  /* 0x0228a00a060075a7 */ /* 0x000e24000800017f */
[----:B0-----:R-:W-:Y:S05]  /*1c4d0*/  @!P0 BRA `(.L_x_7981) ;  /* 0x000000a400cc8947 */ /* 0x001fea0003800000 */
.L_x_8256:
[----:B------:R-:W-:Y:S05]  /*1c4e0*/  BSYNC B2 ;  /* 0x0000000000027941 */ /* 0x000fea0003800000 */
.L_x_7980:
        /* <DEDUP_REMOVED lines=9> */
.L_x_7983:
[----:B------:R-:W-:Y:S05]  /*1c580*/  BSYNC B2 ;  /* 0x0000000000027941 */ /* 0x000fea0003800000 */
.L_x_7982:
        /* <DEDUP_REMOVED lines=8> */
[----:B------:R-:W-:Y:S01]  /*1c610*/  VIADD R7, R7, 0xffffff60 ;  /* 0xffffff6007077836 */ /* 0x000fe20000000000 */
[----:B------:R-:W-:Y:S01]  /*1c620*/  UIADD3.X UR5, URZ, UR39, URZ, UP0, !UPT ;  /* 0x000000273f057290 */ /* 0x000fe200087fe43f */
[----:B------:R-:W-:Y:S01]  /*1c630*/  UMOV UR6, 0x0 ;  /* 0x0000000000067882 */ /* 0x000fe20000000000 */
[----:B------:R-:W-:-:S10]  /*1c640*/  UMOV UR7, 0x12f00000 ;  /* 0x12f0000000077882 */ /* 0x000fd40000000000 */
.L_x_7984:
        /* <DEDUP_REMOVED lines=13> */
.L_x_8257:
[----:B------:R-:W-:Y:S05]  /*1c720*/  BSYNC B2 ;  /* 0x0000000000027941 */ /* 0x000fea0003800000 */
.L_x_7985:
[----:B------:R-:W-:Y:S01]  /*1c730*/  BSSY B2, `(.L_x_7987) ;  /* 0x000000b000027945 */ /* 0x000fe20003800000 */
[----:B------:R-:W-:Y:S02]  /*1c740*/  IMAD.MOV.U32 R8, RZ, RZ, 0x0 ;  /* 0x00000000ff087424 */ /* 0x000fe400078e00ff */
[----:B------:R-:W-:Y:S01]  /*1c750*/  IMAD.MOV.U32 R9, RZ, RZ, 0x12f00000 ;  /* 0x12f00000ff097424 */ /* 0x000fe200078e00ff */
[----:B------:R-:W-:Y:S06]  /*1c760*/  @P2 BRA `(.L_x_7988) ;  /* 0x00000000001c2947 */ /* 0x000fec0003800000 */
[----:B------:R-:W2:Y:S01]  /*1c770*/  S2R R13, SR_TID.X ;  /* 0x00000000000d7919 */ /* 0x000ea20000002100 */
[----:B01----:R-:W-:-:S04]  /*1c780*/  IMAD.MOV.U32 R10, RZ, RZ, 0x5000 ;  /* 0x00005000ff0a7424 */ /* 0x003fc800078e00ff */
[----:B------:R3:W-:Y:S01]  /*1c790*/  SYNCS.ARRIVE.TRANS64 RZ, [R6+URZ+0x228b0], R10 ;  /* 0x0228b00a06ff79a7 */ /* 0x0007e2000800003f */
[----:B--2---:R-:W-:-:S04]  /*1c7a0*/  LOP3.LUT R13, R13, 0x1f, RZ, 0xc0, !PT ;  /* 0x0000001f0d0d7812 */ /* 0x004fc800078ec0ff */
[----:B------:R-:W-:-:S13]  /*1c7b0*/  ISETP.NE.AND P0, PT, R13, RZ, PT ;  /* 0x000000ff0d00720c */ /* 0x000fda0003f05270 */
[----:B---3--:R-:W-:Y:S05]  /*1c7c0*/  @!P0 BRA `(.L_x_7988) ;  /* 0x0000000000048947 */ /* 0x008fea0003800000 */
[----:B------:R-:W-:Y:S01]  /*1c7d0*/  BPT.TRAP 0x1 ;  /* 0x000000040000795c */ /* 0x000fe20000300000 */
.L_x_7988:
[----:B------:R-:W-:Y:S05]  /*1c7e0*/  BSYNC B2 ;  /* 0x0000000000027941 */ /* 0x000fea0003800000 */
.L_x_7987:
        /* <DEDUP_REMOVED lines=8> */
.L_x_7989:
        /* <DEDUP_REMOVED lines=10> */
.L_x_7979:
[----:B------:R-:W-:Y:S05]  /*1c910*/  BSYNC B1 ;  /* 0x0000000000017941 */ /* 0x000fea0003800000 */
.L_x_7978:
[----:B------:R-:W2:Y:S01]  /*1c920*/  LDL.LU R8, [R1+0x8] ;  /* 0x0000080001087983 */ /* 0x000ea20000300800 */
[----:B------:R-:W-:Y:S01]  /*1c930*/  VIADD R37, R37, 0x1 ;  /* 0x0000000125257836 */ /* 0x000fe20000000000 */
[----:B------:R-:W-:Y:S01]  /*1c940*/  PLOP3.LUT P0, PT, PT, PT, PT, 0x8, 0x0 ;  /* 0x000000000000781c */ /* 0x000fe20003f0e170 */
[----:B------:R-:W-:-:S03]  /*1c950*/  VIADD R5, R5, 0xfffffffe ;  /* 0xfffffffe05057836 */ /* 0x000fc60000000000 */
[----:B------:R-:W-:Y:S02]  /*1c960*/  ISETP.NE.AND P2, PT, R37, 0x2, PT ;  /* 0x000000022500780c */ /* 0x000fe40003f45270 */
[----:B------:R-:W-:Y:S02]  /*1c970*/  ISETP.GE.AND P3, PT, R5, R3, PT ;  /* 0x000000030500720c */ /* 0x000fe40003f66270 */
[----:B0-----:R-:W-:Y:S02]  /*1c980*/  SEL R6, RZ, 0x1, P2 ;  /* 0x00000001ff067807 */ /* 0x001fe40001000000 */
[----:B------:R-:W-:Y:S02]  /*1c990*/  SEL R37, R37, RZ, P2 ;  /* 0x000000ff25257207 */ /* 0x000fe40001000000 */
[----:B--2---:R-:W-:-:S05]  /*1c9a0*/  LOP3.LUT R8, R8, R6, RZ, 0x3c, !PT ;  /* 0x0000000608087212 */ /* 0x004fca00078e3cff */
[----:B------:R0:W-:Y:S02]  /*1c9b0*/  STL [R1+0x8], R8 ;  /* 0x0000080801007387 */ /* 0x0001e40000100800 */
[----:B------:R-:W-:Y:S05]  /*1c9c0*/  @!P3 BRA `(.L_x_7972) ;  /* 0x000000040064b947 */ /* 0x000fea0003800000 */
.L_x_8002:
[----:B------:R-:W-:Y:S05]  /*1c9d0*/  YIELD ;  /* 0x0000000000007946 */ /* 0x000fea0003800000 */
[----:B------:R-:W-:Y:S04]  /*1c9e0*/  BSSY B1, `(.L_x_7990) ;  /* 0x000004d000017945 */ /* 0x000fe80003800000 */
[----:B-1----:R-:W-:Y:S05]  /*1c9f0*/  @!P6 BRA `(.L_x_7991) ;  /* 0x00000004002ce947 */ /* 0x002fea0003800000 */
[----:B------:R-:W2:Y:S01]  /*1ca00*/  LDL R7, [R1+0x8] ;  /* 0x0000080001077983 */ /* 0x000ea20000100800 */
[----:B------:R-:W0:Y:S02]  /*1ca10*/  S2R R6, SR_TID.X ;  /* 0x0000000000067919 */ /* 0x000e240000002100 */
[----:B0-----:R-:W-:Y:S01]  /*1ca20*/  LOP3.LUT R8, R6, 0x7f, RZ, 0xc0, !PT ;  /* 0x0000007f06087812 */ /* 0x001fe200078ec0ff */
[----:B------:R-:W-:Y:S01]  /*1ca30*/  IMAD R6, R37, 0x8, R22 ;  /* 0x0000000825067824 */ /* 0x000fe200078e0216 */
[----:B------:R-:W-:Y:S02]  /*1ca40*/  BSSY B2, `(.L_x_7992) ;  /* 0x0000005000027945 */ /* 0x000fe40003800000 */
[----:B------:R-:W-:Y:S02]  /*1ca50*/  ISETP.NE.AND P3, PT, R8, RZ, PT ;  /* 0x000000ff0800720c */ /* 0x000fe40003f65270 */
[----:B--2---:R-:W-:-:S04]  /*1ca60*/  SHF.L.U32 R7, R7, 0x1f, RZ ;  /* 0x0000001f07077819 */ /* 0x004fc800000006ff */
[----:B------:R-:W0:Y:S02]  /*1ca70*/  SYNCS.PHASECHK.TRANS64.TRYWAIT P2, [R6+URZ+0x228a0], R7 ;  /* 0x0228a007060075a7 */ /* 0x000e24000804017f */
[----:B0-----:R-:W-:Y:S05]  /*1ca80*/  @!P2 BRA `(.L_x_7993) ;  /* 0x000000a00088a947 */ /* 0x001fea0003800000 */
.L_x_8258:
[----:B------:R-:W-:Y:S05]  /*1ca90*/  BSYNC B2 ;  /* 0x0000000000027941 */ /* 0x000fea0003800000 */
.L_x_7992:
        /* <DEDUP_REMOVED lines=9> */
.L_x_7995:
[----:B------:R-:W-:Y:S05]  /*1cb30*/  BSYNC B2 ;  /* 0x0000000000027941 */ /* 0x000fea0003800000 */
.L_x_7994:
[----:B------:R-:W-:Y:S01]  /*1cb40*/  MOV R12, RZ ;  /* 0x000000ff000c7202 */ /* 0x000fe20000000f00 */
[----:B------:R-:W-:Y:S01]  /*1cb50*/  IMAD R8, R37, 0x5000, R22 ;  /* 0x0000500025087824 */ /* 0x000fe200078e0216 */
[----:B------:R-:W-:Y:S01]  /*1cb60*/  UIADD3 UR4, UP0, UR38, 0x570, URZ ;  /* 0x0000057026047890 */ /* 0x000fe2000ff1e03f */
        /* <DEDUP_REMOVED lines=8> */
.L_x_7996:
        /* <DEDUP_REMOVED lines=13> */
.L_x_8259:
[----:B------:R-:W-:Y:S05]  /*1ccc0*/  BSYNC B2 ;  /* 0x0000000000027941 */ /* 0x000fea0003800000 */
.L_x_7997:
[----:B------:R-:W-:Y:S01]  /*1ccd0*/  BSSY B2, `(.L_x_7999) ;  /* 0x000000b000027945 */ /* 0x000fe20003800000 */
[----:B------:R-:W-:Y:S02]  /*1cce0*/  IMAD.MOV.U32 R10, RZ, RZ, 0x0 ;  /* 0x00000000ff0a7424 */ /* 0x000fe400078e00ff */
[----:B------:R-:W-:Y:S01]  /*1ccf0*/  IMAD.MOV.U32 R11, RZ, RZ, 0x12f00000 ;  /* 0x12f00000ff0b7424 */ /* 0x000fe200078e00ff */
[----:B------:R-:W-:Y:S06]  /*1cd00*/  @P3 BRA `(.L_x_8000) ;  /* 0x00000000001c3947 */ /* 0x000fec0003800000 */
[----:B------:R-:W2:Y:S01]  /*1cd10*/  S2R R13, SR_TID.X ;  /* 0x00000000000d7919 */ /* 0x000ea20000002100 */
[----:B01----:R-:W-:-:S04]  /*1cd20*/  MOV R7, 0x5000 ;  /* 0x0000500000077802 */ /* 0x003fc80000000f00 */
[----:B------:R3:W-:Y:S01]  /*1cd30*/  SYNCS.ARRIVE.TRANS64 RZ, [R6+URZ+0x228b0], R7 ;  /* 0x0228b00706ff79a7 */ /* 0x0007e2000800003f */
[----:B--2---:R-:W-:-:S04]  /*1cd40*/  LOP3.LUT R13, R13, 0x1f, RZ, 0xc0, !PT ;  /* 0x0000001f0d0d7812 */ /* 0x004fc800078ec0ff */
[----:B------:R-:W-:-:S13]  /*1cd50*/  ISETP.NE.AND P2, PT, R13, RZ, PT ;  /* 0x000000ff0d00720c */ /* 0x000fda0003f45270 */
[----:B---3--:R-:W-:Y:S05]  /*1cd60*/  @!P2 BRA `(.L_x_8000) ;  /* 0x000000000004a947 */ /* 0x008fea0003800000 */
[----:B------:R-:W-:Y:S01]  /*1cd70*/  BPT.TRAP 0x1 ;  /* 0x000000040000795c */ /* 0x000fe20000300000 */
.L_x_8000:
[----:B------:R-:W-:Y:S05]  /*1cd80*/  BSYNC B2 ;  /* 0x0000000000027941 */ /* 0x000fea0003800000 */
.L_x_7999:
[----:B------:R-:W-:Y:S01]  /*1cd90*/  R2UR UR10, R12 ;  /* 0x000000000c0a72ca */ /* 0x000fe200000e0000 */
[----:B------:R-:W-:Y:S01]  /*1cda0*/  UIADD3 UR4, UP0, UR38, 0x670, URZ ;  /* 0x0000067026047890 */ /* 0x000fe2000ff1e03f */
[----:B------:R-:W-:Y:S01]  /*1cdb0*/  R2UR UR6, R10 ;  /* 0x000000000a0672ca */ /* 0x000fe200000e0000 */
[----:B------:R-:W-:Y:S01]  /*1cdc0*/  VIADD R8, R8, 0xa400 ;  /* 0x0000a40008087836 */ /* 0x000fe20000000000 */
[----:B------:R-:W-:Y:S01]  /*1cdd0*/  R2UR UR7, R11 ;  /* 0x000000000b0772ca */ /* 0x000fe200000e0000 */
[----:B01----:R-:W-:Y:S01]  /*1cde0*/  VIADD R6, R6, 0x228b0 ;  /* 0x000228b006067836 */ /* 0x003fe20000000000 */
[----:B------:R-:W-:Y:S01]  /*1cdf0*/  PLOP3.LUT P2, PT, PT, PT, PT, 0x80, 0x0 ;  /* 0x000000000000781c */ /* 0x000fe20003f4f070 */
[----:B------:R-:W-:-:S12]  /*1ce00*/  UIADD3.X UR5, URZ, UR39, URZ, UP0, !UPT ;  /* 0x000000273f057290 */ /* 0x000fd800087fe43f */
.L_x_8001:
        /* <DEDUP_REMOVED lines=10> */
.L_x_7991:
[----:B------:R-:W-:Y:S05]  /*1ceb0*/  BSYNC B1 ;  /* 0x0000000000017941 */ /* 0x000fea0003800000 */
.L_x_7990:
[----:B------:R-:W2:Y:S01]  /*1cec0*/  LDL.LU R7, [R1+0x8] ;  /* 0x0000080001077983 */ /* 0x000ea20000300800 */
[----:B------:R-:W-:Y:S01]  /*1ced0*/  VIADD R37, R37, 0x1 ;  /* 0x0000000125257836 */ /* 0x000fe20000000000 */
[C---:B------:R-:W-:Y:S01]  /*1cee0*/  ISETP.GT.AND P3, PT, R5.reuse, R3, PT ;  /* 0x000000030500720c */ /* 0x040fe20003f64270 */
[----:B------:R-:W-:-:S03]  /*1cef0*/  VIADD R5, R5, 0xffffffff ;  /* 0xffffffff05057836 */ /* 0x000fc60000000000 */
[----:B------:R-:W-:-:S04]  /*1cf00*/  ISETP.NE.AND P2, PT, R37, 0x2, PT ;  /* 0x000000022500780c */ /* 0x000fc80003f45270 */
[----:B------:R-:W-:Y:S02]  /*1cf10*/  SEL R6, RZ, 0x1, P2 ;  /* 0x00000001ff067807 */ /* 0x000fe40001000000 */
[----:B------:R-:W-:Y:S02]  /*1cf20*/  SEL R37, R37, RZ, P2 ;  /* 0x000000ff25257207 */ /* 0x000fe40001000000 */
[----:B--2---:R-:W-:-:S05]  /*1cf30*/  LOP3.LUT R7, R7, R6, RZ, 0x3c, !PT ;  /* 0x0000000607077212 */ /* 0x004fca00078e3cff */
[----:B------:R1:W-:Y:S01]  /*1cf40*/  STL [R1+0x8], R7 ;  /* 0x0000080701007387 */ /* 0x0003e20000100800 */
[----:B------:R-:W-:Y:S05]  /*1cf50*/  @P3 BRA `(.L_x_8002) ;  /* 0xfffffff8009c3947 */ /* 0x000fea000383ffff */
.L_x_7972:
[----:B------:R-:W-:Y:S05]  /*1cf60*/  BSYNC B0 ;  /* 0x0000000000007941 */ /* 0x000fea0003800000 */
.L_x_7971:
[----:B------:R-:W-:Y:S05]  /*1cf70*/  @!P0 WARPSYNC.ALL ;  /* 0x0000000000008948 */ /* 0x000fea0003800000 */
[----:B------:R-:W-:Y:S01]  /*1cf80*/  @!P0 BAR.SYNC.DEFER_BLOCKING 0xc, 0x180 ;  /* 0x0306000000008b1d */ /* 0x000fe20000010000 */
[----:B------:R-:W-:-:S05]  /*1cf90*/  MOV R31, RZ ;  /* 0x000000ff001f7202 */ /* 0x000fca0000000f00 */
[----:B------:R-:W-:Y:S04]  /*1cfa0*/  BSSY B0, `(.L_x_8003) ;  /* 0x000001e000007945 */ /* 0x000fe80003800000 */
[----:B------:R-:W-:Y:S05]  /*1cfb0*/  @!P1 BRA `(.L_x_8004) ;  /* 0x0000000000709947 */ /* 0x000fea0003800000 */
[----:B------:R-:W-:-:S13]  /*1cfc0*/  ISETP.NE.AND P0, PT, R4, RZ, PT ;  /* 0x000000ff0400720c */ /* 0x000fda0003f05270 */
[----:B------:R-:W2:Y:S02]  /*1cfd0*/  @!P0 LDC R4, c[0x0][0x9f0] ;  /* 0x00027c00ff048b82 */ /* 0x000ea40000000800 */
[-C--:B--2---:R-:W-:Y:S02]  /*1cfe0*/  IABS R0, R4.reuse ;  /* 0x0000000400007213 */ /* 0x084fe40000000000 */
[----:B------:R-:W-:Y:S02]  /*1cff0*/  IABS R6, R4 ;  /* 0x0000000400067213 */ /* 0x000fe40000000000 */
[----:B------:R-:W2:Y:S03]  /*1d000*/  I2F.RP R2, R0 ;  /* 0x0000000000027306 */ /* 0x000ea60000209400 */
[----:B------:R-:W-:-:S05]  /*1d010*/  IMAD.MOV R6, RZ, RZ, -R6 ;  /* 0x000000ffff067224 */ /* 0x000fca00078e0a06 */
[----:B--2---:R-:W2:Y:S02]  /*1d020*/  MUFU.RCP R2, R2 ;  /* 0x0000000200027308 */ /* 0x004ea40000001000 */
[----:B--2---:R-:W-:-:S06]  /*1d030*/  VIADD R2, R2, 0xffffffe ;  /* 0x0ffffffe02027836 */ /* 0x004fcc0000000000 */
        /* <DEDUP_REMOVED lines=20> */
.L_x_8004:
[----:B------:R-:W-:Y:S05]  /*1d180*/  BSYNC B0 ;  /* 0x0000000000007941 */ /* 0x000fea0003800000 */
.L_x_8003:
        /* <DEDUP_REMOVED lines=18> */
[----:B-1----:R-:W1:Y:S01]  /*1d2b0*/  POPC R7, R4 ;  /* 0x0000000400077309 */ /* 0x002e620000000000 */
[----:B--2---:R-:W1:Y:S02]  /*1d2c0*/  SHFL.IDX PT, R0, R3, R0, 0x1f ;  /* 0x00001f0003007589 */ /* 0x004e6400000e0000 */
[----:B-1----:R-:W-:Y:S01]  /*1d2d0*/  IADD3 R16, R0, UR40, R7 ;  /* 0x0000002800107c10 */ /* 0x002fe2000fffe007 */
[----:B------:R-:W-:Y:S06]  /*1d2e0*/  BRA `(.L_x_8006) ;  /* 0x0000004c00487947 */ /* 0x000fec0003800000 */
.L_x_8005:
        /* <DEDUP_REMOVED lines=19> */
[----:B--2---:R-:W-:Y:S05]  /*1d420*/  CALL.ABS.NOINC R2 ;  /* 0x0000000002007343 */ /* 0x004fea0003c00000 */
.L_x_8008:
[----:B------:R-:W-:Y:S05]  /*1d430*/  BSYNC B6 ;  /* 0x0000000000067941 */ /* 0x000fea0003800000 */
.L_x_8007:
[----:B------:R-:W-:Y:S01]  /*1d440*/  IADD3 R0, R22, 0xa400, RZ ;  /* 0x0000a40016007810 */ /* 0x000fe20007ffe0ff */
[----:B------:R-:W-:Y:S01]  /*1d450*/  BSSY B6, `(.L_x_8009) ;  /* 0x0000015000067945 */ /* 0x000fe20003800000 */
[----:B------:R-:W-:Y:S02]  /*1d460*/  LOP3.LUT R25, R25, 0xfffffffe, RZ, 0xc0, !PT ;  /* 0xfffffffe19197812 */ /* 0x000fe400078ec0ff */
        /* <DEDUP_REMOVED lines=19> */
.L_x_8010:
[----:B------:R-:W-:Y:S05]  /*1d5a0*/  BSYNC B6 ;  /* 0x0000000000067941 */ /* 0x000fea0003800000 */
.L_x_8009:
        /* <DEDUP_REMOVED lines=20> */
.L_x_8012:
[----:B------:R-:W-:Y:S05]  /*1d6f0*/  BSYNC B6 ;  /* 0x0000000000067941 */ /* 0x000fea0003800000 */
.L_x_8011:
        /* <DEDUP_REMOVED lines=9> */
[----:B------:R-:W2:Y:S01]  /*1d790*/  LDC.64 R2, c[0x4][R2] ;  /* 0x0100000002027b82 */ /* 0x000ea20000000a00 */
[----:B------:R-:W-:Y:S01]  /*1d7a0*/  IMAD.U32 R6, RZ, RZ, UR6 ;  /* 0x00000006ff067e24 */ /* 0x000fe2000f8e00ff */
[----:B------:R-:W-:Y:S01]  /*1d7b0*/  MOV R11, UR9 ;  /* 0x00000009000b7c02 */ /* 0x000fe20008000f00 */
[----:B-1----:R-:W-:Y:S02]  /*1d7c0*/  IMAD.U32 R7, RZ, RZ, UR7 ;  /* 0x00000007ff077e24 */ /* 0x002fe4000f8e00ff */
[----:B------:R-:W-:-:S02]  /*1d7d0*/  IMAD.U32 R10, RZ, RZ, UR8 ;  /* 0x00000008ff0a7e24 */ /* 0x000fc4000f8e00ff */
[----:B0-----:R-:W-:Y:S02]  /*1d7e0*/  IMAD.MOV.U32 R8, RZ, RZ, 0x70 ;  /* 0x00000070ff087424 */ /* 0x001fe400078e00ff */
[----:B------:R-:W-:Y:S02]  /*1d7f0*/  IMAD.MOV.U32 R12, RZ, RZ, 0x1 ;  /* 0x00000001ff0c7424 */ /* 0x000fe400078e00ff */
[----:B------:R-:W-:-:S07]  /*1d800*/  IMAD.MOV.U32 R13, RZ, RZ, RZ ;  /* 0x000000ffff0d7224 */ /* 0x000fce00078e00ff */
[----:B------:R-:W-:-:S07]  /*1d810*/  LEPC R20, `(.L_x_8014) ;  /* 0x000000001014794e */ /* 0x000fce0000000000 */
[----:B--2---:R-:W-:Y:S05]  /*1d820*/  CALL.ABS.NOINC R2 ;  /* 0x0000000002007343 */ /* 0x004fea0003c00000 */
.L_x_8014:
[----:B------:R-:W-:Y:S05]  /*1d830*/  BSYNC B6 ;  /* 0x0000000000067941 */ /* 0x000fea0003800000 */
.L_x_8013:
[----:B------:R2:W3:Y:S01]  /*1d840*/  LDL R21, [R1] ;  /* 0x0000000001157983 */ /* 0x0004e20000100800 */
[----:B------:R-:W-:Y:S01]  /*1d850*/  ULDC.64 UR4, c[0x0][0x9f8] ;  /* 0x00027e0000047ab9 */ /* 0x000fe20000000a00 */
[----:B------:R-:W4:Y:S01]  /*1d860*/  LDC R12, c[0x0][0x430] ;  /* 0x00010c00ff0c7b82 */ /* 0x000f220000000800 */
[----:B------:R-:W-:Y:S01]  /*1d870*/  ISETP.NE.U32.AND P0, PT, RZ, UR4, PT ;  /* 0x00000004ff007c0c */ /* 0x000fe2000bf05070 */
[----:B------:R-:W0:Y:S03]  /*1d880*/  LDL R33, [R1+0xc] ;  /* 0x00000c0001217983 */ /* 0x000e260000100800 */
[----:B------:R-:W-:-:S13]  /*1d890*/  ISETP.NE.AND.EX P0, PT, RZ, UR5, PT, P0 ;  /* 0x00000005ff007c0c */ /* 0x000fda000bf05300 */
[----:B------:R-:W-:-:S04]  /*1d8a0*/  @P0 IADD3 R28, P1, R28, UR4, RZ ;  /* 0x000000041c1c0c10 */ /* 0x000fc8000ff3e0ff */
[----:B------:R-:W-:-:S05]  /*1d8b0*/  @P0 IADD3.X R29, R29, UR5, RZ, P1, !PT ;  /* 0x000000051d1d0c10 */ /* 0x000fca0008ffe4ff */
[----:B---3--:R-:W3:Y:S01]  /*1d8c0*/  @P0 LDG.E R21, desc[UR36][R28.64] ;  /* 0x000000241c150981 */ /* 0x008ee2000c1e1900 */
[----:B------:R-:W1:Y:S01]  /*1d8d0*/  S2R R2, SR_TID.X ;  /* 0x0000000000027919 */ /* 0x000e620000002100 */
[----:B------:R-:W2:Y:S01]  /*1d8e0*/  S2R R0, SR_TID.X ;  /* 0x0000000000007919 */ /* 0x000ea20000002100 */
[----:B-1----:R-:W-:-:S04]  /*1d8f0*/  LOP3.LUT R2, R2, 0x7f, RZ, 0xc0, !PT ;  /* 0x0000007f02027812 */ /* 0x002fc800078ec0ff */
[----:B------:R-:W-:Y:S02]  /*1d900*/  SHF.R.U32.HI R20, RZ, 0x3, R2 ;  /* 0x00000003ff147819 */ /* 0x000fe40000011602 */
[----:B--2---:R-:W-:-:S04]  /*1d910*/  SHF.L.U32 R0, R0, 0x4, RZ ;  /* 0x0000000400007819 */ /* 0x004fc800000006ff */
[----:B------:R-:W-:Y:S02]  /*1d920*/  LOP3.LUT R0, R20, 0x70, R0, 0xf8, !PT ;  /* 0x0000007014007812 */ /* 0x000fe400078ef800 */
[----:B------:R-:W1:Y:S01]  /*1d930*/  S2R R20, SR_TID.X ;  /* 0x0000000000147919 */ /* 0x000e620000002100 */
[----:B------:R-:W-:-:S04]  /*1d940*/  IMAD.MOV.U32 R5, RZ, RZ, 0xa0 ;  /* 0x000000a0ff057424 */ /* 0x000fc800078e00ff */
[----:B------:R-:W-:-:S04]  /*1d950*/  IMAD R5, R31, R5, -0xa0 ;  /* 0xffffff601f057424 */ /* 0x000fc800078e0205 */
[----:B------:R-:W-:-:S05]  /*1d960*/  IMAD.IADD R0, R0, 0x1, R5 ;  /* 0x0000000100007824 */ /* 0x000fca00078e0205 */
[C---:B------:R-:W-:Y:S01]  /*1d970*/  ISETP.GE.AND P1, PT, R0.reuse, R30, PT ;  /* 0x0000001e0000720c */ /* 0x040fe20003f26270 */
[----:B0-----:R-:W-:Y:S01]  /*1d980*/  IMAD.IADD R8, R0, 0x1, R33 ;  /* 0x0000000100087824 */ /* 0x001fe200078e0221 */
[C---:B-1----:R-:W-:Y:S01]  /*1d990*/  LOP3.LUT R4, R20.reuse, 0x7f, RZ, 0xc0, !PT ;  /* 0x0000007f14047812 */ /* 0x042fe200078ec0ff */
[----:B------:R-:W-:-:S03]  /*1d9a0*/  IMAD.SHL.U32 R20, R20, 0x10, RZ ;  /* 0x0000001014147824 */ /* 0x000fc600078e00ff */
[----:B------:R-:W-:-:S04]  /*1d9b0*/  SHF.R.U32.HI R6, RZ, 0x3, R4 ;  /* 0x00000003ff067819 */ /* 0x000fc80000011604 */
[----:B------:R-:W-:Y:S01]  /*1d9c0*/  LOP3.LUT R20, R6, 0x70, R20, 0xf8, !PT ;  /* 0x0000007006147812 */ /* 0x000fe200078ef814 */
[----:B------:R-:W-:-:S03]  /*1d9d0*/  IMAD.MOV.U32 R4, RZ, RZ, R8 ;  /* 0x000000ffff047224 */ /* 0x000fc600078e0008 */
[----:B------:R-:W-:-:S04]  /*1d9e0*/  LOP3.LUT R20, R20, 0x80, RZ, 0xfc, !PT ;  /* 0x0000008014147812 */ /* 0x000fc800078efcff */
[----:B------:R-:W-:-:S05]  /*1d9f0*/  IADD3 R5, R20, R5, RZ ;  /* 0x0000000514057210 */ /* 0x000fca0007ffe0ff */
[----:B------:R-:W-:-:S04]  /*1da00*/  IMAD.IADD R9, R5, 0x1, R33 ;  /* 0x0000000105097824 */ /* 0x000fc800078e0221 */
[----:B------:R-:W-:Y:S01]  /*1da10*/  IMAD.MOV.U32 R0, RZ, RZ, R9 ;  /* 0x000000ffff007224 */ /* 0x000fe200078e0009 */
[----:B---3--:R0:W-:Y:S04]  /*1da20*/  @P0 STL [R1], R21 ;  /* 0x0000001501000387 */ /* 0x0081e80000100800 */
[----:B------:R-:W2:Y:S01]  /*1da30*/  LDL R13, [R1+0x58] ;  /* 0x00005800010d7983 */ /* 0x000ea20000100800 */
[----:B----4-:R-:W-:-:S13]  /*1da40*/  ISETP.NE.AND P0, PT, R12, 0x1, PT ;  /* 0x000000010c00780c */ /* 0x010fda0003f05270 */
[----:B------:R-:W1:Y:S08]  /*1da50*/  @P0 LDC R2, c[0x0][0x434] ;  /* 0x00010d00ff020b82 */ /* 0x000e700000000800 */
[----:B------:R-:W3:Y:S08]  /*1da60*/  @P0 LDC R3, c[0x0][0x438] ;  /* 0x00010e00ff030b82 */ /* 0x000ef00000000800 */
[----:B------:R-:W4:Y:S01]  /*1da70*/  @P0 LDC R6, c[0x0][0x434] ;  /* 0x00010d00ff060b82 */ /* 0x000f220000000800 */
[----:B-1----:R-:W-:-:S07]  /*1da80*/  @P0 IMAD.HI.U32 R2, R8, R2, RZ ;  /* 0x0000000208020227 */ /* 0x002fce00078e00ff */
[----:B------:R-:W1:Y:S01]  /*1da90*/  @P0 LDC R7, c[0x0][0x438] ;  /* 0x00010e00ff070b82 */ /* 0x000e620000000800 */
[----:B---3--:R-:W-:-:S07]  /*1daa0*/  @P0 SHF.R.U32.HI R4, RZ, R3, R2 ;  /* 0x00000003ff040219 */ /* 0x008fce0000011602 */
[----:B------:R-:W3:Y:S01]  /*1dab0*/  @!P1 LDC.64 R2, c[0x0][0x428] ;  /* 0x00010a00ff029b82 */ /* 0x000ee20000000a00 */
[----:B------:R-:W-:Y:S01]  /*1dac0*/  SHF.R.S32.HI R14, RZ, 0x1f, R21 ;  /* 0x0000001fff0e7819 */ /* 0x000fe20000011415 */
[----:B----4-:R-:W-:-:S05]  /*1dad0*/  @P0 IMAD.HI.U32 R6, R9, R6, RZ ;  /* 0x0000000609060227 */ /* 0x010fca00078e00ff */
[----:B-1----:R-:W-:Y:S02]  /*1dae0*/  @P0 SHF.R.U32.HI R0, RZ, R7, R6 ;  /* 0x00000007ff000219 */ /* 0x002fe40000011606 */
[----:B------:R-:W-:Y:S02]  /*1daf0*/  ISETP.GE.AND P0, PT, R5, R30, PT ;  /* 0x0000001e0500720c */ /* 0x000fe40003f06270 */
[----:B------:R-:W-:Y:S01]  /*1db00*/  @!P1 SHF.R.S32.HI R5, RZ, 0x1f, R4 ;  /* 0x0000001fff059819 */ /* 0x000fe20000011404 */
[----:B---3--:R-:W-:-:S04]  /*1db10*/  @!P1 IMAD R6, R14, R2, RZ ;  /* 0x000000020e069224 */ /* 0x008fc800078e02ff */
[C---:B------:R-:W-:Y:S02]  /*1db20*/  @!P1 IMAD R11, R21.reuse, R3, R6 ;  /* 0x00000003150b9224 */ /* 0x040fe400078e0206 */
[----:B------:R-:W-:Y:S02]  /*1db30*/  @!P1 IMAD.WIDE.U32 R6, R21, R2, R4 ;  /* 0x0000000215069225 */ /* 0x000fe400078e0004 */
[----:B------:R-:W1:Y:S01]  /*1db40*/  @!P1 LDC.64 R2, c[0x0][0x418] ;  /* 0x00010600ff029b82 */ /* 0x000e620000000a00 */
[----:B------:R-:W-:Y:S02]  /*1db50*/  ISETP.GT.U32.OR P0, PT, R20, 0x9f, P0 ;  /* 0x0000009f1400780c */ /* 0x000fe40000704470 */
[----:B-1----:R-:W-:Y:S01]  /*1db60*/  @!P1 LEA R10, P2, R6, R2, 0x2 ;  /* 0x00000002060a9211 */ /* 0x002fe200078410ff */
[----:B------:R-:W-:-:S05]  /*1db70*/  @!P1 IMAD.IADD R2, R7, 0x1, R11 ;  /* 0x0000000107029824 */ /* 0x000fca00078e020b */
[----:B------:R-:W-:Y:S01]  /*1db80*/  @!P1 LEA.HI.X R11, R6, R3, R2, 0x2, P2 ;  /* 0x00000003060b9211 */ /* 0x000fe200010f1402 */
[----:B------:R-:W-:-:S04]  /*1db90*/  IMAD.MOV R2, RZ, RZ, -R4 ;  /* 0x000000ffff027224 */ /* 0x000fc800078e0a04 */
[----:B------:R-:W1:Y:S01]  /*1dba0*/  @!P0 LDC.64 R4, c[0x0][0x418] ;  /* 0x00010600ff048b82 */ /* 0x000e620000000a00 */
[----:B------:R-:W-:Y:S01]  /*1dbb0*/  IMAD R8, R12, R2, R8 ;  /* 0x000000020c087224 */ /* 0x000fe200078e0208 */
[----:B------:R-:W-:-:S05]  /*1dbc0*/  IADD3 R2, -R0, RZ, RZ ;  /* 0x000000ff00027210 */ /* 0x000fca0007ffe1ff */
[----:B------:R-:W-:Y:S02]  /*1dbd0*/  IMAD R9, R12, R2, R9 ;  /* 0x000000020c097224 */ /* 0x000fe400078e0209 */
[----:B------:R-:W3:Y:S01]  /*1dbe0*/  @!P0 LDC.64 R2, c[0x0][0x428] ;  /* 0x00010a00ff028b82 */ /* 0x000ee20000000a00 */
[--C-:B------:R-:W-:Y:S01]  /*1dbf0*/  @!P0 SHF.R.S32.HI R7, RZ, 0x1f, R0.reuse ;  /* 0x0000001fff078819 */ /* 0x100fe20000011400 */
[----:B------:R-:W-:-:S06]  /*1dc00*/  @!P0 IMAD.MOV.U32 R6, RZ, RZ, R0 ;  /* 0x000000ffff068224 */ /* 0x000fcc00078e0000 */
[----:B------:R-:W4:Y:S01]  /*1dc10*/  LDC R12, c[0x0][0x2f4] ;  /* 0x0000bd00ff0c7b82 */ /* 0x000f220000000800 */
[----:B---3--:R-:W-:-:S04]  /*1dc20*/  @!P0 IMAD.WIDE.U32 R6, R21, R2, R6 ;  /* 0x0000000215068225 */ /* 0x008fc800078e0006 */
[----:B------:R-:W-:-:S04]  /*1dc30*/  @!P0 IMAD R2, R14, R2, RZ ;  /* 0x000000020e028224 */ /* 0x000fc800078e02ff */
[----:B------:R-:W-:Y:S01]  /*1dc40*/  @!P0 IMAD R0, R21, R3, R2 ;  /* 0x0000000315008224 */ /* 0x000fe200078e0202 */
[----:B-1----:R-:W-:-:S03]  /*1dc50*/  @!P0 LEA R2, P2, R6, R4, 0x2 ;  /* 0x0000000406028211 */ /* 0x002fc600078410ff */
[----:B------:R-:W-:-:S05]  /*1dc60*/  @!P0 IMAD.IADD R0, R0, 0x1, R7 ;  /* 0x0000000100008824 */ /* 0x000fca00078e0207 */
[----:B------:R-:W-:Y:S02]  /*1dc70*/  @!P0 LEA.HI.X R3, R6, R5, R0, 0x2, P2 ;  /* 0x0000000506038211 */ /* 0x000fe400010f1400 */
[----:B------:R-:W-:Y:S02]  /*1dc80*/  ISETP.GT.U32.AND P2, PT, R20, 0x9f, PT ;  /* 0x0000009f1400780c */ /* 0x000fe40003f44070 */
[----:B------:R-:W-:Y:S01]  /*1dc90*/  CS2R R4, SRZ ;  /* 0x0000000000047805 */ /* 0x000fe2000001ff00 */
[----:B------:R0:W-:Y:S01]  /*1dca0*/  STL [R1+0x10], R14 ;  /* 0x0000100e01007387 */ /* 0x0001e20000100800 */
[----:B------:R-:W-:-:S04]  /*1dcb0*/  LOP3.LUT R25, R25, 0xfffffffd, RZ, 0xc0, !PT ;  /* 0xfffffffd19197812 */ /* 0x000fc800078ec0ff */
[----:B------:R0:W5:Y:S01]  /*1dcc0*/  @!P1 LDG.E R4, desc[UR36][R10.64] ;  /* 0x000000240a049981 */ /* 0x000162000c1e1900 */
[----:B----4-:R-:W-:-:S03]  /*1dcd0*/  ISETP.GE.AND P1, PT, R35, R12, PT ;  /* 0x0000000c2300720c */ /* 0x010fc60003f26270 */
[----:B------:R0:W5:Y:S01]  /*1dce0*/  @!P0 LDG.E R5, desc[UR36][R2.64] ;  /* 0x0000002402058981 */ /* 0x000162000c1e1900 */
[----:B------:R-:W-:-:S04]  /*1dcf0*/  @P2 LOP3.LUT R25, R25, 0x2, RZ, 0xfc, !PT ;  /* 0x0000000219192812 */ /* 0x000fc800078efcff */
[----:B------:R-:W-:Y:S01]  /*1dd00*/  LOP3.LUT R25, R25, 0xfffffffb, RZ, 0xc0, !PT ;  /* 0xfffffffb19197812 */ /* 0x000fe200078ec0ff */
[----:B------:R-:W-:-:S03]  /*1dd10*/  UMOV UR4, 0xffffffff ;  /* 0xffffffff00047882 */ /* 0x000fc60000000000 */
[----:B------:R-:W-:-:S04]  /*1dd20*/  LOP3.LUT R25, R25, 0xfffffffe, RZ, 0xc0, !PT ;  /* 0xfffffffe19197812 */ /* 0x000fc800078ec0ff */
[----:B------:R-:W-:Y:S02]  /*1dd30*/  @P1 LOP3.LUT R25, R25, 0x1, RZ, 0xfc, !PT ;  /* 0x0000000119191812 */ /* 0x000fe400078efcff */
[----:B--2---:R-:W-:-:S13]  /*1dd40*/  ISETP.NE.AND P0, PT, R13, 0x3, PT ;  /* 0x000000030d00780c */ /* 0x004fda0003f05270 */
[----:B------:R-:W-:Y:S01]  /*1dd50*/  @P0 LOP3.LUT R25, R25, 0x4, RZ, 0xfc, !PT ;  /* 0x0000000419190812 */ /* 0x000fe200078efcff */
[----:B0-----:R-:W-:Y:S06]  /*1dd60*/  BRA.DIV UR4, `(.L_x_8015) ;  /* 0x0000008e04f87947 */ /* 0x001fec000b800000 */
.L_x_8262:
[----:B------:R-:W-:Y:S01]  /*1dd70*/  VIADD R7, R31, 0xffffffff ;  /* 0xffffffff1f077836 */ /* 0x000fe20000000000 */
[----:B------:R-:W-:Y:S06]  /*1dd80*/  @!P0 BRA `(.L_x_8016) ;  /* 0x0000000000048947 */ /* 0x000fec0003800000 */
[----:B------:R-:W-:Y:S01]  /*1dd90*/  BPT.TRAP 0x1 ;  /* 0x000000040000795c */ /* 0x000fe20000300000 */
.L_x_8016:
[----:B------:R-:W2:Y:S01]  /*1dda0*/  LDL R0, [R1+0x4] ;  /* 0x0000040001007983 */ /* 0x000ea20000100800 */
[----:B------:R-:W-:Y:S01]  /*1ddb0*/  IMAD R6, R34, 0x8, R22 ;  /* 0x0000000822067824 */ /* 0x000fe200078e0216 */
[----:B------:R-:W-:Y:S01]  /*1ddc0*/  BSSY B0, `(.L_x_8017) ;  /* 0x0000007000007945 */ /* 0x000fe20003800000 */
[----:B--2---:R-:W-:-:S04]  /*1ddd0*/  SHF.L.U32 R0, R0, 0x1f, RZ ;  /* 0x0000001f00007819 */ /* 0x004fc800000006ff */
[----:B------:R0:W1:Y:S01]  /*1dde0*/  SYNCS.PHASECHK.TRANS64.TRYWAIT P0, [R6+URZ+0x22880], R0 ;  /* 0x02288000060075a7 */ /* 0x000062000800017f */
[----:B------:R0:W-:Y:S02]  /*1ddf0*/  STL [R1+0x34], R0 ;  /* 0x0000340001007387 */ /* 0x0001e40000100800 */
[----:B0-----:R-:W-:-:S05]  /*1de00*/  SHF.R.S32.HI R0, RZ, 0x1f, R8 ;  /* 0x0000001fff007819 */ /* 0x001fca0000011408 */
[----:B------:R0:W-:Y:S02]  /*1de10*/  STL [R1+0x2c], R0 ;  /* 0x00002c0001007387 */ /* 0x0001e40000100800 */
[----:B01----:R-:W-:Y:S05]  /*1de20*/  @!P0 BRA `(.L_x_8018) ;  /* 0x0000008c00f88947 */ /* 0x003fea0003800000 */
.L_x_8263:
[----:B------:R-:W-:Y:S05]  /*1de30*/  BSYNC B0 ;  /* 0x0000000000007941 */ /* 0x000fea0003800000 */
.L_x_8017:
[----:B0-----:R-:W2:Y:S01]  /*1de40*/  LDL R0, [R1+0x2c] ;  /* 0x00002c0001007983 */ /* 0x001ea20000100800 */
[----:B------:R-:W-:-:S03]  /*1de50*/  ULDC.64 UR4, c[0x0][0x328] ;  /* 0x0000ca0000047ab9 */ /* 0x000fc60000000a00 */
[----:B------:R-:W3:Y:S01]  /*1de60*/  LDL R14, [R1+0x24] ;  /* 0x00002400010e7983 */ /* 0x000ee20000100800 */
[----:B------:R-:W-:Y:S01]  /*1de70*/  IMAD.WIDE.U32 R2, R8, UR4, RZ ;  /* 0x0000000408027c25 */ /* 0x000fe2000f8e00ff */
[----:B-----5:R-:W-:Y:S01]  /*1de80*/  SHF.R.S32.HI R33, RZ, 0x1f, R4 ;  /* 0x0000001fff217819 */ /* 0x020fe20000011404 */
[----:B------:R-:W-:Y:S01]  /*1de90*/  ULDC.64 UR6, c[0x0][0x338] ;  /* 0x0000ce0000067ab9 */ /* 0x000fe20000000a00 */
[----:B------:R-:W0:Y:S01]  /*1dea0*/  S2R R15, SR_TID.X ;  /* 0x00000000000f7919 */ /* 0x000e220000002100 */
[----:B------:R-:W1:Y:S01]  /*1deb0*/  LDC R11, c[0x0][0x2f4] ;  /* 0x0000bd00ff0b7b82 */ /* 0x000e620000000800 */
[----:B------:R-:W-:Y:S01]  /*1dec0*/  SHF.R.S32.HI R36, RZ, 0x1f, R5 ;  /* 0x0000001fff247819 */ /* 0x000fe20000011405 */
[----:B------:R-:W-:Y:S01]  /*1ded0*/  IMAD R7, R7, -0xa0, R30 ;  /* 0xffffff6007077824 */ /* 0x000fe200078e021e */
[----:B------:R-:W-:Y:S02]  /*1dee0*/  LOP3.LUT R25, R25, 0xffffffbf, RZ, 0xc0, !PT ;  /* 0xffffffbf19197812 */ /* 0x000fe400078ec0ff */
[----:B0-----:R-:W-:-:S04]  /*1def0*/  LOP3.LUT R15, R15, 0x7f, RZ, 0xc0, !PT ;  /* 0x0000007f0f0f7812 */ /* 0x001fc800078ec0ff */
[----:B------:R-:W-:Y:S02]  /*1df00*/  SHF.R.U32.HI R15, RZ, 0x3, R15 ;  /* 0x00000003ff0f7819 */ /* 0x000fe4000001160f */
[----:B-1----:R-:W-:-:S03]  /*1df10*/  ISETP.GE.AND P0, PT, R35, R11, PT ;  /* 0x0000000b2300720c */ /* 0x002fc60003f06270 */
[----:B------:R-:W-:-:S05]  /*1df20*/  IMAD.IADD R7, R7, 0x1, -R15 ;  /* 0x0000000107077824 */ /* 0x000fca00078e0a0f */
[----:B------:R-:W-:-:S13]  /*1df30*/  ISETP.GE.AND P2, PT, R7, 0x1, PT ;  /* 0x000000010700780c */ /* 0x000fda0003f46270 */
[----:B------:R-:W-:Y:S01]  /*1df40*/  @P2 LOP3.LUT R25, R25, 0x40, RZ, 0xfc, !PT ;  /* 0x0000004019192812 */ /* 0x000fe200078efcff */
[----:B--2---:R-:W-:-:S04]  /*1df50*/  IMAD R0, R0, UR4, RZ ;  /* 0x0000000400007c24 */ /* 0x004fc8000f8e02ff */
[----:B------:R-:W-:-:S05]  /*1df60*/  IMAD R0, R8, UR5, R0 ;  /* 0x0000000508007c24 */ /* 0x000fca000f8e0200 */
[----:B------:R-:W-:Y:S01]  /*1df70*/  IADD3 R3, R3, R0, RZ ;  /* 0x0000000003037210 */ /* 0x000fe20007ffe0ff */
[----:B------:R-:W-:-:S04]  /*1df80*/  IMAD R0, R33, UR6, RZ ;  /* 0x0000000621007c24 */ /* 0x000fc8000f8e02ff */
[C---:B------:R-:W-:Y:S02]  /*1df90*/  IMAD R0, R4.reuse, UR7, R0 ;  /* 0x0000000704007c24 */ /* 0x040fe4000f8e0200 */
[----:B------:R-:W-:-:S04]  /*1dfa0*/  IMAD.WIDE.U32 R2, R4, UR6, R2 ;  /* 0x0000000604027c25 */ /* 0x000fc8000f8e0002 */
[----:B------:R-:W-:Y:S01]  /*1dfb0*/  IMAD.IADD R13, R3, 0x1, R0 ;  /* 0x00000001030d7824 */ /* 0x000fe200078e0200 */
[----:B------:R-:W-:Y:S01]  /*1dfc0*/  SHF.R.S32.HI R0, RZ, 0x1f, R9 ;  /* 0x0000001fff007819 */ /* 0x000fe20000011409 */
[----:B------:R-:W-:-:S04]  /*1dfd0*/  IMAD.MOV.U32 R12, RZ, RZ, R2 ;  /* 0x000000ffff0c7224 */ /* 0x000fc800078e0002 */
[----:B------:R0:W-:Y:S01]  /*1dfe0*/  STL [R1+0x30], R0 ;  /* 0x0000300001007387 */ /* 0x0001e20000100800 */
[----:B------:R-:W-:-:S04]  /*1dff0*/  IMAD.WIDE.U32 R2, R9, UR4, RZ ;  /* 0x0000000409027c25 */ /* 0x000fc8000f8e00ff */
[----:B0-----:R-:W-:-:S04]  /*1e000*/  IMAD R0, R0, UR4, RZ ;  /* 0x0000000400007c24 */ /* 0x001fc8000f8e02ff */
[----:B------:R-:W-:Y:S01]  /*1e010*/  IMAD R0, R9, UR5, R0 ;  /* 0x0000000509007c24 */ /* 0x000fe2000f8e0200 */
[----:B------:R-:W-:-:S03]  /*1e020*/  ULDC.64 UR4, c[0x0][0x330] ;  /* 0x0000cc0000047ab9 */ /* 0x000fc60000000a00 */
[----:B------:R-:W-:Y:S02]  /*1e030*/  IMAD.IADD R3, R3, 0x1, R0 ;  /* 0x0000000103037824 */ /* 0x000fe400078e0200 */
[----:B------:R-:W-:Y:S02]  /*1e040*/  IMAD R0, R36, UR6, RZ ;  /* 0x0000000624007c24 */ /* 0x000fe4000f8e02ff */
[----:B------:R-:W-:-:S04]  /*1e050*/  IMAD.WIDE.U32 R2, R5, UR6, R2 ;  /* 0x0000000605027c25 */ /* 0x000fc8000f8e0002 */
[----:B------:R-:W-:Y:S01]  /*1e060*/  IMAD R0, R5, UR7, R0 ;  /* 0x0000000705007c24 */ /* 0x000fe2000f8e0200 */
[----:B------:R-:W-:Y:S01]  /*1e070*/  MOV R10, R2 ;  /* 0x00000002000a7202 */ /* 0x000fe20000000f00 */
[----:B------:R-:W-:Y:S02]  /*1e080*/  ULDC.64 UR6, c[0x0][0x318] ;  /* 0x0000c60000067ab9 */ /* 0x000fe40000000a00 */
[----:B------:R-:W-:Y:S02]  /*1e090*/  IMAD.IADD R11, R3, 0x1, R0 ;  /* 0x00000001030b7824 */ /* 0x000fe400078e0200 */
[----:B------:R-:W-:-:S04]  /*1e0a0*/  IMAD.WIDE.U32 R2, R18, UR4, R12 ;  /* 0x0000000412027c25 */ /* 0x000fc8000f8e000c */
[----:B------:R-:W-:Y:S01]  /*1e0b0*/  IMAD R12, R18, UR5, RZ ;  /* 0x00000005120c7c24 */ /* 0x000fe2000f8e02ff */
[----:B------:R-:W-:Y:S01]  /*1e0c0*/  IADD3 R0, P1, R2, UR6, RZ ;  /* 0x0000000602007c10 */ /* 0x000fe2000ff3e0ff */
[----:B------:R-:W-:-:S03]  /*1e0d0*/  IMAD.WIDE.U32 R10, R18, UR4, R10 ;  /* 0x00000004120a7c25 */ /* 0x000fc6000f8e000a */
[----:B------:R-:W-:Y:S02]  /*1e0e0*/  IADD3.X R2, R3, UR7, R12, P1, !PT ;  /* 0x0000000703027c10 */ /* 0x000fe40008ffe40c */
[----:B------:R-:W-:Y:S01]  /*1e0f0*/  IADD3 R20, P1, R10, UR6, RZ ;  /* 0x000000060a147c10 */ /* 0x000fe2000ff3e0ff */
[----:B------:R-:W-:-:S03]  /*1e100*/  UMOV UR4, 0xffffffff ;  /* 0xffffffff00047882 */ /* 0x000fc60000000000 */
[----:B------:R-:W-:Y:S01]  /*1e110*/  IADD3.X R10, R12, UR7, R11, P1, !PT ;  /* 0x000000070c0a7c10 */ /* 0x000fe20008ffe40b */
[----:B---3--:R-:W-:Y:S01]  /*1e120*/  IMAD R30, R34, 0x5000, R14 ;  /* 0x00005000221e7824 */ /* 0x008fe200078e020e */
[----:B------:R-:W-:Y:S07]  /*1e130*/  BRA.DIV UR4, `(.L_x_8019) ;  /* 0x0000008e044c7947 */ /* 0x000fee000b800000 */
[----:B------:R-:W0:Y:S01]  /*1e140*/  SHFL.IDX PT, R3, R0, RZ, 0x181f ;  /* 0x00181fff00037589 */ /* 0x000e2200000e0000 */
[----:B------:R-:W-:Y:S02]  /*1e150*/  ISETP.GE.AND P2, PT, R7, 0x21, PT ;  /* 0x000000210700780c */ /* 0x000fe40003f46270 */
[----:B------:R-:W-:Y:S01]  /*1e160*/  LOP3.LUT R25, R25, 0xffffffef, RZ, 0xc0, !PT ;  /* 0xffffffef19197812 */ /* 0x000fe200078ec0ff */
[----:B------:R-:W1:Y:S01]  /*1e170*/  SHFL.IDX PT, R21, R2, RZ, 0x181f ;  /* 0x00181fff02157589 */ /* 0x000e6200000e0000 */
[C---:B------:R-:W-:Y:S02]  /*1e180*/  ISETP.GE.AND P3, PT, R7.reuse, 0x91, PT ;  /* 0x000000910700780c */ /* 0x040fe40003f66270 */
[C---:B------:R-:W-:Y:S01]  /*1e190*/  ISETP.GE.AND P5, PT, R7.reuse, 0x31, PT ;  /* 0x000000310700780c */ /* 0x040fe20003fa6270 */
[----:B------:R-:W2:Y:S01]  /*1e1a0*/  SHFL.IDX PT, R11, R0, 0x1, 0x181f ;  /* 0x00381f00000b7f89 */ /* 0x000ea200000e0000 */
[----:B------:R-:W-:Y:S02]  /*1e1b0*/  ISETP.GE.AND P4, PT, R7, 0x61, PT ;  /* 0x000000610700780c */ /* 0x000fe40003f86270 */
[----:B0-----:R-:W-:Y:S01]  /*1e1c0*/  IADD3 R12, P1, R35, R3, RZ ;  /* 0x00000003230c7210 */ /* 0x001fe20007f3e0ff */
[----:B------:R-:W-:-:S04]  /*1e1d0*/  IMAD.IADD R3, R22, 0x1, R30 ;  /* 0x0000000116037824 */ /* 0x000fc800078e021e */
[----:B-1----:R-:W-:Y:S01]  /*1e1e0*/  IMAD.X R13, RZ, RZ, R21, P1 ;  /* 0x000000ffff0d7224 */ /* 0x002fe200008e0615 */
[----:B------:R-:W-:Y:S01]  /*1e1f0*/  ISETP.LT.OR P1, PT, R7, 0x1, P0 ;  /* 0x000000010700780c */ /* 0x000fe20000721670 */
[----:B------:R-:W0:-:S12]  /*1e200*/  SHFL.IDX PT, R21, R2, 0x1, 0x181f ;  /* 0x00381f0002157f89 */ /* 0x000e1800000e0000 */
[----:B------:R2:W-:Y:S02]  /*1e210*/  LDGSTS.E.BYPASS.LTC128B.128 [R3+0xa400], desc[UR36][R12.64], !P1 ;  /* 0x0a4000000c037fae */ /* 0x0005e4000c901d64 */
[----:B--2---:R-:W-:Y:S02]  /*1e220*/  IADD3 R12, P1, R35, R11, RZ ;  /* 0x0000000b230c7210 */ /* 0x004fe40007f3e0ff */
[----:B------:R-:W1:Y:S03]  /*1e230*/  SHFL.IDX PT, R11, R0, 0x2, 0x181f ;  /* 0x00581f00000b7f89 */ /* 0x000e6600000e0000 */
[----:B0-----:R-:W-:Y:S01]  /*1e240*/  IMAD.X R13, RZ, RZ, R21, P1 ;  /* 0x000000ffff0d7224 */ /* 0x001fe200008e0615 */
[----:B------:R-:W-:Y:S01]  /*1e250*/  ISETP.LT.OR P1, PT, R7, 0x11, P0 ;  /* 0x000000110700780c */ /* 0x000fe20000721670 */
[----:B------:R-:W0:-:S12]  /*1e260*/  SHFL.IDX PT, R21, R2, 0x2, 0x181f ;  /* 0x00581f0002157f89 */ /* 0x000e1800000e0000 */
[----:B------:R1:W-:Y:S02]  /*1e270*/  LDGSTS.E.BYPASS.LTC128B.128 [R3+0xac00], desc[UR36][R12.64], !P1 ;  /* 0x0ac000000c037fae */ /* 0x0003e4000c901d64 */
[----:B-1----:R-:W-:Y:S02]  /*1e280*/  IADD3 R12, P1, R35, R11, RZ ;  /* 0x0000000b230c7210 */ /* 0x002fe40007f3e0ff */
[----:B------:R-:W1:Y:S02]  /*1e290*/  SHFL.IDX PT, R11, R0, 0x3, 0x181f ;  /* 0x00781f00000b7f89 */ /* 0x000e6400000e0000 */
[----:B0-----:R-:W-:Y:S02]  /*1e2a0*/  IADD3.X R13, RZ, R21, RZ, P1, !PT ;  /* 0x00000015ff0d7210 */ /* 0x001fe40000ffe4ff */
[----:B------:R-:W0:Y:S01]  /*1e2b0*/  SHFL.IDX PT, R21, R2, 0x3, 0x181f ;  /* 0x00781f0002157f89 */ /* 0x000e2200000e0000 */
[----:B------:R-:W-:-:S13]  /*1e2c0*/  ISETP.LT.OR P1, PT, R7, 0x21, P0 ;  /* 0x000000210700780c */ /* 0x000fda0000721670 */
[----:B------:R1:W-:Y:S02]  /*1e2d0*/  LDGSTS.E.BYPASS.LTC128B.128 [R3+0xb400], desc[UR36][R12.64], !P1 ;  /* 0x0b4000000c037fae */ /* 0x0003e4000c901d64 */
[----:B-1----:R-:W-:Y:S02]  /*1e2e0*/  IADD3 R12, P1, R35, R11, RZ ;  /* 0x0000000b230c7210 */ /* 0x002fe40007f3e0ff */
[----:B------:R-:W1:Y:S03]  /*1e2f0*/  SHFL.IDX PT, R11, R0, 0x4, 0x181f ;  /* 0x00981f00000b7f89 */ /* 0x000e6600000e0000 */
[----:B0-----:R-:W-:Y:S01]  /*1e300*/  IMAD.X R13, RZ, RZ, R21, P1 ;  /* 0x000000ffff0d7224 */ /* 0x001fe200008e0615 */
[----:B------:R-:W-:Y:S01]  /*1e310*/  ISETP.LT.OR P1, PT, R7, 0x31, P0 ;  /* 0x000000310700780c */ /* 0x000fe20000721670 */
[----:B------:R-:W0:-:S12]  /*1e320*/  SHFL.IDX PT, R21, R2, 0x4, 0x181f ;  /* 0x00981f0002157f89 */ /* 0x000e1800000e0000 */
        /* <DEDUP_REMOVED lines=11> */
[----:B------:R-:W0:Y:S04]  /*1e3e0*/  SHFL.IDX PT, R21, R2, 0x6, 0x181f ;  /* 0x00d81f0002157f89 */ /* 0x000e2800000e0000 */
[----:B------:R-:W2:Y:S04]  /*1e3f0*/  SHFL.IDX PT, R0, R0, 0x7, 0x181f ;  /* 0x00f81f0000007f89 */ /* 0x000ea800000e0000 */
[----:B------:R-:W3:Y:S04]  /*1e400*/  SHFL.IDX PT, R2, R2, 0x7, 0x181f ;  /* 0x00f81f0002027f89 */ /* 0x000ee800000e0000 */
[----:B------:R1:W-:Y:S02]  /*1e410*/  LDGSTS.E.BYPASS.LTC128B.128 [R3+0xcc00], desc[UR36][R12.64], !P1 ;  /* 0x0cc000000c037fae */ /* 0x0003e4000c901d64 */
[----:B-1----:R-:W-:-:S05]  /*1e420*/  IADD3 R12, P1, R35, R11, RZ ;  /* 0x0000000b230c7210 */ /* 0x002fca0007f3e0ff */
[----:B0-----:R-:W-:Y:S01]  /*1e430*/  IMAD.X R13, RZ, RZ, R21, P1 ;  /* 0x000000ffff0d7224 */ /* 0x001fe200008e0615 */
[----:B------:R-:W-:-:S13]  /*1e440*/  ISETP.LT.OR P1, PT, R7, 0x61, P0 ;  /* 0x000000610700780c */ /* 0x000fda0000721670 */
[----:B------:R2:W-:Y:S02]  /*1e450*/  LDGSTS.E.BYPASS.LTC128B.128 [R3+0xd400], desc[UR36][R12.64], !P1 ;  /* 0x0d4000000c037fae */ /* 0x0005e4000c901d64 */
[----:B--2---:R-:W-:Y:S02]  /*1e460*/  IADD3 R12, P1, R35, R0, RZ ;  /* 0x00000000230c7210 */ /* 0x004fe40007f3e0ff */
[----:B------:R-:W0:Y:S02]  /*1e470*/  SHFL.IDX PT, R0, R20, RZ, 0x181f ;  /* 0x00181fff14007589 */ /* 0x000e2400000e0000 */
[----:B---3--:R-:W-:Y:S02]  /*1e480*/  IADD3.X R13, RZ, R2, RZ, P1, !PT ;  /* 0x00000002ff0d7210 */ /* 0x008fe40000ffe4ff */
[----:B------:R-:W1:Y:S01]  /*1e490*/  SHFL.IDX PT, R2, R10, RZ, 0x181f ;  /* 0x00181fff0a027589 */ /* 0x000e6200000e0000 */
[----:B------:R-:W-:-:S13]  /*1e4a0*/  ISETP.LT.OR P1, PT, R7, 0x71, P0 ;  /* 0x000000710700780c */ /* 0x000fda0000721670 */
[----:B------:R0:W-:Y:S02]  /*1e4b0*/  LDGSTS.E.BYPASS.LTC128B.128 [R3+0xdc00], desc[UR36][R12.64], !P1 ;  /* 0x0dc000000c037fae */ /* 0x0001e4000c901d64 */
[----:B0-----:R-:W-:Y:S02]  /*1e4c0*/  IADD3 R12, P1, R35, R0, RZ ;  /* 0x00000000230c7210 */ /* 0x001fe40007f3e0ff */
[----:B------:R0:W2:Y:S03]  /*1e4d0*/  SHFL.IDX PT, R0, R10, 0x1, 0x181f ;  /* 0x00381f000a007f89 */ /* 0x0000a600000e0000 */
[----:B-1----:R-:W-:Y:S01]  /*1e4e0*/  IMAD.X R13, RZ, RZ, R2, P1 ;  /* 0x000000ffff0d7224 */ /* 0x002fe200008e0602 */
[----:B------:R-:W-:Y:S01]  /*1e4f0*/  ISETP.LT.OR P1, PT, R7, 0x81, P0 ;  /* 0x000000810700780c */ /* 0x000fe20000721670 */
[----:B------:R0:W1:-:S12]  /*1e500*/  SHFL.IDX PT, R10, R20, 0x1, 0x181f ;  /* 0x00381f00140a7f89 */ /* 0x00005800000e0000 */
[----:B------:R0:W-:Y:S01]  /*1e510*/  LDGSTS.E.BYPASS.LTC128B.128 [R3+0xe400], desc[UR36][R12.64], !P1 ;  /* 0x0e4000000c037fae */ /* 0x0001e2000c901d64 */
[----:B------:R-:W-:-:S13]  /*1e520*/  ISETP.GE.AND P1, PT, R7, 0x11, PT ;  /* 0x000000110700780c */ /* 0x000fda0003f26270 */
        /* <DEDUP_REMOVED lines=12> */
[----:B012---:R-:W-:-:S07]  /*1e5f0*/  @P3 LOP3.LUT R25, R25, 0x100, RZ, 0xfc, !PT ;  /* 0x0000010019193812 */ /* 0x007fce00078efcff */
.L_x_8285:
        /* <DEDUP_REMOVED lines=9> */
.L_x_8020:
[----:B------:R-:W-:Y:S02]  /*1e690*/  PLOP3.LUT P3, PT, P3, P0, PT, 0xa2, 0x0 ;  /* 0x000000000000781c */ /* 0x000fe40001f61472 */
[----:B------:R-:W-:-:S08]  /*1e6a0*/  @P0 R2UR P3, UR4, R6 ;  /* 0x00000000060402ca */ /* 0x000fd00000060000 */
[----:B------:R-:W-:-:S05]  /*1e6b0*/  @P0 PLOP3.LUT P0, PT, P3, PT, PT, 0x80, 0x0 ;  /* 0x000000000000081c */ /* 0x000fca0001f0f070 */
[----:B------:R-:W-:Y:S01]  /*1e6c0*/  @!P3 SYNCS.ARRIVE.TRANS64.RED.A0T1 RZ, [UR4+0x22870], RZ ;  /* 0x022870ffffffb9a7 */ /* 0x000fe20008200404 */
[----:B------:R-:W-:Y:S07]  /*1e6d0*/  @!P3 ARRIVES.LDGSTSBAR.64.TRANSCNT [UR4+0x22870] ;  /* 0x02287000ff00b9b0 */ /* 0x000fee0008000a84 */
[----:B------:R-:W-:Y:S05]  /*1e6e0*/  @P0 BRA.U.ANY `(.L_x_8020) ;  /* 0xfffffffd00e80947 */ /* 0x000fea000393ffff */
[----:B------:R-:W-:Y:S01]  /*1e6f0*/  NOP ;  /* 0x0000000000007918 */ /* 0x000fe20000000000 */
[----:B------:R-:W2:Y:S02]  /*1e700*/  LDL R0, [R1+0x58] ;  /* 0x0000580001007983 */ /* 0x000ea40000100800 */
[----:B--2---:R-:W-:-:S13]  /*1e710*/  ISETP.NE.AND P6, PT, R0, 0x3, PT ;  /* 0x000000030000780c */ /* 0x004fda0003fc5270 */
[----:B------:R-:W-:Y:S05]  /*1e720*/  @!P6 BRA `(.L_x_8021) ;  /* 0x000000000004e947 */ /* 0x000fea0003800000 */
[----:B------:R-:W-:Y:S01]  /*1e730*/  BPT.TRAP 0x1 ;  /* 0x000000040000795c */ /* 0x000fe20000300000 */
.L_x_8021:
[----:B------:R1:W-:Y:S01]  /*1e740*/  SYNCS.ARRIVE.TRANS64.A1T0 RZ, [R6+URZ+0x22870], RZ ;  /* 0x022870ff06ff79a7 */ /* 0x0003e2000810003f */
[----:B------:R-:W-:Y:S05]  /*1e750*/  @!P6 BRA `(.L_x_8022) ;  /* 0x000000000004e947 */ /* 0x000fea0003800000 */
[----:B------:R-:W-:Y:S01]  /*1e760*/  BPT.TRAP 0x1 ;  /* 0x000000040000795c */ /* 0x000fe20000300000 */
.L_x_8022:
[----:B------:R-:W2:Y:S01]  /*1e770*/  LDL R0, [R1+0x34] ;  /* 0x0000340001007983 */ /* 0x000ea20000100800 */
[----:B------:R-:W-:Y:S01]  /*1e780*/  BSSY B0, `(.L_x_8023) ;  /* 0x0000003000007945 */ /* 0x000fe20003800000 */
[----:B--2---:R-:W2:Y:S03]  /*1e790*/  SYNCS.PHASECHK.TRANS64.TRYWAIT P0, [R6+URZ+0x22840], R0 ;  /* 0x02284000060075a7 */ /* 0x004ea6000800017f */
[----:B--2---:R-:W-:Y:S05]  /*1e7a0*/  @!P0 BRA `(.L_x_8024) ;  /* 0x0000009000ec8947 */ /* 0x004fea0003800000 */
.L_x_8286:
[----:B------:R-:W-:Y:S05]  /*1e7b0*/  BSYNC B0 ;  /* 0x0000000000007941 */ /* 0x000fea0003800000 */
.L_x_8023:
[----:B--2---:R-:W2:Y:S01]  /*1e7c0*/  LDL.LU R0, [R1+0x2c] ;  /* 0x00002c0001007983 */ /* 0x004ea20000300800 */
[----:B------:R-:W-:Y:S01]  /*1e7d0*/  ULDC.64 UR4, c[0x0][0x310] ;  /* 0x0000c40000047ab9 */ /* 0x000fe20000000a00 */
[----:B------:R-:W-:Y:S01]  /*1e7e0*/  ULDC.64 UR6, c[0x0][0x300] ;  /* 0x0000c00000067ab9 */ /* 0x000fe20000000a00 */
[----:B------:R-:W3:Y:S01]  /*1e7f0*/  LDC R12, c[0x0][0x2f4] ;  /* 0x0000bd00ff0c7b82 */ /* 0x000ee20000000800 */
[----:B------:R-:W4:Y:S01]  /*1e800*/  LDL.LU R2, [R1+0x30] ;  /* 0x0000300001027983 */ /* 0x000f220000300800 */
[----:B------:R-:W-:Y:S02]  /*1e810*/  IMAD R33, R33, UR4, RZ ;  /* 0x0000000421217c24 */ /* 0x000fe4000f8e02ff */
[----:B------:R-:W-:Y:S02]  /*1e820*/  IMAD R36, R36, UR4, RZ ;  /* 0x0000000424247c24 */ /* 0x000fe4000f8e02ff */
[C---:B------:R-:W-:Y:S02]  /*1e830*/  IMAD R33, R4.reuse, UR5, R33 ;  /* 0x0000000504217c24 */ /* 0x040fe4000f8e0221 */
[----:B0-----:R-:W-:-:S04]  /*1e840*/  IMAD.WIDE.U32 R10, R4, UR4, RZ ;  /* 0x00000004040a7c25 */ /* 0x001fc8000f8e00ff */
[----:B------:R-:W-:Y:S02]  /*1e850*/  IMAD R36, R5, UR5, R36 ;  /* 0x0000000505247c24 */ /* 0x000fe4000f8e0224 */
[----:B------:R-:W-:Y:S02]  /*1e860*/  IMAD.IADD R11, R11, 0x1, R33 ;  /* 0x000000010b0b7824 */ /* 0x000fe400078e0221 */
[----:B------:R-:W-:Y:S01]  /*1e870*/  IMAD.WIDE.U32 R4, R5, UR4, RZ ;  /* 0x0000000405047c25 */ /* 0x000fe2000f8e00ff */
[----:B------:R-:W-:-:S03]  /*1e880*/  ULDC.64 UR4, c[0x0][0x308] ;  /* 0x0000c20000047ab9 */ /* 0x000fc60000000a00 */
[----:B------:R-:W-:Y:S01]  /*1e890*/  IMAD.WIDE.U32 R10, R8, UR6, R10 ;  /* 0x00000006080a7c25 */ /* 0x000fe2000f8e000a */
[----:B------:R-:W-:-:S03]  /*1e8a0*/  IADD3 R5, R5, R36, RZ ;  /* 0x0000002405057210 */ /* 0x000fc60007ffe0ff */
[----:B------:R-:W-:Y:S01]  /*1e8b0*/  IMAD R7, R18, UR5, RZ ;  /* 0x0000000512077c24 */ /* 0x000fe2000f8e02ff */
[----:B---3--:R-:W-:Y:S01]  /*1e8c0*/  ISETP.GE.AND P3, PT, R35, R12, PT ;  /* 0x0000000c2300720c */ /* 0x008fe20003f66270 */
[----:B------:R-:W-:-:S04]  /*1e8d0*/  IMAD.WIDE.U32 R4, R9, UR6, R4 ;  /* 0x0000000609047c25 */ /* 0x000fc8000f8e0004 */
[----:B--2---:R-:W-:-:S04]  /*1e8e0*/  IMAD R0, R0, UR6, RZ ;  /* 0x0000000600007c24 */ /* 0x004fc8000f8e02ff */
[----:B------:R-:W-:Y:S02]  /*1e8f0*/  IMAD R8, R8, UR7, R0 ;  /* 0x0000000708087c24 */ /* 0x000fe4000f8e0200 */
[----:B----4-:R-:W-:Y:S02]  /*1e900*/  IMAD R0, R2, UR6, RZ ;  /* 0x0000000602007c24 */ /* 0x010fe4000f8e02ff */
[----:B------:R-:W-:Y:S02]  /*1e910*/  IMAD.IADD R11, R11, 0x1, R8 ;  /* 0x000000010b0b7824 */ /* 0x000fe400078e0208 */
[----:B------:R-:W-:Y:S01]  /*1e920*/  IMAD R8, R9, UR7, R0 ;  /* 0x0000000709087c24 */ /* 0x000fe2000f8e0200 */
[----:B------:R-:W-:Y:S01]  /*1e930*/  ULDC.64 UR6, c[0x0][0x2e8] ;  /* 0x0000ba0000067ab9 */ /* 0x000fe20000000a00 */
[----:B------:R-:W-:-:S04]  /*1e940*/  IMAD.WIDE.U32 R10, R18, UR4, R10 ;  /* 0x00000004120a7c25 */ /* 0x000fc8000f8e000a */
[----:B------:R-:W-:Y:S01]  /*1e950*/  IMAD.IADD R5, R5, 0x1, R8 ;  /* 0x0000000105057824 */ /* 0x000fe200078e0208 */
[----:B------:R-:W-:Y:S01]  /*1e960*/  IADD3 R2, P0, R10, UR6, RZ ;  /* 0x000000060a027c10 */ /* 0x000fe2000ff1e0ff */
[----:B------:R-:W-:-:S03]  /*1e970*/  IMAD.WIDE.U32 R8, R18, UR4, R4 ;  /* 0x0000000412087c25 */ /* 0x000fc6000f8e0004 */
[----:B------:R-:W-:Y:S01]  /*1e980*/  IADD3.X R0, R11, UR7, R7, P0, !PT ;  /* 0x000000070b007c10 */ /* 0x000fe200087fe407 */
[----:B------:R-:W-:Y:S01]  /*1e990*/  UMOV UR4, 0xffffffff ;  /* 0xffffffff00047882 */ /* 0x000fe20000000000 */
[----:B------:R-:W-:-:S04]  /*1e9a0*/  IADD3 R5, P0, R8, UR6, RZ ;  /* 0x0000000608057c10 */ /* 0x000fc8000ff1e0ff */
[----:B------:R-:W-:Y:S01]  /*1e9b0*/  IADD3.X R4, R7, UR7, R9, P0, !PT ;  /* 0x0000000707047c10 */ /* 0x000fe200087fe409 */
[----:B------:R-:W-:Y:S08]  /*1e9c0*/  BRA.DIV UR4, `(.L_x_8025) ;  /* 0x00000092047c7947 */ /* 0x000ff0000b800000 */
[----:B------:R-:W0:Y:S01]  /*1e9d0*/  SHFL.IDX PT, R8, R2, RZ, 0x181f ;  /* 0x00181fff02087589 */ /* 0x000e2200000e0000 */
[----:B------:R-:W-:-:S03]  /*1e9e0*/  LOP3.LUT R25, R25, 0xffffefff, RZ, 0xc0, !PT ;  /* 0xffffefff19197812 */ /* 0x000fc600078ec0ff */
[----:B------:R-:W2:Y:S01]  /*1e9f0*/  SHFL.IDX PT, R7, R0, RZ, 0x181f ;  /* 0x00181fff00077589 */ /* 0x000ea200000e0000 */
        /* <DEDUP_REMOVED lines=8> */
[----:B--2---:R-:W-:Y:S01]  /*1ea80*/  @P4 IMAD.X R7, RZ, RZ, R7, P0 ;  /* 0x000000ffff074224 */ /* 0x004fe200000e0607 */
[C---:B------:R-:W-:Y:S02]  /*1ea90*/  LOP3.LUT P2, RZ, R25.reuse, 0x8, RZ, 0xc0, !PT ;  /* 0x0000000819ff7812 */ /* 0x040fe4000784c0ff */
[C---:B------:R-:W-:Y:S01]  /*1eaa0*/  LOP3.LUT P6, RZ, R25.reuse, 0x80, RZ, 0xc0, !PT ;  /* 0x0000008019ff7812 */ /* 0x040fe200078cc0ff */
[----:B------:R-:W-:Y:S02]  /*1eab0*/  @P4 IMAD.MOV.U32 R9, RZ, RZ, R7 ;  /* 0x000000ffff094224 */ /* 0x000fe400078e0007 */
[----:B------:R-:W-:Y:S04]  /*1eac0*/  SHFL.IDX PT, R7, R0, 0x1, 0x181f ;  /* 0x00381f0000077f89 */ /* 0x000fe800000e0000 */
[----:B------:R0:W-:Y:S01]  /*1ead0*/  @P4 LDGSTS.E.BYPASS.LTC128B.128 [R3+0x18400], desc[UR36][R8.64], !P3 ;  /* 0x1840000008034fae */ /* 0x0001e2000d901d64 */
[----:B------:R-:W-:-:S03]  /*1eae0*/  LOP3.LUT P4, RZ, R25, 0x1000, RZ, 0xc0, !PT ;  /* 0x0000100019ff7812 */ /* 0x000fc6000788c0ff */
[----:B0-----:R-:W0:Y:S02]  /*1eaf0*/  SHFL.IDX PT, R8, R2, 0x1, 0x181f ;  /* 0x00381f0002087f89 */ /* 0x001e2400000e0000 */
[----:B0-----:R-:W-:-:S05]  /*1eb00*/  @P1 IADD3 R8, P0, R35, R8, RZ ;  /* 0x0000000823081210 */ /* 0x001fca0007f1e0ff */
[----:B------:R-:W-:-:S05]  /*1eb10*/  @P1 IMAD.X R7, RZ, RZ, R7, P0 ;  /* 0x000000ffff071224 */ /* 0x000fca00000e0607 */
[----:B------:R-:W-:Y:S02]  /*1eb20*/  @P1 MOV R9, R7 ;  /* 0x0000000700091202 */ /* 0x000fe40000000f00 */
[----:B------:R-:W-:Y:S04]  /*1eb30*/  SHFL.IDX PT, R7, R0, 0x2, 0x181f ;  /* 0x00581f0000077f89 */ /* 0x000fe800000e0000 */
[----:B------:R0:W-:Y:S01]  /*1eb40*/  @P1 LDGSTS.E.BYPASS.LTC128B.128 [R3+0x18c00], desc[UR36][R8.64], !P3 ;  /* 0x18c0000008031fae */ /* 0x0001e2000d901d64 */
[----:B------:R-:W-:-:S03]  /*1eb50*/  LOP3.LUT P1, RZ, R25, 0x800, RZ, 0xc0, !PT ;  /* 0x0000080019ff7812 */ /* 0x000fc6000782c0ff */
[----:B0-----:R-:W0:Y:S02]  /*1eb60*/  SHFL.IDX PT, R8, R2, 0x2, 0x181f ;  /* 0x00581f0002087f89 */ /* 0x001e2400000e0000 */
[----:B0-----:R-:W-:-:S05]  /*1eb70*/  @P2 IADD3 R8, P0, R35, R8, RZ ;  /* 0x0000000823082210 */ /* 0x001fca0007f1e0ff */
[----:B------:R-:W-:-:S04]  /*1eb80*/  @P2 IMAD.X R7, RZ, RZ, R7, P0 ;  /* 0x000000ffff072224 */ /* 0x000fc800000e0607 */
[----:B------:R-:W-:Y:S02]  /*1eb90*/  @P2 IMAD.MOV.U32 R9, RZ, RZ, R7 ;  /* 0x000000ffff092224 */ /* 0x000fe400078e0007 */
        /* <DEDUP_REMOVED lines=10> */
[----:B0-----:R-:W0:Y:S10]  /*1ec40*/  SHFL.IDX PT, R8, R2, 0x4, 0x181f ;  /* 0x00981f0002087f89 */ /* 0x001e3400000e0000 */
[----:B0-----:R-:W-:-:S04]  /*1ec50*/  @P5 IADD3 R8, P0, R35, R8, RZ ;  /* 0x0000000823085210 */ /* 0x001fc80007f1e0ff */
[----:B------:R-:W-:-:S05]  /*1ec60*/  @P5 IADD3.X R7, RZ, R7, RZ, P0, !PT ;  /* 0x00000007ff075210 */ /* 0x000fca00007fe4ff */
[----:B------:R-:W-:Y:S02]  /*1ec70*/  @P5 IMAD.MOV.U32 R9, RZ, RZ, R7 ;  /* 0x000000ffff095224 */ /* 0x000fe400078e0007 */
[----:B------:R-:W-:Y:S04]  /*1ec80*/  SHFL.IDX PT, R7, R0, 0x5, 0x181f ;  /* 0x00b81f0000077f89 */ /* 0x000fe800000e0000 */
[----:B------:R0:W-:Y:S04]  /*1ec90*/  @P5 LDGSTS.E.BYPASS.LTC128B.128 [R3+0x1a400], desc[UR36][R8.64], !P3 ;  /* 0x1a40000008035fae */ /* 0x0001e8000d901d64 */
[----:B0-----:R-:W0:Y:S02]  /*1eca0*/  SHFL.IDX PT, R8, R2, 0x5, 0x181f ;  /* 0x00b81f0002087f89 */ /* 0x001e2400000e0000 */
[----:B0-----:R-:W-:-:S05]  /*1ecb0*/  @P6 IADD3 R8, P0, R35, R8, RZ ;  /* 0x0000000823086210 */ /* 0x001fca0007f1e0ff */
[----:B------:R-:W-:-:S04]  /*1ecc0*/  @P6 IMAD.X R7, RZ, RZ, R7, P0 ;  /* 0x000000ffff076224 */ /* 0x000fc800000e0607 */
[----:B------:R-:W-:Y:S02]  /*1ecd0*/  @P6 IMAD.MOV.U32 R9, RZ, RZ, R7 ;  /* 0x000000ffff096224 */ /* 0x000fe400078e0007 */
[----:B------:R-:W-:Y:S04]  /*1ece0*/  SHFL.IDX PT, R7, R0, 0x6, 0x181f ;  /* 0x00d81f0000077f89 */ /* 0x000fe800000e0000 */
[----:B------:R0:W-:Y:S04]  /*1ecf0*/  @P6 LDGSTS.E.BYPASS.LTC128B.128 [R3+0x1ac00], desc[UR36][R8.64], !P3 ;  /* 0x1ac0000008036fae */ /* 0x0001e8000d901d64 */
[----:B------:R-:W-:Y:S04]  /*1ed00*/  SHFL.IDX PT, R0, R0, 0x7, 0x181f ;  /* 0x00f81f0000007f89 */ /* 0x000fe800000e0000 */
[----:B0-----:R-:W0:Y:S02]  /*1ed10*/  SHFL.IDX PT, R8, R2, 0x6, 0x181f ;  /* 0x00d81f0002087f89 */ /* 0x001e2400000e0000 */
[----:B0-----:R-:W-:-:S05]  /*1ed20*/  @P4 IADD3 R8, P0, R35, R8, RZ ;  /* 0x0000000823084210 */ /* 0x001fca0007f1e0ff */
[----:B------:R-:W-:-:S05]  /*1ed30*/  @P4 IMAD.X R7, RZ, RZ, R7, P0 ;  /* 0x000000ffff074224 */ /* 0x000fca00000e0607 */
[----:B------:R-:W-:-:S05]  /*1ed40*/  @P4 MOV R9, R7 ;  /* 0x0000000700094202 */ /* 0x000fca0000000f00 */
[----:B------:R0:W-:Y:S04]  /*1ed50*/  @P4 LDGSTS.E.BYPASS.LTC128B.128 [R3+0x1b400], desc[UR36][R8.64], !P3 ;  /* 0x1b40000008034fae */ /* 0x0001e8000d901d64 */
[----:B0-----:R-:W0:Y:S04]  /*1ed60*/  SHFL.IDX PT, R8, R2, 0x7, 0x181f ;  /* 0x00f81f0002087f89 */ /* 0x001e2800000e0000 */
[----:B------:R-:W2:Y:S04]  /*1ed70*/  SHFL.IDX PT, R2, R5, RZ, 0x181f ;  /* 0x00181fff05027589 */ /* 0x000ea800000e0000 */
[----:B------:R-:W-:Y:S01]  /*1ed80*/  SHFL.IDX PT, R5, R5, 0x1, 0x181f ;  /* 0x00381f0005057f89 */ /* 0x000fe200000e0000 */
[----:B0-----:R-:W-:-:S05]  /*1ed90*/  @P1 IADD3 R8, P0, R35, R8, RZ ;  /* 0x0000000823081210 */ /* 0x001fca0007f1e0ff */
[----:B------:R-:W-:Y:S01]  /*1eda0*/  @P1 IMAD.X R9, RZ, RZ, R0, P0 ;  /* 0x000000ffff091224 */ /* 0x000fe200000e0600 */
[----:B--2---:R-:W-:Y:S01]  /*1edb0*/  @P2 IADD3 R2, P0, R35, R2, RZ ;  /* 0x0000000223022210 */ /* 0x004fe20007f1e0ff */
[----:B------:R-:W0:Y:S04]  /*1edc0*/  SHFL.IDX PT, R0, R4, RZ, 0x181f ;  /* 0x00181fff04007589 */ /* 0x000e2800000e0000 */
[----:B------:R2:W-:Y:S04]  /*1edd0*/  @P1 LDGSTS.E.BYPASS.LTC128B.128 [R3+0x1bc00], desc[UR36][R8.64], !P3 ;  /* 0x1bc0000008031fae */ /* 0x0005e8000d901d64 */
[----:B------:R-:W3:Y:S01]  /*1ede0*/  SHFL.IDX PT, R4, R4, 0x1, 0x181f ;  /* 0x00381f0004047f89 */ /* 0x000ee200000e0000 */
[----:B--2---:R-:W-:-:S02]  /*1edf0*/  @P2 IMAD.MOV.U32 R8, RZ, RZ, R2 ;  /* 0x000000ffff082224 */ /* 0x004fc400078e0002 */
[----:B0-----:R-:W-:-:S04]  /*1ee00*/  @P2 IMAD.X R0, RZ, RZ, R0, P0 ;  /* 0x000000ffff002224 */ /* 0x001fc800000e0600 */
[----:B------:R-:W-:-:S05]  /*1ee10*/  @P2 IMAD.MOV.U32 R9, RZ, RZ, R0 ;  /* 0x000000ffff092224 */ /* 0x000fca00078e0000 */
[----:B---3--:R0:W-:Y:S02]  /*1ee20*/  @P2 LDGSTS.E.BYPASS.LTC128B.128 [R3+0x1c400], desc[UR36][R8.64], !P3 ;  /* 0x1c40000008032fae */ /* 0x0081e4000d901d64 */
.L_x_8308:
[----:B------:R-:W-:-:S13]  /*1ee30*/  LOP3.LUT P1, RZ, R25, 0x100, RZ, 0xc0, !PT ;  /* 0x0000010019ff7812 */ /* 0x000fda000782c0ff */
[----:B------:R-:W-:-:S04]  /*1ee40*/  @P1 IADD3 R5, P0, R35, R5, RZ ;  /* 0x0000000523051210 */ /* 0x000fc80007f1e0ff */
[----:B------:R-:W-:Y:S02]  /*1ee50*/  @P1 IADD3.X R4, RZ, R4, RZ, P0, !PT ;  /* 0x00000004ff041210 */ /* 0x000fe400007fe4ff */
[----:B------:R-:W-:Y:S02]  /*1ee60*/  PLOP3.LUT P0, PT, PT, PT, PT, 0x80, 0x0 ;  /* 0x000000000000781c */ /* 0x000fe40003f0f070 */
[----:B------:R-:W-:-:S04]  /*1ee70*/  @P1 LOP3.LUT R5, R5, R4, RZ, 0x3c, !PT ;  /* 0x0000000405051212 */ /* 0x000fc800078e3cff */
[----:B------:R-:W-:-:S04]  /*1ee80*/  @P1 LOP3.LUT R4, R5, R4, RZ, 0x3c, !PT ;  /* 0x0000000405041212 */ /* 0x000fc800078e3cff */
[----:B------:R-:W-:-:S05]  /*1ee90*/  @P1 LOP3.LUT R5, R5, R4, RZ, 0x3c, !PT ;  /* 0x0000000405051212 */ /* 0x000fca00078e3cff */
[----:B------:R-:W-:Y:S01]  /*1eea0*/  @!PT LDS RZ, [RZ] ;  /* 0x00000000fffff984 */ /* 0x000fe20000000800 */
[----:B------:R-:W-:Y:S01]  /*1eeb0*/  @!PT LDS RZ, [RZ] ;  /* 0x00000000fffff984 */ /* 0x000fe20000000800 */
[----:B------:R-:W-:Y:S01]  /*1eec0*/  @!PT LDS RZ, [RZ] ;  /* 0x00000000fffff984 */ /* 0x000fe20000000800 */
[----:B------:R2:W-:Y:S01]  /*1eed0*/  @P1 LDGSTS.E.BYPASS.LTC128B.128 [R3+0x1cc00], desc[UR36][R4.64], !P3 ;  /* 0x1cc0000004031fae */ /* 0x0005e2000d901d64 */
[----:B------:R-:W-:Y:S01]  /*1eee0*/  NOP ;  /* 0x0000000000007918 */ /* 0x000fe20000000000 */
.L_x_8026:
[----:B------:R-:W-:Y:S02]  /*1eef0*/  PLOP3.LUT P1, PT, P1, P0, PT, 0xa2, 0x0 ;  /* 0x000000000000781c */ /* 0x000fe40000f21472 */
[----:B------:R-:W-:-:S08]  /*1ef00*/  @P0 R2UR P1, UR4, R6 ;  /* 0x00000000060402ca */ /* 0x000fd00000020000 */
[----:B------:R-:W-:-:S05]  /*1ef10*/  @P0 PLOP3.LUT P0, PT, P1, PT, PT, 0x80, 0x0 ;  /* 0x000000000000081c */ /* 0x000fca0000f0f070 */
[----:B------:R-:W-:Y:S01]  /*1ef20*/  @!P1 SYNCS.ARRIVE.TRANS64.RED.A0T1 RZ, [UR4+0x22830], RZ ;  /* 0x022830ffffff99a7 */ /* 0x000fe20008200404 */
[----:B------:R-:W-:Y:S07]  /*1ef30*/  @!P1 ARRIVES.LDGSTSBAR.64.TRANSCNT [UR4+0x22830] ;  /* 0x02283000ff0099b0 */ /* 0x000fee0008000a84 */
[----:B------:R-:W-:Y:S05]  /*1ef40*/  @P0 BRA.U.ANY `(.L_x_8026) ;  /* 0xfffffffd00e80947 */ /* 0x000fea000393ffff */
[----:B------:R-:W-:Y:S01]  /*1ef50*/  NOP ;  /* 0x0000000000007918 */ /* 0x000fe20000000000 */
[----:B------:R-:W3:Y:S02]  /*1ef60*/  LDL R0, [R1+0x58] ;  /* 0x0000580001007983 */ /* 0x000ee40000100800 */
[----:B---3--:R-:W-:-:S13]  /*1ef70*/  ISETP.NE.AND P2, PT, R0, 0x3, PT ;  /* 0x000000030000780c */ /* 0x008fda0003f45270 */
[----:B------:R-:W-:Y:S05]  /*1ef80*/  @!P2 BRA `(.L_x_8027) ;  /* 0x000000000004a947 */ /* 0x000fea0003800000 */
[----:B------:R-:W-:Y:S01]  /*1ef90*/  BPT.TRAP 0x1 ;  /* 0x000000040000795c */ /* 0x000fe20000300000 */
.L_x_8027:
[----:B0-2---:R0:W5:Y:S01]  /*1efa0*/  LDL.LU R3, [R1+0x40] ;  /* 0x0000400001037983 */ /* 0x0051620000300800 */
        /* <DEDUP_REMOVED lines=13> */
[----:B------:R-:W-:-:S03]  /*1f080*/  IMAD R30, R32, UR5, R2 ;  /* 0x00000005201e7c24 */ /* 0x000fc6000f8e0202 */
        /* <DEDUP_REMOVED lines=8> */
[----:B------:R-:W-:Y:S01]  /*1f110*/  IMAD.U32 R4, RZ, RZ, UR4 ;  /* 0x00000004ff047e24 */ /* 0x000fe2000f8e00ff */
[----:B01----:R-:W-:Y:S01]  /*1f120*/  MOV R6, UR6 ;  /* 0x0000000600067c02 */ /* 0x003fe20008000f00 */
        /* <DEDUP_REMOVED lines=10> */
.L_x_8029:
[----:B------:R-:W-:Y:S05]  /*1f1d0*/  BSYNC B6 ;  /* 0x0000000000067941 */ /* 0x000fea0003800000 */
.L_x_8028:
[----:B------:R2:W5:Y:S01]  /*1f1e0*/  LDL R20, [R1+0x44] ;  /* 0x0000440001147983 */ /* 0x0005620000100800 */
[----:B------:R-:W3:Y:S01]  /*1f1f0*/  LDC R7, c[0x0][0x448] ;  /* 0x00011200ff077b82 */ /* 0x000ee20000000800 */
[----:B------:R-:W-:Y:S01]  /*1f200*/  IMAD.MOV.U32 R2, RZ, RZ, R28 ;  /* 0x000000ffff027224 */ /* 0x000fe200078e001c */
[----:B------:R-:W-:Y:S01]  /*1f210*/  ULDC.64 UR4, c[0x0][0x2d8] ;  /* 0x0000b60000047ab9 */ /* 0x000fe20000000a00 */
[----:B------:R2:W5:Y:S01]  /*1f220*/  LDL R9, [R1+0x38] ;  /* 0x0000380001097983 */ /* 0x0005620000100800 */
[----:B------:R-:W-:Y:S01]  /*1f230*/  IMAD.MOV.U32 R3, RZ, RZ, R30 ;  /* 0x000000ffff037224 */ /* 0x000fe200078e001e */
[----:B------:R-:W-:Y:S01]  /*1f240*/  ULDC.64 UR6, c[0x0][0x280] ;  /* 0x0000a00000067ab9 */ /* 0x000fe20000000a00 */
[----:B------:R-:W-:Y:S01]  /*1f250*/  IMAD.SHL.U32 R17, R17, 0x80, RZ ;  /* 0x0000008011117824 */ /* 0x000fe200078e00ff */
[----:B------:R-:W4:Y:S01]  /*1f260*/  S2R R21, SR_TID.X ;  /* 0x0000000000157919 */ /* 0x000f220000002100 */
[----:B------:R-:W-:-:S04]  /*1f270*/  IMAD.WIDE.U32 R2, R18, UR4, R2 ;  /* 0x0000000412027c25 */ /* 0x000fc8000f8e0002 */
[----:B------:R-:W-:Y:S01]  /*1f280*/  IMAD R3, R18, UR5, R3 ;  /* 0x0000000512037c24 */ /* 0x000fe2000f8e0203 */
[----:B------:R-:W-:Y:S02]  /*1f290*/  ULDC.64 UR4, c[0x0][0x2e0] ;  /* 0x0000b80000047ab9 */ /* 0x000fe40000000a00 */
[----:B------:R-:W-:Y:S02]  /*1f2a0*/  IMAD R0, R32, UR4, RZ ;  /* 0x0000000420007c24 */ /* 0x000fe4000f8e02ff */
[----:B------:R-:W-:-:S04]  /*1f2b0*/  IMAD.WIDE.U32 R2, R26, UR4, R2 ;  /* 0x000000041a027c25 */ /* 0x000fc8000f8e0002 */
[----:B------:R-:W-:Y:S01]  /*1f2c0*/  IMAD R0, R26, UR5, R0 ;  /* 0x000000051a007c24 */ /* 0x000fe2000f8e0200 */
[----:B------:R-:W-:Y:S01]  /*1f2d0*/  ULDC.64 UR4, c[0x0][0x2d0] ;  /* 0x0000b40000047ab9 */ /* 0x000fe20000000a00 */
[----:B---3--:R-:W-:Y:S02]  /*1f2e0*/  ISETP.NE.AND P0, PT, R7, 0x1, PT ;  /* 0x000000010700780c */ /* 0x008fe40003f05270 */
[----:B------:R-:W-:-:S11]  /*1f2f0*/  IMAD.IADD R3, R3, 0x1, R0 ;  /* 0x0000000103037824 */ /* 0x000fd600078e0200 */
[----:B------:R-:W3:Y:S01]  /*1f300*/  @P0 LDC R5, c[0x0][0x44c] ;  /* 0x00011300ff050b82 */ /* 0x000ee20000000800 */
[C---:B----4-:R-:W-:Y:S02]  /*1f310*/  LOP3.LUT R33, R21.reuse, 0x7f, RZ, 0xc0, !PT ;  /* 0x0000007f15217812 */ /* 0x050fe400078ec0ff */
[----:B------:R-:W-:Y:S02]  /*1f320*/  SHF.L.U32 R21, R21, 0x4, RZ ;  /* 0x0000000415157819 */ /* 0x000fe400000006ff */
[----:B------:R-:W-:-:S03]  /*1f330*/  SHF.R.U32.HI R33, RZ, 0x3, R33 ;  /* 0x00000003ff217819 */ /* 0x000fc60000011621 */
[----:B01----:R-:W0:Y:S01]  /*1f340*/  @P0 LDC R6, c[0x0][0x450] ;  /* 0x00011400ff060b82 */ /* 0x003e220000000800 */
[----:B------:R-:W-:-:S04]  /*1f350*/  LOP3.LUT R21, R33, 0x70, R21, 0xf8, !PT ;  /* 0x0000007021157812 */ /* 0x000fc800078ef815 */
[----:B------:R-:W-:-:S05]  /*1f360*/  LOP3.LUT R0, R21, R17, RZ, 0xfc, !PT ;  /* 0x0000001115007212 */ /* 0x000fca00078efcff */
[----:B------:R-:W-:Y:S02]  /*1f370*/  IMAD.MOV.U32 R4, RZ, RZ, R0 ;  /* 0x000000ffff047224 */ /* 0x000fe400078e0000 */
[----:B---3--:R-:W-:Y:S01]  /*1f380*/  @P0 IMAD.HI.U32 R5, R0, R5, RZ ;  /* 0x0000000500050227 */ /* 0x008fe200078e00ff */
[----:B------:R-:W1:Y:S04]  /*1f390*/  S2R R21, SR_TID.X ;  /* 0x0000000000157919 */ /* 0x000e680000002100 */
[----:B0-----:R-:W-:-:S05]  /*1f3a0*/  @P0 SHF.R.U32.HI R4, RZ, R6, R5 ;  /* 0x00000006ff040219 */ /* 0x001fca0000011605 */
        /* <DEDUP_REMOVED lines=14> */
[----:B------:R-:W-:Y:S01]  /*1f490*/  ISETP.GE.AND P0, PT, R35, UR4, PT ;  /* 0x0000000423007c0c */ /* 0x000fe2000bf06270 */
[----:B------:R-:W-:Y:S01]  /*1f4a0*/  UMOV UR4, 0xffffffff ;  /* 0xffffffff00047882 */ /* 0x000fe20000000000 */
[----:B-1----:R-:W-:Y:S02]  /*1f4b0*/  LOP3.LUT R21, R21, 0x7f, RZ, 0xc0, !PT ;  /* 0x0000007f15157812 */ /* 0x002fe400078ec0ff */
[----:B------:R-:W-:Y:S02]  /*1f4c0*/  IADD3.X R2, R3, UR7, R4, P1, !PT ;  /* 0x0000000703027c10 */ /* 0x000fe40008ffe404 */
[----:B------:R-:W-:Y:S01]  /*1f4d0*/  SHF.R.U32.HI R10, RZ, 0x3, R21 ;  /* 0x00000003ff0a7819 */ /* 0x000fe20000011615 */
[----:B--2---:R-:W-:Y:S06]  /*1f4e0*/  BRA.DIV UR4, `(.L_x_8030) ;  /* 0x00000092049c7947 */ /* 0x004fec000b800000 */
[----:B------:R-:W-:Y:S01]  /*1f4f0*/  IADD3 R17, R10, R17, RZ ;  /* 0x000000110a117210 */ /* 0x000fe20007ffe0ff */
[----:B-----5:R-:W-:Y:S01]  /*1f500*/  IMAD R3, R20, R7, RZ ;  /* 0x0000000714037224 */ /* 0x020fe200078e02ff */
[----:B------:R-:W0:Y:S03]  /*1f510*/  SHFL.IDX PT, R5, R0, RZ, 0x181f ;  /* 0x00181fff00057589 */ /* 0x000e2600000e0000 */
[C---:B------:R-:W-:Y:S01]  /*1f520*/  VIADD R4, R17.reuse, 0x10 ;  /* 0x0000001011047836 */ /* 0x040fe20000000000 */
[-C--:B------:R-:W-:Y:S01]  /*1f530*/  ISETP.GE.AND P2, PT, R17, R3.reuse, PT ;  /* 0x000000031100720c */ /* 0x080fe20003f46270 */
[----:B------:R-:W-:Y:S03]  /*1f540*/  SHFL.IDX PT, R6, R0, 0x1, 0x181f ;  /* 0x00381f0000067f89 */ /* 0x000fe600000e0000 */
[----:B------:R-:W-:-:S02]  /*1f550*/  ISETP.GE.AND P1, PT, R4, R3, PT ;  /* 0x000000030400720c */ /* 0x000fc40003f26270 */
[----:B------:R-:W1:Y:S07]  /*1f560*/  SHFL.IDX PT, R4, R2, RZ, 0x181f ;  /* 0x00181fff02047589 */ /* 0x000e6e00000e0000 */
[----:B0-----:R-:W-:-:S05]  /*1f570*/  @!P2 IADD3 R5, P3, R35, R5, RZ ;  /* 0x000000052305a210 */ /* 0x001fca0007f7e0ff */
[----:B-1----:R-:W-:Y:S01]  /*1f580*/  @!P2 IMAD.X R8, RZ, RZ, R4, P3 ;  /* 0x000000ffff08a224 */ /* 0x002fe200018e0604 */
[----:B------:R-:W-:Y:S01]  /*1f590*/  @!P1 IADD3 R6, P3, R35, R6, RZ ;  /* 0x0000000623069210 */ /* 0x000fe20007f7e0ff */
[----:B------:R-:W0:Y:S04]  /*1f5a0*/  SHFL.IDX PT, R4, R2, 0x1, 0x181f ;  /* 0x00381f0002047f89 */ /* 0x000e2800000e0000 */
[----:B0-----:R-:W-:Y:S02]  /*1f5b0*/  @!P1 IMAD.X R7, RZ, RZ, R4, P3 ;  /* 0x000000ffff079224 */ /* 0x001fe400018e0604 */
[----:B------:R-:W-:Y:S01]  /*1f5c0*/  @!P2 IMAD.MOV.U32 R4, RZ, RZ, R5 ;  /* 0x000000ffff04a224 */ /* 0x000fe200078e0005 */
[----:B------:R-:W-:-:S05]  /*1f5d0*/  @!P2 MOV R5, R8 ;  /* 0x000000080005a202 */ /* 0x000fca0000000f00 */
[----:B------:R0:W-:Y:S02]  /*1f5e0*/  @!P2 LDGSTS.E.BYPASS.LTC128B.128 [R9+0x14400], desc[UR36][R4.64], !P0 ;  /* 0x144000000409afae */ /* 0x0001e4000c101d64 */
[----:B0-----:R-:W-:Y:S02]  /*1f5f0*/  @!P1 IMAD.MOV.U32 R4, RZ, RZ, R6 ;  /* 0x000000ffff049224 */ /* 0x001fe400078e0006 */
[----:B------:R-:W-:-:S05]  /*1f600*/  @!P1 IMAD.MOV.U32 R5, RZ, RZ, R7 ;  /* 0x000000ffff059224 */ /* 0x000fca00078e0007 */
[----:B------:R0:W-:Y:S02]  /*1f610*/  @!P1 LDGSTS.E.BYPASS.LTC128B.128 [R9+0x14c00], desc[UR36][R4.64], !P0 ;  /* 0x14c0000004099fae */ /* 0x0001e4000c101d64 */
[----:B0-----:R-:W-:Y:S02]  /*1f620*/  VIADD R4, R17, 0x20 ;  /* 0x0000002011047836 */ /* 0x001fe40000000000 */
        /* <DEDUP_REMOVED lines=8> */
[----:B------:R0:W-:Y:S02]  /*1f6b0*/  @!P1 LDGSTS.E.BYPASS.LTC128B.128 [R9+0x15400], desc[UR36][R4.64], !P0 ;  /* 0x1540000004099fae */ /* 0x0001e4000c101d64 */
[----:B0-----:R-:W-:Y:S02]  /*1f6c0*/  IADD3 R4, R17, 0x30, RZ ;  /* 0x0000003011047810 */ /* 0x001fe40007ffe0ff */
[----:B------:R-:W0:Y:S02]  /*1f6d0*/  SHFL.IDX PT, R5, R0, 0x3, 0x181f ;  /* 0x00781f0000057f89 */ /* 0x000e2400000e0000 */
        /* <DEDUP_REMOVED lines=22> */
[----:B0-----:R-:W-:-:S04]  /*1f840*/  @!P1 IADD3 R5, P2, R35, R5, RZ ;  /* 0x0000000523059210 */ /* 0x001fc80007f5e0ff */
[----:B-1----:R-:W-:-:S04]  /*1f850*/  @!P1 IADD3.X R4, RZ, R4, RZ, P2, !PT ;  /* 0x00000004ff049210 */ /* 0x002fc800017fe4ff */
[----:B------:R-:W-:-:S04]  /*1f860*/  @!P1 LOP3.LUT R5, R5, R4, RZ, 0x3c, !PT ;  /* 0x0000000405059212 */ /* 0x000fc800078e3cff */
[----:B------:R-:W-:-:S04]  /*1f870*/  @!P1 LOP3.LUT R4, R5, R4, RZ, 0x3c, !PT ;  /* 0x0000000405049212 */ /* 0x000fc800078e3cff */
[----:B------:R-:W-:-:S05]  /*1f880*/  @!P1 LOP3.LUT R5, R5, R4, RZ, 0x3c, !PT ;  /* 0x0000000405059212 */ /* 0x000fca00078e3cff */
[----:B------:R0:W-:Y:S02]  /*1f890*/  @!P1 LDGSTS.E.BYPASS.LTC128B.128 [R9+0x16c00], desc[UR36][R4.64], !P0 ;  /* 0x16c0000004099fae */ /* 0x0001e4000c101d64 */
[----:B0-----:R-:W-:Y:S02]  /*1f8a0*/  VIADD R4, R17, 0x60 ;  /* 0x0000006011047836 */ /* 0x001fe40000000000 */
[----:B------:R-:W0:Y:S03]  /*1f8b0*/  SHFL.IDX PT, R5, R0, 0x6, 0x181f ;  /* 0x00d81f0000057f89 */ /* 0x000e2600000e0000 */
[----:B------:R-:W-:Y:S01]  /*1f8c0*/  ISETP.GE.AND P2, PT, R4, R3, PT ;  /* 0x000000030400720c */ /* 0x000fe20003f46270 */
[----:B------:R-:W-:Y:S04]  /*1f8d0*/  SHFL.IDX PT, R0, R0, 0x7, 0x181f ;  /* 0x00f81f0000007f89 */ /* 0x000fe800000e0000 */
[----:B------:R-:W1:Y:S08]  /*1f8e0*/  SHFL.IDX PT, R4, R2, 0x6, 0x181f ;  /* 0x00d81f0002047f89 */ /* 0x000e7000000e0000 */
[----:B0-----:R-:W-:-:S05]  /*1f8f0*/  @!P2 IADD3 R5, P1, R35, R5, RZ ;  /* 0x000000052305a210 */ /* 0x001fca0007f3e0ff */
[----:B-1----:R-:W-:-:S05]  /*1f900*/  @!P2 IMAD.X R4, RZ, RZ, R4, P1 ;  /* 0x000000ffff04a224 */ /* 0x002fca00008e0604 */
[----:B------:R-:W-:-:S04]  /*1f910*/  @!P2 LOP3.LUT R5, R5, R4, RZ, 0x3c, !PT ;  /* 0x000000040505a212 */ /* 0x000fc800078e3cff */
[----:B------:R-:W-:-:S04]  /*1f920*/  @!P2 LOP3.LUT R4, R5, R4, RZ, 0x3c, !PT ;  /* 0x000000040504a212 */ /* 0x000fc800078e3cff */
[----:B------:R-:W-:-:S05]  /*1f930*/  @!P2 LOP3.LUT R5, R5, R4, RZ, 0x3c, !PT ;  /* 0x000000040505a212 */ /* 0x000fca00078e3cff */
[----:B------:R0:W-:Y:S04]  /*1f940*/  @!P2 LDGSTS.E.BYPASS.LTC128B.128 [R9+0x17400], desc[UR36][R4.64], !P0 ;  /* 0x174000000409afae */ /* 0x0001e8000c101d64 */
[----:B0-----:R0:W1:Y:S02]  /*1f950*/  SHFL.IDX PT, R4, R2, 0x7, 0x181f ;  /* 0x00f81f0002047f89 */ /* 0x00106400000e0000 */
.L_x_8325:
[----:B------:R-:W-:-:S05]  /*1f960*/  VIADD R17, R17, 0x70 ;  /* 0x0000007011117836 */ /* 0x000fca0000000000 */
[----:B------:R-:W-:-:S13]  /*1f970*/  ISETP.GE.AND P1, PT, R17, R3, PT ;  /* 0x000000031100720c */ /* 0x000fda0003f26270 */
[----:B0-----:R-:W-:-:S05]  /*1f980*/  @!P1 IADD3 R2, P2, R35, R0, RZ ;  /* 0x0000000023029210 */ /* 0x001fca0007f5e0ff */
[----:B-1----:R-:W-:-:S05]  /*1f990*/  @!P1 IMAD.X R3, RZ, RZ, R4, P2 ;  /* 0x000000ffff039224 */ /* 0x002fca00010e0604 */
[----:B------:R-:W-:Y:S01]  /*1f9a0*/  @!PT LDS RZ, [RZ] ;  /* 0x00000000fffff984 */ /* 0x000fe20000000800 */
[----:B------:R-:W-:Y:S01]  /*1f9b0*/  @!PT LDS RZ, [RZ] ;  /* 0x00000000fffff984 */ /* 0x000fe20000000800 */
[----:B------:R-:W-:Y:S01]  /*1f9c0*/  @!PT LDS RZ, [RZ] ;  /* 0x00000000fffff984 */ /* 0x000fe20000000800 */
[----:B------:R0:W-:Y:S01]  /*1f9d0*/  @!P1 LDGSTS.E.BYPASS.LTC128B.128 [R9+0x17c00], desc[UR36][R2.64], !P0 ;  /* 0x17c0000002099fae */ /* 0x0001e2000c101d64 */
[----:B------:R-:W-:Y:S01]  /*1f9e0*/  PLOP3.LUT P0, PT, PT, PT, PT, 0x80, 0x0 ;  /* 0x000000000000781c */ /* 0x000fe20003f0f070 */
[----:B------:R-:W-:-:S12]  /*1f9f0*/  NOP ;  /* 0x0000000000007918 */ /* 0x000fd80000000000 */
.L_x_8031:
[----:B------:R-:W-:Y:S02]  /*1fa00*/  PLOP3.LUT P1, PT, P1, P0, PT, 0xa2, 0x0 ;  /* 0x000000000000781c */ /* 0x000fe40000f21472 */
[----:B------:R-:W-:-:S08]  /*1fa10*/  @P0 R2UR P1, UR4, R22 ;  /* 0x00000000160402ca */ /* 0x000fd00000020000 */
[----:B------:R-:W-:-:S05]  /*1fa20*/  @P0 PLOP3.LUT P0, PT, P1, PT, PT, 0x80, 0x0 ;  /* 0x000000000000081c */ /* 0x000fca0000f0f070 */
[----:B------:R-:W-:Y:S01]  /*1fa30*/  @!P1 SYNCS.ARRIVE.TRANS64.RED.A0T1 RZ, [UR4+0x22800], RZ ;  /* 0x022800ffffff99a7 */ /* 0x000fe20008200404 */
[----:B------:R-:W-:Y:S07]  /*1fa40*/  @!P1 ARRIVES.LDGSTSBAR.64.TRANSCNT [UR4+0x22800] ;  /* 0x02280000ff0099b0 */ /* 0x000fee0008000a84 */
[----:B------:R-:W-:Y:S05]  /*1fa50*/  @P0 BRA.U.ANY `(.L_x_8031) ;  /* 0xfffffffd00e80947 */ /* 0x000fea000393ffff */
[----:B0-----:R-:W2:Y:S02]  /*1fa60*/  LDL.LU R2, [R1+0x4c] ;  /* 0x00004c0001027983 */ /* 0x001ea40000300800 */
        /* <DEDUP_REMOVED lines=11> */
.L_x_8326:
[----:B------:R-:W-:Y:S05]  /*1fb20*/  BSYNC B0 ;  /* 0x0000000000007941 */ /* 0x000fea0003800000 */
.L_x_8032:
[----:B------:R-:W2:Y:S01]  /*1fb30*/  LDL R2, [R1+0x14] ;  /* 0x0000140001027983 */ /* 0x000ea20000100800 */
[----:B------:R-:W-:-:S05]  /*1fb40*/  VIADD R36, R31, 0xfffffffe ;  /* 0xfffffffe1f247836 */ /* 0x000fca0000000000 */
[----:B--2---:R-:W-:-:S13]  /*1fb50*/  ISETP.GE.AND P0, PT, R36, R2, PT ;  /* 0x000000022400720c */ /* 0x004fda0003f06270 */
[----:B------:R-:W-:Y:S05]  /*1fb60*/  @!P0 BRA `(.L_x_8034) ;  /* 0x0000001800a48947 */ /* 0x000fea0003800000 */
[----:B------:R1:W5:Y:S01]  /*1fb70*/  LDL.LU R26, [R1+0x4] ;  /* 0x00000400011a7983 */ /* 0x0003620000300800 */
[----:B------:R-:W-:-:S07]  /*1fb80*/  IMAD.MOV.U32 R21, RZ, RZ, R34 ;  /* 0x000000ffff157224 */ /* 0x000fce00078e0022 */
.L_x_8054:
[----:B0-----:R-:W2:Y:S01]  /*1fb90*/  LDL R0, [R1+0xc] ;  /* 0x00000c0001007983 */ /* 0x001ea20000100800 */
[----:B------:R-:W0:Y:S03]  /*1fba0*/  LDC R7, c[0x0][0x430] ;  /* 0x00010c00ff077b82 */ /* 0x000e260000000800 */
[----:B---3--:R-:W3:Y:S04]  /*1fbb0*/  LDL R13, [R1+0x10] ;  /* 0x00001000010d7983 */ /* 0x008ee80000100800 */
[----:B------:R-:W4:Y:S01]  /*1fbc0*/  LDL R9, [R1] ;  /* 0x0000000001097983 */ /* 0x000f220000100800 */
[----:B------:R-:W1:Y:S01]  /*1fbd0*/  S2R R2, SR_TID.X ;  /* 0x0000000000027919 */ /* 0x000e620000002100 */
[----:B------:R-:W1:Y:S02]  /*1fbe0*/  S2R R3, SR_TID.X ;  /* 0x0000000000037919 */ /* 0x000e640000002100 */
[----:B------:R-:W4:Y:S04]  /*1fbf0*/  LDL R12, [R1+0x14] ;  /* 0x00001400010c7983 */ /* 0x000f280000100800 */
[----:B------:R-:W4:Y:S01]  /*1fc00*/  LDL R11, [R1+0x58] ;  /* 0x00005800010b7983 */ /* 0x000f220000100800 */
[----:B0-----:R-:W-:Y:S01]  /*1fc10*/  ISETP.NE.AND P0, PT, R7, 0x1, PT ;  /* 0x000000010700780c */ /* 0x001fe20003f05270 */
[----:B------:R-:W0:-:S12]  /*1fc20*/  S2R R8, SR_TID.X ;  /* 0x0000000000087919 */ /* 0x000e180000002100 */
[----:B------:R-:W2:Y:S01]  /*1fc30*/  @P0 LDC R5, c[0x0][0x434] ;  /* 0x00010d00ff050b82 */ /* 0x000ea20000000800 */
[----:B-1----:R-:W-:-:S04]  /*1fc40*/  LOP3.LUT R2, R2, 0x7f, RZ, 0xc0, !PT ;  /* 0x0000007f02027812 */ /* 0x002fc800078ec0ff */
[----:B------:R-:W-:Y:S01]  /*1fc50*/  SHF.R.U32.HI R2, RZ, 0x3, R2 ;  /* 0x00000003ff027819 */ /* 0x000fe20000011602 */
[----:B------:R-:W-:Y:S02]  /*1fc60*/  IMAD.SHL.U32 R4, R3, 0x10, RZ ;  /* 0x0000001003047824 */ /* 0x000fe400078e00ff */
[----:B------:R-:W1:Y:S03]  /*1fc70*/  @P0 LDC R3, c[0x0][0x438] ;  /* 0x00010e00ff030b82 */ /* 0x000e660000000800 */
[----:B------:R-:W-:Y:S02]  /*1fc80*/  LOP3.LUT R4, R2, 0x70, R4, 0xf8, !PT ;  /* 0x0000007002047812 */ /* 0x000fe400078ef804 */
[----:B------:R-:W1:Y:S01]  /*1fc90*/  S2R R2, SR_TID.X ;  /* 0x0000000000027919 */ /* 0x000e620000002100 */
[----:B0-----:R-:W-:Y:S01]  /*1fca0*/  IMAD.SHL.U32 R10, R8, 0x10, RZ ;  /* 0x00000010080a7824 */ /* 0x001fe200078e00ff */
[----:B-1----:R-:W-:-:S04]  /*1fcb0*/  LOP3.LUT R2, R2, 0x7f, RZ, 0xc0, !PT ;  /* 0x0000007f02027812 */ /* 0x002fc800078ec0ff */
[----:B------:R-:W-:-:S04]  /*1fcc0*/  SHF.R.U32.HI R6, RZ, 0x3, R2 ;  /* 0x00000003ff067819 */ /* 0x000fc80000011602 */
[----:B------:R-:W-:-:S04]  /*1fcd0*/  LOP3.LUT R10, R6, 0x70, R10, 0xf8, !PT ;  /* 0x00000070060a7812 */ /* 0x000fc800078ef80a */
[----:B------:R-:W-:Y:S01]  /*1fce0*/  LOP3.LUT R10, R10, 0x80, RZ, 0xfc, !PT ;  /* 0x000000800a0a7812 */ /* 0x000fe200078efcff */
[----:B------:R-:W-:Y:S05]  /*1fcf0*/  YIELD ;  /* 0x0000000000007946 */ /* 0x000fea0003800000 */
[----:B------:R-:W-:Y:S01]  /*1fd00*/  ULDC.64 UR4, c[0x0][0x428] ;  /* 0x00010a0000047ab9 */ /* 0x000fe20000000a00 */
[----:B------:R-:W-:Y:S01]  /*1fd10*/  ULDC.64 UR6, c[0x0][0x418] ;  /* 0x0001060000067ab9 */ /* 0x000fe20000000a00 */
[----:B------:R-:W-:Y:S01]  /*1fd20*/  ISETP.GT.U32.AND P1, PT, R10, 0x9f, PT ;  /* 0x0000009f0a00780c */ /* 0x000fe20003f24070 */
[----:B--2---:R-:W-:-:S05]  /*1fd30*/  IMAD R0, R36, 0xa0, R0 ;  /* 0x000000a024007824 */ /* 0x004fca00078e0200 */
[----:B------:R-:W-:-:S05]  /*1fd40*/  IADD3 R4, R4, R0, RZ ;  /* 0x0000000004047210 */ /* 0x000fca0007ffe0ff */
[----:B------:R-:W-:-:S04]  /*1fd50*/  @P0 IMAD.HI.U32 R5, R4, R5, RZ ;  /* 0x0000000504050227 */ /* 0x000fc800078e00ff */
[----:B------:R-:W-:Y:S01]  /*1fd60*/  IMAD.MOV.U32 R2, RZ, RZ, R4 ;  /* 0x000000ffff027224 */ /* 0x000fe200078e0004 */
[----:B------:R-:W-:Y:S02]  /*1fd70*/  @P0 SHF.R.U32.HI R2, RZ, R3, R5 ;  /* 0x00000003ff020219 */ /* 0x000fe40000011605 */
[----:B------:R-:W0:Y:S08]  /*1fd80*/  @P0 LDC R5, c[0x0][0x434] ;  /* 0x00010d00ff050b82 */ /* 0x000e300000000800 */
[----:B------:R-:W1:Y:S01]  /*1fd90*/  @P0 LDC R3, c[0x0][0x438] ;  /* 0x00010e00ff030b82 */ /* 0x000e620000000800 */
[----:B------:R-:W-:-:S04]  /*1fda0*/  IMAD.IADD R0, R10, 0x1, R0 ;  /* 0x000000010a007824 */ /* 0x000fc800078e0200 */
[----:B------:R-:W-:Y:S01]  /*1fdb0*/  IMAD.MOV.U32 R6, RZ, RZ, R0 ;  /* 0x000000ffff067224 */ /* 0x000fe200078e0000 */
[----:B------:R-:W-:Y:S01]  /*1fdc0*/  IADD3 R8, -R2, RZ, RZ ;  /* 0x000000ff02087210 */ /* 0x000fe20007ffe1ff */
[----:B0-----:R-:W-:-:S05]  /*1fdd0*/  @P0 IMAD.HI.U32 R5, R0, R5, RZ ;  /* 0x0000000500050227 */ /* 0x001fca00078e00ff */
[----:B-1----:R-:W-:Y:S01]  /*1fde0*/  @P0 SHF.R.U32.HI R6, RZ, R3, R5 ;  /* 0x00000003ff060219 */ /* 0x002fe20000011605 */
[----:B------:R-:W-:-:S04]  /*1fdf0*/  IMAD R8, R7, R8, R4 ;  /* 0x0000000807087224 */ /* 0x000fc800078e0204 */
[----:B------:R-:W-:-:S04]  /*1fe00*/  IMAD.MOV R3, RZ, RZ, -R6 ;  /* 0x000000ffff037224 */ /* 0x000fc800078e0a06 */
[----:B------:R-:W-:Y:S01]  /*1fe10*/  IMAD R7, R7, R3, R0 ;  /* 0x0000000307077224 */ /* 0x000fe200078e0200 */
[----:B------:R-:W-:Y:S01]  /*1fe20*/  SHF.R.S32.HI R3, RZ, 0x1f, R2 ;  /* 0x0000001fff037819 */ /* 0x000fe20000011402 */
[----:B---3--:R-:W-:-:S04]  /*1fe30*/  IMAD R0, R13, UR4, RZ ;  /* 0x000000040d007c24 */ /* 0x008fc8000f8e02ff */
[C---:B----4-:R-:W-:Y:S02]  /*1fe40*/  IMAD R0, R9.reuse, UR5, R0 ;  /* 0x0000000509007c24 */ /* 0x050fe4000f8e0200 */
[----:B------:R-:W-:-:S04]  /*1fe50*/  IMAD.WIDE.U32 R2, R9, UR4, R2 ;  /* 0x0000000409027c25 */ /* 0x000fc8000f8e0002 */
[----:B------:R-:W-:Y:S01]  /*1fe60*/  IMAD.IADD R3, R0, 0x1, R3 ;  /* 0x0000000100037824 */ /* 0x000fe200078e0203 */
[----:B------:R-:W-:-:S04]  /*1fe70*/  LEA R4, P0, R2, UR6, 0x2 ;  /* 0x0000000602047c11 */ /* 0x000fc8000f8010ff */
[----:B------:R-:W-:-:S05]  /*1fe80*/  LEA.HI.X R5, R2, UR7, R3, 0x2, P0 ;  /* 0x0000000702057c11 */ /* 0x000fca00080f1403 */
[----:B------:R0:W2:Y:S01]  /*1fe90*/  LDG.E R10, desc[UR36][R4.64] ;  /* 0x00000024040a7981 */ /* 0x0000a2000c1e1900 */
[--C-:B------:R-:W-:Y:S01]  /*1fea0*/  @!P1 SHF.R.S32.HI R3, RZ, 0x1f, R6.reuse ;  /* 0x0000001fff039819 */ /* 0x100fe20000011406 */
[----:B------:R-:W-:-:S04]  /*1feb0*/  @!P1 IMAD.MOV.U32 R2, RZ, RZ, R6 ;  /* 0x000000ffff029224 */ /* 0x000fc800078e0006 */
[----:B------:R-:W-:-:S04]  /*1fec0*/  @!P1 IMAD.WIDE.U32 R2, R9, UR4, R2 ;  /* 0x0000000409029c25 */ /* 0x000fc8000f8e0002 */
[----:B------:R-:W-:Y:S01]  /*1fed0*/  @!P1 IMAD.IADD R0, R0, 0x1, R3 ;  /* 0x0000000100009824 */ /* 0x000fe200078e0203 */
[C---:B0-----:R-:W-:Y:S01]  /*1fee0*/  @!P1 LEA R4, P0, R2.reuse, UR6, 0x2 ;  /* 0x0000000602049c11 */ /* 0x041fe2000f8010ff */
[----:B------:R-:W-:Y:S01]  /*1fef0*/  VIADD R34, R21, 0x1 ;  /* 0x0000000115227836 */ /* 0x000fe20000000000 */
[----:B------:R-:W-:Y:S02]  /*1ff00*/  MOV R9, RZ ;  /* 0x000000ff00097202 */ /* 0x000fe40000000f00 */
[----:B------:R-:W-:Y:S01]  /*1ff10*/  @!P1 LEA.HI.X R5, R2, UR7, R0, 0x2, P0 ;  /* 0x0000000702059c11 */ /* 0x000fe200080f1400 */
[----:B------:R-:W-:Y:S01]  /*1ff20*/  IMAD.MOV.U32 R0, RZ, RZ, R36 ;  /* 0x000000ffff007224 */ /* 0x000fe200078e0024 */
[----:B------:R-:W-:-:S03]  /*1ff30*/  ISETP.NE.AND P0, PT, R34, 0x2, PT ;  /* 0x000000022200780c */ /* 0x000fc60003f05270 */
[----:B-----5:R0:W5:Y:S01]  /*1ff40*/  @!P1 LDG.E R9, desc[UR36][R4.64] ;  /* 0x0000002404099981 */ /* 0x020162000c1e1900 */
[----:B------:R-:W-:Y:S02]  /*1ff50*/  ISETP.GT.AND P1, PT, R0, R12, PT ;  /* 0x0000000c0000720c */ /* 0x000fe40003f24270 */
[----:B------:R-:W-:-:S04]  /*1ff60*/  SEL R0, RZ, 0x1, P0 ;  /* 0x00000001ff007807 */ /* 0x000fc80000000000 */
[----:B------:R-:W-:-:S05]  /*1ff70*/  LOP3.LUT R2, R26, R0, RZ, 0x3c, !PT ;  /* 0x000000001a027212 */ /* 0x000fca00078e3cff */
[----:B------:R0:W-:Y:S01]  /*1ff80*/  STL [R1+0x4], R2 ;  /* 0x0000040201007387 */ /* 0x0001e20000100800 */
[----:B------:R-:W-:Y:S01]  /*1ff90*/  ISETP.NE.AND P2, PT, R11, 0x3, PT ;  /* 0x000000030b00780c */ /* 0x000fe20003f45270 */
[----:B------:R-:W-:Y:S01]  /*1ffa0*/  VIADD R36, R36, 0xffffffff ;  /* 0xffffffff24247836 */ /* 0x000fe20000000000 */
[----:B------:R-:W-:Y:S02]  /*1ffb0*/  SEL R34, R34, RZ, P0 ;  /* 0x000000ff22227207 */ /* 0x000fe40000000000 */
[----:B--2---:R-:W-:-:S09]  /*1ffc0*/  SHF.R.S32.HI R28, RZ, 0x1f, R10 ;  /* 0x0000001fff1c7819 */ /* 0x004fd2000001140a */
[----:B0-----:R-:W-:Y:S05]  /*1ffd0*/  @!P2 BRA `(.L_x_8035) ;  /* 0x000000000004a947 */ /* 0x001fea0003800000 */
[----:B------:R-:W-:Y:S01]  /*1ffe0*/  BPT.TRAP 0x1 ;  /* 0x000000040000795c */ /* 0x000fe20000300000 */
.L_x_8035:
[----:B------:R-:W-:Y:S01]  /*1fff0*/  IMAD R0, R34, 0x8, R22 ;  /* 0x0000000822007824 */ /* 0x000fe200078e0216 */
[----:B------:R-:W-:Y:S01]  /*20000*/  SHF.L.U32 R32, R2, 0x1f, RZ ;  /* 0x0000001f02207819 */ /* 0x000fe200000006ff */
[----:B------:R-:W-:Y:S01]  /*20010*/  BSSY B0, `(.L_x_8036) ;  /* 0x0000004000007945 */ /* 0x000fe20003800000 */
[----:B------:R-:W-:Y:S02]  /*20020*/  SHF.R.S32.HI R31, RZ, 0x1f, R8 ;  /* 0x0000001fff1f7819 */ /* 0x000fe40000011408 */
[----:B------:R-:W0:Y:S02]  /*20030*/  SYNCS.PHASECHK.TRANS64.TRYWAIT P0, [R0+URZ+0x22880], R32 ;  /* 0x02288020000075a7 */ /* 0x000e24000800017f */
[----:B0-----:R-:W-:Y:S05]  /*20040*/  @!P0 BRA `(.L_x_8037) ;  /* 0x0000009000748947 */ /* 0x001fea0003800000 */
.L_x_8327:
[----:B------:R-:W-:Y:S05]  /*20050*/  BSYNC B0 ;  /* 0x0000000000007941 */ /* 0x000fea0003800000 */
.L_x_8036:
[----:B------:R-:W2:Y:S01]  /*20060*/  LDL R12, [R1+0x24] ;  /* 0x00002400010c7983 */ /* 0x000ea20000100800 */
[----:B------:R-:W-:Y:S01]  /*20070*/  ULDC.64 UR4, c[0x0][0x328] ;  /* 0x0000ca0000047ab9 */ /* 0x000fe20000000a00 */
[----:B------:R-:W-:Y:S01]  /*20080*/  ULDC.64 UR6, c[0x0][0x338] ;  /* 0x0000ce0000067ab9 */ /* 0x000fe20000000a00 */
[----:B------:R-:W-:Y:S01]  /*20090*/  IMAD R4, R31, UR4, RZ ;  /* 0x000000041f047c24 */ /* 0x000fe2000f8e02ff */
[----:B-----5:R-:W-:Y:S01]  /*200a0*/  SHF.R.S32.HI R29, RZ, 0x1f, R9 ;  /* 0x0000001fff1d7819 */ /* 0x020fe20000011409 */
[C---:B------:R-:W-:Y:S01]  /*200b0*/  IMAD.WIDE.U32 R2, R8.reuse, UR4, RZ ;  /* 0x0000000408027c25 */ /* 0x040fe2000f8e00ff */
[----:B------:R-:W-:Y:S01]  /*200c0*/  SHF.R.S32.HI R30, RZ, 0x1f, R7 ;  /* 0x0000001fff1e7819 */ /* 0x000fe20000011407 */
[----:B------:R-:W1:Y:S02]  /*200d0*/  LDC R11, c[0x0][0x2f4] ;  /* 0x0000bd00ff0b7b82 */ /* 0x000e640000000800 */
[----:B------:R-:W-:Y:S02]  /*200e0*/  IMAD R4, R8, UR5, R4 ;  /* 0x0000000508047c24 */ /* 0x000fe4000f8e0204 */
[----:B------:R-:W-:-:S03]  /*200f0*/  IMAD R6, R29, UR6, RZ ;  /* 0x000000061d067c24 */ /* 0x000fc6000f8e02ff */
[----:B------:R-:W-:Y:S01]  /*20100*/  IADD3 R3, R3, R4, RZ ;  /* 0x0000000403037210 */ /* 0x000fe20007ffe0ff */
[----:B------:R-:W-:Y:S02]  /*20110*/  IMAD R4, R28, UR6, RZ ;  /* 0x000000061c047c24 */ /* 0x000fe4000f8e02ff */
[----:B------:R-:W-:Y:S02]  /*20120*/  IMAD R6, R9, UR7, R6 ;  /* 0x0000000709067c24 */ /* 0x000fe4000f8e0206 */
[C---:B------:R-:W-:Y:S02]  /*20130*/  IMAD R4, R10.reuse, UR7, R4 ;  /* 0x000000070a047c24 */ /* 0x040fe4000f8e0204 */
[----:B------:R-:W-:-:S04]  /*20140*/  IMAD.WIDE.U32 R2, R10, UR6, R2 ;  /* 0x000000060a027c25 */ /* 0x000fc8000f8e0002 */
[----:B------:R-:W-:Y:S02]  /*20150*/  IMAD.IADD R5, R3, 0x1, R4 ;  /* 0x0000000103057824 */ /* 0x000fe400078e0204 */
[----:B------:R-:W-:Y:S02]  /*20160*/  IMAD.MOV.U32 R4, RZ, RZ, R2 ;  /* 0x000000ffff047224 */ /* 0x000fe400078e0002 */
[----:B------:R-:W-:Y:S01]  /*20170*/  IMAD.WIDE.U32 R2, R9, UR6, RZ ;  /* 0x0000000609027c25 */ /* 0x000fe2000f8e00ff */
[----:B------:R-:W-:Y:S01]  /*20180*/  ULDC.64 UR6, c[0x0][0x318] ;  /* 0x0000c60000067ab9 */ /* 0x000fe20000000a00 */
[----:B-1----:R-:W-:Y:S02]  /*20190*/  ISETP.GE.AND P2, PT, R35, R11, PT ;  /* 0x0000000b2300720c */ /* 0x002fe40003f46270 */
[----:B------:R-:W-:Y:S02]  /*201a0*/  IMAD.IADD R3, R3, 0x1, R6 ;  /* 0x0000000103037824 */ /* 0x000fe400078e0206 */
[----:B------:R-:W-:-:S02]  /*201b0*/  IMAD R6, R30, UR4, RZ ;  /* 0x000000041e067c24 */ /* 0x000fc4000f8e02ff */
[----:B------:R-:W-:-:S04]  /*201c0*/  IMAD.WIDE.U32 R2, R7, UR4, R2 ;  /* 0x0000000407027c25 */ /* 0x000fc8000f8e0002 */
[----:B------:R-:W-:Y:S01]  /*201d0*/  IMAD R6, R7, UR5, R6 ;  /* 0x0000000507067c24 */ /* 0x000fe2000f8e0206 */
[----:B------:R-:W-:Y:S02]  /*201e0*/  ULDC.64 UR4, c[0x0][0x330] ;  /* 0x0000cc0000047ab9 */ /* 0x000fe40000000a00 */
        /* <DEDUP_REMOVED lines=15> */
[----:B------:R-:W4:Y:S01]  /*202e0*/  SHFL.IDX PT, R33, R5, 0x1, 0x181f ;  /* 0x00381f0005217f89 */ /* 0x000f2200000e0000 */
[----:B-1----:R-:W-:-:S04]  /*202f0*/  IADD3 R2, P0, R35, R2, RZ ;  /* 0x0000000223027210 */ /* 0x002fc80007f1e0ff */
[----:B--2---:R-:W-:-:S05]  /*20300*/  IADD3.X R3, RZ, R3, RZ, P0, !PT ;  /* 0x00000003ff037210 */ /* 0x004fca00007fe4ff */
        /* <DEDUP_REMOVED lines=34> */
[----:B------:R-:W2:Y:S02]  /*20530*/  SHFL.IDX PT, R5, R17, RZ, 0x181f ;  /* 0x00181fff11057589 */ /* 0x000ea400000e0000 */
[----:B-1----:R-:W-:-:S05]  /*20540*/  IMAD.X R3, RZ, RZ, R3, P0 ;  /* 0x000000ffff037224 */ /* 0x002fca00000e0603 */
[----:B------:R2:W-:Y:S02]  /*20550*/  LDGSTS.E.BYPASS.LTC128B.128 [R6+0xdc00], desc[UR36][R2.64], !P2 ;  /* 0x0dc0000002067fae */ /* 0x0005e4000d101d64 */
[----:B--2---:R-:W-:-:S05]  /*20560*/  IADD3 R2, P0, R35, R5, RZ ;  /* 0x0000000523027210 */ /* 0x004fca0007f1e0ff */
[----:B------:R-:W-:-:S05]  /*20570*/  IMAD.X R3, RZ, RZ, R4, P0 ;  /* 0x000000ffff037224 */ /* 0x000fca00000e0604 */
[----:B------:R1:W-:Y:S04]  /*20580*/  LDGSTS.E.BYPASS.LTC128B.128 [R6+0xe400], desc[UR36][R2.64], !P2 ;  /* 0x0e40000002067fae */ /* 0x0003e8000d101d64 */
[----:B-1----:R1:W2:Y:S02]  /*20590*/  SHFL.IDX PT, R2, R17, 0x1, 0x181f ;  /* 0x00381f0011027f89 */ /* 0x0022a400000e0000 */
.L_x_8349:
[----:B--2---:R-:W-:-:S04]  /*205a0*/  IADD3 R2, P0, R35, R2, RZ ;  /* 0x0000000223027210 */ /* 0x004fc80007f1e0ff */
[----:B------:R-:W-:Y:S02]  /*205b0*/  IADD3.X R3, RZ, R20, RZ, P0, !PT ;  /* 0x00000014ff037210 */ /* 0x000fe400007fe4ff */
[----:B------:R-:W-:-:S03]  /*205c0*/  PLOP3.LUT P0, PT, PT, PT, PT, 0x80, 0x0 ;  /* 0x000000000000781c */ /* 0x000fc60003f0f070 */
[----:B------:R-:W-:Y:S01]  /*205d0*/  @!PT LDS RZ, [RZ] ;  /* 0x00000000fffff984 */ /* 0x000fe20000000800 */
[----:B------:R-:W-:Y:S01]  /*205e0*/  @!PT LDS RZ, [RZ] ;  /* 0x00000000fffff984 */ /* 0x000fe20000000800 */
[----:B------:R-:W-:Y:S01]  /*205f0*/  @!PT LDS RZ, [RZ] ;  /* 0x00000000fffff984 */ /* 0x000fe20000000800 */
[----:B------:R2:W-:Y:S01]  /*20600*/  LDGSTS.E.BYPASS.LTC128B.128 [R6+0xec00], desc[UR36][R2.64], !P2 ;  /* 0x0ec0000002067fae */ /* 0x0005e2000d101d64 */
[----:B------:R-:W-:-:S09]  /*20610*/  NOP ;  /* 0x0000000000007918 */ /* 0x000fd20000000000 */
.L_x_8039:
[----:B------:R-:W-:Y:S02]  /*20620*/  PLOP3.LUT P2, PT, P2, P0, PT, 0xa2, 0x0 ;  /* 0x000000000000781c */ /* 0x000fe40001741472 */
[----:B------:R-:W-:-:S08]  /*20630*/  @P0 R2UR P2, UR4, R0 ;  /* 0x00000000000402ca */ /* 0x000fd00000040000 */
[----:B------:R-:W-:-:S05]  /*20640*/  @P0 PLOP3.LUT P0, PT, P2, PT, PT, 0x80, 0x0 ;  /* 0x000000000000081c */ /* 0x000fca000170f070 */
[----:B------:R-:W-:Y:S01]  /*20650*/  @!P2 SYNCS.ARRIVE.TRANS64.RED.A0T1 RZ, [UR4+0x22870], RZ ;  /* 0x022870ffffffa9a7 */ /* 0x000fe20008200404 */
[----:B------:R-:W-:Y:S07]  /*20660*/  @!P2 ARRIVES.LDGSTSBAR.64.TRANSCNT [UR4+0x22870] ;  /* 0x02287000ff00a9b0 */ /* 0x000fee0008000a84 */
[----:B------:R-:W-:Y:S05]  /*20670*/  @P0 BRA.U.ANY `(.L_x_8039) ;  /* 0xfffffffd00e80947 */ /* 0x000fea000393ffff */
[----:B------:R-:W-:Y:S01]  /*20680*/  NOP ;  /* 0x0000000000007918 */ /* 0x000fe20000000000 */
[----:B--2---:R-:W2:Y:S02]  /*20690*/  LDL R2, [R1+0x58] ;  /* 0x0000580001027983 */ /* 0x004ea40000100800 */
[----:B--2---:R-:W-:-:S13]  /*206a0*/  ISETP.NE.AND P3, PT, R2, 0x3, PT ;  /* 0x000000030200780c */ /* 0x004fda0003f65270 */
[----:B------:R-:W-:Y:S05]  /*206b0*/  @!P3 BRA `(.L_x_8040) ;  /* 0x000000000004b947 */ /* 0x000fea0003800000 */
[----:B------:R-:W-:Y:S01]  /*206c0*/  BPT.TRAP 0x1 ;  /* 0x000000040000795c */ /* 0x000fe20000300000 */
.L_x_8040:
[----:B------:R2:W-:Y:S01]  /*206d0*/  SYNCS.ARRIVE.TRANS64.A1T0 RZ, [R0+URZ+0x22870], RZ ;  /* 0x022870ff00ff79a7 */ /* 0x0005e2000810003f */
[----:B------:R-:W-:Y:S05]  /*206e0*/  @!P3 BRA `(.L_x_8041) ;  /* 0x000000000004b947 */ /* 0x000fea0003800000 */
[----:B------:R-:W-:Y:S01]  /*206f0*/  BPT.TRAP 0x1 ;  /* 0x000000040000795c */ /* 0x000fe20000300000 */
.L_x_8041:
[----:B------:R-:W3:Y:S01]  /*20700*/  SYNCS.PHASECHK.TRANS64.TRYWAIT P0, [R0+URZ+0x22840], R32 ;  /* 0x02284020000075a7 */ /* 0x000ee2000800017f */
[----:B------:R-:W-:Y:S04]  /*20710*/  BSSY B0, `(.L_x_8042) ;  /* 0x0000002000007945 */ /* 0x000fe80003800000 */
[----:B---3--:R-:W-:Y:S05]  /*20720*/  @!P0 BRA `(.L_x_8043) ;  /* 0x00000094008c8947 */ /* 0x008fea0003800000 */
.L_x_8350:
[----:B------:R-:W-:Y:S05]  /*20730*/  BSYNC B0 ;  /* 0x0000000000007941 */ /* 0x000fea0003800000 */
.L_x_8042:
[----:B------:R-:W-:Y:S01]  /*20740*/  ULDC.64 UR4, c[0x0][0x310] ;  /* 0x0000c40000047ab9 */ /* 0x000fe20000000a00 */
[----:B------:R-:W-:Y:S01]  /*20750*/  ULDC.64 UR6, c[0x0][0x300] ;  /* 0x0000c00000067ab9 */ /* 0x000fe20000000a00 */
[----:B------:R-:W-:Y:S01]  /*20760*/  IMAD R4, R28, UR4, RZ ;  /* 0x000000041c047c24 */ /* 0x000fe2000f8e02ff */
[----:B------:R-:W4:Y:S01]  /*20770*/  LDC R11, c[0x0][0x2f4] ;  /* 0x0000bd00ff0b7b82 */ /* 0x000f220000000800 */
        /* <DEDUP_REMOVED lines=9> */
[----:B------:R-:W-:Y:S01]  /*20810*/  IMAD R8, R9, UR5, R8 ;  /* 0x0000000509087c24 */ /* 0x000fe2000f8e0208 */
[----:B----4-:R-:W-:Y:S01]  /*20820*/  ISETP.GE.AND P2, PT, R35, R11, PT ;  /* 0x0000000b2300720c */ /* 0x010fe20003f46270 */
        /* <DEDUP_REMOVED lines=9> */
[----:B------:R-:W-:Y:S01]  /*208c0*/  IMAD R8, R18, UR5, RZ ;  /* 0x0000000512087c24 */ /* 0x000fe2000f8e02ff */
[----:B------:R-:W-:Y:S01]  /*208d0*/  IADD3 R4, P0, R4, UR6, RZ ;  /* 0x0000000604047c10 */ /* 0x000fe2000ff1e0ff */
[----:B------:R-:W-:-:S03]  /*208e0*/  IMAD.WIDE.U32 R2, R18, UR4, R2 ;  /* 0x0000000412027c25 */ /* 0x000fc6000f8e0002 */
[----:B------:R-:W-:Y:S01]  /*208f0*/  IADD3.X R5, R8, UR7, R5, P0, !PT ;  /* 0x0000000708057c10 */ /* 0x000fe200087fe405 */
[----:B------:R-:W-:Y:S01]  /*20900*/  UMOV UR4, 0xffffffff ;  /* 0xffffffff00047882 */ /* 0x000fe20000000000 */
[----:B------:R-:W-:-:S04]  /*20910*/  IADD3 R7, P0, R2, UR6, RZ ;  /* 0x0000000602077c10 */ /* 0x000fc8000ff1e0ff */
[----:B------:R-:W-:Y:S01]  /*20920*/  IADD3.X R8, R8, UR7, R3, P0, !PT ;  /* 0x0000000708087c10 */ /* 0x000fe200087fe403 */
[----:B------:R-:W-:Y:S08]  /*20930*/  BRA.DIV UR4, `(.L_x_8044) ;  /* 0x00000096041c7947 */ /* 0x000ff0000b800000 */
[----:B------:R-:W4:Y:S04]  /*20940*/  SHFL.IDX PT, R2, R4, RZ, 0x181f ;  /* 0x00181fff04027589 */ /* 0x000f2800000e0000 */
[----:B------:R-:W5:Y:S04]  /*20950*/  SHFL.IDX PT, R3, R5, RZ, 0x181f ;  /* 0x00181fff05037589 */ /* 0x000f6800000e0000 */
[----:B------:R-:W0:Y:S04]  /*20960*/  SHFL.IDX PT, R10, R4, 0x1, 0x181f ;  /* 0x00381f00040a7f89 */ /* 0x000e2800000e0000 */
[----:B------:R-:W1:Y:S01]  /*20970*/  SHFL.IDX PT, R9, R5, 0x1, 0x181f ;  /* 0x00381f0005097f89 */ /* 0x000e6200000e0000 */
[----:B----4-:R-:W-:-:S05]  /*20980*/  IADD3 R2, P0, R35, R2, RZ ;  /* 0x0000000223027210 */ /* 0x010fca0007f1e0ff */
[----:B-----5:R-:W-:-:S05]  /*20990*/  IMAD.X R3, RZ, RZ, R3, P0 ;  /* 0x000000ffff037224 */ /* 0x020fca00000e0603 */
[----:B------:R0:W-:Y:S02]  /*209a0*/  LDGSTS.E.BYPASS.LTC128B.128 [R6+0x18400], desc[UR36][R2.64], !P2 ;  /* 0x1840000002067fae */ /* 0x0001e4000d101d64 */
[C---:B0-----:R-:W-:Y:S02]  /*209b0*/  IADD3 R2, P0, R35.reuse, R10, RZ ;  /* 0x0000000a23027210 */ /* 0x041fe40007f1e0ff */
[----:B------:R-:W-:Y:S03]  /*209c0*/  SHFL.IDX PT, R10, R4, 0x7, 0x181f ;  /* 0x00f81f00040a7f89 */ /* 0x000fe600000e0000 */
[----:B-1----:R-:W-:Y:S02]  /*209d0*/  IMAD.X R3, RZ, RZ, R9, P0 ;  /* 0x000000ffff037224 */ /* 0x002fe400000e0609 */
[----:B------:R-:W-:Y:S04]  /*209e0*/  SHFL.IDX PT, R9, R5, 0x6, 0x181f ;  /* 0x00d81f0005097f89 */ /* 0x000fe800000e0000 */
        /* <DEDUP_REMOVED lines=13> */
[----:B0-----:R-:W-:-:S04]  /*20ac0*/  IADD3 R2, P0, R35, R2, RZ ;  /* 0x0000000223027210 */ /* 0x001fc80007f1e0ff */
[----:B-1----:R-:W-:-:S05]  /*20ad0*/  IADD3.X R3, RZ, R3, RZ, P0, !PT ;  /* 0x00000003ff037210 */ /* 0x002fca00007fe4ff */
[----:B------:R0:W-:Y:S04]  /*20ae0*/  LDGSTS.E.BYPASS.LTC128B.128 [R6+0x1a400], desc[UR36][R2.64], !P2 ;  /* 0x1a40000002067fae */ /* 0x0001e8000d101d64 */
[----:B0-----:R-:W0:Y:S04]  /*20af0*/  SHFL.IDX PT, R2, R4, 0x5, 0x181f ;  /* 0x00b81f0004027f89 */ /* 0x001e2800000e0000 */
[----:B------:R-:W1:Y:S01]  /*20b00*/  SHFL.IDX PT, R3, R5, 0x5, 0x181f ;  /* 0x00b81f0005037f89 */ /* 0x000e6200000e0000 */
[----:B0-----:R-:W-:-:S05]  /*20b10*/  IADD3 R2, P0, R35, R2, RZ ;  /* 0x0000000223027210 */ /* 0x001fca0007f1e0ff */
[----:B-1----:R-:W-:-:S05]  /*20b20*/  IMAD.X R3, RZ, RZ, R3, P0 ;  /* 0x000000ffff037224 */ /* 0x002fca00000e0603 */
[----:B------:R0:W-:Y:S04]  /*20b30*/  LDGSTS.E.BYPASS.LTC128B.128 [R6+0x1ac00], desc[UR36][R2.64], !P2 ;  /* 0x1ac0000002067fae */ /* 0x0001e8000d101d64 */
[----:B0-----:R-:W0:Y:S04]  /*20b40*/  SHFL.IDX PT, R2, R4, 0x6, 0x181f ;  /* 0x00d81f0004027f89 */ /* 0x001e2800000e0000 */
[----:B------:R-:W-:Y:S04]  /*20b50*/  SHFL.IDX PT, R4, R8, RZ, 0x181f ;  /* 0x00181fff08047589 */ /* 0x000fe800000e0000 */
[----:B------:R-:W-:Y:S01]  /*20b60*/  SHFL.IDX PT, R8, R8, 0x1, 0x181f ;  /* 0x00381f0008087f89 */ /* 0x000fe200000e0000 */
[----:B0-----:R-:W-:-:S05]  /*20b70*/  IADD3 R2, P0, R35, R2, RZ ;  /* 0x0000000223027210 */ /* 0x001fca0007f1e0ff */
[----:B------:R-:W-:-:S05]  /*20b80*/  IMAD.X R3, RZ, RZ, R9, P0 ;  /* 0x000000ffff037224 */ /* 0x000fca00000e0609 */
[----:B------:R0:W-:Y:S04]  /*20b90*/  LDGSTS.E.BYPASS.LTC128B.128 [R6+0x1b400], desc[UR36][R2.64], !P2 ;  /* 0x1b40000002067fae */ /* 0x0001e8000d101d64 */
[----:B0-----:R-:W0:Y:S01]  /*20ba0*/  SHFL.IDX PT, R3, R5, 0x7, 0x181f ;  /* 0x00f81f0005037f89 */ /* 0x001e2200000e0000 */
[----:B------:R-:W-:-:S03]  /*20bb0*/  IADD3 R2, P0, R35, R10, RZ ;  /* 0x0000000a23027210 */ /* 0x000fc60007f1e0ff */
[----:B------:R-:W1:Y:S02]  /*20bc0*/  SHFL.IDX PT, R5, R7, RZ, 0x181f ;  /* 0x00181fff07057589 */ /* 0x000e6400000e0000 */
[----:B0-----:R-:W-:-:S05]  /*20bd0*/  IMAD.X R3, RZ, RZ, R3, P0 ;  /* 0x000000ffff037224 */ /* 0x001fca00000e0603 */
[----:B------:R1:W-:Y:S02]  /*20be0*/  LDGSTS.E.BYPASS.LTC128B.128 [R6+0x1bc00], desc[UR36][R2.64], !P2 ;  /* 0x1bc0000002067fae */ /* 0x0003e4000d101d64 */
[----:B-1----:R-:W-:-:S05]  /*20bf0*/  IADD3 R2, P0, R35, R5, RZ ;  /* 0x0000000523027210 */ /* 0x002fca0007f1e0ff */
[----:B------:R-:W-:-:S05]  /*20c00*/  IMAD.X R3, RZ, RZ, R4, P0 ;  /* 0x000000ffff037224 */ /* 0x000fca00000e0604 */
[----:B------:R0:W-:Y:S04]  /*20c10*/  LDGSTS.E.BYPASS.LTC128B.128 [R6+0x1c400], desc[UR36][R2.64], !P2 ;  /* 0x1c40000002067fae */ /* 0x0001e8000d101d64 */
[----:B0-----:R0:W1:Y:S02]  /*20c20*/  SHFL.IDX PT, R2, R7, 0x1, 0x181f ;  /* 0x00381f0007027f89 */ /* 0x00106400000e0000 */
.L_x_8372:
[----:B-1----:R-:W-:-:S04]  /*20c30*/  IADD3 R2, P0, R35, R2, RZ ;  /* 0x0000000223027210 */ /* 0x002fc80007f1e0ff */
[----:B------:R-:W-:Y:S02]  /*20c40*/  IADD3.X R3, RZ, R8, RZ, P0, !PT ;  /* 0x00000008ff037210 */ /* 0x000fe400007fe4ff */
[----:B------:R-:W-:-:S03]  /*20c50*/  PLOP3.LUT P0, PT, PT, PT, PT, 0x80, 0x0 ;  /* 0x000000000000781c */ /* 0x000fc60003f0f070 */
[----:B------:R-:W-:Y:S01]  /*20c60*/  @!PT LDS RZ, [RZ] ;  /* 0x00000000fffff984 */ /* 0x000fe20000000800 */
[----:B------:R-:W-:Y:S01]  /*20c70*/  @!PT LDS RZ, [RZ] ;  /* 0x00000000fffff984 */ /* 0x000fe20000000800 */
[----:B------:R-:W-:Y:S01]  /*20c80*/  @!PT LDS RZ, [RZ] ;  /* 0x00000000fffff984 */ /* 0x000fe20000000800 */
[----:B------:R1:W-:Y:S01]  /*20c90*/  LDGSTS.E.BYPASS.LTC128B.128 [R6+0x1cc00], desc[UR36][R2.64], !P2 ;  /* 0x1cc0000002067fae */ /* 0x0003e2000d101d64 */
[----:B------:R-:W-:-:S09]  /*20ca0*/  NOP ;  /* 0x0000000000007918 */ /* 0x000fd20000000000 */
.L_x_8045:
[----:B------:R-:W-:Y:S02]  /*20cb0*/  PLOP3.LUT P2, PT, P2, P0, PT, 0xa2, 0x0 ;  /* 0x000000000000781c */ /* 0x000fe40001741472 */
[----:B------:R-:W-:-:S08]  /*20cc0*/  @P0 R2UR P2, UR4, R0 ;  /* 0x00000000000402ca */ /* 0x000fd00000040000 */
[----:B------:R-:W-:-:S05]  /*20cd0*/  @P0 PLOP3.LUT P0, PT, P2, PT, PT, 0x80, 0x0 ;  /* 0x000000000000081c */ /* 0x000fca000170f070 */
[----:B------:R-:W-:Y:S01]  /*20ce0*/  @!P2 SYNCS.ARRIVE.TRANS64.RED.A0T1 RZ, [UR4+0x22830], RZ ;  /* 0x022830ffffffa9a7 */ /* 0x000fe20008200404 */
[----:B------:R-:W-:Y:S07]  /*20cf0*/  @!P2 ARRIVES.LDGSTSBAR.64.TRANSCNT [UR4+0x22830] ;  /* 0x02283000ff00a9b0 */ /* 0x000fee0008000a84 */
[----:B------:R-:W-:Y:S05]  /*20d00*/  @P0 BRA.U.ANY `(.L_x_8045) ;  /* 0xfffffffd00e80947 */ /* 0x000fea000393ffff */
[----:B------:R-:W-:Y:S01]  /*20d10*/  NOP ;  /* 0x0000000000007918 */ /* 0x000fe20000000000 */
[----:B-1----:R-:W4:Y:S02]  /*20d20*/  LDL R2, [R1+0x58] ;  /* 0x0000580001027983 */ /* 0x002f240000100800 */
[----:B----4-:R-:W-:-:S13]  /*20d30*/  ISETP.NE.AND P3, PT, R2, 0x3, PT ;  /* 0x000000030200780c */ /* 0x010fda0003f65270 */
[----:B------:R-:W-:Y:S05]  /*20d40*/  @!P3 BRA `(.L_x_8046) ;  /* 0x000000000004b947 */ /* 0x000fea0003800000 */
[----:B------:R-:W-:Y:S01]  /*20d50*/  BPT.TRAP 0x1 ;  /* 0x000000040000795c */ /* 0x000fe20000300000 */
.L_x_8046:
[----:B------:R-:W4:Y:S01]  /*20d60*/  LDL R2, [R1+0x3c] ;  /* 0x00003c0001027983 */ /* 0x000f220000100800 */
[----:B------:R1:W-:Y:S01]  /*20d70*/  SYNCS.ARRIVE.TRANS64.A1T0 RZ, [R0+URZ+0x22830], RZ ;  /* 0x022830ff00ff79a7 */ /* 0x0003e2000810003f */
[----:B----4-:R-:W-:-:S13]  /*20d80*/  ISETP.NE.AND P0, PT, R2, 0x3, PT ;  /* 0x000000030200780c */ /* 0x010fda0003f05270 */
[----:B-1----:R-:W-:Y:S05]  /*20d90*/  @!P0 BRA `(.L_x_8047) ;  /* 0x0000000000048947 */ /* 0x002fea0003800000 */
[----:B------:R-:W-:Y:S01]  /*20da0*/  BPT.TRAP 0x1 ;  /* 0x000000040000795c */ /* 0x000fe20000300000 */
.L_x_8047:
[----:B--23--:R-:W-:Y:S01]  /*20db0*/  LOP3.LUT R0, R26, 0x1, RZ, 0x3c, !PT ;  /* 0x000000011a007812 */ /* 0x00cfe200078e3cff */
[----:B------:R-:W-:Y:S01]  /*20dc0*/  IMAD R2, R21, 0x8, R22 ;  /* 0x0000000815027824 */ /* 0x000fe200078e0216 */
[----:B------:R-:W-:Y:S02]  /*20dd0*/  BSSY B0, `(.L_x_8048) ;  /* 0x0000004000007945 */ /* 0x000fe40003800000 */
[----:B------:R-:W-:-:S04]  /*20de0*/  SHF.L.U32 R0, R0, 0x1f, RZ ;  /* 0x0000001f00007819 */ /* 0x000fc800000006ff */
[----:B------:R-:W1:Y:S02]  /*20df0*/  SYNCS.PHASECHK.TRANS64.TRYWAIT P2, [R2+URZ+0x22870], R0 ;  /* 0x02287000020075a7 */ /* 0x000e64000804017f */
[----:B-1----:R-:W-:Y:S05]  /*20e00*/  @!P2 BRA `(.L_x_8049) ;  /* 0x000000980098a947 */ /* 0x002fea0003800000 */
.L_x_8373:
[----:B------:R-:W-:Y:S05]  /*20e10*/  BSYNC B0 ;  /* 0x0000000000007941 */ /* 0x000fea0003800000 */
.L_x_8048:
[----:B------:R-:W2:Y:S02]  /*20e20*/  LDL R3, [R1+0x58] ;  /* 0x0000580001037983 */ /* 0x000ea40000100800 */
[----:B--2---:R-:W-:-:S13]  /*20e30*/  ISETP.NE.AND P2, PT, R3, 0x3, PT ;  /* 0x000000030300780c */ /* 0x004fda0003f45270 */
[----:B------:R-:W-:Y:S05]  /*20e40*/  @!P2 BRA `(.L_x_8050) ;  /* 0x000000000004a947 */ /* 0x000fea0003800000 */
[----:B------:R-:W-:Y:S01]  /*20e50*/  BPT.TRAP 0x1 ;  /* 0x000000040000795c */ /* 0x000fe20000300000 */
.L_x_8050:
[----:B------:R-:W-:Y:S01]  /*20e60*/  SHF.L.U32 R3, R26, 0x1f, RZ ;  /* 0x0000001f1a037819 */ /* 0x000fe200000006ff */
[----:B-1----:R-:W-:-:S03]  /*20e70*/  IMAD R0, R21, 0x5000, RZ ;  /* 0x0000500015007824 */ /* 0x002fc600078e02ff */
[----:B------:R-:W1:Y:S02]  /*20e80*/  SYNCS.PHASECHK.TRANS64.TRYWAIT P2, [R2+URZ+0x22860], R3 ;  /* 0x02286003020075a7 */ /* 0x000e64000804017f */
[----:B-1----:R-:W-:Y:S05]  /*20e90*/  @!P2 BRA `(.L_x_8051) ;  /* 0x000000980088a947 */ /* 0x002fea0003800000 */
.L_x_8374:
[----:B------:R-:W2:Y:S01]  /*20ea0*/  LDL R12, [R1+0x1c] ;  /* 0x00001c00010c7983 */ /* 0x000ea20000100800 */
[----:B-1----:R-:W-:Y:S01]  /*20eb0*/  LOP3.LUT R3, R0, R27, RZ, 0xfc, !PT ;  /* 0x0000001b00037212 */ /* 0x002fe200078efcff */
[----:B------:R-:W-:Y:S05]  /*20ec0*/  WARPSYNC.ALL ;  /* 0x0000000000007948 */ /* 0x000fea0003800000 */
[----:B------:R-:W-:Y:S01]  /*20ed0*/  IMAD.IADD R3, R22, 0x1, R3 ;  /* 0x0000000116037824 */ /* 0x000fe200078e0203 */
[----:B------:R-:W-:Y:S01]  /*20ee0*/  LOP3.LUT R17, R24, 0x1800, RZ, 0xfc, !PT ;  /* 0x0000180018117812 */ /* 0x000fe200078efcff */
[----:B------:R-:W3:Y:S04]  /*20ef0*/  LDL R20, [R1+0x58] ;  /* 0x0000580001147983 */ /* 0x000ee80000100800 */
[----:B------:R-:W1:Y:S02]  /*20f00*/  LDSM.16.MT88.4 R8, [R3+0xa400] ;  /* 0x00a400000308783b */ /* 0x000e640000004200 */
[----:B-1----:R-:W-:-:S02]  /*20f10*/  PRMT R4, R8, 0x6420, R9 ;  /* 0x0000642008047816 */ /* 0x002fc40000000009 */
[----:B------:R-:W-:Y:S02]  /*20f20*/  PRMT R5, R8, 0x7531, R9 ;  /* 0x0000753108057816 */ /* 0x000fe40000000009 */
[C-C-:B------:R-:W-:Y:S02]  /*20f30*/  PRMT R6, R10.reuse, 0x6420, R11.reuse ;  /* 0x000064200a067816 */ /* 0x140fe4000000000b */
[----:B0-----:R-:W-:Y:S02]  /*20f40*/  PRMT R7, R10, 0x7531, R11 ;  /* 0x000075310a077816 */ /* 0x001fe4000000000b */
[----:B--2---:R-:W-:Y:S02]  /*20f50*/  IADD3 R3, R22, R12, R0 ;  /* 0x0000000c16037210 */ /* 0x004fe40007ffe000 */
[----:B------:R-:W-:-:S03]  /*20f60*/  LOP3.LUT R12, R0, R24, RZ, 0xfc, !PT ;  /* 0x00000018000c7212 */ /* 0x000fc600078efcff */
[----:B------:R-:W0:Y:S02]  /*20f70*/  LDSM.16.MT88.4 R8, [R3+0xa400] ;  /* 0x00a400000308783b */ /* 0x000e240000004200 */
[----:B------:R-:W-:-:S05]  /*20f80*/  IMAD.IADD R12, R23, 0x1, R12 ;  /* 0x00000001170c7824 */ /* 0x000fca00078e020c */
[----:B------:R1:W-:Y:S02]  /*20f90*/  STSM.16.M88.4 [R12], R4 ;  /* 0x000000040c007844 */ /* 0x0003e40000000200 */
[----:B-1----:R-:W-:-:S05]  /*20fa0*/  LOP3.LUT R4, R0, 0x800, R24, 0xfe, !PT ;  /* 0x0000080000047812 */ /* 0x002fca00078efe18 */
[----:B------:R-:W-:Y:S01]  /*20fb0*/  IMAD.IADD R4, R23, 0x1, R4 ;  /* 0x0000000117047824 */ /* 0x000fe200078e0204 */
[C-C-:B0-----:R-:W-:Y:S02]  /*20fc0*/  PRMT R12, R8.reuse, 0x6420, R9.reuse ;  /* 0x00006420080c7816 */ /* 0x141fe40000000009 */
[----:B------:R-:W-:Y:S02]  /*20fd0*/  PRMT R13, R8, 0x7531, R9 ;  /* 0x00007531080d7816 */ /* 0x000fe40000000009 */
[C-C-:B------:R-:W-:Y:S02]  /*20fe0*/  PRMT R14, R10.reuse, 0x6420, R11.reuse ;  /* 0x000064200a0e7816 */ /* 0x140fe4000000000b */
[----:B------:R-:W-:-:S05]  /*20ff0*/  PRMT R15, R10, 0x7531, R11 ;  /* 0x000075310a0f7816 */ /* 0x000fca000000000b */
[----:B------:R0:W-:Y:S02]  /*21000*/  STSM.16.M88.4 [R4], R12 ;  /* 0x0000000c04007844 */ /* 0x0001e40000000200 */
[----:B0-----:R-:W-:-:S04]  /*21010*/  IADD3 R12, R0, 0x1000, RZ ;  /* 0x00001000000c7810 */ /* 0x001fc80007ffe0ff */
        /* <DEDUP_REMOVED lines=11> */
[----:B-1----:R-:W-:-:S02]  /*210d0*/  IADD3 R4, R23, R17, R0 ;  /* 0x0000001117047210 */ /* 0x002fc40007ffe000 */
[----:B------:R-:W-:Y:S02]  /*210e0*/  LOP3.LUT R17, R24, 0x2800, RZ, 0xfc, !PT ;  /* 0x0000280018117812 */ /* 0x000fe400078efcff */
[C-C-:B0-----:R-:W-:Y:S02]  /*210f0*/  PRMT R12, R8.reuse, 0x6420, R9.reuse ;  /* 0x00006420080c7816 */ /* 0x141fe40000000009 */
[----:B------:R-:W-:Y:S02]  /*21100*/  PRMT R13, R8, 0x7531, R9 ;  /* 0x00007531080d7816 */ /* 0x000fe40000000009 */
[C-C-:B------:R-:W-:Y:S02]  /*21110*/  PRMT R14, R10.reuse, 0x6420, R11.reuse ;  /* 0x000064200a0e7816 */ /* 0x140fe4000000000b */
[----:B------:R-:W-:-:S05]  /*21120*/  PRMT R15, R10, 0x7531, R11 ;  /* 0x000075310a0f7816 */ /* 0x000fca000000000b */
[----:B------:R0:W-:Y:S02]  /*21130*/  STSM.16.M88.4 [R4], R12 ;  /* 0x0000000c04007844 */ /* 0x0001e40000000200 */
[----:B0-----:R-:W-:-:S05]  /*21140*/  VIADD R12, R0, 0x2000 ;  /* 0x00002000000c7836 */ /* 0x001fca0000000000 */
[C---:B------:R-:W-:Y:S02]  /*21150*/  LOP3.LUT R4, R12.reuse, R27, RZ, 0xfc, !PT ;  /* 0x0000001b0c047212 */ /* 0x040fe400078efcff */
[----:B------:R-:W-:-:S03]  /*21160*/  LOP3.LUT R12, R12, R24, RZ, 0xfc, !PT ;  /* 0x000000180c0c7212 */ /* 0x000fc600078efcff */
[----:B------:R-:W-:Y:S01]  /*21170*/  IMAD.IADD R4, R22, 0x1, R4 ;  /* 0x0000000116047824 */ /* 0x000fe200078e0204 */
[----:B------:R-:W-:-:S04]  /*21180*/  IADD3 R12, R23, R12, RZ ;  /* 0x0000000c170c7210 */ /* 0x000fc80007ffe0ff */
        /* <DEDUP_REMOVED lines=8> */
[C-C-:B0-----:R-:W-:Y:S02]  /*21210*/  PRMT R12, R8.reuse, 0x6420, R9.reuse ;  /* 0x00006420080c7816 */ /* 0x141fe40000000009 */
[----:B------:R-:W-:Y:S02]  /*21220*/  PRMT R13, R8, 0x7531, R9 ;  /* 0x00007531080d7816 */ /* 0x000fe40000000009 */
[C-C-:B------:R-:W-:Y:S02]  /*21230*/  PRMT R14, R10.reuse, 0x6420, R11.reuse ;  /* 0x000064200a0e7816 */ /* 0x140fe4000000000b */
[----:B------:R-:W-:-:S05]  /*21240*/  PRMT R15, R10, 0x7531, R11 ;  /* 0x000075310a0f7816 */ /* 0x000fca000000000b */
[----:B------:R0:W-:Y:S02]  /*21250*/  STSM.16.M88.4 [R4], R12 ;  /* 0x0000000c04007844 */ /* 0x0001e40000000200 */
[----:B0-----:R-:W-:-:S05]  /*21260*/  VIADD R12, R0, 0x3000 ;  /* 0x00003000000c7836 */ /* 0x001fca0000000000 */
[----:B------:R-:W-:-:S05]  /*21270*/  LOP3.LUT R4, R12, R27, RZ, 0xfc, !PT ;  /* 0x0000001b0c047212 */ /* 0x000fca00078efcff */
[----:B------:R-:W-:-:S05]  /*21280*/  IMAD.IADD R4, R22, 0x1, R4 ;  /* 0x0000000116047824 */ /* 0x000fca00078e0204 */
[----:B------:R-:W0:Y:S01]  /*21290*/  LDSM.16.MT88.4 R8, [R4+0xa400] ;  /* 0x00a400000408783b */ /* 0x000e220000004200 */
[----:B------:R-:W-:Y:S02]  /*212a0*/  LOP3.LUT R12, R12, R24, RZ, 0xfc, !PT ;  /* 0x000000180c0c7212 */ /* 0x000fe400078efcff */
[----:B------:R-:W-:Y:S02]  /*212b0*/  LOP3.LUT R17, R24, 0x3800, RZ, 0xfc, !PT ;  /* 0x0000380018117812 */ /* 0x000fe400078efcff */
[C-C-:B0-----:R-:W-:Y:S02]  /*212c0*/  PRMT R4, R8.reuse, 0x6420, R9.reuse ;  /* 0x0000642008047816 */ /* 0x141fe40000000009 */
[----:B------:R-:W-:Y:S02]  /*212d0*/  PRMT R5, R8, 0x7531, R9 ;  /* 0x0000753108057816 */ /* 0x000fe40000000009 */
[C-C-:B------:R-:W-:Y:S02]  /*212e0*/  PRMT R6, R10.reuse, 0x6420, R11.reuse ;  /* 0x000064200a067816 */ /* 0x140fe4000000000b */
[----:B------:R-:W-:-:S02]  /*212f0*/  PRMT R7, R10, 0x7531, R11 ;  /* 0x000075310a077816 */ /* 0x000fc4000000000b */
[----:B------:R-:W0:Y:S01]  /*21300*/  LDSM.16.MT88.4 R8, [R3+0xd400] ;  /* 0x00d400000308783b */ /* 0x000e220000004200 */
[----:B------:R-:W-:-:S05]  /*21310*/  IMAD.IADD R12, R23, 0x1, R12 ;  /* 0x00000001170c7824 */ /* 0x000fca00078e020c */
[----:B------:R1:W-:Y:S02]  /*21320*/  STSM.16.M88.4 [R12], R4 ;  /* 0x000000040c007844 */ /* 0x0003e40000000200 */
[----:B-1----:R-:W-:Y:S02]  /*21330*/  IADD3 R4, R23, R17, R0 ;  /* 0x0000001117047210 */ /* 0x002fe40007ffe000 */
        /* <DEDUP_REMOVED lines=9> */
[----:B------:R-:W-:Y:S02]  /*213d0*/  LOP3.LUT R12, R12, R24, RZ, 0xfc, !PT ;  /* 0x000000180c0c7212 */ /* 0x000fe400078efcff */
[----:B---3--:R-:W-:Y:S02]  /*213e0*/  ISETP.NE.AND P2, PT, R20, 0x3, PT ;  /* 0x000000031400780c */ /* 0x008fe40003f45270 */
[C-C-:B0-----:R-:W-:Y:S02]  /*213f0*/  PRMT R4, R8.reuse, 0x6420, R9.reuse ;  /* 0x0000642008047816 */ /* 0x141fe40000000009 */
[----:B------:R-:W-:Y:S02]  /*21400*/  PRMT R5, R8, 0x7531, R9 ;  /* 0x0000753108057816 */ /* 0x000fe40000000009 */
[C-C-:B------:R-:W-:Y:S02]  /*21410*/  PRMT R6, R10.reuse, 0x6420, R11.reuse ;  /* 0x000064200a067816 */ /* 0x140fe4000000000b */
[----:B------:R-:W-:-:S02]  /*21420*/  PRMT R7, R10, 0x7531, R11 ;  /* 0x000075310a077816 */ /* 0x000fc4000000000b */
[----:B------:R-:W0:Y:S01]  /*21430*/  LDSM.16.MT88.4 R8, [R3+0xe400] ;  /* 0x00e400000308783b */ /* 0x000e220000004200 */
[----:B------:R-:W-:Y:S01]  /*21440*/  IMAD.IADD R12, R23, 0x1, R12 ;  /* 0x00000001170c7824 */ /* 0x000fe200078e020c */
[----:B------:R-:W-:-:S04]  /*21450*/  LOP3.LUT R17, R24, 0x4800, RZ, 0xfc, !PT ;  /* 0x0000480018117812 */ /* 0x000fc800078efcff */
[----:B------:R0:W-:Y:S01]  /*21460*/  STSM.16.M88.4 [R12], R4 ;  /* 0x000000040c007844 */ /* 0x0001e20000000200 */
[----:B------:R-:W-:Y:S02]  /*21470*/  IADD3 R0, R23, R17, R0 ;  /* 0x0000001117007210 */ /* 0x000fe40007ffe000 */
[C-C-:B0-----:R-:W-:Y:S02]  /*21480*/  PRMT R4, R8.reuse, 0x6420, R9.reuse ;  /* 0x0000642008047816 */ /* 0x141fe40000000009 */
        /* <DEDUP_REMOVED lines=12> */
.L_x_8052:
[----:B-1----:R1:W-:Y:S01]  /*21550*/  SYNCS.ARRIVE.TRANS64.A1T0 RZ, [R2+URZ+0x22850], RZ ;  /* 0x022850ff02ff79a7 */ /* 0x0023e2000810003f */
[----:B------:R-:W-:Y:S06]  /*21560*/  BAR.SYNC.DEFER_BLOCKING 0x2, 0x80 ;  /* 0x0082000000007b1d */ /* 0x000fec0000010000 */
[----:B------:R-:W-:Y:S05]  /*21570*/  @!P0 BRA `(.L_x_8053) ;  /* 0x0000000000048947 */ /* 0x000fea0003800000 */
[----:B------:R-:W-:Y:S01]  /*21580*/  BPT.TRAP 0x1 ;  /* 0x000000040000795c */ /* 0x000fe20000300000 */
.L_x_8053:
[----:B0-----:R-:W2:Y:S01]  /*21590*/  LDL R0, [R1+0x18] ;  /* 0x0000180001007983 */ /* 0x001ea20000100800 */
[----:B-1----:R-:W-:Y:S02]  /*215a0*/  VIADD R2, R2, 0x22880 ;  /* 0x0002288002027836 */ /* 0x002fe40000000000 */
[----:B------:R-:W-:Y:S01]  /*215b0*/  IMAD.MOV.U32 R21, RZ, RZ, R34 ;  /* 0x000000ffff157224 */ /* 0x000fe200078e0022 */
[----:B------:R3:W5:Y:S02]  /*215c0*/  LDL R26, [R1+0x4] ;  /* 0x00000400011a7983 */ /* 0x0007640000100800 */
[----:B--2---:R-:W-:-:S04]  /*215d0*/  PRMT R2, R0, 0x654, R2 ;  /* 0x0000065400027816 */ /* 0x004fc80000000002 */
[----:B------:R3:W-:Y:S01]  /*215e0*/  SYNCS.ARRIVE.TRANS64.RED.A1T0 RZ, [R2+URZ], RZ ;  /* 0x000000ff02ff79a7 */ /* 0x0007e2000810043f */
[----:B------:R-:W-:Y:S05]  /*215f0*/  @P1 BRA `(.L_x_8054) ;  /* 0xffffffe400641947 */ /* 0x000fea000383ffff */
.L_x_8034:
[----:B0-----:R-:W3:Y:S02]  /*21600*/  S2R R0, SR_TID.X ;  /* 0x0000000000007919 */ /* 0x001ee40000002100 */
[----:B---3--:R-:W-:Y:S02]  /*21610*/  LOP3.LUT R2, R0, 0x7f, RZ, 0xc0, !PT ;  /* 0x0000007f00027812 */ /* 0x008fe400078ec0ff */
[----:B------:R-:W2:Y:S01]  /*21620*/  LDL R0, [R1+0x3c] ;  /* 0x00003c0001007983 */ /* 0x000ea20000100800 */
[----:B------:R-:W-:Y:S01]  /*21630*/  BSSY B0, `(.L_x_8055) ;  /* 0x0000010000007945 */ /* 0x000fe20003800000 */
[----:B------:R-:W-:Y:S02]  /*21640*/  ISETP.NE.AND P1, PT, R2, RZ, PT ;  /* 0x000000ff0200720c */ /* 0x000fe40003f25270 */
[----:B--2---:R-:W-:-:S11]  /*21650*/  ISETP.NE.AND P0, PT, R0, 0x3, PT ;  /* 0x000000030000780c */ /* 0x004fd60003f05270 */
        /* <DEDUP_REMOVED lines=13> */
.L_x_8056:
[----:B------:R-:W-:Y:S05]  /*21730*/  BSYNC B0 ;  /* 0x0000000000007941 */ /* 0x000fea0003800000 */
.L_x_8055:
[----:B------:R-:W-:Y:S05]  /*21740*/  @!P0 BRA `(.L_x_8057) ;  /* 0x0000000000048947 */ /* 0x000fea0003800000 */
[----:B------:R-:W-:Y:S01]  /*21750*/  BPT.TRAP 0x1 ;  /* 0x000000040000795c */ /* 0x000fe20000300000 */
.L_x_8057:
[----:B------:R-:W2:Y:S01]  /*21760*/  LDL R0, [R1+0x4] ;  /* 0x0000040001007983 */ /* 0x000ea20000100800 */
[----:B------:R-:W-:Y:S01]  /*21770*/  BSSY B0, `(.L_x_8058) ;  /* 0x0000006000007945 */ /* 0x000fe20003800000 */
[----:B--2---:R-:W-:Y:S01]  /*21780*/  LOP3.LUT R3, R0, 0x1, RZ, 0x3c, !PT ;  /* 0x0000000100037812 */ /* 0x004fe200078e3cff */
[----:B------:R-:W-:-:S03]  /*21790*/  IMAD R0, R34, 0x8, R22 ;  /* 0x0000000822007824 */ /* 0x000fc600078e0216 */
[----:B------:R-:W-:-:S04]  /*217a0*/  SHF.L.U32 R3, R3, 0x1f, RZ ;  /* 0x0000001f03037819 */ /* 0x000fc800000006ff */
[----:B------:R-:W0:Y:S02]  /*217b0*/  SYNCS.PHASECHK.TRANS64.TRYWAIT P1, [R0+URZ+0x22870], R3 ;  /* 0x02287003000075a7 */ /* 0x000e24000802017f */
[----:B0-----:R-:W-:Y:S05]  /*217c0*/  @!P1 BRA `(.L_x_8059) ;  /* 0x0000009000509947 */ /* 0x001fea0003800000 */
.L_x_8375:
[----:B------:R-:W-:Y:S05]  /*217d0*/  BSYNC B0 ;  /* 0x0000000000007941 */ /* 0x000fea0003800000 */
.L_x_8058:
[----:B------:R-:W2:Y:S02]  /*217e0*/  LDL R2, [R1+0x58] ;  /* 0x0000580001027983 */ /* 0x000ea40000100800 */
[----:B--2---:R-:W-:-:S13]  /*217f0*/  ISETP.NE.AND P1, PT, R2, 0x3, PT ;  /* 0x000000030200780c */ /* 0x004fda0003f25270 */
[----:B------:R-:W-:Y:S05]  /*21800*/  @!P1 BRA `(.L_x_8060) ;  /* 0x0000000000049947 */ /* 0x000fea0003800000 */
[----:B------:R-:W-:Y:S01]  /*21810*/  BPT.TRAP 0x1 ;  /* 0x000000040000795c */ /* 0x000fe20000300000 */
.L_x_8060:
[----:B------:R-:W0:Y:S02]  /*21820*/  LDL R2, [R1+0x4] ;  /* 0x0000040001027983 */ /* 0x000e240000100800 */
[----:B0-----:R-:W-:-:S04]  /*21830*/  SHF.L.U32 R3, R2, 0x1f, RZ ;  /* 0x0000001f02037819 */ /* 0x001fc800000006ff */
[----:B------:R-:W0:Y:S02]  /*21840*/  SYNCS.PHASECHK.TRANS64.TRYWAIT P1, [R0+URZ+0x22860], R3 ;  /* 0x02286003000075a7 */ /* 0x000e24000802017f */
[----:B0-----:R-:W-:Y:S05]  /*21850*/  @!P1 BRA `(.L_x_8061) ;  /* 0x0000009000409947 */ /* 0x001fea0003800000 */
.L_x_8376:
[----:B------:R-:W2:Y:S01]  /*21860*/  LDL R2, [R1+0x1c] ;  /* 0x00001c0001027983 */ /* 0x000ea20000100800 */
[----:B0-----:R-:W-:Y:S01]  /*21870*/  IMAD R3, R34, 0x5000, RZ ;  /* 0x0000500022037824 */ /* 0x001fe200078e02ff */
[----:B------:R-:W-:Y:S05]  /*21880*/  WARPSYNC.ALL ;  /* 0x0000000000007948 */ /* 0x000fea0003800000 */
[C---:B------:R-:W-:Y:S02]  /*21890*/  LOP3.LUT R5, R3.reuse, R27, RZ, 0xfc, !PT ;  /* 0x0000001b03057212 */ /* 0x040fe400078efcff */
[----:B------:R-:W-:Y:S02]  /*218a0*/  LOP3.LUT R12, R3, R24, RZ, 0xfc, !PT ;  /* 0x00000018030c7212 */ /* 0x000fe400078efcff */
[----:B------:R-:W-:-:S02]  /*218b0*/  IADD3 R13, R22, R5, RZ ;  /* 0x00000005160d7210 */ /* 0x000fc40007ffe0ff */
[----:B------:R-:W-:Y:S01]  /*218c0*/  LOP3.LUT R18, R24, 0x1800, RZ, 0xfc, !PT ;  /* 0x0000180018127812 */ /* 0x000fe200078efcff */
[----:B------:R-:W-:Y:S02]  /*218d0*/  IMAD.IADD R12, R23, 0x1, R12 ;  /* 0x00000001170c7824 */ /* 0x000fe400078e020c */
[----:B------:R-:W0:Y:S02]  /*218e0*/  LDSM.16.MT88.4 R4, [R13+0xa400] ;  /* 0x00a400000d04783b */ /* 0x000e240000004200 */
[C-C-:B0-----:R-:W-:Y:S02]  /*218f0*/  PRMT R8, R4.reuse, 0x6420, R5.reuse ;  /* 0x0000642004087816 */ /* 0x141fe40000000005 */
[----:B------:R-:W-:Y:S02]  /*21900*/  PRMT R9, R4, 0x7531, R5 ;  /* 0x0000753104097816 */ /* 0x000fe40000000005 */
[C-C-:B------:R-:W-:Y:S02]  /*21910*/  PRMT R10, R6.reuse, 0x6420, R7.reuse ;  /* 0x00006420060a7816 */ /* 0x140fe40000000007 */
[----:B------:R-:W-:-:S02]  /*21920*/  PRMT R11, R6, 0x7531, R7 ;  /* 0x00007531060b7816 */ /* 0x000fc40000000007 */
[----:B--2---:R-:W-:-:S05]  /*21930*/  IADD3 R2, R22, R2, R3 ;  /* 0x0000000216027210 */ /* 0x004fca0007ffe003 */
[----:B------:R-:W0:Y:S04]  /*21940*/  LDSM.16.MT88.4 R4, [R2+0xa400] ;  /* 0x00a400000204783b */ /* 0x000e280000004200 */
[----:B------:R0:W-:Y:S02]  /*21950*/  STSM.16.M88.4 [R12], R8 ;  /* 0x000000080c007844 */ /* 0x0001e40000000200 */
[C-C-:B0-----:R-:W-:Y:S02]  /*21960*/  PRMT R8, R4.reuse, 0x6420, R5.reuse ;  /* 0x0000642004087816 */ /* 0x141fe40000000005 */
[----:B------:R-:W-:Y:S02]  /*21970*/  PRMT R9, R4, 0x7531, R5 ;  /* 0x0000753104097816 */ /* 0x000fe40000000005 */
[----:B------:R-:W-:-:S02]  /*21980*/  LOP3.LUT R4, R3, 0x800, R24, 0xfe, !PT ;  /* 0x0000080003047812 */ /* 0x000fc400078efe18 */
[C-C-:B------:R-:W-:Y:S02]  /*21990*/  PRMT R10, R6.reuse, 0x6420, R7.reuse ;  /* 0x00006420060a7816 */ /* 0x140fe40000000007 */
[----:B------:R-:W-:Y:S01]  /*219a0*/  PRMT R11, R6, 0x7531, R7 ;  /* 0x00007531060b7816 */ /* 0x000fe20000000007 */
[----:B------:R-:W-:-:S05]  /*219b0*/  IMAD.IADD R4, R23, 0x1, R4 ;  /* 0x0000000117047824 */ /* 0x000fca00078e0204 */
        /* <DEDUP_REMOVED lines=14> */
[----:B------:R-:W-:Y:S02]  /*21aa0*/  PRMT R9, R4, 0x7531, R5 ;  /* 0x0000753104097816 */ /* 0x000fe40000000005 */
[C-C-:B------:R-:W-:Y:S02]  /*21ab0*/  PRMT R10, R6.reuse, 0x6420, R7.reuse ;  /* 0x00006420060a7816 */ /* 0x140fe40000000007 */
[----:B------:R-:W-:Y:S02]  /*21ac0*/  PRMT R11, R6, 0x7531, R7 ;  /* 0x00007531060b7816 */ /* 0x000fe40000000007 */
[----:B------:R-:W-:Y:S02]  /*21ad0*/  IADD3 R4, R23, R18, R3 ;  /* 0x0000001217047210 */ /* 0x000fe40007ffe003 */
[----:B------:R-:W-:-:S03]  /*21ae0*/  LOP3.LUT R18, R24, 0x2800, RZ, 0xfc, !PT ;  /* 0x0000280018127812 */ /* 0x000fc600078efcff */
        /* <DEDUP_REMOVED lines=15> */
[----:B------:R-:W-:Y:S02]  /*21be0*/  IADD3 R4, R23, R18, R3 ;  /* 0x0000001217047210 */ /* 0x000fe40007ffe003 */
[----:B------:R-:W2:Y:S01]  /*21bf0*/  LDL R18, [R1+0x58] ;  /* 0x0000580001127983 */ /* 0x000ea20000100800 */
        /* <DEDUP_REMOVED lines=8> */
[C-C-:B0-----:R-:W-:Y:S02]  /*21c80*/  PRMT R12, R4.reuse, 0x6420, R5.reuse ;  /* 0x00006420040c7816 */ /* 0x141fe40000000005 */
[----:B------:R-:W-:Y:S02]  /*21c90*/  PRMT R13, R4, 0x7531, R5 ;  /* 0x00007531040d7816 */ /* 0x000fe40000000005 */
[C-C-:B------:R-:W-:Y:S02]  /*21ca0*/  PRMT R14, R6.reuse, 0x6420, R7.reuse ;  /* 0x00006420060e7816 */ /* 0x140fe40000000007 */
[----:B------:R-:W-:Y:S02]  /*21cb0*/  PRMT R15, R6, 0x7531, R7 ;  /* 0x00007531060f7816 */ /* 0x000fe40000000007 */
[----:B------:R-:W0:Y:S01]  /*21cc0*/  LDSM.16.MT88.4 R4, [R2+0xd400] ;  /* 0x00d400000204783b */ /* 0x000e220000004200 */
[----:B------:R-:W-:Y:S01]  /*21cd0*/  IMAD.IADD R8, R23, 0x1, R8 ;  /* 0x0000000117087824 */ /* 0x000fe200078e0208 */
[----:B------:R-:W-:-:S04]  /*21ce0*/  LOP3.LUT R20, R24, 0x3800, RZ, 0xfc, !PT ;  /* 0x0000380018147812 */ /* 0x000fc800078efcff */
[----:B------:R0:W-:Y:S02]  /*21cf0*/  STSM.16.M88.4 [R8], R12 ;  /* 0x0000000c08007844 */ /* 0x0001e40000000200 */
[C-C-:B0-----:R-:W-:Y:S02]  /*21d00*/  PRMT R8, R4.reuse, 0x6420, R5.reuse ;  /* 0x0000642004087816 */ /* 0x141fe40000000005 */
[----:B------:R-:W-:Y:S02]  /*21d10*/  PRMT R9, R4, 0x7531, R5 ;  /* 0x0000753104097816 */ /* 0x000fe40000000005 */
[C-C-:B------:R-:W-:Y:S02]  /*21d20*/  PRMT R10, R6.reuse, 0x6420, R7.reuse ;  /* 0x00006420060a7816 */ /* 0x140fe40000000007 */
[----:B------:R-:W-:Y:S02]  /*21d30*/  PRMT R11, R6, 0x7531, R7 ;  /* 0x00007531060b7816 */ /* 0x000fe40000000007 */
[----:B------:R-:W-:-:S05]  /*21d40*/  IADD3 R4, R23, R20, R3 ;  /* 0x0000001417047210 */ /* 0x000fca0007ffe003 */
[----:B------:R0:W-:Y:S02]  /*21d50*/  STSM.16.M88.4 [R4], R8 ;  /* 0x0000000804007844 */ /* 0x0001e40000000200 */
[----:B0-----:R-:W-:-:S05]  /*21d60*/  VIADD R8, R3, 0x4000 ;  /* 0x0000400003087836 */ /* 0x001fca0000000000 */
[----:B------:R-:W-:-:S05]  /*21d70*/  LOP3.LUT R5, R8, R27, RZ, 0xfc, !PT ;  /* 0x0000001b08057212 */ /* 0x000fca00078efcff */
[----:B------:R-:W-:-:S05]  /*21d80*/  IMAD.IADD R17, R22, 0x1, R5 ;  /* 0x0000000116117824 */ /* 0x000fca00078e0205 */
[----:B------:R-:W0:Y:S01]  /*21d90*/  LDSM.16.MT88.4 R4, [R17+0xa400] ;  /* 0x00a400001104783b */ /* 0x000e220000004200 */
[----:B------:R-:W-:Y:S02]  /*21da0*/  LOP3.LUT R20, R24, 0x4800, RZ, 0xfc, !PT ;  /* 0x0000480018147812 */ /* 0x000fe400078efcff */
[----:B------:R-:W-:Y:S02]  /*21db0*/  LOP3.LUT R8, R8, R24, RZ, 0xfc, !PT ;  /* 0x0000001808087212 */ /* 0x000fe400078efcff */
[----:B------:R-:W-:-:S03]  /*21dc0*/  IADD3 R3, R23, R20, R3 ;  /* 0x0000001417037210 */ /* 0x000fc60007ffe003 */
[----:B------:R-:W-:Y:S01]  /*21dd0*/  IMAD.IADD R23, R23, 0x1, R8 ;  /* 0x0000000117177824 */ /* 0x000fe200078e0208 */
        /* <DEDUP_REMOVED lines=17> */
[----:B--2---:R-:W-:-:S13]  /*21ef0*/  ISETP.NE.AND P1, PT, R18, 0x3, PT ;  /* 0x000000031200780c */ /* 0x004fda0003f25270 */
[----:B01----:R-:W-:Y:S05]  /*21f00*/  @!P1 BRA `(.L_x_8062) ;  /* 0x0000000000049947 */ /* 0x003fea0003800000 */
[----:B------:R-:W-:Y:S01]  /*21f10*/  BPT.TRAP 0x1 ;  /* 0x000000040000795c */ /* 0x000fe20000300000 */
.L_x_8062:
[----:B------:R0:W-:Y:S01]  /*21f20*/  SYNCS.ARRIVE.TRANS64.A1T0 RZ, [R0+URZ+0x22850], RZ ;  /* 0x022850ff00ff79a7 */ /* 0x0001e2000810003f */
[----:B------:R-:W-:Y:S06]  /*21f30*/  BAR.SYNC.DEFER_BLOCKING 0x2, 0x80 ;  /* 0x0082000000007b1d */ /* 0x000fec0000010000 */
[----:B------:R-:W-:Y:S05]  /*21f40*/  @!P0 BRA `(.L_x_8063) ;  /* 0x0000000000048947 */ /* 0x000fea0003800000 */
[----:B------:R-:W-:Y:S01]  /*21f50*/  BPT.TRAP 0x1 ;  /* 0x000000040000795c */ /* 0x000fe20000300000 */
.L_x_8063:
[----:B------:R-:W2:Y:S04]  /*21f60*/  LDL R3, [R1+0x18] ;  /* 0x0000180001037983 */ /* 0x000ea80000100800 */
[----:B------:R-:W3:Y:S01]  /*21f70*/  LDL.LU R2, [R1+0x4] ;  /* 0x0000040001027983 */ /* 0x000ee20000300800 */
[----:B0-----:R-:W-:Y:S01]  /*21f80*/  IADD3 R0, R0, 0x22880, RZ ;  /* 0x0002288000007810 */ /* 0x001fe20007ffe0ff */
[----:B------:R-:W-:-:S05]  /*21f90*/  VIADD R34, R34, 0x1 ;  /* 0x0000000122227836 */ /* 0x000fca0000000000 */
[----:B------:R-:W-:-:S04]  /*21fa0*/  ISETP.NE.AND P0, PT, R34, 0x2, PT ;  /* 0x000000022200780c */ /* 0x000fc80003f05270 */
[----:B------:R-:W-:Y:S02]  /*21fb0*/  SEL R34, R34, RZ, P0 ;  /* 0x000000ff22227207 */ /* 0x000fe40000000000 */
[----:B--2---:R-:W-:-:S04]  /*21fc0*/  PRMT R0, R3, 0x654, R0 ;  /* 0x0000065403007816 */ /* 0x004fc80000000000 */
[----:B------:R0:W-:Y:S02]  /*21fd0*/  SYNCS.ARRIVE.TRANS64.RED.A1T0 RZ, [R0+URZ], RZ ;  /* 0x000000ff00ff79a7 */ /* 0x0001e4000810043f */
[----:B0-----:R-:W-:-:S04]  /*21fe0*/  SEL R0, RZ, 0x1, P0 ;  /* 0x00000001ff007807 */ /* 0x001fc80000000000 */
[----:B---3--:R-:W-:-:S05]  /*21ff0*/  LOP3.LUT R2, R2, R0, RZ, 0x3c, !PT ;  /* 0x0000000002027212 */ /* 0x008fca00078e3cff */
[----:B------:R2:W-:Y:S02]  /*22000*/  STL [R1+0x4], R2 ;  /* 0x0000040201007387 */ /* 0x0005e40000100800 */
.L_x_8006:
[----:B------:R-:W-:-:S13]  /*22010*/  LOP3.LUT P0, RZ, R25, 0x200, RZ, 0xc0, !PT ;  /* 0x0000020019ff7812 */ /* 0x000fda000780c0ff */
[----:B------:R-:W-:Y:S05]  /*22020*/  @!P0 BRA `(.L_x_8064) ;  /* 0x0000000000288947 */ /* 0x000fea0003800000 */
[----:B------:R-:W-:Y:S05]  /*22030*/  WARPSYNC.ALL ;  /* 0x0000000000007948 */ /* 0x000fea0003800000 */
[----:B------:R-:W3:Y:S08]  /*22040*/  S2UR UR4, SR_CgaCtaId ;  /* 0x00000000000479c3 */ /* 0x000ef00000008800 */
[----:B------:R-:W-:Y:S01]  /*22050*/  BAR.SYNC.DEFER_BLOCKING 0x5, 0x180 ;  /* 0x0146000000007b1d */ /* 0x000fe20000010000 */
[----:B------:R-:W-:Y:S01]  /*22060*/  MOV R22, 0x400 ;  /* 0x0000040000167802 */ /* 0x000fe20000000f00 */
[----:B---3--:R-:W-:-:S05]  /*22070*/  IMAD.U32 R0, RZ, RZ, UR4 ;  /* 0x00000004ff007e24 */ /* 0x008fca000f8e00ff */
[----:B------:R-:W-:Y:S01]  /*22080*/  LEA R22, R0, R22, 0x18 ;  /* 0x0000001600167211 */ /* 0x000fe200078ec0ff */
[----:B------:R3:W-:Y:S04]  /*22090*/  STL [R1+0x18], R0 ;  /* 0x0000180001007387 */ /* 0x0007e80000100800 */
[----:B------:R3:W4:Y:S01]  /*220a0*/  LDS.128 R16, [R22+0x228d0] ;  /* 0x0228d00016107984 */ /* 0x0007220000000c00 */
[----:B------:R-:W-:Y:S06]  /*220b0*/  BAR.ARV 0x4, 0x180 ;  /* 0x0106000000007b1d */ /* 0x000fec0000002000 */
[----:B------:R-:W-:Y:S05]  /*220c0*/  BRA `(.L_x_8065) ;  /* 0x0000000800d87947 */ /* 0x000fea0003800000 */
.L_x_8064:
[----:B------:R-:W3:Y:S01]  /*220d0*/  S2R R0, SR_TID.X ;  /* 0x0000000000007919 */ /* 0x000ee20000002100 */
[----:B------:R-:W-:Y:S01]  /*220e0*/  UMOV UR4, 0xffffffff ;  /* 0xffffffff00047882 */ /* 0x000fe20000000000 */
[----:B---3--:R-:W-:-:S04]  /*220f0*/  LOP3.LUT R10, R0, 0x1f, RZ, 0xc0, !PT ;  /* 0x0000001f000a7812 */ /* 0x008fc800078ec0ff */
[----:B------:R-:W-:Y:S01]  /*22100*/  ISETP.NE.AND P0, PT, R10, 0x1f, PT ;  /* 0x0000001f0a00780c */ /* 0x000fe20003f05270 */
[----:B------:R-:W-:-:S12]  /*22110*/  BRA.DIV UR4, `(.L_x_8066) ;  /* 0x0000008a04247947 */ /* 0x000fd8000b800000 */
[----:B------:R-:W-:Y:S01]  /*22120*/  IMAD.IADD R9, R19, 0x1, R10 ;  /* 0x0000000113097824 */ /* 0x000fe200078e020a */
[----:B------:R-:W-:-:S04]  /*22130*/  ULDC UR4, c[0x0][0xc3c] ;  /* 0x00030f0000047ab9 */ /* 0x000fc80000000800 */
[----:B------:R-:W-:-:S13]  /*22140*/  ISETP.GE.OR P1, PT, R9, UR4, !P0 ;  /* 0x0000000409007c0c */ /* 0x000fda000c726670 */
[----:B--2---:R-:W2:Y:S08]  /*22150*/  @!P1 LDC.64 R2, c[0x0][0xc80] ;  /* 0x00032000ff029b82 */ /* 0x004eb00000000a00 */
[----:B------:R-:W3:Y:S01]  /*22160*/  @!P1 LDC.64 R4, c[0x0][0xc78] ;  /* 0x00031e00ff049b82 */ /* 0x000ee20000000a00 */
[----:B--2---:R-:W-:-:S05]  /*22170*/  @!P1 IMAD.WIDE R2, R9, 0x4, R2 ;  /* 0x0000000409029825 */ /* 0x004fca00078e0202 */
[----:B-1----:R3:W2:Y:S02]  /*22180*/  @!P1 LDG.E R7, desc[UR36][R2.64] ;  /* 0x0000002402079981 */ /* 0x0026a4000c1e1900 */
[----:B---3--:R-:W-:-:S05]  /*22190*/  @!P1 IMAD.WIDE R2, R9, 0x4, R4 ;  /* 0x0000000409029825 */ /* 0x008fca00078e0204 */
[----:B------:R-:W3:Y:S01]  /*221a0*/  @!P1 LDG.E R5, desc[UR36][R2.64] ;  /* 0x0000002402059981 */ /* 0x000ee2000c1e1900 */
[----:B------:R-:W-:Y:S01]  /*221b0*/  IMAD.MOV.U32 R4, RZ, RZ, RZ ;  /* 0x000000ffff047224 */ /* 0x000fe200078e00ff */
[C---:B------:R-:W-:Y:S02]  /*221c0*/  ISETP.GE.U32.AND P2, PT, R10.reuse, 0x2, PT ;  /* 0x000000020a00780c */ /* 0x040fe40003f46070 */
[C---:B------:R-:W-:Y:S01]  /*221d0*/  ISETP.GE.U32.AND P3, PT, R10.reuse, 0x4, PT ;  /* 0x000000040a00780c */ /* 0x040fe20003f66070 */
[----:B------:R-:W-:Y:S01]  /*221e0*/  SHFL.IDX PT, R0, R16, RZ, 0x1f ;  /* 0x00001fff10007589 */ /* 0x000fe200000e0000 */
[C---:B------:R-:W-:Y:S02]  /*221f0*/  ISETP.GE.U32.AND P4, PT, R10.reuse, 0x8, PT ;  /* 0x000000080a00780c */ /* 0x040fe40003f86070 */
[----:B------:R-:W-:Y:S01]  /*22200*/  ISETP.GE.U32.AND P5, PT, R10, 0x10, PT ;  /* 0x000000100a00780c */ /* 0x000fe20003fa6070 */
[----:B------:R1:W-:Y:S02]  /*22210*/  SHFL.IDX PT, R6, R16, 0x1, 0x1f ;  /* 0x00201f0010067f89 */ /* 0x0003e400000e0000 */
[----:B-1----:R-:W-:Y:S01]  /*22220*/  IMAD.MOV.U32 R16, RZ, RZ, RZ ;  /* 0x000000ffff107224 */ /* 0x002fe200078e00ff */
[----:B--2---:R-:W-:Y:S01]  /*22230*/  @!P1 MOV R4, R7 ;  /* 0x0000000700049202 */ /* 0x004fe20000000f00 */
[----:B------:R-:W-:-:S02]  /*22240*/  IMAD.MOV.U32 R7, RZ, RZ, RZ ;  /* 0x000000ffff077224 */ /* 0x000fc400078e00ff */
        /* <DEDUP_REMOVED lines=10> */
[----:B-1----:R-:W-:-:S04]  /*222f0*/  SEL R3, R14, RZ, P3 ;  /* 0x000000ff0e037207 */ /* 0x002fc80001800000 */
[----:B------:R-:W-:-:S05]  /*22300*/  IADD3 R2, R2, R3, RZ ;  /* 0x0000000302027210 */ /* 0x000fca0007ffe0ff */
[----:B------:R-:W1:Y:S02]  /*22310*/  SHFL.UP PT, R14, R2, 0x8, RZ ;  /* 0x05000000020e7989 */ /* 0x000e6400000e00ff */
[----:B-1----:R-:W-:-:S05]  /*22320*/  SEL R3, R14, RZ, P4 ;  /* 0x000000ff0e037207 */ /* 0x002fca0002000000 */
[----:B------:R-:W-:-:S05]  /*22330*/  IMAD.IADD R2, R2, 0x1, R3 ;  /* 0x0000000102027824 */ /* 0x000fca00078e0203 */
[----:B------:R-:W1:Y:S02]  /*22340*/  SHFL.UP PT, R14, R2, 0x10, RZ ;  /* 0x06000000020e7989 */ /* 0x000e6400000e00ff */
[----:B-1----:R-:W-:-:S05]  /*22350*/  SEL R3, R14, RZ, P5 ;  /* 0x000000ff0e037207 */ /* 0x002fca0002800000 */
[----:B------:R-:W-:-:S05]  /*22360*/  IMAD.IADD R2, R2, 0x1, R3 ;  /* 0x0000000102027824 */ /* 0x000fca00078e0203 */
[----:B------:R1:W2:Y:S02]  /*22370*/  SHFL.IDX PT, R14, R2, 0x1f, 0x1f ;  /* 0x03e01f00020e7f89 */ /* 0x0002a400000e0000 */
.L_x_8386:
[----:B------:R-:W-:Y:S02]  /*22380*/  ULDC UR4, c[0x0][0xc38] ;  /* 0x00030e0000047ab9 */ /* 0x000fe40000000800 */
[----:B------:R-:W-:-:S04]  /*22390*/  IMAD.U32 R3, RZ, RZ, UR4 ;  /* 0x00000004ff037e24 */ /* 0x000fc8000f8e00ff */
[----:B0-2---:R-:W-:-:S05]  /*223a0*/  IMAD R8, R14, R3, RZ ;  /* 0x000000030e087224 */ /* 0x005fca00078e02ff */
[----:B------:R-:W-:-:S04]  /*223b0*/  IADD3 R6, R6, R8, RZ ;  /* 0x0000000806067210 */ /* 0x000fc80007ffe0ff */
[----:B------:R-:W-:-:S13]  /*223c0*/  ISETP.GT.AND P6, PT, R6, R0, PT ;  /* 0x000000000600720c */ /* 0x000fda0003fc4270 */
[----:B------:R-:W-:Y:S05]  /*223d0*/  @P6 BRA `(.L_x_8067) ;  /* 0x0000000000a46947 */ /* 0x000fea0003800000 */
.L_x_8070:
[----:B01----:R-:W0:Y:S01]  /*223e0*/  LDC R2, c[0x0][0xc3c] ;  /* 0x00030f00ff027b82 */ /* 0x003e220000000800 */
        /* <DEDUP_REMOVED lines=34> */
.L_x_8394:
[----:B------:R-:W-:Y:S02]  /*22610*/  ULDC UR4, c[0x0][0xc38] ;  /* 0x00030e0000047ab9 */ /* 0x000fe40000000800 */
[----:B------:R-:W-:-:S05]  /*22620*/  MOV R3, UR4 ;  /* 0x0000000400037c02 */ /* 0x000fca0008000f00 */
[----:B-1----:R-:W-:-:S04]  /*22630*/  IMAD R8, R14, R3, RZ ;  /* 0x000000030e087224 */ /* 0x002fc800078e02ff */
[----:B------:R-:W-:-:S05]  /*22640*/  IMAD.IADD R6, R8, 0x1, R6 ;  /* 0x0000000108067824 */ /* 0x000fca00078e0206 */
[----:B------:R-:W-:-:S13]  /*22650*/  ISETP.GT.AND P6, PT, R6, R0, PT ;  /* 0x000000000600720c */ /* 0x000fda0003fc4270 */
[----:B------:R-:W-:Y:S05]  /*22660*/  @!P6 BRA `(.L_x_8070) ;  /* 0xfffffffc005ce947 */ /* 0x000fea000383ffff */
.L_x_8067:
[----:B------:R-:W-:Y:S01]  /*22670*/  IMAD.IADD R8, R6, 0x1, -R8 ;  /* 0x0000000106087824 */ /* 0x000fe200078e0a08 */
[----:B------:R-:W-:-:S03]  /*22680*/  UMOV UR4, 0xffffffff ;  /* 0xffffffff00047882 */ /* 0x000fc60000000000 */
[----:B------:R-:W-:-:S05]  /*22690*/  IMAD R5, R2, R3, R8 ;  /* 0x0000000302057224 */ /* 0x000fca00078e0208 */
[----:B------:R-:W-:Y:S01]  /*226a0*/  ISETP.GT.AND P6, PT, R5, R0, PT ;  /* 0x000000000500720c */ /* 0x000fe20003fc4270 */
[----:B------:R-:W-:-:S12]  /*226b0*/  BRA.DIV UR4, `(.L_x_8071) ;  /* 0x0000008a04bc7947 */ /* 0x000fd8000b800000 */
[----:B------:R-:W-:-:S04]  /*226c0*/  VOTE.ANY R6, PT, !P6 ;  /* 0x0000000000067806 */ /* 0x000fc800070e0100 */
[----:B------:R-:W2:Y:S02]  /*226d0*/  POPC R5, R6 ;  /* 0x0000000600057309 */ /* 0x000ea40000000000 */
[----:B--2---:R2:W3:Y:S04]  /*226e0*/  SHFL.IDX PT, R4, R4, R5, 0x1f ;  /* 0x00001f0504047589 */ /* 0x0044e800000e0000 */
[----:B------:R2:W4:Y:S02]  /*226f0*/  SHFL.IDX PT, R7, R7, R5, 0x1f ;  /* 0x00001f0507077589 */ /* 0x00052400000e0000 */
.L_x_8399:
[----:B------:R-:W-:-:S13]  /*22700*/  ISETP.NE.AND P0, PT, R6, RZ, PT ;  /* 0x000000ff0600720c */ /* 0x000fda0003f05270 */
[----:B------:R-:W-:Y:S05]  /*22710*/  @!P0 BRA `(.L_x_8072) ;  /* 0x0000000000108947 */ /* 0x000fea0003800000 */
[----:B------:R-:W-:Y:S01]  /*22720*/  UMOV UR4, 0xffffffff ;  /* 0xffffffff00047882 */ /* 0x000fe20000000000 */
[----:B------:R-:W-:Y:S02]  /*22730*/  VIADD R12, R5, 0xffffffff ;  /* 0xffffffff050c7836 */ /* 0x000fe40000000000 */
[----:B------:R-:W-:Y:S05]  /*22740*/  BRA.DIV UR4, `(.L_x_8073) ;  /* 0x0000008a04f47947 */ /* 0x000fea000b800000 */
[----:B------:R0:W0:Y:S02]  /*22750*/  SHFL.IDX PT, R16, R2, R12, 0x1f ;  /* 0x00001f0c02107589 */ /* 0x00002400000e0000 */
.L_x_8072:
[----:B0-----:R-:W-:Y:S01]  /*22760*/  IMAD R16, R16, R3, R8 ;  /* 0x0000000310107224 */ /* 0x001fe200078e0208 */
[----:B---3--:R-:W-:Y:S01]  /*22770*/  IABS R8, R4 ;  /* 0x0000000400087213 */ /* 0x008fe20000000000 */
[----:B-1----:R-:W-:Y:S02]  /*22780*/  IMAD.MOV.U32 R2, RZ, RZ, RZ ;  /* 0x000000ffff027224 */ /* 0x002fe400078e00ff */
[----:B------:R-:W-:Y:S01]  /*22790*/  IMAD.IADD R17, R0, 0x1, -R16 ;  /* 0x0000000100117824 */ /* 0x000fe200078e0a10 */
[----:B------:R-:W0:Y:S01]  /*227a0*/  I2F.RP R6, R8 ;  /* 0x0000000800067306 */ /* 0x000e220000209400 */
[----:B------:R-:W-:-:S03]  /*227b0*/  IMAD.IADD R19, R5, 0x1, R19 ;  /* 0x0000000105137824 */ /* 0x000fc600078e0213 */
[----:B------:R-:W-:-:S04]  /*227c0*/  IABS R0, R17 ;  /* 0x0000001100007213 */ /* 0x000fc80000000000 */
[----:B0-----:R-:W0:Y:S02]  /*227d0*/  MUFU.RCP R6, R6 ;  /* 0x0000000600067308 */ /* 0x001e240000001000 */
[----:B0-----:R-:W-:-:S06]  /*227e0*/  VIADD R9, R6, 0xffffffe ;  /* 0x0ffffffe06097836 */ /* 0x001fcc0000000000 */
[----:B------:R-:W0:Y:S02]  /*227f0*/  F2I.FTZ.U32.TRUNC.NTZ R3, R9 ;  /* 0x0000000900037305 */ /* 0x000e24000021f000 */
[----:B0-----:R-:W-:-:S05]  /*22800*/  IADD3 R11, RZ, -R3, RZ ;  /* 0x80000003ff0b7210 */ /* 0x001fca0007ffe0ff */
[----:B------:R-:W-:-:S04]  /*22810*/  IMAD R11, R11, R8, RZ ;  /* 0x000000080b0b7224 */ /* 0x000fc800078e02ff */
[----:B------:R-:W-:Y:S01]  /*22820*/  IMAD.HI.U32 R2, R3, R11, R2 ;  /* 0x0000000b03027227 */ /* 0x000fe200078e0002 */
[----:B------:R-:W-:-:S05]  /*22830*/  IABS R3, R4 ;  /* 0x0000000400037213 */ /* 0x000fca0000000000 */
[----:B------:R-:W-:Y:S02]  /*22840*/  IMAD.MOV R3, RZ, RZ, -R3 ;  /* 0x000000ffff037224 */ /* 0x000fe400078e0a03 */
[----:B------:R-:W-:-:S04]  /*22850*/  IMAD.HI.U32 R6, R2, R0, RZ ;  /* 0x0000000002067227 */ /* 0x000fc800078e00ff */
[----:B------:R-:W-:Y:S01]  /*22860*/  IMAD R3, R6, R3, R0 ;  /* 0x0000000306037224 */ /* 0x000fe200078e0200 */
[----:B----4-:R-:W-:-:S04]  /*22870*/  IABS R0, R7 ;  /* 0x0000000700007213 */ /* 0x010fc80000000000 */
[----:B------:R-:W0:Y:S01]  /*22880*/  I2F.RP R9, R0 ;  /* 0x0000000000097306 */ /* 0x000e220000209400 */
[----:B------:R-:W-:-:S13]  /*22890*/  ISETP.GT.U32.AND P1, PT, R8, R3, PT ;  /* 0x000000030800720c */ /* 0x000fda0003f24070 */
[----:B------:R-:W-:Y:S01]  /*228a0*/  @!P1 IMAD.IADD R3, R3, 0x1, -R8 ;  /* 0x0000000103039824 */ /* 0x000fe200078e0a08 */
[----:B0-----:R-:W0:Y:S01]  /*228b0*/  MUFU.RCP R9, R9 ;  /* 0x0000000900097308 */ /* 0x001e220000001000 */
[----:B------:R-:W-:Y:S01]  /*228c0*/  @!P1 VIADD R6, R6, 0x1 ;  /* 0x0000000106069836 */ /* 0x000fe20000000000 */
[----:B------:R-:W-:Y:S02]  /*228d0*/  ISETP.NE.AND P1, PT, R4, RZ, PT ;  /* 0x000000ff0400720c */ /* 0x000fe40003f25270 */
[----:B------:R-:W-:Y:S02]  /*228e0*/  ISETP.GE.U32.AND P0, PT, R3, R8, PT ;  /* 0x000000080300720c */ /* 0x000fe40003f06070 */
[----:B0-----:R-:W-:-:S11]  /*228f0*/  IADD3 R10, R9, 0xffffffe, RZ ;  /* 0x0ffffffe090a7810 */ /* 0x001fd60007ffe0ff */
[----:B------:R-:W-:Y:S01]  /*22900*/  @P0 VIADD R6, R6, 0x1 ;  /* 0x0000000106060836 */ /* 0x000fe20000000000 */
[----:B------:R-:W0:Y:S02]  /*22910*/  F2I.FTZ.U32.TRUNC.NTZ R3, R10 ;  /* 0x0000000a00037305 */ /* 0x000e24000021f000 */
[----:B0-----:R-:W-:-:S04]  /*22920*/  IMAD.MOV R2, RZ, RZ, -R3 ;  /* 0x000000ffff027224 */ /* 0x001fc800078e0a03 */
[----:B------:R-:W-:Y:S02]  /*22930*/  IMAD R8, R2, R0, RZ ;  /* 0x0000000002087224 */ /* 0x000fe400078e02ff */
[----:B------:R-:W-:-:S04]  /*22940*/  IMAD.MOV.U32 R2, RZ, RZ, RZ ;  /* 0x000000ffff027224 */ /* 0x000fc800078e00ff */
[----:B------:R-:W-:Y:S01]  /*22950*/  IMAD.HI.U32 R2, R3, R8, R2 ;  /* 0x0000000803027227 */ /* 0x000fe200078e0002 */
[----:B------:R-:W-:Y:S02]  /*22960*/  LOP3.LUT R3, R17, R4, RZ, 0x3c, !PT ;  /* 0x0000000411037212 */ /* 0x000fe400078e3cff */
[----:B------:R-:W-:Y:S02]  /*22970*/  IABS R8, R7 ;  /* 0x0000000700087213 */ /* 0x000fe40000000000 */
[----:B------:R-:W-:-:S03]  /*22980*/  ISETP.GE.AND P2, PT, R3, RZ, PT ;  /* 0x000000ff0300720c */ /* 0x000fc60003f46270 */
[----:B------:R-:W-:-:S10]  /*22990*/  IMAD.MOV R8, RZ, RZ, -R8 ;  /* 0x000000ffff087224 */ /* 0x000fd400078e0a08 */
[----:B------:R-:W-:Y:S02]  /*229a0*/  @!P2 IADD3 R6, -R6, RZ, RZ ;  /* 0x000000ff0606a210 */ /* 0x000fe40007ffe1ff */
[----:B------:R-:W-:-:S04]  /*229b0*/  @!P1 LOP3.LUT R6, RZ, R4, RZ, 0x33, !PT ;  /* 0x00000004ff069212 */ /* 0x000fc800078e33ff */
[-C--:B------:R-:W-:Y:S01]  /*229c0*/  IABS R3, R6.reuse ;  /* 0x0000000600037213 */ /* 0x080fe20000000000 */
[----:B------:R-:W-:-:S04]  /*229d0*/  IMAD R4, R4, R6, RZ ;  /* 0x0000000604047224 */ /* 0x000fc800078e02ff */
[----:B------:R-:W-:-:S04]  /*229e0*/  IMAD.HI.U32 R2, R2, R3, RZ ;  /* 0x0000000302027227 */ /* 0x000fc800078e00ff */
[----:B------:R-:W-:Y:S02]  /*229f0*/  IMAD R3, R2, R8, R3 ;  /* 0x0000000802037224 */ /* 0x000fe400078e0203 */
[----:B------:R-:W-:-:S03]  /*22a00*/  IMAD.IADD R17, R17, 0x1, -R4 ;  /* 0x0000000111117824 */ /* 0x000fc600078e0a04 */
        /* <DEDUP_REMOVED lines=10> */
[----:B------:R-:W-:-:S04]  /*22ab0*/  IMAD.MOV R0, RZ, RZ, -R2 ;  /* 0x000000ffff007224 */ /* 0x000fc800078e0a02 */
[C---:B------:R-:W-:Y:S02]  /*22ac0*/  IMAD R6, R7.reuse, R0, R6 ;  /* 0x0000000007067224 */ /* 0x040fe400078e0206 */
[----:B------:R-:W-:-:S05]  /*22ad0*/  IMAD R7, R7, 0x1000000, R2 ;  /* 0x0100000007077824 */ /* 0x000fca00078e0202 */
[----:B------:R-:W-:Y:S01]  /*22ae0*/  LEA R18, R6, R7, 0x10 ;  /* 0x0000000706127211 */ /* 0x000fe200078e80ff */
[----:B------:R-:W-:Y:S06]  /*22af0*/  BRA `(.L_x_8074) ;  /* 0x00000000001c7947 */ /* 0x000fec0003800000 */
.L_x_8068:
[----:B------:R-:W-:Y:S01]  /*22b00*/  UMOV UR4, URZ ;  /* 0x0000003f00047c82 */ /* 0x000fe20008000000 */
[----:B------:R-:W-:Y:S01]  /*22b10*/  UMOV UR5, URZ ;  /* 0x0000003f00057c82 */ /* 0x000fe20008000000 */
[----:B------:R-:W-:Y:S01]  /*22b20*/  ULDC UR6, c[0x0][0xc3c] ;  /* 0x00030f0000067ab9 */ /* 0x000fe20000000800 */
[----:B------:R-:W-:Y:S02]  /*22b30*/  IMAD.MOV.U32 R16, RZ, RZ, R0 ;  /* 0x000000ffff107224 */ /* 0x000fe400078e0000 */
[----:B------:R-:W-:Y:S02]  /*22b40*/  IMAD.U32 R17, RZ, RZ, UR4 ;  /* 0x00000004ff117e24 */ /* 0x000fe4000f8e00ff */
[----:B------:R-:W-:Y:S02]  /*22b50*/  IMAD.U32 R18, RZ, RZ, UR5 ;  /* 0x00000005ff127e24 */ /* 0x000fe4000f8e00ff */
[----:B------:R-:W-:-:S07]  /*22b60*/  IMAD.U32 R19, RZ, RZ, UR6 ;  /* 0x00000006ff137e24 */ /* 0x000fce000f8e00ff */
.L_x_8074:
[----:B------:R0:W3:Y:S01]  /*22b70*/  LDL R2, [R1+0x18] ;  /* 0x0000180001027983 */ /* 0x0000e20000100800 */
[----:B------:R-:W1:Y:S01]  /*22b80*/  S2R R0, SR_TID.X ;  /* 0x0000000000007919 */ /* 0x000e620000002100 */
[----:B------:R-:W-:Y:S05]  /*22b90*/  WARPSYNC.ALL ;  /* 0x0000000000007948 */ /* 0x000fea0003800000 */
[----:B-1----:R-:W-:Y:S01]  /*22ba0*/  LOP3.LUT R0, R0, 0x1f, RZ, 0xc0, !PT ;  /* 0x0000001f00007812 */ /* 0x002fe200078ec0ff */
[----:B------:R-:W-:Y:S03]  /*22bb0*/  BAR.SYNC.DEFER_BLOCKING 0x4, 0x180 ;  /* 0x0106000000007b1d */ /* 0x000fe60000010000 */
[----:B------:R-:W-:-:S13]  /*22bc0*/  ISETP.NE.AND P0, PT, R0, RZ, PT ;  /* 0x000000ff0000720c */ /* 0x000fda0003f05270 */
[----:B------:R-:W-:Y:S01]  /*22bd0*/  @!P0 MOV R0, 0x400 ;  /* 0x0000040000008802 */ /* 0x000fe20000000f00 */
[----:B---3--:R-:W1:Y:S03]  /*22be0*/  @!P0 S2R R2, SR_CgaCtaId ;  /* 0x0000000000028919 */ /* 0x008e660000008800 */
[----:B-1----:R-:W-:Y:S01]  /*22bf0*/  @!P0 LEA R22, R2, R0, 0x18 ;  /* 0x0000000002168211 */ /* 0x002fe200078ec0ff */
[----:B------:R0:W-:Y:S04]  /*22c00*/  @!P0 STL [R1+0x18], R2 ;  /* 0x0000180201008387 */ /* 0x0001e80000100800 */
[----:B------:R0:W-:Y:S01]  /*22c10*/  @!P0 STS.128 [R22+0x228d0], R16 ;  /* 0x0228d01016008388 */ /* 0x0001e20000000c00 */
[----:B------:R-:W-:Y:S06]  /*22c20*/  BAR.ARV 0x5, 0x180 ;  /* 0x0146000000007b1d */ /* 0x000fec0000002000 */
.L_x_8065:
[----:B------:R-:W-:Y:S02]  /*22c30*/  ULDC UR4, c[0x0][0xc3c] ;  /* 0x00030f0000047ab9 */ /* 0x000fe40000000800 */
[----:B----4-:R-:W-:-:S13]  /*22c40*/  ISETP.GE.AND P0, PT, R19, UR4, PT ;  /* 0x0000000413007c0c */ /* 0x010fda000bf06270 */
[----:B------:R-:W-:Y:S05]  /*22c50*/  @!P0 BRA `(.L_x_8075) ;  /* 0xffffff8c005c8947 */ /* 0x000fea000383ffff */
[----:B------:R-:W-:Y:S05]  /*22c60*/  BSYNC B7 ;  /* 0x0000000000077941 */ /* 0x000fea0003800000 */
.L_x_7965:
[----:B0--3--:R-:W3:Y:S01]  /*22c70*/  LDL.LU R0, [R1+0x4c] ;  /* 0x00004c0001007983 */ /* 0x009ee20000300800 */
[----:B------:R-:W-:Y:S01]  /*22c80*/  BSSY B0, `(.L_x_8076) ;  /* 0x000000b000007945 */ /* 0x000fe20003800000 */
[----:B--2---:R-:W0:Y:S01]  /*22c90*/  S2R R5, SR_CgaCtaId ;  /* 0x0000000000057919 */ /* 0x004e220000008800 */
[----:B---3--:R-:W-:-:S04]  /*22ca0*/  IADD3 R0, R0, 0x1, RZ ;  /* 0x0000000100007810 */ /* 0x008fc80007ffe0ff */
        /* <DEDUP_REMOVED lines=8> */
.L_x_8402:
[----:B------:R-:W-:Y:S05]  /*22d30*/  BSYNC B0 ;  /* 0x0000000000007941 */ /* 0x000fea0003800000 */
.L_x_8076:
[----:B------:R-:W-:-:S03]  /*22d40*/  UMOV UR4, 0xffffffff ;  /* 0xffffffff00047882 */ /* 0x000fc60000000000 */
[----:B------:R-:W-:Y:S05]  /*22d50*/  BRA.DIV UR4, `(.L_x_8078) ;  /* 0x0000008604ac7947 */ /* 0x000fea000b800000 */
[----:B0-----:R-:W0:Y:S02]  /*22d60*/  S2R R0, SR_TID.X ;  /* 0x0000000000007919 */ /* 0x001e240000002100 */
[----:B0-----:R-:W-:-:S04]  /*22d70*/  SHF.R.U32.HI R0, RZ, 0x5, R0 ;  /* 0x00000005ff007819 */ /* 0x001fc80000011600 */
[----:B------:R-:W-:-:S05]  /*22d80*/  LOP3.LUT R0, R0, 0x3, RZ, 0xc0, !PT ;  /* 0x0000000300007812 */ /* 0x000fca00078ec0ff */
[----:B------:R0:W2:Y:S02]  /*22d90*/  SHFL.IDX PT, R14, R0, RZ, 0x1f ;  /* 0x00001fff000e7589 */ /* 0x0000a400000e0000 */
.L_x_8405:
[----:B--2---:R-:W-:-:S13]  /*22da0*/  ISETP.NE.AND P0, PT, R14, RZ, PT ;  /* 0x000000ff0e00720c */ /* 0x004fda0003f05270 */
[----:B------:R-:W-:Y:S05]  /*22db0*/  @P0 BRA `(.L_x_7781) ;  /* 0x0000000000b00947 */ /* 0x000fea0003800000 */
[----:B------:R-:W-:-:S03]  /*22dc0*/  UMOV UR4, 0xffffffff ;  /* 0xffffffff00047882 */ /* 0x000fc60000000000 */
[----:B------:R-:W-:Y:S05]  /*22dd0*/  BRA.DIV UR4, `(.L_x_8079) ;  /* 0x0000008604c07947 */ /* 0x000fea000b800000 */
[----:B------:R-:W-:-:S13]  /*22de0*/  ELECT P6, URZ, PT ;  /* 0x00000000003f782f */ /* 0x000fda00038c0000 */
.L_x_8408:
[----:B------:R-:W-:Y:S05]  /*22df0*/  @!P6 BRA `(.L_x_7781) ;  /* 0x0000000000a0e947 */ /* 0x000fea0003800000 */
[----:B0-----:R-:W2:Y:S02]  /*22e00*/  LDL.LU R0, [R1+0x20] ;  /* 0x0000200001007983 */ /* 0x001ea40000300800 */
[----:B--2---:R-:W-:-:S04]  /*22e10*/  LOP3.LUT R0, R0, 0x2, RZ, 0xfc, !PT ;  /* 0x0000000200007812 */ /* 0x004fc800078efcff */
[----:B------:R-:W-:-:S13]  /*22e20*/  ISETP.NE.AND P0, PT, R0, 0x3, PT ;  /* 0x000000030000780c */ /* 0x000fda0003f05270 */
[----:B------:R-:W-:Y:S05]  /*22e30*/  @!P0 BRA `(.L_x_8080) ;  /* 0x0000000000048947 */ /* 0x000fea0003800000 */
[----:B------:R-:W-:Y:S01]  /*22e40*/  BPT.TRAP 0x1 ;  /* 0x000000040000795c */ /* 0x000fe20000300000 */
.L_x_8080:
[----:B------:R-:W2:Y:S01]  /*22e50*/  LDL R0, [R1+0x4] ;  /* 0x0000040001007983 */ /* 0x000ea20000100800 */
[C---:B------:R-:W-:Y:S02]  /*22e60*/  IMAD R3, R34.reuse, 0x8, R5 ;  /* 0x0000000822037824 */ /* 0x040fe400078e0205 */
[----:B------:R-:W-:-:S05]  /*22e70*/  VIADD R34, R34, 0x1 ;  /* 0x0000000122227836 */ /* 0x000fca0000000000 */
[----:B------:R-:W-:Y:S02]  /*22e80*/  ISETP.NE.AND P2, PT, R34, 0x2, PT ;  /* 0x000000022200780c */ /* 0x000fe40003f45270 */
[----:B--2---:R-:W-:Y:S02]  /*22e90*/  SHF.L.U32 R2, R0, 0x1f, RZ ;  /* 0x0000001f00027819 */ /* 0x004fe400000006ff */
[----:B------:R-:W-:Y:S02]  /*22ea0*/  SEL R0, RZ, 0x1, P2 ;  /* 0x00000001ff007807 */ /* 0x000fe40001000000 */
[----:B------:R-:W0:Y:S02]  /*22eb0*/  SYNCS.PHASECHK.TRANS64.TRYWAIT P1, [R3+URZ+0x22840], R2 ;  /* 0x02284002030075a7 */ /* 0x000e24000802017f */
[----:B0-----:R-:W-:Y:S05]  /*22ec0*/  @!P1 BRA `(.L_x_8081) ;  /* 0x0000008400a49947 */ /* 0x001fea0003800000 */
.L_x_8409:
[----:B------:R-:W2:Y:S01]  /*22ed0*/  LDL.LU R4, [R1+0x4] ;  /* 0x0000040001047983 */ /* 0x000ea20000300800 */
[----:B------:R-:W-:Y:S02]  /*22ee0*/  SEL R34, R34, RZ, P2 ;  /* 0x000000ff22227207 */ /* 0x000fe40001000000 */
[----:B--2---:R-:W-:Y:S01]  /*22ef0*/  LOP3.LUT R0, R4, R0, RZ, 0x3c, !PT ;  /* 0x0000000004007212 */ /* 0x004fe200078e3cff */
[----:B------:R-:W-:Y:S06]  /*22f00*/  @!P0 BRA `(.L_x_8082) ;  /* 0x0000000000048947 */ /* 0x000fec0003800000 */
[----:B------:R-:W-:Y:S01]  /*22f10*/  BPT.TRAP 0x1 ;  /* 0x000000040000795c */ /* 0x000fe20000300000 */
.L_x_8082:
[----:B------:R-:W-:Y:S01]  /*22f20*/  IMAD R5, R34, 0x8, R5 ;  /* 0x0000000822057824 */ /* 0x000fe200078e0205 */
[----:B------:R-:W-:-:S04]  /*22f30*/  SHF.L.U32 R0, R0, 0x1f, RZ ;  /* 0x0000001f00007819 */ /* 0x000fc800000006ff */
[----:B------:R-:W2:Y:S02]  /*22f40*/  SYNCS.PHASECHK.TRANS64.TRYWAIT P1, [R5+URZ+0x22840], R0 ;  /* 0x02284000050075a7 */ /* 0x000ea4000802017f */
[----:B--2---:R-:W-:Y:S05]  /*22f50*/  @!P1 BRA `(.L_x_8083) ;  /* 0x0000008400949947 */ /* 0x004fea0003800000 */
.L_x_8410:
[----:B------:R-:W-:Y:S05]  /*22f60*/  @!P0 BRA `(.L_x_8084) ;  /* 0x0000000000048947 */ /* 0x000fea0003800000 */
[----:B------:R-:W-:Y:S01]  /*22f70*/  BPT.TRAP 0x1 ;  /* 0x000000040000795c */ /* 0x000fe20000300000 */
.L_x_8084:
[----:B------:R-:W3:Y:S02]  /*22f80*/  SYNCS.PHASECHK.TRANS64.TRYWAIT P1, [R3+URZ+0x22860], R2 ;  /* 0x02286002030075a7 */ /* 0x000ee4000802017f */
[----:B---3--:R-:W-:Y:S05]  /*22f90*/  @!P1 BRA `(.L_x_8085) ;  /* 0x0000008400989947 */ /* 0x008fea0003800000 */
.L_x_8411:
[----:B------:R-:W-:Y:S05]  /*22fa0*/  @!P0 BRA `(.L_x_8086) ;  /* 0x0000000000048947 */ /* 0x000fea0003800000 */
[----:B------:R-:W-:Y:S01]  /*22fb0*/  BPT.TRAP 0x1 ;  /* 0x000000040000795c */ /* 0x000fe20000300000 */
.L_x_8086:
[----:B------:R-:W4:Y:S02]  /*22fc0*/  SYNCS.PHASECHK.TRANS64.TRYWAIT P1, [R5+URZ+0x22860], R0 ;  /* 0x02286000050075a7 */ /* 0x000f24000802017f */
[----:B----4-:R-:W-:Y:S05]  /*22fd0*/  @!P1 BRA `(.L_x_8087) ;  /* 0x00000084009c9947 */ /* 0x010fea0003800000 */
.L_x_8412:
[----:B------:R-:W-:Y:S05]  /*22fe0*/  @!P0 BRA `(.L_x_8088) ;  /* 0x0000000000048947 */ /* 0x000fea0003800000 */
[----:B------:R-:W-:Y:S01]  /*22ff0*/  BPT.TRAP 0x1 ;  /* 0x000000040000795c */ /* 0x000fe20000300000 */
.L_x_8088:
[----:B------:R-:W0:Y:S02]  /*23000*/  SYNCS.PHASECHK.TRANS64.TRYWAIT P1, [R3+URZ+0x22880], R2 ;  /* 0x02288002030075a7 */ /* 0x000e24000802017f */
[----:B0-----:R-:W-:Y:S05]  /*23010*/  @!P1 BRA `(.L_x_8089) ;  /* 0x0000008400a09947 */ /* 0x001fea0003800000 */
.L_x_8413:
[----:B------:R-:W-:Y:S05]  /*23020*/  @!P0 BRA `(.L_x_8090) ;  /* 0x0000000000048947 */ /* 0x000fea0003800000 */
[----:B------:R-:W-:Y:S01]  /*23030*/  BPT.TRAP 0x1 ;  /* 0x000000040000795c */ /* 0x000fe20000300000 */
.L_x_8090:
[----:B------:R0:W0:Y:S02]  /*23040*/  SYNCS.PHASECHK.TRANS64.TRYWAIT P0, [R5+URZ+0x22880], R0 ;  /* 0x02288000050075a7 */ /* 0x000024000800017f */
[----:B0-----:R-:W-:Y:S05]  /*23050*/  @!P0 NANOSLEEP.SYNCS 0x989680 ;  /* 0x009896800000895d */ /* 0x001fea0003900000 */
[----:B------:R-:W0:Y:S02]  /*23060*/  @!P0 SYNCS.PHASECHK.TRANS64 P0, [R5+URZ+0x22880], R0 ;  /* 0x02288000050085a7 */ /* 0x000e24000800007f */
[----:B0-----:R-:W-:Y:S05]  /*23070*/  @!P0 BRA `(.L_x_8090) ;  /* 0xfffffffc00f08947 */ /* 0x001fea000383ffff */
.L_x_7781:
[----:B------:R-:W-:Y:S05]  /*23080*/  BSYNC B8 ;  /* 0x0000000000087941 */ /* 0x000fea0003800000 */
.L_x_7778:
[----:B------:R-:W-:Y:S05]  /*23090*/  EXIT ;  /* 0x000000000000794d */ /* 0x000fea0003800000 */
.L_x_7803:
[----:B-1----:R1:W2:Y:S02]  /*230a0*/  SYNCS.PHASECHK.TRANS64.TRYWAIT P6, [R88+URZ+0x22890], R100 ;  /* 0x02289064580075a7 */ /* 0x0022a400080c017f */
[----:B--2---:R-:W-:Y:S05]  /*230b0*/  @!P6 NANOSLEEP.SYNCS 0x989680 ;  /* 0x009896800000e95d */ /* 0x004fea0003900000 */
[----:B------:R-:W2:Y:S02]  /*230c0*/  @!P6 SYNCS.PHASECHK.TRANS64 P6, [R88+URZ+0x22890], R100 ;  /* 0x022890645800e5a7 */ /* 0x000ea400080c007f */
[----:B--2---:R-:W-:Y:S05]  /*230d0*/  @!P6 BRA `(.L_x_7803) ;  /* 0xfffffffc00f0e947 */ /* 0x004fea000383ffff */
[----:B------:R-:W-:Y:S05]  /*230e0*/  BRA `(.L_x_8091) ;  /* 0xfffffdfc00a87947 */ /* 0x000fea000383ffff */
.L_x_7804:
        /* <DEDUP_REMOVED lines=8> */
.L_x_8093:
[----:B------:R-:W-:Y:S05]  /*23170*/  BSYNC B1 ;  /* 0x0000000000017941 */ /* 0x000fea0003800000 */
.L_x_8092:
        /* <DEDUP_REMOVED lines=8> */
.L_x_8094:
[----:B------:R-:W-:Y:S05]  /*23200*/  BRA `(.L_x_8095) ;  /* 0xfffffdfc00747947 */ /* 0x000fea000383ffff */
.L_x_7813:
[----:B------:R-:W-:Y:S01]  /*23210*/  BSSY B1, `(.L_x_8096) ;  /* 0x0000008000017945 */ /* 0x000fe20003800000 */
[----:B------:R-:W-:Y:S01]  /*23220*/  IMAD.MOV.U32 R13, RZ, RZ, R103 ;  /* 0x000000ffff0d7224 */ /* 0x000fe200078e0067 */
[----:B------:R-:W-:Y:S01]  /*23230*/  MOV R12, 0x1 ;  /* 0x00000001000c7802 */ /* 0x000fe20000000f00 */
[----:B0-----:R-:W-:Y:S02]  /*23240*/  IMAD.MOV.U32 R11, RZ, RZ, 0x1c1f ;  /* 0x00001c1fff0b7424 */ /* 0x001fe400078e00ff */
[----:B------:R-:W-:-:S07]  /*23250*/  IMAD.MOV.U32 R15, RZ, RZ, -0x1 ;  /* 0xffffffffff0f7424 */ /* 0x000fce00078e00ff */
[----:B-1234-:R-:W-:Y:S05]  /*23260*/  WARPSYNC.COLLECTIVE R15, `(.L_x_8097) ;  /* 0x000000000f087348 */ /* 0x01efea0003c00000 */
[----:B----4-:R0:W4:Y:S02]  /*23270*/  SHFL.IDX P6, R14, R13, R12, R11 ;  /* 0x0000000c0d0e7389 */ /* 0x01012400000c000b */
[----:B01234-:R-:W-:Y:S01]  /*23280*/  ENDCOLLECTIVE ;  /* 0x000000000000791b */ /* 0x01ffe20003800000 */
.L_x_8097:
[----:B------:R-:W-:Y:S05]  /*23290*/  BSYNC B1 ;  /* 0x0000000000017941 */ /* 0x000fea0003800000 */
.L_x_8096:
        /* <DEDUP_REMOVED lines=8> */
.L_x_8098:
[----:B------:R-:W-:Y:S05]  /*23320*/  BRA `(.L_x_8099) ;  /* 0xfffffe0800f47947 */ /* 0x000fea000383ffff */
.L_x_7822:
[----:B------:R-:W-:Y:S01]  /*23330*/  BSSY B1, `(.L_x_8100) ;  /* 0x0000008000017945 */ /* 0x000fe20003800000 */
[----:B------:R-:W-:Y:S01]  /*23340*/  IMAD.MOV.U32 R13, RZ, RZ, R103 ;  /* 0x000000ffff0d7224 */ /* 0x000fe200078e0067 */
[----:B0-----:R-:W-:Y:S01]  /*23350*/  MOV R11, 0x1c1f ;  /* 0x00001c1f000b7802 */ /* 0x001fe20000000f00 */
[----:B------:R-:W-:Y:S02]  /*23360*/  IMAD.MOV.U32 R12, RZ, RZ, 0x2 ;  /* 0x00000002ff0c7424 */ /* 0x000fe400078e00ff */
[----:B------:R-:W-:-:S07]  /*23370*/  IMAD.MOV.U32 R15, RZ, RZ, -0x1 ;  /* 0xffffffffff0f7424 */ /* 0x000fce00078e00ff */
[----:B-1234-:R-:W-:Y:S05]  /*23380*/  WARPSYNC.COLLECTIVE R15, `(.L_x_8101) ;  /* 0x000000000f087348 */ /* 0x01efea0003c00000 */
[----:B------:R0:W0:Y:S02]  /*23390*/  SHFL.IDX P6, R14, R13, R12, R11 ;  /* 0x0000000c0d0e7389 */ /* 0x00002400000c000b */
[----:B01234-:R-:W-:Y:S01]  /*233a0*/  ENDCOLLECTIVE ;  /* 0x000000000000791b */ /* 0x01ffe20003800000 */
.L_x_8101:
[----:B------:R-:W-:Y:S05]  /*233b0*/  BSYNC B1 ;  /* 0x0000000000017941 */ /* 0x000fea0003800000 */
.L_x_8100:
        /* <DEDUP_REMOVED lines=8> */
.L_x_8102:
[----:B------:R-:W-:Y:S05]  /*23440*/  BRA `(.L_x_8103) ;  /* 0xfffffe1800747947 */ /* 0x000fea000383ffff */
.L_x_7832:
[----:B-1----:R1:W2:Y:S02]  /*23450*/  SYNCS.PHASECHK.TRANS64.TRYWAIT P3, [R88+URZ+0x22890], R100 ;  /* 0x02289064580075a7 */ /* 0x0022a4000806017f */
[----:B--2---:R-:W-:Y:S05]  /*23460*/  @!P3 NANOSLEEP.SYNCS 0x989680 ;  /* 0x009896800000b95d */ /* 0x004fea0003900000 */
[----:B------:R-:W2:Y:S02]  /*23470*/  @!P3 SYNCS.PHASECHK.TRANS64 P3, [R88+URZ+0x22890], R100 ;  /* 0x022890645800b5a7 */ /* 0x000ea4000806007f */
[----:B--2---:R-:W-:Y:S05]  /*23480*/  @!P3 BRA `(.L_x_7832) ;  /* 0xfffffffc00f0b947 */ /* 0x004fea000383ffff */
[----:B------:R-:W-:Y:S05]  /*23490*/  BRA `(.L_x_8104) ;  /* 0xfffffe2c00347947 */ /* 0x000fea000383ffff */
.L_x_7833:
        /* <DEDUP_REMOVED lines=8> */
.L_x_8106:
[----:B------:R-:W-:Y:S05]  /*23520*/  BSYNC B1 ;  /* 0x0000000000017941 */ /* 0x000fea0003800000 */
.L_x_8105:
        /* <DEDUP_REMOVED lines=8> */
.L_x_8107:
[----:B------:R-:W-:Y:S01]  /*235b0*/  IMAD.MOV.U32 R107, RZ, RZ, R14 ;  /* 0x000000ffff6b7224 */ /* 0x000fe200078e000e */
[----:B------:R-:W-:Y:S06]  /*235c0*/  BRA `(.L_x_8108) ;  /* 0xfffffe2c00007947 */ /* 0x000fec000383ffff */
.L_x_7838:
        /* <DEDUP_REMOVED lines=8> */
.L_x_8110:
[----:B------:R-:W-:Y:S05]  /*23650*/  BSYNC B1 ;  /* 0x0000000000017941 */ /* 0x000fea0003800000 */
.L_x_8109:
        /* <DEDUP_REMOVED lines=8> */
.L_x_8111:
[----:B------:R-:W-:Y:S05]  /*236e0*/  BRA `(.L_x_8112) ;  /* 0xfffffe3800907947 */ /* 0x000fea000383ffff */
.L_x_7843:
        /* <DEDUP_REMOVED lines=8> */
.L_x_8114:
[----:B------:R-:W-:Y:S05]  /*23770*/  BSYNC B1 ;  /* 0x0000000000017941 */ /* 0x000fea0003800000 */
.L_x_8113:
        /* <DEDUP_REMOVED lines=8> */
.L_x_8115:
[----:B------:R-:W-:Y:S05]  /*23800*/  BRA `(.L_x_8116) ;  /* 0xfffffe4800407947 */ /* 0x000fea000383ffff */
.L_x_7848:
[----:B0-----:R0:W1:Y:S02]  /*23810*/  SYNCS.PHASECHK.TRANS64.TRYWAIT P2, [R88+URZ+0x22890], R100 ;  /* 0x02289064580075a7 */ /* 0x001064000804017f */
[----:B-1----:R-:W-:Y:S05]  /*23820*/  @!P2 NANOSLEEP.SYNCS 0x989680 ;  /* 0x009896800000a95d */ /* 0x002fea0003900000 */
[----:B------:R-:W1:Y:S02]  /*23830*/  @!P2 SYNCS.PHASECHK.TRANS64 P2, [R88+URZ+0x22890], R100 ;  /* 0x022890645800a5a7 */ /* 0x000e64000804007f */
[----:B-1----:R-:W-:Y:S05]  /*23840*/  @!P2 BRA `(.L_x_7848) ;  /* 0xfffffffc00f0a947 */ /* 0x002fea000383ffff */
[----:B------:R-:W-:Y:S05]  /*23850*/  BRA `(.L_x_8117) ;  /* 0xfffffe5800287947 */ /* 0x000fea000383ffff */
.L_x_7849:
        /* <DEDUP_REMOVED lines=8> */
.L_x_8119:
[----:B------:R-:W-:Y:S05]  /*238e0*/  BSYNC B1 ;  /* 0x0000000000017941 */ /* 0x000fea0003800000 */
.L_x_8118:
        /* <DEDUP_REMOVED lines=8> */
.L_x_8120:
[----:B------:R-:W-:Y:S05]  /*23970*/  BRA `(.L_x_8121) ;  /* 0xfffffe5800487947 */ /* 0x000fea000383ffff */
.L_x_7852:
[----:B------:R-:W-:Y:S01]  /*23980*/  BSSY B1, `(.L_x_8122) ;  /* 0x0000008000017945 */ /* 0x000fe20003800000 */
[----:B------:R-:W-:Y:S01]  /*23990*/  IMAD.MOV.U32 R13, RZ, RZ, R33 ;  /* 0x000000ffff0d7224 */ /* 0x000fe200078e0021 */
[----:B------:R-:W-:Y:S01]  /*239a0*/  MOV R12, 0x1 ;  /* 0x00000001000c7802 */ /* 0x000fe20000000f00 */
[----:B------:R-:W-:Y:S02]  /*239b0*/  IMAD.MOV.U32 R11, RZ, RZ, 0x1c1f ;  /* 0x00001c1fff0b7424 */ /* 0x000fe400078e00ff */
[----:B------:R-:W-:-:S07]  /*239c0*/  IMAD.MOV.U32 R15, RZ, RZ, -0x1 ;  /* 0xffffffffff0f7424 */ /* 0x000fce00078e00ff */
[----:B01234-:R-:W-:Y:S05]  /*239d0*/  WARPSYNC.COLLECTIVE R15, `(.L_x_8123) ;  /* 0x000000000f087348 */ /* 0x01ffea0003c00000 */
[----:B---3--:R3:W0:Y:S02]  /*239e0*/  SHFL.IDX P6, R14, R13, R12, R11 ;  /* 0x0000000c0d0e7389 */ /* 0x00862400000c000b */
[----:B01234-:R-:W-:Y:S01]  /*239f0*/  ENDCOLLECTIVE ;  /* 0x000000000000791b */ /* 0x01ffe20003800000 */
.L_x_8123:
[----:B------:R-:W-:Y:S05]  /*23a00*/  BSYNC B1 ;  /* 0x0000000000017941 */ /* 0x000fea0003800000 */
.L_x_8122:
        /* <DEDUP_REMOVED lines=8> */
.L_x_8124:
[----:B------:R-:W-:Y:S05]  /*23a90*/  BRA `(.L_x_8125) ;  /* 0xfffffe5800487947 */ /* 0x000fea000383ffff */
.L_x_7855:
        /* <DEDUP_REMOVED lines=8> */
.L_x_8127:
[----:B------:R-:W-:Y:S05]  /*23b20*/  BSYNC B1 ;  /* 0x0000000000017941 */ /* 0x000fea0003800000 */
.L_x_8126:
        /* <DEDUP_REMOVED lines=8> */
.L_x_8128:
[----:B------:R-:W-:Y:S05]  /*23bb0*/  BRA `(.L_x_8129) ;  /* 0xfffffe58004c7947 */ /* 0x000fea000383ffff */
.L_x_7859:
[----:B------:R0:W0:Y:S02]  /*23bc0*/  SYNCS.PHASECHK.TRANS64.TRYWAIT P3, [R88+URZ+0x228b0], R100 ;  /* 0x0228b064580075a7 */ /* 0x000024000806017f */
[----:B0-----:R-:W-:Y:S05]  /*23bd0*/  @!P3 NANOSLEEP.SYNCS 0x989680 ;  /* 0x009896800000b95d */ /* 0x001fea0003900000 */
[----:B------:R-:W0:Y:S02]  /*23be0*/  @!P3 SYNCS.PHASECHK.TRANS64 P3, [R88+URZ+0x228b0], R100 ;  /* 0x0228b0645800b5a7 */ /* 0x000e24000806007f */
[----:B0-----:R-:W-:Y:S05]  /*23bf0*/  @!P3 BRA `(.L_x_7859) ;  /* 0xfffffffc00f0b947 */ /* 0x001fea000383ffff */
[----:B------:R-:W-:Y:S05]  /*23c00*/  BRA `(.L_x_8130) ;  /* 0xfffffe5800c47947 */ /* 0x000fea000383ffff */
.L_x_7871:
[----:B------:R-:W0:Y:S01]  /*23c10*/  S2R R4, SR_TID.X ;  /* 0x0000000000047919 */ /* 0x000e220000002100 */
[----:B------:R-:W-:Y:S01]  /*23c20*/  BSSY B0, `(.L_x_8131) ;  /* 0x000000c000007945 */ /* 0x000fe20003800000 */
[----:B------:R-:W-:Y:S01]  /*23c30*/  IMAD.MOV.U32 R12, RZ, RZ, RZ ;  /* 0x000000ffff0c7224 */ /* 0x000fe200078e00ff */
[----:B------:R-:W-:Y:S01]  /*23c40*/  MOV R11, 0x1f ;  /* 0x0000001f000b7802 */ /* 0x000fe20000000f00 */
[----:B------:R-:W-:Y:S02]  /*23c50*/  IMAD.MOV.U32 R15, RZ, RZ, -0x1 ;  /* 0xffffffffff0f7424 */ /* 0x000fe400078e00ff */
[----:B0-----:R-:W-:-:S05]  /*23c60*/  VIADD R5, R4, 0xffffff80 ;  /* 0xffffff8004057836 */ /* 0x001fca0000000000 */
[----:B------:R-:W-:-:S04]  /*23c70*/  SHF.R.S32.HI R4, RZ, 0x1f, R5 ;  /* 0x0000001fff047819 */ /* 0x000fc80000011405 */
[----:B------:R-:W-:-:S04]  /*23c80*/  LEA.HI R4, R4, R5, RZ, 0x7 ;  /* 0x0000000504047211 */ /* 0x000fc800078f38ff */
[----:B------:R-:W-:-:S05]  /*23c90*/  SHF.R.S32.HI R4, RZ, 0x7, R4 ;  /* 0x00000007ff047819 */ /* 0x000fca0000011404 */
[----:B------:R-:W-:-:S07]  /*23ca0*/  IMAD.MOV.U32 R13, RZ, RZ, R4 ;  /* 0x000000ffff0d7224 */ /* 0x000fce00078e0004 */
[----:B---3-5:R-:W-:Y:S05]  /*23cb0*/  WARPSYNC.COLLECTIVE R15, `(.L_x_8132) ;  /* 0x000000000f087348 */ /* 0x028fea0003c00000 */
[----:B------:R0:W1:Y:S02]  /*23cc0*/  SHFL.IDX P6, R14, R13, R12, R11 ;  /* 0x0000000c0d0e7389 */ /* 0x00006400000c000b */
[----:B01-3-5:R-:W-:Y:S01]  /*23cd0*/  ENDCOLLECTIVE ;  /* 0x000000000000791b */ /* 0x02bfe20003800000 */
.L_x_8132:
[----:B------:R-:W-:Y:S05]  /*23ce0*/  BSYNC B0 ;  /* 0x0000000000007941 */ /* 0x000fea0003800000 */
.L_x_8131:
[----:B------:R-:W-:Y:S01]  /*23cf0*/  IMAD.MOV.U32 R203, RZ, RZ, R14 ;  /* 0x000000ffffcb7224 */ /* 0x000fe200078e000e */
[----:B------:R-:W-:Y:S06]  /*23d00*/  BRA `(.L_x_8133) ;  /* 0xfffffe64007c7947 */ /* 0x000fec000383ffff */
.L_x_7883:
[----:B------:R-:W-:Y:S01]  /*23d10*/  BSSY B1, `(.L_x_8134) ;  /* 0x0000008000017945 */ /* 0x000fe20003800000 */
[----:B------:R-:W-:Y:S01]  /*23d20*/  IMAD.MOV.U32 R13, RZ, RZ, R26 ;  /* 0x000000ffff0d7224 */ /* 0x000fe200078e001a */
[----:B------:R-:W-:Y:S01]  /*23d30*/  MOV R11, 0x1c1f ;  /* 0x00001c1f000b7802 */ /* 0x000fe20000000f00 */
[----:B------:R-:W-:Y:S02]  /*23d40*/  IMAD.MOV.U32 R12, RZ, RZ, RZ ;  /* 0x000000ffff0c7224 */ /* 0x000fe400078e00ff */
[----:B------:R-:W-:-:S07]  /*23d50*/  IMAD.MOV.U32 R15, RZ, RZ, -0x1 ;  /* 0xffffffffff0f7424 */ /* 0x000fce00078e00ff */
[----:B------:R-:W-:Y:S05]  /*23d60*/  WARPSYNC.COLLECTIVE R15, `(.L_x_8135) ;  /* 0x000000000f087348 */ /* 0x000fea0003c00000 */
[----:B------:R0:W1:Y:S02]  /*23d70*/  SHFL.IDX P6, R14, R13, R12, R11 ;  /* 0x0000000c0d0e7389 */ /* 0x00006400000c000b */
[----:B01----:R-:W-:Y:S01]  /*23d80*/  ENDCOLLECTIVE ;  /* 0x000000000000791b */ /* 0x003fe20003800000 */
.L_x_8135:
[----:B------:R-:W-:Y:S05]  /*23d90*/  BSYNC B1 ;  /* 0x0000000000017941 */ /* 0x000fea0003800000 */
.L_x_8134:
        /* <DEDUP_REMOVED lines=8> */
.L_x_8136:
[----:B------:R-:W-:Y:S02]  /*23e20*/  IMAD.MOV.U32 R13, RZ, RZ, R28 ;  /* 0x000000ffff0d7224 */ /* 0x000fe400078e001c */
[----:B------:R-:W-:-:S07]  /*23e30*/  IMAD.MOV.U32 R33, RZ, RZ, R14 ;  /* 0x000000ffff217224 */ /* 0x000fce00078e000e */
[----:B------:R-:W-:Y:S05]  /*23e40*/  WARPSYNC.COLLECTIVE R15, `(.L_x_8137) ;  /* 0x000000000f087348 */ /* 0x000fea0003c00000 */
[----:B------:R0:W1:Y:S02]  /*23e50*/  SHFL.IDX P6, R14, R13, R12, R11 ;  /* 0x0000000c0d0e7389 */ /* 0x00006400000c000b */
[----:B01----:R-:W-:Y:S01]  /*23e60*/  ENDCOLLECTIVE ;  /* 0x000000000000791b */ /* 0x003fe20003800000 */
.L_x_8137:
[----:B------:R-:W-:Y:S01]  /*23e70*/  MOV R13, R30 ;  /* 0x0000001e000d7202 */ /* 0x000fe20000000f00 */
[----:B------:R-:W-:-:S07]  /*23e80*/  IMAD.MOV.U32 R3, RZ, RZ, R14 ;  /* 0x000000ffff037224 */ /* 0x000fce00078e000e */
[----:B------:R-:W-:Y:S05]  /*23e90*/  WARPSYNC.COLLECTIVE R15, `(.L_x_8138) ;  /* 0x000000000f087348 */ /* 0x000fea0003c00000 */
[----:B------:R0:W1:Y:S02]  /*23ea0*/  SHFL.IDX P6, R14, R13, R12, R11 ;  /* 0x0000000c0d0e7389 */ /* 0x00006400000c000b */
[----:B01----:R-:W-:Y:S01]  /*23eb0*/  ENDCOLLECTIVE ;  /* 0x000000000000791b */ /* 0x003fe20003800000 */
.L_x_8138:
[----:B------:R-:W-:Y:S05]  /*23ec0*/  BRA `(.L_x_8139) ;  /* 0xfffffe6800f47947 */ /* 0x000fea000383ffff */
.L_x_7887:
[----:B0-----:R0:W1:Y:S02]  /*23ed0*/  SYNCS.PHASECHK.TRANS64.TRYWAIT P0, [R18+URZ+0x22800], R39 ;  /* 0x02280027120075a7 */ /* 0x001064000800017f */
[----:B-1----:R-:W-:Y:S05]  /*23ee0*/  @!P0 NANOSLEEP.SYNCS 0x989680 ;  /* 0x009896800000895d */ /* 0x002fea0003900000 */
[----:B------:R-:W1:Y:S02]  /*23ef0*/  @!P0 SYNCS.PHASECHK.TRANS64 P0, [R18+URZ+0x22800], R39 ;  /* 0x02280027120085a7 */ /* 0x000e64000800007f */
[----:B-1----:R-:W-:Y:S05]  /*23f00*/  @!P0 BRA `(.L_x_7887) ;  /* 0xfffffffc00f08947 */ /* 0x002fea000383ffff */
[----:B------:R-:W-:Y:S05]  /*23f10*/  BRA `(.L_x_8140) ;  /* 0xfffffe7000507947 */ /* 0x000fea000383ffff */
.L_x_7895:
        /* <DEDUP_REMOVED lines=8> */
.L_x_8142:
[----:B------:R-:W-:Y:S05]  /*23fa0*/  BSYNC B1 ;  /* 0x0000000000017941 */ /* 0x000fea0003800000 */
.L_x_8141:
        /* <DEDUP_REMOVED lines=8> */
.L_x_8143:
[----:B------:R-:W-:Y:S01]  /*24030*/  IMAD.MOV.U32 R13, RZ, RZ, R28 ;  /* 0x000000ffff0d7224 */ /* 0x000fe200078e001c */
[----:B------:R-:W-:-:S07]  /*24040*/  MOV R33, R14 ;  /* 0x0000000e00217202 */ /* 0x000fce0000000f00 */
[----:B------:R-:W-:Y:S05]  /*24050*/  WARPSYNC.COLLECTIVE R15, `(.L_x_8144) ;  /* 0x000000000f087348 */ /* 0x000fea0003c00000 */
[----:B------:R0:W1:Y:S02]  /*24060*/  SHFL.IDX P6, R14, R13, R12, R11 ;  /* 0x0000000c0d0e7389 */ /* 0x00006400000c000b */
[----:B01----:R-:W-:Y:S01]  /*24070*/  ENDCOLLECTIVE ;  /* 0x000000000000791b */ /* 0x003fe20003800000 */
.L_x_8144:
[----:B------:R-:W-:Y:S02]  /*24080*/  IMAD.MOV.U32 R13, RZ, RZ, R30 ;  /* 0x000000ffff0d7224 */ /* 0x000fe400078e001e */
[----:B------:R-:W-:-:S07]  /*24090*/  IMAD.MOV.U32 R21, RZ, RZ, R14 ;  /* 0x000000ffff157224 */ /* 0x000fce00078e000e */
[----:B------:R-:W-:Y:S05]  /*240a0*/  WARPSYNC.COLLECTIVE R15, `(.L_x_8145) ;  /* 0x000000000f087348 */ /* 0x000fea0003c00000 */
[----:B------:R0:W1:Y:S02]  /*240b0*/  SHFL.IDX P6, R14, R13, R12, R11 ;  /* 0x0000000c0d0e7389 */ /* 0x00006400000c000b */
[----:B01----:R-:W-:Y:S01]  /*240c0*/  ENDCOLLECTIVE ;  /* 0x000000000000791b */ /* 0x003fe20003800000 */
.L_x_8145:
[----:B------:R-:W-:Y:S05]  /*240d0*/  BRA `(.L_x_8146) ;  /* 0xfffffe8800247947 */ /* 0x000fea000383ffff */
.L_x_7899:
[----:B0-----:R0:W1:Y:S02]  /*240e0*/  SYNCS.PHASECHK.TRANS64.TRYWAIT P1, [R18+URZ+0x22800], R37 ;  /* 0x02280025120075a7 */ /* 0x001064000802017f */
[----:B-1----:R-:W-:Y:S05]  /*240f0*/  @!P1 NANOSLEEP.SYNCS 0x989680 ;  /* 0x009896800000995d */ /* 0x002fea0003900000 */
[----:B------:R-:W1:Y:S02]  /*24100*/  @!P1 SYNCS.PHASECHK.TRANS64 P1, [R18+URZ+0x22800], R37 ;  /* 0x02280025120095a7 */ /* 0x000e64000802007f */
[----:B-1----:R-:W-:Y:S05]  /*24110*/  @!P1 BRA `(.L_x_7899) ;  /* 0xfffffffc00f09947 */ /* 0x002fea000383ffff */
[----:B------:R-:W-:Y:S05]  /*24120*/  BRA `(.L_x_8147) ;  /* 0xfffffe8c00407947 */ /* 0x000fea000383ffff */
.L_x_7905:
[----:B-1----:R1:W2:Y:S02]  /*24130*/  SYNCS.PHASECHK.TRANS64.TRYWAIT P1, [R3+URZ+0x22830], R4 ;  /* 0x02283004030075a7 */ /* 0x0022a4000802017f */
[----:B--2---:R-:W-:Y:S05]  /*24140*/  @!P1 NANOSLEEP.SYNCS 0x989680 ;  /* 0x009896800000995d */ /* 0x004fea0003900000 */
[----:B------:R-:W2:Y:S02]  /*24150*/  @!P1 SYNCS.PHASECHK.TRANS64 P1, [R3+URZ+0x22830], R4 ;  /* 0x02283004030095a7 */ /* 0x000ea4000802007f */
[----:B--2---:R-:W-:Y:S05]  /*24160*/  @!P1 BRA `(.L_x_7905) ;  /* 0xfffffffc00f09947 */ /* 0x004fea000383ffff */
[----:B------:R-:W-:Y:S05]  /*24170*/  BRA `(.L_x_7904) ;  /* 0xfffffea400bc7947 */ /* 0x000fea000383ffff */
.L_x_7912:
[----:B-1----:R1:W2:Y:S02]  /*24180*/  SYNCS.PHASECHK.TRANS64.TRYWAIT P2, [R13+URZ+0x22830], R14 ;  /* 0x0228300e0d0075a7 */ /* 0x0022a4000804017f */
[----:B--2---:R-:W-:Y:S05]  /*24190*/  @!P2 NANOSLEEP.SYNCS 0x989680 ;  /* 0x009896800000a95d */ /* 0x004fea0003900000 */
[----:B------:R-:W2:Y:S02]  /*241a0*/  @!P2 SYNCS.PHASECHK.TRANS64 P2, [R13+URZ+0x22830], R14 ;  /* 0x0228300e0d00a5a7 */ /* 0x000ea4000804007f */
[----:B--2---:R-:W-:Y:S05]  /*241b0*/  @!P2 BRA `(.L_x_7912) ;  /* 0xfffffffc00f0a947 */ /* 0x004fea000383ffff */
[----:B------:R-:W-:Y:S05]  /*241c0*/  BRA `(.L_x_7911) ;  /* 0xfffffee000d47947 */ /* 0x000fea000383ffff */
.L_x_7916:
[----:B-1----:R1:W2:Y:S02]  /*241d0*/  SYNCS.PHASECHK.TRANS64.TRYWAIT P1, [R13+URZ+0x22850], R12 ;  /* 0x0228500c0d0075a7 */ /* 0x0022a4000802017f */
[----:B--2---:R-:W-:Y:S05]  /*241e0*/  @!P1 NANOSLEEP.SYNCS 0x989680 ;  /* 0x009896800000995d */ /* 0x004fea0003900000 */
[----:B------:R-:W2:Y:S02]  /*241f0*/  @!P1 SYNCS.PHASECHK.TRANS64 P1, [R13+URZ+0x22850], R12 ;  /* 0x0228500c0d0095a7 */ /* 0x000ea4000802007f */
[----:B--2---:R-:W-:Y:S05]  /*24200*/  @!P1 BRA `(.L_x_7916) ;  /* 0xfffffffc00f09947 */ /* 0x004fea000383ffff */
[----:B------:R-:W-:Y:S05]  /*24210*/  BRA `(.L_x_7913) ;  /* 0xfffffef000107947 */ /* 0x000fea000383ffff */
.L_x_7923:
[----:B-1----:R1:W2:Y:S02]  /*24220*/  SYNCS.PHASECHK.TRANS64.TRYWAIT P1, [R13+URZ+0x22850], R0 ;  /* 0x022850000d0075a7 */ /* 0x0022a4000802017f */
[----:B--2---:R-:W-:Y:S05]  /*24230*/  @!P1 NANOSLEEP.SYNCS 0x989680 ;  /* 0x009896800000995d */ /* 0x004fea0003900000 */
[----:B------:R-:W2:Y:S02]  /*24240*/  @!P1 SYNCS.PHASECHK.TRANS64 P1, [R13+URZ+0x22850], R0 ;  /* 0x022850000d0095a7 */ /* 0x000ea4000802007f */
[----:B--2---:R-:W-:Y:S05]  /*24250*/  @!P1 BRA `(.L_x_7923) ;  /* 0xfffffffc00f09947 */ /* 0x004fea000383ffff */
[----:B------:R-:W-:Y:S05]  /*24260*/  BRA `(.L_x_7922) ;  /* 0xffffff1800a47947 */ /* 0x000fea000383ffff */
.L_x_7927:
[----:B------:R-:W-:Y:S01]  /*24270*/  SEL R96, R12, R87, P0 ;  /* 0x000000570c607207 */ /* 0x000fe20000000000 */
[----:B------:R-:W-:Y:S01]  /*24280*/  IMAD.MOV.U32 R15, RZ, RZ, -0x1 ;  /* 0xffffffffff0f7424 */ /* 0x000fe200078e00ff */
[----:B------:R-:W-:Y:S01]  /*24290*/  SEL R54, R87, R12, P0 ;  /* 0x0000000c57367207 */ /* 0x000fe20000000000 */
[----:B------:R-:W-:Y:S01]  /*242a0*/  IMAD.MOV.U32 R12, RZ, RZ, R7 ;  /* 0x000000ffff0c7224 */ /* 0x000fe200078e0007 */
[----:B------:R-:W-:Y:S02]  /*242b0*/  MOV R11, 0x1c1f ;  /* 0x00001c1f000b7802 */ /* 0x000fe40000000f00 */
[----:B------:R-:W-:Y:S02]  /*242c0*/  LOP3.LUT R5, R7, 0x2, RZ, 0x3c, !PT ;  /* 0x0000000207057812 */ /* 0x000fe400078e3cff */
[----:B------:R-:W-:-:S07]  /*242d0*/  SEL R78, R85, R140, P0 ;  /* 0x0000008c554e7207 */ /* 0x000fce0000000000 */
[----:B-12---:R-:W-:Y:S05]  /*242e0*/  WARPSYNC.COLLECTIVE R15, `(.L_x_8148) ;  /* 0x000000000f087348 */ /* 0x006fea0003c00000 */
[----:B------:R0:W3:Y:S02]  /*242f0*/  SHFL.IDX P6, R14, R13, R12, R11 ;  /* 0x0000000c0d0e7389 */ /* 0x0000e400000c000b */
[----:B0123--:R-:W-:Y:S01]  /*24300*/  ENDCOLLECTIVE ;  /* 0x000000000000791b */ /* 0x00ffe20003800000 */
.L_x_8148:
        /* <DEDUP_REMOVED lines=18> */
.L_x_8149:
        /* <DEDUP_REMOVED lines=18> */
.L_x_8150:
        /* <DEDUP_REMOVED lines=18> */
.L_x_8151:
        /* <DEDUP_REMOVED lines=18> */
.L_x_8152:
        /* <DEDUP_REMOVED lines=16> */
.L_x_8153:
[----:B------:R-:W-:Y:S01]  /*24890*/  MOV R13, R140 ;  /* 0x0000008c000d7202 */ /* 0x000fe20000000f00 */
[----:B------:R-:W-:Y:S02]  /*248a0*/  IMAD.MOV.U32 R12, RZ, RZ, R5 ;  /* 0x000000ffff0c7224 */ /* 0x000fe400078e0005 */
[----:B------:R-:W-:-:S07]  /*248b0*/  IMAD.MOV.U32 R80, RZ, RZ, R14 ;  /* 0x000000ffff507224 */ /* 0x000fce00078e000e */
[----:B------:R-:W-:Y:S05]  /*248c0*/  WARPSYNC.COLLECTIVE R15, `(.L_x_8154) ;  /* 0x000000000f087348 */ /* 0x000fea0003c00000 */
[----:B------:R0:W1:Y:S02]  /*248d0*/  SHFL.IDX P6, R14, R13, R12, R11 ;  /* 0x0000000c0d0e7389 */ /* 0x00006400000c000b */
[----:B01----:R-:W-:Y:S01]  /*248e0*/  ENDCOLLECTIVE ;  /* 0x000000000000791b */ /* 0x003fe20003800000 */
.L_x_8154:
[----:B------:R-:W-:Y:S02]  /*248f0*/  IMAD.MOV.U32 R13, RZ, RZ, R136 ;  /* 0x000000ffff0d7224 */ /* 0x000fe400078e0088 */
[----:B------:R-:W-:-:S07]  /*24900*/  IMAD.MOV.U32 R27, RZ, RZ, R14 ;  /* 0x000000ffff1b7224 */ /* 0x000fce00078e000e */
[----:B------:R-:W-:Y:S05]  /*24910*/  WARPSYNC.COLLECTIVE R15, `(.L_x_8155) ;  /* 0x000000000f087348 */ /* 0x000fea0003c00000 */
[----:B------:R0:W1:Y:S02]  /*24920*/  SHFL.IDX P6, R14, R13, R12, R11 ;  /* 0x0000000c0d0e7389 */ /* 0x00006400000c000b */
[----:B01----:R-:W-:Y:S01]  /*24930*/  ENDCOLLECTIVE ;  /* 0x000000000000791b */ /* 0x003fe20003800000 */
.L_x_8155:
        /* <DEDUP_REMOVED lines=8> */
.L_x_8156:
[----:B------:R-:W-:Y:S02]  /*249c0*/  SEL R79, R80, R35, P0 ;  /* 0x00000023504f7207 */ /* 0x000fe40000000000 */
[----:B------:R-:W-:Y:S01]  /*249d0*/  SEL R80, R35, R80, P0 ;  /* 0x0000005023507207 */ /* 0x000fe20000000000 */
[----:B------:R-:W-:Y:S02]  /*249e0*/  IMAD.MOV.U32 R13, RZ, RZ, R146 ;  /* 0x000000ffff0d7224 */ /* 0x000fe400078e0092 */
[----:B------:R-:W-:-:S07]  /*249f0*/  IMAD.MOV.U32 R0, RZ, RZ, R14 ;  /* 0x000000ffff007224 */ /* 0x000fce00078e000e */
[----:B------:R-:W-:Y:S05]  /*24a00*/  WARPSYNC.COLLECTIVE R15, `(.L_x_8157) ;  /* 0x000000000f087348 */ /* 0x000fea0003c00000 */
[----:B------:R0:W1:Y:S02]  /*24a10*/  SHFL.IDX P6, R14, R13, R12, R11 ;  /* 0x0000000c0d0e7389 */ /* 0x00006400000c000b */
[----:B01----:R-:W-:Y:S01]  /*24a20*/  ENDCOLLECTIVE ;  /* 0x000000000000791b */ /* 0x003fe20003800000 */
.L_x_8157:
[----:B------:R-:W-:Y:S01]  /*24a30*/  MOV R13, R142 ;  /* 0x0000008e000d7202 */ /* 0x000fe20000000f00 */
[----:B------:R-:W-:Y:S02]  /*24a40*/  IMAD.MOV.U32 R12, RZ, RZ, R5 ;  /* 0x000000ffff0c7224 */ /* 0x000fe400078e0005 */
[----:B------:R-:W-:-:S07]  /*24a50*/  IMAD.MOV.U32 R3, RZ, RZ, R14 ;  /* 0x000000ffff037224 */ /* 0x000fce00078e000e */
[----:B------:R-:W-:Y:S05]  /*24a60*/  WARPSYNC.COLLECTIVE R15, `(.L_x_8158) ;  /* 0x000000000f087348 */ /* 0x000fea0003c00000 */
[----:B------:R0:W1:Y:S02]  /*24a70*/  SHFL.IDX P6, R14, R13, R12, R11 ;  /* 0x0000000c0d0e7389 */ /* 0x00006400000c000b */
[----:B01----:R-:W-:Y:S01]  /*24a80*/  ENDCOLLECTIVE ;  /* 0x000000000000791b */ /* 0x003fe20003800000 */
.L_x_8158:
[----:B------:R-:W-:Y:S02]  /*24a90*/  IMAD.MOV.U32 R13, RZ, RZ, R20 ;  /* 0x000000ffff0d7224 */ /* 0x000fe400078e0014 */
[----:B------:R-:W-:-:S07]  /*24aa0*/  IMAD.MOV.U32 R25, RZ, RZ, R14 ;  /* 0x000000ffff197224 */ /* 0x000fce00078e000e */
[----:B------:R-:W-:Y:S05]  /*24ab0*/  WARPSYNC.COLLECTIVE R15, `(.L_x_8159) ;  /* 0x000000000f087348 */ /* 0x000fea0003c00000 */
[----:B------:R0:W1:Y:S02]  /*24ac0*/  SHFL.IDX P6, R14, R13, R12, R11 ;  /* 0x0000000c0d0e7389 */ /* 0x00006400000c000b */
[----:B01----:R-:W-:Y:S01]  /*24ad0*/  ENDCOLLECTIVE ;  /* 0x000000000000791b */ /* 0x003fe20003800000 */
.L_x_8159:
        /* <DEDUP_REMOVED lines=8> */
.L_x_8160:
[----:B------:R-:W-:Y:S02]  /*24b60*/  SEL R2, R3, R20, P0 ;  /* 0x0000001403027207 */ /* 0x000fe40000000000 */
[----:B------:R-:W-:Y:S01]  /*24b70*/  SEL R3, R20, R3, P0 ;  /* 0x0000000314037207 */ /* 0x000fe20000000000 */
[----:B------:R-:W-:Y:S02]  /*24b80*/  IMAD.MOV.U32 R13, RZ, RZ, R40 ;  /* 0x000000ffff0d7224 */ /* 0x000fe400078e0028 */
[----:B------:R-:W-:-:S07]  /*24b90*/  IMAD.MOV.U32 R21, RZ, RZ, R14 ;  /* 0x000000ffff157224 */ /* 0x000fce00078e000e */
[----:B------:R-:W-:Y:S05]  /*24ba0*/  WARPSYNC.COLLECTIVE R15, `(.L_x_8161) ;  /* 0x000000000f087348 */ /* 0x000fea0003c00000 */
[----:B------:R0:W1:Y:S02]  /*24bb0*/  SHFL.IDX P6, R14, R13, R12, R11 ;  /* 0x0000000c0d0e7389 */ /* 0x00006400000c000b */
[----:B01----:R-:W-:Y:S01]  /*24bc0*/  ENDCOLLECTIVE ;  /* 0x000000000000791b */ /* 0x003fe20003800000 */
.L_x_8161:
[----:B------:R-:W-:Y:S01]  /*24bd0*/  MOV R13, R112 ;  /* 0x00000070000d7202 */ /* 0x000fe20000000f00 */
[----:B------:R-:W-:Y:S02]  /*24be0*/  IMAD.MOV.U32 R12, RZ, RZ, R5 ;  /* 0x000000ffff0c7224 */ /* 0x000fe400078e0005 */
[----:B------:R-:W-:-:S07]  /*24bf0*/  IMAD.MOV.U32 R40, RZ, RZ, R14 ;  /* 0x000000ffff287224 */ /* 0x000fce00078e000e */
[----:B------:R-:W-:Y:S05]  /*24c00*/  WARPSYNC.COLLECTIVE R15, `(.L_x_8162) ;  /* 0x000000000f087348 */ /* 0x000fea0003c00000 */
[----:B------:R0:W1:Y:S02]  /*24c10*/  SHFL.IDX P6, R14, R13, R12, R11 ;  /* 0x0000000c0d0e7389 */ /* 0x00006400000c000b */
[----:B01----:R-:W-:Y:S01]  /*24c20*/  ENDCOLLECTIVE ;  /* 0x000000000000791b */ /* 0x003fe20003800000 */
.L_x_8162:
[----:B------:R-:W-:Y:S02]  /*24c30*/  IMAD.MOV.U32 R13, RZ, RZ, R134 ;  /* 0x000000ffff0d7224 */ /* 0x000fe400078e0086 */
[----:B------:R-:W-:-:S07]  /*24c40*/  IMAD.MOV.U32 R112, RZ, RZ, R14 ;  /* 0x000000ffff707224 */ /* 0x000fce00078e000e */
[----:B------:R-:W-:Y:S05]  /*24c50*/  WARPSYNC.COLLECTIVE R15, `(.L_x_8163) ;  /* 0x000000000f087348 */ /* 0x000fea0003c00000 */
[----:B------:R0:W1:Y:S02]  /*24c60*/  SHFL.IDX P6, R14, R13, R12, R11 ;  /* 0x0000000c0d0e7389 */ /* 0x00006400000c000b */
[----:B01----:R-:W-:Y:S01]  /*24c70*/  ENDCOLLECTIVE ;  /* 0x000000000000791b */ /* 0x003fe20003800000 */
.L_x_8163:
        /* <DEDUP_REMOVED lines=8> */
.L_x_8164:
[----:B------:R-:W-:Y:S02]  /*24d00*/  IMAD.MOV.U32 R13, RZ, RZ, R144 ;  /* 0x000000ffff0d7224 */ /* 0x000fe400078e0090 */
[----:B------:R-:W-:-:S07]  /*24d10*/  IMAD.MOV.U32 R42, RZ, RZ, R14 ;  /* 0x000000ffff2a7224 */ /* 0x000fce00078e000e */
[----:B------:R-:W-:Y:S05]  /*24d20*/  WARPSYNC.COLLECTIVE R15, `(.L_x_8165) ;  /* 0x000000000f087348 */ /* 0x000fea0003c00000 */
[----:B------:R0:W1:Y:S02]  /*24d30*/  SHFL.IDX P6, R14, R13, R12, R11 ;  /* 0x0000000c0d0e7389 */ /* 0x00006400000c000b */
[----:B01----:R-:W-:Y:S01]  /*24d40*/  ENDCOLLECTIVE ;  /* 0x000000000000791b */ /* 0x003fe20003800000 */
.L_x_8165:
[----:B------:R-:W-:Y:S01]  /*24d50*/  MOV R13, R132 ;  /* 0x00000084000d7202 */ /* 0x000fe20000000f00 */
[----:B------:R-:W-:Y:S02]  /*24d60*/  IMAD.MOV.U32 R12, RZ, RZ, R5 ;  /* 0x000000ffff0c7224 */ /* 0x000fe400078e0005 */
[----:B------:R-:W-:-:S07]  /*24d70*/  IMAD.MOV.U32 R9, RZ, RZ, R14 ;  /* 0x000000ffff097224 */ /* 0x000fce00078e000e */
[----:B------:R-:W-:Y:S05]  /*24d80*/  WARPSYNC.COLLECTIVE R15, `(.L_x_8166) ;  /* 0x000000000f087348 */ /* 0x000fea0003c00000 */
[----:B------:R0:W1:Y:S02]  /*24d90*/  SHFL.IDX P6, R14, R13, R12, R11 ;  /* 0x0000000c0d0e7389 */ /* 0x00006400000c000b */
[----:B01----:R-:W-:Y:S01]  /*24da0*/  ENDCOLLECTIVE ;  /* 0x000000000000791b */ /* 0x003fe20003800000 */
.L_x_8166:
[----:B------:R-:W-:Y:S02]  /*24db0*/  IMAD.MOV.U32 R13, RZ, RZ, R126 ;  /* 0x000000ffff0d7224 */ /* 0x000fe400078e007e */
[----:B------:R-:W-:-:S07]  /*24dc0*/  IMAD.MOV.U32 R45, RZ, RZ, R14 ;  /* 0x000000ffff2d7224 */ /* 0x000fce00078e000e */
[----:B------:R-:W-:Y:S05]  /*24dd0*/  WARPSYNC.COLLECTIVE R15, `(.L_x_8167) ;  /* 0x000000000f087348 */ /* 0x000fea0003c00000 */
[----:B------:R0:W1:Y:S02]  /*24de0*/  SHFL.IDX P6, R14, R13, R12, R11 ;  /* 0x0000000c0d0e7389 */ /* 0x00006400000c000b */
[----:B01----:R-:W-:Y:S01]  /*24df0*/  ENDCOLLECTIVE ;  /* 0x000000000000791b */ /* 0x003fe20003800000 */
.L_x_8167:
[----:B------:R-:W-:Y:S01]  /*24e00*/  MOV R13, R46 ;  /* 0x0000002e000d7202 */ /* 0x000fe20000000f00 */
[----:B------:R-:W-:Y:S02]  /*24e10*/  IMAD.MOV.U32 R12, RZ, RZ, R7 ;  /* 0x000000ffff0c7224 */ /* 0x000fe400078e0007 */
[----:B------:R-:W-:-:S07]  /*24e20*/  IMAD.MOV.U32 R126, RZ, RZ, R14 ;  /* 0x000000ffff7e7224 */ /* 0x000fce00078e000e */
[----:B------:R-:W-:Y:S05]  /*24e30*/  WARPSYNC.COLLECTIVE R15, `(.L_x_8168) ;  /* 0x000000000f087348 */ /* 0x000fea0003c00000 */
[----:B------:R0:W1:Y:S02]  /*24e40*/  SHFL.IDX P6, R14, R13, R12, R11 ;  /* 0x0000000c0d0e7389 */ /* 0x00006400000c000b */
[----:B01----:R-:W-:Y:S01]  /*24e50*/  ENDCOLLECTIVE ;  /* 0x000000000000791b */ /* 0x003fe20003800000 */
.L_x_8168:
[----:B------:R-:W-:Y:S01]  /*24e60*/  SEL R43, R9, R126, P0 ;  /* 0x0000007e092b7207 */ /* 0x000fe20000000000 */
[----:B------:R-:W-:Y:S02]  /*24e70*/  IMAD.MOV.U32 R13, RZ, RZ, R48 ;  /* 0x000000ffff0d7224 */ /* 0x000fe400078e0030 */
[----:B------:R-:W-:-:S07]  /*24e80*/  IMAD.MOV.U32 R46, RZ, RZ, R14 ;  /* 0x000000ffff2e7224 */ /* 0x000fce00078e000e */
[----:B------:R-:W-:Y:S05]  /*24e90*/  WARPSYNC.COLLECTIVE R15, `(.L_x_8169) ;  /* 0x000000000f087348 */ /* 0x000fea0003c00000 */
[----:B------:R0:W1:Y:S02]  /*24ea0*/  SHFL.IDX P6, R14, R13, R12, R11 ;  /* 0x0000000c0d0e7389 */ /* 0x00006400000c000b */
[----:B01----:R-:W-:Y:S01]  /*24eb0*/  ENDCOLLECTIVE ;  /* 0x000000000000791b */ /* 0x003fe20003800000 */
.L_x_8169:
[----:B------:R-:W-:Y:S01]  /*24ec0*/  MOV R13, R124 ;  /* 0x0000007c000d7202 */ /* 0x000fe20000000f00 */
[----:B------:R-:W-:Y:S02]  /*24ed0*/  IMAD.MOV.U32 R12, RZ, RZ, R5 ;  /* 0x000000ffff0c7224 */ /* 0x000fe400078e0005 */
[----:B------:R-:W-:-:S07]  /*24ee0*/  IMAD.MOV.U32 R48, RZ, RZ, R14 ;  /* 0x000000ffff307224 */ /* 0x000fce00078e000e */
[----:B------:R-:W-:Y:S05]  /*24ef0*/  WARPSYNC.COLLECTIVE R15, `(.L_x_8170) ;  /* 0x000000000f087348 */ /* 0x000fea0003c00000 */
[----:B------:R0:W1:Y:S02]  /*24f00*/  SHFL.IDX P6, R14, R13, R12, R11 ;  /* 0x0000000c0d0e7389 */ /* 0x00006400000c000b */
[----:B01----:R-:W-:Y:S01]  /*24f10*/  ENDCOLLECTIVE ;  /* 0x000000000000791b */ /* 0x003fe20003800000 */
.L_x_8170:
[----:B------:R-:W-:Y:S02]  /*24f20*/  IMAD.MOV.U32 R13, RZ, RZ, R122 ;  /* 0x000000ffff0d7224 */ /* 0x000fe400078e007a */
[----:B------:R-:W-:-:S07]  /*24f30*/  IMAD.MOV.U32 R49, RZ, RZ, R14 ;  /* 0x000000ffff317224 */ /* 0x000fce00078e000e */
[----:B------:R-:W-:Y:S05]  /*24f40*/  WARPSYNC.COLLECTIVE R15, `(.L_x_8171) ;  /* 0x000000000f087348 */ /* 0x000fea0003c00000 */
[----:B------:R0:W1:Y:S02]  /*24f50*/  SHFL.IDX P6, R14, R13, R12, R11 ;  /* 0x0000000c0d0e7389 */ /* 0x00006400000c000b */
[----:B01----:R-:W-:Y:S01]  /*24f60*/  ENDCOLLECTIVE ;  /* 0x000000000000791b */ /* 0x003fe20003800000 */
.L_x_8171:
[----:B------:R-:W-:Y:S01]  /*24f70*/  MOV R13, R50 ;  /* 0x00000032000d7202 */ /* 0x000fe20000000f00 */
[----:B------:R-:W-:Y:S02]  /*24f80*/  IMAD.MOV.U32 R12, RZ, RZ, R7 ;  /* 0x000000ffff0c7224 */ /* 0x000fe400078e0007 */
[----:B------:R-:W-:-:S07]  /*24f90*/  IMAD.MOV.U32 R51, RZ, RZ, R14 ;  /* 0x000000ffff337224 */ /* 0x000fce00078e000e */
[----:B------:R-:W-:Y:S05]  /*24fa0*/  WARPSYNC.COLLECTIVE R15, `(.L_x_8172) ;  /* 0x000000000f087348 */ /* 0x000fea0003c00000 */
[----:B------:R0:W1:Y:S02]  /*24fb0*/  SHFL.IDX P6, R14, R13, R12, R11 ;  /* 0x0000000c0d0e7389 */ /* 0x00006400000c000b */
[----:B01----:R-:W-:Y:S01]  /*24fc0*/  ENDCOLLECTIVE ;  /* 0x000000000000791b */ /* 0x003fe20003800000 */
.L_x_8172:
[----:B------:R-:W-:Y:S02]  /*24fd0*/  SEL R47, R48, R51, P0 ;  /* 0x00000033302f7207 */ /* 0x000fe40000000000 */
[----:B------:R-:W-:Y:S01]  /*24fe0*/  SEL R48, R51, R48, P0 ;  /* 0x0000003033307207 */ /* 0x000fe20000000000 */
[----:B------:R-:W-:Y:S02]  /*24ff0*/  IMAD.MOV.U32 R13, RZ, RZ, R82 ;  /* 0x000000ffff0d7224 */ /* 0x000fe400078e0052 */
[----:B------:R-:W-:-:S07]  /*25000*/  IMAD.MOV.U32 R50, RZ, RZ, R14 ;  /* 0x000000ffff327224 */ /* 0x000fce00078e000e */
[----:B------:R-:W-:Y:S05]  /*25010*/  WARPSYNC.COLLECTIVE R15, `(.L_x_8173) ;  /* 0x000000000f087348 */ /* 0x000fea0003c00000 */
[----:B------:R0:W1:Y:S02]  /*25020*/  SHFL.IDX P6, R14, R13, R12, R11 ;  /* 0x0000000c0d0e7389 */ /* 0x00006400000c000b */
[----:B01----:R-:W-:Y:S01]  /*25030*/  ENDCOLLECTIVE ;  /* 0x000000000000791b */ /* 0x003fe20003800000 */
.L_x_8173:
[----:B------:R-:W-:Y:S01]  /*25040*/  MOV R13, R120 ;  /* 0x00000078000d7202 */ /* 0x000fe20000000f00 */
[----:B------:R-:W-:Y:S02]  /*25050*/  IMAD.MOV.U32 R12, RZ, RZ, R5 ;  /* 0x000000ffff0c7224 */ /* 0x000fe400078e0005 */
[----:B------:R-:W-:-:S07]  /*25060*/  IMAD.MOV.U32 R82, RZ, RZ, R14 ;  /* 0x000000ffff527224 */ /* 0x000fce00078e000e */
[----:B------:R-:W-:Y:S05]  /*25070*/  WARPSYNC.COLLECTIVE R15, `(.L_x_8174) ;  /* 0x000000000f087348 */ /* 0x000fea0003c00000 */
[----:B------:R0:W1:Y:S02]  /*25080*/  SHFL.IDX P6, R14, R13, R12, R11 ;  /* 0x0000000c0d0e7389 */ /* 0x00006400000c000b */
[----:B01----:R-:W-:Y:S01]  /*25090*/  ENDCOLLECTIVE ;  /* 0x000000000000791b */ /* 0x003fe20003800000 */
.L_x_8174:
[----:B------:R-:W-:Y:S02]  /*250a0*/  IMAD.MOV.U32 R13, RZ, RZ, R118 ;  /* 0x000000ffff0d7224 */ /* 0x000fe400078e0076 */
[----:B------:R-:W-:-:S07]  /*250b0*/  IMAD.MOV.U32 R65, RZ, RZ, R14 ;  /* 0x000000ffff417224 */ /* 0x000fce00078e000e */
[----:B------:R-:W-:Y:S05]  /*250c0*/  WARPSYNC.COLLECTIVE R15, `(.L_x_8175) ;  /* 0x000000000f087348 */ /* 0x000fea0003c00000 */
[----:B------:R0:W1:Y:S02]  /*250d0*/  SHFL.IDX P6, R14, R13, R12, R11 ;  /* 0x0000000c0d0e7389 */ /* 0x00006400000c000b */
[----:B01----:R-:W-:Y:S01]  /*250e0*/  ENDCOLLECTIVE ;  /* 0x000000000000791b */ /* 0x003fe20003800000 */
.L_x_8175:
[----:B------:R-:W-:Y:S01]  /*250f0*/  MOV R13, R84 ;  /* 0x00000054000d7202 */ /* 0x000fe20000000f00 */
[----:B------:R-:W-:Y:S02]  /*25100*/  IMAD.MOV.U32 R12, RZ, RZ, R7 ;  /* 0x000000ffff0c7224 */ /* 0x000fe400078e0007 */
[----:B------:R-:W-:-:S07]  /*25110*/  IMAD.MOV.U32 R67, RZ, RZ, R14 ;  /* 0x000000ffff437224 */ /* 0x000fce00078e000e */
[----:B------:R-:W-:Y:S05]  /*25120*/  WARPSYNC.COLLECTIVE R15, `(.L_x_8176) ;  /* 0x000000000f087348 */ /* 0x000fea0003c00000 */
[----:B------:R0:W1:Y:S02]  /*25130*/  SHFL.IDX P6, R14, R13, R12, R11 ;  /* 0x0000000c0d0e7389 */ /* 0x00006400000c000b */
[----:B01----:R-:W-:Y:S01]  /*25140*/  ENDCOLLECTIVE ;  /* 0x000000000000791b */ /* 0x003fe20003800000 */
.L_x_8176:
[----:B------:R-:W-:Y:S02]  /*25150*/  SEL R51, R82, R67, P0 ;  /* 0x0000004352337207 */ /* 0x000fe40000000000 */
[----:B------:R-:W-:Y:S01]  /*25160*/  SEL R82, R67, R82, P0 ;  /* 0x0000005243527207 */ /* 0x000fe20000000000 */
[----:B------:R-:W-:Y:S02]  /*25170*/  IMAD.MOV.U32 R13, RZ, RZ, R86 ;  /* 0x000000ffff0d7224 */ /* 0x000fe400078e0056 */
[----:B------:R-:W-:-:S07]  /*25180*/  IMAD.MOV.U32 R84, RZ, RZ, R14 ;  /* 0x000000ffff547224 */ /* 0x000fce00078e000e */
[----:B------:R-:W-:Y:S05]  /*25190*/  WARPSYNC.COLLECTIVE R15, `(.L_x_8177) ;  /* 0x000000000f087348 */ /* 0x000fea0003c00000 */
[----:B------:R0:W1:Y:S02]  /*251a0*/  SHFL.IDX P6, R14, R13, R12, R11 ;  /* 0x0000000c0d0e7389 */ /* 0x00006400000c000b */
[----:B01----:R-:W-:Y:S01]  /*251b0*/  ENDCOLLECTIVE ;  /* 0x000000000000791b */ /* 0x003fe20003800000 */
.L_x_8177:
[----:B------:R-:W-:Y:S01]  /*251c0*/  MOV R13, R116 ;  /* 0x00000074000d7202 */ /* 0x000fe20000000f00 */
[----:B------:R-:W-:Y:S02]  /*251d0*/  IMAD.MOV.U32 R12, RZ, RZ, R5 ;  /* 0x000000ffff0c7224 */ /* 0x000fe400078e0005 */
[----:B------:R-:W-:-:S07]  /*251e0*/  IMAD.MOV.U32 R86, RZ, RZ, R14 ;  /* 0x000000ffff567224 */ /* 0x000fce00078e000e */
[----:B------:R-:W-:Y:S05]  /*251f0*/  WARPSYNC.COLLECTIVE R15, `(.L_x_8178) ;  /* 0x000000000f087348 */ /* 0x000fea0003c00000 */
[----:B------:R0:W1:Y:S02]  /*25200*/  SHFL.IDX P6, R14, R13, R12, R11 ;  /* 0x0000000c0d0e7389 */ /* 0x00006400000c000b */
[----:B01----:R-:W-:Y:S01]  /*25210*/  ENDCOLLECTIVE ;  /* 0x000000000000791b */ /* 0x003fe20003800000 */
.L_x_8178:
[----:B------:R-:W-:Y:S02]  /*25220*/  IMAD.MOV.U32 R13, RZ, RZ, R114 ;  /* 0x000000ffff0d7224 */ /* 0x000fe400078e0072 */
[----:B------:R-:W-:-:S07]  /*25230*/  IMAD.MOV.U32 R87, RZ, RZ, R14 ;  /* 0x000000ffff577224 */ /* 0x000fce00078e000e */
[----:B------:R-:W-:Y:S05]  /*25240*/  WARPSYNC.COLLECTIVE R15, `(.L_x_8179) ;  /* 0x000000000f087348 */ /* 0x000fea0003c00000 */
[----:B------:R0:W1:Y:S02]  /*25250*/  SHFL.IDX P6, R14, R13, R12, R11 ;  /* 0x0000000c0d0e7389 */ /* 0x00006400000c000b */
[----:B01----:R-:W-:Y:S01]  /*25260*/  ENDCOLLECTIVE ;  /* 0x000000000000791b */ /* 0x003fe20003800000 */
.L_x_8179:
        /* <DEDUP_REMOVED lines=8> */
.L_x_8180:
[----:B------:R-:W-:Y:S02]  /*252f0*/  SEL R85, R86, R91, P0 ;  /* 0x0000005b56557207 */ /* 0x000fe40000000000 */
[----:B------:R-:W-:Y:S01]  /*25300*/  SEL R86, R91, R86, P0 ;  /* 0x000000565b567207 */ /* 0x000fe20000000000 */
[----:B------:R-:W-:Y:S02]  /*25310*/  IMAD.MOV.U32 R13, RZ, RZ, R138 ;  /* 0x000000ffff0d7224 */ /* 0x000fe400078e008a */
[----:B------:R-:W-:-:S07]  /*25320*/  IMAD.MOV.U32 R88, RZ, RZ, R14 ;  /* 0x000000ffff587224 */ /* 0x000fce00078e000e */
[----:B------:R-:W-:Y:S05]  /*25330*/  WARPSYNC.COLLECTIVE R15, `(.L_x_8181) ;  /* 0x000000000f087348 */ /* 0x000fea0003c00000 */
[----:B------:R0:W1:Y:S02]  /*25340*/  SHFL.IDX P6, R14, R13, R12, R11 ;  /* 0x0000000c0d0e7389 */ /* 0x00006400000c000b */
[----:B01----:R-:W-:Y:S01]  /*25350*/  ENDCOLLECTIVE ;  /* 0x000000000000791b */ /* 0x003fe20003800000 */
.L_x_8181:
[----:B------:R-:W-:Y:S01]  /*25360*/  MOV R13, R28 ;  /* 0x0000001c000d7202 */ /* 0x000fe20000000f00 */
        /* <DEDUP_REMOVED lines=10> */
.L_x_8182:
        /* <DEDUP_REMOVED lines=8> */
.L_x_8183:
[----:B------:R-:W-:Y:S02]  /*25490*/  SEL R87, R88, R101, P0 ;  /* 0x0000006558577207 */ /* 0x000fe40000000000 */
[----:B------:R-:W-:Y:S02]  /*254a0*/  SEL R88, R101, R88, P0 ;  /* 0x0000005865587207 */ /* 0x000fe40000000000 */
[----:B------:R-:W-:Y:S02]  /*254b0*/  MOV R101, RZ ;  /* 0x000000ff00657202 */ /* 0x000fe40000000f00 */
[----:B------:R-:W-:Y:S01]  /*254c0*/  MOV R13, R130 ;  /* 0x00000082000d7202 */ /* 0x000fe20000000f00 */
[----:B------:R-:W-:Y:S02]  /*254d0*/  IMAD.MOV.U32 R12, RZ, RZ, R7 ;  /* 0x000000ffff0c7224 */ /* 0x000fe400078e0007 */
[----:B------:R-:W-:-:S07]  /*254e0*/  IMAD.MOV.U32 R110, RZ, RZ, R14 ;  /* 0x000000ffff6e7224 */ /* 0x000fce00078e000e */
[----:B------:R-:W-:Y:S05]  /*254f0*/  WARPSYNC.COLLECTIVE R15, `(.L_x_8184) ;  /* 0x000000000f087348 */ /* 0x000fea0003c00000 */
[----:B------:R0:W1:Y:S02]  /*25500*/  SHFL.IDX P6, R14, R13, R12, R11 ;  /* 0x0000000c0d0e7389 */ /* 0x00006400000c000b */
[----:B01----:R-:W-:Y:S01]  /*25510*/  ENDCOLLECTIVE ;  /* 0x000000000000791b */ /* 0x003fe20003800000 */
.L_x_8184:
[----:B------:R-:W-:Y:S02]  /*25520*/  IMAD.MOV.U32 R13, RZ, RZ, R128 ;  /* 0x000000ffff0d7224 */ /* 0x000fe400078e0080 */
[----:B------:R-:W-:-:S07]  /*25530*/  IMAD.MOV.U32 R55, RZ, RZ, R14 ;  /* 0x000000ffff377224 */ /* 0x000fce00078e000e */
[----:B------:R-:W-:Y:S05]  /*25540*/  WARPSYNC.COLLECTIVE R15, `(.L_x_8185) ;  /* 0x000000000f087348 */ /* 0x000fea0003c00000 */
[----:B------:R0:W1:Y:S02]  /*25550*/  SHFL.IDX P6, R14, R13, R12, R11 ;  /* 0x0000000c0d0e7389 */ /* 0x00006400000c000b */
[----:B01----:R-:W-:Y:S01]  /*25560*/  ENDCOLLECTIVE ;  /* 0x000000000000791b */ /* 0x003fe20003800000 */
.L_x_8185:
[----:B------:R-:W-:Y:S01]  /*25570*/  MOV R13, R44 ;  /* 0x0000002c000d7202 */ /* 0x000fe20000000f00 */
[----:B------:R-:W-:Y:S01]  /*25580*/  IMAD.MOV.U32 R12, RZ, RZ, R5 ;  /* 0x000000ffff0c7224 */ /* 0x000fe200078e0005 */
[----:B------:R-:W-:Y:S01]  /*25590*/  SEL R44, R126, R9, P0 ;  /* 0x000000097e2c7207 */ /* 0x000fe20000000000 */
[----:B------:R-:W-:-:S07]  /*255a0*/  IMAD.MOV.U32 R57, RZ, RZ, R14 ;  /* 0x000000ffff397224 */ /* 0x000fce00078e000e */
[----:B------:R-:W-:Y:S05]  /*255b0*/  WARPSYNC.COLLECTIVE R15, `(.L_x_8186) ;  /* 0x000000000f087348 */ /* 0x000fea0003c00000 */
[----:B------:R0:W1:Y:S02]  /*255c0*/  SHFL.IDX P6, R14, R13, R12, R11 ;  /* 0x0000000c0d0e7389 */ /* 0x00006400000c000b */
[----:B01----:R-:W-:Y:S01]  /*255d0*/  ENDCOLLECTIVE ;  /* 0x000000000000791b */ /* 0x003fe20003800000 */
.L_x_8186:
[----:B------:R-:W-:Y:S01]  /*255e0*/  IMAD.MOV.U32 R13, RZ, RZ, R52 ;  /* 0x000000ffff0d7224 */ /* 0x000fe200078e0034 */
[----:B------:R-:W-:Y:S02]  /*255f0*/  SEL R52, R53, R110, P0 ;  /* 0x0000006e35347207 */ /* 0x000fe40000000000 */
[----:B------:R-:W-:Y:S01]  /*25600*/  SEL R53, R110, R53, P0 ;  /* 0x000000356e357207 */ /* 0x000fe20000000000 */
[----:B------:R-:W-:-:S07]  /*25610*/  IMAD.MOV.U32 R128, RZ, RZ, R14 ;  /* 0x000000ffff807224 */ /* 0x000fce00078e000e */
[----:B------:R-:W-:Y:S05]  /*25620*/  WARPSYNC.COLLECTIVE R15, `(.L_x_8187) ;  /* 0x000000000f087348 */ /* 0x000fea0003c00000 */
[----:B------:R0:W1:Y:S02]  /*25630*/  SHFL.IDX P6, R14, R13, R12, R11 ;  /* 0x0000000c0d0e7389 */ /* 0x00006400000c000b */
[----:B01----:R-:W-:Y:S01]  /*25640*/  ENDCOLLECTIVE ;  /* 0x000000000000791b */ /* 0x003fe20003800000 */
.L_x_8187:
[----:B------:R-:W-:Y:S01]  /*25650*/  MOV R13, R94 ;  /* 0x0000005e000d7202 */ /* 0x000fe20000000f00 */
[----:B------:R-:W-:Y:S02]  /*25660*/  IMAD.MOV.U32 R12, RZ, RZ, R7 ;  /* 0x000000ffff0c7224 */ /* 0x000fe400078e0007 */
[----:B------:R-:W-:-:S07]  /*25670*/  IMAD.MOV.U32 R130, RZ, RZ, R14 ;  /* 0x000000ffff827224 */ /* 0x000fce00078e000e */
[----:B------:R-:W-:Y:S05]  /*25680*/  WARPSYNC.COLLECTIVE R15, `(.L_x_8188) ;  /* 0x000000000f087348 */ /* 0x000fea0003c00000 */
[----:B------:R0:W1:Y:S02]  /*25690*/  SHFL.IDX P6, R14, R13, R12, R11 ;  /* 0x0000000c0d0e7389 */ /* 0x00006400000c000b */
[----:B01----:R-:W-:Y:S01]  /*256a0*/  ENDCOLLECTIVE ;  /* 0x000000000000791b */ /* 0x003fe20003800000 */
.L_x_8188:
[----:B------:R-:W-:Y:S02]  /*256b0*/  IMAD.MOV.U32 R13, RZ, RZ, R96 ;  /* 0x000000ffff0d7224 */ /* 0x000fe400078e0060 */
[----:B------:R-:W-:-:S07]  /*256c0*/  IMAD.MOV.U32 R59, RZ, RZ, R14 ;  /* 0x000000ffff3b7224 */ /* 0x000fce00078e000e */
[----:B------:R-:W-:Y:S05]  /*256d0*/  WARPSYNC.COLLECTIVE R15, `(.L_x_8189) ;  /* 0x000000000f087348 */ /* 0x000fea0003c00000 */
[----:B------:R0:W1:Y:S02]  /*256e0*/  SHFL.IDX P6, R14, R13, R12, R11 ;  /* 0x0000000c0d0e7389 */ /* 0x00006400000c000b */
[----:B01----:R-:W-:Y:S01]  /*256f0*/  ENDCOLLECTIVE ;  /* 0x000000000000791b */ /* 0x003fe20003800000 */
.L_x_8189:
[----:B------:R-:W-:Y:S01]  /*25700*/  MOV R13, R64 ;  /* 0x00000040000d7202 */ /* 0x000fe20000000f00 */
[----:B------:R-:W-:Y:S02]  /*25710*/  IMAD.MOV.U32 R12, RZ, RZ, R5 ;  /* 0x000000ffff0c7224 */ /* 0x000fe400078e0005 */
[----:B------:R-:W-:-:S07]  /*25720*/  IMAD.MOV.U32 R61, RZ, RZ, R14 ;  /* 0x000000ffff3d7224 */ /* 0x000fce00078e000e */
[----:B------:R-:W-:Y:S05]  /*25730*/  WARPSYNC.COLLECTIVE R15, `(.L_x_8190) ;  /* 0x000000000f087348 */ /* 0x000fea0003c00000 */
[----:B------:R0:W1:Y:S02]  /*25740*/  SHFL.IDX P6, R14, R13, R12, R11 ;  /* 0x0000000c0d0e7389 */ /* 0x00006400000c000b */
[----:B01----:R-:W-:Y:S01]  /*25750*/  ENDCOLLECTIVE ;  /* 0x000000000000791b */ /* 0x003fe20003800000 */
.L_x_8190:
[----:B------:R-:W-:Y:S01]  /*25760*/  IMAD.MOV.U32 R13, RZ, RZ, R54 ;  /* 0x000000ffff0d7224 */ /* 0x000fe200078e0036 */
[----:B------:R-:W-:Y:S02]  /*25770*/  SEL R54, R55, R128, P0 ;  /* 0x0000008037367207 */ /* 0x000fe40000000000 */
[----:B------:R-:W-:Y:S01]  /*25780*/  SEL R55, R128, R55, P0 ;  /* 0x0000003780377207 */ /* 0x000fe20000000000 */
[----:B------:R-:W-:-:S07]  /*25790*/  IMAD.MOV.U32 R64, RZ, RZ, R14 ;  /* 0x000000ffff407224 */ /* 0x000fce00078e000e */
[----:B------:R-:W-:Y:S05]  /*257a0*/  WARPSYNC.COLLECTIVE R15, `(.L_x_8191) ;  /* 0x000000000f087348 */ /* 0x000fea0003c00000 */
[----:B------:R0:W1:Y:S02]  /*257b0*/  SHFL.IDX P6, R14, R13, R12, R11 ;  /* 0x0000000c0d0e7389 */ /* 0x00006400000c000b */
[----:B01----:R-:W-:Y:S01]  /*257c0*/  ENDCOLLECTIVE ;  /* 0x000000000000791b */ /* 0x003fe20003800000 */
.L_x_8191:
[----:B------:R-:W-:Y:S01]  /*257d0*/  MOV R13, R76 ;  /* 0x0000004c000d7202 */ /* 0x000fe20000000f00 */
[----:B------:R-:W-:Y:S02]  /*257e0*/  IMAD.MOV.U32 R12, RZ, RZ, R7 ;  /* 0x000000ffff0c7224 */ /* 0x000fe400078e0007 */
[----:B------:R-:W-:-:S07]  /*257f0*/  IMAD.MOV.U32 R94, RZ, RZ, R14 ;  /* 0x000000ffff5e7224 */ /* 0x000fce00078e000e */
[----:B------:R-:W-:Y:S05]  /*25800*/  WARPSYNC.COLLECTIVE R15, `(.L_x_8192) ;  /* 0x000000000f087348 */ /* 0x000fea0003c00000 */
[----:B------:R0:W1:Y:S02]  /*25810*/  SHFL.IDX P6, R14, R13, R12, R11 ;  /* 0x0000000c0d0e7389 */ /* 0x00006400000c000b */
[----:B01----:R-:W-:Y:S01]  /*25820*/  ENDCOLLECTIVE ;  /* 0x000000000000791b */ /* 0x003fe20003800000 */
.L_x_8192:
[----:B------:R-:W-:Y:S02]  /*25830*/  IMAD.MOV.U32 R13, RZ, RZ, R74 ;  /* 0x000000ffff0d7224 */ /* 0x000fe400078e004a */
[----:B------:R-:W-:-:S07]  /*25840*/  IMAD.MOV.U32 R69, RZ, RZ, R14 ;  /* 0x000000ffff457224 */ /* 0x000fce00078e000e */
[----:B------:R-:W-:Y:S05]  /*25850*/  WARPSYNC.COLLECTIVE R15, `(.L_x_8193) ;  /* 0x000000000f087348 */ /* 0x000fea0003c00000 */
[----:B------:R0:W1:Y:S02]  /*25860*/  SHFL.IDX P6, R14, R13, R12, R11 ;  /* 0x0000000c0d0e7389 */ /* 0x00006400000c000b */
[----:B01----:R-:W-:Y:S01]  /*25870*/  ENDCOLLECTIVE ;  /* 0x000000000000791b */ /* 0x003fe20003800000 */
.L_x_8193:
[----:B------:R-:W-:Y:S01]  /*25880*/  MOV R13, R26 ;  /* 0x0000001a000d7202 */ /* 0x000fe20000000f00 */
[----:B------:R-:W-:Y:S02]  /*25890*/  IMAD.MOV.U32 R12, RZ, RZ, R5 ;  /* 0x000000ffff0c7224 */ /* 0x000fe400078e0005 */
[----:B------:R-:W-:-:S07]  /*258a0*/  IMAD.MOV.U32 R71, RZ, RZ, R14 ;  /* 0x000000ffff477224 */ /* 0x000fce00078e000e */
[----:B------:R-:W-:Y:S05]  /*258b0*/  WARPSYNC.COLLECTIVE R15, `(.L_x_8194) ;  /* 0x000000000f087348 */ /* 0x000fea0003c00000 */
[----:B------:R0:W1:Y:S02]  /*258c0*/  SHFL.IDX P6, R14, R13, R12, R11 ;  /* 0x0000000c0d0e7389 */ /* 0x00006400000c000b */
[----:B01----:R-:W-:Y:S01]  /*258d0*/  ENDCOLLECTIVE ;  /* 0x000000000000791b */ /* 0x003fe20003800000 */
.L_x_8194:
[----:B------:R-:W-:Y:S02]  /*258e0*/  IMAD.MOV.U32 R13, RZ, RZ, R24 ;  /* 0x000000ffff0d7224 */ /* 0x000fe400078e0018 */
[----:B------:R-:W-:-:S07]  /*258f0*/  IMAD.MOV.U32 R26, RZ, RZ, R14 ;  /* 0x000000ffff1a7224 */ /* 0x000fce00078e000e */
[----:B------:R-:W-:Y:S05]  /*25900*/  WARPSYNC.COLLECTIVE R15, `(.L_x_8195) ;  /* 0x000000000f087348 */ /* 0x000fea0003c00000 */
[----:B------:R0:W1:Y:S02]  /*25910*/  SHFL.IDX P6, R14, R13, R12, R11 ;  /* 0x0000000c0d0e7389 */ /* 0x00006400000c000b */
[----:B01----:R-:W-:Y:S01]  /*25920*/  ENDCOLLECTIVE ;  /* 0x000000000000791b */ /* 0x003fe20003800000 */
.L_x_8195:
[----:B------:R-:W-:Y:S01]  /*25930*/  MOV R13, R72 ;  /* 0x00000048000d7202 */ /* 0x000fe20000000f00 */
[----:B------:R-:W-:Y:S02]  /*25940*/  IMAD.MOV.U32 R12, RZ, RZ, R7 ;  /* 0x000000ffff0c7224 */ /* 0x000fe400078e0007 */
[----:B------:R-:W-:-:S07]  /*25950*/  IMAD.MOV.U32 R24, RZ, RZ, R14 ;  /* 0x000000ffff187224 */ /* 0x000fce00078e000e */
[----:B------:R-:W-:Y:S05]  /*25960*/  WARPSYNC.COLLECTIVE R15, `(.L_x_8196) ;  /* 0x000000000f087348 */ /* 0x000fea0003c00000 */
[----:B------:R0:W1:Y:S02]  /*25970*/  SHFL.IDX P6, R14, R13, R12, R11 ;  /* 0x0000000c0d0e7389 */ /* 0x00006400000c000b */
[----:B01----:R-:W-:Y:S01]  /*25980*/  ENDCOLLECTIVE ;  /* 0x000000000000791b */ /* 0x003fe20003800000 */
.L_x_8196:
[----:B------:R-:W-:Y:S01]  /*25990*/  IMAD.MOV.U32 R13, RZ, RZ, R70 ;  /* 0x000000ffff0d7224 */ /* 0x000fe200078e0046 */
[----:B------:R-:W-:Y:S02]  /*259a0*/  SEL R70, R71, R24, P0 ;  /* 0x0000001847467207 */ /* 0x000fe40000000000 */
[----:B------:R-:W-:Y:S01]  /*259b0*/  SEL R71, R24, R71, P0 ;  /* 0x0000004718477207 */ /* 0x000fe20000000000 */
[----:B------:R-:W-:-:S07]  /*259c0*/  IMAD.MOV.U32 R73, RZ, RZ, R14 ;  /* 0x000000ffff497224 */ /* 0x000fce00078e000e */
[----:B------:R-:W-:Y:S05]  /*259d0*/  WARPSYNC.COLLECTIVE R15, `(.L_x_8197) ;  /* 0x000000000f087348 */ /* 0x000fea0003c00000 */
[----:B------:R0:W1:Y:S02]  /*259e0*/  SHFL.IDX P6, R14, R13, R12, R11 ;  /* 0x0000000c0d0e7389 */ /* 0x00006400000c000b */
[----:B01----:R-:W-:Y:S01]  /*259f0*/  ENDCOLLECTIVE ;  /* 0x000000000000791b */ /* 0x003fe20003800000 */
.L_x_8197:
[----:B------:R-:W-:Y:S01]  /*25a00*/  MOV R13, R34 ;  /* 0x00000022000d7202 */ /* 0x000fe20000000f00 */
[----:B------:R-:W-:Y:S02]  /*25a10*/  IMAD.MOV.U32 R12, RZ, RZ, R5 ;  /* 0x000000ffff0c7224 */ /* 0x000fe400078e0005 */
[----:B------:R-:W-:-:S07]  /*25a20*/  IMAD.MOV.U32 R75, RZ, RZ, R14 ;  /* 0x000000ffff4b7224 */ /* 0x000fce00078e000e */
[----:B------:R-:W-:Y:S05]  /*25a30*/  WARPSYNC.COLLECTIVE R15, `(.L_x_8198) ;  /* 0x000000000f087348 */ /* 0x000fea0003c00000 */
[----:B------:R0:W1:Y:S02]  /*25a40*/  SHFL.IDX P6, R14, R13, R12, R11 ;  /* 0x0000000c0d0e7389 */ /* 0x00006400000c000b */
[----:B01----:R-:W-:Y:S01]  /*25a50*/  ENDCOLLECTIVE ;  /* 0x000000000000791b */ /* 0x003fe20003800000 */
.L_x_8198:
[----:B------:R-:W-:Y:S02]  /*25a60*/  IMAD.MOV.U32 R13, RZ, RZ, R32 ;  /* 0x000000ffff0d7224 */ /* 0x000fe400078e0020 */
[----:B------:R-:W-:-:S07]  /*25a70*/  IMAD.MOV.U32 R34, RZ, RZ, R14 ;  /* 0x000000ffff227224 */ /* 0x000fce00078e000e */
[----:B------:R-:W-:Y:S05]  /*25a80*/  WARPSYNC.COLLECTIVE R15, `(.L_x_8199) ;  /* 0x000000000f087348 */ /* 0x000fea0003c00000 */
[----:B------:R0:W1:Y:S02]  /*25a90*/  SHFL.IDX P6, R14, R13, R12, R11 ;  /* 0x0000000c0d0e7389 */ /* 0x00006400000c000b */
[----:B01----:R-:W-:Y:S01]  /*25aa0*/  ENDCOLLECTIVE ;  /* 0x000000000000791b */ /* 0x003fe20003800000 */
.L_x_8199:
        /* <DEDUP_REMOVED lines=8> */
.L_x_8200:
[----:B------:R-:W-:Y:S02]  /*25b30*/  SEL R74, R75, R32, P0 ;  /* 0x000000204b4a7207 */ /* 0x000fe40000000000 */
        /* <DEDUP_REMOVED lines=8> */
.L_x_8201:
[----:B------:R-:W-:Y:S01]  /*25bc0*/  MOV R13, R38 ;  /* 0x00000026000d7202 */ /* 0x000fe20000000f00 */
[----:B------:R-:W-:Y:S02]  /*25bd0*/  IMAD.MOV.U32 R12, RZ, RZ, R5 ;  /* 0x000000ffff0c7224 */ /* 0x000fe400078e0005 */
[----:B------:R-:W-:-:S07]  /*25be0*/  IMAD.MOV.U32 R93, RZ, RZ, R14 ;  /* 0x000000ffff5d7224 */ /* 0x000fce00078e000e */
[----:B------:R-:W-:Y:S05]  /*25bf0*/  WARPSYNC.COLLECTIVE R15, `(.L_x_8202) ;  /* 0x000000000f087348 */ /* 0x000fea0003c00000 */
[----:B------:R0:W1:Y:S02]  /*25c00*/  SHFL.IDX P6, R14, R13, R12, R11 ;  /* 0x0000000c0d0e7389 */ /* 0x00006400000c000b */
[----:B01----:R-:W-:Y:S01]  /*25c10*/  ENDCOLLECTIVE ;  /* 0x000000000000791b */ /* 0x003fe20003800000 */
.L_x_8202:
[----:B------:R-:W-:Y:S02]  /*25c20*/  IMAD.MOV.U32 R13, RZ, RZ, R36 ;  /* 0x000000ffff0d7224 */ /* 0x000fe400078e0024 */
[----:B------:R-:W-:-:S07]  /*25c30*/  IMAD.MOV.U32 R111, RZ, RZ, R14 ;  /* 0x000000ffff6f7224 */ /* 0x000fce00078e000e */
[----:B------:R-:W-:Y:S05]  /*25c40*/  WARPSYNC.COLLECTIVE R15, `(.L_x_8203) ;  /* 0x000000000f087348 */ /* 0x000fea0003c00000 */
[----:B------:R0:W1:Y:S02]  /*25c50*/  SHFL.IDX P6, R14, R13, R12, R11 ;  /* 0x0000000c0d0e7389 */ /* 0x00006400000c000b */
[----:B01----:R-:W-:Y:S01]  /*25c60*/  ENDCOLLECTIVE ;  /* 0x000000000000791b */ /* 0x003fe20003800000 */
.L_x_8203:
[----:B------:R-:W-:Y:S02]  /*25c70*/  SEL R76, R90, R111, P0 ;  /* 0x0000006f5a4c7207 */ /* 0x000fe40000000000 */
[----:B------:R-:W-:Y:S02]  /*25c80*/  SEL R90, R111, R90, P0 ;  /* 0x0000005a6f5a7207 */ /* 0x000fe40000000000 */
[----:B------:R-:W-:Y:S01]  /*25c90*/  MOV R13, R60 ;  /* 0x0000003c000d7202 */ /* 0x000fe20000000f00 */
[----:B------:R-:W-:Y:S01]  /*25ca0*/  IMAD.MOV.U32 R12, RZ, RZ, R7 ;  /* 0x000000ffff0c7224 */ /* 0x000fe200078e0007 */
[----:B------:R-:W-:Y:S02]  /*25cb0*/  SEL R60, R61, R94, P0 ;  /* 0x0000005e3d3c7207 */ /* 0x000fe40000000000 */
[----:B------:R-:W-:Y:S01]  /*25cc0*/  SEL R61, R94, R61, P0 ;  /* 0x0000003d5e3d7207 */ /* 0x000fe20000000000 */
[----:B------:R-:W-:-:S07]  /*25cd0*/  IMAD.MOV.U32 R36, RZ, RZ, R14 ;  /* 0x000000ffff247224 */ /* 0x000fce00078e000e */
[----:B------:R-:W-:Y:S05]  /*25ce0*/  WARPSYNC.COLLECTIVE R15, `(.L_x_8204) ;  /* 0x000000000f087348 */ /* 0x000fea0003c00000 */
[----:B------:R0:W1:Y:S02]  /*25cf0*/  SHFL.IDX P6, R14, R13, R12, R11 ;  /* 0x0000000c0d0e7389 */ /* 0x00006400000c000b */
[----:B01----:R-:W-:Y:S01]  /*25d00*/  ENDCOLLECTIVE ;  /* 0x000000000000791b */ /* 0x003fe20003800000 */
.L_x_8204:
        /* <DEDUP_REMOVED lines=9> */
.L_x_8205:
        /* <DEDUP_REMOVED lines=8> */
.L_x_8206:
[----:B------:R-:W-:Y:S02]  /*25e20*/  IMAD.MOV.U32 R13, RZ, RZ, R10 ;  /* 0x000000ffff0d7224 */ /* 0x000fe400078e000a */
[----:B------:R-:W-:-:S07]  /*25e30*/  IMAD.MOV.U32 R114, RZ, RZ, R14 ;  /* 0x000000ffff727224 */ /* 0x000fce00078e000e */
[----:B------:R-:W-:Y:S05]  /*25e40*/  WARPSYNC.COLLECTIVE R15, `(.L_x_8207) ;  /* 0x000000000f087348 */ /* 0x000fea0003c00000 */
[----:B------:R0:W1:Y:S02]  /*25e50*/  SHFL.IDX P6, R14, R13, R12, R11 ;  /* 0x0000000c0d0e7389 */ /* 0x00006400000c000b */
[----:B01----:R-:W-:Y:S01]  /*25e60*/  ENDCOLLECTIVE ;  /* 0x000000000000791b */ /* 0x003fe20003800000 */
.L_x_8207:
        /* <DEDUP_REMOVED lines=8> */
.L_x_8208:
[----:B------:R-:W-:Y:S02]  /*25ef0*/  SEL R96, R97, R10, P0 ;  /* 0x0000000a61607207 */ /* 0x000fe40000000000 */
[----:B------:R-:W-:Y:S01]  /*25f00*/  SEL R97, R10, R97, P0 ;  /* 0x000000610a617207 */ /* 0x000fe20000000000 */
[----:B------:R-:W-:Y:S02]  /*25f10*/  IMAD.MOV.U32 R13, RZ, RZ, R66 ;  /* 0x000000ffff0d7224 */ /* 0x000fe400078e0042 */
[----:B------:R-:W-:-:S07]  /*25f20*/  IMAD.MOV.U32 R4, RZ, RZ, R14 ;  /* 0x000000ffff047224 */ /* 0x000fce00078e000e */
[----:B------:R-:W-:Y:S05]  /*25f30*/  WARPSYNC.COLLECTIVE R15, `(.L_x_8209) ;  /* 0x000000000f087348 */ /* 0x000fea0003c00000 */
[----:B------:R0:W1:Y:S02]  /*25f40*/  SHFL.IDX P6, R14, R13, R12, R11 ;  /* 0x0000000c0d0e7389 */ /* 0x00006400000c000b */
[----:B01----:R-:W-:Y:S01]  /*25f50*/  ENDCOLLECTIVE ;  /* 0x000000000000791b */ /* 0x003fe20003800000 */
.L_x_8209:
[----:B------:R-:W-:Y:S01]  /*25f60*/  MOV R13, R8 ;  /* 0x00000008000d7202 */ /* 0x000fe20000000f00 */
[----:B------:R-:W-:Y:S02]  /*25f70*/  IMAD.MOV.U32 R12, RZ, RZ, R5 ;  /* 0x000000ffff0c7224 */ /* 0x000fe400078e0005 */
[----:B------:R-:W-:-:S07]  /*25f80*/  IMAD.MOV.U32 R66, RZ, RZ, R14 ;  /* 0x000000ffff427224 */ /* 0x000fce00078e000e */
[----:B------:R-:W-:Y:S05]  /*25f90*/  WARPSYNC.COLLECTIVE R15, `(.L_x_8210) ;  /* 0x000000000f087348 */ /* 0x000fea0003c00000 */
[----:B------:R0:W1:Y:S02]  /*25fa0*/  SHFL.IDX P6, R14, R13, R12, R11 ;  /* 0x0000000c0d0e7389 */ /* 0x00006400000c000b */
[----:B01----:R-:W-:Y:S01]  /*25fb0*/  ENDCOLLECTIVE ;  /* 0x000000000000791b */ /* 0x003fe20003800000 */
.L_x_8210:
[----:B------:R-:W-:Y:S02]  /*25fc0*/  IMAD.MOV.U32 R13, RZ, RZ, R6 ;  /* 0x000000ffff0d7224 */ /* 0x000fe400078e0006 */
[----:B------:R-:W-:-:S07]  /*25fd0*/  IMAD.MOV.U32 R7, RZ, RZ, R14 ;  /* 0x000000ffff077224 */ /* 0x000fce00078e000e */
[----:B------:R-:W-:Y:S05]  /*25fe0*/  WARPSYNC.COLLECTIVE R15, `(.L_x_8211) ;  /* 0x000000000f087348 */ /* 0x000fea0003c00000 */
[----:B------:R0:W1:Y:S02]  /*25ff0*/  SHFL.IDX P6, R14, R13, R12, R11 ;  /* 0x0000000c0d0e7389 */ /* 0x00006400000c000b */
[----:B01----:R-:W-:Y:S01]  /*26000*/  ENDCOLLECTIVE ;  /* 0x000000000000791b */ /* 0x003fe20003800000 */
.L_x_8211:
[----:B------:R-:W-:Y:S05]  /*26010*/  BRA `(.L_x_8212) ;  /* 0xffffff1400cc7947 */ /* 0x000fea000383ffff */
.L_x_7930:
[----:B------:R-:W-:Y:S01]  /*26020*/  IMAD.MOV.U32 R13, RZ, RZ, R3 ;  /* 0x000000ffff0d7224 */ /* 0x000fe200078e0003 */
[----:B------:R-:W-:Y:S01]  /*26030*/  MOV R15, 0xffffffff ;  /* 0xffffffff000f7802 */ /* 0x000fe20000000f00 */
[----:B------:R-:W-:Y:S02]  /*26040*/  IMAD.MOV.U32 R12, RZ, RZ, RZ ;  /* 0x000000ffff0c7224 */ /* 0x000fe400078e00ff */
[----:B------:R-:W-:-:S07]  /*26050*/  IMAD.MOV.U32 R11, RZ, RZ, 0x181f ;  /* 0x0000181fff0b7424 */ /* 0x000fce00078e00ff */
[----:B-----5:R-:W-:Y:S05]  /*26060*/  WARPSYNC.COLLECTIVE R15, `(.L_x_8213) ;  /* 0x000000000f087348 */ /* 0x020fea0003c00000 */
[----:B------:R0:W1:Y:S02]  /*26070*/  SHFL.IDX P6, R14, R13, R12, R11 ;  /* 0x0000000c0d0e7389 */ /* 0x00006400000c000b */
[----:B01---5:R-:W-:Y:S01]  /*26080*/  ENDCOLLECTIVE ;  /* 0x000000000000791b */ /* 0x023fe20003800000 */
.L_x_8213:
[----:B------:R-:W-:Y:S02]  /*26090*/  IMAD.MOV.U32 R13, RZ, RZ, R2 ;  /* 0x000000ffff0d7224 */ /* 0x000fe400078e0002 */
[----:B------:R-:W-:-:S07]  /*260a0*/  IMAD.MOV.U32 R0, RZ, RZ, R14 ;  /* 0x000000ffff007224 */ /* 0x000fce00078e000e */
[----:B------:R-:W-:Y:S05]  /*260b0*/  WARPSYNC.COLLECTIVE R15, `(.L_x_8214) ;  /* 0x000000000f087348 */ /* 0x000fea0003c00000 */
[----:B------:R0:W1:Y:S02]  /*260c0*/  SHFL.IDX P6, R14, R13, R12, R11 ;  /* 0x0000000c0d0e7389 */ /* 0x00006400000c000b */
[----:B01----:R-:W-:Y:S01]  /*260d0*/  ENDCOLLECTIVE ;  /* 0x000000000000791b */ /* 0x003fe20003800000 */
.L_x_8214:
[----:B------:R-:W-:Y:S05]  /*260e0*/  BRA `(.L_x_8215) ;  /* 0xffffff2400547947 */ /* 0x000fea000383ffff */
.L_x_7933:
[----:B------:R-:W-:Y:S01]  /*260f0*/  BSSY B1, `(.L_x_8216) ;  /* 0x0000008000017945 */ /* 0x000fe20003800000 */
[----:B------:R-:W-:Y:S01]  /*26100*/  IMAD.MOV.U32 R13, RZ, RZ, R3 ;  /* 0x000000ffff0d7224 */ /* 0x000fe200078e0003 */
[----:B------:R-:W-:Y:S01]  /*26110*/  MOV R12, 0x1 ;  /* 0x00000001000c7802 */ /* 0x000fe20000000f00 */
[----:B------:R-:W-:Y:S02]  /*26120*/  IMAD.MOV.U32 R11, RZ, RZ, 0x181f ;  /* 0x0000181fff0b7424 */ /* 0x000fe400078e00ff */
[----:B---3--:R-:W-:-:S07]  /*26130*/  IMAD.MOV.U32 R15, RZ, RZ, -0x1 ;  /* 0xffffffffff0f7424 */ /* 0x008fce00078e00ff */
[----:B012--5:R-:W-:Y:S05]  /*26140*/  WARPSYNC.COLLECTIVE R15, `(.L_x_8217) ;  /* 0x000000000f087348 */ /* 0x027fea0003c00000 */
[----:B--2---:R2:W3:Y:S02]  /*26150*/  SHFL.IDX P6, R14, R13, R12, R11 ;  /* 0x0000000c0d0e7389 */ /* 0x0044e400000c000b */
[----:B0123-5:R-:W-:Y:S01]  /*26160*/  ENDCOLLECTIVE ;  /* 0x000000000000791b */ /* 0x02ffe20003800000 */
.L_x_8217:
[----:B------:R-:W-:Y:S05]  /*26170*/  BSYNC B1 ;  /* 0x0000000000017941 */ /* 0x000fea0003800000 */
.L_x_8216:
        /* <DEDUP_REMOVED lines=8> */
.L_x_8218:
[----:B------:R-:W-:Y:S05]  /*26200*/  BRA `(.L_x_8219) ;  /* 0xffffff24005c7947 */ /* 0x000fea000383ffff */
.L_x_7936:
[----:B------:R-:W-:Y:S01]  /*26210*/  BSSY B1, `(.L_x_8220) ;  /* 0x0000008000017945 */ /* 0x000fe20003800000 */
[----:B------:R-:W-:Y:S01]  /*26220*/  MOV R13, R3 ;  /* 0x00000003000d7202 */ /* 0x000fe20000000f00 */
[----:B------:R-:W-:Y:S02]  /*26230*/  IMAD.MOV.U32 R12, RZ, RZ, 0x2 ;  /* 0x00000002ff0c7424 */ /* 0x000fe400078e00ff */
[----:B------:R-:W-:Y:S02]  /*26240*/  IMAD.MOV.U32 R11, RZ, RZ, 0x181f ;  /* 0x0000181fff0b7424 */ /* 0x000fe400078e00ff */
[----:B---3--:R-:W-:-:S07]  /*26250*/  IMAD.MOV.U32 R15, RZ, RZ, -0x1 ;  /* 0xffffffffff0f7424 */ /* 0x008fce00078e00ff */
[----:B012-4-:R-:W-:Y:S05]  /*26260*/  WARPSYNC.COLLECTIVE R15, `(.L_x_8221) ;  /* 0x000000000f087348 */ /* 0x017fea0003c00000 */
[----:B--2---:R2:W3:Y:S02]  /*26270*/  SHFL.IDX P6, R14, R13, R12, R11 ;  /* 0x0000000c0d0e7389 */ /* 0x0044e400000c000b */
[----:B01234-:R-:W-:Y:S01]  /*26280*/  ENDCOLLECTIVE ;  /* 0x000000000000791b */ /* 0x01ffe20003800000 */
.L_x_8221:
[----:B------:R-:W-:Y:S05]  /*26290*/  BSYNC B1 ;  /* 0x0000000000017941 */ /* 0x000fea0003800000 */
.L_x_8220:
[----:B------:R-:W-:Y:S01]  /*262a0*/  IMAD.MOV.U32 R13, RZ, RZ, R2 ;  /* 0x000000ffff0d7224 */ /* 0x000fe200078e0002 */
[----:B------:R-:W-:Y:S01]  /*262b0*/  MOV R15, 0xffffffff ;  /* 0xffffffff000f7802 */ /* 0x000fe20000000f00 */
[----:B------:R-:W-:Y:S01]  /*262c0*/  IMAD.MOV.U32 R12, RZ, RZ, 0x2 ;  /* 0x00000002ff0c7424 */ /* 0x000fe200078e00ff */
[----:B------:R-:W-:Y:S01]  /*262d0*/  MOV R0, R14 ;  /* 0x0000000e00007202 */ /* 0x000fe20000000f00 */
[----:B------:R-:W-:-:S07]  /*262e0*/  IMAD.MOV.U32 R11, RZ, RZ, 0x181f ;  /* 0x0000181fff0b7424 */ /* 0x000fce00078e00ff */
[----:B------:R-:W-:Y:S05]  /*262f0*/  WARPSYNC.COLLECTIVE R15, `(.L_x_8222) ;  /* 0x000000000f087348 */ /* 0x000fea0003c00000 */
[----:B------:R0:W1:Y:S02]  /*26300*/  SHFL.IDX P6, R14, R13, R12, R11 ;  /* 0x0000000c0d0e7389 */ /* 0x00006400000c000b */
[----:B01----:R-:W-:Y:S01]  /*26310*/  ENDCOLLECTIVE ;  /* 0x000000000000791b */ /* 0x003fe20003800000 */
.L_x_8222:
[----:B------:R-:W-:Y:S05]  /*26320*/  BRA `(.L_x_8223) ;  /* 0xffffff2400647947 */ /* 0x000fea000383ffff */
.L_x_7939:
[----:B------:R-:W-:Y:S01]  /*26330*/  BSSY B1, `(.L_x_8224) ;  /* 0x0000008000017945 */ /* 0x000fe20003800000 */
[----:B------:R-:W-:Y:S01]  /*26340*/  IMAD.MOV.U32 R13, RZ, RZ, R3 ;  /* 0x000000ffff0d7224 */ /* 0x000fe200078e0003 */
[----:B---3--:R-:W-:Y:S01]  /*26350*/  MOV R15, 0xffffffff ;  /* 0xffffffff000f7802 */ /* 0x008fe20000000f00 */
[----:B------:R-:W-:Y:S02]  /*26360*/  IMAD.MOV.U32 R12, RZ, RZ, 0x3 ;  /* 0x00000003ff0c7424 */ /* 0x000fe400078e00ff */
[----:B------:R-:W-:-:S07]  /*26370*/  IMAD.MOV.U32 R11, RZ, RZ, 0x181f ;  /* 0x0000181fff0b7424 */ /* 0x000fce00078e00ff */
[----:B012-4-:R-:W-:Y:S05]  /*26380*/  WARPSYNC.COLLECTIVE R15, `(.L_x_8225) ;  /* 0x000000000f087348 */ /* 0x017fea0003c00000 */
[----:B--2---:R2:W3:Y:S02]  /*26390*/  SHFL.IDX P6, R14, R13, R12, R11 ;  /* 0x0000000c0d0e7389 */ /* 0x0044e400000c000b */
[----:B01234-:R-:W-:Y:S01]  /*263a0*/  ENDCOLLECTIVE ;  /* 0x000000000000791b */ /* 0x01ffe20003800000 */
.L_x_8225:
[----:B------:R-:W-:Y:S05]  /*263b0*/  BSYNC B1 ;  /* 0x0000000000017941 */ /* 0x000fea0003800000 */
.L_x_8224:
        /* <DEDUP_REMOVED lines=8> */
.L_x_8226:
[----:B------:R-:W-:Y:S05]  /*26440*/  BRA `(.L_x_8227) ;  /* 0xffffff24006c7947 */ /* 0x000fea000383ffff */
.L_x_7941:
[----:B------:R-:W-:Y:S01]  /*26450*/  IMAD.MOV.U32 R13, RZ, RZ, R26 ;  /* 0x000000ffff0d7224 */ /* 0x000fe200078e001a */
[----:B------:R-:W-:Y:S01]  /*26460*/  MOV R11, 0x1c1f ;  /* 0x00001c1f000b7802 */ /* 0x000fe20000000f00 */
[----:B------:R-:W-:Y:S02]  /*26470*/  IMAD.MOV.U32 R12, RZ, RZ, RZ ;  /* 0x000000ffff0c7224 */ /* 0x000fe400078e00ff */
[----:B------:R-:W-:-:S07]  /*26480*/  IMAD.MOV.U32 R15, RZ, RZ, -0x1 ;  /* 0xffffffffff0f7424 */ /* 0x000fce00078e00ff */
[----:B------:R-:W-:Y:S05]  /*26490*/  WARPSYNC.COLLECTIVE R15, `(.L_x_8228) ;  /* 0x000000000f087348 */ /* 0x000fea0003c00000 */
[----:B------:R0:W1:Y:S02]  /*264a0*/  SHFL.IDX P6, R14, R13, R12, R11 ;  /* 0x0000000c0d0e7389 */ /* 0x00006400000c000b */
[----:B01----:R-:W-:Y:S01]  /*264b0*/  ENDCOLLECTIVE ;  /* 0x000000000000791b */ /* 0x003fe20003800000 */
.L_x_8228:
[----:B------:R-:W-:Y:S02]  /*264c0*/  IMAD.MOV.U32 R13, RZ, RZ, R24 ;  /* 0x000000ffff0d7224 */ /* 0x000fe400078e0018 */
[----:B------:R-:W-:-:S07]  /*264d0*/  IMAD.MOV.U32 R27, RZ, RZ, R14 ;  /* 0x000000ffff1b7224 */ /* 0x000fce00078e000e */
[----:B------:R-:W-:Y:S05]  /*264e0*/  WARPSYNC.COLLECTIVE R15, `(.L_x_8229) ;  /* 0x000000000f087348 */ /* 0x000fea0003c00000 */
[----:B------:R0:W1:Y:S02]  /*264f0*/  SHFL.IDX P6, R14, R13, R12, R11 ;  /* 0x0000000c0d0e7389 */ /* 0x00006400000c000b */
[----:B01----:R-:W-:Y:S01]  /*26500*/  ENDCOLLECTIVE ;  /* 0x000000000000791b */ /* 0x003fe20003800000 */
.L_x_8229:
[----:B------:R-:W-:Y:S05]  /*26510*/  BRA `(.L_x_8230) ;  /* 0xffffff2800347947 */ /* 0x000fea000383ffff */
.L_x_7944:
[----:B------:R-:W-:Y:S01]  /*26520*/  BSSY B1, `(.L_x_8231) ;  /* 0x0000008000017945 */ /* 0x000fe20003800000 */
[----:B---3--:R-:W-:Y:S01]  /*26530*/  MOV R13, R26 ;  /* 0x0000001a000d7202 */ /* 0x008fe20000000f00 */
[----:B------:R-:W-:Y:S02]  /*26540*/  IMAD.MOV.U32 R12, RZ, RZ, 0x1 ;  /* 0x00000001ff0c7424 */ /* 0x000fe400078e00ff */
[----:B------:R-:W-:Y:S02]  /*26550*/  IMAD.MOV.U32 R11, RZ, RZ, 0x1c1f ;  /* 0x00001c1fff0b7424 */ /* 0x000fe400078e00ff */
[----:B------:R-:W-:-:S07]  /*26560*/  IMAD.MOV.U32 R15, RZ, RZ, -0x1 ;  /* 0xffffffffff0f7424 */ /* 0x000fce00078e00ff */
[----:B012---:R-:W-:Y:S05]  /*26570*/  WARPSYNC.COLLECTIVE R15, `(.L_x_8232) ;  /* 0x000000000f087348 */ /* 0x007fea0003c00000 */
[----:B--2---:R2:W3:Y:S02]  /*26580*/  SHFL.IDX P6, R14, R13, R12, R11 ;  /* 0x0000000c0d0e7389 */ /* 0x0044e400000c000b */
[----:B0123--:R-:W-:Y:S01]  /*26590*/  ENDCOLLECTIVE ;  /* 0x000000000000791b */ /* 0x00ffe20003800000 */
.L_x_8232:
[----:B------:R-:W-:Y:S05]  /*265a0*/  BSYNC B1 ;  /* 0x0000000000017941 */ /* 0x000fea0003800000 */
.L_x_8231:
        /* <DEDUP_REMOVED lines=8> */
.L_x_8233:
[----:B------:R-:W-:Y:S05]  /*26630*/  BRA `(.L_x_8234) ;  /* 0xffffff2c00f07947 */ /* 0x000fea000383ffff */
.L_x_7948:
[----:B------:R-:W-:Y:S01]  /*26640*/  IMAD.MOV.U32 R13, RZ, RZ, R3 ;  /* 0x000000ffff0d7224 */ /* 0x000fe200078e0003 */
[----:B------:R-:W-:Y:S01]  /*26650*/  MOV R15, 0xffffffff ;  /* 0xffffffff000f7802 */ /* 0x000fe20000000f00 */
[----:B------:R-:W-:Y:S02]  /*26660*/  IMAD.MOV.U32 R12, RZ, RZ, RZ ;  /* 0x000000ffff0c7224 */ /* 0x000fe400078e00ff */
[----:B------:R-:W-:-:S07]  /*26670*/  IMAD.MOV.U32 R11, RZ, RZ, 0x181f ;  /* 0x0000181fff0b7424 */ /* 0x000fce00078e00ff */
[----:B--23--:R-:W-:Y:S05]  /*26680*/  WARPSYNC.COLLECTIVE R15, `(.L_x_8235) ;  /* 0x000000000f087348 */ /* 0x00cfea0003c00000 */
[----:B------:R0:W1:Y:S02]  /*26690*/  SHFL.IDX P6, R14, R13, R12, R11 ;  /* 0x0000000c0d0e7389 */ /* 0x00006400000c000b */
[----:B0123--:R-:W-:Y:S01]  /*266a0*/  ENDCOLLECTIVE ;  /* 0x000000000000791b */ /* 0x00ffe20003800000 */
.L_x_8235:
[----:B------:R-:W-:Y:S02]  /*266b0*/  IMAD.MOV.U32 R13, RZ, RZ, R2 ;  /* 0x000000ffff0d7224 */ /* 0x000fe400078e0002 */
[----:B------:R-:W-:-:S07]  /*266c0*/  IMAD.MOV.U32 R0, RZ, RZ, R14 ;  /* 0x000000ffff007224 */ /* 0x000fce00078e000e */
[----:B------:R-:W-:Y:S05]  /*266d0*/  WARPSYNC.COLLECTIVE R15, `(.L_x_8236) ;  /* 0x000000000f087348 */ /* 0x000fea0003c00000 */
[----:B------:R0:W1:Y:S02]  /*266e0*/  SHFL.IDX P6, R14, R13, R12, R11 ;  /* 0x0000000c0d0e7389 */ /* 0x00006400000c000b */
[----:B01----:R-:W-:Y:S01]  /*266f0*/  ENDCOLLECTIVE ;  /* 0x000000000000791b */ /* 0x003fe20003800000 */
.L_x_8236:
[----:B------:R-:W-:Y:S05]  /*26700*/  BRA `(.L_x_8237) ;  /* 0xffffff3c00a47947 */ /* 0x000fea000383ffff */
.L_x_7951:
[----:B------:R-:W-:Y:S01]  /*26710*/  BSSY B1, `(.L_x_8238) ;  /* 0x0000008000017945 */ /* 0x000fe20003800000 */
[----:B------:R-:W-:Y:S01]  /*26720*/  IMAD.MOV.U32 R13, RZ, RZ, R3 ;  /* 0x000000ffff0d7224 */ /* 0x000fe200078e0003 */
[----:B------:R-:W-:Y:S01]  /*26730*/  MOV R12, 0x1 ;  /* 0x00000001000c7802 */ /* 0x000fe20000000f00 */
[----:B------:R-:W-:Y:S02]  /*26740*/  IMAD.MOV.U32 R11, RZ, RZ, 0x181f ;  /* 0x0000181fff0b7424 */ /* 0x000fe400078e00ff */
[----:B-1----:R-:W-:-:S07]  /*26750*/  IMAD.MOV.U32 R15, RZ, RZ, -0x1 ;  /* 0xffffffffff0f7424 */ /* 0x002fce00078e00ff */
[----:B0-234-:R-:W-:Y:S05]  /*26760*/  WARPSYNC.COLLECTIVE R15, `(.L_x_8239) ;  /* 0x000000000f087348 */ /* 0x01dfea0003c00000 */
[----:B----4-:R1:W4:Y:S02]  /*26770*/  SHFL.IDX P6, R14, R13, R12, R11 ;  /* 0x0000000c0d0e7389 */ /* 0x01032400000c000b */
[----:B01234-:R-:W-:Y:S01]  /*26780*/  ENDCOLLECTIVE ;  /* 0x000000000000791b */ /* 0x01ffe20003800000 */
.L_x_8239:
[----:B------:R-:W-:Y:S05]  /*26790*/  BSYNC B1 ;  /* 0x0000000000017941 */ /* 0x000fea0003800000 */
.L_x_8238:
        /* <DEDUP_REMOVED lines=8> */
.L_x_8240:
[----:B------:R-:W-:Y:S05]  /*26820*/  BRA `(.L_x_8241) ;  /* 0xffffff3c00b07947 */ /* 0x000fea000383ffff */
.L_x_7954:
        /* <DEDUP_REMOVED lines=8> */
.L_x_8243:
[----:B------:R-:W-:Y:S05]  /*268b0*/  BSYNC B1 ;  /* 0x0000000000017941 */ /* 0x000fea0003800000 */
.L_x_8242:
        /* <DEDUP_REMOVED lines=8> */
.L_x_8244:
[----:B------:R-:W-:Y:S05]  /*26940*/  BRA `(.L_x_8245) ;  /* 0xffffff3c00b87947 */ /* 0x000fea000383ffff */
.L_x_7957:
[----:B------:R-:W-:Y:S01]  /*26950*/  BSSY B1, `(.L_x_8246) ;  /* 0x0000008000017945 */ /* 0x000fe20003800000 */
[----:B------:R-:W-:Y:S01]  /*26960*/  IMAD.MOV.U32 R13, RZ, RZ, R3 ;  /* 0x000000ffff0d7224 */ /* 0x000fe200078e0003 */
[----:B0-----:R-:W-:Y:S01]  /*26970*/  MOV R15, 0xffffffff ;  /* 0xffffffff000f7802 */ /* 0x001fe20000000f00 */
[----:B------:R-:W-:Y:S02]  /*26980*/  IMAD.MOV.U32 R12, RZ, RZ, 0x3 ;  /* 0x00000003ff0c7424 */ /* 0x000fe400078e00ff */
[----:B------:R-:W-:-:S07]  /*26990*/  IMAD.MOV.U32 R11, RZ, RZ, 0x181f ;  /* 0x0000181fff0b7424 */ /* 0x000fce00078e00ff */
[----:B-1234-:R-:W-:Y:S05]  /*269a0*/  WARPSYNC.COLLECTIVE R15, `(.L_x_8247) ;  /* 0x000000000f087348 */ /* 0x01efea0003c00000 */
[----:B------:R0:W0:Y:S02]  /*269b0*/  SHFL.IDX P6, R14, R13, R12, R11 ;  /* 0x0000000c0d0e7389 */ /* 0x00002400000c000b */
[----:B01234-:R-:W-:Y:S01]  /*269c0*/  ENDCOLLECTIVE ;  /* 0x000000000000791b */ /* 0x01ffe20003800000 */
.L_x_8247:
[----:B------:R-:W-:Y:S05]  /*269d0*/  BSYNC B1 ;  /* 0x0000000000017941 */ /* 0x000fea0003800000 */
.L_x_8246:
        /* <DEDUP_REMOVED lines=8> */
.L_x_8248:
[----:B------:R-:W-:Y:S05]  /*26a60*/  BRA `(.L_x_8249) ;  /* 0xffffff3c00c07947 */ /* 0x000fea000383ffff */
.L_x_7973:
[----:B------:R-:W0:Y:S01]  /*26a70*/  S2R R7, SR_TID.X ;  /* 0x0000000000077919 */ /* 0x000e220000002100 */
[----:B------:R-:W-:Y:S01]  /*26a80*/  BSSY B1, `(.L_x_8250) ;  /* 0x000000a000017945 */ /* 0x000fe20003800000 */
[----:B------:R-:W-:Y:S01]  /*26a90*/  IMAD.MOV.U32 R12, RZ, RZ, RZ ;  /* 0x000000ffff0c7224 */ /* 0x000fe200078e00ff */
[----:B------:R-:W-:Y:S01]  /*26aa0*/  MOV R11, 0x1f ;  /* 0x0000001f000b7802 */ /* 0x000fe20000000f00 */
[----:B------:R-:W-:Y:S01]  /*26ab0*/  IMAD.MOV.U32 R15, RZ, RZ, -0x1 ;  /* 0xffffffffff0f7424 */ /* 0x000fe200078e00ff */
[----:B0-----:R-:W-:-:S04]  /*26ac0*/  SHF.R.U32.HI R7, RZ, 0x5, R7 ;  /* 0x00000005ff077819 */ /* 0x001fc80000011607 */
[----:B------:R-:W-:-:S05]  /*26ad0*/  LOP3.LUT R7, R7, 0x3, RZ, 0xc0, !PT ;  /* 0x0000000307077812 */ /* 0x000fca00078ec0ff */
[----:B------:R-:W-:-:S07]  /*26ae0*/  IMAD.MOV.U32 R13, RZ, RZ, R7 ;  /* 0x000000ffff0d7224 */ /* 0x000fce00078e0007 */
[----:B------:R-:W-:Y:S05]  /*26af0*/  WARPSYNC.COLLECTIVE R15, `(.L_x_8251) ;  /* 0x000000000f087348 */ /* 0x000fea0003c00000 */
[----:B------:R0:W1:Y:S02]  /*26b00*/  SHFL.IDX P6, R14, R13, R12, R11 ;  /* 0x0000000c0d0e7389 */ /* 0x00006400000c000b */
[----:B01----:R-:W-:Y:S01]  /*26b10*/  ENDCOLLECTIVE ;  /* 0x000000000000791b */ /* 0x003fe20003800000 */
.L_x_8251:
[----:B------:R-:W-:Y:S05]  /*26b20*/  BSYNC B1 ;  /* 0x0000000000017941 */ /* 0x000fea0003800000 */
.L_x_8250:
[----:B------:R-:W-:Y:S05]  /*26b30*/  BRA `(.L_x_8252) ;  /* 0xffffff5400fc7947 */ /* 0x000fea000383ffff */
.L_x_7975:
[----:B------:R-:W-:Y:S01]  /*26b40*/  BSSY B1, `(.L_x_8253) ;  /* 0x0000006000017945 */ /* 0x000fe20003800000 */
[----:B------:R-:W-:-:S07]  /*26b50*/  IMAD.MOV.U32 R15, RZ, RZ, -0x1 ;  /* 0xffffffffff0f7424 */ /* 0x000fce00078e00ff */
[----:B0-----:R-:W-:Y:S05]  /*26b60*/  WARPSYNC.COLLECTIVE R15, `(.L_x_8254) ;  /* 0x000000000f0c7348 */ /* 0x001fea0003c00000 */
[----:B------:R-:W-:Y:S02]  /*26b70*/  ELECT P6, UR62, PT ;  /* 0x00000000003e782f */ /* 0x000fe400038c0000 */
[----:B------:R-:W-:Y:S01]  /*26b80*/  MOV R14, UR62 ;  /* 0x0000003e000e7c02 */ /* 0x000fe20008000f00 */
[----:B0-----:R-:W-:Y:S10]  /*26b90*/  ENDCOLLECTIVE ;  /* 0x000000000000791b */ /* 0x001ff40003800000 */
.L_x_8254:
[----:B------:R-:W-:Y:S05]  /*26ba0*/  BSYNC B1 ;  /* 0x0000000000017941 */ /* 0x000fea0003800000 */
.L_x_8253:
[----:B------:R-:W-:Y:S05]  /*26bb0*/  BRA `(.L_x_7974) ;  /* 0xffffff5400f47947 */ /* 0x000fea000383ffff */
.L_x_7977:
[----:B0-----:R0:W1:Y:S02]  /*26bc0*/  SYNCS.PHASECHK.TRANS64.TRYWAIT P0, [R22+URZ+0x22820], R6 ;  /* 0x02282006160075a7 */ /* 0x001064000800017f */
[----:B-1----:R-:W-:Y:S05]  /*26bd0*/  @!P0 NANOSLEEP.SYNCS 0x989680 ;  /* 0x009896800000895d */ /* 0x002fea0003900000 */
[----:B------:R-:W1:Y:S02]  /*26be0*/  @!P0 SYNCS.PHASECHK.TRANS64 P0, [R22+URZ+0x22820], R6 ;  /* 0x02282006160085a7 */ /* 0x000e64000800007f */
[----:B-1----:R-:W-:Y:S05]  /*26bf0*/  @!P0 BRA `(.L_x_7977) ;  /* 0xfffffffc00f08947 */ /* 0x002fea000383ffff */
[----:B------:R-:W-:Y:S05]  /*26c00*/  BRA `(.L_x_8255) ;  /* 0xffffff5800047947 */ /* 0x000fea000383ffff */
.L_x_7981:
[----:B0-----:R0:W1:Y:S02]  /*26c10*/  SYNCS.PHASECHK.TRANS64.TRYWAIT P0, [R6+URZ+0x228a0], R10 ;  /* 0x0228a00a060075a7 */ /* 0x001064000800017f */
[----:B-1----:R-:W-:Y:S05]  /*26c20*/  @!P0 NANOSLEEP.SYNCS 0x989680 ;  /* 0x009896800000895d */ /* 0x002fea0003900000 */
[----:B------:R-:W1:Y:S02]  /*26c30*/  @!P0 SYNCS.PHASECHK.TRANS64 P0, [R6+URZ+0x228a0], R10 ;  /* 0x0228a00a060085a7 */ /* 0x000e64000800007f */
[----:B-1----:R-:W-:Y:S05]  /*26c40*/  @!P0 BRA `(.L_x_7981) ;  /* 0xfffffffc00f08947 */ /* 0x002fea000383ffff */
[----:B------:R-:W-:Y:S05]  /*26c50*/  BRA `(.L_x_8256) ;  /* 0xffffff5800207947 */ /* 0x000fea000383ffff */
.L_x_7986:
[----:B-1----:R1:W2:Y:S02]  /*26c60*/  SYNCS.PHASECHK.TRANS64.TRYWAIT P0, [R6+URZ+0x228c0], R10 ;  /* 0x0228c00a060075a7 */ /* 0x0022a4000800017f */
[----:B--2---:R-:W-:Y:S05]  /*26c70*/  @!P0 NANOSLEEP.SYNCS 0x989680 ;  /* 0x009896800000895d */ /* 0x004fea0003900000 */
[----:B------:R-:W2:Y:S02]  /*26c80*/  @!P0 SYNCS.PHASECHK.TRANS64 P0, [R6+URZ+0x228c0], R10 ;  /* 0x0228c00a060085a7 */ /* 0x000ea4000800007f */
[----:B--2---:R-:W-:Y:S05]  /*26c90*/  @!P0 BRA `(.L_x_7986) ;  /* 0xfffffffc00f08947 */ /* 0x004fea000383ffff */
[----:B------:R-:W-:Y:S05]  /*26ca0*/  BRA `(.L_x_8257) ;  /* 0xffffff58009c7947 */ /* 0x000fea000383ffff */
.L_x_7993:
[----:B0-----:R0:W1:Y:S02]  /*26cb0*/  SYNCS.PHASECHK.TRANS64.TRYWAIT P2, [R6+URZ+0x228a0], R7 ;  /* 0x0228a007060075a7 */ /* 0x001064000804017f */
[----:B-1----:R-:W-:Y:S05]  /*26cc0*/  @!P2 NANOSLEEP.SYNCS 0x989680 ;  /* 0x009896800000a95d */ /* 0x002fea0003900000 */
[----:B------:R-:W1:Y:S02]  /*26cd0*/  @!P2 SYNCS.PHASECHK.TRANS64 P2, [R6+URZ+0x228a0], R7 ;  /* 0x0228a0070600a5a7 */ /* 0x000e64000804007f */
[----:B-1----:R-:W-:Y:S05]  /*26ce0*/  @!P2 BRA `(.L_x_7993) ;  /* 0xfffffffc00f0a947 */ /* 0x002fea000383ffff */
[----:B------:R-:W-:Y:S05]  /*26cf0*/  BRA `(.L_x_8258) ;  /* 0xffffff5c00647947 */ /* 0x000fea000383ffff */
.L_x_7998:
[----:B-1----:R1:W2:Y:S02]  /*26d00*/  SYNCS.PHASECHK.TRANS64.TRYWAIT P2, [R6+URZ+0x228c0], R7 ;  /* 0x0228c007060075a7 */ /* 0x0022a4000804017f */
[----:B--2---:R-:W-:Y:S05]  /*26d10*/  @!P2 NANOSLEEP.SYNCS 0x989680 ;  /* 0x009896800000a95d */ /* 0x004fea0003900000 */
[----:B------:R-:W2:Y:S02]  /*26d20*/  @!P2 SYNCS.PHASECHK.TRANS64 P2, [R6+URZ+0x228c0], R7 ;  /* 0x0228c0070600a5a7 */ /* 0x000ea4000804007f */
[----:B--2---:R-:W-:Y:S05]  /*26d30*/  @!P2 BRA `(.L_x_7998) ;  /* 0xfffffffc00f0a947 */ /* 0x004fea000383ffff */
[----:B------:R-:W-:Y:S05]  /*26d40*/  BRA `(.L_x_8259) ;  /* 0xffffff5c00dc7947 */ /* 0x000fea000383ffff */
.L_x_8015:
[----:B------:R-:W0:Y:S01]  /*26d50*/  S2R R20, SR_TID.X ;  /* 0x0000000000147919 */ /* 0x000e220000002100 */
[----:B------:R-:W-:Y:S01]  /*26d60*/  BSSY B0, `(.L_x_8260) ;  /* 0x0000009000007945 */ /* 0x000fe20003800000 */
[----:B------:R-:W-:Y:S01]  /*26d70*/  IMAD.MOV.U32 R12, RZ, RZ, RZ ;  /* 0x000000ffff0c7224 */ /* 0x000fe200078e00ff */
[----:B------:R-:W-:Y:S01]  /*26d80*/  MOV R11, 0x1f ;  /* 0x0000001f000b7802 */ /* 0x000fe20000000f00 */
[----:B------:R-:W-:Y:S01]  /*26d90*/  IMAD.MOV.U32 R15, RZ, RZ, -0x1 ;  /* 0xffffffffff0f7424 */ /* 0x000fe200078e00ff */
[----:B0-----:R-:W-:-:S04]  /*26da0*/  SHF.R.U32.HI R13, RZ, 0x5, R20 ;  /* 0x00000005ff0d7819 */ /* 0x001fc80000011614 */
[----:B------:R-:W-:-:S07]  /*26db0*/  LOP3.LUT R13, R13, 0x3, RZ, 0xc0, !PT ;  /* 0x000000030d0d7812 */ /* 0x000fce00078ec0ff */
[----:B-----5:R-:W-:Y:S05]  /*26dc0*/  WARPSYNC.COLLECTIVE R15, `(.L_x_8261) ;  /* 0x000000000f087348 */ /* 0x020fea0003c00000 */
[----:B------:R0:W1:Y:S02]  /*26dd0*/  SHFL.IDX P6, R14, R13, R12, R11 ;  /* 0x0000000c0d0e7389 */ /* 0x00006400000c000b */
[----:B01---5:R-:W-:Y:S01]  /*26de0*/  ENDCOLLECTIVE ;  /* 0x000000000000791b */ /* 0x023fe20003800000 */
.L_x_8261:
[----:B------:R-:W-:Y:S05]  /*26df0*/  BSYNC B0 ;  /* 0x0000000000007941 */ /* 0x000fea0003800000 */
.L_x_8260:
[----:B------:R-:W-:Y:S05]  /*26e00*/  BRA `(.L_x_8262) ;  /* 0xffffff6c00d87947 */ /* 0x000fea000383ffff */
.L_x_8018:
[----:B0-----:R-:W2:Y:S02]  /*26e10*/  LDL R0, [R1+0x34] ;  /* 0x0000340001007983 */ /* 0x001ea40000100800 */
[----:B--2---:R0:W1:Y:S02]  /*26e20*/  SYNCS.PHASECHK.TRANS64.TRYWAIT P0, [R6+URZ+0x22880], R0 ;  /* 0x02288000060075a7 */ /* 0x004064000800017f */
[----:B-1----:R-:W-:Y:S05]  /*26e30*/  @!P0 NANOSLEEP.SYNCS 0x989680 ;  /* 0x009896800000895d */ /* 0x002fea0003900000 */
[----:B------:R-:W1:Y:S02]  /*26e40*/  @!P0 SYNCS.PHASECHK.TRANS64 P0, [R6+URZ+0x22880], R0 ;  /* 0x02288000060085a7 */ /* 0x000e64000800007f */
[----:B-1----:R-:W-:Y:S05]  /*26e50*/  @!P0 BRA `(.L_x_8018) ;  /* 0xfffffffc00ec8947 */ /* 0x002fea000383ffff */
[----:B------:R-:W-:Y:S05]  /*26e60*/  BRA `(.L_x_8263) ;  /* 0xffffff6c00f07947 */ /* 0x000fea000383ffff */
.L_x_8019:
        /* <DEDUP_REMOVED lines=8> */
.L_x_8265:
[----:B------:R-:W-:Y:S05]  /*26ef0*/  BSYNC B0 ;  /* 0x0000000000007941 */ /* 0x000fea0003800000 */
.L_x_8264:
[----:B------:R-:W-:Y:S01]  /*26f00*/  IMAD.MOV.U32 R13, RZ, RZ, R0 ;  /* 0x000000ffff0d7224 */ /* 0x000fe200078e0000 */
[----:B------:R-:W-:Y:S01]  /*26f10*/  MOV R12, RZ ;  /* 0x000000ff000c7202 */ /* 0x000fe20000000f00 */
[----:B------:R-:W-:Y:S01]  /*26f20*/  IMAD.MOV.U32 R11, RZ, RZ, 0x181f ;  /* 0x0000181fff0b7424 */ /* 0x000fe200078e00ff */
[----:B------:R-:W-:Y:S01]  /*26f30*/  ISETP.GE.AND P2, PT, R7, 0x21, PT ;  /* 0x000000210700780c */ /* 0x000fe20003f46270 */
[----:B------:R-:W-:Y:S01]  /*26f40*/  IMAD.MOV.U32 R15, RZ, RZ, -0x1 ;  /* 0xffffffffff0f7424 */ /* 0x000fe200078e00ff */
[----:B------:R-:W-:Y:S01]  /*26f50*/  LOP3.LUT R25, R25, 0xffffffef, RZ, 0xc0, !PT ;  /* 0xffffffef19197812 */ /* 0x000fe200078ec0ff */
[----:B------:R-:W-:Y:S01]  /*26f60*/  IMAD.MOV.U32 R21, RZ, RZ, R14 ;  /* 0x000000ffff157224 */ /* 0x000fe200078e000e */
[----:B------:R-:W-:-:S13]  /*26f70*/  ISETP.GE.AND P3, PT, R7, 0x91, PT ;  /* 0x000000910700780c */ /* 0x000fda0003f66270 */
[----:B------:R-:W-:Y:S05]  /*26f80*/  WARPSYNC.COLLECTIVE R15, `(.L_x_8266) ;  /* 0x000000000f087348 */ /* 0x000fea0003c00000 */
[----:B------:R0:W1:Y:S02]  /*26f90*/  SHFL.IDX P6, R14, R13, R12, R11 ;  /* 0x0000000c0d0e7389 */ /* 0x00006400000c000b */
[----:B01----:R-:W-:Y:S01]  /*26fa0*/  ENDCOLLECTIVE ;  /* 0x000000000000791b */ /* 0x003fe20003800000 */
.L_x_8266:
        /* <DEDUP_REMOVED lines=8> */
.L_x_8267:
[----:B------:R-:W-:Y:S01]  /*27030*/  IADD3 R28, P1, R35, R3, RZ ;  /* 0x00000003231c7210 */ /* 0x000fe20007f3e0ff */
[----:B------:R-:W-:-:S03]  /*27040*/  IMAD.IADD R3, R22, 0x1, R30 ;  /* 0x0000000116037824 */ /* 0x000fc600078e021e */
[----:B------:R-:W-:Y:S02]  /*27050*/  IADD3.X R29, RZ, R21, RZ, P1, !PT ;  /* 0x00000015ff1d7210 */ /* 0x000fe40000ffe4ff */
[----:B------:R-:W-:Y:S01]  /*27060*/  ISETP.LT.OR P1, PT, R7, 0x1, P0 ;  /* 0x000000010700780c */ /* 0x000fe20000721670 */
[----:B------:R-:W-:-:S12]  /*27070*/  IMAD.MOV.U32 R13, RZ, RZ, R0 ;  /* 0x000000ffff0d7224 */ /* 0x000fd800078e0000 */
[----:B------:R-:W-:Y:S01]  /*27080*/  @!PT LDS RZ, [RZ] ;  /* 0x00000000fffff984 */ /* 0x000fe20000000800 */
[----:B------:R-:W-:Y:S01]  /*27090*/  @!PT LDS RZ, [RZ] ;  /* 0x00000000fffff984 */ /* 0x000fe20000000800 */
[----:B------:R-:W-:Y:S01]  /*270a0*/  @!PT LDS RZ, [RZ] ;  /* 0x00000000fffff984 */ /* 0x000fe20000000800 */
[----:B------:R0:W-:Y:S01]  /*270b0*/  LDGSTS.E.BYPASS.LTC128B.128 [R3+0xa400], desc[UR36][R28.64], !P1 ;  /* 0x0a4000001c037fae */ /* 0x0001e2000c901d64 */
[----:B------:R-:W-:-:S07]  /*270c0*/  MOV R21, R14 ;  /* 0x0000000e00157202 */ /* 0x000fce0000000f00 */
[----:B0-----:R-:W-:Y:S05]  /*270d0*/  WARPSYNC.COLLECTIVE R15, `(.L_x_8268) ;  /* 0x000000000f087348 */ /* 0x001fea0003c00000 */
[----:B------:R1:W2:Y:S02]  /*270e0*/  SHFL.IDX P6, R14, R13, R12, R11 ;  /* 0x0000000c0d0e7389 */ /* 0x0002a400000c000b */
[----:B012---:R-:W-:Y:S01]  /*270f0*/  ENDCOLLECTIVE ;  /* 0x000000000000791b */ /* 0x007fe20003800000 */
.L_x_8268:
[----:B------:R-:W-:Y:S01]  /*27100*/  MOV R13, R2 ;  /* 0x00000002000d7202 */ /* 0x000fe20000000f00 */
        /* <DEDUP_REMOVED lines=8> */
.L_x_8269:
        /* <DEDUP_REMOVED lines=10> */
.L_x_8270:
[----:B------:R-:W-:Y:S01]  /*27230*/  IMAD.MOV.U32 R13, RZ, RZ, R2 ;  /* 0x000000ffff0d7224 */ /* 0x000fe200078e0002 */
[----:B------:R-:W-:Y:S01]  /*27240*/  MOV R12, 0x3 ;  /* 0x00000003000c7802 */ /* 0x000fe20000000f00 */
[----:B------:R-:W-:-:S05]  /*27250*/  IMAD.MOV.U32 R11, RZ, RZ, R14 ;  /* 0x000000ffff0b7224 */ /* 0x000fca00078e000e */
[----:B------:R-:W-:Y:S01]  /*27260*/  IADD3 R28, P1, R35, R11, RZ ;  /* 0x0000000b231c7210 */ /* 0x000fe20007f3e0ff */
[----:B------:R-:W-:-:S04]  /*27270*/  IMAD.MOV.U32 R11, RZ, RZ, 0x181f ;  /* 0x0000181fff0b7424 */ /* 0x000fc800078e00ff */
[----:B------:R-:W-:-:S08]  /*27280*/  IMAD.X R29, RZ, RZ, R21, P1 ;  /* 0x000000ffff1d7224 */ /* 0x000fd000008e0615 */
[----:B------:R-:W-:Y:S05]  /*27290*/  WARPSYNC.COLLECTIVE R15, `(.L_x_8271) ;  /* 0x000000000f087348 */ /* 0x000fea0003c00000 */
[----:B------:R0:W1:Y:S02]  /*272a0*/  SHFL.IDX P6, R14, R13, R12, R11 ;  /* 0x0000000c0d0e7389 */ /* 0x00006400000c000b */
[----:B01----:R-:W-:Y:S01]  /*272b0*/  ENDCOLLECTIVE ;  /* 0x000000000000791b */ /* 0x003fe20003800000 */
.L_x_8271:
[----:B------:R-:W-:Y:S01]  /*272c0*/  ISETP.LT.OR P1, PT, R7, 0x21, P0 ;  /* 0x000000210700780c */ /* 0x000fe20000721670 */
[----:B------:R-:W-:-:S12]  /*272d0*/  IMAD.MOV.U32 R13, RZ, RZ, R0 ;  /* 0x000000ffff0d7224 */ /* 0x000fd800078e0000 */
        /* <DEDUP_REMOVED lines=8> */
.L_x_8272:
[----:B------:R-:W-:Y:S02]  /*27360*/  IMAD.MOV.U32 R13, RZ, RZ, R2 ;  /* 0x000000ffff0d7224 */ /* 0x000fe400078e0002 */
[----:B------:R-:W-:Y:S01]  /*27370*/  IMAD.MOV.U32 R12, RZ, RZ, 0x4 ;  /* 0x00000004ff0c7424 */ /* 0x000fe200078e00ff */
[----:B------:R-:W-:-:S04]  /*27380*/  MOV R11, R14 ;  /* 0x0000000e000b7202 */ /* 0x000fc80000000f00 */
[----:B------:R-:W-:Y:S02]  /*27390*/  IADD3 R28, P1, R35, R11, RZ ;  /* 0x0000000b231c7210 */ /* 0x000fe40007f3e0ff */
[----:B------:R-:W-:-:S03]  /*273a0*/  MOV R11, 0x181f ;  /* 0x0000181f000b7802 */ /* 0x000fc60000000f00 */
[----:B------:R-:W-:Y:S01]  /*273b0*/  IMAD.X R29, RZ, RZ, R21, P1 ;  /* 0x000000ffff1d7224 */ /* 0x000fe200008e0615 */
[----:B------:R-:W-:-:S13]  /*273c0*/  ISETP.LT.OR P1, PT, R7, 0x31, P0 ;  /* 0x000000310700780c */ /* 0x000fda0000721670 */
[----:B------:R-:W-:Y:S05]  /*273d0*/  WARPSYNC.COLLECTIVE R15, `(.L_x_8273) ;  /* 0x000000000f087348 */ /* 0x000fea0003c00000 */
[----:B------:R0:W1:Y:S02]  /*273e0*/  SHFL.IDX P6, R14, R13, R12, R11 ;  /* 0x0000000c0d0e7389 */ /* 0x00006400000c000b */
[----:B01----:R-:W-:Y:S01]  /*273f0*/  ENDCOLLECTIVE ;  /* 0x000000000000791b */ /* 0x003fe20003800000 */
.L_x_8273:
        /* <DEDUP_REMOVED lines=9> */
.L_x_8274:
        /* <DEDUP_REMOVED lines=9> */
.L_x_8275:
        /* <DEDUP_REMOVED lines=10> */
.L_x_8276:
        /* <DEDUP_REMOVED lines=9> */
.L_x_8277:
        /* <DEDUP_REMOVED lines=10> */
.L_x_8278:
        /* <DEDUP_REMOVED lines=9> */
.L_x_8279:
        /* <DEDUP_REMOVED lines=10> */
.L_x_8280:
[----:B------:R-:W-:Y:S02]  /*27820*/  IMAD.MOV.U32 R13, RZ, RZ, R10 ;  /* 0x000000ffff0d7224 */ /* 0x000fe400078e000a */
[----:B------:R-:W-:Y:S01]  /*27830*/  IMAD.MOV.U32 R12, RZ, RZ, RZ ;  /* 0x000000ffff0c7224 */ /* 0x000fe200078e00ff */
[----:B------:R-:W-:-:S07]  /*27840*/  MOV R0, R14 ;  /* 0x0000000e00007202 */ /* 0x000fce0000000f00 */
[----:B------:R-:W-:Y:S05]  /*27850*/  WARPSYNC.COLLECTIVE R15, `(.L_x_8281) ;  /* 0x000000000f087348 */ /* 0x000fea0003c00000 */
[----:B------:R0:W1:Y:S02]  /*27860*/  SHFL.IDX P6, R14, R13, R12, R11 ;  /* 0x0000000c0d0e7389 */ /* 0x00006400000c000b */
[----:B01----:R-:W-:Y:S01]  /*27870*/  ENDCOLLECTIVE ;  /* 0x000000000000791b */ /* 0x003fe20003800000 */
.L_x_8281:
        /* <DEDUP_REMOVED lines=12> */
.L_x_8282:
[----:B------:R-:W-:Y:S01]  /*27940*/  MOV R13, R10 ;  /* 0x0000000a000d7202 */ /* 0x000fe20000000f00 */
[----:B------:R-:W-:Y:S02]  /*27950*/  IMAD.MOV.U32 R12, RZ, RZ, 0x1 ;  /* 0x00000001ff0c7424 */ /* 0x000fe400078e00ff */
[----:B------:R-:W-:-:S07]  /*27960*/  IMAD.MOV.U32 R0, RZ, RZ, R14 ;  /* 0x000000ffff007224 */ /* 0x000fce00078e000e */
[----:B------:R-:W-:Y:S05]  /*27970*/  WARPSYNC.COLLECTIVE R15, `(.L_x_8283) ;  /* 0x000000000f087348 */ /* 0x000fea0003c00000 */
[----:B------:R0:W1:Y:S02]  /*27980*/  SHFL.IDX P6, R14, R13, R12, R11 ;  /* 0x0000000c0d0e7389 */ /* 0x00006400000c000b */
[----:B01----:R-:W-:Y:S01]  /*27990*/  ENDCOLLECTIVE ;  /* 0x000000000000791b */ /* 0x003fe20003800000 */
.L_x_8283:
        /* <DEDUP_REMOVED lines=8> */
[----:B------:R-:W-:Y:S01]  /*27a20*/  ISETP.GE.AND P1, PT, R7, 0x11, PT ;  /* 0x000000110700780c */ /* 0x000fe20003f26270 */
[----:B------:R-:W-:-:S12]  /*27a30*/  IMAD.MOV.U32 R0, RZ, RZ, R14 ;  /* 0x000000ffff007224 */ /* 0x000fd800078e000e */
[----:B0-----:R-:W-:Y:S05]  /*27a40*/  WARPSYNC.COLLECTIVE R15, `(.L_x_8284) ;  /* 0x000000000f087348 */ /* 0x001fea0003c00000 */
[----:B------:R1:W2:Y:S02]  /*27a50*/  SHFL.IDX P6, R14, R13, R12, R11 ;  /* 0x0000000c0d0e7389 */ /* 0x0002a400000c000b */
[----:B012---:R-:W-:Y:S01]  /*27a60*/  ENDCOLLECTIVE ;  /* 0x000000000000791b */ /* 0x007fe20003800000 */
.L_x_8284:
[----:B------:R-:W-:Y:S02]  /*27a70*/  @P1 LOP3.LUT R25, R25, 0x10, RZ, 0xfc, !PT ;  /* 0x0000001019191812 */ /* 0x000fe400078efcff */
[----:B------:R-:W-:Y:S02]  /*27a80*/  ISETP.GE.AND P1, PT, R7, 0x41, PT ;  /* 0x000000410700780c */ /* 0x000fe40003f26270 */
[----:B------:R-:W-:-:S04]  /*27a90*/  LOP3.LUT R25, R25, 0xfffffff7, RZ, 0xc0, !PT ;  /* 0xfffffff719197812 */ /* 0x000fc800078ec0ff */
[----:B------:R-:W-:Y:S02]  /*27aa0*/  @P2 LOP3.LUT R25, R25, 0x8, RZ, 0xfc, !PT ;  /* 0x0000000819192812 */ /* 0x000fe400078efcff */
[----:B------:R-:W-:Y:S02]  /*27ab0*/  ISETP.GE.AND P2, PT, R7, 0x51, PT ;  /* 0x000000510700780c */ /* 0x000fe40003f46270 */
[----:B------:R-:W-:Y:S02]  /*27ac0*/  LOP3.LUT R25, R25, 0xffffffdf, RZ, 0xc0, !PT ;  /* 0xffffffdf19197812 */ /* 0x000fe400078ec0ff */
[----:B------:R-:W-:Y:S02]  /*27ad0*/  MOV R10, R14 ;  /* 0x0000000e000a7202 */ /* 0x000fe40000000f00 */
[----:B------:R-:W-:Y:S02]  /*27ae0*/  @P1 LOP3.LUT R25, R25, 0x20, RZ, 0xfc, !PT ;  /* 0x0000002019191812 */ /* 0x000fe400078efcff */
[----:B------:R-:W-:-:S02]  /*27af0*/  ISETP.GE.AND P1, PT, R7, 0x71, PT ;  /* 0x000000710700780c */ /* 0x000fc40003f26270 */
[----:B------:R-:W-:-:S04]  /*27b00*/  LOP3.LUT R25, R25, 0xffffff7f, RZ, 0xc0, !PT ;  /* 0xffffff7f19197812 */ /* 0x000fc800078ec0ff */
[----:B------:R-:W-:Y:S02]  /*27b10*/  @P2 LOP3.LUT R25, R25, 0x80, RZ, 0xfc, !PT ;  /* 0x0000008019192812 */ /* 0x000fe400078efcff */
[----:B------:R-:W-:Y:S02]  /*27b20*/  ISETP.GE.AND P2, PT, R7, 0x81, PT ;  /* 0x000000810700780c */ /* 0x000fe40003f46270 */
[----:B------:R-:W-:-:S04]  /*27b30*/  LOP3.LUT R25, R25, 0xfffffeff, RZ, 0xc0, !PT ;  /* 0xfffffeff19197812 */ /* 0x000fc800078ec0ff */
[----:B------:R-:W-:Y:S01]  /*27b40*/  @P3 LOP3.LUT R25, R25, 0x100, RZ, 0xfc, !PT ;  /* 0x0000010019193812 */ /* 0x000fe200078efcff */
[----:B------:R-:W-:Y:S06]  /*27b50*/  BRA `(.L_x_8285) ;  /* 0xffffff6800a87947 */ /* 0x000fec000383ffff */
.L_x_8024:
[----:B--2---:R-:W2:Y:S02]  /*27b60*/  LDL R0, [R1+0x34] ;  /* 0x0000340001007983 */ /* 0x004ea40000100800 */
[----:B--2---:R2:W3:Y:S02]  /*27b70*/  SYNCS.PHASECHK.TRANS64.TRYWAIT P0, [R6+URZ+0x22840], R0 ;  /* 0x02284000060075a7 */ /* 0x0044e4000800017f */
[----:B---3--:R-:W-:Y:S05]  /*27b80*/  @!P0 NANOSLEEP.SYNCS 0x989680 ;  /* 0x009896800000895d */ /* 0x008fea0003900000 */
[----:B------:R-:W3:Y:S02]  /*27b90*/  @!P0 SYNCS.PHASECHK.TRANS64 P0, [R6+URZ+0x22840], R0 ;  /* 0x02284000060085a7 */ /* 0x000ee4000800007f */
[----:B---3--:R-:W-:Y:S05]  /*27ba0*/  @!P0 BRA `(.L_x_8024) ;  /* 0xfffffffc00ec8947 */ /* 0x008fea000383ffff */
[----:B------:R-:W-:Y:S05]  /*27bb0*/  BRA `(.L_x_8286) ;  /* 0xffffff6800fc7947 */ /* 0x000fea000383ffff */
.L_x_8025:
        /* <DEDUP_REMOVED lines=8> */
.L_x_8288:
[----:B------:R-:W-:Y:S05]  /*27c40*/  BSYNC B0 ;  /* 0x0000000000007941 */ /* 0x000fea0003800000 */
.L_x_8287:
        /* <DEDUP_REMOVED lines=8> */
.L_x_8289:
[----:B------:R-:W-:Y:S02]  /*27cd0*/  IMAD.MOV.U32 R13, RZ, RZ, R0 ;  /* 0x000000ffff0d7224 */ /* 0x000fe400078e0000 */
[----:B------:R-:W-:Y:S01]  /*27ce0*/  IMAD.MOV.U32 R12, RZ, RZ, 0x1 ;  /* 0x00000001ff0c7424 */ /* 0x000fe200078e00ff */
[----:B------:R-:W-:Y:S01]  /*27cf0*/  LOP3.LUT P6, RZ, R25, 0x40, RZ, 0xc0, !PT ;  /* 0x0000004019ff7812 */ /* 0x000fe200078cc0ff */
[----:B------:R-:W-:-:S12]  /*27d00*/  IMAD.MOV.U32 R8, RZ, RZ, R14 ;  /* 0x000000ffff087224 */ /* 0x000fd800078e000e */
[----:B------:R-:W-:-:S05]  /*27d10*/  @P6 IADD3 R8, P0, R35, R8, RZ ;  /* 0x0000000823086210 */ /* 0x000fca0007f1e0ff */
[----:B------:R-:W-:-:S05]  /*27d20*/  @P6 IMAD.X R7, RZ, RZ, R7, P0 ;  /* 0x000000ffff076224 */ /* 0x000fca00000e0607 */
[----:B------:R-:W-:-:S05]  /*27d30*/  @P6 MOV R9, R7 ;  /* 0x0000000700096202 */ /* 0x000fca0000000f00 */
[----:B------:R-:W-:Y:S01]  /*27d40*/  @!PT LDS RZ, [RZ] ;  /* 0x00000000fffff984 */ /* 0x000fe20000000800 */
[----:B------:R-:W-:Y:S01]  /*27d50*/  @!PT LDS RZ, [RZ] ;  /* 0x00000000fffff984 */ /* 0x000fe20000000800 */
[----:B------:R-:W-:Y:S01]  /*27d60*/  @!PT LDS RZ, [RZ] ;  /* 0x00000000fffff984 */ /* 0x000fe20000000800 */
[----:B------:R0:W-:Y:S02]  /*27d70*/  @P6 LDGSTS.E.BYPASS.LTC128B.128 [R3+0x18400], desc[UR36][R8.64], !P3 ;  /* 0x1840000008036fae */ /* 0x0001e4000d901d64 */
[----:B0-----:R-:W-:Y:S05]  /*27d80*/  WARPSYNC.COLLECTIVE R15, `(.L_x_8290) ;  /* 0x000000000f087348 */ /* 0x001fea0003c00000 */
[----:B------:R1:W2:Y:S02]  /*27d90*/  SHFL.IDX P6, R14, R13, R12, R11 ;  /* 0x0000000c0d0e7389 */ /* 0x0002a400000c000b */
[----:B012---:R-:W-:Y:S01]  /*27da0*/  ENDCOLLECTIVE ;  /* 0x000000000000791b */ /* 0x007fe20003800000 */
.L_x_8290:
[----:B------:R-:W-:Y:S01]  /*27db0*/  MOV R13, R2 ;  /* 0x00000002000d7202 */ /* 0x000fe20000000f00 */
[----:B------:R-:W-:-:S07]  /*27dc0*/  IMAD.MOV.U32 R7, RZ, RZ, R14 ;  /* 0x000000ffff077224 */ /* 0x000fce00078e000e */
[----:B------:R-:W-:Y:S05]  /*27dd0*/  WARPSYNC.COLLECTIVE R15, `(.L_x_8291) ;  /* 0x000000000f087348 */ /* 0x000fea0003c00000 */
[----:B------:R0:W1:Y:S02]  /*27de0*/  SHFL.IDX P6, R14, R13, R12, R11 ;  /* 0x0000000c0d0e7389 */ /* 0x00006400000c000b */
[----:B01----:R-:W-:Y:S01]  /*27df0*/  ENDCOLLECTIVE ;  /* 0x000000000000791b */ /* 0x003fe20003800000 */
.L_x_8291:
[----:B------:R-:W-:Y:S01]  /*27e00*/  MOV R13, R0 ;  /* 0x00000000000d7202 */ /* 0x000fe20000000f00 */
[----:B------:R-:W-:Y:S01]  /*27e10*/  IMAD.MOV.U32 R12, RZ, RZ, 0x2 ;  /* 0x00000002ff0c7424 */ /* 0x000fe200078e00ff */
[----:B------:R-:W-:Y:S01]  /*27e20*/  LOP3.LUT P6, RZ, R25, 0x10, RZ, 0xc0, !PT ;  /* 0x0000001019ff7812 */ /* 0x000fe200078cc0ff */
[----:B------:R-:W-:-:S12]  /*27e30*/  IMAD.MOV.U32 R8, RZ, RZ, R14 ;  /* 0x000000ffff087224 */ /* 0x000fd800078e000e */
[----:B------:R-:W-:-:S05]  /*27e40*/  @P6 IADD3 R8, P0, R35, R8, RZ ;  /* 0x0000000823086210 */ /* 0x000fca0007f1e0ff */
[----:B------:R-:W-:-:S04]  /*27e50*/  @P6 IMAD.X R7, RZ, RZ, R7, P0 ;  /* 0x000000ffff076224 */ /* 0x000fc800000e0607 */
        /* <DEDUP_REMOVED lines=8> */
.L_x_8292:
[----:B------:R-:W-:Y:S02]  /*27ee0*/  IMAD.MOV.U32 R13, RZ, RZ, R2 ;  /* 0x000000ffff0d7224 */ /* 0x000fe400078e0002 */
[----:B------:R-:W-:-:S07]  /*27ef0*/  IMAD.MOV.U32 R7, RZ, RZ, R14 ;  /* 0x000000ffff077224 */ /* 0x000fce00078e000e */
[----:B------:R-:W-:Y:S05]  /*27f00*/  WARPSYNC.COLLECTIVE R15, `(.L_x_8293) ;  /* 0x000000000f087348 */ /* 0x000fea0003c00000 */
[----:B------:R0:W1:Y:S02]  /*27f10*/  SHFL.IDX P6, R14, R13, R12, R11 ;  /* 0x0000000c0d0e7389 */ /* 0x00006400000c000b */
[----:B01----:R-:W-:Y:S01]  /*27f20*/  ENDCOLLECTIVE ;  /* 0x000000000000791b */ /* 0x003fe20003800000 */
.L_x_8293:
[----:B------:R-:W-:Y:S01]  /*27f30*/  IMAD.MOV.U32 R13, RZ, RZ, R0 ;  /* 0x000000ffff0d7224 */ /* 0x000fe200078e0000 */
[----:B------:R-:W-:Y:S02]  /*27f40*/  MOV R12, 0x3 ;  /* 0x00000003000c7802 */ /* 0x000fe40000000f00 */
[----:B------:R-:W-:Y:S02]  /*27f50*/  LOP3.LUT P6, RZ, R25, 0x8, RZ, 0xc0, !PT ;  /* 0x0000000819ff7812 */ /* 0x000fe400078cc0ff */
[----:B------:R-:W-:-:S11]  /*27f60*/  MOV R8, R14 ;  /* 0x0000000e00087202 */ /* 0x000fd60000000f00 */
        /* <DEDUP_REMOVED lines=10> */
.L_x_8294:
[----:B------:R-:W-:Y:S02]  /*28010*/  IMAD.MOV.U32 R13, RZ, RZ, R2 ;  /* 0x000000ffff0d7224 */ /* 0x000fe400078e0002 */
[----:B------:R-:W-:-:S07]  /*28020*/  IMAD.MOV.U32 R7, RZ, RZ, R14 ;  /* 0x000000ffff077224 */ /* 0x000fce00078e000e */
[----:B------:R-:W-:Y:S05]  /*28030*/  WARPSYNC.COLLECTIVE R15, `(.L_x_8295) ;  /* 0x000000000f087348 */ /* 0x000fea0003c00000 */
[----:B------:R0:W1:Y:S02]  /*28040*/  SHFL.IDX P6, R14, R13, R12, R11 ;  /* 0x0000000c0d0e7389 */ /* 0x00006400000c000b */
[----:B01----:R-:W-:Y:S01]  /*28050*/  ENDCOLLECTIVE ;  /* 0x000000000000791b */ /* 0x003fe20003800000 */
.L_x_8295:
[----:B------:R-:W-:Y:S02]  /*28060*/  IMAD.MOV.U32 R13, RZ, RZ, R0 ;  /* 0x000000ffff0d7224 */ /* 0x000fe400078e0000 */
[----:B------:R-:W-:Y:S02]  /*28070*/  IMAD.MOV.U32 R12, RZ, RZ, 0x4 ;  /* 0x00000004ff0c7424 */ /* 0x000fe400078e00ff */
[----:B------:R-:W-:-:S07]  /*28080*/  IMAD.MOV.U32 R8, RZ, RZ, R14 ;  /* 0x000000ffff087224 */ /* 0x000fce00078e000e */
[----:B------:R-:W-:Y:S05]  /*28090*/  WARPSYNC.COLLECTIVE R15, `(.L_x_8296) ;  /* 0x000000000f087348 */ /* 0x000fea0003c00000 */
[----:B------:R0:W1:Y:S02]  /*280a0*/  SHFL.IDX P6, R14, R13, R12, R11 ;  /* 0x0000000c0d0e7389 */ /* 0x00006400000c000b */
[----:B01----:R-:W-:Y:S01]  /*280b0*/  ENDCOLLECTIVE ;  /* 0x000000000000791b */ /* 0x003fe20003800000 */
.L_x_8296:
[----:B------:R-:W-:-:S04]  /*280c0*/  @P5 IADD3 R8, P0, R35, R8, RZ ;  /* 0x0000000823085210 */ /* 0x000fc80007f1e0ff */
[----:B------:R-:W-:-:S05]  /*280d0*/  @P5 IADD3.X R7, RZ, R7, RZ, P0, !PT ;  /* 0x00000007ff075210 */ /* 0x000fca00007fe4ff */
[----:B------:R-:W-:Y:S02]  /*280e0*/  @P5 IMAD.MOV.U32 R9, RZ, RZ, R7 ;  /* 0x000000ffff095224 */ /* 0x000fe400078e0007 */
[----:B------:R-:W-:-:S03]  /*280f0*/  IMAD.MOV.U32 R13, RZ, RZ, R2 ;  /* 0x000000ffff0d7224 */ /* 0x000fc600078e0002 */
[----:B------:R-:W-:Y:S01]  /*28100*/  @!PT LDS RZ, [RZ] ;  /* 0x00000000fffff984 */ /* 0x000fe20000000800 */
[----:B------:R-:W-:Y:S01]  /*28110*/  @!PT LDS RZ, [RZ] ;  /* 0x00000000fffff984 */ /* 0x000fe20000000800 */
[----:B------:R-:W-:Y:S01]  /*28120*/  @!PT LDS RZ, [RZ] ;  /* 0x00000000fffff984 */ /* 0x000fe20000000800 */
[----:B------:R0:W-:Y:S01]  /*28130*/  @P5 LDGSTS.E.BYPASS.LTC128B.128 [R3+0x19c00], desc[UR36][R8.64], !P3 ;  /* 0x19c0000008035fae */ /* 0x0001e2000d901d64 */
[----:B------:R-:W-:Y:S02]  /*28140*/  LOP3.LUT P5, RZ, R25, 0x80, RZ, 0xc0, !PT ;  /* 0x0000008019ff7812 */ /* 0x000fe400078ac0ff */
[----:B------:R-:W-:-:S11]  /*28150*/  MOV R7, R14 ;  /* 0x0000000e00077202 */ /* 0x000fd60000000f00 */
[----:B0-----:R-:W-:Y:S05]  /*28160*/  WARPSYNC.COLLECTIVE R15, `(.L_x_8297) ;  /* 0x000000000f087348 */ /* 0x001fea0003c00000 */
[----:B------:R1:W2:Y:S02]  /*28170*/  SHFL.IDX P6, R14, R13, R12, R11 ;  /* 0x0000000c0d0e7389 */ /* 0x0002a400000c000b */
[----:B012---:R-:W-:Y:S01]  /*28180*/  ENDCOLLECTIVE ;  /* 0x000000000000791b */ /* 0x007fe20003800000 */
.L_x_8297:
        /* <DEDUP_REMOVED lines=14> */
.L_x_8298:
[----:B------:R-:W-:Y:S01]  /*28270*/  MOV R13, R2 ;  /* 0x00000002000d7202 */ /* 0x000fe20000000f00 */
[----:B------:R-:W-:-:S07]  /*28280*/  IMAD.MOV.U32 R7, RZ, RZ, R14 ;  /* 0x000000ffff077224 */ /* 0x000fce00078e000e */
[----:B------:R-:W-:Y:S05]  /*28290*/  WARPSYNC.COLLECTIVE R15, `(.L_x_8299) ;  /* 0x000000000f087348 */ /* 0x000fea0003c00000 */
[----:B------:R0:W1:Y:S02]  /*282a0*/  SHFL.IDX P6, R14, R13, R12, R11 ;  /* 0x0000000c0d0e7389 */ /* 0x00006400000c000b */
[----:B01----:R-:W-:Y:S01]  /*282b0*/  ENDCOLLECTIVE ;  /* 0x000000000000791b */ /* 0x003fe20003800000 */
.L_x_8299:
[----:B------:R-:W-:Y:S01]  /*282c0*/  MOV R13, R0 ;  /* 0x00000000000d7202 */ /* 0x000fe20000000f00 */
[----:B------:R-:W-:Y:S02]  /*282d0*/  IMAD.MOV.U32 R12, RZ, RZ, 0x6 ;  /* 0x00000006ff0c7424 */ /* 0x000fe400078e00ff */
[----:B------:R-:W-:-:S07]  /*282e0*/  IMAD.MOV.U32 R8, RZ, RZ, R14 ;  /* 0x000000ffff087224 */ /* 0x000fce00078e000e */
[----:B------:R-:W-:Y:S05]  /*282f0*/  WARPSYNC.COLLECTIVE R15, `(.L_x_8300) ;  /* 0x000000000f087348 */ /* 0x000fea0003c00000 */
[----:B------:R0:W1:Y:S02]  /*28300*/  SHFL.IDX P6, R14, R13, R12, R11 ;  /* 0x0000000c0d0e7389 */ /* 0x00006400000c000b */
[----:B01----:R-:W-:Y:S01]  /*28310*/  ENDCOLLECTIVE ;  /* 0x000000000000791b */ /* 0x003fe20003800000 */
.L_x_8300:
[----:B------:R-:W-:-:S05]  /*28320*/  @P5 IADD3 R8, P0, R35, R8, RZ ;  /* 0x0000000823085210 */ /* 0x000fca0007f1e0ff */
[----:B------:R-:W-:-:S04]  /*28330*/  @P5 IMAD.X R7, RZ, RZ, R7, P0 ;  /* 0x000000ffff075224 */ /* 0x000fc800000e0607 */
[----:B------:R-:W-:Y:S02]  /*28340*/  @P5 IMAD.MOV.U32 R9, RZ, RZ, R7 ;  /* 0x000000ffff095224 */ /* 0x000fe400078e0007 */
[----:B------:R-:W-:-:S03]  /*28350*/  IMAD.MOV.U32 R13, RZ, RZ, R2 ;  /* 0x000000ffff0d7224 */ /* 0x000fc600078e0002 */
[----:B------:R-:W-:Y:S01]  /*28360*/  @!PT LDS RZ, [RZ] ;  /* 0x00000000fffff984 */ /* 0x000fe20000000800 */
[----:B------:R-:W-:Y:S01]  /*28370*/  @!PT LDS RZ, [RZ] ;  /* 0x00000000fffff984 */ /* 0x000fe20000000800 */
[----:B------:R-:W-:Y:S01]  /*28380*/  @!PT LDS RZ, [RZ] ;  /* 0x00000000fffff984 */ /* 0x000fe20000000800 */
[----:B------:R0:W-:Y:S01]  /*28390*/  @P5 LDGSTS.E.BYPASS.LTC128B.128 [R3+0x1ac00], desc[UR36][R8.64], !P3 ;  /* 0x1ac0000008035fae */ /* 0x0001e2000d901d64 */
[----:B------:R-:W-:-:S07]  /*283a0*/  IMAD.MOV.U32 R7, RZ, RZ, R14 ;  /* 0x000000ffff077224 */ /* 0x000fce00078e000e */
[----:B0-----:R-:W-:Y:S05]  /*283b0*/  WARPSYNC.COLLECTIVE R15, `(.L_x_8301) ;  /* 0x000000000f087348 */ /* 0x001fea0003c00000 */
[----:B------:R1:W2:Y:S02]  /*283c0*/  SHFL.IDX P6, R14, R13, R12, R11 ;  /* 0x0000000c0d0e7389 */ /* 0x0002a400000c000b */
[----:B012---:R-:W-:Y:S01]  /*283d0*/  ENDCOLLECTIVE ;  /* 0x000000000000791b */ /* 0x007fe20003800000 */
.L_x_8301:
[----:B------:R-:W-:Y:S01]  /*283e0*/  IMAD.MOV.U32 R13, RZ, RZ, R0 ;  /* 0x000000ffff0d7224 */ /* 0x000fe200078e0000 */
[----:B------:R-:W-:Y:S02]  /*283f0*/  MOV R12, 0x7 ;  /* 0x00000007000c7802 */ /* 0x000fe40000000f00 */
[----:B------:R-:W-:-:S07]  /*28400*/  MOV R8, R14 ;  /* 0x0000000e00087202 */ /* 0x000fce0000000f00 */
[----:B------:R-:W-:Y:S05]  /*28410*/  WARPSYNC.COLLECTIVE R15, `(.L_x_8302) ;  /* 0x000000000f087348 */ /* 0x000fea0003c00000 */
[----:B------:R0:W1:Y:S02]  /*28420*/  SHFL.IDX P6, R14, R13, R12, R11 ;  /* 0x0000000c0d0e7389 */ /* 0x00006400000c000b */
[----:B01----:R-:W-:Y:S01]  /*28430*/  ENDCOLLECTIVE ;  /* 0x000000000000791b */ /* 0x003fe20003800000 */
.L_x_8302:
        /* <DEDUP_REMOVED lines=12> */
.L_x_8303:
[----:B------:R-:W-:Y:S02]  /*28500*/  IMAD.MOV.U32 R13, RZ, RZ, R4 ;  /* 0x000000ffff0d7224 */ /* 0x000fe400078e0004 */
[----:B------:R-:W-:Y:S02]  /*28510*/  IMAD.MOV.U32 R12, RZ, RZ, RZ ;  /* 0x000000ffff0c7224 */ /* 0x000fe400078e00ff */
[----:B------:R-:W-:-:S07]  /*28520*/  IMAD.MOV.U32 R8, RZ, RZ, R14 ;  /* 0x000000ffff087224 */ /* 0x000fce00078e000e */
[----:B------:R-:W-:Y:S05]  /*28530*/  WARPSYNC.COLLECTIVE R15, `(.L_x_8304) ;  /* 0x000000000f087348 */ /* 0x000fea0003c00000 */
[----:B------:R0:W1:Y:S02]  /*28540*/  SHFL.IDX P6, R14, R13, R12, R11 ;  /* 0x0000000c0d0e7389 */ /* 0x00006400000c000b */
[----:B01----:R-:W-:Y:S01]  /*28550*/  ENDCOLLECTIVE ;  /* 0x000000000000791b */ /* 0x003fe20003800000 */
.L_x_8304:
[----:B------:R-:W-:-:S04]  /*28560*/  @P1 IADD3 R8, P0, R35, R8, RZ ;  /* 0x0000000823081210 */ /* 0x000fc80007f1e0ff */
[----:B------:R-:W-:-:S05]  /*28570*/  @P1 IADD3.X R9, RZ, R0, RZ, P0, !PT ;  /* 0x00000000ff091210 */ /* 0x000fca00007fe4ff */
[----:B------:R-:W-:Y:S01]  /*28580*/  @!PT LDS RZ, [RZ] ;  /* 0x00000000fffff984 */ /* 0x000fe20000000800 */
[----:B------:R-:W-:Y:S01]  /*28590*/  @!PT LDS RZ, [RZ] ;  /* 0x00000000fffff984 */ /* 0x000fe20000000800 */
[----:B------:R-:W-:Y:S01]  /*285a0*/  @!PT LDS RZ, [RZ] ;  /* 0x00000000fffff984 */ /* 0x000fe20000000800 */
[----:B------:R0:W-:Y:S01]  /*285b0*/  @P1 LDGSTS.E.BYPASS.LTC128B.128 [R3+0x1bc00], desc[UR36][R8.64], !P3 ;  /* 0x1bc0000008031fae */ /* 0x0001e2000d901d64 */
[----:B------:R-:W-:Y:S01]  /*285c0*/  MOV R13, R5 ;  /* 0x00000005000d7202 */ /* 0x000fe20000000f00 */
[----:B------:R-:W-:-:S07]  /*285d0*/  IMAD.MOV.U32 R0, RZ, RZ, R14 ;  /* 0x000000ffff007224 */ /* 0x000fce00078e000e */
[----:B0-----:R-:W-:Y:S05]  /*285e0*/  WARPSYNC.COLLECTIVE R15, `(.L_x_8305) ;  /* 0x000000000f087348 */ /* 0x001fea0003c00000 */
[----:B------:R1:W2:Y:S02]  /*285f0*/  SHFL.IDX P6, R14, R13, R12, R11 ;  /* 0x0000000c0d0e7389 */ /* 0x0002a400000c000b */
[----:B012---:R-:W-:Y:S01]  /*28600*/  ENDCOLLECTIVE ;  /* 0x000000000000791b */ /* 0x007fe20003800000 */
.L_x_8305:
[----:B------:R-:W-:Y:S02]  /*28610*/  IMAD.MOV.U32 R13, RZ, RZ, R4 ;  /* 0x000000ffff0d7224 */ /* 0x000fe400078e0004 */
[----:B------:R-:W-:Y:S02]  /*28620*/  IMAD.MOV.U32 R12, RZ, RZ, 0x1 ;  /* 0x00000001ff0c7424 */ /* 0x000fe400078e00ff */
[----:B------:R-:W-:-:S07]  /*28630*/  IMAD.MOV.U32 R2, RZ, RZ, R14 ;  /* 0x000000ffff027224 */ /* 0x000fce00078e000e */
[----:B------:R-:W-:Y:S05]  /*28640*/  WARPSYNC.COLLECTIVE R15, `(.L_x_8306) ;  /* 0x000000000f087348 */ /* 0x000fea0003c00000 */
[----:B------:R0:W1:Y:S02]  /*28650*/  SHFL.IDX P6, R14, R13, R12, R11 ;  /* 0x0000000c0d0e7389 */ /* 0x00006400000c000b */
[----:B01----:R-:W-:Y:S01]  /*28660*/  ENDCOLLECTIVE ;  /* 0x000000000000791b */ /* 0x003fe20003800000 */
.L_x_8306:
[----:B------:R-:W-:-:S05]  /*28670*/  @P2 IADD3 R2, P0, R35, R2, RZ ;  /* 0x0000000223022210 */ /* 0x000fca0007f1e0ff */
[----:B------:R-:W-:Y:S02]  /*28680*/  @P2 IMAD.X R0, RZ, RZ, R0, P0 ;  /* 0x000000ffff002224 */ /* 0x000fe400000e0600 */
[----:B------:R-:W-:-:S03]  /*28690*/  @P2 IMAD.MOV.U32 R8, RZ, RZ, R2 ;  /* 0x000000ffff082224 */ /* 0x000fc600078e0002 */
[----:B------:R-:W-:Y:S02]  /*286a0*/  @P2 MOV R9, R0 ;  /* 0x0000000000092202 */ /* 0x000fe40000000f00 */
[----:B------:R-:W-:-:S03]  /*286b0*/  MOV R13, R5 ;  /* 0x00000005000d7202 */ /* 0x000fc60000000f00 */
        /* <DEDUP_REMOVED lines=8> */
.L_x_8307:
[----:B------:R-:W-:Y:S01]  /*28740*/  IMAD.MOV.U32 R5, RZ, RZ, R14 ;  /* 0x000000ffff057224 */ /* 0x000fe200078e000e */
[----:B------:R-:W-:Y:S06]  /*28750*/  BRA `(.L_x_8308) ;  /* 0xffffff6400b47947 */ /* 0x000fec000383ffff */
.L_x_8030:
[----:B------:R-:W-:Y:S01]  /*28760*/  IMAD.MOV.U32 R13, RZ, RZ, R2 ;  /* 0x000000ffff0d7224 */ /* 0x000fe200078e0002 */
[----:B------:R-:W-:Y:S01]  /*28770*/  MOV R11, 0x181f ;  /* 0x0000181f000b7802 */ /* 0x000fe20000000f00 */
[----:B------:R-:W-:Y:S02]  /*28780*/  IMAD.MOV.U32 R12, RZ, RZ, RZ ;  /* 0x000000ffff0c7224 */ /* 0x000fe400078e00ff */
[----:B------:R-:W-:Y:S02]  /*28790*/  IMAD.MOV.U32 R15, RZ, RZ, -0x1 ;  /* 0xffffffffff0f7424 */ /* 0x000fe400078e00ff */
[----:B-----5:R-:W-:Y:S02]  /*287a0*/  IMAD R3, R20, R7, RZ ;  /* 0x0000000714037224 */ /* 0x020fe400078e02ff */
[----:B------:R-:W-:-:S07]  /*287b0*/  IMAD.IADD R17, R10, 0x1, R17 ;  /* 0x000000010a117824 */ /* 0x000fce00078e0211 */
[----:B------:R-:W-:Y:S05]  /*287c0*/  WARPSYNC.COLLECTIVE R15, `(.L_x_8309) ;  /* 0x000000000f087348 */ /* 0x000fea0003c00000 */
[----:B------:R0:W1:Y:S02]  /*287d0*/  SHFL.IDX P6, R14, R13, R12, R11 ;  /* 0x0000000c0d0e7389 */ /* 0x00006400000c000b */
[----:B01----:R-:W-:Y:S01]  /*287e0*/  ENDCOLLECTIVE ;  /* 0x000000000000791b */ /* 0x003fe20003800000 */
.L_x_8309:
[----:B------:R-:W-:Y:S01]  /*287f0*/  ISETP.GE.AND P1, PT, R17, R3, PT ;  /* 0x000000031100720c */ /* 0x000fe20003f26270 */
[----:B------:R-:W-:Y:S02]  /*28800*/  IMAD.MOV.U32 R13, RZ, RZ, R0 ;  /* 0x000000ffff0d7224 */ /* 0x000fe400078e0000 */
[----:B------:R-:W-:-:S10]  /*28810*/  IMAD.MOV.U32 R4, RZ, RZ, R14 ;  /* 0x000000ffff047224 */ /* 0x000fd400078e000e */
[----:B------:R-:W-:Y:S05]  /*28820*/  WARPSYNC.COLLECTIVE R15, `(.L_x_8310) ;  /* 0x000000000f087348 */ /* 0x000fea0003c00000 */
[----:B------:R0:W1:Y:S02]  /*28830*/  SHFL.IDX P6, R14, R13, R12, R11 ;  /* 0x0000000c0d0e7389 */ /* 0x00006400000c000b */
[----:B01----:R-:W-:Y:S01]  /*28840*/  ENDCOLLECTIVE ;  /* 0x000000000000791b */ /* 0x003fe20003800000 */
.L_x_8310:
[----:B------:R-:W-:Y:S02]  /*28850*/  IMAD.MOV.U32 R13, RZ, RZ, R2 ;  /* 0x000000ffff0d7224 */ /* 0x000fe400078e0002 */
[----:B------:R-:W-:Y:S01]  /*28860*/  IMAD.MOV.U32 R12, RZ, RZ, 0x1 ;  /* 0x00000001ff0c7424 */ /* 0x000fe200078e00ff */
[----:B------:R-:W-:-:S07]  /*28870*/  MOV R5, R14 ;  /* 0x0000000e00057202 */ /* 0x000fce0000000f00 */
[----:B------:R-:W-:Y:S05]  /*28880*/  WARPSYNC.COLLECTIVE R15, `(.L_x_8311) ;  /* 0x000000000f087348 */ /* 0x000fea0003c00000 */
[----:B------:R0:W1:Y:S02]  /*28890*/  SHFL.IDX P6, R14, R13, R12, R11 ;  /* 0x0000000c0d0e7389 */ /* 0x00006400000c000b */
[----:B01----:R-:W-:Y:S01]  /*288a0*/  ENDCOLLECTIVE ;  /* 0x000000000000791b */ /* 0x003fe20003800000 */
.L_x_8311:
[----:B------:R-:W-:-:S05]  /*288b0*/  @!P1 IADD3 R5, P3, R35, R5, RZ ;  /* 0x0000000523059210 */ /* 0x000fca0007f7e0ff */
[----:B------:R-:W-:Y:S02]  /*288c0*/  @!P1 IMAD.X R8, RZ, RZ, R4, P3 ;  /* 0x000000ffff089224 */ /* 0x000fe400018e0604 */
[----:B------:R-:W-:-:S03]  /*288d0*/  @!P1 IMAD.MOV.U32 R4, RZ, RZ, R5 ;  /* 0x000000ffff049224 */ /* 0x000fc600078e0005 */
[----:B------:R-:W-:Y:S01]  /*288e0*/  @!P1 MOV R5, R8 ;  /* 0x0000000800059202 */ /* 0x000fe20000000f00 */
[----:B------:R-:W-:-:S04]  /*288f0*/  IMAD.MOV.U32 R13, RZ, RZ, R0 ;  /* 0x000000ffff0d7224 */ /* 0x000fc800078e0000 */
[----:B------:R-:W-:Y:S01]  /*28900*/  @!PT LDS RZ, [RZ] ;  /* 0x00000000fffff984 */ /* 0x000fe20000000800 */
[----:B------:R-:W-:Y:S01]  /*28910*/  @!PT LDS RZ, [RZ] ;  /* 0x00000000fffff984 */ /* 0x000fe20000000800 */
[----:B------:R-:W-:Y:S01]  /*28920*/  @!PT LDS RZ, [RZ] ;  /* 0x00000000fffff984 */ /* 0x000fe20000000800 */
[----:B------:R0:W-:Y:S02]  /*28930*/  @!P1 LDGSTS.E.BYPASS.LTC128B.128 [R9+0x14400], desc[UR36][R4.64], !P0 ;  /* 0x1440000004099fae */ /* 0x0001e4000c101d64 */
[----:B0-----:R-:W-:-:S05]  /*28940*/  VIADD R4, R17, 0x10 ;  /* 0x0000001011047836 */ /* 0x001fca0000000000 */
[----:B------:R-:W-:Y:S02]  /*28950*/  ISETP.GE.AND P1, PT, R4, R3, PT ;  /* 0x000000030400720c */ /* 0x000fe40003f26270 */
[----:B------:R-:W-:-:S11]  /*28960*/  MOV R4, R14 ;  /* 0x0000000e00047202 */ /* 0x000fd60000000f00 */
[----:B------:R-:W-:Y:S05]  /*28970*/  WARPSYNC.COLLECTIVE R15, `(.L_x_8312) ;  /* 0x000000000f087348 */ /* 0x000fea0003c00000 */
[----:B------:R0:W1:Y:S02]  /*28980*/  SHFL.IDX P6, R14, R13, R12, R11 ;  /* 0x0000000c0d0e7389 */ /* 0x00006400000c000b */
[----:B01----:R-:W-:Y:S01]  /*28990*/  ENDCOLLECTIVE ;  /* 0x000000000000791b */ /* 0x003fe20003800000 */
.L_x_8312:
[----:B------:R-:W-:Y:S01]  /*289a0*/  IMAD.MOV.U32 R13, RZ, RZ, R2 ;  /* 0x000000ffff0d7224 */ /* 0x000fe200078e0002 */
[----:B------:R-:W-:Y:S01]  /*289b0*/  MOV R12, 0x2 ;  /* 0x00000002000c7802 */ /* 0x000fe20000000f00 */
[----:B------:R-:W-:-:S07]  /*289c0*/  IMAD.MOV.U32 R6, RZ, RZ, R14 ;  /* 0x000000ffff067224 */ /* 0x000fce00078e000e */
[----:B------:R-:W-:Y:S05]  /*289d0*/  WARPSYNC.COLLECTIVE R15, `(.L_x_8313) ;  /* 0x000000000f087348 */ /* 0x000fea0003c00000 */
[----:B------:R0:W1:Y:S02]  /*289e0*/  SHFL.IDX P6, R14, R13, R12, R11 ;  /* 0x0000000c0d0e7389 */ /* 0x00006400000c000b */
[----:B01----:R-:W-:Y:S01]  /*289f0*/  ENDCOLLECTIVE ;  /* 0x000000000000791b */ /* 0x003fe20003800000 */
.L_x_8313:
[----:B------:R-:W-:-:S05]  /*28a00*/  @!P1 IADD3 R6, P3, R35, R6, RZ ;  /* 0x0000000623069210 */ /* 0x000fca0007f7e0ff */
[----:B------:R-:W-:Y:S01]  /*28a10*/  @!P1 IMAD.X R7, RZ, RZ, R4, P3 ;  /* 0x000000ffff079224 */ /* 0x000fe200018e0604 */
[----:B------:R-:W-:Y:S01]  /*28a20*/  @!P1 MOV R4, R6 ;  /* 0x0000000600049202 */ /* 0x000fe20000000f00 */
[----:B------:R-:W-:Y:S02]  /*28a30*/  VIADD R6, R17, 0x60 ;  /* 0x0000006011067836 */ /* 0x000fe40000000000 */
[----:B------:R-:W-:Y:S02]  /*28a40*/  @!P1 IMAD.MOV.U32 R5, RZ, RZ, R7 ;  /* 0x000000ffff059224 */ /* 0x000fe400078e0007 */
[----:B------:R-:W-:-:S03]  /*28a50*/  IMAD.MOV.U32 R13, RZ, RZ, R0 ;  /* 0x000000ffff0d7224 */ /* 0x000fc600078e0000 */
[----:B------:R-:W-:Y:S01]  /*28a60*/  @!PT LDS RZ, [RZ] ;  /* 0x00000000fffff984 */ /* 0x000fe20000000800 */
[----:B------:R-:W-:Y:S01]  /*28a70*/  @!PT LDS RZ, [RZ] ;  /* 0x00000000fffff984 */ /* 0x000fe20000000800 */
[----:B------:R-:W-:Y:S01]  /*28a80*/  @!PT LDS RZ, [RZ] ;  /* 0x00000000fffff984 */ /* 0x000fe20000000800 */
[----:B------:R0:W-:Y:S02]  /*28a90*/  @!P1 LDGSTS.E.BYPASS.LTC128B.128 [R9+0x14c00], desc[UR36][R4.64], !P0 ;  /* 0x14c0000004099fae */ /* 0x0001e4000c101d64 */
[----:B0-----:R-:W-:-:S05]  /*28aa0*/  VIADD R4, R17, 0x20 ;  /* 0x0000002011047836 */ /* 0x001fca0000000000 */
[----:B------:R-:W-:Y:S01]  /*28ab0*/  ISETP.GE.AND P1, PT, R4, R3, PT ;  /* 0x000000030400720c */ /* 0x000fe20003f26270 */
[----:B------:R-:W-:-:S12]  /*28ac0*/  IMAD.MOV.U32 R4, RZ, RZ, R14 ;  /* 0x000000ffff047224 */ /* 0x000fd800078e000e */
[----:B------:R-:W-:Y:S05]  /*28ad0*/  WARPSYNC.COLLECTIVE R15, `(.L_x_8314) ;  /* 0x000000000f087348 */ /* 0x000fea0003c00000 */
[----:B------:R0:W1:Y:S02]  /*28ae0*/  SHFL.IDX P6, R14, R13, R12, R11 ;  /* 0x0000000c0d0e7389 */ /* 0x00006400000c000b */
[----:B01----:R-:W-:Y:S01]  /*28af0*/  ENDCOLLECTIVE ;  /* 0x000000000000791b */ /* 0x003fe20003800000 */
.L_x_8314:
[----:B------:R-:W-:Y:S02]  /*28b00*/  IMAD.MOV.U32 R13, RZ, RZ, R2 ;  /* 0x000000ffff0d7224 */ /* 0x000fe400078e0002 */
[----:B------:R-:W-:Y:S02]  /*28b10*/  IMAD.MOV.U32 R12, RZ, RZ, 0x3 ;  /* 0x00000003ff0c7424 */ /* 0x000fe400078e00ff */
[----:B------:R-:W-:-:S07]  /*28b20*/  IMAD.MOV.U32 R5, RZ, RZ, R14 ;  /* 0x000000ffff057224 */ /* 0x000fce00078e000e */
[----:B------:R-:W-:Y:S05]  /*28b30*/  WARPSYNC.COLLECTIVE R15, `(.L_x_8315) ;  /* 0x000000000f087348 */ /* 0x000fea0003c00000 */
[----:B------:R0:W1:Y:S02]  /*28b40*/  SHFL.IDX P6, R14, R13, R12, R11 ;  /* 0x0000000c0d0e7389 */ /* 0x00006400000c000b */
[----:B01----:R-:W-:Y:S01]  /*28b50*/  ENDCOLLECTIVE ;  /* 0x000000000000791b */ /* 0x003fe20003800000 */
.L_x_8315:
        /* <DEDUP_REMOVED lines=16> */
.L_x_8316:
[----:B------:R-:W-:Y:S02]  /*28c60*/  IMAD.MOV.U32 R13, RZ, RZ, R2 ;  /* 0x000000ffff0d7224 */ /* 0x000fe400078e0002 */
[----:B------:R-:W-:Y:S02]  /*28c70*/  IMAD.MOV.U32 R12, RZ, RZ, 0x4 ;  /* 0x00000004ff0c7424 */ /* 0x000fe400078e00ff */
[----:B------:R-:W-:-:S07]  /*28c80*/  IMAD.MOV.U32 R5, RZ, RZ, R14 ;  /* 0x000000ffff057224 */ /* 0x000fce00078e000e */
[----:B------:R-:W-:Y:S05]  /*28c90*/  WARPSYNC.COLLECTIVE R15, `(.L_x_8317) ;  /* 0x000000000f087348 */ /* 0x000fea0003c00000 */
[----:B------:R0:W1:Y:S02]  /*28ca0*/  SHFL.IDX P6, R14, R13, R12, R11 ;  /* 0x0000000c0d0e7389 */ /* 0x00006400000c000b */
[----:B01----:R-:W-:Y:S01]  /*28cb0*/  ENDCOLLECTIVE ;  /* 0x000000000000791b */ /* 0x003fe20003800000 */
.L_x_8317:
        /* <DEDUP_REMOVED lines=9> */
[----:B------:R0:W-:Y:S02]  /*28d50*/  @!P1 LDGSTS.E.BYPASS.LTC128B.128 [R9+0x15c00], desc[UR36][R4.64], !P0 ;  /* 0x15c0000004099fae */ /* 0x0001e4000c101d64 */
[----:B0-----:R-:W-:-:S04]  /*28d60*/  IADD3 R4, R17, 0x40, RZ ;  /* 0x0000004011047810 */ /* 0x001fc80007ffe0ff */
[----:B------:R-:W-:Y:S01]  /*28d70*/  ISETP.GE.AND P1, PT, R4, R3, PT ;  /* 0x000000030400720c */ /* 0x000fe20003f26270 */
[----:B------:R-:W-:-:S12]  /*28d80*/  IMAD.MOV.U32 R4, RZ, RZ, R14 ;  /* 0x000000ffff047224 */ /* 0x000fd800078e000e */
[----:B------:R-:W-:Y:S05]  /*28d90*/  WARPSYNC.COLLECTIVE R15, `(.L_x_8318) ;  /* 0x000000000f087348 */ /* 0x000fea0003c00000 */
[----:B------:R0:W1:Y:S02]  /*28da0*/  SHFL.IDX P6, R14, R13, R12, R11 ;  /* 0x0000000c0d0e7389 */ /* 0x00006400000c000b */
[----:B01----:R-:W-:Y:S01]  /*28db0*/  ENDCOLLECTIVE ;  /* 0x000000000000791b */ /* 0x003fe20003800000 */
.L_x_8318:
[----:B------:R-:W-:Y:S01]  /*28dc0*/  MOV R13, R2 ;  /* 0x00000002000d7202 */ /* 0x000fe20000000f00 */
[----:B------:R-:W-:Y:S02]  /*28dd0*/  IMAD.MOV.U32 R12, RZ, RZ, 0x5 ;  /* 0x00000005ff0c7424 */ /* 0x000fe400078e00ff */
[----:B------:R-:W-:-:S07]  /*28de0*/  IMAD.MOV.U32 R5, RZ, RZ, R14 ;  /* 0x000000ffff057224 */ /* 0x000fce00078e000e */
[----:B------:R-:W-:Y:S05]  /*28df0*/  WARPSYNC.COLLECTIVE R15, `(.L_x_8319) ;  /* 0x000000000f087348 */ /* 0x000fea0003c00000 */
[----:B------:R0:W1:Y:S02]  /*28e00*/  SHFL.IDX P6, R14, R13, R12, R11 ;  /* 0x0000000c0d0e7389 */ /* 0x00006400000c000b */
[----:B01----:R-:W-:Y:S01]  /*28e10*/  ENDCOLLECTIVE ;  /* 0x000000000000791b */ /* 0x003fe20003800000 */
.L_x_8319:
        /* <DEDUP_REMOVED lines=16> */
.L_x_8320:
[----:B------:R-:W-:Y:S02]  /*28f20*/  IMAD.MOV.U32 R13, RZ, RZ, R2 ;  /* 0x000000ffff0d7224 */ /* 0x000fe400078e0002 */
[----:B------:R-:W-:Y:S01]  /*28f30*/  IMAD.MOV.U32 R12, RZ, RZ, 0x6 ;  /* 0x00000006ff0c7424 */ /* 0x000fe200078e00ff */
[----:B------:R-:W-:-:S07]  /*28f40*/  MOV R5, R14 ;  /* 0x0000000e00057202 */ /* 0x000fce0000000f00 */
[----:B------:R-:W-:Y:S05]  /*28f50*/  WARPSYNC.COLLECTIVE R15, `(.L_x_8321) ;  /* 0x000000000f087348 */ /* 0x000fea0003c00000 */
[----:B------:R0:W1:Y:S02]  /*28f60*/  SHFL.IDX P6, R14, R13, R12, R11 ;  /* 0x0000000c0d0e7389 */ /* 0x00006400000c000b */
[----:B01----:R-:W-:Y:S01]  /*28f70*/  ENDCOLLECTIVE ;  /* 0x000000000000791b */ /* 0x003fe20003800000 */
.L_x_8321:
[----:B------:R-:W-:-:S05]  /*28f80*/  @!P1 IADD3 R5, P2, R35, R5, RZ ;  /* 0x0000000523059210 */ /* 0x000fca0007f5e0ff */
[----:B------:R-:W-:Y:S01]  /*28f90*/  @!P1 IMAD.X R4, RZ, RZ, R4, P2 ;  /* 0x000000ffff049224 */ /* 0x000fe200010e0604 */
[----:B------:R-:W-:-:S04]  /*28fa0*/  ISETP.GE.AND P2, PT, R6, R3, PT ;  /* 0x000000030600720c */ /* 0x000fc80003f46270 */
        /* <DEDUP_REMOVED lines=8> */
[----:B0-----:R-:W-:-:S07]  /*29030*/  MOV R4, R14 ;  /* 0x0000000e00047202 */ /* 0x001fce0000000f00 */
[----:B------:R-:W-:Y:S05]  /*29040*/  WARPSYNC.COLLECTIVE R15, `(.L_x_8322) ;  /* 0x000000000f087348 */ /* 0x000fea0003c00000 */
[----:B------:R0:W1:Y:S02]  /*29050*/  SHFL.IDX P6, R14, R13, R12, R11 ;  /* 0x0000000c0d0e7389 */ /* 0x00006400000c000b */
[----:B01----:R-:W-:Y:S01]  /*29060*/  ENDCOLLECTIVE ;  /* 0x000000000000791b */ /* 0x003fe20003800000 */
.L_x_8322:
[----:B------:R-:W-:Y:S02]  /*29070*/  IMAD.MOV.U32 R13, RZ, RZ, R2 ;  /* 0x000000ffff0d7224 */ /* 0x000fe400078e0002 */
[----:B------:R-:W-:Y:S02]  /*29080*/  IMAD.MOV.U32 R12, RZ, RZ, 0x7 ;  /* 0x00000007ff0c7424 */ /* 0x000fe400078e00ff */
[----:B------:R-:W-:-:S07]  /*29090*/  IMAD.MOV.U32 R5, RZ, RZ, R14 ;  /* 0x000000ffff057224 */ /* 0x000fce00078e000e */
[----:B------:R-:W-:Y:S05]  /*290a0*/  WARPSYNC.COLLECTIVE R15, `(.L_x_8323) ;  /* 0x000000000f087348 */ /* 0x000fea0003c00000 */
[----:B------:R0:W1:Y:S02]  /*290b0*/  SHFL.IDX P6, R14, R13, R12, R11 ;  /* 0x0000000c0d0e7389 */ /* 0x00006400000c000b */
[----:B01----:R-:W-:Y:S01]  /*290c0*/  ENDCOLLECTIVE ;  /* 0x000000000000791b */ /* 0x003fe20003800000 */
.L_x_8323:
[----:B------:R-:W-:-:S04]  /*290d0*/  @!P2 IADD3 R5, P1, R35, R5, RZ ;  /* 0x000000052305a210 */ /* 0x000fc80007f3e0ff */
[----:B------:R-:W-:-:S04]  /*290e0*/  @!P2 IADD3.X R4, RZ, R4, RZ, P1, !PT ;  /* 0x00000004ff04a210 */ /* 0x000fc80000ffe4ff */
        /* <DEDUP_REMOVED lines=8> */
[----:B0-----:R-:W-:-:S07]  /*29170*/  IMAD.MOV.U32 R4, RZ, RZ, R14 ;  /* 0x000000ffff047224 */ /* 0x001fce00078e000e */
[----:B------:R-:W-:Y:S05]  /*29180*/  WARPSYNC.COLLECTIVE R15, `(.L_x_8324) ;  /* 0x000000000f087348 */ /* 0x000fea0003c00000 */
[----:B------:R0:W1:Y:S02]  /*29190*/  SHFL.IDX P6, R14, R13, R12, R11 ;  /* 0x0000000c0d0e7389 */ /* 0x00006400000c000b */
[----:B01----:R-:W-:Y:S01]  /*291a0*/  ENDCOLLECTIVE ;  /* 0x000000000000791b */ /* 0x003fe20003800000 */
.L_x_8324:
[----:B------:R-:W-:Y:S01]  /*291b0*/  IMAD.MOV.U32 R0, RZ, RZ, R14 ;  /* 0x000000ffff007224 */ /* 0x000fe200078e000e */
[----:B------:R-:W-:Y:S06]  /*291c0*/  BRA `(.L_x_8325) ;  /* 0xffffff6400e47947 */ /* 0x000fec000383ffff */
.L_x_8033:
[----:B0-----:R0:W1:Y:S02]  /*291d0*/  SYNCS.PHASECHK.TRANS64.TRYWAIT P0, [R22+URZ+0x22820], R0 ;  /* 0x02282000160075a7 */ /* 0x001064000800017f */
[----:B-1----:R-:W-:Y:S05]  /*291e0*/  @!P0 NANOSLEEP.SYNCS 0x989680 ;  /* 0x009896800000895d */ /* 0x002fea0003900000 */
[----:B------:R-:W1:Y:S02]  /*291f0*/  @!P0 SYNCS.PHASECHK.TRANS64 P0, [R22+URZ+0x22820], R0 ;  /* 0x02282000160085a7 */ /* 0x000e64000800007f */
[----:B-1----:R-:W-:Y:S05]  /*29200*/  @!P0 BRA `(.L_x_8033) ;  /* 0xfffffffc00f08947 */ /* 0x002fea000383ffff */
[----:B------:R-:W-:Y:S05]  /*29210*/  BRA `(.L_x_8326) ;  /* 0xffffff6800407947 */ /* 0x000fea000383ffff */
.L_x_8037:
[----:B0-----:R0:W1:Y:S02]  /*29220*/  SYNCS.PHASECHK.TRANS64.TRYWAIT P0, [R0+URZ+0x22880], R32 ;  /* 0x02288020000075a7 */ /* 0x001064000800017f */
[----:B-1----:R-:W-:Y:S05]  /*29230*/  @!P0 NANOSLEEP.SYNCS 0x989680 ;  /* 0x009896800000895d */ /* 0x002fea0003900000 */
[----:B------:R-:W1:Y:S02]  /*29240*/  @!P0 SYNCS.PHASECHK.TRANS64 P0, [R0+URZ+0x22880], R32 ;  /* 0x02288020000085a7 */ /* 0x000e64000800007f */
[----:B-1----:R-:W-:Y:S05]  /*29250*/  @!P0 BRA `(.L_x_8037) ;  /* 0xfffffffc00f08947 */ /* 0x002fea000383ffff */
[----:B------:R-:W-:Y:S05]  /*29260*/  BRA `(.L_x_8327) ;  /* 0xffffff6c00787947 */ /* 0x000fea000383ffff */
.L_x_8038:
        /* <DEDUP_REMOVED lines=8> */
.L_x_8329:
[----:B------:R-:W-:Y:S05]  /*292f0*/  BSYNC B0 ;  /* 0x0000000000007941 */ /* 0x000fea0003800000 */
.L_x_8328:
[----:B------:R-:W-:Y:S01]  /*29300*/  IMAD.MOV.U32 R13, RZ, RZ, R4 ;  /* 0x000000ffff0d7224 */ /* 0x000fe200078e0004 */
[----:B------:R-:W-:Y:S01]  /*29310*/  MOV R12, RZ ;  /* 0x000000ff000c7202 */ /* 0x000fe20000000f00 */
[----:B------:R-:W-:Y:S02]  /*29320*/  IMAD.MOV.U32 R11, RZ, RZ, 0x181f ;  /* 0x0000181fff0b7424 */ /* 0x000fe400078e00ff */
[----:B------:R-:W-:Y:S02]  /*29330*/  IMAD.MOV.U32 R15, RZ, RZ, -0x1 ;  /* 0xffffffffff0f7424 */ /* 0x000fe400078e00ff */
[----:B------:R-:W-:Y:S02]  /*29340*/  IMAD.MOV.U32 R3, RZ, RZ, R14 ;  /* 0x000000ffff037224 */ /* 0x000fe400078e000e */
[----:B------:R-:W-:-:S07]  /*29350*/  IMAD.IADD R6, R22, 0x1, R6 ;  /* 0x0000000116067824 */ /* 0x000fce00078e0206 */
[----:B------:R-:W-:Y:S05]  /*29360*/  WARPSYNC.COLLECTIVE R15, `(.L_x_8330) ;  /* 0x000000000f087348 */ /* 0x000fea0003c00000 */
[----:B------:R0:W1:Y:S02]  /*29370*/  SHFL.IDX P6, R14, R13, R12, R11 ;  /* 0x0000000c0d0e7389 */ /* 0x00006400000c000b */
[----:B01----:R-:W-:Y:S01]  /*29380*/  ENDCOLLECTIVE ;  /* 0x000000000000791b */ /* 0x003fe20003800000 */
.L_x_8330:
[----:B------:R-:W-:Y:S02]  /*29390*/  IMAD.MOV.U32 R13, RZ, RZ, R5 ;  /* 0x000000ffff0d7224 */ /* 0x000fe400078e0005 */
[----:B------:R-:W-:Y:S02]  /*293a0*/  IMAD.MOV.U32 R12, RZ, RZ, 0x1 ;  /* 0x00000001ff0c7424 */ /* 0x000fe400078e00ff */
[----:B------:R-:W-:-:S07]  /*293b0*/  IMAD.MOV.U32 R2, RZ, RZ, R14 ;  /* 0x000000ffff027224 */ /* 0x000fce00078e000e */
[----:B------:R-:W-:Y:S05]  /*293c0*/  WARPSYNC.COLLECTIVE R15, `(.L_x_8331) ;  /* 0x000000000f087348 */ /* 0x000fea0003c00000 */
[----:B------:R0:W1:Y:S02]  /*293d0*/  SHFL.IDX P6, R14, R13, R12, R11 ;  /* 0x0000000c0d0e7389 */ /* 0x00006400000c000b */
[----:B01----:R-:W-:Y:S01]  /*293e0*/  ENDCOLLECTIVE ;  /* 0x000000000000791b */ /* 0x003fe20003800000 */
.L_x_8331:
[----:B------:R-:W-:-:S04]  /*293f0*/  IADD3 R2, P0, R35, R2, RZ ;  /* 0x0000000223027210 */ /* 0x000fc80007f1e0ff */
[----:B------:R-:W-:-:S05]  /*29400*/  IADD3.X R3, RZ, R3, RZ, P0, !PT ;  /* 0x00000003ff037210 */ /* 0x000fca00007fe4ff */
        /* <DEDUP_REMOVED lines=9> */
.L_x_8332:
        /* <DEDUP_REMOVED lines=9> */
.L_x_8333:
[----:B------:R-:W-:Y:S01]  /*29530*/  @!PT LDS RZ, [RZ] ;  /* 0x00000000fffff984 */ /* 0x000fe20000000800 */
[----:B------:R-:W-:Y:S01]  /*29540*/  @!PT LDS RZ, [RZ] ;  /* 0x00000000fffff984 */ /* 0x000fe20000000800 */
[----:B------:R-:W-:Y:S01]  /*29550*/  @!PT LDS RZ, [RZ] ;  /* 0x00000000fffff984 */ /* 0x000fe20000000800 */
[----:B------:R0:W-:Y:S01]  /*29560*/  LDGSTS.E.BYPASS.LTC128B.128 [R6+0xac00], desc[UR36][R2.64], !P2 ;  /* 0x0ac0000002067fae */ /* 0x0001e2000d101d64 */
[----:B------:R-:W-:Y:S01]  /*29570*/  MOV R13, R4 ;  /* 0x00000004000d7202 */ /* 0x000fe20000000f00 */
[----:B0-----:R-:W-:-:S07]  /*29580*/  IMAD.MOV.U32 R3, RZ, RZ, R14 ;  /* 0x000000ffff037224 */ /* 0x001fce00078e000e */
[----:B------:R-:W-:Y:S05]  /*29590*/  WARPSYNC.COLLECTIVE R15, `(.L_x_8334) ;  /* 0x000000000f087348 */ /* 0x000fea0003c00000 */
[----:B------:R0:W1:Y:S02]  /*295a0*/  SHFL.IDX P6, R14, R13, R12, R11 ;  /* 0x0000000c0d0e7389 */ /* 0x00006400000c000b */
[----:B01----:R-:W-:Y:S01]  /*295b0*/  ENDCOLLECTIVE ;  /* 0x000000000000791b */ /* 0x003fe20003800000 */
.L_x_8334:
[----:B------:R-:W-:Y:S01]  /*295c0*/  IMAD.MOV.U32 R13, RZ, RZ, R5 ;  /* 0x000000ffff0d7224 */ /* 0x000fe200078e0005 */
[----:B------:R-:W-:Y:S01]  /*295d0*/  MOV R12, 0x3 ;  /* 0x00000003000c7802 */ /* 0x000fe20000000f00 */
[----:B------:R-:W-:-:S07]  /*295e0*/  IMAD.MOV.U32 R2, RZ, RZ, R14 ;  /* 0x000000ffff027224 */ /* 0x000fce00078e000e */
[----:B------:R-:W-:Y:S05]  /*295f0*/  WARPSYNC.COLLECTIVE R15, `(.L_x_8335) ;  /* 0x000000000f087348 */ /* 0x000fea0003c00000 */
[----:B------:R0:W1:Y:S02]  /*29600*/  SHFL.IDX P6, R14, R13, R12, R11 ;  /* 0x0000000c0d0e7389 */ /* 0x00006400000c000b */
[----:B01----:R-:W-:Y:S01]  /*29610*/  ENDCOLLECTIVE ;  /* 0x000000000000791b */ /* 0x003fe20003800000 */
.L_x_8335:
        /* <DEDUP_REMOVED lines=11> */
.L_x_8336:
[----:B------:R-:W-:Y:S02]  /*296d0*/  IMAD.MOV.U32 R13, RZ, RZ, R5 ;  /* 0x000000ffff0d7224 */ /* 0x000fe400078e0005 */
[----:B------:R-:W-:Y:S02]  /*296e0*/  IMAD.MOV.U32 R12, RZ, RZ, 0x4 ;  /* 0x00000004ff0c7424 */ /* 0x000fe400078e00ff */
[----:B------:R-:W-:-:S07]  /*296f0*/  IMAD.MOV.U32 R2, RZ, RZ, R14 ;  /* 0x000000ffff027224 */ /* 0x000fce00078e000e */
[----:B------:R-:W-:Y:S05]  /*29700*/  WARPSYNC.COLLECTIVE R15, `(.L_x_8337) ;  /* 0x000000000f087348 */ /* 0x000fea0003c00000 */
[----:B------:R0:W1:Y:S02]  /*29710*/  SHFL.IDX P6, R14, R13, R12, R11 ;  /* 0x0000000c0d0e7389 */ /* 0x00006400000c000b */
[----:B01----:R-:W-:Y:S01]  /*29720*/  ENDCOLLECTIVE ;  /* 0x000000000000791b */ /* 0x003fe20003800000 */
.L_x_8337:
[----:B------:R-:W-:-:S04]  /*29730*/  IADD3 R2, P0, R35, R2, RZ ;  /* 0x0000000223027210 */ /* 0x000fc80007f1e0ff */
[----:B------:R-:W-:-:S05]  /*29740*/  IADD3.X R3, RZ, R3, RZ, P0, !PT ;  /* 0x00000003ff037210 */ /* 0x000fca00007fe4ff */
        /* <DEDUP_REMOVED lines=9> */
.L_x_8338:
[----:B------:R-:W-:Y:S01]  /*297e0*/  IMAD.MOV.U32 R13, RZ, RZ, R5 ;  /* 0x000000ffff0d7224 */ /* 0x000fe200078e0005 */
[----:B------:R-:W-:Y:S01]  /*297f0*/  MOV R12, 0x5 ;  /* 0x00000005000c7802 */ /* 0x000fe20000000f00 */
[----:B------:R-:W-:-:S07]  /*29800*/  IMAD.MOV.U32 R2, RZ, RZ, R14 ;  /* 0x000000ffff027224 */ /* 0x000fce00078e000e */
[----:B------:R-:W-:Y:S05]  /*29810*/  WARPSYNC.COLLECTIVE R15, `(.L_x_8339) ;  /* 0x000000000f087348 */ /* 0x000fea0003c00000 */
[----:B------:R0:W1:Y:S02]  /*29820*/  SHFL.IDX P6, R14, R13, R12, R11 ;  /* 0x0000000c0d0e7389 */ /* 0x00006400000c000b */
[----:B01----:R-:W-:Y:S01]  /*29830*/  ENDCOLLECTIVE ;  /* 0x000000000000791b */ /* 0x003fe20003800000 */
.L_x_8339:
        /* <DEDUP_REMOVED lines=11> */
.L_x_8340:
[----:B------:R-:W-:Y:S02]  /*298f0*/  IMAD.MOV.U32 R13, RZ, RZ, R5 ;  /* 0x000000ffff0d7224 */ /* 0x000fe400078e0005 */
[----:B------:R-:W-:Y:S02]  /*29900*/  IMAD.MOV.U32 R12, RZ, RZ, 0x6 ;  /* 0x00000006ff0c7424 */ /* 0x000fe400078e00ff */
[----:B------:R-:W-:-:S07]  /*29910*/  IMAD.MOV.U32 R2, RZ, RZ, R14 ;  /* 0x000000ffff027224 */ /* 0x000fce00078e000e */
[----:B------:R-:W-:Y:S05]  /*29920*/  WARPSYNC.COLLECTIVE R15, `(.L_x_8341) ;  /* 0x000000000f087348 */ /* 0x000fea0003c00000 */
[----:B------:R0:W1:Y:S02]  /*29930*/  SHFL.IDX P6, R14, R13, R12, R11 ;  /* 0x0000000c0d0e7389 */ /* 0x00006400000c000b */
[----:B01----:R-:W-:Y:S01]  /*29940*/  ENDCOLLECTIVE ;  /* 0x000000000000791b */ /* 0x003fe20003800000 */
.L_x_8341:
        /* <DEDUP_REMOVED lines=11> */
.L_x_8342:
[----:B------:R-:W-:Y:S02]  /*29a00*/  IMAD.MOV.U32 R13, RZ, RZ, R5 ;  /* 0x000000ffff0d7224 */ /* 0x000fe400078e0005 */
[----:B------:R-:W-:Y:S02]  /*29a10*/  IMAD.MOV.U32 R12, RZ, RZ, 0x7 ;  /* 0x00000007ff0c7424 */ /* 0x000fe400078e00ff */
[----:B------:R-:W-:-:S07]  /*29a20*/  IMAD.MOV.U32 R2, RZ, RZ, R14 ;  /* 0x000000ffff027224 */ /* 0x000fce00078e000e */
[----:B------:R-:W-:Y:S05]  /*29a30*/  WARPSYNC.COLLECTIVE R15, `(.L_x_8343) ;  /* 0x000000000f087348 */ /* 0x000fea0003c00000 */
[----:B------:R0:W1:Y:S02]  /*29a40*/  SHFL.IDX P6, R14, R13, R12, R11 ;  /* 0x0000000c0d0e7389 */ /* 0x00006400000c000b */
[----:B01----:R-:W-:Y:S01]  /*29a50*/  ENDCOLLECTIVE ;  /* 0x000000000000791b */ /* 0x003fe20003800000 */
.L_x_8343:
[----:B------:R-:W-:Y:S01]  /*29a60*/  IMAD.MOV.U32 R13, RZ, RZ, R4 ;  /* 0x000000ffff0d7224 */ /* 0x000fe200078e0004 */
[----:B------:R-:W-:-:S05]  /*29a70*/  IADD3 R4, P0, R35, R2, RZ ;  /* 0x0000000223047210 */ /* 0x000fca0007f1e0ff */
[----:B------:R-:W-:Y:S01]  /*29a80*/  IMAD.X R5, RZ, RZ, R33, P0 ;  /* 0x000000ffff057224 */ /* 0x000fe200000e0621 */
[----:B------:R-:W-:-:S04]  /*29a90*/  MOV R3, R14 ;  /* 0x0000000e00037202 */ /* 0x000fc80000000f00 */
[----:B------:R-:W-:Y:S01]  /*29aa0*/  @!PT LDS RZ, [RZ] ;  /* 0x00000000fffff984 */ /* 0x000fe20000000800 */
[----:B------:R-:W-:Y:S01]  /*29ab0*/  @!PT LDS RZ, [RZ] ;  /* 0x00000000fffff984 */ /* 0x000fe20000000800 */
[----:B------:R-:W-:Y:S01]  /*29ac0*/  @!PT LDS RZ, [RZ] ;  /* 0x00000000fffff984 */ /* 0x000fe20000000800 */
[----:B------:R0:W-:Y:S03]  /*29ad0*/  LDGSTS.E.BYPASS.LTC128B.128 [R6+0xd400], desc[UR36][R4.64], !P2 ;  /* 0x0d40000004067fae */ /* 0x0001e6000d101d64 */
[----:B0-----:R-:W-:Y:S05]  /*29ae0*/  WARPSYNC.COLLECTIVE R15, `(.L_x_8344) ;  /* 0x000000000f087348 */ /* 0x001fea0003c00000 */
[----:B------:R1:W2:Y:S02]  /*29af0*/  SHFL.IDX P6, R14, R13, R12, R11 ;  /* 0x0000000c0d0e7389 */ /* 0x0002a400000c000b */
[----:B012---:R-:W-:Y:S01]  /*29b00*/  ENDCOLLECTIVE ;  /* 0x000000000000791b */ /* 0x007fe20003800000 */
.L_x_8344:
[----:B------:R-:W-:Y:S02]  /*29b10*/  IMAD.MOV.U32 R13, RZ, RZ, R20 ;  /* 0x000000ffff0d7224 */ /* 0x000fe400078e0014 */
[----:B------:R-:W-:Y:S02]  /*29b20*/  IMAD.MOV.U32 R12, RZ, RZ, RZ ;  /* 0x000000ffff0c7224 */ /* 0x000fe400078e00ff */
[----:B------:R-:W-:-:S05]  /*29b30*/  IMAD.MOV.U32 R11, RZ, RZ, R14 ;  /* 0x000000ffff0b7224 */ /* 0x000fca00078e000e */
[----:B------:R-:W-:Y:S01]  /*29b40*/  IADD3 R2, P0, R35, R11, RZ ;  /* 0x0000000b23027210 */ /* 0x000fe20007f1e0ff */
[----:B------:R-:W-:-:S03]  /*29b50*/  IMAD.MOV.U32 R11, RZ, RZ, 0x181f ;  /* 0x0000181fff0b7424 */ /* 0x000fc600078e00ff */
[----:B------:R-:W-:-:S09]  /*29b60*/  IADD3.X R3, RZ, R3, RZ, P0, !PT ;  /* 0x00000003ff037210 */ /* 0x000fd200007fe4ff */
[----:B------:R-:W-:Y:S05]  /*29b70*/  WARPSYNC.COLLECTIVE R15, `(.L_x_8345) ;  /* 0x000000000f087348 */ /* 0x000fea0003c00000 */
[----:B------:R0:W1:Y:S02]  /*29b80*/  SHFL.IDX P6, R14, R13, R12, R11 ;  /* 0x0000000c0d0e7389 */ /* 0x00006400000c000b */
[----:B01----:R-:W-:Y:S01]  /*29b90*/  ENDCOLLECTIVE ;  /* 0x000000000000791b */ /* 0x003fe20003800000 */
.L_x_8345:
        /* <DEDUP_REMOVED lines=9> */
.L_x_8346:
[----:B------:R-:W-:Y:S01]  /*29c30*/  MOV R13, R20 ;  /* 0x00000014000d7202 */ /* 0x000fe20000000f00 */
[----:B------:R-:W-:Y:S02]  /*29c40*/  IMAD.MOV.U32 R12, RZ, RZ, 0x1 ;  /* 0x00000001ff0c7424 */ /* 0x000fe400078e00ff */
[----:B------:R-:W-:-:S07]  /*29c50*/  IMAD.MOV.U32 R5, RZ, RZ, R14 ;  /* 0x000000ffff057224 */ /* 0x000fce00078e000e */
[----:B------:R-:W-:Y:S05]  /*29c60*/  WARPSYNC.COLLECTIVE R15, `(.L_x_8347) ;  /* 0x000000000f087348 */ /* 0x000fea0003c00000 */
[----:B------:R0:W1:Y:S02]  /*29c70*/  SHFL.IDX P6, R14, R13, R12, R11 ;  /* 0x0000000c0d0e7389 */ /* 0x00006400000c000b */
[----:B01----:R-:W-:Y:S01]  /*29c80*/  ENDCOLLECTIVE ;  /* 0x000000000000791b */ /* 0x003fe20003800000 */
.L_x_8347:
        /* <DEDUP_REMOVED lines=11> */
.L_x_8348:
[----:B------:R-:W-:Y:S01]  /*29d40*/  MOV R2, R14 ;  /* 0x0000000e00027202 */ /* 0x000fe20000000f00 */
[----:B------:R-:W-:Y:S06]  /*29d50*/  BRA `(.L_x_8349) ;  /* 0xffffff6800107947 */ /* 0x000fec000383ffff */
.L_x_8043:
[----:B---3--:R3:W4:Y:S02]  /*29d60*/  SYNCS.PHASECHK.TRANS64.TRYWAIT P0, [R0+URZ+0x22840], R32 ;  /* 0x02284020000075a7 */ /* 0x008724000800017f */
[----:B----4-:R-:W-:Y:S05]  /*29d70*/  @!P0 NANOSLEEP.SYNCS 0x989680 ;  /* 0x009896800000895d */ /* 0x010fea0003900000 */
[----:B------:R-:W4:Y:S02]  /*29d80*/  @!P0 SYNCS.PHASECHK.TRANS64 P0, [R0+URZ+0x22840], R32 ;  /* 0x02284020000085a7 */ /* 0x000f24000800007f */
[----:B----4-:R-:W-:Y:S05]  /*29d90*/  @!P0 BRA `(.L_x_8043) ;  /* 0xfffffffc00f08947 */ /* 0x010fea000383ffff */
[----:B------:R-:W-:Y:S05]  /*29da0*/  BRA `(.L_x_8350) ;  /* 0xffffff6800607947 */ /* 0x000fea000383ffff */
.L_x_8044:
[----:B------:R-:W-:Y:S01]  /*29db0*/  BSSY B0, `(.L_x_8351) ;  /* 0x0000008000007945 */ /* 0x000fe20003800000 */
[----:B------:R-:W-:Y:S01]  /*29dc0*/  IMAD.MOV.U32 R13, RZ, RZ, R5 ;  /* 0x000000ffff0d7224 */ /* 0x000fe200078e0005 */
[----:B------:R-:W-:Y:S01]  /*29dd0*/  MOV R15, 0xffffffff ;  /* 0xffffffff000f7802 */ /* 0x000fe20000000f00 */
[----:B------:R-:W-:Y:S02]  /*29de0*/  IMAD.MOV.U32 R12, RZ, RZ, RZ ;  /* 0x000000ffff0c7224 */ /* 0x000fe400078e00ff */
[----:B------:R-:W-:-:S07]  /*29df0*/  IMAD.MOV.U32 R11, RZ, RZ, 0x181f ;  /* 0x0000181fff0b7424 */ /* 0x000fce00078e00ff */
[----:B0123--:R-:W-:Y:S05]  /*29e00*/  WARPSYNC.COLLECTIVE R15, `(.L_x_8352) ;  /* 0x000000000f087348 */ /* 0x00ffea0003c00000 */
[----:B------:R4:W0:Y:S02]  /*29e10*/  SHFL.IDX P6, R14, R13, R12, R11 ;  /* 0x0000000c0d0e7389 */ /* 0x00082400000c000b */
[----:B01234-:R-:W-:Y:S01]  /*29e20*/  ENDCOLLECTIVE ;  /* 0x000000000000791b */ /* 0x01ffe20003800000 */
.L_x_8352:
[----:B------:R-:W-:Y:S05]  /*29e30*/  BSYNC B0 ;  /* 0x0000000000007941 */ /* 0x000fea0003800000 */
.L_x_8351:
        /* <DEDUP_REMOVED lines=8> */
.L_x_8353:
[----:B------:R-:W-:Y:S01]  /*29ec0*/  MOV R13, R5 ;  /* 0x00000005000d7202 */ /* 0x000fe20000000f00 */
[----:B------:R-:W-:Y:S02]  /*29ed0*/  IMAD.MOV.U32 R12, RZ, RZ, 0x1 ;  /* 0x00000001ff0c7424 */ /* 0x000fe400078e00ff */
[----:B------:R-:W-:-:S07]  /*29ee0*/  IMAD.MOV.U32 R2, RZ, RZ, R14 ;  /* 0x000000ffff027224 */ /* 0x000fce00078e000e */
[----:B------:R-:W-:Y:S05]  /*29ef0*/  WARPSYNC.COLLECTIVE R15, `(.L_x_8354) ;  /* 0x000000000f087348 */ /* 0x000fea0003c00000 */
[----:B------:R0:W1:Y:S02]  /*29f00*/  SHFL.IDX P6, R14, R13, R12, R11 ;  /* 0x0000000c0d0e7389 */ /* 0x00006400000c000b */
[----:B01----:R-:W-:Y:S01]  /*29f10*/  ENDCOLLECTIVE ;  /* 0x000000000000791b */ /* 0x003fe20003800000 */
.L_x_8354:
        /* <DEDUP_REMOVED lines=11> */
.L_x_8355:
[----:B------:R-:W-:Y:S02]  /*29fd0*/  IMAD.MOV.U32 R13, RZ, RZ, R5 ;  /* 0x000000ffff0d7224 */ /* 0x000fe400078e0005 */
[----:B------:R-:W-:Y:S01]  /*29fe0*/  IMAD.MOV.U32 R12, RZ, RZ, 0x2 ;  /* 0x00000002ff0c7424 */ /* 0x000fe200078e00ff */
[----:B------:R-:W-:-:S07]  /*29ff0*/  MOV R10, R14 ;  /* 0x0000000e000a7202 */ /* 0x000fce0000000f00 */
[----:B------:R-:W-:Y:S05]  /*2a000*/  WARPSYNC.COLLECTIVE R15, `(.L_x_8356) ;  /* 0x000000000f087348 */ /* 0x000fea0003c00000 */
[----:B------:R0:W1:Y:S02]  /*2a010*/  SHFL.IDX P6, R14, R13, R12, R11 ;  /* 0x0000000c0d0e7389 */ /* 0x00006400000c000b */
[----:B01----:R-:W-:Y:S01]  /*2a020*/  ENDCOLLECTIVE ;  /* 0x000000000000791b */ /* 0x003fe20003800000 */
.L_x_8356:
        /* <DEDUP_REMOVED lines=11> */
.L_x_8357:
[----:B------:R-:W-:Y:S01]  /*2a0e0*/  MOV R13, R5 ;  /* 0x00000005000d7202 */ /* 0x000fe20000000f00 */
[----:B------:R-:W-:Y:S02]  /*2a0f0*/  IMAD.MOV.U32 R12, RZ, RZ, 0x3 ;  /* 0x00000003ff0c7424 */ /* 0x000fe400078e00ff */
[----:B------:R-:W-:-:S07]  /*2a100*/  IMAD.MOV.U32 R2, RZ, RZ, R14 ;  /* 0x000000ffff027224 */ /* 0x000fce00078e000e */
[----:B------:R-:W-:Y:S05]  /*2a110*/  WARPSYNC.COLLECTIVE R15, `(.L_x_8358) ;  /* 0x000000000f087348 */ /* 0x000fea0003c00000 */
[----:B------:R0:W1:Y:S02]  /*2a120*/  SHFL.IDX P6, R14, R13, R12, R11 ;  /* 0x0000000c0d0e7389 */ /* 0x00006400000c000b */
[----:B01----:R-:W-:Y:S01]  /*2a130*/  ENDCOLLECTIVE ;  /* 0x000000000000791b */ /* 0x003fe20003800000 */
.L_x_8358:
        /* <DEDUP_REMOVED lines=11> */
.L_x_8359:
[----:B------:R-:W-:Y:S02]  /*2a1f0*/  IMAD.MOV.U32 R13, RZ, RZ, R5 ;  /* 0x000000ffff0d7224 */ /* 0x000fe400078e0005 */
[----:B------:R-:W-:Y:S01]  /*2a200*/  IMAD.MOV.U32 R12, RZ, RZ, 0x4 ;  /* 0x00000004ff0c7424 */ /* 0x000fe200078e00ff */
[----:B------:R-:W-:-:S07]  /*2a210*/  MOV R2, R14 ;  /* 0x0000000e00027202 */ /* 0x000fce0000000f00 */
[----:B------:R-:W-:Y:S05]  /*2a220*/  WARPSYNC.COLLECTIVE R15, `(.L_x_8360) ;  /* 0x000000000f087348 */ /* 0x000fea0003c00000 */
[----:B------:R0:W1:Y:S02]  /*2a230*/  SHFL.IDX P6, R14, R13, R12, R11 ;  /* 0x0000000c0d0e7389 */ /* 0x00006400000c000b */
[----:B01----:R-:W-:Y:S01]  /*2a240*/  ENDCOLLECTIVE ;  /* 0x000000000000791b */ /* 0x003fe20003800000 */
.L_x_8360:
        /* <DEDUP_REMOVED lines=11> */
.L_x_8361:
[----:B------:R-:W-:Y:S01]  /*2a300*/  MOV R13, R5 ;  /* 0x00000005000d7202 */ /* 0x000fe20000000f00 */
[----:B------:R-:W-:Y:S02]  /*2a310*/  IMAD.MOV.U32 R12, RZ, RZ, 0x5 ;  /* 0x00000005ff0c7424 */ /* 0x000fe400078e00ff */
[----:B------:R-:W-:-:S07]  /*2a320*/  IMAD.MOV.U32 R2, RZ, RZ, R14 ;  /* 0x000000ffff027224 */ /* 0x000fce00078e000e */
[----:B------:R-:W-:Y:S05]  /*2a330*/  WARPSYNC.COLLECTIVE R15, `(.L_x_8362) ;  /* 0x000000000f087348 */ /* 0x000fea0003c00000 */
[----:B------:R0:W1:Y:S02]  /*2a340*/  SHFL.IDX P6, R14, R13, R12, R11 ;  /* 0x0000000c0d0e7389 */ /* 0x00006400000c000b */
[----:B01----:R-:W-:Y:S01]  /*2a350*/  ENDCOLLECTIVE ;  /* 0x000000000000791b */ /* 0x003fe20003800000 */
.L_x_8362:
        /* <DEDUP_REMOVED lines=11> */
.L_x_8363:
[----:B------:R-:W-:Y:S02]  /*2a410*/  IMAD.MOV.U32 R13, RZ, RZ, R5 ;  /* 0x000000ffff0d7224 */ /* 0x000fe400078e0005 */
[----:B------:R-:W-:Y:S01]  /*2a420*/  IMAD.MOV.U32 R12, RZ, RZ, 0x6 ;  /* 0x00000006ff0c7424 */ /* 0x000fe200078e00ff */
[----:B------:R-:W-:-:S07]  /*2a430*/  MOV R2, R14 ;  /* 0x0000000e00027202 */ /* 0x000fce0000000f00 */
[----:B------:R-:W-:Y:S05]  /*2a440*/  WARPSYNC.COLLECTIVE R15, `(.L_x_8364) ;  /* 0x000000000f087348 */ /* 0x000fea0003c00000 */
[----:B------:R0:W1:Y:S02]  /*2a450*/  SHFL.IDX P6, R14, R13, R12, R11 ;  /* 0x0000000c0d0e7389 */ /* 0x00006400000c000b */
[----:B01----:R-:W-:Y:S01]  /*2a460*/  ENDCOLLECTIVE ;  /* 0x000000000000791b */ /* 0x003fe20003800000 */
.L_x_8364:
        /* <DEDUP_REMOVED lines=11> */
.L_x_8365:
[----:B------:R-:W-:Y:S01]  /*2a520*/  IMAD.MOV.U32 R13, RZ, RZ, R5 ;  /* 0x000000ffff0d7224 */ /* 0x000fe200078e0005 */
[----:B------:R-:W-:Y:S01]  /*2a530*/  MOV R12, 0x7 ;  /* 0x00000007000c7802 */ /* 0x000fe20000000f00 */
[----:B------:R-:W-:-:S07]  /*2a540*/  IMAD.MOV.U32 R2, RZ, RZ, R14 ;  /* 0x000000ffff027224 */ /* 0x000fce00078e000e */
[----:B------:R-:W-:Y:S05]  /*2a550*/  WARPSYNC.COLLECTIVE R15, `(.L_x_8366) ;  /* 0x000000000f087348 */ /* 0x000fea0003c00000 */
[----:B------:R0:W1:Y:S02]  /*2a560*/  SHFL.IDX P6, R14, R13, R12, R11 ;  /* 0x0000000c0d0e7389 */ /* 0x00006400000c000b */
[----:B01----:R-:W-:Y:S01]  /*2a570*/  ENDCOLLECTIVE ;  /* 0x000000000000791b */ /* 0x003fe20003800000 */
.L_x_8366:
        /* <DEDUP_REMOVED lines=11> */
.L_x_8367:
[----:B------:R-:W-:Y:S02]  /*2a630*/  IMAD.MOV.U32 R13, RZ, RZ, R8 ;  /* 0x000000ffff0d7224 */ /* 0x000fe400078e0008 */
[----:B------:R-:W-:Y:S02]  /*2a640*/  IMAD.MOV.U32 R12, RZ, RZ, RZ ;  /* 0x000000ffff0c7224 */ /* 0x000fe400078e00ff */
[----:B------:R-:W-:-:S07]  /*2a650*/  IMAD.MOV.U32 R10, RZ, RZ, R14 ;  /* 0x000000ffff0a7224 */ /* 0x000fce00078e000e */
[----:B------:R-:W-:Y:S05]  /*2a660*/  WARPSYNC.COLLECTIVE R15, `(.L_x_8368) ;  /* 0x000000000f087348 */ /* 0x000fea0003c00000 */
[----:B------:R0:W1:Y:S02]  /*2a670*/  SHFL.IDX P6, R14, R13, R12, R11 ;  /* 0x0000000c0d0e7389 */ /* 0x00006400000c000b */
[----:B01----:R-:W-:Y:S01]  /*2a680*/  ENDCOLLECTIVE ;  /* 0x000000000000791b */ /* 0x003fe20003800000 */
.L_x_8368:
        /* <DEDUP_REMOVED lines=11> */
.L_x_8369:
[----:B------:R-:W-:Y:S01]  /*2a740*/  MOV R13, R8 ;  /* 0x00000008000d7202 */ /* 0x000fe20000000f00 */
[----:B------:R-:W-:Y:S02]  /*2a750*/  IMAD.MOV.U32 R12, RZ, RZ, 0x1 ;  /* 0x00000001ff0c7424 */ /* 0x000fe400078e00ff */
[----:B------:R-:W-:-:S07]  /*2a760*/  IMAD.MOV.U32 R5, RZ, RZ, R14 ;  /* 0x000000ffff057224 */ /* 0x000fce00078e000e */
[----:B------:R-:W-:Y:S05]  /*2a770*/  WARPSYNC.COLLECTIVE R15, `(.L_x_8370) ;  /* 0x000000000f087348 */ /* 0x000fea0003c00000 */
[----:B------:R0:W1:Y:S02]  /*2a780*/  SHFL.IDX P6, R14, R13, R12, R11 ;  /* 0x0000000c0d0e7389 */ /* 0x00006400000c000b */
[----:B01----:R-:W-:Y:S01]  /*2a790*/  ENDCOLLECTIVE ;  /* 0x000000000000791b */ /* 0x003fe20003800000 */
.L_x_8370:
        /* <DEDUP_REMOVED lines=11> */
.L_x_8371:
[----:B------:R-:W-:Y:S01]  /*2a850*/  MOV R2, R14 ;  /* 0x0000000e00027202 */ /* 0x000fe20000000f00 */
[----:B------:R-:W-:Y:S06]  /*2a860*/  BRA `(.L_x_8372) ;  /* 0xffffff6000f07947 */ /* 0x000fec000383ffff */
.L_x_8049:
[----:B-1----:R1:W2:Y:S02]  /*2a870*/  SYNCS.PHASECHK.TRANS64.TRYWAIT P2, [R2+URZ+0x22870], R0 ;  /* 0x02287000020075a7 */ /* 0x0022a4000804017f */
[----:B--2---:R-:W-:Y:S05]  /*2a880*/  @!P2 NANOSLEEP.SYNCS 0x989680 ;  /* 0x009896800000a95d */ /* 0x004fea0003900000 */
[----:B------:R-:W2:Y:S02]  /*2a890*/  @!P2 SYNCS.PHASECHK.TRANS64 P2, [R2+URZ+0x22870], R0 ;  /* 0x022870000200a5a7 */ /* 0x000ea4000804007f */
[----:B--2---:R-:W-:Y:S05]  /*2a8a0*/  @!P2 BRA `(.L_x_8049) ;  /* 0xfffffffc00f0a947 */ /* 0x004fea000383ffff */
[----:B------:R-:W-:Y:S05]  /*2a8b0*/  BRA `(.L_x_8373) ;  /* 0xffffff6400547947 */ /* 0x000fea000383ffff */
.L_x_8051:
[----:B-1----:R1:W2:Y:S02]  /*2a8c0*/  SYNCS.PHASECHK.TRANS64.TRYWAIT P2, [R2+URZ+0x22860], R3 ;  /* 0x02286003020075a7 */ /* 0x0022a4000804017f */
[----:B--2---:R-:W-:Y:S05]  /*2a8d0*/  @!P2 NANOSLEEP.SYNCS 0x989680 ;  /* 0x009896800000a95d */ /* 0x004fea0003900000 */
[----:B------:R-:W2:Y:S02]  /*2a8e0*/  @!P2 SYNCS.PHASECHK.TRANS64 P2, [R2+URZ+0x22860], R3 ;  /* 0x022860030200a5a7 */ /* 0x000ea4000804007f */
[----:B--2---:R-:W-:Y:S05]  /*2a8f0*/  @!P2 BRA `(.L_x_8051) ;  /* 0xfffffffc00f0a947 */ /* 0x004fea000383ffff */
[----:B------:R-:W-:Y:S05]  /*2a900*/  BRA `(.L_x_8374) ;  /* 0xffffff6400647947 */ /* 0x000fea000383ffff */
.L_x_8059:
[----:B0-----:R0:W1:Y:S02]  /*2a910*/  SYNCS.PHASECHK.TRANS64.TRYWAIT P1, [R0+URZ+0x22870], R3 ;  /* 0x02287003000075a7 */ /* 0x001064000802017f */
[----:B-1----:R-:W-:Y:S05]  /*2a920*/  @!P1 NANOSLEEP.SYNCS 0x989680 ;  /* 0x009896800000995d */ /* 0x002fea0003900000 */
[----:B------:R-:W1:Y:S02]  /*2a930*/  @!P1 SYNCS.PHASECHK.TRANS64 P1, [R0+URZ+0x22870], R3 ;  /* 0x02287003000095a7 */ /* 0x000e64000802007f */
[----:B-1----:R-:W-:Y:S05]  /*2a940*/  @!P1 BRA `(.L_x_8059) ;  /* 0xfffffffc00f09947 */ /* 0x002fea000383ffff */
[----:B------:R-:W-:Y:S05]  /*2a950*/  BRA `(.L_x_8375) ;  /* 0xffffff6c009c7947 */ /* 0x000fea000383ffff */
.L_x_8061:
[----:B0-----:R0:W1:Y:S02]  /*2a960*/  SYNCS.PHASECHK.TRANS64.TRYWAIT P1, [R0+URZ+0x22860], R3 ;  /* 0x02286003000075a7 */ /* 0x001064000802017f */
[----:B-1----:R-:W-:Y:S05]  /*2a970*/  @!P1 NANOSLEEP.SYNCS 0x989680 ;  /* 0x009896800000995d */ /* 0x002fea0003900000 */
[----:B------:R-:W1:Y:S02]  /*2a980*/  @!P1 SYNCS.PHASECHK.TRANS64 P1, [R0+URZ+0x22860], R3 ;  /* 0x02286003000095a7 */ /* 0x000e64000802007f */
[----:B-1----:R-:W-:Y:S05]  /*2a990*/  @!P1 BRA `(.L_x_8061) ;  /* 0xfffffffc00f09947 */ /* 0x002fea000383ffff */
[----:B------:R-:W-:Y:S05]  /*2a9a0*/  BRA `(.L_x_8376) ;  /* 0xffffff6c00ac7947 */ /* 0x000fea000383ffff */
.L_x_8066:
[----:B------:R-:W-:Y:S01]  /*2a9b0*/  BSSY B0, `(.L_x_8377) ;  /* 0x0000008000007945 */ /* 0x000fe20003800000 */
[----:B------:R-:W-:Y:S01]  /*2a9c0*/  IMAD.MOV.U32 R13, RZ, RZ, R16 ;  /* 0x000000ffff0d7224 */ /* 0x000fe200078e0010 */
[----:B------:R-:W-:Y:S01]  /*2a9d0*/  MOV R15, 0xffffffff ;  /* 0xffffffff000f7802 */ /* 0x000fe20000000f00 */
[----:B------:R-:W-:Y:S02]  /*2a9e0*/  IMAD.MOV.U32 R12, RZ, RZ, RZ ;  /* 0x000000ffff0c7224 */ /* 0x000fe400078e00ff */
[----:B------:R-:W-:-:S07]  /*2a9f0*/  IMAD.MOV.U32 R11, RZ, RZ, 0x1f ;  /* 0x0000001fff0b7424 */ /* 0x000fce00078e00ff */
[----:B012--5:R-:W-:Y:S05]  /*2aa00*/  WARPSYNC.COLLECTIVE R15, `(.L_x_8378) ;  /* 0x000000000f087348 */ /* 0x027fea0003c00000 */
[----:B------:R3:W4:Y:S02]  /*2aa10*/  SHFL.IDX P6, R14, R13, R12, R11 ;  /* 0x0000000c0d0e7389 */ /* 0x00072400000c000b */
[----:B012345:R-:W-:Y:S01]  /*2aa20*/  ENDCOLLECTIVE ;  /* 0x000000000000791b */ /* 0x03ffe20003800000 */
.L_x_8378:
[----:B------:R-:W-:Y:S05]  /*2aa30*/  BSYNC B0 ;  /* 0x0000000000007941 */ /* 0x000fea0003800000 */
.L_x_8377:
        /* <DEDUP_REMOVED lines=9> */
.L_x_8379:
        /* <DEDUP_REMOVED lines=10> */
[----:B------:R-:W-:Y:S01]  /*2ab70*/  MOV R4, RZ ;  /* 0x000000ff00047202 */ /* 0x000fe20000000f00 */
[----:B------:R-:W-:Y:S01]  /*2ab80*/  IMAD.MOV.U32 R16, RZ, RZ, RZ ;  /* 0x000000ffff107224 */ /* 0x000fe200078e00ff */
[C---:B------:R-:W-:Y:S02]  /*2ab90*/  ISETP.GE.U32.AND P2, PT, R10.reuse, 0x2, PT ;  /* 0x000000020a00780c */ /* 0x040fe40003f46070 */
[C---:B------:R-:W-:Y:S02]  /*2aba0*/  ISETP.GE.U32.AND P3, PT, R10.reuse, 0x4, PT ;  /* 0x000000040a00780c */ /* 0x040fe40003f66070 */
[C---:B------:R-:W-:Y:S02]  /*2abb0*/  ISETP.GE.U32.AND P4, PT, R10.reuse, 0x8, PT ;  /* 0x000000080a00780c */ /* 0x040fe40003f86070 */
[----:B------:R-:W-:Y:S01]  /*2abc0*/  ISETP.GE.U32.AND P5, PT, R10, 0x10, PT ;  /* 0x000000100a00780c */ /* 0x000fe20003fa6070 */
[----:B--2---:R-:W-:-:S02]  /*2abd0*/  @!P1 IMAD.MOV.U32 R4, RZ, RZ, R7 ;  /* 0x000000ffff049224 */ /* 0x004fc400078e0007 */
[----:B------:R-:W-:Y:S02]  /*2abe0*/  IMAD.MOV.U32 R7, RZ, RZ, RZ ;  /* 0x000000ffff077224 */ /* 0x000fe400078e00ff */
[----:B---3--:R-:W-:Y:S01]  /*2abf0*/  @!P1 IMAD.MOV.U32 R7, RZ, RZ, R5 ;  /* 0x000000ffff079224 */ /* 0x008fe200078e0005 */
[----:B------:R-:W-:-:S03]  /*2ac00*/  ISETP.NE.AND P1, PT, R10, RZ, PT ;  /* 0x000000ff0a00720c */ /* 0x000fc60003f25270 */
[----:B------:R-:W-:-:S05]  /*2ac10*/  IMAD R2, R7, R4, RZ ;  /* 0x0000000407027224 */ /* 0x000fca00078e02ff */
[----:B------:R-:W-:-:S07]  /*2ac20*/  MOV R13, R2 ;  /* 0x00000002000d7202 */ /* 0x000fce0000000f00 */
[----:B------:R-:W-:Y:S05]  /*2ac30*/  WARPSYNC.COLLECTIVE R15, `(.L_x_8380) ;  /* 0x000000000f087348 */ /* 0x000fea0003c00000 */
[----:B------:R0:W1:Y:S02]  /*2ac40*/  SHFL.UP P6, R14, R13, R12, R11 ;  /* 0x0400000c0d0e7389 */ /* 0x00006400000c000b */
[----:B01----:R-:W-:Y:S01]  /*2ac50*/  ENDCOLLECTIVE ;  /* 0x000000000000791b */ /* 0x003fe20003800000 */
.L_x_8380:
[----:B------:R-:W-:Y:S02]  /*2ac60*/  MOV R12, 0x2 ;  /* 0x00000002000c7802 */ /* 0x000fe40000000f00 */
[----:B------:R-:W-:-:S05]  /*2ac70*/  SEL R3, R14, RZ, P1 ;  /* 0x000000ff0e037207 */ /* 0x000fca0000800000 */
[----:B------:R-:W-:-:S04]  /*2ac80*/  IMAD.IADD R2, R2, 0x1, R3 ;  /* 0x0000000102027824 */ /* 0x000fc800078e0203 */
[----:B------:R-:W-:-:S07]  /*2ac90*/  IMAD.MOV.U32 R13, RZ, RZ, R2 ;  /* 0x000000ffff0d7224 */ /* 0x000fce00078e0002 */
[----:B------:R-:W-:Y:S05]  /*2aca0*/  WARPSYNC.COLLECTIVE R15, `(.L_x_8381) ;  /* 0x000000000f087348 */ /* 0x000fea0003c00000 */
[----:B------:R0:W1:Y:S02]  /*2acb0*/  SHFL.UP P6, R14, R13, R12, R11 ;  /* 0x0400000c0d0e7389 */ /* 0x00006400000c000b */
[----:B01----:R-:W-:Y:S01]  /*2acc0*/  ENDCOLLECTIVE ;  /* 0x000000000000791b */ /* 0x003fe20003800000 */
.L_x_8381:
[----:B------:R-:W-:Y:S01]  /*2acd0*/  IMAD.MOV.U32 R12, RZ, RZ, 0x4 ;  /* 0x00000004ff0c7424 */ /* 0x000fe200078e00ff */
[----:B------:R-:W-:-:S05]  /*2ace0*/  SEL R3, R14, RZ, P2 ;  /* 0x000000ff0e037207 */ /* 0x000fca0001000000 */
[----:B------:R-:W-:-:S04]  /*2acf0*/  IMAD.IADD R2, R2, 0x1, R3 ;  /* 0x0000000102027824 */ /* 0x000fc800078e0203 */
[----:B------:R-:W-:-:S07]  /*2ad00*/  IMAD.MOV.U32 R13, RZ, RZ, R2 ;  /* 0x000000ffff0d7224 */ /* 0x000fce00078e0002 */
[----:B------:R-:W-:Y:S05]  /*2ad10*/  WARPSYNC.COLLECTIVE R15, `(.L_x_8382) ;  /* 0x000000000f087348 */ /* 0x000fea0003c00000 */
[----:B------:R0:W1:Y:S02]  /*2ad20*/  SHFL.UP P6, R14, R13, R12, R11 ;  /* 0x0400000c0d0e7389 */ /* 0x00006400000c000b */
[----:B01----:R-:W-:Y:S01]  /*2ad30*/  ENDCOLLECTIVE ;  /* 0x000000000000791b */ /* 0x003fe20003800000 */
.L_x_8382:
[----:B------:R-:W-:Y:S01]  /*2ad40*/  IMAD.MOV.U32 R12, RZ, RZ, 0x8 ;  /* 0x00000008ff0c7424 */ /* 0x000fe200078e00ff */
[----:B------:R-:W-:-:S04]  /*2ad50*/  SEL R3, R14, RZ, P3 ;  /* 0x000000ff0e037207 */ /* 0x000fc80001800000 */
[----:B------:R-:W-:-:S05]  /*2ad60*/  IADD3 R2, R2, R3, RZ ;  /* 0x0000000302027210 */ /* 0x000fca0007ffe0ff */
[----:B------:R-:W-:-:S07]  /*2ad70*/  IMAD.MOV.U32 R13, RZ, RZ, R2 ;  /* 0x000000ffff0d7224 */ /* 0x000fce00078e0002 */
[----:B------:R-:W-:Y:S05]  /*2ad80*/  WARPSYNC.COLLECTIVE R15, `(.L_x_8383) ;  /* 0x000000000f087348 */ /* 0x000fea0003c00000 */
[----:B------:R0:W1:Y:S02]  /*2ad90*/  SHFL.UP P6, R14, R13, R12, R11 ;  /* 0x0400000c0d0e7389 */ /* 0x00006400000c000b */
[----:B01----:R-:W-:Y:S01]  /*2ada0*/  ENDCOLLECTIVE ;  /* 0x000000000000791b */ /* 0x003fe20003800000 */
.L_x_8383:
[----:B------:R-:W-:Y:S01]  /*2adb0*/  IMAD.MOV.U32 R12, RZ, RZ, 0x10 ;  /* 0x00000010ff0c7424 */ /* 0x000fe200078e00ff */
[----:B------:R-:W-:-:S05]  /*2adc0*/  SEL R3, R14, RZ, P4 ;  /* 0x000000ff0e037207 */ /* 0x000fca0002000000 */
[----:B------:R-:W-:-:S05]  /*2add0*/  IMAD.IADD R2, R2, 0x1, R3 ;  /* 0x0000000102027824 */ /* 0x000fca00078e0203 */
[----:B------:R-:W-:-:S07]  /*2ade0*/  MOV R13, R2 ;  /* 0x00000002000d7202 */ /* 0x000fce0000000f00 */
[----:B------:R-:W-:Y:S05]  /*2adf0*/  WARPSYNC.COLLECTIVE R15, `(.L_x_8384) ;  /* 0x000000000f087348 */ /* 0x000fea0003c00000 */
[----:B------:R0:W1:Y:S02]  /*2ae00*/  SHFL.UP P6, R14, R13, R12, R11 ;  /* 0x0400000c0d0e7389 */ /* 0x00006400000c000b */
[----:B01----:R-:W-:Y:S01]  /*2ae10*/  ENDCOLLECTIVE ;  /* 0x000000000000791b */ /* 0x003fe20003800000 */
.L_x_8384:
        /* <DEDUP_REMOVED lines=8> */
.L_x_8385:
[----:B------:R-:W-:Y:S05]  /*2aea0*/  BRA `(.L_x_8386) ;  /* 0xffffff7400347947 */ /* 0x000fea000383ffff */
.L_x_8069:
[----:B------:R-:W-:Y:S01]  /*2aeb0*/  BSSY B0, `(.L_x_8387) ;  /* 0x0000008000007945 */ /* 0x000fe20003800000 */
[----:B------:R-:W-:Y:S01]  /*2aec0*/  IMAD.MOV.U32 R13, RZ, RZ, R2 ;  /* 0x000000ffff0d7224 */ /* 0x000fe200078e0002 */
[----:B------:R-:W-:Y:S01]  /*2aed0*/  MOV R12, 0x1 ;  /* 0x00000001000c7802 */ /* 0x000fe20000000f00 */
[----:B------:R-:W-:Y:S02]  /*2aee0*/  IMAD.MOV.U32 R11, RZ, RZ, RZ ;  /* 0x000000ffff0b7224 */ /* 0x000fe400078e00ff */
[----:B------:R-:W-:-:S07]  /*2aef0*/  IMAD.MOV.U32 R15, RZ, RZ, -0x1 ;  /* 0xffffffffff0f7424 */ /* 0x000fce00078e00ff */
[----:B-----5:R-:W-:Y:S05]  /*2af00*/  WARPSYNC.COLLECTIVE R15, `(.L_x_8388) ;  /* 0x000000000f087348 */ /* 0x020fea0003c00000 */
[----:B------:R0:W1:Y:S02]  /*2af10*/  SHFL.UP P6, R14, R13, R12, R11 ;  /* 0x0400000c0d0e7389 */ /* 0x00006400000c000b */
[----:B01---5:R-:W-:Y:S01]  /*2af20*/  ENDCOLLECTIVE ;  /* 0x000000000000791b */ /* 0x023fe20003800000 */
.L_x_8388:
[----:B------:R-:W-:Y:S05]  /*2af30*/  BSYNC B0 ;  /* 0x0000000000007941 */ /* 0x000fea0003800000 */
.L_x_8387:
[----:B------:R-:W-:Y:S01]  /*2af40*/  SEL R3, R14, RZ, P1 ;  /* 0x000000ff0e037207 */ /* 0x000fe20000800000 */
[----:B------:R-:W-:Y:S02]  /*2af50*/  IMAD.MOV.U32 R12, RZ, RZ, 0x2 ;  /* 0x00000002ff0c7424 */ /* 0x000fe400078e00ff */
[----:B------:R-:W-:Y:S02]  /*2af60*/  IMAD.MOV.U32 R11, RZ, RZ, RZ ;  /* 0x000000ffff0b7224 */ /* 0x000fe400078e00ff */
[----:B------:R-:W-:Y:S02]  /*2af70*/  IMAD.IADD R2, R2, 0x1, R3 ;  /* 0x0000000102027824 */ /* 0x000fe400078e0203 */
[----:B------:R-:W-:-:S03]  /*2af80*/  IMAD.MOV.U32 R15, RZ, RZ, -0x1 ;  /* 0xffffffffff0f7424 */ /* 0x000fc600078e00ff */
[----:B------:R-:W-:-:S07]  /*2af90*/  MOV R13, R2 ;  /* 0x00000002000d7202 */ /* 0x000fce0000000f00 */
[----:B------:R-:W-:Y:S05]  /*2afa0*/  WARPSYNC.COLLECTIVE R15, `(.L_x_8389) ;  /* 0x000000000f087348 */ /* 0x000fea0003c00000 */
[----:B------:R0:W1:Y:S02]  /*2afb0*/  SHFL.UP P6, R14, R13, R12, R11 ;  /* 0x0400000c0d0e7389 */ /* 0x00006400000c000b */
[----:B01----:R-:W-:Y:S01]  /*2afc0*/  ENDCOLLECTIVE ;  /* 0x000000000000791b */ /* 0x003fe20003800000 */
.L_x_8389:
[----:B------:R-:W-:Y:S01]  /*2afd0*/  IMAD.MOV.U32 R12, RZ, RZ, 0x4 ;  /* 0x00000004ff0c7424 */ /* 0x000fe200078e00ff */
[----:B------:R-:W-:-:S04]  /*2afe0*/  SEL R3, R14, RZ, P2 ;  /* 0x000000ff0e037207 */ /* 0x000fc80001000000 */
[----:B------:R-:W-:-:S05]  /*2aff0*/  IADD3 R2, R2, R3, RZ ;  /* 0x0000000302027210 */ /* 0x000fca0007ffe0ff */
[----:B------:R-:W-:-:S07]  /*2b000*/  IMAD.MOV.U32 R13, RZ, RZ, R2 ;  /* 0x000000ffff0d7224 */ /* 0x000fce00078e0002 */
[----:B------:R-:W-:Y:S05]  /*2b010*/  WARPSYNC.COLLECTIVE R15, `(.L_x_8390) ;  /* 0x000000000f087348 */ /* 0x000fea0003c00000 */
[----:B------:R0:W1:Y:S02]  /*2b020*/  SHFL.UP P6, R14, R13, R12, R11 ;  /* 0x0400000c0d0e7389 */ /* 0x00006400000c000b */
[----:B01----:R-:W-:Y:S01]  /*2b030*/  ENDCOLLECTIVE ;  /* 0x000000000000791b */ /* 0x003fe20003800000 */
.L_x_8390:
[----:B------:R-:W-:Y:S01]  /*2b040*/  IMAD.MOV.U32 R12, RZ, RZ, 0x8 ;  /* 0x00000008ff0c7424 */ /* 0x000fe200078e00ff */
[----:B------:R-:W-:-:S05]  /*2b050*/  SEL R3, R14, RZ, P3 ;  /* 0x000000ff0e037207 */ /* 0x000fca0001800000 */
[----:B------:R-:W-:-:S05]  /*2b060*/  IMAD.IADD R2, R2, 0x1, R3 ;  /* 0x0000000102027824 */ /* 0x000fca00078e0203 */
[----:B------:R-:W-:-:S07]  /*2b070*/  MOV R13, R2 ;  /* 0x00000002000d7202 */ /* 0x000fce0000000f00 */
[----:B------:R-:W-:Y:S05]  /*2b080*/  WARPSYNC.COLLECTIVE R15, `(.L_x_8391) ;  /* 0x000000000f087348 */ /* 0x000fea0003c00000 */
[----:B------:R0:W1:Y:S02]  /*2b090*/  SHFL.UP P6, R14, R13, R12, R11 ;  /* 0x0400000c0d0e7389 */ /* 0x00006400000c000b */
[----:B01----:R-:W-:Y:S01]  /*2b0a0*/  ENDCOLLECTIVE ;  /* 0x000000000000791b */ /* 0x003fe20003800000 */
.L_x_8391:
[----:B------:R-:W-:Y:S02]  /*2b0b0*/  MOV R12, 0x10 ;  /* 0x00000010000c7802 */ /* 0x000fe40000000f00 */
[----:B------:R-:W-:-:S05]  /*2b0c0*/  SEL R3, R14, RZ, P4 ;  /* 0x000000ff0e037207 */ /* 0x000fca0002000000 */
[----:B------:R-:W-:-:S04]  /*2b0d0*/  IMAD.IADD R2, R2, 0x1, R3 ;  /* 0x0000000102027824 */ /* 0x000fc800078e0203 */
[----:B------:R-:W-:-:S07]  /*2b0e0*/  IMAD.MOV.U32 R13, RZ, RZ, R2 ;  /* 0x000000ffff0d7224 */ /* 0x000fce00078e0002 */
[----:B------:R-:W-:Y:S05]  /*2b0f0*/  WARPSYNC.COLLECTIVE R15, `(.L_x_8392) ;  /* 0x000000000f087348 */ /* 0x000fea0003c00000 */
[----:B------:R0:W1:Y:S02]  /*2b100*/  SHFL.UP P6, R14, R13, R12, R11 ;  /* 0x0400000c0d0e7389 */ /* 0x00006400000c000b */
[----:B01----:R-:W-:Y:S01]  /*2b110*/  ENDCOLLECTIVE ;  /* 0x000000000000791b */ /* 0x003fe20003800000 */
.L_x_8392:
        /* <DEDUP_REMOVED lines=8> */
.L_x_8393:
[----:B------:R-:W-:Y:S05]  /*2b1a0*/  BRA `(.L_x_8394) ;  /* 0xffffff7400187947 */ /* 0x000fea000383ffff */
.L_x_8071:
[----:B------:R-:W-:Y:S01]  /*2b1b0*/  BSSY B0, `(.L_x_8395) ;  /* 0x0000006000007945 */ /* 0x000fe20003800000 */
[----:B------:R-:W-:Y:S01]  /*2b1c0*/  PLOP3.LUT P6, PT, P6, PT, PT, 0x8, 0x0 ;  /* 0x000000000000781c */ /* 0x000fe200037ce170 */
[----:B------:R-:W-:-:S12]  /*2b1d0*/  IMAD.MOV.U32 R15, RZ, RZ, -0x1 ;  /* 0xffffffffff0f7424 */ /* 0x000fd800078e00ff */
[----:B01---5:R-:W-:Y:S05]  /*2b1e0*/  WARPSYNC.COLLECTIVE R15, `(.L_x_8396) ;  /* 0x000000000f087348 */ /* 0x023fea0003c00000 */
[----:B------:R-:W-:Y:S01]  /*2b1f0*/  VOTE.ANY R14, PT, P6 ;  /* 0x00000000000e7806 */ /* 0x000fe200030e0100 */
[----:B01---5:R-:W-:Y:S06]  /*2b200*/  ENDCOLLECTIVE ;  /* 0x000000000000791b */ /* 0x023fec0003800000 */
.L_x_8396:
[----:B------:R-:W-:Y:S05]  /*2b210*/  BSYNC B0 ;  /* 0x0000000000007941 */ /* 0x000fea0003800000 */
.L_x_8395:
        /* <DEDUP_REMOVED lines=9> */
.L_x_8397:
[----:B------:R-:W-:Y:S01]  /*2b2b0*/  MOV R13, R7 ;  /* 0x00000007000d7202 */ /* 0x000fe20000000f00 */
[----:B------:R-:W-:-:S07]  /*2b2c0*/  IMAD.MOV.U32 R4, RZ, RZ, R14 ;  /* 0x000000ffff047224 */ /* 0x000fce00078e000e */
[----:B------:R-:W-:Y:S05]  /*2b2d0*/  WARPSYNC.COLLECTIVE R15, `(.L_x_8398) ;  /* 0x000000000f087348 */ /* 0x000fea0003c00000 */
[----:B------:R0:W1:Y:S02]  /*2b2e0*/  SHFL.IDX P6, R14, R13, R12, R11 ;  /* 0x0000000c0d0e7389 */ /* 0x00006400000c000b */
[----:B01----:R-:W-:Y:S01]  /*2b2f0*/  ENDCOLLECTIVE ;  /* 0x000000000000791b */ /* 0x003fe20003800000 */
.L_x_8398:
[----:B------:R-:W-:Y:S01]  /*2b300*/  IMAD.MOV.U32 R7, RZ, RZ, R14 ;  /* 0x000000ffff077224 */ /* 0x000fe200078e000e */
[----:B------:R-:W-:Y:S06]  /*2b310*/  BRA `(.L_x_8399) ;  /* 0xffffff7000f87947 */ /* 0x000fec000383ffff */
.L_x_8073:
[----:B------:R-:W-:Y:S01]  /*2b320*/  BSSY B0, `(.L_x_8400) ;  /* 0x0000007000007945 */ /* 0x000fe20003800000 */
[----:B------:R-:W-:Y:S01]  /*2b330*/  IMAD.MOV.U32 R13, RZ, RZ, R2 ;  /* 0x000000ffff0d7224 */ /* 0x000fe200078e0002 */
[----:B------:R-:W-:Y:S01]  /*2b340*/  MOV R15, 0xffffffff ;  /* 0xffffffff000f7802 */ /* 0x000fe20000000f00 */
[----:B------:R-:W-:-:S07]  /*2b350*/  IMAD.MOV.U32 R11, RZ, RZ, 0x1f ;  /* 0x0000001fff0b7424 */ /* 0x000fce00078e00ff */
[----:B012345:R-:W-:Y:S05]  /*2b360*/  WARPSYNC.COLLECTIVE R15, `(.L_x_8401) ;  /* 0x000000000f087348 */ /* 0x03ffea0003c00000 */
[----:B------:R0:W0:Y:S02]  /*2b370*/  SHFL.IDX P6, R14, R13, R12, R11 ;  /* 0x0000000c0d0e7389 */ /* 0x00002400000c000b */
[----:B012345:R-:W-:Y:S01]  /*2b380*/  ENDCOLLECTIVE ;  /* 0x000000000000791b */ /* 0x03ffe20003800000 */
.L_x_8401:
[----:B------:R-:W-:Y:S05]  /*2b390*/  BSYNC B0 ;  /* 0x0000000000007941 */ /* 0x000fea0003800000 */
.L_x_8400:
[----:B------:R-:W-:Y:S01]  /*2b3a0*/  IMAD.MOV.U32 R16, RZ, RZ, R14 ;  /* 0x000000ffff107224 */ /* 0x000fe200078e000e */
[----:B------:R-:W-:Y:S06]  /*2b3b0*/  BRA `(.L_x_8072) ;  /* 0xffffff7000e87947 */ /* 0x000fec000383ffff */
.L_x_8077:
[----:B0-----:R0:W2:Y:S02]  /*2b3c0*/  SYNCS.PHASECHK.TRANS64.TRYWAIT P0, [R5+URZ+0x22820], R0 ;  /* 0x02282000050075a7 */ /* 0x0010a4000800017f */
[----:B--2---:R-:W-:Y:S05]  /*2b3d0*/  @!P0 NANOSLEEP.SYNCS 0x989680 ;  /* 0x009896800000895d */ /* 0x004fea0003900000 */
[----:B------:R-:W2:Y:S02]  /*2b3e0*/  @!P0 SYNCS.PHASECHK.TRANS64 P0, [R5+URZ+0x22820], R0 ;  /* 0x02282000050085a7 */ /* 0x000ea4000800007f */
[----:B--2---:R-:W-:Y:S05]  /*2b3f0*/  @!P0 BRA `(.L_x_8077) ;  /* 0xfffffffc00f08947 */ /* 0x004fea000383ffff */
[----:B------:R-:W-:Y:S05]  /*2b400*/  BRA `(.L_x_8402) ;  /* 0xffffff7800487947 */ /* 0x000fea000383ffff */
.L_x_8078:
[----:B------:R-:W2:Y:S01]  /*2b410*/  S2R R2, SR_TID.X ;  /* 0x0000000000027919 */ /* 0x000ea20000002100 */
[----:B------:R-:W-:Y:S01]  /*2b420*/  BSSY B0, `(.L_x_8403) ;  /* 0x000000a000007945 */ /* 0x000fe20003800000 */
[----:B------:R-:W-:Y:S01]  /*2b430*/  IMAD.MOV.U32 R12, RZ, RZ, RZ ;  /* 0x000000ffff0c7224 */ /* 0x000fe200078e00ff */
[----:B------:R-:W-:Y:S01]  /*2b440*/  MOV R11, 0x1f ;  /* 0x0000001f000b7802 */ /* 0x000fe20000000f00 */
[----:B------:R-:W-:Y:S01]  /*2b450*/  IMAD.MOV.U32 R15, RZ, RZ, -0x1 ;  /* 0xffffffffff0f7424 */ /* 0x000fe200078e00ff */
[----:B--2---:R-:W-:-:S04]  /*2b460*/  SHF.R.U32.HI R2, RZ, 0x5, R2 ;  /* 0x00000005ff027819 */ /* 0x004fc80000011602 */
[----:B------:R-:W-:-:S05]  /*2b470*/  LOP3.LUT R2, R2, 0x3, RZ, 0xc0, !PT ;  /* 0x0000000302027812 */ /* 0x000fca00078ec0ff */
[----:B------:R-:W-:-:S07]  /*2b480*/  IMAD.MOV.U32 R13, RZ, RZ, R2 ;  /* 0x000000ffff0d7224 */ /* 0x000fce00078e0002 */
[----:B01---5:R-:W-:Y:S05]  /*2b490*/  WARPSYNC.COLLECTIVE R15, `(.L_x_8404) ;  /* 0x000000000f087348 */ /* 0x023fea0003c00000 */
[----:B------:R2:W3:Y:S02]  /*2b4a0*/  SHFL.IDX P6, R14, R13, R12, R11 ;  /* 0x0000000c0d0e7389 */ /* 0x0004e400000c000b */
[----:B0123-5:R-:W-:Y:S01]  /*2b4b0*/  ENDCOLLECTIVE ;  /* 0x000000000000791b */ /* 0x02ffe20003800000 */
.L_x_8404:
[----:B------:R-:W-:Y:S05]  /*2b4c0*/  BSYNC B0 ;  /* 0x0000000000007941 */ /* 0x000fea0003800000 */
.L_x_8403:
[----:B------:R-:W-:Y:S05]  /*2b4d0*/  BRA `(.L_x_8405) ;  /* 0xffffff7800307947 */ /* 0x000fea000383ffff */
.L_x_8079:
[----:B------:R-:W-:Y:S01]  /*2b4e0*/  BSSY B0, `(.L_x_8406) ;  /* 0x0000006000007945 */ /* 0x000fe20003800000 */
[----:B------:R-:W-:-:S07]  /*2b4f0*/  IMAD.MOV.U32 R15, RZ, RZ, -0x1 ;  /* 0xffffffffff0f7424 */ /* 0x000fce00078e00ff */
[----:B01---5:R-:W-:Y:S05]  /*2b500*/  WARPSYNC.COLLECTIVE R15, `(.L_x_8407) ;  /* 0x000000000f0c7348 */ /* 0x023fea0003c00000 */
[----:B------:R-:W-:Y:S02]  /*2b510*/  ELECT P6, UR62, PT ;  /* 0x00000000003e782f */ /* 0x000fe400038c0000 */
[----:B------:R-:W-:Y:S01]  /*2b520*/  MOV R14, UR62 ;  /* 0x0000003e000e7c02 */ /* 0x000fe20008000f00 */
[----:B01---5:R-:W-:Y:S10]  /*2b530*/  ENDCOLLECTIVE ;  /* 0x000000000000791b */ /* 0x023ff40003800000 */
.L_x_8407:
[----:B------:R-:W-:Y:S05]  /*2b540*/  BSYNC B0 ;  /* 0x0000000000007941 */ /* 0x000fea0003800000 */
.L_x_8406:
[----:B------:R-:W-:Y:S05]  /*2b550*/  BRA `(.L_x_8408) ;  /* 0xffffff7800247947 */ /* 0x000fea000383ffff */
.L_x_8081:
[----:B0-----:R0:W2:Y:S02]  /*2b560*/  SYNCS.PHASECHK.TRANS64.TRYWAIT P1, [R3+URZ+0x22840], R2 ;  /* 0x02284002030075a7 */ /* 0x0010a4000802017f */
[----:B--2---:R-:W-:Y:S05]  /*2b570*/  @!P1 NANOSLEEP.SYNCS 0x989680 ;  /* 0x009896800000995d */ /* 0x004fea0003900000 */
[----:B------:R-:W2:Y:S02]  /*2b580*/  @!P1 SYNCS.PHASECHK.TRANS64 P1, [R3+URZ+0x22840], R2 ;  /* 0x02284002030095a7 */ /* 0x000ea4000802007f */
[----:B--2---:R-:W-:Y:S05]  /*2b590*/  @!P1 BRA `(.L_x_8081) ;  /* 0xfffffffc00f09947 */ /* 0x004fea000383ffff */
[----:B------:R-:W-:Y:S05]  /*2b5a0*/  BRA `(.L_x_8409) ;  /* 0xffffff7800487947 */ /* 0x000fea000383ffff */
.L_x_8083:
[----:B--2---:R2:W3:Y:S02]  /*2b5b0*/  SYNCS.PHASECHK.TRANS64.TRYWAIT P1, [R5+URZ+0x22840], R0 ;  /* 0x02284000050075a7 */ /* 0x0044e4000802017f */
[----:B---3--:R-:W-:Y:S05]  /*2b5c0*/  @!P1 NANOSLEEP.SYNCS 0x989680 ;  /* 0x009896800000995d */ /* 0x008fea0003900000 */
[----:B------:R-:W3:Y:S02]  /*2b5d0*/  @!P1 SYNCS.PHASECHK.TRANS64 P1, [R5+URZ+0x22840], R0 ;  /* 0x02284000050095a7 */ /* 0x000ee4000802007f */
[----:B---3--:R-:W-:Y:S05]  /*2b5e0*/  @!P1 BRA `(.L_x_8083) ;  /* 0xfffffffc00f09947 */ /* 0x008fea000383ffff */
[----:B------:R-:W-:Y:S05]  /*2b5f0*/  BRA `(.L_x_8410) ;  /* 0xffffff7800587947 */ /* 0x000fea000383ffff */
.L_x_8085:
[----:B---3--:R3:W4:Y:S02]  /*2b600*/  SYNCS.PHASECHK.TRANS64.TRYWAIT P1, [R3+URZ+0x22860], R2 ;  /* 0x02286002030075a7 */ /* 0x008724000802017f */
[----:B----4-:R-:W-:Y:S05]  /*2b610*/  @!P1 NANOSLEEP.SYNCS 0x989680 ;  /* 0x009896800000995d */ /* 0x010fea0003900000 */
[----:B------:R-:W4:Y:S02]  /*2b620*/  @!P1 SYNCS.PHASECHK.TRANS64 P1, [R3+URZ+0x22860], R2 ;  /* 0x02286002030095a7 */ /* 0x000f24000802007f */
[----:B----4-:R-:W-:Y:S05]  /*2b630*/  @!P1 BRA `(.L_x_8085) ;  /* 0xfffffffc00f09947 */ /* 0x010fea000383ffff */
[----:B------:R-:W-:Y:S05]  /*2b640*/  BRA `(.L_x_8411) ;  /* 0xffffff7800547947 */ /* 0x000fea000383ffff */
.L_x_8087:
[----:B----4-:R4:W0:Y:S02]  /*2b650*/  SYNCS.PHASECHK.TRANS64.TRYWAIT P1, [R5+URZ+0x22860], R0 ;  /* 0x02286000050075a7 */ /* 0x010824000802017f */
[----:B0-----:R-:W-:Y:S05]  /*2b660*/  @!P1 NANOSLEEP.SYNCS 0x989680 ;  /* 0x009896800000995d */ /* 0x001fea0003900000 */
[----:B------:R-:W0:Y:S02]  /*2b670*/  @!P1 SYNCS.PHASECHK.TRANS64 P1, [R5+URZ+0x22860], R0 ;  /* 0x02286000050095a7 */ /* 0x000e24000802007f */
[----:B0-----:R-:W-:Y:S05]  /*2b680*/  @!P1 BRA `(.L_x_8087) ;  /* 0xfffffffc00f09947 */ /* 0x001fea000383ffff */
[----:B------:R-:W-:Y:S05]  /*2b690*/  BRA `(.L_x_8412) ;  /* 0xffffff7800507947 */ /* 0x000fea000383ffff */
.L_x_8089:
[----:B------:R0:W0:Y:S02]  /*2b6a0*/  SYNCS.PHASECHK.TRANS64.TRYWAIT P1, [R3+URZ+0x22880], R2 ;  /* 0x02288002030075a7 */ /* 0x000024000802017f */
[----:B0-----:R-:W-:Y:S05]  /*2b6b0*/  @!P1 NANOSLEEP.SYNCS 0x989680 ;  /* 0x009896800000995d */ /* 0x001fea0003900000 */
[----:B------:R-:W0:Y:S02]  /*2b6c0*/  @!P1 SYNCS.PHASECHK.TRANS64 P1, [R3+URZ+0x22880], R2 ;  /* 0x02288002030095a7 */ /* 0x000e24000802007f */
[----:B0-----:R-:W-:Y:S05]  /*2b6d0*/  @!P1 BRA `(.L_x_8089) ;  /* 0xfffffffc00f09947 */ /* 0x001fea000383ffff */
[----:B------:R-:W-:Y:S05]  /*2b6e0*/  BRA `(.L_x_8413) ;  /* 0xffffff78004c7947 */ /* 0x000fea000383ffff */
.L_x_8414:
        /* <DEDUP_REMOVED lines=9> */
.L_x_16286:


//--------------------- .text._ZN7cutlass13device_kernelIN5flash11enable_sm90INS1_16FlashAttnFwdSm90INS1_25CollectiveMainloopFwdSm90ILi2EN4cute5tupleIJNS5_1CILi1EEES8_S8_EEENS6_IJNS7_ILi128EEENS7_ILi160EEESA_EEELi128ENS_12float_e4m3_tEfNS_4arch4Sm90ELb0ELb1ELb1ELb0ELb1ELb0ELb0ELb1ELb1ELb1ELb1ELb0EEENS1_21CollectiveEpilogueFwdINS6_IJSA_SA_SB_EEES9_NS_10bfloat16_tESF_Li256ELb0ELb1ELb1ELb1EEENS1_19SingleTileSchedulerILb0ELb1ELb1ELi128EEEEEEEEEvNT_6ParamsE --------------------------
	.section	.text._ZN7cutlass13device_kernelIN5flash11enable_sm90INS1_16FlashAttnFwdSm90INS1_25CollectiveMainloopFwdSm90ILi2EN4cute5tupleIJNS5_1CILi1EEES8_S8_EEENS6_IJNS7_ILi128EEENS7_ILi160EEESA_EEELi128ENS_12float_e4m3_tEfNS_4arch4Sm90ELb0ELb1ELb1ELb0ELb1ELb0ELb0ELb1ELb1ELb1ELb1ELb0EEENS1_21CollectiveEpilogueFwdINS6_IJSA_SA_SB_EEES9_NS_10bfloat16_tESF_Li256ELb0ELb1ELb1ELb1EEENS1_19SingleTileSchedulerILb0ELb1ELb1ELi128EEEEEEEEEvNT_6ParamsE,"ax",@progbits
	.align	128
.text._ZN7cutlass13device_kernelIN5flash11enable_sm90INS1_16FlashAttnFwdSm90INS1_25CollectiveMainloopFwdSm90ILi2EN4cute5tupleIJNS5_1CILi1EEES8_S8_EEENS6_IJNS7_ILi128EEENS7_ILi160EEESA_EEELi128ENS_12float_e4m3_tEfNS_4arch4Sm90ELb0ELb1ELb1ELb0ELb1ELb0ELb0ELb1ELb1ELb1ELb1ELb0EEENS1_21CollectiveEpilogueFwdINS6_IJSA_SA_SB_EEES9_NS_10bfloat16_tESF_Li256ELb0ELb1ELb1ELb1EEENS1_19SingleTileSchedulerILb0ELb1ELb1ELi128EEEEEEEEEvNT_6ParamsE:
        .type           _ZN7cutlass13device_kernelIN5flash11enable_sm90INS1_16FlashAttnFwdSm90INS1_25CollectiveMainloopFwdSm90ILi2EN4cute5tupleIJNS5_1CILi1EEES8_S8_EEENS6_IJNS7_ILi128EEENS7_ILi160EEESA_EEELi128ENS_12float_e4m3_tEfNS_4arch4Sm90ELb0ELb1ELb1ELb0ELb1ELb0ELb0ELb1ELb1ELb1ELb1ELb0EEENS1_21CollectiveEpilogueFwdINS6_IJSA_SA_SB_EEES9_NS_10bfloat16_tESF_Li256ELb0ELb1ELb1ELb1EEENS1_19SingleTileSchedulerILb0ELb1ELb1ELi128EEEEEEEEEvNT_6ParamsE,@function
        .size           _ZN7cutlass13device_kernelIN5flash11enable_sm90INS1_16FlashAttnFwdSm90INS1_25CollectiveMainloopFwdSm90ILi2EN4cute5tupleIJNS5_1CILi1EEES8_S8_EEENS6_IJNS7_ILi128EEENS7_ILi160EEESA_EEELi128ENS_12float_e4m3_tEfNS_4arch4Sm90ELb0ELb1ELb1ELb0ELb1ELb0ELb0ELb1ELb1ELb1ELb1ELb0EEENS1_21CollectiveEpilogueFwdINS6_IJSA_SA_SB_EEES9_NS_10bfloat16_tESF_Li256ELb0ELb1ELb1ELb1EEENS1_19SingleTileSchedulerILb0ELb1ELb1ELi128EEEEEEEEEvNT_6ParamsE,(.L_x_16287 - _ZN7cutlass13device_kernelIN5flash11enable_sm90INS1_16FlashAttnFwdSm90INS1_25CollectiveMainloopFwdSm90ILi2EN4cute5tupleIJNS5_1CILi1EEES8_S8_EEENS6_IJNS7_ILi128EEENS7_ILi160EEESA_EEELi128ENS_12float_e4m3_tEfNS_4arch4Sm90ELb0ELb1ELb1ELb0ELb1ELb0ELb0ELb1ELb1ELb1ELb1ELb0EEENS1_21CollectiveEpilogueFwdINS6_IJSA_SA_SB_EEES9_NS_10bfloat16_tESF_Li256ELb0ELb1ELb1ELb1EEENS1_19SingleTileSchedulerILb0ELb1ELb1ELi128EEEEEEEEEvNT_6ParamsE)
        .other          _ZN7cutlass13device_kernelIN5flash11enable_sm90INS1_16FlashAttnFwdSm90INS1_25CollectiveMainloopFwdSm90ILi2EN4cute5tupleIJNS5_1CILi1EEES8_S8_EEENS6_IJNS7_ILi128EEENS7_ILi160EEESA_EEELi128ENS_12float_e4m3_tEfNS_4arch4Sm90ELb0ELb1ELb1ELb0ELb1ELb0ELb0ELb1ELb1ELb1ELb1ELb0EEENS1_21CollectiveEpilogueFwdINS6_IJSA_SA_SB_EEES9_NS_10bfloat16_tESF_Li256ELb0ELb1ELb1ELb1EEENS1_19SingleTileSchedulerILb0ELb1ELb1ELi128EEEEEEEEEvNT_6ParamsE,@"STO_CUDA_ENTRY STV_DEFAULT"
_ZN7cutlass13device_kernelIN5flash11enable_sm90INS1_16FlashAttnFwdSm90INS1_25CollectiveMainloopFwdSm90ILi2EN4cute5tupleIJNS5_1CILi1EEES8_S8_EEENS6_IJNS7_ILi128EEENS7_ILi160EEESA_EEELi128ENS_12float_e4m3_tEfNS_4arch4Sm90ELb0ELb1ELb1ELb0ELb1ELb0ELb0ELb1ELb1ELb1ELb1ELb0EEENS1_21CollectiveEpilogueFwdINS6_IJSA_SA_SB_EEES9_NS_10bfloat16_tESF_Li256ELb0ELb1ELb1ELb1EEENS1_19SingleTileSchedulerILb0ELb1ELb1ELi128EEEEEEEEEvNT_6ParamsE:
        /* <DEDUP_REMOVED lines=45> */
.L_x_8415:
        /* <DEDUP_REMOVED lines=22> */
.L_x_8416:
        /* <DEDUP_REMOVED lines=18> */
.L_x_8417:
        /* <DEDUP_REMOVED lines=22> */
.L_x_8418:
        /* <DEDUP_REMOVED lines=23> */
.L_x_8419:
        /* <DEDUP_REMOVED lines=9> */
.L_x_8422:
        /* <DEDUP_REMOVED lines=45> */
[CC--:B0-----:R-:W-:Y:S01]  /*0b80*/  IMAD R3, R16.reuse, R5.reuse, R3 ;  /* 0x0000000510037224 */ /* 0x0c1fe200078e0203 */
[----:B------:R-:W-:Y:S01]  /*0b90*/  PLOP3.LUT P0, PT, PT, PT, UP0, 0x40, 0x0 ;  /* 0x000000000000781c */ /* 0x000fe20003f0e808 */
[----:B------:R-:W-:-:S03]  /*0ba0*/  IMAD R18, R16, R5, RZ ;  /* 0x0000000510127224 */ /* 0x000fc600078e02ff */
        /* <DEDUP_REMOVED lines=15> */
.L_x_8425:
[----:B------:R-:W-:-:S11]  /*0ca0*/  UISETP.NE.AND UP0, UPT, UR5, 0x1, UPT ;  /* 0x000000010500788c */ /* 0x000fd6000bf05270 */
[----:B------:R-:W-:Y:S02]  /*0cb0*/  @UP0 ULDC.64 UR10, c[0x0][0x9e8] ;  /* 0x00027a00000a0ab9 */ /* 0x000fe40000000a00 */
[----:B------:R-:W-:-:S04]  /*0cc0*/  UIMAD.WIDE.U32 UR8, UR4, UR10, URZ ;  /* 0x0000000a040872a5 */ /* 0x000fc8000f8e003f */
[----:B------:R-:W-:-:S12]  /*0cd0*/  @UP0 USHF.R.U32.HI UR4, URZ, UR11, UR9 ;  /* 0x0000000b3f040299 */ /* 0x000fd80008011609 */
.L_x_8426:
[----:B------:R-:W-:-:S06]  /*0ce0*/  UIMAD UR4, UR4, UR5, UR5 ;  /* 0x00000005040472a4 */ /* 0x000fcc000f8e0205 */
[----:B------:R-:W-:-:S07]  /*0cf0*/  VIMNMX R0, R0, UR4, PT ;  /* 0x0000000400007c48 */ /* 0x000fce000bfe0100 */
.L_x_8424:
[----:B------:R-:W-:Y:S01]  /*0d00*/  UISETP.NE.AND UP0, UPT, UR44, URZ, UPT ;  /* 0x0000003f2c00728c */ /* 0x000fe2000bf05270 */
[-C--:B------:R-:W-:Y:S01]  /*0d10*/  IMAD R22, R16, R5.reuse, -R22 ;  /* 0x0000000510167224 */ /* 0x080fe200078e0a16 */
[----:B------:R-:W-:Y:S01]  /*0d20*/  UMOV UR4, UR46 ;  /* 0x0000002e00047c82 */ /* 0x000fe20008000000 */
[----:B------:R-:W-:Y:S02]  /*0d30*/  VIADD R2, R0, 0x9f ;  /* 0x0000009f00027836 */ /* 0x000fe40000000000 */
[----:B------:R-:W-:Y:S01]  /*0d40*/  IMAD R0, R16, R5, 0x9f ;  /* 0x0000009f10007424 */ /* 0x000fe200078e0205 */
[----:B------:R-:W-:Y:S01]  /*0d50*/  R2UR UR7, R22 ;  /* 0x00000000160772ca */ /* 0x000fe200000e0000 */
[----:B------:R-:W-:-:S04]  /*0d60*/  IMAD.HI R2, R2, 0x66666667, RZ ;  /* 0x6666666702027827 */ /* 0x000fc800078e02ff */
[----:B------:R-:W-:Y:S01]  /*0d70*/  @UP0 ULDC UR8, c[0x0][0x44c] ;  /* 0x0001130000080ab9 */ /* 0x000fe20000000800 */
[----:B------:R-:W-:Y:S01]  /*0d80*/  @UP0 ULDC UR10, c[0x0][0x450] ;  /* 0x00011400000a0ab9 */ /* 0x000fe20000000800 */
[----:B------:R-:W-:Y:S01]  /*0d90*/  UIMAD.WIDE.U32 UR8, UR46, UR8, URZ ;  /* 0x000000082e0872a5 */ /* 0x000fe2000f8e003f */
[----:B------:R-:W-:Y:S01]  /*0da0*/  IMAD.HI R0, R0, 0x66666667, RZ ;  /* 0x6666666700007827 */ /* 0x000fe200078e02ff */
[----:B------:R-:W-:Y:S02]  /*0db0*/  SHF.R.U32.HI R5, RZ, 0x1f, R2 ;  /* 0x0000001fff057819 */ /* 0x000fe40000011602 */
[----:B------:R-:W-:Y:S02]  /*0dc0*/  @UP0 USHF.R.U32.HI UR4, URZ, UR10, UR9 ;  /* 0x0000000a3f040299 */ /* 0x000fe40008011609 */
[----:B------:R-:W-:Y:S01]  /*0dd0*/  UISETP.GE.AND UP0, UPT, UR5, 0x1, UPT ;  /* 0x000000010500788c */ /* 0x000fe2000bf06270 */
[----:B------:R-:W-:Y:S01]  /*0de0*/  SHF.R.U32.HI R3, RZ, 0x1f, R0 ;  /* 0x0000001fff037819 */ /* 0x000fe20000011600 */
[----:B------:R-:W-:Y:S01]  /*0df0*/  UIADD3 UR4, UR7, UR4, URZ ;  /* 0x0000000407047290 */ /* 0x000fe2000fffe03f */
[----:B------:R-:W-:-:S02]  /*0e00*/  LEA.HI.SX32 R2, R2, R5, 0x1a ;  /* 0x0000000502027211 */ /* 0x000fc400078fd2ff */
[----:B------:R-:W-:Y:S01]  /*0e10*/  ULDC UR7, c[0x0][0x9dc] ;  /* 0x0002770000077ab9 */ /* 0x000fe20000000800 */
[----:B------:R-:W-:Y:S01]  /*0e20*/  PLOP3.LUT P0, PT, PT, PT, UP0, 0x40, 0x0 ;  /* 0x000000000000781c */ /* 0x000fe20003f0e808 */
[----:B------:R-:W-:Y:S01]  /*0e30*/  UIADD3 UR7, UR4, -UR7, URZ ;  /* 0x8000000704077290 */ /* 0x000fe2000fffe03f */
[----:B------:R-:W-:-:S04]  /*0e40*/  LEA.HI.SX32 R3, R0, R3, 0x1a ;  /* 0x0000000300037211 */ /* 0x000fc800078fd2ff */
[----:B------:R-:W-:-:S07]  /*0e50*/  VIMNMX R19, R3, R2, PT ;  /* 0x0000000203137248 */ /* 0x000fce0003fe0100 */
        /* <DEDUP_REMOVED lines=11> */
.L_x_8428:
[----:B------:R-:W-:-:S11]  /*0f10*/  UISETP.NE.AND UP0, UPT, UR5, 0x1, UPT ;  /* 0x000000010500788c */ /* 0x000fd6000bf05270 */
[----:B------:R-:W-:Y:S02]  /*0f20*/  @UP0 ULDC.64 UR10, c[0x0][0x9e8] ;  /* 0x00027a00000a0ab9 */ /* 0x000fe40000000a00 */
[----:B------:R-:W-:-:S04]  /*0f30*/  UIMAD.WIDE.U32 UR8, UR4, UR10, URZ ;  /* 0x0000000a040872a5 */ /* 0x000fc8000f8e003f */
[----:B------:R-:W-:-:S12]  /*0f40*/  @UP0 USHF.R.U32.HI UR4, URZ, UR11, UR9 ;  /* 0x0000000b3f040299 */ /* 0x000fd80008011609 */
.L_x_8429:
[----:B------:R-:W-:-:S04]  /*0f50*/  UIMAD UR4, UR4, UR5, URZ ;  /* 0x00000005040472a4 */ /* 0x000fc8000f8e023f */
[----:B------:R-:W-:-:S04]  /*0f60*/  UISETP.LT.AND UP0, UPT, UR7, UR4, UPT ;  /* 0x000000040700728c */ /* 0x000fc8000bf01270 */
[----:B------:R-:W-:-:S12]  /*0f70*/  USEL UR7, UR7, UR4, !UP0 ;  /* 0x0000000407077287 */ /* 0x000fd8000c000000 */
.L_x_8427:
[----:B------:R-:W-:Y:S02]  /*0f80*/  UIMAD.WIDE UR4, UR7, 0x66666667, URZ ;  /* 0x66666667070478a5 */ /* 0x000fe4000f8e023f */
[----:B------:R-:W-:Y:S02]  /*0f90*/  USHF.R.U32.HI UR10, URZ, 0x10, UR6 ;  /* 0x000000103f0a7899 */ /* 0x000fe40008011606 */
[----:B------:R-:W-:Y:S02]  /*0fa0*/  USHF.R.U32.HI UR4, URZ, 0x1f, UR5 ;  /* 0x0000001f3f047899 */ /* 0x000fe40008011605 */
[----:B------:R-:W-:Y:S02]  /*0fb0*/  ULOP3.LUT UR39, UR6, 0xffff, URZ, 0xc0, !UPT ;  /* 0x0000ffff06277892 */ /* 0x000fe4000f8ec03f */
[----:B------:R-:W-:-:S04]  /*0fc0*/  ULEA.HI.SX32 UR4, UR5, UR4, 0x1a ;  /* 0x0000000405047291 */ /* 0x000fc8000f8fd23f */
        /* <DEDUP_REMOVED lines=42> */
.L_x_8430:
        /* <DEDUP_REMOVED lines=74> */
.L_x_8432:
        /* <DEDUP_REMOVED lines=48> */
.L_x_8575:
[----:B------:R-:W-:-:S06]  /*1a10*/  ULOP3.LUT UR4, UR36, 0x1, URZ, 0xfc, !UPT ;  /* 0x0000000124047892 */ /* 0x000fcc000f8efc3f */
[----:B------:R-:W-:-:S05]  /*1a20*/  IMAD.U32 R0, RZ, RZ, UR4 ;  /* 0x00000004ff007e24 */ /* 0x000fca000f8e00ff */
[----:B------:R-:W-:-:S13]  /*1a30*/  ISETP.NE.AND P0, PT, R0, 0x3, PT ;  /* 0x000000030000780c */ /* 0x000fda0003f05270 */
[----:B------:R-:W-:Y:S05]  /*1a40*/  @!P0 BRA `(.L_x_8434) ;  /* 0x0000000000048947 */ /* 0x000fea0003800000 */
[----:B------:R-:W-:Y:S01]  /*1a50*/  BPT.TRAP 0x1 ;  /* 0x000000040000795c */ /* 0x000fe20000300000 */
.L_x_8434:
[----:B------:R1:W2:Y:S01]  /*1a60*/  SYNCS.PHASECHK.TRANS64.TRYWAIT P1, [UR41+0x22830], R8 ;  /* 0x02283008ff0075a7 */ /* 0x0002a20008020169 */
[----:B------:R-:W-:Y:S05]  /*1a70*/  @!P0 BRA `(.L_x_8435) ;  /* 0x0000000000048947 */ /* 0x000fea0003800000 */
[----:B------:R-:W-:Y:S01]  /*1a80*/  BPT.TRAP 0x1 ;  /* 0x000000040000795c */ /* 0x000fe20000300000 */
.L_x_8435:
[----:B------:R-:W-:-:S05]  /*1a90*/  IMAD.U32 R4, RZ, RZ, UR45 ;  /* 0x0000002dff047e24 */ /* 0x000fca000f8e00ff */
[----:B------:R-:W-:Y:S01]  /*1aa0*/  LOP3.LUT R4, R4, 0x10000, RZ, 0xfc, !PT ;  /* 0x0001000004047812 */ /* 0x000fe200078efcff */
[----:B--2---:R-:W-:Y:S06]  /*1ab0*/  @P1 BRA `(.L_x_8436) ;  /* 0x0000000000081947 */ /* 0x004fec0003800000 */
[----:B------:R-:W2:Y:S02]  /*1ac0*/  SYNCS.PHASECHK.TRANS64.TRYWAIT P1, [UR41+0x22830], R8 ;  /* 0x02283008ff0075a7 */ /* 0x000ea40008020169 */
[----:B--2---:R-:W-:Y:S05]  /*1ad0*/  @!P1 BRA `(.L_x_8437) ;  /* 0x000001a8003c9947 */ /* 0x004fea0003800000 */
.L_x_8436:
[----:B------:R-:W-:Y:S05]  /*1ae0*/  WARPSYNC.ALL ;  /* 0x0000000000007948 */ /* 0x000fea0003800000 */
[----:B------:R-:W-:Y:S01]  /*1af0*/  IMAD.MOV.U32 R5, RZ, RZ, 0x40000040 ;  /* 0x40000040ff057424 */ /* 0x000fe200078e00ff */
        /* <DEDUP_REMOVED lines=45> */
[----:B------:R-:W-:Y:S01]  /*1dd0*/  UMOV UR19, 0x40000040 ;  /* 0x4000004000137882 */ /* 0x000fe20000000000 */
[----:B------:R-:W-:Y:S02]  /*1de0*/  WARPGROUP.DEPBAR.LE gsb0, 0x0 ;  /* 0x00008000000079c5 */ /* 0x000fe40000010000 */
[----:B------:R-:W-:-:S06]  /*1df0*/  WARPGROUP.ARRIVE ;  /* 0x00000000000079c5 */ /* 0x000fcc0000000000 */
[----:B------:R-:W-:Y:S01]  /*1e00*/  QGMMA.64x32x32.F32.E4M3.E4M3 R24, gdesc[UR20], RZ, !UPT, gsb0 ;  /* 0x00600000141879f3 */ /* 0x000fe2000c0008ff */
[----:B------:R-:W-:Y:S01]  /*1e10*/  R2UR UR20, R4 ;  /* 0x00000000041472ca */ /* 0x000fe200000e0000 */
[----:B------:R-:W-:Y:S01]  /*1e20*/  UIADD3 UR22, UR45, 0x206, URZ ;  /* 0x000002062d167890 */ /* 0x000fe2000fffe03f */
[----:B------:R-:W-:-:S11]  /*1e30*/  UMOV UR23, 0x40000040 ;  /* 0x4000004000177882 */ /* 0x000fd60000000000 */
[----:B------:R-:W-:-:S07]  /*1e40*/  UIADD3 UR4, UR20, 0x2, URZ ;  /* 0x0000000214047890 */ /* 0x000fce000fffe03f */
[----:B------:R-:W-:Y:S01]  /*1e50*/  UMOV UR8, UR4 ;  /* 0x0000000400087c82 */ /* 0x000fe20008000000 */
[----:B------:R-:W-:Y:S01]  /*1e60*/  UMOV UR12, UR4 ;  /* 0x00000004000c7c82 */ /* 0x000fe20008000000 */
        /* <DEDUP_REMOVED lines=12> */
[----:B------:R-:W-:Y:S01]  /*1f30*/  UMOV UR17, UR9 ;  /* 0x0000000900117c82 */ /* 0x000fe20008000000 */
[----:B------:R-:W-:Y:S02]  /*1f40*/  WARPGROUP.DEPBAR.LE gsb0, 0x0 ;  /* 0x00008000000079c5 */ /* 0x000fe40000010000 */
[----:B------:R-:W-:-:S06]  /*1f50*/  WARPGROUP.ARRIVE ;  /* 0x00000000000079c5 */ /* 0x000fcc0000000000 */
[----:B------:R-:W-:Y:S01]  /*1f60*/  QGMMA.64x32x32.F32.E4M3.E4M3 R56, gdesc[UR12], R56, gsb0 ;  /* 0x006000000c3879f3 */ /* 0x000fe20008000838 */
[----:B------:R-:W-:Y:S01]  /*1f70*/  UIADD3 UR14, UR45, 0x104, URZ ;  /* 0x000001042d0e7890 */ /* 0x000fe2000fffe03f */
[----:B------:R-:W-:Y:S01]  /*1f80*/  UMOV UR13, UR9 ;  /* 0x00000009000d7c82 */ /* 0x000fe20008000000 */
[----:B------:R-:W-:Y:S01]  /*1f90*/  UMOV UR15, 0x40000040 ;  /* 0x40000040000f7882 */ /* 0x000fe20000000000 */
[----:B------:R-:W-:Y:S02]  /*1fa0*/  WARPGROUP.DEPBAR.LE gsb0, 0x0 ;  /* 0x00008000000079c5 */ /* 0x000fe40000010000 */
[----:B------:R-:W-:-:S06]  /*1fb0*/  WARPGROUP.ARRIVE ;  /* 0x00000000000079c5 */ /* 0x000fcc0000000000 */
[----:B------:R-:W-:Y:S01]  /*1fc0*/  QGMMA.64x32x32.F32.E4M3.E4M3 R40, gdesc[UR4], R40, gsb0 ;  /* 0x00600000042879f3 */ /* 0x000fe20008000828 */
[----:B------:R-:W-:Y:S01]  /*1fd0*/  UMOV UR6, UR8 ;  /* 0x0000000800067c82 */ /* 0x000fe20008000000 */
[----:B------:R-:W-:Y:S01]  /*1fe0*/  UMOV UR7, 0x40000040 ;  /* 0x4000004000077882 */ /* 0x000fe20000000000 */
[----:B------:R-:W-:-:S07]  /*1ff0*/  UIADD3 UR8, UR20, 0x4, URZ ;  /* 0x0000000414087890 */ /* 0x000fce000fffe03f */
[----:B------:R-:W-:Y:S01]  /*2000*/  UMOV UR12, UR8 ;  /* 0x00000008000c7c82 */ /* 0x000fe20008000000 */
[----:B------:R-:W-:Y:S01]  /*2010*/  UMOV UR16, UR8 ;  /* 0x0000000800107c82 */ /* 0x000fe20008000000 */
        /* <DEDUP_REMOVED lines=56> */
.L_x_8438:
[----:B01----:R-:W-:Y:S01]  /*23a0*/  LOP3.LUT R8, R105, 0xffffff80, RZ, 0xc0, !PT ;  /* 0xffffff8069087812 */ /* 0x003fe200078ec0ff */
[C---:B------:R-:W-:Y:S01]  /*23b0*/  FMUL.FTZ R3, R2.reuse, R91 ;  /* 0x0000005b02037220 */ /* 0x040fe20000410000 */
[C---:B------:R-:W-:Y:S01]  /*23c0*/  FMUL.FTZ R91, R2.reuse, R96 ;  /* 0x00000060025b7220 */ /* 0x040fe20000410000 */
[C---:B------:R-:W-:Y:S01]  /*23d0*/  FMUL.FTZ R96, R2.reuse, R73 ;  /* 0x0000004902607220 */ /* 0x040fe20000410000 */
[C---:B------:R-:W-:Y:S01]  /*23e0*/  FMUL.FTZ R73, R2.reuse, R82 ;  /* 0x0000005202497220 */ /* 0x040fe20000410000 */
[C---:B------:R-:W-:Y:S02]  /*23f0*/  IMAD.IADD R9, R23.reuse, 0x1, -R8 ;  /* 0x0000000117097824 */ /* 0x040fe400078e0a08 */
[C---:B------:R-:W-:Y:S01]  /*2400*/  FMUL.FTZ R82, R2.reuse, R56 ;  /* 0x0000003802527220 */ /* 0x040fe20000410000 */
[----:B------:R-:W-:Y:S01]  /*2410*/  FMUL.FTZ R56, R2, R58 ;  /* 0x0000003a02387220 */ /* 0x000fe20000410000 */
[----:B------:R-:W-:Y:S01]  /*2420*/  LEA.HI R106, R106, R23, RZ, 0x2 ;  /* 0x000000176a6a7211 */ /* 0x000fe200078f10ff */
[C---:B------:R-:W-:Y:S01]  /*2430*/  FMUL.FTZ R58, R2.reuse, R62 ;  /* 0x0000003e023a7220 */ /* 0x040fe20000410000 */
[C---:B------:R-:W-:Y:S01]  /*2440*/  FMUL.FTZ R62, R2.reuse, R70 ;  /* 0x00000046023e7220 */ /* 0x040fe20000410000 */
[C---:B------:R-:W-:Y:S01]  /*2450*/  FMUL.FTZ R70, R2.reuse, R49 ;  /* 0x0000003102467220 */ /* 0x040fe20000410000 */
[----:B------:R-:W-:Y:S01]  /*2460*/  SHF.R.S32.HI R8, RZ, 0x1f, R9 ;  /* 0x0000001fff087819 */ /* 0x000fe20000011409 */
[C---:B------:R-:W-:Y:S01]  /*2470*/  FMUL.FTZ R112, R2.reuse, R61 ;  /* 0x0000003d02707220 */ /* 0x040fe20000410000 */
[----:B------:R-:W-:Y:S01]  /*2480*/  FMUL.FTZ R49, R2, R52 ;  /* 0x0000003402317220 */ /* 0x000fe20000410000 */
[----:B------:R-:W-:Y:S01]  /*2490*/  LOP3.LUT R106, R106, 0xfffffffc, RZ, 0xc0, !PT ;  /* 0xfffffffc6a6a7812 */ /* 0x000fe200078ec0ff */
        /* <DEDUP_REMOVED lines=9> */
[----:B------:R-:W-:Y:S01]  /*2530*/  LEA.HI R30, R8, R9, RZ, 0x2 ;  /* 0x00000009081e7211 */ /* 0x000fe200078f10ff */
[C---:B------:R-:W-:Y:S01]  /*2540*/  FMUL.FTZ R75, R2.reuse, R86 ;  /* 0x00000056024b7220 */ /* 0x040fe20000410000 */
[C---:B------:R-:W-:Y:S01]  /*2550*/  FMUL.FTZ R84, R2.reuse, R60 ;  /* 0x0000003c02547220 */ /* 0x040fe20000410000 */
[C---:B------:R-:W-:Y:S01]  /*2560*/  FMUL.FTZ R43, R2.reuse, R47 ;  /* 0x0000002f022b7220 */ /* 0x040fe20000410000 */
[C---:B------:R-:W-:Y:S01]  /*2570*/  FMUL.FTZ R86, R2.reuse, R65 ;  /* 0x0000004102567220 */ /* 0x040fe20000410000 */
[C---:B------:R-:W-:Y:S01]  /*2580*/  FMUL.FTZ R60, R2.reuse, R66 ;  /* 0x00000042023c7220 */ /* 0x040fe20000410000 */
[----:B------:R-:W-:Y:S01]  /*2590*/  FMUL.FTZ R47, R2, R55 ;  /* 0x00000037022f7220 */ /* 0x000fe20000410000 */
[----:B------:R-:W-:-:S02]  /*25a0*/  IMAD.IADD R106, R23, 0x1, -R106 ;  /* 0x00000001176a7824 */ /* 0x000fc400078e0a6a */
[C---:B------:R-:W-:Y:S01]  /*25b0*/  FMUL.FTZ R65, R2.reuse, R69 ;  /* 0x0000004502417220 */ /* 0x040fe20000410000 */
[C---:B------:R-:W-:Y:S01]  /*25c0*/  FMUL.FTZ R66, R2.reuse, R40 ;  /* 0x0000002802427220 */ /* 0x040fe20000410000 */
[----:B------:R-:W-:Y:S01]  /*25d0*/  FMUL.FTZ R55, R2, R29 ;  /* 0x0000001d02377220 */ /* 0x000fe20000410000 */
[----:B------:R-:W-:Y:S01]  /*25e0*/  LEA.HI R23, R8, R9, RZ, 0x5 ;  /* 0x0000000908177211 */ /* 0x000fe200078f28ff */
[C---:B------:R-:W-:Y:S01]  /*25f0*/  FMUL.FTZ R40, R2.reuse, R42 ;  /* 0x0000002a02287220 */ /* 0x040fe20000410000 */
[C---:B------:R-:W-:Y:S01]  /*2600*/  FMUL.FTZ R69, R2.reuse, R45 ;  /* 0x0000002d02457220 */ /* 0x040fe20000410000 */
[--C-:B------:R-:W-:Y:S01]  /*2610*/  SHF.R.S32.HI R8, RZ, 0x2, R30.reuse ;  /* 0x00000002ff087819 */ /* 0x100fe2000001141e */
[C---:B------:R-:W-:Y:S01]  /*2620*/  FMUL.FTZ R15, R2.reuse, R74 ;  /* 0x0000004a020f7220 */ /* 0x040fe20000410000 */
[----:B------:R-:W-:Y:S01]  /*2630*/  SHF.R.S32.HI R29, RZ, 0x1f, R30 ;  /* 0x0000001fff1d7819 */ /* 0x000fe2000001141e */
        /* <DEDUP_REMOVED lines=11> */
[----:B------:R-:W-:Y:S01]  /*26f0*/  SHF.R.S32.HI R28, RZ, 0x5, R23 ;  /* 0x00000005ff1c7819 */ /* 0x000fe20000011417 */
[C---:B------:R-:W-:Y:S01]  /*2700*/  FMUL.FTZ R59, R2.reuse, R63 ;  /* 0x0000003f023b7220 */ /* 0x040fe20000410000 */
[----:B------:R-:W-:Y:S01]  /*2710*/  LEA.HI R29, R29, R8, RZ, 0x3 ;  /* 0x000000081d1d7211 */ /* 0x000fe200078f18ff */
[----:B------:R-:W-:Y:S01]  /*2720*/  FMUL.FTZ R63, R2, R71 ;  /* 0x00000047023f7220 */ /* 0x000fe20000410000 */
[----:B------:R-:W-:Y:S01]  /*2730*/  LEA.HI R31, R104, R104, RZ, 0x1 ;  /* 0x00000068681f7211 */ /* 0x000fe200078f08ff */
[----:B------:R-:W-:Y:S01]  /*2740*/  UISETP.NE.AND UP1, UPT, UR44, URZ, UPT ;  /* 0x0000003f2c00728c */ /* 0x000fe2000bf25270 */
[----:B------:R0:W1:Y:S01]  /*2750*/  MUFU.TANH R71, R32 ;  /* 0x0000002000477308 */ /* 0x0000620000002400 */
[----:B------:R-:W-:Y:S01]  /*2760*/  LOP3.LUT R29, R29, 0xfffffff8, RZ, 0xc0, !PT ;  /* 0xfffffff81d1d7812 */ /* 0x000fe200078ec0ff */
[C---:B------:R-:W-:Y:S01]  /*2770*/  FMUL.FTZ R0, R2.reuse, R90 ;  /* 0x0000005a02007220 */ /* 0x040fe20000410000 */
[----:B------:R-:W-:Y:S01]  /*2780*/  LOP3.LUT R31, R31, 0x3fffffe, RZ, 0xc0, !PT ;  /* 0x03fffffe1f1f7812 */ /* 0x000fe200078ec0ff */
[C---:B------:R-:W-:Y:S01]  /*2790*/  FMUL.FTZ R23, R2.reuse, R34 ;  /* 0x0000002202177220 */ /* 0x040fe20000410000 */
[----:B------:R-:W-:Y:S01]  /*27a0*/  PLOP3.LUT P1, PT, PT, PT, UP1, 0x80, 0x0 ;  /* 0x000000000000781c */ /* 0x000fe20003f2f018 */
[----:B------:R-:W-:Y:S01]  /*27b0*/  FMUL.FTZ R6, R2, R88 ;  /* 0x0000005802067220 */ /* 0x000fe20000410000 */
[----:B------:R-:W-:Y:S01]  /*27c0*/  PLOP3.LUT P2, PT, PT, PT, UP1, 0x80, 0x0 ;  /* 0x000000000000781c */ /* 0x000fe20003f4f018 */
[----:B------:R-:W-:Y:S01]  /*27d0*/  IMAD.IADD R31, R104, 0x1, -R31 ;  /* 0x00000001681f7824 */ /* 0x000fe200078e0a1f */
[----:B0-----:R-:W-:Y:S01]  /*27e0*/  LEA R32, R28, UR46, 0x4 ;  /* 0x0000002e1c207c11 */ /* 0x001fe2000f8e20ff */
[----:B------:R-:W-:Y:S01]  /*27f0*/  @UP1 ULDC UR6, c[0x0][0x44c] ;  /* 0x0001130000061ab9 */ /* 0x000fe20000000800 */
[----:B------:R-:W-:Y:S01]  /*2800*/  LEA.HI R28, R106, R106, RZ, 0x1 ;  /* 0x0000006a6a1c7211 */ /* 0x000fe200078f08ff */
[----:B------:R-:W-:Y:S01]  /*2810*/  FMUL.FTZ R90, R2, R93 ;  /* 0x0000005d025a7220 */ /* 0x000fe20000410000 */
[----:B------:R-:W-:Y:S01]  /*2820*/  IADD3 R32, R32, R8, -R29 ;  /* 0x0000000820207210 */ /* 0x000fe20007ffe81d */
[----:B------:R-:W-:Y:S01]  /*2830*/  IMAD.MOV.U32 R34, RZ, RZ, -0xa0 ;  /* 0xffffff60ff227424 */ /* 0x000fe200078e00ff */
[----:B------:R-:W-:Y:S01]  /*2840*/  LOP3.LUT R29, R28, 0x1ffffffe, RZ, 0xc0, !PT ;  /* 0x1ffffffe1c1d7812 */ /* 0x000fe200078ec0ff */
[C---:B------:R-:W-:Y:S01]  /*2850*/  FMUL.FTZ R28, R2.reuse, R35 ;  /* 0x00000023021c7220 */ /* 0x040fe20000410000 */
[----:B------:R-:W-:Y:S01]  /*2860*/  FMUL.FTZ R88, R2, R89 ;  /* 0x0000005902587220 */ /* 0x000fe20000410000 */
[----:B------:R-:W-:Y:S01]  /*2870*/  IMAD R31, R31, 0x40, R32 ;  /* 0x000000401f1f7824 */ /* 0x000fe200078e0220 */
[----:B------:R-:W-:Y:S01]  /*2880*/  LOP3.LUT R32, R30, 0x7ffffffc, RZ, 0xc0, !PT ;  /* 0x7ffffffc1e207812 */ /* 0x000fe200078ec0ff */
[----:B------:R-:W-:-:S02]  /*2890*/  IMAD.IADD R8, R106, 0x1, -R29 ;  /* 0x000000016a087824 */ /* 0x000fc400078e0a1d */
[C---:B------:R-:W-:Y:S01]  /*28a0*/  FMUL.FTZ R10, R2.reuse, R95 ;  /* 0x0000005f020a7220 */ /* 0x040fe20000410000 */
[----:B------:R-:W-:Y:S01]  /*28b0*/  FMUL.FTZ R93, R2, R100 ;  /* 0x00000064025d7220 */ /* 0x000fe20000410000 */
[----:B------:R-:W-:Y:S01]  /*28c0*/  UISETP.NE.AND UP0, UPT, UR43, URZ, UPT ;  /* 0x0000003f2b00728c */ /* 0x000fe2000bf05270 */
        /* <DEDUP_REMOVED lines=11> */
[C---:B------:R-:W-:Y:S01]  /*2980*/  FMUL.FTZ R64, R2.reuse, R68 ;  /* 0x0000004402407220 */ /* 0x040fe20000410000 */
[C---:B------:R-:W-:Y:S01]  /*2990*/  FMUL.FTZ R33, R2.reuse, R33 ;  /* 0x0000002102217220 */ /* 0x040fe20000410000 */
[C---:B------:R-:W-:Y:S01]  /*29a0*/  FMUL.FTZ R7, R2.reuse, R94 ;  /* 0x0000005e02077220 */ /* 0x040fe20000410000 */
[----:B------:R-:W0:Y:S01]  /*29b0*/  SHFL.IDX PT, R38, R35, RZ, 0x1c1f ;  /* 0x001c1fff23267589 */ /* 0x000e2200000e0000 */
[C---:B------:R-:W-:Y:S01]  /*29c0*/  FMUL.FTZ R97, R2.reuse, R76 ;  /* 0x0000004c02617220 */ /* 0x040fe20000410000 */
[C---:B------:R-:W-:Y:S01]  /*29d0*/  FMUL.FTZ R79, R2.reuse, R81 ;  /* 0x00000051024f7220 */ /* 0x040fe20000410000 */
[----:B------:R-:W-:Y:S01]  /*29e0*/  FMUL.FTZ R68, R2, R44 ;  /* 0x0000002c02447220 */ /* 0x000fe20000410000 */
[----:B------:R-:W-:-:S02]  /*29f0*/  IMAD.IADD R9, R9, 0x1, -R32 ;  /* 0x0000000109097824 */ /* 0x000fc400078e0a20 */
[C---:B------:R-:W-:Y:S01]  /*2a00*/  FMUL.FTZ R11, R2.reuse, R98 ;  /* 0x00000062020b7220 */ /* 0x040fe20000410000 */
[C---:B------:R-:W-:Y:S02]  /*2a10*/  IMAD R34, R19.reuse, R34, 0xa1 ;  /* 0x000000a113227424 */ /* 0x040fe400078e0222 */
        /* <DEDUP_REMOVED lines=12> */
[----:B------:R2:W3:Y:S01]  /*2ae0*/  MUFU.TANH R85, R33 ;  /* 0x0000002100557308 */ /* 0x0004e20000002400 */
[C---:B------:R-:W-:Y:S01]  /*2af0*/  FMUL.FTZ R36, R2.reuse, R36 ;  /* 0x0000002402247220 */ /* 0x040fe20000410000 */
[----:B------:R-:W-:Y:S01]  /*2b00*/  FMUL.FTZ R37, R2, R37 ;  /* 0x0000002502257220 */ /* 0x000fe20000410000 */
[----:B------:R-:W-:Y:S01]  /*2b10*/  UIADD3 UR6, UR41, 0x22840, URZ ;  /* 0x0002284029067890 */ /* 0x000fe2000fffe03f */
[----:B------:R-:W-:Y:S01]  /*2b20*/  IMAD R31, R19, -0xa0, R18 ;  /* 0xffffff60131f7824 */ /* 0x000fe200078e0212 */
[----:B------:R-:W-:Y:S01]  /*2b30*/  PLOP3.LUT P1, PT, PT, PT, UP0, 0x40, 0x0 ;  /* 0x000000000000781c */ /* 0x000fe20003f2e808 */
[----:B------:R-:W-:Y:S01]  /*2b40*/  ULDC UR53, c[0x0][0x288] ;  /* 0x0000a20000357ab9 */ /* 0x000fe20000000800 */
[----:B------:R-:W-:Y:S01]  /*2b50*/  UPRMT UR6, UR47, 0x654, UR6 ;  /* 0x000006542f067896 */ /* 0x000fe20008000006 */
[----:B------:R-:W4:Y:S01]  /*2b60*/  MUFU.TANH R6, R6 ;  /* 0x0000000600067308 */ /* 0x000f220000002400 */
[----:B--2---:R-:W-:Y:S01]  /*2b70*/  IMAD R33, R9, -0x2, R34 ;  /* 0xfffffffe09217824 */ /* 0x004fe200078e0222 */
[----:B------:R-:W-:Y:S01]  /*2b80*/  ULDC UR49, c[0x0][0x9dc] ;  /* 0x0002770000317ab9 */ /* 0x000fe20000000800 */
[----:B------:R-:W-:Y:S01]  /*2b90*/  VIADD R32, R31, 0xa0 ;  /* 0x000000a01f207836 */ /* 0x000fe20000000000 */
[----:B------:R-:W-:Y:S01]  /*2ba0*/  ULOP3.LUT UR49, URZ, UR49, URZ, 0x33, !UPT ;  /* 0x000000313f317292 */ /* 0x000fe2000f8e333f */
[C---:B------:R-:W-:Y:S01]  /*2bb0*/  VIADD R104, R33.reuse, 0xffffffff ;  /* 0xffffffff21687836 */ /* 0x040fe20000000000 */
[----:B------:R-:W-:Y:S01]  /*2bc0*/  IADD3 R31, R33, -UR53, R18 ;  /* 0x80000035211f7c10 */ /* 0x000fe2000fffe012 */
[----:B------:R-:W-:Y:S01]  /*2bd0*/  ULDC UR10, c[0x0][0x9e0] ;  /* 0x00027800000a7ab9 */ /* 0x000fe20000000800 */
[----:B------:R-:W2:Y:S01]  /*2be0*/  MUFU.TANH R88, R88 ;  /* 0x0000005800587308 */ /* 0x000ea20000002400 */
[----:B------:R-:W-:Y:S01]  /*2bf0*/  IMAD R39, R9, -0x2, R32 ;  /* 0xfffffffe09277824 */ /* 0x000fe200078e0220 */
[----:B------:R-:W-:Y:S01]  /*2c00*/  SYNCS.ARRIVE.TRANS64.RED.A1T0 RZ, [UR6], RZ ;  /* 0x000000ffffff79a7 */ /* 0x000fe20008100406 */
[----:B------:R-:W-:-:S02]  /*2c10*/  VIADD R102, R31, UR10 ;  /* 0x0000000a1f667c36 */ /* 0x000fc40008000000 */
[----:B------:R-:W-:Y:S02]  /*2c20*/  VIADD R99, R31, UR49 ;  /* 0x000000311f637c36 */ /* 0x000fe40008000000 */
[----:B------:R-:W-:Y:S01]  /*2c30*/  VIADD R101, R34, 0xffffffff ;  /* 0xffffffff22657836 */ /* 0x000fe20000000000 */
        /* <DEDUP_REMOVED lines=75> */
[----:B------:R0:W0:Y:S08]  /*30f0*/  MUFU.TANH R98, R37 ;  /* 0x0000002500627308 */ /* 0x0000300000002400 */
[----:B------:R-:W0:Y:S08]  /*3100*/  MUFU.TANH R29, R29 ;  /* 0x0000001d001d7308 */ /* 0x000e300000002400 */
[----:B------:R-:W0:Y:S01]  /*3110*/  MUFU.TANH R30, R30 ;  /* 0x0000001e001e7308 */ /* 0x000e220000002400 */
[----:B-1234-:R-:W-:Y:S05]  /*3120*/  @P1 BRA `(.L_x_8439) ;  /* 0x00000000005c1947 */ /* 0x01efea0003800000 */
[----:B0-----:R-:W-:Y:S01]  /*3130*/  IADD3 R37, R18, -UR53, R38 ;  /* 0x8000003512257c10 */ /* 0x001fe2000fffe026 */
[----:B------:R-:W-:Y:S03]  /*3140*/  BSSY B0, `(.L_x_8440) ;  /* 0x0000012000007945 */ /* 0x000fe60003800000 */
        /* <DEDUP_REMOVED lines=11> */
.L_x_8441:
[----:B------:R-:W-:Y:S02]  /*3200*/  ULDC UR6, c[0x0][0x9e4] ;  /* 0x0002790000067ab9 */ /* 0x000fe40000000800 */
[----:B------:R-:W-:-:S05]  /*3210*/  IMAD.U32 R34, RZ, RZ, UR6 ;  /* 0x00000006ff227e24 */ /* 0x000fca000f8e00ff */
[----:B------:R-:W-:-:S13]  /*3220*/  ISETP.NE.AND P1, PT, R34, 0x1, PT ;  /* 0x000000012200780c */ /* 0x000fda0003f25270 */
[----:B------:R-:W0:Y:S02]  /*3230*/  @P1 LDC.64 R106, c[0x0][0x9e8] ;  /* 0x00027a00ff6a1b82 */ /* 0x000e240000000a00 */
[----:B0-----:R-:W-:-:S05]  /*3240*/  @P1 IMAD.HI.U32 R32, R37, R106, RZ ;  /* 0x0000006a25201227 */ /* 0x001fca00078e00ff */
[----:B------:R-:W-:-:S07]  /*3250*/  @P1 SHF.R.U32.HI R37, RZ, R107, R32 ;  /* 0x0000006bff251219 */ /* 0x000fce0000011620 */
.L_x_8442:
[----:B------:R-:W-:Y:S05]  /*3260*/  BSYNC B0 ;  /* 0x0000000000007941 */ /* 0x000fea0003800000 */
.L_x_8440:
[----:B------:R-:W-:-:S05]  /*3270*/  IMAD R32, R37, R34, R104 ;  /* 0x0000002225207224 */ /* 0x000fca00078e0268 */
[----:B------:R-:W-:Y:S02]  /*3280*/  VIADDMNMX R31, R32, R34, R31, PT ;  /* 0x00000022201f7246 */ /* 0x000fe4000380011f */
[----:B------:R-:W-:-:S07]  /*3290*/  VIMNMX R33, R33, R32, !PT ;  /* 0x0000002021217248 */ /* 0x000fce0007fe0100 */
.L_x_8439:
[C---:B------:R-:W-:Y:S01]  /*32a0*/  ISETP.GE.AND P2, PT, R101.reuse, 0x9, PT ;  /* 0x000000096500780c */ /* 0x040fe20003f46270 */
[----:B------:R-:W1:Y:S01]  /*32b0*/  SHFL.IDX PT, R35, R35, 0x1, 0x1c1f ;  /* 0x003c1f0023237f89 */ /* 0x000e6200000e0000 */
[----:B------:R-:W-:Y:S01]  /*32c0*/  ISETP.GE.AND P1, PT, R101, 0x2, PT ;  /* 0x000000026500780c */ /* 0x000fe20003f26270 */
[----:B------:R-:W-:Y:S01]  /*32d0*/  UISETP.NE.AND UP0, UPT, UR43, URZ, UPT ;  /* 0x0000003f2b00728c */ /* 0x000fe2000bf05270 */
[----:B------:R-:W-:Y:S02]  /*32e0*/  P2R R103, PR, RZ, 0x4 ;  /* 0x00000004ff677803 */ /* 0x000fe40000000000 */
[C---:B------:R-:W-:Y:S02]  /*32f0*/  ISETP.GT.AND P2, PT, R33.reuse, 0x8, !P2 ;  /* 0x000000082100780c */ /* 0x040fe40005744270 */
[----:B------:R-:W-:Y:S02]  /*3300*/  ISETP.GT.AND P3, PT, R33, 0x1, !P1 ;  /* 0x000000012100780c */ /* 0x000fe40004f64270 */
[----:B------:R-:W-:-:S02]  /*3310*/  ISETP.LT.OR P2, PT, R31, 0x9, P2 ;  /* 0x000000091f00780c */ /* 0x000fc40001741670 */
[----:B------:R-:W-:Y:S02]  /*3320*/  ISETP.GE.AND P4, PT, R101, 0x11, PT ;  /* 0x000000116500780c */ /* 0x000fe40003f86270 */
[----:B0-----:R-:W-:Y:S02]  /*3330*/  FSEL R164, R89, -INF , !P2 ;  /* 0xff80000059a47808 */ /* 0x001fe40005000000 */
[----:B------:R-:W-:Y:S02]  /*3340*/  ISETP.LT.OR P3, PT, R31, 0x2, P3 ;  /* 0x000000021f00780c */ /* 0x000fe40001f61670 */
[----:B------:R-:W-:Y:S02]  /*3350*/  ISETP.GT.AND P2, PT, R33, 0x10, !P4 ;  /* 0x000000102100780c */ /* 0x000fe40006744270 */
[----:B------:R-:W-:Y:S02]  /*3360*/  ISETP.GE.AND P5, PT, R101, 0xa, PT ;  /* 0x0000000a6500780c */ /* 0x000fe40003fa6270 */
[----:B------:R-:W-:-:S02]  /*3370*/  FSEL R166, R88, -INF , !P3 ;  /* 0xff80000058a67808 */ /* 0x000fc40005800000 */
[----:B------:R-:W-:Y:S02]  /*3380*/  P2R R106, PR, RZ, 0x10 ;  /* 0x00000010ff6a7803 */ /* 0x000fe40000000000 */
[----:B------:R-:W-:Y:S02]  /*3390*/  ISETP.LT.OR P2, PT, R31, 0x11, P2 ;  /* 0x000000111f00780c */ /* 0x000fe40001741670 */
[----:B------:R-:W-:Y:S02]  /*33a0*/  ISETP.GT.AND P3, PT, R33, 0x9, !P5 ;  /* 0x000000092100780c */ /* 0x000fe40006f64270 */
[----:B------:R-:W-:Y:S02]  /*33b0*/  ISETP.GE.AND P4, PT, R101, 0x12, PT ;  /* 0x000000126500780c */ /* 0x000fe40003f86270 */
[----:B------:R-:W-:Y:S02]  /*33c0*/  FSEL R162, R91, -INF , !P2 ;  /* 0xff8000005ba27808 */ /* 0x000fe40005000000 */
[----:B------:R-:W-:-:S02]  /*33d0*/  ISETP.LT.OR P3, PT, R31, 0xa, P3 ;  /* 0x0000000a1f00780c */ /* 0x000fc40001f61670 */
[----:B------:R-:W-:Y:S02]  /*33e0*/  ISETP.GT.AND P2, PT, R33, 0x11, !P4 ;  /* 0x000000112100780c */ /* 0x000fe40006744270 */
[----:B------:R-:W-:Y:S02]  /*33f0*/  FSEL R152, R90, -INF , !P3 ;  /* 0xff8000005a987808 */ /* 0x000fe40005800000 */
        /* <DEDUP_REMOVED lines=179> */
[----:B------:R-:W-:Y:S01]  /*3f30*/  IADD3 R35, R18, -UR53, R35 ;  /* 0x8000003512237c10 */ /* 0x000fe2000fffe023 */
        /* <DEDUP_REMOVED lines=12> */
.L_x_8445:
[----:B------:R-:W-:Y:S02]  /*4000*/  ULDC UR6, c[0x0][0x9e4] ;  /* 0x0002790000067ab9 */ /* 0x000fe40000000800 */
[----:B------:R-:W-:-:S05]  /*4010*/  IMAD.U32 R37, RZ, RZ, UR6 ;  /* 0x00000006ff257e24 */ /* 0x000fca000f8e00ff */
[----:B------:R-:W-:-:S13]  /*4020*/  ISETP.NE.AND P6, PT, R37, 0x1, PT ;  /* 0x000000012500780c */ /* 0x000fda0003fc5270 */
[----:B------:R-:W0:Y:S02]  /*4030*/  @P6 LDC.64 R90, c[0x0][0x9e8] ;  /* 0x00027a00ff5a6b82 */ /* 0x000e240000000a00 */
[----:B0-----:R-:W-:-:S05]  /*4040*/  @P6 IMAD.HI.U32 R90, R35, R90, RZ ;  /* 0x0000005a235a6227 */ /* 0x001fca00078e00ff */
[----:B------:R-:W-:-:S07]  /*4050*/  @P6 SHF.R.U32.HI R35, RZ, R91, R90 ;  /* 0x0000005bff236219 */ /* 0x000fce000001165a */
.L_x_8446:
[----:B------:R-:W-:Y:S05]  /*4060*/  BSYNC B0 ;  /* 0x0000000000007941 */ /* 0x000fea0003800000 */
.L_x_8444:
[----:B------:R-:W-:-:S05]  /*4070*/  IMAD R90, R35, R37, R104 ;  /* 0x00000025235a7224 */ /* 0x000fca00078e0268 */
[----:B------:R-:W-:Y:S02]  /*4080*/  VIADDMNMX R31, R90, R37, R31, PT ;  /* 0x000000255a1f7246 */ /* 0x000fe4000380011f */
[----:B------:R-:W-:-:S07]  /*4090*/  VIMNMX R33, R33, R90, !PT ;  /* 0x0000005a21217248 */ /* 0x000fce0007fe0100 */
.L_x_8443:
[----:B------:R-:W-:Y:S01]  /*40a0*/  ISETP.GT.AND P1, PT, R33, 0x1, !P1 ;  /* 0x000000012100780c */ /* 0x000fe20004f24270 */
[----:B------:R-:W-:Y:S01]  /*40b0*/  ULDC UR6, c[0x0][0x988] ;  /* 0x0002620000067ab9 */ /* 0x000fe20000000800 */
[----:B------:R-:W-:Y:S01]  /*40c0*/  ISETP.NE.AND P6, PT, R92, RZ, PT ;  /* 0x000000ff5c00720c */ /* 0x000fe20003fc5270 */
[----:B------:R-:W-:Y:S01]  /*40d0*/  UISETP.NE.AND UP1, UPT, UR44, URZ, UPT ;  /* 0x0000003f2c00728c */ /* 0x000fe2000bf25270 */
[----:B------:R-:W-:Y:S01]  /*40e0*/  ISETP.LT.OR P1, PT, R31, 0x2, P1 ;  /* 0x000000021f00780c */ /* 0x000fe20000f21670 */
[----:B------:R-:W-:Y:S01]  /*40f0*/  UISETP.NE.AND UP0, UPT, UR43, URZ, UPT ;  /* 0x0000003f2b00728c */ /* 0x000fe2000bf05270 */
[----:B------:R-:W-:Y:S02]  /*4100*/  ISETP.GT.AND P2, PT, R33, 0x89, !P2 ;  /* 0x000000892100780c */ /* 0x000fe40005744270 */
[----:B------:R-:W-:Y:S02]  /*4110*/  FSEL R92, R3, -INF , !P1 ;  /* 0xff800000035c7808 */ /* 0x000fe40004800000 */
[----:B------:R-:W-:-:S02]  /*4120*/  ISETP.NE.AND P1, PT, R103, RZ, PT ;  /* 0x000000ff6700720c */ /* 0x000fc40003f25270 */
[----:B------:R-:W-:Y:S02]  /*4130*/  FMNMX.FTZ R3, R168, R166, !PT ;  /* 0x000000a6a8037209 */ /* 0x000fe40007810000 */
[----:B------:R-:W-:Y:S01]  /*4140*/  ISETP.GT.AND P1, PT, R33, 0x8, !P1 ;  /* 0x000000082100780c */ /* 0x000fe20004f24270 */
[----:B------:R-:W-:Y:S01]  /*4150*/  @UP1 ULDC UR14, c[0x0][0x450] ;  /* 0x00011400000e1ab9 */ /* 0x000fe20000000800 */
        /* <DEDUP_REMOVED lines=45> */
[----:B------:R-:W-:Y:S01]  /*4430*/  FSEL R106, R15, -INF , !P1 ;  /* 0xff8000000f6a7808 */ /* 0x000fe20004800000 */
[----:B------:R-:W-:Y:S01]  /*4440*/  IMAD.U32 R15, RZ, RZ, UR6 ;  /* 0x00000006ff0f7e24 */ /* 0x000fe2000f8e00ff */
[----:B------:R-:W-:Y:S01]  /*4450*/  ISETP.NE.AND P1, PT, R95, RZ, PT ;  /* 0x000000ff5f00720c */ /* 0x000fe20003f25270 */
[----:B------:R-:W-:Y:S01]  /*4460*/  @UP1 ULDC UR6, c[0x0][0x44c] ;  /* 0x0001130000061ab9 */ /* 0x000fe20000000800 */
[----:B------:R-:W-:Y:S01]  /*4470*/  FMNMX.FTZ R3, R84, R3, !PT ;  /* 0x0000000354037209 */ /* 0x000fe20007810000 */
[----:B------:R-:W-:Y:S01]  /*4480*/  UIMAD.WIDE.U32 UR6, UR46, UR6, URZ ;  /* 0x000000062e0672a5 */ /* 0x000fe2000f8e003f */
[----:B------:R-:W-:-:S02]  /*4490*/  ISETP.GT.AND P1, PT, R33, 0x21, !P1 ;  /* 0x000000212100780c */ /* 0x000fc40004f24270 */
[----:B------:R-:W-:Y:S01]  /*44a0*/  FMNMX.FTZ R3, R88, R3, !PT ;  /* 0x0000000358037209 */ /* 0x000fe20007810000 */
[----:B------:R-:W-:Y:S01]  /*44b0*/  @UP1 USHF.R.U32.HI UR46, URZ, UR14, UR7 ;  /* 0x0000000e3f2e1299 */ /* 0x000fe20008011607 */
        /* <DEDUP_REMOVED lines=10> */
[----:B------:R-:W-:-:S02]  /*4560*/  ISETP.GT.AND P1, PT, R33, 0x29, !P6 ;  /* 0x000000292100780c */ /* 0x000fc40007724270 */
[----:B------:R-:W-:Y:S02]  /*4570*/  ISETP.NE.AND P6, PT, R110, RZ, PT ;  /* 0x000000ff6e00720c */ /* 0x000fe40003fc5270 */
        /* <DEDUP_REMOVED lines=29> */
[----:B------:R-:W-:Y:S01]  /*4750*/  ISETP.GT.AND P3, PT, R33, 0x90, !P3 ;  /* 0x000000902100780c */ /* 0x000fe20005f64270 */
[----:B------:R-:W0:Y:S01]  /*4760*/  SHFL.BFLY PT, R14, R3, 0x2, 0x1f ;  /* 0x0c401f00030e7f89 */ /* 0x000e2200000e0000 */
[----:B------:R-:W-:Y:S02]  /*4770*/  FSEL R76, R76, -INF , !P1 ;  /* 0xff8000004c4c7808 */ /* 0x000fe40004800000 */
[----:B------:R-:W-:Y:S02]  /*4780*/  ISETP.NE.AND P1, PT, R81, RZ, PT ;  /* 0x000000ff5100720c */ /* 0x000fe40003f25270 */
[----:B------:R-:W-:Y:S02]  /*4790*/  ISETP.LT.OR P2, PT, R31, 0x8a, P2 ;  /* 0x0000008a1f00780c */ /* 0x000fe40001741670 */
[C---:B------:R-:W-:Y:S02]  /*47a0*/  ISETP.GT.AND P1, PT, R33.reuse, 0x40, !P1 ;  /* 0x000000402100780c */ /* 0x040fe40004f24270 */
[----:B------:R-:W-:-:S02]  /*47b0*/  ISETP.GT.AND P4, PT, R33, 0x91, !P4 ;  /* 0x000000912100780c */ /* 0x000fc40006784270 */
[C---:B------:R-:W-:Y:S02]  /*47c0*/  ISETP.LT.OR P1, PT, R31.reuse, 0x41, P1 ;  /* 0x000000411f00780c */ /* 0x040fe40000f21670 */
[----:B------:R-:W-:Y:S02]  /*47d0*/  ISETP.LT.OR P3, PT, R31, 0x91, P3 ;  /* 0x000000911f00780c */ /* 0x000fe40001f61670 */
[----:B------:R-:W-:Y:S02]  /*47e0*/  FSEL R114, R56, -INF , !P1 ;  /* 0xff80000038727808 */ /* 0x000fe40004800000 */
[----:B------:R-:W-:Y:S02]  /*47f0*/  ISETP.NE.AND P1, PT, R113, RZ, PT ;  /* 0x000000ff7100720c */ /* 0x000fe40003f25270 */
[C---:B------:R-:W-:Y:S02]  /*4800*/  ISETP.GT.AND P5, PT, R33.reuse, 0x98, !P5 ;  /* 0x000000982100780c */ /* 0x040fe40006fa4270 */
[----:B------:R-:W-:-:S02]  /*4810*/  ISETP.GT.AND P1, PT, R33, 0x41, !P1 ;  /* 0x000000412100780c */ /* 0x000fc40004f24270 */
[C---:B------:R-:W-:Y:S02]  /*4820*/  ISETP.LT.OR P4, PT, R31.reuse, 0x92, P4 ;  /* 0x000000921f00780c */ /* 0x040fe40002781670 */
[----:B------:R-:W-:Y:S02]  /*4830*/  ISETP.LT.OR P1, PT, R31, 0x42, P1 ;  /* 0x000000421f00780c */ /* 0x000fe40000f21670 */
[----:B0-----:R-:W-:Y:S02]  /*4840*/  FMNMX.FTZ R7, R3, R14, !PT ;  /* 0x0000000e03077209 */ /* 0x001fe40007810000 */
[----:B------:R-:W-:Y:S02]  /*4850*/  FSEL R56, R57, -INF , !P1 ;  /* 0xff80000039387808 */ /* 0x000fe40004800000 */
[----:B------:R-:W-:Y:S01]  /*4860*/  ISETP.NE.AND P1, PT, R83, RZ, PT ;  /* 0x000000ff5300720c */ /* 0x000fe20003f25270 */
[----:B------:R-:W0:Y:S01]  /*4870*/  SHFL.BFLY PT, R14, R7, 0x1, 0x1f ;  /* 0x0c201f00070e7f89 */ /* 0x000e2200000e0000 */
[----:B------:R-:W-:-:S02]  /*4880*/  ISETP.LT.OR P5, PT, R31, 0x99, P5 ;  /* 0x000000991f00780c */ /* 0x000fc40002fa1670 */
[----:B------:R-:W-:Y:S02]  /*4890*/  ISETP.GT.AND P1, PT, R33, 0x48, !P1 ;  /* 0x000000482100780c */ /* 0x000fe40004f24270 */
[----:B------:R-:W-:Y:S02]  /*48a0*/  R2UR UR11, R22 ;  /* 0x00000000160b72ca */ /* 0x000fe400000e0000 */
[----:B------:R-:W-:-:S04]  /*48b0*/  ISETP.LT.OR P1, PT, R31, 0x49, P1 ;  /* 0x000000491f00780c */ /* 0x000fc80000f21670 */
[----:B------:R-:W-:Y:S02]  /*48c0*/  FSEL R58, R58, -INF , !P1 ;  /* 0xff8000003a3a7808 */ /* 0x000fe40004800000 */
[----:B------:R-:W-:-:S04]  /*48d0*/  ISETP.NE.AND P1, PT, R115, RZ, PT ;  /* 0x000000ff7300720c */ /* 0x000fc80003f25270 */
[----:B------:R-:W-:Y:S01]  /*48e0*/  ISETP.GT.AND P1, PT, R33, 0x49, !P1 ;  /* 0x000000492100780c */ /* 0x000fe20004f24270 */
[----:B------:R-:W-:-:S03]  /*48f0*/  UIADD3 UR46, UR11, UR46, URZ ;  /* 0x0000002e0b2e7290 */ /* 0x000fc6000fffe03f */
[----:B------:R-:W-:Y:S01]  /*4900*/  ISETP.LT.OR P1, PT, R31, 0x4a, P1 ;  /* 0x0000004a1f00780c */ /* 0x000fe20000f21670 */
[----:B------:R-:W-:Y:S01]  /*4910*/  UIADD3 UR10, UR46, UR10, URZ ;  /* 0x0000000a2e0a7290 */ /* 0x000fe2000fffe03f */
[----:B0-----:R-:W-:Y:S02]  /*4920*/  FMNMX.FTZ R14, R7, R14, !PT ;  /* 0x0000000e070e7209 */ /* 0x001fe40007810000 */
        /* <DEDUP_REMOVED lines=62> */
[-CC-:B------:R-:W-:Y:S01]  /*4d10*/  FFMA.FTZ R86, R86, R15.reuse, -R55.reuse ;  /* 0x0000000f56567223 */ /* 0x180fe20000010837 */
[----:B------:R-:W-:Y:S01]  /*4d20*/  ISETP.LT.OR P1, PT, R31, 0x1, P1 ;  /* 0x000000011f00780c */ /* 0x000fe20000f21670 */
[-CC-:B------:R-:W-:Y:S01]  /*4d30*/  FFMA.FTZ R20, R84, R15.reuse, -R55.reuse ;  /* 0x0000000f54147223 */ /* 0x180fe20000010837 */
[-CC-:B------:R-:W-:Y:S01]  /*4d40*/  FFMA.FTZ R88, R88, R15.reuse, -R55.reuse ;  /* 0x0000000f58587223 */ /* 0x180fe20000010837 */
[----:B------:R-:W-:Y:S01]  /*4d50*/  ISETP.GT.AND P6, PT, R33, 0x99, !P6 ;  /* 0x000000992100780c */ /* 0x000fe200077c4270 */
[-CC-:B------:R-:W-:Y:S01]  /*4d60*/  FFMA.FTZ R3, R166, R15.reuse, -R55.reuse ;  /* 0x0000000fa6037223 */ /* 0x180fe20000010837 */
[----:B------:R-:W-:Y:S01]  /*4d70*/  FSEL R53, R0, -INF , !P1 ;  /* 0xff80000000357808 */ /* 0x000fe20004800000 */
[-CC-:B------:R-:W-:Y:S01]  /*4d80*/  FFMA.FTZ R0, R168, R15.reuse, -R55.reuse ;  /* 0x0000000fa8007223 */ /* 0x180fe20000010837 */
[----:B------:R-:W-:Y:S01]  /*4d90*/  ISETP.NE.AND P1, PT, R49, RZ, PT ;  /* 0x000000ff3100720c */ /* 0x000fe20003f25270 */
[-CC-:B------:R-:W-:Y:S01]  /*4da0*/  FFMA.FTZ R7, R164, R15.reuse, -R55.reuse ;  /* 0x0000000fa4077223 */ /* 0x180fe20000010837 */
[----:B------:R-:W-:Y:S01]  /*4db0*/  FMNMX.FTZ R21, R53, R92, !PT ;  /* 0x0000005c35157209 */ /* 0x000fe20007810000 */
[--C-:B------:R-:W-:Y:S01]  /*4dc0*/  FFMA.FTZ R49, R34, R15, -R55.reuse ;  /* 0x0000000f22317223 */ /* 0x100fe20000010837 */
[----:B------:R-:W-:Y:S01]  /*4dd0*/  ISETP.GT.AND P1, PT, R33, 0x88, !P1 ;  /* 0x000000882100780c */ /* 0x000fe20004f24270 */
[----:B------:R-:W-:Y:S01]  /*4de0*/  MUFU.EX2 R0, R0 ;  /* 0x0000000000007308 */ /* 0x000fe20000000800 */
[----:B------:R-:W-:Y:S01]  /*4df0*/  FMNMX.FTZ R27, R90, R21, !PT ;  /* 0x000000155a1b7209 */ /* 0x000fe20007810000 */
[-CC-:B------:R-:W-:Y:S01]  /*4e00*/  FFMA.FTZ R152, R152, R15.reuse, -R55.reuse ;  /* 0x0000000f98987223 */ /* 0x180fe20000010837 */
[C---:B------:R-:W-:Y:S01]  /*4e10*/  ISETP.LT.OR P1, PT, R31.reuse, 0x89, P1 ;  /* 0x000000891f00780c */ /* 0x040fe20000f21670 */
[--C-:B------:R-:W-:Y:S01]  /*4e20*/  FFMA.FTZ R11, R162, R15, -R55.reuse ;  /* 0x0000000fa20b7223 */ /* 0x100fe20000010837 */
[----:B------:R-:W-:Y:S01]  /*4e30*/  FMNMX.FTZ R27, R10, R27, !PT ;  /* 0x0000001b0a1b7209 */ /* 0x000fe20007810000 */
[--C-:B------:R-:W-:Y:S01]  /*4e40*/  FFMA.FTZ R154, R154, R15, -R55.reuse ;  /* 0x0000000f9a9a7223 */ /* 0x100fe20000010837 */
[----:B------:R-:W-:Y:S01]  /*4e50*/  FSEL R84, R24, -INF , !P1 ;  /* 0xff80000018547808 */ /* 0x000fe20004800000 */
[----:B------:R-:W0:Y:S01]  /*4e60*/  MUFU.EX2 R3, R3 ;  /* 0x0000000300037308 */ /* 0x000e220000000800 */
[----:B------:R-:W-:Y:S01]  /*4e70*/  FMNMX.FTZ R27, R96, R27, !PT ;  /* 0x0000001b601b7209 */ /* 0x000fe20007810000 */
[-CC-:B------:R-:W-:Y:S01]  /*4e80*/  FFMA.FTZ R13, R160, R15.reuse, -R55.reuse ;  /* 0x0000000fa00d7223 */ /* 0x180fe20000010837 */
[----:B------:R-:W-:Y:S01]  /*4e90*/  ISETP.LT.OR P6, PT, R31, 0x9a, P6 ;  /* 0x0000009a1f00780c */ /* 0x000fe200037c1670 */
[--C-:B------:R-:W-:Y:S01]  /*4ea0*/  FFMA.FTZ R156, R156, R15, -R55.reuse ;  /* 0x0000000f9c9c7223 */ /* 0x100fe20000010837 */
[----:B------:R-:W-:Y:S01]  /*4eb0*/  FMNMX.FTZ R27, R94, R27, !PT ;  /* 0x0000001b5e1b7209 */ /* 0x000fe20007810000 */
[--C-:B------:R-:W-:Y:S01]  /*4ec0*/  FFMA.FTZ R158, R158, R15, -R55.reuse ;  /* 0x0000000f9e9e7223 */ /* 0x100fe20000010837 */
[----:B------:R-:W-:Y:S01]  /*4ed0*/  FSEL R30, R30, -INF , !P6 ;  /* 0xff8000001e1e7808 */ /* 0x000fe20007000000 */
[----:B------:R1:W-:Y:S01]  /*4ee0*/  MUFU.EX2 R24, R88 ;  /* 0x0000005800187308 */ /* 0x0003e20000000800 */
[----:B------:R-:W-:Y:S01]  /*4ef0*/  FMNMX.FTZ R35, R12, R27, !PT ;  /* 0x0000001b0c237209 */ /* 0x000fe20007810000 */
[-CC-:B------:R-:W-:Y:S01]  /*4f00*/  FFMA.FTZ R33, R38, R15.reuse, -R55.reuse ;  /* 0x0000000f26217223 */ /* 0x180fe20000010837 */
[-CC-:B------:R-:W-:Y:S01]  /*4f10*/  FFMA.FTZ R150, R150, R15.reuse, -R55.reuse ;  /* 0x0000000f96967223 */ /* 0x180fe20000010837 */
[--C-:B------:R-:W-:Y:S01]  /*4f20*/  FFMA.FTZ R148, R148, R15, -R55.reuse ;  /* 0x0000000f94947223 */ /* 0x100fe20000010837 */
[----:B------:R-:W-:Y:S01]  /*4f30*/  FMNMX.FTZ R35, R98, R35, !PT ;  /* 0x0000002362237209 */ /* 0x000fe20007810000 */
[-CC-:B------:R-:W-:Y:S01]  /*4f40*/  FFMA.FTZ R146, R146, R15.reuse, -R55.reuse ;  /* 0x0000000f92927223 */ /* 0x180fe20000010837 */
[--C-:B------:R-:W-:Y:S01]  /*4f50*/  FFMA.FTZ R144, R144, R15, -R55.reuse ;  /* 0x0000000f90907223 */ /* 0x100fe20000010837 */
[----:B------:R-:W2:Y:S01]  /*4f60*/  MUFU.EX2 R7, R7 ;  /* 0x0000000700077308 */ /* 0x000ea20000000800 */
[----:B------:R-:W-:Y:S01]  /*4f70*/  FMNMX.FTZ R35, R106, R35, !PT ;  /* 0x000000236a237209 */ /* 0x000fe20007810000 */
[-CC-:B------:R-:W-:Y:S01]  /*4f80*/  FFMA.FTZ R142, R142, R15.reuse, -R55.reuse ;  /* 0x0000000f8e8e7223 */ /* 0x180fe20000010837 */
[----:B-1----:R-:W-:Y:S01]  /*4f90*/  FSEL R88, R28, -INF , !P4 ;  /* 0xff8000001c587808 */ /* 0x002fe20006000000 */
[--C-:B------:R-:W-:Y:S01]  /*4fa0*/  FFMA.FTZ R28, R80, R15, -R55.reuse ;  /* 0x0000000f501c7223 */ /* 0x100fe20000010837 */
[----:B------:R-:W-:Y:S01]  /*4fb0*/  FMNMX.FTZ R35, R104, R35, !PT ;  /* 0x0000002368237209 */ /* 0x000fe20007810000 */
[--C-:B------:R-:W-:Y:S01]  /*4fc0*/  FFMA.FTZ R140, R140, R15, -R55.reuse ;  /* 0x0000000f8c8c7223 */ /* 0x100fe20000010837 */
[----:B------:R-:W-:Y:S01]  /*4fd0*/  FSEL R80, R29, -INF , !P5 ;  /* 0xff8000001d507808 */ /* 0x000fe20006800000 */
        /* <DEDUP_REMOVED lines=8> */
[----:B------:R-:W3:Y:S01]  /*5060*/  MUFU.EX2 R11, R11 ;  /* 0x0000000b000b7308 */ /* 0x000ee20000000800 */
[----:B------:R-:W-:Y:S01]  /*5070*/  FMNMX.FTZ R37, R110, R37, !PT ;  /* 0x000000256e257209 */ /* 0x000fe20007810000 */
[-CC-:B------:R-:W-:Y:S01]  /*5080*/  FFMA.FTZ R112, R112, R15.reuse, -R55.reuse ;  /* 0x0000000f70707223 */ /* 0x180fe20000010837 */
[-CC-:B------:R-:W-:Y:S01]  /*5090*/  FFMA.FTZ R100, R100, R15.reuse, -R55.reuse ;  /* 0x0000000f64647223 */ /* 0x180fe20000010837 */
[--C-:B------:R-:W-:Y:S01]  /*50a0*/  FFMA.FTZ R50, R50, R15, -R55.reuse ;  /* 0x0000000f32327223 */ /* 0x100fe20000010837 */
[----:B------:R-:W-:Y:S01]  /*50b0*/  FMNMX.FTZ R37, R108, R37, !PT ;  /* 0x000000256c257209 */ /* 0x000fe20007810000 */
[-CC-:B------:R-:W-:Y:S01]  /*50c0*/  FFMA.FTZ R48, R70, R15.reuse, -R55.reuse ;  /* 0x0000000f46307223 */ /* 0x180fe20000010837 */
[--C-:B------:R-:W-:Y:S01]  /*50d0*/  FFMA.FTZ R31, R68, R15, -R55.reuse ;  /* 0x0000000f441f7223 */ /* 0x100fe20000010837 */
[----:B------:R-:W4:Y:S01]  /*50e0*/  MUFU.EX2 R154, R154 ;  /* 0x0000009a009a7308 */ /* 0x000f220000000800 */
[----:B------:R-:W-:Y:S01]  /*50f0*/  FMNMX.FTZ R39, R74, R37, !PT ;  /* 0x000000254a277209 */ /* 0x000fe20007810000 */
[-CC-:B------:R-:W-:Y:S01]  /*5100*/  FFMA.FTZ R66, R66, R15.reuse, -R55.reuse ;  /* 0x0000000f42427223 */ /* 0x180fe20000010837 */
[-CC-:B------:R-:W-:Y:S01]  /*5110*/  FFMA.FTZ R38, R64, R15.reuse, -R55.reuse ;  /* 0x0000000f40267223 */ /* 0x180fe20000010837 */
[--C-:B------:R-:W-:Y:S01]  /*5120*/  FFMA.FTZ R52, R52, R15, -R55.reuse ;  /* 0x0000000f34347223 */ /* 0x100fe20000010837 */
[----:B------:R-:W-:Y:S01]  /*5130*/  FMNMX.FTZ R39, R76, R39, !PT ;  /* 0x000000274c277209 */ /* 0x000fe20007810000 */
[-CC-:B------:R-:W-:Y:S01]  /*5140*/  FFMA.FTZ R36, R36, R15.reuse, -R55.reuse ;  /* 0x0000000f24247223 */ /* 0x180fe20000010837 */
[----:B------:R-:W-:Y:S01]  /*5150*/  FFMA.FTZ R32, R32, R15, -R55 ;  /* 0x0000000f20207223 */ /* 0x000fe20000010837 */
[----:B------:R-:W5:Y:S01]  /*5160*/  MUFU.EX2 R13, R13 ;  /* 0x0000000d000d7308 */ /* 0x000f620000000800 */
[----:B------:R-:W-:-:S04]  /*5170*/  FMNMX.FTZ R39, R114, R39, !PT ;  /* 0x0000002772277209 */ /* 0x000fc80007810000 */
[----:B------:R-:W-:-:S03]  /*5180*/  FMNMX.FTZ R39, R56, R39, !PT ;  /* 0x0000002738277209 */ /* 0x000fc60007810000 */
[----:B------:R-:W5:Y:S01]  /*5190*/  MUFU.EX2 R156, R156 ;  /* 0x0000009c009c7308 */ /* 0x000f620000000800 */
        /* <DEDUP_REMOVED lines=17> */
[----:B------:R0:W-:Y:S01]  /*52b0*/  MUFU.EX2 R41, R86 ;  /* 0x0000005600297308 */ /* 0x0001e20000000800 */
[----:B------:R-:W-:-:S04]  /*52c0*/  FMNMX.FTZ R47, R46, R45, !PT ;  /* 0x0000002d2e2f7209 */ /* 0x000fc80007810000 */
[----:B------:R-:W-:-:S03]  /*52d0*/  FMNMX.FTZ R47, R134, R47, !PT ;  /* 0x0000002f862f7209 */ /* 0x000fc60007810000 */
[----:B------:R2:W-:Y:S01]  /*52e0*/  MUFU.EX2 R45, R20 ;  /* 0x00000014002d7308 */ /* 0x0005e20000000800 */
[----:B------:R-:W-:Y:S02]  /*52f0*/  FMNMX.FTZ R47, R26, R47, !PT ;  /* 0x0000002f1a2f7209 */ /* 0x000fe40007810000 */
[----:B0-----:R-:W-:Y:S01]  /*5300*/  FSEL R86, R25, -INF , !P2 ;  /* 0xff80000019567808 */ /* 0x001fe20005000000 */
[----:B------:R-:W-:Y:S01]  /*5310*/  FFMA.FTZ R25, R78, R15, -R55 ;  /* 0x0000000f4e197223 */ /* 0x000fe20000010837 */
[----:B------:R-:W-:-:S03]  /*5320*/  FMNMX.FTZ R47, R136, R47, !PT ;  /* 0x0000002f882f7209 */ /* 0x000fc60007810000 */
[----:B------:R-:W-:Y:S01]  /*5330*/  MUFU.EX2 R142, R142 ;  /* 0x0000008e008e7308 */ /* 0x000fe20000000800 */
[----:B------:R-:W-:Y:S01]  /*5340*/  FMNMX.FTZ R47, R84, R47, !PT ;  /* 0x0000002f542f7209 */ /* 0x000fe20007810000 */
[----:B--2---:R-:W-:Y:S01]  /*5350*/  FFMA.FTZ R20, R82, R15, -R55 ;  /* 0x0000000f52147223 */ /* 0x004fe20000010837 */
[----:B------:R-:W-:Y:S02]  /*5360*/  FSEL R82, R23, -INF , !P3 ;  /* 0xff80000017527808 */ /* 0x000fe40005800000 */
[----:B------:R-:W-:-:S03]  /*5370*/  FMNMX.FTZ R47, R86, R47, !PT ;  /* 0x0000002f562f7209 */ /* 0x000fc60007810000 */
[----:B------:R0:W-:Y:S01]  /*5380*/  MUFU.EX2 R23, R20 ;  /* 0x0000001400177308 */ /* 0x0001e20000000800 */
[----:B------:R-:W-:-:S04]  /*5390*/  FMNMX.FTZ R47, R82, R47, !PT ;  /* 0x0000002f522f7209 */ /* 0x000fc80007810000 */
[----:B------:R-:W-:-:S03]  /*53a0*/  FMNMX.FTZ R47, R88, R47, !PT ;  /* 0x0000002f582f7209 */ /* 0x000fc60007810000 */
[----:B------:R-:W-:Y:S01]  /*53b0*/  MUFU.EX2 R37, R140 ;  /* 0x0000008c00257308 */ /* 0x000fe20000000800 */
[----:B------:R-:W-:-:S04]  /*53c0*/  FMNMX.FTZ R47, R80, R47, !PT ;  /* 0x0000002f502f7209 */ /* 0x000fc80007810000 */
[----:B------:R-:W-:-:S03]  /*53d0*/  FMNMX.FTZ R47, R30, R47, !PT ;  /* 0x0000002f1e2f7209 */ /* 0x000fc60007810000 */
[----:B------:R-:W-:Y:S02]  /*53e0*/  MUFU.EX2 R138, R138 ;  /* 0x0000008a008a7308 */ /* 0x000fe40000000800 */
[----:B0-----:R-:W0:Y:S06]  /*53f0*/  SHFL.BFLY PT, R20, R47, 0x2, 0x1f ;  /* 0x0c401f002f147f89 */ /* 0x001e2c00000e0000 */
[----:B------:R-:W-:Y:S08]  /*5400*/  MUFU.EX2 R39, R130 ;  /* 0x0000008200277308 */ /* 0x000ff00000000800 */
[----:B------:R-:W-:Y:S08]  /*5410*/  MUFU.EX2 R126, R126 ;  /* 0x0000007e007e7308 */ /* 0x000ff00000000800 */
[----:B------:R-:W-:Y:S01]  /*5420*/  MUFU.EX2 R43, R43 ;  /* 0x0000002b002b7308 */ /* 0x000fe20000000800 */
[----:B0-----:R-:W-:Y:S01]  /*5430*/  FMNMX.FTZ R51, R47, R20, !PT ;  /* 0x000000142f337209 */ /* 0x001fe20007810000 */
[----:B------:R-:W-:-:S04]  /*5440*/  FFMA.FTZ R47, R54, R15, -R55 ;  /* 0x0000000f362f7223 */ /* 0x000fc80000010837 */
[----:B------:R-:W0:Y:S02]  /*5450*/  SHFL.BFLY PT, R20, R51, 0x1, 0x1f ;  /* 0x0c201f0033147f89 */ /* 0x000e2400000e0000 */
[----:B------:R-:W-:Y:S08]  /*5460*/  MUFU.EX2 R112, R112 ;  /* 0x0000007000707308 */ /* 0x000ff00000000800 */
[----:B------:R-:W-:Y:S08]  /*5470*/  MUFU.EX2 R100, R100 ;  /* 0x0000006400647308 */ /* 0x000ff00000000800 */
[----:B------:R-:W-:Y:S01]  /*5480*/  MUFU.EX2 R25, R25 ;  /* 0x0000001900197308 */ /* 0x000fe20000000800 */
[----:B0-----:R-:W-:Y:S01]  /*5490*/  FMNMX.FTZ R20, R51, R20, !PT ;  /* 0x0000001433147209 */ /* 0x001fe20007810000 */
[----:B------:R-:W-:-:S06]  /*54a0*/  FFMA.FTZ R51, R6, R15, -R55 ;  /* 0x0000000f06337223 */ /* 0x000fcc0000010837 */
[----:B------:R-:W-:Y:S01]  /*54b0*/  MUFU.EX2 R50, R50 ;  /* 0x0000003200327308 */ /* 0x000fe20000000800 */
[C---:B------:R-:W-:Y:S01]  /*54c0*/  FSETP.NEU.FTZ.AND P1, PT, R20.reuse, -INF , PT ;  /* 0xff8000001400780b */ /* 0x040fe20003f3d000 */
[----:B------:R-:W-:-:S05]  /*54d0*/  FFMA.FTZ R34, R20, R15, -8 ;  /* 0xc100000014227423 */ /* 0x000fca000001000f */
[----:B------:R-:W-:Y:S01]  /*54e0*/  FSEL R63, R34, RZ, P1 ;  /* 0x000000ff223f7208 */ /* 0x000fe20000800000 */
[----:B------:R-:W-:Y:S01]  /*54f0*/  MUFU.EX2 R28, R28 ;  /* 0x0000001c001c7308 */ /* 0x000fe20000000800 */
[----:B------:R-:W-:-:S03]  /*5500*/  PLOP3.LUT P1, PT, PT, PT, UP0, 0x40, 0x0 ;  /* 0x000000000000781c */ /* 0x000fc60003f2e808 */
[-CC-:B------:R-:W-:Y:S01]  /*5510*/  FFMA.FTZ R6, R53, R15.reuse, -R63.reuse ;  /* 0x0000000f35067223 */ /* 0x180fe2000001083f */
[-CC-:B------:R-:W-:Y:S01]  /*5520*/  FFMA.FTZ R53, R92, R15.reuse, -R63.reuse ;  /* 0x0000000f5c357223 */ /* 0x180fe2000001083f */
[-CC-:B------:R-:W-:Y:S01]  /*5530*/  FFMA.FTZ R90, R90, R15.reuse, -R63.reuse ;  /* 0x0000000f5a5a7223 */ /* 0x180fe2000001083f */
[-C--:B------:R-:W-:Y:S01]  /*5540*/  FFMA.FTZ R61, R56, R15.reuse, -R63 ;  /* 0x0000000f383d7223 */ /* 0x080fe2000001083f */
[----:B------:R-:W-:Y:S01]  /*5550*/  FADD.FTZ R56, R0, R3 ;  /* 0x0000000300387221 */ /* 0x000fe20000010000 */
[-CC-:B------:R-:W-:Y:S01]  /*5560*/  FFMA.FTZ R34, R10, R15.reuse, -R63.reuse ;  /* 0x0000000f0a227223 */ /* 0x180fe2000001083f */
[----:B------:R-:W-:Y:S01]  /*5570*/  MUFU.EX2 R6, R6 ;  /* 0x0000000600067308 */ /* 0x000fe20000000800 */
[-CC-:B------:R-:W-:Y:S01]  /*5580*/  FFMA.FTZ R10, R96, R15.reuse, -R63.reuse ;  /* 0x0000000f600a7223 */ /* 0x180fe2000001083f */
[----:B------:R-:W-:Y:S01]  /*5590*/  FADD.FTZ R77, R7, R56 ;  /* 0x00000038074d7221 */ /* 0x000fe20000010000 */
[-CC-:B------:R-:W-:Y:S01]  /*55a0*/  FFMA.FTZ R55, R94, R15.reuse, -R63.reuse ;  /* 0x0000000f5e377223 */ /* 0x180fe2000001083f */
[-CC-:B------:R-:W-:Y:S01]  /*55b0*/  FFMA.FTZ R54, R12, R15.reuse, -R63.reuse ;  /* 0x0000000f0c367223 */ /* 0x180fe2000001083f */
[-C--:B------:R-:W-:Y:S01]  /*55c0*/  FFMA.FTZ R98, R98, R15.reuse, -R63 ;  /* 0x0000000f62627223 */ /* 0x080fe2000001083f */
[----:B-1----:R-:W-:Y:S01]  /*55d0*/  FADD.FTZ R56, R152, R77 ;  /* 0x0000004d98387221 */ /* 0x002fe20000010000 */
[-CC-:B------:R-:W-:Y:S01]  /*55e0*/  FFMA.FTZ R12, R106, R15.reuse, -R63.reuse ;  /* 0x0000000f6a0c7223 */ /* 0x180fe2000001083f */
[----:B------:R-:W0:Y:S01]  /*55f0*/  MUFU.EX2 R53, R53 ;  /* 0x0000003500357308 */ /* 0x000e220000000800 */
[-CC-:B------:R-:W-:Y:S01]  /*5600*/  FFMA.FTZ R57, R104, R15.reuse, -R63.reuse ;  /* 0x0000000f68397223 */ /* 0x180fe2000001083f */
[----:B---3--:R-:W-:Y:S01]  /*5610*/  FADD.FTZ R77, R11, R56 ;  /* 0x000000380b4d7221 */ /* 0x008fe20000010000 */
[-CC-:B------:R-:W-:Y:S01]  /*5620*/  FFMA.FTZ R102, R102, R15.reuse, -R63.reuse ;  /* 0x0000000f66667223 */ /* 0x180fe2000001083f */
[----:B------:R-:W-:Y:S01]  /*5630*/  FFMA.FTZ R72, R72, R15, -R63 ;  /* 0x0000000f48487223 */ /* 0x000fe2000001083f */
[----:B------:R-:W-:Y:S01]  /*5640*/  F2FP.SATFINITE.E4M3.F32.PACK_AB_MERGE_C R152, R152, R7, RZ ;  /* 0x000000079898723e */ /* 0x000fe200048070ff */
[----:B----4-:R-:W-:Y:S01]  /*5650*/  FADD.FTZ R56, R154, R77 ;  /* 0x0000004d9a387221 */ /* 0x010fe20000010000 */
[-CC-:B------:R-:W-:Y:S01]  /*5660*/  FFMA.FTZ R59, R108, R15.reuse, -R63.reuse ;  /* 0x0000000f6c3b7223 */ /* 0x180fe2000001083f */
[----:B------:R-:W1:Y:S01]  /*5670*/  MUFU.EX2 R90, R90 ;  /* 0x0000005a005a7308 */ /* 0x000e620000000800 */
[----:B------:R-:W-:Y:S01]  /*5680*/  F2FP.SATFINITE.E4M3.F32.PACK_AB_MERGE_C R184, R3, R0, R152 ;  /* 0x0000000003b8723e */ /* 0x000fe20004807098 */
[----:B-----5:R-:W-:Y:S01]  /*5690*/  FADD.FTZ R81, R13, R56 ;  /* 0x000000380d517221 */ /* 0x020fe20000010000 */
[-CC-:B------:R-:W-:Y:S01]  /*56a0*/  FFMA.FTZ R74, R74, R15.reuse, -R63.reuse ;  /* 0x0000000f4a4a7223 */ /* 0x180fe2000001083f */
[-CC-:B------:R-:W-:Y:S01]  /*56b0*/  FFMA.FTZ R76, R76, R15.reuse, -R63.reuse ;  /* 0x0000000f4c4c7223 */ /* 0x180fe2000001083f */
[----:B------:R-:W-:Y:S01]  /*56c0*/  FFMA.FTZ R58, R58, R15, -R63 ;  /* 0x0000000f3a3a7223 */ /* 0x000fe2000001083f */
[C---:B------:R-:W-:Y:S01]  /*56d0*/  FADD.FTZ R68, R156.reuse, R81 ;  /* 0x000000519c447221 */ /* 0x040fe20000010000 */
[----:B------:R-:W-:Y:S01]  /*56e0*/  F2FP.SATFINITE.E4M3.F32.PACK_AB_MERGE_C R156, R156, R13, RZ ;  /* 0x0000000d9c9c723e */ /* 0x000fe200048070ff */
[----:B------:R2:W3:Y:S01]  /*56f0*/  MUFU.EX2 R65, R34 ;  /* 0x0000002200417308 */ /* 0x0004e20000000800 */
[----:B0-----:R-:W-:Y:S01]  /*5700*/  FADD.FTZ R79, R6, R53 ;  /* 0x00000035064f7221 */ /* 0x001fe20000010000 */
[----:B------:R-:W-:Y:S01]  /*5710*/  FADD.FTZ R81, R21, R68 ;  /* 0x0000004415517221 */ /* 0x000fe20000010000 */
[----:B------:R-:W-:Y:S01]  /*5720*/  F2FP.SATFINITE.E4M3.F32.PACK_AB_MERGE_C R186, R154, R11, R156 ;  /* 0x0000000b9aba723e */ /* 0x000fe2000480709c */
[-CC-:B------:R-:W-:Y:S01]  /*5730*/  FFMA.FTZ R116, R116, R15.reuse, -R63.reuse ;  /* 0x0000000f74747223 */ /* 0x180fe2000001083f */
[-CC-:B------:R-:W-:Y:S01]  /*5740*/  FFMA.FTZ R60, R60, R15.reuse, -R63.reuse ;  /* 0x0000000f3c3c7223 */ /* 0x180fe2000001083f */
[-CC-:B------:R-:W-:Y:S01]  /*5750*/  FFMA.FTZ R118, R118, R15.reuse, -R63.reuse ;  /* 0x0000000f76767223 */ /* 0x180fe2000001083f */
[-C--:B------:R-:W-:Y:S01]  /*5760*/  FFMA.FTZ R62, R62, R15.reuse, -R63 ;  /* 0x0000000f3e3e7223 */ /* 0x080fe2000001083f */
[----:B------:R-:W0:Y:S01]  /*5770*/  MUFU.EX2 R10, R10 ;  /* 0x0000000a000a7308 */ /* 0x000e220000000800 */
[----:B-1----:R-:W-:Y:S01]  /*5780*/  FADD.FTZ R56, R90, R79 ;  /* 0x0000004f5a387221 */ /* 0x002fe20000010000 */
[-CC-:B--2---:R-:W-:Y:S01]  /*5790*/  FFMA.FTZ R34, R110, R15.reuse, -R63.reuse ;  /* 0x0000000f6e227223 */ /* 0x184fe2000001083f */
[-CC-:B------:R-:W-:Y:S01]  /*57a0*/  FFMA.FTZ R122, R122, R15.reuse, -R63.reuse ;  /* 0x0000000f7a7a7223 */ /* 0x180fe2000001083f */
[-CC-:B------:R-:W-:Y:S01]  /*57b0*/  FFMA.FTZ R40, R40, R15.reuse, -R63.reuse ;  /* 0x0000000f28287223 */ /* 0x180fe2000001083f */
[-CC-:B------:R-:W-:Y:S01]  /*57c0*/  FFMA.FTZ R124, R124, R15.reuse, -R63.reuse ;  /* 0x0000000f7c7c7223 */ /* 0x180fe2000001083f */
[-CC-:B------:R-:W-:Y:S01]  /*57d0*/  FFMA.FTZ R42, R42, R15.reuse, -R63.reuse ;  /* 0x0000000f2a2a7223 */ /* 0x180fe2000001083f */
[-C--:B------:R-:W-:Y:S01]  /*57e0*/  FFMA.FTZ R128, R128, R15.reuse, -R63 ;  /* 0x0000000f80807223 */ /* 0x080fe2000001083f */
[----:B------:R-:W1:Y:S01]  /*57f0*/  MUFU.EX2 R55, R55 ;  /* 0x0000003700377308 */ /* 0x000e620000000800 */
[----:B---3--:R-:W-:Y:S01]  /*5800*/  FADD.FTZ R79, R65, R56 ;  /* 0x00000038414f7221 */ /* 0x008fe20000010000 */
[----:B------:R-:W-:Y:S01]  /*5810*/  FADD.FTZ R56, R150, R81 ;  /* 0x0000005196387221 */ /* 0x000fe20000010000 */
[-CC-:B------:R-:W-:Y:S01]  /*5820*/  FFMA.FTZ R44, R44, R15.reuse, -R63.reuse ;  /* 0x0000000f2c2c7223 */ /* 0x180fe2000001083f */
[-CC-:B------:R-:W-:Y:S01]  /*5830*/  FFMA.FTZ R132, R132, R15.reuse, -R63.reuse ;  /* 0x0000000f84847223 */ /* 0x180fe2000001083f */
[-CC-:B------:R-:W-:Y:S01]  /*5840*/  FFMA.FTZ R46, R46, R15.reuse, -R63.reuse ;  /* 0x0000000f2e2e7223 */ /* 0x180fe2000001083f */
[-CC-:B------:R-:W-:Y:S01]  /*5850*/  FFMA.FTZ R134, R134, R15.reuse, -R63.reuse ;  /* 0x0000000f86867223 */ /* 0x180fe2000001083f */
[----:B------:R-:W-:Y:S01]  /*5860*/  FFMA.FTZ R26, R26, R15, -R63 ;  /* 0x0000000f1a1a7223 */ /* 0x000fe2000001083f */
[----:B------:R2:W3:Y:S01]  /*5870*/  MUFU.EX2 R64, R54 ;  /* 0x0000003600407308 */ /* 0x0004e20000000800 */
[----:B0-----:R-:W-:Y:S01]  /*5880*/  FADD.FTZ R22, R10, R79 ;  /* 0x0000004f0a167221 */ /* 0x001fe20000010000 */
[----:B------:R-:W-:Y:S01]  /*5890*/  FADD.FTZ R79, R27, R56 ;  /* 0x000000381b4f7221 */ /* 0x000fe20000010000 */
[----:B------:R-:W-:Y:S01]  /*58a0*/  F2FP.SATFINITE.E4M3.F32.PACK_AB_MERGE_C R27, R146, R27, RZ ;  /* 0x0000001b921b723e */ /* 0x000fe200048070ff */
[-CC-:B------:R-:W-:Y:S01]  /*58b0*/  FFMA.FTZ R136, R136, R15.reuse, -R63.reuse ;  /* 0x0000000f88887223 */ /* 0x180fe2000001083f */
[----:B------:R-:W-:Y:S01]  /*58c0*/  FFMA.FTZ R84, R84, R15, -R63 ;  /* 0x0000000f54547223 */ /* 0x000fe2000001083f */
[----:B------:R-:W-:Y:S01]  /*58d0*/  FADD.FTZ R146, R146, R79 ;  /* 0x0000004f92927221 */ /* 0x000fe20000010000 */
[----:B------:R-:W-:Y:S01]  /*58e0*/  F2FP.SATFINITE.E4M3.F32.PACK_AB_MERGE_C R180, R150, R21, R27 ;  /* 0x0000001596b4723e */ /* 0x000fe2000480701b */
[----:B------:R-:W0:Y:S01]  /*58f0*/  MUFU.EX2 R67, R98 ;  /* 0x0000006200437308 */ /* 0x000e220000000800 */
[----:B-1----:R-:W-:Y:S01]  /*5900*/  FADD.FTZ R13, R55, R22 ;  /* 0x00000016370d7221 */ /* 0x002fe20000010000 */
[--C-:B--2---:R-:W-:Y:S01]  /*5910*/  FFMA.FTZ R54, R114, R15, -R63.reuse ;  /* 0x0000000f72367223 */ /* 0x104fe2000001083f */
[----:B------:R-:W-:Y:S01]  /*5920*/  F2FP.SATFINITE.E4M3.F32.PACK_AB_MERGE_C R21, R112, R43, RZ ;  /* 0x0000002b7015723e */ /* 0x000fe200048070ff */
[-CC-:B------:R-:W-:Y:S01]  /*5930*/  FFMA.FTZ R86, R86, R15.reuse, -R63.reuse ;  /* 0x0000000f56567223 */ /* 0x180fe2000001083f */
[----:B------:R-:W-:Y:S01]  /*5940*/  F2FP.SATFINITE.E4M3.F32.PACK_AB_MERGE_C R65, R65, R90, RZ ;  /* 0x0000005a4141723e */ /* 0x000fe200048070ff */
[----:B------:R-:W-:Y:S01]  /*5950*/  FFMA.FTZ R82, R82, R15, -R63 ;  /* 0x0000000f52527223 */ /* 0x000fe2000001083f */
[----:B------:R-:W-:Y:S01]  /*5960*/  F2FP.SATFINITE.E4M3.F32.PACK_AB_MERGE_C R176, R126, R39, R21 ;  /* 0x000000277eb0723e */ /* 0x000fe20004807015 */
[----:B------:R-:W1:Y:S01]  /*5970*/  MUFU.EX2 R12, R12 ;  /* 0x0000000c000c7308 */ /* 0x000e620000000800 */
[----:B---3--:R-:W-:Y:S01]  /*5980*/  FADD.FTZ R22, R64, R13 ;  /* 0x0000000d40167221 */ /* 0x008fe20000010000 */
[----:B------:R-:W-:Y:S01]  /*5990*/  FADD.FTZ R13, R35, R146 ;  /* 0x00000092230d7221 */ /* 0x000fe20000010000 */
[----:B------:R-:W-:Y:S01]  /*59a0*/  F2FP.SATFINITE.E4M3.F32.PACK_AB_MERGE_C R21, R24, R45, RZ ;  /* 0x0000002d1815723e */ /* 0x000fe200048070ff */
[-C--:B------:R-:W-:Y:S01]  /*59b0*/  FFMA.FTZ R88, R88, R15.reuse, -R63 ;  /* 0x0000000f58587223 */ /* 0x080fe2000001083f */
[----:B------:R-:W-:Y:S01]  /*59c0*/  F2FP.SATFINITE.E4M3.F32.PACK_AB_MERGE_C R185, R53, R6, R65 ;  /* 0x0000000635b9723e */ /* 0x000fe20004807041 */
[-C--:B------:R-:W-:Y:S01]  /*59d0*/  FFMA.FTZ R80, R80, R15.reuse, -R63 ;  /* 0x0000000f50507223 */ /* 0x080fe2000001083f */
[----:B------:R-:W-:Y:S01]  /*59e0*/  F2FP.SATFINITE.E4M3.F32.PACK_AB_MERGE_C R178, R41, R100, R21 ;  /* 0x0000006429b2723e */ /* 0x000fe20004807015 */
[----:B------:R-:W2:Y:S01]  /*59f0*/  MUFU.EX2 R57, R57 ;  /* 0x0000003900397308 */ /* 0x000ea20000000800 */
[C---:B0-----:R-:W-:Y:S01]  /*5a00*/  FADD.FTZ R3, R67.reuse, R22 ;  /* 0x0000001643037221 */ /* 0x041fe20000010000 */
[----:B------:R-:W-:Y:S01]  /*5a10*/  FADD.FTZ R22, R142, R13 ;  /* 0x0000000d8e167221 */ /* 0x000fe20000010000 */
[----:B------:R-:W-:Y:S01]  /*5a20*/  FFMA.FTZ R30, R30, R15, -R63 ;  /* 0x0000000f1e1e7223 */ /* 0x000fe2000001083f */
[----:B------:R-:W-:-:S02]  /*5a30*/  F2FP.SATFINITE.E4M3.F32.PACK_AB_MERGE_C R64, R67, R64, RZ ;  /* 0x000000404340723e */ /* 0x000fc400048070ff */
[----:B------:R-:W-:Y:S01]  /*5a40*/  FADD.FTZ R13, R37, R22 ;  /* 0x00000016250d7221 */ /* 0x000fe20000010000 */
[----:B------:R-:W-:Y:S01]  /*5a50*/  F2FP.SATFINITE.E4M3.F32.PACK_AB_MERGE_C R37, R138, R37, RZ ;  /* 0x000000258a25723e */ /* 0x000fe200048070ff */
[----:B------:R-:W0:Y:S01]  /*5a60*/  MUFU.EX2 R102, R102 ;  /* 0x0000006600667308 */ /* 0x000e220000000800 */
[----:B-1----:R-:W-:Y:S01]  /*5a70*/  FADD.FTZ R0, R12, R3 ;  /* 0x000000030c007221 */ /* 0x002fe20000010000 */
[----:B------:R-:W-:Y:S01]  /*5a80*/  FADD.FTZ R138, R138, R13 ;  /* 0x0000000d8a8a7221 */ /* 0x000fe20000010000 */
[----:B------:R-:W-:Y:S02]  /*5a90*/  F2FP.SATFINITE.E4M3.F32.PACK_AB_MERGE_C R182, R142, R35, R37 ;  /* 0x000000238eb6723e */ /* 0x000fe40004807025 */
[----:B------:R-:W-:Y:S01]  /*5aa0*/  F2FP.SATFINITE.E4M3.F32.PACK_AB_MERGE_C R187, R55, R10, R64 ;  /* 0x0000000a37bb723e */ /* 0x000fe20004807040 */
[----:B------:R-:W-:Y:S02]  /*5ab0*/  FADD.FTZ R13, R39, R138 ;  /* 0x0000008a270d7221 */ /* 0x000fe40000010000 */
[----:B------:R-:W1:Y:S01]  /*5ac0*/  MUFU.EX2 R69, R72 ;  /* 0x0000004800457308 */ /* 0x000e620000000800 */
[----:B--2---:R-:W-:Y:S01]  /*5ad0*/  FADD.FTZ R11, R57, R0 ;  /* 0x00000000390b7221 */ /* 0x004fe20000010000 */
[----:B------:R-:W-:-:S04]  /*5ae0*/  FADD.FTZ R22, R126, R13 ;  /* 0x0000000d7e167221 */ /* 0x000fc80000010000 */
[----:B------:R-:W-:Y:S01]  /*5af0*/  FADD.FTZ R43, R43, R22 ;  /* 0x000000162b2b7221 */ /* 0x000fe20000010000 */
[----:B------:R-:W-:Y:S01]  /*5b00*/  F2FP.SATFINITE.E4M3.F32.PACK_AB_MERGE_C R22, R50, R25, RZ ;  /* 0x000000193216723e */ /* 0x000fe200048070ff */
[----:B------:R-:W2:Y:S01]  /*5b10*/  MUFU.EX2 R34, R34 ;  /* 0x0000002200227308 */ /* 0x000ea20000000800 */
[----:B0-----:R-:W-:Y:S01]  /*5b20*/  FADD.FTZ R0, R102, R11 ;  /* 0x0000000b66007221 */ /* 0x001fe20000010000 */
[----:B------:R-:W-:Y:S01]  /*5b30*/  FADD.FTZ R43, R112, R43 ;  /* 0x0000002b702b7221 */ /* 0x000fe20000010000 */
[----:B------:R-:W-:-:S03]  /*5b40*/  F2FP.SATFINITE.E4M3.F32.PACK_AB_MERGE_C R172, R28, R23, R22 ;  /* 0x000000171cac723e */ /* 0x000fc60004807016 */
[----:B------:R-:W-:Y:S02]  /*5b50*/  FADD.FTZ R100, R100, R43 ;  /* 0x0000002b64647221 */ /* 0x000fe40000010000 */
        /* <DEDUP_REMOVED lines=8> */
[----:B------:R-:W-:Y:S01]  /*5be0*/  FADD.FTZ R24, R24, R45 ;  /* 0x0000002d18187221 */ /* 0x000fe20000010000 */
[----:B------:R-:W-:-:S05]  /*5bf0*/  VIADD R12, R19, 0xfffffffe ;  /* 0xfffffffe130c7836 */ /* 0x000fca0000000000 */
        /* <DEDUP_REMOVED lines=23> */
[----:B0-----:R-:W-:Y:S01]  /*5d70*/  FADD.FTZ R0, R62, R27 ;  /* 0x0000001b3e007221 */ /* 0x001fe20000010000 */
[----:B------:R-:W-:-:S04]  /*5d80*/  FADD.FTZ R27, R23, R24 ;  /* 0x00000018171b7221 */ /* 0x000fc80000010000 */
        /* <DEDUP_REMOVED lines=8> */
[----:B--2---:R-:W-:-:S07]  /*5e10*/  FADD.FTZ R0, R40, R23 ;  /* 0x0000001728007221 */ /* 0x004fce0000010000 */
[----:B------:R-:W-:Y:S01]  /*5e20*/  MUFU.EX2 R31, R31 ;  /* 0x0000001f001f7308 */ /* 0x000fe20000000800 */
[----:B0-----:R-:W-:-:S07]  /*5e30*/  FADD.FTZ R25, R7, R0 ;  /* 0x0000000007197221 */ /* 0x001fce0000010000 */
        /* <DEDUP_REMOVED lines=15> */
[----:B-1----:R-:W-:Y:S01]  /*5f30*/  FADD.FTZ R0, R44, R3 ;  /* 0x000000032c007221 */ /* 0x002fe20000010000 */
        /* <DEDUP_REMOVED lines=10> */
[C---:B0-----:R-:W-:Y:S01]  /*5fe0*/  F2FP.SATFINITE.E4M3.F32.PACK_AB_MERGE_C R46, R13.reuse, R46, RZ ;  /* 0x0000002e0d2e723e */ /* 0x041fe200048070ff */
[----:B------:R-:W-:-:S03]  /*5ff0*/  FADD.FTZ R13, R13, R0 ;  /* 0x000000000d0d7221 */ /* 0x000fc60000010000 */
[----:B------:R-:W-:-:S03]  /*6000*/  F2FP.SATFINITE.E4M3.F32.PACK_AB_MERGE_C R175, R11, R44, R46 ;  /* 0x0000002c0baf723e */ /* 0x000fc6000480702e */
        /* <DEDUP_REMOVED lines=27> */
[----:B------:R-:W-:-:S06]  /*61c0*/  FADD.FTZ R32, R32, R49 ;  /* 0x0000003120207221 */ /* 0x000fcc0000010000 */
[----:B------:R-:W1:Y:S01]  /*61d0*/  MUFU.EX2 R13, R30 ;  /* 0x0000001e000d7308 */ /* 0x000e620000000800 */
[----:B--2---:R-:W-:-:S04]  /*61e0*/  FADD.FTZ R7, R3, R0 ;  /* 0x0000000003077221 */ /* 0x004fc80000010000 */
[----:B0-----:R-:W-:Y:S01]  /*61f0*/  FADD.FTZ R6, R80, R7 ;  /* 0x0000000750067221 */ /* 0x001fe20000010000 */
[----:B------:R-:W-:Y:S01]  /*6200*/  FADD.FTZ R7, R51, R32 ;  /* 0x0000002033077221 */ /* 0x000fe20000010000 */
[C---:B-1----:R-:W-:Y:S02]  /*6210*/  F2FP.SATFINITE.E4M3.F32.PACK_AB_MERGE_C R0, R13.reuse, R80, RZ ;  /* 0x000000500d00723e */ /* 0x042fe400048070ff */
[----:B------:R-:W-:Y:S02]  /*6220*/  FADD.FTZ R6, R13, R6 ;  /* 0x000000060d067221 */ /* 0x000fe40000010000 */
[----:B------:R-:W-:Y:S01]  /*6230*/  F2FP.SATFINITE.E4M3.F32.PACK_AB_MERGE_C R171, R3, R82, R0 ;  /* 0x0000005203ab723e */ /* 0x000fe20004807000 */
        /* <DEDUP_REMOVED lines=12> */
.L_x_8448:
[----:B------:R-:W-:Y:S02]  /*6300*/  ULDC UR14, c[0x0][0x9e4] ;  /* 0x00027900000e7ab9 */ /* 0x000fe40000000800 */
[----:B------:R-:W-:-:S11]  /*6310*/  UISETP.NE.AND UP0, UPT, UR14, 0x1, UPT ;  /* 0x000000010e00788c */ /* 0x000fd6000bf05270 */
[----:B------:R-:W-:Y:S02]  /*6320*/  @UP0 ULDC.64 UR16, c[0x0][0x9e8] ;  /* 0x00027a0000100ab9 */ /* 0x000fe40000000a00 */
[----:B------:R-:W-:-:S04]  /*6330*/  UIMAD.WIDE.U32 UR6, UR11, UR16, URZ ;  /* 0x000000100b0672a5 */ /* 0x000fc8000f8e003f */
[----:B------:R-:W-:-:S12]  /*6340*/  @UP0 USHF.R.U32.HI UR11, URZ, UR17, UR7 ;  /* 0x000000113f0b0299 */ /* 0x000fd80008011607 */
.L_x_8449:
[----:B------:R-:W-:-:S04]  /*6350*/  UIMAD UR11, UR11, UR14, UR14 ;  /* 0x0000000e0b0b72a4 */ /* 0x000fc8000f8e020e */
[----:B------:R-:W-:-:S04]  /*6360*/  UISETP.LT.AND UP0, UPT, UR10, UR11, UPT ;  /* 0x0000000b0a00728c */ /* 0x000fc8000bf01270 */
[----:B------:R-:W-:-:S12]  /*6370*/  USEL UR10, UR10, UR11, UP0 ;  /* 0x0000000b0a0a7287 */ /* 0x000fd80008000000 */
.L_x_8447:
[----:B------:R-:W-:Y:S01]  /*6380*/  UIMAD.WIDE UR6, UR10, 0x66666667, URZ ;  /* 0x666666670a0678a5 */ /* 0x000fe2000f8e023f */
[----:B------:R-:W0:Y:S01]  /*6390*/  S2UR UR46, SR_CgaCtaId ;  /* 0x00000000002e79c3 */ /* 0x000e220000008800 */
[----:B------:R-:W-:Y:S01]  /*63a0*/  UMOV UR48, URZ ;  /* 0x0000003f00307c82 */ /* 0x000fe20008000000 */
[----:B------:R-:W-:Y:S01]  /*63b0*/  UMOV UR47, URZ ;  /* 0x0000003f002f7c82 */ /* 0x000fe20008000000 */
[----:B------:R-:W-:Y:S01]  /*63c0*/  USHF.R.U32.HI UR6, URZ, 0x1f, UR7 ;  /* 0x0000001f3f067899 */ /* 0x000fe20008011607 */
[----:B------:R-:W-:Y:S02]  /*63d0*/  CS2R R24, SRZ ;  /* 0x0000000000187805 */ /* 0x000fe4000001ff00 */
[----:B------:R-:W-:Y:S02]  /*63e0*/  CS2R R26, SRZ ;  /* 0x00000000001a7805 */ /* 0x000fe4000001ff00 */
[----:B------:R-:W-:Y:S01]  /*63f0*/  CS2R R28, SRZ ;  /* 0x00000000001c7805 */ /* 0x000fe2000001ff00 */
[----:B------:R-:W-:Y:S01]  /*6400*/  ULEA.HI.SX32 UR6, UR7, UR6, 0x1a ;  /* 0x0000000607067291 */ /* 0x000fe2000f8fd23f */
        /* <DEDUP_REMOVED lines=73> */
.L_x_8469:
[----:B------:R-:W-:Y:S01]  /*68a0*/  ISETP.NE.AND P2, PT, RZ, UR40, PT ;  /* 0x00000028ff007c0c */ /* 0x000fe2000bf45270 */
[----:B------:R-:W-:-:S04]  /*68b0*/  UISETP.NE.AND UP0, UPT, UR57, 0x1, UPT ;  /* 0x000000013900788c */ /* 0x000fc8000bf05270 */
[----:B------:R-:W-:-:S04]  /*68c0*/  USEL UR47, URZ, 0x1, UP0 ;  /* 0x000000013f2f7887 */ /* 0x000fc80008000000 */
[----:B------:R-:W-:-:S04]  /*68d0*/  ULOP3.LUT UR47, UR58, UR47, URZ, 0x3c, !UPT ;  /* 0x0000002f3a2f7292 */ /* 0x000fc8000f8e3c3f */
[----:B------:R-:W-:Y:S08]  /*68e0*/  @P2 BRA `(.L_x_8451) ;  /* 0x0000000000382947 */ /* 0x000ff00003800000 */
[----:B------:R-:W-:Y:S05]  /*68f0*/  @!P0 BRA `(.L_x_8452) ;  /* 0x0000000000048947 */ /* 0x000fea0003800000 */
[----:B------:R-:W-:Y:S01]  /*6900*/  BPT.TRAP 0x1 ;  /* 0x000000040000795c */ /* 0x000fe20000300000 */
.L_x_8452:
        /* <DEDUP_REMOVED lines=9> */
.L_x_8453:
[----:B-1----:R-:W-:Y:S05]  /*69a0*/  @P1 BRA `(.L_x_8451) ;  /* 0x0000000000081947 */ /* 0x002fea0003800000 */
[----:B------:R-:W1:Y:S02]  /*69b0*/  SYNCS.PHASECHK.TRANS64.TRYWAIT P1, [UR6+0x22830], R13 ;  /* 0x0228300dff0075a7 */ /* 0x000e640008020146 */
[----:B-1----:R-:W-:Y:S05]  /*69c0*/  @!P1 BRA `(.L_x_8454) ;  /* 0x0000015800989947 */ /* 0x002fea0003800000 */
.L_x_8451:
        /* <DEDUP_REMOVED lines=35> */
[----:B------:R-:W-:Y:S02]  /*6c00*/  UIADD3 UR11, UR59, 0x302, URZ ;  /* 0x000003023b0b7890 */ /* 0x000fe4000fffe03f */
[----:B------:R-:W-:Y:S01]  /*6c10*/  UIADD3 UR14, UR59, 0x6, URZ ;  /* 0x000000063b0e7890 */ /* 0x000fe2000fffe03f */
        /* <DEDUP_REMOVED lines=97> */
.L_x_8456:
[----:B------:R-:W-:Y:S01]  /*7230*/  ULEA UR6, UR57, UR41, 0x3 ;  /* 0x0000002939067291 */ /* 0x000fe2000f8e183f */
[----:B------:R-:W-:-:S05]  /*7240*/  IMAD.U32 R13, RZ, RZ, UR58 ;  /* 0x0000003aff0d7e24 */ /* 0x000fca000f8e00ff */
[----:B------:R-:W-:-:S04]  /*7250*/  SHF.L.U32 R13, R13, 0x1f, RZ ;  /* 0x0000001f0d0d7819 */ /* 0x000fc800000006ff */
[----:B------:R0:W1:Y:S01]  /*7260*/  SYNCS.PHASECHK.TRANS64.TRYWAIT P1, [UR6+0x22850], R13 ;  /* 0x0228500dff0075a7 */ /* 0x0000620008020146 */
[----:B------:R-:W-:Y:S05]  /*7270*/  @!P0 BRA `(.L_x_8457) ;  /* 0x0000000000048947 */ /* 0x000fea0003800000 */
[----:B------:R-:W-:Y:S01]  /*7280*/  BPT.TRAP 0x1 ;  /* 0x000000040000795c */ /* 0x000fe20000300000 */
.L_x_8457:
[----:B-1----:R-:W-:Y:S05]  /*7290*/  @P1 BRA `(.L_x_8455) ;  /* 0x0000000000081947 */ /* 0x002fea0003800000 */
[----:B------:R-:W1:Y:S02]  /*72a0*/  SYNCS.PHASECHK.TRANS64.TRYWAIT P1, [UR6+0x22850], R13 ;  /* 0x0228500dff0075a7 */ /* 0x000e640008020146 */
[----:B-1----:R-:W-:Y:S05]  /*72b0*/  @!P1 BRA `(.L_x_8458) ;  /* 0x0000015000749947 */ /* 0x002fea0003800000 */
.L_x_8455:
        /* <DEDUP_REMOVED lines=34> */
.L_x_8459:
[----:B------:R-:W-:Y:S01]  /*74e0*/  UISETP.NE.AND UP1, UPT, UR44, URZ, UPT ;  /* 0x0000003f2c00728c */ /* 0x000fe2000bf25270 */
[C---:B------:R-:W-:Y:S01]  /*74f0*/  FMUL.FTZ R188, R2.reuse, R88 ;  /* 0x0000005802bc7220 */ /* 0x040fe20000410000 */
[C---:B------:R-:W-:Y:S01]  /*7500*/  FMUL.FTZ R186, R2.reuse, R117 ;  /* 0x0000007502ba7220 */ /* 0x040fe20000410000 */
[----:B------:R-:W-:Y:S02]  /*7510*/  IMAD.MOV.U32 R117, RZ, RZ, R8 ;  /* 0x000000ffff757224 */ /* 0x000fe400078e0008 */
[C---:B0-----:R-:W-:Y:S01]  /*7520*/  FMUL.FTZ R13, R2.reuse, R154 ;  /* 0x0000009a020d7220 */ /* 0x041fe20000410000 */
[C---:B------:R-:W-:Y:S01]  /*7530*/  FMUL.FTZ R154, R2.reuse, R157 ;  /* 0x0000009d029a7220 */ /* 0x040fe20000410000 */
[----:B------:R-:W-:Y:S01]  /*7540*/  PLOP3.LUT P1, PT, PT, PT, UP1, 0x80, 0x0 ;  /* 0x000000000000781c */ /* 0x000fe20003f2f018 */
[C---:B------:R-:W-:Y:S01]  /*7550*/  FMUL.FTZ R157, R2.reuse, R160 ;  /* 0x000000a0029d7220 */ /* 0x040fe20000410000 */
        /* <DEDUP_REMOVED lines=9> */
[----:B------:R-:W-:Y:S01]  /*75f0*/  FMUL.FTZ R162, R2, R141 ;  /* 0x0000008d02a27220 */ /* 0x000fe20000410000 */
[----:B------:R-:W-:-:S02]  /*7600*/  IMAD R115, R12, -0xa0, RZ ;  /* 0xffffff600c737824 */ /* 0x000fc400078e02ff */
        /* <DEDUP_REMOVED lines=30> */
[----:B------:R-:W-:Y:S01]  /*77f0*/  ULEA UR6, UR48, UR41, 0x3 ;  /* 0x0000002930067291 */ /* 0x000fe2000f8e183f */
[----:B------:R-:W-:-:S02]  /*7800*/  VIADD R88, R115, 0x1 ;  /* 0x0000000173587836 */ /* 0x000fc40000000000 */
        /* <DEDUP_REMOVED lines=44> */
[----:B------:R-:W1:Y:S01]  /*7ad0*/  MUFU.TANH R15, R15 ;  /* 0x0000000f000f7308 */ /* 0x000e620000002400 */
[----:B------:R-:W-:Y:S01]  /*7ae0*/  UPRMT UR6, UR46, 0x654, UR6 ;  /* 0x000006542e067896 */ /* 0x000fe20008000006 */
[----:B------:R-:W-:-:S02]  /*7af0*/  IMAD R88, R16, UR55, R99 ;  /* 0x0000003710587c24 */ /* 0x000fc4000f8e0263 */
[----:B------:R-:W-:Y:S01]  /*7b00*/  FMUL.FTZ R101, R2, R101 ;  /* 0x0000006502657220 */ /* 0x000fe20000410000 */
[----:B------:R-:W-:Y:S02]  /*7b10*/  VIADD R99, R99, 0xffffffff ;  /* 0xffffffff63637836 */ /* 0x000fe40000000000 */
[----:B------:R-:W-:Y:S01]  /*7b20*/  VIADD R88, R88, -UR53 ;  /* 0x8000003558587c36 */ /* 0x000fe20008000000 */
[----:B------:R-:W2:Y:S03]  /*7b30*/  MUFU.TANH R153, R153 ;  /* 0x0000009900997308 */ /* 0x000ea60000002400 */
[C---:B------:R-:W-:Y:S01]  /*7b40*/  VIADD R103, R88.reuse, UR54 ;  /* 0x0000003658677c36 */ /* 0x040fe20008000000 */
[----:B------:R-:W-:Y:S01]  /*7b50*/  SYNCS.ARRIVE.TRANS64.RED.A1T0 RZ, [UR6], RZ ;  /* 0x000000ffffff79a7 */ /* 0x000fe20008100406 */
[----:B------:R-:W-:Y:S02]  /*7b60*/  VIADD R119, R88, UR49 ;  /* 0x0000003158777c36 */ /* 0x000fe40008000000 */
[--C-:B0-----:R-:W-:Y:S01]  /*7b70*/  IMAD.IADD R95, R103, 0x1, R96.reuse ;  /* 0x00000001675f7824 */ /* 0x101fe200078e0260 */
[----:B------:R-:W0:Y:S08]  /*7b80*/  MUFU.TANH R13, R13 ;  /* 0x0000000d000d7308 */ /* 0x000e300000002400 */
        /* <DEDUP_REMOVED lines=78> */
[----:B-1234-:R-:W-:Y:S06]  /*8070*/  @P1 BRA `(.L_x_8460) ;  /* 0x0000000000581947 */ /* 0x01efec0003800000 */
        /* <DEDUP_REMOVED lines=13> */
.L_x_8462:
[----:B------:R-:W-:-:S05]  /*8150*/  IMAD.U32 R98, RZ, RZ, UR52 ;  /* 0x00000034ff627e24 */ /* 0x000fca000f8e00ff */
[----:B------:R-:W-:-:S13]  /*8160*/  ISETP.NE.AND P1, PT, R98, 0x1, PT ;  /* 0x000000016200780c */ /* 0x000fda0003f25270 */
[----:B------:R-:W1:Y:S02]  /*8170*/  @P1 LDC.64 R88, c[0x0][0x9e8] ;  /* 0x00027a00ff581b82 */ /* 0x000e640000000a00 */
[----:B-1----:R-:W-:-:S05]  /*8180*/  @P1 IMAD.HI.U32 R88, R96, R88, RZ ;  /* 0x0000005860581227 */ /* 0x002fca00078e00ff */
[----:B------:R-:W-:-:S07]  /*8190*/  @P1 SHF.R.U32.HI R96, RZ, R89, R88 ;  /* 0x00000059ff601219 */ /* 0x000fce0000011658 */
.L_x_8463:
[----:B------:R-:W-:Y:S05]  /*81a0*/  BSYNC B0 ;  /* 0x0000000000007941 */ /* 0x000fea0003800000 */
.L_x_8461:
[----:B------:R-:W-:-:S05]  /*81b0*/  IMAD R96, R96, R98, R99 ;  /* 0x0000006260607224 */ /* 0x000fca00078e0263 */
[----:B------:R-:W-:Y:S02]  /*81c0*/  VIADDMNMX R95, R96, R98, R95, PT ;  /* 0x00000062605f7246 */ /* 0x000fe4000380015f */
[----:B------:R-:W-:-:S07]  /*81d0*/  VIMNMX R101, R101, R96, !PT ;  /* 0x0000006065657248 */ /* 0x000fce0007fe0100 */
.L_x_8460:
[C---:B------:R-:W-:Y:S01]  /*81e0*/  ISETP.GE.AND P2, PT, R115.reuse, 0x9, PT ;  /* 0x000000097300780c */ /* 0x040fe20003f46270 */
[----:B------:R-:W1:Y:S01]  /*81f0*/  SHFL.IDX PT, R88, R117, 0x1, 0x1c1f ;  /* 0x003c1f0075587f89 */ /* 0x000e6200000e0000 */
[C---:B------:R-:W-:Y:S01]  /*8200*/  ISETP.GE.AND P1, PT, R115.reuse, 0x2, PT ;  /* 0x000000027300780c */ /* 0x040fe20003f26270 */
[----:B------:R-:W-:Y:S01]  /*8210*/  UISETP.NE.AND UP0, UPT, UR43, URZ, UPT ;  /* 0x0000003f2b00728c */ /* 0x000fe2000bf05270 */
[----:B------:R-:W-:Y:S02]  /*8220*/  ISETP.GE.AND P5, PT, R115, 0xa, PT ;  /* 0x0000000a7300780c */ /* 0x000fe40003fa6270 */
[----:B------:R-:W-:Y:S02]  /*8230*/  LOP3.LUT R0, R0, 0xfffffffd, RZ, 0xc0, !PT ;  /* 0xfffffffd00007812 */ /* 0x000fe400078ec0ff */
[----:B------:R-:W-:Y:S02]  /*8240*/  ISETP.GT.AND P3, PT, R101, 0x1, !P1 ;  /* 0x000000016500780c */ /* 0x000fe40004f64270 */
[----:B------:R-:W-:-:S02]  /*8250*/  ISETP.GE.AND P4, PT, R115, 0x11, PT ;  /* 0x000000117300780c */ /* 0x000fc40003f86270 */
[----:B------:R-:W-:Y:S02]  /*8260*/  ISETP.LT.OR P3, PT, R95, 0x2, P3 ;  /* 0x000000025f00780c */ /* 0x000fe40001f61670 */
[----:B------:R-:W-:Y:S02]  /*8270*/  @P2 LOP3.LUT R0, R0, 0x2, RZ, 0xfc, !PT ;  /* 0x0000000200002812 */ /* 0x000fe400078efcff */
[----:B------:R-:W-:Y:S02]  /*8280*/  ISETP.GT.AND P2, PT, R101, 0x8, !P2 ;  /* 0x000000086500780c */ /* 0x000fe40005744270 */
[----:B------:R-:W-:Y:S02]  /*8290*/  LOP3.LUT R0, R0, 0xfffffffb, RZ, 0xc0, !PT ;  /* 0xfffffffb00007812 */ /* 0x000fe400078ec0ff */
[----:B------:R-:W-:Y:S02]  /*82a0*/  ISETP.LT.OR P2, PT, R95, 0x9, P2 ;  /* 0x000000095f00780c */ /* 0x000fe40001741670 */
[----:B------:R-:W-:-:S02]  /*82b0*/  FSEL R96, R153, -INF , !P3 ;  /* 0xff80000099607808 */ /* 0x000fc40005800000 */
[----:B------:R-:W-:Y:S02]  /*82c0*/  @P5 LOP3.LUT R0, R0, 0x4, RZ, 0xfc, !PT ;  /* 0x0000000400005812 */ /* 0x000fe400078efcff */
[----:B------:R-:W-:Y:S02]  /*82d0*/  ISETP.GT.AND P3, PT, R101, 0x9, !P5 ;  /* 0x000000096500780c */ /* 0x000fe40006f64270 */
[----:B------:R-:W-:Y:S02]  /*82e0*/  FSEL R98, R155, -INF , !P2 ;  /* 0xff8000009b627808 */ /* 0x000fe40005000000 */
[----:B------:R-:W-:Y:S02]  /*82f0*/  LOP3.LUT R0, R0, 0xfffffff7, RZ, 0xc0, !PT ;  /* 0xfffffff700007812 */ /* 0x000fe400078ec0ff */
[----:B------:R-:W-:Y:S02]  /*8300*/  ISETP.GT.AND P2, PT, R101, 0x10, !P4 ;  /* 0x000000106500780c */ /* 0x000fe40006744270 */
[----:B------:R-:W-:-:S02]  /*8310*/  ISETP.LT.OR P3, PT, R95, 0xa, P3 ;  /* 0x0000000a5f00780c */ /* 0x000fc40001f61670 */
[----:B------:R-:W-:Y:S02]  /*8320*/  @P4 LOP3.LUT R0, R0, 0x8, RZ, 0xfc, !PT ;  /* 0x0000000800004812 */ /* 0x000fe400078efcff */
[----:B------:R-:W-:Y:S02]  /*8330*/  ISETP.LT.OR P2, PT, R95, 0x11, P2 ;  /* 0x000000115f00780c */ /* 0x000fe40001741670 */
[----:B0-----:R-:W-:Y:S02]  /*8340*/  FSEL R154, R154, -INF , !P3 ;  /* 0xff8000009a9a7808 */ /* 0x001fe40005800000 */
[C---:B------:R-:W-:Y:S02]  /*8350*/  ISETP.GE.AND P4, PT, R115.reuse, 0x12, PT ;  /* 0x000000127300780c */ /* 0x040fe40003f86270 */
[----:B------:R-:W-:Y:S02]  /*8360*/  ISETP.GE.AND P3, PT, R115, 0x19, PT ;  /* 0x000000197300780c */ /* 0x000fe40003f66270 */
[----:B------:R-:W-:-:S02]  /*8370*/  FSEL R100, R157, -INF , !P2 ;  /* 0xff8000009d647808 */ /* 0x000fc40005000000 */
[----:B------:R-:W-:Y:S02]  /*8380*/  ISETP.GT.AND P2, PT, R101, 0x11, !P4 ;  /* 0x000000116500780c */ /* 0x000fe40006744270 */
[----:B------:R-:W-:Y:S02]  /*8390*/  LOP3.LUT R3, R3, 0xfffffffd, RZ, 0xc0, !PT ;  /* 0xfffffffd03037812 */ /* 0x000fe400078ec0ff */
[----:B------:R-:W-:Y:S02]  /*83a0*/  ISETP.LT.OR P2, PT, R95, 0x12, P2 ;  /* 0x000000125f00780c */ /* 0x000fe40001741670 */
[----:B------:R-:W-:Y:S02]  /*83b0*/  LOP3.LUT R0, R0, 0xffffffef, RZ, 0xc0, !PT ;  /* 0xffffffef00007812 */ /* 0x000fe400078ec0ff */
[----:B------:R-:W-:Y:S02]  /*83c0*/  FSEL R102, R156, -INF , !P2 ;  /* 0xff8000009c667808 */ /* 0x000fe40005000000 */
[----:B------:R-:W-:-:S02]  /*83d0*/  @P3 LOP3.LUT R3, R3, 0x2, RZ, 0xfc, !PT ;  /* 0x0000000203033812 */ /* 0x000fc400078efcff */
[----:B------:R-:W-:Y:S02]  /*83e0*/  ISETP.GT.AND P2, PT, R101, 0x18, !P3 ;  /* 0x000000186500780c */ /* 0x000fe40005f44270 */
[----:B------:R-:W-:Y:S02]  /*83f0*/  ISETP.GE.AND P3, PT, R115, 0x1a, PT ;  /* 0x0000001a7300780c */ /* 0x000fe40003f66270 */
[----:B------:R-:W-:Y:S02]  /*8400*/  ISETP.LT.OR P2, PT, R95, 0x19, P2 ;  /* 0x000000195f00780c */ /* 0x000fe40001741670 */
[----:B------:R-:W-:Y:S02]  /*8410*/  LOP3.LUT R3, R3, 0xfffffffe, RZ, 0xc0, !PT ;  /* 0xfffffffe03037812 */ /* 0x000fe400078ec0ff */
[----:B------:R-:W-:Y:S02]  /*8420*/  FSEL R116, R159, -INF , !P2 ;  /* 0xff8000009f747808 */ /* 0x000fe40005000000 */
[----:B------:R-:W-:-:S02]  /*8430*/  ISETP.GT.AND P2, PT, R101, 0x19, !P3 ;  /* 0x000000196500780c */ /* 0x000fc40005f44270 */
[----:B------:R-:W-:Y:S02]  /*8440*/  @P4 LOP3.LUT R0, R0, 0x10, RZ, 0xfc, !PT ;  /* 0x0000001000004812 */ /* 0x000fe400078efcff */
[----:B------:R-:W-:Y:S02]  /*8450*/  ISETP.LT.OR P2, PT, R95, 0x1a, P2 ;  /* 0x0000001a5f00780c */ /* 0x000fe40001741670 */
[----:B------:R-:W-:Y:S02]  /*8460*/  @P3 LOP3.LUT R3, R3, 0x1, RZ, 0xfc, !PT ;  /* 0x0000000103033812 */ /* 0x000fe400078efcff */
[----:B------:R-:W-:Y:S02]  /*8470*/  ISETP.GE.AND P3, PT, R115, 0x21, PT ;  /* 0x000000217300780c */ /* 0x000fe40003f66270 */
[----:B------:R-:W-:Y:S02]  /*8480*/  LOP3.LUT R0, R0, 0x7fffffff, RZ, 0xc0, !PT ;  /* 0x7fffffff00007812 */ /* 0x000fe400078ec0ff */
[----:B------:R-:W-:-:S02]  /*8490*/  FSEL R118, R158, -INF , !P2 ;  /* 0xff8000009e767808 */ /* 0x000fc40005000000 */
[----:B------:R-:W-:Y:S02]  /*84a0*/  ISETP.GT.AND P2, PT, R101, 0x20, !P3 ;  /* 0x000000206500780c */ /* 0x000fe40005f44270 */
[----:B------:R-:W-:Y:S02]  /*84b0*/  LOP3.LUT R3, R3, 0xfffffffb, RZ, 0xc0, !PT ;  /* 0xfffffffb03037812 */ /* 0x000fe400078ec0ff */
[----:B------:R-:W-:-:S03]  /*84c0*/  ISETP.LT.OR P2, PT, R95, 0x21, P2 ;  /* 0x000000215f00780c */ /* 0x000fc60001741670 */
[----:B------:R-:W-:Y:S02]  /*84d0*/  @P3 LOP3.LUT R0, R0, 0x80000000, RZ, 0xfc, !PT ;  /* 0x8000000000003812 */ /* 0x000fe400078efcff */
[----:B------:R-:W-:Y:S02]  /*84e0*/  ISETP.GE.AND P3, PT, R115, 0x22, PT ;  /* 0x000000227300780c */ /* 0x000fe40003f66270 */
[----:B------:R-:W-:Y:S02]  /*84f0*/  LOP3.LUT R0, R0, 0xbfffffff, RZ, 0xc0, !PT ;  /* 0xbfffffff00007812 */ /* 0x000fe400078ec0ff */
[----:B------:R-:W-:Y:S02]  /*8500*/  FSEL R128, R161, -INF , !P2 ;  /* 0xff800000a1807808 */ /* 0x000fe40005000000 */
[----:B------:R-:W-:-:S04]  /*8510*/  ISETP.GT.AND P2, PT, R101, 0x21, !P3 ;  /* 0x000000216500780c */ /* 0x000fc80005f44270 */
        /* <DEDUP_REMOVED lines=141> */
[----:B------:R-:W-:Y:S02]  /*8df0*/  FSEL R188, R188, -INF , !P2 ;  /* 0xff800000bcbc7808 */ /* 0x000fe40005000000 */
[----:B------:R-:W-:Y:S02]  /*8e00*/  LOP3.LUT R0, R0, 0xffffffbf, RZ, 0xc0, !PT ;  /* 0xffffffbf00007812 */ /* 0x000fe400078ec0ff */
[----:B------:R-:W-:-:S04]  /*8e10*/  ISETP.GT.AND P2, PT, R101, 0x81, !P3 ;  /* 0x000000816500780c */ /* 0x000fc80005f44270 */
[----:B------:R-:W-:-:S03]  /*8e20*/  ISETP.LT.OR P2, PT, R95, 0x82, P2 ;  /* 0x000000825f00780c */ /* 0x000fc60001741670 */
[----:B------:R-:W-:Y:S02]  /*8e30*/  @P3 LOP3.LUT R0, R0, 0x40, RZ, 0xfc, !PT ;  /* 0x0000004000003812 */ /* 0x000fe400078efcff */
[----:B------:R-:W-:Y:S02]  /*8e40*/  ISETP.GE.AND P3, PT, R115, 0x89, PT ;  /* 0x000000897300780c */ /* 0x000fe40003f66270 */
[----:B------:R-:W-:Y:S02]  /*8e50*/  FSEL R190, R190, -INF , !P2 ;  /* 0xff800000bebe7808 */ /* 0x000fe40005000000 */
[----:B------:R-:W-:Y:S02]  /*8e60*/  ISETP.GT.AND P2, PT, R101, 0x88, !P3 ;  /* 0x000000886500780c */ /* 0x000fe40005f44270 */
[----:B------:R-:W-:Y:S02]  /*8e70*/  LOP3.LUT R0, R0, 0xffffffdf, RZ, 0xc0, !PT ;  /* 0xffffffdf00007812 */ /* 0x000fe400078ec0ff */
[----:B------:R-:W-:-:S04]  /*8e80*/  ISETP.LT.OR P2, PT, R95, 0x89, P2 ;  /* 0x000000895f00780c */ /* 0x000fc80001741670 */
[----:B------:R-:W-:Y:S02]  /*8e90*/  FSEL R192, R192, -INF , !P2 ;  /* 0xff800000c0c07808 */ /* 0x000fe40005000000 */
[----:B------:R-:W-:Y:S02]  /*8ea0*/  ISETP.GE.AND P2, PT, R115, 0x8a, PT ;  /* 0x0000008a7300780c */ /* 0x000fe40003f46270 */
[----:B------:R-:W-:Y:S02]  /*8eb0*/  @P3 LOP3.LUT R0, R0, 0x20, RZ, 0xfc, !PT ;  /* 0x0000002000003812 */ /* 0x000fe400078efcff */
[----:B------:R-:W-:Y:S02]  /*8ec0*/  ISETP.GT.AND P3, PT, R101, 0x89, !P2 ;  /* 0x000000896500780c */ /* 0x000fe40005764270 */
[----:B------:R-:W-:Y:S02]  /*8ed0*/  LOP3.LUT R0, R0, 0xfffffffe, RZ, 0xc0, !PT ;  /* 0xfffffffe00007812 */ /* 0x000fe400078ec0ff */
        /* <DEDUP_REMOVED lines=14> */
[----:B------:R-:W-:-:S13]  /*8fc0*/  ISETP.GE.AND P6, PT, R115, 0x1, PT ;  /* 0x000000017300780c */ /* 0x000fda0003fc6270 */
[----:B------:R-:W-:Y:S02]  /*8fd0*/  @P6 LOP3.LUT R0, R0, 0x1, RZ, 0xfc, !PT ;  /* 0x0000000100006812 */ /* 0x000fe400078efcff */
[----:B------:R-:W-:-:S04]  /*8fe0*/  ISETP.GT.AND P6, PT, R101, RZ, !P6 ;  /* 0x000000ff6500720c */ /* 0x000fc800077c4270 */
[----:B------:R-:W-:-:S04]  /*8ff0*/  ISETP.LT.OR P6, PT, R95, 0x1, P6 ;  /* 0x000000015f00780c */ /* 0x000fc800037c1670 */
[----:B------:R-:W-:Y:S02]  /*9000*/  FSEL R97, R15, -INF , !P6 ;  /* 0xff8000000f617808 */ /* 0x000fe40007000000 */
[----:B------:R-:W-:Y:S01]  /*9010*/  ISETP.GE.AND P6, PT, R115, 0x9a, PT ;  /* 0x0000009a7300780c */ /* 0x000fe20003fc6270 */
[----:B-1----:R-:W-:-:S12]  /*9020*/  IMAD.IADD R115, R119, 0x1, R88 ;  /* 0x0000000177737824 */ /* 0x002fd800078e0258 */
[----:B------:R-:W-:Y:S02]  /*9030*/  @P6 LOP3.LUT R3, R3, 0x4, RZ, 0xfc, !PT ;  /* 0x0000000403036812 */ /* 0x000fe400078efcff */
[----:B------:R-:W-:-:S04]  /*9040*/  ISETP.GT.AND P6, PT, R101, 0x99, !P6 ;  /* 0x000000996500780c */ /* 0x000fc800077c4270 */
[----:B------:R-:W-:Y:S01]  /*9050*/  ISETP.LT.OR P6, PT, R95, 0x9a, P6 ;  /* 0x0000009a5f00780c */ /* 0x000fe200037c1670 */
[----:B------:R-:W-:-:S03]  /*9060*/  IMAD.IADD R95, R103, 0x1, R88 ;  /* 0x00000001675f7824 */ /* 0x000fc600078e0258 */
[----:B------:R-:W-:Y:S02]  /*9070*/  FSEL R202, R202, -INF , !P6 ;  /* 0xff800000caca7808 */ /* 0x000fe40007000000 */
[----:B------:R-:W-:-:S13]  /*9080*/  PLOP3.LUT P6, PT, PT, PT, UP0, 0x40, 0x0 ;  /* 0x000000000000781c */ /* 0x000fda0003fce808 */
        /* <DEDUP_REMOVED lines=14> */
.L_x_8466:
[----:B------:R-:W-:-:S05]  /*9170*/  IMAD.U32 R204, RZ, RZ, UR52 ;  /* 0x00000034ffcc7e24 */ /* 0x000fca000f8e00ff */
[----:B------:R-:W-:-:S13]  /*9180*/  ISETP.NE.AND P6, PT, R204, 0x1, PT ;  /* 0x00000001cc00780c */ /* 0x000fda0003fc5270 */
[----:B------:R-:W0:Y:S02]  /*9190*/  @P6 LDC.64 R88, c[0x0][0x9e8] ;  /* 0x00027a00ff586b82 */ /* 0x000e240000000a00 */
[----:B0-----:R-:W-:-:S05]  /*91a0*/  @P6 IMAD.HI.U32 R88, R15, R88, RZ ;  /* 0x000000580f586227 */ /* 0x001fca00078e00ff */
[----:B------:R-:W-:-:S07]  /*91b0*/  @P6 SHF.R.U32.HI R15, RZ, R89, R88 ;  /* 0x00000059ff0f6219 */ /* 0x000fce0000011658 */
.L_x_8467:
[----:B------:R-:W-:Y:S05]  /*91c0*/  BSYNC B0 ;  /* 0x0000000000007941 */ /* 0x000fea0003800000 */
.L_x_8465:
[----:B------:R-:W-:-:S05]  /*91d0*/  IMAD R88, R15, R204, R99 ;  /* 0x000000cc0f587224 */ /* 0x000fca00078e0263 */
[----:B------:R-:W-:Y:S02]  /*91e0*/  VIADDMNMX R95, R88, R204, R95, PT ;  /* 0x000000cc585f7246 */ /* 0x000fe4000380015f */
[----:B------:R-:W-:-:S07]  /*91f0*/  VIMNMX R115, R115, R88, !PT ;  /* 0x0000005873737248 */ /* 0x000fce0007fe0100 */
.L_x_8464:
[----:B------:R-:W-:Y:S02]  /*9200*/  ISETP.GT.AND P1, PT, R115, 0x1, !P1 ;  /* 0x000000017300780c */ /* 0x000fe40004f24270 */
[----:B------:R-:W-:Y:S02]  /*9210*/  LOP3.LUT P6, RZ, R0, 0x8000000, RZ, 0xc0, !PT ;  /* 0x0800000000ff7812 */ /* 0x000fe400078cc0ff */
[----:B------:R-:W-:Y:S02]  /*9220*/  ISETP.LT.OR P1, PT, R95, 0x2, P1 ;  /* 0x000000025f00780c */ /* 0x000fe40000f21670 */
[----:B------:R-:W-:Y:S02]  /*9230*/  FMNMX.FTZ R15, R97, R11, !PT ;  /* 0x0000000b610f7209 */ /* 0x000fe40007810000 */
[----:B------:R-:W-:Y:S02]  /*9240*/  FSEL R88, R14, -INF , !P1 ;  /* 0xff8000000e587808 */ /* 0x000fe40004800000 */
[----:B------:R-:W-:-:S02]  /*9250*/  LOP3.LUT P1, RZ, R0, 0x2, RZ, 0xc0, !PT ;  /* 0x0000000200ff7812 */ /* 0x000fc4000782c0ff */
[----:B------:R-:W-:Y:S02]  /*9260*/  FMNMX.FTZ R15, R96, R15, !PT ;  /* 0x0000000f600f7209 */ /* 0x000fe40007810000 */
[----:B------:R-:W-:Y:S02]  /*9270*/  ISETP.GT.AND P1, PT, R115, 0x8, !P1 ;  /* 0x000000087300780c */ /* 0x000fe40004f24270 */
[----:B------:R-:W-:Y:S02]  /*9280*/  FMNMX.FTZ R15, R98, R15, !PT ;  /* 0x0000000f620f7209 */ /* 0x000fe40007810000 */
[----:B------:R-:W-:Y:S02]  /*9290*/  ISETP.LT.OR P1, PT, R95, 0x9, P1 ;  /* 0x000000095f00780c */ /* 0x000fe40000f21670 */
[----:B------:R-:W-:Y:S02]  /*92a0*/  FMNMX.FTZ R15, R154, R15, !PT ;  /* 0x0000000f9a0f7209 */ /* 0x000fe40007810000 */
[----:B------:R-:W-:-:S02]  /*92b0*/  FSEL R204, R19, -INF , !P1 ;  /* 0xff80000013cc7808 */ /* 0x000fc40004800000 */
[----:B------:R-:W-:Y:S02]  /*92c0*/  LOP3.LUT P1, RZ, R0, 0x4, RZ, 0xc0, !PT ;  /* 0x0000000400ff7812 */ /* 0x000fe4000782c0ff */
[----:B------:R-:W-:Y:S02]  /*92d0*/  FMNMX.FTZ R15, R100, R15, !PT ;  /* 0x0000000f640f7209 */ /* 0x000fe40007810000 */
[----:B------:R-:W-:Y:S02]  /*92e0*/  ISETP.GT.AND P1, PT, R115, 0x9, !P1 ;  /* 0x000000097300780c */ /* 0x000fe40004f24270 */
[----:B------:R-:W-:Y:S02]  /*92f0*/  FMNMX.FTZ R15, R102, R15, !PT ;  /* 0x0000000f660f7209 */ /* 0x000fe40007810000 */
[----:B------:R-:W-:Y:S02]  /*9300*/  ISETP.LT.OR P1, PT, R95, 0xa, P1 ;  /* 0x0000000a5f00780c */ /* 0x000fe40000f21670 */
[----:B------:R-:W-:-:S02]  /*9310*/  FMNMX.FTZ R15, R116, R15, !PT ;  /* 0x0000000f740f7209 */ /* 0x000fc40007810000 */
[----:B------:R-:W-:Y:S02]  /*9320*/  FSEL R206, R20, -INF , !P1 ;  /* 0xff80000014ce7808 */ /* 0x000fe40004800000 */
[----:B------:R-:W-:Y:S02]  /*9330*/  LOP3.LUT P1, RZ, R0, 0x8, RZ, 0xc0, !PT ;  /* 0x0000000800ff7812 */ /* 0x000fe4000782c0ff */
[----:B------:R-:W-:Y:S02]  /*9340*/  FMNMX.FTZ R15, R118, R15, !PT ;  /* 0x0000000f760f7209 */ /* 0x000fe40007810000 */
[----:B------:R-:W-:Y:S02]  /*9350*/  ISETP.GT.AND P1, PT, R115, 0x10, !P1 ;  /* 0x000000107300780c */ /* 0x000fe40004f24270 */
[----:B------:R-:W-:Y:S02]  /*9360*/  FMNMX.FTZ R15, R128, R15, !PT ;  /* 0x0000000f800f7209 */ /* 0x000fe40007810000 */
[----:B------:R-:W-:-:S02]  /*9370*/  ISETP.LT.OR P1, PT, R95, 0x11, P1 ;  /* 0x000000115f00780c */ /* 0x000fc40000f21670 */
[----:B------:R-:W-:Y:S02]  /*9380*/  FMNMX.FTZ R15, R130, R15, !PT ;  /* 0x0000000f820f7209 */ /* 0x000fe40007810000 */
[----:B------:R-:W-:Y:S02]  /*9390*/  FSEL R208, R21, -INF , !P1 ;  /* 0xff80000015d07808 */ /* 0x000fe40004800000 */
[----:B------:R-:W-:Y:S02]  /*93a0*/  LOP3.LUT P1, RZ, R0, 0x10, RZ, 0xc0, !PT ;  /* 0x0000001000ff7812 */ /* 0x000fe4000782c0ff */
[----:B------:R-:W-:Y:S02]  /*93b0*/  FMNMX.FTZ R15, R132, R15, !PT ;  /* 0x0000000f840f7209 */ /* 0x000fe40007810000 */
[----:B------:R-:W-:Y:S02]  /*93c0*/  ISETP.GT.AND P1, PT, R115, 0x11, !P1 ;  /* 0x000000117300780c */ /* 0x000fe40004f24270 */
[----:B------:R-:W-:-:S02]  /*93d0*/  FMNMX.FTZ R15, R134, R15, !PT ;  /* 0x0000000f860f7209 */ /* 0x000fc40007810000 */
[----:B------:R-:W-:Y:S02]  /*93e0*/  ISETP.LT.OR P1, PT, R95, 0x12, P1 ;  /* 0x000000125f00780c */ /* 0x000fe40000f21670 */
[----:B------:R-:W-:Y:S02]  /*93f0*/  FMNMX.FTZ R15, R144, R15, !PT ;  /* 0x0000000f900f7209 */ /* 0x000fe40007810000 */
[----:B------:R-:W-:Y:S02]  /*9400*/  FSEL R22, R22, -INF , !P1 ;  /* 0xff80000016167808 */ /* 0x000fe40004800000 */
[----:B------:R-:W-:Y:S02]  /*9410*/  LOP3.LUT P1, RZ, R3, 0x2, RZ, 0xc0, !PT ;  /* 0x0000000203ff7812 */ /* 0x000fe4000782c0ff */
[----:B------:R-:W-:Y:S02]  /*9420*/  FMNMX.FTZ R15, R146, R15, !PT ;  /* 0x0000000f920f7209 */ /* 0x000fe40007810000 */
[----:B------:R-:W-:-:S02]  /*9430*/  ISETP.GT.AND P1, PT, R115, 0x18, !P1 ;  /* 0x000000187300780c */ /* 0x000fc40004f24270 */
[----:B------:R-:W-:Y:S02]  /*9440*/  FMNMX.FTZ R15, R148, R15, !PT ;  /* 0x0000000f940f7209 */ /* 0x000fe40007810000 */
[----:B------:R-:W-:Y:S02]  /*9450*/  ISETP.LT.OR P1, PT, R95, 0x19, P1 ;  /* 0x000000195f00780c */ /* 0x000fe40000f21670 */
[----:B------:R-:W-:Y:S02]  /*9460*/  FMNMX.FTZ R15, R150, R15, !PT ;  /* 0x0000000f960f7209 */ /* 0x000fe40007810000 */
[----:B------:R-:W-:Y:S02]  /*9470*/  FSEL R210, R23, -INF , !P1 ;  /* 0xff80000017d27808 */ /* 0x000fe40004800000 */
[----:B------:R-:W-:Y:S02]  /*9480*/  LOP3.LUT P1, RZ, R3, 0x1, RZ, 0xc0, !PT ;  /* 0x0000000103ff7812 */ /* 0x000fe4000782c0ff */
[----:B------:R-:W-:-:S02]  /*9490*/  FMNMX.FTZ R15, R156, R15, !PT ;  /* 0x0000000f9c0f7209 */ /* 0x000fc40007810000 */
[----:B------:R-:W-:Y:S02]  /*94a0*/  ISETP.GT.AND P1, PT, R115, 0x19, !P1 ;  /* 0x000000197300780c */ /* 0x000fe40004f24270 */
[----:B------:R-:W-:Y:S02]  /*94b0*/  FMNMX.FTZ R15, R158, R15, !PT ;  /* 0x0000000f9e0f7209 */ /* 0x000fe40007810000 */
        /* <DEDUP_REMOVED lines=31> */
[----:B------:R-:W-:Y:S02]  /*96b0*/  ISETP.GT.AND P1, PT, R115, 0x30, !P6 ;  /* 0x000000307300780c */ /* 0x000fe40007724270 */
[----:B------:R-:W-:Y:S02]  /*96c0*/  LOP3.LUT P6, RZ, R0, 0x10000, RZ, 0xc0, !PT ;  /* 0x0001000000ff7812 */ /* 0x000fe400078cc0ff */
        /* <DEDUP_REMOVED lines=21> */
[----:B------:R-:W-:Y:S01]  /*9820*/  ISETP.LT.OR P1, PT, R95, 0x3a, P1 ;  /* 0x0000003a5f00780c */ /* 0x000fe20000f21670 */
[----:B------:R-:W0:Y:S01]  /*9830*/  LDC R15, c[0x0][0x988] ;  /* 0x00026200ff0f7b82 */ /* 0x000e220000000800 */
[----:B------:R-:W-:Y:S01]  /*9840*/  ISETP.GT.AND P2, PT, R115, 0x89, !P2 ;  /* 0x000000897300780c */ /* 0x000fe20005744270 */
[----:B------:R-:W1:Y:S01]  /*9850*/  SHFL.BFLY PT, R14, R19, 0x2, 0x1f ;  /* 0x0c401f00130e7f89 */ /* 0x000e6200000e0000 */
[----:B------:R-:W-:Y:S02]  /*9860*/  FSEL R218, R143, -INF , !P1 ;  /* 0xff8000008fda7808 */ /* 0x000fe40004800000 */
[----:B------:R-:W-:-:S02]  /*9870*/  LOP3.LUT P1, RZ, R0, 0x800000, RZ, 0xc0, !PT ;  /* 0x0080000000ff7812 */ /* 0x000fc4000782c0ff */
[C---:B------:R-:W-:Y:S02]  /*9880*/  ISETP.GT.AND P3, PT, R115.reuse, 0x90, !P3 ;  /* 0x000000907300780c */ /* 0x040fe40005f64270 */
[C---:B------:R-:W-:Y:S02]  /*9890*/  ISETP.GT.AND P1, PT, R115.reuse, 0x40, !P1 ;  /* 0x000000407300780c */ /* 0x040fe40004f24270 */
[----:B------:R-:W-:Y:S02]  /*98a0*/  ISETP.GT.AND P4, PT, R115, 0x91, !P4 ;  /* 0x000000917300780c */ /* 0x000fe40006784270 */
[----:B------:R-:W-:Y:S02]  /*98b0*/  ISETP.LT.OR P1, PT, R95, 0x41, P1 ;  /* 0x000000415f00780c */ /* 0x000fe40000f21670 */
[----:B------:R-:W-:Y:S02]  /*98c0*/  ISETP.GT.AND P5, PT, R115, 0x98, !P5 ;  /* 0x000000987300780c */ /* 0x000fe40006fa4270 */
[----:B------:R-:W-:-:S02]  /*98d0*/  FSEL R120, R120, -INF , !P1 ;  /* 0xff80000078787808 */ /* 0x000fc40004800000 */
[----:B------:R-:W-:Y:S02]  /*98e0*/  LOP3.LUT P1, RZ, R0, 0x400000, RZ, 0xc0, !PT ;  /* 0x0040000000ff7812 */ /* 0x000fe4000782c0ff */
[----:B------:R-:W-:Y:S02]  /*98f0*/  ISETP.LT.OR P2, PT, R95, 0x8a, P2 ;  /* 0x0000008a5f00780c */ /* 0x000fe40001741670 */
[----:B------:R-:W-:Y:S02]  /*9900*/  ISETP.GT.AND P1, PT, R115, 0x41, !P1 ;  /* 0x000000417300780c */ /* 0x000fe40004f24270 */
[C---:B------:R-:W-:Y:S02]  /*9910*/  ISETP.LT.OR P3, PT, R95.reuse, 0x91, P3 ;  /* 0x000000915f00780c */ /* 0x040fe40001f61670 */
[----:B------:R-:W-:Y:S02]  /*9920*/  ISETP.LT.OR P1, PT, R95, 0x42, P1 ;  /* 0x000000425f00780c */ /* 0x000fe40000f21670 */
[----:B-1----:R-:W-:-:S02]  /*9930*/  FMNMX.FTZ R20, R19, R14, !PT ;  /* 0x0000000e13147209 */ /* 0x002fc40007810000 */
[----:B------:R-:W-:Y:S02]  /*9940*/  FSEL R220, R121, -INF , !P1 ;  /* 0xff80000079dc7808 */ /* 0x000fe40004800000 */
[----:B------:R-:W-:Y:S01]  /*9950*/  LOP3.LUT P1, RZ, R0, 0x200000, RZ, 0xc0, !PT ;  /* 0x0020000000ff7812 */ /* 0x000fe2000782c0ff */
[----:B------:R-:W1:Y:S01]  /*9960*/  SHFL.BFLY PT, R21, R20, 0x1, 0x1f ;  /* 0x0c201f0014157f89 */ /* 0x000e6200000e0000 */
[----:B------:R-:W-:Y:S02]  /*9970*/  ISETP.LT.OR P4, PT, R95, 0x92, P4 ;  /* 0x000000925f00780c */ /* 0x000fe40002781670 */
[----:B------:R-:W-:Y:S02]  /*9980*/  ISETP.GT.AND P1, PT, R115, 0x48, !P1 ;  /* 0x000000487300780c */ /* 0x000fe40004f24270 */
[C---:B------:R-:W-:Y:S02]  /*9990*/  ISETP.LT.OR P5, PT, R95.reuse, 0x99, P5 ;  /* 0x000000995f00780c */ /* 0x040fe40002fa1670 */
[----:B------:R-:W-:-:S02]  /*99a0*/  ISETP.LT.OR P1, PT, R95, 0x49, P1 ;  /* 0x000000495f00780c */ /* 0x000fc40000f21670 */
[----:B------:R-:W-:Y:S02]  /*99b0*/  FSEL R92, R92, -INF , !P4 ;  /* 0xff8000005c5c7808 */ /* 0x000fe40006000000 */
[----:B------:R-:W-:Y:S02]  /*99c0*/  FSEL R122, R122, -INF , !P1 ;  /* 0xff8000007a7a7808 */ /* 0x000fe40004800000 */
[----:B------:R-:W-:-:S04]  /*99d0*/  LOP3.LUT P1, RZ, R0, 0x100000, RZ, 0xc0, !PT ;  /* 0x0010000000ff7812 */ /* 0x000fc8000782c0ff */
[----:B------:R-:W-:-:S04]  /*99e0*/  ISETP.GT.AND P1, PT, R115, 0x49, !P1 ;  /* 0x000000497300780c */ /* 0x000fc80004f24270 */
[----:B------:R-:W-:Y:S02]  /*99f0*/  ISETP.LT.OR P1, PT, R95, 0x4a, P1 ;  /* 0x0000004a5f00780c */ /* 0x000fe40000f21670 */
[----:B-1----:R-:W-:Y:S02]  /*9a00*/  FMNMX.FTZ R14, R20, R21, !PT ;  /* 0x00000015140e7209 */ /* 0x002fe40007810000 */
[----:B------:R-:W-:Y:S02]  /*9a10*/  FSEL R222, R123, -INF , !P1 ;  /* 0xff8000007bde7808 */ /* 0x000fe40004800000 */
[----:B------:R-:W-:Y:S01]  /*9a20*/  LOP3.LUT P1, RZ, R0, 0x80000, RZ, 0xc0, !PT ;  /* 0x0008000000ff7812 */ /* 0x000fe2000782c0ff */
[----:B0-----:R-:W-:-:S03]  /*9a30*/  FFMA.FTZ R117, R14, R15, -8 ;  /* 0xc10000000e757423 */ /* 0x001fc6000001000f */
[----:B------:R-:W-:-:S04]  /*9a40*/  ISETP.GT.AND P1, PT, R115, 0x50, !P1 ;  /* 0x000000507300780c */ /* 0x000fc80004f24270 */
[----:B------:R-:W-:-:S04]  /*9a50*/  ISETP.LT.OR P1, PT, R95, 0x51, P1 ;  /* 0x000000515f00780c */ /* 0x000fc80000f21670 */
[----:B------:R-:W-:Y:S02]  /*9a60*/  FSEL R124, R124, -INF , !P1 ;  /* 0xff8000007c7c7808 */ /* 0x000fe40004800000 */
[----:B------:R-:W-:-:S04]  /*9a70*/  LOP3.LUT P1, RZ, R0, 0x40000, RZ, 0xc0, !PT ;  /* 0x0004000000ff7812 */ /* 0x000fc8000782c0ff */
[----:B------:R-:W-:-:S04]  /*9a80*/  ISETP.GT.AND P1, PT, R115, 0x51, !P1 ;  /* 0x000000517300780c */ /* 0x000fc80004f24270 */
[----:B------:R-:W-:-:S04]  /*9a90*/  ISETP.LT.OR P1, PT, R95, 0x52, P1 ;  /* 0x000000525f00780c */ /* 0x000fc80000f21670 */
[----:B------:R-:W-:Y:S02]  /*9aa0*/  FSEL R224, R125, -INF , !P1 ;  /* 0xff8000007de07808 */ /* 0x000fe40004800000 */
[----:B------:R-:W-:-:S04]  /*9ab0*/  LOP3.LUT P1, RZ, R0, 0x20000, RZ, 0xc0, !PT ;  /* 0x0002000000ff7812 */ /* 0x000fc8000782c0ff */
[----:B------:R-:W-:-:S04]  /*9ac0*/  ISETP.GT.AND P1, PT, R115, 0x58, !P1 ;  /* 0x000000587300780c */ /* 0x000fc80004f24270 */
[----:B------:R-:W-:-:S04]  /*9ad0*/  ISETP.LT.OR P1, PT, R95, 0x59, P1 ;  /* 0x000000595f00780c */ /* 0x000fc80000f21670 */
[----:B------:R-:W-:Y:S02]  /*9ae0*/  FSEL R126, R126, -INF , !P1 ;  /* 0xff8000007e7e7808 */ /* 0x000fe40004800000 */
[----:B------:R-:W-:Y:S02]  /*9af0*/  ISETP.GT.AND P1, PT, R115, 0x59, !P6 ;  /* 0x000000597300780c */ /* 0x000fe40007724270 */
[----:B------:R-:W-:Y:S02]  /*9b00*/  LOP3.LUT P6, RZ, R0, 0x20, RZ, 0xc0, !PT ;  /* 0x0000002000ff7812 */ /* 0x000fe400078cc0ff */
        /* <DEDUP_REMOVED lines=46> */
[----:B------:R-:W-:Y:S02]  /*9df0*/  ISETP.GT.AND P1, PT, R115, RZ, !P6 ;  /* 0x000000ff7300720c */ /* 0x000fe40007724270 */
[----:B------:R-:W-:Y:S02]  /*9e00*/  LOP3.LUT P6, RZ, R3, 0x4, RZ, 0xc0, !PT ;  /* 0x0000000403ff7812 */ /* 0x000fe400078cc0ff */
[----:B------:R-:W-:Y:S02]  /*9e10*/  ISETP.LT.OR P1, PT, R95, 0x1, P1 ;  /* 0x000000015f00780c */ /* 0x000fe40000f21670 */
[----:B------:R-:W-:Y:S02]  /*9e20*/  ISETP.GT.AND P6, PT, R115, 0x99, !P6 ;  /* 0x000000997300780c */ /* 0x000fe400077c4270 */
[----:B------:R-:W-:-:S02]  /*9e30*/  FSEL R105, R13, -INF , !P1 ;  /* 0xff8000000d697808 */ /* 0x000fc40004800000 */
[----:B------:R-:W-:Y:S02]  /*9e40*/  FSETP.NEU.FTZ.AND P1, PT, R14, -INF , PT ;  /* 0xff8000000e00780b */ /* 0x000fe40003f3d000 */
[----:B------:R-:W-:Y:S02]  /*9e50*/  FMNMX.FTZ R89, R105, R10, !PT ;  /* 0x0000000a69597209 */ /* 0x000fe40007810000 */
[----:B------:R-:W-:Y:S02]  /*9e60*/  FSEL R117, R117, RZ, P1 ;  /* 0x000000ff75757208 */ /* 0x000fe40000800000 */
[----:B------:R-:W-:-:S03]  /*9e70*/  ISETP.LT.OR P6, PT, R95, 0x9a, P6 ;  /* 0x0000009a5f00780c */ /* 0x000fc600037c1670 */
[--C-:B------:R-:W-:Y:S01]  /*9e80*/  FFMA.FTZ R13, R97, R15, -R117.reuse ;  /* 0x0000000f610d7223 */ /* 0x100fe20000010875 */
[----:B------:R-:W-:Y:S01]  /*9e90*/  FMNMX.FTZ R97, R88, R89, !PT ;  /* 0x0000005958617209 */ /* 0x000fe20007810000 */
[-CC-:B------:R-:W-:Y:S01]  /*9ea0*/  FFMA.FTZ R148, R148, R15.reuse, -R117.reuse ;  /* 0x0000000f94947223 */ /* 0x180fe20000010875 */
[----:B------:R-:W-:-:S01]  /*9eb0*/  FFMA.FTZ R23, R116, R15, -R117 ;  /* 0x0000000f74177223 */ /* 0x000fc20000010875 */
[--C-:B------:R-:W-:Y:S01]  /*9ec0*/  FFMA.FTZ R116, R130, R15, -R117.reuse ;  /* 0x0000000f82747223 */ /* 0x100fe20000010875 */
[----:B------:R-:W-:Y:S01]  /*9ed0*/  FMNMX.FTZ R97, R204, R97, !PT ;  /* 0x00000061cc617209 */ /* 0x000fe20007810000 */
[-CC-:B------:R-:W-:Y:S01]  /*9ee0*/  FFMA.FTZ R130, R150, R15.reuse, -R117.reuse ;  /* 0x0000000f96827223 */ /* 0x180fe20000010875 */
[----:B------:R-:W-:Y:S01]  /*9ef0*/  FSEL R150, R91, -INF , !P3 ;  /* 0xff8000005b967808 */ /* 0x000fe20005800000 */
[--C-:B------:R-:W-:Y:S01]  /*9f00*/  FFMA.FTZ R19, R98, R15, -R117.reuse ;  /* 0x0000000f62137223 */ /* 0x100fe20000010875 */
[----:B------:R-:W-:Y:S01]  /*9f10*/  FMNMX.FTZ R97, R206, R97, !PT ;  /* 0x00000061ce617209 */ /* 0x000fe20007810000 */
[-CC-:B------:R-:W-:Y:S01]  /*9f20*/  FFMA.FTZ R98, R154, R15.reuse, -R117.reuse ;  /* 0x0000000f9a627223 */ /* 0x180fe20000010875 */
[----:B------:R-:W-:Y:S01]  /*9f30*/  FSEL R154, R93, -INF , !P5 ;  /* 0xff8000005d9a7808 */ /* 0x000fe20006800000 */
[--C-:B------:R-:W-:Y:S01]  /*9f40*/  FFMA.FTZ R128, R128, R15, -R117.reuse ;  /* 0x0000000f80807223 */ /* 0x100fe20000010875 */
[----:B------:R-:W-:Y:S01]  /*9f50*/  FMNMX.FTZ R97, R208, R97, !PT ;  /* 0x00000061d0617209 */ /* 0x000fe20007810000 */
[--C-:B------:R-:W-:Y:S01]  /*9f60*/  FFMA.FTZ R132, R132, R15, -R117.reuse ;  /* 0x0000000f84847223 */ /* 0x100fe20000010875 */
[----:B------:R-:W-:Y:S01]  /*9f70*/  FSEL R94, R94, -INF , !P6 ;  /* 0xff8000005e5e7808 */ /* 0x000fe20007000000 */
        /* <DEDUP_REMOVED lines=8> */
[--C-:B------:R-:W-:Y:S01]  /*a000*/  FFMA.FTZ R96, R96, R15, -R117.reuse ;  /* 0x0000000f60607223 */ /* 0x100fe20000010875 */
[----:B------:R-:W-:Y:S01]  /*a010*/  FMNMX.FTZ R99, R152, R99, !PT ;  /* 0x0000006398637209 */ /* 0x000fe20007810000 */
[-CC-:B0-----:R-:W-:Y:S01]  /*a020*/  FFMA.FTZ R128, R146, R15.reuse, -R117.reuse ;  /* 0x0000000f92807223 */ /* 0x181fe20000010875 */
[----:B------:R-:W-:-:S01]  /*a030*/  FFMA.FTZ R146, R170, R15, -R117 ;  /* 0x0000000faa927223 */ /* 0x000fc20000010875 */
[--C-:B------:R-:W-:Y:S01]  /*a040*/  FFMA.FTZ R100, R102, R15, -R117.reuse ;  /* 0x0000000f66647223 */ /* 0x100fe20000010875 */
[----:B------:R-:W-:Y:S01]  /*a050*/  FMNMX.FTZ R99, R136, R99, !PT ;  /* 0x0000006388637209 */ /* 0x000fe20007810000 */
[-CC-:B------:R-:W-:Y:S01]  /*a060*/  FFMA.FTZ R102, R118, R15.reuse, -R117.reuse ;  /* 0x0000000f76667223 */ /* 0x180fe20000010875 */
[----:B------:R-:W-:Y:S01]  /*a070*/  MUFU.EX2 R13, R13 ;  /* 0x0000000d000d7308 */ /* 0x000fe20000000800 */
[----:B------:R-:W-:-:S01]  /*a080*/  FFMA.FTZ R118, R134, R15, -R117 ;  /* 0x0000000f86767223 */ /* 0x000fc20000010875 */
[----:B------:R-:W-:Y:S01]  /*a090*/  FMNMX.FTZ R101, R212, R99, !PT ;  /* 0x00000063d4657209 */ /* 0x000fe20007810000 */
[----:B------:R-:W-:-:S01]  /*a0a0*/  FFMA.FTZ R134, R162, R15, -R117 ;  /* 0x0000000fa2867223 */ /* 0x000fc20000010875 */
[-CC-:B------:R-:W-:Y:S01]  /*a0b0*/  FFMA.FTZ R172, R172, R15.reuse, -R117.reuse ;  /* 0x0000000facac7223 */ /* 0x180fe20000010875 */
[----:B------:R-:W-:-:S01]  /*a0c0*/  FFMA.FTZ R91, R174, R15, -R117 ;  /* 0x0000000fae5b7223 */ /* 0x000fc20000010875 */
[----:B------:R-:W-:Y:S01]  /*a0d0*/  FMNMX.FTZ R101, R138, R101, !PT ;  /* 0x000000658a657209 */ /* 0x000fe20007810000 */
[----:B------:R-:W-:-:S01]  /*a0e0*/  FFMA.FTZ R93, R176, R15, -R117 ;  /* 0x0000000fb05d7223 */ /* 0x000fc20000010875 */
[----:B------:R0:W-:Y:S01]  /*a0f0*/  MUFU.EX2 R97, R132 ;  /* 0x0000008400617308 */ /* 0x0001e20000000800 */
[----:B------:R-:W-:-:S01]  /*a100*/  FFMA.FTZ R95, R180, R15, -R117 ;  /* 0x0000000fb45f7223 */ /* 0x000fc20000010875 */
[----:B------:R-:W-:Y:S01]  /*a110*/  FMNMX.FTZ R101, R214, R101, !PT ;  /* 0x00000065d6657209 */ /* 0x000fe20007810000 */
[----:B------:R-:W-:-:S01]  /*a120*/  FFMA.FTZ R162, R190, R15, -R117 ;  /* 0x0000000fbea27223 */ /* 0x000fc20000010875 */
[-CC-:B------:R-:W-:Y:S01]  /*a130*/  FFMA.FTZ R129, R198, R15.reuse, -R117.reuse ;  /* 0x0000000fc6817223 */ /* 0x180fe20000010875 */
[----:B------:R-:W-:-:S01]  /*a140*/  FFMA.FTZ R194, R194, R15, -R117 ;  /* 0x0000000fc2c27223 */ /* 0x000fc20000010875 */
[----:B------:R-:W-:-:S02]  /*a150*/  FMNMX.FTZ R101, R140, R101, !PT ;  /* 0x000000658c657209 */ /* 0x000fc40007810000 */
[----:B------:R1:W-:Y:S01]  /*a160*/  MUFU.EX2 R99, R144 ;  /* 0x0000009000637308 */ /* 0x0003e20000000800 */
[----:B0-----:R-:W-:-:S01]  /*a170*/  FFMA.FTZ R132, R158, R15, -R117 ;  /* 0x0000000f9e847223 */ /* 0x001fc20000010875 */
[----:B------:R-:W-:Y:S01]  /*a180*/  FMNMX.FTZ R103, R216, R101, !PT ;  /* 0x00000065d8677209 */ /* 0x000fe20007810000 */
[----:B------:R-:W-:-:S03]  /*a190*/  FFMA.FTZ R158, R182, R15, -R117 ;  /* 0x0000000fb69e7223 */ /* 0x000fc60000010875 */
[----:B------:R-:W-:Y:S02]  /*a1a0*/  FMNMX.FTZ R103, R142, R103, !PT ;  /* 0x000000678e677209 */ /* 0x000fe40007810000 */
[----:B------:R0:W-:Y:S01]  /*a1b0*/  MUFU.EX2 R101, R148 ;  /* 0x0000009400657308 */ /* 0x0001e20000000800 */
[----:B-1----:R-:W-:-:S01]  /*a1c0*/  FFMA.FTZ R144, R166, R15, -R117 ;  /* 0x0000000fa6907223 */ /* 0x002fc20000010875 */
[----:B------:R-:W-:Y:S01]  /*a1d0*/  FMNMX.FTZ R103, R218, R103, !PT ;  /* 0x00000067da677209 */ /* 0x000fe20007810000 */
[----:B------:R-:W-:-:S03]  /*a1e0*/  FFMA.FTZ R166, R200, R15, -R117 ;  /* 0x0000000fc8a67223 */ /* 0x000fc60000010875 */
[----:B------:R-:W-:Y:S02]  /*a1f0*/  FMNMX.FTZ R103, R120, R103, !PT ;  /* 0x0000006778677209 */ /* 0x000fe40007810000 */
[----:B------:R-:W-:Y:S01]  /*a200*/  MUFU.EX2 R96, R96 ;  /* 0x0000006000607308 */ /* 0x000fe20000000800 */
[----:B0-----:R-:W-:Y:S02]  /*a210*/  FSEL R148, R90, -INF , !P2 ;  /* 0xff8000005a947808 */ /* 0x001fe40005000000 */
[----:B------:R-:W-:-:S04]  /*a220*/  FMNMX.FTZ R119, R220, R103, !PT ;  /* 0x00000067dc777209 */ /* 0x000fc80007810000 */
[----:B------:R-:W-:Y:S01]  /*a230*/  FMNMX.FTZ R119, R122, R119, !PT ;  /* 0x000000777a777209 */ /* 0x000fe20007810000 */
[----:B------:R0:W-:Y:S03]  /*a240*/  MUFU.EX2 R103, R156 ;  /* 0x0000009c00677308 */ /* 0x0001e60000000800 */
[----:B------:R-:W-:-:S04]  /*a250*/  FMNMX.FTZ R119, R222, R119, !PT ;  /* 0x00000077de777209 */ /* 0x000fc80007810000 */
[----:B------:R-:W-:Y:S01]  /*a260*/  FMNMX.FTZ R119, R124, R119, !PT ;  /* 0x000000777c777209 */ /* 0x000fe20007810000 */
[----:B------:R-:W-:Y:S01]  /*a270*/  MUFU.EX2 R90, R172 ;  /* 0x000000ac005a7308 */ /* 0x000fe20000000800 */
[----:B0-----:R-:W-:-:S02]  /*a280*/  FFMA.FTZ R156, R178, R15, -R117 ;  /* 0x0000000fb29c7223 */ /* 0x001fc40000010875 */
        /* <DEDUP_REMOVED lines=12> */
[----:B------:R-:W-:-:S01]  /*a350*/  FFMA.FTZ R123, R168, R15, -R117 ;  /* 0x0000000fa87b7223 */ /* 0x000fc20000010875 */
[----:B------:R-:W-:Y:S01]  /*a360*/  FSEL R168, R14, RZ, P1 ;  /* 0x000000ff0ea87208 */ /* 0x000fe20000800000 */
[----:B0-----:R-:W-:-:S01]  /*a370*/  FFMA.FTZ R164, R196, R15, -R117 ;  /* 0x0000000fc4a47223 */ /* 0x001fc20000010875 */
[----:B------:R-:W-:Y:S01]  /*a380*/  FMNMX.FTZ R125, R109, R20, !PT ;  /* 0x000000146d7d7209 */ /* 0x000fe20007810000 */
[----:B------:R-:W-:Y:S02]  /*a390*/  MUFU.EX2 R98, R98 ;  /* 0x0000006200627308 */ /* 0x000fe40000000800 */
[----:B------:R-:W-:-:S01]  /*a3a0*/  FADD.FTZ R170, -R168, R11 ;  /* 0x0000000ba8aa7221 */ /* 0x000fc20000010100 */
[----:B------:R-:W-:Y:S01]  /*a3b0*/  FMNMX.FTZ R20, R110, R125, !PT ;  /* 0x0000007d6e147209 */ /* 0x000fe20007810000 */
[----:B------:R-:W-:-:S02]  /*a3c0*/  FFMA.FTZ R168, R202, R15, -R117 ;  /* 0x0000000fcaa87223 */ /* 0x000fc40000010875 */
[----:B------:R-:W-:Y:S01]  /*a3d0*/  FMUL.FTZ R170, R170, R15 ;  /* 0x0000000faaaa7220 */ /* 0x000fe20000410000 */
[----:B------:R-:W-:Y:S01]  /*a3e0*/  FMNMX.FTZ R125, R111, R20, !PT ;  /* 0x000000146f7d7209 */ /* 0x000fe20007810000 */
[----:B------:R-:W-:Y:S03]  /*a3f0*/  MUFU.EX2 R21, R21 ;  /* 0x0000001500157308 */ /* 0x000fe60000000800 */
[----:B------:R-:W-:Y:S01]  /*a400*/  FMNMX.FTZ R20, R112, R125, !PT ;  /* 0x0000007d70147209 */ /* 0x000fe20007810000 */
[----:B------:R-:W-:-:S03]  /*a410*/  FFMA.FTZ R125, R188, R15, -R117 ;  /* 0x0000000fbc7d7223 */ /* 0x000fc60000010875 */
[----:B------:R-:W-:Y:S01]  /*a420*/  FMNMX.FTZ R115, R113, R20, !PT ;  /* 0x0000001471737209 */ /* 0x000fe20007810000 */
[----:B------:R-:W0:Y:S03]  /*a430*/  MUFU.EX2 R170, R170 ;  /* 0x000000aa00aa7308 */ /* 0x000e260000000800 */
[----:B------:R-:W-:-:S04]  /*a440*/  FMNMX.FTZ R115, R114, R115, !PT ;  /* 0x0000007372737209 */ /* 0x000fc80007810000 */
[----:B------:R-:W-:Y:S01]  /*a450*/  FMNMX.FTZ R115, R148, R115, !PT ;  /* 0x0000007394737209 */ /* 0x000fe20007810000 */
[----:B------:R-:W-:Y:S03]  /*a460*/  MUFU.EX2 R100, R100 ;  /* 0x0000006400647308 */ /* 0x000fe60000000800 */
[----:B------:R-:W-:-:S04]  /*a470*/  FMNMX.FTZ R115, R150, R115, !PT ;  /* 0x0000007396737209 */ /* 0x000fc80007810000 */
[----:B------:R-:W-:Y:S01]  /*a480*/  FMNMX.FTZ R115, R92, R115, !PT ;  /* 0x000000735c737209 */ /* 0x000fe20007810000 */
[----:B------:R-:W-:Y:S01]  /*a490*/  MUFU.EX2 R23, R23 ;  /* 0x0000001700177308 */ /* 0x000fe20000000800 */
[----:B0-----:R-:W-:-:S02]  /*a4a0*/  FFMA.FTZ R7, R170, R7, R13 ;  /* 0x00000007aa077223 */ /* 0x001fc4000001000d */
[----:B------:R-:W-:-:S04]  /*a4b0*/  FMNMX.FTZ R115, R154, R115, !PT ;  /* 0x000000739a737209 */ /* 0x000fc80007810000 */
[----:B------:R-:W-:Y:S01]  /*a4c0*/  FMNMX.FTZ R20, R94, R115, !PT ;  /* 0x000000735e147209 */ /* 0x000fe20007810000 */
[----:B------:R-:W-:-:S01]  /*a4d0*/  FFMA.FTZ R115, R184, R15, -R117 ;  /* 0x0000000fb8737223 */ /* 0x000fc20000010875 */
[----:B------:R-:W-:Y:S03]  /*a4e0*/  MUFU.EX2 R102, R102 ;  /* 0x0000006600667308 */ /* 0x000fe60000000800 */
[----:B------:R-:W0:Y:S05]  /*a4f0*/  SHFL.BFLY PT, R127, R20, 0x2, 0x1f ;  /* 0x0c401f00147f7f89 */ /* 0x000e2a00000e0000 */
        /* <DEDUP_REMOVED lines=15> */
[----:B------:R-:W-:-:S05]  /*a5f0*/  FSEL R11, R11, RZ, P1 ;  /* 0x000000ff0b0b7208 */ /* 0x000fca0000800000 */
[----:B------:R-:W-:Y:S01]  /*a600*/  FFMA.FTZ R151, R122, R15, -R11 ;  /* 0x0000000f7a977223 */ /* 0x000fe2000001080b */
[----:B------:R-:W-:-:S01]  /*a610*/  FADD.FTZ R122, -R147, R10 ;  /* 0x0000000a937a7221 */ /* 0x000fc20000010100 */
[-CC-:B------:R-:W-:Y:S01]  /*a620*/  FFMA.FTZ R105, R105, R15.reuse, -R11.reuse ;  /* 0x0000000f69697223 */ /* 0x180fe2000001080b */
[----:B------:R-:W-:-:S01]  /*a630*/  FFMA.FTZ R88, R88, R15, -R11 ;  /* 0x0000000f58587223 */ /* 0x000fc2000001080b */
[-CC-:B------:R-:W-:Y:S01]  /*a640*/  FFMA.FTZ R117, R204, R15.reuse, -R11.reuse ;  /* 0x0000000fcc757223 */ /* 0x180fe2000001080b */
[-C--:B------:R-:W-:Y:S01]  /*a650*/  FMUL.FTZ R122, R122, R15.reuse ;  /* 0x0000000f7a7a7220 */ /* 0x080fe20000410000 */
        /* <DEDUP_REMOVED lines=30> */
[-CC-:B------:R-:W-:Y:S01]  /*a840*/  FFMA.FTZ R148, R148, R15.reuse, -R11.reuse ;  /* 0x0000000f94947223 */ /* 0x180fe2000001080b */
[----:B------:R-:W-:-:S01]  /*a850*/  FFMA.FTZ R92, R92, R15, -R11 ;  /* 0x0000000f5c5c7223 */ /* 0x000fc2000001080b */
[----:B------:R-:W-:-:S02]  /*a860*/  FFMA.FTZ R154, R154, R15, -R11 ;  /* 0x0000000f9a9a7223 */ /* 0x000fc4000001080b */
[----:B------:R-:W3:Y:S08]  /*a870*/  MUFU.EX2 R172, R172 ;  /* 0x000000ac00ac7308 */ /* 0x000ef00000000800 */
[----:B------:R-:W4:Y:S08]  /*a880*/  MUFU.EX2 R133, R133 ;  /* 0x0000008500857308 */ /* 0x000f300000000800 */
[----:B------:R0:W-:Y:S08]  /*a890*/  MUFU.EX2 R10, R151 ;  /* 0x00000097000a7308 */ /* 0x0001f00000000800 */
[----:B------:R-:W5:Y:S01]  /*a8a0*/  MUFU.EX2 R22, R22 ;  /* 0x0000001600167308 */ /* 0x000f620000000800 */
[----:B0-----:R-:W-:-:S01]  /*a8b0*/  FFMA.FTZ R151, R122, R6, R105 ;  /* 0x000000067a977223 */ /* 0x001fc20000010069 */
[----:B------:R-:W-:-:S03]  /*a8c0*/  FADD.FTZ R6, R96, R7 ;  /* 0x0000000760067221 */ /* 0x000fc60000010000 */
[----:B-1----:R-:W-:Y:S01]  /*a8d0*/  FADD.FTZ R174, R88, R151 ;  /* 0x0000009758ae7221 */ /* 0x002fe20000010000 */
[----:B------:R-:W-:-:S01]  /*a8e0*/  FADD.FTZ R7, R19, R6 ;  /* 0x0000000613077221 */ /* 0x000fc20000010000 */
[----:B------:R-:W-:Y:S01]  /*a8f0*/  FFMA.FTZ R151, R226, R15, -R11 ;  /* 0x0000000fe2977223 */ /* 0x000fe2000001080b */
[----:B------:R-:W0:Y:S01]  /*a900*/  MUFU.EX2 R135, R135 ;  /* 0x0000008700877308 */ /* 0x000e220000000800 */
[----:B--2---:R-:W-:-:S01]  /*a910*/  FADD.FTZ R153, R117, R174 ;  /* 0x000000ae75997221 */ /* 0x004fc20000010000 */
[----:B------:R-:W-:-:S03]  /*a920*/  FADD.FTZ R6, R98, R7 ;  /* 0x0000000762067221 */ /* 0x000fc60000010000 */
[----:B---3--:R-:W-:Y:S01]  /*a930*/  FADD.FTZ R174, R172, R153 ;  /* 0x00000099acae7221 */ /* 0x008fe20000010000 */
[----:B------:R-:W-:-:S02]  /*a940*/  FADD.FTZ R7, R21, R6 ;  /* 0x0000000615077221 */ /* 0x000fc40000010000 */
[----:B------:R-:W1:Y:S01]  /*a950*/  MUFU.EX2 R152, R152 ;  /* 0x0000009800987308 */ /* 0x000e620000000800 */
[----:B----4-:R-:W-:-:S01]  /*a960*/  FADD.FTZ R153, R133, R174 ;  /* 0x000000ae85997221 */ /* 0x010fc20000010000 */
[----:B------:R-:W-:-:S03]  /*a970*/  FADD.FTZ R6, R100, R7 ;  /* 0x0000000764067221 */ /* 0x000fc60000010000 */
[----:B-----5:R-:W-:Y:S01]  /*a980*/  FADD.FTZ R174, R22, R153 ;  /* 0x0000009916ae7221 */ /* 0x020fe20000010000 */
[----:B------:R-:W-:-:S01]  /*a990*/  FADD.FTZ R7, R23, R6 ;  /* 0x0000000617077221 */ /* 0x000fc20000010000 */
[----:B------:R-:W-:Y:S01]  /*a9a0*/  FFMA.FTZ R153, R228, R15, -R11 ;  /* 0x0000000fe4997223 */ /* 0x000fe2000001080b */
        /* <DEDUP_REMOVED lines=22> */
[----:B------:R-:W-:Y:S01]  /*ab10*/  FADD.FTZ R174, R132, R155 ;  /* 0x0000009b84ae7221 */ /* 0x000fe20000010000 */
[----:B------:R-:W-:-:S01]  /*ab20*/  FFMA.FTZ R155, R111, R15, -R11 ;  /* 0x0000000f6f9b7223 */ /* 0x000fc2000001080b */
[----:B------:R-:W2:Y:S01]  /*ab30*/  MUFU.EX2 R142, R142 ;  /* 0x0000008e008e7308 */ /* 0x000ea20000000800 */
[----:B0-----:R-:W-:-:S01]  /*ab40*/  FADD.FTZ R6, R140, R7 ;  /* 0x000000078c067221 */ /* 0x001fc20000010000 */
[----:B------:R-:W-:-:S04]  /*ab50*/  FADD.FTZ R111, R119, R174 ;  /* 0x000000ae776f7221 */ /* 0x000fc80000010000 */
[----:B------:R-:W-:Y:S01]  /*ab60*/  FADD.FTZ R174, R134, R111 ;  /* 0x0000006f86ae7221 */ /* 0x000fe20000010000 */
[----:B------:R-:W-:-:S01]  /*ab70*/  FFMA.FTZ R111, R112, R15, -R11 ;  /* 0x0000000f706f7223 */ /* 0x000fc2000001080b */
[----:B------:R-:W0:Y:S01]  /*ab80*/  MUFU.EX2 R143, R143 ;  /* 0x0000008f008f7308 */ /* 0x000e220000000800 */
[----:B-1----:R-:W-:-:S01]  /*ab90*/  FADD.FTZ R7, R141, R6 ;  /* 0x000000068d077221 */ /* 0x002fc20000010000 */
[----:B------:R-:W-:Y:S01]  /*aba0*/  FADD.FTZ R157, R121, R174 ;  /* 0x000000ae799d7221 */ /* 0x000fe20000010000 */
[----:B------:R-:W-:-:S03]  /*abb0*/  FFMA.FTZ R112, R113, R15, -R11 ;  /* 0x0000000f71707223 */ /* 0x000fc6000001080b */
        /* <DEDUP_REMOVED lines=40> */
[----:B------:R-:W-:Y:S01]  /*ae40*/  MUFU.EX2 R158, R158 ;  /* 0x0000009e009e7308 */ /* 0x000fe20000000800 */
[----:B-1----:R-:W-:-:S07]  /*ae50*/  FADD.FTZ R157, R95, R174 ;  /* 0x000000ae5f9d7221 */ /* 0x002fce0000010000 */
[----:B------:R-:W0:Y:S01]  /*ae60*/  MUFU.EX2 R109, R109 ;  /* 0x0000006d006d7308 */ /* 0x000e220000000800 */
[----:B--2---:R-:W-:-:S07]  /*ae70*/  FADD.FTZ R6, R108, R7 ;  /* 0x000000076c067221 */ /* 0x004fce0000010000 */
        /* <DEDUP_REMOVED lines=9> */
[----:B------:R-:W-:Y:S08]  /*af10*/  MUFU.EX2 R162, R162 ;  /* 0x000000a200a27308 */ /* 0x000ff00000000800 */
[----:B------:R-:W0:Y:S08]  /*af20*/  MUFU.EX2 R112, R112 ;  /* 0x0000007000707308 */ /* 0x000e300000000800 */
[----:B------:R2:W3:Y:S08]  /*af30*/  MUFU.EX2 R176, R114 ;  /* 0x0000007200b07308 */ /* 0x0004f00000000800 */
[----:B------:R-:W4:Y:S01]  /*af40*/  MUFU.EX2 R127, R127 ;  /* 0x0000007f007f7308 */ /* 0x000f220000000800 */
[----:B--2---:R-:W-:-:S04]  /*af50*/  FADD.FTZ R114, R158, R157 ;  /* 0x0000009d9e727221 */ /* 0x004fc80000010000 */
[----:B------:R-:W-:-:S03]  /*af60*/  FADD.FTZ R157, R115, R114 ;  /* 0x00000072739d7221 */ /* 0x000fc60000010000 */
[----:B------:R-:W2:Y:S01]  /*af70*/  MUFU.EX2 R164, R164 ;  /* 0x000000a400a47308 */ /* 0x000ea20000000800 */
[----:B------:R-:W-:-:S01]  /*af80*/  FADD.FTZ R114, R160, R157 ;  /* 0x0000009da0727221 */ /* 0x000fc20000010000 */
[----:B-1----:R-:W-:-:S03]  /*af90*/  FADD.FTZ R157, R111, R6 ;  /* 0x000000066f9d7221 */ /* 0x002fc60000010000 */
[----:B------:R-:W-:Y:S01]  /*afa0*/  FADD.FTZ R7, R125, R114 ;  /* 0x000000727d077221 */ /* 0x000fe20000010000 */
[----:B0-----:R-:W-:-:S02]  /*afb0*/  FADD.FTZ R157, R112, R157 ;  /* 0x0000009d709d7221 */ /* 0x001fc40000010000 */
[----:B------:R-:W-:Y:S01]  /*afc0*/  MUFU.EX2 R148, R148 ;  /* 0x0000009400947308 */ /* 0x000fe20000000800 */
[----:B------:R-:W-:-:S01]  /*afd0*/  FADD.FTZ R6, R162, R7 ;  /* 0x00000007a2067221 */ /* 0x000fc20000010000 */
[----:B---3--:R-:W-:-:S03]  /*afe0*/  FADD.FTZ R157, R176, R157 ;  /* 0x0000009db09d7221 */ /* 0x008fc60000010000 */
[----:B----4-:R-:W-:-:S03]  /*aff0*/  FADD.FTZ R7, R127, R6 ;  /* 0x000000067f077221 */ /* 0x010fc60000010000 */
[----:B------:R-:W0:Y:S01]  /*b000*/  MUFU.EX2 R129, R129 ;  /* 0x0000008100817308 */ /* 0x000e220000000800 */
[----:B--2---:R-:W-:-:S07]  /*b010*/  FADD.FTZ R6, R164, R7 ;  /* 0x00000007a4067221 */ /* 0x004fce0000010000 */
[----:B------:R-:W-:Y:S08]  /*b020*/  MUFU.EX2 R113, R113 ;  /* 0x0000007100717308 */ /* 0x000ff00000000800 */
[----:B------:R-:W1:Y:S01]  /*b030*/  MUFU.EX2 R166, R166 ;  /* 0x000000a600a67308 */ /* 0x000e620000000800 */
[----:B0-----:R-:W-:-:S07]  /*b040*/  FADD.FTZ R7, R129, R6 ;  /* 0x0000000681077221 */ /* 0x001fce0000010000 */
[----:B------:R0:W2:Y:S08]  /*b050*/  MUFU.EX2 R171, R92 ;  /* 0x0000005c00ab7308 */ /* 0x0000b00000000800 */
[----:B------:R-:W3:Y:S01]  /*b060*/  MUFU.EX2 R131, R194 ;  /* 0x000000c200837308 */ /* 0x000ee20000000800 */
[----:B0-----:R-:W-:-:S01]  /*b070*/  FADD.FTZ R92, R148, R157 ;  /* 0x0000009d945c7221 */ /* 0x001fc20000010000 */
[----:B-1----:R-:W-:-:S03]  /*b080*/  FADD.FTZ R6, R166, R7 ;  /* 0x00000007a6067221 */ /* 0x002fc60000010000 */
[----:B------:R-:W-:-:S03]  /*b090*/  FADD.FTZ R92, R113, R92 ;  /* 0x0000005c715c7221 */ /* 0x000fc60000010000 */
[----:B------:R-:W0:Y:S01]  /*b0a0*/  MUFU.EX2 R159, R154 ;  /* 0x0000009a009f7308 */ /* 0x000e220000000800 */
[----:B--2---:R-:W-:-:S07]  /*b0b0*/  FADD.FTZ R92, R171, R92 ;  /* 0x0000005cab5c7221 */ /* 0x004fce0000010000 */
[----:B------:R-:W1:Y:S01]  /*b0c0*/  MUFU.EX2 R168, R168 ;  /* 0x000000a800a87308 */ /* 0x000e620000000800 */
[----:B---3--:R-:W-:-:S07]  /*b0d0*/  FADD.FTZ R7, R131, R6 ;  /* 0x0000000683077221 */ /* 0x008fce0000010000 */
[----:B------:R-:W2:Y:S01]  /*b0e0*/  MUFU.EX2 R94, R11 ;  /* 0x0000000b005e7308 */ /* 0x000ea20000000800 */
[----:B0-----:R-:W-:-:S01]  /*b0f0*/  FADD.FTZ R92, R159, R92 ;  /* 0x0000005c9f5c7221 */ /* 0x001fc20000010000 */
[----:B-1----:R-:W-:-:S03]  /*b100*/  FADD.FTZ R7, R168, R7 ;  /* 0x00000007a8077221 */ /* 0x002fc60000010000 */
[----:B--2---:R-:W-:Y:S01]  /*b110*/  FADD.FTZ R6, R94, R92 ;  /* 0x0000005c5e067221 */ /* 0x004fe20000010000 */
[----:B------:R-:W-:Y:S06]  /*b120*/  @!P0 BRA `(.L_x_8468) ;  /* 0x0000000000048947 */ /* 0x000fec0003800000 */
[----:B------:R-:W-:Y:S01]  /*b130*/  BPT.TRAP 0x1 ;  /* 0x000000040000795c */ /* 0x000fe20000300000 */
.L_x_8468:
        /* <DEDUP_REMOVED lines=9> */
[----:B------:R-:W-:Y:S01]  /*b1d0*/  F2FP.SATFINITE.E4M3.F32.PACK_AB_MERGE_C R131, R166, R129, R131 ;  /* 0x00000081a683723e */ /* 0x000fe20004807083 */
        /* <DEDUP_REMOVED lines=103> */
[----:B------:R-:W-:Y:S02]  /*b850*/  IMAD.MOV.U32 R11, RZ, RZ, R14 ;  /* 0x000000ffff0b7224 */ /* 0x000fe400078e000e */
[----:B------:R-:W-:Y:S01]  /*b860*/  IMAD.MOV.U32 R170, RZ, RZ, R131 ;  /* 0x000000ffffaa7224 */ /* 0x000fe200078e0083 */
[----:B------:R-:W-:Y:S06]  /*b870*/  @P1 BRA `(.L_x_8469) ;  /* 0xffffffb000081947 */ /* 0x000fec000383ffff */
.L_x_8450:
[----:B------:R-:W0:Y:S01]  /*b880*/  LDC R11, c[0x0][0x2f0] ;  /* 0x0000bc00ff0b7b82 */ /* 0x000e220000000800 */
[----:B------:R-:W-:Y:S02]  /*b890*/  UIADD3 UR53, -UR53, 0x1, URZ ;  /* 0x0000000135357890 */ /* 0x000fe4000fffe13f */
[----:B------:R-:W-:Y:S02]  /*b8a0*/  UISETP.NE.AND UP1, UPT, UR44, URZ, UPT ;  /* 0x0000003f2c00728c */ /* 0x000fe4000bf25270 */
[----:B------:R-:W-:-:S03]  /*b8b0*/  UISETP.NE.AND UP0, UPT, UR43, URZ, UPT ;  /* 0x0000003f2b00728c */ /* 0x000fc6000bf05270 */
[----:B------:R-:W1:Y:S03]  /*b8c0*/  S2UR UR6, SR_CTAID.X ;  /* 0x00000000000679c3 */ /* 0x000e660000002500 */
[----:B------:R-:W-:-:S03]  /*b8d0*/  PLOP3.LUT P1, PT, PT, PT, UP0, 0x40, 0x0 ;  /* 0x000000000000781c */ /* 0x000fc60003f2e808 */
[----:B------:R-:W-:Y:S01]  /*b8e0*/  @UP1 ULDC UR14, c[0x0][0x450] ;  /* 0x00011400000e1ab9 */ /* 0x000fe20000000800 */
[----:B0-----:R-:W-:-:S05]  /*b8f0*/  IMAD R11, R16, R11, UR53 ;  /* 0x00000035100b7e24 */ /* 0x001fca000f8e020b */
[----:B------:R-:W-:Y:S01]  /*b900*/  R2UR UR11, R11 ;  /* 0x000000000b0b72ca */ /* 0x000fe200000e0000 */
[----:B-1----:R-:W-:-:S03]  /*b910*/  ULEA UR10, UR6, 0x7f, 0x7 ;  /* 0x0000007f060a7891 */ /* 0x002fc6000f8e383f */
        /* <DEDUP_REMOVED lines=18> */
.L_x_8471:
[----:B------:R-:W-:Y:S02]  /*ba40*/  ULDC UR14, c[0x0][0x9e4] ;  /* 0x00027900000e7ab9 */ /* 0x000fe40000000800 */
[----:B------:R-:W-:-:S11]  /*ba50*/  UISETP.NE.AND UP0, UPT, UR14, 0x1, UPT ;  /* 0x000000010e00788c */ /* 0x000fd6000bf05270 */
[----:B------:R-:W-:Y:S02]  /*ba60*/  @UP0 ULDC.64 UR16, c[0x0][0x9e8] ;  /* 0x00027a0000100ab9 */ /* 0x000fe40000000a00 */
[----:B------:R-:W-:-:S04]  /*ba70*/  UIMAD.WIDE.U32 UR6, UR10, UR16, URZ ;  /* 0x000000100a0672a5 */ /* 0x000fc8000f8e003f */
[----:B------:R-:W-:-:S12]  /*ba80*/  @UP0 USHF.R.U32.HI UR10, URZ, UR17, UR7 ;  /* 0x000000113f0a0299 */ /* 0x000fd80008011607 */
.L_x_8472:
[----:B------:R-:W-:-:S04]  /*ba90*/  UIMAD UR10, UR10, UR14, URZ ;  /* 0x0000000e0a0a72a4 */ /* 0x000fc8000f8e023f */
[----:B------:R-:W-:-:S04]  /*baa0*/  UISETP.LT.AND UP0, UPT, UR11, UR10, UPT ;  /* 0x0000000a0b00728c */ /* 0x000fc8000bf01270 */
[----:B------:R-:W-:-:S12]  /*bab0*/  USEL UR11, UR11, UR10, !UP0 ;  /* 0x0000000a0b0b7287 */ /* 0x000fd8000c000000 */
.L_x_8470:
[----:B------:R-:W-:-:S04]  /*bac0*/  UIADD3 UR6, UR11, 0x9f, URZ ;  /* 0x0000009f0b067890 */ /* 0x000fc8000fffe03f */
[----:B------:R-:W-:-:S04]  /*bad0*/  UIMAD.WIDE UR6, UR6, 0x66666667, URZ ;  /* 0x66666667060678a5 */ /* 0x000fc8000f8e023f */
[----:B------:R-:W-:-:S04]  /*bae0*/  USHF.R.U32.HI UR6, URZ, 0x1f, UR7 ;  /* 0x0000001f3f067899 */ /* 0x000fc80008011607 */
[----:B------:R-:W-:-:S04]  /*baf0*/  ULEA.HI.SX32 UR6, UR7, UR6, 0x1a ;  /* 0x0000000607067291 */ /* 0x000fc8000f8fd23f */
[----:B------:R-:W-:-:S04]  /*bb00*/  UISETP.LT.AND UP0, UPT, UR39, UR6, UPT ;  /* 0x000000062700728c */ /* 0x000fc8000bf01270 */
[----:B------:R-:W-:-:S06]  /*bb10*/  USEL UR52, UR39, UR6, !UP0 ;  /* 0x0000000627347287 */ /* 0x000fcc000c000000 */
[----:B------:R-:W-:-:S13]  /*bb20*/  ISETP.GE.AND P1, PT, R12, UR52, PT ;  /* 0x000000340c007c0c */ /* 0x000fda000bf26270 */
[----:B------:R-:W-:Y:S05]  /*bb30*/  @!P1 BRA `(.L_x_8473) ;  /* 0x0000003000cc9947 */ /* 0x000fea0003800000 */
[----:B------:R-:W-:Y:S01]  /*bb40*/  IMAD.MOV.U32 R10, RZ, RZ, R20 ;  /* 0x000000ffff0a7224 */ /* 0x000fe200078e0014 */
[----:B------:R-:W-:Y:S01]  /*bb50*/  UMOV UR54, UR47 ;  /* 0x0000002f00367c82 */ /* 0x000fe20008000000 */
[----:B------:R-:W-:Y:S01]  /*bb60*/  IMAD.MOV.U32 R11, RZ, RZ, R14 ;  /* 0x000000ffff0b7224 */ /* 0x000fe200078e000e */
[----:B------:R-:W-:-:S06]  /*bb70*/  UMOV UR53, UR48 ;  /* 0x0000003000357c82 */ /* 0x000fcc0008000000 */
.L_x_8484:
[----:B------:R-:W-:Y:S01]  /*bb80*/  ISETP.NE.AND P2, PT, RZ, UR40, PT ;  /* 0x00000028ff007c0c */ /* 0x000fe2000bf45270 */
[----:B------:R-:W-:-:S04]  /*bb90*/  UISETP.NE.AND UP0, UPT, UR53, 0x1, UPT ;  /* 0x000000013500788c */ /* 0x000fc8000bf05270 */
[----:B------:R-:W-:-:S04]  /*bba0*/  USEL UR47, URZ, 0x1, UP0 ;  /* 0x000000013f2f7887 */ /* 0x000fc80008000000 */
[----:B------:R-:W-:-:S04]  /*bbb0*/  ULOP3.LUT UR47, UR54, UR47, URZ, 0x3c, !UPT ;  /* 0x0000002f362f7292 */ /* 0x000fc8000f8e3c3f */
[----:B------:R-:W-:Y:S08]  /*bbc0*/  @P2 BRA `(.L_x_8474) ;  /* 0x0000000000382947 */ /* 0x000ff00003800000 */
[----:B------:R-:W-:Y:S05]  /*bbd0*/  @!P0 BRA `(.L_x_8475) ;  /* 0x0000000000048947 */ /* 0x000fea0003800000 */
[----:B------:R-:W-:Y:S01]  /*bbe0*/  BPT.TRAP 0x1 ;  /* 0x000000040000795c */ /* 0x000fe20000300000 */
.L_x_8475:
        /* <DEDUP_REMOVED lines=9> */
.L_x_8476:
[----:B-1----:R-:W-:Y:S05]  /*bc80*/  @P1 BRA `(.L_x_8474) ;  /* 0x0000000000081947 */ /* 0x002fea0003800000 */
[----:B------:R-:W1:Y:S02]  /*bc90*/  SYNCS.PHASECHK.TRANS64.TRYWAIT P1, [UR6+0x22830], R13 ;  /* 0x0228300dff0075a7 */ /* 0x000e640008020146 */
[----:B-1----:R-:W-:Y:S05]  /*bca0*/  @!P1 BRA `(.L_x_8477) ;  /* 0x0000010800109947 */ /* 0x002fea0003800000 */
.L_x_8474:
        /* <DEDUP_REMOVED lines=134> */
.L_x_8479:
[----:B------:R-:W-:Y:S01]  /*c510*/  ULEA UR6, UR53, UR41, 0x3 ;  /* 0x0000002935067291 */ /* 0x000fe2000f8e183f */
[----:B------:R-:W-:-:S05]  /*c520*/  IMAD.U32 R13, RZ, RZ, UR54 ;  /* 0x00000036ff0d7e24 */ /* 0x000fca000f8e00ff */
[----:B------:R-:W-:-:S04]  /*c530*/  SHF.L.U32 R13, R13, 0x1f, RZ ;  /* 0x0000001f0d0d7819 */ /* 0x000fc800000006ff */
[----:B------:R0:W1:Y:S01]  /*c540*/  SYNCS.PHASECHK.TRANS64.TRYWAIT P1, [UR6+0x22850], R13 ;  /* 0x0228500dff0075a7 */ /* 0x0000620008020146 */
[----:B------:R-:W-:Y:S05]  /*c550*/  @!P0 BRA `(.L_x_8480) ;  /* 0x0000000000048947 */ /* 0x000fea0003800000 */
[----:B------:R-:W-:Y:S01]  /*c560*/  BPT.TRAP 0x1 ;  /* 0x000000040000795c */ /* 0x000fe20000300000 */
.L_x_8480:
[----:B-1----:R-:W-:Y:S05]  /*c570*/  @P1 BRA `(.L_x_8478) ;  /* 0x0000000000081947 */ /* 0x002fea0003800000 */
[----:B------:R-:W1:Y:S02]  /*c580*/  SYNCS.PHASECHK.TRANS64.TRYWAIT P1, [UR6+0x22850], R13 ;  /* 0x0228500dff0075a7 */ /* 0x000e640008020146 */
[----:B-1----:R-:W-:Y:S05]  /*c590*/  @!P1 BRA `(.L_x_8481) ;  /* 0x000000fc00ec9947 */ /* 0x002fea0003800000 */
.L_x_8478:
        /* <DEDUP_REMOVED lines=34> */
.L_x_8482:
        /* <DEDUP_REMOVED lines=110> */
[----:B0-----:R-:W-:Y:S02]  /*cea0*/  FMNMX.FTZ R19, R158, R19, !PT ;  /* 0x000000139e137209 */ /* 0x001fe40007810000 */
        /* <DEDUP_REMOVED lines=144> */
[-C--:B------:R-:W-:Y:S01]  /*d7b0*/  FMUL.FTZ R91, R11, R15.reuse ;  /* 0x0000000f0b5b7220 */ /* 0x080fe20000410000 */
[-CC-:B------:R-:W-:Y:S01]  /*d7c0*/  FFMA.FTZ R200, R97, R15.reuse, -R115.reuse ;  /* 0x0000000f61c87223 */ /* 0x180fe20000010873 */
[----:B------:R-:W-:-:S01]  /*d7d0*/  FFMA.FTZ R19, R168, R15, -R115 ;  /* 0x0000000fa8137223 */ /* 0x000fc20000010873 */
        /* <DEDUP_REMOVED lines=11> */
[-C--:B------:R-:W-:Y:S01]  /*d890*/  FFMA.FTZ R95, R99, R15.reuse, -R115 ;  /* 0x0000000f635f7223 */ /* 0x080fe20000010873 */
[-C--:B------:R-:W-:Y:S01]  /*d8a0*/  FMUL.FTZ R11, R11, R15.reuse ;  /* 0x0000000f0b0b7220 */ /* 0x080fe20000410000 */
[-CC-:B------:R-:W-:Y:S01]  /*d8b0*/  FFMA.FTZ R204, R13, R15.reuse, -R97.reuse ;  /* 0x0000000f0dcc7223 */ /* 0x180fe20000010861 */
[----:B------:R-:W-:-:S01]  /*d8c0*/  FFMA.FTZ R13, R22, R15, -R97 ;  /* 0x0000000f160d7223 */ /* 0x000fc20000010861 */
[----:B------:R-:W0:Y:S01]  /*d8d0*/  MUFU.EX2 R10, R91 ;  /* 0x0000005b000a7308 */ /* 0x000e220000000800 */
[----:B------:R-:W-:-:S01]  /*d8e0*/  FFMA.FTZ R22, R152, R15, -R97 ;  /* 0x0000000f98167223 */ /* 0x000fc20000010861 */
[-C--:B------:R-:W-:Y:S01]  /*d8f0*/  FFMA.FTZ R23, R160, R15.reuse, -R115 ;  /* 0x0000000fa0177223 */ /* 0x080fe20000010873 */
[----:B------:R-:W-:-:S01]  /*d900*/  FFMA.FTZ R99, R154, R15, -R97 ;  /* 0x0000000f9a637223 */ /* 0x000fc20000010861 */
[-CC-:B------:R-:W-:Y:S01]  /*d910*/  FFMA.FTZ R160, R176, R15.reuse, -R115.reuse ;  /* 0x0000000fb0a07223 */ /* 0x180fe20000010873 */
[----:B------:R-:W-:-:S01]  /*d920*/  FFMA.FTZ R176, R202, R15, -R115 ;  /* 0x0000000fcab07223 */ /* 0x000fc20000010873 */
[-C--:B------:R-:W-:Y:S01]  /*d930*/  FFMA.FTZ R202, R101, R15.reuse, -R115 ;  /* 0x0000000f65ca7223 */ /* 0x080fe20000010873 */
        /* <DEDUP_REMOVED lines=10> */
[----:B0-----:R-:W-:-:S01]  /*d9e0*/  FFMA.FTZ R7, R10, R7, R19 ;  /* 0x000000070a077223 */ /* 0x001fc20000010013 */
[-CC-:B------:R-:W-:Y:S01]  /*d9f0*/  FFMA.FTZ R122, R124, R15.reuse, -R97.reuse ;  /* 0x0000000f7c7a7223 */ /* 0x180fe20000010861 */
[----:B------:R-:W-:-:S01]  /*da00*/  FFMA.FTZ R124, R128, R15, -R97 ;  /* 0x0000000f807c7223 */ /* 0x000fc20000010861 */
[-C--:B------:R-:W-:Y:S01]  /*da10*/  FFMA.FTZ R164, R178, R15.reuse, -R115 ;  /* 0x0000000fb2a47223 */ /* 0x080fe20000010873 */
        /* <DEDUP_REMOVED lines=20> */
[----:B0-----:R-:W-:-:S01]  /*db60*/  FADD.FTZ R128, R168, R7 ;  /* 0x00000007a8807221 */ /* 0x001fc20000010000 */
[-CC-:B------:R-:W-:Y:S01]  /*db70*/  FFMA.FTZ R127, R220, R15.reuse, -R115.reuse ;  /* 0x0000000fdc7f7223 */ /* 0x180fe20000010873 */
[----:B------:R-:W-:-:S01]  /*db80*/  FFMA.FTZ R192, R222, R15, -R115 ;  /* 0x0000000fdec07223 */ /* 0x000fc20000010873 */
[-CC-:B------:R-:W-:Y:S01]  /*db90*/  FFMA.FTZ R129, R224, R15.reuse, -R115.reuse ;  /* 0x0000000fe0817223 */ /* 0x180fe20000010873 */
[----:B------:R-:W-:-:S01]  /*dba0*/  FFMA.FTZ R194, R226, R15, -R115 ;  /* 0x0000000fe2c27223 */ /* 0x000fc20000010873 */
[-C--:B------:R-:W-:Y:S01]  /*dbb0*/  FFMA.FTZ R131, R228, R15.reuse, -R115 ;  /* 0x0000000fe4837223 */ /* 0x080fe20000010873 */
        /* <DEDUP_REMOVED lines=9> */
[----:B------:R-:W2:Y:S01]  /*dc50*/  MUFU.EX2 R170, R170 ;  /* 0x000000aa00aa7308 */ /* 0x000ea20000000800 */
[----:B-1----:R-:W-:-:S01]  /*dc60*/  FADD.FTZ R147, R21, R128 ;  /* 0x0000008015937221 */ /* 0x002fc20000010000 */
        /* <DEDUP_REMOVED lines=15> */
[----:B--2---:R-:W-:-:S01]  /*dd60*/  FADD.FTZ R128, R170, R147 ;  /* 0x00000093aa807221 */ /* 0x004fc20000010000 */
[----:B------:R-:W-:-:S06]  /*dd70*/  FFMA.FTZ R100, R100, R15, -R97 ;  /* 0x0000000f64647223 */ /* 0x000fcc0000010861 */
        /* <DEDUP_REMOVED lines=10> */
[-CC-:B------:R-:W-:Y:S01]  /*de20*/  FFMA.FTZ R147, R106, R15.reuse, -R97.reuse ;  /* 0x0000000f6a937223 */ /* 0x180fe20000010861 */
[----:B------:R-:W-:-:S05]  /*de30*/  FFMA.FTZ R106, R108, R15, -R97 ;  /* 0x0000000f6c6a7223 */ /* 0x000fca0000010861 */
        /* <DEDUP_REMOVED lines=16> */
[----:B------:R-:W-:-:S06]  /*df40*/  FFMA.FTZ R149, R110, R15, -R97 ;  /* 0x0000000f6e957223 */ /* 0x000fcc0000010861 */
[----:B------:R-:W1:Y:S01]  /*df50*/  MUFU.EX2 R140, R140 ;  /* 0x0000008c008c7308 */ /* 0x000e620000000800 */
[----:B0-----:R-:W-:-:S07]  /*df60*/  FADD.FTZ R7, R103, R6 ;  /* 0x0000000667077221 */ /* 0x001fce0000010000 */
        /* <DEDUP_REMOVED lines=19> */
[----:B0-----:R-:W-:-:S01]  /*e0a0*/  FADD.FTZ R153, R137, R110 ;  /* 0x0000006e89997221 */ /* 0x001fc20000010000 */
[----:B------:R-:W-:-:S06]  /*e0b0*/  FFMA.FTZ R110, R116, R15, -R97 ;  /* 0x0000000f746e7223 */ /* 0x000fcc0000010861 */
        /* <DEDUP_REMOVED lines=47> */
[-CC-:B------:R-:W-:Y:S01]  /*e3b0*/  FFMA.FTZ R90, R96, R15.reuse, -R97.reuse ;  /* 0x0000000f605a7223 */ /* 0x180fe20000010861 */
[----:B------:R-:W-:-:S05]  /*e3c0*/  FFMA.FTZ R97, R102, R15, -R97 ;  /* 0x0000000f66617223 */ /* 0x000fca0000010861 */
[----:B------:R-:W1:Y:S01]  /*e3d0*/  MUFU.EX2 R149, R149 ;  /* 0x0000009500957308 */ /* 0x000e620000000800 */
[----:B0-----:R-:W-:-:S07]  /*e3e0*/  FADD.FTZ R6, R106, R7 ;  /* 0x000000076a067221 */ /* 0x001fce0000010000 */
[----:B------:R-:W0:Y:S01]  /*e3f0*/  MUFU.EX2 R127, R127 ;  /* 0x0000007f007f7308 */ /* 0x000e220000000800 */
[----:B--2---:R-:W-:-:S07]  /*e400*/  FADD.FTZ R112, R188, R157 ;  /* 0x0000009dbc707221 */ /* 0x004fce0000010000 */
[----:B------:R-:W2:Y:S01]  /*e410*/  MUFU.EX2 R108, R108 ;  /* 0x0000006c006c7308 */ /* 0x000ea20000000800 */
[----:B-1----:R-:W-:-:S07]  /*e420*/  FADD.FTZ R7, R149, R6 ;  /* 0x0000000695077221 */ /* 0x002fce0000010000 */
[----:B------:R-:W-:Y:S01]  /*e430*/  MUFU.EX2 R192, R192 ;  /* 0x000000c000c07308 */ /* 0x000fe20000000800 */
[----:B0-----:R-:W-:-:S07]  /*e440*/  FADD.FTZ R157, R127, R112 ;  /* 0x000000707f9d7221 */ /* 0x001fce0000010000 */
        /* <DEDUP_REMOVED lines=11> */
[----:B------:R-:W0:Y:S08]  /*e500*/  MUFU.EX2 R196, R196 ;  /* 0x000000c400c47308 */ /* 0x000e300000000800 */
[----:B------:R2:W-:Y:S01]  /*e510*/  MUFU.EX2 R159, R92 ;  /* 0x0000005c009f7308 */ /* 0x0005e20000000800 */
[----:B-1----:R-:W-:-:S07]  /*e520*/  FADD.FTZ R6, R88, R7 ;  /* 0x0000000758067221 */ /* 0x002fce0000010000 */
[----:B------:R-:W1:Y:S01]  /*e530*/  MUFU.EX2 R153, R153 ;  /* 0x0000009900997308 */ /* 0x000e620000000800 */
[----:B--2---:R-:W-:-:S04]  /*e540*/  FADD.FTZ R92, R192, R157 ;  /* 0x0000009dc05c7221 */ /* 0x004fc80000010000 */
[----:B------:R-:W-:-:S03]  /*e550*/  FADD.FTZ R157, R129, R92 ;  /* 0x0000005c819d7221 */ /* 0x000fc60000010000 */
[----:B------:R-:W2:Y:S01]  /*e560*/  MUFU.EX2 R105, R105 ;  /* 0x0000006900697308 */ /* 0x000ea20000000800 */
[----:B------:R-:W-:-:S04]  /*e570*/  FADD.FTZ R92, R194, R157 ;  /* 0x0000009dc25c7221 */ /* 0x000fc80000010000 */
[----:B------:R-:W-:-:S03]  /*e580*/  FADD.FTZ R157, R131, R92 ;  /* 0x0000005c839d7221 */ /* 0x000fc60000010000 */
[----:B------:R-:W3:Y:S01]  /*e590*/  MUFU.EX2 R198, R198 ;  /* 0x000000c600c67308 */ /* 0x000ee20000000800 */
[----:B0-----:R-:W-:-:S01]  /*e5a0*/  FADD.FTZ R92, R196, R157 ;  /* 0x0000009dc45c7221 */ /* 0x001fc20000010000 */
[----:B-1----:R-:W-:-:S04]  /*e5b0*/  FADD.FTZ R6, R153, R6 ;  /* 0x0000000699067221 */ /* 0x002fc80000010000 */
[----:B------:R-:W-:Y:S02]  /*e5c0*/  FADD.FTZ R6, R159, R6 ;  /* 0x000000069f067221 */ /* 0x000fe40000010000 */
[----:B------:R-:W0:Y:S01]  /*e5d0*/  MUFU.EX2 R94, R94 ;  /* 0x0000005e005e7308 */ /* 0x000e220000000800 */
[----:B--2---:R-:W-:-:S07]  /*e5e0*/  FADD.FTZ R7, R105, R92 ;  /* 0x0000005c69077221 */ /* 0x004fce0000010000 */
        /* <DEDUP_REMOVED lines=20> */
.L_x_8483:
        /* <DEDUP_REMOVED lines=116> */
.L_x_8473:
        /* <DEDUP_REMOVED lines=12> */
.L_x_8504:
        /* <DEDUP_REMOVED lines=9> */
.L_x_8487:
[----:B------:R-:W-:Y:S01]  /*efc0*/  ULEA UR6, UR48, UR41, 0x3 ;  /* 0x0000002930067291 */ /* 0x000fe2000f8e183f */
[----:B------:R-:W-:-:S05]  /*efd0*/  IMAD.U32 R14, RZ, RZ, UR47 ;  /* 0x0000002fff0e7e24 */ /* 0x000fca000f8e00ff */
[----:B------:R-:W-:-:S04]  /*efe0*/  SHF.L.U32 R14, R14, 0x1f, RZ ;  /* 0x0000001f0e0e7819 */ /* 0x000fc800000006ff */
[----:B------:R0:W1:Y:S01]  /*eff0*/  SYNCS.PHASECHK.TRANS64.TRYWAIT P1, [UR6+0x22830], R14 ;  /* 0x0228300eff0075a7 */ /* 0x0000620008020146 */
[----:B------:R-:W-:Y:S05]  /*f000*/  @!P0 BRA `(.L_x_8488) ;  /* 0x0000000000048947 */ /* 0x000fea0003800000 */
[----:B------:R-:W-:Y:S01]  /*f010*/  BPT.TRAP 0x1 ;  /* 0x000000040000795c */ /* 0x000fe20000300000 */
.L_x_8488:
[----:B-1----:R-:W-:Y:S05]  /*f020*/  @P1 BRA `(.L_x_8486) ;  /* 0x0000000000081947 */ /* 0x002fea0003800000 */
[----:B------:R-:W1:Y:S02]  /*f030*/  SYNCS.PHASECHK.TRANS64.TRYWAIT P1, [UR6+0x22830], R14 ;  /* 0x0228300eff0075a7 */ /* 0x000e640008020146 */
[----:B-1----:R-:W-:Y:S05]  /*f040*/  @!P1 BRA `(.L_x_8489) ;  /* 0x000000d400589947 */ /* 0x002fea0003800000 */
.L_x_8486:
        /* <DEDUP_REMOVED lines=130> */
.L_x_8491:
[----:B------:R-:W-:Y:S01]  /*f870*/  ULEA UR6, UR56, UR41, 0x3 ;  /* 0x0000002938067291 */ /* 0x000fe2000f8e183f */
[----:B01----:R-:W-:-:S05]  /*f880*/  IMAD.U32 R14, RZ, RZ, UR57 ;  /* 0x00000039ff0e7e24 */ /* 0x003fca000f8e00ff */
[----:B------:R-:W-:-:S04]  /*f890*/  SHF.L.U32 R14, R14, 0x1f, RZ ;  /* 0x0000001f0e0e7819 */ /* 0x000fc800000006ff */
[----:B------:R0:W1:Y:S01]  /*f8a0*/  SYNCS.PHASECHK.TRANS64.TRYWAIT P1, [UR6+0x22850], R14 ;  /* 0x0228500eff0075a7 */ /* 0x0000620008020146 */
[----:B------:R-:W-:Y:S05]  /*f8b0*/  @!P0 BRA `(.L_x_8492) ;  /* 0x0000000000048947 */ /* 0x000fea0003800000 */
[----:B------:R-:W-:Y:S01]  /*f8c0*/  BPT.TRAP 0x1 ;  /* 0x000000040000795c */ /* 0x000fe20000300000 */
.L_x_8492:
[----:B-1----:R-:W-:Y:S05]  /*f8d0*/  @P1 BRA `(.L_x_8490) ;  /* 0x0000000000081947 */ /* 0x002fea0003800000 */
[----:B------:R-:W1:Y:S02]  /*f8e0*/  SYNCS.PHASECHK.TRANS64.TRYWAIT P1, [UR6+0x22850], R14 ;  /* 0x0228500eff0075a7 */ /* 0x000e640008020146 */
[----:B-1----:R-:W-:Y:S05]  /*f8f0*/  @!P1 BRA `(.L_x_8493) ;  /* 0x000000cc00449947 */ /* 0x002fea0003800000 */
.L_x_8490:
        /* <DEDUP_REMOVED lines=33> */
.L_x_8494:
[----:B------:R-:W-:Y:S01]  /*fb10*/  UISETP.NE.AND UP1, UPT, UR44, URZ, UPT ;  /* 0x0000003f2c00728c */ /* 0x000fe2000bf25270 */
[C---:B------:R-:W-:Y:S01]  /*fb20*/  FMUL.FTZ R188, R2.reuse, R88 ;  /* 0x0000005802bc7220 */ /* 0x040fe20000410000 */
[C---:B------:R-:W-:Y:S01]  /*fb30*/  FMUL.FTZ R178, R2.reuse, R109 ;  /* 0x0000006d02b27220 */ /* 0x040fe20000410000 */
[C---:B------:R-:W-:Y:S01]  /*fb40*/  FMUL.FTZ R109, R2.reuse, R115 ;  /* 0x00000073026d7220 */ /* 0x040fe20000410000 */
[----:B------:R-:W-:Y:S02]  /*fb50*/  IMAD.MOV.U32 R115, RZ, RZ, R8 ;  /* 0x000000ffff737224 */ /* 0x000fe400078e0008 */
[C---:B01----:R-:W-:Y:S01]  /*fb60*/  FMUL.FTZ R14, R2.reuse, R155 ;  /* 0x0000009b020e7220 */ /* 0x043fe20000410000 */
        /* <DEDUP_REMOVED lines=27> */
[----:B------:R-:W-:Y:S01]  /*fd20*/  IMAD R117, R12, -0xa0, RZ ;  /* 0xffffff600c757824 */ /* 0x000fe200078e02ff */
        /* <DEDUP_REMOVED lines=55> */
[----:B------:R-:W-:-:S02]  /*100a0*/  VIADD R88, R117, 0x1 ;  /* 0x0000000175587836 */ /* 0x000fc40000000000 */
[C---:B------:R-:W-:Y:S01]  /*100b0*/  FMUL.FTZ R94, R2.reuse, R103 ;  /* 0x00000067025e7220 */ /* 0x040fe20000410000 */
[C---:B------:R-:W-:Y:S01]  /*100c0*/  FMUL.FTZ R100, R2.reuse, R100 ;  /* 0x0000006402647220 */ /* 0x040fe20000410000 */
[----:B------:R-:W-:Y:S01]  /*100d0*/  UIADD3 UR6, UR6, 0x22840, URZ ;  /* 0x0002284006067890 */ /* 0x000fe2000fffe03f */
[----:B------:R-:W-:Y:S01]  /*100e0*/  PLOP3.LUT P1, PT, PT, PT, UP0, 0x40, 0x0 ;  /* 0x000000000000781c */ /* 0x000fe20003f2e808 */
[----:B------:R-:W-:Y:S01]  /*100f0*/  IMAD R99, R9, -0x2, R88 ;  /* 0xfffffffe09637824 */ /* 0x000fe200078e0258 */
[----:B------:R-:W1:Y:S01]  /*10100*/  MUFU.TANH R15, R15 ;  /* 0x0000000f000f7308 */ /* 0x000e620000002400 */
[----:B------:R-:W-:Y:S01]  /*10110*/  UPRMT UR6, UR46, 0x654, UR6 ;  /* 0x000006542e067896 */ /* 0x000fe20008000006 */
[----:B------:R-:W-:Y:S02]  /*10120*/  FMUL.FTZ R101, R2, R101 ;  /* 0x0000006502657220 */ /* 0x000fe40000410000 */
[C---:B------:R-:W-:Y:S01]  /*10130*/  IADD3 R88, R99.reuse, -UR55, R18 ;  /* 0x8000003763587c10 */ /* 0x040fe2000fffe012 */
[----:B------:R-:W-:-:S03]  /*10140*/  VIADD R99, R99, 0xffffffff ;  /* 0xffffffff63637836 */ /* 0x000fc60000000000 */
[----:B------:R-:W3:Y:S01]  /*10150*/  MUFU.TANH R168, R168 ;  /* 0x000000a800a87308 */ /* 0x000ee20000002400 */
[C---:B------:R-:W-:Y:S01]  /*10160*/  VIADD R103, R88.reuse, UR54 ;  /* 0x0000003658677c36 */ /* 0x040fe20008000000 */
[----:B------:R-:W-:Y:S01]  /*10170*/  SYNCS.ARRIVE.TRANS64.RED.A1T0 RZ, [UR6], RZ ;  /* 0x000000ffffff79a7 */ /* 0x000fe20008100406 */
[----:B------:R-:W-:Y:S02]  /*10180*/  VIADD R119, R88, UR49 ;  /* 0x0000003158777c36 */ /* 0x000fe40008000000 */
[----:B0-----:R-:W-:-:S03]  /*10190*/  IMAD.IADD R95, R103, 0x1, R96 ;  /* 0x00000001675f7824 */ /* 0x001fc600078e0260 */
        /* <DEDUP_REMOVED lines=79> */
[----:B-1-34-:R-:W-:Y:S06]  /*10690*/  @P1 BRA `(.L_x_8495) ;  /* 0x0000000000581947 */ /* 0x01afec0003800000 */
        /* <DEDUP_REMOVED lines=13> */
.L_x_8497:
[----:B------:R-:W-:-:S05]  /*10770*/  IMAD.U32 R98, RZ, RZ, UR52 ;  /* 0x00000034ff627e24 */ /* 0x000fca000f8e00ff */
[----:B------:R-:W-:-:S13]  /*10780*/  ISETP.NE.AND P1, PT, R98, 0x1, PT ;  /* 0x000000016200780c */ /* 0x000fda0003f25270 */
[----:B------:R-:W1:Y:S02]  /*10790*/  @P1 LDC.64 R88, c[0x0][0x9e8] ;  /* 0x00027a00ff581b82 */ /* 0x000e640000000a00 */
[----:B-1----:R-:W-:-:S05]  /*107a0*/  @P1 IMAD.HI.U32 R88, R96, R88, RZ ;  /* 0x0000005860581227 */ /* 0x002fca00078e00ff */
[----:B------:R-:W-:-:S07]  /*107b0*/  @P1 SHF.R.U32.HI R96, RZ, R89, R88 ;  /* 0x00000059ff601219 */ /* 0x000fce0000011658 */
.L_x_8498:
[----:B------:R-:W-:Y:S05]  /*107c0*/  BSYNC B0 ;  /* 0x0000000000007941 */ /* 0x000fea0003800000 */
.L_x_8496:
[----:B------:R-:W-:-:S05]  /*107d0*/  IMAD R96, R96, R98, R99 ;  /* 0x0000006260607224 */ /* 0x000fca00078e0263 */
[----:B------:R-:W-:Y:S02]  /*107e0*/  VIADDMNMX R95, R96, R98, R95, PT ;  /* 0x00000062605f7246 */ /* 0x000fe4000380015f */
[----:B------:R-:W-:-:S07]  /*107f0*/  VIMNMX R101, R101, R96, !PT ;  /* 0x0000006065657248 */ /* 0x000fce0007fe0100 */
.L_x_8495:
        /* <DEDUP_REMOVED lines=16> */
[----:B0-----:R-:W-:Y:S02]  /*10900*/  FSEL R96, R155, -INF , !P2 ;  /* 0xff8000009b607808 */ /* 0x001fe40005000000 */
[----:B------:R-:W-:Y:S02]  /*10910*/  LOP3.LUT R0, R0, 0xfffffff7, RZ, 0xc0, !PT ;  /* 0xfffffff700007812 */ /* 0x000fe400078ec0ff */
[----:B------:R-:W-:Y:S02]  /*10920*/  ISETP.GT.AND P2, PT, R101, 0x10, !P4 ;  /* 0x000000106500780c */ /* 0x000fe40006744270 */
[----:B------:R-:W-:-:S02]  /*10930*/  ISETP.LT.OR P3, PT, R95, 0xa, P3 ;  /* 0x0000000a5f00780c */ /* 0x000fc40001f61670 */
[----:B------:R-:W-:Y:S02]  /*10940*/  @P4 LOP3.LUT R0, R0, 0x8, RZ, 0xfc, !PT ;  /* 0x0000000800004812 */ /* 0x000fe400078efcff */
[----:B------:R-:W-:Y:S02]  /*10950*/  ISETP.LT.OR P2, PT, R95, 0x11, P2 ;  /* 0x000000115f00780c */ /* 0x000fe40001741670 */
[----:B------:R-:W-:Y:S02]  /*10960*/  FSEL R154, R154, -INF , !P3 ;  /* 0xff8000009a9a7808 */ /* 0x000fe40005800000 */
        /* <DEDUP_REMOVED lines=226> */
.L_x_8501:
[----:B------:R-:W-:-:S05]  /*11790*/  IMAD.U32 R204, RZ, RZ, UR52 ;  /* 0x00000034ffcc7e24 */ /* 0x000fca000f8e00ff */
[----:B------:R-:W-:-:S13]  /*117a0*/  ISETP.NE.AND P6, PT, R204, 0x1, PT ;  /* 0x00000001cc00780c */ /* 0x000fda0003fc5270 */
[----:B------:R-:W0:Y:S02]  /*117b0*/  @P6 LDC.64 R88, c[0x0][0x9e8] ;  /* 0x00027a00ff586b82 */ /* 0x000e240000000a00 */
[----:B0-----:R-:W-:-:S05]  /*117c0*/  @P6 IMAD.HI.U32 R88, R15, R88, RZ ;  /* 0x000000580f586227 */ /* 0x001fca00078e00ff */
[----:B------:R-:W-:-:S07]  /*117d0*/  @P6 SHF.R.U32.HI R15, RZ, R89, R88 ;  /* 0x00000059ff0f6219 */ /* 0x000fce0000011658 */
.L_x_8502:
[----:B------:R-:W-:Y:S05]  /*117e0*/  BSYNC B0 ;  /* 0x0000000000007941 */ /* 0x000fea0003800000 */
.L_x_8500:
[----:B------:R-:W-:-:S05]  /*117f0*/  IMAD R88, R15, R204, R99 ;  /* 0x000000cc0f587224 */ /* 0x000fca00078e0263 */
[----:B------:R-:W-:Y:S02]  /*11800*/  VIADDMNMX R95, R88, R204, R95, PT ;  /* 0x000000cc585f7246 */ /* 0x000fe4000380015f */
[----:B------:R-:W-:-:S07]  /*11810*/  VIMNMX R117, R117, R88, !PT ;  /* 0x0000005875757248 */ /* 0x000fce0007fe0100 */
.L_x_8499:
        /* <DEDUP_REMOVED lines=99> */
[----:B------:R-:W-:Y:S01]  /*11e50*/  ISETP.GT.AND P2, PT, R117, 0x89, !P2 ;  /* 0x000000897500780c */ /* 0x000fe20005744270 */
[----:B------:R-:W0:Y:S01]  /*11e60*/  SHFL.BFLY PT, R15, R20, 0x2, 0x1f ;  /* 0x0c401f00140f7f89 */ /* 0x000e2200000e0000 */
        /* <DEDUP_REMOVED lines=13> */
[----:B0-----:R-:W-:-:S02]  /*11f40*/  FMNMX.FTZ R21, R20, R15, !PT ;  /* 0x0000000f14157209 */ /* 0x001fc40007810000 */
[----:B------:R-:W-:Y:S01]  /*11f50*/  FSEL R220, R121, -INF , !P1 ;  /* 0xff80000079dc7808 */ /* 0x000fe20004800000 */
[----:B------:R-:W0:Y:S01]  /*11f60*/  LDC R15, c[0x0][0x988] ;  /* 0x00026200ff0f7b82 */ /* 0x000e220000000800 */
        /* <DEDUP_REMOVED lines=80> */
[----:B------:R-:W-:Y:S02]  /*12470*/  ISETP.LT.OR P6, PT, R95, 0x9a, P6 ;  /* 0x0000009a5f00780c */ /* 0x000fe400037c1670 */
[----:B------:R-:W-:Y:S02]  /*12480*/  FSEL R121, R121, RZ, P1 ;  /* 0x000000ff79797208 */ /* 0x000fe40000800000 */
[----:B------:R-:W-:-:S03]  /*12490*/  FSEL R94, R94, -INF , !P6 ;  /* 0xff8000005e5e7808 */ /* 0x000fc60007000000 */
[-CC-:B------:R-:W-:Y:S01]  /*124a0*/  FFMA.FTZ R19, R97, R15.reuse, -R121.reuse ;  /* 0x0000000f61137223 */ /* 0x180fe20000010879 */
        /* <DEDUP_REMOVED lines=10> */
[----:B------:R-:W-:-:S01]  /*12550*/  FFMA.FTZ R130, R130, R15, -R121 ;  /* 0x0000000f82827223 */ /* 0x000fc20000010879 */
[--C-:B------:R-:W-:Y:S01]  /*12560*/  FFMA.FTZ R134, R134, R15, -R121.reuse ;  /* 0x0000000f86867223 */ /* 0x100fe20000010879 */
[----:B------:R-:W-:Y:S01]  /*12570*/  FMNMX.FTZ R99, R206, R99, !PT ;  /* 0x00000063ce637209 */ /* 0x000fe20007810000 */
[----:B------:R0:W-:Y:S01]  /*12580*/  MUFU.EX2 R97, R118 ;  /* 0x0000007600617308 */ /* 0x0001e20000000800 */
[----:B------:R-:W-:-:S01]  /*12590*/  FFMA.FTZ R23, R98, R15, -R121 ;  /* 0x0000000f62177223 */ /* 0x000fc20000010879 */
[--C-:B------:R-:W-:Y:S01]  /*125a0*/  FFMA.FTZ R158, R158, R15, -R121.reuse ;  /* 0x0000000f9e9e7223 */ /* 0x100fe20000010879 */
[----:B------:R-:W-:Y:S01]  /*125b0*/  FMNMX.FTZ R99, R22, R99, !PT ;  /* 0x0000006316637209 */ /* 0x000fe20007810000 */
[-CC-:B------:R-:W-:Y:S01]  /*125c0*/  FFMA.FTZ R162, R162, R15.reuse, -R121.reuse ;  /* 0x0000000fa2a27223 */ /* 0x180fe20000010879 */
[----:B------:R-:W-:-:S01]  /*125d0*/  FFMA.FTZ R168, R168, R15, -R121 ;  /* 0x0000000fa8a87223 */ /* 0x000fc20000010879 */
[--C-:B------:R-:W-:Y:S01]  /*125e0*/  FFMA.FTZ R98, R100, R15, -R121.reuse ;  /* 0x0000000f64627223 */ /* 0x100fe20000010879 */
[----:B------:R-:W-:Y:S01]  /*125f0*/  FMNMX.FTZ R101, R208, R99, !PT ;  /* 0x00000063d0657209 */ /* 0x000fe20007810000 */
[-CC-:B------:R-:W-:Y:S01]  /*12600*/  FFMA.FTZ R100, R116, R15.reuse, -R121.reuse ;  /* 0x0000000f74647223 */ /* 0x180fe20000010879 */
[----:B0-----:R-:W-:-:S01]  /*12610*/  FFMA.FTZ R118, R144, R15, -R121 ;  /* 0x0000000f90767223 */ /* 0x001fc20000010879 */
[--C-:B------:R-:W-:Y:S01]  /*12620*/  FFMA.FTZ R144, R170, R15, -R121.reuse ;  /* 0x0000000faa907223 */ /* 0x100fe20000010879 */
[----:B------:R-:W-:Y:S01]  /*12630*/  FMNMX.FTZ R101, R152, R101, !PT ;  /* 0x0000006598657209 */ /* 0x000fe20007810000 */
[----:B------:R-:W-:Y:S01]  /*12640*/  MUFU.EX2 R19, R19 ;  /* 0x0000001300137308 */ /* 0x000fe20000000800 */
[----:B------:R-:W-:-:S01]  /*12650*/  FFMA.FTZ R21, R96, R15, -R121 ;  /* 0x0000000f60157223 */ /* 0x000fc20000010879 */
        /* <DEDUP_REMOVED lines=15> */
[----:B0-----:R-:W-:-:S01]  /*12750*/  FFMA.FTZ R130, R156, R15, -R121 ;  /* 0x0000000f9c827223 */ /* 0x001fc20000010879 */
[--C-:B------:R-:W-:Y:S01]  /*12760*/  FFMA.FTZ R156, R182, R15, -R121.reuse ;  /* 0x0000000fb69c7223 */ /* 0x100fe20000010879 */
[----:B------:R-:W-:Y:S01]  /*12770*/  FMNMX.FTZ R103, R214, R103, !PT ;  /* 0x00000067d6677209 */ /* 0x000fe20007810000 */
[----:B------:R-:W-:-:S03]  /*12780*/  FFMA.FTZ R194, R194, R15, -R121 ;  /* 0x0000000fc2c27223 */ /* 0x000fc60000010879 */
[----:B------:R-:W-:Y:S01]  /*12790*/  FMNMX.FTZ R103, R140, R103, !PT ;  /* 0x000000678c677209 */ /* 0x000fe20007810000 */
[----:B------:R-:W-:Y:S01]  /*127a0*/  MUFU.EX2 R168, R168 ;  /* 0x000000a800a87308 */ /* 0x000fe20000000800 */
[----:B-1----:R-:W-:-:S01]  /*127b0*/  FFMA.FTZ R134, R164, R15, -R121 ;  /* 0x0000000fa4867223 */ /* 0x002fc20000010879 */
[----:B------:R-:W-:Y:S01]  /*127c0*/  FFMA.FTZ R164, R196, R15, -R121 ;  /* 0x0000000fc4a47223 */ /* 0x000fe20000010879 */
[----:B------:R-:W-:-:S04]  /*127d0*/  FMNMX.FTZ R105, R216, R103, !PT ;  /* 0x00000067d8697209 */ /* 0x000fc80007810000 */
[----:B------:R-:W-:Y:S01]  /*127e0*/  FMNMX.FTZ R105, R142, R105, !PT ;  /* 0x000000698e697209 */ /* 0x000fe20007810000 */
[----:B------:R0:W-:Y:S03]  /*127f0*/  MUFU.EX2 R103, R146 ;  /* 0x0000009200677308 */ /* 0x0001e60000000800 */
[----:B------:R-:W-:-:S04]  /*12800*/  FMNMX.FTZ R105, R218, R105, !PT ;  /* 0x00000069da697209 */ /* 0x000fc80007810000 */
[----:B------:R-:W-:Y:S01]  /*12810*/  FMNMX.FTZ R105, R120, R105, !PT ;  /* 0x0000006978697209 */ /* 0x000fe20007810000 */
        /* <DEDUP_REMOVED lines=8> */
[----:B0-----:R-:W-:Y:S01]  /*128a0*/  FSEL R150, R93, -INF , !P5 ;  /* 0xff8000005d967808 */ /* 0x001fe20006800000 */
[----:B------:R-:W-:Y:S01]  /*128b0*/  FFMA.FTZ R93, R176, R15, -R121 ;  /* 0x0000000fb05d7223 */ /* 0x000fe20000010879 */
        /* <DEDUP_REMOVED lines=87> */
[----:B------:R-:W3:Y:S01]  /*12e30*/  MUFU.EX2 R121, R121 ;  /* 0x0000007900797308 */ /* 0x000ee20000000800 */
[----:B------:R-:W-:-:S01]  /*12e40*/  FFMA.FTZ R109, R109, R15, -R11 ;  /* 0x0000000f6d6d7223 */ /* 0x000fc2000001080b */
[-CC-:B------:R-:W-:Y:S01]  /*12e50*/  FFMA.FTZ R110, R110, R15.reuse, -R11.reuse ;  /* 0x0000000f6e6e7223 */ /* 0x180fe2000001080b */
[----:B------:R-:W-:-:S01]  /*12e60*/  FFMA.FTZ R114, R114, R15, -R11 ;  /* 0x0000000f72727223 */ /* 0x000fc2000001080b */
[-CC-:B------:R-:W-:Y:S01]  /*12e70*/  FFMA.FTZ R146, R146, R15.reuse, -R11.reuse ;  /* 0x0000000f92927223 */ /* 0x180fe2000001080b */
[----:B------:R-:W-:-:S01]  /*12e80*/  FFMA.FTZ R92, R92, R15, -R11 ;  /* 0x0000000f5c5c7223 */ /* 0x000fc2000001080b */
[----:B------:R-:W-:-:S02]  /*12e90*/  FFMA.FTZ R150, R150, R15, -R11 ;  /* 0x0000000f96967223 */ /* 0x000fc4000001080b */
[----:B------:R-:W4:Y:S08]  /*12ea0*/  MUFU.EX2 R172, R172 ;  /* 0x000000ac00ac7308 */ /* 0x000f300000000800 */
[----:B------:R-:W5:Y:S08]  /*12eb0*/  MUFU.EX2 R22, R22 ;  /* 0x0000001600167308 */ /* 0x000f700000000800 */
[----:B------:R0:W-:Y:S08]  /*12ec0*/  MUFU.EX2 R10, R153 ;  /* 0x00000099000a7308 */ /* 0x0001f00000000800 */
[----:B------:R-:W2:Y:S01]  /*12ed0*/  MUFU.EX2 R135, R135 ;  /* 0x0000008700877308 */ /* 0x000ea20000000800 */
[----:B0-----:R-:W-:-:S01]  /*12ee0*/  FFMA.FTZ R153, R122, R6, R119 ;  /* 0x000000067a997223 */ /* 0x001fc20000010077 */
[----:B------:R-:W-:-:S03]  /*12ef0*/  FADD.FTZ R6, R168, R7 ;  /* 0x00000007a8067221 */ /* 0x000fc60000010000 */
[----:B-1----:R-:W-:Y:S01]  /*12f00*/  FADD.FTZ R174, R88, R153 ;  /* 0x0000009958ae7221 */ /* 0x002fe20000010000 */
[----:B------:R-:W-:-:S01]  /*12f10*/  FADD.FTZ R7, R21, R6 ;  /* 0x0000000615077221 */ /* 0x000fc20000010000 */
[----:B------:R-:W-:Y:S01]  /*12f20*/  FFMA.FTZ R153, R226, R15, -R11 ;  /* 0x0000000fe2997223 */ /* 0x000fe2000001080b */
[----:B------:R-:W0:Y:S01]  /*12f30*/  MUFU.EX2 R137, R137 ;  /* 0x0000008900897308 */ /* 0x000e220000000800 */
[----:B---3--:R-:W-:-:S01]  /*12f40*/  FADD.FTZ R155, R121, R174 ;  /* 0x000000ae799b7221 */ /* 0x008fc20000010000 */
[----:B------:R-:W-:-:S03]  /*12f50*/  FADD.FTZ R6, R96, R7 ;  /* 0x0000000760067221 */ /* 0x000fc60000010000 */
[----:B----4-:R-:W-:Y:S01]  /*12f60*/  FADD.FTZ R155, R172, R155 ;  /* 0x0000009bac9b7221 */ /* 0x010fe20000010000 */
[----:B------:R-:W-:-:S02]  /*12f70*/  FADD.FTZ R7, R23, R6 ;  /* 0x0000000617077221 */ /* 0x000fc40000010000 */
[----:B------:R-:W1:Y:S01]  /*12f80*/  MUFU.EX2 R152, R152 ;  /* 0x0000009800987308 */ /* 0x000e620000000800 */
[----:B-----5:R-:W-:-:S01]  /*12f90*/  FADD.FTZ R6, R22, R155 ;  /* 0x0000009b16067221 */ /* 0x020fc20000010000 */
[----:B------:R-:W-:Y:S01]  /*12fa0*/  FADD.FTZ R174, R98, R7 ;  /* 0x0000000762ae7221 */ /* 0x000fe20000010000 */
[----:B------:R-:W-:-:S02]  /*12fb0*/  FFMA.FTZ R155, R228, R15, -R11 ;  /* 0x0000000fe49b7223 */ /* 0x000fc4000001080b */
[----:B--2---:R-:W-:Y:S01]  /*12fc0*/  FADD.FTZ R6, R135, R6 ;  /* 0x0000000687067221 */ /* 0x004fe20000010000 */
[----:B------:R-:W-:-:S02]  /*12fd0*/  FADD.FTZ R7, R89, R174 ;  /* 0x000000ae59077221 */ /* 0x000fc40000010000 */
        /* <DEDUP_REMOVED lines=36> */
[----:B------:R-:W-:-:S04]  /*13220*/  FADD.FTZ R113, R125, R174 ;  /* 0x000000ae7d717221 */ /* 0x000fc80000010000 */
[----:B------:R-:W-:Y:S02]  /*13230*/  FADD.FTZ R113, R144, R113 ;  /* 0x0000007190717221 */ /* 0x000fe40000010000 */
        /* <DEDUP_REMOVED lines=30> */
[-CC-:B------:R-:W-:Y:S01]  /*13420*/  FFMA.FTZ R113, R148, R15.reuse, -R11.reuse ;  /* 0x0000000f94717223 */ /* 0x180fe2000001080b */
[----:B------:R-:W-:-:S05]  /*13430*/  FFMA.FTZ R11, R94, R15, -R11 ;  /* 0x0000000f5e0b7223 */ /* 0x000fca000001080b */
[----:B------:R-:W1:Y:S01]  /*13440*/  MUFU.EX2 R108, R108 ;  /* 0x0000006c006c7308 */ /* 0x000e620000000800 */
[----:B--2---:R-:W-:-:S07]  /*13450*/  FADD.FTZ R7, R107, R6 ;  /* 0x000000066b077221 */ /* 0x004fce0000010000 */
[----:B------:R-:W-:Y:S01]  /*13460*/  MUFU.EX2 R156, R156 ;  /* 0x0000009c009c7308 */ /* 0x000fe20000000800 */
[----:B0-----:R-:W-:-:S07]  /*13470*/  FADD.FTZ R159, R95, R174 ;  /* 0x000000ae5f9f7221 */ /* 0x001fce0000010000 */
        /* <DEDUP_REMOVED lines=46> */
.L_x_8503:
        /* <DEDUP_REMOVED lines=11> */
[----:B------:R-:W-:Y:S01]  /*13810*/  F2FP.SATFINITE.E4M3.F32.PACK_AB_MERGE_C R133, R164, R131, R133 ;  /* 0x00000083a485723e */ /* 0x000fe20004807085 */
        /* <DEDUP_REMOVED lines=104> */
.L_x_8485:
[----:B------:R-:W-:Y:S06]  /*13ea0*/  BAR.ARV 0x8, 0x180 ;  /* 0x0206000000007b1d */ /* 0x000fec0000002000 */
[----:B------:R-:W-:Y:S05]  /*13eb0*/  @!P0 BRA `(.L_x_8505) ;  /* 0x0000000000048947 */ /* 0x000fea0003800000 */
[----:B------:R-:W-:Y:S01]  /*13ec0*/  BPT.TRAP 0x1 ;  /* 0x000000040000795c */ /* 0x000fe20000300000 */
.L_x_8505:
[----:B------:R-:W-:Y:S01]  /*13ed0*/  ULEA UR12, UR48, UR41, 0x3 ;  /* 0x00000029300c7291 */ /* 0x000fe2000f8e183f */
[----:B------:R-:W-:-:S05]  /*13ee0*/  IMAD.U32 R0, RZ, RZ, UR47 ;  /* 0x0000002fff007e24 */ /* 0x000fca000f8e00ff */
[----:B------:R-:W-:-:S04]  /*13ef0*/  SHF.L.U32 R0, R0, 0x1f, RZ ;  /* 0x0000001f00007819 */ /* 0x000fc800000006ff */
[----:B------:R0:W1:Y:S01]  /*13f00*/  SYNCS.PHASECHK.TRANS64.TRYWAIT P1, [UR12+0x22850], R0 ;  /* 0x02285000ff0075a7 */ /* 0x000062000802014c */
[----:B------:R-:W-:Y:S05]  /*13f10*/  @!P0 BRA `(.L_x_8506) ;  /* 0x0000000000048947 */ /* 0x000fea0003800000 */
[----:B------:R-:W-:Y:S01]  /*13f20*/  BPT.TRAP 0x1 ;  /* 0x000000040000795c */ /* 0x000fe20000300000 */
.L_x_8506:
[----:B-1----:R-:W-:Y:S05]  /*13f30*/  @P1 BRA `(.L_x_8507) ;  /* 0x0000000000081947 */ /* 0x002fea0003800000 */
[----:B------:R-:W1:Y:S02]  /*13f40*/  SYNCS.PHASECHK.TRANS64.TRYWAIT P1, [UR12+0x22850], R0 ;  /* 0x02285000ff0075a7 */ /* 0x000e64000802014c */
[----:B-1----:R-:W-:Y:S05]  /*13f50*/  @!P1 BRA `(.L_x_8508) ;  /* 0x0000008400c49947 */ /* 0x002fea0003800000 */
.L_x_8507:
        /* <DEDUP_REMOVED lines=14> */
[----:B------:R-:W-:-:S06]  /*14040*/  UMOV UR6, UR48 ;  /* 0x0000003000067c82 */ /* 0x000fcc0008000000 */
[----:B------:R-:W-:Y:S01]  /*14050*/  QGMMA.64x128x32.F32.E4M3.E4M3 R24, R184, gdesc[UR4], R24, gsb0 ;  /* 0x01e00004b8187df3 */ /* 0x000fe20008000818 */
[----:B------:R-:W-:Y:S01]  /*14060*/  UMOV UR7, 0xc0000010 ;  /* 0xc000001000077882 */ /* 0x000fe20000000000 */
[----:B------:R-:W-:Y:S01]  /*14070*/  UMOV UR6, UR4 ;  /* 0x0000000400067c82 */ /* 0x000fe20008000000 */
        /* <DEDUP_REMOVED lines=16> */
[----:B------:R-:W-:-:S03]  /*14180*/  IMAD.U32 R2, RZ, RZ, UR6 ;  /* 0x00000006ff027e24 */ /* 0x000fc6000f8e00ff */
[----:B-1----:R-:W-:Y:S01]  /*14190*/  IMAD.U32 R3, RZ, RZ, UR7 ;  /* 0x00000007ff037e24 */ /* 0x002fe2000f8e00ff */
[----:B------:R-:W-:Y:S02]  /*141a0*/  UMOV UR7, 0xc0000010 ;  /* 0xc000001000077882 */ /* 0x000fe40000000000 */
[----:B------:R-:W-:Y:S02]  /*141b0*/  UMOV UR6, UR4 ;  /* 0x0000000400067c82 */ /* 0x000fe40008000000 */
[----:B------:R1:W2:Y:S01]  /*141c0*/  @P1 LDG.E R4, desc[UR50][R2.64] ;  /* 0x0000003202041981 */ /* 0x0002a2000c1e1900 */
[----:B------:R-:W-:Y:S01]  /*141d0*/  UIADD3 UR4, UR48, 0x300, URZ ;  /* 0x0000030030047890 */ /* 0x000fe2000fffe03f */
[----:B------:R-:W-:Y:S02]  /*141e0*/  WARPGROUP.DEPBAR.LE gsb0, 0x0 ;  /* 0x00008000000079c5 */ /* 0x000fe40000010000 */
[----:B------:R-:W-:-:S06]  /*141f0*/  WARPGROUP.ARRIVE ;  /* 0x00000000000079c5 */ /* 0x000fcc0000000000 */
[----:B------:R-:W-:Y:S01]  /*14200*/  QGMMA.64x128x32.F32.E4M3.E4M3 R24, R176, gdesc[UR4], R24, gsb0 ;  /* 0x01e00004b0187df3 */ /* 0x000fe20008000818 */
[----:B------:R-:W-:Y:S01]  /*14210*/  UMOV UR6, UR4 ;  /* 0x0000000400067c82 */ /* 0x000fe20008000000 */
[----:B------:R-:W-:Y:S01]  /*14220*/  UMOV UR7, 0xc0000010 ;  /* 0xc000001000077882 */ /* 0x000fe20000000000 */
[----:B------:R-:W-:Y:S01]  /*14230*/  UIADD3 UR48, UR48, 0x400, URZ ;  /* 0x0000040030307890 */ /* 0x000fe2000fffe03f */
[----:B0-----:R-:W0:Y:S04]  /*14240*/  SHFL.BFLY PT, R0, R7, 0x2, 0x1f ;  /* 0x0c401f0007007f89 */ /* 0x001e2800000e0000 */
[----:B------:R-:W3:Y:S01]  /*14250*/  SHFL.BFLY PT, R5, R6, 0x2, 0x1f ;  /* 0x0c401f0006057f89 */ /* 0x000ee200000e0000 */
[----:B------:R-:W-:Y:S02]  /*14260*/  WARPGROUP.DEPBAR.LE gsb0, 0x0 ;  /* 0x00008000000079c5 */ /* 0x000fe40000010000 */
[----:B------:R-:W-:-:S06]  /*14270*/  WARPGROUP.ARRIVE ;  /* 0x00000000000079c5 */ /* 0x000fcc0000000000 */
[----:B------:R-:W-:Y:S01]  /*14280*/  QGMMA.64x128x32.F32.E4M3.E4M3 R24, R172, gdesc[UR4], R24, gsb0 ;  /* 0x01e00004ac187df3 */ /* 0x000fe20008000818 */
[----:B------:R-:W-:Y:S01]  /*14290*/  UMOV UR6, UR48 ;  /* 0x0000003000067c82 */ /* 0x000fe20008000000 */
[----:B------:R-:W-:Y:S01]  /*142a0*/  UMOV UR7, 0xc0000010 ;  /* 0xc000001000077882 */ /* 0x000fe20000000000 */
[----:B0-----:R-:W-:Y:S01]  /*142b0*/  FADD.FTZ R0, R0, R7 ;  /* 0x0000000700007221 */ /* 0x001fe20000010000 */
[----:B---3--:R-:W-:-:S04]  /*142c0*/  FADD.FTZ R5, R5, R6 ;  /* 0x0000000605057221 */ /* 0x008fc80000010000 */
[----:B-1----:R-:W0:Y:S04]  /*142d0*/  SHFL.BFLY PT, R3, R0, 0x1, 0x1f ;  /* 0x0c201f0000037f89 */ /* 0x002e2800000e0000 */
[----:B------:R-:W1:Y:S01]  /*142e0*/  SHFL.BFLY PT, R2, R5, 0x1, 0x1f ;  /* 0x0c201f0005027f89 */ /* 0x000e6200000e0000 */
[----:B0-----:R-:W-:Y:S01]  /*142f0*/  FADD.FTZ R9, R0, R3 ;  /* 0x0000000300097221 */ /* 0x001fe20000010000 */
[----:B-1----:R-:W-:-:S04]  /*14300*/  FADD.FTZ R10, R5, R2 ;  /* 0x00000002050a7221 */ /* 0x002fc80000010000 */
        /* <DEDUP_REMOVED lines=15> */
[C---:B------:R-:W-:Y:S01]  /*14400*/  @P2 FMUL.FTZ R5, R15.reuse, 0.69314718246459960938 ;  /* 0x3f3172180f052820 */ /* 0x040fe20000410000 */
[----:B------:R-:W-:Y:S01]  /*14410*/  @P3 FMUL.FTZ R12, R15, 0.69314718246459960938 ;  /* 0x3f3172180f0c3820 */ /* 0x000fe20000410000 */
[----:B0-----:R-:W-:Y:S01]  /*14420*/  @P2 FMUL.FTZ R6, R6, 0.69314718246459960938 ;  /* 0x3f31721806062820 */ /* 0x001fe20000410000 */
[----:B------:R-:W-:-:S02]  /*14430*/  IMAD.MOV.U32 R0, RZ, RZ, -0x800000 ;  /* 0xff800000ff007424 */ /* 0x000fc400078e00ff */
[----:B--2---:R-:W-:Y:S01]  /*14440*/  FMUL.FTZ R3, R3, R4 ;  /* 0x0000000403037220 */ /* 0x004fe20000410000 */
[----:B------:R-:W-:Y:S02]  /*14450*/  IMAD.MOV.U32 R2, RZ, RZ, -0x800000 ;  /* 0xff800000ff027424 */ /* 0x000fe400078e00ff */
[----:B-1----:R-:W-:Y:S01]  /*14460*/  @P3 FMUL.FTZ R9, R8, 0.69314718246459960938 ;  /* 0x3f31721808093820 */ /* 0x002fe20000410000 */
[----:B------:R-:W-:-:S03]  /*14470*/  @P2 FFMA.FTZ R0, R5, R14, R6 ;  /* 0x0000000e05002223 */ /* 0x000fc60000010006 */
[----:B------:R-:W-:Y:S01]  /*14480*/  @P3 FFMA.FTZ R2, R12, R20, R9 ;  /* 0x000000140c023223 */ /* 0x000fe20000010009 */
[----:B---3--:R-:W-:Y:S01]  /*14490*/  FMUL.FTZ R7, R7, R4 ;  /* 0x0000000407077220 */ /* 0x008fe20000410000 */
[----:B------:R-:W-:Y:S02]  /*144a0*/  WARPGROUP.DEPBAR.LE gsb0, 0x0 ;  /* 0x00008000000079c5 */ /* 0x000fe40000010000 */
[----:B------:R-:W-:Y:S05]  /*144b0*/  @!P0 BRA `(.L_x_8509) ;  /* 0x0000000000048947 */ /* 0x000fea0003800000 */
[----:B------:R-:W-:Y:S01]  /*144c0*/  BPT.TRAP 0x1 ;  /* 0x000000040000795c */ /* 0x000fe20000300000 */
.L_x_8509:
        /* <DEDUP_REMOVED lines=68> */
.L_x_8431:
        /* <DEDUP_REMOVED lines=20> */
[----:B0-----:R-:W-:Y:S01]  /*14a50*/  VIADD R4, R6, 0xffffff80 ;  /* 0xffffff8006047836 */ /* 0x001fe20000000000 */
[----:B------:R-:W-:Y:S01]  /*14a60*/  SEL R97, R65, R64, P0 ;  /* 0x0000004041617207 */ /* 0x000fe20000000000 */
[----:B------:R-:W-:Y:S01]  /*14a70*/  UIADD3 UR9, UR5, UR9, URZ ;  /* 0x0000000905097290 */ /* 0x000fe2000fffe03f */
[----:B------:R-:W-:Y:S01]  /*14a80*/  SEL R92, R68, R69, P0 ;  /* 0x00000045445c7207 */ /* 0x000fe20000000000 */
[----:B------:R-:W-:Y:S01]  /*14a90*/  UIMAD.WIDE.U32 UR6, UR42, UR10, URZ ;  /* 0x0000000a2a0672a5 */ /* 0x000fe2000f8e003f */
[----:B------:R-:W-:Y:S01]  /*14aa0*/  SHF.R.S32.HI R3, RZ, 0x1f, R4 ;  /* 0x0000001fff037819 */ /* 0x000fe20000011404 */
[----:B------:R-:W-:Y:S01]  /*14ab0*/  UIMAD UR8, UR42, UR11, UR8 ;  /* 0x0000000b2a0872a4 */ /* 0x000fe2000f8e0208 */
[----:B------:R-:W-:-:S02]  /*14ac0*/  SEL R99, R69, R68, P0 ;  /* 0x0000004445637207 */ /* 0x000fc40000000000 */
[----:B------:R-:W-:Y:S01]  /*14ad0*/  LEA.HI R9, R3, R4, RZ, 0x7 ;  /* 0x0000000403097211 */ /* 0x000fe200078f38ff */
[----:B------:R-:W-:Y:S01]  /*14ae0*/  UIADD3 UR8, UR7, UR8, URZ ;  /* 0x0000000807087290 */ /* 0x000fe2000fffe03f */
[----:B------:R-:W-:Y:S02]  /*14af0*/  SEL R64, R42, R43, P0 ;  /* 0x0000002b2a407207 */ /* 0x000fe40000000000 */
[----:B------:R-:W-:Y:S02]  /*14b00*/  LOP3.LUT R13, R9, 0xffffff80, RZ, 0xc0, !PT ;  /* 0xffffff80090d7812 */ /* 0x000fe400078ec0ff */
[----:B------:R-:W-:Y:S01]  /*14b10*/  SEL R69, R43, R42, P0 ;  /* 0x0000002a2b457207 */ /* 0x000fe20000000000 */
[----:B------:R-:W-:Y:S01]  /*14b20*/  IMAD.U32 R43, RZ, RZ, UR7 ;  /* 0x00000007ff2b7e24 */ /* 0x000fe2000f8e00ff */
[----:B------:R-:W-:Y:S01]  /*14b30*/  SEL R102, R28, R29, P0 ;  /* 0x0000001d1c667207 */ /* 0x000fe20000000000 */
[----:B------:R-:W-:Y:S01]  /*14b40*/  IMAD.IADD R13, R4, 0x1, -R13 ;  /* 0x00000001040d7824 */ /* 0x000fe200078e0a0d */
[----:B------:R-:W-:Y:S01]  /*14b50*/  SEL R109, R29, R28, P0 ;  /* 0x0000001c1d6d7207 */ /* 0x000fe20000000000 */
[----:B------:R-:W-:Y:S01]  /*14b60*/  IMAD.U32 R43, RZ, RZ, UR8 ;  /* 0x00000008ff2b7e24 */ /* 0x000fe2000f8e00ff */
[----:B------:R-:W-:-:S02]  /*14b70*/  SEL R28, R56, R57, P0 ;  /* 0x00000039381c7207 */ /* 0x000fc40000000000 */
[----:B------:R-:W-:Y:S02]  /*14b80*/  SHF.R.S32.HI R42, RZ, 0x1f, R13 ;  /* 0x0000001fff2a7819 */ /* 0x000fe4000001140d */
[----:B------:R-:W-:Y:S02]  /*14b90*/  SEL R29, R57, R56, P0 ;  /* 0x00000038391d7207 */ /* 0x000fe40000000000 */
[----:B------:R-:W-:Y:S02]  /*14ba0*/  SEL R56, R30, R31, P0 ;  /* 0x0000001f1e387207 */ /* 0x000fe40000000000 */
[----:B------:R-:W-:Y:S01]  /*14bb0*/  SEL R89, R31, R30, P0 ;  /* 0x0000001e1f597207 */ /* 0x000fe20000000000 */
[----:B------:R-:W-:Y:S01]  /*14bc0*/  IMAD.U32 R31, RZ, RZ, UR5 ;  /* 0x00000005ff1f7e24 */ /* 0x000fe2000f8e00ff */
[----:B------:R-:W-:Y:S01]  /*14bd0*/  SEL R88, R72, R73, P0 ;  /* 0x0000004948587207 */ /* 0x000fe20000000000 */
[----:B------:R-:W-:Y:S01]  /*14be0*/  IMAD.U32 R31, RZ, RZ, UR9 ;  /* 0x00000009ff1f7e24 */ /* 0x000fe2000f8e00ff */
[----:B------:R-:W-:Y:S01]  /*14bf0*/  SEL R93, R73, R72, P0 ;  /* 0x00000048495d7207 */ /* 0x000fe20000000000 */
[----:B------:R-:W-:Y:S01]  /*14c00*/  ULDC.64 UR8, c[0x0][0xb28] ;  /* 0x0002ca0000087ab9 */ /* 0x000fe20000000a00 */
[----:B------:R-:W-:Y:S01]  /*14c10*/  SHF.R.S32.HI R30, RZ, 0x7, R9 ;  /* 0x00000007ff1e7819 */ /* 0x000fe20000011409 */
[----:B------:R-:W0:Y:S01]  /*14c20*/  S2R R73, SR_CTAID.X ;  /* 0x0000000000497919 */ /* 0x000e220000002500 */
[----:B------:R-:W-:-:S02]  /*14c30*/  LEA.HI R17, R42, R13, RZ, 0x2 ;  /* 0x0000000d2a117211 */ /* 0x000fc400078f10ff */
[----:B------:R-:W-:Y:S02]  /*14c40*/  LEA.HI R23, R3, R4, RZ, 0x2 ;  /* 0x0000000403177211 */ /* 0x000fe400078f10ff */
[----:B------:R-:W-:Y:S02]  /*14c50*/  SEL R18, R46, R47, P0 ;  /* 0x0000002f2e127207 */ /* 0x000fe40000000000 */
[----:B------:R-:W-:Y:S02]  /*14c60*/  SEL R65, R47, R46, P0 ;  /* 0x0000002e2f417207 */ /* 0x000fe40000000000 */
[----:B------:R-:W-:Y:S02]  /*14c70*/  LEA.HI R3, R9, R30, RZ, 0x1 ;  /* 0x0000001e09037211 */ /* 0x000fe400078f08ff */
[--C-:B------:R-:W-:Y:S02]  /*14c80*/  SHF.R.S32.HI R9, RZ, 0x2, R17.reuse ;  /* 0x00000002ff097819 */ /* 0x100fe40000011411 */
[----:B------:R-:W-:-:S02]  /*14c90*/  SHF.R.S32.HI R46, RZ, 0x1f, R17 ;  /* 0x0000001fff2e7819 */ /* 0x000fc40000011411 */
[----:B------:R-:W-:Y:S02]  /*14ca0*/  LOP3.LUT R23, R23, 0xfffffffc, RZ, 0xc0, !PT ;  /* 0xfffffffc17177812 */ /* 0x000fe400078ec0ff */
[----:B------:R-:W-:Y:S02]  /*14cb0*/  LEA.HI R46, R46, R9, RZ, 0x3 ;  /* 0x000000092e2e7211 */ /* 0x000fe400078f18ff */
[----:B------:R-:W-:Y:S01]  /*14cc0*/  LEA.HI R42, R42, R13, RZ, 0x5 ;  /* 0x0000000d2a2a7211 */ /* 0x000fe200078f28ff */
[----:B------:R-:W-:Y:S01]  /*14cd0*/  IMAD.IADD R23, R4, 0x1, -R23 ;  /* 0x0000000104177824 */ /* 0x000fe200078e0a17 */
[----:B------:R-:W-:Y:S02]  /*14ce0*/  LOP3.LUT R4, R46, 0xfffffff8, RZ, 0xc0, !PT ;  /* 0xfffffff82e047812 */ /* 0x000fe400078ec0ff */
[----:B------:R-:W-:Y:S02]  /*14cf0*/  SEL R8, R24, R25, P0 ;  /* 0x0000001918087207 */ /* 0x000fe40000000000 */
[----:B------:R-:W-:Y:S01]  /*14d00*/  SEL R7, R25, R24, P0 ;  /* 0x0000001819077207 */ /* 0x000fe20000000000 */
[----:B------:R-:W-:Y:S01]  /*14d10*/  IMAD.IADD R4, R9, 0x1, -R4 ;  /* 0x0000000109047824 */ /* 0x000fe200078e0a04 */
[----:B------:R-:W-:-:S02]  /*14d20*/  LOP3.LUT R3, R3, 0x3fffffe, RZ, 0xc0, !PT ;  /* 0x03fffffe03037812 */ /* 0x000fc400078ec0ff */
[----:B------:R-:W-:Y:S01]  /*14d30*/  SHF.R.S32.HI R9, RZ, 0x5, R42 ;  /* 0x00000005ff097819 */ /* 0x000fe2000001142a */
[----:B------:R-:W-:Y:S01]  /*14d40*/  IMAD.U32 R42, RZ, RZ, UR6 ;  /* 0x00000006ff2a7e24 */ /* 0x000fe2000f8e00ff */
[----:B------:R-:W-:Y:S01]  /*14d50*/  LEA.HI R25, R23, R23, RZ, 0x1 ;  /* 0x0000001717197211 */ /* 0x000fe200078f08ff */
[----:B------:R-:W-:Y:S01]  /*14d60*/  IMAD.IADD R3, R30, 0x1, -R3 ;  /* 0x000000011e037824 */ /* 0x000fe200078e0a03 */
        /* <DEDUP_REMOVED lines=9> */
[----:B------:R-:W1:Y:S01]  /*14e00*/  S2UR UR4, SR_CTAID.Y ;  /* 0x00000000000479c3 */ /* 0x000e620000002600 */
[----:B------:R-:W-:Y:S01]  /*14e10*/  SEL R11, R51, R50, P0 ;  /* 0x00000032330b7207 */ /* 0x000fe20000000000 */
[----:B------:R-:W-:Y:S01]  /*14e20*/  IMAD R4, R46, 0x8, R3 ;  /* 0x000000082e047824 */ /* 0x000fe200078e0203 */
[----:B------:R-:W-:Y:S01]  /*14e30*/  SEL R60, R80, R81, P0 ;  /* 0x00000051503c7207 */ /* 0x000fe20000000000 */
[----:B------:R-:W-:Y:S01]  /*14e40*/  ULDC.64 UR6, c[0x0][0xb48] ;  /* 0x0002d20000067ab9 */ /* 0x000fe20000000a00 */
[----:B------:R-:W-:-:S02]  /*14e50*/  SEL R91, R81, R80, P0 ;  /* 0x00000050515b7207 */ /* 0x000fc40000000000 */
[----:B------:R-:W-:Y:S01]  /*14e60*/  SEL R6, R86, R87, P0 ;  /* 0x0000005756067207 */ /* 0x000fe20000000000 */
[----:B------:R-:W3:Y:S01]  /*14e70*/  LDC R80, c[0x0][0xbe8] ;  /* 0x0002fa00ff507b82 */ /* 0x000ee20000000800 */
[----:B------:R-:W-:Y:S02]  /*14e80*/  SEL R87, R87, R86, P0 ;  /* 0x0000005657577207 */ /* 0x000fe40000000000 */
[----:B------:R-:W-:Y:S02]  /*14e90*/  SEL R20, R40, R41, P0 ;  /* 0x0000002928147207 */ /* 0x000fe40000000000 */
[----:B------:R-:W-:Y:S02]  /*14ea0*/  SEL R21, R41, R40, P0 ;  /* 0x0000002829157207 */ /* 0x000fe40000000000 */
[----:B------:R-:W-:Y:S02]  /*14eb0*/  SEL R24, R38, R39, P0 ;  /* 0x0000002726187207 */ /* 0x000fe40000000000 */
[----:B------:R-:W-:-:S02]  /*14ec0*/  SEL R57, R39, R38, P0 ;  /* 0x0000002627397207 */ /* 0x000fc40000000000 */
[----:B------:R-:W-:Y:S02]  /*14ed0*/  SEL R38, R70, R71, P0 ;  /* 0x0000004746267207 */ /* 0x000fe40000000000 */
[----:B------:R-:W-:Y:S01]  /*14ee0*/  SEL R41, R71, R70, P0 ;  /* 0x0000004647297207 */ /* 0x000fe20000000000 */
[C---:B0-----:R-:W-:Y:S01]  /*14ef0*/  IMAD R70, R73.reuse, 0x80, R3 ;  /* 0x0000008049467824 */ /* 0x041fe200078e0203 */
        /* <DEDUP_REMOVED lines=20> */
[----:B------:R-:W-:Y:S01]  /*15040*/  IMAD.IADD R68, R13, 0x1, -R68 ;  /* 0x000000010d447824 */ /* 0x000fe200078e0a44 */
[----:B------:R-:W-:Y:S02]  /*15050*/  SEL R98, R44, R45, P0 ;  /* 0x0000002d2c627207 */ /* 0x000fe40000000000 */
[----:B------:R-:W-:Y:S02]  /*15060*/  SEL R105, R45, R44, P0 ;  /* 0x0000002c2d697207 */ /* 0x000fe40000000000 */
[----:B------:R-:W-:-:S02]  /*15070*/  SEL R44, R62, R63, P0 ;  /* 0x0000003f3e2c7207 */ /* 0x000fc40000000000 */
[----:B------:R-:W-:Y:S02]  /*15080*/  SEL R53, R63, R62, P0 ;  /* 0x0000003e3f357207 */ /* 0x000fe40000000000 */
[----:B------:R-:W-:Y:S02]  /*15090*/  LOP3.LUT P1, RZ, R13, 0x3, RZ, 0xc0, !PT ;  /* 0x000000030dff7812 */ /* 0x000fe4000782c0ff */
[----:B------:R-:W-:Y:S02]  /*150a0*/  SEL R81, R35, R34, P0 ;  /* 0x0000002223517207 */ /* 0x000fe40000000000 */
[----:B------:R-:W-:Y:S02]  /*150b0*/  SEL R26, R78, R79, P0 ;  /* 0x0000004f4e1a7207 */ /* 0x000fe40000000000 */
[----:B------:R-:W-:Y:S02]  /*150c0*/  SEL R35, R79, R78, P0 ;  /* 0x0000004e4f237207 */ /* 0x000fe40000000000 */
[----:B------:R-:W-:-:S02]  /*150d0*/  SEL R40, R66, R67, P0 ;  /* 0x0000004342287207 */ /* 0x000fc40000000000 */
[----:B------:R-:W-:Y:S02]  /*150e0*/  SEL R36, R74, R75, P0 ;  /* 0x0000004b4a247207 */ /* 0x000fe40000000000 */
[----:B------:R-:W-:Y:S02]  /*150f0*/  SEL R34, R82, R83, P0 ;  /* 0x0000005352227207 */ /* 0x000fe40000000000 */
[----:B------:R-:W-:Y:S02]  /*15100*/  SEL R45, R67, R66, P0 ;  /* 0x00000042432d7207 */ /* 0x000fe40000000000 */
[----:B---3--:R-:W-:Y:S02]  /*15110*/  ISETP.NE.AND P2, PT, R80, 0x1, PT ;  /* 0x000000015000780c */ /* 0x008fe40003f45270 */
[----:B------:R-:W-:Y:S02]  /*15120*/  SEL R39, R75, R74, P0 ;  /* 0x0000004a4b277207 */ /* 0x000fe40000000000 */
[----:B------:R-:W-:-:S09]  /*15130*/  SEL R37, R83, R82, P0 ;  /* 0x0000005253257207 */ /* 0x000fd20000000000 */
[----:B------:R-:W0:Y:S08]  /*15140*/  @P2 LDC R82, c[0x0][0xbec] ;  /* 0x0002fb00ff522b82 */ /* 0x000e300000000800 */
[----:B------:R-:W3:Y:S01]  /*15150*/  @P2 LDC R75, c[0x0][0xbf0] ;  /* 0x0002fc00ff4b2b82 */ /* 0x000ee20000000800 */
[----:B--2---:R2:W-:Y:S04]  /*15160*/  SHFL.IDX PT, R50, R12, R5, 0x1c1f ;  /* 0x001c1f050c327589 */ /* 0x0045e800000e0000 */
[----:B------:R-:W-:Y:S04]  /*15170*/  SHFL.IDX PT, R3, R6, R5, 0x1c1f ;  /* 0x001c1f0506037589 */ /* 0x000fe800000e0000 */
[----:B------:R-:W-:Y:S01]  /*15180*/  SHFL.IDX PT, R8, R8, R5, 0x1c1f ;  /* 0x001c1f0508087589 */ /* 0x000fe200000e0000 */
[----:B--2---:R-:W-:-:S03]  /*15190*/  LOP3.LUT R12, R5, 0x2, RZ, 0x3c, !PT ;  /* 0x00000002050c7812 */ /* 0x004fc600078e3cff */
[----:B------:R-:W-:Y:S04]  /*151a0*/  SHFL.IDX PT, R58, R10, R5, 0x1c1f ;  /* 0x001c1f050a3a7589 */ /* 0x000fe800000e0000 */
[----:B------:R2:W-:Y:S04]  /*151b0*/  SHFL.IDX PT, R6, R87, R12, 0x1c1f ;  /* 0x001c1f0c57067589 */ /* 0x0005e800000e0000 */
[----:B------:R-:W-:Y:S04]  /*151c0*/  SHFL.IDX PT, R7, R7, R12, 0x1c1f ;  /* 0x001c1f0c07077589 */ /* 0x000fe800000e0000 */
[----:B------:R-:W-:Y:S01]  /*151d0*/  SHFL.IDX PT, R9, R102, R5, 0x1c1f ;  /* 0x001c1f0566097589 */ /* 0x000fe200000e0000 */
[----:B--2---:R-:W2:Y:S03]  /*151e0*/  LDC.64 R86, c[0x0][0xb40] ;  /* 0x0002d000ff567b82 */ /* 0x004ea60000000a00 */
[----:B------:R-:W-:Y:S04]  /*151f0*/  SHFL.IDX PT, R10, R109, R12, 0x1c1f ;  /* 0x001c1f0c6d0a7589 */ /* 0x000fe800000e0000 */
[----:B------:R-:W-:Y:S04]  /*15200*/  SHFL.IDX PT, R14, R14, R5, 0x1c1f ;  /* 0x001c1f050e0e7589 */ /* 0x000fe800000e0000 */
[----:B------:R-:W-:Y:S04]  /*15210*/  SHFL.IDX PT, R15, R15, R12, 0x1c1f ;  /* 0x001c1f0c0f0f7589 */ /* 0x000fe800000e0000 */
[----:B------:R-:W-:Y:S04]  /*15220*/  SHFL.IDX PT, R20, R20, R5, 0x1c1f ;  /* 0x001c1f0514147589 */ /* 0x000fe800000e0000 */
[----:B------:R-:W-:Y:S04]  /*15230*/  SHFL.IDX PT, R54, R16, R5, 0x1c1f ;  /* 0x001c1f0510367589 */ /* 0x000fe800000e0000 */
[----:B------:R-:W-:Y:S01]  /*15240*/  SHFL.IDX PT, R21, R21, R12, 0x1c1f ;  /* 0x001c1f0c15157589 */ /* 0x000fe200000e0000 */
[----:B--2---:R-:W-:-:S03]  /*15250*/  IMAD.WIDE.U32 R42, R86, UR37, R42 ;  /* 0x00000025562a7c25 */ /* 0x004fc6000f8e002a */
        /* <DEDUP_REMOVED lines=11> */
[----:B------:R-:W4:Y:S04]  /*15310*/  SHFL.IDX PT, R32, R101, R12, 0x1c1f ;  /* 0x001c1f0c65207589 */ /* 0x000f2800000e0000 */
[----:B------:R5:W-:Y:S04]  /*15320*/  SHFL.IDX PT, R79, R85, R12, 0x1c1f ;  /* 0x001c1f0c554f7589 */ /* 0x000be800000e0000 */
[----:B------:R-:W-:Y:S04]  /*15330*/  SHFL.IDX PT, R51, R24, R5, 0x1c1f ;  /* 0x001c1f0518337589 */ /* 0x000fe800000e0000 */
[----:B------:R-:W-:Y:S01]  /*15340*/  SHFL.IDX PT, R23, R96, R5, 0x1c1f ;  /* 0x001c1f0560177589 */ /* 0x000fe200000e0000 */
[----:B-----5:R-:W5:Y:S03]  /*15350*/  LDC.64 R84, c[0x0][0xbd8] ;  /* 0x0002f600ff547b82 */ /* 0x020f660000000a00 */
[----:B------:R-:W-:Y:S04]  /*15360*/  SHFL.IDX PT, R24, R103, R12, 0x1c1f ;  /* 0x001c1f0c67187589 */ /* 0x000fe800000e0000 */
[----:B------:R-:W-:Y:S04]  /*15370*/  SHFL.IDX PT, R47, R56, R5, 0x1c1f ;  /* 0x001c1f05382f7589 */ /* 0x000fe800000e0000 */
[----:B------:R1:W-:Y:S04]  /*15380*/  SHFL.IDX PT, R49, R90, R5, 0x1c1f ;  /* 0x001c1f055a317589 */ /* 0x0003e800000e0000 */
[----:B------:R-:W-:Y:S04]  /*15390*/  SHFL.IDX PT, R56, R97, R12, 0x1c1f ;  /* 0x001c1f0c61387589 */ /* 0x000fe800000e0000 */
[----:B------:R0:W-:Y:S01]  /*153a0*/  SHFL.IDX PT, R66, R88, R5, 0x1c1f ;  /* 0x001c1f0558427589 */ /* 0x0001e200000e0000 */
[----:B-1----:R-:W1:Y:S03]  /*153b0*/  @P2 LDC R90, c[0x0][0xbec] ;  /* 0x0002fb00ff5a2b82 */ /* 0x002e660000000800 */
[----:B------:R-:W-:Y:S04]  /*153c0*/  SHFL.IDX PT, R67, R93, R12, 0x1c1f ;  /* 0x001c1f0c5d437589 */ /* 0x000fe800000e0000 */
[----:B------:R-:W-:Y:S01]  /*153d0*/  SHFL.IDX PT, R33, R92, R5, 0x1c1f ;  /* 0x001c1f055c217589 */ /* 0x000fe200000e0000 */
[----:B0-----:R-:W0:Y:S03]  /*153e0*/  LDC R88, c[0x0][0xc50] ;  /* 0x00031400ff587b82 */ /* 0x001e260000000800 */
[----:B------:R-:W-:Y:S04]  /*153f0*/  SHFL.IDX PT, R61, R72, R5, 0x1c1f ;  /* 0x001c1f05483d7589 */ /* 0x000fe800000e0000 */
[----:B------:R-:W-:Y:S04]  /*15400*/  SHFL.IDX PT, R71, R60, R5, 0x1c1f ;  /* 0x001c1f053c477589 */ /* 0x000fe800000e0000 */
[----:B------:R-:W-:Y:S04]  /*15410*/  SHFL.IDX PT, R48, R48, R5, 0x1c1f ;  /* 0x001c1f0530307589 */ /* 0x000fe800000e0000 */
[----:B------:R-:W-:Y:S01]  /*15420*/  SHFL.IDX PT, R64, R64, R5, 0x1c1f ;  /* 0x001c1f0540407589 */ /* 0x000fe200000e0000 */
[----:B-1----:R-:W-:-:S03]  /*15430*/  @P2 IMAD.HI.U32 R90, R73, R90, RZ ;  /* 0x0000005a495a2227 */ /* 0x002fc600078e00ff */
[----:B------:R-:W-:Y:S04]  /*15440*/  SHFL.IDX PT, R52, R52, R5, 0x1c1f ;  /* 0x001c1f0534347589 */ /* 0x000fe800000e0000 */
[----:B------:R-:W-:Y:S04]  /*15450*/  SHFL.IDX PT, R44, R44, R5, 0x1c1f ;  /* 0x001c1f052c2c7589 */ /* 0x000fe800000e0000 */
[----:B------:R-:W-:Y:S04]  /*15460*/  SHFL.IDX PT, R40, R40, R5, 0x1c1f ;  /* 0x001c1f0528287589 */ /* 0x000fe800000e0000 */
[----:B------:R-:W-:Y:S04]  /*15470*/  SHFL.IDX PT, R38, R38, R5, 0x1c1f ;  /* 0x001c1f0526267589 */ /* 0x000fe800000e0000 */
[----:B------:R-:W-:Y:S04]  /*15480*/  SHFL.IDX PT, R36, R36, R5, 0x1c1f ;  /* 0x001c1f0524247589 */ /* 0x000fe800000e0000 */
[----:B------:R2:W-:Y:S04]  /*15490*/  SHFL.IDX PT, R4, R26, R5, 0x1c1f ;  /* 0x001c1f051a047589 */ /* 0x0005e800000e0000 */
[----:B------:R1:W-:Y:S04]  /*154a0*/  SHFL.IDX PT, R34, R34, R5, 0x1c1f ;  /* 0x001c1f0522227589 */ /* 0x0003e800000e0000 */
[----:B------:R-:W3:Y:S01]  /*154b0*/  SHFL.IDX PT, R60, R99, R12, 0x1c1f ;  /* 0x001c1f0c633c7589 */ /* 0x000ee200000e0000 */
[----:B--2---:R-:W-:-:S03]  /*154c0*/  SEL R26, R28, R29, P0 ;  /* 0x0000001d1c1a7207 */ /* 0x004fc60000000000 */
[----:B------:R-:W2:Y:S01]  /*154d0*/  SHFL.IDX PT, R72, R95, R12, 0x1c1f ;  /* 0x001c1f0c5f487589 */ /* 0x000ea200000e0000 */
[----:B------:R-:W-:Y:S02]  /*154e0*/  SEL R28, R29, R28, P0 ;  /* 0x0000001c1d1c7207 */ /* 0x000fe40000000000 */
[----:B-1----:R-:W-:Y:S01]  /*154f0*/  SEL R5, R3, R6, P0 ;  /* 0x0000000603057207 */ /* 0x002fe20000000000 */
[----:B------:R-:W-:Y:S01]  /*15500*/  SHFL.IDX PT, R77, R77, R12, 0x1c1f ;  /* 0x001c1f0c4d4d7589 */ /* 0x000fe200000e0000 */
[----:B------:R-:W-:Y:S02]  /*15510*/  SEL R3, R6, R3, P0 ;  /* 0x0000000306037207 */ /* 0x000fe40000000000 */
[----:B------:R-:W-:Y:S01]  /*15520*/  SEL R6, R8, R7, P0 ;  /* 0x0000000708067207 */ /* 0x000fe20000000000 */
[----:B------:R-:W1:Y:S01]  /*15530*/  SHFL.IDX PT, R74, R91, R12, 0x1c1f ;  /* 0x001c1f0c5b4a7589 */ /* 0x000e6200000e0000 */
[----:B------:R-:W-:Y:S02]  /*15540*/  SEL R8, R7, R8, P0 ;  /* 0x0000000807087207 */ /* 0x000fe40000000000 */
[----:B------:R-:W-:Y:S01]  /*15550*/  SEL R7, R9, R10, P0 ;  /* 0x0000000a09077207 */ /* 0x000fe20000000000 */
[----:B------:R-:W1:Y:S01]  /*15560*/  SHFL.IDX PT, R76, R89, R12, 0x1c1f ;  /* 0x001c1f0c594c7589 */ /* 0x000e6200000e0000 */
[----:B------:R-:W-:-:S02]  /*15570*/  SEL R9, R10, R9, P0 ;  /* 0x000000090a097207 */ /* 0x000fc40000000000 */
[----:B------:R-:W-:Y:S01]  /*15580*/  SEL R10, R14, R15, P0 ;  /* 0x0000000f0e0a7207 */ /* 0x000fe20000000000 */
[----:B------:R-:W-:Y:S01]  /*15590*/  SHFL.IDX PT, R78, R57, R12, 0x1c1f ;  /* 0x001c1f0c394e7589 */ /* 0x000fe200000e0000 */
[----:B------:R-:W-:Y:S02]  /*155a0*/  SEL R14, R15, R14, P0 ;  /* 0x0000000e0f0e7207 */ /* 0x000fe40000000000 */
[----:B------:R-:W-:Y:S01]  /*155b0*/  SEL R15, R16, R13, P0 ;  /* 0x0000000d100f7207 */ /* 0x000fe20000000000 */
[----:B------:R-:W1:Y:S01]  /*155c0*/  SHFL.IDX PT, R81, R81, R12, 0x1c1f ;  /* 0x001c1f0c51517589 */ /* 0x000e6200000e0000 */
[----:B----4-:R-:W-:-:S03]  /*155d0*/  SEL R29, R32, R25, P0 ;  /* 0x00000019201d7207 */ /* 0x010fc60000000000 */
[----:B------:R-:W-:Y:S04]  /*155e0*/  SHFL.IDX PT, R65, R65, R12, 0x1c1f ;  /* 0x001c1f0c41417589 */ /* 0x000fe800000e0000 */
[----:B------:R-:W-:Y:S04]  /*155f0*/  SHFL.IDX PT, R69, R69, R12, 0x1c1f ;  /* 0x001c1f0c45457589 */ /* 0x000fe800000e0000 */
[----:B------:R4:W-:Y:S04]  /*15600*/  SHFL.IDX PT, R59, R27, R12, 0x1c1f ;  /* 0x001c1f0c1b3b7589 */ /* 0x0009e800000e0000 */
[----:B------:R0:W-:Y:S04]  /*15610*/  SHFL.IDX PT, R63, R11, R12, 0x1c1f ;  /* 0x001c1f0c0b3f7589 */ /* 0x0001e800000e0000 */
[----:B------:R-:W-:Y:S01]  /*15620*/  SHFL.IDX PT, R53, R53, R12, 0x1c1f ;  /* 0x001c1f0c35357589 */ /* 0x000fe200000e0000 */
[----:B----4-:R-:W-:Y:S01]  /*15630*/  SEL R27, R25, R32, P0 ;  /* 0x00000020191b7207 */ /* 0x010fe20000000000 */
[----:B-----5:R-:W-:-:S02]  /*15640*/  IMAD R32, R84, UR38, RZ ;  /* 0x0000002654207c24 */ /* 0x020fc4000f8e02ff */
[----:B------:R-:W-:Y:S01]  /*15650*/  SHFL.IDX PT, R55, R55, R12, 0x1c1f ;  /* 0x001c1f0c37377589 */ /* 0x000fe200000e0000 */
[----:B---3--:R-:W-:Y:S02]  /*15660*/  SEL R25, R60, R33, P0 ;  /* 0x000000213c197207 */ /* 0x008fe40000000000 */
[----:B0-----:R-:W-:Y:S01]  /*15670*/  SEL R11, R13, R16, P0 ;  /* 0x000000100d0b7207 */ /* 0x001fe20000000000 */
[----:B------:R-:W-:Y:S01]  /*15680*/  SHFL.IDX PT, R41, R41, R12, 0x1c1f ;  /* 0x001c1f0c29297589 */ /* 0x000fe200000e0000 */
[----:B------:R-:W-:Y:S02]  /*15690*/  SEL R13, R17, R18, P0 ;  /* 0x00000012110d7207 */ /* 0x000fe40000000000 */
[----:B------:R-:W-:Y:S01]  /*156a0*/  SEL R16, R49, R56, P0 ;  /* 0x0000003831107207 */ /* 0x000fe20000000000 */
[----:B------:R-:W-:Y:S04]  /*156b0*/  SHFL.IDX PT, R45, R45, R12, 0x1c1f ;  /* 0x001c1f0c2d2d7589 */ /* 0x000fe800000e0000 */
[----:B------:R-:W-:Y:S04]  /*156c0*/  SHFL.IDX PT, R35, R35, R12, 0x1c1f ;  /* 0x001c1f0c23237589 */ /* 0x000fe800000e0000 */
[----:B------:R-:W-:Y:S04]  /*156d0*/  SHFL.IDX PT, R39, R39, R12, 0x1c1f ;  /* 0x001c1f0c27277589 */ /* 0x000fe800000e0000 */
[----:B------:R0:W-:Y:S02]  /*156e0*/  SHFL.IDX PT, R37, R37, R12, 0x1c1f ;  /* 0x001c1f0c25257589 */ /* 0x0001e400000e0000 */
[----:B0-----:R-:W-:-:S02]  /*156f0*/  SEL R12, R20, R21, P0 ;  /* 0x00000015140c7207 */ /* 0x001fc40000000000 */
        /* <DEDUP_REMOVED lines=9> */
[----:B------:R-:W0:Y:S01]  /*15790*/  @P2 LDC R85, c[0x0][0xbf0] ;  /* 0x0002fc00ff552b82 */ /* 0x000e220000000800 */
[----:B------:R-:W-:Y:S01]  /*157a0*/  IMAD.WIDE.U32 R56, R84, UR37, R30 ;  /* 0x0000002554387c25 */ /* 0x000fe2000f8e001e */
[----:B------:R-:W-:Y:S02]  /*157b0*/  SEL R30, R66, R67, P0 ;  /* 0x00000043421e7207 */ /* 0x000fe40000000000 */
[----:B------:R-:W-:Y:S01]  /*157c0*/  SEL R17, R33, R60, P0 ;  /* 0x0000003c21117207 */ /* 0x000fe20000000000 */
[----:B------:R-:W-:Y:S01]  /*157d0*/  IMAD R67, RZ, RZ, -UR42 ;  /* 0x8000002aff437e24 */ /* 0x000fe2000f8e02ff */
[----:B--2---:R-:W-:Y:S01]  /*157e0*/  SEL R31, R61, R72, P0 ;  /* 0x000000483d1f7207 */ /* 0x004fe20000000000 */
[----:B------:R-:W-:Y:S01]  /*157f0*/  IMAD R66, R86, UR38, RZ ;  /* 0x0000002656427c24 */ /* 0x000fe2000f8e02ff */
[----:B------:R-:W-:Y:S01]  /*15800*/  SEL R33, R72, R61, P0 ;  /* 0x0000003d48217207 */ /* 0x000fe20000000000 */
[----:B------:R-:W-:Y:S01]  /*15810*/  IMAD R83, R88, R67, UR4 ;  /* 0x0000000458537e24 */ /* 0x000fe2000f8e0243 */
[----:B------:R-:W-:Y:S01]  /*15820*/  ULDC.64 UR4, c[0x0][0xbe0] ;  /* 0x0002f80000047ab9 */ /* 0x000fe20000000a00 */
[----:B------:R-:W-:-:S02]  /*15830*/  IMAD R61, R87, UR37, R66 ;  /* 0x00000025573d7c24 */ /* 0x000fc4000f8e0242 */
[----:B------:R-:W-:Y:S01]  /*15840*/  @P2 IMAD.HI.U32 R60, R73, R82, RZ ;  /* 0x00000052493c2227 */ /* 0x000fe200078e00ff */
[----:B------:R-:W-:-:S03]  /*15850*/  SHF.R.S32.HI R72, RZ, 0x1f, R83 ;  /* 0x0000001fff487819 */ /* 0x000fc60000011453 */
[----:B------:R-:W-:Y:S02]  /*15860*/  IMAD.IADD R61, R43, 0x1, R61 ;  /* 0x000000012b3d7824 */ /* 0x000fe400078e023d */
[----:B------:R-:W-:Y:S02]  /*15870*/  IMAD R43, R72, UR4, RZ ;  /* 0x00000004482b7c24 */ /* 0x000fe4000f8e02ff */
[----:B------:R-:W-:Y:S02]  /*15880*/  IMAD.IADD R57, R57, 0x1, R49 ;  /* 0x0000000139397824 */ /* 0x000fe400078e0231 */
[----:B------:R-:W-:Y:S01]  /*15890*/  IMAD.MOV.U32 R49, RZ, RZ, R73 ;  /* 0x000000ffff317224 */ /* 0x000fe200078e0049 */
[----:B------:R-:W-:Y:S01]  /*158a0*/  @P2 SHF.R.U32.HI R49, RZ, R75, R60 ;  /* 0x0000004bff312219 */ /* 0x000fe2000001163c */
[----:B------:R-:W-:Y:S02]  /*158b0*/  IMAD.MOV.U32 R60, RZ, RZ, R42 ;  /* 0x000000ffff3c7224 */ /* 0x000fe400078e002a */
[----:B------:R-:W-:-:S02]  /*158c0*/  IMAD R66, R83, UR5, R43 ;  /* 0x0000000553427c24 */ /* 0x000fc4000f8e022b */
[----:B------:R-:W-:Y:S01]  /*158d0*/  IMAD.MOV.U32 R67, RZ, RZ, R73 ;  /* 0x000000ffff437224 */ /* 0x000fe200078e0049 */
[----:B0-----:R-:W-:Y:S01]  /*158e0*/  @P2 SHF.R.U32.HI R67, RZ, R85, R90 ;  /* 0x00000055ff432219 */ /* 0x001fe2000001165a */
[----:B------:R-:W-:Y:S01]  /*158f0*/  IMAD.WIDE.U32 R42, R83, UR4, R56 ;  /* 0x00000004532a7c25 */ /* 0x000fe2000f8e0038 */
[----:B------:R-:W-:-:S03]  /*15900*/  ULDC.64 UR4, c[0x0][0xb30] ;  /* 0x0002cc0000047ab9 */ /* 0x000fc60000000a00 */
[----:B------:R-:W-:Y:S01]  /*15910*/  IMAD R72, R72, UR6, RZ ;  /* 0x0000000648487c24 */ /* 0x000fe2000f8e02ff */
[----:B------:R-:W-:Y:S01]  /*15920*/  IADD3 R42, P2, R49, R42, RZ ;  /* 0x0000002a312a7210 */ /* 0x000fe20007f5e0ff */
[----:B------:R-:W-:Y:S01]  /*15930*/  IMAD.WIDE.U32 R56, R83, UR6, R60 ;  /* 0x0000000653387c25 */ /* 0x000fe2000f8e003c */
[----:B------:R-:W-:Y:S02]  /*15940*/  SHF.R.S32.HI R61, RZ, 0x1f, R49 ;  /* 0x0000001fff3d7819 */ /* 0x000fe40000011431 */
[----:B------:R-:W-:Y:S01]  /*15950*/  SHF.R.S32.HI R60, RZ, 0x1f, R67 ;  /* 0x0000001fff3c7819 */ /* 0x000fe20000011443 */
[----:B------:R-:W-:Y:S01]  /*15960*/  IMAD.MOV R49, RZ, RZ, -R49 ;  /* 0x000000ffff317224 */ /* 0x000fe200078e0a31 */
[----:B------:R-:W-:Y:S01]  /*15970*/  IADD3.X R43, R61, R43, R66, P2, !PT ;  /* 0x0000002b3d2b7210 */ /* 0x000fe200017fe442 */
[----:B------:R-:W-:Y:S01]  /*15980*/  IMAD R75, R83, UR7, R72 ;  /* 0x00000007534b7c24 */ /* 0x000fe2000f8e0248 */
[----:B------:R-:W-:Y:S01]  /*15990*/  ULDC.64 UR6, c[0x0][0xbc8] ;  /* 0x0002f20000067ab9 */ /* 0x000fe20000000a00 */
[----:B------:R-:W-:-:S02]  /*159a0*/  IMAD.MOV R72, RZ, RZ, -R67 ;  /* 0x000000ffff487224 */ /* 0x000fc400078e0a43 */
[----:B------:R-:W-:Y:S02]  /*159b0*/  IMAD R60, R60, UR4, RZ ;  /* 0x000000043c3c7c24 */ /* 0x000fe4000f8e02ff */
[C-C-:B------:R-:W-:Y:S02]  /*159c0*/  IMAD R49, R80.reuse, R49, R73.reuse ;  /* 0x0000003150317224 */ /* 0x140fe400078e0249 */
[----:B------:R-:W-:Y:S02]  /*159d0*/  IMAD R61, R80, R72, R73 ;  /* 0x00000048503d7224 */ /* 0x000fe400078e0249 */
[----:B------:R-:W-:Y:S01]  /*159e0*/  IMAD R73, R67, UR5, R60 ;  /* 0x0000000543497c24 */ /* 0x000fe2000f8e023c */
[----:B------:R-:W-:Y:S01]  /*159f0*/  SHF.R.S32.HI R60, RZ, 0x1f, R49 ;  /* 0x0000001fff3c7819 */ /* 0x000fe20000011431 */
[----:B------:R-:W-:Y:S01]  /*15a00*/  IMAD.IADD R57, R57, 0x1, R75 ;  /* 0x0000000139397824 */ /* 0x000fe200078e024b */
[----:B------:R-:W-:Y:S01]  /*15a10*/  SHF.R.S32.HI R66, RZ, 0x1f, R61 ;  /* 0x0000001fff427819 */ /* 0x000fe2000001143d */
[----:B------:R-:W0:Y:S01]  /*15a20*/  S2UR UR5, SR_CgaCtaId ;  /* 0x00000000000579c3 */ /* 0x000e220000008800 */
[----:B------:R-:W-:-:S04]  /*15a30*/  IMAD.WIDE.U32 R42, R49, UR6, R42 ;  /* 0x00000006312a7c25 */ /* 0x000fc8000f8e002a */
[----:B------:R-:W-:Y:S01]  /*15a40*/  IMAD.WIDE.U32 R56, R67, UR4, R56 ;  /* 0x0000000443387c25 */ /* 0x000fe2000f8e0038 */
[----:B------:R-:W-:-:S03]  /*15a50*/  UMOV UR4, 0x400 ;  /* 0x0000040000047882 */ /* 0x000fc60000000000 */
[----:B------:R-:W-:Y:S02]  /*15a60*/  IMAD R60, R60, UR6, RZ ;  /* 0x000000063c3c7c24 */ /* 0x000fe4000f8e02ff */
[----:B------:R-:W-:Y:S02]  /*15a70*/  IMAD R66, R66, UR8, RZ ;  /* 0x0000000842427c24 */ /* 0x000fe4000f8e02ff */
[----:B------:R-:W-:Y:S02]  /*15a80*/  IMAD.IADD R57, R57, 0x1, R73 ;  /* 0x0000000139397824 */ /* 0x000fe400078e0249 */
[----:B------:R-:W-:Y:S01]  /*15a90*/  IMAD R73, R49, UR7, R60 ;  /* 0x0000000731497c24 */ /* 0x000fe2000f8e023c */
[----:B------:R-:W-:Y:S01]  /*15aa0*/  ULDC.64 UR6, c[0x0][0xba8] ;  /* 0x0002ea0000067ab9 */ /* 0x000fe20000000a00 */
[C---:B------:R-:W-:Y:S01]  /*15ab0*/  IMAD R75, R61.reuse, UR9, R66 ;  /* 0x000000093d4b7c24 */ /* 0x040fe2000f8e0242 */
[----:B-1----:R-:W-:Y:S01]  /*15ac0*/  SEL R60, R74, R71, P0 ;  /* 0x000000474a3c7207 */ /* 0x002fe20000000000 */
[----:B------:R-:W-:Y:S01]  /*15ad0*/  IMAD.WIDE.U32 R66, R61, UR8, R56 ;  /* 0x000000083d427c25 */ /* 0x000fe2000f8e0038 */
[----:B------:R-:W-:Y:S01]  /*15ae0*/  SEL R56, R71, R74, P0 ;  /* 0x0000004a47387207 */ /* 0x000fe20000000000 */
[----:B------:R-:W-:Y:S01]  /*15af0*/  ULDC.64 UR8, c[0x0][0xb00] ;  /* 0x0002c00000087ab9 */ /* 0x000fe20000000a00 */
[C---:B------:R-:W-:Y:S01]  /*15b00*/  LEA R71, P2, R42.reuse, UR6, 0x2 ;  /* 0x000000062a477c11 */ /* 0x040fe2000f8410ff */
[----:B------:R-:W-:Y:S01]  /*15b10*/  IMAD.IADD R49, R43, 0x1, R73 ;  /* 0x000000012b317824 */ /* 0x000fe200078e0249 */
[----:B------:R-:W-:Y:S01]  /*15b20*/  ULDC UR6, c[0x0][0xa88] ;  /* 0x0002a20000067ab9 */ /* 0x000fe20000000800 */
[----:B------:R-:W-:Y:S01]  /*15b30*/  IMAD.IADD R43, R67, 0x1, R75 ;  /* 0x00000001432b7824 */ /* 0x000fe200078e024b */
[----:B0-----:R-:W-:Y:S01]  /*15b40*/  ULEA UR4, UR5, UR4, 0x18 ;  /* 0x0000000405047291 */ /* 0x001fe2000f8ec03f */
[----:B------:R-:W-:Y:S01]  /*15b50*/  SHFL.IDX PT, R72, R71, RZ, 0x1c1f ;  /* 0x001c1fff47487589 */ /* 0x000fe200000e0000 */
[----:B------:R-:W-:Y:S01]  /*15b60*/  LEA.HI.X R49, R42, UR7, R49, 0x2, P2 ;  /* 0x000000072a317c11 */ /* 0x000fe200090f1431 */
[----:B------:R-:W-:Y:S01]  /*15b70*/  IMAD R83, R80, UR6, RZ ;  /* 0x0000000650537c24 */ /* 0x000fe2000f8e02ff */
[----:B------:R-:W-:Y:S01]  /*15b80*/  UIADD3 UR4, UR4, 0x22820, URZ ;  /* 0x0002282004047890 */ /* 0x000fe2000fffe03f */
[----:B------:R0:W-:Y:S01]  /*15b90*/  SHFL.IDX PT, R74, R71, 0x1, 0x1c1f ;  /* 0x003c1f00474a7f89 */ /* 0x0001e200000e0000 */
[----:B------:R-:W-:Y:S01]  /*15ba0*/  VIADD R80, R70, 0x8 ;  /* 0x0000000846507836 */ /* 0x000fe20000000000 */
[----:B------:R-:W-:Y:S01]  /*15bb0*/  LEA R82, P3, R66, UR8, 0x2 ;  /* 0x0000000842527c11 */ /* 0x000fe2000f8610ff */
[----:B------:R-:W-:Y:S01]  /*15bc0*/  UPRMT UR4, URZ, 0x654, UR4 ;  /* 0x000006543f047896 */ /* 0x000fe20008000004 */
[----:B------:R-:W1:Y:S01]  /*15bd0*/  SHFL.IDX PT, R73, R49, RZ, 0x1c1f ;  /* 0x001c1fff31497589 */ /* 0x000e6200000e0000 */
[----:B------:R-:W-:-:S02]  /*15be0*/  ISETP.GE.OR P2, PT, R70, R83, P1 ;  /* 0x000000534600720c */ /* 0x000fc40000f46670 */
[-C--:B------:R-:W-:Y:S01]  /*15bf0*/  ISETP.GE.OR P1, PT, R80, R83.reuse, P1 ;  /* 0x000000535000720c */ /* 0x080fe20000f26670 */
[----:B------:R2:W3:Y:S01]  /*15c00*/  SHFL.IDX PT, R75, R49, 0x1, 0x1c1f ;  /* 0x003c1f00314b7f89 */ /* 0x0004e200000e0000 */
[----:B------:R-:W-:Y:S01]  /*15c10*/  LEA.HI.X R84, R66, UR9, R43, 0x2, P3 ;  /* 0x0000000942547c11 */ /* 0x000fe200098f142b */
[----:B0-----:R-:W-:Y:S01]  /*15c20*/  IMAD.SHL.U32 R71, R68, 0x2, RZ ;  /* 0x0000000244477824 */ /* 0x001fe200078e00ff */
[----:B------:R-:W-:Y:S01]  /*15c30*/  ISETP.GE.AND P3, PT, R70, R83, PT ;  /* 0x000000534600720c */ /* 0x000fe20003f66270 */
[----:B------:R-:W-:Y:S01]  /*15c40*/  SYNCS.ARRIVE.TRANS64.RED.A1T0 RZ, [UR4], RZ ;  /* 0x000000ffffff79a7 */ /* 0x000fe20008100404 */
[----:B------:R0:W4:Y:S01]  /*15c50*/  SHFL.IDX PT, R66, R82, RZ, 0x1c1f ;  /* 0x001c1fff52427589 */ /* 0x00012200000e0000 */
[----:B------:R-:W-:Y:S02]  /*15c60*/  SEL R57, R48, R77, P0 ;  /* 0x0000004d30397207 */ /* 0x000fe40000000000 */
[----:B------:R-:W-:Y:S01]  /*15c70*/  SEL R61, R77, R48, P0 ;  /* 0x000000304d3d7207 */ /* 0x000fe20000000000 */
[----:B------:R0:W0:Y:S01]  /*15c80*/  SHFL.IDX PT, R67, R84, RZ, 0x1c1f ;  /* 0x001c1fff54437589 */ /* 0x00002200000e0000 */
[----:B------:R-:W-:-:S02]  /*15c90*/  SEL R42, R46, R79, P0 ;  /* 0x0000004f2e2a7207 */ /* 0x000fc40000000000 */
[----:B------:R-:W-:Y:S02]  /*15ca0*/  SEL R43, R47, R76, P0 ;  /* 0x0000004c2f2b7207 */ /* 0x000fe40000000000 */
[----:B------:R-:W-:Y:S02]  /*15cb0*/  SEL R48, R50, R81, P0 ;  /* 0x0000005132307207 */ /* 0x000fe40000000000 */
[----:B--2---:R-:W-:Y:S02]  /*15cc0*/  SEL R49, R51, R78, P0 ;  /* 0x0000004e33317207 */ /* 0x004fe40000000000 */
[----:B------:R-:W-:Y:S01]  /*15cd0*/  SEL R46, R79, R46, P0 ;  /* 0x0000002e4f2e7207 */ /* 0x000fe20000000000 */
[----:B-1----:R1:W-:Y:S01]  /*15ce0*/  @!P2 ST.E desc[UR50][R72.64], R0 ;  /* 0x000000004800a985 */ /* 0x0023e2000c101932 */
[----:B------:R-:W-:Y:S02]  /*15cf0*/  SEL R47, R76, R47, P0 ;  /* 0x0000002f4c2f7207 */ /* 0x000fe40000000000 */
[----:B------:R-:W-:Y:S01]  /*15d00*/  SEL R50, R81, R50, P0 ;  /* 0x0000003251327207 */ /* 0x000fe20000000000 */
[----:B---3--:R1:W-:Y:S01]  /*15d10*/  @!P1 ST.E desc[UR50][R74.64], R2 ;  /* 0x000000024a009985 */ /* 0x0083e2000c101932 */
[----:B------:R-:W-:Y:S01]  /*15d20*/  SEL R51, R78, R51, P0 ;  /* 0x000000334e337207 */ /* 0x000fe20000000000 */
[----:B------:R-:W-:Y:S06]  /*15d30*/  @P3 BRA `(.L_x_8512) ;  /* 0x0000000400783947 */ /* 0x000fec0003800000 */
[C---:B-1----:R-:W-:Y:S01]  /*15d40*/  VIADD R0, R71.reuse, 0x8 ;  /* 0x0000000847007836 */ /* 0x042fe20000000000 */
        /* <DEDUP_REMOVED lines=8> */
[----:B------:R-:W-:-:S04]  /*15dd0*/  ISETP.GE.AND P1, PT, R70, UR4, PT ;  /* 0x0000000446007c0c */ /* 0x000fc8000bf26270 */
[----:B------:R-:W-:-:S03]  /*15de0*/  ISETP.GE.AND P5, PT, R79, UR4, PT ;  /* 0x000000044f007c0c */ /* 0x000fc6000bfa6270 */
[C-C-:B0---4-:R-:W-:Y:S02]  /*15df0*/  @!P2 IMAD.WIDE R72, R71.reuse, 0x4, R66.reuse ;  /* 0x000000044748a825 */ /* 0x151fe400078e0242 */
[----:B------:R-:W-:Y:S02]  /*15e00*/  @!P3 LEA.HI R0, R0, R0, RZ, 0x1 ;  /* 0x000000000000b211 */ /* 0x000fe400078f08ff */
[----:B------:R-:W-:Y:S01]  /*15e10*/  @!P4 LEA.HI R68, R68, R68, RZ, 0x1 ;  /* 0x000000444444c211 */ /* 0x000fe200078f08ff */
[----:B------:R0:W-:Y:S01]  /*15e20*/  @!P2 ST.E.64 desc[UR50][R72.64], R6 ;  /* 0x000000064800a985 */ /* 0x0001e2000c101b32 */
[----:B------:R-:W-:Y:S01]  /*15e30*/  @!P3 LOP3.LUT R75, R0, 0xfffffffe, RZ, 0xc0, !PT ;  /* 0xfffffffe004bb812 */ /* 0x000fe200078ec0ff */
[----:B------:R-:W-:Y:S01]  /*15e40*/  VIADD R0, R71, 0x28 ;  /* 0x0000002847007836 */ /* 0x000fe20000000000 */
[----:B------:R-:W-:Y:S02]  /*15e50*/  @!P1 LEA.HI R70, R70, R70, RZ, 0x1 ;  /* 0x0000004646469211 */ /* 0x000fe400078f08ff */
[----:B------:R-:W-:Y:S01]  /*15e60*/  @!P4 LOP3.LUT R77, R68, 0xfffffffe, RZ, 0xc0, !PT ;  /* 0xfffffffe444dc812 */ /* 0x000fe200078ec0ff */
[----:B------:R-:W-:Y:S01]  /*15e70*/  @!P3 IMAD.WIDE R74, R75, 0x4, R66 ;  /* 0x000000044b4ab825 */ /* 0x000fe200078e0242 */
[----:B------:R-:W-:-:S02]  /*15e80*/  ISETP.GE.AND P2, PT, R78, UR4, PT ;  /* 0x000000044e007c0c */ /* 0x000fc4000bf46270 */
[----:B------:R-:W-:Y:S01]  /*15e90*/  @!P5 LEA.HI R79, R79, R79, RZ, 0x1 ;  /* 0x0000004f4f4fd211 */ /* 0x000fe200078f08ff */
[----:B------:R-:W-:Y:S01]  /*15ea0*/  VIADD R68, R71, 0x30 ;  /* 0x0000003047447836 */ /* 0x000fe20000000000 */
[----:B------:R1:W-:Y:S01]  /*15eb0*/  @!P3 ST.E.64 desc[UR50][R74.64], R8 ;  /* 0x000000084a00b985 */ /* 0x0003e2000c101b32 */
[--C-:B------:R-:W-:Y:S01]  /*15ec0*/  @!P4 IMAD.WIDE R76, R77, 0x4, R66.reuse ;  /* 0x000000044d4cc825 */ /* 0x100fe200078e0242 */
[----:B------:R-:W-:Y:S02]  /*15ed0*/  ISETP.GE.AND P3, PT, R0, UR4, PT ;  /* 0x0000000400007c0c */ /* 0x000fe4000bf66270 */
[----:B0-----:R-:W-:Y:S01]  /*15ee0*/  @!P1 LOP3.LUT R7, R70, 0xfffffffe, RZ, 0xc0, !PT ;  /* 0xfffffffe46079812 */ /* 0x001fe200078ec0ff */
[C---:B------:R-:W-:Y:S01]  /*15ef0*/  VIADD R72, R71.reuse, 0x40 ;  /* 0x0000004047487836 */ /* 0x040fe20000000000 */
[----:B------:R-:W-:Y:S01]  /*15f00*/  ISETP.GE.AND P6, PT, R68, UR4, PT ;  /* 0x0000000444007c0c */ /* 0x000fe2000bfc6270 */
[----:B------:R-:W-:Y:S01]  /*15f10*/  VIADD R70, R71, 0x48 ;  /* 0x0000004847467836 */ /* 0x000fe20000000000 */
[----:B------:R0:W-:Y:S01]  /*15f20*/  @!P4 ST.E.64 desc[UR50][R76.64], R10 ;  /* 0x0000000a4c00c985 */ /* 0x0001e2000c101b32 */
[----:B------:R-:W-:Y:S01]  /*15f30*/  @!P1 IMAD.WIDE R6, R7, 0x4, R66 ;  /* 0x0000000407069825 */ /* 0x000fe200078e0242 */
[----:B------:R-:W-:-:S02]  /*15f40*/  ISETP.GE.AND P4, PT, R72, UR4, PT ;  /* 0x0000000448007c0c */ /* 0x000fc4000bf86270 */
[----:B------:R-:W-:Y:S02]  /*15f50*/  @!P2 LEA.HI R78, R78, R78, RZ, 0x1 ;  /* 0x0000004e4e4ea211 */ /* 0x000fe400078f08ff */
[----:B------:R2:W-:Y:S01]  /*15f60*/  @!P1 ST.E.64 desc[UR50][R6.64], R14 ;  /* 0x0000000e06009985 */ /* 0x0005e2000c101b32 */
[----:B------:R-:W-:Y:S02]  /*15f70*/  ISETP.GE.AND P1, PT, R70, UR4, PT ;  /* 0x0000000446007c0c */ /* 0x000fe4000bf26270 */
[----:B-1----:R-:W-:Y:S02]  /*15f80*/  @!P2 LOP3.LUT R9, R78, 0xfffffffe, RZ, 0xc0, !PT ;  /* 0xfffffffe4e09a812 */ /* 0x002fe400078ec0ff */
[----:B------:R-:W-:Y:S02]  /*15f90*/  @!P6 LEA.HI R68, R68, R68, RZ, 0x1 ;  /* 0x000000444444e211 */ /* 0x000fe400078f08ff */
[----:B------:R-:W-:Y:S01]  /*15fa0*/  @!P3 LEA.HI R0, R0, R0, RZ, 0x1 ;  /* 0x000000000000b211 */ /* 0x000fe200078f08ff */
[----:B------:R-:W-:Y:S01]  /*15fb0*/  @!P2 IMAD.WIDE R8, R9, 0x4, R66 ;  /* 0x000000040908a825 */ /* 0x000fe200078e0242 */
[----:B------:R-:W-:-:S02]  /*15fc0*/  @!P6 LOP3.LUT R73, R68, 0xfffffffe, RZ, 0xc0, !PT ;  /* 0xfffffffe4449e812 */ /* 0x000fc400078ec0ff */
        /* <DEDUP_REMOVED lines=14> */
[----:B------:R-:W-:Y:S02]  /*160b0*/  @!P5 ST.E.64 desc[UR50][R14.64], R22 ;  /* 0x000000160e00d985 */ /* 0x000fe4000c101b32 */
[----:B------:R-:W-:-:S02]  /*160c0*/  VIADD R12, R71, 0x58 ;  /* 0x00000058470c7836 */ /* 0x000fc40000000000 */
[----:B------:R0:W-:Y:S01]  /*160d0*/  @!P4 ST.E.64 desc[UR50][R8.64], R26 ;  /* 0x0000001a0800c985 */ /* 0x0001e2000c101b32 */
[----:B-1----:R-:W-:Y:S02]  /*160e0*/  @!P1 IMAD.WIDE R10, R13, 0x4, R66 ;  /* 0x000000040d0a9825 */ /* 0x002fe400078e0242 */
[----:B------:R-:W-:Y:S02]  /*160f0*/  ISETP.GE.AND P2, PT, R12, UR4, PT ;  /* 0x000000040c007c0c */ /* 0x000fe4000bf46270 */
[C---:B------:R-:W-:Y:S01]  /*16100*/  VIADD R13, R71.reuse, 0x60 ;  /* 0x00000060470d7836 */ /* 0x040fe20000000000 */
[----:B------:R1:W-:Y:S01]  /*16110*/  @!P1 ST.E.64 desc[UR50][R10.64], R28 ;  /* 0x0000001c0a009985 */ /* 0x0003e2000c101b32 */
[C---:B------:R-:W-:Y:S01]  /*16120*/  VIADD R20, R71.reuse, 0x68 ;  /* 0x0000006847147836 */ /* 0x040fe20000000000 */
[----:B------:R-:W-:Y:S01]  /*16130*/  ISETP.GE.AND P1, PT, R0, UR4, PT ;  /* 0x0000000400007c0c */ /* 0x000fe2000bf26270 */
[----:B--2---:R-:W-:Y:S01]  /*16140*/  VIADD R7, R71, 0x78 ;  /* 0x0000007847077836 */ /* 0x004fe20000000000 */
[----:B------:R-:W-:Y:S01]  /*16150*/  ISETP.GE.AND P3, PT, R13, UR4, PT ;  /* 0x000000040d007c0c */ /* 0x000fe2000bf66270 */
[----:B------:R-:W-:Y:S01]  /*16160*/  VIADD R6, R71, 0x70 ;  /* 0x0000007047067836 */ /* 0x000fe20000000000 */
[----:B------:R-:W-:-:S02]  /*16170*/  ISETP.GE.AND P4, PT, R20, UR4, PT ;  /* 0x0000000414007c0c */ /* 0x000fc4000bf86270 */
[----:B------:R-:W-:Y:S02]  /*16180*/  ISETP.GE.AND P6, PT, R7, UR4, PT ;  /* 0x0000000407007c0c */ /* 0x000fe4000bfc6270 */
[----:B------:R-:W-:Y:S02]  /*16190*/  ISETP.GE.AND P5, PT, R6, UR4, PT ;  /* 0x0000000406007c0c */ /* 0x000fe4000bfa6270 */
[----:B------:R-:W-:-:S03]  /*161a0*/  @!P2 LEA.HI R12, R12, R12, RZ, 0x1 ;  /* 0x0000000c0c0ca211 */ /* 0x000fc600078f08ff */
[----:B------:R-:W-:Y:S02]  /*161b0*/  @!P1 LEA.HI R0, R0, R0, RZ, 0x1 ;  /* 0x0000000000009211 */ /* 0x000fe400078f08ff */
[----:B------:R-:W-:Y:S02]  /*161c0*/  @!P3 LEA.HI R13, R13, R13, RZ, 0x1 ;  /* 0x0000000d0d0db211 */ /* 0x000fe400078f08ff */
[----:B------:R-:W-:Y:S02]  /*161d0*/  @!P4 LEA.HI R20, R20, R20, RZ, 0x1 ;  /* 0x000000141414c211 */ /* 0x000fe400078f08ff */
[----:B0-----:R-:W-:Y:S02]  /*161e0*/  @!P6 LEA.HI R8, R7, R7, RZ, 0x1 ;  /* 0x000000070708e211 */ /* 0x001fe400078f08ff */
[----:B------:R-:W-:Y:S02]  /*161f0*/  @!P5 LEA.HI R6, R6, R6, RZ, 0x1 ;  /* 0x000000060606d211 */ /* 0x000fe400078f08ff */
[----:B------:R-:W-:-:S02]  /*16200*/  @!P1 LOP3.LUT R7, R0, 0xfffffffe, RZ, 0xc0, !PT ;  /* 0xfffffffe00079812 */ /* 0x000fc400078ec0ff */
        /* <DEDUP_REMOVED lines=17> */
.L_x_8512:
[----:B------:R-:W-:Y:S05]  /*16320*/  BSYNC B0 ;  /* 0x0000000000007941 */ /* 0x000fea0003800000 */
.L_x_8511:
[----:B------:R-:W-:Y:S01]  /*16330*/  ISETP.GE.AND P1, PT, R80, R83, PT ;  /* 0x000000535000720c */ /* 0x000fe20003f26270 */
[----:B------:R3:W0:Y:S01]  /*16340*/  SHFL.IDX PT, R27, R84, 0x1, 0x1c1f ;  /* 0x003c1f00541b7f89 */ /* 0x00062200000e0000 */
[----:B--2---:R-:W-:Y:S02]  /*16350*/  SEL R14, R64, R69, P0 ;  /* 0x00000045400e7207 */ /* 0x004fe40000000000 */
        /* <DEDUP_REMOVED lines=21> */
[----:B-1----:R-:W-:Y:S01]  /*164b0*/  SEL R2, R37, R34, P0 ;  /* 0x0000002225027207 */ /* 0x002fe20000000000 */
        /* <DEDUP_REMOVED lines=11> */
[C---:B------:R-:W-:Y:S01]  /*16570*/  VIADD R29, R71.reuse, 0x30 ;  /* 0x00000030471d7836 */ /* 0x040fe20000000000 */
[----:B------:R-:W-:Y:S01]  /*16580*/  ISETP.GE.AND P3, PT, R12, UR4, PT ;  /* 0x000000040c007c0c */ /* 0x000fe2000bf66270 */
[----:B------:R-:W-:Y:S01]  /*16590*/  VIADD R30, R71, 0x38 ;  /* 0x00000038471e7836 */ /* 0x000fe20000000000 */
[----:B------:R-:W-:-:S03]  /*165a0*/  ISETP.GE.AND P5, PT, R28, UR4, PT ;  /* 0x000000041c007c0c */ /* 0x000fc6000bfa6270 */
[--C-:B------:R-:W-:Y:S02]  /*165b0*/  @!P0 IMAD.WIDE R6, R71, 0x4, R26.reuse ;  /* 0x0000000447068825 */ /* 0x100fe400078e021a */
[----:B------:R-:W-:Y:S02]  /*165c0*/  @!P4 LEA.HI R0, R0, R0, RZ, 0x1 ;  /* 0x000000000000c211 */ /* 0x000fe400078f08ff */
[----:B------:R-:W-:Y:S01]  /*165d0*/  @!P1 LEA.HI R10, R10, R10, RZ, 0x1 ;  /* 0x0000000a0a0a9211 */ /* 0x000fe200078f08ff */
[----:B------:R0:W-:Y:S01]  /*165e0*/  @!P0 ST.E.64 desc[UR50][R6.64], R42 ;  /* 0x0000002a06008985 */ /* 0x0001e2000c101b32 */
[----:B------:R-:W-:Y:S02]  /*165f0*/  @!P4 LOP3.LUT R9, R0, 0xfffffffe, RZ, 0xc0, !PT ;  /* 0xfffffffe0009c812 */ /* 0x000fe400078ec0ff */
[----:B------:R-:W-:Y:S02]  /*16600*/  ISETP.GE.AND P0, PT, R30, UR4, PT ;  /* 0x000000041e007c0c */ /* 0x000fe4000bf06270 */
[----:B------:R-:W-:Y:S01]  /*16610*/  @!P2 LEA.HI R0, R11, R11, RZ, 0x1 ;  /* 0x0000000b0b00a211 */ /* 0x000fe200078f08ff */
[----:B------:R-:W-:Y:S01]  /*16620*/  @!P4 IMAD.WIDE R8, R9, 0x4, R26 ;  /* 0x000000040908c825 */ /* 0x000fe200078e021a */
[----:B------:R-:W-:-:S02]  /*16630*/  @!P1 LOP3.LUT R11, R10, 0xfffffffe, RZ, 0xc0, !PT ;  /* 0xfffffffe0a0b9812 */ /* 0x000fc400078ec0ff */
[----:B------:R-:W-:Y:S01]  /*16640*/  @!P2 LOP3.LUT R13, R0, 0xfffffffe, RZ, 0xc0, !PT ;  /* 0xfffffffe000da812 */ /* 0x000fe200078ec0ff */
[----:B------:R-:W-:Y:S01]  /*16650*/  VIADD R0, R71, 0x40 ;  /* 0x0000004047007836 */ /* 0x000fe20000000000 */
[----:B------:R1:W-:Y:S01]  /*16660*/  @!P4 ST.E.64 desc[UR50][R8.64], R46 ;  /* 0x0000002e0800c985 */ /* 0x0003e2000c101b32 */
[----:B------:R-:W-:Y:S02]  /*16670*/  ISETP.GE.AND P4, PT, R29, UR4, PT ;  /* 0x000000041d007c0c */ /* 0x000fe4000bf86270 */
[----:B------:R-:W-:Y:S01]  /*16680*/  @!P3 LEA.HI R12, R12, R12, RZ, 0x1 ;  /* 0x0000000c0c0cb211 */ /* 0x000fe200078f08ff */
[--C-:B0-----:R-:W-:Y:S01]  /*16690*/  @!P1 IMAD.WIDE R6, R11, 0x4, R26.reuse ;  /* 0x000000040b069825 */ /* 0x101fe200078e021a */
[----:B------:R-:W-:Y:S02]  /*166a0*/  @!P5 LEA.HI R28, R28, R28, RZ, 0x1 ;  /* 0x0000001c1c1cd211 */ /* 0x000fe400078f08ff */
[----:B------:R-:W-:Y:S02]  /*166b0*/  @!P3 LOP3.LUT R11, R12, 0xfffffffe, RZ, 0xc0, !PT ;  /* 0xfffffffe0c0bb812 */ /* 0x000fe400078ec0ff */
[----:B------:R-:W-:Y:S01]  /*166c0*/  @!P0 LEA.HI R30, R30, R30, RZ, 0x1 ;  /* 0x0000001e1e1e8211 */ /* 0x000fe200078f08ff */
[----:B------:R0:W-:Y:S01]  /*166d0*/  @!P1 ST.E.64 desc[UR50][R6.64], R48 ;  /* 0x0000003006009985 */ /* 0x0001e2000c101b32 */
[----:B------:R-:W-:Y:S01]  /*166e0*/  ISETP.GE.AND P1, PT, R0, UR4, PT ;  /* 0x0000000400007c0c */ /* 0x000fe2000bf26270 */
[----:B------:R-:W-:Y:S01]  /*166f0*/  @!P3 IMAD.WIDE R10, R11, 0x4, R26 ;  /* 0x000000040b0ab825 */ /* 0x000fe200078e021a */
[----:B------:R-:W-:-:S02]  /*16700*/  @!P0 LOP3.LUT R31, R30, 0xfffffffe, RZ, 0xc0, !PT ;  /* 0xfffffffe1e1f8812 */ /* 0x000fc400078ec0ff */
[----:B------:R-:W-:Y:S01]  /*16710*/  @!P4 LEA.HI R29, R29, R29, RZ, 0x1 ;  /* 0x0000001d1d1dc211 */ /* 0x000fe200078f08ff */
[--C-:B-1----:R-:W-:Y:S01]  /*16720*/  @!P2 IMAD.WIDE R8, R13, 0x4, R26.reuse ;  /* 0x000000040d08a825 */ /* 0x102fe200078e021a */
[----:B------:R-:W-:Y:S02]  /*16730*/  @!P5 LOP3.LUT R13, R28, 0xfffffffe, RZ, 0xc0, !PT ;  /* 0xfffffffe1c0dd812 */ /* 0x000fe400078ec0ff */
[----:B------:R-:W-:Y:S01]  /*16740*/  @!P4 LOP3.LUT R29, R29, 0xfffffffe, RZ, 0xc0, !PT ;  /* 0xfffffffe1d1dc812 */ /* 0x000fe200078ec0ff */
[----:B------:R-:W-:Y:S01]  /*16750*/  VIADD R28, R71, 0x48 ;  /* 0x00000048471c7836 */ /* 0x000fe20000000000 */
[----:B------:R1:W-:Y:S01]  /*16760*/  @!P2 ST.E.64 desc[UR50][R8.64], R50 ;  /* 0x000000320800a985 */ /* 0x0003e2000c101b32 */
[--C-:B------:R-:W-:Y:S02]  /*16770*/  @!P5 IMAD.WIDE R12, R13, 0x4, R26.reuse ;  /* 0x000000040d0cd825 */ /* 0x100fe400078e021a */
[----:B------:R-:W-:Y:S01]  /*16780*/  @!P1 LEA.HI R0, R0, R0, RZ, 0x1 ;  /* 0x0000000000009211 */ /* 0x000fe200078f08ff */
[----:B------:R2:W-:Y:S01]  /*16790*/  @!P3 ST.E.64 desc[UR50][R10.64], R14 ;  /* 0x0000000e0a00b985 */ /* 0x0005e2000c101b32 */
[----:B0-----:R-:W-:Y:S01]  /*167a0*/  @!P4 IMAD.WIDE R6, R29, 0x4, R26 ;  /* 0x000000041d06c825 */ /* 0x001fe200078e021a */
[----:B------:R-:W-:-:S02]  /*167b0*/  ISETP.GE.AND P2, PT, R28, UR4, PT ;  /* 0x000000041c007c0c */ /* 0x000fc4000bf46270 */
[----:B------:R0:W-:Y:S04]  /*167c0*/  @!P5 ST.E.64 desc[UR50][R12.64], R64 ;  /* 0x000000400c00d985 */ /* 0x0001e8000c101b32 */
[----:B------:R-:W-:Y:S01]  /*167d0*/  @!P4 ST.E.64 desc[UR50][R6.64], R16 ;  /* 0x000000100600c985 */ /* 0x000fe2000c101b32 */
[----:B-1----:R-:W-:-:S04]  /*167e0*/  @!P0 IMAD.WIDE R8, R31, 0x4, R26 ;  /* 0x000000041f088825 */ /* 0x002fc800078e021a */
[C---:B--2---:R-:W-:Y:S01]  /*167f0*/  VIADD R10, R71.reuse, 0x50 ;  /* 0x00000050470a7836 */ /* 0x044fe20000000000 */
[----:B------:R1:W-:Y:S01]  /*16800*/  @!P0 ST.E.64 desc[UR50][R8.64], R58 ;  /* 0x0000003a08008985 */ /* 0x0003e2000c101b32 */
[C---:B------:R-:W-:Y:S01]  /*16810*/  VIADD R14, R71.reuse, 0x68 ;  /* 0x00000068470e7836 */ /* 0x040fe20000000000 */
[----:B------:R-:W-:Y:S01]  /*16820*/  @!P2 LEA.HI R28, R28, R28, RZ, 0x1 ;  /* 0x0000001c1c1ca211 */ /* 0x000fe200078f08ff */
[C---:B0-----:R-:W-:Y:S01]  /*16830*/  VIADD R12, R71.reuse, 0x58 ;  /* 0x00000058470c7836 */ /* 0x041fe20000000000 */
[----:B------:R-:W-:Y:S01]  /*16840*/  ISETP.GE.AND P3, PT, R10, UR4, PT ;  /* 0x000000040a007c0c */ /* 0x000fe2000bf66270 */
[C---:B------:R-:W-:Y:S01]  /*16850*/  VIADD R13, R71.reuse, 0x60 ;  /* 0x00000060470d7836 */ /* 0x040fe20000000000 */
[----:B------:R-:W-:Y:S01]  /*16860*/  ISETP.GE.AND P5, PT, R14, UR4, PT ;  /* 0x000000040e007c0c */ /* 0x000fe2000bfa6270 */
[C---:B------:R-:W-:Y:S01]  /*16870*/  VIADD R15, R71.reuse, 0x70 ;  /* 0x00000070470f7836 */ /* 0x040fe20000000000 */
[----:B------:R-:W-:Y:S01]  /*16880*/  ISETP.GE.AND P0, PT, R12, UR4, PT ;  /* 0x000000040c007c0c */ /* 0x000fe2000bf06270 */
[----:B------:R-:W-:Y:S01]  /*16890*/  VIADD R71, R71, 0x78 ;  /* 0x0000007847477836 */ /* 0x000fe20000000000 */
[----:B------:R-:W-:-:S02]  /*168a0*/  ISETP.GE.AND P4, PT, R13, UR4, PT ;  /* 0x000000040d007c0c */ /* 0x000fc4000bf86270 */
[----:B------:R-:W-:Y:S02]  /*168b0*/  ISETP.GE.AND P6, PT, R15, UR4, PT ;  /* 0x000000040f007c0c */ /* 0x000fe4000bfc6270 */
[----:B------:R-:W-:Y:S02]  /*168c0*/  @!P1 LOP3.LUT R11, R0, 0xfffffffe, RZ, 0xc0, !PT ;  /* 0xfffffffe000b9812 */ /* 0x000fe400078ec0ff */
[----:B-1----:R-:W-:Y:S02]  /*168d0*/  @!P2 LOP3.LUT R9, R28, 0xfffffffe, RZ, 0xc0, !PT ;  /* 0xfffffffe1c09a812 */ /* 0x002fe400078ec0ff */
[----:B------:R-:W-:Y:S01]  /*168e0*/  @!P3 LEA.HI R10, R10, R10, RZ, 0x1 ;  /* 0x0000000a0a0ab211 */ /* 0x000fe200078f08ff */
[--C-:B------:R-:W-:Y:S01]  /*168f0*/  @!P1 IMAD.WIDE R6, R11, 0x4, R26.reuse ;  /* 0x000000040b069825 */ /* 0x100fe200078e021a */
[----:B------:R-:W-:Y:S02]  /*16900*/  @!P5 LEA.HI R14, R14, R14, RZ, 0x1 ;  /* 0x0000000e0e0ed211 */ /* 0x000fe400078f08ff */
[----:B------:R-:W-:Y:S01]  /*16910*/  @!P0 LEA.HI R12, R12, R12, RZ, 0x1 ;  /* 0x0000000c0c0c8211 */ /* 0x000fe200078f08ff */
[----:B------:R-:W-:Y:S01]  /*16920*/  @!P2 IMAD.WIDE R8, R9, 0x4, R26 ;  /* 0x000000040908a825 */ /* 0x000fe200078e021a */
[----:B------:R-:W-:Y:S01]  /*16930*/  @!P4 LEA.HI R0, R13, R13, RZ, 0x1 ;  /* 0x0000000d0d00c211 */ /* 0x000fe200078f08ff */
[----:B------:R0:W-:Y:S01]  /*16940*/  @!P1 ST.E.64 desc[UR50][R6.64], R18 ;  /* 0x0000001206009985 */ /* 0x0001e2000c101b32 */
[----:B------:R-:W-:-:S02]  /*16950*/  @!P3 LOP3.LUT R11, R10, 0xfffffffe, RZ, 0xc0, !PT ;  /* 0xfffffffe0a0bb812 */ /* 0x000fc400078ec0ff */
[----:B------:R-:W-:Y:S01]  /*16960*/  @!P6 LEA.HI R16, R15, R15, RZ, 0x1 ;  /* 0x0000000f0f10e211 */ /* 0x000fe200078f08ff */
[----:B------:R1:W-:Y:S01]  /*16970*/  @!P2 ST.E.64 desc[UR50][R8.64], R52 ;  /* 0x000000340800a985 */ /* 0x0003e2000c101b32 */
[----:B------:R-:W-:Y:S01]  /*16980*/  @!P0 LOP3.LUT R13, R12, 0xfffffffe, RZ, 0xc0, !PT ;  /* 0xfffffffe0c0d8812 */ /* 0x000fe200078ec0ff */
[--C-:B------:R-:W-:Y:S01]  /*16990*/  @!P3 IMAD.WIDE R10, R11, 0x4, R26.reuse ;  /* 0x000000040b0ab825 */ /* 0x100fe200078e021a */
[----:B------:R-:W-:Y:S02]  /*169a0*/  @!P4 LOP3.LUT R15, R0, 0xfffffffe, RZ, 0xc0, !PT ;  /* 0xfffffffe000fc812 */ /* 0x000fe400078ec0ff */
[----:B------:R-:W-:Y:S01]  /*169b0*/  @!P5 LOP3.LUT R17, R14, 0xfffffffe, RZ, 0xc0, !PT ;  /* 0xfffffffe0e11d812 */ /* 0x000fe200078ec0ff */
[--C-:B------:R-:W-:Y:S01]  /*169c0*/  @!P0 IMAD.WIDE R12, R13, 0x4, R26.reuse ;  /* 0x000000040d0c8825 */ /* 0x100fe200078e021a */
[----:B------:R2:W-:Y:S01]  /*169d0*/  @!P3 ST.E.64 desc[UR50][R10.64], R20 ;  /* 0x000000140a00b985 */ /* 0x0005e2000c101b32 */
[----:B0-----:R-:W-:Y:S02]  /*169e0*/  @!P6 LOP3.LUT R19, R16, 0xfffffffe, RZ, 0xc0, !PT ;  /* 0xfffffffe1013e812 */ /* 0x001fe400078ec0ff */
        /* <DEDUP_REMOVED lines=14> */
.L_x_8510:
        /* <DEDUP_REMOVED lines=58> */
.L_x_8421:
        /* <DEDUP_REMOVED lines=18> */
.L_x_8513:
[----:B------:R-:W-:Y:S01]  /*16f90*/  ULDC UR7, c[0x0][0xc50] ;  /* 0x0003140000077ab9 */ /* 0x000fe20000000800 */
[----:B------:R-:W-:Y:S01]  /*16fa0*/  UMOV UR40, UR6 ;  /* 0x0000000600287c82 */ /* 0x000fe20008000000 */
[----:B------:R-:W-:-:S11]  /*16fb0*/  UISETP.NE.AND UP0, UPT, UR7, 0x1, UPT ;  /* 0x000000010700788c */ /* 0x000fd6000bf05270 */
[----:B------:R-:W-:Y:S01]  /*16fc0*/  @UP0 ULDC UR4, c[0x0][0xc54] ;  /* 0x0003150000040ab9 */ /* 0x000fe20000000800 */
[----:B------:R-:W-:Y:S01]  /*16fd0*/  @UP0 ULDC UR8, c[0x0][0xc58] ;  /* 0x0003160000080ab9 */ /* 0x000fe20000000800 */
[----:B------:R-:W-:-:S04]  /*16fe0*/  UIMAD.WIDE.U32 UR4, UR6, UR4, URZ ;  /* 0x00000004060472a5 */ /* 0x000fc8000f8e003f */
[----:B------:R-:W-:-:S12]  /*16ff0*/  @UP0 USHF.R.U32.HI UR40, URZ, UR8, UR5 ;  /* 0x000000083f280299 */ /* 0x000fd80008011605 */
.L_x_8514:
        /* <DEDUP_REMOVED lines=18> */
[----:B------:R-:W-:-:S03]  /*17120*/  UISETP.NE.AND UP1, UPT, UR4, 0x1, UPT ;  /* 0x000000010400788c */ /* 0x000fc6000bf25270 */
[----:B------:R-:W-:Y:S01]  /*17130*/  ULDC.64 UR4, c[0x0][0x418] ;  /* 0x0001060000047ab9 */ /* 0x000fe20000000a00 */
[----:B------:R-:W-:Y:S02]  /*17140*/  UP2UR UR48, UPR, URZ, 0x2 ;  /* 0x000000023f307883 */ /* 0x000fe40008000000 */
[----:B------:R-:W-:-:S03]  /*17150*/  UISETP.NE.U32.AND UP0, UPT, UR4, URZ, UPT ;  /* 0x0000003f0400728c */ /* 0x000fc6000bf05070 */
[----:B------:R-:W-:Y:S01]  /*17160*/  ULDC UR4, c[0x0][0x424] ;  /* 0x0001090000047ab9 */ /* 0x000fe20000000800 */
[----:B------:R-:W-:Y:S01]  /*17170*/  UISETP.NE.AND.EX UP0, UPT, UR5, URZ, UPT, UP0 ;  /* 0x0000003f0500728c */ /* 0x000fe2000bf05300 */
[----:B------:R-:W-:Y:S02]  /*17180*/  @UP1 ULDC UR9, c[0x0][0x450] ;  /* 0x0001140000091ab9 */ /* 0x000fe40000000800 */
[----:B------:R-:W-:Y:S01]  /*17190*/  @UP1 ULDC UR5, c[0x0][0x44c] ;  /* 0x0001130000051ab9 */ /* 0x000fe20000000800 */
[----:B------:R-:W-:-:S04]  /*171a0*/  USEL UR38, UR4, 0x1, UP0 ;  /* 0x0000000104267887 */ /* 0x000fc80008000000 */
[----:B------:R-:W-:Y:S02]  /*171b0*/  UIMAD UR7, UR38, UR6, 0x9f ;  /* 0x0000009f260774a4 */ /* 0x000fe4000f8e0206 */
[----:B------:R-:W-:Y:S02]  /*171c0*/  UIMAD UR38, UR38, UR6, URZ ;  /* 0x00000006262672a4 */ /* 0x000fe4000f8e023f */
[----:B------:R-:W-:Y:S02]  /*171d0*/  UIMAD.WIDE UR6, UR7, 0x66666667, URZ ;  /* 0x66666667070678a5 */ /* 0x000fe4000f8e023f */
[----:B-1----:R-:W-:Y:S02]  /*171e0*/  USHF.L.U32 UR41, UR41, 0x7, URZ ;  /* 0x0000000729297899 */ /* 0x002fe4000800063f */
[----:B------:R-:W-:Y:S02]  /*171f0*/  USHF.R.U32.HI UR42, URZ, 0x1f, UR7 ;  /* 0x0000001f3f2a7899 */ /* 0x000fe40008011607 */
[----:B------:R-:W-:-:S02]  /*17200*/  UIADD3 UR8, UR41, 0x7f, URZ ;  /* 0x0000007f29087890 */ /* 0x000fc4000fffe03f */
[----:B------:R-:W-:Y:S02]  /*17210*/  ULEA.HI.SX32 UR42, UR7, UR42, 0x1a ;  /* 0x0000002a072a7291 */ /* 0x000fe4000f8fd23f */
[----:B------:R-:W-:-:S04]  /*17220*/  UIMAD.WIDE.U32 UR4, UR8, UR5, URZ ;  /* 0x00000005080472a5 */ /* 0x000fc8000f8e003f */
[----:B------:R-:W-:Y:S02]  /*17230*/  @UP1 USHF.R.U32.HI UR8, URZ, UR9, UR5 ;  /* 0x000000093f081299 */ /* 0x000fe40008011605 */
[----:B------:R-:W-:Y:S01]  /*17240*/  UIADD3 UR9, UR38, 0x1, -UR10 ;  /* 0x0000000126097890 */ /* 0x000fe2000fffe80a */
[----:B------:R-:W-:Y:S02]  /*17250*/  ULDC.64 UR4, c[0x0][0x9e0] ;  /* 0x0002780000047ab9 */ /* 0x000fe40000000a00 */
[----:B------:R-:W-:Y:S02]  /*17260*/  UISETP.GE.AND UP0, UPT, UR5, 0x1, UPT ;  /* 0x000000010500788c */ /* 0x000fe4000bf06270 */
[----:B------:R-:W-:-:S04]  /*17270*/  UIADD3 UR9, UR9, UR8, URZ ;  /* 0x0000000809097290 */ /* 0x000fc8000fffe03f */
[----:B------:R-:W-:Y:S01]  /*17280*/  PLOP3.LUT P1, PT, PT, PT, UP0, 0x80, 0x0 ;  /* 0x000000000000781c */ /* 0x000fe20003f2f008 */
[----:B------:R-:W-:-:S12]  /*17290*/  UIADD3 UR4, UR9, UR4, URZ ;  /* 0x0000000409047290 */ /* 0x000fd8000fffe03f */
[----:B0-----:R-:W-:Y:S05]  /*172a0*/  @!P1 BRA `(.L_x_8516) ;  /* 0x0000000000449947 */ /* 0x001fea0003800000 */
        /* <DEDUP_REMOVED lines=10> */
.L_x_8517:
[----:B------:R-:W-:-:S11]  /*17350*/  UISETP.NE.AND UP0, UPT, UR5, 0x1, UPT ;  /* 0x000000010500788c */ /* 0x000fd6000bf05270 */
[----:B------:R-:W-:Y:S02]  /*17360*/  @UP0 ULDC.64 UR12, c[0x0][0x9e8] ;  /* 0x00027a00000c0ab9 */ /* 0x000fe40000000a00 */
[----:B------:R-:W-:-:S04]  /*17370*/  UIMAD.WIDE.U32 UR6, UR8, UR12, URZ ;  /* 0x0000000c080672a5 */ /* 0x000fc8000f8e003f */
[----:B------:R-:W-:-:S12]  /*17380*/  @UP0 USHF.R.U32.HI UR8, URZ, UR13, UR7 ;  /* 0x0000000d3f080299 */ /* 0x000fd80008011607 */
.L_x_8518:
[----:B------:R-:W-:-:S04]  /*17390*/  UIMAD UR8, UR8, UR5, UR5 ;  /* 0x00000005080872a4 */ /* 0x000fc8000f8e0205 */
[----:B------:R-:W-:-:S04]  /*173a0*/  UISETP.LT.AND UP0, UPT, UR4, UR8, UPT ;  /* 0x000000080400728c */ /* 0x000fc8000bf01270 */
[----:B------:R-:W-:-:S12]  /*173b0*/  USEL UR4, UR4, UR8, UP0 ;  /* 0x0000000804047287 */ /* 0x000fd80008000000 */
.L_x_8516:
[----:B------:R-:W-:Y:S02]  /*173c0*/  UISETP.NE.AND UP0, UPT, UR48, URZ, UPT ;  /* 0x0000003f3000728c */ /* 0x000fe4000bf05270 */
[----:B------:R-:W-:-:S03]  /*173d0*/  UIADD3 UR6, UR4, 0x9f, URZ ;  /* 0x0000009f04067890 */ /* 0x000fc6000fffe03f */
[----:B------:R-:W-:Y:S01]  /*173e0*/  UMOV UR4, UR41 ;  /* 0x0000002900047c82 */ /* 0x000fe20008000000 */
[----:B------:R-:W-:-:S04]  /*173f0*/  UIMAD.WIDE UR6, UR6, 0x66666667, URZ ;  /* 0x66666667060678a5 */ /* 0x000fc8000f8e023f */
[----:B------:R-:W-:Y:S01]  /*17400*/  USHF.R.U32.HI UR43, URZ, 0x1f, UR7 ;  /* 0x0000001f3f2b7899 */ /* 0x000fe20008011607 */
[----:B------:R-:W-:Y:S02]  /*17410*/  @UP0 ULDC UR8, c[0x0][0x44c] ;  /* 0x0001130000080ab9 */ /* 0x000fe40000000800 */
[----:B------:R-:W-:Y:S01]  /*17420*/  @UP0 ULDC UR6, c[0x0][0x450] ;  /* 0x0001140000060ab9 */ /* 0x000fe20000000800 */
[----:B------:R-:W-:Y:S02]  /*17430*/  UIMAD.WIDE.U32 UR8, UR41, UR8, URZ ;  /* 0x00000008290872a5 */ /* 0x000fe4000f8e003f */
[----:B------:R-:W-:Y:S02]  /*17440*/  ULEA.HI.SX32 UR43, UR7, UR43, 0x1a ;  /* 0x0000002b072b7291 */ /* 0x000fe4000f8fd23f */
        /* <DEDUP_REMOVED lines=17> */
.L_x_8520:
[----:B------:R-:W-:-:S11]  /*17560*/  UISETP.NE.AND UP0, UPT, UR5, 0x1, UPT ;  /* 0x000000010500788c */ /* 0x000fd6000bf05270 */
[----:B------:R-:W-:Y:S02]  /*17570*/  @UP0 ULDC.64 UR10, c[0x0][0x9e8] ;  /* 0x00027a00000a0ab9 */ /* 0x000fe40000000a00 */
[----:B------:R-:W-:-:S04]  /*17580*/  UIMAD.WIDE.U32 UR6, UR4, UR10, URZ ;  /* 0x0000000a040672a5 */ /* 0x000fc8000f8e003f */
[----:B------:R-:W-:-:S12]  /*17590*/  @UP0 USHF.R.U32.HI UR4, URZ, UR11, UR7 ;  /* 0x0000000b3f040299 */ /* 0x000fd80008011607 */
.L_x_8521:
[----:B------:R-:W-:-:S04]  /*175a0*/  UIMAD UR4, UR4, UR5, URZ ;  /* 0x00000005040472a4 */ /* 0x000fc8000f8e023f */
[----:B------:R-:W-:-:S04]  /*175b0*/  UISETP.LT.AND UP0, UPT, UR8, UR4, UPT ;  /* 0x000000040800728c */ /* 0x000fc8000bf01270 */
[----:B------:R-:W-:-:S12]  /*175c0*/  USEL UR8, UR8, UR4, !UP0 ;  /* 0x0000000408087287 */ /* 0x000fd8000c000000 */
.L_x_8519:
[----:B------:R-:W-:Y:S02]  /*175d0*/  UIMAD.WIDE UR4, UR8, 0x66666667, URZ ;  /* 0x66666667080478a5 */ /* 0x000fe4000f8e023f */
[----:B------:R-:W-:Y:S02]  /*175e0*/  USHF.R.U32.HI UR9, URZ, 0x10, UR45 ;  /* 0x000000103f097899 */ /* 0x000fe4000801162d */
[----:B------:R-:W-:Y:S02]  /*175f0*/  USHF.R.U32.HI UR4, URZ, 0x1f, UR5 ;  /* 0x0000001f3f047899 */ /* 0x000fe40008011605 */
[----:B------:R-:W-:Y:S02]  /*17600*/  ULOP3.LUT UR45, UR45, 0xffff, URZ, 0xc0, !UPT ;  /* 0x0000ffff2d2d7892 */ /* 0x000fe4000f8ec03f */
[----:B------:R-:W-:Y:S01]  /*17610*/  ULEA.HI.SX32 UR4, UR5, UR4, 0x1a ;  /* 0x0000000405047291 */ /* 0x000fe2000f8fd23f */
        /* <DEDUP_REMOVED lines=39> */
.L_x_8522:
[----:B------:R-:W-:Y:S02]  /*17890*/  UIMAD UR49, UR45, UR37, UR44 ;  /* 0x000000252d3172a4 */ /* 0x000fe4000f8e022c */
[----:B------:R-:W-:Y:S02]  /*178a0*/  IMAD.U32 R3, RZ, RZ, UR37 ;  /* 0x00000025ff037e24 */ /* 0x000fe4000f8e00ff */
[----:B------:R-:W-:Y:S02]  /*178b0*/  IMAD.MOV.U32 R31, RZ, RZ, 0x1 ;  /* 0x00000001ff1f7424 */ /* 0x000fe400078e00ff */
[----:B------:R-:W-:Y:S02]  /*178c0*/  IMAD.MOV.U32 R2, RZ, RZ, 0x1 ;  /* 0x00000001ff027424 */ /* 0x000fe400078e00ff */
[----:B------:R-:W-:-:S05]  /*178d0*/  IMAD.U32 R0, RZ, RZ, UR49 ;  /* 0x00000031ff007e24 */ /* 0x000fca000f8e00ff */
[----:B------:R-:W-:-:S04]  /*178e0*/  VIADDMNMX R0, R0, R3, UR12, PT ;  /* 0x0000000c00007e46 */ /* 0x000fc8000b800103 */
        /* <DEDUP_REMOVED lines=29> */
.L_x_8523:
        /* <DEDUP_REMOVED lines=20> */
.L_x_8524:
        /* <DEDUP_REMOVED lines=20> */
.L_x_8525:
        /* <DEDUP_REMOVED lines=18> */
.L_x_8526:
        /* <DEDUP_REMOVED lines=14> */
.L_x_8577:
        /* <DEDUP_REMOVED lines=14> */
[----:B------:R-:W-:Y:S01]  /*18020*/  IMAD.IADD R13, R13, 0x1, R18 ;  /* 0x000000010d0d7824 */ /* 0x000fe200078e0212 */
[----:B------:R-:W-:Y:S01]  /*18030*/  @P3 LOP3.LUT R0, R0, 0x8, RZ, 0xfc, !PT ;  /* 0x0000000800003812 */ /* 0x000fe200078efcff */
[----:B------:R-:W-:Y:S01]  /*18040*/  IMAD.MOV.U32 R12, RZ, RZ, R11 ;  /* 0x000000ffff0c7224 */ /* 0x000fe200078e000b */
[----:B------:R-:W-:Y:S01]  /*18050*/  ISETP.GT.U32.OR P0, PT, R16, 0x9f, P0 ;  /* 0x0000009f1000780c */ /* 0x000fe20000704470 */
[----:B------:R-:W-:-:S03]  /*18060*/  IMAD.MOV.U32 R15, RZ, RZ, R13 ;  /* 0x000000ffff0f7224 */ /* 0x000fc600078e000d */
[----:B------:R-:W1:Y:S08]  /*18070*/  @P3 LDC R3, c[0x0][0x438] ;  /* 0x00010e00ff033b82 */ /* 0x000e700000000800 */
        /* <DEDUP_REMOVED lines=15> */
[----:B------:R-:W-:Y:S01]  /*18170*/  IMAD.SHL.U32 R28, R19, 0x80, RZ ;  /* 0x00000080131c7824 */ /* 0x000fe200078e00ff */
[----:B------:R-:W-:Y:S01]  /*18180*/  ULOP3.LUT UR4, UR36, 0x2, URZ, 0xfc, !UPT ;  /* 0x0000000224047892 */ /* 0x000fe2000f8efc3f */
[----:B------:R-:W-:Y:S02]  /*18190*/  LOP3.LUT R0, R0, 0xfffffffd, RZ, 0xc0, !PT ;  /* 0xfffffffd00007812 */ /* 0x000fe400078ec0ff */
        /* <DEDUP_REMOVED lines=11> */
[----:B------:R-:W-:Y:S01]  /*18250*/  @!P0 LEA.HI.X R5, R2, R5, R3, 0x2, P2 ;  /* 0x0000000502058211 */ /* 0x000fe200010f1403 */
[C---:B------:R-:W-:Y:S02]  /*18260*/  IMAD.SHL.U32 R2, R19.reuse, 0x20, RZ ;  /* 0x0000002013027824 */ /* 0x040fe400078e00ff */
[----:B------:R-:W-:-:S03]  /*18270*/  IMAD.SHL.U32 R9, R19, 0x4, RZ ;  /* 0x0000000413097824 */ /* 0x000fc600078e00ff */
[----:B------:R-:W-:-:S04]  /*18280*/  LOP3.LUT R14, R2, 0x80, RZ, 0xc0, !PT ;  /* 0x00000080020e7812 */ /* 0x000fc800078ec0ff */
[----:B------:R-:W-:Y:S02]  /*18290*/  LOP3.LUT R14, R14, 0x10, R19, 0xf8, !PT ;  /* 0x000000100e0e7812 */ /* 0x000fe400078ef813 */
[----:B------:R-:W-:Y:S02]  /*182a0*/  SHF.R.U32.HI R3, RZ, 0x5, R26 ;  /* 0x00000005ff037819 */ /* 0x000fe4000001161a */
[----:B------:R-:W-:Y:S02]  /*182b0*/  LOP3.LUT R9, R14, 0x10, R9, 0x78, !PT ;  /* 0x000000100e097812 */ /* 0x000fe400078e7809 */
        /* <DEDUP_REMOVED lines=21> */
[----:B------:R-:W-:Y:S01]  /*18410*/  IMAD.U32 R34, RZ, RZ, UR40 ;  /* 0x00000028ff227e24 */ /* 0x000fe2000f8e00ff */
[----:B------:R-:W-:Y:S01]  /*18420*/  LOP3.LUT R0, R0, 0xfffffffb, RZ, 0xc0, !PT ;  /* 0xfffffffb00007812 */ /* 0x000fe200078ec0ff */
[----:B------:R-:W-:Y:S02]  /*18430*/  IMAD R6, R20, R6, R11 ;  /* 0x0000000614067224 */ /* 0x000fe400078e020b */
[----:B------:R-:W-:Y:S01]  /*18440*/  IMAD.U32 R11, RZ, RZ, UR52 ;  /* 0x00000034ff0b7e24 */ /* 0x000fe2000f8e00ff */
[----:B------:R-:W-:Y:S02]  /*18450*/  LOP3.LUT R28, R3, 0xc00, R28, 0xf8, !PT ;  /* 0x00000c00031c7812 */ /* 0x000fe400078ef81c */
[----:B------:R-:W-:Y:S01]  /*18460*/  SHF.R.U32.HI R12, RZ, 0x3, R19 ;  /* 0x00000003ff0c7819 */ /* 0x000fe20000011613 */
[----:B------:R-:W-:Y:S01]  /*18470*/  VIADD R11, R11, 0xffffffff ;  /* 0xffffffff0b0b7836 */ /* 0x000fe20000000000 */
[----:B------:R-:W-:-:S02]  /*18480*/  @P1 LOP3.LUT R0, R0, 0x4, RZ, 0xfc, !PT ;  /* 0x0000000400001812 */ /* 0x000fc400078efcff */
[----:B------:R-:W-:Y:S01]  /*18490*/  SHF.R.S32.HI R34, RZ, 0x1f, R34 ;  /* 0x0000001fff227819 */ /* 0x000fe20000011422 */
[----:B0-----:R-:W-:Y:S06]  /*184a0*/  @!P1 BRA `(.L_x_8528) ;  /* 0x0000000000049947 */ /* 0x001fec0003800000 */
[----:B------:R-:W-:Y:S01]  /*184b0*/  BPT.TRAP 0x1 ;  /* 0x000000040000795c */ /* 0x000fe20000300000 */
.L_x_8528:
[----:B------:R-:W-:-:S05]  /*184c0*/  IMAD.MOV.U32 R31, RZ, RZ, 0x1 ;  /* 0x00000001ff1f7424 */ /* 0x000fca00078e00ff */
[----:B------:R-:W-:-:S04]  /*184d0*/  SHF.L.U32 R31, R31, 0x1f, RZ ;  /* 0x0000001f1f1f7819 */ /* 0x000fc800000006ff */
[----:B------:R-:W0:Y:S02]  /*184e0*/  SYNCS.PHASECHK.TRANS64.TRYWAIT P0, [UR46+0x22880], R31 ;  /* 0x0228801fff0075a7 */ /* 0x000e24000800016e */
[----:B0-----:R-:W-:Y:S05]  /*184f0*/  @!P0 BRA `(.L_x_8529) ;  /* 0x0000004000948947 */ /* 0x001fea0003800000 */
.L_x_8578:
[----:B------:R-:W-:Y:S01]  /*18500*/  SHF.R.S32.HI R20, RZ, 0x1f, R6 ;  /* 0x0000001fff147819 */ /* 0x000fe20000011406 */
[----:B------:R-:W-:Y:S01]  /*18510*/  ULDC.64 UR4, c[0x0][0x328] ;  /* 0x0000ca0000047ab9 */ /* 0x000fe20000000a00 */
[----:B------:R-:W-:Y:S01]  /*18520*/  SHF.R.S32.HI R22, RZ, 0x1f, R9 ;  /* 0x0000001fff167819 */ /* 0x000fe20000011409 */
[----:B------:R-:W-:Y:S01]  /*18530*/  IMAD.WIDE.U32 R4, R6, UR4, RZ ;  /* 0x0000000406047c25 */ /* 0x000fe2000f8e00ff */
[----:B-----5:R-:W-:Y:S01]  /*18540*/  SHF.R.S32.HI R21, RZ, 0x1f, R8 ;  /* 0x0000001fff157819 */ /* 0x020fe20000011408 */
[----:B------:R-:W1:Y:S01]  /*18550*/  LDC R14, c[0x0][0x2f4] ;  /* 0x0000bd00ff0e7b82 */ /* 0x000e620000000800 */
[----:B------:R-:W-:Y:S01]  /*18560*/  SHF.R.S32.HI R19, RZ, 0x1f, R10 ;  /* 0x0000001fff137819 */ /* 0x000fe2000001140a */
[----:B------:R-:W-:Y:S01]  /*18570*/  IMAD R3, R20, UR4, RZ ;  /* 0x0000000414037c24 */ /* 0x000fe2000f8e02ff */
[----:B------:R-:W-:Y:S01]  /*18580*/  R2UR UR6, R34 ;  /* 0x00000000220672ca */ /* 0x000fe200000e0000 */
[----:B------:R-:W-:Y:S01]  /*18590*/  IMAD R2, R22, UR4, RZ ;  /* 0x0000000416027c24 */ /* 0x000fe2000f8e02ff */
[----:B------:R-:W-:Y:S01]  /*185a0*/  LOP3.LUT R0, R0, 0xffffff7f, RZ, 0xc0, !PT ;  /* 0xffffff7f00007812 */ /* 0x000fe200078ec0ff */
[----:B------:R-:W-:-:S02]  /*185b0*/  IMAD R7, R6, UR5, R3 ;  /* 0x0000000506077c24 */ /* 0x000fc4000f8e0203 */
[C---:B------:R-:W-:Y:S02]  /*185c0*/  IMAD R13, R9.reuse, UR5, R2 ;  /* 0x00000005090d7c24 */ /* 0x040fe4000f8e0202 */
[----:B------:R-:W-:Y:S01]  /*185d0*/  IMAD.WIDE.U32 R2, R9, UR4, RZ ;  /* 0x0000000409027c25 */ /* 0x000fe2000f8e00ff */
[----:B------:R-:W-:-:S03]  /*185e0*/  ULDC.64 UR4, c[0x0][0x338] ;  /* 0x0000ce0000047ab9 */ /* 0x000fc60000000a00 */
[----:B------:R-:W-:Y:S02]  /*185f0*/  IMAD.IADD R5, R5, 0x1, R7 ;  /* 0x0000000105057824 */ /* 0x000fe400078e0207 */
[----:B------:R-:W-:Y:S02]  /*18600*/  IMAD.IADD R3, R3, 0x1, R13 ;  /* 0x0000000103037824 */ /* 0x000fe400078e020d */
[----:B------:R-:W-:Y:S02]  /*18610*/  IMAD R7, R21, UR4, RZ ;  /* 0x0000000415077c24 */ /* 0x000fe4000f8e02ff */
[----:B------:R-:W-:Y:S02]  /*18620*/  IMAD R13, R19, UR4, RZ ;  /* 0x00000004130d7c24 */ /* 0x000fe4000f8e02ff */
[C---:B------:R-:W-:Y:S02]  /*18630*/  IMAD R7, R8.reuse, UR5, R7 ;  /* 0x0000000508077c24 */ /* 0x040fe4000f8e0207 */
[----:B------:R-:W-:Y:S01]  /*18640*/  IMAD.WIDE.U32 R2, R8, UR4, R2 ;  /* 0x0000000408027c25 */ /* 0x000fe2000f8e0002 */
[----:B-1----:R-:W-:-:S03]  /*18650*/  ISETP.GE.AND P2, PT, R30, R14, PT ;  /* 0x0000000e1e00720c */ /* 0x002fc60003f46270 */
[C---:B------:R-:W-:Y:S02]  /*18660*/  IMAD R13, R10.reuse, UR5, R13 ;  /* 0x000000050a0d7c24 */ /* 0x040fe4000f8e020d */
[----:B------:R-:W-:Y:S01]  /*18670*/  IMAD.WIDE.U32 R4, R10, UR4, R4 ;  /* 0x000000040a047c25 */ /* 0x000fe2000f8e0004 */
[----:B------:R-:W-:-:S03]  /*18680*/  ULDC.64 UR4, c[0x0][0x330] ;  /* 0x0000cc0000047ab9 */ /* 0x000fc60000000a00 */
[----:B------:R-:W-:Y:S02]  /*18690*/  IMAD.IADD R3, R3, 0x1, R7 ;  /* 0x0000000103037824 */ /* 0x000fe400078e0207 */
[----:B------:R-:W-:Y:S02]  /*186a0*/  IMAD.IADD R5, R5, 0x1, R13 ;  /* 0x0000000105057824 */ /* 0x000fe400078e020d */
[----:B------:R-:W-:Y:S01]  /*186b0*/  IMAD.U32 R7, RZ, RZ, UR4 ;  /* 0x00000004ff077e24 */ /* 0x000fe2000f8e00ff */
[----:B------:R-:W-:Y:S01]  /*186c0*/  UIMAD UR4, UR6, UR4, URZ ;  /* 0x00000004060472a4 */ /* 0x000fe2000f8e023f */
[----:B------:R-:W-:Y:S02]  /*186d0*/  IMAD.SHL.U32 R35, R26, 0x10, RZ ;  /* 0x000000101a237824 */ /* 0x000fe400078e00ff */
[----:B------:R-:W-:Y:S01]  /*186e0*/  IMAD.WIDE.U32 R4, R7, UR40, R4 ;  /* 0x0000002807047c25 */ /* 0x000fe2000f8e0004 */
[----:B------:R-:W-:Y:S01]  /*186f0*/  ULDC.64 UR6, c[0x0][0x318] ;  /* 0x0000c60000067ab9 */ /* 0x000fe20000000a00 */
[----:B------:R-:W-:-:S02]  /*18700*/  UIMAD UR4, UR40, UR5, UR4 ;  /* 0x00000005280472a4 */ /* 0x000fc4000f8e0204 */
[----:B------:R-:W-:Y:S01]  /*18710*/  IMAD.WIDE.U32 R2, R7, UR40, R2 ;  /* 0x0000002807027c25 */ /* 0x000fe2000f8e0002 */
[----:B------:R-:W-:-:S03]  /*18720*/  IADD3 R16, P0, R4, UR6, RZ ;  /* 0x0000000604107c10 */ /* 0x000fc6000ff1e0ff */
[----:B------:R-:W-:-:S05]  /*18730*/  IMAD.U32 R7, RZ, RZ, UR7 ;  /* 0x00000007ff077e24 */ /* 0x000fca000f8e00ff */
[----:B------:R-:W-:Y:S02]  /*18740*/  IADD3.X R17, R7, UR4, R5, P0, !PT ;  /* 0x0000000407117c10 */ /* 0x000fe400087fe405 */
[----:B------:R-:W-:Y:S01]  /*18750*/  IADD3 R4, P0, R2, UR6, RZ ;  /* 0x0000000602047c10 */ /* 0x000fe2000ff1e0ff */
[----:B------:R-:W-:-:S03]  /*18760*/  IMAD.MOV.U32 R2, RZ, RZ, -0xa0 ;  /* 0xffffff60ff027424 */ /* 0x000fc600078e00ff */
[----:B------:R-:W-:Y:S01]  /*18770*/  IADD3.X R7, R7, UR4, R3, P0, !PT ;  /* 0x0000000407077c10 */ /* 0x000fe200087fe403 */
[----:B------:R-:W-:Y:S01]  /*18780*/  IMAD R5, R11, R2, UR38 ;  /* 0x000000260b057e24 */ /* 0x000fe2000f8e0202 */
[----:B------:R-:W-:Y:S01]  /*18790*/  UMOV UR4, 0xffffffff ;  /* 0xffffffff00047882 */ /* 0x000fe20000000000 */
[C---:B------:R-:W-:Y:S02]  /*187a0*/  IMAD.SHL.U32 R3, R12.reuse, 0x80, RZ ;  /* 0x000000800c037824 */ /* 0x040fe400078e00ff */
[----:B------:R-:W-:Y:S02]  /*187b0*/  IMAD.IADD R5, R5, 0x1, -R24 ;  /* 0x0000000105057824 */ /* 0x000fe400078e0a18 */
[----:B------:R-:W-:Y:S01]  /*187c0*/  IMAD.SHL.U32 R12, R12, 0x10, RZ ;  /* 0x000000100c0c7824 */ /* 0x000fe200078e00ff */
[----:B------:R-:W-:Y:S02]  /*187d0*/  LOP3.LUT R3, R30, 0x380, R3, 0xf8, !PT ;  /* 0x000003801e037812 */ /* 0x000fe400078ef803 */
[----:B------:R-:W-:-:S02]  /*187e0*/  ISETP.GE.AND P0, PT, R5, 0x1, PT ;  /* 0x000000010500780c */ /* 0x000fc40003f06270 */
[----:B------:R-:W-:-:S04]  /*187f0*/  LOP3.LUT R12, R3, 0x70, R12, 0x78, !PT ;  /* 0x00000070030c7812 */ /* 0x000fc800078e780c */
[----:B------:R-:W-:-:S07]  /*18800*/  LOP3.LUT R35, R12, 0x400, R35, 0xf8, !PT ;  /* 0x000004000c237812 */ /* 0x000fce00078ef823 */
[----:B------:R-:W-:Y:S01]  /*18810*/  @P0 LOP3.LUT R0, R0, 0x80, RZ, 0xfc, !PT ;  /* 0x0000008000000812 */ /* 0x000fe200078efcff */
[----:B------:R-:W-:Y:S06]  /*18820*/  BRA.DIV UR4, `(.L_x_8530) ;  /* 0x0000003e04dc7947 */ /* 0x000fec000b800000 */
[----:B------:R-:W1:Y:S01]  /*18830*/  SHFL.IDX PT, R14, R16, RZ, 0x181f ;  /* 0x00181fff100e7589 */ /* 0x000e6200000e0000 */
[----:B------:R-:W-:Y:S01]  /*18840*/  ISETP.LT.OR P0, PT, R5, 0x1, P2 ;  /* 0x000000010500780c */ /* 0x000fe20001701670 */
[----:B------:R-:W-:Y:S01]  /*18850*/  VIADD R29, R35, UR46 ;  /* 0x0000002e231d7c36 */ /* 0x000fe20008000000 */
[----:B------:R-:W-:Y:S01]  /*18860*/  LOP3.LUT R0, R0, 0xffffffdf, RZ, 0xc0, !PT ;  /* 0xffffffdf00007812 */ /* 0x000fe200078ec0ff */
[----:B------:R-:W2:Y:S01]  /*18870*/  SHFL.IDX PT, R3, R17, RZ, 0x181f ;  /* 0x00181fff11037589 */ /* 0x000ea200000e0000 */
[C---:B------:R-:W-:Y:S02]  /*18880*/  ISETP.GE.AND P6, PT, R5.reuse, 0x61, PT ;  /* 0x000000610500780c */ /* 0x040fe40003fc6270 */
[C---:B------:R-:W-:Y:S01]  /*18890*/  ISETP.GE.AND P5, PT, R5.reuse, 0x31, PT ;  /* 0x000000310500780c */ /* 0x040fe20003fa6270 */
[----:B------:R-:W-:Y:S01]  /*188a0*/  SHFL.IDX PT, R11, R16, 0x7, 0x181f ;  /* 0x00f81f00100b7f89 */ /* 0x000fe200000e0000 */
[C---:B------:R-:W-:Y:S02]  /*188b0*/  ISETP.GE.AND P4, PT, R5.reuse, 0x41, PT ;  /* 0x000000410500780c */ /* 0x040fe40003f86270 */
[----:B------:R-:W-:Y:S01]  /*188c0*/  ISETP.GE.AND P3, PT, R5, 0x51, PT ;  /* 0x000000510500780c */ /* 0x000fe20003f66270 */
[----:B------:R-:W-:Y:S01]  /*188d0*/  SHFL.IDX PT, R12, R4, RZ, 0x181f ;  /* 0x00181fff040c7589 */ /* 0x000fe200000e0000 */
[----:B-1----:R-:W-:-:S03]  /*188e0*/  IADD3 R2, P1, R30, R14, RZ ;  /* 0x0000000e1e027210 */ /* 0x002fc60007f3e0ff */
[----:B------:R-:W-:Y:S02]  /*188f0*/  SHFL.IDX PT, R14, R4, 0x1, 0x181f ;  /* 0x00381f00040e7f89 */ /* 0x000fe400000e0000 */
        /* <DEDUP_REMOVED lines=34> */
[----:B------:R-:W2:Y:S04]  /*18b20*/  SHFL.IDX PT, R3, R17, 0x6, 0x181f ;  /* 0x00d81f0011037f89 */ /* 0x000ea800000e0000 */
[----:B------:R-:W3:Y:S04]  /*18b30*/  SHFL.IDX PT, R17, R17, 0x7, 0x181f ;  /* 0x00f81f0011117f89 */ /* 0x000ee800000e0000 */
[----:B------:R-:W4:Y:S04]  /*18b40*/  SHFL.IDX PT, R16, R7, RZ, 0x181f ;  /* 0x00181fff07107589 */ /* 0x000f2800000e0000 */
[----:B------:R-:W0:Y:S01]  /*18b50*/  SHFL.IDX PT, R7, R7, 0x1, 0x181f ;  /* 0x00381f0007077f89 */ /* 0x000e2200000e0000 */
[----:B-1----:R-:W-:-:S05]  /*18b60*/  IADD3 R2, P1, R30, R2, RZ ;  /* 0x000000021e027210 */ /* 0x002fca0007f3e0ff */
[----:B--2---:R-:W-:-:S05]  /*18b70*/  IMAD.X R3, RZ, RZ, R3, P1 ;  /* 0x000000ffff037224 */ /* 0x004fca00008e0603 */
[----:B------:R1:W-:Y:S01]  /*18b80*/  LDGSTS.E.BYPASS.LTC128B.128 [R29+0xd400], desc[UR50][R2.64], !P0 ;  /* 0x0d400000021d7fae */ /* 0x0003e2000c101d72 */
[----:B------:R-:W-:Y:S02]  /*18b90*/  ISETP.LT.OR P0, PT, R5, 0x71, P2 ;  /* 0x000000710500780c */ /* 0x000fe40001701670 */
[----:B-1----:R-:W-:-:S05]  /*18ba0*/  IADD3 R2, P1, R30, R11, RZ ;  /* 0x0000000b1e027210 */ /* 0x002fca0007f3e0ff */
[----:B---3--:R-:W-:-:S06]  /*18bb0*/  IMAD.X R3, RZ, RZ, R17, P1 ;  /* 0x000000ffff037224 */ /* 0x008fcc00008e0611 */
[----:B------:R1:W-:Y:S01]  /*18bc0*/  LDGSTS.E.BYPASS.LTC128B.128 [R29+0xdc00], desc[UR50][R2.64], !P0 ;  /* 0x0dc00000021d7fae */ /* 0x0003e2000c101d72 */
[----:B------:R-:W-:Y:S02]  /*18bd0*/  ISETP.LT.OR P0, PT, R5, 0x81, P2 ;  /* 0x000000810500780c */ /* 0x000fe40001701670 */
[----:B-1----:R-:W-:-:S05]  /*18be0*/  IADD3 R2, P1, R30, R12, RZ ;  /* 0x0000000c1e027210 */ /* 0x002fca0007f3e0ff */
[----:B----4-:R-:W-:Y:S01]  /*18bf0*/  IMAD.X R3, RZ, RZ, R16, P1 ;  /* 0x000000ffff037224 */ /* 0x010fe200008e0610 */
[----:B------:R-:W-:-:S05]  /*18c00*/  ISETP.GE.AND P1, PT, R5, 0x11, PT ;  /* 0x000000110500780c */ /* 0x000fca0003f26270 */
[----:B------:R1:W-:Y:S01]  /*18c10*/  LDGSTS.E.BYPASS.LTC128B.128 [R29+0xe400], desc[UR50][R2.64], !P0 ;  /* 0x0e400000021d7fae */ /* 0x0003e2000c101d72 */
[----:B------:R-:W-:-:S07]  /*18c20*/  ISETP.GE.AND P0, PT, R5, 0x21, PT ;  /* 0x000000210500780c */ /* 0x000fce0003f06270 */
        /* <DEDUP_REMOVED lines=9> */
[----:B01----:R-:W-:-:S07]  /*18cc0*/  @P6 LOP3.LUT R0, R0, 0x100, RZ, 0xfc, !PT ;  /* 0x0000010000006812 */ /* 0x003fce00078efcff */
.L_x_8600:
        /* <DEDUP_REMOVED lines=16> */
.L_x_8531:
[----:B------:R-:W-:Y:S01]  /*18dd0*/  SYNCS.ARRIVE.TRANS64.A1T0 RZ, [UR46+0x22870], RZ ;  /* 0x022870ffffff79a7 */ /* 0x000fe2000810002e */
[----:B------:R-:W-:Y:S05]  /*18de0*/  @!P6 BRA `(.L_x_8532) ;  /* 0x000000000004e947 */ /* 0x000fea0003800000 */
[----:B------:R-:W-:Y:S01]  /*18df0*/  BPT.TRAP 0x1 ;  /* 0x000000040000795c */ /* 0x000fe20000300000 */
.L_x_8532:
[----:B------:R-:W0:Y:S02]  /*18e00*/  SYNCS.PHASECHK.TRANS64.TRYWAIT P2, [UR46+0x22840], R31 ;  /* 0x0228401fff0075a7 */ /* 0x000e24000804016e */
[----:B0-----:R-:W-:Y:S05]  /*18e10*/  @!P2 BRA `(.L_x_8533) ;  /* 0x000000440078a947 */ /* 0x001fea0003800000 */
.L_x_8601:
[----:B------:R-:W-:Y:S01]  /*18e20*/  ULDC.64 UR8, c[0x0][0x300] ;  /* 0x0000c00000087ab9 */ /* 0x000fe20000000a00 */
[----:B------:R-:W-:Y:S01]  /*18e30*/  ULDC.64 UR10, c[0x0][0x310] ;  /* 0x0000c400000a7ab9 */ /* 0x000fe20000000a00 */
[----:B------:R-:W-:Y:S01]  /*18e40*/  IMAD R3, R20, UR8, RZ ;  /* 0x0000000814037c24 */ /* 0x000fe2000f8e02ff */
[----:B------:R-:W-:Y:S01]  /*18e50*/  R2UR UR6, R34 ;  /* 0x00000000220672ca */ /* 0x000fe200000e0000 */
[----:B------:R-:W-:Y:S01]  /*18e60*/  IMAD R19, R19, UR10, RZ ;  /* 0x0000000a13137c24 */ /* 0x000fe2000f8e02ff */
[----:B------:R-:W-:Y:S01]  /*18e70*/  ULDC.64 UR4, c[0x0][0x308] ;  /* 0x0000c20000047ab9 */ /* 0x000fe20000000a00 */
[C---:B------:R-:W-:Y:S01]  /*18e80*/  IMAD R5, R6.reuse, UR9, R3 ;  /* 0x0000000906057c24 */ /* 0x040fe2000f8e0203 */
[----:B------:R-:W1:Y:S01]  /*18e90*/  LDC R16, c[0x0][0x2f4] ;  /* 0x0000bd00ff107b82 */ /* 0x000e620000000800 */
        /* <DEDUP_REMOVED lines=25> */
[----:B------:R-:W-:Y:S01]  /*19030*/  UMOV UR4, 0xffffffff ;  /* 0xffffffff00047882 */ /* 0x000fe20000000000 */
[----:B-1----:R-:W-:-:S13]  /*19040*/  ISETP.GE.AND P2, PT, R30, R16, PT ;  /* 0x000000101e00720c */ /* 0x002fda0003f46270 */
[----:B------:R-:W-:Y:S01]  /*19050*/  @P2 LOP3.LUT R0, R0, 0x1, RZ, 0xfc, !PT ;  /* 0x0000000100002812 */ /* 0x000fe200078efcff */
[----:B------:R-:W-:Y:S06]  /*19060*/  BRA.DIV UR4, `(.L_x_8534) ;  /* 0x0000004204f87947 */ /* 0x000fec000b800000 */
[----:B------:R-:W1:Y:S01]  /*19070*/  SHFL.IDX PT, R14, R7, RZ, 0x181f ;  /* 0x00181fff070e7589 */ /* 0x000e6200000e0000 */
[----:B------:R-:W-:Y:S02]  /*19080*/  P2R R10, PR, RZ, 0x8 ;  /* 0x00000008ff0a7803 */ /* 0x000fe40000000000 */
[----:B------:R-:W-:Y:S01]  /*19090*/  LOP3.LUT P3, RZ, R0, 0x80, RZ, 0xc0, !PT ;  /* 0x0000008000ff7812 */ /* 0x000fe2000786c0ff */
[----:B------:R-:W2:Y:S01]  /*190a0*/  SHFL.IDX PT, R2, R6, RZ, 0x181f ;  /* 0x00181fff06027589 */ /* 0x000ea200000e0000 */
[----:B------:R-:W-:Y:S02]  /*190b0*/  ISETP.GE.AND P6, PT, R30, R16, PT ;  /* 0x000000101e00720c */ /* 0x000fe40003fc6270 */
[----:B------:R-:W-:Y:S02]  /*190c0*/  P2R R9, PR, RZ, 0x1 ;  /* 0x00000001ff097803 */ /* 0x000fe40000000000 */
[----:B------:R-:W-:Y:S02]  /*190d0*/  LOP3.LUT P0, RZ, R0, 0x20, RZ, 0xc0, !PT ;  /* 0x0000002000ff7812 */ /* 0x000fe4000780c0ff */
[----:B------:R-:W-:-:S02]  /*190e0*/  P2R R8, PR, RZ, 0x2 ;  /* 0x00000002ff087803 */ /* 0x000fc40000000000 */
[----:B------:R-:W-:-:S03]  /*190f0*/  LOP3.LUT P1, RZ, R0, 0x10, RZ, 0xc0, !PT ;  /* 0x0000001000ff7812 */ /* 0x000fc6000782c0ff */
[----:B-1----:R-:W-:-:S05]  /*19100*/  @P3 IADD3 R14, P2, R30, R14, RZ ;  /* 0x0000000e1e0e3210 */ /* 0x002fca0007f5e0ff */
[----:B--2---:R-:W-:Y:S02]  /*19110*/  @P3 IMAD.X R3, RZ, RZ, R2, P2 ;  /* 0x000000ffff033224 */ /* 0x004fe400010e0602 */
[----:B------:R-:W-:Y:S02]  /*19120*/  @P3 IMAD.MOV.U32 R2, RZ, RZ, R14 ;  /* 0x000000ffff023224 */ /* 0x000fe400078e000e */
[----:B------:R-:W1:Y:S04]  /*19130*/  SHFL.IDX PT, R14, R7, 0x1, 0x181f ;  /* 0x00381f00070e7f89 */ /* 0x000e6800000e0000 */
[----:B------:R1:W-:Y:S01]  /*19140*/  @P3 LDGSTS.E.BYPASS.LTC128B.128 [R29+0x18400], desc[UR50][R2.64], !P6 ;  /* 0x18400000021d3fae */ /* 0x0003e2000f101d72 */
[----:B------:R-:W-:-:S03]  /*19150*/  ISETP.NE.AND P3, PT, R10, RZ, PT ;  /* 0x000000ff0a00720c */ /* 0x000fc60003f65270 */
[----:B------:R-:W2:Y:S01]  /*19160*/  SHFL.IDX PT, R10, R6, 0x1, 0x181f ;  /* 0x00381f00060a7f89 */ /* 0x000ea200000e0000 */
[----:B-1----:R-:W-:-:S03]  /*19170*/  @P0 IADD3 R2, P2, R30, R14, RZ ;  /* 0x0000000e1e020210 */ /* 0x002fc60007f5e0ff */
[----:B------:R-:W1:Y:S02]  /*19180*/  SHFL.IDX PT, R14, R7, 0x2, 0x181f ;  /* 0x00581f00070e7f89 */ /* 0x000e6400000e0000 */
[----:B--2---:R-:W-:-:S05]  /*19190*/  @P0 IMAD.X R3, RZ, RZ, R10, P2 ;  /* 0x000000ffff030224 */ /* 0x004fca00010e060a */
[----:B------:R2:W-:Y:S01]  /*191a0*/  @P0 LDGSTS.E.BYPASS.LTC128B.128 [R29+0x18c00], desc[UR50][R2.64], !P6 ;  /* 0x18c00000021d0fae */ /* 0x0005e2000f101d72 */
[----:B------:R-:W-:-:S03]  /*191b0*/  ISETP.NE.AND P0, PT, R9, RZ, PT ;  /* 0x000000ff0900720c */ /* 0x000fc60003f05270 */
[----:B------:R-:W3:Y:S01]  /*191c0*/  SHFL.IDX PT, R9, R6, 0x2, 0x181f ;  /* 0x00581f0006097f89 */ /* 0x000ee200000e0000 */
[----:B-1----:R-:W-:-:S05]  /*191d0*/  @P1 IADD3 R14, P2, R30, R14, RZ ;  /* 0x0000000e1e0e1210 */ /* 0x002fca0007f5e0ff */
[----:B--2---:R-:W-:Y:S02]  /*191e0*/  @P1 IMAD.MOV.U32 R2, RZ, RZ, R14 ;  /* 0x000000ffff021224 */ /* 0x004fe400078e000e */
[----:B------:R-:W1:Y:S01]  /*191f0*/  SHFL.IDX PT, R14, R7, 0x3, 0x181f ;  /* 0x00781f00070e7f89 */ /* 0x000e6200000e0000 */
[----:B---3--:R-:W-:-:S04]  /*19200*/  @P1 IMAD.X R9, RZ, RZ, R9, P2 ;  /* 0x000000ffff091224 */ /* 0x008fc800010e0609 */
[----:B------:R-:W-:-:S05]  /*19210*/  @P1 IMAD.MOV.U32 R3, RZ, RZ, R9 ;  /* 0x000000ffff031224 */ /* 0x000fca00078e0009 */
[----:B------:R2:W-:Y:S01]  /*19220*/  @P1 LDGSTS.E.BYPASS.LTC128B.128 [R29+0x19400], desc[UR50][R2.64], !P6 ;  /* 0x19400000021d1fae */ /* 0x0005e2000f101d72 */
[----:B------:R-:W-:-:S03]  /*19230*/  ISETP.NE.AND P1, PT, R8, RZ, PT ;  /* 0x000000ff0800720c */ /* 0x000fc60003f25270 */
[----:B------:R-:W3:Y:S01]  /*19240*/  SHFL.IDX PT, R8, R6, 0x3, 0x181f ;  /* 0x00781f0006087f89 */ /* 0x000ee200000e0000 */
[----:B-1----:R-:W-:-:S05]  /*19250*/  @P5 IADD3 R14, P2, R30, R14, RZ ;  /* 0x0000000e1e0e5210 */ /* 0x002fca0007f5e0ff */
[----:B--2---:R-:W-:Y:S02]  /*19260*/  @P5 IMAD.MOV.U32 R2, RZ, RZ, R14 ;  /* 0x000000ffff025224 */ /* 0x004fe400078e000e */
[----:B------:R-:W1:Y:S01]  /*19270*/  SHFL.IDX PT, R14, R7, 0x4, 0x181f ;  /* 0x00981f00070e7f89 */ /* 0x000e6200000e0000 */
[----:B---3--:R-:W-:-:S03]  /*19280*/  @P5 IMAD.X R9, RZ, RZ, R8, P2 ;  /* 0x000000ffff095224 */ /* 0x008fc600010e0608 */
[----:B------:R-:W2:Y:S01]  /*19290*/  SHFL.IDX PT, R8, R6, 0x4, 0x181f ;  /* 0x00981f0006087f89 */ /* 0x000ea200000e0000 */
[----:B------:R-:W-:-:S05]  /*192a0*/  @P5 IMAD.MOV.U32 R3, RZ, RZ, R9 ;  /* 0x000000ffff035224 */ /* 0x000fca00078e0009 */
[----:B------:R3:W-:Y:S01]  /*192b0*/  @P5 LDGSTS.E.BYPASS.LTC128B.128 [R29+0x19c00], desc[UR50][R2.64], !P6 ;  /* 0x19c00000021d5fae */ /* 0x0007e2000f101d72 */
[----:B-1----:R-:W-:Y:S02]  /*192c0*/  @P4 IADD3 R14, P2, R30, R14, RZ ;  /* 0x0000000e1e0e4210 */ /* 0x002fe40007f5e0ff */
[----:B------:R-:W-:-:S03]  /*192d0*/  LOP3.LUT P5, RZ, R0, 0x40, RZ, 0xc0, !PT ;  /* 0x0000004000ff7812 */ /* 0x000fc600078ac0ff */
[----:B---3--:R-:W-:Y:S02]  /*192e0*/  @P4 IMAD.MOV.U32 R2, RZ, RZ, R14 ;  /* 0x000000ffff024224 */ /* 0x008fe400078e000e */
[----:B------:R-:W1:Y:S01]  /*192f0*/  SHFL.IDX PT, R14, R7, 0x5, 0x181f ;  /* 0x00b81f00070e7f89 */ /* 0x000e6200000e0000 */
[----:B--2---:R-:W-:-:S03]  /*19300*/  @P4 IMAD.X R9, RZ, RZ, R8, P2 ;  /* 0x000000ffff094224 */ /* 0x004fc600010e0608 */
[----:B------:R-:W2:Y:S01]  /*19310*/  SHFL.IDX PT, R8, R6, 0x5, 0x181f ;  /* 0x00b81f0006087f89 */ /* 0x000ea200000e0000 */
[----:B------:R-:W-:-:S05]  /*19320*/  @P4 IMAD.MOV.U32 R3, RZ, RZ, R9 ;  /* 0x000000ffff034224 */ /* 0x000fca00078e0009 */
[----:B------:R3:W-:Y:S01]  /*19330*/  @P4 LDGSTS.E.BYPASS.LTC128B.128 [R29+0x1a400], desc[UR50][R2.64], !P6 ;  /* 0x1a400000021d4fae */ /* 0x0007e2000f101d72 */
[----:B-1----:R-:W-:-:S05]  /*19340*/  @P3 IADD3 R14, P2, R30, R14, RZ ;  /* 0x0000000e1e0e3210 */ /* 0x002fca0007f5e0ff */
        /* <DEDUP_REMOVED lines=11> */
[----:B------:R-:W-:-:S03]  /*19400*/  @P5 IMAD.MOV.U32 R3, RZ, RZ, R9 ;  /* 0x000000ffff035224 */ /* 0x000fc600078e0009 */
[----:B------:R-:W-:Y:S04]  /*19410*/  SHFL.IDX PT, R6, R4, 0x1, 0x181f ;  /* 0x00381f0004067f89 */ /* 0x000fe800000e0000 */
[----:B------:R3:W-:Y:S01]  /*19420*/  @P5 LDGSTS.E.BYPASS.LTC128B.128 [R29+0x1b400], desc[UR50][R2.64], !P6 ;  /* 0x1b400000021d5fae */ /* 0x0007e2000f101d72 */
[----:B-1----:R-:W-:-:S03]  /*19430*/  @P0 IADD3 R9, P2, R30, R14, RZ ;  /* 0x0000000e1e090210 */ /* 0x002fc60007f5e0ff */
[----:B------:R-:W1:Y:S02]  /*19440*/  SHFL.IDX PT, R14, R5, RZ, 0x181f ;  /* 0x00181fff050e7589 */ /* 0x000e6400000e0000 */
[----:B--2---:R-:W-:Y:S02]  /*19450*/  @P0 IMAD.X R10, RZ, RZ, R8, P2 ;  /* 0x000000ffff0a0224 */ /* 0x004fe400010e0608 */
[----:B------:R-:W2:Y:S01]  /*19460*/  SHFL.IDX PT, R8, R4, RZ, 0x181f ;  /* 0x00181fff04087589 */ /* 0x000ea200000e0000 */
[----:B---3--:R-:W-:Y:S02]  /*19470*/  @P0 IMAD.MOV.U32 R2, RZ, RZ, R9 ;  /* 0x000000ffff020224 */ /* 0x008fe400078e0009 */
[----:B------:R-:W-:-:S05]  /*19480*/  @P0 IMAD.MOV.U32 R3, RZ, RZ, R10 ;  /* 0x000000ffff030224 */ /* 0x000fca00078e000a */
[----:B------:R3:W-:Y:S01]  /*19490*/  @P0 LDGSTS.E.BYPASS.LTC128B.128 [R29+0x1bc00], desc[UR50][R2.64], !P6 ;  /* 0x1bc00000021d0fae */ /* 0x0007e2000f101d72 */
[----:B-1----:R-:W-:-:S05]  /*194a0*/  @P1 IADD3 R14, P0, R30, R14, RZ ;  /* 0x0000000e1e0e1210 */ /* 0x002fca0007f1e0ff */
[----:B--2---:R-:W-:Y:S02]  /*194b0*/  @P1 IMAD.X R9, RZ, RZ, R8, P0 ;  /* 0x000000ffff091224 */ /* 0x004fe400000e0608 */
[----:B---3--:R-:W-:Y:S02]  /*194c0*/  @P1 IMAD.MOV.U32 R2, RZ, RZ, R14 ;  /* 0x000000ffff021224 */ /* 0x008fe400078e000e */
[----:B------:R-:W-:Y:S01]  /*194d0*/  @P1 IMAD.MOV.U32 R3, RZ, RZ, R9 ;  /* 0x000000ffff031224 */ /* 0x000fe200078e0009 */
[----:B------:R1:W2:Y:S04]  /*194e0*/  SHFL.IDX PT, R14, R5, 0x1, 0x181f ;  /* 0x00381f00050e7f89 */ /* 0x0002a800000e0000 */
[----:B------:R1:W-:Y:S02]  /*194f0*/  @P1 LDGSTS.E.BYPASS.LTC128B.128 [R29+0x1c400], desc[UR50][R2.64], !P6 ;  /* 0x1c400000021d1fae */ /* 0x0003e4000f101d72 */
.L_x_8623:
[----:B------:R-:W-:Y:S02]  /*19500*/  LOP3.LUT P2, RZ, R0, 0x100, RZ, 0xc0, !PT ;  /* 0x0000010000ff7812 */ /* 0x000fe4000784c0ff */
[----:B------:R-:W-:-:S11]  /*19510*/  ISETP.GE.AND P1, PT, R30, R16, PT ;  /* 0x000000101e00720c */ /* 0x000fd60003f26270 */
[----:B-12---:R-:W-:-:S05]  /*19520*/  @P2 IADD3 R2, P0, R30, R14, RZ ;  /* 0x0000000e1e022210 */ /* 0x006fca0007f1e0ff */
        /* <DEDUP_REMOVED lines=14> */
.L_x_8535:
        /* <DEDUP_REMOVED lines=30> */
.L_x_8536:
[----:B------:R-:W-:Y:S01]  /*197f0*/  UISETP.NE.AND UP0, UPT, UR48, URZ, UPT ;  /* 0x0000003f3000728c */ /* 0x000fe2000bf05270 */
[----:B------:R-:W-:Y:S01]  /*19800*/  IMAD.U32 R4, RZ, RZ, UR38 ;  /* 0x00000026ff047e24 */ /* 0x000fe2000f8e00ff */
[----:B------:R-:W-:Y:S01]  /*19810*/  ULDC.64 UR4, c[0x0][0x2e0] ;  /* 0x0000b80000047ab9 */ /* 0x000fe20000000a00 */
[----:B------:R-:W-:Y:S01]  /*19820*/  IMAD.U32 R3, RZ, RZ, UR47 ;  /* 0x0000002fff037e24 */ /* 0x000fe2000f8e00ff */
[----:B------:R-:W-:Y:S01]  /*19830*/  ULDC UR6, c[0x0][0x2b8] ;  /* 0x0000ae0000067ab9 */ /* 0x000fe20000000800 */
[----:B------:R-:W-:Y:S01]  /*19840*/  IMAD.U32 R5, RZ, RZ, UR39 ;  /* 0x00000027ff057e24 */ /* 0x000fe2000f8e00ff */
[----:B------:R-:W-:Y:S01]  /*19850*/  PLOP3.LUT P0, PT, PT, PT, UP0, 0x80, 0x0 ;  /* 0x000000000000781c */ /* 0x000fe20003f0f008 */
[----:B------:R-:W-:Y:S01]  /*19860*/  IMAD.MOV.U32 R2, RZ, RZ, R4 ;  /* 0x000000ffff027224 */ /* 0x000fe200078e0004 */
[----:B------:R-:W-:Y:S01]  /*19870*/  PLOP3.LUT P1, PT, PT, PT, UP0, 0x80, 0x0 ;  /* 0x000000000000781c */ /* 0x000fe20003f2f008 */
[----:B------:R-:W-:Y:S02]  /*19880*/  VIADD R0, R23, UR41 ;  /* 0x0000002917007c36 */ /* 0x000fe40008000000 */
[----:B------:R-:W-:Y:S01]  /*19890*/  IMAD R16, R16, UR4, RZ ;  /* 0x0000000410107c24 */ /* 0x000fe2000f8e02ff */
[----:B------:R-:W1:Y:S01]  /*198a0*/  LDC R5, c[0x0][0x448] ;  /* 0x00011200ff057b82 */ /* 0x000e620000000800 */
[----:B------:R-:W-:Y:S01]  /*198b0*/  IMAD.WIDE.U32 R2, R27, UR4, R2 ;  /* 0x000000041b027c25 */ /* 0x000fe2000f8e0002 */
[----:B------:R-:W-:-:S03]  /*198c0*/  @UP0 ULDC UR4, c[0x0][0x44c] ;  /* 0x0001130000040ab9 */ /* 0x000fc60000000800 */
[----:B------:R-:W-:Y:S01]  /*198d0*/  IMAD R9, R27, UR5, R16 ;  /* 0x000000051b097c24 */ /* 0x000fe2000f8e0210 */
[----:B------:R-:W-:Y:S01]  /*198e0*/  @UP0 ULDC UR5, c[0x0][0x450] ;  /* 0x0001140000050ab9 */ /* 0x000fe20000000800 */
[----:B------:R-:W-:Y:S01]  /*198f0*/  @P0 IMAD.HI.U32 R4, R0, UR4, RZ ;  /* 0x0000000400040c27 */ /* 0x000fe2000f8e00ff */
[----:B------:R-:W-:-:S03]  /*19900*/  ISETP.GE.AND P0, PT, R30, UR6, PT ;  /* 0x000000061e007c0c */ /* 0x000fc6000bf06270 */
[----:B------:R-:W-:Y:S01]  /*19910*/  IMAD.MOV.U32 R7, RZ, RZ, R0 ;  /* 0x000000ffff077224 */ /* 0x000fe200078e0000 */
[----:B------:R-:W-:Y:S01]  /*19920*/  @P1 SHF.R.U32.HI R7, RZ, UR5, R4 ;  /* 0x00000005ff071c19 */ /* 0x000fe20008011604 */
[----:B------:R-:W-:Y:S01]  /*19930*/  ULDC.64 UR4, c[0x0][0x2d0] ;  /* 0x0000b40000047ab9 */ /* 0x000fe20000000a00 */
[----:B------:R-:W-:Y:S02]  /*19940*/  IMAD.IADD R3, R3, 0x1, R9 ;  /* 0x0000000103037824 */ /* 0x000fe400078e0209 */
        /* <DEDUP_REMOVED lines=17> */
[----:B------:R-:W1:Y:S01]  /*19a60*/  SHFL.IDX PT, R14, R0, RZ, 0x181f ;  /* 0x00181fff000e7589 */ /* 0x000e6200000e0000 */
[----:B------:R-:W-:Y:S01]  /*19a70*/  ULDC UR4, c[0x0][0x288] ;  /* 0x0000a20000047ab9 */ /* 0x000fe20000000800 */
[----:B------:R-:W-:Y:S02]  /*19a80*/  VIADD R6, R24, UR41 ;  /* 0x0000002918067c36 */ /* 0x000fe40008000000 */
[----:B------:R-:W2:Y:S01]  /*19a90*/  SHFL.IDX PT, R2, R4, RZ, 0x181f ;  /* 0x00181fff04027589 */ /* 0x000ea200000e0000 */
[----:B------:R-:W-:Y:S02]  /*19aa0*/  IMAD R5, R5, UR4, RZ ;  /* 0x0000000405057c24 */ /* 0x000fe4000f8e02ff */
[C---:B------:R-:W-:Y:S01]  /*19ab0*/  VIADD R8, R6.reuse, 0x10 ;  /* 0x0000001006087836 */ /* 0x040fe20000000000 */
[----:B------:R-:W3:Y:S01]  /*19ac0*/  SHFL.IDX PT, R3, R0, 0x1, 0x181f ;  /* 0x00381f0000037f89 */ /* 0x000ee200000e0000 */
[C---:B------:R-:W-:Y:S01]  /*19ad0*/  VIADD R12, R6.reuse, 0x20 ;  /* 0x00000020060c7836 */ /* 0x040fe20000000000 */
[----:B------:R-:W-:-:S02]  /*19ae0*/  ISETP.GE.AND P1, PT, R6, R5, PT ;  /* 0x000000050600720c */ /* 0x000fc40003f26270 */
[----:B------:R-:W4:Y:S11]  /*19af0*/  SHFL.IDX PT, R7, R4, 0x1, 0x181f ;  /* 0x00381f0004077f89 */ /* 0x000f3600000e0000 */
[----:B-1----:R-:W-:-:S05]  /*19b00*/  @!P1 IADD3 R14, P2, R30, R14, RZ ;  /* 0x0000000e1e0e9210 */ /* 0x002fca0007f5e0ff */
[----:B--2---:R-:W-:Y:S01]  /*19b10*/  @!P1 IMAD.X R17, RZ, RZ, R2, P2 ;  /* 0x000000ffff119224 */ /* 0x004fe200010e0602 */
[----:B------:R-:W-:Y:S01]  /*19b20*/  ISETP.GE.AND P2, PT, R8, R5, PT ;  /* 0x000000050800720c */ /* 0x000fe20003f46270 */
[----:B------:R-:W-:Y:S01]  /*19b30*/  @!P1 IMAD.MOV.U32 R2, RZ, RZ, R14 ;  /* 0x000000ffff029224 */ /* 0x000fe200078e000e */
[----:B------:R-:W-:Y:S04]  /*19b40*/  SHFL.IDX PT, R8, R4, 0x2, 0x181f ;  /* 0x00581f0004087f89 */ /* 0x000fe800000e0000 */
[----:B------:R-:W1:Y:S07]  /*19b50*/  SHFL.IDX PT, R14, R0, 0x2, 0x181f ;  /* 0x00581f00000e7f89 */ /* 0x000e6e00000e0000 */
[----:B---3--:R-:W-:Y:S01]  /*19b60*/  @!P2 IADD3 R9, P3, R30, R3, RZ ;  /* 0x000000031e09a210 */ /* 0x008fe20007f7e0ff */
[----:B------:R-:W-:-:S04]  /*19b70*/  @!P1 IMAD.MOV.U32 R3, RZ, RZ, R17 ;  /* 0x000000ffff039224 */ /* 0x000fc800078e0011 */
[----:B----4-:R-:W-:Y:S01]  /*19b80*/  @!P2 IMAD.X R10, RZ, RZ, R7, P3 ;  /* 0x000000ffff0aa224 */ /* 0x010fe200018e0607 */
[----:B------:R2:W-:Y:S01]  /*19b90*/  @!P1 LDGSTS.E.BYPASS.LTC128B.128 [R29+0x14400], desc[UR50][R2.64], !P0 ;  /* 0x14400000021d9fae */ /* 0x0005e2000c101d72 */
[----:B------:R-:W-:-:S03]  /*19ba0*/  ISETP.GE.AND P1, PT, R12, R5, PT ;  /* 0x000000050c00720c */ /* 0x000fc60003f26270 */
[----:B------:R-:W-:Y:S01]  /*19bb0*/  SHFL.IDX PT, R7, R4, 0x3, 0x181f ;  /* 0x00781f0004077f89 */ /* 0x000fe200000e0000 */
[----:B--2---:R-:W-:Y:S02]  /*19bc0*/  @!P2 IMAD.MOV.U32 R2, RZ, RZ, R9 ;  /* 0x000000ffff02a224 */ /* 0x004fe400078e0009 */
[----:B------:R-:W-:Y:S01]  /*19bd0*/  @!P2 IMAD.MOV.U32 R3, RZ, RZ, R10 ;  /* 0x000000ffff03a224 */ /* 0x000fe200078e000a */
[----:B------:R-:W2:Y:S01]  /*19be0*/  SHFL.IDX PT, R9, R0, 0x3, 0x181f ;  /* 0x00781f0000097f89 */ /* 0x000ea200000e0000 */
[----:B------:R-:W-:-:S03]  /*19bf0*/  VIADD R10, R6, 0x30 ;  /* 0x00000030060a7836 */ /* 0x000fc60000000000 */
[----:B------:R3:W-:Y:S02]  /*19c00*/  @!P2 LDGSTS.E.BYPASS.LTC128B.128 [R29+0x14c00], desc[UR50][R2.64], !P0 ;  /* 0x14c00000021dafae */ /* 0x0007e4000c101d72 */
[----:B-1----:R-:W-:-:S05]  /*19c10*/  @!P1 IADD3 R14, P2, R30, R14, RZ ;  /* 0x0000000e1e0e9210 */ /* 0x002fca0007f5e0ff */
[----:B---3--:R-:W-:Y:S01]  /*19c20*/  @!P1 IMAD.X R3, RZ, RZ, R8, P2 ;  /* 0x000000ffff039224 */ /* 0x008fe200010e0608 */
[----:B------:R-:W-:Y:S01]  /*19c30*/  ISETP.GE.AND P2, PT, R10, R5, PT ;  /* 0x000000050a00720c */ /* 0x000fe20003f46270 */
[----:B------:R-:W-:Y:S01]  /*19c40*/  @!P1 IMAD.MOV.U32 R2, RZ, RZ, R14 ;  /* 0x000000ffff029224 */ /* 0x000fe200078e000e */
[----:B------:R-:W-:Y:S01]  /*19c50*/  SHFL.IDX PT, R8, R4, 0x4, 0x181f ;  /* 0x00981f0004087f89 */ /* 0x000fe200000e0000 */
[----:B------:R-:W-:-:S03]  /*19c60*/  VIADD R10, R6, 0x40 ;  /* 0x00000040060a7836 */ /* 0x000fc60000000000 */
[----:B------:R-:W1:Y:S04]  /*19c70*/  SHFL.IDX PT, R14, R0, 0x4, 0x181f ;  /* 0x00981f00000e7f89 */ /* 0x000e6800000e0000 */
[----:B------:R2:W-:Y:S03]  /*19c80*/  @!P1 LDGSTS.E.BYPASS.LTC128B.128 [R29+0x15400], desc[UR50][R2.64], !P0 ;  /* 0x15400000021d9fae */ /* 0x0005e6000c101d72 */
[----:B--2---:R-:W-:Y:S02]  /*19c90*/  @!P2 IADD3 R2, P1, R30, R9, RZ ;  /* 0x000000091e02a210 */ /* 0x004fe40007f3e0ff */
[----:B------:R-:W2:Y:S03]  /*19ca0*/  SHFL.IDX PT, R9, R0, 0x5, 0x181f ;  /* 0x00b81f0000097f89 */ /* 0x000ea600000e0000 */
[----:B------:R-:W-:Y:S01]  /*19cb0*/  @!P2 IMAD.X R3, RZ, RZ, R7, P1 ;  /* 0x000000ffff03a224 */ /* 0x000fe200008e0607 */
[----:B------:R-:W-:Y:S01]  /*19cc0*/  ISETP.GE.AND P1, PT, R10, R5, PT ;  /* 0x000000050a00720c */ /* 0x000fe20003f26270 */
[----:B------:R-:W3:Y:S01]  /*19cd0*/  SHFL.IDX PT, R7, R4, 0x5, 0x181f ;  /* 0x00b81f0004077f89 */ /* 0x000ee200000e0000 */
[----:B------:R-:W-:-:S03]  /*19ce0*/  VIADD R10, R6, 0x50 ;  /* 0x00000050060a7836 */ /* 0x000fc60000000000 */
[----:B------:R1:W-:Y:S08]  /*19cf0*/  @!P2 LDGSTS.E.BYPASS.LTC128B.128 [R29+0x15c00], desc[UR50][R2.64], !P0 ;  /* 0x15c00000021dafae */ /* 0x0003f0000c101d72 */
[----:B-1----:R-:W-:Y:S02]  /*19d00*/  @!P1 IADD3 R2, P2, R30, R14, RZ ;  /* 0x0000000e1e029210 */ /* 0x002fe40007f5e0ff */
[----:B------:R-:W1:Y:S03]  /*19d10*/  SHFL.IDX PT, R14, R0, 0x6, 0x181f ;  /* 0x00d81f00000e7f89 */ /* 0x000e6600000e0000 */
[----:B------:R-:W-:Y:S01]  /*19d20*/  @!P1 IMAD.X R3, RZ, RZ, R8, P2 ;  /* 0x000000ffff039224 */ /* 0x000fe200010e0608 */
[----:B------:R-:W-:Y:S01]  /*19d30*/  ISETP.GE.AND P2, PT, R10, R5, PT ;  /* 0x000000050a00720c */ /* 0x000fe20003f46270 */
[----:B------:R-:W4:Y:S01]  /*19d40*/  SHFL.IDX PT, R8, R4, 0x6, 0x181f ;  /* 0x00d81f0004087f89 */ /* 0x000f2200000e0000 */
[----:B------:R-:W-:-:S03]  /*19d50*/  VIADD R10, R6, 0x60 ;  /* 0x00000060060a7836 */ /* 0x000fc60000000000 */
[----:B------:R2:W-:Y:S04]  /*19d60*/  @!P1 LDGSTS.E.BYPASS.LTC128B.128 [R29+0x16400], desc[UR50][R2.64], !P0 ;  /* 0x16400000021d9fae */ /* 0x0005e8000c101d72 */
[----:B------:R-:W0:Y:S04]  /*19d70*/  SHFL.IDX PT, R4, R4, 0x7, 0x181f ;  /* 0x00f81f0004047f89 */ /* 0x000e2800000e0000 */
[----:B--2---:R-:W-:-:S05]  /*19d80*/  @!P2 IADD3 R2, P1, R30, R9, RZ ;  /* 0x000000091e02a210 */ /* 0x004fca0007f3e0ff */
[----:B---3--:R-:W-:Y:S01]  /*19d90*/  @!P2 IMAD.X R3, RZ, RZ, R7, P1 ;  /* 0x000000ffff03a224 */ /* 0x008fe200008e0607 */
[----:B------:R-:W-:-:S04]  /*19da0*/  ISETP.GE.AND P1, PT, R10, R5, PT ;  /* 0x000000050a00720c */ /* 0x000fc80003f26270 */
[----:B------:R2:W-:Y:S09]  /*19db0*/  @!P2 LDGSTS.E.BYPASS.LTC128B.128 [R29+0x16c00], desc[UR50][R2.64], !P0 ;  /* 0x16c00000021dafae */ /* 0x0005f2000c101d72 */
[----:B-1----:R-:W-:-:S05]  /*19dc0*/  @!P1 IADD3 R14, P2, R30, R14, RZ ;  /* 0x0000000e1e0e9210 */ /* 0x002fca0007f5e0ff */
[----:B----4-:R-:W-:Y:S02]  /*19dd0*/  @!P1 IMAD.X R7, RZ, RZ, R8, P2 ;  /* 0x000000ffff079224 */ /* 0x010fe400010e0608 */
[----:B--2---:R-:W-:Y:S02]  /*19de0*/  @!P1 IMAD.MOV.U32 R2, RZ, RZ, R14 ;  /* 0x000000ffff029224 */ /* 0x004fe400078e000e */
[----:B------:R-:W-:Y:S01]  /*19df0*/  @!P1 IMAD.MOV.U32 R3, RZ, RZ, R7 ;  /* 0x000000ffff039224 */ /* 0x000fe200078e0007 */
[----:B------:R1:W2:Y:S04]  /*19e00*/  SHFL.IDX PT, R14, R0, 0x7, 0x181f ;  /* 0x00f81f00000e7f89 */ /* 0x0002a800000e0000 */
[----:B0-----:R1:W-:Y:S02]  /*19e10*/  @!P1 LDGSTS.E.BYPASS.LTC128B.128 [R29+0x17400], desc[UR50][R2.64], !P0 ;  /* 0x17400000021d9fae */ /* 0x0013e4000c101d72 */
.L_x_8640:
[----:B------:R-:W-:Y:S02]  /*19e20*/  VIADD R6, R6, 0x70 ;  /* 0x0000007006067836 */ /* 0x000fe40000000000 */
[----:B-1----:R-:W-:-:S03]  /*19e30*/  IMAD.MOV.U32 R0, RZ, RZ, 0x1 ;  /* 0x00000001ff007424 */ /* 0x002fc600078e00ff */
[----:B------:R-:W-:Y:S02]  /*19e40*/  ISETP.GE.AND P1, PT, R6, R5, PT ;  /* 0x000000050600720c */ /* 0x000fe40003f26270 */
[----:B------:R-:W-:-:S11]  /*19e50*/  SHF.L.U32 R0, R0, 0x1f, RZ ;  /* 0x0000001f00007819 */ /* 0x000fd600000006ff */
[----:B--2---:R-:W-:-:S05]  /*19e60*/  @!P1 IADD3 R2, P2, R30, R14, RZ ;  /* 0x0000000e1e029210 */ /* 0x004fca0007f5e0ff */
        /* <DEDUP_REMOVED lines=10> */
[----:B------:R-:W1:Y:S02]  /*19f10*/  SYNCS.PHASECHK.TRANS64.TRYWAIT P0, [UR46+0x22820], R0 ;  /* 0x02282000ff0075a7 */ /* 0x000e64000800016e */
[----:B01----:R-:W-:Y:S05]  /*19f20*/  @!P0 BRA `(.L_x_8538) ;  /* 0x00000048009c8947 */ /* 0x003fea0003800000 */
.L_x_8641:
[----:B------:R-:W-:Y:S01]  /*19f30*/  UIADD3 UR4, UR52, -0x2, URZ ;  /* 0xfffffffe34047890 */ /* 0x000fe2000fffe03f */
[----:B------:R-:W-:-:S03]  /*19f40*/  IMAD.MOV.U32 R31, RZ, RZ, 0x1 ;  /* 0x00000001ff1f7424 */ /* 0x000fc600078e00ff */
[----:B------:R-:W-:-:S06]  /*19f50*/  UISETP.GE.AND UP0, UPT, UR4, UR49, UPT ;  /* 0x000000310400728c */ /* 0x000fcc000bf06270 */
[----:B------:R-:W-:-:S13]  /*19f60*/  PLOP3.LUT P0, PT, PT, PT, UP0, 0x80, 0x0 ;  /* 0x000000000000781c */ /* 0x000fda0003f0f008 */
[----:B------:R-:W-:Y:S05]  /*19f70*/  @!P0 BRA `(.L_x_8539) ;  /* 0x0000001800408947 */ /* 0x000fea0003800000 */
[----:B------:R-:W2:Y:S01]  /*19f80*/  LDL R4, [R1+0x8] ;  /* 0x0000080001047983 */ /* 0x000ea20000100800 */
[----:B------:R-:W-:Y:S01]  /*19f90*/  UIADD3 UR4, UR45, 0x1, URZ ;  /* 0x000000012d047890 */ /* 0x000fe2000fffe03f */
[----:B------:R-:W-:Y:S01]  /*19fa0*/  LOP3.LUT R3, RZ, UR43, RZ, 0x33, !PT ;  /* 0x0000002bff037c12 */ /* 0x000fe2000f8e33ff */
[----:B------:R-:W-:Y:S01]  /*19fb0*/  IMAD.MOV.U32 R21, RZ, RZ, 0x1 ;  /* 0x00000001ff157424 */ /* 0x000fe200078e00ff */
[----:B------:R-:W-:Y:S01]  /*19fc0*/  LOP3.LUT R5, RZ, UR42, RZ, 0x33, !PT ;  /* 0x0000002aff057c12 */ /* 0x000fe2000f8e33ff */
[----:B------:R-:W-:Y:S01]  /*19fd0*/  UIMAD UR4, UR4, UR37, URZ ;  /* 0x00000025040472a4 */ /* 0x000fe2000f8e023f */
[----:B------:R-:W-:Y:S01]  /*19fe0*/  IADD3 R18, R30, R18, R24 ;  /* 0x000000121e127210 */ /* 0x000fe20007ffe018 */
[----:B------:R-:W-:-:S04]  /*19ff0*/  IMAD.MOV.U32 R20, RZ, RZ, RZ ;  /* 0x000000ffff147224 */ /* 0x000fc800078e00ff */
[----:B0-----:R-:W-:Y:S01]  /*1a000*/  LOP3.LUT R0, RZ, UR4, RZ, 0x33, !PT ;  /* 0x00000004ff007c12 */ /* 0x001fe2000f8e33ff */
[----:B------:R-:W-:-:S03]  /*1a010*/  VIADD R18, R18, 0xfffffe20 ;  /* 0xfffffe2012127836 */ /* 0x000fc60000000000 */
[----:B------:R-:W-:-:S04]  /*1a020*/  VIADDMNMX R0, R0, -UR44, R3, !PT ;  /* 0x8000002c00007c46 */ /* 0x000fc8000f800103 */
[----:B------:R-:W-:-:S04]  /*1a030*/  VIMNMX R5, R0, R5, !PT ;  /* 0x0000000500057248 */ /* 0x000fc80007fe0100 */
[----:B------:R-:W-:Y:S01]  /*1a040*/  IADD3 R33, -R5, -0x2, RZ ;  /* 0xfffffffe05217810 */ /* 0x000fe20007ffe1ff */
[----:B--2---:R-:W-:-:S05]  /*1a050*/  IMAD.IADD R0, R4, 0x1, R28 ;  /* 0x0000000104007824 */ /* 0x004fca00078e021c */
[----:B------:R0:W-:Y:S02]  /*1a060*/  STL [R1+0x4], R0 ;  /* 0x0000040001007387 */ /* 0x0001e40000100800 */
[----:B0-----:R-:W-:-:S07]  /*1a070*/  IMAD R0, R5, -0xa0, R18 ;  /* 0xffffff6005007824 */ /* 0x001fce00078e0212 */
.L_x_8554:
[----:B0-----:R-:W0:Y:S01]  /*1a080*/  LDC R2, c[0x0][0x430] ;  /* 0x00010c00ff027b82 */ /* 0x001e220000000800 */
[----:B------:R-:W1:Y:S01]  /*1a090*/  S2R R6, SR_TID.X ;  /* 0x0000000000067919 */ /* 0x000e620000002100 */
[----:B------:R-:W-:Y:S01]  /*1a0a0*/  VIADD R10, R0, 0x80 ;  /* 0x00000080000a7836 */ /* 0x000fe20000000000 */
[----:B------:R-:W-:Y:S01]  /*1a0b0*/  ULDC.64 UR4, c[0x0][0x428] ;  /* 0x00010a0000047ab9 */ /* 0x000fe20000000a00 */
[----:B------:R-:W-:Y:S01]  /*1a0c0*/  IMAD.MOV.U32 R9, RZ, RZ, R0 ;  /* 0x000000ffff097224 */ /* 0x000fe200078e0000 */
        /* <DEDUP_REMOVED lines=25> */
[----:B------:R-:W-:-:S02]  /*1a260*/  @!P1 IMAD.IADD R3, R11, 0x1, R3 ;  /* 0x000000010b039824 */ /* 0x000fc400078e0203 */
        /* <DEDUP_REMOVED lines=18> */
.L_x_8540:
[----:B------:R-:W-:Y:S02]  /*1a390*/  LEA R3, R2, UR46, 0x3 ;  /* 0x0000002e02037c11 */ /* 0x000fe4000f8e18ff */
[----:B------:R-:W-:-:S04]  /*1a3a0*/  SHF.L.U32 R26, R31, 0x1f, RZ ;  /* 0x0000001f1f1a7819 */ /* 0x000fc800000006ff */
[----:B------:R-:W0:Y:S02]  /*1a3b0*/  SYNCS.PHASECHK.TRANS64.TRYWAIT P1, [R3+URZ+0x22880], R26 ;  /* 0x0228801a030075a7 */ /* 0x000e24000802017f */
[----:B0-----:R-:W-:Y:S05]  /*1a3c0*/  @!P1 BRA `(.L_x_8541) ;  /* 0x0000004400889947 */ /* 0x001fea0003800000 */
.L_x_8642:
        /* <DEDUP_REMOVED lines=15> */
[----:B------:R-:W-:Y:S01]  /*1a4c0*/  IMAD.IADD R5, R5, 0x1, R7 ;  /* 0x0000000105057824 */ /* 0x000fe200078e0207 */
[----:B-1----:R-:W-:Y:S01]  /*1a4d0*/  ISETP.GE.AND P2, PT, R30, R12, PT ;  /* 0x0000000c1e00720c */ /* 0x002fe20003f46270 */
[----:B------:R-:W-:Y:S02]  /*1a4e0*/  IMAD R7, R23, UR8, RZ ;  /* 0x0000000817077c24 */ /* 0x000fe4000f8e02ff */
[----:B------:R-:W-:-:S04]  /*1a4f0*/  IMAD.WIDE.U32 R4, R16, UR8, R4 ;  /* 0x0000000810047c25 */ /* 0x000fc8000f8e0004 */
[----:B------:R-:W-:Y:S02]  /*1a500*/  IMAD R7, R16, UR9, R7 ;  /* 0x0000000910077c24 */ /* 0x000fe4000f8e0207 */
[----:B------:R-:W-:Y:S02]  /*1a510*/  IMAD R11, R24, UR6, RZ ;  /* 0x00000006180b7c24 */ /* 0x000fe4000f8e02ff */
[----:B------:R-:W-:Y:S02]  /*1a520*/  IMAD.IADD R7, R5, 0x1, R7 ;  /* 0x0000000105077824 */ /* 0x000fe400078e0207 */
[----:B------:R-:W-:Y:S02]  /*1a530*/  IMAD.MOV.U32 R6, RZ, RZ, R4 ;  /* 0x000000ffff067224 */ /* 0x000fe400078e0004 */
[C---:B------:R-:W-:Y:S02]  /*1a540*/  IMAD R11, R10.reuse, UR7, R11 ;  /* 0x000000070a0b7c24 */ /* 0x040fe4000f8e020b */
[----:B------:R-:W-:Y:S01]  /*1a550*/  IMAD.WIDE.U32 R4, R10, UR6, RZ ;  /* 0x000000060a047c25 */ /* 0x000fe2000f8e00ff */
[----:B------:R-:W-:-:S03]  /*1a560*/  R2UR UR6, R34 ;  /* 0x00000000220672ca */ /* 0x000fc600000e0000 */
[----:B------:R-:W-:Y:S02]  /*1a570*/  IMAD.IADD R5, R5, 0x1, R11 ;  /* 0x0000000105057824 */ /* 0x000fe400078e020b */
[----:B------:R-:W-:Y:S02]  /*1a580*/  IMAD R11, R22, UR8, RZ ;  /* 0x00000008160b7c24 */ /* 0x000fe4000f8e02ff */
[----:B------:R-:W-:-:S04]  /*1a590*/  IMAD.WIDE.U32 R4, R8, UR8, R4 ;  /* 0x0000000808047c25 */ /* 0x000fc8000f8e0004 */
[----:B------:R-:W-:-:S04]  /*1a5a0*/  IMAD R11, R8, UR9, R11 ;  /* 0x00000009080b7c24 */ /* 0x000fc8000f8e020b */
[----:B------:R-:W-:Y:S02]  /*1a5b0*/  IMAD.IADD R5, R5, 0x1, R11 ;  /* 0x0000000105057824 */ /* 0x000fe400078e020b */
        /* <DEDUP_REMOVED lines=60> */
[----:B------:R1:W-:Y:S03]  /*1a980*/  LDGSTS.E.BYPASS.LTC128B.128 [R17+0xe400], desc[UR50][R4.64], !P2 ;  /* 0x0e40000004117fae */ /* 0x0003e6000d101d72 */
.L_x_8664:
        /* <DEDUP_REMOVED lines=16> */
.L_x_8543:
[----:B------:R1:W-:Y:S01]  /*1aa90*/  SYNCS.ARRIVE.TRANS64.A1T0 RZ, [R3+URZ+0x22870], RZ ;  /* 0x022870ff03ff79a7 */ /* 0x0003e2000810003f */
[----:B------:R-:W-:Y:S05]  /*1aaa0*/  @!P2 BRA `(.L_x_8544) ;  /* 0x000000000004a947 */ /* 0x000fea0003800000 */
[----:B------:R-:W-:Y:S01]  /*1aab0*/  BPT.TRAP 0x1 ;  /* 0x000000040000795c */ /* 0x000fe20000300000 */
.L_x_8544:
[----:B------:R-:W2:Y:S02]  /*1aac0*/  SYNCS.PHASECHK.TRANS64.TRYWAIT P1, [R3+URZ+0x22840], R26 ;  /* 0x0228401a030075a7 */ /* 0x000ea4000802017f */
[----:B--2---:R-:W-:Y:S05]  /*1aad0*/  @!P1 BRA `(.L_x_8545) ;  /* 0x0000004800909947 */ /* 0x004fea0003800000 */
.L_x_8665:
        /* <DEDUP_REMOVED lines=15> */
[----:B------:R-:W-:Y:S02]  /*1abd0*/  IMAD.IADD R5, R5, 0x1, R13 ;  /* 0x0000000105057824 */ /* 0x000fe400078e020d */
[----:B------:R-:W-:Y:S02]  /*1abe0*/  IMAD R9, R24, UR6, RZ ;  /* 0x0000000618097c24 */ /* 0x000fe4000f8e02ff */
[----:B------:R-:W-:Y:S01]  /*1abf0*/  IMAD.WIDE.U32 R4, R10, UR6, R4 ;  /* 0x000000060a047c25 */ /* 0x000fe2000f8e0004 */
[----:B------:R-:W-:-:S03]  /*1ac00*/  R2UR UR6, R34 ;  /* 0x00000000220672ca */ /* 0x000fc600000e0000 */
[----:B------:R-:W-:Y:S02]  /*1ac10*/  IMAD R9, R10, UR7, R9 ;  /* 0x000000070a097c24 */ /* 0x000fe4000f8e0209 */
[----:B------:R-:W-:Y:S02]  /*1ac20*/  IMAD.IADD R7, R7, 0x1, R11 ;  /* 0x0000000107077824 */ /* 0x000fe400078e020b */
[----:B------:R-:W-:Y:S02]  /*1ac30*/  IMAD.IADD R5, R5, 0x1, R9 ;  /* 0x0000000105057824 */ /* 0x000fe400078e0209 */
[----:B------:R-:W-:-:S04]  /*1ac40*/  IMAD.U32 R9, RZ, RZ, UR4 ;  /* 0x00000004ff097e24 */ /* 0x000fc8000f8e00ff */
[----:B------:R-:W-:Y:S01]  /*1ac50*/  UIMAD UR4, UR6, UR4, URZ ;  /* 0x00000004060472a4 */ /* 0x000fe2000f8e023f */
[C---:B------:R-:W-:Y:S02]  /*1ac60*/  IMAD.WIDE.U32 R6, R9.reuse, UR40, R6 ;  /* 0x0000002809067c25 */ /* 0x040fe4000f8e0006 */
[----:B------:R-:W-:Y:S01]  /*1ac70*/  ULDC.64 UR6, c[0x0][0x2e8] ;  /* 0x0000ba0000067ab9 */ /* 0x000fe20000000a00 */
[----:B------:R-:W-:Y:S01]  /*1ac80*/  UIMAD UR4, UR40, UR5, UR4 ;  /* 0x00000005280472a4 */ /* 0x000fe2000f8e0204 */
        /* <DEDUP_REMOVED lines=17> */
[----:B------:R-:W-:Y:S04]  /*1ada0*/  SHFL.IDX PT, R18, R7, 0x5, 0x181f ;  /* 0x00b81f0007127f89 */ /* 0x000fe800000e0000 */
[----:B------:R-:W3:Y:S01]  /*1adb0*/  SHFL.IDX PT, R14, R6, 0x1, 0x181f ;  /* 0x00381f00060e7f89 */ /* 0x000ee200000e0000 */
[----:B----4-:R-:W-:-:S03]  /*1adc0*/  IMAD.X R5, RZ, RZ, R5, P1 ;  /* 0x000000ffff057224 */ /* 0x010fc600008e0605 */
[----:B------:R-:W-:Y:S04]  /*1add0*/  SHFL.IDX PT, R11, R6, 0x7, 0x181f ;  /* 0x00f81f00060b7f89 */ /* 0x000fe800000e0000 */
[----:B------:R3:W-:Y:S02]  /*1ade0*/  LDGSTS.E.BYPASS.LTC128B.128 [R8+0x18400], desc[UR50][R4.64], !P2 ;  /* 0x1840000004087fae */ /* 0x0007e4000d101d72 */
[----:B---3--:R-:W-:Y:S02]  /*1adf0*/  IADD3 R4, P1, R30, R14, RZ ;  /* 0x0000000e1e047210 */ /* 0x008fe40007f3e0ff */
[----:B------:R-:W3:Y:S03]  /*1ae00*/  SHFL.IDX PT, R14, R6, 0x3, 0x181f ;  /* 0x00781f00060e7f89 */ /* 0x000ee600000e0000 */
[----:B------:R-:W-:-:S02]  /*1ae10*/  IMAD.X R5, RZ, RZ, R17, P1 ;  /* 0x000000ffff057224 */ /* 0x000fc400008e0611 */
[----:B------:R-:W4:Y:S04]  /*1ae20*/  SHFL.IDX PT, R17, R7, 0x3, 0x181f ;  /* 0x00781f0007117f89 */ /* 0x000f2800000e0000 */
[----:B------:R5:W-:Y:S02]  /*1ae30*/  LDGSTS.E.BYPASS.LTC128B.128 [R8+0x18c00], desc[UR50][R4.64], !P2 ;  /* 0x18c0000004087fae */ /* 0x000be4000d101d72 */
[----:B-----5:R-:W-:Y:S02]  /*1ae40*/  IADD3 R4, P1, R30, R19, RZ ;  /* 0x000000131e047210 */ /* 0x020fe40007f3e0ff */
[----:B------:R-:W5:Y:S03]  /*1ae50*/  SHFL.IDX PT, R19, R6, 0x4, 0x181f ;  /* 0x00981f0006137f89 */ /* 0x000f6600000e0000 */
[----:B------:R-:W-:-:S02]  /*1ae60*/  IMAD.X R5, RZ, RZ, R16, P1 ;  /* 0x000000ffff057224 */ /* 0x000fc400008e0610 */
[----:B------:R-:W0:Y:S04]  /*1ae70*/  SHFL.IDX PT, R16, R7, 0x4, 0x181f ;  /* 0x00981f0007107f89 */ /* 0x000e2800000e0000 */
[----:B------:R3:W-:Y:S02]  /*1ae80*/  LDGSTS.E.BYPASS.LTC128B.128 [R8+0x19400], desc[UR50][R4.64], !P2 ;  /* 0x1940000004087fae */ /* 0x0007e4000d101d72 */
[----:B---3--:R-:W-:Y:S02]  /*1ae90*/  IADD3 R4, P1, R30, R14, RZ ;  /* 0x0000000e1e047210 */ /* 0x008fe40007f3e0ff */
[----:B------:R-:W-:Y:S03]  /*1aea0*/  SHFL.IDX PT, R14, R9, 0x1, 0x181f ;  /* 0x00381f00090e7f89 */ /* 0x000fe600000e0000 */
[----:B----4-:R-:W-:-:S02]  /*1aeb0*/  IMAD.X R5, RZ, RZ, R17, P1 ;  /* 0x000000ffff057224 */ /* 0x010fc400008e0611 */
[----:B------:R-:W-:Y:S04]  /*1aec0*/  SHFL.IDX PT, R17, R7, 0x6, 0x181f ;  /* 0x00d81f0007117f89 */ /* 0x000fe800000e0000 */
[----:B------:R5:W-:Y:S02]  /*1aed0*/  LDGSTS.E.BYPASS.LTC128B.128 [R8+0x19c00], desc[UR50][R4.64], !P2 ;  /* 0x19c0000004087fae */ /* 0x000be4000d101d72 */
[C---:B-----5:R-:W-:Y:S02]  /*1aee0*/  IADD3 R4, P1, R30.reuse, R19, RZ ;  /* 0x000000131e047210 */ /* 0x060fe40007f3e0ff */
[----:B------:R-:W3:Y:S03]  /*1aef0*/  SHFL.IDX PT, R19, R6, 0x6, 0x181f ;  /* 0x00d81f0006137f89 */ /* 0x000ee600000e0000 */
[----:B0-----:R-:W-:Y:S01]  /*1af00*/  IMAD.X R5, RZ, RZ, R16, P1 ;  /* 0x000000ffff057224 */ /* 0x001fe200008e0610 */
[----:B------:R-:W-:Y:S04]  /*1af10*/  SHFL.IDX PT, R6, R10, RZ, 0x181f ;  /* 0x00181fff0a067589 */ /* 0x000fe800000e0000 */
[----:B------:R0:W-:Y:S04]  /*1af20*/  LDGSTS.E.BYPASS.LTC128B.128 [R8+0x1a400], desc[UR50][R4.64], !P2 ;  /* 0x1a40000004087fae */ /* 0x0001e8000d101d72 */
[----:B------:R-:W4:Y:S04]  /*1af30*/  SHFL.IDX PT, R16, R7, 0x7, 0x181f ;  /* 0x00f81f0007107f89 */ /* 0x000f2800000e0000 */
[----:B------:R-:W5:Y:S01]  /*1af40*/  SHFL.IDX PT, R7, R9, RZ, 0x181f ;  /* 0x00181fff09077589 */ /* 0x000f6200000e0000 */
[----:B0-----:R-:W-:-:S05]  /*1af50*/  IADD3 R4, P1, R30, R12, RZ ;  /* 0x0000000c1e047210 */ /* 0x001fca0007f3e0ff */
[----:B------:R-:W-:-:S05]  /*1af60*/  IMAD.X R5, RZ, RZ, R18, P1 ;  /* 0x000000ffff057224 */ /* 0x000fca00008e0612 */
[----:B------:R3:W-:Y:S02]  /*1af70*/  LDGSTS.E.BYPASS.LTC128B.128 [R8+0x1ac00], desc[UR50][R4.64], !P2 ;  /* 0x1ac0000004087fae */ /* 0x0007e4000d101d72 */
[----:B---3--:R-:W-:-:S05]  /*1af80*/  IADD3 R4, P1, R30, R19, RZ ;  /* 0x000000131e047210 */ /* 0x008fca0007f3e0ff */
[----:B------:R-:W-:-:S05]  /*1af90*/  IMAD.X R5, RZ, RZ, R17, P1 ;  /* 0x000000ffff057224 */ /* 0x000fca00008e0611 */
[----:B------:R0:W-:Y:S02]  /*1afa0*/  LDGSTS.E.BYPASS.LTC128B.128 [R8+0x1b400], desc[UR50][R4.64], !P2 ;  /* 0x1b40000004087fae */ /* 0x0001e4000d101d72 */
[----:B0-----:R-:W-:-:S05]  /*1afb0*/  IADD3 R4, P1, R30, R11, RZ ;  /* 0x0000000b1e047210 */ /* 0x001fca0007f3e0ff */
[----:B----4-:R-:W-:-:S05]  /*1afc0*/  IMAD.X R5, RZ, RZ, R16, P1 ;  /* 0x000000ffff057224 */ /* 0x010fca00008e0610 */
[----:B------:R5:W-:Y:S02]  /*1afd0*/  LDGSTS.E.BYPASS.LTC128B.128 [R8+0x1bc00], desc[UR50][R4.64], !P2 ;  /* 0x1bc0000004087fae */ /* 0x000be4000d101d72 */
[----:B-----5:R-:W-:-:S05]  /*1afe0*/  IADD3 R4, P1, R30, R7, RZ ;  /* 0x000000071e047210 */ /* 0x020fca0007f3e0ff */
[----:B------:R-:W-:Y:S02]  /*1aff0*/  IMAD.X R5, RZ, RZ, R6, P1 ;  /* 0x000000ffff057224 */ /* 0x000fe400008e0606 */
[----:B------:R0:W3:Y:S04]  /*1b000*/  SHFL.IDX PT, R6, R10, 0x1, 0x181f ;  /* 0x00381f000a067f89 */ /* 0x0000e800000e0000 */
[----:B------:R0:W-:Y:S02]  /*1b010*/  LDGSTS.E.BYPASS.LTC128B.128 [R8+0x1c400], desc[UR50][R4.64], !P2 ;  /* 0x1c40000004087fae */ /* 0x0001e4000d101d72 */
.L_x_8687:
[----:B------:R-:W-:Y:S02]  /*1b020*/  R2UR UR4, R3 ;  /* 0x00000000030472ca */ /* 0x000fe400000e0000 */
[----:B0-----:R-:W-:-:S05]  /*1b030*/  IADD3 R4, P1, R30, R14, RZ ;  /* 0x0000000e1e047210 */ /* 0x001fca0007f3e0ff */
[----:B---3--:R-:W-:-:S05]  /*1b040*/  IMAD.X R5, RZ, RZ, R6, P1 ;  /* 0x000000ffff057224 */ /* 0x008fca00008e0606 */
        /* <DEDUP_REMOVED lines=13> */
.L_x_8547:
[----:B------:R-:W-:Y:S01]  /*1b120*/  IMAD.U32 R4, RZ, RZ, UR36 ;  /* 0x00000024ff047e24 */ /* 0x000fe2000f8e00ff */
[----:B------:R0:W-:Y:S04]  /*1b130*/  SYNCS.ARRIVE.TRANS64.A1T0 RZ, [R3+URZ+0x22830], RZ ;  /* 0x022830ff03ff79a7 */ /* 0x0001e8000810003f */
[----:B------:R-:W-:-:S04]  /*1b140*/  LOP3.LUT R4, R4, 0x1, RZ, 0xfc, !PT ;  /* 0x0000000104047812 */ /* 0x000fc800078efcff */
[----:B------:R-:W-:-:S13]  /*1b150*/  ISETP.NE.AND P1, PT, R4, 0x3, PT ;  /* 0x000000030400780c */ /* 0x000fda0003f25270 */
[----:B0-----:R-:W-:Y:S05]  /*1b160*/  @!P1 BRA `(.L_x_8548) ;  /* 0x0000000000049947 */ /* 0x001fea0003800000 */
[----:B------:R-:W-:Y:S01]  /*1b170*/  BPT.TRAP 0x1 ;  /* 0x000000040000795c */ /* 0x000fe20000300000 */
.L_x_8548:
[----:B-12---:R-:W-:Y:S02]  /*1b180*/  LOP3.LUT R3, R21, 0x1, RZ, 0x3c, !PT ;  /* 0x0000000115037812 */ /* 0x006fe400078e3cff */
[----:B------:R-:W-:Y:S02]  /*1b190*/  LEA R6, R20, UR46, 0x3 ;  /* 0x0000002e14067c11 */ /* 0x000fe4000f8e18ff */
[----:B------:R-:W-:-:S04]  /*1b1a0*/  SHF.L.U32 R3, R3, 0x1f, RZ ;  /* 0x0000001f03037819 */ /* 0x000fc800000006ff */
[----:B------:R-:W0:Y:S02]  /*1b1b0*/  SYNCS.PHASECHK.TRANS64.TRYWAIT P2, [R6+URZ+0x22870], R3 ;  /* 0x02287003060075a7 */ /* 0x000e24000804017f */
[----:B0-----:R-:W-:Y:S05]  /*1b1c0*/  @!P2 BRA `(.L_x_8549) ;  /* 0x0000004c0094a947 */ /* 0x001fea0003800000 */
.L_x_8688:
[----:B------:R-:W-:-:S06]  /*1b1d0*/  ULOP3.LUT UR4, UR36, 0x2, URZ, 0xfc, !UPT ;  /* 0x0000000224047892 */ /* 0x000fcc000f8efc3f */
[----:B------:R-:W-:-:S05]  /*1b1e0*/  IMAD.U32 R4, RZ, RZ, UR4 ;  /* 0x00000004ff047e24 */ /* 0x000fca000f8e00ff */
[----:B------:R-:W-:-:S13]  /*1b1f0*/  ISETP.NE.AND P2, PT, R4, 0x3, PT ;  /* 0x000000030400780c */ /* 0x000fda0003f45270 */
[----:B------:R-:W-:Y:S05]  /*1b200*/  @!P2 BRA `(.L_x_8550) ;  /* 0x000000000004a947 */ /* 0x000fea0003800000 */
[----:B------:R-:W-:Y:S01]  /*1b210*/  BPT.TRAP 0x1 ;  /* 0x000000040000795c */ /* 0x000fe20000300000 */
.L_x_8550:
[----:B0-----:R-:W-:Y:S01]  /*1b220*/  SHF.L.U32 R3, R21, 0x1f, RZ ;  /* 0x0000001f15037819 */ /* 0x001fe200000006ff */
[----:B------:R-:W-:-:S03]  /*1b230*/  IMAD R4, R20, 0x5000, RZ ;  /* 0x0000500014047824 */ /* 0x000fc600078e02ff */
[----:B------:R-:W0:Y:S02]  /*1b240*/  SYNCS.PHASECHK.TRANS64.TRYWAIT P2, [R6+URZ+0x22860], R3 ;  /* 0x02286003060075a7 */ /* 0x000e24000804017f */
[----:B0-----:R-:W-:Y:S05]  /*1b250*/  @!P2 BRA `(.L_x_8551) ;  /* 0x0000004c0084a947 */ /* 0x001fea0003800000 */
.L_x_8689:
        /* <DEDUP_REMOVED lines=85> */
.L_x_8552:
[----:B-1----:R1:W-:Y:S01]  /*1b7b0*/  SYNCS.ARRIVE.TRANS64.A1T0 RZ, [R6+URZ+0x22850], RZ ;  /* 0x022850ff06ff79a7 */ /* 0x0023e2000810003f */
[----:B------:R-:W-:Y:S06]  /*1b7c0*/  BAR.SYNC.DEFER_BLOCKING 0x2, 0x80 ;  /* 0x0082000000007b1d */ /* 0x000fec0000010000 */
[----:B------:R-:W-:Y:S05]  /*1b7d0*/  @!P1 BRA `(.L_x_8553) ;  /* 0x0000000000049947 */ /* 0x000fea0003800000 */
[----:B------:R-:W-:Y:S01]  /*1b7e0*/  BPT.TRAP 0x1 ;  /* 0x000000040000795c */ /* 0x000fe20000300000 */
.L_x_8553:
        /* <DEDUP_REMOVED lines=9> */
.L_x_8539:
[----:B------:R-:W-:-:S07]  /*1b880*/  IMAD.MOV.U32 R2, RZ, RZ, RZ ;  /* 0x000000ffff027224 */ /* 0x000fce00078e00ff */
.L_x_8555:
[----:B------:R-:W-:-:S06]  /*1b890*/  ULOP3.LUT UR4, UR36, 0x1, URZ, 0xfc, !UPT ;  /* 0x0000000124047892 */ /* 0x000fcc000f8efc3f */
[----:B0-----:R-:W-:-:S05]  /*1b8a0*/  IMAD.U32 R0, RZ, RZ, UR4 ;  /* 0x00000004ff007e24 */ /* 0x001fca000f8e00ff */
[----:B------:R-:W-:-:S13]  /*1b8b0*/  ISETP.NE.AND P1, PT, R0, 0x3, PT ;  /* 0x000000030000780c */ /* 0x000fda0003f25270 */
[----:B------:R-:W-:Y:S05]  /*1b8c0*/  @!P1 BRA `(.L_x_8556) ;  /* 0x0000000000049947 */ /* 0x000fea0003800000 */
[----:B------:R-:W-:Y:S01]  /*1b8d0*/  BPT.TRAP 0x1 ;  /* 0x000000040000795c */ /* 0x000fe20000300000 */
.L_x_8556:
[----:B------:R-:W-:Y:S01]  /*1b8e0*/  LOP3.LUT R3, R31, 0x1, RZ, 0x3c, !PT ;  /* 0x000000011f037812 */ /* 0x000fe200078e3cff */
[----:B------:R-:W-:Y:S01]  /*1b8f0*/  BSSY B0, `(.L_x_8557) ;  /* 0x0000005000007945 */ /* 0x000fe20003800000 */
[----:B------:R-:W-:Y:S02]  /*1b900*/  LEA R16, R2, UR46, 0x3 ;  /* 0x0000002e02107c11 */ /* 0x000fe4000f8e18ff */
[----:B------:R-:W-:-:S04]  /*1b910*/  SHF.L.U32 R3, R3, 0x1f, RZ ;  /* 0x0000001f03037819 */ /* 0x000fc800000006ff */
[----:B------:R-:W0:Y:S02]  /*1b920*/  SYNCS.PHASECHK.TRANS64.TRYWAIT P0, [R16+URZ+0x22870], R3 ;  /* 0x02287003100075a7 */ /* 0x000e24000800017f */
[----:B0-----:R-:W-:Y:S05]  /*1b930*/  @!P0 BRA `(.L_x_8558) ;  /* 0x0000004400e08947 */ /* 0x001fea0003800000 */
.L_x_8690:
[----:B------:R-:W-:Y:S05]  /*1b940*/  BSYNC B0 ;  /* 0x0000000000007941 */ /* 0x000fea0003800000 */
.L_x_8557:
[----:B------:R-:W-:-:S06]  /*1b950*/  ULOP3.LUT UR4, UR36, 0x2, URZ, 0xfc, !UPT ;  /* 0x0000000224047892 */ /* 0x000fcc000f8efc3f */
[----:B------:R-:W-:-:S05]  /*1b960*/  IMAD.U32 R0, RZ, RZ, UR4 ;  /* 0x00000004ff007e24 */ /* 0x000fca000f8e00ff */
[----:B------:R-:W-:-:S13]  /*1b970*/  ISETP.NE.AND P0, PT, R0, 0x3, PT ;  /* 0x000000030000780c */ /* 0x000fda0003f05270 */
[----:B------:R-:W-:Y:S05]  /*1b980*/  @!P0 BRA `(.L_x_8559) ;  /* 0x0000000000048947 */ /* 0x000fea0003800000 */
[----:B------:R-:W-:Y:S01]  /*1b990*/  BPT.TRAP 0x1 ;  /* 0x000000040000795c */ /* 0x000fe20000300000 */
.L_x_8559:
[----:B0-----:R-:W2:Y:S01]  /*1b9a0*/  LDL.LU R3, [R1+0x8] ;  /* 0x0000080001037983 */ /* 0x001ea20000300800 */
[----:B------:R-:W-:Y:S01]  /*1b9b0*/  SHF.L.U32 R5, R31, 0x1f, RZ ;  /* 0x0000001f1f057819 */ /* 0x000fe200000006ff */
[----:B------:R-:W-:-:S03]  /*1b9c0*/  IMAD R0, R2, 0x5000, RZ ;  /* 0x0000500002007824 */ /* 0x000fc600078e02ff */
[----:B------:R-:W0:Y:S02]  /*1b9d0*/  SYNCS.PHASECHK.TRANS64.TRYWAIT P0, [R16+URZ+0x22860], R5 ;  /* 0x02286005100075a7 */ /* 0x000e24000800017f */
[CC--:B------:R-:W-:Y:S02]  /*1b9e0*/  LOP3.LUT R11, R0.reuse, R28.reuse, RZ, 0xfc, !PT ;  /* 0x0000001c000b7212 */ /* 0x0c0fe400078efcff */
[----:B--2---:R-:W-:Y:S01]  /*1b9f0*/  IADD3 R3, R0, R28, R3 ;  /* 0x0000001c00037210 */ /* 0x004fe20007ffe003 */
[----:B0-----:R-:W-:Y:S06]  /*1ba00*/  @!P0 BRA `(.L_x_8560) ;  /* 0x0000004400c08947 */ /* 0x001fec0003800000 */
.L_x_8691:
[----:B------:R-:W2:Y:S01]  /*1ba10*/  LDL.LU R12, [R1] ;  /* 0x00000000010c7983 */ /* 0x000ea20000300800 */
[----:B------:R-:W-:Y:S05]  /*1ba20*/  WARPSYNC.ALL ;  /* 0x0000000000007948 */ /* 0x000fea0003800000 */
[----:B------:R-:W1:Y:S01]  /*1ba30*/  LDSM.16.MT88.4 R8, [R11+UR46+0xa400] ;  /* 0x00a4002e0b08783b */ /* 0x000e620008004200 */
[C---:B------:R-:W-:Y:S01]  /*1ba40*/  VIADD R17, R0.reuse, 0x1000 ;  /* 0x0000100000117836 */ /* 0x040fe20000000000 */
[----:B------:R-:W-:Y:S01]  /*1ba50*/  ULOP3.LUT UR4, UR36, 0x2, URZ, 0xfc, !UPT ;  /* 0x0000000224047892 */ /* 0x000fe2000f8efc3f */
[----:B------:R-:W-:Y:S01]  /*1ba60*/  VIADD R19, R0, 0x2000 ;  /* 0x0000200000137836 */ /* 0x000fe20000000000 */
[----:B0-----:R-:W0:Y:S02]  /*1ba70*/  LDSM.16.MT88.4 R4, [R3+UR46+0xa400] ;  /* 0x00a4002e0304783b */ /* 0x001e240008004200 */
[----:B------:R-:W-:-:S02]  /*1ba80*/  LOP3.LUT R17, R17, R28, RZ, 0xfc, !PT ;  /* 0x0000001c11117212 */ /* 0x000fc400078efcff */
[----:B------:R-:W-:Y:S01]  /*1ba90*/  LOP3.LUT R19, R19, R28, RZ, 0xfc, !PT ;  /* 0x0000001c13137212 */ /* 0x000fe200078efcff */
[----:B------:R-:W-:-:S05]  /*1baa0*/  IMAD.U32 R18, RZ, RZ, UR4 ;  /* 0x00000004ff127e24 */ /* 0x000fca000f8e00ff */
[----:B------:R-:W-:Y:S02]  /*1bab0*/  ISETP.NE.AND P0, PT, R18, 0x3, PT ;  /* 0x000000031200780c */ /* 0x000fe40003f05270 */
[----:B-1----:R-:W-:Y:S02]  /*1bac0*/  PRMT R13, R8, 0x7531, R9 ;  /* 0x00007531080d7816 */ /* 0x002fe40000000009 */
        /* <DEDUP_REMOVED lines=10> */
[----:B------:R0:W1:Y:S04]  /*1bb70*/  LDSM.16.MT88.4 R12, [R17+UR46+0xa400] ;  /* 0x00a4002e110c783b */ /* 0x0000680008004200 */
[----:B------:R-:W2:Y:S01]  /*1bb80*/  LDSM.16.MT88.4 R8, [R3+UR46+0xb400] ;  /* 0x00b4002e0308783b */ /* 0x000ea20008004200 */
        /* <DEDUP_REMOVED lines=58> */
.L_x_8561:
[----:B-1----:R1:W-:Y:S01]  /*1bf30*/  SYNCS.ARRIVE.TRANS64.A1T0 RZ, [R16+URZ+0x22850], RZ ;  /* 0x022850ff10ff79a7 */ /* 0x0023e2000810003f */
[----:B------:R-:W-:Y:S06]  /*1bf40*/  BAR.SYNC.DEFER_BLOCKING 0x2, 0x80 ;  /* 0x0082000000007b1d */ /* 0x000fec0000010000 */
[----:B------:R-:W-:Y:S05]  /*1bf50*/  @!P1 BRA `(.L_x_8562) ;  /* 0x0000000000049947 */ /* 0x000fea0003800000 */
[----:B------:R-:W-:Y:S01]  /*1bf60*/  BPT.TRAP 0x1 ;  /* 0x000000040000795c */ /* 0x000fe20000300000 */
.L_x_8562:
[----:B------:R-:W2:Y:S01]  /*1bf70*/  S2R R0, SR_CgaCtaId ;  /* 0x0000000000007919 */ /* 0x000ea20000008800 */
[----:B-1----:R-:W-:-:S05]  /*1bf80*/  VIADD R16, R16, 0x22880 ;  /* 0x0002288010107836 */ /* 0x002fca0000000000 */
[----:B--2---:R-:W-:Y:S01]  /*1bf90*/  PRMT R16, R0, 0x654, R16 ;  /* 0x0000065400107816 */ /* 0x004fe20000000010 */
[----:B------:R-:W-:Y:S02]  /*1bfa0*/  VIADD R0, R2, 0x1 ;  /* 0x0000000102007836 */ /* 0x000fe40000000000 */
[----:B------:R-:W-:Y:S01]  /*1bfb0*/  IMAD.MOV.U32 R2, RZ, RZ, RZ ;  /* 0x000000ffff027224 */ /* 0x000fe200078e00ff */
[----:B------:R1:W-:Y:S02]  /*1bfc0*/  SYNCS.ARRIVE.TRANS64.RED.A1T0 RZ, [R16+URZ], RZ ;  /* 0x000000ff10ff79a7 */ /* 0x0003e4000810043f */
[----:B------:R-:W-:-:S04]  /*1bfd0*/  ISETP.NE.AND P0, PT, R0, 0x2, PT ;  /* 0x000000020000780c */ /* 0x000fc80003f05270 */
[----:B0-----:R-:W-:Y:S02]  /*1bfe0*/  SEL R4, RZ, 0x1, P0 ;  /* 0x00000001ff047807 */ /* 0x001fe40000000000 */
[----:B------:R-:W-:Y:S02]  /*1bff0*/  SEL R0, R0, RZ, P0 ;  /* 0x000000ff00007207 */ /* 0x000fe40000000000 */
[----:B-1----:R-:W-:-:S07]  /*1c000*/  LOP3.LUT R31, R31, R4, RZ, 0x3c, !PT ;  /* 0x000000041f1f7212 */ /* 0x002fce00078e3cff */
.L_x_8515:
[----:B------:R-:W0:Y:S01]  /*1c010*/  S2R R4, SR_CgaCtaId ;  /* 0x0000000000047919 */ /* 0x000e220000008800 */
[----:B------:R-:W-:Y:S02]  /*1c020*/  MOV R3, 0x400 ;  /* 0x0000040000037802 */ /* 0x000fe40000000f00 */
[----:B------:R-:W-:Y:S02]  /*1c030*/  SHF.L.U32 R2, R2, 0x1f, RZ ;  /* 0x0000001f02027819 */ /* 0x000fe400000006ff */
[----:B0-----:R-:W-:-:S04]  /*1c040*/  LEA R5, R4, R3, 0x18 ;  /* 0x0000000304057211 */ /* 0x001fc800078ec0ff */
[----:B------:R-:W0:Y:S02]  /*1c050*/  SYNCS.PHASECHK.TRANS64.TRYWAIT P0, [R5+URZ+0x22820], R2 ;  /* 0x02282002050075a7 */ /* 0x000e24000800017f */
[----:B0-----:R-:W-:Y:S05]  /*1c060*/  @!P0 BRA `(.L_x_8563) ;  /* 0x00000040003c8947 */ /* 0x001fea0003800000 */
.L_x_8692:
        /* <DEDUP_REMOVED lines=13> */
.L_x_8564:
[C---:B------:R-:W-:Y:S01]  /*1c140*/  IMAD R4, R0.reuse, 0x8, R5 ;  /* 0x0000000800047824 */ /* 0x040fe200078e0205 */
[----:B------:R-:W-:Y:S01]  /*1c150*/  SHF.L.U32 R3, R31, 0x1f, RZ ;  /* 0x0000001f1f037819 */ /* 0x000fe200000006ff */
[----:B------:R-:W-:-:S03]  /*1c160*/  VIADD R0, R0, 0x1 ;  /* 0x0000000100007836 */ /* 0x000fc60000000000 */
[----:B------:R-:W0:Y:S02]  /*1c170*/  SYNCS.PHASECHK.TRANS64.TRYWAIT P1, [R4+URZ+0x22840], R3 ;  /* 0x02284003040075a7 */ /* 0x000e24000802017f */
[----:B------:R-:W-:-:S04]  /*1c180*/  ISETP.NE.AND P2, PT, R0, 0x2, PT ;  /* 0x000000020000780c */ /* 0x000fc80003f45270 */
[----:B------:R-:W-:Y:S01]  /*1c190*/  SEL R2, RZ, 0x1, P2 ;  /* 0x00000001ff027807 */ /* 0x000fe20001000000 */
[----:B0-----:R-:W-:Y:S08]  /*1c1a0*/  @!P1 BRA `(.L_x_8565) ;  /* 0x0000004000009947 */ /* 0x001ff00003800000 */
.L_x_8693:
[----:B------:R-:W-:Y:S02]  /*1c1b0*/  SEL R0, R0, RZ, P2 ;  /* 0x000000ff00007207 */ /* 0x000fe40001000000 */
[----:B------:R-:W-:Y:S01]  /*1c1c0*/  LOP3.LUT R2, R31, R2, RZ, 0x3c, !PT ;  /* 0x000000021f027212 */ /* 0x000fe200078e3cff */
[----:B------:R-:W-:Y:S06]  /*1c1d0*/  @!P0 BRA `(.L_x_8566) ;  /* 0x0000000000048947 */ /* 0x000fec0003800000 */
[----:B------:R-:W-:Y:S01]  /*1c1e0*/  BPT.TRAP 0x1 ;  /* 0x000000040000795c */ /* 0x000fe20000300000 */
.L_x_8566:
[----:B------:R-:W-:Y:S01]  /*1c1f0*/  IMAD R5, R0, 0x8, R5 ;  /* 0x0000000800057824 */ /* 0x000fe200078e0205 */
[----:B------:R-:W-:-:S04]  /*1c200*/  SHF.L.U32 R0, R2, 0x1f, RZ ;  /* 0x0000001f02007819 */ /* 0x000fc800000006ff */
[----:B------:R-:W1:Y:S02]  /*1c210*/  SYNCS.PHASECHK.TRANS64.TRYWAIT P1, [R5+URZ+0x22840], R0 ;  /* 0x02284000050075a7 */ /* 0x000e64000802017f */
[----:B-1----:R-:W-:Y:S05]  /*1c220*/  @!P1 BRA `(.L_x_8567) ;  /* 0x0000003c00f49947 */ /* 0x002fea0003800000 */
.L_x_8694:
[----:B------:R-:W-:Y:S05]  /*1c230*/  @!P0 BRA `(.L_x_8568) ;  /* 0x0000000000048947 */ /* 0x000fea0003800000 */
[----:B------:R-:W-:Y:S01]  /*1c240*/  BPT.TRAP 0x1 ;  /* 0x000000040000795c */ /* 0x000fe20000300000 */
.L_x_8568:
[----:B------:R-:W2:Y:S02]  /*1c250*/  SYNCS.PHASECHK.TRANS64.TRYWAIT P1, [R4+URZ+0x22860], R3 ;  /* 0x02286003040075a7 */ /* 0x000ea4000802017f */
[----:B--2---:R-:W-:Y:S05]  /*1c260*/  @!P1 BRA `(.L_x_8569) ;  /* 0x0000003c00f89947 */ /* 0x004fea0003800000 */
.L_x_8695:
[----:B------:R-:W-:Y:S05]  /*1c270*/  @!P0 BRA `(.L_x_8570) ;  /* 0x0000000000048947 */ /* 0x000fea0003800000 */
[----:B------:R-:W-:Y:S01]  /*1c280*/  BPT.TRAP 0x1 ;  /* 0x000000040000795c */ /* 0x000fe20000300000 */
.L_x_8570:
[----:B------:R-:W3:Y:S02]  /*1c290*/  SYNCS.PHASECHK.TRANS64.TRYWAIT P1, [R5+URZ+0x22860], R0 ;  /* 0x02286000050075a7 */ /* 0x000ee4000802017f */
[----:B---3--:R-:W-:Y:S05]  /*1c2a0*/  @!P1 BRA `(.L_x_8571) ;  /* 0x0000003c00fc9947 */ /* 0x008fea0003800000 */
.L_x_8696:
[----:B------:R-:W-:Y:S05]  /*1c2b0*/  @!P0 BRA `(.L_x_8572) ;  /* 0x0000000000048947 */ /* 0x000fea0003800000 */
[----:B------:R-:W-:Y:S01]  /*1c2c0*/  BPT.TRAP 0x1 ;  /* 0x000000040000795c */ /* 0x000fe20000300000 */
.L_x_8572:
[----:B------:R-:W4:Y:S02]  /*1c2d0*/  SYNCS.PHASECHK.TRANS64.TRYWAIT P1, [R4+URZ+0x22880], R3 ;  /* 0x02288003040075a7 */ /* 0x000f24000802017f */
[----:B----4-:R-:W-:Y:S05]  /*1c2e0*/  @!P1 BRA `(.L_x_8573) ;  /* 0x0000004000009947 */ /* 0x010fea0003800000 */
.L_x_8697:
[----:B------:R-:W-:Y:S05]  /*1c2f0*/  @!P0 BRA `(.L_x_8574) ;  /* 0x0000000000048947 */ /* 0x000fea0003800000 */
[----:B------:R-:W-:Y:S01]  /*1c300*/  BPT.TRAP 0x1 ;  /* 0x000000040000795c */ /* 0x000fe20000300000 */
.L_x_8574:
[----:B------:R0:W0:Y:S02]  /*1c310*/  SYNCS.PHASECHK.TRANS64.TRYWAIT P0, [R5+URZ+0x22880], R0 ;  /* 0x02288000050075a7 */ /* 0x000024000800017f */
[----:B0-----:R-:W-:Y:S05]  /*1c320*/  @!P0 NANOSLEEP.SYNCS 0x989680 ;  /* 0x009896800000895d */ /* 0x001fea0003900000 */
[----:B------:R-:W0:Y:S02]  /*1c330*/  @!P0 SYNCS.PHASECHK.TRANS64 P0, [R5+URZ+0x22880], R0 ;  /* 0x02288000050085a7 */ /* 0x000e24000800007f */
[----:B0-----:R-:W-:Y:S05]  /*1c340*/  @!P0 BRA `(.L_x_8574) ;  /* 0xfffffffc00f08947 */ /* 0x001fea000383ffff */
.L_x_8423:
[----:B------:R-:W-:Y:S05]  /*1c350*/  BSYNC B6 ;  /* 0x0000000000067941 */ /* 0x000fea0003800000 */
.L_x_8420:
[----:B------:R-:W-:Y:S05]  /*1c360*/  EXIT ;  /* 0x000000000000794d */ /* 0x000fea0003800000 */
.L_x_8433:
[----:B0-----:R-:W-:-:S04]  /*1c370*/  IMAD.U32 R3, RZ, RZ, UR41 ;  /* 0x00000029ff037e24 */ /* 0x001fc8000f8e00ff */
[----:B------:R0:W1:Y:S03]  /*1c380*/  SYNCS.PHASECHK.TRANS64.TRYWAIT P0, [R3+URZ+0x22800], R8 ;  /* 0x02280008030075a7 */ /* 0x000066000800017f */
[----:B-1----:R-:W-:Y:S05]  /*1c390*/  @!P0 NANOSLEEP.SYNCS 0x989680 ;  /* 0x009896800000895d */ /* 0x002fea0003900000 */
[----:B------:R-:W1:Y:S02]  /*1c3a0*/  @!P0 SYNCS.PHASECHK.TRANS64 P0, [R3+URZ+0x22800], R8 ;  /* 0x02280008030085a7 */ /* 0x000e64000800007f */
[----:B-1----:R-:W-:Y:S05]  /*1c3b0*/  @!P0 BRA `(.L_x_8433) ;  /* 0xfffffffc00ec8947 */ /* 0x002fea000383ffff */
[----:B------:R-:W-:Y:S05]  /*1c3c0*/  BRA `(.L_x_8575) ;  /* 0xfffffe5400907947 */ /* 0x000fea000383ffff */
.L_x_8437:
[----:B0-----:R-:W-:-:S04]  /*1c3d0*/  IMAD.U32 R3, RZ, RZ, UR41 ;  /* 0x00000029ff037e24 */ /* 0x001fc8000f8e00ff */
[----:B------:R0:W2:Y:S03]  /*1c3e0*/  SYNCS.PHASECHK.TRANS64.TRYWAIT P1, [R3+URZ+0x22830], R8 ;  /* 0x02283008030075a7 */ /* 0x0000a6000802017f */
[----:B--2---:R-:W-:Y:S05]  /*1c3f0*/  @!P1 NANOSLEEP.SYNCS 0x989680 ;  /* 0x009896800000995d */ /* 0x004fea0003900000 */
[----:B------:R-:W2:Y:S02]  /*1c400*/  @!P1 SYNCS.PHASECHK.TRANS64 P1, [R3+URZ+0x22830], R8 ;  /* 0x02283008030095a7 */ /* 0x000ea4000802007f */
[----:B--2---:R-:W-:Y:S05]  /*1c410*/  @!P1 BRA `(.L_x_8437) ;  /* 0xfffffffc00ec9947 */ /* 0x004fea000383ffff */
[----:B------:R-:W-:Y:S05]  /*1c420*/  BRA `(.L_x_8436) ;  /* 0xfffffe5400ac7947 */ /* 0x000fea000383ffff */
.L_x_8454:
[----:B-1----:R-:W-:-:S04]  /*1c430*/  IMAD.U32 R14, RZ, RZ, UR6 ;  /* 0x00000006ff0e7e24 */ /* 0x002fc8000f8e00ff */
[----:B------:R1:W2:Y:S03]  /*1c440*/  SYNCS.PHASECHK.TRANS64.TRYWAIT P1, [R14+URZ+0x22830], R13 ;  /* 0x0228300d0e0075a7 */ /* 0x0002a6000802017f */
[----:B--2---:R-:W-:Y:S05]  /*1c450*/  @!P1 NANOSLEEP.SYNCS 0x989680 ;  /* 0x009896800000995d */ /* 0x004fea0003900000 */
[----:B------:R-:W2:Y:S02]  /*1c460*/  @!P1 SYNCS.PHASECHK.TRANS64 P1, [R14+URZ+0x22830], R13 ;  /* 0x0228300d0e0095a7 */ /* 0x000ea4000802007f */
[----:B--2---:R-:W-:Y:S05]  /*1c470*/  @!P1 BRA `(.L_x_8454) ;  /* 0xfffffffc00ec9947 */ /* 0x004fea000383ffff */
[----:B------:R-:W-:Y:S05]  /*1c480*/  BRA `(.L_x_8451) ;  /* 0xfffffea400507947 */ /* 0x000fea000383ffff */
.L_x_8458:
[----:B-1----:R-:W-:-:S04]  /*1c490*/  IMAD.U32 R14, RZ, RZ, UR6 ;  /* 0x00000006ff0e7e24 */ /* 0x002fc8000f8e00ff */
[----:B------:R1:W2:Y:S03]  /*1c4a0*/  SYNCS.PHASECHK.TRANS64.TRYWAIT P1, [R14+URZ+0x22850], R13 ;  /* 0x0228500d0e0075a7 */ /* 0x0002a6000802017f */
[----:B--2---:R-:W-:Y:S05]  /*1c4b0*/  @!P1 NANOSLEEP.SYNCS 0x989680 ;  /* 0x009896800000995d */ /* 0x004fea0003900000 */
[----:B------:R-:W2:Y:S02]  /*1c4c0*/  @!P1 SYNCS.PHASECHK.TRANS64 P1, [R14+URZ+0x22850], R13 ;  /* 0x0228500d0e0095a7 */ /* 0x000ea4000802007f */
[----:B--2---:R-:W-:Y:S05]  /*1c4d0*/  @!P1 BRA `(.L_x_8458) ;  /* 0xfffffffc00ec9947 */ /* 0x004fea000383ffff */
[----:B------:R-:W-:Y:S05]  /*1c4e0*/  BRA `(.L_x_8455) ;  /* 0xfffffeac00747947 */ /* 0x000fea000383ffff */
.L_x_8477:
[----:B-1----:R-:W-:-:S04]  /*1c4f0*/  IMAD.U32 R14, RZ, RZ, UR6 ;  /* 0x00000006ff0e7e24 */ /* 0x002fc8000f8e00ff */
[----:B------:R1:W2:Y:S03]  /*1c500*/  SYNCS.PHASECHK.TRANS64.TRYWAIT P1, [R14+URZ+0x22830], R13 ;  /* 0x0228300d0e0075a7 */ /* 0x0002a6000802017f */
[----:B--2---:R-:W-:Y:S05]  /*1c510*/  @!P1 NANOSLEEP.SYNCS 0x989680 ;  /* 0x009896800000995d */ /* 0x004fea0003900000 */
[----:B------:R-:W2:Y:S02]  /*1c520*/  @!P1 SYNCS.PHASECHK.TRANS64 P1, [R14+URZ+0x22830], R13 ;  /* 0x0228300d0e0095a7 */ /* 0x000ea4000802007f */
[----:B--2---:R-:W-:Y:S05]  /*1c530*/  @!P1 BRA `(.L_x_8477) ;  /* 0xfffffffc00ec9947 */ /* 0x004fea000383ffff */
[----:B------:R-:W-:Y:S05]  /*1c540*/  BRA `(.L_x_8474) ;  /* 0xfffffef400d87947 */ /* 0x000fea000383ffff */
.L_x_8481:
[----:B-1----:R-:W-:-:S04]  /*1c550*/  IMAD.U32 R14, RZ, RZ, UR6 ;  /* 0x00000006ff0e7e24 */ /* 0x002fc8000f8e00ff */
[----:B------:R1:W2:Y:S03]  /*1c560*/  SYNCS.PHASECHK.TRANS64.TRYWAIT P1, [R14+URZ+0x22850], R13 ;  /* 0x0228500d0e0075a7 */ /* 0x0002a6000802017f */
[----:B--2---:R-:W-:Y:S05]  /*1c570*/  @!P1 NANOSLEEP.SYNCS 0x989680 ;  /* 0x009896800000995d */ /* 0x004fea0003900000 */
[----:B------:R-:W2:Y:S02]  /*1c580*/  @!P1 SYNCS.PHASECHK.TRANS64 P1, [R14+URZ+0x22850], R13 ;  /* 0x0228500d0e0095a7 */ /* 0x000ea4000802007f */
[----:B--2---:R-:W-:Y:S05]  /*1c590*/  @!P1 BRA `(.L_x_8481) ;  /* 0xfffffffc00ec9947 */ /* 0x004fea000383ffff */
[----:B------:R-:W-:Y:S05]  /*1c5a0*/  BRA `(.L_x_8478) ;  /* 0xfffffefc00fc7947 */ /* 0x000fea000383ffff */
.L_x_8489:
[----:B-1----:R-:W-:-:S04]  /*1c5b0*/  IMAD.U32 R15, RZ, RZ, UR6 ;  /* 0x00000006ff0f7e24 */ /* 0x002fc8000f8e00ff */
[----:B------:R1:W2:Y:S03]  /*1c5c0*/  SYNCS.PHASECHK.TRANS64.TRYWAIT P1, [R15+URZ+0x22830], R14 ;  /* 0x0228300e0f0075a7 */ /* 0x0002a6000802017f */
[----:B--2---:R-:W-:Y:S05]  /*1c5d0*/  @!P1 NANOSLEEP.SYNCS 0x989680 ;  /* 0x009896800000995d */ /* 0x004fea0003900000 */
[----:B------:R-:W2:Y:S02]  /*1c5e0*/  @!P1 SYNCS.PHASECHK.TRANS64 P1, [R15+URZ+0x22830], R14 ;  /* 0x0228300e0f0095a7 */ /* 0x000ea4000802007f */
[----:B--2---:R-:W-:Y:S05]  /*1c5f0*/  @!P1 BRA `(.L_x_8489) ;  /* 0xfffffffc00ec9947 */ /* 0x004fea000383ffff */
[----:B------:R-:W-:Y:S05]  /*1c600*/  BRA `(.L_x_8486) ;  /* 0xffffff2800907947 */ /* 0x000fea000383ffff */
.L_x_8493:
[----:B-1----:R-:W-:-:S04]  /*1c610*/  IMAD.U32 R15, RZ, RZ, UR6 ;  /* 0x00000006ff0f7e24 */ /* 0x002fc8000f8e00ff */
[----:B------:R1:W2:Y:S03]  /*1c620*/  SYNCS.PHASECHK.TRANS64.TRYWAIT P1, [R15+URZ+0x22850], R14 ;  /* 0x0228500e0f0075a7 */ /* 0x0002a6000802017f */
[----:B--2---:R-:W-:Y:S05]  /*1c630*/  @!P1 NANOSLEEP.SYNCS 0x989680 ;  /* 0x009896800000995d */ /* 0x004fea0003900000 */
[----:B------:R-:W2:Y:S02]  /*1c640*/  @!P1 SYNCS.PHASECHK.TRANS64 P1, [R15+URZ+0x22850], R14 ;  /* 0x0228500e0f0095a7 */ /* 0x000ea4000802007f */
[----:B--2---:R-:W-:Y:S05]  /*1c650*/  @!P1 BRA `(.L_x_8493) ;  /* 0xfffffffc00ec9947 */ /* 0x004fea000383ffff */
[----:B------:R-:W-:Y:S05]  /*1c660*/  BRA `(.L_x_8490) ;  /* 0xffffff3000a47947 */ /* 0x000fea000383ffff */
.L_x_8508:
[----:B-1----:R-:W-:-:S04]  /*1c670*/  IMAD.U32 R3, RZ, RZ, UR12 ;  /* 0x0000000cff037e24 */ /* 0x002fc8000f8e00ff */
[----:B------:R1:W2:Y:S03]  /*1c680*/  SYNCS.PHASECHK.TRANS64.TRYWAIT P1, [R3+URZ+0x22850], R0 ;  /* 0x02285000030075a7 */ /* 0x0002a6000802017f */
[----:B--2---:R-:W-:Y:S05]  /*1c690*/  @!P1 NANOSLEEP.SYNCS 0x989680 ;  /* 0x009896800000995d */ /* 0x004fea0003900000 */
[----:B------:R-:W2:Y:S02]  /*1c6a0*/  @!P1 SYNCS.PHASECHK.TRANS64 P1, [R3+URZ+0x22850], R0 ;  /* 0x02285000030095a7 */ /* 0x000ea4000802007f */
[----:B--2---:R-:W-:Y:S05]  /*1c6b0*/  @!P1 BRA `(.L_x_8508) ;  /* 0xfffffffc00ec9947 */ /* 0x004fea000383ffff */
[----:B------:R-:W-:Y:S05]  /*1c6c0*/  BRA `(.L_x_8507) ;  /* 0xffffff7800247947 */ /* 0x000fea000383ffff */
.L_x_8527:
[----:B------:R-:W-:Y:S02]  /*1c6d0*/  IMAD.MOV.U32 R13, RZ, RZ, R17 ;  /* 0x000000ffff0d7224 */ /* 0x000fe400078e0011 */
[----:B------:R-:W-:Y:S02]  /*1c6e0*/  IMAD.MOV.U32 R12, RZ, RZ, RZ ;  /* 0x000000ffff0c7224 */ /* 0x000fe400078e00ff */
[----:B------:R-:W-:Y:S02]  /*1c6f0*/  IMAD.MOV.U32 R11, RZ, RZ, 0x1f ;  /* 0x0000001fff0b7424 */ /* 0x000fe400078e00ff */
[----:B------:R-:W-:-:S07]  /*1c700*/  IMAD.MOV.U32 R15, RZ, RZ, -0x1 ;  /* 0xffffffffff0f7424 */ /* 0x000fce00078e00ff */
[----:B0----5:R-:W-:Y:S05]  /*1c710*/  WARPSYNC.COLLECTIVE R15, `(.L_x_8576) ;  /* 0x000000000f087348 */ /* 0x021fea0003c00000 */
[----:B------:R1:W2:Y:S02]  /*1c720*/  SHFL.IDX P6, R14, R13, R12, R11 ;  /* 0x0000000c0d0e7389 */ /* 0x0002a400000c000b */
[----:B012--5:R-:W-:Y:S01]  /*1c730*/  ENDCOLLECTIVE ;  /* 0x000000000000791b */ /* 0x027fe20003800000 */
.L_x_8576:
[----:B------:R-:W-:Y:S05]  /*1c740*/  BRA `(.L_x_8577) ;  /* 0xffffffb400fc7947 */ /* 0x000fea000383ffff */
.L_x_8529:
[----:B0-----:R0:W1:Y:S02]  /*1c750*/  SYNCS.PHASECHK.TRANS64.TRYWAIT P0, [R25+URZ+0x22880], R31 ;  /* 0x0228801f190075a7 */ /* 0x001064000800017f */
[----:B-1----:R-:W-:Y:S05]  /*1c760*/  @!P0 NANOSLEEP.SYNCS 0x989680 ;  /* 0x009896800000895d */ /* 0x002fea0003900000 */
[----:B------:R-:W1:Y:S02]  /*1c770*/  @!P0 SYNCS.PHASECHK.TRANS64 P0, [R25+URZ+0x22880], R31 ;  /* 0x0228801f190085a7 */ /* 0x000e64000800007f */
[----:B-1----:R-:W-:Y:S05]  /*1c780*/  @!P0 BRA `(.L_x_8529) ;  /* 0xfffffffc00f08947 */ /* 0x002fea000383ffff */
[----:B------:R-:W-:Y:S05]  /*1c790*/  BRA `(.L_x_8578) ;  /* 0xffffffbc00587947 */ /* 0x000fea000383ffff */
.L_x_8530:
        /* <DEDUP_REMOVED lines=8> */
.L_x_8580:
[----:B------:R-:W-:Y:S05]  /*1c820*/  BSYNC B0 ;  /* 0x0000000000007941 */ /* 0x000fea0003800000 */
.L_x_8579:
[----:B------:R-:W-:Y:S01]  /*1c830*/  IMAD.MOV.U32 R13, RZ, RZ, R16 ;  /* 0x000000ffff0d7224 */ /* 0x000fe200078e0010 */
[C---:B------:R-:W-:Y:S01]  /*1c840*/  ISETP.LT.OR P1, PT, R5.reuse, 0x1, P2 ;  /* 0x000000010500780c */ /* 0x040fe20001721670 */
[----:B------:R-:W-:Y:S01]  /*1c850*/  IMAD.MOV.U32 R12, RZ, RZ, RZ ;  /* 0x000000ffff0c7224 */ /* 0x000fe200078e00ff */
[----:B------:R-:W-:Y:S01]  /*1c860*/  LOP3.LUT R0, R0, 0xffffffdf, RZ, 0xc0, !PT ;  /* 0xffffffdf00007812 */ /* 0x000fe200078ec0ff */
[----:B------:R-:W-:Y:S01]  /*1c870*/  IMAD.MOV.U32 R11, RZ, RZ, 0x181f ;  /* 0x0000181fff0b7424 */ /* 0x000fe200078e00ff */
[C---:B------:R-:W-:Y:S01]  /*1c880*/  ISETP.GE.AND P5, PT, R5.reuse, 0x31, PT ;  /* 0x000000310500780c */ /* 0x040fe20003fa6270 */
[----:B------:R-:W-:Y:S01]  /*1c890*/  IMAD.MOV.U32 R15, RZ, RZ, -0x1 ;  /* 0xffffffffff0f7424 */ /* 0x000fe200078e00ff */
[C---:B------:R-:W-:Y:S01]  /*1c8a0*/  ISETP.GE.AND P4, PT, R5.reuse, 0x41, PT ;  /* 0x000000410500780c */ /* 0x040fe20003f86270 */
[----:B------:R-:W-:Y:S01]  /*1c8b0*/  IMAD.MOV.U32 R3, RZ, RZ, R14 ;  /* 0x000000ffff037224 */ /* 0x000fe200078e000e */
[----:B------:R-:W-:Y:S01]  /*1c8c0*/  ISETP.GE.AND P3, PT, R5, 0x51, PT ;  /* 0x000000510500780c */ /* 0x000fe20003f66270 */
[----:B------:R-:W-:-:S12]  /*1c8d0*/  VIADD R29, R35, UR46 ;  /* 0x0000002e231d7c36 */ /* 0x000fd80008000000 */
[----:B------:R-:W-:Y:S05]  /*1c8e0*/  WARPSYNC.COLLECTIVE R15, `(.L_x_8581) ;  /* 0x000000000f087348 */ /* 0x000fea0003c00000 */
[----:B------:R0:W1:Y:S02]  /*1c8f0*/  SHFL.IDX P6, R14, R13, R12, R11 ;  /* 0x0000000c0d0e7389 */ /* 0x00006400000c000b */
[----:B01----:R-:W-:Y:S01]  /*1c900*/  ENDCOLLECTIVE ;  /* 0x000000000000791b */ /* 0x003fe20003800000 */
.L_x_8581:
[----:B------:R-:W-:Y:S02]  /*1c910*/  IMAD.MOV.U32 R13, RZ, RZ, R17 ;  /* 0x000000ffff0d7224 */ /* 0x000fe400078e0011 */
[----:B------:R-:W-:Y:S01]  /*1c920*/  IMAD.MOV.U32 R12, RZ, RZ, 0x1 ;  /* 0x00000001ff0c7424 */ /* 0x000fe200078e00ff */
[----:B------:R-:W-:-:S13]  /*1c930*/  IADD3 R2, P0, R30, R14, RZ ;  /* 0x0000000e1e027210 */ /* 0x000fda0007f1e0ff */
[----:B------:R-:W-:Y:S05]  /*1c940*/  WARPSYNC.COLLECTIVE R15, `(.L_x_8582) ;  /* 0x000000000f087348 */ /* 0x000fea0003c00000 */
[----:B------:R0:W1:Y:S02]  /*1c950*/  SHFL.IDX P6, R14, R13, R12, R11 ;  /* 0x0000000c0d0e7389 */ /* 0x00006400000c000b */
[----:B01----:R-:W-:Y:S01]  /*1c960*/  ENDCOLLECTIVE ;  /* 0x000000000000791b */ /* 0x003fe20003800000 */
.L_x_8582:
[----:B------:R-:W-:-:S05]  /*1c970*/  IMAD.X R3, RZ, RZ, R3, P0 ;  /* 0x000000ffff037224 */ /* 0x000fca00000e0603 */
        /* <DEDUP_REMOVED lines=10> */
.L_x_8583:
[----:B------:R-:W-:Y:S02]  /*1ca20*/  IMAD.MOV.U32 R13, RZ, RZ, R17 ;  /* 0x000000ffff0d7224 */ /* 0x000fe400078e0011 */
[----:B------:R-:W-:Y:S02]  /*1ca30*/  IMAD.MOV.U32 R12, RZ, RZ, 0x2 ;  /* 0x00000002ff0c7424 */ /* 0x000fe400078e00ff */
[----:B------:R-:W-:-:S07]  /*1ca40*/  IMAD.MOV.U32 R2, RZ, RZ, R14 ;  /* 0x000000ffff027224 */ /* 0x000fce00078e000e */
[----:B------:R-:W-:Y:S05]  /*1ca50*/  WARPSYNC.COLLECTIVE R15, `(.L_x_8584) ;  /* 0x000000000f087348 */ /* 0x000fea0003c00000 */
[----:B------:R0:W1:Y:S02]  /*1ca60*/  SHFL.IDX P6, R14, R13, R12, R11 ;  /* 0x0000000c0d0e7389 */ /* 0x00006400000c000b */
[----:B01----:R-:W-:Y:S01]  /*1ca70*/  ENDCOLLECTIVE ;  /* 0x000000000000791b */ /* 0x003fe20003800000 */
.L_x_8584:
        /* <DEDUP_REMOVED lines=12> */
.L_x_8585:
[----:B------:R-:W-:Y:S02]  /*1cb40*/  IMAD.MOV.U32 R13, RZ, RZ, R17 ;  /* 0x000000ffff0d7224 */ /* 0x000fe400078e0011 */
[----:B------:R-:W-:Y:S02]  /*1cb50*/  IMAD.MOV.U32 R12, RZ, RZ, 0x3 ;  /* 0x00000003ff0c7424 */ /* 0x000fe400078e00ff */
[----:B------:R-:W-:-:S07]  /*1cb60*/  IMAD.MOV.U32 R2, RZ, RZ, R14 ;  /* 0x000000ffff027224 */ /* 0x000fce00078e000e */
[----:B------:R-:W-:Y:S05]  /*1cb70*/  WARPSYNC.COLLECTIVE R15, `(.L_x_8586) ;  /* 0x000000000f087348 */ /* 0x000fea0003c00000 */
[----:B------:R0:W1:Y:S02]  /*1cb80*/  SHFL.IDX P6, R14, R13, R12, R11 ;  /* 0x0000000c0d0e7389 */ /* 0x00006400000c000b */
[----:B01----:R-:W-:Y:S01]  /*1cb90*/  ENDCOLLECTIVE ;  /* 0x000000000000791b */ /* 0x003fe20003800000 */
.L_x_8586:
        /* <DEDUP_REMOVED lines=12> */
.L_x_8587:
[----:B------:R-:W-:Y:S02]  /*1cc60*/  IMAD.MOV.U32 R13, RZ, RZ, R17 ;  /* 0x000000ffff0d7224 */ /* 0x000fe400078e0011 */
[----:B------:R-:W-:Y:S02]  /*1cc70*/  IMAD.MOV.U32 R12, RZ, RZ, 0x4 ;  /* 0x00000004ff0c7424 */ /* 0x000fe400078e00ff */
[----:B------:R-:W-:-:S07]  /*1cc80*/  IMAD.MOV.U32 R2, RZ, RZ, R14 ;  /* 0x000000ffff027224 */ /* 0x000fce00078e000e */
[----:B------:R-:W-:Y:S05]  /*1cc90*/  WARPSYNC.COLLECTIVE R15, `(.L_x_8588) ;  /* 0x000000000f087348 */ /* 0x000fea0003c00000 */
[----:B------:R0:W1:Y:S02]  /*1cca0*/  SHFL.IDX P6, R14, R13, R12, R11 ;  /* 0x0000000c0d0e7389 */ /* 0x00006400000c000b */
[----:B01----:R-:W-:Y:S01]  /*1ccb0*/  ENDCOLLECTIVE ;  /* 0x000000000000791b */ /* 0x003fe20003800000 */
.L_x_8588:
        /* <DEDUP_REMOVED lines=12> */
.L_x_8589:
[----:B------:R-:W-:Y:S02]  /*1cd80*/  IMAD.MOV.U32 R13, RZ, RZ, R17 ;  /* 0x000000ffff0d7224 */ /* 0x000fe400078e0011 */
[----:B------:R-:W-:Y:S02]  /*1cd90*/  IMAD.MOV.U32 R12, RZ, RZ, 0x5 ;  /* 0x00000005ff0c7424 */ /* 0x000fe400078e00ff */
[----:B------:R-:W-:-:S07]  /*1cda0*/  IMAD.MOV.U32 R2, RZ, RZ, R14 ;  /* 0x000000ffff027224 */ /* 0x000fce00078e000e */
[----:B------:R-:W-:Y:S05]  /*1cdb0*/  WARPSYNC.COLLECTIVE R15, `(.L_x_8590) ;  /* 0x000000000f087348 */ /* 0x000fea0003c00000 */
[----:B------:R0:W1:Y:S02]  /*1cdc0*/  SHFL.IDX P6, R14, R13, R12, R11 ;  /* 0x0000000c0d0e7389 */ /* 0x00006400000c000b */
[----:B01----:R-:W-:Y:S01]  /*1cdd0*/  ENDCOLLECTIVE ;  /* 0x000000000000791b */ /* 0x003fe20003800000 */
.L_x_8590:
        /* <DEDUP_REMOVED lines=12> */
.L_x_8591:
[----:B------:R-:W-:Y:S02]  /*1cea0*/  IMAD.MOV.U32 R13, RZ, RZ, R17 ;  /* 0x000000ffff0d7224 */ /* 0x000fe400078e0011 */
[----:B------:R-:W-:Y:S02]  /*1ceb0*/  IMAD.MOV.U32 R12, RZ, RZ, 0x6 ;  /* 0x00000006ff0c7424 */ /* 0x000fe400078e00ff */
[----:B------:R-:W-:-:S07]  /*1cec0*/  IMAD.MOV.U32 R2, RZ, RZ, R14 ;  /* 0x000000ffff027224 */ /* 0x000fce00078e000e */
[----:B------:R-:W-:Y:S05]  /*1ced0*/  WARPSYNC.COLLECTIVE R15, `(.L_x_8592) ;  /* 0x000000000f087348 */ /* 0x000fea0003c00000 */
[----:B------:R0:W1:Y:S02]  /*1cee0*/  SHFL.IDX P6, R14, R13, R12, R11 ;  /* 0x0000000c0d0e7389 */ /* 0x00006400000c000b */
[----:B01----:R-:W-:Y:S01]  /*1cef0*/  ENDCOLLECTIVE ;  /* 0x000000000000791b */ /* 0x003fe20003800000 */
.L_x_8592:
        /* <DEDUP_REMOVED lines=12> */
.L_x_8593:
[----:B------:R-:W-:Y:S02]  /*1cfc0*/  IMAD.MOV.U32 R13, RZ, RZ, R17 ;  /* 0x000000ffff0d7224 */ /* 0x000fe400078e0011 */
[----:B------:R-:W-:Y:S02]  /*1cfd0*/  IMAD.MOV.U32 R12, RZ, RZ, 0x7 ;  /* 0x00000007ff0c7424 */ /* 0x000fe400078e00ff */
[----:B------:R-:W-:-:S07]  /*1cfe0*/  IMAD.MOV.U32 R2, RZ, RZ, R14 ;  /* 0x000000ffff027224 */ /* 0x000fce00078e000e */
[----:B------:R-:W-:Y:S05]  /*1cff0*/  WARPSYNC.COLLECTIVE R15, `(.L_x_8594) ;  /* 0x000000000f087348 */ /* 0x000fea0003c00000 */
[----:B------:R0:W1:Y:S02]  /*1d000*/  SHFL.IDX P6, R14, R13, R12, R11 ;  /* 0x0000000c0d0e7389 */ /* 0x00006400000c000b */
[----:B01----:R-:W-:Y:S01]  /*1d010*/  ENDCOLLECTIVE ;  /* 0x000000000000791b */ /* 0x003fe20003800000 */
.L_x_8594:
        /* <DEDUP_REMOVED lines=12> */
.L_x_8595:
[----:B------:R-:W-:Y:S02]  /*1d0e0*/  IMAD.MOV.U32 R13, RZ, RZ, R7 ;  /* 0x000000ffff0d7224 */ /* 0x000fe400078e0007 */
[----:B------:R-:W-:Y:S02]  /*1d0f0*/  IMAD.MOV.U32 R12, RZ, RZ, RZ ;  /* 0x000000ffff0c7224 */ /* 0x000fe400078e00ff */
[----:B------:R-:W-:-:S05]  /*1d100*/  IMAD.MOV.U32 R11, RZ, RZ, R14 ;  /* 0x000000ffff0b7224 */ /* 0x000fca00078e000e */
[----:B------:R-:W-:Y:S01]  /*1d110*/  IADD3 R2, P0, R30, R11, RZ ;  /* 0x0000000b1e027210 */ /* 0x000fe20007f1e0ff */
[----:B------:R-:W-:-:S04]  /*1d120*/  IMAD.MOV.U32 R11, RZ, RZ, 0x181f ;  /* 0x0000181fff0b7424 */ /* 0x000fc800078e00ff */
[----:B------:R-:W-:-:S08]  /*1d130*/  IMAD.X R3, RZ, RZ, R17, P0 ;  /* 0x000000ffff037224 */ /* 0x000fd000000e0611 */
[----:B------:R-:W-:Y:S05]  /*1d140*/  WARPSYNC.COLLECTIVE R15, `(.L_x_8596) ;  /* 0x000000000f087348 */ /* 0x000fea0003c00000 */
[----:B------:R0:W1:Y:S02]  /*1d150*/  SHFL.IDX P6, R14, R13, R12, R11 ;  /* 0x0000000c0d0e7389 */ /* 0x00006400000c000b */
[----:B01----:R-:W-:Y:S01]  /*1d160*/  ENDCOLLECTIVE ;  /* 0x000000000000791b */ /* 0x003fe20003800000 */
.L_x_8596:
[----:B------:R-:W-:Y:S01]  /*1d170*/  @!PT LDS RZ, [RZ] ;  /* 0x00000000fffff984 */ /* 0x000fe20000000800 */
[----:B------:R-:W-:Y:S01]  /*1d180*/  @!PT LDS RZ, [RZ] ;  /* 0x00000000fffff984 */ /* 0x000fe20000000800 */
[----:B------:R-:W-:Y:S01]  /*1d190*/  @!PT LDS RZ, [RZ] ;  /* 0x00000000fffff984 */ /* 0x000fe20000000800 */
[----:B------:R0:W-:Y:S01]  /*1d1a0*/  LDGSTS.E.BYPASS.LTC128B.128 [R29+0xdc00], desc[UR50][R2.64], !P1 ;  /* 0x0dc00000021d7fae */ /* 0x0001e2000c901d72 */
[----:B------:R-:W-:Y:S01]  /*1d1b0*/  ISETP.LT.OR P1, PT, R5, 0x81, P2 ;  /* 0x000000810500780c */ /* 0x000fe20001721670 */
[----:B------:R-:W-:Y:S02]  /*1d1c0*/  IMAD.MOV.U32 R13, RZ, RZ, R4 ;  /* 0x000000ffff0d7224 */ /* 0x000fe400078e0004 */
[----:B------:R-:W-:-:S10]  /*1d1d0*/  IMAD.MOV.U32 R16, RZ, RZ, R14 ;  /* 0x000000ffff107224 */ /* 0x000fd400078e000e */
[----:B0-----:R-:W-:Y:S05]  /*1d1e0*/  WARPSYNC.COLLECTIVE R15, `(.L_x_8597) ;  /* 0x000000000f087348 */ /* 0x001fea0003c00000 */
[----:B------:R1:W2:Y:S02]  /*1d1f0*/  SHFL.IDX P6, R14, R13, R12, R11 ;  /* 0x0000000c0d0e7389 */ /* 0x0002a400000c000b */
[----:B012---:R-:W-:Y:S01]  /*1d200*/  ENDCOLLECTIVE ;  /* 0x000000000000791b */ /* 0x007fe20003800000 */
.L_x_8597:
        /* <DEDUP_REMOVED lines=8> */
.L_x_8598:
[C---:B------:R-:W-:Y:S01]  /*1d290*/  ISETP.GE.AND P0, PT, R5.reuse, 0x21, PT ;  /* 0x000000210500780c */ /* 0x040fe20003f06270 */
[----:B------:R-:W-:Y:S01]  /*1d2a0*/  @!PT LDS RZ, [RZ] ;  /* 0x00000000fffff984 */ /* 0x000fe20000000800 */
[----:B------:R-:W-:Y:S01]  /*1d2b0*/  @!PT LDS RZ, [RZ] ;  /* 0x00000000fffff984 */ /* 0x000fe20000000800 */
[----:B------:R-:W-:Y:S01]  /*1d2c0*/  @!PT LDS RZ, [RZ] ;  /* 0x00000000fffff984 */ /* 0x000fe20000000800 */
[----:B------:R0:W-:Y:S01]  /*1d2d0*/  LDGSTS.E.BYPASS.LTC128B.128 [R29+0xe400], desc[UR50][R2.64], !P1 ;  /* 0x0e400000021d7fae */ /* 0x0001e2000c901d72 */
[----:B------:R-:W-:Y:S01]  /*1d2e0*/  ISETP.GE.AND P1, PT, R5, 0x11, PT ;  /* 0x000000110500780c */ /* 0x000fe20003f26270 */
[----:B------:R-:W-:-:S12]  /*1d2f0*/  IMAD.MOV.U32 R13, RZ, RZ, R4 ;  /* 0x000000ffff0d7224 */ /* 0x000fd800078e0004 */
[----:B------:R-:W-:Y:S02]  /*1d300*/  @P1 LOP3.LUT R0, R0, 0x20, RZ, 0xfc, !PT ;  /* 0x0000002000001812 */ /* 0x000fe400078efcff */
[----:B------:R-:W-:Y:S02]  /*1d310*/  ISETP.GE.AND P1, PT, R5, 0x81, PT ;  /* 0x000000810500780c */ /* 0x000fe40003f26270 */
[----:B------:R-:W-:Y:S01]  /*1d320*/  LOP3.LUT R0, R0, 0xffffffef, RZ, 0xc0, !PT ;  /* 0xffffffef00007812 */ /* 0x000fe200078ec0ff */
[----:B0-----:R-:W-:-:S10]  /*1d330*/  IMAD.MOV.U32 R7, RZ, RZ, R14 ;  /* 0x000000ffff077224 */ /* 0x001fd400078e000e */
[----:B------:R-:W-:Y:S05]  /*1d340*/  WARPSYNC.COLLECTIVE R15, `(.L_x_8599) ;  /* 0x000000000f087348 */ /* 0x000fea0003c00000 */
[----:B------:R0:W1:Y:S02]  /*1d350*/  SHFL.IDX P6, R14, R13, R12, R11 ;  /* 0x0000000c0d0e7389 */ /* 0x00006400000c000b */
[----:B01----:R-:W-:Y:S01]  /*1d360*/  ENDCOLLECTIVE ;  /* 0x000000000000791b */ /* 0x003fe20003800000 */
.L_x_8599:
        /* <DEDUP_REMOVED lines=9> */
.L_x_8533:
[----:B0-----:R0:W1:Y:S02]  /*1d400*/  SYNCS.PHASECHK.TRANS64.TRYWAIT P2, [R25+URZ+0x22840], R31 ;  /* 0x0228401f190075a7 */ /* 0x001064000804017f */
[----:B-1----:R-:W-:Y:S05]  /*1d410*/  @!P2 NANOSLEEP.SYNCS 0x989680 ;  /* 0x009896800000a95d */ /* 0x002fea0003900000 */
[----:B------:R-:W1:Y:S02]  /*1d420*/  @!P2 SYNCS.PHASECHK.TRANS64 P2, [R25+URZ+0x22840], R31 ;  /* 0x0228401f1900a5a7 */ /* 0x000e64000804007f */
[----:B-1----:R-:W-:Y:S05]  /*1d430*/  @!P2 BRA `(.L_x_8533) ;  /* 0xfffffffc00f0a947 */ /* 0x002fea000383ffff */
[----:B------:R-:W-:Y:S05]  /*1d440*/  BRA `(.L_x_8601) ;  /* 0xffffffb800747947 */ /* 0x000fea000383ffff */
.L_x_8534:
        /* <DEDUP_REMOVED lines=8> */
.L_x_8603:
[----:B------:R-:W-:Y:S05]  /*1d4d0*/  BSYNC B0 ;  /* 0x0000000000007941 */ /* 0x000fea0003800000 */
.L_x_8602:
[----:B------:R-:W-:Y:S01]  /*1d4e0*/  IMAD.MOV.U32 R13, RZ, RZ, R7 ;  /* 0x000000ffff0d7224 */ /* 0x000fe200078e0007 */
[----:B------:R-:W-:Y:S01]  /*1d4f0*/  P2R R8, PR, RZ, 0x2 ;  /* 0x00000002ff087803 */ /* 0x000fe20000000000 */
[----:B------:R-:W-:Y:S01]  /*1d500*/  IMAD.MOV.U32 R12, RZ, RZ, RZ ;  /* 0x000000ffff0c7224 */ /* 0x000fe200078e00ff */
[----:B------:R-:W-:Y:S01]  /*1d510*/  ISETP.GE.AND P1, PT, R30, R16, PT ;  /* 0x000000101e00720c */ /* 0x000fe20003f26270 */
[----:B------:R-:W-:Y:S01]  /*1d520*/  IMAD.MOV.U32 R11, RZ, RZ, 0x181f ;  /* 0x0000181fff0b7424 */ /* 0x000fe200078e00ff */
[----:B------:R-:W-:Y:S01]  /*1d530*/  P2R R9, PR, RZ, 0x1 ;  /* 0x00000001ff097803 */ /* 0x000fe20000000000 */
[----:B------:R-:W-:Y:S01]  /*1d540*/  IMAD.MOV.U32 R15, RZ, RZ, -0x1 ;  /* 0xffffffffff0f7424 */ /* 0x000fe200078e00ff */
[----:B------:R-:W-:Y:S01]  /*1d550*/  LOP3.LUT P0, RZ, R0, 0x20, RZ, 0xc0, !PT ;  /* 0x0000002000ff7812 */ /* 0x000fe2000780c0ff */
[----:B------:R-:W-:-:S12]  /*1d560*/  IMAD.MOV.U32 R2, RZ, RZ, R14 ;  /* 0x000000ffff027224 */ /* 0x000fd800078e000e */
[----:B------:R-:W-:Y:S05]  /*1d570*/  WARPSYNC.COLLECTIVE R15, `(.L_x_8604) ;  /* 0x000000000f087348 */ /* 0x000fea0003c00000 */
[----:B------:R0:W1:Y:S02]  /*1d580*/  SHFL.IDX P6, R14, R13, R12, R11 ;  /* 0x0000000c0d0e7389 */ /* 0x00006400000c000b */
[----:B01----:R-:W-:Y:S01]  /*1d590*/  ENDCOLLECTIVE ;  /* 0x000000000000791b */ /* 0x003fe20003800000 */
.L_x_8604:
        /* <DEDUP_REMOVED lines=14> */
.L_x_8605:
[----:B------:R-:W-:Y:S02]  /*1d680*/  IMAD.MOV.U32 R13, RZ, RZ, R7 ;  /* 0x000000ffff0d7224 */ /* 0x000fe400078e0007 */
[----:B------:R-:W-:-:S07]  /*1d690*/  IMAD.MOV.U32 R10, RZ, RZ, R14 ;  /* 0x000000ffff0a7224 */ /* 0x000fce00078e000e */
[----:B------:R-:W-:Y:S05]  /*1d6a0*/  WARPSYNC.COLLECTIVE R15, `(.L_x_8606) ;  /* 0x000000000f087348 */ /* 0x000fea0003c00000 */
[----:B------:R0:W1:Y:S02]  /*1d6b0*/  SHFL.IDX P6, R14, R13, R12, R11 ;  /* 0x0000000c0d0e7389 */ /* 0x00006400000c000b */
[----:B01----:R-:W-:Y:S01]  /*1d6c0*/  ENDCOLLECTIVE ;  /* 0x000000000000791b */ /* 0x003fe20003800000 */
.L_x_8606:
[----:B------:R-:W-:Y:S02]  /*1d6d0*/  IMAD.MOV.U32 R13, RZ, RZ, R6 ;  /* 0x000000ffff0d7224 */ /* 0x000fe400078e0006 */
[----:B------:R-:W-:Y:S01]  /*1d6e0*/  IMAD.MOV.U32 R12, RZ, RZ, 0x2 ;  /* 0x00000002ff0c7424 */ /* 0x000fe200078e00ff */
[C---:B------:R-:W-:Y:S02]  /*1d6f0*/  ISETP.GE.AND P6, PT, R30.reuse, R16, PT ;  /* 0x000000101e00720c */ /* 0x040fe40003fc6270 */
[----:B------:R-:W-:-:S05]  /*1d700*/  @P0 IADD3 R2, P2, R30, R14, RZ ;  /* 0x0000000e1e020210 */ /* 0x000fca0007f5e0ff */
[----:B------:R-:W-:-:S06]  /*1d710*/  @P0 IMAD.X R3, RZ, RZ, R10, P2 ;  /* 0x000000ffff030224 */ /* 0x000fcc00010e060a */
        /* <DEDUP_REMOVED lines=8> */
.L_x_8607:
[----:B------:R-:W-:Y:S02]  /*1d7a0*/  IMAD.MOV.U32 R13, RZ, RZ, R7 ;  /* 0x000000ffff0d7224 */ /* 0x000fe400078e0007 */
[----:B------:R-:W-:-:S07]  /*1d7b0*/  IMAD.MOV.U32 R9, RZ, RZ, R14 ;  /* 0x000000ffff097224 */ /* 0x000fce00078e000e */
[----:B------:R-:W-:Y:S05]  /*1d7c0*/  WARPSYNC.COLLECTIVE R15, `(.L_x_8608) ;  /* 0x000000000f087348 */ /* 0x000fea0003c00000 */
[----:B------:R0:W1:Y:S02]  /*1d7d0*/  SHFL.IDX P6, R14, R13, R12, R11 ;  /* 0x0000000c0d0e7389 */ /* 0x00006400000c000b */
[----:B01----:R-:W-:Y:S01]  /*1d7e0*/  ENDCOLLECTIVE ;  /* 0x000000000000791b */ /* 0x003fe20003800000 */
.L_x_8608:
        /* <DEDUP_REMOVED lines=15> */
.L_x_8609:
[----:B------:R-:W-:Y:S02]  /*1d8e0*/  IMAD.MOV.U32 R13, RZ, RZ, R7 ;  /* 0x000000ffff0d7224 */ /* 0x000fe400078e0007 */
[----:B------:R-:W-:-:S07]  /*1d8f0*/  IMAD.MOV.U32 R8, RZ, RZ, R14 ;  /* 0x000000ffff087224 */ /* 0x000fce00078e000e */
[----:B------:R-:W-:Y:S05]  /*1d900*/  WARPSYNC.COLLECTIVE R15, `(.L_x_8610) ;  /* 0x000000000f087348 */ /* 0x000fea0003c00000 */
[----:B------:R0:W1:Y:S02]  /*1d910*/  SHFL.IDX P6, R14, R13, R12, R11 ;  /* 0x0000000c0d0e7389 */ /* 0x00006400000c000b */
[----:B01----:R-:W-:Y:S01]  /*1d920*/  ENDCOLLECTIVE ;  /* 0x000000000000791b */ /* 0x003fe20003800000 */
.L_x_8610:
        /* <DEDUP_REMOVED lines=15> */
.L_x_8611:
[----:B------:R-:W-:Y:S02]  /*1da20*/  IMAD.MOV.U32 R13, RZ, RZ, R7 ;  /* 0x000000ffff0d7224 */ /* 0x000fe400078e0007 */
[----:B------:R-:W-:-:S07]  /*1da30*/  IMAD.MOV.U32 R8, RZ, RZ, R14 ;  /* 0x000000ffff087224 */ /* 0x000fce00078e000e */
[----:B------:R-:W-:Y:S05]  /*1da40*/  WARPSYNC.COLLECTIVE R15, `(.L_x_8612) ;  /* 0x000000000f087348 */ /* 0x000fea0003c00000 */
[----:B------:R0:W1:Y:S02]  /*1da50*/  SHFL.IDX P6, R14, R13, R12, R11 ;  /* 0x0000000c0d0e7389 */ /* 0x00006400000c000b */
[----:B01----:R-:W-:Y:S01]  /*1da60*/  ENDCOLLECTIVE ;  /* 0x000000000000791b */ /* 0x003fe20003800000 */
.L_x_8612:
[----:B------:R-:W-:Y:S02]  /*1da70*/  IMAD.MOV.U32 R13, RZ, RZ, R6 ;  /* 0x000000ffff0d7224 */ /* 0x000fe400078e0006 */
[----:B------:R-:W-:Y:S01]  /*1da80*/  IMAD.MOV.U32 R12, RZ, RZ, 0x5 ;  /* 0x00000005ff0c7424 */ /* 0x000fe200078e00ff */
[----:B------:R-:W-:-:S05]  /*1da90*/  @P4 IADD3 R14, P2, R30, R14, RZ ;  /* 0x0000000e1e0e4210 */ /* 0x000fca0007f5e0ff */
[----:B------:R-:W-:-:S08]  /*1daa0*/  @P4 IMAD.MOV.U32 R2, RZ, RZ, R14 ;  /* 0x000000ffff024224 */ /* 0x000fd000078e000e */
[----:B------:R-:W-:Y:S05]  /*1dab0*/  WARPSYNC.COLLECTIVE R15, `(.L_x_8613) ;  /* 0x000000000f087348 */ /* 0x000fea0003c00000 */
[----:B------:R0:W1:Y:S02]  /*1dac0*/  SHFL.IDX P6, R14, R13, R12, R11 ;  /* 0x0000000c0d0e7389 */ /* 0x00006400000c000b */
[----:B01----:R-:W-:Y:S01]  /*1dad0*/  ENDCOLLECTIVE ;  /* 0x000000000000791b */ /* 0x003fe20003800000 */
.L_x_8613:
[----:B------:R-:W-:-:S04]  /*1dae0*/  @P4 IMAD.X R9, RZ, RZ, R8, P2 ;  /* 0x000000ffff094224 */ /* 0x000fc800010e0608 */
[----:B------:R-:W-:-:S05]  /*1daf0*/  @P4 IMAD.MOV.U32 R3, RZ, RZ, R9 ;  /* 0x000000ffff034224 */ /* 0x000fca00078e0009 */
[----:B------:R-:W-:Y:S01]  /*1db00*/  @!PT LDS RZ, [RZ] ;  /* 0x00000000fffff984 */ /* 0x000fe20000000800 */
[----:B------:R-:W-:Y:S01]  /*1db10*/  @!PT LDS RZ, [RZ] ;  /* 0x00000000fffff984 */ /* 0x000fe20000000800 */
[----:B------:R-:W-:Y:S01]  /*1db20*/  @!PT LDS RZ, [RZ] ;  /* 0x00000000fffff984 */ /* 0x000fe20000000800 */
[----:B------:R0:W-:Y:S01]  /*1db30*/  @P4 LDGSTS.E.BYPASS.LTC128B.128 [R29+0x1a400], desc[UR50][R2.64], !P5 ;  /* 0x1a400000021d4fae */ /* 0x0001e2000e901d72 */
[----:B------:R-:W-:Y:S01]  /*1db40*/  LOP3.LUT P4, RZ, R0, 0x40, RZ, 0xc0, !PT ;  /* 0x0000004000ff7812 */ /* 0x000fe2000788c0ff */
[----:B------:R-:W-:Y:S02]  /*1db50*/  IMAD.MOV.U32 R13, RZ, RZ, R7 ;  /* 0x000000ffff0d7224 */ /* 0x000fe400078e0007 */
[----:B------:R-:W-:-:S10]  /*1db60*/  IMAD.MOV.U32 R8, RZ, RZ, R14 ;  /* 0x000000ffff087224 */ /* 0x000fd400078e000e */
[----:B0-----:R-:W-:Y:S05]  /*1db70*/  WARPSYNC.COLLECTIVE R15, `(.L_x_8614) ;  /* 0x000000000f087348 */ /* 0x001fea0003c00000 */
[----:B------:R1:W2:Y:S02]  /*1db80*/  SHFL.IDX P6, R14, R13, R12, R11 ;  /* 0x0000000c0d0e7389 */ /* 0x0002a400000c000b */
[----:B012---:R-:W-:Y:S01]  /*1db90*/  ENDCOLLECTIVE ;  /* 0x000000000000791b */ /* 0x007fe20003800000 */
.L_x_8614:
[----:B------:R-:W-:Y:S02]  /*1dba0*/  IMAD.MOV.U32 R13, RZ, RZ, R6 ;  /* 0x000000ffff0d7224 */ /* 0x000fe400078e0006 */
[----:B------:R-:W-:Y:S01]  /*1dbb0*/  IMAD.MOV.U32 R12, RZ, RZ, 0x6 ;  /* 0x00000006ff0c7424 */ /* 0x000fe200078e00ff */
[----:B------:R-:W-:-:S05]  /*1dbc0*/  @P3 IADD3 R14, P2, R30, R14, RZ ;  /* 0x0000000e1e0e3210 */ /* 0x000fca0007f5e0ff */
[----:B------:R-:W-:-:S08]  /*1dbd0*/  @P3 IMAD.MOV.U32 R2, RZ, RZ, R14 ;  /* 0x000000ffff023224 */ /* 0x000fd000078e000e */
[----:B------:R-:W-:Y:S05]  /*1dbe0*/  WARPSYNC.COLLECTIVE R15, `(.L_x_8615) ;  /* 0x000000000f087348 */ /* 0x000fea0003c00000 */
[----:B------:R0:W1:Y:S02]  /*1dbf0*/  SHFL.IDX P6, R14, R13, R12, R11 ;  /* 0x0000000c0d0e7389 */ /* 0x00006400000c000b */
[----:B01----:R-:W-:Y:S01]  /*1dc00*/  ENDCOLLECTIVE ;  /* 0x000000000000791b */ /* 0x003fe20003800000 */
.L_x_8615:
        /* <DEDUP_REMOVED lines=11> */
.L_x_8616:
[----:B------:R-:W-:Y:S02]  /*1dcc0*/  IMAD.MOV.U32 R13, RZ, RZ, R6 ;  /* 0x000000ffff0d7224 */ /* 0x000fe400078e0006 */
[----:B------:R-:W-:Y:S01]  /*1dcd0*/  IMAD.MOV.U32 R12, RZ, RZ, 0x7 ;  /* 0x00000007ff0c7424 */ /* 0x000fe200078e00ff */
[----:B------:R-:W-:-:S05]  /*1dce0*/  @P4 IADD3 R14, P2, R30, R14, RZ ;  /* 0x0000000e1e0e4210 */ /* 0x000fca0007f5e0ff */
[----:B------:R-:W-:-:S08]  /*1dcf0*/  @P4 IMAD.MOV.U32 R2, RZ, RZ, R14 ;  /* 0x000000ffff024224 */ /* 0x000fd000078e000e */
[----:B------:R-:W-:Y:S05]  /*1dd00*/  WARPSYNC.COLLECTIVE R15, `(.L_x_8617) ;  /* 0x000000000f087348 */ /* 0x000fea0003c00000 */
[----:B------:R0:W1:Y:S02]  /*1dd10*/  SHFL.IDX P6, R14, R13, R12, R11 ;  /* 0x0000000c0d0e7389 */ /* 0x00006400000c000b */
[----:B01----:R-:W-:Y:S01]  /*1dd20*/  ENDCOLLECTIVE ;  /* 0x000000000000791b */ /* 0x003fe20003800000 */
.L_x_8617:
        /* <DEDUP_REMOVED lines=11> */
.L_x_8618:
[----:B------:R-:W-:Y:S02]  /*1dde0*/  IMAD.MOV.U32 R13, RZ, RZ, R4 ;  /* 0x000000ffff0d7224 */ /* 0x000fe400078e0004 */
[----:B------:R-:W-:Y:S01]  /*1ddf0*/  IMAD.MOV.U32 R12, RZ, RZ, RZ ;  /* 0x000000ffff0c7224 */ /* 0x000fe200078e00ff */
[----:B------:R-:W-:-:S13]  /*1de00*/  @P0 IADD3 R9, P2, R30, R14, RZ ;  /* 0x0000000e1e090210 */ /* 0x000fda0007f5e0ff */
[----:B------:R-:W-:Y:S05]  /*1de10*/  WARPSYNC.COLLECTIVE R15, `(.L_x_8619) ;  /* 0x000000000f087348 */ /* 0x000fea0003c00000 */
[----:B------:R0:W1:Y:S02]  /*1de20*/  SHFL.IDX P6, R14, R13, R12, R11 ;  /* 0x0000000c0d0e7389 */ /* 0x00006400000c000b */
[----:B01----:R-:W-:Y:S01]  /*1de30*/  ENDCOLLECTIVE ;  /* 0x000000000000791b */ /* 0x003fe20003800000 */
.L_x_8619:
        /* <DEDUP_REMOVED lines=12> */
.L_x_8620:
[----:B------:R-:W-:Y:S02]  /*1df00*/  IMAD.MOV.U32 R13, RZ, RZ, R4 ;  /* 0x000000ffff0d7224 */ /* 0x000fe400078e0004 */
[----:B------:R-:W-:Y:S01]  /*1df10*/  IMAD.MOV.U32 R12, RZ, RZ, 0x1 ;  /* 0x00000001ff0c7424 */ /* 0x000fe200078e00ff */
[----:B------:R-:W-:-:S05]  /*1df20*/  @P1 IADD3 R14, P0, R30, R14, RZ ;  /* 0x0000000e1e0e1210 */ /* 0x000fca0007f1e0ff */
[----:B------:R-:W-:-:S08]  /*1df30*/  @P1 IMAD.MOV.U32 R2, RZ, RZ, R14 ;  /* 0x000000ffff021224 */ /* 0x000fd000078e000e */
[----:B------:R-:W-:Y:S05]  /*1df40*/  WARPSYNC.COLLECTIVE R15, `(.L_x_8621) ;  /* 0x000000000f087348 */ /* 0x000fea0003c00000 */
[----:B------:R0:W1:Y:S02]  /*1df50*/  SHFL.IDX P6, R14, R13, R12, R11 ;  /* 0x0000000c0d0e7389 */ /* 0x00006400000c000b */
[----:B01----:R-:W-:Y:S01]  /*1df60*/  ENDCOLLECTIVE ;  /* 0x000000000000791b */ /* 0x003fe20003800000 */
.L_x_8621:
        /* <DEDUP_REMOVED lines=11> */
.L_x_8622:
[----:B------:R-:W-:Y:S05]  /*1e020*/  BRA `(.L_x_8623) ;  /* 0xffffffb400347947 */ /* 0x000fea000383ffff */
.L_x_8537:
[----:B------:R-:W-:Y:S02]  /*1e030*/  IMAD.MOV.U32 R13, RZ, RZ, R4 ;  /* 0x000000ffff0d7224 */ /* 0x000fe400078e0004 */
[----:B------:R-:W-:Y:S02]  /*1e040*/  IMAD.MOV.U32 R12, RZ, RZ, RZ ;  /* 0x000000ffff0c7224 */ /* 0x000fe400078e00ff */
[----:B------:R-:W-:Y:S02]  /*1e050*/  IMAD.MOV.U32 R11, RZ, RZ, 0x181f ;  /* 0x0000181fff0b7424 */ /* 0x000fe400078e00ff */
[----:B------:R-:W-:Y:S02]  /*1e060*/  IMAD.MOV.U32 R15, RZ, RZ, -0x1 ;  /* 0xffffffffff0f7424 */ /* 0x000fe400078e00ff */
[----:B------:R-:W-:-:S07]  /*1e070*/  VIADD R6, R24, UR41 ;  /* 0x0000002918067c36 */ /* 0x000fce0008000000 */
[----:B0-----:R-:W-:Y:S05]  /*1e080*/  WARPSYNC.COLLECTIVE R15, `(.L_x_8624) ;  /* 0x000000000f087348 */ /* 0x001fea0003c00000 */
[----:B------:R1:W2:Y:S02]  /*1e090*/  SHFL.IDX P6, R14, R13, R12, R11 ;  /* 0x0000000c0d0e7389 */ /* 0x0002a400000c000b */
[----:B012---:R-:W-:Y:S01]  /*1e0a0*/  ENDCOLLECTIVE ;  /* 0x000000000000791b */ /* 0x007fe20003800000 */
.L_x_8624:
[----:B------:R-:W-:Y:S02]  /*1e0b0*/  VIADD R8, R6, 0x10 ;  /* 0x0000001006087836 */ /* 0x000fe40000000000 */
[----:B------:R-:W-:Y:S02]  /*1e0c0*/  IMAD.MOV.U32 R13, RZ, RZ, R0 ;  /* 0x000000ffff0d7224 */ /* 0x000fe400078e0000 */
[----:B------:R-:W-:-:S07]  /*1e0d0*/  IMAD.MOV.U32 R2, RZ, RZ, R14 ;  /* 0x000000ffff027224 */ /* 0x000fce00078e000e */
[----:B------:R-:W-:Y:S05]  /*1e0e0*/  WARPSYNC.COLLECTIVE R15, `(.L_x_8625) ;  /* 0x000000000f087348 */ /* 0x000fea0003c00000 */
[----:B------:R0:W1:Y:S02]  /*1e0f0*/  SHFL.IDX P6, R14, R13, R12, R11 ;  /* 0x0000000c0d0e7389 */ /* 0x00006400000c000b */
[----:B01----:R-:W-:Y:S01]  /*1e100*/  ENDCOLLECTIVE ;  /* 0x000000000000791b */ /* 0x003fe20003800000 */
.L_x_8625:
        /* <DEDUP_REMOVED lines=11> */
.L_x_8626:
        /* <DEDUP_REMOVED lines=12> */
.L_x_8627:
[----:B------:R-:W-:Y:S02]  /*1e280*/  IMAD.MOV.U32 R13, RZ, RZ, R4 ;  /* 0x000000ffff0d7224 */ /* 0x000fe400078e0004 */
[----:B------:R-:W-:Y:S02]  /*1e290*/  IMAD.MOV.U32 R12, RZ, RZ, 0x2 ;  /* 0x00000002ff0c7424 */ /* 0x000fe400078e00ff */
[----:B------:R-:W-:-:S07]  /*1e2a0*/  IMAD.MOV.U32 R3, RZ, RZ, R14 ;  /* 0x000000ffff037224 */ /* 0x000fce00078e000e */
[----:B------:R-:W-:Y:S05]  /*1e2b0*/  WARPSYNC.COLLECTIVE R15, `(.L_x_8628) ;  /* 0x000000000f087348 */ /* 0x000fea0003c00000 */
[----:B------:R0:W1:Y:S02]  /*1e2c0*/  SHFL.IDX P6, R14, R13, R12, R11 ;  /* 0x0000000c0d0e7389 */ /* 0x00006400000c000b */
[----:B01----:R-:W-:Y:S01]  /*1e2d0*/  ENDCOLLECTIVE ;  /* 0x000000000000791b */ /* 0x003fe20003800000 */
.L_x_8628:
[----:B------:R-:W-:-:S05]  /*1e2e0*/  @!P1 IADD3 R9, P3, R30, R3, RZ ;  /* 0x000000031e099210 */ /* 0x000fca0007f7e0ff */
[----:B------:R-:W-:Y:S02]  /*1e2f0*/  @!P1 IMAD.X R10, RZ, RZ, R7, P3 ;  /* 0x000000ffff0a9224 */ /* 0x000fe400018e0607 */
[----:B------:R-:W-:Y:S02]  /*1e300*/  @!P1 IMAD.MOV.U32 R2, RZ, RZ, R9 ;  /* 0x000000ffff029224 */ /* 0x000fe400078e0009 */
        /* <DEDUP_REMOVED lines=11> */
.L_x_8629:
[----:B------:R-:W-:Y:S02]  /*1e3c0*/  IMAD.MOV.U32 R13, RZ, RZ, R4 ;  /* 0x000000ffff0d7224 */ /* 0x000fe400078e0004 */
[----:B------:R-:W-:Y:S01]  /*1e3d0*/  IMAD.MOV.U32 R12, RZ, RZ, 0x3 ;  /* 0x00000003ff0c7424 */ /* 0x000fe200078e00ff */
[----:B------:R-:W-:-:S05]  /*1e3e0*/  @!P1 IADD3 R14, P2, R30, R14, RZ ;  /* 0x0000000e1e0e9210 */ /* 0x000fca0007f5e0ff */
[----:B------:R-:W-:-:S08]  /*1e3f0*/  @!P1 IMAD.MOV.U32 R2, RZ, RZ, R14 ;  /* 0x000000ffff029224 */ /* 0x000fd000078e000e */
[----:B------:R-:W-:Y:S05]  /*1e400*/  WARPSYNC.COLLECTIVE R15, `(.L_x_8630) ;  /* 0x000000000f087348 */ /* 0x000fea0003c00000 */
[----:B------:R0:W1:Y:S02]  /*1e410*/  SHFL.IDX P6, R14, R13, R12, R11 ;  /* 0x0000000c0d0e7389 */ /* 0x00006400000c000b */
[----:B01----:R-:W-:Y:S01]  /*1e420*/  ENDCOLLECTIVE ;  /* 0x000000000000791b */ /* 0x003fe20003800000 */
.L_x_8630:
[----:B------:R-:W-:Y:S02]  /*1e430*/  @!P1 IMAD.X R3, RZ, RZ, R8, P2 ;  /* 0x000000ffff039224 */ /* 0x000fe400010e0608 */
[----:B------:R-:W-:-:S03]  /*1e440*/  VIADD R8, R6, 0x30 ;  /* 0x0000003006087836 */ /* 0x000fc60000000000 */
[----:B------:R-:W-:Y:S01]  /*1e450*/  @!PT LDS RZ, [RZ] ;  /* 0x00000000fffff984 */ /* 0x000fe20000000800 */
[----:B------:R-:W-:Y:S01]  /*1e460*/  @!PT LDS RZ, [RZ] ;  /* 0x00000000fffff984 */ /* 0x000fe20000000800 */
[----:B------:R-:W-:Y:S01]  /*1e470*/  @!PT LDS RZ, [RZ] ;  /* 0x00000000fffff984 */ /* 0x000fe20000000800 */
[----:B------:R0:W-:Y:S02]  /*1e480*/  @!P1 LDGSTS.E.BYPASS.LTC128B.128 [R29+0x15400], desc[UR50][R2.64], !P0 ;  /* 0x15400000021d9fae */ /* 0x0001e4000c101d72 */
[----:B------:R-:W-:Y:S01]  /*1e490*/  ISETP.GE.AND P2, PT, R8, R5, PT ;  /* 0x000000050800720c */ /* 0x000fe20003f46270 */
[----:B------:R-:W-:Y:S02]  /*1e4a0*/  VIADD R8, R6, 0x40 ;  /* 0x0000004006087836 */ /* 0x000fe40000000000 */
[----:B------:R-:W-:Y:S02]  /*1e4b0*/  IMAD.MOV.U32 R13, RZ, RZ, R0 ;  /* 0x000000ffff0d7224 */ /* 0x000fe400078e0000 */
[----:B------:R-:W-:-:S08]  /*1e4c0*/  IMAD.MOV.U32 R7, RZ, RZ, R14 ;  /* 0x000000ffff077224 */ /* 0x000fd000078e000e */
[----:B0-----:R-:W-:Y:S05]  /*1e4d0*/  WARPSYNC.COLLECTIVE R15, `(.L_x_8631) ;  /* 0x000000000f087348 */ /* 0x001fea0003c00000 */
[----:B------:R1:W2:Y:S02]  /*1e4e0*/  SHFL.IDX P6, R14, R13, R12, R11 ;  /* 0x0000000c0d0e7389 */ /* 0x0002a400000c000b */
[----:B012---:R-:W-:Y:S01]  /*1e4f0*/  ENDCOLLECTIVE ;  /* 0x000000000000791b */ /* 0x007fe20003800000 */
.L_x_8631:
[----:B------:R-:W-:Y:S02]  /*1e500*/  IMAD.MOV.U32 R13, RZ, RZ, R4 ;  /* 0x000000ffff0d7224 */ /* 0x000fe400078e0004 */
[----:B------:R-:W-:Y:S02]  /*1e510*/  IMAD.MOV.U32 R12, RZ, RZ, 0x4 ;  /* 0x00000004ff0c7424 */ /* 0x000fe400078e00ff */
[----:B------:R-:W-:-:S07]  /*1e520*/  IMAD.MOV.U32 R9, RZ, RZ, R14 ;  /* 0x000000ffff097224 */ /* 0x000fce00078e000e */
[----:B------:R-:W-:Y:S05]  /*1e530*/  WARPSYNC.COLLECTIVE R15, `(.L_x_8632) ;  /* 0x000000000f087348 */ /* 0x000fea0003c00000 */
[----:B------:R0:W1:Y:S02]  /*1e540*/  SHFL.IDX P6, R14, R13, R12, R11 ;  /* 0x0000000c0d0e7389 */ /* 0x00006400000c000b */
[----:B01----:R-:W-:Y:S01]  /*1e550*/  ENDCOLLECTIVE ;  /* 0x000000000000791b */ /* 0x003fe20003800000 */
.L_x_8632:
        /* <DEDUP_REMOVED lines=12> */
.L_x_8633:
[----:B------:R-:W-:Y:S02]  /*1e620*/  IMAD.MOV.U32 R13, RZ, RZ, R4 ;  /* 0x000000ffff0d7224 */ /* 0x000fe400078e0004 */
[----:B------:R-:W-:Y:S01]  /*1e630*/  IMAD.MOV.U32 R12, RZ, RZ, 0x5 ;  /* 0x00000005ff0c7424 */ /* 0x000fe200078e00ff */
[----:B------:R-:W-:-:S13]  /*1e640*/  @!P1 IADD3 R2, P2, R30, R14, RZ ;  /* 0x0000000e1e029210 */ /* 0x000fda0007f5e0ff */
[----:B------:R-:W-:Y:S05]  /*1e650*/  WARPSYNC.COLLECTIVE R15, `(.L_x_8634) ;  /* 0x000000000f087348 */ /* 0x000fea0003c00000 */
[----:B------:R0:W1:Y:S02]  /*1e660*/  SHFL.IDX P6, R14, R13, R12, R11 ;  /* 0x0000000c0d0e7389 */ /* 0x00006400000c000b */
[----:B01----:R-:W-:Y:S01]  /*1e670*/  ENDCOLLECTIVE ;  /* 0x000000000000791b */ /* 0x003fe20003800000 */
.L_x_8634:
[----:B------:R-:W-:Y:S02]  /*1e680*/  @!P1 IMAD.X R3, RZ, RZ, R8, P2 ;  /* 0x000000ffff039224 */ /* 0x000fe400010e0608 */
[----:B------:R-:W-:-:S03]  /*1e690*/  VIADD R8, R6, 0x50 ;  /* 0x0000005006087836 */ /* 0x000fc60000000000 */
[----:B------:R-:W-:Y:S01]  /*1e6a0*/  @!PT LDS RZ, [RZ] ;  /* 0x00000000fffff984 */ /* 0x000fe20000000800 */
[----:B------:R-:W-:Y:S01]  /*1e6b0*/  @!PT LDS RZ, [RZ] ;  /* 0x00000000fffff984 */ /* 0x000fe20000000800 */
[----:B------:R-:W-:Y:S01]  /*1e6c0*/  @!PT LDS RZ, [RZ] ;  /* 0x00000000fffff984 */ /* 0x000fe20000000800 */
[----:B------:R0:W-:Y:S02]  /*1e6d0*/  @!P1 LDGSTS.E.BYPASS.LTC128B.128 [R29+0x16400], desc[UR50][R2.64], !P0 ;  /* 0x16400000021d9fae */ /* 0x0001e4000c101d72 */
[----:B------:R-:W-:Y:S01]  /*1e6e0*/  ISETP.GE.AND P2, PT, R8, R5, PT ;  /* 0x000000050800720c */ /* 0x000fe20003f46270 */
[----:B------:R-:W-:Y:S02]  /*1e6f0*/  IMAD.MOV.U32 R13, RZ, RZ, R0 ;  /* 0x000000ffff0d7224 */ /* 0x000fe400078e0000 */
[----:B------:R-:W-:-:S10]  /*1e700*/  IMAD.MOV.U32 R7, RZ, RZ, R14 ;  /* 0x000000ffff077224 */ /* 0x000fd400078e000e */
[----:B0-----:R-:W-:Y:S05]  /*1e710*/  WARPSYNC.COLLECTIVE R15, `(.L_x_8635) ;  /* 0x000000000f087348 */ /* 0x001fea0003c00000 */
[----:B------:R1:W2:Y:S02]  /*1e720*/  SHFL.IDX P6, R14, R13, R12, R11 ;  /* 0x0000000c0d0e7389 */ /* 0x0002a400000c000b */
[----:B012---:R-:W-:Y:S01]  /*1e730*/  ENDCOLLECTIVE ;  /* 0x000000000000791b */ /* 0x007fe20003800000 */
.L_x_8635:
[----:B------:R-:W-:Y:S02]  /*1e740*/  IMAD.MOV.U32 R13, RZ, RZ, R4 ;  /* 0x000000ffff0d7224 */ /* 0x000fe400078e0004 */
[----:B------:R-:W-:Y:S02]  /*1e750*/  IMAD.MOV.U32 R12, RZ, RZ, 0x6 ;  /* 0x00000006ff0c7424 */ /* 0x000fe400078e00ff */
[----:B------:R-:W-:-:S07]  /*1e760*/  IMAD.MOV.U32 R9, RZ, RZ, R14 ;  /* 0x000000ffff097224 */ /* 0x000fce00078e000e */
[----:B------:R-:W-:Y:S05]  /*1e770*/  WARPSYNC.COLLECTIVE R15, `(.L_x_8636) ;  /* 0x000000000f087348 */ /* 0x000fea0003c00000 */
[----:B------:R0:W1:Y:S02]  /*1e780*/  SHFL.IDX P6, R14, R13, R12, R11 ;  /* 0x0000000c0d0e7389 */ /* 0x00006400000c000b */
[----:B01----:R-:W-:Y:S01]  /*1e790*/  ENDCOLLECTIVE ;  /* 0x000000000000791b */ /* 0x003fe20003800000 */
.L_x_8636:
[----:B------:R-:W-:-:S05]  /*1e7a0*/  @!P2 IADD3 R2, P1, R30, R9, RZ ;  /* 0x000000091e02a210 */ /* 0x000fca0007f3e0ff */
[----:B------:R-:W-:-:S05]  /*1e7b0*/  @!P2 IMAD.X R3, RZ, RZ, R7, P1 ;  /* 0x000000ffff03a224 */ /* 0x000fca00008e0607 */
        /* <DEDUP_REMOVED lines=9> */
.L_x_8637:
[----:B------:R-:W-:-:S05]  /*1e850*/  VIADD R2, R6, 0x60 ;  /* 0x0000006006027836 */ /* 0x000fca0000000000 */
[----:B------:R-:W-:Y:S01]  /*1e860*/  ISETP.GE.AND P1, PT, R2, R5, PT ;  /* 0x000000050200720c */ /* 0x000fe20003f26270 */
[----:B------:R-:W-:Y:S02]  /*1e870*/  IMAD.MOV.U32 R13, RZ, RZ, R4 ;  /* 0x000000ffff0d7224 */ /* 0x000fe400078e0004 */
[----:B------:R-:W-:-:S10]  /*1e880*/  IMAD.MOV.U32 R12, RZ, RZ, 0x7 ;  /* 0x00000007ff0c7424 */ /* 0x000fd400078e00ff */
[----:B------:R-:W-:-:S05]  /*1e890*/  @!P1 IADD3 R14, P2, R30, R14, RZ ;  /* 0x0000000e1e0e9210 */ /* 0x000fca0007f5e0ff */
[----:B------:R-:W-:-:S08]  /*1e8a0*/  @!P1 IMAD.MOV.U32 R2, RZ, RZ, R14 ;  /* 0x000000ffff029224 */ /* 0x000fd000078e000e */
[----:B------:R-:W-:Y:S05]  /*1e8b0*/  WARPSYNC.COLLECTIVE R15, `(.L_x_8638) ;  /* 0x000000000f087348 */ /* 0x000fea0003c00000 */
[----:B------:R0:W1:Y:S02]  /*1e8c0*/  SHFL.IDX P6, R14, R13, R12, R11 ;  /* 0x0000000c0d0e7389 */ /* 0x00006400000c000b */
[----:B01----:R-:W-:Y:S01]  /*1e8d0*/  ENDCOLLECTIVE ;  /* 0x000000000000791b */ /* 0x003fe20003800000 */
.L_x_8638:
        /* <DEDUP_REMOVED lines=11> */
.L_x_8639:
[----:B------:R-:W-:Y:S05]  /*1e990*/  BRA `(.L_x_8640) ;  /* 0xffffffb400207947 */ /* 0x000fea000383ffff */
.L_x_8538:
[----:B0-----:R0:W1:Y:S02]  /*1e9a0*/  SYNCS.PHASECHK.TRANS64.TRYWAIT P0, [R25+URZ+0x22820], R0 ;  /* 0x02282000190075a7 */ /* 0x001064000800017f */
[----:B-1----:R-:W-:Y:S05]  /*1e9b0*/  @!P0 NANOSLEEP.SYNCS 0x989680 ;  /* 0x009896800000895d */ /* 0x002fea0003900000 */
[----:B------:R-:W1:Y:S02]  /*1e9c0*/  @!P0 SYNCS.PHASECHK.TRANS64 P0, [R25+URZ+0x22820], R0 ;  /* 0x02282000190085a7 */ /* 0x000e64000800007f */
[----:B-1----:R-:W-:Y:S05]  /*1e9d0*/  @!P0 BRA `(.L_x_8538) ;  /* 0xfffffffc00f08947 */ /* 0x002fea000383ffff */
[----:B------:R-:W-:Y:S05]  /*1e9e0*/  BRA `(.L_x_8641) ;  /* 0xffffffb400507947 */ /* 0x000fea000383ffff */
.L_x_8541:
[----:B0-----:R0:W1:Y:S02]  /*1e9f0*/  SYNCS.PHASECHK.TRANS64.TRYWAIT P1, [R3+URZ+0x22880], R26 ;  /* 0x0228801a030075a7 */ /* 0x001064000802017f */
[----:B-1----:R-:W-:Y:S05]  /*1ea00*/  @!P1 NANOSLEEP.SYNCS 0x989680 ;  /* 0x009896800000995d */ /* 0x002fea0003900000 */
[----:B------:R-:W1:Y:S02]  /*1ea10*/  @!P1 SYNCS.PHASECHK.TRANS64 P1, [R3+URZ+0x22880], R26 ;  /* 0x0228801a030095a7 */ /* 0x000e64000802007f */
[----:B-1----:R-:W-:Y:S05]  /*1ea20*/  @!P1 BRA `(.L_x_8541) ;  /* 0xfffffffc00f09947 */ /* 0x002fea000383ffff */
[----:B------:R-:W-:Y:S05]  /*1ea30*/  BRA `(.L_x_8642) ;  /* 0xffffffb800647947 */ /* 0x000fea000383ffff */
.L_x_8542:
        /* <DEDUP_REMOVED lines=8> */
.L_x_8644:
[----:B------:R-:W-:Y:S05]  /*1eac0*/  BSYNC B0 ;  /* 0x0000000000007941 */ /* 0x000fea0003800000 */
.L_x_8643:
        /* <DEDUP_REMOVED lines=9> */
.L_x_8645:
[----:B------:R-:W-:Y:S02]  /*1eb60*/  IMAD.MOV.U32 R13, RZ, RZ, R7 ;  /* 0x000000ffff0d7224 */ /* 0x000fe400078e0007 */
[----:B------:R-:W-:Y:S02]  /*1eb70*/  IMAD.MOV.U32 R12, RZ, RZ, 0x1 ;  /* 0x00000001ff0c7424 */ /* 0x000fe400078e00ff */
[----:B------:R-:W-:-:S07]  /*1eb80*/  IMAD.MOV.U32 R4, RZ, RZ, R14 ;  /* 0x000000ffff047224 */ /* 0x000fce00078e000e */
[----:B------:R-:W-:Y:S05]  /*1eb90*/  WARPSYNC.COLLECTIVE R15, `(.L_x_8646) ;  /* 0x000000000f087348 */ /* 0x000fea0003c00000 */
[----:B------:R0:W1:Y:S02]  /*1eba0*/  SHFL.IDX P6, R14, R13, R12, R11 ;  /* 0x0000000c0d0e7389 */ /* 0x00006400000c000b */
[----:B01----:R-:W-:Y:S01]  /*1ebb0*/  ENDCOLLECTIVE ;  /* 0x000000000000791b */ /* 0x003fe20003800000 */
.L_x_8646:
        /* <DEDUP_REMOVED lines=11> */
.L_x_8647:
        /* <DEDUP_REMOVED lines=9> */
.L_x_8648:
        /* <DEDUP_REMOVED lines=9> */
.L_x_8649:
[----:B------:R-:W-:Y:S02]  /*1ed90*/  IMAD.MOV.U32 R13, RZ, RZ, R7 ;  /* 0x000000ffff0d7224 */ /* 0x000fe400078e0007 */
[----:B------:R-:W-:Y:S02]  /*1eda0*/  IMAD.MOV.U32 R12, RZ, RZ, 0x3 ;  /* 0x00000003ff0c7424 */ /* 0x000fe400078e00ff */
[----:B------:R-:W-:-:S07]  /*1edb0*/  IMAD.MOV.U32 R4, RZ, RZ, R14 ;  /* 0x000000ffff047224 */ /* 0x000fce00078e000e */
[----:B------:R-:W-:Y:S05]  /*1edc0*/  WARPSYNC.COLLECTIVE R15, `(.L_x_8650) ;  /* 0x000000000f087348 */ /* 0x000fea0003c00000 */
[----:B------:R0:W1:Y:S02]  /*1edd0*/  SHFL.IDX P6, R14, R13, R12, R11 ;  /* 0x0000000c0d0e7389 */ /* 0x00006400000c000b */
[----:B01----:R-:W-:Y:S01]  /*1ede0*/  ENDCOLLECTIVE ;  /* 0x000000000000791b */ /* 0x003fe20003800000 */
.L_x_8650:
        /* <DEDUP_REMOVED lines=11> */
.L_x_8651:
[----:B------:R-:W-:Y:S02]  /*1eea0*/  IMAD.MOV.U32 R13, RZ, RZ, R7 ;  /* 0x000000ffff0d7224 */ /* 0x000fe400078e0007 */
[----:B------:R-:W-:Y:S02]  /*1eeb0*/  IMAD.MOV.U32 R12, RZ, RZ, 0x4 ;  /* 0x00000004ff0c7424 */ /* 0x000fe400078e00ff */
[----:B------:R-:W-:-:S07]  /*1eec0*/  IMAD.MOV.U32 R4, RZ, RZ, R14 ;  /* 0x000000ffff047224 */ /* 0x000fce00078e000e */
[----:B------:R-:W-:Y:S05]  /*1eed0*/  WARPSYNC.COLLECTIVE R15, `(.L_x_8652) ;  /* 0x000000000f087348 */ /* 0x000fea0003c00000 */
[----:B------:R0:W1:Y:S02]  /*1eee0*/  SHFL.IDX P6, R14, R13, R12, R11 ;  /* 0x0000000c0d0e7389 */ /* 0x00006400000c000b */
[----:B01----:R-:W-:Y:S01]  /*1eef0*/  ENDCOLLECTIVE ;  /* 0x000000000000791b */ /* 0x003fe20003800000 */
.L_x_8652:
        /* <DEDUP_REMOVED lines=11> */
.L_x_8653:
[----:B------:R-:W-:Y:S02]  /*1efb0*/  IMAD.MOV.U32 R13, RZ, RZ, R7 ;  /* 0x000000ffff0d7224 */ /* 0x000fe400078e0007 */
[----:B------:R-:W-:Y:S02]  /*1efc0*/  IMAD.MOV.U32 R12, RZ, RZ, 0x5 ;  /* 0x00000005ff0c7424 */ /* 0x000fe400078e00ff */
[----:B------:R-:W-:-:S07]  /*1efd0*/  IMAD.MOV.U32 R4, RZ, RZ, R14 ;  /* 0x000000ffff047224 */ /* 0x000fce00078e000e */
[----:B------:R-:W-:Y:S05]  /*1efe0*/  WARPSYNC.COLLECTIVE R15, `(.L_x_8654) ;  /* 0x000000000f087348 */ /* 0x000fea0003c00000 */
[----:B------:R0:W1:Y:S02]  /*1eff0*/  SHFL.IDX P6, R14, R13, R12, R11 ;  /* 0x0000000c0d0e7389 */ /* 0x00006400000c000b */
[----:B01----:R-:W-:Y:S01]  /*1f000*/  ENDCOLLECTIVE ;  /* 0x000000000000791b */ /* 0x003fe20003800000 */
.L_x_8654:
        /* <DEDUP_REMOVED lines=11> */
.L_x_8655:
[----:B------:R-:W-:Y:S02]  /*1f0c0*/  IMAD.MOV.U32 R13, RZ, RZ, R7 ;  /* 0x000000ffff0d7224 */ /* 0x000fe400078e0007 */
[----:B------:R-:W-:Y:S02]  /*1f0d0*/  IMAD.MOV.U32 R12, RZ, RZ, 0x6 ;  /* 0x00000006ff0c7424 */ /* 0x000fe400078e00ff */
[----:B------:R-:W-:-:S07]  /*1f0e0*/  IMAD.MOV.U32 R4, RZ, RZ, R14 ;  /* 0x000000ffff047224 */ /* 0x000fce00078e000e */
[----:B------:R-:W-:Y:S05]  /*1f0f0*/  WARPSYNC.COLLECTIVE R15, `(.L_x_8656) ;  /* 0x000000000f087348 */ /* 0x000fea0003c00000 */
[----:B------:R0:W1:Y:S02]  /*1f100*/  SHFL.IDX P6, R14, R13, R12, R11 ;  /* 0x0000000c0d0e7389 */ /* 0x00006400000c000b */
[----:B01----:R-:W-:Y:S01]  /*1f110*/  ENDCOLLECTIVE ;  /* 0x000000000000791b */ /* 0x003fe20003800000 */
.L_x_8656:
        /* <DEDUP_REMOVED lines=11> */
.L_x_8657:
[----:B------:R-:W-:Y:S02]  /*1f1d0*/  IMAD.MOV.U32 R13, RZ, RZ, R7 ;  /* 0x000000ffff0d7224 */ /* 0x000fe400078e0007 */
[----:B------:R-:W-:Y:S02]  /*1f1e0*/  IMAD.MOV.U32 R12, RZ, RZ, 0x7 ;  /* 0x00000007ff0c7424 */ /* 0x000fe400078e00ff */
[----:B------:R-:W-:-:S07]  /*1f1f0*/  IMAD.MOV.U32 R4, RZ, RZ, R14 ;  /* 0x000000ffff047224 */ /* 0x000fce00078e000e */
[----:B------:R-:W-:Y:S05]  /*1f200*/  WARPSYNC.COLLECTIVE R15, `(.L_x_8658) ;  /* 0x000000000f087348 */ /* 0x000fea0003c00000 */
[----:B------:R0:W1:Y:S02]  /*1f210*/  SHFL.IDX P6, R14, R13, R12, R11 ;  /* 0x0000000c0d0e7389 */ /* 0x00006400000c000b */
[----:B01----:R-:W-:Y:S01]  /*1f220*/  ENDCOLLECTIVE ;  /* 0x000000000000791b */ /* 0x003fe20003800000 */
.L_x_8658:
[----:B------:R-:W-:Y:S01]  /*1f230*/  IMAD.MOV.U32 R13, RZ, RZ, R6 ;  /* 0x000000ffff0d7224 */ /* 0x000fe200078e0006 */
[----:B------:R-:W-:-:S05]  /*1f240*/  IADD3 R6, P1, R30, R4, RZ ;  /* 0x000000041e067210 */ /* 0x000fca0007f3e0ff */
[----:B------:R-:W-:Y:S02]  /*1f250*/  IMAD.X R7, RZ, RZ, R27, P1 ;  /* 0x000000ffff077224 */ /* 0x000fe400008e061b */
[----:B------:R-:W-:-:S03]  /*1f260*/  IMAD.MOV.U32 R5, RZ, RZ, R14 ;  /* 0x000000ffff057224 */ /* 0x000fc600078e000e */
[----:B------:R-:W-:Y:S01]  /*1f270*/  @!PT LDS RZ, [RZ] ;  /* 0x00000000fffff984 */ /* 0x000fe20000000800 */
[----:B------:R-:W-:Y:S01]  /*1f280*/  @!PT LDS RZ, [RZ] ;  /* 0x00000000fffff984 */ /* 0x000fe20000000800 */
[----:B------:R-:W-:Y:S01]  /*1f290*/  @!PT LDS RZ, [RZ] ;  /* 0x00000000fffff984 */ /* 0x000fe20000000800 */
[----:B------:R0:W-:Y:S04]  /*1f2a0*/  LDGSTS.E.BYPASS.LTC128B.128 [R17+0xd400], desc[UR50][R6.64], !P2 ;  /* 0x0d40000006117fae */ /* 0x0001e8000d101d72 */
[----:B0-----:R-:W-:Y:S05]  /*1f2b0*/  WARPSYNC.COLLECTIVE R15, `(.L_x_8659) ;  /* 0x000000000f087348 */ /* 0x001fea0003c00000 */
[----:B------:R1:W2:Y:S02]  /*1f2c0*/  SHFL.IDX P6, R14, R13, R12, R11 ;  /* 0x0000000c0d0e7389 */ /* 0x0002a400000c000b */
[----:B012---:R-:W-:Y:S01]  /*1f2d0*/  ENDCOLLECTIVE ;  /* 0x000000000000791b */ /* 0x007fe20003800000 */
.L_x_8659:
        /* <DEDUP_REMOVED lines=9> */
.L_x_8660:
        /* <DEDUP_REMOVED lines=9> */
.L_x_8661:
[----:B------:R-:W-:Y:S02]  /*1f400*/  IMAD.MOV.U32 R13, RZ, RZ, R19 ;  /* 0x000000ffff0d7224 */ /* 0x000fe400078e0013 */
[----:B------:R-:W-:Y:S02]  /*1f410*/  IMAD.MOV.U32 R12, RZ, RZ, 0x1 ;  /* 0x00000001ff0c7424 */ /* 0x000fe400078e00ff */
[----:B------:R-:W-:-:S07]  /*1f420*/  IMAD.MOV.U32 R7, RZ, RZ, R14 ;  /* 0x000000ffff077224 */ /* 0x000fce00078e000e */
[----:B------:R-:W-:Y:S05]  /*1f430*/  WARPSYNC.COLLECTIVE R15, `(.L_x_8662) ;  /* 0x000000000f087348 */ /* 0x000fea0003c00000 */
[----:B------:R0:W1:Y:S02]  /*1f440*/  SHFL.IDX P6, R14, R13, R12, R11 ;  /* 0x0000000c0d0e7389 */ /* 0x00006400000c000b */
[----:B01----:R-:W-:Y:S01]  /*1f450*/  ENDCOLLECTIVE ;  /* 0x000000000000791b */ /* 0x003fe20003800000 */
.L_x_8662:
        /* <DEDUP_REMOVED lines=11> */
.L_x_8663:
[----:B------:R-:W-:Y:S05]  /*1f510*/  BRA `(.L_x_8664) ;  /* 0xffffffb4001c7947 */ /* 0x000fea000383ffff */
.L_x_8545:
[----:B--2---:R2:W3:Y:S02]  /*1f520*/  SYNCS.PHASECHK.TRANS64.TRYWAIT P1, [R3+URZ+0x22840], R26 ;  /* 0x0228401a030075a7 */ /* 0x0044e4000802017f */
[----:B---3--:R-:W-:Y:S05]  /*1f530*/  @!P1 NANOSLEEP.SYNCS 0x989680 ;  /* 0x009896800000995d */ /* 0x008fea0003900000 */
[----:B------:R-:W3:Y:S02]  /*1f540*/  @!P1 SYNCS.PHASECHK.TRANS64 P1, [R3+URZ+0x22840], R26 ;  /* 0x0228401a030095a7 */ /* 0x000ee4000802007f */
[----:B---3--:R-:W-:Y:S05]  /*1f550*/  @!P1 BRA `(.L_x_8545) ;  /* 0xfffffffc00f09947 */ /* 0x008fea000383ffff */
[----:B------:R-:W-:Y:S05]  /*1f560*/  BRA `(.L_x_8665) ;  /* 0xffffffb4005c7947 */ /* 0x000fea000383ffff */
.L_x_8546:
        /* <DEDUP_REMOVED lines=8> */
.L_x_8667:
[----:B------:R-:W-:Y:S05]  /*1f5f0*/  BSYNC B0 ;  /* 0x0000000000007941 */ /* 0x000fea0003800000 */
.L_x_8666:
        /* <DEDUP_REMOVED lines=9> */
.L_x_8668:
[----:B------:R-:W-:Y:S02]  /*1f690*/  VIADD R8, R8, UR46 ;  /* 0x0000002e08087c36 */ /* 0x000fe40008000000 */
[----:B------:R-:W-:Y:S02]  /*1f6a0*/  IMAD.MOV.U32 R13, RZ, RZ, R7 ;  /* 0x000000ffff0d7224 */ /* 0x000fe400078e0007 */
[----:B------:R-:W-:Y:S01]  /*1f6b0*/  IMAD.MOV.U32 R12, RZ, RZ, 0x1 ;  /* 0x00000001ff0c7424 */ /* 0x000fe200078e00ff */
[----:B------:R-:W-:-:S13]  /*1f6c0*/  IADD3 R4, P1, R30, R14, RZ ;  /* 0x0000000e1e047210 */ /* 0x000fda0007f3e0ff */
[----:B------:R-:W-:Y:S05]  /*1f6d0*/  WARPSYNC.COLLECTIVE R15, `(.L_x_8669) ;  /* 0x000000000f087348 */ /* 0x000fea0003c00000 */
[----:B------:R0:W1:Y:S02]  /*1f6e0*/  SHFL.IDX P6, R14, R13, R12, R11 ;  /* 0x0000000c0d0e7389 */ /* 0x00006400000c000b */
[----:B01----:R-:W-:Y:S01]  /*1f6f0*/  ENDCOLLECTIVE ;  /* 0x000000000000791b */ /* 0x003fe20003800000 */
.L_x_8669:
        /* <DEDUP_REMOVED lines=10> */
.L_x_8670:
[----:B------:R-:W-:Y:S02]  /*1f7a0*/  IMAD.MOV.U32 R13, RZ, RZ, R7 ;  /* 0x000000ffff0d7224 */ /* 0x000fe400078e0007 */
[----:B------:R-:W-:Y:S01]  /*1f7b0*/  IMAD.MOV.U32 R12, RZ, RZ, 0x2 ;  /* 0x00000002ff0c7424 */ /* 0x000fe200078e00ff */
[----:B------:R-:W-:-:S13]  /*1f7c0*/  IADD3 R4, P1, R30, R14, RZ ;  /* 0x0000000e1e047210 */ /* 0x000fda0007f3e0ff */
[----:B------:R-:W-:Y:S05]  /*1f7d0*/  WARPSYNC.COLLECTIVE R15, `(.L_x_8671) ;  /* 0x000000000f087348 */ /* 0x000fea0003c00000 */
[----:B------:R0:W1:Y:S02]  /*1f7e0*/  SHFL.IDX P6, R14, R13, R12, R11 ;  /* 0x0000000c0d0e7389 */ /* 0x00006400000c000b */
[----:B01----:R-:W-:Y:S01]  /*1f7f0*/  ENDCOLLECTIVE ;  /* 0x000000000000791b */ /* 0x003fe20003800000 */
.L_x_8671:
        /* <DEDUP_REMOVED lines=10> */
.L_x_8672:
[----:B------:R-:W-:Y:S02]  /*1f8a0*/  IMAD.MOV.U32 R13, RZ, RZ, R7 ;  /* 0x000000ffff0d7224 */ /* 0x000fe400078e0007 */
[----:B------:R-:W-:Y:S02]  /*1f8b0*/  IMAD.MOV.U32 R12, RZ, RZ, 0x3 ;  /* 0x00000003ff0c7424 */ /* 0x000fe400078e00ff */
[----:B------:R-:W-:-:S07]  /*1f8c0*/  IMAD.MOV.U32 R19, RZ, RZ, R14 ;  /* 0x000000ffff137224 */ /* 0x000fce00078e000e */
[----:B------:R-:W-:Y:S05]  /*1f8d0*/  WARPSYNC.COLLECTIVE R15, `(.L_x_8673) ;  /* 0x000000000f087348 */ /* 0x000fea0003c00000 */
[----:B------:R0:W1:Y:S02]  /*1f8e0*/  SHFL.IDX P6, R14, R13, R12, R11 ;  /* 0x0000000c0d0e7389 */ /* 0x00006400000c000b */
[----:B01----:R-:W-:Y:S01]  /*1f8f0*/  ENDCOLLECTIVE ;  /* 0x000000000000791b */ /* 0x003fe20003800000 */
.L_x_8673:
        /* <DEDUP_REMOVED lines=11> */
.L_x_8674:
[----:B------:R-:W-:Y:S02]  /*1f9b0*/  IMAD.MOV.U32 R13, RZ, RZ, R7 ;  /* 0x000000ffff0d7224 */ /* 0x000fe400078e0007 */
[----:B------:R-:W-:Y:S01]  /*1f9c0*/  IMAD.MOV.U32 R12, RZ, RZ, 0x4 ;  /* 0x00000004ff0c7424 */ /* 0x000fe200078e00ff */
[----:B------:R-:W-:-:S13]  /*1f9d0*/  IADD3 R4, P1, R30, R14, RZ ;  /* 0x0000000e1e047210 */ /* 0x000fda0007f3e0ff */
[----:B------:R-:W-:Y:S05]  /*1f9e0*/  WARPSYNC.COLLECTIVE R15, `(.L_x_8675) ;  /* 0x000000000f087348 */ /* 0x000fea0003c00000 */
[----:B------:R0:W1:Y:S02]  /*1f9f0*/  SHFL.IDX P6, R14, R13, R12, R11 ;  /* 0x0000000c0d0e7389 */ /* 0x00006400000c000b */
[----:B01----:R-:W-:Y:S01]  /*1fa00*/  ENDCOLLECTIVE ;  /* 0x000000000000791b */ /* 0x003fe20003800000 */
.L_x_8675:
        /* <DEDUP_REMOVED lines=10> */
.L_x_8676:
[----:B------:R-:W-:Y:S02]  /*1fab0*/  IMAD.MOV.U32 R13, RZ, RZ, R7 ;  /* 0x000000ffff0d7224 */ /* 0x000fe400078e0007 */
[----:B------:R-:W-:Y:S02]  /*1fac0*/  IMAD.MOV.U32 R12, RZ, RZ, 0x5 ;  /* 0x00000005ff0c7424 */ /* 0x000fe400078e00ff */
[----:B------:R-:W-:-:S07]  /*1fad0*/  IMAD.MOV.U32 R19, RZ, RZ, R14 ;  /* 0x000000ffff137224 */ /* 0x000fce00078e000e */
[----:B------:R-:W-:Y:S05]  /*1fae0*/  WARPSYNC.COLLECTIVE R15, `(.L_x_8677) ;  /* 0x000000000f087348 */ /* 0x000fea0003c00000 */
[----:B------:R0:W1:Y:S02]  /*1faf0*/  SHFL.IDX P6, R14, R13, R12, R11 ;  /* 0x0000000c0d0e7389 */ /* 0x00006400000c000b */
[----:B01----:R-:W-:Y:S01]  /*1fb00*/  ENDCOLLECTIVE ;  /* 0x000000000000791b */ /* 0x003fe20003800000 */
.L_x_8677:
        /* <DEDUP_REMOVED lines=11> */
.L_x_8678:
        /* <DEDUP_REMOVED lines=8> */
.L_x_8679:
        /* <DEDUP_REMOVED lines=9> */
.L_x_8680:
[----:B------:R-:W-:Y:S02]  /*1fcd0*/  IMAD.MOV.U32 R13, RZ, RZ, R7 ;  /* 0x000000ffff0d7224 */ /* 0x000fe400078e0007 */
[----:B------:R-:W-:Y:S02]  /*1fce0*/  IMAD.MOV.U32 R12, RZ, RZ, 0x7 ;  /* 0x00000007ff0c7424 */ /* 0x000fe400078e00ff */
[----:B------:R-:W-:-:S07]  /*1fcf0*/  IMAD.MOV.U32 R19, RZ, RZ, R14 ;  /* 0x000000ffff137224 */ /* 0x000fce00078e000e */
[----:B------:R-:W-:Y:S05]  /*1fd00*/  WARPSYNC.COLLECTIVE R15, `(.L_x_8681) ;  /* 0x000000000f087348 */ /* 0x000fea0003c00000 */
[----:B------:R0:W1:Y:S02]  /*1fd10*/  SHFL.IDX P6, R14, R13, R12, R11 ;  /* 0x0000000c0d0e7389 */ /* 0x00006400000c000b */
[----:B01----:R-:W-:Y:S01]  /*1fd20*/  ENDCOLLECTIVE ;  /* 0x000000000000791b */ /* 0x003fe20003800000 */
.L_x_8681:
        /* <DEDUP_REMOVED lines=11> */
.L_x_8682:
        /* <DEDUP_REMOVED lines=9> */
.L_x_8683:
        /* <DEDUP_REMOVED lines=9> */
.L_x_8684:
[----:B------:R-:W-:Y:S02]  /*1ff00*/  IMAD.MOV.U32 R13, RZ, RZ, R10 ;  /* 0x000000ffff0d7224 */ /* 0x000fe400078e000a */
[----:B------:R-:W-:Y:S02]  /*1ff10*/  IMAD.MOV.U32 R12, RZ, RZ, 0x1 ;  /* 0x00000001ff0c7424 */ /* 0x000fe400078e00ff */
[----:B------:R-:W-:-:S07]  /*1ff20*/  IMAD.MOV.U32 R7, RZ, RZ, R14 ;  /* 0x000000ffff077224 */ /* 0x000fce00078e000e */
[----:B------:R-:W-:Y:S05]  /*1ff30*/  WARPSYNC.COLLECTIVE R15, `(.L_x_8685) ;  /* 0x000000000f087348 */ /* 0x000fea0003c00000 */
[----:B------:R0:W1:Y:S02]  /*1ff40*/  SHFL.IDX P6, R14, R13, R12, R11 ;  /* 0x0000000c0d0e7389 */ /* 0x00006400000c000b */
[----:B01----:R-:W-:Y:S01]  /*1ff50*/  ENDCOLLECTIVE ;  /* 0x000000000000791b */ /* 0x003fe20003800000 */
.L_x_8685:
        /* <DEDUP_REMOVED lines=11> */
.L_x_8686:
[----:B------:R-:W-:Y:S05]  /*20010*/  BRA `(.L_x_8687) ;  /* 0xffffffb000007947 */ /* 0x000fea000383ffff */
.L_x_8549:
[----:B0-----:R0:W1:Y:S02]  /*20020*/  SYNCS.PHASECHK.TRANS64.TRYWAIT P2, [R6+URZ+0x22870], R3 ;  /* 0x02287003060075a7 */ /* 0x001064000804017f */
[----:B-1----:R-:W-:Y:S05]  /*20030*/  @!P2 NANOSLEEP.SYNCS 0x989680 ;  /* 0x009896800000a95d */ /* 0x002fea0003900000 */
[----:B------:R-:W1:Y:S02]  /*20040*/  @!P2 SYNCS.PHASECHK.TRANS64 P2, [R6+URZ+0x22870], R3 ;  /* 0x022870030600a5a7 */ /* 0x000e64000804007f */
[----:B-1----:R-:W-:Y:S05]  /*20050*/  @!P2 BRA `(.L_x_8549) ;  /* 0xfffffffc00f0a947 */ /* 0x002fea000383ffff */
[----:B------:R-:W-:Y:S05]  /*20060*/  BRA `(.L_x_8688) ;  /* 0xffffffb000587947 */ /* 0x000fea000383ffff */
.L_x_8551:
[----:B0-----:R0:W1:Y:S02]  /*20070*/  SYNCS.PHASECHK.TRANS64.TRYWAIT P2, [R6+URZ+0x22860], R3 ;  /* 0x02286003060075a7 */ /* 0x001064000804017f */
[----:B-1----:R-:W-:Y:S05]  /*20080*/  @!P2 NANOSLEEP.SYNCS 0x989680 ;  /* 0x009896800000a95d */ /* 0x002fea0003900000 */
[----:B------:R-:W1:Y:S02]  /*20090*/  @!P2 SYNCS.PHASECHK.TRANS64 P2, [R6+URZ+0x22860], R3 ;  /* 0x022860030600a5a7 */ /* 0x000e64000804007f */
[----:B-1----:R-:W-:Y:S05]  /*200a0*/  @!P2 BRA `(.L_x_8551) ;  /* 0xfffffffc00f0a947 */ /* 0x002fea000383ffff */
[----:B------:R-:W-:Y:S05]  /*200b0*/  BRA `(.L_x_8689) ;  /* 0xffffffb000687947 */ /* 0x000fea000383ffff */
.L_x_8558:
[----:B0-----:R0:W1:Y:S02]  /*200c0*/  SYNCS.PHASECHK.TRANS64.TRYWAIT P0, [R16+URZ+0x22870], R3 ;  /* 0x02287003100075a7 */ /* 0x001064000800017f */
[----:B-1----:R-:W-:Y:S05]  /*200d0*/  @!P0 NANOSLEEP.SYNCS 0x989680 ;  /* 0x009896800000895d */ /* 0x002fea0003900000 */
[----:B------:R-:W1:Y:S02]  /*200e0*/  @!P0 SYNCS.PHASECHK.TRANS64 P0, [R16+URZ+0x22870], R3 ;  /* 0x02287003100085a7 */ /* 0x000e64000800007f */
[----:B-1----:R-:W-:Y:S05]  /*200f0*/  @!P0 BRA `(.L_x_8558) ;  /* 0xfffffffc00f08947 */ /* 0x002fea000383ffff */
[----:B------:R-:W-:Y:S05]  /*20100*/  BRA `(.L_x_8690) ;  /* 0xffffffb8000c7947 */ /* 0x000fea000383ffff */
.L_x_8560:
[----:B0-----:R0:W1:Y:S02]  /*20110*/  SYNCS.PHASECHK.TRANS64.TRYWAIT P0, [R16+URZ+0x22860], R5 ;  /* 0x02286005100075a7 */ /* 0x001064000800017f */
[----:B-1----:R-:W-:Y:S05]  /*20120*/  @!P0 NANOSLEEP.SYNCS 0x989680 ;  /* 0x009896800000895d */ /* 0x002fea0003900000 */
[----:B------:R-:W1:Y:S02]  /*20130*/  @!P0 SYNCS.PHASECHK.TRANS64 P0, [R16+URZ+0x22860], R5 ;  /* 0x02286005100085a7 */ /* 0x000e64000800007f */
[----:B-1----:R-:W-:Y:S05]  /*20140*/  @!P0 BRA `(.L_x_8560) ;  /* 0xfffffffc00f08947 */ /* 0x002fea000383ffff */
[----:B------:R-:W-:Y:S05]  /*20150*/  BRA `(.L_x_8691) ;  /* 0xffffffb8002c7947 */ /* 0x000fea000383ffff */
.L_x_8563:
[----:B0-----:R0:W1:Y:S02]  /*20160*/  SYNCS.PHASECHK.TRANS64.TRYWAIT P0, [R5+URZ+0x22820], R2 ;  /* 0x02282002050075a7 */ /* 0x001064000800017f */
[----:B-1----:R-:W-:Y:S05]  /*20170*/  @!P0 NANOSLEEP.SYNCS 0x989680 ;  /* 0x009896800000895d */ /* 0x002fea0003900000 */
[----:B------:R-:W1:Y:S02]  /*20180*/  @!P0 SYNCS.PHASECHK.TRANS64 P0, [R5+URZ+0x22820], R2 ;  /* 0x02282002050085a7 */ /* 0x000e64000800007f */
[----:B-1----:R-:W-:Y:S05]  /*20190*/  @!P0 BRA `(.L_x_8563) ;  /* 0xfffffffc00f08947 */ /* 0x002fea000383ffff */
[----:B------:R-:W-:Y:S05]  /*201a0*/  BRA `(.L_x_8692) ;  /* 0xffffffbc00b07947 */ /* 0x000fea000383ffff */
.L_x_8565:
[----:B0-----:R0:W1:Y:S02]  /*201b0*/  SYNCS.PHASECHK.TRANS64.TRYWAIT P1, [R4+URZ+0x22840], R3 ;  /* 0x02284003040075a7 */ /* 0x001064000802017f */
[----:B-1----:R-:W-:Y:S05]  /*201c0*/  @!P1 NANOSLEEP.SYNCS 0x989680 ;  /* 0x009896800000995d */ /* 0x002fea0003900000 */
[----:B------:R-:W1:Y:S02]  /*201d0*/  @!P1 SYNCS.PHASECHK.TRANS64 P1, [R4+URZ+0x22840], R3 ;  /* 0x02284003040095a7 */ /* 0x000e64000802007f */
[----:B-1----:R-:W-:Y:S05]  /*201e0*/  @!P1 BRA `(.L_x_8565) ;  /* 0xfffffffc00f09947 */ /* 0x002fea000383ffff */
[----:B------:R-:W-:Y:S05]  /*201f0*/  BRA `(.L_x_8693) ;  /* 0xffffffbc00ec7947 */ /* 0x000fea000383ffff */
.L_x_8567:
[----:B-1----:R1:W2:Y:S02]  /*20200*/  SYNCS.PHASECHK.TRANS64.TRYWAIT P1, [R5+URZ+0x22840], R0 ;  /* 0x02284000050075a7 */ /* 0x0022a4000802017f */
[----:B--2---:R-:W-:Y:S05]  /*20210*/  @!P1 NANOSLEEP.SYNCS 0x989680 ;  /* 0x009896800000995d */ /* 0x004fea0003900000 */
[----:B------:R-:W2:Y:S02]  /*20220*/  @!P1 SYNCS.PHASECHK.TRANS64 P1, [R5+URZ+0x22840], R0 ;  /* 0x02284000050095a7 */ /* 0x000ea4000802007f */
[----:B--2---:R-:W-:Y:S05]  /*20230*/  @!P1 BRA `(.L_x_8567) ;  /* 0xfffffffc00f09947 */ /* 0x004fea000383ffff */
[----:B------:R-:W-:Y:S05]  /*20240*/  BRA `(.L_x_8694) ;  /* 0xffffffbc00f87947 */ /* 0x000fea000383ffff */
.L_x_8569:
[----:B--2---:R2:W3:Y:S02]  /*20250*/  SYNCS.PHASECHK.TRANS64.TRYWAIT P1, [R4+URZ+0x22860], R3 ;  /* 0x02286003040075a7 */ /* 0x0044e4000802017f */
[----:B---3--:R-:W-:Y:S05]  /*20260*/  @!P1 NANOSLEEP.SYNCS 0x989680 ;  /* 0x009896800000995d */ /* 0x008fea0003900000 */
[----:B------:R-:W3:Y:S02]  /*20270*/  @!P1 SYNCS.PHASECHK.TRANS64 P1, [R4+URZ+0x22860], R3 ;  /* 0x02286003040095a7 */ /* 0x000ee4000802007f */
[----:B---3--:R-:W-:Y:S05]  /*20280*/  @!P1 BRA `(.L_x_8569) ;  /* 0xfffffffc00f09947 */ /* 0x008fea000383ffff */
[----:B------:R-:W-:Y:S05]  /*20290*/  BRA `(.L_x_8695) ;  /* 0xffffffbc00f47947 */ /* 0x000fea000383ffff */
.L_x_8571:
[----:B---3--:R3:W4:Y:S02]  /*202a0*/  SYNCS.PHASECHK.TRANS64.TRYWAIT P1, [R5+URZ+0x22860], R0 ;  /* 0x02286000050075a7 */ /* 0x008724000802017f */
[----:B----4-:R-:W-:Y:S05]  /*202b0*/  @!P1 NANOSLEEP.SYNCS 0x989680 ;  /* 0x009896800000995d */ /* 0x010fea0003900000 */
[----:B------:R-:W4:Y:S02]  /*202c0*/  @!P1 SYNCS.PHASECHK.TRANS64 P1, [R5+URZ+0x22860], R0 ;  /* 0x02286000050095a7 */ /* 0x000f24000802007f */
[----:B----4-:R-:W-:Y:S05]  /*202d0*/  @!P1 BRA `(.L_x_8571) ;  /* 0xfffffffc00f09947 */ /* 0x010fea000383ffff */
[----:B------:R-:W-:Y:S05]  /*202e0*/  BRA `(.L_x_8696) ;  /* 0xffffffbc00f07947 */ /* 0x000fea000383ffff */
.L_x_8573:
[----:B----4-:R4:W0:Y:S02]  /*202f0*/  SYNCS.PHASECHK.TRANS64.TRYWAIT P1, [R4+URZ+0x22880], R3 ;  /* 0x02288003040075a7 */ /* 0x010824000802017f */
[----:B0-----:R-:W-:Y:S05]  /*20300*/  @!P1 NANOSLEEP.SYNCS 0x989680 ;  /* 0x009896800000995d */ /* 0x001fea0003900000 */
[----:B------:R-:W0:Y:S02]  /*20310*/  @!P1 SYNCS.PHASECHK.TRANS64 P1, [R4+URZ+0x22880], R3 ;  /* 0x02288003040095a7 */ /* 0x000e24000802007f */
[----:B0-----:R-:W-:Y:S05]  /*20320*/  @!P1 BRA `(.L_x_8573) ;  /* 0xfffffffc00f09947 */ /* 0x001fea000383ffff */
[----:B------:R-:W-:Y:S05]  /*20330*/  BRA `(.L_x_8697) ;  /* 0xffffffbc00ec7947 */ /* 0x000fea000383ffff */
.L_x_8698:
        /* <DEDUP_REMOVED lines=12> */
.L_x_16287:


//--------------------- .text._ZN7cutlass13device_kernelIN5flash11enable_sm90INS1_16FlashAttnFwdSm90INS1_25CollectiveMainloopFwdSm90ILi2EN4cute5tupleIJNS5_1CILi1EEES8_S8_EEENS6_IJNS7_ILi128EEENS7_ILi160EEESA_EEELi128ENS_12float_e4m3_tEfNS_4arch4Sm90ELb0ELb1ELb1ELb1ELb1ELb0ELb0ELb1ELb1ELb1ELb1ELb0EEENS1_21CollectiveEpilogueFwdINS6_IJSA_SA_SB_EEES9_NS_10bfloat16_tESF_Li256ELb1ELb1ELb1ELb1EEENS1_36VarlenDynamicPersistentTileSchedulerILi128ELi160ELi256ELi128ELb1ELb1ELb1ELb1ELb0ELb1EEEEEEEEEvNT_6ParamsE --------------------------
	.section	.text._ZN7cutlass13device_kernelIN5flash11enable_sm90INS1_16FlashAttnFwdSm90INS1_25CollectiveMainloopFwdSm90ILi2EN4cute5tupleIJNS5_1CILi1EEES8_S8_EEENS6_IJNS7_ILi128EEENS7_ILi160EEESA_EEELi128ENS_12float_e4m3_tEfNS_4arch4Sm90ELb0ELb1ELb1ELb1ELb1ELb0ELb0ELb1ELb1ELb1ELb1ELb0EEENS1_21CollectiveEpilogueFwdINS6_IJSA_SA_SB_EEES9_NS_10bfloat16_tESF_Li256ELb1ELb1ELb1ELb1EEENS1_36VarlenDynamicPersistentTileSchedulerILi128ELi160ELi256ELi128ELb1ELb1ELb1ELb1ELb0ELb1EEEEEEEEEvNT_6ParamsE,"ax",@progbits
	.align	128
.text._ZN7cutlass13device_kernelIN5flash11enable_sm90INS1_16FlashAttnFwdSm90INS1_25CollectiveMainloopFwdSm90ILi2EN4cute5tupleIJNS5_1CILi1EEES8_S8_EEENS6_IJNS7_ILi128EEENS7_ILi160EEESA_EEELi128ENS_12float_e4m3_tEfNS_4arch4Sm90ELb0ELb1ELb1ELb1ELb1ELb0ELb0ELb1ELb1ELb1ELb1ELb0EEENS1_21CollectiveEpilogueFwdINS6_IJSA_SA_SB_EEES9_NS_10bfloat16_tESF_Li256ELb1ELb1ELb1ELb1EEENS1_36VarlenDynamicPersistentTileSchedulerILi128ELi160ELi256ELi128ELb1ELb1ELb1ELb1ELb0ELb1EEEEEEEEEvNT_6ParamsE:
        .type           _ZN7cutlass13device_kernelIN5flash11enable_sm90INS1_16FlashAttnFwdSm90INS1_25CollectiveMainloopFwdSm90ILi2EN4cute5tupleIJNS5_1CILi1EEES8_S8_EEENS6_IJNS7_ILi128EEENS7_ILi160EEESA_EEELi128ENS_12float_e4m3_tEfNS_4arch4Sm90ELb0ELb1ELb1ELb1ELb1ELb0ELb0ELb1ELb1ELb1ELb1ELb0EEENS1_21CollectiveEpilogueFwdINS6_IJSA_SA_SB_EEES9_NS_10bfloat16_tESF_Li256ELb1ELb1ELb1ELb1EEENS1_36VarlenDynamicPersistentTileSchedulerILi128ELi160ELi256ELi128ELb1ELb1ELb1ELb1ELb0ELb1EEEEEEEEEvNT_6ParamsE,@function
        .size           _ZN7cutlass13device_kernelIN5flash11enable_sm90INS1_16FlashAttnFwdSm90INS1_25CollectiveMainloopFwdSm90ILi2EN4cute5tupleIJNS5_1CILi1EEES8_S8_EEENS6_IJNS7_ILi128EEENS7_ILi160EEESA_EEELi128ENS_12float_e4m3_tEfNS_4arch4Sm90ELb0ELb1ELb1ELb1ELb1ELb0ELb0ELb1ELb1ELb1ELb1ELb0EEENS1_21CollectiveEpilogueFwdINS6_IJSA_SA_SB_EEES9_NS_10bfloat16_tESF_Li256ELb1ELb1ELb1ELb1EEENS1_36VarlenDynamicPersistentTileSchedulerILi128ELi160ELi256ELi128ELb1ELb1ELb1ELb1ELb0ELb1EEEEEEEEEvNT_6ParamsE,(.L_x_16288 - _ZN7cutlass13device_kernelIN5flash11enable_sm90INS1_16FlashAttnFwdSm90INS1_25CollectiveMainloopFwdSm90ILi2EN4cute5tupleIJNS5_1CILi1EEES8_S8_EEENS6_IJNS7_ILi128EEENS7_ILi160EEESA_EEELi128ENS_12float_e4m3_tEfNS_4arch4Sm90ELb0ELb1ELb1ELb1ELb1ELb0ELb0ELb1ELb1ELb1ELb1ELb0EEENS1_21CollectiveEpilogueFwdINS6_IJSA_SA_SB_EEES9_NS_10bfloat16_tESF_Li256ELb1ELb1ELb1ELb1EEENS1_36VarlenDynamicPersistentTileSchedulerILi128ELi160ELi256ELi128ELb1ELb1ELb1ELb1ELb0ELb1EEEEEEEEEvNT_6ParamsE)
        .other          _ZN7cutlass13device_kernelIN5flash11enable_sm90INS1_16FlashAttnFwdSm90INS1_25CollectiveMainloopFwdSm90ILi2EN4cute5tupleIJNS5_1CILi1EEES8_S8_EEENS6_IJNS7_ILi128EEENS7_ILi160EEESA_EEELi128ENS_12float_e4m3_tEfNS_4arch4Sm90ELb0ELb1ELb1ELb1ELb1ELb0ELb0ELb1ELb1ELb1ELb1ELb0EEENS1_21CollectiveEpilogueFwdINS6_IJSA_SA_SB_EEES9_NS_10bfloat16_tESF_Li256ELb1ELb1ELb1ELb1EEENS1_36VarlenDynamicPersistentTileSchedulerILi128ELi160ELi256ELi128ELb1ELb1ELb1ELb1ELb0ELb1EEEEEEEEEvNT_6ParamsE,@"STO_CUDA_ENTRY STV_DEFAULT"
_ZN7cutlass13device_kernelIN5flash11enable_sm90INS1_16FlashAttnFwdSm90INS1_25CollectiveMainloopFwdSm90ILi2EN4cute5tupleIJNS5_1CILi1EEES8_S8_EEENS6_IJNS7_ILi128EEENS7_ILi160EEESA_EEELi128ENS_12float_e4m3_tEfNS_4arch4Sm90ELb0ELb1ELb1ELb1ELb1ELb0ELb0ELb1ELb1ELb1ELb1ELb0EEENS1_21CollectiveEpilogueFwdINS6_IJSA_SA_SB_EEES9_NS_10bfloat16_tESF_Li256ELb1ELb1ELb1ELb1EEENS1_36VarlenDynamicPersistentTileSchedulerILi128ELi160ELi256ELi128ELb1ELb1ELb1ELb1ELb0ELb1EEEEEEEEEvNT_6ParamsE:
        /* <DEDUP_REMOVED lines=45> */
.L_x_8699:
        /* <DEDUP_REMOVED lines=22> */
.L_x_8700:
        /* <DEDUP_REMOVED lines=18> */
.L_x_8701:
        /* <DEDUP_REMOVED lines=22> */
.L_x_8702:
        /* <DEDUP_REMOVED lines=24> */
.L_x_8703:
        /* <DEDUP_REMOVED lines=8> */
.L_x_8705:
        /* <DEDUP_REMOVED lines=30> */
[----:B------:R-:W-:Y:S02]  /*0a90*/  LEA.HI R4, R3, R218, RZ, 0x5 ;  /* 0x000000da03047211 */ /* 0x000fe400078f28ff */
[----:B------:R-:W-:Y:S01]  /*0aa0*/  SHF.R.S32.HI R7, RZ, 0x4, R2 ;  /* 0x00000004ff077819 */ /* 0x000fe20000011402 */
[----:B------:R-:W-:Y:S01]  /*0ab0*/  IMAD.IADD R202, R218, 0x1, -R5 ;  /* 0x00000001daca7824 */ /* 0x000fe200078e0a05 */
[----:B------:R-:W-:Y:S01]  /*0ac0*/  LOP3.LUT R5, R2, 0x3fffff0, RZ, 0xc0, !PT ;  /* 0x03fffff002057812 */ /* 0x000fe200078ec0ff */
[----:B------:R-:W-:Y:S01]  /*0ad0*/  IMAD.SHL.U32 R4, R4, 0x20, RZ ;  /* 0x0000002004047824 */ /* 0x000fe200078e00ff */
[----:B------:R-:W-:Y:S02]  /*0ae0*/  LEA.HI R2, R2, R7, RZ, 0x1 ;  /* 0x0000000702027211 */ /* 0x000fe400078f08ff */
[----:B------:R-:W-:Y:S01]  /*0af0*/  SHF.R.S32.HI R9, RZ, 0x1f, R202 ;  /* 0x0000001fff097819 */ /* 0x000fe200000114ca */
[----:B------:R-:W-:Y:S01]  /*0b00*/  IMAD.IADD R5, R218, 0x1, -R5 ;  /* 0x00000001da057824 */ /* 0x000fe200078e0a05 */
[----:B------:R-:W-:-:S02]  /*0b10*/  LOP3.LUT R4, R4, 0xfffffc00, RZ, 0xc0, !PT ;  /* 0xfffffc0004047812 */ /* 0x000fc400078ec0ff */
[----:B------:R-:W-:Y:S02]  /*0b20*/  LOP3.LUT R2, R2, 0x1ffffffe, RZ, 0xc0, !PT ;  /* 0x1ffffffe02027812 */ /* 0x000fe400078ec0ff */
[----:B------:R-:W-:Y:S01]  /*0b30*/  LEA.HI R6, R9, R202, RZ, 0x2 ;  /* 0x000000ca09067211 */ /* 0x000fe200078f10ff */
[----:B------:R-:W-:Y:S01]  /*0b40*/  IMAD R5, R5, 0x40, R4 ;  /* 0x0000004005057824 */ /* 0x000fe200078e0204 */
[----:B------:R-:W-:Y:S01]  /*0b50*/  LEA.HI R4, R3, R218, RZ, 0x2 ;  /* 0x000000da03047211 */ /* 0x000fe200078f10ff */
[----:B------:R-:W-:Y:S01]  /*0b60*/  IMAD.IADD R2, R7, 0x1, -R2 ;  /* 0x0000000107027824 */ /* 0x000fe200078e0a02 */
[--C-:B------:R-:W-:Y:S02]  /*0b70*/  SHF.R.S32.HI R8, RZ, 0x2, R6.reuse ;  /* 0x00000002ff087819 */ /* 0x100fe40000011406 */
[----:B------:R-:W-:Y:S01]  /*0b80*/  SHF.R.S32.HI R11, RZ, 0x1f, R6 ;  /* 0x0000001fff0b7819 */ /* 0x000fe20000011406 */
[----:B------:R-:W-:Y:S01]  /*0b90*/  IMAD R215, R2, 0x8, R5 ;  /* 0x0000000802d77824 */ /* 0x000fe200078e0205 */
[----:B------:R-:W-:-:S02]  /*0ba0*/  LOP3.LUT R5, R4, 0xfffffffc, RZ, 0xc0, !PT ;  /* 0xfffffffc04057812 */ /* 0x000fc400078ec0ff */
[----:B------:R-:W-:Y:S02]  /*0bb0*/  LEA.HI R3, R3, R218, RZ, 0x3 ;  /* 0x000000da03037211 */ /* 0x000fe400078f18ff */
[----:B------:R-:W-:Y:S01]  /*0bc0*/  LEA.HI R11, R11, R8, RZ, 0x3 ;  /* 0x000000080b0b7211 */ /* 0x000fe200078f18ff */
[----:B------:R-:W-:Y:S01]  /*0bd0*/  IMAD.IADD R5, R218, 0x1, -R5 ;  /* 0x00000001da057824 */ /* 0x000fe200078e0a05 */
[----:B------:R-:W-:Y:S02]  /*0be0*/  SHF.R.S32.HI R213, RZ, 0x7, R0 ;  /* 0x00000007ffd57819 */ /* 0x000fe40000011400 */
        /* <DEDUP_REMOVED lines=8> */
[----:B------:R-:W-:Y:S01]  /*0c70*/  SHF.R.S32.HI R9, RZ, 0x5, R9 ;  /* 0x00000005ff097819 */ /* 0x000fe20000011409 */
[----:B------:R-:W-:Y:S01]  /*0c80*/  IMAD.SHL.U32 R23, R189, 0x8, RZ ;  /* 0x00000008bd177824 */ /* 0x000fe200078e00ff */
[----:B------:R-:W-:Y:S01]  /*0c90*/  LEA.HI R2, R5, R5, RZ, 0x1 ;  /* 0x0000000505027211 */ /* 0x000fe200078f08ff */
[----:B------:R-:W-:Y:S01]  /*0ca0*/  IMAD.SHL.U32 R19, R7, 0x2, RZ ;  /* 0x0000000207137824 */ /* 0x000fe200078e00ff */
[----:B------:R-:W-:Y:S01]  /*0cb0*/  LOP3.LUT R0, R0, 0x3fffffe, RZ, 0xc0, !PT ;  /* 0x03fffffe00007812 */ /* 0x000fe200078ec0ff */
[----:B------:R-:W-:Y:S01]  /*0cc0*/  IMAD R9, R9, 0x10, R8 ;  /* 0x0000001009097824 */ /* 0x000fe200078e0208 */
[----:B------:R-:W-:Y:S01]  /*0cd0*/  LOP3.LUT R2, R2, 0x1ffffffe, RZ, 0xc0, !PT ;  /* 0x1ffffffe02027812 */ /* 0x000fe200078ec0ff */
[----:B------:R-:W-:Y:S01]  /*0ce0*/  VIADD R188, R23, 0x40 ;  /* 0x0000004017bc7836 */ /* 0x000fe20000000000 */
[----:B------:R-:W-:Y:S01]  /*0cf0*/  SHF.R.S32.HI R201, RZ, 0x3, R3 ;  /* 0x00000003ffc97819 */ /* 0x000fe20000011403 */
[----:B------:R-:W-:Y:S01]  /*0d00*/  IMAD.IADD R0, R213, 0x1, -R0 ;  /* 0x00000001d5007824 */ /* 0x000fe200078e0a00 */
[----:B------:R-:W-:Y:S01]  /*0d10*/  SHF.R.S32.HI R217, RZ, 0x1f, R23 ;  /* 0x0000001fffd97819 */ /* 0x000fe20000011417 */
[C---:B------:R-:W-:Y:S01]  /*0d20*/  VIADD R200, R19.reuse, 0x30 ;  /* 0x0000003013c87836 */ /* 0x040fe20000000000 */
[----:B------:R-:W-:Y:S01]  /*0d30*/  SHF.R.S32.HI R216, RZ, 0x1f, R188 ;  /* 0x0000001fffd87819 */ /* 0x000fe200000114bc */
[----:B------:R-:W-:-:S02]  /*0d40*/  VIADD R199, R19, 0x38 ;  /* 0x0000003813c77836 */ /* 0x000fc40000000000 */
        /* <DEDUP_REMOVED lines=16> */
[----:B------:R-:W-:Y:S01]  /*0e50*/  IMAD.IADD R5, R5, 0x1, -R2 ;  /* 0x0000000105057824 */ /* 0x000fe200078e0a02 */
[----:B------:R-:W-:Y:S01]  /*0e60*/  SHF.R.S32.HI R204, RZ, 0x1f, R192 ;  /* 0x0000001fffcc7819 */ /* 0x000fe200000114c0 */
[----:B------:R-:W-:Y:S01]  /*0e70*/  IMAD R214, R0, 0x40, R9 ;  /* 0x0000004000d67824 */ /* 0x000fe200078e0209 */
[----:B------:R-:W-:Y:S01]  /*0e80*/  SHF.R.S32.HI R203, RZ, 0x1f, R191 ;  /* 0x0000001fffcb7819 */ /* 0x000fe200000114bf */
[----:B------:R-:W-:-:S02]  /*0e90*/  VIADD R190, R19, 0x28 ;  /* 0x0000002813be7836 */ /* 0x000fc40000000000 */
[----:B------:R-:W-:-:S07]  /*0ea0*/  IMAD R22, R5, 0x8, R214 ;  /* 0x0000000805167824 */ /* 0x000fce00078e02d6 */
.L_x_8817:
[----:B01-3--:R-:W0:Y:S01]  /*0eb0*/  LDC.64 R6, c[0x0][0xa18] ;  /* 0x00028600ff067b82 */ /* 0x00be220000000a00 */
[----:B--2---:R-:W-:Y:S01]  /*0ec0*/  IMAD.U32 R3, RZ, RZ, UR50 ;  /* 0x00000032ff037e24 */ /* 0x004fe2000f8e00ff */
[----:B------:R-:W-:Y:S01]  /*0ed0*/  ULDC.64 UR8, c[0x0][0xa20] ;  /* 0x0002880000087ab9 */ /* 0x000fe20000000a00 */
[----:B----4-:R-:W-:-:S05]  /*0ee0*/  IMAD.MOV.U32 R8, RZ, RZ, RZ ;  /* 0x000000ffff087224 */ /* 0x010fca00078e00ff */
[----:B------:R-:W1:Y:S08]  /*0ef0*/  LDC.64 R4, c[0x0][0xa28] ;  /* 0x00028a00ff047b82 */ /* 0x000e700000000a00 */
[----:B------:R-:W2:Y:S01]  /*0f00*/  LDC.64 R10, c[0x0][0x418] ;  /* 0x00010600ff0a7b82 */ /* 0x000ea20000000a00 */
[----:B0-----:R-:W-:-:S07]  /*0f10*/  ISETP.NE.U32.AND P1, PT, R6, RZ, PT ;  /* 0x000000ff0600720c */ /* 0x001fce0003f25070 */
[----:B------:R-:W0:Y:S01]  /*0f20*/  LDC R0, c[0x0][0x424] ;  /* 0x00010900ff007b82 */ /* 0x000e220000000800 */
[----:B------:R-:W-:Y:S02]  /*0f30*/  ISETP.NE.AND.EX P1, PT, R7, RZ, PT, P1 ;  /* 0x000000ff0700720c */ /* 0x000fe40003f25310 */
[----:B-1----:R-:W-:-:S05]  /*0f40*/  ISETP.NE.U32.AND P0, PT, R4, RZ, PT ;  /* 0x000000ff0400720c */ /* 0x002fca0003f05070 */
[----:B------:R-:W1:Y:S01]  /*0f50*/  LDC R17, c[0x0][0x2f0] ;  /* 0x0000bc00ff117b82 */ /* 0x000e620000000800 */
[----:B------:R-:W-:-:S07]  /*0f60*/  ISETP.NE.AND.EX P0, PT, R5, RZ, PT, P0 ;  /* 0x000000ff0500720c */ /* 0x000fce0003f05300 */
[----:B------:R-:W3:Y:S08]  /*0f70*/  @P1 LDC.64 R6, c[0x0][0xa18] ;  /* 0x00028600ff061b82 */ /* 0x000ef00000000a00 */
[----:B------:R-:W4:Y:S01]  /*0f80*/  @P0 LDC.64 R4, c[0x0][0xa28] ;  /* 0x00028a00ff040b82 */ /* 0x000f220000000a00 */
[----:B---3--:R-:W-:-:S05]  /*0f90*/  @P1 IMAD.WIDE R6, R3, 0x4, R6 ;  /* 0x0000000403061825 */ /* 0x008fca00078e0206 */
[----:B------:R3:W5:Y:S01]  /*0fa0*/  @P1 LDG.E R18, desc[UR54][R6.64] ;  /* 0x0000003606121981 */ /* 0x000762000c1e1900 */
[----:B----4-:R-:W-:Y:S01]  /*0fb0*/  @P0 IMAD.WIDE R4, R3, 0x4, R4 ;  /* 0x0000000403040825 */ /* 0x010fe200078e0204 */
[----:B------:R-:W-:-:S04]  /*0fc0*/  ISETP.NE.U32.AND P2, PT, RZ, UR8, PT ;  /* 0x00000008ff007c0c */ /* 0x000fc8000bf45070 */
[----:B------:R3:W5:Y:S01]  /*0fd0*/  @P0 LDG.E R8, desc[UR54][R4.64] ;  /* 0x0000003604080981 */ /* 0x000762000c1e1900 */
[----:B--2---:R-:W-:Y:S01]  /*0fe0*/  ISETP.NE.U32.AND P0, PT, R10, RZ, PT ;  /* 0x000000ff0a00720c */ /* 0x004fe20003f05070 */
[----:B------:R-:W-:Y:S01]  /*0ff0*/  ULOP3.LUT UR37, UR5, 0xffff, URZ, 0xc0, !UPT ;  /* 0x0000ffff05257892 */ /* 0x000fe2000f8ec03f */
[----:B------:R-:W-:Y:S02]  /*1000*/  ISETP.NE.AND.EX P2, PT, RZ, UR9, PT, P2 ;  /* 0x00000009ff007c0c */ /* 0x000fe4000bf45320 */
[----:B------:R-:W-:-:S04]  /*1010*/  ISETP.NE.AND.EX P0, PT, R11, RZ, PT, P0 ;  /* 0x000000ff0b00720c */ /* 0x000fc80003f05300 */
[----:B0-----:R-:W-:Y:S01]  /*1020*/  SEL R0, R0, 0x1, P0 ;  /* 0x0000000100007807 */ /* 0x001fe20000000000 */
[----:B-1-3--:R-:W-:Y:S08]  /*1030*/  @P1 BRA `(.L_x_8706) ;  /* 0x00000000002c1947 */ /* 0x00aff00003800000 */
[----:B------:R-:W-:Y:S01]  /*1040*/  ULDC.64 UR8, c[0x0][0xa00] ;  /* 0x0002800000087ab9 */ /* 0x000fe20000000a00 */
[----:B-----5:R-:W0:Y:S01]  /*1050*/  LDC R18, c[0x0][0x288] ;  /* 0x0000a200ff127b82 */ /* 0x020e220000000800 */
[----:B------:R-:W-:-:S04]  /*1060*/  ISETP.NE.U32.AND P0, PT, RZ, UR8, PT ;  /* 0x00000008ff007c0c */ /* 0x000fc8000bf05070 */
[----:B------:R-:W-:-:S13]  /*1070*/  ISETP.NE.AND.EX P0, PT, RZ, UR9, PT, P0 ;  /* 0x00000009ff007c0c */ /* 0x000fda000bf05300 */
[----:B------:R-:W-:Y:S05]  /*1080*/  @!P0 BRA `(.L_x_8706) ;  /* 0x0000000000188947 */ /* 0x000fea0003800000 */
[----:B------:R-:W1:Y:S01]  /*1090*/  LDC.64 R4, c[0x0][0xa00] ;  /* 0x00028000ff047b82 */ /* 0x000e620000000a00 */
[----:B------:R-:W-:-:S04]  /*10a0*/  IMAD.U32 R3, RZ, RZ, UR50 ;  /* 0x00000032ff037e24 */ /* 0x000fc8000f8e00ff */
[----:B-1----:R-:W-:-:S05]  /*10b0*/  IMAD.WIDE R4, R3, 0x4, R4 ;  /* 0x0000000403047825 */ /* 0x002fca00078e0204 */
[----:B0-----:R-:W2:Y:S04]  /*10c0*/  LDG.E R18, desc[UR54][R4.64] ;  /* 0x0000003604127981 */ /* 0x001ea8000c1e1900 */
[----:B------:R-:W2:Y:S02]  /*10d0*/  LDG.E R3, desc[UR54][R4.64+0x4] ;  /* 0x0000043604037981 */ /* 0x000ea4000c1e1900 */
[----:B--2---:R-:W-:-:S07]  /*10e0*/  IMAD.IADD R18, R3, 0x1, -R18 ;  /* 0x0000000103127824 */ /* 0x004fce00078e0a12 */
.L_x_8706:
[----:B------:R-:W-:Y:S01]  /*10f0*/  UMOV UR38, UR50 ;  /* 0x0000003200267c82 */ /* 0x000fe20008000000 */
[----:B------:R-:W-:Y:S01]  /*1100*/  IMAD R17, R0, R17, RZ ;  /* 0x0000001100117224 */ /* 0x000fe200078e02ff */
[----:B------:R-:W-:Y:S06]  /*1110*/  @!P2 BRA `(.L_x_8707) ;  /* 0x000000000018a947 */ /* 0x000fec0003800000 */
[----:B------:R-:W-:Y:S02]  /*1120*/  ULDC.64 UR8, c[0x0][0xa20] ;  /* 0x0002880000087ab9 */ /* 0x000fe40000000a00 */
[----:B------:R-:W-:-:S06]  /*1130*/  UIMAD.WIDE UR8, UR50, 0x4, UR8 ;  /* 0x00000004320878a5 */ /* 0x000fcc000f8e0208 */
[----:B------:R-:W-:Y:S02]  /*1140*/  IMAD.U32 R4, RZ, RZ, UR8 ;  /* 0x00000008ff047e24 */ /* 0x000fe4000f8e00ff */
[----:B------:R-:W-:-:S05]  /*1150*/  IMAD.U32 R5, RZ, RZ, UR9 ;  /* 0x00000009ff057e24 */ /* 0x000fca000f8e00ff */
[----:B------:R1:W5:Y:S01]  /*1160*/  LDG.E R17, desc[UR54][R4.64] ;  /* 0x0000003604117981 */ /* 0x000362000c1e1900 */
[----:B------:R-:W-:Y:S05]  /*1170*/  BRA `(.L_x_8708) ;  /* 0x0000000000287947 */ /* 0x000fea0003800000 */
.L_x_8707:
[----:B------:R-:W-:Y:S02]  /*1180*/  ULDC.64 UR8, c[0x0][0xa08] ;  /* 0x0002820000087ab9 */ /* 0x000fe40000000a00 */
[----:B------:R-:W-:-:S04]  /*1190*/  ISETP.NE.U32.AND P0, PT, RZ, UR8, PT ;  /* 0x00000008ff007c0c */ /* 0x000fc8000bf05070 */
[----:B------:R-:W-:-:S13]  /*11a0*/  ISETP.NE.AND.EX P0, PT, RZ, UR9, PT, P0 ;  /* 0x00000009ff007c0c */ /* 0x000fda000bf05300 */
[----:B------:R-:W-:Y:S05]  /*11b0*/  @!P0 BRA `(.L_x_8708) ;  /* 0x0000000000188947 */ /* 0x000fea0003800000 */
[----:B------:R-:W1:Y:S01]  /*11c0*/  LDC.64 R4, c[0x0][0xa08] ;  /* 0x00028200ff047b82 */ /* 0x000e620000000a00 */
[----:B------:R-:W-:-:S04]  /*11d0*/  IMAD.U32 R3, RZ, RZ, UR50 ;  /* 0x00000032ff037e24 */ /* 0x000fc8000f8e00ff */
[----:B-1----:R-:W-:-:S05]  /*11e0*/  IMAD.WIDE R4, R3, 0x4, R4 ;  /* 0x0000000403047825 */ /* 0x002fca00078e0204 */
[----:B------:R-:W2:Y:S04]  /*11f0*/  LDG.E R17, desc[UR54][R4.64] ;  /* 0x0000003604117981 */ /* 0x000ea8000c1e1900 */
[----:B------:R-:W2:Y:S02]  /*1200*/  LDG.E R0, desc[UR54][R4.64+0x4] ;  /* 0x0000043604007981 */ /* 0x000ea4000c1e1900 */
[----:B--2---:R-:W-:-:S07]  /*1210*/  IMAD.IADD R17, R0, 0x1, -R17 ;  /* 0x0000000100117824 */ /* 0x004fce00078e0a11 */
.L_x_8708:
[----:B------:R-:W-:Y:S01]  /*1220*/  ULDC UR4, c[0x0][0x448] ;  /* 0x0001120000047ab9 */ /* 0x000fe20000000800 */
[----:B-----5:R-:W-:Y:S01]  /*1230*/  IMAD.IADD R17, R17, 0x1, -R8 ;  /* 0x0000000111117824 */ /* 0x020fe200078e0a08 */
[----:B------:R-:W-:Y:S02]  /*1240*/  UISETP.NE.AND UP0, UPT, UR4, 0x1, UPT ;  /* 0x000000010400788c */ /* 0x000fe4000bf05270 */
[----:B------:R-:W-:Y:S02]  /*1250*/  USHF.L.U32 UR39, UR6, 0x7, URZ ;  /* 0x0000000706277899 */ /* 0x000fe4000800063f */
[----:B0-----:R-:W-:Y:S01]  /*1260*/  IADD3 R0, R17, 0x1, -R18 ;  /* 0x0000000111007810 */ /* 0x001fe20007ffe812 */
[----:B------:R-:W-:Y:S01]  /*1270*/  ULDC.64 UR6, c[0x0][0x9e0] ;  /* 0x0002780000067ab9 */ /* 0x000fe20000000a00 */
[----:B------:R-:W-:Y:S02]  /*1280*/  UIADD3 UR4, UR39, 0x7f, URZ ;  /* 0x0000007f27047890 */ /* 0x000fe4000fffe03f */
[----:B------:R-:W-:Y:S01]  /*1290*/  R2UR UR10, R0 ;  /* 0x00000000000a72ca */ /* 0x000fe200000e0000 */
[----:B------:R-:W-:-:S02]  /*12a0*/  UP2UR UR52, UPR, URZ, 0x1 ;  /* 0x000000013f347883 */ /* 0x000fc40008000000 */
[----:B------:R-:W-:Y:S01]  /*12b0*/  @UP0 ULDC UR8, c[0x0][0x44c] ;  /* 0x0001130000080ab9 */ /* 0x000fe20000000800 */
[----:B------:R-:W-:Y:S01]  /*12c0*/  @UP0 ULDC UR11, c[0x0][0x450] ;  /* 0x00011400000b0ab9 */ /* 0x000fe20000000800 */
[----:B------:R-:W-:-:S04]  /*12d0*/  UIMAD.WIDE.U32 UR8, UR4, UR8, URZ ;  /* 0x00000008040872a5 */ /* 0x000fc8000f8e003f */
[----:B------:R-:W-:Y:S02]  /*12e0*/  @UP0 USHF.R.U32.HI UR4, URZ, UR11, UR9 ;  /* 0x0000000b3f040299 */ /* 0x000fe40008011609 */
[----:B------:R-:W-:Y:S02]  /*12f0*/  UISETP.GE.AND UP0, UPT, UR7, 0x1, UPT ;  /* 0x000000010700788c */ /* 0x000fe4000bf06270 */
[----:B------:R-:W-:Y:S02]  /*1300*/  UIADD3 UR8, UR10, UR4, URZ ;  /* 0x000000040a087290 */ /* 0x000fe4000fffe03f */
[----:B------:R-:W-:Y:S02]  /*1310*/  UP2UR UR51, UPR, URZ, 0x1 ;  /* 0x000000013f337883 */ /* 0x000fe40008000000 */
[----:B------:R-:W-:Y:S01]  /*1320*/  PLOP3.LUT P0, PT, PT, PT, UP0, 0x40, 0x0 ;  /* 0x000000000000781c */ /* 0x000fe20003f0e808 */
[----:B------:R-:W-:-:S06]  /*1330*/  UIADD3 UR6, UR8, UR6, URZ ;  /* 0x0000000608067290 */ /* 0x000fcc000fffe03f */
[----:B------:R-:W-:-:S06]  /*1340*/  IMAD.U32 R0, RZ, RZ, UR6 ;  /* 0x00000006ff007e24 */ /* 0x000fcc000f8e00ff */
        /* <DEDUP_REMOVED lines=11> */
.L_x_8710:
[----:B------:R-:W-:-:S11]  /*1400*/  UISETP.NE.AND UP0, UPT, UR7, 0x1, UPT ;  /* 0x000000010700788c */ /* 0x000fd6000bf05270 */
[----:B------:R-:W-:Y:S02]  /*1410*/  @UP0 ULDC.64 UR10, c[0x0][0x9e8] ;  /* 0x00027a00000a0ab9 */ /* 0x000fe40000000a00 */
[----:B------:R-:W-:-:S04]  /*1420*/  UIMAD.WIDE.U32 UR8, UR4, UR10, URZ ;  /* 0x0000000a040872a5 */ /* 0x000fc8000f8e003f */
[----:B------:R-:W-:-:S12]  /*1430*/  @UP0 USHF.R.U32.HI UR4, URZ, UR11, UR9 ;  /* 0x0000000b3f040299 */ /* 0x000fd80008011609 */
.L_x_8711:
[----:B------:R-:W-:-:S06]  /*1440*/  UIMAD UR4, UR4, UR7, UR7 ;  /* 0x00000007040472a4 */ /* 0x000fcc000f8e0207 */
[----:B------:R-:W-:-:S07]  /*1450*/  VIMNMX R0, R0, UR4, PT ;  /* 0x0000000400007c48 */ /* 0x000fce000bfe0100 */
.L_x_8709:
[----:B------:R-:W-:Y:S01]  /*1460*/  UISETP.NE.AND UP0, UPT, UR52, URZ, UPT ;  /* 0x0000003f3400728c */ /* 0x000fe2000bf05270 */
[C---:B------:R-:W-:Y:S01]  /*1470*/  IMAD.IADD R106, R17.reuse, 0x1, -R18 ;  /* 0x00000001116a7824 */ /* 0x040fe200078e0a12 */
[----:B------:R-:W-:Y:S01]  /*1480*/  UMOV UR4, UR39 ;  /* 0x0000002700047c82 */ /* 0x000fe20008000000 */
[----:B------:R-:W-:Y:S02]  /*1490*/  VIADD R3, R0, 0x9f ;  /* 0x0000009f00037836 */ /* 0x000fe40000000000 */
[----:B------:R-:W-:Y:S01]  /*14a0*/  VIADD R0, R17, 0x9f ;  /* 0x0000009f11007836 */ /* 0x000fe20000000000 */
[----:B------:R-:W-:Y:S01]  /*14b0*/  R2UR UR6, R106 ;  /* 0x000000006a0672ca */ /* 0x000fe200000e0000 */
[----:B-1----:R-:W-:-:S04]  /*14c0*/  IMAD.HI R4, R3, 0x66666667, RZ ;  /* 0x6666666703047827 */ /* 0x002fc800078e02ff */
        /* <DEDUP_REMOVED lines=26> */
.L_x_8713:
[----:B------:R-:W-:-:S11]  /*1670*/  UISETP.NE.AND UP0, UPT, UR7, 0x1, UPT ;  /* 0x000000010700788c */ /* 0x000fd6000bf05270 */
[----:B------:R-:W-:Y:S02]  /*1680*/  @UP0 ULDC.64 UR10, c[0x0][0x9e8] ;  /* 0x00027a00000a0ab9 */ /* 0x000fe40000000a00 */
[----:B------:R-:W-:-:S04]  /*1690*/  UIMAD.WIDE.U32 UR8, UR4, UR10, URZ ;  /* 0x0000000a040872a5 */ /* 0x000fc8000f8e003f */
[----:B------:R-:W-:-:S12]  /*16a0*/  @UP0 USHF.R.U32.HI UR4, URZ, UR11, UR9 ;  /* 0x0000000b3f040299 */ /* 0x000fd80008011609 */
.L_x_8714:
[----:B------:R-:W-:-:S04]  /*16b0*/  UIMAD UR4, UR4, UR7, URZ ;  /* 0x00000007040472a4 */ /* 0x000fc8000f8e023f */
[----:B------:R-:W-:-:S04]  /*16c0*/  UISETP.LT.AND UP0, UPT, UR6, UR4, UPT ;  /* 0x000000040600728c */ /* 0x000fc8000bf01270 */
[----:B------:R-:W-:-:S12]  /*16d0*/  USEL UR6, UR6, UR4, !UP0 ;  /* 0x0000000406067287 */ /* 0x000fd8000c000000 */
.L_x_8712:
[----:B------:R-:W-:-:S04]  /*16e0*/  UIMAD.WIDE UR6, UR6, 0x66666667, URZ ;  /* 0x66666667060678a5 */ /* 0x000fc8000f8e023f */
[----:B------:R-:W-:-:S04]  /*16f0*/  USHF.R.U32.HI UR4, URZ, 0x1f, UR7 ;  /* 0x0000001f3f047899 */ /* 0x000fc80008011607 */
[----:B------:R-:W-:Y:S02]  /*1700*/  ULEA.HI.SX32 UR7, UR7, UR4, 0x1a ;  /* 0x0000000407077291 */ /* 0x000fe4000f8fd23f */
[----:B------:R-:W-:Y:S02]  /*1710*/  ULOP3.LUT UR4, UR5, 0xff000000, URZ, 0xc0, !UPT ;  /* 0xff00000005047892 */ /* 0x000fe4000f8ec03f */
[----:B------:R-:W-:Y:S02]  /*1720*/  UISETP.LT.AND UP0, UPT, URZ, UR7, UPT ;  /* 0x000000073f00728c */ /* 0x000fe4000bf01270 */
[----:B------:R-:W-:Y:S02]  /*1730*/  ULOP3.LUT UR5, UR5, 0xff0000, URZ, 0xc0, !UPT ;  /* 0x00ff000005057892 */ /* 0x000fe4000f8ec03f */
[----:B------:R-:W-:Y:S02]  /*1740*/  USEL UR41, URZ, UR7, !UP0 ;  /* 0x000000073f297287 */ /* 0x000fe4000c000000 */
[----:B------:R-:W-:-:S04]  /*1750*/  USHF.R.U32.HI UR4, URZ, 0x8, UR4 ;  /* 0x000000083f047899 */ /* 0x000fc80008011604 */
[----:B------:R-:W-:Y:S01]  /*1760*/  ISETP.GT.AND P0, PT, R104, UR41, PT ;  /* 0x0000002968007c0c */ /* 0x000fe2000bf04270 */
[----:B------:R-:W-:-:S03]  /*1770*/  ULEA.HI UR5, UR5, UR4, URZ, 0x10 ;  /* 0x0000000405057291 */ /* 0x000fc6000f8f803f */
[----:B------:R-:W-:Y:S01]  /*1780*/  UMOV UR4, URZ ;  /* 0x0000003f00047c82 */ /* 0x000fe20008000000 */
[----:B------:R-:W-:Y:S02]  /*1790*/  ULOP3.LUT UR40, UR5, 0xff, URZ, 0xc0, !UPT ;  /* 0x000000ff05287892 */ /* 0x000fe4000f8ec03f */
[----:B------:R-:W-:-:S06]  /*17a0*/  USHF.R.U32.HI UR45, URZ, 0x10, UR5 ;  /* 0x000000103f2d7899 */ /* 0x000fcc0008011605 */
[----:B------:R-:W-:Y:S06]  /*17b0*/  @!P0 BRA `(.L_x_8715) ;  /* 0x0000000000988947 */ /* 0x000fec0003800000 */
[----:B------:R-:W-:Y:S01]  /*17c0*/  UISETP.NE.AND UP0, UPT, UR45, URZ, UPT ;  /* 0x0000003f2d00728c */ /* 0x000fe2000bf05270 */
[----:B------:R-:W-:-:S03]  /*17d0*/  ULDC UR4, c[0x0][0x9f0] ;  /* 0x00027c0000047ab9 */ /* 0x000fc60000000800 */
[----:B------:R-:W-:-:S03]  /*17e0*/  USEL UR9, UR45, UR4, UP0 ;  /* 0x000000042d097287 */ /* 0x000fc60008000000 */
[----:B------:R-:W-:-:S03]  /*17f0*/  UMOV UR4, URZ ;  /* 0x0000003f00047c82 */ /* 0x000fc60008000000 */
[----:B------:R-:W-:-:S05]  /*1800*/  IMAD.U32 R5, RZ, RZ, UR9 ;  /* 0x00000009ff057e24 */ /* 0x000fca000f8e00ff */
        /* <DEDUP_REMOVED lines=33> */
.L_x_8715:
        /* <DEDUP_REMOVED lines=10> */
[----:B------:R-:W-:-:S02]  /*1ac0*/  ISETP.GT.AND P1, PT, R104, UR41, PT ;  /* 0x0000002968007c0c */ /* 0x000fc4000bf24270 */
        /* <DEDUP_REMOVED lines=61> */
.L_x_8717:
        /* <DEDUP_REMOVED lines=16> */
[----:B------:R-:W-:Y:S02]  /*1fa0*/  @UP0 UIMAD UR14, UR50, UR17, UR10 ;  /* 0x00000011320e02a4 */ /* 0x000fe4000f8e020a */
[----:B------:R-:W-:-:S02]  /*1fb0*/  @UP1 UIMAD UR13, UR50, UR13, UR15 ;  /* 0x0000000d320d12a4 */ /* 0x000fc4000f8e020f */
[----:B------:R-:W-:Y:S02]  /*1fc0*/  @UP0 UIMAD.WIDE.U32 UR8, UR50, UR16, URZ ;  /* 0x00000010320802a5 */ /* 0x000fe4000f8e003f */
        /* <DEDUP_REMOVED lines=31> */
.L_x_8924:
[----:B------:R-:W-:Y:S05]  /*21c0*/  @!P0 BRA `(.L_x_8719) ;  /* 0x0000000000048947 */ /* 0x000fea0003800000 */
[----:B------:R-:W-:Y:S01]  /*21d0*/  BPT.TRAP 0x1 ;  /* 0x000000040000795c */ /* 0x000fe20000300000 */
.L_x_8719:
[----:B------:R-:W-:Y:S02]  /*21e0*/  IMAD.U32 R105, RZ, RZ, UR46 ;  /* 0x0000002eff697e24 */ /* 0x000fe4000f8e00ff */
[----:B------:R-:W-:-:S03]  /*21f0*/  IMAD.U32 R4, RZ, RZ, UR47 ;  /* 0x0000002fff047e24 */ /* 0x000fc6000f8e00ff */
[----:B------:R-:W-:Y:S02]  /*2200*/  LEA R105, R105, UR43, 0x3 ;  /* 0x0000002b69697c11 */ /* 0x000fe4000f8e18ff */
[----:B------:R-:W-:-:S04]  /*2210*/  SHF.L.U32 R4, R4, 0x1f, RZ ;  /* 0x0000001f04047819 */ /* 0x000fc800000006ff */
[----:B------:R1:W2:Y:S01]  /*2220*/  SYNCS.PHASECHK.TRANS64.TRYWAIT P1, [R105+URZ+0x22830], R4 ;  /* 0x02283004690075a7 */ /* 0x0002a2000802017f */
[----:B------:R-:W-:Y:S05]  /*2230*/  @!P0 BRA `(.L_x_8720) ;  /* 0x0000000000048947 */ /* 0x000fea0003800000 */
[----:B------:R-:W-:Y:S01]  /*2240*/  BPT.TRAP 0x1 ;  /* 0x000000040000795c */ /* 0x000fe20000300000 */
.L_x_8720:
[----:B--2---:R-:W-:Y:S05]  /*2250*/  @P1 BRA `(.L_x_8721) ;  /* 0x0000000000081947 */ /* 0x004fea0003800000 */
[----:B------:R-:W2:Y:S02]  /*2260*/  SYNCS.PHASECHK.TRANS64.TRYWAIT P1, [R105+URZ+0x22830], R4 ;  /* 0x02283004690075a7 */ /* 0x000ea4000802017f */
[----:B--2---:R-:W-:Y:S05]  /*2270*/  @!P1 BRA `(.L_x_8722) ;  /* 0x000001e8004c9947 */ /* 0x004fea0003800000 */
.L_x_8721:
[----:B------:R-:W-:-:S04]  /*2280*/  UIADD3 UR4, UR43, 0x18400, URZ ;  /* 0x000184002b047890 */ /* 0x000fc8000fffe03f */
[----:B------:R-:W-:-:S04]  /*2290*/  USHF.R.U32.HI UR4, URZ, 0x4, UR4 ;  /* 0x000000043f047899 */ /* 0x000fc80008011604 */
[----:B------:R-:W-:-:S06]  /*22a0*/  ULOP3.LUT UR4, UR4, 0x3fff, URZ, 0xc0, !UPT ;  /* 0x00003fff04047892 */ /* 0x000fcc000f8ec03f */
[----:B------:R-:W-:Y:S01]  /*22b0*/  IMAD.U32 R5, RZ, RZ, UR4 ;  /* 0x00000004ff057e24 */ /* 0x000fe2000f8e00ff */
        /* <DEDUP_REMOVED lines=131> */
.L_x_8723:
[----:B------:R-:W-:Y:S01]  /*2af0*/  UISETP.NE.AND UP1, UPT, UR52, URZ, UPT ;  /* 0x0000003f3400728c */ /* 0x000fe2000bf25270 */
[C---:B-12---:R-:W-:Y:S01]  /*2b00*/  FMUL.FTZ R4, R0.reuse, R91 ;  /* 0x0000005b00047220 */ /* 0x046fe20000410000 */
[C---:B------:R-:W-:Y:S01]  /*2b10*/  FMUL.FTZ R91, R0.reuse, R97 ;  /* 0x00000061005b7220 */ /* 0x040fe20000410000 */
[C---:B------:R-:W-:Y:S01]  /*2b20*/  FMUL.FTZ R12, R0.reuse, R103 ;  /* 0x00000067000c7220 */ /* 0x040fe20000410000 */
[----:B------:R-:W-:Y:S01]  /*2b30*/  FMUL.FTZ R97, R0, R77 ;  /* 0x0000004d00617220 */ /* 0x000fe20000410000 */
[----:B------:R-:W-:Y:S01]  /*2b40*/  VIADD R103, R22, UR39 ;  /* 0x0000002716677c36 */ /* 0x000fe20008000000 */
[----:B------:R-:W-:Y:S01]  /*2b50*/  PLOP3.LUT P1, PT, PT, PT, UP1, 0x80, 0x0 ;  /* 0x000000000000781c */ /* 0x000fe20003f2f018 */
[C---:B------:R-:W-:Y:S01]  /*2b60*/  FMUL.FTZ R77, R0.reuse, R86 ;  /* 0x00000056004d7220 */ /* 0x040fe20000410000 */
[----:B------:R-:W-:Y:S01]  /*2b70*/  PLOP3.LUT P2, PT, PT, PT, UP1, 0x80, 0x0 ;  /* 0x000000000000781c */ /* 0x000fe20003f4f018 */
[C---:B------:R-:W-:Y:S01]  /*2b80*/  FMUL.FTZ R86, R0.reuse, R48 ;  /* 0x0000003000567220 */ /* 0x040fe20000410000 */
[----:B------:R-:W-:Y:S01]  /*2b90*/  R2UR UR6, R105 ;  /* 0x00000000690672ca */ /* 0x000fe200000e0000 */
[----:B------:R-:W-:Y:S01]  /*2ba0*/  @UP1 ULDC UR7, c[0x0][0x44c] ;  /* 0x0001130000071ab9 */ /* 0x000fe20000000800 */
[C---:B------:R-:W-:Y:S01]  /*2bb0*/  FMUL.FTZ R48, R0.reuse, R26 ;  /* 0x0000001a00307220 */ /* 0x040fe20000410000 */
[C---:B------:R-:W-:Y:S01]  /*2bc0*/  FMUL.FTZ R9, R0.reuse, R94 ;  /* 0x0000005e00097220 */ /* 0x040fe20000410000 */
[C---:B------:R-:W-:Y:S01]  /*2bd0*/  FMUL.FTZ R94, R0.reuse, R72 ;  /* 0x00000048005e7220 */ /* 0x040fe20000410000 */
[C---:B0-----:R-:W-:Y:S01]  /*2be0*/  FMUL.FTZ R8, R0.reuse, R95 ;  /* 0x0000005f00087220 */ /* 0x041fe20000410000 */
        /* <DEDUP_REMOVED lines=28> */
[----:B------:R-:W-:Y:S01]  /*2db0*/  FMUL.FTZ R68, R0, R40 ;  /* 0x0000002800447220 */ /* 0x000fe20000410000 */
[----:B------:R-:W-:-:S02]  /*2dc0*/  IMAD.MOV.U32 R29, RZ, RZ, -0xa0 ;  /* 0xffffff60ff1d7424 */ /* 0x000fc400078e00ff */
        /* <DEDUP_REMOVED lines=50> */
[----:B------:R-:W1:Y:S01]  /*30f0*/  MUFU.TANH R6, R6 ;  /* 0x0000000600067308 */ /* 0x000e620000002400 */
[----:B------:R-:W-:Y:S01]  /*3100*/  IADD3 R29, R17, R30, -R19 ;  /* 0x0000001e111d7210 */ /* 0x000fe20007ffe813 */
[----:B------:R-:W-:Y:S01]  /*3110*/  ULDC UR30, c[0x0][0x9dc] ;  /* 0x00027700001e7ab9 */ /* 0x000fe20000000800 */
[----:B------:R-:W-:Y:S01]  /*3120*/  SYNCS.ARRIVE.TRANS64.RED.A1T0 RZ, [UR6], RZ ;  /* 0x000000ffffff79a7 */ /* 0x000fe20008100406 */
[----:B------:R-:W-:Y:S01]  /*3130*/  ULOP3.LUT UR6, URZ, UR30, URZ, 0x33, !UPT ;  /* 0x0000001e3f067292 */ /* 0x000fe2000f8e333f */
[----:B------:R-:W-:Y:S01]  /*3140*/  IMAD R28, R104, -0xa0, R17 ;  /* 0xffffff60681c7824 */ /* 0x000fe200078e0211 */
[----:B------:R-:W-:Y:S01]  /*3150*/  ULDC UR14, c[0x0][0x9e0] ;  /* 0x00027800000e7ab9 */ /* 0x000fe20000000800 */
[----:B------:R-:W-:Y:S01]  /*3160*/  IMAD.IADD R29, R29, 0x1, -R18 ;  /* 0x000000011d1d7824 */ /* 0x000fe200078e0a12 */
[----:B------:R-:W2:Y:S01]  /*3170*/  MUFU.TANH R7, R7 ;  /* 0x0000000700077308 */ /* 0x000ea20000002400 */
[----:B------:R-:W-:Y:S01]  /*3180*/  VIADD R116, R30, 0xffffffff ;  /* 0xffffffff1e747836 */ /* 0x000fe20000000000 */
[----:B------:R-:W-:Y:S01]  /*3190*/  IADD3 R112, -R19, 0xa0, R28 ;  /* 0x000000a013707810 */ /* 0x000fe20007ffe11c */
[----:B------:R-:W-:-:S02]  /*31a0*/  VIADD R113, R29, UR14 ;  /* 0x0000000e1d717c36 */ /* 0x000fc40008000000 */
[----:B------:R-:W-:Y:S02]  /*31b0*/  VIADD R114, R29, UR6 ;  /* 0x000000061d727c36 */ /* 0x000fe40008000000 */
[----:B------:R-:W-:Y:S01]  /*31c0*/  IMAD.IADD R105, R116, 0x1, -R19 ;  /* 0x0000000174697824 */ /* 0x000fe200078e0a13 */
[----:B------:R-:W3:Y:S01]  /*31d0*/  MUFU.TANH R3, R3 ;  /* 0x0000000300037308 */ /* 0x000ee20000002400 */
[----:B0-----:R-:W-:Y:S01]  /*31e0*/  VIADDMNMX R108, R31, R113, R112, PT ;  /* 0x000000711f6c7246 */ /* 0x001fe20003800170 */
[----:B------:R-:W-:-:S06]  /*31f0*/  IMAD.IADD R109, R114, 0x1, R31 ;  /* 0x00000001726d7824 */ /* 0x000fcc00078e021f */
        /* <DEDUP_REMOVED lines=78> */
[----:B------:R-:W-:Y:S01]  /*36e0*/  IADD3 R30, -R18, R17, R31 ;  /* 0x00000011121e7210 */ /* 0x000fe20007ffe11f */
[----:B------:R-:W-:Y:S03]  /*36f0*/  BSSY B0, `(.L_x_8725) ;  /* 0x0000012000007945 */ /* 0x000fe60003800000 */
        /* <DEDUP_REMOVED lines=11> */
.L_x_8726:
[----:B------:R-:W-:Y:S02]  /*37b0*/  ULDC UR6, c[0x0][0x9e4] ;  /* 0x0002790000067ab9 */ /* 0x000fe40000000800 */
[----:B------:R-:W-:-:S05]  /*37c0*/  IMAD.U32 R35, RZ, RZ, UR6 ;  /* 0x00000006ff237e24 */ /* 0x000fca000f8e00ff */
[----:B------:R-:W-:-:S13]  /*37d0*/  ISETP.NE.AND P1, PT, R35, 0x1, PT ;  /* 0x000000012300780c */ /* 0x000fda0003f25270 */
[----:B------:R-:W1:Y:S02]  /*37e0*/  @P1 LDC.64 R28, c[0x0][0x9e8] ;  /* 0x00027a00ff1c1b82 */ /* 0x000e640000000a00 */
[----:B-1----:R-:W-:-:S05]  /*37f0*/  @P1 IMAD.HI.U32 R28, R30, R28, RZ ;  /* 0x0000001c1e1c1227 */ /* 0x002fca00078e00ff */
[----:B------:R-:W-:-:S07]  /*3800*/  @P1 SHF.R.U32.HI R30, RZ, R29, R28 ;  /* 0x0000001dff1e1219 */ /* 0x000fce000001161c */
.L_x_8727:
[----:B------:R-:W-:Y:S05]  /*3810*/  BSYNC B0 ;  /* 0x0000000000007941 */ /* 0x000fea0003800000 */
.L_x_8725:
[----:B------:R-:W-:-:S05]  /*3820*/  IMAD R30, R30, R35, R105 ;  /* 0x000000231e1e7224 */ /* 0x000fca00078e0269 */
[----:B------:R-:W-:Y:S02]  /*3830*/  VIADDMNMX R108, R30, R35, R108, PT ;  /* 0x000000231e6c7246 */ /* 0x000fe4000380016c */
[----:B------:R-:W-:-:S07]  /*3840*/  VIMNMX R109, R109, R30, !PT ;  /* 0x0000001e6d6d7248 */ /* 0x000fce0007fe0100 */
.L_x_8724:
        /* <DEDUP_REMOVED lines=9> */
[----:B------:R-:W-:Y:S02]  /*38e0*/  FSEL R88, R88, -INF , !P2 ;  /* 0xff80000058587808 */ /* 0x000fe40005000000 */
        /* <DEDUP_REMOVED lines=8> */
[----:B0-----:R-:W-:Y:S02]  /*3970*/  FSEL R90, R90, -INF , !P2 ;  /* 0xff8000005a5a7808 */ /* 0x001fe40005000000 */
        /* <DEDUP_REMOVED lines=100> */
[----:B------:R-:W-:Y:S01]  /*3fc0*/  FSEL R53, R68, -INF , !P2 ;  /* 0xff80000044357808 */ /* 0x000fe20005000000 */
[----:B-1----:R-:W-:Y:S01]  /*3fd0*/  IMAD.IADD R68, R114, 0x1, R103 ;  /* 0x0000000172447824 */ /* 0x002fe200078e0267 */
        /* <DEDUP_REMOVED lines=93> */
.L_x_8730:
[----:B------:R-:W-:Y:S02]  /*45b0*/  ULDC UR6, c[0x0][0x9e4] ;  /* 0x0002790000067ab9 */ /* 0x000fe40000000800 */
[----:B------:R-:W-:-:S05]  /*45c0*/  IMAD.U32 R86, RZ, RZ, UR6 ;  /* 0x00000006ff567e24 */ /* 0x000fca000f8e00ff */
[----:B------:R-:W-:-:S13]  /*45d0*/  ISETP.NE.AND P6, PT, R86, 0x1, PT ;  /* 0x000000015600780c */ /* 0x000fda0003fc5270 */
[----:B------:R-:W0:Y:S02]  /*45e0*/  @P6 LDC.64 R6, c[0x0][0x9e8] ;  /* 0x00027a00ff066b82 */ /* 0x000e240000000a00 */
[----:B0-----:R-:W-:-:S05]  /*45f0*/  @P6 IMAD.HI.U32 R6, R70, R6, RZ ;  /* 0x0000000646066227 */ /* 0x001fca00078e00ff */
[----:B------:R-:W-:-:S07]  /*4600*/  @P6 SHF.R.U32.HI R70, RZ, R7, R6 ;  /* 0x00000007ff466219 */ /* 0x000fce0000011606 */
.L_x_8731:
[----:B------:R-:W-:Y:S05]  /*4610*/  BSYNC B0 ;  /* 0x0000000000007941 */ /* 0x000fea0003800000 */
.L_x_8729:
[----:B------:R-:W-:-:S05]  /*4620*/  IMAD R105, R70, R86, R105 ;  /* 0x0000005646697224 */ /* 0x000fca00078e0269 */
[----:B------:R-:W-:Y:S02]  /*4630*/  VIADDMNMX R54, R105, R86, R54, PT ;  /* 0x0000005669367246 */ /* 0x000fe40003800136 */
[----:B------:R-:W-:-:S07]  /*4640*/  VIMNMX R68, R68, R105, !PT ;  /* 0x0000006944447248 */ /* 0x000fce0007fe0100 */
.L_x_8728:
[----:B------:R-:W-:Y:S01]  /*4650*/  ISETP.GT.AND P1, PT, R68, 0x1, !P1 ;  /* 0x000000014400780c */ /* 0x000fe20004f24270 */
[----:B------:R-:W-:Y:S01]  /*4660*/  ULDC UR28, c[0x0][0x988] ;  /* 0x00026200001c7ab9 */ /* 0x000fe20000000800 */
[----:B------:R-:W-:Y:S01]  /*4670*/  ISETP.NE.AND P6, PT, R125, RZ, PT ;  /* 0x000000ff7d00720c */ /* 0x000fe20003fc5270 */
[----:B------:R-:W-:Y:S01]  /*4680*/  UISETP.NE.AND UP1, UPT, UR52, URZ, UPT ;  /* 0x0000003f3400728c */ /* 0x000fe2000bf25270 */
[----:B------:R-:W-:Y:S01]  /*4690*/  ISETP.LT.OR P1, PT, R54, 0x2, P1 ;  /* 0x000000023600780c */ /* 0x000fe20000f21670 */
[----:B------:R-:W-:Y:S01]  /*46a0*/  UISETP.NE.AND UP0, UPT, UR51, URZ, UPT ;  /* 0x0000003f3300728c */ /* 0x000fe2000bf05270 */
[----:B------:R-:W-:Y:S01]  /*46b0*/  FMNMX.FTZ R7, R69, R55, !PT ;  /* 0x0000003745077209 */ /* 0x000fe20007810000 */
[----:B------:R-:W-:Y:S01]  /*46c0*/  UMOV UR10, UR39 ;  /* 0x00000027000a7c82 */ /* 0x000fe20008000000 */
[----:B------:R-:W-:Y:S02]  /*46d0*/  FSEL R6, R4, -INF , !P1 ;  /* 0xff80000004067808 */ /* 0x000fe40004800000 */
[----:B------:R-:W-:-:S02]  /*46e0*/  ISETP.NE.AND P1, PT, R115, RZ, PT ;  /* 0x000000ff7300720c */ /* 0x000fc40003f25270 */
[----:B------:R-:W-:Y:S02]  /*46f0*/  FMNMX.FTZ R70, R88, R7, !PT ;  /* 0x0000000758467209 */ /* 0x000fe40007810000 */
[----:B------:R-:W-:Y:S01]  /*4700*/  ISETP.GT.AND P1, PT, R68, 0x8, !P1 ;  /* 0x000000084400780c */ /* 0x000fe20004f24270 */
[----:B------:R-:W-:Y:S01]  /*4710*/  @UP1 ULDC UR6, c[0x0][0x44c] ;  /* 0x0001130000061ab9 */ /* 0x000fe20000000800 */
[----:B------:R-:W-:Y:S01]  /*4720*/  FMNMX.FTZ R7, R89, R70, !PT ;  /* 0x0000004659077209 */ /* 0x000fe20007810000 */
[----:B------:R-:W-:Y:S01]  /*4730*/  UIMAD.WIDE.U32 UR6, UR39, UR6, URZ ;  /* 0x00000006270672a5 */ /* 0x000fe2000f8e003f */
[----:B------:R-:W-:Y:S01]  /*4740*/  ISETP.LT.OR P1, PT, R54, 0x9, P1 ;  /* 0x000000093600780c */ /* 0x000fe20000f21670 */
[----:B------:R-:W-:Y:S01]  /*4750*/  @UP1 ULDC UR15, c[0x0][0x450] ;  /* 0x00011400000f1ab9 */ /* 0x000fe20000000800 */
[----:B------:R-:W-:Y:S01]  /*4760*/  FMNMX.FTZ R70, R90, R7, !PT ;  /* 0x000000075a467209 */ /* 0x000fe20007810000 */
[----:B------:R-:W-:Y:S01]  /*4770*/  @UP1 USHF.R.U32.HI UR10, URZ, UR15, UR7 ;  /* 0x0000000f3f0a1299 */ /* 0x000fe20008011607 */
        /* <DEDUP_REMOVED lines=57> */
[----:B------:R-:W-:Y:S02]  /*4b10*/  ISETP.GT.AND P1, PT, R68, 0x29, !P6 ;  /* 0x000000294400780c */ /* 0x000fe40007724270 */
[----:B------:R-:W-:Y:S02]  /*4b20*/  ISETP.NE.AND P6, PT, R136, RZ, PT ;  /* 0x000000ff8800720c */ /* 0x000fe40003fc5270 */
        /* <DEDUP_REMOVED lines=26> */
[C---:B------:R-:W-:Y:S02]  /*4cd0*/  ISETP.GT.AND P1, PT, R68.reuse, 0x39, !P1 ;  /* 0x000000394400780c */ /* 0x040fe40004f24270 */
[----:B------:R-:W-:Y:S01]  /*4ce0*/  ISETP.GT.AND P2, PT, R68, 0x89, !P2 ;  /* 0x000000894400780c */ /* 0x000fe20005744270 */
[----:B------:R-:W0:Y:S01]  /*4cf0*/  SHFL.BFLY PT, R7, R70, 0x2, 0x1f ;  /* 0x0c401f0046077f89 */ /* 0x000e2200000e0000 */
[----:B------:R-:W-:Y:S02]  /*4d00*/  ISETP.LT.OR P1, PT, R54, 0x3a, P1 ;  /* 0x0000003a3600780c */ /* 0x000fe40000f21670 */
[----:B------:R-:W-:Y:S02]  /*4d10*/  ISETP.GT.AND P3, PT, R68, 0x90, !P3 ;  /* 0x000000904400780c */ /* 0x000fe40005f64270 */
        /* <DEDUP_REMOVED lines=9> */
[----:B------:R-:W-:Y:S02]  /*4db0*/  ISETP.LT.OR P3, PT, R54, 0x91, P3 ;  /* 0x000000913600780c */ /* 0x000fe40001f61670 */
[----:B------:R-:W-:Y:S02]  /*4dc0*/  ISETP.GT.AND P1, PT, R68, 0x41, !P1 ;  /* 0x000000414400780c */ /* 0x000fe40004f24270 */
[----:B0-----:R-:W-:Y:S02]  /*4dd0*/  FMNMX.FTZ R7, R70, R7, !PT ;  /* 0x0000000746077209 */ /* 0x001fe40007810000 */
[----:B------:R-:W-:Y:S02]  /*4de0*/  ISETP.LT.OR P1, PT, R54, 0x42, P1 ;  /* 0x000000423600780c */ /* 0x000fe40000f21670 */
[----:B------:R-:W-:Y:S01]  /*4df0*/  FSEL R14, R14, -INF , !P2 ;  /* 0xff8000000e0e7808 */ /* 0x000fe20005000000 */
[----:B------:R-:W0:Y:S01]  /*4e00*/  SHFL.BFLY PT, R86, R7, 0x1, 0x1f ;  /* 0x0c201f0007567f89 */ /* 0x000e2200000e0000 */
[----:B------:R-:W-:-:S02]  /*4e10*/  FSEL R56, R56, -INF , !P1 ;  /* 0xff80000038387808 */ /* 0x000fc40004800000 */
[----:B------:R-:W-:Y:S02]  /*4e20*/  ISETP.NE.AND P1, PT, R132, RZ, PT ;  /* 0x000000ff8400720c */ /* 0x000fe40003f25270 */
[----:B------:R-:W-:Y:S02]  /*4e30*/  ISETP.LT.OR P4, PT, R54, 0x92, P4 ;  /* 0x000000923600780c */ /* 0x000fe40002781670 */
[----:B------:R-:W-:Y:S02]  /*4e40*/  ISETP.GT.AND P1, PT, R68, 0x48, !P1 ;  /* 0x000000484400780c */ /* 0x000fe40004f24270 */
[----:B------:R-:W-:Y:S02]  /*4e50*/  FSEL R24, R24, -INF , !P3 ;  /* 0xff80000018187808 */ /* 0x000fe40005800000 */
[C---:B------:R-:W-:Y:S02]  /*4e60*/  ISETP.LT.OR P1, PT, R54.reuse, 0x49, P1 ;  /* 0x000000493600780c */ /* 0x040fe40000f21670 */
[----:B------:R-:W-:-:S02]  /*4e70*/  ISETP.LT.OR P5, PT, R54, 0x99, P5 ;  /* 0x000000993600780c */ /* 0x000fc40002fa1670 */
[----:B------:R-:W-:Y:S02]  /*4e80*/  FSEL R59, R59, -INF , !P1 ;  /* 0xff8000003b3b7808 */ /* 0x000fe40004800000 */
[----:B------:R-:W-:Y:S02]  /*4e90*/  ISETP.NE.AND P1, PT, R133, RZ, PT ;  /* 0x000000ff8500720c */ /* 0x000fe40003f25270 */
[----:B------:R-:W-:Y:S02]  /*4ea0*/  FSEL R25, R25, -INF , !P4 ;  /* 0xff80000019197808 */ /* 0x000fe40006000000 */
[----:B------:R-:W-:Y:S02]  /*4eb0*/  ISETP.GT.AND P1, PT, R68, 0x49, !P1 ;  /* 0x000000494400780c */ /* 0x000fe40004f24270 */
[----:B------:R-:W-:Y:S02]  /*4ec0*/  FSEL R27, R27, -INF , !P5 ;  /* 0xff8000001b1b7808 */ /* 0x000fe40006800000 */
[----:B------:R-:W-:-:S02]  /*4ed0*/  ISETP.LT.OR P1, PT, R54, 0x4a, P1 ;  /* 0x0000004a3600780c */ /* 0x000fc40000f21670 */
[----:B0-----:R-:W-:Y:S02]  /*4ee0*/  FMNMX.FTZ R9, R7, R86, !PT ;  /* 0x0000005607097209 */ /* 0x001fe40007810000 */
[----:B------:R-:W-:Y:S02]  /*4ef0*/  FSEL R58, R58, -INF , !P1 ;  /* 0xff8000003a3a7808 */ /* 0x000fe40004800000 */
[----:B------:R-:W-:Y:S02]  /*4f00*/  ISETP.NE.AND P1, PT, R134, RZ, PT ;  /* 0x000000ff8600720c */ /* 0x000fe40003f25270 */
[----:B------:R-:W-:Y:S02]  /*4f10*/  R2UR UR11, R106 ;  /* 0x000000006a0b72ca */ /* 0x000fe400000e0000 */
[----:B------:R-:W-:-:S04]  /*4f20*/  ISETP.GT.AND P1, PT, R68, 0x50, !P1 ;  /* 0x000000504400780c */ /* 0x000fc80004f24270 */
[----:B------:R-:W-:-:S04]  /*4f30*/  ISETP.LT.OR P1, PT, R54, 0x51, P1 ;  /* 0x000000513600780c */ /* 0x000fc80000f21670 */
[----:B------:R-:W-:Y:S02]  /*4f40*/  FSEL R61, R61, -INF , !P1 ;  /* 0xff8000003d3d7808 */ /* 0x000fe40004800000 */
[----:B------:R-:W-:Y:S01]  /*4f50*/  ISETP.NE.AND P1, PT, R135, RZ, PT ;  /* 0x000000ff8700720c */ /* 0x000fe20003f25270 */
[----:B------:R-:W-:-:S03]  /*4f60*/  UIADD3 UR6, UR11, UR10, URZ ;  /* 0x0000000a0b067290 */ /* 0x000fc6000fffe03f */
[----:B------:R-:W-:Y:S01]  /*4f70*/  ISETP.GT.AND P1, PT, R68, 0x51, !P1 ;  /* 0x000000514400780c */ /* 0x000fe20004f24270 */
[----:B------:R-:W-:-:S03]  /*4f80*/  UIADD3 UR14, UR6, UR14, URZ ;  /* 0x0000000e060e7290 */ /* 0x000fc6000fffe03f */
        /* <DEDUP_REMOVED lines=47> */
[----:B------:R-:W-:Y:S01]  /*5280*/  ISETP.NE.AND P6, PT, R98, RZ, PT ;  /* 0x000000ff6200720c */ /* 0x000fe20003fc5270 */
[----:B------:R-:W-:Y:S01]  /*5290*/  IMAD.U32 R98, RZ, RZ, UR28 ;  /* 0x0000001cff627e24 */ /* 0x000fe2000f8e00ff */
[----:B------:R-:W-:-:S03]  /*52a0*/  ISETP.LT.OR P1, PT, R54, 0x82, P1 ;  /* 0x000000823600780c */ /* 0x000fc60000f21670 */
[----:B------:R-:W-:Y:S01]  /*52b0*/  FFMA.FTZ R98, R9, R98, -8 ;  /* 0xc100000009627423 */ /* 0x000fe20000010062 */
        /* <DEDUP_REMOVED lines=19> */
[----:B------:R-:W-:Y:S01]  /*53f0*/  MUFU.EX2 R3, R3 ;  /* 0x0000000300037308 */ /* 0x000fe20000000800 */
[----:B------:R-:W-:Y:S01]  /*5400*/  ISETP.NE.AND P1, PT, R99, RZ, PT ;  /* 0x000000ff6300720c */ /* 0x000fe20003f25270 */
[--C-:B------:R-:W-:Y:S01]  /*5410*/  FFMA.FTZ R95, R95, UR28, -R98.reuse ;  /* 0x0000001c5f5f7c23 */ /* 0x100fe20008010862 */
[----:B------:R-:W-:Y:S01]  /*5420*/  FMNMX.FTZ R92, R8, R89, !PT ;  /* 0x00000059085c7209 */ /* 0x000fe20007810000 */
[--C-:B------:R-:W-:Y:S01]  /*5430*/  FFMA.FTZ R78, R78, UR28, -R98.reuse ;  /* 0x0000001c4e4e7c23 */ /* 0x100fe20008010862 */
[C---:B------:R-:W-:Y:S01]  /*5440*/  ISETP.GT.AND P1, PT, R68.reuse, 0x88, !P1 ;  /* 0x000000884400780c */ /* 0x040fe20004f24270 */
[--C-:B------:R-:W-:Y:S01]  /*5450*/  FFMA.FTZ R79, R79, UR28, -R98.reuse ;  /* 0x0000001c4f4f7c23 */ /* 0x100fe20008010862 */
[----:B------:R-:W-:Y:S01]  /*5460*/  FMNMX.FTZ R89, R11, R92, !PT ;  /* 0x0000005c0b597209 */ /* 0x000fe20007810000 */
[----:B------:R-:W-:Y:S01]  /*5470*/  MUFU.EX2 R71, R93 ;  /* 0x0000005d00477308 */ /* 0x000fe20000000800 */
[----:B------:R-:W-:Y:S01]  /*5480*/  ISETP.GT.AND P6, PT, R68, 0x99, !P6 ;  /* 0x000000994400780c */ /* 0x000fe200077c4270 */
[--C-:B------:R-:W-:Y:S01]  /*5490*/  FFMA.FTZ R80, R80, UR28, -R98.reuse ;  /* 0x0000001c50507c23 */ /* 0x100fe20008010862 */
[----:B------:R-:W-:Y:S01]  /*54a0*/  FMNMX.FTZ R94, R10, R89, !PT ;  /* 0x000000590a5e7209 */ /* 0x000fe20007810000 */
[--C-:B------:R-:W-:Y:S01]  /*54b0*/  FFMA.FTZ R81, R81, UR28, -R98.reuse ;  /* 0x0000001c51517c23 */ /* 0x100fe20008010862 */
[----:B------:R-:W-:Y:S01]  /*54c0*/  ISETP.LT.OR P1, PT, R54, 0x89, P1 ;  /* 0x000000893600780c */ /* 0x000fe20000f21670 */
[--C-:B------:R-:W-:Y:S01]  /*54d0*/  FFMA.FTZ R82, R82, UR28, -R98.reuse ;  /* 0x0000001c52527c23 */ /* 0x100fe20008010862 */
[----:B------:R-:W-:Y:S01]  /*54e0*/  FMNMX.FTZ R89, R13, R94, !PT ;  /* 0x0000005e0d597209 */ /* 0x000fe20007810000 */
[----:B------:R-:W-:Y:S01]  /*54f0*/  MUFU.EX2 R70, R70 ;  /* 0x0000004600467308 */ /* 0x000fe20000000800 */
[----:B------:R-:W-:Y:S01]  /*5500*/  FSEL R21, R21, -INF , !P1 ;  /* 0xff80000015157808 */ /* 0x000fe20004800000 */
        /* <DEDUP_REMOVED lines=10> */
[----:B------:R-:W-:Y:S01]  /*55b0*/  IMAD.U32 R50, RZ, RZ, UR28 ;  /* 0x0000001cff327e24 */ /* 0x000fe2000f8e00ff */
        /* <DEDUP_REMOVED lines=8> */
[----:B------:R-:W0:Y:S01]  /*5640*/  MUFU.EX2 R86, R86 ;  /* 0x0000005600567308 */ /* 0x000e220000000800 */
        /* <DEDUP_REMOVED lines=16> */
[----:B0-----:R-:W-:Y:S01]  /*5750*/  F2FP.SATFINITE.E4M3.F32.PACK_AB_MERGE_C R184, R86, R7, RZ ;  /* 0x0000000756b8723e */ /* 0x001fe200048070ff */
[--C-:B------:R-:W-:Y:S01]  /*5760*/  FFMA.FTZ R28, R28, UR28, -R98.reuse ;  /* 0x0000001c1c1c7c23 */ /* 0x100fe20008010862 */
[----:B------:R-:W-:Y:S01]  /*5770*/  FMNMX.FTZ R89, R57, R96, !PT ;  /* 0x0000006039597209 */ /* 0x000fe20007810000 */
[----:B------:R-:W-:Y:S01]  /*5780*/  FFMA.FTZ R29, R29, UR28, -R98 ;  /* 0x0000001c1d1d7c23 */ /* 0x000fe20008010862 */
[----:B------:R-:W-:Y:S01]  /*5790*/  F2FP.SATFINITE.E4M3.F32.PACK_AB_MERGE_C R184, R70, R3, R184 ;  /* 0x0000000346b8723e */ /* 0x000fe200048070b8 */
[--C-:B------:R-:W-:Y:S01]  /*57a0*/  FFMA.FTZ R34, R34, UR28, -R98.reuse ;  /* 0x0000001c22227c23 */ /* 0x100fe20008010862 */
[----:B------:R-:W-:Y:S01]  /*57b0*/  FMNMX.FTZ R96, R56, R89, !PT ;  /* 0x0000005938607209 */ /* 0x000fe20007810000 */
[----:B------:R-:W-:Y:S01]  /*57c0*/  MUFU.EX2 R92, R95 ;  /* 0x0000005f005c7308 */ /* 0x000fe20000000800 */
[----:B------:R-:W-:-:S02]  /*57d0*/  FFMA.FTZ R33, R33, UR28, -R98 ;  /* 0x0000001c21217c23 */ /* 0x000fc40008010862 */
[----:B------:R-:W-:-:S04]  /*57e0*/  FMNMX.FTZ R89, R59, R96, !PT ;  /* 0x000000603b597209 */ /* 0x000fc80007810000 */
[----:B------:R-:W-:Y:S01]  /*57f0*/  FMNMX.FTZ R96, R58, R89, !PT ;  /* 0x000000593a607209 */ /* 0x000fe20007810000 */
[----:B------:R-:W-:Y:S03]  /*5800*/  MUFU.EX2 R69, R69 ;  /* 0x0000004500457308 */ /* 0x000fe60000000800 */
[----:B------:R-:W-:-:S04]  /*5810*/  FMNMX.FTZ R89, R61, R96, !PT ;  /* 0x000000603d597209 */ /* 0x000fc80007810000 */
[----:B------:R-:W-:Y:S01]  /*5820*/  FMNMX.FTZ R89, R60, R89, !PT ;  /* 0x000000593c597209 */ /* 0x000fe20007810000 */
[----:B------:R-:W0:Y:S03]  /*5830*/  MUFU.EX2 R90, R90 ;  /* 0x0000005a005a7308 */ /* 0x000e260000000800 */
[----:B------:R-:W-:-:S04]  /*5840*/  FMNMX.FTZ R96, R62, R89, !PT ;  /* 0x000000593e607209 */ /* 0x000fc80007810000 */
[----:B------:R-:W-:Y:S01]  /*5850*/  FMNMX.FTZ R89, R63, R96, !PT ;  /* 0x000000603f597209 */ /* 0x000fe20007810000 */
[----:B------:R-:W-:Y:S03]  /*5860*/  MUFU.EX2 R91, R91 ;  /* 0x0000005b005b7308 */ /* 0x000fe60000000800 */
[----:B------:R-:W-:-:S04]  /*5870*/  FMNMX.FTZ R96, R40, R89, !PT ;  /* 0x0000005928607209 */ /* 0x000fc80007810000 */
[----:B------:R-:W-:Y:S01]  /*5880*/  FMNMX.FTZ R89, R41, R96, !PT ;  /* 0x0000006029597209 */ /* 0x000fe20007810000 */
[----:B------:R-:W1:Y:S01]  /*5890*/  MUFU.EX2 R94, R94 ;  /* 0x0000005e005e7308 */ /* 0x000e620000000800 */
[----:B0-----:R-:W-:Y:S02]  /*58a0*/  F2FP.SATFINITE.E4M3.F32.PACK_AB_MERGE_C R186, R90, R69, RZ ;  /* 0x000000455aba723e */ /* 0x001fe400048070ff */
[----:B------:R-:W-:Y:S02]  /*58b0*/  FMNMX.FTZ R96, R42, R89, !PT ;  /* 0x000000592a607209 */ /* 0x000fe40007810000 */
[----:B------:R-:W-:Y:S02]  /*58c0*/  F2FP.SATFINITE.E4M3.F32.PACK_AB_MERGE_C R186, R88, R55, R186 ;  /* 0x0000003758ba723e */ /* 0x000fe400048070ba */
[----:B------:R-:W-:Y:S01]  /*58d0*/  FMNMX.FTZ R89, R43, R96, !PT ;  /* 0x000000602b597209 */ /* 0x000fe20007810000 */
[----:B------:R-:W-:Y:S03]  /*58e0*/  MUFU.EX2 R78, R78 ;  /* 0x0000004e004e7308 */ /* 0x000fe60000000800 */
[----:B------:R-:W-:-:S04]  /*58f0*/  FMNMX.FTZ R96, R44, R89, !PT ;  /* 0x000000592c607209 */ /* 0x000fc80007810000 */
[----:B------:R-:W-:Y:S01]  /*5900*/  FMNMX.FTZ R89, R45, R96, !PT ;  /* 0x000000602d597209 */ /* 0x000fe20007810000 */
[----:B------:R-:W-:Y:S01]  /*5910*/  MUFU.EX2 R79, R79 ;  /* 0x0000004f004f7308 */ /* 0x000fe20000000800 */
[----:B-1----:R-:W-:Y:S02]  /*5920*/  F2FP.SATFINITE.E4M3.F32.PACK_AB_MERGE_C R180, R94, R91, RZ ;  /* 0x0000005b5eb4723e */ /* 0x002fe400048070ff */
[----:B------:R-:W-:Y:S02]  /*5930*/  FMNMX.FTZ R96, R46, R89, !PT ;  /* 0x000000592e607209 */ /* 0x000fe40007810000 */
[----:B------:R-:W-:Y:S02]  /*5940*/  F2FP.SATFINITE.E4M3.F32.PACK_AB_MERGE_C R180, R92, R71, R180 ;  /* 0x000000475cb4723e */ /* 0x000fe400048070b4 */
        /* <DEDUP_REMOVED lines=13> */
[----:B------:R-:W-:Y:S04]  /*5a20*/  MUFU.EX2 R84, R84 ;  /* 0x0000005400547308 */ /* 0x000fe80000000800 */
[----:B------:R-:W0:Y:S04]  /*5a30*/  SHFL.BFLY PT, R68, R89, 0x2, 0x1f ;  /* 0x0c401f0059447f89 */ /* 0x000e2800000e0000 */
[----:B------:R-:W1:Y:S08]  /*5a40*/  MUFU.EX2 R85, R85 ;  /* 0x0000005500557308 */ /* 0x000e700000000800 */
        /* <DEDUP_REMOVED lines=10> */
[----:B------:R-:W-:-:S02]  /*5af0*/  FFMA.FTZ R93, R89, R50, -8 ;  /* 0xc1000000595d7423 */ /* 0x000fc40000010032 */
[----:B------:R-:W-:Y:S03]  /*5b00*/  MUFU.EX2 R53, R53 ;  /* 0x0000003500357308 */ /* 0x000fe60000000800 */
[----:B------:R-:W-:Y:S02]  /*5b10*/  FSEL R93, R93, RZ, P1 ;  /* 0x000000ff5d5d7208 */ /* 0x000fe40000800000 */
[----:B------:R-:W-:-:S03]  /*5b20*/  PLOP3.LUT P1, PT, PT, PT, UP0, 0x40, 0x0 ;  /* 0x000000000000781c */ /* 0x000fc60003f2e808 */
        /* <DEDUP_REMOVED lines=10> */
[----:B------:R-:W-:Y:S01]  /*5bd0*/  FADD.FTZ R76, R3, R70 ;  /* 0x00000046034c7221 */ /* 0x000fe20000010000 */
[----:B------:R-:W-:-:S01]  /*5be0*/  FFMA.FTZ R20, R57, UR28, -R93 ;  /* 0x0000001c39147c23 */ /* 0x000fc2000801085d */
[--C-:B------:R-:W-:Y:S01]  /*5bf0*/  FFMA.FTZ R95, R8, UR28, -R93.reuse ;  /* 0x0000001c085f7c23 */ /* 0x100fe2000801085d */
        /* <DEDUP_REMOVED lines=12> */
[----:B------:R-:W-:-:S01]  /*5cc0*/  FFMA.FTZ R68, R73, UR28, -R93 ;  /* 0x0000001c49447c23 */ /* 0x000fc2000801085d */
[----:B------:R-:W-:Y:S01]  /*5cd0*/  FADD.FTZ R61, R55, R60 ;  /* 0x0000003c373d7221 */ /* 0x000fe20000010000 */
[----:B------:R-:W-:-:S01]  /*5ce0*/  FFMA.FTZ R73, R72, UR28, -R93 ;  /* 0x0000001c48497c23 */ /* 0x000fc2000801085d */
[--C-:B------:R-:W-:Y:S01]  /*5cf0*/  FFMA.FTZ R72, R77, UR28, -R93.reuse ;  /* 0x0000001c4d487c23 */ /* 0x100fe2000801085d */
[----:B------:R-:W-:-:S01]  /*5d00*/  FFMA.FTZ R41, R41, UR28, -R93 ;  /* 0x0000001c29297c23 */ /* 0x000fc2000801085d */
[--C-:B------:R-:W-:Y:S01]  /*5d10*/  FFMA.FTZ R62, R62, UR28, -R93.reuse ;  /* 0x0000001c3e3e7c23 */ /* 0x100fe2000801085d */
[----:B------:R-:W-:-:S01]  /*5d20*/  FFMA.FTZ R63, R63, UR28, -R93 ;  /* 0x0000001c3f3f7c23 */ /* 0x000fc2000801085d */
[----:B------:R-:W3:Y:S01]  /*5d30*/  MUFU.EX2 R95, R95 ;  /* 0x0000005f005f7308 */ /* 0x000ee20000000800 */
[----:B-1----:R-:W-:Y:S01]  /*5d40*/  F2FP.SATFINITE.E4M3.F32.PACK_AB_MERGE_C R55, R85, R84, RZ ;  /* 0x000000545537723e */ /* 0x002fe200048070ff */
        /* <DEDUP_REMOVED lines=16> */
[----:B------:R-:W-:Y:S01]  /*5e50*/  FFMA.FTZ R26, R26, UR28, -R93 ;  /* 0x0000001c1a1a7c23 */ /* 0x000fe2000801085d */
[----:B------:R-:W-:-:S05]  /*5e60*/  F2FP.SATFINITE.E4M3.F32.PACK_AB_MERGE_C R176, R83, R82, R55 ;  /* 0x0000005253b0723e */ /* 0x000fca0004807037 */
[----:B------:R-:W5:Y:S01]  /*5e70*/  MUFU.EX2 R11, R11 ;  /* 0x0000000b000b7308 */ /* 0x000f620000000800 */
[----:B----4-:R-:W-:-:S01]  /*5e80*/  FADD.FTZ R58, R88, R61 ;  /* 0x0000003d583a7221 */ /* 0x010fc20000010000 */
[----:B0-----:R-:W-:-:S03]  /*5e90*/  FADD.FTZ R61, R50, R87 ;  /* 0x00000057323d7221 */ /* 0x001fc60000010000 */
[----:B------:R-:W-:Y:S01]  /*5ea0*/  FADD.FTZ R99, R69, R58 ;  /* 0x0000003a45637221 */ /* 0x000fe20000010000 */
[----:B--2---:R-:W-:-:S02]  /*5eb0*/  FADD.FTZ R58, R4, R61 ;  /* 0x0000003d043a7221 */ /* 0x004fc40000010000 */
[----:B------:R-:W0:Y:S01]  /*5ec0*/  MUFU.EX2 R8, R8 ;  /* 0x0000000800087308 */ /* 0x000e220000000800 */
[----:B------:R-:W-:-:S01]  /*5ed0*/  FADD.FTZ R60, R90, R99 ;  /* 0x000000635a3c7221 */ /* 0x000fc20000010000 */
[C---:B---3--:R-:W-:Y:S01]  /*5ee0*/  FADD.FTZ R61, R95.reuse, R58 ;  /* 0x0000003a5f3d7221 */ /* 0x048fe20000010000 */
[----:B------:R-:W-:Y:S02]  /*5ef0*/  F2FP.SATFINITE.E4M3.F32.PACK_AB_MERGE_C R95, R95, R4, RZ ;  /* 0x000000045f5f723e */ /* 0x000fe400048070ff */
[----:B------:R-:W-:Y:S01]  /*5f00*/  FADD.FTZ R99, R71, R60 ;  /* 0x0000003c47637221 */ /* 0x000fe20000010000 */
[----:B-1----:R-:W-:-:S01]  /*5f10*/  FADD.FTZ R58, R6, R61 ;  /* 0x0000003d063a7221 */ /* 0x002fc20000010000 */
[----:B------:R-:W-:Y:S01]  /*5f20*/  F2FP.SATFINITE.E4M3.F32.PACK_AB_MERGE_C R185, R87, R50, R95 ;  /* 0x0000003257b9723e */ /* 0x000fe2000480705f */
        /* <DEDUP_REMOVED lines=10> */
[----:B------:R-:W-:-:S04]  /*5fd0*/  F2FP.SATFINITE.E4M3.F32.PACK_AB_MERGE_C R8, R97, R8, RZ ;  /* 0x000000086108723e */ /* 0x000fc800048070ff */
[----:B------:R-:W-:Y:S01]  /*5fe0*/  F2FP.SATFINITE.E4M3.F32.PACK_AB_MERGE_C R187, R11, R6, R8 ;  /* 0x000000060bbb723e */ /* 0x000fe20004807008 */
[----:B------:R-:W-:Y:S01]  /*5ff0*/  VIADD R8, R104, 0xfffffffe ;  /* 0xfffffffe68087836 */ /* 0x000fe20000000000 */
        /* <DEDUP_REMOVED lines=20> */
[----:B------:R0:W-:Y:S01]  /*6140*/  MUFU.EX2 R7, R41 ;  /* 0x0000002900077308 */ /* 0x0001e20000000800 */
[----:B-1----:R-:W-:-:S07]  /*6150*/  FADD.FTZ R58, R20, R3 ;  /* 0x00000003143a7221 */ /* 0x002fce0000010000 */
[----:B------:R-:W1:Y:S01]  /*6160*/  MUFU.EX2 R74, R74 ;  /* 0x0000004a004a7308 */ /* 0x000e620000000800 */
[----:B0-----:R-:W-:-:S01]  /*6170*/  FADD.FTZ R41, R79, R60 ;  /* 0x0000003c4f297221 */ /* 0x001fc20000010000 */
[----:B--2---:R-:W-:-:S03]  /*6180*/  FADD.FTZ R3, R57, R58 ;  /* 0x0000003a39037221 */ /* 0x004fc60000010000 */
[----:B------:R-:W-:Y:S01]  /*6190*/  FADD.FTZ R60, R80, R41 ;  /* 0x00000029503c7221 */ /* 0x000fe20000010000 */
[C---:B------:R-:W-:Y:S02]  /*61a0*/  F2FP.SATFINITE.E4M3.F32.PACK_AB_MERGE_C R80, R81.reuse, R80, RZ ;  /* 0x000000505150723e */ /* 0x040fe400048070ff */
[----:B------:R-:W0:Y:S01]  /*61b0*/  MUFU.EX2 R56, R56 ;  /* 0x0000003800387308 */ /* 0x000e220000000800 */
[----:B------:R-:W-:-:S01]  /*61c0*/  FADD.FTZ R81, R81, R60 ;  /* 0x0000003c51517221 */ /* 0x000fc20000010000 */
[----:B------:R-:W-:-:S03]  /*61d0*/  F2FP.SATFINITE.E4M3.F32.PACK_AB_MERGE_C R182, R79, R78, R80 ;  /* 0x0000004e4fb6723e */ /* 0x000fc60004807050 */
[----:B------:R-:W-:-:S03]  /*61e0*/  FADD.FTZ R60, R82, R81 ;  /* 0x00000051523c7221 */ /* 0x000fc60000010000 */
[----:B------:R-:W2:Y:S01]  /*61f0*/  MUFU.EX2 R59, R59 ;  /* 0x0000003b003b7308 */ /* 0x000ea20000000800 */
[----:B------:R-:W-:-:S01]  /*6200*/  FADD.FTZ R41, R83, R60 ;  /* 0x0000003c53297221 */ /* 0x000fc20000010000 */
[----:B-1----:R-:W-:Y:S01]  /*6210*/  FADD.FTZ R58, R74, R3 ;  /* 0x000000034a3a7221 */ /* 0x002fe20000010000 */
[C---:B------:R-:W-:Y:S02]  /*6220*/  F2FP.SATFINITE.E4M3.F32.PACK_AB_MERGE_C R74, R77.reuse, R74, RZ ;  /* 0x0000004a4d4a723e */ /* 0x040fe400048070ff */
[----:B------:R-:W-:Y:S01]  /*6230*/  FADD.FTZ R84, R84, R41 ;  /* 0x0000002954547221 */ /* 0x000fe20000010000 */
[----:B------:R-:W-:-:S01]  /*6240*/  FADD.FTZ R3, R77, R58 ;  /* 0x0000003a4d037221 */ /* 0x000fc20000010000 */
[----:B------:R-:W-:Y:S01]  /*6250*/  F2FP.SATFINITE.E4M3.F32.PACK_AB_MERGE_C R41, R67, R66, RZ ;  /* 0x000000424329723e */ /* 0x000fe200048070ff */
[----:B------:R-:W1:Y:S01]  /*6260*/  MUFU.EX2 R62, R62 ;  /* 0x0000003e003e7308 */ /* 0x000e620000000800 */
[----:B------:R-:W-:-:S01]  /*6270*/  FADD.FTZ R85, R85, R84 ;  /* 0x0000005455557221 */ /* 0x000fc20000010000 */
[----:B0-----:R-:W-:Y:S01]  /*6280*/  FADD.FTZ R4, R56, R3 ;  /* 0x0000000338047221 */ /* 0x001fe20000010000 */
[----:B------:R-:W-:-:S02]  /*6290*/  F2FP.SATFINITE.E4M3.F32.PACK_AB_MERGE_C R178, R65, R64, R41 ;  /* 0x0000004041b2723e */ /* 0x000fc40004807029 */
[----:B------:R-:W-:Y:S01]  /*62a0*/  FADD.FTZ R60, R64, R85 ;  /* 0x00000055403c7221 */ /* 0x000fe20000010000 */
[----:B------:R-:W-:Y:S02]  /*62b0*/  F2FP.SATFINITE.E4M3.F32.PACK_AB_MERGE_C R41, R54, R51, RZ ;  /* 0x000000333629723e */ /* 0x000fe400048070ff */
[----:B------:R-:W0:Y:S01]  /*62c0*/  MUFU.EX2 R63, R63 ;  /* 0x0000003f003f7308 */ /* 0x000e220000000800 */
[----:B------:R-:W-:-:S01]  /*62d0*/  FADD.FTZ R65, R65, R60 ;  /* 0x0000003c41417221 */ /* 0x000fc20000010000 */
[----:B--2---:R-:W-:Y:S01]  /*62e0*/  FADD.FTZ R3, R59, R4 ;  /* 0x000000043b037221 */ /* 0x004fe20000010000 */
[----:B------:R-:W-:Y:S02]  /*62f0*/  F2FP.SATFINITE.E4M3.F32.PACK_AB_MERGE_C R177, R57, R20, R74 ;  /* 0x0000001439b1723e */ /* 0x000fe4000480704a */
[----:B------:R-:W-:-:S03]  /*6300*/  FADD.FTZ R66, R66, R65 ;  /* 0x0000004142427221 */ /* 0x000fc60000010000 */
[----:B------:R-:W2:Y:S01]  /*6310*/  MUFU.EX2 R52, R52 ;  /* 0x0000003400347308 */ /* 0x000ea20000000800 */
[----:B-1----:R-:W-:-:S01]  /*6320*/  FADD.FTZ R4, R62, R3 ;  /* 0x000000033e047221 */ /* 0x002fc20000010000 */
[----:B------:R-:W-:-:S06]  /*6330*/  FADD.FTZ R66, R67, R66 ;  /* 0x0000004243427221 */ /* 0x000fcc0000010000 */
[----:B------:R-:W1:Y:S01]  /*6340*/  MUFU.EX2 R40, R40 ;  /* 0x0000002800287308 */ /* 0x000e620000000800 */
[----:B0-----:R-:W-:-:S01]  /*6350*/  FADD.FTZ R3, R63, R4 ;  /* 0x000000043f037221 */ /* 0x001fc20000010000 */
[----:B------:R-:W-:-:S04]  /*6360*/  F2FP.SATFINITE.E4M3.F32.PACK_AB_MERGE_C R62, R63, R62, RZ ;  /* 0x0000003e3f3e723e */ /* 0x000fc800048070ff */
[----:B------:R-:W-:Y:S02]  /*6370*/  F2FP.SATFINITE.E4M3.F32.PACK_AB_MERGE_C R179, R59, R56, R62 ;  /* 0x000000383bb3723e */ /* 0x000fe4000480703e */
[----:B------:R-:W0:Y:S01]  /*6380*/  MUFU.EX2 R42, R42 ;  /* 0x0000002a002a7308 */ /* 0x000e220000000800 */
[----:B--2---:R-:W-:Y:S01]  /*6390*/  F2FP.SATFINITE.E4M3.F32.PACK_AB_MERGE_C R172, R52, R53, R41 ;  /* 0x0000003534ac723e */ /* 0x004fe20004807029 */
[----:B------:R-:W-:-:S04]  /*63a0*/  FADD.FTZ R53, R53, R66 ;  /* 0x0000004235357221 */ /* 0x000fc80000010000 */
[----:B------:R-:W-:Y:S02]  /*63b0*/  FADD.FTZ R52, R52, R53 ;  /* 0x0000003534347221 */ /* 0x000fe40000010000 */
[----:B------:R-:W-:Y:S01]  /*63c0*/  MUFU.EX2 R39, R39 ;  /* 0x0000002700277308 */ /* 0x000fe20000000800 */
[----:B-1----:R-:W-:-:S01]  /*63d0*/  FADD.FTZ R4, R40, R3 ;  /* 0x0000000328047221 */ /* 0x002fc20000010000 */
[----:B------:R-:W-:-:S03]  /*63e0*/  FADD.FTZ R51, R51, R52 ;  /* 0x0000003433337221 */ /* 0x000fc60000010000 */
[----:B------:R-:W-:Y:S01]  /*63f0*/  FADD.FTZ R3, R7, R4 ;  /* 0x0000000407037221 */ /* 0x000fe20000010000 */
[----:B------:R-:W-:-:S02]  /*6400*/  FADD.FTZ R54, R54, R51 ;  /* 0x0000003336367221 */ /* 0x000fc40000010000 */
        /* <DEDUP_REMOVED lines=9> */
[----:B------:R-:W-:Y:S08]  /*64a0*/  MUFU.EX2 R36, R36 ;  /* 0x0000002400247308 */ /* 0x000ff00000000800 */
[----:B------:R-:W0:Y:S01]  /*64b0*/  MUFU.EX2 R35, R35 ;  /* 0x0000002300237308 */ /* 0x000e220000000800 */
[----:B-1----:R-:W-:Y:S01]  /*64c0*/  F2FP.SATFINITE.E4M3.F32.PACK_AB_MERGE_C R174, R32, R31, R41 ;  /* 0x0000001f20ae723e */ /* 0x002fe20004807029 */
[----:B------:R-:W-:-:S04]  /*64d0*/  FADD.FTZ R31, R31, R54 ;  /* 0x000000361f1f7221 */ /* 0x000fc80000010000 */
[----:B------:R-:W-:Y:S02]  /*64e0*/  FADD.FTZ R32, R32, R31 ;  /* 0x0000001f20207221 */ /* 0x000fe40000010000 */
[----:B------:R-:W1:Y:S02]  /*64f0*/  MUFU.EX2 R44, R44 ;  /* 0x0000002c002c7308 */ /* 0x000e640000000800 */
[----:B------:R-:W-:-:S04]  /*6500*/  FADD.FTZ R39, R39, R32 ;  /* 0x0000002027277221 */ /* 0x000fc80000010000 */
[----:B------:R-:W-:Y:S02]  /*6510*/  FADD.FTZ R39, R38, R39 ;  /* 0x0000002726277221 */ /* 0x000fe40000010000 */
[----:B------:R-:W-:Y:S01]  /*6520*/  MUFU.EX2 R30, R30 ;  /* 0x0000001e001e7308 */ /* 0x000fe20000000800 */
[----:B0-----:R-:W-:-:S07]  /*6530*/  F2FP.SATFINITE.E4M3.F32.PACK_AB_MERGE_C R3, R35, R36, RZ ;  /* 0x000000242303723e */ /* 0x001fce00048070ff */
[----:B------:R-:W0:Y:S01]  /*6540*/  MUFU.EX2 R37, R37 ;  /* 0x0000002500257308 */ /* 0x000e220000000800 */
[----:B-1----:R-:W-:-:S07]  /*6550*/  FADD.FTZ R4, R44, R43 ;  /* 0x0000002b2c047221 */ /* 0x002fce0000010000 */
        /* <DEDUP_REMOVED lines=9> */
[----:B------:R-:W1:Y:S01]  /*65f0*/  MUFU.EX2 R48, R48 ;  /* 0x0000003000307308 */ /* 0x000e620000000800 */
[----:B--2---:R-:W-:-:S07]  /*6600*/  FADD.FTZ R4, R46, R3 ;  /* 0x000000032e047221 */ /* 0x004fce0000010000 */
[----:B------:R-:W-:Y:S01]  /*6610*/  MUFU.EX2 R28, R28 ;  /* 0x0000001c001c7308 */ /* 0x000fe20000000800 */
[C---:B0-----:R-:W-:Y:S01]  /*6620*/  F2FP.SATFINITE.E4M3.F32.PACK_AB_MERGE_C R46, R47.reuse, R46, RZ ;  /* 0x0000002e2f2e723e */ /* 0x041fe200048070ff */
[----:B------:R-:W-:-:S03]  /*6630*/  FADD.FTZ R47, R47, R4 ;  /* 0x000000042f2f7221 */ /* 0x000fc60000010000 */
[----:B------:R-:W-:-:S03]  /*6640*/  F2FP.SATFINITE.E4M3.F32.PACK_AB_MERGE_C R175, R45, R44, R46 ;  /* 0x0000002c2daf723e */ /* 0x000fc6000480702e */
[----:B------:R-:W0:Y:S01]  /*6650*/  MUFU.EX2 R29, R29 ;  /* 0x0000001d001d7308 */ /* 0x000e220000000800 */
[----:B-1----:R-:W-:-:S07]  /*6660*/  FADD.FTZ R4, R48, R47 ;  /* 0x0000002f30047221 */ /* 0x002fce0000010000 */
[----:B------:R-:W1:Y:S08]  /*6670*/  MUFU.EX2 R49, R49 ;  /* 0x0000003100317308 */ /* 0x000e700000000800 */
        /* <DEDUP_REMOVED lines=11> */
[----:B------:R-:W-:-:S06]  /*6730*/  FADD.FTZ R28, R28, R33 ;  /* 0x000000211c1c7221 */ /* 0x000fcc0000010000 */
[----:B------:R-:W1:Y:S01]  /*6740*/  MUFU.EX2 R25, R25 ;  /* 0x0000001900197308 */ /* 0x000e620000000800 */
[----:B--2---:R-:W-:-:S01]  /*6750*/  FADD.FTZ R3, R14, R3 ;  /* 0x000000030e037221 */ /* 0x004fc20000010000 */
[----:B------:R-:W-:-:S04]  /*6760*/  F2FP.SATFINITE.E4M3.F32.PACK_AB_MERGE_C R21, R14, R21, RZ ;  /* 0x000000150e15723e */ /* 0x000fc800048070ff */
[----:B------:R-:W-:Y:S02]  /*6770*/  F2FP.SATFINITE.E4M3.F32.PACK_AB_MERGE_C R169, R49, R48, R21 ;  /* 0x0000003031a9723e */ /* 0x000fe40004807015 */
[----:B------:R-:W2:Y:S01]  /*6780*/  MUFU.EX2 R27, R27 ;  /* 0x0000001b001b7308 */ /* 0x000ea20000000800 */
[----:B0-----:R-:W-:-:S07]  /*6790*/  FADD.FTZ R4, R24, R3 ;  /* 0x0000000318047221 */ /* 0x001fce0000010000 */
[----:B------:R-:W0:Y:S01]  /*67a0*/  MUFU.EX2 R26, R26 ;  /* 0x0000001a001a7308 */ /* 0x000e220000000800 */
[----:B-1----:R-:W-:-:S04]  /*67b0*/  FADD.FTZ R4, R25, R4 ;  /* 0x0000000419047221 */ /* 0x002fc80000010000 */
[----:B--2---:R-:W-:Y:S01]  /*67c0*/  FADD.FTZ R3, R27, R4 ;  /* 0x000000041b037221 */ /* 0x004fe20000010000 */
[----:B------:R-:W-:-:S01]  /*67d0*/  FADD.FTZ R4, R29, R28 ;  /* 0x0000001c1d047221 */ /* 0x000fc20000010000 */
[C---:B0-----:R-:W-:Y:S02]  /*67e0*/  F2FP.SATFINITE.E4M3.F32.PACK_AB_MERGE_C R6, R26.reuse, R27, RZ ;  /* 0x0000001b1a06723e */ /* 0x041fe400048070ff */
[----:B------:R-:W-:-:S02]  /*67f0*/  FADD.FTZ R3, R26, R3 ;  /* 0x000000031a037221 */ /* 0x000fc40000010000 */
        /* <DEDUP_REMOVED lines=13> */
.L_x_8733:
[----:B------:R-:W-:Y:S02]  /*68d0*/  ULDC UR18, c[0x0][0x9e4] ;  /* 0x0002790000127ab9 */ /* 0x000fe40000000800 */
[----:B------:R-:W-:-:S11]  /*68e0*/  UISETP.NE.AND UP0, UPT, UR18, 0x1, UPT ;  /* 0x000000011200788c */ /* 0x000fd6000bf05270 */
[----:B------:R-:W-:Y:S02]  /*68f0*/  @UP0 ULDC.64 UR6, c[0x0][0x9e8] ;  /* 0x00027a0000060ab9 */ /* 0x000fe40000000a00 */
[----:B------:R-:W-:-:S04]  /*6900*/  UIMAD.WIDE.U32 UR10, UR15, UR6, URZ ;  /* 0x000000060f0a72a5 */ /* 0x000fc8000f8e003f */
[----:B------:R-:W-:-:S12]  /*6910*/  @UP0 USHF.R.U32.HI UR15, URZ, UR7, UR11 ;  /* 0x000000073f0f0299 */ /* 0x000fd8000801160b */
.L_x_8734:
[----:B------:R-:W-:-:S04]  /*6920*/  UIMAD UR15, UR15, UR18, UR18 ;  /* 0x000000120f0f72a4 */ /* 0x000fc8000f8e0212 */
[----:B------:R-:W-:-:S04]  /*6930*/  UISETP.LT.AND UP0, UPT, UR14, UR15, UPT ;  /* 0x0000000f0e00728c */ /* 0x000fc8000bf01270 */
[----:B------:R-:W-:-:S12]  /*6940*/  USEL UR14, UR14, UR15, UP0 ;  /* 0x0000000f0e0e7287 */ /* 0x000fd80008000000 */
.L_x_8732:
[----:B------:R-:W-:Y:S01]  /*6950*/  UIMAD.WIDE UR6, UR14, 0x66666667, URZ ;  /* 0x666666670e0678a5 */ /* 0x000fe2000f8e023f */
[----:B------:R-:W-:Y:S02]  /*6960*/  CS2R R24, SRZ ;  /* 0x0000000000187805 */ /* 0x000fe4000001ff00 */
[----:B------:R-:W-:Y:S02]  /*6970*/  CS2R R26, SRZ ;  /* 0x00000000001a7805 */ /* 0x000fe4000001ff00 */
[----:B------:R-:W-:Y:S01]  /*6980*/  CS2R R28, SRZ ;  /* 0x00000000001c7805 */ /* 0x000fe2000001ff00 */
        /* <DEDUP_REMOVED lines=75> */
.L_x_8754:
[----:B------:R-:W-:Y:S01]  /*6e40*/  ISETP.NE.AND P2, PT, RZ, UR44, PT ;  /* 0x0000002cff007c0c */ /* 0x000fe2000bf45270 */
[----:B------:R-:W-:-:S04]  /*6e50*/  UISETP.NE.AND UP0, UPT, UR33, 0x1, UPT ;  /* 0x000000012100788c */ /* 0x000fc8000bf05270 */
[----:B------:R-:W-:-:S04]  /*6e60*/  USEL UR47, URZ, 0x1, UP0 ;  /* 0x000000013f2f7887 */ /* 0x000fc80008000000 */
[----:B------:R-:W-:-:S04]  /*6e70*/  ULOP3.LUT UR47, UR34, UR47, URZ, 0x3c, !UPT ;  /* 0x0000002f222f7292 */ /* 0x000fc8000f8e3c3f */
[----:B------:R-:W-:Y:S08]  /*6e80*/  @P2 BRA `(.L_x_8736) ;  /* 0x0000000000382947 */ /* 0x000ff00003800000 */
[----:B------:R-:W-:Y:S05]  /*6e90*/  @!P0 BRA `(.L_x_8737) ;  /* 0x0000000000048947 */ /* 0x000fea0003800000 */
[----:B------:R-:W-:Y:S01]  /*6ea0*/  BPT.TRAP 0x1 ;  /* 0x000000040000795c */ /* 0x000fe20000300000 */
.L_x_8737:
        /* <DEDUP_REMOVED lines=9> */
.L_x_8738:
[----:B-1----:R-:W-:Y:S05]  /*6f40*/  @P1 BRA `(.L_x_8736) ;  /* 0x0000000000081947 */ /* 0x002fea0003800000 */
[----:B------:R-:W1:Y:S02]  /*6f50*/  SYNCS.PHASECHK.TRANS64.TRYWAIT P1, [UR6+0x22830], R9 ;  /* 0x02283009ff0075a7 */ /* 0x000e640008020146 */
[----:B-1----:R-:W-:Y:S05]  /*6f60*/  @!P1 BRA `(.L_x_8739) ;  /* 0x0000019c00249947 */ /* 0x002fea0003800000 */
.L_x_8736:
        /* <DEDUP_REMOVED lines=132> */
.L_x_8741:
[----:B------:R-:W-:Y:S01]  /*77b0*/  ULEA UR6, UR33, UR43, 0x3 ;  /* 0x0000002b21067291 */ /* 0x000fe2000f8e183f */
[----:B------:R-:W-:-:S05]  /*77c0*/  IMAD.U32 R9, RZ, RZ, UR34 ;  /* 0x00000022ff097e24 */ /* 0x000fca000f8e00ff */
[----:B------:R-:W-:-:S04]  /*77d0*/  SHF.L.U32 R9, R9, 0x1f, RZ ;  /* 0x0000001f09097819 */ /* 0x000fc800000006ff */
[----:B------:R0:W1:Y:S01]  /*77e0*/  SYNCS.PHASECHK.TRANS64.TRYWAIT P1, [UR6+0x22850], R9 ;  /* 0x02285009ff0075a7 */ /* 0x0000620008020146 */
[----:B------:R-:W-:Y:S05]  /*77f0*/  @!P0 BRA `(.L_x_8742) ;  /* 0x0000000000048947 */ /* 0x000fea0003800000 */
[----:B------:R-:W-:Y:S01]  /*7800*/  BPT.TRAP 0x1 ;  /* 0x000000040000795c */ /* 0x000fe20000300000 */
.L_x_8742:
[----:B-1----:R-:W-:Y:S05]  /*7810*/  @P1 BRA `(.L_x_8740) ;  /* 0x0000000000081947 */ /* 0x002fea0003800000 */
[----:B------:R-:W1:Y:S02]  /*7820*/  SYNCS.PHASECHK.TRANS64.TRYWAIT P1, [UR6+0x22850], R9 ;  /* 0x02285009ff0075a7 */ /* 0x000e640008020146 */
[----:B-1----:R-:W-:Y:S05]  /*7830*/  @!P1 BRA `(.L_x_8743) ;  /* 0x0000019400089947 */ /* 0x002fea0003800000 */
.L_x_8740:
        /* <DEDUP_REMOVED lines=12> */
[----:B-1----:R-:W-:-:S04]  /*7900*/  SHF.R.U32.HI R10, RZ, 0x7, R10 ;  /* 0x00000007ff0a7819 */ /* 0x002fc8000001160a */
[----:B0-----:R-:W-:Y:S01]  /*7910*/  IADD3 R9, -R10, 0xb, RZ ;  /* 0x0000000b0a097810 */ /* 0x001fe20007ffe1ff */
[----:B------:R-:W-:Y:S02]  /*7920*/  WARPGROUP.DEPBAR.LE gsb0, 0x0 ;  /* 0x00008000000079c5 */ /* 0x000fe40000010000 */
[----:B------:R-:W-:-:S06]  /*7930*/  WARPGROUP.ARRIVE ;  /* 0x00000000000079c5 */ /* 0x000fcc0000000000 */
        /* <DEDUP_REMOVED lines=20> */
.L_x_8744:
        /* <DEDUP_REMOVED lines=11> */
[C---:B------:R-:W-:Y:S01]  /*7b30*/  FMUL.FTZ R136, R0.reuse, R138 ;  /* 0x0000008a00887220 */ /* 0x040fe20000410000 */
[C---:B------:R-:W-:Y:S01]  /*7b40*/  FMUL.FTZ R162, R0.reuse, R137 ;  /* 0x0000008900a27220 */ /* 0x040fe20000410000 */
[C---:B------:R-:W-:Y:S01]  /*7b50*/  FMUL.FTZ R138, R0.reuse, R142 ;  /* 0x0000008e008a7220 */ /* 0x040fe20000410000 */
[----:B------:R-:W-:Y:S01]  /*7b60*/  @UP1 ULDC UR7, c[0x0][0x44c] ;  /* 0x0001130000071ab9 */ /* 0x000fe20000000800 */
[C---:B------:R-:W-:Y:S01]  /*7b70*/  FMUL.FTZ R137, R0.reuse, R139 ;  /* 0x0000008b00897220 */ /* 0x040fe20000410000 */
[C---:B------:R-:W-:Y:S01]  /*7b80*/  FMUL.FTZ R142, R0.reuse, R146 ;  /* 0x00000092008e7220 */ /* 0x040fe20000410000 */
[C---:B------:R-:W-:Y:S01]  /*7b90*/  FMUL.FTZ R139, R0.reuse, R143 ;  /* 0x0000008f008b7220 */ /* 0x040fe20000410000 */
[----:B------:R-:W-:Y:S01]  /*7ba0*/  FMUL.FTZ R146, R0, R150 ;  /* 0x0000009600927220 */ /* 0x000fe20000410000 */
[----:B------:R-:W-:-:S04]  /*7bb0*/  @P1 IMAD.HI.U32 R10, R164, UR7, RZ ;  /* 0x00000007a40a1c27 */ /* 0x000fc8000f8e00ff */
[C---:B------:R-:W-:Y:S01]  /*7bc0*/  FMUL.FTZ R143, R0.reuse, R147 ;  /* 0x00000093008f7220 */ /* 0x040fe20000410000 */
[C---:B------:R-:W-:Y:S01]  /*7bd0*/  FMUL.FTZ R150, R0.reuse, R120 ;  /* 0x0000007800967220 */ /* 0x040fe20000410000 */
        /* <DEDUP_REMOVED lines=8> */
[C---:B------:R-:W-:Y:S01]  /*7c60*/  FMUL.FTZ R130, R0.reuse, R134 ;  /* 0x0000008600827220 */ /* 0x040fe20000410000 */
[----:B------:R-:W-:Y:S01]  /*7c70*/  @P2 SHF.R.U32.HI R164, RZ, UR7, R10 ;  /* 0x00000007ffa42c19 */ /* 0x000fe2000801160a */
        /* <DEDUP_REMOVED lines=12> */
[----:B------:R-:W1:Y:S01]  /*7d40*/  SHFL.IDX PT, R168, R164, RZ, 0x1c1f ;  /* 0x001c1fffa4a87589 */ /* 0x000e6200000e0000 */
        /* <DEDUP_REMOVED lines=9> */
[C---:B0-----:R-:W-:Y:S01]  /*7de0*/  FMUL.FTZ R9, R0.reuse, R152 ;  /* 0x0000009800097220 */ /* 0x041fe20000410000 */
        /* <DEDUP_REMOVED lines=39> */
[----:B------:R-:W-:Y:S01]  /*8060*/  PLOP3.LUT P1, PT, PT, PT, UP0, 0x40, 0x0 ;  /* 0x000000000000781c */ /* 0x000fe20003f2e808 */
[----:B------:R-:W0:Y:S01]  /*8070*/  MUFU.TANH R9, R9 ;  /* 0x0000000900097308 */ /* 0x000e220000002400 */
[----:B------:R-:W-:Y:S01]  /*8080*/  SYNCS.ARRIVE.TRANS64.RED.A1T0 RZ, [UR6], RZ ;  /* 0x000000ffffff79a7 */ /* 0x000fe20008100406 */
[----:B------:R-:W-:Y:S01]  /*8090*/  IADD3 R10, -R19, 0x1, R102 ;  /* 0x00000001130a7810 */ /* 0x000fe20007ffe166 */
[----:B------:R-:W-:Y:S01]  /*80a0*/  ULOP3.LUT UR6, URZ, UR30, URZ, 0x33, !UPT ;  /* 0x0000001e3f067292 */ /* 0x000fe2000f8e333f */
[----:B------:R-:W-:Y:S02]  /*80b0*/  IMAD.IADD R99, R102, 0x1, -R19 ;  /* 0x0000000166637824 */ /* 0x000fe400078e0a13 */
[----:B------:R-:W-:Y:S02]  /*80c0*/  IADD3 R10, -R18, R10, R17 ;  /* 0x0000000a120a7210 */ /* 0x000fe40007ffe111 */
[----:B------:R-:W2:Y:S03]  /*80d0*/  MUFU.TANH R14, R14 ;  /* 0x0000000e000e7308 */ /* 0x000ea60000002400 */
[----:B------:R-:W-:-:S02]  /*80e0*/  VIADD R167, R10, UR31 ;  /* 0x0000001f0aa77c36 */ /* 0x000fc40008000000 */
[----:B------:R-:W-:Y:S02]  /*80f0*/  VIADD R166, R10, UR6 ;  /* 0x000000060aa67c36 */ /* 0x000fe40008000000 */
[--C-:B-1----:R-:W-:Y:S01]  /*8100*/  IMAD.IADD R165, R167, 0x1, R168.reuse ;  /* 0x00000001a7a57824 */ /* 0x102fe200078e02a8 */
[----:B------:R-:W1:Y:S01]  /*8110*/  MUFU.TANH R12, R12 ;  /* 0x0000000c000c7308 */ /* 0x000e620000002400 */
        /* <DEDUP_REMOVED lines=91> */
.L_x_8747:
[----:B------:R-:W-:-:S05]  /*86d0*/  IMAD.U32 R170, RZ, RZ, UR29 ;  /* 0x0000001dffaa7e24 */ /* 0x000fca000f8e00ff */
[----:B------:R-:W-:-:S13]  /*86e0*/  ISETP.NE.AND P1, PT, R170, 0x1, PT ;  /* 0x00000001aa00780c */ /* 0x000fda0003f25270 */
[----:B------:R-:W1:Y:S02]  /*86f0*/  @P1 LDC.64 R10, c[0x0][0x9e8] ;  /* 0x00027a00ff0a1b82 */ /* 0x000e640000000a00 */
[----:B-1----:R-:W-:-:S05]  /*8700*/  @P1 IMAD.HI.U32 R10, R168, R10, RZ ;  /* 0x0000000aa80a1227 */ /* 0x002fca00078e00ff */
[----:B------:R-:W-:-:S07]  /*8710*/  @P1 SHF.R.U32.HI R168, RZ, R11, R10 ;  /* 0x0000000bffa81219 */ /* 0x000fce000001160a */
.L_x_8748:
[----:B------:R-:W-:Y:S05]  /*8720*/  BSYNC B0 ;  /* 0x0000000000007941 */ /* 0x000fea0003800000 */
.L_x_8746:
[----:B------:R-:W-:-:S05]  /*8730*/  IMAD R168, R168, R170, R99 ;  /* 0x000000aaa8a87224 */ /* 0x000fca00078e0263 */
[----:B------:R-:W-:Y:S02]  /*8740*/  VIADDMNMX R165, R168, R170, R165, PT ;  /* 0x000000aaa8a57246 */ /* 0x000fe400038001a5 */
[----:B------:R-:W-:-:S07]  /*8750*/  VIMNMX R103, R103, R168, !PT ;  /* 0x000000a867677248 */ /* 0x000fce0007fe0100 */
.L_x_8745:
[C---:B------:R-:W-:Y:S01]  /*8760*/  ISETP.GE.AND P2, PT, R102.reuse, 0x9, PT ;  /* 0x000000096600780c */ /* 0x040fe20003f46270 */
[----:B------:R-:W-:Y:S01]  /*8770*/  UISETP.NE.AND UP0, UPT, UR51, URZ, UPT ;  /* 0x0000003f3300728c */ /* 0x000fe2000bf05270 */
[C---:B------:R-:W-:Y:S02]  /*8780*/  ISETP.GE.AND P1, PT, R102.reuse, 0x2, PT ;  /* 0x000000026600780c */ /* 0x040fe40003f26270 */
        /* <DEDUP_REMOVED lines=224> */
[----:B------:R-:W0:-:S12]  /*9590*/  SHFL.IDX PT, R9, R164, 0x1, 0x1c1f ;  /* 0x003c1f00a4097f89 */ /* 0x000e1800000e0000 */
[----:B------:R-:W-:Y:S02]  /*95a0*/  @P6 LOP3.LUT R2, R2, 0x4, RZ, 0xfc, !PT ;  /* 0x0000000402026812 */ /* 0x000fe400078efcff */
[----:B------:R-:W-:-:S04]  /*95b0*/  ISETP.GT.AND P6, PT, R103, 0x99, !P6 ;  /* 0x000000996700780c */ /* 0x000fc800077c4270 */
[----:B------:R-:W-:-:S04]  /*95c0*/  ISETP.LT.OR P6, PT, R165, 0x9a, P6 ;  /* 0x0000009aa500780c */ /* 0x000fc800037c1670 */
[----:B------:R-:W-:Y:S02]  /*95d0*/  FSEL R101, R101, -INF , !P6 ;  /* 0xff80000065657808 */ /* 0x000fe40007000000 */
[----:B------:R-:W-:Y:S01]  /*95e0*/  PLOP3.LUT P6, PT, PT, PT, UP0, 0x40, 0x0 ;  /* 0x000000000000781c */ /* 0x000fe20003fce808 */
[--C-:B0-----:R-:W-:Y:S02]  /*95f0*/  IMAD.IADD R167, R167, 0x1, R9.reuse ;  /* 0x00000001a7a77824 */ /* 0x101fe400078e0209 */
[----:B------:R-:W-:-:S10]  /*9600*/  IMAD.IADD R166, R166, 0x1, R9 ;  /* 0x00000001a6a67824 */ /* 0x000fd400078e0209 */
[----:B------:R-:W-:Y:S05]  /*9610*/  @P6 BRA `(.L_x_8749) ;  /* 0x0000000000546947 */ /* 0x000fea0003800000 */
        /* <DEDUP_REMOVED lines=12> */
.L_x_8751:
[----:B------:R-:W-:-:S05]  /*96e0*/  IMAD.U32 R102, RZ, RZ, UR29 ;  /* 0x0000001dff667e24 */ /* 0x000fca000f8e00ff */
[----:B------:R-:W-:-:S13]  /*96f0*/  ISETP.NE.AND P6, PT, R102, 0x1, PT ;  /* 0x000000016600780c */ /* 0x000fda0003fc5270 */
[----:B------:R-:W0:Y:S02]  /*9700*/  @P6 LDC.64 R10, c[0x0][0x9e8] ;  /* 0x00027a00ff0a6b82 */ /* 0x000e240000000a00 */
[----:B0-----:R-:W-:-:S05]  /*9710*/  @P6 IMAD.HI.U32 R10, R9, R10, RZ ;  /* 0x0000000a090a6227 */ /* 0x001fca00078e00ff */
[----:B------:R-:W-:-:S07]  /*9720*/  @P6 SHF.R.U32.HI R9, RZ, R11, R10 ;  /* 0x0000000bff096219 */ /* 0x000fce000001160a */
.L_x_8752:
[----:B------:R-:W-:Y:S05]  /*9730*/  BSYNC B0 ;  /* 0x0000000000007941 */ /* 0x000fea0003800000 */
.L_x_8750:
[----:B------:R-:W-:-:S05]  /*9740*/  IMAD R9, R9, R102, R99 ;  /* 0x0000006609097224 */ /* 0x000fca00078e0263 */
[----:B------:R-:W-:Y:S02]  /*9750*/  VIADDMNMX R167, R9, R102, R167, PT ;  /* 0x0000006609a77246 */ /* 0x000fe400038001a7 */
[----:B------:R-:W-:-:S07]  /*9760*/  VIMNMX R166, R166, R9, !PT ;  /* 0x00000009a6a67248 */ /* 0x000fce0007fe0100 */
.L_x_8749:
[----:B------:R-:W-:Y:S02]  /*9770*/  ISETP.GT.AND P1, PT, R166, 0x1, !P1 ;  /* 0x00000001a600780c */ /* 0x000fe40004f24270 */
[C---:B------:R-:W-:Y:S02]  /*9780*/  LOP3.LUT P6, RZ, R16.reuse, 0x8000000, RZ, 0xc0, !PT ;  /* 0x0800000010ff7812 */ /* 0x040fe400078cc0ff */
        /* <DEDUP_REMOVED lines=94> */
[C---:B------:R-:W-:Y:S02]  /*9d70*/  ISETP.GT.AND P1, PT, R166.reuse, 0x39, !P1 ;  /* 0x00000039a600780c */ /* 0x040fe40004f24270 */
        /* <DEDUP_REMOVED lines=8> */
[C---:B------:R-:W-:Y:S02]  /*9e00*/  ISETP.LT.OR P2, PT, R167.reuse, 0x8a, P2 ;  /* 0x0000008aa700780c */ /* 0x040fe40001741670 */
[----:B------:R-:W-:Y:S02]  /*9e10*/  ISETP.LT.OR P1, PT, R167, 0x41, P1 ;  /* 0x00000041a700780c */ /* 0x000fe40000f21670 */
[----:B------:R-:W-:Y:S02]  /*9e20*/  ISETP.GT.AND P4, PT, R166, 0x91, !P4 ;  /* 0x00000091a600780c */ /* 0x000fe40006784270 */
[----:B------:R-:W-:-:S02]  /*9e30*/  FSEL R120, R120, -INF , !P1 ;  /* 0xff80000078787808 */ /* 0x000fc40004800000 */
[----:B------:R-:W-:Y:S02]  /*9e40*/  LOP3.LUT P1, RZ, R16, 0x400000, RZ, 0xc0, !PT ;  /* 0x0040000010ff7812 */ /* 0x000fe4000782c0ff */
[C---:B------:R-:W-:Y:S02]  /*9e50*/  ISETP.LT.OR P3, PT, R167.reuse, 0x91, P3 ;  /* 0x00000091a700780c */ /* 0x040fe40001f61670 */
[----:B------:R-:W-:Y:S02]  /*9e60*/  ISETP.GT.AND P1, PT, R166, 0x41, !P1 ;  /* 0x00000041a600780c */ /* 0x000fe40004f24270 */
[----:B------:R-:W-:Y:S02]  /*9e70*/  FSEL R90, R90, -INF , !P2 ;  /* 0xff8000005a5a7808 */ /* 0x000fe40005000000 */
[----:B------:R-:W-:Y:S02]  /*9e80*/  ISETP.LT.OR P1, PT, R167, 0x42, P1 ;  /* 0x00000042a700780c */ /* 0x000fe40000f21670 */
[----:B0-----:R-:W-:-:S02]  /*9e90*/  FMNMX.FTZ R11, R102, R9, !PT ;  /* 0x00000009660b7209 */ /* 0x001fc40007810000 */
[----:B------:R-:W-:Y:S02]  /*9ea0*/  FSEL R121, R121, -INF , !P1 ;  /* 0xff80000079797808 */ /* 0x000fe40004800000 */
[----:B------:R-:W-:Y:S01]  /*9eb0*/  LOP3.LUT P1, RZ, R16, 0x200000, RZ, 0xc0, !PT ;  /* 0x0020000010ff7812 */ /* 0x000fe2000782c0ff */
[----:B------:R-:W0:Y:S01]  /*9ec0*/  SHFL.BFLY PT, R164, R11, 0x1, 0x1f ;  /* 0x0c201f000ba47f89 */ /* 0x000e2200000e0000 */
[C---:B------:R-:W-:Y:S02]  /*9ed0*/  ISETP.GT.AND P5, PT, R166.reuse, 0x98, !P5 ;  /* 0x00000098a600780c */ /* 0x040fe40006fa4270 */
[----:B------:R-:W-:Y:S02]  /*9ee0*/  ISETP.GT.AND P1, PT, R166, 0x48, !P1 ;  /* 0x00000048a600780c */ /* 0x000fe40004f24270 */
[C---:B------:R-:W-:Y:S02]  /*9ef0*/  ISETP.LT.OR P4, PT, R167.reuse, 0x92, P4 ;  /* 0x00000092a700780c */ /* 0x040fe40002781670 */
[----:B------:R-:W-:-:S02]  /*9f00*/  ISETP.LT.OR P1, PT, R167, 0x49, P1 ;  /* 0x00000049a700780c */ /* 0x000fc40000f21670 */
[----:B------:R-:W-:Y:S02]  /*9f10*/  FSEL R93, R93, -INF , !P3 ;  /* 0xff8000005d5d7808 */ /* 0x000fe40005800000 */
[----:B------:R-:W-:Y:S02]  /*9f20*/  FSEL R122, R122, -INF , !P1 ;  /* 0xff8000007a7a7808 */ /* 0x000fe40004800000 */
[----:B------:R-:W-:Y:S02]  /*9f30*/  LOP3.LUT P1, RZ, R16, 0x100000, RZ, 0xc0, !PT ;  /* 0x0010000010ff7812 */ /* 0x000fe4000782c0ff */
[----:B------:R-:W-:Y:S02]  /*9f40*/  ISETP.LT.OR P5, PT, R167, 0x99, P5 ;  /* 0x00000099a700780c */ /* 0x000fe40002fa1670 */
[----:B------:R-:W-:Y:S02]  /*9f50*/  ISETP.GT.AND P1, PT, R166, 0x49, !P1 ;  /* 0x00000049a600780c */ /* 0x000fe40004f24270 */
[----:B------:R-:W-:-:S02]  /*9f60*/  FSEL R96, R96, -INF , !P5 ;  /* 0xff80000060607808 */ /* 0x000fc40006800000 */
[----:B------:R-:W-:Y:S02]  /*9f70*/  ISETP.LT.OR P1, PT, R167, 0x4a, P1 ;  /* 0x0000004aa700780c */ /* 0x000fe40000f21670 */
[----:B0-----:R-:W-:Y:S01]  /*9f80*/  FMNMX.FTZ R9, R11, R164, !PT ;  /* 0x000000a40b097209 */ /* 0x001fe20007810000 */
[----:B------:R-:W-:Y:S01]  /*9f90*/  IMAD.U32 R164, RZ, RZ, UR28 ;  /* 0x0000001cffa47e24 */ /* 0x000fe2000f8e00ff */
        /* <DEDUP_REMOVED lines=56> */
[----:B------:R-:W-:Y:S01]  /*a320*/  FSEL R10, R89, -INF , !P1 ;  /* 0xff800000590a7808 */ /* 0x000fe20004800000 */
[----:B------:R-:W-:-:S01]  /*a330*/  FFMA.FTZ R89, R9, R164, -8 ;  /* 0xc100000009597423 */ /* 0x000fc200000100a4 */
        /* <DEDUP_REMOVED lines=12> */
[----:B------:R-:W-:Y:S02]  /*a400*/  FMNMX.FTZ R164, R13, R164, !PT ;  /* 0x000000a40da47209 */ /* 0x000fe40007810000 */
[----:B------:R-:W-:Y:S01]  /*a410*/  ISETP.LT.OR P6, PT, R167, 0x9a, P6 ;  /* 0x0000009aa700780c */ /* 0x000fe200037c1670 */
[----:B------:R-:W-:-:S01]  /*a420*/  FFMA.FTZ R103, R159, UR28, -R102 ;  /* 0x0000001c9f677c23 */ /* 0x000fc20008010866 */
[----:B------:R-:W-:Y:S01]  /*a430*/  FMNMX.FTZ R89, R15, R164, !PT ;  /* 0x000000a40f597209 */ /* 0x000fe20007810000 */
[----:B------:R-:W-:-:S01]  /*a440*/  FFMA.FTZ R159, R108, UR28, -R102 ;  /* 0x0000001c6c9f7c23 */ /* 0x000fc20008010866 */
[----:B------:R-:W-:Y:S01]  /*a450*/  FSEL R108, R94, -INF , !P4 ;  /* 0xff8000005e6c7808 */ /* 0x000fe20006000000 */
[----:B------:R-:W-:-:S01]  /*a460*/  FFMA.FTZ R99, R155, UR28, -R102 ;  /* 0x0000001c9b637c23 */ /* 0x000fc20008010866 */
[----:B------:R-:W-:Y:S01]  /*a470*/  FMNMX.FTZ R164, R20, R89, !PT ;  /* 0x0000005914a47209 */ /* 0x000fe20007810000 */
[----:B------:R-:W-:-:S01]  /*a480*/  FFMA.FTZ R155, R161, UR28, -R102 ;  /* 0x0000001ca19b7c23 */ /* 0x000fc20008010866 */
[----:B------:R-:W-:Y:S01]  /*a490*/  FSEL R98, R98, -INF , !P6 ;  /* 0xff80000062627808 */ /* 0x000fe20007000000 */
        /* <DEDUP_REMOVED lines=43> */
[----:B0-----:R-:W-:-:S01]  /*a750*/  FFMA.FTZ R159, R163, UR28, -R102 ;  /* 0x0000001ca39f7c23 */ /* 0x001fc20008010866 */
[----:B------:R-:W-:Y:S01]  /*a760*/  FFMA.FTZ R95, R95, UR28, -R102 ;  /* 0x0000001c5f5f7c23 */ /* 0x000fe20008010866 */
        /* <DEDUP_REMOVED lines=39> */
[----:B------:R-:W-:Y:S08]  /*a9e0*/  MUFU.EX2 R145, R145 ;  /* 0x0000009100917308 */ /* 0x000ff00000000800 */
[----:B------:R-:W-:Y:S08]  /*a9f0*/  MUFU.EX2 R148, R148 ;  /* 0x0000009400947308 */ /* 0x000ff00000000800 */
[----:B------:R-:W-:Y:S01]  /*aa00*/  MUFU.EX2 R149, R149 ;  /* 0x0000009500957308 */ /* 0x000fe20000000800 */
[----:B0-----:R-:W-:Y:S01]  /*aa10*/  FMNMX.FTZ R161, R89, R164, !PT ;  /* 0x000000a459a17209 */ /* 0x001fe20007810000 */
[--C-:B------:R-:W-:Y:S01]  /*aa20*/  FFMA.FTZ R164, R97, UR28, -R102.reuse ;  /* 0x0000001c61a47c23 */ /* 0x100fe20008010866 */
[----:B------:R-:W-:-:S01]  /*aa30*/  FFMA.FTZ R97, R100, UR28, -R102 ;  /* 0x0000001c64617c23 */ /* 0x000fc20008010866 */
[----:B------:R-:W-:Y:S01]  /*aa40*/  FFMA.FTZ R100, R101, UR28, -R102 ;  /* 0x0000001c65647c23 */ /* 0x000fe20008010866 */
[----:B------:R-:W-:Y:S01]  /*aa50*/  FSEL R101, R9, RZ, P1 ;  /* 0x000000ff09657208 */ /* 0x000fe20000800000 */
[----:B------:R-:W0:Y:S01]  /*aa60*/  SHFL.BFLY PT, R166, R161, 0x1, 0x1f ;  /* 0x0c201f00a1a67f89 */ /* 0x000e2200000e0000 */
[----:B------:R-:W-:Y:S01]  /*aa70*/  IMAD.U32 R102, RZ, RZ, UR28 ;  /* 0x0000001cff667e24 */ /* 0x000fe2000f8e00ff */
[----:B------:R-:W-:Y:S02]  /*aa80*/  MUFU.EX2 R150, R150 ;  /* 0x0000009600967308 */ /* 0x000fe40000000800 */
[----:B------:R-:W-:-:S04]  /*aa90*/  FADD.FTZ R101, -R101, R6 ;  /* 0x0000000665657221 */ /* 0x000fc80000010100 */
[----:B------:R-:W-:Y:S02]  /*aaa0*/  FMUL.FTZ R6, R101, UR28 ;  /* 0x0000001c65067c20 */ /* 0x000fe40008410000 */
[----:B------:R-:W-:Y:S08]  /*aab0*/  MUFU.EX2 R151, R151 ;  /* 0x0000009700977308 */ /* 0x000ff00000000800 */
[----:B------:R-:W1:Y:S01]  /*aac0*/  MUFU.EX2 R6, R6 ;  /* 0x0000000600067308 */ /* 0x000e620000000800 */
[----:B0-----:R-:W-:-:S07]  /*aad0*/  FMNMX.FTZ R89, R161, R166, !PT ;  /* 0x000000a6a1597209 */ /* 0x001fce0007810000 */
[----:B------:R-:W-:Y:S01]  /*aae0*/  MUFU.EX2 R124, R124 ;  /* 0x0000007c007c7308 */ /* 0x000fe20000000800 */
[C---:B------:R-:W-:Y:S01]  /*aaf0*/  FSETP.NEU.FTZ.AND P1, PT, R89.reuse, -INF , PT ;  /* 0xff8000005900780b */ /* 0x040fe20003f3d000 */
[----:B------:R-:W-:-:S05]  /*ab00*/  FFMA.FTZ R102, R89, R102, -8 ;  /* 0xc100000059667423 */ /* 0x000fca0000010066 */
[----:B------:R-:W-:Y:S01]  /*ab10*/  FSEL R101, R102, RZ, P1 ;  /* 0x000000ff66657208 */ /* 0x000fe20000800000 */
[----:B-1----:R-:W-:-:S01]  /*ab20*/  FFMA.FTZ R165, R6, R4, R11 ;  /* 0x0000000406a57223 */ /* 0x002fc2000001000b */
[----:B------:R-:W-:Y:S03]  /*ab30*/  MUFU.EX2 R125, R125 ;  /* 0x0000007d007d7308 */ /* 0x000fe60000000800 */
[----:B------:R-:W-:-:S01]  /*ab40*/  FFMA.FTZ R102, R153, UR28, -R101 ;  /* 0x0000001c99667c23 */ /* 0x000fc20008010865 */
[--C-:B------:R-:W-:Y:S01]  /*ab50*/  FFMA.FTZ R153, R154, UR28, -R101.reuse ;  /* 0x0000001c9a997c23 */ /* 0x100fe20008010865 */
[----:B------:R-:W-:-:S01]  /*ab60*/  FFMA.FTZ R154, R157, UR28, -R101 ;  /* 0x0000001c9d9a7c23 */ /* 0x000fc20008010865 */
        /* <DEDUP_REMOVED lines=23> */
[----:B------:R0:W1:Y:S01]  /*ace0*/  MUFU.EX2 R161, R158 ;  /* 0x0000009e00a17308 */ /* 0x0000620000000800 */
        /* <DEDUP_REMOVED lines=17> */
[----:B------:R-:W-:Y:S01]  /*ae00*/  FADD.FTZ R3, R21, R158 ;  /* 0x0000009e15037221 */ /* 0x000fe20000010000 */
[----:B------:R-:W-:-:S05]  /*ae10*/  FFMA.FTZ R98, R98, UR28, -R101 ;  /* 0x0000001c62627c23 */ /* 0x000fca0008010865 */
[----:B------:R-:W1:Y:S01]  /*ae20*/  MUFU.EX2 R20, R20 ;  /* 0x0000001400147308 */ /* 0x000e620000000800 */
[----:B--2---:R-:W-:-:S07]  /*ae30*/  FADD.FTZ R4, R13, R4 ;  /* 0x000000040d047221 */ /* 0x004fce0000010000 */
[----:B------:R-:W2:Y:S01]  /*ae40*/  MUFU.EX2 R153, R153 ;  /* 0x0000009900997308 */ /* 0x000ea20000000800 */
[----:B0-----:R-:W-:-:S01]  /*ae50*/  FADD.FTZ R131, R15, R4 ;  /* 0x000000040f837221 */ /* 0x001fc20000010000 */
[----:B------:R-:W-:-:S04]  /*ae60*/  FADD.FTZ R4, R152, R3 ;  /* 0x0000000398047221 */ /* 0x000fc80000010000 */
[----:B------:R-:W-:Y:S02]  /*ae70*/  FADD.FTZ R3, R99, R4 ;  /* 0x0000000463037221 */ /* 0x000fe40000010000 */
[----:B------:R-:W0:Y:S01]  /*ae80*/  MUFU.EX2 R154, R154 ;  /* 0x0000009a009a7308 */ /* 0x000e220000000800 */
[----:B-1----:R-:W-:-:S01]  /*ae90*/  FADD.FTZ R131, R20, R131 ;  /* 0x0000008314837221 */ /* 0x002fc20000010000 */
[----:B------:R-:W-:-:S03]  /*aea0*/  FADD.FTZ R158, R156, R3 ;  /* 0x000000039c9e7221 */ /* 0x000fc60000010000 */
        /* <DEDUP_REMOVED lines=14> */
[----:B0-----:R-:W-:-:S01]  /*af90*/  FADD.FTZ R3, R137, R4 ;  /* 0x0000000489037221 */ /* 0x001fc20000010000 */
[----:B------:R-:W-:-:S06]  /*afa0*/  FADD.FTZ R4, R140, R131 ;  /* 0x000000838c047221 */ /* 0x000fcc0000010000 */
        /* <DEDUP_REMOVED lines=63> */
[--C-:B------:R-:W-:Y:S01]  /*b3a0*/  FFMA.FTZ R90, R93, UR28, -R101.reuse ;  /* 0x0000001c5d5a7c23 */ /* 0x100fe20008010865 */
[----:B------:R-:W-:-:S05]  /*b3b0*/  FFMA.FTZ R93, R108, UR28, -R101 ;  /* 0x0000001c6c5d7c23 */ /* 0x000fca0008010865 */
        /* <DEDUP_REMOVED lines=32> */
[----:B------:R-:W-:Y:S01]  /*b5c0*/  MUFU.EX2 R164, R164 ;  /* 0x000000a400a47308 */ /* 0x000fe20000000800 */
[----:B0-----:R-:W-:-:S07]  /*b5d0*/  FADD.FTZ R101, R95, R4 ;  /* 0x000000045f657221 */ /* 0x001fce0000010000 */
[----:B------:R-:W0:Y:S01]  /*b5e0*/  MUFU.EX2 R93, R93 ;  /* 0x0000005d005d7308 */ /* 0x000e220000000800 */
[----:B-1----:R-:W-:-:S07]  /*b5f0*/  FADD.FTZ R4, R90, R3 ;  /* 0x000000035a047221 */ /* 0x002fce0000010000 */
[----:B------:R-:W1:Y:S08]  /*b600*/  MUFU.EX2 R97, R97 ;  /* 0x0000006100617308 */ /* 0x000e700000000800 */
[----:B------:R2:W3:Y:S01]  /*b610*/  MUFU.EX2 R165, R96 ;  /* 0x0000006000a57308 */ /* 0x0004e20000000800 */
[----:B0-----:R-:W-:-:S07]  /*b620*/  FADD.FTZ R4, R93, R4 ;  /* 0x000000045d047221 */ /* 0x001fce0000010000 */
[----:B------:R-:W0:Y:S01]  /*b630*/  MUFU.EX2 R100, R100 ;  /* 0x0000006400647308 */ /* 0x000e220000000800 */
[----:B--2---:R-:W-:-:S04]  /*b640*/  FADD.FTZ R96, R164, R101 ;  /* 0x00000065a4607221 */ /* 0x004fc80000010000 */
[----:B-1----:R-:W-:-:S03]  /*b650*/  FADD.FTZ R3, R97, R96 ;  /* 0x0000006061037221 */ /* 0x002fc60000010000 */
[----:B------:R-:W1:Y:S01]  /*b660*/  MUFU.EX2 R98, R98 ;  /* 0x0000006200627308 */ /* 0x000e620000000800 */
[----:B---3--:R-:W-:-:S01]  /*b670*/  FADD.FTZ R96, R165, R4 ;  /* 0x00000004a5607221 */ /* 0x008fc20000010000 */
[----:B0-----:R-:W-:-:S03]  /*b680*/  FADD.FTZ R4, R100, R3 ;  /* 0x0000000364047221 */ /* 0x001fc60000010000 */
[----:B-1----:R-:W-:Y:S01]  /*b690*/  FADD.FTZ R3, R98, R96 ;  /* 0x0000006062037221 */ /* 0x002fe20000010000 */
[----:B------:R-:W-:Y:S06]  /*b6a0*/  @!P0 BRA `(.L_x_8753) ;  /* 0x0000000000048947 */ /* 0x000fec0003800000 */
[----:B------:R-:W-:Y:S01]  /*b6b0*/  BPT.TRAP 0x1 ;  /* 0x000000040000795c */ /* 0x000fe20000300000 */
.L_x_8753:
        /* <DEDUP_REMOVED lines=115> */
.L_x_8735:
[----:B------:R-:W-:Y:S01]  /*bdf0*/  UISETP.NE.AND UP1, UPT, UR52, URZ, UPT ;  /* 0x0000003f3400728c */ /* 0x000fe2000bf25270 */
[----:B------:R-:W-:Y:S01]  /*be00*/  IADD3 R6, R17, 0x1, -R18 ;  /* 0x0000000111067810 */ /* 0x000fe20007ffe812 */
[----:B------:R-:W-:Y:S02]  /*be10*/  UISETP.NE.AND UP0, UPT, UR51, URZ, UPT ;  /* 0x0000003f3300728c */ /* 0x000fe4000bf05270 */
[----:B------:R-:W-:Y:S01]  /*be20*/  UIADD3 UR10, UR39, 0x7f, URZ ;  /* 0x0000007f270a7890 */ /* 0x000fe2000fffe03f */
[----:B------:R-:W-:-:S03]  /*be30*/  R2UR UR11, R6 ;  /* 0x00000000060b72ca */ /* 0x000fc600000e0000 */
        /* <DEDUP_REMOVED lines=19> */
.L_x_8756:
[----:B------:R-:W-:Y:S02]  /*bf70*/  ULDC UR11, c[0x0][0x9e4] ;  /* 0x00027900000b7ab9 */ /* 0x000fe40000000800 */
[----:B------:R-:W-:-:S11]  /*bf80*/  UISETP.NE.AND UP0, UPT, UR11, 0x1, UPT ;  /* 0x000000010b00788c */ /* 0x000fd6000bf05270 */
[----:B------:R-:W-:Y:S02]  /*bf90*/  @UP0 ULDC.64 UR14, c[0x0][0x9e8] ;  /* 0x00027a00000e0ab9 */ /* 0x000fe40000000a00 */
[----:B------:R-:W-:-:S04]  /*bfa0*/  UIMAD.WIDE.U32 UR6, UR10, UR14, URZ ;  /* 0x0000000e0a0672a5 */ /* 0x000fc8000f8e003f */
[----:B------:R-:W-:-:S12]  /*bfb0*/  @UP0 USHF.R.U32.HI UR10, URZ, UR15, UR7 ;  /* 0x0000000f3f0a0299 */ /* 0x000fd80008011607 */
.L_x_8757:
[----:B------:R-:W-:-:S04]  /*bfc0*/  UIMAD UR10, UR10, UR11, URZ ;  /* 0x0000000b0a0a72a4 */ /* 0x000fc8000f8e023f */
[----:B------:R-:W-:-:S04]  /*bfd0*/  UISETP.LT.AND UP0, UPT, UR30, UR10, UPT ;  /* 0x0000000a1e00728c */ /* 0x000fc8000bf01270 */
[----:B------:R-:W-:-:S12]  /*bfe0*/  USEL UR30, UR30, UR10, !UP0 ;  /* 0x0000000a1e1e7287 */ /* 0x000fd8000c000000 */
.L_x_8755:
        /* <DEDUP_REMOVED lines=13> */
.L_x_8769:
[----:B------:R-:W-:Y:S01]  /*c0c0*/  ISETP.NE.AND P2, PT, RZ, UR44, PT ;  /* 0x0000002cff007c0c */ /* 0x000fe2000bf45270 */
[----:B------:R-:W-:-:S04]  /*c0d0*/  UISETP.NE.AND UP0, UPT, UR30, 0x1, UPT ;  /* 0x000000011e00788c */ /* 0x000fc8000bf05270 */
[----:B------:R-:W-:-:S04]  /*c0e0*/  USEL UR47, URZ, 0x1, UP0 ;  /* 0x000000013f2f7887 */ /* 0x000fc80008000000 */
[----:B------:R-:W-:-:S04]  /*c0f0*/  ULOP3.LUT UR47, UR31, UR47, URZ, 0x3c, !UPT ;  /* 0x0000002f1f2f7292 */ /* 0x000fc8000f8e3c3f */
[----:B------:R-:W-:Y:S08]  /*c100*/  @P2 BRA `(.L_x_8759) ;  /* 0x0000000000382947 */ /* 0x000ff00003800000 */
[----:B------:R-:W-:Y:S05]  /*c110*/  @!P0 BRA `(.L_x_8760) ;  /* 0x0000000000048947 */ /* 0x000fea0003800000 */
[----:B------:R-:W-:Y:S01]  /*c120*/  BPT.TRAP 0x1 ;  /* 0x000000040000795c */ /* 0x000fe20000300000 */
.L_x_8760:
        /* <DEDUP_REMOVED lines=9> */
.L_x_8761:
[----:B-1----:R-:W-:Y:S05]  /*c1c0*/  @P1 BRA `(.L_x_8759) ;  /* 0x0000000000081947 */ /* 0x002fea0003800000 */
[----:B------:R-:W1:Y:S02]  /*c1d0*/  SYNCS.PHASECHK.TRANS64.TRYWAIT P1, [UR6+0x22830], R7 ;  /* 0x02283007ff0075a7 */ /* 0x000e640008020146 */
[----:B-1----:R-:W-:Y:S05]  /*c1e0*/  @!P1 BRA `(.L_x_8762) ;  /* 0x0000014800b49947 */ /* 0x002fea0003800000 */
.L_x_8759:
[----:B------:R-:W2:Y:S01]  /*c1f0*/  S2R R9, SR_TID.X ;  /* 0x0000000000097919 */ /* 0x000ea20000002100 */
        /* <DEDUP_REMOVED lines=21> */
[----:B--2---:R-:W-:-:S05]  /*c350*/  SHF.R.U32.HI R9, RZ, 0x7, R9 ;  /* 0x00000007ff097819 */ /* 0x004fca0000011609 */
[----:B01----:R-:W-:-:S05]  /*c360*/  VIADD R7, R9, 0x8 ;  /* 0x0000000809077836 */ /* 0x003fca0000000000 */
        /* <DEDUP_REMOVED lines=108> */
.L_x_8764:
[----:B------:R-:W-:Y:S01]  /*ca30*/  ULEA UR6, UR30, UR43, 0x3 ;  /* 0x0000002b1e067291 */ /* 0x000fe2000f8e183f */
[----:B------:R-:W-:-:S05]  /*ca40*/  IMAD.U32 R7, RZ, RZ, UR31 ;  /* 0x0000001fff077e24 */ /* 0x000fca000f8e00ff */
[----:B------:R-:W-:-:S04]  /*ca50*/  SHF.L.U32 R7, R7, 0x1f, RZ ;  /* 0x0000001f07077819 */ /* 0x000fc800000006ff */
[----:B------:R0:W1:Y:S01]  /*ca60*/  SYNCS.PHASECHK.TRANS64.TRYWAIT P1, [UR6+0x22850], R7 ;  /* 0x02285007ff0075a7 */ /* 0x0000620008020146 */
[----:B------:R-:W-:Y:S05]  /*ca70*/  @!P0 BRA `(.L_x_8765) ;  /* 0x0000000000048947 */ /* 0x000fea0003800000 */
[----:B------:R-:W-:Y:S01]  /*ca80*/  BPT.TRAP 0x1 ;  /* 0x000000040000795c */ /* 0x000fe20000300000 */
.L_x_8765:
[----:B-1----:R-:W-:Y:S05]  /*ca90*/  @P1 BRA `(.L_x_8763) ;  /* 0x0000000000081947 */ /* 0x002fea0003800000 */
[----:B------:R-:W1:Y:S02]  /*caa0*/  SYNCS.PHASECHK.TRANS64.TRYWAIT P1, [UR6+0x22850], R7 ;  /* 0x02285007ff0075a7 */ /* 0x000e640008020146 */
[----:B-1----:R-:W-:Y:S05]  /*cab0*/  @!P1 BRA `(.L_x_8766) ;  /* 0x0000014000989947 */ /* 0x002fea0003800000 */
.L_x_8763:
[----:B------:R-:W-:Y:S01]  /*cac0*/  UIADD3 UR6, UR43, 0x400, URZ ;  /* 0x000004002b067890 */ /* 0x000fe2000fffe03f */
[----:B------:R-:W-:Y:S01]  /*cad0*/  WARPGROUP.ARRIVE ;  /* 0x00000000000079c5 */ /* 0x000fe20000000000 */
[----:B------:R-:W-:-:S05]  /*cae0*/  UMOV UR7, 0xc0000010 ;  /* 0xc000001000077882 */ /* 0x000fca0000000000 */
[----:B------:R-:W2:Y:S01]  /*caf0*/  S2R R9, SR_TID.X ;  /* 0x0000000000097919 */ /* 0x000ea20000002100 */
        /* <DEDUP_REMOVED lines=8> */
[----:B--2---:R-:W-:-:S04]  /*cb80*/  SHF.R.U32.HI R9, RZ, 0x7, R9 ;  /* 0x00000007ff097819 */ /* 0x004fc80000011609 */
[----:B01----:R-:W-:Y:S01]  /*cb90*/  IADD3 R7, -R9, 0xb, RZ ;  /* 0x0000000b09077810 */ /* 0x003fe20007ffe1ff */
        /* <DEDUP_REMOVED lines=22> */
.L_x_8767:
        /* <DEDUP_REMOVED lines=101> */
[----:B------:R-:W-:Y:S01]  /*d350*/  ULEA UR6, UR46, UR43, 0x3 ;  /* 0x0000002b2e067291 */ /* 0x000fe2000f8e183f */
        /* <DEDUP_REMOVED lines=134> */
[----:B--2---:R-:W-:-:S07]  /*dbc0*/  FMNMX.FTZ R164, R94, R89, !PT ;  /* 0x000000595ea47209 */ /* 0x004fce0007810000 */
[----:B------:R-:W2:Y:S01]  /*dbd0*/  MUFU.TANH R99, R99 ;  /* 0x0000006300637308 */ /* 0x000ea20000002400 */
[----:B0-----:R-:W-:-:S07]  /*dbe0*/  FMNMX.FTZ R89, R95, R164, !PT ;  /* 0x000000a45f597209 */ /* 0x001fce0007810000 */
[----:B------:R-:W0:Y:S01]  /*dbf0*/  MUFU.TANH R102, R102 ;  /* 0x0000006600667308 */ /* 0x000e220000002400 */
[----:B---3--:R-:W-:Y:S02]  /*dc00*/  FMNMX.FTZ R164, R98, R89, !PT ;  /* 0x0000005962a47209 */ /* 0x008fe40007810000 */
[----:B-1----:R-:W-:-:S05]  /*dc10*/  FMNMX.FTZ R163, R162, R9, !PT ;  /* 0x00000009a2a37209 */ /* 0x002fca0007810000 */
[----:B------:R-:W1:Y:S01]  /*dc20*/  MUFU.TANH R103, R103 ;  /* 0x0000006700677308 */ /* 0x000e620000002400 */
[----:B--2---:R-:W-:Y:S01]  /*dc30*/  FMNMX.FTZ R89, R99, R164, !PT ;  /* 0x000000a463597209 */ /* 0x004fe20007810000 */
[----:B------:R-:W2:Y:S03]  /*dc40*/  SHFL.BFLY PT, R166, R163, 0x1, 0x1f ;  /* 0x0c201f00a3a67f89 */ /* 0x000ea600000e0000 */
[----:B0-----:R-:W-:-:S04]  /*dc50*/  FMNMX.FTZ R164, R102, R89, !PT ;  /* 0x0000005966a47209 */ /* 0x001fc80007810000 */
[----:B-1----:R-:W-:-:S05]  /*dc60*/  FMNMX.FTZ R164, R103, R164, !PT ;  /* 0x000000a467a47209 */ /* 0x002fca0007810000 */
[----:B------:R-:W0:Y:S01]  /*dc70*/  SHFL.BFLY PT, R89, R164, 0x2, 0x1f ;  /* 0x0c401f00a4597f89 */ /* 0x000e2200000e0000 */
[----:B--2---:R-:W-:Y:S01]  /*dc80*/  FMNMX.FTZ R9, R163, R166, !PT ;  /* 0x000000a6a3097209 */ /* 0x004fe20007810000 */
[----:B------:R-:W-:-:S04]  /*dc90*/  IMAD.U32 R166, RZ, RZ, UR28 ;  /* 0x0000001cffa67e24 */ /* 0x000fc8000f8e00ff */
[----:B------:R-:W-:-:S04]  /*dca0*/  FADD.FTZ R10, -R9, R10 ;  /* 0x0000000a090a7221 */ /* 0x000fc80000010100 */
[----:B------:R-:W-:Y:S01]  /*dcb0*/  FMUL.FTZ R161, R10, UR28 ;  /* 0x0000001c0aa17c20 */ /* 0x000fe20008410000 */
[----:B------:R-:W-:-:S04]  /*dcc0*/  FFMA.FTZ R10, R9, R166, -8 ;  /* 0xc1000000090a7423 */ /* 0x000fc800000100a6 */
[--C-:B------:R-:W-:Y:S01]  /*dcd0*/  FFMA.FTZ R162, R7, UR28, -R10.reuse ;  /* 0x0000001c07a27c23 */ /* 0x100fe2000801080a */
[----:B------:R-:W-:-:S01]  /*dce0*/  FFMA.FTZ R7, R11, UR28, -R10 ;  /* 0x0000001c0b077c23 */ /* 0x000fc2000801080a */
[--C-:B------:R-:W-:Y:S01]  /*dcf0*/  FFMA.FTZ R11, R14, UR28, -R10.reuse ;  /* 0x0000001c0e0b7c23 */ /* 0x100fe2000801080a */
[----:B------:R-:W-:-:S01]  /*dd00*/  FFMA.FTZ R14, R15, UR28, -R10 ;  /* 0x0000001c0f0e7c23 */ /* 0x000fc2000801080a */
[--C-:B------:R-:W-:Y:S01]  /*dd10*/  FFMA.FTZ R15, R152, UR28, -R10.reuse ;  /* 0x0000001c980f7c23 */ /* 0x100fe2000801080a */
[----:B0-----:R-:W-:Y:S01]  /*dd20*/  FMNMX.FTZ R165, R164, R89, !PT ;  /* 0x00000059a4a57209 */ /* 0x001fe20007810000 */
[--C-:B------:R-:W-:Y:S01]  /*dd30*/  FFMA.FTZ R152, R153, UR28, -R10.reuse ;  /* 0x0000001c99987c23 */ /* 0x100fe2000801080a */
[----:B------:R-:W-:-:S01]  /*dd40*/  FFMA.FTZ R153, R156, UR28, -R10 ;  /* 0x0000001c9c997c23 */ /* 0x000fc2000801080a */
[--C-:B------:R-:W-:Y:S01]  /*dd50*/  FFMA.FTZ R156, R157, UR28, -R10.reuse ;  /* 0x0000001c9d9c7c23 */ /* 0x100fe2000801080a */
[----:B------:R-:W-:-:S01]  /*dd60*/  FFMA.FTZ R157, R160, UR28, -R10 ;  /* 0x0000001ca09d7c23 */ /* 0x000fc2000801080a */
[----:B------:R-:W0:Y:S01]  /*dd70*/  SHFL.BFLY PT, R168, R165, 0x1, 0x1f ;  /* 0x0c201f00a5a87f89 */ /* 0x000e2200000e0000 */
[----:B------:R-:W-:-:S02]  /*dd80*/  IMAD.U32 R160, RZ, RZ, UR28 ;  /* 0x0000001cffa07e24 */ /* 0x000fc4000f8e00ff */
        /* <DEDUP_REMOVED lines=22> */
[----:B0-----:R-:W-:Y:S01]  /*def0*/  FMNMX.FTZ R89, R165, R168, !PT ;  /* 0x000000a8a5597209 */ /* 0x001fe20007810000 */
        /* <DEDUP_REMOVED lines=211> */
[----:B--2---:R-:W-:-:S01]  /*ec30*/  FADD.FTZ R102, R165, R102 ;  /* 0x00000066a5667221 */ /* 0x004fc20000010000 */
[----:B---3--:R-:W-:-:S03]  /*ec40*/  FADD.FTZ R4, R101, R4 ;  /* 0x0000000465047221 */ /* 0x008fc60000010000 */
[----:B0-----:R-:W-:Y:S01]  /*ec50*/  FADD.FTZ R3, R10, R102 ;  /* 0x000000660a037221 */ /* 0x001fe20000010000 */
[----:B------:R-:W-:Y:S06]  /*ec60*/  @!P0 BRA `(.L_x_8768) ;  /* 0x0000000000048947 */ /* 0x000fec0003800000 */
[----:B------:R-:W-:Y:S01]  /*ec70*/  BPT.TRAP 0x1 ;  /* 0x000000040000795c */ /* 0x000fe20000300000 */
.L_x_8768:
        /* <DEDUP_REMOVED lines=115> */
.L_x_8758:
        /* <DEDUP_REMOVED lines=10> */
.L_x_8789:
[----:B------:R-:W-:Y:S01]  /*f450*/  ISETP.NE.AND P2, PT, RZ, UR44, PT ;  /* 0x0000002cff007c0c */ /* 0x000fe2000bf45270 */
[----:B------:R-:W-:-:S04]  /*f460*/  UISETP.NE.AND UP0, UPT, UR32, 0x1, UPT ;  /* 0x000000012000788c */ /* 0x000fc8000bf05270 */
[----:B------:R-:W-:-:S04]  /*f470*/  USEL UR47, URZ, 0x1, UP0 ;  /* 0x000000013f2f7887 */ /* 0x000fc80008000000 */
[----:B------:R-:W-:-:S04]  /*f480*/  ULOP3.LUT UR47, UR33, UR47, URZ, 0x3c, !UPT ;  /* 0x0000002f212f7292 */ /* 0x000fc8000f8e3c3f */
[----:B------:R-:W-:Y:S08]  /*f490*/  @P2 BRA `(.L_x_8771) ;  /* 0x0000000000382947 */ /* 0x000ff00003800000 */
[----:B------:R-:W-:Y:S05]  /*f4a0*/  @!P0 BRA `(.L_x_8772) ;  /* 0x0000000000048947 */ /* 0x000fea0003800000 */
[----:B------:R-:W-:Y:S01]  /*f4b0*/  BPT.TRAP 0x1 ;  /* 0x000000040000795c */ /* 0x000fe20000300000 */
.L_x_8772:
        /* <DEDUP_REMOVED lines=9> */
.L_x_8773:
[----:B-1----:R-:W-:Y:S05]  /*f550*/  @P1 BRA `(.L_x_8771) ;  /* 0x0000000000081947 */ /* 0x002fea0003800000 */
[----:B------:R-:W1:Y:S02]  /*f560*/  SYNCS.PHASECHK.TRANS64.TRYWAIT P1, [UR6+0x22830], R9 ;  /* 0x02283009ff0075a7 */ /* 0x000e640008020146 */
[----:B-1----:R-:W-:Y:S05]  /*f570*/  @!P1 BRA `(.L_x_8774) ;  /* 0x0000011800009947 */ /* 0x002fea0003800000 */
.L_x_8771:
        /* <DEDUP_REMOVED lines=132> */
.L_x_8776:
[----:B------:R-:W-:Y:S01]  /*fdc0*/  ULEA UR6, UR32, UR43, 0x3 ;  /* 0x0000002b20067291 */ /* 0x000fe2000f8e183f */
[----:B------:R-:W-:-:S05]  /*fdd0*/  IMAD.U32 R9, RZ, RZ, UR33 ;  /* 0x00000021ff097e24 */ /* 0x000fca000f8e00ff */
[----:B------:R-:W-:-:S04]  /*fde0*/  SHF.L.U32 R9, R9, 0x1f, RZ ;  /* 0x0000001f09097819 */ /* 0x000fc800000006ff */
[----:B------:R0:W1:Y:S01]  /*fdf0*/  SYNCS.PHASECHK.TRANS64.TRYWAIT P1, [UR6+0x22850], R9 ;  /* 0x02285009ff0075a7 */ /* 0x0000620008020146 */
[----:B------:R-:W-:Y:S05]  /*fe00*/  @!P0 BRA `(.L_x_8777) ;  /* 0x0000000000048947 */ /* 0x000fea0003800000 */
[----:B------:R-:W-:Y:S01]  /*fe10*/  BPT.TRAP 0x1 ;  /* 0x000000040000795c */ /* 0x000fe20000300000 */
.L_x_8777:
[----:B-1----:R-:W-:Y:S05]  /*fe20*/  @P1 BRA `(.L_x_8775) ;  /* 0x0000000000081947 */ /* 0x002fea0003800000 */
[----:B------:R-:W1:Y:S02]  /*fe30*/  SYNCS.PHASECHK.TRANS64.TRYWAIT P1, [UR6+0x22850], R9 ;  /* 0x02285009ff0075a7 */ /* 0x000e640008020146 */
[----:B-1----:R-:W-:Y:S05]  /*fe40*/  @!P1 BRA `(.L_x_8778) ;  /* 0x0000010c00e49947 */ /* 0x002fea0003800000 */
.L_x_8775:
        /* <DEDUP_REMOVED lines=36> */
.L_x_8779:
        /* <DEDUP_REMOVED lines=197> */
.L_x_8782:
[----:B------:R-:W-:-:S05]  /*10ce0*/  IMAD.U32 R170, RZ, RZ, UR29 ;  /* 0x0000001dffaa7e24 */ /* 0x000fca000f8e00ff */
[----:B------:R-:W-:-:S13]  /*10cf0*/  ISETP.NE.AND P1, PT, R170, 0x1, PT ;  /* 0x00000001aa00780c */ /* 0x000fda0003f25270 */
[----:B------:R-:W1:Y:S02]  /*10d00*/  @P1 LDC.64 R10, c[0x0][0x9e8] ;  /* 0x00027a00ff0a1b82 */ /* 0x000e640000000a00 */
[----:B-1----:R-:W-:-:S05]  /*10d10*/  @P1 IMAD.HI.U32 R10, R168, R10, RZ ;  /* 0x0000000aa80a1227 */ /* 0x002fca00078e00ff */
[----:B------:R-:W-:-:S07]  /*10d20*/  @P1 SHF.R.U32.HI R168, RZ, R11, R10 ;  /* 0x0000000bffa81219 */ /* 0x000fce000001160a */
.L_x_8783:
[----:B------:R-:W-:Y:S05]  /*10d30*/  BSYNC B0 ;  /* 0x0000000000007941 */ /* 0x000fea0003800000 */
.L_x_8781:
[----:B------:R-:W-:-:S05]  /*10d40*/  IMAD R168, R168, R170, R99 ;  /* 0x000000aaa8a87224 */ /* 0x000fca00078e0263 */
[----:B------:R-:W-:Y:S02]  /*10d50*/  VIADDMNMX R165, R168, R170, R165, PT ;  /* 0x000000aaa8a57246 */ /* 0x000fe400038001a5 */
[----:B------:R-:W-:-:S07]  /*10d60*/  VIMNMX R103, R103, R168, !PT ;  /* 0x000000a867677248 */ /* 0x000fce0007fe0100 */
.L_x_8780:
        /* <DEDUP_REMOVED lines=248> */
.L_x_8786:
[----:B------:R-:W-:-:S05]  /*11cf0*/  IMAD.U32 R102, RZ, RZ, UR29 ;  /* 0x0000001dff667e24 */ /* 0x000fca000f8e00ff */
[----:B------:R-:W-:-:S13]  /*11d00*/  ISETP.NE.AND P6, PT, R102, 0x1, PT ;  /* 0x000000016600780c */ /* 0x000fda0003fc5270 */
[----:B------:R-:W0:Y:S02]  /*11d10*/  @P6 LDC.64 R10, c[0x0][0x9e8] ;  /* 0x00027a00ff0a6b82 */ /* 0x000e240000000a00 */
[----:B0-----:R-:W-:-:S05]  /*11d20*/  @P6 IMAD.HI.U32 R10, R9, R10, RZ ;  /* 0x0000000a090a6227 */ /* 0x001fca00078e00ff */
[----:B------:R-:W-:-:S07]  /*11d30*/  @P6 SHF.R.U32.HI R9, RZ, R11, R10 ;  /* 0x0000000bff096219 */ /* 0x000fce000001160a */
.L_x_8787:
[----:B------:R-:W-:Y:S05]  /*11d40*/  BSYNC B0 ;  /* 0x0000000000007941 */ /* 0x000fea0003800000 */
.L_x_8785:
[----:B------:R-:W-:-:S05]  /*11d50*/  IMAD R9, R9, R102, R99 ;  /* 0x0000006609097224 */ /* 0x000fca00078e0263 */
[----:B------:R-:W-:Y:S02]  /*11d60*/  VIADDMNMX R167, R9, R102, R167, PT ;  /* 0x0000006609a77246 */ /* 0x000fe400038001a7 */
[----:B------:R-:W-:-:S07]  /*11d70*/  VIMNMX R166, R166, R9, !PT ;  /* 0x00000009a6a67248 */ /* 0x000fce0007fe0100 */
.L_x_8784:
        /* <DEDUP_REMOVED lines=501> */
.L_x_8788:
        /* <DEDUP_REMOVED lines=115> */
.L_x_8770:
[----:B------:R-:W-:Y:S06]  /*14400*/  BAR.ARV 0x8, 0x180 ;  /* 0x0206000000007b1d */ /* 0x000fec0000002000 */
[----:B------:R-:W-:Y:S05]  /*14410*/  @!P0 BRA `(.L_x_8790) ;  /* 0x0000000000048947 */ /* 0x000fea0003800000 */
[----:B------:R-:W-:Y:S01]  /*14420*/  BPT.TRAP 0x1 ;  /* 0x000000040000795c */ /* 0x000fe20000300000 */
.L_x_8790:
[----:B------:R-:W-:Y:S01]  /*14430*/  ULEA UR9, UR46, UR43, 0x3 ;  /* 0x0000002b2e097291 */ /* 0x000fe2000f8e183f */
[----:B------:R-:W-:-:S05]  /*14440*/  IMAD.U32 R0, RZ, RZ, UR47 ;  /* 0x0000002fff007e24 */ /* 0x000fca000f8e00ff */
[----:B------:R-:W-:-:S04]  /*14450*/  SHF.L.U32 R0, R0, 0x1f, RZ ;  /* 0x0000001f00007819 */ /* 0x000fc800000006ff */
[----:B------:R0:W1:Y:S01]  /*14460*/  SYNCS.PHASECHK.TRANS64.TRYWAIT P1, [UR9+0x22850], R0 ;  /* 0x02285000ff0075a7 */ /* 0x0000620008020149 */
[----:B------:R-:W-:Y:S05]  /*14470*/  @!P0 BRA `(.L_x_8791) ;  /* 0x0000000000048947 */ /* 0x000fea0003800000 */
[----:B------:R-:W-:Y:S01]  /*14480*/  BPT.TRAP 0x1 ;  /* 0x000000040000795c */ /* 0x000fe20000300000 */
.L_x_8791:
[----:B-1----:R-:W-:Y:S05]  /*14490*/  @P1 BRA `(.L_x_8792) ;  /* 0x0000000000081947 */ /* 0x002fea0003800000 */
[----:B------:R-:W1:Y:S02]  /*144a0*/  SYNCS.PHASECHK.TRANS64.TRYWAIT P1, [UR9+0x22850], R0 ;  /* 0x02285000ff0075a7 */ /* 0x000e640008020149 */
[----:B-1----:R-:W-:Y:S05]  /*144b0*/  @!P1 BRA `(.L_x_8793) ;  /* 0x000000c800609947 */ /* 0x002fea0003800000 */
.L_x_8792:
        /* <DEDUP_REMOVED lines=15> */
[----:B------:R-:W-:Y:S01]  /*145b0*/  QGMMA.64x128x32.F32.E4M3.E4M3 R24, R184, gdesc[UR4], R24, gsb0 ;  /* 0x01e00004b8187df3 */ /* 0x000fe20008000818 */
[----:B------:R-:W-:Y:S01]  /*145c0*/  UIADD3 UR6, UR8, 0x100, URZ ;  /* 0x0000010008067890 */ /* 0x000fe2000fffe03f */
[----:B------:R-:W-:Y:S01]  /*145d0*/  UMOV UR7, 0xc0000010 ;  /* 0xc000001000077882 */ /* 0x000fe20000000000 */
[----:B------:R-:W-:Y:S02]  /*145e0*/  WARPGROUP.DEPBAR.LE gsb0, 0x0 ;  /* 0x00008000000079c5 */ /* 0x000fe40000010000 */
[----:B------:R-:W-:-:S07]  /*145f0*/  WARPGROUP.ARRIVE ;  /* 0x00000000000079c5 */ /* 0x000fce0000000000 */
[----:B------:R-:W-:Y:S01]  /*14600*/  QGMMA.64x128x32.F32.E4M3.E4M3 R24, R180, gdesc[UR4], R24, gsb0 ;  /* 0x01e00004b4187df3 */ /* 0x000fe20008000818 */
[----:B------:R-:W-:-:S04]  /*14610*/  @UP0 USHF.R.S32.HI UR6, URZ, 0x1f, UR50 ;  /* 0x0000001f3f060899 */ /* 0x000fc80008011432 */
[----:B------:R-:W-:-:S04]  /*14620*/  @UP0 UIMAD UR6, UR6, UR12, URZ ;  /* 0x0000000c060602a4 */ /* 0x000fc8000f8e023f */
[----:B------:R-:W-:-:S04]  /*14630*/  @UP0 UIMAD UR6, UR50, UR13, UR6 ;  /* 0x0000000d320602a4 */ /* 0x000fc8000f8e0206 */
[----:B------:R-:W-:-:S03]  /*14640*/  @UP0 UIADD3 UR5, UR5, UR6, URZ ;  /* 0x0000000605050290 */ /* 0x000fc6000fffe03f */
[----:B------:R-:W-:Y:S02]  /*14650*/  @UP0 ULDC.64 UR6, c[0x0][0x9d0] ;  /* 0x0002740000060ab9 */ /* 0x000fe40000000a00 */
[----:B------:R-:W-:-:S04]  /*14660*/  @UP0 UIMAD.WIDE.U32 UR4, UR37, UR6, UR4 ;  /* 0x00000006250402a5 */ /* 0x000fc8000f8e0004 */
[----:B------:R-:W-:Y:S02]  /*14670*/  @UP0 ULEA UR6, UP1, UR4, UR10, 0x2 ;  /* 0x0000000a04060291 */ /* 0x000fe4000f82103f */
[----:B------:R-:W-:-:S04]  /*14680*/  @UP0 UIMAD UR5, UR37, UR7, UR5 ;  /* 0x00000007250502a4 */ /* 0x000fc8000f8e0205 */
[----:B------:R-:W-:Y:S01]  /*14690*/  IMAD.U32 R6, RZ, RZ, UR6 ;  /* 0x00000006ff067e24 */ /* 0x000fe2000f8e00ff */
[----:B------:R-:W-:Y:S02]  /*146a0*/  @UP0 ULEA.HI.X UR7, UR4, UR11, UR5, 0x2, UP1 ;  /* 0x0000000b04070291 */ /* 0x000fe400088f1405 */
[----:B------:R-:W-:-:S04]  /*146b0*/  UIADD3 UR6, UR8, 0x200, URZ ;  /* 0x0000020008067890 */ /* 0x000fc8000fffe03f */
[----:B------:R-:W-:Y:S01]  /*146c0*/  IMAD.U32 R7, RZ, RZ, UR7 ;  /* 0x00000007ff077e24 */ /* 0x000fe2000f8e00ff */
        /* <DEDUP_REMOVED lines=8> */
[----:B------:R-:W3:Y:S04]  /*14750*/  SHFL.BFLY PT, R11, R4, 0x2, 0x1f ;  /* 0x0c401f00040b7f89 */ /* 0x000ee800000e0000 */
[----:B------:R-:W4:Y:S01]  /*14760*/  SHFL.BFLY PT, R8, R3, 0x2, 0x1f ;  /* 0x0c401f0003087f89 */ /* 0x000f2200000e0000 */
[----:B------:R-:W-:Y:S02]  /*14770*/  WARPGROUP.DEPBAR.LE gsb0, 0x0 ;  /* 0x00008000000079c5 */ /* 0x000fe40000010000 */
[----:B------:R-:W-:-:S06]  /*14780*/  WARPGROUP.ARRIVE ;  /* 0x00000000000079c5 */ /* 0x000fcc0000000000 */
[----:B------:R-:W-:Y:S01]  /*14790*/  QGMMA.64x128x32.F32.E4M3.E4M3 R24, R172, gdesc[UR4], R24, gsb0 ;  /* 0x01e00004ac187df3 */ /* 0x000fe20008000818 */
[----:B------:R-:W-:Y:S01]  /*147a0*/  UMOV UR6, UR8 ;  /* 0x0000000800067c82 */ /* 0x000fe20008000000 */
[----:B------:R-:W-:Y:S01]  /*147b0*/  UMOV UR7, 0xc0000010 ;  /* 0xc000001000077882 */ /* 0x000fe20000000000 */
[----:B---3--:R-:W-:-:S01]  /*147c0*/  FADD.FTZ R11, R11, R4 ;  /* 0x000000040b0b7221 */ /* 0x008fc20000010000 */
        /* <DEDUP_REMOVED lines=30> */
[----:B------:R-:W-:-:S01]  /*149b0*/  @P3 FFMA.FTZ R0, R11, R89, R10 ;  /* 0x000000590b003223 */ /* 0x000fc2000001000a */
[----:B---3--:R-:W-:Y:S01]  /*149c0*/  FMUL.FTZ R5, R8, R5 ;  /* 0x0000000508057220 */ /* 0x008fe20000410000 */
[----:B------:R-:W-:-:S02]  /*149d0*/  WARPGROUP.DEPBAR.LE gsb0, 0x0 ;  /* 0x00008000000079c5 */ /* 0x000fc40000010000 */
[----:B------:R-:W-:Y:S05]  /*149e0*/  @!P0 BRA `(.L_x_8794) ;  /* 0x0000000000048947 */ /* 0x000fea0003800000 */
[----:B------:R-:W-:Y:S01]  /*149f0*/  BPT.TRAP 0x1 ;  /* 0x000000040000795c */ /* 0x000fe20000300000 */
.L_x_8794:
        /* <DEDUP_REMOVED lines=74> */
.L_x_8716:
        /* <DEDUP_REMOVED lines=9> */
[----:B------:R-:W-:Y:S02]  /*14f30*/  R2UR UR5, R14 ;  /* 0x000000000e0572ca */ /* 0x000fe400000e0000 */
        /* <DEDUP_REMOVED lines=37> */
[----:B------:R-:W-:Y:S02]  /*15190*/  SEL R133, R11, R88, P0 ;  /* 0x000000580b857207 */ /* 0x000fe40000000000 */
[----:B------:R-:W-:Y:S02]  /*151a0*/  SEL R32, R88, R11, P0 ;  /* 0x0000000b58207207 */ /* 0x000fe40000000000 */
[----:B------:R-:W-:Y:S02]  /*151b0*/  SEL R91, R7, R10, P0 ;  /* 0x0000000a075b7207 */ /* 0x000fe40000000000 */
[----:B------:R-:W-:Y:S01]  /*151c0*/  SEL R43, R10, R7, P0 ;  /* 0x000000070a2b7207 */ /* 0x000fe20000000000 */
[----:B------:R-:W-:Y:S01]  /*151d0*/  IMAD.WIDE R10, R215, 0x2, R20 ;  /* 0x00000002d70a7825 */ /* 0x000fe200078e0214 */
        /* <DEDUP_REMOVED lines=16> */
[C---:B------:R-:W-:Y:S02]  /*152e0*/  IADD3 R51, P6, R10.reuse, 0x20, RZ ;  /* 0x000000200a337810 */ /* 0x040fe40007fde0ff */
[----:B------:R-:W-:Y:S02]  /*152f0*/  IADD3 R71, P1, R10, 0x40, RZ ;  /* 0x000000400a477810 */ /* 0x000fe40007f3e0ff */
[----:B------:R-:W-:Y:S01]  /*15300*/  SEL R139, R6, R25, P0 ;  /* 0x00000019068b7207 */ /* 0x000fe20000000000 */
[--C-:B------:R-:W-:Y:S01]  /*15310*/  IMAD.X R99, RZ, RZ, R11.reuse, P6 ;  /* 0x000000ffff637224 */ /* 0x100fe200030e060b */
[----:B------:R-:W-:Y:S01]  /*15320*/  SEL R25, R25, R6, P0 ;  /* 0x0000000619197207 */ /* 0x000fe20000000000 */
[----:B------:R-:W-:Y:S01]  /*15330*/  IMAD.X R15, RZ, RZ, R11, P1 ;  /* 0x000000ffff0f7224 */ /* 0x000fe200008e060b */
[----:B------:R-:W-:-:S02]  /*15340*/  SEL R115, R72, R73, P0 ;  /* 0x0000004948737207 */ /* 0x000fc40000000000 */
[----:B------:R-:W-:Y:S02]  /*15350*/  SEL R36, R73, R72, P0 ;  /* 0x0000004849247207 */ /* 0x000fe40000000000 */
[----:B------:R-:W-:Y:S02]  /*15360*/  LOP3.LUT R4, R51, 0x380, RZ, 0xc0, !PT ;  /* 0x0000038033047812 */ /* 0x000fe400078ec0ff */
[----:B------:R-:W-:Y:S02]  /*15370*/  LOP3.LUT R6, R71, 0x380, RZ, 0xc0, !PT ;  /* 0x0000038047067812 */ /* 0x000fe400078ec0ff */
        /* <DEDUP_REMOVED lines=12> */
[----:B------:R-:W-:Y:S01]  /*15440*/  SHF.R.U64 R6, R6, 0x3, RZ ;  /* 0x0000000306067819 */ /* 0x000fe200000012ff */
[----:B------:R-:W-:Y:S01]  /*15450*/  IMAD.X R13, RZ, RZ, R11, P2 ;  /* 0x000000ffff0d7224 */ /* 0x000fe200010e060b */
[C---:B------:R-:W-:Y:S02]  /*15460*/  IADD3 R95, P3, R10.reuse, 0x4000, RZ ;  /* 0x000040000a5f7810 */ /* 0x040fe40007f7e0ff */
[----:B------:R-:W-:-:S02]  /*15470*/  IADD3 R97, P4, R10, 0x4020, RZ ;  /* 0x000040200a617810 */ /* 0x000fc40007f9e0ff */
[----:B------:R-:W-:Y:S01]  /*15480*/  SEL R127, R89, R56, P0 ;  /* 0x00000038597f7207 */ /* 0x000fe20000000000 */
[--C-:B------:R-:W-:Y:S01]  /*15490*/  IMAD.X R93, RZ, RZ, R11.reuse, P3 ;  /* 0x000000ffff5d7224 */ /* 0x100fe200018e060b */
[----:B------:R-:W-:Y:S02]  /*154a0*/  SEL R30, R56, R89, P0 ;  /* 0x00000059381e7207 */ /* 0x000fe40000000000 */
[----:B------:R-:W-:Y:S02]  /*154b0*/  IADD3 R143, P5, R10, 0x4040, RZ ;  /* 0x000040400a8f7810 */ /* 0x000fe40007fbe0ff */
[----:B------:R-:W-:Y:S02]  /*154c0*/  SEL R89, R8, R9, P0 ;  /* 0x0000000908597207 */ /* 0x000fe40000000000 */
[----:B------:R-:W-:Y:S01]  /*154d0*/  SEL R42, R9, R8, P0 ;  /* 0x00000008092a7207 */ /* 0x000fe20000000000 */
[--C-:B------:R-:W-:Y:S01]  /*154e0*/  IMAD.X R7, RZ, RZ, R11.reuse, P5 ;  /* 0x000000ffff077224 */ /* 0x100fe200028e060b */
[----:B------:R-:W-:Y:S01]  /*154f0*/  LOP3.LUT R8, R87, 0x380, RZ, 0xc0, !PT ;  /* 0x0000038057087812 */ /* 0x000fe200078ec0ff */
[----:B------:R-:W-:Y:S01]  /*15500*/  IMAD.X R9, RZ, RZ, R11, P4 ;  /* 0x000000ffff097224 */ /* 0x000fe200020e060b */
[----:B------:R-:W-:-:S02]  /*15510*/  LOP3.LUT R98, R4, R51, RZ, 0x3c, !PT ;  /* 0x0000003304627212 */ /* 0x000fc400078e3cff */
[----:B------:R-:W-:Y:S02]  /*15520*/  LOP3.LUT R14, R6, R71, RZ, 0x3c, !PT ;  /* 0x00000047060e7212 */ /* 0x000fe400078e3cff */
[----:B------:R-:W-:Y:S02]  /*15530*/  LOP3.LUT R4, R95, 0x380, RZ, 0xc0, !PT ;  /* 0x000003805f047812 */ /* 0x000fe400078ec0ff */
[----:B------:R-:W-:Y:S02]  /*15540*/  LOP3.LUT R6, R97, 0x380, RZ, 0xc0, !PT ;  /* 0x0000038061067812 */ /* 0x000fe400078ec0ff */
[----:B------:R-:W-:Y:S02]  /*15550*/  LOP3.LUT R18, R143, 0x380, RZ, 0xc0, !PT ;  /* 0x000003808f127812 */ /* 0x000fe400078ec0ff */
[----:B------:R-:W-:Y:S02]  /*15560*/  IADD3 R145, P6, R10, 0x4060, RZ ;  /* 0x000040600a917810 */ /* 0x000fe40007fde0ff */
[----:B------:R-:W-:-:S02]  /*15570*/  SHF.R.U64 R8, R8, 0x3, RZ ;  /* 0x0000000308087819 */ /* 0x000fc400000012ff */
[----:B------:R-:W-:Y:S02]  /*15580*/  SHF.R.U64 R4, R4, 0x3, RZ ;  /* 0x0000000304047819 */ /* 0x000fe400000012ff */
[----:B------:R-:W-:Y:S02]  /*15590*/  SHF.R.U64 R6, R6, 0x3, RZ ;  /* 0x0000000306067819 */ /* 0x000fe400000012ff */
[----:B------:R-:W-:Y:S02]  /*155a0*/  LOP3.LUT R5, R10, 0x380, RZ, 0xc0, !PT ;  /* 0x000003800a057812 */ /* 0x000fe400078ec0ff */
[----:B------:R-:W-:Y:S02]  /*155b0*/  SHF.R.U64 R18, R18, 0x3, RZ ;  /* 0x0000000312127819 */ /* 0x000fe400000012ff */
[----:B------:R-:W-:Y:S02]  /*155c0*/  LOP3.LUT R50, R145, 0x380, RZ, 0xc0, !PT ;  /* 0x0000038091327812 */ /* 0x000fe400078ec0ff */
[----:B------:R-:W-:-:S02]  /*155d0*/  LOP3.LUT R12, R8, R87, RZ, 0x3c, !PT ;  /* 0x00000057080c7212 */ /* 0x000fc400078e3cff */
[----:B------:R-:W-:Y:S02]  /*155e0*/  LOP3.LUT R92, R4, R95, RZ, 0x3c, !PT ;  /* 0x0000005f045c7212 */ /* 0x000fe400078e3cff */
[----:B------:R-:W-:Y:S02]  /*155f0*/  LOP3.LUT R8, R6, R97, RZ, 0x3c, !PT ;  /* 0x0000006106087212 */ /* 0x000fe400078e3cff */
[----:B------:R-:W-:Y:S02]  /*15600*/  SHF.R.U64 R5, R5, 0x3, RZ ;  /* 0x0000000305057819 */ /* 0x000fe400000012ff */
[----:B------:R-:W-:Y:S02]  /*15610*/  LOP3.LUT R6, R18, R143, RZ, 0x3c, !PT ;  /* 0x0000008f12067212 */ /* 0x000fe400078e3cff */
[----:B------:R-:W-:Y:S02]  /*15620*/  SHF.R.U64 R50, R50, 0x3, RZ ;  /* 0x0000000332327819 */ /* 0x000fe400000012ff */
[----:B------:R-:W-:-:S02]  /*15630*/  MOV R92, R92 ;  /* 0x0000005c005c7202 */ /* 0x000fc40000000f00 */
[----:B------:R-:W-:Y:S01]  /*15640*/  LOP3.LUT R10, R5, R10, RZ, 0x3c, !PT ;  /* 0x0000000a050a7212 */ /* 0x000fe200078e3cff */
[----:B------:R-:W-:Y:S01]  /*15650*/  IMAD.X R5, RZ, RZ, R11, P6 ;  /* 0x000000ffff057224 */ /* 0x000fe200030e060b */
[----:B------:R-:W-:Y:S02]  /*15660*/  MOV R93, R6 ;  /* 0x00000006005d7202 */ /* 0x000fe40000000f00 */
[----:B------:R-:W-:Y:S02]  /*15670*/  LOP3.LUT R4, R50, R145, RZ, 0x3c, !PT ;  /* 0x0000009132047212 */ /* 0x000fe400078e3cff */
[----:B------:R-:W-:Y:S02]  /*15680*/  SEL R123, R90, R57, P0 ;  /* 0x000000395a7b7207 */ /* 0x000fe40000000000 */
[----:B------:R-:W-:Y:S02]  /*15690*/  SEL R31, R57, R90, P0 ;  /* 0x0000005a391f7207 */ /* 0x000fe40000000000 */
[----:B------:R-:W-:-:S02]  /*156a0*/  SEL R57, R49, R60, P0 ;  /* 0x0000003c31397207 */ /* 0x000fc40000000000 */
[----:B------:R-:W-:Y:S02]  /*156b0*/  SEL R49, R60, R49, P0 ;  /* 0x000000313c317207 */ /* 0x000fe40000000000 */
[----:B------:R-:W-:Y:S02]  /*156c0*/  SEL R103, R78, R79, P0 ;  /* 0x0000004f4e677207 */ /* 0x000fe40000000000 */
[----:B------:R-:W-:Y:S02]  /*156d0*/  SEL R107, R82, R83, P0 ;  /* 0x00000053526b7207 */ /* 0x000fe40000000000 */
[----:B------:R-:W-:Y:S02]  /*156e0*/  MOV R94, R4 ;  /* 0x00000004005e7202 */ /* 0x000fe40000000f00 */
[----:B------:R-:W-:Y:S02]  /*156f0*/  MOV R98, R98 ;  /* 0x0000006200627202 */ /* 0x000fe40000000f00 */
[----:B------:R-:W-:-:S02]  /*15700*/  MOV R18, R8 ;  /* 0x0000000800127202 */ /* 0x000fc40000000f00 */
[----:B------:R-:W-:Y:S02]  /*15710*/  MOV R97, R10 ;  /* 0x0000000a00617202 */ /* 0x000fe40000000f00 */
[----:B------:R-:W-:Y:S02]  /*15720*/  MOV R96, R12 ;  /* 0x0000000c00607202 */ /* 0x000fe40000000f00 */
[----:B------:R-:W-:Y:S02]  /*15730*/  SEL R79, R79, R78, P0 ;  /* 0x0000004e4f4f7207 */ /* 0x000fe40000000000 */
[----:B------:R-:W-:Y:S02]  /*15740*/  MOV R95, R14 ;  /* 0x0000000e005f7202 */ /* 0x000fe40000000f00 */
[----:B------:R-:W-:Y:S02]  /*15750*/  SEL R83, R83, R82, P0 ;  /* 0x0000005253537207 */ /* 0x000fe40000000000 */
[----:B--2---:R-:W-:Y:S01]  /*15760*/  LOP3.LUT R6, R24, 0x2, RZ, 0x3c, !PT ;  /* 0x0000000218067812 */ /* 0x004fe200078e3cff */
[----:B------:R-:W-:Y:S04]  /*15770*/  SHFL.IDX PT, R52, R85, R24, 0x1c1f ;  /* 0x001c1f1855347589 */ /* 0x000fe800000e0000 */
[----:B------:R-:W-:Y:S04]  /*15780*/  SHFL.IDX PT, R88, R139, R24, 0x1c1f ;  /* 0x001c1f188b587589 */ /* 0x000fe800000e0000 */
[----:B------:R-:W-:Y:S04]  /*15790*/  SHFL.IDX PT, R84, R135, R24, 0x1c1f ;  /* 0x001c1f1887547589 */ /* 0x000fe800000e0000 */
[----:B------:R-:W-:Y:S04]  /*157a0*/  SHFL.IDX PT, R54, R81, R24, 0x1c1f ;  /* 0x001c1f1851367589 */ /* 0x000fe800000e0000 */
[----:B------:R-:W0:Y:S04]  /*157b0*/  SHFL.IDX PT, R25, R25, R6, 0x1c1f ;  /* 0x001c1f0619197589 */ /* 0x000e2800000e0000 */
[----:B------:R-:W1:Y:S04]  /*157c0*/  SHFL.IDX PT, R85, R26, R6, 0x1c1f ;  /* 0x001c1f061a557589 */ /* 0x000e6800000e0000 */
[----:B------:R-:W-:Y:S04]  /*157d0*/  SHFL.IDX PT, R4, R141, R24, 0x1c1f ;  /* 0x001c1f188d047589 */ /* 0x000fe800000e0000 */
[----:B------:R-:W-:Y:S04]  /*157e0*/  SHFL.IDX PT, R80, R131, R24, 0x1c1f ;  /* 0x001c1f1883507589 */ /* 0x000fe800000e0000 */
[----:B------:R-:W-:Y:S04]  /*157f0*/  SHFL.IDX PT, R51, R89, R24, 0x1c1f ;  /* 0x001c1f1859337589 */ /* 0x000fe800000e0000 */
[----:B------:R-:W-:Y:S04]  /*15800*/  SHFL.IDX PT, R50, R91, R24, 0x1c1f ;  /* 0x001c1f185b327589 */ /* 0x000fe800000e0000 */
[----:B------:R-:W-:Y:S01]  /*15810*/  SHFL.IDX PT, R58, R77, R24, 0x1c1f ;  /* 0x001c1f184d3a7589 */ /* 0x000fe200000e0000 */
[----:B0-----:R-:W-:-:S02]  /*15820*/  SEL R90, R88, R25, P0 ;  /* 0x00000019585a7207 */ /* 0x001fc40000000000 */
[----:B------:R-:W-:Y:S01]  /*15830*/  SEL R88, R25, R88, P0 ;  /* 0x0000005819587207 */ /* 0x000fe20000000000 */
[----:B------:R-:W0:Y:S01]  /*15840*/  SHFL.IDX PT, R27, R27, R6, 0x1c1f ;  /* 0x001c1f061b1b7589 */ /* 0x000e2200000e0000 */
[----:B-1----:R-:W-:Y:S02]  /*15850*/  SEL R86, R84, R85, P0 ;  /* 0x0000005554567207 */ /* 0x002fe40000000000 */
[----:B------:R-:W-:Y:S01]  /*15860*/  SEL R84, R85, R84, P0 ;  /* 0x0000005455547207 */ /* 0x000fe20000000000 */
        /* <DEDUP_REMOVED lines=8> */
[----:B------:R-:W-:Y:S01]  /*158f0*/  SHFL.IDX PT, R62, R73, R24, 0x1c1f ;  /* 0x001c1f18493e7589 */ /* 0x000fe200000e0000 */
[----:B-1----:R-:W-:Y:S02]  /*15900*/  SEL R82, R80, R81, P0 ;  /* 0x0000005150527207 */ /* 0x002fe40000000000 */
[----:B------:R-:W-:Y:S01]  /*15910*/  SEL R80, R81, R80, P0 ;  /* 0x0000005051507207 */ /* 0x000fe20000000000 */
[----:B------:R-:W-:Y:S01]  /*15920*/  SHFL.IDX PT, R99, R67, R24, 0x1c1f ;  /* 0x001c1f1843637589 */ /* 0x000fe200000e0000 */
[----:B------:R-:W-:-:S03]  /*15930*/  F2FP.BF16.F32.PACK_AB R4, R91, R90 ;  /* 0x0000005a5b04723e */ /* 0x000fc600000010ff */
        /* <DEDUP_REMOVED lines=14> */
[----:B------:R-:W-:Y:S04]  /*15a20*/  SHFL.IDX PT, R104, R63, R24, 0x1c1f ;  /* 0x001c1f183f687589 */ /* 0x000fe800000e0000 */
[----:B------:R-:W-:Y:S04]  /*15a30*/  SHFL.IDX PT, R70, R59, R24, 0x1c1f ;  /* 0x001c1f183b467589 */ /* 0x000fe800000e0000 */
[----:B------:R0:W1:Y:S04]  /*15a40*/  SHFL.IDX PT, R10, R32, R6, 0x1c1f ;  /* 0x001c1f06200a7589 */ /* 0x00006800000e0000 */
[----:B------:R-:W2:Y:S04]  /*15a50*/  SHFL.IDX PT, R75, R75, R6, 0x1c1f ;  /* 0x001c1f064b4b7589 */ /* 0x000ea800000e0000 */
[----:B------:R3:W4:Y:S01]  /*15a60*/  SHFL.IDX PT, R73, R31, R6, 0x1c1f ;  /* 0x001c1f061f497589 */ /* 0x00072200000e0000 */
[----:B0-----:R-:W-:-:S03]  /*15a70*/  SEL R32, R51, R42, P0 ;  /* 0x0000002a33207207 */ /* 0x001fc60000000000 */
[----:B------:R-:W0:Y:S04]  /*15a80*/  SHFL.IDX PT, R47, R47, R6, 0x1c1f ;  /* 0x001c1f062f2f7589 */ /* 0x000e2800000e0000 */
[----:B------:R-:W-:Y:S04]  /*15a90*/  SHFL.IDX PT, R44, R44, R6, 0x1c1f ;  /* 0x001c1f062c2c7589 */ /* 0x000fe800000e0000 */
[----:B------:R-:W-:Y:S04]  /*15aa0*/  SHFL.IDX PT, R67, R111, R6, 0x1c1f ;  /* 0x001c1f066f437589 */ /* 0x000fe800000e0000 */
[----:B------:R-:W0:Y:S01]  /*15ab0*/  SHFL.IDX PT, R71, R48, R6, 0x1c1f ;  /* 0x001c1f0630477589 */ /* 0x000e2200000e0000 */
[----:B-1----:R-:W-:-:S03]  /*15ac0*/  SEL R81, R10, R7, P0 ;  /* 0x000000070a517207 */ /* 0x002fc60000000000 */
[----:B------:R-:W-:Y:S01]  /*15ad0*/  SHFL.IDX PT, R9, R129, R24, 0x1c1f ;  /* 0x001c1f1881097589 */ /* 0x000fe200000e0000 */
[----:B--2---:R-:W-:Y:S02]  /*15ae0*/  SEL R29, R70, R75, P0 ;  /* 0x0000004b461d7207 */ /* 0x004fe40000000000 */
[----:B---3--:R-:W-:Y:S01]  /*15af0*/  SEL R31, R75, R70, P0 ;  /* 0x000000464b1f7207 */ /* 0x008fe20000000000 */
[----:B------:R-:W-:Y:S01]  /*15b00*/  SHFL.IDX PT, R68, R119, R24, 0x1c1f ;  /* 0x001c1f1877447589 */ /* 0x000fe200000e0000 */
[----:B----4-:R-:W-:Y:S02]  /*15b10*/  SEL R74, R72, R73, P0 ;  /* 0x00000049484a7207 */ /* 0x010fe40000000000 */
[----:B------:R-:W-:Y:S01]  /*15b20*/  SEL R72, R73, R72, P0 ;  /* 0x0000004849487207 */ /* 0x000fe20000000000 */
[----:B------:R-:W-:Y:S01]  /*15b30*/  SHFL.IDX PT, R64, R115, R24, 0x1c1f ;  /* 0x001c1f1873407589 */ /* 0x000fe200000e0000 */
[----:B0-----:R-:W-:-:S03]  /*15b40*/  SEL R41, R54, R47, P0 ;  /* 0x0000002f36297207 */ /* 0x001fc60000000000 */
[----:B------:R-:W-:Y:S04]  /*15b50*/  SHFL.IDX PT, R60, R113, R24, 0x1c1f ;  /* 0x001c1f18713c7589 */ /* 0x000fe800000e0000 */
[----:B------:R-:W-:Y:S04]  /*15b60*/  SHFL.IDX PT, R57, R57, R24, 0x1c1f ;  /* 0x001c1f1839397589 */ /* 0x000fe800000e0000 */
[----:B------:R0:W1:Y:S01]  /*15b70*/  SHFL.IDX PT, R12, R34, R6, 0x1c1f ;  /* 0x001c1f06220c7589 */ /* 0x00006200000e0000 */
[----:B------:R-:W-:-:S03]  /*15b80*/  SEL R48, R66, R71, P0 ;  /* 0x0000004742307207 */ /* 0x000fc60000000000 */
[----:B------:R2:W3:Y:S04]  /*15b90*/  SHFL.IDX PT, R69, R33, R6, 0x1c1f ;  /* 0x001c1f0621457589 */ /* 0x0004e800000e0000 */
[----:B------:R4:W-:Y:S01]  /*15ba0*/  SHFL.IDX PT, R65, R36, R6, 0x1c1f ;  /* 0x001c1f0624417589 */ /* 0x0009e200000e0000 */
[----:B0-----:R-:W-:-:S03]  /*15bb0*/  SEL R34, R42, R51, P0 ;  /* 0x000000332a227207 */ /* 0x001fc60000000000 */
[----:B------:R0:W3:Y:S01]  /*15bc0*/  SHFL.IDX PT, R63, R37, R6, 0x1c1f ;  /* 0x001c1f06253f7589 */ /* 0x0000e200000e0000 */
[----:B------:R-:W-:Y:S02]  /*15bd0*/  SEL R42, R44, R55, P0 ;  /* 0x000000372c2a7207 */ /* 0x000fe40000000000 */
[----:B--2---:R-:W-:Y:S01]  /*15be0*/  SEL R33, R50, R43, P0 ;  /* 0x0000002b32217207 */ /* 0x004fe20000000000 */
[----:B------:R2:W-:Y:S01]  /*15bf0*/  SHFL.IDX PT, R30, R49, R6, 0x1c1f ;  /* 0x001c1f06311e7589 */ /* 0x0005e200000e0000 */
[----:B------:R-:W-:Y:S02]  /*15c00*/  SEL R51, R67, R62, P0 ;  /* 0x0000003e43337207 */ /* 0x000fe40000000000 */
[----:B----4-:R-:W-:Y:S01]  /*15c10*/  SEL R36, R53, R28, P0 ;  /* 0x0000001c35247207 */ /* 0x010fe20000000000 */
[----:B------:R-:W4:Y:S01]  /*15c20*/  SHFL.IDX PT, R59, R46, R6, 0x1c1f ;  /* 0x001c1f062e3b7589 */ /* 0x000f2200000e0000 */
[----:B------:R-:W-:Y:S02]  /*15c30*/  F2FP.BF16.F32.PACK_AB R5, R33, R32 ;  /* 0x000000202105723e */ /* 0x000fe400000010ff */
[----:B0-----:R-:W-:Y:S01]  /*15c40*/  SEL R37, R52, R45, P0 ;  /* 0x0000002d34257207 */ /* 0x001fe20000000000 */
[----:B------:R-:W-:Y:S01]  /*15c50*/  SHFL.IDX PT, R11, R125, R24, 0x1c1f ;  /* 0x001c1f187d0b7589 */ /* 0x000fe200000e0000 */
[----:B-1----:R-:W-:-:S02]  /*15c60*/  SEL R77, R12, R9, P0 ;  /* 0x000000090c4d7207 */ /* 0x002fc40000000000 */
[----:B--2---:R-:W-:Y:S01]  /*15c70*/  SEL R49, R62, R67, P0 ;  /* 0x000000433e317207 */ /* 0x004fe20000000000 */
[----:B------:R-:W-:Y:S01]  /*15c80*/  SHFL.IDX PT, R13, R121, R24, 0x1c1f ;  /* 0x001c1f18790d7589 */ /* 0x000fe200000e0000 */
[----:B---3--:R-:W-:Y:S02]  /*15c90*/  SEL R70, R68, R69, P0 ;  /* 0x0000004544467207 */ /* 0x008fe40000000000 */
[----:B------:R-:W-:Y:S01]  /*15ca0*/  SEL R68, R69, R68, P0 ;  /* 0x0000004445447207 */ /* 0x000fe20000000000 */
[----:B------:R-:W-:Y:S04]  /*15cb0*/  SHFL.IDX PT, R15, R117, R24, 0x1c1f ;  /* 0x001c1f18750f7589 */ /* 0x000fe800000e0000 */
[----:B------:R-:W-:Y:S01]  /*15cc0*/  SHFL.IDX PT, R61, R61, R24, 0x1c1f ;  /* 0x001c1f183d3d7589 */ /* 0x000fe200000e0000 */
[----:B------:R-:W-:-:S02]  /*15cd0*/  SEL R62, R60, R63, P0 ;  /* 0x0000003f3c3e7207 */ /* 0x000fc40000000000 */
[----:B------:R-:W-:Y:S01]  /*15ce0*/  SEL R60, R63, R60, P0 ;  /* 0x0000003c3f3c7207 */ /* 0x000fe20000000000 */
[----:B------:R-:W-:Y:S04]  /*15cf0*/  SHFL.IDX PT, R103, R103, R24, 0x1c1f ;  /* 0x001c1f1867677589 */ /* 0x000fe800000e0000 */
[----:B------:R-:W-:Y:S01]  /*15d00*/  SHFL.IDX PT, R107, R107, R24, 0x1c1f ;  /* 0x001c1f186b6b7589 */ /* 0x000fe200000e0000 */
[----:B----4-:R-:W-:-:S03]  /*15d10*/  SEL R46, R59, R58, P0 ;  /* 0x0000003a3b2e7207 */ /* 0x010fc60000000000 */
[----:B------:R0:W1:Y:S04]  /*15d20*/  SHFL.IDX PT, R14, R35, R6, 0x1c1f ;  /* 0x001c1f06230e7589 */ /* 0x00006800000e0000 */
[----:B------:R2:W3:Y:S04]  /*15d30*/  SHFL.IDX PT, R24, R38, R6, 0x1c1f ;  /* 0x001c1f0626187589 */ /* 0x0004e800000e0000 */
[----:B------:R4:W3:Y:S01]  /*15d40*/  SHFL.IDX PT, R56, R39, R6, 0x1c1f ;  /* 0x001c1f0627387589 */ /* 0x0008e200000e0000 */
[----:B0-----:R-:W-:-:S03]  /*15d50*/  SEL R35, R43, R50, P0 ;  /* 0x000000322b237207 */ /* 0x001fc60000000000 */
[----:B------:R0:W3:Y:S01]  /*15d60*/  SHFL.IDX PT, R26, R40, R6, 0x1c1f ;  /* 0x001c1f06281a7589 */ /* 0x0000e200000e0000 */
[----:B------:R-:W-:Y:S02]  /*15d70*/  SEL R43, R47, R54, P0 ;  /* 0x000000362f2b7207 */ /* 0x000fe40000000000 */
[----:B--2---:R-:W-:Y:S01]  /*15d80*/  SEL R38, R28, R53, P0 ;  /* 0x000000351c267207 */ /* 0x004fe20000000000 */
[----:B------:R-:W-:Y:S01]  /*15d90*/  SHFL.IDX PT, R102, R109, R6, 0x1c1f ;  /* 0x001c1f066d667589 */ /* 0x000fe200000e0000 */
[----:B------:R-:W-:Y:S02]  /*15da0*/  SEL R50, R71, R66, P0 ;  /* 0x0000004247327207 */ /* 0x000fe40000000000 */
[----:B----4-:R-:W-:Y:S01]  /*15db0*/  SEL R39, R45, R52, P0 ;  /* 0x000000342d277207 */ /* 0x010fe20000000000 */
[----:B------:R-:W2:Y:S01]  /*15dc0*/  SHFL.IDX PT, R101, R101, R6, 0x1c1f ;  /* 0x001c1f0665657589 */ /* 0x000ea200000e0000 */
[----:B------:R-:W-:Y:S02]  /*15dd0*/  SEL R45, R57, R30, P0 ;  /* 0x0000001e392d7207 */ /* 0x000fe40000000000 */
[----:B0-----:R-:W-:Y:S01]  /*15de0*/  SEL R40, R55, R44, P0 ;  /* 0x0000002c37287207 */ /* 0x001fe20000000000 */
[----:B------:R0:W-:Y:S01]  /*15df0*/  SHFL.IDX PT, R106, R79, R6, 0x1c1f ;  /* 0x001c1f064f6a7589 */ /* 0x0001e200000e0000 */
[----:B------:R-:W-:-:S02]  /*15e00*/  SEL R44, R58, R59, P0 ;  /* 0x0000003b3a2c7207 */ /* 0x000fc40000000000 */
[----:B------:R-:W-:Y:S01]  /*15e10*/  SEL R47, R30, R57, P0 ;  /* 0x000000391e2f7207 */ /* 0x000fe20000000000 */
[----:B------:R-:W4:Y:S01]  /*15e20*/  SHFL.IDX PT, R105, R105, R6, 0x1c1f ;  /* 0x001c1f0669697589 */ /* 0x000f2200000e0000 */
[----:B------:R-:W-:Y:S02]  /*15e30*/  SEL R66, R64, R65, P0 ;  /* 0x0000004140427207 */ /* 0x000fe40000000000 */
[----:B-1----:R-:W-:Y:S01]  /*15e40*/  SEL R75, R11, R14, P0 ;  /* 0x0000000e0b4b7207 */ /* 0x002fe20000000000 */
[----:B------:R1:W4:Y:S01]  /*15e50*/  SHFL.IDX PT, R108, R83, R6, 0x1c1f ;  /* 0x001c1f06536c7589 */ /* 0x00032200000e0000 */
[----:B------:R-:W-:Y:S02]  /*15e60*/  SEL R73, R14, R11, P0 ;  /* 0x0000000b0e497207 */ /* 0x000fe40000000000 */
[----:B0-----:R-:W-:Y:S02]  /*15e70*/  SEL R79, R9, R12, P0 ;  /* 0x0000000c094f7207 */ /* 0x001fe40000000000 */
[----:B------:R-:W-:-:S02]  /*15e80*/  SEL R64, R65, R64, P0 ;  /* 0x0000004041407207 */ /* 0x000fc40000000000 */
[----:B---3--:R-:W-:Y:S02]  /*15e90*/  SEL R71, R13, R24, P0 ;  /* 0x000000180d477207 */ /* 0x008fe40000000000 */
[----:B------:R-:W-:Y:S02]  /*15ea0*/  SEL R69, R24, R13, P0 ;  /* 0x0000000d18457207 */ /* 0x000fe40000000000 */
[----:B-1----:R-:W-:Y:S02]  /*15eb0*/  SEL R83, R7, R10, P0 ;  /* 0x0000000a07537207 */ /* 0x002fe40000000000 */
[----:B------:R-:W-:Y:S02]  /*15ec0*/  F2FP.BF16.F32.PACK_AB R6, R89, R88 ;  /* 0x000000585906723e */ /* 0x000fe400000010ff */
[----:B------:R-:W-:Y:S02]  /*15ed0*/  F2FP.BF16.F32.PACK_AB R7, R35, R34 ;  /* 0x000000222307723e */ /* 0x000fe400000010ff */
[----:B------:R-:W-:-:S02]  /*15ee0*/  SEL R67, R15, R56, P0 ;  /* 0x000000380f437207 */ /* 0x000fc40000000000 */
[----:B------:R-:W-:Y:S01]  /*15ef0*/  SEL R65, R56, R15, P0 ;  /* 0x0000000f38417207 */ /* 0x000fe20000000000 */
[----:B------:R0:W-:Y:S01]  /*15f00*/  STSM.16.M88.4 [R97], R4 ;  /* 0x0000000461007844 */ /* 0x0001e20000000200 */
[----:B------:R-:W-:Y:S02]  /*15f10*/  SEL R63, R61, R26, P0 ;  /* 0x0000001a3d3f7207 */ /* 0x000fe40000000000 */
[----:B------:R-:W-:Y:S02]  /*15f20*/  F2FP.BF16.F32.PACK_AB R9, R37, R36 ;  /* 0x000000242509723e */ /* 0x000fe400000010ff */
[----:B------:R-:W-:Y:S02]  /*15f30*/  F2FP.BF16.F32.PACK_AB R10, R85, R84 ;  /* 0x00000054550a723e */ /* 0x000fe400000010ff */
[----:B------:R-:W-:Y:S02]  /*15f40*/  F2FP.BF16.F32.PACK_AB R11, R39, R38 ;  /* 0x00000026270b723e */ /* 0x000fe400000010ff */
[----:B------:R-:W-:-:S02]  /*15f50*/  SEL R61, R26, R61, P0 ;  /* 0x0000003d1a3d7207 */ /* 0x000fc40000000000 */
[----:B------:R-:W-:Y:S01]  /*15f60*/  F2FP.BF16.F32.PACK_AB R12, R83, R82 ;  /* 0x00000052530c723e */ /* 0x000fe200000010ff */
[----:B------:R1:W-:Y:S01]  /*15f70*/  STSM.16.M88.4 [R98], R8 ;  /* 0x0000000862007844 */ /* 0x0003e20000000200 */
[----:B------:R-:W-:Y:S02]  /*15f80*/  F2FP.BF16.F32.PACK_AB R13, R41, R40 ;  /* 0x00000028290d723e */ /* 0x000fe400000010ff */
[----:B------:R-:W-:Y:S01]  /*15f90*/  F2FP.BF16.F32.PACK_AB R14, R81, R80 ;  /* 0x00000050510e723e */ /* 0x000fe200000010ff */
[----:B0-----:R-:W-:Y:S01]  /*15fa0*/  IMAD.U32 R97, RZ, RZ, UR9 ;  /* 0x00000009ff617e24 */ /* 0x001fe2000f8e00ff */
[----:B------:R-:W-:Y:S02]  /*15fb0*/  F2FP.BF16.F32.PACK_AB R15, R43, R42 ;  /* 0x0000002a2b0f723e */ /* 0x000fe400000010ff */
[----:B--2---:R-:W-:Y:S02]  /*15fc0*/  SEL R52, R100, R101, P0 ;  /* 0x0000006564347207 */ /* 0x004fe40000000000 */
[----:B------:R-:W-:Y:S01]  /*15fd0*/  SEL R54, R101, R100, P0 ;  /* 0x0000006465367207 */ /* 0x000fe20000000000 */
[----:B------:R-:W-:Y:S01]  /*15fe0*/  STSM.16.M88.4 [R95], R12 ;  /* 0x0000000c5f007844 */ /* 0x000fe20000000200 */
[----:B------:R-:W-:-:S02]  /*15ff0*/  SEL R53, R99, R102, P0 ;  /* 0x0000006663357207 */ /* 0x000fc40000000000 */
[----:B------:R-:W-:Y:S02]  /*16000*/  SEL R55, R102, R99, P0 ;  /* 0x0000006366377207 */ /* 0x000fe40000000000 */
[----:B------:R-:W-:Y:S01]  /*16010*/  F2FP.BF16.F32.PACK_AB R24, R79, R78 ;  /* 0x0000004e4f18723e */ /* 0x000fe200000010ff */
[----:B-1----:R-:W0:Y:S01]  /*16020*/  LDC.64 R98, c[0x0][0xc08] ;  /* 0x00030200ff627b82 */ /* 0x002e220000000a00 */
[----:B------:R-:W-:Y:S02]  /*16030*/  F2FP.BF16.F32.PACK_AB R25, R45, R44 ;  /* 0x0000002c2d19723e */ /* 0x000fe400000010ff */
[----:B------:R-:W-:Y:S02]  /*16040*/  F2FP.BF16.F32.PACK_AB R26, R77, R76 ;  /* 0x0000004c4d1a723e */ /* 0x000fe400000010ff */
[----:B------:R-:W-:Y:S02]  /*16050*/  F2FP.BF16.F32.PACK_AB R27, R47, R46 ;  /* 0x0000002e2f1b723e */ /* 0x000fe400000010ff */
[----:B----4-:R-:W-:-:S02]  /*16060*/  SEL R56, R104, R105, P0 ;  /* 0x0000006968387207 */ /* 0x010fc40000000000 */
[----:B------:R-:W-:Y:S01]  /*16070*/  SEL R58, R105, R104, P0 ;  /* 0x00000068693a7207 */ /* 0x000fe20000000000 */
[----:B------:R1:W-:Y:S01]  /*16080*/  STSM.16.M88.4 [R96], R24 ;  /* 0x0000001860007844 */ /* 0x0003e20000000200 */
[----:B------:R-:W-:Y:S02]  /*16090*/  SEL R57, R103, R106, P0 ;  /* 0x0000006a67397207 */ /* 0x000fe40000000000 */
[----:B------:R-:W-:Y:S02]  /*160a0*/  SEL R59, R106, R103, P0 ;  /* 0x000000676a3b7207 */ /* 0x000fe40000000000 */
[----:B------:R-:W-:Y:S02]  /*160b0*/  SEL R28, R107, R108, P0 ;  /* 0x0000006c6b1c7207 */ /* 0x000fe40000000000 */
[----:B------:R-:W-:Y:S02]  /*160c0*/  SEL R30, R108, R107, P0 ;  /* 0x0000006b6c1e7207 */ /* 0x000fe40000000000 */
[----:B------:R-:W-:-:S02]  /*160d0*/  F2FP.BF16.F32.PACK_AB R4, R75, R74 ;  /* 0x0000004a4b04723e */ /* 0x000fc400000010ff */
[----:B------:R-:W-:Y:S02]  /*160e0*/  F2FP.BF16.F32.PACK_AB R5, R49, R48 ;  /* 0x000000303105723e */ /* 0x000fe400000010ff */
[----:B------:R-:W-:Y:S02]  /*160f0*/  F2FP.BF16.F32.PACK_AB R6, R73, R72 ;  /* 0x000000484906723e */ /* 0x000fe400000010ff */
[----:B------:R-:W-:Y:S01]  /*16100*/  F2FP.BF16.F32.PACK_AB R7, R51, R50 ;  /* 0x000000323307723e */ /* 0x000fe200000010ff */
[----:B-1----:R-:W-:Y:S01]  /*16110*/  IMAD.U32 R96, RZ, RZ, UR8 ;  /* 0x00000008ff607e24 */ /* 0x002fe2000f8e00ff */
        /* <DEDUP_REMOVED lines=11> */
[----:B------:R-:W-:Y:S01]  /*161d0*/  F2FP.BF16.F32.PACK_AB R25, R29, R28 ;  /* 0x0000001c1d19723e */ /* 0x000fe200000010ff */
[----:B------:R3:W-:Y:S01]  /*161e0*/  STSM.16.M88.4 [R93], R12 ;  /* 0x0000000c5d007844 */ /* 0x0007e20000000200 */
[----:B------:R-:W-:Y:S01]  /*161f0*/  F2FP.BF16.F32.PACK_AB R26, R61, R60 ;  /* 0x0000003c3d1a723e */ /* 0x000fe200000010ff */
[----:B-1----:R-:W1:Y:S01]  /*16200*/  LDC R92, c[0x0][0xbe8] ;  /* 0x0002fa00ff5c7b82 */ /* 0x002e620000000800 */
[----:B------:R-:W-:Y:S02]  /*16210*/  F2FP.BF16.F32.PACK_AB R27, R31, R30 ;  /* 0x0000001e1f1b723e */ /* 0x000fe400000010ff */
[----:B------:R-:W-:-:S03]  /*16220*/  ISETP.NE.U32.AND P0, PT, RZ, UR10, PT ;  /* 0x0000000aff007c0c */ /* 0x000fc6000bf05070 */
[----:B------:R4:W-:Y:S02]  /*16230*/  STSM.16.M88.4 [R94], R24 ;  /* 0x000000185e007844 */ /* 0x0009e40000000200 */
[----:B------:R-:W-:Y:S01]  /*16240*/  BAR.SYNC.DEFER_BLOCKING 0x1, 0x100 ;  /* 0x0044000000007b1d */ /* 0x000fe20000010000 */
[----:B------:R-:W-:-:S13]  /*16250*/  ISETP.NE.AND.EX P0, PT, RZ, UR11, PT, P0 ;  /* 0x0000000bff007c0c */ /* 0x000fda000bf05300 */
[----:B------:R-:W4:Y:S01]  /*16260*/  @P0 LDG.E R95, desc[UR54][R96.64] ;  /* 0x00000036605f0981 */ /* 0x000f22000c1e1900 */
[----:B0-----:R-:W-:Y:S02]  /*16270*/  ISETP.NE.U32.AND P1, PT, R98, RZ, PT ;  /* 0x000000ff6200720c */ /* 0x001fe40003f25070 */
[----:B------:R-:W-:-:S11]  /*16280*/  R2UR UR4, R99 ;  /* 0x00000000630472ca */ /* 0x000fd600000e0000 */
[----:B------:R-:W-:Y:S01]  /*16290*/  VOTEU.ANY UP0, P1 ;  /* 0x00000000003f7886 */ /* 0x000fe20000800100 */
[----:B-1----:R-:W-:Y:S01]  /*162a0*/  ISETP.NE.AND P1, PT, R92, 0x1, PT ;  /* 0x000000015c00780c */ /* 0x002fe20003f25270 */
[----:B------:R-:W-:Y:S02]  /*162b0*/  UISETP.NE.AND.EX UP0, UPT, UR4, URZ, UPT, UP0 ;  /* 0x0000003f0400728c */ /* 0x000fe4000bf05300 */
[----:B------:R-:W-:Y:S01]  /*162c0*/  UISETP.GT.AND UP1, UPT, UR45, 0x1, UPT ;  /* 0x000000012d00788c */ /* 0x000fe2000bf24270 */
[----:B------:R-:W-:Y:S01]  /*162d0*/  UMOV UR18, 0x9b8 ;  /* 0x000009b800127882 */ /* 0x000fe20000000000 */
[----:B------:R-:W-:Y:S02]  /*162e0*/  ULDC UR4, c[0x0][0xa88] ;  /* 0x0002a20000047ab9 */ /* 0x000fe40000000800 */
[----:B------:R-:W-:Y:S01]  /*162f0*/  USEL UR18, UR18, 0x978, UP1 ;  /* 0x0000097812127887 */ /* 0x000fe20008800000 */
[----:B------:R-:W-:Y:S01]  /*16300*/  PLOP3.LUT P4, PT, PT, PT, UP0, 0x80, 0x0 ;  /* 0x000000000000781c */ /* 0x000fe20003f8f008 */
[----:B--2---:R-:W-:-:S03]  /*16310*/  IMAD.U32 R9, RZ, RZ, UR4 ;  /* 0x00000004ff097e24 */ /* 0x004fc6000f8e00ff */
[----:B------:R-:W-:Y:S01]  /*16320*/  @UP0 ULDC.64 UR8, c[0x0][0xc08] ;  /* 0x0003020000080ab9 */ /* 0x000fe20000000a00 */
[----:B------:R-:W0:Y:S01]  /*16330*/  @P1 LDC R6, c[0x0][0xbec] ;  /* 0x0002fb00ff061b82 */ /* 0x000e220000000800 */
[----:B------:R-:W-:-:S07]  /*16340*/  @UP0 UIMAD.WIDE UR8, UR38, 0x4, UR8 ;  /* 0x00000004260808a5 */ /* 0x000fce000f8e0208 */
[----:B------:R-:W1:Y:S01]  /*16350*/  @P1 LDC R11, c[0x0][0xbf0] ;  /* 0x0002fc00ff0b1b82 */ /* 0x000e620000000800 */
[----:B------:R-:W-:Y:S01]  /*16360*/  UISETP.NE.U32.AND UP0, UPT, UR10, URZ, UPT ;  /* 0x0000003f0a00728c */ /* 0x000fe2000bf05070 */
[----:B------:R-:W-:Y:S01]  /*16370*/  IMAD.U32 R4, RZ, RZ, UR8 ;  /* 0x00000008ff047e24 */ /* 0x000fe2000f8e00ff */
[----:B------:R-:W-:Y:S01]  /*16380*/  ULDC.64 UR12, c[0x0][UR18+0x218] ;  /* 0x00008600120c7abb */ /* 0x000fe20008000a00 */
[----:B------:R-:W-:Y:S01]  /*16390*/  IMAD.U32 R5, RZ, RZ, UR9 ;  /* 0x00000009ff057e24 */ /* 0x000fe2000f8e00ff */
[----:B------:R-:W-:Y:S02]  /*163a0*/  UISETP.NE.AND.EX UP0, UPT, UR11, URZ, UPT, UP0 ;  /* 0x0000003f0b00728c */ /* 0x000fe4000bf05300 */
[----:B------:R-:W-:Y:S01]  /*163b0*/  USEL UR16, UR40, URZ, UP1 ;  /* 0x0000003f28107287 */ /* 0x000fe20008800000 */
[----:B---3--:R-:W-:Y:S01]  /*163c0*/  VIADD R13, R22, UR39 ;  /* 0x00000027160d7c36 */ /* 0x008fe20008000000 */
[----:B------:R-:W-:Y:S01]  /*163d0*/  UMOV UR4, URZ ;  /* 0x0000003f00047c82 */ /* 0x000fe20008000000 */
[----:B------:R-:W-:Y:S01]  /*163e0*/  UIMAD.WIDE.U32 UR8, UR12, UR37, URZ ;  /* 0x000000250c0872a5 */ /* 0x000fe2000f8e003f */
[----:B------:R0:W5:Y:S01]  /*163f0*/  @P4 LDG.E R9, desc[UR54][R4.64] ;  /* 0x0000003604094981 */ /* 0x000162000c1e1900 */
[----:B------:R-:W-:Y:S01]  /*16400*/  ULDC.64 UR14, c[0x0][UR18+0x228] ;  /* 0x00008a00120e7abb */ /* 0x000fe20008000a00 */
[----:B------:R-:W-:Y:S01]  /*16410*/  UIMAD UR12, UR13, UR37, URZ ;  /* 0x000000250d0c72a4 */ /* 0x000fe2000f8e023f */
[----:B------:R-:W-:Y:S01]  /*16420*/  IMAD.MOV.U32 R7, RZ, RZ, R13 ;  /* 0x000000ffff077224 */ /* 0x000fe200078e000d */
[----:B------:R-:W-:-:S02]  /*16430*/  USHF.R.S32.HI UR17, URZ, 0x1f, UR38 ;  /* 0x0000001f3f117899 */ /* 0x000fc40008011426 */
[----:B------:R-:W-:Y:S02]  /*16440*/  USEL UR7, UR38, URZ, !UP0 ;  /* 0x0000003f26077287 */ /* 0x000fe4000c000000 */
[----:B------:R-:W-:Y:S01]  /*16450*/  UIMAD.WIDE.U32 UR20, UR14, UR16, URZ ;  /* 0x000000100e1472a5 */ /* 0x000fe2000f8e003f */
[----:B------:R-:W-:Y:S01]  /*16460*/  ULDC.64 UR10, c[0x0][UR18+0x220] ;  /* 0x00008800120a7abb */ /* 0x000fe20008000a00 */
[----:B------:R-:W-:Y:S01]  /*16470*/  UIMAD UR14, UR15, UR16, URZ ;  /* 0x000000100f0e72a4 */ /* 0x000fe2000f8e023f */
[----:B0-----:R-:W-:Y:S01]  /*16480*/  @P1 IMAD.HI.U32 R4, R13, R6, RZ ;  /* 0x000000060d041227 */ /* 0x001fe200078e00ff */
[----:B------:R-:W-:Y:S02]  /*16490*/  UIADD3 UR15, UR9, UR12, URZ ;  /* 0x0000000c090f7290 */ /* 0x000fe4000fffe03f */
[----:B------:R-:W-:Y:S01]  /*164a0*/  USEL UR17, UR17, URZ, !UP0 ;  /* 0x0000003f11117287 */ /* 0x000fe2000c000000 */
[----:B------:R-:W-:Y:S01]  /*164b0*/  IMAD.U32 R5, RZ, RZ, UR21 ;  /* 0x00000015ff057e24 */ /* 0x000fe2000f8e00ff */
[----:B------:R-:W-:Y:S01]  /*164c0*/  UIMAD UR9, UR11, UR7, URZ ;  /* 0x000000070b0972a4 */ /* 0x000fe2000f8e023f */
[----:B-1----:R-:W-:Y:S01]  /*164d0*/  @P1 SHF.R.U32.HI R7, RZ, R11, R4 ;  /* 0x0000000bff071219 */ /* 0x002fe20000011604 */
[----:B------:R-:W-:Y:S01]  /*164e0*/  UIMAD.WIDE.U32 UR12, UR10, UR7, URZ ;  /* 0x000000070a0c72a5 */ /* 0x000fe2000f8e003f */
[----:B------:R-:W-:Y:S01]  /*164f0*/  IMAD.U32 R4, RZ, RZ, UR20 ;  /* 0x00000014ff047e24 */ /* 0x000fe2000f8e00ff */
[----:B------:R-:W-:Y:S01]  /*16500*/  UIMAD UR9, UR10, UR17, UR9 ;  /* 0x000000110a0972a4 */ /* 0x000fe2000f8e0209 */
[--C-:B------:R-:W-:Y:S01]  /*16510*/  SHF.R.S32.HI R5, RZ, 0x1f, R7.reuse ;  /* 0x0000001fff057819 */ /* 0x100fe20000011407 */
[----:B------:R-:W-:Y:S01]  /*16520*/  UIADD3 UR14, UR21, UR14, URZ ;  /* 0x0000000e150e7290 */ /* 0x000fe2000fffe03f */
[----:B------:R-:W-:Y:S01]  /*16530*/  IMAD.MOV R11, RZ, RZ, -R7 ;  /* 0x000000ffff0b7224 */ /* 0x000fe200078e0a07 */
[----:B------:R-:W-:-:S03]  /*16540*/  UIADD3 UR9, UR13, UR9, URZ ;  /* 0x000000090d097290 */ /* 0x000fc6000fffe03f */
[----:B------:R-:W-:Y:S02]  /*16550*/  IMAD R11, R92, R11, R13 ;  /* 0x0000000b5c0b7224 */ /* 0x000fe400078e020d */
[----:B------:R-:W-:-:S03]  /*16560*/  IMAD.U32 R8, RZ, RZ, UR14 ;  /* 0x0000000eff087e24 */ /* 0x000fc6000f8e00ff */
        /* <DEDUP_REMOVED lines=22> */
.L_x_8797:
[----:B------:R-:W-:Y:S01]  /*166d0*/  SHFL.IDX PT, R4, R8, RZ, 0x1c1f ;  /* 0x001c1fff08047589 */ /* 0x000fe200000e0000 */
[----:B------:R-:W-:Y:S01]  /*166e0*/  VIADD R11, R214, UR39 ;  /* 0x00000027d60b7c36 */ /* 0x000fe20008000000 */
[----:B------:R-:W-:Y:S01]  /*166f0*/  LOP3.LUT P0, RZ, R202, 0x3, RZ, 0xc0, !PT ;  /* 0x00000003caff7812 */ /* 0x000fe2000780c0ff */
[----:B-----5:R-:W-:Y:S01]  /*16700*/  IMAD R18, R9, R92, RZ ;  /* 0x0000005c09127224 */ /* 0x020fe200078e02ff */
[----:B------:R-:W0:Y:S01]  /*16710*/  SHFL.IDX PT, R5, R10, RZ, 0x1c1f ;  /* 0x001c1fff0a057589 */ /* 0x000e2200000e0000 */
[C---:B------:R-:W-:Y:S01]  /*16720*/  VIADD R9, R11.reuse, 0x8 ;  /* 0x000000080b097836 */ /* 0x040fe20000000000 */
[----:B------:R-:W-:Y:S02]  /*16730*/  PLOP3.LUT P3, PT, PT, PT, UP1, 0x80, 0x0 ;  /* 0x000000000000781c */ /* 0x000fe40003f6f018 */
[----:B------:R-:W-:Y:S01]  /*16740*/  SHFL.IDX PT, R6, R8, 0x1, 0x1c1f ;  /* 0x003c1f0008067f89 */ /* 0x000fe200000e0000 */
[-C--:B------:R-:W-:Y:S02]  /*16750*/  ISETP.GE.OR P2, PT, R11, R18.reuse, P0 ;  /* 0x000000120b00720c */ /* 0x080fe40000746670 */
[-C--:B------:R-:W-:Y:S01]  /*16760*/  ISETP.GE.OR P0, PT, R9, R18.reuse, P0 ;  /* 0x000000120900720c */ /* 0x080fe20000706670 */
[----:B------:R-:W1:Y:S10]  /*16770*/  SHFL.IDX PT, R7, R10, 0x1, 0x1c1f ;  /* 0x003c1f000a077f89 */ /* 0x000e7400000e0000 */
[----:B0-----:R0:W-:Y:S01]  /*16780*/  @!P2 ST.E desc[UR54][R4.64], R3 ;  /* 0x000000030400a985 */ /* 0x0011e2000c101936 */
[----:B------:R-:W-:-:S03]  /*16790*/  ISETP.GE.AND P2, PT, R11, R18, PT ;  /* 0x000000120b00720c */ /* 0x000fc60003f46270 */
[----:B-1----:R0:W-:Y:S01]  /*167a0*/  @!P0 ST.E desc[UR54][R6.64], R0 ;  /* 0x0000000006008985 */ /* 0x0021e2000c101936 */
[----:B------:R-:W-:Y:S01]  /*167b0*/  ISETP.GE.AND P0, PT, R9, R18, PT ;  /* 0x000000120900720c */ /* 0x000fe20003f06270 */
[----:B------:R-:W-:-:S12]  /*167c0*/  @P3 BRA `(.L_x_8798) ;  /* 0x0000000800883947 */ /* 0x000fd80003800000 */
[----:B0-----:R-:W-:Y:S01]  /*167d0*/  IMAD R3, R201, 0x40, R23 ;  /* 0x00000040c9037824 */ /* 0x001fe200078e0217 */
[----:B------:R-:W-:Y:S01]  /*167e0*/  ULDC.64 UR12, c[0x0][0xaa0] ;  /* 0x0002a800000c7ab9 */ /* 0x000fe20000000a00 */
[----:B------:R-:W0:Y:S02]  /*167f0*/  @P1 LDC R45, c[0x0][0xbf0] ;  /* 0x0002fc00ff2d1b82 */ /* 0x000e240000000800 */
        /* <DEDUP_REMOVED lines=39> */
[----:B------:R1:W5:Y:S01]  /*16a70*/  LD.E.128 R4, desc[UR54][R20.64] ;  /* 0x0000003614047980 */ /* 0x000362000c101d00 */
[----:B------:R-:W-:Y:S01]  /*16a80*/  LOP3.LUT R0, R3, 0x380, RZ, 0xc0, !PT ;  /* 0x0000038003007812 */ /* 0x000fe200078ec0ff */
[----:B------:R-:W-:-:S02]  /*16a90*/  UIMAD UR10, UR4, UR13, UR10 ;  /* 0x0000000d040a72a4 */ /* 0x000fc4000f8e020a */
[----:B------:R-:W5:Y:S01]  /*16aa0*/  LD.E.128 R12, desc[UR54][R12.64] ;  /* 0x000000360c0c7980 */ /* 0x000f62000c101d00 */
[----:B------:R-:W-:-:S03]  /*16ab0*/  SHF.R.U64 R0, R0, 0x3, RZ ;  /* 0x0000000300007819 */ /* 0x000fc600000012ff */
[----:B------:R-:W5:Y:S01]  /*16ac0*/  LD.E.128 R24, desc[UR54][R24.64] ;  /* 0x0000003618187980 */ /* 0x000f62000c101d00 */
[----:B------:R-:W-:Y:S01]  /*16ad0*/  LOP3.LUT R40, R0, R3, RZ, 0x3c, !PT ;  /* 0x0000000300287212 */ /* 0x000fe200078e3cff */
[----:B-1----:R-:W1:Y:S01]  /*16ae0*/  @P1 LDC R21, c[0x0][0xbec] ;  /* 0x0002fb00ff151b82 */ /* 0x002e620000000800 */
[----:B------:R-:W-:Y:S01]  /*16af0*/  UIADD3 UR9, UR9, UR10, URZ ;  /* 0x0000000a09097290 */ /* 0x000fe2000fffe03f */
[----:B------:R-:W-:Y:S01]  /*16b00*/  IMAD R0, R189, 0x20, R201 ;  /* 0x00000020bd007824 */ /* 0x000fe200078e02c9 */
[----:B------:R-:W5:Y:S01]  /*16b10*/  LD.E.128 R28, desc[UR54][R28.64] ;  /* 0x000000361c1c7980 */ /* 0x000f62000c101d00 */
[----:B------:R-:W-:Y:S02]  /*16b20*/  ULDC.64 UR10, c[0x0][0xae8] ;  /* 0x0002ba00000a7ab9 */ /* 0x000fe40000000a00 */
[----:B------:R-:W-:Y:S01]  /*16b30*/  UIMAD.WIDE.U32 UR8, UR37, UR10, UR8 ;  /* 0x0000000a250872a5 */ /* 0x000fe2000f8e0008 */
[----:B------:R-:W-:Y:S01]  /*16b40*/  VIADD R44, R0, UR39 ;  /* 0x00000027002c7c36 */ /* 0x000fe20008000000 */
[----:B------:R-:W-:Y:S01]  /*16b50*/  USHF.R.S32.HI UR4, URZ, 0x1f, UR7 ;  /* 0x0000001f3f047899 */ /* 0x000fe20008011407 */
[----:B------:R-:W5:Y:S01]  /*16b60*/  LD.E.128 R32, desc[UR54][R32.64] ;  /* 0x0000003620207980 */ /* 0x000f62000c101d00 */
[----:B------:R-:W-:-:S03]  /*16b70*/  UIMAD UR9, UR37, UR11, UR9 ;  /* 0x0000000b250972a4 */ /* 0x000fc6000f8e0209 */
[----:B------:R-:W-:Y:S01]  /*16b80*/  ULDC.64 UR10, c[0x0][0xaf0] ;  /* 0x0002bc00000a7ab9 */ /* 0x000fe20000000a00 */
[----:B------:R-:W5:Y:S01]  /*16b90*/  LD.E.128 R36, desc[UR54][R36.64] ;  /* 0x0000003624247980 */ /* 0x000f62000c101d00 */
[----:B------:R-:W-:Y:S01]  /*16ba0*/  UIMAD UR4, UR4, UR10, URZ ;  /* 0x0000000a040472a4 */ /* 0x000fe2000f8e023f */
[----:B------:R-:W-:Y:S01]  /*16bb0*/  IMAD.MOV.U32 R3, RZ, RZ, R44 ;  /* 0x000000ffff037224 */ /* 0x000fe200078e002c */
[----:B------:R-:W-:Y:S01]  /*16bc0*/  UIMAD.WIDE.U32 UR8, UR7, UR10, UR8 ;  /* 0x0000000a070872a5 */ /* 0x000fe2000f8e0008 */
[----:B------:R-:W5:Y:S01]  /*16bd0*/  LD.E.128 R40, desc[UR54][R40.64] ;  /* 0x0000003628287980 */ /* 0x000f62000c101d00 */
[----:B-1----:R-:W-:Y:S01]  /*16be0*/  @P1 IMAD.HI.U32 R0, R44, R21, RZ ;  /* 0x000000152c001227 */ /* 0x002fe200078e00ff */
[----:B------:R-:W-:Y:S01]  /*16bf0*/  UIMAD UR4, UR7, UR11, UR4 ;  /* 0x0000000b070472a4 */ /* 0x000fe2000f8e0204 */
[----:B------:R-:W-:Y:S01]  /*16c00*/  @!PT LDS RZ, [RZ] ;  /* 0x00000000fffff984 */ /* 0x000fe20000000800 */
[----:B------:R-:W-:Y:S01]  /*16c10*/  @!PT LDS RZ, [RZ] ;  /* 0x00000000fffff984 */ /* 0x000fe20000000800 */
[----:B------:R-:W-:Y:S01]  /*16c20*/  @!PT LDS RZ, [RZ] ;  /* 0x00000000fffff984 */ /* 0x000fe20000000800 */
[----:B------:R-:W-:Y:S01]  /*16c30*/  @!PT LDS RZ, [RZ] ;  /* 0x00000000fffff984 */ /* 0x000fe20000000800 */
[----:B------:R1:W-:Y:S06]  /*16c40*/  MEMBAR.ALL.CTA ;  /* 0x0000000000007992 */ /* 0x0003ec0000008000 */
[----:B-1----:R-:W1:Y:S01]  /*16c50*/  FENCE.VIEW.ASYNC.S ;  /* 0x00000000000073c6 */ /* 0x002e620000000000 */
[----:B------:R-:W-:Y:S01]  /*16c60*/  ULDC.64 UR10, c[0x0][0xae0] ;  /* 0x0002b800000a7ab9 */ /* 0x000fe20000000a00 */
[----:B0-----:R-:W-:Y:S01]  /*16c70*/  @P1 SHF.R.U32.HI R3, RZ, R45, R0 ;  /* 0x0000002dff031219 */ /* 0x001fe20000011600 */
[----:B------:R-:W-:-:S03]  /*16c80*/  UIADD3 UR4, UR9, UR4, URZ ;  /* 0x0000000409047290 */ /* 0x000fc6000fffe03f */
[--C-:B------:R-:W-:Y:S01]  /*16c90*/  SHF.R.S32.HI R0, RZ, 0x1f, R3.reuse ;  /* 0x0000001fff007819 */ /* 0x100fe20000011403 */
[----:B------:R-:W-:Y:S02]  /*16ca0*/  IMAD.MOV R45, RZ, RZ, -R3 ;  /* 0x000000ffff2d7224 */ /* 0x000fe400078e0a03 */
[----:B------:R-:W-:Y:S02]  /*16cb0*/  IMAD.U32 R21, RZ, RZ, UR9 ;  /* 0x00000009ff157e24 */ /* 0x000fe4000f8e00ff */
[----:B------:R-:W-:Y:S02]  /*16cc0*/  IMAD R0, R0, UR10, RZ ;  /* 0x0000000a00007c24 */ /* 0x000fe4000f8e02ff */
[----:B------:R-:W-:Y:S02]  /*16cd0*/  IMAD R45, R92, R45, R44 ;  /* 0x0000002d5c2d7224 */ /* 0x000fe400078e022c */
[----:B------:R-:W-:Y:S01]  /*16ce0*/  IMAD.U32 R20, RZ, RZ, UR8 ;  /* 0x00000008ff147e24 */ /* 0x000fe2000f8e00ff */
[----:B------:R-:W-:Y:S01]  /*16cf0*/  ULDC.64 UR8, c[0x0][0xad8] ;  /* 0x0002b60000087ab9 */ /* 0x000fe20000000a00 */
[----:B------:R-:W-:-:S02]  /*16d00*/  IMAD.U32 R21, RZ, RZ, UR4 ;  /* 0x00000004ff157e24 */ /* 0x000fc4000f8e00ff */
[C---:B------:R-:W-:Y:S01]  /*16d10*/  IMAD R47, R3.reuse, UR11, R0 ;  /* 0x0000000b032f7c24 */ /* 0x040fe2000f8e0200 */
[----:B------:R-:W-:Y:S01]  /*16d20*/  SHF.R.S32.HI R0, RZ, 0x1f, R45 ;  /* 0x0000001fff007819 */ /* 0x000fe2000001142d */
[----:B------:R-:W-:-:S04]  /*16d30*/  IMAD.WIDE.U32 R20, R3, UR10, R20 ;  /* 0x0000000a03147c25 */ /* 0x000fc8000f8e0014 */
[----:B------:R-:W-:Y:S02]  /*16d40*/  IMAD.IADD R21, R21, 0x1, R47 ;  /* 0x0000000115157824 */ /* 0x000fe400078e022f */
[----:B------:R-:W-:Y:S02]  /*16d50*/  IMAD R0, R0, UR8, RZ ;  /* 0x0000000800007c24 */ /* 0x000fe4000f8e02ff */
[----:B------:R-:W-:Y:S02]  /*16d60*/  VIADD R49, R201, UR39 ;  /* 0x00000027c9317c36 */ /* 0x000fe40008000000 */
[C---:B------:R-:W-:Y:S02]  /*16d70*/  IMAD R47, R45.reuse, UR9, R0 ;  /* 0x000000092d2f7c24 */ /* 0x040fe4000f8e0200 */
[----:B------:R-:W-:Y:S01]  /*16d80*/  IMAD.WIDE.U32 R20, R45, UR8, R20 ;  /* 0x000000082d147c25 */ /* 0x000fe2000f8e0014 */
[----:B------:R-:W-:Y:S01]  /*16d90*/  ISETP.GE.AND P2, PT, R49, R18, PT ;  /* 0x000000123100720c */ /* 0x000fe20003f46270 */
[----:B------:R-:W-:-:S02]  /*16da0*/  ULDC.64 UR8, c[0x0][0xa80] ;  /* 0x0002a00000087ab9 */ /* 0x000fc40000000a00 */
[----:B------:R-:W-:Y:S01]  /*16db0*/  VIADD R3, R49, 0x20 ;  /* 0x0000002031037836 */ /* 0x000fe20000000000 */
[C---:B------:R-:W-:Y:S01]  /*16dc0*/  LEA R0, P3, R20.reuse, UR8, 0x1 ;  /* 0x0000000814007c11 */ /* 0x040fe2000f8608ff */
[----:B------:R-:W-:Y:S02]  /*16dd0*/  IMAD.IADD R21, R21, 0x1, R47 ;  /* 0x0000000115157824 */ /* 0x000fe400078e022f */
[----:B------:R-:W-:Y:S01]  /*16de0*/  VIADD R17, R17, 0x22820 ;  /* 0x0002282011117836 */ /* 0x000fe20000000000 */
[-C--:B------:R-:W-:Y:S01]  /*16df0*/  ISETP.GE.AND P0, PT, R3, R18.reuse, PT ;  /* 0x000000120300720c */ /* 0x080fe20003f06270 */
[----:B------:R-:W-:Y:S01]  /*16e00*/  VIADD R3, R49, 0x40 ;  /* 0x0000004031037836 */ /* 0x000fe20000000000 */
[----:B------:R-:W-:Y:S02]  /*16e10*/  LEA.HI.X R46, R20, UR9, R21, 0x1, P3 ;  /* 0x00000009142e7c11 */ /* 0x000fe400098f0c15 */
[----:B------:R-:W-:Y:S01]  /*16e20*/  PRMT R17, RZ, 0x654, R17 ;  /* 0x00000654ff117816 */ /* 0x000fe20000000011 */
[----:B-1----:R0:W1:Y:S01]  /*16e30*/  SHFL.IDX PT, R44, R0, RZ, 0x181f ;  /* 0x00181fff002c7589 */ /* 0x00206200000e0000 */
        /* <DEDUP_REMOVED lines=8> */
[CC--:B-1----:R-:W-:Y:S02]  /*16ec0*/  @!P2 LEA R20, P4, R23.reuse, R44.reuse, 0x1 ;  /* 0x0000002c1714a211 */ /* 0x0c2fe400078808ff */
[C---:B------:R-:W-:Y:S02]  /*16ed0*/  @!P3 LEA R44, P5, R188.reuse, R44, 0x1 ;  /* 0x0000002cbc2cb211 */ /* 0x040fe400078a08ff */
[-C--:B--2---:R-:W-:Y:S02]  /*16ee0*/  @!P2 LEA.HI.X R21, R23, R3.reuse, R217, 0x1, P4 ;  /* 0x000000031715a211 */ /* 0x084fe400020f0cd9 */
[----:B------:R-:W-:-:S03]  /*16ef0*/  @!P3 LEA.HI.X R45, R188, R3, R216, 0x1, P5 ;  /* 0x00000003bc2db211 */ /* 0x000fc600028f0cd8 */
[----:B-----5:R3:W-:Y:S04]  /*16f00*/  @!P2 ST.E.128 desc[UR54][R20.64], R4 ;  /* 0x000000041400a985 */ /* 0x0207e8000c101d36 */
[----:B------:R3:W-:Y:S02]  /*16f10*/  @!P3 ST.E.128 desc[UR54][R44.64], R28 ;  /* 0x0000001c2c00b985 */ /* 0x0007e4000c101d36 */
.L_x_8800:
[----:B------:R-:W-:Y:S05]  /*16f20*/  BSYNC B1 ;  /* 0x0000000000017941 */ /* 0x000fea0003800000 */
.L_x_8799:
[----:B--2---:R2:W4:Y:S01]  /*16f30*/  SHFL.IDX PT, R3, R46, 0x1, 0x181f ;  /* 0x00381f002e037f89 */ /* 0x00452200000e0000 */
[----:B------:R-:W-:Y:S03]  /*16f40*/  BSSY B1, `(.L_x_8801) ;  /* 0x000000c000017945 */ /* 0x000fe60003800000 */
[----:B---3-5:R2:W3:Y:S01]  /*16f50*/  SHFL.IDX PT, R6, R0, 0x1, 0x181f ;  /* 0x00381f0000067f89 */ /* 0x0284e200000e0000 */
[----:B------:R-:W-:Y:S05]  /*16f60*/  @P0 BRA `(.L_x_8802) ;  /* 0x0000000000240947 */ /* 0x000fea0003800000 */
[----:B------:R-:W-:Y:S02]  /*16f70*/  ULDC UR4, c[0x0][0xac8] ;  /* 0x0002b20000047ab9 */ /* 0x000fe40000000800 */
[----:B------:R-:W-:Y:S02]  /*16f80*/  ISETP.GE.AND P3, PT, R23, UR4, PT ;  /* 0x0000000417007c0c */ /* 0x000fe4000bf66270 */
[----:B------:R-:W-:-:S11]  /*16f90*/  ISETP.GE.AND P4, PT, R188, UR4, PT ;  /* 0x00000004bc007c0c */ /* 0x000fd6000bf86270 */
[CC--:B---3--:R-:W-:Y:S02]  /*16fa0*/  @!P3 LEA R4, P0, R23.reuse, R6.reuse, 0x1 ;  /* 0x000000061704b211 */ /* 0x0c8fe400078008ff */
[C---:B------:R-:W-:Y:S02]  /*16fb0*/  @!P4 LEA R6, P2, R188.reuse, R6, 0x1 ;  /* 0x00000006bc06c211 */ /* 0x040fe400078408ff */
[-C--:B----4-:R-:W-:Y:S02]  /*16fc0*/  @!P3 LEA.HI.X R5, R23, R3.reuse, R217, 0x1, P0 ;  /* 0x000000031705b211 */ /* 0x090fe400000f0cd9 */
[----:B------:R-:W-:-:S03]  /*16fd0*/  @!P4 LEA.HI.X R7, R188, R3, R216, 0x1, P2 ;  /* 0x00000003bc07c211 */ /* 0x000fc600010f0cd8 */
[----:B------:R3:W-:Y:S04]  /*16fe0*/  @!P3 ST.E.128 desc[UR54][R4.64], R8 ;  /* 0x000000080400b985 */ /* 0x0007e8000c101d36 */
[----:B------:R3:W-:Y:S02]  /*16ff0*/  @!P4 ST.E.128 desc[UR54][R6.64], R32 ;  /* 0x000000200600c985 */ /* 0x0007e4000c101d36 */
.L_x_8802:
[----:B------:R-:W-:Y:S05]  /*17000*/  BSYNC B1 ;  /* 0x0000000000017941 */ /* 0x000fea0003800000 */
.L_x_8801:
[----:B----4-:R4:W0:Y:S01]  /*17010*/  SHFL.IDX PT, R3, R46, 0x2, 0x181f ;  /* 0x00581f002e037f89 */ /* 0x01082200000e0000 */
[----:B------:R-:W-:Y:S03]  /*17020*/  BSSY B1, `(.L_x_8803) ;  /* 0x000000c000017945 */ /* 0x000fe60003800000 */
[----:B---3--:R4:W3:Y:S01]  /*17030*/  SHFL.IDX PT, R6, R0, 0x2, 0x181f ;  /* 0x00581f0000067f89 */ /* 0x0088e200000e0000 */
[----:B------:R-:W-:Y:S05]  /*17040*/  @P1 BRA `(.L_x_8804) ;  /* 0x0000000000241947 */ /* 0x000fea0003800000 */
[----:B------:R-:W-:Y:S02]  /*17050*/  ULDC UR4, c[0x0][0xac8] ;  /* 0x0002b20000047ab9 */ /* 0x000fe40000000800 */
[----:B------:R-:W-:Y:S02]  /*17060*/  ISETP.GE.AND P2, PT, R23, UR4, PT ;  /* 0x0000000417007c0c */ /* 0x000fe4000bf46270 */
[----:B------:R-:W-:-:S11]  /*17070*/  ISETP.GE.AND P3, PT, R188, UR4, PT ;  /* 0x00000004bc007c0c */ /* 0x000fd6000bf66270 */
[CC--:B---3--:R-:W-:Y:S02]  /*17080*/  @!P2 LEA R4, P0, R23.reuse, R6.reuse, 0x1 ;  /* 0x000000061704a211 */ /* 0x0c8fe400078008ff */
[C---:B------:R-:W-:Y:S02]  /*17090*/  @!P3 LEA R6, P1, R188.reuse, R6, 0x1 ;  /* 0x00000006bc06b211 */ /* 0x040fe400078208ff */
[-C--:B0-----:R-:W-:Y:S02]  /*170a0*/  @!P2 LEA.HI.X R5, R23, R3.reuse, R217, 0x1, P0 ;  /* 0x000000031705a211 */ /* 0x081fe400000f0cd9 */
[----:B------:R-:W-:-:S03]  /*170b0*/  @!P3 LEA.HI.X R7, R188, R3, R216, 0x1, P1 ;  /* 0x00000003bc07b211 */ /* 0x000fc600008f0cd8 */
[----:B------:R0:W-:Y:S04]  /*170c0*/  @!P2 ST.E.128 desc[UR54][R4.64], R12 ;  /* 0x0000000c0400a985 */ /* 0x0001e8000c101d36 */
[----:B------:R0:W-:Y:S02]  /*170d0*/  @!P3 ST.E.128 desc[UR54][R6.64], R36 ;  /* 0x000000240600b985 */ /* 0x0001e4000c101d36 */
.L_x_8804:
[----:B------:R-:W-:Y:S05]  /*170e0*/  BSYNC B1 ;  /* 0x0000000000017941 */ /* 0x000fea0003800000 */
.L_x_8803:
[----:B0-----:R-:W-:Y:S01]  /*170f0*/  VIADD R3, R49, 0x60 ;  /* 0x0000006031037836 */ /* 0x001fe20000000000 */
[----:B--2-4-:R-:W0:Y:S04]  /*17100*/  SHFL.IDX PT, R46, R46, 0x3, 0x181f ;  /* 0x00781f002e2e7f89 */ /* 0x014e2800000e0000 */
[----:B------:R-:W-:Y:S01]  /*17110*/  ISETP.GE.AND P0, PT, R3, R18, PT ;  /* 0x000000120300720c */ /* 0x000fe20003f06270 */
[----:B------:R-:W2:-:S12]  /*17120*/  SHFL.IDX PT, R0, R0, 0x3, 0x181f ;  /* 0x00781f0000007f89 */ /* 0x000e9800000e0000 */
[----:B------:R-:W-:Y:S05]  /*17130*/  @P0 BRA `(.L_x_8805) ;  /* 0x0000001800580947 */ /* 0x000fea0003800000 */
[----:B------:R-:W-:Y:S02]  /*17140*/  ULDC UR4, c[0x0][0xac8] ;  /* 0x0002b20000047ab9 */ /* 0x000fe40000000800 */
[----:B------:R-:W-:-:S13]  /*17150*/  ISETP.GE.AND P1, PT, R23, UR4, PT ;  /* 0x0000000417007c0c */ /* 0x000fda000bf26270 */
[----:B--2---:R-:W-:-:S04]  /*17160*/  @!P1 LEA R4, P0, R23, R0, 0x1 ;  /* 0x0000000017049211 */ /* 0x004fc800078008ff */
[----:B0-----:R-:W-:Y:S02]  /*17170*/  @!P1 LEA.HI.X R5, R23, R46, R217, 0x1, P0 ;  /* 0x0000002e17059211 */ /* 0x001fe400000f0cd9 */
[----:B------:R-:W-:-:S03]  /*17180*/  ISETP.GE.AND P0, PT, R188, UR4, PT ;  /* 0x00000004bc007c0c */ /* 0x000fc6000bf06270 */
[----:B------:R4:W-:Y:S10]  /*17190*/  @!P1 ST.E.128 desc[UR54][R4.64], R24 ;  /* 0x0000001804009985 */ /* 0x0009f4000c101d36 */
[----:B------:R-:W-:Y:S05]  /*171a0*/  @P0 BRA `(.L_x_8805) ;  /* 0x00000018003c0947 */ /* 0x000fea0003800000 */
[----:B----4-:R-:W-:-:S04]  /*171b0*/  LEA R4, P0, R188, R0, 0x1 ;  /* 0x00000000bc047211 */ /* 0x010fc800078008ff */
[----:B------:R-:W-:-:S05]  /*171c0*/  LEA.HI.X R5, R188, R46, R216, 0x1, P0 ;  /* 0x0000002ebc057211 */ /* 0x000fca00000f0cd8 */
[----:B------:R0:W-:Y:S01]  /*171d0*/  ST.E.128 desc[UR54][R4.64], R40 ;  /* 0x0000002804007985 */ /* 0x0001e2000c101d36 */
[----:B------:R-:W-:Y:S05]  /*171e0*/  BRA `(.L_x_8805) ;  /* 0x00000018002c7947 */ /* 0x000fea0003800000 */
.L_x_8798:
[----:B------:R-:W-:Y:S01]  /*171f0*/  ULDC.64 UR12, c[0x0][0xb08] ;  /* 0x0002c200000c7ab9 */ /* 0x000fe20000000a00 */
[----:B0-----:R-:W0:Y:S01]  /*17200*/  @P1 LDC R0, c[0x0][0xbec] ;  /* 0x0002fb00ff001b82 */ /* 0x001e220000000800 */
[----:B------:R-:W-:Y:S01]  /*17210*/  UIMAD UR10, UR11, UR12, URZ ;  /* 0x0000000c0b0a72a4 */ /* 0x000fe2000f8e023f */
[----:B------:R-:W-:Y:S01]  /*17220*/  IMAD.MOV.U32 R3, RZ, RZ, R13 ;  /* 0x000000ffff037224 */ /* 0x000fe200078e000d */
[----:B------:R-:W-:Y:S01]  /*17230*/  UIMAD.WIDE.U32 UR8, UR4, UR12, URZ ;  /* 0x0000000c040872a5 */ /* 0x000fe2000f8e003f */
[----:B------:R-:W-:Y:S01]  /*17240*/  VIADD R17, R17, 0x22820 ;  /* 0x0002282011117836 */ /* 0x000fe20000000000 */
[----:B------:R-:W-:Y:S01]  /*17250*/  UIMAD UR10, UR4, UR13, UR10 ;  /* 0x0000000d040a72a4 */ /* 0x000fe2000f8e020a */
[C---:B------:R-:W-:Y:S01]  /*17260*/  VIADD R21, R19.reuse, 0x10 ;  /* 0x0000001013157836 */ /* 0x040fe20000000000 */
[----:B------:R-:W-:Y:S01]  /*17270*/  USHF.R.S32.HI UR4, URZ, 0x1f, UR7 ;  /* 0x0000001f3f047899 */ /* 0x000fe20008011407 */
[----:B------:R-:W1:Y:S01]  /*17280*/  @P1 LDC R5, c[0x0][0xbf0] ;  /* 0x0002fc00ff051b82 */ /* 0x000e620000000800 */
[----:B------:R-:W-:Y:S01]  /*17290*/  UIADD3 UR9, UR9, UR10, URZ ;  /* 0x0000000a09097290 */ /* 0x000fe2000fffe03f */
[----:B------:R-:W-:Y:S01]  /*172a0*/  PRMT R17, RZ, 0x654, R17 ;  /* 0x00000654ff117816 */ /* 0x000fe20000000011 */
[C---:B------:R-:W-:Y:S01]  /*172b0*/  VIADD R25, R19.reuse, 0x18 ;  /* 0x0000001813197836 */ /* 0x040fe20000000000 */
[----:B------:R-:W-:Y:S01]  /*172c0*/  ULDC.64 UR10, c[0x0][0xb38] ;  /* 0x0002ce00000a7ab9 */ /* 0x000fe20000000a00 */
[----:B------:R-:W-:Y:S01]  /*172d0*/  VIADD R27, R19, 0x20 ;  /* 0x00000020131b7836 */ /* 0x000fe20000000000 */
[----:B------:R-:W-:Y:S01]  /*172e0*/  UIMAD.WIDE.U32 UR8, UR37, UR10, UR8 ;  /* 0x0000000a250872a5 */ /* 0x000fe2000f8e0008 */
[----:B------:R-:W-:Y:S01]  /*172f0*/  BSSY B1, `(.L_x_8806) ;  /* 0x000006a000017945 */ /* 0x000fe20003800000 */
[----:B------:R2:W-:Y:S01]  /*17300*/  SYNCS.ARRIVE.TRANS64.RED.A1T0 RZ, [R17+URZ], RZ ;  /* 0x000000ff11ff79a7 */ /* 0x0005e2000810043f */
[----:B------:R-:W-:Y:S01]  /*17310*/  SHF.R.S32.HI R93, RZ, 0x1f, R190 ;  /* 0x0000001fff5d7819 */ /* 0x000fe200000114be */
[----:B------:R-:W-:Y:S01]  /*17320*/  UIMAD UR9, UR37, UR11, UR9 ;  /* 0x0000000b250972a4 */ /* 0x000fe2000f8e0209 */
[----:B------:R-:W-:-:S02]  /*17330*/  SHF.R.S32.HI R20, RZ, 0x1f, R21 ;  /* 0x0000001fff147819 */ /* 0x000fc40000011415 */
[----:B------:R-:W-:Y:S01]  /*17340*/  ULDC.64 UR10, c[0x0][0xb40] ;  /* 0x0002d000000a7ab9 */ /* 0x000fe20000000a00 */
[----:B------:R-:W-:Y:S01]  /*17350*/  SHF.R.S32.HI R24, RZ, 0x1f, R25 ;  /* 0x0000001fff187819 */ /* 0x000fe20000011419 */
[----:B------:R-:W-:Y:S01]  /*17360*/  UIMAD UR4, UR4, UR10, URZ ;  /* 0x0000000a040472a4 */ /* 0x000fe2000f8e023f */
[----:B0-----:R-:W-:Y:S01]  /*17370*/  @P1 IMAD.HI.U32 R0, R13, R0, RZ ;  /* 0x000000000d001227 */ /* 0x001fe200078e00ff */
[----:B------:R-:W-:Y:S01]  /*17380*/  UIMAD.WIDE.U32 UR8, UR7, UR10, UR8 ;  /* 0x0000000a070872a5 */ /* 0x000fe2000f8e0008 */
[----:B------:R-:W-:Y:S01]  /*17390*/  SHF.R.S32.HI R26, RZ, 0x1f, R27 ;  /* 0x0000001fff1a7819 */ /* 0x000fe2000001141b */
[----:B------:R-:W-:Y:S01]  /*173a0*/  UIMAD UR4, UR7, UR11, UR4 ;  /* 0x0000000b070472a4 */ /* 0x000fe2000f8e0204 */
[----:B--2---:R-:W-:Y:S02]  /*173b0*/  VIADD R17, R19, 0x8 ;  /* 0x0000000813117836 */ /* 0x004fe40000000000 */
[----:B------:R-:W-:Y:S01]  /*173c0*/  ULDC.64 UR10, c[0x0][0xb48] ;  /* 0x0002d200000a7ab9 */ /* 0x000fe20000000a00 */
[----:B------:R-:W-:Y:S01]  /*173d0*/  UIADD3 UR9, UR9, UR4, URZ ;  /* 0x0000000409097290 */ /* 0x000fe2000fffe03f */
[----:B-1----:R-:W-:-:S02]  /*173e0*/  @P1 SHF.R.U32.HI R3, RZ, R5, R0 ;  /* 0x00000005ff031219 */ /* 0x002fc40000011600 */
[----:B------:R-:W-:Y:S01]  /*173f0*/  SHF.R.S32.HI R18, RZ, 0x1f, R17 ;  /* 0x0000001fff127819 */ /* 0x000fe20000011411 */
[----:B------:R-:W-:Y:S01]  /*17400*/  UIMAD.WIDE.U32 UR8, UR40, UR10, UR8 ;  /* 0x0000000a280872a5 */ /* 0x000fe2000f8e0008 */
[--C-:B------:R-:W-:Y:S01]  /*17410*/  SHF.R.S32.HI R0, RZ, 0x1f, R3.reuse ;  /* 0x0000001fff007819 */ /* 0x100fe20000011403 */
[----:B------:R-:W-:Y:S02]  /*17420*/  IMAD.MOV R7, RZ, RZ, -R3 ;  /* 0x000000ffff077224 */ /* 0x000fe400078e0a03 */
[----:B------:R-:W-:Y:S02]  /*17430*/  UIMAD UR40, UR40, UR11, UR9 ;  /* 0x0000000b282872a4 */ /* 0x000fe4000f8e0209 */
[----:B------:R-:W-:Y:S01]  /*17440*/  IMAD R7, R92, R7, R13 ;  /* 0x000000075c077224 */ /* 0x000fe200078e020d */
[----:B------:R-:W-:Y:S01]  /*17450*/  ULDC.64 UR10, c[0x0][0xb30] ;  /* 0x0002cc00000a7ab9 */ /* 0x000fe20000000a00 */
[----:B------:R-:W-:Y:S02]  /*17460*/  IMAD.U32 R5, RZ, RZ, UR9 ;  /* 0x00000009ff057e24 */ /* 0x000fe4000f8e00ff */
        /* <DEDUP_REMOVED lines=23> */
[----:B-12---:R-:W-:Y:S02]  /*175e0*/  @!P1 IMAD.WIDE R4, R19, 0x4, R6 ;  /* 0x0000000413049825 */ /* 0x006fe400078e0206 */
[----:B------:R-:W-:-:S03]  /*175f0*/  @!P4 LEA R8, P5, R17, R6, 0x2 ;  /* 0x000000061108c211 */ /* 0x000fc600078a10ff */
[----:B------:R1:W-:Y:S01]  /*17600*/  @!P1 ST.E.64 desc[UR54][R4.64], R90 ;  /* 0x0000005a04009985 */ /* 0x0003e2000c101b36 */
[----:B------:R-:W-:Y:S02]  /*17610*/  ISETP.GE.AND P1, PT, R27, UR4, PT ;  /* 0x000000041b007c0c */ /* 0x000fe4000bf26270 */
[-C--:B------:R-:W-:Y:S02]  /*17620*/  @!P4 LEA.HI.X R9, R17, R7.reuse, R18, 0x2, P5 ;  /* 0x000000071109c211 */ /* 0x080fe400028f1412 */
[-C--:B------:R-:W-:Y:S02]  /*17630*/  @!P3 LEA R10, P5, R21, R6.reuse, 0x2 ;  /* 0x00000006150ab211 */ /* 0x080fe400078a10ff */
[----:B------:R-:W-:Y:S01]  /*17640*/  @!P2 LEA R12, P6, R25, R6, 0x2 ;  /* 0x00000006190ca211 */ /* 0x000fe200078c10ff */
[----:B------:R2:W-:Y:S01]  /*17650*/  @!P4 ST.E.64 desc[UR54][R8.64], R88 ;  /* 0x000000580800c985 */ /* 0x0005e2000c101b36 */
[----:B------:R-:W-:Y:S02]  /*17660*/  @!P3 LEA.HI.X R11, R21, R7, R20, 0x2, P5 ;  /* 0x00000007150bb211 */ /* 0x000fe400028f1414 */
[----:B------:R-:W-:-:S02]  /*17670*/  ISETP.GE.AND P4, PT, R190, UR4, PT ;  /* 0x00000004be007c0c */ /* 0x000fc4000bf86270 */
[-C--:B------:R-:W-:Y:S01]  /*17680*/  @!P2 LEA.HI.X R13, R25, R7.reuse, R24, 0x2, P6 ;  /* 0x00000007190da211 */ /* 0x080fe200030f1418 */
[----:B------:R3:W-:Y:S01]  /*17690*/  @!P3 ST.E.64 desc[UR54][R10.64], R86 ;  /* 0x000000560a00b985 */ /* 0x0007e2000c101b36 */
[----:B------:R-:W-:Y:S02]  /*176a0*/  ISETP.GE.AND P3, PT, R200, UR4, PT ;  /* 0x00000004c8007c0c */ /* 0x000fe4000bf66270 */
[----:B------:R-:W-:Y:S01]  /*176b0*/  @!P1 LEA R14, P5, R27, R6, 0x2 ;  /* 0x000000061b0e9211 */ /* 0x000fe200078a10ff */
[----:B------:R4:W-:Y:S01]  /*176c0*/  @!P2 ST.E.64 desc[UR54][R12.64], R84 ;  /* 0x000000540c00a985 */ /* 0x0009e2000c101b36 */
[----:B------:R-:W-:Y:S02]  /*176d0*/  ISETP.GE.AND P2, PT, R199, UR4, PT ;  /* 0x00000004c7007c0c */ /* 0x000fe4000bf46270 */
[----:B------:R-:W-:-:S03]  /*176e0*/  @!P1 LEA.HI.X R15, R27, R7, R26, 0x2, P5 ;  /* 0x000000071b0f9211 */ /* 0x000fc600028f141a */
[-C--:B-1----:R-:W-:Y:S02]  /*176f0*/  @!P4 LEA R4, P6, R190, R6.reuse, 0x2 ;  /* 0x00000006be04c211 */ /* 0x082fe400078c10ff */
[----:B------:R1:W-:Y:S01]  /*17700*/  @!P1 ST.E.64 desc[UR54][R14.64], R82 ;  /* 0x000000520e009985 */ /* 0x0003e2000c101b36 */
[----:B------:R-:W-:Y:S02]  /*17710*/  ISETP.GE.AND P1, PT, R198, UR4, PT ;  /* 0x00000004c6007c0c */ /* 0x000fe4000bf26270 */
[-C--:B------:R-:W-:Y:S02]  /*17720*/  @!P4 LEA.HI.X R5, R190, R7.reuse, R93, 0x2, P6 ;  /* 0x00000007be05c211 */ /* 0x080fe400030f145d */
[CC--:B--2---:R-:W-:Y:S02]  /*17730*/  @!P3 LEA R8, P6, R200.reuse, R6.reuse, 0x2 ;  /* 0x00000006c808b211 */ /* 0x0c4fe400078c10ff */
        /* <DEDUP_REMOVED lines=11> */
[CC--:B-1----:R-:W-:Y:S01]  /*177f0*/  @!P4 LEA R14, P5, R197.reuse, R6.reuse, 0x2 ;  /* 0x00000006c50ec211 */ /* 0x0c2fe200078a10ff */
[----:B------:R1:W-:Y:S01]  /*17800*/  @!P1 ST.E.64 desc[UR54][R12.64], R74 ;  /* 0x0000004a0c009985 */ /* 0x0003e2000c101b36 */
[----:B--2---:R-:W-:Y:S02]  /*17810*/  @!P6 LEA R4, P3, R196, R6, 0x2 ;  /* 0x00000006c404e211 */ /* 0x004fe400078610ff */
        /* <DEDUP_REMOVED lines=13> */
[-C--:B-1----:R-:W-:Y:S02]  /*178f0*/  @!P4 LEA R12, P2, R193, R6.reuse, 0x2 ;  /* 0x00000006c10cc211 */ /* 0x082fe400078410ff */
[----:B------:R3:W-:Y:S01]  /*17900*/  @!P1 ST.E.64 desc[UR54][R10.64], R66 ;  /* 0x000000420a009985 */ /* 0x0007e2000c101b36 */
[CC--:B--2---:R-:W-:Y:S02]  /*17910*/  @!P6 LEA R14, P1, R192.reuse, R6.reuse, 0x2 ;  /* 0x00000006c00ee211 */ /* 0x0c4fe400078210ff */
[----:B------:R-:W-:Y:S02]  /*17920*/  @!P5 LEA R6, P3, R191, R6, 0x2 ;  /* 0x00000006bf06d211 */ /* 0x000fe400078610ff */
[-C--:B------:R-:W-:Y:S02]  /*17930*/  @!P4 LEA.HI.X R13, R193, R7.reuse, R205, 0x2, P2 ;  /* 0x00000007c10dc211 */ /* 0x080fe400010f14cd */
[-C--:B------:R-:W-:Y:S02]  /*17940*/  @!P6 LEA.HI.X R15, R192, R7.reuse, R204, 0x2, P1 ;  /* 0x00000007c00fe211 */ /* 0x080fe400008f14cc */
[----:B------:R-:W-:Y:S01]  /*17950*/  @!P5 LEA.HI.X R7, R191, R7, R203, 0x2, P3 ;  /* 0x00000007bf07d211 */ /* 0x000fe200018f14cb */
[----:B------:R3:W-:Y:S04]  /*17960*/  @!P4 ST.E.64 desc[UR54][R12.64], R64 ;  /* 0x000000400c00c985 */ /* 0x0007e8000c101b36 */
[----:B------:R3:W-:Y:S04]  /*17970*/  @!P6 ST.E.64 desc[UR54][R14.64], R62 ;  /* 0x0000003e0e00e985 */ /* 0x0007e8000c101b36 */
[----:B------:R3:W-:Y:S02]  /*17980*/  @!P5 ST.E.64 desc[UR54][R6.64], R60 ;  /* 0x0000003c0600d985 */ /* 0x0007e4000c101b36 */
.L_x_8807:
[----:B------:R-:W-:Y:S05]  /*17990*/  BSYNC B1 ;  /* 0x0000000000017941 */ /* 0x000fea0003800000 */
.L_x_8806:
[----:B--23--:R2:W3:Y:S04]  /*179a0*/  SHFL.IDX PT, R7, R3, 0x1, 0x1c1f ;  /* 0x003c1f0003077f89 */ /* 0x00c4e800000e0000 */
[----:B-1----:R2:W1:Y:S01]  /*179b0*/  SHFL.IDX PT, R6, R0, 0x1, 0x1c1f ;  /* 0x003c1f0000067f89 */ /* 0x00246200000e0000 */
[----:B------:R-:W-:Y:S05]  /*179c0*/  @P0 BRA `(.L_x_8805) ;  /* 0x0000001000340947 */ /* 0x000fea0003800000 */
[----:B------:R-:W-:Y:S02]  /*179d0*/  ULDC UR4, c[0x0][0xac8] ;  /* 0x0002b20000047ab9 */ /* 0x000fe40000000800 */
[----:B------:R-:W-:Y:S02]  /*179e0*/  ISETP.GE.AND P5, PT, R17, UR4, PT ;  /* 0x0000000411007c0c */ /* 0x000fe4000bfa6270 */
[----:B------:R-:W-:Y:S02]  /*179f0*/  ISETP.GE.AND P2, PT, R25, UR4, PT ;  /* 0x0000000419007c0c */ /* 0x000fe4000bf46270 */
[----:B------:R-:W-:Y:S02]  /*17a00*/  ISETP.GE.AND P1, PT, R21, UR4, PT ;  /* 0x0000000415007c0c */ /* 0x000fe4000bf26270 */
[----:B------:R-:W-:Y:S02]  /*17a10*/  ISETP.GE.AND P0, PT, R19, UR4, PT ;  /* 0x0000000413007c0c */ /* 0x000fe4000bf06270 */
[----:B------:R-:W-:-:S05]  /*17a20*/  ISETP.GE.AND P3, PT, R27, UR4, PT ;  /* 0x000000041b007c0c */ /* 0x000fca000bf66270 */
[----:B-1----:R-:W-:-:S04]  /*17a30*/  @!P5 LEA R8, P4, R17, R6, 0x2 ;  /* 0x000000061108d211 */ /* 0x002fc800078810ff */
[-C--:B---3--:R-:W-:Y:S02]  /*17a40*/  @!P5 LEA.HI.X R9, R17, R7.reuse, R18, 0x2, P4 ;  /* 0x000000071109d211 */ /* 0x088fe400020f1412 */
[-C--:B------:R-:W-:Y:S01]  /*17a50*/  @!P2 LEA R12, P4, R25, R6.reuse, 0x2 ;  /* 0x00000006190ca211 */ /* 0x080fe200078810ff */
[----:B------:R-:W-:Y:S01]  /*17a60*/  @!P0 IMAD.WIDE R4, R19, 0x4, R6 ;  /* 0x0000000413048825 */ /* 0x000fe200078e0206 */
[----:B------:R-:W-:Y:S02]  /*17a70*/  @!P1 LEA R10, P6, R21, R6, 0x2 ;  /* 0x00000006150a9211 */ /* 0x000fe400078c10ff */
[-C--:B------:R-:W-:Y:S02]  /*17a80*/  @!P2 LEA.HI.X R13, R25, R7.reuse, R24, 0x2, P4 ;  /* 0x00000007190da211 */ /* 0x080fe400020f1418 */
[----:B------:R-:W-:Y:S01]  /*17a90*/  ISETP.GE.AND P4, PT, R190, UR4, PT ;  /* 0x00000004be007c0c */ /* 0x000fe2000bf86270 */
[----:B------:R1:W-:Y:S01]  /*17aa0*/  @!P0 ST.E.64 desc[UR54][R4.64], R32 ;  /* 0x0000002004008985 */ /* 0x0003e2000c101b36 */
[----:B------:R-:W-:-:S02]  /*17ab0*/  @!P1 LEA.HI.X R11, R21, R7, R20, 0x2, P6 ;  /* 0x00000007150b9211 */ /* 0x000fc400030f1414 */
[----:B------:R-:W-:Y:S01]  /*17ac0*/  ISETP.GE.AND P0, PT, R200, UR4, PT ;  /* 0x00000004c8007c0c */ /* 0x000fe2000bf06270 */
[----:B------:R3:W-:Y:S01]  /*17ad0*/  @!P5 ST.E.64 desc[UR54][R8.64], R34 ;  /* 0x000000220800d985 */ /* 0x0007e2000c101b36 */
[----:B------:R-:W-:-:S03]  /*17ae0*/  @!P3 LEA R14, P6, R27, R6, 0x2 ;  /* 0x000000061b0eb211 */ /* 0x000fc600078c10ff */
[----:B------:R4:W-:Y:S01]  /*17af0*/  @!P1 ST.E.64 desc[UR54][R10.64], R36 ;  /* 0x000000240a009985 */ /* 0x0009e2000c101b36 */
[----:B------:R-:W-:Y:S02]  /*17b00*/  ISETP.GE.AND P1, PT, R199, UR4, PT ;  /* 0x00000004c7007c0c */ /* 0x000fe4000bf26270 */
[-C--:B------:R-:W-:Y:S01]  /*17b10*/  @!P3 LEA.HI.X R15, R27, R7.reuse, R26, 0x2, P6 ;  /* 0x000000071b0fb211 */ /* 0x080fe200030f141a */
[----:B------:R5:W-:Y:S01]  /*17b20*/  @!P2 ST.E.64 desc[UR54][R12.64], R38 ;  /* 0x000000260c00a985 */ /* 0x000be2000c101b36 */
[-C--:B------:R-:W-:Y:S02]  /*17b30*/  @!P4 LEA R20, P5, R190, R6.reuse, 0x2 ;  /* 0x00000006be14c211 */ /* 0x080fe400078a10ff */
[----:B------:R-:W-:Y:S01]  /*17b40*/  ISETP.GE.AND P2, PT, R198, UR4, PT ;  /* 0x00000004c6007c0c */ /* 0x000fe2000bf46270 */
[----:B------:R-:W-:Y:S01]  /*17b50*/  @!P3 ST.E.64 desc[UR54][R14.64], R40 ;  /* 0x000000280e00b985 */ /* 0x000fe2000c101b36 */
[----:B------:R-:W-:Y:S02]  /*17b60*/  @!P4 LEA.HI.X R21, R190, R7, R93, 0x2, P5 ;  /* 0x00000007be15c211 */ /* 0x000fe400028f145d */
[----:B------:R-:W-:-:S03]  /*17b70*/  @!P0 LEA R24, P3, R200, R6, 0x2 ;  /* 0x00000006c8188211 */ /* 0x000fc600078610ff */
[----:B------:R-:W-:Y:S01]  /*17b80*/  @!P4 ST.E.64 desc[UR54][R20.64], R42 ;  /* 0x0000002a1400c985 */ /* 0x000fe2000c101b36 */
[----:B------:R-:W-:Y:S02]  /*17b90*/  ISETP.GE.AND P4, PT, R197, UR4, PT ;  /* 0x00000004c5007c0c */ /* 0x000fe4000bf86270 */
[CC--:B-1----:R-:W-:Y:S02]  /*17ba0*/  @!P1 LEA R4, P5, R199.reuse, R6.reuse, 0x2 ;  /* 0x00000006c7049211 */ /* 0x0c2fe400078a10ff */
[-C--:B------:R-:W-:Y:S02]  /*17bb0*/  @!P0 LEA.HI.X R25, R200, R7.reuse, R212, 0x2, P3 ;  /* 0x00000007c8198211 */ /* 0x080fe400018f14d4 */
[----:B------:R-:W-:Y:S02]  /*17bc0*/  ISETP.GE.AND P3, PT, R196, UR4, PT ;  /* 0x00000004c4007c0c */ /* 0x000fe4000bf66270 */
[----:B---3--:R-:W-:Y:S01]  /*17bd0*/  @!P2 LEA R8, P6, R198, R6, 0x2 ;  /* 0x00000006c608a211 */ /* 0x008fe200078c10ff */
[----:B------:R-:W-:Y:S01]  /*17be0*/  @!P0 ST.E.64 desc[UR54][R24.64], R44 ;  /* 0x0000002c18008985 */ /* 0x000fe2000c101b36 */
[----:B------:R-:W-:-:S02]  /*17bf0*/  @!P1 LEA.HI.X R5, R199, R7, R211, 0x2, P5 ;  /* 0x00000007c7059211 */ /* 0x000fc400028f14d3 */
[-C--:B------:R-:W-:Y:S02]  /*17c00*/  @!P2 LEA.HI.X R9, R198, R7.reuse, R210, 0x2, P6 ;  /* 0x00000007c609a211 */ /* 0x080fe400030f14d2 */
[----:B------:R-:W-:Y:S01]  /*17c10*/  ISETP.GE.AND P0, PT, R195, UR4, PT ;  /* 0x00000004c3007c0c */ /* 0x000fe2000bf06270 */
[----:B------:R1:W-:Y:S01]  /*17c20*/  @!P1 ST.E.64 desc[UR54][R4.64], R46 ;  /* 0x0000002e04009985 */ /* 0x0003e2000c101b36 */
        /* <DEDUP_REMOVED lines=8> */
[C---:B-1----:R-:W-:Y:S02]  /*17cb0*/  @!P0 LEA R4, P4, R195.reuse, R6, 0x2 ;  /* 0x00000006c3048211 */ /* 0x042fe400078810ff */
[-C--:B------:R-:W-:Y:S02]  /*17cc0*/  @!P3 LEA.HI.X R13, R196, R7.reuse, R208, 0x2, P6 ;  /* 0x00000007c40db211 */ /* 0x080fe400030f14d0 */
[----:B------:R-:W-:-:S03]  /*17cd0*/  @!P0 LEA.HI.X R5, R195, R7, R207, 0x2, P4 ;  /* 0x00000007c3058211 */ /* 0x000fc600020f14cf */
[CC--:B---3--:R-:W-:Y:S01]  /*17ce0*/  @!P2 LEA R8, P4, R193.reuse, R6.reuse, 0x2 ;  /* 0x00000006c108a211 */ /* 0x0c8fe200078810ff */
[----:B------:R4:W-:Y:S01]  /*17cf0*/  @!P3 ST.E.64 desc[UR54][R12.64], R52 ;  /* 0x000000340c00b985 */ /* 0x0009e2000c101b36 */
[-C--:B------:R-:W-:Y:S02]  /*17d00*/  @!P5 LEA R14, P3, R194, R6.reuse, 0x2 ;  /* 0x00000006c20ed211 */ /* 0x080fe400078610ff */
[----:B------:R-:W-:Y:S01]  /*17d10*/  @!P1 LEA R20, P6, R192, R6, 0x2 ;  /* 0x00000006c0149211 */ /* 0x000fe200078c10ff */
        /* <DEDUP_REMOVED lines=13> */
.L_x_8796:
[----:B------:R-:W0:Y:S01]  /*17df0*/  LDC.64 R4, c[0x0][0xc00] ;  /* 0x00030000ff047b82 */ /* 0x000e220000000a00 */
[----:B------:R-:W-:Y:S01]  /*17e00*/  ULDC.64 UR8, c[0x0][0xc00] ;  /* 0x0003000000087ab9 */ /* 0x000fe20000000a00 */
[----:B------:R-:W-:Y:S01]  /*17e10*/  IMAD.MOV.U32 R3, RZ, RZ, RZ ;  /* 0x000000ffff037224 */ /* 0x000fe200078e00ff */
[----:B------:R-:W-:-:S05]  /*17e20*/  UIMAD.WIDE UR8, UR38, 0x4, UR8 ;  /* 0x00000004260878a5 */ /* 0x000fca000f8e0208 */
[----:B------:R-:W1:Y:S01]  /*17e30*/  LDC.64 R6, c[0x0][0xc08] ;  /* 0x00030200ff067b82 */ /* 0x000e620000000a00 */
[----:B0-----:R-:W-:Y:S01]  /*17e40*/  ISETP.NE.U32.AND P0, PT, R4, RZ, PT ;  /* 0x000000ff0400720c */ /* 0x001fe20003f05070 */
[----:B------:R-:W-:Y:S01]  /*17e50*/  IMAD.U32 R4, RZ, RZ, UR8 ;  /* 0x00000008ff047e24 */ /* 0x000fe2000f8e00ff */
[----:B------:R-:W-:Y:S01]  /*17e60*/  R2UR UR4, R5 ;  /* 0x00000000050472ca */ /* 0x000fe200000e0000 */
[----:B------:R-:W-:Y:S01]  /*17e70*/  IMAD.U32 R5, RZ, RZ, UR9 ;  /* 0x00000009ff057e24 */ /* 0x000fe2000f8e00ff */
[----:B-1----:R-:W-:-:S09]  /*17e80*/  ISETP.NE.U32.AND P1, PT, R6, RZ, PT ;  /* 0x000000ff0600720c */ /* 0x002fd20003f25070 */
[----:B------:R-:W-:Y:S02]  /*17e90*/  VOTEU.ANY UP0, P0 ;  /* 0x00000000003f7886 */ /* 0x000fe40000000100 */
[----:B------:R-:W-:Y:S01]  /*17ea0*/  UISETP.NE.AND.EX UP0, UPT, UR4, URZ, UPT, UP0 ;  /* 0x0000003f0400728c */ /* 0x000fe2000bf05300 */
[----:B------:R-:W-:Y:S01]  /*17eb0*/  R2UR UR4, R7 ;  /* 0x00000000070472ca */ /* 0x000fe200000e0000 */
[----:B------:R-:W-:-:S04]  /*17ec0*/  VOTEU.ANY UP1, P1 ;  /* 0x00000000003f7886 */ /* 0x000fc80000820100 */
[----:B------:R-:W-:-:S08]  /*17ed0*/  PLOP3.LUT P0, PT, PT, PT, UP0, 0x80, 0x0 ;  /* 0x000000000000781c */ /* 0x000fd00003f0f008 */
[----:B------:R-:W-:-:S06]  /*17ee0*/  UISETP.NE.AND.EX UP1, UPT, UR4, URZ, UPT, UP1 ;  /* 0x0000003f0400728c */ /* 0x000fcc000bf25310 */
[----:B------:R-:W-:Y:S01]  /*17ef0*/  PLOP3.LUT P1, PT, PT, PT, UP1, 0x80, 0x0 ;  /* 0x000000000000781c */ /* 0x000fe20003f2f018 */
[----:B------:R0:W5:Y:S01]  /*17f00*/  @P0 LDG.E R3, desc[UR54][R4.64] ;  /* 0x0000003604030981 */ /* 0x000162000c1e1900 */
[----:B------:R-:W-:Y:S02]  /*17f10*/  ULDC UR4, c[0x0][0xa88] ;  /* 0x0002a20000047ab9 */ /* 0x000fe40000000800 */
[----:B------:R-:W-:Y:S01]  /*17f20*/  IMAD.U32 R0, RZ, RZ, UR4 ;  /* 0x00000004ff007e24 */ /* 0x000fe2000f8e00ff */
[----:B------:R-:W-:Y:S02]  /*17f30*/  @UP1 ULDC.64 UR8, c[0x0][0xc08] ;  /* 0x0003020000081ab9 */ /* 0x000fe40000000a00 */
[----:B------:R-:W-:-:S06]  /*17f40*/  @UP1 UIMAD.WIDE UR8, UR38, 0x4, UR8 ;  /* 0x00000004260818a5 */ /* 0x000fcc000f8e0208 */
[----:B------:R-:W-:Y:S02]  /*17f50*/  IMAD.U32 R6, RZ, RZ, UR8 ;  /* 0x00000008ff067e24 */ /* 0x000fe4000f8e00ff */
[----:B------:R-:W-:-:S05]  /*17f60*/  IMAD.U32 R7, RZ, RZ, UR9 ;  /* 0x00000009ff077e24 */ /* 0x000fca000f8e00ff */
[----:B------:R0:W5:Y:S01]  /*17f70*/  @P1 LDG.E R0, desc[UR54][R6.64] ;  /* 0x0000003606001981 */ /* 0x000162000c1e1900 */
[----:B------:R-:W-:Y:S05]  /*17f80*/  @P1 BRA `(.L_x_8808) ;  /* 0x0000000000101947 */ /* 0x000fea0003800000 */
[----:B------:R-:W-:Y:S05]  /*17f90*/  @!P0 BRA `(.L_x_8808) ;  /* 0x00000000000c8947 */ /* 0x000fea0003800000 */
[----:B0-----:R-:W2:Y:S04]  /*17fa0*/  LDG.E R7, desc[UR54][R4.64] ;  /* 0x0000003604077981 */ /* 0x001ea8000c1e1900 */
[----:B-----5:R-:W2:Y:S02]  /*17fb0*/  LDG.E R0, desc[UR54][R4.64+0x4] ;  /* 0x0000043604007981 */ /* 0x020ea4000c1e1900 */
[----:B--2---:R-:W-:-:S07]  /*17fc0*/  IMAD.IADD R0, R0, 0x1, -R7 ;  /* 0x0000000100007824 */ /* 0x004fce00078e0a07 */
.L_x_8808:
[----:B-----5:R-:W-:Y:S01]  /*17fd0*/  R2UR UR16, R3 ;  /* 0x00000000031072ca */ /* 0x020fe200000e0000 */
[----:B------:R-:W-:Y:S01]  /*17fe0*/  USHF.R.S32.HI UR7, URZ, 0x1f, UR38 ;  /* 0x0000001f3f077899 */ /* 0x000fe20008011426 */
[----:B------:R-:W-:Y:S01]  /*17ff0*/  ISETP.GT.AND P0, PT, R218, 0x7f, PT ;  /* 0x0000007fda00780c */ /* 0x000fe20003f04270 */
[----:B------:R-:W-:Y:S01]  /*18000*/  USEL UR4, UR38, URZ, !UP0 ;  /* 0x0000003f26047287 */ /* 0x000fe2000c000000 */
[----:B------:R-:W-:Y:S01]  /*18010*/  BSSY B1, `(.L_x_8809) ;  /* 0x000003a000017945 */ /* 0x000fe20003800000 */
[----:B------:R-:W-:-:S08]  /*18020*/  USEL UR7, UR7, URZ, !UP0 ;  /* 0x0000003f07077287 */ /* 0x000fd0000c000000 */
[----:B------:R-:W-:Y:S02]  /*18030*/  USHF.R.S32.HI UR16, URZ, 0x1f, UR16 ;  /* 0x0000001f3f107899 */ /* 0x000fe40008011410 */
[----:B------:R-:W-:Y:S10]  /*18040*/  @P0 BRA `(.L_x_8810) ;  /* 0x0000000000d80947 */ /* 0x000ff40003800000 */
[----:B0-----:R-:W0:Y:S01]  /*18050*/  S2R R5, SR_TID.X ;  /* 0x0000000000057919 */ /* 0x001e220000002100 */
[----:B------:R-:W1:Y:S01]  /*18060*/  LDC R9, c[0x0][0xbe8] ;  /* 0x0002fa00ff097b82 */ /* 0x000e620000000800 */
[----:B------:R-:W-:Y:S02]  /*18070*/  IMAD.U32 R8, RZ, RZ, UR39 ;  /* 0x00000027ff087e24 */ /* 0x000fe4000f8e00ff */
[----:B-1----:R-:W-:-:S03]  /*18080*/  IMAD R4, R0, R9, RZ ;  /* 0x0000000900047224 */ /* 0x002fc600078e02ff */
        /* <DEDUP_REMOVED lines=12> */
[----:B------:R-:W-:Y:S02]  /*18150*/  UIMAD.WIDE.U32 UR14, UR8, UR37, URZ ;  /* 0x00000025080e72a5 */ /* 0x000fe4000f8e003f */
[----:B------:R-:W1:Y:S01]  /*18160*/  @P0 LDC R10, c[0x0][0xbf0] ;  /* 0x0002fc00ff0a0b82 */ /* 0x000e620000000800 */
[----:B------:R-:W-:Y:S02]  /*18170*/  UIMAD UR18, UR9, UR37, URZ ;  /* 0x00000025091272a4 */ /* 0x000fe4000f8e023f */
[----:B------:R-:W-:Y:S01]  /*18180*/  UIMAD UR11, UR11, UR4, URZ ;  /* 0x000000040b0b72a4 */ /* 0x000fe2000f8e023f */
[----:B------:R-:W-:Y:S01]  /*18190*/  IMAD.U32 R4, RZ, RZ, UR14 ;  /* 0x0000000eff047e24 */ /* 0x000fe2000f8e00ff */
[----:B------:R-:W-:Y:S01]  /*181a0*/  UIMAD.WIDE.U32 UR8, UR10, UR4, URZ ;  /* 0x000000040a0872a5 */ /* 0x000fe2000f8e003f */
[----:B------:R-:W-:Y:S01]  /*181b0*/  IMAD.U32 R5, RZ, RZ, UR15 ;  /* 0x0000000fff057e24 */ /* 0x000fe2000f8e00ff */
[----:B------:R-:W-:-:S02]  /*181c0*/  UIADD3 UR14, UR18, UR15, URZ ;  /* 0x0000000f120e7290 */ /* 0x000fc4000fffe03f */
[----:B------:R-:W-:Y:S01]  /*181d0*/  UIMAD UR11, UR10, UR7, UR11 ;  /* 0x000000070a0b72a4 */ /* 0x000fe2000f8e020b */
[----:B------:R-:W-:-:S03]  /*181e0*/  ULDC.64 UR12, c[0x0][UR17+0x228] ;  /* 0x00008a00110c7abb */ /* 0x000fc60008000a00 */
[----:B------:R-:W-:Y:S01]  /*181f0*/  UIADD3 UR11, UR9, UR11, URZ ;  /* 0x0000000b090b7290 */ /* 0x000fe2000fffe03f */
[----:B------:R-:W-:Y:S01]  /*18200*/  IMAD.U32 R11, RZ, RZ, UR14 ;  /* 0x0000000eff0b7e24 */ /* 0x000fe2000f8e00ff */
[----:B------:R-:W-:Y:S01]  /*18210*/  UIMAD.WIDE.U32 UR20, UR12, UR19, URZ ;  /* 0x000000130c1472a5 */ /* 0x000fe2000f8e003f */
[----:B0-----:R-:W-:Y:S01]  /*18220*/  @P0 IMAD.HI.U32 R7, R8, R7, RZ ;  /* 0x0000000708070227 */ /* 0x001fe200078e00ff */
[----:B------:R-:W-:-:S04]  /*18230*/  UIMAD UR10, UR13, UR19, URZ ;  /* 0x000000130d0a72a4 */ /* 0x000fc8000f8e023f */
[----:B------:R-:W-:Y:S01]  /*18240*/  UIADD3 UR10, UR10, UR21, URZ ;  /* 0x000000150a0a7290 */ /* 0x000fe2000fffe03f */
[----:B-1----:R-:W-:Y:S02]  /*18250*/  @P0 SHF.R.U32.HI R6, RZ, R10, R7 ;  /* 0x0000000aff060219 */ /* 0x002fe40000011607 */
[----:B------:R-:W-:Y:S01]  /*18260*/  IADD3 R5, P0, P1, R4, UR8, R3 ;  /* 0x0000000804057c10 */ /* 0x000fe2000f91e003 */
[----:B------:R-:W-:Y:S01]  /*18270*/  IMAD.U32 R4, RZ, RZ, UR16 ;  /* 0x00000010ff047e24 */ /* 0x000fe2000f8e00ff */
[----:B------:R-:W-:Y:S01]  /*18280*/  ULDC.64 UR8, c[0x0][UR17+0x210] ;  /* 0x0000840011087abb */ /* 0x000fe20008000a00 */
[----:B------:R-:W-:-:S04]  /*18290*/  IMAD.MOV R7, RZ, RZ, -R6 ;  /* 0x000000ffff077224 */ /* 0x000fc800078e0a06 */
[----:B------:R-:W-:Y:S01]  /*182a0*/  IMAD R7, R9, R7, R8 ;  /* 0x0000000709077224 */ /* 0x000fe200078e0208 */
[----:B------:R-:W-:Y:S02]  /*182b0*/  IADD3.X R8, R11, UR11, R4, P0, P1 ;  /* 0x0000000b0b087c10 */ /* 0x000fe400087e2404 */
[----:B------:R-:W-:Y:S01]  /*182c0*/  IADD3 R4, P0, P1, R6, UR20, R5 ;  /* 0x0000001406047c10 */ /* 0x000fe2000f91e005 */
[----:B------:R-:W-:Y:S01]  /*182d0*/  IMAD R9, R7, UR9, RZ ;  /* 0x0000000907097c24 */ /* 0x000fe2000f8e02ff */
[----:B------:R-:W-:Y:S02]  /*182e0*/  SHF.R.S32.HI R5, RZ, 0x1f, R6 ;  /* 0x0000001fff057819 */ /* 0x000fe40000011406 */
[----:B------:R-:W-:Y:S02]  /*182f0*/  SHF.R.S32.HI R6, RZ, 0x1f, R7 ;  /* 0x0000001fff067819 */ /* 0x000fe40000011407 */
[----:B------:R-:W-:Y:S01]  /*18300*/  IADD3.X R5, R5, UR10, R8, P0, P1 ;  /* 0x0000000a05057c10 */ /* 0x000fe200087e2408 */
[----:B------:R-:W-:Y:S01]  /*18310*/  ULDC.64 UR10, c[0x0][0xba8] ;  /* 0x0002ea00000a7ab9 */ /* 0x000fe20000000a00 */
[----:B------:R-:W-:Y:S01]  /*18320*/  @!UP0 ULDC UR10, c[0x0][0xb50] ;  /* 0x0002d400000a8ab9 */ /* 0x000fe20000000800 */
[----:B------:R-:W-:Y:S01]  /*18330*/  IMAD R9, R6, UR8, R9 ;  /* 0x0000000806097c24 */ /* 0x000fe2000f8e0209 */
[----:B------:R-:W-:Y:S01]  /*18340*/  @!UP0 ULDC UR11, c[0x0][0xb54] ;  /* 0x0002d500000b8ab9 */ /* 0x000fe20000000800 */
[----:B------:R-:W-:-:S04]  /*18350*/  IMAD.WIDE.U32 R4, R7, UR8, R4 ;  /* 0x0000000807047c25 */ /* 0x000fc8000f8e0004 */
[----:B------:R-:W-:Y:S01]  /*18360*/  IMAD.IADD R5, R5, 0x1, R9 ;  /* 0x0000000105057824 */ /* 0x000fe200078e0209 */
[----:B------:R-:W-:-:S04]  /*18370*/  LEA R6, P0, R4, UR10, 0x2 ;  /* 0x0000000a04067c11 */ /* 0x000fc8000f8010ff */
[----:B------:R-:W-:Y:S01]  /*18380*/  LEA.HI.X R7, R4, UR11, R5, 0x2, P0 ;  /* 0x0000000b04077c11 */ /* 0x000fe200080f1405 */
[----:B------:R-:W-:-:S05]  /*18390*/  IMAD.MOV.U32 R5, RZ, RZ, -0x800000 ;  /* 0xff800000ff057424 */ /* 0x000fca00078e00ff */
[----:B------:R1:W-:Y:S03]  /*183a0*/  STG.E desc[UR54][R6.64], R5 ;  /* 0x0000000506007986 */ /* 0x0003e6000c101936 */
.L_x_8810:
[----:B------:R-:W-:Y:S05]  /*183b0*/  BSYNC B1 ;  /* 0x0000000000017941 */ /* 0x000fea0003800000 */
.L_x_8809:
[----:B------:R-:W-:-:S06]  /*183c0*/  UISETP.GT.AND UP0, UPT, UR45, 0x1, UPT ;  /* 0x000000012d00788c */ /* 0x000fcc000bf04270 */
[----:B------:R-:W-:-:S13]  /*183d0*/  PLOP3.LUT P0, PT, PT, PT, UP0, 0x80, 0x0 ;  /* 0x000000000000781c */ /* 0x000fda0003f0f008 */
[----:B------:R-:W-:Y:S05]  /*183e0*/  @P0 BRA `(.L_x_8805) ;  /* 0x0000000400ac0947 */ /* 0x000fea0003800000 */
[----:B------:R-:W2:Y:S01]  /*183f0*/  LDC R11, c[0x0][0xbe8] ;  /* 0x0002fa00ff0b7b82 */ /* 0x000ea20000000800 */
[C---:B------:R-:W-:Y:S01]  /*18400*/  R2UR UR11, R3.reuse ;  /* 0x00000000030b72ca */ /* 0x040fe200000e0000 */
[----:B------:R-:W-:Y:S01]  /*18410*/  ULDC.64 UR12, c[0x0][0xaa0] ;  /* 0x0002a800000c7ab9 */ /* 0x000fe20000000a00 */
[----:B------:R-:W-:Y:S01]  /*18420*/  R2UR UR8, R3 ;  /* 0x00000000030872ca */ /* 0x000fe200000e0000 */
[----:B------:R-:W-:Y:S01]  /*18430*/  UIMAD UR10, UR16, UR12, URZ ;  /* 0x0000000c100a72a4 */ /* 0x000fe2000f8e023f */
[----:B------:R-:W-:Y:S01]  /*18440*/  IMAD R3, R189, 0x20, R201 ;  /* 0x00000020bd037824 */ /* 0x000fe200078e02c9 */
[----:B------:R-:W-:Y:S03]  /*18450*/  BSSY B1, `(.L_x_8811) ;  /* 0x000003a000017945 */ /* 0x000fe60003800000 */
[----:B------:R-:W-:-:S04]  /*18460*/  VIADD R8, R3, UR39 ;  /* 0x0000002703087c36 */ /* 0x000fc80008000000 */
[----:B------:R-:W-:Y:S01]  /*18470*/  IMAD.MOV.U32 R3, RZ, RZ, R8 ;  /* 0x000000ffff037224 */ /* 0x000fe200078e0008 */
[----:B------:R-:W-:Y:S02]  /*18480*/  UIMAD UR10, UR11, UR13, UR10 ;  /* 0x0000000d0b0a72a4 */ /* 0x000fe4000f8e020a */
[----:B------:R-:W-:-:S04]  /*18490*/  UIMAD.WIDE.U32 UR8, UR8, UR12, URZ ;  /* 0x0000000c080872a5 */ /* 0x000fc8000f8e003f */
[----:B------:R-:W-:-:S03]  /*184a0*/  UIADD3 UR9, UR9, UR10, URZ ;  /* 0x0000000a09097290 */ /* 0x000fc6000fffe03f */
[----:B------:R-:W-:Y:S01]  /*184b0*/  ULDC.64 UR10, c[0x0][0xae8] ;  /* 0x0002ba00000a7ab9 */ /* 0x000fe20000000a00 */
[----:B--2---:R-:W-:Y:S01]  /*184c0*/  ISETP.NE.AND P0, PT, R11, 0x1, PT ;  /* 0x000000010b00780c */ /* 0x004fe20003f05270 */
[----:B------:R-:W-:-:S04]  /*184d0*/  UIMAD.WIDE.U32 UR8, UR37, UR10, UR8 ;  /* 0x0000000a250872a5 */ /* 0x000fc8000f8e0008 */
[----:B------:R-:W-:-:S03]  /*184e0*/  UIMAD UR9, UR37, UR11, UR9 ;  /* 0x0000000b250972a4 */ /* 0x000fc6000f8e0209 */
[----:B------:R-:W-:Y:S02]  /*184f0*/  ULDC.64 UR10, c[0x0][0xaf0] ;  /* 0x0002bc00000a7ab9 */ /* 0x000fe40000000a00 */
[----:B------:R-:W-:Y:S02]  /*18500*/  UIMAD UR7, UR7, UR10, URZ ;  /* 0x0000000a070772a4 */ /* 0x000fe4000f8e023f */
[----:B------:R-:W-:Y:S01]  /*18510*/  UIMAD.WIDE.U32 UR8, UR4, UR10, UR8 ;  /* 0x0000000a040872a5 */ /* 0x000fe2000f8e0008 */
[----:B01----:R-:W0:Y:S01]  /*18520*/  @P0 LDC R5, c[0x0][0xbec] ;  /* 0x0002fb00ff050b82 */ /* 0x003e220000000800 */
[----:B------:R-:W-:-:S03]  /*18530*/  UIMAD UR7, UR4, UR11, UR7 ;  /* 0x0000000b040772a4 */ /* 0x000fc6000f8e0207 */
[----:B------:R-:W-:Y:S01]  /*18540*/  ULDC.64 UR10, c[0x0][0xae0] ;  /* 0x0002b800000a7ab9 */ /* 0x000fe20000000a00 */
[----:B------:R-:W-:-:S03]  /*18550*/  UIADD3 UR4, UR9, UR7, URZ ;  /* 0x0000000709047290 */ /* 0x000fc6000fffe03f */
        /* <DEDUP_REMOVED lines=16> */
[----:B------:R-:W-:Y:S02]  /*18660*/  VIADD R8, R201, UR39 ;  /* 0x00000027c9087c36 */ /* 0x000fe40008000000 */
[----:B------:R-:W-:Y:S02]  /*18670*/  IMAD R11, R0, R11, RZ ;  /* 0x0000000b000b7224 */ /* 0x000fe400078e02ff */
[C---:B------:R-:W-:Y:S02]  /*18680*/  IMAD R3, R7.reuse, UR9, R6 ;  /* 0x0000000907037c24 */ /* 0x040fe4000f8e0206 */
[----:B------:R-:W-:Y:S01]  /*18690*/  IMAD.WIDE.U32 R4, R7, UR8, R4 ;  /* 0x0000000807047c25 */ /* 0x000fe2000f8e0004 */
[----:B------:R-:W-:Y:S01]  /*186a0*/  ISETP.GE.AND P2, PT, R8, R11, PT ;  /* 0x0000000b0800720c */ /* 0x000fe20003f46270 */
[----:B------:R-:W-:-:S02]  /*186b0*/  ULDC.64 UR8, c[0x0][0xa80] ;  /* 0x0002a00000087ab9 */ /* 0x000fc40000000a00 */
[----:B------:R-:W-:Y:S01]  /*186c0*/  VIADD R0, R8, 0x20 ;  /* 0x0000002008007836 */ /* 0x000fe20000000000 */
[----:B------:R-:W-:Y:S01]  /*186d0*/  LEA R6, P3, R4, UR8, 0x1 ;  /* 0x0000000804067c11 */ /* 0x000fe2000f8608ff */
[----:B------:R-:W-:-:S03]  /*186e0*/  IMAD.IADD R3, R5, 0x1, R3 ;  /* 0x0000000105037824 */ /* 0x000fc600078e0203 */
[-C--:B------:R-:W-:Y:S01]  /*186f0*/  ISETP.GE.AND P1, PT, R0, R11.reuse, PT ;  /* 0x0000000b0000720c */ /* 0x080fe20003f26270 */
[----:B------:R-:W-:Y:S01]  /*18700*/  VIADD R0, R8, 0x40 ;  /* 0x0000004008007836 */ /* 0x000fe20000000000 */
[----:B------:R-:W-:Y:S02]  /*18710*/  LEA.HI.X R3, R4, UR9, R3, 0x1, P3 ;  /* 0x0000000904037c11 */ /* 0x000fe400098f0c03 */
[----:B------:R0:W1:Y:S02]  /*18720*/  SHFL.IDX PT, R4, R6, RZ, 0x181f ;  /* 0x00181fff06047589 */ /* 0x00006400000e0000 */
[----:B------:R-:W-:Y:S02]  /*18730*/  ISETP.GE.AND P0, PT, R0, R11, PT ;  /* 0x0000000b0000720c */ /* 0x000fe40003f06270 */
[----:B------:R0:W2:Y:S01]  /*18740*/  SHFL.IDX PT, R0, R3, RZ, 0x181f ;  /* 0x00181fff03007589 */ /* 0x0000a200000e0000 */
[----:B------:R-:W-:Y:S10]  /*18750*/  @P2 BRA `(.L_x_8812) ;  /* 0x0000000000242947 */ /* 0x000ff40003800000 */
[----:B------:R-:W-:Y:S02]  /*18760*/  ULDC UR4, c[0x0][0xac8] ;  /* 0x0002b20000047ab9 */ /* 0x000fe40000000800 */
[----:B------:R-:W-:Y:S02]  /*18770*/  ISETP.GE.AND P4, PT, R23, UR4, PT ;  /* 0x0000000417007c0c */ /* 0x000fe4000bf86270 */
[----:B------:R-:W-:-:S11]  /*18780*/  ISETP.GE.AND P5, PT, R188, UR4, PT ;  /* 0x00000004bc007c0c */ /* 0x000fd6000bfa6270 */
[CC--:B-1----:R-:W-:Y:S02]  /*18790*/  @!P4 LEA R12, P2, R23.reuse, R4.reuse, 0x1 ;  /* 0x00000004170cc211 */ /* 0x0c2fe400078408ff */
[C---:B------:R-:W-:Y:S02]  /*187a0*/  @!P5 LEA R4, P3, R188.reuse, R4, 0x1 ;  /* 0x00000004bc04d211 */ /* 0x040fe400078608ff */
[-C--:B--2---:R-:W-:Y:S02]  /*187b0*/  @!P4 LEA.HI.X R13, R23, R0.reuse, R217, 0x1, P2 ;  /* 0x00000000170dc211 */ /* 0x084fe400010f0cd9 */
[----:B------:R-:W-:-:S03]  /*187c0*/  @!P5 LEA.HI.X R5, R188, R0, R216, 0x1, P3 ;  /* 0x00000000bc05d211 */ /* 0x000fc600018f0cd8 */
[----:B------:R3:W-:Y:S04]  /*187d0*/  @!P4 ST.E.128 desc[UR54][R12.64], RZ ;  /* 0x000000ff0c00c985 */ /* 0x0007e8000c101d36 */
[----:B------:R3:W-:Y:S02]  /*187e0*/  @!P5 ST.E.128 desc[UR54][R4.64], RZ ;  /* 0x000000ff0400d985 */ /* 0x0007e4000c101d36 */
.L_x_8812:
[----:B------:R-:W-:Y:S05]  /*187f0*/  BSYNC B1 ;  /* 0x0000000000017941 */ /* 0x000fea0003800000 */
.L_x_8811:
[----:B--2---:R2:W4:Y:S01]  /*18800*/  SHFL.IDX PT, R0, R3, 0x1, 0x181f ;  /* 0x00381f0003007f89 */ /* 0x00452200000e0000 */
[----:B------:R-:W-:Y:S03]  /*18810*/  BSSY B1, `(.L_x_8813) ;  /* 0x000000c000017945 */ /* 0x000fe60003800000 */
[----:B-1-3--:R2:W1:Y:S01]  /*18820*/  SHFL.IDX PT, R4, R6, 0x1, 0x181f ;  /* 0x00381f0006047f89 */ /* 0x00a46200000e0000 */
[----:B------:R-:W-:Y:S05]  /*18830*/  @P1 BRA `(.L_x_8814) ;  /* 0x0000000000241947 */ /* 0x000fea0003800000 */
[----:B------:R-:W-:Y:S02]  /*18840*/  ULDC UR4, c[0x0][0xac8] ;  /* 0x0002b20000047ab9 */ /* 0x000fe40000000800 */
[----:B------:R-:W-:Y:S02]  /*18850*/  ISETP.GE.AND P3, PT, R23, UR4, PT ;  /* 0x0000000417007c0c */ /* 0x000fe4000bf66270 */
[----:B------:R-:W-:-:S11]  /*18860*/  ISETP.GE.AND P4, PT, R188, UR4, PT ;  /* 0x00000004bc007c0c */ /* 0x000fd6000bf86270 */
[CC--:B-1----:R-:W-:Y:S02]  /*18870*/  @!P3 LEA R12, P1, R23.reuse, R4.reuse, 0x1 ;  /* 0x00000004170cb211 */ /* 0x0c2fe400078208ff */
[C---:B------:R-:W-:Y:S02]  /*18880*/  @!P4 LEA R4, P2, R188.reuse, R4, 0x1 ;  /* 0x00000004bc04c211 */ /* 0x040fe400078408ff */
[-C--:B----4-:R-:W-:Y:S02]  /*18890*/  @!P3 LEA.HI.X R13, R23, R0.reuse, R217, 0x1, P1 ;  /* 0x00000000170db211 */ /* 0x090fe400008f0cd9 */
[----:B------:R-:W-:-:S03]  /*188a0*/  @!P4 LEA.HI.X R5, R188, R0, R216, 0x1, P2 ;  /* 0x00000000bc05c211 */ /* 0x000fc600010f0cd8 */
[----:B------:R3:W-:Y:S04]  /*188b0*/  @!P3 ST.E.128 desc[UR54][R12.64], RZ ;  /* 0x000000ff0c00b985 */ /* 0x0007e8000c101d36 */
[----:B------:R3:W-:Y:S02]  /*188c0*/  @!P4 ST.E.128 desc[UR54][R4.64], RZ ;  /* 0x000000ff0400c985 */ /* 0x0007e4000c101d36 */
.L_x_8814:
[----:B------:R-:W-:Y:S05]  /*188d0*/  BSYNC B1 ;  /* 0x0000000000017941 */ /* 0x000fea0003800000 */
.L_x_8813:
[----:B----4-:R4:W0:Y:S01]  /*188e0*/  SHFL.IDX PT, R0, R3, 0x2, 0x181f ;  /* 0x00581f0003007f89 */ /* 0x01082200000e0000 */
        /* <DEDUP_REMOVED lines=8> */
[-C--:B0-----:R-:W-:Y:S02]  /*18970*/  @!P2 LEA.HI.X R13, R23, R0.reuse, R217, 0x1, P0 ;  /* 0x00000000170da211 */ /* 0x081fe400000f0cd9 */
[----:B------:R-:W-:-:S03]  /*18980*/  @!P3 LEA.HI.X R5, R188, R0, R216, 0x1, P1 ;  /* 0x00000000bc05b211 */ /* 0x000fc600008f0cd8 */
[----:B------:R3:W-:Y:S04]  /*18990*/  @!P2 ST.E.128 desc[UR54][R12.64], RZ ;  /* 0x000000ff0c00a985 */ /* 0x0007e8000c101d36 */
[----:B------:R3:W-:Y:S02]  /*189a0*/  @!P3 ST.E.128 desc[UR54][R4.64], RZ ;  /* 0x000000ff0400b985 */ /* 0x0007e4000c101d36 */
.L_x_8816:
[----:B------:R-:W-:Y:S05]  /*189b0*/  BSYNC B1 ;  /* 0x0000000000017941 */ /* 0x000fea0003800000 */
.L_x_8815:
[----:B0-----:R-:W-:Y:S01]  /*189c0*/  VIADD R0, R8, 0x60 ;  /* 0x0000006008007836 */ /* 0x001fe20000000000 */
[----:B--2-4-:R-:W0:Y:S04]  /*189d0*/  SHFL.IDX PT, R3, R3, 0x3, 0x181f ;  /* 0x00781f0003037f89 */ /* 0x014e2800000e0000 */
[----:B------:R-:W-:Y:S01]  /*189e0*/  ISETP.GE.AND P0, PT, R0, R11, PT ;  /* 0x0000000b0000720c */ /* 0x000fe20003f06270 */
[----:B-1-3--:R1:W2:-:S12]  /*189f0*/  SHFL.IDX PT, R4, R6, 0x3, 0x181f ;  /* 0x00781f0006047f89 */ /* 0x00a29800000e0000 */
[----:B-1----:R-:W-:Y:S05]  /*18a00*/  @P0 BRA `(.L_x_8805) ;  /* 0x0000000000240947 */ /* 0x002fea0003800000 */
[----:B------:R-:W-:Y:S02]  /*18a10*/  ULDC UR4, c[0x0][0xac8] ;  /* 0x0002b20000047ab9 */ /* 0x000fe40000000800 */
[----:B------:R-:W-:Y:S02]  /*18a20*/  ISETP.GE.AND P2, PT, R23, UR4, PT ;  /* 0x0000000417007c0c */ /* 0x000fe4000bf46270 */
[----:B------:R-:W-:-:S11]  /*18a30*/  ISETP.GE.AND P3, PT, R188, UR4, PT ;  /* 0x00000004bc007c0c */ /* 0x000fd6000bf66270 */
[CC--:B--2---:R-:W-:Y:S02]  /*18a40*/  @!P2 LEA R6, P0, R23.reuse, R4.reuse, 0x1 ;  /* 0x000000041706a211 */ /* 0x0c4fe400078008ff */
[C---:B------:R-:W-:Y:S02]  /*18a50*/  @!P3 LEA R4, P1, R188.reuse, R4, 0x1 ;  /* 0x00000004bc04b211 */ /* 0x040fe400078208ff */
[-C--:B0-----:R-:W-:Y:S02]  /*18a60*/  @!P2 LEA.HI.X R7, R23, R3.reuse, R217, 0x1, P0 ;  /* 0x000000031707a211 */ /* 0x081fe400000f0cd9 */
[----:B------:R-:W-:-:S03]  /*18a70*/  @!P3 LEA.HI.X R5, R188, R3, R216, 0x1, P1 ;  /* 0x00000003bc05b211 */ /* 0x000fc600008f0cd8 */
[----:B------:R0:W-:Y:S04]  /*18a80*/  @!P2 ST.E.128 desc[UR54][R6.64], RZ ;  /* 0x000000ff0600a985 */ /* 0x0001e8000c101d36 */
[----:B------:R0:W-:Y:S02]  /*18a90*/  @!P3 ST.E.128 desc[UR54][R4.64], RZ ;  /* 0x000000ff0400b985 */ /* 0x0001e4000c101d36 */
.L_x_8805:
[----:B------:R-:W-:Y:S05]  /*18aa0*/  BSYNC B0 ;  /* 0x0000000000007941 */ /* 0x000fea0003800000 */
.L_x_8795:
[----:B------:R-:W-:Y:S02]  /*18ab0*/  ULDC UR4, c[0x0][0xc3c] ;  /* 0x00030f0000047ab9 */ /* 0x000fe40000000800 */
[----:B------:R-:W-:-:S06]  /*18ac0*/  UISETP.GE.AND UP0, UPT, UR50, UR4, UPT ;  /* 0x000000043200728c */ /* 0x000fcc000bf06270 */
[----:B------:R-:W-:-:S13]  /*18ad0*/  PLOP3.LUT P0, PT, PT, PT, UP0, 0x80, 0x0 ;  /* 0x000000000000781c */ /* 0x000fda0003f0f008 */
[----:B------:R-:W-:Y:S05]  /*18ae0*/  @!P0 BRA `(.L_x_8817) ;  /* 0xfffffe8000f08947 */ /* 0x000fea000383ffff */
[----:B------:R-:W-:Y:S05]  /*18af0*/  EXIT ;  /* 0x000000000000794d */ /* 0x000fea0003800000 */
.L_x_8704:
        /* <DEDUP_REMOVED lines=62> */
.L_x_8821:
        /* <DEDUP_REMOVED lines=36> */
.L_x_8819:
        /* <DEDUP_REMOVED lines=17> */
.L_x_8822:
        /* <DEDUP_REMOVED lines=63> */
.L_x_8823:
        /* <DEDUP_REMOVED lines=64> */
.L_x_8824:
[----:B01----:R-:W-:-:S05]  /*19a20*/  LOP3.LUT R3, RZ, R2, RZ, 0x33, !PT ;  /* 0x00000002ff037212 */ /* 0x003fca00078e33ff */
[----:B------:R-:W-:-:S05]  /*19a30*/  IMAD.IADD R0, R0, 0x1, R3 ;  /* 0x0000000100007824 */ /* 0x000fca00078e0203 */
[----:B------:R0:W-:Y:S01]  /*19a40*/  STL [R1+0x4], R0 ;  /* 0x0000040001007387 */ /* 0x0001e20000100800 */
[----:B------:R-:W-:Y:S05]  /*19a50*/  BRA `(.L_x_8825) ;  /* 0x0000000000107947 */ /* 0x000fea0003800000 */
.L_x_8820:
[----:B------:R1:W-:Y:S01]  /*19a60*/  STL [R1], R6 ;  /* 0x0000000601007387 */ /* 0x0003e20000100800 */
[----:B------:R-:W-:-:S03]  /*19a70*/  ULDC UR41, c[0x0][0xc3c] ;  /* 0x00030f0000297ab9 */ /* 0x000fc60000000800 */
[----:B------:R1:W-:Y:S04]  /*19a80*/  STL [R1+0x4], RZ ;  /* 0x000004ff01007387 */ /* 0x0003e80000100800 */
[----:B------:R1:W-:Y:S02]  /*19a90*/  STL [R1+0x8], RZ ;  /* 0x000008ff01007387 */ /* 0x0003e40000100800 */
.L_x_8825:
[----:B------:R-:W2:Y:S04]  /*19aa0*/  LDL R8, [R1] ;  /* 0x0000000001087983 */ /* 0x000ea80000100800 */
[----:B------:R-:W2:Y:S04]  /*19ab0*/  LDL R9, [R1+0x4] ;  /* 0x0000040001097983 */ /* 0x000ea80000100800 */
[----:B------:R-:W2:Y:S01]  /*19ac0*/  LDL R10, [R1+0x8] ;  /* 0x00000800010a7983 */ /* 0x000ea20000100800 */
[----:B------:R-:W-:Y:S01]  /*19ad0*/  ISETP.NE.AND P0, PT, R7, RZ, PT ;  /* 0x000000ff0700720c */ /* 0x000fe20003f05270 */
[----:B------:R-:W-:-:S12]  /*19ae0*/  IMAD.U32 R2, RZ, RZ, UR41 ;  /* 0x00000029ff027e24 */ /* 0x000fd8000f8e00ff */
[----:B------:R-:W3:Y:S01]  /*19af0*/  @!P0 S2R R3, SR_CgaCtaId ;  /* 0x0000000000038919 */ /* 0x000ee20000008800 */
[----:B0-----:R-:W-:Y:S01]  /*19b00*/  @!P0 MOV R0, 0x400 ;  /* 0x0000040000008802 */ /* 0x001fe20000000f00 */
[----:B------:R-:W-:-:S03]  /*19b10*/  @!P0 IMAD.MOV.U32 R11, RZ, RZ, R2 ;  /* 0x000000ffff0b8224 */ /* 0x000fc600078e0002 */
[----:B---3--:R-:W-:-:S05]  /*19b20*/  @!P0 LEA R0, R3, R0, 0x18 ;  /* 0x0000000003008211 */ /* 0x008fca00078ec0ff */
[----:B--2---:R2:W-:Y:S01]  /*19b30*/  @!P0 STS.128 [R0+0x228d0], R8 ;  /* 0x0228d00800008388 */ /* 0x0045e20000000c00 */
[----:B------:R-:W-:Y:S06]  /*19b40*/  BAR.ARV 0x5, 0x180 ;  /* 0x0146000000007b1d */ /* 0x000fec0000002000 */
.L_x_8818:
        /* <DEDUP_REMOVED lines=11> */
[----:B------:R-:W-:Y:S01]  /*19c00*/  ULOP3.LUT UR44, UR36, 0x2, URZ, 0xfc, !UPT ;  /* 0x00000002242c7892 */ /* 0x000fe2000f8efc3f */
[----:B------:R-:W-:Y:S01]  /*19c10*/  IMAD.MOV.U32 R31, RZ, RZ, RZ ;  /* 0x000000ffff1f7224 */ /* 0x000fe200078e00ff */
        /* <DEDUP_REMOVED lines=39> */
.L_x_8906:
        /* <DEDUP_REMOVED lines=21> */
[----:B012---:R-:W-:-:S02]  /*19fe0*/  IMAD.U32 R2, RZ, RZ, UR4 ;  /* 0x00000004ff027e24 */ /* 0x007fc4000f8e00ff */
[----:B------:R-:W-:Y:S01]  /*19ff0*/  IMAD.U32 R3, RZ, RZ, UR5 ;  /* 0x00000005ff037e24 */ /* 0x000fe2000f8e00ff */
[----:B------:R-:W-:-:S04]  /*1a000*/  @UP2 ULDC.64 UR4, c[0x0][0xa18] ;  /* 0x0002860000042ab9 */ /* 0x000fc80000000a00 */
[----:B------:R0:W2:Y:S01]  /*1a010*/  @P0 LDG.E R0, desc[UR54][R2.64] ;  /* 0x0000003602000981 */ /* 0x0000a2000c1e1900 */
        /* <DEDUP_REMOVED lines=31> */
.L_x_8827:
        /* <DEDUP_REMOVED lines=8> */
.L_x_8828:
        /* <DEDUP_REMOVED lines=13> */
.L_x_8829:
[----:B------:R-:W2:Y:S01]  /*1a360*/  LDL.LU R0, [R1+0x4] ;  /* 0x0000040001007983 */ /* 0x000ea20000300800 */
[----:B------:R-:W-:Y:S01]  /*1a370*/  ULDC UR4, c[0x0][0x448] ;  /* 0x0001120000047ab9 */ /* 0x000fe20000000800 */
[----:B------:R-:W-:Y:S02]  /*1a380*/  UIADD3 UR38, -UR37, UR38, URZ ;  /* 0x0000002625267290 */ /* 0x000fe4000fffe13f */
[----:B------:R-:W-:Y:S02]  /*1a390*/  UISETP.NE.AND UP0, UPT, UR4, 0x1, UPT ;  /* 0x000000010400788c */ /* 0x000fe4000bf05270 */
[----:B------:R-:W-:Y:S02]  /*1a3a0*/  UIADD3 UR6, UR38, 0x1, -UR42 ;  /* 0x0000000126067890 */ /* 0x000fe4000fffe82a */
[----:B------:R-:W-:Y:S02]  /*1a3b0*/  UP2UR UR49, UPR, URZ, 0x1 ;  /* 0x000000013f317883 */ /* 0x000fe40008000000 */
[----:B------:R-:W-:-:S02]  /*1a3c0*/  PLOP3.LUT P0, PT, PT, PT, UP0, 0x80, 0x0 ;  /* 0x000000000000781c */ /* 0x000fc40003f0f008 */
[----:B------:R-:W-:-:S03]  /*1a3d0*/  PLOP3.LUT P1, PT, PT, PT, UP0, 0x80, 0x0 ;  /* 0x000000000000781c */ /* 0x000fc60003f2f008 */
[----:B------:R-:W-:Y:S01]  /*1a3e0*/  @UP0 ULDC UR4, c[0x0][0x44c] ;  /* 0x0001130000040ab9 */ /* 0x000fe20000000800 */
[----:B--2---:R-:W-:-:S04]  /*1a3f0*/  IMAD.SHL.U32 R19, R0, 0x80, RZ ;  /* 0x0000008000137824 */ /* 0x004fc800078e00ff */
[----:B------:R-:W-:-:S04]  /*1a400*/  VIADD R0, R19, 0x7f ;  /* 0x0000007f13007836 */ /* 0x000fc80000000000 */
        /* <DEDUP_REMOVED lines=21> */
.L_x_8831:
[----:B------:R-:W-:-:S11]  /*1a560*/  UISETP.NE.AND UP0, UPT, UR5, 0x1, UPT ;  /* 0x000000010500788c */ /* 0x000fd6000bf05270 */
[----:B------:R-:W-:Y:S02]  /*1a570*/  @UP0 ULDC.64 UR8, c[0x0][0x9e8] ;  /* 0x00027a0000080ab9 */ /* 0x000fe40000000a00 */
[----:B------:R-:W-:-:S04]  /*1a580*/  UIMAD.WIDE.U32 UR6, UR4, UR8, URZ ;  /* 0x00000008040672a5 */ /* 0x000fc8000f8e003f */
[----:B------:R-:W-:-:S12]  /*1a590*/  @UP0 USHF.R.U32.HI UR4, URZ, UR9, UR7 ;  /* 0x000000093f040299 */ /* 0x000fd80008011607 */
.L_x_8832:
[----:B------:R-:W-:-:S06]  /*1a5a0*/  UIMAD UR4, UR4, UR5, UR5 ;  /* 0x00000005040472a4 */ /* 0x000fcc000f8e0205 */
[----:B------:R-:W-:-:S07]  /*1a5b0*/  VIMNMX R0, R0, UR4, PT ;  /* 0x0000000400007c48 */ /* 0x000fce000bfe0100 */
.L_x_8830:
[----:B------:R-:W-:Y:S01]  /*1a5c0*/  UISETP.NE.AND UP0, UPT, UR49, URZ, UPT ;  /* 0x0000003f3100728c */ /* 0x000fe2000bf05270 */
[----:B------:R-:W-:Y:S01]  /*1a5d0*/  R2UR UR10, R19 ;  /* 0x00000000130a72ca */ /* 0x000fe200000e0000 */
[----:B------:R-:W-:Y:S01]  /*1a5e0*/  UIADD3 UR6, UR38, 0x9f, URZ ;  /* 0x0000009f26067890 */ /* 0x000fe2000fffe03f */
[----:B------:R-:W-:-:S03]  /*1a5f0*/  VIADD R0, R0, 0x9f ;  /* 0x0000009f00007836 */ /* 0x000fc60000000000 */
[----:B------:R-:W-:Y:S01]  /*1a600*/  UIMAD.WIDE UR6, UR6, 0x66666667, URZ ;  /* 0x66666667060678a5 */ /* 0x000fe2000f8e023f */
[----:B------:R-:W-:-:S04]  /*1a610*/  IMAD.HI R0, R0, 0x66666667, RZ ;  /* 0x6666666700007827 */ /* 0x000fc800078e02ff */
[----:B------:R-:W-:Y:S01]  /*1a620*/  @UP0 ULDC UR8, c[0x0][0x44c] ;  /* 0x0001130000080ab9 */ /* 0x000fe20000000800 */
[----:B------:R-:W-:Y:S01]  /*1a630*/  @UP0 ULDC UR4, c[0x0][0x450] ;  /* 0x0001140000040ab9 */ /* 0x000fe20000000800 */
[----:B------:R-:W-:Y:S01]  /*1a640*/  SHF.R.U32.HI R3, RZ, 0x1f, R0 ;  /* 0x0000001fff037819 */ /* 0x000fe20000011600 */
[----:B------:R-:W-:-:S03]  /*1a650*/  UIMAD.WIDE.U32 UR8, UR10, UR8, URZ ;  /* 0x000000080a0872a5 */ /* 0x000fc6000f8e003f */
[----:B------:R-:W-:Y:S01]  /*1a660*/  LEA.HI.SX32 R3, R0, R3, 0x1a ;  /* 0x0000000300037211 */ /* 0x000fe200078fd2ff */
[----:B------:R-:W-:Y:S02]  /*1a670*/  @UP0 USHF.R.U32.HI UR10, URZ, UR4, UR9 ;  /* 0x000000043f0a0299 */ /* 0x000fe40008011609 */
[----:B------:R-:W-:Y:S02]  /*1a680*/  USHF.R.U32.HI UR4, URZ, 0x1f, UR7 ;  /* 0x0000001f3f047899 */ /* 0x000fe40008011607 */
[----:B------:R-:W-:Y:S02]  /*1a690*/  UIADD3 UR10, UR10, UR38, -UR42 ;  /* 0x000000260a0a7290 */ /* 0x000fe4000fffe82a */
[----:B------:R-:W-:Y:S01]  /*1a6a0*/  ULEA.HI.SX32 UR4, UR7, UR4, 0x1a ;  /* 0x0000000407047291 */ /* 0x000fe2000f8fd23f */
[----:B------:R-:W-:Y:S02]  /*1a6b0*/  ULDC UR8, c[0x0][0x9dc] ;  /* 0x0002770000087ab9 */ /* 0x000fe40000000800 */
[----:B------:R-:W-:-:S03]  /*1a6c0*/  UIADD3 UR8, UR10, -UR8, URZ ;  /* 0x800000080a087290 */ /* 0x000fc6000fffe03f */
[----:B------:R-:W-:Y:S01]  /*1a6d0*/  VIMNMX R4, R3, UR4, PT ;  /* 0x0000000403047c48 */ /* 0x000fe2000bfe0100 */
[----:B------:R-:W-:Y:S08]  /*1a6e0*/  @!P1 BRA `(.L_x_8833) ;  /* 0x0000000000449947 */ /* 0x000ff00003800000 */
        /* <DEDUP_REMOVED lines=10> */
.L_x_8834:
[----:B------:R-:W-:-:S11]  /*1a790*/  UISETP.NE.AND UP0, UPT, UR5, 0x1, UPT ;  /* 0x000000010500788c */ /* 0x000fd6000bf05270 */
[----:B------:R-:W-:Y:S02]  /*1a7a0*/  @UP0 ULDC.64 UR12, c[0x0][0x9e8] ;  /* 0x00027a00000c0ab9 */ /* 0x000fe40000000a00 */
[----:B------:R-:W-:-:S04]  /*1a7b0*/  UIMAD.WIDE.U32 UR6, UR10, UR12, URZ ;  /* 0x0000000c0a0672a5 */ /* 0x000fc8000f8e003f */
[----:B------:R-:W-:-:S12]  /*1a7c0*/  @UP0 USHF.R.U32.HI UR10, URZ, UR13, UR7 ;  /* 0x0000000d3f0a0299 */ /* 0x000fd80008011607 */
.L_x_8835:
[----:B------:R-:W-:-:S04]  /*1a7d0*/  UIMAD UR5, UR10, UR5, URZ ;  /* 0x000000050a0572a4 */ /* 0x000fc8000f8e023f */
[----:B------:R-:W-:-:S04]  /*1a7e0*/  UISETP.LT.AND UP0, UPT, UR8, UR5, UPT ;  /* 0x000000050800728c */ /* 0x000fc8000bf01270 */
[----:B------:R-:W-:-:S12]  /*1a7f0*/  USEL UR8, UR8, UR5, !UP0 ;  /* 0x0000000508087287 */ /* 0x000fd8000c000000 */
.L_x_8833:
[----:B------:R-:W2:Y:S01]  /*1a800*/  LDL R18, [R1+0x8] ;  /* 0x0000080001127983 */ /* 0x000ea20000100800 */
[----:B------:R-:W-:-:S04]  /*1a810*/  UIMAD.WIDE UR4, UR8, 0x66666667, URZ ;  /* 0x66666667080478a5 */ /* 0x000fc8000f8e023f */
[----:B------:R-:W-:-:S04]  /*1a820*/  USHF.R.U32.HI UR4, URZ, 0x1f, UR5 ;  /* 0x0000001f3f047899 */ /* 0x000fc80008011605 */
[----:B------:R-:W-:-:S04]  /*1a830*/  ULEA.HI.SX32 UR6, UR5, UR4, 0x1a ;  /* 0x0000000405067291 */ /* 0x000fc8000f8fd23f */
[----:B------:R-:W-:-:S04]  /*1a840*/  UISETP.LT.AND UP0, UPT, URZ, UR6, UPT ;  /* 0x000000063f00728c */ /* 0x000fc8000bf01270 */
[----:B------:R-:W-:-:S06]  /*1a850*/  USEL UR11, URZ, UR6, !UP0 ;  /* 0x000000063f0b7287 */ /* 0x000fcc000c000000 */
[----:B------:R-:W-:Y:S02]  /*1a860*/  ISETP.GT.AND P0, PT, R4, UR11, PT ;  /* 0x0000000b04007c0c */ /* 0x000fe4000bf04270 */
[----:B--2---:R-:W-:-:S13]  /*1a870*/  R2UR UR7, R18 ;  /* 0x00000000120772ca */ /* 0x004fda00000e0000 */
[----:B------:R-:W-:Y:S02]  /*1a880*/  ULOP3.LUT UR5, UR7, 0xff000000, URZ, 0xc0, !UPT ;  /* 0xff00000007057892 */ /* 0x000fe4000f8ec03f */
[----:B------:R-:W-:Y:S02]  /*1a890*/  ULOP3.LUT UR4, UR7, 0xff0000, URZ, 0xc0, !UPT ;  /* 0x00ff000007047892 */ /* 0x000fe4000f8ec03f */
[----:B------:R-:W-:-:S04]  /*1a8a0*/  USHF.R.U32.HI UR5, URZ, 0x8, UR5 ;  /* 0x000000083f057899 */ /* 0x000fc80008011605 */
[----:B------:R-:W-:-:S03]  /*1a8b0*/  ULEA.HI UR5, UR4, UR5, URZ, 0x10 ;  /* 0x0000000504057291 */ /* 0x000fc6000f8f803f */
[----:B------:R-:W-:Y:S01]  /*1a8c0*/  UMOV UR4, URZ ;  /* 0x0000003f00047c82 */ /* 0x000fe20008000000 */
[----:B------:R-:W-:Y:S01]  /*1a8d0*/  ULOP3.LUT UR43, UR5, 0xff, URZ, 0xc0, !UPT ;  /* 0x000000ff052b7892 */ /* 0x000fe2000f8ec03f */
[----:B------:R-:W-:Y:S11]  /*1a8e0*/  @!P0 BRA `(.L_x_8836) ;  /* 0x0000000000908947 */ /* 0x000ff60003800000 */
[----:B------:R-:W-:Y:S01]  /*1a8f0*/  USHF.R.U32.HI UR6, URZ, 0x10, UR5 ;  /* 0x000000103f067899 */ /* 0x000fe20008011605 */
[----:B------:R-:W-:-:S03]  /*1a900*/  UMOV UR4, URZ ;  /* 0x0000003f00047c82 */ /* 0x000fc60008000000 */
[----:B------:R-:W-:-:S11]  /*1a910*/  UISETP.NE.AND UP0, UPT, UR6, URZ, UPT ;  /* 0x0000003f0600728c */ /* 0x000fd6000bf05270 */
[----:B------:R-:W-:Y:S02]  /*1a920*/  @!UP0 ULDC UR6, c[0x0][0x9f0] ;  /* 0x00027c0000068ab9 */ /* 0x000fe40000000800 */
[----:B------:R-:W-:Y:S01]  /*1a930*/  IABS R0, UR6 ;  /* 0x0000000600007c13 */ /* 0x000fe20008000000 */
[----:B------:R-:W-:-:S03]  /*1a940*/  IMAD.U32 R5, RZ, RZ, UR6 ;  /* 0x00000006ff057e24 */ /* 0x000fc6000f8e00ff */
[----:B------:R-:W-:Y:S02]  /*1a950*/  R2UR UR12, R0 ;  /* 0x00000000000c72ca */ /* 0x000fe400000e0000 */
[----:B------:R-:W-:-:S04]  /*1a960*/  IADD3 R0, R5, -0x1, R4 ;  /* 0xffffffff05007810 */ /* 0x000fc80007ffe004 */
[----:B------:R-:W-:Y:S02]  /*1a970*/  R2UR UR7, R0 ;  /* 0x00000000000772ca */ /* 0x000fe400000e0000 */
[----:B------:R-:W-:-:S05]  /*1a980*/  IABS R0, UR6 ;  /* 0x0000000600007c13 */ /* 0x000fca0008000000 */
[----:B------:R-:W0:Y:S06]  /*1a990*/  I2F.RP R2, UR12 ;  /* 0x0000000c00027d06 */ /* 0x000e2c0008209400 */
[----:B------:R-:W-:Y:S02]  /*1a9a0*/  UIADD3 UR7, -UR11, UR7, URZ ;  /* 0x000000070b077290 */ /* 0x000fe4000fffe13f */
        /* <DEDUP_REMOVED lines=24> */
.L_x_8836:
[----:B------:R-:W-:Y:S01]  /*1ab30*/  UIMAD UR43, UR43, UR4, UR11 ;  /* 0x000000042b2b72a4 */ /* 0x000fe2000f8e020b */
[----:B------:R-:W-:Y:S05]  /*1ab40*/  BSSY B7, `(.L_x_8837) ;  /* 0x00004ae000077945 */ /* 0x000fea0003800000 */
[----:B------:R-:W-:-:S05]  /*1ab50*/  IMAD.U32 R3, RZ, RZ, UR43 ;  /* 0x0000002bff037e24 */ /* 0x000fca000f8e00ff */
[----:B------:R-:W-:-:S04]  /*1ab60*/  VIADDMNMX R4, R3, UR4, R4, PT ;  /* 0x0000000403047c46 */ /* 0x000fc8000b800104 */
[----:B------:R-:W-:-:S13]  /*1ab70*/  R2UR UR50, R4 ;  /* 0x00000000043272ca */ /* 0x000fda00000e0000 */
[----:B------:R-:W-:-:S06]  /*1ab80*/  UISETP.GT.AND UP0, UPT, UR50, UR43, UPT ;  /* 0x0000002b3200728c */ /* 0x000fcc000bf04270 */
[----:B------:R-:W-:-:S13]  /*1ab90*/  PLOP3.LUT P0, PT, PT, PT, UP0, 0x80, 0x0 ;  /* 0x000000000000781c */ /* 0x000fda0003f0f008 */
        /* <DEDUP_REMOVED lines=19> */
.L_x_8838:
        /* <DEDUP_REMOVED lines=20> */
.L_x_8841:
[----:B------:R-:W-:Y:S05]  /*1ae10*/  BSYNC B6 ;  /* 0x0000000000067941 */ /* 0x000fea0003800000 */
.L_x_8840:
        /* <DEDUP_REMOVED lines=22> */
.L_x_8843:
[----:B------:R-:W-:Y:S05]  /*1af80*/  BSYNC B6 ;  /* 0x0000000000067941 */ /* 0x000fea0003800000 */
.L_x_8842:
        /* <DEDUP_REMOVED lines=20> */
.L_x_8845:
[----:B------:R-:W-:Y:S05]  /*1b0d0*/  BSYNC B6 ;  /* 0x0000000000067941 */ /* 0x000fea0003800000 */
.L_x_8844:
        /* <DEDUP_REMOVED lines=19> */
.L_x_8847:
[----:B------:R-:W-:Y:S05]  /*1b210*/  BSYNC B6 ;  /* 0x0000000000067941 */ /* 0x000fea0003800000 */
.L_x_8846:
[----:B------:R-:W-:Y:S01]  /*1b220*/  ULDC.64 UR4, c[0x0][0x9f8] ;  /* 0x00027e0000047ab9 */ /* 0x000fe20000000a00 */
[----:B------:R-:W-:Y:S01]  /*1b230*/  IMAD.U32 R34, RZ, RZ, UR41 ;  /* 0x00000029ff227e24 */ /* 0x000fe2000f8e00ff */
[----:B------:R-:W-:Y:S01]  /*1b240*/  UISETP.NE.U32.AND UP0, UPT, UR4, URZ, UPT ;  /* 0x0000003f0400728c */ /* 0x000fe2000bf05070 */
[----:B------:R-:W0:Y:S03]  /*1b250*/  LDC R20, c[0x0][0x430] ;  /* 0x00010c00ff147b82 */ /* 0x000e260000000800 */
[----:B------:R-:W-:-:S06]  /*1b260*/  UISETP.NE.AND.EX UP0, UPT, UR5, URZ, UPT, UP0 ;  /* 0x0000003f0500728c */ /* 0x000fcc000bf05300 */
[----:B------:R-:W-:-:S05]  /*1b270*/  PLOP3.LUT P0, PT, PT, PT, UP0, 0x80, 0x0 ;  /* 0x000000000000781c */ /* 0x000fca0003f0f008 */
[----:B------:R-:W-:Y:S02]  /*1b280*/  @UP0 ULDC.64 UR4, c[0x0][0x9f8] ;  /* 0x00027e0000040ab9 */ /* 0x000fe40000000a00 */
[----:B------:R-:W-:-:S06]  /*1b290*/  @UP0 UIMAD.WIDE UR4, UR41, 0x4, UR4 ;  /* 0x00000004290408a5 */ /* 0x000fcc000f8e0204 */
[----:B------:R-:W-:Y:S02]  /*1b2a0*/  IMAD.U32 R2, RZ, RZ, UR4 ;  /* 0x00000004ff027e24 */ /* 0x000fe4000f8e00ff */
[----:B------:R-:W-:-:S05]  /*1b2b0*/  IMAD.U32 R3, RZ, RZ, UR5 ;  /* 0x00000005ff037e24 */ /* 0x000fca000f8e00ff */
[----:B------:R1:W5:Y:S01]  /*1b2c0*/  @P0 LDG.E R34, desc[UR54][R2.64] ;  /* 0x0000003602220981 */ /* 0x000362000c1e1900 */
[----:B0-----:R-:W-:Y:S01]  /*1b2d0*/  ISETP.NE.AND P2, PT, R20, 0x1, PT ;  /* 0x000000011400780c */ /* 0x001fe20003f45270 */
[----:B------:R-:W-:Y:S01]  /*1b2e0*/  UMOV UR4, 0xffffffff ;  /* 0xffffffff00047882 */ /* 0x000fe20000000000 */
[----:B------:R-:W-:-:S11]  /*1b2f0*/  LOP3.LUT R16, R16, 0xfffffff7, RZ, 0xc0, !PT ;  /* 0xfffffff710107812 */ /* 0x000fd600078ec0ff */
[----:B------:R-:W-:Y:S01]  /*1b300*/  @P2 LOP3.LUT R16, R16, 0x8, RZ, 0xfc, !PT ;  /* 0x0000000810102812 */ /* 0x000fe200078efcff */
[----:B-1----:R-:W-:Y:S06]  /*1b310*/  BRA.DIV UR4, `(.L_x_8848) ;  /* 0x0000005a04e07947 */ /* 0x002fec000b800000 */
.L_x_8926:
        /* <DEDUP_REMOVED lines=16> */
[----:B------:R-:W-:-:S04]  /*1b420*/  LOP3.LUT R12, R8, 0x70, R12, 0xf8, !PT ;  /* 0x00000070080c7812 */ /* 0x000fc800078ef80c */
[C---:B------:R-:W-:Y:S01]  /*1b430*/  ISETP.GE.AND P1, PT, R10.reuse, UR38, PT ;  /* 0x000000260a007c0c */ /* 0x040fe2000bf26270 */
[----:B------:R-:W-:Y:S01]  /*1b440*/  VIADD R10, R10, UR37 ;  /* 0x000000250a0a7c36 */ /* 0x000fe20008000000 */
[----:B------:R-:W-:-:S03]  /*1b450*/  LOP3.LUT R12, R12, 0x80, RZ, 0xfc, !PT ;  /* 0x000000800c0c7812 */ /* 0x000fc600078efcff */
[----:B-1----:R-:W-:-:S04]  /*1b460*/  @P2 IMAD.HI.U32 R2, R10, R3, RZ ;  /* 0x000000030a022227 */ /* 0x002fc800078e00ff */
[----:B------:R-:W-:Y:S01]  /*1b470*/  IMAD.MOV.U32 R0, RZ, RZ, R10 ;  /* 0x000000ffff007224 */ /* 0x000fe200078e000a */
[----:B----4-:R-:W-:-:S03]  /*1b480*/  @P2 SHF.R.U32.HI R0, RZ, R5, R2 ;  /* 0x00000005ff002219 */ /* 0x010fc60000011602 */
[----:B------:R-:W0:Y:S01]  /*1b490*/  @!P1 LDC.64 R6, c[0x0][0x428] ;  /* 0x00010a00ff069b82 */ /* 0x000e220000000a00 */
[----:B------:R-:W-:-:S07]  /*1b4a0*/  @!P1 SHF.R.S32.HI R3, RZ, 0x1f, R0 ;  /* 0x0000001fff039819 */ /* 0x000fce0000011400 */
[----:B------:R-:W1:Y:S01]  /*1b4b0*/  @!P1 LDC.64 R4, c[0x0][0x418] ;  /* 0x00010600ff049b82 */ /* 0x000e620000000a00 */
[----:B0-----:R-:W-:-:S04]  /*1b4c0*/  @!P1 IMAD R2, R36, R6, RZ ;  /* 0x0000000624029224 */ /* 0x001fc800078e02ff */
[----:B------:R-:W-:Y:S02]  /*1b4d0*/  @!P1 IMAD R7, R34, R7, R2 ;  /* 0x0000000722079224 */ /* 0x000fe400078e0202 */
[----:B------:R-:W-:-:S04]  /*1b4e0*/  @!P1 IMAD.MOV.U32 R2, RZ, RZ, R0 ;  /* 0x000000ffff029224 */ /* 0x000fc800078e0000 */
[----:B------:R-:W-:-:S04]  /*1b4f0*/  @!P1 IMAD.WIDE.U32 R2, R34, R6, R2 ;  /* 0x0000000622029225 */ /* 0x000fc800078e0002 */
[----:B------:R-:W-:Y:S01]  /*1b500*/  @!P1 IMAD.IADD R3, R3, 0x1, R7 ;  /* 0x0000000103039824 */ /* 0x000fe200078e0207 */
[----:B-1----:R-:W-:Y:S01]  /*1b510*/  @!P1 LEA R8, P0, R2, R4, 0x2 ;  /* 0x0000000402089211 */ /* 0x002fe200078010ff */
[----:B------:R-:W-:-:S03]  /*1b520*/  VIADD R4, R12, UR4 ;  /* 0x000000040c047c36 */ /* 0x000fc60008000000 */
[----:B------:R-:W-:Y:S02]  /*1b530*/  @!P1 LEA.HI.X R9, R2, R5, R3, 0x2, P0 ;  /* 0x0000000502099211 */ /* 0x000fe400000f1403 */
[C---:B------:R-:W-:Y:S01]  /*1b540*/  ISETP.GE.AND P0, PT, R4.reuse, UR38, PT ;  /* 0x0000002604007c0c */ /* 0x040fe2000bf06270 */
[----:B------:R-:W0:Y:S01]  /*1b550*/  @P2 LDC R3, c[0x0][0x434] ;  /* 0x00010d00ff032b82 */ /* 0x000e220000000800 */
[----:B------:R-:W-:Y:S02]  /*1b560*/  VIADD R4, R4, UR37 ;  /* 0x0000002504047c36 */ /* 0x000fe40008000000 */
[----:B------:R-:W-:Y:S02]  /*1b570*/  ISETP.GT.U32.OR P0, PT, R12, 0x9f, P0 ;  /* 0x0000009f0c00780c */ /* 0x000fe40000704470 */
[----:B------:R-:W-:-:S03]  /*1b580*/  IMAD.MOV.U32 R11, RZ, RZ, R4 ;  /* 0x000000ffff0b7224 */ /* 0x000fc600078e0004 */
[----:B------:R-:W1:Y:S08]  /*1b590*/  @P2 LDC R5, c[0x0][0x438] ;  /* 0x00010e00ff052b82 */ /* 0x000e700000000800 */
[----:B------:R-:W2:Y:S01]  /*1b5a0*/  @!P0 LDC.64 R6, c[0x0][0x428] ;  /* 0x00010a00ff068b82 */ /* 0x000ea20000000a00 */
[----:B0-----:R-:W-:-:S05]  /*1b5b0*/  @P2 IMAD.HI.U32 R2, R4, R3, RZ ;  /* 0x0000000304022227 */ /* 0x001fca00078e00ff */
[----:B-1----:R-:W-:Y:S01]  /*1b5c0*/  @P2 SHF.R.U32.HI R11, RZ, R5, R2 ;  /* 0x00000005ff0b2219 */ /* 0x002fe20000011602 */
[----:B------:R-:W-:-:S03]  /*1b5d0*/  IMAD.MOV.U32 R5, RZ, RZ, RZ ;  /* 0x000000ffff057224 */ /* 0x000fc600078e00ff */
[----:B------:R-:W-:-:S03]  /*1b5e0*/  @!P0 SHF.R.S32.HI R3, RZ, 0x1f, R11 ;  /* 0x0000001fff038819 */ /* 0x000fc6000001140b */
[----:B------:R0:W5:Y:S01]  /*1b5f0*/  @!P1 LDG.E R5, desc[UR54][R8.64] ;  /* 0x0000003608059981 */ /* 0x000162000c1e1900 */
[----:B--2---:R-:W-:-:S04]  /*1b600*/  @!P0 IMAD R2, R36, R6, RZ ;  /* 0x0000000624028224 */ /* 0x004fc800078e02ff */
[----:B0-----:R-:W-:Y:S02]  /*1b610*/  @!P0 IMAD R8, R34, R7, R2 ;  /* 0x0000000722088224 */ /* 0x001fe400078e0202 */
[----:B------:R-:W-:-:S04]  /*1b620*/  @!P0 IMAD.MOV.U32 R2, RZ, RZ, R11 ;  /* 0x000000ffff028224 */ /* 0x000fc800078e000b */
[----:B------:R-:W-:Y:S02]  /*1b630*/  @!P0 IMAD.WIDE.U32 R2, R34, R6, R2 ;  /* 0x0000000622028225 */ /* 0x000fe400078e0002 */
[----:B------:R-:W0:Y:S02]  /*1b640*/  @!P0 LDC.64 R6, c[0x0][0x418] ;  /* 0x00010600ff068b82 */ /* 0x000e240000000a00 */
[----:B------:R-:W-:Y:S01]  /*1b650*/  @!P0 IMAD.IADD R3, R8, 0x1, R3 ;  /* 0x0000000108038824 */ /* 0x000fe200078e0203 */
[----:B------:R-:W-:Y:S02]  /*1b660*/  LOP3.LUT R16, R16, 0xfffffffd, RZ, 0xc0, !PT ;  /* 0xfffffffd10107812 */ /* 0x000fe400078ec0ff */
[----:B0-----:R-:W-:Y:S01]  /*1b670*/  @!P0 LEA R8, P1, R2, R6, 0x2 ;  /* 0x0000000602088211 */ /* 0x001fe200078210ff */
[----:B------:R-:W-:-:S03]  /*1b680*/  IMAD.MOV.U32 R6, RZ, RZ, RZ ;  /* 0x000000ffff067224 */ /* 0x000fc600078e00ff */
[----:B------:R-:W-:Y:S01]  /*1b690*/  @!P0 LEA.HI.X R9, R2, R7, R3, 0x2, P1 ;  /* 0x0000000702098211 */ /* 0x000fe200008f1403 */
[----:B------:R-:W-:Y:S02]  /*1b6a0*/  IMAD.MOV R3, RZ, RZ, -R0 ;  /* 0x000000ffff037224 */ /* 0x000fe400078e0a00 */
[----:B------:R-:W-:Y:S02]  /*1b6b0*/  IMAD.U32 R0, RZ, RZ, UR44 ;  /* 0x0000002cff007e24 */ /* 0x000fe4000f8e00ff */
[----:B------:R0:W5:Y:S01]  /*1b6c0*/  @!P0 LDG.E R6, desc[UR54][R8.64] ;  /* 0x0000003608068981 */ /* 0x000162000c1e1900 */
[----:B------:R-:W-:Y:S01]  /*1b6d0*/  ISETP.GT.U32.AND P0, PT, R12, 0x9f, PT ;  /* 0x0000009f0c00780c */ /* 0x000fe20003f04070 */
[----:B------:R-:W-:Y:S01]  /*1b6e0*/  IMAD.MOV R7, RZ, RZ, -R11 ;  /* 0x000000ffff077224 */ /* 0x000fe200078e0a0b */
[----:B------:R-:W-:Y:S01]  /*1b6f0*/  ISETP.NE.AND P2, PT, R0, 0x3, PT ;  /* 0x000000030000780c */ /* 0x000fe20003f45270 */
[----:B------:R-:W-:Y:S01]  /*1b700*/  IMAD R10, R20, R3, R10 ;  /* 0x00000003140a7224 */ /* 0x000fe200078e020a */
[----:B------:R-:W-:Y:S01]  /*1b710*/  LOP3.LUT R18, R18, 0xffff, RZ, 0xc0, !PT ;  /* 0x0000ffff12127812 */ /* 0x000fe200078ec0ff */
[----:B------:R-:W-:-:S02]  /*1b720*/  IMAD R7, R20, R7, R4 ;  /* 0x0000000714077224 */ /* 0x000fc400078e0204 */
[----:B------:R-:W-:-:S04]  /*1b730*/  IMAD.U32 R4, RZ, RZ, UR50 ;  /* 0x00000032ff047e24 */ /* 0x000fc8000f8e00ff */
[----:B------:R-:W-:Y:S02]  /*1b740*/  VIADD R4, R4, 0xffffffff ;  /* 0xffffffff04047836 */ /* 0x000fe40000000000 */
[----:B------:R-:W-:-:S04]  /*1b750*/  @P0 LOP3.LUT R16, R16, 0x2, RZ, 0xfc, !PT ;  /* 0x0000000210100812 */ /* 0x000fc800078efcff */
[----:B------:R-:W-:-:S04]  /*1b760*/  LOP3.LUT R16, R16, 0xfffffffb, RZ, 0xc0, !PT ;  /* 0xfffffffb10107812 */ /* 0x000fc800078ec0ff */
[----:B------:R-:W-:Y:S01]  /*1b770*/  @P2 LOP3.LUT R16, R16, 0x4, RZ, 0xfc, !PT ;  /* 0x0000000410102812 */ /* 0x000fe200078efcff */
[----:B0-----:R-:W-:Y:S06]  /*1b780*/  @!P2 BRA `(.L_x_8849) ;  /* 0x000000000004a947 */ /* 0x001fec0003800000 */
[----:B------:R-:W-:Y:S01]  /*1b790*/  BPT.TRAP 0x1 ;  /* 0x000000040000795c */ /* 0x000fe20000300000 */
.L_x_8849:
[----:B------:R-:W-:Y:S01]  /*1b7a0*/  IMAD R0, R31, 0x8, R17 ;  /* 0x000000081f007824 */ /* 0x000fe200078e0211 */
[----:B------:R-:W-:Y:S01]  /*1b7b0*/  SHF.L.U32 R26, R35, 0x1f, RZ ;  /* 0x0000001f231a7819 */ /* 0x000fe200000006ff */
[----:B------:R-:W-:Y:S01]  /*1b7c0*/  BSSY B0, `(.L_x_8850) ;  /* 0x0000004000007945 */ /* 0x000fe20003800000 */
[----:B------:R-:W-:Y:S02]  /*1b7d0*/  SHF.R.S32.HI R23, RZ, 0x1f, R10 ;  /* 0x0000001fff177819 */ /* 0x000fe4000001140a */
[----:B------:R-:W0:Y:S02]  /*1b7e0*/  SYNCS.PHASECHK.TRANS64.TRYWAIT P0, [R0+URZ+0x22880], R26 ;  /* 0x0228801a000075a7 */ /* 0x000e24000800017f */
[----:B0-----:R-:W-:Y:S05]  /*1b7f0*/  @!P0 BRA `(.L_x_8851) ;  /* 0x0000005400d48947 */ /* 0x001fea0003800000 */
.L_x_8927:
[----:B------:R-:W-:Y:S05]  /*1b800*/  BSYNC B0 ;  /* 0x0000000000007941 */ /* 0x000fea0003800000 */
.L_x_8850:
[----:B------:R-:W2:Y:S01]  /*1b810*/  LDL R12, [R1+0x14] ;  /* 0x00001400010c7983 */ /* 0x000ea20000100800 */
[----:B------:R-:W1:Y:S01]  /*1b820*/  LDC R11, c[0x0][0x2f4] ;  /* 0x0000bd00ff0b7b82 */ /* 0x000e620000000800 */
[----:B------:R-:W-:Y:S01]  /*1b830*/  ULDC.64 UR4, c[0x0][0x328] ;  /* 0x0000ca0000047ab9 */ /* 0x000fe20000000a00 */
[----:B-----5:R-:W-:Y:S01]  /*1b840*/  SHF.R.S32.HI R25, RZ, 0x1f, R5 ;  /* 0x0000001fff197819 */ /* 0x020fe20000011405 */
[----:B------:R-:W-:Y:S01]  /*1b850*/  IMAD R3, R23, UR4, RZ ;  /* 0x0000000417037c24 */ /* 0x000fe2000f8e02ff */
[----:B------:R-:W-:Y:S01]  /*1b860*/  ULDC.64 UR6, c[0x0][0x338] ;  /* 0x0000ce0000067ab9 */ /* 0x000fe20000000a00 */
[----:B------:R-:W3:Y:S01]  /*1b870*/  S2R R13, SR_TID.X ;  /* 0x00000000000d7919 */ /* 0x000ee20000002100 */
[----:B------:R-:W-:Y:S01]  /*1b880*/  SHF.R.S32.HI R27, RZ, 0x1f, R7 ;  /* 0x0000001fff1b7819 */ /* 0x000fe20000011407 */
[C---:B------:R-:W-:Y:S01]  /*1b890*/  IMAD R9, R10.reuse, UR5, R3 ;  /* 0x000000050a097c24 */ /* 0x040fe2000f8e0203 */
[----:B------:R-:W-:Y:S01]  /*1b8a0*/  SHF.R.S32.HI R28, RZ, 0x1f, R6 ;  /* 0x0000001fff1c7819 */ /* 0x000fe20000011406 */
[----:B------:R-:W-:Y:S01]  /*1b8b0*/  IMAD.WIDE.U32 R2, R10, UR4, RZ ;  /* 0x000000040a027c25 */ /* 0x000fe2000f8e00ff */
[----:B------:R-:W-:-:S03]  /*1b8c0*/  LOP3.LUT R16, R16, 0xfffffffe, RZ, 0xc0, !PT ;  /* 0xfffffffe10107812 */ /* 0x000fc600078ec0ff */
[----:B------:R-:W-:Y:S02]  /*1b8d0*/  IMAD.IADD R3, R3, 0x1, R9 ;  /* 0x0000000103037824 */ /* 0x000fe400078e0209 */
[----:B------:R-:W-:Y:S02]  /*1b8e0*/  IMAD R8, R25, UR6, RZ ;  /* 0x0000000619087c24 */ /* 0x000fe4000f8e02ff */
[----:B------:R-:W-:-:S04]  /*1b8f0*/  IMAD.WIDE.U32 R2, R5, UR6, R2 ;  /* 0x0000000605027c25 */ /* 0x000fc8000f8e0002 */
[----:B------:R-:W-:Y:S01]  /*1b900*/  IMAD R8, R5, UR7, R8 ;  /* 0x0000000705087c24 */ /* 0x000fe2000f8e0208 */
[----:B-1----:R-:W-:-:S03]  /*1b910*/  ISETP.GE.AND P1, PT, R30, R11, PT ;  /* 0x0000000b1e00720c */ /* 0x002fc60003f26270 */
[----:B------:R-:W-:Y:S01]  /*1b920*/  IMAD.IADD R9, R3, 0x1, R8 ;  /* 0x0000000103097824 */ /* 0x000fe200078e0208 */
[----:B------:R-:W-:Y:S01]  /*1b930*/  ISETP.GE.AND P0, PT, R30, R11, PT ;  /* 0x0000000b1e00720c */ /* 0x000fe20003f06270 */
[----:B------:R-:W-:Y:S02]  /*1b940*/  IMAD R11, R27, UR4, RZ ;  /* 0x000000041b0b7c24 */ /* 0x000fe4000f8e02ff */
[----:B------:R-:W-:Y:S02]  /*1b950*/  IMAD.MOV.U32 R8, RZ, RZ, R2 ;  /* 0x000000ffff087224 */ /* 0x000fe400078e0002 */
[C---:B------:R-:W-:Y:S02]  /*1b960*/  IMAD R11, R7.reuse, UR5, R11 ;  /* 0x00000005070b7c24 */ /* 0x040fe4000f8e020b */
[----:B------:R-:W-:Y:S01]  /*1b970*/  IMAD.WIDE.U32 R2, R7, UR4, RZ ;  /* 0x0000000407027c25 */ /* 0x000fe2000f8e00ff */
[----:B------:R-:W-:-:S03]  /*1b980*/  ULDC.64 UR4, c[0x0][0x330] ;  /* 0x0000cc0000047ab9 */ /* 0x000fc60000000a00 */
[----:B------:R-:W-:Y:S01]  /*1b990*/  IMAD.IADD R3, R3, 0x1, R11 ;  /* 0x0000000103037824 */ /* 0x000fe200078e020b */
[----:B------:R-:W-:Y:S01]  /*1b9a0*/  @P1 LOP3.LUT R16, R16, 0x1, RZ, 0xfc, !PT ;  /* 0x0000000110101812 */ /* 0x000fe200078efcff */
[----:B------:R-:W-:Y:S01]  /*1b9b0*/  IMAD R11, R28, UR6, RZ ;  /* 0x000000061c0b7c24 */ /* 0x000fe2000f8e02ff */
[----:B---3--:R-:W-:Y:S01]  /*1b9c0*/  LOP3.LUT R13, R13, 0x7f, RZ, 0xc0, !PT ;  /* 0x0000007f0d0d7812 */ /* 0x008fe200078ec0ff */
[----:B------:R-:W-:Y:S01]  /*1b9d0*/  IMAD.WIDE.U32 R2, R6, UR6, R2 ;  /* 0x0000000606027c25 */ /* 0x000fe2000f8e0002 */
[----:B------:R-:W-:Y:S02]  /*1b9e0*/  LOP3.LUT R16, R16, 0xffffff7f, RZ, 0xc0, !PT ;  /* 0xffffff7f10107812 */ /* 0x000fe400078ec0ff */
[----:B------:R-:W-:Y:S01]  /*1b9f0*/  SHF.R.U32.HI R13, RZ, 0x3, R13 ;  /* 0x00000003ff0d7819 */ /* 0x000fe2000001160d */
        /* <DEDUP_REMOVED lines=9> */
[----:B------:R-:W-:Y:S01]  /*1ba90*/  IADD3 R8, P1, R2, UR6, RZ ;  /* 0x0000000602087c10 */ /* 0x000fe2000ff3e0ff */
[----:B------:R-:W-:-:S03]  /*1baa0*/  IMAD.MOV.U32 R2, RZ, RZ, -0xa0 ;  /* 0xffffff60ff027424 */ /* 0x000fc600078e00ff */
[----:B------:R-:W-:Y:S01]  /*1bab0*/  IADD3.X R21, R21, UR7, R3, P1, !PT ;  /* 0x0000000715157c10 */ /* 0x000fe20008ffe403 */
[----:B------:R-:W-:-:S04]  /*1bac0*/  IMAD R4, R4, R2, UR38 ;  /* 0x0000002604047e24 */ /* 0x000fc8000f8e0202 */
        /* <DEDUP_REMOVED lines=82> */
.L_x_8949:
        /* <DEDUP_REMOVED lines=9> */
.L_x_8853:
        /* <DEDUP_REMOVED lines=11> */
.L_x_8854:
[----:B------:R1:W-:Y:S01]  /*1c130*/  SYNCS.ARRIVE.TRANS64.A1T0 RZ, [R0+URZ+0x22870], RZ ;  /* 0x022870ff00ff79a7 */ /* 0x0003e2000810003f */
[----:B------:R-:W-:Y:S05]  /*1c140*/  @!P6 BRA `(.L_x_8855) ;  /* 0x000000000004e947 */ /* 0x000fea0003800000 */
[----:B------:R-:W-:Y:S01]  /*1c150*/  BPT.TRAP 0x1 ;  /* 0x000000040000795c */ /* 0x000fe20000300000 */
.L_x_8855:
[----:B------:R-:W2:Y:S01]  /*1c160*/  SYNCS.PHASECHK.TRANS64.TRYWAIT P0, [R0+URZ+0x22840], R26 ;  /* 0x0228401a000075a7 */ /* 0x000ea2000800017f */
[----:B------:R-:W-:Y:S04]  /*1c170*/  BSSY B0, `(.L_x_8856) ;  /* 0x0000002000007945 */ /* 0x000fe80003800000 */
[----:B--2---:R-:W-:Y:S05]  /*1c180*/  @!P0 BRA `(.L_x_8857) ;  /* 0x0000005800a88947 */ /* 0x004fea0003800000 */
.L_x_8950:
[----:B------:R-:W-:Y:S05]  /*1c190*/  BSYNC B0 ;  /* 0x0000000000007941 */ /* 0x000fea0003800000 */
.L_x_8856:
[----:B------:R-:W-:Y:S01]  /*1c1a0*/  ULDC.64 UR4, c[0x0][0x300] ;  /* 0x0000c00000047ab9 */ /* 0x000fe20000000a00 */
[----:B------:R-:W-:Y:S01]  /*1c1b0*/  ULDC.64 UR6, c[0x0][0x310] ;  /* 0x0000c40000067ab9 */ /* 0x000fe20000000a00 */
[----:B------:R-:W-:Y:S01]  /*1c1c0*/  IMAD R23, R23, UR4, RZ ;  /* 0x0000000417177c24 */ /* 0x000fe2000f8e02ff */
[----:B------:R-:W-:Y:S01]  /*1c1d0*/  ULDC.64 UR8, c[0x0][0x308] ;  /* 0x0000c20000087ab9 */ /* 0x000fe20000000a00 */
[C---:B------:R-:W-:Y:S01]  /*1c1e0*/  IMAD.WIDE.U32 R2, R10.reuse, UR4, RZ ;  /* 0x000000040a027c25 */ /* 0x040fe2000f8e00ff */
[----:B------:R-:W-:Y:S01]  /*1c1f0*/  ULDC.64 UR10, c[0x0][0x2e8] ;  /* 0x0000ba00000a7ab9 */ /* 0x000fe20000000a00 */
[----:B------:R-:W3:Y:S02]  /*1c200*/  LDC R11, c[0x0][0x2f4] ;  /* 0x0000bd00ff0b7b82 */ /* 0x000ee40000000800 */
[----:B------:R-:W-:Y:S02]  /*1c210*/  IMAD R8, R10, UR5, R23 ;  /* 0x000000050a087c24 */ /* 0x000fe4000f8e0217 */
[----:B------:R-:W-:-:S02]  /*1c220*/  IMAD R25, R25, UR6, RZ ;  /* 0x0000000619197c24 */ /* 0x000fc4000f8e02ff */
[----:B------:R-:W-:Y:S02]  /*1c230*/  IMAD.IADD R3, R3, 0x1, R8 ;  /* 0x0000000103037824 */ /* 0x000fe400078e0208 */
[C---:B------:R-:W-:Y:S02]  /*1c240*/  IMAD R25, R5.reuse, UR7, R25 ;  /* 0x0000000705197c24 */ /* 0x040fe4000f8e0219 */
[----:B------:R-:W-:-:S04]  /*1c250*/  IMAD.WIDE.U32 R2, R5, UR6, R2 ;  /* 0x0000000605027c25 */ /* 0x000fc8000f8e0002 */
[----:B------:R-:W-:Y:S02]  /*1c260*/  IMAD.IADD R3, R3, 0x1, R25 ;  /* 0x0000000103037824 */ /* 0x000fe400078e0219 */
[C---:B------:R-:W-:Y:S02]  /*1c270*/  IMAD R9, R18.reuse, UR9, RZ ;  /* 0x0000000912097c24 */ /* 0x040fe4000f8e02ff */
[----:B------:R-:W-:-:S04]  /*1c280*/  IMAD.WIDE.U32 R2, R18, UR8, R2 ;  /* 0x0000000812027c25 */ /* 0x000fc8000f8e0002 */
[----:B------:R-:W-:Y:S01]  /*1c290*/  IMAD R10, R27, UR4, RZ ;  /* 0x000000041b0a7c24 */ /* 0x000fe2000f8e02ff */
[----:B------:R-:W-:Y:S01]  /*1c2a0*/  IADD3 R8, P0, R2, UR10, RZ ;  /* 0x0000000a02087c10 */ /* 0x000fe2000ff1e0ff */
[----:B------:R-:W-:Y:S01]  /*1c2b0*/  IMAD R28, R28, UR6, RZ ;  /* 0x000000061c1c7c24 */ /* 0x000fe2000f8e02ff */
[----:B---3--:R-:W-:Y:S01]  /*1c2c0*/  ISETP.GE.AND P2, PT, R30, R11, PT ;  /* 0x0000000b1e00720c */ /* 0x008fe20003f46270 */
[----:B------:R-:W-:Y:S01]  /*1c2d0*/  IMAD R10, R7, UR5, R10 ;  /* 0x00000005070a7c24 */ /* 0x000fe2000f8e020a */
[----:B------:R-:W-:Y:S01]  /*1c2e0*/  IADD3.X R5, R3, UR11, R9, P0, !PT ;  /* 0x0000000b03057c10 */ /* 0x000fe200087fe409 */
[----:B------:R-:W-:Y:S01]  /*1c2f0*/  IMAD.WIDE.U32 R2, R7, UR4, RZ ;  /* 0x0000000407027c25 */ /* 0x000fe2000f8e00ff */
[----:B------:R-:W-:-:S03]  /*1c300*/  UMOV UR4, 0xffffffff ;  /* 0xffffffff00047882 */ /* 0x000fc60000000000 */
[----:B------:R-:W-:Y:S02]  /*1c310*/  IMAD.IADD R3, R3, 0x1, R10 ;  /* 0x0000000103037824 */ /* 0x000fe400078e020a */
[C---:B------:R-:W-:Y:S02]  /*1c320*/  IMAD R28, R6.reuse, UR7, R28 ;  /* 0x00000007061c7c24 */ /* 0x040fe4000f8e021c */
[----:B------:R-:W-:-:S04]  /*1c330*/  IMAD.WIDE.U32 R2, R6, UR6, R2 ;  /* 0x0000000606027c25 */ /* 0x000fc8000f8e0002 */
[----:B------:R-:W-:Y:S02]  /*1c340*/  IMAD.IADD R3, R3, 0x1, R28 ;  /* 0x0000000103037824 */ /* 0x000fe400078e021c */
[----:B------:R-:W-:-:S03]  /*1c350*/  IMAD.WIDE.U32 R2, R18, UR8, R2 ;  /* 0x0000000812027c25 */ /* 0x000fc6000f8e0002 */
[----:B------:R-:W-:-:S04]  /*1c360*/  IADD3 R7, P0, R2, UR10, RZ ;  /* 0x0000000a02077c10 */ /* 0x000fc8000ff1e0ff */
[----:B------:R-:W-:Y:S01]  /*1c370*/  IADD3.X R6, R9, UR11, R3, P0, !PT ;  /* 0x0000000b09067c10 */ /* 0x000fe200087fe403 */
[----:B------:R-:W-:Y:S08]  /*1c380*/  BRA.DIV UR4, `(.L_x_8858) ;  /* 0x0000005a043c7947 */ /* 0x000ff0000b800000 */
[----:B------:R-:W3:Y:S01]  /*1c390*/  SHFL.IDX PT, R14, R8, RZ, 0x181f ;  /* 0x00181fff080e7589 */ /* 0x000ee200000e0000 */
[C---:B------:R-:W-:Y:S02]  /*1c3a0*/  LOP3.LUT P6, RZ, R16.reuse, 0x80, RZ, 0xc0, !PT ;  /* 0x0000008010ff7812 */ /* 0x040fe400078cc0ff */
[----:B------:R-:W-:Y:S01]  /*1c3b0*/  P2R R9, PR, RZ, 0x2 ;  /* 0x00000002ff097803 */ /* 0x000fe20000000000 */
[----:B------:R-:W4:Y:S01]  /*1c3c0*/  SHFL.IDX PT, R2, R5, RZ, 0x181f ;  /* 0x00181fff05027589 */ /* 0x000f2200000e0000 */
[----:B------:R-:W-:-:S09]  /*1c3d0*/  LOP3.LUT P1, RZ, R16, 0x10, RZ, 0xc0, !PT ;  /* 0x0000001010ff7812 */ /* 0x000fd2000782c0ff */
[----:B---3--:R-:W-:-:S05]  /*1c3e0*/  @P6 IADD3 R14, P0, R30, R14, RZ ;  /* 0x0000000e1e0e6210 */ /* 0x008fca0007f1e0ff */
[----:B----4-:R-:W-:Y:S02]  /*1c3f0*/  @P6 IMAD.X R3, RZ, RZ, R2, P0 ;  /* 0x000000ffff036224 */ /* 0x010fe400000e0602 */
[----:B------:R-:W-:Y:S02]  /*1c400*/  @P6 IMAD.MOV.U32 R2, RZ, RZ, R14 ;  /* 0x000000ffff026224 */ /* 0x000fe400078e000e */
[----:B------:R-:W3:Y:S04]  /*1c410*/  SHFL.IDX PT, R14, R8, 0x1, 0x181f ;  /* 0x00381f00080e7f89 */ /* 0x000ee800000e0000 */
[----:B------:R4:W-:Y:S01]  /*1c420*/  @P6 LDGSTS.E.BYPASS.LTC128B.128 [R4+0x18400], desc[UR54][R2.64], !P2 ;  /* 0x1840000002046fae */ /* 0x0009e2000d101d76 */
[----:B------:R-:W-:-:S03]  /*1c430*/  LOP3.LUT P6, RZ, R16, 0x100, RZ, 0xc0, !PT ;  /* 0x0000010010ff7812 */ /* 0x000fc600078cc0ff */
[----:B----4-:R-:W4:Y:S01]  /*1c440*/  SHFL.IDX PT, R2, R5, 0x1, 0x181f ;  /* 0x00381f0005027f89 */ /* 0x010f2200000e0000 */
[----:B---3--:R-:W-:-:S05]  /*1c450*/  @P1 IADD3 R14, P0, R30, R14, RZ ;  /* 0x0000000e1e0e1210 */ /* 0x008fca0007f1e0ff */
[----:B----4-:R-:W-:Y:S02]  /*1c460*/  @P1 IMAD.X R3, RZ, RZ, R2, P0 ;  /* 0x000000ffff031224 */ /* 0x010fe400000e0602 */
[----:B------:R-:W-:Y:S02]  /*1c470*/  @P1 IMAD.MOV.U32 R2, RZ, RZ, R14 ;  /* 0x000000ffff021224 */ /* 0x000fe400078e000e */
[----:B------:R-:W3:Y:S04]  /*1c480*/  SHFL.IDX PT, R14, R8, 0x2, 0x181f ;  /* 0x00581f00080e7f89 */ /* 0x000ee800000e0000 */
[----:B------:R4:W-:Y:S01]  /*1c490*/  @P1 LDGSTS.E.BYPASS.LTC128B.128 [R4+0x18c00], desc[UR54][R2.64], !P2 ;  /* 0x18c0000002041fae */ /* 0x0009e2000d101d76 */
[----:B------:R-:W-:-:S03]  /*1c4a0*/  ISETP.NE.AND P1, PT, R9, RZ, PT ;  /* 0x000000ff0900720c */ /* 0x000fc60003f25270 */
[----:B----4-:R-:W4:Y:S01]  /*1c4b0*/  SHFL.IDX PT, R2, R5, 0x2, 0x181f ;  /* 0x00581f0005027f89 */ /* 0x010f2200000e0000 */
[----:B---3--:R-:W-:-:S05]  /*1c4c0*/  @P5 IADD3 R14, P0, R30, R14, RZ ;  /* 0x0000000e1e0e5210 */ /* 0x008fca0007f1e0ff */
[----:B----4-:R-:W-:Y:S02]  /*1c4d0*/  @P5 IMAD.X R9, RZ, RZ, R2, P0 ;  /* 0x000000ffff095224 */ /* 0x010fe400000e0602 */
[----:B------:R-:W-:Y:S02]  /*1c4e0*/  @P5 IMAD.MOV.U32 R2, RZ, RZ, R14 ;  /* 0x000000ffff025224 */ /* 0x000fe400078e000e */
[----:B------:R-:W-:Y:S01]  /*1c4f0*/  @P5 IMAD.MOV.U32 R3, RZ, RZ, R9 ;  /* 0x000000ffff035224 */ /* 0x000fe200078e0009 */
[----:B------:R-:W3:Y:S04]  /*1c500*/  SHFL.IDX PT, R14, R8, 0x3, 0x181f ;  /* 0x00781f00080e7f89 */ /* 0x000ee800000e0000 */
[----:B------:R4:W-:Y:S01]  /*1c510*/  @P5 LDGSTS.E.BYPASS.LTC128B.128 [R4+0x19400], desc[UR54][R2.64], !P2 ;  /* 0x1940000002045fae */ /* 0x0009e2000d101d76 */
[----:B------:R-:W-:-:S03]  /*1c520*/  LOP3.LUT P5, RZ, R16, 0x40, RZ, 0xc0, !PT ;  /* 0x0000004010ff7812 */ /* 0x000fc600078ac0ff */
        /* <DEDUP_REMOVED lines=8> */
[----:B----4-:R-:W4:Y:S10]  /*1c5b0*/  SHFL.IDX PT, R2, R5, 0x4, 0x181f ;  /* 0x00981f0005027f89 */ /* 0x010f3400000e0000 */
[----:B---3--:R-:W-:-:S05]  /*1c5c0*/  @P4 IADD3 R14, P0, R30, R14, RZ ;  /* 0x0000000e1e0e4210 */ /* 0x008fca0007f1e0ff */
[----:B----4-:R-:W-:Y:S02]  /*1c5d0*/  @P4 IMAD.X R9, RZ, RZ, R2, P0 ;  /* 0x000000ffff094224 */ /* 0x010fe400000e0602 */
[----:B------:R-:W-:Y:S02]  /*1c5e0*/  @P4 IMAD.MOV.U32 R2, RZ, RZ, R14 ;  /* 0x000000ffff024224 */ /* 0x000fe400078e000e */
[----:B------:R-:W-:Y:S01]  /*1c5f0*/  @P4 IMAD.MOV.U32 R3, RZ, RZ, R9 ;  /* 0x000000ffff034224 */ /* 0x000fe200078e0009 */
[----:B------:R-:W3:Y:S04]  /*1c600*/  SHFL.IDX PT, R14, R8, 0x5, 0x181f ;  /* 0x00b81f00080e7f89 */ /* 0x000ee800000e0000 */
[----:B------:R4:W-:Y:S04]  /*1c610*/  @P4 LDGSTS.E.BYPASS.LTC128B.128 [R4+0x1a400], desc[UR54][R2.64], !P2 ;  /* 0x1a40000002044fae */ /* 0x0009e8000d101d76 */
[----:B----4-:R-:W4:Y:S01]  /*1c620*/  SHFL.IDX PT, R2, R5, 0x5, 0x181f ;  /* 0x00b81f0005027f89 */ /* 0x010f2200000e0000 */
[----:B---3--:R-:W-:-:S05]  /*1c630*/  @P5 IADD3 R14, P0, R30, R14, RZ ;  /* 0x0000000e1e0e5210 */ /* 0x008fca0007f1e0ff */
[----:B----4-:R-:W-:Y:S02]  /*1c640*/  @P5 IMAD.X R9, RZ, RZ, R2, P0 ;  /* 0x000000ffff095224 */ /* 0x010fe400000e0602 */
[----:B------:R-:W-:Y:S02]  /*1c650*/  @P5 IMAD.MOV.U32 R2, RZ, RZ, R14 ;  /* 0x000000ffff025224 */ /* 0x000fe400078e000e */
[----:B------:R-:W-:Y:S01]  /*1c660*/  @P5 IMAD.MOV.U32 R3, RZ, RZ, R9 ;  /* 0x000000ffff035224 */ /* 0x000fe200078e0009 */
[----:B------:R-:W3:Y:S04]  /*1c670*/  SHFL.IDX PT, R14, R8, 0x6, 0x181f ;  /* 0x00d81f00080e7f89 */ /* 0x000ee800000e0000 */
[----:B------:R4:W-:Y:S04]  /*1c680*/  @P5 LDGSTS.E.BYPASS.LTC128B.128 [R4+0x1ac00], desc[UR54][R2.64], !P2 ;  /* 0x1ac0000002045fae */ /* 0x0009e8000d101d76 */
[----:B----4-:R-:W4:Y:S04]  /*1c690*/  SHFL.IDX PT, R2, R5, 0x6, 0x181f ;  /* 0x00d81f0005027f89 */ /* 0x010f2800000e0000 */
[----:B------:R-:W-:Y:S01]  /*1c6a0*/  SHFL.IDX PT, R5, R5, 0x7, 0x181f ;  /* 0x00f81f0005057f89 */ /* 0x000fe200000e0000 */
[----:B---3--:R-:W-:-:S05]  /*1c6b0*/  @P6 IADD3 R14, P0, R30, R14, RZ ;  /* 0x0000000e1e0e6210 */ /* 0x008fca0007f1e0ff */
[----:B----4-:R-:W-:Y:S02]  /*1c6c0*/  @P6 IMAD.X R9, RZ, RZ, R2, P0 ;  /* 0x000000ffff096224 */ /* 0x010fe400000e0602 */
[----:B------:R-:W-:Y:S02]  /*1c6d0*/  @P6 IMAD.MOV.U32 R2, RZ, RZ, R14 ;  /* 0x000000ffff026224 */ /* 0x000fe400078e000e */
[----:B------:R-:W3:Y:S01]  /*1c6e0*/  SHFL.IDX PT, R14, R8, 0x7, 0x181f ;  /* 0x00f81f00080e7f89 */ /* 0x000ee200000e0000 */
[----:B------:R-:W-:-:S05]  /*1c6f0*/  @P6 IMAD.MOV.U32 R3, RZ, RZ, R9 ;  /* 0x000000ffff036224 */ /* 0x000fca00078e0009 */
[----:B------:R4:W-:Y:S01]  /*1c700*/  @P6 LDGSTS.E.BYPASS.LTC128B.128 [R4+0x1b400], desc[UR54][R2.64], !P2 ;  /* 0x1b40000002046fae */ /* 0x0009e2000d101d76 */
[----:B---3--:R-:W-:-:S05]  /*1c710*/  @P3 IADD3 R14, P0, R30, R14, RZ ;  /* 0x0000000e1e0e3210 */ /* 0x008fca0007f1e0ff */
[----:B------:R-:W-:Y:S02]  /*1c720*/  @P3 IMAD.X R9, RZ, RZ, R5, P0 ;  /* 0x000000ffff093224 */ /* 0x000fe400000e0605 */
[----:B----4-:R-:W-:Y:S01]  /*1c730*/  @P3 IMAD.MOV.U32 R2, RZ, RZ, R14 ;  /* 0x000000ffff023224 */ /* 0x010fe200078e000e */
[----:B------:R-:W-:Y:S01]  /*1c740*/  SHFL.IDX PT, R5, R6, 0x1, 0x181f ;  /* 0x00381f0006057f89 */ /* 0x000fe200000e0000 */
[----:B------:R-:W-:-:S03]  /*1c750*/  @P3 IMAD.MOV.U32 R3, RZ, RZ, R9 ;  /* 0x000000ffff033224 */ /* 0x000fc600078e0009 */
[----:B------:R-:W3:Y:S04]  /*1c760*/  SHFL.IDX PT, R14, R7, RZ, 0x181f ;  /* 0x00181fff070e7589 */ /* 0x000ee800000e0000 */
[----:B------:R-:W4:Y:S04]  /*1c770*/  SHFL.IDX PT, R9, R6, RZ, 0x181f ;  /* 0x00181fff06097589 */ /* 0x000f2800000e0000 */
[----:B------:R5:W-:Y:S01]  /*1c780*/  @P3 LDGSTS.E.BYPASS.LTC128B.128 [R4+0x1bc00], desc[UR54][R2.64], !P2 ;  /* 0x1bc0000002043fae */ /* 0x000be2000d101d76 */
[----:B---3--:R-:W-:-:S05]  /*1c790*/  @P1 IADD3 R14, P0, R30, R14, RZ ;  /* 0x0000000e1e0e1210 */ /* 0x008fca0007f1e0ff */
[----:B----4-:R-:W-:Y:S02]  /*1c7a0*/  @P1 IMAD.X R9, RZ, RZ, R9, P0 ;  /* 0x000000ffff091224 */ /* 0x010fe400000e0609 */
[----:B-----5:R-:W-:Y:S02]  /*1c7b0*/  @P1 IMAD.MOV.U32 R2, RZ, RZ, R14 ;  /* 0x000000ffff021224 */ /* 0x020fe400078e000e */
[----:B------:R-:W-:Y:S01]  /*1c7c0*/  @P1 IMAD.MOV.U32 R3, RZ, RZ, R9 ;  /* 0x000000ffff031224 */ /* 0x000fe200078e0009 */
[----:B------:R3:W4:Y:S04]  /*1c7d0*/  SHFL.IDX PT, R14, R7, 0x1, 0x181f ;  /* 0x00381f00070e7f89 */ /* 0x00072800000e0000 */
[----:B------:R3:W-:Y:S02]  /*1c7e0*/  @P1 LDGSTS.E.BYPASS.LTC128B.128 [R4+0x1c400], desc[UR54][R2.64], !P2 ;  /* 0x1c40000002041fae */ /* 0x0007e4000d101d76 */
.L_x_8972:
        /* <DEDUP_REMOVED lines=9> */
.L_x_8859:
        /* <DEDUP_REMOVED lines=11> */
.L_x_8860:
[----:B------:R3:W-:Y:S02]  /*1c930*/  SYNCS.ARRIVE.TRANS64.A1T0 RZ, [R0+URZ+0x22830], RZ ;  /* 0x022830ff00ff79a7 */ /* 0x0007e4000810003f */
[----:B------:R-:W-:Y:S05]  /*1c940*/  WARPSYNC.ALL ;  /* 0x0000000000007948 */ /* 0x000fea0003800000 */
[----:B0123--:R-:W-:Y:S01]  /*1c950*/  VIADD R0, R17, 0x14400 ;  /* 0x0001440011007836 */ /* 0x00ffe20000000000 */
        /* <DEDUP_REMOVED lines=26> */
.L_x_8862:
[----:B------:R-:W-:Y:S05]  /*1cb00*/  BSYNC B6 ;  /* 0x0000000000067941 */ /* 0x000fea0003800000 */
.L_x_8861:
[----:B------:R0:W5:Y:S01]  /*1cb10*/  LDL R8, [R1+0x1c] ;  /* 0x00001c0001087983 */ /* 0x0001620000100800 */
[----:B------:R-:W-:Y:S01]  /*1cb20*/  UISETP.NE.AND UP0, UPT, UR49, URZ, UPT ;  /* 0x0000003f3100728c */ /* 0x000fe2000bf05270 */
[C---:B------:R-:W-:Y:S01]  /*1cb30*/  R2UR UR8, R18.reuse ;  /* 0x00000000120872ca */ /* 0x040fe200000e0000 */
[----:B------:R-:W-:Y:S01]  /*1cb40*/  ULDC.64 UR6, c[0x0][0x2d8] ;  /* 0x0000b60000067ab9 */ /* 0x000fe20000000a00 */
[----:B------:R-:W1:Y:S01]  /*1cb50*/  S2R R20, SR_TID.X ;  /* 0x0000000000147919 */ /* 0x000e620000002100 */
[----:B------:R-:W-:Y:S01]  /*1cb60*/  R2UR UR9, R18 ;  /* 0x00000000120972ca */ /* 0x000fe200000e0000 */
[----:B------:R-:W-:Y:S01]  /*1cb70*/  UMOV UR4, UR38 ;  /* 0x0000002600047c82 */ /* 0x000fe20008000000 */
[----:B------:R-:W-:Y:S01]  /*1cb80*/  PLOP3.LUT P0, PT, PT, PT, UP0, 0x80, 0x0 ;  /* 0x000000000000781c */ /* 0x000fe20003f0f008 */
[----:B------:R-:W-:Y:S01]  /*1cb90*/  UMOV UR5, UR45 ;  /* 0x0000002d00057c82 */ /* 0x000fe20008000000 */
[----:B------:R-:W-:Y:S01]  /*1cba0*/  PLOP3.LUT P1, PT, PT, PT, UP0, 0x80, 0x0 ;  /* 0x000000000000781c */ /* 0x000fe20003f2f008 */
[----:B------:R-:W-:Y:S01]  /*1cbb0*/  UISETP.NE.AND UP1, UPT, UR48, URZ, UPT ;  /* 0x0000003f3000728c */ /* 0x000fe2000bf25270 */
[----:B------:R-:W2:Y:S01]  /*1cbc0*/  LDC R6, c[0x0][0x448] ;  /* 0x00011200ff067b82 */ /* 0x000ea20000000800 */
[----:B------:R-:W-:-:S03]  /*1cbd0*/  @UP0 ULDC UR10, c[0x0][0x44c] ;  /* 0x00011300000a0ab9 */ /* 0x000fc60000000800 */
[----:B------:R-:W-:Y:S02]  /*1cbe0*/  UIMAD.WIDE.U32 UR4, UR8, UR6, UR4 ;  /* 0x00000006080472a5 */ /* 0x000fe4000f8e0004 */
[----:B------:R-:W-:Y:S02]  /*1cbf0*/  USHF.R.S32.HI UR6, URZ, 0x1f, UR41 ;  /* 0x0000001f3f067899 */ /* 0x000fe40008011429 */
[----:B------:R-:W-:Y:S02]  /*1cc00*/  UIMAD UR5, UR9, UR7, UR5 ;  /* 0x00000007090572a4 */ /* 0x000fe4000f8e0205 */
[----:B------:R-:W-:Y:S01]  /*1cc10*/  USEL UR6, UR6, URZ, !UP1 ;  /* 0x0000003f06067287 */ /* 0x000fe2000c800000 */
[----:B------:R-:W-:Y:S01]  /*1cc20*/  ULDC.64 UR8, c[0x0][0x2e0] ;  /* 0x0000b80000087ab9 */ /* 0x000fe20000000a00 */
[----:B------:R-:W-:Y:S01]  /*1cc30*/  USEL UR7, UR41, URZ, !UP1 ;  /* 0x0000003f29077287 */ /* 0x000fe2000c800000 */
[C---:B-1----:R-:W-:Y:S01]  /*1cc40*/  LOP3.LUT R21, R20.reuse, 0x7f, RZ, 0xc0, !PT ;  /* 0x0000007f14157812 */ /* 0x042fe200078ec0ff */
[----:B------:R-:W-:-:S03]  /*1cc50*/  IMAD.SHL.U32 R20, R20, 0x10, RZ ;  /* 0x0000001014147824 */ /* 0x000fc600078e00ff */
[----:B------:R-:W-:-:S04]  /*1cc60*/  SHF.R.U32.HI R21, RZ, 0x3, R21 ;  /* 0x00000003ff157819 */ /* 0x000fc80000011615 */
[----:B------:R-:W-:-:S05]  /*1cc70*/  LOP3.LUT R20, R21, 0x70, R20, 0xf8, !PT ;  /* 0x0000007015147812 */ /* 0x000fca00078ef814 */
[----:B------:R-:W-:-:S04]  /*1cc80*/  IMAD.IADD R9, R20, 0x1, R19 ;  /* 0x0000000114097824 */ /* 0x000fc800078e0213 */
[----:B------:R-:W-:Y:S01]  /*1cc90*/  @P0 IMAD.HI.U32 R0, R9, UR10, RZ ;  /* 0x0000000a09000c27 */ /* 0x000fe2000f8e00ff */
[----:B------:R-:W-:-:S03]  /*1cca0*/  @UP0 ULDC UR10, c[0x0][0x450] ;  /* 0x00011400000a0ab9 */ /* 0x000fc60000000800 */
[----:B------:R-:W-:Y:S01]  /*1ccb0*/  IMAD.MOV.U32 R7, RZ, RZ, R9 ;  /* 0x000000ffff077224 */ /* 0x000fe200078e0009 */
[----:B------:R-:W-:Y:S01]  /*1ccc0*/  @P1 SHF.R.U32.HI R7, RZ, UR10, R0 ;  /* 0x0000000aff071c19 */ /* 0x000fe20008011600 */
[----:B------:R-:W-:-:S03]  /*1ccd0*/  UIMAD UR6, UR6, UR8, URZ ;  /* 0x00000008060672a4 */ /* 0x000fc6000f8e023f */
[----:B------:R-:W-:Y:S01]  /*1cce0*/  SHF.R.S32.HI R0, RZ, 0x1f, R7 ;  /* 0x0000001fff007819 */ /* 0x000fe20000011407 */
[----:B------:R-:W-:Y:S02]  /*1ccf0*/  UIMAD UR6, UR7, UR9, UR6 ;  /* 0x00000009070672a4 */ /* 0x000fe4000f8e0206 */
[----:B------:R-:W-:-:S03]  /*1cd00*/  UIMAD.WIDE.U32 UR4, UR7, UR8, UR4 ;  /* 0x00000008070472a5 */ /* 0x000fc6000f8e0004 */
[----:B------:R-:W-:Y:S01]  /*1cd10*/  ULDC.64 UR8, c[0x0][0x2d0] ;  /* 0x0000b40000087ab9 */ /* 0x000fe20000000a00 */
[----:B------:R-:W1:Y:S01]  /*1cd20*/  S2R R20, SR_TID.X ;  /* 0x0000000000147919 */ /* 0x000e620000002100 */
[----:B------:R-:W-:Y:S01]  /*1cd30*/  IMAD R0, R0, UR8, RZ ;  /* 0x0000000800007c24 */ /* 0x000fe2000f8e02ff */
[----:B------:R-:W-:Y:S02]  /*1cd40*/  UIADD3 UR6, UR5, UR6, URZ ;  /* 0x0000000605067290 */ /* 0x000fe4000fffe03f */
[----:B------:R-:W-:Y:S02]  /*1cd50*/  IMAD.U32 R5, RZ, RZ, UR5 ;  /* 0x00000005ff057e24 */ /* 0x000fe4000f8e00ff */
[----:B------:R-:W-:Y:S02]  /*1cd60*/  IMAD R5, R7, UR9, R0 ;  /* 0x0000000907057c24 */ /* 0x000fe4000f8e0200 */
[----:B------:R-:W-:Y:S01]  /*1cd70*/  IMAD.U32 R4, RZ, RZ, UR4 ;  /* 0x00000004ff047e24 */ /* 0x000fe2000f8e00ff */
[----:B------:R-:W-:Y:S01]  /*1cd80*/  ULDC.64 UR4, c[0x0][0x2c8] ;  /* 0x0000b20000047ab9 */ /* 0x000fe20000000a00 */
[----:B------:R-:W-:-:S02]  /*1cd90*/  IMAD.MOV R0, RZ, RZ, -R7 ;  /* 0x000000ffff007224 */ /* 0x000fc400078e0a07 */
[----:B------:R-:W-:Y:S02]  /*1cda0*/  IMAD.U32 R3, RZ, RZ, UR6 ;  /* 0x00000006ff037e24 */ /* 0x000fe4000f8e00ff */
[----:B------:R-:W-:Y:S02]  /*1cdb0*/  IMAD.MOV.U32 R2, RZ, RZ, R4 ;  /* 0x000000ffff027224 */ /* 0x000fe400078e0004 */
[----:B--2---:R-:W-:Y:S02]  /*1cdc0*/  IMAD R9, R6, R0, R9 ;  /* 0x0000000006097224 */ /* 0x004fe400078e0209 */
[----:B------:R-:W-:-:S03]  /*1cdd0*/  IMAD.WIDE.U32 R2, R7, UR8, R2 ;  /* 0x0000000807027c25 */ /* 0x000fc6000f8e0002 */
[----:B------:R-:W-:Y:S01]  /*1cde0*/  SHF.R.S32.HI R0, RZ, 0x1f, R9 ;  /* 0x0000001fff007819 */ /* 0x000fe20000011409 */
[----:B------:R-:W-:-:S04]  /*1cdf0*/  IMAD.IADD R3, R3, 0x1, R5 ;  /* 0x0000000103037824 */ /* 0x000fc800078e0205 */
        /* <DEDUP_REMOVED lines=9> */
[----:B-1----:R-:W-:-:S04]  /*1ce90*/  LOP3.LUT R20, R20, 0x7f, RZ, 0xc0, !PT ;  /* 0x0000007f14147812 */ /* 0x002fc800078ec0ff */
[----:B------:R-:W-:Y:S01]  /*1cea0*/  SHF.R.U32.HI R10, RZ, 0x3, R20 ;  /* 0x00000003ff0a7819 */ /* 0x000fe20000011614 */
[----:B0-----:R-:W-:Y:S06]  /*1ceb0*/  BRA.DIV UR4, `(.L_x_8863) ;  /* 0x0000005a044c7947 */ /* 0x001fec000b800000 */
[----:B------:R-:W0:Y:S01]  /*1cec0*/  SHFL.IDX PT, R14, R0, RZ, 0x181f ;  /* 0x00181fff000e7589 */ /* 0x000e2200000e0000 */
[----:B------:R-:W-:Y:S02]  /*1ced0*/  IMAD R4, R6, UR42, RZ ;  /* 0x0000002a06047c24 */ /* 0x000fe4000f8e02ff */
[----:B------:R-:W-:Y:S01]  /*1cee0*/  IMAD.IADD R19, R10, 0x1, R19 ;  /* 0x000000010a137824 */ /* 0x000fe200078e0213 */
[----:B------:R-:W1:Y:S03]  /*1cef0*/  SHFL.IDX PT, R2, R5, RZ, 0x181f ;  /* 0x00181fff05027589 */ /* 0x000e6600000e0000 */
[C---:B------:R-:W-:Y:S01]  /*1cf00*/  VIADD R7, R19.reuse, 0x10 ;  /* 0x0000001013077836 */ /* 0x040fe20000000000 */
[----:B------:R-:W-:Y:S01]  /*1cf10*/  ISETP.GE.AND P2, PT, R19, R4, PT ;  /* 0x000000041300720c */ /* 0x000fe20003f46270 */
[----:B------:R-:W-:-:S12]  /*1cf20*/  SHFL.IDX PT, R6, R5, 0x1, 0x181f ;  /* 0x00381f0005067f89 */ /* 0x000fd800000e0000 */
[----:B0-----:R-:W-:-:S05]  /*1cf30*/  @!P2 IADD3 R14, P1, R30, R14, RZ ;  /* 0x0000000e1e0ea210 */ /* 0x001fca0007f3e0ff */
[----:B-1----:R-:W-:Y:S02]  /*1cf40*/  @!P2 IMAD.X R3, RZ, RZ, R2, P1 ;  /* 0x000000ffff03a224 */ /* 0x002fe400008e0602 */
[----:B------:R-:W-:Y:S02]  /*1cf50*/  @!P2 IMAD.MOV.U32 R2, RZ, RZ, R14 ;  /* 0x000000ffff02a224 */ /* 0x000fe400078e000e */
[----:B------:R-:W0:Y:S04]  /*1cf60*/  SHFL.IDX PT, R14, R0, 0x1, 0x181f ;  /* 0x00381f00000e7f89 */ /* 0x000e2800000e0000 */
[----:B-----5:R0:W-:Y:S01]  /*1cf70*/  @!P2 LDGSTS.E.BYPASS.LTC128B.128 [R8+0x14400], desc[UR54][R2.64], !P0 ;  /* 0x144000000208afae */ /* 0x0201e2000c101d76 */
[----:B------:R-:W-:Y:S01]  /*1cf80*/  ISETP.GE.AND P2, PT, R7, R4, PT ;  /* 0x000000040700720c */ /* 0x000fe20003f46270 */
[----:B------:R-:W-:-:S12]  /*1cf90*/  VIADD R7, R19, 0x20 ;  /* 0x0000002013077836 */ /* 0x000fd80000000000 */
[----:B0-----:R-:W-:Y:S02]  /*1cfa0*/  @!P2 IADD3 R2, P1, R30, R14, RZ ;  /* 0x0000000e1e02a210 */ /* 0x001fe40007f3e0ff */
[----:B------:R-:W0:Y:S03]  /*1cfb0*/  SHFL.IDX PT, R14, R0, 0x2, 0x181f ;  /* 0x00581f00000e7f89 */ /* 0x000e2600000e0000 */
[----:B------:R-:W-:Y:S02]  /*1cfc0*/  @!P2 IMAD.X R3, RZ, RZ, R6, P1 ;  /* 0x000000ffff03a224 */ /* 0x000fe400008e0606 */
[----:B------:R-:W1:Y:S04]  /*1cfd0*/  SHFL.IDX PT, R6, R5, 0x2, 0x181f ;  /* 0x00581f0005067f89 */ /* 0x000e6800000e0000 */
[----:B------:R0:W-:Y:S01]  /*1cfe0*/  @!P2 LDGSTS.E.BYPASS.LTC128B.128 [R8+0x14c00], desc[UR54][R2.64], !P0 ;  /* 0x14c000000208afae */ /* 0x0001e2000c101d76 */
[----:B------:R-:W-:Y:S01]  /*1cff0*/  ISETP.GE.AND P2, PT, R7, R4, PT ;  /* 0x000000040700720c */ /* 0x000fe20003f46270 */
[----:B------:R-:W-:-:S12]  /*1d000*/  VIADD R7, R19, 0x30 ;  /* 0x0000003013077836 */ /* 0x000fd80000000000 */
[----:B0-----:R-:W-:Y:S02]  /*1d010*/  @!P2 IADD3 R2, P1, R30, R14, RZ ;  /* 0x0000000e1e02a210 */ /* 0x001fe40007f3e0ff */
[----:B------:R-:W0:Y:S03]  /*1d020*/  SHFL.IDX PT, R14, R0, 0x3, 0x181f ;  /* 0x00781f00000e7f89 */ /* 0x000e2600000e0000 */
[----:B-1----:R-:W-:Y:S02]  /*1d030*/  @!P2 IMAD.X R3, RZ, RZ, R6, P1 ;  /* 0x000000ffff03a224 */ /* 0x002fe400008e0606 */
        /* <DEDUP_REMOVED lines=23> */
[----:B------:R-:W-:-:S13]  /*1d1b0*/  ISETP.GE.AND P2, PT, R7, R4, PT ;  /* 0x000000040700720c */ /* 0x000fda0003f46270 */
[----:B0-----:R-:W-:Y:S02]  /*1d1c0*/  @!P2 IADD3 R2, P1, R30, R14, RZ ;  /* 0x0000000e1e02a210 */ /* 0x001fe40007f3e0ff */
[----:B------:R0:W2:Y:S03]  /*1d1d0*/  SHFL.IDX PT, R14, R0, 0x7, 0x181f ;  /* 0x00f81f00000e7f89 */ /* 0x0000a600000e0000 */
[----:B-1----:R-:W-:Y:S02]  /*1d1e0*/  @!P2 IMAD.X R3, RZ, RZ, R6, P1 ;  /* 0x000000ffff03a224 */ /* 0x002fe400008e0606 */
[----:B------:R0:W1:Y:S04]  /*1d1f0*/  SHFL.IDX PT, R6, R5, 0x7, 0x181f ;  /* 0x00f81f0005067f89 */ /* 0x00006800000e0000 */
[----:B------:R0:W-:Y:S02]  /*1d200*/  @!P2 LDGSTS.E.BYPASS.LTC128B.128 [R8+0x17400], desc[UR54][R2.64], !P0 ;  /* 0x174000000208afae */ /* 0x0001e4000c101d76 */
.L_x_8989:
[----:B------:R-:W-:-:S05]  /*1d210*/  VIADD R19, R19, 0x70 ;  /* 0x0000007013137836 */ /* 0x000fca0000000000 */
[----:B------:R-:W-:-:S13]  /*1d220*/  ISETP.GE.AND P1, PT, R19, R4, PT ;  /* 0x000000041300720c */ /* 0x000fda0003f26270 */
[----:B0-2---:R-:W-:-:S05]  /*1d230*/  @!P1 IADD3 R2, P2, R30, R14, RZ ;  /* 0x0000000e1e029210 */ /* 0x005fca0007f5e0ff */
[----:B-1----:R-:W-:-:S05]  /*1d240*/  @!P1 IMAD.X R3, RZ, RZ, R6, P2 ;  /* 0x000000ffff039224 */ /* 0x002fca00010e0606 */
[----:B------:R-:W-:Y:S01]  /*1d250*/  @!PT LDS RZ, [RZ] ;  /* 0x00000000fffff984 */ /* 0x000fe20000000800 */
[----:B------:R-:W-:Y:S01]  /*1d260*/  @!PT LDS RZ, [RZ] ;  /* 0x00000000fffff984 */ /* 0x000fe20000000800 */
[----:B------:R-:W-:Y:S01]  /*1d270*/  @!PT LDS RZ, [RZ] ;  /* 0x00000000fffff984 */ /* 0x000fe20000000800 */
[----:B------:R0:W-:Y:S01]  /*1d280*/  @!P1 LDGSTS.E.BYPASS.LTC128B.128 [R8+0x17c00], desc[UR54][R2.64], !P0 ;  /* 0x17c0000002089fae */ /* 0x0001e2000c101d76 */
[----:B------:R-:W-:Y:S01]  /*1d290*/  PLOP3.LUT P0, PT, PT, PT, PT, 0x80, 0x0 ;  /* 0x000000000000781c */ /* 0x000fe20003f0f070 */
[----:B------:R-:W-:-:S12]  /*1d2a0*/  NOP ;  /* 0x0000000000007918 */ /* 0x000fd80000000000 */
.L_x_8864:
        /* <DEDUP_REMOVED lines=18> */
.L_x_8990:
[----:B------:R-:W-:Y:S05]  /*1d3d0*/  BSYNC B0 ;  /* 0x0000000000007941 */ /* 0x000fea0003800000 */
.L_x_8865:
[----:B------:R-:W-:-:S04]  /*1d3e0*/  UIADD3 UR4, UR50, -0x2, URZ ;  /* 0xfffffffe32047890 */ /* 0x000fc8000fffe03f */
[----:B------:R-:W-:-:S06]  /*1d3f0*/  UISETP.GE.AND UP0, UPT, UR4, UR43, UPT ;  /* 0x0000002b0400728c */ /* 0x000fcc000bf06270 */
[----:B------:R-:W-:-:S13]  /*1d400*/  PLOP3.LUT P0, PT, PT, PT, UP0, 0x80, 0x0 ;  /* 0x000000000000781c */ /* 0x000fda0003f0f008 */
[----:B------:R-:W-:Y:S05]  /*1d410*/  @!P0 BRA `(.L_x_8867) ;  /* 0x0000001800508947 */ /* 0x000fea0003800000 */
[----:B------:R-:W-:Y:S02]  /*1d420*/  IMAD.MOV.U32 R22, RZ, RZ, R31 ;  /* 0x000000ffff167224 */ /* 0x000fe400078e001f */
[----:B------:R-:W-:Y:S02]  /*1d430*/  IMAD.MOV.U32 R23, RZ, RZ, R35 ;  /* 0x000000ffff177224 */ /* 0x000fe400078e0023 */
[----:B------:R-:W-:-:S07]  /*1d440*/  IMAD.U32 R32, RZ, RZ, UR4 ;  /* 0x00000004ff207e24 */ /* 0x000fce000f8e00ff */
.L_x_8887:
[----:B-1----:R-:W1:Y:S01]  /*1d450*/  S2R R2, SR_TID.X ;  /* 0x0000000000027919 */ /* 0x002e620000002100 */
[----:B0-----:R-:W0:Y:S01]  /*1d460*/  LDC R0, c[0x0][0x430] ;  /* 0x00010c00ff007b82 */ /* 0x001e220000000800 */
[----:B------:R-:W-:Y:S01]  /*1d470*/  IMAD.MOV.U32 R3, RZ, RZ, 0xa0 ;  /* 0x000000a0ff037424 */ /* 0x000fe200078e00ff */
[----:B------:R-:W-:Y:S05]  /*1d480*/  YIELD ;  /* 0x0000000000007946 */ /* 0x000fea0003800000 */
[----:B------:R-:W2:Y:S01]  /*1d490*/  S2R R7, SR_TID.X ;  /* 0x0000000000077919 */ /* 0x000ea20000002100 */
[----:B------:R-:W-:Y:S01]  /*1d4a0*/  IMAD R8, R32, R3, UR37 ;  /* 0x0000002520087e24 */ /* 0x000fe2000f8e0203 */
[----:B------:R-:W-:Y:S01]  /*1d4b0*/  ULDC.64 UR4, c[0x0][0x428] ;  /* 0x00010a0000047ab9 */ /* 0x000fe20000000a00 */
[----:B0-----:R-:W-:-:S02]  /*1d4c0*/  ISETP.NE.AND P0, PT, R0, 0x1, PT ;  /* 0x000000010000780c */ /* 0x001fc40003f05270 */
[----:B-1----:R-:W-:-:S04]  /*1d4d0*/  LOP3.LUT R2, R2, 0x7f, RZ, 0xc0, !PT ;  /* 0x0000007f02027812 */ /* 0x002fc800078ec0ff */
[----:B------:R-:W-:-:S07]  /*1d4e0*/  SHF.R.U32.HI R6, RZ, 0x3, R2 ;  /* 0x00000003ff067819 */ /* 0x000fce0000011602 */
[----:B------:R-:W0:Y:S01]  /*1d4f0*/  @P0 LDC R0, c[0x0][0x434] ;  /* 0x00010d00ff000b82 */ /* 0x000e220000000800 */
[C---:B--2---:R-:W-:Y:S01]  /*1d500*/  IMAD.SHL.U32 R9, R7.reuse, 0x10, RZ ;  /* 0x0000001007097824 */ /* 0x044fe200078e00ff */
[----:B------:R-:W-:-:S04]  /*1d510*/  LOP3.LUT R2, R7, 0x7f, RZ, 0xc0, !PT ;  /* 0x0000007f07027812 */ /* 0x000fc800078ec0ff */
[----:B------:R-:W-:Y:S02]  /*1d520*/  LOP3.LUT R9, R6, 0x70, R9, 0xf8, !PT ;  /* 0x0000007006097812 */ /* 0x000fe400078ef809 */
[----:B------:R-:W1:Y:S01]  /*1d530*/  @P0 LDC R4, c[0x0][0x438] ;  /* 0x00010e00ff040b82 */ /* 0x000e620000000800 */
[----:B------:R-:W2:Y:S01]  /*1d540*/  S2R R6, SR_TID.X ;  /* 0x0000000000067919 */ /* 0x000ea20000002100 */
[----:B------:R-:W-:Y:S01]  /*1d550*/  SHF.R.U32.HI R7, RZ, 0x3, R2 ;  /* 0x00000003ff077819 */ /* 0x000fe20000011602 */
[----:B------:R-:W-:-:S05]  /*1d560*/  IMAD.IADD R9, R9, 0x1, R8 ;  /* 0x0000000109097824 */ /* 0x000fca00078e0208 */
[----:B------:R-:W3:Y:S08]  /*1d570*/  @P0 LDC R5, c[0x0][0x434] ;  /* 0x00010d00ff050b82 */ /* 0x000ef00000000800 */
[----:B------:R-:W4:Y:S01]  /*1d580*/  @P0 LDC R2, c[0x0][0x438] ;  /* 0x00010e00ff020b82 */ /* 0x000f220000000800 */
[----:B0-----:R-:W-:-:S04]  /*1d590*/  @P0 IMAD.HI.U32 R3, R9, R0, RZ ;  /* 0x0000000009030227 */ /* 0x001fc800078e00ff */
[----:B------:R-:W-:Y:S01]  /*1d5a0*/  IMAD.MOV.U32 R0, RZ, RZ, R9 ;  /* 0x000000ffff007224 */ /* 0x000fe200078e0009 */
[----:B-1----:R-:W-:-:S05]  /*1d5b0*/  @P0 SHF.R.U32.HI R0, RZ, R4, R3 ;  /* 0x00000004ff000219 */ /* 0x002fca0000011603 */
[----:B------:R-:W-:Y:S02]  /*1d5c0*/  IMAD.MOV.U32 R4, RZ, RZ, R0 ;  /* 0x000000ffff047224 */ /* 0x000fe400078e0000 */
[----:B--2---:R-:W-:-:S05]  /*1d5d0*/  IMAD.SHL.U32 R6, R6, 0x10, RZ ;  /* 0x0000001006067824 */ /* 0x004fca00078e00ff */
[----:B------:R-:W-:-:S04]  /*1d5e0*/  LOP3.LUT R6, R7, 0x70, R6, 0xf8, !PT ;  /* 0x0000007007067812 */ /* 0x000fc800078ef806 */
[----:B------:R-:W-:-:S04]  /*1d5f0*/  LOP3.LUT R6, R6, 0x80, RZ, 0xfc, !PT ;  /* 0x0000008006067812 */ /* 0x000fc800078efcff */
[C---:B------:R-:W-:Y:S01]  /*1d600*/  ISETP.GT.U32.AND P1, PT, R6.reuse, 0x9f, PT ;  /* 0x0000009f0600780c */ /* 0x040fe20003f24070 */
[----:B------:R-:W-:-:S04]  /*1d610*/  IMAD.IADD R8, R6, 0x1, R8 ;  /* 0x0000000106087824 */ /* 0x000fc800078e0208 */
[----:B---3--:R-:W-:Y:S01]  /*1d620*/  @P0 IMAD.HI.U32 R3, R8, R5, RZ ;  /* 0x0000000508030227 */ /* 0x008fe200078e00ff */
[----:B------:R-:W-:-:S03]  /*1d630*/  SHF.R.S32.HI R5, RZ, 0x1f, R0 ;  /* 0x0000001fff057819 */ /* 0x000fc60000011400 */
[----:B------:R-:W-:Y:S01]  /*1d640*/  IMAD.MOV.U32 R11, RZ, RZ, R8 ;  /* 0x000000ffff0b7224 */ /* 0x000fe200078e0008 */
[----:B----4-:R-:W-:Y:S01]  /*1d650*/  @P0 SHF.R.U32.HI R11, RZ, R2, R3 ;  /* 0x00000002ff0b0219 */ /* 0x010fe20000011603 */
[----:B------:R-:W-:Y:S02]  /*1d660*/  IMAD R3, R36, UR4, RZ ;  /* 0x0000000424037c24 */ /* 0x000fe4000f8e02ff */
[----:B------:R-:W-:-:S04]  /*1d670*/  IMAD.WIDE.U32 R4, R34, UR4, R4 ;  /* 0x0000000422047c25 */ /* 0x000fc8000f8e0004 */
[----:B------:R-:W-:Y:S01]  /*1d680*/  IMAD R10, R34, UR5, R3 ;  /* 0x00000005220a7c24 */ /* 0x000fe2000f8e0203 */
[--C-:B------:R-:W-:Y:S01]  /*1d690*/  @!P1 SHF.R.S32.HI R3, RZ, 0x1f, R11.reuse ;  /* 0x0000001fff039819 */ /* 0x100fe2000001140b */
[----:B------:R-:W-:Y:S02]  /*1d6a0*/  @!P1 IMAD.MOV.U32 R2, RZ, RZ, R11 ;  /* 0x000000ffff029224 */ /* 0x000fe400078e000b */
[----:B------:R-:W-:Y:S02]  /*1d6b0*/  IMAD.IADD R5, R10, 0x1, R5 ;  /* 0x000000010a057824 */ /* 0x000fe400078e0205 */
[----:B------:R-:W-:Y:S01]  /*1d6c0*/  @!P1 IMAD.WIDE.U32 R2, R34, UR4, R2 ;  /* 0x0000000422029c25 */ /* 0x000fe2000f8e0002 */
[----:B------:R-:W-:Y:S02]  /*1d6d0*/  ULDC.64 UR4, c[0x0][0x418] ;  /* 0x0001060000047ab9 */ /* 0x000fe40000000a00 */
[----:B------:R-:W-:Y:S01]  /*1d6e0*/  LEA R6, P0, R4, UR4, 0x2 ;  /* 0x0000000404067c11 */ /* 0x000fe2000f8010ff */
[----:B------:R-:W-:-:S03]  /*1d6f0*/  @!P1 IMAD.IADD R10, R10, 0x1, R3 ;  /* 0x000000010a0a9824 */ /* 0x000fc600078e0203 */
[----:B------:R-:W-:Y:S02]  /*1d700*/  LEA.HI.X R7, R4, UR5, R5, 0x2, P0 ;  /* 0x0000000504077c11 */ /* 0x000fe400080f1405 */
[C---:B------:R-:W-:Y:S01]  /*1d710*/  @!P1 LEA R4, P0, R2.reuse, UR4, 0x2 ;  /* 0x0000000402049c11 */ /* 0x040fe2000f8010ff */
[----:B------:R-:W-:Y:S01]  /*1d720*/  IMAD.U32 R12, RZ, RZ, UR44 ;  /* 0x0000002cff0c7e24 */ /* 0x000fe2000f8e00ff */
[----:B------:R-:W-:Y:S02]  /*1d730*/  ULDC UR4, c[0x0][0x430] ;  /* 0x00010c0000047ab9 */ /* 0x000fe40000000800 */
[----:B------:R-:W-:Y:S02]  /*1d740*/  @!P1 LEA.HI.X R5, R2, UR5, R10, 0x2, P0 ;  /* 0x0000000502059c11 */ /* 0x000fe400080f140a */
[----:B------:R0:W2:Y:S01]  /*1d750*/  LDG.E R10, desc[UR54][R6.64] ;  /* 0x00000036060a7981 */ /* 0x0000a2000c1e1900 */
[----:B------:R-:W-:Y:S01]  /*1d760*/  ISETP.NE.AND P2, PT, R12, 0x3, PT ;  /* 0x000000030c00780c */ /* 0x000fe20003f45270 */
[----:B------:R-:W-:-:S02]  /*1d770*/  VIADD R31, R22, 0x1 ;  /* 0x00000001161f7836 */ /* 0x000fc40000000000 */
[----:B------:R-:W-:Y:S02]  /*1d780*/  IMAD.MOV R0, RZ, RZ, -R0 ;  /* 0x000000ffff007224 */ /* 0x000fe400078e0a00 */
[----:B------:R-:W-:Y:S01]  /*1d790*/  IMAD.MOV R3, RZ, RZ, -R11 ;  /* 0x000000ffff037224 */ /* 0x000fe200078e0a0b */
[----:B------:R-:W-:Y:S01]  /*1d7a0*/  ISETP.NE.AND P0, PT, R31, 0x2, PT ;  /* 0x000000021f00780c */ /* 0x000fe20003f05270 */
[----:B0-----:R-:W-:Y:S02]  /*1d7b0*/  IMAD.MOV.U32 R7, RZ, RZ, RZ ;  /* 0x000000ffff077224 */ /* 0x001fe400078e00ff */
[----:B------:R-:W-:Y:S01]  /*1d7c0*/  IMAD R9, R0, UR4, R9 ;  /* 0x0000000400097c24 */ /* 0x000fe2000f8e0209 */
[----:B------:R-:W-:Y:S01]  /*1d7d0*/  SEL R0, RZ, 0x1, P0 ;  /* 0x00000001ff007807 */ /* 0x000fe20000000000 */
[----:B------:R-:W-:Y:S02]  /*1d7e0*/  IMAD R8, R3, UR4, R8 ;  /* 0x0000000403087c24 */ /* 0x000fe4000f8e0208 */
[----:B------:R0:W5:Y:S01]  /*1d7f0*/  @!P1 LDG.E R7, desc[UR54][R4.64] ;  /* 0x0000003604079981 */ /* 0x000162000c1e1900 */
[C---:B------:R-:W-:Y:S01]  /*1d800*/  ISETP.GT.AND P1, PT, R32.reuse, UR43, PT ;  /* 0x0000002b20007c0c */ /* 0x040fe2000bf24270 */
[----:B------:R-:W-:Y:S01]  /*1d810*/  VIADD R32, R32, 0xffffffff ;  /* 0xffffffff20207836 */ /* 0x000fe20000000000 */
[----:B------:R-:W-:-:S02]  /*1d820*/  SEL R31, R31, RZ, P0 ;  /* 0x000000ff1f1f7207 */ /* 0x000fc40000000000 */
[----:B------:R-:W-:Y:S02]  /*1d830*/  LOP3.LUT R35, R23, R0, RZ, 0x3c, !PT ;  /* 0x0000000017237212 */ /* 0x000fe400078e3cff */
[----:B--2---:R-:W-:Y:S01]  /*1d840*/  SHF.R.S32.HI R26, RZ, 0x1f, R10 ;  /* 0x0000001fff1a7819 */ /* 0x004fe2000001140a */
[----:B0-----:R-:W-:Y:S06]  /*1d850*/  @!P2 BRA `(.L_x_8868) ;  /* 0x000000000004a947 */ /* 0x001fec0003800000 */
[----:B------:R-:W-:Y:S01]  /*1d860*/  BPT.TRAP 0x1 ;  /* 0x000000040000795c */ /* 0x000fe20000300000 */
.L_x_8868:
[----:B------:R-:W-:Y:S01]  /*1d870*/  IMAD R0, R31, 0x8, R17 ;  /* 0x000000081f007824 */ /* 0x000fe200078e0211 */
[----:B------:R-:W-:Y:S01]  /*1d880*/  SHF.L.U32 R28, R35, 0x1f, RZ ;  /* 0x0000001f231c7819 */ /* 0x000fe200000006ff */
[----:B------:R-:W-:Y:S01]  /*1d890*/  BSSY B0, `(.L_x_8869) ;  /* 0x0000004000007945 */ /* 0x000fe20003800000 */
[----:B------:R-:W-:Y:S02]  /*1d8a0*/  SHF.R.S32.HI R27, RZ, 0x1f, R9 ;  /* 0x0000001fff1b7819 */ /* 0x000fe40000011409 */
[----:B------:R-:W0:Y:S02]  /*1d8b0*/  SYNCS.PHASECHK.TRANS64.TRYWAIT P0, [R0+URZ+0x22880], R28 ;  /* 0x0228801c000075a7 */ /* 0x000e24000800017f */
[----:B0-----:R-:W-:Y:S05]  /*1d8c0*/  @!P0 BRA `(.L_x_8870) ;  /* 0x0000005800108947 */ /* 0x001fea0003800000 */
.L_x_8991:
[----:B------:R-:W-:Y:S05]  /*1d8d0*/  BSYNC B0 ;  /* 0x0000000000007941 */ /* 0x000fea0003800000 */
.L_x_8869:
        /* <DEDUP_REMOVED lines=14> */
[C---:B------:R-:W-:Y:S02]  /*1d9c0*/  IMAD R6, R8.reuse, UR5, R6 ;  /* 0x0000000508067c24 */ /* 0x040fe4000f8e0206 */
        /* <DEDUP_REMOVED lines=31> */
[----:B---3--:R-:W-:-:S05]  /*1dbc0*/  IADD3 R2, P0, R30, R12, RZ ;  /* 0x0000000c1e027210 */ /* 0x008fca0007f1e0ff */
[----:B----4-:R-:W-:Y:S02]  /*1dbd0*/  IMAD.X R3, RZ, RZ, R33, P0 ;  /* 0x000000ffff037224 */ /* 0x010fe400000e0621 */
        /* <DEDUP_REMOVED lines=36> */
.L_x_9013:
        /* <DEDUP_REMOVED lines=8> */
.L_x_8872:
        /* <DEDUP_REMOVED lines=11> */
.L_x_8873:
[----:B------:R1:W-:Y:S01]  /*1df50*/  SYNCS.ARRIVE.TRANS64.A1T0 RZ, [R0+URZ+0x22870], RZ ;  /* 0x022870ff00ff79a7 */ /* 0x0003e2000810003f */
[----:B------:R-:W-:Y:S05]  /*1df60*/  @!P3 BRA `(.L_x_8874) ;  /* 0x000000000004b947 */ /* 0x000fea0003800000 */
[----:B------:R-:W-:Y:S01]  /*1df70*/  BPT.TRAP 0x1 ;  /* 0x000000040000795c */ /* 0x000fe20000300000 */
.L_x_8874:
[----:B------:R-:W2:Y:S01]  /*1df80*/  SYNCS.PHASECHK.TRANS64.TRYWAIT P0, [R0+URZ+0x22840], R28 ;  /* 0x0228401c000075a7 */ /* 0x000ea2000800017f */
[----:B------:R-:W-:Y:S04]  /*1df90*/  BSSY B0, `(.L_x_8875) ;  /* 0x0000002000007945 */ /* 0x000fe80003800000 */
[----:B--2---:R-:W-:Y:S05]  /*1dfa0*/  @!P0 BRA `(.L_x_8876) ;  /* 0x0000005c00248947 */ /* 0x004fea0003800000 */
.L_x_9014:
[----:B------:R-:W-:Y:S05]  /*1dfb0*/  BSYNC B0 ;  /* 0x0000000000007941 */ /* 0x000fea0003800000 */
.L_x_8875:
        /* <DEDUP_REMOVED lines=13> */
[C---:B------:R-:W-:Y:S01]  /*1e090*/  IMAD R25, R7.reuse, UR5, R25 ;  /* 0x0000000507197c24 */ /* 0x040fe2000f8e0219 */
[----:B---3--:R-:W-:Y:S01]  /*1e0a0*/  ISETP.GE.AND P2, PT, R30, R11, PT ;  /* 0x0000000b1e00720c */ /* 0x008fe20003f46270 */
        /* <DEDUP_REMOVED lines=24> */
[----:B------:R-:W3:Y:S02]  /*1e230*/  SHFL.IDX PT, R14, R9, 0x3, 0x181f ;  /* 0x00781f00090e7f89 */ /* 0x000ee400000e0000 */
        /* <DEDUP_REMOVED lines=10> */
[----:B0-----:R-:W0:Y:S01]  /*1e2e0*/  SHFL.IDX PT, R3, R4, 0x3, 0x181f ;  /* 0x00781f0004037f89 */ /* 0x001e2200000e0000 */
[----:B---3--:R-:W-:-:S03]  /*1e2f0*/  IADD3 R2, P0, R30, R14, RZ ;  /* 0x0000000e1e027210 */ /* 0x008fc60007f1e0ff */
[----:B------:R-:W1:Y:S02]  /*1e300*/  SHFL.IDX PT, R14, R9, 0x4, 0x181f ;  /* 0x00981f00090e7f89 */ /* 0x000e6400000e0000 */
[----:B0-----:R-:W-:-:S05]  /*1e310*/  IMAD.X R3, RZ, RZ, R3, P0 ;  /* 0x000000ffff037224 */ /* 0x001fca00000e0603 */
[----:B------:R0:W-:Y:S04]  /*1e320*/  LDGSTS.E.BYPASS.LTC128B.128 [R6+0x19c00], desc[UR54][R2.64], !P2 ;  /* 0x19c0000002067fae */ /* 0x0001e8000d101d76 */
[----:B0-----:R-:W0:Y:S01]  /*1e330*/  SHFL.IDX PT, R3, R4, 0x4, 0x181f ;  /* 0x00981f0004037f89 */ /* 0x001e2200000e0000 */
[----:B-1----:R-:W-:-:S03]  /*1e340*/  IADD3 R2, P0, R30, R14, RZ ;  /* 0x0000000e1e027210 */ /* 0x002fc60007f1e0ff */
[----:B------:R-:W1:Y:S02]  /*1e350*/  SHFL.IDX PT, R14, R9, 0x5, 0x181f ;  /* 0x00b81f00090e7f89 */ /* 0x000e6400000e0000 */
[----:B0-----:R-:W-:-:S05]  /*1e360*/  IMAD.X R3, RZ, RZ, R3, P0 ;  /* 0x000000ffff037224 */ /* 0x001fca00000e0603 */
[----:B------:R0:W-:Y:S04]  /*1e370*/  LDGSTS.E.BYPASS.LTC128B.128 [R6+0x1a400], desc[UR54][R2.64], !P2 ;  /* 0x1a40000002067fae */ /* 0x0001e8000d101d76 */
[----:B0-----:R-:W0:Y:S01]  /*1e380*/  SHFL.IDX PT, R3, R4, 0x5, 0x181f ;  /* 0x00b81f0004037f89 */ /* 0x001e2200000e0000 */
[----:B-1----:R-:W-:-:S03]  /*1e390*/  IADD3 R2, P0, R30, R14, RZ ;  /* 0x0000000e1e027210 */ /* 0x002fc60007f1e0ff */
[----:B------:R-:W-:Y:S02]  /*1e3a0*/  SHFL.IDX PT, R14, R7, 0x1, 0x181f ;  /* 0x00381f00070e7f89 */ /* 0x000fe400000e0000 */
[----:B0-----:R-:W-:-:S05]  /*1e3b0*/  IMAD.X R3, RZ, RZ, R3, P0 ;  /* 0x000000ffff037224 */ /* 0x001fca00000e0603 */
        /* <DEDUP_REMOVED lines=14> */
[----:B----4-:R0:W-:Y:S03]  /*1e4a0*/  LDGSTS.E.BYPASS.LTC128B.128 [R6+0x1c400], desc[UR54][R2.64], !P2 ;  /* 0x1c40000002067fae */ /* 0x0101e6000d101d76 */
.L_x_9036:
        /* <DEDUP_REMOVED lines=8> */
.L_x_8878:
        /* <DEDUP_REMOVED lines=11> */
.L_x_8879:
[----:B------:R0:W-:Y:S02]  /*1e5e0*/  SYNCS.ARRIVE.TRANS64.A1T0 RZ, [R0+URZ+0x22830], RZ ;  /* 0x022830ff00ff79a7 */ /* 0x0001e4000810003f */
[----:B0-----:R-:W-:-:S05]  /*1e5f0*/  IMAD.U32 R0, RZ, RZ, UR46 ;  /* 0x0000002eff007e24 */ /* 0x001fca000f8e00ff */
[----:B------:R-:W-:-:S13]  /*1e600*/  ISETP.NE.AND P0, PT, R0, 0x3, PT ;  /* 0x000000030000780c */ /* 0x000fda0003f05270 */
[----:B------:R-:W-:Y:S05]  /*1e610*/  @!P0 BRA `(.L_x_8880) ;  /* 0x0000000000048947 */ /* 0x000fea0003800000 */
[----:B------:R-:W-:Y:S01]  /*1e620*/  BPT.TRAP 0x1 ;  /* 0x000000040000795c */ /* 0x000fe20000300000 */
.L_x_8880:
[----:B------:R-:W-:Y:S01]  /*1e630*/  LOP3.LUT R0, R23, 0x1, RZ, 0x3c, !PT ;  /* 0x0000000117007812 */ /* 0x000fe200078e3cff */
[----:B------:R-:W-:Y:S01]  /*1e640*/  IMAD R3, R22, 0x8, R17 ;  /* 0x0000000816037824 */ /* 0x000fe200078e0211 */
[----:B------:R-:W-:Y:S02]  /*1e650*/  BSSY B0, `(.L_x_8881) ;  /* 0x0000004000007945 */ /* 0x000fe40003800000 */
[----:B------:R-:W-:-:S04]  /*1e660*/  SHF.L.U32 R0, R0, 0x1f, RZ ;  /* 0x0000001f00007819 */ /* 0x000fc800000006ff */
[----:B------:R-:W0:Y:S02]  /*1e670*/  SYNCS.PHASECHK.TRANS64.TRYWAIT P2, [R3+URZ+0x22870], R0 ;  /* 0x02287000030075a7 */ /* 0x000e24000804017f */
[----:B0-----:R-:W-:Y:S05]  /*1e680*/  @!P2 BRA `(.L_x_8882) ;  /* 0x000000600024a947 */ /* 0x001fea0003800000 */
.L_x_9037:
[----:B------:R-:W-:Y:S05]  /*1e690*/  BSYNC B0 ;  /* 0x0000000000007941 */ /* 0x000fea0003800000 */
.L_x_8881:
[----:B------:R-:W-:-:S05]  /*1e6a0*/  IMAD.U32 R2, RZ, RZ, UR44 ;  /* 0x0000002cff027e24 */ /* 0x000fca000f8e00ff */
[----:B------:R-:W-:-:S13]  /*1e6b0*/  ISETP.NE.AND P2, PT, R2, 0x3, PT ;  /* 0x000000030200780c */ /* 0x000fda0003f45270 */
[----:B------:R-:W-:Y:S05]  /*1e6c0*/  @!P2 BRA `(.L_x_8883) ;  /* 0x000000000004a947 */ /* 0x000fea0003800000 */
[----:B------:R-:W-:Y:S01]  /*1e6d0*/  BPT.TRAP 0x1 ;  /* 0x000000040000795c */ /* 0x000fe20000300000 */
.L_x_8883:
[----:B0-----:R-:W-:Y:S01]  /*1e6e0*/  SHF.L.U32 R0, R23, 0x1f, RZ ;  /* 0x0000001f17007819 */ /* 0x001fe200000006ff */
[----:B------:R-:W-:-:S03]  /*1e6f0*/  IMAD R2, R22, 0x5000, RZ ;  /* 0x0000500016027824 */ /* 0x000fc600078e02ff */
[----:B------:R-:W0:Y:S02]  /*1e700*/  SYNCS.PHASECHK.TRANS64.TRYWAIT P2, [R3+URZ+0x22860], R0 ;  /* 0x02286000030075a7 */ /* 0x000e24000804017f */
[----:B0-----:R-:W-:Y:S05]  /*1e710*/  @!P2 BRA `(.L_x_8884) ;  /* 0x000000600014a947 */ /* 0x001fea0003800000 */
.L_x_9038:
[----:B------:R-:W2:Y:S04]  /*1e720*/  LDL R13, [R1+0x10] ;  /* 0x00001000010d7983 */ /* 0x000ea80000100800 */
        /* <DEDUP_REMOVED lines=11> */
[----:B--2---:R-:W-:Y:S02]  /*1e7e0*/  IADD3 R19, R17, R13, R2 ;  /* 0x0000000d11137210 */ /* 0x004fe40007ffe002 */
[----:B---3--:R-:W-:-:S03]  /*1e7f0*/  IADD3 R0, R37, R2, R12 ;  /* 0x0000000225007210 */ /* 0x008fc60007ffe00c */
[----:B------:R-:W0:Y:S04]  /*1e800*/  LDSM.16.MT88.4 R4, [R19+0xa400] ;  /* 0x00a400001304783b */ /* 0x000e280000004200 */
[----:B------:R-:W-:Y:S01]  /*1e810*/  STSM.16.M88.4 [R0], R8 ;  /* 0x0000000800007844 */ /* 0x000fe20000000200 */
[C-C-:B0-----:R-:W-:Y:S02]  /*1e820*/  PRMT R12, R4.reuse, 0x6420, R5.reuse ;  /* 0x00006420040c7816 */ /* 0x141fe40000000005 */
[----:B------:R-:W-:Y:S01]  /*1e830*/  PRMT R13, R4, 0x7531, R5 ;  /* 0x00007531040d7816 */ /* 0x000fe20000000005 */
[----:B------:R-:W-:Y:S01]  /*1e840*/  VIADD R5, R2, 0x1000 ;  /* 0x0000100002057836 */ /* 0x000fe20000000000 */
[C-C-:B------:R-:W-:Y:S02]  /*1e850*/  PRMT R14, R6.reuse, 0x6420, R7.reuse ;  /* 0x00006420060e7816 */ /* 0x140fe40000000007 */
[----:B------:R-:W-:-:S02]  /*1e860*/  PRMT R15, R6, 0x7531, R7 ;  /* 0x00007531060f7816 */ /* 0x000fc40000000007 */
        /* <DEDUP_REMOVED lines=53> */
[----:B------:R-:W-:-:S05]  /*1ebc0*/  PRMT R7, R10, 0x7531, R11 ;  /* 0x000075310a077816 */ /* 0x000fca000000000b */
        /* <DEDUP_REMOVED lines=14> */
.L_x_8885:
[----:B-1----:R1:W-:Y:S01]  /*1ecb0*/  SYNCS.ARRIVE.TRANS64.A1T0 RZ, [R3+URZ+0x22850], RZ ;  /* 0x022850ff03ff79a7 */ /* 0x0023e2000810003f */
[----:B------:R-:W-:Y:S06]  /*1ecc0*/  BAR.SYNC.DEFER_BLOCKING 0x2, 0x80 ;  /* 0x0082000000007b1d */ /* 0x000fec0000010000 */
[----:B------:R-:W-:Y:S05]  /*1ecd0*/  @!P0 BRA `(.L_x_8886) ;  /* 0x0000000000048947 */ /* 0x000fea0003800000 */
[----:B------:R-:W-:Y:S01]  /*1ece0*/  BPT.TRAP 0x1 ;  /* 0x000000040000795c */ /* 0x000fe20000300000 */
.L_x_8886:
[----:B0-----:R-:W2:Y:S01]  /*1ecf0*/  LDL R0, [R1+0xc] ;  /* 0x00000c0001007983 */ /* 0x001ea20000100800 */
[----:B-1----:R-:W-:Y:S02]  /*1ed00*/  VIADD R3, R3, 0x22880 ;  /* 0x0002288003037836 */ /* 0x002fe40000000000 */
[----:B------:R-:W-:Y:S02]  /*1ed10*/  IMAD.MOV.U32 R22, RZ, RZ, R31 ;  /* 0x000000ffff167224 */ /* 0x000fe400078e001f */
[----:B------:R-:W-:Y:S01]  /*1ed20*/  IMAD.MOV.U32 R23, RZ, RZ, R35 ;  /* 0x000000ffff177224 */ /* 0x000fe200078e0023 */
[----:B--2---:R-:W-:-:S04]  /*1ed30*/  PRMT R3, R0, 0x654, R3 ;  /* 0x0000065400037816 */ /* 0x004fc80000000003 */
[----:B------:R1:W-:Y:S01]  /*1ed40*/  SYNCS.ARRIVE.TRANS64.RED.A1T0 RZ, [R3+URZ], RZ ;  /* 0x000000ff03ff79a7 */ /* 0x0003e2000810043f */
[----:B------:R-:W-:Y:S05]  /*1ed50*/  @P1 BRA `(.L_x_8887) ;  /* 0xffffffe400bc1947 */ /* 0x000fea000383ffff */
.L_x_8867:
[----:B0-----:R-:W0:Y:S01]  /*1ed60*/  S2R R0, SR_TID.X ;  /* 0x0000000000007919 */ /* 0x001e220000002100 */
        /* <DEDUP_REMOVED lines=8> */
[----:B-1----:R-:W1:Y:S01]  /*1edf0*/  LDC.64 R2, c[0x0][0xc60] ;  /* 0x00031800ff027b82 */ /* 0x002e620000000a00 */
        /* <DEDUP_REMOVED lines=9> */
[----:B------:R0:W-:Y:S02]  /*1ee90*/  STL [R1], R0 ;  /* 0x0000000001007387 */ /* 0x0001e40000100800 */
.L_x_8889:
[----:B------:R-:W-:Y:S05]  /*1eea0*/  BSYNC B0 ;  /* 0x0000000000007941 */ /* 0x000fea0003800000 */
.L_x_8888:
[----:B------:R-:W-:Y:S05]  /*1eeb0*/  @!P0 BRA `(.L_x_8890) ;  /* 0x0000000000048947 */ /* 0x000fea0003800000 */
[----:B------:R-:W-:Y:S01]  /*1eec0*/  BPT.TRAP 0x1 ;  /* 0x000000040000795c */ /* 0x000fe20000300000 */
.L_x_8890:
[----:B-1----:R-:W-:Y:S01]  /*1eed0*/  LOP3.LUT R3, R35, 0x1, RZ, 0x3c, !PT ;  /* 0x0000000123037812 */ /* 0x002fe200078e3cff */
[----:B------:R-:W-:Y:S01]  /*1eee0*/  IMAD R2, R31, 0x8, R17 ;  /* 0x000000081f027824 */ /* 0x000fe200078e0211 */
[----:B------:R-:W-:Y:S02]  /*1eef0*/  BSSY B0, `(.L_x_8891) ;  /* 0x0000004000007945 */ /* 0x000fe40003800000 */
[----:B------:R-:W-:-:S04]  /*1ef00*/  SHF.L.U32 R3, R3, 0x1f, RZ ;  /* 0x0000001f03037819 */ /* 0x000fc800000006ff */
[----:B------:R-:W1:Y:S02]  /*1ef10*/  SYNCS.PHASECHK.TRANS64.TRYWAIT P1, [R2+URZ+0x22870], R3 ;  /* 0x02287003020075a7 */ /* 0x000e64000802017f */
[----:B-1----:R-:W-:Y:S05]  /*1ef20*/  @!P1 BRA `(.L_x_8892) ;  /* 0x0000005800249947 */ /* 0x002fea0003800000 */
.L_x_9039:
[----:B------:R-:W-:Y:S05]  /*1ef30*/  BSYNC B0 ;  /* 0x0000000000007941 */ /* 0x000fea0003800000 */
.L_x_8891:
[----:B0-----:R-:W-:-:S05]  /*1ef40*/  IMAD.U32 R0, RZ, RZ, UR44 ;  /* 0x0000002cff007e24 */ /* 0x001fca000f8e00ff */
[----:B------:R-:W-:-:S13]  /*1ef50*/  ISETP.NE.AND P1, PT, R0, 0x3, PT ;  /* 0x000000030000780c */ /* 0x000fda0003f25270 */
[----:B------:R-:W-:Y:S05]  /*1ef60*/  @!P1 BRA `(.L_x_8893) ;  /* 0x0000000000049947 */ /* 0x000fea0003800000 */
[----:B------:R-:W-:Y:S01]  /*1ef70*/  BPT.TRAP 0x1 ;  /* 0x000000040000795c */ /* 0x000fe20000300000 */
.L_x_8893:
[----:B-1----:R-:W-:-:S04]  /*1ef80*/  SHF.L.U32 R3, R35, 0x1f, RZ ;  /* 0x0000001f23037819 */ /* 0x002fc800000006ff */
[----:B------:R-:W0:Y:S02]  /*1ef90*/  SYNCS.PHASECHK.TRANS64.TRYWAIT P1, [R2+URZ+0x22860], R3 ;  /* 0x02286003020075a7 */ /* 0x000e24000802017f */
[----:B0-----:R-:W-:Y:S05]  /*1efa0*/  @!P1 BRA `(.L_x_8894) ;  /* 0x0000005800189947 */ /* 0x001fea0003800000 */
.L_x_9040:
[----:B------:R-:W0:Y:S04]  /*1efb0*/  LDL R4, [R1+0x10] ;  /* 0x0000100001047983 */ /* 0x000e280000100800 */
[----:B------:R-:W2:Y:S01]  /*1efc0*/  LDL R19, [R1+0x18] ;  /* 0x0000180001137983 */ /* 0x000ea20000100800 */
[----:B------:R-:W-:Y:S01]  /*1efd0*/  IMAD R18, R31, 0x5000, RZ ;  /* 0x000050001f127824 */ /* 0x000fe200078e02ff */
[----:B------:R-:W-:Y:S05]  /*1efe0*/  WARPSYNC.ALL ;  /* 0x0000000000007948 */ /* 0x000fea0003800000 */
[----:B------:R-:W-:Y:S01]  /*1eff0*/  LOP3.LUT R0, R18, R24, RZ, 0xfc, !PT ;  /* 0x0000001812007212 */ /* 0x000fe200078efcff */
[----:B------:R-:W-:-:S04]  /*1f000*/  IMAD.U32 R20, RZ, RZ, UR44 ;  /* 0x0000002cff147e24 */ /* 0x000fc8000f8e00ff */
[----:B------:R-:W-:Y:S01]  /*1f010*/  IMAD.IADD R10, R17, 0x1, R0 ;  /* 0x00000001110a7824 */ /* 0x000fe200078e0200 */
[----:B------:R-:W-:-:S05]  /*1f020*/  ISETP.NE.AND P1, PT, R20, 0x3, PT ;  /* 0x000000031400780c */ /* 0x000fca0003f25270 */
[----:B------:R-:W1:Y:S02]  /*1f030*/  LDSM.16.MT88.4 R8, [R10+0xa400] ;  /* 0x00a400000a08783b */ /* 0x000e640000004200 */
[C-C-:B-1----:R-:W-:Y:S02]  /*1f040*/  PRMT R12, R8.reuse, 0x6420, R9.reuse ;  /* 0x00006420080c7816 */ /* 0x142fe40000000009 */
[----:B------:R-:W-:Y:S02]  /*1f050*/  PRMT R13, R8, 0x7531, R9 ;  /* 0x00007531080d7816 */ /* 0x000fe40000000009 */
[C-C-:B------:R-:W-:Y:S02]  /*1f060*/  PRMT R14, R10.reuse, 0x6420, R11.reuse ;  /* 0x000064200a0e7816 */ /* 0x140fe4000000000b */
[----:B------:R-:W-:Y:S02]  /*1f070*/  PRMT R15, R10, 0x7531, R11 ;  /* 0x000075310a0f7816 */ /* 0x000fe4000000000b */
[----:B0-----:R-:W-:-:S02]  /*1f080*/  IADD3 R3, R17, R4, R18 ;  /* 0x0000000411037210 */ /* 0x001fc40007ffe012 */
[----:B--2---:R-:W-:-:S03]  /*1f090*/  IADD3 R0, R37, R18, R19 ;  /* 0x0000001225007210 */ /* 0x004fc60007ffe013 */
        /* <DEDUP_REMOVED lines=75> */
.L_x_8895:
[----:B-1----:R1:W-:Y:S01]  /*1f550*/  SYNCS.ARRIVE.TRANS64.A1T0 RZ, [R2+URZ+0x22850], RZ ;  /* 0x022850ff02ff79a7 */ /* 0x0023e2000810003f */
[----:B------:R-:W-:Y:S06]  /*1f560*/  BAR.SYNC.DEFER_BLOCKING 0x2, 0x80 ;  /* 0x0082000000007b1d */ /* 0x000fec0000010000 */
[----:B------:R-:W-:Y:S05]  /*1f570*/  @!P0 BRA `(.L_x_8896) ;  /* 0x0000000000048947 */ /* 0x000fea0003800000 */
[----:B------:R-:W-:Y:S01]  /*1f580*/  BPT.TRAP 0x1 ;  /* 0x000000040000795c */ /* 0x000fe20000300000 */
.L_x_8896:
[----:B0-----:R-:W2:Y:S01]  /*1f590*/  LDL R0, [R1+0xc] ;  /* 0x00000c0001007983 */ /* 0x001ea20000100800 */
[----:B-1----:R-:W-:Y:S02]  /*1f5a0*/  VIADD R2, R2, 0x22880 ;  /* 0x0002288002027836 */ /* 0x002fe40000000000 */
[----:B------:R-:W-:-:S05]  /*1f5b0*/  VIADD R31, R31, 0x1 ;  /* 0x000000011f1f7836 */ /* 0x000fca0000000000 */
[----:B------:R-:W-:-:S04]  /*1f5c0*/  ISETP.NE.AND P0, PT, R31, 0x2, PT ;  /* 0x000000021f00780c */ /* 0x000fc80003f05270 */
[----:B------:R-:W-:Y:S02]  /*1f5d0*/  SEL R31, R31, RZ, P0 ;  /* 0x000000ff1f1f7207 */ /* 0x000fe40000000000 */
[----:B--2---:R-:W-:Y:S02]  /*1f5e0*/  PRMT R2, R0, 0x654, R2 ;  /* 0x0000065400027816 */ /* 0x004fe40000000002 */
[----:B------:R-:W-:Y:S02]  /*1f5f0*/  SEL R0, RZ, 0x1, P0 ;  /* 0x00000001ff007807 */ /* 0x000fe40000000000 */
[----:B------:R0:W-:Y:S02]  /*1f600*/  SYNCS.ARRIVE.TRANS64.RED.A1T0 RZ, [R2+URZ], RZ ;  /* 0x000000ff02ff79a7 */ /* 0x0001e4000810043f */
[----:B------:R-:W-:-:S07]  /*1f610*/  LOP3.LUT R35, R35, R0, RZ, 0x3c, !PT ;  /* 0x0000000023237212 */ /* 0x000fce00078e3cff */
.L_x_8839:
[----:B------:R-:W-:Y:S05]  /*1f620*/  BSYNC B7 ;  /* 0x0000000000077941 */ /* 0x000fea0003800000 */
.L_x_8837:
        /* <DEDUP_REMOVED lines=15> */
.L_x_8897:
[----:B-1----:R-:W2:Y:S01]  /*1f720*/  LDL.LU R0, [R1] ;  /* 0x0000000001007983 */ /* 0x002ea20000300800 */
[----:B------:R-:W-:Y:S01]  /*1f730*/  ULDC UR4, c[0x0][0xc3c] ;  /* 0x00030f0000047ab9 */ /* 0x000fe20000000800 */
[----:B0-----:R-:W0:Y:S02]  /*1f740*/  S2R R2, SR_TID.X ;  /* 0x0000000000027919 */ /* 0x001e240000002100 */
[----:B0-----:R-:W-:-:S04]  /*1f750*/  LOP3.LUT R9, R2, 0x1f, RZ, 0xc0, !PT ;  /* 0x0000001f02097812 */ /* 0x001fc800078ec0ff */
[C---:B------:R-:W-:Y:S01]  /*1f760*/  ISETP.NE.AND P0, PT, R9.reuse, 0x1f, PT ;  /* 0x0000001f0900780c */ /* 0x040fe20003f05270 */
[----:B------:R-:W-:-:S05]  /*1f770*/  VIADD R7, R9, UR41 ;  /* 0x0000002909077c36 */ /* 0x000fca0008000000 */
[----:B------:R-:W-:Y:S01]  /*1f780*/  ISETP.GE.OR P1, PT, R7, UR4, !P0 ;  /* 0x0000000407007c0c */ /* 0x000fe2000c726670 */
[----:B------:R-:W-:-:S12]  /*1f790*/  ULDC UR4, c[0x0][0xc3c] ;  /* 0x00030f0000047ab9 */ /* 0x000fd80000000800 */
[----:B------:R-:W0:Y:S08]  /*1f7a0*/  @!P1 LDC.64 R2, c[0x0][0xc80] ;  /* 0x00032000ff029b82 */ /* 0x000e300000000a00 */
[----:B------:R-:W1:Y:S01]  /*1f7b0*/  @!P1 LDC.64 R4, c[0x0][0xc78] ;  /* 0x00031e00ff049b82 */ /* 0x000e620000000a00 */
[----:B0-----:R-:W-:-:S04]  /*1f7c0*/  @!P1 IMAD.WIDE R2, R7, 0x4, R2 ;  /* 0x0000000407029825 */ /* 0x001fc800078e0202 */
[----:B--2---:R-:W-:Y:S02]  /*1f7d0*/  IMAD.MOV.U32 R10, RZ, RZ, R0 ;  /* 0x000000ffff0a7224 */ /* 0x004fe400078e0000 */
[----:B------:R-:W-:-:S06]  /*1f7e0*/  IMAD.MOV.U32 R0, RZ, RZ, RZ ;  /* 0x000000ffff007224 */ /* 0x000fcc00078e00ff */
        /* <DEDUP_REMOVED lines=8> */
[----:B------:R-:W-:Y:S02]  /*1f870*/  ISETP.GE.U32.AND P5, PT, R9, 0x10, PT ;  /* 0x000000100900780c */ /* 0x000fe40003fa6070 */
[----:B------:R-:W-:Y:S01]  /*1f880*/  SHFL.IDX PT, R9, R10, 0x1, 0x1f ;  /* 0x00201f000a097f89 */ /* 0x000fe200000e0000 */
        /* <DEDUP_REMOVED lines=15> */
[----:B0-----:R-:W-:Y:S02]  /*1f980*/  SEL R7, R4, RZ, P5 ;  /* 0x000000ff04077207 */ /* 0x001fe40002800000 */
[----:B------:R-:W0:Y:S03]  /*1f990*/  LDC R4, c[0x0][0xc38] ;  /* 0x00030e00ff047b82 */ /* 0x000e260000000800 */
[----:B------:R-:W-:-:S05]  /*1f9a0*/  IMAD.IADD R11, R2, 0x1, R7 ;  /* 0x00000001020b7824 */ /* 0x000fca00078e0207 */
[----:B------:R-:W0:Y:S02]  /*1f9b0*/  SHFL.IDX PT, R7, R11, 0x1f, 0x1f ;  /* 0x03e01f000b077f89 */ /* 0x000e2400000e0000 */
[----:B0-----:R-:W-:Y:S02]  /*1f9c0*/  IMAD R8, R7, R4, RZ ;  /* 0x0000000407087224 */ /* 0x001fe400078e02ff */
[----:B------:R-:W-:Y:S02]  /*1f9d0*/  IMAD.MOV.U32 R7, RZ, RZ, RZ ;  /* 0x000000ffff077224 */ /* 0x000fe400078e00ff */
[----:B------:R-:W-:-:S05]  /*1f9e0*/  IMAD.IADD R9, R9, 0x1, R8 ;  /* 0x0000000109097824 */ /* 0x000fca00078e0208 */
[----:B------:R-:W-:-:S13]  /*1f9f0*/  ISETP.GT.AND P6, PT, R9, R6, PT ;  /* 0x000000060900720c */ /* 0x000fda0003fc4270 */
[----:B------:R-:W-:Y:S05]  /*1fa00*/  @P6 BRA `(.L_x_8899) ;  /* 0x00000000009c6947 */ /* 0x000fea0003800000 */
.L_x_8901:
        /* <DEDUP_REMOVED lines=39> */
.L_x_8899:
        /* <DEDUP_REMOVED lines=14> */
.L_x_8902:
[----:B---34-:R-:W-:Y:S01]  /*1fd60*/  IMAD R2, R7, R4, R9 ;  /* 0x0000000407027224 */ /* 0x018fe200078e0209 */
[----:B-1----:R-:W-:Y:S01]  /*1fd70*/  ISETP.NE.AND P0, PT, R8, 0x1, PT ;  /* 0x000000010800780c */ /* 0x002fe20003f05270 */
[----:B------:R-:W-:Y:S02]  /*1fd80*/  UIADD3 UR41, UR4, UR41, URZ ;  /* 0x0000002904297290 */ /* 0x000fe4000fffe03f */
[----:B0-----:R-:W-:Y:S01]  /*1fd90*/  IMAD.IADD R5, R6, 0x1, -R2 ;  /* 0x0000000106057824 */ /* 0x001fe200078e0a02 */
[----:B------:R0:W-:Y:S09]  /*1fda0*/  STL [R1], R2 ;  /* 0x0000000201007387 */ /* 0x0001f20000100800 */
[----:B------:R-:W-:Y:S05]  /*1fdb0*/  @!P0 BRA `(.L_x_8903) ;  /* 0x0000000000e48947 */ /* 0x000fea0003800000 */
[----:B--2---:R-:W-:Y:S02]  /*1fdc0*/  IABS R6, R0 ;  /* 0x0000000000067213 */ /* 0x004fe40000000000 */
[----:B------:R-:W-:Y:S02]  /*1fdd0*/  IABS R4, R8 ;  /* 0x0000000800047213 */ /* 0x000fe40000000000 */
[----:B------:R-:W1:Y:S08]  /*1fde0*/  I2F.RP R7, R6 ;  /* 0x0000000600077306 */ /* 0x000e700000209400 */
        /* <DEDUP_REMOVED lines=28> */
[----:B------:R-:W-:Y:S01]  /*1ffb0*/  IABS R2, R8 ;  /* 0x0000000800027213 */ /* 0x000fe20000000000 */
[----:B------:R-:W-:-:S04]  /*1ffc0*/  IMAD.MOV.U32 R9, RZ, RZ, R7 ;  /* 0x000000ffff097224 */ /* 0x000fc800078e0007 */
        /* <DEDUP_REMOVED lines=8> */
[----:B------:R-:W-:Y:S01]  /*20050*/  ISETP.GE.AND P2, PT, R2, RZ, PT ;  /* 0x000000ff0200720c */ /* 0x000fe20003f46270 */
[----:B------:R-:W-:-:S04]  /*20060*/  IMAD.MOV R2, RZ, RZ, -R9 ;  /* 0x000000ffff027224 */ /* 0x000fc800078e0a09 */
[----:B------:R-:W-:-:S06]  /*20070*/  IMAD R2, R0, R2, R5 ;  /* 0x0000000200027224 */ /* 0x000fcc00078e0205 */
        /* <DEDUP_REMOVED lines=10> */
[----:B------:R-:W-:-:S05]  /*20120*/  IMAD R3, R8, 0x10000, R3 ;  /* 0x0001000008037824 */ /* 0x000fca00078e0203 */
[----:B------:R0:W-:Y:S01]  /*20130*/  STL [R1+0x8], R3 ;  /* 0x0000080301007387 */ /* 0x0001e20000100800 */
[----:B------:R-:W-:Y:S05]  /*20140*/  BRA `(.L_x_8904) ;  /* 0x0000000000fc7947 */ /* 0x000fea0003800000 */
.L_x_8903:
[----:B------:R-:W-:Y:S02]  /*20150*/  ULDC.64 UR4, c[0x0][0xc90] ;  /* 0x0003240000047ab9 */ /* 0x000fe40000000a00 */
[----:B------:R-:W-:-:S06]  /*20160*/  UIMAD.WIDE UR4, UR41, 0x4, UR4 ;  /* 0x00000004290478a5 */ /* 0x000fcc000f8e0204 */
[----:B0-----:R-:W-:Y:S02]  /*20170*/  IMAD.U32 R2, RZ, RZ, UR4 ;  /* 0x00000004ff027e24 */ /* 0x001fe4000f8e00ff */
        /* <DEDUP_REMOVED lines=60> */
.L_x_8904:
[----:B01----:R-:W-:-:S05]  /*20540*/  LOP3.LUT R3, RZ, R2, RZ, 0x33, !PT ;  /* 0x00000002ff037212 */ /* 0x003fca00078e33ff */
[----:B------:R-:W-:-:S05]  /*20550*/  IMAD.IADD R0, R0, 0x1, R3 ;  /* 0x0000000100007824 */ /* 0x000fca00078e0203 */
[----:B------:R1:W-:Y:S01]  /*20560*/  STL [R1+0x4], R0 ;  /* 0x0000040001007387 */ /* 0x0003e20000100800 */
[----:B------:R-:W-:Y:S05]  /*20570*/  BRA `(.L_x_8905) ;  /* 0x0000000000107947 */ /* 0x000fea0003800000 */
.L_x_8900:
[----:B------:R0:W-:Y:S01]  /*20580*/  STL [R1], R6 ;  /* 0x0000000601007387 */ /* 0x0001e20000100800 */
[----:B------:R-:W-:-:S03]  /*20590*/  ULDC UR41, c[0x0][0xc3c] ;  /* 0x00030f0000297ab9 */ /* 0x000fc60000000800 */
[----:B------:R0:W-:Y:S04]  /*205a0*/  STL [R1+0x4], RZ ;  /* 0x000004ff01007387 */ /* 0x0001e80000100800 */
[----:B------:R0:W-:Y:S02]  /*205b0*/  STL [R1+0x8], RZ ;  /* 0x000008ff01007387 */ /* 0x0001e40000100800 */
.L_x_8905:
[----:B------:R-:W2:Y:S04]  /*205c0*/  LDL R3, [R1+0x4] ;  /* 0x0000040001037983 */ /* 0x000ea80000100800 */
[----:B------:R-:W3:Y:S04]  /*205d0*/  LDL R2, [R1+0x8] ;  /* 0x0000080001027983 */ /* 0x000ee80000100800 */
[----:B------:R-:W4:Y:S01]  /*205e0*/  LDL R4, [R1] ;  /* 0x0000000001047983 */ /* 0x000f220000100800 */
[----:B-1----:R-:W1:Y:S01]  /*205f0*/  S2R R0, SR_TID.X ;  /* 0x0000000000007919 */ /* 0x002e620000002100 */
[----:B------:R-:W-:Y:S01]  /*20600*/  BAR.SYNC.DEFER_BLOCKING 0x4, 0x180 ;  /* 0x0106000000007b1d */ /* 0x000fe20000010000 */
[----:B--2---:R-:W-:-:S02]  /*20610*/  IMAD.MOV.U32 R5, RZ, RZ, R3 ;  /* 0x000000ffff057224 */ /* 0x004fc400078e0003 */
[----:B---3--:R-:W-:-:S03]  /*20620*/  IMAD.MOV.U32 R3, RZ, RZ, R2 ;  /* 0x000000ffff037224 */ /* 0x008fc600078e0002 */
[----:B------:R2:W3:Y:S01]  /*20630*/  LDL R2, [R1+0xc] ;  /* 0x00000c0001027983 */ /* 0x0004e20000100800 */
[----:B-1----:R-:W-:Y:S01]  /*20640*/  LOP3.LUT R0, R0, 0x1f, RZ, 0xc0, !PT ;  /* 0x0000001f00007812 */ /* 0x002fe200078ec0ff */
[----:B0-----:R-:W-:-:S03]  /*20650*/  IMAD.MOV.U32 R6, RZ, RZ, R3 ;  /* 0x000000ffff067224 */ /* 0x001fc600078e0003 */
[----:B------:R-:W-:-:S13]  /*20660*/  ISETP.NE.AND P0, PT, R0, RZ, PT ;  /* 0x000000ff0000720c */ /* 0x000fda0003f05270 */
[----:B------:R-:W-:Y:S01]  /*20670*/  @!P0 MOV R0, 0x400 ;  /* 0x0000040000008802 */ /* 0x000fe20000000f00 */
[----:B---3--:R-:W0:Y:S03]  /*20680*/  @!P0 S2R R2, SR_CgaCtaId ;  /* 0x0000000000028919 */ /* 0x008e260000008800 */
[----:B0-----:R-:W-:Y:S01]  /*20690*/  @!P0 LEA R17, R2, R0, 0x18 ;  /* 0x0000000002118211 */ /* 0x001fe200078ec0ff */
[----:B------:R-:W-:Y:S01]  /*206a0*/  IMAD.U32 R0, RZ, RZ, UR41 ;  /* 0x00000029ff007e24 */ /* 0x000fe2000f8e00ff */
[----:B------:R2:W-:Y:S03]  /*206b0*/  @!P0 STL [R1+0xc], R2 ;  /* 0x00000c0201008387 */ /* 0x0005e60000100800 */
[----:B------:R-:W-:-:S05]  /*206c0*/  @!P0 IMAD.MOV.U32 R7, RZ, RZ, R0 ;  /* 0x000000ffff078224 */ /* 0x000fca00078e0000 */
[----:B----4-:R2:W-:Y:S01]  /*206d0*/  @!P0 STS.128 [R17+0x228d0], R4 ;  /* 0x0228d00411008388 */ /* 0x0105e20000000c00 */
[----:B------:R-:W-:Y:S06]  /*206e0*/  BAR.ARV 0x5, 0x180 ;  /* 0x0146000000007b1d */ /* 0x000fec0000002000 */
.L_x_8898:
[----:B------:R-:W-:Y:S02]  /*206f0*/  ULDC UR4, c[0x0][0xc3c] ;  /* 0x00030f0000047ab9 */ /* 0x000fe40000000800 */
[----:B------:R-:W-:-:S06]  /*20700*/  UISETP.GE.AND UP0, UPT, UR41, UR4, UPT ;  /* 0x000000042900728c */ /* 0x000fcc000bf06270 */
[----:B------:R-:W-:-:S13]  /*20710*/  PLOP3.LUT P0, PT, PT, PT, UP0, 0x80, 0x0 ;  /* 0x000000000000781c */ /* 0x000fda0003f0f008 */
[----:B------:R-:W-:Y:S05]  /*20720*/  @!P0 BRA `(.L_x_8906) ;  /* 0xffffff9400d88947 */ /* 0x000fea000383ffff */
.L_x_8826:
        /* <DEDUP_REMOVED lines=12> */
.L_x_9041:
[----:B------:R-:W-:Y:S05]  /*207f0*/  BSYNC B0 ;  /* 0x0000000000007941 */ /* 0x000fea0003800000 */
.L_x_8907:
[----:B------:R-:W-:-:S03]  /*20800*/  UMOV UR4, 0xffffffff ;  /* 0xffffffff00047882 */ /* 0x000fc60000000000 */
[----:B------:R-:W-:Y:S05]  /*20810*/  BRA.DIV UR4, `(.L_x_8909) ;  /* 0x0000004204247947 */ /* 0x000fea000b800000 */
[----:B0-----:R-:W0:Y:S02]  /*20820*/  S2R R0, SR_TID.X ;  /* 0x0000000000007919 */ /* 0x001e240000002100 */
[----:B0-----:R-:W-:-:S04]  /*20830*/  SHF.R.U32.HI R0, RZ, 0x5, R0 ;  /* 0x00000005ff007819 */ /* 0x001fc80000011600 */
[----:B------:R-:W-:-:S05]  /*20840*/  LOP3.LUT R0, R0, 0x3, RZ, 0xc0, !PT ;  /* 0x0000000300007812 */ /* 0x000fca00078ec0ff */
[----:B------:R0:W1:Y:S02]  /*20850*/  SHFL.IDX PT, R14, R0, RZ, 0x1f ;  /* 0x00001fff000e7589 */ /* 0x00006400000e0000 */
.L_x_9044:
[----:B-1----:R-:W-:Y:S01]  /*20860*/  ISETP.NE.AND P0, PT, R14, RZ, PT ;  /* 0x000000ff0e00720c */ /* 0x002fe20003f05270 */
[----:B------:R-:W-:-:S12]  /*20870*/  BSSY B0, `(.L_x_8910) ;  /* 0x000002c000007945 */ /* 0x000fd80003800000 */
[----:B------:R-:W-:Y:S05]  /*20880*/  @P0 BRA `(.L_x_8911) ;  /* 0x0000000000a80947 */ /* 0x000fea0003800000 */
[----:B------:R-:W-:-:S03]  /*20890*/  UMOV UR4, 0xffffffff ;  /* 0xffffffff00047882 */ /* 0x000fc60000000000 */
[----:B------:R-:W-:Y:S05]  /*208a0*/  BRA.DIV UR4, `(.L_x_8912) ;  /* 0x0000004204347947 */ /* 0x000fea000b800000 */
[----:B------:R-:W-:-:S13]  /*208b0*/  ELECT P6, URZ, PT ;  /* 0x00000000003f782f */ /* 0x000fda00038c0000 */
.L_x_9047:
[----:B------:R-:W-:Y:S05]  /*208c0*/  @!P6 BRA `(.L_x_8911) ;  /* 0x000000000098e947 */ /* 0x000fea0003800000 */
[----:B------:R-:W-:-:S06]  /*208d0*/  ULOP3.LUT UR4, UR36, 0x2, URZ, 0xfc, !UPT ;  /* 0x0000000224047892 */ /* 0x000fcc000f8efc3f */
[----:B0-----:R-:W-:-:S05]  /*208e0*/  IMAD.U32 R0, RZ, RZ, UR4 ;  /* 0x00000004ff007e24 */ /* 0x001fca000f8e00ff */
[----:B------:R-:W-:-:S13]  /*208f0*/  ISETP.NE.AND P0, PT, R0, 0x3, PT ;  /* 0x000000030000780c */ /* 0x000fda0003f05270 */
[----:B------:R-:W-:Y:S05]  /*20900*/  @!P0 BRA `(.L_x_8913) ;  /* 0x0000000000048947 */ /* 0x000fea0003800000 */
[----:B------:R-:W-:Y:S01]  /*20910*/  BPT.TRAP 0x1 ;  /* 0x000000040000795c */ /* 0x000fe20000300000 */
.L_x_8913:
[----:B------:R-:W-:Y:S01]  /*20920*/  IMAD R3, R31, 0x8, R5 ;  /* 0x000000081f037824 */ /* 0x000fe200078e0205 */
[----:B------:R-:W-:Y:S01]  /*20930*/  SHF.L.U32 R2, R35, 0x1f, RZ ;  /* 0x0000001f23027819 */ /* 0x000fe200000006ff */
[----:B------:R-:W-:-:S03]  /*20940*/  VIADD R31, R31, 0x1 ;  /* 0x000000011f1f7836 */ /* 0x000fc60000000000 */
[----:B------:R-:W0:Y:S02]  /*20950*/  SYNCS.PHASECHK.TRANS64.TRYWAIT P1, [R3+URZ+0x22840], R2 ;  /* 0x02284002030075a7 */ /* 0x000e24000802017f */
[----:B------:R-:W-:-:S04]  /*20960*/  ISETP.NE.AND P2, PT, R31, 0x2, PT ;  /* 0x000000021f00780c */ /* 0x000fc80003f45270 */
[----:B------:R-:W-:Y:S01]  /*20970*/  SEL R0, RZ, 0x1, P2 ;  /* 0x00000001ff007807 */ /* 0x000fe20001000000 */
[----:B0-----:R-:W-:Y:S08]  /*20980*/  @!P1 BRA `(.L_x_8914) ;  /* 0x00000040001c9947 */ /* 0x001ff00003800000 */
.L_x_9048:
[----:B------:R-:W-:Y:S02]  /*20990*/  SEL R31, R31, RZ, P2 ;  /* 0x000000ff1f1f7207 */ /* 0x000fe40001000000 */
[----:B------:R-:W-:Y:S01]  /*209a0*/  LOP3.LUT R0, R35, R0, RZ, 0x3c, !PT ;  /* 0x0000000023007212 */ /* 0x000fe200078e3cff */
[----:B------:R-:W-:Y:S06]  /*209b0*/  @!P0 BRA `(.L_x_8915) ;  /* 0x0000000000048947 */ /* 0x000fec0003800000 */
[----:B------:R-:W-:Y:S01]  /*209c0*/  BPT.TRAP 0x1 ;  /* 0x000000040000795c */ /* 0x000fe20000300000 */
.L_x_8915:
[----:B------:R-:W-:Y:S01]  /*209d0*/  IMAD R31, R31, 0x8, R5 ;  /* 0x000000081f1f7824 */ /* 0x000fe200078e0205 */
[----:B------:R-:W-:-:S04]  /*209e0*/  SHF.L.U32 R0, R0, 0x1f, RZ ;  /* 0x0000001f00007819 */ /* 0x000fc800000006ff */
[----:B------:R-:W1:Y:S02]  /*209f0*/  SYNCS.PHASECHK.TRANS64.TRYWAIT P1, [R31+URZ+0x22840], R0 ;  /* 0x022840001f0075a7 */ /* 0x000e64000802017f */
[----:B-1----:R-:W-:Y:S05]  /*20a00*/  @!P1 BRA `(.L_x_8916) ;  /* 0x0000004000109947 */ /* 0x002fea0003800000 */
.L_x_9049:
[----:B------:R-:W-:Y:S05]  /*20a10*/  @!P0 BRA `(.L_x_8917) ;  /* 0x0000000000048947 */ /* 0x000fea0003800000 */
[----:B------:R-:W-:Y:S01]  /*20a20*/  BPT.TRAP 0x1 ;  /* 0x000000040000795c */ /* 0x000fe20000300000 */
.L_x_8917:
[----:B------:R-:W2:Y:S02]  /*20a30*/  SYNCS.PHASECHK.TRANS64.TRYWAIT P1, [R3+URZ+0x22860], R2 ;  /* 0x02286002030075a7 */ /* 0x000ea4000802017f */
[----:B--2---:R-:W-:Y:S05]  /*20a40*/  @!P1 BRA `(.L_x_8918) ;  /* 0x0000004000149947 */ /* 0x004fea0003800000 */
.L_x_9050:
[----:B------:R-:W-:Y:S05]  /*20a50*/  @!P0 BRA `(.L_x_8919) ;  /* 0x0000000000048947 */ /* 0x000fea0003800000 */
[----:B------:R-:W-:Y:S01]  /*20a60*/  BPT.TRAP 0x1 ;  /* 0x000000040000795c */ /* 0x000fe20000300000 */
.L_x_8919:
[----:B------:R-:W3:Y:S02]  /*20a70*/  SYNCS.PHASECHK.TRANS64.TRYWAIT P1, [R31+URZ+0x22860], R0 ;  /* 0x022860001f0075a7 */ /* 0x000ee4000802017f */
[----:B---3--:R-:W-:Y:S05]  /*20a80*/  @!P1 BRA `(.L_x_8920) ;  /* 0x0000004000189947 */ /* 0x008fea0003800000 */
.L_x_9051:
[----:B------:R-:W-:Y:S05]  /*20a90*/  @!P0 BRA `(.L_x_8921) ;  /* 0x0000000000048947 */ /* 0x000fea0003800000 */
[----:B------:R-:W-:Y:S01]  /*20aa0*/  BPT.TRAP 0x1 ;  /* 0x000000040000795c */ /* 0x000fe20000300000 */
.L_x_8921:
[----:B------:R-:W4:Y:S02]  /*20ab0*/  SYNCS.PHASECHK.TRANS64.TRYWAIT P1, [R3+URZ+0x22880], R2 ;  /* 0x02288002030075a7 */ /* 0x000f24000802017f */
[----:B----4-:R-:W-:Y:S05]  /*20ac0*/  @!P1 BRA `(.L_x_8922) ;  /* 0x00000040001c9947 */ /* 0x010fea0003800000 */
.L_x_9052:
[----:B------:R-:W-:Y:S05]  /*20ad0*/  @!P0 BRA `(.L_x_8923) ;  /* 0x0000000000048947 */ /* 0x000fea0003800000 */
[----:B------:R-:W-:Y:S01]  /*20ae0*/  BPT.TRAP 0x1 ;  /* 0x000000040000795c */ /* 0x000fe20000300000 */
.L_x_8923:
[----:B------:R0:W0:Y:S02]  /*20af0*/  SYNCS.PHASECHK.TRANS64.TRYWAIT P0, [R31+URZ+0x22880], R0 ;  /* 0x022880001f0075a7 */ /* 0x000024000800017f */
[----:B0-----:R-:W-:Y:S05]  /*20b00*/  @!P0 NANOSLEEP.SYNCS 0x989680 ;  /* 0x009896800000895d */ /* 0x001fea0003900000 */
[----:B------:R-:W0:Y:S02]  /*20b10*/  @!P0 SYNCS.PHASECHK.TRANS64 P0, [R31+URZ+0x22880], R0 ;  /* 0x022880001f0085a7 */ /* 0x000e24000800007f */
[----:B0-----:R-:W-:Y:S05]  /*20b20*/  @!P0 BRA `(.L_x_8923) ;  /* 0xfffffffc00f08947 */ /* 0x001fea000383ffff */
.L_x_8911:
[----:B------:R-:W-:Y:S05]  /*20b30*/  BSYNC B0 ;  /* 0x0000000000007941 */ /* 0x000fea0003800000 */
.L_x_8910:
[----:B------:R-:W-:Y:S05]  /*20b40*/  EXIT ;  /* 0x000000000000794d */ /* 0x000fea0003800000 */
.L_x_8718:
[----:B0-----:R-:W-:-:S04]  /*20b50*/  IMAD.U32 R3, RZ, RZ, UR43 ;  /* 0x0000002bff037e24 */ /* 0x001fc8000f8e00ff */
[----:B------:R0:W1:Y:S03]  /*20b60*/  SYNCS.PHASECHK.TRANS64.TRYWAIT P1, [R3+URZ+0x22800], R8 ;  /* 0x02280008030075a7 */ /* 0x000066000802017f */
[----:B-1----:R-:W-:Y:S05]  /*20b70*/  @!P1 NANOSLEEP.SYNCS 0x989680 ;  /* 0x009896800000995d */ /* 0x002fea0003900000 */
[----:B------:R-:W1:Y:S02]  /*20b80*/  @!P1 SYNCS.PHASECHK.TRANS64 P1, [R3+URZ+0x22800], R8 ;  /* 0x02280008030095a7 */ /* 0x000e64000802007f */
[----:B-1----:R-:W-:Y:S05]  /*20b90*/  @!P1 BRA `(.L_x_8718) ;  /* 0xfffffffc00ec9947 */ /* 0x002fea000383ffff */
[----:B------:R-:W-:Y:S05]  /*20ba0*/  BRA `(.L_x_8924) ;  /* 0xfffffe1400847947 */ /* 0x000fea000383ffff */
.L_x_8722:
[----:B--2---:R2:W3:Y:S02]  /*20bb0*/  SYNCS.PHASECHK.TRANS64.TRYWAIT P1, [R105+URZ+0x22830], R4 ;  /* 0x02283004690075a7 */ /* 0x0044e4000802017f */
[----:B---3--:R-:W-:Y:S05]  /*20bc0*/  @!P1 NANOSLEEP.SYNCS 0x989680 ;  /* 0x009896800000995d */ /* 0x008fea0003900000 */
[----:B------:R-:W3:Y:S02]  /*20bd0*/  @!P1 SYNCS.PHASECHK.TRANS64 P1, [R105+URZ+0x22830], R4 ;  /* 0x02283004690095a7 */ /* 0x000ee4000802007f */
[----:B---3--:R-:W-:Y:S05]  /*20be0*/  @!P1 BRA `(.L_x_8722) ;  /* 0xfffffffc00f09947 */ /* 0x008fea000383ffff */
[----:B------:R-:W-:Y:S05]  /*20bf0*/  BRA `(.L_x_8721) ;  /* 0xfffffe1400a07947 */ /* 0x000fea000383ffff */
.L_x_8739:
[----:B-1----:R-:W-:-:S04]  /*20c00*/  IMAD.U32 R10, RZ, RZ, UR6 ;  /* 0x00000006ff0a7e24 */ /* 0x002fc8000f8e00ff */
[----:B------:R1:W2:Y:S03]  /*20c10*/  SYNCS.PHASECHK.TRANS64.TRYWAIT P1, [R10+URZ+0x22830], R9 ;  /* 0x022830090a0075a7 */ /* 0x0002a6000802017f */
[----:B--2---:R-:W-:Y:S05]  /*20c20*/  @!P1 NANOSLEEP.SYNCS 0x989680 ;  /* 0x009896800000995d */ /* 0x004fea0003900000 */
[----:B------:R-:W2:Y:S02]  /*20c30*/  @!P1 SYNCS.PHASECHK.TRANS64 P1, [R10+URZ+0x22830], R9 ;  /* 0x022830090a0095a7 */ /* 0x000ea4000802007f */
[----:B--2---:R-:W-:Y:S05]  /*20c40*/  @!P1 BRA `(.L_x_8739) ;  /* 0xfffffffc00ec9947 */ /* 0x004fea000383ffff */
[----:B------:R-:W-:Y:S05]  /*20c50*/  BRA `(.L_x_8736) ;  /* 0xfffffe6000c47947 */ /* 0x000fea000383ffff */
.L_x_8743:
[----:B-1----:R-:W-:-:S04]  /*20c60*/  IMAD.U32 R10, RZ, RZ, UR6 ;  /* 0x00000006ff0a7e24 */ /* 0x002fc8000f8e00ff */
[----:B------:R1:W2:Y:S03]  /*20c70*/  SYNCS.PHASECHK.TRANS64.TRYWAIT P1, [R10+URZ+0x22850], R9 ;  /* 0x022850090a0075a7 */ /* 0x0002a6000802017f */
[----:B--2---:R-:W-:Y:S05]  /*20c80*/  @!P1 NANOSLEEP.SYNCS 0x989680 ;  /* 0x009896800000995d */ /* 0x004fea0003900000 */
[----:B------:R-:W2:Y:S02]  /*20c90*/  @!P1 SYNCS.PHASECHK.TRANS64 P1, [R10+URZ+0x22850], R9 ;  /* 0x022850090a0095a7 */ /* 0x000ea4000802007f */
[----:B--2---:R-:W-:Y:S05]  /*20ca0*/  @!P1 BRA `(.L_x_8743) ;  /* 0xfffffffc00ec9947 */ /* 0x004fea000383ffff */
[----:B------:R-:W-:Y:S05]  /*20cb0*/  BRA `(.L_x_8740) ;  /* 0xfffffe6800e07947 */ /* 0x000fea000383ffff */
.L_x_8762:
[----:B-1----:R-:W-:-:S04]  /*20cc0*/  IMAD.U32 R12, RZ, RZ, UR6 ;  /* 0x00000006ff0c7e24 */ /* 0x002fc8000f8e00ff */
[----:B------:R1:W2:Y:S03]  /*20cd0*/  SYNCS.PHASECHK.TRANS64.TRYWAIT P1, [R12+URZ+0x22830], R7 ;  /* 0x022830070c0075a7 */ /* 0x0002a6000802017f */
[----:B--2---:R-:W-:Y:S05]  /*20ce0*/  @!P1 NANOSLEEP.SYNCS 0x989680 ;  /* 0x009896800000995d */ /* 0x004fea0003900000 */
[----:B------:R-:W2:Y:S02]  /*20cf0*/  @!P1 SYNCS.PHASECHK.TRANS64 P1, [R12+URZ+0x22830], R7 ;  /* 0x022830070c0095a7 */ /* 0x000ea4000802007f */
[----:B--2---:R-:W-:Y:S05]  /*20d00*/  @!P1 BRA `(.L_x_8762) ;  /* 0xfffffffc00ec9947 */ /* 0x004fea000383ffff */
[----:B------:R-:W-:Y:S05]  /*20d10*/  BRA `(.L_x_8759) ;  /* 0xfffffeb400347947 */ /* 0x000fea000383ffff */
.L_x_8766:
[----:B-1----:R-:W-:-:S04]  /*20d20*/  IMAD.U32 R12, RZ, RZ, UR6 ;  /* 0x00000006ff0c7e24 */ /* 0x002fc8000f8e00ff */
[----:B------:R1:W2:Y:S03]  /*20d30*/  SYNCS.PHASECHK.TRANS64.TRYWAIT P1, [R12+URZ+0x22850], R7 ;  /* 0x022850070c0075a7 */ /* 0x0002a6000802017f */
[----:B--2---:R-:W-:Y:S05]  /*20d40*/  @!P1 NANOSLEEP.SYNCS 0x989680 ;  /* 0x009896800000995d */ /* 0x004fea0003900000 */
[----:B------:R-:W2:Y:S02]  /*20d50*/  @!P1 SYNCS.PHASECHK.TRANS64 P1, [R12+URZ+0x22850], R7 ;  /* 0x022850070c0095a7 */ /* 0x000ea4000802007f */
[----:B--2---:R-:W-:Y:S05]  /*20d60*/  @!P1 BRA `(.L_x_8766) ;  /* 0xfffffffc00ec9947 */ /* 0x004fea000383ffff */
[----:B------:R-:W-:Y:S05]  /*20d70*/  BRA `(.L_x_8763) ;  /* 0xfffffebc00507947 */ /* 0x000fea000383ffff */
.L_x_8774:
[----:B-1----:R-:W-:-:S04]  /*20d80*/  IMAD.U32 R10, RZ, RZ, UR6 ;  /* 0x00000006ff0a7e24 */ /* 0x002fc8000f8e00ff */
[----:B------:R1:W2:Y:S03]  /*20d90*/  SYNCS.PHASECHK.TRANS64.TRYWAIT P1, [R10+URZ+0x22830], R9 ;  /* 0x022830090a0075a7 */ /* 0x0002a6000802017f */
[----:B--2---:R-:W-:Y:S05]  /*20da0*/  @!P1 NANOSLEEP.SYNCS 0x989680 ;  /* 0x009896800000995d */ /* 0x004fea0003900000 */
[----:B------:R-:W2:Y:S02]  /*20db0*/  @!P1 SYNCS.PHASECHK.TRANS64 P1, [R10+URZ+0x22830], R9 ;  /* 0x022830090a0095a7 */ /* 0x000ea4000802007f */
[----:B--2---:R-:W-:Y:S05]  /*20dc0*/  @!P1 BRA `(.L_x_8774) ;  /* 0xfffffffc00ec9947 */ /* 0x004fea000383ffff */
[----:B------:R-:W-:Y:S05]  /*20dd0*/  BRA `(.L_x_8771) ;  /* 0xfffffee400e87947 */ /* 0x000fea000383ffff */
.L_x_8778:
[----:B-1----:R-:W-:-:S04]  /*20de0*/  IMAD.U32 R10, RZ, RZ, UR6 ;  /* 0x00000006ff0a7e24 */ /* 0x002fc8000f8e00ff */
[----:B------:R1:W2:Y:S03]  /*20df0*/  SYNCS.PHASECHK.TRANS64.TRYWAIT P1, [R10+URZ+0x22850], R9 ;  /* 0x022850090a0075a7 */ /* 0x0002a6000802017f */
[----:B--2---:R-:W-:Y:S05]  /*20e00*/  @!P1 NANOSLEEP.SYNCS 0x989680 ;  /* 0x009896800000995d */ /* 0x004fea0003900000 */
[----:B------:R-:W2:Y:S02]  /*20e10*/  @!P1 SYNCS.PHASECHK.TRANS64 P1, [R10+URZ+0x22850], R9 ;  /* 0x022850090a0095a7 */ /* 0x000ea4000802007f */
[----:B--2---:R-:W-:Y:S05]  /*20e20*/  @!P1 BRA `(.L_x_8778) ;  /* 0xfffffffc00ec9947 */ /* 0x004fea000383ffff */
[----:B------:R-:W-:Y:S05]  /*20e30*/  BRA `(.L_x_8775) ;  /* 0xfffffef000047947 */ /* 0x000fea000383ffff */
.L_x_8793:
[----:B-1----:R-:W-:-:S04]  /*20e40*/  IMAD.U32 R5, RZ, RZ, UR9 ;  /* 0x00000009ff057e24 */ /* 0x002fc8000f8e00ff */
[----:B------:R1:W2:Y:S03]  /*20e50*/  SYNCS.PHASECHK.TRANS64.TRYWAIT P1, [R5+URZ+0x22850], R0 ;  /* 0x02285000050075a7 */ /* 0x0002a6000802017f */
[----:B--2---:R-:W-:Y:S05]  /*20e60*/  @!P1 NANOSLEEP.SYNCS 0x989680 ;  /* 0x009896800000995d */ /* 0x004fea0003900000 */
[----:B------:R-:W2:Y:S02]  /*20e70*/  @!P1 SYNCS.PHASECHK.TRANS64 P1, [R5+URZ+0x22850], R0 ;  /* 0x02285000050095a7 */ /* 0x000ea4000802007f */
[----:B--2---:R-:W-:Y:S05]  /*20e80*/  @!P1 BRA `(.L_x_8793) ;  /* 0xfffffffc00ec9947 */ /* 0x004fea000383ffff */
[----:B------:R-:W-:Y:S05]  /*20e90*/  BRA `(.L_x_8792) ;  /* 0xffffff3400887947 */ /* 0x000fea000383ffff */
.L_x_8848:
        /* <DEDUP_REMOVED lines=10> */
.L_x_8925:
[----:B------:R-:W-:Y:S05]  /*20f40*/  BRA `(.L_x_8926) ;  /* 0xffffffa000f47947 */ /* 0x000fea000383ffff */
.L_x_8851:
[----:B0-----:R0:W1:Y:S02]  /*20f50*/  SYNCS.PHASECHK.TRANS64.TRYWAIT P0, [R0+URZ+0x22880], R26 ;  /* 0x0228801a000075a7 */ /* 0x001064000800017f */
[----:B-1----:R-:W-:Y:S05]  /*20f60*/  @!P0 NANOSLEEP.SYNCS 0x989680 ;  /* 0x009896800000895d */ /* 0x002fea0003900000 */
[----:B------:R-:W1:Y:S02]  /*20f70*/  @!P0 SYNCS.PHASECHK.TRANS64 P0, [R0+URZ+0x22880], R26 ;  /* 0x0228801a000085a7 */ /* 0x000e64000800007f */
[----:B-1----:R-:W-:Y:S05]  /*20f80*/  @!P0 BRA `(.L_x_8851) ;  /* 0xfffffffc00f08947 */ /* 0x002fea000383ffff */
[----:B------:R-:W-:Y:S05]  /*20f90*/  BRA `(.L_x_8927) ;  /* 0xffffffa800187947 */ /* 0x000fea000383ffff */
.L_x_8852:
        /* <DEDUP_REMOVED lines=8> */
.L_x_8929:
[----:B------:R-:W-:Y:S05]  /*21020*/  BSYNC B0 ;  /* 0x0000000000007941 */ /* 0x000fea0003800000 */
.L_x_8928:
[----:B------:R-:W-:Y:S01]  /*21030*/  IMAD.MOV.U32 R13, RZ, RZ, R20 ;  /* 0x000000ffff0d7224 */ /* 0x000fe200078e0014 */
[C---:B------:R-:W-:Y:S01]  /*21040*/  ISETP.GE.AND P3, PT, R9.reuse, 0x41, PT ;  /* 0x000000410900780c */ /* 0x040fe20003f66270 */
        /* <DEDUP_REMOVED lines=12> */
.L_x_8930:
[----:B------:R-:W-:Y:S02]  /*21110*/  IMAD.MOV.U32 R13, RZ, RZ, R22 ;  /* 0x000000ffff0d7224 */ /* 0x000fe400078e0016 */
[----:B------:R-:W-:Y:S02]  /*21120*/  IMAD.MOV.U32 R12, RZ, RZ, 0x1 ;  /* 0x00000001ff0c7424 */ /* 0x000fe400078e00ff */
[----:B------:R-:W-:-:S07]  /*21130*/  IMAD.MOV.U32 R2, RZ, RZ, R14 ;  /* 0x000000ffff027224 */ /* 0x000fce00078e000e */
[----:B------:R-:W-:Y:S05]  /*21140*/  WARPSYNC.COLLECTIVE R15, `(.L_x_8931) ;  /* 0x000000000f087348 */ /* 0x000fea0003c00000 */
[----:B------:R0:W1:Y:S02]  /*21150*/  SHFL.IDX P6, R14, R13, R12, R11 ;  /* 0x0000000c0d0e7389 */ /* 0x00006400000c000b */
[----:B01----:R-:W-:Y:S01]  /*21160*/  ENDCOLLECTIVE ;  /* 0x000000000000791b */ /* 0x003fe20003800000 */
.L_x_8931:
        /* <DEDUP_REMOVED lines=12> */
.L_x_8932:
[----:B------:R-:W-:Y:S02]  /*21230*/  IMAD.MOV.U32 R13, RZ, RZ, R22 ;  /* 0x000000ffff0d7224 */ /* 0x000fe400078e0016 */
[----:B------:R-:W-:Y:S02]  /*21240*/  IMAD.MOV.U32 R12, RZ, RZ, 0x2 ;  /* 0x00000002ff0c7424 */ /* 0x000fe400078e00ff */
[----:B------:R-:W-:-:S07]  /*21250*/  IMAD.MOV.U32 R2, RZ, RZ, R14 ;  /* 0x000000ffff027224 */ /* 0x000fce00078e000e */
[----:B------:R-:W-:Y:S05]  /*21260*/  WARPSYNC.COLLECTIVE R15, `(.L_x_8933) ;  /* 0x000000000f087348 */ /* 0x000fea0003c00000 */
[----:B------:R0:W1:Y:S02]  /*21270*/  SHFL.IDX P6, R14, R13, R12, R11 ;  /* 0x0000000c0d0e7389 */ /* 0x00006400000c000b */
[----:B01----:R-:W-:Y:S01]  /*21280*/  ENDCOLLECTIVE ;  /* 0x000000000000791b */ /* 0x003fe20003800000 */
.L_x_8933:
        /* <DEDUP_REMOVED lines=12> */
.L_x_8934:
[----:B------:R-:W-:Y:S02]  /*21350*/  IMAD.MOV.U32 R13, RZ, RZ, R22 ;  /* 0x000000ffff0d7224 */ /* 0x000fe400078e0016 */
[----:B------:R-:W-:Y:S02]  /*21360*/  IMAD.MOV.U32 R12, RZ, RZ, 0x3 ;  /* 0x00000003ff0c7424 */ /* 0x000fe400078e00ff */
[----:B------:R-:W-:-:S07]  /*21370*/  IMAD.MOV.U32 R2, RZ, RZ, R14 ;  /* 0x000000ffff027224 */ /* 0x000fce00078e000e */
[----:B------:R-:W-:Y:S05]  /*21380*/  WARPSYNC.COLLECTIVE R15, `(.L_x_8935) ;  /* 0x000000000f087348 */ /* 0x000fea0003c00000 */
[----:B------:R0:W1:Y:S02]  /*21390*/  SHFL.IDX P6, R14, R13, R12, R11 ;  /* 0x0000000c0d0e7389 */ /* 0x00006400000c000b */
[----:B01----:R-:W-:Y:S01]  /*213a0*/  ENDCOLLECTIVE ;  /* 0x000000000000791b */ /* 0x003fe20003800000 */
.L_x_8935:
        /* <DEDUP_REMOVED lines=12> */
.L_x_8936:
[----:B------:R-:W-:Y:S02]  /*21470*/  IMAD.MOV.U32 R13, RZ, RZ, R22 ;  /* 0x000000ffff0d7224 */ /* 0x000fe400078e0016 */
[----:B------:R-:W-:Y:S02]  /*21480*/  IMAD.MOV.U32 R12, RZ, RZ, 0x4 ;  /* 0x00000004ff0c7424 */ /* 0x000fe400078e00ff */
[----:B------:R-:W-:-:S07]  /*21490*/  IMAD.MOV.U32 R2, RZ, RZ, R14 ;  /* 0x000000ffff027224 */ /* 0x000fce00078e000e */
[----:B------:R-:W-:Y:S05]  /*214a0*/  WARPSYNC.COLLECTIVE R15, `(.L_x_8937) ;  /* 0x000000000f087348 */ /* 0x000fea0003c00000 */
[----:B------:R0:W1:Y:S02]  /*214b0*/  SHFL.IDX P6, R14, R13, R12, R11 ;  /* 0x0000000c0d0e7389 */ /* 0x00006400000c000b */
[----:B01----:R-:W-:Y:S01]  /*214c0*/  ENDCOLLECTIVE ;  /* 0x000000000000791b */ /* 0x003fe20003800000 */
.L_x_8937:
        /* <DEDUP_REMOVED lines=12> */
.L_x_8938:
[----:B------:R-:W-:Y:S02]  /*21590*/  IMAD.MOV.U32 R13, RZ, RZ, R22 ;  /* 0x000000ffff0d7224 */ /* 0x000fe400078e0016 */
[----:B------:R-:W-:Y:S02]  /*215a0*/  IMAD.MOV.U32 R12, RZ, RZ, 0x5 ;  /* 0x00000005ff0c7424 */ /* 0x000fe400078e00ff */
[----:B------:R-:W-:-:S07]  /*215b0*/  IMAD.MOV.U32 R2, RZ, RZ, R14 ;  /* 0x000000ffff027224 */ /* 0x000fce00078e000e */
[----:B------:R-:W-:Y:S05]  /*215c0*/  WARPSYNC.COLLECTIVE R15, `(.L_x_8939) ;  /* 0x000000000f087348 */ /* 0x000fea0003c00000 */
[----:B------:R0:W1:Y:S02]  /*215d0*/  SHFL.IDX P6, R14, R13, R12, R11 ;  /* 0x0000000c0d0e7389 */ /* 0x00006400000c000b */
[----:B01----:R-:W-:Y:S01]  /*215e0*/  ENDCOLLECTIVE ;  /* 0x000000000000791b */ /* 0x003fe20003800000 */
.L_x_8939:
        /* <DEDUP_REMOVED lines=12> */
.L_x_8940:
[----:B------:R-:W-:Y:S02]  /*216b0*/  IMAD.MOV.U32 R13, RZ, RZ, R22 ;  /* 0x000000ffff0d7224 */ /* 0x000fe400078e0016 */
[----:B------:R-:W-:Y:S02]  /*216c0*/  IMAD.MOV.U32 R12, RZ, RZ, 0x6 ;  /* 0x00000006ff0c7424 */ /* 0x000fe400078e00ff */
[----:B------:R-:W-:-:S07]  /*216d0*/  IMAD.MOV.U32 R2, RZ, RZ, R14 ;  /* 0x000000ffff027224 */ /* 0x000fce00078e000e */
[----:B------:R-:W-:Y:S05]  /*216e0*/  WARPSYNC.COLLECTIVE R15, `(.L_x_8941) ;  /* 0x000000000f087348 */ /* 0x000fea0003c00000 */
[----:B------:R0:W1:Y:S02]  /*216f0*/  SHFL.IDX P6, R14, R13, R12, R11 ;  /* 0x0000000c0d0e7389 */ /* 0x00006400000c000b */
[----:B01----:R-:W-:Y:S01]  /*21700*/  ENDCOLLECTIVE ;  /* 0x000000000000791b */ /* 0x003fe20003800000 */
.L_x_8941:
        /* <DEDUP_REMOVED lines=12> */
.L_x_8942:
[----:B------:R-:W-:Y:S02]  /*217d0*/  IMAD.MOV.U32 R13, RZ, RZ, R22 ;  /* 0x000000ffff0d7224 */ /* 0x000fe400078e0016 */
[----:B------:R-:W-:Y:S02]  /*217e0*/  IMAD.MOV.U32 R12, RZ, RZ, 0x7 ;  /* 0x00000007ff0c7424 */ /* 0x000fe400078e00ff */
[----:B------:R-:W-:-:S07]  /*217f0*/  IMAD.MOV.U32 R2, RZ, RZ, R14 ;  /* 0x000000ffff027224 */ /* 0x000fce00078e000e */
[----:B------:R-:W-:Y:S05]  /*21800*/  WARPSYNC.COLLECTIVE R15, `(.L_x_8943) ;  /* 0x000000000f087348 */ /* 0x000fea0003c00000 */
[----:B------:R0:W1:Y:S02]  /*21810*/  SHFL.IDX P6, R14, R13, R12, R11 ;  /* 0x0000000c0d0e7389 */ /* 0x00006400000c000b */
[----:B01----:R-:W-:Y:S01]  /*21820*/  ENDCOLLECTIVE ;  /* 0x000000000000791b */ /* 0x003fe20003800000 */
.L_x_8943:
        /* <DEDUP_REMOVED lines=12> */
.L_x_8944:
[----:B------:R-:W-:Y:S02]  /*218f0*/  IMAD.MOV.U32 R13, RZ, RZ, R21 ;  /* 0x000000ffff0d7224 */ /* 0x000fe400078e0015 */
[----:B------:R-:W-:Y:S02]  /*21900*/  IMAD.MOV.U32 R12, RZ, RZ, RZ ;  /* 0x000000ffff0c7224 */ /* 0x000fe400078e00ff */
[----:B------:R-:W-:-:S07]  /*21910*/  IMAD.MOV.U32 R2, RZ, RZ, R14 ;  /* 0x000000ffff027224 */ /* 0x000fce00078e000e */
[----:B------:R-:W-:Y:S05]  /*21920*/  WARPSYNC.COLLECTIVE R15, `(.L_x_8945) ;  /* 0x000000000f087348 */ /* 0x000fea0003c00000 */
[----:B------:R0:W1:Y:S02]  /*21930*/  SHFL.IDX P6, R14, R13, R12, R11 ;  /* 0x0000000c0d0e7389 */ /* 0x00006400000c000b */
[----:B01----:R-:W-:Y:S01]  /*21940*/  ENDCOLLECTIVE ;  /* 0x000000000000791b */ /* 0x003fe20003800000 */
.L_x_8945:
        /* <DEDUP_REMOVED lines=12> */
.L_x_8946:
[----:B------:R-:W-:Y:S02]  /*21a10*/  IMAD.MOV.U32 R13, RZ, RZ, R21 ;  /* 0x000000ffff0d7224 */ /* 0x000fe400078e0015 */
[----:B------:R-:W-:Y:S02]  /*21a20*/  IMAD.MOV.U32 R12, RZ, RZ, 0x1 ;  /* 0x00000001ff0c7424 */ /* 0x000fe400078e00ff */
[----:B------:R-:W-:-:S07]  /*21a30*/  IMAD.MOV.U32 R2, RZ, RZ, R14 ;  /* 0x000000ffff027224 */ /* 0x000fce00078e000e */
[----:B------:R-:W-:Y:S05]  /*21a40*/  WARPSYNC.COLLECTIVE R15, `(.L_x_8947) ;  /* 0x000000000f087348 */ /* 0x000fea0003c00000 */
[----:B------:R0:W1:Y:S02]  /*21a50*/  SHFL.IDX P6, R14, R13, R12, R11 ;  /* 0x0000000c0d0e7389 */ /* 0x00006400000c000b */
[----:B01----:R-:W-:Y:S01]  /*21a60*/  ENDCOLLECTIVE ;  /* 0x000000000000791b */ /* 0x003fe20003800000 */
.L_x_8947:
        /* <DEDUP_REMOVED lines=13> */
.L_x_8948:
        /* <DEDUP_REMOVED lines=15> */
.L_x_8857:
[----:B--2---:R2:W3:Y:S02]  /*21c30*/  SYNCS.PHASECHK.TRANS64.TRYWAIT P0, [R0+URZ+0x22840], R26 ;  /* 0x0228401a000075a7 */ /* 0x0044e4000800017f */
[----:B---3--:R-:W-:Y:S05]  /*21c40*/  @!P0 NANOSLEEP.SYNCS 0x989680 ;  /* 0x009896800000895d */ /* 0x008fea0003900000 */
[----:B------:R-:W3:Y:S02]  /*21c50*/  @!P0 SYNCS.PHASECHK.TRANS64 P0, [R0+URZ+0x22840], R26 ;  /* 0x0228401a000085a7 */ /* 0x000ee4000800007f */
[----:B---3--:R-:W-:Y:S05]  /*21c60*/  @!P0 BRA `(.L_x_8857) ;  /* 0xfffffffc00f08947 */ /* 0x008fea000383ffff */
[----:B------:R-:W-:Y:S05]  /*21c70*/  BRA `(.L_x_8950) ;  /* 0xffffffa400447947 */ /* 0x000fea000383ffff */
.L_x_8858:
        /* <DEDUP_REMOVED lines=8> */
.L_x_8952:
[----:B------:R-:W-:Y:S05]  /*21d00*/  BSYNC B0 ;  /* 0x0000000000007941 */ /* 0x000fea0003800000 */
.L_x_8951:
        /* <DEDUP_REMOVED lines=8> */
.L_x_8953:
        /* <DEDUP_REMOVED lines=13> */
.L_x_8954:
[----:B------:R-:W-:Y:S02]  /*21e60*/  IMAD.MOV.U32 R13, RZ, RZ, R8 ;  /* 0x000000ffff0d7224 */ /* 0x000fe400078e0008 */
[----:B------:R-:W-:-:S07]  /*21e70*/  IMAD.MOV.U32 R2, RZ, RZ, R14 ;  /* 0x000000ffff027224 */ /* 0x000fce00078e000e */
[----:B------:R-:W-:Y:S05]  /*21e80*/  WARPSYNC.COLLECTIVE R15, `(.L_x_8955) ;  /* 0x000000000f087348 */ /* 0x000fea0003c00000 */
[----:B------:R0:W1:Y:S02]  /*21e90*/  SHFL.IDX P6, R14, R13, R12, R11 ;  /* 0x0000000c0d0e7389 */ /* 0x00006400000c000b */
[----:B01----:R-:W-:Y:S01]  /*21ea0*/  ENDCOLLECTIVE ;  /* 0x000000000000791b */ /* 0x003fe20003800000 */
.L_x_8955:
        /* <DEDUP_REMOVED lines=13> */
.L_x_8956:
[----:B------:R-:W-:Y:S02]  /*21f80*/  IMAD.MOV.U32 R13, RZ, RZ, R8 ;  /* 0x000000ffff0d7224 */ /* 0x000fe400078e0008 */
[----:B------:R-:W-:-:S07]  /*21f90*/  IMAD.MOV.U32 R2, RZ, RZ, R14 ;  /* 0x000000ffff027224 */ /* 0x000fce00078e000e */
[----:B------:R-:W-:Y:S05]  /*21fa0*/  WARPSYNC.COLLECTIVE R15, `(.L_x_8957) ;  /* 0x000000000f087348 */ /* 0x000fea0003c00000 */
[----:B------:R0:W1:Y:S02]  /*21fb0*/  SHFL.IDX P6, R14, R13, R12, R11 ;  /* 0x0000000c0d0e7389 */ /* 0x00006400000c000b */
[----:B01----:R-:W-:Y:S01]  /*21fc0*/  ENDCOLLECTIVE ;  /* 0x000000000000791b */ /* 0x003fe20003800000 */
.L_x_8957:
        /* <DEDUP_REMOVED lines=8> */
.L_x_8958:
        /* <DEDUP_REMOVED lines=11> */
.L_x_8959:
        /* <DEDUP_REMOVED lines=8> */
.L_x_8960:
        /* <DEDUP_REMOVED lines=11> */
.L_x_8961:
        /* <DEDUP_REMOVED lines=8> */
.L_x_8962:
        /* <DEDUP_REMOVED lines=11> */
.L_x_8963:
        /* <DEDUP_REMOVED lines=8> */
.L_x_8964:
        /* <DEDUP_REMOVED lines=10> */
.L_x_8965:
        /* <DEDUP_REMOVED lines=8> */
.L_x_8966:
        /* <DEDUP_REMOVED lines=10> */
.L_x_8967:
[----:B------:R-:W-:Y:S02]  /*225a0*/  IMAD.MOV.U32 R13, RZ, RZ, R6 ;  /* 0x000000ffff0d7224 */ /* 0x000fe400078e0006 */
[----:B------:R-:W-:Y:S01]  /*225b0*/  IMAD.MOV.U32 R12, RZ, RZ, RZ ;  /* 0x000000ffff0c7224 */ /* 0x000fe200078e00ff */
[----:B------:R-:W-:-:S05]  /*225c0*/  @P3 IADD3 R14, P0, R30, R14, RZ ;  /* 0x0000000e1e0e3210 */ /* 0x000fca0007f1e0ff */
[----:B------:R-:W-:-:S08]  /*225d0*/  @P3 IMAD.MOV.U32 R2, RZ, RZ, R14 ;  /* 0x000000ffff023224 */ /* 0x000fd000078e000e */
[----:B------:R-:W-:Y:S05]  /*225e0*/  WARPSYNC.COLLECTIVE R15, `(.L_x_8968) ;  /* 0x000000000f087348 */ /* 0x000fea0003c00000 */
[----:B------:R0:W1:Y:S02]  /*225f0*/  SHFL.IDX P6, R14, R13, R12, R11 ;  /* 0x0000000c0d0e7389 */ /* 0x00006400000c000b */
[----:B01----:R-:W-:Y:S01]  /*22600*/  ENDCOLLECTIVE ;  /* 0x000000000000791b */ /* 0x003fe20003800000 */
.L_x_8968:
        /* <DEDUP_REMOVED lines=11> */
.L_x_8969:
[----:B------:R-:W-:Y:S02]  /*226c0*/  IMAD.MOV.U32 R13, RZ, RZ, R6 ;  /* 0x000000ffff0d7224 */ /* 0x000fe400078e0006 */
[----:B------:R-:W-:Y:S01]  /*226d0*/  IMAD.MOV.U32 R12, RZ, RZ, 0x1 ;  /* 0x00000001ff0c7424 */ /* 0x000fe200078e00ff */
[----:B------:R-:W-:-:S05]  /*226e0*/  @P1 IADD3 R14, P0, R30, R14, RZ ;  /* 0x0000000e1e0e1210 */ /* 0x000fca0007f1e0ff */
[----:B------:R-:W-:-:S08]  /*226f0*/  @P1 IMAD.MOV.U32 R2, RZ, RZ, R14 ;  /* 0x000000ffff021224 */ /* 0x000fd000078e000e */
[----:B------:R-:W-:Y:S05]  /*22700*/  WARPSYNC.COLLECTIVE R15, `(.L_x_8970) ;  /* 0x000000000f087348 */ /* 0x000fea0003c00000 */
[----:B------:R0:W1:Y:S02]  /*22710*/  SHFL.IDX P6, R14, R13, R12, R11 ;  /* 0x0000000c0d0e7389 */ /* 0x00006400000c000b */
[----:B01----:R-:W-:Y:S01]  /*22720*/  ENDCOLLECTIVE ;  /* 0x000000000000791b */ /* 0x003fe20003800000 */
.L_x_8970:
        /* <DEDUP_REMOVED lines=11> */
.L_x_8971:
[----:B------:R-:W-:Y:S05]  /*227e0*/  BRA `(.L_x_8972) ;  /* 0xffffffa000007947 */ /* 0x000fea000383ffff */
.L_x_8863:
        /* <DEDUP_REMOVED lines=9> */
.L_x_8973:
[C---:B------:R-:W-:Y:S01]  /*22880*/  VIADD R7, R19.reuse, 0x10 ;  /* 0x0000001013077836 */ /* 0x040fe20000000000 */
[----:B------:R-:W-:Y:S01]  /*22890*/  ISETP.GE.AND P2, PT, R19, R4, PT ;  /* 0x000000041300720c */ /* 0x000fe20003f46270 */
[----:B------:R-:W-:Y:S02]  /*228a0*/  IMAD.MOV.U32 R13, RZ, RZ, R0 ;  /* 0x000000ffff0d7224 */ /* 0x000fe400078e0000 */
[----:B------:R-:W-:-:S10]  /*228b0*/  IMAD.MOV.U32 R2, RZ, RZ, R14 ;  /* 0x000000ffff027224 */ /* 0x000fd400078e000e */
[----:B------:R-:W-:Y:S05]  /*228c0*/  WARPSYNC.COLLECTIVE R15, `(.L_x_8974) ;  /* 0x000000000f087348 */ /* 0x000fea0003c00000 */
[----:B------:R0:W1:Y:S02]  /*228d0*/  SHFL.IDX P6, R14, R13, R12, R11 ;  /* 0x0000000c0d0e7389 */ /* 0x00006400000c000b */
[----:B01----:R-:W-:Y:S01]  /*228e0*/  ENDCOLLECTIVE ;  /* 0x000000000000791b */ /* 0x003fe20003800000 */
.L_x_8974:
        /* <DEDUP_REMOVED lines=8> */
.L_x_8975:
        /* <DEDUP_REMOVED lines=11> */
.L_x_8976:
[----:B------:R-:W-:Y:S02]  /*22a20*/  IMAD.MOV.U32 R13, RZ, RZ, R5 ;  /* 0x000000ffff0d7224 */ /* 0x000fe400078e0005 */
[----:B------:R-:W-:Y:S01]  /*22a30*/  IMAD.MOV.U32 R12, RZ, RZ, 0x2 ;  /* 0x00000002ff0c7424 */ /* 0x000fe200078e00ff */
[----:B------:R-:W-:-:S13]  /*22a40*/  @!P2 IADD3 R2, P1, R30, R14, RZ ;  /* 0x0000000e1e02a210 */ /* 0x000fda0007f3e0ff */
[----:B------:R-:W-:Y:S05]  /*22a50*/  WARPSYNC.COLLECTIVE R15, `(.L_x_8977) ;  /* 0x000000000f087348 */ /* 0x000fea0003c00000 */
[----:B------:R0:W1:Y:S02]  /*22a60*/  SHFL.IDX P6, R14, R13, R12, R11 ;  /* 0x0000000c0d0e7389 */ /* 0x00006400000c000b */
[----:B01----:R-:W-:Y:S01]  /*22a70*/  ENDCOLLECTIVE ;  /* 0x000000000000791b */ /* 0x003fe20003800000 */
.L_x_8977:
[----:B------:R-:W-:-:S05]  /*22a80*/  @!P2 IMAD.X R3, RZ, RZ, R6, P1 ;  /* 0x000000ffff03a224 */ /* 0x000fca00008e0606 */
        /* <DEDUP_REMOVED lines=11> */
.L_x_8978:
[----:B------:R-:W-:Y:S02]  /*22b40*/  IMAD.MOV.U32 R13, RZ, RZ, R5 ;  /* 0x000000ffff0d7224 */ /* 0x000fe400078e0005 */
[----:B------:R-:W-:Y:S01]  /*22b50*/  IMAD.MOV.U32 R12, RZ, RZ, 0x3 ;  /* 0x00000003ff0c7424 */ /* 0x000fe200078e00ff */
[----:B------:R-:W-:-:S13]  /*22b60*/  @!P2 IADD3 R2, P1, R30, R14, RZ ;  /* 0x0000000e1e02a210 */ /* 0x000fda0007f3e0ff */
[----:B------:R-:W-:Y:S05]  /*22b70*/  WARPSYNC.COLLECTIVE R15, `(.L_x_8979) ;  /* 0x000000000f087348 */ /* 0x000fea0003c00000 */
[----:B------:R0:W1:Y:S02]  /*22b80*/  SHFL.IDX P6, R14, R13, R12, R11 ;  /* 0x0000000c0d0e7389 */ /* 0x00006400000c000b */
[----:B01----:R-:W-:Y:S01]  /*22b90*/  ENDCOLLECTIVE ;  /* 0x000000000000791b */ /* 0x003fe20003800000 */
.L_x_8979:
        /* <DEDUP_REMOVED lines=12> */
.L_x_8980:
[----:B------:R-:W-:Y:S02]  /*22c60*/  IMAD.MOV.U32 R13, RZ, RZ, R5 ;  /* 0x000000ffff0d7224 */ /* 0x000fe400078e0005 */
[----:B------:R-:W-:Y:S01]  /*22c70*/  IMAD.MOV.U32 R12, RZ, RZ, 0x4 ;  /* 0x00000004ff0c7424 */ /* 0x000fe200078e00ff */
[----:B------:R-:W-:-:S13]  /*22c80*/  @!P2 IADD3 R2, P1, R30, R14, RZ ;  /* 0x0000000e1e02a210 */ /* 0x000fda0007f3e0ff */
[----:B------:R-:W-:Y:S05]  /*22c90*/  WARPSYNC.COLLECTIVE R15, `(.L_x_8981) ;  /* 0x000000000f087348 */ /* 0x000fea0003c00000 */
[----:B------:R0:W1:Y:S02]  /*22ca0*/  SHFL.IDX P6, R14, R13, R12, R11 ;  /* 0x0000000c0d0e7389 */ /* 0x00006400000c000b */
[----:B01----:R-:W-:Y:S01]  /*22cb0*/  ENDCOLLECTIVE ;  /* 0x000000000000791b */ /* 0x003fe20003800000 */
.L_x_8981:
        /* <DEDUP_REMOVED lines=12> */
.L_x_8982:
[----:B------:R-:W-:Y:S02]  /*22d80*/  IMAD.MOV.U32 R13, RZ, RZ, R5 ;  /* 0x000000ffff0d7224 */ /* 0x000fe400078e0005 */
[----:B------:R-:W-:Y:S01]  /*22d90*/  IMAD.MOV.U32 R12, RZ, RZ, 0x5 ;  /* 0x00000005ff0c7424 */ /* 0x000fe200078e00ff */
[----:B------:R-:W-:-:S13]  /*22da0*/  @!P2 IADD3 R2, P1, R30, R14, RZ ;  /* 0x0000000e1e02a210 */ /* 0x000fda0007f3e0ff */
[----:B------:R-:W-:Y:S05]  /*22db0*/  WARPSYNC.COLLECTIVE R15, `(.L_x_8983) ;  /* 0x000000000f087348 */ /* 0x000fea0003c00000 */
[----:B------:R0:W1:Y:S02]  /*22dc0*/  SHFL.IDX P6, R14, R13, R12, R11 ;  /* 0x0000000c0d0e7389 */ /* 0x00006400000c000b */
[----:B01----:R-:W-:Y:S01]  /*22dd0*/  ENDCOLLECTIVE ;  /* 0x000000000000791b */ /* 0x003fe20003800000 */
.L_x_8983:
[----:B------:R-:W-:-:S05]  /*22de0*/  @!P2 IMAD.X R3, RZ, RZ, R6, P1 ;  /* 0x000000ffff03a224 */ /* 0x000fca00008e0606 */
[----:B------:R-:W-:Y:S01]  /*22df0*/  @!PT LDS RZ, [RZ] ;  /* 0x00000000fffff984 */ /* 0x000fe20000000800 */
[----:B------:R-:W-:Y:S01]  /*22e00*/  @!PT LDS RZ, [RZ] ;  /* 0x00000000fffff984 */ /* 0x000fe20000000800 */
[----:B------:R-:W-:Y:S01]  /*22e10*/  @!PT LDS RZ, [RZ] ;  /* 0x00000000fffff984 */ /* 0x000fe20000000800 */
[----:B------:R0:W-:Y:S01]  /*22e20*/  @!P2 LDGSTS.E.BYPASS.LTC128B.128 [R8+0x16400], desc[UR54][R2.64], !P0 ;  /* 0x164000000208afae */ /* 0x0001e2000c101d76 */
[----:B------:R-:W-:Y:S01]  /*22e30*/  ISETP.GE.AND P2, PT, R7, R4, PT ;  /* 0x000000040700720c */ /* 0x000fe20003f46270 */
[----:B------:R-:W-:Y:S02]  /*22e40*/  IMAD.MOV.U32 R13, RZ, RZ, R0 ;  /* 0x000000ffff0d7224 */ /* 0x000fe400078e0000 */
[----:B------:R-:W-:-:S10]  /*22e50*/  IMAD.MOV.U32 R6, RZ, RZ, R14 ;  /* 0x000000ffff067224 */ /* 0x000fd400078e000e */
[----:B0-----:R-:W-:Y:S05]  /*22e60*/  WARPSYNC.COLLECTIVE R15, `(.L_x_8984) ;  /* 0x000000000f087348 */ /* 0x001fea0003c00000 */
[----:B------:R1:W2:Y:S02]  /*22e70*/  SHFL.IDX P6, R14, R13, R12, R11 ;  /* 0x0000000c0d0e7389 */ /* 0x0002a400000c000b */
[----:B012---:R-:W-:Y:S01]  /*22e80*/  ENDCOLLECTIVE ;  /* 0x000000000000791b */ /* 0x007fe20003800000 */
.L_x_8984:
[----:B------:R-:W-:Y:S02]  /*22e90*/  IMAD.MOV.U32 R13, RZ, RZ, R5 ;  /* 0x000000ffff0d7224 */ /* 0x000fe400078e0005 */
[----:B------:R-:W-:Y:S01]  /*22ea0*/  IMAD.MOV.U32 R12, RZ, RZ, 0x6 ;  /* 0x00000006ff0c7424 */ /* 0x000fe200078e00ff */
[----:B------:R-:W-:-:S13]  /*22eb0*/  @!P2 IADD3 R2, P1, R30, R14, RZ ;  /* 0x0000000e1e02a210 */ /* 0x000fda0007f3e0ff */
[----:B------:R-:W-:Y:S05]  /*22ec0*/  WARPSYNC.COLLECTIVE R15, `(.L_x_8985) ;  /* 0x000000000f087348 */ /* 0x000fea0003c00000 */
[----:B------:R0:W1:Y:S02]  /*22ed0*/  SHFL.IDX P6, R14, R13, R12, R11 ;  /* 0x0000000c0d0e7389 */ /* 0x00006400000c000b */
[----:B01----:R-:W-:Y:S01]  /*22ee0*/  ENDCOLLECTIVE ;  /* 0x000000000000791b */ /* 0x003fe20003800000 */
.L_x_8985:
[----:B------:R-:W-:-:S05]  /*22ef0*/  @!P2 IMAD.X R3, RZ, RZ, R6, P1 ;  /* 0x000000ffff03a224 */ /* 0x000fca00008e0606 */
[----:B------:R-:W-:Y:S01]  /*22f00*/  @!PT LDS RZ, [RZ] ;  /* 0x00000000fffff984 */ /* 0x000fe20000000800 */
[----:B------:R-:W-:Y:S01]  /*22f10*/  @!PT LDS RZ, [RZ] ;  /* 0x00000000fffff984 */ /* 0x000fe20000000800 */
[----:B------:R-:W-:Y:S01]  /*22f20*/  @!PT LDS RZ, [RZ] ;  /* 0x00000000fffff984 */ /* 0x000fe20000000800 */
[----:B------:R0:W-:Y:S01]  /*22f30*/  @!P2 LDGSTS.E.BYPASS.LTC128B.128 [R8+0x16c00], desc[UR54][R2.64], !P0 ;  /* 0x16c000000208afae */ /* 0x0001e2000c101d76 */
[----:B------:R-:W-:Y:S02]  /*22f40*/  IMAD.MOV.U32 R13, RZ, RZ, R0 ;  /* 0x000000ffff0d7224 */ /* 0x000fe400078e0000 */
[----:B0-----:R-:W-:Y:S02]  /*22f50*/  VIADD R3, R19, 0x60 ;  /* 0x0000006013037836 */ /* 0x001fe40000000000 */
[----:B------:R-:W-:-:S03]  /*22f60*/  IMAD.MOV.U32 R6, RZ, RZ, R14 ;  /* 0x000000ffff067224 */ /* 0x000fc600078e000e */
[----:B------:R-:W-:-:S13]  /*22f70*/  ISETP.GE.AND P2, PT, R3, R4, PT ;  /* 0x000000040300720c */ /* 0x000fda0003f46270 */
[----:B------:R-:W-:Y:S05]  /*22f80*/  WARPSYNC.COLLECTIVE R15, `(.L_x_8986) ;  /* 0x000000000f087348 */ /* 0x000fea0003c00000 */
[----:B------:R0:W1:Y:S02]  /*22f90*/  SHFL.IDX P6, R14, R13, R12, R11 ;  /* 0x0000000c0d0e7389 */ /* 0x00006400000c000b */
[----:B01----:R-:W-:Y:S01]  /*22fa0*/  ENDCOLLECTIVE ;  /* 0x000000000000791b */ /* 0x003fe20003800000 */
.L_x_8986:
[----:B------:R-:W-:Y:S02]  /*22fb0*/  IMAD.MOV.U32 R13, RZ, RZ, R5 ;  /* 0x000000ffff0d7224 */ /* 0x000fe400078e0005 */
[----:B------:R-:W-:Y:S01]  /*22fc0*/  IMAD.MOV.U32 R12, RZ, RZ, 0x7 ;  /* 0x00000007ff0c7424 */ /* 0x000fe200078e00ff */
[----:B------:R-:W-:-:S13]  /*22fd0*/  @!P2 IADD3 R2, P1, R30, R14, RZ ;  /* 0x0000000e1e02a210 */ /* 0x000fda0007f3e0ff */
[----:B------:R-:W-:Y:S05]  /*22fe0*/  WARPSYNC.COLLECTIVE R15, `(.L_x_8987) ;  /* 0x000000000f087348 */ /* 0x000fea0003c00000 */
[----:B------:R0:W1:Y:S02]  /*22ff0*/  SHFL.IDX P6, R14, R13, R12, R11 ;  /* 0x0000000c0d0e7389 */ /* 0x00006400000c000b */
[----:B01----:R-:W-:Y:S01]  /*23000*/  ENDCOLLECTIVE ;  /* 0x000000000000791b */ /* 0x003fe20003800000 */
.L_x_8987:
        /* <DEDUP_REMOVED lines=10> */
.L_x_8988:
[----:B------:R-:W-:Y:S05]  /*230b0*/  BRA `(.L_x_8989) ;  /* 0xffffffa000547947 */ /* 0x000fea000383ffff */
.L_x_8866:
[----:B0-----:R0:W1:Y:S02]  /*230c0*/  SYNCS.PHASECHK.TRANS64.TRYWAIT P0, [R17+URZ+0x22820], R0 ;  /* 0x02282000110075a7 */ /* 0x001064000800017f */
[----:B-1----:R-:W-:Y:S05]  /*230d0*/  @!P0 NANOSLEEP.SYNCS 0x989680 ;  /* 0x009896800000895d */ /* 0x002fea0003900000 */
[----:B------:R-:W1:Y:S02]  /*230e0*/  @!P0 SYNCS.PHASECHK.TRANS64 P0, [R17+URZ+0x22820], R0 ;  /* 0x02282000110085a7 */ /* 0x000e64000800007f */
[----:B-1----:R-:W-:Y:S05]  /*230f0*/  @!P0 BRA `(.L_x_8866) ;  /* 0xfffffffc00f08947 */ /* 0x002fea000383ffff */
[----:B------:R-:W-:Y:S05]  /*23100*/  BRA `(.L_x_8990) ;  /* 0xffffffa000b07947 */ /* 0x000fea000383ffff */
.L_x_8870:
[----:B0-----:R0:W1:Y:S02]  /*23110*/  SYNCS.PHASECHK.TRANS64.TRYWAIT P0, [R0+URZ+0x22880], R28 ;  /* 0x0228801c000075a7 */ /* 0x001064000800017f */
[----:B-1----:R-:W-:Y:S05]  /*23120*/  @!P0 NANOSLEEP.SYNCS 0x989680 ;  /* 0x009896800000895d */ /* 0x002fea0003900000 */
[----:B------:R-:W1:Y:S02]  /*23130*/  @!P0 SYNCS.PHASECHK.TRANS64 P0, [R0+URZ+0x22880], R28 ;  /* 0x0228801c000085a7 */ /* 0x000e64000800007f */
[----:B-1----:R-:W-:Y:S05]  /*23140*/  @!P0 BRA `(.L_x_8870) ;  /* 0xfffffffc00f08947 */ /* 0x002fea000383ffff */
[----:B------:R-:W-:Y:S05]  /*23150*/  BRA `(.L_x_8991) ;  /* 0xffffffa400dc7947 */ /* 0x000fea000383ffff */
.L_x_8871:
        /* <DEDUP_REMOVED lines=8> */
.L_x_8993:
[----:B------:R-:W-:Y:S05]  /*231e0*/  BSYNC B0 ;  /* 0x0000000000007941 */ /* 0x000fea0003800000 */
.L_x_8992:
        /* <DEDUP_REMOVED lines=9> */
.L_x_8994:
[----:B------:R-:W-:Y:S02]  /*23280*/  IMAD.MOV.U32 R13, RZ, RZ, R4 ;  /* 0x000000ffff0d7224 */ /* 0x000fe400078e0004 */
[----:B------:R-:W-:Y:S02]  /*23290*/  IMAD.MOV.U32 R12, RZ, RZ, 0x1 ;  /* 0x00000001ff0c7424 */ /* 0x000fe400078e00ff */
[----:B------:R-:W-:-:S07]  /*232a0*/  IMAD.MOV.U32 R2, RZ, RZ, R14 ;  /* 0x000000ffff027224 */ /* 0x000fce00078e000e */
[----:B------:R-:W-:Y:S05]  /*232b0*/  WARPSYNC.COLLECTIVE R15, `(.L_x_8995) ;  /* 0x000000000f087348 */ /* 0x000fea0003c00000 */
[----:B------:R0:W1:Y:S02]  /*232c0*/  SHFL.IDX P6, R14, R13, R12, R11 ;  /* 0x0000000c0d0e7389 */ /* 0x00006400000c000b */
[----:B01----:R-:W-:Y:S01]  /*232d0*/  ENDCOLLECTIVE ;  /* 0x000000000000791b */ /* 0x003fe20003800000 */
.L_x_8995:
        /* <DEDUP_REMOVED lines=11> */
.L_x_8996:
        /* <DEDUP_REMOVED lines=8> */
.L_x_8997:
        /* <DEDUP_REMOVED lines=9> */
.L_x_8998:
        /* <DEDUP_REMOVED lines=9> */
.L_x_8999:
        /* <DEDUP_REMOVED lines=9> */
.L_x_9000:
[----:B------:R-:W-:Y:S02]  /*235c0*/  IMAD.MOV.U32 R13, RZ, RZ, R4 ;  /* 0x000000ffff0d7224 */ /* 0x000fe400078e0004 */
[----:B------:R-:W-:Y:S02]  /*235d0*/  IMAD.MOV.U32 R12, RZ, RZ, 0x4 ;  /* 0x00000004ff0c7424 */ /* 0x000fe400078e00ff */
[----:B------:R-:W-:-:S07]  /*235e0*/  IMAD.MOV.U32 R2, RZ, RZ, R14 ;  /* 0x000000ffff027224 */ /* 0x000fce00078e000e */
[----:B------:R-:W-:Y:S05]  /*235f0*/  WARPSYNC.COLLECTIVE R15, `(.L_x_9001) ;  /* 0x000000000f087348 */ /* 0x000fea0003c00000 */
[----:B------:R0:W1:Y:S02]  /*23600*/  SHFL.IDX P6, R14, R13, R12, R11 ;  /* 0x0000000c0d0e7389 */ /* 0x00006400000c000b */
[----:B01----:R-:W-:Y:S01]  /*23610*/  ENDCOLLECTIVE ;  /* 0x000000000000791b */ /* 0x003fe20003800000 */
.L_x_9001:
        /* <DEDUP_REMOVED lines=11> */
.L_x_9002:
[----:B------:R-:W-:Y:S02]  /*236d0*/  IMAD.MOV.U32 R13, RZ, RZ, R4 ;  /* 0x000000ffff0d7224 */ /* 0x000fe400078e0004 */
[----:B------:R-:W-:Y:S02]  /*236e0*/  IMAD.MOV.U32 R12, RZ, RZ, 0x5 ;  /* 0x00000005ff0c7424 */ /* 0x000fe400078e00ff */
[----:B------:R-:W-:-:S07]  /*236f0*/  IMAD.MOV.U32 R2, RZ, RZ, R14 ;  /* 0x000000ffff027224 */ /* 0x000fce00078e000e */
[----:B------:R-:W-:Y:S05]  /*23700*/  WARPSYNC.COLLECTIVE R15, `(.L_x_9003) ;  /* 0x000000000f087348 */ /* 0x000fea0003c00000 */
[----:B------:R0:W1:Y:S02]  /*23710*/  SHFL.IDX P6, R14, R13, R12, R11 ;  /* 0x0000000c0d0e7389 */ /* 0x00006400000c000b */
[----:B01----:R-:W-:Y:S01]  /*23720*/  ENDCOLLECTIVE ;  /* 0x000000000000791b */ /* 0x003fe20003800000 */
.L_x_9003:
        /* <DEDUP_REMOVED lines=11> */
.L_x_9004:
[----:B------:R-:W-:Y:S02]  /*237e0*/  IMAD.MOV.U32 R13, RZ, RZ, R4 ;  /* 0x000000ffff0d7224 */ /* 0x000fe400078e0004 */
[----:B------:R-:W-:Y:S02]  /*237f0*/  IMAD.MOV.U32 R12, RZ, RZ, 0x6 ;  /* 0x00000006ff0c7424 */ /* 0x000fe400078e00ff */
[----:B------:R-:W-:-:S07]  /*23800*/  IMAD.MOV.U32 R2, RZ, RZ, R14 ;  /* 0x000000ffff027224 */ /* 0x000fce00078e000e */
[----:B------:R-:W-:Y:S05]  /*23810*/  WARPSYNC.COLLECTIVE R15, `(.L_x_9005) ;  /* 0x000000000f087348 */ /* 0x000fea0003c00000 */
[----:B------:R0:W1:Y:S02]  /*23820*/  SHFL.IDX P6, R14, R13, R12, R11 ;  /* 0x0000000c0d0e7389 */ /* 0x00006400000c000b */
[----:B01----:R-:W-:Y:S01]  /*23830*/  ENDCOLLECTIVE ;  /* 0x000000000000791b */ /* 0x003fe20003800000 */
.L_x_9005:
        /* <DEDUP_REMOVED lines=11> */
.L_x_9006:
[----:B------:R-:W-:Y:S02]  /*238f0*/  IMAD.MOV.U32 R13, RZ, RZ, R4 ;  /* 0x000000ffff0d7224 */ /* 0x000fe400078e0004 */
[----:B------:R-:W-:Y:S02]  /*23900*/  IMAD.MOV.U32 R12, RZ, RZ, 0x7 ;  /* 0x00000007ff0c7424 */ /* 0x000fe400078e00ff */
[----:B------:R-:W-:-:S07]  /*23910*/  IMAD.MOV.U32 R2, RZ, RZ, R14 ;  /* 0x000000ffff027224 */ /* 0x000fce00078e000e */
[----:B------:R-:W-:Y:S05]  /*23920*/  WARPSYNC.COLLECTIVE R15, `(.L_x_9007) ;  /* 0x000000000f087348 */ /* 0x000fea0003c00000 */
[----:B------:R0:W1:Y:S02]  /*23930*/  SHFL.IDX P6, R14, R13, R12, R11 ;  /* 0x0000000c0d0e7389 */ /* 0x00006400000c000b */
[----:B01----:R-:W-:Y:S01]  /*23940*/  ENDCOLLECTIVE ;  /* 0x000000000000791b */ /* 0x003fe20003800000 */
.L_x_9007:
        /* <DEDUP_REMOVED lines=11> */
.L_x_9008:
[----:B------:R-:W-:Y:S02]  /*23a00*/  IMAD.MOV.U32 R13, RZ, RZ, R20 ;  /* 0x000000ffff0d7224 */ /* 0x000fe400078e0014 */
[----:B------:R-:W-:Y:S02]  /*23a10*/  IMAD.MOV.U32 R12, RZ, RZ, RZ ;  /* 0x000000ffff0c7224 */ /* 0x000fe400078e00ff */
[----:B------:R-:W-:-:S07]  /*23a20*/  IMAD.MOV.U32 R21, RZ, RZ, R14 ;  /* 0x000000ffff157224 */ /* 0x000fce00078e000e */
[----:B------:R-:W-:Y:S05]  /*23a30*/  WARPSYNC.COLLECTIVE R15, `(.L_x_9009) ;  /* 0x000000000f087348 */ /* 0x000fea0003c00000 */
[----:B------:R0:W1:Y:S02]  /*23a40*/  SHFL.IDX P6, R14, R13, R12, R11 ;  /* 0x0000000c0d0e7389 */ /* 0x00006400000c000b */
[----:B01----:R-:W-:Y:S01]  /*23a50*/  ENDCOLLECTIVE ;  /* 0x000000000000791b */ /* 0x003fe20003800000 */
.L_x_9009:
        /* <DEDUP_REMOVED lines=11> */
.L_x_9010:
[----:B------:R-:W-:Y:S02]  /*23b10*/  IMAD.MOV.U32 R13, RZ, RZ, R20 ;  /* 0x000000ffff0d7224 */ /* 0x000fe400078e0014 */
[----:B------:R-:W-:Y:S02]  /*23b20*/  IMAD.MOV.U32 R12, RZ, RZ, 0x1 ;  /* 0x00000001ff0c7424 */ /* 0x000fe400078e00ff */
[----:B------:R-:W-:-:S07]  /*23b30*/  IMAD.MOV.U32 R5, RZ, RZ, R14 ;  /* 0x000000ffff057224 */ /* 0x000fce00078e000e */
[----:B------:R-:W-:Y:S05]  /*23b40*/  WARPSYNC.COLLECTIVE R15, `(.L_x_9011) ;  /* 0x000000000f087348 */ /* 0x000fea0003c00000 */
[----:B------:R0:W1:Y:S02]  /*23b50*/  SHFL.IDX P6, R14, R13, R12, R11 ;  /* 0x0000000c0d0e7389 */ /* 0x00006400000c000b */
[----:B01----:R-:W-:Y:S01]  /*23b60*/  ENDCOLLECTIVE ;  /* 0x000000000000791b */ /* 0x003fe20003800000 */
.L_x_9011:
        /* <DEDUP_REMOVED lines=11> */
.L_x_9012:
[----:B------:R-:W-:Y:S01]  /*23c20*/  IMAD.MOV.U32 R2, RZ, RZ, R14 ;  /* 0x000000ffff027224 */ /* 0x000fe200078e000e */
[----:B------:R-:W-:Y:S06]  /*23c30*/  BRA `(.L_x_9013) ;  /* 0xffffffa000787947 */ /* 0x000fec000383ffff */
.L_x_8876:
[----:B--2---:R2:W3:Y:S02]  /*23c40*/  SYNCS.PHASECHK.TRANS64.TRYWAIT P0, [R0+URZ+0x22840], R28 ;  /* 0x0228401c000075a7 */ /* 0x0044e4000800017f */
[----:B---3--:R-:W-:Y:S05]  /*23c50*/  @!P0 NANOSLEEP.SYNCS 0x989680 ;  /* 0x009896800000895d */ /* 0x008fea0003900000 */
[----:B------:R-:W3:Y:S02]  /*23c60*/  @!P0 SYNCS.PHASECHK.TRANS64 P0, [R0+URZ+0x22840], R28 ;  /* 0x0228401c000085a7 */ /* 0x000ee4000800007f */
[----:B---3--:R-:W-:Y:S05]  /*23c70*/  @!P0 BRA `(.L_x_8876) ;  /* 0xfffffffc00f08947 */ /* 0x008fea000383ffff */
[----:B------:R-:W-:Y:S05]  /*23c80*/  BRA `(.L_x_9014) ;  /* 0xffffffa000c87947 */ /* 0x000fea000383ffff */
.L_x_8877:
        /* <DEDUP_REMOVED lines=8> */
.L_x_9016:
[----:B------:R-:W-:Y:S05]  /*23d10*/  BSYNC B0 ;  /* 0x0000000000007941 */ /* 0x000fea0003800000 */
.L_x_9015:
        /* <DEDUP_REMOVED lines=8> */
.L_x_9017:
[----:B------:R-:W-:Y:S02]  /*23da0*/  IMAD.MOV.U32 R13, RZ, RZ, R4 ;  /* 0x000000ffff0d7224 */ /* 0x000fe400078e0004 */
[----:B------:R-:W-:Y:S02]  /*23db0*/  IMAD.MOV.U32 R12, RZ, RZ, 0x1 ;  /* 0x00000001ff0c7424 */ /* 0x000fe400078e00ff */
[----:B------:R-:W-:-:S07]  /*23dc0*/  IMAD.MOV.U32 R2, RZ, RZ, R14 ;  /* 0x000000ffff027224 */ /* 0x000fce00078e000e */
[----:B------:R-:W-:Y:S05]  /*23dd0*/  WARPSYNC.COLLECTIVE R15, `(.L_x_9018) ;  /* 0x000000000f087348 */ /* 0x000fea0003c00000 */
[----:B------:R0:W1:Y:S02]  /*23de0*/  SHFL.IDX P6, R14, R13, R12, R11 ;  /* 0x0000000c0d0e7389 */ /* 0x00006400000c000b */
[----:B01----:R-:W-:Y:S01]  /*23df0*/  ENDCOLLECTIVE ;  /* 0x000000000000791b */ /* 0x003fe20003800000 */
.L_x_9018:
        /* <DEDUP_REMOVED lines=11> */
.L_x_9019:
        /* <DEDUP_REMOVED lines=8> */
.L_x_9020:
        /* <DEDUP_REMOVED lines=9> */
.L_x_9021:
        /* <DEDUP_REMOVED lines=9> */
.L_x_9022:
        /* <DEDUP_REMOVED lines=9> */
.L_x_9023:
[----:B------:R-:W-:Y:S02]  /*240e0*/  IMAD.MOV.U32 R13, RZ, RZ, R4 ;  /* 0x000000ffff0d7224 */ /* 0x000fe400078e0004 */
[----:B------:R-:W-:Y:S01]  /*240f0*/  IMAD.MOV.U32 R12, RZ, RZ, 0x4 ;  /* 0x00000004ff0c7424 */ /* 0x000fe200078e00ff */
[----:B------:R-:W-:-:S13]  /*24100*/  IADD3 R2, P0, R30, R14, RZ ;  /* 0x0000000e1e027210 */ /* 0x000fda0007f1e0ff */
[----:B------:R-:W-:Y:S05]  /*24110*/  WARPSYNC.COLLECTIVE R15, `(.L_x_9024) ;  /* 0x000000000f087348 */ /* 0x000fea0003c00000 */
[----:B------:R0:W1:Y:S02]  /*24120*/  SHFL.IDX P6, R14, R13, R12, R11 ;  /* 0x0000000c0d0e7389 */ /* 0x00006400000c000b */
[----:B01----:R-:W-:Y:S01]  /*24130*/  ENDCOLLECTIVE ;  /* 0x000000000000791b */ /* 0x003fe20003800000 */
.L_x_9024:
        /* <DEDUP_REMOVED lines=10> */
.L_x_9025:
[----:B------:R-:W-:Y:S02]  /*241e0*/  IMAD.MOV.U32 R13, RZ, RZ, R4 ;  /* 0x000000ffff0d7224 */ /* 0x000fe400078e0004 */
[----:B------:R-:W-:Y:S01]  /*241f0*/  IMAD.MOV.U32 R12, RZ, RZ, 0x5 ;  /* 0x00000005ff0c7424 */ /* 0x000fe200078e00ff */
[----:B------:R-:W-:-:S13]  /*24200*/  IADD3 R2, P0, R30, R14, RZ ;  /* 0x0000000e1e027210 */ /* 0x000fda0007f1e0ff */
[----:B------:R-:W-:Y:S05]  /*24210*/  WARPSYNC.COLLECTIVE R15, `(.L_x_9026) ;  /* 0x000000000f087348 */ /* 0x000fea0003c00000 */
[----:B------:R0:W1:Y:S02]  /*24220*/  SHFL.IDX P6, R14, R13, R12, R11 ;  /* 0x0000000c0d0e7389 */ /* 0x00006400000c000b */
[----:B01----:R-:W-:Y:S01]  /*24230*/  ENDCOLLECTIVE ;  /* 0x000000000000791b */ /* 0x003fe20003800000 */
.L_x_9026:
        /* <DEDUP_REMOVED lines=10> */
.L_x_9027:
[----:B------:R-:W-:Y:S02]  /*242e0*/  IMAD.MOV.U32 R13, RZ, RZ, R4 ;  /* 0x000000ffff0d7224 */ /* 0x000fe400078e0004 */
[----:B------:R-:W-:Y:S01]  /*242f0*/  IMAD.MOV.U32 R12, RZ, RZ, 0x6 ;  /* 0x00000006ff0c7424 */ /* 0x000fe200078e00ff */
[----:B------:R-:W-:-:S13]  /*24300*/  IADD3 R2, P0, R30, R14, RZ ;  /* 0x0000000e1e027210 */ /* 0x000fda0007f1e0ff */
[----:B------:R-:W-:Y:S05]  /*24310*/  WARPSYNC.COLLECTIVE R15, `(.L_x_9028) ;  /* 0x000000000f087348 */ /* 0x000fea0003c00000 */
[----:B------:R0:W1:Y:S02]  /*24320*/  SHFL.IDX P6, R14, R13, R12, R11 ;  /* 0x0000000c0d0e7389 */ /* 0x00006400000c000b */
[----:B01----:R-:W-:Y:S01]  /*24330*/  ENDCOLLECTIVE ;  /* 0x000000000000791b */ /* 0x003fe20003800000 */
.L_x_9028:
        /* <DEDUP_REMOVED lines=10> */
.L_x_9029:
[----:B------:R-:W-:Y:S02]  /*243e0*/  IMAD.MOV.U32 R13, RZ, RZ, R4 ;  /* 0x000000ffff0d7224 */ /* 0x000fe400078e0004 */
[----:B------:R-:W-:Y:S02]  /*243f0*/  IMAD.MOV.U32 R12, RZ, RZ, 0x7 ;  /* 0x00000007ff0c7424 */ /* 0x000fe400078e00ff */
[----:B------:R-:W-:-:S07]  /*24400*/  IMAD.MOV.U32 R2, RZ, RZ, R14 ;  /* 0x000000ffff027224 */ /* 0x000fce00078e000e */
[----:B------:R-:W-:Y:S05]  /*24410*/  WARPSYNC.COLLECTIVE R15, `(.L_x_9030) ;  /* 0x000000000f087348 */ /* 0x000fea0003c00000 */
[----:B------:R0:W1:Y:S02]  /*24420*/  SHFL.IDX P6, R14, R13, R12, R11 ;  /* 0x0000000c0d0e7389 */ /* 0x00006400000c000b */
[----:B01----:R-:W-:Y:S01]  /*24430*/  ENDCOLLECTIVE ;  /* 0x000000000000791b */ /* 0x003fe20003800000 */
.L_x_9030:
        /* <DEDUP_REMOVED lines=11> */
.L_x_9031:
[----:B------:R-:W-:Y:S02]  /*244f0*/  IMAD.MOV.U32 R13, RZ, RZ, R8 ;  /* 0x000000ffff0d7224 */ /* 0x000fe400078e0008 */
[----:B------:R-:W-:Y:S02]  /*24500*/  IMAD.MOV.U32 R12, RZ, RZ, RZ ;  /* 0x000000ffff0c7224 */ /* 0x000fe400078e00ff */
[----:B------:R-:W-:-:S07]  /*24510*/  IMAD.MOV.U32 R9, RZ, RZ, R14 ;  /* 0x000000ffff097224 */ /* 0x000fce00078e000e */
[----:B------:R-:W-:Y:S05]  /*24520*/  WARPSYNC.COLLECTIVE R15, `(.L_x_9032) ;  /* 0x000000000f087348 */ /* 0x000fea0003c00000 */
[----:B------:R0:W1:Y:S02]  /*24530*/  SHFL.IDX P6, R14, R13, R12, R11 ;  /* 0x0000000c0d0e7389 */ /* 0x00006400000c000b */
[----:B01----:R-:W-:Y:S01]  /*24540*/  ENDCOLLECTIVE ;  /* 0x000000000000791b */ /* 0x003fe20003800000 */
.L_x_9032:
        /* <DEDUP_REMOVED lines=11> */
.L_x_9033:
[----:B------:R-:W-:Y:S02]  /*24600*/  IMAD.MOV.U32 R13, RZ, RZ, R8 ;  /* 0x000000ffff0d7224 */ /* 0x000fe400078e0008 */
[----:B------:R-:W-:Y:S02]  /*24610*/  IMAD.MOV.U32 R12, RZ, RZ, 0x1 ;  /* 0x00000001ff0c7424 */ /* 0x000fe400078e00ff */
[----:B------:R-:W-:-:S07]  /*24620*/  IMAD.MOV.U32 R5, RZ, RZ, R14 ;  /* 0x000000ffff057224 */ /* 0x000fce00078e000e */
[----:B------:R-:W-:Y:S05]  /*24630*/  WARPSYNC.COLLECTIVE R15, `(.L_x_9034) ;  /* 0x000000000f087348 */ /* 0x000fea0003c00000 */
[----:B------:R0:W1:Y:S02]  /*24640*/  SHFL.IDX P6, R14, R13, R12, R11 ;  /* 0x0000000c0d0e7389 */ /* 0x00006400000c000b */
[----:B01----:R-:W-:Y:S01]  /*24650*/  ENDCOLLECTIVE ;  /* 0x000000000000791b */ /* 0x003fe20003800000 */
.L_x_9034:
        /* <DEDUP_REMOVED lines=11> */
.L_x_9035:
[----:B------:R-:W-:Y:S05]  /*24710*/  BRA `(.L_x_9036) ;  /* 0xffffff9c00647947 */ /* 0x000fea000383ffff */
.L_x_8882:
[----:B0-----:R0:W1:Y:S02]  /*24720*/  SYNCS.PHASECHK.TRANS64.TRYWAIT P2, [R3+URZ+0x22870], R0 ;  /* 0x02287000030075a7 */ /* 0x001064000804017f */
[----:B-1----:R-:W-:Y:S05]  /*24730*/  @!P2 NANOSLEEP.SYNCS 0x989680 ;  /* 0x009896800000a95d */ /* 0x002fea0003900000 */
[----:B------:R-:W1:Y:S02]  /*24740*/  @!P2 SYNCS.PHASECHK.TRANS64 P2, [R3+URZ+0x22870], R0 ;  /* 0x022870000300a5a7 */ /* 0x000e64000804007f */
[----:B-1----:R-:W-:Y:S05]  /*24750*/  @!P2 BRA `(.L_x_8882) ;  /* 0xfffffffc00f0a947 */ /* 0x002fea000383ffff */
[----:B------:R-:W-:Y:S05]  /*24760*/  BRA `(.L_x_9037) ;  /* 0xffffff9c00c87947 */ /* 0x000fea000383ffff */
.L_x_8884:
[----:B0-----:R0:W1:Y:S02]  /*24770*/  SYNCS.PHASECHK.TRANS64.TRYWAIT P2, [R3+URZ+0x22860], R0 ;  /* 0x02286000030075a7 */ /* 0x001064000804017f */
[----:B-1----:R-:W-:Y:S05]  /*24780*/  @!P2 NANOSLEEP.SYNCS 0x989680 ;  /* 0x009896800000a95d */ /* 0x002fea0003900000 */
[----:B------:R-:W1:Y:S02]  /*24790*/  @!P2 SYNCS.PHASECHK.TRANS64 P2, [R3+URZ+0x22860], R0 ;  /* 0x022860000300a5a7 */ /* 0x000e64000804007f */
[----:B-1----:R-:W-:Y:S05]  /*247a0*/  @!P2 BRA `(.L_x_8884) ;  /* 0xfffffffc00f0a947 */ /* 0x002fea000383ffff */
[----:B------:R-:W-:Y:S05]  /*247b0*/  BRA `(.L_x_9038) ;  /* 0xffffff9c00d87947 */ /* 0x000fea000383ffff */
.L_x_8892:
[----:B-1----:R1:W2:Y:S02]  /*247c0*/  SYNCS.PHASECHK.TRANS64.TRYWAIT P1, [R2+URZ+0x22870], R3 ;  /* 0x02287003020075a7 */ /* 0x0022a4000802017f */
[----:B--2---:R-:W-:Y:S05]  /*247d0*/  @!P1 NANOSLEEP.SYNCS 0x989680 ;  /* 0x009896800000995d */ /* 0x004fea0003900000 */
[----:B------:R-:W2:Y:S02]  /*247e0*/  @!P1 SYNCS.PHASECHK.TRANS64 P1, [R2+URZ+0x22870], R3 ;  /* 0x02287003020095a7 */ /* 0x000ea4000802007f */
[----:B--2---:R-:W-:Y:S05]  /*247f0*/  @!P1 BRA `(.L_x_8892) ;  /* 0xfffffffc00f09947 */ /* 0x004fea000383ffff */
[----:B------:R-:W-:Y:S05]  /*24800*/  BRA `(.L_x_9039) ;  /* 0xffffffa400c87947 */ /* 0x000fea000383ffff */
.L_x_8894:
[----:B0-----:R0:W1:Y:S02]  /*24810*/  SYNCS.PHASECHK.TRANS64.TRYWAIT P1, [R2+URZ+0x22860], R3 ;  /* 0x02286003020075a7 */ /* 0x001064000802017f */
[----:B-1----:R-:W-:Y:S05]  /*24820*/  @!P1 NANOSLEEP.SYNCS 0x989680 ;  /* 0x009896800000995d */ /* 0x002fea0003900000 */
[----:B------:R-:W1:Y:S02]  /*24830*/  @!P1 SYNCS.PHASECHK.TRANS64 P1, [R2+URZ+0x22860], R3 ;  /* 0x02286003020095a7 */ /* 0x000e64000802007f */
[----:B-1----:R-:W-:Y:S05]  /*24840*/  @!P1 BRA `(.L_x_8894) ;  /* 0xfffffffc00f09947 */ /* 0x002fea000383ffff */
[----:B------:R-:W-:Y:S05]  /*24850*/  BRA `(.L_x_9040) ;  /* 0xffffffa400d47947 */ /* 0x000fea000383ffff */
.L_x_8908:
[----:B0-----:R0:W1:Y:S02]  /*24860*/  SYNCS.PHASECHK.TRANS64.TRYWAIT P0, [R5+URZ+0x22820], R0 ;  /* 0x02282000050075a7 */ /* 0x001064000800017f */
[----:B-1----:R-:W-:Y:S05]  /*24870*/  @!P0 NANOSLEEP.SYNCS 0x989680 ;  /* 0x009896800000895d */ /* 0x002fea0003900000 */
[----:B------:R-:W1:Y:S02]  /*24880*/  @!P0 SYNCS.PHASECHK.TRANS64 P0, [R5+URZ+0x22820], R0 ;  /* 0x02282000050085a7 */ /* 0x000e64000800007f */
[----:B-1----:R-:W-:Y:S05]  /*24890*/  @!P0 BRA `(.L_x_8908) ;  /* 0xfffffffc00f08947 */ /* 0x002fea000383ffff */
[----:B------:R-:W-:Y:S05]  /*248a0*/  BRA `(.L_x_9041) ;  /* 0xffffffbc00d07947 */ /* 0x000fea000383ffff */
.L_x_8909:
        /* <DEDUP_REMOVED lines=11> */
.L_x_9043:
[----:B------:R-:W-:Y:S05]  /*24960*/  BSYNC B0 ;  /* 0x0000000000007941 */ /* 0x000fea0003800000 */
.L_x_9042:
[----:B------:R-:W-:Y:S05]  /*24970*/  BRA `(.L_x_9044) ;  /* 0xffffffbc00b87947 */ /* 0x000fea000383ffff */
.L_x_8912:
[----:B------:R-:W-:Y:S01]  /*24980*/  BSSY B1, `(.L_x_9045) ;  /* 0x0000006000017945 */ /* 0x000fe20003800000 */
[----:B------:R-:W-:-:S07]  /*24990*/  IMAD.MOV.U32 R15, RZ, RZ, -0x1 ;  /* 0xffffffffff0f7424 */ /* 0x000fce00078e00ff */
[----:B0-----:R-:W-:Y:S05]  /*249a0*/  WARPSYNC.COLLECTIVE R15, `(.L_x_9046) ;  /* 0x000000000f0c7348 */ /* 0x001fea0003c00000 */
[----:B------:R-:W-:Y:S02]  /*249b0*/  ELECT P6, UR62, PT ;  /* 0x00000000003e782f */ /* 0x000fe400038c0000 */
[----:B------:R-:W-:Y:S01]  /*249c0*/  MOV R14, UR62 ;  /* 0x0000003e000e7c02 */ /* 0x000fe20008000f00 */
[----:B0-----:R-:W-:Y:S10]  /*249d0*/  ENDCOLLECTIVE ;  /* 0x000000000000791b */ /* 0x001ff40003800000 */
.L_x_9046:
[----:B------:R-:W-:Y:S05]  /*249e0*/  BSYNC B1 ;  /* 0x0000000000017941 */ /* 0x000fea0003800000 */
.L_x_9045:
[----:B------:R-:W-:Y:S05]  /*249f0*/  BRA `(.L_x_9047) ;  /* 0xffffffbc00b07947 */ /* 0x000fea000383ffff */
.L_x_8914:
[----:B0-----:R0:W1:Y:S02]  /*24a00*/  SYNCS.PHASECHK.TRANS64.TRYWAIT P1, [R3+URZ+0x22840], R2 ;  /* 0x02284002030075a7 */ /* 0x001064000802017f */
[----:B-1----:R-:W-:Y:S05]  /*24a10*/  @!P1 NANOSLEEP.SYNCS 0x989680 ;  /* 0x009896800000995d */ /* 0x002fea0003900000 */
[----:B------:R-:W1:Y:S02]  /*24a20*/  @!P1 SYNCS.PHASECHK.TRANS64 P1, [R3+URZ+0x22840], R2 ;  /* 0x02284002030095a7 */ /* 0x000e64000802007f */
[----:B-1----:R-:W-:Y:S05]  /*24a30*/  @!P1 BRA `(.L_x_8914) ;  /* 0xfffffffc00f09947 */ /* 0x002fea000383ffff */
[----:B------:R-:W-:Y:S05]  /*24a40*/  BRA `(.L_x_9048) ;  /* 0xffffffbc00d07947 */ /* 0x000fea000383ffff */
.L_x_8916:
[----:B-1----:R1:W2:Y:S02]  /*24a50*/  SYNCS.PHASECHK.TRANS64.TRYWAIT P1, [R31+URZ+0x22840], R0 ;  /* 0x022840001f0075a7 */ /* 0x0022a4000802017f */
[----:B--2---:R-:W-:Y:S05]  /*24a60*/  @!P1 NANOSLEEP.SYNCS 0x989680 ;  /* 0x009896800000995d */ /* 0x004fea0003900000 */
[----:B------:R-:W2:Y:S02]  /*24a70*/  @!P1 SYNCS.PHASECHK.TRANS64 P1, [R31+URZ+0x22840], R0 ;  /* 0x022840001f0095a7 */ /* 0x000ea4000802007f */
[----:B--2---:R-:W-:Y:S05]  /*24a80*/  @!P1 BRA `(.L_x_8916) ;  /* 0xfffffffc00f09947 */ /* 0x004fea000383ffff */
[----:B------:R-:W-:Y:S05]  /*24a90*/  BRA `(.L_x_9049) ;  /* 0xffffffbc00dc7947 */ /* 0x000fea000383ffff */
.L_x_8918:
[----:B--2---:R2:W3:Y:S02]  /*24aa0*/  SYNCS.PHASECHK.TRANS64.TRYWAIT P1, [R3+URZ+0x22860], R2 ;  /* 0x02286002030075a7 */ /* 0x0044e4000802017f */
[----:B---3--:R-:W-:Y:S05]  /*24ab0*/  @!P1 NANOSLEEP.SYNCS 0x989680 ;  /* 0x009896800000995d */ /* 0x008fea0003900000 */
[----:B------:R-:W3:Y:S02]  /*24ac0*/  @!P1 SYNCS.PHASECHK.TRANS64 P1, [R3+URZ+0x22860], R2 ;  /* 0x02286002030095a7 */ /* 0x000ee4000802007f */
[----:B---3--:R-:W-:Y:S05]  /*24ad0*/  @!P1 BRA `(.L_x_8918) ;  /* 0xfffffffc00f09947 */ /* 0x008fea000383ffff */
[----:B------:R-:W-:Y:S05]  /*24ae0*/  BRA `(.L_x_9050) ;  /* 0xffffffbc00d87947 */ /* 0x000fea000383ffff */
.L_x_8920:
[----:B---3--:R3:W4:Y:S02]  /*24af0*/  SYNCS.PHASECHK.TRANS64.TRYWAIT P1, [R31+URZ+0x22860], R0 ;  /* 0x022860001f0075a7 */ /* 0x008724000802017f */
[----:B----4-:R-:W-:Y:S05]  /*24b00*/  @!P1 NANOSLEEP.SYNCS 0x989680 ;  /* 0x009896800000995d */ /* 0x010fea0003900000 */
[----:B------:R-:W4:Y:S02]  /*24b10*/  @!P1 SYNCS.PHASECHK.TRANS64 P1, [R31+URZ+0x22860], R0 ;  /* 0x022860001f0095a7 */ /* 0x000f24000802007f */
[----:B----4-:R-:W-:Y:S05]  /*24b20*/  @!P1 BRA `(.L_x_8920) ;  /* 0xfffffffc00f09947 */ /* 0x010fea000383ffff */
[----:B------:R-:W-:Y:S05]  /*24b30*/  BRA `(.L_x_9051) ;  /* 0xffffffbc00d47947 */ /* 0x000fea000383ffff */
.L_x_8922:
[----:B----4-:R4:W0:Y:S02]  /*24b40*/  SYNCS.PHASECHK.TRANS64.TRYWAIT P1, [R3+URZ+0x22880], R2 ;  /* 0x02288002030075a7 */ /* 0x010824000802017f */
[----:B0-----:R-:W-:Y:S05]  /*24b50*/  @!P1 NANOSLEEP.SYNCS 0x989680 ;  /* 0x009896800000995d */ /* 0x001fea0003900000 */
[----:B------:R-:W0:Y:S02]  /*24b60*/  @!P1 SYNCS.PHASECHK.TRANS64 P1, [R3+URZ+0x22880], R2 ;  /* 0x02288002030095a7 */ /* 0x000e24000802007f */
[----:B0-----:R-:W-:Y:S05]  /*24b70*/  @!P1 BRA `(.L_x_8922) ;  /* 0xfffffffc00f09947 */ /* 0x001fea000383ffff */
[----:B------:R-:W-:Y:S05]  /*24b80*/  BRA `(.L_x_9052) ;  /* 0xffffffbc00d07947 */ /* 0x000fea000383ffff */
.L_x_9053:
        /* <DEDUP_REMOVED lines=15> */
.L_x_16288:


//--------------------- .text._ZN7cutlass13device_kernelIN5flash11enable_sm90INS1_16FlashAttnFwdSm90INS1_25CollectiveMainloopFwdSm90ILi2EN4cute5tupleIJNS5_1CILi1EEES8_S8_EEENS6_IJNS7_ILi128EEENS7_ILi160EEESA_EEELi128ENS_12float_e4m3_tEfNS_4arch4Sm90ELb0ELb1ELb1ELb1ELb1ELb1ELb0ELb1ELb1ELb1ELb1ELb0EEENS1_21CollectiveEpilogueFwdINS6_IJSA_SA_SB_EEES9_NS_10bfloat16_tESF_Li256ELb1ELb1ELb1ELb1EEENS1_36VarlenDynamicPersistentTileSchedulerILi128ELi160ELi256ELi128ELb1ELb1ELb1ELb1ELb0ELb1EEEEEEEEEvNT_6ParamsE --------------------------
	.section	.text._ZN7cutlass13device_kernelIN5flash11enable_sm90INS1_16FlashAttnFwdSm90INS1_25CollectiveMainloopFwdSm90ILi2EN4cute5tupleIJNS5_1CILi1EEES8_S8_EEENS6_IJNS7_ILi128EEENS7_ILi160EEESA_EEELi128ENS_12float_e4m3_tEfNS_4arch4Sm90ELb0ELb1ELb1ELb1ELb1ELb1ELb0ELb1ELb1ELb1ELb1ELb0EEENS1_21CollectiveEpilogueFwdINS6_IJSA_SA_SB_EEES9_NS_10bfloat16_tESF_Li256ELb1ELb1ELb1ELb1EEENS1_36VarlenDynamicPersistentTileSchedulerILi128ELi160ELi256ELi128ELb1ELb1ELb1ELb1ELb0ELb1EEEEEEEEEvNT_6ParamsE,"ax",@progbits
	.align	128
.text._ZN7cutlass13device_kernelIN5flash11enable_sm90INS1_16FlashAttnFwdSm90INS1_25CollectiveMainloopFwdSm90ILi2EN4cute5tupleIJNS5_1CILi1EEES8_S8_EEENS6_IJNS7_ILi128EEENS7_ILi160EEESA_EEELi128ENS_12float_e4m3_tEfNS_4arch4Sm90ELb0ELb1ELb1ELb1ELb1ELb1ELb0ELb1ELb1ELb1ELb1ELb0EEENS1_21CollectiveEpilogueFwdINS6_IJSA_SA_SB_EEES9_NS_10bfloat16_tESF_Li256ELb1ELb1ELb1ELb1EEENS1_36VarlenDynamicPersistentTileSchedulerILi128ELi160ELi256ELi128ELb1ELb1ELb1ELb1ELb0ELb1EEEEEEEEEvNT_6ParamsE:
        .type           _ZN7cutlass13device_kernelIN5flash11enable_sm90INS1_16FlashAttnFwdSm90INS1_25CollectiveMainloopFwdSm90ILi2EN4cute5tupleIJNS5_1CILi1EEES8_S8_EEENS6_IJNS7_ILi128EEENS7_ILi160EEESA_EEELi128ENS_12float_e4m3_tEfNS_4arch4Sm90ELb0ELb1ELb1ELb1ELb1ELb1ELb0ELb1ELb1ELb1ELb1ELb0EEENS1_21CollectiveEpilogueFwdINS6_IJSA_SA_SB_EEES9_NS_10bfloat16_tESF_Li256ELb1ELb1ELb1ELb1EEENS1_36VarlenDynamicPersistentTileSchedulerILi128ELi160ELi256ELi128ELb1ELb1ELb1ELb1ELb0ELb1EEEEEEEEEvNT_6ParamsE,@function
        .size           _ZN7cutlass13device_kernelIN5flash11enable_sm90INS1_16FlashAttnFwdSm90INS1_25CollectiveMainloopFwdSm90ILi2EN4cute5tupleIJNS5_1CILi1EEES8_S8_EEENS6_IJNS7_ILi128EEENS7_ILi160EEESA_EEELi128ENS_12float_e4m3_tEfNS_4arch4Sm90ELb0ELb1ELb1ELb1ELb1ELb1ELb0ELb1ELb1ELb1ELb1ELb0EEENS1_21CollectiveEpilogueFwdINS6_IJSA_SA_SB_EEES9_NS_10bfloat16_tESF_Li256ELb1ELb1ELb1ELb1EEENS1_36VarlenDynamicPersistentTileSchedulerILi128ELi160ELi256ELi128ELb1ELb1ELb1ELb1ELb0ELb1EEEEEEEEEvNT_6ParamsE,(.L_x_16289 - _ZN7cutlass13device_kernelIN5flash11enable_sm90INS1_16FlashAttnFwdSm90INS1_25CollectiveMainloopFwdSm90ILi2EN4cute5tupleIJNS5_1CILi1EEES8_S8_EEENS6_IJNS7_ILi128EEENS7_ILi160EEESA_EEELi128ENS_12float_e4m3_tEfNS_4arch4Sm90ELb0ELb1ELb1ELb1ELb1ELb1ELb0ELb1ELb1ELb1ELb1ELb0EEENS1_21CollectiveEpilogueFwdINS6_IJSA_SA_SB_EEES9_NS_10bfloat16_tESF_Li256ELb1ELb1ELb1ELb1EEENS1_36VarlenDynamicPersistentTileSchedulerILi128ELi160ELi256ELi128ELb1ELb1ELb1ELb1ELb0ELb1EEEEEEEEEvNT_6ParamsE)
        .other          _ZN7cutlass13device_kernelIN5flash11enable_sm90INS1_16FlashAttnFwdSm90INS1_25CollectiveMainloopFwdSm90ILi2EN4cute5tupleIJNS5_1CILi1EEES8_S8_EEENS6_IJNS7_ILi128EEENS7_ILi160EEESA_EEELi128ENS_12float_e4m3_tEfNS_4arch4Sm90ELb0ELb1ELb1ELb1ELb1ELb1ELb0ELb1ELb1ELb1ELb1ELb0EEENS1_21CollectiveEpilogueFwdINS6_IJSA_SA_SB_EEES9_NS_10bfloat16_tESF_Li256ELb1ELb1ELb1ELb1EEENS1_36VarlenDynamicPersistentTileSchedulerILi128ELi160ELi256ELi128ELb1ELb1ELb1ELb1ELb0ELb1EEEEEEEEEvNT_6ParamsE,@"STO_CUDA_ENTRY STV_DEFAULT"
_ZN7cutlass13device_kernelIN5flash11enable_sm90INS1_16FlashAttnFwdSm90INS1_25CollectiveMainloopFwdSm90ILi2EN4cute5tupleIJNS5_1CILi1EEES8_S8_EEENS6_IJNS7_ILi128EEENS7_ILi160EEESA_EEELi128ENS_12float_e4m3_tEfNS_4arch4Sm90ELb0ELb1ELb1ELb1ELb1ELb1ELb0ELb1ELb1ELb1ELb1ELb0EEENS1_21CollectiveEpilogueFwdINS6_IJSA_SA_SB_EEES9_NS_10bfloat16_tESF_Li256ELb1ELb1ELb1ELb1EEENS1_36VarlenDynamicPersistentTileSchedulerILi128ELi160ELi256ELi128ELb1ELb1ELb1ELb1ELb0ELb1EEEEEEEEEvNT_6ParamsE:
        /* <DEDUP_REMOVED lines=17> */
.L_x_9055:
[----:B------:R-:W-:Y:S05]  /*0110*/  BSYNC B0 ;  /* 0x0000000000007941 */ /* 0x000fea0003800000 */
.L_x_9054:
        /* <DEDUP_REMOVED lines=40> */
.L_x_9056:
        /* <DEDUP_REMOVED lines=22> */
.L_x_9057:
        /* <DEDUP_REMOVED lines=18> */
.L_x_9058:
        /* <DEDUP_REMOVED lines=22> */
.L_x_9059:
        /* <DEDUP_REMOVED lines=23> */
.L_x_9060:
        /* <DEDUP_REMOVED lines=9> */
.L_x_9063:
[----:B------:R-:W-:-:S08]  /*0980*/  NOP ;  /* 0x0000000000007918 */ /* 0x000fd00000000000 */
[----:B------:R-:W0:Y:S02]  /*0990*/  USETMAXREG.TRY_ALLOC.CTAPOOL UP0, 0xe8 ;  /* 0x000000e8000079c8 */ /* 0x000e240008000600 */
[----:B0-----:R-:W-:-:S13]  /*09a0*/  PLOP3.LUT P0, PT, PT, PT, UP0, 0x80, 0x0 ;  /* 0x000000000000781c */ /* 0x001fda0003f0f008 */
[----:B------:R-:W-:Y:S05]  /*09b0*/  @!P0 BRA `(.L_x_9063) ;  /* 0xfffffffc00f08947 */ /* 0x000fea000383ffff */
[----:B------:R-:W2:Y:S01]  /*09c0*/  S2R R0, SR_TID.X ;  /* 0x0000000000007919 */ /* 0x000ea20000002100 */
[----:B------:R-:W-:Y:S01]  /*09d0*/  MOV R17, 0x400 ;  /* 0x0000040000117802 */ /* 0x000fe20000000f00 */
[----:B------:R-:W-:Y:S01]  /*09e0*/  ULDC UR4, c[0x0][0xc3c] ;  /* 0x00030f0000047ab9 */ /* 0x000fe20000000800 */
[----:B------:R-:W-:Y:S02]  /*09f0*/  LOP3.LUT R22, R22, 0xffffffdf, RZ, 0xc0, !PT ;  /* 0xffffffdf16167812 */ /* 0x000fe400078ec0ff */
[----:B--2---:R-:W-:Y:S02]  /*0a00*/  SHF.R.U32.HI R2, RZ, 0x7, R0 ;  /* 0x00000007ff027819 */ /* 0x004fe40000011600 */
[----:B------:R-:W0:Y:S01]  /*0a10*/  S2R R0, SR_CgaCtaId ;  /* 0x0000000000007919 */ /* 0x000e220000008800 */
[----:B------:R-:W-:Y:S06]  /*0a20*/  BAR.ARV 0x8, 0x180 ;  /* 0x0206000000007b1d */ /* 0x000fec0000002000 */
[----:B------:R-:W-:-:S13]  /*0a30*/  ISETP.NE.AND P0, PT, R2, 0x1, PT ;  /* 0x000000010200780c */ /* 0x000fda0003f05270 */
[----:B------:R-:W-:Y:S06]  /*0a40*/  @!P0 BAR.ARV 0x9, 0x100 ;  /* 0x0244000000008b1d */ /* 0x000fec0000002000 */
[----:B------:R-:W-:Y:S02]  /*0a50*/  @P0 LOP3.LUT R22, R22, 0x20, RZ, 0xfc, !PT ;  /* 0x0000002016160812 */ /* 0x000fe400078efcff */
        /* <DEDUP_REMOVED lines=24> */
[----:B------:R-:W-:Y:S01]  /*0be0*/  SHF.R.S32.HI R7, RZ, 0x4, R4 ;  /* 0x00000004ff077819 */ /* 0x000fe20000011404 */
[----:B------:R-:W-:Y:S01]  /*0bf0*/  IMAD.IADD R9, R5, 0x1, -R10 ;  /* 0x0000000105097824 */ /* 0x000fe200078e0a0a */
[----:B------:R-:W-:Y:S02]  /*0c00*/  SHF.R.S32.HI R6, RZ, 0x5, R6 ;  /* 0x00000005ff067819 */ /* 0x000fe40000011406 */
[----:B------:R-:W-:Y:S01]  /*0c10*/  LOP3.LUT R2, R2, 0x3fffffe, RZ, 0xc0, !PT ;  /* 0x03fffffe02027812 */ /* 0x000fe200078ec0ff */
[----:B------:R-:W-:Y:S01]  /*0c20*/  IMAD.SHL.U32 R3, R3, 0x20, RZ ;  /* 0x0000002003037824 */ /* 0x000fe200078e00ff */
[----:B------:R-:W-:-:S02]  /*0c30*/  LOP3.LUT R5, R4, 0x3fffff0, RZ, 0xc0, !PT ;  /* 0x03fffff004057812 */ /* 0x000fc400078ec0ff */
[----:B------:R-:W-:Y:S01]  /*0c40*/  LEA.HI R4, R4, R7, RZ, 0x1 ;  /* 0x0000000704047211 */ /* 0x000fe200078f08ff */
[----:B------:R-:W-:Y:S02]  /*0c50*/  IMAD R9, R6, 0x10, R9 ;  /* 0x0000001006097824 */ /* 0x000fe400078e0209 */
[----:B------:R-:W-:Y:S01]  /*0c60*/  IMAD.IADD R2, R14, 0x1, -R2 ;  /* 0x000000010e027824 */ /* 0x000fe200078e0a02 */
[----:B------:R-:W-:Y:S01]  /*0c70*/  LOP3.LUT R4, R4, 0x1ffffffe, RZ, 0xc0, !PT ;  /* 0x1ffffffe04047812 */ /* 0x000fe200078ec0ff */
[----:B------:R-:W-:Y:S01]  /*0c80*/  IMAD.IADD R5, R12, 0x1, -R5 ;  /* 0x000000010c057824 */ /* 0x000fe200078e0a05 */
[----:B------:R-:W-:Y:S01]  /*0c90*/  LOP3.LUT R212, R3, 0xfffffc00, RZ, 0xc0, !PT ;  /* 0xfffffc0003d47812 */ /* 0x000fe200078ec0ff */
[----:B------:R-:W-:Y:S01]  /*0ca0*/  IMAD R6, R2, 0x40, R9 ;  /* 0x0000004002067824 */ /* 0x000fe200078e0209 */
[----:B------:R-:W-:Y:S01]  /*0cb0*/  LEA.HI R2, R0, R12, RZ, 0x2 ;  /* 0x0000000c00027211 */ /* 0x000fe200078f10ff */
[----:B------:R-:W-:Y:S02]  /*0cc0*/  IMAD.IADD R4, R7, 0x1, -R4 ;  /* 0x0000000107047824 */ /* 0x000fe400078e0a04 */
        /* <DEDUP_REMOVED lines=8> */
[----:B------:R-:W-:Y:S01]  /*0d50*/  IMAD.IADD R5, R12, 0x1, -R0 ;  /* 0x000000010c057824 */ /* 0x000fe200078e0a00 */
[----:B0-----:R-:W-:Y:S02]  /*0d60*/  SHF.R.S32.HI R3, RZ, 0x1f, R2 ;  /* 0x0000001fff037819 */ /* 0x001fe40000011402 */
[----:B------:R-:W-:-:S02]  /*0d70*/  SHF.R.S32.HI R2, RZ, 0x3, R4 ;  /* 0x00000003ff027819 */ /* 0x000fc40000011404 */
[----:B------:R-:W-:Y:S01]  /*0d80*/  SHF.R.S32.HI R2, RZ, 0x1f, R9 ;  /* 0x0000001fff027819 */ /* 0x000fe20000011409 */
[----:B------:R-:W-:Y:S01]  /*0d90*/  IMAD.IADD R222, R12, 0x1, -R222 ;  /* 0x000000010cde7824 */ /* 0x000fe200078e0ade */
[----:B------:R-:W-:Y:S01]  /*0da0*/  LEA.HI R3, R3, R194, RZ, 0x3 ;  /* 0x000000c203037211 */ /* 0x000fe200078f18ff */
[----:B------:R-:W-:Y:S01]  /*0db0*/  IMAD.SHL.U32 R209, R9, 0x80, RZ ;  /* 0x0000008009d17824 */ /* 0x000fe200078e00ff */
[----:B------:R-:W-:Y:S02]  /*0dc0*/  LEA.HI R0, R5, R5, RZ, 0x1 ;  /* 0x0000000505007211 */ /* 0x000fe400078f08ff */
[----:B------:R-:W-:Y:S01]  /*0dd0*/  LEA.HI R2, R2, R9, RZ, 0x3 ;  /* 0x0000000902027211 */ /* 0x000fe200078f18ff */
[----:B------:R-:W-:Y:S01]  /*0de0*/  IMAD.SHL.U32 R211, R222, 0x8, RZ ;  /* 0x00000008ded37824 */ /* 0x000fe200078e00ff */
[----:B------:R-:W-:Y:S01]  /*0df0*/  LOP3.LUT R3, R3, 0xfffffff8, RZ, 0xc0, !PT ;  /* 0xfffffff803037812 */ /* 0x000fe200078ec0ff */
[----:B------:R-:W-:Y:S01]  /*0e00*/  VIADD R7, R194, 0x80 ;  /* 0x00000080c2077836 */ /* 0x000fe20000000000 */
[----:B------:R-:W-:Y:S01]  /*0e10*/  LOP3.LUT R0, R0, 0x1ffffffe, RZ, 0xc0, !PT ;  /* 0x1ffffffe00007812 */ /* 0x000fe200078ec0ff */
[----:B------:R-:W-:Y:S01]  /*0e20*/  IMAD.SHL.U32 R18, R5, 0x10, RZ ;  /* 0x0000001005127824 */ /* 0x000fe200078e00ff */
[----:B------:R-:W-:Y:S01]  /*0e30*/  LOP3.LUT R209, R209, 0x380, RZ, 0xc0, !PT ;  /* 0x00000380d1d17812 */ /* 0x000fe200078ec0ff */
[----:B------:R-:W-:Y:S01]  /*0e40*/  IMAD.SHL.U32 R2, R2, 0x80, RZ ;  /* 0x0000008002027824 */ /* 0x000fe200078e00ff */
[----:B------:R-:W-:Y:S01]  /*0e50*/  LOP3.LUT R8, R8, 0x7ffffffc, RZ, 0xc0, !PT ;  /* 0x7ffffffc08087812 */ /* 0x000fe200078ec0ff */
[----:B------:R-:W-:Y:S01]  /*0e60*/  IMAD.IADD R213, R194, 0x1, -R3 ;  /* 0x00000001c2d57824 */ /* 0x000fe200078e0a03 */
[----:B------:R-:W-:Y:S01]  /*0e70*/  SHF.R.S32.HI R3, RZ, 0x1f, R211 ;  /* 0x0000001fff037819 */ /* 0x000fe200000114d3 */
[C---:B------:R-:W-:Y:S01]  /*0e80*/  IMAD.SHL.U32 R188, R5.reuse, 0x8, RZ ;  /* 0x0000000805bc7824 */ /* 0x040fe200078e00ff */
[----:B------:R-:W-:Y:S01]  /*0e90*/  SHF.R.S32.HI R4, RZ, 0x1f, R7 ;  /* 0x0000001fff047819 */ /* 0x000fe20000011407 */
[----:B------:R-:W-:Y:S01]  /*0ea0*/  IMAD.IADD R0, R5, 0x1, -R0 ;  /* 0x0000000105007824 */ /* 0x000fe200078e0a00 */
[----:B------:R-:W-:-:S02]  /*0eb0*/  SHF.R.U32.HI R5, RZ, 0x3, R209 ;  /* 0x00000003ff057819 */ /* 0x000fc400000116d1 */
[----:B------:R-:W-:Y:S02]  /*0ec0*/  LOP3.LUT R3, R209, 0x70, R18, 0xf8, !PT ;  /* 0x00000070d1037812 */ /* 0x000fe400078ef812 */
[----:B------:R-:W-:Y:S01]  /*0ed0*/  LOP3.LUT R214, R2, 0xfffffc00, RZ, 0xc0, !PT ;  /* 0xfffffc0002d67812 */ /* 0x000fe200078ec0ff */
[----:B------:R-:W-:Y:S01]  /*0ee0*/  IMAD.IADD R8, R11, 0x1, -R8 ;  /* 0x000000010b087824 */ /* 0x000fe200078e0a08 */
[----:B------:R-:W-:Y:S02]  /*0ef0*/  LEA.HI R4, R4, R7, RZ, 0x3 ;  /* 0x0000000704047211 */ /* 0x000fe400078f18ff */
[----:B------:R-:W-:Y:S01]  /*0f00*/  LOP3.LUT R2, R214, R3, R5, 0xf6, !PT ;  /* 0x00000003d6027212 */ /* 0x000fe200078ef605 */
[----:B------:R-:W-:Y:S02]  /*0f10*/  IMAD.SHL.U32 R200, R8, 0x2, RZ ;  /* 0x0000000208c87824 */ /* 0x000fe400078e00ff */
[----:B------:R-:W-:Y:S02]  /*0f20*/  IMAD.SHL.U32 R4, R4, 0x80, RZ ;  /* 0x0000008004047824 */ /* 0x000fe400078e00ff */
[----:B------:R-:W-:-:S02]  /*0f30*/  IMAD.IADD R2, R17, 0x1, R2 ;  /* 0x0000000111027824 */ /* 0x000fc400078e0202 */
[----:B------:R-:W-:Y:S02]  /*0f40*/  IMAD.SHL.U32 R210, R7, 0x80, RZ ;  /* 0x0000008007d27824 */ /* 0x000fe400078e00ff */
[----:B------:R-:W-:Y:S02]  /*0f50*/  VIADD R23, R18, 0x40 ;  /* 0x0000004012177836 */ /* 0x000fe40000000000 */
[----:B------:R-:W-:Y:S02]  /*0f60*/  VIADD R216, R211, 0x40 ;  /* 0x00000040d3d87836 */ /* 0x000fe40000000000 */
[----:B------:R-:W-:Y:S01]  /*0f70*/  VIADD R3, R200, 0x78 ;  /* 0x00000078c8037836 */ /* 0x000fe20000000000 */
[----:B------:R-:W-:Y:S01]  /*0f80*/  STL [R1+0x2c], R6 ;  /* 0x00002c0601007387 */ /* 0x000fe20000100800 */
[----:B------:R-:W-:Y:S01]  /*0f90*/  LOP3.LUT R215, R4, 0xfffffc00, RZ, 0xc0, !PT ;  /* 0xfffffc0004d77812 */ /* 0x000fe200078ec0ff */
[----:B------:R-:W-:Y:S01]  /*0fa0*/  IMAD.MOV.U32 R228, RZ, RZ, RZ ;  /* 0x000000ffffe47224 */ /* 0x000fe200078e00ff */
[----:B------:R-:W-:Y:S01]  /*0fb0*/  CS2R R190, SRZ ;  /* 0x0000000000be7805 */ /* 0x000fe2000001ff00 */
[----:B------:R0:W-:Y:S01]  /*0fc0*/  STL [R1+0x20], R2 ;  /* 0x0000200201007387 */ /* 0x0001e20000100800 */
[----:B------:R-:W-:Y:S01]  /*0fd0*/  IMAD.MOV.U32 R201, RZ, RZ, RZ ;  /* 0x000000ffffc97224 */ /* 0x000fe200078e00ff */
[----:B------:R-:W-:Y:S01]  /*0fe0*/  LOP3.LUT R210, R210, 0x380, RZ, 0xc0, !PT ;  /* 0x00000380d2d27812 */ /* 0x000fe200078ec0ff */
[----:B------:R-:W-:Y:S01]  /*0ff0*/  IMAD.MOV.U32 R192, RZ, RZ, RZ ;  /* 0x000000ffffc07224 */ /* 0x000fe200078e00ff */
[----:B------:R-:W-:Y:S01]  /*1000*/  SHF.R.S32.HI R19, RZ, 0x1f, R18 ;  /* 0x0000001fff137819 */ /* 0x000fe20000011412 */
[----:B------:R-:W-:Y:S01]  /*1010*/  VIADD R196, R188, 0x20 ;  /* 0x00000020bcc47836 */ /* 0x000fe20000000000 */
[----:B------:R-:W-:Y:S01]  /*1020*/  SHF.R.S32.HI R193, RZ, 0x1f, R23 ;  /* 0x0000001fffc17819 */ /* 0x000fe20000011417 */
[----:B------:R-:W-:Y:S01]  /*1030*/  VIADD R4, R200, 0x70 ;  /* 0x00000070c8047836 */ /* 0x000fe20000000000 */
[----:B------:R-:W-:Y:S01]  /*1040*/  SHF.R.S32.HI R5, RZ, 0x1f, R216 ;  /* 0x0000001fff057819 */ /* 0x000fe200000114d8 */
[----:B------:R-:W-:Y:S01]  /*1050*/  IMAD R208, R0, 0x8, R6 ;  /* 0x0000000800d07824 */ /* 0x000fe200078e0206 */
[----:B0-----:R-:W-:-:S02]  /*1060*/  SHF.R.S32.HI R2, RZ, 0x1f, R3 ;  /* 0x0000001fff027819 */ /* 0x001fc40000011403 */
[----:B--2---:R-:W-:-:S07]  /*1070*/  LOP3.LUT R198, R13, 0x1, RZ, 0xfc, !PT ;  /* 0x000000010dc67812 */ /* 0x004fce00078efcff */
.L_x_9318:
[----:B------:R-:W-:Y:S05]  /*1080*/  YIELD ;  /* 0x0000000000007946 */ /* 0x000fea0003800000 */
[----:B------:R-:W-:Y:S01]  /*1090*/  ULDC.64 UR4, c[0x0][0xa28] ;  /* 0x00028a0000047ab9 */ /* 0x000fe20000000a00 */
[----:B012-4-:R-:W0:Y:S01]  /*10a0*/  LDC.64 R4, c[0x0][0xa08] ;  /* 0x00028200ff047b82 */ /* 0x017e220000000a00 */
        /* <DEDUP_REMOVED lines=30> */
[----:B-1----:R-:W-:Y:S06]  /*1290*/  @P2 BRA `(.L_x_9065) ;  /* 0x0000000000242947 */ /* 0x002fec0003800000 */
        /* <DEDUP_REMOVED lines=9> */
.L_x_9065:
        /* <DEDUP_REMOVED lines=11> */
[----:B0-----:R-:W-:-:S05]  /*13e0*/  IMAD.WIDE R4, R207, 0x4, R4 ;  /* 0x00000004cf047825 */ /* 0x001fca00078e0204 */
[----:B------:R0:W5:Y:S01]  /*13f0*/  LDG.E R28, desc[UR60][R4.64] ;  /* 0x0000003c041c7981 */ /* 0x000162000c1e1900 */
[----:B------:R-:W-:Y:S05]  /*1400*/  BRA `(.L_x_9067) ;  /* 0x0000000000107947 */ /* 0x000fea0003800000 */
.L_x_9066:
[----:B------:R-:W-:Y:S05]  /*1410*/  @!P0 BRA `(.L_x_9067) ;  /* 0x00000000000c8947 */ /* 0x000fea0003800000 */
[----:B------:R-:W2:Y:S04]  /*1420*/  LDG.E R3, desc[UR60][R8.64] ;  /* 0x0000003c08037981 */ /* 0x000ea8000c1e1900 */
[----:B------:R-:W2:Y:S02]  /*1430*/  LDG.E R28, desc[UR60][R8.64+0x4] ;  /* 0x0000043c081c7981 */ /* 0x000ea4000c1e1900 */
[----:B--2---:R-:W-:-:S07]  /*1440*/  IMAD.IADD R28, R28, 0x1, -R3 ;  /* 0x000000011c1c7824 */ /* 0x004fce00078e0a03 */
.L_x_9067:
[----:B------:R-:W-:Y:S01]  /*1450*/  ULDC.64 UR4, c[0x0][0xa10] ;  /* 0x0002840000047ab9 */ /* 0x000fe20000000a00 */
[----:B------:R-:W1:Y:S01]  /*1460*/  LDC R8, c[0x0][0x448] ;  /* 0x00011200ff087b82 */ /* 0x000e620000000800 */
[----:B------:R-:W-:-:S04]  /*1470*/  ISETP.NE.U32.AND P0, PT, RZ, UR4, PT ;  /* 0x00000004ff007c0c */ /* 0x000fc8000bf05070 */
[----:B------:R-:W-:Y:S01]  /*1480*/  ISETP.NE.AND.EX P0, PT, RZ, UR5, PT, P0 ;  /* 0x00000005ff007c0c */ /* 0x000fe2000bf05300 */
[----:B------:R-:W-:Y:S02]  /*1490*/  ULDC.64 UR4, c[0x0][0xa30] ;  /* 0x00028c0000047ab9 */ /* 0x000fe40000000a00 */
[----:B------:R-:W-:Y:S01]  /*14a0*/  ISETP.NE.U32.AND P1, PT, RZ, UR4, PT ;  /* 0x00000004ff007c0c */ /* 0x000fe2000bf25070 */
[----:B-----5:R-:W-:Y:S01]  /*14b0*/  IMAD.MOV.U32 R24, RZ, RZ, R28 ;  /* 0x000000ffff187224 */ /* 0x020fe200078e001c */
[----:B------:R-:W2:Y:S02]  /*14c0*/  LDC.64 R12, c[0x0][0x9e0] ;  /* 0x00027800ff0c7b82 */ /* 0x000ea40000000a00 */
[----:B------:R-:W-:-:S06]  /*14d0*/  ISETP.NE.AND.EX P1, PT, RZ, UR5, PT, P1 ;  /* 0x00000005ff007c0c */ /* 0x000fcc000bf25310 */
[----:B0-----:R-:W0:Y:S08]  /*14e0*/  @P0 LDC.64 R4, c[0x0][0xa10] ;  /* 0x00028400ff040b82 */ /* 0x001e300000000a00 */
[----:B------:R-:W3:Y:S01]  /*14f0*/  @P1 LDC.64 R6, c[0x0][0xa30] ;  /* 0x00028c00ff061b82 */ /* 0x000ee20000000a00 */
[----:B0-----:R-:W-:-:S05]  /*1500*/  @P0 IMAD.WIDE R4, R207, 0x4, R4 ;  /* 0x00000004cf040825 */ /* 0x001fca00078e0204 */
[----:B------:R-:W4:Y:S04]  /*1510*/  @P0 LDG.E R0, desc[UR60][R4.64] ;  /* 0x0000003c04000981 */ /* 0x000f28000c1e1900 */
[----:B------:R-:W4:Y:S01]  /*1520*/  @P0 LDG.E R3, desc[UR60][R4.64+0x4] ;  /* 0x0000043c04030981 */ /* 0x000f22000c1e1900 */
[----:B---3--:R-:W-:-:S05]  /*1530*/  @P1 IMAD.WIDE R6, R207, 0x4, R6 ;  /* 0x00000004cf061825 */ /* 0x008fca00078e0206 */
[----:B------:R0:W5:Y:S01]  /*1540*/  @P1 LDG.E R24, desc[UR60][R6.64] ;  /* 0x0000003c06181981 */ /* 0x000162000c1e1900 */
[----:B-1----:R-:W-:Y:S01]  /*1550*/  ISETP.NE.AND P1, PT, R8, 0x1, PT ;  /* 0x000000010800780c */ /* 0x002fe20003f25270 */
[----:B------:R-:W-:Y:S01]  /*1560*/  IMAD.SHL.U32 R202, R205, 0x80, RZ ;  /* 0x00000080cdca7824 */ /* 0x000fe200078e00ff */
[----:B--2---:R-:W-:Y:S01]  /*1570*/  ISETP.GE.AND P2, PT, R13, 0x1, PT ;  /* 0x000000010d00780c */ /* 0x004fe20003f46270 */
[----:B------:R-:W-:-:S10]  /*1580*/  IMAD.IADD R11, R28, 0x1, -R11 ;  /* 0x000000011c0b7824 */ /* 0x000fd400078e0a0b */
[----:B------:R-:W1:Y:S08]  /*1590*/  @P1 LDC R8, c[0x0][0x44c] ;  /* 0x00011300ff081b82 */ /* 0x000e700000000800 */
[----:B------:R-:W2:Y:S01]  /*15a0*/  @P1 LDC R9, c[0x0][0x450] ;  /* 0x00011400ff091b82 */ /* 0x000ea20000000800 */
[----:B----4-:R-:W-:Y:S02]  /*15b0*/  @P0 IMAD.IADD R2, R3, 0x1, -R0 ;  /* 0x0000000103020824 */ /* 0x010fe400078e0a00 */
[----:B------:R-:W-:-:S02]  /*15c0*/  VIADD R3, R202, 0x7f ;  /* 0x0000007fca037836 */ /* 0x000fc40000000000 */
[----:B------:R-:W-:Y:S02]  /*15d0*/  IMAD.IADD R199, R11, 0x1, R2 ;  /* 0x000000010bc77824 */ /* 0x000fe400078e0202 */
[----:B-1----:R-:W-:-:S04]  /*15e0*/  @P1 IMAD.HI.U32 R4, R3, R8, RZ ;  /* 0x0000000803041227 */ /* 0x002fc800078e00ff */
[C---:B------:R-:W-:Y:S01]  /*15f0*/  VIADD R0, R199.reuse, 0x9f ;  /* 0x0000009fc7007836 */ /* 0x040fe20000000000 */
[----:B--2---:R-:W-:Y:S02]  /*1600*/  @P1 SHF.R.U32.HI R3, RZ, R9, R4 ;  /* 0x00000009ff031219 */ /* 0x004fe40000011604 */
[----:B------:R-:W-:Y:S01]  /*1610*/  IADD3 R4, R199, 0x1, -R197 ;  /* 0x00000001c7047810 */ /* 0x000fe20007ffe8c5 */
[----:B------:R-:W-:-:S04]  /*1620*/  IMAD.HI R0, R0, 0x66666667, RZ ;  /* 0x6666666700007827 */ /* 0x000fc800078e02ff */
[----:B0-----:R-:W-:Y:S01]  /*1630*/  IMAD.IADD R7, R4, 0x1, R3 ;  /* 0x0000000104077824 */ /* 0x001fe200078e0203 */
[----:B------:R-:W-:-:S04]  /*1640*/  SHF.R.U32.HI R27, RZ, 0x1f, R0 ;  /* 0x0000001fff1b7819 */ /* 0x000fc80000011600 */
[----:B------:R-:W-:Y:S01]  /*1650*/  LEA.HI.SX32 R27, R0, R27, 0x1a ;  /* 0x0000001b001b7211 */ /* 0x000fe200078fd2ff */
        /* <DEDUP_REMOVED lines=13> */
.L_x_9070:
[----:B------:R-:W-:-:S13]  /*1730*/  ISETP.NE.AND P0, PT, R13, 0x1, PT ;  /* 0x000000010d00780c */ /* 0x000fda0003f05270 */
[----:B------:R-:W0:Y:S02]  /*1740*/  @P0 LDC.64 R4, c[0x0][0x9e8] ;  /* 0x00027a00ff040b82 */ /* 0x000e240000000a00 */
[----:B0-----:R-:W-:-:S05]  /*1750*/  @P0 IMAD.HI.U32 R4, R3, R4, RZ ;  /* 0x0000000403040227 */ /* 0x001fca00078e00ff */
[----:B------:R-:W-:-:S07]  /*1760*/  @P0 SHF.R.U32.HI R3, RZ, R5, R4 ;  /* 0x00000005ff030219 */ /* 0x000fce0000011604 */
.L_x_9071:
[----:B------:R-:W-:Y:S05]  /*1770*/  BSYNC B0 ;  /* 0x0000000000007941 */ /* 0x000fea0003800000 */
.L_x_9069:
[----:B------:R-:W-:-:S05]  /*1780*/  IMAD R3, R3, R13, R13 ;  /* 0x0000000d03037224 */ /* 0x000fca00078e020d */
[----:B------:R-:W-:-:S07]  /*1790*/  VIMNMX R0, R0, R3, PT ;  /* 0x0000000300007248 */ /* 0x000fce0003fe0100 */
.L_x_9068:
[----:B------:R-:W0:Y:S01]  /*17a0*/  @P1 LDC R3, c[0x0][0x44c] ;  /* 0x00011300ff031b82 */ /* 0x000e220000000800 */
[----:B------:R-:W-:Y:S01]  /*17b0*/  VIADD R0, R0, 0x9f ;  /* 0x0000009f00007836 */ /* 0x000fe20000000000 */
[----:B------:R-:W-:Y:S01]  /*17c0*/  ULDC UR4, c[0x0][0x9dc] ;  /* 0x0002770000047ab9 */ /* 0x000fe20000000800 */
[----:B------:R-:W-:Y:S02]  /*17d0*/  IMAD.MOV.U32 R5, RZ, RZ, R202 ;  /* 0x000000ffff057224 */ /* 0x000fe400078e00ca */
[----:B------:R-:W-:-:S03]  /*17e0*/  IMAD.HI R0, R0, 0x66666667, RZ ;  /* 0x6666666700007827 */ /* 0x000fc600078e02ff */
[----:B------:R-:W1:Y:S01]  /*17f0*/  @P1 LDC R7, c[0x0][0x450] ;  /* 0x00011400ff071b82 */ /* 0x000e620000000800 */
[----:B------:R-:W-:Y:S02]  /*1800*/  IMAD.IADD R104, R199, 0x1, -R197 ;  /* 0x00000001c7687824 */ /* 0x000fe400078e0ac5 */
[----:B0-----:R-:W-:Y:S01]  /*1810*/  @P1 IMAD.HI.U32 R4, R202, R3, RZ ;  /* 0x00000003ca041227 */ /* 0x001fe200078e00ff */
[----:B------:R-:W-:-:S04]  /*1820*/  SHF.R.U32.HI R3, RZ, 0x1f, R0 ;  /* 0x0000001fff037819 */ /* 0x000fc80000011600 */
[----:B------:R-:W-:Y:S02]  /*1830*/  LEA.HI.SX32 R0, R0, R3, 0x1a ;  /* 0x0000000300007211 */ /* 0x000fe400078fd2ff */
[----:B-1----:R-:W-:Y:S02]  /*1840*/  @P1 SHF.R.U32.HI R5, RZ, R7, R4 ;  /* 0x00000007ff051219 */ /* 0x002fe40000011604 */
[----:B------:R-:W-:-:S03]  /*1850*/  VIMNMX R8, R27, R0, PT ;  /* 0x000000001b087248 */ /* 0x000fc60003fe0100 */
        /* <DEDUP_REMOVED lines=13> */
.L_x_9074:
[----:B------:R-:W-:-:S13]  /*1930*/  ISETP.NE.AND P0, PT, R13, 0x1, PT ;  /* 0x000000010d00780c */ /* 0x000fda0003f05270 */
[----:B------:R-:W0:Y:S02]  /*1940*/  @P0 LDC.64 R4, c[0x0][0x9e8] ;  /* 0x00027a00ff040b82 */ /* 0x000e240000000a00 */
[----:B0-----:R-:W-:-:S05]  /*1950*/  @P0 IMAD.HI.U32 R4, R3, R4, RZ ;  /* 0x0000000403040227 */ /* 0x001fca00078e00ff */
[----:B------:R-:W-:-:S07]  /*1960*/  @P0 SHF.R.U32.HI R3, RZ, R5, R4 ;  /* 0x00000005ff030219 */ /* 0x000fce0000011604 */
.L_x_9075:
[----:B------:R-:W-:Y:S05]  /*1970*/  BSYNC B0 ;  /* 0x0000000000007941 */ /* 0x000fea0003800000 */
.L_x_9073:
[----:B------:R-:W-:-:S05]  /*1980*/  IMAD R3, R3, R13, RZ ;  /* 0x0000000d03037224 */ /* 0x000fca00078e02ff */
[----:B------:R-:W-:-:S07]  /*1990*/  VIMNMX R0, R0, R3, !PT ;  /* 0x0000000300007248 */ /* 0x000fce0007fe0100 */
.L_x_9072:
[----:B------:R-:W-:Y:S01]  /*19a0*/  IMAD.HI R0, R0, 0x66666667, RZ ;  /* 0x6666666700007827 */ /* 0x000fe200078e02ff */
[----:B------:R-:W-:Y:S01]  /*19b0*/  BSSY B0, `(.L_x_9076) ;  /* 0x0000028000007945 */ /* 0x000fe20003800000 */
[----:B------:R-:W-:Y:S02]  /*19c0*/  LOP3.LUT R229, R226, 0xff, RZ, 0xc0, !PT ;  /* 0x000000ffe2e57812 */ /* 0x000fe400078ec0ff */
[----:B------:R-:W-:Y:S02]  /*19d0*/  SHF.R.U32.HI R226, RZ, 0x10, R226 ;  /* 0x00000010ffe27819 */ /* 0x000fe400000116e2 */
[----:B------:R-:W-:-:S04]  /*19e0*/  SHF.R.U32.HI R3, RZ, 0x1f, R0 ;  /* 0x0000001fff037819 */ /* 0x000fc80000011600 */
[----:B------:R-:W-:Y:S01]  /*19f0*/  LEA.HI.SX32 R3, R0, R3, 0x1a ;  /* 0x0000000300037211 */ /* 0x000fe200078fd2ff */
[----:B------:R-:W-:-:S03]  /*1a00*/  IMAD.MOV.U32 R0, RZ, RZ, RZ ;  /* 0x000000ffff007224 */ /* 0x000fc600078e00ff */
[----:B------:R-:W-:-:S04]  /*1a10*/  VIMNMX R9, RZ, R3, !PT ;  /* 0x00000003ff097248 */ /* 0x000fc80007fe0100 */
        /* <DEDUP_REMOVED lines=33> */
.L_x_9077:
[----:B------:R-:W-:Y:S05]  /*1c30*/  BSYNC B0 ;  /* 0x0000000000007941 */ /* 0x000fea0003800000 */
.L_x_9076:
[----:B------:R-:W-:-:S05]  /*1c40*/  IMAD R3, R229, R0, R9 ;  /* 0x00000000e5037224 */ /* 0x000fca00078e0209 */
        /* <DEDUP_REMOVED lines=36> */
.L_x_9080:
[----:B------:R-:W-:Y:S05]  /*1e90*/  BSYNC B6 ;  /* 0x0000000000067941 */ /* 0x000fea0003800000 */
.L_x_9079:
        /* <DEDUP_REMOVED lines=20> */
.L_x_9082:
[----:B------:R-:W-:Y:S05]  /*1fe0*/  BSYNC B6 ;  /* 0x0000000000067941 */ /* 0x000fea0003800000 */
.L_x_9081:
[----:B------:R-:W-:Y:S01]  /*1ff0*/  ULDC.64 UR4, c[0x0][0x9f8] ;  /* 0x00027e0000047ab9 */ /* 0x000fe20000000a00 */
[----:B------:R-:W-:Y:S01]  /*2000*/  IMAD.MOV.U32 R85, RZ, RZ, R207 ;  /* 0x000000ffff557224 */ /* 0x000fe200078e00cf */
[----:B------:R-:W-:Y:S01]  /*2010*/  ISETP.NE.U32.AND P0, PT, RZ, UR4, PT ;  /* 0x00000004ff007c0c */ /* 0x000fe2000bf05070 */
[----:B------:R-:W0:Y:S03]  /*2020*/  LDC.64 R50, c[0x0][0x3f8] ;  /* 0x0000fe00ff327b82 */ /* 0x000e260000000a00 */
[----:B------:R-:W-:-:S05]  /*2030*/  ISETP.NE.AND.EX P0, PT, RZ, UR5, PT, P0 ;  /* 0x00000005ff007c0c */ /* 0x000fca000bf05300 */
[----:B------:R-:W1:Y:S08]  /*2040*/  LDC.64 R56, c[0x0][0x408] ;  /* 0x00010200ff387b82 */ /* 0x000e700000000a00 */
[----:B------:R-:W2:Y:S08]  /*2050*/  @P0 LDC.64 R4, c[0x0][0x9f8] ;  /* 0x00027e00ff040b82 */ /* 0x000eb00000000a00 */
[----:B------:R-:W3:Y:S01]  /*2060*/  LDC R31, c[0x0][0x3f4] ;  /* 0x0000fd00ff1f7b82 */ /* 0x000ee20000000800 */
[----:B--2---:R-:W-:-:S05]  /*2070*/  @P0 IMAD.WIDE R4, R207, 0x4, R4 ;  /* 0x00000004cf040825 */ /* 0x004fca00078e0204 */
[----:B------:R2:W4:Y:S01]  /*2080*/  @P0 LDG.E R85, desc[UR60][R4.64] ;  /* 0x0000003c04550981 */ /* 0x000522000c1e1900 */
[----:B------:R-:W-:Y:S01]  /*2090*/  SHF.R.S32.HI R3, RZ, 0x1f, R194 ;  /* 0x0000001fff037819 */ /* 0x000fe200000114c2 */
[-C--:B0-----:R-:W-:Y:S01]  /*20a0*/  IMAD.WIDE.U32 R8, R194, R50.reuse, R18 ;  /* 0x00000032c2087225 */ /* 0x081fe200078e0012 */
[----:B------:R-:W-:Y:S01]  /*20b0*/  SHF.R.S32.HI R189, RZ, 0x1f, R188 ;  /* 0x0000001fffbd7819 */ /* 0x000fe200000114bc */
[----:B------:R-:W0:Y:S01]  /*20c0*/  S2R R30, SR_TID.X ;  /* 0x00000000001e7919 */ /* 0x000e220000002100 */
[----:B---3--:R-:W-:Y:S01]  /*20d0*/  ISETP.GE.AND P0, PT, R18, R31, PT ;  /* 0x0000001f1200720c */ /* 0x008fe20003f06270 */
[C---:B------:R-:W-:Y:S01]  /*20e0*/  IMAD R0, R3.reuse, R50, RZ ;  /* 0x0000003203007224 */ /* 0x040fe200078e02ff */
[C-C-:B-1----:R-:W-:Y:S01]  /*20f0*/  SHF.L.U64.HI R79, R56.reuse, 0x6, R57.reuse ;  /* 0x00000006384f7819 */ /* 0x142fe20000010239 */
[----:B------:R-:W-:Y:S01]  /*2100*/  IMAD R3, R3, R56, RZ ;  /* 0x0000003803037224 */ /* 0x000fe200078e02ff */
[----:B------:R-:W-:Y:S01]  /*2110*/  SHF.L.U64.HI R78, R56, 0x7, R57 ;  /* 0x00000007384e7819 */ /* 0x000fe20000010239 */
[C---:B------:R-:W-:Y:S01]  /*2120*/  IMAD R13, R194.reuse, R51, R0 ;  /* 0x00000033c20d7224 */ /* 0x040fe200078e0200 */
[----:B------:R-:W-:Y:S01]  /*2130*/  SHF.R.U32.HI R74, RZ, 0x3, R210 ;  /* 0x00000003ff4a7819 */ /* 0x000fe200000116d2 */
[----:B------:R-:W-:Y:S01]  /*2140*/  IMAD.WIDE.U32 R6, R194, R50, R188 ;  /* 0x00000032c2067225 */ /* 0x000fe200078e00bc */
[----:B------:R-:W-:-:S02]  /*2150*/  SHF.L.U64.HI R83, R50, 0x6, R51 ;  /* 0x0000000632537819 */ /* 0x000fc40000010233 */
[----:B------:R-:W-:Y:S01]  /*2160*/  SHF.L.U64.HI R82, R50, 0x7, R51 ;  /* 0x0000000732527819 */ /* 0x000fe20000010233 */
[C---:B------:R-:W-:Y:S01]  /*2170*/  IMAD R15, R194.reuse, R57, R3 ;  /* 0x00000039c20f7224 */ /* 0x040fe200078e0203 */
[----:B------:R-:W-:Y:S01]  /*2180*/  SEL R3, R31, RZ, P0 ;  /* 0x000000ff1f037207 */ /* 0x000fe20000000000 */
[----:B------:R-:W-:Y:S01]  /*2190*/  IMAD.IADD R7, R7, 0x1, R13 ;  /* 0x0000000107077824 */ /* 0x000fe200078e020d */
[----:B------:R-:W-:Y:S01]  /*21a0*/  LOP3.LUT P1, RZ, R213, 0x4, RZ, 0xc0, !PT ;  /* 0x00000004d5ff7812 */ /* 0x000fe2000782c0ff */
[----:B------:R-:W-:Y:S01]  /*21b0*/  IMAD.IADD R9, R13, 0x1, R9 ;  /* 0x000000010d097824 */ /* 0x000fe200078e0209 */
[----:B-----5:R-:W-:Y:S01]  /*21c0*/  SHF.R.S32.HI R13, RZ, 0x1f, R24 ;  /* 0x0000001fff0d7819 */ /* 0x020fe20000011418 */
[----:B--2---:R-:W-:-:S04]  /*21d0*/  IMAD.WIDE.U32 R4, R194, R56, R188 ;  /* 0x00000038c2047225 */ /* 0x004fc800078e00bc */
[----:B------:R-:W-:Y:S02]  /*21e0*/  IMAD.SHL.U32 R75, R213, 0x80, RZ ;  /* 0x00000080d54b7824 */ /* 0x000fe400078e00ff */
[----:B------:R-:W-:-:S03]  /*21f0*/  IMAD.WIDE.U32 R10, R194, R56, R18 ;  /* 0x00000038c20a7225 */ /* 0x000fc600078e0012 */
[----:B------:R-:W-:Y:S01]  /*2200*/  LOP3.LUT R75, R75, 0x380, RZ, 0xc0, !PT ;  /* 0x000003804b4b7812 */ /* 0x000fe200078ec0ff */
[----:B------:R-:W-:Y:S02]  /*2210*/  IMAD.IADD R3, R18, 0x1, R3 ;  /* 0x0000000112037824 */ /* 0x000fe400078e0203 */
[----:B------:R-:W-:Y:S01]  /*2220*/  IMAD.IADD R5, R5, 0x1, R15 ;  /* 0x0000000105057824 */ /* 0x000fe200078e020f */
[----:B------:R-:W-:Y:S01]  /*2230*/  SHF.R.U32.HI R71, RZ, 0x3, R75 ;  /* 0x00000003ff477819 */ /* 0x000fe2000001164b */
[----:B0-----:R-:W-:Y:S01]  /*2240*/  VIADD R33, R30, 0xffffff80 ;  /* 0xffffff801e217836 */ /* 0x001fe20000000000 */
[----:B------:R-:W-:Y:S01]  /*2250*/  SHF.R.U32.HI R30, RZ, 0x7, R30 ;  /* 0x00000007ff1e7819 */ /* 0x000fe2000001161e */
[----:B------:R-:W-:Y:S01]  /*2260*/  IMAD R12, R13, R50, RZ ;  /* 0x000000320d0c7224 */ /* 0x000fe200078e02ff */
[----:B------:R-:W-:Y:S01]  /*2270*/  SHF.R.S32.HI R0, RZ, 0x1f, R3 ;  /* 0x0000001fff007819 */ /* 0x000fe20000011403 */
[----:B------:R-:W-:Y:S01]  /*2280*/  IMAD.IADD R11, R15, 0x1, R11 ;  /* 0x000000010f0b7824 */ /* 0x000fe200078e020b */
[----:B------:R-:W-:Y:S01]  /*2290*/  ISETP.NE.AND P6, PT, R30, 0x1, PT ;  /* 0x000000011e00780c */ /* 0x000fe20003fc5270 */
[----:B------:R-:W-:Y:S01]  /*22a0*/  IMAD R13, R13, R56, RZ ;  /* 0x000000380d0d7224 */ /* 0x000fe200078e02ff */
[----:B------:R-:W-:Y:S01]  /*22b0*/  SHF.R.S32.HI R32, RZ, 0x1f, R33 ;  /* 0x0000001fff207819 */ /* 0x000fe20000011421 */
[----:B------:R-:W-:Y:S01]  /*22c0*/  IMAD.WIDE.U32 R20, R24, R50, R6 ;  /* 0x0000003218147225 */ /* 0x000fe200078e0006 */
[----:B------:R-:W-:-:S02]  /*22d0*/  LEA.HI R0, R0, R3, RZ, 0x4 ;  /* 0x0000000300007211 */ /* 0x000fc400078f20ff */
[----:B------:R-:W-:Y:S01]  /*22e0*/  LEA.HI R32, R32, R33, RZ, 0x2 ;  /* 0x0000002120207211 */ /* 0x000fe200078f10ff */
[-C--:B------:R-:W-:Y:S01]  /*22f0*/  IMAD.WIDE.U32 R52, R24, R56.reuse, R4 ;  /* 0x0000003818347225 */ /* 0x080fe200078e0004 */
[----:B------:R-:W-:Y:S02]  /*2300*/  LOP3.LUT R4, R75, 0x30, R18, 0xf8, !PT ;  /* 0x000000304b047812 */ /* 0x000fe400078ef812 */
[----:B------:R-:W-:Y:S01]  /*2310*/  LOP3.LUT R32, R32, 0xfffffffc, RZ, 0xc0, !PT ;  /* 0xfffffffc20207812 */ /* 0x000fe200078ec0ff */
[----:B------:R-:W-:Y:S01]  /*2320*/  IMAD R13, R24, R57, R13 ;  /* 0x00000039180d7224 */ /* 0x000fe200078e020d */
[----:B------:R-:W-:Y:S01]  /*2330*/  LOP3.LUT R67, R4, R71, RZ, 0x3c, !PT ;  /* 0x0000004704437212 */ /* 0x000fe200078e3cff */
[----:B------:R-:W-:Y:S05]  /*2340*/  @!P6 WARPSYNC.ALL ;  /* 0x000000000000e948 */ /* 0x000fea0003800000 */
[----:B------:R-:W-:Y:S01]  /*2350*/  IMAD R7, R57, 0xa0, RZ ;  /* 0x000000a039077824 */ /* 0x000fe200078e02ff */
[--C-:B------:R-:W-:Y:S01]  /*2360*/  LOP3.LUT R4, R75, 0x70, R0.reuse, 0xf8, !PT ;  /* 0x000000704b047812 */ /* 0x100fe200078ef800 */
[C---:B------:R-:W-:Y:S01]  /*2370*/  IMAD.SHL.U32 R77, R56.reuse, 0x40, RZ ;  /* 0x00000040384d7824 */ /* 0x040fe200078e00ff */
[----:B------:R-:W-:Y:S01]  /*2380*/  LOP3.LUT R5, R209, 0x70, R0, 0xf8, !PT ;  /* 0x00000070d1057812 */ /* 0x000fe200078ef800 */
[----:B------:R-:W-:Y:S01]  /*2390*/  IMAD.SHL.U32 R76, R56, 0x80, RZ ;  /* 0x00000080384c7824 */ /* 0x000fe200078e00ff */
[----:B------:R-:W-:Y:S01]  /*23a0*/  ULDC UR4, c[0x0][0x2f4] ;  /* 0x0000bd0000047ab9 */ /* 0x000fe20000000800 */
[----:B------:R-:W-:Y:S01]  /*23b0*/  IMAD.WIDE.U32 R54, R24, R56, R10 ;  /* 0x0000003818367225 */ /* 0x000fe200078e000a */
[----:B------:R-:W-:-:S02]  /*23c0*/  SHF.R.S32.HI R61, RZ, 0x4, R0 ;  /* 0x00000004ff3d7819 */ /* 0x000fc40000011400 */
[----:B------:R-:W-:Y:S01]  /*23d0*/  LOP3.LUT R60, R0, 0xfffffff0, RZ, 0xc0, !PT ;  /* 0xfffffff0003c7812 */ /* 0x000fe200078ec0ff */
[----:B------:R-:W-:Y:S01]  /*23e0*/  IMAD.WIDE.U32 R56, R56, 0xa0, RZ ;  /* 0x000000a038387825 */ /* 0x000fe200078e00ff */
[----:B------:R-:W-:Y:S02]  /*23f0*/  ISETP.GE.AND P2, PT, R23, UR4, PT ;  /* 0x0000000417007c0c */ /* 0x000fe4000bf46270 */
[----:B------:R-:W-:Y:S01]  /*2400*/  ISETP.GE.AND P1, PT, R18, UR4, PT ;  /* 0x0000000412007c0c */ /* 0x000fe2000bf26270 */
[C---:B------:R-:W-:Y:S01]  /*2410*/  IMAD R3, R24.reuse, R51, R12 ;  /* 0x0000003318037224 */ /* 0x040fe200078e020c */
[----:B------:R-:W-:Y:S01]  /*2420*/  P2R R87, PR, RZ, 0x4 ;  /* 0x00000004ff577803 */ /* 0x000fe20000000000 */
[----:B------:R-:W-:Y:S01]  /*2430*/  IMAD.WIDE.U32 R48, R24, R50, R8 ;  /* 0x0000003218307225 */ /* 0x000fe200078e0008 */
[----:B------:R-:W-:-:S03]  /*2440*/  SHF.R.S32.HI R59, RZ, 0x1f, R60 ;  /* 0x0000001fff3b7819 */ /* 0x000fc6000001143c */
[----:B------:R-:W-:Y:S01]  /*2450*/  VIADD R73, R30, 0x8 ;  /* 0x000000081e497836 */ /* 0x000fe20000000000 */
[----:B------:R-:W-:Y:S01]  /*2460*/  SHF.R.U32.HI R30, RZ, 0x3, R209 ;  /* 0x00000003ff1e7819 */ /* 0x000fe200000116d1 */
[----:B------:R-:W-:Y:S01]  /*2470*/  IMAD.IADD R68, R57, 0x1, R7 ;  /* 0x0000000139447824 */ /* 0x000fe200078e0207 */
[----:B------:R-:W-:Y:S01]  /*2480*/  LOP3.LUT R7, R210, 0x70, R0, 0xf8, !PT ;  /* 0x00000070d2077812 */ /* 0x000fe200078ef800 */
[----:B------:R-:W-:Y:S01]  /*2490*/  IMAD.IADD R65, R21, 0x1, R3 ;  /* 0x0000000115417824 */ /* 0x000fe200078e0203 */
[----:B------:R-:W-:Y:S01]  /*24a0*/  LOP3.LUT R5, R5, R30, RZ, 0x3c, !PT ;  /* 0x0000001e05057212 */ /* 0x000fe200078e3cff */
[----:B------:R-:W-:Y:S01]  /*24b0*/  IMAD.IADD R64, R3, 0x1, R49 ;  /* 0x0000000103407824 */ /* 0x000fe200078e0231 */
[----:B------:R-:W-:Y:S01]  /*24c0*/  LOP3.LUT R3, R4, R71, RZ, 0x3c, !PT ;  /* 0x0000004704037212 */ /* 0x000fe200078e3cff */
[----:B------:R-:W-:Y:S01]  /*24d0*/  IMAD R69, R51, 0xa0, RZ ;  /* 0x000000a033457824 */ /* 0x000fe200078e02ff */
[----:B------:R-:W-:Y:S01]  /*24e0*/  LOP3.LUT R0, R7, R74, RZ, 0x3c, !PT ;  /* 0x0000004a07007212 */ /* 0x000fe200078e3cff */
[----:B------:R-:W-:-:S02]  /*24f0*/  IMAD.SHL.U32 R81, R50, 0x40, RZ ;  /* 0x0000004032517824 */ /* 0x000fc400078e00ff */
[C---:B------:R-:W-:Y:S02]  /*2500*/  IMAD.SHL.U32 R80, R50.reuse, 0x80, RZ ;  /* 0x0000008032507824 */ /* 0x040fe400078e00ff */
[----:B------:R-:W-:-:S04]  /*2510*/  IMAD.WIDE.U32 R50, R50, 0xa0, RZ ;  /* 0x000000a032327825 */ /* 0x000fc800078e00ff */
[----:B------:R-:W-:Y:S02]  /*2520*/  IMAD.IADD R32, R33, 0x1, -R32 ;  /* 0x0000000121207824 */ /* 0x000fe400078e0a20 */
[----:B------:R-:W-:Y:S02]  /*2530*/  IMAD.IADD R58, R212, 0x1, R3 ;  /* 0x00000001d43a7824 */ /* 0x000fe400078e0203 */
[----:B------:R-:W-:Y:S02]  /*2540*/  IMAD.IADD R84, R29, 0x1, R28 ;  /* 0x000000011d547824 */ /* 0x000fe400078e021c */
[----:B------:R-:W-:Y:S02]  /*2550*/  IMAD R72, R32, 0x40, R194 ;  /* 0x0000004020487824 */ /* 0x000fe400078e02c2 */
[----:B------:R-:W-:Y:S02]  /*2560*/  IMAD.SHL.U32 R70, R31, 0x2, RZ ;  /* 0x000000021f467824 */ /* 0x000fe400078e00ff */
[----:B------:R-:W-:-:S02]  /*2570*/  IMAD.IADD R69, R51, 0x1, R69 ;  /* 0x0000000133457824 */ /* 0x000fc400078e0245 */
[----:B------:R-:W-:Y:S02]  /*2580*/  IMAD.IADD R67, R212, 0x1, R67 ;  /* 0x00000001d4437824 */ /* 0x000fe400078e0243 */
[----:B------:R-:W-:Y:S02]  /*2590*/  IMAD.IADD R63, R53, 0x1, R13 ;  /* 0x00000001353f7824 */ /* 0x000fe400078e020d */
[----:B------:R-:W-:Y:S02]  /*25a0*/  IMAD.IADD R62, R13, 0x1, R55 ;  /* 0x000000010d3e7824 */ /* 0x000fe400078e0237 */
[----:B------:R-:W-:Y:S02]  /*25b0*/  IMAD.IADD R3, R214, 0x1, R5 ;  /* 0x00000001d6037824 */ /* 0x000fe400078e0205 */
[----:B------:R-:W-:Y:S01]  /*25c0*/  IMAD.IADD R0, R215, 0x1, R0 ;  /* 0x00000001d7007824 */ /* 0x000fe200078e0200 */
[----:B----4-:R-:W-:Y:S01]  /*25d0*/  SHF.R.S32.HI R66, RZ, 0x1f, R85 ;  /* 0x0000001fff427819 */ /* 0x010fe20000011455 */
[----:B------:R-:W-:Y:S06]  /*25e0*/  @!P6 BAR.SYNC.DEFER_BLOCKING 0x9, 0x100 ;  /* 0x024400000000eb1d */ /* 0x000fec0000010000 */
.L_x_9157:
[----:B0-----:R-:W0:Y:S01]  /*25f0*/  LDC R92, c[0x0][0x430] ;  /* 0x00010c00ff5c7b82 */ /* 0x001e220000000800 */
[----:B------:R-:W-:Y:S02]  /*2600*/  VIADD R25, R25, 0xffffffff ;  /* 0xffffffff19197836 */ /* 0x000fe40000000000 */
[----:B------:R-:W-:Y:S02]  /*2610*/  IMAD.MOV.U32 R91, RZ, RZ, RZ ;  /* 0x000000ffff5b7224 */ /* 0x000fe400078e00ff */
[----:B--23--:R-:W-:-:S03]  /*2620*/  IMAD R9, R25, 0xa0, R72 ;  /* 0x000000a019097824 */ /* 0x00cfc600078e0248 */
[----:B------:R-:W1:Y:S01]  /*2630*/  LDC R101, c[0x0][0x3f4] ;  /* 0x0000fd00ff657b82 */ /* 0x000e620000000800 */
[----:B------:R-:W-:Y:S01]  /*2640*/  IMAD.IADD R11, R84, 0x1, R9 ;  /* 0x00000001540b7824 */ /* 0x000fe200078e0209 */
[----:B------:R-:W-:-:S03]  /*2650*/  ISETP.GE.AND P2, PT, R9, R2, PT ;  /* 0x000000020900720c */ /* 0x000fc60003f46270 */
[----:B------:R-:W-:Y:S01]  /*2660*/  IMAD.MOV.U32 R9, RZ, RZ, R11 ;  /* 0x000000ffff097224 */ /* 0x000fe200078e000b */
[----:B------:R-:W-:Y:S02]  /*2670*/  ISETP.GT.OR P2, PT, R72, 0x9f, P2 ;  /* 0x0000009f4800780c */ /* 0x000fe40001744670 */
[----:B0-----:R-:W-:-:S11]  /*2680*/  ISETP.NE.AND P3, PT, R92, 0x1, PT ;  /* 0x000000015c00780c */ /* 0x001fd60003f65270 */
[----:B------:R-:W0:Y:S08]  /*2690*/  @!P2 LDC.64 R6, c[0x0][0x428] ;  /* 0x00010a00ff06ab82 */ /* 0x000e300000000a00 */
[----:B------:R-:W2:Y:S08]  /*26a0*/  @!P2 LDC.64 R12, c[0x0][0x418] ;  /* 0x00010600ff0cab82 */ /* 0x000eb00000000a00 */
[----:B------:R-:W3:Y:S08]  /*26b0*/  @P3 LDC R4, c[0x0][0x434] ;  /* 0x00010d00ff043b82 */ /* 0x000ef00000000800 */
[----:B------:R-:W4:Y:S01]  /*26c0*/  @P3 LDC R5, c[0x0][0x438] ;  /* 0x00010e00ff053b82 */ /* 0x000f220000000800 */
[----:B---3--:R-:W-:-:S05]  /*26d0*/  @P3 IMAD.HI.U32 R4, R11, R4, RZ ;  /* 0x000000040b043227 */ /* 0x008fca00078e00ff */
[----:B----4-:R-:W-:Y:S01]  /*26e0*/  @P3 SHF.R.U32.HI R9, RZ, R5, R4 ;  /* 0x00000005ff093219 */ /* 0x010fe20000011604 */
[----:B0-----:R-:W-:-:S03]  /*26f0*/  @!P2 IMAD R4, R66, R6, RZ ;  /* 0x000000064204a224 */ /* 0x001fc600078e02ff */
[--C-:B------:R-:W-:Y:S01]  /*2700*/  @!P2 SHF.R.S32.HI R5, RZ, 0x1f, R9.reuse ;  /* 0x0000001fff05a819 */ /* 0x100fe20000011409 */
[----:B------:R-:W-:Y:S02]  /*2710*/  @!P2 IMAD R7, R85, R7, R4 ;  /* 0x000000075507a224 */ /* 0x000fe400078e0204 */
[----:B------:R-:W-:-:S04]  /*2720*/  @!P2 IMAD.MOV.U32 R4, RZ, RZ, R9 ;  /* 0x000000ffff04a224 */ /* 0x000fc800078e0009 */
[----:B------:R-:W-:-:S04]  /*2730*/  @!P2 IMAD.WIDE.U32 R4, R85, R6, R4 ;  /* 0x000000065504a225 */ /* 0x000fc800078e0004 */
[----:B------:R-:W-:Y:S01]  /*2740*/  @!P2 IMAD.IADD R5, R5, 0x1, R7 ;  /* 0x000000010505a824 */ /* 0x000fe200078e0207 */
        /* <DEDUP_REMOVED lines=12> */
[----:B------:R-:W-:-:S02]  /*2810*/  IMAD R92, R92, R5, R11 ;  /* 0x000000055c5c7224 */ /* 0x000fc400078e020b */
        /* <DEDUP_REMOVED lines=24> */
[-C--:B------:R-:W-:Y:S01]  /*29a0*/  IMAD R5, R68, R25.reuse, RZ ;  /* 0x0000001944057224 */ /* 0x080fe200078e02ff */
[----:B------:R-:W-:Y:S01]  /*29b0*/  IADD3 R99, P2, R4, UR4, RZ ;  /* 0x0000000404637c10 */ /* 0x000fe2000ff5e0ff */
[----:B------:R-:W-:Y:S01]  /*29c0*/  ULDC.U8 UR4, c[0x0][0x410] ;  /* 0x0001040000047ab9 */ /* 0x000fe20000000000 */
[C---:B------:R-:W-:Y:S02]  /*29d0*/  IMAD R9, R7.reuse, R50, R6 ;  /* 0x0000003207097224 */ /* 0x040fe400078e0206 */
        /* <DEDUP_REMOVED lines=39> */
.L_x_9087:
[----:B------:R-:W-:Y:S05]  /*2c50*/  BSYNC B1 ;  /* 0x0000000000017941 */ /* 0x000fea0003800000 */
.L_x_9086:
        /* <DEDUP_REMOVED lines=26> */
.L_x_9089:
[----:B------:R-:W-:Y:S05]  /*2e00*/  BSYNC B1 ;  /* 0x0000000000017941 */ /* 0x000fea0003800000 */
.L_x_9088:
        /* <DEDUP_REMOVED lines=22> */
.L_x_9091:
[----:B------:R-:W-:Y:S05]  /*2f70*/  BSYNC B1 ;  /* 0x0000000000017941 */ /* 0x000fea0003800000 */
.L_x_9090:
[----:B------:R-:W-:Y:S01]  /*2f80*/  ISETP.NE.AND P5, PT, R198, 0x3, PT ;  /* 0x00000003c600780c */ /* 0x000fe20003fa5270 */
[----:B------:R-:W-:Y:S02]  /*2f90*/  IMAD.MOV.U32 R113, RZ, RZ, R42 ;  /* 0x000000ffff717224 */ /* 0x000fe400078e002a */
[----:B------:R-:W-:Y:S02]  /*2fa0*/  IMAD.MOV.U32 R121, RZ, RZ, R46 ;  /* 0x000000ffff797224 */ /* 0x000fe400078e002e */
[----:B-----5:R-:W-:Y:S02]  /*2fb0*/  IMAD.MOV.U32 R108, RZ, RZ, R34 ;  /* 0x000000ffff6c7224 */ /* 0x020fe400078e0022 */
[----:B------:R-:W-:Y:S02]  /*2fc0*/  IMAD.MOV.U32 R111, RZ, RZ, R38 ;  /* 0x000000ffff6f7224 */ /* 0x000fe400078e0026 */
[----:B------:R-:W-:Y:S02]  /*2fd0*/  IMAD.MOV.U32 R109, RZ, RZ, R36 ;  /* 0x000000ffff6d7224 */ /* 0x000fe400078e0024 */
[----:B------:R-:W-:-:S02]  /*2fe0*/  IMAD.MOV.U32 R112, RZ, RZ, R40 ;  /* 0x000000ffff707224 */ /* 0x000fc400078e0028 */
[----:B------:R-:W-:Y:S02]  /*2ff0*/  IMAD.MOV.U32 R103, RZ, RZ, R8 ;  /* 0x000000ffff677224 */ /* 0x000fe400078e0008 */
[----:B------:R-:W-:Y:S02]  /*3000*/  IMAD.MOV.U32 R106, RZ, RZ, R30 ;  /* 0x000000ffff6a7224 */ /* 0x000fe400078e001e */
[----:B------:R-:W-:Y:S02]  /*3010*/  IMAD.MOV.U32 R105, RZ, RZ, R28 ;  /* 0x000000ffff697224 */ /* 0x000fe400078e001c */
[----:B------:R-:W-:Y:S01]  /*3020*/  IMAD.MOV.U32 R107, RZ, RZ, R32 ;  /* 0x000000ffff6b7224 */ /* 0x000fe200078e0020 */
[----:B------:R-:W-:Y:S06]  /*3030*/  @!P5 BRA `(.L_x_9092) ;  /* 0x000000000004d947 */ /* 0x000fec0003800000 */
[----:B------:R-:W-:Y:S01]  /*3040*/  BPT.TRAP 0x1 ;  /* 0x000000040000795c */ /* 0x000fe20000300000 */
.L_x_9092:
[----:B------:R-:W-:Y:S01]  /*3050*/  IMAD R86, R191, 0x8, R17 ;  /* 0x00000008bf567824 */ /* 0x000fe200078e0211 */
[----:B------:R-:W-:Y:S01]  /*3060*/  SHF.L.U32 R98, R201, 0x1f, RZ ;  /* 0x0000001fc9627819 */ /* 0x000fe200000006ff */
[----:B------:R-:W-:Y:S03]  /*3070*/  BSSY B1, `(.L_x_9093) ;  /* 0x0000003000017945 */ /* 0x000fe60003800000 */
[----:B------:R-:W1:Y:S02]  /*3080*/  SYNCS.PHASECHK.TRANS64.TRYWAIT P6, [R86+URZ+0x22890], R98 ;  /* 0x02289062560075a7 */ /* 0x000e6400080c017f */
[----:B-1----:R-:W-:Y:S05]  /*3090*/  @!P6 BRA `(.L_x_9094) ;  /* 0x000002dc00fce947 */ /* 0x002fea0003800000 */
.L_x_9471:
[----:B------:R-:W-:Y:S05]  /*30a0*/  BSYNC B1 ;  /* 0x0000000000017941 */ /* 0x000fea0003800000 */
.L_x_9093:
[----:B------:R-:W-:-:S03]  /*30b0*/  UMOV UR4, 0xffffffff ;  /* 0xffffffff00047882 */ /* 0x000fc60000000000 */
[----:B------:R-:W-:Y:S05]  /*30c0*/  BRA.DIV UR4, `(.L_x_9095) ;  /* 0x000002e204047947 */ /* 0x000fea000b800000 */
[----:B------:R2:W3:Y:S04]  /*30d0*/  SHFL.IDX PT, R102, R100, RZ, 0x1c1f ;  /* 0x001c1fff64667589 */ /* 0x0004e800000e0000 */
[----:B------:R2:W4:Y:S02]  /*30e0*/  SHFL.IDX PT, R14, R99, RZ, 0x1c1f ;  /* 0x001c1fff630e7589 */ /* 0x00052400000e0000 */
.L_x_9475:
        /* <DEDUP_REMOVED lines=10> */
[----:B------:R-:W-:Y:S02]  /*3190*/  SHF.R.U32.HI R116, RZ, 0x8, R97 ;  /* 0x00000008ff747819 */ /* 0x000fe40000011661 */
[----:B------:R-:W-:Y:S02]  /*31a0*/  LOP3.LUT R13, R47, 0xff, RZ, 0xc0, !PT ;  /* 0x000000ff2f0d7812 */ /* 0x000fe400078ec0ff */
[----:B------:R-:W-:Y:S02]  /*31b0*/  SHF.R.U32.HI R96, RZ, 0x18, R47 ;  /* 0x00000018ff607819 */ /* 0x000fe4000001162f */
[----:B------:R-:W-:Y:S02]  /*31c0*/  LOP3.LUT R12, R97, 0xff, RZ, 0xc0, !PT ;  /* 0x000000ff610c7812 */ /* 0x000fe400078ec0ff */
[----:B------:R-:W-:Y:S02]  /*31d0*/  SHF.R.U32.HI R115, RZ, 0x18, R97 ;  /* 0x00000018ff737819 */ /* 0x000fe40000011661 */
[----:B------:R-:W-:-:S02]  /*31e0*/  SHF.R.U32.HI R15, RZ, 0x8, R47 ;  /* 0x00000008ff0f7819 */ /* 0x000fc4000001162f */
[----:B------:R-:W-:Y:S01]  /*31f0*/  PRMT R96, R96, 0x654, R13 ;  /* 0x0000065460607816 */ /* 0x000fe2000000000d */
[----:B------:R-:W-:Y:S01]  /*3200*/  IMAD.SHL.U32 R13, R116, 0x100, RZ ;  /* 0x00000100740d7824 */ /* 0x000fe200078e00ff */
[----:B------:R-:W-:Y:S01]  /*3210*/  SHF.R.U32.HI R117, RZ, 0x10, R97 ;  /* 0x00000010ff757819 */ /* 0x000fe20000011661 */
[----:B------:R-:W-:Y:S01]  /*3220*/  IMAD.SHL.U32 R15, R15, 0x100, RZ ;  /* 0x000001000f0f7824 */ /* 0x000fe200078e00ff */
[----:B------:R-:W-:Y:S02]  /*3230*/  SHF.R.U32.HI R97, RZ, 0x10, R47 ;  /* 0x00000010ff617819 */ /* 0x000fe4000001162f */
[----:B------:R-:W-:Y:S01]  /*3240*/  PRMT R46, R115, 0x654, R12 ;  /* 0x00000654732e7816 */ /* 0x000fe2000000000c */
        /* <DEDUP_REMOVED lines=33> */
[----:B------:R-:W-:Y:S01]  /*3460*/  HADD2.F32 R46, -RZ, R13.H1_H1 ;  /* 0x3000000dff2e7230 */ /* 0x000fe20000004100 */
[----:B------:R-:W-:Y:S01]  /*3470*/  F2FP.SATFINITE.E4M3.F32.PACK_AB_MERGE_C R124, R121, R120, RZ ;  /* 0x00000078797c723e */ /* 0x000fe200048070ff */
[--C-:B------:R-:W-:Y:S02]  /*3480*/  HADD2.F32 R13, -RZ, R12.reuse.H0_H0 ;  /* 0x2000000cff0d7230 */ /* 0x100fe40000004100 */
[-C--:B------:R-:W-:Y:S01]  /*3490*/  FMUL.FTZ R119, R15, R96.reuse ;  /* 0x000000600f777220 */ /* 0x080fe20000410000 */
[----:B------:R-:W-:Y:S02]  /*34a0*/  HADD2.F32 R115, -RZ, R115.H0_H0 ;  /* 0x20000073ff737230 */ /* 0x000fe40000004100 */
[----:B------:R-:W-:Y:S01]  /*34b0*/  FMUL.FTZ R116, R46, R96 ;  /* 0x000000602e747220 */ /* 0x000fe20000410000 */
[----:B------:R-:W-:Y:S01]  /*34c0*/  HADD2.F32 R12, -RZ, R12.H1_H1 ;  /* 0x3000000cff0c7230 */ /* 0x000fe20000004100 */
[----:B------:R-:W-:Y:S01]  /*34d0*/  F2FP.SATFINITE.E4M3.F32.PACK_AB_MERGE_C R5, R5, R4, R124 ;  /* 0x000000040505723e */ /* 0x000fe2000480707c */
[----:B------:R-:W-:-:S02]  /*34e0*/  HADD2.F32 R47, -RZ, R114.H1_H1 ;  /* 0x30000072ff2f7230 */ /* 0x000fc40000004100 */
[----:B------:R-:W-:Y:S02]  /*34f0*/  HADD2.F32 R114, -RZ, R114.H0_H0 ;  /* 0x20000072ff727230 */ /* 0x000fe40000004100 */
[-C--:B------:R-:W-:Y:S01]  /*3500*/  FMUL.FTZ R96, R12, R115.reuse ;  /* 0x000000730c607220 */ /* 0x080fe20000410000 */
[----:B------:R-:W-:Y:S01]  /*3510*/  FMUL.FTZ R115, R13, R115 ;  /* 0x000000730d737220 */ /* 0x000fe20000410000 */
[-C--:B------:R-:W-:Y:S01]  /*3520*/  FFMA.FTZ R116, R15, R47.reuse, -R116 ;  /* 0x0000002f0f747223 */ /* 0x080fe20000010874 */
[----:B------:R-:W-:Y:S01]  /*3530*/  FFMA.FTZ R47, R46, R47, R119 ;  /* 0x0000002f2e2f7223 */ /* 0x000fe20000010077 */
[-C--:B------:R-:W-:Y:S01]  /*3540*/  FFMA.FTZ R118, R13, R114.reuse, -R96 ;  /* 0x000000720d767223 */ /* 0x080fe20000010860 */
[----:B------:R-:W-:Y:S01]  /*3550*/  FFMA.FTZ R119, R12, R114, R115 ;  /* 0x000000720c777223 */ /* 0x000fe20000010073 */
[----:B------:R-:W-:Y:S02]  /*3560*/  F2FP.F16.E4M3.UNPACK_B R13, R7.H1 ;  /* 0x00000007ff0d723e */ /* 0x000fe400030006ff */
        /* <DEDUP_REMOVED lines=45> */
.L_x_9101:
[----:B------:R-:W-:Y:S05]  /*3840*/  BSYNC B3 ;  /* 0x0000000000037941 */ /* 0x000fea0003800000 */
.L_x_9100:
[----:B0-----:R0:W-:Y:S02]  /*3850*/  ST.E.128 desc[UR60][R10.64], R4 ;  /* 0x000000040a007985 */ /* 0x0011e4000c101d3c */
.L_x_9099:
[----:B------:R-:W-:Y:S05]  /*3860*/  BSYNC B2 ;  /* 0x0000000000027941 */ /* 0x000fea0003800000 */
.L_x_9098:
        /* <DEDUP_REMOVED lines=9> */
[----:B------:R-:W-:Y:S02]  /*3900*/  SHF.R.U32.HI R46, RZ, 0x8, R45 ;  /* 0x00000008ff2e7819 */ /* 0x000fe4000001162d */
[----:B------:R-:W-:Y:S01]  /*3910*/  SHF.R.U32.HI R14, RZ, 0x18, R43 ;  /* 0x00000018ff0e7819 */ /* 0x000fe2000001162b */
[----:B------:R-:W-:Y:S01]  /*3920*/  IMAD.SHL.U32 R15, R15, 0x100, RZ ;  /* 0x000001000f0f7824 */ /* 0x000fe200078e00ff */
[----:B------:R-:W-:Y:S02]  /*3930*/  LOP3.LUT R13, R43, 0xff, RZ, 0xc0, !PT ;  /* 0x000000ff2b0d7812 */ /* 0x000fe400078ec0ff */
[----:B------:R-:W-:Y:S02]  /*3940*/  SHF.R.U32.HI R47, RZ, 0x18, R45 ;  /* 0x00000018ff2f7819 */ /* 0x000fe4000001162d */
[----:B------:R-:W-:-:S02]  /*3950*/  LOP3.LUT R12, R45, 0xff, RZ, 0xc0, !PT ;  /* 0x000000ff2d0c7812 */ /* 0x000fc400078ec0ff */
[----:B------:R-:W-:Y:S02]  /*3960*/  SHF.R.U32.HI R44, RZ, 0x10, R43 ;  /* 0x00000010ff2c7819 */ /* 0x000fe4000001162b */
[----:B------:R-:W-:Y:S01]  /*3970*/  PRMT R14, R14, 0x654, R13 ;  /* 0x000006540e0e7816 */ /* 0x000fe2000000000d */
[----:B------:R-:W-:Y:S01]  /*3980*/  IMAD.SHL.U32 R13, R46, 0x100, RZ ;  /* 0x000001002e0d7824 */ /* 0x000fe200078e00ff */
[----:B------:R-:W-:Y:S01]  /*3990*/  SHF.R.U32.HI R42, RZ, 0x10, R45 ;  /* 0x00000010ff2a7819 */ /* 0x000fe2000001162d */
[----:B------:R-:W-:Y:S01]  /*39a0*/  IMAD.U32 R44, R44, 0x10000, RZ ;  /* 0x000100002c2c7824 */ /* 0x000fe200078e00ff */
[----:B------:R-:W-:Y:S02]  /*39b0*/  PRMT R12, R47, 0x654, R12 ;  /* 0x000006542f0c7816 */ /* 0x000fe4000000000c */
[----:B------:R-:W-:Y:S01]  /*39c0*/  LOP3.LUT R15, R14, 0xff00, R15, 0xf8, !PT ;  /* 0x0000ff000e0f7812 */ /* 0x000fe200078ef80f */
[----:B------:R-:W-:Y:S01]  /*39d0*/  IMAD.U32 R14, R42, 0x10000, RZ ;  /* 0x000100002a0e7824 */ /* 0x000fe200078e00ff */
[----:B------:R-:W-:-:S02]  /*39e0*/  LOP3.LUT R13, R12, 0xff00, R13, 0xf8, !PT ;  /* 0x0000ff000c0d7812 */ /* 0x000fc400078ef80d */
[----:B------:R-:W-:Y:S02]  /*39f0*/  F2FP.F16.E4M3.UNPACK_B R42, R113.H1 ;  /* 0x00000071ff2a723e */ /* 0x000fe400030006ff */
[-C--:B0-----:R-:W-:Y:S02]  /*3a00*/  F2FP.F16.E4M3.UNPACK_B R12, R5.reuse ;  /* 0x00000005ff0c723e */ /* 0x081fe400020006ff */
[----:B------:R-:W-:Y:S01]  /*3a10*/  LOP3.LUT R46, R15, 0xff0000, R44, 0xf8, !PT ;  /* 0x00ff00000f2e7812 */ /* 0x000fe200078ef82c */
[----:B------:R-:W-:Y:S01]  /*3a20*/  HADD2.F32 R44, -RZ, R42.H0_H0 ;  /* 0x2000002aff2c7230 */ /* 0x000fe20000004100 */
[----:B------:R-:W-:Y:S01]  /*3a30*/  LOP3.LUT R43, R13, 0xff0000, R14, 0xf8, !PT ;  /* 0x00ff00000d2b7812 */ /* 0x000fe200078ef80e */
[----:B------:R-:W-:Y:S01]  /*3a40*/  HADD2.F32 R13, -RZ, R12.H1_H1 ;  /* 0x3000000cff0d7230 */ /* 0x000fe20000004100 */
[----:B------:R-:W-:Y:S01]  /*3a50*/  F2FP.F16.E4M3.UNPACK_B R15, R110.H1 ;  /* 0x0000006eff0f723e */ /* 0x000fe200030006ff */
[----:B------:R-:W-:Y:S01]  /*3a60*/  HADD2.F32 R45, -RZ, R42.H1_H1 ;  /* 0x3000002aff2d7230 */ /* 0x000fe20000004100 */
[----:B------:R-:W-:Y:S01]  /*3a70*/  F2FP.F16.E4M3.UNPACK_B R5, R5.H1 ;  /* 0x00000005ff05723e */ /* 0x000fe200030006ff */
[----:B------:R-:W-:-:S02]  /*3a80*/  HADD2.F32 R12, -RZ, R12.H0_H0 ;  /* 0x2000000cff0c7230 */ /* 0x000fc40000004100 */
[CC--:B------:R-:W-:Y:S01]  /*3a90*/  FMUL.FTZ R47, R13.reuse, R44.reuse ;  /* 0x0000002c0d2f7220 */ /* 0x0c0fe20000410000 */
[----:B------:R-:W-:Y:S01]  /*3aa0*/  HADD2.F32 R42, -RZ, R15.H0_H0 ;  /* 0x2000000fff2a7230 */ /* 0x000fe20000004100 */
[----:B------:R-:W-:Y:S01]  /*3ab0*/  F2FP.F16.E4M3.UNPACK_B R113, R113 ;  /* 0x00000071ff71723e */ /* 0x000fe200020006ff */
[--C-:B------:R-:W-:Y:S02]  /*3ac0*/  HADD2.F32 R14, -RZ, R5.reuse.H1_H1 ;  /* 0x30000005ff0e7230 */ /* 0x100fe40000004100 */
[C---:B------:R-:W-:Y:S01]  /*3ad0*/  FMUL.FTZ R44, R12.reuse, R44 ;  /* 0x0000002c0c2c7220 */ /* 0x040fe20000410000 */
[----:B------:R-:W-:Y:S02]  /*3ae0*/  HADD2.F32 R5, -RZ, R5.H0_H0 ;  /* 0x20000005ff057230 */ /* 0x000fe40000004100 */
[-C--:B------:R-:W-:Y:S01]  /*3af0*/  FFMA.FTZ R96, R12, R42.reuse, -R47 ;  /* 0x0000002a0c607223 */ /* 0x080fe2000001082f */
[----:B------:R-:W-:Y:S02]  /*3b00*/  HADD2.F32 R15, -RZ, R15.H1_H1 ;  /* 0x3000000fff0f7230 */ /* 0x000fe40000004100 */
[CC--:B------:R-:W-:Y:S01]  /*3b10*/  FMUL.FTZ R12, R14.reuse, R45.reuse ;  /* 0x0000002d0e0c7220 */ /* 0x0c0fe20000410000 */
[----:B------:R-:W-:Y:S01]  /*3b20*/  FFMA.FTZ R97, R13, R42, R44 ;  /* 0x0000002a0d617223 */ /* 0x000fe2000001002c */
[C---:B------:R-:W-:Y:S01]  /*3b30*/  FMUL.FTZ R45, R5.reuse, R45 ;  /* 0x0000002d052d7220 */ /* 0x040fe20000410000 */
[----:B------:R-:W-:Y:S01]  /*3b40*/  F2FP.F16.E4M3.UNPACK_B R110, R110 ;  /* 0x0000006eff6e723e */ /* 0x000fe200020006ff */
[-C--:B------:R-:W-:Y:S01]  /*3b50*/  FFMA.FTZ R102, R5, R15.reuse, -R12 ;  /* 0x0000000f05667223 */ /* 0x080fe2000001080c */
[-C--:B------:R-:W-:Y:S01]  /*3b60*/  F2FP.F16.E4M3.UNPACK_B R5, R4.reuse.H1 ;  /* 0x00000004ff05723e */ /* 0x080fe200030006ff */
[----:B------:R-:W-:Y:S01]  /*3b70*/  FFMA.FTZ R115, R14, R15, R45 ;  /* 0x0000000f0e737223 */ /* 0x000fe2000001002d */
[----:B------:R-:W-:Y:S01]  /*3b80*/  F2FP.F16.E4M3.UNPACK_B R4, R4 ;  /* 0x00000004ff04723e */ /* 0x000fe200020006ff */
[----:B------:R-:W-:-:S02]  /*3b90*/  HADD2.F32 R15, -RZ, R113.H1_H1 ;  /* 0x30000071ff0f7230 */ /* 0x000fc40000004100 */
[--C-:B------:R-:W-:Y:S01]  /*3ba0*/  HADD2.F32 R12, -RZ, R5.reuse.H0_H0 ;  /* 0x20000005ff0c7230 */ /* 0x100fe20000004100 */
[----:B------:R-:W-:Y:S01]  /*3bb0*/  F2FP.SATFINITE.E4M3.F32.PACK_AB_MERGE_C R115, R115, R102, RZ ;  /* 0x000000667373723e */ /* 0x000fe200048070ff */
[----:B------:R-:W-:Y:S02]  /*3bc0*/  HADD2.F32 R13, -RZ, R5.H1_H1 ;  /* 0x30000005ff0d7230 */ /* 0x000fe40000004100 */
[--C-:B------:R-:W-:Y:S02]  /*3bd0*/  HADD2.F32 R5, -RZ, R4.reuse.H0_H0 ;  /* 0x20000004ff057230 */ /* 0x100fe40000004100 */
[-C--:B------:R-:W-:Y:S01]  /*3be0*/  FMUL.FTZ R44, R12, R15.reuse ;  /* 0x0000000f0c2c7220 */ /* 0x080fe20000410000 */
[----:B------:R-:W-:Y:S02]  /*3bf0*/  HADD2.F32 R113, -RZ, R113.H0_H0 ;  /* 0x20000071ff717230 */ /* 0x000fe40000004100 */
[----:B------:R-:W-:Y:S01]  /*3c00*/  FMUL.FTZ R45, R13, R15 ;  /* 0x0000000f0d2d7220 */ /* 0x000fe20000410000 */
[----:B------:R-:W-:-:S02]  /*3c10*/  HADD2.F32 R4, -RZ, R4.H1_H1 ;  /* 0x30000004ff047230 */ /* 0x000fc40000004100 */
[--C-:B------:R-:W-:Y:S02]  /*3c20*/  HADD2.F32 R14, -RZ, R110.reuse.H1_H1 ;  /* 0x3000006eff0e7230 */ /* 0x100fe40000004100 */
        /* <DEDUP_REMOVED lines=11> */
[-C--:B------:R-:W-:Y:S01]  /*3ce0*/  F2FP.F16.E4M3.UNPACK_B R14, R43.reuse.H1 ;  /* 0x0000002bff0e723e */ /* 0x080fe200030006ff */
        /* <DEDUP_REMOVED lines=20> */
[----:B------:R-:W-:-:S02]  /*3e30*/  HADD2.F32 R5, -RZ, R7.H0_H0 ;  /* 0x20000007ff057230 */ /* 0x000fc40000004100 */
[----:B------:R-:W-:Y:S01]  /*3e40*/  HADD2.F32 R4, -RZ, R6.H0_H0 ;  /* 0x20000006ff047230 */ /* 0x000fe20000004100 */
[----:B------:R-:W-:Y:S01]  /*3e50*/  F2FP.SATFINITE.E4M3.F32.PACK_AB_MERGE_C R102, R102, R113, RZ ;  /* 0x000000716666723e */ /* 0x000fe200048070ff */
[----:B------:R-:W-:Y:S01]  /*3e60*/  HADD2.F32 R7, -RZ, R7.H1_H1 ;  /* 0x30000007ff077230 */ /* 0x000fe20000004100 */
[----:B------:R-:W-:Y:S01]  /*3e70*/  F2FP.SATFINITE.E4M3.F32.PACK_AB_MERGE_C R44, R44, R45, RZ ;  /* 0x0000002d2c2c723e */ /* 0x000fe200048070ff */
[----:B------:R-:W-:Y:S02]  /*3e80*/  HADD2.F32 R42, -RZ, R42.H0_H0 ;  /* 0x2000002aff2a7230 */ /* 0x000fe40000004100 */
[----:B------:R-:W-:Y:S02]  /*3e90*/  HADD2.F32 R6, -RZ, R6.H1_H1 ;  /* 0x30000006ff067230 */ /* 0x000fe40000004100 */
[----:B------:R-:W-:Y:S02]  /*3ea0*/  HADD2.F32 R13, -RZ, R46.H0_H0 ;  /* 0x2000002eff0d7230 */ /* 0x000fe40000004100 */
        /* <DEDUP_REMOVED lines=10> */
[----:B------:R-:W-:Y:S02]  /*3f50*/  F2FP.SATFINITE.E4M3.F32.PACK_AB_MERGE_C R5, R97, R96, R115 ;  /* 0x000000606105723e */ /* 0x000fe40004807073 */
[----:B------:R-:W-:-:S02]  /*3f60*/  F2FP.SATFINITE.E4M3.F32.PACK_AB_MERGE_C R4, R110, R47, R114 ;  /* 0x0000002f6e04723e */ /* 0x000fc40004807072 */
[----:B------:R-:W-:Y:S02]  /*3f70*/  F2FP.SATFINITE.E4M3.F32.PACK_AB_MERGE_C R6, R6, R15, R44 ;  /* 0x0000000f0606723e */ /* 0x000fe4000480702c */
[----:B------:R-:W-:-:S07]  /*3f80*/  F2FP.SATFINITE.E4M3.F32.PACK_AB_MERGE_C R7, R7, R12, R102 ;  /* 0x0000000c0707723e */ /* 0x000fce0004807066 */
.L_x_9103:
[----:B------:R-:W-:Y:S05]  /*3f90*/  BSYNC B2 ;  /* 0x0000000000027941 */ /* 0x000fea0003800000 */
.L_x_9102:
[----:B0-----:R0:W-:Y:S02]  /*3fa0*/  ST.E.128 desc[UR60][R10.64], R4 ;  /* 0x000000040a007985 */ /* 0x0011e4000c101d3c */
.L_x_9097:
[----:B------:R-:W-:Y:S05]  /*3fb0*/  BSYNC B1 ;  /* 0x0000000000017941 */ /* 0x000fea0003800000 */
.L_x_9096:
[----:B------:R-:W-:-:S03]  /*3fc0*/  UMOV UR4, 0xffffffff ;  /* 0xffffffff00047882 */ /* 0x000fc60000000000 */
[----:B------:R-:W-:Y:S05]  /*3fd0*/  BRA.DIV UR4, `(.L_x_9104) ;  /* 0x000002d204887947 */ /* 0x000fea000b800000 */
[----:B------:R0:W0:Y:S04]  /*3fe0*/  SHFL.IDX PT, R42, R100, 0x1, 0x1c1f ;  /* 0x003c1f00642a7f89 */ /* 0x00002800000e0000 */
[----:B----4-:R4:W0:Y:S02]  /*3ff0*/  SHFL.IDX PT, R14, R99, 0x1, 0x1c1f ;  /* 0x003c1f00630e7f89 */ /* 0x01082400000e0000 */
.L_x_9479:
        /* <DEDUP_REMOVED lines=12> */
[----:B------:R-:W-:Y:S01]  /*40c0*/  LOP3.LUT R12, R39, 0xff, RZ, 0xc0, !PT ;  /* 0x000000ff270c7812 */ /* 0x000fe200078ec0ff */
[----:B------:R-:W-:Y:S01]  /*40d0*/  IMAD.MOV.U32 R13, RZ, RZ, R6 ;  /* 0x000000ffff0d7224 */ /* 0x000fe200078e0006 */
[--C-:B------:R-:W-:Y:S02]  /*40e0*/  SHF.R.U32.HI R44, RZ, 0x8, R39.reuse ;  /* 0x00000008ff2c7819 */ /* 0x100fe40000011627 */
[----:B------:R-:W-:Y:S02]  /*40f0*/  SHF.R.U32.HI R40, RZ, 0x10, R39 ;  /* 0x00000010ff287819 */ /* 0x000fe40000011627 */
[--C-:B------:R-:W-:Y:S01]  /*4100*/  SHF.R.U32.HI R39, RZ, 0x8, R41.reuse ;  /* 0x00000008ff277819 */ /* 0x100fe20000011629 */
[----:B------:R-:W-:Y:S01]  /*4110*/  IMAD.SHL.U32 R7, R44, 0x100, RZ ;  /* 0x000001002c077824 */ /* 0x000fe200078e00ff */
[----:B------:R-:W-:-:S02]  /*4120*/  SHF.R.U32.HI R43, RZ, 0x18, R41 ;  /* 0x00000018ff2b7819 */ /* 0x000fc40000011629 */
[----:B------:R-:W-:Y:S01]  /*4130*/  LOP3.LUT R38, R41, 0xff, RZ, 0xc0, !PT ;  /* 0x000000ff29267812 */ /* 0x000fe200078ec0ff */
[----:B------:R-:W-:Y:S01]  /*4140*/  IMAD.SHL.U32 R39, R39, 0x100, RZ ;  /* 0x0000010027277824 */ /* 0x000fe200078e00ff */
[----:B------:R-:W-:Y:S02]  /*4150*/  SHF.R.U32.HI R41, RZ, 0x10, R41 ;  /* 0x00000010ff297819 */ /* 0x000fe40000011629 */
[----:B------:R-:W-:Y:S02]  /*4160*/  PRMT R12, R45, 0x654, R12 ;  /* 0x000006542d0c7816 */ /* 0x000fe4000000000c */
[----:B------:R-:W-:Y:S01]  /*4170*/  PRMT R38, R43, 0x654, R38 ;  /* 0x000006542b267816 */ /* 0x000fe20000000026 */
[----:B------:R-:W-:Y:S01]  /*4180*/  IMAD.U32 R41, R41, 0x10000, RZ ;  /* 0x0001000029297824 */ /* 0x000fe200078e00ff */
[----:B------:R-:W-:Y:S01]  /*4190*/  LOP3.LUT R7, R12, 0xff00, R7, 0xf8, !PT ;  /* 0x0000ff000c077812 */ /* 0x000fe200078ef807 */
[----:B------:R-:W-:Y:S01]  /*41a0*/  IMAD.U32 R12, R40, 0x10000, RZ ;  /* 0x00010000280c7824 */ /* 0x000fe200078e00ff */
[----:B------:R-:W-:-:S02]  /*41b0*/  LOP3.LUT R38, R38, 0xff00, R39, 0xf8, !PT ;  /* 0x0000ff0026267812 */ /* 0x000fc400078ef827 */
[----:B------:R-:W-:Y:S02]  /*41c0*/  F2FP.F16.E4M3.UNPACK_B R39, R112.H1 ;  /* 0x00000070ff27723e */ /* 0x000fe400030006ff */
        /* <DEDUP_REMOVED lines=8> */
[----:B------:R-:W-:-:S02]  /*4250*/  HADD2.F32 R6, -RZ, R6.H0_H0 ;  /* 0x20000006ff067230 */ /* 0x000fc40000004100 */
[CC--:B------:R-:W-:Y:S01]  /*4260*/  FMUL.FTZ R45, R7.reuse, R41.reuse ;  /* 0x00000029072d7220 */ /* 0x0c0fe20000410000 */
[--C-:B------:R-:W-:Y:S01]  /*4270*/  HADD2.F32 R39, -RZ, R38.reuse.H0_H0 ;  /* 0x20000026ff277230 */ /* 0x100fe20000004100 */
[----:B------:R-:W-:Y:S01]  /*4280*/  F2FP.F16.E4M3.UNPACK_B R112, R112 ;  /* 0x00000070ff70723e */ /* 0x000fe200020006ff */
[--C-:B------:R-:W-:Y:S02]  /*4290*/  HADD2.F32 R12, -RZ, R5.reuse.H1_H1 ;  /* 0x30000005ff0c7230 */ /* 0x100fe40000004100 */
[C---:B------:R-:W-:Y:S01]  /*42a0*/  FMUL.FTZ R46, R6.reuse, R41 ;  /* 0x00000029062e7220 */ /* 0x040fe20000410000 */
[----:B------:R-:W-:Y:S02]  /*42b0*/  HADD2.F32 R5, -RZ, R5.H0_H0 ;  /* 0x20000005ff057230 */ /* 0x000fe40000004100 */
[----:B------:R-:W-:Y:S01]  /*42c0*/  FFMA.FTZ R47, R6, R39, -R45 ;  /* 0x00000027062f7223 */ /* 0x000fe2000001082d */
[----:B------:R-:W-:Y:S02]  /*42d0*/  HADD2.F32 R38, -RZ, R38.H1_H1 ;  /* 0x30000026ff267230 */ /* 0x000fe40000004100 */
[C---:B------:R-:W-:Y:S01]  /*42e0*/  FMUL.FTZ R6, R12.reuse, R43 ;  /* 0x0000002b0c067220 */ /* 0x040fe20000410000 */
[----:B------:R-:W-:Y:S01]  /*42f0*/  FFMA.FTZ R96, R7, R39, R46 ;  /* 0x0000002707607223 */ /* 0x000fe2000001002e */
[C---:B------:R-:W-:Y:S01]  /*4300*/  FMUL.FTZ R41, R5.reuse, R43 ;  /* 0x0000002b05297220 */ /* 0x040fe20000410000 */
[----:B------:R-:W-:Y:S01]  /*4310*/  F2FP.F16.E4M3.UNPACK_B R111, R111 ;  /* 0x0000006fff6f723e */ /* 0x000fe200020006ff */
[----:B------:R-:W-:Y:S01]  /*4320*/  FFMA.FTZ R43, R5, R38, -R6 ;  /* 0x00000026052b7223 */ /* 0x000fe20000010806 */
[----:B------:R-:W-:Y:S01]  /*4330*/  F2FP.F16.E4M3.UNPACK_B R5, R4.H1 ;  /* 0x00000004ff05723e */ /* 0x000fe200030006ff */
[----:B---3--:R-:W-:Y:S01]  /*4340*/  FFMA.FTZ R102, R12, R38, R41 ;  /* 0x000000260c667223 */ /* 0x008fe20000010029 */
[----:B------:R-:W-:Y:S01]  /*4350*/  F2FP.F16.E4M3.UNPACK_B R4, R4 ;  /* 0x00000004ff04723e */ /* 0x000fe200020006ff */
[----:B------:R-:W-:-:S02]  /*4360*/  HADD2.F32 R38, -RZ, R112.H1_H1 ;  /* 0x30000070ff267230 */ /* 0x000fc40000004100 */
[--C-:B------:R-:W-:Y:S02]  /*4370*/  HADD2.F32 R6, -RZ, R5.reuse.H0_H0 ;  /* 0x20000005ff067230 */ /* 0x100fe40000004100 */
[----:B------:R-:W-:Y:S02]  /*4380*/  HADD2.F32 R7, -RZ, R5.H1_H1 ;  /* 0x30000005ff077230 */ /* 0x000fe40000004100 */
[----:B------:R-:W-:Y:S02]  /*4390*/  HADD2.F32 R5, -RZ, R4.H0_H0 ;  /* 0x20000004ff057230 */ /* 0x000fe40000004100 */
[-C--:B------:R-:W-:Y:S01]  /*43a0*/  FMUL.FTZ R46, R6, R38.reuse ;  /* 0x00000026062e7220 */ /* 0x080fe20000410000 */
[----:B------:R-:W-:Y:S02]  /*43b0*/  HADD2.F32 R112, -RZ, R112.H0_H0 ;  /* 0x20000070ff707230 */ /* 0x000fe40000004100 */
[----:B------:R-:W-:Y:S01]  /*43c0*/  FMUL.FTZ R41, R7, R38 ;  /* 0x0000002607297220 */ /* 0x000fe20000410000 */
[----:B------:R-:W-:-:S02]  /*43d0*/  HADD2.F32 R4, -RZ, R4.H1_H1 ;  /* 0x30000004ff047230 */ /* 0x000fc40000004100 */
[--C-:B------:R-:W-:Y:S02]  /*43e0*/  HADD2.F32 R12, -RZ, R111.reuse.H1_H1 ;  /* 0x3000006fff0c7230 */ /* 0x100fe40000004100 */
[-C--:B------:R-:W-:Y:S01]  /*43f0*/  FMUL.FTZ R39, R5, R112.reuse ;  /* 0x0000007005277220 */ /* 0x080fe20000410000 */
[----:B------:R-:W-:Y:S02]  /*4400*/  HADD2.F32 R111, -RZ, R111.H0_H0 ;  /* 0x2000006fff6f7230 */ /* 0x000fe40000004100 */
[----:B------:R-:W-:Y:S01]  /*4410*/  FMUL.FTZ R38, R4, R112 ;  /* 0x0000007004267220 */ /* 0x000fe20000410000 */
[----:B------:R-:W-:Y:S01]  /*4420*/  F2FP.SATFINITE.E4M3.F32.PACK_AB_MERGE_C R112, R102, R43, RZ ;  /* 0x0000002b6670723e */ /* 0x000fe200048070ff */
[-C--:B------:R-:W-:Y:S01]  /*4430*/  FFMA.FTZ R41, R6, R12.reuse, -R41 ;  /* 0x0000000c06297223 */ /* 0x080fe20000010829 */
[----:B------:R-:W-:Y:S01]  /*4440*/  FFMA.FTZ R12, R7, R12, R46 ;  /* 0x0000000c070c7223 */ /* 0x000fe2000001002e */
[-C--:B------:R-:W-:Y:S01]  /*4450*/  FFMA.FTZ R45, R5, R111.reuse, -R38 ;  /* 0x0000006f052d7223 */ /* 0x080fe20000010826 */
[----:B------:R-:W-:Y:S01]  /*4460*/  FFMA.FTZ R46, R4, R111, R39 ;  /* 0x0000006f042e7223 */ /* 0x000fe20000010027 */
[----:B------:R-:W-:-:S02]  /*4470*/  F2FP.F16.E4M3.UNPACK_B R5, R15.H1 ;  /* 0x0000000fff05723e */ /* 0x000fc400030006ff */
[----:B------:R-:W-:Y:S02]  /*4480*/  F2FP.F16.E4M3.UNPACK_B R39, R44.H1 ;  /* 0x0000002cff27723e */ /* 0x000fe400030006ff */
[----:B------:R-:W-:Y:S01]  /*4490*/  F2FP.SATFINITE.E4M3.F32.PACK_AB_MERGE_C R111, R12, R41, RZ ;  /* 0x000000290c6f723e */ /* 0x000fe200048070ff */
[----:B------:R-:W-:Y:S01]  /*44a0*/  HADD2.F32 R7, -RZ, R5.H1_H1 ;  /* 0x30000005ff077230 */ /* 0x000fe20000004100 */
        /* <DEDUP_REMOVED lines=23> */
[----:B------:R-:W-:Y:S01]  /*4620*/  FFMA.FTZ R110, R7, R38, R110 ;  /* 0x00000026076e7223 */ /* 0x000fe2000001006e */
[----:B------:R-:W-:Y:S02]  /*4630*/  HADD2.F32 R13, -RZ, R13.H1_H1 ;  /* 0x3000000dff0d7230 */ /* 0x000fe40000004100 */
[----:B------:R-:W-:Y:S01]  /*4640*/  HADD2.F32 R15, -RZ, R15.H1_H1 ;  /* 0x3000000fff0f7230 */ /* 0x000fe20000004100 */
[----:B------:R-:W-:Y:S01]  /*4650*/  F2FP.SATFINITE.E4M3.F32.PACK_AB_MERGE_C R43, R102, R43, RZ ;  /* 0x0000002b662b723e */ /* 0x000fe200048070ff */
[----:B------:R-:W-:-:S02]  /*4660*/  HADD2.F32 R6, -RZ, R39.H0_H0 ;  /* 0x20000027ff067230 */ /* 0x000fc40000004100 */
[-C--:B------:R-:W-:Y:S01]  /*4670*/  FMUL.FTZ R7, R13, R44.reuse ;  /* 0x0000002c0d077220 */ /* 0x080fe20000410000 */
[----:B------:R-:W-:Y:S02]  /*4680*/  HADD2.F32 R40, -RZ, R40.H0_H0 ;  /* 0x20000028ff287230 */ /* 0x000fe40000004100 */
[C---:B------:R-:W-:Y:S01]  /*4690*/  FMUL.FTZ R44, R4.reuse, R44 ;  /* 0x0000002c042c7220 */ /* 0x040fe20000410000 */
        /* <DEDUP_REMOVED lines=12> */
.L_x_9110:
[----:B------:R-:W-:Y:S05]  /*4760*/  BSYNC B3 ;  /* 0x0000000000037941 */ /* 0x000fea0003800000 */
.L_x_9109:
[----:B0-----:R0:W-:Y:S02]  /*4770*/  ST.E.128 desc[UR60][R10.64], R4 ;  /* 0x000000040a007985 */ /* 0x0011e4000c101d3c */
.L_x_9108:
[----:B------:R-:W-:Y:S05]  /*4780*/  BSYNC B2 ;  /* 0x0000000000027941 */ /* 0x000fea0003800000 */
.L_x_9107:
        /* <DEDUP_REMOVED lines=8> */
[--C-:B------:R-:W-:Y:S01]  /*4810*/  SHF.R.U32.HI R40, RZ, 0x10, R35.reuse ;  /* 0x00000010ff287819 */ /* 0x100fe20000011623 */
[----:B0-----:R-:W-:Y:S01]  /*4820*/  IMAD.MOV.U32 R13, RZ, RZ, R6 ;  /* 0x000000ffff0d7224 */ /* 0x001fe200078e0006 */
[----:B------:R-:W-:Y:S01]  /*4830*/  SHF.R.U32.HI R36, RZ, 0x8, R35 ;  /* 0x00000008ff247819 */ /* 0x000fe20000011623 */
[----:B------:R-:W-:Y:S01]  /*4840*/  IMAD.MOV.U32 R14, RZ, RZ, R7 ;  /* 0x000000ffff0e7224 */ /* 0x000fe200078e0007 */
[----:B------:R-:W-:Y:S02]  /*4850*/  LOP3.LUT R12, R35, 0xff, RZ, 0xc0, !PT ;  /* 0x000000ff230c7812 */ /* 0x000fe400078ec0ff */
[----:B------:R-:W-:Y:S01]  /*4860*/  SHF.R.U32.HI R39, RZ, 0x18, R35 ;  /* 0x00000018ff277819 */ /* 0x000fe20000011623 */
[----:B------:R-:W-:Y:S01]  /*4870*/  IMAD.SHL.U32 R6, R36, 0x100, RZ ;  /* 0x0000010024067824 */ /* 0x000fe200078e00ff */
[----:B------:R-:W-:Y:S02]  /*4880*/  SHF.R.U32.HI R35, RZ, 0x8, R37 ;  /* 0x00000008ff237819 */ /* 0x000fe40000011625 */
[----:B------:R-:W-:-:S02]  /*4890*/  LOP3.LUT R15, R37, 0xff, RZ, 0xc0, !PT ;  /* 0x000000ff250f7812 */ /* 0x000fc400078ec0ff */
[--C-:B------:R-:W-:Y:S02]  /*48a0*/  SHF.R.U32.HI R34, RZ, 0x18, R37.reuse ;  /* 0x00000018ff227819 */ /* 0x100fe40000011625 */
[----:B------:R-:W-:Y:S02]  /*48b0*/  SHF.R.U32.HI R38, RZ, 0x10, R37 ;  /* 0x00000010ff267819 */ /* 0x000fe40000011625 */
[----:B------:R-:W-:Y:S01]  /*48c0*/  PRMT R34, R34, 0x654, R15 ;  /* 0x0000065422227816 */ /* 0x000fe2000000000f */
[----:B------:R-:W-:Y:S01]  /*48d0*/  IMAD.SHL.U32 R15, R35, 0x100, RZ ;  /* 0x00000100230f7824 */ /* 0x000fe200078e00ff */
[----:B------:R-:W-:-:S04]  /*48e0*/  PRMT R7, R39, 0x654, R12 ;  /* 0x0000065427077816 */ /* 0x000fc8000000000c */
[----:B------:R-:W-:Y:S01]  /*48f0*/  LOP3.LUT R36, R34, 0xff00, R15, 0xf8, !PT ;  /* 0x0000ff0022247812 */ /* 0x000fe200078ef80f */
[----:B------:R-:W-:Y:S01]  /*4900*/  IMAD.U32 R15, R38, 0x10000, RZ ;  /* 0x00010000260f7824 */ /* 0x000fe200078e00ff */
[----:B------:R-:W-:Y:S01]  /*4910*/  LOP3.LUT R12, R7, 0xff00, R6, 0xf8, !PT ;  /* 0x0000ff00070c7812 */ /* 0x000fe200078ef806 */
[----:B------:R-:W-:Y:S01]  /*4920*/  IMAD.U32 R7, R40, 0x10000, RZ ;  /* 0x0001000028077824 */ /* 0x000fe200078e00ff */
[----:B------:R-:W-:Y:S02]  /*4930*/  F2FP.F16.E4M3.UNPACK_B R34, R109.H1 ;  /* 0x0000006dff22723e */ /* 0x000fe400030006ff */
[-C--:B------:R-:W-:Y:S02]  /*4940*/  F2FP.F16.E4M3.UNPACK_B R6, R5.reuse ;  /* 0x00000005ff06723e */ /* 0x080fe400020006ff */
        /* <DEDUP_REMOVED lines=86> */
[----:B------:R-:W-:Y:S01]  /*4eb0*/  F2FP.SATFINITE.E4M3.F32.PACK_AB_MERGE_C R5, R41, R40, R45 ;  /* 0x000000282905723e */ /* 0x000fe2000480702d */
[----:B------:R-:W-:Y:S01]  /*4ec0*/  IMAD.MOV.U32 R6, RZ, RZ, R36 ;  /* 0x000000ffff067224 */ /* 0x000fe200078e0024 */
[----:B------:R-:W-:-:S07]  /*4ed0*/  F2FP.SATFINITE.E4M3.F32.PACK_AB_MERGE_C R4, R108, R39, R44 ;  /* 0x000000276c04723e */ /* 0x000fce000480702c */
.L_x_9112:
[----:B------:R-:W-:Y:S05]  /*4ee0*/  BSYNC B2 ;  /* 0x0000000000027941 */ /* 0x000fea0003800000 */
.L_x_9111:
[----:B0-----:R0:W-:Y:S02]  /*4ef0*/  ST.E.128 desc[UR60][R10.64], R4 ;  /* 0x000000040a007985 */ /* 0x0011e4000c101d3c */
.L_x_9106:
[----:B------:R-:W-:Y:S05]  /*4f00*/  BSYNC B1 ;  /* 0x0000000000017941 */ /* 0x000fea0003800000 */
.L_x_9105:
[----:B------:R-:W-:-:S03]  /*4f10*/  UMOV UR4, 0xffffffff ;  /* 0xffffffff00047882 */ /* 0x000fc60000000000 */
[----:B------:R-:W-:Y:S05]  /*4f20*/  BRA.DIV UR4, `(.L_x_9113) ;  /* 0x000002c204fc7947 */ /* 0x000fea000b800000 */
[----:B0-2---:R-:W0:Y:S04]  /*4f30*/  SHFL.IDX PT, R100, R100, 0x2, 0x1c1f ;  /* 0x005c1f0064647f89 */ /* 0x005e2800000e0000 */
[----:B------:R2:W0:Y:S02]  /*4f40*/  SHFL.IDX PT, R14, R99, 0x2, 0x1c1f ;  /* 0x005c1f00630e7f89 */ /* 0x00042400000e0000 */
.L_x_9483:
[----:B------:R-:W-:Y:S05]  /*4f50*/  @P4 BRA `(.L_x_9114) ;  /* 0x0000004400f44947 */ /* 0x000fea0003800000 */
[----:B------:R-:W-:Y:S04]  /*4f60*/  BSSY B1, `(.L_x_9115) ;  /* 0x0000076000017945 */ /* 0x000fe80003800000 */
[----:B------:R-:W-:Y:S05]  /*4f70*/  @P1 BRA `(.L_x_9116) ;  /* 0x0000000400d01947 */ /* 0x000fea0003800000 */
[----:B------:R1:W1:Y:S01]  /*4f80*/  LDS.128 R4, [R90+0x1c400] ;  /* 0x01c400005a047984 */ /* 0x0002620000000c00 */
[----:B0-----:R-:W-:Y:S01]  /*4f90*/  IADD3 R10, P2, R18, R14, RZ ;  /* 0x0000000e120a7210 */ /* 0x001fe20007f5e0ff */
[----:B------:R-:W-:Y:S04]  /*4fa0*/  BSSY B2, `(.L_x_9117) ;  /* 0x0000070000027945 */ /* 0x000fe80003800000 */
[----:B------:R-:W-:Y:S01]  /*4fb0*/  IMAD.X R11, R100, 0x1, R19, P2 ;  /* 0x00000001640b7824 */ /* 0x000fe200010e0613 */
[----:B------:R-:W-:-:S13]  /*4fc0*/  ISETP.GE.AND P2, PT, R188, R101, PT ;  /* 0x00000065bc00720c */ /* 0x000fda0003f46270 */
[----:B------:R-:W-:Y:S05]  /*4fd0*/  @P2 BRA `(.L_x_9118) ;  /* 0x0000000400b02947 */ /* 0x000fea0003800000 */
[--C-:B------:R-:W-:Y:S01]  /*4fe0*/  SHF.R.U32.HI R37, RZ, 0x10, R31.reuse ;  /* 0x00000010ff257819 */ /* 0x100fe2000001161f */
[----:B-1----:R-:W-:Y:S01]  /*4ff0*/  IMAD.MOV.U32 R13, RZ, RZ, R6 ;  /* 0x000000ffff0d7224 */ /* 0x002fe200078e0006 */
        /* <DEDUP_REMOVED lines=26> */
[C---:B------:R-:W-:Y:S01]  /*51a0*/  FMUL.FTZ R37, R7.reuse, R33 ;  /* 0x0000002107257220 */ /* 0x040fe20000410000 */
[--C-:B------:R-:W-:Y:S01]  /*51b0*/  HADD2.F32 R31, -RZ, R30.reuse.H0_H0 ;  /* 0x2000001eff1f7230 */ /* 0x100fe20000004100 */
        /* <DEDUP_REMOVED lines=10> */
[----:B------:R-:W-:Y:S01]  /*5260*/  FFMA.FTZ R33, R5, R30, -R6 ;  /* 0x0000001e05217223 */ /* 0x000fe20000010806 */
[----:B------:R-:W-:Y:S01]  /*5270*/  F2FP.F16.E4M3.UNPACK_B R5, R4.H1 ;  /* 0x00000004ff05723e */ /* 0x000fe200030006ff */
        /* <DEDUP_REMOVED lines=24> */
[----:B------:R-:W-:Y:S01]  /*5400*/  F2FP.F16.E4M3.UNPACK_B R31, R35.H1 ;  /* 0x00000023ff1f723e */ /* 0x000fe200030006ff */
[----:B------:R-:W-:Y:S01]  /*5410*/  HADD2.F32 R12, -RZ, R12.H0_H0 ;  /* 0x2000000cff0c7230 */ /* 0x000fe20000004100 */
        /* <DEDUP_REMOVED lines=17> */
[----:B------:R-:W-:Y:S01]  /*5530*/  FFMA.FTZ R42, R7, R30, R40 ;  /* 0x0000001e072a7223 */ /* 0x000fe20000010028 */
[-C--:B------:R-:W-:Y:S01]  /*5540*/  FFMA.FTZ R39, R4, R6.reuse, -R39 ;  /* 0x0000000604277223 */ /* 0x080fe20000010827 */
[----:B------:R-:W-:Y:S02]  /*5550*/  HADD2.F32 R4, -RZ, R13.H0_H0 ;  /* 0x2000000dff047230 */ /* 0x000fe40000004100 */
[----:B------:R-:W-:Y:S01]  /*5560*/  FFMA.FTZ R34, R5, R6, R34 ;  /* 0x0000000605227223 */ /* 0x000fe20000010022 */
[--C-:B------:R-:W-:Y:S01]  /*5570*/  HADD2.F32 R5, -RZ, R15.reuse.H0_H0 ;  /* 0x2000000fff057230 */ /* 0x100fe20000004100 */
[----:B------:R-:W-:Y:S01]  /*5580*/  F2FP.SATFINITE.E4M3.F32.PACK_AB_MERGE_C R41, R42, R41, RZ ;  /* 0x000000292a29723e */ /* 0x000fe200048070ff */
[----:B------:R-:W-:Y:S02]  /*5590*/  HADD2.F32 R15, -RZ, R15.H1_H1 ;  /* 0x3000000fff0f7230 */ /* 0x000fe40000004100 */
[----:B------:R-:W-:Y:S01]  /*55a0*/  HADD2.F32 R6, -RZ, R31.H0_H0 ;  /* 0x2000001fff067230 */ /* 0x000fe20000004100 */
[----:B------:R-:W-:Y:S01]  /*55b0*/  F2FP.SATFINITE.E4M3.F32.PACK_AB_MERGE_C R34, R34, R39, RZ ;  /* 0x000000272222723e */ /* 0x000fe200048070ff */
[----:B------:R-:W-:-:S02]  /*55c0*/  HADD2.F32 R13, -RZ, R13.H1_H1 ;  /* 0x3000000dff0d7230 */ /* 0x000fc40000004100 */
[----:B------:R-:W-:Y:S02]  /*55d0*/  HADD2.F32 R32, -RZ, R32.H0_H0 ;  /* 0x20000020ff207230 */ /* 0x000fe40000004100 */
[-C--:B------:R-:W-:Y:S01]  /*55e0*/  FMUL.FTZ R30, R15, R6.reuse ;  /* 0x000000060f1e7220 */ /* 0x080fe20000410000 */
[----:B------:R-:W-:Y:S01]  /*55f0*/  FMUL.FTZ R40, R5, R6 ;  /* 0x0000000605287220 */ /* 0x000fe20000410000 */
        /* <DEDUP_REMOVED lines=10> */
.L_x_9118:
[----:B------:R-:W-:Y:S05]  /*56a0*/  BSYNC B2 ;  /* 0x0000000000027941 */ /* 0x000fea0003800000 */
.L_x_9117:
[----:B-1----:R0:W-:Y:S02]  /*56b0*/  ST.E.128 desc[UR60][R10.64], R4 ;  /* 0x000000040a007985 */ /* 0x0021e4000c101d3c */
.L_x_9116:
[----:B------:R-:W-:Y:S05]  /*56c0*/  BSYNC B1 ;  /* 0x0000000000017941 */ /* 0x000fea0003800000 */
.L_x_9115:
        /* <DEDUP_REMOVED lines=11> */
[--C-:B------:R-:W-:Y:S01]  /*5780*/  SHF.R.U32.HI R31, RZ, 0x18, R9.reuse ;  /* 0x00000018ff1f7819 */ /* 0x100fe20000011609 */
[----:B------:R-:W-:Y:S01]  /*5790*/  IMAD.SHL.U32 R7, R30, 0x100, RZ ;  /* 0x000001001e077824 */ /* 0x000fe200078e00ff */
[----:B------:R-:W-:Y:S02]  /*57a0*/  LOP3.LUT R8, R9, 0xff, RZ, 0xc0, !PT ;  /* 0x000000ff09087812 */ /* 0x000fe400078ec0ff */
[----:B------:R-:W-:Y:S01]  /*57b0*/  SHF.R.U32.HI R13, RZ, 0x10, R9 ;  /* 0x00000010ff0d7819 */ /* 0x000fe20000011609 */
[----:B------:R-:W-:Y:S01]  /*57c0*/  IMAD.MOV.U32 R9, RZ, RZ, R6 ;  /* 0x000000ffff097224 */ /* 0x000fe200078e0006 */
[----:B------:R-:W-:Y:S01]  /*57d0*/  SHF.R.U32.HI R28, RZ, 0x10, R29 ;  /* 0x00000010ff1c7819 */ /* 0x000fe2000001161d */
[----:B------:R-:W-:Y:S01]  /*57e0*/  IMAD.SHL.U32 R6, R12, 0x100, RZ ;  /* 0x000001000c067824 */ /* 0x000fe200078e00ff */
[----:B------:R-:W-:-:S02]  /*57f0*/  PRMT R8, R31, 0x654, R8 ;  /* 0x000006541f087816 */ /* 0x000fc40000000008 */
[----:B------:R-:W-:Y:S01]  /*5800*/  LOP3.LUT R11, R29, 0xff0000ff, RZ, 0xc0, !PT ;  /* 0xff0000ff1d0b7812 */ /* 0x000fe200078ec0ff */
[----:B------:R-:W-:Y:S01]  /*5810*/  IMAD.U32 R28, R28, 0x10000, RZ ;  /* 0x000100001c1c7824 */ /* 0x000fe200078e00ff */
[----:B------:R-:W-:Y:S01]  /*5820*/  LOP3.LUT R7, R8, 0xff00, R7, 0xf8, !PT ;  /* 0x0000ff0008077812 */ /* 0x000fe200078ef807 */
[----:B------:R-:W-:Y:S01]  /*5830*/  IMAD.U32 R8, R13, 0x10000, RZ ;  /* 0x000100000d087824 */ /* 0x000fe200078e00ff */
[----:B------:R-:W-:Y:S02]  /*5840*/  LOP3.LUT R11, R11, 0xff00, R6, 0xf8, !PT ;  /* 0x0000ff000b0b7812 */ /* 0x000fe400078ef806 */
[----:B------:R-:W-:Y:S02]  /*5850*/  F2FP.F16.E4M3.UNPACK_B R12, R105.H1 ;  /* 0x00000069ff0c723e */ /* 0x000fe400030006ff */
[----:B------:R-:W-:Y:S02]  /*5860*/  F2FP.F16.E4M3.UNPACK_B R6, R5 ;  /* 0x00000005ff06723e */ /* 0x000fe400020006ff */
        /* <DEDUP_REMOVED lines=89> */
.L_x_9120:
[----:B------:R-:W-:Y:S05]  /*5e00*/  BSYNC B1 ;  /* 0x0000000000017941 */ /* 0x000fea0003800000 */
.L_x_9119:
[----:B0-----:R0:W-:Y:S01]  /*5e10*/  ST.E.128 desc[UR60][R14.64], R4 ;  /* 0x000000040e007985 */ /* 0x0011e2000c101d3c */
[----:B------:R-:W-:Y:S05]  /*5e20*/  BRA `(.L_x_9114) ;  /* 0x0000003800407947 */ /* 0x000fea0003800000 */
.L_x_9085:
        /* <DEDUP_REMOVED lines=31> */
[----:B0-----:R-:W-:-:S05]  /*6020*/  @!P3 IADD3 R14, P5, R9, R14, RZ ;  /* 0x0000000e090eb210 */ /* 0x001fca0007fbe0ff */
[----:B------:R-:W-:Y:S02]  /*6030*/  @!P3 IMAD.X R15, R8, 0x1, R15, P5 ;  /* 0x00000001080fb824 */ /* 0x000fe400028e060f */
        /* <DEDUP_REMOVED lines=20> */
[----:B------:R-:W-:Y:S01]  /*6180*/  ISETP.GE.AND P2, PT, R18, R101, PT ;  /* 0x000000651200720c */ /* 0x000fe20003f46270 */
[----:B--2---:R-:W-:Y:S02]  /*6190*/  IMAD.MOV.U32 R116, RZ, RZ, R30 ;  /* 0x000000ffff747224 */ /* 0x004fe400078e001e */
[----:B------:R-:W-:Y:S02]  /*61a0*/  IMAD.MOV.U32 R118, RZ, RZ, R28 ;  /* 0x000000ffff767224 */ /* 0x000fe400078e001c */
[----:B---3--:R-:W-:Y:S02]  /*61b0*/  IMAD.MOV.U32 R112, RZ, RZ, R38 ;  /* 0x000000ffff707224 */ /* 0x008fe400078e0026 */
[----:B------:R-:W-:-:S02]  /*61c0*/  IMAD.MOV.U32 R113, RZ, RZ, R36 ;  /* 0x000000ffff717224 */ /* 0x000fc400078e0024 */
[----:B----4-:R-:W-:Y:S02]  /*61d0*/  IMAD.MOV.U32 R103, RZ, RZ, R42 ;  /* 0x000000ffff677224 */ /* 0x010fe400078e002a */
[----:B------:R-:W-:Y:S02]  /*61e0*/  IMAD.MOV.U32 R105, RZ, RZ, R40 ;  /* 0x000000ffff697224 */ /* 0x000fe400078e0028 */
[----:B-----5:R-:W-:Y:S02]  /*61f0*/  IMAD.MOV.U32 R106, RZ, RZ, R46 ;  /* 0x000000ffff6a7224 */ /* 0x020fe400078e002e */
[----:B------:R-:W-:Y:S02]  /*6200*/  IMAD.MOV.U32 R107, RZ, RZ, R44 ;  /* 0x000000ffff6b7224 */ /* 0x000fe400078e002c */
[----:B------:R-:W-:Y:S02]  /*6210*/  IMAD.MOV.U32 R115, RZ, RZ, R6 ;  /* 0x000000ffff737224 */ /* 0x000fe400078e0006 */
[----:B------:R-:W-:-:S02]  /*6220*/  IMAD.MOV.U32 R117, RZ, RZ, R4 ;  /* 0x000000ffff757224 */ /* 0x000fc400078e0004 */
[----:B------:R-:W-:Y:S02]  /*6230*/  IMAD.MOV.U32 R108, RZ, RZ, R34 ;  /* 0x000000ffff6c7224 */ /* 0x000fe400078e0022 */
[----:B------:R-:W-:Y:S01]  /*6240*/  IMAD.MOV.U32 R110, RZ, RZ, R32 ;  /* 0x000000ffff6e7224 */ /* 0x000fe200078e0020 */
[----:B------:R-:W-:Y:S06]  /*6250*/  @!P5 BRA `(.L_x_9121) ;  /* 0x000000000004d947 */ /* 0x000fec0003800000 */
[----:B------:R-:W-:Y:S01]  /*6260*/  BPT.TRAP 0x1 ;  /* 0x000000040000795c */ /* 0x000fe20000300000 */
.L_x_9121:
[----:B------:R-:W-:Y:S01]  /*6270*/  IMAD R86, R191, 0x8, R17 ;  /* 0x00000008bf567824 */ /* 0x000fe200078e0211 */
[----:B------:R-:W-:Y:S01]  /*6280*/  SHF.L.U32 R98, R201, 0x1f, RZ ;  /* 0x0000001fc9627819 */ /* 0x000fe200000006ff */
[----:B------:R-:W0:Y:S01]  /*6290*/  LDC R109, c[0x0][0x2f4] ;  /* 0x0000bd00ff6d7b82 */ /* 0x000e220000000800 */
[----:B------:R-:W-:Y:S02]  /*62a0*/  BSSY B1, `(.L_x_9122) ;  /* 0x0000003000017945 */ /* 0x000fe40003800000 */
[----:B------:R-:W1:Y:S02]  /*62b0*/  SYNCS.PHASECHK.TRANS64.TRYWAIT P3, [R86+URZ+0x22890], R98 ;  /* 0x02289062560075a7 */ /* 0x000e64000806017f */
[----:B-1----:R-:W-:Y:S05]  /*62c0*/  @!P3 BRA `(.L_x_9123) ;  /* 0x000002b0005cb947 */ /* 0x002fea0003800000 */
.L_x_9484:
[----:B------:R-:W-:Y:S05]  /*62d0*/  BSYNC B1 ;  /* 0x0000000000017941 */ /* 0x000fea0003800000 */
.L_x_9122:
[----:B------:R-:W-:Y:S01]  /*62e0*/  UMOV UR4, 0xffffffff ;  /* 0xffffffff00047882 */ /* 0x000fe20000000000 */
[----:B0-----:R-:W-:Y:S02]  /*62f0*/  IMAD.IADD R111, R109, 0x1, -R70 ;  /* 0x000000016d6f7824 */ /* 0x001fe400078e0a46 */
[----:B------:R-:W-:Y:S05]  /*6300*/  BRA.DIV UR4, `(.L_x_9124) ;  /* 0x000002b204607947 */ /* 0x000fea000b800000 */
[----:B------:R0:W2:Y:S04]  /*6310*/  SHFL.IDX PT, R102, R100, RZ, 0x1c1f ;  /* 0x001c1fff64667589 */ /* 0x0000a800000e0000 */
[----:B------:R0:W3:Y:S02]  /*6320*/  SHFL.IDX PT, R101, R99, RZ, 0x1c1f ;  /* 0x001c1fff63657589 */ /* 0x0000e400000e0000 */
.L_x_9488:
        /* <DEDUP_REMOVED lines=32> */
[----:B------:R-:W-:Y:S02]  /*6530*/  SHF.R.U32.HI R121, RZ, 0x10, R29 ;  /* 0x00000010ff797819 */ /* 0x000fe4000001161d */
[----:B------:R-:W-:Y:S01]  /*6540*/  SHF.R.U32.HI R126, RZ, 0x10, R5 ;  /* 0x00000010ff7e7819 */ /* 0x000fe20000011605 */
[----:B------:R-:W-:Y:S01]  /*6550*/  IMAD.SHL.U32 R5, R128, 0x100, RZ ;  /* 0x0000010080057824 */ /* 0x000fe200078e00ff */
[----:B------:R-:W-:-:S02]  /*6560*/  SHF.R.U32.HI R30, RZ, 0x18, R31 ;  /* 0x00000018ff1e7819 */ /* 0x000fc4000001161f */
[----:B------:R-:W-:Y:S02]  /*6570*/  LOP3.LUT R29, R31, 0xff, RZ, 0xc0, !PT ;  /* 0x000000ff1f1d7812 */ /* 0x000fe400078ec0ff */
[--C-:B------:R-:W-:Y:S02]  /*6580*/  SHF.R.U32.HI R119, RZ, 0x8, R31.reuse ;  /* 0x00000008ff777819 */ /* 0x100fe4000001161f */
[----:B------:R-:W-:Y:S01]  /*6590*/  SHF.R.U32.HI R124, RZ, 0x10, R31 ;  /* 0x00000010ff7c7819 */ /* 0x000fe2000001161f */
[----:B---3--:R-:W-:Y:S01]  /*65a0*/  IMAD.MOV.U32 R31, RZ, RZ, R12 ;  /* 0x000000ffff1f7224 */ /* 0x008fe200078e000c */
[----:B------:R-:W-:Y:S01]  /*65b0*/  PRMT R4, R129, 0x654, R4 ;  /* 0x0000065481047816 */ /* 0x000fe20000000004 */
[----:B------:R-:W-:Y:S01]  /*65c0*/  IMAD.SHL.U32 R119, R119, 0x100, RZ ;  /* 0x0000010077777824 */ /* 0x000fe200078e00ff */
[----:B------:R-:W-:Y:S01]  /*65d0*/  PRMT R12, R30, 0x654, R29 ;  /* 0x000006541e0c7816 */ /* 0x000fe2000000001d */
[----:B------:R-:W-:Y:S01]  /*65e0*/  IMAD.SHL.U32 R29, R120, 0x100, RZ ;  /* 0x00000100781d7824 */ /* 0x000fe200078e00ff */
[----:B------:R-:W-:Y:S01]  /*65f0*/  PRMT R8, R122, 0x654, R7 ;  /* 0x000006547a087816 */ /* 0x000fe20000000007 */
[----:B------:R-:W-:Y:S01]  /*6600*/  IMAD.SHL.U32 R7, R123, 0x100, RZ ;  /* 0x000001007b077824 */ /* 0x000fe200078e00ff */
[----:B------:R-:W-:Y:S01]  /*6610*/  LOP3.LUT R4, R4, 0xff00, R5, 0xf8, !PT ;  /* 0x0000ff0004047812 */ /* 0x000fe200078ef805 */
[----:B------:R-:W-:Y:S01]  /*6620*/  IMAD.U32 R5, R126, 0x10000, RZ ;  /* 0x000100007e057824 */ /* 0x000fe200078e00ff */
[----:B------:R-:W-:Y:S01]  /*6630*/  PRMT R6, R127, 0x654, R6 ;  /* 0x000006547f067816 */ /* 0x000fe20000000006 */
[----:B------:R-:W-:Y:S01]  /*6640*/  IMAD.U32 R124, R124, 0x10000, RZ ;  /* 0x000100007c7c7824 */ /* 0x000fe200078e00ff */
[----:B------:R-:W-:-:S02]  /*6650*/  LOP3.LUT R120, R8, 0xff00, R29, 0xf8, !PT ;  /* 0x0000ff0008787812 */ /* 0x000fc400078ef81d */
[----:B------:R-:W-:Y:S02]  /*6660*/  LOP3.LUT R123, R12, 0xff00, R119, 0xf8, !PT ;  /* 0x0000ff000c7b7812 */ /* 0x000fe400078ef877 */
[----:B------:R-:W-:Y:S02]  /*6670*/  LOP3.LUT R7, R6, 0xff00, R7, 0xf8, !PT ;  /* 0x0000ff0006077812 */ /* 0x000fe400078ef807 */
[----:B------:R-:W-:Y:S02]  /*6680*/  F2FP.F16.E4M3.UNPACK_B R122, R118.H1 ;  /* 0x00000076ff7a723e */ /* 0x000fe400030006ff */
[----:B------:R-:W-:Y:S02]  /*6690*/  F2FP.F16.E4M3.UNPACK_B R119, R31.H1 ;  /* 0x0000001fff77723e */ /* 0x000fe400030006ff */
[-C--:B------:R-:W-:Y:S02]  /*66a0*/  F2FP.F16.E4M3.UNPACK_B R29, R28.reuse.H1 ;  /* 0x0000001cff1d723e */ /* 0x080fe400030006ff */
[----:B------:R-:W-:Y:S01]  /*66b0*/  LOP3.LUT R6, R4, 0xff0000, R5, 0xf8, !PT ;  /* 0x00ff000004067812 */ /* 0x000fe200078ef805 */
[----:B------:R-:W-:Y:S01]  /*66c0*/  IMAD.U32 R4, R125, 0x10000, RZ ;  /* 0x000100007d047824 */ /* 0x000fe200078e00ff */
[----:B------:R-:W-:Y:S01]  /*66d0*/  F2FP.F16.E4M3.UNPACK_B R30, R117.H1 ;  /* 0x00000075ff1e723e */ /* 0x000fe200030006ff */
[----:B------:R-:W-:Y:S01]  /*66e0*/  HADD2.F32 R5, -RZ, R122.H0_H0 ;  /* 0x2000007aff057230 */ /* 0x000fe20000004100 */
[----:B------:R-:W-:Y:S01]  /*66f0*/  F2FP.F16.E4M3.UNPACK_B R28, R28 ;  /* 0x0000001cff1c723e */ /* 0x000fe200020006ff */
[----:B------:R-:W-:Y:S01]  /*6700*/  HADD2.F32 R12, -RZ, R119.H0_H0 ;  /* 0x20000077ff0c7230 */ /* 0x000fe20000004100 */
[----:B------:R-:W-:Y:S01]  /*6710*/  LOP3.LUT R4, R7, 0xff0000, R4, 0xf8, !PT ;  /* 0x00ff000007047812 */ /* 0x000fe200078ef804 */
[----:B------:R-:W-:Y:S01]  /*6720*/  HADD2.F32 R8, -RZ, R29.H0_H0 ;  /* 0x2000001dff087230 */ /* 0x000fe20000004100 */
[----:B------:R-:W-:Y:S01]  /*6730*/  F2FP.F16.E4M3.UNPACK_B R31, R31 ;  /* 0x0000001fff1f723e */ /* 0x000fe200020006ff */
[----:B------:R-:W-:-:S02]  /*6740*/  IMAD.U32 R7, R121, 0x10000, RZ ;  /* 0x0001000079077824 */ /* 0x000fc400078e00ff */
[-C--:B------:R-:W-:Y:S01]  /*6750*/  FMUL.FTZ R125, R12, R5.reuse ;  /* 0x000000050c7d7220 */ /* 0x080fe20000410000 */
[----:B------:R-:W-:Y:S02]  /*6760*/  HADD2.F32 R121, -RZ, R30.H0_H0 ;  /* 0x2000001eff797230 */ /* 0x000fe40000004100 */
[----:B------:R-:W-:Y:S01]  /*6770*/  FMUL.FTZ R127, R8, R5 ;  /* 0x00000005087f7220 */ /* 0x000fe20000410000 */
[----:B------:R-:W-:Y:S01]  /*6780*/  LOP3.LUT R5, R123, 0xff0000, R124, 0xf8, !PT ;  /* 0x00ff00007b057812 */ /* 0x000fe200078ef87c */
[----:B------:R-:W-:Y:S01]  /*6790*/  HADD2.F32 R123, -RZ, R122.H1_H1 ;  /* 0x3000007aff7b7230 */ /* 0x000fe20000004100 */
[----:B------:R-:W-:Y:S01]  /*67a0*/  LOP3.LUT R7, R120, 0xff0000, R7, 0xf8, !PT ;  /* 0x00ff000078077812 */ /* 0x000fe200078ef807 */
[-C--:B------:R-:W-:Y:S01]  /*67b0*/  FFMA.FTZ R8, R8, R121.reuse, -R125 ;  /* 0x0000007908087223 */ /* 0x080fe2000001087d */
[----:B------:R-:W-:Y:S01]  /*67c0*/  FFMA.FTZ R12, R12, R121, R127 ;  /* 0x000000790c0c7223 */ /* 0x000fe2000001007f */
[----:B------:R-:W-:Y:S01]  /*67d0*/  HADD2.F32 R120, -RZ, R30.H1_H1 ;  /* 0x3000001eff787230 */ /* 0x000fe20000004100 */
[----:B------:R-:W-:Y:S01]  /*67e0*/  F2FP.F16.E4M3.UNPACK_B R121, R118 ;  /* 0x00000076ff79723e */ /* 0x000fe200020006ff */
[----:B------:R-:W-:Y:S01]  /*67f0*/  HADD2.F32 R119, -RZ, R119.H1_H1 ;  /* 0x30000077ff777230 */ /* 0x000fe20000004100 */
[----:B------:R-:W-:Y:S01]  /*6800*/  F2FP.F16.E4M3.UNPACK_B R118, R117 ;  /* 0x00000075ff76723e */ /* 0x000fe200020006ff */
[----:B------:R-:W-:-:S02]  /*6810*/  HADD2.F32 R30, -RZ, R29.H1_H1 ;  /* 0x3000001dff1e7230 */ /* 0x000fc40000004100 */
[----:B------:R-:W-:Y:S02]  /*6820*/  HADD2.F32 R122, -RZ, R121.H0_H0 ;  /* 0x20000079ff7a7230 */ /* 0x000fe40000004100 */
[CC--:B------:R-:W-:Y:S01]  /*6830*/  FMUL.FTZ R125, R119.reuse, R123.reuse ;  /* 0x0000007b777d7220 */ /* 0x0c0fe20000410000 */
[----:B------:R-:W-:Y:S02]  /*6840*/  HADD2.F32 R29, -RZ, R28.H0_H0 ;  /* 0x2000001cff1d7230 */ /* 0x000fe40000004100 */
[C---:B------:R-:W-:Y:S01]  /*6850*/  FMUL.FTZ R124, R30.reuse, R123 ;  /* 0x0000007b1e7c7220 */ /* 0x040fe20000410000 */
[----:B------:R-:W-:Y:S02]  /*6860*/  HADD2.F32 R117, -RZ, R31.H0_H0 ;  /* 0x2000001fff757230 */ /* 0x000fe40000004100 */
[-C--:B------:R-:W-:Y:S01]  /*6870*/  FFMA.FTZ R125, R30, R120.reuse, -R125 ;  /* 0x000000781e7d7223 */ /* 0x080fe2000001087d */
[----:B------:R-:W-:Y:S02]  /*6880*/  HADD2.F32 R30, -RZ, R118.H0_H0 ;  /* 0x20000076ff1e7230 */ /* 0x000fe40000004100 */
[----:B------:R-:W-:Y:S01]  /*6890*/  FFMA.FTZ R127, R119, R120, R124 ;  /* 0x00000078777f7223 */ /* 0x000fe2000001007c */
[----:B------:R-:W-:Y:S01]  /*68a0*/  FMUL.FTZ R124, R29, R122 ;  /* 0x0000007a1d7c7220 */ /* 0x000fe20000410000 */
[----:B------:R-:W-:-:S02]  /*68b0*/  HADD2.F32 R121, -RZ, R121.H1_H1 ;  /* 0x30000079ff797230 */ /* 0x000fc40000004100 */
[C---:B------:R-:W-:Y:S01]  /*68c0*/  FMUL.FTZ R120, R117.reuse, R122 ;  /* 0x0000007a75787220 */ /* 0x040fe20000410000 */
[----:B------:R-:W-:Y:S02]  /*68d0*/  HADD2.F32 R31, -RZ, R31.H1_H1 ;  /* 0x3000001fff1f7230 */ /* 0x000fe40000004100 */
[-C--:B------:R-:W-:Y:S01]  /*68e0*/  FFMA.FTZ R124, R117, R30.reuse, R124 ;  /* 0x0000001e757c7223 */ /* 0x080fe2000001007c */
[----:B------:R-:W-:Y:S02]  /*68f0*/  HADD2.F32 R28, -RZ, R28.H1_H1 ;  /* 0x3000001cff1c7230 */ /* 0x000fe40000004100 */
[----:B------:R-:W-:Y:S01]  /*6900*/  FFMA.FTZ R122, R29, R30, -R120 ;  /* 0x0000001e1d7a7223 */ /* 0x000fe20000010878 */
        /* <DEDUP_REMOVED lines=20> */
[-C--:B------:R-:W-:Y:S01]  /*6a50*/  FFMA.FTZ R126, R29, R118.reuse, -R126 ;  /* 0x000000761d7e7223 */ /* 0x080fe2000001087e */
[----:B------:R-:W-:Y:S02]  /*6a60*/  HADD2.F32 R119, -RZ, R119.H1_H1 ;  /* 0x30000077ff777230 */ /* 0x000fe40000004100 */
[----:B------:R-:W-:Y:S01]  /*6a70*/  FMUL.FTZ R29, R30, R31 ;  /* 0x0000001f1e1d7220 */ /* 0x000fe20000410000 */
[----:B------:R-:W-:Y:S01]  /*6a80*/  F2FP.F16.E4M3.UNPACK_B R115, R115 ;  /* 0x00000073ff73723e */ /* 0x000fe200020006ff */
[C---:B------:R-:W-:Y:S01]  /*6a90*/  FMUL.FTZ R31, R28.reuse, R31 ;  /* 0x0000001f1c1f7220 */ /* 0x040fe20000410000 */
[----:B------:R-:W-:Y:S01]  /*6aa0*/  FFMA.FTZ R118, R117, R118, R120 ;  /* 0x0000007675767223 */ /* 0x000fe20000010078 */
[-C--:B------:R-:W-:Y:S01]  /*6ab0*/  FFMA.FTZ R133, R28, R119.reuse, -R29 ;  /* 0x000000771c857223 */ /* 0x080fe2000001081d */
[----:B------:R-:W-:Y:S01]  /*6ac0*/  F2FP.F16.E4M3.UNPACK_B R28, R14 ;  /* 0x0000000eff1c723e */ /* 0x000fe200020006ff */
[----:B------:R-:W-:Y:S01]  /*6ad0*/  FFMA.FTZ R135, R30, R119, R31 ;  /* 0x000000771e877223 */ /* 0x000fe2000001001f */
[----:B------:R-:W-:Y:S01]  /*6ae0*/  HADD2.F32 R31, -RZ, R116.H0_H0 ;  /* 0x20000074ff1f7230 */ /* 0x000fe20000004100 */
[----:B------:R-:W-:Y:S01]  /*6af0*/  F2FP.SATFINITE.E4M3.F32.PACK_AB_MERGE_C R8, R125, R8, RZ ;  /* 0x000000087d08723e */ /* 0x000fe200048070ff */
[----:B------:R-:W-:Y:S01]  /*6b00*/  HADD2.F32 R14, -RZ, R10.H0_H0 ;  /* 0x2000000aff0e7230 */ /* 0x000fe20000004100 */
[----:B------:R-:W-:Y:S01]  /*6b10*/  F2FP.SATFINITE.E4M3.F32.PACK_AB_MERGE_C R12, R127, R12, RZ ;  /* 0x0000000c7f0c723e */ /* 0x000fe200048070ff */
[----:B------:R-:W-:Y:S01]  /*6b20*/  HADD2.F32 R29, -RZ, R28.H0_H0 ;  /* 0x2000001cff1d7230 */ /* 0x000fe20000004100 */
[----:B------:R-:W-:Y:S01]  /*6b30*/  F2FP.SATFINITE.E4M3.F32.PACK_AB_MERGE_C R135, R135, R118, RZ ;  /* 0x000000768787723e */ /* 0x000fe200048070ff */
[----:B------:R-:W-:-:S02]  /*6b40*/  HADD2.F32 R117, -RZ, R116.H1_H1 ;  /* 0x30000074ff757230 */ /* 0x000fc40000004100 */
[-C--:B------:R-:W-:Y:S01]  /*6b50*/  FMUL.FTZ R116, R14, R31.reuse ;  /* 0x0000001f0e747220 */ /* 0x080fe20000410000 */
[----:B------:R-:W-:Y:S02]  /*6b60*/  HADD2.F32 R10, -RZ, R10.H1_H1 ;  /* 0x3000000aff0a7230 */ /* 0x000fe40000004100 */
[----:B------:R-:W-:Y:S01]  /*6b70*/  FMUL.FTZ R119, R29, R31 ;  /* 0x0000001f1d777220 */ /* 0x000fe20000410000 */
[----:B------:R-:W-:Y:S01]  /*6b80*/  HADD2.F32 R28, -RZ, R28.H1_H1 ;  /* 0x3000001cff1c7230 */ /* 0x000fe20000004100 */
[----:B------:R-:W-:Y:S01]  /*6b90*/  F2FP.F16.E4M3.UNPACK_B R118, R7 ;  /* 0x00000007ff76723e */ /* 0x000fe200020006ff */
[--C-:B------:R-:W-:Y:S02]  /*6ba0*/  HADD2.F32 R30, -RZ, R115.reuse.H0_H0 ;  /* 0x20000073ff1e7230 */ /* 0x100fe40000004100 */
[-C--:B------:R-:W-:Y:S01]  /*6bb0*/  FMUL.FTZ R131, R10, R117.reuse ;  /* 0x000000750a837220 */ /* 0x080fe20000410000 */
[----:B------:R-:W-:Y:S02]  /*6bc0*/  HADD2.F32 R115, -RZ, R115.H1_H1 ;  /* 0x30000073ff737230 */ /* 0x000fe40000004100 */
[----:B------:R-:W-:Y:S01]  /*6bd0*/  FMUL.FTZ R31, R28, R117 ;  /* 0x000000751c1f7220 */ /* 0x000fe20000410000 */
[----:B------:R-:W-:Y:S01]  /*6be0*/  F2FP.SATFINITE.E4M3.F32.PACK_AB_MERGE_C R8, R121, R122, R8 ;  /* 0x0000007a7908723e */ /* 0x000fe20004807008 */
[-C--:B------:R-:W-:Y:S01]  /*6bf0*/  FFMA.FTZ R117, R29, R30.reuse, R116 ;  /* 0x0000001e1d757223 */ /* 0x080fe20000010074 */
[----:B------:R-:W-:Y:S01]  /*6c00*/  F2FP.F16.E4M3.UNPACK_B R29, R9 ;  /* 0x00000009ff1d723e */ /* 0x000fe200020006ff */
[----:B------:R-:W-:Y:S01]  /*6c10*/  FFMA.FTZ R14, R14, R30, -R119 ;  /* 0x0000001e0e0e7223 */ /* 0x000fe20000010877 */
[-C--:B------:R-:W-:Y:S01]  /*6c20*/  FFMA.FTZ R129, R10, R115.reuse, -R31 ;  /* 0x000000730a817223 */ /* 0x080fe2000001081f */
[----:B------:R-:W-:Y:S01]  /*6c30*/  FFMA.FTZ R120, R28, R115, R131 ;  /* 0x000000731c787223 */ /* 0x000fe20000010083 */
[----:B------:R-:W-:Y:S01]  /*6c40*/  F2FP.SATFINITE.E4M3.F32.PACK_AB_MERGE_C R10, R133, R126, RZ ;  /* 0x0000007e850a723e */ /* 0x000fe200048070ff */
[--C-:B------:R-:W-:Y:S01]  /*6c50*/  HADD2.F32 R119, -RZ, R118.reuse.H0_H0 ;  /* 0x20000076ff777230 */ /* 0x100fe20000004100 */
[----:B------:R-:W-:Y:S01]  /*6c60*/  F2FP.F16.E4M3.UNPACK_B R30, R13 ;  /* 0x0000000dff1e723e */ /* 0x000fe200020006ff */
[----:B------:R-:W-:Y:S01]  /*6c70*/  HADD2.F32 R28, -RZ, R29.H0_H0 ;  /* 0x2000001dff1c7230 */ /* 0x000fe20000004100 */
[----:B------:R-:W-:Y:S01]  /*6c80*/  F2FP.F16.E4M3.UNPACK_B R116, R6 ;  /* 0x00000006ff74723e */ /* 0x000fe200020006ff */
[----:B------:R-:W-:Y:S01]  /*6c90*/  HADD2.F32 R118, -RZ, R118.H1_H1 ;  /* 0x30000076ff767230 */ /* 0x000fe20000004100 */
[----:B------:R-:W-:Y:S01]  /*6ca0*/  F2FP.SATFINITE.E4M3.F32.PACK_AB_MERGE_C R10, R129, R14, R10 ;  /* 0x0000000e810a723e */ /* 0x000fe2000480700a */
[----:B------:R-:W-:Y:S01]  /*6cb0*/  HADD2.F32 R31, -RZ, R30.H0_H0 ;  /* 0x2000001eff1f7230 */ /* 0x000fe20000004100 */
[----:B------:R-:W-:Y:S01]  /*6cc0*/  F2FP.SATFINITE.E4M3.F32.PACK_AB_MERGE_C R14, R120, R117, R135 ;  /* 0x00000075780e723e */ /* 0x000fe20004807087 */
[----:B------:R-:W-:-:S02]  /*6cd0*/  HADD2.F32 R117, -RZ, R116.H0_H0 ;  /* 0x20000074ff757230 */ /* 0x000fc40000004100 */
[CC--:B------:R-:W-:Y:S01]  /*6ce0*/  FMUL.FTZ R120, R28.reuse, R119.reuse ;  /* 0x000000771c787220 */ /* 0x0c0fe20000410000 */
[----:B------:R-:W-:Y:S02]  /*6cf0*/  HADD2.F32 R115, -RZ, R30.H1_H1 ;  /* 0x3000001eff737230 */ /* 0x000fe40000004100 */
[C---:B------:R-:W-:Y:S01]  /*6d00*/  FMUL.FTZ R121, R31.reuse, R119 ;  /* 0x000000771f797220 */ /* 0x040fe20000410000 */
[----:B------:R-:W-:Y:S02]  /*6d10*/  HADD2.F32 R30, -RZ, R29.H1_H1 ;  /* 0x3000001dff1e7230 */ /* 0x000fe40000004100 */
[-C--:B------:R-:W-:Y:S01]  /*6d20*/  FFMA.FTZ R29, R31, R117.reuse, R120 ;  /* 0x000000751f1d7223 */ /* 0x080fe20000010078 */
[----:B------:R-:W-:Y:S02]  /*6d30*/  HADD2.F32 R116, -RZ, R116.H1_H1 ;  /* 0x30000074ff747230 */ /* 0x000fe40000004100 */
[CC--:B------:R-:W-:Y:S01]  /*6d40*/  FMUL.FTZ R31, R115.reuse, R118.reuse ;  /* 0x00000076731f7220 */ /* 0x0c0fe20000410000 */
[----:B------:R-:W-:Y:S01]  /*6d50*/  FFMA.FTZ R28, R28, R117, -R121 ;  /* 0x000000751c1c7223 */ /* 0x000fe20000010879 */
[C---:B------:R-:W-:Y:S01]  /*6d60*/  FMUL.FTZ R118, R30.reuse, R118 ;  /* 0x000000761e767220 */ /* 0x040fe20000410000 */
[----:B------:R-:W-:Y:S01]  /*6d70*/  F2FP.F16.E4M3.UNPACK_B R13, R13.H1 ;  /* 0x0000000dff0d723e */ /* 0x000fe200030006ff */
[-C--:B------:R-:W-:Y:S01]  /*6d80*/  FFMA.FTZ R121, R30, R116.reuse, -R31 ;  /* 0x000000741e797223 */ /* 0x080fe2000001081f */
[----:B------:R-:W-:Y:S01]  /*6d90*/  F2FP.F16.E4M3.UNPACK_B R31, R7.H1 ;  /* 0x00000007ff1f723e */ /* 0x000fe200030006ff */
[----:B------:R-:W-:Y:S01]  /*6da0*/  FFMA.FTZ R122, R115, R116, R118 ;  /* 0x00000074737a7223 */ /* 0x000fe20000010076 */
[----:B------:R-:W-:Y:S01]  /*6db0*/  F2FP.F16.E4M3.UNPACK_B R9, R9.H1 ;  /* 0x00000009ff09723e */ /* 0x000fe200030006ff */
[----:B------:R-:W-:Y:S01]  /*6dc0*/  HADD2.F32 R30, -RZ, R13.H0_H0 ;  /* 0x2000000dff1e7230 */ /* 0x000fe20000004100 */
[----:B------:R-:W-:Y:S01]  /*6dd0*/  F2FP.F16.E4M3.UNPACK_B R6, R6.H1 ;  /* 0x00000006ff06723e */ /* 0x000fe200030006ff */
[----:B------:R-:W-:Y:S01]  /*6de0*/  HADD2.F32 R115, -RZ, R31.H0_H0 ;  /* 0x2000001fff737230 */ /* 0x000fe20000004100 */
[----:B------:R-:W-:Y:S01]  /*6df0*/  F2FP.SATFINITE.E4M3.F32.PACK_AB_MERGE_C R12, R123, R124, R12 ;  /* 0x0000007c7b0c723e */ /* 0x000fe2000480700c */
[----:B------:R-:W-:Y:S01]  /*6e00*/  HADD2.F32 R7, -RZ, R9.H0_H0 ;  /* 0x20000009ff077230 */ /* 0x000fe20000004100 */
[----:B------:R-:W-:Y:S01]  /*6e10*/  F2FP.F16.E4M3.UNPACK_B R117, R5 ;  /* 0x00000005ff75723e */ /* 0x000fe200020006ff */
[----:B------:R-:W-:-:S02]  /*6e20*/  HADD2.F32 R13, -RZ, R13.H1_H1 ;  /* 0x3000000dff0d7230 */ /* 0x000fc40000004100 */
[CC--:B------:R-:W-:Y:S01]  /*6e30*/  FMUL.FTZ R120, R30.reuse, R115.reuse ;  /* 0x000000731e787220 */ /* 0x0c0fe20000410000 */
        /* <DEDUP_REMOVED lines=10> */
[----:B------:R-:W-:Y:S01]  /*6ee0*/  FFMA.FTZ R125, R13, R116, R118 ;  /* 0x000000740d7d7223 */ /* 0x000fe20000010076 */
[----:B------:R-:W-:Y:S01]  /*6ef0*/  F2FP.F16.E4M3.UNPACK_B R6, R11 ;  /* 0x0000000bff06723e */ /* 0x000fe200020006ff */
[----:B------:R-:W-:Y:S01]  /*6f00*/  FFMA.FTZ R123, R7, R31, -R120 ;  /* 0x0000001f077b7223 */ /* 0x000fe20000010878 */
[----:B------:R-:W-:Y:S01]  /*6f10*/  F2FP.F16.E4M3.UNPACK_B R15, R15.H1 ;  /* 0x0000000fff0f723e */ /* 0x000fe200030006ff */
        /* <DEDUP_REMOVED lines=12> */
[----:B------:R-:W-:Y:S02]  /*6fe0*/  HADD2.F32 R116, -RZ, R5.H0_H0 ;  /* 0x20000005ff747230 */ /* 0x000fe40000004100 */
[-C--:B------:R-:W-:Y:S01]  /*6ff0*/  FMUL.FTZ R130, R4, R119.reuse ;  /* 0x0000007704827220 */ /* 0x080fe20000410000 */
[----:B------:R-:W-:Y:S02]  /*7000*/  HADD2.F32 R115, -RZ, R31.H0_H0 ;  /* 0x2000001fff737230 */ /* 0x000fe40000004100 */
[----:B------:R-:W-:Y:S01]  /*7010*/  FMUL.FTZ R119, R9, R119 ;  /* 0x0000007709777220 */ /* 0x000fe20000410000 */
[----:B------:R-:W-:-:S02]  /*7020*/  HADD2.F32 R15, -RZ, R15.H1_H1 ;  /* 0x3000000fff0f7230 */ /* 0x000fc40000004100 */
[-C--:B------:R-:W-:Y:S01]  /*7030*/  FFMA.FTZ R128, R7, R116.reuse, -R128 ;  /* 0x0000007407807223 */ /* 0x080fe20000010880 */
[----:B------:R-:W-:Y:S02]  /*7040*/  HADD2.F32 R118, -RZ, R118.H1_H1 ;  /* 0x30000076ff767230 */ /* 0x000fe40000004100 */
[----:B------:R-:W-:Y:S01]  /*7050*/  FFMA.FTZ R120, R13, R116, R120 ;  /* 0x000000740d787223 */ /* 0x000fe20000010078 */
[----:B------:R-:W-:Y:S02]  /*7060*/  HADD2.F32 R11, -RZ, R11.H1_H1 ;  /* 0x3000000bff0b7230 */ /* 0x000fe40000004100 */
[----:B------:R-:W-:Y:S01]  /*7070*/  FFMA.FTZ R119, R4, R115, R119 ;  /* 0x0000007304777223 */ /* 0x000fe20000010077 */
[----:B------:R-:W-:Y:S02]  /*7080*/  HADD2.F32 R30, -RZ, R30.H1_H1 ;  /* 0x3000001eff1e7230 */ /* 0x000fe40000004100 */
[----:B------:R-:W-:Y:S01]  /*7090*/  FMUL.FTZ R116, R15, R118 ;  /* 0x000000760f747220 */ /* 0x000fe20000410000 */
[----:B------:R-:W-:-:S02]  /*70a0*/  HADD2.F32 R117, -RZ, R117.H1_H1 ;  /* 0x30000075ff757230 */ /* 0x000fc40000004100 */
[----:B------:R-:W-:Y:S01]  /*70b0*/  FMUL.FTZ R118, R11, R118 ;  /* 0x000000760b767220 */ /* 0x000fe20000410000 */
[----:B------:R-:W-:Y:S02]  /*70c0*/  HADD2.F32 R6, -RZ, R6.H1_H1 ;  /* 0x30000006ff067230 */ /* 0x000fe40000004100 */
[----:B------:R-:W-:Y:S01]  /*70d0*/  FFMA.FTZ R130, R9, R115, -R130 ;  /* 0x0000007309827223 */ /* 0x000fe20000010882 */
[----:B------:R-:W-:Y:S02]  /*70e0*/  HADD2.F32 R4, -RZ, R31.H1_H1 ;  /* 0x3000001fff047230 */ /* 0x000fe40000004100 */
[-C--:B------:R-:W-:Y:S01]  /*70f0*/  FMUL.FTZ R7, R30, R117.reuse ;  /* 0x000000751e077220 */ /* 0x080fe20000410000 */
[----:B------:R-:W-:Y:S02]  /*7100*/  HADD2.F32 R5, -RZ, R5.H1_H1 ;  /* 0x30000005ff057230 */ /* 0x000fe40000004100 */
[----:B------:R-:W-:Y:S01]  /*7110*/  FMUL.FTZ R117, R6, R117 ;  /* 0x0000007506757220 */ /* 0x000fe20000410000 */
[----:B------:R-:W-:Y:S01]  /*7120*/  F2FP.SATFINITE.E4M3.F32.PACK_AB_MERGE_C R123, R126, R123, RZ ;  /* 0x0000007b7e7b723e */ /* 0x000fe200048070ff */
[-C--:B------:R-:W-:Y:S01]  /*7130*/  FFMA.FTZ R11, R11, R4.reuse, -R116 ;  /* 0x000000040b0b7223 */ /* 0x080fe20000010874 */
[----:B------:R-:W-:Y:S01]  /*7140*/  FFMA.FTZ R118, R15, R4, R118 ;  /* 0x000000040f767223 */ /* 0x000fe20000010076 */
[-C--:B------:R-:W-:Y:S01]  /*7150*/  FFMA.FTZ R7, R6, R5.reuse, -R7 ;  /* 0x0000000506077223 */ /* 0x080fe20000010807 */
[----:B------:R-:W-:Y:S01]  /*7160*/  FFMA.FTZ R117, R30, R5, R117 ;  /* 0x000000051e757223 */ /* 0x000fe20000010075 */
[----:B------:R-:W-:-:S02]  /*7170*/  F2FP.SATFINITE.E4M3.F32.PACK_AB_MERGE_C R124, R125, R124, RZ ;  /* 0x0000007c7d7c723e */ /* 0x000fc400048070ff */
[----:B------:R-:W-:Y:S02]  /*7180*/  F2FP.SATFINITE.E4M3.F32.PACK_AB_MERGE_C R11, R11, R130, RZ ;  /* 0x000000820b0b723e */ /* 0x000fe400048070ff */
[----:B------:R-:W-:Y:S02]  /*7190*/  F2FP.SATFINITE.E4M3.F32.PACK_AB_MERGE_C R118, R118, R119, RZ ;  /* 0x000000777676723e */ /* 0x000fe400048070ff */
[----:B------:R-:W-:Y:S02]  /*71a0*/  F2FP.SATFINITE.E4M3.F32.PACK_AB_MERGE_C R9, R121, R28, R123 ;  /* 0x0000001c7909723e */ /* 0x000fe4000480707b */
[----:B------:R-:W-:Y:S02]  /*71b0*/  F2FP.SATFINITE.E4M3.F32.PACK_AB_MERGE_C R11, R7, R128, R11 ;  /* 0x00000080070b723e */ /* 0x000fe4000480700b */
[----:B------:R-:W-:Y:S02]  /*71c0*/  F2FP.SATFINITE.E4M3.F32.PACK_AB_MERGE_C R13, R122, R29, R124 ;  /* 0x0000001d7a0d723e */ /* 0x000fe4000480707c */
[----:B------:R-:W-:-:S07]  /*71d0*/  F2FP.SATFINITE.E4M3.F32.PACK_AB_MERGE_C R15, R117, R120, R118 ;  /* 0x00000078750f723e */ /* 0x000fce0004807076 */
.L_x_9128:
[----:B------:R-:W-:Y:S05]  /*71e0*/  BSYNC B2 ;  /* 0x0000000000027941 */ /* 0x000fea0003800000 */
.L_x_9127:
[----:B------:R-:W-:Y:S01]  /*71f0*/  ISETP.GE.AND P3, PT, R114, R109, PT ;  /* 0x0000006d7200720c */ /* 0x000fe20003f66270 */
[----:B--2---:R4:W-:-:S12]  /*7200*/  ST.E.128 desc[UR60][R96.64], R8 ;  /* 0x0000000860007985 */ /* 0x0049d8000c101d3c */
[----:B------:R-:W-:-:S04]  /*7210*/  @!P3 IADD3 R4, P4, R101, R114, RZ ;  /* 0x000000726504b210 */ /* 0x000fc80007f9e0ff */
[----:B------:R-:W-:-:S05]  /*7220*/  @!P3 LEA.HI.X.SX32 R5, R114, R102, 0x1, P4 ;  /* 0x000000667205b211 */ /* 0x000fca00020f0eff */
[----:B---3--:R4:W-:Y:S04]  /*7230*/  @!P3 ST.E.128 desc[UR60][R4.64], R12 ;  /* 0x0000000c0400b985 */ /* 0x0089e8000c101d3c */
.L_x_9126:
[----:B------:R-:W-:Y:S05]  /*7240*/  BSYNC B1 ;  /* 0x0000000000017941 */ /* 0x000fea0003800000 */
.L_x_9125:
[----:B------:R-:W-:-:S03]  /*7250*/  UMOV UR4, 0xffffffff ;  /* 0xffffffff00047882 */ /* 0x000fc60000000000 */
[----:B------:R-:W-:Y:S05]  /*7260*/  BRA.DIV UR4, `(.L_x_9129) ;  /* 0x000002a204d47947 */ /* 0x000fea000b800000 */
[----:B------:R0:W0:Y:S04]  /*7270*/  SHFL.IDX PT, R28, R100, 0x1, 0x1c1f ;  /* 0x003c1f00641c7f89 */ /* 0x00002800000e0000 */
[----:B----4-:R4:W0:Y:S02]  /*7280*/  SHFL.IDX PT, R14, R99, 0x1, 0x1c1f ;  /* 0x003c1f00630e7f89 */ /* 0x01082400000e0000 */
.L_x_9492:
        /* <DEDUP_REMOVED lines=28> */
[----:B------:R-:W-:Y:S01]  /*7450*/  IMAD.SHL.U32 R4, R118, 0x100, RZ ;  /* 0x0000010076047824 */ /* 0x000fe200078e00ff */
[----:B------:R-:W-:Y:S01]  /*7460*/  SHF.R.U32.HI R33, RZ, 0x18, R33 ;  /* 0x00000018ff217819 */ /* 0x000fe20000011621 */
[----:B------:R-:W-:Y:S01]  /*7470*/  IMAD.MOV.U32 R34, RZ, RZ, R8 ;  /* 0x000000ffff227224 */ /* 0x000fe200078e0008 */
[--C-:B------:R-:W-:Y:S01]  /*7480*/  SHF.R.U32.HI R116, RZ, 0x8, R35.reuse ;  /* 0x00000008ff747819 */ /* 0x100fe20000011623 */
[----:B------:R-:W-:Y:S01]  /*7490*/  IMAD.MOV.U32 R30, RZ, RZ, R10 ;  /* 0x000000ffff1e7224 */ /* 0x000fe200078e000a */
[----:B------:R-:W-:Y:S01]  /*74a0*/  PRMT R33, R33, 0x654, R32 ;  /* 0x0000065421217816 */ /* 0x000fe20000000020 */
[----:B------:R-:W-:Y:S01]  /*74b0*/  IMAD.U32 R8, R119, 0x10000, RZ ;  /* 0x0001000077087824 */ /* 0x000fe200078e00ff */
[----:B------:R-:W-:-:S02]  /*74c0*/  SHF.R.U32.HI R117, RZ, 0x10, R35 ;  /* 0x00000010ff757819 */ /* 0x000fc40000011623 */
[----:B------:R-:W-:Y:S02]  /*74d0*/  LOP3.LUT R36, R35, 0xff, RZ, 0xc0, !PT ;  /* 0x000000ff23247812 */ /* 0x000fe400078ec0ff */
[----:B------:R-:W-:Y:S02]  /*74e0*/  SHF.R.U32.HI R35, RZ, 0x18, R35 ;  /* 0x00000018ff237819 */ /* 0x000fe40000011623 */
[--C-:B------:R-:W-:Y:S02]  /*74f0*/  SHF.R.U32.HI R114, RZ, 0x8, R37.reuse ;  /* 0x00000008ff727819 */ /* 0x100fe40000011625 */
[--C-:B------:R-:W-:Y:S02]  /*7500*/  SHF.R.U32.HI R115, RZ, 0x10, R37.reuse ;  /* 0x00000010ff737819 */ /* 0x100fe40000011625 */
[----:B------:R-:W-:Y:S01]  /*7510*/  LOP3.LUT R38, R37, 0xff, RZ, 0xc0, !PT ;  /* 0x000000ff25267812 */ /* 0x000fe200078ec0ff */
[----:B------:R-:W-:Y:S01]  /*7520*/  IMAD.SHL.U32 R6, R114, 0x100, RZ ;  /* 0x0000010072067824 */ /* 0x000fe200078e00ff */
[----:B---3--:R-:W-:-:S02]  /*7530*/  SHF.R.U32.HI R101, RZ, 0x18, R37 ;  /* 0x00000018ff657819 */ /* 0x008fc40000011625 */
[----:B------:R-:W-:Y:S01]  /*7540*/  LOP3.LUT R33, R33, 0xff00, R4, 0xf8, !PT ;  /* 0x0000ff0021217812 */ /* 0x000fe200078ef804 */
[----:B------:R-:W-:Y:S01]  /*7550*/  IMAD.SHL.U32 R4, R116, 0x100, RZ ;  /* 0x0000010074047824 */ /* 0x000fe200078e00ff */
[----:B------:R-:W-:Y:S02]  /*7560*/  LOP3.LUT R37, R39, 0xff, RZ, 0xc0, !PT ;  /* 0x000000ff27257812 */ /* 0x000fe400078ec0ff */
[--C-:B------:R-:W-:Y:S02]  /*7570*/  SHF.R.U32.HI R96, RZ, 0x18, R39.reuse ;  /* 0x00000018ff607819 */ /* 0x100fe40000011627 */
[--C-:B------:R-:W-:Y:S02]  /*7580*/  SHF.R.U32.HI R97, RZ, 0x8, R39.reuse ;  /* 0x00000008ff617819 */ /* 0x100fe40000011627 */
[----:B------:R-:W-:Y:S02]  /*7590*/  PRMT R35, R35, 0x654, R36 ;  /* 0x0000065423237816 */ /* 0x000fe40000000024 */
[----:B--2---:R-:W-:Y:S01]  /*75a0*/  SHF.R.U32.HI R102, RZ, 0x10, R39 ;  /* 0x00000010ff667819 */ /* 0x004fe20000011627 */
[----:B------:R-:W-:Y:S01]  /*75b0*/  IMAD.SHL.U32 R10, R97, 0x100, RZ ;  /* 0x00000100610a7824 */ /* 0x000fe200078e00ff */
[----:B------:R-:W-:-:S02]  /*75c0*/  PRMT R39, R101, 0x654, R38 ;  /* 0x0000065465277816 */ /* 0x000fc40000000026 */
[----:B------:R-:W-:Y:S01]  /*75d0*/  PRMT R101, R96, 0x654, R37 ;  /* 0x0000065460657816 */ /* 0x000fe20000000025 */
[----:B------:R-:W-:Y:S01]  /*75e0*/  IMAD.U32 R96, R102, 0x10000, RZ ;  /* 0x0001000066607824 */ /* 0x000fe200078e00ff */
[----:B------:R-:W-:Y:S01]  /*75f0*/  LOP3.LUT R37, R35, 0xff00, R4, 0xf8, !PT ;  /* 0x0000ff0023257812 */ /* 0x000fe200078ef804 */
[----:B------:R-:W-:Y:S01]  /*7600*/  IMAD.U32 R4, R117, 0x10000, RZ ;  /* 0x0001000075047824 */ /* 0x000fe200078e00ff */
[----:B------:R-:W-:Y:S02]  /*7610*/  LOP3.LUT R97, R39, 0xff00, R6, 0xf8, !PT ;  /* 0x0000ff0027617812 */ /* 0x000fe400078ef806 */
[----:B------:R-:W-:Y:S02]  /*7620*/  F2FP.F16.E4M3.UNPACK_B R39, R113.H1 ;  /* 0x00000071ff27723e */ /* 0x000fe400030006ff */
[----:B------:R-:W-:Y:S02]  /*7630*/  F2FP.F16.E4M3.UNPACK_B R32, R31.H1 ;  /* 0x0000001fff20723e */ /* 0x000fe400030006ff */
[----:B------:R-:W-:Y:S01]  /*7640*/  F2FP.F16.E4M3.UNPACK_B R35, R34.H1 ;  /* 0x00000022ff23723e */ /* 0x000fe200030006ff */
[--C-:B------:R-:W-:Y:S01]  /*7650*/  HADD2.F32 R6, -RZ, R39.reuse.H0_H0 ;  /* 0x20000027ff067230 */ /* 0x100fe20000004100 */
[----:B------:R-:W-:Y:S01]  /*7660*/  LOP3.LUT R4, R37, 0xff0000, R4, 0xf8, !PT ;  /* 0x00ff000025047812 */ /* 0x000fe200078ef804 */
[----:B------:R-:W-:Y:S01]  /*7670*/  HADD2.F32 R39, -RZ, R39.H1_H1 ;  /* 0x30000027ff277230 */ /* 0x000fe20000004100 */
[----:B------:R-:W-:Y:S01]  /*7680*/  LOP3.LUT R8, R33, 0xff0000, R8, 0xf8, !PT ;  /* 0x00ff000021087812 */ /* 0x000fe200078ef808 */
[----:B------:R-:W-:Y:S01]  /*7690*/  HADD2.F32 R33, -RZ, R32.H0_H0 ;  /* 0x20000020ff217230 */ /* 0x000fe20000004100 */
[----:B------:R-:W-:Y:S01]  /*76a0*/  F2FP.F16.E4M3.UNPACK_B R37, R110.H1 ;  /* 0x0000006eff25723e */ /* 0x000fe200030006ff */
[----:B------:R-:W-:Y:S01]  /*76b0*/  HADD2.F32 R36, -RZ, R35.H0_H0 ;  /* 0x20000023ff247230 */ /* 0x000fe20000004100 */
[----:B------:R-:W-:Y:S01]  /*76c0*/  LOP3.LUT R101, R101, 0xff00, R10, 0xf8, !PT ;  /* 0x0000ff0065657812 */ /* 0x000fe200078ef80a */
[----:B------:R-:W-:-:S02]  /*76d0*/  IMAD.U32 R10, R115, 0x10000, RZ ;  /* 0x00010000730a7824 */ /* 0x000fc400078e00ff */
[-C--:B------:R-:W-:Y:S01]  /*76e0*/  FMUL.FTZ R115, R33, R6.reuse ;  /* 0x0000000621737220 */ /* 0x080fe20000410000 */
[--C-:B------:R-:W-:Y:S02]  /*76f0*/  HADD2.F32 R38, -RZ, R37.reuse.H0_H0 ;  /* 0x20000025ff267230 */ /* 0x100fe40000004100 */
[C---:B------:R-:W-:Y:S01]  /*7700*/  FMUL.FTZ R102, R36.reuse, R6 ;  /* 0x0000000624667220 */ /* 0x040fe20000410000 */
[----:B------:R-:W-:Y:S01]  /*7710*/  F2FP.F16.E4M3.UNPACK_B R113, R113 ;  /* 0x00000071ff71723e */ /* 0x000fe200020006ff */
[----:B------:R-:W-:Y:S01]  /*7720*/  HADD2.F32 R37, -RZ, R37.H1_H1 ;  /* 0x30000025ff257230 */ /* 0x000fe20000004100 */
[----:B------:R-:W-:Y:S01]  /*7730*/  LOP3.LUT R10, R97, 0xff0000, R10, 0xf8, !PT ;  /* 0x00ff0000610a7812 */ /* 0x000fe200078ef80a */
[-C--:B------:R-:W-:Y:S01]  /*7740*/  FFMA.FTZ R115, R36, R38.reuse, R115 ;  /* 0x0000002624737223 */ /* 0x080fe20000010073 */
[----:B------:R-:W-:Y:S01]  /*7750*/  FFMA.FTZ R97, R33, R38, -R102 ;  /* 0x0000002621617223 */ /* 0x000fe20000010866 */
[----:B------:R-:W-:Y:S01]  /*7760*/  HADD2.F32 R36, -RZ, R35.H1_H1 ;  /* 0x30000023ff247230 */ /* 0x000fe20000004100 */
[----:B------:R-:W-:Y:S01]  /*7770*/  F2FP.F16.E4M3.UNPACK_B R34, R34 ;  /* 0x00000022ff22723e */ /* 0x000fe200020006ff */
[----:B------:R-:W-:Y:S01]  /*7780*/  HADD2.F32 R33, -RZ, R32.H1_H1 ;  /* 0x30000020ff217230 */ /* 0x000fe20000004100 */
[----:B------:R-:W-:Y:S01]  /*7790*/  F2FP.F16.E4M3.UNPACK_B R31, R31 ;  /* 0x0000001fff1f723e */ /* 0x000fe200020006ff */
[----:B------:R-:W-:Y:S01]  /*77a0*/  HADD2.F32 R38, -RZ, R113.H0_H0 ;  /* 0x20000071ff267230 */ /* 0x000fe20000004100 */
[----:B------:R-:W-:Y:S01]  /*77b0*/  LOP3.LUT R6, R101, 0xff0000, R96, 0xf8, !PT ;  /* 0x00ff000065067812 */ /* 0x000fe200078ef860 */
        /* <DEDUP_REMOVED lines=40> */
[--C-:B------:R-:W-:Y:S02]  /*7a40*/  HADD2.F32 R35, -RZ, R112.reuse.H0_H0 ;  /* 0x20000070ff237230 */ /* 0x100fe40000004100 */
[----:B------:R-:W-:Y:S01]  /*7a50*/  FFMA.FTZ R117, R31, R36, -R32 ;  /* 0x000000241f757223 */ /* 0x000fe20000010820 */
[----:B------:R-:W-:Y:S01]  /*7a60*/  F2FP.F16.E4M3.UNPACK_B R31, R30 ;  /* 0x0000001eff1f723e */ /* 0x000fe200020006ff */
[----:B------:R-:W-:Y:S01]  /*7a70*/  HADD2.F32 R30, -RZ, R29.H0_H0 ;  /* 0x2000001dff1e7230 */ /* 0x000fe20000004100 */
[----:B------:R-:W-:Y:S01]  /*7a80*/  F2FP.F16.E4M3.UNPACK_B R108, R108 ;  /* 0x0000006cff6c723e */ /* 0x000fe200020006ff */
[----:B------:R-:W-:Y:S01]  /*7a90*/  FFMA.FTZ R119, R33, R36, R38 ;  /* 0x0000002421777223 */ /* 0x000fe20000010026 */
[----:B------:R-:W-:Y:S01]  /*7aa0*/  HADD2.F32 R112, -RZ, R112.H1_H1 ;  /* 0x30000070ff707230 */ /* 0x000fe20000004100 */
[----:B------:R-:W-:Y:S01]  /*7ab0*/  F2FP.F16.E4M3.UNPACK_B R38, R10 ;  /* 0x0000000aff26723e */ /* 0x000fe200020006ff */
[--C-:B------:R-:W-:Y:S01]  /*7ac0*/  HADD2.F32 R32, -RZ, R31.reuse.H0_H0 ;  /* 0x2000001fff207230 */ /* 0x100fe20000004100 */
[----:B------:R-:W-:Y:S01]  /*7ad0*/  F2FP.SATFINITE.E4M3.F32.PACK_AB_MERGE_C R110, R117, R110, RZ ;  /* 0x0000006e756e723e */ /* 0x000fe200048070ff */
[----:B------:R-:W-:Y:S01]  /*7ae0*/  HADD2.F32 R31, -RZ, R31.H1_H1 ;  /* 0x3000001fff1f7230 */ /* 0x000fe20000004100 */
[----:B------:R-:W-:Y:S01]  /*7af0*/  F2FP.SATFINITE.E4M3.F32.PACK_AB_MERGE_C R118, R119, R118, RZ ;  /* 0x000000767776723e */ /* 0x000fe200048070ff */
[----:B------:R-:W-:-:S02]  /*7b00*/  HADD2.F32 R33, -RZ, R108.H0_H0 ;  /* 0x2000006cff217230 */ /* 0x000fc40000004100 */
[-C--:B------:R-:W-:Y:S01]  /*7b10*/  FMUL.FTZ R37, R32, R35.reuse ;  /* 0x0000002320257220 */ /* 0x080fe20000410000 */
[----:B------:R-:W-:Y:S02]  /*7b20*/  HADD2.F32 R29, -RZ, R29.H1_H1 ;  /* 0x3000001dff1d7230 */ /* 0x000fe40000004100 */
[C---:B------:R-:W-:Y:S01]  /*7b30*/  FMUL.FTZ R35, R30.reuse, R35 ;  /* 0x000000231e237220 */ /* 0x040fe20000410000 */
[----:B------:R-:W-:Y:S02]  /*7b40*/  HADD2.F32 R108, -RZ, R108.H1_H1 ;  /* 0x3000006cff6c7230 */ /* 0x000fe40000004100 */
[-C--:B------:R-:W-:Y:S01]  /*7b50*/  FMUL.FTZ R34, R31, R112.reuse ;  /* 0x000000701f227220 */ /* 0x080fe20000410000 */
[-C--:B------:R-:W-:Y:S01]  /*7b60*/  FFMA.FTZ R30, R30, R33.reuse, -R37 ;  /* 0x000000211e1e7223 */ /* 0x080fe20000010825 */
[----:B------:R-:W-:Y:S01]  /*7b70*/  FFMA.FTZ R101, R32, R33, R35 ;  /* 0x0000002120657223 */ /* 0x000fe20000010023 */
[C---:B------:R-:W-:Y:S01]  /*7b80*/  FMUL.FTZ R112, R29.reuse, R112 ;  /* 0x000000701d707220 */ /* 0x040fe20000410000 */
[----:B------:R-:W-:Y:S01]  /*7b90*/  F2FP.F16.E4M3.UNPACK_B R35, R9 ;  /* 0x00000009ff23723e */ /* 0x000fe200020006ff */
[-C--:B------:R-:W-:Y:S01]  /*7ba0*/  FFMA.FTZ R29, R29, R108.reuse, -R34 ;  /* 0x0000006c1d1d7223 */ /* 0x080fe20000010822 */
[----:B------:R-:W-:Y:S01]  /*7bb0*/  F2FP.F16.E4M3.UNPACK_B R33, R5 ;  /* 0x00000005ff21723e */ /* 0x000fe200020006ff */
[----:B------:R-:W-:Y:S01]  /*7bc0*/  FFMA.FTZ R112, R31, R108, R112 ;  /* 0x0000006c1f707223 */ /* 0x000fe20000010070 */
[----:B------:R-:W-:Y:S01]  /*7bd0*/  F2FP.SATFINITE.E4M3.F32.PACK_AB_MERGE_C R32, R114, R97, RZ ;  /* 0x000000617220723e */ /* 0x000fe200048070ff */
[----:B------:R-:W-:Y:S01]  /*7be0*/  HADD2.F32 R36, -RZ, R35.H0_H0 ;  /* 0x20000023ff247230 */ /* 0x000fe20000004100 */
[----:B------:R-:W-:Y:S01]  /*7bf0*/  F2FP.F16.E4M3.UNPACK_B R37, R8 ;  /* 0x00000008ff25723e */ /* 0x000fe200020006ff */
[----:B------:R-:W-:Y:S01]  /*7c00*/  HADD2.F32 R97, -RZ, R38.H0_H0 ;  /* 0x20000026ff617230 */ /* 0x000fe20000004100 */
[----:B------:R-:W-:Y:S01]  /*7c10*/  F2FP.SATFINITE.E4M3.F32.PACK_AB_MERGE_C R30, R29, R30, R110 ;  /* 0x0000001e1d1e723e */ /* 0x000fe2000480706e */
[----:B------:R-:W-:Y:S01]  /*7c20*/  HADD2.F32 R34, -RZ, R33.H0_H0 ;  /* 0x20000021ff227230 */ /* 0x000fe20000004100 */
[----:B------:R-:W-:Y:S01]  /*7c30*/  F2FP.SATFINITE.E4M3.F32.PACK_AB_MERGE_C R32, R102, R39, R32 ;  /* 0x000000276620723e */ /* 0x000fe20004807020 */
[----:B------:R-:W-:Y:S01]  /*7c40*/  HADD2.F32 R39, -RZ, R37.H0_H0 ;  /* 0x20000025ff277230 */ /* 0x000fe20000004100 */
[----:B------:R-:W-:Y:S01]  /*7c50*/  F2FP.SATFINITE.E4M3.F32.PACK_AB_MERGE_C R29, R112, R101, R118 ;  /* 0x00000065701d723e */ /* 0x000fe20004807076 */
[-C--:B------:R-:W-:Y:S01]  /*7c60*/  FMUL.FTZ R101, R36, R97.reuse ;  /* 0x0000006124657220 */ /* 0x080fe20000410000 */
[----:B------:R-:W-:Y:S01]  /*7c70*/  FMUL.FTZ R97, R34, R97 ;  /* 0x0000006122617220 */ /* 0x000fe20000410000 */
[----:B------:R-:W-:Y:S01]  /*7c80*/  F2FP.SATFINITE.E4M3.F32.PACK_AB_MERGE_C R31, R116, R115, RZ ;  /* 0x00000073741f723e */ /* 0x000fe200048070ff */
[----:B------:R-:W-:-:S02]  /*7c90*/  HADD2.F32 R35, -RZ, R35.H1_H1 ;  /* 0x30000023ff237230 */ /* 0x000fc40000004100 */
[-C--:B------:R-:W-:Y:S01]  /*7ca0*/  FFMA.FTZ R101, R34, R39.reuse, -R101 ;  /* 0x0000002722657223 */ /* 0x080fe20000010865 */
[----:B------:R-:W-:Y:S02]  /*7cb0*/  HADD2.F32 R38, -RZ, R38.H1_H1 ;  /* 0x30000026ff267230 */ /* 0x000fe40000004100 */
[----:B------:R-:W-:Y:S01]  /*7cc0*/  FFMA.FTZ R97, R36, R39, R97 ;  /* 0x0000002724617223 */ /* 0x000fe20000010061 */
[----:B------:R-:W-:Y:S01]  /*7cd0*/  F2FP.SATFINITE.E4M3.F32.PACK_AB_MERGE_C R31, R113, R96, R31 ;  /* 0x00000060711f723e */ /* 0x000fe2000480701f */
[----:B------:R-:W-:Y:S01]  /*7ce0*/  HADD2.F32 R33, -RZ, R33.H1_H1 ;  /* 0x30000021ff217230 */ /* 0x000fe20000004100 */
[----:B------:R-:W-:Y:S01]  /*7cf0*/  F2FP.F16.E4M3.UNPACK_B R34, R9.H1 ;  /* 0x00000009ff22723e */ /* 0x000fe200030006ff */
[----:B------:R-:W-:Y:S02]  /*7d00*/  HADD2.F32 R36, -RZ, R37.H1_H1 ;  /* 0x30000025ff247230 */ /* 0x000fe40000004100 */
[-C--:B------:R-:W-:Y:S01]  /*7d10*/  FMUL.FTZ R96, R35, R38.reuse ;  /* 0x0000002623607220 */ /* 0x080fe20000410000 */
[----:B------:R-:W-:Y:S01]  /*7d20*/  F2FP.F16.E4M3.UNPACK_B R5, R5.H1 ;  /* 0x00000005ff05723e */ /* 0x000fe200030006ff */
[C---:B------:R-:W-:Y:S01]  /*7d30*/  FMUL.FTZ R38, R33.reuse, R38 ;  /* 0x0000002621267220 */ /* 0x040fe20000410000 */
[----:B------:R-:W-:Y:S01]  /*7d40*/  F2FP.F16.E4M3.UNPACK_B R8, R8.H1 ;  /* 0x00000008ff08723e */ /* 0x000fe200030006ff */
[----:B------:R-:W-:Y:S01]  /*7d50*/  FFMA.FTZ R102, R33, R36, -R96 ;  /* 0x0000002421667223 */ /* 0x000fe20000010860 */
[----:B------:R-:W-:Y:S01]  /*7d60*/  F2FP.F16.E4M3.UNPACK_B R33, R10.H1 ;  /* 0x0000000aff21723e */ /* 0x000fe200030006ff */
[----:B------:R-:W-:Y:S01]  /*7d70*/  FFMA.FTZ R108, R35, R36, R38 ;  /* 0x00000024236c7223 */ /* 0x000fe20000010026 */
[----:B------:R-:W-:Y:S01]  /*7d80*/  HADD2.F32 R10, -RZ, R34.H0_H0 ;  /* 0x20000022ff0a7230 */ /* 0x000fe20000004100 */
[----:B------:R-:W-:Y:S01]  /*7d90*/  F2FP.F16.E4M3.UNPACK_B R37, R6 ;  /* 0x00000006ff25723e */ /* 0x000fe200020006ff */
[----:B------:R-:W-:-:S02]  /*7da0*/  HADD2.F32 R9, -RZ, R5.H0_H0 ;  /* 0x20000005ff097230 */ /* 0x000fc40000004100 */
[--C-:B------:R-:W-:Y:S02]  /*7db0*/  HADD2.F32 R35, -RZ, R33.reuse.H0_H0 ;  /* 0x20000021ff237230 */ /* 0x100fe40000004100 */
[----:B------:R-:W-:Y:S02]  /*7dc0*/  HADD2.F32 R34, -RZ, R34.H1_H1 ;  /* 0x30000022ff227230 */ /* 0x000fe40000004100 */
[----:B------:R-:W-:Y:S02]  /*7dd0*/  HADD2.F32 R36, -RZ, R33.H1_H1 ;  /* 0x30000021ff247230 */ /* 0x000fe40000004100 */
[-C--:B------:R-:W-:Y:S01]  /*7de0*/  FMUL.FTZ R38, R10, R35.reuse ;  /* 0x000000230a267220 */ /* 0x080fe20000410000 */
[----:B------:R-:W-:Y:S02]  /*7df0*/  HADD2.F32 R33, -RZ, R8.H0_H0 ;  /* 0x20000008ff217230 */ /* 0x000fe40000004100 */
[----:B------:R-:W-:Y:S01]  /*7e00*/  FMUL.FTZ R35, R9, R35 ;  /* 0x0000002309237220 */ /* 0x000fe20000410000 */
[----:B------:R-:W-:-:S02]  /*7e10*/  HADD2.F32 R5, -RZ, R5.H1_H1 ;  /* 0x30000005ff057230 */ /* 0x000fc40000004100 */
[-C--:B------:R-:W-:Y:S01]  /*7e20*/  FMUL.FTZ R96, R34, R36.reuse ;  /* 0x0000002422607220 */ /* 0x080fe20000410000 */
[----:B------:R-:W-:Y:S02]  /*7e30*/  HADD2.F32 R8, -RZ, R8.H1_H1 ;  /* 0x30000008ff087230 */ /* 0x000fe40000004100 */
[----:B------:R-:W-:Y:S01]  /*7e40*/  FFMA.FTZ R112, R10, R33, R35 ;  /* 0x000000210a707223 */ /* 0x000fe20000010023 */
[----:B------:R-:W-:Y:S01]  /*7e50*/  F2FP.F16.E4M3.UNPACK_B R10, R11 ;  /* 0x0000000bff0a723e */ /* 0x000fe200020006ff */
[----:B------:R-:W-:Y:S01]  /*7e60*/  FFMA.FTZ R110, R9, R33, -R38 ;  /* 0x00000021096e7223 */ /* 0x000fe20000010826 */
[C---:B------:R-:W-:Y:S01]  /*7e70*/  FMUL.FTZ R9, R5.reuse, R36 ;  /* 0x0000002405097220 */ /* 0x040fe20000410000 */
[----:B------:R-:W-:Y:S01]  /*7e80*/  FFMA.FTZ R113, R5, R8, -R96 ;  /* 0x0000000805717223 */ /* 0x000fe20000010860 */
[-C--:B------:R-:W-:Y:S01]  /*7e90*/  F2FP.F16.E4M3.UNPACK_B R5, R7.reuse ;  /* 0x00000007ff05723e */ /* 0x080fe200020006ff */
[----:B------:R-:W-:Y:S01]  /*7ea0*/  HADD2.F32 R33, -RZ, R10.H0_H0 ;  /* 0x2000000aff217230 */ /* 0x000fe20000004100 */
[----:B------:R-:W-:Y:S01]  /*7eb0*/  F2FP.F16.E4M3.UNPACK_B R38, R6.H1 ;  /* 0x00000006ff26723e */ /* 0x000fe200030006ff */
[----:B------:R-:W-:Y:S01]  /*7ec0*/  HADD2.F32 R39, -RZ, R37.H0_H0 ;  /* 0x20000025ff277230 */ /* 0x000fe20000004100 */
[----:B------:R-:W-:Y:S01]  /*7ed0*/  F2FP.F16.E4M3.UNPACK_B R7, R7.H1 ;  /* 0x00000007ff07723e */ /* 0x000fe200030006ff */
[----:B------:R-:W-:Y:S01]  /*7ee0*/  FFMA.FTZ R115, R34, R8, R9 ;  /* 0x0000000822737223 */ /* 0x000fe20000010009 */
        /* <DEDUP_REMOVED lines=8> */
[C---:B------:R-:W-:Y:S01]  /*7f70*/  FMUL.FTZ R114, R8.reuse, R39 ;  /* 0x0000002708727220 */ /* 0x040fe20000410000 */
[----:B------:R-:W-:Y:S01]  /*7f80*/  HADD2.F32 R35, -RZ, R6.H0_H0 ;  /* 0x20000006ff237230 */ /* 0x000fe20000004100 */
[----:B------:R-:W-:Y:S01]  /*7f90*/  F2FP.SATFINITE.E4M3.F32.PACK_AB_MERGE_C R110, R113, R110, RZ ;  /* 0x0000006e716e723e */ /* 0x000fe200048070ff */
[----:B------:R-:W-:Y:S02]  /*7fa0*/  HADD2.F32 R11, -RZ, R11.H1_H1 ;  /* 0x3000000bff0b7230 */ /* 0x000fe40000004100 */
[----:B------:R-:W-:Y:S01]  /*7fb0*/  FMUL.FTZ R39, R9, R96 ;  /* 0x0000006009277220 */ /* 0x000fe20000410000 */
[----:B------:R-:W-:Y:S02]  /*7fc0*/  HADD2.F32 R38, -RZ, R38.H1_H1 ;  /* 0x30000026ff267230 */ /* 0x000fe40000004100 */
[----:B------:R-:W-:Y:S01]  /*7fd0*/  FFMA.FTZ R117, R8, R35, -R117 ;  /* 0x0000002308757223 */ /* 0x000fe20000010875 */
[----:B------:R-:W-:-:S02]  /*7fe0*/  HADD2.F32 R7, -RZ, R7.H1_H1 ;  /* 0x30000007ff077230 */ /* 0x000fc40000004100 */
[C---:B------:R-:W-:Y:S01]  /*7ff0*/  FMUL.FTZ R116, R4.reuse, R96 ;  /* 0x0000006004747220 */ /* 0x040fe20000410000 */
        /* <DEDUP_REMOVED lines=9> */
[CC--:B------:R-:W-:Y:S01]  /*8090*/  FMUL.FTZ R4, R10.reuse, R37.reuse ;  /* 0x000000250a047220 */ /* 0x0c0fe20000410000 */
[----:B------:R-:W-:Y:S02]  /*80a0*/  HADD2.F32 R6, -RZ, R6.H1_H1 ;  /* 0x30000006ff067230 */ /* 0x000fe40000004100 */
[-C--:B------:R-:W-:Y:S01]  /*80b0*/  FFMA.FTZ R7, R7, R34.reuse, -R8 ;  /* 0x0000002207077223 */ /* 0x080fe20000010808 */
[----:B------:R-:W-:Y:S01]  /*80c0*/  FFMA.FTZ R38, R11, R34, R38 ;  /* 0x000000220b267223 */ /* 0x000fe20000010026 */
[----:B------:R-:W-:Y:S01]  /*80d0*/  FMUL.FTZ R37, R5, R37 ;  /* 0x0000002505257220 */ /* 0x000fe20000410000 */
[----:B------:R-:W-:Y:S01]  /*80e0*/  FFMA.FTZ R114, R33, R35, R114 ;  /* 0x0000002321727223 */ /* 0x000fe20000010072 */
[----:B------:R-:W-:Y:S01]  /*80f0*/  FFMA.FTZ R4, R5, R6, -R4 ;  /* 0x0000000605047223 */ /* 0x000fe20000010804 */
[----:B------:R-:W-:Y:S01]  /*8100*/  F2FP.SATFINITE.E4M3.F32.PACK_AB_MERGE_C R7, R7, R116, RZ ;  /* 0x000000740707723e */ /* 0x000fe200048070ff */
[----:B------:R-:W-:Y:S01]  /*8110*/  FFMA.FTZ R37, R10, R6, R37 ;  /* 0x000000060a257223 */ /* 0x000fe20000010025 */
[----:B------:R-:W-:Y:S01]  /*8120*/  F2FP.SATFINITE.E4M3.F32.PACK_AB_MERGE_C R112, R115, R112, RZ ;  /* 0x000000707370723e */ /* 0x000fe200048070ff */
[----:B------:R-:W-:Y:S01]  /*8130*/  IMAD.MOV.U32 R8, RZ, RZ, R31 ;  /* 0x000000ffff087224 */ /* 0x000fe200078e001f */
        /* <DEDUP_REMOVED lines=8> */
.L_x_9133:
[----:B------:R-:W-:Y:S05]  /*81c0*/  BSYNC B2 ;  /* 0x0000000000027941 */ /* 0x000fea0003800000 */
.L_x_9132:
[----:B------:R-:W-:Y:S01]  /*81d0*/  ISETP.GE.AND P3, PT, R15, R109, PT ;  /* 0x0000006d0f00720c */ /* 0x000fe20003f66270 */
[----:B0-----:R0:W-:-:S12]  /*81e0*/  ST.E.128 desc[UR60][R12.64], R4 ;  /* 0x000000040c007985 */ /* 0x0011d8000c101d3c */
[----:B------:R-:W-:-:S04]  /*81f0*/  @!P3 IADD3 R14, P4, R15, R14, RZ ;  /* 0x0000000e0f0eb210 */ /* 0x000fc80007f9e0ff */
[----:B------:R-:W-:-:S05]  /*8200*/  @!P3 LEA.HI.X.SX32 R15, R15, R28, 0x1, P4 ;  /* 0x0000001c0f0fb211 */ /* 0x000fca00020f0eff */
[----:B------:R0:W-:Y:S04]  /*8210*/  @!P3 ST.E.128 desc[UR60][R14.64], R8 ;  /* 0x000000080e00b985 */ /* 0x0001e8000c101d3c */
.L_x_9131:
[----:B------:R-:W-:Y:S05]  /*8220*/  BSYNC B1 ;  /* 0x0000000000017941 */ /* 0x000fea0003800000 */
.L_x_9130:
[----:B------:R-:W-:-:S03]  /*8230*/  UMOV UR4, 0xffffffff ;  /* 0xffffffff00047882 */ /* 0x000fc60000000000 */
[----:B------:R-:W-:Y:S05]  /*8240*/  BRA.DIV UR4, `(.L_x_9134) ;  /* 0x0000029604247947 */ /* 0x000fea000b800000 */
[----:B0-----:R-:W0:Y:S04]  /*8250*/  SHFL.IDX PT, R100, R100, 0x2, 0x1c1f ;  /* 0x005c1f0064647f89 */ /* 0x001e2800000e0000 */
[----:B------:R0:W0:Y:S02]  /*8260*/  SHFL.IDX PT, R14, R99, 0x2, 0x1c1f ;  /* 0x005c1f00630e7f89 */ /* 0x00002400000e0000 */
.L_x_9496:
[----:B------:R-:W-:-:S05]  /*8270*/  VIADD R4, R194, 0x80 ;  /* 0x00000080c2047836 */ /* 0x000fca0000000000 */
[----:B------:R-:W-:-:S13]  /*8280*/  ISETP.GE.OR P3, PT, R4, R95, P1 ;  /* 0x0000005f0400720c */ /* 0x000fda0000f66670 */
[----:B------:R-:W-:Y:S05]  /*8290*/  @P3 BRA `(.L_x_9114) ;  /* 0x0000001400243947 */ /* 0x000fea0003800000 */
[----:B------:R-:W-:Y:S01]  /*82a0*/  SEL R111, R70, R111, !P0 ;  /* 0x0000006f466f7207 */ /* 0x000fe20004000000 */
[----:B------:R-:W-:Y:S01]  /*82b0*/  BSSY B1, `(.L_x_9135) ;  /* 0x00000eb000017945 */ /* 0x000fe20003800000 */
[----:B0-----:R-:W-:Y:S02]  /*82c0*/  IADD3 R12, P3, R60, R14, RZ ;  /* 0x0000000e3c0c7210 */ /* 0x001fe40007f7e0ff */
[----:B------:R-:W-:-:S03]  /*82d0*/  SHF.R.S32.HI R4, RZ, 0x1f, R111 ;  /* 0x0000001fff047819 */ /* 0x000fc6000001146f */
[----:B------:R-:W-:Y:S01]  /*82e0*/  IMAD.X R13, R100, 0x1, R59, P3 ;  /* 0x00000001640d7824 */ /* 0x000fe200018e063b */
[----:B------:R-:W-:-:S04]  /*82f0*/  LEA.HI R4, R4, R111, RZ, 0x5 ;  /* 0x0000006f04047211 */ /* 0x000fc800078f28ff */
[----:B------:R-:W-:-:S05]  /*8300*/  LEA.HI.SX32 R4, R4, R61, 0x1b ;  /* 0x0000003d04047211 */ /* 0x000fca00078fdaff */
[----:B------:R-:W-:-:S05]  /*8310*/  IMAD.SHL.U32 R15, R4, 0x10, RZ ;  /* 0x00000010040f7824 */ /* 0x000fca00078e00ff */
[----:B------:R-:W-:-:S04]  /*8320*/  LOP3.LUT R5, R210, 0x70, R15, 0xf8, !PT ;  /* 0x00000070d2057812 */ /* 0x000fc800078ef80f */
[----:B------:R-:W-:-:S05]  /*8330*/  LOP3.LUT R4, R5, R74, RZ, 0x3c, !PT ;  /* 0x0000004a05047212 */ /* 0x000fca00078e3cff */
[----:B------:R-:W-:Y:S02]  /*8340*/  IMAD.IADD R6, R215, 0x1, R4 ;  /* 0x00000001d7067824 */ /* 0x000fe400078e0204 */
[C---:B------:R-:W-:Y:S02]  /*8350*/  IMAD R4, R191.reuse, 0x5000, R0 ;  /* 0x00005000bf047824 */ /* 0x040fe400078e0200 */
[----:B------:R-:W-:Y:S02]  /*8360*/  IMAD R6, R191, 0x5000, R6 ;  /* 0x00005000bf067824 */ /* 0x000fe400078e0206 */
[C---:B------:R-:W-:Y:S02]  /*8370*/  IMAD.IADD R4, R17.reuse, 0x1, R4 ;  /* 0x0000000111047824 */ /* 0x040fe400078e0204 */
[----:B------:R-:W-:-:S04]  /*8380*/  IMAD.IADD R8, R17, 0x1, R6 ;  /* 0x0000000111087824 */ /* 0x000fc800078e0206 */
[----:B------:R-:W0:Y:S04]  /*8390*/  LDS.128 R4, [R4+0x18400] ;  /* 0x0184000004047984 */ /* 0x000e280000000c00 */
[----:B------:R-:W0:Y:S01]  /*83a0*/  LDS.128 R8, [R8+0x18400] ;  /* 0x0184000008087984 */ /* 0x000e220000000c00 */
[----:B------:R-:W-:Y:S05]  /*83b0*/  @P2 BRA `(.L_x_9136) ;  /* 0x0000000c00682947 */ /* 0x000fea0003800000 */
[--C-:B------:R-:W-:Y:S01]  /*83c0*/  SHF.R.U32.HI R35, RZ, 0x8, R41.reuse ;  /* 0x00000008ff237819 */ /* 0x100fe20000011629 */
[----:B0-----:R-:W-:Y:S01]  /*83d0*/  IMAD.MOV.U32 R28, RZ, RZ, R4 ;  /* 0x000000ffff1c7224 */ /* 0x001fe200078e0004 */
[----:B------:R-:W-:Y:S01]  /*83e0*/  SHF.R.U32.HI R44, RZ, 0x18, R41 ;  /* 0x00000018ff2c7819 */ /* 0x000fe20000011629 */
[----:B------:R-:W-:Y:S01]  /*83f0*/  IMAD.MOV.U32 R31, RZ, RZ, R6 ;  /* 0x000000ffff1f7224 */ /* 0x000fe200078e0006 */
[----:B------:R-:W-:Y:S01]  /*8400*/  LOP3.LUT R29, R41, 0xff, RZ, 0xc0, !PT ;  /* 0x000000ff291d7812 */ /* 0x000fe200078ec0ff */
[----:B------:R-:W-:Y:S01]  /*8410*/  IMAD.SHL.U32 R4, R35, 0x100, RZ ;  /* 0x0000010023047824 */ /* 0x000fe200078e00ff */
[----:B------:R-:W-:Y:S01]  /*8420*/  SHF.R.U32.HI R37, RZ, 0x8, R45 ;  /* 0x00000008ff257819 */ /* 0x000fe2000001162d */
[----:B------:R-:W-:Y:S01]  /*8430*/  IMAD.MOV.U32 R32, RZ, RZ, R8 ;  /* 0x000000ffff207224 */ /* 0x000fe200078e0008 */
[----:B------:R-:W-:Y:S01]  /*8440*/  SHF.R.U32.HI R40, RZ, 0x8, R43 ;  /* 0x00000008ff287819 */ /* 0x000fe2000001162b */
[----:B------:R-:W-:Y:S01]  /*8450*/  IMAD.MOV.U32 R35, RZ, RZ, R10 ;  /* 0x000000ffff237224 */ /* 0x000fe200078e000a */
[----:B------:R-:W-:Y:S01]  /*8460*/  SHF.R.U32.HI R36, RZ, 0x18, R45 ;  /* 0x00000018ff247819 */ /* 0x000fe2000001162d */
[----:B------:R-:W-:Y:S01]  /*8470*/  IMAD.SHL.U32 R37, R37, 0x100, RZ ;  /* 0x0000010025257824 */ /* 0x000fe200078e00ff */
[----:B------:R-:W-:-:S02]  /*8480*/  LOP3.LUT R33, R45, 0xff, RZ, 0xc0, !PT ;  /* 0x000000ff2d217812 */ /* 0x000fc400078ec0ff */
[----:B------:R-:W-:Y:S02]  /*8490*/  SHF.R.U32.HI R42, RZ, 0x10, R41 ;  /* 0x00000010ff2a7819 */ /* 0x000fe40000011629 */
[----:B------:R-:W-:Y:S02]  /*84a0*/  PRMT R29, R44, 0x654, R29 ;  /* 0x000006542c1d7816 */ /* 0x000fe4000000001d */
[----:B------:R-:W-:Y:S02]  /*84b0*/  SHF.R.U32.HI R97, RZ, 0x18, R43 ;  /* 0x00000018ff617819 */ /* 0x000fe4000001162b */
[----:B------:R-:W-:Y:S02]  /*84c0*/  LOP3.LUT R30, R43, 0xff, RZ, 0xc0, !PT ;  /* 0x000000ff2b1e7812 */ /* 0x000fe400078ec0ff */
[----:B------:R-:W-:Y:S01]  /*84d0*/  PRMT R6, R36, 0x654, R33 ;  /* 0x0000065424067816 */ /* 0x000fe20000000021 */
[----:B------:R-:W-:Y:S01]  /*84e0*/  IMAD.SHL.U32 R33, R40, 0x100, RZ ;  /* 0x0000010028217824 */ /* 0x000fe200078e00ff */
[----:B------:R-:W-:-:S02]  /*84f0*/  SHF.R.U32.HI R38, RZ, 0x10, R43 ;  /* 0x00000010ff267819 */ /* 0x000fc4000001162b */
[----:B------:R-:W-:Y:S02]  /*8500*/  SHF.R.U32.HI R39, RZ, 0x8, R47 ;  /* 0x00000008ff277819 */ /* 0x000fe4000001162f */
[----:B------:R-:W-:Y:S01]  /*8510*/  LOP3.LUT R4, R29, 0xff00, R4, 0xf8, !PT ;  /* 0x0000ff001d047812 */ /* 0x000fe200078ef804 */
[----:B------:R-:W-:Y:S01]  /*8520*/  IMAD.U32 R29, R42, 0x10000, RZ ;  /* 0x000100002a1d7824 */ /* 0x000fe200078e00ff */
[----:B------:R-:W-:Y:S01]  /*8530*/  PRMT R30, R97, 0x654, R30 ;  /* 0x00000654611e7816 */ /* 0x000fe2000000001e */
[----:B------:R-:W-:Y:S01]  /*8540*/  IMAD.SHL.U32 R39, R39, 0x100, RZ ;  /* 0x0000010027277824 */ /* 0x000fe200078e00ff */
[----:B------:R-:W-:Y:S01]  /*8550*/  LOP3.LUT R6, R6, 0xff00, R37, 0xf8, !PT ;  /* 0x0000ff0006067812 */ /* 0x000fe200078ef825 */
[----:B------:R-:W-:Y:S01]  /*8560*/  IMAD.U32 R37, R38, 0x10000, RZ ;  /* 0x0001000026257824 */ /* 0x000fe200078e00ff */
[----:B------:R-:W-:Y:S02]  /*8570*/  LOP3.LUT R30, R30, 0xff00, R33, 0xf8, !PT ;  /* 0x0000ff001e1e7812 */ /* 0x000fe400078ef821 */
[----:B------:R-:W-:-:S02]  /*8580*/  LOP3.LUT R34, R47, 0xff0000ff, RZ, 0xc0, !PT ;  /* 0xff0000ff2f227812 */ /* 0x000fc400078ec0ff */
        /* <DEDUP_REMOVED lines=10> */
[----:B------:R-:W-:-:S02]  /*8630*/  SHF.R.U32.HI R41, RZ, 0x10, R45 ;  /* 0x00000010ff297819 */ /* 0x000fc4000001162d */
[-C--:B------:R-:W-:Y:S01]  /*8640*/  FMUL.FTZ R45, R34, R39.reuse ;  /* 0x00000027222d7220 */ /* 0x080fe20000410000 */
[----:B------:R-:W-:Y:S02]  /*8650*/  HADD2.F32 R37, -RZ, R36.H0_H0 ;  /* 0x20000024ff257230 */ /* 0x000fe40000004100 */
[----:B------:R-:W-:Y:S01]  /*8660*/  FMUL.FTZ R39, R30, R39 ;  /* 0x000000271e277220 */ /* 0x000fe20000410000 */
[----:B------:R-:W-:Y:S01]  /*8670*/  SHF.R.U32.HI R43, RZ, 0x10, R47 ;  /* 0x00000010ff2b7819 */ /* 0x000fe2000001162f */
[----:B------:R-:W-:Y:S01]  /*8680*/  IMAD.U32 R41, R41, 0x10000, RZ ;  /* 0x0001000029297824 */ /* 0x000fe200078e00ff */
[----:B------:R-:W-:Y:S01]  /*8690*/  F2FP.F16.E4M3.UNPACK_B R107, R107 ;  /* 0x0000006bff6b723e */ /* 0x000fe200020006ff */
[-C--:B------:R-:W-:Y:S01]  /*86a0*/  FFMA.FTZ R42, R34, R37.reuse, R39 ;  /* 0x00000025222a7223 */ /* 0x080fe20000010027 */
[----:B------:R-:W-:Y:S01]  /*86b0*/  FFMA.FTZ R45, R30, R37, -R45 ;  /* 0x000000251e2d7223 */ /* 0x000fe2000001082d */
[----:B------:R-:W-:Y:S01]  /*86c0*/  HADD2.F32 R39, -RZ, R38.H1_H1 ;  /* 0x30000026ff277230 */ /* 0x000fe20000004100 */
[----:B------:R-:W-:Y:S01]  /*86d0*/  F2FP.F16.E4M3.UNPACK_B R32, R32 ;  /* 0x00000020ff20723e */ /* 0x000fe200020006ff */
[----:B------:R-:W-:Y:S01]  /*86e0*/  HADD2.F32 R34, -RZ, R33.H1_H1 ;  /* 0x30000021ff227230 */ /* 0x000fe20000004100 */
[----:B------:R-:W-:Y:S01]  /*86f0*/  F2FP.F16.E4M3.UNPACK_B R28, R28 ;  /* 0x0000001cff1c723e */ /* 0x000fe200020006ff */
[----:B------:R-:W-:Y:S01]  /*8700*/  HADD2.F32 R30, -RZ, R29.H1_H1 ;  /* 0x3000001dff1e7230 */ /* 0x000fe20000004100 */
[----:B------:R-:W-:Y:S01]  /*8710*/  LOP3.LUT R10, R6, 0xff0000, R41, 0xf8, !PT ;  /* 0x00ff0000060a7812 */ /* 0x000fe200078ef829 */
[----:B------:R-:W-:-:S02]  /*8720*/  IMAD.U32 R43, R43, 0x10000, RZ ;  /* 0x000100002b2b7824 */ /* 0x000fc400078e00ff */
[----:B------:R-:W-:Y:S01]  /*8730*/  FMUL.FTZ R41, R34, R39 ;  /* 0x0000002722297220 */ /* 0x000fe20000410000 */
[----:B------:R-:W-:Y:S01]  /*8740*/  HADD2.F32 R37, -RZ, R36.H1_H1 ;  /* 0x30000024ff257230 */ /* 0x000fe20000004100 */
[----:B------:R-:W-:Y:S01]  /*8750*/  F2FP.F16.E4M3.UNPACK_B R105, R105 ;  /* 0x00000069ff69723e */ /* 0x000fe200020006ff */
[----:B------:R-:W-:Y:S02]  /*8760*/  HADD2.F32 R36, -RZ, R107.H0_H0 ;  /* 0x2000006bff247230 */ /* 0x000fe40000004100 */
        /* <DEDUP_REMOVED lines=8> */
[----:B------:R-:W-:Y:S01]  /*87f0*/  FMUL.FTZ R36, R29, R36 ;  /* 0x000000241d247220 */ /* 0x000fe20000410000 */
[----:B------:R-:W-:Y:S01]  /*8800*/  HADD2.F32 R107, -RZ, R107.H1_H1 ;  /* 0x3000006bff6b7230 */ /* 0x000fe20000004100 */
[----:B------:R-:W-:Y:S01]  /*8810*/  F2FP.SATFINITE.E4M3.F32.PACK_AB_MERGE_C R42, R43, R42, RZ ;  /* 0x0000002a2b2a723e */ /* 0x000fe200048070ff */
[----:B------:R-:W-:Y:S02]  /*8820*/  HADD2.F32 R32, -RZ, R32.H1_H1 ;  /* 0x30000020ff207230 */ /* 0x000fe40000004100 */
[-C--:B------:R-:W-:Y:S01]  /*8830*/  FFMA.FTZ R39, R33, R30.reuse, R36 ;  /* 0x0000001e21277223 */ /* 0x080fe20000010024 */
[----:B------:R-:W-:Y:S02]  /*8840*/  HADD2.F32 R28, -RZ, R28.H1_H1 ;  /* 0x3000001cff1c7230 */ /* 0x000fe40000004100 */
[----:B------:R-:W-:Y:S01]  /*8850*/  FFMA.FTZ R38, R29, R30, -R34 ;  /* 0x0000001e1d267223 */ /* 0x000fe20000010822 */
[----:B------:R-:W-:-:S02]  /*8860*/  HADD2.F32 R105, -RZ, R105.H1_H1 ;  /* 0x30000069ff697230 */ /* 0x000fc40000004100 */
[-C--:B------:R-:W-:Y:S01]  /*8870*/  FMUL.FTZ R33, R32, R107.reuse ;  /* 0x0000006b20217220 */ /* 0x080fe20000410000 */
[-C--:B------:R-:W-:Y:S01]  /*8880*/  F2FP.F16.E4M3.UNPACK_B R29, R106.reuse.H1 ;  /* 0x0000006aff1d723e */ /* 0x080fe200030006ff */
[C---:B------:R-:W-:Y:S01]  /*8890*/  FMUL.FTZ R107, R28.reuse, R107 ;  /* 0x0000006b1c6b7220 */ /* 0x040fe20000410000 */
[----:B------:R-:W-:Y:S01]  /*88a0*/  F2FP.F16.E4M3.UNPACK_B R30, R35.H1 ;  /* 0x00000023ff1e723e */ /* 0x000fe200030006ff */
[----:B------:R-:W-:Y:S01]  /*88b0*/  FFMA.FTZ R41, R28, R105, -R33 ;  /* 0x000000691c297223 */ /* 0x000fe20000010821 */
[----:B------:R-:W-:Y:S01]  /*88c0*/  F2FP.F16.E4M3.UNPACK_B R34, R103.H1 ;  /* 0x00000067ff22723e */ /* 0x000fe200030006ff */
[--C-:B------:R-:W-:Y:S01]  /*88d0*/  HADD2.F32 R36, -RZ, R29.reuse.H0_H0 ;  /* 0x2000001dff247230 */ /* 0x100fe20000004100 */
[----:B------:R-:W-:Y:S01]  /*88e0*/  F2FP.F16.E4M3.UNPACK_B R28, R31.H1 ;  /* 0x0000001fff1c723e */ /* 0x000fe200030006ff */
[----:B------:R-:W-:Y:S02]  /*88f0*/  HADD2.F32 R33, -RZ, R30.H0_H0 ;  /* 0x2000001eff217230 */ /* 0x000fe40000004100 */
[----:B------:R-:W-:Y:S01]  /*8900*/  FFMA.FTZ R40, R32, R105, R107 ;  /* 0x0000006920287223 */ /* 0x000fe2000001006b */
[----:B------:R-:W-:Y:S01]  /*8910*/  HADD2.F32 R37, -RZ, R29.H1_H1 ;  /* 0x3000001dff257230 */ /* 0x000fe20000004100 */
[----:B------:R-:W-:Y:S01]  /*8920*/  F2FP.F16.E4M3.UNPACK_B R106, R106 ;  /* 0x0000006aff6a723e */ /* 0x000fe200020006ff */
[----:B------:R-:W-:-:S02]  /*8930*/  HADD2.F32 R29, -RZ, R28.H0_H0 ;  /* 0x2000001cff1d7230 */ /* 0x000fc40000004100 */
[-C--:B------:R-:W-:Y:S01]  /*8940*/  FMUL.FTZ R46, R33, R36.reuse ;  /* 0x00000024212e7220 */ /* 0x080fe20000410000 */
[----:B------:R-:W-:Y:S01]  /*8950*/  HADD2.F32 R32, -RZ, R34.H0_H0 ;  /* 0x20000022ff207230 */ /* 0x000fe20000004100 */
[----:B------:R-:W-:Y:S01]  /*8960*/  F2FP.F16.E4M3.UNPACK_B R31, R31 ;  /* 0x0000001fff1f723e */ /* 0x000fe200020006ff */
[----:B------:R-:W-:Y:S02]  /*8970*/  HADD2.F32 R30, -RZ, R30.H1_H1 ;  /* 0x3000001eff1e7230 */ /* 0x000fe40000004100 */
[C---:B------:R-:W-:Y:S01]  /*8980*/  FMUL.FTZ R36, R29.reuse, R36 ;  /* 0x000000241d247220 */ /* 0x040fe20000410000 */
[----:B------:R-:W-:Y:S02]  /*8990*/  HADD2.F32 R28, -RZ, R28.H1_H1 ;  /* 0x3000001cff1c7230 */ /* 0x000fe40000004100 */
[-C--:B------:R-:W-:Y:S01]  /*89a0*/  FFMA.FTZ R47, R29, R32.reuse, -R46 ;  /* 0x000000201d2f7223 */ /* 0x080fe2000001082e */
[----:B------:R-:W-:Y:S02]  /*89b0*/  HADD2.F32 R29, -RZ, R34.H1_H1 ;  /* 0x30000022ff1d7230 */ /* 0x000fe40000004100 */
[----:B------:R-:W-:Y:S01]  /*89c0*/  FMUL.FTZ R97, R30, R37 ;  /* 0x000000251e617220 */ /* 0x000fe20000410000 */
[----:B------:R-:W-:Y:S01]  /*89d0*/  F2FP.F16.E4M3.UNPACK_B R35, R35 ;  /* 0x00000023ff23723e */ /* 0x000fe200020006ff */
[C---:B------:R-:W-:Y:S01]  /*89e0*/  FMUL.FTZ R37, R28.reuse, R37 ;  /* 0x000000251c257220 */ /* 0x040fe20000410000 */
[----:B------:R-:W-:Y:S01]  /*89f0*/  FFMA.FTZ R96, R33, R32, R36 ;  /* 0x0000002021607223 */ /* 0x000fe20000010024 */
[----:B--2---:R-:W-:Y:S01]  /*8a00*/  FFMA.FTZ R102, R28, R29, -R97 ;  /* 0x0000001d1c667223 */ /* 0x004fe20000010861 */
[----:B------:R-:W-:Y:S01]  /*8a10*/  F2FP.F16.E4M3.UNPACK_B R103, R103 ;  /* 0x00000067ff67723e */ /* 0x000fe200020006ff */
[----:B------:R-:W-:Y:S01]  /*8a20*/  FFMA.FTZ R97, R30, R29, R37 ;  /* 0x0000001d1e617223 */ /* 0x000fe20000010025 */
[--C-:B------:R-:W-:Y:S01]  /*8a30*/  HADD2.F32 R33, -RZ, R106.reuse.H0_H0 ;  /* 0x2000006aff217230 */ /* 0x100fe20000004100 */
[----:B------:R-:W-:Y:S01]  /*8a40*/  F2FP.SATFINITE.E4M3.F32.PACK_AB_MERGE_C R44, R44, R45, RZ ;  /* 0x0000002d2c2c723e */ /* 0x000fe200048070ff */
[----:B------:R-:W-:Y:S01]  /*8a50*/  HADD2.F32 R28, -RZ, R31.H0_H0 ;  /* 0x2000001fff1c7230 */ /* 0x000fe20000004100 */
[----:B------:R-:W-:Y:S01]  /*8a60*/  F2FP.SATFINITE.E4M3.F32.PACK_AB_MERGE_C R47, R102, R47, RZ ;  /* 0x0000002f662f723e */ /* 0x000fe200048070ff */
[----:B------:R-:W-:Y:S01]  /*8a70*/  HADD2.F32 R29, -RZ, R35.H0_H0 ;  /* 0x20000023ff1d7230 */ /* 0x000fe20000004100 */
[----:B------:R-:W-:Y:S01]  /*8a80*/  F2FP.SATFINITE.E4M3.F32.PACK_AB_MERGE_C R43, R97, R96, RZ ;  /* 0x00000060612b723e */ /* 0x000fe200048070ff */
[----:B------:R-:W-:-:S02]  /*8a90*/  HADD2.F32 R106, -RZ, R106.H1_H1 ;  /* 0x3000006aff6a7230 */ /* 0x000fc40000004100 */
[CC--:B------:R-:W-:Y:S01]  /*8aa0*/  FMUL.FTZ R34, R28.reuse, R33.reuse ;  /* 0x000000211c227220 */ /* 0x0c0fe20000410000 */
        /* <DEDUP_REMOVED lines=11> */
[-C--:B------:R-:W-:Y:S01]  /*8b60*/  FFMA.FTZ R46, R31, R32.reuse, -R36 ;  /* 0x000000201f2e7223 */ /* 0x080fe20000010824 */
[----:B------:R-:W-:Y:S01]  /*8b70*/  F2FP.F16.E4M3.UNPACK_B R28, R5 ;  /* 0x00000005ff1c723e */ /* 0x000fe200020006ff */
[----:B------:R-:W-:Y:S01]  /*8b80*/  FFMA.FTZ R35, R35, R32, R106 ;  /* 0x0000002023237223 */ /* 0x000fe2000001006a */
[----:B------:R-:W-:Y:S01]  /*8b90*/  F2FP.F16.E4M3.UNPACK_B R32, R8 ;  /* 0x00000008ff20723e */ /* 0x000fe200020006ff */
[----:B------:R-:W-:Y:S01]  /*8ba0*/  HADD2.F32 R31, -RZ, R30.H0_H0 ;  /* 0x2000001eff1f7230 */ /* 0x000fe20000004100 */
[----:B------:R-:W-:Y:S01]  /*8bb0*/  F2FP.SATFINITE.E4M3.F32.PACK_AB_MERGE_C R96, R41, R38, R44 ;  /* 0x000000262960723e */ /* 0x000fe2000480702c */
[----:B------:R-:W-:Y:S01]  /*8bc0*/  HADD2.F32 R36, -RZ, R33.H0_H0 ;  /* 0x20000021ff247230 */ /* 0x000fe20000004100 */
[----:B----4-:R-:W-:Y:S01]  /*8bd0*/  F2FP.SATFINITE.E4M3.F32.PACK_AB_MERGE_C R99, R35, R34, R43 ;  /* 0x000000222363723e */ /* 0x010fe2000480702b */
[----:B------:R-:W-:Y:S01]  /*8be0*/  HADD2.F32 R29, -RZ, R28.H0_H0 ;  /* 0x2000001cff1d7230 */ /* 0x000fe20000004100 */
[----:B------:R-:W-:Y:S01]  /*8bf0*/  F2FP.SATFINITE.E4M3.F32.PACK_AB_MERGE_C R46, R46, R37, R47 ;  /* 0x000000252e2e723e */ /* 0x000fe2000480702f */
        /* <DEDUP_REMOVED lines=9> */
[----:B------:R-:W-:Y:S01]  /*8c90*/  FMUL.FTZ R35, R30, R33 ;  /* 0x000000211e237220 */ /* 0x000fe20000410000 */
[----:B------:R-:W-:Y:S01]  /*8ca0*/  F2FP.F16.E4M3.UNPACK_B R5, R5.H1 ;  /* 0x00000005ff05723e */ /* 0x000fe200030006ff */
[C---:B------:R-:W-:Y:S01]  /*8cb0*/  FMUL.FTZ R33, R28.reuse, R33 ;  /* 0x000000211c217220 */ /* 0x040fe20000410000 */
[----:B------:R-:W-:Y:S01]  /*8cc0*/  F2FP.F16.E4M3.UNPACK_B R29, R9.H1 ;  /* 0x00000009ff1d723e */ /* 0x000fe200030006ff */
[----:B------:R-:W-:Y:S01]  /*8cd0*/  FFMA.FTZ R37, R28, R31, -R35 ;  /* 0x0000001f1c257223 */ /* 0x000fe20000010823 */
[----:B------:R-:W-:Y:S01]  /*8ce0*/  F2FP.F16.E4M3.UNPACK_B R28, R10.H1 ;  /* 0x0000000aff1c723e */ /* 0x000fe200030006ff */
[----:B------:R-:W-:Y:S01]  /*8cf0*/  HADD2.F32 R9, -RZ, R5.H0_H0 ;  /* 0x20000005ff097230 */ /* 0x000fe20000004100 */
[----:B------:R-:W-:Y:S01]  /*8d00*/  F2FP.SATFINITE.E4M3.F32.PACK_AB_MERGE_C R97, R40, R39, R42 ;  /* 0x000000272861723e */ /* 0x000fe2000480702a */
[----:B------:R-:W-:Y:S01]  /*8d10*/  FFMA.FTZ R39, R30, R31, R33 ;  /* 0x0000001f1e277223 */ /* 0x000fe20000010021 */
[--C-:B------:R-:W-:Y:S01]  /*8d20*/  HADD2.F32 R10, -RZ, R29.reuse.H0_H0 ;  /* 0x2000001dff0a7230 */ /* 0x100fe20000004100 */
[----:B------:R-:W-:Y:S01]  /*8d30*/  F2FP.F16.E4M3.UNPACK_B R8, R8.H1 ;  /* 0x00000008ff08723e */ /* 0x000fe200030006ff */
[----:B------:R-:W-:Y:S01]  /*8d40*/  HADD2.F32 R30, -RZ, R28.H0_H0 ;  /* 0x2000001cff1e7230 */ /* 0x000fe20000004100 */
[----:B------:R-:W-:Y:S01]  /*8d50*/  F2FP.F16.E4M3.UNPACK_B R33, R6.H1 ;  /* 0x00000006ff21723e */ /* 0x000fe200030006ff */
[----:B------:R-:W-:-:S02]  /*8d60*/  HADD2.F32 R29, -RZ, R29.H1_H1 ;  /* 0x3000001dff1d7230 */ /* 0x000fc40000004100 */
[----:B------:R-:W-:Y:S02]  /*8d70*/  HADD2.F32 R32, -RZ, R28.H1_H1 ;  /* 0x3000001cff207230 */ /* 0x000fe40000004100 */
[CC--:B------:R-:W-:Y:S01]  /*8d80*/  FMUL.FTZ R34, R10.reuse, R30.reuse ;  /* 0x0000001e0a227220 */ /* 0x0c0fe20000410000 */
[----:B------:R-:W-:Y:S02]  /*8d90*/  HADD2.F32 R5, -RZ, R5.H1_H1 ;  /* 0x30000005ff057230 */ /* 0x000fe40000004100 */
[----:B------:R-:W-:Y:S01]  /*8da0*/  FMUL.FTZ R31, R9, R30 ;  /* 0x0000001e091f7220 */ /* 0x000fe20000410000 */
[--C-:B------:R-:W-:Y:S02]  /*8db0*/  HADD2.F32 R28, -RZ, R8.reuse.H0_H0 ;  /* 0x20000008ff1c7230 */ /* 0x100fe40000004100 */
[-C--:B------:R-:W-:Y:S01]  /*8dc0*/  FMUL.FTZ R30, R29, R32.reuse ;  /* 0x000000201d1e7220 */ /* 0x080fe20000410000 */
[----:B------:R-:W-:Y:S02]  /*8dd0*/  HADD2.F32 R8, -RZ, R8.H1_H1 ;  /* 0x30000008ff087230 */ /* 0x000fe40000004100 */
[----:B------:R-:W-:Y:S01]  /*8de0*/  FMUL.FTZ R32, R5, R32 ;  /* 0x0000002005207220 */ /* 0x000fe20000410000 */
[----:B------:R-:W-:Y:S01]  /*8df0*/  FFMA.FTZ R41, R10, R28, R31 ;  /* 0x0000001c0a297223 */ /* 0x000fe2000001001f */
[----:B------:R-:W-:-:S02]  /*8e00*/  F2FP.F16.E4M3.UNPACK_B R10, R11 ;  /* 0x0000000bff0a723e */ /* 0x000fc400020006ff */
[----:B------:R-:W-:Y:S01]  /*8e10*/  FFMA.FTZ R42, R29, R8, R32 ;  /* 0x000000081d2a7223 */ /* 0x000fe20000010020 */
[----:B------:R-:W-:Y:S01]  /*8e20*/  F2FP.F16.E4M3.UNPACK_B R32, R6 ;  /* 0x00000006ff20723e */ /* 0x000fe200020006ff */
[----:B------:R-:W-:Y:S01]  /*8e30*/  FFMA.FTZ R43, R5, R8, -R30 ;  /* 0x00000008052b7223 */ /* 0x000fe2000001081e */
[-C--:B------:R-:W-:Y:S01]  /*8e40*/  F2FP.F16.E4M3.UNPACK_B R5, R7.reuse ;  /* 0x00000007ff05723e */ /* 0x080fe200020006ff */
        /* <DEDUP_REMOVED lines=14> */
[----:B------:R-:W-:Y:S02]  /*8f30*/  HADD2.F32 R4, -RZ, R11.H0_H0 ;  /* 0x2000000bff047230 */ /* 0x000fe40000004100 */
[----:B------:R-:W-:Y:S01]  /*8f40*/  FMUL.FTZ R47, R9, R34 ;  /* 0x00000022092f7220 */ /* 0x000fe20000410000 */
[----:B------:R-:W-:Y:S02]  /*8f50*/  HADD2.F32 R30, -RZ, R29.H0_H0 ;  /* 0x2000001dff1e7230 */ /* 0x000fe40000004100 */
[----:B------:R-:W-:Y:S01]  /*8f60*/  FFMA.FTZ R45, R8, R31, -R45 ;  /* 0x0000001f082d7223 */ /* 0x000fe2000001082d */
[----:B------:R-:W-:-:S02]  /*8f70*/  HADD2.F32 R11, -RZ, R11.H1_H1 ;  /* 0x3000000bff0b7230 */ /* 0x000fc40000004100 */
[C---:B------:R-:W-:Y:S01]  /*8f80*/  FMUL.FTZ R44, R4.reuse, R34 ;  /* 0x00000022042c7220 */ /* 0x040fe20000410000 */
[----:B------:R-:W-:Y:S02]  /*8f90*/  HADD2.F32 R8, -RZ, R33.H1_H1 ;  /* 0x30000021ff087230 */ /* 0x000fe40000004100 */
[-C--:B------:R-:W-:Y:S01]  /*8fa0*/  FFMA.FTZ R47, R4, R30.reuse, R47 ;  /* 0x0000001e042f7223 */ /* 0x080fe2000001002f */
[----:B------:R-:W-:Y:S02]  /*8fb0*/  HADD2.F32 R7, -RZ, R7.H1_H1 ;  /* 0x30000007ff077230 */ /* 0x000fe40000004100 */
[----:B------:R-:W-:Y:S01]  /*8fc0*/  FFMA.FTZ R35, R28, R31, R35 ;  /* 0x0000001f1c237223 */ /* 0x000fe20000010023 */
[----:B------:R-:W-:Y:S02]  /*8fd0*/  HADD2.F32 R10, -RZ, R10.H1_H1 ;  /* 0x3000000aff0a7230 */ /* 0x000fe40000004100 */
[----:B------:R-:W-:Y:S01]  /*8fe0*/  FFMA.FTZ R44, R9, R30, -R44 ;  /* 0x0000001e092c7223 */ /* 0x000fe2000001082c */
[----:B------:R-:W-:-:S02]  /*8ff0*/  HADD2.F32 R32, -RZ, R32.H1_H1 ;  /* 0x30000020ff207230 */ /* 0x000fc40000004100 */
[-C--:B------:R-:W-:Y:S01]  /*9000*/  FMUL.FTZ R28, R11, R8.reuse ;  /* 0x000000080b1c7220 */ /* 0x080fe20000410000 */
[----:B------:R-:W-:Y:S02]  /*9010*/  HADD2.F32 R5, -RZ, R5.H1_H1 ;  /* 0x30000005ff057230 */ /* 0x000fe40000004100 */
[----:B------:R-:W-:Y:S01]  /*9020*/  FMUL.FTZ R30, R7, R8 ;  /* 0x00000008071e7220 */ /* 0x000fe20000410000 */
        /* <DEDUP_REMOVED lines=13> */
[----:B------:R-:W-:-:S02]  /*9100*/  F2FP.SATFINITE.E4M3.F32.PACK_AB_MERGE_C R30, R30, R47, RZ ;  /* 0x0000002f1e1e723e */ /* 0x000fc400048070ff */
[----:B------:R-:W-:Y:S01]  /*9110*/  F2FP.SATFINITE.E4M3.F32.PACK_AB_MERGE_C R7, R8, R45, R7 ;  /* 0x0000002d0807723e */ /* 0x000fe20004807007 */
[----:B------:R-:W-:Y:S01]  /*9120*/  IMAD.MOV.U32 R8, RZ, RZ, R97 ;  /* 0x000000ffff087224 */ /* 0x000fe200078e0061 */
[----:B------:R-:W-:Y:S01]  /*9130*/  F2FP.SATFINITE.E4M3.F32.PACK_AB_MERGE_C R11, R6, R35, R30 ;  /* 0x00000023060b723e */ /* 0x000fe2000480701e */
[----:B------:R-:W-:Y:S01]  /*9140*/  IMAD.MOV.U32 R6, RZ, RZ, R46 ;  /* 0x000000ffff067224 */ /* 0x000fe200078e002e */
[----:B------:R-:W-:-:S07]  /*9150*/  F2FP.SATFINITE.E4M3.F32.PACK_AB_MERGE_C R9, R39, R36, R41 ;  /* 0x000000242709723e */ /* 0x000fce0004807029 */
.L_x_9136:
[----:B------:R-:W-:Y:S05]  /*9160*/  BSYNC B1 ;  /* 0x0000000000017941 */ /* 0x000fea0003800000 */
.L_x_9135:
[----:B0-----:R0:W-:Y:S01]  /*9170*/  ST.E.128 desc[UR60][R12.64], R4 ;  /* 0x000000040c007985 */ /* 0x0011e2000c101d3c */
[----:B------:R-:W-:-:S13]  /*9180*/  ISETP.GE.AND P2, PT, R15, R109, PT ;  /* 0x0000006d0f00720c */ /* 0x000fda0003f46270 */
[----:B------:R-:W-:Y:S05]  /*9190*/  @P2 BRA `(.L_x_9114) ;  /* 0x0000000400642947 */ /* 0x000fea0003800000 */
[----:B------:R-:W-:-:S04]  /*91a0*/  IADD3 R14, P2, R15, R14, RZ ;  /* 0x0000000e0f0e7210 */ /* 0x000fc80007f5e0ff */
[----:B------:R-:W-:-:S05]  /*91b0*/  LEA.HI.X.SX32 R15, R15, R100, 0x1, P2 ;  /* 0x000000640f0f7211 */ /* 0x000fca00010f0eff */
[----:B------:R0:W-:Y:S01]  /*91c0*/  ST.E.128 desc[UR60][R14.64], R8 ;  /* 0x000000080e007985 */ /* 0x0001e2000c101d3c */
[----:B------:R-:W-:Y:S05]  /*91d0*/  BRA `(.L_x_9114) ;  /* 0x0000000400547947 */ /* 0x000fea0003800000 */
.L_x_9084:
[----:B------:R-:W-:-:S13]  /*91e0*/  ISETP.NE.AND P5, PT, R198, 0x3, PT ;  /* 0x00000003c600780c */ /* 0x000fda0003fa5270 */
[----:B------:R-:W-:Y:S05]  /*91f0*/  @!P5 BRA `(.L_x_9137) ;  /* 0x000000000004d947 */ /* 0x000fea0003800000 */
[----:B------:R-:W-:Y:S01]  /*9200*/  BPT.TRAP 0x1 ;  /* 0x000000040000795c */ /* 0x000fe20000300000 */
.L_x_9137:
[----:B------:R-:W-:Y:S01]  /*9210*/  IMAD R86, R191, 0x8, R17 ;  /* 0x00000008bf567824 */ /* 0x000fe200078e0211 */
[----:B------:R-:W-:Y:S01]  /*9220*/  SHF.L.U32 R98, R201, 0x1f, RZ ;  /* 0x0000001fc9627819 */ /* 0x000fe200000006ff */
[----:B------:R-:W-:Y:S01]  /*9230*/  BSSY B1, `(.L_x_9138) ;  /* 0x0000004000017945 */ /* 0x000fe20003800000 */
[----:B------:R-:W-:Y:S02]  /*9240*/  SHF.R.S32.HI R93, RZ, 0x1f, R92 ;  /* 0x0000001fff5d7819 */ /* 0x000fe4000001145c */
[----:B------:R-:W0:Y:S02]  /*9250*/  SYNCS.PHASECHK.TRANS64.TRYWAIT P2, [R86+URZ+0x22890], R98 ;  /* 0x02289062560075a7 */ /* 0x000e24000804017f */
[----:B0-----:R-:W-:Y:S05]  /*9260*/  @!P2 BRA `(.L_x_9139) ;  /* 0x000002840064a947 */ /* 0x001fea0003800000 */
.L_x_9497:
[----:B------:R-:W-:Y:S05]  /*9270*/  BSYNC B1 ;  /* 0x0000000000017941 */ /* 0x000fea0003800000 */
.L_x_9138:
        /* <DEDUP_REMOVED lines=25> */
.L_x_9501:
[----:B------:R-:W-:Y:S04]  /*9410*/  BSSY B1, `(.L_x_9141) ;  /* 0x000000d000017945 */ /* 0x000fe80003800000 */
[----:B------:R-:W-:Y:S05]  /*9420*/  @!P2 BRA `(.L_x_9142) ;  /* 0x00000000002ca947 */ /* 0x000fea0003800000 */
[----:B------:R-:W-:Y:S02]  /*9430*/  ULDC UR4, c[0x0][0x2f4] ;  /* 0x0000bd0000047ab9 */ /* 0x000fe40000000800 */
[----:B------:R-:W-:-:S13]  /*9440*/  ISETP.GE.AND P2, PT, R18, UR4, PT ;  /* 0x0000000412007c0c */ /* 0x000fda000bf46270 */
[----:B---3--:R-:W-:-:S05]  /*9450*/  @!P2 IADD3 R10, P3, R18, R14, RZ ;  /* 0x0000000e120aa210 */ /* 0x008fca0007f7e0ff */
[----:B--2---:R-:W-:Y:S01]  /*9460*/  @!P2 IMAD.X R11, R4, 0x1, R19, P3 ;  /* 0x00000001040ba824 */ /* 0x004fe200018e0613 */
[----:B------:R-:W-:-:S13]  /*9470*/  ISETP.GE.AND P3, PT, R23, UR4, PT ;  /* 0x0000000417007c0c */ /* 0x000fda000bf66270 */
[----:B------:R-:W-:-:S05]  /*9480*/  @!P3 IADD3 R14, P4, R23, R14, RZ ;  /* 0x0000000e170eb210 */ /* 0x000fca0007f9e0ff */
[----:B------:R-:W-:Y:S02]  /*9490*/  @!P3 IMAD.X R15, R4, 0x1, R193, P4 ;  /* 0x00000001040fb824 */ /* 0x000fe400020e06c1 */
[----:B------:R-:W2:Y:S04]  /*94a0*/  @!P2 LDS.128 R4, [R90+0x18400] ;  /* 0x018400005a04a984 */ /* 0x000ea80000000c00 */
[----:B--2---:R-:W-:Y:S04]  /*94b0*/  @!P2 ST.E.128 desc[UR60][R10.64], R4 ;  /* 0x000000040a00a985 */ /* 0x004fe8000c101d3c */
[----:B------:R-:W2:Y:S04]  /*94c0*/  @!P3 LDS.128 R4, [R89+0x18400] ;  /* 0x018400005904b984 */ /* 0x000ea80000000c00 */
[----:B--2---:R4:W-:Y:S02]  /*94d0*/  @!P3 ST.E.128 desc[UR60][R14.64], R4 ;  /* 0x000000040e00b985 */ /* 0x0049e4000c101d3c */
.L_x_9142:
[----:B------:R-:W-:Y:S05]  /*94e0*/  BSYNC B1 ;  /* 0x0000000000017941 */ /* 0x000fea0003800000 */
.L_x_9141:
[----:B------:R-:W-:-:S03]  /*94f0*/  UMOV UR4, 0xffffffff ;  /* 0xffffffff00047882 */ /* 0x000fc60000000000 */
[----:B------:R-:W-:Y:S05]  /*9500*/  BRA.DIV UR4, `(.L_x_9143) ;  /* 0x0000028604187947 */ /* 0x000fea000b800000 */
[----:B--2-4-:R2:W4:Y:S04]  /*9510*/  SHFL.IDX PT, R4, R9, 0x1, 0x1c1f ;  /* 0x003c1f0009047f89 */ /* 0x01452800000e0000 */
[----:B---3--:R2:W3:Y:S02]  /*9520*/  SHFL.IDX PT, R14, R8, 0x1, 0x1c1f ;  /* 0x003c1f00080e7f89 */ /* 0x0084e400000e0000 */
.L_x_9505:
        /* <DEDUP_REMOVED lines=14> */
.L_x_9145:
[----:B------:R-:W-:Y:S05]  /*9610*/  BSYNC B1 ;  /* 0x0000000000017941 */ /* 0x000fea0003800000 */
.L_x_9144:
[----:B------:R-:W-:-:S03]  /*9620*/  UMOV UR4, 0xffffffff ;  /* 0xffffffff00047882 */ /* 0x000fc60000000000 */
[----:B------:R-:W-:Y:S05]  /*9630*/  BRA.DIV UR4, `(.L_x_9146) ;  /* 0x0000028604147947 */ /* 0x000fea000b800000 */
[----:B---34-:R3:W4:Y:S04]  /*9640*/  SHFL.IDX PT, R4, R9, 0x2, 0x1c1f ;  /* 0x005c1f0009047f89 */ /* 0x01872800000e0000 */
[----:B------:R3:W0:Y:S02]  /*9650*/  SHFL.IDX PT, R14, R8, 0x2, 0x1c1f ;  /* 0x005c1f00080e7f89 */ /* 0x00062400000e0000 */
.L_x_9509:
[----:B------:R-:W-:-:S13]  /*9660*/  ISETP.GE.AND P2, PT, R28, 0x81, PT ;  /* 0x000000811c00780c */ /* 0x000fda0003f46270 */
[----:B------:R-:W-:Y:S05]  /*9670*/  @!P2 BRA `(.L_x_9114) ;  /* 0x00000000002ca947 */ /* 0x000fea0003800000 */
[----:B------:R-:W-:Y:S02]  /*9680*/  ULDC UR4, c[0x0][0x2f4] ;  /* 0x0000bd0000047ab9 */ /* 0x000fe40000000800 */
[----:B------:R-:W-:-:S13]  /*9690*/  ISETP.GE.AND P2, PT, R18, UR4, PT ;  /* 0x0000000412007c0c */ /* 0x000fda000bf46270 */
[----:B0123--:R-:W-:-:S05]  /*96a0*/  @!P2 IADD3 R8, P3, R18, R14, RZ ;  /* 0x0000000e1208a210 */ /* 0x00ffca0007f7e0ff */
        /* <DEDUP_REMOVED lines=8> */
.L_x_9114:
[----:B------:R-:W-:Y:S05]  /*9730*/  BSYNC B0 ;  /* 0x0000000000007941 */ /* 0x000fea0003800000 */
.L_x_9083:
        /* <DEDUP_REMOVED lines=16> */
.L_x_9148:
[----:B------:R-:W-:Y:S05]  /*9840*/  BSYNC B0 ;  /* 0x0000000000007941 */ /* 0x000fea0003800000 */
.L_x_9147:
[----:B------:R-:W0:Y:S01]  /*9850*/  SYNCS.PHASECHK.TRANS64.TRYWAIT P3, [R86+URZ+0x228b0], R98 ;  /* 0x0228b062560075a7 */ /* 0x000e22000806017f */
[----:B------:R-:W-:Y:S04]  /*9860*/  BSSY B0, `(.L_x_9149) ;  /* 0x0000002000007945 */ /* 0x000fe80003800000 */
[----:B0-----:R-:W-:Y:S05]  /*9870*/  @!P3 BRA `(.L_x_9150) ;  /* 0x0000028000ccb947 */ /* 0x001fea0003800000 */
.L_x_9510:
[----:B------:R-:W-:Y:S05]  /*9880*/  BSYNC B0 ;  /* 0x0000000000007941 */ /* 0x000fea0003800000 */
.L_x_9149:
        /* <DEDUP_REMOVED lines=22> */
[----:B------:R-:W-:Y:S02]  /*99f0*/  ULDC UR4, c[0x0][0x2f4] ;  /* 0x0000bd0000047ab9 */ /* 0x000fe40000000800 */
[----:B------:R-:W-:-:S13]  /*9a00*/  ISETP.GE.AND P3, PT, R18, UR4, PT ;  /* 0x0000000412007c0c */ /* 0x000fda000bf66270 */
[----:B-1234-:R-:W-:-:S05]  /*9a10*/  @!P3 IADD3 R8, P4, R18, R10, RZ ;  /* 0x0000000a1208b210 */ /* 0x01efca0007f9e0ff */
        /* <DEDUP_REMOVED lines=8> */
.L_x_9152:
[----:B------:R-:W-:Y:S05]  /*9aa0*/  BSYNC B0 ;  /* 0x0000000000007941 */ /* 0x000fea0003800000 */
.L_x_9151:
[----:B------:R-:W-:Y:S01]  /*9ab0*/  ISETP.GE.AND P3, PT, R95, 0x41, PT ;  /* 0x000000415f00780c */ /* 0x000fe20003f66270 */
[----:B0-----:R0:W0:Y:S01]  /*9ac0*/  SHFL.IDX PT, R4, R13, 0x1, 0x1c1f ;  /* 0x003c1f000d047f89 */ /* 0x00102200000e0000 */
[----:B------:R-:W-:Y:S03]  /*9ad0*/  BSSY B0, `(.L_x_9153) ;  /* 0x000000e000007945 */ /* 0x000fe60003800000 */
[----:B----4-:R4:W0:Y:S08]  /*9ae0*/  SHFL.IDX PT, R10, R12, 0x1, 0x1c1f ;  /* 0x003c1f000c0a7f89 */ /* 0x01083000000e0000 */
[----:B----4-:R-:W-:Y:S05]  /*9af0*/  @!P3 BRA `(.L_x_9154) ;  /* 0x00000000002cb947 */ /* 0x010fea0003800000 */
[----:B------:R-:W-:Y:S02]  /*9b00*/  ULDC UR4, c[0x0][0x2f4] ;  /* 0x0000bd0000047ab9 */ /* 0x000fe40000000800 */
[----:B------:R-:W-:-:S13]  /*9b10*/  ISETP.GE.AND P3, PT, R18, UR4, PT ;  /* 0x0000000412007c0c */ /* 0x000fda000bf66270 */
[----:B0123--:R-:W-:-:S05]  /*9b20*/  @!P3 IADD3 R8, P4, R18, R10, RZ ;  /* 0x0000000a1208b210 */ /* 0x00ffca0007f9e0ff */
        /* <DEDUP_REMOVED lines=8> */
.L_x_9154:
[----:B------:R-:W-:Y:S05]  /*9bb0*/  BSYNC B0 ;  /* 0x0000000000007941 */ /* 0x000fea0003800000 */
.L_x_9153:
[----:B------:R-:W-:Y:S01]  /*9bc0*/  ISETP.GE.AND P3, PT, R95, 0x81, PT ;  /* 0x000000815f00780c */ /* 0x000fe20003f66270 */
[----:B0-----:R-:W0:Y:S01]  /*9bd0*/  SHFL.IDX PT, R13, R13, 0x2, 0x1c1f ;  /* 0x005c1f000d0d7f89 */ /* 0x001e2200000e0000 */
[----:B------:R-:W-:Y:S03]  /*9be0*/  BSSY B0, `(.L_x_9155) ;  /* 0x000000e000007945 */ /* 0x000fe60003800000 */
[----:B----4-:R4:W0:Y:S08]  /*9bf0*/  SHFL.IDX PT, R10, R12, 0x2, 0x1c1f ;  /* 0x005c1f000c0a7f89 */ /* 0x01083000000e0000 */
[----:B----4-:R-:W-:Y:S05]  /*9c00*/  @!P3 BRA `(.L_x_9156) ;  /* 0x00000000002cb947 */ /* 0x010fea0003800000 */
[----:B------:R-:W-:Y:S02]  /*9c10*/  ULDC UR4, c[0x0][0x2f4] ;  /* 0x0000bd0000047ab9 */ /* 0x000fe40000000800 */
[----:B------:R-:W-:-:S13]  /*9c20*/  ISETP.GE.AND P3, PT, R18, UR4, PT ;  /* 0x0000000412007c0c */ /* 0x000fda000bf66270 */
[----:B------:R-:W4:Y:S01]  /*9c30*/  @!P3 LDS.128 R4, [R90+0xe400] ;  /* 0x00e400005a04b984 */ /* 0x000f220000000c00 */
[----:B0123--:R-:W-:-:S05]  /*9c40*/  @!P3 IADD3 R8, P4, R18, R10, RZ ;  /* 0x0000000a1208b210 */ /* 0x00ffca0007f9e0ff */
[----:B------:R-:W-:Y:S01]  /*9c50*/  @!P3 IMAD.X R9, R13, 0x1, R19, P4 ;  /* 0x000000010d09b824 */ /* 0x000fe200020e0613 */
[----:B------:R-:W-:-:S13]  /*9c60*/  ISETP.GE.AND P4, PT, R23, UR4, PT ;  /* 0x0000000417007c0c */ /* 0x000fda000bf86270 */
[----:B------:R-:W-:-:S05]  /*9c70*/  @!P4 IADD3 R10, P5, R23, R10, RZ ;  /* 0x0000000a170ac210 */ /* 0x000fca0007fbe0ff */
[----:B------:R-:W-:Y:S01]  /*9c80*/  @!P4 IMAD.X R11, R13, 0x1, R193, P5 ;  /* 0x000000010d0bc824 */ /* 0x000fe200028e06c1 */
[----:B----4-:R-:W-:Y:S04]  /*9c90*/  @!P3 ST.E.128 desc[UR60][R8.64], R4 ;  /* 0x000000040800b985 */ /* 0x010fe8000c101d3c */
[----:B------:R-:W0:Y:S04]  /*9ca0*/  @!P4 LDS.128 R4, [R89+0xe400] ;  /* 0x00e400005904c984 */ /* 0x000e280000000c00 */
[----:B0-----:R4:W-:Y:S02]  /*9cb0*/  @!P4 ST.E.128 desc[UR60][R10.64], R4 ;  /* 0x000000040a00c985 */ /* 0x0019e4000c101d3c */
.L_x_9156:
[----:B------:R-:W-:Y:S05]  /*9cc0*/  BSYNC B0 ;  /* 0x0000000000007941 */ /* 0x000fea0003800000 */
.L_x_9155:
[----:B------:R-:W-:Y:S01]  /*9cd0*/  @!PT LDS RZ, [RZ] ;  /* 0x00000000fffff984 */ /* 0x000fe20000000800 */
[----:B------:R-:W-:Y:S01]  /*9ce0*/  @!PT LDS RZ, [RZ] ;  /* 0x00000000fffff984 */ /* 0x000fe20000000800 */
[----:B------:R-:W-:Y:S01]  /*9cf0*/  @!PT LDS RZ, [RZ] ;  /* 0x00000000fffff984 */ /* 0x000fe20000000800 */
[----:B------:R-:W-:Y:S01]  /*9d00*/  @!PT LDS RZ, [RZ] ;  /* 0x00000000fffff984 */ /* 0x000fe20000000800 */
[----:B------:R5:W-:Y:S06]  /*9d10*/  MEMBAR.ALL.CTA ;  /* 0x0000000000007992 */ /* 0x000bec0000008000 */
[----:B-----5:R-:W5:Y:S01]  /*9d20*/  FENCE.VIEW.ASYNC.S ;  /* 0x00000000000073c6 */ /* 0x020f620000000000 */
[----:B-1----:R-:W-:Y:S01]  /*9d30*/  @!P2 VIADD R86, R86, 0x228c0 ;  /* 0x000228c05656a836 */ /* 0x002fe20000000000 */
[----:B-----5:R1:W-:Y:S01]  /*9d40*/  BAR.SYNC.DEFER_BLOCKING R73, 0x80 ;  /* 0x000200490000751d */ /* 0x0203e20000010000 */
[----:B------:R-:W-:Y:S01]  /*9d50*/  ISETP.NE.AND P3, PT, R88, RZ, PT ;  /* 0x000000ff5800720c */ /* 0x000fe20003f65270 */
[----:B------:R-:W-:-:S02]  /*9d60*/  VIADD R191, R191, 0x1 ;  /* 0x00000001bfbf7836 */ /* 0x000fc40000000000 */
        /* <DEDUP_REMOVED lines=12> */
.L_x_9078:
[----:B------:R-:W1:Y:S01]  /*9e30*/  LDC R0, c[0x0][0x448] ;  /* 0x00011200ff007b82 */ /* 0x000e620000000800 */
[----:B------:R-:W-:-:S07]  /*9e40*/  IADD3 R5, R199, 0x1, -R197 ;  /* 0x00000001c7057810 */ /* 0x000fce0007ffe8c5 */
[----:B------:R-:W4:Y:S01]  /*9e50*/  LDC.64 R6, c[0x0][0x9e0] ;  /* 0x00027800ff067b82 */ /* 0x000f220000000a00 */
[----:B-1----:R-:W-:Y:S01]  /*9e60*/  ISETP.NE.AND P1, PT, R0, 0x1, PT ;  /* 0x000000010000780c */ /* 0x002fe20003f25270 */
[----:B------:R-:W-:Y:S01]  /*9e70*/  VIADD R0, R202, 0x7f ;  /* 0x0000007fca007836 */ /* 0x000fe20000000000 */
[----:B----4-:R-:W-:-:S11]  /*9e80*/  ISETP.GE.AND P2, PT, R7, 0x1, PT ;  /* 0x000000010700780c */ /* 0x010fd60003f46270 */
[----:B------:R-:W1:Y:S08]  /*9e90*/  @P1 LDC R3, c[0x0][0x44c] ;  /* 0x00011300ff031b82 */ /* 0x000e700000000800 */
[----:B------:R-:W4:Y:S01]  /*9ea0*/  @P1 LDC R2, c[0x0][0x450] ;  /* 0x00011400ff021b82 */ /* 0x000f220000000800 */
[----:B-1----:R-:W-:-:S05]  /*9eb0*/  @P1 IMAD.HI.U32 R3, R0, R3, RZ ;  /* 0x0000000300031227 */ /* 0x002fca00078e00ff */
[----:B----4-:R-:W-:-:S05]  /*9ec0*/  @P1 SHF.R.U32.HI R0, RZ, R2, R3 ;  /* 0x00000002ff001219 */ /* 0x010fca0000011603 */
[----:B------:R-:W-:Y:S01]  /*9ed0*/  IMAD.IADD R3, R5, 0x1, R0 ;  /* 0x0000000105037824 */ /* 0x000fe200078e0200 */
[----:B------:R-:W-:Y:S06]  /*9ee0*/  @P0 BRA `(.L_x_9158) ;  /* 0x00000000000c0947 */ /* 0x000fec0003800000 */
[----:B------:R-:W1:Y:S01]  /*9ef0*/  FENCE.VIEW.ASYNC.G ;  /* 0x00000000000073c6 */ /* 0x000e620000000100 */
[----:B------:R-:W-:Y:S05]  /*9f00*/  WARPSYNC.ALL ;  /* 0x0000000000007948 */ /* 0x000fea0003800000 */
[----:B-1----:R-:W-:Y:S06]  /*9f10*/  BAR.ARV 0xc, 0x180 ;  /* 0x0306000000007b1d */ /* 0x002fec0000002000 */
.L_x_9158:
        /* <DEDUP_REMOVED lines=13> */
.L_x_9161:
[----:B------:R-:W-:-:S13]  /*9ff0*/  ISETP.NE.AND P0, PT, R7, 0x1, PT ;  /* 0x000000010700780c */ /* 0x000fda0003f05270 */
[----:B------:R-:W1:Y:S02]  /*a000*/  @P0 LDC.64 R4, c[0x0][0x9e8] ;  /* 0x00027a00ff040b82 */ /* 0x000e640000000a00 */
[----:B-1----:R-:W-:-:S05]  /*a010*/  @P0 IMAD.HI.U32 R4, R2, R4, RZ ;  /* 0x0000000402040227 */ /* 0x002fca00078e00ff */
[----:B------:R-:W-:-:S07]  /*a020*/  @P0 SHF.R.U32.HI R2, RZ, R5, R4 ;  /* 0x00000005ff020219 */ /* 0x000fce0000011604 */
.L_x_9162:
[----:B------:R-:W-:Y:S05]  /*a030*/  BSYNC B0 ;  /* 0x0000000000007941 */ /* 0x000fea0003800000 */
.L_x_9160:
[----:B------:R-:W-:-:S05]  /*a040*/  IMAD R3, R2, R7, R7 ;  /* 0x0000000702037224 */ /* 0x000fca00078e0207 */
[----:B------:R-:W-:-:S07]  /*a050*/  VIMNMX R0, R0, R3, PT ;  /* 0x0000000300007248 */ /* 0x000fce0003fe0100 */
.L_x_9159:
[----:B------:R-:W1:Y:S01]  /*a060*/  @P1 LDC R3, c[0x0][0x44c] ;  /* 0x00011300ff031b82 */ /* 0x000e620000000800 */
[----:B------:R-:W-:Y:S01]  /*a070*/  VIADD R0, R0, 0x9f ;  /* 0x0000009f00007836 */ /* 0x000fe20000000000 */
[----:B------:R-:W-:Y:S01]  /*a080*/  ULDC UR4, c[0x0][0x9dc] ;  /* 0x0002770000047ab9 */ /* 0x000fe20000000800 */
[----:B------:R-:W-:Y:S02]  /*a090*/  IMAD.MOV.U32 R5, RZ, RZ, R202 ;  /* 0x000000ffff057224 */ /* 0x000fe400078e00ca */
[----:B------:R-:W-:-:S03]  /*a0a0*/  IMAD.HI R0, R0, 0x66666667, RZ ;  /* 0x6666666700007827 */ /* 0x000fc600078e02ff */
[----:B--23--:R-:W2:Y:S01]  /*a0b0*/  @P1 LDC R9, c[0x0][0x450] ;  /* 0x00011400ff091b82 */ /* 0x00cea20000000800 */
[----:B-1----:R-:W-:Y:S01]  /*a0c0*/  @P1 IMAD.HI.U32 R2, R202, R3, RZ ;  /* 0x00000003ca021227 */ /* 0x002fe200078e00ff */
[----:B------:R-:W-:-:S04]  /*a0d0*/  SHF.R.U32.HI R3, RZ, 0x1f, R0 ;  /* 0x0000001fff037819 */ /* 0x000fc80000011600 */
[----:B------:R-:W-:Y:S02]  /*a0e0*/  LEA.HI.SX32 R0, R0, R3, 0x1a ;  /* 0x0000000300007211 */ /* 0x000fe400078fd2ff */
[----:B--2---:R-:W-:Y:S02]  /*a0f0*/  @P1 SHF.R.U32.HI R5, RZ, R9, R2 ;  /* 0x00000009ff051219 */ /* 0x004fe40000011602 */
        /* <DEDUP_REMOVED lines=14> */
.L_x_9165:
[----:B------:R-:W-:-:S13]  /*a1e0*/  ISETP.NE.AND P0, PT, R7, 0x1, PT ;  /* 0x000000010700780c */ /* 0x000fda0003f05270 */
[----:B------:R-:W1:Y:S02]  /*a1f0*/  @P0 LDC.64 R4, c[0x0][0x9e8] ;  /* 0x00027a00ff040b82 */ /* 0x000e640000000a00 */
[----:B-1----:R-:W-:-:S05]  /*a200*/  @P0 IMAD.HI.U32 R4, R2, R4, RZ ;  /* 0x0000000402040227 */ /* 0x002fca00078e00ff */
[----:B------:R-:W-:-:S07]  /*a210*/  @P0 SHF.R.U32.HI R2, RZ, R5, R4 ;  /* 0x00000005ff020219 */ /* 0x000fce0000011604 */
.L_x_9166:
[----:B------:R-:W-:Y:S05]  /*a220*/  BSYNC B0 ;  /* 0x0000000000007941 */ /* 0x000fea0003800000 */
.L_x_9164:
[----:B------:R-:W-:-:S05]  /*a230*/  IMAD R3, R2, R7, RZ ;  /* 0x0000000702037224 */ /* 0x000fca00078e02ff */
[----:B------:R-:W-:-:S07]  /*a240*/  VIMNMX R0, R0, R3, !PT ;  /* 0x0000000300007248 */ /* 0x000fce0007fe0100 */
.L_x_9163:
[----:B------:R-:W-:Y:S01]  /*a250*/  IMAD.HI R0, R0, 0x66666667, RZ ;  /* 0x6666666700007827 */ /* 0x000fe200078e02ff */
[----:B------:R-:W-:Y:S04]  /*a260*/  BSSY B0, `(.L_x_9167) ;  /* 0x0000026000007945 */ /* 0x000fe80003800000 */
        /* <DEDUP_REMOVED lines=13> */
[----:B------:R-:W-:-:S05]  /*a340*/  IMAD.IADD R0, R0, 0x1, -R205 ;  /* 0x0000000100007824 */ /* 0x000fca00078e0acd */
[----:B-1----:R-:W1:Y:S02]  /*a350*/  MUFU.RCP R4, R4 ;  /* 0x0000000400047308 */ /* 0x002e640000001000 */
[----:B-1----:R-:W-:Y:S02]  /*a360*/  VIADD R2, R4, 0xffffffe ;  /* 0x0ffffffe04027836 */ /* 0x002fe40000000000 */
[----:B------:R-:W-:-:S04]  /*a370*/  IMAD.MOV R4, RZ, RZ, -R9 ;  /* 0x000000ffff047224 */ /* 0x000fc800078e0a09 */
[----:B------:R1:W2:Y:S02]  /*a380*/  F2I.FTZ.U32.TRUNC.NTZ R3, R2 ;  /* 0x0000000200037305 */ /* 0x0002a4000021f000 */
[----:B-1----:R-:W-:Y:S02]  /*a390*/  IMAD.MOV.U32 R2, RZ, RZ, RZ ;  /* 0x000000ffff027224 */ /* 0x002fe400078e00ff */
[----:B--2---:R-:W-:-:S04]  /*a3a0*/  IMAD.MOV R8, RZ, RZ, -R3 ;  /* 0x000000ffff087224 */ /* 0x004fc800078e0a03 */
        /* <DEDUP_REMOVED lines=17> */
.L_x_9168:
[----:B------:R-:W-:Y:S05]  /*a4c0*/  BSYNC B0 ;  /* 0x0000000000007941 */ /* 0x000fea0003800000 */
.L_x_9167:
[-C--:B------:R-:W-:Y:S01]  /*a4d0*/  IMAD R205, R229, R0.reuse, R205 ;  /* 0x00000000e5cd7224 */ /* 0x080fe200078e02cd */
[----:B------:R-:W-:Y:S02]  /*a4e0*/  PLOP3.LUT P0, PT, PT, PT, PT, 0x80, 0x0 ;  /* 0x000000000000781c */ /* 0x000fe40003f0f070 */
[----:B------:R-:W-:Y:S02]  /*a4f0*/  CS2R R2, SRZ ;  /* 0x0000000000027805 */ /* 0x000fe4000001ff00 */
[----:B------:R-:W-:Y:S01]  /*a500*/  CS2R R88, SRZ ;  /* 0x0000000000587805 */ /* 0x000fe2000001ff00 */
[----:B------:R-:W-:Y:S01]  /*a510*/  IMAD.MOV.U32 R71, RZ, RZ, RZ ;  /* 0x000000ffff477224 */ /* 0x000fe200078e00ff */
[----:B------:R-:W-:Y:S01]  /*a520*/  VIADDMNMX R105, R205, R0, R27, PT ;  /* 0x00000000cd697246 */ /* 0x000fe2000380011b */
[----:B------:R-:W-:Y:S01]  /*a530*/  IMAD.MOV.U32 R0, RZ, RZ, RZ ;  /* 0x000000ffff007224 */ /* 0x000fe200078e00ff */
[----:B------:R-:W-:Y:S01]  /*a540*/  CS2R R48, SRZ ;  /* 0x0000000000307805 */ /* 0x000fe2000001ff00 */
[----:B------:R-:W-:Y:S01]  /*a550*/  IMAD.MOV.U32 R29, RZ, RZ, RZ ;  /* 0x000000ffff1d7224 */ /* 0x000fe200078e00ff */
[----:B------:R-:W-:Y:S01]  /*a560*/  ISETP.GT.AND P1, PT, R105, R205, PT ;  /* 0x000000cd6900720c */ /* 0x000fe20003f24270 */
[----:B------:R-:W-:Y:S01]  /*a570*/  IMAD.MOV.U32 R25, RZ, RZ, RZ ;  /* 0x000000ffff197224 */ /* 0x000fe200078e00ff */
[----:B------:R-:W-:Y:S01]  /*a580*/  CS2R R42, SRZ ;  /* 0x00000000002a7805 */ /* 0x000fe2000001ff00 */
[----:B------:R-:W-:Y:S01]  /*a590*/  IMAD.MOV.U32 R112, RZ, RZ, RZ ;  /* 0x000000ffff707224 */ /* 0x000fe200078e00ff */
[----:B------:R-:W-:Y:S01]  /*a5a0*/  CS2R R20, SRZ ;  /* 0x0000000000147805 */ /* 0x000fe2000001ff00 */
[----:B------:R-:W-:Y:S01]  /*a5b0*/  IMAD.MOV.U32 R107, RZ, RZ, RZ ;  /* 0x000000ffff6b7224 */ /* 0x000fe200078e00ff */
[----:B------:R-:W-:-:S02]  /*a5c0*/  CS2R R66, SRZ ;  /* 0x0000000000427805 */ /* 0x000fc4000001ff00 */
        /* <DEDUP_REMOVED lines=28> */
[----:B------:R-:W-:Y:S02]  /*a790*/  IMAD.MOV.U32 R79, RZ, RZ, RZ ;  /* 0x000000ffff4f7224 */ /* 0x000fe400078e00ff */
[----:B------:R-:W-:Y:S02]  /*a7a0*/  IMAD.MOV.U32 R80, RZ, RZ, RZ ;  /* 0x000000ffff507224 */ /* 0x000fe400078e00ff */
[----:B------:R-:W-:Y:S02]  /*a7b0*/  IMAD.MOV.U32 R6, RZ, RZ, RZ ;  /* 0x000000ffff067224 */ /* 0x000fe400078e00ff */
[----:B------:R-:W-:Y:S01]  /*a7c0*/  IMAD.MOV.U32 R110, RZ, RZ, RZ ;  /* 0x000000ffff6e7224 */ /* 0x000fe200078e00ff */
[----:B------:R-:W-:Y:S06]  /*a7d0*/  @!P1 BRA `(.L_x_9169) ;  /* 0x0000019000bc9947 */ /* 0x000fec0003800000 */
[----:B------:R-:W-:-:S03]  /*a7e0*/  UMOV UR4, 0xffffffff ;  /* 0xffffffff00047882 */ /* 0x000fc60000000000 */
[----:B------:R-:W-:Y:S05]  /*a7f0*/  BRA.DIV UR4, `(.L_x_9170) ;  /* 0x0000027604007947 */ /* 0x000fea000b800000 */
[----:B------:R-:W1:Y:S02]  /*a800*/  S2R R0, SR_TID.X ;  /* 0x0000000000007919 */ /* 0x000e640000002100 */
[----:B-1----:R-:W-:-:S05]  /*a810*/  VIADD R2, R0, 0xffffff80 ;  /* 0xffffff8000027836 */ /* 0x002fca0000000000 */
[----:B------:R-:W-:-:S04]  /*a820*/  SHF.R.S32.HI R0, RZ, 0x1f, R2 ;  /* 0x0000001fff007819 */ /* 0x000fc80000011402 */
[----:B------:R-:W-:-:S04]  /*a830*/  LEA.HI R0, R0, R2, RZ, 0x7 ;  /* 0x0000000200007211 */ /* 0x000fc800078f38ff */
[----:B------:R-:W-:-:S05]  /*a840*/  SHF.R.S32.HI R0, RZ, 0x7, R0 ;  /* 0x00000007ff007819 */ /* 0x000fca0000011400 */
[----:B------:R1:W2:Y:S02]  /*a850*/  SHFL.IDX PT, R203, R0, RZ, 0x1f ;  /* 0x00001fff00cb7589 */ /* 0x0002a400000e0000 */
.L_x_9513:
[----:B-12---:R-:W-:Y:S01]  /*a860*/  LEA.HI R0, R203, R203, RZ, 0x1 ;  /* 0x000000cbcb007211 */ /* 0x006fe200078f08ff */
[----:B------:R-:W-:Y:S01]  /*a870*/  VIADD R25, R17, 0x14400 ;  /* 0x0001440011197836 */ /* 0x000fe20000000000 */
[----:B------:R-:W-:Y:S02]  /*a880*/  BSSY B6, `(.L_x_9171) ;  /* 0x0000018000067945 */ /* 0x000fe40003800000 */
[----:B------:R-:W-:Y:S02]  /*a890*/  LOP3.LUT R0, R0, 0x1e, RZ, 0xc0, !PT ;  /* 0x0000001e00007812 */ /* 0x000fe400078ec0ff */
[----:B------:R-:W-:-:S03]  /*a8a0*/  LOP3.LUT P0, RZ, R25, 0x9f, RZ, 0xc0, !PT ;  /* 0x0000009f19ff7812 */ /* 0x000fc6000780c0ff */
        /* <DEDUP_REMOVED lines=14> */
[----:B0-----:R-:W-:-:S02]  /*a990*/  IMAD.U32 R10, RZ, RZ, UR4 ;  /* 0x00000004ff0a7e24 */ /* 0x001fc4000f8e00ff */
[----:B------:R-:W-:Y:S02]  /*a9a0*/  IMAD.U32 R11, RZ, RZ, UR5 ;  /* 0x00000005ff0b7e24 */ /* 0x000fe4000f8e00ff */
[----:B------:R-:W-:Y:S02]  /*a9b0*/  IMAD.MOV.U32 R8, RZ, RZ, 0x70 ;  /* 0x00000070ff087424 */ /* 0x000fe400078e00ff */
[----:B------:R-:W-:Y:S02]  /*a9c0*/  IMAD.MOV.U32 R12, RZ, RZ, 0x1 ;  /* 0x00000001ff0c7424 */ /* 0x000fe400078e00ff */
[----:B-1----:R-:W-:-:S07]  /*a9d0*/  IMAD.MOV.U32 R13, RZ, RZ, RZ ;  /* 0x000000ffff0d7224 */ /* 0x002fce00078e00ff */
[----:B------:R-:W-:-:S07]  /*a9e0*/  LEPC R20, `(.L_x_9172) ;  /* 0x000000001014794e */ /* 0x000fce0000000000 */
[----:B--2--5:R-:W-:Y:S05]  /*a9f0*/  CALL.ABS.NOINC R2 ;  /* 0x0000000002007343 */ /* 0x024fea0003c00000 */
.L_x_9172:
[----:B------:R-:W-:Y:S05]  /*aa00*/  BSYNC B6 ;  /* 0x0000000000067941 */ /* 0x000fea0003800000 */
.L_x_9171:
        /* <DEDUP_REMOVED lines=10> */
[----:B0-----:R-:W0:Y:S08]  /*aab0*/  @P0 LDC.64 R10, c[0x0][0x9b0] ;  /* 0x00026c00ff0a0b82 */ /* 0x001e300000000a00 */
[----:B------:R-:W3:Y:S01]  /*aac0*/  @P1 LDC.64 R12, c[0x0][0x9c0] ;  /* 0x00027000ff0c1b82 */ /* 0x000ee20000000a00 */
        /* <DEDUP_REMOVED lines=9> */
[----:B0-----:R-:W-:-:S04]  /*ab60*/  @P0 IMAD.WIDE.U32 R2, R195, R10, R2 ;  /* 0x0000000ac3020225 */ /* 0x001fc800078e0002 */
[C---:B---3--:R-:W-:Y:S01]  /*ab70*/  @P1 IMAD.WIDE.U32 R6, R195.reuse, R12, R4 ;  /* 0x0000000cc3061225 */ /* 0x048fe200078e0004 */
        /* <DEDUP_REMOVED lines=24> */
.L_x_9176:
[----:B-1----:R1:W2:Y:S02]  /*ad00*/  SYNCS.PHASECHK.TRANS64.TRYWAIT P0, [R17+URZ+0x22800], R0 ;  /* 0x02280000110075a7 */ /* 0x0022a4000800017f */
[----:B--2---:R-:W-:Y:S05]  /*ad10*/  @!P0 NANOSLEEP.SYNCS 0x989680 ;  /* 0x009896800000895d */ /* 0x004fea0003900000 */
[----:B------:R-:W2:Y:S02]  /*ad20*/  @!P0 SYNCS.PHASECHK.TRANS64 P0, [R17+URZ+0x22800], R0 ;  /* 0x02280000110085a7 */ /* 0x000ea4000800007f */
[----:B--2---:R-:W-:Y:S05]  /*ad30*/  @!P0 BRA `(.L_x_9176) ;  /* 0xfffffffc00f08947 */ /* 0x004fea000383ffff */
.L_x_9175:
[----:B------:R-:W-:Y:S05]  /*ad40*/  BSYNC B0 ;  /* 0x0000000000007941 */ /* 0x000fea0003800000 */
.L_x_9174:
[----:B------:R-:W-:Y:S05]  /*ad50*/  BRA `(.L_x_9177) ;  /* 0x0000004c00cc7947 */ /* 0x000fea0003800000 */
.L_x_9173:
[----:B------:R-:W-:Y:S01]  /*ad60*/  LOP3.LUT P0, RZ, R25, 0x3ff, RZ, 0xc0, !PT ;  /* 0x000003ff19ff7812 */ /* 0x000fe2000780c0ff */
        /* <DEDUP_REMOVED lines=29> */
.L_x_9179:
[----:B------:R-:W-:Y:S05]  /*af40*/  BSYNC B6 ;  /* 0x0000000000067941 */ /* 0x000fea0003800000 */
.L_x_9178:
[----:B------:R-:W-:Y:S01]  /*af50*/  ULDC.U8 UR4, c[0x0][0x410] ;  /* 0x0001040000047ab9 */ /* 0x000fe20000000000 */
[----:B------:R-:W-:Y:S01]  /*af60*/  BSSY B0, `(.L_x_9180) ;  /* 0x00004ca000007945 */ /* 0x000fe20003800000 */
[----:B------:R-:W-:Y:S01]  /*af70*/  ISETP.NE.AND P0, PT, RZ, UR4, PT ;  /* 0x00000004ff007c0c */ /* 0x000fe2000bf05270 */
[----:B------:R-:W-:-:S12]  /*af80*/  IMAD.IADD R36, R194, 0x1, R202 ;  /* 0x00000001c2247824 */ /* 0x000fd800078e02ca */
[----:B------:R-:W-:Y:S05]  /*af90*/  @!P0 BRA `(.L_x_9181) ;  /* 0x0000002400c08947 */ /* 0x000fea0003800000 */
[----:B------:R-:W0:Y:S01]  /*afa0*/  S2R R20, SR_TID.X ;  /* 0x0000000000147919 */ /* 0x000e220000002100 */
[----:B------:R-:W-:Y:S01]  /*afb0*/  IMAD.MOV.U32 R8, RZ, RZ, R26 ;  /* 0x000000ffff087224 */ /* 0x000fe200078e001a */
[----:B------:R-:W-:Y:S01]  /*afc0*/  ULDC.64 UR4, c[0x0][0x3f8] ;  /* 0x0000fe0000047ab9 */ /* 0x000fe20000000a00 */
[----:B------:R-:W-:Y:S01]  /*afd0*/  IMAD.MOV.U32 R9, RZ, RZ, R29 ;  /* 0x000000ffff097224 */ /* 0x000fe200078e001d */
[----:B------:R-:W-:Y:S01]  /*afe0*/  ULDC.64 UR6, c[0x0][0x408] ;  /* 0x0001020000067ab9 */ /* 0x000fe20000000a00 */
[----:B------:R-:W-:Y:S01]  /*aff0*/  IMAD.MOV.U32 R10, RZ, RZ, R24 ;  /* 0x000000ffff0a7224 */ /* 0x000fe200078e0018 */
[----:B------:R-:W-:Y:S01]  /*b000*/  ULDC.64 UR8, c[0x0][0x400] ;  /* 0x0001000000087ab9 */ /* 0x000fe20000000a00 */
[----:B------:R-:W-:Y:S01]  /*b010*/  IMAD.MOV.U32 R11, RZ, RZ, R31 ;  /* 0x000000ffff0b7224 */ /* 0x000fe200078e001f */
[----:B------:R-:W-:Y:S01]  /*b020*/  SHF.R.S32.HI R39, RZ, 0x1f, R196 ;  /* 0x0000001fff277819 */ /* 0x000fe200000114c4 */
[----:B0-----:R-:W-:Y:S02]  /*b030*/  VIADD R28, R20, 0xffffff80 ;  /* 0xffffff80141c7836 */ /* 0x001fe40000000000 */
[----:B------:R-:W0:Y:S03]  /*b040*/  LDC R20, c[0x0][0x448] ;  /* 0x00011200ff147b82 */ /* 0x000e260000000800 */
[----:B------:R-:W-:-:S04]  /*b050*/  SHF.R.S32.HI R21, RZ, 0x1f, R28 ;  /* 0x0000001fff157819 */ /* 0x000fc8000001141c */
[----:B------:R-:W-:-:S04]  /*b060*/  LEA.HI R21, R21, R28, RZ, 0x2 ;  /* 0x0000001c15157211 */ /* 0x000fc800078f10ff */
[----:B------:R-:W-:-:S05]  /*b070*/  LOP3.LUT R21, R21, 0xfffffffc, RZ, 0xc0, !PT ;  /* 0xfffffffc15157812 */ /* 0x000fca00078ec0ff */
[----:B------:R-:W-:-:S04]  /*b080*/  IMAD.IADD R21, R28, 0x1, -R21 ;  /* 0x000000011c157824 */ /* 0x000fc800078e0a15 */
[----:B------:R-:W-:Y:S01]  /*b090*/  IMAD R3, R21, 0x40, R36 ;  /* 0x0000004015037824 */ /* 0x000fe200078e0224 */
        /* <DEDUP_REMOVED lines=20> */
[----:B------:R0:W2:Y:S04]  /*b1e0*/  SHFL.IDX PT, R3, R5, RZ, 0x1c1f ;  /* 0x001c1fff05037589 */ /* 0x0000a800000e0000 */
[----:B------:R0:W3:Y:S04]  /*b1f0*/  SHFL.IDX PT, R4, R8, RZ, 0x1c1f ;  /* 0x001c1fff08047589 */ /* 0x0000e800000e0000 */
[----:B------:R0:W4:Y:S02]  /*b200*/  SHFL.IDX PT, R14, R7, RZ, 0x1c1f ;  /* 0x001c1fff070e7589 */ /* 0x00012400000e0000 */
.L_x_9519:
        /* <DEDUP_REMOVED lines=11> */
[----:B------:R-:W-:-:S11]  /*b2c0*/  ISETP.GE.AND P3, PT, R188, UR4, PT ;  /* 0x00000004bc007c0c */ /* 0x000fd6000bf66270 */
[----:B--2---:R-:W-:Y:S02]  /*b2d0*/  @!P4 IADD3 R24, P0, R196, R3, RZ ;  /* 0x00000003c418c210 */ /* 0x004fe40007f1e0ff */
[----:B----4-:R-:W-:-:S03]  /*b2e0*/  @!P3 IADD3 R12, P1, R188, R14, RZ ;  /* 0x0000000ebc0cb210 */ /* 0x010fc60007f3e0ff */
[----:B-1----:R-:W-:Y:S01]  /*b2f0*/  @!P4 IMAD.X R25, R0, 0x1, R39, P0 ;  /* 0x000000010019c824 */ /* 0x002fe200000e0627 */
[----:B------:R-:W-:Y:S02]  /*b300*/  @!P3 IADD3 R10, P0, R188, R3, RZ ;  /* 0x00000003bc0ab210 */ /* 0x000fe40007f1e0ff */
[----:B------:R-:W-:Y:S02]  /*b310*/  @!P3 SHF.R.S32.HI R3, RZ, 0x1f, R188 ;  /* 0x0000001fff03b819 */ /* 0x000fe400000114bc */
[----:B------:R-:W-:Y:S02]  /*b320*/  @!P4 IADD3 R14, P2, R196, R14, RZ ;  /* 0x0000000ec40ec210 */ /* 0x000fe40007f5e0ff */
[----:B------:R-:W-:Y:S02]  /*b330*/  CS2R R30, SRZ ;  /* 0x00000000001e7805 */ /* 0x000fe4000001ff00 */
[----:B------:R-:W-:Y:S02]  /*b340*/  CS2R R28, SRZ ;  /* 0x00000000001c7805 */ /* 0x000fe4000001ff00 */
[----:B------:R-:W-:Y:S01]  /*b350*/  CS2R R26, SRZ ;  /* 0x00000000001a7805 */ /* 0x000fe2000001ff00 */
[--C-:B------:R-:W-:Y:S01]  /*b360*/  @!P3 IMAD.X R11, R0, 0x1, R3.reuse, P0 ;  /* 0x00000001000bb824 */ /* 0x100fe200000e0603 */
[----:B------:R1:W5:Y:S01]  /*b370*/  @!P4 LD.E.64 R20, desc[UR60][R24.64] ;  /* 0x0000003c1814c980 */ /* 0x000362000c101b00 */
[----:B---3--:R-:W-:-:S02]  /*b380*/  @!P3 IMAD.X R13, R4, 0x1, R3, P1 ;  /* 0x00000001040db824 */ /* 0x008fc400008e0603 */
[----:B------:R-:W-:Y:S01]  /*b390*/  @!P4 IMAD.X R15, R4, 0x1, R39, P2 ;  /* 0x00000001040fc824 */ /* 0x000fe200010e0627 */
[----:B------:R1:W5:Y:S04]  /*b3a0*/  @!P3 LD.E.64 R30, desc[UR60][R10.64] ;  /* 0x0000003c0a1eb980 */ /* 0x000368000c101b00 */
[----:B------:R1:W5:Y:S04]  /*b3b0*/  @!P3 LD.E.64 R28, desc[UR60][R12.64] ;  /* 0x0000003c0c1cb980 */ /* 0x000368000c101b00 */
[----:B------:R1:W5:Y:S02]  /*b3c0*/  @!P4 LD.E.64 R26, desc[UR60][R14.64] ;  /* 0x0000003c0e1ac980 */ /* 0x000364000c101b00 */
.L_x_9184:
[----:B------:R-:W-:Y:S05]  /*b3d0*/  BSYNC B1 ;  /* 0x0000000000017941 */ /* 0x000fea0003800000 */
.L_x_9183:
[----:B------:R-:W-:Y:S01]  /*b3e0*/  UMOV UR4, 0xffffffff ;  /* 0xffffffff00047882 */ /* 0x000fe20000000000 */
[----:B-1----:R-:W-:Y:S02]  /*b3f0*/  CS2R R24, SRZ ;  /* 0x0000000000187805 */ /* 0x002fe4000001ff00 */
[----:B------:R-:W-:Y:S05]  /*b400*/  BRA.DIV UR4, `(.L_x_9185) ;  /* 0x0000026a04ac7947 */ /* 0x000fea000b800000 */
[----:B------:R1:W0:Y:S04]  /*b410*/  SHFL.IDX PT, R0, R6, 0x1, 0x1c1f ;  /* 0x003c1f0006007f89 */ /* 0x00022800000e0000 */
[----:B--2---:R1:W2:Y:S04]  /*b420*/  SHFL.IDX PT, R3, R5, 0x1, 0x1c1f ;  /* 0x003c1f0005037f89 */ /* 0x0042a800000e0000 */
[----:B---3--:R1:W3:Y:S04]  /*b430*/  SHFL.IDX PT, R4, R8, 0x1, 0x1c1f ;  /* 0x003c1f0008047f89 */ /* 0x0082e800000e0000 */
[----:B----4-:R1:W4:Y:S02]  /*b440*/  SHFL.IDX PT, R14, R7, 0x1, 0x1c1f ;  /* 0x003c1f00070e7f89 */ /* 0x01032400000e0000 */
.L_x_9525:
[----:B01----:R-:W-:Y:S01]  /*b450*/  VIADD R5, R36, 0x40 ;  /* 0x0000004024057836 */ /* 0x003fe20000000000 */
        /* <DEDUP_REMOVED lines=14> */
[----:B------:R-:W-:Y:S02]  /*b540*/  ISETP.GE.AND P5, PT, R196, UR4, PT ;  /* 0x00000004c4007c0c */ /* 0x000fe4000bfa6270 */
[----:B------:R-:W-:Y:S02]  /*b550*/  CS2R R12, SRZ ;  /* 0x00000000000c7805 */ /* 0x000fe4000001ff00 */
[----:B------:R-:W-:-:S05]  /*b560*/  CS2R R8, SRZ ;  /* 0x0000000000087805 */ /* 0x000fca000001ff00 */
[----:B--2---:R-:W-:-:S04]  /*b570*/  @!P4 IADD3 R6, P0, R188, R3, RZ ;  /* 0x00000003bc06c210 */ /* 0x004fc80007f1e0ff */
[----:B------:R-:W-:Y:S02]  /*b580*/  @!P5 IADD3 R36, P2, R196, R3, RZ ;  /* 0x00000003c424d210 */ /* 0x000fe40007f5e0ff */
[-C--:B----4-:R-:W-:Y:S02]  /*b590*/  @!P4 IADD3 R32, P1, R188, R14.reuse, RZ ;  /* 0x0000000ebc20c210 */ /* 0x090fe40007f3e0ff */
[----:B------:R-:W-:Y:S01]  /*b5a0*/  @!P4 SHF.R.S32.HI R3, RZ, 0x1f, R188 ;  /* 0x0000001fff03c819 */ /* 0x000fe200000114bc */
[----:B------:R-:W-:Y:S01]  /*b5b0*/  @!P5 IMAD.X R37, R0, 0x1, R39, P2 ;  /* 0x000000010025d824 */ /* 0x000fe200010e0627 */
[----:B------:R-:W-:-:S03]  /*b5c0*/  @!P5 IADD3 R14, P3, R196, R14, RZ ;  /* 0x0000000ec40ed210 */ /* 0x000fc60007f7e0ff */
[--C-:B------:R-:W-:Y:S01]  /*b5d0*/  @!P4 IMAD.X R7, R0, 0x1, R3.reuse, P0 ;  /* 0x000000010007c824 */ /* 0x100fe200000e0603 */
[----:B------:R0:W5:Y:S01]  /*b5e0*/  @!P5 LD.E.64 R24, desc[UR60][R36.64] ;  /* 0x0000003c2418d980 */ /* 0x000162000c101b00 */
[C---:B---3--:R-:W-:Y:S02]  /*b5f0*/  @!P4 IMAD.X R33, R4.reuse, 0x1, R3, P1 ;  /* 0x000000010421c824 */ /* 0x048fe400008e0603 */
[----:B------:R-:W-:Y:S01]  /*b600*/  @!P5 IMAD.X R15, R4, 0x1, R39, P3 ;  /* 0x00000001040fd824 */ /* 0x000fe200018e0627 */
[----:B------:R0:W5:Y:S04]  /*b610*/  @!P4 LD.E.64 R10, desc[UR60][R6.64] ;  /* 0x0000003c060ac980 */ /* 0x000168000c101b00 */
[----:B------:R0:W5:Y:S04]  /*b620*/  @!P4 LD.E.64 R12, desc[UR60][R32.64] ;  /* 0x0000003c200cc980 */ /* 0x000168000c101b00 */
[----:B------:R0:W5:Y:S02]  /*b630*/  @!P5 LD.E.64 R8, desc[UR60][R14.64] ;  /* 0x0000003c0e08d980 */ /* 0x000164000c101b00 */
.L_x_9187:
[----:B------:R-:W-:Y:S05]  /*b640*/  BSYNC B1 ;  /* 0x0000000000017941 */ /* 0x000fea0003800000 */
.L_x_9186:
[----:B------:R-:W1:Y:S01]  /*b650*/  SYNCS.PHASECHK.TRANS64.TRYWAIT P0, [R17+URZ+0x22800], R38 ;  /* 0x02280026110075a7 */ /* 0x000e62000800017f */
[----:B------:R-:W-:Y:S01]  /*b660*/  IMAD.SHL.U32 R0, R213, 0x80, RZ ;  /* 0x00000080d5007824 */ /* 0x000fe200078e00ff */
[----:B0-----:R-:W-:Y:S01]  /*b670*/  VIADDMNMX R15, R35, -R202, 0x80, PT ;  /* 0x00000080230f7446 */ /* 0x001fe200038009ca */
[----:B------:R-:W-:Y:S01]  /*b680*/  BSSY B1, `(.L_x_9188) ;  /* 0x000000b000017945 */ /* 0x000fe20003800000 */
[----:B------:R-:W-:Y:S02]  /*b690*/  LOP3.LUT P2, RZ, R213, 0x4, RZ, 0xc0, !PT ;  /* 0x00000004d5ff7812 */ /* 0x000fe4000784c0ff */
[----:B--2---:R-:W-:Y:S02]  /*b6a0*/  LOP3.LUT R3, R0, 0x380, RZ, 0xc0, !PT ;  /* 0x0000038000037812 */ /* 0x004fe400078ec0ff */
[----:B------:R-:W-:Y:S02]  /*b6b0*/  ISETP.GE.AND P1, PT, R194, R15, PT ;  /* 0x0000000fc200720c */ /* 0x000fe40003f26270 */
[----:B------:R-:W-:-:S02]  /*b6c0*/  LOP3.LUT R0, R3, 0x30, R18, 0xf8, !PT ;  /* 0x0000003003007812 */ /* 0x000fc400078ef812 */
[----:B------:R-:W-:-:S04]  /*b6d0*/  SHF.R.U32.HI R3, RZ, 0x3, R3 ;  /* 0x00000003ff037819 */ /* 0x000fc80000011603 */
[----:B------:R-:W-:-:S04]  /*b6e0*/  LOP3.LUT R3, R0, R3, RZ, 0x3c, !PT ;  /* 0x0000000300037212 */ /* 0x000fc800078e3cff */
[----:B------:R-:W-:-:S05]  /*b6f0*/  IADD3 R3, R17, R3, R212 ;  /* 0x0000000311037210 */ /* 0x000fca0007ffe0d4 */
[C---:B---3--:R-:W-:Y:S02]  /*b700*/  VIADD R4, R3.reuse, 0x14400 ;  /* 0x0001440003047836 */ /* 0x048fe40000000000 */
[----:B------:R-:W-:Y:S01]  /*b710*/  VIADD R0, R3, 0x14440 ;  /* 0x0001444003007836 */ /* 0x000fe20000000000 */
[----:B-1----:R-:W-:Y:S06]  /*b720*/  @!P0 BRA `(.L_x_9189) ;  /* 0x0000026800548947 */ /* 0x002fec0003800000 */
.L_x_9526:
[----:B------:R-:W-:Y:S05]  /*b730*/  BSYNC B1 ;  /* 0x0000000000017941 */ /* 0x000fea0003800000 */
.L_x_9188:
[----:B------:R-:W-:Y:S01]  /*b740*/  BSSY B1, `(.L_x_9190) ;  /* 0x00000fa000017945 */ /* 0x000fe20003800000 */
[----:B------:R-:W-:-:S03]  /*b750*/  @P2 VIADD R0, R4, 0xffffffc0 ;  /* 0xffffffc004002836 */ /* 0x000fc60000000000 */
[----:B------:R-:W-:Y:S05]  /*b760*/  @P1 BRA `(.L_x_9191) ;  /* 0x0000000c00dc1947 */ /* 0x000fea0003800000 */
[----:B------:R-:W1:Y:S01]  /*b770*/  LDC R5, c[0x0][0x3f4] ;  /* 0x0000fd00ff057b82 */ /* 0x000e620000000800 */
[----:B------:R-:W-:Y:S01]  /*b780*/  BSSY B2, `(.L_x_9192) ;  /* 0x000007a000027945 */ /* 0x000fe20003800000 */
[-C--:B-1----:R-:W-:Y:S02]  /*b790*/  ISETP.GE.AND P0, PT, R188, R5.reuse, PT ;  /* 0x00000005bc00720c */ /* 0x082fe40003f06270 */
[----:B------:R-:W-:-:S11]  /*b7a0*/  ISETP.GE.AND P1, PT, R196, R5, PT ;  /* 0x00000005c400720c */ /* 0x000fd60003f26270 */
[----:B------:R-:W-:Y:S05]  /*b7b0*/  @P0 BRA `(.L_x_9193) ;  /* 0x0000000400d80947 */ /* 0x000fea0003800000 */
[----:B------:R-:W1:Y:S01]  /*b7c0*/  LDS.128 R4, [R3+0x14400] ;  /* 0x0144000003047984 */ /* 0x000e620000000c00 */
[----:B-----5:R-:W-:Y:S02]  /*b7d0*/  SHF.R.U32.HI R32, RZ, 0x8, R30 ;  /* 0x00000008ff207819 */ /* 0x020fe4000001161e */
[----:B------:R-:W-:Y:S02]  /*b7e0*/  SHF.R.U32.HI R36, RZ, 0x8, R31 ;  /* 0x00000008ff247819 */ /* 0x000fe4000001161f */
[----:B------:R-:W-:Y:S02]  /*b7f0*/  LOP3.LUT R33, R32, 0xff, RZ, 0xc0, !PT ;  /* 0x000000ff20217812 */ /* 0x000fe400078ec0ff */
[----:B------:R-:W-:Y:S02]  /*b800*/  LOP3.LUT R35, R31, 0xff, RZ, 0xc0, !PT ;  /* 0x000000ff1f237812 */ /* 0x000fe400078ec0ff */
[----:B------:R-:W-:Y:S02]  /*b810*/  LOP3.LUT R32, R36, 0xff, RZ, 0xc0, !PT ;  /* 0x000000ff24207812 */ /* 0x000fe400078ec0ff */
[----:B------:R-:W-:-:S02]  /*b820*/  SHF.R.U32.HI R39, RZ, 0x8, R29 ;  /* 0x00000008ff277819 */ /* 0x000fc4000001161d */
[----:B------:R-:W-:Y:S02]  /*b830*/  PRMT R32, R32, 0x7604, R35 ;  /* 0x0000760420207816 */ /* 0x000fe40000000023 */
[----:B------:R-:W-:Y:S02]  /*b840*/  SHF.R.U32.HI R40, RZ, 0x10, R31 ;  /* 0x00000010ff287819 */ /* 0x000fe4000001161f */
[----:B------:R-:W-:Y:S02]  /*b850*/  SHF.R.U32.HI R35, RZ, 0x8, R28 ;  /* 0x00000008ff237819 */ /* 0x000fe4000001161c */
[----:B------:R-:W-:Y:S02]  /*b860*/  LOP3.LUT R36, R29, 0xff, RZ, 0xc0, !PT ;  /* 0x000000ff1d247812 */ /* 0x000fe400078ec0ff */
[----:B------:R-:W-:Y:S02]  /*b870*/  LOP3.LUT R39, R39, 0xff, RZ, 0xc0, !PT ;  /* 0x000000ff27277812 */ /* 0x000fe400078ec0ff */
[----:B0-----:R-:W-:-:S02]  /*b880*/  SHF.R.U32.HI R38, RZ, 0x10, R29 ;  /* 0x00000010ff267819 */ /* 0x001fc4000001161d */
[----:B------:R-:W-:Y:S01]  /*b890*/  LOP3.LUT R37, R35, 0xff, RZ, 0xc0, !PT ;  /* 0x000000ff23257812 */ /* 0x000fe200078ec0ff */
[----:B------:R-:W-:Y:S01]  /*b8a0*/  IMAD.U32 R35, R40, 0x10000, RZ ;  /* 0x0001000028237824 */ /* 0x000fe200078e00ff */
[----:B------:R-:W-:Y:S01]  /*b8b0*/  PRMT R36, R39, 0x7604, R36 ;  /* 0x0000760427247816 */ /* 0x000fe20000000024 */
[----:B------:R-:W-:Y:S01]  /*b8c0*/  IMAD.U32 R39, R38, 0x10000, RZ ;  /* 0x0001000026277824 */ /* 0x000fe200078e00ff */
[----:B----4-:R-:W-:Y:S02]  /*b8d0*/  LOP3.LUT R14, R30, 0xff, RZ, 0xc0, !PT ;  /* 0x000000ff1e0e7812 */ /* 0x010fe400078ec0ff */
[----:B------:R-:W-:Y:S02]  /*b8e0*/  LOP3.LUT R35, R32, 0xff0000, R35, 0xf8, !PT ;  /* 0x00ff000020237812 */ /* 0x000fe400078ef823 */
[----:B------:R-:W-:Y:S02]  /*b8f0*/  PRMT R33, R33, 0x7604, R14 ;  /* 0x0000760421217816 */ /* 0x000fe4000000000e */
[----:B------:R-:W-:-:S02]  /*b900*/  LOP3.LUT R14, R28, 0xff, RZ, 0xc0, !PT ;  /* 0x000000ff1c0e7812 */ /* 0x000fc400078ec0ff */
[----:B------:R-:W-:Y:S02]  /*b910*/  LOP3.LUT R39, R36, 0xff0000, R39, 0xf8, !PT ;  /* 0x00ff000024277812 */ /* 0x000fe400078ef827 */
[----:B------:R-:W-:Y:S02]  /*b920*/  PRMT R37, R37, 0x7604, R14 ;  /* 0x0000760425257816 */ /* 0x000fe4000000000e */
[----:B------:R-:W-:Y:S02]  /*b930*/  LOP3.LUT R39, R39, 0xff000000, R29, 0xf8, !PT ;  /* 0xff00000027277812 */ /* 0x000fe400078ef81d */
[----:B------:R-:W-:Y:S02]  /*b940*/  LOP3.LUT R35, R35, 0xff000000, R31, 0xf8, !PT ;  /* 0xff00000023237812 */ /* 0x000fe400078ef81f */
[----:B------:R-:W-:Y:S02]  /*b950*/  LOP3.LUT R33, R33, 0xff0000, R30, 0xf8, !PT ;  /* 0x00ff000021217812 */ /* 0x000fe400078ef81e */
[----:B-1----:R-:W-:-:S02]  /*b960*/  F2FP.F16.E4M3.UNPACK_B R14, R6.H1 ;  /* 0x00000006ff0e723e */ /* 0x002fc400030006ff */
[----:B------:R-:W-:Y:S02]  /*b970*/  LOP3.LUT R37, R37, 0xff0000, R28, 0xf8, !PT ;  /* 0x00ff000025257812 */ /* 0x000fe400078ef81c */
[----:B------:R-:W-:Y:S02]  /*b980*/  F2FP.F16.E4M3.UNPACK_B R38, R39 ;  /* 0x00000027ff26723e */ /* 0x000fe400020006ff */
[----:B------:R-:W-:Y:S02]  /*b990*/  F2FP.F16.E4M3.UNPACK_B R32, R35 ;  /* 0x00000023ff20723e */ /* 0x000fe400020006ff */
[----:B------:R-:W-:Y:S01]  /*b9a0*/  LOP3.LUT R33, R33, 0xff000000, R30, 0xf8, !PT ;  /* 0xff00000021217812 */ /* 0x000fe200078ef81e */
[--C-:B------:R-:W-:Y:S01]  /*b9b0*/  HADD2.F32 R30, -RZ, R14.reuse.H0_H0 ;  /* 0x2000000eff1e7230 */ /* 0x100fe20000004100 */
[----:B------:R-:W-:Y:S01]  /*b9c0*/  LOP3.LUT R36, R37, 0xff000000, R28, 0xf8, !PT ;  /* 0xff00000025247812 */ /* 0x000fe200078ef81c */
        /* <DEDUP_REMOVED lines=10> */
[----:B------:R-:W-:Y:S01]  /*ba70*/  F2FP.F16.E4M3.UNPACK_B R14, R5 ;  /* 0x00000005ff0e723e */ /* 0x000fe200020006ff */
[--C-:B------:R-:W-:Y:S01]  /*ba80*/  HADD2.F32 R5, -RZ, R29.reuse.H1_H1 ;  /* 0x3000001dff057230 */ /* 0x100fe20000004100 */
[----:B------:R-:W-:Y:S01]  /*ba90*/  F2FP.F16.E4M3.UNPACK_B R39, R39.H1 ;  /* 0x00000027ff27723e */ /* 0x000fe200030006ff */
[C---:B------:R-:W-:Y:S01]  /*baa0*/  FFMA.FTZ R43, R30.reuse, R37, -R43 ;  /* 0x000000251e2b7223 */ /* 0x040fe2000001082b */
        /* <DEDUP_REMOVED lines=51> */
[C---:B------:R-:W-:Y:S01]  /*bde0*/  FMUL.FTZ R37, R5.reuse, R29 ;  /* 0x0000001d05257220 */ /* 0x040fe20000410000 */
[--C-:B------:R-:W-:Y:S02]  /*bdf0*/  HADD2.F32 R4, -RZ, R14.reuse.H1_H1 ;  /* 0x3000000eff047230 */ /* 0x100fe40000004100 */
[-C--:B------:R-:W-:Y:S01]  /*be00*/  FMUL.FTZ R32, R5, R6.reuse ;  /* 0x0000000605207220 */ /* 0x080fe20000410000 */
[----:B------:R-:W-:Y:S02]  /*be10*/  HADD2.F32 R33, -RZ, R33.H0_H0 ;  /* 0x20000021ff217230 */ /* 0x000fe40000004100 */
[----:B------:R-:W-:Y:S01]  /*be20*/  FFMA.FTZ R37, R28, R6, -R37 ;  /* 0x000000061c257223 */ /* 0x000fe20000010825 */
[----:B------:R-:W-:Y:S02]  /*be30*/  HADD2.F32 R14, -RZ, R14.H0_H0 ;  /* 0x2000000eff0e7230 */ /* 0x000fe40000004100 */
[----:B------:R-:W-:Y:S01]  /*be40*/  FMUL.FTZ R5, R4, R7 ;  /* 0x0000000704057220 */ /* 0x000fe20000410000 */
[----:B------:R-:W-:Y:S01]  /*be50*/  FFMA.FTZ R32, R28, R29, R32 ;  /* 0x0000001d1c207223 */ /* 0x000fe20000010020 */
[----:B------:R-:W-:Y:S01]  /*be60*/  FMUL.FTZ R4, R4, R33 ;  /* 0x0000002104047220 */ /* 0x000fe20000410000 */
[----:B------:R-:W-:Y:S01]  /*be70*/  F2FP.SATFINITE.E4M3.F32.PACK_AB_MERGE_C R6, R44, R43, RZ ;  /* 0x0000002b2c06723e */ /* 0x000fe200048070ff */
[----:B------:R-:W-:-:S02]  /*be80*/  FFMA.FTZ R5, R14, R33, -R5 ;  /* 0x000000210e057223 */ /* 0x000fc40000010805 */
[----:B------:R-:W-:Y:S01]  /*be90*/  FFMA.FTZ R14, R14, R7, R4 ;  /* 0x000000070e0e7223 */ /* 0x000fe20000010004 */
        /* <DEDUP_REMOVED lines=8> */
.L_x_9193:
[----:B------:R-:W-:Y:S05]  /*bf20*/  BSYNC B2 ;  /* 0x0000000000027941 */ /* 0x000fea0003800000 */
.L_x_9192:
[----:B------:R-:W-:Y:S05]  /*bf30*/  @P1 BRA `(.L_x_9191) ;  /* 0x0000000400e81947 */ /* 0x000fea0003800000 */
[----:B-1----:R-:W1:Y:S01]  /*bf40*/  LDS.128 R4, [R0] ;  /* 0x0000000000047984 */ /* 0x002e620000000c00 */
[----:B-----5:R-:W-:Y:S02]  /*bf50*/  SHF.R.U32.HI R28, RZ, 0x8, R21 ;  /* 0x00000008ff1c7819 */ /* 0x020fe40000011615 */
[----:B------:R-:W-:Y:S02]  /*bf60*/  SHF.R.U32.HI R32, RZ, 0x8, R27 ;  /* 0x00000008ff207819 */ /* 0x000fe4000001161b */
[----:B------:R-:W-:Y:S02]  /*bf70*/  LOP3.LUT R31, R21, 0xff, RZ, 0xc0, !PT ;  /* 0x000000ff151f7812 */ /* 0x000fe400078ec0ff */
[----:B------:R-:W-:Y:S02]  /*bf80*/  LOP3.LUT R35, R27, 0xff, RZ, 0xc0, !PT ;  /* 0x000000ff1b237812 */ /* 0x000fe400078ec0ff */
[----:B------:R-:W-:Y:S02]  /*bf90*/  LOP3.LUT R28, R28, 0xff, RZ, 0xc0, !PT ;  /* 0x000000ff1c1c7812 */ /* 0x000fe400078ec0ff */
[----:B------:R-:W-:-:S02]  /*bfa0*/  LOP3.LUT R32, R32, 0xff, RZ, 0xc0, !PT ;  /* 0x000000ff20207812 */ /* 0x000fc400078ec0ff */
[----:B----4-:R-:W-:Y:S02]  /*bfb0*/  SHF.R.U32.HI R14, RZ, 0x8, R20 ;  /* 0x00000008ff0e7819 */ /* 0x010fe40000011614 */
        /* <DEDUP_REMOVED lines=23> */
[-C--:B-1----:R-:W-:Y:S02]  /*c130*/  F2FP.F16.E4M3.UNPACK_B R14, R6.reuse.H1 ;  /* 0x00000006ff0e723e */ /* 0x082fe400030006ff */
        /* <DEDUP_REMOVED lines=29> */
[----:B0-----:R-:W-:Y:S01]  /*c310*/  FFMA.FTZ R38, R21, R32, R33 ;  /* 0x0000002015267223 */ /* 0x001fe20000010021 */
        /* <DEDUP_REMOVED lines=59> */
[----:B------:R2:W-:Y:S02]  /*c6d0*/  STS.128 [R0], R4 ;  /* 0x0000000400007388 */ /* 0x0005e40000000c00 */
.L_x_9191:
[----:B------:R-:W-:Y:S05]  /*c6e0*/  BSYNC B1 ;  /* 0x0000000000017941 */ /* 0x000fea0003800000 */
.L_x_9190:
        /* <DEDUP_REMOVED lines=38> */
[----:B-1----:R-:W-:-:S02]  /*c950*/  F2FP.F16.E4M3.UNPACK_B R14, R6.H1 ;  /* 0x00000006ff0e723e */ /* 0x002fc400030006ff */
        /* <DEDUP_REMOVED lines=21> */
[----:B0-----:R-:W-:Y:S01]  /*cab0*/  FFMA.FTZ R38, R13, R31, R14 ;  /* 0x0000001f0d267223 */ /* 0x001fe2000001000e */
        /* <DEDUP_REMOVED lines=69> */
.L_x_9196:
[----:B------:R-:W-:Y:S05]  /*cf10*/  BSYNC B1 ;  /* 0x0000000000017941 */ /* 0x000fea0003800000 */
.L_x_9195:
[----:B------:R-:W-:Y:S05]  /*cf20*/  @P1 BRA `(.L_x_9194) ;  /* 0x0000002c00341947 */ /* 0x000fea0003800000 */
[----:B-1----:R-:W1:Y:S01]  /*cf30*/  LDS.128 R4, [R0+0x2000] ;  /* 0x0020000000047984 */ /* 0x002e620000000c00 */
        /* <DEDUP_REMOVED lines=10> */
[----:B------:R-:W-:Y:S02]  /*cfe0*/  SHF.R.U32.HI R21, RZ, 0x10, R9 ;  /* 0x00000010ff157819 */ /* 0x000fe40000011609 */
[----:B----4-:R-:W-:-:S02]  /*cff0*/  LOP3.LUT R14, R9, 0xff, RZ, 0xc0, !PT ;  /* 0x000000ff090e7812 */ /* 0x010fc400078ec0ff */
        /* <DEDUP_REMOVED lines=10> */
[--C-:B------:R-:W-:Y:S02]  /*d0a0*/  LOP3.LUT R11, R3, 0xff0000, R24.reuse, 0xf8, !PT ;  /* 0x00ff0000030b7812 */ /* 0x100fe400078ef818 */
[----:B------:R-:W-:Y:S02]  /*d0b0*/  LOP3.LUT R21, R21, 0xff000000, R9, 0xf8, !PT ;  /* 0xff00000015157812 */ /* 0x000fe400078ef809 */
[----:B------:R-:W-:Y:S02]  /*d0c0*/  LOP3.LUT R13, R13, 0xff000000, R25, 0xf8, !PT ;  /* 0xff0000000d0d7812 */ /* 0x000fe400078ef819 */
[----:B------:R-:W-:-:S02]  /*d0d0*/  LOP3.LUT R12, R11, 0xff000000, R24, 0xf8, !PT ;  /* 0xff0000000b0c7812 */ /* 0x000fc400078ef818 */
[-C--:B-1----:R-:W-:Y:S02]  /*d0e0*/  F2FP.F16.E4M3.UNPACK_B R3, R6.reuse.H1 ;  /* 0x00000006ff03723e */ /* 0x082fe400030006ff */
[--C-:B------:R-:W-:Y:S02]  /*d0f0*/  LOP3.LUT R15, R15, 0xff0000, R8.reuse, 0xf8, !PT ;  /* 0x00ff00000f0f7812 */ /* 0x100fe400078ef808 */
[----:B------:R-:W-:Y:S01]  /*d100*/  F2FP.F16.E4M3.UNPACK_B R24, R21 ;  /* 0x00000015ff18723e */ /* 0x000fe200020006ff */
[--C-:B------:R-:W-:Y:S01]  /*d110*/  HADD2.F32 R9, -RZ, R3.reuse.H0_H0 ;  /* 0x20000003ff097230 */ /* 0x100fe20000004100 */
[----:B------:R-:W-:Y:S02]  /*d120*/  F2FP.F16.E4M3.UNPACK_B R14, R13 ;  /* 0x0000000dff0e723e */ /* 0x000fe400020006ff */
[----:B------:R-:W-:Y:S01]  /*d130*/  LOP3.LUT R20, R15, 0xff000000, R8, 0xf8, !PT ;  /* 0xff0000000f147812 */ /* 0x000fe200078ef808 */
[----:B------:R-:W-:Y:S01]  /*d140*/  HADD2.F32 R8, -RZ, R3.H1_H1 ;  /* 0x30000003ff087230 */ /* 0x000fe20000004100 */
[----:B------:R-:W-:Y:S01]  /*d150*/  F2FP.F16.E4M3.UNPACK_B R6, R6 ;  /* 0x00000006ff06723e */ /* 0x000fe200020006ff */
[----:B------:R-:W-:Y:S01]  /*d160*/  HADD2.F32 R25, -RZ, R24.H1_H1 ;  /* 0x30000018ff197230 */ /* 0x000fe20000004100 */
[-C--:B------:R-:W-:Y:S01]  /*d170*/  F2FP.F16.E4M3.UNPACK_B R10, R7.reuse ;  /* 0x00000007ff0a723e */ /* 0x080fe200020006ff */
[----:B------:R-:W-:Y:S01]  /*d180*/  HADD2.F32 R15, -RZ, R14.H1_H1 ;  /* 0x3000000eff0f7230 */ /* 0x000fe20000004100 */
[----:B------:R-:W-:Y:S01]  /*d190*/  F2FP.F16.E4M3.UNPACK_B R11, R7.H1 ;  /* 0x00000007ff0b723e */ /* 0x000fe200030006ff */
[----:B------:R-:W-:-:S02]  /*d1a0*/  HADD2.F32 R24, -RZ, R24.H0_H0 ;  /* 0x20000018ff187230 */ /* 0x000fc40000004100 */
[C---:B------:R-:W-:Y:S01]  /*d1b0*/  FMUL.FTZ R26, R8.reuse, R25 ;  /* 0x00000019081a7220 */ /* 0x040fe20000410000 */
[----:B------:R-:W-:Y:S01]  /*d1c0*/  F2FP.F16.E4M3.UNPACK_B R7, R5 ;  /* 0x00000005ff07723e */ /* 0x000fe200020006ff */
[----:B------:R-:W-:Y:S01]  /*d1d0*/  FMUL.FTZ R30, R8, R15 ;  /* 0x0000000f081e7220 */ /* 0x000fe20000410000 */
[----:B------:R-:W-:Y:S01]  /*d1e0*/  F2FP.F16.E4M3.UNPACK_B R8, R5.H1 ;  /* 0x00000005ff08723e */ /* 0x000fe200030006ff */
[----:B------:R-:W-:Y:S02]  /*d1f0*/  HADD2.F32 R5, -RZ, R6.H1_H1 ;  /* 0x30000006ff057230 */ /* 0x000fe40000004100 */
[C---:B------:R-:W-:Y:S01]  /*d200*/  FFMA.FTZ R28, R9.reuse, R15, -R26 ;  /* 0x0000000f091c7223 */ /* 0x040fe2000001081a */
[----:B------:R-:W-:Y:S02]  /*d210*/  HADD2.F32 R14, -RZ, R14.H0_H0 ;  /* 0x2000000eff0e7230 */ /* 0x000fe40000004100 */
[----:B------:R-:W-:Y:S01]  /*d220*/  FFMA.FTZ R29, R9, R25, R30 ;  /* 0x00000019091d7223 */ /* 0x000fe2000001001e */
[----:B------:R-:W-:Y:S01]  /*d230*/  HADD2.F32 R6, -RZ, R6.H0_H0 ;  /* 0x20000006ff067230 */ /* 0x000fe20000004100 */
[----:B------:R-:W-:Y:S01]  /*d240*/  F2FP.F16.E4M3.UNPACK_B R21, R21.H1 ;  /* 0x00000015ff15723e */ /* 0x000fe200030006ff */
[C---:B------:R-:W-:Y:S01]  /*d250*/  FMUL.FTZ R9, R5.reuse, R24 ;  /* 0x0000001805097220 */ /* 0x040fe20000410000 */
[----:B------:R-:W-:Y:S01]  /*d260*/  F2FP.F16.E4M3.UNPACK_B R13, R13.H1 ;  /* 0x0000000dff0d723e */ /* 0x000fe200030006ff */
[----:B------:R-:W-:Y:S01]  /*d270*/  FMUL.FTZ R27, R5, R14 ;  /* 0x0000000e051b7220 */ /* 0x000fe20000410000 */
[----:B------:R-:W-:-:S02]  /*d280*/  HADD2.F32 R5, -RZ, R10.H1_H1 ;  /* 0x3000000aff057230 */ /* 0x000fc40000004100 */
[C---:B------:R-:W-:Y:S01]  /*d290*/  FFMA.FTZ R25, R6.reuse, R14, -R9 ;  /* 0x0000000e06197223 */ /* 0x040fe20000010809 */
[----:B------:R-:W-:Y:S02]  /*d2a0*/  HADD2.F32 R15, -RZ, R21.H0_H0 ;  /* 0x20000015ff0f7230 */ /* 0x000fe40000004100 */
        /* <DEDUP_REMOVED lines=23> */
[----:B------:R-:W-:Y:S01]  /*d420*/  HADD2.F32 R6, -RZ, R4.H1_H1 ;  /* 0x30000004ff067230 */ /* 0x000fe20000004100 */
[----:B------:R-:W-:Y:S01]  /*d430*/  F2FP.SATFINITE.E4M3.F32.PACK_AB_MERGE_C R28, R29, R28, RZ ;  /* 0x0000001c1d1c723e */ /* 0x000fe200048070ff */
[----:B------:R-:W-:-:S02]  /*d440*/  HADD2.F32 R10, -RZ, R9.H1_H1 ;  /* 0x30000009ff0a7230 */ /* 0x000fc40000004100 */
[----:B------:R-:W-:Y:S02]  /*d450*/  HADD2.F32 R5, -RZ, R4.H0_H0 ;  /* 0x20000004ff057230 */ /* 0x000fe40000004100 */
[C---:B------:R-:W-:Y:S01]  /*d460*/  FMUL.FTZ R14, R6.reuse, R13 ;  /* 0x0000000d060e7220 */ /* 0x040fe20000410000 */
[----:B------:R-:W-:Y:S02]  /*d470*/  HADD2.F32 R4, -RZ, R3.H1_H1 ;  /* 0x30000003ff047230 */ /* 0x000fe40000004100 */
[-C--:B------:R-:W-:Y:S01]  /*d480*/  FMUL.FTZ R24, R6, R10.reuse ;  /* 0x0000000a06187220 */ /* 0x080fe20000410000 */
[----:B------:R-:W-:Y:S02]  /*d490*/  HADD2.F32 R9, -RZ, R9.H0_H0 ;  /* 0x20000009ff097230 */ /* 0x000fe40000004100 */
[C---:B------:R-:W-:Y:S01]  /*d4a0*/  FFMA.FTZ R14, R5.reuse, R10, -R14 ;  /* 0x0000000a050e7223 */ /* 0x040fe2000001080e */
[----:B------:R-:W-:Y:S02]  /*d4b0*/  HADD2.F32 R3, -RZ, R3.H0_H0 ;  /* 0x20000003ff037230 */ /* 0x000fe40000004100 */
[C---:B------:R-:W-:Y:S01]  /*d4c0*/  FMUL.FTZ R6, R4.reuse, R11 ;  /* 0x0000000b04067220 */ /* 0x040fe20000410000 */
[----:B------:R-:W-:Y:S01]  /*d4d0*/  FFMA.FTZ R13, R5, R13, R24 ;  /* 0x0000000d050d7223 */ /* 0x000fe20000010018 */
[----:B------:R-:W-:Y:S01]  /*d4e0*/  FMUL.FTZ R4, R4, R9 ;  /* 0x0000000904047220 */ /* 0x000fe20000410000 */
[----:B------:R-:W-:-:S02]  /*d4f0*/  HADD2.F32 R5, -RZ, R12.H1_H1 ;  /* 0x3000000cff057230 */ /* 0x000fc40000004100 */
[C---:B------:R-:W-:Y:S01]  /*d500*/  FFMA.FTZ R10, R3.reuse, R9, -R6 ;  /* 0x00000009030a7223 */ /* 0x040fe20000010806 */
[----:B------:R-:W-:Y:S02]  /*d510*/  HADD2.F32 R9, -RZ, R20.H1_H1 ;  /* 0x30000014ff097230 */ /* 0x000fe40000004100 */
[----:B------:R-:W-:Y:S01]  /*d520*/  FFMA.FTZ R11, R3, R11, R4 ;  /* 0x0000000b030b7223 */ /* 0x000fe20000010004 */
[----:B------:R-:W-:Y:S02]  /*d530*/  HADD2.F32 R4, -RZ, R8.H1_H1 ;  /* 0x30000008ff047230 */ /* 0x000fe40000004100 */
[----:B------:R-:W-:Y:S02]  /*d540*/  HADD2.F32 R20, -RZ, R20.H0_H0 ;  /* 0x20000014ff147230 */ /* 0x000fe40000004100 */
[----:B------:R-:W-:Y:S02]  /*d550*/  HADD2.F32 R3, -RZ, R7.H1_H1 ;  /* 0x30000007ff037230 */ /* 0x000fe40000004100 */
[----:B------:R-:W-:Y:S01]  /*d560*/  FMUL.FTZ R15, R4, R9 ;  /* 0x00000009040f7220 */ /* 0x000fe20000410000 */
[----:B------:R-:W-:-:S02]  /*d570*/  HADD2.F32 R12, -RZ, R12.H0_H0 ;  /* 0x2000000cff0c7230 */ /* 0x000fc40000004100 */
        /* <DEDUP_REMOVED lines=18> */
.L_x_9181:
[----:B------:R-:W0:Y:S01]  /*d6a0*/  S2R R0, SR_TID.X ;  /* 0x0000000000007919 */ /* 0x000e220000002100 */
[----:B------:R-:W1:Y:S01]  /*d6b0*/  LDC R10, c[0x0][0x448] ;  /* 0x00011200ff0a7b82 */ /* 0x000e620000000800 */
[----:B------:R-:W-:Y:S01]  /*d6c0*/  IMAD.MOV.U32 R4, RZ, RZ, R26 ;  /* 0x000000ffff047224 */ /* 0x000fe200078e001a */
[----:B------:R-:W-:Y:S01]  /*d6d0*/  ULDC.64 UR4, c[0x0][0x3f8] ;  /* 0x0000fe0000047ab9 */ /* 0x000fe20000000a00 */
[----:B------:R-:W-:Y:S01]  /*d6e0*/  IMAD.MOV.U32 R6, RZ, RZ, R24 ;  /* 0x000000ffff067224 */ /* 0x000fe200078e0018 */
[----:B------:R-:W-:Y:S01]  /*d6f0*/  ULDC.64 UR6, c[0x0][0x408] ;  /* 0x0001020000067ab9 */ /* 0x000fe20000000a00 */
[----:B------:R-:W-:Y:S01]  /*d700*/  IMAD.MOV.U32 R7, RZ, RZ, R31 ;  /* 0x000000ffff077224 */ /* 0x000fe200078e001f */
[----:B------:R-:W-:Y:S01]  /*d710*/  ULDC.64 UR8, c[0x0][0x400] ;  /* 0x0001000000087ab9 */ /* 0x000fe20000000a00 */
[----:B-1----:R-:W-:Y:S01]  /*d720*/  ISETP.NE.AND P0, PT, R10, 0x1, PT ;  /* 0x000000010a00780c */ /* 0x002fe20003f05270 */
[----:B0-----:R-:W-:-:S05]  /*d730*/  VIADD R0, R0, 0xffffff80 ;  /* 0xffffff8000007836 */ /* 0x001fca0000000000 */
[----:B------:R-:W-:-:S07]  /*d740*/  SHF.R.S32.HI R3, RZ, 0x1f, R0 ;  /* 0x0000001fff037819 */ /* 0x000fce0000011400 */
[----:B------:R-:W0:Y:S01]  /*d750*/  @P0 LDC R5, c[0x0][0x450] ;  /* 0x00011400ff050b82 */ /* 0x000e220000000800 */
[----:B------:R-:W-:-:S04]  /*d760*/  LEA.HI R3, R3, R0, RZ, 0x2 ;  /* 0x0000000003037211 */ /* 0x000fc800078f10ff */
[----:B------:R-:W-:-:S05]  /*d770*/  LOP3.LUT R3, R3, 0xfffffffc, RZ, 0xc0, !PT ;  /* 0xfffffffc03037812 */ /* 0x000fca00078ec0ff */
[----:B------:R-:W-:Y:S02]  /*d780*/  IMAD.IADD R3, R0, 0x1, -R3 ;  /* 0x0000000100037824 */ /* 0x000fe400078e0a03 */
[----:B------:R-:W1:Y:S02]  /*d790*/  @P0 LDC R0, c[0x0][0x44c] ;  /* 0x00011300ff000b82 */ /* 0x000e640000000800 */
[----:B------:R-:W-:-:S04]  /*d7a0*/  IMAD R3, R3, 0x40, R36 ;  /* 0x0000004003037824 */ /* 0x000fc800078e0224 */
[----:B-1----:R-:W-:-:S05]  /*d7b0*/  @P0 IMAD.HI.U32 R0, R3, R0, RZ ;  /* 0x0000000003000227 */ /* 0x002fca00078e00ff */
[----:B0-----:R-:W-:Y:S01]  /*d7c0*/  @P0 SHF.R.U32.HI R3, RZ, R5, R0 ;  /* 0x00000005ff030219 */ /* 0x001fe20000011600 */
        /* <DEDUP_REMOVED lines=26> */
[----:B----4-:R-:W-:Y:S02]  /*d970*/  @!P1 IMAD.X R3, R7, 0x1, R19, P3 ;  /* 0x0000000107039824 */ /* 0x010fe400018e0613 */
[----:B------:R-:W-:Y:S02]  /*d980*/  @!P1 IMAD.MOV.U32 R4, RZ, RZ, R0 ;  /* 0x000000ffff049224 */ /* 0x000fe400078e0000 */
[----:B------:R-:W-:Y:S02]  /*d990*/  @!P1 IMAD.MOV.U32 R24, RZ, RZ, R14 ;  /* 0x000000ffff189224 */ /* 0x000fe400078e000e */
[----:B------:R-:W-:Y:S02]  /*d9a0*/  @!P1 IMAD.MOV.U32 R25, RZ, RZ, R3 ;  /* 0x000000ffff199224 */ /* 0x000fe400078e0003 */
[----:B------:R-:W2:Y:S04]  /*d9b0*/  @!P1 LD.E.128 R4, desc[UR60][R4.64] ;  /* 0x0000003c04049980 */ /* 0x000ea8000c101d00 */
[----:B------:R-:W3:Y:S01]  /*d9c0*/  @!P1 LD.E.128 R24, desc[UR60][R24.64] ;  /* 0x0000003c18189980 */ /* 0x000ee2000c101d00 */
[----:B------:R-:W-:-:S02]  /*d9d0*/  CS2R R32, SRZ ;  /* 0x0000000000207805 */ /* 0x000fc4000001ff00 */
[----:B------:R-:W-:Y:S02]  /*d9e0*/  CS2R R30, SRZ ;  /* 0x00000000001e7805 */ /* 0x000fe4000001ff00 */
[----:B------:R-:W-:Y:S01]  /*d9f0*/  CS2R R28, SRZ ;  /* 0x00000000001c7805 */ /* 0x000fe2000001ff00 */
[----:B------:R-:W0:Y:S01]  /*da00*/  SHFL.IDX PT, R35, R35, 0x1, 0x1c1f ;  /* 0x003c1f0023237f89 */ /* 0x000e2200000e0000 */
[----:B------:R-:W-:-:S03]  /*da10*/  CS2R R20, SRZ ;  /* 0x0000000000147805 */ /* 0x000fc6000001ff00 */
[----:B------:R1:W4:Y:S04]  /*da20*/  SHFL.IDX PT, R3, R8, 0x1, 0x1c1f ;  /* 0x003c1f0008037f89 */ /* 0x00032800000e0000 */
[----:B------:R1:W0:Y:S04]  /*da30*/  SHFL.IDX PT, R14, R9, 0x1, 0x1c1f ;  /* 0x003c1f00090e7f89 */ /* 0x00022800000e0000 */
[----:B------:R-:W0:Y:S01]  /*da40*/  SHFL.IDX PT, R37, R37, 0x1, 0x1c1f ;  /* 0x003c1f0025257f89 */ /* 0x000e2200000e0000 */
        /* <DEDUP_REMOVED lines=9> */
.L_x_9536:
[----:B------:R-:W-:Y:S01]  /*dae0*/  VIADD R36, R36, 0x40 ;  /* 0x0000004024247836 */ /* 0x000fe20000000000 */
[----:B------:R-:W-:Y:S01]  /*daf0*/  LEA.HI R0, R228, R228, RZ, 0x1 ;  /* 0x000000e4e4007211 */ /* 0x000fe200078f08ff */
[----:B------:R-:W-:Y:S01]  /*db00*/  BSSY B1, `(.L_x_9198) ;  /* 0x0000013000017945 */ /* 0x000fe20003800000 */
[----:B------:R-:W-:Y:S02]  /*db10*/  CS2R R8, SRZ ;  /* 0x0000000000087805 */ /* 0x000fe4000001ff00 */
[----:B------:R-:W-:Y:S02]  /*db20*/  CS2R R10, SRZ ;  /* 0x00000000000a7805 */ /* 0x000fe4000001ff00 */
[----:B------:R-:W-:Y:S02]  /*db30*/  ISETP.GE.AND P1, PT, R36, R39, PT ;  /* 0x000000272400720c */ /* 0x000fe40003f26270 */
[----:B------:R-:W-:-:S05]  /*db40*/  LOP3.LUT R7, R0, 0xfffffffe, RZ, 0xc0, !PT ;  /* 0xfffffffe00077812 */ /* 0x000fca00078ec0ff */
[----:B------:R-:W-:Y:S01]  /*db50*/  IMAD.IADD R0, R228, 0x1, -R7 ;  /* 0x00000001e4007824 */ /* 0x000fe200078e0a07 */
[----:B------:R-:W-:-:S04]  /*db60*/  CS2R R6, SRZ ;  /* 0x0000000000067805 */ /* 0x000fc8000001ff00 */
        /* <DEDUP_REMOVED lines=12> */
.L_x_9199:
[----:B------:R-:W-:Y:S05]  /*dc30*/  BSYNC B1 ;  /* 0x0000000000017941 */ /* 0x000fea0003800000 */
.L_x_9198:
[----:B------:R-:W0:Y:S01]  /*dc40*/  SYNCS.PHASECHK.TRANS64.TRYWAIT P1, [R17+URZ+0x22800], R0 ;  /* 0x02280000110075a7 */ /* 0x000e22000802017f */
[C---:B------:R-:W-:Y:S01]  /*dc50*/  VIADD R3, R194.reuse, 0x40 ;  /* 0x00000040c2037836 */ /* 0x040fe20000000000 */
[----:B------:R-:W-:Y:S01]  /*dc60*/  VIADDMNMX R39, R39, -R202, 0x80, PT ;  /* 0x0000008027277446 */ /* 0x000fe200038009ca */
[----:B------:R-:W-:Y:S03]  /*dc70*/  BSSY B1, `(.L_x_9200) ;  /* 0x0000004000017945 */ /* 0x000fe60003800000 */
[-C--:B------:R-:W-:Y:S02]  /*dc80*/  ISETP.GE.OR P2, PT, R194, R39.reuse, P0 ;  /* 0x00000027c200720c */ /* 0x080fe40000746670 */
[----:B------:R-:W-:Y:S01]  /*dc90*/  ISETP.GE.OR P0, PT, R3, R39, P0 ;  /* 0x000000270300720c */ /* 0x000fe20000706670 */
[----:B0-----:R-:W-:-:S12]  /*dca0*/  @!P1 BRA `(.L_x_9201) ;  /* 0x0000024800309947 */ /* 0x001fd80003800000 */
.L_x_9537:
[----:B------:R-:W-:Y:S05]  /*dcb0*/  BSYNC B1 ;  /* 0x0000000000017941 */ /* 0x000fea0003800000 */
.L_x_9200:
[----:B------:R-:W-:Y:S04]  /*dcc0*/  BSSY B1, `(.L_x_9202) ;  /* 0x0000100000017945 */ /* 0x000fe80003800000 */
[----:B------:R-:W-:Y:S05]  /*dcd0*/  @P2 BRA `(.L_x_9203) ;  /* 0x0000000c00f82947 */ /* 0x000fea0003800000 */
[----:B0-----:R-:W-:Y:S02]  /*dce0*/  SHF.R.U32.HI R0, RZ, 0x8, R32 ;  /* 0x00000008ff007819 */ /* 0x001fe40000011620 */
[----:B------:R-:W-:Y:S02]  /*dcf0*/  LOP3.LUT R3, R32, 0xff, RZ, 0xc0, !PT ;  /* 0x000000ff20037812 */ /* 0x000fe400078ec0ff */
[----:B------:R-:W-:Y:S02]  /*dd00*/  LOP3.LUT R0, R0, 0xff, RZ, 0xc0, !PT ;  /* 0x000000ff00007812 */ /* 0x000fe400078ec0ff */
[----:B------:R-:W-:Y:S02]  /*dd10*/  SHF.R.U32.HI R12, RZ, 0x8, R33 ;  /* 0x00000008ff0c7819 */ /* 0x000fe40000011621 */
[----:B------:R-:W-:Y:S01]  /*dd20*/  PRMT R36, R0, 0x7604, R3 ;  /* 0x0000760400247816 */ /* 0x000fe20000000003 */
[----:B------:R-:W-:Y:S01]  /*dd30*/  IMAD.SHL.U32 R3, R213, 0x80, RZ ;  /* 0x00000080d5037824 */ /* 0x000fe200078e00ff */
[----:B------:R-:W-:-:S02]  /*dd40*/  LOP3.LUT R13, R33, 0xff, RZ, 0xc0, !PT ;  /* 0x000000ff210d7812 */ /* 0x000fc400078ec0ff */
[----:B------:R-:W-:Y:S02]  /*dd50*/  LOP3.LUT R12, R12, 0xff, RZ, 0xc0, !PT ;  /* 0x000000ff0c0c7812 */ /* 0x000fe400078ec0ff */
[----:B------:R-:W-:Y:S02]  /*dd60*/  SHF.R.U32.HI R14, RZ, 0x8, R30 ;  /* 0x00000008ff0e7819 */ /* 0x000fe4000001161e */
[----:B------:R-:W-:Y:S02]  /*dd70*/  PRMT R38, R12, 0x7604, R13 ;  /* 0x000076040c267816 */ /* 0x000fe4000000000d */
[----:B------:R-:W-:Y:S02]  /*dd80*/  SHF.R.U32.HI R12, RZ, 0x8, R31 ;  /* 0x00000008ff0c7819 */ /* 0x000fe4000001161f */
[----:B------:R-:W-:Y:S01]  /*dd90*/  LOP3.LUT R24, R3, 0x380, RZ, 0xc0, !PT ;  /* 0x0000038003187812 */ /* 0x000fe200078ec0ff */
[----:B------:R-:W-:Y:S01]  /*dda0*/  IMAD.IADD R3, R18, 0x1, R41 ;  /* 0x0000000112037824 */ /* 0x000fe200078e0229 */
[----:B------:R-:W-:-:S02]  /*ddb0*/  LOP3.LUT R15, R30, 0xff, RZ, 0xc0, !PT ;  /* 0x000000ff1e0f7812 */ /* 0x000fc400078ec0ff */
[----:B------:R-:W-:Y:S02]  /*ddc0*/  LOP3.LUT R14, R14, 0xff, RZ, 0xc0, !PT ;  /* 0x000000ff0e0e7812 */ /* 0x000fe400078ec0ff */
[----:B------:R-:W-:Y:S02]  /*ddd0*/  SHF.R.U32.HI R0, RZ, 0x8, R28 ;  /* 0x00000008ff007819 */ /* 0x000fe4000001161c */
[----:B------:R-:W-:Y:S02]  /*dde0*/  LOP3.LUT R13, R31, 0xff, RZ, 0xc0, !PT ;  /* 0x000000ff1f0d7812 */ /* 0x000fe400078ec0ff */
[----:B------:R-:W-:Y:S02]  /*ddf0*/  LOP3.LUT R12, R12, 0xff, RZ, 0xc0, !PT ;  /* 0x000000ff0c0c7812 */ /* 0x000fe400078ec0ff */
[----:B------:R-:W-:Y:S02]  /*de00*/  PRMT R40, R14, 0x7604, R15 ;  /* 0x000076040e287816 */ /* 0x000fe4000000000f */
[----:B------:R-:W-:-:S02]  /*de10*/  SHF.R.U32.HI R25, RZ, 0x3, R24 ;  /* 0x00000003ff197819 */ /* 0x000fc40000011618 */
[----:B------:R-:W-:Y:S02]  /*de20*/  LOP3.LUT R3, R24, 0x70, R3, 0xf8, !PT ;  /* 0x0000007018037812 */ /* 0x000fe400078ef803 */
[----:B------:R-:W-:Y:S02]  /*de30*/  LOP3.LUT R14, R0, 0xff, RZ, 0xc0, !PT ;  /* 0x000000ff000e7812 */ /* 0x000fe400078ec0ff */
[----:B------:R-:W-:Y:S02]  /*de40*/  LOP3.LUT R0, R24, 0x70, R18, 0xf8, !PT ;  /* 0x0000007018007812 */ /* 0x000fe400078ef812 */
[----:B------:R-:W-:Y:S02]  /*de50*/  PRMT R43, R12, 0x7604, R13 ;  /* 0x000076040c2b7816 */ /* 0x000fe4000000000d */
[----:B------:R-:W-:Y:S02]  /*de60*/  SHF.R.U32.HI R24, RZ, 0x8, R29 ;  /* 0x00000008ff187819 */ /* 0x000fe4000001161d */
[----:B------:R-:W-:-:S02]  /*de70*/  SHF.R.U32.HI R12, RZ, 0x8, R20 ;  /* 0x00000008ff0c7819 */ /* 0x000fc40000011614 */
[-C--:B------:R-:W-:Y:S02]  /*de80*/  LOP3.LUT R3, R3, R25.reuse, RZ, 0x3c, !PT ;  /* 0x0000001903037212 */ /* 0x080fe400078e3cff */
[----:B------:R-:W-:Y:S02]  /*de90*/  LOP3.LUT R0, R0, R25, RZ, 0x3c, !PT ;  /* 0x0000001900007212 */ /* 0x000fe400078e3cff */
[----:B------:R-:W-:Y:S02]  /*dea0*/  LOP3.LUT R25, R29, 0xff, RZ, 0xc0, !PT ;  /* 0x000000ff1d197812 */ /* 0x000fe400078ec0ff */
[----:B------:R-:W-:Y:S02]  /*deb0*/  LOP3.LUT R27, R20, 0xff, RZ, 0xc0, !PT ;  /* 0x000000ff141b7812 */ /* 0x000fe400078ec0ff */
[----:B------:R-:W-:Y:S02]  /*dec0*/  LOP3.LUT R24, R24, 0xff, RZ, 0xc0, !PT ;  /* 0x000000ff18187812 */ /* 0x000fe400078ec0ff */
[----:B------:R-:W-:-:S02]  /*ded0*/  LOP3.LUT R26, R12, 0xff, RZ, 0xc0, !PT ;  /* 0x000000ff0c1a7812 */ /* 0x000fc400078ec0ff */
[C-C-:B------:R-:W-:Y:S02]  /*dee0*/  IADD3 R3, R17.reuse, R3, R212.reuse ;  /* 0x0000000311037210 */ /* 0x140fe40007ffe0d4 */
[----:B------:R-:W-:Y:S02]  /*def0*/  LOP3.LUT R15, R28, 0xff, RZ, 0xc0, !PT ;  /* 0x000000ff1c0f7812 */ /* 0x000fe400078ec0ff */
[----:B------:R-:W-:Y:S02]  /*df00*/  IADD3 R0, R17, R0, R212 ;  /* 0x0000000011007210 */ /* 0x000fe40007ffe0d4 */
[----:B------:R-:W-:Y:S02]  /*df10*/  PRMT R49, R24, 0x7604, R25 ;  /* 0x0000760418317816 */ /* 0x000fe40000000019 */
[----:B------:R-:W-:Y:S02]  /*df20*/  PRMT R51, R26, 0x7604, R27 ;  /* 0x000076041a337816 */ /* 0x000fe4000000001b */
[----:B------:R-:W0:Y:S01]  /*df30*/  LDS.128 R24, [R3+0x14400] ;  /* 0x0144000003187984 */ /* 0x000e220000000c00 */
[----:B------:R-:W-:-:S02]  /*df40*/  PRMT R47, R14, 0x7604, R15 ;  /* 0x000076040e2f7816 */ /* 0x000fc4000000000f */
[----:B------:R-:W-:Y:S01]  /*df50*/  SHF.R.U32.HI R35, RZ, 0x8, R21 ;  /* 0x00000008ff237819 */ /* 0x000fe20000011615 */
[----:B------:R-:W1:Y:S01]  /*df60*/  LDS.128 R12, [R0+0x14400] ;  /* 0x01440000000c7984 */ /* 0x000e620000000c00 */
[----:B------:R-:W-:Y:S02]  /*df70*/  SHF.R.U32.HI R37, RZ, 0x10, R33 ;  /* 0x00000010ff257819 */ /* 0x000fe40000011621 */
[----:B------:R-:W-:Y:S02]  /*df80*/  LOP3.LUT R42, R21, 0xff, RZ, 0xc0, !PT ;  /* 0x000000ff152a7812 */ /* 0x000fe400078ec0ff */
[----:B------:R-:W-:Y:S02]  /*df90*/  LOP3.LUT R35, R35, 0xff, RZ, 0xc0, !PT ;  /* 0x000000ff23237812 */ /* 0x000fe400078ec0ff */
[----:B------:R-:W-:Y:S02]  /*dfa0*/  LOP3.LUT R37, R37, 0xff, RZ, 0xc0, !PT ;  /* 0x000000ff25257812 */ /* 0x000fe400078ec0ff */
[----:B------:R-:W-:-:S02]  /*dfb0*/  PRMT R53, R35, 0x7604, R42 ;  /* 0x0000760423357816 */ /* 0x000fc4000000002a */
[----:B------:R-:W-:Y:S02]  /*dfc0*/  SHF.R.U32.HI R35, RZ, 0x10, R32 ;  /* 0x00000010ff237819 */ /* 0x000fe40000011620 */
[----:B------:R-:W-:Y:S02]  /*dfd0*/  SHF.R.U32.HI R42, RZ, 0x10, R31 ;  /* 0x00000010ff2a7819 */ /* 0x000fe4000001161f */
[----:B------:R-:W-:Y:S02]  /*dfe0*/  SHF.R.U32.HI R39, RZ, 0x10, R30 ;  /* 0x00000010ff277819 */ /* 0x000fe4000001161e */
[----:B------:R-:W-:Y:S02]  /*dff0*/  PRMT R37, R37, 0x7054, R38 ;  /* 0x0000705425257816 */ /* 0x000fe40000000026 */
[----:B------:R-:W-:Y:S02]  /*e000*/  SHF.R.U32.HI R38, RZ, 0x10, R29 ;  /* 0x00000010ff267819 */ /* 0x000fe4000001161d */
[----:B------:R-:W-:-:S02]  /*e010*/  LOP3.LUT R35, R35, 0xff, RZ, 0xc0, !PT ;  /* 0x000000ff23237812 */ /* 0x000fc400078ec0ff */
[----:B------:R-:W-:Y:S02]  /*e020*/  LOP3.LUT R42, R42, 0xff, RZ, 0xc0, !PT ;  /* 0x000000ff2a2a7812 */ /* 0x000fe400078ec0ff */
[----:B------:R-:W-:Y:S02]  /*e030*/  LOP3.LUT R39, R39, 0xff, RZ, 0xc0, !PT ;  /* 0x000000ff27277812 */ /* 0x000fe400078ec0ff */
[----:B------:R-:W-:Y:S02]  /*e040*/  LOP3.LUT R38, R38, 0xff, RZ, 0xc0, !PT ;  /* 0x000000ff26267812 */ /* 0x000fe400078ec0ff */
[----:B------:R-:W-:Y:S02]  /*e050*/  PRMT R35, R35, 0x7054, R36 ;  /* 0x0000705423237816 */ /* 0x000fe40000000024 */
[----:B------:R-:W-:Y:S02]  /*e060*/  PRMT R45, R42, 0x7054, R43 ;  /* 0x000070542a2d7816 */ /* 0x000fe4000000002b */
[----:B------:R-:W-:-:S02]  /*e070*/  PRMT R39, R39, 0x7054, R40 ;  /* 0x0000705427277816 */ /* 0x000fc40000000028 */
[----:B------:R-:W-:Y:S02]  /*e080*/  SHF.R.U32.HI R36, RZ, 0x10, R28 ;  /* 0x00000010ff247819 */ /* 0x000fe4000001161c */
[----:B------:R-:W-:Y:S02]  /*e090*/  SHF.R.U32.HI R42, RZ, 0x10, R21 ;  /* 0x00000010ff2a7819 */ /* 0x000fe40000011615 */
[----:B------:R-:W-:Y:S02]  /*e0a0*/  SHF.R.U32.HI R40, RZ, 0x10, R20 ;  /* 0x00000010ff287819 */ /* 0x000fe40000011614 */
[----:B------:R-:W-:Y:S02]  /*e0b0*/  PRMT R49, R38, 0x7054, R49 ;  /* 0x0000705426317816 */ /* 0x000fe40000000031 */
[----:B------:R-:W-:Y:S02]  /*e0c0*/  LOP3.LUT R36, R36, 0xff, RZ, 0xc0, !PT ;  /* 0x000000ff24247812 */ /* 0x000fe400078ec0ff */
[----:B------:R-:W-:-:S02]  /*e0d0*/  LOP3.LUT R42, R42, 0xff, RZ, 0xc0, !PT ;  /* 0x000000ff2a2a7812 */ /* 0x000fc400078ec0ff */
[----:B------:R-:W-:Y:S02]  /*e0e0*/  LOP3.LUT R40, R40, 0xff, RZ, 0xc0, !PT ;  /* 0x000000ff28287812 */ /* 0x000fe400078ec0ff */
[----:B------:R-:W-:Y:S02]  /*e0f0*/  LOP3.LUT R49, R49, 0xff000000, R29, 0xf8, !PT ;  /* 0xff00000031317812 */ /* 0x000fe400078ef81d */
[----:B------:R-:W-:Y:S02]  /*e100*/  LOP3.LUT R43, R37, 0xff000000, R33, 0xf8, !PT ;  /* 0xff000000252b7812 */ /* 0x000fe400078ef821 */
[----:B------:R-:W-:Y:S02]  /*e110*/  PRMT R47, R36, 0x7054, R47 ;  /* 0x00007054242f7816 */ /* 0x000fe4000000002f */
[----:B------:R-:W-:Y:S02]  /*e120*/  PRMT R53, R42, 0x7054, R53 ;  /* 0x000070542a357816 */ /* 0x000fe40000000035 */
[----:B------:R-:W-:-:S02]  /*e130*/  PRMT R51, R40, 0x7054, R51 ;  /* 0x0000705428337816 */ /* 0x000fc40000000033 */
[----:B------:R-:W-:Y:S02]  /*e140*/  F2FP.F16.E4M3.UNPACK_B R48, R49.H1 ;  /* 0x00000031ff30723e */ /* 0x000fe400030006ff */
[----:B0-----:R-:W-:Y:S02]  /*e150*/  F2FP.F16.E4M3.UNPACK_B R36, R25.H1 ;  /* 0x00000019ff24723e */ /* 0x001fe400030006ff */
[----:B------:R-:W-:Y:S02]  /*e160*/  F2FP.F16.E4M3.UNPACK_B R44, R43.H1 ;  /* 0x0000002bff2c723e */ /* 0x000fe400030006ff */
[----:B------:R-:W-:Y:S02]  /*e170*/  LOP3.LUT R42, R35, 0xff000000, R32, 0xf8, !PT ;  /* 0xff000000232a7812 */ /* 0x000fe400078ef820 */
[----:B------:R-:W-:Y:S02]  /*e180*/  LOP3.LUT R53, R53, 0xff000000, R21, 0xf8, !PT ;  /* 0xff00000035357812 */ /* 0x000fe400078ef815 */
[----:B-1----:R-:W-:-:S02]  /*e190*/  F2FP.F16.E4M3.UNPACK_B R32, R15 ;  /* 0x0000000fff20723e */ /* 0x002fc400020006ff */
[----:B------:R-:W-:Y:S02]  /*e1a0*/  F2FP.F16.E4M3.UNPACK_B R33, R15.H1 ;  /* 0x0000000fff21723e */ /* 0x000fe400030006ff */
[----:B------:R-:W-:Y:S01]  /*e1b0*/  LOP3.LUT R20, R51, 0xff000000, R20, 0xf8, !PT ;  /* 0xff00000033147812 */ /* 0x000fe200078ef814 */
[--C-:B------:R-:W-:Y:S01]  /*e1c0*/  HADD2.F32 R51, -RZ, R48.reuse.H0_H0 ;  /* 0x20000030ff337230 */ /* 0x100fe20000004100 */
[-C--:B------:R-:W-:Y:S01]  /*e1d0*/  F2FP.F16.E4M3.UNPACK_B R29, R13.reuse.H1 ;  /* 0x0000000dff1d723e */ /* 0x080fe200030006ff */
[----:B------:R-:W-:Y:S01]  /*e1e0*/  HADD2.F32 R48, -RZ, R48.H1_H1 ;  /* 0x30000030ff307230 */ /* 0x000fe20000004100 */
[-C--:B------:R-:W-:Y:S02]  /*e1f0*/  F2FP.F16.E4M3.UNPACK_B R15, R12.reuse ;  /* 0x0000000cff0f723e */ /* 0x080fe400020006ff */
[----:B------:R-:W-:Y:S01]  /*e200*/  F2FP.F16.E4M3.UNPACK_B R21, R12.H1 ;  /* 0x0000000cff15723e */ /* 0x000fe200030006ff */
[----:B------:R-:W-:Y:S01]  /*e210*/  HADD2.F32 R12, -RZ, R36.H0_H0 ;  /* 0x20000024ff0c7230 */ /* 0x000fe20000004100 */
[----:B------:R-:W-:Y:S01]  /*e220*/  LOP3.LUT R46, R45, 0xff000000, R31, 0xf8, !PT ;  /* 0xff0000002d2e7812 */ /* 0x000fe200078ef81f */
[--C-:B------:R-:W-:Y:S01]  /*e230*/  HADD2.F32 R45, -RZ, R44.reuse.H0_H0 ;  /* 0x2000002cff2d7230 */ /* 0x100fe20000004100 */
[----:B------:R-:W-:Y:S01]  /*e240*/  LOP3.LUT R47, R47, 0xff000000, R28, 0xf8, !PT ;  /* 0xff0000002f2f7812 */ /* 0x000fe200078ef81c */
[----:B------:R-:W-:Y:S01]  /*e250*/  HADD2.F32 R44, -RZ, R44.H1_H1 ;  /* 0x3000002cff2c7230 */ /* 0x000fe20000004100 */
[----:B------:R-:W-:Y:S01]  /*e260*/  F2FP.F16.E4M3.UNPACK_B R28, R13 ;  /* 0x0000000dff1c723e */ /* 0x000fe200020006ff */
[----:B------:R-:W-:Y:S01]  /*e270*/  FMUL.FTZ R55, R12, R51 ;  /* 0x000000330c377220 */ /* 0x000fe20000410000 */
[----:B------:R-:W-:Y:S01]  /*e280*/  LOP3.LUT R30, R39, 0xff000000, R30, 0xf8, !PT ;  /* 0xff000000271e7812 */ /* 0x000fe200078ef81e */
[----:B------:R-:W-:Y:S01]  /*e290*/  HADD2.F32 R36, -RZ, R36.H1_H1 ;  /* 0x30000024ff247230 */ /* 0x000fe20000004100 */
[----:B------:R-:W-:-:S02]  /*e2a0*/  F2FP.F16.E4M3.UNPACK_B R13, R14 ;  /* 0x0000000eff0d723e */ /* 0x000fc400020006ff */
[----:B------:R-:W-:Y:S01]  /*e2b0*/  F2FP.F16.E4M3.UNPACK_B R31, R14.H1 ;  /* 0x0000000eff1f723e */ /* 0x000fe200030006ff */
[--C-:B------:R-:W-:Y:S01]  /*e2c0*/  HADD2.F32 R14, -RZ, R29.reuse.H0_H0 ;  /* 0x2000001dff0e7230 */ /* 0x100fe20000004100 */
[----:B------:R-:W-:Y:S01]  /*e2d0*/  F2FP.F16.E4M3.UNPACK_B R35, R25 ;  /* 0x00000019ff23723e */ /* 0x000fe200020006ff */
[----:B------:R-:W-:Y:S01]  /*e2e0*/  HADD2.F32 R29, -RZ, R29.H1_H1 ;  /* 0x3000001dff1d7230 */ /* 0x000fe20000004100 */
[-C--:B------:R-:W-:Y:S01]  /*e2f0*/  F2FP.F16.E4M3.UNPACK_B R39, R27.reuse ;  /* 0x0000001bff27723e */ /* 0x080fe200020006ff */
[C---:B------:R-:W-:Y:S01]  /*e300*/  FMUL.FTZ R50, R36.reuse, R48 ;  /* 0x0000003024327220 */ /* 0x040fe20000410000 */
[----:B------:R-:W-:Y:S01]  /*e310*/  F2FP.F16.E4M3.UNPACK_B R40, R27.H1 ;  /* 0x0000001bff28723e */ /* 0x000fe200030006ff */
[----:B------:R-:W-:Y:S01]  /*e320*/  FMUL.FTZ R57, R36, R44 ;  /* 0x0000002c24397220 */ /* 0x000fe20000410000 */
[----:B------:R-:W-:Y:S01]  /*e330*/  F2FP.F16.E4M3.UNPACK_B R25, R24 ;  /* 0x00000018ff19723e */ /* 0x000fe200020006ff */
[----:B------:R-:W-:Y:S01]  /*e340*/  FFMA.FTZ R59, R29, R44, -R50 ;  /* 0x0000002c1d3b7223 */ /* 0x000fe20000010832 */
[----:B------:R-:W-:Y:S01]  /*e350*/  F2FP.F16.E4M3.UNPACK_B R27, R24.H1 ;  /* 0x00000018ff1b723e */ /* 0x000fe200030006ff */
[----:B------:R-:W-:Y:S01]  /*e360*/  FMUL.FTZ R24, R12, R45 ;  /* 0x0000002d0c187220 */ /* 0x000fe20000410000 */
[----:B------:R-:W-:Y:S01]  /*e370*/  F2FP.F16.E4M3.UNPACK_B R49, R49 ;  /* 0x00000031ff31723e */ /* 0x000fe200020006ff */
[C---:B------:R-:W-:Y:S01]  /*e380*/  FFMA.FTZ R12, R14.reuse, R45, -R55 ;  /* 0x0000002d0e0c7223 */ /* 0x040fe20000010837 */
[----:B------:R-:W-:Y:S01]  /*e390*/  F2FP.F16.E4M3.UNPACK_B R43, R43 ;  /* 0x0000002bff2b723e */ /* 0x000fe200020006ff */
[----:B------:R-:W-:Y:S01]  /*e3a0*/  FFMA.FTZ R14, R14, R51, R24 ;  /* 0x000000330e0e7223 */ /* 0x000fe20000010018 */
[-C--:B------:R-:W-:Y:S01]  /*e3b0*/  F2FP.F16.E4M3.UNPACK_B R37, R26.reuse ;  /* 0x0000001aff25723e */ /* 0x080fe200020006ff */
[----:B------:R-:W-:Y:S01]  /*e3c0*/  HADD2.F32 R51, -RZ, R49.H0_H0 ;  /* 0x20000031ff337230 */ /* 0x000fe20000004100 */
[----:B------:R-:W-:Y:S01]  /*e3d0*/  F2FP.F16.E4M3.UNPACK_B R38, R26.H1 ;  /* 0x0000001aff26723e */ /* 0x000fe200030006ff */
[----:B------:R-:W-:-:S02]  /*e3e0*/  HADD2.F32 R26, -RZ, R35.H0_H0 ;  /* 0x20000023ff1a7230 */ /* 0x000fc40000004100 */
[----:B------:R-:W-:Y:S01]  /*e3f0*/  FFMA.FTZ R61, R29, R48, R57 ;  /* 0x000000301d3d7223 */ /* 0x000fe20000010039 */
[--C-:B------:R-:W-:Y:S01]  /*e400*/  HADD2.F32 R45, -RZ, R43.reuse.H0_H0 ;  /* 0x2000002bff2d7230 */ /* 0x100fe20000004100 */
[----:B------:R-:W-:Y:S01]  /*e410*/  F2FP.F16.E4M3.UNPACK_B R36, R53.H1 ;  /* 0x00000035ff24723e */ /* 0x000fe200030006ff */
[----:B------:R-:W-:Y:S02]  /*e420*/  HADD2.F32 R24, -RZ, R28.H0_H0 ;  /* 0x2000001cff187230 */ /* 0x000fe40000004100 */
[C---:B------:R-:W-:Y:S01]  /*e430*/  FMUL.FTZ R55, R26.reuse, R51 ;  /* 0x000000331a377220 */ /* 0x040fe20000410000 */
[----:B------:R-:W-:Y:S01]  /*e440*/  F2FP.F16.E4M3.UNPACK_B R29, R46.H1 ;  /* 0x0000002eff1d723e */ /* 0x000fe200030006ff */
[-C--:B------:R-:W-:Y:S01]  /*e450*/  FMUL.FTZ R26, R26, R45.reuse ;  /* 0x0000002d1a1a7220 */ /* 0x080fe20000410000 */
[----:B------:R-:W-:Y:S02]  /*e460*/  HADD2.F32 R43, -RZ, R43.H1_H1 ;  /* 0x3000002bff2b7230 */ /* 0x000fe40000004100 */
[----:B------:R-:W-:Y:S01]  /*e470*/  FFMA.FTZ R55, R24, R45, -R55 ;  /* 0x0000002d18377223 */ /* 0x000fe20000010837 */
[----:B------:R-:W-:-:S02]  /*e480*/  HADD2.F32 R49, -RZ, R49.H1_H1 ;  /* 0x30000031ff317230 */ /* 0x000fc40000004100 */
[----:B------:R-:W-:Y:S01]  /*e490*/  FFMA.FTZ R44, R24, R51, R26 ;  /* 0x00000033182c7223 */ /* 0x000fe2000001001a */
[----:B------:R-:W-:Y:S01]  /*e4a0*/  HADD2.F32 R35, -RZ, R35.H1_H1 ;  /* 0x30000023ff237230 */ /* 0x000fe20000004100 */
[----:B------:R-:W-:Y:S01]  /*e4b0*/  F2FP.F16.E4M3.UNPACK_B R53, R53 ;  /* 0x00000035ff35723e */ /* 0x000fe200020006ff */
[----:B------:R-:W-:Y:S01]  /*e4c0*/  HADD2.F32 R51, -RZ, R36.H0_H0 ;  /* 0x20000024ff337230 */ /* 0x000fe20000004100 */
[----:B------:R-:W-:Y:S01]  /*e4d0*/  F2FP.F16.E4M3.UNPACK_B R46, R46 ;  /* 0x0000002eff2e723e */ /* 0x000fe200020006ff */
[----:B------:R-:W-:Y:S02]  /*e4e0*/  HADD2.F32 R26, -RZ, R40.H0_H0 ;  /* 0x20000028ff1a7230 */ /* 0x000fe40000004100 */
[C---:B------:R-:W-:Y:S01]  /*e4f0*/  FMUL.FTZ R57, R35.reuse, R49 ;  /* 0x0000003123397220 */ /* 0x040fe20000410000 */
[----:B------:R-:W-:Y:S02]  /*e500*/  HADD2.F32 R28, -RZ, R28.H1_H1 ;  /* 0x3000001cff1c7230 */ /* 0x000fe40000004100 */
[----:B------:R-:W-:Y:S01]  /*e510*/  FMUL.FTZ R50, R35, R43 ;  /* 0x0000002b23327220 */ /* 0x000fe20000410000 */
[----:B------:R-:W-:-:S02]  /*e520*/  HADD2.F32 R45, -RZ, R29.H0_H0 ;  /* 0x2000001dff2d7230 */ /* 0x000fc40000004100 */
[----:B------:R-:W-:Y:S01]  /*e530*/  FMUL.FTZ R35, R26, R51 ;  /* 0x000000331a237220 */ /* 0x000fe20000410000 */
[----:B------:R-:W-:Y:S02]  /*e540*/  HADD2.F32 R24, -RZ, R33.H0_H0 ;  /* 0x20000021ff187230 */ /* 0x000fe40000004100 */
[C---:B------:R-:W-:Y:S01]  /*e550*/  FFMA.FTZ R48, R28.reuse, R43, -R57 ;  /* 0x0000002b1c307223 */ /* 0x040fe20000010839 */
[----:B------:R-:W-:Y:S01]  /*e560*/  FFMA.FTZ R49, R28, R49, R50 ;  /* 0x000000311c317223 */ /* 0x000fe20000010032 */
[-C--:B------:R-:W-:Y:S01]  /*e570*/  FMUL.FTZ R26, R26, R45.reuse ;  /* 0x0000002d1a1a7220 */ /* 0x080fe20000410000 */
[----:B------:R-:W-:Y:S02]  /*e580*/  HADD2.F32 R28, -RZ, R29.H1_H1 ;  /* 0x3000001dff1c7230 */ /* 0x000fe40000004100 */
[C---:B------:R-:W-:Y:S01]  /*e590*/  FFMA.FTZ R56, R24.reuse, R45, -R35 ;  /* 0x0000002d18387223 */ /* 0x040fe20000010823 */
[----:B------:R-:W-:Y:S02]  /*e5a0*/  HADD2.F32 R36, -RZ, R36.H1_H1 ;  /* 0x30000024ff247230 */ /* 0x000fe40000004100 */
[----:B------:R-:W-:Y:S01]  /*e5b0*/  FFMA.FTZ R57, R24, R51, R26 ;  /* 0x0000003318397223 */ /* 0x000fe2000001001a */
[----:B------:R-:W-:-:S02]  /*e5c0*/  HADD2.F32 R40, -RZ, R40.H1_H1 ;  /* 0x30000028ff287230 */ /* 0x000fc40000004100 */
[----:B------:R-:W-:Y:S02]  /*e5d0*/  HADD2.F32 R33, -RZ, R33.H1_H1 ;  /* 0x30000021ff217230 */ /* 0x000fe40000004100 */
[----:B------:R-:W-:Y:S02]  /*e5e0*/  HADD2.F32 R35, -RZ, R53.H0_H0 ;  /* 0x20000035ff237230 */ /* 0x000fe40000004100 */
[C---:B------:R-:W-:Y:S01]  /*e5f0*/  FMUL.FTZ R50, R40.reuse, R36 ;  /* 0x0000002428327220 */ /* 0x040fe20000410000 */
[----:B------:R-:W-:Y:S02]  /*e600*/  HADD2.F32 R26, -RZ, R39.H0_H0 ;  /* 0x20000027ff1a7230 */ /* 0x000fe40000004100 */
[-C--:B------:R-:W-:Y:S01]  /*e610*/  FMUL.FTZ R45, R40, R28.reuse ;  /* 0x0000001c282d7220 */ /* 0x080fe20000410000 */
[----:B------:R-:W-:Y:S02]  /*e620*/  HADD2.F32 R29, -RZ, R46.H0_H0 ;  /* 0x2000002eff1d7230 */ /* 0x000fe40000004100 */
[----:B------:R-:W-:Y:S01]  /*e630*/  FFMA.FTZ R63, R33, R28, -R50 ;  /* 0x0000001c213f7223 */ /* 0x000fe20000010832 */
[----:B------:R-:W-:-:S02]  /*e640*/  HADD2.F32 R24, -RZ, R32.H0_H0 ;  /* 0x20000020ff187230 */ /* 0x000fc40000004100 */
[C---:B------:R-:W-:Y:S01]  /*e650*/  FMUL.FTZ R43, R26.reuse, R35 ;  /* 0x000000231a2b7220 */ /* 0x040fe20000410000 */
[----:B------:R-:W-:Y:S01]  /*e660*/  FFMA.FTZ R58, R33, R36, R45 ;  /* 0x00000024213a7223 */ /* 0x000fe2000001002d */
[----:B------:R-:W-:Y:S01]  /*e670*/  FMUL.FTZ R26, R26, R29 ;  /* 0x0000001d1a1a7220 */ /* 0x000fe20000410000 */
[----:B------:R-:W-:Y:S01]  /*e680*/  F2FP.F16.E4M3.UNPACK_B R33, R47.H1 ;  /* 0x0000002fff21723e */ /* 0x000fe200030006ff */
[----:B------:R-:W-:Y:S01]  /*e690*/  HADD2.F32 R46, -RZ, R46.H1_H1 ;  /* 0x3000002eff2e7230 */ /* 0x000fe20000004100 */
[-C--:B------:R-:W-:Y:S01]  /*e6a0*/  F2FP.F16.E4M3.UNPACK_B R28, R42.reuse.H1 ;  /* 0x0000002aff1c723e */ /* 0x080fe200030006ff */
[C---:B------:R-:W-:Y:S01]  /*e6b0*/  FFMA.FTZ R51, R24.reuse, R35, R26 ;  /* 0x0000002318337223 */ /* 0x040fe2000001001a */
[----:B------:R-:W-:Y:S02]  /*e6c0*/  HADD2.F32 R53, -RZ, R53.H1_H1 ;  /* 0x30000035ff357230 */ /* 0x000fe40000004100 */
[----:B------:R-:W-:Y:S01]  /*e6d0*/  FFMA.FTZ R45, R24, R29, -R43 ;  /* 0x0000001d182d7223 */ /* 0x000fe2000001082b */
[----:B------:R-:W-:Y:S01]  /*e6e0*/  HADD2.F32 R39, -RZ, R39.H1_H1 ;  /* 0x30000027ff277230 */ /* 0x000fe20000004100 */
[----:B------:R-:W-:Y:S01]  /*e6f0*/  F2FP.F16.E4M3.UNPACK_B R47, R47 ;  /* 0x0000002fff2f723e */ /* 0x000fe200020006ff */
[----:B------:R-:W-:Y:S01]  /*e700*/  HADD2.F32 R35, -RZ, R33.H0_H0 ;  /* 0x20000021ff237230 */ /* 0x000fe20000004100 */
[----:B------:R-:W-:Y:S01]  /*e710*/  F2FP.F16.E4M3.UNPACK_B R42, R42 ;  /* 0x0000002aff2a723e */ /* 0x000fe200020006ff */
        /* <DEDUP_REMOVED lines=9> */
[----:B------:R-:W-:Y:S01]  /*e7b0*/  FFMA.FTZ R54, R32, R53, R36 ;  /* 0x0000003520367223 */ /* 0x000fe20000010024 */
[----:B------:R-:W-:Y:S02]  /*e7c0*/  HADD2.F32 R28, -RZ, R28.H1_H1 ;  /* 0x3000001cff1c7230 */ /* 0x000fe40000004100 */
[C---:B------:R-:W-:Y:S01]  /*e7d0*/  FFMA.FTZ R36, R24.reuse, R35, R26 ;  /* 0x0000002318247223 */ /* 0x040fe2000001001a */
[----:B------:R-:W-:Y:S02]  /*e7e0*/  HADD2.F32 R26, -RZ, R33.H1_H1 ;  /* 0x30000021ff1a7230 */ /* 0x000fe40000004100 */
[----:B------:R-:W-:Y:S01]  /*e7f0*/  FFMA.FTZ R39, R24, R29, -R39 ;  /* 0x0000001d18277223 */ /* 0x000fe20000010827 */
[----:B------:R-:W-:Y:S02]  /*e800*/  HADD2.F32 R21, -RZ, R21.H1_H1 ;  /* 0x30000015ff157230 */ /* 0x000fe40000004100 */
[C---:B------:R-:W-:Y:S01]  /*e810*/  FMUL.FTZ R29, R27.reuse, R28 ;  /* 0x0000001c1b1d7220 */ /* 0x040fe20000410000 */
[----:B------:R-:W-:Y:S01]  /*e820*/  FFMA.FTZ R52, R32, R46, -R43 ;  /* 0x0000002e20347223 */ /* 0x000fe2000001082b */
[----:B------:R-:W-:Y:S01]  /*e830*/  FMUL.FTZ R32, R27, R26 ;  /* 0x0000001a1b207220 */ /* 0x000fe20000410000 */
[----:B------:R-:W-:-:S02]  /*e840*/  HADD2.F32 R27, -RZ, R47.H0_H0 ;  /* 0x2000002fff1b7230 */ /* 0x000fc40000004100 */
[C---:B------:R-:W-:Y:S01]  /*e850*/  FFMA.FTZ R43, R21.reuse, R26, R29 ;  /* 0x0000001a152b7223 */ /* 0x040fe2000001001d */
[----:B------:R-:W-:Y:S02]  /*e860*/  HADD2.F32 R24, -RZ, R25.H0_H0 ;  /* 0x20000019ff187230 */ /* 0x000fe40000004100 */
[----:B------:R-:W-:Y:S01]  /*e870*/  FFMA.FTZ R40, R21, R28, -R32 ;  /* 0x0000001c15287223 */ /* 0x000fe20000010820 */
        /* <DEDUP_REMOVED lines=29> */
[CC--:B------:R-:W-:Y:S01]  /*ea50*/  FMUL.FTZ R26, R38.reuse, R29.reuse ;  /* 0x0000001d261a7220 */ /* 0x0c0fe20000410000 */
[----:B------:R-:W-:Y:S01]  /*ea60*/  F2FP.F16.E4M3.UNPACK_B R15, R20 ;  /* 0x00000014ff0f723e */ /* 0x000fe200020006ff */
[-C--:B------:R-:W-:Y:S01]  /*ea70*/  FMUL.FTZ R38, R38, R24.reuse ;  /* 0x0000001826267220 */ /* 0x080fe20000410000 */
[----:B------:R-:W-:Y:S02]  /*ea80*/  HADD2.F32 R20, -RZ, R37.H0_H0 ;  /* 0x20000025ff147230 */ /* 0x000fe40000004100 */
[C---:B------:R-:W-:Y:S01]  /*ea90*/  FFMA.FTZ R27, R31.reuse, R24, -R26 ;  /* 0x000000181f1b7223 */ /* 0x040fe2000001081a */
[----:B------:R-:W-:Y:S02]  /*eaa0*/  HADD2.F32 R21, -RZ, R30.H0_H0 ;  /* 0x2000001eff157230 */ /* 0x000fe40000004100 */
[----:B------:R-:W-:Y:S01]  /*eab0*/  FFMA.FTZ R29, R31, R29, R38 ;  /* 0x0000001d1f1d7223 */ /* 0x000fe20000010026 */
[--C-:B------:R-:W-:Y:S01]  /*eac0*/  HADD2.F32 R24, -RZ, R15.reuse.H0_H0 ;  /* 0x2000000fff187230 */ /* 0x100fe20000004100 */
[----:B------:R-:W-:Y:S01]  /*ead0*/  F2FP.SATFINITE.E4M3.F32.PACK_AB_MERGE_C R57, R58, R57, RZ ;  /* 0x000000393a39723e */ /* 0x000fe200048070ff */
[----:B------:R-:W-:-:S02]  /*eae0*/  HADD2.F32 R26, -RZ, R15.H1_H1 ;  /* 0x3000000fff1a7230 */ /* 0x000fc40000004100 */
[CC--:B------:R-:W-:Y:S01]  /*eaf0*/  FMUL.FTZ R25, R20.reuse, R21.reuse ;  /* 0x0000001514197220 */ /* 0x0c0fe20000410000 */
[----:B------:R-:W-:Y:S02]  /*eb00*/  HADD2.F32 R37, -RZ, R37.H1_H1 ;  /* 0x30000025ff257230 */ /* 0x000fe40000004100 */
[----:B------:R-:W-:Y:S01]  /*eb10*/  FMUL.FTZ R32, R20, R24 ;  /* 0x0000001814207220 */ /* 0x000fe20000410000 */
[----:B------:R-:W-:Y:S02]  /*eb20*/  HADD2.F32 R30, -RZ, R30.H1_H1 ;  /* 0x3000001eff1e7230 */ /* 0x000fe40000004100 */
[--C-:B------:R-:W-:Y:S02]  /*eb30*/  HADD2.F32 R15, -RZ, R13.reuse.H0_H0 ;  /* 0x2000000dff0f7230 */ /* 0x100fe40000004100 */
[C---:B------:R-:W-:Y:S01]  /*eb40*/  FMUL.FTZ R38, R37.reuse, R26 ;  /* 0x0000001a25267220 */ /* 0x040fe20000410000 */
[----:B------:R-:W-:Y:S02]  /*eb50*/  HADD2.F32 R13, -RZ, R13.H1_H1 ;  /* 0x3000000dff0d7230 */ /* 0x000fe40000004100 */
        /* <DEDUP_REMOVED lines=22> */
.L_x_9203:
[----:B------:R-:W-:Y:S05]  /*ecc0*/  BSYNC B1 ;  /* 0x0000000000017941 */ /* 0x000fea0003800000 */
.L_x_9202:
[----:B------:R-:W-:Y:S05]  /*ecd0*/  @P0 BRA `(.L_x_9194) ;  /* 0x0000000c00c80947 */ /* 0x000fea0003800000 */
[----:B------:R-:W2:Y:S01]  /*ece0*/  LDL R49, [R1+0x20] ;  /* 0x0000200001317983 */ /* 0x000ea20000100800 */
[----:B-1---5:R-:W-:Y:S01]  /*ecf0*/  SHF.R.U32.HI R13, RZ, 0x8, R9 ;  /* 0x00000008ff0d7819 */ /* 0x022fe20000011609 */
[----:B------:R-:W-:Y:S01]  /*ed00*/  IMAD.IADD R24, R18, 0x1, R41 ;  /* 0x0000000112187824 */ /* 0x000fe200078e0229 */
[----:B------:R-:W-:Y:S02]  /*ed10*/  SHF.R.U32.HI R3, RZ, 0x8, R8 ;  /* 0x00000008ff037819 */ /* 0x000fe40000011608 */
[----:B------:R-:W-:Y:S02]  /*ed20*/  LOP3.LUT R12, R9, 0xff, RZ, 0xc0, !PT ;  /* 0x000000ff090c7812 */ /* 0x000fe400078ec0ff */
[----:B------:R-:W-:Y:S02]  /*ed30*/  LOP3.LUT R13, R13, 0xff, RZ, 0xc0, !PT ;  /* 0x000000ff0d0d7812 */ /* 0x000fe400078ec0ff */
[----:B0-----:R-:W-:Y:S02]  /*ed40*/  LOP3.LUT R0, R8, 0xff, RZ, 0xc0, !PT ;  /* 0x000000ff08007812 */ /* 0x001fe400078ec0ff */
[----:B------:R-:W-:-:S02]  /*ed50*/  LOP3.LUT R3, R3, 0xff, RZ, 0xc0, !PT ;  /* 0x000000ff03037812 */ /* 0x000fc400078ec0ff */
[----:B------:R-:W-:Y:S02]  /*ed60*/  PRMT R20, R13, 0x7604, R12 ;  /* 0x000076040d147816 */ /* 0x000fe4000000000c */
[----:B------:R-:W-:Y:S02]  /*ed70*/  SHF.R.U32.HI R12, RZ, 0x8, R10 ;  /* 0x00000008ff0c7819 */ /* 0x000fe4000001160a */
[----:B------:R-:W-:Y:S02]  /*ed80*/  PRMT R3, R3, 0x7604, R0 ;  /* 0x0000760403037816 */ /* 0x000fe40000000000 */
[----:B------:R-:W-:Y:S02]  /*ed90*/  LOP3.LUT R0, R10, 0xff, RZ, 0xc0, !PT ;  /* 0x000000ff0a007812 */ /* 0x000fe400078ec0ff */
[----:B------:R-:W-:Y:S02]  /*eda0*/  LOP3.LUT R13, R12, 0xff, RZ, 0xc0, !PT ;  /* 0x000000ff0c0d7812 */ /* 0x000fe400078ec0ff */
[----:B------:R-:W-:-:S02]  /*edb0*/  SHF.R.U32.HI R25, RZ, 0x3, R209 ;  /* 0x00000003ff197819 */ /* 0x000fc400000116d1 */
[----:B------:R-:W-:Y:S02]  /*edc0*/  PRMT R29, R13, 0x7604, R0 ;  /* 0x000076040d1d7816 */ /* 0x000fe40000000000 */
[----:B------:R-:W-:Y:S02]  /*edd0*/  LOP3.LUT R0, R209, 0x70, R24, 0xf8, !PT ;  /* 0x00000070d1007812 */ /* 0x000fe400078ef818 */
[----:B------:R-:W-:Y:S02]  /*ede0*/  SHF.R.U32.HI R15, RZ, 0x8, R11 ;  /* 0x00000008ff0f7819 */ /* 0x000fe4000001160b */
[----:B------:R-:W-:Y:S02]  /*edf0*/  LOP3.LUT R0, R0, R25, RZ, 0x3c, !PT ;  /* 0x0000001900007212 */ /* 0x000fe400078e3cff */
[----:B------:R-:W-:Y:S02]  /*ee00*/  SHF.R.U32.HI R21, RZ, 0x8, R4 ;  /* 0x00000008ff157819 */ /* 0x000fe40000011604 */
[----:B------:R-:W-:-:S02]  /*ee10*/  IADD3 R0, R17, R0, R214 ;  /* 0x0000000011007210 */ /* 0x000fc40007ffe0d6 */
[----:B------:R-:W-:Y:S02]  /*ee20*/  LOP3.LUT R14, R11, 0xff, RZ, 0xc0, !PT ;  /* 0x000000ff0b0e7812 */ /* 0x000fe400078ec0ff */
[----:B------:R-:W-:Y:S01]  /*ee30*/  LOP3.LUT R12, R4, 0xff, RZ, 0xc0, !PT ;  /* 0x000000ff040c7812 */ /* 0x000fe200078ec0ff */
[----:B------:R-:W0:Y:S01]  /*ee40*/  LDS.128 R24, [R0+0x14400] ;  /* 0x0144000000187984 */ /* 0x000e220000000c00 */
[----:B------:R-:W-:Y:S02]  /*ee50*/  LOP3.LUT R15, R15, 0xff, RZ, 0xc0, !PT ;  /* 0x000000ff0f0f7812 */ /* 0x000fe400078ec0ff */
[----:B------:R-:W-:Y:S02]  /*ee60*/  LOP3.LUT R21, R21, 0xff, RZ, 0xc0, !PT ;  /* 0x000000ff15157812 */ /* 0x000fe400078ec0ff */
[----:B------:R-:W-:Y:S02]  /*ee70*/  PRMT R28, R15, 0x7604, R14 ;  /* 0x000076040f1c7816 */ /* 0x000fe4000000000e */
        /* <DEDUP_REMOVED lines=8> */
[----:B------:R-:W-:Y:S02]  /*ef00*/  SHF.R.U32.HI R37, RZ, 0x10, R5 ;  /* 0x00000010ff257819 */ /* 0x000fe40000011605 */
[----:B------:R-:W-:Y:S02]  /*ef10*/  SHF.R.U32.HI R21, RZ, 0x10, R9 ;  /* 0x00000010ff157819 */ /* 0x000fe40000011609 */
[----:B------:R-:W-:Y:S01]  /*ef20*/  PRMT R39, R32, 0x7604, R31 ;  /* 0x0000760420277816 */ /* 0x000fe2000000001f */
[----:B------:R-:W-:Y:S01]  /*ef30*/  IMAD.U32 R37, R37, 0x10000, RZ ;  /* 0x0001000025257824 */ /* 0x000fe200078e00ff */
[----:B------:R-:W-:Y:S01]  /*ef40*/  SHF.R.U32.HI R31, RZ, 0x10, R11 ;  /* 0x00000010ff1f7819 */ /* 0x000fe2000001160b */
[----:B------:R-:W-:Y:S01]  /*ef50*/  IMAD.U32 R21, R21, 0x10000, RZ ;  /* 0x0001000015157824 */ /* 0x000fe200078e00ff */
[----:B------:R-:W-:-:S02]  /*ef60*/  SHF.R.U32.HI R36, RZ, 0x8, R7 ;  /* 0x00000008ff247819 */ /* 0x000fc40000011607 */
[----:B------:R-:W-:Y:S01]  /*ef70*/  LOP3.LUT R33, R7, 0xff, RZ, 0xc0, !PT ;  /* 0x000000ff07217812 */ /* 0x000fe200078ec0ff */
[----:B------:R-:W-:Y:S01]  /*ef80*/  IMAD.U32 R31, R31, 0x10000, RZ ;  /* 0x000100001f1f7824 */ /* 0x000fe200078e00ff */
[----:B------:R-:W-:Y:S02]  /*ef90*/  LOP3.LUT R36, R36, 0xff, RZ, 0xc0, !PT ;  /* 0x000000ff24247812 */ /* 0x000fe400078ec0ff */
[----:B------:R-:W-:Y:S02]  /*efa0*/  SHF.R.U32.HI R41, RZ, 0x10, R7 ;  /* 0x00000010ff297819 */ /* 0x000fe40000011607 */
[----:B------:R-:W-:Y:S02]  /*efb0*/  LOP3.LUT R37, R30, 0xff0000, R37, 0xf8, !PT ;  /* 0x00ff00001e257812 */ /* 0x000fe400078ef825 */
[----:B------:R-:W-:Y:S01]  /*efc0*/  LOP3.LUT R21, R20, 0xff0000, R21, 0xf8, !PT ;  /* 0x00ff000014157812 */ /* 0x000fe200078ef815 */
[----:B------:R-:W-:Y:S01]  /*efd0*/  IMAD.U32 R41, R41, 0x10000, RZ ;  /* 0x0001000029297824 */ /* 0x000fe200078e00ff */
[----:B------:R-:W-:-:S02]  /*efe0*/  LOP3.LUT R3, R3, 0xff0000, R8, 0xf8, !PT ;  /* 0x00ff000003037812 */ /* 0x000fc400078ef808 */
[----:B------:R-:W-:Y:S02]  /*eff0*/  PRMT R36, R36, 0x7604, R33 ;  /* 0x0000760424247816 */ /* 0x000fe40000000021 */
[----:B------:R-:W-:Y:S02]  /*f000*/  LOP3.LUT R33, R28, 0xff0000, R31, 0xf8, !PT ;  /* 0x00ff00001c217812 */ /* 0x000fe400078ef81f */
        /* <DEDUP_REMOVED lines=11> */
[----:B------:R-:W-:Y:S01]  /*f0c0*/  HADD2.F32 R38, -RZ, R33.H0_H0 ;  /* 0x20000021ff267230 */ /* 0x000fe20000004100 */
[----:B------:R-:W-:Y:S01]  /*f0d0*/  LOP3.LUT R41, R36, 0xff0000, R41, 0xf8, !PT ;  /* 0x00ff000024297812 */ /* 0x000fe200078ef829 */
[----:B------:R-:W-:Y:S01]  /*f0e0*/  HADD2.F32 R5, -RZ, R6.H0_H0 ;  /* 0x20000006ff057230 */ /* 0x000fe20000004100 */
[----:B------:R-:W-:Y:S01]  /*f0f0*/  LOP3.LUT R36, R3, 0xff000000, R4, 0xf8, !PT ;  /* 0xff00000003247812 */ /* 0x000fe200078ef804 */
[----:B------:R-:W-:Y:S01]  /*f100*/  HADD2.F32 R30, -RZ, R11.H0_H0 ;  /* 0x2000000bff1e7230 */ /* 0x000fe20000004100 */
[----:B------:R-:W-:Y:S02]  /*f110*/  LOP3.LUT R32, R31, 0xff000000, R10, 0xf8, !PT ;  /* 0xff0000001f207812 */ /* 0x000fe400078ef80a */
[C---:B------:R-:W-:Y:S01]  /*f120*/  FMUL.FTZ R42, R5.reuse, R38 ;  /* 0x00000026052a7220 */ /* 0x040fe20000410000 */
[----:B------:R-:W-:Y:S01]  /*f130*/  F2FP.F16.E4M3.UNPACK_B R25, R25.H1 ;  /* 0x00000019ff19723e */ /* 0x000fe200030006ff */
[----:B------:R-:W-:Y:S01]  /*f140*/  FMUL.FTZ R31, R5, R30 ;  /* 0x0000001e051f7220 */ /* 0x000fe20000410000 */
[----:B------:R-:W-:-:S02]  /*f150*/  F2FP.F16.E4M3.UNPACK_B R37, R37.H1 ;  /* 0x00000025ff25723e */ /* 0x000fc400030006ff */
[----:B------:R-:W-:Y:S02]  /*f160*/  LOP3.LUT R41, R41, 0xff000000, R7, 0xf8, !PT ;  /* 0xff00000029297812 */ /* 0x000fe400078ef807 */
[-C--:B------:R-:W-:Y:S01]  /*f170*/  F2FP.F16.E4M3.UNPACK_B R28, R27.reuse ;  /* 0x0000001bff1c723e */ /* 0x080fe200020006ff */
[----:B------:R-:W-:Y:S01]  /*f180*/  HADD2.F32 R39, -RZ, R37.H0_H0 ;  /* 0x20000025ff277230 */ /* 0x000fe20000004100 */
[----:B------:R-:W-:Y:S02]  /*f190*/  F2FP.F16.E4M3.UNPACK_B R27, R27.H1 ;  /* 0x0000001bff1b723e */ /* 0x000fe400030006ff */
[-C--:B------:R-:W-:Y:S02]  /*f1a0*/  F2FP.F16.E4M3.UNPACK_B R10, R24.reuse ;  /* 0x00000018ff0a723e */ /* 0x080fe400020006ff */
[----:B------:R-:W-:Y:S02]  /*f1b0*/  F2FP.F16.E4M3.UNPACK_B R24, R24.H1 ;  /* 0x00000018ff18723e */ /* 0x000fe400030006ff */
[----:B------:R-:W-:-:S02]  /*f1c0*/  F2FP.F16.E4M3.UNPACK_B R21, R26 ;  /* 0x0000001aff15723e */ /* 0x000fc400020006ff */
[----:B------:R-:W-:Y:S01]  /*f1d0*/  F2FP.F16.E4M3.UNPACK_B R26, R26.H1 ;  /* 0x0000001aff1a723e */ /* 0x000fe200030006ff */
[----:B--2---:R-:W0:Y:S02]  /*f1e0*/  LDS.128 R12, [R49+0x14400] ;  /* 0x01440000310c7984 */ /* 0x004e240000000c00 */
[-C--:B0-----:R-:W-:Y:S02]  /*f1f0*/  F2FP.F16.E4M3.UNPACK_B R4, R13.reuse ;  /* 0x0000000dff04723e */ /* 0x081fe400020006ff */
[----:B------:R-:W-:Y:S02]  /*f200*/  F2FP.F16.E4M3.UNPACK_B R13, R13.H1 ;  /* 0x0000000dff0d723e */ /* 0x000fe400030006ff */
[-C--:B------:R-:W-:Y:S01]  /*f210*/  F2FP.F16.E4M3.UNPACK_B R8, R15.reuse ;  /* 0x0000000fff08723e */ /* 0x080fe200020006ff */
[--C-:B------:R-:W-:Y:S01]  /*f220*/  HADD2.F32 R9, -RZ, R4.reuse.H0_H0 ;  /* 0x20000004ff097230 */ /* 0x100fe20000004100 */
[----:B------:R-:W-:Y:S01]  /*f230*/  F2FP.F16.E4M3.UNPACK_B R15, R15.H1 ;  /* 0x0000000fff0f723e */ /* 0x000fe200030006ff */
[----:B------:R-:W-:Y:S01]  /*f240*/  HADD2.F32 R4, -RZ, R4.H1_H1 ;  /* 0x30000004ff047230 */ /* 0x000fe20000004100 */
[----:B------:R-:W-:-:S02]  /*f250*/  F2FP.F16.E4M3.UNPACK_B R3, R12 ;  /* 0x0000000cff03723e */ /* 0x000fc400020006ff */
[C---:B------:R-:W-:Y:S01]  /*f260*/  FFMA.FTZ R5, R9.reuse, R30, -R42 ;  /* 0x0000001e09057223 */ /* 0x040fe2000001082a */
[----:B------:R-:W-:Y:S01]  /*f270*/  FFMA.FTZ R9, R9, R38, R31 ;  /* 0x0000002609097223 */ /* 0x000fe2000001001f */
[----:B------:R-:W-:Y:S01]  /*f280*/  HADD2.F32 R31, -RZ, R11.H1_H1 ;  /* 0x3000000bff1f7230 */ /* 0x000fe20000004100 */
[----:B------:R-:W-:Y:S01]  /*f290*/  F2FP.F16.E4M3.UNPACK_B R30, R20.H1 ;  /* 0x00000014ff1e723e */ /* 0x000fe200030006ff */
[----:B------:R-:W-:Y:S01]  /*f2a0*/  HADD2.F32 R38, -RZ, R33.H1_H1 ;  /* 0x30000021ff267230 */ /* 0x000fe20000004100 */
[----:B------:R-:W-:Y:S01]  /*f2b0*/  F2FP.F16.E4M3.UNPACK_B R12, R12.H1 ;  /* 0x0000000cff0c723e */ /* 0x000fe200030006ff */
[----:B------:R-:W-:Y:S01]  /*f2c0*/  HADD2.F32 R11, -RZ, R6.H1_H1 ;  /* 0x30000006ff0b7230 */ /* 0x000fe20000004100 */
[-C--:B------:R-:W-:Y:S01]  /*f2d0*/  F2FP.F16.E4M3.UNPACK_B R7, R14.reuse ;  /* 0x0000000eff07723e */ /* 0x080fe200020006ff */
[----:B------:R-:W-:Y:S01]  /*f2e0*/  HADD2.F32 R20, -RZ, R25.H0_H0 ;  /* 0x20000019ff147230 */ /* 0x000fe20000004100 */
[----:B------:R-:W-:Y:S01]  /*f2f0*/  F2FP.F16.E4M3.UNPACK_B R14, R14.H1 ;  /* 0x0000000eff0e723e */ /* 0x000fe200030006ff */
[----:B------:R-:W-:-:S02]  /*f300*/  HADD2.F32 R33, -RZ, R30.H0_H0 ;  /* 0x2000001eff217230 */ /* 0x000fc40000004100 */
[CC--:B------:R-:W-:Y:S01]  /*f310*/  FMUL.FTZ R43, R11.reuse, R38.reuse ;  /* 0x000000260b2b7220 */ /* 0x0c0fe20000410000 */
[----:B------:R-:W-:Y:S02]  /*f320*/  HADD2.F32 R6, -RZ, R13.H0_H0 ;  /* 0x2000000dff067230 */ /* 0x000fe40000004100 */
[C---:B------:R-:W-:Y:S01]  /*f330*/  FMUL.FTZ R45, R20.reuse, R39 ;  /* 0x00000027142d7220 */ /* 0x040fe20000410000 */
[----:B------:R-:W-:Y:S01]  /*f340*/  FMUL.FTZ R11, R11, R31 ;  /* 0x0000001f0b0b7220 */ /* 0x000fe20000410000 */
[----:B------:R-:W-:Y:S01]  /*f350*/  FMUL.FTZ R20, R20, R33 ;  /* 0x0000002114147220 */ /* 0x000fe20000410000 */
[----:B------:R-:W-:Y:S01]  /*f360*/  FFMA.FTZ R42, R4, R31, -R43 ;  /* 0x0000001f042a7223 */ /* 0x000fe2000001082b */
[----:B------:R-:W-:Y:S01]  /*f370*/  FFMA.FTZ R45, R6, R33, -R45 ;  /* 0x00000021062d7223 */ /* 0x000fe2000001082d */
[----:B------:R-:W-:Y:S01]  /*f380*/  FFMA.FTZ R38, R4, R38, R11 ;  /* 0x0000002604267223 */ /* 0x000fe2000001000b */
[----:B------:R-:W-:Y:S01]  /*f390*/  F2FP.F16.E4M3.UNPACK_B R33, R41 ;  /* 0x00000029ff21723e */ /* 0x000fe200020006ff */
[----:B------:R-:W-:Y:S01]  /*f3a0*/  FFMA.FTZ R39, R6, R39, R20 ;  /* 0x0000002706277223 */ /* 0x000fe20000010014 */
[----:B------:R-:W-:Y:S01]  /*f3b0*/  F2FP.F16.E4M3.UNPACK_B R11, R35 ;  /* 0x00000023ff0b723e */ /* 0x000fe200020006ff */
[----:B------:R-:W-:Y:S01]  /*f3c0*/  HADD2.F32 R20, -RZ, R37.H1_H1 ;  /* 0x30000025ff147230 */ /* 0x000fe20000004100 */
[----:B------:R-:W-:Y:S01]  /*f3d0*/  F2FP.F16.E4M3.UNPACK_B R41, R41.H1 ;  /* 0x00000029ff29723e */ /* 0x000fe200030006ff */
[----:B------:R-:W-:Y:S01]  /*f3e0*/  HADD2.F32 R25, -RZ, R25.H1_H1 ;  /* 0x30000019ff197230 */ /* 0x000fe20000004100 */
[----:B------:R-:W-:Y:S01]  /*f3f0*/  F2FP.F16.E4M3.UNPACK_B R35, R35.H1 ;  /* 0x00000023ff23723e */ /* 0x000fe200030006ff */
[----:B------:R-:W-:-:S02]  /*f400*/  HADD2.F32 R37, -RZ, R33.H0_H0 ;  /* 0x20000021ff257230 */ /* 0x000fc40000004100 */
[----:B------:R-:W-:Y:S02]  /*f410*/  HADD2.F32 R6, -RZ, R28.H0_H0 ;  /* 0x2000001cff067230 */ /* 0x000fe40000004100 */
[C---:B------:R-:W-:Y:S01]  /*f420*/  FMUL.FTZ R44, R25.reuse, R20 ;  /* 0x00000014192c7220 */ /* 0x040fe20000410000 */
        /* <DEDUP_REMOVED lines=11> */
[----:B------:R-:W-:Y:S02]  /*f4e0*/  HADD2.F32 R25, -RZ, R41.H0_H0 ;  /* 0x20000029ff197230 */ /* 0x000fe40000004100 */
[----:B------:R-:W-:Y:S01]  /*f4f0*/  FFMA.FTZ R43, R4, R31, -R43 ;  /* 0x0000001f042b7223 */ /* 0x000fe2000001082b */
[----:B------:R-:W-:Y:S01]  /*f500*/  HADD2.F32 R6, -RZ, R27.H0_H0 ;  /* 0x2000001bff067230 */ /* 0x000fe20000004100 */
[----:B------:R-:W-:Y:S01]  /*f510*/  F2FP.SATFINITE.E4M3.F32.PACK_AB_MERGE_C R44, R44, R45, RZ ;  /* 0x0000002d2c2c723e */ /* 0x000fe200048070ff */
[----:B------:R-:W-:Y:S01]  /*f520*/  HADD2.F32 R28, -RZ, R28.H1_H1 ;  /* 0x3000001cff1c7230 */ /* 0x000fe20000004100 */
[----:B------:R-:W-:Y:S01]  /*f530*/  F2FP.SATFINITE.E4M3.F32.PACK_AB_MERGE_C R30, R30, R39, RZ ;  /* 0x000000271e1e723e */ /* 0x000fe200048070ff */
[----:B------:R-:W-:-:S02]  /*f540*/  HADD2.F32 R11, -RZ, R11.H1_H1 ;  /* 0x3000000bff0b7230 */ /* 0x000fc40000004100 */
[----:B------:R-:W-:Y:S01]  /*f550*/  FMUL.FTZ R47, R6, R25 ;  /* 0x00000019062f7220 */ /* 0x000fe20000410000 */
[----:B------:R-:W-:Y:S02]  /*f560*/  HADD2.F32 R13, -RZ, R35.H0_H0 ;  /* 0x20000023ff0d7230 */ /* 0x000fe40000004100 */
[C---:B------:R-:W-:Y:S01]  /*f570*/  FMUL.FTZ R31, R28.reuse, R33 ;  /* 0x000000211c1f7220 */ /* 0x040fe20000410000 */
[----:B------:R-:W-:Y:S02]  /*f580*/  HADD2.F32 R4, -RZ, R15.H0_H0 ;  /* 0x2000000fff047230 */ /* 0x000fe40000004100 */
[----:B------:R-:W-:Y:S01]  /*f590*/  FMUL.FTZ R28, R28, R11 ;  /* 0x0000000b1c1c7220 */ /* 0x000fe20000410000 */
[----:B------:R-:W-:Y:S02]  /*f5a0*/  HADD2.F32 R8, -RZ, R8.H1_H1 ;  /* 0x30000008ff087230 */ /* 0x000fe40000004100 */
[----:B------:R-:W-:Y:S01]  /*f5b0*/  FMUL.FTZ R6, R6, R13 ;  /* 0x0000000d06067220 */ /* 0x000fe20000410000 */
[----:B------:R-:W-:-:S02]  /*f5c0*/  HADD2.F32 R20, -RZ, R35.H1_H1 ;  /* 0x30000023ff147230 */ /* 0x000fc40000004100 */
[----:B------:R-:W-:Y:S01]  /*f5d0*/  FFMA.FTZ R47, R4, R13, -R47 ;  /* 0x0000000d042f7223 */ /* 0x000fe2000001082f */
[-C--:B------:R-:W-:Y:S01]  /*f5e0*/  F2FP.F16.E4M3.UNPACK_B R13, R36.reuse.H1 ;  /* 0x00000024ff0d723e */ /* 0x080fe200030006ff */
[C---:B------:R-:W-:Y:S01]  /*f5f0*/  FFMA.FTZ R46, R8.reuse, R11, -R31 ;  /* 0x0000000b082e7223 */ /* 0x040fe2000001081f */
[----:B------:R-:W-:Y:S01]  /*f600*/  FFMA.FTZ R48, R8, R33, R28 ;  /* 0x0000002108307223 */ /* 0x000fe2000001001c */
[----:B------:R-:W-:Y:S01]  /*f610*/  HADD2.F32 R28, -RZ, R41.H1_H1 ;  /* 0x30000029ff1c7230 */ /* 0x000fe20000004100 */
[----:B------:R-:W-:Y:S01]  /*f620*/  F2FP.F16.E4M3.UNPACK_B R8, R29.H1 ;  /* 0x0000001dff08723e */ /* 0x000fe200030006ff */
[----:B------:R-:W-:Y:S02]  /*f630*/  HADD2.F32 R27, -RZ, R27.H1_H1 ;  /* 0x3000001bff1b7230 */ /* 0x000fe40000004100 */
[----:B------:R-:W-:Y:S01]  /*f640*/  FFMA.FTZ R33, R4, R25, R6 ;  /* 0x0000001904217223 */ /* 0x000fe20000010006 */
        /* <DEDUP_REMOVED lines=18> */
[----:B------:R-:W-:Y:S02]  /*f770*/  HADD2.F32 R12, -RZ, R12.H1_H1 ;  /* 0x3000000cff0c7230 */ /* 0x000fe40000004100 */
[C---:B------:R-:W-:Y:S01]  /*f780*/  FMUL.FTZ R25, R24.reuse, R15 ;  /* 0x0000000f18197220 */ /* 0x040fe20000410000 */
[----:B------:R-:W-:Y:S02]  /*f790*/  HADD2.F32 R13, -RZ, R36.H0_H0 ;  /* 0x20000024ff0d7230 */ /* 0x000fe40000004100 */
[----:B------:R-:W-:Y:S01]  /*f7a0*/  FMUL.FTZ R4, R24, R11 ;  /* 0x0000000b18047220 */ /* 0x000fe20000410000 */
        /* <DEDUP_REMOVED lines=8> */
[----:B------:R-:W-:Y:S01]  /*f830*/  HADD2.F32 R10, -RZ, R10.H1_H1 ;  /* 0x3000000aff0a7230 */ /* 0x000fe20000004100 */
[----:B------:R-:W-:Y:S01]  /*f840*/  F2FP.F16.E4M3.UNPACK_B R12, R40.H1 ;  /* 0x00000028ff0c723e */ /* 0x000fe200030006ff */
[----:B------:R-:W-:-:S02]  /*f850*/  HADD2.F32 R29, -RZ, R29.H1_H1 ;  /* 0x3000001dff1d7230 */ /* 0x000fc40000004100 */
[----:B------:R-:W-:Y:S01]  /*f860*/  FFMA.FTZ R15, R4, R11, -R15 ;  /* 0x0000000b040f7223 */ /* 0x000fe2000001080f */
[----:B------:R-:W-:Y:S02]  /*f870*/  HADD2.F32 R3, -RZ, R3.H1_H1 ;  /* 0x30000003ff037230 */ /* 0x000fe40000004100 */
[----:B------:R-:W-:Y:S01]  /*f880*/  FMUL.FTZ R8, R10, R36 ;  /* 0x000000240a087220 */ /* 0x000fe20000410000 */
[----:B------:R-:W-:Y:S01]  /*f890*/  FFMA.FTZ R25, R4, R13, R25 ;  /* 0x0000000d04197223 */ /* 0x000fe20000010019 */
        /* <DEDUP_REMOVED lines=17> */
[C---:B------:R-:W-:Y:S01]  /*f9b0*/  FMUL.FTZ R6, R26.reuse, R11 ;  /* 0x0000000b1a067220 */ /* 0x040fe20000410000 */
[----:B------:R-:W-:Y:S02]  /*f9c0*/  HADD2.F32 R8, -RZ, R40.H0_H0 ;  /* 0x20000028ff087230 */ /* 0x000fe40000004100 */
[-C--:B------:R-:W-:Y:S01]  /*f9d0*/  FMUL.FTZ R29, R26, R13.reuse ;  /* 0x0000000d1a1d7220 */ /* 0x080fe20000410000 */
[----:B------:R-:W-:Y:S01]  /*f9e0*/  FFMA.FTZ R26, R3, R10, R4 ;  /* 0x0000000a031a7223 */ /* 0x000fe20000010004 */
[C---:B------:R-:W-:Y:S01]  /*f9f0*/  FFMA.FTZ R13, R14.reuse, R13, R6 ;  /* 0x0000000d0e0d7223 */ /* 0x040fe20000010006 */
[----:B------:R-:W-:Y:S02]  /*fa00*/  HADD2.F32 R6, -RZ, R32.H0_H0 ;  /* 0x20000020ff067230 */ /* 0x000fe40000004100 */
[----:B------:R-:W-:Y:S01]  /*fa10*/  FFMA.FTZ R29, R14, R11, -R29 ;  /* 0x0000000b0e1d7223 */ /* 0x000fe2000001081d */
[--C-:B------:R-:W-:Y:S01]  /*fa20*/  HADD2.F32 R4, -RZ, R21.reuse.H0_H0 ;  /* 0x20000015ff047230 */ /* 0x100fe20000004100 */
[----:B------:R-:W-:Y:S01]  /*fa30*/  F2FP.SATFINITE.E4M3.F32.PACK_AB_MERGE_C R5, R42, R5, R44 ;  /* 0x000000052a05723e */ /* 0x000fe2000480702c */
[----:B------:R-:W-:Y:S01]  /*fa40*/  HADD2.F32 R40, -RZ, R40.H1_H1 ;  /* 0x30000028ff287230 */ /* 0x000fe20000004100 */
[----:B------:R-:W-:Y:S01]  /*fa50*/  F2FP.SATFINITE.E4M3.F32.PACK_AB_MERGE_C R13, R13, R26, RZ ;  /* 0x0000001a0d0d723e */ /* 0x000fe200048070ff */
[----:B------:R-:W-:-:S02]  /*fa60*/  HADD2.F32 R21, -RZ, R21.H1_H1 ;  /* 0x30000015ff157230 */ /* 0x000fc40000004100 */
[C---:B------:R-:W-:Y:S01]  /*fa70*/  FMUL.FTZ R10, R4.reuse, R8 ;  /* 0x00000008040a7220 */ /* 0x040fe20000410000 */
[----:B------:R-:W-:Y:S02]  /*fa80*/  HADD2.F32 R32, -RZ, R32.H1_H1 ;  /* 0x30000020ff207230 */ /* 0x000fe40000004100 */
[----:B------:R-:W-:Y:S01]  /*fa90*/  FMUL.FTZ R11, R4, R6 ;  /* 0x00000006040b7220 */ /* 0x000fe20000410000 */
[--C-:B------:R-:W-:Y:S02]  /*faa0*/  HADD2.F32 R3, -RZ, R7.reuse.H0_H0 ;  /* 0x20000007ff037230 */ /* 0x100fe40000004100 */
[C---:B------:R-:W-:Y:S01]  /*fab0*/  FMUL.FTZ R4, R21.reuse, R40 ;  /* 0x0000002815047220 */ /* 0x040fe20000410000 */
[----:B------:R-:W-:Y:S02]  /*fac0*/  HADD2.F32 R7, -RZ, R7.H1_H1 ;  /* 0x30000007ff077230 */ /* 0x000fe40000004100 */
[----:B------:R-:W-:Y:S01]  /*fad0*/  FMUL.FTZ R21, R21, R32 ;  /* 0x0000002015157220 */ /* 0x000fe20000410000 */
[----:B------:R-:W-:Y:S01]  /*fae0*/  F2FP.SATFINITE.E4M3.F32.PACK_AB_MERGE_C R12, R29, R12, RZ ;  /* 0x0000000c1d0c723e */ /* 0x000fe200048070ff */
        /* <DEDUP_REMOVED lines=12> */
[----:B------:R-:W-:Y:S01]  /*fbb0*/  F2FP.SATFINITE.E4M3.F32.PACK_AB_MERGE_C R11, R48, R37, R11 ;  /* 0x00000025300b723e */ /* 0x000fe2000480700b */
[----:B------:R3:W-:Y:S01]  /*fbc0*/  STS.128 [R49+0x14400], R4 ;  /* 0x0144000431007388 */ /* 0x0007e20000000c00 */
[----:B------:R-:W-:Y:S02]  /*fbd0*/  F2FP.SATFINITE.E4M3.F32.PACK_AB_MERGE_C R8, R36, R25, R8 ;  /* 0x000000192408723e */ /* 0x000fe40004807008 */
[----:B------:R-:W-:-:S05]  /*fbe0*/  F2FP.SATFINITE.E4M3.F32.PACK_AB_MERGE_C R10, R21, R10, R13 ;  /* 0x0000000a150a723e */ /* 0x000fca000480700d */
[----:B------:R3:W-:Y:S02]  /*fbf0*/  STS.128 [R0+0x14400], R8 ;  /* 0x0144000800007388 */ /* 0x0007e40000000c00 */
.L_x_9194:
[----:B------:R-:W-:Y:S05]  /*fc00*/  BSYNC B0 ;  /* 0x0000000000007941 */ /* 0x000fea0003800000 */
.L_x_9180:
        /* <DEDUP_REMOVED lines=8> */
.L_x_9177:
[----:B------:R-:W-:-:S13]  /*fc90*/  ISETP.NE.AND P0, PT, R198, 0x3, PT ;  /* 0x00000003c600780c */ /* 0x000fda0003f05270 */
[----:B------:R-:W-:Y:S05]  /*fca0*/  @!P0 BRA `(.L_x_9204) ;  /* 0x0000000000048947 */ /* 0x000fea0003800000 */
[----:B------:R-:W-:Y:S01]  /*fcb0*/  BPT.TRAP 0x1 ;  /* 0x000000040000795c */ /* 0x000fe20000300000 */
.L_x_9204:
[----:B-1--4-:R-:W-:Y:S01]  /*fcc0*/  IMAD R14, R190, 0x8, R17 ;  /* 0x00000008be0e7824 */ /* 0x012fe200078e0211 */
[----:B------:R-:W-:-:S04]  /*fcd0*/  SHF.L.U32 R3, R192, 0x1f, RZ ;  /* 0x0000001fc0037819 */ /* 0x000fc800000006ff */
[----:B------:R1:W4:Y:S01]  /*fce0*/  SYNCS.PHASECHK.TRANS64.TRYWAIT P1, [R14+URZ+0x22830], R3 ;  /* 0x022830030e0075a7 */ /* 0x000322000802017f */
[----:B------:R-:W-:Y:S05]  /*fcf0*/  @!P0 BRA `(.L_x_9205) ;  /* 0x0000000000048947 */ /* 0x000fea0003800000 */
[----:B------:R-:W-:Y:S01]  /*fd00*/  BPT.TRAP 0x1 ;  /* 0x000000040000795c */ /* 0x000fe20000300000 */
.L_x_9205:
[----:B0-23--:R-:W-:-:S05]  /*fd10*/  VIADD R0, R17, 0x18400 ;  /* 0x0001840011007836 */ /* 0x00dfca0000000000 */
[----:B------:R-:W-:-:S04]  /*fd20*/  SHF.R.U32.HI R0, RZ, 0x4, R0 ;  /* 0x00000004ff007819 */ /* 0x000fc80000011600 */
[----:B------:R-:W-:-:S04]  /*fd30*/  LOP3.LUT R0, R0, 0x3fff, RZ, 0xc0, !PT ;  /* 0x00003fff00007812 */ /* 0x000fc800078ec0ff */
[----:B-----5:R-:W-:-:S05]  /*fd40*/  LOP3.LUT R13, R0, 0x10000, RZ, 0xfc, !PT ;  /* 0x00010000000d7812 */ /* 0x020fca00078efcff */
[----:B------:R-:W-:Y:S01]  /*fd50*/  IMAD R4, R190, 0x500, R13 ;  /* 0x00000500be047824 */ /* 0x000fe200078e020d */
[----:B----4-:R-:W-:Y:S06]  /*fd60*/  @P1 BRA `(.L_x_9206) ;  /* 0x0000000000081947 */ /* 0x010fec0003800000 */
[----:B------:R-:W0:Y:S02]  /*fd70*/  SYNCS.PHASECHK.TRANS64.TRYWAIT P1, [R14+URZ+0x22830], R3 ;  /* 0x022830030e0075a7 */ /* 0x000e24000802017f */
[----:B0-----:R-:W-:Y:S05]  /*fd80*/  @!P1 BRA `(.L_x_9207) ;  /* 0x00000228000c9947 */ /* 0x001fea0003800000 */
.L_x_9206:
[----:B------:R-:W-:Y:S01]  /*fd90*/  IMAD.MOV.U32 R5, RZ, RZ, 0x40000040 ;  /* 0x40000040ff057424 */ /* 0x000fe200078e00ff */
[----:B------:R-:W-:Y:S01]  /*fda0*/  LOP3.LUT R10, R34, 0x10000, RZ, 0xfc, !PT ;  /* 0x00010000220a7812 */ /* 0x000fe200078efcff */
[----:B------:R-:W-:Y:S01]  /*fdb0*/  IMAD.MOV.U32 R11, RZ, RZ, 0x40000040 ;  /* 0x40000040ff0b7424 */ /* 0x000fe200078e00ff */
[----:B------:R-:W-:Y:S05]  /*fdc0*/  WARPSYNC.ALL ;  /* 0x0000000000007948 */ /* 0x000fea0003800000 */
[C---:B------:R-:W-:Y:S01]  /*fdd0*/  R2UR UR6, R4.reuse ;  /* 0x00000000040672ca */ /* 0x040fe200000e0000 */
[----:B------:R-:W-:Y:S01]  /*fde0*/  WARPGROUP.ARRIVE ;  /* 0x00000000000079c5 */ /* 0x000fe20000000000 */
[----:B------:R-:W-:Y:S01]  /*fdf0*/  R2UR UR7, R5 ;  /* 0x00000000050772ca */ /* 0x000fe200000e0000 */
[----:B------:R-:W-:Y:S01]  /*fe00*/  VIADD R6, R4, 0x100 ;  /* 0x0000010004067836 */ /* 0x000fe20000000000 */
[----:B------:R-:W-:Y:S01]  /*fe10*/  R2UR UR4, R10 ;  /* 0x000000000a0472ca */ /* 0x000fe200000e0000 */
[----:B------:R-:W-:Y:S01]  /*fe20*/  IMAD.MOV.U32 R7, RZ, RZ, 0x40000040 ;  /* 0x40000040ff077424 */ /* 0x000fe200078e00ff */
[----:B------:R-:W-:Y:S01]  /*fe30*/  R2UR UR5, R11 ;  /* 0x000000000b0572ca */ /* 0x000fe200000e0000 */
[----:B------:R-:W-:Y:S01]  /*fe40*/  VIADD R8, R4, 0x200 ;  /* 0x0000020004087836 */ /* 0x000fe20000000000 */
        /* <DEDUP_REMOVED lines=8> */
[----:B------:R-:W-:Y:S01]  /*fed0*/  R2UR UR14, R8 ;  /* 0x00000000080e72ca */ /* 0x000fe200000e0000 */
[----:B------:R-:W-:Y:S01]  /*fee0*/  VIADD R8, R4, 0x102 ;  /* 0x0000010204087836 */ /* 0x000fe20000000000 */
[----:B------:R-:W-:Y:S01]  /*fef0*/  R2UR UR15, R9 ;  /* 0x00000000090f72ca */ /* 0x000fe200000e0000 */
[----:B------:R-:W-:Y:S01]  /*ff00*/  QGMMA.64x32x32.F32.E4M3.E4M3 R88, gdesc[UR4], RZ, !UPT, gsb0 ;  /* 0x00600000045879f3 */ /* 0x000fe2000c0008ff */
        /* <DEDUP_REMOVED lines=24> */
[----:B------:R-:W-:-:S02]  /*10090*/  WARPGROUP.DEPBAR.LE gsb0, 0x0 ;  /* 0x00008000000079c5 */ /* 0x000fc40000010000 */
[----:B------:R-:W-:-:S06]  /*100a0*/  WARPGROUP.ARRIVE ;  /* 0x00000000000079c5 */ /* 0x000fcc0000000000 */
[----:B------:R-:W-:Y:S01]  /*100b0*/  QGMMA.64x32x32.F32.E4M3.E4M3 R72, gdesc[UR8], RZ, !UPT, gsb0 ;  /* 0x00600000084879f3 */ /* 0x000fe2000c0008ff */
[----:B------:R-:W-:Y:S01]  /*100c0*/  R2UR UR10, R8 ;  /* 0x00000000080a72ca */ /* 0x000fe200000e0000 */
[----:B------:R-:W-:Y:S01]  /*100d0*/  VIADD R8, R10, 0x2 ;  /* 0x000000020a087836 */ /* 0x000fe20000000000 */
[----:B------:R-:W-:Y:S01]  /*100e0*/  R2UR UR11, R9 ;  /* 0x00000000090b72ca */ /* 0x000fe200000e0000 */
[----:B------:R-:W-:-:S03]  /*100f0*/  IMAD.MOV.U32 R9, RZ, RZ, 0x40000040 ;  /* 0x40000040ff097424 */ /* 0x000fc600078e00ff */
[C---:B------:R-:W-:Y:S02]  /*10100*/  R2UR UR4, R8.reuse ;  /* 0x00000000080472ca */ /* 0x040fe400000e0000 */
        /* <DEDUP_REMOVED lines=82> */
[----:B------:R-:W-:Y:S01]  /*10630*/  R2UR UR5, R5 ;  /* 0x00000000050572ca */ /* 0x000fe200000e0000 */
[----:B------:R-:W-:Y:S02]  /*10640*/  WARPGROUP.DEPBAR.LE gsb0, 0x0 ;  /* 0x00008000000079c5 */ /* 0x000fe40000010000 */
[----:B------:R-:W-:-:S06]  /*10650*/  WARPGROUP.ARRIVE ;  /* 0x00000000000079c5 */ /* 0x000fcc0000000000 */
[----:B------:R-:W-:Y:S01]  /*10660*/  QGMMA.64x32x32.F32.E4M3.E4M3 R72, gdesc[UR8], R72, gsb0 ;  /* 0x00600000084879f3 */ /* 0x000fe20008000848 */
[----:B------:R-:W-:Y:S01]  /*10670*/  R2UR UR10, R106 ;  /* 0x000000006a0a72ca */ /* 0x000fe200000e0000 */
[----:B------:R-:W-:Y:S01]  /*10680*/  VIADD R106, R4, 0x306 ;  /* 0x00000306046a7836 */ /* 0x000fe20000000000 */
[----:B------:R-:W-:Y:S01]  /*10690*/  R2UR UR11, R107 ;  /* 0x000000006b0b72ca */ /* 0x000fe200000e0000 */
[----:B------:R-:W-:Y:S01]  /*106a0*/  VIADD R4, R10, 0x6 ;  /* 0x000000060a047836 */ /* 0x000fe20000000000 */
[----:B------:R-:W-:Y:S01]  /*106b0*/  R2UR UR9, R5 ;  /* 0x00000000050972ca */ /* 0x000fe200000e0000 */
[----:B------:R-:W-:-:S03]  /*106c0*/  IMAD.MOV.U32 R107, RZ, RZ, 0x40000040 ;  /* 0x40000040ff6b7424 */ /* 0x000fc600078e00ff */
[C---:B------:R-:W-:Y:S02]  /*106d0*/  R2UR UR4, R4.reuse ;  /* 0x00000000040472ca */ /* 0x040fe400000e0000 */
        /* <DEDUP_REMOVED lines=40> */
.L_x_9208:
[----:B------:R-:W2:Y:S01]  /*10960*/  LDC R148, c[0x0][0x448] ;  /* 0x00011200ff947b82 */ /* 0x000ea20000000800 */
[C---:B------:R-:W-:Y:S01]  /*10970*/  FMUL.FTZ R112, R2.reuse, R24 ;  /* 0x0000001802707220 */ /* 0x040fe20000410000 */
[C---:B------:R-:W-:Y:S01]  /*10980*/  FMUL.FTZ R24, R2.reuse, R26 ;  /* 0x0000001a02187220 */ /* 0x040fe20000410000 */
[C---:B------:R-:W-:Y:S01]  /*10990*/  FMUL.FTZ R26, R2.reuse, R30 ;  /* 0x0000001e021a7220 */ /* 0x040fe20000410000 */
[----:B------:R-:W3:Y:S01]  /*109a0*/  S2R R109, SR_CgaCtaId ;  /* 0x00000000006d7919 */ /* 0x000ee20000008800 */
[C---:B------:R-:W-:Y:S01]  /*109b0*/  FMUL.FTZ R114, R2.reuse, R29 ;  /* 0x0000001d02727220 */ /* 0x040fe20000410000 */
[----:B------:R-:W-:Y:S01]  /*109c0*/  FMUL.FTZ R29, R2, R34 ;  /* 0x00000022021d7220 */ /* 0x000fe20000410000 */
[----:B------:R-:W-:Y:S01]  /*109d0*/  IMAD.IADD R34, R208, 0x1, R202 ;  /* 0x00000001d0227824 */ /* 0x000fe200078e02ca */
[----:B------:R-:W4:Y:S01]  /*109e0*/  LDC.64 R20, c[0x0][0x9e0] ;  /* 0x00027800ff147b82 */ /* 0x000f220000000a00 */
[C---:B------:R-:W-:Y:S01]  /*109f0*/  FMUL.FTZ R108, R2.reuse, R92 ;  /* 0x0000005c026c7220 */ /* 0x040fe20000410000 */
[C---:B------:R-:W-:Y:S01]  /*10a00*/  FMUL.FTZ R92, R2.reuse, R102 ;  /* 0x00000066025c7220 */ /* 0x040fe20000410000 */
[C---:B------:R-:W-:Y:S01]  /*10a10*/  FMUL.FTZ R106, R2.reuse, R89 ;  /* 0x00000059026a7220 */ /* 0x040fe20000410000 */
[C---:B------:R-:W-:Y:S01]  /*10a20*/  FMUL.FTZ R102, R2.reuse, R80 ;  /* 0x0000005002667220 */ /* 0x040fe20000410000 */
[C---:B01----:R-:W-:Y:S01]  /*10a30*/  FMUL.FTZ R3, R2.reuse, R91 ;  /* 0x0000005b02037220 */ /* 0x043fe20000410000 */
        /* <DEDUP_REMOVED lines=10> */
[----:B--2---:R-:W-:Y:S01]  /*10ae0*/  ISETP.NE.AND P1, PT, R148, 0x1, PT ;  /* 0x000000019400780c */ /* 0x004fe20003f25270 */
        /* <DEDUP_REMOVED lines=19> */
[----:B------:R-:W-:Y:S01]  /*10c20*/  FMUL.FTZ R118, R2, R32 ;  /* 0x0000002002767220 */ /* 0x000fe20000410000 */
[----:B------:R-:W1:Y:S01]  /*10c30*/  @P1 LDC R30, c[0x0][0x450] ;  /* 0x00011400ff1e1b82 */ /* 0x000e620000000800 */
[----:B------:R-:W-:-:S02]  /*10c40*/  VIADD R14, R14, 0x22840 ;  /* 0x000228400e0e7836 */ /* 0x000fc40000000000 */
[C---:B------:R-:W-:Y:S01]  /*10c50*/  FMUL.FTZ R94, R2.reuse, R97 ;  /* 0x00000061025e7220 */ /* 0x040fe20000410000 */
[C---:B------:R-:W-:Y:S01]  /*10c60*/  FMUL.FTZ R87, R2.reuse, R56 ;  /* 0x0000003802577220 */ /* 0x040fe20000410000 */
[C---:B------:R-:W-:Y:S01]  /*10c70*/  FMUL.FTZ R57, R2.reuse, R59 ;  /* 0x0000003b02397220 */ /* 0x040fe20000410000 */
[C---:B------:R-:W-:Y:S01]  /*10c80*/  FMUL.FTZ R60, R2.reuse, R66 ;  /* 0x00000042023c7220 */ /* 0x040fe20000410000 */
[C---:B------:R-:W-:Y:S01]  /*10c90*/  FMUL.FTZ R42, R2.reuse, R46 ;  /* 0x0000002e022a7220 */ /* 0x040fe20000410000 */
[----:B------:R-:W-:Y:S02]  /*10ca0*/  IMAD.MOV.U32 R32, RZ, RZ, -0xa0 ;  /* 0xffffff60ff207424 */ /* 0x000fe400078e00ff */
        /* <DEDUP_REMOVED lines=8> */
[----:B0-----:R-:W-:-:S04]  /*10d30*/  @P1 IMAD.HI.U32 R15, R34, R15, RZ ;  /* 0x0000000f220f1227 */ /* 0x001fc800078e00ff */
[C---:B------:R-:W-:Y:S01]  /*10d40*/  FMUL.FTZ R68, R2.reuse, R41 ;  /* 0x0000002902447220 */ /* 0x040fe20000410000 */
[C---:B------:R-:W-:Y:S01]  /*10d50*/  FMUL.FTZ R54, R2.reuse, R25 ;  /* 0x0000001902367220 */ /* 0x040fe20000410000 */
[C---:B------:R-:W-:Y:S01]  /*10d60*/  FMUL.FTZ R77, R2.reuse, R83 ;  /* 0x00000053024d7220 */ /* 0x040fe20000410000 */
[C---:B------:R-:W-:Y:S01]  /*10d70*/  FMUL.FTZ R62, R2.reuse, R70 ;  /* 0x00000046023e7220 */ /* 0x040fe20000410000 */
[C---:B------:R-:W-:Y:S01]  /*10d80*/  FMUL.FTZ R41, R2.reuse, R43 ;  /* 0x0000002b02297220 */ /* 0x040fe20000410000 */
[C---:B------:R-:W-:Y:S01]  /*10d90*/  FMUL.FTZ R71, R2.reuse, R44 ;  /* 0x0000002c02477220 */ /* 0x040fe20000410000 */
[C---:B------:R-:W-:Y:S01]  /*10da0*/  FMUL.FTZ R25, R2.reuse, R27 ;  /* 0x0000001b02197220 */ /* 0x040fe20000410000 */
[----:B-1----:R-:W-:Y:S01]  /*10db0*/  @P1 SHF.R.U32.HI R34, RZ, R30, R15 ;  /* 0x0000001eff221219 */ /* 0x002fe2000001160f */
[----:B------:R-:W-:Y:S01]  /*10dc0*/  FMUL.FTZ R107, R2, R93 ;  /* 0x0000005d026b7220 */ /* 0x000fe20000410000 */
[----:B------:R-:W-:Y:S01]  /*10dd0*/  LOP3.LUT R22, R22, 0xffffffef, RZ, 0xc0, !PT ;  /* 0xffffffef16167812 */ /* 0x000fe200078ec0ff */
        /* <DEDUP_REMOVED lines=8> */
[----:B------:R-:W-:Y:S01]  /*10e60*/  FMUL.FTZ R120, R2, R36 ;  /* 0x0000002402787220 */ /* 0x000fe20000410000 */
[----:B---3--:R-:W-:Y:S01]  /*10e70*/  PRMT R14, R109, 0x654, R14 ;  /* 0x000006546d0e7816 */ /* 0x008fe2000000000e */
        /* <DEDUP_REMOVED lines=13> */
[----:B------:R-:W-:Y:S01]  /*10f50*/  @P1 LOP3.LUT R22, R22, 0x10, RZ, 0xfc, !PT ;  /* 0x0000001016161812 */ /* 0x000fe200078efcff */
[----:B------:R1:W-:Y:S01]  /*10f60*/  SYNCS.ARRIVE.TRANS64.RED.A1T0 RZ, [R14+URZ], RZ ;  /* 0x000000ff0eff79a7 */ /* 0x0003e2000810043f */
[----:B----4-:R-:W-:Y:S01]  /*10f70*/  ISETP.GE.AND P1, PT, R21, 0x1, PT ;  /* 0x000000011500780c */ /* 0x010fe20003f26270 */
[----:B------:R-:W2:Y:S01]  /*10f80*/  MUFU.TANH R12, R12 ;  /* 0x0000000c000c7308 */ /* 0x000ea20000002400 */
[----:B------:R-:W-:Y:S01]  /*10f90*/  ULDC UR4, c[0x0][0x9dc] ;  /* 0x0002770000047ab9 */ /* 0x000fe20000000800 */
[----:B------:R-:W-:Y:S01]  /*10fa0*/  IMAD R125, R105, -0xa0, R199 ;  /* 0xffffff60697d7824 */ /* 0x000fe200078e02c7 */
[----:B------:R-:W-:Y:S01]  /*10fb0*/  ULOP3.LUT UR5, URZ, UR4, URZ, 0x33, !UPT ;  /* 0x000000043f057292 */ /* 0x000fe2000f8e333f */
[----:B------:R-:W-:-:S02]  /*10fc0*/  LOP3.LUT R22, R22, 0xfffffff7, RZ, 0xc0, !PT ;  /* 0xfffffff716167812 */ /* 0x000fc400078ec0ff */
[--C-:B-1----:R-:W-:Y:S01]  /*10fd0*/  IADD3 R14, R199, R129, -R200.reuse ;  /* 0x00000081c70e7210 */ /* 0x102fe20007ffe8c8 */
[----:B------:R-:W-:Y:S01]  /*10fe0*/  VIADD R129, R129, 0xffffffff ;  /* 0xffffffff81817836 */ /* 0x000fe20000000000 */
[----:B------:R-:W1:Y:S01]  /*10ff0*/  MUFU.TANH R106, R106 ;  /* 0x0000006a006a7308 */ /* 0x000e620000002400 */
[----:B------:R-:W-:Y:S01]  /*11000*/  IADD3 R125, -R200, 0xa0, R125 ;  /* 0x000000a0c87d7810 */ /* 0x000fe20007ffe17d */
[----:B------:R-:W-:Y:S02]  /*11010*/  IMAD.U32 R204, RZ, RZ, UR5 ;  /* 0x00000005ffcc7e24 */ /* 0x000fe4000f8e00ff */
[----:B------:R-:W-:Y:S01]  /*11020*/  IMAD.IADD R15, R14, 0x1, -R197 ;  /* 0x000000010e0f7824 */ /* 0x000fe200078e0ac5 */
[----:B------:R-:W-:Y:S01]  /*11030*/  @P1 LOP3.LUT R22, R22, 0x8, RZ, 0xfc, !PT ;  /* 0x0000000816161812 */ /* 0x000fe200078efcff */
[----:B------:R-:W-:Y:S02]  /*11040*/  IMAD.IADD R32, R129, 0x1, -R200 ;  /* 0x0000000181207824 */ /* 0x000fe400078e0ac8 */
[----:B------:R-:W3:Y:S01]  /*11050*/  MUFU.TANH R0, R0 ;  /* 0x0000000000007308 */ /* 0x000ee20000002400 */
[----:B------:R-:W-:-:S02]  /*11060*/  IMAD.IADD R122, R15, 0x1, R20 ;  /* 0x000000010f7a7824 */ /* 0x000fc400078e0214 */
[----:B------:R-:W-:-:S03]  /*11070*/  VIADD R38, R15, UR5 ;  /* 0x000000050f267c36 */ /* 0x000fc60008000000 */
[----:B0-----:R-:W-:Y:S01]  /*11080*/  VIADDMNMX R124, R128, R122, R125, PT ;  /* 0x0000007a807c7246 */ /* 0x001fe2000380017d */
        /* <DEDUP_REMOVED lines=90> */
.L_x_9211:
[----:B------:R-:W-:-:S13]  /*11630*/  ISETP.NE.AND P1, PT, R21, 0x1, PT ;  /* 0x000000011500780c */ /* 0x000fda0003f25270 */
[----:B------:R-:W1:Y:S02]  /*11640*/  @P1 LDC.64 R14, c[0x0][0x9e8] ;  /* 0x00027a00ff0e1b82 */ /* 0x000e640000000a00 */
[----:B-1----:R-:W-:-:S05]  /*11650*/  @P1 IMAD.HI.U32 R14, R33, R14, RZ ;  /* 0x0000000e210e1227 */ /* 0x002fca00078e00ff */
[----:B------:R-:W-:-:S07]  /*11660*/  @P1 SHF.R.U32.HI R33, RZ, R15, R14 ;  /* 0x0000000fff211219 */ /* 0x000fce000001160e */
.L_x_9212:
[----:B------:R-:W-:Y:S05]  /*11670*/  BSYNC B0 ;  /* 0x0000000000007941 */ /* 0x000fea0003800000 */
.L_x_9210:
[----:B------:R-:W-:-:S05]  /*11680*/  IMAD R33, R33, R21, R32 ;  /* 0x0000001521217224 */ /* 0x000fca00078e0220 */
[----:B------:R-:W-:Y:S02]  /*11690*/  VIMNMX R126, R126, R33, !PT ;  /* 0x000000217e7e7248 */ /* 0x000fe40007fe0100 */
[----:B------:R-:W-:-:S07]  /*116a0*/  VIADDMNMX R124, R33, R21, R124, PT ;  /* 0x00000015217c7246 */ /* 0x000fce000380017c */
.L_x_9209:
[C---:B------:R-:W-:Y:S01]  /*116b0*/  ISETP.GE.AND P1, PT, R129.reuse, 0x2, PT ;  /* 0x000000028100780c */ /* 0x040fe20003f26270 */
[----:B------:R-:W1:Y:S01]  /*116c0*/  SHFL.IDX PT, R34, R34, 0x1, 0x1c1f ;  /* 0x003c1f0022227f89 */ /* 0x000e6200000e0000 */
[C---:B------:R-:W-:Y:S02]  /*116d0*/  ISETP.GE.AND P5, PT, R129.reuse, 0x11, PT ;  /* 0x000000118100780c */ /* 0x040fe40003fa6270 */
[----:B------:R-:W-:Y:S02]  /*116e0*/  ISETP.GT.AND P2, PT, R126, 0x1, !P1 ;  /* 0x000000017e00780c */ /* 0x000fe40004f44270 */
[----:B------:R-:W-:Y:S02]  /*116f0*/  P2R R136, PR, RZ, 0x20 ;  /* 0x00000020ff887803 */ /* 0x000fe40000000000 */
[----:B------:R-:W-:Y:S02]  /*11700*/  ISETP.LT.OR P3, PT, R124, 0x2, P2 ;  /* 0x000000027c00780c */ /* 0x000fe40001761670 */
[----:B------:R-:W-:-:S02]  /*11710*/  ISETP.GE.AND P2, PT, R129, 0x9, PT ;  /* 0x000000098100780c */ /* 0x000fc40003f46270 */
[----:B------:R-:W-:Y:S02]  /*11720*/  FSEL R33, R106, -INF , !P3 ;  /* 0xff8000006a217808 */ /* 0x000fe40005800000 */
[----:B------:R-:W-:-:S04]  /*11730*/  ISETP.GT.AND P3, PT, R126, 0x8, !P2 ;  /* 0x000000087e00780c */ /* 0x000fc80005764270 */
[----:B------:R-:W-:-:S04]  /*11740*/  ISETP.LT.OR P3, PT, R124, 0x9, P3 ;  /* 0x000000097c00780c */ /* 0x000fc80001f61670 */
[----:B------:R-:W-:Y:S02]  /*11750*/  FSEL R35, R108, -INF , !P3 ;  /* 0xff8000006c237808 */ /* 0x000fe40005800000 */
[----:B------:R-:W-:Y:S01]  /*11760*/  ISETP.GE.AND P3, PT, R129, 0xa, PT ;  /* 0x0000000a8100780c */ /* 0x000fe20003f66270 */
[----:B-1----:R-:W-:Y:S01]  /*11770*/  IMAD.IADD R38, R38, 0x1, R34 ;  /* 0x0000000126267824 */ /* 0x002fe200078e0222 */
[----:B------:R-:W-:Y:S02]  /*11780*/  VIADDMNMX R122, R34, R122, R125, PT ;  /* 0x0000007a227a7246 */ /* 0x000fe4000380017d */
[----:B------:R-:W-:-:S04]  /*11790*/  ISETP.GT.AND P4, PT, R126, 0x9, !P3 ;  /* 0x000000097e00780c */ /* 0x000fc80005f84270 */
[----:B------:R-:W-:-:S04]  /*117a0*/  ISETP.LT.OR P4, PT, R124, 0xa, P4 ;  /* 0x0000000a7c00780c */ /* 0x000fc80002781670 */
[----:B0-----:R-:W-:Y:S02]  /*117b0*/  FSEL R107, R107, -INF , !P4 ;  /* 0xff8000006b6b7808 */ /* 0x001fe40006000000 */
        /* <DEDUP_REMOVED lines=37> */
[----:B------:R-:W-:-:S04]  /*11a10*/  ISETP.LT.OR P4, PT, R124, 0x2a, P4 ;  /* 0x0000002a7c00780c */ /* 0x000fc80002781670 */
        /* <DEDUP_REMOVED lines=54> */
[C---:B------:R-:W-:Y:S02]  /*11d80*/  ISETP.GE.AND P5, PT, R129.reuse, 0x5a, PT ;  /* 0x0000005a8100780c */ /* 0x040fe40003fa6270 */
        /* <DEDUP_REMOVED lines=88> */
[----:B------:R-:W-:-:S13]  /*12310*/  ISETP.GE.AND P6, PT, R21, 0x1, PT ;  /* 0x000000011500780c */ /* 0x000fda0003fc6270 */
[----:B------:R-:W-:Y:S05]  /*12320*/  @!P6 BRA `(.L_x_9213) ;  /* 0x00000000004ce947 */ /* 0x000fea0003800000 */
        /* <DEDUP_REMOVED lines=11> */
.L_x_9215:
[----:B------:R-:W-:-:S13]  /*123e0*/  ISETP.NE.AND P6, PT, R21, 0x1, PT ;  /* 0x000000011500780c */ /* 0x000fda0003fc5270 */
[----:B------:R-:W0:Y:S02]  /*123f0*/  @P6 LDC.64 R14, c[0x0][0x9e8] ;  /* 0x00027a00ff0e6b82 */ /* 0x000e240000000a00 */
[----:B0-----:R-:W-:-:S05]  /*12400*/  @P6 IMAD.HI.U32 R14, R125, R14, RZ ;  /* 0x0000000e7d0e6227 */ /* 0x001fca00078e00ff */
[----:B------:R-:W-:-:S07]  /*12410*/  @P6 SHF.R.U32.HI R125, RZ, R15, R14 ;  /* 0x0000000fff7d6219 */ /* 0x000fce000001160e */
.L_x_9216:
[----:B------:R-:W-:Y:S05]  /*12420*/  BSYNC B0 ;  /* 0x0000000000007941 */ /* 0x000fea0003800000 */
.L_x_9214:
[----:B------:R-:W-:-:S05]  /*12430*/  IMAD R125, R125, R21, R32 ;  /* 0x000000157d7d7224 */ /* 0x000fca00078e0220 */
[----:B------:R-:W-:Y:S02]  /*12440*/  VIMNMX R38, R38, R125, !PT ;  /* 0x0000007d26267248 */ /* 0x000fe40007fe0100 */
[----:B------:R-:W-:-:S07]  /*12450*/  VIADDMNMX R122, R125, R21, R122, PT ;  /* 0x000000157d7a7246 */ /* 0x000fce000380017a */
.L_x_9213:
[----:B------:R-:W-:Y:S01]  /*12460*/  ISETP.GT.AND P1, PT, R38, 0x1, !P1 ;  /* 0x000000012600780c */ /* 0x000fe20004f24270 */
[----:B------:R-:W-:Y:S01]  /*12470*/  ULDC UR4, c[0x0][0x988] ;  /* 0x0002620000047ab9 */ /* 0x000fe20000000800 */
[----:B------:R-:W-:Y:S02]  /*12480*/  ISETP.NE.AND P6, PT, R138, RZ, PT ;  /* 0x000000ff8a00720c */ /* 0x000fe40003fc5270 */
[----:B------:R-:W-:Y:S02]  /*12490*/  ISETP.LT.OR P1, PT, R122, 0x2, P1 ;  /* 0x000000027a00780c */ /* 0x000fe40000f21670 */
[----:B------:R-:W-:Y:S02]  /*124a0*/  ISETP.GT.AND P2, PT, R38, 0x8, !P2 ;  /* 0x000000082600780c */ /* 0x000fe40005744270 */
[----:B------:R-:W-:Y:S02]  /*124b0*/  FSEL R3, R3, -INF , !P1 ;  /* 0xff80000003037808 */ /* 0x000fe40004800000 */
[----:B------:R-:W-:-:S02]  /*124c0*/  ISETP.NE.AND P1, PT, R136, RZ, PT ;  /* 0x000000ff8800720c */ /* 0x000fc40003f25270 */
[----:B------:R-:W-:Y:S02]  /*124d0*/  ISETP.LT.OR P2, PT, R122, 0x9, P2 ;  /* 0x000000097a00780c */ /* 0x000fe40001741670 */
[----:B------:R-:W-:Y:S02]  /*124e0*/  ISETP.GT.AND P1, PT, R38, 0x10, !P1 ;  /* 0x000000102600780c */ /* 0x000fe40004f24270 */
[----:B------:R-:W-:Y:S02]  /*124f0*/  FSEL R15, R88, -INF , !P2 ;  /* 0xff800000580f7808 */ /* 0x000fe40005000000 */
[----:B------:R-:W-:Y:S02]  /*12500*/  ISETP.LT.OR P1, PT, R122, 0x11, P1 ;  /* 0x000000117a00780c */ /* 0x000fe40000f21670 */
[----:B------:R-:W-:Y:S02]  /*12510*/  ISETP.NE.AND P2, PT, R147, RZ, PT ;  /* 0x000000ff9300720c */ /* 0x000fe40003f45270 */
[----:B------:R-:W-:-:S02]  /*12520*/  FSEL R125, R90, -INF , !P1 ;  /* 0xff8000005a7d7808 */ /* 0x000fc40004800000 */
[----:B------:R-:W-:Y:S02]  /*12530*/  ISETP.GT.AND P1, PT, R38, 0x11, !P6 ;  /* 0x000000112600780c */ /* 0x000fe40007724270 */
        /* <DEDUP_REMOVED lines=53> */
[----:B------:R-:W-:Y:S02]  /*12890*/  ISETP.GT.AND P1, PT, R38, 0x31, !P3 ;  /* 0x000000312600780c */ /* 0x000fe40005f24270 */
[----:B------:R-:W-:Y:S02]  /*128a0*/  ISETP.NE.AND P3, PT, R146, RZ, PT ;  /* 0x000000ff9200720c */ /* 0x000fe40003f65270 */
        /* <DEDUP_REMOVED lines=8> */
[----:B------:R-:W-:Y:S02]  /*12930*/  ISETP.GT.AND P1, PT, R38, 0x39, !P6 ;  /* 0x000000392600780c */ /* 0x000fe40007724270 */
[----:B------:R-:W-:-:S02]  /*12940*/  ISETP.NE.AND P6, PT, R142, RZ, PT ;  /* 0x000000ff8e00720c */ /* 0x000fc40003fc5270 */
        /* <DEDUP_REMOVED lines=43> */
[----:B------:R-:W-:Y:S02]  /*12c00*/  ISETP.GT.AND P4, PT, R38, 0x91, !P4 ;  /* 0x000000912600780c */ /* 0x000fe40006784270 */
[----:B------:R-:W-:Y:S02]  /*12c10*/  FSEL R61, R61, -INF , !P1 ;  /* 0xff8000003d3d7808 */ /* 0x000fe40004800000 */
[----:B------:R-:W-:Y:S02]  /*12c20*/  ISETP.NE.AND P1, PT, R80, RZ, PT ;  /* 0x000000ff5000720c */ /* 0x000fe40003f25270 */
[C---:B------:R-:W-:Y:S02]  /*12c30*/  ISETP.GT.AND P5, PT, R38.reuse, 0x98, !P5 ;  /* 0x000000982600780c */ /* 0x040fe40006fa4270 */
[----:B------:R-:W-:-:S02]  /*12c40*/  ISETP.GT.AND P1, PT, R38, 0x58, !P1 ;  /* 0x000000582600780c */ /* 0x000fc40004f24270 */
[C---:B------:R-:W-:Y:S02]  /*12c50*/  ISETP.LT.OR P4, PT, R122.reuse, 0x92, P4 ;  /* 0x000000927a00780c */ /* 0x040fe40002781670 */
[C---:B------:R-:W-:Y:S02]  /*12c60*/  ISETP.LT.OR P1, PT, R122.reuse, 0x59, P1 ;  /* 0x000000597a00780c */ /* 0x040fe40000f21670 */
[----:B------:R-:W-:Y:S02]  /*12c70*/  ISETP.LT.OR P5, PT, R122, 0x99, P5 ;  /* 0x000000997a00780c */ /* 0x000fe40002fa1670 */
[----:B------:R-:W-:Y:S02]  /*12c80*/  FSEL R161, R62, -INF , !P1 ;  /* 0xff8000003ea17808 */ /* 0x000fe40004800000 */
[----:B------:R-:W-:Y:S02]  /*12c90*/  ISETP.GT.AND P1, PT, R38, 0x59, !P3 ;  /* 0x000000592600780c */ /* 0x000fe40005f24270 */
[----:B------:R-:W-:-:S02]  /*12ca0*/  ISETP.NE.AND P3, PT, R110, RZ, PT ;  /* 0x000000ff6e00720c */ /* 0x000fc40003f65270 */
[----:B------:R-:W-:-:S04]  /*12cb0*/  ISETP.LT.OR P1, PT, R122, 0x5a, P1 ;  /* 0x0000005a7a00780c */ /* 0x000fc80000f21670 */
[----:B------:R-:W-:Y:S02]  /*12cc0*/  FSEL R63, R63, -INF , !P1 ;  /* 0xff8000003f3f7808 */ /* 0x000fe40004800000 */
[----:B------:R-:W-:Y:S02]  /*12cd0*/  ISETP.GT.AND P1, PT, R38, 0x60, !P2 ;  /* 0x000000602600780c */ /* 0x000fe40005724270 */
[----:B------:R-:W-:Y:S02]  /*12ce0*/  ISETP.NE.AND P2, PT, R54, RZ, PT ;  /* 0x000000ff3600720c */ /* 0x000fe40003f45270 */
        /* <DEDUP_REMOVED lines=34> */
[----:B------:R-:W-:Y:S02]  /*12f10*/  FMNMX.FTZ R24, R129, R14, !PT ;  /* 0x0000000e81187209 */ /* 0x000fe40007810000 */
[----:B------:R-:W-:-:S03]  /*12f20*/  ISETP.NE.AND P1, PT, R102, RZ, PT ;  /* 0x000000ff6600720c */ /* 0x000fc60003f25270 */
[----:B------:R-:W0:Y:S01]  /*12f30*/  SHFL.BFLY PT, R175, R24, 0x2, 0x1f ;  /* 0x0c401f0018af7f89 */ /* 0x000e2200000e0000 */
[----:B------:R-:W-:-:S04]  /*12f40*/  ISETP.GT.AND P1, PT, R38, 0x81, !P1 ;  /* 0x000000812600780c */ /* 0x000fc80004f24270 */
[----:B------:R-:W-:-:S04]  /*12f50*/  ISETP.LT.OR P1, PT, R122, 0x82, P1 ;  /* 0x000000827a00780c */ /* 0x000fc80000f21670 */
[----:B------:R-:W-:Y:S02]  /*12f60*/  FSEL R25, R25, -INF , !P1 ;  /* 0xff80000019197808 */ /* 0x000fe40004800000 */
[----:B------:R-:W-:-:S04]  /*12f70*/  ISETP.GT.AND P1, PT, R38, 0x88, !P3 ;  /* 0x000000882600780c */ /* 0x000fc80005f24270 */
[----:B------:R-:W-:-:S04]  /*12f80*/  ISETP.LT.OR P1, PT, R122, 0x89, P1 ;  /* 0x000000897a00780c */ /* 0x000fc80000f21670 */
[----:B------:R-:W-:Y:S02]  /*12f90*/  FSEL R173, R26, -INF , !P1 ;  /* 0xff8000001aad7808 */ /* 0x000fe40004800000 */
[----:B------:R-:W-:Y:S02]  /*12fa0*/  ISETP.GT.AND P1, PT, R38, 0x89, !P2 ;  /* 0x000000892600780c */ /* 0x000fe40005724270 */
[----:B0-----:R-:W-:Y:S02]  /*12fb0*/  FMNMX.FTZ R175, R24, R175, !PT ;  /* 0x000000af18af7209 */ /* 0x001fe40007810000 */
[----:B------:R-:W-:-:S03]  /*12fc0*/  ISETP.LT.OR P1, PT, R122, 0x8a, P1 ;  /* 0x0000008a7a00780c */ /* 0x000fc60000f21670 */
[----:B------:R-:W0:Y:S01]  /*12fd0*/  SHFL.BFLY PT, R14, R175, 0x1, 0x1f ;  /* 0x0c201f00af0e7f89 */ /* 0x000e2200000e0000 */
[----:B------:R-:W-:Y:S02]  /*12fe0*/  FSEL R27, R27, -INF , !P1 ;  /* 0xff8000001b1b7808 */ /* 0x000fe40004800000 */
[----:B------:R-:W-:Y:S02]  /*12ff0*/  ISETP.GT.AND P1, PT, R38, 0x90, !P6 ;  /* 0x000000902600780c */ /* 0x000fe40007724270 */
[----:B------:R-:W-:Y:S02]  /*13000*/  ISETP.NE.AND P6, PT, R114, RZ, PT ;  /* 0x000000ff7200720c */ /* 0x000fe40003fc5270 */
[----:B------:R-:W-:-:S04]  /*13010*/  ISETP.LT.OR P1, PT, R122, 0x91, P1 ;  /* 0x000000917a00780c */ /* 0x000fc80000f21670 */
[----:B------:R-:W-:Y:S02]  /*13020*/  FSEL R29, R29, -INF , !P1 ;  /* 0xff8000001d1d7808 */ /* 0x000fe40004800000 */
[----:B0-----:R-:W-:Y:S01]  /*13030*/  FMNMX.FTZ R221, R175, R14, !PT ;  /* 0x0000000eafdd7209 */ /* 0x001fe20007810000 */
[----:B------:R-:W-:-:S03]  /*13040*/  IMAD.U32 R14, RZ, RZ, UR4 ;  /* 0x00000004ff0e7e24 */ /* 0x000fc6000f8e00ff */
[C---:B------:R-:W-:Y:S01]  /*13050*/  FSETP.NEU.FTZ.AND P1, PT, R221.reuse, -INF , PT ;  /* 0xff800000dd00780b */ /* 0x040fe20003f3d000 */
[----:B------:R-:W-:-:S05]  /*13060*/  FFMA.FTZ R42, R221, R14, -8 ;  /* 0xc1000000dd2a7423 */ /* 0x000fca000001000e */
[----:B------:R-:W-:Y:S02]  /*13070*/  FSEL R42, R42, RZ, P1 ;  /* 0x000000ff2a2a7208 */ /* 0x000fe40000800000 */
[----:B------:R-:W-:Y:S02]  /*13080*/  ISETP.GT.AND P1, PT, R38, RZ, !P6 ;  /* 0x000000ff2600720c */ /* 0x000fe40007724270 */
[----:B------:R-:W-:Y:S01]  /*13090*/  ISETP.NE.AND P6, PT, R116, RZ, PT ;  /* 0x000000ff7400720c */ /* 0x000fe20003fc5270 */
[----:B------:R-:W-:-:S01]  /*130a0*/  FFMA.FTZ R67, R67, R14, -R42 ;  /* 0x0000000e43437223 */ /* 0x000fc2000001082a */
[----:B------:R-:W-:Y:S01]  /*130b0*/  ISETP.LT.OR P1, PT, R122, 0x1, P1 ;  /* 0x000000017a00780c */ /* 0x000fe20000f21670 */
[----:B------:R-:W-:-:S01]  /*130c0*/  FFMA.FTZ R56, R69, R14, -R42 ;  /* 0x0000000e45387223 */ /* 0x000fc2000001082a */
[----:B------:R-:W-:Y:S01]  /*130d0*/  FSEL R69, R28, -INF , !P4 ;  /* 0xff8000001c457808 */ /* 0x000fe20006000000 */
[----:B------:R-:W-:-:S01]  /*130e0*/  FFMA.FTZ R26, R97, R14, -R42 ;  /* 0x0000000e611a7223 */ /* 0x000fc2000001082a */
[----:B------:R-:W-:Y:S01]  /*130f0*/  FSEL R44, R0, -INF , !P1 ;  /* 0xff800000002c7808 */ /* 0x000fe20004800000 */
[----:B------:R-:W-:-:S01]  /*13100*/  FFMA.FTZ R24, R35, R14, -R42 ;  /* 0x0000000e23187223 */ /* 0x000fc2000001082a */
[----:B------:R-:W-:Y:S01]  /*13110*/  ISETP.GT.AND P1, PT, R38, 0x99, !P6 ;  /* 0x000000992600780c */ /* 0x000fe20007724270 */
[----:B------:R-:W-:-:S01]  /*13120*/  FFMA.FTZ R35, R37, R14, -R42 ;  /* 0x0000000e25237223 */ /* 0x000fc2000001082a */
[----:B------:R-:W-:Y:S01]  /*13130*/  FMNMX.FTZ R32, R44, R3, !PT ;  /* 0x000000032c207209 */ /* 0x000fe20007810000 */
[----:B------:R-:W-:Y:S01]  /*13140*/  MUFU.EX2 R38, R56 ;  /* 0x0000003800267308 */ /* 0x000fe20000000800 */
[----:B------:R-:W-:Y:S01]  /*13150*/  ISETP.LT.OR P1, PT, R122, 0x9a, P1 ;  /* 0x0000009a7a00780c */ /* 0x000fe20000f21670 */
        /* <DEDUP_REMOVED lines=36> */
[----:B------:R-:W-:Y:S01]  /*133a0*/  FFMA.FTZ R60, R139, R14, -R42 ;  /* 0x0000000e8b3c7223 */ /* 0x000fe2000001082a */
[----:B------:R-:W-:Y:S01]  /*133b0*/  FMNMX.FTZ R40, R75, R40, !PT ;  /* 0x000000284b287209 */ /* 0x000fe20007810000 */
[----:B------:R-:W-:Y:S01]  /*133c0*/  MUFU.EX2 R36, R53 ;  /* 0x0000003500247308 */ /* 0x000fe20000000800 */
[----:B------:R-:W-:-:S02]  /*133d0*/  ISETP.NE.AND P6, PT, R148, 0x1, PT ;  /* 0x000000019400780c */ /* 0x000fc40003fc5270 */
[----:B------:R-:W-:-:S04]  /*133e0*/  FMNMX.FTZ R40, R151, R40, !PT ;  /* 0x0000002897287209 */ /* 0x000fc80007810000 */
[----:B------:R-:W-:Y:S01]  /*133f0*/  FMNMX.FTZ R40, R77, R40, !PT ;  /* 0x000000284d287209 */ /* 0x000fe20007810000 */
[----:B------:R0:W-:Y:S03]  /*13400*/  MUFU.EX2 R32, R99 ;  /* 0x0000006300207308 */ /* 0x0001e60000000800 */
[----:B------:R-:W-:-:S04]  /*13410*/  FMNMX.FTZ R46, R153, R40, !PT ;  /* 0x00000028992e7209 */ /* 0x000fc80007810000 */
[----:B------:R-:W-:Y:S01]  /*13420*/  FMNMX.FTZ R46, R79, R46, !PT ;  /* 0x0000002e4f2e7209 */ /* 0x000fe20007810000 */
[----:B------:R1:W-:Y:S01]  /*13430*/  MUFU.EX2 R40, R67 ;  /* 0x0000004300287308 */ /* 0x0003e20000000800 */
[----:B0-----:R-:W-:-:S02]  /*13440*/  FFMA.FTZ R99, R137, R14, -R42 ;  /* 0x0000000e89637223 */ /* 0x001fc4000001082a */
[----:B------:R-:W-:-:S04]  /*13450*/  FMNMX.FTZ R46, R155, R46, !PT ;  /* 0x0000002e9b2e7209 */ /* 0x000fc80007810000 */
[----:B------:R-:W-:Y:S01]  /*13460*/  FMNMX.FTZ R46, R57, R46, !PT ;  /* 0x0000002e392e7209 */ /* 0x000fe20007810000 */
[----:B------:R0:W-:Y:S01]  /*13470*/  MUFU.EX2 R34, R101 ;  /* 0x0000006500227308 */ /* 0x0001e20000000800 */
[----:B-1----:R-:W-:-:S01]  /*13480*/  FFMA.FTZ R67, R83, R14, -R42 ;  /* 0x0000000e53437223 */ /* 0x002fc2000001082a */
[----:B------:R-:W-:Y:S01]  /*13490*/  FSEL R83, R30, -INF , !P5 ;  /* 0xff8000001e537808 */ /* 0x000fe20006800000 */
[----:B------:R-:W-:-:S01]  /*134a0*/  FFMA.FTZ R30, R121, R14, -R42 ;  /* 0x0000000e791e7223 */ /* 0x000fc2000001082a */
[----:B------:R-:W-:-:S04]  /*134b0*/  FMNMX.FTZ R48, R157, R46, !PT ;  /* 0x0000002e9d307209 */ /* 0x000fc80007810000 */
[----:B------:R-:W-:Y:S01]  /*134c0*/  FMNMX.FTZ R48, R59, R48, !PT ;  /* 0x000000303b307209 */ /* 0x000fe20007810000 */
[----:B------:R1:W2:Y:S01]  /*134d0*/  MUFU.EX2 R53, R81 ;  /* 0x0000005100357308 */ /* 0x0002a20000000800 */
[----:B0-----:R-:W-:-:S02]  /*134e0*/  FFMA.FTZ R101, R143, R14, -R42 ;  /* 0x0000000e8f657223 */ /* 0x001fc4000001082a */
[----:B------:R-:W-:-:S04]  /*134f0*/  FMNMX.FTZ R48, R159, R48, !PT ;  /* 0x000000309f307209 */ /* 0x000fc80007810000 */
[----:B------:R-:W-:Y:S01]  /*13500*/  FMNMX.FTZ R48, R61, R48, !PT ;  /* 0x000000303d307209 */ /* 0x000fe20007810000 */
[----:B------:R0:W-:Y:S01]  /*13510*/  MUFU.EX2 R46, R87 ;  /* 0x00000057002e7308 */ /* 0x0001e20000000800 */
[----:B-1----:R-:W-:-:S02]  /*13520*/  FFMA.FTZ R81, R111, R14, -R42 ;  /* 0x0000000e6f517223 */ /* 0x002fc4000001082a */
[----:B------:R-:W-:-:S04]  /*13530*/  FMNMX.FTZ R50, R161, R48, !PT ;  /* 0x00000030a1327209 */ /* 0x000fc80007810000 */
[----:B------:R-:W-:Y:S01]  /*13540*/  FMNMX.FTZ R50, R63, R50, !PT ;  /* 0x000000323f327209 */ /* 0x000fe20007810000 */
[----:B------:R-:W1:Y:S01]  /*13550*/  MUFU.EX2 R107, R107 ;  /* 0x0000006b006b7308 */ /* 0x000e620000000800 */
[----:B0-----:R-:W-:-:S01]  /*13560*/  FFMA.FTZ R87, R123, R14, -R42 ;  /* 0x0000000e7b577223 */ /* 0x001fc2000001082a */
[----:B--2---:R-:W-:Y:S02]  /*13570*/  F2FP.SATFINITE.E4M3.F32.PACK_AB_MERGE_C R182, R53, R40, RZ ;  /* 0x0000002835b6723e */ /* 0x004fe400048070ff */
[----:B------:R-:W-:-:S04]  /*13580*/  FMNMX.FTZ R50, R163, R50, !PT ;  /* 0x00000032a3327209 */ /* 0x000fc80007810000 */
[----:B------:R-:W-:Y:S01]  /*13590*/  FMNMX.FTZ R50, R41, R50, !PT ;  /* 0x0000003229327209 */ /* 0x000fe20007810000 */
[----:B------:R-:W-:Y:S03]  /*135a0*/  MUFU.EX2 R12, R12 ;  /* 0x0000000c000c7308 */ /* 0x000fe60000000800 */
[----:B------:R-:W-:-:S04]  /*135b0*/  FMNMX.FTZ R52, R165, R50, !PT ;  /* 0x00000032a5347209 */ /* 0x000fc80007810000 */
[----:B------:R-:W-:Y:S01]  /*135c0*/  FMNMX.FTZ R52, R43, R52, !PT ;  /* 0x000000342b347209 */ /* 0x000fe20007810000 */
[----:B------:R0:W-:Y:S01]  /*135d0*/  MUFU.EX2 R50, R85 ;  /* 0x0000005500327308 */ /* 0x0001e20000000800 */
[----:B-1----:R-:W-:Y:S02]  /*135e0*/  F2FP.SATFINITE.E4M3.F32.PACK_AB_MERGE_C R184, R107, R24, RZ ;  /* 0x000000186bb8723e */ /* 0x002fe400048070ff */
[----:B------:R-:W-:Y:S02]  /*135f0*/  FMNMX.FTZ R52, R167, R52, !PT ;  /* 0x00000034a7347209 */ /* 0x000fe40007810000 */
[----:B------:R-:W-:Y:S02]  /*13600*/  F2FP.SATFINITE.E4M3.F32.PACK_AB_MERGE_C R184, R33, R0, R184 ;  /* 0x0000000021b8723e */ /* 0x000fe400048070b8 */
[----:B------:R-:W-:Y:S01]  /*13610*/  FMNMX.FTZ R52, R45, R52, !PT ;  /* 0x000000342d347209 */ /* 0x000fe20007810000 */
[----:B------:R-:W-:Y:S01]  /*13620*/  MUFU.EX2 R35, R35 ;  /* 0x0000002300237308 */ /* 0x000fe20000000800 */
[----:B0-----:R-:W-:-:S02]  /*13630*/  FFMA.FTZ R85, R117, R14, -R42 ;  /* 0x0000000e75557223 */ /* 0x001fc4000001082a */
        /* <DEDUP_REMOVED lines=12> */
[----:B0-----:R-:W-:Y:S02]  /*13700*/  F2FP.SATFINITE.E4M3.F32.PACK_AB_MERGE_C R186, R37, R26, RZ ;  /* 0x0000001a25ba723e */ /* 0x001fe400048070ff */
[----:B------:R-:W-:Y:S02]  /*13710*/  FMNMX.FTZ R54, R83, R54, !PT ;  /* 0x0000003653367209 */ /* 0x000fe40007810000 */
[----:B------:R-:W-:Y:S02]  /*13720*/  F2FP.SATFINITE.E4M3.F32.PACK_AB_MERGE_C R186, R35, R12, R186 ;  /* 0x0000000c23ba723e */ /* 0x000fe400048070ba */
[----:B------:R-:W-:Y:S01]  /*13730*/  FMNMX.FTZ R56, R31, R54, !PT ;  /* 0x000000361f387209 */ /* 0x000fe20007810000 */
[----:B------:R-:W-:-:S01]  /*13740*/  FFMA.FTZ R54, R127, R14, -R42 ;  /* 0x0000000e7f367223 */ /* 0x000fc2000001082a */
[----:B------:R-:W0:Y:S03]  /*13750*/  MUFU.EX2 R49, R49 ;  /* 0x0000003100317308 */ /* 0x000e260000000800 */
[----:B------:R-:W1:Y:S05]  /*13760*/  SHFL.BFLY PT, R97, R56, 0x2, 0x1f ;  /* 0x0c401f0038617f89 */ /* 0x000e6a00000e0000 */
[----:B------:R-:W2:Y:S08]  /*13770*/  MUFU.EX2 R51, R51 ;  /* 0x0000003300337308 */ /* 0x000eb00000000800 */
[----:B------:R-:W-:Y:S01]  /*13780*/  MUFU.EX2 R55, R55 ;  /* 0x0000003700377308 */ /* 0x000fe20000000800 */
[----:B0-----:R-:W-:-:S04]  /*13790*/  F2FP.SATFINITE.E4M3.F32.PACK_AB_MERGE_C R180, R49, R34, RZ ;  /* 0x0000002231b4723e */ /* 0x001fc800048070ff */
[----:B------:R-:W-:-:S03]  /*137a0*/  F2FP.SATFINITE.E4M3.F32.PACK_AB_MERGE_C R180, R39, R32, R180 ;  /* 0x0000002027b4723e */ /* 0x000fc600048070b4 */
[----:B------:R-:W0:Y:S01]  /*137b0*/  MUFU.EX2 R67, R67 ;  /* 0x0000004300437308 */ /* 0x000e220000000800 */
[----:B--2---:R-:W-:Y:S02]  /*137c0*/  F2FP.SATFINITE.E4M3.F32.PACK_AB_MERGE_C R182, R51, R36, R182 ;  /* 0x0000002433b6723e */ /* 0x004fe400048070b6 */
[----:B-1----:R-:W-:Y:S01]  /*137d0*/  FMNMX.FTZ R62, R56, R97, !PT ;  /* 0x00000061383e7209 */ /* 0x002fe20007810000 */
[----:B------:R-:W-:-:S04]  /*137e0*/  FFMA.FTZ R97, R135, R14, -R42 ;  /* 0x0000000e87617223 */ /* 0x000fc8000001082a */
[----:B------:R-:W1:Y:S01]  /*137f0*/  SHFL.BFLY PT, R103, R62, 0x1, 0x1f ;  /* 0x0c201f003e677f89 */ /* 0x000e6200000e0000 */
[----:B------:R-:W-:Y:S08]  /*13800*/  MUFU.EX2 R52, R113 ;  /* 0x0000007100347308 */ /* 0x000ff00000000800 */
[----:B------:R-:W2:Y:S01]  /*13810*/  MUFU.EX2 R65, R65 ;  /* 0x0000004100417308 */ /* 0x000ea20000000800 */
[----:B0-----:R-:W-:-:S04]  /*13820*/  F2FP.SATFINITE.E4M3.F32.PACK_AB_MERGE_C R176, R67, R48, RZ ;  /* 0x0000003043b0723e */ /* 0x001fc800048070ff */
[----:B------:R-:W-:-:S03]  /*13830*/  F2FP.SATFINITE.E4M3.F32.PACK_AB_MERGE_C R176, R55, R46, R176 ;  /* 0x0000002e37b0723e */ /* 0x000fc600048070b0 */
[----:B------:R-:W0:Y:S01]  /*13840*/  MUFU.EX2 R81, R81 ;  /* 0x0000005100517308 */ /* 0x000e220000000800 */
[----:B-1----:R-:W-:Y:S01]  /*13850*/  FMNMX.FTZ R220, R62, R103, !PT ;  /* 0x000000673edc7209 */ /* 0x002fe20007810000 */
[-CC-:B------:R-:W-:Y:S01]  /*13860*/  FFMA.FTZ R62, R141, R14.reuse, -R42.reuse ;  /* 0x0000000e8d3e7223 */ /* 0x180fe2000001082a */
[----:B------:R-:W-:-:S01]  /*13870*/  FFMA.FTZ R103, R129, R14, -R42 ;  /* 0x0000000e81677223 */ /* 0x000fc2000001082a */
[----:B--2---:R-:W-:-:S04]  /*13880*/  F2FP.SATFINITE.E4M3.F32.PACK_AB_MERGE_C R178, R65, R52, RZ ;  /* 0x0000003441b2723e */ /* 0x004fc800048070ff */
[----:B------:R-:W-:Y:S01]  /*13890*/  MUFU.EX2 R28, R28 ;  /* 0x0000001c001c7308 */ /* 0x000fe20000000800 */
[----:B------:R-:W-:-:S01]  /*138a0*/  FFMA.FTZ R64, R220, R14, -8 ;  /* 0xc1000000dc407423 */ /* 0x000fc2000001000e */
[----:B------:R-:W-:-:S04]  /*138b0*/  FSETP.NEU.FTZ.AND P1, PT, R220, -INF , PT ;  /* 0xff800000dc00780b */ /* 0x000fc80003f3d000 */
[----:B------:R-:W-:Y:S02]  /*138c0*/  FSEL R42, R64, RZ, P1 ;  /* 0x000000ff402a7208 */ /* 0x000fe40000800000 */
[----:B0-----:R-:W-:Y:S01]  /*138d0*/  F2FP.SATFINITE.E4M3.F32.PACK_AB_MERGE_C R178, R81, R50, R178 ;  /* 0x0000003251b2723e */ /* 0x001fe200048070b2 */
[----:B------:R-:W-:Y:S02]  /*138e0*/  MUFU.EX2 R71, R71 ;  /* 0x0000004700477308 */ /* 0x000fe40000000800 */
[----:B------:R-:W-:-:S01]  /*138f0*/  FFMA.FTZ R44, R44, R14, -R42 ;  /* 0x0000000e2c2c7223 */ /* 0x000fc2000001082a */
[-CC-:B------:R-:W-:Y:S01]  /*13900*/  FFMA.FTZ R3, R3, R14.reuse, -R42.reuse ;  /* 0x0000000e03037223 */ /* 0x180fe2000001082a */
[----:B------:R-:W-:-:S01]  /*13910*/  FFMA.FTZ R15, R15, R14, -R42 ;  /* 0x0000000e0f0f7223 */ /* 0x000fc2000001082a */
[----:B------:R-:W-:Y:S01]  /*13920*/  FFMA.FTZ R80, R61, R14, -R42 ;  /* 0x0000000e3d507223 */ /* 0x000fe2000001082a */
[----:B------:R-:W-:-:S01]  /*13930*/  FADD.FTZ R61, R0, R33 ;  /* 0x00000021003d7221 */ /* 0x000fc20000010000 */
[-CC-:B------:R-:W-:Y:S01]  /*13940*/  FFMA.FTZ R66, R89, R14.reuse, -R42.reuse ;  /* 0x0000000e59427223 */ /* 0x180fe2000001082a */
[----:B------:R-:W-:Y:S01]  /*13950*/  MUFU.EX2 R44, R44 ;  /* 0x0000002c002c7308 */ /* 0x000fe20000000800 */
[----:B------:R-:W-:-:S01]  /*13960*/  FFMA.FTZ R64, R125, R14, -R42 ;  /* 0x0000000e7d407223 */ /* 0x000fc2000001082a */
[----:B------:R-:W-:Y:S01]  /*13970*/  FADD.FTZ R84, R24, R61 ;  /* 0x0000003d18547221 */ /* 0x000fe20000010000 */
        /* <DEDUP_REMOVED lines=9> */
[-CC-:B------:R-:W-:Y:S01]  /*13a10*/  FFMA.FTZ R72, R149, R14.reuse, -R42.reuse ;  /* 0x0000000e95487223 */ /* 0x180fe2000001082a */
[----:B------:R-:W-:-:S01]  /*13a20*/  FFMA.FTZ R93, R75, R14, -R42 ;  /* 0x0000000e4b5d7223 */ /* 0x000fc2000001082a */
[----:B------:R-:W-:Y:S01]  /*13a30*/  FADD.FTZ R63, R35, R86 ;  /* 0x00000056233f7221 */ /* 0x000fe20000010000 */
[----:B------:R-:W-:-:S01]  /*13a40*/  FFMA.FTZ R74, R151, R14, -R42 ;  /* 0x0000000e974a7223 */ /* 0x000fc2000001082a */
[----:B------:R-:W1:Y:S01]  /*13a50*/  MUFU.EX2 R15, R15 ;  /* 0x0000000f000f7308 */ /* 0x000e620000000800 */
[----:B------:R-:W-:-:S01]  /*13a60*/  FFMA.FTZ R75, R77, R14, -R42 ;  /* 0x0000000e4d4b7223 */ /* 0x000fc2000001082a */
[----:B------:R-:W-:Y:S01]  /*13a70*/  FADD.FTZ R88, R26, R63 ;  /* 0x0000003f1a587221 */ /* 0x000fe20000010000 */
[----:B------:R-:W-:-:S01]  /*13a80*/  FFMA.FTZ R76, R153, R14, -R42 ;  /* 0x0000000e994c7223 */ /* 0x000fc2000001082a */
[-CC-:B------:R-:W-:Y:S01]  /*13a90*/  FFMA.FTZ R79, R79, R14.reuse, -R42.reuse ;  /* 0x0000000e4f4f7223 */ /* 0x180fe2000001082a */
[----:B------:R-:W-:-:S01]  /*13aa0*/  FFMA.FTZ R77, R155, R14, -R42 ;  /* 0x0000000e9b4d7223 */ /* 0x000fc2000001082a */
[----:B------:R-:W-:Y:S01]  /*13ab0*/  FADD.FTZ R111, R37, R88 ;  /* 0x00000058256f7221 */ /* 0x000fe20000010000 */
[----:B------:R-:W-:-:S01]  /*13ac0*/  FFMA.FTZ R78, R57, R14, -R42 ;  /* 0x0000000e394e7223 */ /* 0x000fc2000001082a */
[----:B------:R-:W2:Y:S01]  /*13ad0*/  MUFU.EX2 R66, R66 ;  /* 0x0000004200427308 */ /* 0x000ea20000000800 */
[----:B0-----:R-:W-:-:S01]  /*13ae0*/  FADD.FTZ R86, R44, R3 ;  /* 0x000000032c567221 */ /* 0x001fc20000010000 */
[----:B------:R-:W-:Y:S01]  /*13af0*/  FADD.FTZ R88, R32, R111 ;  /* 0x0000006f20587221 */ /* 0x000fe20000010000 */
        /* <DEDUP_REMOVED lines=15> */
[----:B------:R-:W-:Y:S01]  /*13bf0*/  F2FP.SATFINITE.E4M3.F32.PACK_AB_MERGE_C R66, R66, R15, RZ ;  /* 0x0000000f4242723e */ /* 0x000fe200048070ff */
[----:B------:R-:W-:-:S01]  /*13c00*/  FFMA.FTZ R171, R171, R14, -R42 ;  /* 0x0000000eabab7223 */ /* 0x000fc2000001082a */
[-CC-:B------:R-:W-:Y:S01]  /*13c10*/  FFMA.FTZ R27, R27, R14.reuse, -R42.reuse ;  /* 0x0000000e1b1b7223 */ /* 0x180fe2000001082a */
[----:B------:R-:W-:-:S01]  /*13c20*/  FFMA.FTZ R173, R173, R14, -R42 ;  /* 0x0000000eadad7223 */ /* 0x000fc2000001082a */
[----:B------:R-:W-:Y:S01]  /*13c30*/  F2FP.SATFINITE.E4M3.F32.PACK_AB_MERGE_C R185, R3, R44, R66 ;  /* 0x0000002c03b9723e */ /* 0x000fe20004807042 */
[----:B------:R-:W-:-:S01]  /*13c40*/  FFMA.FTZ R29, R29, R14, -R42 ;  /* 0x0000000e1d1d7223 */ /* 0x000fc2000001082a */
[----:B------:R-:W2:Y:S01]  /*13c50*/  MUFU.EX2 R68, R68 ;  /* 0x0000004400447308 */ /* 0x000ea20000000800 */
[----:B0-----:R-:W-:-:S01]  /*13c60*/  FADD.FTZ R86, R64, R109 ;  /* 0x0000006d40567221 */ /* 0x001fc20000010000 */
[----:B------:R-:W-:Y:S01]  /*13c70*/  FADD.FTZ R109, R39, R88 ;  /* 0x00000058276d7221 */ /* 0x000fe20000010000 */
[----:B------:R-:W-:-:S01]  /*13c80*/  FFMA.FTZ R69, R69, R14, -R42 ;  /* 0x0000000e45457223 */ /* 0x000fc2000001082a */
[-CC-:B------:R-:W-:Y:S01]  /*13c90*/  FFMA.FTZ R83, R83, R14.reuse, -R42.reuse ;  /* 0x0000000e53537223 */ /* 0x180fe2000001082a */
[----:B------:R-:W-:-:S01]  /*13ca0*/  FFMA.FTZ R31, R31, R14, -R42 ;  /* 0x0000000e1f1f7223 */ /* 0x000fc2000001082a */
[----:B------:R-:W-:-:S02]  /*13cb0*/  FADD.FTZ R88, R34, R109 ;  /* 0x0000006d22587221 */ /* 0x000fc40000010000 */
[----:B------:R-:W0:Y:S01]  /*13cc0*/  MUFU.EX2 R91, R91 ;  /* 0x0000005b005b7308 */ /* 0x000e220000000800 */
[----:B-1----:R-:W-:-:S07]  /*13cd0*/  FADD.FTZ R107, R89, R86 ;  /* 0x00000056596b7221 */ /* 0x002fce0000010000 */
[----:B------:R-:W1:Y:S01]  /*13ce0*/  MUFU.EX2 R70, R70 ;  /* 0x0000004600467308 */ /* 0x000e620000000800 */
[----:B--2---:R-:W-:-:S01]  /*13cf0*/  FADD.FTZ R86, R68, R107 ;  /* 0x0000006b44567221 */ /* 0x004fc20000010000 */
[----:B------:R-:W-:-:S04]  /*13d00*/  FADD.FTZ R107, R49, R88 ;  /* 0x00000058316b7221 */ /* 0x000fc80000010000 */
[----:B------:R-:W-:Y:S01]  /*13d10*/  FADD.FTZ R34, R36, R107 ;  /* 0x0000006b24227221 */ /* 0x000fe20000010000 */
[----:B------:R-:W-:Y:S01]  /*13d20*/  F2FP.SATFINITE.E4M3.F32.PACK_AB_MERGE_C R36, R71, R28, RZ ;  /* 0x0000001c4724723e */ /* 0x000fe200048070ff */
[----:B------:R-:W2:Y:S01]  /*13d30*/  MUFU.EX2 R73, R73 ;  /* 0x0000004900497308 */ /* 0x000ea20000000800 */
[----:B0-----:R-:W-:-:S01]  /*13d40*/  FADD.FTZ R37, R91, R86 ;  /* 0x000000565b257221 */ /* 0x001fc20000010000 */
[----:B------:R-:W-:-:S04]  /*13d50*/  F2FP.SATFINITE.E4M3.F32.PACK_AB_MERGE_C R68, R91, R68, RZ ;  /* 0x000000445b44723e */ /* 0x000fc800048070ff */
[----:B------:R-:W-:Y:S02]  /*13d60*/  F2FP.SATFINITE.E4M3.F32.PACK_AB_MERGE_C R187, R89, R64, R68 ;  /* 0x0000004059bb723e */ /* 0x000fe40004807044 */
[----:B------:R-:W0:Y:S01]  /*13d70*/  MUFU.EX2 R72, R72 ;  /* 0x0000004800487308 */ /* 0x000e220000000800 */
[----:B-1----:R-:W-:-:S01]  /*13d80*/  FADD.FTZ R0, R70, R37 ;  /* 0x0000002546007221 */ /* 0x002fc20000010000 */
[----:B------:R-:W-:-:S04]  /*13d90*/  FADD.FTZ R37, R51, R34 ;  /* 0x0000002233257221 */ /* 0x000fc80000010000 */
[----:B------:R-:W-:Y:S02]  /*13da0*/  FADD.FTZ R34, R40, R37 ;  /* 0x0000002528227221 */ /* 0x000fe40000010000 */
[----:B------:R-:W1:Y:S01]  /*13db0*/  MUFU.EX2 R93, R93 ;  /* 0x0000005d005d7308 */ /* 0x000e620000000800 */
[----:B--2---:R-:W-:-:S01]  /*13dc0*/  FADD.FTZ R33, R73, R0 ;  /* 0x0000000049217221 */ /* 0x004fc20000010000 */
[----:B------:R-:W-:Y:S01]  /*13dd0*/  FADD.FTZ R53, R53, R34 ;  /* 0x0000002235357221 */ /* 0x000fe20000010000 */
[----:B------:R-:W-:-:S03]  /*13de0*/  FFMA.FTZ R0, R167, R14, -R42 ;  /* 0x0000000ea7007223 */ /* 0x000fc6000001082a */
[----:B------:R-:W-:Y:S02]  /*13df0*/  FADD.FTZ R32, R46, R53 ;  /* 0x000000352e207221 */ /* 0x000fe40000010000 */
[----:B------:R-:W2:Y:S01]  /*13e00*/  MUFU.EX2 R74, R74 ;  /* 0x0000004a004a7308 */ /* 0x000ea20000000800 */
[----:B0-----:R-:W-:-:S01]  /*13e10*/  FADD.FTZ R12, R72, R33 ;  /* 0x00000021480c7221 */ /* 0x001fc20000010000 */
[----:B------:R-:W-:-:S04]  /*13e20*/  FADD.FTZ R37, R55, R32 ;  /* 0x0000002037257221 */ /* 0x000fc80000010000 */
[----:B------:R-:W-:Y:S02]  /*13e30*/  FADD.FTZ R48, R48, R37 ;  /* 0x0000002530307221 */ /* 0x000fe40000010000 */
        /* <DEDUP_REMOVED lines=9> */
[----:B------:R-:W-:-:S03]  /*13ed0*/  FFMA.FTZ R33, R45, R14, -R42 ;  /* 0x0000000e2d217223 */ /* 0x000fc6000001082a */
        /* <DEDUP_REMOVED lines=27> */
[----:B-1----:R-:W-:Y:S01]  /*14090*/  F2FP.SATFINITE.E4M3.F32.PACK_AB_MERGE_C R172, R85, R38, R36 ;  /* 0x0000002655ac723e */ /* 0x002fe20004807024 */
[----:B------:R-:W-:-:S04]  /*140a0*/  FADD.FTZ R38, R38, R65 ;  /* 0x0000004126267221 */ /* 0x000fc80000010000 */
[----:B------:R-:W-:Y:S02]  /*140b0*/  FADD.FTZ R85, R85, R38 ;  /* 0x0000002655557221 */ /* 0x000fe40000010000 */
        /* <DEDUP_REMOVED lines=8> */
[----:B------:R-:W-:Y:S01]  /*14140*/  MUFU.EX2 R54, R54 ;  /* 0x0000003600367308 */ /* 0x000fe20000000800 */
[----:B-1----:R-:W-:-:S07]  /*14150*/  FADD.FTZ R15, R24, R15 ;  /* 0x0000000f180f7221 */ /* 0x002fce0000010000 */
[----:B------:R-:W-:Y:S01]  /*14160*/  MUFU.EX2 R95, R95 ;  /* 0x0000005f005f7308 */ /* 0x000fe20000000800 */
[----:B--2---:R-:W-:-:S07]  /*14170*/  FADD.FTZ R34, R26, R15 ;  /* 0x0000000f1a227221 */ /* 0x004fce0000010000 */
[----:B------:R-:W0:Y:S08]  /*14180*/  MUFU.EX2 R43, R43 ;  /* 0x0000002b002b7308 */ /* 0x000e300000000800 */
[----:B------:R-:W-:Y:S08]  /*14190*/  MUFU.EX2 R30, R30 ;  /* 0x0000001e001e7308 */ /* 0x000ff00000000800 */
[----:B------:R-:W-:Y:S01]  /*141a0*/  MUFU.EX2 R87, R87 ;  /* 0x0000005700577308 */ /* 0x000fe20000000800 */
[C---:B0-----:R-:W-:Y:S01]  /*141b0*/  F2FP.SATFINITE.E4M3.F32.PACK_AB_MERGE_C R15, R43.reuse, R26, RZ ;  /* 0x0000001a2b0f723e */ /* 0x041fe200048070ff */
[----:B------:R-:W-:-:S02]  /*141c0*/  FADD.FTZ R43, R43, R34 ;  /* 0x000000222b2b7221 */ /* 0x000fc40000010000 */
[----:B------:R-:W0:Y:S01]  /*141d0*/  @P6 LDC R34, c[0x0][0x450] ;  /* 0x00011400ff226b82 */ /* 0x000e220000000800 */
[----:B------:R-:W-:-:S03]  /*141e0*/  F2FP.SATFINITE.E4M3.F32.PACK_AB_MERGE_C R15, R24, R63, R15 ;  /* 0x0000003f180f723e */ /* 0x000fc6000480700f */
[----:B------:R-:W1:Y:S08]  /*141f0*/  MUFU.EX2 R0, R0 ;  /* 0x0000000000007308 */ /* 0x000e700000000800 */
[----:B------:R-:W2:Y:S08]  /*14200*/  MUFU.EX2 R33, R33 ;  /* 0x0000002100217308 */ /* 0x000eb00000000800 */
[----:B------:R-:W3:Y:S01]  /*14210*/  MUFU.EX2 R169, R169 ;  /* 0x000000a900a97308 */ /* 0x000ee20000000800 */
[----:B-1----:R-:W-:-:S07]  /*14220*/  FADD.FTZ R26, R0, R43 ;  /* 0x0000002b001a7221 */ /* 0x002fce0000010000 */
[----:B------:R1:W-:Y:S08]  /*14230*/  MUFU.EX2 R32, R25 ;  /* 0x0000001900207308 */ /* 0x0003f00000000800 */
[----:B------:R-:W-:Y:S01]  /*14240*/  MUFU.EX2 R58, R58 ;  /* 0x0000003a003a7308 */ /* 0x000fe20000000800 */
[----:B-1----:R-:W-:-:S04]  /*14250*/  F2FP.SATFINITE.E4M3.F32.PACK_AB_MERGE_C R25, R95, R54, RZ ;  /* 0x000000365f19723e */ /* 0x002fc800048070ff */
[----:B------:R-:W-:Y:S01]  /*14260*/  F2FP.SATFINITE.E4M3.F32.PACK_AB_MERGE_C R174, R87, R30, R25 ;  /* 0x0000001e57ae723e */ /* 0x000fe20004807019 */
[----:B------:R-:W-:-:S02]  /*14270*/  FADD.FTZ R30, R30, R71 ;  /* 0x000000471e1e7221 */ /* 0x000fc40000010000 */
[----:B------:R-:W1:Y:S02]  /*14280*/  MUFU.EX2 R99, R99 ;  /* 0x0000006300637308 */ /* 0x000e640000000800 */
[----:B------:R-:W-:-:S01]  /*14290*/  FADD.FTZ R87, R87, R30 ;  /* 0x0000001e57577221 */ /* 0x000fc20000010000 */
[----:B--2---:R-:W-:-:S03]  /*142a0*/  FADD.FTZ R30, R33, R26 ;  /* 0x0000001a211e7221 */ /* 0x004fc60000010000 */
[----:B------:R-:W-:Y:S01]  /*142b0*/  FADD.FTZ R54, R54, R87 ;  /* 0x0000005736367221 */ /* 0x000fe20000010000 */
[----:B---3--:R-:W-:-:S01]  /*142c0*/  FADD.FTZ R3, R169, R30 ;  /* 0x0000001ea9037221 */ /* 0x008fc20000010000 */
[----:B------:R-:W2:Y:S02]  /*142d0*/  MUFU.EX2 R12, R47 ;  /* 0x0000002f000c7308 */ /* 0x000ea40000000800 */
[----:B------:R-:W-:-:S06]  /*142e0*/  FADD.FTZ R95, R95, R54 ;  /* 0x000000365f5f7221 */ /* 0x000fcc0000010000 */
[----:B------:R-:W-:Y:S01]  /*142f0*/  MUFU.EX2 R56, R133 ;  /* 0x0000008500387308 */ /* 0x000fe20000000800 */
[----:B-1----:R-:W-:-:S07]  /*14300*/  F2FP.SATFINITE.E4M3.F32.PACK_AB_MERGE_C R25, R99, R58, RZ ;  /* 0x0000003a6319723e */ /* 0x002fce00048070ff */
[----:B------:R-:W1:Y:S01]  /*14310*/  MUFU.EX2 R97, R97 ;  /* 0x0000006100617308 */ /* 0x000e620000000800 */
[C---:B--2---:R-:W-:Y:S01]  /*14320*/  F2FP.SATFINITE.E4M3.F32.PACK_AB_MERGE_C R169, R12.reuse, R169, RZ ;  /* 0x000000a90ca9723e */ /* 0x044fe200048070ff */
[----:B------:R-:W-:-:S03]  /*14330*/  FADD.FTZ R12, R12, R3 ;  /* 0x000000030c0c7221 */ /* 0x000fc60000010000 */
[----:B------:R-:W-:-:S03]  /*14340*/  F2FP.SATFINITE.E4M3.F32.PACK_AB_MERGE_C R175, R33, R0, R169 ;  /* 0x0000000021af723e */ /* 0x000fc600048070a9 */
[----:B------:R2:W-:Y:S08]  /*14350*/  MUFU.EX2 R28, R27 ;  /* 0x0000001b001c7308 */ /* 0x0005f00000000800 */
[----:B------:R-:W3:Y:S01]  /*14360*/  MUFU.EX2 R171, R171 ;  /* 0x000000ab00ab7308 */ /* 0x000ee20000000800 */
[----:B--2---:R-:W2:Y:S01]  /*14370*/  @P6 LDC R27, c[0x0][0x44c] ;  /* 0x00011300ff1b6b82 */ /* 0x004ea20000000800 */
[----:B-1----:R-:W-:Y:S01]  /*14380*/  F2FP.SATFINITE.E4M3.F32.PACK_AB_MERGE_C R168, R97, R56, R25 ;  /* 0x0000003861a8723e */ /* 0x002fe20004807019 */
[----:B------:R-:W-:Y:S01]  /*14390*/  FADD.FTZ R56, R56, R95 ;  /* 0x0000005f38387221 */ /* 0x000fe20000010000 */
[----:B------:R-:W-:-:S03]  /*143a0*/  IMAD.MOV.U32 R25, RZ, RZ, R202 ;  /* 0x000000ffff197224 */ /* 0x000fc600078e00ca */
[----:B------:R-:W-:Y:S01]  /*143b0*/  FADD.FTZ R97, R97, R56 ;  /* 0x0000003861617221 */ /* 0x000fe20000010000 */
[----:B------:R-:W1:Y:S03]  /*143c0*/  MUFU.EX2 R173, R173 ;  /* 0x000000ad00ad7308 */ /* 0x000e660000000800 */
[----:B------:R-:W-:-:S04]  /*143d0*/  FADD.FTZ R58, R58, R97 ;  /* 0x000000613a3a7221 */ /* 0x000fc80000010000 */
[----:B------:R-:W-:Y:S01]  /*143e0*/  FADD.FTZ R99, R99, R58 ;  /* 0x0000003a63637221 */ /* 0x000fe20000010000 */
[----:B------:R-:W-:Y:S01]  /*143f0*/  MUFU.EX2 R62, R62 ;  /* 0x0000003e003e7308 */ /* 0x000fe20000000800 */
[----:B---3--:R-:W-:-:S04]  /*14400*/  FADD.FTZ R3, R171, R12 ;  /* 0x0000000cab037221 */ /* 0x008fc80000010000 */
[----:B------:R-:W-:-:S03]  /*14410*/  FADD.FTZ R12, R32, R3 ;  /* 0x00000003200c7221 */ /* 0x000fc60000010000 */
[----:B------:R-:W3:Y:S01]  /*14420*/  MUFU.EX2 R103, R103 ;  /* 0x0000006700677308 */ /* 0x000ee20000000800 */
[----:B--2---:R-:W-:-:S04]  /*14430*/  @P6 IMAD.HI.U32 R27, R202, R27, RZ ;  /* 0x0000001bca1b6227 */ /* 0x004fc800078e00ff */
[----:B-1----:R-:W-:Y:S01]  /*14440*/  FADD.FTZ R3, R173, R12 ;  /* 0x0000000cad037221 */ /* 0x002fe20000010000 */
[----:B------:R-:W-:-:S03]  /*14450*/  F2FP.SATFINITE.E4M3.F32.PACK_AB_MERGE_C R173, R28, R173, RZ ;  /* 0x000000ad1cad723e */ /* 0x000fc600048070ff */
[----:B------:R-:W-:Y:S01]  /*14460*/  FADD.FTZ R28, R28, R3 ;  /* 0x000000031c1c7221 */ /* 0x000fe20000010000 */
[----:B0-----:R-:W-:Y:S01]  /*14470*/  @P6 SHF.R.U32.HI R25, RZ, R34, R27 ;  /* 0x00000022ff196219 */ /* 0x001fe2000001161b */
[----:B------:R-:W-:Y:S01]  /*14480*/  MUFU.EX2 R60, R60 ;  /* 0x0000003c003c7308 */ /* 0x000fe20000000800 */
[----:B------:R-:W-:Y:S02]  /*14490*/  ISETP.GE.AND P6, PT, R21, 0x1, PT ;  /* 0x000000011500780c */ /* 0x000fe40003fc6270 */
[----:B------:R-:W-:Y:S01]  /*144a0*/  F2FP.SATFINITE.E4M3.F32.PACK_AB_MERGE_C R169, R32, R171, R173 ;  /* 0x000000ab20a9723e */ /* 0x000fe200048070ad */
[----:B------:R-:W-:Y:S02]  /*144b0*/  IMAD.IADD R25, R104, 0x1, R25 ;  /* 0x0000000168197824 */ /* 0x000fe400078e0219 */
[----:B------:R-:W-:Y:S02]  /*144c0*/  IMAD.MOV.U32 R173, RZ, RZ, R15 ;  /* 0x000000ffffad7224 */ /* 0x000fe400078e000f */
[----:B------:R-:W0:Y:S01]  /*144d0*/  MUFU.EX2 R101, R101 ;  /* 0x0000006500657308 */ /* 0x000e220000000800 */
[----:B---3--:R-:W-:Y:S01]  /*144e0*/  F2FP.SATFINITE.E4M3.F32.PACK_AB_MERGE_C R0, R103, R62, RZ ;  /* 0x0000003e6700723e */ /* 0x008fe200048070ff */
[----:B------:R-:W-:-:S06]  /*144f0*/  IMAD.IADD R20, R25, 0x1, R20 ;  /* 0x0000000119147824 */ /* 0x000fcc00078e0214 */
        /* <DEDUP_REMOVED lines=10> */
[----:B--2---:R-:W-:-:S04]  /*145a0*/  FADD.FTZ R0, R26, R3 ;  /* 0x000000031a007221 */ /* 0x004fc80000010000 */
[----:B0-----:R-:W-:Y:S01]  /*145b0*/  FADD.FTZ R3, R83, R0 ;  /* 0x0000000053037221 */ /* 0x001fe20000010000 */
[----:B------:R-:W-:Y:S01]  /*145c0*/  VIADD R0, R105, 0xfffffffe ;  /* 0xfffffffe69007836 */ /* 0x000fe20000000000 */
[C---:B-1----:R-:W-:Y:S02]  /*145d0*/  F2FP.SATFINITE.E4M3.F32.PACK_AB_MERGE_C R24, R30.reuse, R83, RZ ;  /* 0x000000531e18723e */ /* 0x042fe400048070ff */
[----:B------:R-:W-:-:S02]  /*145e0*/  FADD.FTZ R3, R30, R3 ;  /* 0x000000031e037221 */ /* 0x000fc40000010000 */
[----:B------:R-:W-:Y:S01]  /*145f0*/  F2FP.SATFINITE.E4M3.F32.PACK_AB_MERGE_C R171, R26, R29, R24 ;  /* 0x0000001d1aab723e */ /* 0x000fe20004807018 */
        /* <DEDUP_REMOVED lines=12> */
.L_x_9219:
[----:B------:R-:W-:-:S13]  /*146c0*/  ISETP.NE.AND P1, PT, R21, 0x1, PT ;  /* 0x000000011500780c */ /* 0x000fda0003f25270 */
[----:B------:R-:W0:Y:S02]  /*146d0*/  @P1 LDC.64 R24, c[0x0][0x9e8] ;  /* 0x00027a00ff181b82 */ /* 0x000e240000000a00 */
[----:B0-----:R-:W-:-:S05]  /*146e0*/  @P1 IMAD.HI.U32 R24, R15, R24, RZ ;  /* 0x000000180f181227 */ /* 0x001fca00078e00ff */
[----:B------:R-:W-:-:S07]  /*146f0*/  @P1 SHF.R.U32.HI R15, RZ, R25, R24 ;  /* 0x00000019ff0f1219 */ /* 0x000fce0000011618 */
.L_x_9220:
[----:B------:R-:W-:Y:S05]  /*14700*/  BSYNC B0 ;  /* 0x0000000000007941 */ /* 0x000fea0003800000 */
.L_x_9218:
[----:B------:R-:W-:-:S05]  /*14710*/  IMAD R15, R15, R21, R21 ;  /* 0x000000150f0f7224 */ /* 0x000fca00078e0215 */
[----:B------:R-:W-:-:S07]  /*14720*/  VIMNMX R20, R20, R15, PT ;  /* 0x0000000f14147248 */ /* 0x000fce0003fe0100 */
.L_x_9217:
[----:B------:R-:W-:Y:S01]  /*14730*/  IMAD.HI R20, R20, 0x66666667, RZ ;  /* 0x6666666714147827 */ /* 0x000fe200078e02ff */
[----:B------:R-:W-:Y:S02]  /*14740*/  CS2R R24, SRZ ;  /* 0x0000000000187805 */ /* 0x000fe4000001ff00 */
[----:B------:R-:W-:Y:S02]  /*14750*/  CS2R R26, SRZ ;  /* 0x00000000001a7805 */ /* 0x000fe4000001ff00 */
[----:B------:R-:W-:Y:S02]  /*14760*/  CS2R R28, SRZ ;  /* 0x00000000001c7805 */ /* 0x000fe4000001ff00 */
[----:B------:R-:W-:Y:S02]  /*14770*/  CS2R R30, SRZ ;  /* 0x00000000001e7805 */ /* 0x000fe4000001ff00 */
[----:B------:R-:W-:Y:S02]  /*14780*/  SHF.R.U32.HI R15, RZ, 0x1f, R20 ;  /* 0x0000001fff0f7819 */ /* 0x000fe40000011614 */
[----:B------:R-:W-:-:S02]  /*14790*/  CS2R R32, SRZ ;  /* 0x0000000000207805 */ /* 0x000fc4000001ff00 */
[----:B------:R-:W-:Y:S02]  /*147a0*/  CS2R R34, SRZ ;  /* 0x0000000000227805 */ /* 0x000fe4000001ff00 */
[----:B------:R-:W-:Y:S02]  /*147b0*/  CS2R R36, SRZ ;  /* 0x0000000000247805 */ /* 0x000fe4000001ff00 */
[----:B------:R-:W-:Y:S02]  /*147c0*/  LEA.HI.SX32 R206, R20, R15, 0x1a ;  /* 0x0000000f14ce7211 */ /* 0x000fe400078fd2ff */
[----:B------:R-:W-:Y:S02]  /*147d0*/  CS2R R38, SRZ ;  /* 0x0000000000267805 */ /* 0x000fe4000001ff00 */
[----:B------:R-:W-:Y:S02]  /*147e0*/  CS2R R40, SRZ ;  /* 0x0000000000287805 */ /* 0x000fe4000001ff00 */
[----:B------:R-:W-:-:S02]  /*147f0*/  CS2R R42, SRZ ;  /* 0x00000000002a7805 */ /* 0x000fc4000001ff00 */
[----:B------:R-:W-:Y:S02]  /*14800*/  VIMNMX R206, R205, R206, !PT ;  /* 0x000000cecdce7248 */ /* 0x000fe40007fe0100 */
        /* <DEDUP_REMOVED lines=55> */
[----:B------:R-:W-:-:S07]  /*14b80*/  CS2R R24, SRZ ;  /* 0x0000000000187805 */ /* 0x000fce000001ff00 */
.L_x_9241:
        /* <DEDUP_REMOVED lines=10> */
.L_x_9223:
[----:B------:R-:W-:Y:S01]  /*14c30*/  IMAD R15, R217, 0x8, R17 ;  /* 0x00000008d90f7824 */ /* 0x000fe200078e0211 */
[----:B------:R-:W-:-:S04]  /*14c40*/  SHF.L.U32 R14, R218, 0x1f, RZ ;  /* 0x0000001fda0e7819 */ /* 0x000fc800000006ff */
[----:B------:R0:W1:Y:S01]  /*14c50*/  SYNCS.PHASECHK.TRANS64.TRYWAIT P2, [R15+URZ+0x22830], R14 ;  /* 0x0228300e0f0075a7 */ /* 0x000062000804017f */
[----:B------:R-:W-:Y:S05]  /*14c60*/  @!P0 BRA `(.L_x_9224) ;  /* 0x0000000000048947 */ /* 0x000fea0003800000 */
[----:B------:R-:W-:Y:S01]  /*14c70*/  BPT.TRAP 0x1 ;  /* 0x000000040000795c */ /* 0x000fe20000300000 */
.L_x_9224:
[----:B------:R-:W-:Y:S04]  /*14c80*/  BSSY B0, `(.L_x_9222) ;  /* 0x0000004000007945 */ /* 0x000fe80003800000 */
[----:B-1----:R-:W-:Y:S05]  /*14c90*/  @P2 BRA `(.L_x_9225) ;  /* 0x0000000000082947 */ /* 0x002fea0003800000 */
[----:B------:R-:W1:Y:S02]  /*14ca0*/  SYNCS.PHASECHK.TRANS64.TRYWAIT P2, [R15+URZ+0x22830], R14 ;  /* 0x0228300e0f0075a7 */ /* 0x000e64000804017f */
[----:B-1----:R-:W-:Y:S05]  /*14cb0*/  @!P2 BRA `(.L_x_9226) ;  /* 0x000001d80054a947 */ /* 0x002fea0003800000 */
.L_x_9225:
[----:B------:R-:W-:Y:S05]  /*14cc0*/  BSYNC B0 ;  /* 0x0000000000007941 */ /* 0x000fea0003800000 */
.L_x_9222:
[----:B01----:R-:W0:Y:S01]  /*14cd0*/  S2R R14, SR_TID.X ;  /* 0x00000000000e7919 */ /* 0x003e220000002100 */
[----:B------:R-:W-:Y:S05]  /*14ce0*/  WARPSYNC.ALL ;  /* 0x0000000000007948 */ /* 0x000fea0003800000 */
[----:B------:R-:W-:Y:S01]  /*14cf0*/  IMAD R20, R217, 0x500, R13 ;  /* 0x00000500d9147824 */ /* 0x000fe200078e020d */
[----:B------:R-:W-:Y:S01]  /*14d00*/  R2UR UR28, R10 ;  /* 0x000000000a1c72ca */ /* 0x000fe200000e0000 */
[----:B------:R-:W-:Y:S01]  /*14d10*/  IMAD.MOV.U32 R21, RZ, RZ, 0x40000040 ;  /* 0x40000040ff157424 */ /* 0x000fe200078e00ff */
[----:B------:R-:W-:Y:S01]  /*14d20*/  R2UR UR29, R11 ;  /* 0x000000000b1d72ca */ /* 0x000fe200000e0000 */
[C---:B------:R-:W-:Y:S01]  /*14d30*/  VIADD R88, R20.reuse, 0x100 ;  /* 0x0000010014587836 */ /* 0x040fe20000000000 */
[----:B------:R-:W-:Y:S01]  /*14d40*/  R2UR UR30, R20 ;  /* 0x00000000141e72ca */ /* 0x000fe200000e0000 */
[----:B------:R-:W-:Y:S01]  /*14d50*/  IMAD.MOV.U32 R89, RZ, RZ, 0x40000040 ;  /* 0x40000040ff597424 */ /* 0x000fe200078e00ff */
[----:B------:R-:W-:Y:S01]  /*14d60*/  R2UR UR31, R21 ;  /* 0x00000000151f72ca */ /* 0x000fe200000e0000 */
[----:B------:R-:W-:Y:S01]  /*14d70*/  IMAD.MOV.U32 R15, RZ, RZ, 0x40000040 ;  /* 0x40000040ff0f7424 */ /* 0x000fe200078e00ff */
[----:B------:R-:W-:Y:S01]  /*14d80*/  R2UR UR34, R88 ;  /* 0x00000000582272ca */ /* 0x000fe200000e0000 */
[C---:B------:R-:W-:Y:S01]  /*14d90*/  VIADD R88, R20.reuse, 0x400 ;  /* 0x0000040014587836 */ /* 0x040fe20000000000 */
[----:B------:R-:W-:Y:S01]  /*14da0*/  R2UR UR35, R89 ;  /* 0x00000000592372ca */ /* 0x000fe200000e0000 */
[----:B------:R-:W-:Y:S01]  /*14db0*/  VIADD R90, R20, 0x300 ;  /* 0x00000300145a7836 */ /* 0x000fe20000000000 */
[C---:B------:R-:W-:Y:S01]  /*14dc0*/  R2UR UR32, R10.reuse ;  /* 0x000000000a2072ca */ /* 0x040fe200000e0000 */
[----:B------:R-:W-:Y:S01]  /*14dd0*/  IMAD.MOV.U32 R91, RZ, RZ, 0x40000040 ;  /* 0x40000040ff5b7424 */ /* 0x000fe200078e00ff */
[----:B------:R-:W-:Y:S01]  /*14de0*/  R2UR UR33, R11 ;  /* 0x000000000b2172ca */ /* 0x000fe200000e0000 */
[----:B------:R-:W-:Y:S01]  /*14df0*/  IMAD.MOV.U32 R93, RZ, RZ, 0x40000040 ;  /* 0x40000040ff5d7424 */ /* 0x000fe200078e00ff */
[----:B------:R-:W-:Y:S01]  /*14e00*/  R2UR UR39, R15 ;  /* 0x000000000f2772ca */ /* 0x000fe200000e0000 */
[----:B------:R-:W-:Y:S01]  /*14e10*/  IMAD.MOV.U32 R21, RZ, RZ, 0x40000040 ;  /* 0x40000040ff157424 */ /* 0x000fe200078e00ff */
[----:B------:R-:W-:-:S02]  /*14e20*/  R2UR UR36, R10 ;  /* 0x000000000a2472ca */ /* 0x000fc400000e0000 */
[----:B------:R-:W-:Y:S02]  /*14e30*/  R2UR UR37, R11 ;  /* 0x000000000b2572ca */ /* 0x000fe400000e0000 */
[----:B------:R-:W-:Y:S01]  /*14e40*/  R2UR UR8, R88 ;  /* 0x00000000580872ca */ /* 0x000fe200000e0000 */
[----:B------:R-:W-:Y:S01]  /*14e50*/  VIADD R88, R20, 0x202 ;  /* 0x0000020214587836 */ /* 0x000fe20000000000 */
[----:B------:R-:W-:Y:S02]  /*14e60*/  R2UR UR51, R89 ;  /* 0x00000000593372ca */ /* 0x000fe400000e0000 */
[----:B0-----:R-:W-:Y:S02]  /*14e70*/  SHF.R.U32.HI R14, RZ, 0x7, R14 ;  /* 0x00000007ff0e7819 */ /* 0x001fe4000001160e */
[----:B------:R-:W-:Y:S01]  /*14e80*/  R2UR UR50, R88 ;  /* 0x00000000583272ca */ /* 0x000fe200000e0000 */
[----:B------:R-:W-:Y:S01]  /*14e90*/  VIADD R88, R20, 0x402 ;  /* 0x0000040214587836 */ /* 0x000fe20000000000 */
[----:B------:R-:W-:Y:S01]  /*14ea0*/  R2UR UR6, R90 ;  /* 0x000000005a0672ca */ /* 0x000fe200000e0000 */
[----:B------:R-:W-:Y:S01]  /*14eb0*/  VIADD R92, R14, 0x8 ;  /* 0x000000080e5c7836 */ /* 0x000fe20000000000 */
[----:B------:R-:W-:Y:S01]  /*14ec0*/  R2UR UR7, R91 ;  /* 0x000000005b0772ca */ /* 0x000fe200000e0000 */
[----:B------:R-:W-:Y:S01]  /*14ed0*/  VIADD R14, R20, 0x200 ;  /* 0x00000200140e7836 */ /* 0x000fe20000000000 */
[----:B------:R-:W-:Y:S01]  /*14ee0*/  R2UR UR48, R10 ;  /* 0x000000000a3072ca */ /* 0x000fe200000e0000 */
[----:B------:R-:W-:Y:S01]  /*14ef0*/  VIADD R90, R20, 0x102 ;  /* 0x00000102145a7836 */ /* 0x000fe20000000000 */
[----:B------:R0:W-:Y:S01]  /*14f00*/  BAR.SYNC.DEFER_BLOCKING R92, 0x100 ;  /* 0x0004005c0000751d */ /* 0x0001e20000010000 */
[----:B------:R-:W-:-:S02]  /*14f10*/  R2UR UR49, R11 ;  /* 0x000000000b3172ca */ /* 0x000fc400000e0000 */
[----:B------:R-:W-:Y:S01]  /*14f20*/  R2UR UR38, R14 ;  /* 0x000000000e2672ca */ /* 0x000fe200000e0000 */
[----:B------:R-:W-:Y:S01]  /*14f30*/  VIADD R14, R20, 0x2 ;  /* 0x00000002140e7836 */ /* 0x000fe20000000000 */
[----:B------:R-:W-:Y:S02]  /*14f40*/  R2UR UR46, R90 ;  /* 0x000000005a2e72ca */ /* 0x000fe400000e0000 */
[----:B------:R-:W-:Y:S01]  /*14f50*/  R2UR UR47, R91 ;  /* 0x000000005b2f72ca */ /* 0x000fe200000e0000 */
[----:B0-----:R-:W-:Y:S01]  /*14f60*/  VIADD R92, R20, 0x4 ;  /* 0x00000004145c7836 */ /* 0x001fe20000000000 */
[----:B------:R-:W-:Y:S01]  /*14f70*/  MOV R90, UR51 ;  /* 0x00000033005a7c02 */ /* 0x000fe20008000f00 */
[----:B------:R-:W-:Y:S01]  /*14f80*/  UMOV UR51, UR7 ;  /* 0x0000000700337c82 */ /* 0x000fe20008000000 */
[----:B------:R-:W-:Y:S01]  /*14f90*/  MOV R91, UR50 ;  /* 0x00000032005b7c02 */ /* 0x000fe20008000f00 */
[----:B------:R-:W-:Y:S01]  /*14fa0*/  UMOV UR50, UR6 ;  /* 0x0000000600327c82 */ /* 0x000fe20008000000 */
[----:B------:R-:W-:Y:S01]  /*14fb0*/  R2UR UR58, R88 ;  /* 0x00000000583a72ca */ /* 0x000fe200000e0000 */
[----:B------:R-:W-:Y:S01]  /*14fc0*/  VIADD R88, R20, 0x204 ;  /* 0x0000020414587836 */ /* 0x000fe20000000000 */
[----:B------:R-:W-:-:S02]  /*14fd0*/  R2UR UR9, R89 ;  /* 0x00000000590972ca */ /* 0x000fc400000e0000 */
[C---:B------:R-:W-:Y:S02]  /*14fe0*/  R2UR UR59, R89.reuse ;  /* 0x00000000593b72ca */ /* 0x040fe400000e0000 */
[----:B------:R-:W-:Y:S01]  /*14ff0*/  R2UR UR14, R88 ;  /* 0x00000000580e72ca */ /* 0x000fe200000e0000 */
[----:B------:R-:W-:Y:S01]  /*15000*/  VIADD R88, R20, 0x404 ;  /* 0x0000040414587836 */ /* 0x000fe20000000000 */
[----:B------:R-:W-:Y:S01]  /*15010*/  R2UR UR6, R92 ;  /* 0x000000005c0672ca */ /* 0x000fe200000e0000 */
[----:B------:R-:W-:Y:S01]  /*15020*/  VIADD R92, R20, 0x6 ;  /* 0x00000006145c7836 */ /* 0x000fe20000000000 */
[C---:B------:R-:W-:Y:S01]  /*15030*/  R2UR UR15, R89.reuse ;  /* 0x00000000590f72ca */ /* 0x040fe200000e0000 */
[----:B------:R-:W-:Y:S01]  /*15040*/  WARPGROUP.ARRIVE ;  /* 0x00000000000079c5 */ /* 0x000fe20000000000 */
[----:B------:R-:W-:Y:S01]  /*15050*/  R2UR UR22, R88 ;  /* 0x00000000581672ca */ /* 0x000fe200000e0000 */
[----:B------:R-:W-:Y:S01]  /*15060*/  VIADD R88, R20, 0x206 ;  /* 0x0000020614587836 */ /* 0x000fe20000000000 */
[----:B------:R-:W-:Y:S01]  /*15070*/  R2UR UR23, R89 ;  /* 0x00000000591772ca */ /* 0x000fe200000e0000 */
[----:B------:R-:W-:Y:S01]  /*15080*/  IMAD.MOV.U32 R89, RZ, RZ, 0x40000040 ;  /* 0x40000040ff597424 */ /* 0x000fe200078e00ff */
[----:B------:R-:W-:Y:S01]  /*15090*/  R2UR UR44, R10 ;  /* 0x000000000a2c72ca */ /* 0x000fe200000e0000 */
[----:B------:R-:W-:Y:S01]  /*150a0*/  QGMMA.64x32x32.F32.E4M3.E4M3 R152, gdesc[UR28], RZ, !UPT, gsb0 ;  /* 0x006000001c9879f3 */ /* 0x000fe2000c0008ff */
[----:B------:R-:W-:-:S02]  /*150b0*/  R2UR UR45, R11 ;  /* 0x000000000b2d72ca */ /* 0x000fc400000e0000 */
[C---:B------:R-:W-:Y:S02]  /*150c0*/  R2UR UR7, R93.reuse ;  /* 0x000000005d0772ca */ /* 0x040fe400000e0000 */
[----:B------:R-:W-:Y:S02]  /*150d0*/  R2UR UR26, R92 ;  /* 0x000000005c1a72ca */ /* 0x000fe400000e0000 */
[----:B------:R-:W-:Y:S02]  /*150e0*/  R2UR UR27, R93 ;  /* 0x000000005d1b72ca */ /* 0x000fe400000e0000 */
[----:B------:R-:W-:Y:S01]  /*150f0*/  MOV R219, UR47 ;  /* 0x0000002f00db7c02 */ /* 0x000fe20008000f00 */
[----:B------:R-:W-:Y:S01]  /*15100*/  UMOV UR47, UR9 ;  /* 0x00000009002f7c82 */ /* 0x000fe20008000000 */
[----:B------:R-:W-:Y:S01]  /*15110*/  MOV R223, UR46 ;  /* 0x0000002e00df7c02 */ /* 0x000fe20008000f00 */
[----:B------:R-:W-:Y:S01]  /*15120*/  UMOV UR46, UR8 ;  /* 0x00000008002e7c82 */ /* 0x000fe20008000000 */
[----:B------:R-:W-:Y:S01]  /*15130*/  R2UR UR4, R14 ;  /* 0x000000000e0472ca */ /* 0x000fe200000e0000 */
[----:B------:R-:W-:Y:S01]  /*15140*/  VIADD R14, R20, 0x302 ;  /* 0x00000302140e7836 */ /* 0x000fe20000000000 */
[----:B------:R-:W-:-:S02]  /*15150*/  R2UR UR5, R15 ;  /* 0x000000000f0572ca */ /* 0x000fc400000e0000 */
[----:B------:R-:W-:Y:S02]  /*15160*/  MOV R224, UR7 ;  /* 0x0000000700e07c02 */ /* 0x000fe40008000f00 */
[----:B------:R-:W-:Y:S02]  /*15170*/  MOV R225, UR6 ;  /* 0x0000000600e17c02 */ /* 0x000fe40008000f00 */
[----:B------:R-:W-:Y:S01]  /*15180*/  R2UR UR54, R14 ;  /* 0x000000000e3672ca */ /* 0x000fe200000e0000 */
[----:B------:R-:W-:Y:S01]  /*15190*/  VIADD R14, R20, 0x104 ;  /* 0x00000104140e7836 */ /* 0x000fe20000000000 */
[----:B------:R-:W-:Y:S02]  /*151a0*/  R2UR UR55, R15 ;  /* 0x000000000f3772ca */ /* 0x000fe400000e0000 */
[C---:B------:R-:W-:Y:S01]  /*151b0*/  R2UR UR52, R8.reuse ;  /* 0x00000000083472ca */ /* 0x040fe200000e0000 */
[----:B------:R-:W-:Y:S01]  /*151c0*/  UMOV UR6, UR4 ;  /* 0x0000000400067c82 */ /* 0x000fe20008000000 */
[----:B------:R-:W-:Y:S01]  /*151d0*/  R2UR UR4, R8 ;  /* 0x00000000080472ca */ /* 0x000fe200000e0000 */
[----:B------:R-:W-:Y:S01]  /*151e0*/  UMOV UR7, UR5 ;  /* 0x0000000500077c82 */ /* 0x000fe20008000000 */
[----:B------:R-:W-:-:S02]  /*151f0*/  R2UR UR5, R9 ;  /* 0x00000000090572ca */ /* 0x000fc400000e0000 */
[C---:B------:R-:W-:Y:S02]  /*15200*/  R2UR UR53, R9.reuse ;  /* 0x00000000093572ca */ /* 0x040fe400000e0000 */
[----:B------:R-:W-:Y:S02]  /*15210*/  R2UR UR56, R8 ;  /* 0x00000000083872ca */ /* 0x000fe400000e0000 */
[----:B------:R-:W-:Y:S02]  /*15220*/  R2UR UR57, R9 ;  /* 0x00000000093972ca */ /* 0x000fe400000e0000 */
[----:B------:R-:W-:Y:S01]  /*15230*/  R2UR UR10, R14 ;  /* 0x000000000e0a72ca */ /* 0x000fe200000e0000 */
[----:B------:R-:W-:Y:S01]  /*15240*/  VIADD R14, R20, 0x304 ;  /* 0x00000304140e7836 */ /* 0x000fe20000000000 */
[----:B------:R-:W-:Y:S02]  /*15250*/  R2UR UR11, R15 ;  /* 0x000000000f0b72ca */ /* 0x000fe400000e0000 */
        /* <DEDUP_REMOVED lines=10> */
[----:B------:R-:W-:Y:S01]  /*15300*/  R2UR UR21, R7 ;  /* 0x00000000071572ca */ /* 0x000fe200000e0000 */
[----:B------:R-:W-:Y:S02]  /*15310*/  WARPGROUP.DEPBAR.LE gsb0, 0x0 ;  /* 0x00008000000079c5 */ /* 0x000fe40000010000 */
[----:B------:R-:W-:Y:S01]  /*15320*/  WARPGROUP.ARRIVE ;  /* 0x00000000000079c5 */ /* 0x000fe20000000000 */
[----:B------:R-:W-:Y:S02]  /*15330*/  R2UR UR24, R4 ;  /* 0x00000000041872ca */ /* 0x000fe400000e0000 */
[----:B------:R-:W-:-:S02]  /*15340*/  R2UR UR25, R5 ;  /* 0x00000000051972ca */ /* 0x000fc400000e0000 */
[----:B------:R-:W-:Y:S01]  /*15350*/  R2UR UR30, R14 ;  /* 0x000000000e1e72ca */ /* 0x000fe200000e0000 */
[----:B------:R-:W-:Y:S01]  /*15360*/  QGMMA.64x32x32.F32.E4M3.E4M3 R136, gdesc[UR32], RZ, !UPT, gsb0 ;  /* 0x00600000208879f3 */ /* 0x000fe2000c0008ff */
[----:B------:R-:W-:Y:S01]  /*15370*/  R2UR UR34, R88 ;  /* 0x00000000582272ca */ /* 0x000fe200000e0000 */
[C---:B------:R-:W-:Y:S01]  /*15380*/  VIADD R14, R20.reuse, 0x306 ;  /* 0x00000306140e7836 */ /* 0x040fe20000000000 */
[----:B------:R-:W-:Y:S01]  /*15390*/  R2UR UR35, R89 ;  /* 0x00000000592372ca */ /* 0x000fe200000e0000 */
[----:B------:R-:W-:Y:S01]  /*153a0*/  VIADD R20, R20, 0x406 ;  /* 0x0000040614147836 */ /* 0x000fe20000000000 */
[----:B------:R-:W-:Y:S01]  /*153b0*/  R2UR UR31, R15 ;  /* 0x000000000f1f72ca */ /* 0x000fe200000e0000 */
[----:B------:R-:W-:Y:S01]  /*153c0*/  IMAD.MOV.U32 R15, RZ, RZ, 0x40000040 ;  /* 0x40000040ff0f7424 */ /* 0x000fe200078e00ff */
[----:B------:R-:W-:Y:S02]  /*153d0*/  R2UR UR28, R4 ;  /* 0x00000000041c72ca */ /* 0x000fe400000e0000 */
[----:B------:R-:W-:-:S02]  /*153e0*/  R2UR UR29, R5 ;  /* 0x00000000051d72ca */ /* 0x000fc400000e0000 */
[----:B------:R-:W-:Y:S02]  /*153f0*/  R2UR UR32, R4 ;  /* 0x00000000042072ca */ /* 0x000fe400000e0000 */
[----:B------:R-:W-:Y:S02]  /*15400*/  R2UR UR33, R5 ;  /* 0x00000000052172ca */ /* 0x000fe400000e0000 */
[----:B------:R-:W-:Y:S02]  /*15410*/  R2UR UR42, R20 ;  /* 0x00000000142a72ca */ /* 0x000fe400000e0000 */
[----:B------:R-:W-:Y:S02]  /*15420*/  R2UR UR43, R21 ;  /* 0x00000000152b72ca */ /* 0x000fe400000e0000 */
[----:B------:R-:W-:Y:S02]  /*15430*/  R2UR UR40, R4 ;  /* 0x00000000042872ca */ /* 0x000fe400000e0000 */
[----:B------:R-:W-:Y:S01]  /*15440*/  R2UR UR41, R5 ;  /* 0x00000000052972ca */ /* 0x000fe200000e0000 */
[----:B------:R-:W-:-:S02]  /*15450*/  WARPGROUP.DEPBAR.LE gsb0, 0x0 ;  /* 0x00008000000079c5 */ /* 0x000fc40000010000 */
        /* <DEDUP_REMOVED lines=73> */
.L_x_9228:
[----:B------:R-:W-:Y:S01]  /*158f0*/  SHF.L.U32 R14, R192, 0x1f, RZ ;  /* 0x0000001fc00e7819 */ /* 0x000fe200000006ff */
[----:B------:R-:W-:-:S04]  /*15900*/  IMAD R15, R190, 0x8, R17 ;  /* 0x00000008be0f7824 */ /* 0x000fc800078e0211 */
[----:B------:R0:W1:Y:S01]  /*15910*/  SYNCS.PHASECHK.TRANS64.TRYWAIT P1, [R15+URZ+0x22850], R14 ;  /* 0x0228500e0f0075a7 */ /* 0x000062000802017f */
[----:B------:R-:W-:Y:S05]  /*15920*/  @!P0 BRA `(.L_x_9229) ;  /* 0x0000000000048947 */ /* 0x000fea0003800000 */
[----:B------:R-:W-:Y:S01]  /*15930*/  BPT.TRAP 0x1 ;  /* 0x000000040000795c */ /* 0x000fe20000300000 */
.L_x_9229:
[----:B-1----:R-:W-:Y:S05]  /*15940*/  @P1 BRA `(.L_x_9227) ;  /* 0x0000000000081947 */ /* 0x002fea0003800000 */
[----:B------:R-:W1:Y:S02]  /*15950*/  SYNCS.PHASECHK.TRANS64.TRYWAIT P1, [R15+URZ+0x22850], R14 ;  /* 0x0228500e0f0075a7 */ /* 0x000e64000802017f */
[----:B-1----:R-:W-:Y:S05]  /*15960*/  @!P1 BRA `(.L_x_9230) ;  /* 0x000001cc003c9947 */ /* 0x002fea0003800000 */
.L_x_9227:
        /* <DEDUP_REMOVED lines=26> */
[----:B------:R-:W-:Y:S02]  /*15b10*/  IMAD.MOV.U32 R21, RZ, RZ, -0x3ffffff0 ;  /* 0xc0000010ff157424 */ /* 0x000fe400078e00ff */
[----:B------:R-:W-:Y:S01]  /*15b20*/  VIADD R14, R14, 0x400 ;  /* 0x000004000e0e7836 */ /* 0x000fe20000000000 */
[----:B------:R-:W-:Y:S02]  /*15b30*/  WARPGROUP.DEPBAR.LE gsb0, 0x0 ;  /* 0x00008000000079c5 */ /* 0x000fe40000010000 */
[----:B------:R-:W-:-:S07]  /*15b40*/  WARPGROUP.ARRIVE ;  /* 0x00000000000079c5 */ /* 0x000fce0000000000 */
        /* <DEDUP_REMOVED lines=16> */
.L_x_9231:
[----:B0-----:R-:W0:Y:S01]  /*15c50*/  LDC R14, c[0x0][0x448] ;  /* 0x00011200ff0e7b82 */ /* 0x001e220000000800 */
[----:B------:R-:W1:Y:S01]  /*15c60*/  S2R R192, SR_CgaCtaId ;  /* 0x0000000000c07919 */ /* 0x000e620000008800 */
        /* <DEDUP_REMOVED lines=23> */
[----:B------:R-:W-:-:S02]  /*15de0*/  IMAD.IADD R14, R208, 0x1, R202 ;  /* 0x00000001d00e7824 */ /* 0x000fc400078e02ca */
        /* <DEDUP_REMOVED lines=19> */
[----:B------:R-:W2:Y:S01]  /*15f20*/  @P1 LDC R20, c[0x0][0x450] ;  /* 0x00011400ff141b82 */ /* 0x000ea20000000800 */
        /* <DEDUP_REMOVED lines=12> */
[----:B------:R-:W-:Y:S01]  /*15ff0*/  R2UR UR4, R204 ;  /* 0x00000000cc0472ca */ /* 0x000fe200000e0000 */
[----:B------:R-:W3:Y:S01]  /*16000*/  MUFU.TANH R21, R21 ;  /* 0x0000001500157308 */ /* 0x000ee20000002400 */
[----:B------:R-:W-:Y:S01]  /*16010*/  ULDC UR5, c[0x0][0x9e0] ;  /* 0x0002780000057ab9 */ /* 0x000fe20000000800 */
[----:B0-----:R-:W-:-:S06]  /*16020*/  @P1 IMAD.HI.U32 R15, R14, R15, RZ ;  /* 0x0000000f0e0f1227 */ /* 0x001fcc00078e00ff */
[----:B------:R-:W0:Y:S01]  /*16030*/  MUFU.TANH R154, R154 ;  /* 0x0000009a009a7308 */ /* 0x000e220000002400 */
[----:B--2---:R-:W-:Y:S01]  /*16040*/  @P1 SHF.R.U32.HI R14, RZ, R20, R15 ;  /* 0x00000014ff0e1219 */ /* 0x004fe2000001160f */
        /* <DEDUP_REMOVED lines=20> */
[----:B------:R-:W-:-:S02]  /*16190*/  IMAD R88, R217, 0x8, R17 ;  /* 0x00000008d9587824 */ /* 0x000fc400078e0211 */
[C---:B------:R-:W-:Y:S01]  /*161a0*/  FMUL.FTZ R155, R2.reuse, R158 ;  /* 0x0000009e029b7220 */ /* 0x040fe20000410000 */
[C---:B------:R-:W-:Y:S01]  /*161b0*/  FMUL.FTZ R158, R2.reuse, R161 ;  /* 0x000000a1029e7220 */ /* 0x040fe20000410000 */
[C---:B------:R-:W-:Y:S01]  /*161c0*/  FMUL.FTZ R161, R2.reuse, R164 ;  /* 0x000000a402a17220 */ /* 0x040fe20000410000 */
[----:B------:R-:W2:Y:S01]  /*161d0*/  SHFL.IDX PT, R173, R14, RZ, 0x1c1f ;  /* 0x001c1fff0ead7589 */ /* 0x000ea200000e0000 */
[----:B------:R-:W-:Y:S01]  /*161e0*/  FMUL.FTZ R164, R2, R167 ;  /* 0x000000a702a47220 */ /* 0x000fe20000410000 */
[----:B------:R-:W-:Y:S02]  /*161f0*/  VIADD R88, R88, 0x22840 ;  /* 0x0002284058587836 */ /* 0x000fe40000000000 */
[C---:B------:R-:W-:Y:S01]  /*16200*/  FMUL.FTZ R167, R2.reuse, R92 ;  /* 0x0000005c02a77220 */ /* 0x040fe20000410000 */
[C---:B------:R-:W-:Y:S01]  /*16210*/  FMUL.FTZ R92, R2.reuse, R94 ;  /* 0x0000005e025c7220 */ /* 0x040fe20000410000 */
[C---:B------:R-:W-:Y:S01]  /*16220*/  FMUL.FTZ R94, R2.reuse, R98 ;  /* 0x00000062025e7220 */ /* 0x040fe20000410000 */
[----:B------:R-:W-:Y:S01]  /*16230*/  FMUL.FTZ R98, R2, R102 ;  /* 0x0000006602627220 */ /* 0x000fe20000410000 */
[----:B-1----:R-:W-:Y:S01]  /*16240*/  PRMT R88, R192, 0x654, R88 ;  /* 0x00000654c0587816 */ /* 0x002fe20000000058 */
[----:B------:R-:W-:Y:S01]  /*16250*/  IMAD R102, R0, -0xa0, RZ ;  /* 0xffffff6000667824 */ /* 0x000fe200078e02ff */
[----:B------:R-:W-:Y:S01]  /*16260*/  LOP3.LUT P1, RZ, R22, 0x8, RZ, 0xc0, !PT ;  /* 0x0000000816ff7812 */ /* 0x000fe2000782c0ff */
[----:B------:R-:W1:Y:S01]  /*16270*/  MUFU.TANH R15, R15 ;  /* 0x0000000f000f7308 */ /* 0x000e620000002400 */
[----:B------:R4:W-:Y:S01]  /*16280*/  SYNCS.ARRIVE.TRANS64.RED.A1T0 RZ, [R88+URZ], RZ ;  /* 0x000000ff58ff79a7 */ /* 0x0009e2000810043f */
[----:B------:R-:W-:-:S06]  /*16290*/  IMAD.IADD R99, R102, 0x1, -R200 ;  /* 0x0000000166637824 */ /* 0x000fcc00078e0ac8 */
[----:B------:R-:W0:Y:S01]  /*162a0*/  MUFU.TANH R20, R20 ;  /* 0x0000001400147308 */ /* 0x000e220000002400 */
[----:B----4-:R-:W-:-:S04]  /*162b0*/  IADD3 R88, -R200, 0x1, R102 ;  /* 0x00000001c8587810 */ /* 0x010fc80007ffe166 */
[----:B------:R-:W-:-:S03]  /*162c0*/  IADD3 R88, -R197, R88, R199 ;  /* 0x00000058c5587210 */ /* 0x000fc60007ffe1c7 */
[----:B------:R-:W4:Y:S02]  /*162d0*/  MUFU.TANH R152, R152 ;  /* 0x0000009800987308 */ /* 0x000f240000002400 */
[C---:B------:R-:W-:Y:S02]  /*162e0*/  VIADD R103, R88.reuse, UR5 ;  /* 0x0000000558677c36 */ /* 0x040fe40008000000 */
[----:B------:R-:W-:Y:S02]  /*162f0*/  VIADD R170, R88, UR4 ;  /* 0x0000000458aa7c36 */ /* 0x000fe40008000000 */
[--C-:B--2---:R-:W-:Y:S02]  /*16300*/  IMAD.IADD R171, R103, 0x1, R173.reuse ;  /* 0x0000000167ab7824 */ /* 0x104fe400078e02ad */
[----:B------:R-:W2:Y:S01]  /*16310*/  MUFU.TANH R153, R153 ;  /* 0x0000009900997308 */ /* 0x000ea20000002400 */
[----:B------:R-:W-:-:S07]  /*16320*/  IMAD.IADD R172, R170, 0x1, R173 ;  /* 0x00000001aaac7824 */ /* 0x000fce00078e02ad */
        /* <DEDUP_REMOVED lines=88> */
.L_x_9234:
[----:B------:R-:W-:Y:S02]  /*168b0*/  ULDC UR4, c[0x0][0x9e4] ;  /* 0x0002790000047ab9 */ /* 0x000fe40000000800 */
[----:B------:R-:W-:-:S05]  /*168c0*/  IMAD.U32 R174, RZ, RZ, UR4 ;  /* 0x00000004ffae7e24 */ /* 0x000fca000f8e00ff */
[----:B------:R-:W-:-:S13]  /*168d0*/  ISETP.NE.AND P1, PT, R174, 0x1, PT ;  /* 0x00000001ae00780c */ /* 0x000fda0003f25270 */
[----:B------:R-:W1:Y:S02]  /*168e0*/  @P1 LDC.64 R88, c[0x0][0x9e8] ;  /* 0x00027a00ff581b82 */ /* 0x000e640000000a00 */
[----:B-1----:R-:W-:-:S05]  /*168f0*/  @P1 IMAD.HI.U32 R88, R173, R88, RZ ;  /* 0x00000058ad581227 */ /* 0x002fca00078e00ff */
[----:B------:R-:W-:-:S07]  /*16900*/  @P1 SHF.R.U32.HI R173, RZ, R89, R88 ;  /* 0x00000059ffad1219 */ /* 0x000fce0000011658 */
.L_x_9235:
[----:B------:R-:W-:Y:S05]  /*16910*/  BSYNC B0 ;  /* 0x0000000000007941 */ /* 0x000fea0003800000 */
.L_x_9233:
[----:B------:R-:W-:-:S05]  /*16920*/  IMAD R173, R173, R174, R99 ;  /* 0x000000aeadad7224 */ /* 0x000fca00078e0263 */
[----:B------:R-:W-:Y:S02]  /*16930*/  VIADDMNMX R171, R173, R174, R171, PT ;  /* 0x000000aeadab7246 */ /* 0x000fe400038001ab */
[----:B------:R-:W-:-:S07]  /*16940*/  VIMNMX R172, R172, R173, !PT ;  /* 0x000000adacac7248 */ /* 0x000fce0007fe0100 */
.L_x_9232:
[C---:B------:R-:W-:Y:S01]  /*16950*/  ISETP.GE.AND P1, PT, R102.reuse, 0x2, PT ;  /* 0x000000026600780c */ /* 0x040fe20003f26270 */
[----:B------:R-:W1:Y:S01]  /*16960*/  SHFL.IDX PT, R14, R14, 0x1, 0x1c1f ;  /* 0x003c1f000e0e7f89 */ /* 0x000e6200000e0000 */
[----:B------:R-:W-:Y:S02]  /*16970*/  ISETP.GE.AND P3, PT, R102, 0x9, PT ;  /* 0x000000096600780c */ /* 0x000fe40003f66270 */
[----:B------:R-:W-:Y:S02]  /*16980*/  ISETP.GT.AND P2, PT, R172, 0x1, !P1 ;  /* 0x00000001ac00780c */ /* 0x000fe40004f44270 */
[----:B------:R-:W-:Y:S02]  /*16990*/  LOP3.LUT R16, R16, 0xfffffffd, RZ, 0xc0, !PT ;  /* 0xfffffffd10107812 */ /* 0x000fe400078ec0ff */
[----:B------:R-:W-:Y:S02]  /*169a0*/  ISETP.LT.OR P2, PT, R171, 0x2, P2 ;  /* 0x00000002ab00780c */ /* 0x000fe40001741670 */
[----:B------:R-:W-:-:S02]  /*169b0*/  LOP3.LUT R22, R22, 0xfffffffd, RZ, 0xc0, !PT ;  /* 0xfffffffd16167812 */ /* 0x000fc400078ec0ff */
[----:B0-----:R-:W-:Y:S02]  /*169c0*/  FSEL R20, R20, -INF , !P2 ;  /* 0xff80000014147808 */ /* 0x001fe40005000000 */
[----:B------:R-:W-:Y:S02]  /*169d0*/  ISETP.GT.AND P2, PT, R172, 0x8, !P3 ;  /* 0x00000008ac00780c */ /* 0x000fe40005f44270 */
[----:B------:R-:W-:Y:S02]  /*169e0*/  @P3 LOP3.LUT R16, R16, 0x2, RZ, 0xfc, !PT ;  /* 0x0000000210103812 */ /* 0x000fe400078efcff */
[----:B------:R-:W-:Y:S02]  /*169f0*/  ISETP.GE.AND P3, PT, R102, 0xa, PT ;  /* 0x0000000a6600780c */ /* 0x000fe40003f66270 */
[----:B------:R-:W-:Y:S02]  /*16a00*/  ISETP.LT.OR P2, PT, R171, 0x9, P2 ;  /* 0x00000009ab00780c */ /* 0x000fe40001741670 */
[----:B------:R-:W-:-:S02]  /*16a10*/  LOP3.LUT R16, R16, 0xfffffffb, RZ, 0xc0, !PT ;  /* 0xfffffffb10107812 */ /* 0x000fc400078ec0ff */
[----:B------:R-:W-:Y:S01]  /*16a20*/  FSEL R153, R153, -INF , !P2 ;  /* 0xff80000099997808 */ /* 0x000fe20005000000 */
[--C-:B-1----:R-:W-:Y:S01]  /*16a30*/  IMAD.IADD R103, R103, 0x1, R14.reuse ;  /* 0x0000000167677824 */ /* 0x102fe200078e020e */
[----:B------:R-:W-:Y:S01]  /*16a40*/  ISETP.GT.AND P2, PT, R172, 0x9, !P3 ;  /* 0x00000009ac00780c */ /* 0x000fe20005f44270 */
[----:B------:R-:W-:-:S03]  /*16a50*/  IMAD.IADD R170, R170, 0x1, R14 ;  /* 0x00000001aaaa7824 */ /* 0x000fc600078e020e */
[----:B------:R-:W-:Y:S02]  /*16a60*/  ISETP.LT.OR P2, PT, R171, 0xa, P2 ;  /* 0x0000000aab00780c */ /* 0x000fe40001741670 */
        /* <DEDUP_REMOVED lines=19> */
[----:B------:R-:W-:Y:S02]  /*16ba0*/  @P3 LOP3.LUT R22, R22, 0x2, RZ, 0xfc, !PT ;  /* 0x0000000216163812 */ /* 0x000fe400078efcff */
[----:B------:R-:W-:Y:S02]  /*16bb0*/  ISETP.GE.AND P3, PT, R102, 0x1a, PT ;  /* 0x0000001a6600780c */ /* 0x000fe40003f66270 */
[----:B------:R-:W-:Y:S02]  /*16bc0*/  LOP3.LUT R22, R22, 0xfffffffe, RZ, 0xc0, !PT ;  /* 0xfffffffe16167812 */ /* 0x000fe400078ec0ff */
[----:B------:R-:W-:-:S04]  /*16bd0*/  ISETP.GT.AND P2, PT, R172, 0x19, !P3 ;  /* 0x00000019ac00780c */ /* 0x000fc80005f44270 */
        /* <DEDUP_REMOVED lines=187> */
[----:B------:R-:W-:-:S13]  /*17790*/  ISETP.GE.AND P6, PT, R102, 0x9a, PT ;  /* 0x0000009a6600780c */ /* 0x000fda0003fc6270 */
[----:B------:R-:W-:Y:S02]  /*177a0*/  @P6 LOP3.LUT R22, R22, 0x4, RZ, 0xfc, !PT ;  /* 0x0000000416166812 */ /* 0x000fe400078efcff */
[----:B------:R-:W-:-:S04]  /*177b0*/  ISETP.GT.AND P6, PT, R172, 0x99, !P6 ;  /* 0x00000099ac00780c */ /* 0x000fc800077c4270 */
[----:B------:R-:W-:-:S04]  /*177c0*/  ISETP.LT.OR P6, PT, R171, 0x9a, P6 ;  /* 0x0000009aab00780c */ /* 0x000fc800037c1670 */
[----:B------:R-:W-:Y:S02]  /*177d0*/  FSEL R101, R101, -INF , !P6 ;  /* 0xff80000065657808 */ /* 0x000fe40007000000 */
[----:B------:R-:W-:-:S13]  /*177e0*/  LOP3.LUT P6, RZ, R22, 0x8, RZ, 0xc0, !PT ;  /* 0x0000000816ff7812 */ /* 0x000fda00078cc0ff */
[----:B------:R-:W-:Y:S05]  /*177f0*/  @!P6 BRA `(.L_x_9236) ;  /* 0x00000000005ce947 */ /* 0x000fea0003800000 */
        /* <DEDUP_REMOVED lines=13> */
.L_x_9238:
[----:B------:R-:W-:Y:S02]  /*178d0*/  ULDC UR4, c[0x0][0x9e4] ;  /* 0x0002790000047ab9 */ /* 0x000fe40000000800 */
[----:B------:R-:W-:-:S05]  /*178e0*/  IMAD.U32 R102, RZ, RZ, UR4 ;  /* 0x00000004ff667e24 */ /* 0x000fca000f8e00ff */
[----:B------:R-:W-:-:S13]  /*178f0*/  ISETP.NE.AND P6, PT, R102, 0x1, PT ;  /* 0x000000016600780c */ /* 0x000fda0003fc5270 */
[----:B------:R-:W0:Y:S02]  /*17900*/  @P6 LDC.64 R14, c[0x0][0x9e8] ;  /* 0x00027a00ff0e6b82 */ /* 0x000e240000000a00 */
[----:B0-----:R-:W-:-:S05]  /*17910*/  @P6 IMAD.HI.U32 R14, R89, R14, RZ ;  /* 0x0000000e590e6227 */ /* 0x001fca00078e00ff */
[----:B------:R-:W-:-:S07]  /*17920*/  @P6 SHF.R.U32.HI R89, RZ, R15, R14 ;  /* 0x0000000fff596219 */ /* 0x000fce000001160e */
.L_x_9239:
[----:B------:R-:W-:Y:S05]  /*17930*/  BSYNC B0 ;  /* 0x0000000000007941 */ /* 0x000fea0003800000 */
.L_x_9237:
[----:B------:R-:W-:-:S05]  /*17940*/  IMAD R89, R89, R102, R99 ;  /* 0x0000006659597224 */ /* 0x000fca00078e0263 */
[----:B------:R-:W-:Y:S02]  /*17950*/  VIADDMNMX R103, R89, R102, R103, PT ;  /* 0x0000006659677246 */ /* 0x000fe40003800167 */
[----:B------:R-:W-:-:S07]  /*17960*/  VIMNMX R170, R170, R89, !PT ;  /* 0x00000059aaaa7248 */ /* 0x000fce0007fe0100 */
.L_x_9236:
[----:B------:R-:W-:Y:S02]  /*17970*/  ISETP.GT.AND P1, PT, R170, 0x1, !P1 ;  /* 0x00000001aa00780c */ /* 0x000fe40004f24270 */
[----:B------:R-:W-:Y:S02]  /*17980*/  LOP3.LUT P6, RZ, R16, 0x8000000, RZ, 0xc0, !PT ;  /* 0x0800000010ff7812 */ /* 0x000fe400078cc0ff */
[----:B------:R-:W-:Y:S02]  /*17990*/  ISETP.LT.OR P1, PT, R103, 0x2, P1 ;  /* 0x000000026700780c */ /* 0x000fe40000f21670 */
[----:B------:R-:W-:Y:S02]  /*179a0*/  ISETP.GT.AND P2, PT, R170, 0x89, !P2 ;  /* 0x00000089aa00780c */ /* 0x000fe40005744270 */
[----:B------:R-:W-:Y:S02]  /*179b0*/  FSEL R15, R152, -INF , !P1 ;  /* 0xff800000980f7808 */ /* 0x000fe40004800000 */
[----:B------:R-:W-:-:S02]  /*179c0*/  LOP3.LUT P1, RZ, R16, 0x2, RZ, 0xc0, !PT ;  /* 0x0000000210ff7812 */ /* 0x000fc4000782c0ff */
[----:B------:R-:W-:Y:S02]  /*179d0*/  ISETP.LT.OR P2, PT, R103, 0x8a, P2 ;  /* 0x0000008a6700780c */ /* 0x000fe40001741670 */
[C---:B------:R-:W-:Y:S02]  /*179e0*/  ISETP.GT.AND P1, PT, R170.reuse, 0x8, !P1 ;  /* 0x00000008aa00780c */ /* 0x040fe40004f24270 */
[----:B------:R-:W-:Y:S02]  /*179f0*/  FSEL R93, R93, -INF , !P2 ;  /* 0xff8000005d5d7808 */ /* 0x000fe40005000000 */
[----:B------:R-:W-:Y:S02]  /*17a00*/  ISETP.LT.OR P1, PT, R103, 0x9, P1 ;  /* 0x000000096700780c */ /* 0x000fe40000f21670 */
[----:B------:R-:W-:Y:S02]  /*17a10*/  ISETP.GT.AND P3, PT, R170, 0x90, !P3 ;  /* 0x00000090aa00780c */ /* 0x000fe40005f64270 */
[----:B------:R-:W-:-:S02]  /*17a20*/  FSEL R155, R155, -INF , !P1 ;  /* 0xff8000009b9b7808 */ /* 0x000fc40004800000 */
[----:B------:R-:W-:Y:S02]  /*17a30*/  LOP3.LUT P1, RZ, R16, 0x4, RZ, 0xc0, !PT ;  /* 0x0000000410ff7812 */ /* 0x000fe4000782c0ff */
[C---:B------:R-:W-:Y:S02]  /*17a40*/  ISETP.GT.AND P4, PT, R170.reuse, 0x91, !P4 ;  /* 0x00000091aa00780c */ /* 0x040fe40006784270 */
[C---:B------:R-:W-:Y:S02]  /*17a50*/  ISETP.GT.AND P1, PT, R170.reuse, 0x9, !P1 ;  /* 0x00000009aa00780c */ /* 0x040fe40004f24270 */
[----:B------:R-:W-:Y:S02]  /*17a60*/  ISETP.GT.AND P5, PT, R170, 0x98, !P5 ;  /* 0x00000098aa00780c */ /* 0x000fe40006fa4270 */
[C---:B------:R-:W-:Y:S02]  /*17a70*/  ISETP.LT.OR P1, PT, R103.reuse, 0xa, P1 ;  /* 0x0000000a6700780c */ /* 0x040fe40000f21670 */
[----:B------:R-:W-:-:S02]  /*17a80*/  ISETP.LT.OR P3, PT, R103, 0x91, P3 ;  /* 0x000000916700780c */ /* 0x000fc40001f61670 */
[----:B------:R-:W-:Y:S02]  /*17a90*/  FSEL R89, R156, -INF , !P1 ;  /* 0xff8000009c597808 */ /* 0x000fe40004800000 */
[----:B------:R-:W-:Y:S02]  /*17aa0*/  LOP3.LUT P1, RZ, R16, 0x8, RZ, 0xc0, !PT ;  /* 0x0000000810ff7812 */ /* 0x000fe4000782c0ff */
[C---:B------:R-:W-:Y:S02]  /*17ab0*/  ISETP.LT.OR P4, PT, R103.reuse, 0x92, P4 ;  /* 0x000000926700780c */ /* 0x040fe40002781670 */
[----:B------:R-:W-:Y:S02]  /*17ac0*/  ISETP.GT.AND P1, PT, R170, 0x10, !P1 ;  /* 0x00000010aa00780c */ /* 0x000fe40004f24270 */
[C---:B------:R-:W-:Y:S02]  /*17ad0*/  ISETP.LT.OR P5, PT, R103.reuse, 0x99, P5 ;  /* 0x000000996700780c */ /* 0x040fe40002fa1670 */
[----:B------:R-:W-:-:S02]  /*17ae0*/  ISETP.LT.OR P1, PT, R103, 0x11, P1 ;  /* 0x000000116700780c */ /* 0x000fc40000f21670 */
[----:B------:R-:W-:Y:S02]  /*17af0*/  FSEL R94, R94, -INF , !P3 ;  /* 0xff8000005e5e7808 */ /* 0x000fe40005800000 */
[----:B------:R-:W-:Y:S02]  /*17b00*/  FSEL R159, R159, -INF , !P1 ;  /* 0xff8000009f9f7808 */ /* 0x000fe40004800000 */
[----:B------:R-:W-:Y:S02]  /*17b10*/  LOP3.LUT P1, RZ, R16, 0x10, RZ, 0xc0, !PT ;  /* 0x0000001010ff7812 */ /* 0x000fe4000782c0ff */
[----:B------:R-:W-:Y:S02]  /*17b20*/  FSEL R95, R95, -INF , !P4 ;  /* 0xff8000005f5f7808 */ /* 0x000fe40006000000 */
        /* <DEDUP_REMOVED lines=115> */
[----:B------:R-:W-:Y:S02]  /*18260*/  FMNMX.FTZ R91, R88, R221, !PT ;  /* 0x000000dd585b7209 */ /* 0x000fe40007810000 */
[----:B------:R-:W-:Y:S02]  /*18270*/  ISETP.GT.AND P1, PT, R170, 0x88, !P6 ;  /* 0x00000088aa00780c */ /* 0x000fe40007724270 */
[----:B------:R-:W-:Y:S02]  /*18280*/  FMNMX.FTZ R14, R20, R91, !PT ;  /* 0x0000005b140e7209 */ /* 0x000fe40007810000 */
[----:B------:R-:W-:Y:S02]  /*18290*/  ISETP.LT.OR P1, PT, R103, 0x89, P1 ;  /* 0x000000896700780c */ /* 0x000fe40000f21670 */
[----:B------:R-:W-:-:S02]  /*182a0*/  FMNMX.FTZ R91, R153, R14, !PT ;  /* 0x0000000e995b7209 */ /* 0x000fc40007810000 */
[----:B------:R-:W-:Y:S02]  /*182b0*/  FSEL R92, R92, -INF , !P1 ;  /* 0xff8000005c5c7808 */ /* 0x000fe40004800000 */
[----:B------:R-:W-:Y:S02]  /*182c0*/  FMNMX.FTZ R14, R154, R91, !PT ;  /* 0x0000005b9a0e7209 */ /* 0x000fe40007810000 */
[----:B------:R-:W-:Y:S02]  /*182d0*/  LOP3.LUT P1, RZ, R16, 0x1, RZ, 0xc0, !PT ;  /* 0x0000000110ff7812 */ /* 0x000fe4000782c0ff */
[----:B------:R-:W-:Y:S02]  /*182e0*/  FMNMX.FTZ R91, R157, R14, !PT ;  /* 0x0000000e9d5b7209 */ /* 0x000fe40007810000 */
[----:B------:R-:W-:Y:S02]  /*182f0*/  ISETP.GT.AND P1, PT, R170, RZ, !P1 ;  /* 0x000000ffaa00720c */ /* 0x000fe40004f24270 */
[----:B------:R-:W-:-:S02]  /*18300*/  FMNMX.FTZ R14, R158, R91, !PT ;  /* 0x0000005b9e0e7209 */ /* 0x000fc40007810000 */
[----:B------:R-:W-:Y:S02]  /*18310*/  ISETP.LT.OR P1, PT, R103, 0x1, P1 ;  /* 0x000000016700780c */ /* 0x000fe40000f21670 */
[----:B------:R-:W-:Y:S02]  /*18320*/  FMNMX.FTZ R91, R161, R14, !PT ;  /* 0x0000000ea15b7209 */ /* 0x000fe40007810000 */
[----:B------:R-:W-:Y:S02]  /*18330*/  FSEL R21, R21, -INF , !P1 ;  /* 0xff80000015157808 */ /* 0x000fe40004800000 */
[----:B------:R-:W-:Y:S02]  /*18340*/  FMNMX.FTZ R91, R162, R91, !PT ;  /* 0x0000005ba25b7209 */ /* 0x000fe40007810000 */
[----:B------:R-:W-:Y:S02]  /*18350*/  FMNMX.FTZ R122, R21, R220, !PT ;  /* 0x000000dc157a7209 */ /* 0x000fe40007810000 */
[----:B------:R-:W-:-:S02]  /*18360*/  FMNMX.FTZ R14, R136, R91, !PT ;  /* 0x0000005b880e7209 */ /* 0x000fc40007810000 */
[----:B------:R-:W-:Y:S02]  /*18370*/  FMNMX.FTZ R122, R15, R122, !PT ;  /* 0x0000007a0f7a7209 */ /* 0x000fe40007810000 */
[----:B------:R-:W-:Y:S02]  /*18380*/  FMNMX.FTZ R91, R137, R14, !PT ;  /* 0x0000000e895b7209 */ /* 0x000fe40007810000 */
[----:B------:R-:W-:Y:S02]  /*18390*/  FMNMX.FTZ R126, R155, R122, !PT ;  /* 0x0000007a9b7e7209 */ /* 0x000fe40007810000 */
[----:B------:R-:W-:Y:S02]  /*183a0*/  FMNMX.FTZ R14, R140, R91, !PT ;  /* 0x0000005b8c0e7209 */ /* 0x000fe40007810000 */
[----:B------:R-:W-:Y:S02]  /*183b0*/  FMNMX.FTZ R126, R89, R126, !PT ;  /* 0x0000007e597e7209 */ /* 0x000fe40007810000 */
[----:B------:R-:W-:-:S02]  /*183c0*/  FMNMX.FTZ R91, R141, R14, !PT ;  /* 0x0000000e8d5b7209 */ /* 0x000fc40007810000 */
[----:B------:R-:W-:Y:S02]  /*183d0*/  FMNMX.FTZ R130, R159, R126, !PT ;  /* 0x0000007e9f827209 */ /* 0x000fe40007810000 */
[----:B------:R-:W-:Y:S02]  /*183e0*/  FMNMX.FTZ R14, R144, R91, !PT ;  /* 0x0000005b900e7209 */ /* 0x000fe40007810000 */
[----:B------:R-:W-:Y:S02]  /*183f0*/  LOP3.LUT P6, RZ, R22, 0x4, RZ, 0xc0, !PT ;  /* 0x0000000416ff7812 */ /* 0x000fe400078cc0ff */
[----:B------:R-:W-:Y:S02]  /*18400*/  FMNMX.FTZ R14, R145, R14, !PT ;  /* 0x0000000e910e7209 */ /* 0x000fe40007810000 */
[----:B------:R-:W-:Y:S02]  /*18410*/  FMNMX.FTZ R130, R99, R130, !PT ;  /* 0x0000008263827209 */ /* 0x000fe40007810000 */
[----:B------:R-:W-:-:S02]  /*18420*/  FMNMX.FTZ R91, R165, R14, !PT ;  /* 0x0000000ea55b7209 */ /* 0x000fc40007810000 */
[----:B------:R-:W-:Y:S02]  /*18430*/  ISETP.GT.AND P2, PT, R170, 0x99, !P6 ;  /* 0x00000099aa00780c */ /* 0x000fe40007744270 */
[----:B------:R-:W-:Y:S02]  /*18440*/  FMNMX.FTZ R91, R166, R91, !PT ;  /* 0x0000005ba65b7209 */ /* 0x000fe40007810000 */
[----:B------:R-:W-:Y:S02]  /*18450*/  FMNMX.FTZ R130, R163, R130, !PT ;  /* 0x00000082a3827209 */ /* 0x000fe40007810000 */
[----:B------:R-:W-:Y:S02]  /*18460*/  FMNMX.FTZ R14, R150, R91, !PT ;  /* 0x0000005b960e7209 */ /* 0x000fe40007810000 */
[----:B------:R-:W-:Y:S02]  /*18470*/  ISETP.LT.OR P2, PT, R103, 0x9a, P2 ;  /* 0x0000009a6700780c */ /* 0x000fe40001741670 */
[----:B------:R-:W-:-:S02]  /*18480*/  FMNMX.FTZ R91, R151, R14, !PT ;  /* 0x0000000e975b7209 */ /* 0x000fc40007810000 */
[----:B------:R-:W-:Y:S02]  /*18490*/  FMNMX.FTZ R130, R171, R130, !PT ;  /* 0x00000082ab827209 */ /* 0x000fe40007810000 */
[----:B------:R-:W-:Y:S02]  /*184a0*/  FMNMX.FTZ R14, R124, R91, !PT ;  /* 0x0000005b7c0e7209 */ /* 0x000fe40007810000 */
        /* <DEDUP_REMOVED lines=22> */
[----:B------:R-:W0:Y:S03]  /*18610*/  LDC R14, c[0x0][0x988] ;  /* 0x00026200ff0e7b82 */ /* 0x000e260000000800 */
[----:B------:R-:W1:Y:S02]  /*18620*/  SHFL.BFLY PT, R91, R106, 0x2, 0x1f ;  /* 0x0c401f006a5b7f89 */ /* 0x000e6400000e0000 */
[----:B-1----:R-:W-:-:S05]  /*18630*/  FMNMX.FTZ R110, R106, R91, !PT ;  /* 0x0000005b6a6e7209 */ /* 0x002fca0007810000 */
[----:B------:R-:W1:Y:S02]  /*18640*/  SHFL.BFLY PT, R91, R110, 0x1, 0x1f ;  /* 0x0c201f006e5b7f89 */ /* 0x000e6400000e0000 */
[----:B-1----:R-:W-:-:S04]  /*18650*/  FMNMX.FTZ R91, R110, R91, !PT ;  /* 0x0000005b6e5b7209 */ /* 0x002fc80007810000 */
[C---:B------:R-:W-:Y:S01]  /*18660*/  FSETP.NEU.FTZ.AND P1, PT, R91.reuse, -INF , PT ;  /* 0xff8000005b00780b */ /* 0x040fe20003f3d000 */
[----:B0-----:R-:W-:-:S05]  /*18670*/  FFMA.FTZ R104, R91, R14, -8 ;  /* 0xc10000005b687423 */ /* 0x001fca000001000e */
[----:B------:R-:W-:-:S05]  /*18680*/  FSEL R104, R104, RZ, P1 ;  /* 0x000000ff68687208 */ /* 0x000fca0000800000 */
[-CC-:B------:R-:W-:Y:S01]  /*18690*/  FFMA.FTZ R103, R136, R14.reuse, -R104.reuse ;  /* 0x0000000e88677223 */ /* 0x180fe20000010868 */
[----:B------:R-:W-:-:S01]  /*186a0*/  FFMA.FTZ R136, R137, R14, -R104 ;  /* 0x0000000e89887223 */ /* 0x000fc20000010868 */
[-CC-:B------:R-:W-:Y:S01]  /*186b0*/  FFMA.FTZ R140, R140, R14.reuse, -R104.reuse ;  /* 0x0000000e8c8c7223 */ /* 0x180fe20000010868 */
[----:B------:R-:W-:-:S01]  /*186c0*/  FFMA.FTZ R165, R165, R14, -R104 ;  /* 0x0000000ea5a57223 */ /* 0x000fc20000010868 */
[-CC-:B------:R-:W-:Y:S01]  /*186d0*/  FFMA.FTZ R144, R144, R14.reuse, -R104.reuse ;  /* 0x0000000e90907223 */ /* 0x180fe20000010868 */
[----:B------:R0:W-:Y:S01]  /*186e0*/  MUFU.EX2 R122, R136 ;  /* 0x00000088007a7308 */ /* 0x0001e20000000800 */
        /* <DEDUP_REMOVED lines=8> */
[----:B0-----:R-:W-:Y:S01]  /*18770*/  FMNMX.FTZ R136, R173, R130, !PT ;  /* 0x00000082ad887209 */ /* 0x001fe20007810000 */
        /* <DEDUP_REMOVED lines=17> */
[----:B------:R0:W-:Y:S01]  /*18890*/  MUFU.EX2 R136, R165 ;  /* 0x000000a500887308 */ /* 0x0001e20000000800 */
[----:B------:R-:W-:-:S01]  /*188a0*/  FFMA.FTZ R133, R133, R14, -R104 ;  /* 0x0000000e85857223 */ /* 0x000fc20000010868 */
[----:B------:R-:W-:Y:S01]  /*188b0*/  FMNMX.FTZ R138, R147, R138, !PT ;  /* 0x0000008a938a7209 */ /* 0x000fe20007810000 */
[----:B------:R-:W-:-:S01]  /*188c0*/  FFMA.FTZ R134, R134, R14, -R104 ;  /* 0x0000000e86867223 */ /* 0x000fc20000010868 */
[-CC-:B------:R-:W-:Y:S01]  /*188d0*/  FFMA.FTZ R135, R135, R14.reuse, -R104.reuse ;  /* 0x0000000e87877223 */ /* 0x180fe20000010868 */
        /* <DEDUP_REMOVED lines=29> */
[----:B0-----:R-:W-:-:S04]  /*18ab0*/  FMNMX.FTZ R165, R111, R140, !PT ;  /* 0x0000008c6fa57209 */ /* 0x001fc80007810000 */
        /* <DEDUP_REMOVED lines=10> */
[----:B------:R-:W-:Y:S01]  /*18b60*/  MUFU.EX2 R103, R103 ;  /* 0x0000006700677308 */ /* 0x000fe20000000800 */
[----:B------:R-:W-:Y:S02]  /*18b70*/  FSEL R165, R98, -INF , !P5 ;  /* 0xff80000062a57808 */ /* 0x000fe40006800000 */
[----:B------:R-:W-:-:S04]  /*18b80*/  FMNMX.FTZ R108, R95, R108, !PT ;  /* 0x0000006c5f6c7209 */ /* 0x000fc80007810000 */
[----:B------:R-:W-:Y:S01]  /*18b90*/  FMNMX.FTZ R108, R165, R108, !PT ;  /* 0x0000006ca56c7209 */ /* 0x000fe20007810000 */
[----:B------:R0:W-:Y:S03]  /*18ba0*/  MUFU.EX2 R98, R144 ;  /* 0x0000009000627308 */ /* 0x0001e60000000800 */
[----:B------:R-:W-:Y:S01]  /*18bb0*/  FMNMX.FTZ R140, R100, R108, !PT ;  /* 0x0000006c648c7209 */ /* 0x000fe20007810000 */
[-CC-:B------:R-:W-:Y:S01]  /*18bc0*/  FFMA.FTZ R108, R112, R14.reuse, -R104.reuse ;  /* 0x0000000e706c7223 */ /* 0x180fe20000010868 */
[----:B------:R-:W-:-:S01]  /*18bd0*/  FFMA.FTZ R112, R116, R14, -R104 ;  /* 0x0000000e74707223 */ /* 0x000fc20000010868 */
[-CC-:B------:R-:W-:Y:S01]  /*18be0*/  FFMA.FTZ R116, R118, R14.reuse, -R104.reuse ;  /* 0x0000000e76747223 */ /* 0x180fe20000010868 */
[----:B------:R-:W-:-:S01]  /*18bf0*/  FFMA.FTZ R118, R167, R14, -R104 ;  /* 0x0000000ea7767223 */ /* 0x000fc20000010868 */
[----:B------:R-:W1:Y:S01]  /*18c00*/  SHFL.BFLY PT, R142, R140, 0x2, 0x1f ;  /* 0x0c401f008c8e7f89 */ /* 0x000e6200000e0000 */
[----:B------:R-:W-:-:S01]  /*18c10*/  FFMA.FTZ R167, R168, R14, -R104 ;  /* 0x0000000ea8a77223 */ /* 0x000fc20000010868 */
[----:B------:R-:W-:Y:S08]  /*18c20*/  MUFU.EX2 R137, R137 ;  /* 0x0000008900897308 */ /* 0x000ff00000000800 */
[----:B------:R-:W-:Y:S08]  /*18c30*/  MUFU.EX2 R141, R141 ;  /* 0x0000008d008d7308 */ /* 0x000ff00000000800 */
[----:B------:R-:W-:Y:S01]  /*18c40*/  MUFU.EX2 R145, R145 ;  /* 0x0000009100917308 */ /* 0x000fe20000000800 */
[----:B-1----:R-:W-:Y:S01]  /*18c50*/  FMNMX.FTZ R142, R140, R142, !PT ;  /* 0x0000008e8c8e7209 */ /* 0x002fe20007810000 */
[----:B------:R-:W-:Y:S01]  /*18c60*/  FFMA.FTZ R140, R97, R14, -R104 ;  /* 0x0000000e618c7223 */ /* 0x000fe20000010868 */
[----:B------:R-:W-:-:S05]  /*18c70*/  FSEL R104, R91, RZ, P1 ;  /* 0x000000ff5b687208 */ /* 0x000fca0000800000 */
[----:B------:R-:W-:Y:S01]  /*18c80*/  MUFU.EX2 R151, R151 ;  /* 0x0000009700977308 */ /* 0x000fe20000000800 */
[----:B0-----:R-:W0:Y:S01]  /*18c90*/  SHFL.BFLY PT, R144, R142, 0x1, 0x1f ;  /* 0x0c201f008e907f89 */ /* 0x001e2200000e0000 */
[----:B------:R-:W-:-:S04]  /*18ca0*/  FADD.FTZ R169, -R104, R221 ;  /* 0x000000dd68a97221 */ /* 0x000fc80000010100 */
[----:B------:R-:W-:Y:S02]  /*18cb0*/  FMUL.FTZ R169, R169, R14 ;  /* 0x0000000ea9a97220 */ /* 0x000fe40000410000 */
[----:B------:R1:W-:Y:S08]  /*18cc0*/  MUFU.EX2 R104, R148 ;  /* 0x0000009400687308 */ /* 0x0003f00000000800 */
[----:B------:R-:W2:Y:S08]  /*18cd0*/  MUFU.EX2 R169, R169 ;  /* 0x000000a900a97308 */ /* 0x000eb00000000800 */
[----:B------:R-:W-:Y:S01]  /*18ce0*/  MUFU.EX2 R124, R124 ;  /* 0x0000007c007c7308 */ /* 0x000fe20000000800 */
[----:B0-----:R-:W-:-:S04]  /*18cf0*/  FMNMX.FTZ R97, R142, R144, !PT ;  /* 0x000000908e617209 */ /* 0x001fc80007810000 */
[C---:B------:R-:W-:Y:S01]  /*18d00*/  FSETP.NEU.FTZ.AND P1, PT, R97.reuse, -INF , PT ;  /* 0xff8000006100780b */ /* 0x040fe20003f3d000 */
[----:B------:R-:W-:-:S02]  /*18d10*/  FFMA.FTZ R142, R97, R14, -8 ;  /* 0xc1000000618e7423 */ /* 0x000fc4000001000e */
[----:B------:R-:W-:Y:S03]  /*18d20*/  MUFU.EX2 R125, R125 ;  /* 0x0000007d007d7308 */ /* 0x000fe60000000800 */
[----:B------:R-:W-:-:S05]  /*18d30*/  FSEL R142, R142, RZ, P1 ;  /* 0x000000ff8e8e7208 */ /* 0x000fca0000800000 */
[-CC-:B------:R-:W-:Y:S01]  /*18d40*/  FFMA.FTZ R146, R89, R14.reuse, -R142.reuse ;  /* 0x0000000e59927223 */ /* 0x180fe2000001088e */
[----:B------:R-:W-:-:S01]  /*18d50*/  FFMA.FTZ R89, R159, R14, -R142 ;  /* 0x0000000e9f597223 */ /* 0x000fc2000001088e */
[----:B------:R-:W-:Y:S01]  /*18d60*/  FSEL R159, R97, RZ, P1 ;  /* 0x000000ff619f7208 */ /* 0x000fe20000800000 */
[----:B------:R-:W-:-:S01]  /*18d70*/  FFMA.FTZ R162, R123, R14, -R142 ;  /* 0x0000000e7ba27223 */ /* 0x000fc2000001088e */
[-CC-:B------:R-:W-:Y:S01]  /*18d80*/  FFMA.FTZ R144, R21, R14.reuse, -R142.reuse ;  /* 0x0000000e15907223 */ /* 0x180fe2000001088e */
[----:B------:R-:W-:-:S01]  /*18d90*/  FFMA.FTZ R15, R15, R14, -R142 ;  /* 0x0000000e0f0f7223 */ /* 0x000fc2000001088e */
[----:B------:R-:W-:Y:S01]  /*18da0*/  FFMA.FTZ R21, R155, R14, -R142 ;  /* 0x0000000e9b157223 */ /* 0x000fe2000001088e */
[----:B------:R-:W-:-:S01]  /*18db0*/  FADD.FTZ R159, -R159, R220 ;  /* 0x000000dc9f9f7221 */ /* 0x000fc20000010100 */
[----:B------:R-:W-:Y:S01]  /*18dc0*/  MUFU.EX2 R146, R146 ;  /* 0x0000009200927308 */ /* 0x000fe20000000800 */
[----:B-1----:R-:W-:-:S01]  /*18dd0*/  FFMA.FTZ R148, R99, R14, -R142 ;  /* 0x0000000e63947223 */ /* 0x002fc2000001088e */
[-C--:B------:R-:W-:Y:S01]  /*18de0*/  FFMA.FTZ R99, R163, R14.reuse, -R142 ;  /* 0x0000000ea3637223 */ /* 0x080fe2000001088e */
[----:B------:R-:W-:Y:S01]  /*18df0*/  FMUL.FTZ R123, R159, R14 ;  /* 0x0000000e9f7b7220 */ /* 0x000fe20000410000 */
[----:B--2---:R-:W-:Y:S01]  /*18e00*/  FFMA.FTZ R159, R169, R12, R88 ;  /* 0x0000000ca99f7223 */ /* 0x004fe20000010058 */
[----:B------:R-:W-:-:S01]  /*18e10*/  FFMA.FTZ R150, R171, R14, -R142 ;  /* 0x0000000eab967223 */ /* 0x000fc2000001088e */
[-CC-:B------:R-:W-:Y:S01]  /*18e20*/  FFMA.FTZ R127, R127, R14.reuse, -R142.reuse ;  /* 0x0000000e7f7f7223 */ /* 0x180fe2000001088e */
[----:B------:R-:W-:-:S01]  /*18e30*/  FFMA.FTZ R152, R173, R14, -R142 ;  /* 0x0000000ead987223 */ /* 0x000fc2000001088e */
[----:B------:R-:W-:Y:S01]  /*18e40*/  MUFU.EX2 R144, R144 ;  /* 0x0000009000907308 */ /* 0x000fe20000000800 */
[----:B------:R-:W-:-:S01]  /*18e50*/  FADD.FTZ R159, R20, R159 ;  /* 0x0000009f149f7221 */ /* 0x000fc20000010000 */
[-CC-:B------:R-:W-:Y:S01]  /*18e60*/  FFMA.FTZ R139, R139, R14.reuse, -R142.reuse ;  /* 0x0000000e8b8b7223 */ /* 0x180fe2000001088e */
[----:B------:R-:W-:-:S01]  /*18e70*/  FFMA.FTZ R154, R175, R14, -R142 ;  /* 0x0000000eaf9a7223 */ /* 0x000fc2000001088e */
[----:B------:R-:W-:Y:S01]  /*18e80*/  FFMA.FTZ R143, R143, R14, -R142 ;  /* 0x0000000e8f8f7223 */ /* 0x000fe2000001088e */
[----:B------:R-:W-:-:S01]  /*18e90*/  FADD.FTZ R166, R106, R159 ;  /* 0x0000009f6aa67221 */ /* 0x000fc20000010000 */
        /* <DEDUP_REMOVED lines=33> */
[----:B--2---:R-:W-:-:S04]  /*190b0*/  FADD.FTZ R3, R21, R12 ;  /* 0x0000000c15037221 */ /* 0x004fc80000010000 */
[----:B------:R-:W-:-:S03]  /*190c0*/  FADD.FTZ R12, R146, R3 ;  /* 0x00000003920c7221 */ /* 0x000fc60000010000 */
[----:B------:R-:W2:Y:S01]  /*190d0*/  MUFU.EX2 R99, R99 ;  /* 0x0000006300637308 */ /* 0x000ea20000000800 */
[----:B0-----:R-:W-:-:S07]  /*190e0*/  FADD.FTZ R3, R89, R12 ;  /* 0x0000000c59037221 */ /* 0x001fce0000010000 */
[----:B------:R0:W-:Y:S01]  /*190f0*/  MUFU.EX2 R164, R127 ;  /* 0x0000007f00a47308 */ /* 0x0001e20000000800 */
[----:B-1----:R-:W-:-:S07]  /*19100*/  FADD.FTZ R12, R148, R3 ;  /* 0x00000003940c7221 */ /* 0x002fce0000010000 */
[----:B------:R-:W1:Y:S01]  /*19110*/  MUFU.EX2 R150, R150 ;  /* 0x0000009600967308 */ /* 0x000e620000000800 */
[----:B0-----:R-:W-:-:S01]  /*19120*/  FADD.FTZ R127, R153, R166 ;  /* 0x000000a6997f7221 */ /* 0x001fc20000010000 */
[----:B--2---:R-:W-:-:S03]  /*19130*/  FADD.FTZ R3, R99, R12 ;  /* 0x0000000c63037221 */ /* 0x004fc60000010000 */
[----:B------:R-:W-:-:S03]  /*19140*/  FADD.FTZ R166, R110, R127 ;  /* 0x0000007f6ea67221 */ /* 0x000fc60000010000 */
[----:B------:R-:W0:Y:S01]  /*19150*/  MUFU.EX2 R152, R152 ;  /* 0x0000009800987308 */ /* 0x000e220000000800 */
[----:B------:R-:W-:-:S04]  /*19160*/  FADD.FTZ R127, R157, R166 ;  /* 0x000000a69d7f7221 */ /* 0x000fc80000010000 */
[----:B------:R-:W-:-:S03]  /*19170*/  FADD.FTZ R168, R120, R127 ;  /* 0x0000007f78a87221 */ /* 0x000fc60000010000 */
[----:B------:R-:W2:Y:S01]  /*19180*/  MUFU.EX2 R139, R139 ;  /* 0x0000008b008b7308 */ /* 0x000ea20000000800 */
[----:B------:R-:W-:-:S01]  /*19190*/  FADD.FTZ R168, R161, R168 ;  /* 0x000000a8a1a87221 */ /* 0x000fc20000010000 */
[----:B-1----:R-:W-:-:S03]  /*191a0*/  FADD.FTZ R3, R150, R3 ;  /* 0x0000000396037221 */ /* 0x002fc60000010000 */
[----:B------:R-:W-:-:S03]  /*191b0*/  FADD.FTZ R127, R103, R168 ;  /* 0x000000a8677f7221 */ /* 0x000fc60000010000 */
[----:B------:R-:W1:Y:S01]  /*191c0*/  MUFU.EX2 R154, R154 ;  /* 0x0000009a009a7308 */ /* 0x000e620000000800 */
[----:B0-----:R-:W-:-:S01]  /*191d0*/  FADD.FTZ R12, R152, R3 ;  /* 0x00000003980c7221 */ /* 0x001fc20000010000 */
[----:B------:R-:W-:-:S06]  /*191e0*/  FADD.FTZ R127, R122, R127 ;  /* 0x0000007f7a7f7221 */ /* 0x000fcc0000010000 */
[----:B------:R-:W0:Y:S01]  /*191f0*/  MUFU.EX2 R143, R143 ;  /* 0x0000008f008f7308 */ /* 0x000e220000000800 */
[----:B--2---:R-:W-:-:S01]  /*19200*/  FADD.FTZ R3, R139, R12 ;  /* 0x0000000c8b037221 */ /* 0x004fc20000010000 */
[----:B------:R-:W-:-:S06]  /*19210*/  FADD.FTZ R12, R126, R127 ;  /* 0x0000007f7e0c7221 */ /* 0x000fcc0000010000 */
[----:B------:R-:W2:Y:S01]  /*19220*/  MUFU.EX2 R155, R155 ;  /* 0x0000009b009b7308 */ /* 0x000ea20000000800 */
[----:B-1----:R-:W-:-:S01]  /*19230*/  FADD.FTZ R170, R154, R3 ;  /* 0x000000039aaa7221 */ /* 0x002fc20000010000 */
[----:B------:R-:W-:-:S04]  /*19240*/  FADD.FTZ R3, R137, R12 ;  /* 0x0000000c89037221 */ /* 0x000fc80000010000 */
[----:B------:R-:W-:Y:S02]  /*19250*/  FADD.FTZ R12, R130, R3 ;  /* 0x00000003820c7221 */ /* 0x000fe40000010000 */
[----:B------:R-:W1:Y:S01]  /*19260*/  MUFU.EX2 R156, R156 ;  /* 0x0000009c009c7308 */ /* 0x000e620000000800 */
[----:B0-----:R-:W-:-:S07]  /*19270*/  FADD.FTZ R170, R143, R170 ;  /* 0x000000aa8faa7221 */ /* 0x001fce0000010000 */
[----:B------:R-:W0:Y:S01]  /*19280*/  MUFU.EX2 R147, R147 ;  /* 0x0000009300937308 */ /* 0x000e220000000800 */
[----:B--2---:R-:W-:-:S07]  /*19290*/  FADD.FTZ R3, R155, R170 ;  /* 0x000000aa9b037221 */ /* 0x004fce0000010000 */
[----:B------:R-:W2:Y:S08]  /*192a0*/  MUFU.EX2 R158, R158 ;  /* 0x0000009e009e7308 */ /* 0x000eb00000000800 */
[----:B------:R-:W3:Y:S08]  /*192b0*/  MUFU.EX2 R149, R149 ;  /* 0x0000009500957308 */ /* 0x000ef00000000800 */
[----:B------:R4:W-:Y:S08]  /*192c0*/  MUFU.EX2 R166, R105 ;  /* 0x0000006900a67308 */ /* 0x0009f00000000800 */
[----:B------:R-:W5:Y:S01]  /*192d0*/  MUFU.EX2 R160, R160 ;  /* 0x000000a000a07308 */ /* 0x000f620000000800 */
[----:B----4-:R-:W-:-:S01]  /*192e0*/  FADD.FTZ R105, R141, R12 ;  /* 0x0000000c8d697221 */ /* 0x010fc20000010000 */
[----:B-1----:R-:W-:-:S03]  /*192f0*/  FADD.FTZ R12, R156, R3 ;  /* 0x000000039c0c7221 */ /* 0x002fc60000010000 */
[----:B------:R-:W-:Y:S01]  /*19300*/  FADD.FTZ R172, R136, R105 ;  /* 0x0000006988ac7221 */ /* 0x000fe20000010000 */
[----:B0-----:R-:W-:-:S02]  /*19310*/  FADD.FTZ R3, R147, R12 ;  /* 0x0000000c93037221 */ /* 0x001fc40000010000 */
[----:B------:R-:W0:Y:S01]  /*19320*/  MUFU.EX2 R121, R121 ;  /* 0x0000007900797308 */ /* 0x000e220000000800 */
[----:B------:R-:W-:-:S01]  /*19330*/  FADD.FTZ R105, R145, R172 ;  /* 0x000000ac91697221 */ /* 0x000fc20000010000 */
[----:B--2---:R-:W-:-:S03]  /*19340*/  FADD.FTZ R12, R158, R3 ;  /* 0x000000039e0c7221 */ /* 0x004fc60000010000 */
[----:B------:R-:W-:Y:S01]  /*19350*/  FADD.FTZ R172, R138, R105 ;  /* 0x000000698aac7221 */ /* 0x000fe20000010000 */
[----:B---3--:R-:W-:-:S02]  /*19360*/  FADD.FTZ R3, R149, R12 ;  /* 0x0000000c95037221 */ /* 0x008fc40000010000 */
[----:B------:R-:W1:Y:S01]  /*19370*/  MUFU.EX2 R162, R162 ;  /* 0x000000a200a27308 */ /* 0x000e620000000800 */
[----:B------:R-:W-:-:S01]  /*19380*/  FADD.FTZ R105, R151, R172 ;  /* 0x000000ac97697221 */ /* 0x000fc20000010000 */
[----:B-----5:R-:W-:-:S03]  /*19390*/  FADD.FTZ R12, R160, R3 ;  /* 0x00000003a00c7221 */ /* 0x020fc60000010000 */
[----:B------:R-:W-:-:S03]  /*193a0*/  FADD.FTZ R172, R124, R105 ;  /* 0x000000697cac7221 */ /* 0x000fc60000010000 */
        /* <DEDUP_REMOVED lines=12> */
[----:B------:R-:W-:Y:S01]  /*19470*/  MUFU.EX2 R133, R133 ;  /* 0x0000008500857308 */ /* 0x000fe20000000800 */
[----:B--2---:R-:W-:-:S07]  /*19480*/  FADD.FTZ R172, R132, R105 ;  /* 0x0000006984ac7221 */ /* 0x004fce0000010000 */
[----:B------:R-:W1:Y:S01]  /*19490*/  MUFU.EX2 R142, R131 ;  /* 0x00000083008e7308 */ /* 0x000e620000000800 */
[----:B0-----:R-:W-:-:S07]  /*194a0*/  FADD.FTZ R3, R187, R12 ;  /* 0x0000000cbb037221 */ /* 0x001fce0000010000 */
[----:B------:R-:W-:Y:S08]  /*194b0*/  MUFU.EX2 R134, R134 ;  /* 0x0000008600867308 */ /* 0x000ff00000000800 */
[----:B------:R-:W0:Y:S01]  /*194c0*/  MUFU.EX2 R219, R219 ;  /* 0x000000db00db7308 */ /* 0x000e220000000800 */
[----:B-1----:R-:W-:-:S07]  /*194d0*/  FADD.FTZ R12, R142, R3 ;  /* 0x000000038e0c7221 */ /* 0x002fce0000010000 */
[----:B------:R-:W-:Y:S08]  /*194e0*/  MUFU.EX2 R135, R135 ;  /* 0x0000008700877308 */ /* 0x000ff00000000800 */
[----:B------:R-:W1:Y:S01]  /*194f0*/  MUFU.EX2 R223, R223 ;  /* 0x000000df00df7308 */ /* 0x000e620000000800 */
[----:B0-----:R-:W-:-:S04]  /*19500*/  FADD.FTZ R3, R219, R12 ;  /* 0x0000000cdb037221 */ /* 0x001fc80000010000 */
[----:B------:R-:W-:-:S03]  /*19510*/  FADD.FTZ R12, R166, R3 ;  /* 0x00000003a60c7221 */ /* 0x000fc60000010000 */
[----:B------:R-:W-:Y:S08]  /*19520*/  MUFU.EX2 R109, R109 ;  /* 0x0000006d006d7308 */ /* 0x000ff00000000800 */
[----:B------:R0:W2:Y:S01]  /*19530*/  MUFU.EX2 R168, R107 ;  /* 0x0000006b00a87308 */ /* 0x0000a20000000800 */
[----:B-1----:R-:W-:-:S07]  /*19540*/  FADD.FTZ R3, R223, R12 ;  /* 0x0000000cdf037221 */ /* 0x002fce0000010000 */
[----:B------:R-:W-:Y:S01]  /*19550*/  MUFU.EX2 R108, R108 ;  /* 0x0000006c006c7308 */ /* 0x000fe20000000800 */
[----:B0-----:R-:W-:-:S04]  /*19560*/  FADD.FTZ R107, R133, R172 ;  /* 0x000000ac856b7221 */ /* 0x001fc80000010000 */
[----:B------:R-:W-:-:S03]  /*19570*/  FADD.FTZ R172, R134, R107 ;  /* 0x0000006b86ac7221 */ /* 0x000fc60000010000 */
[----:B------:R-:W0:Y:S01]  /*19580*/  MUFU.EX2 R225, R225 ;  /* 0x000000e100e17308 */ /* 0x000e220000000800 */
[----:B------:R-:W-:-:S01]  /*19590*/  FADD.FTZ R107, R135, R172 ;  /* 0x000000ac876b7221 */ /* 0x000fc20000010000 */
[----:B--2---:R-:W-:-:S03]  /*195a0*/  FADD.FTZ R12, R168, R3 ;  /* 0x00000003a80c7221 */ /* 0x004fc60000010000 */
[----:B------:R-:W-:-:S03]  /*195b0*/  FADD.FTZ R172, R98, R107 ;  /* 0x0000006b62ac7221 */ /* 0x000fc60000010000 */
[----:B------:R-:W-:Y:S01]  /*195c0*/  MUFU.EX2 R113, R113 ;  /* 0x0000007100717308 */ /* 0x000fe20000000800 */
[----:B------:R-:W-:-:S07]  /*195d0*/  FADD.FTZ R107, R109, R172 ;  /* 0x000000ac6d6b7221 */ /* 0x000fce0000010000 */
[----:B------:R-:W1:Y:S01]  /*195e0*/  MUFU.EX2 R170, R111 ;  /* 0x0000006f00aa7308 */ /* 0x000e620000000800 */
[----:B0-----:R-:W-:-:S07]  /*195f0*/  FADD.FTZ R3, R225, R12 ;  /* 0x0000000ce1037221 */ /* 0x001fce0000010000 */
[----:B------:R-:W-:Y:S08]  /*19600*/  MUFU.EX2 R112, R112 ;  /* 0x0000007000707308 */ /* 0x000ff00000000800 */
[----:B------:R-:W0:Y:S01]  /*19610*/  MUFU.EX2 R114, R114 ;  /* 0x0000007200727308 */ /* 0x000e220000000800 */
[----:B-1----:R-:W-:-:S07]  /*19620*/  FADD.FTZ R3, R170, R3 ;  /* 0x00000003aa037221 */ /* 0x002fce0000010000 */
[----:B------:R-:W-:Y:S08]  /*19630*/  MUFU.EX2 R117, R117 ;  /* 0x0000007500757308 */ /* 0x000ff00000000800 */
        /* <DEDUP_REMOVED lines=13> */
[----:B----4-:R-:W-:-:S04]  /*19710*/  FADD.FTZ R102, R90, R107 ;  /* 0x0000006b5a667221 */ /* 0x010fc80000010000 */
[----:B------:R-:W-:Y:S02]  /*19720*/  FADD.FTZ R107, R105, R102 ;  /* 0x00000066696b7221 */ /* 0x000fe40000010000 */
        /* <DEDUP_REMOVED lines=18> */
[----:B--2---:R-:W-:-:S04]  /*19850*/  FADD.FTZ R12, R95, R12 ;  /* 0x0000000c5f0c7221 */ /* 0x004fc80000010000 */
[----:B0-----:R-:W-:Y:S01]  /*19860*/  FADD.FTZ R107, R165, R12 ;  /* 0x0000000ca56b7221 */ /* 0x001fe20000010000 */
[----:B------:R-:W-:-:S03]  /*19870*/  FADD.FTZ R12, R104, R3 ;  /* 0x00000003680c7221 */ /* 0x000fc60000010000 */
[----:B-1----:R-:W-:Y:S01]  /*19880*/  FADD.FTZ R3, R100, R107 ;  /* 0x0000006b64037221 */ /* 0x002fe20000010000 */
[----:B------:R-:W-:Y:S06]  /*19890*/  @!P0 BRA `(.L_x_9240) ;  /* 0x0000000000048947 */ /* 0x000fec0003800000 */
[----:B------:R-:W-:Y:S01]  /*198a0*/  BPT.TRAP 0x1 ;  /* 0x000000040000795c */ /* 0x000fe20000300000 */
.L_x_9240:
[----:B------:R-:W-:Y:S01]  /*198b0*/  F2FP.SATFINITE.E4M3.F32.PACK_AB_MERGE_C R21, R146, R21, RZ ;  /* 0x000000159215723e */ /* 0x000fe200048070ff */
[-C--:B------:R-:W-:Y:S01]  /*198c0*/  FMUL.FTZ R24, R24, R169.reuse ;  /* 0x000000a918187220 */ /* 0x080fe20000410000 */
[----:B------:R-:W-:Y:S01]  /*198d0*/  ISETP.GT.AND P1, PT, R0, R206, PT ;  /* 0x000000ce0000720c */ /* 0x000fe20003f24270 */
[-C--:B------:R-:W-:Y:S01]  /*198e0*/  FMUL.FTZ R25, R25, R169.reuse ;  /* 0x000000a919197220 */ /* 0x080fe20000410000 */
[----:B------:R-:W-:Y:S01]  /*198f0*/  F2FP.SATFINITE.E4M3.F32.PACK_AB_MERGE_C R21, R15, R144, R21 ;  /* 0x000000900f15723e */ /* 0x000fe20004807015 */
[----:B------:R-:W-:Y:S01]  /*19900*/  IMAD R15, R190, 0x8, R17 ;  /* 0x00000008be0f7824 */ /* 0x000fe200078e0211 */
[----:B------:R-:W-:Y:S01]  /*19910*/  F2FP.SATFINITE.E4M3.F32.PACK_AB_MERGE_C R92, R93, R92, RZ ;  /* 0x0000005c5d5c723e */ /* 0x000fe200048070ff */
[----:B------:R-:W-:Y:S01]  /*19920*/  FMUL.FTZ R28, R28, R169 ;  /* 0x000000a91c1c7220 */ /* 0x000fe20000410000 */
[----:B------:R-:W-:Y:S01]  /*19930*/  F2FP.SATFINITE.E4M3.F32.PACK_AB_MERGE_C R142, R142, R187, RZ ;  /* 0x000000bb8e8e723e */ /* 0x000fe200048070ff */
[----:B------:R-:W-:Y:S01]  /*19940*/  VIADD R15, R15, 0x22860 ;  /* 0x000228600f0f7836 */ /* 0x000fe20000000000 */
        /* <DEDUP_REMOVED lines=8> */
[----:B------:R-:W-:Y:S01]  /*199d0*/  F2FP.SATFINITE.E4M3.F32.PACK_AB_MERGE_C R153, R153, R106, RZ ;  /* 0x0000006a9999723e */ /* 0x000fe200048070ff */
[----:B------:R0:W-:Y:S01]  /*199e0*/  SYNCS.ARRIVE.TRANS64.RED.A1T0 RZ, [R15+URZ], RZ ;  /* 0x000000ff0fff79a7 */ /* 0x0001e2000810043f */
        /* <DEDUP_REMOVED lines=93> */
[----:B------:R-:W-:Y:S02]  /*19fc0*/  IMAD.MOV.U32 R190, RZ, RZ, R217 ;  /* 0x000000ffffbe7224 */ /* 0x000fe400078e00d9 */
[----:B------:R-:W-:Y:S02]  /*19fd0*/  IMAD.MOV.U32 R185, RZ, RZ, R21 ;  /* 0x000000ffffb97224 */ /* 0x000fe400078e0015 */
[----:B------:R-:W-:Y:S01]  /*19fe0*/  IMAD.MOV.U32 R169, RZ, RZ, R92 ;  /* 0x000000ffffa97224 */ /* 0x000fe200078e005c */
[----:B0-----:R-:W-:Y:S06]  /*19ff0*/  @P1 BRA `(.L_x_9241) ;  /* 0xffffffa800e41947 */ /* 0x001fec000383ffff */
[----:B------:R-:W-:Y:S02]  /*1a000*/  IMAD.MOV.U32 R220, RZ, RZ, R97 ;  /* 0x000000ffffdc7224 */ /* 0x000fe400078e0061 */
[----:B------:R-:W-:Y:S02]  /*1a010*/  IMAD.MOV.U32 R221, RZ, RZ, R91 ;  /* 0x000000ffffdd7224 */ /* 0x000fe400078e005b */
[----:B------:R-:W-:Y:S02]  /*1a020*/  IMAD.MOV.U32 R190, RZ, RZ, R217 ;  /* 0x000000ffffbe7224 */ /* 0x000fe400078e00d9 */
[----:B------:R-:W-:-:S07]  /*1a030*/  IMAD.MOV.U32 R192, RZ, RZ, R218 ;  /* 0x000000ffffc07224 */ /* 0x000fce00078e00da */
.L_x_9221:
[----:B------:R-:W0:Y:S01]  /*1a040*/  LDC R15, c[0x0][0x448] ;  /* 0x00011200ff0f7b82 */ /* 0x000e220000000800 */
[----:B------:R-:W-:Y:S01]  /*1a050*/  LOP3.LUT R22, R22, 0xfffffff7, RZ, 0xc0, !PT ;  /* 0xfffffff716167812 */ /* 0x000fe200078ec0ff */
[----:B------:R-:W-:Y:S01]  /*1a060*/  ULDC UR4, c[0x0][0x9dc] ;  /* 0x0002770000047ab9 */ /* 0x000fe20000000800 */
[----:B------:R-:W-:-:S05]  /*1a070*/  IADD3 R88, R199, 0x1, -R197 ;  /* 0x00000001c7587810 */ /* 0x000fca0007ffe8c5 */
[----:B------:R-:W1:Y:S01]  /*1a080*/  LDC R89, c[0x0][0x9e4] ;  /* 0x00027900ff597b82 */ /* 0x000e620000000800 */
[----:B0-----:R-:W-:Y:S01]  /*1a090*/  ISETP.NE.AND P1, PT, R15, 0x1, PT ;  /* 0x000000010f00780c */ /* 0x001fe20003f25270 */
[----:B------:R-:W-:-:S12]  /*1a0a0*/  VIADD R15, R202, 0x7f ;  /* 0x0000007fca0f7836 */ /* 0x000fd80000000000 */
[----:B------:R-:W0:Y:S01]  /*1a0b0*/  @P1 LDC R20, c[0x0][0x44c] ;  /* 0x00011300ff141b82 */ /* 0x000e220000000800 */
[----:B------:R-:W-:-:S04]  /*1a0c0*/  @P1 LOP3.LUT R22, R22, 0x8, RZ, 0xfc, !PT ;  /* 0x0000000816161812 */ /* 0x000fc800078efcff */
[----:B------:R-:W-:-:S03]  /*1a0d0*/  LOP3.LUT R22, R22, 0xffffffef, RZ, 0xc0, !PT ;  /* 0xffffffef16167812 */ /* 0x000fc600078ec0ff */
[----:B------:R-:W2:Y:S01]  /*1a0e0*/  @P1 LDC R21, c[0x0][0x450] ;  /* 0x00011400ff151b82 */ /* 0x000ea20000000800 */
[----:B0-----:R-:W-:-:S05]  /*1a0f0*/  @P1 IMAD.HI.U32 R20, R15, R20, RZ ;  /* 0x000000140f141227 */ /* 0x001fca00078e00ff */
[----:B--2---:R-:W-:Y:S02]  /*1a100*/  @P1 SHF.R.U32.HI R15, RZ, R21, R20 ;  /* 0x00000015ff0f1219 */ /* 0x004fe40000011614 */
[----:B-1----:R-:W-:-:S03]  /*1a110*/  ISETP.GE.AND P1, PT, R89, 0x1, PT ;  /* 0x000000015900780c */ /* 0x002fc60003f26270 */
[----:B------:R-:W-:-:S04]  /*1a120*/  IMAD.IADD R15, R88, 0x1, R15 ;  /* 0x00000001580f7824 */ /* 0x000fc800078e020f */
[----:B------:R-:W-:-:S06]  /*1a130*/  VIADD R88, R15, -UR4 ;  /* 0x800000040f587c36 */ /* 0x000fcc0008000000 */
[----:B------:R-:W-:Y:S01]  /*1a140*/  @P1 LOP3.LUT R22, R22, 0x10, RZ, 0xfc, !PT ;  /* 0x0000001016161812 */ /* 0x000fe200078efcff */
        /* <DEDUP_REMOVED lines=11> */
.L_x_9244:
[----:B------:R-:W-:-:S13]  /*1a200*/  ISETP.NE.AND P1, PT, R89, 0x1, PT ;  /* 0x000000015900780c */ /* 0x000fda0003f25270 */
[----:B------:R-:W0:Y:S02]  /*1a210*/  @P1 LDC.64 R20, c[0x0][0x9e8] ;  /* 0x00027a00ff141b82 */ /* 0x000e240000000a00 */
[----:B0-----:R-:W-:-:S05]  /*1a220*/  @P1 IMAD.HI.U32 R20, R15, R20, RZ ;  /* 0x000000140f141227 */ /* 0x001fca00078e00ff */
[----:B------:R-:W-:-:S07]  /*1a230*/  @P1 SHF.R.U32.HI R15, RZ, R21, R20 ;  /* 0x00000015ff0f1219 */ /* 0x000fce0000011614 */
.L_x_9245:
[----:B------:R-:W-:Y:S05]  /*1a240*/  BSYNC B0 ;  /* 0x0000000000007941 */ /* 0x000fea0003800000 */
.L_x_9243:
[----:B------:R-:W-:-:S05]  /*1a250*/  IMAD R15, R15, R89, RZ ;  /* 0x000000590f0f7224 */ /* 0x000fca00078e02ff */
[----:B------:R-:W-:-:S07]  /*1a260*/  VIMNMX R88, R88, R15, !PT ;  /* 0x0000000f58587248 */ /* 0x000fce0007fe0100 */
.L_x_9242:
[----:B------:R-:W-:-:S04]  /*1a270*/  VIADD R88, R88, 0x9f ;  /* 0x0000009f58587836 */ /* 0x000fc80000000000 */
[----:B------:R-:W-:-:S05]  /*1a280*/  IMAD.HI R88, R88, 0x66666667, RZ ;  /* 0x6666666758587827 */ /* 0x000fca00078e02ff */
[----:B------:R-:W-:-:S04]  /*1a290*/  SHF.R.U32.HI R15, RZ, 0x1f, R88 ;  /* 0x0000001fff0f7819 */ /* 0x000fc80000011658 */
[----:B------:R-:W-:-:S04]  /*1a2a0*/  LEA.HI.SX32 R218, R88, R15, 0x1a ;  /* 0x0000000f58da7211 */ /* 0x000fc800078fd2ff */
[----:B------:R-:W-:-:S04]  /*1a2b0*/  VIMNMX R218, R205, R218, !PT ;  /* 0x000000dacdda7248 */ /* 0x000fc80007fe0100 */
[----:B------:R-:W-:-:S13]  /*1a2c0*/  ISETP.GE.AND P1, PT, R0, R218, PT ;  /* 0x000000da0000720c */ /* 0x000fda0003f26270 */
[----:B------:R-:W-:Y:S05]  /*1a2d0*/  @!P1 BRA `(.L_x_9246) ;  /* 0x0000003400fc9947 */ /* 0x000fea0003800000 */
[----:B------:R-:W-:Y:S02]  /*1a2e0*/  IMAD.MOV.U32 R217, RZ, RZ, R220 ;  /* 0x000000ffffd97224 */ /* 0x000fe400078e00dc */
[----:B------:R-:W-:Y:S02]  /*1a2f0*/  IMAD.MOV.U32 R206, RZ, RZ, R221 ;  /* 0x000000ffffce7224 */ /* 0x000fe400078e00dd */
[----:B------:R-:W-:Y:S02]  /*1a300*/  IMAD.MOV.U32 R223, RZ, RZ, R192 ;  /* 0x000000ffffdf7224 */ /* 0x000fe400078e00c0 */
[----:B------:R-:W-:-:S07]  /*1a310*/  IMAD.MOV.U32 R219, RZ, RZ, R190 ;  /* 0x000000ffffdb7224 */ /* 0x000fce00078e00be */
.L_x_9258:
        /* <DEDUP_REMOVED lines=8> */
.L_x_9248:
        /* <DEDUP_REMOVED lines=8> */
.L_x_9249:
[----:B------:R-:W-:Y:S04]  /*1a420*/  BSSY B0, `(.L_x_9247) ;  /* 0x0000004000007945 */ /* 0x000fe80003800000 */
[----:B-1----:R-:W-:Y:S05]  /*1a430*/  @P2 BRA `(.L_x_9250) ;  /* 0x0000000000082947 */ /* 0x002fea0003800000 */
[----:B------:R-:W1:Y:S02]  /*1a440*/  SYNCS.PHASECHK.TRANS64.TRYWAIT P2, [R14+URZ+0x22830], R15 ;  /* 0x0228300f0e0075a7 */ /* 0x000e64000804017f */
[----:B-1----:R-:W-:Y:S05]  /*1a450*/  @!P2 BRA `(.L_x_9251) ;  /* 0x000001800094a947 */ /* 0x002fea0003800000 */
.L_x_9250:
[----:B------:R-:W-:Y:S05]  /*1a460*/  BSYNC B0 ;  /* 0x0000000000007941 */ /* 0x000fea0003800000 */
.L_x_9247:
        /* <DEDUP_REMOVED lines=18> */
[----:B------:R-:W-:Y:S01]  /*1a590*/  VIADD R90, R20, 0x300 ;  /* 0x00000300145a7836 */ /* 0x000fe20000000000 */
[----:B------:R-:W-:Y:S01]  /*1a5a0*/  R2UR UR33, R11 ;  /* 0x000000000b2172ca */ /* 0x000fe200000e0000 */
[----:B------:R-:W-:Y:S01]  /*1a5b0*/  IMAD.MOV.U32 R21, RZ, RZ, 0x40000040 ;  /* 0x40000040ff157424 */ /* 0x000fe200078e00ff */
[----:B------:R-:W-:Y:S01]  /*1a5c0*/  R2UR UR34, R88 ;  /* 0x00000000582272ca */ /* 0x000fe200000e0000 */
[----:B------:R-:W-:Y:S01]  /*1a5d0*/  VIADD R88, R20, 0x400 ;  /* 0x0000040014587836 */ /* 0x000fe20000000000 */
[----:B------:R-:W-:-:S02]  /*1a5e0*/  R2UR UR39, R15 ;  /* 0x000000000f2772ca */ /* 0x000fc400000e0000 */
[----:B------:R-:W-:Y:S02]  /*1a5f0*/  R2UR UR36, R10 ;  /* 0x000000000a2472ca */ /* 0x000fe400000e0000 */
        /* <DEDUP_REMOVED lines=9> */
[C---:B------:R-:W-:Y:S01]  /*1a690*/  VIADD R90, R20.reuse, 0x102 ;  /* 0x00000102145a7836 */ /* 0x040fe20000000000 */
[----:B------:R0:W-:Y:S01]  /*1a6a0*/  BAR.SYNC.DEFER_BLOCKING R92, 0x100 ;  /* 0x0004005c0000751d */ /* 0x0001e20000010000 */
[----:B------:R-:W-:Y:S01]  /*1a6b0*/  R2UR UR7, R91 ;  /* 0x000000005b0772ca */ /* 0x000fe200000e0000 */
[----:B------:R-:W-:Y:S01]  /*1a6c0*/  VIADD R88, R20, 0x402 ;  /* 0x0000040214587836 */ /* 0x000fe20000000000 */
[----:B------:R-:W-:Y:S01]  /*1a6d0*/  R2UR UR38, R14 ;  /* 0x000000000e2672ca */ /* 0x000fe200000e0000 */
[----:B------:R-:W-:Y:S01]  /*1a6e0*/  VIADD R14, R20, 0x2 ;  /* 0x00000002140e7836 */ /* 0x000fe20000000000 */
[----:B------:R-:W-:-:S02]  /*1a6f0*/  R2UR UR48, R10 ;  /* 0x000000000a3072ca */ /* 0x000fc400000e0000 */
[----:B------:R-:W-:Y:S01]  /*1a700*/  R2UR UR49, R11 ;  /* 0x000000000b3172ca */ /* 0x000fe200000e0000 */
[----:B0-----:R-:W-:Y:S01]  /*1a710*/  VIADD R92, R20, 0x4 ;  /* 0x00000004145c7836 */ /* 0x001fe20000000000 */
        /* <DEDUP_REMOVED lines=11> */
[----:B------:R-:W-:Y:S01]  /*1a7d0*/  WARPGROUP.ARRIVE ;  /* 0x00000000000079c5 */ /* 0x000fe20000000000 */
[----:B------:R-:W-:Y:S01]  /*1a7e0*/  VIADD R88, R20, 0x404 ;  /* 0x0000040414587836 */ /* 0x000fe20000000000 */
[----:B------:R-:W-:Y:S01]  /*1a7f0*/  R2UR UR6, R92 ;  /* 0x000000005c0672ca */ /* 0x000fe200000e0000 */
[----:B------:R-:W-:Y:S01]  /*1a800*/  VIADD R92, R20, 0x6 ;  /* 0x00000006145c7836 */ /* 0x000fe20000000000 */
[C---:B------:R-:W-:Y:S02]  /*1a810*/  R2UR UR15, R89.reuse ;  /* 0x00000000590f72ca */ /* 0x040fe400000e0000 */
[----:B------:R-:W-:Y:S01]  /*1a820*/  QGMMA.64x32x32.F32.E4M3.E4M3 R152, gdesc[UR28], RZ, !UPT, gsb0 ;  /* 0x006000001c9879f3 */ /* 0x000fe2000c0008ff */
[----:B------:R-:W-:Y:S01]  /*1a830*/  R2UR UR22, R88 ;  /* 0x00000000581672ca */ /* 0x000fe200000e0000 */
[----:B------:R-:W-:Y:S01]  /*1a840*/  VIADD R88, R20, 0x206 ;  /* 0x0000020614587836 */ /* 0x000fe20000000000 */
[----:B------:R-:W-:Y:S01]  /*1a850*/  R2UR UR23, R89 ;  /* 0x00000000591772ca */ /* 0x000fe200000e0000 */
[----:B------:R-:W-:Y:S01]  /*1a860*/  IMAD.MOV.U32 R89, RZ, RZ, 0x40000040 ;  /* 0x40000040ff597424 */ /* 0x000fe200078e00ff */
[----:B------:R-:W-:-:S02]  /*1a870*/  R2UR UR44, R10 ;  /* 0x000000000a2c72ca */ /* 0x000fc400000e0000 */
[----:B------:R-:W-:Y:S02]  /*1a880*/  R2UR UR45, R11 ;  /* 0x000000000b2d72ca */ /* 0x000fe400000e0000 */
        /* <DEDUP_REMOVED lines=33> */
[----:B------:R-:W-:Y:S01]  /*1aaa0*/  R2UR UR16, R6 ;  /* 0x00000000061072ca */ /* 0x000fe200000e0000 */
[----:B------:R-:W-:-:S02]  /*1aab0*/  WARPGROUP.DEPBAR.LE gsb0, 0x0 ;  /* 0x00008000000079c5 */ /* 0x000fc40000010000 */
[----:B------:R-:W-:Y:S01]  /*1aac0*/  WARPGROUP.ARRIVE ;  /* 0x00000000000079c5 */ /* 0x000fe20000000000 */
[C---:B------:R-:W-:Y:S02]  /*1aad0*/  R2UR UR17, R7.reuse ;  /* 0x00000000071172ca */ /* 0x040fe400000e0000 */
[----:B------:R-:W-:Y:S02]  /*1aae0*/  R2UR UR20, R6 ;  /* 0x00000000061472ca */ /* 0x000fe400000e0000 */
[----:B------:R-:W-:Y:S01]  /*1aaf0*/  R2UR UR21, R7 ;  /* 0x00000000071572ca */ /* 0x000fe200000e0000 */
[----:B------:R-:W-:Y:S01]  /*1ab00*/  QGMMA.64x32x32.F32.E4M3.E4M3 R136, gdesc[UR32], RZ, !UPT, gsb0 ;  /* 0x00600000208879f3 */ /* 0x000fe2000c0008ff */
[----:B------:R-:W-:Y:S02]  /*1ab10*/  R2UR UR34, R88 ;  /* 0x00000000582272ca */ /* 0x000fe400000e0000 */
[----:B------:R-:W-:Y:S02]  /*1ab20*/  R2UR UR35, R89 ;  /* 0x00000000592372ca */ /* 0x000fe400000e0000 */
[----:B------:R-:W-:-:S02]  /*1ab30*/  R2UR UR24, R4 ;  /* 0x00000000041872ca */ /* 0x000fc400000e0000 */
[----:B------:R-:W-:Y:S02]  /*1ab40*/  R2UR UR25, R5 ;  /* 0x00000000051972ca */ /* 0x000fe400000e0000 */
[----:B------:R-:W-:Y:S01]  /*1ab50*/  R2UR UR30, R14 ;  /* 0x000000000e1e72ca */ /* 0x000fe200000e0000 */
[----:B------:R-:W-:Y:S01]  /*1ab60*/  VIADD R14, R20, 0x306 ;  /* 0x00000306140e7836 */ /* 0x000fe20000000000 */
[----:B------:R-:W-:Y:S01]  /*1ab70*/  R2UR UR31, R15 ;  /* 0x000000000f1f72ca */ /* 0x000fe200000e0000 */
[----:B------:R-:W-:Y:S01]  /*1ab80*/  IMAD.MOV.U32 R15, RZ, RZ, 0x40000040 ;  /* 0x40000040ff0f7424 */ /* 0x000fe200078e00ff */
[----:B------:R-:W-:Y:S01]  /*1ab90*/  R2UR UR28, R4 ;  /* 0x00000000041c72ca */ /* 0x000fe200000e0000 */
[----:B------:R-:W-:Y:S01]  /*1aba0*/  VIADD R20, R20, 0x406 ;  /* 0x0000040614147836 */ /* 0x000fe20000000000 */
[----:B------:R-:W-:Y:S02]  /*1abb0*/  R2UR UR29, R5 ;  /* 0x00000000051d72ca */ /* 0x000fe400000e0000 */
[----:B------:R-:W-:-:S02]  /*1abc0*/  R2UR UR32, R4 ;  /* 0x00000000042072ca */ /* 0x000fc400000e0000 */
[----:B------:R-:W-:Y:S02]  /*1abd0*/  R2UR UR33, R5 ;  /* 0x00000000052172ca */ /* 0x000fe400000e0000 */
        /* <DEDUP_REMOVED lines=78> */
.L_x_9253:
[----:B------:R-:W-:Y:S01]  /*1b0c0*/  SHF.L.U32 R14, R223, 0x1f, RZ ;  /* 0x0000001fdf0e7819 */ /* 0x000fe200000006ff */
[----:B------:R-:W-:-:S04]  /*1b0d0*/  IMAD R15, R219, 0x8, R17 ;  /* 0x00000008db0f7824 */ /* 0x000fc800078e0211 */
[----:B------:R0:W1:Y:S01]  /*1b0e0*/  SYNCS.PHASECHK.TRANS64.TRYWAIT P1, [R15+URZ+0x22850], R14 ;  /* 0x0228500e0f0075a7 */ /* 0x000062000802017f */
[----:B------:R-:W-:Y:S05]  /*1b0f0*/  @!P0 BRA `(.L_x_9254) ;  /* 0x0000000000048947 */ /* 0x000fea0003800000 */
[----:B------:R-:W-:Y:S01]  /*1b100*/  BPT.TRAP 0x1 ;  /* 0x000000040000795c */ /* 0x000fe20000300000 */
.L_x_9254:
[----:B-1----:R-:W-:Y:S05]  /*1b110*/  @P1 BRA `(.L_x_9252) ;  /* 0x0000000000081947 */ /* 0x002fea0003800000 */
[----:B------:R-:W1:Y:S02]  /*1b120*/  SYNCS.PHASECHK.TRANS64.TRYWAIT P1, [R15+URZ+0x22850], R14 ;  /* 0x0228500e0f0075a7 */ /* 0x000e64000802017f */
[----:B-1----:R-:W-:Y:S05]  /*1b130*/  @!P1 BRA `(.L_x_9255) ;  /* 0x0000017400709947 */ /* 0x002fea0003800000 */
.L_x_9252:
        /* <DEDUP_REMOVED lines=46> */
.L_x_9256:
        /* <DEDUP_REMOVED lines=104> */
[----:B------:R-:W1:Y:S06]  /*1baa0*/  S2R R170, SR_CgaCtaId ;  /* 0x0000000000aa7919 */ /* 0x000e6c0000008800 */
[----:B------:R-:W3:Y:S01]  /*1bab0*/  MUFU.TANH R177, R177 ;  /* 0x000000b100b17308 */ /* 0x000ee20000002400 */
[----:B--2---:R-:W-:-:S07]  /*1bac0*/  FMNMX.FTZ R14, R163, R14, !PT ;  /* 0x0000000ea30e7209 */ /* 0x004fce0007810000 */
[----:B------:R-:W2:Y:S01]  /*1bad0*/  MUFU.TANH R165, R165 ;  /* 0x000000a500a57308 */ /* 0x000ea20000002400 */
[----:B0-----:R-:W-:-:S07]  /*1bae0*/  FMNMX.FTZ R138, R175, R138, !PT ;  /* 0x0000008aaf8a7209 */ /* 0x001fce0007810000 */
[----:B------:R-:W0:Y:S01]  /*1baf0*/  MUFU.TANH R167, R167 ;  /* 0x000000a700a77308 */ /* 0x000e220000002400 */
[----:B---3--:R-:W-:-:S07]  /*1bb00*/  FMNMX.FTZ R14, R177, R14, !PT ;  /* 0x0000000eb10e7209 */ /* 0x008fce0007810000 */
        /* <DEDUP_REMOVED lines=127> */
[----:B--2---:R-:W-:-:S05]  /*1c300*/  FMNMX.FTZ R138, R101, R138, !PT ;  /* 0x0000008a658a7209 */ /* 0x004fca0007810000 */
[----:B------:R-:W2:Y:S01]  /*1c310*/  SHFL.BFLY PT, R221, R138, 0x2, 0x1f ;  /* 0x0c401f008add7f89 */ /* 0x000ea200000e0000 */
[----:B0-----:R-:W-:-:S04]  /*1c320*/  FMNMX.FTZ R14, R102, R14, !PT ;  /* 0x0000000e660e7209 */ /* 0x001fc80007810000 */
[----:B---3--:R-:W-:-:S05]  /*1c330*/  FMNMX.FTZ R140, R103, R14, !PT ;  /* 0x0000000e678c7209 */ /* 0x008fca0007810000 */
[----:B------:R-:W0:Y:S01]  /*1c340*/  SHFL.BFLY PT, R14, R140, 0x2, 0x1f ;  /* 0x0c401f008c0e7f89 */ /* 0x000e2200000e0000 */
[----:B--2---:R-:W-:-:S05]  /*1c350*/  FMNMX.FTZ R142, R138, R221, !PT ;  /* 0x000000dd8a8e7209 */ /* 0x004fca0007810000 */
[----:B------:R-:W2:Y:S01]  /*1c360*/  SHFL.BFLY PT, R221, R142, 0x1, 0x1f ;  /* 0x0c201f008edd7f89 */ /* 0x000ea200000e0000 */
[----:B0-----:R-:W-:Y:S02]  /*1c370*/  FMNMX.FTZ R144, R140, R14, !PT ;  /* 0x0000000e8c907209 */ /* 0x001fe40007810000 */
[----:B------:R-:W0:Y:S03]  /*1c380*/  LDC R14, c[0x0][0x988] ;  /* 0x00026200ff0e7b82 */ /* 0x000e260000000800 */
[----:B------:R-:W3:Y:S01]  /*1c390*/  SHFL.BFLY PT, R220, R144, 0x1, 0x1f ;  /* 0x0c201f0090dc7f89 */ /* 0x000ee200000e0000 */
[----:B--2---:R-:W-:-:S05]  /*1c3a0*/  FMNMX.FTZ R221, R142, R221, !PT ;  /* 0x000000dd8edd7209 */ /* 0x004fca0007810000 */
[C---:B------:R-:W-:Y:S01]  /*1c3b0*/  FADD.FTZ R146, -R221.reuse, R206 ;  /* 0x000000cedd927221 */ /* 0x040fe20000010100 */
[----:B0-----:R-:W-:-:S03]  /*1c3c0*/  FFMA.FTZ R140, R221, R14, -8 ;  /* 0xc1000000dd8c7423 */ /* 0x001fc6000001000e */
[----:B------:R-:W-:Y:S01]  /*1c3d0*/  FMUL.FTZ R146, R146, R14 ;  /* 0x0000000e92927220 */ /* 0x000fe20000410000 */
[----:B---3--:R-:W-:Y:S01]  /*1c3e0*/  FMNMX.FTZ R220, R144, R220, !PT ;  /* 0x000000dc90dc7209 */ /* 0x008fe20007810000 */
[-CC-:B------:R-:W-:Y:S01]  /*1c3f0*/  FFMA.FTZ R142, R15, R14.reuse, -R140.reuse ;  /* 0x0000000e0f8e7223 */ /* 0x180fe2000001088c */
[----:B------:R-:W-:-:S01]  /*1c400*/  FFMA.FTZ R15, R21, R14, -R140 ;  /* 0x0000000e150f7223 */ /* 0x000fc2000001088c */
[-CC-:B------:R-:W-:Y:S01]  /*1c410*/  FFMA.FTZ R21, R155, R14.reuse, -R140.reuse ;  /* 0x0000000e9b157223 */ /* 0x180fe2000001088c */
[----:B------:R-:W-:-:S01]  /*1c420*/  FFMA.FTZ R155, R161, R14, -R140 ;  /* 0x0000000ea19b7223 */ /* 0x000fc2000001088c */
[C---:B------:R-:W-:Y:S01]  /*1c430*/  FADD.FTZ R138, -R220.reuse, R217 ;  /* 0x000000d9dc8a7221 */ /* 0x040fe20000010100 */
[----:B------:R-:W-:-:S01]  /*1c440*/  FFMA.FTZ R161, R220, R14, -8 ;  /* 0xc1000000dca17423 */ /* 0x000fc2000001000e */
[-CC-:B------:R-:W-:Y:S01]  /*1c450*/  FFMA.FTZ R144, R157, R14.reuse, -R140.reuse ;  /* 0x0000000e9d907223 */ /* 0x180fe2000001088c */
[----:B------:R-:W-:-:S01]  /*1c460*/  FFMA.FTZ R157, R165, R14, -R140 ;  /* 0x0000000ea59d7223 */ /* 0x000fc2000001088c */
[-C--:B------:R-:W-:Y:S01]  /*1c470*/  FMUL.FTZ R138, R138, R14.reuse ;  /* 0x0000000e8a8a7220 */ /* 0x080fe20000410000 */
[----:B------:R-:W-:-:S01]  /*1c480*/  FFMA.FTZ R165, R20, R14, -R161 ;  /* 0x0000000e14a57223 */ /* 0x000fc200000108a1 */
[-C--:B------:R-:W-:Y:S01]  /*1c490*/  FFMA.FTZ R20, R153, R14.reuse, -R161 ;  /* 0x0000000e99147223 */ /* 0x080fe200000108a1 */
        /* <DEDUP_REMOVED lines=9> */
[----:B0-----:R-:W-:-:S01]  /*1c530*/  FFMA.FTZ R146, R171, R14, -R140 ;  /* 0x0000000eab927223 */ /* 0x001fc2000001088c */
        /* <DEDUP_REMOVED lines=29> */
[----:B------:R-:W3:Y:S01]  /*1c710*/  MUFU.EX2 R15, R15 ;  /* 0x0000000f000f7308 */ /* 0x000ee20000000800 */
[----:B------:R-:W-:-:S01]  /*1c720*/  FFMA.FTZ R153, R159, R14, -R161 ;  /* 0x0000000e9f997223 */ /* 0x000fc200000108a1 */
[-CC-:B------:R-:W-:Y:S01]  /*1c730*/  FFMA.FTZ R158, R173, R14.reuse, -R161.reuse ;  /* 0x0000000ead9e7223 */ /* 0x180fe200000108a1 */
[----:B------:R-:W-:-:S01]  /*1c740*/  FFMA.FTZ R159, R163, R14, -R161 ;  /* 0x0000000ea39f7223 */ /* 0x000fc200000108a1 */
[----:B--2---:R-:W-:Y:S01]  /*1c750*/  FFMA.FTZ R12, R217, R12, R142 ;  /* 0x0000000cd90c7223 */ /* 0x004fe2000001008e */
[----:B0-----:R-:W-:-:S01]  /*1c760*/  FFMA.FTZ R3, R138, R3, R165 ;  /* 0x000000038a037223 */ /* 0x001fc200000100a5 */
        /* <DEDUP_REMOVED lines=11> */
[----:B---3--:R-:W-:-:S01]  /*1c820*/  FADD.FTZ R12, R15, R12 ;  /* 0x0000000c0f0c7221 */ /* 0x008fc20000010000 */
[-CC-:B------:R-:W-:Y:S01]  /*1c830*/  FFMA.FTZ R151, R151, R14.reuse, -R161.reuse ;  /* 0x0000000e97977223 */ /* 0x180fe200000108a1 */
[----:B------:R-:W-:-:S01]  /*1c840*/  FFMA.FTZ R122, R122, R14, -R161 ;  /* 0x0000000e7a7a7223 */ /* 0x000fc200000108a1 */
[-CC-:B------:R-:W-:Y:S01]  /*1c850*/  FFMA.FTZ R123, R123, R14.reuse, -R161.reuse ;  /* 0x0000000e7b7b7223 */ /* 0x180fe200000108a1 */
[----:B------:R-:W-:-:S01]  /*1c860*/  FFMA.FTZ R126, R126, R14, -R161 ;  /* 0x0000000e7e7e7223 */ /* 0x000fc200000108a1 */
[-CC-:B------:R-:W-:Y:S01]  /*1c870*/  FFMA.FTZ R127, R127, R14.reuse, -R161.reuse ;  /* 0x0000000e7f7f7223 */ /* 0x180fe200000108a1 */
[----:B------:R-:W-:-:S01]  /*1c880*/  FFMA.FTZ R130, R130, R14, -R161 ;  /* 0x0000000e82827223 */ /* 0x000fc200000108a1 */
        /* <DEDUP_REMOVED lines=16> */
[----:B------:R-:W4:Y:S01]  /*1c990*/  MUFU.EX2 R153, R153 ;  /* 0x0000009900997308 */ /* 0x000f220000000800 */
[----:B------:R-:W-:-:S01]  /*1c9a0*/  FFMA.FTZ R94, R94, R14, -R161 ;  /* 0x0000000e5e5e7223 */ /* 0x000fc200000108a1 */
[-CC-:B------:R-:W-:Y:S01]  /*1c9b0*/  FFMA.FTZ R95, R95, R14.reuse, -R161.reuse ;  /* 0x0000000e5f5f7223 */ /* 0x180fe200000108a1 */
[----:B------:R-:W-:-:S01]  /*1c9c0*/  FFMA.FTZ R98, R98, R14, -R161 ;  /* 0x0000000e62627223 */ /* 0x000fc200000108a1 */
[-CC-:B------:R-:W-:Y:S01]  /*1c9d0*/  FFMA.FTZ R99, R99, R14.reuse, -R161.reuse ;  /* 0x0000000e63637223 */ /* 0x180fe200000108a1 */
[----:B------:R-:W-:-:S01]  /*1c9e0*/  FFMA.FTZ R102, R102, R14, -R161 ;  /* 0x0000000e66667223 */ /* 0x000fc200000108a1 */
[----:B------:R-:W-:Y:S01]  /*1c9f0*/  FFMA.FTZ R103, R103, R14, -R161 ;  /* 0x0000000e67677223 */ /* 0x000fe200000108a1 */
[----:B--2---:R-:W-:-:S01]  /*1ca00*/  FADD.FTZ R161, R21, R12 ;  /* 0x0000000c15a17221 */ /* 0x004fc20000010000 */
[----:B------:R-:W2:Y:S01]  /*1ca10*/  MUFU.EX2 R146, R146 ;  /* 0x0000009200927308 */ /* 0x000ea20000000800 */
[----:B---3--:R-:W-:-:S01]  /*1ca20*/  FADD.FTZ R12, R140, R3 ;  /* 0x000000038c0c7221 */ /* 0x008fc20000010000 */
[----:B------:R-:W-:-:S02]  /*1ca30*/  IMAD R167, R190, 0x8, R17 ;  /* 0x00000008bea77824 */ /* 0x000fc400078e0211 */
[----:B0-----:R-:W-:-:S02]  /*1ca40*/  FADD.FTZ R161, R144, R161 ;  /* 0x000000a190a17221 */ /* 0x001fc40000010000 */
[----:B------:R-:W-:Y:S02]  /*1ca50*/  VIADD R167, R167, 0x22840 ;  /* 0x00022840a7a77836 */ /* 0x000fe40000000000 */
[----:B------:R-:W0:Y:S01]  /*1ca60*/  MUFU.EX2 R158, R158 ;  /* 0x0000009e009e7308 */ /* 0x000e220000000800 */
[----:B----4-:R-:W-:-:S02]  /*1ca70*/  FADD.FTZ R3, R153, R12 ;  /* 0x0000000c99037221 */ /* 0x010fc40000010000 */
[----:B-1----:R-:W-:-:S04]  /*1ca80*/  PRMT R167, R170, 0x654, R167 ;  /* 0x00000654aaa77816 */ /* 0x002fc800000000a7 */
[----:B------:R1:W-:Y:S01]  /*1ca90*/  SYNCS.ARRIVE.TRANS64.RED.A1T0 RZ, [R167+URZ], RZ ;  /* 0x000000ffa7ff79a7 */ /* 0x0003e2000810043f */
[----:B------:R-:W3:Y:S01]  /*1caa0*/  MUFU.EX2 R155, R155 ;  /* 0x0000009b009b7308 */ /* 0x000ee20000000800 */
[----:B--2---:R-:W-:-:S07]  /*1cab0*/  FADD.FTZ R12, R146, R161 ;  /* 0x000000a1920c7221 */ /* 0x004fce0000010000 */
[----:B------:R-:W2:Y:S01]  /*1cac0*/  MUFU.EX2 R159, R159 ;  /* 0x0000009f009f7308 */ /* 0x000ea20000000800 */
[----:B0-----:R-:W-:-:S07]  /*1cad0*/  FADD.FTZ R168, R158, R3 ;  /* 0x000000039ea87221 */ /* 0x001fce0000010000 */
[----:B------:R-:W0:Y:S01]  /*1cae0*/  MUFU.EX2 R148, R148 ;  /* 0x0000009400947308 */ /* 0x000e220000000800 */
[----:B---3--:R-:W-:-:S07]  /*1caf0*/  FADD.FTZ R3, R155, R12 ;  /* 0x0000000c9b037221 */ /* 0x008fce0000010000 */
        /* <DEDUP_REMOVED lines=133> */
[----:B--2---:R-:W-:-:S01]  /*1d350*/  FADD.FTZ R168, R102, R161 ;  /* 0x000000a166a87221 */ /* 0x004fc20000010000 */
[----:B0-----:R-:W-:-:S03]  /*1d360*/  FADD.FTZ R12, R101, R12 ;  /* 0x0000000c650c7221 */ /* 0x001fc60000010000 */
[----:B---3--:R-:W-:Y:S01]  /*1d370*/  FADD.FTZ R3, R103, R168 ;  /* 0x000000a867037221 */ /* 0x008fe20000010000 */
[----:B-1----:R-:W-:Y:S06]  /*1d380*/  @!P0 BRA `(.L_x_9257) ;  /* 0x0000000000048947 */ /* 0x002fec0003800000 */
[----:B------:R-:W-:Y:S01]  /*1d390*/  BPT.TRAP 0x1 ;  /* 0x000000040000795c */ /* 0x000fe20000300000 */
.L_x_9257:
[----:B------:R-:W-:Y:S01]  /*1d3a0*/  F2FP.SATFINITE.E4M3.F32.PACK_AB_MERGE_C R21, R144, R21, RZ ;  /* 0x000000159015723e */ /* 0x000fe200048070ff */
[-C--:B------:R-:W-:Y:S01]  /*1d3b0*/  FMUL.FTZ R24, R24, R217.reuse ;  /* 0x000000d918187220 */ /* 0x080fe20000410000 */
[----:B------:R-:W-:Y:S01]  /*1d3c0*/  ISETP.GT.AND P1, PT, R0, R218, PT ;  /* 0x000000da0000720c */ /* 0x000fe20003f24270 */
[-C--:B------:R-:W-:Y:S01]  /*1d3d0*/  FMUL.FTZ R25, R25, R217.reuse ;  /* 0x000000d919197220 */ /* 0x080fe20000410000 */
[----:B------:R-:W-:Y:S01]  /*1d3e0*/  F2FP.SATFINITE.E4M3.F32.PACK_AB_MERGE_C R184, R15, R142, R21 ;  /* 0x0000008e0fb8723e */ /* 0x000fe20004807015 */
[----:B------:R-:W-:Y:S01]  /*1d3f0*/  IMAD R15, R219, 0x8, R17 ;  /* 0x00000008db0f7824 */ /* 0x000fe200078e0211 */
[----:B------:R-:W-:Y:S01]  /*1d400*/  F2FP.SATFINITE.E4M3.F32.PACK_AB_MERGE_C R140, R153, R140, RZ ;  /* 0x0000008c998c723e */ /* 0x000fe200048070ff */
[-C--:B------:R-:W-:Y:S01]  /*1d410*/  FMUL.FTZ R28, R28, R217.reuse ;  /* 0x000000d91c1c7220 */ /* 0x080fe20000410000 */
        /* <DEDUP_REMOVED lines=8> */
[----:B------:R-:W-:Y:S01]  /*1d4a0*/  F2FP.SATFINITE.E4M3.F32.PACK_AB_MERGE_C R143, R143, R164, RZ ;  /* 0x000000a48f8f723e */ /* 0x000fe200048070ff */
[-C--:B------:R-:W-:Y:S01]  /*1d4b0*/  FMUL.FTZ R36, R36, R217.reuse ;  /* 0x000000d924247220 */ /* 0x080fe20000410000 */
[----:B------:R-:W-:Y:S01]  /*1d4c0*/  F2FP.SATFINITE.E4M3.F32.PACK_AB_MERGE_C R149, R149, R156, RZ ;  /* 0x0000009c9595723e */ /* 0x000fe200048070ff */
[----:B------:R0:W-:Y:S01]  /*1d4d0*/  SYNCS.ARRIVE.TRANS64.RED.A1T0 RZ, [R15+URZ], RZ ;  /* 0x000000ff0fff79a7 */ /* 0x0001e2000810043f */
        /* <DEDUP_REMOVED lines=93> */
[----:B------:R-:W-:Y:S01]  /*1dab0*/  IMAD.MOV.U32 R219, RZ, RZ, R190 ;  /* 0x000000ffffdb7224 */ /* 0x000fe200078e00be */
[----:B0-----:R-:W-:Y:S06]  /*1dac0*/  @P1 BRA `(.L_x_9258) ;  /* 0xffffffc800141947 */ /* 0x001fec000383ffff */
.L_x_9246:
[----:B------:R-:W-:-:S13]  /*1dad0*/  ISETP.GE.AND P1, PT, R0, R205, PT ;  /* 0x000000cd0000720c */ /* 0x000fda0003f26270 */
[----:B------:R-:W-:Y:S05]  /*1dae0*/  @!P1 BRA `(.L_x_9259) ;  /* 0x00000054003c9947 */ /* 0x000fea0003800000 */
[----:B------:R-:W-:Y:S02]  /*1daf0*/  IMAD.MOV.U32 R206, RZ, RZ, R220 ;  /* 0x000000ffffce7224 */ /* 0x000fe400078e00dc */
[----:B------:R-:W-:Y:S02]  /*1db00*/  IMAD.MOV.U32 R217, RZ, RZ, R221 ;  /* 0x000000ffffd97224 */ /* 0x000fe400078e00dd */
[----:B------:R-:W-:Y:S02]  /*1db10*/  IMAD.MOV.U32 R219, RZ, RZ, R192 ;  /* 0x000000ffffdb7224 */ /* 0x000fe400078e00c0 */
[----:B------:R-:W-:-:S07]  /*1db20*/  IMAD.MOV.U32 R218, RZ, RZ, R190 ;  /* 0x000000ffffda7224 */ /* 0x000fce00078e00be */
.L_x_9279:
        /* <DEDUP_REMOVED lines=8> */
.L_x_9261:
        /* <DEDUP_REMOVED lines=8> */
.L_x_9262:
[----:B------:R-:W-:Y:S04]  /*1dc30*/  BSSY B0, `(.L_x_9260) ;  /* 0x0000004000007945 */ /* 0x000fe80003800000 */
[----:B-1----:R-:W-:Y:S05]  /*1dc40*/  @P2 BRA `(.L_x_9263) ;  /* 0x0000000000082947 */ /* 0x002fea0003800000 */
[----:B------:R-:W1:Y:S02]  /*1dc50*/  SYNCS.PHASECHK.TRANS64.TRYWAIT P2, [R14+URZ+0x22830], R15 ;  /* 0x0228300f0e0075a7 */ /* 0x000e64000804017f */
[----:B-1----:R-:W-:Y:S05]  /*1dc60*/  @!P2 BRA `(.L_x_9264) ;  /* 0x0000014800b8a947 */ /* 0x002fea0003800000 */
.L_x_9263:
[----:B------:R-:W-:Y:S05]  /*1dc70*/  BSYNC B0 ;  /* 0x0000000000007941 */ /* 0x000fea0003800000 */
.L_x_9260:
        /* <DEDUP_REMOVED lines=197> */
.L_x_9266:
[----:B------:R-:W-:Y:S01]  /*1e8d0*/  SHF.L.U32 R14, R219, 0x1f, RZ ;  /* 0x0000001fdb0e7819 */ /* 0x000fe200000006ff */
[----:B------:R-:W-:-:S04]  /*1e8e0*/  IMAD R15, R218, 0x8, R17 ;  /* 0x00000008da0f7824 */ /* 0x000fc800078e0211 */
[----:B------:R0:W1:Y:S01]  /*1e8f0*/  SYNCS.PHASECHK.TRANS64.TRYWAIT P1, [R15+URZ+0x22850], R14 ;  /* 0x0228500e0f0075a7 */ /* 0x000062000802017f */
[----:B------:R-:W-:Y:S05]  /*1e900*/  @!P0 BRA `(.L_x_9267) ;  /* 0x0000000000048947 */ /* 0x000fea0003800000 */
[----:B------:R-:W-:Y:S01]  /*1e910*/  BPT.TRAP 0x1 ;  /* 0x000000040000795c */ /* 0x000fe20000300000 */
.L_x_9267:
[----:B-1----:R-:W-:Y:S05]  /*1e920*/  @P1 BRA `(.L_x_9265) ;  /* 0x0000000000081947 */ /* 0x002fea0003800000 */
[----:B------:R-:W1:Y:S02]  /*1e930*/  SYNCS.PHASECHK.TRANS64.TRYWAIT P1, [R15+URZ+0x22850], R14 ;  /* 0x0228500e0f0075a7 */ /* 0x000e64000802017f */
[----:B-1----:R-:W-:Y:S05]  /*1e940*/  @!P1 BRA `(.L_x_9268) ;  /* 0x0000013c00949947 */ /* 0x002fea0003800000 */
.L_x_9265:
        /* <DEDUP_REMOVED lines=46> */
.L_x_9269:
        /* <DEDUP_REMOVED lines=8> */
[----:B------:R-:W2:Y:S01]  /*1ecb0*/  LDC R175, c[0x0][0x9e4] ;  /* 0x00027900ffaf7b82 */ /* 0x000ea20000000800 */
        /* <DEDUP_REMOVED lines=36> */
[----:B------:R-:W3:Y:S01]  /*1ef00*/  @P1 LDC R20, c[0x0][0x450] ;  /* 0x00011400ff141b82 */ /* 0x000ee20000000800 */
        /* <DEDUP_REMOVED lines=13> */
[----:B------:R-:W-:Y:S01]  /*1efe0*/  IMAD R102, R0, -0xa0, RZ ;  /* 0xffffff6000667824 */ /* 0x000fe200078e02ff */
[----:B------:R-:W-:Y:S01]  /*1eff0*/  R2UR UR4, R204 ;  /* 0x00000000cc0472ca */ /* 0x000fe200000e0000 */
[----:B0-----:R-:W-:Y:S01]  /*1f000*/  @P1 IMAD.HI.U32 R15, R14, R15, RZ ;  /* 0x0000000f0e0f1227 */ /* 0x001fe200078e00ff */
[----:B------:R-:W0:Y:S01]  /*1f010*/  MUFU.TANH R21, R21 ;  /* 0x0000001500157308 */ /* 0x000e220000002400 */
[----:B------:R-:W-:-:S02]  /*1f020*/  ULDC UR5, c[0x0][0x9e0] ;  /* 0x0002780000057ab9 */ /* 0x000fc40000000800 */
[----:B------:R-:W-:Y:S01]  /*1f030*/  IMAD.IADD R99, R102, 0x1, -R200 ;  /* 0x0000000166637824 */ /* 0x000fe200078e0ac8 */
[----:B---3--:R-:W-:Y:S01]  /*1f040*/  @P1 SHF.R.U32.HI R14, RZ, R20, R15 ;  /* 0x00000014ff0e1219 */ /* 0x008fe2000001160f */
        /* <DEDUP_REMOVED lines=23> */
[----:B------:R-:W3:Y:S01]  /*1f1c0*/  SHFL.IDX PT, R173, R14, RZ, 0x1c1f ;  /* 0x001c1fff0ead7589 */ /* 0x000ee200000e0000 */
[----:B------:R-:W-:Y:S01]  /*1f1d0*/  FMUL.FTZ R161, R2, R164 ;  /* 0x000000a402a17220 */ /* 0x000fe20000410000 */
[----:B------:R-:W-:Y:S02]  /*1f1e0*/  VIADD R88, R88, 0x22840 ;  /* 0x0002284058587836 */ /* 0x000fe40000000000 */
[C---:B------:R-:W-:Y:S01]  /*1f1f0*/  FMUL.FTZ R164, R2.reuse, R167 ;  /* 0x000000a702a47220 */ /* 0x040fe20000410000 */
[C---:B------:R-:W-:Y:S01]  /*1f200*/  FMUL.FTZ R167, R2.reuse, R92 ;  /* 0x0000005c02a77220 */ /* 0x040fe20000410000 */
[C---:B------:R-:W-:Y:S01]  /*1f210*/  FMUL.FTZ R92, R2.reuse, R94 ;  /* 0x0000005e025c7220 */ /* 0x040fe20000410000 */
[----:B------:R-:W-:Y:S01]  /*1f220*/  FMUL.FTZ R94, R2, R98 ;  /* 0x00000062025e7220 */ /* 0x000fe20000410000 */
[----:B-1----:R-:W-:Y:S01]  /*1f230*/  PRMT R88, R224, 0x654, R88 ;  /* 0x00000654e0587816 */ /* 0x002fe20000000058 */
[----:B------:R-:W-:Y:S01]  /*1f240*/  FMUL.FTZ R98, R2, R103 ;  /* 0x0000006702627220 */ /* 0x000fe20000410000 */
[----:B--2---:R-:W-:Y:S01]  /*1f250*/  ISETP.GE.AND P1, PT, R175, 0x1, PT ;  /* 0x00000001af00780c */ /* 0x004fe20003f26270 */
[----:B------:R-:W1:Y:S01]  /*1f260*/  MUFU.TANH R15, R15 ;  /* 0x0000000f000f7308 */ /* 0x000e620000002400 */
[----:B------:R2:W-:Y:S07]  /*1f270*/  SYNCS.ARRIVE.TRANS64.RED.A1T0 RZ, [R88+URZ], RZ ;  /* 0x000000ff58ff79a7 */ /* 0x0005ee000810043f */
[----:B------:R-:W4:Y:S01]  /*1f280*/  MUFU.TANH R20, R20 ;  /* 0x0000001400147308 */ /* 0x000f220000002400 */
[----:B--2---:R-:W-:-:S04]  /*1f290*/  IADD3 R88, -R200, 0x1, R102 ;  /* 0x00000001c8587810 */ /* 0x004fc80007ffe166 */
[----:B------:R-:W-:-:S03]  /*1f2a0*/  IADD3 R88, -R197, R88, R199 ;  /* 0x00000058c5587210 */ /* 0x000fc60007ffe1c7 */
[----:B------:R-:W2:Y:S02]  /*1f2b0*/  MUFU.TANH R152, R152 ;  /* 0x0000009800987308 */ /* 0x000ea40000002400 */
[C---:B------:R-:W-:Y:S02]  /*1f2c0*/  VIADD R103, R88.reuse, UR5 ;  /* 0x0000000558677c36 */ /* 0x040fe40008000000 */
[----:B------:R-:W-:Y:S02]  /*1f2d0*/  VIADD R170, R88, UR4 ;  /* 0x0000000458aa7c36 */ /* 0x000fe40008000000 */
[--C-:B---3--:R-:W-:Y:S02]  /*1f2e0*/  IMAD.IADD R171, R103, 0x1, R173.reuse ;  /* 0x0000000167ab7824 */ /* 0x108fe400078e02ad */
[----:B------:R-:W3:Y:S01]  /*1f2f0*/  MUFU.TANH R153, R153 ;  /* 0x0000009900997308 */ /* 0x000ee20000002400 */
        /* <DEDUP_REMOVED lines=90> */
.L_x_9272:
[----:B------:R-:W-:Y:S02]  /*1f8a0*/  ULDC UR4, c[0x0][0x9e4] ;  /* 0x0002790000047ab9 */ /* 0x000fe40000000800 */
[----:B------:R-:W-:-:S05]  /*1f8b0*/  IMAD.U32 R174, RZ, RZ, UR4 ;  /* 0x00000004ffae7e24 */ /* 0x000fca000f8e00ff */
[----:B------:R-:W-:-:S13]  /*1f8c0*/  ISETP.NE.AND P1, PT, R174, 0x1, PT ;  /* 0x00000001ae00780c */ /* 0x000fda0003f25270 */
[----:B------:R-:W1:Y:S02]  /*1f8d0*/  @P1 LDC.64 R88, c[0x0][0x9e8] ;  /* 0x00027a00ff581b82 */ /* 0x000e640000000a00 */
[----:B-1----:R-:W-:-:S05]  /*1f8e0*/  @P1 IMAD.HI.U32 R88, R173, R88, RZ ;  /* 0x00000058ad581227 */ /* 0x002fca00078e00ff */
[----:B------:R-:W-:-:S07]  /*1f8f0*/  @P1 SHF.R.U32.HI R173, RZ, R89, R88 ;  /* 0x00000059ffad1219 */ /* 0x000fce0000011658 */
.L_x_9273:
[----:B------:R-:W-:Y:S05]  /*1f900*/  BSYNC B0 ;  /* 0x0000000000007941 */ /* 0x000fea0003800000 */
.L_x_9271:
[----:B------:R-:W-:-:S05]  /*1f910*/  IMAD R173, R173, R174, R99 ;  /* 0x000000aeadad7224 */ /* 0x000fca00078e0263 */
[----:B------:R-:W-:Y:S02]  /*1f920*/  VIADDMNMX R171, R173, R174, R171, PT ;  /* 0x000000aeadab7246 */ /* 0x000fe400038001ab */
[----:B------:R-:W-:-:S07]  /*1f930*/  VIMNMX R172, R172, R173, !PT ;  /* 0x000000adacac7248 */ /* 0x000fce0007fe0100 */
.L_x_9270:
[C---:B------:R-:W-:Y:S01]  /*1f940*/  ISETP.GE.AND P1, PT, R102.reuse, 0x2, PT ;  /* 0x000000026600780c */ /* 0x040fe20003f26270 */
[----:B------:R-:W1:Y:S01]  /*1f950*/  SHFL.IDX PT, R14, R14, 0x1, 0x1c1f ;  /* 0x003c1f000e0e7f89 */ /* 0x000e6200000e0000 */
[----:B------:R-:W-:Y:S02]  /*1f960*/  ISETP.GE.AND P3, PT, R102, 0x9, PT ;  /* 0x000000096600780c */ /* 0x000fe40003f66270 */
[----:B------:R-:W-:Y:S02]  /*1f970*/  ISETP.GT.AND P2, PT, R172, 0x1, !P1 ;  /* 0x00000001ac00780c */ /* 0x000fe40004f44270 */
[----:B------:R-:W-:Y:S02]  /*1f980*/  LOP3.LUT R16, R16, 0xfffffffd, RZ, 0xc0, !PT ;  /* 0xfffffffd10107812 */ /* 0x000fe400078ec0ff */
[----:B------:R-:W-:Y:S02]  /*1f990*/  ISETP.LT.OR P2, PT, R171, 0x2, P2 ;  /* 0x00000002ab00780c */ /* 0x000fe40001741670 */
[----:B------:R-:W-:-:S02]  /*1f9a0*/  LOP3.LUT R22, R22, 0xfffffffd, RZ, 0xc0, !PT ;  /* 0xfffffffd16167812 */ /* 0x000fc400078ec0ff */
[----:B------:R-:W-:Y:S02]  /*1f9b0*/  FSEL R20, R20, -INF , !P2 ;  /* 0xff80000014147808 */ /* 0x000fe40005000000 */
        /* <DEDUP_REMOVED lines=13> */
[----:B0-----:R-:W-:Y:S02]  /*1fa90*/  FSEL R154, R154, -INF , !P2 ;  /* 0xff8000009a9a7808 */ /* 0x001fe40005000000 */
        /* <DEDUP_REMOVED lines=226> */
.L_x_9276:
[----:B------:R-:W-:Y:S02]  /*208c0*/  ULDC UR4, c[0x0][0x9e4] ;  /* 0x0002790000047ab9 */ /* 0x000fe40000000800 */
[----:B------:R-:W-:-:S05]  /*208d0*/  IMAD.U32 R102, RZ, RZ, UR4 ;  /* 0x00000004ff667e24 */ /* 0x000fca000f8e00ff */
[----:B------:R-:W-:-:S13]  /*208e0*/  ISETP.NE.AND P6, PT, R102, 0x1, PT ;  /* 0x000000016600780c */ /* 0x000fda0003fc5270 */
[----:B------:R-:W0:Y:S02]  /*208f0*/  @P6 LDC.64 R14, c[0x0][0x9e8] ;  /* 0x00027a00ff0e6b82 */ /* 0x000e240000000a00 */
[----:B0-----:R-:W-:-:S05]  /*20900*/  @P6 IMAD.HI.U32 R14, R89, R14, RZ ;  /* 0x0000000e590e6227 */ /* 0x001fca00078e00ff */
[----:B------:R-:W-:-:S07]  /*20910*/  @P6 SHF.R.U32.HI R89, RZ, R15, R14 ;  /* 0x0000000fff596219 */ /* 0x000fce000001160e */
.L_x_9277:
[----:B------:R-:W-:Y:S05]  /*20920*/  BSYNC B0 ;  /* 0x0000000000007941 */ /* 0x000fea0003800000 */
.L_x_9275:
[----:B------:R-:W-:-:S05]  /*20930*/  IMAD R89, R89, R102, R99 ;  /* 0x0000006659597224 */ /* 0x000fca00078e0263 */
[----:B------:R-:W-:Y:S02]  /*20940*/  VIADDMNMX R103, R89, R102, R103, PT ;  /* 0x0000006659677246 */ /* 0x000fe40003800167 */
[----:B------:R-:W-:-:S07]  /*20950*/  VIMNMX R170, R170, R89, !PT ;  /* 0x00000059aaaa7248 */ /* 0x000fce0007fe0100 */
.L_x_9274:
        /* <DEDUP_REMOVED lines=97> */
[----:B------:R-:W-:Y:S02]  /*20f70*/  ISETP.GT.AND P2, PT, R170, 0x89, !P2 ;  /* 0x00000089aa00780c */ /* 0x000fe40005744270 */
[C---:B------:R-:W-:Y:S02]  /*20f80*/  ISETP.LT.OR P1, PT, R103.reuse, 0x3a, P1 ;  /* 0x0000003a6700780c */ /* 0x040fe40000f21670 */
[----:B------:R-:W-:Y:S02]  /*20f90*/  ISETP.LT.OR P2, PT, R103, 0x8a, P2 ;  /* 0x0000008a6700780c */ /* 0x000fe40001741670 */
[----:B------:R-:W-:Y:S02]  /*20fa0*/  FSEL R149, R149, -INF , !P1 ;  /* 0xff80000095957808 */ /* 0x000fe40004800000 */
[----:B------:R-:W-:-:S02]  /*20fb0*/  LOP3.LUT P1, RZ, R16, 0x800000, RZ, 0xc0, !PT ;  /* 0x0080000010ff7812 */ /* 0x000fc4000782c0ff */
[----:B------:R-:W-:Y:S02]  /*20fc0*/  FSEL R93, R93, -INF , !P2 ;  /* 0xff8000005d5d7808 */ /* 0x000fe40005000000 */
[C---:B------:R-:W-:Y:S02]  /*20fd0*/  ISETP.GT.AND P1, PT, R170.reuse, 0x40, !P1 ;  /* 0x00000040aa00780c */ /* 0x040fe40004f24270 */
[C---:B------:R-:W-:Y:S02]  /*20fe0*/  ISETP.GT.AND P3, PT, R170.reuse, 0x90, !P3 ;  /* 0x00000090aa00780c */ /* 0x040fe40005f64270 */
[----:B------:R-:W-:Y:S02]  /*20ff0*/  ISETP.LT.OR P1, PT, R103, 0x41, P1 ;  /* 0x000000416700780c */ /* 0x000fe40000f21670 */
[----:B------:R-:W-:Y:S02]  /*21000*/  ISETP.GT.AND P4, PT, R170, 0x91, !P4 ;  /* 0x00000091aa00780c */ /* 0x000fe40006784270 */
[----:B------:R-:W-:-:S02]  /*21010*/  FSEL R181, R120, -INF , !P1 ;  /* 0xff80000078b57808 */ /* 0x000fc40004800000 */
[----:B------:R-:W-:Y:S02]  /*21020*/  LOP3.LUT P1, RZ, R16, 0x400000, RZ, 0xc0, !PT ;  /* 0x0040000010ff7812 */ /* 0x000fe4000782c0ff */
[C---:B------:R-:W-:Y:S02]  /*21030*/  ISETP.GT.AND P5, PT, R170.reuse, 0x98, !P5 ;  /* 0x00000098aa00780c */ /* 0x040fe40006fa4270 */
[----:B------:R-:W-:Y:S02]  /*21040*/  ISETP.GT.AND P1, PT, R170, 0x41, !P1 ;  /* 0x00000041aa00780c */ /* 0x000fe40004f24270 */
[C---:B------:R-:W-:Y:S02]  /*21050*/  ISETP.LT.OR P3, PT, R103.reuse, 0x91, P3 ;  /* 0x000000916700780c */ /* 0x040fe40001f61670 */
[C---:B------:R-:W-:Y:S02]  /*21060*/  ISETP.LT.OR P1, PT, R103.reuse, 0x42, P1 ;  /* 0x000000426700780c */ /* 0x040fe40000f21670 */
[----:B------:R-:W-:-:S02]  /*21070*/  ISETP.LT.OR P4, PT, R103, 0x92, P4 ;  /* 0x000000926700780c */ /* 0x000fc40002781670 */
[----:B------:R-:W-:Y:S02]  /*21080*/  FSEL R121, R121, -INF , !P1 ;  /* 0xff80000079797808 */ /* 0x000fe40004800000 */
[----:B------:R-:W-:Y:S02]  /*21090*/  LOP3.LUT P1, RZ, R16, 0x200000, RZ, 0xc0, !PT ;  /* 0x0020000010ff7812 */ /* 0x000fe4000782c0ff */
[C---:B------:R-:W-:Y:S02]  /*210a0*/  ISETP.LT.OR P5, PT, R103.reuse, 0x99, P5 ;  /* 0x000000996700780c */ /* 0x040fe40002fa1670 */
[----:B------:R-:W-:Y:S02]  /*210b0*/  ISETP.GT.AND P1, PT, R170, 0x48, !P1 ;  /* 0x00000048aa00780c */ /* 0x000fe40004f24270 */
[----:B------:R-:W-:Y:S02]  /*210c0*/  FSEL R94, R94, -INF , !P3 ;  /* 0xff8000005e5e7808 */ /* 0x000fe40005800000 */
[----:B------:R-:W-:-:S02]  /*210d0*/  ISETP.LT.OR P1, PT, R103, 0x49, P1 ;  /* 0x000000496700780c */ /* 0x000fc40000f21670 */
[----:B------:R-:W-:Y:S02]  /*210e0*/  FSEL R95, R95, -INF , !P4 ;  /* 0xff8000005f5f7808 */ /* 0x000fe40006000000 */
        /* <DEDUP_REMOVED lines=25> */
[----:B------:R-:W-:Y:S02]  /*21280*/  LOP3.LUT P1, RZ, R16, 0x4000, RZ, 0xc0, !PT ;  /* 0x0000400010ff7812 */ /* 0x000fe4000782c0ff */
[----:B------:R-:W-:Y:S02]  /*21290*/  FMNMX.FTZ R104, R101, R14, !PT ;  /* 0x0000000e65687209 */ /* 0x000fe40007810000 */
[----:B------:R-:W-:Y:S01]  /*212a0*/  ISETP.GT.AND P1, PT, R170, 0x61, !P1 ;  /* 0x00000061aa00780c */ /* 0x000fe20004f24270 */
[----:B------:R-:W0:Y:S02]  /*212b0*/  LDC R14, c[0x0][0x988] ;  /* 0x00026200ff0e7b82 */ /* 0x000e240000000800 */
[----:B------:R-:W1:Y:S01]  /*212c0*/  SHFL.BFLY PT, R221, R104, 0x2, 0x1f ;  /* 0x0c401f0068dd7f89 */ /* 0x000e6200000e0000 */
[----:B------:R-:W-:-:S04]  /*212d0*/  ISETP.LT.OR P1, PT, R103, 0x62, P1 ;  /* 0x000000626700780c */ /* 0x000fc80000f21670 */
[----:B------:R-:W-:Y:S02]  /*212e0*/  FSEL R105, R105, -INF , !P1 ;  /* 0xff80000069697808 */ /* 0x000fe40004800000 */
[----:B------:R-:W-:-:S04]  /*212f0*/  LOP3.LUT P1, RZ, R16, 0x2000, RZ, 0xc0, !PT ;  /* 0x0000200010ff7812 */ /* 0x000fc8000782c0ff */
[----:B------:R-:W-:-:S04]  /*21300*/  ISETP.GT.AND P1, PT, R170, 0x68, !P1 ;  /* 0x00000068aa00780c */ /* 0x000fc80004f24270 */
[----:B------:R-:W-:-:S04]  /*21310*/  ISETP.LT.OR P1, PT, R103, 0x69, P1 ;  /* 0x000000696700780c */ /* 0x000fc80000f21670 */
[----:B------:R-:W-:Y:S02]  /*21320*/  FSEL R223, R106, -INF , !P1 ;  /* 0xff8000006adf7808 */ /* 0x000fe40004800000 */
[----:B------:R-:W-:Y:S02]  /*21330*/  LOP3.LUT P1, RZ, R16, 0x1000, RZ, 0xc0, !PT ;  /* 0x0000100010ff7812 */ /* 0x000fe4000782c0ff */
[----:B-1----:R-:W-:Y:S02]  /*21340*/  FMNMX.FTZ R106, R104, R221, !PT ;  /* 0x000000dd686a7209 */ /* 0x002fe40007810000 */
[----:B------:R-:W-:-:S03]  /*21350*/  ISETP.GT.AND P1, PT, R170, 0x69, !P1 ;  /* 0x00000069aa00780c */ /* 0x000fc60004f24270 */
        /* <DEDUP_REMOVED lines=10> */
[----:B0-----:R-:W-:Y:S01]  /*21400*/  FFMA.FTZ R102, R221, R14, -8 ;  /* 0xc1000000dd667423 */ /* 0x001fe2000001000e */
        /* <DEDUP_REMOVED lines=20> */
[----:B------:R-:W-:Y:S02]  /*21550*/  ISETP.LT.OR P1, PT, R103, 0x89, P1 ;  /* 0x000000896700780c */ /* 0x000fe40000f21670 */
[----:B------:R-:W-:Y:S02]  /*21560*/  ISETP.GT.AND P2, PT, R170, 0x99, !P6 ;  /* 0x00000099aa00780c */ /* 0x000fe40007744270 */
[----:B------:R-:W-:-:S02]  /*21570*/  FSEL R92, R92, -INF , !P1 ;  /* 0xff8000005c5c7808 */ /* 0x000fc40004800000 */
[----:B------:R-:W-:Y:S02]  /*21580*/  LOP3.LUT P1, RZ, R16, 0x1, RZ, 0xc0, !PT ;  /* 0x0000000110ff7812 */ /* 0x000fe4000782c0ff */
[C---:B------:R-:W-:Y:S02]  /*21590*/  ISETP.LT.OR P2, PT, R103.reuse, 0x9a, P2 ;  /* 0x0000009a6700780c */ /* 0x040fe40001741670 */
[----:B------:R-:W-:Y:S02]  /*215a0*/  ISETP.GT.AND P1, PT, R170, RZ, !P1 ;  /* 0x000000ffaa00720c */ /* 0x000fe40004f24270 */
[----:B------:R-:W-:Y:S02]  /*215b0*/  FSEL R98, R98, -INF , !P2 ;  /* 0xff80000062627808 */ /* 0x000fe40005000000 */
[----:B------:R-:W-:-:S04]  /*215c0*/  ISETP.LT.OR P1, PT, R103, 0x1, P1 ;  /* 0x000000016700780c */ /* 0x000fc80000f21670 */
[----:B------:R-:W-:Y:S02]  /*215d0*/  FSEL R21, R21, -INF , !P1 ;  /* 0xff80000015157808 */ /* 0x000fe40004800000 */
[----:B------:R-:W-:Y:S02]  /*215e0*/  FSETP.NEU.FTZ.AND P1, PT, R221, -INF , PT ;  /* 0xff800000dd00780b */ /* 0x000fe40003f3d000 */
        /* <DEDUP_REMOVED lines=15> */
[----:B------:R-:W-:Y:S01]  /*216e0*/  MUFU.EX2 R122, R140 ;  /* 0x0000008c007a7308 */ /* 0x000fe20000000800 */
        /* <DEDUP_REMOVED lines=12> */
[----:B0-----:R-:W-:Y:S01]  /*217b0*/  FMNMX.FTZ R130, R173, R126, !PT ;  /* 0x0000007ead827209 */ /* 0x001fe20007810000 */
[-CC-:B------:R-:W-:Y:S01]  /*217c0*/  FFMA.FTZ R150, R150, R14.reuse, -R102.reuse ;  /* 0x0000000e96967223 */ /* 0x180fe20000010866 */
        /* <DEDUP_REMOVED lines=9> */
[----:B0-----:R-:W-:-:S01]  /*21860*/  FFMA.FTZ R144, R109, R14, -R102 ;  /* 0x0000000e6d907223 */ /* 0x001fc20000010866 */
        /* <DEDUP_REMOVED lines=32> */
[----:B0-----:R-:W-:-:S04]  /*21a70*/  FMNMX.FTZ R165, R111, R138, !PT ;  /* 0x0000008a6fa57209 */ /* 0x001fc80007810000 */
        /* <DEDUP_REMOVED lines=10> */
[----:B------:R-:W-:Y:S01]  /*21b20*/  FSEL R165, R97, -INF , !P5 ;  /* 0xff80000061a57808 */ /* 0x000fe20006800000 */
[----:B------:R-:W-:Y:S01]  /*21b30*/  MUFU.EX2 R141, R141 ;  /* 0x0000008d008d7308 */ /* 0x000fe20000000800 */
[----:B------:R-:W-:-:S04]  /*21b40*/  FMNMX.FTZ R108, R95, R108, !PT ;  /* 0x0000006c5f6c7209 */ /* 0x000fc80007810000 */
[----:B------:R-:W-:-:S03]  /*21b50*/  FMNMX.FTZ R109, R165, R108, !PT ;  /* 0x0000006ca56d7209 */ /* 0x000fc60007810000 */
[----:B------:R0:W-:Y:S01]  /*21b60*/  MUFU.EX2 R97, R142 ;  /* 0x0000008e00617308 */ /* 0x0001e20000000800 */
[----:B------:R-:W-:Y:S01]  /*21b70*/  FMNMX.FTZ R138, R98, R109, !PT ;  /* 0x0000006d628a7209 */ /* 0x000fe20007810000 */
[-CC-:B------:R-:W-:Y:S01]  /*21b80*/  FFMA.FTZ R109, R112, R14.reuse, -R102.reuse ;  /* 0x0000000e706d7223 */ /* 0x180fe20000010866 */
[----:B------:R-:W-:-:S01]  /*21b90*/  FFMA.FTZ R112, R113, R14, -R102 ;  /* 0x0000000e71707223 */ /* 0x000fc20000010866 */
[-CC-:B------:R-:W-:Y:S01]  /*21ba0*/  FFMA.FTZ R113, R116, R14.reuse, -R102.reuse ;  /* 0x0000000e74717223 */ /* 0x180fe20000010866 */
[----:B------:R-:W-:-:S01]  /*21bb0*/  FFMA.FTZ R116, R117, R14, -R102 ;  /* 0x0000000e75747223 */ /* 0x000fc20000010866 */
[----:B------:R-:W1:Y:S01]  /*21bc0*/  SHFL.BFLY PT, R140, R138, 0x2, 0x1f ;  /* 0x0c401f008a8c7f89 */ /* 0x000e6200000e0000 */
[----:B------:R-:W-:-:S01]  /*21bd0*/  FFMA.FTZ R117, R118, R14, -R102 ;  /* 0x0000000e76757223 */ /* 0x000fc20000010866 */
[-CC-:B------:R-:W-:Y:S01]  /*21be0*/  FFMA.FTZ R118, R119, R14.reuse, -R102.reuse ;  /* 0x0000000e77767223 */ /* 0x180fe20000010866 */
[----:B------:R-:W-:-:S01]  /*21bf0*/  FFMA.FTZ R119, R167, R14, -R102 ;  /* 0x0000000ea7777223 */ /* 0x000fc20000010866 */
[-CC-:B------:R-:W-:Y:S01]  /*21c00*/  FFMA.FTZ R167, R169, R14.reuse, -R102.reuse ;  /* 0x0000000ea9a77223 */ /* 0x180fe20000010866 */
[----:B------:R-:W-:-:S01]  /*21c10*/  FFMA.FTZ R169, R101, R14, -R102 ;  /* 0x0000000e65a97223 */ /* 0x000fc20000010866 */
[----:B------:R2:W-:Y:S08]  /*21c20*/  MUFU.EX2 R108, R144 ;  /* 0x00000090006c7308 */ /* 0x0005f00000000800 */
[----:B------:R-:W-:Y:S08]  /*21c30*/  MUFU.EX2 R145, R145 ;  /* 0x0000009100917308 */ /* 0x000ff00000000800 */
[----:B------:R-:W-:Y:S01]  /*21c40*/  MUFU.EX2 R151, R151 ;  /* 0x0000009700977308 */ /* 0x000fe20000000800 */
[----:B-1----:R-:W-:Y:S01]  /*21c50*/  FMNMX.FTZ R140, R138, R140, !PT ;  /* 0x0000008c8a8c7209 */ /* 0x002fe20007810000 */
[----:B------:R-:W-:Y:S01]  /*21c60*/  FFMA.FTZ R138, R168, R14, -R102 ;  /* 0x0000000ea88a7223 */ /* 0x000fe20000010866 */
[----:B------:R-:W-:-:S03]  /*21c70*/  FSEL R102, R221, RZ, P1 ;  /* 0x000000ffdd667208 */ /* 0x000fc60000800000 */
[----:B------:R-:W1:Y:S02]  /*21c80*/  SHFL.BFLY PT, R220, R140, 0x1, 0x1f ;  /* 0x0c201f008cdc7f89 */ /* 0x000e6400000e0000 */
[----:B------:R-:W-:Y:S01]  /*21c90*/  MUFU.EX2 R124, R124 ;  /* 0x0000007c007c7308 */ /* 0x000fe20000000800 */
[----:B------:R-:W-:-:S04]  /*21ca0*/  FADD.FTZ R101, -R102, R217 ;  /* 0x000000d966657221 */ /* 0x000fc80000010100 */
[----:B------:R-:W-:-:S03]  /*21cb0*/  FMUL.FTZ R101, R101, R14 ;  /* 0x0000000e65657220 */ /* 0x000fc60000410000 */
[----:B------:R-:W-:Y:S08]  /*21cc0*/  MUFU.EX2 R125, R125 ;  /* 0x0000007d007d7308 */ /* 0x000ff00000000800 */
[----:B------:R-:W3:Y:S01]  /*21cd0*/  MUFU.EX2 R101, R101 ;  /* 0x0000006500657308 */ /* 0x000ee20000000800 */
[----:B-1----:R-:W-:-:S07]  /*21ce0*/  FMNMX.FTZ R220, R140, R220, !PT ;  /* 0x000000dc8cdc7209 */ /* 0x002fce0007810000 */
[----:B------:R-:W-:Y:S01]  /*21cf0*/  MUFU.EX2 R128, R128 ;  /* 0x0000008000807308 */ /* 0x000fe20000000800 */
[C---:B------:R-:W-:Y:S01]  /*21d00*/  FSETP.NEU.FTZ.AND P1, PT, R220.reuse, -INF , PT ;  /* 0xff800000dc00780b */ /* 0x040fe20003f3d000 */
[----:B------:R-:W-:-:S06]  /*21d10*/  FFMA.FTZ R102, R220, R14, -8 ;  /* 0xc1000000dc667423 */ /* 0x000fcc000001000e */
[----:B------:R-:W-:Y:S01]  /*21d20*/  MUFU.EX2 R129, R129 ;  /* 0x0000008100817308 */ /* 0x000fe20000000800 */
[----:B------:R-:W-:-:S05]  /*21d30*/  FSEL R102, R102, RZ, P1 ;  /* 0x000000ff66667208 */ /* 0x000fca0000800000 */
[-CC-:B0-----:R-:W-:Y:S01]  /*21d40*/  FFMA.FTZ R142, R89, R14.reuse, -R102.reuse ;  /* 0x0000000e598e7223 */ /* 0x181fe20000010866 */
        /* <DEDUP_REMOVED lines=8> */
[----:B--2---:R-:W-:-:S01]  /*21dd0*/  FFMA.FTZ R144, R99, R14, -R102 ;  /* 0x0000000e63907223 */ /* 0x004fc20000010866 */
[-C--:B------:R-:W-:Y:S01]  /*21de0*/  FFMA.FTZ R99, R163, R14.reuse, -R102 ;  /* 0x0000000ea3637223 */ /* 0x080fe20000010866 */
[----:B------:R-:W-:Y:S01]  /*21df0*/  FMUL.FTZ R123, R159, R14 ;  /* 0x0000000e9f7b7220 */ /* 0x000fe20000410000 */
[----:B---3--:R-:W-:Y:S01]  /*21e00*/  FFMA.FTZ R159, R101, R12, R88 ;  /* 0x0000000c659f7223 */ /* 0x008fe20000010058 */
        /* <DEDUP_REMOVED lines=69> */
[----:B------:R-:W1:Y:S02]  /*22260*/  MUFU.EX2 R147, R147 ;  /* 0x0000009300937308 */ /* 0x000e640000000800 */
[----:B------:R-:W-:-:S04]  /*22270*/  FADD.FTZ R3, R141, R12 ;  /* 0x0000000c8d037221 */ /* 0x000fc80000010000 */
[----:B------:R-:W-:Y:S02]  /*22280*/  FADD.FTZ R12, R130, R3 ;  /* 0x00000003820c7221 */ /* 0x000fe40000010000 */
[----:B------:R-:W3:Y:S02]  /*22290*/  MUFU.EX2 R154, R154 ;  /* 0x0000009a009a7308 */ /* 0x000ee40000000800 */
[----:B------:R-:W-:-:S04]  /*222a0*/  FADD.FTZ R3, R145, R12 ;  /* 0x0000000c91037221 */ /* 0x000fc80000010000 */
[----:B------:R-:W-:Y:S02]  /*222b0*/  FADD.FTZ R12, R136, R3 ;  /* 0x00000003880c7221 */ /* 0x000fe40000010000 */
[----:B------:R-:W4:Y:S08]  /*222c0*/  MUFU.EX2 R149, R149 ;  /* 0x0000009500957308 */ /* 0x000f300000000800 */
[----:B------:R0:W-:Y:S08]  /*222d0*/  MUFU.EX2 R162, R105 ;  /* 0x0000006900a27308 */ /* 0x0001f00000000800 */
[----:B------:R-:W5:Y:S01]  /*222e0*/  MUFU.EX2 R155, R155 ;  /* 0x0000009b009b7308 */ /* 0x000f620000000800 */
[----:B0-----:R-:W-:-:S04]  /*222f0*/  FADD.FTZ R105, R143, R166 ;  /* 0x000000a68f697221 */ /* 0x001fc80000010000 */
[----:B--2---:R-:W-:-:S03]  /*22300*/  FADD.FTZ R166, R152, R105 ;  /* 0x0000006998a67221 */ /* 0x004fc60000010000 */
[----:B------:R-:W0:Y:S01]  /*22310*/  MUFU.EX2 R156, R156 ;  /* 0x0000009c009c7308 */ /* 0x000e220000000800 */
[----:B-1----:R-:W-:-:S04]  /*22320*/  FADD.FTZ R105, R147, R166 ;  /* 0x000000a693697221 */ /* 0x002fc80000010000 */
[----:B---3--:R-:W-:Y:S01]  /*22330*/  FADD.FTZ R168, R154, R105 ;  /* 0x000000699aa87221 */ /* 0x008fe20000010000 */
[----:B------:R-:W-:-:S02]  /*22340*/  FADD.FTZ R105, R151, R12 ;  /* 0x0000000c97697221 */ /* 0x000fc40000010000 */
[----:B------:R-:W1:Y:S01]  /*22350*/  MUFU.EX2 R121, R121 ;  /* 0x0000007900797308 */ /* 0x000e620000000800 */
[----:B----4-:R-:W-:-:S04]  /*22360*/  FADD.FTZ R168, R149, R168 ;  /* 0x000000a895a87221 */ /* 0x010fc80000010000 */
[----:B-----5:R-:W-:Y:S01]  /*22370*/  FADD.FTZ R3, R155, R168 ;  /* 0x000000a89b037221 */ /* 0x020fe20000010000 */
        /* <DEDUP_REMOVED lines=27> */
[----:B-1----:R-:W-:-:S04]  /*22530*/  FADD.FTZ R168, R135, R168 ;  /* 0x000000a887a87221 */ /* 0x002fc80000010000 */
[----:B------:R-:W-:-:S03]  /*22540*/  FADD.FTZ R3, R97, R168 ;  /* 0x000000a861037221 */ /* 0x000fc60000010000 */
        /* <DEDUP_REMOVED lines=53> */
.L_x_9278:
[----:B------:R-:W-:Y:S01]  /*228a0*/  F2FP.SATFINITE.E4M3.F32.PACK_AB_MERGE_C R21, R142, R21, RZ ;  /* 0x000000158e15723e */ /* 0x000fe200048070ff */
[----:B------:R-:W-:Y:S01]  /*228b0*/  FMUL.FTZ R24, R24, R101 ;  /* 0x0000006518187220 */ /* 0x000fe20000410000 */
[----:B------:R-:W-:Y:S01]  /*228c0*/  ISETP.GT.AND P1, PT, R0, R205, PT ;  /* 0x000000cd0000720c */ /* 0x000fe20003f24270 */
[----:B------:R-:W-:Y:S01]  /*228d0*/  FMUL.FTZ R25, R25, R101 ;  /* 0x0000006519197220 */ /* 0x000fe20000410000 */
        /* <DEDUP_REMOVED lines=11> */
[----:B------:R-:W-:Y:S01]  /*22990*/  FMUL.FTZ R33, R33, R101 ;  /* 0x0000006521217220 */ /* 0x000fe20000410000 */
        /* <DEDUP_REMOVED lines=98> */
[----:B------:R-:W-:Y:S01]  /*22fc0*/  IMAD.MOV.U32 R185, RZ, RZ, R21 ;  /* 0x000000ffffb97224 */ /* 0x000fe200078e0015 */
[----:B0-----:R-:W-:Y:S06]  /*22fd0*/  @P1 BRA `(.L_x_9279) ;  /* 0xffffffa800d41947 */ /* 0x001fec000383ffff */
.L_x_9259:
[----:B------:R-:W-:Y:S05]  /*22fe0*/  WARPSYNC.ALL ;  /* 0x0000000000007948 */ /* 0x000fea0003800000 */
[----:B------:R-:W-:Y:S06]  /*22ff0*/  BAR.ARV 0x8, 0x180 ;  /* 0x0206000000007b1d */ /* 0x000fec0000002000 */
[----:B------:R-:W-:Y:S05]  /*23000*/  @!P0 BRA `(.L_x_9280) ;  /* 0x0000000000048947 */ /* 0x000fea0003800000 */
[----:B------:R-:W-:Y:S01]  /*23010*/  BPT.TRAP 0x1 ;  /* 0x000000040000795c */ /* 0x000fe20000300000 */
.L_x_9280:
[----:B------:R-:W-:Y:S01]  /*23020*/  IMAD R11, R190, 0x8, R17 ;  /* 0x00000008be0b7824 */ /* 0x000fe200078e0211 */
[----:B------:R-:W-:-:S04]  /*23030*/  SHF.L.U32 R0, R192, 0x1f, RZ ;  /* 0x0000001fc0007819 */ /* 0x000fc800000006ff */
[----:B------:R0:W1:Y:S01]  /*23040*/  SYNCS.PHASECHK.TRANS64.TRYWAIT P1, [R11+URZ+0x22850], R0 ;  /* 0x022850000b0075a7 */ /* 0x000062000802017f */
[----:B------:R-:W-:Y:S05]  /*23050*/  @!P0 BRA `(.L_x_9281) ;  /* 0x0000000000048947 */ /* 0x000fea0003800000 */
[----:B------:R-:W-:Y:S01]  /*23060*/  BPT.TRAP 0x1 ;  /* 0x000000040000795c */ /* 0x000fe20000300000 */
.L_x_9281:
[----:B------:R-:W-:-:S05]  /*23070*/  VIADD R17, R17, 0x400 ;  /* 0x0000040011117836 */ /* 0x000fca0000000000 */
[----:B------:R-:W-:-:S04]  /*23080*/  SHF.R.U32.HI R17, RZ, 0x4, R17 ;  /* 0x00000004ff117819 */ /* 0x000fc80000011611 */
[----:B------:R-:W-:-:S04]  /*23090*/  LOP3.LUT R17, R17, 0x3fff, RZ, 0xc0, !PT ;  /* 0x00003fff11117812 */ /* 0x000fc800078ec0ff */
[----:B------:R-:W-:Y:S01]  /*230a0*/  LOP3.LUT R17, R17, 0x10000, RZ, 0xfc, !PT ;  /* 0x0001000011117812 */ /* 0x000fe200078efcff */
[----:B-1----:R-:W-:Y:S06]  /*230b0*/  @P1 BRA `(.L_x_9282) ;  /* 0x0000000000081947 */ /* 0x002fec0003800000 */
[----:B------:R-:W1:Y:S02]  /*230c0*/  SYNCS.PHASECHK.TRANS64.TRYWAIT P1, [R11+URZ+0x22850], R0 ;  /* 0x022850000b0075a7 */ /* 0x000e64000802017f */
[----:B-1----:R-:W-:Y:S05]  /*230d0*/  @!P1 BRA `(.L_x_9283) ;  /* 0x000000f400c49947 */ /* 0x002fea0003800000 */
.L_x_9282:
[----:B------:R-:W-:Y:S01]  /*230e0*/  IMAD R4, R190, 0x500, R17 ;  /* 0x00000500be047824 */ /* 0x000fe200078e0211 */
[----:B------:R-:W-:Y:S05]  /*230f0*/  WARPSYNC.ALL ;  /* 0x0000000000007948 */ /* 0x000fea0003800000 */
[----:B------:R-:W-:Y:S01]  /*23100*/  IMAD.MOV.U32 R5, RZ, RZ, -0x3ffffff0 ;  /* 0xc0000010ff057424 */ /* 0x000fe200078e00ff */
[C---:B------:R-:W-:Y:S01]  /*23110*/  R2UR UR6, R4.reuse ;  /* 0x00000000040672ca */ /* 0x040fe200000e0000 */
[----:B------:R-:W-:Y:S01]  /*23120*/  WARPGROUP.ARRIVE ;  /* 0x00000000000079c5 */ /* 0x000fe20000000000 */
[C---:B------:R-:W-:Y:S01]  /*23130*/  VIADD R6, R4.reuse, 0x100 ;  /* 0x0000010004067836 */ /* 0x040fe20000000000 */
[----:B------:R-:W-:Y:S01]  /*23140*/  ULDC.64 UR4, c[0x0][0x9a0] ;  /* 0x0002680000047ab9 */ /* 0x000fe20000000a00 */
[----:B------:R-:W-:Y:S01]  /*23150*/  R2UR UR7, R5 ;  /* 0x00000000050772ca */ /* 0x000fe200000e0000 */
[----:B------:R-:W-:Y:S01]  /*23160*/  IMAD.MOV.U32 R7, RZ, RZ, -0x3ffffff0 ;  /* 0xc0000010ff077424 */ /* 0x000fe200078e00ff */
[----:B------:R-:W-:Y:S01]  /*23170*/  ISETP.NE.U32.AND P1, PT, RZ, UR4, PT ;  /* 0x00000004ff007c0c */ /* 0x000fe2000bf25070 */
[----:B------:R-:W-:-:S02]  /*23180*/  VIADD R20, R4, 0x200 ;  /* 0x0000020004147836 */ /* 0x000fc40000000000 */
[----:B------:R-:W-:Y:S01]  /*23190*/  IMAD.MOV.U32 R21, RZ, RZ, -0x3ffffff0 ;  /* 0xc0000010ff157424 */ /* 0x000fe200078e00ff */
[----:B------:R-:W-:-:S07]  /*231a0*/  ISETP.NE.AND.EX P1, PT, RZ, UR5, PT, P1 ;  /* 0x00000005ff007c0c */ /* 0x000fce000bf25310 */
[----:B------:R-:W-:Y:S01]  /*231b0*/  QGMMA.64x128x32.F32.E4M3.E4M3 R24, R184, gdesc[UR4], R24, gsb0 ;  /* 0x01e00004b8187df3 */ /* 0x000fe20008000818 */
[----:B------:R-:W-:Y:S02]  /*231c0*/  R2UR UR6, R6 ;  /* 0x00000000060672ca */ /* 0x000fe400000e0000 */
[----:B------:R-:W-:-:S03]  /*231d0*/  R2UR UR7, R7 ;  /* 0x00000000070772ca */ /* 0x000fc600000e0000 */
[----:B------:R-:W0:Y:S01]  /*231e0*/  @P1 LDC.64 R6, c[0x0][0x9c8] ;  /* 0x00027200ff061b82 */ /* 0x000e220000000a00 */
[----:B------:R-:W-:-:S07]  /*231f0*/  @P1 SHF.R.S32.HI R5, RZ, 0x1f, R207 ;  /* 0x0000001fff051819 */ /* 0x000fce00000114cf */
[----:B------:R-:W2:Y:S01]  /*23200*/  @P1 LDC.64 R8, c[0x0][0x9d0] ;  /* 0x00027400ff081b82 */ /* 0x000ea20000000a00 */
[----:B01----:R-:W-:-:S04]  /*23210*/  @P1 IMAD R0, R5, R6, RZ ;  /* 0x0000000605001224 */ /* 0x003fc800078e02ff */
[C---:B------:R-:W-:Y:S02]  /*23220*/  @P1 IMAD R5, R207.reuse, R7, R0 ;  /* 0x00000007cf051224 */ /* 0x040fe400078e0200 */
[----:B------:R-:W-:-:S04]  /*23230*/  @P1 IMAD.WIDE.U32 R6, R207, R6, RZ ;  /* 0x00000006cf061225 */ /* 0x000fc800078e00ff */
[----:B------:R-:W-:Y:S02]  /*23240*/  @P1 IMAD.IADD R7, R7, 0x1, R5 ;  /* 0x0000000107071824 */ /* 0x000fe400078e0205 */
[----:B------:R-:W-:Y:S02]  /*23250*/  IMAD.MOV.U32 R0, RZ, RZ, 0x3f800000 ;  /* 0x3f800000ff007424 */ /* 0x000fe400078e00ff */
        /* <DEDUP_REMOVED lines=17> */
[----:B------:R-:W-:Y:S02]  /*23370*/  VIADD R4, R4, 0x400 ;  /* 0x0000040004047836 */ /* 0x000fe40000000000 */
[----:B------:R-:W-:Y:S01]  /*23380*/  IMAD.MOV.U32 R5, RZ, RZ, -0x3ffffff0 ;  /* 0xc0000010ff057424 */ /* 0x000fe200078e00ff */
[----:B------:R-:W1:Y:S01]  /*23390*/  SHFL.BFLY PT, R7, R12, 0x2, 0x1f ;  /* 0x0c401f000c077f89 */ /* 0x000e6200000e0000 */
[----:B------:R-:W-:Y:S02]  /*233a0*/  WARPGROUP.DEPBAR.LE gsb0, 0x0 ;  /* 0x00008000000079c5 */ /* 0x000fe40000010000 */
[----:B------:R-:W-:-:S06]  /*233b0*/  WARPGROUP.ARRIVE ;  /* 0x00000000000079c5 */ /* 0x000fcc0000000000 */
[----:B------:R-:W-:Y:S01]  /*233c0*/  QGMMA.64x128x32.F32.E4M3.E4M3 R24, R172, gdesc[UR4], R24, gsb0 ;  /* 0x01e00004ac187df3 */ /* 0x000fe20008000818 */
[----:B------:R-:W-:Y:S02]  /*233d0*/  R2UR UR6, R4 ;  /* 0x00000000040672ca */ /* 0x000fe400000e0000 */
[----:B------:R-:W-:Y:S01]  /*233e0*/  R2UR UR7, R5 ;  /* 0x00000000050772ca */ /* 0x000fe200000e0000 */
[----:B------:R-:W3:Y:S01]  /*233f0*/  SHFL.BFLY PT, R4, R3, 0x2, 0x1f ;  /* 0x0c401f0003047f89 */ /* 0x000ee200000e0000 */
[----:B-1----:R-:W-:-:S05]  /*23400*/  FADD.FTZ R7, R7, R12 ;  /* 0x0000000c07077221 */ /* 0x002fca0000010000 */
[----:B------:R-:W1:Y:S01]  /*23410*/  SHFL.BFLY PT, R2, R7, 0x1, 0x1f ;  /* 0x0c201f0007027f89 */ /* 0x000e6200000e0000 */
[----:B---3--:R-:W-:-:S05]  /*23420*/  FADD.FTZ R4, R4, R3 ;  /* 0x0000000304047221 */ /* 0x008fca0000010000 */
[----:B------:R-:W0:Y:S01]  /*23430*/  SHFL.BFLY PT, R5, R4, 0x1, 0x1f ;  /* 0x0c201f0004057f89 */ /* 0x000e2200000e0000 */
[----:B-1----:R-:W-:-:S05]  /*23440*/  FADD.FTZ R6, R7, R2 ;  /* 0x0000000207067221 */ /* 0x002fca0000010000 */
[C---:B------:R-:W-:Y:S01]  /*23450*/  FSETP.NE.FTZ.AND P1, PT, R6.reuse, RZ, PT ;  /* 0x000000ff0600720b */ /* 0x040fe20003f35000 */
[----:B------:R-:W-:Y:S01]  /*23460*/  FMUL.FTZ R10, R6, 0.00390625 ;  /* 0x3b800000060a7820 */ /* 0x000fe20000410000 */
[----:B------:R-:W-:-:S04]  /*23470*/  IMAD.MOV.U32 R3, RZ, RZ, RZ ;  /* 0x000000ffff037224 */ /* 0x000fc800078e00ff */
[----:B------:R-:W-:Y:S01]  /*23480*/  FSETP.NE.FTZ.AND P2, PT, R10, RZ, PT ;  /* 0x000000ff0a00720b */ /* 0x000fe20003f55000 */
[----:B0-----:R-:W-:-:S04]  /*23490*/  FADD.FTZ R8, R4, R5 ;  /* 0x0000000504087221 */ /* 0x001fc80000010000 */
[----:B------:R-:W-:Y:S02]  /*234a0*/  FMUL.FTZ R12, R8, 0.00390625 ;  /* 0x3b800000080c7820 */ /* 0x000fe40000410000 */
[----:B------:R-:W-:Y:S03]  /*234b0*/  @P1 MUFU.RCP R3, R6 ;  /* 0x0000000600031308 */ /* 0x000fe60000001000 */
[----:B------:R-:W-:Y:S01]  /*234c0*/  FSETP.NE.FTZ.AND P3, PT, R12, RZ, PT ;  /* 0x000000ff0c00720b */ /* 0x000fe20003f75000 */
[----:B------:R-:W-:Y:S02]  /*234d0*/  WARPGROUP.DEPBAR.LE gsb0, 0x0 ;  /* 0x00008000000079c5 */ /* 0x000fe40000010000 */
[----:B------:R-:W-:-:S06]  /*234e0*/  WARPGROUP.ARRIVE ;  /* 0x00000000000079c5 */ /* 0x000fcc0000000000 */
[----:B------:R-:W-:Y:S01]  /*234f0*/  QGMMA.64x128x32.F32.E4M3.E4M3 R24, R168, gdesc[UR4], R24, gsb0 ;  /* 0x01e00004a8187df3 */ /* 0x000fe20008000818 */
[----:B------:R-:W-:Y:S01]  /*23500*/  FSETP.NE.FTZ.AND P1, PT, R8, RZ, PT ;  /* 0x000000ff0800720b */ /* 0x000fe20003f35000 */
[----:B------:R-:W-:Y:S01]  /*23510*/  IMAD.MOV.U32 R7, RZ, RZ, RZ ;  /* 0x000000ffff077224 */ /* 0x000fe200078e00ff */
[----:B------:R-:W0:Y:S08]  /*23520*/  @P2 MUFU.LG2 R5, R10 ;  /* 0x0000000a00052308 */ /* 0x000e300000000c00 */
[----:B------:R-:W1:Y:S08]  /*23530*/  @P3 MUFU.LG2 R4, R12 ;  /* 0x0000000c00043308 */ /* 0x000e700000000c00 */
[----:B------:R-:W3:Y:S01]  /*23540*/  @P1 MUFU.RCP R7, R8 ;  /* 0x0000000800071308 */ /* 0x000ee20000001000 */
[C---:B------:R-:W-:Y:S01]  /*23550*/  @P2 FMUL.FTZ R2, R14.reuse, 0.69314718246459960938 ;  /* 0x3f3172180e022820 */ /* 0x040fe20000410000 */
[----:B------:R-:W-:Y:S01]  /*23560*/  @P3 FMUL.FTZ R14, R14, 0.69314718246459960938 ;  /* 0x3f3172180e0e3820 */ /* 0x000fe20000410000 */
[----:B0-----:R-:W-:Y:S01]  /*23570*/  @P2 FMUL.FTZ R5, R5, 0.69314718246459960938 ;  /* 0x3f31721805052820 */ /* 0x001fe20000410000 */
        /* <DEDUP_REMOVED lines=10> */
.L_x_9284:
[----:B------:R-:W0:Y:S01]  /*23620*/  S2R R3, SR_CgaCtaId ;  /* 0x0000000000037919 */ /* 0x000e220000008800 */
[----:B------:R-:W-:Y:S02]  /*23630*/  VIADD R190, R190, 0x1 ;  /* 0x00000001bebe7836 */ /* 0x000fe40000000000 */
[-C--:B------:R-:W-:Y:S01]  /*23640*/  FMUL.FTZ R96, R40, R4.reuse ;  /* 0x0000000428607220 */ /* 0x080fe20000410000 */
[----:B------:R-:W-:Y:S02]  /*23650*/  VIADD R2, R11, 0x22860 ;  /* 0x000228600b027836 */ /* 0x000fe40000000000 */
        /* <DEDUP_REMOVED lines=66> */
[-C--:B0-----:R-:W-:Y:S01]  /*23a80*/  FMUL.FTZ R3, R86, R7.reuse ;  /* 0x0000000756037220 */ /* 0x081fe20000410000 */
[----:B------:R-:W-:Y:S01]  /*23a90*/  FMUL.FTZ R9, R83, R7 ;  /* 0x0000000753097220 */ /* 0x000fe20000410000 */
[----:B------:R-:W-:Y:S01]  /*23aa0*/  LOP3.LUT R192, R192, R5, RZ, 0x3c, !PT ;  /* 0x00000005c0c07212 */ /* 0x000fe200078e3cff */
[----:B------:R-:W-:Y:S01]  /*23ab0*/  VIADD R228, R228, 0x1 ;  /* 0x00000001e4e47836 */ /* 0x000fe20000000000 */
[----:B------:R-:W-:-:S07]  /*23ac0*/  SEL R190, R190, RZ, P1 ;  /* 0x000000ffbebe7207 */ /* 0x000fce0000800000 */
.L_x_9169:
[----:B------:R-:W-:Y:S05]  /*23ad0*/  WARPSYNC.ALL ;  /* 0x0000000000007948 */ /* 0x000fea0003800000 */
[----:B------:R-:W1:Y:S01]  /*23ae0*/  S2R R4, SR_CgaCtaId ;  /* 0x0000000000047919 */ /* 0x000e620000008800 */
[----:B------:R-:W-:Y:S01]  /*23af0*/  BAR.SYNC.DEFER_BLOCKING 0x5, 0x180 ;  /* 0x0146000000007b1d */ /* 0x000fe20000010000 */
[----:B------:R-:W-:Y:S02]  /*23b00*/  ISETP.NE.AND P1, PT, R226, RZ, PT ;  /* 0x000000ffe200720c */ /* 0x000fe40003f25270 */
[----:B------:R-:W-:-:S03]  /*23b10*/  MOV R17, 0x400 ;  /* 0x0000040000117802 */ /* 0x000fc60000000f00 */
[----:B------:R-:W-:Y:S08]  /*23b20*/  BSSY B0, `(.L_x_9285) ;  /* 0x00003fa000007945 */ /* 0x000ff00003800000 */
[----:B------:R-:W2:Y:S01]  /*23b30*/  @!P1 LDC R226, c[0x0][0xad4] ;  /* 0x0002b500ffe29b82 */ /* 0x000ea20000000800 */
[----:B-1----:R-:W-:-:S05]  /*23b40*/  LEA R17, R4, R17, 0x18 ;  /* 0x0000001104117211 */ /* 0x002fca00078ec0ff */
[----:B------:R1:W3:Y:S02]  /*23b50*/  LDS.128 R204, [R17+0x228d0] ;  /* 0x0228d00011cc7984 */ /* 0x0002e40000000c00 */
[----:B------:R-:W-:Y:S06]  /*23b60*/  BAR.ARV 0x4, 0x180 ;  /* 0x0106000000007b1d */ /* 0x000fec0000002000 */
[----:B------:R-:W-:Y:S05]  /*23b70*/  @P0 BRA `(.L_x_9286) ;  /* 0x0000003000ac0947 */ /* 0x000fea0003800000 */
[----:B------:R-:W4:Y:S01]  /*23b80*/  LDL R11, [R1+0x30] ;  /* 0x00003000010b7983 */ /* 0x000f220000100800 */
[----:B------:R-:W-:Y:S01]  /*23b90*/  ULDC.64 UR4, c[0x4][0xa8] ;  /* 0x01002a0000047ab9 */ /* 0x000fe20000000a00 */
[----:B0-----:R-:W0:Y:S01]  /*23ba0*/  S2R R10, SR_TID.X ;  /* 0x00000000000a7919 */ /* 0x001e220000002100 */
[----:B------:R-:W1:Y:S01]  /*23bb0*/  S2R R14, SR_SWINHI ;  /* 0x00000000000e7919 */ /* 0x000e620000002f00 */
[----:B0-----:R-:W-:Y:S01]  /*23bc0*/  IMAD.SHL.U32 R4, R10, 0x4, RZ ;  /* 0x000000040a047824 */ /* 0x001fe200078e00ff */
[----:B------:R-:W-:Y:S02]  /*23bd0*/  MOV R62, R17 ;  /* 0x00000011003e7202 */ /* 0x000fe40000000f00 */
[----:B-1----:R-:W-:Y:S02]  /*23be0*/  MOV R63, R14 ;  /* 0x0000000e003f7202 */ /* 0x002fe40000000f00 */
        /* <DEDUP_REMOVED lines=8> */
[----:B------:R-:W-:Y:S01]  /*23c70*/  SEL R13, R2, R29, P0 ;  /* 0x0000001d020d7207 */ /* 0x000fe20000000000 */
[----:B------:R-:W-:Y:S01]  /*23c80*/  UMOV UR4, 0xffffffff ;  /* 0xffffffff00047882 */ /* 0x000fe20000000000 */
[----:B------:R-:W-:Y:S01]  /*23c90*/  SEL R2, R29, R2, P0 ;  /* 0x000000021d027207 */ /* 0x000fe20000000000 */
[----:B----4-:R-:W-:-:S03]  /*23ca0*/  IMAD.WIDE R36, R11, 0x2, R62 ;  /* 0x000000020b247825 */ /* 0x010fc600078e023e */
[C---:B------:R-:W-:Y:S02]  /*23cb0*/  IADD3 R35, P5, R36.reuse, 0x4060, RZ ;  /* 0x0000406024237810 */ /* 0x040fe40007fbe0ff */
[C---:B------:R-:W-:Y:S02]  /*23cc0*/  IADD3 R31, P1, R36.reuse, 0x4040, RZ ;  /* 0x00004040241f7810 */ /* 0x040fe40007f3e0ff */
[----:B------:R-:W-:Y:S02]  /*23cd0*/  IADD3 R11, P2, R36, 0x4020, RZ ;  /* 0x00004020240b7810 */ /* 0x000fe40007f5e0ff */
[----:B------:R-:W-:Y:S02]  /*23ce0*/  LOP3.LUT R34, R35, 0x380, RZ, 0xc0, !PT ;  /* 0x0000038023227812 */ /* 0x000fe400078ec0ff */
[----:B------:R-:W-:Y:S02]  /*23cf0*/  LOP3.LUT R30, R31, 0x380, RZ, 0xc0, !PT ;  /* 0x000003801f1e7812 */ /* 0x000fe400078ec0ff */
[----:B------:R-:W-:-:S02]  /*23d00*/  LOP3.LUT R28, R11, 0x380, RZ, 0xc0, !PT ;  /* 0x000003800b1c7812 */ /* 0x000fc400078ec0ff */
[----:B0-----:R-:W-:Y:S02]  /*23d10*/  IADD3 R5, P3, R36, 0x4000, RZ ;  /* 0x0000400024057810 */ /* 0x001fe40007f7e0ff */
[----:B------:R-:W-:Y:S02]  /*23d20*/  SHF.R.U64 R34, R34, 0x3, RZ ;  /* 0x0000000322227819 */ /* 0x000fe400000012ff */
[----:B------:R-:W-:Y:S02]  /*23d30*/  SHF.R.U64 R30, R30, 0x3, RZ ;  /* 0x000000031e1e7819 */ /* 0x000fe400000012ff */
[----:B------:R-:W-:Y:S02]  /*23d40*/  SHF.R.U64 R28, R28, 0x3, RZ ;  /* 0x000000031c1c7819 */ /* 0x000fe400000012ff */
[----:B-----5:R-:W-:Y:S02]  /*23d50*/  LOP3.LUT R24, R5, 0x380, RZ, 0xc0, !PT ;  /* 0x0000038005187812 */ /* 0x020fe400078ec0ff */
[----:B------:R-:W-:Y:S01]  /*23d60*/  LOP3.LUT R34, R34, R35, RZ, 0x3c, !PT ;  /* 0x0000002322227212 */ /* 0x000fe200078e3cff */
[--C-:B------:R-:W-:Y:S01]  /*23d70*/  IMAD.X R35, RZ, RZ, R37.reuse, P5 ;  /* 0x000000ffff237224 */ /* 0x100fe200028e0625 */
[----:B------:R-:W-:Y:S01]  /*23d80*/  LOP3.LUT R30, R30, R31, RZ, 0x3c, !PT ;  /* 0x0000001f1e1e7212 */ /* 0x000fe200078e3cff */
[----:B------:R-:W-:Y:S01]  /*23d90*/  IMAD.X R31, RZ, RZ, R37, P1 ;  /* 0x000000ffff1f7224 */ /* 0x000fe200008e0625 */
[----:B------:R-:W-:-:S02]  /*23da0*/  LOP3.LUT R28, R28, R11, RZ, 0x3c, !PT ;  /* 0x0000000b1c1c7212 */ /* 0x000fc400078e3cff */
[----:B------:R-:W-:Y:S02]  /*23db0*/  SHF.R.U64 R24, R24, 0x3, RZ ;  /* 0x0000000318187819 */ /* 0x000fe400000012ff */
        /* <DEDUP_REMOVED lines=8> */
[----:B------:R-:W-:Y:S02]  /*23e40*/  SHF.R.U64 R14, R14, 0x3, RZ ;  /* 0x000000030e0e7819 */ /* 0x000fe400000012ff */
[----:B------:R-:W-:Y:S02]  /*23e50*/  SHF.R.U64 R10, R10, 0x3, RZ ;  /* 0x000000030a0a7819 */ /* 0x000fe400000012ff */
[----:B------:R-:W-:-:S02]  /*23e60*/  SHF.R.U64 R4, R4, 0x3, RZ ;  /* 0x0000000304047819 */ /* 0x000fc400000012ff */
[----:B------:R-:W-:Y:S01]  /*23e70*/  SHF.R.U64 R5, R5, 0x3, RZ ;  /* 0x0000000305057819 */ /* 0x000fe200000012ff */
        /* <DEDUP_REMOVED lines=18> */
[----:B------:R-:W-:Y:S01]  /*23fa0*/  SEL R132, R44, R61, P0 ;  /* 0x0000003d2c847207 */ /* 0x000fe20000000000 */
[----:B------:R-:W-:Y:S01]  /*23fb0*/  SHFL.IDX PT, R90, R90, R7, 0x1c1f ;  /* 0x001c1f075a5a7589 */ /* 0x000fe200000e0000 */
[----:B------:R-:W-:Y:S02]  /*23fc0*/  SEL R84, R61, R44, P0 ;  /* 0x0000002c3d547207 */ /* 0x000fe40000000000 */
[----:B------:R-:W-:Y:S02]  /*23fd0*/  SEL R108, R72, R73, P0 ;  /* 0x00000049486c7207 */ /* 0x000fe40000000000 */
[----:B------:R-:W-:Y:S02]  /*23fe0*/  SEL R128, R45, R110, P0 ;  /* 0x0000006e2d807207 */ /* 0x000fe40000000000 */
[----:B------:R-:W-:Y:S02]  /*23ff0*/  SEL R136, R21, R100, P0 ;  /* 0x0000006415887207 */ /* 0x000fe40000000000 */
        /* <DEDUP_REMOVED lines=80> */
[----:B------:R-:W5:Y:S01]  /*24500*/  SHFL.IDX PT, R102, R38, R5, 0x1c1f ;  /* 0x001c1f0526667589 */ /* 0x000f6200000e0000 */
[----:B------:R-:W-:-:S02]  /*24510*/  SEL R6, R9, R6, P0 ;  /* 0x0000000609067207 */ /* 0x000fc40000000000 */
[----:B------:R-:W-:Y:S01]  /*24520*/  SEL R8, R8, R3, P0 ;  /* 0x0000000308087207 */ /* 0x000fe20000000000 */
[----:B------:R-:W2:Y:S01]  /*24530*/  SHFL.IDX PT, R59, R126, R7, 0x1c1f ;  /* 0x001c1f077e3b7589 */ /* 0x000ea200000e0000 */
[----:B0-----:R-:W-:Y:S02]  /*24540*/  SEL R48, R55, R108, P0 ;  /* 0x0000006c37307207 */ /* 0x001fe40000000000 */
        /* <DEDUP_REMOVED lines=8> */
[----:B-1----:R-:W-:Y:S02]  /*245d0*/  SEL R64, R114, R65, P0 ;  /* 0x0000004172407207 */ /* 0x002fe40000000000 */
[----:B----4-:R-:W-:Y:S01]  /*245e0*/  SEL R55, R67, R116, P0 ;  /* 0x0000007443377207 */ /* 0x010fe20000000000 */
[----:B------:R-:W-:Y:S01]  /*245f0*/  SHFL.IDX PT, R72, R72, R7, 0x1c1f ;  /* 0x001c1f0748487589 */ /* 0x000fe200000e0000 */
[----:B------:R-:W-:Y:S02]  /*24600*/  SEL R57, R116, R67, P0 ;  /* 0x0000004374397207 */ /* 0x000fe40000000000 */
[----:B------:R-:W-:Y:S01]  /*24610*/  SEL R3, R21, R2, P0 ;  /* 0x0000000215037207 */ /* 0x000fe20000000000 */
[----:B------:R-:W-:Y:S01]  /*24620*/  SHFL.IDX PT, R68, R68, R7, 0x1c1f ;  /* 0x001c1f0744447589 */ /* 0x000fe200000e0000 */
[----:B-----5:R-:W-:-:S02]  /*24630*/  SEL R42, R47, R102, P0 ;  /* 0x000000662f2a7207 */ /* 0x020fc40000000000 */
[----:B------:R-:W-:Y:S01]  /*24640*/  SEL R44, R102, R47, P0 ;  /* 0x0000002f662c7207 */ /* 0x000fe20000000000 */
[----:B------:R-:W-:Y:S01]  /*24650*/  SHFL.IDX PT, R28, R28, R7, 0x1c1f ;  /* 0x001c1f071c1c7589 */ /* 0x000fe200000e0000 */
[----:B------:R-:W-:Y:S02]  /*24660*/  SEL R40, R51, R106, P0 ;  /* 0x0000006a33287207 */ /* 0x000fe40000000000 */
[----:B------:R-:W-:Y:S01]  /*24670*/  SEL R46, R106, R51, P0 ;  /* 0x000000336a2e7207 */ /* 0x000fe20000000000 */
[----:B------:R-:W1:Y:S01]  /*24680*/  SHFL.IDX PT, R27, R0, R5, 0x1c1f ;  /* 0x001c1f05001b7589 */ /* 0x000e6200000e0000 */
[----:B------:R-:W-:Y:S02]  /*24690*/  SEL R47, R49, R104, P0 ;  /* 0x00000068312f7207 */ /* 0x000fe40000000000 */
[----:B--2---:R-:W-:Y:S01]  /*246a0*/  SEL R84, R59, R80, P0 ;  /* 0x000000503b547207 */ /* 0x004fe20000000000 */
[----:B------:R-:W-:Y:S01]  /*246b0*/  SHFL.IDX PT, R82, R82, R5, 0x1c1f ;  /* 0x001c1f0552527589 */ /* 0x000fe200000e0000 */
[----:B0-----:R-:W-:-:S02]  /*246c0*/  SEL R67, R75, R74, P0 ;  /* 0x0000004a4b437207 */ /* 0x001fc40000000000 */
[----:B------:R-:W-:Y:S01]  /*246d0*/  SEL R21, R2, R21, P0 ;  /* 0x0000001502157207 */ /* 0x000fe20000000000 */
[----:B------:R-:W0:Y:S01]  /*246e0*/  SHFL.IDX PT, R94, R94, R5, 0x1c1f ;  /* 0x001c1f055e5e7589 */ /* 0x000e2200000e0000 */
[----:B------:R-:W-:Y:S02]  /*246f0*/  SEL R49, R104, R49, P0 ;  /* 0x0000003168317207 */ /* 0x000fe40000000000 */
[----:B------:R-:W-:Y:S01]  /*24700*/  SEL R80, R80, R59, P0 ;  /* 0x0000003b50507207 */ /* 0x000fe20000000000 */
[----:B------:R-:W2:Y:S04]  /*24710*/  SHFL.IDX PT, R98, R98, R5, 0x1c1f ;  /* 0x001c1f0562627589 */ /* 0x000ea800000e0000 */
[----:B------:R-:W4:Y:S04]  /*24720*/  SHFL.IDX PT, R86, R86, R5, 0x1c1f ;  /* 0x001c1f0556567589 */ /* 0x000f2800000e0000 */
[----:B------:R-:W5:Y:S04]  /*24730*/  SHFL.IDX PT, R112, R112, R5, 0x1c1f ;  /* 0x001c1f0570707589 */ /* 0x000f6800000e0000 */
[----:B------:R-:W3:Y:S01]  /*24740*/  SHFL.IDX PT, R77, R52, R5, 0x1c1f ;  /* 0x001c1f05344d7589 */ /* 0x000ee200000e0000 */
[----:B-1----:R-:W-:-:S02]  /*24750*/  SEL R118, R90, R27, P0 ;  /* 0x0000001b5a767207 */ /* 0x002fc40000000000 */
[----:B------:R-:W-:Y:S01]  /*24760*/  SEL R90, R27, R90, P0 ;  /* 0x0000005a1b5a7207 */ /* 0x000fe20000000000 */
[----:B------:R1:W-:Y:S04]  /*24770*/  SHFL.IDX PT, R103, R50, R5, 0x1c1f ;  /* 0x001c1f0532677589 */ /* 0x0003e800000e0000 */
[----:B------:R-:W3:Y:S01]  /*24780*/  SHFL.IDX PT, R105, R24, R5, 0x1c1f ;  /* 0x001c1f0518697589 */ /* 0x000ee200000e0000 */
[----:B0-----:R-:W-:Y:S02]  /*24790*/  SEL R93, R37, R94, P0 ;  /* 0x0000005e255d7207 */ /* 0x001fe40000000000 */
[----:B------:R-:W-:Y:S01]  /*247a0*/  SEL R37, R94, R37, P0 ;  /* 0x000000255e257207 */ /* 0x000fe20000000000 */
[----:B------:R-:W-:Y:S01]  /*247b0*/  SHFL.IDX PT, R29, R138, R7, 0x1c1f ;  /* 0x001c1f078a1d7589 */ /* 0x000fe200000e0000 */
[----:B--2---:R-:W-:-:S02]  /*247c0*/  SEL R39, R41, R98, P0 ;  /* 0x0000006229277207 */ /* 0x004fc40000000000 */
[----:B-1----:R-:W-:Y:S01]  /*247d0*/  SEL R50, R73, R76, P0 ;  /* 0x0000004c49327207 */ /* 0x002fe20000000000 */
[----:B------:R0:W-:Y:S01]  /*247e0*/  SHFL.IDX PT, R33, R120, R7, 0x1c1f ;  /* 0x001c1f0778217589 */ /* 0x0001e200000e0000 */
[----:B----4-:R-:W-:Y:S02]  /*247f0*/  SEL R51, R53, R86, P0 ;  /* 0x0000005635337207 */ /* 0x010fe40000000000 */
[----:B------:R-:W-:Y:S01]  /*24800*/  SEL R41, R98, R41, P0 ;  /* 0x0000002962297207 */ /* 0x000fe20000000000 */
[----:B------:R-:W-:Y:S01]  /*24810*/  SHFL.IDX PT, R78, R78, R7, 0x1c1f ;  /* 0x001c1f074e4e7589 */ /* 0x000fe200000e0000 */
[----:B-----5:R-:W-:Y:S02]  /*24820*/  SEL R111, R61, R112, P0 ;  /* 0x000000703d6f7207 */ /* 0x020fe40000000000 */
[----:B------:R-:W-:Y:S01]  /*24830*/  SEL R115, R112, R61, P0 ;  /* 0x0000003d70737207 */ /* 0x000fe20000000000 */
[----:B------:R-:W-:Y:S01]  /*24840*/  SHFL.IDX PT, R79, R66, R7, 0x1c1f ;  /* 0x001c1f07424f7589 */ /* 0x000fe200000e0000 */
[----:B---3--:R-:W-:-:S02]  /*24850*/  SEL R52, R72, R77, P0 ;  /* 0x0000004d48347207 */ /* 0x008fc40000000000 */
        /* <DEDUP_REMOVED lines=9> */
[----:B------:R-:W0:Y:S04]  /*248f0*/  SHFL.IDX PT, R92, R92, R5, 0x1c1f ;  /* 0x001c1f055c5c7589 */ /* 0x000e2800000e0000 */
[----:B------:R-:W1:Y:S04]  /*24900*/  SHFL.IDX PT, R96, R96, R5, 0x1c1f ;  /* 0x001c1f0560607589 */ /* 0x000e6800000e0000 */
[----:B------:R-:W2:Y:S04]  /*24910*/  SHFL.IDX PT, R100, R36, R5, 0x1c1f ;  /* 0x001c1f0524647589 */ /* 0x000ea800000e0000 */
[----:B------:R-:W3:Y:S04]  /*24920*/  SHFL.IDX PT, R70, R70, R5, 0x1c1f ;  /* 0x001c1f0546467589 */ /* 0x000ee800000e0000 */
[----:B------:R4:W5:Y:S04]  /*24930*/  SHFL.IDX PT, R71, R60, R5, 0x1c1f ;  /* 0x001c1f053c477589 */ /* 0x00096800000e0000 */
[----:B------:R-:W5:Y:S04]  /*24940*/  SHFL.IDX PT, R34, R34, R5, 0x1c1f ;  /* 0x001c1f0522227589 */ /* 0x000f6800000e0000 */
[----:B------:R-:W-:Y:S01]  /*24950*/  SHFL.IDX PT, R32, R32, R5, 0x1c1f ;  /* 0x001c1f0520207589 */ /* 0x000fe200000e0000 */
[----:B0-----:R-:W-:-:S02]  /*24960*/  SEL R121, R29, R92, P0 ;  /* 0x0000005c1d797207 */ /* 0x001fc40000000000 */
[----:B----4-:R-:W-:Y:S01]  /*24970*/  SEL R60, R65, R114, P0 ;  /* 0x00000072413c7207 */ /* 0x010fe20000000000 */
[----:B------:R-:W0:Y:S01]  /*24980*/  SHFL.IDX PT, R26, R26, R5, 0x1c1f ;  /* 0x001c1f051a1a7589 */ /* 0x000e2200000e0000 */
[----:B------:R-:W-:Y:S02]  /*24990*/  SEL R65, R74, R75, P0 ;  /* 0x0000004b4a417207 */ /* 0x000fe40000000000 */
[----:B------:R-:W-:Y:S01]  /*249a0*/  SEL R75, R103, R68, P0 ;  /* 0x00000044674b7207 */ /* 0x000fe20000000000 */
[----:B------:R4:W0:Y:S01]  /*249b0*/  SHFL.IDX PT, R107, R20, R5, 0x1c1f ;  /* 0x001c1f05146b7589 */ /* 0x00082200000e0000 */
[----:B------:R-:W-:Y:S02]  /*249c0*/  SEL R91, R92, R29, P0 ;  /* 0x0000001d5c5b7207 */ /* 0x000fe40000000000 */
[----:B-1----:R-:W-:Y:S01]  /*249d0*/  SEL R0, R33, R96, P0 ;  /* 0x0000006021007207 */ /* 0x002fe20000000000 */
[----:B------:R1:W1:Y:S01]  /*249e0*/  SHFL.IDX PT, R4, R4, R7, 0x1c1f ;  /* 0x001c1f0704047589 */ /* 0x00026200000e0000 */
[----:B------:R-:W-:-:S02]  /*249f0*/  SEL R36, R96, R33, P0 ;  /* 0x0000002160247207 */ /* 0x000fc40000000000 */
[----:B--2---:R-:W-:Y:S01]  /*24a00*/  SEL R38, R35, R100, P0 ;  /* 0x0000006423267207 */ /* 0x004fe20000000000 */
[----:B------:R2:W1:Y:S01]  /*24a10*/  SHFL.IDX PT, R10, R10, R7, 0x1c1f ;  /* 0x001c1f070a0a7589 */ /* 0x00046200000e0000 */
[----:B------:R-:W-:Y:S02]  /*24a20*/  SEL R2, R100, R35, P0 ;  /* 0x0000002364027207 */ /* 0x000fe40000000000 */
[----:B----4-:R-:W-:Y:S01]  /*24a30*/  SEL R20, R76, R73, P0 ;  /* 0x000000494c147207 */ /* 0x010fe20000000000 */
[----:B------:R2:W4:Y:S01]  /*24a40*/  SHFL.IDX PT, R7, R8, R5, 0x1c1f ;  /* 0x001c1f0508077589 */ /* 0x00052200000e0000 */
[----:B------:R-:W-:Y:S01]  /*24a50*/  SEL R73, R68, R103, P0 ;  /* 0x0000006744497207 */ /* 0x000fe20000000000 */
[----:B------:R-:W-:Y:S01]  /*24a60*/  IMAD.MOV.U32 R103, RZ, RZ, RZ ;  /* 0x000000ffff677224 */ /* 0x000fe200078e00ff */
[----:B---3--:R-:W-:Y:S01]  /*24a70*/  SEL R54, R69, R70, P0 ;  /* 0x0000004645367207 */ /* 0x008fe20000000000 */
[----:B------:R2:W3:Y:S01]  /*24a80*/  SHFL.IDX PT, R14, R6, R5, 0x1c1f ;  /* 0x001c1f05060e7589 */ /* 0x0004e200000e0000 */
[----:B------:R-:W-:-:S02]  /*24a90*/  SEL R56, R70, R69, P0 ;  /* 0x0000004546387207 */ /* 0x000fc40000000000 */
[----:B-----5:R-:W-:Y:S02]  /*24aa0*/  SEL R59, R78, R71, P0 ;  /* 0x000000474e3b7207 */ /* 0x020fe40000000000 */
        /* <DEDUP_REMOVED lines=8> */
[----:B-12-4-:R-:W-:-:S07]  /*24b30*/  SEL R104, R107, R30, P0 ;  /* 0x0000001e6b687207 */ /* 0x016fce0000000000 */
.L_x_9602:
[----:B------:R-:W-:Y:S05]  /*24b40*/  WARPSYNC.ALL ;  /* 0x0000000000007948 */ /* 0x000fea0003800000 */
[----:B------:R-:W-:Y:S01]  /*24b50*/  BAR.SYNC.DEFER_BLOCKING 0x1, 0x100 ;  /* 0x0044000000007b1d */ /* 0x000fe20000010000 */
[----:B---3--:R-:W-:Y:S02]  /*24b60*/  SEL R68, R4, R14, P0 ;  /* 0x0000000e04447207 */ /* 0x008fe40000000000 */
[----:B------:R-:W-:Y:S02]  /*24b70*/  SEL R70, R14, R4, P0 ;  /* 0x000000040e467207 */ /* 0x000fe40000000000 */
[----:B------:R-:W-:Y:S01]  /*24b80*/  SEL R69, R10, R7, P0 ;  /* 0x000000070a457207 */ /* 0x000fe20000000000 */
[----:B------:R-:W-:Y:S01]  /*24b90*/  ULDC.64 UR6, c[0x0][0xc08] ;  /* 0x0003020000067ab9 */ /* 0x000fe20000000a00 */
[----:B------:R-:W-:Y:S01]  /*24ba0*/  SEL R71, R7, R10, P0 ;  /* 0x0000000a07477207 */ /* 0x000fe20000000000 */
[----:B------:R-:W0:Y:S01]  /*24bb0*/  LDC.64 R78, c[0x0][0xc00] ;  /* 0x00030000ff4e7b82 */ /* 0x000e220000000a00 */
[----:B------:R-:W-:Y:S01]  /*24bc0*/  ISETP.NE.U32.AND P0, PT, RZ, UR6, PT ;  /* 0x00000006ff007c0c */ /* 0x000fe2000bf05070 */
[----:B------:R-:W-:Y:S01]  /*24bd0*/  ULDC.64 UR4, c[0x0][0xc00] ;  /* 0x0003000000047ab9 */ /* 0x000fe20000000a00 */
[----:B------:R-:W-:-:S02]  /*24be0*/  F2FP.BF16.F32.PACK_AB R4, R3, R118 ;  /* 0x000000760304723e */ /* 0x000fc400000010ff */
[----:B------:R-:W-:Y:S02]  /*24bf0*/  ISETP.NE.AND.EX P0, PT, RZ, UR7, PT, P0 ;  /* 0x00000007ff007c0c */ /* 0x000fe4000bf05300 */
[----:B------:R-:W-:Y:S02]  /*24c00*/  F2FP.BF16.F32.PACK_AB R5, R111, R60 ;  /* 0x0000003c6f05723e */ /* 0x000fe400000010ff */
[----:B------:R-:W-:Y:S02]  /*24c10*/  F2FP.BF16.F32.PACK_AB R6, R21, R90 ;  /* 0x0000005a1506723e */ /* 0x000fe400000010ff */
[----:B------:R-:W-:Y:S02]  /*24c20*/  F2FP.BF16.F32.PACK_AB R7, R115, R64 ;  /* 0x000000407307723e */ /* 0x000fe400000010ff */
        /* <DEDUP_REMOVED lines=8> */
[----:B------:R-:W-:Y:S01]  /*24cb0*/  F2FP.BF16.F32.PACK_AB R14, R37, R36 ;  /* 0x00000024250e723e */ /* 0x000fe200000010ff */
[----:B0-----:R-:W-:Y:S01]  /*24cc0*/  IMAD.WIDE R78, R227, 0x4, R78 ;  /* 0x00000004e34e7825 */ /* 0x001fe200078e024e */
        /* <DEDUP_REMOVED lines=13> */
[----:B0-----:R-:W0:Y:S01]  /*24da0*/  @P0 LDC.64 R12, c[0x0][0xc08] ;  /* 0x00030200ff0c0b82 */ /* 0x001e220000000a00 */
[----:B------:R-:W-:Y:S01]  /*24db0*/  F2FP.BF16.F32.PACK_AB R34, R49, R46 ;  /* 0x0000002e3122723e */ /* 0x000fe200000010ff */
[----:B------:R-:W-:Y:S01]  /*24dc0*/  STSM.16.M88.4 [R81], R28 ;  /* 0x0000001c51007844 */ /* 0x000fe20000000200 */
[----:B------:R-:W-:Y:S02]  /*24dd0*/  F2FP.BF16.F32.PACK_AB R35, R117, R72 ;  /* 0x000000487523723e */ /* 0x000fe400000010ff */
[----:B------:R-:W-:-:S02]  /*24de0*/  F2FP.BF16.F32.PACK_AB R4, R51, R48 ;  /* 0x000000303304723e */ /* 0x000fc400000010ff */
[----:B------:R-:W-:Y:S01]  /*24df0*/  F2FP.BF16.F32.PACK_AB R5, R123, R122 ;  /* 0x0000007a7b05723e */ /* 0x000fe200000010ff */
[----:B------:R-:W-:Y:S01]  /*24e00*/  STSM.16.M88.4 [R83], R32 ;  /* 0x0000002053007844 */ /* 0x000fe20000000200 */
[----:B------:R-:W-:Y:S01]  /*24e10*/  F2FP.BF16.F32.PACK_AB R6, R53, R108 ;  /* 0x0000006c3506723e */ /* 0x000fe200000010ff */
[----:B------:R-:W-:Y:S01]  /*24e20*/  ULDC UR6, c[0x0][0xa88] ;  /* 0x0002a20000067ab9 */ /* 0x000fe20000000800 */
[----:B------:R-:W-:Y:S01]  /*24e30*/  F2FP.BF16.F32.PACK_AB R7, R105, R104 ;  /* 0x000000686907723e */ /* 0x000fe200000010ff */
[----:B------:R-:W2:Y:S01]  /*24e40*/  LDC R14, c[0x0][0xbe8] ;  /* 0x0002fa00ff0e7b82 */ /* 0x000ea20000000800 */
[----:B------:R-:W-:Y:S02]  /*24e50*/  F2FP.BF16.F32.PACK_AB R8, R109, R84 ;  /* 0x000000546d08723e */ /* 0x000fe400000010ff */
[----:B------:R-:W-:Y:S01]  /*24e60*/  F2FP.BF16.F32.PACK_AB R10, R113, R80 ;  /* 0x00000050710a723e */ /* 0x000fe200000010ff */
[----:B------:R-:W-:Y:S01]  /*24e70*/  STSM.16.M88.4 [R85], R4 ;  /* 0x0000000455007844 */ /* 0x000fe20000000200 */
[----:B------:R-:W-:-:S02]  /*24e80*/  F2FP.BF16.F32.PACK_AB R9, R69, R68 ;  /* 0x000000444509723e */ /* 0x000fc400000010ff */
[----:B------:R-:W-:Y:S02]  /*24e90*/  F2FP.BF16.F32.PACK_AB R11, R71, R70 ;  /* 0x00000046470b723e */ /* 0x000fe400000010ff */
[----:B------:R-:W-:-:S03]  /*24ea0*/  ISETP.NE.U32.AND P3, PT, RZ, UR4, PT ;  /* 0x00000004ff007c0c */ /* 0x000fc6000bf65070 */
[----:B------:R3:W-:Y:S01]  /*24eb0*/  STSM.16.M88.4 [R87], R8 ;  /* 0x0000000857007844 */ /* 0x0007e20000000200 */
[----:B------:R-:W-:Y:S01]  /*24ec0*/  BAR.SYNC.DEFER_BLOCKING 0x1, 0x100 ;  /* 0x0044000000007b1d */ /* 0x000fe20000010000 */
[----:B------:R-:W-:Y:S01]  /*24ed0*/  ISETP.NE.AND.EX P3, PT, RZ, UR5, PT, P3 ;  /* 0x00000005ff007c0c */ /* 0x000fe2000bf65330 */
[----:B-1----:R-:W-:Y:S02]  /*24ee0*/  IMAD.U32 R25, RZ, RZ, UR6 ;  /* 0x00000006ff197e24 */ /* 0x002fe4000f8e00ff */
[----:B0-----:R-:W-:-:S10]  /*24ef0*/  @P0 IMAD.WIDE R12, R227, 0x4, R12 ;  /* 0x00000004e30c0825 */ /* 0x001fd400078e020c */
[----:B------:R0:W5:Y:S04]  /*24f00*/  @P3 LDG.E R103, desc[UR60][R78.64] ;  /* 0x0000003c4e673981 */ /* 0x000168000c1e1900 */
[----:B------:R0:W5:Y:S01]  /*24f10*/  @P0 LDG.E R25, desc[UR60][R12.64] ;  /* 0x0000003c0c190981 */ /* 0x000162000c1e1900 */
[----:B---3--:R-:W-:Y:S01]  /*24f20*/  IMAD.MOV.U32 R10, RZ, RZ, 0x9b8 ;  /* 0x000009b8ff0a7424 */ /* 0x008fe200078e00ff */
[----:B------:R-:W-:Y:S02]  /*24f30*/  ISETP.GT.AND P1, PT, R226, 0x1, PT ;  /* 0x00000001e200780c */ /* 0x000fe40003f24270 */
[----:B--2---:R-:W-:Y:S02]  /*24f40*/  ISETP.NE.AND P2, PT, R14, 0x1, PT ;  /* 0x000000010e00780c */ /* 0x004fe40003f45270 */
[----:B------:R-:W-:-:S04]  /*24f50*/  SEL R10, R10, 0x978, P1 ;  /* 0x000009780a0a7807 */ /* 0x000fc80000800000 */
[----:B------:R0:W1:Y:S08]  /*24f60*/  LDC.64 R4, c[0x0][R10+0x220] ;  /* 0x000088000a047b82 */ /* 0x0000700000000a00 */
[----:B------:R0:W2:Y:S08]  /*24f70*/  LDC.64 R6, c[0x0][R10+0x218] ;  /* 0x000086000a067b82 */ /* 0x0000b00000000a00 */
[----:B------:R0:W3:Y:S01]  /*24f80*/  LDC.64 R8, c[0x0][R10+0x228] ;  /* 0x00008a000a087b82 */ /* 0x0000e20000000a00 */
[----:B------:R-:W-:Y:S05]  /*24f90*/  @P0 BRA `(.L_x_9288) ;  /* 0x0000000000100947 */ /* 0x000fea0003800000 */
[----:B------:R-:W-:Y:S05]  /*24fa0*/  @!P3 BRA `(.L_x_9288) ;  /* 0x00000000000cb947 */ /* 0x000fea0003800000 */
[----:B0-----:R-:W4:Y:S04]  /*24fb0*/  LDG.E R12, desc[UR60][R78.64] ;  /* 0x0000003c4e0c7981 */ /* 0x001f28000c1e1900 */
[----:B-----5:R-:W4:Y:S02]  /*24fc0*/  LDG.E R25, desc[UR60][R78.64+0x4] ;  /* 0x0000043c4e197981 */ /* 0x020f24000c1e1900 */
[----:B----4-:R-:W-:-:S07]  /*24fd0*/  IMAD.IADD R25, R25, 0x1, -R12 ;  /* 0x0000000119197824 */ /* 0x010fce00078e0a0c */
.L_x_9288:
[----:B------:R-:W4:Y:S01]  /*24fe0*/  LDL R30, [R1+0x2c] ;  /* 0x00002c00011e7983 */ /* 0x000f220000100800 */
[----:B0-----:R-:W0:Y:S01]  /*24ff0*/  LDC.64 R10, c[0x0][R10+0x210] ;  /* 0x000084000a0a7b82 */ /* 0x001e220000000a00 */
[----:B------:R-:W-:Y:S01]  /*25000*/  ISETP.NE.U32.AND P0, PT, RZ, UR4, PT ;  /* 0x00000004ff007c0c */ /* 0x000fe2000bf05070 */
[-C--:B--2---:R-:W-:Y:S01]  /*25010*/  IMAD R29, R7, R195.reuse, RZ ;  /* 0x000000c3071d7224 */ /* 0x084fe200078e02ff */
[----:B------:R-:W-:Y:S01]  /*25020*/  SHF.R.S32.HI R27, RZ, 0x1f, R227 ;  /* 0x0000001fff1b7819 */ /* 0x000fe200000114e3 */
[----:B------:R-:W2:Y:S01]  /*25030*/  S2R R28, SR_TID.X ;  /* 0x00000000001c7919 */ /* 0x000ea20000002100 */
[----:B------:R-:W-:Y:S01]  /*25040*/  ISETP.NE.AND.EX P0, PT, RZ, UR5, PT, P0 ;  /* 0x00000005ff007c0c */ /* 0x000fe2000bf05300 */
[----:B------:R-:W-:Y:S01]  /*25050*/  IMAD.WIDE.U32 R6, R6, R195, RZ ;  /* 0x000000c306067225 */ /* 0x000fe200078e00ff */
[----:B-----5:R-:W-:Y:S01]  /*25060*/  SHF.R.S32.HI R79, RZ, 0x1f, R103 ;  /* 0x0000001fff4f7819 */ /* 0x020fe20000011467 */
[----:B------:R-:W2:Y:S01]  /*25070*/  @P2 LDC R24, c[0x0][0xbec] ;  /* 0x0002fb00ff182b82 */ /* 0x000ea20000000800 */
[----:B------:R-:W-:Y:S01]  /*25080*/  SEL R15, R227, RZ, !P0 ;  /* 0x000000ffe30f7207 */ /* 0x000fe20004000000 */
[----:B------:R-:W-:Y:S01]  /*25090*/  IMAD.IADD R35, R208, 0x1, R202 ;  /* 0x00000001d0237824 */ /* 0x000fe200078e02ca */
[----:B------:R-:W-:Y:S01]  /*250a0*/  SEL R27, R27, RZ, !P0 ;  /* 0x000000ff1b1b7207 */ /* 0x000fe20004000000 */
[----:B------:R-:W-:-:S02]  /*250b0*/  IMAD.IADD R26, R7, 0x1, R29 ;  /* 0x00000001071a7824 */ /* 0x000fc400078e021d */
[----:B-1----:R-:W-:Y:S02]  /*250c0*/  IMAD R5, R5, R15, RZ ;  /* 0x0000000f05057224 */ /* 0x002fe400078e02ff */
[----:B------:R-:W1:Y:S01]  /*250d0*/  @P2 LDC R33, c[0x0][0xbf0] ;  /* 0x0002fc00ff212b82 */ /* 0x000e620000000800 */
[----:B------:R-:W-:Y:S02]  /*250e0*/  IMAD R78, R25, R14, RZ ;  /* 0x0000000e194e7224 */ /* 0x000fe400078e02ff */
[C---:B------:R-:W-:Y:S01]  /*250f0*/  IMAD R31, R4.reuse, R27, R5 ;  /* 0x0000001b041f7224 */ /* 0x040fe200078e0205 */
[----:B------:R-:W-:Y:S01]  /*25100*/  SEL R27, R229, RZ, P1 ;  /* 0x000000ffe51b7207 */ /* 0x000fe20000800000 */
[----:B------:R-:W-:-:S03]  /*25110*/  IMAD.WIDE.U32 R4, R4, R15, RZ ;  /* 0x0000000f04047225 */ /* 0x000fc600078e00ff */
[----:B------:R-:W0:Y:S01]  /*25120*/  LDC.64 R12, c[0x0][0xba8] ;  /* 0x0002ea00ff0c7b82 */ /* 0x000e220000000a00 */
[----:B------:R-:W-:Y:S01]  /*25130*/  IMAD.IADD R7, R5, 0x1, R31 ;  /* 0x0000000105077824 */ /* 0x000fe200078e021f */
[----:B------:R-:W-:Y:S01]  /*25140*/  IADD3 R6, P0, P3, R4, R6, R103 ;  /* 0x0000000604067210 */ /* 0x000fe20007b1e067 */
[----:B------:R-:W-:Y:S02]  /*25150*/  IMAD.MOV.U32 R5, RZ, RZ, R35 ;  /* 0x000000ffff057224 */ /* 0x000fe400078e0023 */
[-C--:B---3--:R-:W-:Y:S01]  /*25160*/  IMAD R29, R9, R27.reuse, RZ ;  /* 0x0000001b091d7224 */ /* 0x088fe200078e02ff */
[----:B------:R-:W-:Y:S01]  /*25170*/  IADD3.X R7, R7, R26, R79, P0, P3 ;  /* 0x0000001a07077210 */ /* 0x000fe200007e644f */
[----:B------:R-:W-:-:S04]  /*25180*/  IMAD.WIDE.U32 R8, R8, R27, RZ ;  /* 0x0000001b08087225 */ /* 0x000fc800078e00ff */
[----:B--2---:R-:W-:-:S04]  /*25190*/  @P2 IMAD.HI.U32 R4, R35, R24, RZ ;  /* 0x0000001823042227 */ /* 0x004fc800078e00ff */
[----:B------:R-:W-:Y:S01]  /*251a0*/  IMAD.IADD R29, R9, 0x1, R29 ;  /* 0x00000001091d7824 */ /* 0x000fe200078e021d */
[----:B-1----:R-:W-:Y:S01]  /*251b0*/  @P2 SHF.R.U32.HI R5, RZ, R33, R4 ;  /* 0x00000021ff052219 */ /* 0x002fe20000011604 */
[----:B------:R-:W-:-:S03]  /*251c0*/  VIADD R32, R28, 0xffffff80 ;  /* 0xffffff801c207836 */ /* 0x000fc60000000000 */
[----:B------:R-:W-:Y:S01]  /*251d0*/  IADD3 R8, P0, P3, R5, R6, R8 ;  /* 0x0000000605087210 */ /* 0x000fe20007b1e008 */
[--C-:B------:R-:W-:Y:S01]  /*251e0*/  IMAD.MOV R27, RZ, RZ, -R5.reuse ;  /* 0x000000ffff1b7224 */ /* 0x100fe200078e0a05 */
[----:B------:R-:W-:Y:S01]  /*251f0*/  SHF.R.S32.HI R4, RZ, 0x1f, R5 ;  /* 0x0000001fff047819 */ /* 0x000fe20000011405 */
[----:B0-----:R-:W0:Y:S02]  /*25200*/  @!P1 LDC R12, c[0x0][0xb50] ;  /* 0x0002d400ff0c9b82 */ /* 0x001e240000000800 */
[----:B------:R-:W-:Y:S01]  /*25210*/  IMAD R5, R14, R27, R35 ;  /* 0x0000001b0e057224 */ /* 0x000fe200078e0223 */
[----:B------:R-:W-:Y:S02]  /*25220*/  IADD3.X R9, R4, R7, R29, P0, P3 ;  /* 0x0000000704097210 */ /* 0x000fe400007e641d */
[----:B------:R-:W-:Y:S01]  /*25230*/  SHF.R.S32.HI R28, RZ, 0x1f, R32 ;  /* 0x0000001fff1c7819 */ /* 0x000fe20000011420 */
[-C--:B------:R-:W-:Y:S01]  /*25240*/  IMAD R4, R11, R5.reuse, RZ ;  /* 0x000000050b047224 */ /* 0x080fe200078e02ff */
[----:B------:R-:W-:Y:S01]  /*25250*/  SHF.R.S32.HI R7, RZ, 0x1f, R5 ;  /* 0x0000001fff077819 */ /* 0x000fe20000011405 */
[----:B------:R-:W-:Y:S01]  /*25260*/  IMAD.WIDE.U32 R8, R10, R5, R8 ;  /* 0x000000050a087225 */ /* 0x000fe200078e0008 */
[----:B------:R-:W1:Y:S01]  /*25270*/  @!P1 LDC R13, c[0x0][0xb54] ;  /* 0x0002d500ff0d9b82 */ /* 0x000e620000000800 */
[----:B------:R-:W-:-:S02]  /*25280*/  LEA.HI R28, R28, R32, RZ, 0x7 ;  /* 0x000000201c1c7211 */ /* 0x000fc400078f38ff */
[----:B------:R-:W-:Y:S02]  /*25290*/  IMAD R7, R10, R7, R4 ;  /* 0x000000070a077224 */ /* 0x000fe400078e0204 */
[----:B------:R-:W-:Y:S02]  /*252a0*/  LOP3.LUT R28, R28, 0xffffff80, RZ, 0xc0, !PT ;  /* 0xffffff801c1c7812 */ /* 0x000fe400078ec0ff */
[----:B------:R-:W-:-:S03]  /*252b0*/  IMAD.IADD R4, R9, 0x1, R7 ;  /* 0x0000000109047824 */ /* 0x000fc600078e0207 */
[----:B------:R-:W-:Y:S01]  /*252c0*/  IMAD.IADD R28, R32, 0x1, -R28 ;  /* 0x00000001201c7824 */ /* 0x000fe200078e0a1c */
[----:B0-----:R-:W-:-:S05]  /*252d0*/  LEA R12, P0, R8, R12, 0x2 ;  /* 0x0000000c080c7211 */ /* 0x001fca00078010ff */
[----:B------:R-:W-:Y:S01]  /*252e0*/  SHFL.IDX PT, R6, R12, 0x1, 0x1c1f ;  /* 0x003c1f000c067f89 */ /* 0x000fe200000e0000 */
[----:B-1----:R-:W-:-:S03]  /*252f0*/  LEA.HI.X R13, R8, R13, R4, 0x2, P0 ;  /* 0x0000000d080d7211 */ /* 0x002fc600000f1404 */
[----:B------:R-:W-:Y:S01]  /*25300*/  SHFL.IDX PT, R4, R12, RZ, 0x1c1f ;  /* 0x001c1fff0c047589 */ /* 0x000fe200000e0000 */
[----:B------:R-:W-:-:S03]  /*25310*/  LOP3.LUT P0, RZ, R28, 0x3, RZ, 0xc0, !PT ;  /* 0x000000031cff7812 */ /* 0x000fc6000780c0ff */
[----:B------:R-:W0:Y:S04]  /*25320*/  SHFL.IDX PT, R5, R13, RZ, 0x1c1f ;  /* 0x001c1fff0d057589 */ /* 0x000e2800000e0000 */
[----:B------:R-:W1:Y:S01]  /*25330*/  SHFL.IDX PT, R7, R13, 0x1, 0x1c1f ;  /* 0x003c1f000d077f89 */ /* 0x000e6200000e0000 */
[----:B----4-:R-:W-:-:S04]  /*25340*/  IMAD.IADD R27, R30, 0x1, R202 ;  /* 0x000000011e1b7824 */ /* 0x010fc800078e02ca */
        /* <DEDUP_REMOVED lines=24> */
[----:B------:R-:W-:Y:S02]  /*254d0*/  IADD3 R3, P0, R62, 0x7000, RZ ;  /* 0x000070003e037810 */ /* 0x000fe40007f1e0ff */
        /* <DEDUP_REMOVED lines=10> */
[----:B------:R-:W-:Y:S02]  /*25580*/  SHF.R.U64 R0, R0, 0x3, RZ ;  /* 0x0000000300007819 */ /* 0x000fe400000012ff */
[----:B------:R-:W-:Y:S02]  /*25590*/  LOP3.LUT R32, R33, 0x380, RZ, 0xc0, !PT ;  /* 0x0000038021207812 */ /* 0x000fe400078ec0ff */
[----:B------:R-:W-:Y:S02]  /*255a0*/  LOP3.LUT R36, R37, 0x380, RZ, 0xc0, !PT ;  /* 0x0000038025247812 */ /* 0x000fe400078ec0ff */
[----:B------:R-:W-:-:S02]  /*255b0*/  LOP3.LUT R40, R41, 0x380, RZ, 0xc0, !PT ;  /* 0x0000038029287812 */ /* 0x000fc400078ec0ff */
[----:B------:R-:W-:Y:S02]  /*255c0*/  LOP3.LUT R44, R45, 0x380, RZ, 0xc0, !PT ;  /* 0x000003802d2c7812 */ /* 0x000fe400078ec0ff */
[----:B0-----:R-:W-:Y:S02]  /*255d0*/  LOP3.LUT R5, R62, 0x380, RZ, 0xc0, !PT ;  /* 0x000003803e057812 */ /* 0x001fe400078ec0ff */
[----:B------:R-:W-:Y:S01]  /*255e0*/  LOP3.LUT R48, R0, R3, RZ, 0x3c, !PT ;  /* 0x0000000300307212 */ /* 0x000fe200078e3cff */
[----:B------:R-:W-:Y:S01]  /*255f0*/  IMAD R0, R79, UR4, RZ ;  /* 0x000000044f007c24 */ /* 0x000fe2000f8e02ff */
[----:B------:R-:W-:Y:S02]  /*25600*/  SHF.R.U64 R32, R32, 0x3, RZ ;  /* 0x0000000320207819 */ /* 0x000fe400000012ff */
[----:B------:R-:W-:Y:S02]  /*25610*/  SHF.R.U64 R36, R36, 0x3, RZ ;  /* 0x0000000324247819 */ /* 0x000fe400000012ff */
[----:B------:R-:W-:-:S02]  /*25620*/  SHF.R.U64 R40, R40, 0x3, RZ ;  /* 0x0000000328287819 */ /* 0x000fc400000012ff */
[----:B------:R-:W-:Y:S02]  /*25630*/  SHF.R.U64 R44, R44, 0x3, RZ ;  /* 0x000000032c2c7819 */ /* 0x000fe400000012ff */
[----:B------:R-:W-:Y:S01]  /*25640*/  SHF.R.U64 R5, R5, 0x3, RZ ;  /* 0x0000000305057819 */ /* 0x000fe200000012ff */
[C---:B------:R-:W-:Y:S01]  /*25650*/  IMAD R9, R103.reuse, UR5, R0 ;  /* 0x0000000567097c24 */ /* 0x040fe2000f8e0200 */
        /* <DEDUP_REMOVED lines=10> */
[----:B------:R-:W5:Y:S01]  /*25700*/  LD.E.128 R48, desc[UR60][R48.64] ;  /* 0x0000003c30307980 */ /* 0x000f62000c101d00 */
[----:B------:R-:W-:-:S02]  /*25710*/  IMAD.X R45, RZ, RZ, R63, P5 ;  /* 0x000000ffff2d7224 */ /* 0x000fc400028e063f */
[----:B------:R-:W-:Y:S01]  /*25720*/  IMAD.IADD R3, R3, 0x1, R9 ;  /* 0x0000000103037824 */ /* 0x000fe200078e0209 */
[----:B------:R0:W5:Y:S01]  /*25730*/  LD.E.128 R4, desc[UR60][R62.64] ;  /* 0x0000003c3e047980 */ /* 0x000162000c101d00 */
[----:B------:R-:W-:Y:S02]  /*25740*/  IMAD R9, R222, 0x20, R81 ;  /* 0x00000020de097824 */ /* 0x000fe400078e0251 */
[----:B------:R-:W-:Y:S01]  /*25750*/  IMAD.WIDE.U32 R2, R195, UR4, R2 ;  /* 0x00000004c3027c25 */ /* 0x000fe2000f8e0002 */
[----:B------:R-:W5:Y:S01]  /*25760*/  LD.E.128 R32, desc[UR60][R32.64] ;  /* 0x0000003c20207980 */ /* 0x000f62000c101d00 */
[----:B------:R-:W-:-:S03]  /*25770*/  SHF.R.S32.HI R8, RZ, 0x1f, R15 ;  /* 0x0000001fff087819 */ /* 0x000fc6000001140f */
[----:B------:R-:W5:Y:S01]  /*25780*/  LD.E.128 R36, desc[UR60][R36.64] ;  /* 0x0000003c24247980 */ /* 0x000f62000c101d00 */
[----:B------:R-:W-:-:S03]  /*25790*/  IMAD.IADD R10, R202, 0x1, R9 ;  /* 0x00000001ca0a7824 */ /* 0x000fc600078e0209 */
        /* <DEDUP_REMOVED lines=13> */
[----:B---3--:R-:W-:Y:S01]  /*25870*/  @P2 SHF.R.U32.HI R9, RZ, R13, R0 ;  /* 0x0000000dff092219 */ /* 0x008fe20000011600 */
[C---:B------:R-:W-:Y:S02]  /*25880*/  IMAD R11, R15.reuse, UR5, R8 ;  /* 0x000000050f0b7c24 */ /* 0x040fe4000f8e0208 */
[----:B------:R-:W-:Y:S01]  /*25890*/  IMAD.WIDE.U32 R2, R15, UR4, R2 ;  /* 0x000000040f027c25 */ /* 0x000fe2000f8e0002 */
[----:B------:R-:W-:Y:S01]  /*258a0*/  SHF.R.S32.HI R8, RZ, 0x1f, R9 ;  /* 0x0000001fff087819 */ /* 0x000fe20000011409 */
[----:B------:R-:W-:Y:S02]  /*258b0*/  ULDC.64 UR4, c[0x0][0xae0] ;  /* 0x0002b80000047ab9 */ /* 0x000fe40000000a00 */
[----:B------:R-:W-:-:S02]  /*258c0*/  IMAD.IADD R3, R3, 0x1, R11 ;  /* 0x0000000103037824 */ /* 0x000fc400078e020b */
[----:B------:R-:W-:Y:S02]  /*258d0*/  VIADD R0, R17, 0x22820 ;  /* 0x0002282011007836 */ /* 0x000fe40000000000 */
[----:B------:R-:W-:Y:S02]  /*258e0*/  IMAD.MOV R11, RZ, RZ, -R9 ;  /* 0x000000ffff0b7224 */ /* 0x000fe400078e0a09 */
[----:B------:R-:W-:Y:S01]  /*258f0*/  IMAD R8, R8, UR4, RZ ;  /* 0x0000000408087c24 */ /* 0x000fe2000f8e02ff */
[----:B------:R-:W-:Y:S01]  /*25900*/  PRMT R0, RZ, 0x654, R0 ;  /* 0x00000654ff007816 */ /* 0x000fe20000000000 */
[----:B------:R-:W-:Y:S02]  /*25910*/  IMAD R11, R14, R11, R10 ;  /* 0x0000000b0e0b7224 */ /* 0x000fe400078e020a */
[C---:B------:R-:W-:Y:S01]  /*25920*/  IMAD R13, R9.reuse, UR5, R8 ;  /* 0x00000005090d7c24 */ /* 0x040fe2000f8e0208 */
[----:B-1----:R1:W-:Y:S01]  /*25930*/  SYNCS.ARRIVE.TRANS64.RED.A1T0 RZ, [R0+URZ], RZ ;  /* 0x000000ff00ff79a7 */ /* 0x0023e2000810043f */
[----:B------:R-:W-:Y:S01]  /*25940*/  IMAD.WIDE.U32 R2, R9, UR4, R2 ;  /* 0x0000000409027c25 */ /* 0x000fe2000f8e0002 */
[----:B------:R-:W-:Y:S01]  /*25950*/  ULDC.64 UR4, c[0x0][0xad8] ;  /* 0x0002b60000047ab9 */ /* 0x000fe20000000a00 */
[----:B-1----:R-:W-:-:S02]  /*25960*/  SHF.R.S32.HI R0, RZ, 0x1f, R11 ;  /* 0x0000001fff007819 */ /* 0x002fc4000001140b */
        /* <DEDUP_REMOVED lines=12> */
.L_x_9605:
[----:B------:R-:W-:Y:S01]  /*25a30*/  IMAD.IADD R21, R81, 0x1, R202 ;  /* 0x0000000151157824 */ /* 0x000fe200078e02ca */
        /* <DEDUP_REMOVED lines=8> */
[CC--:B--2---:R-:W-:Y:S02]  /*25ac0*/  @!P0 LEA R8, P2, R211.reuse, R14.reuse, 0x1 ;  /* 0x0000000ed3088211 */ /* 0x0c4fe400078408ff */
[C---:B------:R-:W-:Y:S02]  /*25ad0*/  @!P1 LEA R14, P3, R216.reuse, R14, 0x1 ;  /* 0x0000000ed80e9211 */ /* 0x040fe400078608ff */
[-C--:B-1----:R-:W-:Y:S02]  /*25ae0*/  @!P0 LEA.HI.X R9, R211, R0.reuse, R11, 0x1, P2 ;  /* 0x00000000d3098211 */ /* 0x082fe400010f0c0b */
[----:B------:R-:W-:-:S03]  /*25af0*/  @!P1 LEA.HI.X R15, R216, R0, R10, 0x1, P3 ;  /* 0x00000000d80f9211 */ /* 0x000fc600018f0c0a */
[----:B-----5:R3:W-:Y:S04]  /*25b00*/  @!P0 ST.E.128 desc[UR60][R8.64], R4 ;  /* 0x0000000408008985 */ /* 0x0207e8000c101d3c */
[----:B------:R3:W-:Y:S02]  /*25b10*/  @!P1 ST.E.128 desc[UR60][R14.64], R36 ;  /* 0x000000240e009985 */ /* 0x0007e4000c101d3c */
.L_x_9292:
[----:B------:R-:W-:Y:S05]  /*25b20*/  BSYNC B1 ;  /* 0x0000000000017941 */ /* 0x000fea0003800000 */
.L_x_9291:
[----:B------:R-:W-:-:S03]  /*25b30*/  UMOV UR4, 0xffffffff ;  /* 0xffffffff00047882 */ /* 0x000fc60000000000 */
[----:B------:R-:W-:Y:S05]  /*25b40*/  BRA.DIV UR4, `(.L_x_9293) ;  /* 0x000000ea04dc7947 */ /* 0x000fea000b800000 */
[----:B-1----:R1:W4:Y:S04]  /*25b50*/  SHFL.IDX PT, R0, R3, 0x1, 0x181f ;  /* 0x00381f0003007f89 */ /* 0x00232800000e0000 */
[----:B--23--:R1:W2:Y:S02]  /*25b60*/  SHFL.IDX PT, R14, R2, 0x1, 0x181f ;  /* 0x00381f00020e7f89 */ /* 0x00c2a400000e0000 */
.L_x_9609:
        /* <DEDUP_REMOVED lines=11> */
[-C--:B----4-:R-:W-:Y:S02]  /*25c20*/  @!P2 LEA.HI.X R5, R211, R0.reuse, R7, 0x1, P0 ;  /* 0x00000000d305a211 */ /* 0x090fe400000f0c07 */
[----:B------:R-:W-:-:S03]  /*25c30*/  @!P3 LEA.HI.X R15, R216, R0, R6, 0x1, P1 ;  /* 0x00000000d80fb211 */ /* 0x000fc600008f0c06 */
[----:B------:R3:W-:Y:S04]  /*25c40*/  @!P2 ST.E.128 desc[UR60][R4.64], R24 ;  /* 0x000000180400a985 */ /* 0x0007e8000c101d3c */
[----:B------:R3:W-:Y:S02]  /*25c50*/  @!P3 ST.E.128 desc[UR60][R14.64], R40 ;  /* 0x000000280e00b985 */ /* 0x0007e4000c101d3c */
.L_x_9295:
[----:B------:R-:W-:Y:S05]  /*25c60*/  BSYNC B1 ;  /* 0x0000000000017941 */ /* 0x000fea0003800000 */
.L_x_9294:
[----:B------:R-:W-:-:S03]  /*25c70*/  UMOV UR4, 0xffffffff ;  /* 0xffffffff00047882 */ /* 0x000fc60000000000 */
[----:B------:R-:W-:Y:S05]  /*25c80*/  BRA.DIV UR4, `(.L_x_9296) ;  /* 0x000000ea04d47947 */ /* 0x000fea000b800000 */
[----:B----4-:R4:W0:Y:S04]  /*25c90*/  SHFL.IDX PT, R0, R3, 0x2, 0x181f ;  /* 0x00581f0003007f89 */ /* 0x01082800000e0000 */
[----:B--23--:R4:W2:Y:S02]  /*25ca0*/  SHFL.IDX PT, R14, R2, 0x2, 0x181f ;  /* 0x00581f00020e7f89 */ /* 0x00c8a400000e0000 */
.L_x_9613:
        /* <DEDUP_REMOVED lines=11> */
[-C--:B0-----:R-:W-:Y:S02]  /*25d60*/  @!P2 LEA.HI.X R5, R211, R0.reuse, R7, 0x1, P0 ;  /* 0x00000000d305a211 */ /* 0x081fe400000f0c07 */
[----:B------:R-:W-:-:S03]  /*25d70*/  @!P3 LEA.HI.X R15, R216, R0, R6, 0x1, P1 ;  /* 0x00000000d80fb211 */ /* 0x000fc600008f0c06 */
[----:B------:R3:W-:Y:S04]  /*25d80*/  @!P2 ST.E.128 desc[UR60][R4.64], R28 ;  /* 0x0000001c0400a985 */ /* 0x0007e8000c101d3c */
[----:B------:R3:W-:Y:S02]  /*25d90*/  @!P3 ST.E.128 desc[UR60][R14.64], R44 ;  /* 0x0000002c0e00b985 */ /* 0x0007e4000c101d3c */
.L_x_9298:
[----:B------:R-:W-:Y:S05]  /*25da0*/  BSYNC B1 ;  /* 0x0000000000017941 */ /* 0x000fea0003800000 */
.L_x_9297:
[----:B------:R-:W-:-:S03]  /*25db0*/  UMOV UR4, 0xffffffff ;  /* 0xffffffff00047882 */ /* 0x000fc60000000000 */
[----:B------:R-:W-:Y:S05]  /*25dc0*/  BRA.DIV UR4, `(.L_x_9299) ;  /* 0x000000ea04cc7947 */ /* 0x000fea000b800000 */
[----:B0-----:R0:W0:Y:S04]  /*25dd0*/  SHFL.IDX PT, R0, R3, 0x3, 0x181f ;  /* 0x00781f0003007f89 */ /* 0x00102800000e0000 */
[----:B--23--:R2:W3:Y:S02]  /*25de0*/  SHFL.IDX PT, R14, R2, 0x3, 0x181f ;  /* 0x00781f00020e7f89 */ /* 0x00c4e400000e0000 */
.L_x_9617:
        /* <DEDUP_REMOVED lines=16> */
.L_x_9289:
[----:B------:R-:W1:Y:S01]  /*25ef0*/  @P2 LDC R8, c[0x0][0xbec] ;  /* 0x0002fb00ff082b82 */ /* 0x000e620000000800 */
[----:B------:R-:W-:Y:S01]  /*25f00*/  ULDC.64 UR4, c[0x0][0xb08] ;  /* 0x0002c20000047ab9 */ /* 0x000fe20000000a00 */
[----:B0-----:R-:W-:Y:S01]  /*25f10*/  IMAD.MOV.U32 R7, RZ, RZ, R35 ;  /* 0x000000ffff077224 */ /* 0x001fe200078e0023 */
[----:B------:R-:W-:Y:S01]  /*25f20*/  ULDC.64 UR6, c[0x0][0xb30] ;  /* 0x0002cc0000067ab9 */ /* 0x000fe20000000a00 */
[----:B------:R-:W-:Y:S02]  /*25f30*/  IMAD R6, R79, UR4, RZ ;  /* 0x000000044f067c24 */ /* 0x000fe4000f8e02ff */
[C---:B------:R-:W-:Y:S02]  /*25f40*/  IMAD.WIDE.U32 R4, R103.reuse, UR4, RZ ;  /* 0x0000000467047c25 */ /* 0x040fe4000f8e00ff */
[----:B------:R-:W0:Y:S02]  /*25f50*/  @P2 LDC R11, c[0x0][0xbf0] ;  /* 0x0002fc00ff0b2b82 */ /* 0x000e240000000800 */
[----:B------:R-:W-:Y:S01]  /*25f60*/  IMAD R103, R103, UR5, R6 ;  /* 0x0000000567677c24 */ /* 0x000fe2000f8e0206 */
[----:B------:R-:W-:Y:S01]  /*25f70*/  ULDC.64 UR4, c[0x0][0xb38] ;  /* 0x0002ce0000047ab9 */ /* 0x000fe20000000a00 */
[----:B------:R-:W-:Y:S01]  /*25f80*/  SHF.R.S32.HI R6, RZ, 0x1f, R15 ;  /* 0x0000001fff067819 */ /* 0x000fe2000001140f */
[----:B------:R-:W-:-:S02]  /*25f90*/  VIADD R97, R200, 0x8 ;  /* 0x00000008c8617836 */ /* 0x000fc40000000000 */
[----:B------:R-:W-:Y:S02]  /*25fa0*/  IMAD.IADD R5, R5, 0x1, R103 ;  /* 0x0000000105057824 */ /* 0x000fe400078e0267 */
[----:B------:R-:W-:Y:S01]  /*25fb0*/  VIADD R99, R200, 0x10 ;  /* 0x00000010c8637836 */ /* 0x000fe20000000000 */
[----:B------:R-:W-:Y:S01]  /*25fc0*/  SHF.R.S32.HI R106, RZ, 0x1f, R97 ;  /* 0x0000001fff6a7819 */ /* 0x000fe20000011461 */
[----:B------:R-:W-:-:S03]  /*25fd0*/  IMAD.WIDE.U32 R4, R195, UR4, R4 ;  /* 0x00000004c3047c25 */ /* 0x000fc6000f8e0004 */
[----:B------:R-:W-:Y:S01]  /*25fe0*/  SHF.R.S32.HI R110, RZ, 0x1f, R99 ;  /* 0x0000001fff6e7819 */ /* 0x000fe20000011463 */
[----:B------:R-:W-:Y:S01]  /*25ff0*/  IMAD R5, R195, UR5, R5 ;  /* 0x00000005c3057c24 */ /* 0x000fe2000f8e0205 */
[----:B------:R-:W-:Y:S01]  /*26000*/  ULDC.64 UR4, c[0x0][0xb40] ;  /* 0x0002d00000047ab9 */ /* 0x000fe20000000a00 */
[----:B-1----:R-:W-:-:S04]  /*26010*/  @P2 IMAD.HI.U32 R8, R35, R8, RZ ;  /* 0x0000000823082227 */ /* 0x002fc800078e00ff */
[----:B------:R-:W-:Y:S02]  /*26020*/  IMAD R6, R6, UR4, RZ ;  /* 0x0000000406067c24 */ /* 0x000fe4000f8e02ff */
[----:B------:R-:W-:Y:S01]  /*26030*/  IMAD.WIDE.U32 R4, R15, UR4, R4 ;  /* 0x000000040f047c25 */ /* 0x000fe2000f8e0004 */
[----:B0-----:R-:W-:-:S03]  /*26040*/  @P2 SHF.R.U32.HI R7, RZ, R11, R8 ;  /* 0x0000000bff072219 */ /* 0x001fc60000011608 */
[----:B------:R-:W-:Y:S01]  /*26050*/  IMAD R9, R15, UR5, R6 ;  /* 0x000000050f097c24 */ /* 0x000fe2000f8e0206 */
[----:B------:R-:W-:Y:S01]  /*26060*/  SHF.R.S32.HI R6, RZ, 0x1f, R7 ;  /* 0x0000001fff067819 */ /* 0x000fe20000011407 */
[----:B------:R-:W-:Y:S01]  /*26070*/  ULDC.64 UR4, c[0x0][0xb48] ;  /* 0x0002d20000047ab9 */ /* 0x000fe20000000a00 */
[----:B------:R-:W-:Y:S02]  /*26080*/  VIADD R8, R17, 0x22820 ;  /* 0x0002282011087836 */ /* 0x000fe40000000000 */
[----:B------:R-:W-:Y:S02]  /*26090*/  IMAD.IADD R5, R5, 0x1, R9 ;  /* 0x0000000105057824 */ /* 0x000fe400078e0209 */
[----:B------:R-:W-:Y:S01]  /*260a0*/  IMAD.MOV R9, RZ, RZ, -R7 ;  /* 0x000000ffff097224 */ /* 0x000fe200078e0a07 */
[----:B------:R-:W-:Y:S01]  /*260b0*/  PRMT R8, RZ, 0x654, R8 ;  /* 0x00000654ff087816 */ /* 0x000fe20000000008 */
[----:B------:R-:W-:-:S03]  /*260c0*/  IMAD.WIDE.U32 R4, R229, UR4, R4 ;  /* 0x00000004e5047c25 */ /* 0x000fc6000f8e0004 */
[----:B------:R0:W-:Y:S01]  /*260d0*/  SYNCS.ARRIVE.TRANS64.RED.A1T0 RZ, [R8+URZ], RZ ;  /* 0x000000ff08ff79a7 */ /* 0x0001e2000810043f */
[----:B------:R-:W-:Y:S02]  /*260e0*/  IMAD R9, R14, R9, R35 ;  /* 0x000000090e097224 */ /* 0x000fe400078e0223 */
[----:B------:R-:W-:Y:S02]  /*260f0*/  IMAD R6, R6, UR6, RZ ;  /* 0x0000000606067c24 */ /* 0x000fe4000f8e02ff */
[----:B------:R-:W-:Y:S01]  /*26100*/  IMAD R5, R229, UR5, R5 ;  /* 0x00000005e5057c24 */ /* 0x000fe2000f8e0205 */
[----:B------:R-:W-:Y:S01]  /*26110*/  ULDC.64 UR4, c[0x0][0xb28] ;  /* 0x0002ca0000047ab9 */ /* 0x000fe20000000a00 */
        /* <DEDUP_REMOVED lines=9> */
[----:B------:R-:W-:Y:S01]  /*261b0*/  LEA R4, P0, R6, UR4, 0x2 ;  /* 0x0000000406047c11 */ /* 0x000fe2000f8010ff */
[C---:B------:R-:W-:Y:S01]  /*261c0*/  VIADD R95, R200.reuse, 0x18 ;  /* 0x00000018c85f7836 */ /* 0x040fe20000000000 */
[----:B------:R-:W-:Y:S01]  /*261d0*/  UMOV UR4, 0xffffffff ;  /* 0xffffffff00047882 */ /* 0x000fe20000000000 */
[----:B------:R-:W-:Y:S01]  /*261e0*/  VIADD R89, R200, 0x20 ;  /* 0x00000020c8597836 */ /* 0x000fe20000000000 */
[----:B------:R-:W-:Y:S01]  /*261f0*/  LEA.HI.X R6, R6, UR5, R5, 0x2, P0 ;  /* 0x0000000506067c11 */ /* 0x000fe200080f1405 */
        /* <DEDUP_REMOVED lines=21> */
[----:B------:R-:W-:Y:S01]  /*26350*/  SHF.R.S32.HI R30, RZ, 0x1f, R7 ;  /* 0x0000001fff1e7819 */ /* 0x000fe20000011407 */
[----:B0-----:R-:W-:Y:S06]  /*26360*/  BRA.DIV UR4, `(.L_x_9301) ;  /* 0x000000e604ac7947 */ /* 0x001fec000b800000 */
[----:B------:R0:W1:Y:S04]  /*26370*/  SHFL.IDX PT, R5, R6, RZ, 0x1c1f ;  /* 0x001c1fff06057589 */ /* 0x00006800000e0000 */
[----:B------:R0:W2:Y:S02]  /*26380*/  SHFL.IDX PT, R14, R4, RZ, 0x1c1f ;  /* 0x001c1fff040e7589 */ /* 0x0000a400000e0000 */
.L_x_9620:
[----:B------:R-:W-:Y:S01]  /*26390*/  ISETP.GE.AND P0, PT, R27, R78, PT ;  /* 0x0000004e1b00720c */ /* 0x000fe20003f06270 */
[----:B------:R-:W-:-:S12]  /*263a0*/  BSSY B1, `(.L_x_9302) ;  /* 0x0000054000017945 */ /* 0x000fd80003800000 */
[----:B------:R-:W-:Y:S05]  /*263b0*/  @P0 BRA `(.L_x_9303) ;  /* 0x0000000400480947 */ /* 0x000fea0003800000 */
[----:B------:R-:W-:Y:S01]  /*263c0*/  ULDC UR4, c[0x0][0xac8] ;  /* 0x0002b20000047ab9 */ /* 0x000fe20000000800 */
[C---:B------:R-:W-:Y:S01]  /*263d0*/  VIADD R103, R200.reuse, 0x78 ;  /* 0x00000078c8677836 */ /* 0x040fe20000000000 */
[C---:B------:R-:W-:Y:S01]  /*263e0*/  ISETP.GE.AND P0, PT, R200.reuse, UR4, PT ;  /* 0x00000004c8007c0c */ /* 0x040fe2000bf06270 */
[----:B------:R-:W-:Y:S01]  /*263f0*/  VIADD R107, R200, 0x78 ;  /* 0x00000078c86b7836 */ /* 0x000fe20000000000 */
[----:B------:R-:W-:Y:S02]  /*26400*/  ISETP.GE.AND P3, PT, R97, UR4, PT ;  /* 0x0000000461007c0c */ /* 0x000fe4000bf66270 */
[----:B------:R-:W-:Y:S02]  /*26410*/  ISETP.GE.AND P2, PT, R99, UR4, PT ;  /* 0x0000000463007c0c */ /* 0x000fe4000bf46270 */
[----:B------:R-:W-:Y:S02]  /*26420*/  ISETP.GE.AND P1, PT, R95, UR4, PT ;  /* 0x000000045f007c0c */ /* 0x000fe4000bf26270 */
[----:B------:R-:W-:-:S05]  /*26430*/  SHF.R.S32.HI R107, RZ, 0x1f, R107 ;  /* 0x0000001fff6b7819 */ /* 0x000fca000001146b */
[----:B-1----:R-:W-:Y:S02]  /*26440*/  @!P0 IMAD.MOV.U32 R15, RZ, RZ, R5 ;  /* 0x000000ffff0f8224 */ /* 0x002fe400078e0005 */
[----:B------:R-:W-:Y:S01]  /*26450*/  @!P0 IMAD.MOV.U32 R119, RZ, RZ, R3 ;  /* 0x000000ffff778224 */ /* 0x000fe200078e0003 */
[-C--:B--2---:R-:W-:Y:S01]  /*26460*/  @!P3 LEA R8, P4, R97, R14.reuse, 0x2 ;  /* 0x0000000e6108b211 */ /* 0x084fe200078810ff */
[----:B------:R-:W-:Y:S02]  /*26470*/  @!P0 IMAD.WIDE R10, R200, 0x4, R14 ;  /* 0x00000004c80a8825 */ /* 0x000fe400078e020e */
[-C--:B------:R-:W-:Y:S02]  /*26480*/  @!P1 LEA R24, P5, R95, R14.reuse, 0x2 ;  /* 0x0000000e5f189211 */ /* 0x080fe400078a10ff */
[----:B------:R-:W-:Y:S01]  /*26490*/  @!P3 LEA.HI.X R9, R97, R5, R106, 0x2, P4 ;  /* 0x000000056109b211 */ /* 0x000fe200020f146a */
[----:B------:R1:W-:Y:S01]  /*264a0*/  @!P0 ST.E.64 desc[UR60][R10.64], R118 ;  /* 0x000000760a008985 */ /* 0x0003e2000c101b3c */
[----:B------:R-:W-:Y:S01]  /*264b0*/  ISETP.GE.AND P0, PT, R89, UR4, PT ;  /* 0x0000000459007c0c */ /* 0x000fe2000bf06270 */
[----:B------:R-:W-:Y:S01]  /*264c0*/  @!P1 IMAD.MOV.U32 R83, RZ, RZ, R91 ;  /* 0x000000ffff539224 */ /* 0x000fe200078e005b */
[----:B------:R-:W-:-:S02]  /*264d0*/  @!P2 LEA R12, P4, R99, R14, 0x2 ;  /* 0x0000000e630ca211 */ /* 0x000fc400078810ff */
[-C--:B------:R-:W-:Y:S02]  /*264e0*/  @!P1 LEA.HI.X R25, R95, R5.reuse, R102, 0x2, P5 ;  /* 0x000000055f199211 */ /* 0x080fe400028f1466 */
[----:B------:R-:W-:Y:S01]  /*264f0*/  @!P2 LEA.HI.X R13, R99, R5, R110, 0x2, P4 ;  /* 0x00000005630da211 */ /* 0x000fe200020f146e */
[----:B-1----:R-:W-:-:S06]  /*26500*/  @!P3 IMAD.MOV.U32 R10, RZ, RZ, R90 ;  /* 0x000000ffff0ab224 */ /* 0x002fcc00078e005a */
[C---:B------:R-:W-:Y:S01]  /*26510*/  @!P0 LEA R26, P4, R89.reuse, R14, 0x2 ;  /* 0x0000000e591a8211 */ /* 0x040fe200078810ff */
[----:B------:R-:W-:Y:S02]  /*26520*/  @!P3 IMAD.MOV.U32 R11, RZ, RZ, R21 ;  /* 0x000000ffff0bb224 */ /* 0x000fe400078e0015 */
[----:B------:R-:W-:Y:S01]  /*26530*/  @!P0 IMAD.MOV.U32 R92, RZ, RZ, R0 ;  /* 0x000000ffff5c8224 */ /* 0x000fe200078e0000 */
[----:B------:R-:W-:Y:S02]  /*26540*/  @!P0 LEA.HI.X R27, R89, R5, R100, 0x2, P4 ;  /* 0x00000005591b8211 */ /* 0x000fe400020f1464 */
[----:B------:R1:W-:Y:S01]  /*26550*/  @!P3 ST.E.64 desc[UR60][R8.64], R10 ;  /* 0x0000000a0800b985 */ /* 0x0003e2000c101b3c */
[----:B------:R-:W-:-:S03]  /*26560*/  ISETP.GE.AND P3, PT, R87, UR4, PT ;  /* 0x0000000457007c0c */ /* 0x000fc6000bf66270 */
[----:B------:R2:W-:Y:S01]  /*26570*/  @!P2 ST.E.64 desc[UR60][R12.64], R120 ;  /* 0x000000780c00a985 */ /* 0x0005e2000c101b3c */
[----:B------:R-:W-:-:S03]  /*26580*/  ISETP.GE.AND P2, PT, R85, UR4, PT ;  /* 0x0000000455007c0c */ /* 0x000fc6000bf46270 */
[----:B------:R-:W-:Y:S01]  /*26590*/  @!P1 ST.E.64 desc[UR60][R24.64], R82 ;  /* 0x0000005218009985 */ /* 0x000fe2000c101b3c */
[----:B------:R-:W-:-:S03]  /*265a0*/  ISETP.GE.AND P1, PT, R81, UR4, PT ;  /* 0x0000000451007c0c */ /* 0x000fc6000bf26270 */
[----:B------:R-:W-:Y:S01]  /*265b0*/  @!P0 ST.E.64 desc[UR60][R26.64], R92 ;  /* 0x0000005c1a008985 */ /* 0x000fe2000c101b3c */
[----:B------:R-:W-:Y:S02]  /*265c0*/  ISETP.GE.AND P0, PT, R79, UR4, PT ;  /* 0x000000044f007c0c */ /* 0x000fe4000bf06270 */
[----:B-1----:R-:W-:-:S04]  /*265d0*/  @!P3 LEA R8, P5, R87, R14, 0x2 ;  /* 0x0000000e5708b211 */ /* 0x002fc800078a10ff */
[-C--:B------:R-:W-:Y:S02]  /*265e0*/  @!P3 LEA.HI.X R9, R87, R5.reuse, R98, 0x2, P5 ;  /* 0x000000055709b211 */ /* 0x080fe400028f1462 */
[-C--:B------:R-:W-:Y:S02]  /*265f0*/  @!P2 LEA R10, P5, R85, R14.reuse, 0x2 ;  /* 0x0000000e550aa211 */ /* 0x080fe400078a10ff */
[----:B--2---:R-:W-:Y:S01]  /*26600*/  @!P1 LEA R12, P4, R81, R14, 0x2 ;  /* 0x0000000e510c9211 */ /* 0x004fe200078810ff */
[----:B------:R1:W-:Y:S01]  /*26610*/  @!P3 ST.E.64 desc[UR60][R8.64], R36 ;  /* 0x000000240800b985 */ /* 0x0003e2000c101b3c */
[-C--:B------:R-:W-:Y:S02]  /*26620*/  @!P2 LEA.HI.X R11, R85, R5.reuse, R96, 0x2, P5 ;  /* 0x00000005550ba211 */ /* 0x080fe400028f1460 */
[----:B------:R-:W-:Y:S02]  /*26630*/  ISETP.GE.AND P3, PT, R63, UR4, PT ;  /* 0x000000043f007c0c */ /* 0x000fe4000bf66270 */
[----:B------:R-:W-:Y:S01]  /*26640*/  ISETP.GE.AND P5, PT, R35, UR4, PT ;  /* 0x0000000423007c0c */ /* 0x000fe2000bfa6270 */
[----:B------:R2:W-:Y:S01]  /*26650*/  @!P2 ST.E.64 desc[UR60][R10.64], R38 ;  /* 0x000000260a00a985 */ /* 0x0005e2000c101b3c */
[----:B------:R-:W-:-:S09]  /*26660*/  @!P1 LEA.HI.X R13, R81, R5, R94, 0x2, P4 ;  /* 0x00000005510d9211 */ /* 0x000fd200020f145e */
[-C--:B-1----:R-:W-:Y:S01]  /*26670*/  @!P3 LEA R8, P4, R63, R14.reuse, 0x2 ;  /* 0x0000000e3f08b211 */ /* 0x082fe200078810ff */
[----:B--2---:R-:W-:Y:S01]  /*26680*/  @!P1 IMAD.MOV.U32 R10, RZ, RZ, R2 ;  /* 0x000000ffff0a9224 */ /* 0x004fe200078e0002 */
[-C--:B------:R-:W-:Y:S01]  /*26690*/  @!P0 LEA R2, P2, R79, R14.reuse, 0x2 ;  /* 0x0000000e4f028211 */ /* 0x080fe200078410ff */
[----:B------:R-:W-:Y:S01]  /*266a0*/  @!P1 IMAD.MOV.U32 R11, RZ, RZ, R41 ;  /* 0x000000ffff0b9224 */ /* 0x000fe200078e0029 */
[-C--:B------:R-:W-:Y:S01]  /*266b0*/  @!P3 LEA.HI.X R9, R63, R5.reuse, R86, 0x2, P4 ;  /* 0x000000053f09b211 */ /* 0x080fe200020f1456 */
[----:B------:R-:W-:Y:S01]  /*266c0*/  @!P5 IMAD.MOV.U32 R41, RZ, RZ, R47 ;  /* 0x000000ffff29d224 */ /* 0x000fe200078e002f */
[----:B------:R-:W-:Y:S02]  /*266d0*/  @!P0 LEA.HI.X R3, R79, R5, R88, 0x2, P2 ;  /* 0x000000054f038211 */ /* 0x000fe400010f1458 */
[----:B------:R1:W-:Y:S01]  /*266e0*/  @!P1 ST.E.64 desc[UR60][R12.64], R10 ;  /* 0x0000000a0c009985 */ /* 0x0003e2000c101b3c */
[----:B------:R-:W-:Y:S02]  /*266f0*/  ISETP.GE.AND P1, PT, R33, UR4, PT ;  /* 0x0000000421007c0c */ /* 0x000fe4000bf26270 */
[----:B------:R-:W-:Y:S01]  /*26700*/  @!P5 LEA R24, P2, R35, R14, 0x2 ;  /* 0x0000000e2318d211 */ /* 0x000fe200078410ff */
[----:B------:R2:W-:Y:S01]  /*26710*/  @!P0 ST.E.64 desc[UR60][R2.64], R42 ;  /* 0x0000002a02008985 */ /* 0x0005e2000c101b3c */
[----:B------:R-:W-:-:S02]  /*26720*/  ISETP.GE.AND P0, PT, R31, UR4, PT ;  /* 0x000000041f007c0c */ /* 0x000fc4000bf06270 */
[----:B------:R-:W-:Y:S01]  /*26730*/  @!P5 LEA.HI.X R25, R35, R5, R62, 0x2, P2 ;  /* 0x000000052319d211 */ /* 0x000fe200010f143e */
[----:B------:R3:W-:Y:S01]  /*26740*/  @!P3 ST.E.64 desc[UR60][R8.64], R44 ;  /* 0x0000002c0800b985 */ /* 0x0007e2000c101b3c */
[----:B------:R-:W-:Y:S02]  /*26750*/  ISETP.GE.AND P3, PT, R7, UR4, PT ;  /* 0x0000000407007c0c */ /* 0x000fe4000bf66270 */
[----:B------:R-:W-:Y:S01]  /*26760*/  ISETP.GE.AND P4, PT, R103, UR4, PT ;  /* 0x0000000467007c0c */ /* 0x000fe2000bf86270 */
[----:B------:R-:W-:Y:S01]  /*26770*/  @!P5 ST.E.64 desc[UR60][R24.64], R40 ;  /* 0x000000281800d985 */ /* 0x000fe2000c101b3c */
[----:B------:R-:W-:Y:S01]  /*26780*/  ISETP.GE.AND P5, PT, R101, UR4, PT ;  /* 0x0000000465007c0c */ /* 0x000fe2000bfa6270 */
[----:B------:R-:W-:Y:S01]  /*26790*/  @!P1 IMAD.MOV.U32 R47, RZ, RZ, R49 ;  /* 0x000000ffff2f9224 */ /* 0x000fe200078e0031 */
[----:B-1----:R-:W-:-:S03]  /*267a0*/  @!P1 LEA R10, P2, R33, R14, 0x2 ;  /* 0x0000000e210a9211 */ /* 0x002fc600078410ff */
[----:B------:R-:W-:Y:S01]  /*267b0*/  @!P0 IMAD.MOV.U32 R49, RZ, RZ, R51 ;  /* 0x000000ffff318224 */ /* 0x000fe200078e0033 */
[----:B------:R-:W-:Y:S02]  /*267c0*/  @!P1 LEA.HI.X R11, R33, R5, R28, 0x2, P2 ;  /* 0x00000005210b9211 */ /* 0x000fe400010f141c */
[----:B--2---:R-:W-:-:S03]  /*267d0*/  @!P0 LEA R2, P2, R31, R14, 0x2 ;  /* 0x0000000e1f028211 */ /* 0x004fc600078410ff */
[----:B------:R-:W-:Y:S01]  /*267e0*/  @!P1 ST.E.64 desc[UR60][R10.64], R46 ;  /* 0x0000002e0a009985 */ /* 0x000fe2000c101b3c */
[----:B------:R-:W-:Y:S01]  /*267f0*/  @!P0 LEA.HI.X R3, R31, R5, R34, 0x2, P2 ;  /* 0x000000051f038211 */ /* 0x000fe200010f1422 */
[----:B------:R-:W-:Y:S01]  /*26800*/  @!P4 IMAD.MOV.U32 R112, RZ, RZ, R80 ;  /* 0x000000ffff70c224 */ /* 0x000fe200078e0050 */
[----:B---3--:R-:W-:-:S03]  /*26810*/  @!P3 LEA R8, P1, R7, R14, 0x2 ;  /* 0x0000000e0708b211 */ /* 0x008fc600078210ff */
[----:B------:R1:W-:Y:S01]  /*26820*/  @!P0 ST.E.64 desc[UR60][R2.64], R48 ;  /* 0x0000003002008985 */ /* 0x0003e2000c101b3c */
[-C--:B------:R-:W-:Y:S02]  /*26830*/  @!P5 LEA R12, P0, R101, R14.reuse, 0x2 ;  /* 0x0000000e650cd211 */ /* 0x080fe400078010ff */
[----:B------:R-:W-:Y:S02]  /*26840*/  @!P4 LEA R14, P2, R103, R14, 0x2 ;  /* 0x0000000e670ec211 */ /* 0x000fe400078410ff */
[-C--:B------:R-:W-:Y:S02]  /*26850*/  @!P3 LEA.HI.X R9, R7, R5.reuse, R30, 0x2, P1 ;  /* 0x000000050709b211 */ /* 0x080fe400008f141e */
[-C--:B------:R-:W-:Y:S02]  /*26860*/  @!P5 LEA.HI.X R13, R101, R5.reuse, R32, 0x2, P0 ;  /* 0x00000005650dd211 */ /* 0x080fe400000f1420 */
[----:B------:R-:W-:Y:S01]  /*26870*/  @!P4 LEA.HI.X R15, R103, R5, R107, 0x2, P2 ;  /* 0x00000005670fc211 */ /* 0x000fe200010f146b */
[----:B-1----:R-:W-:-:S02]  /*26880*/  @!P3 IMAD.MOV.U32 R2, RZ, RZ, R108 ;  /* 0x000000ffff02b224 */ /* 0x002fc400078e006c */
[----:B------:R-:W-:Y:S02]  /*26890*/  @!P3 IMAD.MOV.U32 R3, RZ, RZ, R53 ;  /* 0x000000ffff03b224 */ /* 0x000fe400078e0035 */
[----:B------:R-:W-:-:S03]  /*268a0*/  @!P5 IMAD.MOV.U32 R108, RZ, RZ, R84 ;  /* 0x000000ffff6cd224 */ /* 0x000fc600078e0054 */
[----:B------:R3:W-:Y:S04]  /*268b0*/  @!P3 ST.E.64 desc[UR60][R8.64], R2 ;  /* 0x000000020800b985 */ /* 0x0007e8000c101b3c */
[----:B------:R3:W-:Y:S04]  /*268c0*/  @!P5 ST.E.64 desc[UR60][R12.64], R108 ;  /* 0x0000006c0c00d985 */ /* 0x0007e8000c101b3c */
[----:B------:R3:W-:Y:S02]  /*268d0*/  @!P4 ST.E.64 desc[UR60][R14.64], R112 ;  /* 0x000000700e00c985 */ /* 0x0007e4000c101b3c */
.L_x_9303:
[----:B------:R-:W-:Y:S05]  /*268e0*/  BSYNC B1 ;  /* 0x0000000000017941 */ /* 0x000fea0003800000 */
.L_x_9302:
[----:B------:R-:W-:-:S03]  /*268f0*/  UMOV UR4, 0xffffffff ;  /* 0xffffffff00047882 */ /* 0x000fc60000000000 */
[----:B------:R-:W-:Y:S05]  /*26900*/  BRA.DIV UR4, `(.L_x_9304) ;  /* 0x000000e204787947 */ /* 0x000fea000b800000 */
[----:B---3--:R3:W4:Y:S04]  /*26910*/  SHFL.IDX PT, R3, R6, 0x1, 0x1c1f ;  /* 0x003c1f0006037f89 */ /* 0x00872800000e0000 */
[----:B--2---:R3:W2:Y:S02]  /*26920*/  SHFL.IDX PT, R14, R4, 0x1, 0x1c1f ;  /* 0x003c1f00040e7f89 */ /* 0x0046a400000e0000 */
.L_x_9624:
[----:B------:R-:W-:-:S13]  /*26930*/  ISETP.GE.AND P0, PT, R29, R78, PT ;  /* 0x0000004e1d00720c */ /* 0x000fda0003f06270 */
[----:B------:R-:W-:Y:S05]  /*26940*/  @P0 BRA `(.L_x_9300) ;  /* 0x00000010005c0947 */ /* 0x000fea0003800000 */
[----:B------:R-:W-:Y:S01]  /*26950*/  ULDC UR4, c[0x0][0xac8] ;  /* 0x0002b20000047ab9 */ /* 0x000fe20000000800 */
[C---:B------:R-:W-:Y:S01]  /*26960*/  VIADD R0, R200.reuse, 0x78 ;  /* 0x00000078c8007836 */ /* 0x040fe20000000000 */
[----:B------:R-:W-:Y:S02]  /*26970*/  ISETP.GE.AND P1, PT, R99, UR4, PT ;  /* 0x0000000463007c0c */ /* 0x000fe4000bf26270 */
[----:B------:R-:W-:Y:S02]  /*26980*/  ISETP.GE.AND P0, PT, R97, UR4, PT ;  /* 0x0000000461007c0c */ /* 0x000fe4000bf06270 */
[----:B------:R-:W-:Y:S02]  /*26990*/  ISETP.GE.AND P2, PT, R200, UR4, PT ;  /* 0x00000004c8007c0c */ /* 0x000fe4000bf46270 */
[----:B------:R-:W-:-:S07]  /*269a0*/  ISETP.GE.AND P3, PT, R95, UR4, PT ;  /* 0x000000045f007c0c */ /* 0x000fce000bf66270 */
[-C--:B0-23--:R-:W-:Y:S02]  /*269b0*/  @!P1 LEA R4, P5, R99, R14.reuse, 0x2 ;  /* 0x0000000e63049211 */ /* 0x08dfe400078a10ff */
[-C--:B------:R-:W-:Y:S01]  /*269c0*/  @!P0 LEA R10, P4, R97, R14.reuse, 0x2 ;  /* 0x0000000e610a8211 */ /* 0x080fe200078810ff */
[----:B------:R-:W-:Y:S01]  /*269d0*/  @!P0 IMAD.MOV.U32 R114, RZ, RZ, R64 ;  /* 0x000000ffff728224 */ /* 0x000fe200078e0040 */
[-C--:B-1--4-:R-:W-:Y:S01]  /*269e0*/  @!P1 LEA.HI.X R5, R99, R3.reuse, R110, 0x2, P5 ;  /* 0x0000000363059211 */ /* 0x092fe200028f146e */
[----:B------:R-:W-:Y:S01]  /*269f0*/  @!P2 IMAD.MOV.U32 R2, RZ, RZ, R14 ;  /* 0x000000ffff02a224 */ /* 0x000fe200078e000e */
[----:B------:R-:W-:Y:S01]  /*26a00*/  @!P0 LEA.HI.X R11, R97, R3, R106, 0x2, P4 ;  /* 0x00000003610b8211 */ /* 0x000fe200020f146a */
[----:B------:R-:W-:Y:S01]  /*26a10*/  @!P2 IMAD.MOV.U32 R110, RZ, RZ, R60 ;  /* 0x000000ffff6ea224 */ /* 0x000fe200078e003c */
[----:B------:R-:W-:Y:S01]  /*26a20*/  ISETP.GE.AND P4, PT, R89, UR4, PT ;  /* 0x0000000459007c0c */ /* 0x000fe2000bf86270 */
[----:B------:R-:W-:Y:S01]  /*26a30*/  @!P2 IMAD.WIDE R8, R200, 0x4, R2 ;  /* 0x00000004c808a825 */ /* 0x000fe200078e0202 */
[----:B------:R-:W-:-:S04]  /*26a40*/  @!P3 LEA R12, P5, R95, R14, 0x2 ;  /* 0x0000000e5f0cb211 */ /* 0x000fc800078a10ff */
[----:B------:R0:W-:Y:S01]  /*26a50*/  @!P2 ST.E.64 desc[UR60][R8.64], R110 ;  /* 0x0000006e0800a985 */ /* 0x0001e2000c101b3c */
[----:B------:R-:W-:Y:S02]  /*26a60*/  ISETP.GE.AND P2, PT, R87, UR4, PT ;  /* 0x0000000457007c0c */ /* 0x000fe4000bf46270 */
[-C--:B------:R-:W-:Y:S01]  /*26a70*/  @!P3 LEA.HI.X R13, R95, R3.reuse, R102, 0x2, P5 ;  /* 0x000000035f0db211 */ /* 0x080fe200028f1466 */
[----:B------:R1:W-:Y:S01]  /*26a80*/  @!P0 ST.E.64 desc[UR60][R10.64], R114 ;  /* 0x000000720a008985 */ /* 0x0003e2000c101b3c */
[----:B------:R-:W-:Y:S02]  /*26a90*/  ISETP.GE.AND P0, PT, R85, UR4, PT ;  /* 0x0000000455007c0c */ /* 0x000fe4000bf06270 */
[-C--:B------:R-:W-:Y:S01]  /*26aa0*/  @!P4 LEA R24, P5, R89, R14.reuse, 0x2 ;  /* 0x0000000e5918c211 */ /* 0x080fe200078a10ff */
[----:B------:R2:W-:Y:S01]  /*26ab0*/  @!P1 ST.E.64 desc[UR60][R4.64], R54 ;  /* 0x0000003604009985 */ /* 0x0005e2000c101b3c */
[----:B------:R-:W-:Y:S01]  /*26ac0*/  ISETP.GE.AND P1, PT, R81, UR4, PT ;  /* 0x0000000451007c0c */ /* 0x000fe2000bf26270 */
[----:B------:R-:W-:Y:S01]  /*26ad0*/  @!P4 IMAD.MOV.U32 R21, RZ, RZ, R59 ;  /* 0x000000ffff15c224 */ /* 0x000fe200078e003b */
[-C--:B------:R-:W-:Y:S01]  /*26ae0*/  @!P4 LEA.HI.X R25, R89, R3.reuse, R100, 0x2, P5 ;  /* 0x000000035919c211 */ /* 0x080fe200028f1464 */
[----:B------:R3:W-:Y:S01]  /*26af0*/  @!P3 ST.E.64 desc[UR60][R12.64], R56 ;  /* 0x000000380c00b985 */ /* 0x0007e2000c101b3c */
[----:B------:R-:W-:Y:S01]  /*26b00*/  ISETP.GE.AND P3, PT, R79, UR4, PT ;  /* 0x000000044f007c0c */ /* 0x000fe2000bf66270 */
[----:B------:R-:W-:Y:S01]  /*26b10*/  @!P2 IMAD.MOV.U32 R51, RZ, RZ, R61 ;  /* 0x000000ffff33a224 */ /* 0x000fe200078e003d */
[----:B------:R-:W-:Y:S01]  /*26b20*/  @!P2 LEA R26, P5, R87, R14, 0x2 ;  /* 0x0000000e571aa211 */ /* 0x000fe200078a10ff */
[----:B------:R4:W-:Y:S01]  /*26b30*/  @!P4 ST.E.64 desc[UR60][R24.64], R20 ;  /* 0x000000141800c985 */ /* 0x0009e2000c101b3c */
[----:B------:R-:W-:Y:S01]  /*26b40*/  ISETP.GE.AND P4, PT, R63, UR4, PT ;  /* 0x000000043f007c0c */ /* 0x000fe2000bf86270 */
[----:B------:R-:W-:Y:S01]  /*26b50*/  @!P0 IMAD.MOV.U32 R53, RZ, RZ, R65 ;  /* 0x000000ffff358224 */ /* 0x000fe200078e0041 */
[----:B------:R-:W-:-:S02]  /*26b60*/  @!P2 LEA.HI.X R27, R87, R3, R98, 0x2, P5 ;  /* 0x00000003571ba211 */ /* 0x000fc400028f1462 */
[CC--:B0-----:R-:W-:Y:S01]  /*26b70*/  @!P0 LEA R8, P5, R85.reuse, R14.reuse, 0x2 ;  /* 0x0000000e55088211 */ /* 0x0c1fe200078a10ff */
[----:B------:R-:W-:Y:S02]  /*26b80*/  @!P1 IMAD.MOV.U32 R59, RZ, RZ, R67 ;  /* 0x000000ffff3b9224 */ /* 0x000fe400078e0043 */
[----:B------:R-:W-:Y:S01]  /*26b90*/  @!P2 ST.E.64 desc[UR60][R26.64], R50 ;  /* 0x000000321a00a985 */ /* 0x000fe2000c101b3c */
[-C--:B------:R-:W-:Y:S01]  /*26ba0*/  @!P0 LEA.HI.X R9, R85, R3.reuse, R96, 0x2, P5 ;  /* 0x0000000355098211 */ /* 0x080fe200028f1460 */
[----:B------:R-:W-:Y:S01]  /*26bb0*/  @!P3 IMAD.MOV.U32 R67, RZ, RZ, R73 ;  /* 0x000000ffff43b224 */ /* 0x000fe200078e0049 */
[----:B-1----:R-:W-:Y:S02]  /*26bc0*/  @!P1 LEA R10, P5, R81, R14, 0x2 ;  /* 0x0000000e510a9211 */ /* 0x002fe400078a10ff */
[----:B------:R-:W-:Y:S01]  /*26bd0*/  ISETP.GE.AND P2, PT, R35, UR4, PT ;  /* 0x0000000423007c0c */ /* 0x000fe2000bf46270 */
[----:B------:R0:W-:Y:S01]  /*26be0*/  @!P0 ST.E.64 desc[UR60][R8.64], R52 ;  /* 0x0000003408008985 */ /* 0x0001e2000c101b3c */
[----:B------:R-:W-:-:S02]  /*26bf0*/  @!P1 LEA.HI.X R11, R81, R3, R94, 0x2, P5 ;  /* 0x00000003510b9211 */ /* 0x000fc400028f145e */
[-C--:B--2---:R-:W-:Y:S02]  /*26c00*/  @!P3 LEA R4, P5, R79, R14.reuse, 0x2 ;  /* 0x0000000e4f04b211 */ /* 0x084fe400078a10ff */
[----:B------:R-:W-:Y:S01]  /*26c10*/  ISETP.GE.AND P0, PT, R33, UR4, PT ;  /* 0x0000000421007c0c */ /* 0x000fe2000bf06270 */
[----:B------:R-:W-:Y:S01]  /*26c20*/  @!P1 ST.E.64 desc[UR60][R10.64], R58 ;  /* 0x0000003a0a009985 */ /* 0x000fe2000c101b3c */
[-C--:B------:R-:W-:Y:S02]  /*26c30*/  @!P3 LEA.HI.X R5, R79, R3.reuse, R88, 0x2, P5 ;  /* 0x000000034f05b211 */ /* 0x080fe400028f1458 */
[----:B---3--:R-:W-:Y:S02]  /*26c40*/  @!P4 LEA R12, P5, R63, R14, 0x2 ;  /* 0x0000000e3f0cc211 */ /* 0x008fe400078a10ff */
[----:B------:R-:W-:Y:S01]  /*26c50*/  ISETP.GE.AND P1, PT, R31, UR4, PT ;  /* 0x000000041f007c0c */ /* 0x000fe2000bf26270 */
[----:B------:R1:W-:Y:S01]  /*26c60*/  @!P3 ST.E.64 desc[UR60][R4.64], R66 ;  /* 0x000000420400b985 */ /* 0x0003e2000c101b3c */
[----:B------:R-:W-:-:S02]  /*26c70*/  @!P4 LEA.HI.X R13, R63, R3, R86, 0x2, P5 ;  /* 0x000000033f0dc211 */ /* 0x000fc400028f1456 */
[-C--:B----4-:R-:W-:Y:S02]  /*26c80*/  @!P2 LEA R20, P5, R35, R14.reuse, 0x2 ;  /* 0x0000000e2314a211 */ /* 0x090fe400078a10ff */
[----:B------:R-:W-:Y:S01]  /*26c90*/  ISETP.GE.AND P3, PT, R7, UR4, PT ;  /* 0x0000000407007c0c */ /* 0x000fe2000bf66270 */
[----:B------:R2:W-:Y:S01]  /*26ca0*/  @!P4 ST.E.64 desc[UR60][R12.64], R74 ;  /* 0x0000004a0c00c985 */ /* 0x0005e2000c101b3c */
[----:B------:R-:W-:Y:S01]  /*26cb0*/  ISETP.GE.AND P4, PT, R101, UR4, PT ;  /* 0x0000000465007c0c */ /* 0x000fe2000bf86270 */
[----:B------:R-:W-:Y:S01]  /*26cc0*/  @!P0 IMAD.MOV.U32 R73, RZ, RZ, R117 ;  /* 0x000000ffff498224 */ /* 0x000fe200078e0075 */
[----:B------:R-:W-:Y:S02]  /*26cd0*/  @!P2 LEA.HI.X R21, R35, R3, R62, 0x2, P5 ;  /* 0x000000032315a211 */ /* 0x000fe400028f143e */
[----:B------:R-:W-:-:S03]  /*26ce0*/  @!P0 LEA R24, P5, R33, R14, 0x2 ;  /* 0x0000000e21188211 */ /* 0x000fc600078a10ff */
[----:B------:R2:W-:Y:S01]  /*26cf0*/  @!P2 ST.E.64 desc[UR60][R20.64], R76 ;  /* 0x0000004c1400a985 */ /* 0x0005e2000c101b3c */
[----:B------:R-:W-:Y:S02]  /*26d00*/  @!P0 LEA.HI.X R25, R33, R3, R28, 0x2, P5 ;  /* 0x0000000321198211 */ /* 0x000fe400028f141c */
[----:B0-----:R-:W-:-:S03]  /*26d10*/  @!P1 LEA R8, P5, R31, R14, 0x2 ;  /* 0x0000000e1f089211 */ /* 0x001fc600078a10ff */
[-C--:B-1----:R-:W-:Y:S01]  /*26d20*/  @!P4 LEA R4, P2, R101, R14.reuse, 0x2 ;  /* 0x0000000e6504c211 */ /* 0x082fe200078410ff */
[----:B------:R2:W-:Y:S01]  /*26d30*/  @!P0 ST.E.64 desc[UR60][R24.64], R72 ;  /* 0x0000004818008985 */ /* 0x0005e2000c101b3c */
[-C--:B------:R-:W-:Y:S02]  /*26d40*/  @!P1 LEA.HI.X R9, R31, R3.reuse, R34, 0x2, P5 ;  /* 0x000000031f099211 */ /* 0x080fe400028f1422 */
[----:B------:R-:W-:Y:S02]  /*26d50*/  @!P3 LEA R6, P5, R7, R14, 0x2 ;  /* 0x0000000e0706b211 */ /* 0x000fe400078a10ff */
[-C--:B------:R-:W-:Y:S01]  /*26d60*/  @!P4 LEA.HI.X R5, R101, R3.reuse, R32, 0x2, P2 ;  /* 0x000000036505c211 */ /* 0x080fe200010f1420 */
[----:B------:R2:W-:Y:S01]  /*26d70*/  @!P1 ST.E.64 desc[UR60][R8.64], R122 ;  /* 0x0000007a08009985 */ /* 0x0005e2000c101b3c */
[----:B------:R-:W-:Y:S02]  /*26d80*/  @!P3 LEA.HI.X R7, R7, R3, R30, 0x2, P5 ;  /* 0x000000030707b211 */ /* 0x000fe400028f141e */
[----:B------:R-:W-:-:S03]  /*26d90*/  ISETP.GE.AND P0, PT, R0, UR4, PT ;  /* 0x0000000400007c0c */ /* 0x000fc6000bf06270 */
[----:B------:R2:W-:Y:S04]  /*26da0*/  @!P3 ST.E.64 desc[UR60][R6.64], R104 ;  /* 0x000000680600b985 */ /* 0x0005e8000c101b3c */
[----:B------:R2:W-:Y:S06]  /*26db0*/  @!P4 ST.E.64 desc[UR60][R4.64], R68 ;  /* 0x000000440400c985 */ /* 0x0005ec000c101b3c */
[----:B------:R-:W-:Y:S05]  /*26dc0*/  @P0 BRA `(.L_x_9300) ;  /* 0x0000000c003c0947 */ /* 0x000fea0003800000 */
[----:B------:R-:W-:Y:S01]  /*26dd0*/  VIADD R36, R200, 0x78 ;  /* 0x00000078c8247836 */ /* 0x000fe20000000000 */
[----:B------:R-:W-:-:S04]  /*26de0*/  LEA R14, P0, R0, R14, 0x2 ;  /* 0x0000000e000e7211 */ /* 0x000fc800078010ff */
[----:B------:R-:W-:-:S04]  /*26df0*/  SHF.R.S32.HI R36, RZ, 0x1f, R36 ;  /* 0x0000001fff247819 */ /* 0x000fc80000011424 */
[----:B------:R-:W-:-:S05]  /*26e00*/  LEA.HI.X R15, R0, R3, R36, 0x2, P0 ;  /* 0x00000003000f7211 */ /* 0x000fca00000f1424 */
[----:B------:R0:W-:Y:S01]  /*26e10*/  ST.E.64 desc[UR60][R14.64], R70 ;  /* 0x000000460e007985 */ /* 0x0001e2000c101b3c */
[----:B------:R-:W-:Y:S05]  /*26e20*/  BRA `(.L_x_9300) ;  /* 0x0000000c00247947 */ /* 0x000fea0003800000 */
.L_x_9286:
[----:B------:R-:W-:Y:S01]  /*26e30*/  ULDC.64 UR4, c[0x0][0xc08] ;  /* 0x0003020000047ab9 */ /* 0x000fe20000000a00 */
[----:B------:R-:W4:Y:S01]  /*26e40*/  LDC.64 R2, c[0x0][0xc00] ;  /* 0x00030000ff027b82 */ /* 0x000f220000000a00 */
[----:B------:R-:W-:Y:S01]  /*26e50*/  ISETP.NE.U32.AND P0, PT, RZ, UR4, PT ;  /* 0x00000004ff007c0c */ /* 0x000fe2000bf05070 */
[----:B0-----:R-:W-:Y:S01]  /*26e60*/  IMAD.MOV.U32 R13, RZ, RZ, RZ ;  /* 0x000000ffff0d7224 */ /* 0x001fe200078e00ff */
[----:B------:R-:W0:Y:S02]  /*26e70*/  S2R R6, SR_TID.X ;  /* 0x0000000000067919 */ /* 0x000e240000002100 */
[----:B------:R-:W-:Y:S01]  /*26e80*/  ISETP.NE.AND.EX P1, PT, RZ, UR5, PT, P0 ;  /* 0x00000005ff007c0c */ /* 0x000fe2000bf25300 */
[----:B------:R-:W-:Y:S02]  /*26e90*/  ULDC.64 UR4, c[0x0][0xc00] ;  /* 0x0003000000047ab9 */ /* 0x000fe40000000a00 */
[----:B------:R-:W-:-:S04]  /*26ea0*/  ISETP.NE.U32.AND P0, PT, RZ, UR4, PT ;  /* 0x00000004ff007c0c */ /* 0x000fc8000bf05070 */
[----:B------:R-:W-:-:S06]  /*26eb0*/  ISETP.NE.AND.EX P0, PT, RZ, UR5, PT, P0 ;  /* 0x00000005ff007c0c */ /* 0x000fcc000bf05300 */
[----:B------:R-:W1:Y:S01]  /*26ec0*/  @P1 LDC.64 R4, c[0x0][0xc08] ;  /* 0x00030200ff041b82 */ /* 0x000e620000000a00 */
[----:B------:R-:W-:Y:S02]  /*26ed0*/  ULDC UR4, c[0x0][0xa88] ;  /* 0x0002a20000047ab9 */ /* 0x000fe40000000800 */
[----:B------:R-:W-:Y:S02]  /*26ee0*/  IMAD.U32 R20, RZ, RZ, UR4 ;  /* 0x00000004ff147e24 */ /* 0x000fe4000f8e00ff */
[----:B----4-:R-:W-:-:S05]  /*26ef0*/  IMAD.WIDE R2, R227, 0x4, R2 ;  /* 0x00000004e3027825 */ /* 0x010fca00078e0202 */
[----:B------:R4:W5:Y:S01]  /*26f00*/  @P0 LDG.E R13, desc[UR60][R2.64] ;  /* 0x0000003c020d0981 */ /* 0x000962000c1e1900 */
[----:B--2---:R-:W-:Y:S01]  /*26f10*/  ISETP.GT.AND P2, PT, R226, 0x1, PT ;  /* 0x00000001e200780c */ /* 0x004fe20003f44270 */
[----:B0-----:R-:W-:Y:S02]  /*26f20*/  VIADD R26, R6, 0xffffff80 ;  /* 0xffffff80061a7836 */ /* 0x001fe40000000000 */
[----:B-1----:R-:W-:-:S05]  /*26f30*/  @P1 IMAD.WIDE R4, R227, 0x4, R4 ;  /* 0x00000004e3041825 */ /* 0x002fca00078e0204 */
[----:B------:R4:W5:Y:S01]  /*26f40*/  @P1 LDG.E R20, desc[UR60][R4.64] ;  /* 0x0000003c04141981 */ /* 0x000962000c1e1900 */
[----:B------:R-:W-:Y:S02]  /*26f50*/  ISETP.GT.AND P3, PT, R26, 0x7f, PT ;  /* 0x0000007f1a00780c */ /* 0x000fe40003f64270 */
[----:B------:R-:W-:Y:S01]  /*26f60*/  SHF.R.S32.HI R14, RZ, 0x1f, R227 ;  /* 0x0000001fff0e7819 */ /* 0x000fe200000114e3 */
[----:B------:R-:W-:Y:S10]  /*26f70*/  @P1 BRA `(.L_x_9305) ;  /* 0x0000000000101947 */ /* 0x000ff40003800000 */
[----:B------:R-:W-:Y:S05]  /*26f80*/  @!P0 BRA `(.L_x_9305) ;  /* 0x00000000000c8947 */ /* 0x000fea0003800000 */
[----:B----4-:R-:W2:Y:S04]  /*26f90*/  LDG.E R5, desc[UR60][R2.64] ;  /* 0x0000003c02057981 */ /* 0x010ea8000c1e1900 */
[----:B-----5:R-:W2:Y:S02]  /*26fa0*/  LDG.E R20, desc[UR60][R2.64+0x4] ;  /* 0x0000043c02147981 */ /* 0x020ea4000c1e1900 */
[----:B--2---:R-:W-:-:S07]  /*26fb0*/  IMAD.IADD R20, R20, 0x1, -R5 ;  /* 0x0000000114147824 */ /* 0x004fce00078e0a05 */
.L_x_9305:
        /* <DEDUP_REMOVED lines=13> */
[----:B------:R-:W-:Y:S01]  /*27090*/  ISETP.NE.AND P0, PT, R27, 0x1, PT ;  /* 0x000000011b00780c */ /* 0x000fe20003f05270 */
[----:B------:R-:W-:Y:S01]  /*270a0*/  IMAD.MOV.U32 R15, RZ, RZ, R25 ;  /* 0x000000ffff0f7224 */ /* 0x000fe200078e0019 */
[----:B------:R-:W-:Y:S02]  /*270b0*/  SEL R24, R0, 0x978, P3 ;  /* 0x0000097800187807 */ /* 0x000fe40001800000 */
[----:B------:R-:W-:-:S03]  /*270c0*/  SEL R229, R229, RZ, P3 ;  /* 0x000000ffe5e57207 */ /* 0x000fc60001800000 */
[----:B------:R-:W1:Y:S08]  /*270d0*/  LDC.64 R6, c[0x0][R24+0x220] ;  /* 0x0000880018067b82 */ /* 0x000e700000000a00 */
[----:B----4-:R-:W2:Y:S08]  /*270e0*/  LDC.64 R2, c[0x0][R24+0x218] ;  /* 0x0000860018027b82 */ /* 0x010eb00000000a00 */
[----:B------:R-:W4:Y:S08]  /*270f0*/  LDC.64 R8, c[0x0][R24+0x228] ;  /* 0x00008a0018087b82 */ /* 0x000f300000000a00 */
[----:B------:R-:W5:Y:S08]  /*27100*/  LDC.64 R4, c[0x0][R24+0x210] ;  /* 0x0000840018047b82 */ /* 0x000f700000000a00 */
[----:B------:R-:W3:Y:S08]  /*27110*/  @P0 LDC R0, c[0x0][0xbec] ;  /* 0x0002fb00ff000b82 */ /* 0x000ef00000000800 */
[----:B------:R-:W4:Y:S01]  /*27120*/  @P0 LDC R33, c[0x0][0xbf0] ;  /* 0x0002fc00ff210b82 */ /* 0x000f220000000800 */
[----:B-1----:R-:W-:-:S07]  /*27130*/  IMAD R7, R7, R21, RZ ;  /* 0x0000001507077224 */ /* 0x002fce00078e02ff */
[----:B0-----:R-:W0:Y:S01]  /*27140*/  @!P3 LDC R28, c[0x0][0xb50] ;  /* 0x0002d400ff1cbb82 */ /* 0x001e220000000800 */
[----:B------:R-:W-:Y:S02]  /*27150*/  IMAD R7, R6, R14, R7 ;  /* 0x0000000e06077224 */ /* 0x000fe400078e0207 */
[----:B---3--:R-:W-:-:S05]  /*27160*/  @P0 IMAD.HI.U32 R0, R25, R0, RZ ;  /* 0x0000000019000227 */ /* 0x008fca00078e00ff */
[----:B------:R-:W1:Y:S01]  /*27170*/  @!P3 LDC R29, c[0x0][0xb54] ;  /* 0x0002d500ff1dbb82 */ /* 0x000e620000000800 */
[-C--:B--2---:R-:W-:Y:S02]  /*27180*/  IMAD R31, R3, R195.reuse, RZ ;  /* 0x000000c3031f7224 */ /* 0x084fe400078e02ff */
        /* <DEDUP_REMOVED lines=24> */
.L_x_9307:
[----:B------:R-:W-:Y:S05]  /*27310*/  BSYNC B1 ;  /* 0x0000000000017941 */ /* 0x000fea0003800000 */
.L_x_9306:
[----:B------:R-:W-:Y:S05]  /*27320*/  @P2 BRA `(.L_x_9300) ;  /* 0x0000000400e42947 */ /* 0x000fea0003800000 */
[----:B------:R-:W1:Y:S01]  /*27330*/  LDC R25, c[0x0][0xbe8] ;  /* 0x0002fa00ff197b82 */ /* 0x000e620000000800 */
[----:B------:R-:W-:Y:S01]  /*27340*/  SHF.R.S32.HI R6, RZ, 0x1f, R26 ;  /* 0x0000001fff067819 */ /* 0x000fe2000001141a */
[----:B------:R-:W-:Y:S01]  /*27350*/  ULDC.64 UR4, c[0x0][0xaa0] ;  /* 0x0002a80000047ab9 */ /* 0x000fe20000000a00 */
[----:B------:R-:W-:Y:S01]  /*27360*/  ULDC.64 UR6, c[0x0][0xaf0] ;  /* 0x0002bc0000067ab9 */ /* 0x000fe20000000a00 */
[----:B------:R-:W-:Y:S01]  /*27370*/  IMAD R0, R12, UR4, RZ ;  /* 0x000000040c007c24 */ /* 0x000fe2000f8e02ff */
[----:B------:R-:W-:Y:S01]  /*27380*/  LEA.HI R6, R6, R26, RZ, 0x3 ;  /* 0x0000001a06067211 */ /* 0x000fe200078f18ff */
[----:B0---4-:R-:W-:-:S03]  /*27390*/  IMAD.WIDE.U32 R2, R13, UR4, RZ ;  /* 0x000000040d027c25 */ /* 0x011fc6000f8e00ff */
[----:B------:R-:W-:Y:S01]  /*273a0*/  SHF.R.S32.HI R6, RZ, 0x3, R6 ;  /* 0x00000003ff067819 */ /* 0x000fe20000011406 */
[----:B------:R-:W-:Y:S01]  /*273b0*/  IMAD R5, R13, UR5, R0 ;  /* 0x000000050d057c24 */ /* 0x000fe2000f8e0200 */
[----:B------:R-:W-:-:S03]  /*273c0*/  ULDC.64 UR4, c[0x0][0xae8] ;  /* 0x0002ba0000047ab9 */ /* 0x000fc60000000a00 */
[----:B------:R-:W-:Y:S02]  /*273d0*/  IMAD R7, R222, 0x20, R6 ;  /* 0x00000020de077824 */ /* 0x000fe400078e0206 */
[----:B------:R-:W-:Y:S02]  /*273e0*/  IMAD.IADD R3, R3, 0x1, R5 ;  /* 0x0000000103037824 */ /* 0x000fe400078e0205 */
[----:B------:R-:W-:Y:S02]  /*273f0*/  IMAD.IADD R9, R202, 0x1, R7 ;  /* 0x00000001ca097824 */ /* 0x000fe400078e0207 */
        /* <DEDUP_REMOVED lines=33> */
.L_x_9627:
[----:B------:R-:W-:Y:S01]  /*27610*/  IMAD R25, R20, R25, RZ ;  /* 0x0000001914197224 */ /* 0x000fe200078e02ff */
[----:B------:R-:W-:Y:S01]  /*27620*/  BSSY B1, `(.L_x_9309) ;  /* 0x000000f000017945 */ /* 0x000fe20003800000 */
[----:B------:R-:W-:-:S05]  /*27630*/  IMAD.IADD R202, R6, 0x1, R202 ;  /* 0x0000000106ca7824 */ /* 0x000fca00078e02ca */
        /* <DEDUP_REMOVED lines=11> */
[----:B------:R4:W-:Y:S04]  /*276f0*/  @!P2 ST.E.128 desc[UR60][R4.64], RZ ;  /* 0x000000ff0400a985 */ /* 0x0009e8000c101d3c */
[----:B------:R4:W-:Y:S02]  /*27700*/  @!P3 ST.E.128 desc[UR60][R14.64], RZ ;  /* 0x000000ff0e00b985 */ /* 0x0009e4000c101d3c */
.L_x_9310:
[----:B------:R-:W-:Y:S05]  /*27710*/  BSYNC B1 ;  /* 0x0000000000017941 */ /* 0x000fea0003800000 */
.L_x_9309:
[----:B------:R-:W-:-:S03]  /*27720*/  UMOV UR4, 0xffffffff ;  /* 0xffffffff00047882 */ /* 0x000fc60000000000 */
[----:B------:R-:W-:Y:S05]  /*27730*/  BRA.DIV UR4, `(.L_x_9311) ;  /* 0x000000d604687947 */ /* 0x000fea000b800000 */
[----:B-1----:R1:W0:Y:S04]  /*27740*/  SHFL.IDX PT, R0, R3, 0x1, 0x181f ;  /* 0x00381f0003007f89 */ /* 0x00222800000e0000 */
[----:B--2-4-:R1:W2:Y:S02]  /*27750*/  SHFL.IDX PT, R14, R2, 0x1, 0x181f ;  /* 0x00381f00020e7f89 */ /* 0x0142a400000e0000 */
.L_x_9631:
        /* <DEDUP_REMOVED lines=13> */
[----:B------:R4:W-:Y:S04]  /*27830*/  @!P2 ST.E.128 desc[UR60][R4.64], RZ ;  /* 0x000000ff0400a985 */ /* 0x0009e8000c101d3c */
[----:B------:R4:W-:Y:S02]  /*27840*/  @!P3 ST.E.128 desc[UR60][R14.64], RZ ;  /* 0x000000ff0e00b985 */ /* 0x0009e4000c101d3c */
.L_x_9313:
[----:B------:R-:W-:Y:S05]  /*27850*/  BSYNC B1 ;  /* 0x0000000000017941 */ /* 0x000fea0003800000 */
.L_x_9312:
[----:B------:R-:W-:-:S03]  /*27860*/  UMOV UR4, 0xffffffff ;  /* 0xffffffff00047882 */ /* 0x000fc60000000000 */
[----:B------:R-:W-:Y:S05]  /*27870*/  BRA.DIV UR4, `(.L_x_9314) ;  /* 0x000000d604607947 */ /* 0x000fea000b800000 */
[----:B0-----:R0:W0:Y:S04]  /*27880*/  SHFL.IDX PT, R0, R3, 0x2, 0x181f ;  /* 0x00581f0003007f89 */ /* 0x00102800000e0000 */
[----:B--2-4-:R2:W4:Y:S02]  /*27890*/  SHFL.IDX PT, R14, R2, 0x2, 0x181f ;  /* 0x00581f00020e7f89 */ /* 0x01452400000e0000 */
.L_x_9635:
        /* <DEDUP_REMOVED lines=9> */
[CC--:B----4-:R-:W-:Y:S02]  /*27930*/  @!P2 LEA R4, P0, R211.reuse, R14.reuse, 0x1 ;  /* 0x0000000ed304a211 */ /* 0x0d0fe400078008ff */
[C---:B------:R-:W-:Y:S02]  /*27940*/  @!P3 LEA R14, P1, R216.reuse, R14, 0x1 ;  /* 0x0000000ed80eb211 */ /* 0x040fe400078208ff */
[-C--:B0-----:R-:W-:Y:S02]  /*27950*/  @!P2 LEA.HI.X R5, R211, R0.reuse, R7, 0x1, P0 ;  /* 0x00000000d305a211 */ /* 0x081fe400000f0c07 */
[----:B------:R-:W-:-:S03]  /*27960*/  @!P3 LEA.HI.X R15, R216, R0, R6, 0x1, P1 ;  /* 0x00000000d80fb211 */ /* 0x000fc600008f0c06 */
[----:B------:R0:W-:Y:S04]  /*27970*/  @!P2 ST.E.128 desc[UR60][R4.64], RZ ;  /* 0x000000ff0400a985 */ /* 0x0001e8000c101d3c */
[----:B------:R0:W-:Y:S02]  /*27980*/  @!P3 ST.E.128 desc[UR60][R14.64], RZ ;  /* 0x000000ff0e00b985 */ /* 0x0001e4000c101d3c */
.L_x_9316:
[----:B------:R-:W-:Y:S05]  /*27990*/  BSYNC B1 ;  /* 0x0000000000017941 */ /* 0x000fea0003800000 */
.L_x_9315:
[----:B------:R-:W-:-:S03]  /*279a0*/  UMOV UR4, 0xffffffff ;  /* 0xffffffff00047882 */ /* 0x000fc60000000000 */
[----:B------:R-:W-:Y:S05]  /*279b0*/  BRA.DIV UR4, `(.L_x_9317) ;  /* 0x000000d604587947 */ /* 0x000fea000b800000 */
[----:B0-----:R0:W0:Y:S04]  /*279c0*/  SHFL.IDX PT, R0, R3, 0x3, 0x181f ;  /* 0x00781f0003007f89 */ /* 0x00102800000e0000 */
[----:B----4-:R4:W0:Y:S02]  /*279d0*/  SHFL.IDX PT, R14, R2, 0x3, 0x181f ;  /* 0x00781f00020e7f89 */ /* 0x01082400000e0000 */
.L_x_9639:
[----:B-12-4-:R-:W-:-:S05]  /*279e0*/  VIADD R2, R202, 0x60 ;  /* 0x00000060ca027836 */ /* 0x016fca0000000000 */
[----:B------:R-:W-:-:S13]  /*279f0*/  ISETP.GE.AND P0, PT, R2, R25, PT ;  /* 0x000000190200720c */ /* 0x000fda0003f06270 */
[----:B------:R-:W-:Y:S05]  /*27a00*/  @P0 BRA `(.L_x_9300) ;  /* 0x00000000002c0947 */ /* 0x000fea0003800000 */
[----:B------:R-:W-:Y:S01]  /*27a10*/  ULDC UR4, c[0x0][0xac8] ;  /* 0x0002b20000047ab9 */ /* 0x000fe20000000800 */
[----:B------:R-:W-:Y:S02]  /*27a20*/  SHF.R.S32.HI R5, RZ, 0x1f, R211 ;  /* 0x0000001fff057819 */ /* 0x000fe400000114d3 */
[----:B------:R-:W-:Y:S02]  /*27a30*/  ISETP.GE.AND P2, PT, R211, UR4, PT ;  /* 0x00000004d3007c0c */ /* 0x000fe4000bf46270 */
[----:B------:R-:W-:Y:S02]  /*27a40*/  ISETP.GE.AND P3, PT, R216, UR4, PT ;  /* 0x00000004d8007c0c */ /* 0x000fe4000bf66270 */
[----:B------:R-:W-:-:S09]  /*27a50*/  SHF.R.S32.HI R4, RZ, 0x1f, R216 ;  /* 0x0000001fff047819 */ /* 0x000fd200000114d8 */
[CC--:B0-----:R-:W-:Y:S02]  /*27a60*/  @!P2 LEA R2, P0, R211.reuse, R14.reuse, 0x1 ;  /* 0x0000000ed302a211 */ /* 0x0c1fe400078008ff */
[C---:B------:R-:W-:Y:S02]  /*27a70*/  @!P3 LEA R14, P1, R216.reuse, R14, 0x1 ;  /* 0x0000000ed80eb211 */ /* 0x040fe400078208ff */
[-C--:B------:R-:W-:Y:S02]  /*27a80*/  @!P2 LEA.HI.X R3, R211, R0.reuse, R5, 0x1, P0 ;  /* 0x00000000d303a211 */ /* 0x080fe400000f0c05 */
[----:B------:R-:W-:-:S03]  /*27a90*/  @!P3 LEA.HI.X R15, R216, R0, R4, 0x1, P1 ;  /* 0x00000000d80fb211 */ /* 0x000fc600008f0c04 */
[----:B------:R1:W-:Y:S04]  /*27aa0*/  @!P2 ST.E.128 desc[UR60][R2.64], RZ ;  /* 0x000000ff0200a985 */ /* 0x0003e8000c101d3c */
[----:B------:R1:W-:Y:S02]  /*27ab0*/  @!P3 ST.E.128 desc[UR60][R14.64], RZ ;  /* 0x000000ff0e00b985 */ /* 0x0003e4000c101d3c */
.L_x_9300:
[----:B------:R-:W-:Y:S05]  /*27ac0*/  BSYNC B0 ;  /* 0x0000000000007941 */ /* 0x000fea0003800000 */
.L_x_9285:
[----:B------:R-:W-:Y:S02]  /*27ad0*/  ULDC UR4, c[0x0][0xc3c] ;  /* 0x00030f0000047ab9 */ /* 0x000fe40000000800 */
[----:B---3--:R-:W-:-:S13]  /*27ae0*/  ISETP.GE.AND P0, PT, R207, UR4, PT ;  /* 0x00000004cf007c0c */ /* 0x008fda000bf06270 */
[----:B------:R-:W-:Y:S05]  /*27af0*/  @!P0 BRA `(.L_x_9318) ;  /* 0xfffffd9400608947 */ /* 0x000fea000383ffff */
[----:B------:R-:W-:Y:S05]  /*27b00*/  BRA `(.L_x_9064) ;  /* 0x0000009400587947 */ /* 0x000fea0003800000 */
.L_x_9062:
        /* <DEDUP_REMOVED lines=13> */
[----:B------:R-:W0:Y:S01]  /*27be0*/  S2R R2, SR_TID.X ;  /* 0x0000000000027919 */ /* 0x000e220000002100 */
[----:B------:R-:W-:Y:S01]  /*27bf0*/  ULDC UR4, c[0x0][0xc3c] ;  /* 0x00030f0000047ab9 */ /* 0x000fe20000000800 */
[----:B------:R-:W-:Y:S01]  /*27c00*/  CS2R R6, SRZ ;  /* 0x0000000000067805 */ /* 0x000fe2000001ff00 */
[----:B------:R-:W2:Y:S01]  /*27c10*/  S2UR UR6, SR_CTAID.X ;  /* 0x00000000000679c3 */ /* 0x000ea20000002500 */
[----:B------:R-:W-:Y:S01]  /*27c20*/  ULDC UR5, c[0x0][0xc38] ;  /* 0x00030e0000057ab9 */ /* 0x000fe20000000800 */
[----:B0-----:R-:W-:-:S04]  /*27c30*/  LOP3.LUT R0, R2, 0x1f, RZ, 0xc0, !PT ;  /* 0x0000001f02007812 */ /* 0x001fc800078ec0ff */
[----:B------:R-:W-:-:S04]  /*27c40*/  ISETP.NE.AND P0, PT, R0, 0x1f, PT ;  /* 0x0000001f0000780c */ /* 0x000fc80003f05270 */
[----:B------:R-:W-:-:S13]  /*27c50*/  ISETP.GE.OR P1, PT, R0, UR4, !P0 ;  /* 0x0000000400007c0c */ /* 0x000fda000c726670 */
[----:B------:R-:W0:Y:S08]  /*27c60*/  @!P1 LDC.64 R4, c[0x0][0xc80] ;  /* 0x00032000ff049b82 */ /* 0x000e300000000a00 */
[----:B------:R-:W3:Y:S01]  /*27c70*/  @!P1 LDC.64 R2, c[0x0][0xc78] ;  /* 0x00031e00ff029b82 */ /* 0x000ee20000000a00 */
[----:B0-----:R-:W-:-:S05]  /*27c80*/  @!P1 IMAD.WIDE.U32 R4, R0, 0x4, R4 ;  /* 0x0000000400049825 */ /* 0x001fca00078e0004 */
[----:B------:R-:W4:Y:S01]  /*27c90*/  @!P1 LDG.E R6, desc[UR60][R4.64] ;  /* 0x0000003c04069981 */ /* 0x000f22000c1e1900 */
[----:B---3--:R-:W-:-:S05]  /*27ca0*/  @!P1 IMAD.WIDE.U32 R2, R0, 0x4, R2 ;  /* 0x0000000400029825 */ /* 0x008fca00078e0002 */
[----:B------:R-:W4:Y:S01]  /*27cb0*/  @!P1 LDG.E R7, desc[UR60][R2.64] ;  /* 0x0000003c02079981 */ /* 0x000f22000c1e1900 */
[C---:B------:R-:W-:Y:S02]  /*27cc0*/  ISETP.NE.AND P1, PT, R0.reuse, RZ, PT ;  /* 0x000000ff0000720c */ /* 0x040fe40003f25270 */
[C---:B------:R-:W-:Y:S02]  /*27cd0*/  ISETP.GE.U32.AND P2, PT, R0.reuse, 0x2, PT ;  /* 0x000000020000780c */ /* 0x040fe40003f46070 */
[C---:B------:R-:W-:Y:S02]  /*27ce0*/  ISETP.GE.U32.AND P3, PT, R0.reuse, 0x4, PT ;  /* 0x000000040000780c */ /* 0x040fe40003f66070 */
[C---:B------:R-:W-:Y:S02]  /*27cf0*/  ISETP.GE.U32.AND P4, PT, R0.reuse, 0x8, PT ;  /* 0x000000080000780c */ /* 0x040fe40003f86070 */
[----:B------:R-:W-:Y:S01]  /*27d00*/  ISETP.GE.U32.AND P5, PT, R0, 0x10, PT ;  /* 0x000000100000780c */ /* 0x000fe20003fa6070 */
[----:B------:R-:W-:Y:S01]  /*27d10*/  UMOV UR4, URZ ;  /* 0x0000003f00047c82 */ /* 0x000fe20008000000 */
[----:B----4-:R-:W-:-:S05]  /*27d20*/  IMAD R8, R6, R7, RZ ;  /* 0x0000000706087224 */ /* 0x010fca00078e02ff */
        /* <DEDUP_REMOVED lines=17> */
[----:B--2---:R-:W-:Y:S01]  /*27e40*/  ISETP.GT.AND P6, PT, R8, UR6, PT ;  /* 0x0000000608007c0c */ /* 0x004fe2000bfc4270 */
[----:B------:R-:W-:-:S12]  /*27e50*/  IMAD.MOV.U32 R3, RZ, RZ, R8 ;  /* 0x000000ffff037224 */ /* 0x000fd800078e0008 */
[----:B------:R-:W-:Y:S05]  /*27e60*/  @P6 BRA `(.L_x_9320) ;  /* 0x00000000009c6947 */ /* 0x000fea0003800000 */
[----:B------:R-:W-:Y:S01]  /*27e70*/  IMAD.MOV.U32 R8, RZ, RZ, R3 ;  /* 0x000000ffff087224 */ /* 0x000fe200078e0003 */
[----:B------:R-:W-:Y:S01]  /*27e80*/  UMOV UR4, URZ ;  /* 0x0000003f00047c82 */ /* 0x000fe20008000000 */
[----:B------:R-:W-:-:S05]  /*27e90*/  ULDC UR5, c[0x0][0xc38] ;  /* 0x00030e0000057ab9 */ /* 0x000fca0000000800 */
.L_x_9322:
[----:B------:R-:W0:Y:S01]  /*27ea0*/  LDC R2, c[0x0][0xc3c] ;  /* 0x00030f00ff027b82 */ /* 0x000e220000000800 */
[----:B------:R-:W-:Y:S01]  /*27eb0*/  UIADD3 UR4, UR4, 0x1f, URZ ;  /* 0x0000001f04047890 */ /* 0x000fe2000fffe03f */
[----:B------:R-:W-:Y:S02]  /*27ec0*/  ULDC UR7, c[0x0][0xc3c] ;  /* 0x00030f0000077ab9 */ /* 0x000fe40000000800 */
[----:B-1----:R-:W-:-:S03]  /*27ed0*/  IMAD.U32 R27, RZ, RZ, UR7 ;  /* 0x00000007ff1b7e24 */ /* 0x002fc6000f8e00ff */
        /* <DEDUP_REMOVED lines=32> */
.L_x_9320:
        /* <DEDUP_REMOVED lines=13> */
.L_x_9323:
        /* <DEDUP_REMOVED lines=13> */
[----:B0-----:R-:W-:Y:S02]  /*28280*/  IMAD.MOV.U32 R2, RZ, RZ, RZ ;  /* 0x000000ffff027224 */ /* 0x001fe400078e00ff */
        /* <DEDUP_REMOVED lines=48> */
.L_x_9324:
        /* <DEDUP_REMOVED lines=61> */
.L_x_9325:
[----:B------:R-:W-:-:S05]  /*28960*/  LOP3.LUT R25, RZ, R2, RZ, 0x33, !PT ;  /* 0x00000002ff197212 */ /* 0x000fca00078e33ff */
[----:B------:R-:W-:Y:S01]  /*28970*/  IMAD.IADD R25, R6, 0x1, R25 ;  /* 0x0000000106197824 */ /* 0x000fe200078e0219 */
[----:B------:R-:W-:Y:S06]  /*28980*/  BRA `(.L_x_9326) ;  /* 0x00000000000c7947 */ /* 0x000fec0003800000 */
.L_x_9321:
[----:B------:R-:W-:Y:S02]  /*28990*/  IMAD.MOV.U32 R25, RZ, RZ, RZ ;  /* 0x000000ffff197224 */ /* 0x000fe400078e00ff */
[----:B------:R-:W-:Y:S02]  /*289a0*/  IMAD.U32 R24, RZ, RZ, UR6 ;  /* 0x00000006ff187e24 */ /* 0x000fe4000f8e00ff */
[----:B------:R-:W-:-:S07]  /*289b0*/  IMAD.MOV.U32 R26, RZ, RZ, RZ ;  /* 0x000000ffff1a7224 */ /* 0x000fce00078e00ff */
.L_x_9326:
[----:B------:R-:W-:-:S13]  /*289c0*/  ISETP.NE.AND P0, PT, R0, RZ, PT ;  /* 0x000000ff0000720c */ /* 0x000fda0003f05270 */
[----:B------:R-:W0:Y:S01]  /*289d0*/  @!P0 S2R R3, SR_CgaCtaId ;  /* 0x0000000000038919 */ /* 0x000e220000008800 */
[----:B------:R-:W-:-:S04]  /*289e0*/  @!P0 MOV R0, 0x400 ;  /* 0x0000040000008802 */ /* 0x000fc80000000f00 */
[----:B0-----:R-:W-:-:S05]  /*289f0*/  @!P0 LEA R0, R3, R0, 0x18 ;  /* 0x0000000003008211 */ /* 0x001fca00078ec0ff */
[----:B------:R2:W-:Y:S01]  /*28a00*/  @!P0 STS.128 [R0+0x228d0], R24 ;  /* 0x0228d01800008388 */ /* 0x0005e20000000c00 */
[----:B------:R-:W-:Y:S06]  /*28a10*/  BAR.ARV 0x5, 0x180 ;  /* 0x0146000000007b1d */ /* 0x000fec0000002000 */
.L_x_9319:
        /* <DEDUP_REMOVED lines=12> */
[C---:B------:R-:W-:Y:S01]  /*28ae0*/  IMAD.SHL.U32 R28, R14.reuse, 0x80, RZ ;  /* 0x000000800e1c7824 */ /* 0x040fe200078e00ff */
[----:B------:R-:W-:Y:S01]  /*28af0*/  SHF.R.U32.HI R3, RZ, 0x1, R14 ;  /* 0x00000001ff037819 */ /* 0x000fe2000001160e */
[----:B------:R-:W-:Y:S02]  /*28b00*/  IMAD.SHL.U32 R4, R14, 0x20, RZ ;  /* 0x000000200e047824 */ /* 0x000fe400078e00ff */
[----:B------:R-:W-:Y:S01]  /*28b10*/  IMAD.SHL.U32 R6, R13, 0x10, RZ ;  /* 0x000000100d067824 */ /* 0x000fe200078e00ff */
[----:B------:R-:W-:Y:S01]  /*28b20*/  LOP3.LUT R2, R28, 0x380, RZ, 0xc0, !PT ;  /* 0x000003801c027812 */ /* 0x000fe200078ec0ff */
[----:B0-----:R-:W-:Y:S01]  /*28b30*/  IMAD.SHL.U32 R0, R14, 0x10, RZ ;  /* 0x000000100e007824 */ /* 0x001fe200078e00ff */
[----:B------:R-:W-:Y:S01]  /*28b40*/  LOP3.LUT R5, R4, 0x80, RZ, 0xc0, !PT ;  /* 0x0000008004057812 */ /* 0x000fe200078ec0ff */
[----:B------:R-:W-:Y:S01]  /*28b50*/  IMAD.SHL.U32 R9, R14, 0x2, RZ ;  /* 0x000000020e097824 */ /* 0x000fe200078e00ff */
[----:B------:R-:W-:-:S02]  /*28b60*/  LOP3.LUT R7, R6, 0x600, RZ, 0xc0, !PT ;  /* 0x0000060006077812 */ /* 0x000fc400078ec0ff */
[----:B------:R-:W-:Y:S02]  /*28b70*/  LOP3.LUT R8, R0, 0x3f0, RZ, 0xc0, !PT ;  /* 0x000003f000087812 */ /* 0x000fe400078ec0ff */
[----:B------:R-:W-:Y:S01]  /*28b80*/  LOP3.LUT R3, R2, 0x30, R3, 0xf8, !PT ;  /* 0x0000003002037812 */ /* 0x000fe200078ef803 */
[C---:B------:R-:W-:Y:S01]  /*28b90*/  IMAD.SHL.U32 R10, R14.reuse, 0x4, RZ ;  /* 0x000000040e0a7824 */ /* 0x040fe200078e00ff */
[----:B------:R-:W-:Y:S02]  /*28ba0*/  LOP3.LUT P0, RZ, R14, 0x4, RZ, 0xc0, !PT ;  /* 0x000000040eff7812 */ /* 0x000fe4000780c0ff */
        /* <DEDUP_REMOVED lines=8> */
[----:B------:R-:W-:Y:S01]  /*28c30*/  LOP3.LUT R23, R4, R5, RZ, 0xfc, !PT ;  /* 0x0000000504177212 */ /* 0x000fe200078efcff */
[----:B------:R-:W-:Y:S01]  /*28c40*/  STL [R1+0x28], R11 ;  /* 0x0000280b01007387 */ /* 0x000fe20000100800 */
[----:B---3--:R-:W-:Y:S01]  /*28c50*/  IMAD.U32 R4, RZ, RZ, UR4 ;  /* 0x00000004ff047e24 */ /* 0x008fe2000f8e00ff */
[----:B------:R-:W-:-:S02]  /*28c60*/  SHF.R.U32.HI R2, RZ, 0x3, R13 ;  /* 0x00000003ff027819 */ /* 0x000fc4000001160d */
[----:B------:R-:W-:Y:S02]  /*28c70*/  LOP3.LUT R36, R0, 0x70, RZ, 0xc0, !PT ;  /* 0x0000007000247812 */ /* 0x000fe400078ec0ff */
[----:B------:R-:W-:Y:S01]  /*28c80*/  LOP3.LUT R2, R2, 0x70, R0, 0xf8, !PT ;  /* 0x0000007002027812 */ /* 0x000fe200078ef800 */
[----:B------:R-:W-:Y:S01]  /*28c90*/  IMAD.MOV.U32 R0, RZ, RZ, 0x1 ;  /* 0x00000001ff007424 */ /* 0x000fe200078e00ff */
[----:B------:R-:W-:Y:S01]  /*28ca0*/  LEA R17, R4, R17, 0x18 ;  /* 0x0000001104117211 */ /* 0x000fe200078ec0ff */
[----:B------:R-:W-:Y:S01]  /*28cb0*/  BSSY B7, `(.L_x_9327) ;  /* 0x00007fa000077945 */ /* 0x000fe20003800000 */
[----:B------:R-:W-:Y:S01]  /*28cc0*/  IMAD.MOV.U32 R35, RZ, RZ, RZ ;  /* 0x000000ffff237224 */ /* 0x000fe200078e00ff */
[----:B------:R-:W-:Y:S01]  /*28cd0*/  ULDC.64 UR36, c[0x0][0x198] ;  /* 0x0000660000247ab9 */ /* 0x000fe20000000a00 */
[----:B------:R-:W-:Y:S01]  /*28ce0*/  ULDC UR38, c[0x0][0xc] ;  /* 0x0000030000267ab9 */ /* 0x000fe20000000800 */
[C---:B--2---:R-:W-:Y:S02]  /*28cf0*/  LOP3.LUT R3, R12.reuse, 0x2, RZ, 0xfc, !PT ;  /* 0x000000020c037812 */ /* 0x044fe400078efcff */
[----:B------:R-:W-:-:S03]  /*28d00*/  LOP3.LUT R5, R12, 0x1, RZ, 0xfc, !PT ;  /* 0x000000010c057812 */ /* 0x000fc600078efcff */
[----:B------:R0:W-:Y:S04]  /*28d10*/  STL [R1+0x4c], R3 ;  /* 0x00004c0301007387 */ /* 0x0001e80000100800 */
[----:B------:R-:W-:Y:S01]  /*28d20*/  STL [R1+0x44], R5 ;  /* 0x0000440501007387 */ /* 0x000fe20000100800 */
[C---:B0-----:R-:W-:Y:S02]  /*28d30*/  VIADD R3, R28.reuse, 0x40 ;  /* 0x000000401c037836 */ /* 0x041fe40000000000 */
[----:B------:R-:W-:Y:S01]  /*28d40*/  @P0 VIADD R3, R28, 0xffffffc0 ;  /* 0xffffffc01c030836 */ /* 0x000fe20000000000 */
[----:B------:R-:W-:Y:S04]  /*28d50*/  STL [R1+0x1c], R4 ;  /* 0x00001c0401007387 */ /* 0x000fe80000100800 */
[----:B------:R0:W-:Y:S04]  /*28d60*/  STL [R1+0x20], R3 ;  /* 0x0000200301007387 */ /* 0x0001e80000100800 */
[----:B------:R-:W-:Y:S01]  /*28d70*/  STL [R1+0xc], R0 ;  /* 0x00000c0001007387 */ /* 0x000fe20000100800 */
[----:B0-----:R-:W-:Y:S01]  /*28d80*/  LOP3.LUT R3, R2, 0x80, RZ, 0xfc, !PT ;  /* 0x0000008002037812 */ /* 0x001fe200078efcff */
[----:B------:R-:W-:-:S02]  /*28d90*/  IMAD.IADD R2, R17, 0x1, R11 ;  /* 0x0000000111027824 */ /* 0x000fc400078e020b */
[----:B------:R-:W-:Y:S01]  /*28da0*/  STL [R1+0x48], RZ ;  /* 0x000048ff01007387 */ /* 0x000fe20000100800 */
[----:B------:R-:W-:-:S03]  /*28db0*/  LOP3.LUT R3, R23, 0x2800, RZ, 0xfc, !PT ;  /* 0x0000280017037812 */ /* 0x000fc600078efcff */
[----:B------:R-:W-:Y:S04]  /*28dc0*/  STL [R1], RZ ;  /* 0x000000ff01007387 */ /* 0x000fe80000100800 */
[----:B------:R0:W-:Y:S04]  /*28dd0*/  STL [R1+0x8], R0 ;  /* 0x0000080001007387 */ /* 0x0001e80000100800 */
[----:B------:R1:W-:Y:S01]  /*28de0*/  STL [R1+0x40], R2 ;  /* 0x0000400201007387 */ /* 0x0003e20000100800 */
[C---:B0-----:R-:W-:Y:S02]  /*28df0*/  LOP3.LUT R0, R23.reuse, 0x1800, RZ, 0xfc, !PT ;  /* 0x0000180017007812 */ /* 0x041fe400078efcff */
[----:B------:R-:W-:-:S02]  /*28e00*/  LOP3.LUT R0, R23, 0x4800, RZ, 0xfc, !PT ;  /* 0x0000480017007812 */ /* 0x000fc400078efcff */
[----:B-1----:R-:W-:-:S07]  /*28e10*/  LOP3.LUT R2, R23, 0x3800, RZ, 0xfc, !PT ;  /* 0x0000380017027812 */ /* 0x002fce00078efcff */
.L_x_9455:
        /* <DEDUP_REMOVED lines=11> */
[----:B------:R1:W2:Y:S01]  /*28ed0*/  @P0 LDG.E R10, desc[UR60][R2.64] ;  /* 0x0000003c020a0981 */ /* 0x0002a2000c1e1900 */
[----:B------:R-:W-:Y:S01]  /*28ee0*/  ISETP.NE.U32.AND P0, PT, RZ, UR4, PT ;  /* 0x00000004ff007c0c */ /* 0x000fe2000bf05070 */
[----:B------:R-:W-:Y:S01]  /*28ef0*/  IMAD.MOV.U32 R33, RZ, RZ, RZ ;  /* 0x000000ffff217224 */ /* 0x000fe200078e00ff */
[----:B------:R-:W-:Y:S01]  /*28f00*/  ISETP.NE.AND.EX P1, PT, RZ, UR7, PT, P1 ;  /* 0x00000007ff007c0c */ /* 0x000fe2000bf25310 */
[----:B------:R-:W-:Y:S01]  /*28f10*/  IMAD.MOV.U32 R6, RZ, RZ, RZ ;  /* 0x000000ffff067224 */ /* 0x000fe200078e00ff */
[----:B------:R-:W-:Y:S01]  /*28f20*/  ISETP.NE.AND.EX P2, PT, RZ, UR5, PT, P0 ;  /* 0x00000005ff007c0c */ /* 0x000fe2000bf45300 */
[----:B------:R-:W-:Y:S01]  /*28f30*/  ULDC.64 UR4, c[0x0][0xa00] ;  /* 0x0002800000047ab9 */ /* 0x000fe20000000a00 */
[----:B0-----:R-:W-:Y:S01]  /*28f40*/  IMAD.WIDE R4, R27, 0x4, R4 ;  /* 0x000000041b047825 */ /* 0x001fe200078e0204 */
[----:B------:R-:W-:Y:S01]  /*28f50*/  ISETP.NE.U32.AND P0, PT, RZ, UR4, PT ;  /* 0x00000004ff007c0c */ /* 0x000fe2000bf05070 */
[----:B-1----:R-:W0:Y:S03]  /*28f60*/  LDC.64 R2, c[0x0][0xa10] ;  /* 0x00028400ff027b82 */ /* 0x002e260000000a00 */
[----:B------:R-:W-:-:S06]  /*28f70*/  ISETP.NE.AND.EX P0, PT, RZ, UR5, PT, P0 ;  /* 0x00000005ff007c0c */ /* 0x000fcc000bf05300 */
[----:B------:R-:W1:Y:S07]  /*28f80*/  @P2 LDC.64 R8, c[0x0][0xa18] ;  /* 0x00028600ff082b82 */ /* 0x000e6e0000000a00 */
[----:B------:R-:W5:Y:S01]  /*28f90*/  @P0 LDG.E R33, desc[UR60][R4.64] ;  /* 0x0000003c04210981 */ /* 0x000f62000c1e1900 */
        /* <DEDUP_REMOVED lines=21> */
[----:B--2---:R-:W-:-:S07]  /*290f0*/  IMAD.IADD R29, R4, 0x1, -R29 ;  /* 0x00000001041d7824 */ /* 0x004fce00078e0a1d */
.L_x_9328:
        /* <DEDUP_REMOVED lines=13> */
.L_x_9329:
        /* <DEDUP_REMOVED lines=9> */
.L_x_9330:
[----:B-1----:R-:W2:Y:S04]  /*29260*/  @P1 LDG.E R4, desc[UR60][R2.64] ;  /* 0x0000003c02041981 */ /* 0x002ea8000c1e1900 */
[----:B------:R1:W2:Y:S01]  /*29270*/  @P1 LDG.E R5, desc[UR60][R2.64+0x4] ;  /* 0x0000043c02051981 */ /* 0x0002a2000c1e1900 */
[----:B-----5:R-:W-:Y:S02]  /*29280*/  IMAD.IADD R7, R7, 0x1, -R10 ;  /* 0x0000000107077824 */ /* 0x020fe400078e0a0a */
[----:B------:R-:W-:-:S04]  /*29290*/  IMAD.SHL.U32 R25, R25, 0x80, RZ ;  /* 0x0000008019197824 */ /* 0x000fc800078e00ff */
[----:B------:R-:W-:Y:S01]  /*292a0*/  VIADD R9, R25, 0x7f ;  /* 0x0000007f19097836 */ /* 0x000fe20000000000 */
[----:B-1----:R-:W1:Y:S02]  /*292b0*/  LDC R2, c[0x0][0x448] ;  /* 0x00011200ff027b82 */ /* 0x002e640000000800 */
[----:B-1----:R-:W-:-:S13]  /*292c0*/  ISETP.NE.AND P2, PT, R2, 0x1, PT ;  /* 0x000000010200780c */ /* 0x002fda0003f45270 */
[----:B------:R-:W1:Y:S08]  /*292d0*/  @P2 LDC R3, c[0x0][0x44c] ;  /* 0x00011300ff032b82 */ /* 0x000e700000000800 */
[----:B------:R-:W3:Y:S01]  /*292e0*/  @P2 LDC R2, c[0x0][0x450] ;  /* 0x00011400ff022b82 */ /* 0x000ee20000000800 */
[----:B-1----:R-:W-:-:S05]  /*292f0*/  @P2 IMAD.HI.U32 R3, R9, R3, RZ ;  /* 0x0000000309032227 */ /* 0x002fca00078e00ff */
[----:B---3--:R-:W-:Y:S01]  /*29300*/  @P2 SHF.R.U32.HI R9, RZ, R2, R3 ;  /* 0x00000002ff092219 */ /* 0x008fe20000011603 */
[----:B--2---:R-:W-:-:S04]  /*29310*/  @P1 IMAD.IADD R8, R5, 0x1, -R4 ;  /* 0x0000000105081824 */ /* 0x004fc800078e0a04 */
[----:B------:R-:W-:-:S04]  /*29320*/  IMAD.IADD R26, R7, 0x1, R8 ;  /* 0x00000001071a7824 */ /* 0x000fc800078e0208 */
[C---:B------:R-:W-:Y:S01]  /*29330*/  VIADD R21, R26.reuse, 0x9f ;  /* 0x0000009f1a157836 */ /* 0x040fe20000000000 */
[----:B------:R-:W-:-:S03]  /*29340*/  IADD3 R19, R26, 0x1, -R29 ;  /* 0x000000011a137810 */ /* 0x000fc60007ffe81d */
[----:B------:R-:W-:-:S04]  /*29350*/  IMAD.HI R21, R21, 0x66666667, RZ ;  /* 0x6666666715157827 */ /* 0x000fc800078e02ff */
[----:B------:R-:W-:Y:S01]  /*29360*/  IMAD.IADD R9, R19, 0x1, R9 ;  /* 0x0000000113097824 */ /* 0x000fe200078e0209 */
[----:B------:R-:W-:-:S04]  /*29370*/  SHF.R.U32.HI R2, RZ, 0x1f, R21 ;  /* 0x0000001fff027819 */ /* 0x000fc80000011615 */
[----:B------:R-:W-:Y:S02]  /*29380*/  LEA.HI.SX32 R21, R21, R2, 0x1a ;  /* 0x0000000215157211 */ /* 0x000fe400078fd2ff */
[----:B------:R-:W1:Y:S02]  /*29390*/  LDC.64 R2, c[0x0][0x9e0] ;  /* 0x00027800ff027b82 */ /* 0x000e640000000a00 */
[----:B-1----:R-:W-:Y:S01]  /*293a0*/  ISETP.GE.AND P3, PT, R3, 0x1, PT ;  /* 0x000000010300780c */ /* 0x002fe20003f66270 */
[----:B------:R-:W-:-:S12]  /*293b0*/  IMAD.IADD R2, R9, 0x1, R2 ;  /* 0x0000000109027824 */ /* 0x000fd800078e0202 */
[----:B------:R-:W-:Y:S05]  /*293c0*/  @!P3 BRA `(.L_x_9331) ;  /* 0x000000000048b947 */ /* 0x000fea0003800000 */
[C---:B------:R-:W-:Y:S01]  /*293d0*/  ISETP.GT.AND P0, PT, R9.reuse, RZ, PT ;  /* 0x000000ff0900720c */ /* 0x040fe20003f04270 */
[----:B------:R-:W-:Y:S01]  /*293e0*/  BSSY B0, `(.L_x_9332) ;  /* 0x000000e000007945 */ /* 0x000fe20003800000 */
[----:B0-----:R-:W-:-:S11]  /*293f0*/  VIADD R10, R9, 0xffffffff ;  /* 0xffffffff090a7836 */ /* 0x001fd60000000000 */
        /* <DEDUP_REMOVED lines=8> */
.L_x_9333:
[----:B------:R-:W-:-:S13]  /*29480*/  ISETP.NE.AND P0, PT, R3, 0x1, PT ;  /* 0x000000010300780c */ /* 0x000fda0003f05270 */
[----:B------:R-:W0:Y:S02]  /*29490*/  @P0 LDC.64 R4, c[0x0][0x9e8] ;  /* 0x00027a00ff040b82 */ /* 0x000e240000000a00 */
[----:B0-----:R-:W-:-:S05]  /*294a0*/  @P0 IMAD.HI.U32 R4, R10, R4, RZ ;  /* 0x000000040a040227 */ /* 0x001fca00078e00ff */
[----:B------:R-:W-:-:S07]  /*294b0*/  @P0 SHF.R.U32.HI R10, RZ, R5, R4 ;  /* 0x00000005ff0a0219 */ /* 0x000fce0000011604 */
.L_x_9334:
[----:B------:R-:W-:Y:S05]  /*294c0*/  BSYNC B0 ;  /* 0x0000000000007941 */ /* 0x000fea0003800000 */
.L_x_9332:
[----:B------:R-:W-:-:S05]  /*294d0*/  IMAD R10, R10, R3, R3 ;  /* 0x000000030a0a7224 */ /* 0x000fca00078e0203 */
[----:B------:R-:W-:-:S07]  /*294e0*/  VIMNMX R2, R2, R10, PT ;  /* 0x0000000a02027248 */ /* 0x000fce0003fe0100 */
.L_x_9331:
[----:B------:R-:W1:Y:S01]  /*294f0*/  @P2 LDC R5, c[0x0][0x44c] ;  /* 0x00011300ff052b82 */ /* 0x000e620000000800 */
[----:B------:R-:W-:Y:S01]  /*29500*/  VIADD R2, R2, 0x9f ;  /* 0x0000009f02027836 */ /* 0x000fe20000000000 */
[----:B------:R-:W-:Y:S01]  /*29510*/  ULDC UR4, c[0x0][0x9dc] ;  /* 0x0002770000047ab9 */ /* 0x000fe20000000800 */
[----:B------:R-:W-:Y:S02]  /*29520*/  IMAD.MOV.U32 R4, RZ, RZ, R25 ;  /* 0x000000ffff047224 */ /* 0x000fe400078e0019 */
[----:B------:R-:W-:-:S03]  /*29530*/  IMAD.HI R2, R2, 0x66666667, RZ ;  /* 0x6666666702027827 */ /* 0x000fc600078e02ff */
[----:B------:R-:W2:Y:S01]  /*29540*/  @P2 LDC R9, c[0x0][0x450] ;  /* 0x00011400ff092b82 */ /* 0x000ea20000000800 */
[----:B------:R-:W-:Y:S02]  /*29550*/  IMAD.IADD R20, R26, 0x1, -R29 ;  /* 0x000000011a147824 */ /* 0x000fe400078e0a1d */
[----:B-1----:R-:W-:-:S05]  /*29560*/  @P2 IMAD.HI.U32 R5, R25, R5, RZ ;  /* 0x0000000519052227 */ /* 0x002fca00078e00ff */
[----:B--2---:R-:W-:Y:S02]  /*29570*/  @P2 SHF.R.U32.HI R4, RZ, R9, R5 ;  /* 0x00000009ff042219 */ /* 0x004fe40000011605 */
[----:B------:R-:W-:-:S03]  /*29580*/  SHF.R.U32.HI R9, RZ, 0x1f, R2 ;  /* 0x0000001fff097819 */ /* 0x000fc60000011602 */
[----:B0-----:R-:W-:Y:S01]  /*29590*/  IMAD.IADD R10, R20, 0x1, R4 ;  /* 0x00000001140a7824 */ /* 0x001fe200078e0204 */
[----:B------:R-:W-:-:S03]  /*295a0*/  LEA.HI.SX32 R9, R2, R9, 0x1a ;  /* 0x0000000902097211 */ /* 0x000fc600078fd2ff */
[----:B------:R-:W-:Y:S01]  /*295b0*/  VIADD R2, R10, -UR4 ;  /* 0x800000040a027c36 */ /* 0x000fe20008000000 */
        /* <DEDUP_REMOVED lines=12> */
.L_x_9337:
[----:B------:R-:W-:-:S13]  /*29680*/  ISETP.NE.AND P0, PT, R3, 0x1, PT ;  /* 0x000000010300780c */ /* 0x000fda0003f05270 */
[----:B------:R-:W0:Y:S02]  /*29690*/  @P0 LDC.64 R4, c[0x0][0x9e8] ;  /* 0x00027a00ff040b82 */ /* 0x000e240000000a00 */
[----:B0-----:R-:W-:-:S05]  /*296a0*/  @P0 IMAD.HI.U32 R4, R10, R4, RZ ;  /* 0x000000040a040227 */ /* 0x001fca00078e00ff */
[----:B------:R-:W-:-:S07]  /*296b0*/  @P0 SHF.R.U32.HI R10, RZ, R5, R4 ;  /* 0x00000005ff0a0219 */ /* 0x000fce0000011604 */
.L_x_9338:
[----:B------:R-:W-:Y:S05]  /*296c0*/  BSYNC B0 ;  /* 0x0000000000007941 */ /* 0x000fea0003800000 */
.L_x_9336:
[----:B------:R-:W-:-:S05]  /*296d0*/  IMAD R3, R10, R3, RZ ;  /* 0x000000030a037224 */ /* 0x000fca00078e02ff */
[----:B------:R-:W-:-:S07]  /*296e0*/  VIMNMX R2, R2, R3, !PT ;  /* 0x0000000302027248 */ /* 0x000fce0007fe0100 */
.L_x_9335:
        /* <DEDUP_REMOVED lines=40> */
.L_x_9340:
[----:B------:R-:W-:Y:S05]  /*29970*/  BSYNC B0 ;  /* 0x0000000000007941 */ /* 0x000fea0003800000 */
.L_x_9339:
[-C--:B------:R-:W-:Y:S01]  /*29980*/  IMAD R4, R10, R2.reuse, R4 ;  /* 0x000000020a047224 */ /* 0x080fe200078e0204 */
[----:B------:R-:W-:Y:S04]  /*29990*/  BSSY B0, `(.L_x_9341) ;  /* 0x00000e3000007945 */ /* 0x000fe80003800000 */
        /* <DEDUP_REMOVED lines=23> */
.L_x_9642:
[----:B-1----:R-:W-:Y:S02]  /*29b10*/  ISETP.NE.AND P0, PT, R14, RZ, PT ;  /* 0x000000ff0e00720c */ /* 0x002fe40003f05270 */
[----:B------:R-:W-:-:S11]  /*29b20*/  PLOP3.LUT P6, PT, PT, PT, PT, 0x8, 0x0 ;  /* 0x000000000000781c */ /* 0x000fd60003fce170 */
[----:B------:R-:W-:Y:S05]  /*29b30*/  @P0 BRA `(.L_x_9344) ;  /* 0x00000000000c0947 */ /* 0x000fea0003800000 */
[----:B------:R-:W-:-:S03]  /*29b40*/  UMOV UR4, 0xffffffff ;  /* 0xffffffff00047882 */ /* 0x000fc60000000000 */
[----:B------:R-:W-:Y:S05]  /*29b50*/  BRA.DIV UR4, `(.L_x_9345) ;  /* 0x000000b6046c7947 */ /* 0x000fea000b800000 */
[----:B------:R-:W-:-:S13]  /*29b60*/  ELECT P6, URZ, PT ;  /* 0x00000000003f782f */ /* 0x000fda00038c0000 */
.L_x_9344:
        /* <DEDUP_REMOVED lines=9> */
.L_x_9645:
[----:B------:R-:W-:Y:S05]  /*29c00*/  BSYNC B1 ;  /* 0x0000000000017941 */ /* 0x000fea0003800000 */
.L_x_9346:
[----:B------:R-:W-:Y:S04]  /*29c10*/  BSSY B1, `(.L_x_9348) ;  /* 0x0000050000017945 */ /* 0x000fe80003800000 */
[----:B------:R-:W-:Y:S05]  /*29c20*/  @!P6 BRA `(.L_x_9349) ;  /* 0x000000040038e947 */ /* 0x000fea0003800000 */
[----:B------:R-:W0:Y:S04]  /*29c30*/  LDL R9, [R1] ;  /* 0x0000000001097983 */ /* 0x000e280000100800 */
[----:B------:R-:W2:Y:S01]  /*29c40*/  LDL R7, [R1+0xc] ;  /* 0x00000c0001077983 */ /* 0x000ea20000100800 */
[----:B------:R-:W1:Y:S01]  /*29c50*/  S2R R8, SR_TID.X ;  /* 0x0000000000087919 */ /* 0x000e620000002100 */
[----:B------:R-:W-:Y:S01]  /*29c60*/  BSSY B2, `(.L_x_9350) ;  /* 0x0000007000027945 */ /* 0x000fe20003800000 */
[----:B-1----:R-:W-:-:S04]  /*29c70*/  LOP3.LUT R8, R8, 0x7f, RZ, 0xc0, !PT ;  /* 0x0000007f08087812 */ /* 0x002fc800078ec0ff */
[----:B------:R-:W-:Y:S01]  /*29c80*/  ISETP.NE.AND P1, PT, R8, RZ, PT ;  /* 0x000000ff0800720c */ /* 0x000fe20003f25270 */
[----:B0-----:R-:W-:Y:S01]  /*29c90*/  IMAD R5, R9, 0x8, R17 ;  /* 0x0000000809057824 */ /* 0x001fe200078e0211 */
[----:B--2---:R-:W-:-:S04]  /*29ca0*/  SHF.L.U32 R7, R7, 0x1f, RZ ;  /* 0x0000001f07077819 */ /* 0x004fc800000006ff */
[----:B------:R-:W0:Y:S02]  /*29cb0*/  SYNCS.PHASECHK.TRANS64.TRYWAIT P0, [R5+URZ+0x228a0], R7 ;  /* 0x0228a007050075a7 */ /* 0x000e24000800017f */
[----:B0-----:R-:W-:Y:S05]  /*29cc0*/  @!P0 BRA `(.L_x_9351) ;  /* 0x000000b400448947 */ /* 0x001fea0003800000 */
.L_x_9646:
[----:B------:R-:W-:Y:S05]  /*29cd0*/  BSYNC B2 ;  /* 0x0000000000027941 */ /* 0x000fea0003800000 */
.L_x_9350:
        /* <DEDUP_REMOVED lines=9> */
.L_x_9353:
[----:B------:R-:W-:Y:S05]  /*29d70*/  BSYNC B2 ;  /* 0x0000000000027941 */ /* 0x000fea0003800000 */
.L_x_9352:
[----:B------:R-:W2:Y:S01]  /*29d80*/  LDL R8, [R1] ;  /* 0x0000000001087983 */ /* 0x000ea20000100800 */
[----:B------:R-:W-:Y:S01]  /*29d90*/  IMAD.MOV.U32 R13, RZ, RZ, RZ ;  /* 0x000000ffff0d7224 */ /* 0x000fe200078e00ff */
[----:B------:R-:W-:Y:S01]  /*29da0*/  UIADD3 UR4, UP0, UR36, 0x570, URZ ;  /* 0x0000057024047890 */ /* 0x000fe2000ff1e03f */
[----:B------:R-:W-:Y:S01]  /*29db0*/  IMAD R9, R3, 0xa0, R6 ;  /* 0x000000a003097824 */ /* 0x000fe200078e0206 */
[----:B------:R-:W-:Y:S01]  /*29dc0*/  PLOP3.LUT P0, PT, PT, PT, PT, 0x80, 0x0 ;  /* 0x000000000000781c */ /* 0x000fe20003f0f070 */
[----:B------:R-:W-:Y:S01]  /*29dd0*/  VIADD R11, R5, 0x22890 ;  /* 0x00022890050b7836 */ /* 0x000fe20000000000 */
[----:B------:R-:W-:Y:S01]  /*29de0*/  R2UR UR10, R13 ;  /* 0x000000000d0a72ca */ /* 0x000fe200000e0000 */
[----:B------:R-:W-:Y:S01]  /*29df0*/  VIADD R9, R9, 0xffffff60 ;  /* 0xffffff6009097836 */ /* 0x000fe20000000000 */
[----:B------:R-:W-:Y:S01]  /*29e00*/  UIADD3.X UR5, URZ, UR37, URZ, UP0, !UPT ;  /* 0x000000253f057290 */ /* 0x000fe200087fe43f */
[----:B------:R-:W-:Y:S01]  /*29e10*/  UMOV UR6, 0x0 ;  /* 0x0000000000067882 */ /* 0x000fe20000000000 */
[----:B------:R-:W-:Y:S01]  /*29e20*/  UMOV UR7, 0x12f00000 ;  /* 0x12f0000000077882 */ /* 0x000fe20000000000 */
[----:B--2---:R-:W-:-:S04]  /*29e30*/  IMAD R8, R8, 0x5000, R17 ;  /* 0x0000500008087824 */ /* 0x004fc800078e0211 */
[----:B------:R-:W-:-:S07]  /*29e40*/  VIADD R12, R8, 0x18400 ;  /* 0x00018400080c7836 */ /* 0x000fce0000000000 */
.L_x_9354:
        /* <DEDUP_REMOVED lines=13> */
.L_x_9647:
[----:B------:R-:W-:Y:S05]  /*29f20*/  BSYNC B2 ;  /* 0x0000000000027941 */ /* 0x000fea0003800000 */
.L_x_9355:
        /* <DEDUP_REMOVED lines=11> */
.L_x_9358:
[----:B------:R-:W-:Y:S05]  /*29fe0*/  BSYNC B2 ;  /* 0x0000000000027941 */ /* 0x000fea0003800000 */
.L_x_9357:
        /* <DEDUP_REMOVED lines=8> */
.L_x_9359:
        /* <DEDUP_REMOVED lines=10> */
.L_x_9349:
[----:B------:R-:W-:Y:S05]  /*2a110*/  BSYNC B1 ;  /* 0x0000000000017941 */ /* 0x000fea0003800000 */
.L_x_9348:
[----:B------:R-:W0:Y:S04]  /*2a120*/  LDL.LU R7, [R1] ;  /* 0x0000000001077983 */ /* 0x000e280000300800 */
[----:B------:R-:W2:Y:S01]  /*2a130*/  LDL.LU R11, [R1+0xc] ;  /* 0x00000c00010b7983 */ /* 0x000ea20000300800 */
[----:B------:R-:W-:Y:S01]  /*2a140*/  VIADD R3, R3, 0xfffffffe ;  /* 0xfffffffe03037836 */ /* 0x000fe20000000000 */
[----:B------:R-:W-:-:S04]  /*2a150*/  PLOP3.LUT P0, PT, PT, PT, PT, 0x8, 0x0 ;  /* 0x000000000000781c */ /* 0x000fc80003f0e170 */
[----:B------:R-:W-:Y:S01]  /*2a160*/  ISETP.GE.AND P2, PT, R3, R4, PT ;  /* 0x000000040300720c */ /* 0x000fe20003f46270 */
[----:B0-----:R-:W-:-:S05]  /*2a170*/  VIADD R5, R7, 0x1 ;  /* 0x0000000107057836 */ /* 0x001fca0000000000 */
[----:B------:R-:W-:-:S04]  /*2a180*/  ISETP.NE.AND P1, PT, R5, 0x2, PT ;  /* 0x000000020500780c */ /* 0x000fc80003f25270 */
[----:B------:R-:W-:Y:S02]  /*2a190*/  SEL R7, RZ, 0x1, P1 ;  /* 0x00000001ff077807 */ /* 0x000fe40000800000 */
[----:B------:R-:W-:Y:S02]  /*2a1a0*/  SEL R5, R5, RZ, P1 ;  /* 0x000000ff05057207 */ /* 0x000fe40000800000 */
[----:B--2---:R-:W-:-:S03]  /*2a1b0*/  LOP3.LUT R11, R11, R7, RZ, 0x3c, !PT ;  /* 0x000000070b0b7212 */ /* 0x004fc600078e3cff */
[----:B------:R0:W-:Y:S04]  /*2a1c0*/  STL [R1], R5 ;  /* 0x0000000501007387 */ /* 0x0001e80000100800 */
[----:B------:R0:W-:Y:S01]  /*2a1d0*/  STL [R1+0xc], R11 ;  /* 0x00000c0b01007387 */ /* 0x0001e20000100800 */
[----:B------:R-:W-:Y:S05]  /*2a1e0*/  @!P2 BRA `(.L_x_9342) ;  /* 0x000000040074a947 */ /* 0x000fea0003800000 */
.L_x_9372:
[----:B------:R-:W-:Y:S05]  /*2a1f0*/  YIELD ;  /* 0x0000000000007946 */ /* 0x000fea0003800000 */
[----:B------:R-:W-:Y:S04]  /*2a200*/  BSSY B1, `(.L_x_9360) ;  /* 0x000004f000017945 */ /* 0x000fe80003800000 */
[----:B-1----:R-:W-:Y:S05]  /*2a210*/  @!P6 BRA `(.L_x_9361) ;  /* 0x000000040034e947 */ /* 0x002fea0003800000 */
[----:B0-----:R-:W2:Y:S04]  /*2a220*/  LDL R5, [R1] ;  /* 0x0000000001057983 */ /* 0x001ea80000100800 */
[----:B------:R-:W3:Y:S01]  /*2a230*/  LDL R7, [R1+0xc] ;  /* 0x00000c0001077983 */ /* 0x000ee20000100800 */
[----:B------:R-:W0:Y:S01]  /*2a240*/  S2R R8, SR_TID.X ;  /* 0x0000000000087919 */ /* 0x000e220000002100 */
[----:B------:R-:W-:Y:S01]  /*2a250*/  BSSY B2, `(.L_x_9362) ;  /* 0x0000007000027945 */ /* 0x000fe20003800000 */
[----:B0-----:R-:W-:-:S04]  /*2a260*/  LOP3.LUT R8, R8, 0x7f, RZ, 0xc0, !PT ;  /* 0x0000007f08087812 */ /* 0x001fc800078ec0ff */
[----:B------:R-:W-:Y:S01]  /*2a270*/  ISETP.NE.AND P2, PT, R8, RZ, PT ;  /* 0x000000ff0800720c */ /* 0x000fe20003f45270 */
[----:B--2---:R-:W-:Y:S01]  /*2a280*/  IMAD R5, R5, 0x8, R17 ;  /* 0x0000000805057824 */ /* 0x004fe200078e0211 */
[----:B---3--:R-:W-:-:S04]  /*2a290*/  SHF.L.U32 R7, R7, 0x1f, RZ ;  /* 0x0000001f07077819 */ /* 0x008fc800000006ff */
[----:B------:R-:W0:Y:S02]  /*2a2a0*/  SYNCS.PHASECHK.TRANS64.TRYWAIT P1, [R5+URZ+0x228a0], R7 ;  /* 0x0228a007050075a7 */ /* 0x000e24000802017f */
[----:B0-----:R-:W-:Y:S05]  /*2a2b0*/  @!P1 BRA `(.L_x_9363) ;  /* 0x000000ac00f09947 */ /* 0x001fea0003800000 */
.L_x_9648:
[----:B------:R-:W-:Y:S05]  /*2a2c0*/  BSYNC B2 ;  /* 0x0000000000027941 */ /* 0x000fea0003800000 */
.L_x_9362:
        /* <DEDUP_REMOVED lines=9> */
.L_x_9365:
[----:B------:R-:W-:Y:S05]  /*2a360*/  BSYNC B2 ;  /* 0x0000000000027941 */ /* 0x000fea0003800000 */
.L_x_9364:
[----:B------:R-:W2:Y:S01]  /*2a370*/  LDL R8, [R1] ;  /* 0x0000000001087983 */ /* 0x000ea20000100800 */
[----:B------:R-:W-:Y:S01]  /*2a380*/  IMAD.MOV.U32 R13, RZ, RZ, RZ ;  /* 0x000000ffff0d7224 */ /* 0x000fe200078e00ff */
[----:B------:R-:W-:Y:S01]  /*2a390*/  UIADD3 UR4, UP0, UR36, 0x570, URZ ;  /* 0x0000057024047890 */ /* 0x000fe2000ff1e03f */
[----:B------:R-:W-:Y:S01]  /*2a3a0*/  PLOP3.LUT P1, PT, PT, PT, PT, 0x80, 0x0 ;  /* 0x000000000000781c */ /* 0x000fe20003f2f070 */
[----:B------:R-:W-:Y:S01]  /*2a3b0*/  IMAD R9, R3, 0xa0, R6 ;  /* 0x000000a003097824 */ /* 0x000fe200078e0206 */
[----:B------:R-:W-:Y:S01]  /*2a3c0*/  UMOV UR6, 0x0 ;  /* 0x0000000000067882 */ /* 0x000fe20000000000 */
[----:B------:R-:W-:Y:S01]  /*2a3d0*/  R2UR UR10, R13 ;  /* 0x000000000d0a72ca */ /* 0x000fe200000e0000 */
[----:B------:R-:W-:Y:S01]  /*2a3e0*/  VIADD R11, R5, 0x22890 ;  /* 0x00022890050b7836 */ /* 0x000fe20000000000 */
[----:B------:R-:W-:Y:S01]  /*2a3f0*/  UIADD3.X UR5, URZ, UR37, URZ, UP0, !UPT ;  /* 0x000000253f057290 */ /* 0x000fe200087fe43f */
[----:B------:R-:W-:Y:S01]  /*2a400*/  UMOV UR7, 0x12f00000 ;  /* 0x12f0000000077882 */ /* 0x000fe20000000000 */
[----:B--2---:R-:W-:-:S04]  /*2a410*/  IMAD R8, R8, 0x5000, R17 ;  /* 0x0000500008087824 */ /* 0x004fc800078e0211 */
[----:B------:R-:W-:-:S07]  /*2a420*/  VIADD R12, R8, 0x18400 ;  /* 0x00018400080c7836 */ /* 0x000fce0000000000 */
.L_x_9366:
        /* <DEDUP_REMOVED lines=13> */
.L_x_9649:
[----:B------:R-:W-:Y:S05]  /*2a500*/  BSYNC B2 ;  /* 0x0000000000027941 */ /* 0x000fea0003800000 */
.L_x_9367:
        /* <DEDUP_REMOVED lines=11> */
.L_x_9370:
[----:B------:R-:W-:Y:S05]  /*2a5c0*/  BSYNC B2 ;  /* 0x0000000000027941 */ /* 0x000fea0003800000 */
.L_x_9369:
        /* <DEDUP_REMOVED lines=8> */
.L_x_9371:
        /* <DEDUP_REMOVED lines=10> */
.L_x_9361:
[----:B------:R-:W-:Y:S05]  /*2a6f0*/  BSYNC B1 ;  /* 0x0000000000017941 */ /* 0x000fea0003800000 */
.L_x_9360:
[----:B------:R-:W2:Y:S04]  /*2a700*/  LDL.LU R7, [R1] ;  /* 0x0000000001077983 */ /* 0x000ea80000300800 */
[----:B0-----:R-:W3:Y:S01]  /*2a710*/  LDL.LU R11, [R1+0xc] ;  /* 0x00000c00010b7983 */ /* 0x001ee20000300800 */
[C---:B------:R-:W-:Y:S01]  /*2a720*/  ISETP.GT.AND P2, PT, R3.reuse, R4, PT ;  /* 0x000000040300720c */ /* 0x040fe20003f44270 */
[----:B------:R-:W-:Y:S02]  /*2a730*/  VIADD R3, R3, 0xffffffff ;  /* 0xffffffff03037836 */ /* 0x000fe40000000000 */
[----:B--2---:R-:W-:-:S05]  /*2a740*/  VIADD R5, R7, 0x1 ;  /* 0x0000000107057836 */ /* 0x004fca0000000000 */
[----:B------:R-:W-:-:S04]  /*2a750*/  ISETP.NE.AND P1, PT, R5, 0x2, PT ;  /* 0x000000020500780c */ /* 0x000fc80003f25270 */
[----:B------:R-:W-:Y:S02]  /*2a760*/  SEL R7, RZ, 0x1, P1 ;  /* 0x00000001ff077807 */ /* 0x000fe40000800000 */
[----:B------:R-:W-:Y:S02]  /*2a770*/  SEL R5, R5, RZ, P1 ;  /* 0x000000ff05057207 */ /* 0x000fe40000800000 */
[----:B---3--:R-:W-:-:S05]  /*2a780*/  LOP3.LUT R11, R11, R7, RZ, 0x3c, !PT ;  /* 0x000000070b0b7212 */ /* 0x008fca00078e3cff */
[----:B------:R1:W-:Y:S04]  /*2a790*/  STL [R1+0xc], R11 ;  /* 0x00000c0b01007387 */ /* 0x0003e80000100800 */
[----:B------:R1:W-:Y:S01]  /*2a7a0*/  STL [R1], R5 ;  /* 0x0000000501007387 */ /* 0x0003e20000100800 */
[----:B------:R-:W-:Y:S05]  /*2a7b0*/  @P2 BRA `(.L_x_9372) ;  /* 0xfffffff8008c2947 */ /* 0x000fea000383ffff */
.L_x_9342:
[----:B------:R-:W-:Y:S05]  /*2a7c0*/  BSYNC B0 ;  /* 0x0000000000007941 */ /* 0x000fea0003800000 */
.L_x_9341:
[----:B------:R-:W2:Y:S01]  /*2a7d0*/  LDC R2, c[0x0][0x448] ;  /* 0x00011200ff027b82 */ /* 0x000ea20000000800 */
[----:B------:R-:W-:Y:S07]  /*2a7e0*/  @!P0 WARPSYNC.ALL ;  /* 0x0000000000008948 */ /* 0x000fee0003800000 */
[----:B------:R-:W-:Y:S01]  /*2a7f0*/  @!P0 BAR.SYNC.DEFER_BLOCKING 0xc, 0x180 ;  /* 0x0306000000008b1d */ /* 0x000fe20000010000 */
[----:B--2---:R-:W-:Y:S01]  /*2a800*/  ISETP.NE.AND P1, PT, R2, 0x1, PT ;  /* 0x000000010200780c */ /* 0x004fe20003f25270 */
[----:B------:R-:W-:-:S12]  /*2a810*/  VIADD R2, R25, 0x7f ;  /* 0x0000007f19027836 */ /* 0x000fd80000000000 */
[----:B------:R-:W2:Y:S08]  /*2a820*/  @P1 LDC R3, c[0x0][0x44c] ;  /* 0x00011300ff031b82 */ /* 0x000eb00000000800 */
[----:B------:R-:W3:Y:S01]  /*2a830*/  @P1 LDC R4, c[0x0][0x450] ;  /* 0x00011400ff041b82 */ /* 0x000ee20000000800 */
[----:B--2---:R-:W-:-:S05]  /*2a840*/  @P1 IMAD.HI.U32 R3, R2, R3, RZ ;  /* 0x0000000302031227 */ /* 0x004fca00078e00ff */
[----:B---3--:R-:W-:-:S05]  /*2a850*/  @P1 SHF.R.U32.HI R2, RZ, R4, R3 ;  /* 0x00000004ff021219 */ /* 0x008fca0000011603 */
[----:B------:R-:W-:Y:S02]  /*2a860*/  IMAD.IADD R19, R19, 0x1, R2 ;  /* 0x0000000113137824 */ /* 0x000fe400078e0202 */
        /* <DEDUP_REMOVED lines=10> */
[----:B01----:R-:W0:Y:S02]  /*2a910*/  @P0 LDC.64 R4, c[0x0][0x9e8] ;  /* 0x00027a00ff040b82 */ /* 0x003e240000000a00 */
[----:B0-----:R-:W-:-:S05]  /*2a920*/  @P0 IMAD.HI.U32 R4, R6, R4, RZ ;  /* 0x0000000406040227 */ /* 0x001fca00078e00ff */
[----:B------:R-:W-:-:S04]  /*2a930*/  @P0 SHF.R.U32.HI R6, RZ, R5, R4 ;  /* 0x00000005ff060219 */ /* 0x000fc80000011604 */
[----:B------:R-:W-:Y:S01]  /*2a940*/  LOP3.LUT R6, RZ, R6, RZ, 0x33, !PT ;  /* 0x00000006ff067212 */ /* 0x000fe200078e33ff */
[----:B------:R-:W-:Y:S06]  /*2a950*/  BRA `(.L_x_9376) ;  /* 0x0000000000107947 */ /* 0x000fec0003800000 */
.L_x_9375:
[----:B------:R-:W-:-:S13]  /*2a960*/  ISETP.NE.AND P0, PT, R3, 0x1, PT ;  /* 0x000000010300780c */ /* 0x000fda0003f05270 */
[----:B01----:R-:W0:Y:S02]  /*2a970*/  @P0 LDC.64 R4, c[0x0][0x9e8] ;  /* 0x00027a00ff040b82 */ /* 0x003e240000000a00 */
[----:B0-----:R-:W-:-:S05]  /*2a980*/  @P0 IMAD.HI.U32 R4, R6, R4, RZ ;  /* 0x0000000406040227 */ /* 0x001fca00078e00ff */
[----:B------:R-:W-:-:S07]  /*2a990*/  @P0 SHF.R.U32.HI R6, RZ, R5, R4 ;  /* 0x00000005ff060219 */ /* 0x000fce0000011604 */
.L_x_9376:
[----:B------:R-:W-:Y:S05]  /*2a9a0*/  BSYNC B0 ;  /* 0x0000000000007941 */ /* 0x000fea0003800000 */
.L_x_9374:
[----:B------:R-:W-:-:S05]  /*2a9b0*/  IMAD R6, R6, R3, R3 ;  /* 0x0000000306067224 */ /* 0x000fca00078e0203 */
[----:B------:R-:W-:-:S07]  /*2a9c0*/  VIMNMX R2, R2, R6, PT ;  /* 0x0000000602027248 */ /* 0x000fce0003fe0100 */
.L_x_9373:
[----:B------:R-:W-:Y:S01]  /*2a9d0*/  VIADD R2, R2, 0x9f ;  /* 0x0000009f02027836 */ /* 0x000fe20000000000 */
[----:B------:R-:W-:Y:S01]  /*2a9e0*/  ULDC UR4, c[0x0][0x9dc] ;  /* 0x0002770000047ab9 */ /* 0x000fe20000000800 */
[----:B01----:R-:W-:Y:S02]  /*2a9f0*/  IMAD.MOV.U32 R5, RZ, RZ, R25 ;  /* 0x000000ffff057224 */ /* 0x003fe400078e0019 */
[----:B------:R-:W-:-:S05]  /*2aa00*/  IMAD.HI R2, R2, 0x66666667, RZ ;  /* 0x6666666702027827 */ /* 0x000fca00078e02ff */
[----:B------:R-:W-:-:S04]  /*2aa10*/  SHF.R.U32.HI R4, RZ, 0x1f, R2 ;  /* 0x0000001fff047819 */ /* 0x000fc80000011602 */
[----:B------:R-:W-:Y:S02]  /*2aa20*/  LEA.HI.SX32 R4, R2, R4, 0x1a ;  /* 0x0000000402047211 */ /* 0x000fe400078fd2ff */
[----:B------:R-:W0:Y:S02]  /*2aa30*/  @P1 LDC R2, c[0x0][0x450] ;  /* 0x00011400ff021b82 */ /* 0x000e240000000800 */
[----:B------:R-:W-:-:S06]  /*2aa40*/  VIMNMX R21, R21, R4, PT ;  /* 0x0000000415157248 */ /* 0x000fcc0003fe0100 */
[----:B------:R-:W1:Y:S02]  /*2aa50*/  @P1 LDC R4, c[0x0][0x44c] ;  /* 0x00011300ff041b82 */ /* 0x000e640000000800 */
[----:B-1----:R-:W-:-:S05]  /*2aa60*/  @P1 IMAD.HI.U32 R4, R25, R4, RZ ;  /* 0x0000000419041227 */ /* 0x002fca00078e00ff */
[----:B0-----:R-:W-:-:S05]  /*2aa70*/  @P1 SHF.R.U32.HI R5, RZ, R2, R4 ;  /* 0x00000002ff051219 */ /* 0x001fca0000011604 */
        /* <DEDUP_REMOVED lines=13> */
.L_x_9379:
[----:B------:R-:W-:-:S13]  /*2ab50*/  ISETP.NE.AND P0, PT, R3, 0x1, PT ;  /* 0x000000010300780c */ /* 0x000fda0003f05270 */
[----:B------:R-:W0:Y:S02]  /*2ab60*/  @P0 LDC.64 R4, c[0x0][0x9e8] ;  /* 0x00027a00ff040b82 */ /* 0x000e240000000a00 */
[----:B0-----:R-:W-:-:S05]  /*2ab70*/  @P0 IMAD.HI.U32 R4, R6, R4, RZ ;  /* 0x0000000406040227 */ /* 0x001fca00078e00ff */
[----:B------:R-:W-:-:S07]  /*2ab80*/  @P0 SHF.R.U32.HI R6, RZ, R5, R4 ;  /* 0x00000005ff060219 */ /* 0x000fce0000011604 */
.L_x_9380:
[----:B------:R-:W-:Y:S05]  /*2ab90*/  BSYNC B0 ;  /* 0x0000000000007941 */ /* 0x000fea0003800000 */
.L_x_9378:
[----:B------:R-:W-:-:S05]  /*2aba0*/  IMAD R3, R6, R3, RZ ;  /* 0x0000000306037224 */ /* 0x000fca00078e02ff */
[----:B------:R-:W-:-:S07]  /*2abb0*/  VIMNMX R2, R2, R3, !PT ;  /* 0x0000000302027248 */ /* 0x000fce0007fe0100 */
.L_x_9377:
[----:B------:R-:W-:Y:S01]  /*2abc0*/  ISETP.NE.AND P1, PT, R0, RZ, PT ;  /* 0x000000ff0000720c */ /* 0x000fe20003f25270 */
[----:B------:R-:W-:Y:S01]  /*2abd0*/  IMAD.HI R2, R2, 0x66666667, RZ ;  /* 0x6666666702027827 */ /* 0x000fe200078e02ff */
[----:B------:R-:W-:Y:S03]  /*2abe0*/  BSSY B0, `(.L_x_9381) ;  /* 0x0000023000007945 */ /* 0x000fe60003800000 */
[----:B------:R-:W-:Y:S01]  /*2abf0*/  IMAD.MOV.U32 R32, RZ, RZ, RZ ;  /* 0x000000ffff207224 */ /* 0x000fe200078e00ff */
[----:B------:R-:W-:-:S04]  /*2ac00*/  SHF.R.U32.HI R3, RZ, 0x1f, R2 ;  /* 0x0000001fff037819 */ /* 0x000fc80000011602 */
[----:B------:R-:W-:-:S03]  /*2ac10*/  LEA.HI.SX32 R3, R2, R3, 0x1a ;  /* 0x0000000302037211 */ /* 0x000fc600078fd2ff */
[----:B------:R-:W0:Y:S01]  /*2ac20*/  @!P1 LDC R0, c[0x0][0x9f0] ;  /* 0x00027c00ff009b82 */ /* 0x000e220000000800 */
[----:B------:R-:W-:-:S04]  /*2ac30*/  VIMNMX R4, RZ, R3, !PT ;  /* 0x00000003ff047248 */ /* 0x000fc80007fe0100 */
[----:B------:R-:W-:-:S13]  /*2ac40*/  ISETP.GT.AND P0, PT, R21, R4, PT ;  /* 0x000000041500720c */ /* 0x000fda0003f04270 */
[----:B------:R-:W-:Y:S05]  /*2ac50*/  @!P0 BRA `(.L_x_9382) ;  /* 0x00000000006c8947 */ /* 0x000fea0003800000 */
[-C--:B0-----:R-:W-:Y:S02]  /*2ac60*/  IABS R5, R0.reuse ;  /* 0x0000000000057213 */ /* 0x081fe40000000000 */
[----:B------:R-:W-:Y:S02]  /*2ac70*/  IABS R7, R0 ;  /* 0x0000000000077213 */ /* 0x000fe40000000000 */
[----:B------:R-:W0:Y:S03]  /*2ac80*/  I2F.RP R2, R5 ;  /* 0x0000000500027306 */ /* 0x000e260000209400 */
[----:B------:R-:W-:-:S05]  /*2ac90*/  IMAD.MOV R7, RZ, RZ, -R7 ;  /* 0x000000ffff077224 */ /* 0x000fca00078e0a07 */
[----:B0-----:R-:W0:Y:S02]  /*2aca0*/  MUFU.RCP R2, R2 ;  /* 0x0000000200027308 */ /* 0x001e240000001000 */
[----:B0-----:R-:W-:-:S06]  /*2acb0*/  VIADD R2, R2, 0xffffffe ;  /* 0x0ffffffe02027836 */ /* 0x001fcc0000000000 */
[----:B------:R-:W0:Y:S02]  /*2acc0*/  F2I.FTZ.U32.TRUNC.NTZ R3, R2 ;  /* 0x0000000200037305 */ /* 0x000e24000021f000 */
[----:B0-----:R-:W-:-:S04]  /*2acd0*/  IMAD.MOV R2, RZ, RZ, -R3 ;  /* 0x000000ffff027224 */ /* 0x001fc800078e0a03 */
        /* <DEDUP_REMOVED lines=19> */
.L_x_9382:
[----:B------:R-:W-:Y:S05]  /*2ae10*/  BSYNC B0 ;  /* 0x0000000000007941 */ /* 0x000fea0003800000 */
.L_x_9381:
[----:B0-----:R-:W-:-:S05]  /*2ae20*/  IMAD R0, R10, R32, R4 ;  /* 0x000000200a007224 */ /* 0x001fca00078e0204 */
        /* <DEDUP_REMOVED lines=21> */
.L_x_9383:
        /* <DEDUP_REMOVED lines=20> */
.L_x_9386:
[----:B------:R-:W-:Y:S05]  /*2b0c0*/  BSYNC B6 ;  /* 0x0000000000067941 */ /* 0x000fea0003800000 */
.L_x_9385:
        /* <DEDUP_REMOVED lines=22> */
.L_x_9388:
[----:B------:R-:W-:Y:S05]  /*2b230*/  BSYNC B6 ;  /* 0x0000000000067941 */ /* 0x000fea0003800000 */
.L_x_9387:
        /* <DEDUP_REMOVED lines=20> */
.L_x_9390:
[----:B------:R-:W-:Y:S05]  /*2b380*/  BSYNC B6 ;  /* 0x0000000000067941 */ /* 0x000fea0003800000 */
.L_x_9389:
        /* <DEDUP_REMOVED lines=19> */
.L_x_9392:
[----:B------:R-:W-:Y:S05]  /*2b4c0*/  BSYNC B6 ;  /* 0x0000000000067941 */ /* 0x000fea0003800000 */
.L_x_9391:
[----:B------:R-:W-:Y:S01]  /*2b4d0*/  ULDC.64 UR4, c[0x0][0x9f8] ;  /* 0x00027e0000047ab9 */ /* 0x000fe20000000a00 */
[----:B------:R-:W2:Y:S01]  /*2b4e0*/  LDL R21, [R1+0x10] ;  /* 0x0000100001157983 */ /* 0x000ea20000100800 */
[----:B------:R-:W-:Y:S01]  /*2b4f0*/  ISETP.NE.U32.AND P0, PT, RZ, UR4, PT ;  /* 0x00000004ff007c0c */ /* 0x000fe2000bf05070 */
[----:B------:R-:W-:Y:S01]  /*2b500*/  IMAD.MOV.U32 R14, RZ, RZ, R27 ;  /* 0x000000ffff0e7224 */ /* 0x000fe200078e001b */
[----:B------:R-:W0:Y:S01]  /*2b510*/  LDC R12, c[0x0][0x430] ;  /* 0x00010c00ff0c7b82 */ /* 0x000e220000000800 */
[----:B------:R-:W3:Y:S01]  /*2b520*/  LDL R13, [R1+0x4c] ;  /* 0x00004c00010d7983 */ /* 0x000ee20000100800 */
[----:B------:R-:W-:Y:S01]  /*2b530*/  ISETP.NE.AND.EX P0, PT, RZ, UR5, PT, P0 ;  /* 0x00000005ff007c0c */ /* 0x000fe2000bf05300 */
[----:B------:R-:W1:-:S12]  /*2b540*/  S2R R20, SR_TID.X ;  /* 0x0000000000147919 */ /* 0x000e580000002100 */
[----:B------:R-:W4:Y:S02]  /*2b550*/  @P0 LDC.64 R2, c[0x0][0x9f8] ;  /* 0x00027e00ff020b82 */ /* 0x000f240000000a00 */
[----:B----4-:R-:W-:-:S05]  /*2b560*/  @P0 IMAD.WIDE R2, R27, 0x4, R2 ;  /* 0x000000041b020825 */ /* 0x010fca00078e0202 */
[----:B------:R4:W3:Y:S01]  /*2b570*/  @P0 LDG.E R14, desc[UR60][R2.64] ;  /* 0x0000003c020e0981 */ /* 0x0008e2000c1e1900 */
[----:B-1----:R-:W-:Y:S01]  /*2b580*/  LOP3.LUT R20, R20, 0x7f, RZ, 0xc0, !PT ;  /* 0x0000007f14147812 */ /* 0x002fe200078ec0ff */
[----:B------:R-:W-:Y:S01]  /*2b590*/  IMAD.MOV.U32 R5, RZ, RZ, 0xa0 ;  /* 0x000000a0ff057424 */ /* 0x000fe200078e00ff */
[----:B0-----:R-:W-:Y:S01]  /*2b5a0*/  ISETP.NE.AND P0, PT, R12, 0x1, PT ;  /* 0x000000010c00780c */ /* 0x001fe20003f05270 */
[----:B------:R-:W0:Y:S01]  /*2b5b0*/  S2R R30, SR_TID.X ;  /* 0x00000000001e7919 */ /* 0x000e220000002100 */
[----:B------:R-:W-:Y:S01]  /*2b5c0*/  SHF.R.U32.HI R20, RZ, 0x3, R20 ;  /* 0x00000003ff147819 */ /* 0x000fe20000011614 */
[----:B------:R-:W-:-:S10]  /*2b5d0*/  IMAD R5, R32, R5, -0xa0 ;  /* 0xffffff6020057424 */ /* 0x000fd400078e0205 */
[----:B----4-:R-:W1:Y:S08]  /*2b5e0*/  @P0 LDC R2, c[0x0][0x434] ;  /* 0x00010d00ff020b82 */ /* 0x010e700000000800 */
[----:B------:R-:W4:Y:S08]  /*2b5f0*/  @P0 LDC R3, c[0x0][0x438] ;  /* 0x00010e00ff030b82 */ /* 0x000f300000000800 */
[----:B------:R-:W4:Y:S01]  /*2b600*/  @P0 LDC R6, c[0x0][0x434] ;  /* 0x00010d00ff060b82 */ /* 0x000f220000000800 */
[----:B0-----:R-:W-:-:S07]  /*2b610*/  IMAD.SHL.U32 R30, R30, 0x10, RZ ;  /* 0x000000101e1e7824 */ /* 0x001fce00078e00ff */
[----:B------:R-:W0:Y:S01]  /*2b620*/  @P0 LDC R7, c[0x0][0x438] ;  /* 0x00010e00ff070b82 */ /* 0x000e220000000800 */
[----:B------:R-:W-:Y:S02]  /*2b630*/  LOP3.LUT R30, R20, 0x70, R30, 0xf8, !PT ;  /* 0x00000070141e7812 */ /* 0x000fe400078ef81e */
[----:B------:R-:W1:Y:S03]  /*2b640*/  S2R R20, SR_TID.X ;  /* 0x0000000000147919 */ /* 0x000e660000002100 */
[----:B------:R-:W-:-:S05]  /*2b650*/  IMAD.IADD R0, R30, 0x1, R5 ;  /* 0x000000011e007824 */ /* 0x000fca00078e0205 */
[----:B------:R-:W-:Y:S02]  /*2b660*/  ISETP.GE.AND P1, PT, R0, R26, PT ;  /* 0x0000001a0000720c */ /* 0x000fe40003f26270 */
[C---:B-1----:R-:W-:Y:S01]  /*2b670*/  LOP3.LUT R30, R20.reuse, 0x7f, RZ, 0xc0, !PT ;  /* 0x0000007f141e7812 */ /* 0x042fe200078ec0ff */
[----:B------:R-:W-:-:S03]  /*2b680*/  IMAD.SHL.U32 R20, R20, 0x10, RZ ;  /* 0x0000001014147824 */ /* 0x000fc600078e00ff */
[----:B------:R-:W-:-:S04]  /*2b690*/  SHF.R.U32.HI R30, RZ, 0x3, R30 ;  /* 0x00000003ff1e7819 */ /* 0x000fc8000001161e */
[----:B------:R-:W-:-:S04]  /*2b6a0*/  LOP3.LUT R20, R30, 0x70, R20, 0xf8, !PT ;  /* 0x000000701e147812 */ /* 0x000fc800078ef814 */
[----:B------:R-:W-:-:S05]  /*2b6b0*/  LOP3.LUT R20, R20, 0x80, RZ, 0xfc, !PT ;  /* 0x0000008014147812 */ /* 0x000fca00078efcff */
[----:B------:R-:W-:Y:S01]  /*2b6c0*/  IMAD.IADD R5, R20, 0x1, R5 ;  /* 0x0000000114057824 */ /* 0x000fe200078e0205 */
[----:B------:R-:W-:Y:S01]  /*2b6d0*/  LOP3.LUT R16, R16, 0xfffffffd, RZ, 0xc0, !PT ;  /* 0xfffffffd10107812 */ /* 0x000fe200078ec0ff */
[----:B------:R-:W-:Y:S01]  /*2b6e0*/  UMOV UR4, 0xffffffff ;  /* 0xffffffff00047882 */ /* 0x000fe20000000000 */
[--C-:B--2---:R-:W-:Y:S02]  /*2b6f0*/  IMAD.IADD R8, R0, 0x1, R21.reuse ;  /* 0x0000000100087824 */ /* 0x104fe400078e0215 */
[----:B------:R-:W-:Y:S02]  /*2b700*/  IMAD.IADD R9, R5, 0x1, R21 ;  /* 0x0000000105097824 */ /* 0x000fe400078e0215 */
[----:B------:R-:W-:-:S04]  /*2b710*/  @P0 IMAD.HI.U32 R2, R8, R2, RZ ;  /* 0x0000000208020227 */ /* 0x000fc800078e00ff */
[----:B------:R-:W-:Y:S01]  /*2b720*/  IMAD.MOV.U32 R4, RZ, RZ, R8 ;  /* 0x000000ffff047224 */ /* 0x000fe200078e0008 */
[----:B----4-:R-:W-:Y:S02]  /*2b730*/  @P0 SHF.R.U32.HI R4, RZ, R3, R2 ;  /* 0x00000003ff040219 */ /* 0x010fe40000011602 */
[----:B------:R-:W1:Y:S01]  /*2b740*/  @!P1 LDC.64 R2, c[0x0][0x428] ;  /* 0x00010a00ff029b82 */ /* 0x000e620000000a00 */
[----:B------:R-:W-:-:S04]  /*2b750*/  @P0 IMAD.HI.U32 R6, R9, R6, RZ ;  /* 0x0000000609060227 */ /* 0x000fc800078e00ff */
[----:B------:R-:W-:Y:S01]  /*2b760*/  IMAD.MOV.U32 R0, RZ, RZ, R9 ;  /* 0x000000ffff007224 */ /* 0x000fe200078e0009 */
[----:B0-----:R-:W-:Y:S02]  /*2b770*/  @P0 SHF.R.U32.HI R0, RZ, R7, R6 ;  /* 0x00000007ff000219 */ /* 0x001fe40000011606 */
[----:B------:R-:W-:Y:S02]  /*2b780*/  ISETP.GE.AND P0, PT, R5, R26, PT ;  /* 0x0000001a0500720c */ /* 0x000fe40003f06270 */
[----:B------:R-:W-:Y:S02]  /*2b790*/  @!P1 SHF.R.S32.HI R5, RZ, 0x1f, R4 ;  /* 0x0000001fff059819 */ /* 0x000fe40000011404 */
[----:B---3--:R-:W-:-:S05]  /*2b7a0*/  SHF.R.S32.HI R15, RZ, 0x1f, R14 ;  /* 0x0000001fff0f7819 */ /* 0x008fca000001140e */
[----:B-1----:R-:W-:-:S04]  /*2b7b0*/  @!P1 IMAD R6, R15, R2, RZ ;  /* 0x000000020f069224 */ /* 0x002fc800078e02ff */
[C---:B------:R-:W-:Y:S02]  /*2b7c0*/  @!P1 IMAD R10, R14.reuse, R3, R6 ;  /* 0x000000030e0a9224 */ /* 0x040fe400078e0206 */
[----:B------:R-:W-:Y:S02]  /*2b7d0*/  @!P1 IMAD.WIDE.U32 R6, R14, R2, R4 ;  /* 0x000000020e069225 */ /* 0x000fe400078e0004 */
[----:B------:R-:W0:Y:S01]  /*2b7e0*/  @!P1 LDC.64 R2, c[0x0][0x418] ;  /* 0x00010600ff029b82 */ /* 0x000e220000000a00 */
[----:B------:R-:W-:Y:S01]  /*2b7f0*/  ISETP.GT.U32.OR P0, PT, R20, 0x9f, P0 ;  /* 0x0000009f1400780c */ /* 0x000fe20000704470 */
[----:B------:R-:W-:Y:S01]  /*2b800*/  @!P1 IMAD.IADD R5, R7, 0x1, R10 ;  /* 0x0000000107059824 */ /* 0x000fe200078e020a */
[----:B0-----:R-:W-:Y:S01]  /*2b810*/  @!P1 LEA R10, P2, R6, R2, 0x2 ;  /* 0x00000002060a9211 */ /* 0x001fe200078410ff */
[----:B------:R-:W-:-:S03]  /*2b820*/  IMAD.MOV R2, RZ, RZ, -R4 ;  /* 0x000000ffff027224 */ /* 0x000fc600078e0a04 */
[----:B------:R-:W-:Y:S01]  /*2b830*/  @!P1 LEA.HI.X R11, R6, R3, R5, 0x2, P2 ;  /* 0x00000003060b9211 */ /* 0x000fe200010f1405 */
[----:B------:R-:W-:-:S06]  /*2b840*/  IMAD R8, R12, R2, R8 ;  /* 0x000000020c087224 */ /* 0x000fcc00078e0208 */
[----:B------:R-:W0:Y:S01]  /*2b850*/  @!P0 LDC.64 R2, c[0x0][0x428] ;  /* 0x00010a00ff028b82 */ /* 0x000e220000000a00 */
[----:B------:R-:W-:-:S04]  /*2b860*/  IMAD.MOV R4, RZ, RZ, -R0 ;  /* 0x000000ffff047224 */ /* 0x000fc800078e0a00 */
[----:B------:R-:W-:-:S03]  /*2b870*/  IMAD R9, R12, R4, R9 ;  /* 0x000000040c097224 */ /* 0x000fc600078e0209 */
[----:B------:R-:W1:Y:S01]  /*2b880*/  @!P0 LDC.64 R4, c[0x0][0x418] ;  /* 0x00010600ff048b82 */ /* 0x000e620000000a00 */
[--C-:B------:R-:W-:Y:S01]  /*2b890*/  @!P0 SHF.R.S32.HI R7, RZ, 0x1f, R0.reuse ;  /* 0x0000001fff078819 */ /* 0x100fe20000011400 */
[----:B------:R-:W-:-:S06]  /*2b8a0*/  @!P0 IMAD.MOV.U32 R6, RZ, RZ, R0 ;  /* 0x000000ffff068224 */ /* 0x000fcc00078e0000 */
[----:B------:R-:W2:Y:S01]  /*2b8b0*/  LDC R0, c[0x0][0x2f4] ;  /* 0x0000bd00ff007b82 */ /* 0x000ea20000000800 */
[----:B0-----:R-:W-:-:S04]  /*2b8c0*/  @!P0 IMAD.WIDE.U32 R6, R14, R2, R6 ;  /* 0x000000020e068225 */ /* 0x001fc800078e0006 */
[----:B------:R-:W-:-:S04]  /*2b8d0*/  @!P0 IMAD R2, R15, R2, RZ ;  /* 0x000000020f028224 */ /* 0x000fc800078e02ff */
[----:B------:R-:W-:Y:S01]  /*2b8e0*/  @!P0 IMAD R3, R14, R3, R2 ;  /* 0x000000030e038224 */ /* 0x000fe200078e0202 */
[----:B-1----:R-:W-:-:S03]  /*2b8f0*/  @!P0 LEA R2, P2, R6, R4, 0x2 ;  /* 0x0000000406028211 */ /* 0x002fc600078410ff */
[----:B------:R-:W-:-:S05]  /*2b900*/  @!P0 IMAD.IADD R3, R3, 0x1, R7 ;  /* 0x0000000103038824 */ /* 0x000fca00078e0207 */
[----:B------:R-:W-:Y:S02]  /*2b910*/  @!P0 LEA.HI.X R3, R6, R5, R3, 0x2, P2 ;  /* 0x0000000506038211 */ /* 0x000fe400010f1403 */
[----:B------:R-:W-:Y:S01]  /*2b920*/  ISETP.GT.U32.AND P2, PT, R20, 0x9f, PT ;  /* 0x0000009f1400780c */ /* 0x000fe20003f44070 */
[----:B------:R-:W-:Y:S01]  /*2b930*/  IMAD.MOV.U32 R6, RZ, RZ, RZ ;  /* 0x000000ffff067224 */ /* 0x000fe200078e00ff */
[----:B------:R0:W-:Y:S01]  /*2b940*/  STL [R1+0x4], R14 ;  /* 0x0000040e01007387 */ /* 0x0001e20000100800 */
[----:B------:R-:W-:-:S03]  /*2b950*/  IMAD.MOV.U32 R5, RZ, RZ, RZ ;  /* 0x000000ffff057224 */ /* 0x000fc600078e00ff */
[----:B------:R0:W-:Y:S04]  /*2b960*/  STL [R1+0x14], R15 ;  /* 0x0000140f01007387 */ /* 0x0001e80000100800 */
[----:B------:R0:W5:Y:S01]  /*2b970*/  @!P1 LDG.E R6, desc[UR60][R10.64] ;  /* 0x0000003c0a069981 */ /* 0x000162000c1e1900 */
[----:B--2---:R-:W-:Y:S02]  /*2b980*/  ISETP.GE.AND P1, PT, R36, R0, PT ;  /* 0x000000002400720c */ /* 0x004fe40003f26270 */
[----:B------:R-:W-:Y:S01]  /*2b990*/  @P2 LOP3.LUT R16, R16, 0x2, RZ, 0xfc, !PT ;  /* 0x0000000210102812 */ /* 0x000fe200078efcff */
[----:B------:R0:W5:Y:S01]  /*2b9a0*/  @!P0 LDG.E R5, desc[UR60][R2.64] ;  /* 0x0000003c02058981 */ /* 0x000162000c1e1900 */
[----:B------:R-:W-:Y:S02]  /*2b9b0*/  ISETP.NE.AND P0, PT, R13, 0x3, PT ;  /* 0x000000030d00780c */ /* 0x000fe40003f05270 */
[----:B------:R-:W-:-:S04]  /*2b9c0*/  LOP3.LUT R16, R16, 0xfffffffb, RZ, 0xc0, !PT ;  /* 0xfffffffb10107812 */ /* 0x000fc800078ec0ff */
[----:B------:R-:W-:-:S04]  /*2b9d0*/  LOP3.LUT R16, R16, 0xfffffffe, RZ, 0xc0, !PT ;  /* 0xfffffffe10107812 */ /* 0x000fc800078ec0ff */
[----:B------:R-:W-:-:S04]  /*2b9e0*/  @P1 LOP3.LUT R16, R16, 0x1, RZ, 0xfc, !PT ;  /* 0x0000000110101812 */ /* 0x000fc800078efcff */
[----:B------:R-:W-:Y:S01]  /*2b9f0*/  @P0 LOP3.LUT R16, R16, 0x4, RZ, 0xfc, !PT ;  /* 0x0000000410100812 */ /* 0x000fe200078efcff */
[----:B0-----:R-:W-:Y:S06]  /*2ba00*/  BRA.DIV UR4, `(.L_x_9393) ;  /* 0x0000009a04447947 */ /* 0x001fec000b800000 */
.L_x_9652:
[----:B------:R-:W-:Y:S01]  /*2ba10*/  VIADD R7, R32, 0xffffffff ;  /* 0xffffffff20077836 */ /* 0x000fe20000000000 */
[----:B------:R-:W-:Y:S06]  /*2ba20*/  @!P0 BRA `(.L_x_9394) ;  /* 0x0000000000048947 */ /* 0x000fec0003800000 */
[----:B------:R-:W-:Y:S01]  /*2ba30*/  BPT.TRAP 0x1 ;  /* 0x000000040000795c */ /* 0x000fe20000300000 */
.L_x_9394:
        /* <DEDUP_REMOVED lines=9> */
.L_x_9653:
[----:B------:R-:W-:Y:S05]  /*2bad0*/  BSYNC B0 ;  /* 0x0000000000007941 */ /* 0x000fea0003800000 */
.L_x_9395:
[----:B0-----:R-:W2:Y:S01]  /*2bae0*/  LDL R0, [R1+0x34] ;  /* 0x0000340001007983 */ /* 0x001ea20000100800 */
[----:B------:R-:W-:-:S03]  /*2baf0*/  ULDC.64 UR4, c[0x0][0x328] ;  /* 0x0000ca0000047ab9 */ /* 0x000fc60000000a00 */
[----:B------:R-:W3:Y:S01]  /*2bb00*/  LDL R14, [R1+0x28] ;  /* 0x00002800010e7983 */ /* 0x000ee20000100800 */
[----:B-----5:R-:W-:Y:S01]  /*2bb10*/  SHF.R.S32.HI R34, RZ, 0x1f, R6 ;  /* 0x0000001fff227819 */ /* 0x020fe20000011406 */
[----:B------:R-:W-:Y:S01]  /*2bb20*/  ULDC.64 UR6, c[0x0][0x338] ;  /* 0x0000ce0000067ab9 */ /* 0x000fe20000000a00 */
[----:B------:R-:W0:Y:S01]  /*2bb30*/  LDC R11, c[0x0][0x2f4] ;  /* 0x0000bd00ff0b7b82 */ /* 0x000e220000000800 */
[----:B------:R-:W1:Y:S01]  /*2bb40*/  S2R R15, SR_TID.X ;  /* 0x00000000000f7919 */ /* 0x000e620000002100 */
[----:B------:R-:W-:Y:S01]  /*2bb50*/  IMAD.WIDE.U32 R2, R8, UR4, RZ ;  /* 0x0000000408027c25 */ /* 0x000fe2000f8e00ff */
[----:B------:R-:W-:-:S03]  /*2bb60*/  SHF.R.S32.HI R37, RZ, 0x1f, R5 ;  /* 0x0000001fff257819 */ /* 0x000fc60000011405 */
[----:B------:R-:W-:Y:S01]  /*2bb70*/  IMAD R7, R7, -0xa0, R26 ;  /* 0xffffff6007077824 */ /* 0x000fe200078e021a */
[----:B------:R-:W-:Y:S02]  /*2bb80*/  LOP3.LUT R16, R16, 0xffffffbf, RZ, 0xc0, !PT ;  /* 0xffffffbf10107812 */ /* 0x000fe400078ec0ff */
[----:B0-----:R-:W-:Y:S02]  /*2bb90*/  ISETP.GE.AND P0, PT, R36, R11, PT ;  /* 0x0000000b2400720c */ /* 0x001fe40003f06270 */
[----:B-1----:R-:W-:-:S04]  /*2bba0*/  LOP3.LUT R15, R15, 0x7f, RZ, 0xc0, !PT ;  /* 0x0000007f0f0f7812 */ /* 0x002fc800078ec0ff */
[----:B------:R-:W-:-:S05]  /*2bbb0*/  SHF.R.U32.HI R15, RZ, 0x3, R15 ;  /* 0x00000003ff0f7819 */ /* 0x000fca000001160f */
[----:B------:R-:W-:-:S05]  /*2bbc0*/  IMAD.IADD R7, R7, 0x1, -R15 ;  /* 0x0000000107077824 */ /* 0x000fca00078e0a0f */
[----:B------:R-:W-:-:S13]  /*2bbd0*/  ISETP.GE.AND P2, PT, R7, 0x1, PT ;  /* 0x000000010700780c */ /* 0x000fda0003f46270 */
[----:B------:R-:W-:Y:S01]  /*2bbe0*/  @P2 LOP3.LUT R16, R16, 0x40, RZ, 0xfc, !PT ;  /* 0x0000004010102812 */ /* 0x000fe200078efcff */
[----:B--2---:R-:W-:-:S04]  /*2bbf0*/  IMAD R0, R0, UR4, RZ ;  /* 0x0000000400007c24 */ /* 0x004fc8000f8e02ff */
[----:B------:R-:W-:-:S04]  /*2bc00*/  IMAD R0, R8, UR5, R0 ;  /* 0x0000000508007c24 */ /* 0x000fc8000f8e0200 */
[----:B------:R-:W-:Y:S02]  /*2bc10*/  IMAD.IADD R3, R3, 0x1, R0 ;  /* 0x0000000103037824 */ /* 0x000fe400078e0200 */
[----:B------:R-:W-:Y:S02]  /*2bc20*/  IMAD R0, R34, UR6, RZ ;  /* 0x0000000622007c24 */ /* 0x000fe4000f8e02ff */
[----:B------:R-:W-:-:S04]  /*2bc30*/  IMAD.WIDE.U32 R2, R6, UR6, R2 ;  /* 0x0000000606027c25 */ /* 0x000fc8000f8e0002 */
[----:B------:R-:W-:-:S04]  /*2bc40*/  IMAD R0, R6, UR7, R0 ;  /* 0x0000000706007c24 */ /* 0x000fc8000f8e0200 */
        /* <DEDUP_REMOVED lines=12> */
[----:B------:R-:W-:Y:S01]  /*2bd10*/  ULDC.64 UR6, c[0x0][0x318] ;  /* 0x0000c60000067ab9 */ /* 0x000fe20000000a00 */
[----:B------:R-:W-:Y:S02]  /*2bd20*/  IMAD.MOV.U32 R10, RZ, RZ, R2 ;  /* 0x000000ffff0a7224 */ /* 0x000fe400078e0002 */
        /* <DEDUP_REMOVED lines=12> */
[C---:B------:R-:W-:Y:S02]  /*2bdf0*/  ISETP.GE.AND P2, PT, R7.reuse, 0x21, PT ;  /* 0x000000210700780c */ /* 0x040fe40003f46270 */
        /* <DEDUP_REMOVED lines=36> */
[C---:B-1----:R-:W-:Y:S02]  /*2c040*/  IADD3 R12, P1, R36.reuse, R11, RZ ;  /* 0x0000000b240c7210 */ /* 0x042fe40007f3e0ff */
        /* <DEDUP_REMOVED lines=12> */
[----:B------:R-:W0:Y:S03]  /*2c110*/  SHFL.IDX PT, R0, R20, RZ, 0x181f ;  /* 0x00181fff14007589 */ /* 0x000e2600000e0000 */
[----:B---3--:R-:W-:Y:S01]  /*2c120*/  IMAD.X R13, RZ, RZ, R2, P1 ;  /* 0x000000ffff0d7224 */ /* 0x008fe200008e0602 */
[----:B------:R-:W-:Y:S01]  /*2c130*/  ISETP.LT.OR P1, PT, R7, 0x71, P0 ;  /* 0x000000710700780c */ /* 0x000fe20000721670 */
[----:B------:R-:W1:-:S12]  /*2c140*/  SHFL.IDX PT, R2, R10, RZ, 0x181f ;  /* 0x00181fff0a027589 */ /* 0x000e5800000e0000 */
        /* <DEDUP_REMOVED lines=21> */
.L_x_9675:
        /* <DEDUP_REMOVED lines=9> */
.L_x_9398:
        /* <DEDUP_REMOVED lines=11> */
.L_x_9399:
[----:B------:R1:W-:Y:S01]  /*2c3e0*/  SYNCS.ARRIVE.TRANS64.A1T0 RZ, [R4+URZ+0x22870], RZ ;  /* 0x022870ff04ff79a7 */ /* 0x0003e2000810003f */
[----:B------:R-:W-:Y:S05]  /*2c3f0*/  @!P6 BRA `(.L_x_9400) ;  /* 0x000000000004e947 */ /* 0x000fea0003800000 */
[----:B------:R-:W-:Y:S01]  /*2c400*/  BPT.TRAP 0x1 ;  /* 0x000000040000795c */ /* 0x000fe20000300000 */
.L_x_9400:
[----:B------:R-:W2:Y:S01]  /*2c410*/  LDL R0, [R1+0x3c] ;  /* 0x00003c0001007983 */ /* 0x000ea20000100800 */
[----:B------:R-:W-:Y:S01]  /*2c420*/  BSSY B0, `(.L_x_9401) ;  /* 0x0000003000007945 */ /* 0x000fe20003800000 */
[----:B--2---:R-:W2:Y:S03]  /*2c430*/  SYNCS.PHASECHK.TRANS64.TRYWAIT P0, [R4+URZ+0x22840], R0 ;  /* 0x02284000040075a7 */ /* 0x004ea6000800017f */
[----:B--2---:R-:W-:Y:S05]  /*2c440*/  @!P0 BRA `(.L_x_9402) ;  /* 0x0000009c00388947 */ /* 0x004fea0003800000 */
.L_x_9676:
[----:B------:R-:W-:Y:S05]  /*2c450*/  BSYNC B0 ;  /* 0x0000000000007941 */ /* 0x000fea0003800000 */
.L_x_9401:
        /* <DEDUP_REMOVED lines=8> */
[----:B------:R-:W-:-:S04]  /*2c4e0*/  IMAD.WIDE.U32 R6, R6, UR4, RZ ;  /* 0x0000000406067c25 */ /* 0x000fc8000f8e00ff */
[----:B------:R-:W-:Y:S02]  /*2c4f0*/  IMAD.IADD R7, R7, 0x1, R34 ;  /* 0x0000000107077824 */ /* 0x000fe400078e0222 */
[----:B------:R-:W-:Y:S02]  /*2c500*/  IMAD R37, R5, UR5, R37 ;  /* 0x0000000505257c24 */ /* 0x000fe4000f8e0225 */
[----:B------:R-:W-:-:S04]  /*2c510*/  IMAD.WIDE.U32 R6, R8, UR6, R6 ;  /* 0x0000000608067c25 */ /* 0x000fc8000f8e0006 */
[----:B0-----:R-:W-:Y:S01]  /*2c520*/  IMAD.MOV.U32 R10, RZ, RZ, R6 ;  /* 0x000000ffff0a7224 */ /* 0x001fe200078e0006 */
[----:B---3--:R-:W-:Y:S01]  /*2c530*/  ISETP.GE.AND P3, PT, R36, R12, PT ;  /* 0x0000000c2400720c */ /* 0x008fe20003f66270 */
[----:B--2---:R-:W-:-:S04]  /*2c540*/  IMAD R0, R0, UR6, RZ ;  /* 0x0000000600007c24 */ /* 0x004fc8000f8e02ff */
[----:B------:R-:W-:Y:S02]  /*2c550*/  IMAD R8, R8, UR7, R0 ;  /* 0x0000000708087c24 */ /* 0x000fe4000f8e0200 */
[----:B----4-:R-:W-:Y:S02]  /*2c560*/  IMAD R0, R2, UR6, RZ ;  /* 0x0000000602007c24 */ /* 0x010fe4000f8e02ff */
[----:B------:R-:W-:Y:S02]  /*2c570*/  IMAD.IADD R11, R7, 0x1, R8 ;  /* 0x00000001070b7824 */ /* 0x000fe400078e0208 */
[----:B------:R-:W-:Y:S01]  /*2c580*/  IMAD.WIDE.U32 R6, R5, UR4, RZ ;  /* 0x0000000405067c25 */ /* 0x000fe2000f8e00ff */
[----:B------:R-:W-:-:S03]  /*2c590*/  ULDC.64 UR4, c[0x0][0x308] ;  /* 0x0000c20000047ab9 */ /* 0x000fc60000000a00 */
[----:B------:R-:W-:Y:S02]  /*2c5a0*/  IMAD.IADD R7, R7, 0x1, R37 ;  /* 0x0000000107077824 */ /* 0x000fe400078e0225 */
[C---:B------:R-:W-:Y:S02]  /*2c5b0*/  IMAD R8, R9.reuse, UR7, R0 ;  /* 0x0000000709087c24 */ /* 0x040fe4000f8e0200 */
[----:B------:R-:W-:Y:S01]  /*2c5c0*/  IMAD.WIDE.U32 R6, R9, UR6, R6 ;  /* 0x0000000609067c25 */ /* 0x000fe2000f8e0006 */
[----:B------:R-:W-:-:S03]  /*2c5d0*/  ULDC.64 UR6, c[0x0][0x2e8] ;  /* 0x0000ba0000067ab9 */ /* 0x000fc60000000a00 */
        /* <DEDUP_REMOVED lines=10> */
[----:B------:R-:W0:Y:S01]  /*2c680*/  SHFL.IDX PT, R8, R2, RZ, 0x181f ;  /* 0x00181fff02087589 */ /* 0x000e2200000e0000 */
[----:B------:R-:W-:Y:S02]  /*2c690*/  LOP3.LUT R22, R22, 0xfffffeff, RZ, 0xc0, !PT ;  /* 0xfffffeff16167812 */ /* 0x000fe400078ec0ff */
[----:B------:R-:W-:Y:S01]  /*2c6a0*/  LOP3.LUT P6, RZ, R16, 0x80, RZ, 0xc0, !PT ;  /* 0x0000008010ff7812 */ /* 0x000fe200078cc0ff */
[----:B------:R-:W2:Y:S01]  /*2c6b0*/  SHFL.IDX PT, R7, R0, RZ, 0x181f ;  /* 0x00181fff00077589 */ /* 0x000ea200000e0000 */
[----:B------:R-:W-:Y:S02]  /*2c6c0*/  @P4 LOP3.LUT R22, R22, 0x100, RZ, 0xfc, !PT ;  /* 0x0000010016164812 */ /* 0x000fe400078efcff */
[----:B------:R-:W-:Y:S02]  /*2c6d0*/  LOP3.LUT P4, RZ, R16, 0x40, RZ, 0xc0, !PT ;  /* 0x0000004010ff7812 */ /* 0x000fe4000788c0ff */
[----:B------:R-:W-:-:S04]  /*2c6e0*/  LOP3.LUT R22, R22, 0xffffff7f, RZ, 0xc0, !PT ;  /* 0xffffff7f16167812 */ /* 0x000fc800078ec0ff */
[----:B------:R-:W-:Y:S02]  /*2c6f0*/  @P1 LOP3.LUT R22, R22, 0x80, RZ, 0xfc, !PT ;  /* 0x0000008016161812 */ /* 0x000fe400078efcff */
[----:B------:R-:W-:Y:S02]  /*2c700*/  LOP3.LUT P1, RZ, R16, 0x10, RZ, 0xc0, !PT ;  /* 0x0000001010ff7812 */ /* 0x000fe4000782c0ff */
[----:B------:R-:W-:-:S04]  /*2c710*/  LOP3.LUT R22, R22, 0xffffffbf, RZ, 0xc0, !PT ;  /* 0xffffffbf16167812 */ /* 0x000fc800078ec0ff */
[----:B------:R-:W-:Y:S02]  /*2c720*/  @P2 LOP3.LUT R22, R22, 0x40, RZ, 0xfc, !PT ;  /* 0x0000004016162812 */ /* 0x000fe400078efcff */
[----:B------:R-:W-:Y:S02]  /*2c730*/  LOP3.LUT P2, RZ, R16, 0x8, RZ, 0xc0, !PT ;  /* 0x0000000810ff7812 */ /* 0x000fe4000784c0ff */
[----:B0-----:R-:W-:-:S05]  /*2c740*/  @P4 IADD3 R8, P0, R36, R8, RZ ;  /* 0x0000000824084210 */ /* 0x001fca0007f1e0ff */
[----:B--2---:R-:W-:-:S04]  /*2c750*/  @P4 IMAD.X R7, RZ, RZ, R7, P0 ;  /* 0x000000ffff074224 */ /* 0x004fc800000e0607 */
        /* <DEDUP_REMOVED lines=26> */
[----:B0-----:R-:W-:-:S05]  /*2c900*/  @P5 IADD3 R8, P0, R36, R8, RZ ;  /* 0x0000000824085210 */ /* 0x001fca0007f1e0ff */
[----:B------:R-:W-:-:S04]  /*2c910*/  @P5 IMAD.X R7, RZ, RZ, R7, P0 ;  /* 0x000000ffff075224 */ /* 0x000fc800000e0607 */
        /* <DEDUP_REMOVED lines=12> */
[----:B------:R-:W-:-:S04]  /*2c9e0*/  @P4 IMAD.X R7, RZ, RZ, R7, P0 ;  /* 0x000000ffff074224 */ /* 0x000fc800000e0607 */
[----:B------:R-:W-:-:S05]  /*2c9f0*/  @P4 IMAD.MOV.U32 R9, RZ, RZ, R7 ;  /* 0x000000ffff094224 */ /* 0x000fca00078e0007 */
        /* <DEDUP_REMOVED lines=14> */
.L_x_9698:
[----:B------:R-:W-:-:S13]  /*2cae0*/  LOP3.LUT P1, RZ, R16, 0x100, RZ, 0xc0, !PT ;  /* 0x0000010010ff7812 */ /* 0x000fda000782c0ff */
[----:B------:R-:W-:-:S05]  /*2caf0*/  @P1 IADD3 R6, P0, R36, R6, RZ ;  /* 0x0000000624061210 */ /* 0x000fca0007f1e0ff */
[----:B------:R-:W-:Y:S01]  /*2cb00*/  @P1 IMAD.X R5, RZ, RZ, R5, P0 ;  /* 0x000000ffff051224 */ /* 0x000fe200000e0605 */
[----:B------:R-:W-:-:S03]  /*2cb10*/  PLOP3.LUT P0, PT, PT, PT, PT, 0x80, 0x0 ;  /* 0x000000000000781c */ /* 0x000fc60003f0f070 */
[----:B------:R-:W-:-:S05]  /*2cb20*/  @P1 IMAD.MOV.U32 R7, RZ, RZ, R5 ;  /* 0x000000ffff071224 */ /* 0x000fca00078e0005 */
[----:B------:R-:W-:Y:S01]  /*2cb30*/  @!PT LDS RZ, [RZ] ;  /* 0x00000000fffff984 */ /* 0x000fe20000000800 */
[----:B------:R-:W-:Y:S01]  /*2cb40*/  @!PT LDS RZ, [RZ] ;  /* 0x00000000fffff984 */ /* 0x000fe20000000800 */
[----:B------:R-:W-:Y:S01]  /*2cb50*/  @!PT LDS RZ, [RZ] ;  /* 0x00000000fffff984 */ /* 0x000fe20000000800 */
[----:B------:R2:W-:Y:S01]  /*2cb60*/  @P1 LDGSTS.E.BYPASS.LTC128B.128 [R3+0x1cc00], desc[UR60][R6.64], !P3 ;  /* 0x1cc0000006031fae */ /* 0x0005e2000d901d7c */
[----:B------:R-:W-:-:S04]  /*2cb70*/  NOP ;  /* 0x0000000000007918 */ /* 0x000fc80000000000 */
.L_x_9404:
        /* <DEDUP_REMOVED lines=11> */
.L_x_9405:
[----:B------:R-:W-:Y:S01]  /*2cc30*/  VIADD R0, R17, 0x14400 ;  /* 0x0001440011007836 */ /* 0x000fe20000000000 */
[----:B------:R-:W-:Y:S01]  /*2cc40*/  SHF.R.S32.HI R2, RZ, 0x1f, R33 ;  /* 0x0000001fff027819 */ /* 0x000fe20000011421 */
[----:B------:R3:W-:Y:S06]  /*2cc50*/  SYNCS.ARRIVE.TRANS64.A1T0 RZ, [R4+URZ+0x22830], RZ ;  /* 0x022830ff04ff79a7 */ /* 0x0007ec000810003f */
[----:B------:R-:W-:Y:S05]  /*2cc60*/  WARPSYNC.ALL ;  /* 0x0000000000007948 */ /* 0x000fea0003800000 */
[----:B------:R-:W-:Y:S01]  /*2cc70*/  BAR.SYNC.DEFER_BLOCKING 0x8, 0x180 ;  /* 0x0206000000007b1d */ /* 0x000fe20000010000 */
[----:B------:R-:W-:Y:S02]  /*2cc80*/  LOP3.LUT P1, RZ, R0, 0x3ff, RZ, 0xc0, !PT ;  /* 0x000003ff00ff7812 */ /* 0x000fe4000782c0ff */
[----:B------:R-:W-:-:S03]  /*2cc90*/  SHF.R.S32.HI R34, RZ, 0x1f, R27 ;  /* 0x0000001fff227819 */ /* 0x000fc6000001141b */
        /* <DEDUP_REMOVED lines=10> */
[----:B------:R-:W-:Y:S01]  /*2cd40*/  SEL R26, R27, RZ, !P0 ;  /* 0x000000ff1b1a7207 */ /* 0x000fe20004000000 */
[----:B------:R-:W-:Y:S06]  /*2cd50*/  @!P1 BRA `(.L_x_9407) ;  /* 0x0000000000409947 */ /* 0x000fec0003800000 */
[----:B------:R-:W-:Y:S01]  /*2cd60*/  MOV R2, 0x0 ;  /* 0x0000000000027802 */ /* 0x000fe20000000f00 */
[----:B------:R-:W-:Y:S01]  /*2cd70*/  ULDC.64 UR4, c[0x4][0x1b0] ;  /* 0x01006c0000047ab9 */ /* 0x000fe20000000a00 */
[----:B------:R-:W-:Y:S01]  /*2cd80*/  ULDC.64 UR6, c[0x4][0x1b8] ;  /* 0x01006e0000067ab9 */ /* 0x000fe20000000a00 */
[----:B------:R-:W-:Y:S01]  /*2cd90*/  ULDC.64 UR8, c[0x4][0x98] ;  /* 0x0100260000087ab9 */ /* 0x000fe20000000a00 */
[----:B-1-3--:R-:W-:Y:S02]  /*2cda0*/  IMAD.U32 R4, RZ, RZ, UR4 ;  /* 0x00000004ff047e24 */ /* 0x00afe4000f8e00ff */
[----:B0-2---:R-:W0:Y:S01]  /*2cdb0*/  LDC.64 R2, c[0x4][R2] ;  /* 0x0100000002027b82 */ /* 0x005e220000000a00 */
        /* <DEDUP_REMOVED lines=10> */
.L_x_9407:
[----:B------:R-:W-:Y:S05]  /*2ce60*/  BSYNC B6 ;  /* 0x0000000000067941 */ /* 0x000fea0003800000 */
.L_x_9406:
[----:B0-----:R0:W5:Y:S01]  /*2ce70*/  LDL R8, [R1+0x40] ;  /* 0x0000400001087983 */ /* 0x0011620000100800 */
[----:B--2---:R-:W2:Y:S01]  /*2ce80*/  LDC R7, c[0x0][0x448] ;  /* 0x00011200ff077b82 */ /* 0x004ea20000000800 */
[----:B------:R-:W-:Y:S01]  /*2ce90*/  IMAD.MOV.U32 R2, RZ, RZ, R30 ;  /* 0x000000ffff027224 */ /* 0x000fe200078e001e */
[----:B------:R-:W-:Y:S01]  /*2cea0*/  ULDC.64 UR4, c[0x0][0x2d8] ;  /* 0x0000b60000047ab9 */ /* 0x000fe20000000a00 */
[----:B------:R-:W4:Y:S01]  /*2ceb0*/  S2R R20, SR_TID.X ;  /* 0x0000000000147919 */ /* 0x000f220000002100 */
[----:B------:R-:W-:Y:S01]  /*2cec0*/  IMAD.MOV.U32 R3, RZ, RZ, R33 ;  /* 0x000000ffff037224 */ /* 0x000fe200078e0021 */
[----:B------:R-:W-:Y:S01]  /*2ced0*/  ULDC.64 UR6, c[0x0][0x280] ;  /* 0x0000a00000067ab9 */ /* 0x000fe20000000a00 */
[----:B------:R-:W-:-:S04]  /*2cee0*/  IMAD.WIDE.U32 R2, R18, UR4, R2 ;  /* 0x0000000412027c25 */ /* 0x000fc8000f8e0002 */
[----:B------:R-:W-:Y:S01]  /*2cef0*/  IMAD R3, R18, UR5, R3 ;  /* 0x0000000512037c24 */ /* 0x000fe2000f8e0203 */
[----:B------:R-:W-:Y:S02]  /*2cf00*/  ULDC.64 UR4, c[0x0][0x2e0] ;  /* 0x0000b80000047ab9 */ /* 0x000fe40000000a00 */
[----:B------:R-:W-:Y:S02]  /*2cf10*/  IMAD R0, R34, UR4, RZ ;  /* 0x0000000422007c24 */ /* 0x000fe4000f8e02ff */
[----:B------:R-:W-:-:S04]  /*2cf20*/  IMAD.WIDE.U32 R2, R26, UR4, R2 ;  /* 0x000000041a027c25 */ /* 0x000fc8000f8e0002 */
[----:B------:R-:W-:Y:S01]  /*2cf30*/  IMAD R0, R26, UR5, R0 ;  /* 0x000000051a007c24 */ /* 0x000fe2000f8e0200 */
[----:B------:R-:W-:Y:S01]  /*2cf40*/  ULDC.64 UR4, c[0x0][0x2d0] ;  /* 0x0000b40000047ab9 */ /* 0x000fe20000000a00 */
[----:B--2---:R-:W-:Y:S02]  /*2cf50*/  ISETP.NE.AND P0, PT, R7, 0x1, PT ;  /* 0x000000010700780c */ /* 0x004fe40003f05270 */
[----:B------:R-:W-:Y:S01]  /*2cf60*/  IMAD.IADD R3, R3, 0x1, R0 ;  /* 0x0000000103037824 */ /* 0x000fe200078e0200 */
[C---:B----4-:R-:W-:Y:S01]  /*2cf70*/  LOP3.LUT R21, R20.reuse, 0x7f, RZ, 0xc0, !PT ;  /* 0x0000007f14157812 */ /* 0x050fe200078ec0ff */
[----:B------:R-:W-:-:S09]  /*2cf80*/  IMAD.SHL.U32 R20, R20, 0x10, RZ ;  /* 0x0000001014147824 */ /* 0x000fd200078e00ff */
[----:B------:R-:W2:Y:S01]  /*2cf90*/  @P0 LDC R5, c[0x0][0x44c] ;  /* 0x00011300ff050b82 */ /* 0x000ea20000000800 */
[----:B------:R-:W-:-:S04]  /*2cfa0*/  SHF.R.U32.HI R21, RZ, 0x3, R21 ;  /* 0x00000003ff157819 */ /* 0x000fc80000011615 */
[----:B------:R-:W-:-:S03]  /*2cfb0*/  LOP3.LUT R20, R21, 0x70, R20, 0xf8, !PT ;  /* 0x0000007015147812 */ /* 0x000fc600078ef814 */
[----:B------:R-:W4:Y:S02]  /*2cfc0*/  @P0 LDC R6, c[0x0][0x450] ;  /* 0x00011400ff060b82 */ /* 0x000f240000000800 */
[----:B------:R-:W-:-:S04]  /*2cfd0*/  IMAD.IADD R0, R20, 0x1, R25 ;  /* 0x0000000114007824 */ /* 0x000fc800078e0219 */
[----:B-1-3--:R-:W-:Y:S01]  /*2cfe0*/  IMAD.MOV.U32 R4, RZ, RZ, R0 ;  /* 0x000000ffff047224 */ /* 0x00afe200078e0000 */
[----:B------:R-:W1:Y:S01]  /*2cff0*/  S2R R20, SR_TID.X ;  /* 0x0000000000147919 */ /* 0x000e620000002100 */
[----:B--2---:R-:W-:-:S05]  /*2d000*/  @P0 IMAD.HI.U32 R5, R0, R5, RZ ;  /* 0x0000000500050227 */ /* 0x004fca00078e00ff */
        /* <DEDUP_REMOVED lines=20> */
[----:B0-----:R-:W-:Y:S06]  /*2d150*/  BRA.DIV UR4, `(.L_x_9408) ;  /* 0x0000009a04f47947 */ /* 0x001fec000b800000 */
[----:B------:R-:W-:Y:S01]  /*2d160*/  IMAD.IADD R25, R9, 0x1, R25 ;  /* 0x0000000109197824 */ /* 0x000fe200078e0219 */
[----:B------:R-:W0:Y:S01]  /*2d170*/  SHFL.IDX PT, R4, R0, RZ, 0x181f ;  /* 0x00181fff00047589 */ /* 0x000e2200000e0000 */
[----:B------:R-:W-:Y:S02]  /*2d180*/  IMAD R29, R29, R7, RZ ;  /* 0x000000071d1d7224 */ /* 0x000fe400078e02ff */
[C---:B------:R-:W-:Y:S01]  /*2d190*/  VIADD R3, R25.reuse, 0x10 ;  /* 0x0000001019037836 */ /* 0x040fe20000000000 */
[----:B------:R-:W-:Y:S02]  /*2d1a0*/  SHFL.IDX PT, R6, R0, 0x1, 0x181f ;  /* 0x00381f0000067f89 */ /* 0x000fe400000e0000 */
[-C--:B------:R-:W-:Y:S02]  /*2d1b0*/  ISETP.GE.AND P2, PT, R25, R29.reuse, PT ;  /* 0x0000001d1900720c */ /* 0x080fe40003f46270 */
[----:B------:R-:W-:Y:S02]  /*2d1c0*/  ISETP.GE.AND P1, PT, R3, R29, PT ;  /* 0x0000001d0300720c */ /* 0x000fe40003f26270 */
[----:B------:R-:W1:Y:S09]  /*2d1d0*/  SHFL.IDX PT, R3, R2, RZ, 0x181f ;  /* 0x00181fff02037589 */ /* 0x000e7200000e0000 */
[----:B0-----:R-:W-:-:S05]  /*2d1e0*/  @!P2 IADD3 R4, P3, R36, R4, RZ ;  /* 0x000000042404a210 */ /* 0x001fca0007f7e0ff */
[----:B-1----:R-:W-:Y:S01]  /*2d1f0*/  @!P2 IMAD.X R5, RZ, RZ, R3, P3 ;  /* 0x000000ffff05a224 */ /* 0x002fe200018e0603 */
[----:B------:R-:W-:Y:S01]  /*2d200*/  @!P1 IADD3 R6, P3, R36, R6, RZ ;  /* 0x0000000624069210 */ /* 0x000fe20007f7e0ff */
[----:B------:R-:W0:Y:S04]  /*2d210*/  SHFL.IDX PT, R3, R2, 0x1, 0x181f ;  /* 0x00381f0002037f89 */ /* 0x000e2800000e0000 */
[----:B-----5:R1:W-:Y:S02]  /*2d220*/  @!P2 LDGSTS.E.BYPASS.LTC128B.128 [R8+0x14400], desc[UR60][R4.64], !P0 ;  /* 0x144000000408afae */ /* 0x0203e4000c101d7c */
[----:B-1----:R-:W-:Y:S02]  /*2d230*/  @!P1 IMAD.MOV.U32 R4, RZ, RZ, R6 ;  /* 0x000000ffff049224 */ /* 0x002fe400078e0006 */
[----:B0-----:R-:W-:-:S04]  /*2d240*/  @!P1 IMAD.X R3, RZ, RZ, R3, P3 ;  /* 0x000000ffff039224 */ /* 0x001fc800018e0603 */
[----:B------:R-:W-:Y:S02]  /*2d250*/  @!P1 IMAD.MOV.U32 R5, RZ, RZ, R3 ;  /* 0x000000ffff059224 */ /* 0x000fe400078e0003 */
[----:B------:R-:W-:-:S03]  /*2d260*/  VIADD R3, R25, 0x20 ;  /* 0x0000002019037836 */ /* 0x000fc60000000000 */
[----:B------:R0:W-:Y:S02]  /*2d270*/  @!P1 LDGSTS.E.BYPASS.LTC128B.128 [R8+0x14c00], desc[UR60][R4.64], !P0 ;  /* 0x14c0000004089fae */ /* 0x0001e4000c101d7c */
[----:B------:R-:W-:Y:S02]  /*2d280*/  ISETP.GE.AND P1, PT, R3, R29, PT ;  /* 0x0000001d0300720c */ /* 0x000fe40003f26270 */
[----:B------:R-:W-:Y:S04]  /*2d290*/  SHFL.IDX PT, R3, R2, 0x2, 0x181f ;  /* 0x00581f0002037f89 */ /* 0x000fe800000e0000 */
[----:B0-----:R-:W0:Y:S07]  /*2d2a0*/  SHFL.IDX PT, R4, R0, 0x2, 0x181f ;  /* 0x00581f0000047f89 */ /* 0x001e2e00000e0000 */
[----:B0-----:R-:W-:-:S05]  /*2d2b0*/  @!P1 IADD3 R4, P2, R36, R4, RZ ;  /* 0x0000000424049210 */ /* 0x001fca0007f5e0ff */
[----:B------:R-:W-:-:S04]  /*2d2c0*/  @!P1 IMAD.X R3, RZ, RZ, R3, P2 ;  /* 0x000000ffff039224 */ /* 0x000fc800010e0603 */
        /* <DEDUP_REMOVED lines=29> */
[----:B0-----:R-:W0:Y:S04]  /*2d4a0*/  SHFL.IDX PT, R4, R0, 0x6, 0x181f ;  /* 0x00d81f0000047f89 */ /* 0x001e2800000e0000 */
[----:B------:R-:W1:Y:S03]  /*2d4b0*/  SHFL.IDX PT, R0, R0, 0x7, 0x181f ;  /* 0x00f81f0000007f89 */ /* 0x000e6600000e0000 */
[----:B0-----:R-:W-:-:S05]  /*2d4c0*/  @!P2 IADD3 R4, P1, R36, R4, RZ ;  /* 0x000000042404a210 */ /* 0x001fca0007f3e0ff */
[----:B------:R-:W-:-:S04]  /*2d4d0*/  @!P2 IMAD.X R3, RZ, RZ, R3, P1 ;  /* 0x000000ffff03a224 */ /* 0x000fc800008e0603 */
[----:B------:R-:W-:Y:S02]  /*2d4e0*/  @!P2 IMAD.MOV.U32 R5, RZ, RZ, R3 ;  /* 0x000000ffff05a224 */ /* 0x000fe400078e0003 */
[----:B------:R0:W2:Y:S04]  /*2d4f0*/  SHFL.IDX PT, R3, R2, 0x7, 0x181f ;  /* 0x00f81f0002037f89 */ /* 0x0000a800000e0000 */
[----:B-1----:R0:W-:Y:S02]  /*2d500*/  @!P2 LDGSTS.E.BYPASS.LTC128B.128 [R8+0x17400], desc[UR60][R4.64], !P0 ;  /* 0x174000000408afae */ /* 0x0021e4000c101d7c */
.L_x_9715:
[----:B------:R-:W-:-:S05]  /*2d510*/  VIADD R25, R25, 0x70 ;  /* 0x0000007019197836 */ /* 0x000fca0000000000 */
[----:B------:R-:W-:-:S13]  /*2d520*/  ISETP.GE.AND P1, PT, R25, R29, PT ;  /* 0x0000001d1900720c */ /* 0x000fda0003f26270 */
[----:B0-----:R-:W-:-:S05]  /*2d530*/  @!P1 IADD3 R2, P2, R36, R0, RZ ;  /* 0x0000000024029210 */ /* 0x001fca0007f5e0ff */
[----:B--2---:R-:W-:-:S05]  /*2d540*/  @!P1 IMAD.X R3, RZ, RZ, R3, P2 ;  /* 0x000000ffff039224 */ /* 0x004fca00010e0603 */
[----:B------:R-:W-:Y:S01]  /*2d550*/  @!PT LDS RZ, [RZ] ;  /* 0x00000000fffff984 */ /* 0x000fe20000000800 */
[----:B------:R-:W-:Y:S01]  /*2d560*/  @!PT LDS RZ, [RZ] ;  /* 0x00000000fffff984 */ /* 0x000fe20000000800 */
[----:B------:R-:W-:Y:S01]  /*2d570*/  @!PT LDS RZ, [RZ] ;  /* 0x00000000fffff984 */ /* 0x000fe20000000800 */
[----:B------:R0:W-:Y:S01]  /*2d580*/  @!P1 LDGSTS.E.BYPASS.LTC128B.128 [R8+0x17c00], desc[UR60][R2.64], !P0 ;  /* 0x17c0000002089fae */ /* 0x0001e2000c101d7c */
[----:B------:R-:W-:Y:S01]  /*2d590*/  PLOP3.LUT P0, PT, PT, PT, PT, 0x80, 0x0 ;  /* 0x000000000000781c */ /* 0x000fe20003f0f070 */
[----:B------:R-:W-:-:S12]  /*2d5a0*/  NOP ;  /* 0x0000000000007918 */ /* 0x000fd80000000000 */
.L_x_9409:
        /* <DEDUP_REMOVED lines=18> */
.L_x_9716:
[----:B------:R-:W-:Y:S05]  /*2d6d0*/  BSYNC B0 ;  /* 0x0000000000007941 */ /* 0x000fea0003800000 */
.L_x_9410:
[----:B------:R-:W2:Y:S01]  /*2d6e0*/  LDL R2, [R1+0x18] ;  /* 0x0000180001027983 */ /* 0x000ea20000100800 */
[----:B------:R-:W-:-:S05]  /*2d6f0*/  VIADD R32, R32, 0xfffffffe ;  /* 0xfffffffe20207836 */ /* 0x000fca0000000000 */
[----:B--2---:R-:W-:-:S13]  /*2d700*/  ISETP.GE.AND P0, PT, R32, R2, PT ;  /* 0x000000022000720c */ /* 0x004fda0003f06270 */
[----:B------:R-:W-:Y:S05]  /*2d710*/  @!P0 BRA `(.L_x_9412) ;  /* 0x0000001800a88947 */ /* 0x000fea0003800000 */
[----:B------:R1:W5:Y:S01]  /*2d720*/  LDL.LU R26, [R1+0x8] ;  /* 0x00000800011a7983 */ /* 0x0003620000300800 */
[----:B------:R-:W-:Y:S02]  /*2d730*/  IMAD.MOV.U32 R37, RZ, RZ, R32 ;  /* 0x000000ffff257224 */ /* 0x000fe400078e0020 */
[----:B------:R-:W-:-:S07]  /*2d740*/  IMAD.MOV.U32 R25, RZ, RZ, R35 ;  /* 0x000000ffff197224 */ /* 0x000fce00078e0023 */
.L_x_9432:
[----:B0-----:R-:W2:Y:S01]  /*2d750*/  LDL R0, [R1+0x10] ;  /* 0x0000100001007983 */ /* 0x001ea20000100800 */
[----:B------:R-:W0:Y:S03]  /*2d760*/  LDC R7, c[0x0][0x430] ;  /* 0x00010c00ff077b82 */ /* 0x000e260000000800 */
[----:B---3--:R-:W3:Y:S04]  /*2d770*/  LDL R13, [R1+0x14] ;  /* 0x00001400010d7983 */ /* 0x008ee80000100800 */
[----:B------:R-:W4:Y:S01]  /*2d780*/  LDL R9, [R1+0x4] ;  /* 0x0000040001097983 */ /* 0x000f220000100800 */
        /* <DEDUP_REMOVED lines=22> */
[----:B--2---:R-:W-:-:S04]  /*2d8f0*/  IMAD R0, R37, 0xa0, R0 ;  /* 0x000000a025007824 */ /* 0x004fc800078e0200 */
[----:B------:R-:W-:-:S04]  /*2d900*/  IMAD.IADD R4, R4, 0x1, R0 ;  /* 0x0000000104047824 */ /* 0x000fc800078e0200 */
[----:B------:R-:W-:-:S04]  /*2d910*/  @P0 IMAD.HI.U32 R5, R4, R5, RZ ;  /* 0x0000000504050227 */ /* 0x000fc800078e00ff */
[----:B------:R-:W-:Y:S01]  /*2d920*/  IMAD.MOV.U32 R2, RZ, RZ, R4 ;  /* 0x000000ffff027224 */ /* 0x000fe200078e0004 */
[----:B------:R-:W-:Y:S02]  /*2d930*/  @P0 SHF.R.U32.HI R2, RZ, R3, R5 ;  /* 0x00000003ff020219 */ /* 0x000fe40000011605 */
[----:B------:R-:W0:Y:S08]  /*2d940*/  @P0 LDC R5, c[0x0][0x434] ;  /* 0x00010d00ff050b82 */ /* 0x000e300000000800 */
[----:B------:R-:W1:Y:S01]  /*2d950*/  @P0 LDC R3, c[0x0][0x438] ;  /* 0x00010e00ff030b82 */ /* 0x000e620000000800 */
[----:B------:R-:W-:-:S04]  /*2d960*/  IMAD.IADD R0, R10, 0x1, R0 ;  /* 0x000000010a007824 */ /* 0x000fc800078e0200 */
[----:B------:R-:W-:Y:S02]  /*2d970*/  IMAD.MOV.U32 R6, RZ, RZ, R0 ;  /* 0x000000ffff067224 */ /* 0x000fe400078e0000 */
[----:B------:R-:W-:Y:S02]  /*2d980*/  IMAD.MOV R8, RZ, RZ, -R2 ;  /* 0x000000ffff087224 */ /* 0x000fe400078e0a02 */
        /* <DEDUP_REMOVED lines=18> */
[----:B------:R-:W-:Y:S02]  /*2dab0*/  VIADD R35, R25, 0x1 ;  /* 0x0000000119237836 */ /* 0x000fe40000000000 */
[----:B------:R-:W-:Y:S01]  /*2dac0*/  IMAD.MOV.U32 R9, RZ, RZ, RZ ;  /* 0x000000ffff097224 */ /* 0x000fe200078e00ff */
        /* <DEDUP_REMOVED lines=14> */
.L_x_9413:
[----:B------:R-:W-:Y:S01]  /*2dbb0*/  IMAD R0, R35, 0x8, R17 ;  /* 0x0000000823007824 */ /* 0x000fe200078e0211 */
[----:B------:R-:W-:Y:S01]  /*2dbc0*/  SHF.L.U32 R34, R2, 0x1f, RZ ;  /* 0x0000001f02227819 */ /* 0x000fe200000006ff */
[----:B------:R-:W-:Y:S01]  /*2dbd0*/  BSSY B0, `(.L_x_9414) ;  /* 0x0000004000007945 */ /* 0x000fe20003800000 */
[----:B------:R-:W-:Y:S02]  /*2dbe0*/  SHF.R.S32.HI R32, RZ, 0x1f, R8 ;  /* 0x0000001fff207819 */ /* 0x000fe40000011408 */
[----:B------:R-:W0:Y:S02]  /*2dbf0*/  SYNCS.PHASECHK.TRANS64.TRYWAIT P0, [R0+URZ+0x22880], R34 ;  /* 0x02288022000075a7 */ /* 0x000e24000800017f */
[----:B0-----:R-:W-:Y:S05]  /*2dc00*/  @!P0 BRA `(.L_x_9415) ;  /* 0x0000009800c88947 */ /* 0x001fea0003800000 */
.L_x_9717:
[----:B------:R-:W-:Y:S05]  /*2dc10*/  BSYNC B0 ;  /* 0x0000000000007941 */ /* 0x000fea0003800000 */
.L_x_9414:
        /* <DEDUP_REMOVED lines=84> */
.L_x_9739:
[----:B--2---:R-:W-:-:S05]  /*2e160*/  IADD3 R2, P0, R36, R2, RZ ;  /* 0x0000000224027210 */ /* 0x004fca0007f1e0ff */
[----:B------:R-:W-:Y:S01]  /*2e170*/  IMAD.X R3, RZ, RZ, R21, P0 ;  /* 0x000000ffff037224 */ /* 0x000fe200000e0615 */
[----:B------:R-:W-:-:S04]  /*2e180*/  PLOP3.LUT P0, PT, PT, PT, PT, 0x80, 0x0 ;  /* 0x000000000000781c */ /* 0x000fc80003f0f070 */
[----:B------:R-:W-:Y:S01]  /*2e190*/  @!PT LDS RZ, [RZ] ;  /* 0x00000000fffff984 */ /* 0x000fe20000000800 */
[----:B------:R-:W-:Y:S01]  /*2e1a0*/  @!PT LDS RZ, [RZ] ;  /* 0x00000000fffff984 */ /* 0x000fe20000000800 */
[----:B------:R-:W-:Y:S01]  /*2e1b0*/  @!PT LDS RZ, [RZ] ;  /* 0x00000000fffff984 */ /* 0x000fe20000000800 */
[----:B------:R2:W-:Y:S01]  /*2e1c0*/  LDGSTS.E.BYPASS.LTC128B.128 [R6+0xec00], desc[UR60][R2.64], !P2 ;  /* 0x0ec0000002067fae */ /* 0x0005e2000d101d7c */
[----:B------:R-:W-:-:S08]  /*2e1d0*/  NOP ;  /* 0x0000000000007918 */ /* 0x000fd00000000000 */
.L_x_9417:
        /* <DEDUP_REMOVED lines=11> */
.L_x_9418:
[----:B------:R2:W-:Y:S01]  /*2e290*/  SYNCS.ARRIVE.TRANS64.A1T0 RZ, [R0+URZ+0x22870], RZ ;  /* 0x022870ff00ff79a7 */ /* 0x0005e2000810003f */
[----:B------:R-:W-:Y:S05]  /*2e2a0*/  @!P3 BRA `(.L_x_9419) ;  /* 0x000000000004b947 */ /* 0x000fea0003800000 */
[----:B------:R-:W-:Y:S01]  /*2e2b0*/  BPT.TRAP 0x1 ;  /* 0x000000040000795c */ /* 0x000fe20000300000 */
.L_x_9419:
[----:B------:R-:W3:Y:S01]  /*2e2c0*/  SYNCS.PHASECHK.TRANS64.TRYWAIT P0, [R0+URZ+0x22840], R34 ;  /* 0x02284022000075a7 */ /* 0x000ee2000800017f */
[----:B------:R-:W-:Y:S04]  /*2e2d0*/  BSSY B0, `(.L_x_9420) ;  /* 0x0000002000007945 */ /* 0x000fe80003800000 */
[----:B---3--:R-:W-:Y:S05]  /*2e2e0*/  @!P0 BRA `(.L_x_9421) ;  /* 0x0000009c00e08947 */ /* 0x008fea0003800000 */
.L_x_9740:
[----:B------:R-:W-:Y:S05]  /*2e2f0*/  BSYNC B0 ;  /* 0x0000000000007941 */ /* 0x000fea0003800000 */
.L_x_9420:
        /* <DEDUP_REMOVED lines=79> */
.L_x_9762:
        /* <DEDUP_REMOVED lines=8> */
.L_x_9423:
        /* <DEDUP_REMOVED lines=11> */
.L_x_9424:
[----:B------:R-:W4:Y:S01]  /*2e920*/  LDL R2, [R1+0x44] ;  /* 0x0000440001027983 */ /* 0x000f220000100800 */
[----:B------:R1:W-:Y:S01]  /*2e930*/  SYNCS.ARRIVE.TRANS64.A1T0 RZ, [R0+URZ+0x22830], RZ ;  /* 0x022830ff00ff79a7 */ /* 0x0003e2000810003f */
[----:B----4-:R-:W-:-:S13]  /*2e940*/  ISETP.NE.AND P0, PT, R2, 0x3, PT ;  /* 0x000000030200780c */ /* 0x010fda0003f05270 */
[----:B-1----:R-:W-:Y:S05]  /*2e950*/  @!P0 BRA `(.L_x_9425) ;  /* 0x0000000000048947 */ /* 0x002fea0003800000 */
[----:B------:R-:W-:Y:S01]  /*2e960*/  BPT.TRAP 0x1 ;  /* 0x000000040000795c */ /* 0x000fe20000300000 */
.L_x_9425:
[----:B--23--:R-:W-:Y:S01]  /*2e970*/  LOP3.LUT R0, R26, 0x1, RZ, 0x3c, !PT ;  /* 0x000000011a007812 */ /* 0x00cfe200078e3cff */
[----:B------:R-:W-:Y:S01]  /*2e980*/  IMAD R2, R25, 0x8, R17 ;  /* 0x0000000819027824 */ /* 0x000fe200078e0211 */
[----:B------:R-:W-:Y:S02]  /*2e990*/  BSSY B0, `(.L_x_9426) ;  /* 0x0000004000007945 */ /* 0x000fe40003800000 */
[----:B------:R-:W-:-:S04]  /*2e9a0*/  SHF.L.U32 R0, R0, 0x1f, RZ ;  /* 0x0000001f00007819 */ /* 0x000fc800000006ff */
[----:B------:R-:W1:Y:S02]  /*2e9b0*/  SYNCS.PHASECHK.TRANS64.TRYWAIT P2, [R2+URZ+0x22870], R0 ;  /* 0x02287000020075a7 */ /* 0x000e64000804017f */
[----:B-1----:R-:W-:Y:S05]  /*2e9c0*/  @!P2 BRA `(.L_x_9427) ;  /* 0x000000a000eca947 */ /* 0x002fea0003800000 */
.L_x_9763:
[----:B------:R-:W-:Y:S05]  /*2e9d0*/  BSYNC B0 ;  /* 0x0000000000007941 */ /* 0x000fea0003800000 */
.L_x_9426:
[----:B------:R-:W2:Y:S02]  /*2e9e0*/  LDL R3, [R1+0x4c] ;  /* 0x00004c0001037983 */ /* 0x000ea40000100800 */
[----:B--2---:R-:W-:-:S13]  /*2e9f0*/  ISETP.NE.AND P2, PT, R3, 0x3, PT ;  /* 0x000000030300780c */ /* 0x004fda0003f45270 */
[----:B------:R-:W-:Y:S05]  /*2ea00*/  @!P2 BRA `(.L_x_9428) ;  /* 0x000000000004a947 */ /* 0x000fea0003800000 */
[----:B------:R-:W-:Y:S01]  /*2ea10*/  BPT.TRAP 0x1 ;  /* 0x000000040000795c */ /* 0x000fe20000300000 */
.L_x_9428:
[----:B------:R-:W-:Y:S01]  /*2ea20*/  SHF.L.U32 R3, R26, 0x1f, RZ ;  /* 0x0000001f1a037819 */ /* 0x000fe200000006ff */
[----:B-1----:R-:W-:-:S03]  /*2ea30*/  IMAD R0, R25, 0x5000, RZ ;  /* 0x0000500019007824 */ /* 0x002fc600078e02ff */
[----:B------:R-:W1:Y:S02]  /*2ea40*/  SYNCS.PHASECHK.TRANS64.TRYWAIT P2, [R2+URZ+0x22860], R3 ;  /* 0x02286003020075a7 */ /* 0x000e64000804017f */
[----:B-1----:R-:W-:Y:S05]  /*2ea50*/  @!P2 BRA `(.L_x_9429) ;  /* 0x000000a000dca947 */ /* 0x002fea0003800000 */
.L_x_9764:
        /* <DEDUP_REMOVED lines=107> */
.L_x_9430:
[----:B-1----:R1:W-:Y:S01]  /*2f110*/  SYNCS.ARRIVE.TRANS64.A1T0 RZ, [R2+URZ+0x22850], RZ ;  /* 0x022850ff02ff79a7 */ /* 0x0023e2000810003f */
[----:B------:R-:W-:Y:S06]  /*2f120*/  BAR.SYNC.DEFER_BLOCKING 0x2, 0x80 ;  /* 0x0082000000007b1d */ /* 0x000fec0000010000 */
[----:B------:R-:W-:Y:S05]  /*2f130*/  @!P0 BRA `(.L_x_9431) ;  /* 0x0000000000048947 */ /* 0x000fea0003800000 */
[----:B------:R-:W-:Y:S01]  /*2f140*/  BPT.TRAP 0x1 ;  /* 0x000000040000795c */ /* 0x000fe20000300000 */
.L_x_9431:
[----:B0-----:R-:W2:Y:S01]  /*2f150*/  LDL R0, [R1+0x1c] ;  /* 0x00001c0001007983 */ /* 0x001ea20000100800 */
[----:B-1----:R-:W-:Y:S02]  /*2f160*/  VIADD R2, R2, 0x22880 ;  /* 0x0002288002027836 */ /* 0x002fe40000000000 */
[----:B------:R-:W-:Y:S01]  /*2f170*/  IMAD.MOV.U32 R25, RZ, RZ, R35 ;  /* 0x000000ffff197224 */ /* 0x000fe200078e0023 */
[----:B------:R3:W5:Y:S02]  /*2f180*/  LDL R26, [R1+0x8] ;  /* 0x00000800011a7983 */ /* 0x0007640000100800 */
[----:B--2---:R-:W-:-:S04]  /*2f190*/  PRMT R2, R0, 0x654, R2 ;  /* 0x0000065400027816 */ /* 0x004fc80000000002 */
[----:B------:R3:W-:Y:S01]  /*2f1a0*/  SYNCS.ARRIVE.TRANS64.RED.A1T0 RZ, [R2+URZ], RZ ;  /* 0x000000ff02ff79a7 */ /* 0x0007e2000810043f */
[----:B------:R-:W-:Y:S05]  /*2f1b0*/  @P1 BRA `(.L_x_9432) ;  /* 0xffffffe400641947 */ /* 0x000fea000383ffff */
.L_x_9412:
        /* <DEDUP_REMOVED lines=19> */
.L_x_9434:
[----:B------:R-:W-:Y:S05]  /*2f2f0*/  BSYNC B0 ;  /* 0x0000000000007941 */ /* 0x000fea0003800000 */
.L_x_9433:
[----:B------:R-:W-:Y:S05]  /*2f300*/  @!P0 BRA `(.L_x_9435) ;  /* 0x0000000000048947 */ /* 0x000fea0003800000 */
[----:B------:R-:W-:Y:S01]  /*2f310*/  BPT.TRAP 0x1 ;  /* 0x000000040000795c */ /* 0x000fe20000300000 */
.L_x_9435:
[----:B------:R-:W2:Y:S01]  /*2f320*/  LDL R0, [R1+0x8] ;  /* 0x0000080001007983 */ /* 0x000ea20000100800 */
[----:B------:R-:W-:Y:S01]  /*2f330*/  BSSY B0, `(.L_x_9436) ;  /* 0x0000006000007945 */ /* 0x000fe20003800000 */
[----:B--2---:R-:W-:Y:S01]  /*2f340*/  LOP3.LUT R3, R0, 0x1, RZ, 0x3c, !PT ;  /* 0x0000000100037812 */ /* 0x004fe200078e3cff */
[----:B------:R-:W-:-:S03]  /*2f350*/  IMAD R0, R35, 0x8, R17 ;  /* 0x0000000823007824 */ /* 0x000fc600078e0211 */
[----:B------:R-:W-:-:S04]  /*2f360*/  SHF.L.U32 R3, R3, 0x1f, RZ ;  /* 0x0000001f03037819 */ /* 0x000fc800000006ff */
[----:B------:R-:W0:Y:S02]  /*2f370*/  SYNCS.PHASECHK.TRANS64.TRYWAIT P1, [R0+URZ+0x22870], R3 ;  /* 0x02287003000075a7 */ /* 0x000e24000802017f */
[----:B0-----:R-:W-:Y:S05]  /*2f380*/  @!P1 BRA `(.L_x_9437) ;  /* 0x0000009800a49947 */ /* 0x001fea0003800000 */
.L_x_9765:
[----:B------:R-:W-:Y:S05]  /*2f390*/  BSYNC B0 ;  /* 0x0000000000007941 */ /* 0x000fea0003800000 */
.L_x_9436:
[----:B------:R-:W2:Y:S02]  /*2f3a0*/  LDL R2, [R1+0x4c] ;  /* 0x00004c0001027983 */ /* 0x000ea40000100800 */
[----:B--2---:R-:W-:-:S13]  /*2f3b0*/  ISETP.NE.AND P1, PT, R2, 0x3, PT ;  /* 0x000000030200780c */ /* 0x004fda0003f25270 */
[----:B------:R-:W-:Y:S05]  /*2f3c0*/  @!P1 BRA `(.L_x_9438) ;  /* 0x0000000000049947 */ /* 0x000fea0003800000 */
[----:B------:R-:W-:Y:S01]  /*2f3d0*/  BPT.TRAP 0x1 ;  /* 0x000000040000795c */ /* 0x000fe20000300000 */
.L_x_9438:
[----:B------:R-:W0:Y:S02]  /*2f3e0*/  LDL R2, [R1+0x8] ;  /* 0x0000080001027983 */ /* 0x000e240000100800 */
[----:B0-----:R-:W-:-:S04]  /*2f3f0*/  SHF.L.U32 R3, R2, 0x1f, RZ ;  /* 0x0000001f02037819 */ /* 0x001fc800000006ff */
[----:B------:R-:W0:Y:S02]  /*2f400*/  SYNCS.PHASECHK.TRANS64.TRYWAIT P1, [R0+URZ+0x22860], R3 ;  /* 0x02286003000075a7 */ /* 0x000e24000802017f */
[----:B0-----:R-:W-:Y:S05]  /*2f410*/  @!P1 BRA `(.L_x_9439) ;  /* 0x0000009800949947 */ /* 0x001fea0003800000 */
.L_x_9766:
[----:B------:R-:W2:Y:S01]  /*2f420*/  LDL R12, [R1+0x20] ;  /* 0x00002000010c7983 */ /* 0x000ea20000100800 */
[----:B0-----:R-:W-:Y:S01]  /*2f430*/  IMAD R3, R35, 0x5000, RZ ;  /* 0x0000500023037824 */ /* 0x001fe200078e02ff */
[----:B------:R-:W-:Y:S05]  /*2f440*/  WARPSYNC.ALL ;  /* 0x0000000000007948 */ /* 0x000fea0003800000 */
[----:B------:R-:W-:Y:S02]  /*2f450*/  LOP3.LUT R2, R3, R28, RZ, 0xfc, !PT ;  /* 0x0000001c03027212 */ /* 0x000fe400078efcff */
[----:B------:R-:W-:-:S03]  /*2f460*/  LOP3.LUT R20, R23, 0x1800, RZ, 0xfc, !PT ;  /* 0x0000180017147812 */ /* 0x000fc600078efcff */
[----:B------:R-:W-:-:S05]  /*2f470*/  IMAD.IADD R13, R17, 0x1, R2 ;  /* 0x00000001110d7824 */ /* 0x000fca00078e0202 */
[----:B------:R-:W0:Y:S02]  /*2f480*/  LDSM.16.MT88.4 R4, [R13+0xa400] ;  /* 0x00a400000d04783b */ /* 0x000e240000004200 */
[C-C-:B0-----:R-:W-:Y:S02]  /*2f490*/  PRMT R8, R4.reuse, 0x6420, R5.reuse ;  /* 0x0000642004087816 */ /* 0x141fe40000000005 */
[----:B------:R-:W-:Y:S02]  /*2f4a0*/  PRMT R9, R4, 0x7531, R5 ;  /* 0x0000753104097816 */ /* 0x000fe40000000005 */
[C-C-:B------:R-:W-:Y:S02]  /*2f4b0*/  PRMT R10, R6.reuse, 0x6420, R7.reuse ;  /* 0x00006420060a7816 */ /* 0x140fe40000000007 */
[----:B------:R-:W-:Y:S02]  /*2f4c0*/  PRMT R11, R6, 0x7531, R7 ;  /* 0x00007531060b7816 */ /* 0x000fe40000000007 */
[----:B--2---:R-:W-:-:S02]  /*2f4d0*/  IADD3 R2, R17, R12, R3 ;  /* 0x0000000c11027210 */ /* 0x004fc40007ffe003 */
[----:B------:R-:W-:-:S03]  /*2f4e0*/  LOP3.LUT R12, R3, R23, RZ, 0xfc, !PT ;  /* 0x00000017030c7212 */ /* 0x000fc600078efcff */
[----:B------:R-:W0:Y:S02]  /*2f4f0*/  LDSM.16.MT88.4 R4, [R2+0xa400] ;  /* 0x00a400000204783b */ /* 0x000e240000004200 */
[----:B------:R-:W-:-:S05]  /*2f500*/  IMAD.IADD R12, R19, 0x1, R12 ;  /* 0x00000001130c7824 */ /* 0x000fca00078e020c */
[----:B------:R0:W-:Y:S02]  /*2f510*/  STSM.16.M88.4 [R12], R8 ;  /* 0x000000080c007844 */ /* 0x0001e40000000200 */
[C-C-:B0-----:R-:W-:Y:S02]  /*2f520*/  PRMT R8, R4.reuse, 0x6420, R5.reuse ;  /* 0x0000642004087816 */ /* 0x141fe40000000005 */
[----:B------:R-:W-:Y:S02]  /*2f530*/  PRMT R9, R4, 0x7531, R5 ;  /* 0x0000753104097816 */ /* 0x000fe40000000005 */
[----:B------:R-:W-:Y:S02]  /*2f540*/  LOP3.LUT R4, R3, 0x800, R23, 0xfe, !PT ;  /* 0x0000080003047812 */ /* 0x000fe400078efe17 */
        /* <DEDUP_REMOVED lines=89> */
.L_x_9440:
[----:B------:R0:W-:Y:S01]  /*2fae0*/  SYNCS.ARRIVE.TRANS64.A1T0 RZ, [R0+URZ+0x22850], RZ ;  /* 0x022850ff00ff79a7 */ /* 0x0001e2000810003f */
[----:B------:R-:W-:Y:S06]  /*2faf0*/  BAR.SYNC.DEFER_BLOCKING 0x2, 0x80 ;  /* 0x0082000000007b1d */ /* 0x000fec0000010000 */
[----:B------:R-:W-:Y:S05]  /*2fb00*/  @!P0 BRA `(.L_x_9441) ;  /* 0x0000000000048947 */ /* 0x000fea0003800000 */
[----:B------:R-:W-:Y:S01]  /*2fb10*/  BPT.TRAP 0x1 ;  /* 0x000000040000795c */ /* 0x000fe20000300000 */
.L_x_9441:
[----:B------:R-:W2:Y:S04]  /*2fb20*/  LDL R3, [R1+0x1c] ;  /* 0x00001c0001037983 */ /* 0x000ea80000100800 */
[----:B------:R-:W3:Y:S01]  /*2fb30*/  LDL.LU R2, [R1+0x8] ;  /* 0x0000080001027983 */ /* 0x000ee20000300800 */
[----:B0-----:R-:W-:Y:S02]  /*2fb40*/  VIADD R0, R0, 0x22880 ;  /* 0x0002288000007836 */ /* 0x001fe40000000000 */
        /* <DEDUP_REMOVED lines=8> */
.L_x_9384:
[----:B------:R-:W-:-:S13]  /*2fbd0*/  LOP3.LUT P0, RZ, R16, 0x200, RZ, 0xc0, !PT ;  /* 0x0000020010ff7812 */ /* 0x000fda000780c0ff */
[----:B------:R-:W-:Y:S05]  /*2fbe0*/  @!P0 BRA `(.L_x_9442) ;  /* 0x0000000000288947 */ /* 0x000fea0003800000 */
[----:B------:R-:W-:Y:S05]  /*2fbf0*/  WARPSYNC.ALL ;  /* 0x0000000000007948 */ /* 0x000fea0003800000 */
[----:B------:R-:W1:Y:S08]  /*2fc00*/  S2UR UR4, SR_CgaCtaId ;  /* 0x00000000000479c3 */ /* 0x000e700000008800 */
[----:B------:R-:W-:Y:S01]  /*2fc10*/  BAR.SYNC.DEFER_BLOCKING 0x5, 0x180 ;  /* 0x0146000000007b1d */ /* 0x000fe20000010000 */
[----:B------:R-:W-:Y:S01]  /*2fc20*/  MOV R17, 0x400 ;  /* 0x0000040000117802 */ /* 0x000fe20000000f00 */
[----:B-1----:R-:W-:-:S05]  /*2fc30*/  IMAD.U32 R0, RZ, RZ, UR4 ;  /* 0x00000004ff007e24 */ /* 0x002fca000f8e00ff */
[----:B------:R-:W-:Y:S01]  /*2fc40*/  LEA R17, R0, R17, 0x18 ;  /* 0x0000001100117211 */ /* 0x000fe200078ec0ff */
[----:B------:R1:W-:Y:S04]  /*2fc50*/  STL [R1+0x1c], R0 ;  /* 0x00001c0001007387 */ /* 0x0003e80000100800 */
[----:B-----5:R1:W2:Y:S01]  /*2fc60*/  LDS.128 R24, [R17+0x228d0] ;  /* 0x0228d00011187984 */ /* 0x0202a20000000c00 */
[----:B------:R-:W-:Y:S06]  /*2fc70*/  BAR.ARV 0x4, 0x180 ;  /* 0x0106000000007b1d */ /* 0x000fec0000002000 */
[----:B------:R-:W-:Y:S05]  /*2fc80*/  BRA `(.L_x_9443) ;  /* 0x0000000c00e47947 */ /* 0x000fea0003800000 */
.L_x_9442:
        /* <DEDUP_REMOVED lines=8> */
[----:B0-----:R-:W0:Y:S08]  /*2fd10*/  @!P1 LDC.64 R2, c[0x0][0xc80] ;  /* 0x00032000ff029b82 */ /* 0x001e300000000a00 */
[----:B------:R-:W1:Y:S01]  /*2fd20*/  @!P1 LDC.64 R4, c[0x0][0xc78] ;  /* 0x00031e00ff049b82 */ /* 0x000e620000000a00 */
[----:B0-----:R-:W-:-:S05]  /*2fd30*/  @!P1 IMAD.WIDE R2, R0, 0x4, R2 ;  /* 0x0000000400029825 */ /* 0x001fca00078e0202 */
[----:B------:R1:W2:Y:S02]  /*2fd40*/  @!P1 LDG.E R7, desc[UR60][R2.64] ;  /* 0x0000003c02079981 */ /* 0x0002a4000c1e1900 */
[----:B-1----:R-:W-:-:S05]  /*2fd50*/  @!P1 IMAD.WIDE R2, R0, 0x4, R4 ;  /* 0x0000000400029825 */ /* 0x002fca00078e0204 */
        /* <DEDUP_REMOVED lines=30> */
.L_x_9776:
[----:B------:R-:W-:Y:S02]  /*2ff40*/  ULDC UR4, c[0x0][0xc38] ;  /* 0x00030e0000047ab9 */ /* 0x000fe40000000800 */
[----:B------:R-:W-:-:S04]  /*2ff50*/  IMAD.U32 R4, RZ, RZ, UR4 ;  /* 0x00000004ff047e24 */ /* 0x000fc8000f8e00ff */
[----:B-1----:R-:W-:-:S04]  /*2ff60*/  IMAD R3, R14, R4, RZ ;  /* 0x000000040e037224 */ /* 0x002fc800078e02ff */
[----:B------:R-:W-:-:S05]  /*2ff70*/  IMAD.IADD R6, R6, 0x1, R3 ;  /* 0x0000000106067824 */ /* 0x000fca00078e0203 */
[----:B------:R-:W-:-:S13]  /*2ff80*/  ISETP.GT.AND P6, PT, R6, R0, PT ;  /* 0x000000000600720c */ /* 0x000fda0003fc4270 */
[----:B------:R-:W-:Y:S05]  /*2ff90*/  @P6 BRA `(.L_x_9445) ;  /* 0x0000000000a46947 */ /* 0x000fea0003800000 */
.L_x_9448:
        /* <DEDUP_REMOVED lines=35> */
.L_x_9784:
[----:B------:R-:W-:Y:S02]  /*301d0*/  ULDC UR4, c[0x0][0xc38] ;  /* 0x00030e0000047ab9 */ /* 0x000fe40000000800 */
[----:B------:R-:W-:-:S04]  /*301e0*/  IMAD.U32 R4, RZ, RZ, UR4 ;  /* 0x00000004ff047e24 */ /* 0x000fc8000f8e00ff */
[----:B-1----:R-:W-:-:S04]  /*301f0*/  IMAD R3, R14, R4, RZ ;  /* 0x000000040e037224 */ /* 0x002fc800078e02ff */
[----:B------:R-:W-:-:S05]  /*30200*/  IMAD.IADD R6, R3, 0x1, R6 ;  /* 0x0000000103067824 */ /* 0x000fca00078e0206 */
[----:B------:R-:W-:-:S13]  /*30210*/  ISETP.GT.AND P6, PT, R6, R0, PT ;  /* 0x000000000600720c */ /* 0x000fda0003fc4270 */
[----:B------:R-:W-:Y:S05]  /*30220*/  @!P6 BRA `(.L_x_9448) ;  /* 0xfffffffc005ce947 */ /* 0x000fea000383ffff */
.L_x_9445:
        /* <DEDUP_REMOVED lines=10> */
.L_x_9789:
[----:B------:R-:W-:-:S13]  /*302d0*/  ISETP.NE.AND P0, PT, R3, RZ, PT ;  /* 0x000000ff0300720c */ /* 0x000fda0003f05270 */
[----:B------:R-:W-:Y:S05]  /*302e0*/  @!P0 BRA `(.L_x_9450) ;  /* 0x0000000000108947 */ /* 0x000fea0003800000 */
[----:B------:R-:W-:Y:S01]  /*302f0*/  UMOV UR4, 0xffffffff ;  /* 0xffffffff00047882 */ /* 0x000fe20000000000 */
[----:B------:R-:W-:Y:S02]  /*30300*/  VIADD R12, R7, 0xffffffff ;  /* 0xffffffff070c7836 */ /* 0x000fe40000000000 */
[----:B------:R-:W-:Y:S05]  /*30310*/  BRA.DIV UR4, `(.L_x_9451) ;  /* 0x0000009604447947 */ /* 0x000fea000b800000 */
[----:B------:R4:W0:Y:S02]  /*30320*/  SHFL.IDX PT, R24, R2, R12, 0x1f ;  /* 0x00001f0c02187589 */ /* 0x00082400000e0000 */
.L_x_9450:
[----:B---3--:R-:W-:Y:S01]  /*30330*/  ISETP.NE.AND P0, PT, R5, 0x1, PT ;  /* 0x000000010500780c */ /* 0x008fe20003f05270 */
[----:B0-----:R-:W-:-:S04]  /*30340*/  IMAD R24, R24, R4, R6 ;  /* 0x0000000418187224 */ /* 0x001fc800078e0206 */
[----:B------:R-:W-:-:S08]  /*30350*/  IMAD.IADD R0, R0, 0x1, -R24 ;  /* 0x0000000100007824 */ /* 0x000fd000078e0a18 */
[----:B------:R-:W-:Y:S05]  /*30360*/  @!P0 BRA `(.L_x_9452) ;  /* 0x0000000000e08947 */ /* 0x000fea0003800000 */
[----:B--2---:R-:W-:Y:S01]  /*30370*/  IABS R4, R25 ;  /* 0x0000001900047213 */ /* 0x004fe20000000000 */
[----:B----4-:R-:W-:-:S03]  /*30380*/  IMAD.MOV.U32 R2, RZ, RZ, RZ ;  /* 0x000000ffff027224 */ /* 0x010fc600078e00ff */
[----:B------:R-:W0:Y:S08]  /*30390*/  I2F.RP R6, R4 ;  /* 0x0000000400067306 */ /* 0x000e300000209400 */
[----:B0-----:R-:W0:Y:S02]  /*303a0*/  MUFU.RCP R6, R6 ;  /* 0x0000000600067308 */ /* 0x001e240000001000 */
[----:B0-----:R-:W-:-:S06]  /*303b0*/  VIADD R8, R6, 0xffffffe ;  /* 0x0ffffffe06087836 */ /* 0x001fcc0000000000 */
[----:B------:R-:W1:Y:S02]  /*303c0*/  F2I.FTZ.U32.TRUNC.NTZ R3, R8 ;  /* 0x0000000800037305 */ /* 0x000e64000021f000 */
[----:B-1----:R-:W-:-:S04]  /*303d0*/  IMAD.MOV R7, RZ, RZ, -R3 ;  /* 0x000000ffff077224 */ /* 0x002fc800078e0a03 */
        /* <DEDUP_REMOVED lines=47> */
[----:B-----5:R-:W-:Y:S01]  /*306d0*/  IMAD R26, R3, 0x10000, R6 ;  /* 0x00010000031a7824 */ /* 0x020fe200078e0206 */
[----:B------:R-:W-:Y:S06]  /*306e0*/  BRA `(.L_x_9453) ;  /* 0x0000000000f47947 */ /* 0x000fec0003800000 */
.L_x_9452:
[----:B----4-:R-:W0:Y:S02]  /*306f0*/  LDC.64 R2, c[0x0][0xc90] ;  /* 0x00032400ff027b82 */ /* 0x010e240000000a00 */
[----:B0-----:R-:W-:-:S05]  /*30700*/  IMAD.WIDE R2, R27, 0x4, R2 ;  /* 0x000000041b027825 */ /* 0x001fca00078e0202 */
[----:B------:R-:W2:Y:S02]  /*30710*/  LDG.E R6, desc[UR60][R2.64] ;  /* 0x0000003c02067981 */ /* 0x000ea4000c1e1900 */
[----:B--2---:R-:W-:-:S05]  /*30720*/  IMAD R5, R25, R6, RZ ;  /* 0x0000000619057224 */ /* 0x004fca00078e02ff */
[----:B-1----:R-:W-:-:S04]  /*30730*/  IABS R7, R5 ;  /* 0x0000000500077213 */ /* 0x002fc80000000000 */
        /* <DEDUP_REMOVED lines=54> */
[----:B-----5:R-:W-:Y:S02]  /*30aa0*/  IMAD R26, R2, R4, R7 ;  /* 0x00000004021a7224 */ /* 0x020fe400078e0207 */
[----:B------:R-:W-:-:S07]  /*30ab0*/  IMAD.MOV.U32 R0, RZ, RZ, R2 ;  /* 0x000000ffff007224 */ /* 0x000fce00078e0002 */
.L_x_9453:
[----:B------:R-:W-:-:S05]  /*30ac0*/  LOP3.LUT R0, RZ, R0, RZ, 0x33, !PT ;  /* 0x00000000ff007212 */ /* 0x000fca00078e33ff */
[----:B------:R-:W-:Y:S01]  /*30ad0*/  IMAD.IADD R25, R25, 0x1, R0 ;  /* 0x0000000119197824 */ /* 0x000fe200078e0200 */
[----:B------:R-:W-:Y:S06]  /*30ae0*/  BRA `(.L_x_9454) ;  /* 0x00000000001c7947 */ /* 0x000fec0003800000 */
.L_x_9446:
[----:B------:R-:W-:Y:S01]  /*30af0*/  UMOV UR4, URZ ;  /* 0x0000003f00047c82 */ /* 0x000fe20008000000 */
[----:B------:R-:W-:Y:S01]  /*30b00*/  UMOV UR5, URZ ;  /* 0x0000003f00057c82 */ /* 0x000fe20008000000 */
[----:B------:R-:W-:Y:S01]  /*30b10*/  ULDC UR6, c[0x0][0xc3c] ;  /* 0x00030f0000067ab9 */ /* 0x000fe20000000800 */
[----:B------:R-:W-:Y:S02]  /*30b20*/  IMAD.MOV.U32 R24, RZ, RZ, R0 ;  /* 0x000000ffff187224 */ /* 0x000fe400078e0000 */
[----:B------:R-:W-:Y:S02]  /*30b30*/  IMAD.U32 R25, RZ, RZ, UR4 ;  /* 0x00000004ff197e24 */ /* 0x000fe4000f8e00ff */
[----:B-----5:R-:W-:Y:S02]  /*30b40*/  IMAD.U32 R26, RZ, RZ, UR5 ;  /* 0x00000005ff1a7e24 */ /* 0x020fe4000f8e00ff */
[----:B------:R-:W-:-:S07]  /*30b50*/  IMAD.U32 R27, RZ, RZ, UR6 ;  /* 0x00000006ff1b7e24 */ /* 0x000fce000f8e00ff */
.L_x_9454:
[----:B------:R0:W2:Y:S01]  /*30b60*/  LDL R2, [R1+0x1c] ;  /* 0x00001c0001027983 */ /* 0x0000a20000100800 */
[----:B------:R-:W1:Y:S01]  /*30b70*/  S2R R0, SR_TID.X ;  /* 0x0000000000007919 */ /* 0x000e620000002100 */
[----:B------:R-:W-:Y:S05]  /*30b80*/  WARPSYNC.ALL ;  /* 0x0000000000007948 */ /* 0x000fea0003800000 */
[----:B-1----:R-:W-:Y:S01]  /*30b90*/  LOP3.LUT R0, R0, 0x1f, RZ, 0xc0, !PT ;  /* 0x0000001f00007812 */ /* 0x002fe200078ec0ff */
[----:B------:R-:W-:Y:S03]  /*30ba0*/  BAR.SYNC.DEFER_BLOCKING 0x4, 0x180 ;  /* 0x0106000000007b1d */ /* 0x000fe60000010000 */
[----:B------:R-:W-:-:S13]  /*30bb0*/  ISETP.NE.AND P0, PT, R0, RZ, PT ;  /* 0x000000ff0000720c */ /* 0x000fda0003f05270 */
[----:B------:R-:W-:Y:S01]  /*30bc0*/  @!P0 MOV R0, 0x400 ;  /* 0x0000040000008802 */ /* 0x000fe20000000f00 */
[----:B--2---:R-:W1:Y:S03]  /*30bd0*/  @!P0 S2R R2, SR_CgaCtaId ;  /* 0x0000000000028919 */ /* 0x004e660000008800 */
[----:B-1----:R-:W-:Y:S01]  /*30be0*/  @!P0 LEA R17, R2, R0, 0x18 ;  /* 0x0000000002118211 */ /* 0x002fe200078ec0ff */
[----:B------:R0:W-:Y:S04]  /*30bf0*/  @!P0 STL [R1+0x1c], R2 ;  /* 0x00001c0201008387 */ /* 0x0001e80000100800 */
[----:B------:R0:W-:Y:S01]  /*30c00*/  @!P0 STS.128 [R17+0x228d0], R24 ;  /* 0x0228d01811008388 */ /* 0x0001e20000000c00 */
[----:B------:R-:W-:Y:S06]  /*30c10*/  BAR.ARV 0x5, 0x180 ;  /* 0x0146000000007b1d */ /* 0x000fec0000002000 */
.L_x_9443:
[----:B------:R-:W-:Y:S02]  /*30c20*/  ULDC UR4, c[0x0][0xc3c] ;  /* 0x00030f0000047ab9 */ /* 0x000fe40000000800 */
[----:B--2---:R-:W-:-:S13]  /*30c30*/  ISETP.GE.AND P0, PT, R27, UR4, PT ;  /* 0x000000041b007c0c */ /* 0x004fda000bf06270 */
[----:B------:R-:W-:Y:S05]  /*30c40*/  @!P0 BRA `(.L_x_9455) ;  /* 0xffffff8000748947 */ /* 0x000fea000383ffff */
[----:B------:R-:W-:Y:S05]  /*30c50*/  BSYNC B7 ;  /* 0x0000000000077941 */ /* 0x000fea0003800000 */
.L_x_9327:
[----:B01----:R-:W2:Y:S01]  /*30c60*/  LDL.LU R0, [R1+0x48] ;  /* 0x0000480001007983 */ /* 0x003ea20000300800 */
        /* <DEDUP_REMOVED lines=11> */
.L_x_9792:
[----:B------:R-:W-:Y:S05]  /*30d20*/  BSYNC B0 ;  /* 0x0000000000007941 */ /* 0x000fea0003800000 */
.L_x_9456:
[----:B------:R-:W-:-:S03]  /*30d30*/  UMOV UR4, 0xffffffff ;  /* 0xffffffff00047882 */ /* 0x000fc60000000000 */
[----:B------:R-:W-:Y:S05]  /*30d40*/  BRA.DIV UR4, `(.L_x_9458) ;  /* 0x0000008a04f47947 */ /* 0x000fea000b800000 */
[----:B0-----:R-:W0:Y:S02]  /*30d50*/  S2R R0, SR_TID.X ;  /* 0x0000000000007919 */ /* 0x001e240000002100 */
[----:B0-----:R-:W-:-:S04]  /*30d60*/  SHF.R.U32.HI R0, RZ, 0x5, R0 ;  /* 0x00000005ff007819 */ /* 0x001fc80000011600 */
[----:B------:R-:W-:-:S05]  /*30d70*/  LOP3.LUT R0, R0, 0x3, RZ, 0xc0, !PT ;  /* 0x0000000300007812 */ /* 0x000fca00078ec0ff */
[----:B------:R0:W1:Y:S02]  /*30d80*/  SHFL.IDX PT, R14, R0, RZ, 0x1f ;  /* 0x00001fff000e7589 */ /* 0x00006400000e0000 */
.L_x_9795:
[----:B-1----:R-:W-:-:S13]  /*30d90*/  ISETP.NE.AND P0, PT, R14, RZ, PT ;  /* 0x000000ff0e00720c */ /* 0x002fda0003f05270 */
[----:B------:R-:W-:Y:S05]  /*30da0*/  @P0 BRA `(.L_x_9064) ;  /* 0x0000000000b00947 */ /* 0x000fea0003800000 */
[----:B------:R-:W-:-:S03]  /*30db0*/  UMOV UR4, 0xffffffff ;  /* 0xffffffff00047882 */ /* 0x000fc60000000000 */
[----:B------:R-:W-:Y:S05]  /*30dc0*/  BRA.DIV UR4, `(.L_x_9459) ;  /* 0x0000008e04087947 */ /* 0x000fea000b800000 */
[----:B------:R-:W-:-:S13]  /*30dd0*/  ELECT P6, URZ, PT ;  /* 0x00000000003f782f */ /* 0x000fda00038c0000 */
.L_x_9798:
[----:B------:R-:W-:Y:S05]  /*30de0*/  @!P6 BRA `(.L_x_9064) ;  /* 0x0000000000a0e947 */ /* 0x000fea0003800000 */
[----:B0-----:R-:W2:Y:S02]  /*30df0*/  LDL.LU R0, [R1+0x24] ;  /* 0x0000240001007983 */ /* 0x001ea40000300800 */
[----:B--2---:R-:W-:-:S04]  /*30e00*/  LOP3.LUT R0, R0, 0x2, RZ, 0xfc, !PT ;  /* 0x0000000200007812 */ /* 0x004fc800078efcff */
[----:B------:R-:W-:-:S13]  /*30e10*/  ISETP.NE.AND P0, PT, R0, 0x3, PT ;  /* 0x000000030000780c */ /* 0x000fda0003f05270 */
[----:B------:R-:W-:Y:S05]  /*30e20*/  @!P0 BRA `(.L_x_9460) ;  /* 0x0000000000048947 */ /* 0x000fea0003800000 */
[----:B------:R-:W-:Y:S01]  /*30e30*/  BPT.TRAP 0x1 ;  /* 0x000000040000795c */ /* 0x000fe20000300000 */
.L_x_9460:
        /* <DEDUP_REMOVED lines=8> */
.L_x_9799:
[----:B------:R-:W2:Y:S01]  /*30ec0*/  LDL.LU R4, [R1+0x8] ;  /* 0x0000080001047983 */ /* 0x000ea20000300800 */
[----:B------:R-:W-:Y:S02]  /*30ed0*/  SEL R35, R35, RZ, P2 ;  /* 0x000000ff23237207 */ /* 0x000fe40001000000 */
[----:B--2---:R-:W-:Y:S01]  /*30ee0*/  LOP3.LUT R0, R4, R0, RZ, 0x3c, !PT ;  /* 0x0000000004007212 */ /* 0x004fe200078e3cff */
[----:B------:R-:W-:Y:S06]  /*30ef0*/  @!P0 BRA `(.L_x_9462) ;  /* 0x0000000000048947 */ /* 0x000fec0003800000 */
[----:B------:R-:W-:Y:S01]  /*30f00*/  BPT.TRAP 0x1 ;  /* 0x000000040000795c */ /* 0x000fe20000300000 */
.L_x_9462:
[----:B------:R-:W-:Y:S01]  /*30f10*/  IMAD R35, R35, 0x8, R5 ;  /* 0x0000000823237824 */ /* 0x000fe200078e0205 */
[----:B------:R-:W-:-:S04]  /*30f20*/  SHF.L.U32 R0, R0, 0x1f, RZ ;  /* 0x0000001f00007819 */ /* 0x000fc800000006ff */
[----:B------:R-:W1:Y:S02]  /*30f30*/  SYNCS.PHASECHK.TRANS64.TRYWAIT P1, [R35+URZ+0x22840], R0 ;  /* 0x02284000230075a7 */ /* 0x000e64000802017f */
[----:B-1----:R-:W-:Y:S05]  /*30f40*/  @!P1 BRA `(.L_x_9463) ;  /* 0x0000008800dc9947 */ /* 0x002fea0003800000 */
.L_x_9800:
[----:B------:R-:W-:Y:S05]  /*30f50*/  @!P0 BRA `(.L_x_9464) ;  /* 0x0000000000048947 */ /* 0x000fea0003800000 */
[----:B------:R-:W-:Y:S01]  /*30f60*/  BPT.TRAP 0x1 ;  /* 0x000000040000795c */ /* 0x000fe20000300000 */
.L_x_9464:
[----:B------:R-:W2:Y:S02]  /*30f70*/  SYNCS.PHASECHK.TRANS64.TRYWAIT P1, [R3+URZ+0x22860], R2 ;  /* 0x02286002030075a7 */ /* 0x000ea4000802017f */
[----:B--2---:R-:W-:Y:S05]  /*30f80*/  @!P1 BRA `(.L_x_9465) ;  /* 0x0000008800e09947 */ /* 0x004fea0003800000 */
.L_x_9801:
[----:B------:R-:W-:Y:S05]  /*30f90*/  @!P0 BRA `(.L_x_9466) ;  /* 0x0000000000048947 */ /* 0x000fea0003800000 */
[----:B------:R-:W-:Y:S01]  /*30fa0*/  BPT.TRAP 0x1 ;  /* 0x000000040000795c */ /* 0x000fe20000300000 */
.L_x_9466:
[----:B------:R-:W3:Y:S02]  /*30fb0*/  SYNCS.PHASECHK.TRANS64.TRYWAIT P1, [R35+URZ+0x22860], R0 ;  /* 0x02286000230075a7 */ /* 0x000ee4000802017f */
[----:B---3--:R-:W-:Y:S05]  /*30fc0*/  @!P1 BRA `(.L_x_9467) ;  /* 0x0000008800e49947 */ /* 0x008fea0003800000 */
.L_x_9802:
[----:B------:R-:W-:Y:S05]  /*30fd0*/  @!P0 BRA `(.L_x_9468) ;  /* 0x0000000000048947 */ /* 0x000fea0003800000 */
[----:B------:R-:W-:Y:S01]  /*30fe0*/  BPT.TRAP 0x1 ;  /* 0x000000040000795c */ /* 0x000fe20000300000 */
.L_x_9468:
[----:B------:R-:W4:Y:S02]  /*30ff0*/  SYNCS.PHASECHK.TRANS64.TRYWAIT P1, [R3+URZ+0x22880], R2 ;  /* 0x02288002030075a7 */ /* 0x000f24000802017f */
[----:B----4-:R-:W-:Y:S05]  /*31000*/  @!P1 BRA `(.L_x_9469) ;  /* 0x0000008800e89947 */ /* 0x010fea0003800000 */
.L_x_9803:
[----:B------:R-:W-:Y:S05]  /*31010*/  @!P0 BRA `(.L_x_9470) ;  /* 0x0000000000048947 */ /* 0x000fea0003800000 */
[----:B------:R-:W-:Y:S01]  /*31020*/  BPT.TRAP 0x1 ;  /* 0x000000040000795c */ /* 0x000fe20000300000 */
.L_x_9470:
[----:B------:R0:W0:Y:S02]  /*31030*/  SYNCS.PHASECHK.TRANS64.TRYWAIT P0, [R35+URZ+0x22880], R0 ;  /* 0x02288000230075a7 */ /* 0x000024000800017f */
[----:B0-----:R-:W-:Y:S05]  /*31040*/  @!P0 NANOSLEEP.SYNCS 0x989680 ;  /* 0x009896800000895d */ /* 0x001fea0003900000 */
[----:B------:R-:W0:Y:S02]  /*31050*/  @!P0 SYNCS.PHASECHK.TRANS64 P0, [R35+URZ+0x22880], R0 ;  /* 0x02288000230085a7 */ /* 0x000e24000800007f */
[----:B0-----:R-:W-:Y:S05]  /*31060*/  @!P0 BRA `(.L_x_9470) ;  /* 0xfffffffc00f08947 */ /* 0x001fea000383ffff */
.L_x_9064:
[----:B------:R-:W-:Y:S05]  /*31070*/  BSYNC B8 ;  /* 0x0000000000087941 */ /* 0x000fea0003800000 */
.L_x_9061:
[----:B------:R-:W-:Y:S05]  /*31080*/  EXIT ;  /* 0x000000000000794d */ /* 0x000fea0003800000 */
.L_x_9094:
[----:B-1----:R1:W2:Y:S02]  /*31090*/  SYNCS.PHASECHK.TRANS64.TRYWAIT P6, [R86+URZ+0x22890], R98 ;  /* 0x02289062560075a7 */ /* 0x0022a400080c017f */
[----:B--2---:R-:W-:Y:S05]  /*310a0*/  @!P6 NANOSLEEP.SYNCS 0x989680 ;  /* 0x009896800000e95d */ /* 0x004fea0003900000 */
[----:B------:R-:W2:Y:S02]  /*310b0*/  @!P6 SYNCS.PHASECHK.TRANS64 P6, [R86+URZ+0x22890], R98 ;  /* 0x022890625600e5a7 */ /* 0x000ea400080c007f */
[----:B--2---:R-:W-:Y:S05]  /*310c0*/  @!P6 BRA `(.L_x_9094) ;  /* 0xfffffffc00f0e947 */ /* 0x004fea000383ffff */
[----:B------:R-:W-:Y:S05]  /*310d0*/  BRA `(.L_x_9471) ;  /* 0xfffffd1c00f07947 */ /* 0x000fea000383ffff */
.L_x_9095:
        /* <DEDUP_REMOVED lines=8> */
.L_x_9473:
[----:B------:R-:W-:Y:S05]  /*31160*/  BSYNC B1 ;  /* 0x0000000000017941 */ /* 0x000fea0003800000 */
.L_x_9472:
        /* <DEDUP_REMOVED lines=8> */
.L_x_9474:
[----:B------:R-:W-:Y:S05]  /*311f0*/  BRA `(.L_x_9475) ;  /* 0xfffffd1c00bc7947 */ /* 0x000fea000383ffff */
.L_x_9104:
        /* <DEDUP_REMOVED lines=8> */
.L_x_9477:
[----:B------:R-:W-:Y:S05]  /*31280*/  BSYNC B1 ;  /* 0x0000000000017941 */ /* 0x000fea0003800000 */
.L_x_9476:
        /* <DEDUP_REMOVED lines=8> */
.L_x_9478:
[----:B------:R-:W-:Y:S05]  /*31310*/  BRA `(.L_x_9479) ;  /* 0xfffffd2c00387947 */ /* 0x000fea000383ffff */
.L_x_9113:
[----:B------:R-:W-:Y:S01]  /*31320*/  BSSY B1, `(.L_x_9480) ;  /* 0x0000008000017945 */ /* 0x000fe20003800000 */
[----:B------:R-:W-:Y:S02]  /*31330*/  IMAD.MOV.U32 R13, RZ, RZ, R100 ;  /* 0x000000ffff0d7224 */ /* 0x000fe400078e0064 */
[----:B------:R-:W-:Y:S02]  /*31340*/  IMAD.MOV.U32 R12, RZ, RZ, 0x2 ;  /* 0x00000002ff0c7424 */ /* 0x000fe400078e00ff */
[----:B0-----:R-:W-:Y:S02]  /*31350*/  IMAD.MOV.U32 R11, RZ, RZ, 0x1c1f ;  /* 0x00001c1fff0b7424 */ /* 0x001fe400078e00ff */
[----:B------:R-:W-:-:S07]  /*31360*/  IMAD.MOV.U32 R15, RZ, RZ, -0x1 ;  /* 0xffffffffff0f7424 */ /* 0x000fce00078e00ff */
[----:B-1234-:R-:W-:Y:S05]  /*31370*/  WARPSYNC.COLLECTIVE R15, `(.L_x_9481) ;  /* 0x000000000f087348 */ /* 0x01efea0003c00000 */
[----:B------:R0:W0:Y:S02]  /*31380*/  SHFL.IDX P6, R14, R13, R12, R11 ;  /* 0x0000000c0d0e7389 */ /* 0x00002400000c000b */
[----:B01234-:R-:W-:Y:S01]  /*31390*/  ENDCOLLECTIVE ;  /* 0x000000000000791b */ /* 0x01ffe20003800000 */
.L_x_9481:
[----:B------:R-:W-:Y:S05]  /*313a0*/  BSYNC B1 ;  /* 0x0000000000017941 */ /* 0x000fea0003800000 */
.L_x_9480:
        /* <DEDUP_REMOVED lines=8> */
.L_x_9482:
[----:B------:R-:W-:Y:S05]  /*31430*/  BRA `(.L_x_9483) ;  /* 0xfffffd3800c47947 */ /* 0x000fea000383ffff */
.L_x_9123:
[----:B-1----:R1:W2:Y:S02]  /*31440*/  SYNCS.PHASECHK.TRANS64.TRYWAIT P3, [R86+URZ+0x22890], R98 ;  /* 0x02289062560075a7 */ /* 0x0022a4000806017f */
[----:B--2---:R-:W-:Y:S05]  /*31450*/  @!P3 NANOSLEEP.SYNCS 0x989680 ;  /* 0x009896800000b95d */ /* 0x004fea0003900000 */
[----:B------:R-:W2:Y:S02]  /*31460*/  @!P3 SYNCS.PHASECHK.TRANS64 P3, [R86+URZ+0x22890], R98 ;  /* 0x022890625600b5a7 */ /* 0x000ea4000806007f */
[----:B--2---:R-:W-:Y:S05]  /*31470*/  @!P3 BRA `(.L_x_9123) ;  /* 0xfffffffc00f0b947 */ /* 0x004fea000383ffff */
[----:B------:R-:W-:Y:S05]  /*31480*/  BRA `(.L_x_9484) ;  /* 0xfffffd4c00907947 */ /* 0x000fea000383ffff */
.L_x_9124:
        /* <DEDUP_REMOVED lines=8> */
.L_x_9486:
[----:B------:R-:W-:Y:S05]  /*31510*/  BSYNC B1 ;  /* 0x0000000000017941 */ /* 0x000fea0003800000 */
.L_x_9485:
        /* <DEDUP_REMOVED lines=8> */
.L_x_9487:
[----:B------:R-:W-:Y:S01]  /*315a0*/  IMAD.MOV.U32 R101, RZ, RZ, R14 ;  /* 0x000000ffff657224 */ /* 0x000fe200078e000e */
[----:B------:R-:W-:Y:S06]  /*315b0*/  BRA `(.L_x_9488) ;  /* 0xfffffd4c005c7947 */ /* 0x000fec000383ffff */
.L_x_9129:
        /* <DEDUP_REMOVED lines=8> */
.L_x_9490:
[----:B------:R-:W-:Y:S05]  /*31640*/  BSYNC B1 ;  /* 0x0000000000017941 */ /* 0x000fea0003800000 */
.L_x_9489:
        /* <DEDUP_REMOVED lines=8> */
.L_x_9491:
[----:B------:R-:W-:Y:S05]  /*316d0*/  BRA `(.L_x_9492) ;  /* 0xfffffd5800ec7947 */ /* 0x000fea000383ffff */
.L_x_9134:
        /* <DEDUP_REMOVED lines=8> */
.L_x_9494:
[----:B------:R-:W-:Y:S05]  /*31760*/  BSYNC B1 ;  /* 0x0000000000017941 */ /* 0x000fea0003800000 */
.L_x_9493:
        /* <DEDUP_REMOVED lines=8> */
.L_x_9495:
[----:B------:R-:W-:Y:S05]  /*317f0*/  BRA `(.L_x_9496) ;  /* 0xfffffd68009c7947 */ /* 0x000fea000383ffff */
.L_x_9139:
[----:B0-----:R0:W1:Y:S02]  /*31800*/  SYNCS.PHASECHK.TRANS64.TRYWAIT P2, [R86+URZ+0x22890], R98 ;  /* 0x02289062560075a7 */ /* 0x001064000804017f */
[----:B-1----:R-:W-:Y:S05]  /*31810*/  @!P2 NANOSLEEP.SYNCS 0x989680 ;  /* 0x009896800000a95d */ /* 0x002fea0003900000 */
[----:B------:R-:W1:Y:S02]  /*31820*/  @!P2 SYNCS.PHASECHK.TRANS64 P2, [R86+URZ+0x22890], R98 ;  /* 0x022890625600a5a7 */ /* 0x000e64000804007f */
[----:B-1----:R-:W-:Y:S05]  /*31830*/  @!P2 BRA `(.L_x_9139) ;  /* 0xfffffffc00f0a947 */ /* 0x002fea000383ffff */
[----:B------:R-:W-:Y:S05]  /*31840*/  BRA `(.L_x_9497) ;  /* 0xfffffd7800887947 */ /* 0x000fea000383ffff */
.L_x_9140:
        /* <DEDUP_REMOVED lines=8> */
.L_x_9499:
[----:B------:R-:W-:Y:S05]  /*318d0*/  BSYNC B1 ;  /* 0x0000000000017941 */ /* 0x000fea0003800000 */
.L_x_9498:
        /* <DEDUP_REMOVED lines=8> */
.L_x_9500:
[----:B------:R-:W-:Y:S05]  /*31960*/  BRA `(.L_x_9501) ;  /* 0xfffffd7800a87947 */ /* 0x000fea000383ffff */
.L_x_9143:
        /* <DEDUP_REMOVED lines=8> */
.L_x_9503:
[----:B------:R-:W-:Y:S05]  /*319f0*/  BSYNC B1 ;  /* 0x0000000000017941 */ /* 0x000fea0003800000 */
.L_x_9502:
        /* <DEDUP_REMOVED lines=8> */
.L_x_9504:
[----:B------:R-:W-:Y:S05]  /*31a80*/  BRA `(.L_x_9505) ;  /* 0xfffffd7800a87947 */ /* 0x000fea000383ffff */
.L_x_9146:
[----:B------:R-:W-:Y:S01]  /*31a90*/  BSSY B1, `(.L_x_9506) ;  /* 0x0000008000017945 */ /* 0x000fe20003800000 */
[----:B------:R-:W-:Y:S02]  /*31aa0*/  IMAD.MOV.U32 R13, RZ, RZ, R9 ;  /* 0x000000ffff0d7224 */ /* 0x000fe400078e0009 */
[----:B------:R-:W-:Y:S02]  /*31ab0*/  IMAD.MOV.U32 R12, RZ, RZ, 0x2 ;  /* 0x00000002ff0c7424 */ /* 0x000fe400078e00ff */
[----:B------:R-:W-:Y:S02]  /*31ac0*/  IMAD.MOV.U32 R11, RZ, RZ, 0x1c1f ;  /* 0x00001c1fff0b7424 */ /* 0x000fe400078e00ff */
[----:B---3--:R-:W-:-:S07]  /*31ad0*/  IMAD.MOV.U32 R15, RZ, RZ, -0x1 ;  /* 0xffffffffff0f7424 */ /* 0x008fce00078e00ff */
[----:B012-4-:R-:W-:Y:S05]  /*31ae0*/  WARPSYNC.COLLECTIVE R15, `(.L_x_9507) ;  /* 0x000000000f087348 */ /* 0x017fea0003c00000 */
[----:B------:R3:W0:Y:S02]  /*31af0*/  SHFL.IDX P6, R14, R13, R12, R11 ;  /* 0x0000000c0d0e7389 */ /* 0x00062400000c000b */
[----:B01234-:R-:W-:Y:S01]  /*31b00*/  ENDCOLLECTIVE ;  /* 0x000000000000791b */ /* 0x01ffe20003800000 */
.L_x_9507:
[----:B------:R-:W-:Y:S05]  /*31b10*/  BSYNC B1 ;  /* 0x0000000000017941 */ /* 0x000fea0003800000 */
.L_x_9506:
        /* <DEDUP_REMOVED lines=8> */
.L_x_9508:
[----:B------:R-:W-:Y:S05]  /*31ba0*/  BRA `(.L_x_9509) ;  /* 0xfffffd7800ac7947 */ /* 0x000fea000383ffff */
.L_x_9150:
[----:B------:R0:W0:Y:S02]  /*31bb0*/  SYNCS.PHASECHK.TRANS64.TRYWAIT P3, [R86+URZ+0x228b0], R98 ;  /* 0x0228b062560075a7 */ /* 0x000024000806017f */
[----:B0-----:R-:W-:Y:S05]  /*31bc0*/  @!P3 NANOSLEEP.SYNCS 0x989680 ;  /* 0x009896800000b95d */ /* 0x001fea0003900000 */
[----:B------:R-:W0:Y:S02]  /*31bd0*/  @!P3 SYNCS.PHASECHK.TRANS64 P3, [R86+URZ+0x228b0], R98 ;  /* 0x0228b0625600b5a7 */ /* 0x000e24000806007f */
[----:B0-----:R-:W-:Y:S05]  /*31be0*/  @!P3 BRA `(.L_x_9150) ;  /* 0xfffffffc00f0b947 */ /* 0x001fea000383ffff */
[----:B------:R-:W-:Y:S05]  /*31bf0*/  BRA `(.L_x_9510) ;  /* 0xfffffd7c00207947 */ /* 0x000fea000383ffff */
.L_x_9170:
[----:B------:R-:W1:Y:S01]  /*31c00*/  S2R R4, SR_TID.X ;  /* 0x0000000000047919 */ /* 0x000e620000002100 */
[----:B------:R-:W-:Y:S01]  /*31c10*/  BSSY B0, `(.L_x_9511) ;  /* 0x000000c000007945 */ /* 0x000fe20003800000 */
[----:B------:R-:W-:Y:S02]  /*31c20*/  IMAD.MOV.U32 R12, RZ, RZ, RZ ;  /* 0x000000ffff0c7224 */ /* 0x000fe400078e00ff */
[----:B------:R-:W-:Y:S02]  /*31c30*/  IMAD.MOV.U32 R11, RZ, RZ, 0x1f ;  /* 0x0000001fff0b7424 */ /* 0x000fe400078e00ff */
[----:B------:R-:W-:Y:S02]  /*31c40*/  IMAD.MOV.U32 R15, RZ, RZ, -0x1 ;  /* 0xffffffffff0f7424 */ /* 0x000fe400078e00ff */
[----:B-1----:R-:W-:-:S05]  /*31c50*/  VIADD R5, R4, 0xffffff80 ;  /* 0xffffff8004057836 */ /* 0x002fca0000000000 */
[----:B------:R-:W-:-:S04]  /*31c60*/  SHF.R.S32.HI R4, RZ, 0x1f, R5 ;  /* 0x0000001fff047819 */ /* 0x000fc80000011405 */
[----:B------:R-:W-:-:S04]  /*31c70*/  LEA.HI R4, R4, R5, RZ, 0x7 ;  /* 0x0000000504047211 */ /* 0x000fc800078f38ff */
[----:B------:R-:W-:-:S05]  /*31c80*/  SHF.R.S32.HI R4, RZ, 0x7, R4 ;  /* 0x00000007ff047819 */ /* 0x000fca0000011404 */
[----:B0-----:R-:W-:-:S07]  /*31c90*/  IMAD.MOV.U32 R13, RZ, RZ, R4 ;  /* 0x000000ffff0d7224 */ /* 0x001fce00078e0004 */
[----:B-----5:R-:W-:Y:S05]  /*31ca0*/  WARPSYNC.COLLECTIVE R15, `(.L_x_9512) ;  /* 0x000000000f087348 */ /* 0x020fea0003c00000 */
[----:B------:R0:W1:Y:S02]  /*31cb0*/  SHFL.IDX P6, R14, R13, R12, R11 ;  /* 0x0000000c0d0e7389 */ /* 0x00006400000c000b */
[----:B01---5:R-:W-:Y:S01]  /*31cc0*/  ENDCOLLECTIVE ;  /* 0x000000000000791b */ /* 0x023fe20003800000 */
.L_x_9512:
[----:B------:R-:W-:Y:S05]  /*31cd0*/  BSYNC B0 ;  /* 0x0000000000007941 */ /* 0x000fea0003800000 */
.L_x_9511:
[----:B------:R-:W-:Y:S01]  /*31ce0*/  IMAD.MOV.U32 R203, RZ, RZ, R14 ;  /* 0x000000ffffcb7224 */ /* 0x000fe200078e000e */
[----:B------:R-:W-:Y:S06]  /*31cf0*/  BRA `(.L_x_9513) ;  /* 0xfffffd8800d87947 */ /* 0x000fec000383ffff */
.L_x_9182:
        /* <DEDUP_REMOVED lines=8> */
.L_x_9515:
[----:B------:R-:W-:Y:S05]  /*31d80*/  BSYNC B1 ;  /* 0x0000000000017941 */ /* 0x000fea0003800000 */
.L_x_9514:
        /* <DEDUP_REMOVED lines=8> */
.L_x_9516:
[----:B------:R-:W-:Y:S02]  /*31e10*/  IMAD.MOV.U32 R13, RZ, RZ, R8 ;  /* 0x000000ffff0d7224 */ /* 0x000fe400078e0008 */
[----:B------:R-:W-:-:S07]  /*31e20*/  IMAD.MOV.U32 R3, RZ, RZ, R14 ;  /* 0x000000ffff037224 */ /* 0x000fce00078e000e */
[----:B------:R-:W-:Y:S05]  /*31e30*/  WARPSYNC.COLLECTIVE R15, `(.L_x_9517) ;  /* 0x000000000f087348 */ /* 0x000fea0003c00000 */
[----:B------:R0:W1:Y:S02]  /*31e40*/  SHFL.IDX P6, R14, R13, R12, R11 ;  /* 0x0000000c0d0e7389 */ /* 0x00006400000c000b */
[----:B01----:R-:W-:Y:S01]  /*31e50*/  ENDCOLLECTIVE ;  /* 0x000000000000791b */ /* 0x003fe20003800000 */
.L_x_9517:
[----:B------:R-:W-:Y:S02]  /*31e60*/  IMAD.MOV.U32 R13, RZ, RZ, R7 ;  /* 0x000000ffff0d7224 */ /* 0x000fe400078e0007 */
[----:B------:R-:W-:-:S07]  /*31e70*/  IMAD.MOV.U32 R4, RZ, RZ, R14 ;  /* 0x000000ffff047224 */ /* 0x000fce00078e000e */
[----:B------:R-:W-:Y:S05]  /*31e80*/  WARPSYNC.COLLECTIVE R15, `(.L_x_9518) ;  /* 0x000000000f087348 */ /* 0x000fea0003c00000 */
[----:B------:R0:W1:Y:S02]  /*31e90*/  SHFL.IDX P6, R14, R13, R12, R11 ;  /* 0x0000000c0d0e7389 */ /* 0x00006400000c000b */
[----:B01----:R-:W-:Y:S01]  /*31ea0*/  ENDCOLLECTIVE ;  /* 0x000000000000791b */ /* 0x003fe20003800000 */
.L_x_9518:
[----:B------:R-:W-:Y:S05]  /*31eb0*/  BRA `(.L_x_9519) ;  /* 0xfffffd9000d47947 */ /* 0x000fea000383ffff */
.L_x_9185:
[----:B------:R-:W-:Y:S01]  /*31ec0*/  BSSY B1, `(.L_x_9520) ;  /* 0x0000008000017945 */ /* 0x000fe20003800000 */
[----:B------:R-:W-:Y:S02]  /*31ed0*/  IMAD.MOV.U32 R13, RZ, RZ, R6 ;  /* 0x000000ffff0d7224 */ /* 0x000fe400078e0006 */
[----:B------:R-:W-:Y:S02]  /*31ee0*/  IMAD.MOV.U32 R12, RZ, RZ, 0x1 ;  /* 0x00000001ff0c7424 */ /* 0x000fe400078e00ff */
[----:B------:R-:W-:Y:S02]  /*31ef0*/  IMAD.MOV.U32 R11, RZ, RZ, 0x1c1f ;  /* 0x00001c1fff0b7424 */ /* 0x000fe400078e00ff */
[----:B------:R-:W-:-:S07]  /*31f00*/  IMAD.MOV.U32 R15, RZ, RZ, -0x1 ;  /* 0xffffffffff0f7424 */ /* 0x000fce00078e00ff */
[----:B0-2345:R-:W-:Y:S05]  /*31f10*/  WARPSYNC.COLLECTIVE R15, `(.L_x_9521) ;  /* 0x000000000f087348 */ /* 0x03dfea0003c00000 */
[----:B----4-:R1:W4:Y:S02]  /*31f20*/  SHFL.IDX P6, R14, R13, R12, R11 ;  /* 0x0000000c0d0e7389 */ /* 0x01032400000c000b */
[----:B012345:R-:W-:Y:S01]  /*31f30*/  ENDCOLLECTIVE ;  /* 0x000000000000791b */ /* 0x03ffe20003800000 */
.L_x_9521:
[----:B------:R-:W-:Y:S05]  /*31f40*/  BSYNC B1 ;  /* 0x0000000000017941 */ /* 0x000fea0003800000 */
.L_x_9520:
        /* <DEDUP_REMOVED lines=8> */
.L_x_9522:
[----:B------:R-:W-:Y:S02]  /*31fd0*/  IMAD.MOV.U32 R13, RZ, RZ, R8 ;  /* 0x000000ffff0d7224 */ /* 0x000fe400078e0008 */
[----:B------:R-:W-:-:S07]  /*31fe0*/  IMAD.MOV.U32 R3, RZ, RZ, R14 ;  /* 0x000000ffff037224 */ /* 0x000fce00078e000e */
[----:B------:R-:W-:Y:S05]  /*31ff0*/  WARPSYNC.COLLECTIVE R15, `(.L_x_9523) ;  /* 0x000000000f087348 */ /* 0x000fea0003c00000 */
[----:B------:R0:W1:Y:S02]  /*32000*/  SHFL.IDX P6, R14, R13, R12, R11 ;  /* 0x0000000c0d0e7389 */ /* 0x00006400000c000b */
[----:B01----:R-:W-:Y:S01]  /*32010*/  ENDCOLLECTIVE ;  /* 0x000000000000791b */ /* 0x003fe20003800000 */
.L_x_9523:
[----:B------:R-:W-:Y:S02]  /*32020*/  IMAD.MOV.U32 R13, RZ, RZ, R7 ;  /* 0x000000ffff0d7224 */ /* 0x000fe400078e0007 */
[----:B------:R-:W-:-:S07]  /*32030*/  IMAD.MOV.U32 R4, RZ, RZ, R14 ;  /* 0x000000ffff047224 */ /* 0x000fce00078e000e */
[----:B------:R-:W-:Y:S05]  /*32040*/  WARPSYNC.COLLECTIVE R15, `(.L_x_9524) ;  /* 0x000000000f087348 */ /* 0x000fea0003c00000 */
[----:B------:R0:W1:Y:S02]  /*32050*/  SHFL.IDX P6, R14, R13, R12, R11 ;  /* 0x0000000c0d0e7389 */ /* 0x00006400000c000b */
[----:B01----:R-:W-:Y:S01]  /*32060*/  ENDCOLLECTIVE ;  /* 0x000000000000791b */ /* 0x003fe20003800000 */
.L_x_9524:
[----:B------:R-:W-:Y:S05]  /*32070*/  BRA `(.L_x_9525) ;  /* 0xfffffd9000f47947 */ /* 0x000fea000383ffff */
.L_x_9189:
[----:B0-----:R0:W1:Y:S02]  /*32080*/  SYNCS.PHASECHK.TRANS64.TRYWAIT P0, [R17+URZ+0x22800], R38 ;  /* 0x02280026110075a7 */ /* 0x001064000800017f */
[----:B-1----:R-:W-:Y:S05]  /*32090*/  @!P0 NANOSLEEP.SYNCS 0x989680 ;  /* 0x009896800000895d */ /* 0x002fea0003900000 */
[----:B------:R-:W1:Y:S02]  /*320a0*/  @!P0 SYNCS.PHASECHK.TRANS64 P0, [R17+URZ+0x22800], R38 ;  /* 0x02280026110085a7 */ /* 0x000e64000800007f */
[----:B-1----:R-:W-:Y:S05]  /*320b0*/  @!P0 BRA `(.L_x_9189) ;  /* 0xfffffffc00f08947 */ /* 0x002fea000383ffff */
[----:B------:R-:W-:Y:S05]  /*320c0*/  BRA `(.L_x_9526) ;  /* 0xfffffd9400987947 */ /* 0x000fea000383ffff */
.L_x_9197:
        /* <DEDUP_REMOVED lines=9> */
.L_x_9528:
[----:B------:R-:W-:Y:S05]  /*32160*/  BSYNC B1 ;  /* 0x0000000000017941 */ /* 0x000fea0003800000 */
.L_x_9527:
[----:B------:R-:W-:Y:S01]  /*32170*/  IMAD.MOV.U32 R13, RZ, RZ, R35 ;  /* 0x000000ffff0d7224 */ /* 0x000fe200078e0023 */
[----:B------:R-:W-:Y:S01]  /*32180*/  ISETP.GE.AND P0, PT, R18, R41, PT ;  /* 0x000000291200720c */ /* 0x000fe20003f06270 */
[----:B------:R-:W-:Y:S02]  /*32190*/  IMAD.MOV.U32 R12, RZ, RZ, RZ ;  /* 0x000000ffff0c7224 */ /* 0x000fe400078e00ff */
[----:B------:R-:W-:Y:S02]  /*321a0*/  IMAD.MOV.U32 R11, RZ, RZ, 0x1c1f ;  /* 0x00001c1fff0b7424 */ /* 0x000fe400078e00ff */
[----:B------:R-:W-:Y:S02]  /*321b0*/  IMAD.MOV.U32 R15, RZ, RZ, -0x1 ;  /* 0xffffffffff0f7424 */ /* 0x000fe400078e00ff */
[----:B------:R-:W-:Y:S02]  /*321c0*/  IMAD.MOV.U32 R3, RZ, RZ, R14 ;  /* 0x000000ffff037224 */ /* 0x000fe400078e000e */
[----:B------:R-:W-:-:S07]  /*321d0*/  IMAD R39, R197, R10, RZ ;  /* 0x0000000ac5277224 */ /* 0x000fce00078e02ff */
[----:B------:R-:W-:Y:S05]  /*321e0*/  WARPSYNC.COLLECTIVE R15, `(.L_x_9529) ;  /* 0x000000000f087348 */ /* 0x000fea0003c00000 */
[----:B------:R0:W1:Y:S02]  /*321f0*/  SHFL.IDX P6, R14, R13, R12, R11 ;  /* 0x0000000c0d0e7389 */ /* 0x00006400000c000b */
[----:B01----:R-:W-:Y:S01]  /*32200*/  ENDCOLLECTIVE ;  /* 0x000000000000791b */ /* 0x003fe20003800000 */
.L_x_9529:
[----:B------:R-:W-:Y:S01]  /*32210*/  ISETP.GE.OR P1, PT, R36, R39, P0 ;  /* 0x000000272400720c */ /* 0x000fe20000726670 */
[----:B------:R-:W-:Y:S02]  /*32220*/  IMAD.MOV.U32 R13, RZ, RZ, R37 ;  /* 0x000000ffff0d7224 */ /* 0x000fe400078e0025 */
[----:B------:R-:W-:-:S10]  /*32230*/  IMAD.MOV.U32 R5, RZ, RZ, R14 ;  /* 0x000000ffff057224 */ /* 0x000fd400078e000e */
[----:B------:R-:W-:Y:S05]  /*32240*/  WARPSYNC.COLLECTIVE R15, `(.L_x_9530) ;  /* 0x000000000f087348 */ /* 0x000fea0003c00000 */
[----:B------:R0:W1:Y:S02]  /*32250*/  SHFL.IDX P6, R14, R13, R12, R11 ;  /* 0x0000000c0d0e7389 */ /* 0x00006400000c000b */
[----:B01----:R-:W-:Y:S01]  /*32260*/  ENDCOLLECTIVE ;  /* 0x000000000000791b */ /* 0x003fe20003800000 */
.L_x_9530:
[----:B------:R-:W-:-:S05]  /*32270*/  @!P1 IADD3 R0, P2, R18, R5, RZ ;  /* 0x0000000512009210 */ /* 0x000fca0007f5e0ff */
[----:B------:R-:W-:Y:S02]  /*32280*/  @!P1 IMAD.X R5, R3, 0x1, R19, P2 ;  /* 0x0000000103059824 */ /* 0x000fe400010e0613 */
[----:B------:R-:W-:Y:S02]  /*32290*/  @!P1 IMAD.MOV.U32 R4, RZ, RZ, R0 ;  /* 0x000000ffff049224 */ /* 0x000fe400078e0000 */
[----:B------:R-:W-:Y:S02]  /*322a0*/  IMAD.MOV.U32 R13, RZ, RZ, R9 ;  /* 0x000000ffff0d7224 */ /* 0x000fe400078e0009 */
[----:B------:R-:W-:-:S07]  /*322b0*/  IMAD.MOV.U32 R7, RZ, RZ, R14 ;  /* 0x000000ffff077224 */ /* 0x000fce00078e000e */
[----:B------:R-:W-:Y:S05]  /*322c0*/  WARPSYNC.COLLECTIVE R15, `(.L_x_9531) ;  /* 0x000000000f087348 */ /* 0x000fea0003c00000 */
[----:B------:R0:W1:Y:S02]  /*322d0*/  SHFL.IDX P6, R14, R13, R12, R11 ;  /* 0x0000000c0d0e7389 */ /* 0x00006400000c000b */
[----:B01----:R-:W-:Y:S01]  /*322e0*/  ENDCOLLECTIVE ;  /* 0x000000000000791b */ /* 0x003fe20003800000 */
.L_x_9531:
[----:B------:R-:W-:-:S05]  /*322f0*/  @!P1 IADD3 R14, P3, R18, R14, RZ ;  /* 0x0000000e120e9210 */ /* 0x000fca0007f7e0ff */
[----:B------:R-:W-:Y:S02]  /*32300*/  @!P1 IMAD.X R3, R7, 0x1, R19, P3 ;  /* 0x0000000107039824 */ /* 0x000fe400018e0613 */
[----:B------:R-:W-:Y:S01]  /*32310*/  @!P1 IMAD.MOV.U32 R24, RZ, RZ, R14 ;  /* 0x000000ffff189224 */ /* 0x000fe200078e000e */
[----:B------:R-:W5:Y:S01]  /*32320*/  @!P1 LD.E.128 R4, desc[UR60][R4.64] ;  /* 0x0000003c04049980 */ /* 0x000f62000c101d00 */
[----:B------:R-:W-:-:S06]  /*32330*/  @!P1 IMAD.MOV.U32 R25, RZ, RZ, R3 ;  /* 0x000000ffff199224 */ /* 0x000fcc00078e0003 */
[----:B------:R-:W5:Y:S01]  /*32340*/  @!P1 LD.E.128 R24, desc[UR60][R24.64] ;  /* 0x0000003c18189980 */ /* 0x000f62000c101d00 */
[----:B------:R-:W-:Y:S01]  /*32350*/  IMAD.MOV.U32 R13, RZ, RZ, R8 ;  /* 0x000000ffff0d7224 */ /* 0x000fe200078e0008 */
[----:B------:R-:W-:Y:S01]  /*32360*/  CS2R R32, SRZ ;  /* 0x0000000000207805 */ /* 0x000fe2000001ff00 */
[----:B------:R-:W-:Y:S01]  /*32370*/  IMAD.MOV.U32 R12, RZ, RZ, 0x1 ;  /* 0x00000001ff0c7424 */ /* 0x000fe200078e00ff */
[----:B------:R-:W-:Y:S02]  /*32380*/  CS2R R30, SRZ ;  /* 0x00000000001e7805 */ /* 0x000fe4000001ff00 */
[----:B------:R-:W-:Y:S02]  /*32390*/  CS2R R28, SRZ ;  /* 0x00000000001c7805 */ /* 0x000fe4000001ff00 */
[----:B------:R-:W-:-:S07]  /*323a0*/  CS2R R20, SRZ ;  /* 0x0000000000147805 */ /* 0x000fce000001ff00 */
[----:B-----5:R-:W-:Y:S05]  /*323b0*/  WARPSYNC.COLLECTIVE R15, `(.L_x_9532) ;  /* 0x000000000f087348 */ /* 0x020fea0003c00000 */
[----:B------:R0:W1:Y:S02]  /*323c0*/  SHFL.IDX P6, R14, R13, R12, R11 ;  /* 0x0000000c0d0e7389 */ /* 0x00006400000c000b */
[----:B01---5:R-:W-:Y:S01]  /*323d0*/  ENDCOLLECTIVE ;  /* 0x000000000000791b */ /* 0x023fe20003800000 */
.L_x_9532:
[----:B------:R-:W-:Y:S02]  /*323e0*/  IMAD.MOV.U32 R13, RZ, RZ, R35 ;  /* 0x000000ffff0d7224 */ /* 0x000fe400078e0023 */
[----:B------:R-:W-:-:S07]  /*323f0*/  IMAD.MOV.U32 R3, RZ, RZ, R14 ;  /* 0x000000ffff037224 */ /* 0x000fce00078e000e */
[----:B------:R-:W-:Y:S05]  /*32400*/  WARPSYNC.COLLECTIVE R15, `(.L_x_9533) ;  /* 0x000000000f087348 */ /* 0x000fea0003c00000 */
[----:B------:R0:W1:Y:S02]  /*32410*/  SHFL.IDX P6, R14, R13, R12, R11 ;  /* 0x0000000c0d0e7389 */ /* 0x00006400000c000b */
[----:B01----:R-:W-:Y:S01]  /*32420*/  ENDCOLLECTIVE ;  /* 0x000000000000791b */ /* 0x003fe20003800000 */
.L_x_9533:
[----:B------:R-:W-:Y:S02]  /*32430*/  IMAD.MOV.U32 R13, RZ, RZ, R37 ;  /* 0x000000ffff0d7224 */ /* 0x000fe400078e0025 */
[----:B------:R-:W-:-:S07]  /*32440*/  IMAD.MOV.U32 R35, RZ, RZ, R14 ;  /* 0x000000ffff237224 */ /* 0x000fce00078e000e */
[----:B------:R-:W-:Y:S05]  /*32450*/  WARPSYNC.COLLECTIVE R15, `(.L_x_9534) ;  /* 0x000000000f087348 */ /* 0x000fea0003c00000 */
[----:B------:R0:W1:Y:S02]  /*32460*/  SHFL.IDX P6, R14, R13, R12, R11 ;  /* 0x0000000c0d0e7389 */ /* 0x00006400000c000b */
[----:B01----:R-:W-:Y:S01]  /*32470*/  ENDCOLLECTIVE ;  /* 0x000000000000791b */ /* 0x003fe20003800000 */
.L_x_9534:
[----:B------:R-:W-:Y:S02]  /*32480*/  IMAD.MOV.U32 R13, RZ, RZ, R9 ;  /* 0x000000ffff0d7224 */ /* 0x000fe400078e0009 */
[----:B------:R-:W-:-:S07]  /*32490*/  IMAD.MOV.U32 R37, RZ, RZ, R14 ;  /* 0x000000ffff257224 */ /* 0x000fce00078e000e */
[----:B------:R-:W-:Y:S05]  /*324a0*/  WARPSYNC.COLLECTIVE R15, `(.L_x_9535) ;  /* 0x000000000f087348 */ /* 0x000fea0003c00000 */
[----:B------:R0:W1:Y:S02]  /*324b0*/  SHFL.IDX P6, R14, R13, R12, R11 ;  /* 0x0000000c0d0e7389 */ /* 0x00006400000c000b */
[----:B01----:R-:W-:Y:S01]  /*324c0*/  ENDCOLLECTIVE ;  /* 0x000000000000791b */ /* 0x003fe20003800000 */
.L_x_9535:
[----:B------:R-:W-:Y:S02]  /*324d0*/  @!P1 IMAD.MOV.U32 R32, RZ, RZ, R4 ;  /* 0x000000ffff209224 */ /* 0x000fe400078e0004 */
[----:B------:R-:W-:Y:S01]  /*324e0*/  @!P1 IMAD.MOV.U32 R33, RZ, RZ, R5 ;  /* 0x000000ffff219224 */ /* 0x000fe200078e0005 */
[----:B------:R-:W-:Y:S01]  /*324f0*/  CS2R R4, SRZ ;  /* 0x0000000000047805 */ /* 0x000fe2000001ff00 */
[----:B------:R-:W-:Y:S02]  /*32500*/  @!P1 IMAD.MOV.U32 R30, RZ, RZ, R6 ;  /* 0x000000ffff1e9224 */ /* 0x000fe400078e0006 */
[----:B------:R-:W-:Y:S02]  /*32510*/  @!P1 IMAD.MOV.U32 R31, RZ, RZ, R7 ;  /* 0x000000ffff1f9224 */ /* 0x000fe400078e0007 */
[----:B------:R-:W-:Y:S02]  /*32520*/  @!P1 IMAD.MOV.U32 R28, RZ, RZ, R24 ;  /* 0x000000ffff1c9224 */ /* 0x000fe400078e0018 */
[----:B------:R-:W-:-:S02]  /*32530*/  @!P1 IMAD.MOV.U32 R29, RZ, RZ, R25 ;  /* 0x000000ffff1d9224 */ /* 0x000fc400078e0019 */
[----:B------:R-:W-:Y:S02]  /*32540*/  @!P1 IMAD.MOV.U32 R20, RZ, RZ, R26 ;  /* 0x000000ffff149224 */ /* 0x000fe400078e001a */
[----:B------:R-:W-:Y:S01]  /*32550*/  @!P1 IMAD.MOV.U32 R21, RZ, RZ, R27 ;  /* 0x000000ffff159224 */ /* 0x000fe200078e001b */
[----:B------:R-:W-:Y:S06]  /*32560*/  BRA `(.L_x_9536) ;  /* 0xfffffdb4005c7947 */ /* 0x000fec000383ffff */
.L_x_9201:
[----:B0-----:R0:W1:Y:S02]  /*32570*/  SYNCS.PHASECHK.TRANS64.TRYWAIT P1, [R17+URZ+0x22800], R0 ;  /* 0x02280000110075a7 */ /* 0x001064000802017f */
[----:B-1----:R-:W-:Y:S05]  /*32580*/  @!P1 NANOSLEEP.SYNCS 0x989680 ;  /* 0x009896800000995d */ /* 0x002fea0003900000 */
[----:B------:R-:W1:Y:S02]  /*32590*/  @!P1 SYNCS.PHASECHK.TRANS64 P1, [R17+URZ+0x22800], R0 ;  /* 0x02280000110095a7 */ /* 0x000e64000802007f */
[----:B-1----:R-:W-:Y:S05]  /*325a0*/  @!P1 BRA `(.L_x_9201) ;  /* 0xfffffffc00f09947 */ /* 0x002fea000383ffff */
[----:B------:R-:W-:Y:S05]  /*325b0*/  BRA `(.L_x_9537) ;  /* 0xfffffdb400bc7947 */ /* 0x000fea000383ffff */
.L_x_9207:
[----:B0-----:R0:W2:Y:S02]  /*325c0*/  SYNCS.PHASECHK.TRANS64.TRYWAIT P1, [R14+URZ+0x22830], R3 ;  /* 0x022830030e0075a7 */ /* 0x0010a4000802017f */
[----:B--2---:R-:W-:Y:S05]  /*325d0*/  @!P1 NANOSLEEP.SYNCS 0x989680 ;  /* 0x009896800000995d */ /* 0x004fea0003900000 */
[----:B------:R-:W2:Y:S02]  /*325e0*/  @!P1 SYNCS.PHASECHK.TRANS64 P1, [R14+URZ+0x22830], R3 ;  /* 0x022830030e0095a7 */ /* 0x000ea4000802007f */
[----:B--2---:R-:W-:Y:S05]  /*325f0*/  @!P1 BRA `(.L_x_9207) ;  /* 0xfffffffc00f09947 */ /* 0x004fea000383ffff */
[----:B------:R-:W-:Y:S05]  /*32600*/  BRA `(.L_x_9206) ;  /* 0xfffffdd400e07947 */ /* 0x000fea000383ffff */
.L_x_9226:
[----:B-1----:R1:W2:Y:S02]  /*32610*/  SYNCS.PHASECHK.TRANS64.TRYWAIT P2, [R15+URZ+0x22830], R14 ;  /* 0x0228300e0f0075a7 */ /* 0x0022a4000804017f */
[----:B--2---:R-:W-:Y:S05]  /*32620*/  @!P2 NANOSLEEP.SYNCS 0x989680 ;  /* 0x009896800000a95d */ /* 0x004fea0003900000 */
[----:B------:R-:W2:Y:S02]  /*32630*/  @!P2 SYNCS.PHASECHK.TRANS64 P2, [R15+URZ+0x22830], R14 ;  /* 0x0228300e0f00a5a7 */ /* 0x000ea4000804007f */
[----:B--2---:R-:W-:Y:S05]  /*32640*/  @!P2 BRA `(.L_x_9226) ;  /* 0xfffffffc00f0a947 */ /* 0x004fea000383ffff */
[----:B------:R-:W-:Y:S05]  /*32650*/  BRA `(.L_x_9225) ;  /* 0xfffffe2400987947 */ /* 0x000fea000383ffff */
.L_x_9230:
[----:B-1----:R1:W2:Y:S02]  /*32660*/  SYNCS.PHASECHK.TRANS64.TRYWAIT P1, [R15+URZ+0x22850], R14 ;  /* 0x0228500e0f0075a7 */ /* 0x0022a4000802017f */
[----:B--2---:R-:W-:Y:S05]  /*32670*/  @!P1 NANOSLEEP.SYNCS 0x989680 ;  /* 0x009896800000995d */ /* 0x004fea0003900000 */
[----:B------:R-:W2:Y:S02]  /*32680*/  @!P1 SYNCS.PHASECHK.TRANS64 P1, [R15+URZ+0x22850], R14 ;  /* 0x0228500e0f0095a7 */ /* 0x000ea4000802007f */
[----:B--2---:R-:W-:Y:S05]  /*32690*/  @!P1 BRA `(.L_x_9230) ;  /* 0xfffffffc00f09947 */ /* 0x004fea000383ffff */
[----:B------:R-:W-:Y:S05]  /*326a0*/  BRA `(.L_x_9227) ;  /* 0xfffffe3000b07947 */ /* 0x000fea000383ffff */
.L_x_9251:
[----:B-1----:R1:W2:Y:S02]  /*326b0*/  SYNCS.PHASECHK.TRANS64.TRYWAIT P2, [R14+URZ+0x22830], R15 ;  /* 0x0228300f0e0075a7 */ /* 0x0022a4000804017f */
[----:B--2---:R-:W-:Y:S05]  /*326c0*/  @!P2 NANOSLEEP.SYNCS 0x989680 ;  /* 0x009896800000a95d */ /* 0x004fea0003900000 */
[----:B------:R-:W2:Y:S02]  /*326d0*/  @!P2 SYNCS.PHASECHK.TRANS64 P2, [R14+URZ+0x22830], R15 ;  /* 0x0228300f0e00a5a7 */ /* 0x000ea4000804007f */
[----:B--2---:R-:W-:Y:S05]  /*326e0*/  @!P2 BRA `(.L_x_9251) ;  /* 0xfffffffc00f0a947 */ /* 0x004fea000383ffff */
[----:B------:R-:W-:Y:S05]  /*326f0*/  BRA `(.L_x_9250) ;  /* 0xfffffe7c00587947 */ /* 0x000fea000383ffff */
.L_x_9255:
[----:B-1----:R1:W2:Y:S02]  /*32700*/  SYNCS.PHASECHK.TRANS64.TRYWAIT P1, [R15+URZ+0x22850], R14 ;  /* 0x0228500e0f0075a7 */ /* 0x0022a4000802017f */
[----:B--2---:R-:W-:Y:S05]  /*32710*/  @!P1 NANOSLEEP.SYNCS 0x989680 ;  /* 0x009896800000995d */ /* 0x004fea0003900000 */
[----:B------:R-:W2:Y:S02]  /*32720*/  @!P1 SYNCS.PHASECHK.TRANS64 P1, [R15+URZ+0x22850], R14 ;  /* 0x0228500e0f0095a7 */ /* 0x000ea4000802007f */
[----:B--2---:R-:W-:Y:S05]  /*32730*/  @!P1 BRA `(.L_x_9255) ;  /* 0xfffffffc00f09947 */ /* 0x004fea000383ffff */
[----:B------:R-:W-:Y:S05]  /*32740*/  BRA `(.L_x_9252) ;  /* 0xfffffe88007c7947 */ /* 0x000fea000383ffff */
.L_x_9264:
[----:B-1----:R1:W2:Y:S02]  /*32750*/  SYNCS.PHASECHK.TRANS64.TRYWAIT P2, [R14+URZ+0x22830], R15 ;  /* 0x0228300f0e0075a7 */ /* 0x0022a4000804017f */
[----:B--2---:R-:W-:Y:S05]  /*32760*/  @!P2 NANOSLEEP.SYNCS 0x989680 ;  /* 0x009896800000a95d */ /* 0x004fea0003900000 */
[----:B------:R-:W2:Y:S02]  /*32770*/  @!P2 SYNCS.PHASECHK.TRANS64 P2, [R14+URZ+0x22830], R15 ;  /* 0x0228300f0e00a5a7 */ /* 0x000ea4000804007f */
[----:B--2---:R-:W-:Y:S05]  /*32780*/  @!P2 BRA `(.L_x_9264) ;  /* 0xfffffffc00f0a947 */ /* 0x004fea000383ffff */
[----:B------:R-:W-:Y:S05]  /*32790*/  BRA `(.L_x_9263) ;  /* 0xfffffeb400347947 */ /* 0x000fea000383ffff */
.L_x_9268:
[----:B-1----:R1:W2:Y:S02]  /*327a0*/  SYNCS.PHASECHK.TRANS64.TRYWAIT P1, [R15+URZ+0x22850], R14 ;  /* 0x0228500e0f0075a7 */ /* 0x0022a4000802017f */
[----:B--2---:R-:W-:Y:S05]  /*327b0*/  @!P1 NANOSLEEP.SYNCS 0x989680 ;  /* 0x009896800000995d */ /* 0x004fea0003900000 */
[----:B------:R-:W2:Y:S02]  /*327c0*/  @!P1 SYNCS.PHASECHK.TRANS64 P1, [R15+URZ+0x22850], R14 ;  /* 0x0228500e0f0095a7 */ /* 0x000ea4000802007f */
[----:B--2---:R-:W-:Y:S05]  /*327d0*/  @!P1 BRA `(.L_x_9268) ;  /* 0xfffffffc00f09947 */ /* 0x004fea000383ffff */
[----:B------:R-:W-:Y:S05]  /*327e0*/  BRA `(.L_x_9265) ;  /* 0xfffffec000587947 */ /* 0x000fea000383ffff */
.L_x_9283:
[----:B-1----:R1:W2:Y:S02]  /*327f0*/  SYNCS.PHASECHK.TRANS64.TRYWAIT P1, [R11+URZ+0x22850], R0 ;  /* 0x022850000b0075a7 */ /* 0x0022a4000802017f */
[----:B--2---:R-:W-:Y:S05]  /*32800*/  @!P1 NANOSLEEP.SYNCS 0x989680 ;  /* 0x009896800000995d */ /* 0x004fea0003900000 */
[----:B------:R-:W2:Y:S02]  /*32810*/  @!P1 SYNCS.PHASECHK.TRANS64 P1, [R11+URZ+0x22850], R0 ;  /* 0x022850000b0095a7 */ /* 0x000ea4000802007f */
[----:B--2---:R-:W-:Y:S05]  /*32820*/  @!P1 BRA `(.L_x_9283) ;  /* 0xfffffffc00f09947 */ /* 0x004fea000383ffff */
[----:B------:R-:W-:Y:S05]  /*32830*/  BRA `(.L_x_9282) ;  /* 0xffffff0800287947 */ /* 0x000fea000383ffff */
.L_x_9287:
[----:B------:R-:W-:Y:S01]  /*32840*/  SEL R136, R21, R100, P0 ;  /* 0x0000006415887207 */ /* 0x000fe20000000000 */
[----:B------:R-:W-:Y:S01]  /*32850*/  IMAD.MOV.U32 R11, RZ, RZ, 0x1c1f ;  /* 0x00001c1fff0b7424 */ /* 0x000fe200078e00ff */
[----:B------:R-:W-:Y:S01]  /*32860*/  SEL R82, R100, R21, P0 ;  /* 0x0000001564527207 */ /* 0x000fe20000000000 */
[----:B------:R-:W-:Y:S01]  /*32870*/  IMAD.MOV.U32 R15, RZ, RZ, -0x1 ;  /* 0xffffffffff0f7424 */ /* 0x000fe200078e00ff */
[----:B------:R-:W-:Y:S02]  /*32880*/  SEL R100, R48, R103, P0 ;  /* 0x0000006730647207 */ /* 0x000fe40000000000 */
[----:B------:R-:W-:Y:S02]  /*32890*/  SEL R36, R103, R48, P0 ;  /* 0x0000003067247207 */ /* 0x000fe40000000000 */
[----:B------:R-:W-:Y:S02]  /*328a0*/  SEL R122, R66, R33, P0 ;  /* 0x00000021427a7207 */ /* 0x000fe40000000000 */
[----:B------:R-:W-:-:S02]  /*328b0*/  SEL R48, R33, R66, P0 ;  /* 0x0000004221307207 */ /* 0x000fc40000000000 */
[----:B------:R-:W-:Y:S02]  /*328c0*/  SEL R66, R12, R59, P0 ;  /* 0x0000003b0c427207 */ /* 0x000fe40000000000 */
[----:B------:R-:W-:Y:S01]  /*328d0*/  SEL R34, R59, R12, P0 ;  /* 0x0000000c3b227207 */ /* 0x000fe20000000000 */
[----:B------:R-:W-:Y:S01]  /*328e0*/  IMAD.MOV.U32 R12, RZ, RZ, R7 ;  /* 0x000000ffff0c7224 */ /* 0x000fe200078e0007 */
[----:B------:R-:W-:Y:S02]  /*328f0*/  LOP3.LUT R5, R7, 0x2, RZ, 0x3c, !PT ;  /* 0x0000000207057812 */ /* 0x000fe400078e3cff */
[----:B------:R-:W-:-:S07]  /*32900*/  SEL R138, R107, R92, P0 ;  /* 0x0000005c6b8a7207 */ /* 0x000fce0000000000 */
[----:B--23--:R-:W-:Y:S05]  /*32910*/  WARPSYNC.COLLECTIVE R15, `(.L_x_9538) ;  /* 0x000000000f087348 */ /* 0x00cfea0003c00000 */
[----:B------:R0:W1:Y:S02]  /*32920*/  SHFL.IDX P6, R14, R13, R12, R11 ;  /* 0x0000000c0d0e7389 */ /* 0x00006400000c000b */
[----:B0123--:R-:W-:Y:S01]  /*32930*/  ENDCOLLECTIVE ;  /* 0x000000000000791b */ /* 0x00ffe20003800000 */
.L_x_9538:
        /* <DEDUP_REMOVED lines=18> */
.L_x_9539:
        /* <DEDUP_REMOVED lines=19> */
.L_x_9540:
        /* <DEDUP_REMOVED lines=18> */
.L_x_9541:
        /* <DEDUP_REMOVED lines=19> */
.L_x_9542:
[----:B------:R-:W-:Y:S01]  /*32de0*/  SEL R21, R2, R21, P0 ;  /* 0x0000001502157207 */ /* 0x000fe20000000000 */
[----:B------:R-:W-:Y:S02]  /*32df0*/  IMAD.MOV.U32 R13, RZ, RZ, R136 ;  /* 0x000000ffff0d7224 */ /* 0x000fe400078e0088 */
[----:B------:R-:W-:-:S07]  /*32e00*/  IMAD.MOV.U32 R29, RZ, RZ, R14 ;  /* 0x000000ffff1d7224 */ /* 0x000fce00078e000e */
[----:B------:R-:W-:Y:S05]  /*32e10*/  WARPSYNC.COLLECTIVE R15, `(.L_x_9543) ;  /* 0x000000000f087348 */ /* 0x000fea0003c00000 */
[----:B------:R0:W1:Y:S02]  /*32e20*/  SHFL.IDX P6, R14, R13, R12, R11 ;  /* 0x0000000c0d0e7389 */ /* 0x00006400000c000b */
[----:B01----:R-:W-:Y:S01]  /*32e30*/  ENDCOLLECTIVE ;  /* 0x000000000000791b */ /* 0x003fe20003800000 */
.L_x_9543:
[----:B------:R-:W-:Y:S02]  /*32e40*/  IMAD.MOV.U32 R13, RZ, RZ, R92 ;  /* 0x000000ffff0d7224 */ /* 0x000fe400078e005c */
[----:B------:R-:W-:Y:S02]  /*32e50*/  IMAD.MOV.U32 R12, RZ, RZ, R5 ;  /* 0x000000ffff0c7224 */ /* 0x000fe400078e0005 */
[----:B------:R-:W-:-:S07]  /*32e60*/  IMAD.MOV.U32 R31, RZ, RZ, R14 ;  /* 0x000000ffff1f7224 */ /* 0x000fce00078e000e */
[----:B------:R-:W-:Y:S05]  /*32e70*/  WARPSYNC.COLLECTIVE R15, `(.L_x_9544) ;  /* 0x000000000f087348 */ /* 0x000fea0003c00000 */
[----:B------:R0:W1:Y:S02]  /*32e80*/  SHFL.IDX P6, R14, R13, R12, R11 ;  /* 0x0000000c0d0e7389 */ /* 0x00006400000c000b */
[----:B01----:R-:W-:Y:S01]  /*32e90*/  ENDCOLLECTIVE ;  /* 0x000000000000791b */ /* 0x003fe20003800000 */
.L_x_9544:
[----:B------:R-:W-:Y:S02]  /*32ea0*/  IMAD.MOV.U32 R13, RZ, RZ, R82 ;  /* 0x000000ffff0d7224 */ /* 0x000fe400078e0052 */
[----:B------:R-:W-:-:S07]  /*32eb0*/  IMAD.MOV.U32 R92, RZ, RZ, R14 ;  /* 0x000000ffff5c7224 */ /* 0x000fce00078e000e */
[----:B------:R-:W-:Y:S05]  /*32ec0*/  WARPSYNC.COLLECTIVE R15, `(.L_x_9545) ;  /* 0x000000000f087348 */ /* 0x000fea0003c00000 */
[----:B------:R0:W1:Y:S02]  /*32ed0*/  SHFL.IDX P6, R14, R13, R12, R11 ;  /* 0x0000000c0d0e7389 */ /* 0x00006400000c000b */
[----:B01----:R-:W-:Y:S01]  /*32ee0*/  ENDCOLLECTIVE ;  /* 0x000000000000791b */ /* 0x003fe20003800000 */
.L_x_9545:
        /* <DEDUP_REMOVED lines=8> */
.L_x_9546:
[----:B------:R-:W-:Y:S01]  /*32f70*/  IMAD.MOV.U32 R13, RZ, RZ, R120 ;  /* 0x000000ffff0d7224 */ /* 0x000fe200078e0078 */
[----:B------:R-:W-:Y:S02]  /*32f80*/  SEL R120, R31, R82, P0 ;  /* 0x000000521f787207 */ /* 0x000fe40000000000 */
[----:B------:R-:W-:Y:S01]  /*32f90*/  SEL R82, R82, R31, P0 ;  /* 0x0000001f52527207 */ /* 0x000fe20000000000 */
[----:B------:R-:W-:-:S07]  /*32fa0*/  IMAD.MOV.U32 R37, RZ, RZ, R14 ;  /* 0x000000ffff257224 */ /* 0x000fce00078e000e */
[----:B------:R-:W-:Y:S05]  /*32fb0*/  WARPSYNC.COLLECTIVE R15, `(.L_x_9547) ;  /* 0x000000000f087348 */ /* 0x000fea0003c00000 */
[----:B------:R0:W1:Y:S02]  /*32fc0*/  SHFL.IDX P6, R14, R13, R12, R11 ;  /* 0x0000000c0d0e7389 */ /* 0x00006400000c000b */
[----:B01----:R-:W-:Y:S01]  /*32fd0*/  ENDCOLLECTIVE ;  /* 0x000000000000791b */ /* 0x003fe20003800000 */
.L_x_9547:
[----:B------:R-:W-:Y:S02]  /*32fe0*/  IMAD.MOV.U32 R13, RZ, RZ, R94 ;  /* 0x000000ffff0d7224 */ /* 0x000fe400078e005e */
[----:B------:R-:W-:Y:S02]  /*32ff0*/  IMAD.MOV.U32 R12, RZ, RZ, R5 ;  /* 0x000000ffff0c7224 */ /* 0x000fe400078e0005 */
[----:B------:R-:W-:-:S07]  /*33000*/  IMAD.MOV.U32 R33, RZ, RZ, R14 ;  /* 0x000000ffff217224 */ /* 0x000fce00078e000e */
[----:B------:R-:W-:Y:S05]  /*33010*/  WARPSYNC.COLLECTIVE R15, `(.L_x_9548) ;  /* 0x000000000f087348 */ /* 0x000fea0003c00000 */
[----:B------:R0:W1:Y:S02]  /*33020*/  SHFL.IDX P6, R14, R13, R12, R11 ;  /* 0x0000000c0d0e7389 */ /* 0x00006400000c000b */
[----:B01----:R-:W-:Y:S01]  /*33030*/  ENDCOLLECTIVE ;  /* 0x000000000000791b */ /* 0x003fe20003800000 */
.L_x_9548:
[----:B------:R-:W-:Y:S02]  /*33040*/  IMAD.MOV.U32 R13, RZ, RZ, R96 ;  /* 0x000000ffff0d7224 */ /* 0x000fe400078e0060 */
[----:B------:R-:W-:-:S07]  /*33050*/  IMAD.MOV.U32 R94, RZ, RZ, R14 ;  /* 0x000000ffff5e7224 */ /* 0x000fce00078e000e */
[----:B------:R-:W-:Y:S05]  /*33060*/  WARPSYNC.COLLECTIVE R15, `(.L_x_9549) ;  /* 0x000000000f087348 */ /* 0x000fea0003c00000 */
[----:B------:R0:W1:Y:S02]  /*33070*/  SHFL.IDX P6, R14, R13, R12, R11 ;  /* 0x0000000c0d0e7389 */ /* 0x00006400000c000b */
[----:B01----:R-:W-:Y:S01]  /*33080*/  ENDCOLLECTIVE ;  /* 0x000000000000791b */ /* 0x003fe20003800000 */
.L_x_9549:
[----:B------:R-:W-:Y:S02]  /*33090*/  SEL R93, R37, R94, P0 ;  /* 0x0000005e255d7207 */ /* 0x000fe40000000000 */
[----:B------:R-:W-:Y:S01]  /*330a0*/  SEL R37, R94, R37, P0 ;  /* 0x000000255e257207 */ /* 0x000fe20000000000 */
        /* <DEDUP_REMOVED lines=8> */
.L_x_9550:
[----:B------:R-:W-:Y:S01]  /*33130*/  SEL R0, R33, R96, P0 ;  /* 0x0000006021007207 */ /* 0x000fe20000000000 */
[----:B------:R-:W-:Y:S02]  /*33140*/  IMAD.MOV.U32 R13, RZ, RZ, R100 ;  /* 0x000000ffff0d7224 */ /* 0x000fe400078e0064 */
[----:B------:R-:W-:-:S07]  /*33150*/  IMAD.MOV.U32 R41, RZ, RZ, R14 ;  /* 0x000000ffff297224 */ /* 0x000fce00078e000e */
[----:B------:R-:W-:Y:S05]  /*33160*/  WARPSYNC.COLLECTIVE R15, `(.L_x_9551) ;  /* 0x000000000f087348 */ /* 0x000fea0003c00000 */
[----:B------:R0:W1:Y:S02]  /*33170*/  SHFL.IDX P6, R14, R13, R12, R11 ;  /* 0x0000000c0d0e7389 */ /* 0x00006400000c000b */
[----:B01----:R-:W-:Y:S01]  /*33180*/  ENDCOLLECTIVE ;  /* 0x000000000000791b */ /* 0x003fe20003800000 */
.L_x_9551:
[----:B------:R-:W-:Y:S02]  /*33190*/  IMAD.MOV.U32 R13, RZ, RZ, R98 ;  /* 0x000000ffff0d7224 */ /* 0x000fe400078e0062 */
[----:B------:R-:W-:Y:S02]  /*331a0*/  IMAD.MOV.U32 R12, RZ, RZ, R5 ;  /* 0x000000ffff0c7224 */ /* 0x000fe400078e0005 */
[----:B------:R-:W-:-:S07]  /*331b0*/  IMAD.MOV.U32 R35, RZ, RZ, R14 ;  /* 0x000000ffff237224 */ /* 0x000fce00078e000e */
[----:B------:R-:W-:Y:S05]  /*331c0*/  WARPSYNC.COLLECTIVE R15, `(.L_x_9552) ;  /* 0x000000000f087348 */ /* 0x000fea0003c00000 */
[----:B------:R0:W1:Y:S02]  /*331d0*/  SHFL.IDX P6, R14, R13, R12, R11 ;  /* 0x0000000c0d0e7389 */ /* 0x00006400000c000b */
[----:B01----:R-:W-:Y:S01]  /*331e0*/  ENDCOLLECTIVE ;  /* 0x000000000000791b */ /* 0x003fe20003800000 */
.L_x_9552:
[----:B------:R-:W-:Y:S01]  /*331f0*/  IMAD.MOV.U32 R13, RZ, RZ, R36 ;  /* 0x000000ffff0d7224 */ /* 0x000fe200078e0024 */
[----:B------:R-:W-:Y:S01]  /*33200*/  SEL R36, R96, R33, P0 ;  /* 0x0000002160247207 */ /* 0x000fe20000000000 */
[----:B------:R-:W-:-:S07]  /*33210*/  IMAD.MOV.U32 R98, RZ, RZ, R14 ;  /* 0x000000ffff627224 */ /* 0x000fce00078e000e */
[----:B------:R-:W-:Y:S05]  /*33220*/  WARPSYNC.COLLECTIVE R15, `(.L_x_9553) ;  /* 0x000000000f087348 */ /* 0x000fea0003c00000 */
[----:B------:R0:W1:Y:S02]  /*33230*/  SHFL.IDX P6, R14, R13, R12, R11 ;  /* 0x0000000c0d0e7389 */ /* 0x00006400000c000b */
[----:B01----:R-:W-:Y:S01]  /*33240*/  ENDCOLLECTIVE ;  /* 0x000000000000791b */ /* 0x003fe20003800000 */
.L_x_9553:
        /* <DEDUP_REMOVED lines=8> */
.L_x_9554:
[----:B------:R-:W-:Y:S01]  /*332d0*/  SEL R2, R100, R35, P0 ;  /* 0x0000002364027207 */ /* 0x000fe20000000000 */
[----:B------:R-:W-:Y:S02]  /*332e0*/  IMAD.MOV.U32 R13, RZ, RZ, R102 ;  /* 0x000000ffff0d7224 */ /* 0x000fe400078e0066 */
[----:B------:R-:W-:-:S07]  /*332f0*/  IMAD.MOV.U32 R45, RZ, RZ, R14 ;  /* 0x000000ffff2d7224 */ /* 0x000fce00078e000e */
[----:B------:R-:W-:Y:S05]  /*33300*/  WARPSYNC.COLLECTIVE R15, `(.L_x_9555) ;  /* 0x000000000f087348 */ /* 0x000fea0003c00000 */
[----:B------:R0:W1:Y:S02]  /*33310*/  SHFL.IDX P6, R14, R13, R12, R11 ;  /* 0x0000000c0d0e7389 */ /* 0x00006400000c000b */
[----:B01----:R-:W-:Y:S01]  /*33320*/  ENDCOLLECTIVE ;  /* 0x000000000000791b */ /* 0x003fe20003800000 */
.L_x_9555:
[----:B------:R-:W-:Y:S02]  /*33330*/  IMAD.MOV.U32 R13, RZ, RZ, R84 ;  /* 0x000000ffff0d7224 */ /* 0x000fe400078e0054 */
[----:B------:R-:W-:Y:S02]  /*33340*/  IMAD.MOV.U32 R12, RZ, RZ, R5 ;  /* 0x000000ffff0c7224 */ /* 0x000fe400078e0005 */
[----:B------:R-:W-:-:S07]  /*33350*/  IMAD.MOV.U32 R47, RZ, RZ, R14 ;  /* 0x000000ffff2f7224 */ /* 0x000fce00078e000e */
[----:B------:R-:W-:Y:S05]  /*33360*/  WARPSYNC.COLLECTIVE R15, `(.L_x_9556) ;  /* 0x000000000f087348 */ /* 0x000fea0003c00000 */
[----:B------:R0:W1:Y:S02]  /*33370*/  SHFL.IDX P6, R14, R13, R12, R11 ;  /* 0x0000000c0d0e7389 */ /* 0x00006400000c000b */
[----:B01----:R-:W-:Y:S01]  /*33380*/  ENDCOLLECTIVE ;  /* 0x000000000000791b */ /* 0x003fe20003800000 */
.L_x_9556:
[----:B------:R-:W-:Y:S01]  /*33390*/  IMAD.MOV.U32 R13, RZ, RZ, R38 ;  /* 0x000000ffff0d7224 */ /* 0x000fe200078e0026 */
[----:B------:R-:W-:Y:S01]  /*333a0*/  SEL R38, R35, R100, P0 ;  /* 0x0000006423267207 */ /* 0x000fe20000000000 */
[----:B------:R-:W-:-:S07]  /*333b0*/  IMAD.MOV.U32 R84, RZ, RZ, R14 ;  /* 0x000000ffff547224 */ /* 0x000fce00078e000e */
[----:B------:R-:W-:Y:S05]  /*333c0*/  WARPSYNC.COLLECTIVE R15, `(.L_x_9557) ;  /* 0x000000000f087348 */ /* 0x000fea0003c00000 */
[----:B------:R0:W1:Y:S02]  /*333d0*/  SHFL.IDX P6, R14, R13, R12, R11 ;  /* 0x0000000c0d0e7389 */ /* 0x00006400000c000b */
[----:B01----:R-:W-:Y:S01]  /*333e0*/  ENDCOLLECTIVE ;  /* 0x000000000000791b */ /* 0x003fe20003800000 */
.L_x_9557:
        /* <DEDUP_REMOVED lines=8> */
.L_x_9558:
[----:B------:R-:W-:Y:S02]  /*33470*/  IMAD.MOV.U32 R13, RZ, RZ, R104 ;  /* 0x000000ffff0d7224 */ /* 0x000fe400078e0068 */
[----:B------:R-:W-:-:S07]  /*33480*/  IMAD.MOV.U32 R49, RZ, RZ, R14 ;  /* 0x000000ffff317224 */ /* 0x000fce00078e000e */
[----:B------:R-:W-:Y:S05]  /*33490*/  WARPSYNC.COLLECTIVE R15, `(.L_x_9559) ;  /* 0x000000000f087348 */ /* 0x000fea0003c00000 */
[----:B------:R0:W1:Y:S02]  /*334a0*/  SHFL.IDX P6, R14, R13, R12, R11 ;  /* 0x0000000c0d0e7389 */ /* 0x00006400000c000b */
[----:B01----:R-:W-:Y:S01]  /*334b0*/  ENDCOLLECTIVE ;  /* 0x000000000000791b */ /* 0x003fe20003800000 */
.L_x_9559:
[----:B------:R-:W-:Y:S02]  /*334c0*/  IMAD.MOV.U32 R13, RZ, RZ, R46 ;  /* 0x000000ffff0d7224 */ /* 0x000fe400078e002e */
[----:B------:R-:W-:Y:S02]  /*334d0*/  IMAD.MOV.U32 R12, RZ, RZ, R5 ;  /* 0x000000ffff0c7224 */ /* 0x000fe400078e0005 */
[----:B------:R-:W-:-:S07]  /*334e0*/  IMAD.MOV.U32 R51, RZ, RZ, R14 ;  /* 0x000000ffff337224 */ /* 0x000fce00078e000e */
[----:B------:R-:W-:Y:S05]  /*334f0*/  WARPSYNC.COLLECTIVE R15, `(.L_x_9560) ;  /* 0x000000000f087348 */ /* 0x000fea0003c00000 */
[----:B------:R0:W1:Y:S02]  /*33500*/  SHFL.IDX P6, R14, R13, R12, R11 ;  /* 0x0000000c0d0e7389 */ /* 0x00006400000c000b */
[----:B01----:R-:W-:Y:S01]  /*33510*/  ENDCOLLECTIVE ;  /* 0x000000000000791b */ /* 0x003fe20003800000 */
.L_x_9560:
[----:B------:R-:W-:Y:S02]  /*33520*/  IMAD.MOV.U32 R13, RZ, RZ, R40 ;  /* 0x000000ffff0d7224 */ /* 0x000fe400078e0028 */
[----:B------:R-:W-:-:S07]  /*33530*/  IMAD.MOV.U32 R104, RZ, RZ, R14 ;  /* 0x000000ffff687224 */ /* 0x000fce00078e000e */
[----:B------:R-:W-:Y:S05]  /*33540*/  WARPSYNC.COLLECTIVE R15, `(.L_x_9561) ;  /* 0x000000000f087348 */ /* 0x000fea0003c00000 */
[----:B------:R0:W1:Y:S02]  /*33550*/  SHFL.IDX P6, R14, R13, R12, R11 ;  /* 0x0000000c0d0e7389 */ /* 0x00006400000c000b */
[----:B01----:R-:W-:Y:S01]  /*33560*/  ENDCOLLECTIVE ;  /* 0x000000000000791b */ /* 0x003fe20003800000 */
.L_x_9561:
[----:B------:R-:W-:Y:S02]  /*33570*/  IMAD.MOV.U32 R13, RZ, RZ, R130 ;  /* 0x000000ffff0d7224 */ /* 0x000fe400078e0082 */
[----:B------:R-:W-:Y:S02]  /*33580*/  IMAD.MOV.U32 R12, RZ, RZ, R7 ;  /* 0x000000ffff0c7224 */ /* 0x000fe400078e0007 */
[----:B------:R-:W-:-:S07]  /*33590*/  IMAD.MOV.U32 R106, RZ, RZ, R14 ;  /* 0x000000ffff6a7224 */ /* 0x000fce00078e000e */
[----:B------:R-:W-:Y:S05]  /*335a0*/  WARPSYNC.COLLECTIVE R15, `(.L_x_9562) ;  /* 0x000000000f087348 */ /* 0x000fea0003c00000 */
[----:B------:R0:W1:Y:S02]  /*335b0*/  SHFL.IDX P6, R14, R13, R12, R11 ;  /* 0x0000000c0d0e7389 */ /* 0x00006400000c000b */
[----:B01----:R-:W-:Y:S01]  /*335c0*/  ENDCOLLECTIVE ;  /* 0x000000000000791b */ /* 0x003fe20003800000 */
.L_x_9562:
[----:B------:R-:W-:Y:S02]  /*335d0*/  SEL R40, R51, R106, P0 ;  /* 0x0000006a33287207 */ /* 0x000fe40000000000 */
[----:B------:R-:W-:Y:S01]  /*335e0*/  SEL R46, R106, R51, P0 ;  /* 0x000000336a2e7207 */ /* 0x000fe20000000000 */
[----:B------:R-:W-:Y:S02]  /*335f0*/  IMAD.MOV.U32 R13, RZ, RZ, R108 ;  /* 0x000000ffff0d7224 */ /* 0x000fe400078e006c */
[----:B------:R-:W-:-:S07]  /*33600*/  IMAD.MOV.U32 R53, RZ, RZ, R14 ;  /* 0x000000ffff357224 */ /* 0x000fce00078e000e */
[----:B------:R-:W-:Y:S05]  /*33610*/  WARPSYNC.COLLECTIVE R15, `(.L_x_9563) ;  /* 0x000000000f087348 */ /* 0x000fea0003c00000 */
[----:B------:R0:W1:Y:S02]  /*33620*/  SHFL.IDX P6, R14, R13, R12, R11 ;  /* 0x0000000c0d0e7389 */ /* 0x00006400000c000b */
[----:B01----:R-:W-:Y:S01]  /*33630*/  ENDCOLLECTIVE ;  /* 0x000000000000791b */ /* 0x003fe20003800000 */
.L_x_9563:
[----:B------:R-:W-:Y:S02]  /*33640*/  IMAD.MOV.U32 R13, RZ, RZ, R86 ;  /* 0x000000ffff0d7224 */ /* 0x000fe400078e0056 */
[----:B------:R-:W-:Y:S02]  /*33650*/  IMAD.MOV.U32 R12, RZ, RZ, R5 ;  /* 0x000000ffff0c7224 */ /* 0x000fe400078e0005 */
[----:B------:R-:W-:-:S07]  /*33660*/  IMAD.MOV.U32 R55, RZ, RZ, R14 ;  /* 0x000000ffff377224 */ /* 0x000fce00078e000e */
[----:B------:R-:W-:Y:S05]  /*33670*/  WARPSYNC.COLLECTIVE R15, `(.L_x_9564) ;  /* 0x000000000f087348 */ /* 0x000fea0003c00000 */
[----:B------:R0:W1:Y:S02]  /*33680*/  SHFL.IDX P6, R14, R13, R12, R11 ;  /* 0x0000000c0d0e7389 */ /* 0x00006400000c000b */
[----:B01----:R-:W-:Y:S01]  /*33690*/  ENDCOLLECTIVE ;  /* 0x000000000000791b */ /* 0x003fe20003800000 */
.L_x_9564:
[----:B------:R-:W-:Y:S01]  /*336a0*/  IMAD.MOV.U32 R13, RZ, RZ, R44 ;  /* 0x000000ffff0d7224 */ /* 0x000fe200078e002c */
[----:B------:R-:W-:Y:S01]  /*336b0*/  SEL R44, R102, R47, P0 ;  /* 0x0000002f662c7207 */ /* 0x000fe20000000000 */
[----:B------:R-:W-:-:S07]  /*336c0*/  IMAD.MOV.U32 R86, RZ, RZ, R14 ;  /* 0x000000ffff567224 */ /* 0x000fce00078e000e */
[----:B------:R-:W-:Y:S05]  /*336d0*/  WARPSYNC.COLLECTIVE R15, `(.L_x_9565) ;  /* 0x000000000f087348 */ /* 0x000fea0003c00000 */
[----:B------:R0:W1:Y:S02]  /*336e0*/  SHFL.IDX P6, R14, R13, R12, R11 ;  /* 0x0000000c0d0e7389 */ /* 0x00006400000c000b */
[----:B01----:R-:W-:Y:S01]  /*336f0*/  ENDCOLLECTIVE ;  /* 0x000000000000791b */ /* 0x003fe20003800000 */
.L_x_9565:
        /* <DEDUP_REMOVED lines=8> */
.L_x_9566:
[----:B------:R-:W-:Y:S02]  /*33780*/  IMAD.MOV.U32 R13, RZ, RZ, R126 ;  /* 0x000000ffff0d7224 */ /* 0x000fe400078e007e */
[----:B------:R-:W-:-:S07]  /*33790*/  IMAD.MOV.U32 R57, RZ, RZ, R14 ;  /* 0x000000ffff397224 */ /* 0x000fce00078e000e */
[----:B------:R-:W-:Y:S05]  /*337a0*/  WARPSYNC.COLLECTIVE R15, `(.L_x_9567) ;  /* 0x000000000f087348 */ /* 0x000fea0003c00000 */
[----:B------:R0:W1:Y:S02]  /*337b0*/  SHFL.IDX P6, R14, R13, R12, R11 ;  /* 0x0000000c0d0e7389 */ /* 0x00006400000c000b */
[----:B01----:R-:W-:Y:S01]  /*337c0*/  ENDCOLLECTIVE ;  /* 0x000000000000791b */ /* 0x003fe20003800000 */
.L_x_9567:
[----:B------:R-:W-:Y:S02]  /*337d0*/  IMAD.MOV.U32 R13, RZ, RZ, R110 ;  /* 0x000000ffff0d7224 */ /* 0x000fe400078e006e */
[----:B------:R-:W-:Y:S02]  /*337e0*/  IMAD.MOV.U32 R12, RZ, RZ, R5 ;  /* 0x000000ffff0c7224 */ /* 0x000fe400078e0005 */
[----:B------:R-:W-:-:S07]  /*337f0*/  IMAD.MOV.U32 R59, RZ, RZ, R14 ;  /* 0x000000ffff3b7224 */ /* 0x000fce00078e000e */
[----:B------:R-:W-:Y:S05]  /*33800*/  WARPSYNC.COLLECTIVE R15, `(.L_x_9568) ;  /* 0x000000000f087348 */ /* 0x000fea0003c00000 */
[----:B------:R0:W1:Y:S02]  /*33810*/  SHFL.IDX P6, R14, R13, R12, R11 ;  /* 0x0000000c0d0e7389 */ /* 0x00006400000c000b */
[----:B01----:R-:W-:Y:S01]  /*33820*/  ENDCOLLECTIVE ;  /* 0x000000000000791b */ /* 0x003fe20003800000 */
.L_x_9568:
[----:B------:R-:W-:Y:S02]  /*33830*/  IMAD.MOV.U32 R13, RZ, RZ, R80 ;  /* 0x000000ffff0d7224 */ /* 0x000fe400078e0050 */
[----:B------:R-:W-:-:S07]  /*33840*/  IMAD.MOV.U32 R110, RZ, RZ, R14 ;  /* 0x000000ffff6e7224 */ /* 0x000fce00078e000e */
[----:B------:R-:W-:Y:S05]  /*33850*/  WARPSYNC.COLLECTIVE R15, `(.L_x_9569) ;  /* 0x000000000f087348 */ /* 0x000fea0003c00000 */
[----:B------:R0:W1:Y:S02]  /*33860*/  SHFL.IDX P6, R14, R13, R12, R11 ;  /* 0x0000000c0d0e7389 */ /* 0x00006400000c000b */
[----:B01----:R-:W-:Y:S01]  /*33870*/  ENDCOLLECTIVE ;  /* 0x000000000000791b */ /* 0x003fe20003800000 */
.L_x_9569:
        /* <DEDUP_REMOVED lines=8> */
.L_x_9570:
[----:B------:R-:W-:Y:S02]  /*33900*/  SEL R84, R59, R80, P0 ;  /* 0x000000503b547207 */ /* 0x000fe40000000000 */
[----:B------:R-:W-:Y:S01]  /*33910*/  SEL R80, R80, R59, P0 ;  /* 0x0000003b50507207 */ /* 0x000fe20000000000 */
[----:B------:R-:W-:Y:S02]  /*33920*/  IMAD.MOV.U32 R13, RZ, RZ, R114 ;  /* 0x000000ffff0d7224 */ /* 0x000fe400078e0072 */
[----:B------:R-:W-:-:S07]  /*33930*/  IMAD.MOV.U32 R61, RZ, RZ, R14 ;  /* 0x000000ffff3d7224 */ /* 0x000fce00078e000e */
[----:B------:R-:W-:Y:S05]  /*33940*/  WARPSYNC.COLLECTIVE R15, `(.L_x_9571) ;  /* 0x000000000f087348 */ /* 0x000fea0003c00000 */
[----:B------:R0:W1:Y:S02]  /*33950*/  SHFL.IDX P6, R14, R13, R12, R11 ;  /* 0x0000000c0d0e7389 */ /* 0x00006400000c000b */
[----:B01----:R-:W-:Y:S01]  /*33960*/  ENDCOLLECTIVE ;  /* 0x000000000000791b */ /* 0x003fe20003800000 */
.L_x_9571:
[----:B------:R-:W-:Y:S02]  /*33970*/  IMAD.MOV.U32 R13, RZ, RZ, R112 ;  /* 0x000000ffff0d7224 */ /* 0x000fe400078e0070 */
[----:B------:R-:W-:Y:S02]  /*33980*/  IMAD.MOV.U32 R12, RZ, RZ, R5 ;  /* 0x000000ffff0c7224 */ /* 0x000fe400078e0005 */
[----:B------:R-:W-:-:S07]  /*33990*/  IMAD.MOV.U32 R65, RZ, RZ, R14 ;  /* 0x000000ffff417224 */ /* 0x000fce00078e000e */
[----:B------:R-:W-:Y:S05]  /*339a0*/  WARPSYNC.COLLECTIVE R15, `(.L_x_9572) ;  /* 0x000000000f087348 */ /* 0x000fea0003c00000 */
[----:B------:R0:W1:Y:S02]  /*339b0*/  SHFL.IDX P6, R14, R13, R12, R11 ;  /* 0x0000000c0d0e7389 */ /* 0x00006400000c000b */
[----:B01----:R-:W-:Y:S01]  /*339c0*/  ENDCOLLECTIVE ;  /* 0x000000000000791b */ /* 0x003fe20003800000 */
.L_x_9572:
[----:B------:R-:W-:Y:S01]  /*339d0*/  IMAD.MOV.U32 R13, RZ, RZ, R42 ;  /* 0x000000ffff0d7224 */ /* 0x000fe200078e002a */
[----:B------:R-:W-:Y:S02]  /*339e0*/  SEL R42, R47, R102, P0 ;  /* 0x000000662f2a7207 */ /* 0x000fe40000000000 */
[----:B------:R-:W-:Y:S02]  /*339f0*/  SEL R47, R49, R104, P0 ;  /* 0x00000068312f7207 */ /* 0x000fe40000000000 */
[----:B------:R-:W-:Y:S01]  /*33a00*/  SEL R49, R104, R49, P0 ;  /* 0x0000003168317207 */ /* 0x000fe20000000000 */
[----:B------:R-:W-:-:S07]  /*33a10*/  IMAD.MOV.U32 R112, RZ, RZ, R14 ;  /* 0x000000ffff707224 */ /* 0x000fce00078e000e */
[----:B------:R-:W-:Y:S05]  /*33a20*/  WARPSYNC.COLLECTIVE R15, `(.L_x_9573) ;  /* 0x000000000f087348 */ /* 0x000fea0003c00000 */
[----:B------:R0:W1:Y:S02]  /*33a30*/  SHFL.IDX P6, R14, R13, R12, R11 ;  /* 0x0000000c0d0e7389 */ /* 0x00006400000c000b */
[----:B01----:R-:W-:Y:S01]  /*33a40*/  ENDCOLLECTIVE ;  /* 0x000000000000791b */ /* 0x003fe20003800000 */
.L_x_9573:
        /* <DEDUP_REMOVED lines=8> */
.L_x_9574:
[----:B------:R-:W-:Y:S02]  /*33ad0*/  IMAD.MOV.U32 R13, RZ, RZ, R116 ;  /* 0x000000ffff0d7224 */ /* 0x000fe400078e0074 */
[----:B------:R-:W-:-:S07]  /*33ae0*/  IMAD.MOV.U32 R67, RZ, RZ, R14 ;  /* 0x000000ffff437224 */ /* 0x000fce00078e000e */
[----:B------:R-:W-:Y:S05]  /*33af0*/  WARPSYNC.COLLECTIVE R15, `(.L_x_9575) ;  /* 0x000000000f087348 */ /* 0x000fea0003c00000 */
[----:B------:R0:W1:Y:S02]  /*33b00*/  SHFL.IDX P6, R14, R13, R12, R11 ;  /* 0x0000000c0d0e7389 */ /* 0x00006400000c000b */
[----:B01----:R-:W-:Y:S01]  /*33b10*/  ENDCOLLECTIVE ;  /* 0x000000000000791b */ /* 0x003fe20003800000 */
.L_x_9575:
        /* <DEDUP_REMOVED lines=8> */
.L_x_9576:
[----:B------:R-:W-:Y:S02]  /*33ba0*/  IMAD.MOV.U32 R13, RZ, RZ, R70 ;  /* 0x000000ffff0d7224 */ /* 0x000fe400078e0046 */
[----:B------:R-:W-:-:S07]  /*33bb0*/  IMAD.MOV.U32 R116, RZ, RZ, R14 ;  /* 0x000000ffff747224 */ /* 0x000fce00078e000e */
[----:B------:R-:W-:Y:S05]  /*33bc0*/  WARPSYNC.COLLECTIVE R15, `(.L_x_9577) ;  /* 0x000000000f087348 */ /* 0x000fea0003c00000 */
[----:B------:R0:W1:Y:S02]  /*33bd0*/  SHFL.IDX P6, R14, R13, R12, R11 ;  /* 0x0000000c0d0e7389 */ /* 0x00006400000c000b */
[----:B01----:R-:W-:Y:S01]  /*33be0*/  ENDCOLLECTIVE ;  /* 0x000000000000791b */ /* 0x003fe20003800000 */
.L_x_9577:
        /* <DEDUP_REMOVED lines=8> */
.L_x_9578:
[----:B------:R-:W-:Y:S02]  /*33c70*/  IMAD.MOV.U32 R13, RZ, RZ, R76 ;  /* 0x000000ffff0d7224 */ /* 0x000fe400078e004c */
[----:B------:R-:W-:-:S07]  /*33c80*/  IMAD.MOV.U32 R78, RZ, RZ, R14 ;  /* 0x000000ffff4e7224 */ /* 0x000fce00078e000e */
[----:B------:R-:W-:Y:S05]  /*33c90*/  WARPSYNC.COLLECTIVE R15, `(.L_x_9579) ;  /* 0x000000000f087348 */ /* 0x000fea0003c00000 */
[----:B------:R0:W1:Y:S02]  /*33ca0*/  SHFL.IDX P6, R14, R13, R12, R11 ;  /* 0x0000000c0d0e7389 */ /* 0x00006400000c000b */
[----:B01----:R-:W-:Y:S01]  /*33cb0*/  ENDCOLLECTIVE ;  /* 0x000000000000791b */ /* 0x003fe20003800000 */
.L_x_9579:
[----:B------:R-:W-:Y:S01]  /*33cc0*/  IMAD.MOV.U32 R13, RZ, RZ, R60 ;  /* 0x000000ffff0d7224 */ /* 0x000fe200078e003c */
[----:B------:R-:W-:Y:S01]  /*33cd0*/  SEL R60, R65, R114, P0 ;  /* 0x00000072413c7207 */ /* 0x000fe20000000000 */
[----:B------:R-:W-:Y:S02]  /*33ce0*/  IMAD.MOV.U32 R12, RZ, RZ, R5 ;  /* 0x000000ffff0c7224 */ /* 0x000fe400078e0005 */
[----:B------:R-:W-:-:S07]  /*33cf0*/  IMAD.MOV.U32 R76, RZ, RZ, R14 ;  /* 0x000000ffff4c7224 */ /* 0x000fce00078e000e */
[----:B------:R-:W-:Y:S05]  /*33d00*/  WARPSYNC.COLLECTIVE R15, `(.L_x_9580) ;  /* 0x000000000f087348 */ /* 0x000fea0003c00000 */
[----:B------:R0:W1:Y:S02]  /*33d10*/  SHFL.IDX P6, R14, R13, R12, R11 ;  /* 0x0000000c0d0e7389 */ /* 0x00006400000c000b */
[----:B01----:R-:W-:Y:S01]  /*33d20*/  ENDCOLLECTIVE ;  /* 0x000000000000791b */ /* 0x003fe20003800000 */
.L_x_9580:
[----:B------:R-:W-:Y:S01]  /*33d30*/  IMAD.MOV.U32 R13, RZ, RZ, R64 ;  /* 0x000000ffff0d7224 */ /* 0x000fe200078e0040 */
[----:B------:R-:W-:Y:S01]  /*33d40*/  SEL R64, R114, R65, P0 ;  /* 0x0000004172407207 */ /* 0x000fe20000000000 */
[----:B------:R-:W-:-:S07]  /*33d50*/  IMAD.MOV.U32 R71, RZ, RZ, R14 ;  /* 0x000000ffff477224 */ /* 0x000fce00078e000e */
[----:B------:R-:W-:Y:S05]  /*33d60*/  WARPSYNC.COLLECTIVE R15, `(.L_x_9581) ;  /* 0x000000000f087348 */ /* 0x000fea0003c00000 */
[----:B------:R0:W1:Y:S02]  /*33d70*/  SHFL.IDX P6, R14, R13, R12, R11 ;  /* 0x0000000c0d0e7389 */ /* 0x00006400000c000b */
[----:B01----:R-:W-:Y:S01]  /*33d80*/  ENDCOLLECTIVE ;  /* 0x000000000000791b */ /* 0x003fe20003800000 */
.L_x_9581:
        /* <DEDUP_REMOVED lines=8> */
.L_x_9582:
[----:B------:R-:W-:Y:S02]  /*33e10*/  IMAD.MOV.U32 R13, RZ, RZ, R72 ;  /* 0x000000ffff0d7224 */ /* 0x000fe400078e0048 */
[----:B------:R-:W-:-:S07]  /*33e20*/  IMAD.MOV.U32 R74, RZ, RZ, R14 ;  /* 0x000000ffff4a7224 */ /* 0x000fce00078e000e */
[----:B------:R-:W-:Y:S05]  /*33e30*/  WARPSYNC.COLLECTIVE R15, `(.L_x_9583) ;  /* 0x000000000f087348 */ /* 0x000fea0003c00000 */
[----:B------:R0:W1:Y:S02]  /*33e40*/  SHFL.IDX P6, R14, R13, R12, R11 ;  /* 0x0000000c0d0e7389 */ /* 0x00006400000c000b */
[----:B01----:R-:W-:Y:S01]  /*33e50*/  ENDCOLLECTIVE ;  /* 0x000000000000791b */ /* 0x003fe20003800000 */
.L_x_9583:
[----:B------:R-:W-:Y:S02]  /*33e60*/  IMAD.MOV.U32 R13, RZ, RZ, R58 ;  /* 0x000000ffff0d7224 */ /* 0x000fe400078e003a */
[----:B------:R-:W-:Y:S02]  /*33e70*/  IMAD.MOV.U32 R12, RZ, RZ, R5 ;  /* 0x000000ffff0c7224 */ /* 0x000fe400078e0005 */
[----:B------:R-:W-:-:S07]  /*33e80*/  IMAD.MOV.U32 R72, RZ, RZ, R14 ;  /* 0x000000ffff487224 */ /* 0x000fce00078e000e */
[----:B------:R-:W-:Y:S05]  /*33e90*/  WARPSYNC.COLLECTIVE R15, `(.L_x_9584) ;  /* 0x000000000f087348 */ /* 0x000fea0003c00000 */
[----:B------:R0:W1:Y:S02]  /*33ea0*/  SHFL.IDX P6, R14, R13, R12, R11 ;  /* 0x0000000c0d0e7389 */ /* 0x00006400000c000b */
[----:B01----:R-:W-:Y:S01]  /*33eb0*/  ENDCOLLECTIVE ;  /* 0x000000000000791b */ /* 0x003fe20003800000 */
.L_x_9584:
[----:B------:R-:W-:Y:S02]  /*33ec0*/  IMAD.MOV.U32 R13, RZ, RZ, R52 ;  /* 0x000000ffff0d7224 */ /* 0x000fe400078e0034 */
[----:B------:R-:W-:-:S07]  /*33ed0*/  IMAD.MOV.U32 R75, RZ, RZ, R14 ;  /* 0x000000ffff4b7224 */ /* 0x000fce00078e000e */
[----:B------:R-:W-:Y:S05]  /*33ee0*/  WARPSYNC.COLLECTIVE R15, `(.L_x_9585) ;  /* 0x000000000f087348 */ /* 0x000fea0003c00000 */
[----:B------:R0:W1:Y:S02]  /*33ef0*/  SHFL.IDX P6, R14, R13, R12, R11 ;  /* 0x0000000c0d0e7389 */ /* 0x00006400000c000b */
[----:B01----:R-:W-:Y:S01]  /*33f00*/  ENDCOLLECTIVE ;  /* 0x000000000000791b */ /* 0x003fe20003800000 */
.L_x_9585:
        /* <DEDUP_REMOVED lines=8> */
.L_x_9586:
[----:B------:R-:W-:Y:S02]  /*33f90*/  SEL R52, R72, R77, P0 ;  /* 0x0000004d48347207 */ /* 0x000fe40000000000 */
[----:B------:R-:W-:Y:S01]  /*33fa0*/  SEL R58, R77, R72, P0 ;  /* 0x000000484d3a7207 */ /* 0x000fe20000000000 */
[----:B------:R-:W-:Y:S02]  /*33fb0*/  IMAD.MOV.U32 R13, RZ, RZ, R66 ;  /* 0x000000ffff0d7224 */ /* 0x000fe400078e0042 */
[----:B------:R-:W-:-:S07]  /*33fc0*/  IMAD.MOV.U32 R68, RZ, RZ, R14 ;  /* 0x000000ffff447224 */ /* 0x000fce00078e000e */
[----:B------:R-:W-:Y:S05]  /*33fd0*/  WARPSYNC.COLLECTIVE R15, `(.L_x_9587) ;  /* 0x000000000f087348 */ /* 0x000fea0003c00000 */
[----:B------:R0:W1:Y:S02]  /*33fe0*/  SHFL.IDX P6, R14, R13, R12, R11 ;  /* 0x0000000c0d0e7389 */ /* 0x00006400000c000b */
[----:B01----:R-:W-:Y:S01]  /*33ff0*/  ENDCOLLECTIVE ;  /* 0x000000000000791b */ /* 0x003fe20003800000 */
.L_x_9587:
[----:B------:R-:W-:Y:S01]  /*34000*/  IMAD.MOV.U32 R13, RZ, RZ, R50 ;  /* 0x000000ffff0d7224 */ /* 0x000fe200078e0032 */
[----:B------:R-:W-:Y:S01]  /*34010*/  SEL R50, R73, R76, P0 ;  /* 0x0000004c49327207 */ /* 0x000fe20000000000 */
[----:B------:R-:W-:Y:S02]  /*34020*/  IMAD.MOV.U32 R12, RZ, RZ, R5 ;  /* 0x000000ffff0c7224 */ /* 0x000fe400078e0005 */
[----:B------:R-:W-:-:S07]  /*34030*/  IMAD.MOV.U32 R79, RZ, RZ, R14 ;  /* 0x000000ffff4f7224 */ /* 0x000fce00078e000e */
[----:B------:R-:W-:Y:S05]  /*34040*/  WARPSYNC.COLLECTIVE R15, `(.L_x_9588) ;  /* 0x000000000f087348 */ /* 0x000fea0003c00000 */
[----:B------:R0:W1:Y:S02]  /*34050*/  SHFL.IDX P6, R14, R13, R12, R11 ;  /* 0x0000000c0d0e7389 */ /* 0x00006400000c000b */
[----:B01----:R-:W-:Y:S01]  /*34060*/  ENDCOLLECTIVE ;  /* 0x000000000000791b */ /* 0x003fe20003800000 */
.L_x_9588:
[----:B------:R-:W-:Y:S02]  /*34070*/  IMAD.MOV.U32 R13, RZ, RZ, R34 ;  /* 0x000000ffff0d7224 */ /* 0x000fe400078e0022 */
[----:B------:R-:W-:-:S07]  /*34080*/  IMAD.MOV.U32 R103, RZ, RZ, R14 ;  /* 0x000000ffff677224 */ /* 0x000fce00078e000e */
[----:B------:R-:W-:Y:S05]  /*34090*/  WARPSYNC.COLLECTIVE R15, `(.L_x_9589) ;  /* 0x000000000f087348 */ /* 0x000fea0003c00000 */
[----:B------:R0:W1:Y:S02]  /*340a0*/  SHFL.IDX P6, R14, R13, R12, R11 ;  /* 0x0000000c0d0e7389 */ /* 0x00006400000c000b */
[----:B01----:R-:W-:Y:S01]  /*340b0*/  ENDCOLLECTIVE ;  /* 0x000000000000791b */ /* 0x003fe20003800000 */
.L_x_9589:
[----:B------:R-:W-:Y:S01]  /*340c0*/  SEL R75, R103, R68, P0 ;  /* 0x00000044674b7207 */ /* 0x000fe20000000000 */
[----:B------:R-:W-:Y:S01]  /*340d0*/  IMAD.MOV.U32 R13, RZ, RZ, R54 ;  /* 0x000000ffff0d7224 */ /* 0x000fe200078e0036 */
[----:B------:R-:W-:Y:S01]  /*340e0*/  SEL R54, R69, R70, P0 ;  /* 0x0000004645367207 */ /* 0x000fe20000000000 */
[----:B------:R-:W-:Y:S02]  /*340f0*/  IMAD.MOV.U32 R12, RZ, RZ, R7 ;  /* 0x000000ffff0c7224 */ /* 0x000fe400078e0007 */
[----:B------:R-:W-:-:S07]  /*34100*/  IMAD.MOV.U32 R34, RZ, RZ, R14 ;  /* 0x000000ffff227224 */ /* 0x000fce00078e000e */
[----:B------:R-:W-:Y:S05]  /*34110*/  WARPSYNC.COLLECTIVE R15, `(.L_x_9590) ;  /* 0x000000000f087348 */ /* 0x000fea0003c00000 */
[----:B------:R0:W1:Y:S02]  /*34120*/  SHFL.IDX P6, R14, R13, R12, R11 ;  /* 0x0000000c0d0e7389 */ /* 0x00006400000c000b */
[----:B01----:R-:W-:Y:S01]  /*34130*/  ENDCOLLECTIVE ;  /* 0x000000000000791b */ /* 0x003fe20003800000 */
.L_x_9590:
        /* <DEDUP_REMOVED lines=8> */
.L_x_9591:
[----:B------:R-:W-:Y:S02]  /*341c0*/  IMAD.MOV.U32 R13, RZ, RZ, R32 ;  /* 0x000000ffff0d7224 */ /* 0x000fe400078e0020 */
[----:B------:R-:W-:Y:S02]  /*341d0*/  IMAD.MOV.U32 R12, RZ, RZ, R5 ;  /* 0x000000ffff0c7224 */ /* 0x000fe400078e0005 */
[----:B------:R-:W-:-:S07]  /*341e0*/  IMAD.MOV.U32 R25, RZ, RZ, R14 ;  /* 0x000000ffff197224 */ /* 0x000fce00078e000e */
[----:B------:R-:W-:Y:S05]  /*341f0*/  WARPSYNC.COLLECTIVE R15, `(.L_x_9592) ;  /* 0x000000000f087348 */ /* 0x000fea0003c00000 */
[----:B------:R0:W1:Y:S02]  /*34200*/  SHFL.IDX P6, R14, R13, R12, R11 ;  /* 0x0000000c0d0e7389 */ /* 0x00006400000c000b */
[----:B01----:R-:W-:Y:S01]  /*34210*/  ENDCOLLECTIVE ;  /* 0x000000000000791b */ /* 0x003fe20003800000 */
.L_x_9592:
[----:B------:R-:W-:Y:S02]  /*34220*/  IMAD.MOV.U32 R13, RZ, RZ, R26 ;  /* 0x000000ffff0d7224 */ /* 0x000fe400078e001a */
[----:B------:R-:W-:-:S07]  /*34230*/  IMAD.MOV.U32 R32, RZ, RZ, R14 ;  /* 0x000000ffff207224 */ /* 0x000fce00078e000e */
[----:B------:R-:W-:Y:S05]  /*34240*/  WARPSYNC.COLLECTIVE R15, `(.L_x_9593) ;  /* 0x000000000f087348 */ /* 0x000fea0003c00000 */
[----:B------:R0:W1:Y:S02]  /*34250*/  SHFL.IDX P6, R14, R13, R12, R11 ;  /* 0x0000000c0d0e7389 */ /* 0x00006400000c000b */
[----:B01----:R-:W-:Y:S01]  /*34260*/  ENDCOLLECTIVE ;  /* 0x000000000000791b */ /* 0x003fe20003800000 */
.L_x_9593:
        /* <DEDUP_REMOVED lines=8> */
.L_x_9594:
[----:B------:R-:W-:Y:S01]  /*342f0*/  SEL R72, R26, R25, P0 ;  /* 0x000000191a487207 */ /* 0x000fe20000000000 */
[----:B------:R-:W-:Y:S02]  /*34300*/  IMAD.MOV.U32 R13, RZ, RZ, R30 ;  /* 0x000000ffff0d7224 */ /* 0x000fe400078e001e */
[----:B------:R-:W-:-:S07]  /*34310*/  IMAD.MOV.U32 R28, RZ, RZ, R14 ;  /* 0x000000ffff1c7224 */ /* 0x000fce00078e000e */
[----:B------:R-:W-:Y:S05]  /*34320*/  WARPSYNC.COLLECTIVE R15, `(.L_x_9595) ;  /* 0x000000000f087348 */ /* 0x000fea0003c00000 */
[----:B------:R0:W1:Y:S02]  /*34330*/  SHFL.IDX P6, R14, R13, R12, R11 ;  /* 0x0000000c0d0e7389 */ /* 0x00006400000c000b */
[----:B01----:R-:W-:Y:S01]  /*34340*/  ENDCOLLECTIVE ;  /* 0x000000000000791b */ /* 0x003fe20003800000 */
.L_x_9595:
[----:B------:R-:W-:Y:S02]  /*34350*/  IMAD.MOV.U32 R13, RZ, RZ, R24 ;  /* 0x000000ffff0d7224 */ /* 0x000fe400078e0018 */
[----:B------:R-:W-:Y:S02]  /*34360*/  IMAD.MOV.U32 R12, RZ, RZ, R5 ;  /* 0x000000ffff0c7224 */ /* 0x000fe400078e0005 */
[----:B------:R-:W-:-:S07]  /*34370*/  IMAD.MOV.U32 R30, RZ, RZ, R14 ;  /* 0x000000ffff1e7224 */ /* 0x000fce00078e000e */
[----:B------:R-:W-:Y:S05]  /*34380*/  WARPSYNC.COLLECTIVE R15, `(.L_x_9596) ;  /* 0x000000000f087348 */ /* 0x000fea0003c00000 */
[----:B------:R0:W1:Y:S02]  /*34390*/  SHFL.IDX P6, R14, R13, R12, R11 ;  /* 0x0000000c0d0e7389 */ /* 0x00006400000c000b */
[----:B01----:R-:W-:Y:S01]  /*343a0*/  ENDCOLLECTIVE ;  /* 0x000000000000791b */ /* 0x003fe20003800000 */
.L_x_9596:
[----:B------:R-:W-:Y:S01]  /*343b0*/  IMAD.MOV.U32 R13, RZ, RZ, R20 ;  /* 0x000000ffff0d7224 */ /* 0x000fe200078e0014 */
[----:B------:R-:W-:Y:S02]  /*343c0*/  SEL R20, R76, R73, P0 ;  /* 0x000000494c147207 */ /* 0x000fe40000000000 */
[----:B------:R-:W-:Y:S01]  /*343d0*/  SEL R73, R68, R103, P0 ;  /* 0x0000006744497207 */ /* 0x000fe20000000000 */
[----:B------:R-:W-:Y:S01]  /*343e0*/  IMAD.MOV.U32 R103, RZ, RZ, RZ ;  /* 0x000000ffff677224 */ /* 0x000fe200078e00ff */
[----:B------:R-:W-:Y:S01]  /*343f0*/  SEL R76, R25, R26, P0 ;  /* 0x0000001a194c7207 */ /* 0x000fe20000000000 */
[----:B------:R-:W-:-:S07]  /*34400*/  IMAD.MOV.U32 R105, RZ, RZ, R14 ;  /* 0x000000ffff697224 */ /* 0x000fce00078e000e */
[----:B------:R-:W-:Y:S05]  /*34410*/  WARPSYNC.COLLECTIVE R15, `(.L_x_9597) ;  /* 0x000000000f087348 */ /* 0x000fea0003c00000 */
[----:B------:R0:W1:Y:S02]  /*34420*/  SHFL.IDX P6, R14, R13, R12, R11 ;  /* 0x0000000c0d0e7389 */ /* 0x00006400000c000b */
[----:B01----:R-:W-:Y:S01]  /*34430*/  ENDCOLLECTIVE ;  /* 0x000000000000791b */ /* 0x003fe20003800000 */
.L_x_9597:
        /* <DEDUP_REMOVED lines=8> */
.L_x_9598:
[----:B------:R-:W-:Y:S02]  /*344c0*/  SEL R122, R30, R107, P0 ;  /* 0x0000006b1e7a7207 */ /* 0x000fe40000000000 */
[----:B------:R-:W-:Y:S01]  /*344d0*/  SEL R104, R107, R30, P0 ;  /* 0x0000001e6b687207 */ /* 0x000fe20000000000 */
[----:B------:R-:W-:Y:S02]  /*344e0*/  IMAD.MOV.U32 R13, RZ, RZ, R4 ;  /* 0x000000ffff0d7224 */ /* 0x000fe400078e0004 */
[----:B------:R-:W-:-:S07]  /*344f0*/  IMAD.MOV.U32 R10, RZ, RZ, R14 ;  /* 0x000000ffff0a7224 */ /* 0x000fce00078e000e */
[----:B------:R-:W-:Y:S05]  /*34500*/  WARPSYNC.COLLECTIVE R15, `(.L_x_9599) ;  /* 0x000000000f087348 */ /* 0x000fea0003c00000 */
[----:B------:R0:W1:Y:S02]  /*34510*/  SHFL.IDX P6, R14, R13, R12, R11 ;  /* 0x0000000c0d0e7389 */ /* 0x00006400000c000b */
[----:B01----:R-:W-:Y:S01]  /*34520*/  ENDCOLLECTIVE ;  /* 0x000000000000791b */ /* 0x003fe20003800000 */
.L_x_9599:
[----:B------:R-:W-:Y:S02]  /*34530*/  IMAD.MOV.U32 R13, RZ, RZ, R8 ;  /* 0x000000ffff0d7224 */ /* 0x000fe400078e0008 */
[----:B------:R-:W-:Y:S02]  /*34540*/  IMAD.MOV.U32 R12, RZ, RZ, R5 ;  /* 0x000000ffff0c7224 */ /* 0x000fe400078e0005 */
[----:B------:R-:W-:-:S07]  /*34550*/  IMAD.MOV.U32 R4, RZ, RZ, R14 ;  /* 0x000000ffff047224 */ /* 0x000fce00078e000e */
[----:B------:R-:W-:Y:S05]  /*34560*/  WARPSYNC.COLLECTIVE R15, `(.L_x_9600) ;  /* 0x000000000f087348 */ /* 0x000fea0003c00000 */
[----:B------:R0:W1:Y:S02]  /*34570*/  SHFL.IDX P6, R14, R13, R12, R11 ;  /* 0x0000000c0d0e7389 */ /* 0x00006400000c000b */
[----:B01----:R-:W-:Y:S01]  /*34580*/  ENDCOLLECTIVE ;  /* 0x000000000000791b */ /* 0x003fe20003800000 */
.L_x_9600:
[----:B------:R-:W-:Y:S02]  /*34590*/  IMAD.MOV.U32 R13, RZ, RZ, R6 ;  /* 0x000000ffff0d7224 */ /* 0x000fe400078e0006 */
[----:B------:R-:W-:-:S07]  /*345a0*/  IMAD.MOV.U32 R7, RZ, RZ, R14 ;  /* 0x000000ffff077224 */ /* 0x000fce00078e000e */
[----:B------:R-:W-:Y:S05]  /*345b0*/  WARPSYNC.COLLECTIVE R15, `(.L_x_9601) ;  /* 0x000000000f087348 */ /* 0x000fea0003c00000 */
[----:B------:R0:W1:Y:S02]  /*345c0*/  SHFL.IDX P6, R14, R13, R12, R11 ;  /* 0x0000000c0d0e7389 */ /* 0x00006400000c000b */
[----:B01----:R-:W-:Y:S01]  /*345d0*/  ENDCOLLECTIVE ;  /* 0x000000000000791b */ /* 0x003fe20003800000 */
.L_x_9601:
[----:B------:R-:W-:Y:S05]  /*345e0*/  BRA `(.L_x_9602) ;  /* 0xffffff0400547947 */ /* 0x000fea000383ffff */
.L_x_9290:
[----:B------:R-:W-:Y:S02]  /*345f0*/  IMAD.MOV.U32 R13, RZ, RZ, R3 ;  /* 0x000000ffff0d7224 */ /* 0x000fe400078e0003 */
[----:B------:R-:W-:Y:S02]  /*34600*/  IMAD.MOV.U32 R12, RZ, RZ, RZ ;  /* 0x000000ffff0c7224 */ /* 0x000fe400078e00ff */
[----:B------:R-:W-:Y:S02]  /*34610*/  IMAD.MOV.U32 R11, RZ, RZ, 0x181f ;  /* 0x0000181fff0b7424 */ /* 0x000fe400078e00ff */
[----:B------:R-:W-:-:S07]  /*34620*/  IMAD.MOV.U32 R15, RZ, RZ, -0x1 ;  /* 0xffffffffff0f7424 */ /* 0x000fce00078e00ff */
[----:B-----5:R-:W-:Y:S05]  /*34630*/  WARPSYNC.COLLECTIVE R15, `(.L_x_9603) ;  /* 0x000000000f087348 */ /* 0x020fea0003c00000 */
[----:B------:R0:W1:Y:S02]  /*34640*/  SHFL.IDX P6, R14, R13, R12, R11 ;  /* 0x0000000c0d0e7389 */ /* 0x00006400000c000b */
[----:B01---5:R-:W-:Y:S01]  /*34650*/  ENDCOLLECTIVE ;  /* 0x000000000000791b */ /* 0x023fe20003800000 */
.L_x_9603:
[----:B------:R-:W-:Y:S02]  /*34660*/  IMAD.MOV.U32 R13, RZ, RZ, R2 ;  /* 0x000000ffff0d7224 */ /* 0x000fe400078e0002 */
[----:B------:R-:W-:-:S07]  /*34670*/  IMAD.MOV.U32 R0, RZ, RZ, R14 ;  /* 0x000000ffff007224 */ /* 0x000fce00078e000e */
[----:B------:R-:W-:Y:S05]  /*34680*/  WARPSYNC.COLLECTIVE R15, `(.L_x_9604) ;  /* 0x000000000f087348 */ /* 0x000fea0003c00000 */
[----:B------:R0:W1:Y:S02]  /*34690*/  SHFL.IDX P6, R14, R13, R12, R11 ;  /* 0x0000000c0d0e7389 */ /* 0x00006400000c000b */
[----:B01----:R-:W-:Y:S01]  /*346a0*/  ENDCOLLECTIVE ;  /* 0x000000000000791b */ /* 0x003fe20003800000 */
.L_x_9604:
[----:B------:R-:W-:Y:S05]  /*346b0*/  BRA `(.L_x_9605) ;  /* 0xffffff1000dc7947 */ /* 0x000fea000383ffff */
.L_x_9293:
[----:B------:R-:W-:Y:S01]  /*346c0*/  BSSY B1, `(.L_x_9606) ;  /* 0x0000008000017945 */ /* 0x000fe20003800000 */
[----:B------:R-:W-:Y:S02]  /*346d0*/  IMAD.MOV.U32 R13, RZ, RZ, R3 ;  /* 0x000000ffff0d7224 */ /* 0x000fe400078e0003 */
[----:B------:R-:W-:Y:S02]  /*346e0*/  IMAD.MOV.U32 R12, RZ, RZ, 0x1 ;  /* 0x00000001ff0c7424 */ /* 0x000fe400078e00ff */
[----:B------:R-:W-:Y:S02]  /*346f0*/  IMAD.MOV.U32 R11, RZ, RZ, 0x181f ;  /* 0x0000181fff0b7424 */ /* 0x000fe400078e00ff */
[----:B---3--:R-:W-:-:S07]  /*34700*/  IMAD.MOV.U32 R15, RZ, RZ, -0x1 ;  /* 0xffffffffff0f7424 */ /* 0x008fce00078e00ff */
[----:B012--5:R-:W-:Y:S05]  /*34710*/  WARPSYNC.COLLECTIVE R15, `(.L_x_9607) ;  /* 0x000000000f087348 */ /* 0x027fea0003c00000 */
[----:B--2---:R2:W3:Y:S02]  /*34720*/  SHFL.IDX P6, R14, R13, R12, R11 ;  /* 0x0000000c0d0e7389 */ /* 0x0044e400000c000b */
[----:B0123-5:R-:W-:Y:S01]  /*34730*/  ENDCOLLECTIVE ;  /* 0x000000000000791b */ /* 0x02ffe20003800000 */
.L_x_9607:
[----:B------:R-:W-:Y:S05]  /*34740*/  BSYNC B1 ;  /* 0x0000000000017941 */ /* 0x000fea0003800000 */
.L_x_9606:
        /* <DEDUP_REMOVED lines=8> */
.L_x_9608:
[----:B------:R-:W-:Y:S05]  /*347d0*/  BRA `(.L_x_9609) ;  /* 0xffffff1000e47947 */ /* 0x000fea000383ffff */
.L_x_9296:
        /* <DEDUP_REMOVED lines=8> */
.L_x_9611:
[----:B------:R-:W-:Y:S05]  /*34860*/  BSYNC B1 ;  /* 0x0000000000017941 */ /* 0x000fea0003800000 */
.L_x_9610:
        /* <DEDUP_REMOVED lines=8> */
.L_x_9612:
[----:B------:R-:W-:Y:S05]  /*348f0*/  BRA `(.L_x_9613) ;  /* 0xffffff1000ec7947 */ /* 0x000fea000383ffff */
.L_x_9299:
        /* <DEDUP_REMOVED lines=8> */
.L_x_9615:
[----:B------:R-:W-:Y:S05]  /*34980*/  BSYNC B1 ;  /* 0x0000000000017941 */ /* 0x000fea0003800000 */
.L_x_9614:
        /* <DEDUP_REMOVED lines=8> */
.L_x_9616:
[----:B------:R-:W-:Y:S05]  /*34a10*/  BRA `(.L_x_9617) ;  /* 0xffffff1000f47947 */ /* 0x000fea000383ffff */
.L_x_9301:
[----:B------:R-:W-:Y:S02]  /*34a20*/  IMAD.MOV.U32 R13, RZ, RZ, R6 ;  /* 0x000000ffff0d7224 */ /* 0x000fe400078e0006 */
[----:B------:R-:W-:Y:S02]  /*34a30*/  IMAD.MOV.U32 R12, RZ, RZ, RZ ;  /* 0x000000ffff0c7224 */ /* 0x000fe400078e00ff */
[----:B------:R-:W-:Y:S02]  /*34a40*/  IMAD.MOV.U32 R11, RZ, RZ, 0x1c1f ;  /* 0x00001c1fff0b7424 */ /* 0x000fe400078e00ff */
[----:B------:R-:W-:-:S07]  /*34a50*/  IMAD.MOV.U32 R15, RZ, RZ, -0x1 ;  /* 0xffffffffff0f7424 */ /* 0x000fce00078e00ff */
[----:B------:R-:W-:Y:S05]  /*34a60*/  WARPSYNC.COLLECTIVE R15, `(.L_x_9618) ;  /* 0x000000000f087348 */ /* 0x000fea0003c00000 */
[----:B------:R0:W1:Y:S02]  /*34a70*/  SHFL.IDX P6, R14, R13, R12, R11 ;  /* 0x0000000c0d0e7389 */ /* 0x00006400000c000b */
[----:B01----:R-:W-:Y:S01]  /*34a80*/  ENDCOLLECTIVE ;  /* 0x000000000000791b */ /* 0x003fe20003800000 */
.L_x_9618:
[----:B------:R-:W-:Y:S02]  /*34a90*/  IMAD.MOV.U32 R13, RZ, RZ, R4 ;  /* 0x000000ffff0d7224 */ /* 0x000fe400078e0004 */
[----:B------:R-:W-:-:S07]  /*34aa0*/  IMAD.MOV.U32 R5, RZ, RZ, R14 ;  /* 0x000000ffff057224 */ /* 0x000fce00078e000e */
[----:B------:R-:W-:Y:S05]  /*34ab0*/  WARPSYNC.COLLECTIVE R15, `(.L_x_9619) ;  /* 0x000000000f087348 */ /* 0x000fea0003c00000 */
[----:B------:R0:W1:Y:S02]  /*34ac0*/  SHFL.IDX P6, R14, R13, R12, R11 ;  /* 0x0000000c0d0e7389 */ /* 0x00006400000c000b */
[----:B01----:R-:W-:Y:S01]  /*34ad0*/  ENDCOLLECTIVE ;  /* 0x000000000000791b */ /* 0x003fe20003800000 */
.L_x_9619:
[----:B------:R-:W-:Y:S05]  /*34ae0*/  BRA `(.L_x_9620) ;  /* 0xffffff1800287947 */ /* 0x000fea000383ffff */
.L_x_9304:
[----:B------:R-:W-:Y:S01]  /*34af0*/  BSSY B1, `(.L_x_9621) ;  /* 0x0000008000017945 */ /* 0x000fe20003800000 */
[----:B---3--:R-:W-:Y:S02]  /*34b00*/  IMAD.MOV.U32 R13, RZ, RZ, R6 ;  /* 0x000000ffff0d7224 */ /* 0x008fe400078e0006 */
[----:B------:R-:W-:Y:S02]  /*34b10*/  IMAD.MOV.U32 R12, RZ, RZ, 0x1 ;  /* 0x00000001ff0c7424 */ /* 0x000fe400078e00ff */
[----:B------:R-:W-:Y:S02]  /*34b20*/  IMAD.MOV.U32 R11, RZ, RZ, 0x1c1f ;  /* 0x00001c1fff0b7424 */ /* 0x000fe400078e00ff */
[----:B------:R-:W-:-:S07]  /*34b30*/  IMAD.MOV.U32 R15, RZ, RZ, -0x1 ;  /* 0xffffffffff0f7424 */ /* 0x000fce00078e00ff */
[----:B012---:R-:W-:Y:S05]  /*34b40*/  WARPSYNC.COLLECTIVE R15, `(.L_x_9622) ;  /* 0x000000000f087348 */ /* 0x007fea0003c00000 */
[----:B--2---:R2:W3:Y:S02]  /*34b50*/  SHFL.IDX P6, R14, R13, R12, R11 ;  /* 0x0000000c0d0e7389 */ /* 0x0044e400000c000b */
[----:B0123--:R-:W-:Y:S01]  /*34b60*/  ENDCOLLECTIVE ;  /* 0x000000000000791b */ /* 0x00ffe20003800000 */
.L_x_9622:
[----:B------:R-:W-:Y:S05]  /*34b70*/  BSYNC B1 ;  /* 0x0000000000017941 */ /* 0x000fea0003800000 */
.L_x_9621:
        /* <DEDUP_REMOVED lines=8> */
.L_x_9623:
[----:B------:R-:W-:Y:S05]  /*34c00*/  BRA `(.L_x_9624) ;  /* 0xffffff1c00487947 */ /* 0x000fea000383ffff */
.L_x_9308:
[----:B------:R-:W-:Y:S02]  /*34c10*/  IMAD.MOV.U32 R13, RZ, RZ, R3 ;  /* 0x000000ffff0d7224 */ /* 0x000fe400078e0003 */
[----:B------:R-:W-:Y:S02]  /*34c20*/  IMAD.MOV.U32 R12, RZ, RZ, RZ ;  /* 0x000000ffff0c7224 */ /* 0x000fe400078e00ff */
[----:B------:R-:W-:Y:S02]  /*34c30*/  IMAD.MOV.U32 R11, RZ, RZ, 0x181f ;  /* 0x0000181fff0b7424 */ /* 0x000fe400078e00ff */
[----:B------:R-:W-:-:S07]  /*34c40*/  IMAD.MOV.U32 R15, RZ, RZ, -0x1 ;  /* 0xffffffffff0f7424 */ /* 0x000fce00078e00ff */
[----:B---3--:R-:W-:Y:S05]  /*34c50*/  WARPSYNC.COLLECTIVE R15, `(.L_x_9625) ;  /* 0x000000000f087348 */ /* 0x008fea0003c00000 */
[----:B------:R0:W1:Y:S02]  /*34c60*/  SHFL.IDX P6, R14, R13, R12, R11 ;  /* 0x0000000c0d0e7389 */ /* 0x00006400000c000b */
[----:B01-3--:R-:W-:Y:S01]  /*34c70*/  ENDCOLLECTIVE ;  /* 0x000000000000791b */ /* 0x00bfe20003800000 */
.L_x_9625:
[----:B------:R-:W-:Y:S02]  /*34c80*/  IMAD.MOV.U32 R13, RZ, RZ, R2 ;  /* 0x000000ffff0d7224 */ /* 0x000fe400078e0002 */
[----:B------:R-:W-:-:S07]  /*34c90*/  IMAD.MOV.U32 R0, RZ, RZ, R14 ;  /* 0x000000ffff007224 */ /* 0x000fce00078e000e */
[----:B------:R-:W-:Y:S05]  /*34ca0*/  WARPSYNC.COLLECTIVE R15, `(.L_x_9626) ;  /* 0x000000000f087348 */ /* 0x000fea0003c00000 */
[----:B------:R0:W1:Y:S02]  /*34cb0*/  SHFL.IDX P6, R14, R13, R12, R11 ;  /* 0x0000000c0d0e7389 */ /* 0x00006400000c000b */
[----:B01----:R-:W-:Y:S01]  /*34cc0*/  ENDCOLLECTIVE ;  /* 0x000000000000791b */ /* 0x003fe20003800000 */
.L_x_9626:
[----:B------:R-:W-:Y:S05]  /*34cd0*/  BRA `(.L_x_9627) ;  /* 0xffffff28004c7947 */ /* 0x000fea000383ffff */
.L_x_9311:
        /* <DEDUP_REMOVED lines=8> */
.L_x_9629:
[----:B------:R-:W-:Y:S05]  /*34d60*/  BSYNC B1 ;  /* 0x0000000000017941 */ /* 0x000fea0003800000 */
.L_x_9628:
        /* <DEDUP_REMOVED lines=8> */
.L_x_9630:
[----:B------:R-:W-:Y:S05]  /*34df0*/  BRA `(.L_x_9631) ;  /* 0xffffff2800587947 */ /* 0x000fea000383ffff */
.L_x_9314:
        /* <DEDUP_REMOVED lines=8> */
.L_x_9633:
[----:B------:R-:W-:Y:S05]  /*34e80*/  BSYNC B1 ;  /* 0x0000000000017941 */ /* 0x000fea0003800000 */
.L_x_9632:
        /* <DEDUP_REMOVED lines=8> */
.L_x_9634:
[----:B------:R-:W-:Y:S05]  /*34f10*/  BRA `(.L_x_9635) ;  /* 0xffffff2800607947 */ /* 0x000fea000383ffff */
.L_x_9317:
[----:B------:R-:W-:Y:S01]  /*34f20*/  BSSY B1, `(.L_x_9636) ;  /* 0x0000008000017945 */ /* 0x000fe20003800000 */
[----:B------:R-:W-:Y:S02]  /*34f30*/  IMAD.MOV.U32 R13, RZ, RZ, R3 ;  /* 0x000000ffff0d7224 */ /* 0x000fe400078e0003 */
[----:B------:R-:W-:Y:S02]  /*34f40*/  IMAD.MOV.U32 R12, RZ, RZ, 0x3 ;  /* 0x00000003ff0c7424 */ /* 0x000fe400078e00ff */
[----:B------:R-:W-:Y:S02]  /*34f50*/  IMAD.MOV.U32 R11, RZ, RZ, 0x181f ;  /* 0x0000181fff0b7424 */ /* 0x000fe400078e00ff */
[----:B0-----:R-:W-:-:S07]  /*34f60*/  IMAD.MOV.U32 R15, RZ, RZ, -0x1 ;  /* 0xffffffffff0f7424 */ /* 0x001fce00078e00ff */
[----:B-1234-:R-:W-:Y:S05]  /*34f70*/  WARPSYNC.COLLECTIVE R15, `(.L_x_9637) ;  /* 0x000000000f087348 */ /* 0x01efea0003c00000 */
[----:B----4-:R0:W4:Y:S02]  /*34f80*/  SHFL.IDX P6, R14, R13, R12, R11 ;  /* 0x0000000c0d0e7389 */ /* 0x01012400000c000b */
[----:B01234-:R-:W-:Y:S01]  /*34f90*/  ENDCOLLECTIVE ;  /* 0x000000000000791b */ /* 0x01ffe20003800000 */
.L_x_9637:
[----:B------:R-:W-:Y:S05]  /*34fa0*/  BSYNC B1 ;  /* 0x0000000000017941 */ /* 0x000fea0003800000 */
.L_x_9636:
        /* <DEDUP_REMOVED lines=8> */
.L_x_9638:
[----:B------:R-:W-:Y:S05]  /*35030*/  BRA `(.L_x_9639) ;  /* 0xffffff2800687947 */ /* 0x000fea000383ffff */
.L_x_9343:
        /* <DEDUP_REMOVED lines=11> */
.L_x_9641:
[----:B------:R-:W-:Y:S05]  /*350f0*/  BSYNC B1 ;  /* 0x0000000000017941 */ /* 0x000fea0003800000 */
.L_x_9640:
[----:B------:R-:W-:Y:S05]  /*35100*/  BRA `(.L_x_9642) ;  /* 0xffffff4800807947 */ /* 0x000fea000383ffff */
.L_x_9345:
[----:B------:R-:W-:Y:S01]  /*35110*/  BSSY B1, `(.L_x_9643) ;  /* 0x0000006000017945 */ /* 0x000fe20003800000 */
[----:B------:R-:W-:-:S07]  /*35120*/  IMAD.MOV.U32 R15, RZ, RZ, -0x1 ;  /* 0xffffffffff0f7424 */ /* 0x000fce00078e00ff */
[----:B0-----:R-:W-:Y:S05]  /*35130*/  WARPSYNC.COLLECTIVE R15, `(.L_x_9644) ;  /* 0x000000000f0c7348 */ /* 0x001fea0003c00000 */
[----:B------:R-:W-:Y:S02]  /*35140*/  ELECT P6, UR62, PT ;  /* 0x00000000003e782f */ /* 0x000fe400038c0000 */
[----:B------:R-:W-:Y:S01]  /*35150*/  MOV R14, UR62 ;  /* 0x0000003e000e7c02 */ /* 0x000fe20008000f00 */
[----:B0-----:R-:W-:Y:S10]  /*35160*/  ENDCOLLECTIVE ;  /* 0x000000000000791b */ /* 0x001ff40003800000 */
.L_x_9644:
[----:B------:R-:W-:Y:S05]  /*35170*/  BSYNC B1 ;  /* 0x0000000000017941 */ /* 0x000fea0003800000 */
.L_x_9643:
[----:B------:R-:W-:Y:S05]  /*35180*/  BRA `(.L_x_9344) ;  /* 0xffffff4800787947 */ /* 0x000fea000383ffff */
.L_x_9347:
[----:B0-----:R0:W1:Y:S02]  /*35190*/  SYNCS.PHASECHK.TRANS64.TRYWAIT P0, [R17+URZ+0x22820], R5 ;  /* 0x02282005110075a7 */ /* 0x001064000800017f */
[----:B-1----:R-:W-:Y:S05]  /*351a0*/  @!P0 NANOSLEEP.SYNCS 0x989680 ;  /* 0x009896800000895d */ /* 0x002fea0003900000 */
[----:B------:R-:W1:Y:S02]  /*351b0*/  @!P0 SYNCS.PHASECHK.TRANS64 P0, [R17+URZ+0x22820], R5 ;  /* 0x02282005110085a7 */ /* 0x000e64000800007f */
[----:B-1----:R-:W-:Y:S05]  /*351c0*/  @!P0 BRA `(.L_x_9347) ;  /* 0xfffffffc00f08947 */ /* 0x002fea000383ffff */
[----:B------:R-:W-:Y:S05]  /*351d0*/  BRA `(.L_x_9645) ;  /* 0xffffff4800887947 */ /* 0x000fea000383ffff */
.L_x_9351:
[----:B0-----:R0:W1:Y:S02]  /*351e0*/  SYNCS.PHASECHK.TRANS64.TRYWAIT P0, [R5+URZ+0x228a0], R7 ;  /* 0x0228a007050075a7 */ /* 0x001064000800017f */
[----:B-1----:R-:W-:Y:S05]  /*351f0*/  @!P0 NANOSLEEP.SYNCS 0x989680 ;  /* 0x009896800000895d */ /* 0x002fea0003900000 */
[----:B------:R-:W1:Y:S02]  /*35200*/  @!P0 SYNCS.PHASECHK.TRANS64 P0, [R5+URZ+0x228a0], R7 ;  /* 0x0228a007050085a7 */ /* 0x000e64000800007f */
[----:B-1----:R-:W-:Y:S05]  /*35210*/  @!P0 BRA `(.L_x_9351) ;  /* 0xfffffffc00f08947 */ /* 0x002fea000383ffff */
[----:B------:R-:W-:Y:S05]  /*35220*/  BRA `(.L_x_9646) ;  /* 0xffffff4800a87947 */ /* 0x000fea000383ffff */
.L_x_9356:
[----:B-1----:R1:W2:Y:S02]  /*35230*/  SYNCS.PHASECHK.TRANS64.TRYWAIT P0, [R5+URZ+0x228c0], R7 ;  /* 0x0228c007050075a7 */ /* 0x0022a4000800017f */
[----:B--2---:R-:W-:Y:S05]  /*35240*/  @!P0 NANOSLEEP.SYNCS 0x989680 ;  /* 0x009896800000895d */ /* 0x004fea0003900000 */
[----:B------:R-:W2:Y:S02]  /*35250*/  @!P0 SYNCS.PHASECHK.TRANS64 P0, [R5+URZ+0x228c0], R7 ;  /* 0x0228c007050085a7 */ /* 0x000ea4000800007f */
[----:B--2---:R-:W-:Y:S05]  /*35260*/  @!P0 BRA `(.L_x_9356) ;  /* 0xfffffffc00f08947 */ /* 0x004fea000383ffff */
[----:B------:R-:W-:Y:S05]  /*35270*/  BRA `(.L_x_9647) ;  /* 0xffffff4c00287947 */ /* 0x000fea000383ffff */
.L_x_9363:
[----:B0-----:R0:W1:Y:S02]  /*35280*/  SYNCS.PHASECHK.TRANS64.TRYWAIT P1, [R5+URZ+0x228a0], R7 ;  /* 0x0228a007050075a7 */ /* 0x001064000802017f */
[----:B-1----:R-:W-:Y:S05]  /*35290*/  @!P1 NANOSLEEP.SYNCS 0x989680 ;  /* 0x009896800000995d */ /* 0x002fea0003900000 */
[----:B------:R-:W1:Y:S02]  /*352a0*/  @!P1 SYNCS.PHASECHK.TRANS64 P1, [R5+URZ+0x228a0], R7 ;  /* 0x0228a007050095a7 */ /* 0x000e64000802007f */
[----:B-1----:R-:W-:Y:S05]  /*352b0*/  @!P1 BRA `(.L_x_9363) ;  /* 0xfffffffc00f09947 */ /* 0x002fea000383ffff */
[----:B------:R-:W-:Y:S05]  /*352c0*/  BRA `(.L_x_9648) ;  /* 0xffffff4c00fc7947 */ /* 0x000fea000383ffff */
.L_x_9368:
[----:B-1----:R1:W2:Y:S02]  /*352d0*/  SYNCS.PHASECHK.TRANS64.TRYWAIT P1, [R5+URZ+0x228c0], R7 ;  /* 0x0228c007050075a7 */ /* 0x0022a4000802017f */
[----:B--2---:R-:W-:Y:S05]  /*352e0*/  @!P1 NANOSLEEP.SYNCS 0x989680 ;  /* 0x009896800000995d */ /* 0x004fea0003900000 */
[----:B------:R-:W2:Y:S02]  /*352f0*/  @!P1 SYNCS.PHASECHK.TRANS64 P1, [R5+URZ+0x228c0], R7 ;  /* 0x0228c007050095a7 */ /* 0x000ea4000802007f */
[----:B--2---:R-:W-:Y:S05]  /*35300*/  @!P1 BRA `(.L_x_9368) ;  /* 0xfffffffc00f09947 */ /* 0x004fea000383ffff */
[----:B------:R-:W-:Y:S05]  /*35310*/  BRA `(.L_x_9649) ;  /* 0xffffff5000787947 */ /* 0x000fea000383ffff */
.L_x_9393:
[----:B------:R-:W0:Y:S01]  /*35320*/  S2R R20, SR_TID.X ;  /* 0x0000000000147919 */ /* 0x000e220000002100 */
[----:B------:R-:W-:Y:S01]  /*35330*/  BSSY B0, `(.L_x_9650) ;  /* 0x0000009000007945 */ /* 0x000fe20003800000 */
[----:B------:R-:W-:Y:S02]  /*35340*/  IMAD.MOV.U32 R12, RZ, RZ, RZ ;  /* 0x000000ffff0c7224 */ /* 0x000fe400078e00ff */
[----:B------:R-:W-:Y:S02]  /*35350*/  IMAD.MOV.U32 R11, RZ, RZ, 0x1f ;  /* 0x0000001fff0b7424 */ /* 0x000fe400078e00ff */
[----:B------:R-:W-:Y:S01]  /*35360*/  IMAD.MOV.U32 R15, RZ, RZ, -0x1 ;  /* 0xffffffffff0f7424 */ /* 0x000fe200078e00ff */
[----:B0-----:R-:W-:-:S04]  /*35370*/  SHF.R.U32.HI R13, RZ, 0x5, R20 ;  /* 0x00000005ff0d7819 */ /* 0x001fc80000011614 */
[----:B------:R-:W-:-:S07]  /*35380*/  LOP3.LUT R13, R13, 0x3, RZ, 0xc0, !PT ;  /* 0x000000030d0d7812 */ /* 0x000fce00078ec0ff */
[----:B-----5:R-:W-:Y:S05]  /*35390*/  WARPSYNC.COLLECTIVE R15, `(.L_x_9651) ;  /* 0x000000000f087348 */ /* 0x020fea0003c00000 */
[----:B------:R0:W1:Y:S02]  /*353a0*/  SHFL.IDX P6, R14, R13, R12, R11 ;  /* 0x0000000c0d0e7389 */ /* 0x00006400000c000b */
[----:B01---5:R-:W-:Y:S01]  /*353b0*/  ENDCOLLECTIVE ;  /* 0x000000000000791b */ /* 0x023fe20003800000 */
.L_x_9651:
[----:B------:R-:W-:Y:S05]  /*353c0*/  BSYNC B0 ;  /* 0x0000000000007941 */ /* 0x000fea0003800000 */
.L_x_9650:
[----:B------:R-:W-:Y:S05]  /*353d0*/  BRA `(.L_x_9652) ;  /* 0xffffff64008c7947 */ /* 0x000fea000383ffff */
.L_x_9396:
[----:B0-----:R-:W2:Y:S02]  /*353e0*/  LDL R0, [R1+0x3c] ;  /* 0x00003c0001007983 */ /* 0x001ea40000100800 */
[----:B--2---:R0:W1:Y:S02]  /*353f0*/  SYNCS.PHASECHK.TRANS64.TRYWAIT P0, [R4+URZ+0x22880], R0 ;  /* 0x02288000040075a7 */ /* 0x004064000800017f */
[----:B-1----:R-:W-:Y:S05]  /*35400*/  @!P0 NANOSLEEP.SYNCS 0x989680 ;  /* 0x009896800000895d */ /* 0x002fea0003900000 */
[----:B------:R-:W1:Y:S02]  /*35410*/  @!P0 SYNCS.PHASECHK.TRANS64 P0, [R4+URZ+0x22880], R0 ;  /* 0x02288000040085a7 */ /* 0x000e64000800007f */
[----:B-1----:R-:W-:Y:S05]  /*35420*/  @!P0 BRA `(.L_x_9396) ;  /* 0xfffffffc00ec8947 */ /* 0x002fea000383ffff */
[----:B------:R-:W-:Y:S05]  /*35430*/  BRA `(.L_x_9653) ;  /* 0xffffff6400a47947 */ /* 0x000fea000383ffff */
.L_x_9397:
        /* <DEDUP_REMOVED lines=8> */
.L_x_9655:
[----:B------:R-:W-:Y:S05]  /*354c0*/  BSYNC B0 ;  /* 0x0000000000007941 */ /* 0x000fea0003800000 */
.L_x_9654:
        /* <DEDUP_REMOVED lines=9> */
[----:B------:R-:W-:-:S13]  /*35560*/  ISETP.GE.AND P4, PT, R7, 0x61, PT ;  /* 0x000000610700780c */ /* 0x000fda0003f86270 */
[----:B------:R-:W-:Y:S05]  /*35570*/  WARPSYNC.COLLECTIVE R15, `(.L_x_9656) ;  /* 0x000000000f087348 */ /* 0x000fea0003c00000 */
[----:B------:R0:W1:Y:S02]  /*35580*/  SHFL.IDX P6, R14, R13, R12, R11 ;  /* 0x0000000c0d0e7389 */ /* 0x00006400000c000b */
[----:B01----:R-:W-:Y:S01]  /*35590*/  ENDCOLLECTIVE ;  /* 0x000000000000791b */ /* 0x003fe20003800000 */
.L_x_9656:
[----:B------:R-:W-:Y:S02]  /*355a0*/  IMAD.MOV.U32 R13, RZ, RZ, R2 ;  /* 0x000000ffff0d7224 */ /* 0x000fe400078e0002 */
[----:B------:R-:W-:Y:S02]  /*355b0*/  IMAD.MOV.U32 R12, RZ, RZ, 0x1 ;  /* 0x00000001ff0c7424 */ /* 0x000fe400078e00ff */
[----:B------:R-:W-:-:S07]  /*355c0*/  IMAD.MOV.U32 R3, RZ, RZ, R14 ;  /* 0x000000ffff037224 */ /* 0x000fce00078e000e */
[----:B------:R-:W-:Y:S05]  /*355d0*/  WARPSYNC.COLLECTIVE R15, `(.L_x_9657) ;  /* 0x000000000f087348 */ /* 0x000fea0003c00000 */
[----:B------:R0:W1:Y:S02]  /*355e0*/  SHFL.IDX P6, R14, R13, R12, R11 ;  /* 0x0000000c0d0e7389 */ /* 0x00006400000c000b */
[----:B01----:R-:W-:Y:S01]  /*355f0*/  ENDCOLLECTIVE ;  /* 0x000000000000791b */ /* 0x003fe20003800000 */
.L_x_9657:
[----:B------:R-:W-:Y:S01]  /*35600*/  IADD3 R30, P1, R36, R3, RZ ;  /* 0x00000003241e7210 */ /* 0x000fe20007f3e0ff */
[----:B------:R-:W-:-:S04]  /*35610*/  IMAD.IADD R3, R17, 0x1, R26 ;  /* 0x0000000111037824 */ /* 0x000fc800078e021a */
        /* <DEDUP_REMOVED lines=11> */
.L_x_9658:
        /* <DEDUP_REMOVED lines=9> */
.L_x_9659:
        /* <DEDUP_REMOVED lines=10> */
.L_x_9660:
        /* <DEDUP_REMOVED lines=9> */
.L_x_9661:
        /* <DEDUP_REMOVED lines=10> */
.L_x_9662:
        /* <DEDUP_REMOVED lines=9> */
.L_x_9663:
        /* <DEDUP_REMOVED lines=10> */
.L_x_9664:
        /* <DEDUP_REMOVED lines=9> */
.L_x_9665:
        /* <DEDUP_REMOVED lines=10> */
.L_x_9666:
        /* <DEDUP_REMOVED lines=9> */
.L_x_9667:
        /* <DEDUP_REMOVED lines=10> */
.L_x_9668:
        /* <DEDUP_REMOVED lines=9> */
.L_x_9669:
        /* <DEDUP_REMOVED lines=10> */
.L_x_9670:
[----:B------:R-:W-:Y:S02]  /*35df0*/  IMAD.MOV.U32 R13, RZ, RZ, R10 ;  /* 0x000000ffff0d7224 */ /* 0x000fe400078e000a */
[----:B------:R-:W-:Y:S02]  /*35e00*/  IMAD.MOV.U32 R12, RZ, RZ, RZ ;  /* 0x000000ffff0c7224 */ /* 0x000fe400078e00ff */
[----:B------:R-:W-:-:S07]  /*35e10*/  IMAD.MOV.U32 R0, RZ, RZ, R14 ;  /* 0x000000ffff007224 */ /* 0x000fce00078e000e */
[----:B------:R-:W-:Y:S05]  /*35e20*/  WARPSYNC.COLLECTIVE R15, `(.L_x_9671) ;  /* 0x000000000f087348 */ /* 0x000fea0003c00000 */
[----:B------:R0:W1:Y:S02]  /*35e30*/  SHFL.IDX P6, R14, R13, R12, R11 ;  /* 0x0000000c0d0e7389 */ /* 0x00006400000c000b */
[----:B01----:R-:W-:Y:S01]  /*35e40*/  ENDCOLLECTIVE ;  /* 0x000000000000791b */ /* 0x003fe20003800000 */
.L_x_9671:
        /* <DEDUP_REMOVED lines=12> */
.L_x_9672:
[----:B------:R-:W-:Y:S02]  /*35f10*/  IMAD.MOV.U32 R13, RZ, RZ, R10 ;  /* 0x000000ffff0d7224 */ /* 0x000fe400078e000a */
[----:B------:R-:W-:Y:S02]  /*35f20*/  IMAD.MOV.U32 R12, RZ, RZ, 0x1 ;  /* 0x00000001ff0c7424 */ /* 0x000fe400078e00ff */
[----:B------:R-:W-:-:S07]  /*35f30*/  IMAD.MOV.U32 R0, RZ, RZ, R14 ;  /* 0x000000ffff007224 */ /* 0x000fce00078e000e */
[----:B------:R-:W-:Y:S05]  /*35f40*/  WARPSYNC.COLLECTIVE R15, `(.L_x_9673) ;  /* 0x000000000f087348 */ /* 0x000fea0003c00000 */
[----:B------:R0:W1:Y:S02]  /*35f50*/  SHFL.IDX P6, R14, R13, R12, R11 ;  /* 0x0000000c0d0e7389 */ /* 0x00006400000c000b */
[----:B01----:R-:W-:Y:S01]  /*35f60*/  ENDCOLLECTIVE ;  /* 0x000000000000791b */ /* 0x003fe20003800000 */
.L_x_9673:
        /* <DEDUP_REMOVED lines=13> */
.L_x_9674:
        /* <DEDUP_REMOVED lines=12> */
[----:B------:R-:W-:-:S04]  /*36100*/  LOP3.LUT R16, R16, 0xfffffeff, RZ, 0xc0, !PT ;  /* 0xfffffeff10107812 */ /* 0x000fc800078ec0ff */
[----:B------:R-:W-:Y:S01]  /*36110*/  @P3 LOP3.LUT R16, R16, 0x100, RZ, 0xfc, !PT ;  /* 0x0000010010103812 */ /* 0x000fe200078efcff */
[----:B------:R-:W-:Y:S06]  /*36120*/  BRA `(.L_x_9675) ;  /* 0xffffff60005c7947 */ /* 0x000fec000383ffff */
.L_x_9402:
[----:B--2---:R-:W2:Y:S02]  /*36130*/  LDL R0, [R1+0x3c] ;  /* 0x00003c0001007983 */ /* 0x004ea40000100800 */
[----:B--2---:R2:W3:Y:S02]  /*36140*/  SYNCS.PHASECHK.TRANS64.TRYWAIT P0, [R4+URZ+0x22840], R0 ;  /* 0x02284000040075a7 */ /* 0x0044e4000800017f */
[----:B---3--:R-:W-:Y:S05]  /*36150*/  @!P0 NANOSLEEP.SYNCS 0x989680 ;  /* 0x009896800000895d */ /* 0x008fea0003900000 */
[----:B------:R-:W3:Y:S02]  /*36160*/  @!P0 SYNCS.PHASECHK.TRANS64 P0, [R4+URZ+0x22840], R0 ;  /* 0x02284000040085a7 */ /* 0x000ee4000800007f */
[----:B---3--:R-:W-:Y:S05]  /*36170*/  @!P0 BRA `(.L_x_9402) ;  /* 0xfffffffc00ec8947 */ /* 0x008fea000383ffff */
[----:B------:R-:W-:Y:S05]  /*36180*/  BRA `(.L_x_9676) ;  /* 0xffffff6000b07947 */ /* 0x000fea000383ffff */
.L_x_9403:
        /* <DEDUP_REMOVED lines=8> */
.L_x_9678:
[----:B------:R-:W-:Y:S05]  /*36210*/  BSYNC B0 ;  /* 0x0000000000007941 */ /* 0x000fea0003800000 */
.L_x_9677:
        /* <DEDUP_REMOVED lines=8> */
.L_x_9679:
[----:B------:R-:W-:Y:S02]  /*362a0*/  IMAD.MOV.U32 R13, RZ, RZ, R0 ;  /* 0x000000ffff0d7224 */ /* 0x000fe400078e0000 */
        /* <DEDUP_REMOVED lines=13> */
.L_x_9680:
[----:B------:R-:W-:Y:S02]  /*36380*/  IMAD.MOV.U32 R13, RZ, RZ, R2 ;  /* 0x000000ffff0d7224 */ /* 0x000fe400078e0002 */
[----:B------:R-:W-:-:S07]  /*36390*/  IMAD.MOV.U32 R7, RZ, RZ, R14 ;  /* 0x000000ffff077224 */ /* 0x000fce00078e000e */
[----:B------:R-:W-:Y:S05]  /*363a0*/  WARPSYNC.COLLECTIVE R15, `(.L_x_9681) ;  /* 0x000000000f087348 */ /* 0x000fea0003c00000 */
[----:B------:R0:W1:Y:S02]  /*363b0*/  SHFL.IDX P6, R14, R13, R12, R11 ;  /* 0x0000000c0d0e7389 */ /* 0x00006400000c000b */
[----:B01----:R-:W-:Y:S01]  /*363c0*/  ENDCOLLECTIVE ;  /* 0x000000000000791b */ /* 0x003fe20003800000 */
.L_x_9681:
        /* <DEDUP_REMOVED lines=14> */
.L_x_9682:
[----:B------:R-:W-:Y:S02]  /*364b0*/  IMAD.MOV.U32 R13, RZ, RZ, R2 ;  /* 0x000000ffff0d7224 */ /* 0x000fe400078e0002 */
[----:B------:R-:W-:-:S07]  /*364c0*/  IMAD.MOV.U32 R7, RZ, RZ, R14 ;  /* 0x000000ffff077224 */ /* 0x000fce00078e000e */
[----:B------:R-:W-:Y:S05]  /*364d0*/  WARPSYNC.COLLECTIVE R15, `(.L_x_9683) ;  /* 0x000000000f087348 */ /* 0x000fea0003c00000 */
[----:B------:R0:W1:Y:S02]  /*364e0*/  SHFL.IDX P6, R14, R13, R12, R11 ;  /* 0x0000000c0d0e7389 */ /* 0x00006400000c000b */
[----:B01----:R-:W-:Y:S01]  /*364f0*/  ENDCOLLECTIVE ;  /* 0x000000000000791b */ /* 0x003fe20003800000 */
.L_x_9683:
        /* <DEDUP_REMOVED lines=14> */
.L_x_9684:
[----:B------:R-:W-:Y:S02]  /*365e0*/  IMAD.MOV.U32 R13, RZ, RZ, R2 ;  /* 0x000000ffff0d7224 */ /* 0x000fe400078e0002 */
[----:B------:R-:W-:-:S07]  /*365f0*/  IMAD.MOV.U32 R7, RZ, RZ, R14 ;  /* 0x000000ffff077224 */ /* 0x000fce00078e000e */
[----:B------:R-:W-:Y:S05]  /*36600*/  WARPSYNC.COLLECTIVE R15, `(.L_x_9685) ;  /* 0x000000000f087348 */ /* 0x000fea0003c00000 */
[----:B------:R0:W1:Y:S02]  /*36610*/  SHFL.IDX P6, R14, R13, R12, R11 ;  /* 0x0000000c0d0e7389 */ /* 0x00006400000c000b */
[----:B01----:R-:W-:Y:S01]  /*36620*/  ENDCOLLECTIVE ;  /* 0x000000000000791b */ /* 0x003fe20003800000 */
.L_x_9685:
[----:B------:R-:W-:Y:S02]  /*36630*/  IMAD.MOV.U32 R13, RZ, RZ, R0 ;  /* 0x000000ffff0d7224 */ /* 0x000fe400078e0000 */
[----:B------:R-:W-:Y:S02]  /*36640*/  IMAD.MOV.U32 R12, RZ, RZ, 0x4 ;  /* 0x00000004ff0c7424 */ /* 0x000fe400078e00ff */
[----:B------:R-:W-:-:S07]  /*36650*/  IMAD.MOV.U32 R8, RZ, RZ, R14 ;  /* 0x000000ffff087224 */ /* 0x000fce00078e000e */
[----:B------:R-:W-:Y:S05]  /*36660*/  WARPSYNC.COLLECTIVE R15, `(.L_x_9686) ;  /* 0x000000000f087348 */ /* 0x000fea0003c00000 */
[----:B------:R0:W1:Y:S02]  /*36670*/  SHFL.IDX P6, R14, R13, R12, R11 ;  /* 0x0000000c0d0e7389 */ /* 0x00006400000c000b */
[----:B01----:R-:W-:Y:S01]  /*36680*/  ENDCOLLECTIVE ;  /* 0x000000000000791b */ /* 0x003fe20003800000 */
.L_x_9686:
        /* <DEDUP_REMOVED lines=8> */
[----:B------:R-:W-:Y:S01]  /*36710*/  LOP3.LUT P5, RZ, R16, 0x80, RZ, 0xc0, !PT ;  /* 0x0000008010ff7812 */ /* 0x000fe200078ac0ff */
[----:B------:R-:W-:-:S12]  /*36720*/  IMAD.MOV.U32 R7, RZ, RZ, R14 ;  /* 0x000000ffff077224 */ /* 0x000fd800078e000e */
[----:B0-----:R-:W-:Y:S05]  /*36730*/  WARPSYNC.COLLECTIVE R15, `(.L_x_9687) ;  /* 0x000000000f087348 */ /* 0x001fea0003c00000 */
[----:B------:R1:W2:Y:S02]  /*36740*/  SHFL.IDX P6, R14, R13, R12, R11 ;  /* 0x0000000c0d0e7389 */ /* 0x0002a400000c000b */
[----:B012---:R-:W-:Y:S01]  /*36750*/  ENDCOLLECTIVE ;  /* 0x000000000000791b */ /* 0x007fe20003800000 */
.L_x_9687:
        /* <DEDUP_REMOVED lines=14> */
.L_x_9688:
[----:B------:R-:W-:Y:S02]  /*36840*/  IMAD.MOV.U32 R13, RZ, RZ, R2 ;  /* 0x000000ffff0d7224 */ /* 0x000fe400078e0002 */
[----:B------:R-:W-:-:S07]  /*36850*/  IMAD.MOV.U32 R7, RZ, RZ, R14 ;  /* 0x000000ffff077224 */ /* 0x000fce00078e000e */
[----:B------:R-:W-:Y:S05]  /*36860*/  WARPSYNC.COLLECTIVE R15, `(.L_x_9689) ;  /* 0x000000000f087348 */ /* 0x000fea0003c00000 */
[----:B------:R0:W1:Y:S02]  /*36870*/  SHFL.IDX P6, R14, R13, R12, R11 ;  /* 0x0000000c0d0e7389 */ /* 0x00006400000c000b */
[----:B01----:R-:W-:Y:S01]  /*36880*/  ENDCOLLECTIVE ;  /* 0x000000000000791b */ /* 0x003fe20003800000 */
.L_x_9689:
[----:B------:R-:W-:Y:S02]  /*36890*/  IMAD.MOV.U32 R13, RZ, RZ, R0 ;  /* 0x000000ffff0d7224 */ /* 0x000fe400078e0000 */
[----:B------:R-:W-:Y:S02]  /*368a0*/  IMAD.MOV.U32 R12, RZ, RZ, 0x6 ;  /* 0x00000006ff0c7424 */ /* 0x000fe400078e00ff */
[----:B------:R-:W-:-:S07]  /*368b0*/  IMAD.MOV.U32 R8, RZ, RZ, R14 ;  /* 0x000000ffff087224 */ /* 0x000fce00078e000e */
[----:B------:R-:W-:Y:S05]  /*368c0*/  WARPSYNC.COLLECTIVE R15, `(.L_x_9690) ;  /* 0x000000000f087348 */ /* 0x000fea0003c00000 */
[----:B------:R0:W1:Y:S02]  /*368d0*/  SHFL.IDX P6, R14, R13, R12, R11 ;  /* 0x0000000c0d0e7389 */ /* 0x00006400000c000b */
[----:B01----:R-:W-:Y:S01]  /*368e0*/  ENDCOLLECTIVE ;  /* 0x000000000000791b */ /* 0x003fe20003800000 */
.L_x_9690:
        /* <DEDUP_REMOVED lines=12> */
.L_x_9691:
[----:B------:R-:W-:Y:S02]  /*369b0*/  IMAD.MOV.U32 R13, RZ, RZ, R0 ;  /* 0x000000ffff0d7224 */ /* 0x000fe400078e0000 */
[----:B------:R-:W-:Y:S02]  /*369c0*/  IMAD.MOV.U32 R12, RZ, RZ, 0x7 ;  /* 0x00000007ff0c7424 */ /* 0x000fe400078e00ff */
[----:B------:R-:W-:-:S07]  /*369d0*/  IMAD.MOV.U32 R8, RZ, RZ, R14 ;  /* 0x000000ffff087224 */ /* 0x000fce00078e000e */
[----:B------:R-:W-:Y:S05]  /*369e0*/  WARPSYNC.COLLECTIVE R15, `(.L_x_9692) ;  /* 0x000000000f087348 */ /* 0x000fea0003c00000 */
[----:B------:R0:W1:Y:S02]  /*369f0*/  SHFL.IDX P6, R14, R13, R12, R11 ;  /* 0x0000000c0d0e7389 */ /* 0x00006400000c000b */
[----:B01----:R-:W-:Y:S01]  /*36a00*/  ENDCOLLECTIVE ;  /* 0x000000000000791b */ /* 0x003fe20003800000 */
.L_x_9692:
        /* <DEDUP_REMOVED lines=12> */
.L_x_9693:
[----:B------:R-:W-:Y:S02]  /*36ad0*/  IMAD.MOV.U32 R13, RZ, RZ, R5 ;  /* 0x000000ffff0d7224 */ /* 0x000fe400078e0005 */
[----:B------:R-:W-:Y:S02]  /*36ae0*/  IMAD.MOV.U32 R12, RZ, RZ, RZ ;  /* 0x000000ffff0c7224 */ /* 0x000fe400078e00ff */
[----:B------:R-:W-:-:S07]  /*36af0*/  IMAD.MOV.U32 R8, RZ, RZ, R14 ;  /* 0x000000ffff087224 */ /* 0x000fce00078e000e */
[----:B------:R-:W-:Y:S05]  /*36b00*/  WARPSYNC.COLLECTIVE R15, `(.L_x_9694) ;  /* 0x000000000f087348 */ /* 0x000fea0003c00000 */
[----:B------:R0:W1:Y:S02]  /*36b10*/  SHFL.IDX P6, R14, R13, R12, R11 ;  /* 0x0000000c0d0e7389 */ /* 0x00006400000c000b */
[----:B01----:R-:W-:Y:S01]  /*36b20*/  ENDCOLLECTIVE ;  /* 0x000000000000791b */ /* 0x003fe20003800000 */
.L_x_9694:
[----:B------:R-:W-:-:S05]  /*36b30*/  @P1 IADD3 R8, P0, R36, R8, RZ ;  /* 0x0000000824081210 */ /* 0x000fca0007f1e0ff */
[----:B------:R-:W-:-:S05]  /*36b40*/  @P1 IMAD.X R9, RZ, RZ, R0, P0 ;  /* 0x000000ffff091224 */ /* 0x000fca00000e0600 */
        /* <DEDUP_REMOVED lines=9> */
.L_x_9695:
[----:B------:R-:W-:Y:S02]  /*36be0*/  IMAD.MOV.U32 R13, RZ, RZ, R5 ;  /* 0x000000ffff0d7224 */ /* 0x000fe400078e0005 */
[----:B------:R-:W-:Y:S02]  /*36bf0*/  IMAD.MOV.U32 R12, RZ, RZ, 0x1 ;  /* 0x00000001ff0c7424 */ /* 0x000fe400078e00ff */
[----:B------:R-:W-:-:S07]  /*36c00*/  IMAD.MOV.U32 R2, RZ, RZ, R14 ;  /* 0x000000ffff027224 */ /* 0x000fce00078e000e */
[----:B------:R-:W-:Y:S05]  /*36c10*/  WARPSYNC.COLLECTIVE R15, `(.L_x_9696) ;  /* 0x000000000f087348 */ /* 0x000fea0003c00000 */
[----:B------:R0:W1:Y:S02]  /*36c20*/  SHFL.IDX P6, R14, R13, R12, R11 ;  /* 0x0000000c0d0e7389 */ /* 0x00006400000c000b */
[----:B01----:R-:W-:Y:S01]  /*36c30*/  ENDCOLLECTIVE ;  /* 0x000000000000791b */ /* 0x003fe20003800000 */
.L_x_9696:
        /* <DEDUP_REMOVED lines=13> */
.L_x_9697:
[----:B------:R-:W-:Y:S01]  /*36d10*/  IMAD.MOV.U32 R6, RZ, RZ, R14 ;  /* 0x000000ffff067224 */ /* 0x000fe200078e000e */
[----:B------:R-:W-:Y:S06]  /*36d20*/  BRA `(.L_x_9698) ;  /* 0xffffff5c006c7947 */ /* 0x000fec000383ffff */
.L_x_9408:
        /* <DEDUP_REMOVED lines=9> */
.L_x_9699:
[----:B------:R-:W-:Y:S01]  /*36dc0*/  ISETP.GE.AND P1, PT, R25, R29, PT ;  /* 0x0000001d1900720c */ /* 0x000fe20003f26270 */
[----:B------:R-:W-:Y:S02]  /*36dd0*/  IMAD.MOV.U32 R13, RZ, RZ, R0 ;  /* 0x000000ffff0d7224 */ /* 0x000fe400078e0000 */
[----:B------:R-:W-:-:S10]  /*36de0*/  IMAD.MOV.U32 R3, RZ, RZ, R14 ;  /* 0x000000ffff037224 */ /* 0x000fd400078e000e */
[----:B------:R-:W-:Y:S05]  /*36df0*/  WARPSYNC.COLLECTIVE R15, `(.L_x_9700) ;  /* 0x000000000f087348 */ /* 0x000fea0003c00000 */
[----:B------:R0:W1:Y:S02]  /*36e00*/  SHFL.IDX P6, R14, R13, R12, R11 ;  /* 0x0000000c0d0e7389 */ /* 0x00006400000c000b */
[----:B01----:R-:W-:Y:S01]  /*36e10*/  ENDCOLLECTIVE ;  /* 0x000000000000791b */ /* 0x003fe20003800000 */
.L_x_9700:
[----:B------:R-:W-:Y:S02]  /*36e20*/  IMAD.MOV.U32 R13, RZ, RZ, R2 ;  /* 0x000000ffff0d7224 */ /* 0x000fe400078e0002 */
[----:B------:R-:W-:Y:S02]  /*36e30*/  IMAD.MOV.U32 R12, RZ, RZ, 0x1 ;  /* 0x00000001ff0c7424 */ /* 0x000fe400078e00ff */
[----:B------:R-:W-:-:S07]  /*36e40*/  IMAD.MOV.U32 R4, RZ, RZ, R14 ;  /* 0x000000ffff047224 */ /* 0x000fce00078e000e */
[----:B------:R-:W-:Y:S05]  /*36e50*/  WARPSYNC.COLLECTIVE R15, `(.L_x_9701) ;  /* 0x000000000f087348 */ /* 0x000fea0003c00000 */
[----:B------:R0:W1:Y:S02]  /*36e60*/  SHFL.IDX P6, R14, R13, R12, R11 ;  /* 0x0000000c0d0e7389 */ /* 0x00006400000c000b */
[----:B01----:R-:W-:Y:S01]  /*36e70*/  ENDCOLLECTIVE ;  /* 0x000000000000791b */ /* 0x003fe20003800000 */
.L_x_9701:
[----:B------:R-:W-:-:S05]  /*36e80*/  @!P1 IADD3 R4, P3, R36, R4, RZ ;  /* 0x0000000424049210 */ /* 0x000fca0007f7e0ff */
[----:B------:R-:W-:Y:S02]  /*36e90*/  @!P1 IMAD.X R5, RZ, RZ, R3, P3 ;  /* 0x000000ffff059224 */ /* 0x000fe400018e0603 */
[----:B------:R-:W-:-:S03]  /*36ea0*/  VIADD R3, R25, 0x10 ;  /* 0x0000001019037836 */ /* 0x000fc60000000000 */
[----:B------:R-:W-:Y:S01]  /*36eb0*/  @!PT LDS RZ, [RZ] ;  /* 0x00000000fffff984 */ /* 0x000fe20000000800 */
[----:B------:R-:W-:Y:S01]  /*36ec0*/  @!PT LDS RZ, [RZ] ;  /* 0x00000000fffff984 */ /* 0x000fe20000000800 */
[----:B------:R-:W-:Y:S01]  /*36ed0*/  @!PT LDS RZ, [RZ] ;  /* 0x00000000fffff984 */ /* 0x000fe20000000800 */
[----:B------:R0:W-:Y:S01]  /*36ee0*/  @!P1 LDGSTS.E.BYPASS.LTC128B.128 [R8+0x14400], desc[UR60][R4.64], !P0 ;  /* 0x1440000004089fae */ /* 0x0001e2000c101d7c */
[----:B------:R-:W-:Y:S01]  /*36ef0*/  IMAD.MOV.U32 R13, RZ, RZ, R0 ;  /* 0x000000ffff0d7224 */ /* 0x000fe200078e0000 */
[----:B------:R-:W-:Y:S01]  /*36f00*/  ISETP.GE.AND P1, PT, R3, R29, PT ;  /* 0x0000001d0300720c */ /* 0x000fe20003f26270 */
[----:B------:R-:W-:-:S12]  /*36f10*/  IMAD.MOV.U32 R3, RZ, RZ, R14 ;  /* 0x000000ffff037224 */ /* 0x000fd800078e000e */
[----:B0-----:R-:W-:Y:S05]  /*36f20*/  WARPSYNC.COLLECTIVE R15, `(.L_x_9702) ;  /* 0x000000000f087348 */ /* 0x001fea0003c00000 */
[----:B------:R1:W2:Y:S02]  /*36f30*/  SHFL.IDX P6, R14, R13, R12, R11 ;  /* 0x0000000c0d0e7389 */ /* 0x0002a400000c000b */
[----:B012---:R-:W-:Y:S01]  /*36f40*/  ENDCOLLECTIVE ;  /* 0x000000000000791b */ /* 0x007fe20003800000 */
.L_x_9702:
[----:B------:R-:W-:Y:S02]  /*36f50*/  IMAD.MOV.U32 R13, RZ, RZ, R2 ;  /* 0x000000ffff0d7224 */ /* 0x000fe400078e0002 */
[----:B------:R-:W-:Y:S02]  /*36f60*/  IMAD.MOV.U32 R12, RZ, RZ, 0x2 ;  /* 0x00000002ff0c7424 */ /* 0x000fe400078e00ff */
[----:B------:R-:W-:-:S07]  /*36f70*/  IMAD.MOV.U32 R6, RZ, RZ, R14 ;  /* 0x000000ffff067224 */ /* 0x000fce00078e000e */
[----:B------:R-:W-:Y:S05]  /*36f80*/  WARPSYNC.COLLECTIVE R15, `(.L_x_9703) ;  /* 0x000000000f087348 */ /* 0x000fea0003c00000 */
[----:B------:R0:W1:Y:S02]  /*36f90*/  SHFL.IDX P6, R14, R13, R12, R11 ;  /* 0x0000000c0d0e7389 */ /* 0x00006400000c000b */
[----:B01----:R-:W-:Y:S01]  /*36fa0*/  ENDCOLLECTIVE ;  /* 0x000000000000791b */ /* 0x003fe20003800000 */
.L_x_9703:
[----:B------:R-:W-:-:S05]  /*36fb0*/  @!P1 IADD3 R6, P3, R36, R6, RZ ;  /* 0x0000000624069210 */ /* 0x000fca0007f7e0ff */
[----:B------:R-:W-:Y:S02]  /*36fc0*/  @!P1 IMAD.X R3, RZ, RZ, R3, P3 ;  /* 0x000000ffff039224 */ /* 0x000fe400018e0603 */
[----:B------:R-:W-:Y:S02]  /*36fd0*/  @!P1 IMAD.MOV.U32 R4, RZ, RZ, R6 ;  /* 0x000000ffff049224 */ /* 0x000fe400078e0006 */
[----:B------:R-:W-:Y:S02]  /*36fe0*/  @!P1 IMAD.MOV.U32 R5, RZ, RZ, R3 ;  /* 0x000000ffff059224 */ /* 0x000fe400078e0003 */
[C---:B------:R-:W-:Y:S02]  /*36ff0*/  VIADD R3, R25.reuse, 0x20 ;  /* 0x0000002019037836 */ /* 0x040fe40000000000 */
[----:B------:R-:W-:Y:S01]  /*37000*/  IMAD.MOV.U32 R13, RZ, RZ, R0 ;  /* 0x000000ffff0d7224 */ /* 0x000fe200078e0000 */
[----:B------:R-:W-:Y:S01]  /*37010*/  @!PT LDS RZ, [RZ] ;  /* 0x00000000fffff984 */ /* 0x000fe20000000800 */
[----:B------:R-:W-:Y:S01]  /*37020*/  @!PT LDS RZ, [RZ] ;  /* 0x00000000fffff984 */ /* 0x000fe20000000800 */
[----:B------:R-:W-:Y:S01]  /*37030*/  @!PT LDS RZ, [RZ] ;  /* 0x00000000fffff984 */ /* 0x000fe20000000800 */
[----:B------:R0:W-:Y:S01]  /*37040*/  @!P1 LDGSTS.E.BYPASS.LTC128B.128 [R8+0x14c00], desc[UR60][R4.64], !P0 ;  /* 0x14c0000004089fae */ /* 0x0001e2000c101d7c */
[----:B------:R-:W-:Y:S01]  /*37050*/  VIADD R6, R25, 0x60 ;  /* 0x0000006019067836 */ /* 0x000fe20000000000 */
[----:B------:R-:W-:Y:S01]  /*37060*/  ISETP.GE.AND P1, PT, R3, R29, PT ;  /* 0x0000001d0300720c */ /* 0x000fe20003f26270 */
[----:B------:R-:W-:-:S12]  /*37070*/  IMAD.MOV.U32 R3, RZ, RZ, R14 ;  /* 0x000000ffff037224 */ /* 0x000fd800078e000e */
[----:B0-----:R-:W-:Y:S05]  /*37080*/  WARPSYNC.COLLECTIVE R15, `(.L_x_9704) ;  /* 0x000000000f087348 */ /* 0x001fea0003c00000 */
[----:B------:R1:W2:Y:S02]  /*37090*/  SHFL.IDX P6, R14, R13, R12, R11 ;  /* 0x0000000c0d0e7389 */ /* 0x0002a400000c000b */
[----:B012---:R-:W-:Y:S01]  /*370a0*/  ENDCOLLECTIVE ;  /* 0x000000000000791b */ /* 0x007fe20003800000 */
.L_x_9704:
[----:B------:R-:W-:Y:S02]  /*370b0*/  IMAD.MOV.U32 R13, RZ, RZ, R2 ;  /* 0x000000ffff0d7224 */ /* 0x000fe400078e0002 */
[----:B------:R-:W-:Y:S02]  /*370c0*/  IMAD.MOV.U32 R12, RZ, RZ, 0x3 ;  /* 0x00000003ff0c7424 */ /* 0x000fe400078e00ff */
[----:B------:R-:W-:-:S07]  /*370d0*/  IMAD.MOV.U32 R4, RZ, RZ, R14 ;  /* 0x000000ffff047224 */ /* 0x000fce00078e000e */
[----:B------:R-:W-:Y:S05]  /*370e0*/  WARPSYNC.COLLECTIVE R15, `(.L_x_9705) ;  /* 0x000000000f087348 */ /* 0x000fea0003c00000 */
[----:B------:R0:W1:Y:S02]  /*370f0*/  SHFL.IDX P6, R14, R13, R12, R11 ;  /* 0x0000000c0d0e7389 */ /* 0x00006400000c000b */
[----:B01----:R-:W-:Y:S01]  /*37100*/  ENDCOLLECTIVE ;  /* 0x000000000000791b */ /* 0x003fe20003800000 */
.L_x_9705:
[----:B------:R-:W-:-:S05]  /*37110*/  @!P1 IADD3 R4, P2, R36, R4, RZ ;  /* 0x0000000424049210 */ /* 0x000fca0007f5e0ff */
[----:B------:R-:W-:-:S04]  /*37120*/  @!P1 IMAD.X R3, RZ, RZ, R3, P2 ;  /* 0x000000ffff039224 */ /* 0x000fc800010e0603 */
[----:B------:R-:W-:Y:S02]  /*37130*/  @!P1 IMAD.MOV.U32 R5, RZ, RZ, R3 ;  /* 0x000000ffff059224 */ /* 0x000fe400078e0003 */
[----:B------:R-:W-:Y:S02]  /*37140*/  VIADD R3, R25, 0x30 ;  /* 0x0000003019037836 */ /* 0x000fe40000000000 */
[----:B------:R-:W-:Y:S01]  /*37150*/  IMAD.MOV.U32 R13, RZ, RZ, R0 ;  /* 0x000000ffff0d7224 */ /* 0x000fe200078e0000 */
[----:B------:R-:W-:Y:S01]  /*37160*/  @!PT LDS RZ, [RZ] ;  /* 0x00000000fffff984 */ /* 0x000fe20000000800 */
[----:B------:R-:W-:Y:S01]  /*37170*/  @!PT LDS RZ, [RZ] ;  /* 0x00000000fffff984 */ /* 0x000fe20000000800 */
[----:B------:R-:W-:Y:S01]  /*37180*/  @!PT LDS RZ, [RZ] ;  /* 0x00000000fffff984 */ /* 0x000fe20000000800 */
[----:B------:R0:W-:Y:S02]  /*37190*/  @!P1 LDGSTS.E.BYPASS.LTC128B.128 [R8+0x15400], desc[UR60][R4.64], !P0 ;  /* 0x1540000004089fae */ /* 0x0001e4000c101d7c */
[----:B------:R-:W-:Y:S01]  /*371a0*/  ISETP.GE.AND P1, PT, R3, R29, PT ;  /* 0x0000001d0300720c */ /* 0x000fe20003f26270 */
[----:B------:R-:W-:-:S12]  /*371b0*/  IMAD.MOV.U32 R3, RZ, RZ, R14 ;  /* 0x000000ffff037224 */ /* 0x000fd800078e000e */
[----:B0-----:R-:W-:Y:S05]  /*371c0*/  WARPSYNC.COLLECTIVE R15, `(.L_x_9706) ;  /* 0x000000000f087348 */ /* 0x001fea0003c00000 */
[----:B------:R1:W2:Y:S02]  /*371d0*/  SHFL.IDX P6, R14, R13, R12, R11 ;  /* 0x0000000c0d0e7389 */ /* 0x0002a400000c000b */
[----:B012---:R-:W-:Y:S01]  /*371e0*/  ENDCOLLECTIVE ;  /* 0x000000000000791b */ /* 0x007fe20003800000 */
.L_x_9706:
[----:B------:R-:W-:Y:S02]  /*371f0*/  IMAD.MOV.U32 R13, RZ, RZ, R2 ;  /* 0x000000ffff0d7224 */ /* 0x000fe400078e0002 */
[----:B------:R-:W-:Y:S02]  /*37200*/  IMAD.MOV.U32 R12, RZ, RZ, 0x4 ;  /* 0x00000004ff0c7424 */ /* 0x000fe400078e00ff */
[----:B------:R-:W-:-:S07]  /*37210*/  IMAD.MOV.U32 R4, RZ, RZ, R14 ;  /* 0x000000ffff047224 */ /* 0x000fce00078e000e */
[----:B------:R-:W-:Y:S05]  /*37220*/  WARPSYNC.COLLECTIVE R15, `(.L_x_9707) ;  /* 0x000000000f087348 */ /* 0x000fea0003c00000 */
[----:B------:R0:W1:Y:S02]  /*37230*/  SHFL.IDX P6, R14, R13, R12, R11 ;  /* 0x0000000c0d0e7389 */ /* 0x00006400000c000b */
[----:B01----:R-:W-:Y:S01]  /*37240*/  ENDCOLLECTIVE ;  /* 0x000000000000791b */ /* 0x003fe20003800000 */
.L_x_9707:
        /* <DEDUP_REMOVED lines=14> */
.L_x_9708:
[----:B------:R-:W-:Y:S02]  /*37330*/  IMAD.MOV.U32 R13, RZ, RZ, R2 ;  /* 0x000000ffff0d7224 */ /* 0x000fe400078e0002 */
[----:B------:R-:W-:Y:S02]  /*37340*/  IMAD.MOV.U32 R12, RZ, RZ, 0x5 ;  /* 0x00000005ff0c7424 */ /* 0x000fe400078e00ff */
[----:B------:R-:W-:-:S07]  /*37350*/  IMAD.MOV.U32 R4, RZ, RZ, R14 ;  /* 0x000000ffff047224 */ /* 0x000fce00078e000e */
[----:B------:R-:W-:Y:S05]  /*37360*/  WARPSYNC.COLLECTIVE R15, `(.L_x_9709) ;  /* 0x000000000f087348 */ /* 0x000fea0003c00000 */
[----:B------:R0:W1:Y:S02]  /*37370*/  SHFL.IDX P6, R14, R13, R12, R11 ;  /* 0x0000000c0d0e7389 */ /* 0x00006400000c000b */
[----:B01----:R-:W-:Y:S01]  /*37380*/  ENDCOLLECTIVE ;  /* 0x000000000000791b */ /* 0x003fe20003800000 */
.L_x_9709:
        /* <DEDUP_REMOVED lines=14> */
.L_x_9710:
[----:B------:R-:W-:Y:S02]  /*37470*/  IMAD.MOV.U32 R13, RZ, RZ, R2 ;  /* 0x000000ffff0d7224 */ /* 0x000fe400078e0002 */
[----:B------:R-:W-:Y:S02]  /*37480*/  IMAD.MOV.U32 R12, RZ, RZ, 0x6 ;  /* 0x00000006ff0c7424 */ /* 0x000fe400078e00ff */
[----:B------:R-:W-:-:S07]  /*37490*/  IMAD.MOV.U32 R4, RZ, RZ, R14 ;  /* 0x000000ffff047224 */ /* 0x000fce00078e000e */
[----:B------:R-:W-:Y:S05]  /*374a0*/  WARPSYNC.COLLECTIVE R15, `(.L_x_9711) ;  /* 0x000000000f087348 */ /* 0x000fea0003c00000 */
[----:B------:R0:W1:Y:S02]  /*374b0*/  SHFL.IDX P6, R14, R13, R12, R11 ;  /* 0x0000000c0d0e7389 */ /* 0x00006400000c000b */
[----:B01----:R-:W-:Y:S01]  /*374c0*/  ENDCOLLECTIVE ;  /* 0x000000000000791b */ /* 0x003fe20003800000 */
.L_x_9711:
[----:B------:R-:W-:-:S05]  /*374d0*/  @!P1 IADD3 R4, P2, R36, R4, RZ ;  /* 0x0000000424049210 */ /* 0x000fca0007f5e0ff */
[----:B------:R-:W-:Y:S01]  /*374e0*/  @!P1 IMAD.X R3, RZ, RZ, R3, P2 ;  /* 0x000000ffff039224 */ /* 0x000fe200010e0603 */
[----:B------:R-:W-:-:S03]  /*374f0*/  ISETP.GE.AND P2, PT, R6, R29, PT ;  /* 0x0000001d0600720c */ /* 0x000fc60003f46270 */
[----:B------:R-:W-:Y:S02]  /*37500*/  @!P1 IMAD.MOV.U32 R5, RZ, RZ, R3 ;  /* 0x000000ffff059224 */ /* 0x000fe400078e0003 */
[----:B------:R-:W-:-:S03]  /*37510*/  IMAD.MOV.U32 R13, RZ, RZ, R0 ;  /* 0x000000ffff0d7224 */ /* 0x000fc600078e0000 */
[----:B------:R-:W-:Y:S01]  /*37520*/  @!PT LDS RZ, [RZ] ;  /* 0x00000000fffff984 */ /* 0x000fe20000000800 */
[----:B------:R-:W-:Y:S01]  /*37530*/  @!PT LDS RZ, [RZ] ;  /* 0x00000000fffff984 */ /* 0x000fe20000000800 */
[----:B------:R-:W-:Y:S01]  /*37540*/  @!PT LDS RZ, [RZ] ;  /* 0x00000000fffff984 */ /* 0x000fe20000000800 */
[----:B------:R0:W-:Y:S01]  /*37550*/  @!P1 LDGSTS.E.BYPASS.LTC128B.128 [R8+0x16c00], desc[UR60][R4.64], !P0 ;  /* 0x16c0000004089fae */ /* 0x0001e2000c101d7c */
[----:B------:R-:W-:-:S07]  /*37560*/  IMAD.MOV.U32 R3, RZ, RZ, R14 ;  /* 0x000000ffff037224 */ /* 0x000fce00078e000e */
[----:B0-----:R-:W-:Y:S05]  /*37570*/  WARPSYNC.COLLECTIVE R15, `(.L_x_9712) ;  /* 0x000000000f087348 */ /* 0x001fea0003c00000 */
[----:B------:R1:W2:Y:S02]  /*37580*/  SHFL.IDX P6, R14, R13, R12, R11 ;  /* 0x0000000c0d0e7389 */ /* 0x0002a400000c000b */
[----:B012---:R-:W-:Y:S01]  /*37590*/  ENDCOLLECTIVE ;  /* 0x000000000000791b */ /* 0x007fe20003800000 */
.L_x_9712:
[----:B------:R-:W-:Y:S02]  /*375a0*/  IMAD.MOV.U32 R13, RZ, RZ, R2 ;  /* 0x000000ffff0d7224 */ /* 0x000fe400078e0002 */
[----:B------:R-:W-:Y:S02]  /*375b0*/  IMAD.MOV.U32 R12, RZ, RZ, 0x7 ;  /* 0x00000007ff0c7424 */ /* 0x000fe400078e00ff */
[----:B------:R-:W-:-:S07]  /*375c0*/  IMAD.MOV.U32 R4, RZ, RZ, R14 ;  /* 0x000000ffff047224 */ /* 0x000fce00078e000e */
[----:B------:R-:W-:Y:S05]  /*375d0*/  WARPSYNC.COLLECTIVE R15, `(.L_x_9713) ;  /* 0x000000000f087348 */ /* 0x000fea0003c00000 */
[----:B------:R0:W1:Y:S02]  /*375e0*/  SHFL.IDX P6, R14, R13, R12, R11 ;  /* 0x0000000c0d0e7389 */ /* 0x00006400000c000b */
[----:B01----:R-:W-:Y:S01]  /*375f0*/  ENDCOLLECTIVE ;  /* 0x000000000000791b */ /* 0x003fe20003800000 */
.L_x_9713:
[----:B------:R-:W-:-:S05]  /*37600*/  @!P2 IADD3 R4, P1, R36, R4, RZ ;  /* 0x000000042404a210 */ /* 0x000fca0007f3e0ff */
[----:B------:R-:W-:-:S04]  /*37610*/  @!P2 IMAD.X R3, RZ, RZ, R3, P1 ;  /* 0x000000ffff03a224 */ /* 0x000fc800008e0603 */
        /* <DEDUP_REMOVED lines=10> */
.L_x_9714:
[----:B------:R-:W-:Y:S01]  /*376c0*/  IMAD.MOV.U32 R0, RZ, RZ, R14 ;  /* 0x000000ffff007224 */ /* 0x000fe200078e000e */
[----:B------:R-:W-:Y:S06]  /*376d0*/  BRA `(.L_x_9715) ;  /* 0xffffff5c008c7947 */ /* 0x000fec000383ffff */
.L_x_9411:
[----:B0-----:R0:W1:Y:S02]  /*376e0*/  SYNCS.PHASECHK.TRANS64.TRYWAIT P0, [R17+URZ+0x22820], R0 ;  /* 0x02282000110075a7 */ /* 0x001064000800017f */
[----:B-1----:R-:W-:Y:S05]  /*376f0*/  @!P0 NANOSLEEP.SYNCS 0x989680 ;  /* 0x009896800000895d */ /* 0x002fea0003900000 */
[----:B------:R-:W1:Y:S02]  /*37700*/  @!P0 SYNCS.PHASECHK.TRANS64 P0, [R17+URZ+0x22820], R0 ;  /* 0x02282000110085a7 */ /* 0x000e64000800007f */
[----:B-1----:R-:W-:Y:S05]  /*37710*/  @!P0 BRA `(.L_x_9411) ;  /* 0xfffffffc00f08947 */ /* 0x002fea000383ffff */
[----:B------:R-:W-:Y:S05]  /*37720*/  BRA `(.L_x_9716) ;  /* 0xffffff5c00e87947 */ /* 0x000fea000383ffff */
.L_x_9415:
[----:B0-----:R0:W1:Y:S02]  /*37730*/  SYNCS.PHASECHK.TRANS64.TRYWAIT P0, [R0+URZ+0x22880], R34 ;  /* 0x02288022000075a7 */ /* 0x001064000800017f */
[----:B-1----:R-:W-:Y:S05]  /*37740*/  @!P0 NANOSLEEP.SYNCS 0x989680 ;  /* 0x009896800000895d */ /* 0x002fea0003900000 */
[----:B------:R-:W1:Y:S02]  /*37750*/  @!P0 SYNCS.PHASECHK.TRANS64 P0, [R0+URZ+0x22880], R34 ;  /* 0x02288022000085a7 */ /* 0x000e64000800007f */
[----:B-1----:R-:W-:Y:S05]  /*37760*/  @!P0 BRA `(.L_x_9415) ;  /* 0xfffffffc00f08947 */ /* 0x002fea000383ffff */
[----:B------:R-:W-:Y:S05]  /*37770*/  BRA `(.L_x_9717) ;  /* 0xffffff6400247947 */ /* 0x000fea000383ffff */
.L_x_9416:
        /* <DEDUP_REMOVED lines=8> */
.L_x_9719:
[----:B------:R-:W-:Y:S05]  /*37800*/  BSYNC B0 ;  /* 0x0000000000007941 */ /* 0x000fea0003800000 */
.L_x_9718:
        /* <DEDUP_REMOVED lines=9> */
.L_x_9720:
[----:B------:R-:W-:Y:S02]  /*378a0*/  IMAD.MOV.U32 R13, RZ, RZ, R5 ;  /* 0x000000ffff0d7224 */ /* 0x000fe400078e0005 */
[----:B------:R-:W-:Y:S02]  /*378b0*/  IMAD.MOV.U32 R12, RZ, RZ, 0x1 ;  /* 0x00000001ff0c7424 */ /* 0x000fe400078e00ff */
[----:B------:R-:W-:-:S07]  /*378c0*/  IMAD.MOV.U32 R2, RZ, RZ, R14 ;  /* 0x000000ffff027224 */ /* 0x000fce00078e000e */
[----:B------:R-:W-:Y:S05]  /*378d0*/  WARPSYNC.COLLECTIVE R15, `(.L_x_9721) ;  /* 0x000000000f087348 */ /* 0x000fea0003c00000 */
[----:B------:R0:W1:Y:S02]  /*378e0*/  SHFL.IDX P6, R14, R13, R12, R11 ;  /* 0x0000000c0d0e7389 */ /* 0x00006400000c000b */
[----:B01----:R-:W-:Y:S01]  /*378f0*/  ENDCOLLECTIVE ;  /* 0x000000000000791b */ /* 0x003fe20003800000 */
.L_x_9721:
        /* <DEDUP_REMOVED lines=11> */
.L_x_9722:
        /* <DEDUP_REMOVED lines=9> */
.L_x_9723:
        /* <DEDUP_REMOVED lines=9> */
.L_x_9724:
[----:B------:R-:W-:Y:S02]  /*37ad0*/  IMAD.MOV.U32 R13, RZ, RZ, R5 ;  /* 0x000000ffff0d7224 */ /* 0x000fe400078e0005 */
[----:B------:R-:W-:Y:S02]  /*37ae0*/  IMAD.MOV.U32 R12, RZ, RZ, 0x3 ;  /* 0x00000003ff0c7424 */ /* 0x000fe400078e00ff */
[----:B------:R-:W-:-:S07]  /*37af0*/  IMAD.MOV.U32 R2, RZ, RZ, R14 ;  /* 0x000000ffff027224 */ /* 0x000fce00078e000e */
[----:B------:R-:W-:Y:S05]  /*37b00*/  WARPSYNC.COLLECTIVE R15, `(.L_x_9725) ;  /* 0x000000000f087348 */ /* 0x000fea0003c00000 */
[----:B------:R0:W1:Y:S02]  /*37b10*/  SHFL.IDX P6, R14, R13, R12, R11 ;  /* 0x0000000c0d0e7389 */ /* 0x00006400000c000b */
[----:B01----:R-:W-:Y:S01]  /*37b20*/  ENDCOLLECTIVE ;  /* 0x000000000000791b */ /* 0x003fe20003800000 */
.L_x_9725:
        /* <DEDUP_REMOVED lines=11> */
.L_x_9726:
[----:B------:R-:W-:Y:S02]  /*37be0*/  IMAD.MOV.U32 R13, RZ, RZ, R5 ;  /* 0x000000ffff0d7224 */ /* 0x000fe400078e0005 */
[----:B------:R-:W-:Y:S02]  /*37bf0*/  IMAD.MOV.U32 R12, RZ, RZ, 0x4 ;  /* 0x00000004ff0c7424 */ /* 0x000fe400078e00ff */
[----:B------:R-:W-:-:S07]  /*37c00*/  IMAD.MOV.U32 R2, RZ, RZ, R14 ;  /* 0x000000ffff027224 */ /* 0x000fce00078e000e */
[----:B------:R-:W-:Y:S05]  /*37c10*/  WARPSYNC.COLLECTIVE R15, `(.L_x_9727) ;  /* 0x000000000f087348 */ /* 0x000fea0003c00000 */
[----:B------:R0:W1:Y:S02]  /*37c20*/  SHFL.IDX P6, R14, R13, R12, R11 ;  /* 0x0000000c0d0e7389 */ /* 0x00006400000c000b */
[----:B01----:R-:W-:Y:S01]  /*37c30*/  ENDCOLLECTIVE ;  /* 0x000000000000791b */ /* 0x003fe20003800000 */
.L_x_9727:
        /* <DEDUP_REMOVED lines=11> */
.L_x_9728:
[----:B------:R-:W-:Y:S02]  /*37cf0*/  IMAD.MOV.U32 R13, RZ, RZ, R5 ;  /* 0x000000ffff0d7224 */ /* 0x000fe400078e0005 */
[----:B------:R-:W-:Y:S02]  /*37d00*/  IMAD.MOV.U32 R12, RZ, RZ, 0x5 ;  /* 0x00000005ff0c7424 */ /* 0x000fe400078e00ff */
[----:B------:R-:W-:-:S07]  /*37d10*/  IMAD.MOV.U32 R2, RZ, RZ, R14 ;  /* 0x000000ffff027224 */ /* 0x000fce00078e000e */
[----:B------:R-:W-:Y:S05]  /*37d20*/  WARPSYNC.COLLECTIVE R15, `(.L_x_9729) ;  /* 0x000000000f087348 */ /* 0x000fea0003c00000 */
[----:B------:R0:W1:Y:S02]  /*37d30*/  SHFL.IDX P6, R14, R13, R12, R11 ;  /* 0x0000000c0d0e7389 */ /* 0x00006400000c000b */
[----:B01----:R-:W-:Y:S01]  /*37d40*/  ENDCOLLECTIVE ;  /* 0x000000000000791b */ /* 0x003fe20003800000 */
.L_x_9729:
        /* <DEDUP_REMOVED lines=11> */
.L_x_9730:
[----:B------:R-:W-:Y:S02]  /*37e00*/  IMAD.MOV.U32 R13, RZ, RZ, R5 ;  /* 0x000000ffff0d7224 */ /* 0x000fe400078e0005 */
[----:B------:R-:W-:Y:S02]  /*37e10*/  IMAD.MOV.U32 R12, RZ, RZ, 0x6 ;  /* 0x00000006ff0c7424 */ /* 0x000fe400078e00ff */
[----:B------:R-:W-:-:S07]  /*37e20*/  IMAD.MOV.U32 R2, RZ, RZ, R14 ;  /* 0x000000ffff027224 */ /* 0x000fce00078e000e */
[----:B------:R-:W-:Y:S05]  /*37e30*/  WARPSYNC.COLLECTIVE R15, `(.L_x_9731) ;  /* 0x000000000f087348 */ /* 0x000fea0003c00000 */
[----:B------:R0:W1:Y:S02]  /*37e40*/  SHFL.IDX P6, R14, R13, R12, R11 ;  /* 0x0000000c0d0e7389 */ /* 0x00006400000c000b */
[----:B01----:R-:W-:Y:S01]  /*37e50*/  ENDCOLLECTIVE ;  /* 0x000000000000791b */ /* 0x003fe20003800000 */
.L_x_9731:
        /* <DEDUP_REMOVED lines=11> */
.L_x_9732:
[----:B------:R-:W-:Y:S02]  /*37f10*/  IMAD.MOV.U32 R13, RZ, RZ, R5 ;  /* 0x000000ffff0d7224 */ /* 0x000fe400078e0005 */
[----:B------:R-:W-:Y:S02]  /*37f20*/  IMAD.MOV.U32 R12, RZ, RZ, 0x7 ;  /* 0x00000007ff0c7424 */ /* 0x000fe400078e00ff */
[----:B------:R-:W-:-:S07]  /*37f30*/  IMAD.MOV.U32 R2, RZ, RZ, R14 ;  /* 0x000000ffff027224 */ /* 0x000fce00078e000e */
[----:B------:R-:W-:Y:S05]  /*37f40*/  WARPSYNC.COLLECTIVE R15, `(.L_x_9733) ;  /* 0x000000000f087348 */ /* 0x000fea0003c00000 */
[----:B------:R0:W1:Y:S02]  /*37f50*/  SHFL.IDX P6, R14, R13, R12, R11 ;  /* 0x0000000c0d0e7389 */ /* 0x00006400000c000b */
[----:B01----:R-:W-:Y:S01]  /*37f60*/  ENDCOLLECTIVE ;  /* 0x000000000000791b */ /* 0x003fe20003800000 */
.L_x_9733:
        /* <DEDUP_REMOVED lines=11> */
.L_x_9734:
        /* <DEDUP_REMOVED lines=9> */
.L_x_9735:
        /* <DEDUP_REMOVED lines=9> */
.L_x_9736:
[----:B------:R-:W-:Y:S02]  /*38140*/  IMAD.MOV.U32 R13, RZ, RZ, R21 ;  /* 0x000000ffff0d7224 */ /* 0x000fe400078e0015 */
[----:B------:R-:W-:Y:S02]  /*38150*/  IMAD.MOV.U32 R12, RZ, RZ, 0x1 ;  /* 0x00000001ff0c7424 */ /* 0x000fe400078e00ff */
[----:B------:R-:W-:-:S07]  /*38160*/  IMAD.MOV.U32 R5, RZ, RZ, R14 ;  /* 0x000000ffff057224 */ /* 0x000fce00078e000e */
[----:B------:R-:W-:Y:S05]  /*38170*/  WARPSYNC.COLLECTIVE R15, `(.L_x_9737) ;  /* 0x000000000f087348 */ /* 0x000fea0003c00000 */
[----:B------:R0:W1:Y:S02]  /*38180*/  SHFL.IDX P6, R14, R13, R12, R11 ;  /* 0x0000000c0d0e7389 */ /* 0x00006400000c000b */
[----:B01----:R-:W-:Y:S01]  /*38190*/  ENDCOLLECTIVE ;  /* 0x000000000000791b */ /* 0x003fe20003800000 */
.L_x_9737:
        /* <DEDUP_REMOVED lines=11> */
.L_x_9738:
[----:B------:R-:W-:Y:S01]  /*38250*/  IMAD.MOV.U32 R2, RZ, RZ, R14 ;  /* 0x000000ffff027224 */ /* 0x000fe200078e000e */
[----:B------:R-:W-:Y:S06]  /*38260*/  BRA `(.L_x_9739) ;  /* 0xffffff5c00bc7947 */ /* 0x000fec000383ffff */
.L_x_9421:
[----:B---3--:R3:W4:Y:S02]  /*38270*/  SYNCS.PHASECHK.TRANS64.TRYWAIT P0, [R0+URZ+0x22840], R34 ;  /* 0x02284022000075a7 */ /* 0x008724000800017f */
[----:B----4-:R-:W-:Y:S05]  /*38280*/  @!P0 NANOSLEEP.SYNCS 0x989680 ;  /* 0x009896800000895d */ /* 0x010fea0003900000 */
[----:B------:R-:W4:Y:S02]  /*38290*/  @!P0 SYNCS.PHASECHK.TRANS64 P0, [R0+URZ+0x22840], R34 ;  /* 0x02284022000085a7 */ /* 0x000f24000800007f */
[----:B----4-:R-:W-:Y:S05]  /*382a0*/  @!P0 BRA `(.L_x_9421) ;  /* 0xfffffffc00f08947 */ /* 0x010fea000383ffff */
[----:B------:R-:W-:Y:S05]  /*382b0*/  BRA `(.L_x_9740) ;  /* 0xffffff60000c7947 */ /* 0x000fea000383ffff */
.L_x_9422:
        /* <DEDUP_REMOVED lines=8> */
.L_x_9742:
[----:B------:R-:W-:Y:S05]  /*38340*/  BSYNC B0 ;  /* 0x0000000000007941 */ /* 0x000fea0003800000 */
.L_x_9741:
        /* <DEDUP_REMOVED lines=8> */
.L_x_9743:
[----:B------:R-:W-:Y:S02]  /*383d0*/  IMAD.MOV.U32 R13, RZ, RZ, R5 ;  /* 0x000000ffff0d7224 */ /* 0x000fe400078e0005 */
[----:B------:R-:W-:Y:S02]  /*383e0*/  IMAD.MOV.U32 R12, RZ, RZ, 0x1 ;  /* 0x00000001ff0c7424 */ /* 0x000fe400078e00ff */
[----:B------:R-:W-:-:S07]  /*383f0*/  IMAD.MOV.U32 R2, RZ, RZ, R14 ;  /* 0x000000ffff027224 */ /* 0x000fce00078e000e */
[----:B------:R-:W-:Y:S05]  /*38400*/  WARPSYNC.COLLECTIVE R15, `(.L_x_9744) ;  /* 0x000000000f087348 */ /* 0x000fea0003c00000 */
[----:B------:R0:W1:Y:S02]  /*38410*/  SHFL.IDX P6, R14, R13, R12, R11 ;  /* 0x0000000c0d0e7389 */ /* 0x00006400000c000b */
[----:B01----:R-:W-:Y:S01]  /*38420*/  ENDCOLLECTIVE ;  /* 0x000000000000791b */ /* 0x003fe20003800000 */
.L_x_9744:
        /* <DEDUP_REMOVED lines=11> */
.L_x_9745:
[----:B------:R-:W-:Y:S02]  /*384e0*/  IMAD.MOV.U32 R13, RZ, RZ, R5 ;  /* 0x000000ffff0d7224 */ /* 0x000fe400078e0005 */
[----:B------:R-:W-:Y:S02]  /*384f0*/  IMAD.MOV.U32 R12, RZ, RZ, 0x2 ;  /* 0x00000002ff0c7424 */ /* 0x000fe400078e00ff */
[----:B------:R-:W-:-:S07]  /*38500*/  IMAD.MOV.U32 R10, RZ, RZ, R14 ;  /* 0x000000ffff0a7224 */ /* 0x000fce00078e000e */
[----:B------:R-:W-:Y:S05]  /*38510*/  WARPSYNC.COLLECTIVE R15, `(.L_x_9746) ;  /* 0x000000000f087348 */ /* 0x000fea0003c00000 */
[----:B------:R0:W1:Y:S02]  /*38520*/  SHFL.IDX P6, R14, R13, R12, R11 ;  /* 0x0000000c0d0e7389 */ /* 0x00006400000c000b */
[----:B01----:R-:W-:Y:S01]  /*38530*/  ENDCOLLECTIVE ;  /* 0x000000000000791b */ /* 0x003fe20003800000 */
.L_x_9746:
        /* <DEDUP_REMOVED lines=11> */
.L_x_9747:
[----:B------:R-:W-:Y:S02]  /*385f0*/  IMAD.MOV.U32 R13, RZ, RZ, R5 ;  /* 0x000000ffff0d7224 */ /* 0x000fe400078e0005 */
[----:B------:R-:W-:Y:S02]  /*38600*/  IMAD.MOV.U32 R12, RZ, RZ, 0x3 ;  /* 0x00000003ff0c7424 */ /* 0x000fe400078e00ff */
[----:B------:R-:W-:-:S07]  /*38610*/  IMAD.MOV.U32 R2, RZ, RZ, R14 ;  /* 0x000000ffff027224 */ /* 0x000fce00078e000e */
[----:B------:R-:W-:Y:S05]  /*38620*/  WARPSYNC.COLLECTIVE R15, `(.L_x_9748) ;  /* 0x000000000f087348 */ /* 0x000fea0003c00000 */
[----:B------:R0:W1:Y:S02]  /*38630*/  SHFL.IDX P6, R14, R13, R12, R11 ;  /* 0x0000000c0d0e7389 */ /* 0x00006400000c000b */
[----:B01----:R-:W-:Y:S01]  /*38640*/  ENDCOLLECTIVE ;  /* 0x000000000000791b */ /* 0x003fe20003800000 */
.L_x_9748:
        /* <DEDUP_REMOVED lines=11> */
.L_x_9749:
[----:B------:R-:W-:Y:S02]  /*38700*/  IMAD.MOV.U32 R13, RZ, RZ, R5 ;  /* 0x000000ffff0d7224 */ /* 0x000fe400078e0005 */
[----:B------:R-:W-:Y:S02]  /*38710*/  IMAD.MOV.U32 R12, RZ, RZ, 0x4 ;  /* 0x00000004ff0c7424 */ /* 0x000fe400078e00ff */
[----:B------:R-:W-:-:S07]  /*38720*/  IMAD.MOV.U32 R2, RZ, RZ, R14 ;  /* 0x000000ffff027224 */ /* 0x000fce00078e000e */
[----:B------:R-:W-:Y:S05]  /*38730*/  WARPSYNC.COLLECTIVE R15, `(.L_x_9750) ;  /* 0x000000000f087348 */ /* 0x000fea0003c00000 */
[----:B------:R0:W1:Y:S02]  /*38740*/  SHFL.IDX P6, R14, R13, R12, R11 ;  /* 0x0000000c0d0e7389 */ /* 0x00006400000c000b */
[----:B01----:R-:W-:Y:S01]  /*38750*/  ENDCOLLECTIVE ;  /* 0x000000000000791b */ /* 0x003fe20003800000 */
.L_x_9750:
        /* <DEDUP_REMOVED lines=11> */
.L_x_9751:
[----:B------:R-:W-:Y:S02]  /*38810*/  IMAD.MOV.U32 R13, RZ, RZ, R5 ;  /* 0x000000ffff0d7224 */ /* 0x000fe400078e0005 */
[----:B------:R-:W-:Y:S02]  /*38820*/  IMAD.MOV.U32 R12, RZ, RZ, 0x5 ;  /* 0x00000005ff0c7424 */ /* 0x000fe400078e00ff */
[----:B------:R-:W-:-:S07]  /*38830*/  IMAD.MOV.U32 R2, RZ, RZ, R14 ;  /* 0x000000ffff027224 */ /* 0x000fce00078e000e */
[----:B------:R-:W-:Y:S05]  /*38840*/  WARPSYNC.COLLECTIVE R15, `(.L_x_9752) ;  /* 0x000000000f087348 */ /* 0x000fea0003c00000 */
[----:B------:R0:W1:Y:S02]  /*38850*/  SHFL.IDX P6, R14, R13, R12, R11 ;  /* 0x0000000c0d0e7389 */ /* 0x00006400000c000b */
[----:B01----:R-:W-:Y:S01]  /*38860*/  ENDCOLLECTIVE ;  /* 0x000000000000791b */ /* 0x003fe20003800000 */
.L_x_9752:
        /* <DEDUP_REMOVED lines=11> */
.L_x_9753:
[----:B------:R-:W-:Y:S02]  /*38920*/  IMAD.MOV.U32 R13, RZ, RZ, R5 ;  /* 0x000000ffff0d7224 */ /* 0x000fe400078e0005 */
[----:B------:R-:W-:Y:S02]  /*38930*/  IMAD.MOV.U32 R12, RZ, RZ, 0x6 ;  /* 0x00000006ff0c7424 */ /* 0x000fe400078e00ff */
[----:B------:R-:W-:-:S07]  /*38940*/  IMAD.MOV.U32 R2, RZ, RZ, R14 ;  /* 0x000000ffff027224 */ /* 0x000fce00078e000e */
[----:B------:R-:W-:Y:S05]  /*38950*/  WARPSYNC.COLLECTIVE R15, `(.L_x_9754) ;  /* 0x000000000f087348 */ /* 0x000fea0003c00000 */
[----:B------:R0:W1:Y:S02]  /*38960*/  SHFL.IDX P6, R14, R13, R12, R11 ;  /* 0x0000000c0d0e7389 */ /* 0x00006400000c000b */
[----:B01----:R-:W-:Y:S01]  /*38970*/  ENDCOLLECTIVE ;  /* 0x000000000000791b */ /* 0x003fe20003800000 */
.L_x_9754:
        /* <DEDUP_REMOVED lines=11> */
.L_x_9755:
[----:B------:R-:W-:Y:S02]  /*38a30*/  IMAD.MOV.U32 R13, RZ, RZ, R5 ;  /* 0x000000ffff0d7224 */ /* 0x000fe400078e0005 */
[----:B------:R-:W-:Y:S02]  /*38a40*/  IMAD.MOV.U32 R12, RZ, RZ, 0x7 ;  /* 0x00000007ff0c7424 */ /* 0x000fe400078e00ff */
[----:B------:R-:W-:-:S07]  /*38a50*/  IMAD.MOV.U32 R2, RZ, RZ, R14 ;  /* 0x000000ffff027224 */ /* 0x000fce00078e000e */
[----:B------:R-:W-:Y:S05]  /*38a60*/  WARPSYNC.COLLECTIVE R15, `(.L_x_9756) ;  /* 0x000000000f087348 */ /* 0x000fea0003c00000 */
[----:B------:R0:W1:Y:S02]  /*38a70*/  SHFL.IDX P6, R14, R13, R12, R11 ;  /* 0x0000000c0d0e7389 */ /* 0x00006400000c000b */
[----:B01----:R-:W-:Y:S01]  /*38a80*/  ENDCOLLECTIVE ;  /* 0x000000000000791b */ /* 0x003fe20003800000 */
.L_x_9756:
        /* <DEDUP_REMOVED lines=11> */
.L_x_9757:
[----:B------:R-:W-:Y:S02]  /*38b40*/  IMAD.MOV.U32 R13, RZ, RZ, R8 ;  /* 0x000000ffff0d7224 */ /* 0x000fe400078e0008 */
[----:B------:R-:W-:Y:S02]  /*38b50*/  IMAD.MOV.U32 R12, RZ, RZ, RZ ;  /* 0x000000ffff0c7224 */ /* 0x000fe400078e00ff */
[----:B------:R-:W-:-:S07]  /*38b60*/  IMAD.MOV.U32 R10, RZ, RZ, R14 ;  /* 0x000000ffff0a7224 */ /* 0x000fce00078e000e */
[----:B------:R-:W-:Y:S05]  /*38b70*/  WARPSYNC.COLLECTIVE R15, `(.L_x_9758) ;  /* 0x000000000f087348 */ /* 0x000fea0003c00000 */
[----:B------:R0:W1:Y:S02]  /*38b80*/  SHFL.IDX P6, R14, R13, R12, R11 ;  /* 0x0000000c0d0e7389 */ /* 0x00006400000c000b */
[----:B01----:R-:W-:Y:S01]  /*38b90*/  ENDCOLLECTIVE ;  /* 0x000000000000791b */ /* 0x003fe20003800000 */
.L_x_9758:
        /* <DEDUP_REMOVED lines=11> */
.L_x_9759:
[----:B------:R-:W-:Y:S02]  /*38c50*/  IMAD.MOV.U32 R13, RZ, RZ, R8 ;  /* 0x000000ffff0d7224 */ /* 0x000fe400078e0008 */
[----:B------:R-:W-:Y:S02]  /*38c60*/  IMAD.MOV.U32 R12, RZ, RZ, 0x1 ;  /* 0x00000001ff0c7424 */ /* 0x000fe400078e00ff */
[----:B------:R-:W-:-:S07]  /*38c70*/  IMAD.MOV.U32 R5, RZ, RZ, R14 ;  /* 0x000000ffff057224 */ /* 0x000fce00078e000e */
[----:B------:R-:W-:Y:S05]  /*38c80*/  WARPSYNC.COLLECTIVE R15, `(.L_x_9760) ;  /* 0x000000000f087348 */ /* 0x000fea0003c00000 */
[----:B------:R0:W1:Y:S02]  /*38c90*/  SHFL.IDX P6, R14, R13, R12, R11 ;  /* 0x0000000c0d0e7389 */ /* 0x00006400000c000b */
[----:B01----:R-:W-:Y:S01]  /*38ca0*/  ENDCOLLECTIVE ;  /* 0x000000000000791b */ /* 0x003fe20003800000 */
.L_x_9760:
        /* <DEDUP_REMOVED lines=11> */
.L_x_9761:
[----:B------:R-:W-:Y:S01]  /*38d60*/  IMAD.MOV.U32 R2, RZ, RZ, R14 ;  /* 0x000000ffff027224 */ /* 0x000fe200078e000e */
[----:B------:R-:W-:Y:S06]  /*38d70*/  BRA `(.L_x_9762) ;  /* 0xffffff58009c7947 */ /* 0x000fec000383ffff */
.L_x_9427:
[----:B-1----:R1:W2:Y:S02]  /*38d80*/  SYNCS.PHASECHK.TRANS64.TRYWAIT P2, [R2+URZ+0x22870], R0 ;  /* 0x02287000020075a7 */ /* 0x0022a4000804017f */
[----:B--2---:R-:W-:Y:S05]  /*38d90*/  @!P2 NANOSLEEP.SYNCS 0x989680 ;  /* 0x009896800000a95d */ /* 0x004fea0003900000 */
[----:B------:R-:W2:Y:S02]  /*38da0*/  @!P2 SYNCS.PHASECHK.TRANS64 P2, [R2+URZ+0x22870], R0 ;  /* 0x022870000200a5a7 */ /* 0x000ea4000804007f */
[----:B--2---:R-:W-:Y:S05]  /*38db0*/  @!P2 BRA `(.L_x_9427) ;  /* 0xfffffffc00f0a947 */ /* 0x004fea000383ffff */
[----:B------:R-:W-:Y:S05]  /*38dc0*/  BRA `(.L_x_9763) ;  /* 0xffffff5c00007947 */ /* 0x000fea000383ffff */
.L_x_9429:
[----:B-1----:R1:W2:Y:S02]  /*38dd0*/  SYNCS.PHASECHK.TRANS64.TRYWAIT P2, [R2+URZ+0x22860], R3 ;  /* 0x02286003020075a7 */ /* 0x0022a4000804017f */
[----:B--2---:R-:W-:Y:S05]  /*38de0*/  @!P2 NANOSLEEP.SYNCS 0x989680 ;  /* 0x009896800000a95d */ /* 0x004fea0003900000 */
[----:B------:R-:W2:Y:S02]  /*38df0*/  @!P2 SYNCS.PHASECHK.TRANS64 P2, [R2+URZ+0x22860], R3 ;  /* 0x022860030200a5a7 */ /* 0x000ea4000804007f */
[----:B--2---:R-:W-:Y:S05]  /*38e00*/  @!P2 BRA `(.L_x_9429) ;  /* 0xfffffffc00f0a947 */ /* 0x004fea000383ffff */
[----:B------:R-:W-:Y:S05]  /*38e10*/  BRA `(.L_x_9764) ;  /* 0xffffff5c00107947 */ /* 0x000fea000383ffff */
.L_x_9437:
[----:B0-----:R0:W1:Y:S02]  /*38e20*/  SYNCS.PHASECHK.TRANS64.TRYWAIT P1, [R0+URZ+0x22870], R3 ;  /* 0x02287003000075a7 */ /* 0x001064000802017f */
[----:B-1----:R-:W-:Y:S05]  /*38e30*/  @!P1 NANOSLEEP.SYNCS 0x989680 ;  /* 0x009896800000995d */ /* 0x002fea0003900000 */
[----:B------:R-:W1:Y:S02]  /*38e40*/  @!P1 SYNCS.PHASECHK.TRANS64 P1, [R0+URZ+0x22870], R3 ;  /* 0x02287003000095a7 */ /* 0x000e64000802007f */
[----:B-1----:R-:W-:Y:S05]  /*38e50*/  @!P1 BRA `(.L_x_9437) ;  /* 0xfffffffc00f09947 */ /* 0x002fea000383ffff */
[----:B------:R-:W-:Y:S05]  /*38e60*/  BRA `(.L_x_9765) ;  /* 0xffffff6400487947 */ /* 0x000fea000383ffff */
.L_x_9439:
[----:B0-----:R0:W1:Y:S02]  /*38e70*/  SYNCS.PHASECHK.TRANS64.TRYWAIT P1, [R0+URZ+0x22860], R3 ;  /* 0x02286003000075a7 */ /* 0x001064000802017f */
[----:B-1----:R-:W-:Y:S05]  /*38e80*/  @!P1 NANOSLEEP.SYNCS 0x989680 ;  /* 0x009896800000995d */ /* 0x002fea0003900000 */
[----:B------:R-:W1:Y:S02]  /*38e90*/  @!P1 SYNCS.PHASECHK.TRANS64 P1, [R0+URZ+0x22860], R3 ;  /* 0x02286003000095a7 */ /* 0x000e64000802007f */
[----:B-1----:R-:W-:Y:S05]  /*38ea0*/  @!P1 BRA `(.L_x_9439) ;  /* 0xfffffffc00f09947 */ /* 0x002fea000383ffff */
[----:B------:R-:W-:Y:S05]  /*38eb0*/  BRA `(.L_x_9766) ;  /* 0xffffff6400587947 */ /* 0x000fea000383ffff */
.L_x_9444:
[----:B------:R-:W-:Y:S01]  /*38ec0*/  BSSY B0, `(.L_x_9767) ;  /* 0x0000008000007945 */ /* 0x000fe20003800000 */
[----:B------:R-:W-:Y:S02]  /*38ed0*/  IMAD.MOV.U32 R13, RZ, RZ, R24 ;  /* 0x000000ffff0d7224 */ /* 0x000fe400078e0018 */
[----:B------:R-:W-:Y:S02]  /*38ee0*/  IMAD.MOV.U32 R12, RZ, RZ, RZ ;  /* 0x000000ffff0c7224 */ /* 0x000fe400078e00ff */
[----:B------:R-:W-:Y:S02]  /*38ef0*/  IMAD.MOV.U32 R11, RZ, RZ, 0x1f ;  /* 0x0000001fff0b7424 */ /* 0x000fe400078e00ff */
[----:B------:R-:W-:-:S07]  /*38f00*/  IMAD.MOV.U32 R15, RZ, RZ, -0x1 ;  /* 0xffffffffff0f7424 */ /* 0x000fce00078e00ff */
[----:B0----5:R-:W-:Y:S05]  /*38f10*/  WARPSYNC.COLLECTIVE R15, `(.L_x_9768) ;  /* 0x000000000f087348 */ /* 0x021fea0003c00000 */
[----:B------:R1:W2:Y:S02]  /*38f20*/  SHFL.IDX P6, R14, R13, R12, R11 ;  /* 0x0000000c0d0e7389 */ /* 0x0002a400000c000b */
[----:B012--5:R-:W-:Y:S01]  /*38f30*/  ENDCOLLECTIVE ;  /* 0x000000000000791b */ /* 0x027fe20003800000 */
.L_x_9768:
[----:B------:R-:W-:Y:S05]  /*38f40*/  BSYNC B0 ;  /* 0x0000000000007941 */ /* 0x000fea0003800000 */
.L_x_9767:
        /* <DEDUP_REMOVED lines=9> */
.L_x_9769:
        /* <DEDUP_REMOVED lines=24> */
.L_x_9770:
[----:B------:R-:W-:Y:S01]  /*39160*/  IMAD.MOV.U32 R12, RZ, RZ, 0x2 ;  /* 0x00000002ff0c7424 */ /* 0x000fe200078e00ff */
[----:B------:R-:W-:-:S05]  /*39170*/  SEL R3, R14, RZ, P1 ;  /* 0x000000ff0e037207 */ /* 0x000fca0000800000 */
[----:B------:R-:W-:-:S04]  /*39180*/  IMAD.IADD R2, R2, 0x1, R3 ;  /* 0x0000000102027824 */ /* 0x000fc800078e0203 */
[----:B------:R-:W-:-:S07]  /*39190*/  IMAD.MOV.U32 R13, RZ, RZ, R2 ;  /* 0x000000ffff0d7224 */ /* 0x000fce00078e0002 */
[----:B------:R-:W-:Y:S05]  /*391a0*/  WARPSYNC.COLLECTIVE R15, `(.L_x_9771) ;  /* 0x000000000f087348 */ /* 0x000fea0003c00000 */
[----:B------:R0:W1:Y:S02]  /*391b0*/  SHFL.UP P6, R14, R13, R12, R11 ;  /* 0x0400000c0d0e7389 */ /* 0x00006400000c000b */
[----:B01----:R-:W-:Y:S01]  /*391c0*/  ENDCOLLECTIVE ;  /* 0x000000000000791b */ /* 0x003fe20003800000 */
.L_x_9771:
[----:B------:R-:W-:Y:S01]  /*391d0*/  IMAD.MOV.U32 R12, RZ, RZ, 0x4 ;  /* 0x00000004ff0c7424 */ /* 0x000fe200078e00ff */
[----:B------:R-:W-:-:S05]  /*391e0*/  SEL R3, R14, RZ, P2 ;  /* 0x000000ff0e037207 */ /* 0x000fca0001000000 */
[----:B------:R-:W-:-:S04]  /*391f0*/  IMAD.IADD R2, R2, 0x1, R3 ;  /* 0x0000000102027824 */ /* 0x000fc800078e0203 */
[----:B------:R-:W-:-:S07]  /*39200*/  IMAD.MOV.U32 R13, RZ, RZ, R2 ;  /* 0x000000ffff0d7224 */ /* 0x000fce00078e0002 */
[----:B------:R-:W-:Y:S05]  /*39210*/  WARPSYNC.COLLECTIVE R15, `(.L_x_9772) ;  /* 0x000000000f087348 */ /* 0x000fea0003c00000 */
[----:B------:R0:W1:Y:S02]  /*39220*/  SHFL.UP P6, R14, R13, R12, R11 ;  /* 0x0400000c0d0e7389 */ /* 0x00006400000c000b */
[----:B01----:R-:W-:Y:S01]  /*39230*/  ENDCOLLECTIVE ;  /* 0x000000000000791b */ /* 0x003fe20003800000 */
.L_x_9772:
[----:B------:R-:W-:Y:S01]  /*39240*/  IMAD.MOV.U32 R12, RZ, RZ, 0x8 ;  /* 0x00000008ff0c7424 */ /* 0x000fe200078e00ff */
[----:B------:R-:W-:-:S05]  /*39250*/  SEL R3, R14, RZ, P3 ;  /* 0x000000ff0e037207 */ /* 0x000fca0001800000 */
[----:B------:R-:W-:-:S04]  /*39260*/  IMAD.IADD R2, R2, 0x1, R3 ;  /* 0x0000000102027824 */ /* 0x000fc800078e0203 */
[----:B------:R-:W-:-:S07]  /*39270*/  IMAD.MOV.U32 R13, RZ, RZ, R2 ;  /* 0x000000ffff0d7224 */ /* 0x000fce00078e0002 */
[----:B------:R-:W-:Y:S05]  /*39280*/  WARPSYNC.COLLECTIVE R15, `(.L_x_9773) ;  /* 0x000000000f087348 */ /* 0x000fea0003c00000 */
[----:B------:R0:W1:Y:S02]  /*39290*/  SHFL.UP P6, R14, R13, R12, R11 ;  /* 0x0400000c0d0e7389 */ /* 0x00006400000c000b */
[----:B01----:R-:W-:Y:S01]  /*392a0*/  ENDCOLLECTIVE ;  /* 0x000000000000791b */ /* 0x003fe20003800000 */
.L_x_9773:
[----:B------:R-:W-:Y:S01]  /*392b0*/  IMAD.MOV.U32 R12, RZ, RZ, 0x10 ;  /* 0x00000010ff0c7424 */ /* 0x000fe200078e00ff */
[----:B------:R-:W-:-:S05]  /*392c0*/  SEL R3, R14, RZ, P4 ;  /* 0x000000ff0e037207 */ /* 0x000fca0002000000 */
[----:B------:R-:W-:-:S04]  /*392d0*/  IMAD.IADD R2, R2, 0x1, R3 ;  /* 0x0000000102027824 */ /* 0x000fc800078e0203 */
[----:B------:R-:W-:-:S07]  /*392e0*/  IMAD.MOV.U32 R13, RZ, RZ, R2 ;  /* 0x000000ffff0d7224 */ /* 0x000fce00078e0002 */
[----:B------:R-:W-:Y:S05]  /*392f0*/  WARPSYNC.COLLECTIVE R15, `(.L_x_9774) ;  /* 0x000000000f087348 */ /* 0x000fea0003c00000 */
[----:B------:R0:W1:Y:S02]  /*39300*/  SHFL.UP P6, R14, R13, R12, R11 ;  /* 0x0400000c0d0e7389 */ /* 0x00006400000c000b */
[----:B01----:R-:W-:Y:S01]  /*39310*/  ENDCOLLECTIVE ;  /* 0x000000000000791b */ /* 0x003fe20003800000 */
.L_x_9774:
        /* <DEDUP_REMOVED lines=8> */
.L_x_9775:
[----:B------:R-:W-:Y:S05]  /*393a0*/  BRA `(.L_x_9776) ;  /* 0xffffff6800e47947 */ /* 0x000fea000383ffff */
.L_x_9447:
[----:B------:R-:W-:Y:S01]  /*393b0*/  BSSY B0, `(.L_x_9777) ;  /* 0x0000008000007945 */ /* 0x000fe20003800000 */
[----:B------:R-:W-:Y:S02]  /*393c0*/  IMAD.MOV.U32 R13, RZ, RZ, R2 ;  /* 0x000000ffff0d7224 */ /* 0x000fe400078e0002 */
[----:B------:R-:W-:Y:S02]  /*393d0*/  IMAD.MOV.U32 R12, RZ, RZ, 0x1 ;  /* 0x00000001ff0c7424 */ /* 0x000fe400078e00ff */
[----:B------:R-:W-:Y:S02]  /*393e0*/  IMAD.MOV.U32 R11, RZ, RZ, RZ ;  /* 0x000000ffff0b7224 */ /* 0x000fe400078e00ff */
[----:B------:R-:W-:-:S07]  /*393f0*/  IMAD.MOV.U32 R15, RZ, RZ, -0x1 ;  /* 0xffffffffff0f7424 */ /* 0x000fce00078e00ff */
[----:B-----5:R-:W-:Y:S05]  /*39400*/  WARPSYNC.COLLECTIVE R15, `(.L_x_9778) ;  /* 0x000000000f087348 */ /* 0x020fea0003c00000 */
[----:B------:R0:W1:Y:S02]  /*39410*/  SHFL.UP P6, R14, R13, R12, R11 ;  /* 0x0400000c0d0e7389 */ /* 0x00006400000c000b */
[----:B01---5:R-:W-:Y:S01]  /*39420*/  ENDCOLLECTIVE ;  /* 0x000000000000791b */ /* 0x023fe20003800000 */
.L_x_9778:
[----:B------:R-:W-:Y:S05]  /*39430*/  BSYNC B0 ;  /* 0x0000000000007941 */ /* 0x000fea0003800000 */
.L_x_9777:
[----:B------:R-:W-:Y:S01]  /*39440*/  SEL R3, R14, RZ, P1 ;  /* 0x000000ff0e037207 */ /* 0x000fe20000800000 */
[----:B------:R-:W-:Y:S02]  /*39450*/  IMAD.MOV.U32 R12, RZ, RZ, 0x2 ;  /* 0x00000002ff0c7424 */ /* 0x000fe400078e00ff */
[----:B------:R-:W-:Y:S02]  /*39460*/  IMAD.MOV.U32 R11, RZ, RZ, RZ ;  /* 0x000000ffff0b7224 */ /* 0x000fe400078e00ff */
[----:B------:R-:W-:Y:S02]  /*39470*/  IMAD.IADD R2, R2, 0x1, R3 ;  /* 0x0000000102027824 */ /* 0x000fe400078e0203 */
[----:B------:R-:W-:Y:S02]  /*39480*/  IMAD.MOV.U32 R15, RZ, RZ, -0x1 ;  /* 0xffffffffff0f7424 */ /* 0x000fe400078e00ff */
[----:B------:R-:W-:-:S07]  /*39490*/  IMAD.MOV.U32 R13, RZ, RZ, R2 ;  /* 0x000000ffff0d7224 */ /* 0x000fce00078e0002 */
[----:B------:R-:W-:Y:S05]  /*394a0*/  WARPSYNC.COLLECTIVE R15, `(.L_x_9779) ;  /* 0x000000000f087348 */ /* 0x000fea0003c00000 */
[----:B------:R0:W1:Y:S02]  /*394b0*/  SHFL.UP P6, R14, R13, R12, R11 ;  /* 0x0400000c0d0e7389 */ /* 0x00006400000c000b */
[----:B01----:R-:W-:Y:S01]  /*394c0*/  ENDCOLLECTIVE ;  /* 0x000000000000791b */ /* 0x003fe20003800000 */
.L_x_9779:
[----:B------:R-:W-:Y:S01]  /*394d0*/  IMAD.MOV.U32 R12, RZ, RZ, 0x4 ;  /* 0x00000004ff0c7424 */ /* 0x000fe200078e00ff */
[----:B------:R-:W-:-:S05]  /*394e0*/  SEL R3, R14, RZ, P2 ;  /* 0x000000ff0e037207 */ /* 0x000fca0001000000 */
[----:B------:R-:W-:-:S04]  /*394f0*/  IMAD.IADD R2, R2, 0x1, R3 ;  /* 0x0000000102027824 */ /* 0x000fc800078e0203 */
[----:B------:R-:W-:-:S07]  /*39500*/  IMAD.MOV.U32 R13, RZ, RZ, R2 ;  /* 0x000000ffff0d7224 */ /* 0x000fce00078e0002 */
[----:B------:R-:W-:Y:S05]  /*39510*/  WARPSYNC.COLLECTIVE R15, `(.L_x_9780) ;  /* 0x000000000f087348 */ /* 0x000fea0003c00000 */
[----:B------:R0:W1:Y:S02]  /*39520*/  SHFL.UP P6, R14, R13, R12, R11 ;  /* 0x0400000c0d0e7389 */ /* 0x00006400000c000b */
[----:B01----:R-:W-:Y:S01]  /*39530*/  ENDCOLLECTIVE ;  /* 0x000000000000791b */ /* 0x003fe20003800000 */
.L_x_9780:
[----:B------:R-:W-:Y:S01]  /*39540*/  IMAD.MOV.U32 R12, RZ, RZ, 0x8 ;  /* 0x00000008ff0c7424 */ /* 0x000fe200078e00ff */
[----:B------:R-:W-:-:S05]  /*39550*/  SEL R3, R14, RZ, P3 ;  /* 0x000000ff0e037207 */ /* 0x000fca0001800000 */
[----:B------:R-:W-:-:S04]  /*39560*/  IMAD.IADD R2, R2, 0x1, R3 ;  /* 0x0000000102027824 */ /* 0x000fc800078e0203 */
[----:B------:R-:W-:-:S07]  /*39570*/  IMAD.MOV.U32 R13, RZ, RZ, R2 ;  /* 0x000000ffff0d7224 */ /* 0x000fce00078e0002 */
[----:B------:R-:W-:Y:S05]  /*39580*/  WARPSYNC.COLLECTIVE R15, `(.L_x_9781) ;  /* 0x000000000f087348 */ /* 0x000fea0003c00000 */
[----:B------:R0:W1:Y:S02]  /*39590*/  SHFL.UP P6, R14, R13, R12, R11 ;  /* 0x0400000c0d0e7389 */ /* 0x00006400000c000b */
[----:B01----:R-:W-:Y:S01]  /*395a0*/  ENDCOLLECTIVE ;  /* 0x000000000000791b */ /* 0x003fe20003800000 */
.L_x_9781:
[----:B------:R-:W-:Y:S01]  /*395b0*/  IMAD.MOV.U32 R12, RZ, RZ, 0x10 ;  /* 0x00000010ff0c7424 */ /* 0x000fe200078e00ff */
[----:B------:R-:W-:-:S05]  /*395c0*/  SEL R3, R14, RZ, P4 ;  /* 0x000000ff0e037207 */ /* 0x000fca0002000000 */
[----:B------:R-:W-:-:S04]  /*395d0*/  IMAD.IADD R2, R2, 0x1, R3 ;  /* 0x0000000102027824 */ /* 0x000fc800078e0203 */
[----:B------:R-:W-:-:S07]  /*395e0*/  IMAD.MOV.U32 R13, RZ, RZ, R2 ;  /* 0x000000ffff0d7224 */ /* 0x000fce00078e0002 */
[----:B------:R-:W-:Y:S05]  /*395f0*/  WARPSYNC.COLLECTIVE R15, `(.L_x_9782) ;  /* 0x000000000f087348 */ /* 0x000fea0003c00000 */
[----:B------:R0:W1:Y:S02]  /*39600*/  SHFL.UP P6, R14, R13, R12, R11 ;  /* 0x0400000c0d0e7389 */ /* 0x00006400000c000b */
[----:B01----:R-:W-:Y:S01]  /*39610*/  ENDCOLLECTIVE ;  /* 0x000000000000791b */ /* 0x003fe20003800000 */
.L_x_9782:
        /* <DEDUP_REMOVED lines=8> */
.L_x_9783:
[----:B------:R-:W-:Y:S05]  /*396a0*/  BRA `(.L_x_9784) ;  /* 0xffffff6800c87947 */ /* 0x000fea000383ffff */
.L_x_9449:
[----:B------:R-:W-:Y:S01]  /*396b0*/  BSSY B0, `(.L_x_9785) ;  /* 0x0000006000007945 */ /* 0x000fe20003800000 */
[----:B------:R-:W-:Y:S01]  /*396c0*/  PLOP3.LUT P6, PT, P6, PT, PT, 0x8, 0x0 ;  /* 0x000000000000781c */ /* 0x000fe200037ce170 */
[----:B------:R-:W-:-:S12]  /*396d0*/  IMAD.MOV.U32 R15, RZ, RZ, -0x1 ;  /* 0xffffffffff0f7424 */ /* 0x000fd800078e00ff */
[----:B0----5:R-:W-:Y:S05]  /*396e0*/  WARPSYNC.COLLECTIVE R15, `(.L_x_9786) ;  /* 0x000000000f087348 */ /* 0x021fea0003c00000 */
[----:B------:R-:W-:Y:S01]  /*396f0*/  VOTE.ANY R14, PT, P6 ;  /* 0x00000000000e7806 */ /* 0x000fe200030e0100 */
[----:B0----5:R-:W-:Y:S06]  /*39700*/  ENDCOLLECTIVE ;  /* 0x000000000000791b */ /* 0x021fec0003800000 */
.L_x_9786:
[----:B------:R-:W-:Y:S05]  /*39710*/  BSYNC B0 ;  /* 0x0000000000007941 */ /* 0x000fea0003800000 */
.L_x_9785:
        /* <DEDUP_REMOVED lines=10> */
.L_x_9787:
[----:B------:R-:W-:Y:S02]  /*397c0*/  IMAD.MOV.U32 R13, RZ, RZ, R5 ;  /* 0x000000ffff0d7224 */ /* 0x000fe400078e0005 */
[----:B------:R-:W-:-:S07]  /*397d0*/  IMAD.MOV.U32 R25, RZ, RZ, R14 ;  /* 0x000000ffff197224 */ /* 0x000fce00078e000e */
[----:B------:R-:W-:Y:S05]  /*397e0*/  WARPSYNC.COLLECTIVE R15, `(.L_x_9788) ;  /* 0x000000000f087348 */ /* 0x000fea0003c00000 */
[----:B------:R0:W1:Y:S02]  /*397f0*/  SHFL.IDX P6, R14, R13, R12, R11 ;  /* 0x0000000c0d0e7389 */ /* 0x00006400000c000b */
[----:B01----:R-:W-:Y:S01]  /*39800*/  ENDCOLLECTIVE ;  /* 0x000000000000791b */ /* 0x003fe20003800000 */
.L_x_9788:
[----:B------:R-:W-:Y:S01]  /*39810*/  IMAD.MOV.U32 R5, RZ, RZ, R14 ;  /* 0x000000ffff057224 */ /* 0x000fe200078e000e */
[----:B------:R-:W-:Y:S06]  /*39820*/  BRA `(.L_x_9789) ;  /* 0xffffff6800a87947 */ /* 0x000fec000383ffff */
.L_x_9451:
[----:B------:R-:W-:Y:S01]  /*39830*/  BSSY B0, `(.L_x_9790) ;  /* 0x0000007000007945 */ /* 0x000fe20003800000 */
[----:B------:R-:W-:Y:S02]  /*39840*/  IMAD.MOV.U32 R13, RZ, RZ, R2 ;  /* 0x000000ffff0d7224 */ /* 0x000fe400078e0002 */
[----:B------:R-:W-:Y:S02]  /*39850*/  IMAD.MOV.U32 R11, RZ, RZ, 0x1f ;  /* 0x0000001fff0b7424 */ /* 0x000fe400078e00ff */
[----:B------:R-:W-:-:S07]  /*39860*/  IMAD.MOV.U32 R15, RZ, RZ, -0x1 ;  /* 0xffffffffff0f7424 */ /* 0x000fce00078e00ff */
[----:B0123-5:R-:W-:Y:S05]  /*39870*/  WARPSYNC.COLLECTIVE R15, `(.L_x_9791) ;  /* 0x000000000f087348 */ /* 0x02ffea0003c00000 */
[----:B------:R4:W0:Y:S02]  /*39880*/  SHFL.IDX P6, R14, R13, R12, R11 ;  /* 0x0000000c0d0e7389 */ /* 0x00082400000c000b */
[----:B012345:R-:W-:Y:S01]  /*39890*/  ENDCOLLECTIVE ;  /* 0x000000000000791b */ /* 0x03ffe20003800000 */
.L_x_9791:
[----:B------:R-:W-:Y:S05]  /*398a0*/  BSYNC B0 ;  /* 0x0000000000007941 */ /* 0x000fea0003800000 */
.L_x_9790:
[----:B------:R-:W-:Y:S01]  /*398b0*/  IMAD.MOV.U32 R24, RZ, RZ, R14 ;  /* 0x000000ffff187224 */ /* 0x000fe200078e000e */
[----:B------:R-:W-:Y:S06]  /*398c0*/  BRA `(.L_x_9450) ;  /* 0xffffff6800987947 */ /* 0x000fec000383ffff */
.L_x_9457:
[----:B0-----:R0:W1:Y:S02]  /*398d0*/  SYNCS.PHASECHK.TRANS64.TRYWAIT P0, [R5+URZ+0x22820], R0 ;  /* 0x02282000050075a7 */ /* 0x001064000800017f */
[----:B-1----:R-:W-:Y:S05]  /*398e0*/  @!P0 NANOSLEEP.SYNCS 0x989680 ;  /* 0x009896800000895d */ /* 0x002fea0003900000 */
[----:B------:R-:W1:Y:S02]  /*398f0*/  @!P0 SYNCS.PHASECHK.TRANS64 P0, [R5+URZ+0x22820], R0 ;  /* 0x02282000050085a7 */ /* 0x000e64000800007f */
[----:B-1----:R-:W-:Y:S05]  /*39900*/  @!P0 BRA `(.L_x_9457) ;  /* 0xfffffffc00f08947 */ /* 0x002fea000383ffff */
[----:B------:R-:W-:Y:S05]  /*39910*/  BRA `(.L_x_9792) ;  /* 0xffffff7400007947 */ /* 0x000fea000383ffff */
.L_x_9458:
        /* <DEDUP_REMOVED lines=11> */
.L_x_9794:
[----:B------:R-:W-:Y:S05]  /*399d0*/  BSYNC B0 ;  /* 0x0000000000007941 */ /* 0x000fea0003800000 */
.L_x_9793:
[----:B------:R-:W-:Y:S05]  /*399e0*/  BRA `(.L_x_9795) ;  /* 0xffffff7000e87947 */ /* 0x000fea000383ffff */
.L_x_9459:
[----:B------:R-:W-:Y:S01]  /*399f0*/  BSSY B0, `(.L_x_9796) ;  /* 0x0000006000007945 */ /* 0x000fe20003800000 */
[----:B------:R-:W-:-:S07]  /*39a00*/  IMAD.MOV.U32 R15, RZ, RZ, -0x1 ;  /* 0xffffffffff0f7424 */ /* 0x000fce00078e00ff */
[----:B0-----:R-:W-:Y:S05]  /*39a10*/  WARPSYNC.COLLECTIVE R15, `(.L_x_9797) ;  /* 0x000000000f0c7348 */ /* 0x001fea0003c00000 */
[----:B------:R-:W-:Y:S02]  /*39a20*/  ELECT P6, UR62, PT ;  /* 0x00000000003e782f */ /* 0x000fe400038c0000 */
[----:B------:R-:W-:Y:S01]  /*39a30*/  MOV R14, UR62 ;  /* 0x0000003e000e7c02 */ /* 0x000fe20008000f00 */
[----:B0-----:R-:W-:Y:S10]  /*39a40*/  ENDCOLLECTIVE ;  /* 0x000000000000791b */ /* 0x001ff40003800000 */
.L_x_9797:
[----:B------:R-:W-:Y:S05]  /*39a50*/  BSYNC B0 ;  /* 0x0000000000007941 */ /* 0x000fea0003800000 */
.L_x_9796:
[----:B------:R-:W-:Y:S05]  /*39a60*/  BRA `(.L_x_9798) ;  /* 0xffffff7000dc7947 */ /* 0x000fea000383ffff */
.L_x_9461:
[----:B0-----:R0:W1:Y:S02]  /*39a70*/  SYNCS.PHASECHK.TRANS64.TRYWAIT P1, [R3+URZ+0x22840], R2 ;  /* 0x02284002030075a7 */ /* 0x001064000802017f */
[----:B-1----:R-:W-:Y:S05]  /*39a80*/  @!P1 NANOSLEEP.SYNCS 0x989680 ;  /* 0x009896800000995d */ /* 0x002fea0003900000 */
[----:B------:R-:W1:Y:S02]  /*39a90*/  @!P1 SYNCS.PHASECHK.TRANS64 P1, [R3+URZ+0x22840], R2 ;  /* 0x02284002030095a7 */ /* 0x000e64000802007f */
[----:B-1----:R-:W-:Y:S05]  /*39aa0*/  @!P1 BRA `(.L_x_9461) ;  /* 0xfffffffc00f09947 */ /* 0x002fea000383ffff */
[----:B------:R-:W-:Y:S05]  /*39ab0*/  BRA `(.L_x_9799) ;  /* 0xffffff7400007947 */ /* 0x000fea000383ffff */
.L_x_9463:
[----:B-1----:R1:W2:Y:S02]  /*39ac0*/  SYNCS.PHASECHK.TRANS64.TRYWAIT P1, [R35+URZ+0x22840], R0 ;  /* 0x02284000230075a7 */ /* 0x0022a4000802017f */
[----:B--2---:R-:W-:Y:S05]  /*39ad0*/  @!P1 NANOSLEEP.SYNCS 0x989680 ;  /* 0x009896800000995d */ /* 0x004fea0003900000 */
[----:B------:R-:W2:Y:S02]  /*39ae0*/  @!P1 SYNCS.PHASECHK.TRANS64 P1, [R35+URZ+0x22840], R0 ;  /* 0x02284000230095a7 */ /* 0x000ea4000802007f */
[----:B--2---:R-:W-:Y:S05]  /*39af0*/  @!P1 BRA `(.L_x_9463) ;  /* 0xfffffffc00f09947 */ /* 0x004fea000383ffff */
[----:B------:R-:W-:Y:S05]  /*39b00*/  BRA `(.L_x_9800) ;  /* 0xffffff7400107947 */ /* 0x000fea000383ffff */
.L_x_9465:
[----:B--2---:R2:W3:Y:S02]  /*39b10*/  SYNCS.PHASECHK.TRANS64.TRYWAIT P1, [R3+URZ+0x22860], R2 ;  /* 0x02286002030075a7 */ /* 0x0044e4000802017f */
[----:B---3--:R-:W-:Y:S05]  /*39b20*/  @!P1 NANOSLEEP.SYNCS 0x989680 ;  /* 0x009896800000995d */ /* 0x008fea0003900000 */
[----:B------:R-:W3:Y:S02]  /*39b30*/  @!P1 SYNCS.PHASECHK.TRANS64 P1, [R3+URZ+0x22860], R2 ;  /* 0x02286002030095a7 */ /* 0x000ee4000802007f */
[----:B---3--:R-:W-:Y:S05]  /*39b40*/  @!P1 BRA `(.L_x_9465) ;  /* 0xfffffffc00f09947 */ /* 0x008fea000383ffff */
[----:B------:R-:W-:Y:S05]  /*39b50*/  BRA `(.L_x_9801) ;  /* 0xffffff74000c7947 */ /* 0x000fea000383ffff */
.L_x_9467:
[----:B---3--:R3:W4:Y:S02]  /*39b60*/  SYNCS.PHASECHK.TRANS64.TRYWAIT P1, [R35+URZ+0x22860], R0 ;  /* 0x02286000230075a7 */ /* 0x008724000802017f */
[----:B----4-:R-:W-:Y:S05]  /*39b70*/  @!P1 NANOSLEEP.SYNCS 0x989680 ;  /* 0x009896800000995d */ /* 0x010fea0003900000 */
[----:B------:R-:W4:Y:S02]  /*39b80*/  @!P1 SYNCS.PHASECHK.TRANS64 P1, [R35+URZ+0x22860], R0 ;  /* 0x02286000230095a7 */ /* 0x000f24000802007f */
[----:B----4-:R-:W-:Y:S05]  /*39b90*/  @!P1 BRA `(.L_x_9467) ;  /* 0xfffffffc00f09947 */ /* 0x010fea000383ffff */
[----:B------:R-:W-:Y:S05]  /*39ba0*/  BRA `(.L_x_9802) ;  /* 0xffffff7400087947 */ /* 0x000fea000383ffff */
.L_x_9469:
[----:B----4-:R4:W0:Y:S02]  /*39bb0*/  SYNCS.PHASECHK.TRANS64.TRYWAIT P1, [R3+URZ+0x22880], R2 ;  /* 0x02288002030075a7 */ /* 0x010824000802017f */
[----:B0-----:R-:W-:Y:S05]  /*39bc0*/  @!P1 NANOSLEEP.SYNCS 0x989680 ;  /* 0x009896800000995d */ /* 0x001fea0003900000 */
[----:B------:R-:W0:Y:S02]  /*39bd0*/  @!P1 SYNCS.PHASECHK.TRANS64 P1, [R3+URZ+0x22880], R2 ;  /* 0x02288002030095a7 */ /* 0x000e24000802007f */
[----:B0-----:R-:W-:Y:S05]  /*39be0*/  @!P1 BRA `(.L_x_9469) ;  /* 0xfffffffc00f09947 */ /* 0x001fea000383ffff */
[----:B------:R-:W-:Y:S05]  /*39bf0*/  BRA `(.L_x_9803) ;  /* 0xffffff7400047947 */ /* 0x000fea000383ffff */
.L_x_9804:
        /* <DEDUP_REMOVED lines=16> */
.L_x_16289:


//--------------------- .text._ZN7cutlass13device_kernelIN5flash11enable_sm90INS1_16FlashAttnFwdSm90INS1_25CollectiveMainloopFwdSm90ILi2EN4cute5tupleIJNS5_1CILi1EEES8_S8_EEENS6_IJNS7_ILi128EEENS7_ILi160EEESA_EEELi128ENS_12float_e4m3_tEfNS_4arch4Sm90ELb1ELb0ELb1ELb0ELb1ELb0ELb0ELb1ELb1ELb1ELb1ELb0EEENS1_21CollectiveEpilogueFwdINS6_IJSA_SA_SB_EEES9_NS_10bfloat16_tESF_Li256ELb0ELb1ELb1ELb1EEENS1_19SingleTileSchedulerILb0ELb1ELb1ELi128EEEEEEEEEvNT_6ParamsE --------------------------
	.section	.text._ZN7cutlass13device_kernelIN5flash11enable_sm90INS1_16FlashAttnFwdSm90INS1_25CollectiveMainloopFwdSm90ILi2EN4cute5tupleIJNS5_1CILi1EEES8_S8_EEENS6_IJNS7_ILi128EEENS7_ILi160EEESA_EEELi128ENS_12float_e4m3_tEfNS_4arch4Sm90ELb1ELb0ELb1ELb0ELb1ELb0ELb0ELb1ELb1ELb1ELb1ELb0EEENS1_21CollectiveEpilogueFwdINS6_IJSA_SA_SB_EEES9_NS_10bfloat16_tESF_Li256ELb0ELb1ELb1ELb1EEENS1_19SingleTileSchedulerILb0ELb1ELb1ELi128EEEEEEEEEvNT_6ParamsE,"ax",@progbits
	.align	128
.text._ZN7cutlass13device_kernelIN5flash11enable_sm90INS1_16FlashAttnFwdSm90INS1_25CollectiveMainloopFwdSm90ILi2EN4cute5tupleIJNS5_1CILi1EEES8_S8_EEENS6_IJNS7_ILi128EEENS7_ILi160EEESA_EEELi128ENS_12float_e4m3_tEfNS_4arch4Sm90ELb1ELb0ELb1ELb0ELb1ELb0ELb0ELb1ELb1ELb1ELb1ELb0EEENS1_21CollectiveEpilogueFwdINS6_IJSA_SA_SB_EEES9_NS_10bfloat16_tESF_Li256ELb0ELb1ELb1ELb1EEENS1_19SingleTileSchedulerILb0ELb1ELb1ELi128EEEEEEEEEvNT_6ParamsE:
        .type           _ZN7cutlass13device_kernelIN5flash11enable_sm90INS1_16FlashAttnFwdSm90INS1_25CollectiveMainloopFwdSm90ILi2EN4cute5tupleIJNS5_1CILi1EEES8_S8_EEENS6_IJNS7_ILi128EEENS7_ILi160EEESA_EEELi128ENS_12float_e4m3_tEfNS_4arch4Sm90ELb1ELb0ELb1ELb0ELb1ELb0ELb0ELb1ELb1ELb1ELb1ELb0EEENS1_21CollectiveEpilogueFwdINS6_IJSA_SA_SB_EEES9_NS_10bfloat16_tESF_Li256ELb0ELb1ELb1ELb1EEENS1_19SingleTileSchedulerILb0ELb1ELb1ELi128EEEEEEEEEvNT_6ParamsE,@function
        .size           _ZN7cutlass13device_kernelIN5flash11enable_sm90INS1_16FlashAttnFwdSm90INS1_25CollectiveMainloopFwdSm90ILi2EN4cute5tupleIJNS5_1CILi1EEES8_S8_EEENS6_IJNS7_ILi128EEENS7_ILi160EEESA_EEELi128ENS_12float_e4m3_tEfNS_4arch4Sm90ELb1ELb0ELb1ELb0ELb1ELb0ELb0ELb1ELb1ELb1ELb1ELb0EEENS1_21CollectiveEpilogueFwdINS6_IJSA_SA_SB_EEES9_NS_10bfloat16_tESF_Li256ELb0ELb1ELb1ELb1EEENS1_19SingleTileSchedulerILb0ELb1ELb1ELi128EEEEEEEEEvNT_6ParamsE,(.L_x_16290 - _ZN7cutlass13device_kernelIN5flash11enable_sm90INS1_16FlashAttnFwdSm90INS1_25CollectiveMainloopFwdSm90ILi2EN4cute5tupleIJNS5_1CILi1EEES8_S8_EEENS6_IJNS7_ILi128EEENS7_ILi160EEESA_EEELi128ENS_12float_e4m3_tEfNS_4arch4Sm90ELb1ELb0ELb1ELb0ELb1ELb0ELb0ELb1ELb1ELb1ELb1ELb0EEENS1_21CollectiveEpilogueFwdINS6_IJSA_SA_SB_EEES9_NS_10bfloat16_tESF_Li256ELb0ELb1ELb1ELb1EEENS1_19SingleTileSchedulerILb0ELb1ELb1ELi128EEEEEEEEEvNT_6ParamsE)
        .other          _ZN7cutlass13device_kernelIN5flash11enable_sm90INS1_16FlashAttnFwdSm90INS1_25CollectiveMainloopFwdSm90ILi2EN4cute5tupleIJNS5_1CILi1EEES8_S8_EEENS6_IJNS7_ILi128EEENS7_ILi160EEESA_EEELi128ENS_12float_e4m3_tEfNS_4arch4Sm90ELb1ELb0ELb1ELb0ELb1ELb0ELb0ELb1ELb1ELb1ELb1ELb0EEENS1_21CollectiveEpilogueFwdINS6_IJSA_SA_SB_EEES9_NS_10bfloat16_tESF_Li256ELb0ELb1ELb1ELb1EEENS1_19SingleTileSchedulerILb0ELb1ELb1ELi128EEEEEEEEEvNT_6ParamsE,@"STO_CUDA_ENTRY STV_DEFAULT"
_ZN7cutlass13device_kernelIN5flash11enable_sm90INS1_16FlashAttnFwdSm90INS1_25CollectiveMainloopFwdSm90ILi2EN4cute5tupleIJNS5_1CILi1EEES8_S8_EEENS6_IJNS7_ILi128EEENS7_ILi160EEESA_EEELi128ENS_12float_e4m3_tEfNS_4arch4Sm90ELb1ELb0ELb1ELb0ELb1ELb0ELb0ELb1ELb1ELb1ELb1ELb0EEENS1_21CollectiveEpilogueFwdINS6_IJSA_SA_SB_EEES9_NS_10bfloat16_tESF_Li256ELb0ELb1ELb1ELb1EEENS1_19SingleTileSchedulerILb0ELb1ELb1ELi128EEEEEEEEEvNT_6ParamsE:
        /* <DEDUP_REMOVED lines=45> */
.L_x_9805:
        /* <DEDUP_REMOVED lines=22> */
.L_x_9806:
        /* <DEDUP_REMOVED lines=18> */
.L_x_9807:
        /* <DEDUP_REMOVED lines=22> */
.L_x_9808:
        /* <DEDUP_REMOVED lines=23> */
.L_x_9809:
        /* <DEDUP_REMOVED lines=9> */
.L_x_9812:
        /* <DEDUP_REMOVED lines=92> */
.L_x_9814:
[----:B------:R-:W-:Y:S01]  /*0e70*/  UIMAD UR38, UR38, UR4, URZ ;  /* 0x00000004262672a4 */ /* 0x000fe2000f8e023f */
[----:B------:R-:W-:Y:S01]  /*0e80*/  IMAD.U32 R0, RZ, RZ, UR9 ;  /* 0x00000009ff007e24 */ /* 0x000fe2000f8e00ff */
[----:B------:R-:W-:Y:S01]  /*0e90*/  USHF.R.S32.HI UR39, URZ, 0x1f, UR37 ;  /* 0x0000001f3f277899 */ /* 0x000fe20008011425 */
[----:B------:R-:W-:Y:S01]  /*0ea0*/  IMAD.U32 R3, RZ, RZ, UR4 ;  /* 0x00000004ff037e24 */ /* 0x000fe2000f8e00ff */
[----:B------:R-:W-:Y:S01]  /*0eb0*/  UIMAD UR49, UR43, UR49, URZ ;  /* 0x000000312b3172a4 */ /* 0x000fe2000f8e023f */
[----:B------:R-:W-:Y:S02]  /*0ec0*/  IADD3 R17, R17, -0x80, RZ ;  /* 0xffffff8011117810 */ /* 0x000fe40007ffe0ff */
[----:B------:R-:W-:Y:S02]  /*0ed0*/  CS2R R28, SRZ ;  /* 0x00000000001c7805 */ /* 0x000fe4000001ff00 */
[----:B------:R-:W-:Y:S01]  /*0ee0*/  PLOP3.LUT P0, PT, PT, PT, PT, 0x80, 0x0 ;  /* 0x000000000000781c */ /* 0x000fe20003f0f070 */
[----:B------:R-:W-:Y:S01]  /*0ef0*/  IMAD.MOV.U32 R2, RZ, RZ, RZ ;  /* 0x000000ffff027224 */ /* 0x000fe200078e00ff */
        /* <DEDUP_REMOVED lines=63> */
[----:B------:R-:W-:Y:S01]  /*12f0*/  MOV R8, 0x70 ;  /* 0x0000007000087802 */ /* 0x000fe20000000f00 */
[----:B------:R-:W-:Y:S02]  /*1300*/  IMAD.U32 R6, RZ, RZ, UR4 ;  /* 0x00000004ff067e24 */ /* 0x000fe4000f8e00ff */
[----:B------:R-:W-:-:S02]  /*1310*/  IMAD.U32 R7, RZ, RZ, UR5 ;  /* 0x00000005ff077e24 */ /* 0x000fc4000f8e00ff */
[----:B------:R-:W-:Y:S02]  /*1320*/  IMAD.U32 R11, RZ, RZ, UR7 ;  /* 0x00000007ff0b7e24 */ /* 0x000fe4000f8e00ff */
[----:B------:R-:W-:Y:S02]  /*1330*/  IMAD.MOV.U32 R12, RZ, RZ, 0x1 ;  /* 0x00000001ff0c7424 */ /* 0x000fe400078e00ff */
[----:B0-----:R-:W-:-:S07]  /*1340*/  IMAD.MOV.U32 R13, RZ, RZ, RZ ;  /* 0x000000ffff0d7224 */ /* 0x001fce00078e00ff */
[----:B------:R-:W-:-:S07]  /*1350*/  LEPC R20, `(.L_x_9816) ;  /* 0x000000001014794e */ /* 0x000fce0000000000 */
[----:B-1----:R-:W-:Y:S05]  /*1360*/  CALL.ABS.NOINC R2 ;  /* 0x0000000002007343 */ /* 0x002fea0003c00000 */
.L_x_9816:
        /* <DEDUP_REMOVED lines=10> */
[----:B------:R-:W-:Y:S02]  /*1410*/  @UP0 ULDC.64 UR16, c[0x0][0x9a8] ;  /* 0x00026a0000100ab9 */ /* 0x000fe40000000a00 */
[----:B------:R-:W-:Y:S01]  /*1420*/  @UP1 ULDC.64 UR14, c[0x0][0x9b8] ;  /* 0x00026e00000e1ab9 */ /* 0x000fe20000000a00 */
[----:B------:R-:W-:Y:S02]  /*1430*/  @UP0 UIMAD UR8, UR39, UR16, URZ ;  /* 0x00000010270802a4 */ /* 0x000fe4000f8e023f */
[----:B------:R-:W-:Y:S02]  /*1440*/  @UP1 UIMAD UR10, UR39, UR14, URZ ;  /* 0x0000000e270a12a4 */ /* 0x000fe4000f8e023f */
[----:B------:R-:W-:Y:S02]  /*1450*/  @UP0 UIMAD.WIDE.U32 UR12, UR37, UR16, URZ ;  /* 0x00000010250c02a5 */ /* 0x000fe4000f8e003f */
[----:B------:R-:W-:Y:S02]  /*1460*/  @UP0 UIMAD UR17, UR37, UR17, UR8 ;  /* 0x00000011251102a4 */ /* 0x000fe4000f8e0208 */
[----:B------:R-:W-:-:S02]  /*1470*/  @UP0 USHF.R.S32.HI UR16, URZ, 0x1f, UR42 ;  /* 0x0000001f3f100899 */ /* 0x000fc4000801142a */
[----:B------:R-:W-:Y:S02]  /*1480*/  @UP1 USHF.R.S32.HI UR19, URZ, 0x1f, UR42 ;  /* 0x0000001f3f131899 */ /* 0x000fe4000801142a */
[----:B------:R-:W-:Y:S02]  /*1490*/  @UP1 UIMAD.WIDE.U32 UR8, UR37, UR14, URZ ;  /* 0x0000000e250812a5 */ /* 0x000fe4000f8e003f */
[----:B------:R-:W-:Y:S02]  /*14a0*/  @UP1 UIMAD UR18, UR37, UR15, UR10 ;  /* 0x0000000f251212a4 */ /* 0x000fe4000f8e020a */
[----:B------:R-:W-:Y:S01]  /*14b0*/  @UP0 UIADD3 UR13, UR13, UR17, URZ ;  /* 0x000000110d0d0290 */ /* 0x000fe2000fffe03f */
[----:B------:R-:W-:Y:S01]  /*14c0*/  @UP0 ULDC.64 UR14, c[0x0][0x9b0] ;  /* 0x00026c00000e0ab9 */ /* 0x000fe20000000a00 */
[----:B------:R-:W-:Y:S01]  /*14d0*/  @UP1 ULDC.64 UR10, c[0x0][0x9c0] ;  /* 0x00027000000a1ab9 */ /* 0x000fe20000000a00 */
        /* <DEDUP_REMOVED lines=25> */
.L_x_9911:
[----:B------:R-:W-:-:S06]  /*1670*/  ULOP3.LUT UR4, UR36, 0x1, URZ, 0xfc, !UPT ;  /* 0x0000000124047892 */ /* 0x000fcc000f8efc3f */
[----:B------:R-:W-:-:S04]  /*1680*/  MOV R2, UR4 ;  /* 0x0000000400027c02 */ /* 0x000fc80008000f00 */
[----:B------:R-:W-:-:S13]  /*1690*/  ISETP.NE.AND P0, PT, R2, 0x3, PT ;  /* 0x000000030200780c */ /* 0x000fda0003f05270 */
[----:B------:R-:W-:Y:S05]  /*16a0*/  @!P0 BRA `(.L_x_9818) ;  /* 0x0000000000048947 */ /* 0x000fea0003800000 */
[----:B------:R-:W-:Y:S01]  /*16b0*/  BPT.TRAP 0x1 ;  /* 0x000000040000795c */ /* 0x000fe20000300000 */
.L_x_9818:
[----:B------:R1:W2:Y:S01]  /*16c0*/  SYNCS.PHASECHK.TRANS64.TRYWAIT P1, [UR41+0x22830], R6 ;  /* 0x02283006ff0075a7 */ /* 0x0002a20008020169 */
[----:B------:R-:W-:Y:S05]  /*16d0*/  @!P0 BRA `(.L_x_9819) ;  /* 0x0000000000048947 */ /* 0x000fea0003800000 */
[----:B------:R-:W-:Y:S01]  /*16e0*/  BPT.TRAP 0x1 ;  /* 0x000000040000795c */ /* 0x000fe20000300000 */
.L_x_9819:
[----:B------:R-:W-:-:S05]  /*16f0*/  IMAD.U32 R2, RZ, RZ, UR45 ;  /* 0x0000002dff027e24 */ /* 0x000fca000f8e00ff */
[----:B------:R-:W-:Y:S01]  /*1700*/  LOP3.LUT R2, R2, 0x10000, RZ, 0xfc, !PT ;  /* 0x0001000002027812 */ /* 0x000fe200078efcff */
[----:B--2---:R-:W-:Y:S06]  /*1710*/  @P1 BRA `(.L_x_9820) ;  /* 0x0000000000081947 */ /* 0x004fec0003800000 */
[----:B------:R-:W2:Y:S02]  /*1720*/  SYNCS.PHASECHK.TRANS64.TRYWAIT P1, [UR41+0x22830], R6 ;  /* 0x02283006ff0075a7 */ /* 0x000ea40008020169 */
[----:B--2---:R-:W-:Y:S05]  /*1730*/  @!P1 BRA `(.L_x_9821) ;  /* 0x00000130000c9947 */ /* 0x004fea0003800000 */
.L_x_9820:
[----:B------:R-:W-:Y:S05]  /*1740*/  WARPSYNC.ALL ;  /* 0x0000000000007948 */ /* 0x000fea0003800000 */
[----:B0-----:R-:W-:Y:S01]  /*1750*/  IMAD.MOV.U32 R3, RZ, RZ, 0x40000040 ;  /* 0x40000040ff037424 */ /* 0x001fe200078e00ff */
        /* <DEDUP_REMOVED lines=138> */
.L_x_9822:
[----:B------:R-:W-:Y:S01]  /*2000*/  LOP3.LUT R10, R105, 0xffffff80, RZ, 0xc0, !PT ;  /* 0xffffff80690a7812 */ /* 0x000fe200078ec0ff */
[C---:B-12---:R-:W-:Y:S01]  /*2010*/  FMUL.FTZ R6, R0.reuse, R58 ;  /* 0x0000003a00067220 */ /* 0x046fe20000410000 */
[----:B------:R-:W-:Y:S01]  /*2020*/  FMUL.FTZ R59, R0, R59 ;  /* 0x0000003b003b7220 */ /* 0x000fe20000410000 */
[----:B------:R-:W-:Y:S01]  /*2030*/  LEA.HI R104, R104, R17, RZ, 0x2 ;  /* 0x0000001168687211 */ /* 0x000fe200078f10ff */
[C---:B------:R-:W-:Y:S01]  /*2040*/  FMUL.FTZ R74, R0.reuse, R74 ;  /* 0x0000004a004a7220 */ /* 0x040fe20000410000 */
[C---:B------:R-:W-:Y:S02]  /*2050*/  IMAD.IADD R10, R17.reuse, 0x1, -R10 ;  /* 0x00000001110a7824 */ /* 0x040fe400078e0a0a */
[C---:B------:R-:W-:Y:S01]  /*2060*/  FMUL.FTZ R5, R0.reuse, R89 ;  /* 0x0000005900057220 */ /* 0x040fe20000410000 */
[----:B------:R-:W-:Y:S01]  /*2070*/  FMUL.FTZ R20, R0, R76 ;  /* 0x0000004c00147220 */ /* 0x000fe20000410000 */
[----:B------:R0:W-:Y:S01]  /*2080*/  MUFU.TANH R89, R59 ;  /* 0x0000003b00597308 */ /* 0x0001e20000002400 */
[----:B------:R-:W-:Y:S01]  /*2090*/  LOP3.LUT R104, R104, 0xfffffffc, RZ, 0xc0, !PT ;  /* 0xfffffffc68687812 */ /* 0x000fe200078ec0ff */
[C---:B------:R-:W-:Y:S01]  /*20a0*/  FMUL.FTZ R62, R0.reuse, R62 ;  /* 0x0000003e003e7220 */ /* 0x040fe20000410000 */
[----:B------:R-:W-:Y:S01]  /*20b0*/  SHF.R.S32.HI R7, RZ, 0x1f, R10 ;  /* 0x0000001fff077819 */ /* 0x000fe2000001140a */
[C---:B------:R-:W-:Y:S01]  /*20c0*/  FMUL.FTZ R58, R0.reuse, R61 ;  /* 0x0000003d003a7220 */ /* 0x040fe20000410000 */
[C---:B------:R-:W-:Y:S01]  /*20d0*/  FMUL.FTZ R21, R0.reuse, R77 ;  /* 0x0000004d00157220 */ /* 0x040fe20000410000 */
[----:B------:R-:W-:Y:S01]  /*20e0*/  IMAD.IADD R104, R17, 0x1, -R104 ;  /* 0x0000000111687824 */ /* 0x000fe200078e0a68 */
[CC--:B------:R-:W-:Y:S01]  /*20f0*/  LEA.HI R13, R7.reuse, R10.reuse, RZ, 0x2 ;  /* 0x0000000a070d7211 */ /* 0x0c0fe200078f10ff */
[----:B------:R1:W-:Y:S01]  /*2100*/  MUFU.TANH R76, R6 ;  /* 0x00000006004c7308 */ /* 0x0003e20000002400 */
[----:B------:R-:W-:Y:S01]  /*2110*/  LEA.HI R7, R7, R10, RZ, 0x5 ;  /* 0x0000000a07077211 */ /* 0x000fe200078f28ff */
[----:B------:R-:W-:Y:S01]  /*2120*/  UISETP.NE.AND UP0, UPT, UR44, URZ, UPT ;  /* 0x0000003f2c00728c */ /* 0x000fe2000bf05270 */
[----:B0-----:R-:W-:Y:S01]  /*2130*/  SHF.R.S32.HI R59, RZ, 0x1f, R13 ;  /* 0x0000001fff3b7819 */ /* 0x001fe2000001140d */
[----:B------:R-:W-:Y:S01]  /*2140*/  FMUL.FTZ R17, R0, R64 ;  /* 0x0000004000117220 */ /* 0x000fe20000410000 */
[----:B------:R-:W-:Y:S01]  /*2150*/  SHF.R.S32.HI R7, RZ, 0x5, R7 ;  /* 0x00000005ff077819 */ /* 0x000fe20000011407 */
[----:B------:R-:W-:Y:S01]  /*2160*/  UMOV UR7, 0xffffff60 ;  /* 0xffffff6000077882 */ /* 0x000fe20000000000 */
[----:B------:R-:W-:Y:S01]  /*2170*/  LEA.HI R61, R106, R106, RZ, 0x1 ;  /* 0x0000006a6a3d7211 */ /* 0x000fe200078f08ff */
[----:B------:R0:W-:Y:S01]  /*2180*/  MUFU.TANH R119, R74 ;  /* 0x0000004a00777308 */ /* 0x0001e20000002400 */
[----:B-1----:R-:W-:Y:S01]  /*2190*/  SHF.R.S32.HI R6, RZ, 0x2, R13 ;  /* 0x00000002ff067819 */ /* 0x002fe2000001140d */
[----:B------:R-:W-:Y:S01]  /*21a0*/  UIMAD UR7, UR46, UR7, 0xa1 ;  /* 0x000000a12e0774a4 */ /* 0x000fe2000f8e0207 */
[----:B------:R-:W-:Y:S01]  /*21b0*/  LOP3.LUT R61, R61, 0x3fffffe, RZ, 0xc0, !PT ;  /* 0x03fffffe3d3d7812 */ /* 0x000fe200078ec0ff */
[C---:B------:R-:W-:Y:S01]  /*21c0*/  FMUL.FTZ R90, R0.reuse, R90 ;  /* 0x0000005a005a7220 */ /* 0x040fe20000410000 */
[----:B------:R-:W-:Y:S01]  /*21d0*/  PLOP3.LUT P1, PT, PT, PT, UP0, 0x80, 0x0 ;  /* 0x000000000000781c */ /* 0x000fe20003f2f008 */
[----:B------:R-:W-:Y:S01]  /*21e0*/  @UP0 ULDC UR6, c[0x0][0x44c] ;  /* 0x0001130000060ab9 */ /* 0x000fe20000000800 */
[----:B------:R-:W-:Y:S01]  /*21f0*/  PLOP3.LUT P2, PT, PT, PT, UP0, 0x80, 0x0 ;  /* 0x000000000000781c */ /* 0x000fe20003f4f008 */
[----:B------:R1:W-:Y:S01]  /*2200*/  MUFU.TANH R77, R62 ;  /* 0x0000003e004d7308 */ /* 0x0003e20000002400 */
[C---:B0-----:R-:W-:Y:S01]  /*2210*/  FMUL.FTZ R74, R0.reuse, R56 ;  /* 0x00000038004a7220 */ /* 0x041fe20000410000 */
[C---:B------:R-:W-:Y:S01]  /*2220*/  FMUL.FTZ R56, R0.reuse, R57 ;  /* 0x0000003900387220 */ /* 0x040fe20000410000 */
[----:B------:R-:W-:Y:S01]  /*2230*/  FMUL.FTZ R57, R0, R60 ;  /* 0x0000003c00397220 */ /* 0x000fe20000410000 */
[----:B------:R-:W-:Y:S01]  /*2240*/  LEA.HI R60, R59, R6, RZ, 0x3 ;  /* 0x000000063b3c7211 */ /* 0x000fe200078f18ff */
[----:B------:R-:W-:-:S02]  /*2250*/  IMAD.IADD R61, R106, 0x1, -R61 ;  /* 0x000000016a3d7824 */ /* 0x000fc400078e0a3d */
[C---:B------:R-:W-:Y:S01]  /*2260*/  FMUL.FTZ R91, R0.reuse, R91 ;  /* 0x0000005b005b7220 */ /* 0x040fe20000410000 */
[C---:B------:R-:W-:Y:S01]  /*2270*/  FMUL.FTZ R103, R0.reuse, R103 ;  /* 0x0000006700677220 */ /* 0x040fe20000410000 */
[C---:B------:R-:W-:Y:S01]  /*2280*/  FMUL.FTZ R66, R0.reuse, R66 ;  /* 0x0000004200427220 */ /* 0x040fe20000410000 */
[----:B-1----:R-:W-:Y:S01]  /*2290*/  LEA R62, R7, UR48, 0x4 ;  /* 0x00000030073e7c11 */ /* 0x002fe2000f8e20ff */
[----:B------:R-:W-:Y:S01]  /*22a0*/  FMUL.FTZ R94, R0, R94 ;  /* 0x0000005e005e7220 */ /* 0x000fe20000410000 */
[----:B------:R-:W-:Y:S01]  /*22b0*/  LOP3.LUT R7, R60, 0xfffffff8, RZ, 0xc0, !PT ;  /* 0xfffffff83c077812 */ /* 0x000fe200078ec0ff */
[----:B------:R-:W-:Y:S01]  /*22c0*/  MUFU.TANH R113, R103 ;  /* 0x0000006700717308 */ /* 0x000fe20000002400 */
[----:B------:R-:W-:Y:S01]  /*22d0*/  LEA.HI R60, R104, R104, RZ, 0x1 ;  /* 0x00000068683c7211 */ /* 0x000fe200078f08ff */
[----:B------:R-:W-:Y:S01]  /*22e0*/  FMUL.FTZ R59, R0, R65 ;  /* 0x00000041003b7220 */ /* 0x000fe20000410000 */
[----:B------:R-:W-:Y:S01]  /*22f0*/  IADD3 R62, R62, R6, -R7 ;  /* 0x000000063e3e7210 */ /* 0x000fe20007ffe807 */
[----:B------:R-:W-:Y:S01]  /*2300*/  FMUL.FTZ R95, R0, R95 ;  /* 0x0000005f005f7220 */ /* 0x000fe20000410000 */
[----:B------:R-:W-:Y:S01]  /*2310*/  LOP3.LUT R7, R60, 0x1ffffffe, RZ, 0xc0, !PT ;  /* 0x1ffffffe3c077812 */ /* 0x000fe200078ec0ff */
[----:B------:R-:W-:Y:S01]  /*2320*/  ULDC UR11, c[0x0][0x288] ;  /* 0x0000a200000b7ab9 */ /* 0x000fe20000000800 */
[----:B------:R-:W-:Y:S01]  /*2330*/  FMUL.FTZ R98, R0, R98 ;  /* 0x0000006200627220 */ /* 0x000fe20000410000 */
[----:B------:R-:W-:Y:S01]  /*2340*/  IMAD R61, R61, 0x40, R62 ;  /* 0x000000403d3d7824 */ /* 0x000fe200078e023e */
[----:B------:R0:W-:Y:S01]  /*2350*/  MUFU.TANH R65, R66 ;  /* 0x0000004200417308 */ /* 0x0001e20000002400 */
[----:B------:R-:W-:-:S02]  /*2360*/  IMAD.IADD R6, R104, 0x1, -R7 ;  /* 0x0000000168067824 */ /* 0x000fc400078e0a07 */
[C---:B------:R-:W-:Y:S01]  /*2370*/  FMUL.FTZ R99, R0.reuse, R99 ;  /* 0x0000006300637220 */ /* 0x040fe20000410000 */
[C---:B------:R-:W-:Y:S01]  /*2380*/  FMUL.FTZ R102, R0.reuse, R102 ;  /* 0x0000006600667220 */ /* 0x040fe20000410000 */
[----:B------:R-:W-:Y:S01]  /*2390*/  FMUL.FTZ R75, R0, R75 ;  /* 0x0000004b004b7220 */ /* 0x000fe20000410000 */
[----:B------:R-:W-:Y:S02]  /*23a0*/  IMAD R6, R6, 0x8, R61 ;  /* 0x0000000806067824 */ /* 0x000fe400078e023d */
[C---:B------:R-:W-:Y:S01]  /*23b0*/  FMUL.FTZ R78, R0.reuse, R78 ;  /* 0x0000004e004e7220 */ /* 0x040fe20000410000 */
[----:B------:R-:W-:Y:S01]  /*23c0*/  FMUL.FTZ R79, R0, R79 ;  /* 0x0000004f004f7220 */ /* 0x000fe20000410000 */
[----:B------:R-:W1:Y:S01]  /*23d0*/  MUFU.TANH R90, R90 ;  /* 0x0000005a005a7308 */ /* 0x000e620000002400 */
[----:B------:R-:W-:Y:S01]  /*23e0*/  @P1 IMAD.HI.U32 R7, R6, UR6, RZ ;  /* 0x0000000606071c27 */ /* 0x000fe2000f8e00ff */
[----:B------:R-:W-:Y:S01]  /*23f0*/  @UP0 ULDC UR6, c[0x0][0x450] ;  /* 0x0001140000060ab9 */ /* 0x000fe20000000800 */
[----:B------:R-:W-:-:S02]  /*2400*/  MOV R64, R6 ;  /* 0x0000000600407202 */ /* 0x000fc40000000f00 */
[C---:B------:R-:W-:Y:S01]  /*2410*/  FMUL.FTZ R82, R0.reuse, R82 ;  /* 0x0000005200527220 */ /* 0x040fe20000410000 */
[C---:B------:R-:W-:Y:S01]  /*2420*/  FMUL.FTZ R83, R0.reuse, R83 ;  /* 0x0000005300537220 */ /* 0x040fe20000410000 */
[----:B------:R-:W-:Y:S01]  /*2430*/  @P2 SHF.R.U32.HI R64, RZ, UR6, R7 ;  /* 0x00000006ff402c19 */ /* 0x000fe20008011607 */
[----:B------:R-:W-:Y:S01]  /*2440*/  UIMAD UR6, UR46, -0xa0, UR49 ;  /* 0xffffff602e0678a4 */ /* 0x000fe2000f8e0231 */
[----:B------:R-:W-:Y:S01]  /*2450*/  LOP3.LUT R7, R13, 0x7ffffffc, RZ, 0xc0, !PT ;  /* 0x7ffffffc0d077812 */ /* 0x000fe200078ec0ff */
[----:B------:R-:W2:Y:S01]  /*2460*/  MUFU.TANH R91, R91 ;  /* 0x0000005b005b7308 */ /* 0x000ea20000002400 */
[----:B------:R-:W-:Y:S01]  /*2470*/  FMUL.FTZ R86, R0, R86 ;  /* 0x0000005600567220 */ /* 0x000fe20000410000 */
[----:B------:R-:W3:Y:S01]  /*2480*/  SHFL.IDX PT, R62, R64, 0x1, 0x1c1f ;  /* 0x003c1f00403e7f89 */ /* 0x000ee200000e0000 */
[----:B------:R-:W-:Y:S01]  /*2490*/  UIADD3 UR6, UR6, 0xa0, URZ ;  /* 0x000000a006067890 */ /* 0x000fe2000fffe03f */
[----:B------:R-:W-:Y:S02]  /*24a0*/  IMAD.IADD R7, R10, 0x1, -R7 ;  /* 0x000000010a077824 */ /* 0x000fe400078e0a07 */
[----:B------:R-:W-:Y:S01]  /*24b0*/  FMUL.FTZ R87, R0, R87 ;  /* 0x0000005700577220 */ /* 0x000fe20000410000 */
[----:B------:R-:W-:-:S02]  /*24c0*/  IMAD.U32 R10, RZ, RZ, UR7 ;  /* 0x00000007ff0a7e24 */ /* 0x000fc4000f8e00ff */
[C---:B------:R-:W-:Y:S01]  /*24d0*/  FMUL.FTZ R15, R0.reuse, R101 ;  /* 0x00000065000f7220 */ /* 0x040fe20000410000 */
[----:B------:R-:W4:Y:S01]  /*24e0*/  MUFU.TANH R94, R94 ;  /* 0x0000005e005e7308 */ /* 0x000f220000002400 */
[----:B0-----:R-:W-:Y:S02]  /*24f0*/  IMAD.U32 R66, RZ, RZ, UR6 ;  /* 0x00000006ff427e24 */ /* 0x001fe4000f8e00ff */
[C---:B------:R-:W-:Y:S01]  /*2500*/  FMUL.FTZ R12, R0.reuse, R97 ;  /* 0x00000061000c7220 */ /* 0x040fe20000410000 */
[C---:B------:R-:W-:Y:S02]  /*2510*/  IMAD R103, R7.reuse, -0x2, R10 ;  /* 0xfffffffe07677824 */ /* 0x040fe400078e020a */
[C---:B------:R-:W-:Y:S01]  /*2520*/  FMUL.FTZ R63, R0.reuse, R63 ;  /* 0x0000003f003f7220 */ /* 0x040fe20000410000 */
[----:B------:R-:W-:Y:S02]  /*2530*/  IMAD.U32 R10, RZ, RZ, UR49 ;  /* 0x00000031ff0a7e24 */ /* 0x000fe4000f8e00ff */
[C---:B------:R-:W-:Y:S01]  /*2540*/  FMUL.FTZ R9, R0.reuse, R93 ;  /* 0x0000005d00097220 */ /* 0x040fe20000410000 */
[----:B------:R-:W-:Y:S01]  /*2550*/  IMAD R66, R7, -0x2, R66 ;  /* 0xfffffffe07427824 */ /* 0x000fe200078e0242 */
[----:B------:R-:W0:Y:S01]  /*2560*/  MUFU.TANH R95, R95 ;  /* 0x0000005f005f7308 */ /* 0x000e220000002400 */
[C---:B------:R-:W-:Y:S01]  /*2570*/  FMUL.FTZ R67, R0.reuse, R67 ;  /* 0x0000004300437220 */ /* 0x040fe20000410000 */
[----:B------:R-:W-:Y:S01]  /*2580*/  IADD3 R103, R103, -UR11, R10 ;  /* 0x8000000b67677c10 */ /* 0x000fe2000fffe00a */
[C---:B------:R-:W-:Y:S01]  /*2590*/  FMUL.FTZ R70, R0.reuse, R70 ;  /* 0x0000004600467220 */ /* 0x040fe20000410000 */
[C---:B------:R-:W-:Y:S01]  /*25a0*/  FMUL.FTZ R71, R0.reuse, R71 ;  /* 0x0000004700477220 */ /* 0x040fe20000410000 */
[C---:B------:R-:W-:Y:S01]  /*25b0*/  FMUL.FTZ R18, R0.reuse, R72 ;  /* 0x0000004800127220 */ /* 0x040fe20000410000 */
[C---:B------:R-:W-:Y:S01]  /*25c0*/  FMUL.FTZ R72, R0.reuse, R85 ;  /* 0x0000005500487220 */ /* 0x040fe20000410000 */
[C---:B------:R-:W-:Y:S01]  /*25d0*/  FMUL.FTZ R42, R0.reuse, R42 ;  /* 0x0000002a002a7220 */ /* 0x040fe20000410000 */
[----:B------:R-:W5:Y:S01]  /*25e0*/  MUFU.TANH R98, R98 ;  /* 0x0000006200627308 */ /* 0x000f620000002400 */
[----:B------:R-:W-:Y:S01]  /*25f0*/  FMUL.FTZ R43, R0, R43 ;  /* 0x0000002b002b7220 */ /* 0x000fe20000410000 */
[----:B---3--:R-:W-:Y:S01]  /*2600*/  VIADDMNMX R13, R62, R103, R66, PT ;  /* 0x000000673e0d7246 */ /* 0x008fe20003800142 */
[C---:B------:R-:W-:Y:S01]  /*2610*/  FMUL.FTZ R60, R0.reuse, R68 ;  /* 0x00000044003c7220 */ /* 0x040fe20000410000 */
[C---:B------:R-:W-:Y:S01]  /*2620*/  FMUL.FTZ R46, R0.reuse, R46 ;  /* 0x0000002e002e7220 */ /* 0x040fe20000410000 */
[C---:B------:R-:W-:Y:S01]  /*2630*/  FMUL.FTZ R47, R0.reuse, R47 ;  /* 0x0000002f002f7220 */ /* 0x040fe20000410000 */
[C---:B------:R-:W-:Y:S01]  /*2640*/  ISETP.GT.AND P1, PT, R13.reuse, RZ, PT ;  /* 0x000000ff0d00720c */ /* 0x040fe20003f24270 */
[C---:B------:R-:W-:Y:S01]  /*2650*/  FMUL.FTZ R50, R0.reuse, R50 ;  /* 0x0000003200327220 */ /* 0x040fe20000410000 */
[C---:B------:R-:W-:Y:S01]  /*2660*/  ISETP.GT.AND P2, PT, R13.reuse, 0x1, PT ;  /* 0x000000010d00780c */ /* 0x040fe20003f44270 */
[----:B------:R-:W3:Y:S01]  /*2670*/  MUFU.TANH R99, R99 ;  /* 0x0000006300637308 */ /* 0x000ee20000002400 */
[----:B------:R-:W-:Y:S01]  /*2680*/  ISETP.GT.AND P3, PT, R13, 0x8, PT ;  /* 0x000000080d00780c */ /* 0x000fe20003f64270 */
[----:B------:R-:W-:Y:S01]  /*2690*/  FMUL.FTZ R62, R0, R40 ;  /* 0x00000028003e7220 */ /* 0x000fe20000410000 */
[----:B-1----:R-:W-:Y:S01]  /*26a0*/  FSEL R125, R90, -INF , P1 ;  /* 0xff8000005a7d7808 */ /* 0x002fe20000800000 */
[C---:B------:R-:W-:Y:S01]  /*26b0*/  FMUL.FTZ R40, R0.reuse, R41 ;  /* 0x0000002900287220 */ /* 0x040fe20000410000 */
[----:B--2---:R-:W-:Y:S01]  /*26c0*/  FSEL R123, R91, -INF , P2 ;  /* 0xff8000005b7b7808 */ /* 0x004fe20001000000 */
[----:B------:R-:W-:Y:S01]  /*26d0*/  FMUL.FTZ R51, R0, R51 ;  /* 0x0000003300337220 */ /* 0x000fe20000410000 */
[----:B------:R-:W-:Y:S01]  /*26e0*/  ISETP.GT.AND P1, PT, R13, 0x9, PT ;  /* 0x000000090d00780c */ /* 0x000fe20003f24270 */
[----:B------:R-:W1:Y:S01]  /*26f0*/  MUFU.TANH R102, R102 ;  /* 0x0000006600667308 */ /* 0x000e620000002400 */
[----:B----4-:R-:W-:Y:S01]  /*2700*/  FSEL R121, R94, -INF , P3 ;  /* 0xff8000005e797808 */ /* 0x010fe20001800000 */
[C---:B------:R-:W-:Y:S01]  /*2710*/  FMUL.FTZ R54, R0.reuse, R54 ;  /* 0x0000003600367220 */ /* 0x040fe20000410000 */
[----:B------:R-:W-:Y:S01]  /*2720*/  FMNMX.FTZ R10, R125, R123, !PT ;  /* 0x0000007b7d0a7209 */ /* 0x000fe20007810000 */
[C---:B------:R-:W-:Y:S01]  /*2730*/  FMUL.FTZ R61, R0.reuse, R69 ;  /* 0x00000045003d7220 */ /* 0x040fe20000410000 */
[----:B------:R-:W-:Y:S01]  /*2740*/  ISETP.GT.AND P2, PT, R13, 0x10, PT ;  /* 0x000000100d00780c */ /* 0x000fe20003f44270 */
[C---:B------:R-:W-:Y:S01]  /*2750*/  FMUL.FTZ R55, R0.reuse, R55 ;  /* 0x0000003700377220 */ /* 0x040fe20000410000 */
[----:B0-----:R-:W-:Y:S01]  /*2760*/  FSEL R105, R95, -INF , P1 ;  /* 0xff8000005f697808 */ /* 0x001fe20000800000 */
[----:B------:R-:W0:Y:S01]  /*2770*/  MUFU.TANH R75, R75 ;  /* 0x0000004b004b7308 */ /* 0x000e220000002400 */
[----:B------:R-:W-:Y:S01]  /*2780*/  FMNMX.FTZ R10, R121, R10, !PT ;  /* 0x0000000a790a7209 */ /* 0x000fe20007810000 */
[C---:B------:R-:W-:Y:S01]  /*2790*/  FMUL.FTZ R26, R0.reuse, R26 ;  /* 0x0000001a001a7220 */ /* 0x040fe20000410000 */
[----:B------:R-:W-:Y:S01]  /*27a0*/  ISETP.GT.AND P1, PT, R13, 0x11, PT ;  /* 0x000000110d00780c */ /* 0x000fe20003f24270 */
[----:B------:R-:W-:Y:S01]  /*27b0*/  FMUL.FTZ R30, R0, R30 ;  /* 0x0000001e001e7220 */ /* 0x000fe20000410000 */
[----:B-----5:R-:W-:Y:S01]  /*27c0*/  FSEL R117, R98, -INF , P2 ;  /* 0xff80000062757808 */ /* 0x020fe20001000000 */
[C---:B------:R-:W-:Y:S01]  /*27d0*/  FMUL.FTZ R34, R0.reuse, R34 ;  /* 0x0000002200227220 */ /* 0x040fe20000410000 */
[----:B------:R-:W-:Y:S01]  /*27e0*/  FMNMX.FTZ R10, R105, R10, !PT ;  /* 0x0000000a690a7209 */ /* 0x000fe20007810000 */
[----:B------:R-:W2:Y:S01]  /*27f0*/  MUFU.TANH R78, R78 ;  /* 0x0000004e004e7308 */ /* 0x000ea20000002400 */
[----:B------:R-:W-:Y:S01]  /*2800*/  ISETP.GT.AND P2, PT, R13, 0x18, PT ;  /* 0x000000180d00780c */ /* 0x000fe20003f44270 */
[C---:B------:R-:W-:Y:S01]  /*2810*/  FMUL.FTZ R38, R0.reuse, R38 ;  /* 0x0000002600267220 */ /* 0x040fe20000410000 */
[----:B---3--:R-:W-:Y:S01]  /*2820*/  FSEL R111, R99, -INF , P1 ;  /* 0xff800000636f7808 */ /* 0x008fe20000800000 */
[C---:B------:R-:W-:Y:S01]  /*2830*/  FMUL.FTZ R23, R0.reuse, R81 ;  /* 0x0000005100177220 */ /* 0x040fe20000410000 */
[----:B------:R-:W-:Y:S01]  /*2840*/  FMNMX.FTZ R10, R117, R10, !PT ;  /* 0x0000000a750a7209 */ /* 0x000fe20007810000 */
[----:B------:R-:W-:Y:S01]  /*2850*/  FMUL.FTZ R4, R0, R88 ;  /* 0x0000005800047220 */ /* 0x000fe20000410000 */
[----:B------:R-:W-:Y:S01]  /*2860*/  ISETP.GT.AND P1, PT, R13, 0x19, PT ;  /* 0x000000190d00780c */ /* 0x000fe20003f24270 */
[----:B------:R-:W3:Y:S01]  /*2870*/  MUFU.TANH R79, R79 ;  /* 0x0000004f004f7308 */ /* 0x000ee20000002400 */
[----:B-1----:R-:W-:Y:S01]  /*2880*/  FSEL R107, R102, -INF , P2 ;  /* 0xff800000666b7808 */ /* 0x002fe20001000000 */
[C---:B------:R-:W-:Y:S01]  /*2890*/  FMUL.FTZ R8, R0.reuse, R92 ;  /* 0x0000005c00087220 */ /* 0x040fe20000410000 */
[----:B------:R-:W-:Y:S01]  /*28a0*/  FMNMX.FTZ R10, R111, R10, !PT ;  /* 0x0000000a6f0a7209 */ /* 0x000fe20007810000 */
[----:B------:R-:W-:Y:S01]  /*28b0*/  ULDC UR6, c[0x0][0x988] ;  /* 0x0002620000067ab9 */ /* 0x000fe20000000800 */
[----:B------:R-:W-:Y:S01]  /*28c0*/  ISETP.GT.AND P2, PT, R13, 0x20, PT ;  /* 0x000000200d00780c */ /* 0x000fe20003f44270 */
[C---:B------:R-:W-:Y:S01]  /*28d0*/  FMUL.FTZ R24, R0.reuse, R24 ;  /* 0x0000001800187220 */ /* 0x040fe20000410000 */
[----:B------:R-:W-:Y:S01]  /*28e0*/  FSEL R113, R113, -INF , P1 ;  /* 0xff80000071717808 */ /* 0x000fe20000800000 */
[----:B------:R-:W1:Y:S01]  /*28f0*/  MUFU.TANH R82, R82 ;  /* 0x0000005200527308 */ /* 0x000e620000002400 */
[----:B------:R-:W-:Y:S01]  /*2900*/  FMNMX.FTZ R10, R107, R10, !PT ;  /* 0x0000000a6b0a7209 */ /* 0x000fe20007810000 */
[C---:B------:R-:W-:Y:S01]  /*2910*/  FMUL.FTZ R11, R0.reuse, R96 ;  /* 0x00000060000b7220 */ /* 0x040fe20000410000 */
[----:B------:R-:W-:Y:S01]  /*2920*/  ISETP.GT.AND P1, PT, R13, 0x21, PT ;  /* 0x000000210d00780c */ /* 0x000fe20003f24270 */
[C---:B------:R-:W-:Y:S01]  /*2930*/  FMUL.FTZ R29, R0.reuse, R29 ;  /* 0x0000001d001d7220 */ /* 0x040fe20000410000 */
[----:B------:R-:W-:Y:S01]  /*2940*/  FSEL R119, R119, -INF , P2 ;  /* 0xff80000077777808 */ /* 0x000fe20001000000 */
[C---:B------:R-:W-:Y:S01]  /*2950*/  FMUL.FTZ R14, R0.reuse, R100 ;  /* 0x00000064000e7220 */ /* 0x040fe20000410000 */
[----:B------:R-:W-:Y:S01]  /*2960*/  FMNMX.FTZ R10, R113, R10, !PT ;  /* 0x0000000a710a7209 */ /* 0x000fe20007810000 */
[----:B------:R-:W4:Y:S01]  /*2970*/  MUFU.TANH R83, R83 ;  /* 0x0000005300537308 */ /* 0x000f220000002400 */
[----:B------:R-:W-:Y:S01]  /*2980*/  ISETP.GT.AND P2, PT, R13, 0x28, PT ;  /* 0x000000280d00780c */ /* 0x000fe20003f44270 */
[C---:B------:R-:W-:Y:S01]  /*2990*/  FMUL.FTZ R53, R0.reuse, R53 ;  /* 0x0000003500357220 */ /* 0x040fe20000410000 */
[----:B0-----:R-:W-:Y:S01]  /*29a0*/  FSEL R115, R75, -INF , P1 ;  /* 0xff8000004b737808 */ /* 0x001fe20000800000 */
[C---:B------:R-:W-:Y:S01]  /*29b0*/  FMUL.FTZ R32, R0.reuse, R32 ;  /* 0x0000002000207220 */ /* 0x040fe20000410000 */
[----:B------:R-:W-:Y:S01]  /*29c0*/  FMNMX.FTZ R10, R119, R10, !PT ;  /* 0x0000000a770a7209 */ /* 0x000fe20007810000 */
[----:B------:R-:W-:Y:S01]  /*29d0*/  FMUL.FTZ R19, R0, R73 ;  /* 0x0000004900137220 */ /* 0x000fe20000410000 */
[----:B------:R-:W-:Y:S01]  /*29e0*/  ISETP.GT.AND P1, PT, R13, 0x29, PT ;  /* 0x000000290d00780c */ /* 0x000fe20003f24270 */
[----:B------:R-:W0:Y:S01]  /*29f0*/  MUFU.TANH R86, R86 ;  /* 0x0000005600567308 */ /* 0x000e220000002400 */
[----:B--2---:R-:W-:Y:S01]  /*2a00*/  FSEL R109, R78, -INF , P2 ;  /* 0xff8000004e6d7808 */ /* 0x004fe20001000000 */
[C---:B------:R-:W-:Y:S01]  /*2a10*/  FMUL.FTZ R22, R0.reuse, R80 ;  /* 0x0000005000167220 */ /* 0x040fe20000410000 */
[----:B------:R-:W-:Y:S01]  /*2a20*/  FMNMX.FTZ R10, R115, R10, !PT ;  /* 0x0000000a730a7209 */ /* 0x000fe20007810000 */
[C---:B------:R-:W-:Y:S01]  /*2a30*/  FMUL.FTZ R28, R0.reuse, R28 ;  /* 0x0000001c001c7220 */ /* 0x040fe20000410000 */
[----:B------:R-:W-:Y:S01]  /*2a40*/  ISETP.GT.AND P2, PT, R13, 0x30, PT ;  /* 0x000000300d00780c */ /* 0x000fe20003f44270 */
[C---:B------:R-:W-:Y:S01]  /*2a50*/  FMUL.FTZ R73, R0.reuse, R84 ;  /* 0x0000005400497220 */ /* 0x040fe20000410000 */
[----:B---3--:R-:W-:Y:S01]  /*2a60*/  FSEL R101, R79, -INF , P1 ;  /* 0xff8000004f657808 */ /* 0x008fe20000800000 */
[----:B------:R-:W2:Y:S01]  /*2a70*/  MUFU.TANH R87, R87 ;  /* 0x0000005700577308 */ /* 0x000ea20000002400 */
[----:B------:R-:W-:Y:S01]  /*2a80*/  FMNMX.FTZ R10, R109, R10, !PT ;  /* 0x0000000a6d0a7209 */ /* 0x000fe20007810000 */
[C---:B------:R-:W-:Y:S01]  /*2a90*/  FMUL.FTZ R25, R0.reuse, R25 ;  /* 0x0000001900197220 */ /* 0x040fe20000410000 */
[----:B------:R-:W-:Y:S01]  /*2aa0*/  ISETP.GT.AND P1, PT, R13, 0x31, PT ;  /* 0x000000310d00780c */ /* 0x000fe20003f24270 */
[----:B------:R-:W-:Y:S01]  /*2ab0*/  FMUL.FTZ R44, R0, R44 ;  /* 0x0000002c002c7220 */ /* 0x000fe20000410000 */
[----:B-1----:R-:W-:Y:S01]  /*2ac0*/  FSEL R99, R82, -INF , P2 ;  /* 0xff80000052637808 */ /* 0x002fe20001000000 */
        /* <DEDUP_REMOVED lines=8> */
[----:B------:R-:W-:Y:S01]  /*2b50*/  FMUL.FTZ R33, R0, R33 ;  /* 0x0000002100217220 */ /* 0x000fe20000410000 */
[----:B------:R-:W-:Y:S01]  /*2b60*/  ISETP.GT.AND P1, PT, R13, 0x39, PT ;  /* 0x000000390d00780c */ /* 0x000fe20003f24270 */
[----:B------:R-:W3:Y:S01]  /*2b70*/  MUFU.TANH R67, R67 ;  /* 0x0000004300437308 */ /* 0x000ee20000002400 */
[----:B0-----:R-:W-:Y:S01]  /*2b80*/  FSEL R95, R86, -INF , P2 ;  /* 0xff800000565f7808 */ /* 0x001fe20001000000 */
[C---:B------:R-:W-:Y:S01]  /*2b90*/  FMUL.FTZ R37, R0.reuse, R37 ;  /* 0x0000002500257220 */ /* 0x040fe20000410000 */
[----:B------:R-:W-:Y:S01]  /*2ba0*/  FMNMX.FTZ R10, R97, R10, !PT ;  /* 0x0000000a610a7209 */ /* 0x000fe20007810000 */
[----:B------:R-:W-:Y:S01]  /*2bb0*/  FMUL.FTZ R36, R0, R36 ;  /* 0x0000002400247220 */ /* 0x000fe20000410000 */
[----:B------:R-:W-:Y:S01]  /*2bc0*/  ISETP.GT.AND P2, PT, R13, 0x40, PT ;  /* 0x000000400d00780c */ /* 0x000fe20003f44270 */
[----:B------:R-:W-:Y:S01]  /*2bd0*/  @UP0 ULDC UR14, c[0x0][0x450] ;  /* 0x00011400000e0ab9 */ /* 0x000fe20000000800 */
[----:B--2---:R-:W-:Y:S01]  /*2be0*/  FSEL R93, R87, -INF , P1 ;  /* 0xff800000575d7808 */ /* 0x004fe20000800000 */
[----:B------:R-:W0:Y:S01]  /*2bf0*/  MUFU.TANH R70, R70 ;  /* 0x0000004600467308 */ /* 0x000e220000002400 */
[----:B------:R-:W-:Y:S01]  /*2c00*/  FMNMX.FTZ R10, R95, R10, !PT ;  /* 0x0000000a5f0a7209 */ /* 0x000fe20007810000 */
[----:B------:R-:W-:Y:S01]  /*2c10*/  UIADD3 UR52, UR46, -0x2, URZ ;  /* 0xfffffffe2e347890 */ /* 0x000fe2000fffe03f */
[----:B------:R-:W-:Y:S01]  /*2c20*/  ISETP.GT.AND P1, PT, R13, 0x41, PT ;  /* 0x000000410d00780c */ /* 0x000fe20003f24270 */
[----:B------:R-:W-:Y:S01]  /*2c30*/  UIADD3 UR10, UR41, 0x22840, URZ ;  /* 0x00022840290a7890 */ /* 0x000fe2000fffe03f */
[----:B------:R-:W-:Y:S01]  /*2c40*/  FSEL R91, R76, -INF , P2 ;  /* 0xff8000004c5b7808 */ /* 0x000fe20001000000 */
[----:B------:R-:W2:Y:S01]  /*2c50*/  S2UR UR46, SR_CgaCtaId ;  /* 0x00000000002e79c3 */ /* 0x000ea20000008800 */
[----:B------:R-:W-:Y:S01]  /*2c60*/  FMNMX.FTZ R10, R93, R10, !PT ;  /* 0x0000000a5d0a7209 */ /* 0x000fe20007810000 */
[----:B------:R-:W4:Y:S01]  /*2c70*/  MUFU.TANH R71, R71 ;  /* 0x0000004700477308 */ /* 0x000f220000002400 */
[----:B------:R-:W-:Y:S01]  /*2c80*/  ISETP.GT.AND P2, PT, R13, 0x48, PT ;  /* 0x000000480d00780c */ /* 0x000fe20003f44270 */
[----:B------:R-:W-:Y:S01]  /*2c90*/  UPRMT UR10, UR47, 0x654, UR10 ;  /* 0x000006542f0a7896 */ /* 0x000fe2000800000a */
[----:B------:R-:W-:-:S02]  /*2ca0*/  FSEL R89, R89, -INF , P1 ;  /* 0xff80000059597808 */ /* 0x000fc40000800000 */
[----:B------:R-:W-:Y:S01]  /*2cb0*/  FMNMX.FTZ R10, R91, R10, !PT ;  /* 0x0000000a5b0a7209 */ /* 0x000fe20007810000 */
[----:B------:R-:W-:Y:S01]  /*2cc0*/  UMOV UR47, URZ ;  /* 0x0000003f002f7c82 */ /* 0x000fe20008000000 */
[----:B------:R-:W-:Y:S01]  /*2cd0*/  ISETP.GT.AND P1, PT, R13, 0x49, PT ;  /* 0x000000490d00780c */ /* 0x000fe20003f24270 */
[----:B------:R5:W2:Y:S01]  /*2ce0*/  MUFU.TANH R68, R42 ;  /* 0x0000002a00447308 */ /* 0x000aa20000002400 */
[----:B------:R-:W-:Y:S02]  /*2cf0*/  FSEL R87, R77, -INF , P2 ;  /* 0xff8000004d577808 */ /* 0x000fe40001000000 */
[----:B------:R-:W-:Y:S01]  /*2d00*/  FMNMX.FTZ R10, R89, R10, !PT ;  /* 0x0000000a590a7209 */ /* 0x000fe20007810000 */
[----:B------:R-:W-:Y:S01]  /*2d10*/  SYNCS.ARRIVE.TRANS64.RED.A1T0 RZ, [UR10], RZ ;  /* 0x000000ffffff79a7 */ /* 0x000fe2000810040a */
[----:B------:R-:W-:Y:S02]  /*2d20*/  ISETP.GT.AND P2, PT, R13, 0x50, PT ;  /* 0x000000500d00780c */ /* 0x000fe40003f44270 */
[----:B-1----:R-:W-:Y:S01]  /*2d30*/  FSEL R85, R63, -INF , P1 ;  /* 0xff8000003f557808 */ /* 0x002fe20000800000 */
[----:B------:R-:W1:Y:S01]  /*2d40*/  MUFU.TANH R43, R43 ;  /* 0x0000002b002b7308 */ /* 0x000e620000002400 */
[----:B------:R-:W-:-:S02]  /*2d50*/  FMNMX.FTZ R10, R87, R10, !PT ;  /* 0x0000000a570a7209 */ /* 0x000fc40007810000 */
[----:B------:R-:W-:Y:S02]  /*2d60*/  ISETP.GT.AND P1, PT, R13, 0x51, PT ;  /* 0x000000510d00780c */ /* 0x000fe40003f24270 */
[----:B------:R-:W-:Y:S02]  /*2d70*/  FSEL R83, R65, -INF , P2 ;  /* 0xff80000041537808 */ /* 0x000fe40001000000 */
[----:B------:R-:W-:Y:S01]  /*2d80*/  FMNMX.FTZ R10, R85, R10, !PT ;  /* 0x0000000a550a7209 */ /* 0x000fe20007810000 */
[----:B------:R-:W-:Y:S01]  /*2d90*/  MUFU.TANH R46, R46 ;  /* 0x0000002e002e7308 */ /* 0x000fe20000002400 */
[----:B------:R-:W-:Y:S02]  /*2da0*/  ISETP.GT.AND P2, PT, R13, 0x58, PT ;  /* 0x000000580d00780c */ /* 0x000fe40003f44270 */
[----:B---3--:R-:W-:Y:S02]  /*2db0*/  FSEL R77, R67, -INF , P1 ;  /* 0xff800000434d7808 */ /* 0x008fe40000800000 */
[----:B-----5:R-:W-:Y:S01]  /*2dc0*/  FMNMX.FTZ R42, R83, R10, !PT ;  /* 0x0000000a532a7209 */ /* 0x020fe20007810000 */
[----:B------:R-:W-:Y:S01]  /*2dd0*/  FMUL.FTZ R10, R0, R27 ;  /* 0x0000001b000a7220 */ /* 0x000fe20000410000 */
[----:B------:R-:W-:Y:S01]  /*2de0*/  ISETP.GT.AND P1, PT, R13, 0x59, PT ;  /* 0x000000590d00780c */ /* 0x000fe20003f24270 */
[----:B------:R-:W3:Y:S01]  /*2df0*/  MUFU.TANH R47, R47 ;  /* 0x0000002f002f7308 */ /* 0x000ee20000002400 */
[----:B0-----:R-:W-:-:S02]  /*2e00*/  FSEL R63, R70, -INF , P2 ;  /* 0xff800000463f7808 */ /* 0x001fc40001000000 */
[----:B------:R-:W-:Y:S02]  /*2e10*/  FMNMX.FTZ R42, R77, R42, !PT ;  /* 0x0000002a4d2a7209 */ /* 0x000fe40007810000 */
[----:B------:R-:W-:Y:S02]  /*2e20*/  ISETP.GT.AND P2, PT, R13, 0x60, PT ;  /* 0x000000600d00780c */ /* 0x000fe40003f44270 */
[----:B----4-:R-:W-:Y:S01]  /*2e30*/  FSEL R41, R71, -INF , P1 ;  /* 0xff80000047297808 */ /* 0x010fe20000800000 */
[----:B------:R-:W0:Y:S01]  /*2e40*/  MUFU.TANH R50, R50 ;  /* 0x0000003200327308 */ /* 0x000e220000002400 */
[----:B------:R-:W-:Y:S02]  /*2e50*/  FMNMX.FTZ R42, R63, R42, !PT ;  /* 0x0000002a3f2a7209 */ /* 0x000fe40007810000 */
[----:B------:R-:W-:Y:S02]  /*2e60*/  ISETP.GT.AND P1, PT, R13, 0x61, PT ;  /* 0x000000610d00780c */ /* 0x000fe40003f24270 */
[----:B--2---:R-:W-:-:S02]  /*2e70*/  FSEL R27, R68, -INF , P2 ;  /* 0xff800000441b7808 */ /* 0x004fc40001000000 */
[----:B------:R-:W-:Y:S01]  /*2e80*/  FMNMX.FTZ R42, R41, R42, !PT ;  /* 0x0000002a292a7209 */ /* 0x000fe20007810000 */
[----:B------:R-:W2:Y:S01]  /*2e90*/  MUFU.TANH R69, R51 ;  /* 0x0000003300457308 */ /* 0x000ea20000002400 */
[----:B------:R-:W-:Y:S02]  /*2ea0*/  ISETP.GT.AND P2, PT, R13, 0x68, PT ;  /* 0x000000680d00780c */ /* 0x000fe40003f44270 */
[----:B-1----:R-:W-:Y:S02]  /*2eb0*/  FSEL R43, R43, -INF , P1 ;  /* 0xff8000002b2b7808 */ /* 0x002fe40000800000 */
[----:B------:R-:W-:Y:S02]  /*2ec0*/  FMNMX.FTZ R42, R27, R42, !PT ;  /* 0x0000002a1b2a7209 */ /* 0x000fe40007810000 */
[----:B------:R-:W-:Y:S01]  /*2ed0*/  ISETP.GT.AND P1, PT, R13, 0x69, PT ;  /* 0x000000690d00780c */ /* 0x000fe20003f24270 */
[----:B------:R1:W-:Y:S01]  /*2ee0*/  MUFU.TANH R70, R10 ;  /* 0x0000000a00467308 */ /* 0x0003e20000002400 */
[----:B------:R-:W-:-:S02]  /*2ef0*/  FMNMX.FTZ R42, R43, R42, !PT ;  /* 0x0000002a2b2a7209 */ /* 0x000fc40007810000 */
[----:B---3--:R-:W-:Y:S02]  /*2f00*/  FSEL R47, R47, -INF , P1 ;  /* 0xff8000002f2f7808 */ /* 0x008fe40000800000 */
[----:B------:R-:W-:-:S03]  /*2f10*/  ISETP.GT.AND P1, PT, R13, 0x71, PT ;  /* 0x000000710d00780c */ /* 0x000fc60003f24270 */
[----:B------:R-:W-:Y:S01]  /*2f20*/  MUFU.TANH R54, R54 ;  /* 0x0000003600367308 */ /* 0x000fe20000002400 */
[----:B-1----:R-:W-:Y:S01]  /*2f30*/  FMUL.FTZ R10, R0, R31 ;  /* 0x0000001f000a7220 */ /* 0x002fe20000410000 */
[----:B------:R-:W-:Y:S02]  /*2f40*/  FSEL R31, R46, -INF , P2 ;  /* 0xff8000002e1f7808 */ /* 0x000fe40001000000 */
[----:B------:R-:W-:Y:S02]  /*2f50*/  ISETP.GT.AND P2, PT, R13, 0x70, PT ;  /* 0x000000700d00780c */ /* 0x000fe40003f44270 */
[----:B------:R-:W-:Y:S02]  /*2f60*/  FMNMX.FTZ R42, R31, R42, !PT ;  /* 0x0000002a1f2a7209 */ /* 0x000fe40007810000 */
[----:B------:R2:W1:Y:S01]  /*2f70*/  MUFU.TANH R75, R55 ;  /* 0x00000037004b7308 */ /* 0x0004620000002400 */
[----:B0-----:R-:W-:Y:S02]  /*2f80*/  FSEL R51, R50, -INF , P2 ;  /* 0xff80000032337808 */ /* 0x001fe40001000000 */
[----:B------:R-:W-:-:S02]  /*2f90*/  FMNMX.FTZ R42, R47, R42, !PT ;  /* 0x0000002a2f2a7209 */ /* 0x000fc40007810000 */
[----:B------:R-:W-:Y:S02]  /*2fa0*/  ISETP.GT.AND P2, PT, R13, 0x78, PT ;  /* 0x000000780d00780c */ /* 0x000fe40003f44270 */
[----:B------:R-:W-:Y:S01]  /*2fb0*/  FMNMX.FTZ R42, R51, R42, !PT ;  /* 0x0000002a332a7209 */ /* 0x000fe20007810000 */
[----:B------:R-:W0:Y:S01]  /*2fc0*/  MUFU.TANH R26, R26 ;  /* 0x0000001a001a7308 */ /* 0x000e220000002400 */
[----:B--2---:R-:W-:Y:S02]  /*2fd0*/  FSEL R55, R69, -INF , P1 ;  /* 0xff80000045377808 */ /* 0x004fe40000800000 */
[----:B------:R-:W-:Y:S02]  /*2fe0*/  ISETP.GT.AND P1, PT, R13, 0x79, PT ;  /* 0x000000790d00780c */ /* 0x000fe40003f24270 */
[----:B------:R-:W-:-:S03]  /*2ff0*/  FMNMX.FTZ R42, R55, R42, !PT ;  /* 0x0000002a372a7209 */ /* 0x000fc60007810000 */
[----:B------:R2:W3:Y:S01]  /*3000*/  MUFU.TANH R46, R10 ;  /* 0x0000000a002e7308 */ /* 0x0004e20000002400 */
[----:B-1----:R-:W-:Y:S02]  /*3010*/  FSEL R65, R75, -INF , P1 ;  /* 0xff8000004b417808 */ /* 0x002fe40000800000 */
[----:B------:R-:W-:-:S04]  /*3020*/  ISETP.GT.AND P1, PT, R13, 0x81, PT ;  /* 0x000000810d00780c */ /* 0x000fc80003f24270 */
[----:B------:R-:W-:Y:S01]  /*3030*/  FSEL R69, R70, -INF , P1 ;  /* 0xff80000046457808 */ /* 0x000fe20000800000 */
[----:B------:R-:W1:Y:S01]  /*3040*/  MUFU.TANH R30, R30 ;  /* 0x0000001e001e7308 */ /* 0x000e620000002400 */
[----:B--2---:R-:W-:Y:S01]  /*3050*/  FMUL.FTZ R10, R0, R35 ;  /* 0x00000023000a7220 */ /* 0x004fe20000410000 */
[----:B------:R-:W-:Y:S02]  /*3060*/  FSEL R35, R54, -INF , P2 ;  /* 0xff80000036237808 */ /* 0x000fe40001000000 */
[----:B------:R-:W-:Y:S02]  /*3070*/  ISETP.GT.AND P2, PT, R13, 0x80, PT ;  /* 0x000000800d00780c */ /* 0x000fe40003f44270 */
[----:B------:R-:W-:Y:S02]  /*3080*/  FMNMX.FTZ R42, R35, R42, !PT ;  /* 0x0000002a232a7209 */ /* 0x000fe40007810000 */
[----:B------:R-:W2:Y:S01]  /*3090*/  MUFU.TANH R34, R34 ;  /* 0x0000002200227308 */ /* 0x000ea20000002400 */
[----:B0-----:R-:W-:-:S02]  /*30a0*/  FSEL R67, R26, -INF , P2 ;  /* 0xff8000001a437808 */ /* 0x001fc40001000000 */
[----:B------:R-:W-:Y:S02]  /*30b0*/  FMNMX.FTZ R42, R65, R42, !PT ;  /* 0x0000002a412a7209 */ /* 0x000fe40007810000 */
[----:B------:R-:W-:Y:S02]  /*30c0*/  ISETP.GT.AND P2, PT, R13, 0x88, PT ;  /* 0x000000880d00780c */ /* 0x000fe40003f44270 */
[----:B------:R-:W-:Y:S01]  /*30d0*/  FMNMX.FTZ R42, R67, R42, !PT ;  /* 0x0000002a432a7209 */ /* 0x000fe20007810000 */
[----:B------:R0:W4:Y:S01]  /*30e0*/  MUFU.TANH R79, R10 ;  /* 0x0000000a004f7308 */ /* 0x0001220000002400 */
[----:B------:R-:W-:Y:S02]  /*30f0*/  ISETP.GT.AND P1, PT, R13, 0x89, PT ;  /* 0x000000890d00780c */ /* 0x000fe40003f24270 */
[----:B------:R-:W-:Y:S02]  /*3100*/  FMNMX.FTZ R42, R69, R42, !PT ;  /* 0x0000002a452a7209 */ /* 0x000fe40007810000 */
[----:B---3--:R-:W-:-:S02]  /*3110*/  FSEL R75, R46, -INF , P1 ;  /* 0xff8000002e4b7808 */ /* 0x008fc40000800000 */
[C---:B------:R-:W-:Y:S01]  /*3120*/  ISETP.GT.AND P1, PT, R13.reuse, 0x91, PT ;  /* 0x000000910d00780c */ /* 0x040fe20003f24270 */
[----:B------:R-:W3:Y:S01]  /*3130*/  MUFU.TANH R38, R38 ;  /* 0x0000002600267308 */ /* 0x000ee20000002400 */
[----:B0-----:R-:W-:Y:S01]  /*3140*/  FMUL.FTZ R10, R0, R39 ;  /* 0x00000027000a7220 */ /* 0x001fe20000410000 */
[----:B-1----:R-:W-:Y:S02]  /*3150*/  FSEL R39, R30, -INF , P2 ;  /* 0xff8000001e277808 */ /* 0x002fe40001000000 */
[----:B------:R-:W-:Y:S01]  /*3160*/  ISETP.GT.AND P2, PT, R13, 0x90, PT ;  /* 0x000000900d00780c */ /* 0x000fe20003f44270 */
[----:B------:R-:W0:Y:S01]  /*3170*/  SHFL.IDX PT, R30, R64, RZ, 0x1c1f ;  /* 0x001c1fff401e7589 */ /* 0x000e2200000e0000 */
[----:B------:R-:W-:Y:S02]  /*3180*/  FMNMX.FTZ R42, R39, R42, !PT ;  /* 0x0000002a272a7209 */ /* 0x000fe40007810000 */
[----:B------:R1:W5:Y:S01]  /*3190*/  MUFU.TANH R81, R10 ;  /* 0x0000000a00517308 */ /* 0x0003620000002400 */
[----:B--2---:R-:W-:-:S02]  /*31a0*/  FSEL R71, R34, -INF , P2 ;  /* 0xff80000022477808 */ /* 0x004fc40001000000 */
[----:B------:R-:W-:Y:S02]  /*31b0*/  FMNMX.FTZ R42, R75, R42, !PT ;  /* 0x0000002a4b2a7209 */ /* 0x000fe40007810000 */
[----:B------:R-:W-:Y:S02]  /*31c0*/  ISETP.GT.AND P2, PT, R13, 0x98, PT ;  /* 0x000000980d00780c */ /* 0x000fe40003f44270 */
[----:B----4-:R-:W-:Y:S01]  /*31d0*/  FSEL R79, R79, -INF , P1 ;  /* 0xff8000004f4f7808 */ /* 0x010fe20000800000 */
[----:B------:R-:W-:Y:S01]  /*31e0*/  MUFU.TANH R4, R4 ;  /* 0x0000000400047308 */ /* 0x000fe20000002400 */
[----:B------:R-:W-:Y:S01]  /*31f0*/  FMNMX.FTZ R42, R71, R42, !PT ;  /* 0x0000002a472a7209 */ /* 0x000fe20007810000 */
[----:B-1----:R-:W-:Y:S01]  /*3200*/  FMUL.FTZ R10, R0, R45 ;  /* 0x0000002d000a7220 */ /* 0x002fe20000410000 */
[----:B------:R-:W-:Y:S02]  /*3210*/  ISETP.GT.AND P1, PT, R13, 0x99, PT ;  /* 0x000000990d00780c */ /* 0x000fe40003f24270 */
[----:B---3--:R-:W-:-:S02]  /*3220*/  FSEL R45, R38, -INF , P2 ;  /* 0xff800000262d7808 */ /* 0x008fc40001000000 */
[----:B------:R-:W-:Y:S01]  /*3230*/  FMNMX.FTZ R42, R79, R42, !PT ;  /* 0x0000002a4f2a7209 */ /* 0x000fe20007810000 */
[----:B------:R-:W-:Y:S01]  /*3240*/  MUFU.TANH R34, R10 ;  /* 0x0000000a00227308 */ /* 0x000fe20000002400 */
[----:B-----5:R-:W-:Y:S02]  /*3250*/  FSEL R81, R81, -INF , P1 ;  /* 0xff80000051517808 */ /* 0x020fe40000800000 */
[----:B------:R-:W-:Y:S02]  /*3260*/  FMNMX.FTZ R42, R45, R42, !PT ;  /* 0x0000002a2d2a7209 */ /* 0x000fe40007810000 */
[----:B0-----:R-:W-:Y:S02]  /*3270*/  VIADDMNMX R66, R30, R103, R66, PT ;  /* 0x000000671e427246 */ /* 0x001fe40003800142 */
[----:B------:R-:W-:Y:S01]  /*3280*/  FMNMX.FTZ R42, R81, R42, !PT ;  /* 0x0000002a512a7209 */ /* 0x000fe20007810000 */
[----:B------:R-:W0:Y:S01]  /*3290*/  MUFU.TANH R5, R5 ;  /* 0x0000000500057308 */ /* 0x000e220000002400 */
[----:B------:R-:W-:-:S02]  /*32a0*/  ISETP.GT.AND P2, PT, R66, 0x1, PT ;  /* 0x000000014200780c */ /* 0x000fc40003f44270 */
[----:B------:R-:W-:Y:S01]  /*32b0*/  ISETP.GT.AND P3, PT, R66, 0x8, PT ;  /* 0x000000084200780c */ /* 0x000fe20003f64270 */
[----:B------:R-:W1:Y:S04]  /*32c0*/  SHFL.BFLY PT, R13, R42, 0x2, 0x1f ;  /* 0x0c401f002a0d7f89 */ /* 0x000e6800000e0000 */
[----:B------:R-:W2:Y:S08]  /*32d0*/  MUFU.TANH R8, R8 ;  /* 0x0000000800087308 */ /* 0x000eb00000002400 */
[----:B------:R3:W-:Y:S01]  /*32e0*/  MUFU.TANH R46, R24 ;  /* 0x00000018002e7308 */ /* 0x0007e20000002400 */
[----:B0-----:R-:W-:-:S02]  /*32f0*/  FSEL R50, R5, -INF , P2 ;  /* 0xff80000005327808 */ /* 0x001fc40001000000 */
[----:B------:R-:W-:-:S05]  /*3300*/  ISETP.GT.AND P2, PT, R66, 0x10, PT ;  /* 0x000000104200780c */ /* 0x000fca0003f44270 */
[----:B------:R-:W0:Y:S01]  /*3310*/  MUFU.TANH R9, R9 ;  /* 0x0000000900097308 */ /* 0x000e220000002400 */
[----:B-1----:R-:W-:-:S07]  /*3320*/  FMNMX.FTZ R10, R42, R13, !PT ;  /* 0x0000000d2a0a7209 */ /* 0x002fce0007810000 */
[----:B------:R-:W1:Y:S01]  /*3330*/  MUFU.TANH R11, R11 ;  /* 0x0000000b000b7308 */ /* 0x000e620000002400 */
[----:B------:R-:W4:Y:S07]  /*3340*/  SHFL.BFLY PT, R13, R10, 0x1, 0x1f ;  /* 0x0c201f000a0d7f89 */ /* 0x000f2e00000e0000 */
[----:B------:R5:W-:Y:S08]  /*3350*/  MUFU.TANH R139, R29 ;  /* 0x0000001d008b7308 */ /* 0x000bf00000002400 */
[----:B------:R-:W-:Y:S08]  /*3360*/  MUFU.TANH R12, R12 ;  /* 0x0000000c000c7308 */ /* 0x000ff00000002400 */
[----:B------:R-:W1:Y:S01]  /*3370*/  MUFU.TANH R14, R14 ;  /* 0x0000000e000e7308 */ /* 0x000e620000002400 */
[----:B----4-:R-:W-:Y:S01]  /*3380*/  FMNMX.FTZ R13, R10, R13, !PT ;  /* 0x0000000d0a0d7209 */ /* 0x010fe20007810000 */
[----:B------:R-:W-:Y:S01]  /*3390*/  IMAD.U32 R10, RZ, RZ, UR6 ;  /* 0x00000006ff0a7e24 */ /* 0x000fe2000f8e00ff */
[----:B------:R-:W-:-:S02]  /*33a0*/  @UP0 ULDC UR6, c[0x0][0x44c] ;  /* 0x0001130000060ab9 */ /* 0x000fc40000000800 */
[C---:B------:R-:W-:Y:S01]  /*33b0*/  FSETP.NEU.FTZ.AND P1, PT, R13.reuse, -INF , PT ;  /* 0xff8000000d00780b */ /* 0x040fe20003f3d000 */
[----:B---3--:R-:W-:Y:S01]  /*33c0*/  FFMA.FTZ R24, R13, R10, -8 ;  /* 0xc10000000d187423 */ /* 0x008fe2000001000a */
[----:B------:R-:W-:Y:S01]  /*33d0*/  UIMAD.WIDE.U32 UR6, UR48, UR6, URZ ;  /* 0x00000006300672a5 */ /* 0x000fe2000f8e003f */
[----:B------:R2:W-:Y:S03]  /*33e0*/  MUFU.TANH R38, R53 ;  /* 0x0000003500267308 */ /* 0x0005e60000002400 */
[----:B------:R-:W-:Y:S01]  /*33f0*/  FSEL R24, R24, RZ, P1 ;  /* 0x000000ff18187208 */ /* 0x000fe20000800000 */
[----:B------:R-:W-:Y:S01]  /*3400*/  @UP0 USHF.R.U32.HI UR48, URZ, UR14, UR7 ;  /* 0x0000000e3f300299 */ /* 0x000fe20008011607 */
[----:B------:R-:W-:-:S03]  /*3410*/  ISETP.GT.AND P1, PT, R66, RZ, PT ;  /* 0x000000ff4200720c */ /* 0x000fc60003f24270 */
[-CC-:B-----5:R-:W-:Y:S01]  /*3420*/  FFMA.FTZ R29, R105, R10.reuse, -R24.reuse ;  /* 0x0000000a691d7223 */ /* 0x1a0fe20000010818 */
[----:B------:R-:W-:Y:S01]  /*3430*/  FSEL R105, R4, -INF , P1 ;  /* 0xff80000004697808 */ /* 0x000fe20000800000 */
[----:B------:R-:W-:Y:S01]  /*3440*/  MUFU.TANH R15, R15 ;  /* 0x0000000f000f7308 */ /* 0x000fe20000002400 */
[----:B------:R-:W-:Y:S01]  /*3450*/  ISETP.GT.AND P1, PT, R66, 0x9, PT ;  /* 0x000000094200780c */ /* 0x000fe20003f24270 */
[-CC-:B------:R-:W-:Y:S01]  /*3460*/  FFMA.FTZ R111, R111, R10.reuse, -R24.reuse ;  /* 0x0000000a6f6f7223 */ /* 0x180fe20000010818 */
[----:B--2---:R-:W-:Y:S01]  /*3470*/  FSEL R53, R8, -INF , P3 ;  /* 0xff80000008357808 */ /* 0x004fe20001800000 */
[--C-:B------:R-:W-:Y:S01]  /*3480*/  FFMA.FTZ R30, R117, R10, -R24.reuse ;  /* 0x0000000a751e7223 */ /* 0x100fe20000010818 */
[----:B------:R-:W-:Y:S01]  /*3490*/  FMNMX.FTZ R4, R105, R50, !PT ;  /* 0x0000003269047209 */ /* 0x000fe20007810000 */
[--C-:B------:R-:W-:Y:S01]  /*34a0*/  FFMA.FTZ R26, R123, R10, -R24.reuse ;  /* 0x0000000a7b1a7223 */ /* 0x100fe20000010818 */
[----:B0-----:R-:W-:Y:S01]  /*34b0*/  FSEL R103, R9, -INF , P1 ;  /* 0xff80000009677808 */ /* 0x001fe20000800000 */
[----:B------:R0:W-:Y:S01]  /*34c0*/  MUFU.TANH R54, R32 ;  /* 0x0000002000367308 */ /* 0x0001e20000002400 */
[----:B------:R-:W-:Y:S01]  /*34d0*/  FMNMX.FTZ R8, R53, R4, !PT ;  /* 0x0000000435087209 */ /* 0x000fe20007810000 */
[-CC-:B------:R-:W-:Y:S01]  /*34e0*/  FFMA.FTZ R9, R113, R10.reuse, -R24.reuse ;  /* 0x0000000a71097223 */ /* 0x180fe20000010818 */
[C---:B------:R-:W-:Y:S01]  /*34f0*/  ISETP.GT.AND P1, PT, R66.reuse, 0x11, PT ;  /* 0x000000114200780c */ /* 0x040fe20003f24270 */
[--C-:B------:R-:W-:Y:S01]  /*3500*/  FFMA.FTZ R41, R41, R10, -R24.reuse ;  /* 0x0000000a29297223 */ /* 0x100fe20000010818 */
[----:B------:R-:W-:Y:S01]  /*3510*/  FMNMX.FTZ R8, R103, R8, !PT ;  /* 0x0000000867087209 */ /* 0x000fe20007810000 */
[-CC-:B------:R-:W-:Y:S01]  /*3520*/  FFMA.FTZ R27, R27, R10.reuse, -R24.reuse ;  /* 0x0000000a1b1b7223 */ /* 0x180fe20000010818 */
[-CC-:B------:R-:W-:Y:S01]  /*3530*/  FFMA.FTZ R31, R31, R10.reuse, -R24.reuse ;  /* 0x0000000a1f1f7223 */ /* 0x180fe20000010818 */
[----:B------:R-:W2:Y:S01]  /*3540*/  MUFU.TANH R18, R18 ;  /* 0x0000001200127308 */ /* 0x000ea20000002400 */
[-CC-:B0-----:R-:W-:Y:S01]  /*3550*/  FFMA.FTZ R32, R107, R10.reuse, -R24.reuse ;  /* 0x0000000a6b207223 */ /* 0x181fe20000010818 */
[----:B-1----:R-:W-:Y:S01]  /*3560*/  FSEL R107, R11, -INF , P2 ;  /* 0xff8000000b6b7808 */ /* 0x002fe20001000000 */
[-CC-:B------:R-:W-:Y:S01]  /*3570*/  FFMA.FTZ R11, R119, R10.reuse, -R24.reuse ;  /* 0x0000000a770b7223 */ /* 0x180fe20000010818 */
[----:B------:R-:W-:Y:S01]  /*3580*/  ISETP.GT.AND P2, PT, R66, 0x18, PT ;  /* 0x000000184200780c */ /* 0x000fe20003f44270 */
[--C-:B------:R-:W-:Y:S01]  /*3590*/  FFMA.FTZ R35, R35, R10, -R24.reuse ;  /* 0x0000000a23237223 */ /* 0x100fe20000010818 */
[----:B------:R-:W-:Y:S01]  /*35a0*/  FMNMX.FTZ R8, R107, R8, !PT ;  /* 0x000000086b087209 */ /* 0x000fe20007810000 */
[-CC-:B------:R-:W-:Y:S01]  /*35b0*/  FFMA.FTZ R39, R39, R10.reuse, -R24.reuse ;  /* 0x0000000a27277223 */ /* 0x180fe20000010818 */
[----:B------:R-:W-:Y:S01]  /*35c0*/  MUFU.TANH R19, R19 ;  /* 0x0000001300137308 */ /* 0x000fe20000002400 */
[----:B------:R-:W-:Y:S01]  /*35d0*/  FSEL R113, R14, -INF , P2 ;  /* 0xff8000000e717808 */ /* 0x000fe20001000000 */
[-CC-:B------:R-:W-:Y:S01]  /*35e0*/  FFMA.FTZ R45, R45, R10.reuse, -R24.reuse ;  /* 0x0000000a2d2d7223 */ /* 0x180fe20000010818 */
[----:B------:R-:W-:Y:S01]  /*35f0*/  ISETP.GT.AND P2, PT, R66, 0x20, PT ;  /* 0x000000204200780c */ /* 0x000fe20003f44270 */
[----:B------:R-:W-:Y:S01]  /*3600*/  FFMA.FTZ R81, R81, R10, -R24 ;  /* 0x0000000a51517223 */ /* 0x000fe20000010818 */
[----:B------:R-:W-:-:S03]  /*3610*/  UIADD3 UR6, UR48, -UR11, UR49 ;  /* 0x8000000b30067290 */ /* 0x000fc6000fffe031 */
[----:B------:R0:W-:Y:S01]  /*3620*/  MUFU.EX2 R5, R111 ;  /* 0x0000006f00057308 */ /* 0x0001e20000000800 */
[----:B--2---:R-:W-:Y:S01]  /*3630*/  FSEL R119, R18, -INF , P2 ;  /* 0xff80000012777808 */ /* 0x004fe20001000000 */
[----:B------:R-:W-:Y:S01]  /*3640*/  UIMAD.WIDE UR6, UR6, 0x66666667, URZ ;  /* 0x66666667060678a5 */ /* 0x000fe2000f8e023f */
[----:B------:R-:W-:Y:S01]  /*3650*/  ISETP.GT.AND P2, PT, R66, 0x28, PT ;  /* 0x000000284200780c */ /* 0x000fe20003f44270 */
[----:B------:R-:W-:Y:S02]  /*3660*/  UMOV UR48, URZ ;  /* 0x0000003f00307c82 */ /* 0x000fe40008000000 */
[----:B------:R-:W-:Y:S02]  /*3670*/  USHF.R.U32.HI UR6, URZ, 0x1f, UR7 ;  /* 0x0000001f3f067899 */ /* 0x000fe40008011607 */
[----:B------:R-:W1:Y:S01]  /*3680*/  MUFU.TANH R20, R20 ;  /* 0x0000001400147308 */ /* 0x000e620000002400 */
[----:B0-----:R-:W-:Y:S01]  /*3690*/  FSEL R111, R12, -INF , P1 ;  /* 0xff8000000c6f7808 */ /* 0x001fe20000800000 */
[----:B------:R-:W-:Y:S01]  /*36a0*/  ULEA.HI.SX32 UR6, UR7, UR6, 0x1a ;  /* 0x0000000607067291 */ /* 0x000fe2000f8fd23f */
[----:B------:R-:W-:-:S02]  /*36b0*/  ISETP.GT.AND P1, PT, R66, 0x19, PT ;  /* 0x000000194200780c */ /* 0x000fc40003f24270 */
[----:B------:R-:W-:Y:S01]  /*36c0*/  FMNMX.FTZ R8, R111, R8, !PT ;  /* 0x000000086f087209 */ /* 0x000fe20007810000 */
[----:B------:R-:W-:Y:S01]  /*36d0*/  UISETP.LT.AND UP0, UPT, UR38, UR6, UPT ;  /* 0x000000062600728c */ /* 0x000fe2000bf01270 */
[----:B------:R-:W-:Y:S01]  /*36e0*/  FSEL R117, R15, -INF , P1 ;  /* 0xff8000000f757808 */ /* 0x000fe20000800000 */
[----:B------:R-:W0:Y:S01]  /*36f0*/  MUFU.TANH R21, R21 ;  /* 0x0000001500157308 */ /* 0x000e220000002400 */
[----:B------:R-:W-:Y:S01]  /*3700*/  FMNMX.FTZ R12, R113, R8, !PT ;  /* 0x00000008710c7209 */ /* 0x000fe20007810000 */
[----:B------:R-:W-:Y:S01]  /*3710*/  FFMA.FTZ R15, R115, R10, -R24 ;  /* 0x0000000a730f7223 */ /* 0x000fe20000010818 */
[----:B------:R-:W-:Y:S01]  /*3720*/  ISETP.GT.AND P1, PT, R66, 0x21, PT ;  /* 0x000000214200780c */ /* 0x000fe20003f24270 */
[----:B------:R-:W-:Y:S01]  /*3730*/  USEL UR49, UR38, UR6, !UP0 ;  /* 0x0000000626317287 */ /* 0x000fe2000c000000 */
[----:B------:R-:W-:-:S03]  /*3740*/  FMNMX.FTZ R12, R117, R12, !PT ;  /* 0x0000000c750c7209 */ /* 0x000fc60007810000 */
[----:B------:R-:W2:Y:S01]  /*3750*/  MUFU.TANH R22, R22 ;  /* 0x0000001600167308 */ /* 0x000ea20000002400 */
[----:B------:R-:W-:Y:S01]  /*3760*/  FMNMX.FTZ R12, R119, R12, !PT ;  /* 0x0000000c770c7209 */ /* 0x000fe20007810000 */
[----:B------:R-:W-:Y:S01]  /*3770*/  UISETP.GE.AND UP0, UPT, UR52, UR49, UPT ;  /* 0x000000313400728c */ /* 0x000fe2000bf06270 */
[----:B-1----:R-:W-:Y:S01]  /*3780*/  FSEL R115, R20, -INF , P2 ;  /* 0xff80000014737808 */ /* 0x002fe20001000000 */
[----:B------:R-:W-:Y:S01]  /*3790*/  FFMA.FTZ R20, R93, R10, -R24 ;  /* 0x0000000a5d147223 */ /* 0x000fe20000010818 */
[----:B------:R-:W-:-:S03]  /*37a0*/  ISETP.GT.AND P2, PT, R66, 0x30, PT ;  /* 0x000000304200780c */ /* 0x000fc60003f44270 */
[----:B------:R1:W-:Y:S08]  /*37b0*/  MUFU.TANH R42, R28 ;  /* 0x0000001c002a7308 */ /* 0x0003f00000002400 */
[----:B------:R-:W-:Y:S01]  /*37c0*/  MUFU.TANH R23, R23 ;  /* 0x0000001700177308 */ /* 0x000fe20000002400 */
[-CC-:B-1----:R-:W-:Y:S01]  /*37d0*/  FFMA.FTZ R28, R121, R10.reuse, -R24.reuse ;  /* 0x0000000a791c7223 */ /* 0x182fe20000010818 */
[----:B------:R-:W-:Y:S01]  /*37e0*/  FSEL R121, R19, -INF , P1 ;  /* 0xff80000013797808 */ /* 0x000fe20000800000 */
[----:B------:R-:W-:Y:S01]  /*37f0*/  FFMA.FTZ R19, R101, R10, -R24 ;  /* 0x0000000a65137223 */ /* 0x000fe20000010818 */
[----:B------:R-:W-:-:S02]  /*3800*/  ISETP.GT.AND P1, PT, R66, 0x29, PT ;  /* 0x000000294200780c */ /* 0x000fc40003f24270 */
[----:B------:R-:W-:Y:S02]  /*3810*/  FMNMX.FTZ R12, R121, R12, !PT ;  /* 0x0000000c790c7209 */ /* 0x000fe40007810000 */
[----:B------:R-:W1:Y:S01]  /*3820*/  MUFU.TANH R73, R73 ;  /* 0x0000004900497308 */ /* 0x000e620000002400 */
[----:B0-----:R-:W-:Y:S01]  /*3830*/  FSEL R123, R21, -INF , P1 ;  /* 0xff800000157b7808 */ /* 0x001fe20000800000 */
[--C-:B------:R-:W-:Y:S01]  /*3840*/  FFMA.FTZ R21, R97, R10, -R24.reuse ;  /* 0x0000000a61157223 */ /* 0x100fe20000010818 */
[----:B------:R-:W-:Y:S02]  /*3850*/  FMNMX.FTZ R14, R115, R12, !PT ;  /* 0x0000000c730e7209 */ /* 0x000fe40007810000 */
[----:B------:R-:W-:Y:S02]  /*3860*/  ISETP.GT.AND P1, PT, R66, 0x31, PT ;  /* 0x000000314200780c */ /* 0x000fe40003f24270 */
[----:B------:R-:W-:Y:S01]  /*3870*/  FMNMX.FTZ R14, R123, R14, !PT ;  /* 0x0000000e7b0e7209 */ /* 0x000fe20007810000 */
[----:B------:R-:W0:Y:S08]  /*3880*/  MUFU.TANH R72, R72 ;  /* 0x0000004800487308 */ /* 0x000e300000002400 */
[----:B------:R3:W-:Y:S08]  /*3890*/  MUFU.EX2 R8, R11 ;  /* 0x0000000b00087308 */ /* 0x0007f00000000800 */
[----:B------:R-:W-:Y:S01]  /*38a0*/  MUFU.TANH R74, R74 ;  /* 0x0000004a004a7308 */ /* 0x000fe20000002400 */
[----:B---3--:R-:W-:Y:S01]  /*38b0*/  FFMA.FTZ R11, R109, R10, -R24 ;  /* 0x0000000a6d0b7223 */ /* 0x008fe20000010818 */
[----:B--2---:R-:W-:-:S02]  /*38c0*/  FSEL R109, R22, -INF , P2 ;  /* 0xff800000166d7808 */ /* 0x004fc40001000000 */
[C---:B------:R-:W-:Y:S02]  /*38d0*/  ISETP.GT.AND P2, PT, R66.reuse, 0x38, PT ;  /* 0x000000384200780c */ /* 0x040fe40003f44270 */
[----:B------:R-:W-:Y:S02]  /*38e0*/  FMNMX.FTZ R14, R109, R14, !PT ;  /* 0x0000000e6d0e7209 */ /* 0x000fe40007810000 */
[----:B------:R2:W-:Y:S01]  /*38f0*/  MUFU.TANH R137, R25 ;  /* 0x0000001900897308 */ /* 0x0005e20000002400 */
[----:B-1----:R-:W-:Y:S02]  /*3900*/  FSEL R73, R73, -INF , P2 ;  /* 0xff80000049497808 */ /* 0x002fe40001000000 */
[----:B------:R-:W-:-:S05]  /*3910*/  ISETP.GT.AND P2, PT, R66, 0x40, PT ;  /* 0x000000404200780c */ /* 0x000fca0003f44270 */
[----:B------:R-:W1:Y:S01]  /*3920*/  MUFU.TANH R56, R56 ;  /* 0x0000003800387308 */ /* 0x000e620000002400 */
[-CC-:B--2---:R-:W-:Y:S01]  /*3930*/  FFMA.FTZ R25, R125, R10.reuse, -R24.reuse ;  /* 0x0000000a7d197223 */ /* 0x184fe20000010818 */
[----:B------:R-:W-:Y:S01]  /*3940*/  FSEL R125, R23, -INF , P1 ;  /* 0xff800000177d7808 */ /* 0x000fe20000800000 */
[----:B------:R-:W-:Y:S01]  /*3950*/  FFMA.FTZ R23, R89, R10, -R24 ;  /* 0x0000000a59177223 */ /* 0x000fe20000010818 */
[----:B------:R-:W-:Y:S02]  /*3960*/  ISETP.GT.AND P1, PT, R66, 0x39, PT ;  /* 0x000000394200780c */ /* 0x000fe40003f24270 */
[----:B------:R-:W-:Y:S02]  /*3970*/  FMNMX.FTZ R14, R125, R14, !PT ;  /* 0x0000000e7d0e7209 */ /* 0x000fe40007810000 */
[----:B------:R-:W2:Y:S01]  /*3980*/  MUFU.TANH R57, R57 ;  /* 0x0000003900397308 */ /* 0x000ea20000002400 */
[----:B0-----:R-:W-:Y:S02]  /*3990*/  FSEL R101, R72, -INF , P1 ;  /* 0xff80000048657808 */ /* 0x001fe40000800000 */
[----:B------:R-:W-:-:S02]  /*39a0*/  FMNMX.FTZ R18, R73, R14, !PT ;  /* 0x0000000e49127209 */ /* 0x000fc40007810000 */
[----:B------:R-:W-:Y:S02]  /*39b0*/  ISETP.GT.AND P1, PT, R66, 0x41, PT ;  /* 0x000000414200780c */ /* 0x000fe40003f24270 */
[----:B------:R-:W-:Y:S01]  /*39c0*/  FMNMX.FTZ R18, R101, R18, !PT ;  /* 0x0000001265127209 */ /* 0x000fe20007810000 */
[----:B------:R-:W0:Y:S01]  /*39d0*/  MUFU.TANH R58, R58 ;  /* 0x0000003a003a7308 */ /* 0x000e220000002400 */
[----:B-1----:R-:W-:Y:S02]  /*39e0*/  FSEL R127, R56, -INF , P1 ;  /* 0xff800000387f7808 */ /* 0x002fe40000800000 */
[----:B------:R-:W-:-:S05]  /*39f0*/  ISETP.GT.AND P1, PT, R66, 0x49, PT ;  /* 0x000000494200780c */ /* 0x000fca0003f24270 */
[----:B------:R1:W-:Y:S08]  /*3a00*/  MUFU.EX2 R12, R11 ;  /* 0x0000000b000c7308 */ /* 0x0003f00000000800 */
[----:B------:R-:W-:Y:S01]  /*3a10*/  MUFU.TANH R17, R17 ;  /* 0x0000001100117308 */ /* 0x000fe20000002400 */
[----:B-1----:R-:W-:Y:S01]  /*3a20*/  FFMA.FTZ R11, R99, R10, -R24 ;  /* 0x0000000a630b7223 */ /* 0x002fe20000010818 */
[----:B------:R-:W-:-:S02]  /*3a30*/  FSEL R99, R74, -INF , P2 ;  /* 0xff8000004a637808 */ /* 0x000fc40001000000 */
[C---:B------:R-:W-:Y:S02]  /*3a40*/  ISETP.GT.AND P2, PT, R66.reuse, 0x48, PT ;  /* 0x000000484200780c */ /* 0x040fe40003f44270 */
[----:B------:R-:W-:Y:S02]  /*3a50*/  FMNMX.FTZ R18, R99, R18, !PT ;  /* 0x0000001263127209 */ /* 0x000fe40007810000 */
[----:B------:R-:W1:Y:S01]  /*3a60*/  MUFU.TANH R59, R59 ;  /* 0x0000003b003b7308 */ /* 0x000e620000002400 */
[----:B--2---:R-:W-:Y:S02]  /*3a70*/  FSEL R97, R57, -INF , P2 ;  /* 0xff80000039617808 */ /* 0x004fe40001000000 */
[----:B------:R-:W-:Y:S02]  /*3a80*/  FMNMX.FTZ R18, R127, R18, !PT ;  /* 0x000000127f127209 */ /* 0x000fe40007810000 */
[----:B------:R-:W-:Y:S02]  /*3a90*/  ISETP.GT.AND P2, PT, R66, 0x50, PT ;  /* 0x000000504200780c */ /* 0x000fe40003f44270 */
[----:B0-----:R-:W-:Y:S01]  /*3aa0*/  FSEL R129, R58, -INF , P1 ;  /* 0xff8000003a817808 */ /* 0x001fe20000800000 */
[----:B------:R-:W0:Y:S01]  /*3ab0*/  MUFU.TANH R60, R60 ;  /* 0x0000003c003c7308 */ /* 0x000e220000002400 */
[----:B------:R-:W-:-:S02]  /*3ac0*/  FMNMX.FTZ R18, R97, R18, !PT ;  /* 0x0000001261127209 */ /* 0x000fc40007810000 */
[----:B------:R-:W-:Y:S02]  /*3ad0*/  ISETP.GT.AND P1, PT, R66, 0x51, PT ;  /* 0x000000514200780c */ /* 0x000fe40003f24270 */
[----:B------:R-:W-:-:S03]  /*3ae0*/  FMNMX.FTZ R18, R129, R18, !PT ;  /* 0x0000001281127209 */ /* 0x000fc60007810000 */
[----:B------:R-:W2:Y:S01]  /*3af0*/  MUFU.TANH R61, R61 ;  /* 0x0000003d003d7308 */ /* 0x000ea20000002400 */
[----:B-1----:R-:W-:Y:S02]  /*3b00*/  FSEL R131, R59, -INF , P1 ;  /* 0xff8000003b837808 */ /* 0x002fe40000800000 */
[----:B------:R-:W-:-:S05]  /*3b10*/  ISETP.GT.AND P1, PT, R66, 0x59, PT ;  /* 0x000000594200780c */ /* 0x000fca0003f24270 */
[----:B------:R1:W-:Y:S08]  /*3b20*/  MUFU.EX2 R14, R11 ;  /* 0x0000000b000e7308 */ /* 0x0003f00000000800 */
[----:B------:R-:W-:Y:S01]  /*3b30*/  MUFU.TANH R62, R62 ;  /* 0x0000003e003e7308 */ /* 0x000fe20000002400 */
[----:B-1----:R-:W-:Y:S01]  /*3b40*/  FFMA.FTZ R11, R95, R10, -R24 ;  /* 0x0000000a5f0b7223 */ /* 0x002fe20000010818 */
[----:B------:R-:W-:-:S02]  /*3b50*/  FSEL R95, R17, -INF , P2 ;  /* 0xff800000115f7808 */ /* 0x000fc40001000000 */
[----:B------:R-:W-:Y:S02]  /*3b60*/  ISETP.GT.AND P2, PT, R66, 0x58, PT ;  /* 0x000000584200780c */ /* 0x000fe40003f44270 */
[----:B------:R-:W-:Y:S02]  /*3b70*/  FMNMX.FTZ R18, R95, R18, !PT ;  /* 0x000000125f127209 */ /* 0x000fe40007810000 */
[----:B------:R-:W1:Y:S01]  /*3b80*/  MUFU.TANH R40, R40 ;  /* 0x0000002800287308 */ /* 0x000e620000002400 */
[----:B0-----:R-:W-:Y:S02]  /*3b90*/  FSEL R93, R60, -INF , P2 ;  /* 0xff8000003c5d7808 */ /* 0x001fe40001000000 */
[----:B------:R-:W-:Y:S02]  /*3ba0*/  FMNMX.FTZ R18, R131, R18, !PT ;  /* 0x0000001283127209 */ /* 0x000fe40007810000 */
[----:B------:R-:W-:Y:S02]  /*3bb0*/  ISETP.GT.AND P2, PT, R66, 0x60, PT ;  /* 0x000000604200780c */ /* 0x000fe40003f44270 */
[----:B--2---:R-:W-:Y:S01]  /*3bc0*/  FSEL R133, R61, -INF , P1 ;  /* 0xff8000003d857808 */ /* 0x004fe20000800000 */
[----:B------:R-:W0:Y:S01]  /*3bd0*/  MUFU.TANH R44, R44 ;  /* 0x0000002c002c7308 */ /* 0x000e220000002400 */
[----:B------:R-:W-:-:S02]  /*3be0*/  FMNMX.FTZ R22, R93, R18, !PT ;  /* 0x000000125d167209 */ /* 0x000fc40007810000 */
[----:B------:R-:W-:Y:S02]  /*3bf0*/  ISETP.GT.AND P1, PT, R66, 0x61, PT ;  /* 0x000000614200780c */ /* 0x000fe40003f24270 */
[----:B------:R-:W-:-:S03]  /*3c00*/  FMNMX.FTZ R22, R133, R22, !PT ;  /* 0x0000001685167209 */ /* 0x000fc60007810000 */
[----:B------:R2:W-:Y:S01]  /*3c10*/  MUFU.EX2 R17, R11 ;  /* 0x0000000b00117308 */ /* 0x0005e20000000800 */
[----:B-1----:R-:W-:Y:S01]  /*3c20*/  FSEL R135, R40, -INF , P1 ;  /* 0xff80000028877808 */ /* 0x002fe20000800000 */
[-CC-:B------:R-:W-:Y:S01]  /*3c30*/  FFMA.FTZ R40, R47, R10.reuse, -R24.reuse ;  /* 0x0000000a2f287223 */ /* 0x180fe20000010818 */
[----:B------:R-:W-:Y:S01]  /*3c40*/  ISETP.GT.AND P1, PT, R66, 0x69, PT ;  /* 0x000000694200780c */ /* 0x000fe20003f24270 */
[----:B------:R-:W-:-:S03]  /*3c50*/  FFMA.FTZ R47, R69, R10, -R24 ;  /* 0x0000000a452f7223 */ /* 0x000fc60000010818 */
[----:B------:R-:W-:Y:S01]  /*3c60*/  FSEL R57, R34, -INF , P1 ;  /* 0xff80000022397808 */ /* 0x000fe20000800000 */
[----:B------:R-:W1:Y:S01]  /*3c70*/  MUFU.TANH R48, R48 ;  /* 0x0000003000307308 */ /* 0x000e620000002400 */
[--C-:B--2---:R-:W-:Y:S01]  /*3c80*/  FFMA.FTZ R11, R91, R10, -R24.reuse ;  /* 0x0000000a5b0b7223 */ /* 0x104fe20000010818 */
[----:B------:R-:W-:Y:S02]  /*3c90*/  FSEL R91, R62, -INF , P2 ;  /* 0xff8000003e5b7808 */ /* 0x000fe40001000000 */
[----:B------:R-:W-:Y:S02]  /*3ca0*/  ISETP.GT.AND P2, PT, R66, 0x68, PT ;  /* 0x000000684200780c */ /* 0x000fe40003f44270 */
[----:B------:R-:W-:Y:S02]  /*3cb0*/  FMNMX.FTZ R22, R91, R22, !PT ;  /* 0x000000165b167209 */ /* 0x000fe40007810000 */
[----:B------:R-:W-:Y:S01]  /*3cc0*/  MUFU.TANH R49, R49 ;  /* 0x0000003100317308 */ /* 0x000fe20000002400 */
[----:B0-----:R-:W-:Y:S01]  /*3cd0*/  FSEL R89, R44, -INF , P2 ;  /* 0xff8000002c597808 */ /* 0x001fe20001000000 */
[----:B------:R-:W-:Y:S01]  /*3ce0*/  FFMA.FTZ R44, R65, R10, -R24 ;  /* 0x0000000a412c7223 */ /* 0x000fe20000010818 */
[----:B------:R-:W-:-:S02]  /*3cf0*/  FMNMX.FTZ R22, R135, R22, !PT ;  /* 0x0000001687167209 */ /* 0x000fc40007810000 */
[C---:B------:R-:W-:Y:S02]  /*3d00*/  ISETP.GT.AND P2, PT, R66.reuse, 0x70, PT ;  /* 0x000000704200780c */ /* 0x040fe40003f44270 */
[----:B------:R-:W-:Y:S01]  /*3d10*/  ISETP.GT.AND P1, PT, R66, 0x71, PT ;  /* 0x000000714200780c */ /* 0x000fe20003f24270 */
[----:B------:R-:W0:Y:S01]  /*3d20*/  MUFU.TANH R52, R52 ;  /* 0x0000003400347308 */ /* 0x000e220000002400 */
[----:B-1----:R-:W-:Y:S02]  /*3d30*/  FSEL R59, R48, -INF , P2 ;  /* 0xff800000303b7808 */ /* 0x002fe40001000000 */
[----:B------:R-:W-:-:S05]  /*3d40*/  ISETP.GT.AND P2, PT, R66, 0x78, PT ;  /* 0x000000784200780c */ /* 0x000fca0003f44270 */
[----:B------:R1:W-:Y:S08]  /*3d50*/  MUFU.EX2 R4, R32 ;  /* 0x0000002000047308 */ /* 0x0003f00000000800 */
[----:B------:R2:W-:Y:S01]  /*3d60*/  MUFU.EX2 R18, R11 ;  /* 0x0000000b00127308 */ /* 0x0005e20000000800 */
[----:B-1----:R-:W-:Y:S02]  /*3d70*/  FMNMX.FTZ R32, R89, R22, !PT ;  /* 0x0000001659207209 */ /* 0x002fe40007810000 */
[----:B0-----:R-:W-:-:S02]  /*3d80*/  FSEL R61, R52, -INF , P2 ;  /* 0xff800000343d7808 */ /* 0x001fc40001000000 */
[----:B------:R-:W-:Y:S02]  /*3d90*/  FMNMX.FTZ R32, R57, R32, !PT ;  /* 0x0000002039207209 */ /* 0x000fe40007810000 */
[C---:B------:R-:W-:Y:S01]  /*3da0*/  ISETP.GT.AND P2, PT, R66.reuse, 0x80, PT ;  /* 0x000000804200780c */ /* 0x040fe20003f44270 */
[----:B------:R0:W1:Y:S01]  /*3db0*/  MUFU.TANH R141, R33 ;  /* 0x00000021008d7308 */ /* 0x0000620000002400 */
[-CC-:B--2---:R-:W-:Y:S01]  /*3dc0*/  FFMA.FTZ R11, R87, R10.reuse, -R24.reuse ;  /* 0x0000000a570b7223 */ /* 0x184fe20000010818 */
[----:B------:R-:W-:Y:S01]  /*3dd0*/  FSEL R87, R49, -INF , P1 ;  /* 0xff80000031577808 */ /* 0x000fe20000800000 */
[--C-:B------:R-:W-:Y:S01]  /*3de0*/  FFMA.FTZ R49, R79, R10, -R24.reuse ;  /* 0x0000000a4f317223 */ /* 0x100fe20000010818 */
[----:B------:R-:W-:Y:S02]  /*3df0*/  FMNMX.FTZ R32, R59, R32, !PT ;  /* 0x000000203b207209 */ /* 0x000fe40007810000 */
[----:B------:R-:W-:Y:S02]  /*3e00*/  ISETP.GT.AND P1, PT, R66, 0x79, PT ;  /* 0x000000794200780c */ /* 0x000fe40003f24270 */
[----:B------:R-:W-:Y:S01]  /*3e10*/  FMNMX.FTZ R32, R87, R32, !PT ;  /* 0x0000002057207209 */ /* 0x000fe20007810000 */
[--C-:B0-----:R-:W-:Y:S01]  /*3e20*/  FFMA.FTZ R33, R85, R10, -R24.reuse ;  /* 0x0000000a55217223 */ /* 0x101fe20000010818 */
[----:B------:R-:W-:Y:S01]  /*3e30*/  FSEL R85, R38, -INF , P1 ;  /* 0xff80000026557808 */ /* 0x000fe20000800000 */
[----:B------:R0:W-:Y:S01]  /*3e40*/  MUFU.EX2 R22, R11 ;  /* 0x0000000b00167308 */ /* 0x0001e20000000800 */
[----:B------:R-:W-:Y:S01]  /*3e50*/  FMNMX.FTZ R34, R61, R32, !PT ;  /* 0x000000203d227209 */ /* 0x000fe20007810000 */
[----:B------:R-:W-:Y:S01]  /*3e60*/  FFMA.FTZ R38, R51, R10, -R24 ;  /* 0x0000000a33267223 */ /* 0x000fe20000010818 */
[----:B------:R-:W-:-:S02]  /*3e70*/  ISETP.GT.AND P1, PT, R66, 0x81, PT ;  /* 0x000000814200780c */ /* 0x000fc40003f24270 */
[----:B------:R-:W-:Y:S02]  /*3e80*/  FMNMX.FTZ R34, R85, R34, !PT ;  /* 0x0000002255227209 */ /* 0x000fe40007810000 */
[----:B------:R-:W-:Y:S01]  /*3e90*/  FSEL R137, R137, -INF , P1 ;  /* 0xff80000089897808 */ /* 0x000fe20000800000 */
[----:B------:R2:W-:Y:S01]  /*3ea0*/  MUFU.TANH R145, R37 ;  /* 0x0000002500917308 */ /* 0x0005e20000002400 */
[-CC-:B0-----:R-:W-:Y:S01]  /*3eb0*/  FFMA.FTZ R11, R83, R10.reuse, -R24.reuse ;  /* 0x0000000a530b7223 */ /* 0x181fe20000010818 */
[----:B------:R-:W-:Y:S01]  /*3ec0*/  FSEL R83, R46, -INF , P2 ;  /* 0xff8000002e537808 */ /* 0x000fe20001000000 */
[--C-:B------:R-:W-:Y:S01]  /*3ed0*/  FFMA.FTZ R46, R75, R10, -R24.reuse ;  /* 0x0000000a4b2e7223 */ /* 0x100fe20000010818 */
[C---:B------:R-:W-:Y:S02]  /*3ee0*/  ISETP.GT.AND P2, PT, R66.reuse, 0x88, PT ;  /* 0x000000884200780c */ /* 0x040fe40003f44270 */
[----:B------:R-:W-:Y:S02]  /*3ef0*/  FMNMX.FTZ R34, R83, R34, !PT ;  /* 0x0000002253227209 */ /* 0x000fe40007810000 */
[----:B------:R0:W3:Y:S01]  /*3f00*/  MUFU.TANH R143, R36 ;  /* 0x00000024008f7308 */ /* 0x0000e20000002400 */
[----:B--2---:R-:W-:Y:S01]  /*3f10*/  FFMA.FTZ R37, R77, R10, -R24 ;  /* 0x0000000a4d257223 */ /* 0x004fe20000010818 */
[----:B------:R-:W-:-:S02]  /*3f20*/  ISETP.GT.AND P1, PT, R66, 0x89, PT ;  /* 0x000000894200780c */ /* 0x000fc40003f24270 */
[----:B------:R-:W-:Y:S02]  /*3f30*/  FSEL R77, R42, -INF , P2 ;  /* 0xff8000002a4d7808 */ /* 0x000fe40001000000 */
[----:B------:R-:W-:Y:S02]  /*3f40*/  FMNMX.FTZ R34, R137, R34, !PT ;  /* 0x0000002289227209 */ /* 0x000fe40007810000 */
[C---:B------:R-:W-:Y:S01]  /*3f50*/  ISETP.GT.AND P2, PT, R66.reuse, 0x90, PT ;  /* 0x000000904200780c */ /* 0x040fe20003f44270 */
[----:B------:R2:W-:Y:S01]  /*3f60*/  MUFU.EX2 R32, R11 ;  /* 0x0000000b00207308 */ /* 0x0005e20000000800 */
[----:B------:R-:W-:Y:S02]  /*3f70*/  FSEL R139, R139, -INF , P1 ;  /* 0xff8000008b8b7808 */ /* 0x000fe40000800000 */
[----:B0-----:R-:W-:Y:S02]  /*3f80*/  FMNMX.FTZ R36, R77, R34, !PT ;  /* 0x000000224d247209 */ /* 0x001fe40007810000 */
[----:B------:R-:W-:-:S02]  /*3f90*/  ISETP.GT.AND P1, PT, R66, 0x91, PT ;  /* 0x000000914200780c */ /* 0x000fc40003f24270 */
[----:B------:R-:W-:Y:S01]  /*3fa0*/  FMNMX.FTZ R36, R139, R36, !PT ;  /* 0x000000248b247209 */ /* 0x000fe20007810000 */
[----:B------:R-:W-:Y:S01]  /*3fb0*/  MUFU.EX2 R25, R25 ;  /* 0x0000001900197308 */ /* 0x000fe20000000800 */
[----:B--2---:R-:W-:Y:S01]  /*3fc0*/  FFMA.FTZ R11, R63, R10, -R24 ;  /* 0x0000000a3f0b7223 */ /* 0x004fe20000010818 */
[----:B------:R-:W-:Y:S02]  /*3fd0*/  FSEL R63, R54, -INF , P2 ;  /* 0xff800000363f7808 */ /* 0x000fe40001000000 */
[C---:B------:R-:W-:Y:S02]  /*3fe0*/  ISETP.GT.AND P2, PT, R66.reuse, 0x98, PT ;  /* 0x000000984200780c */ /* 0x040fe40003f44270 */
[----:B-1----:R-:W-:Y:S02]  /*3ff0*/  FSEL R141, R141, -INF , P1 ;  /* 0xff8000008d8d7808 */ /* 0x002fe40000800000 */
[----:B------:R-:W-:Y:S01]  /*4000*/  FMNMX.FTZ R36, R63, R36, !PT ;  /* 0x000000243f247209 */ /* 0x000fe20007810000 */
[----:B------:R0:W-:Y:S01]  /*4010*/  MUFU.EX2 R34, R11 ;  /* 0x0000000b00227308 */ /* 0x0001e20000000800 */
[----:B------:R-:W-:-:S02]  /*4020*/  ISETP.GT.AND P1, PT, R66, 0x99, PT ;  /* 0x000000994200780c */ /* 0x000fc40003f24270 */
[----:B---3--:R-:W-:Y:S02]  /*4030*/  FSEL R143, R143, -INF , P2 ;  /* 0xff8000008f8f7808 */ /* 0x008fe40001000000 */
[----:B------:R-:W-:Y:S02]  /*4040*/  FMNMX.FTZ R36, R141, R36, !PT ;  /* 0x000000248d247209 */ /* 0x000fe40007810000 */
[----:B------:R-:W-:Y:S01]  /*4050*/  FSEL R145, R145, -INF , P1 ;  /* 0xff80000091917808 */ /* 0x000fe20000800000 */
[----:B------:R-:W1:Y:S01]  /*4060*/  MUFU.EX2 R26, R26 ;  /* 0x0000001a001a7308 */ /* 0x000e620000000800 */
[----:B------:R-:W-:-:S04]  /*4070*/  FMNMX.FTZ R36, R143, R36, !PT ;  /* 0x000000248f247209 */ /* 0x000fc80007810000 */
[----:B0-----:R-:W-:Y:S01]  /*4080*/  FMNMX.FTZ R11, R145, R36, !PT ;  /* 0x00000024910b7209 */ /* 0x001fe20007810000 */
[-CC-:B------:R-:W-:Y:S01]  /*4090*/  FFMA.FTZ R36, R43, R10.reuse, -R24.reuse ;  /* 0x0000000a2b247223 */ /* 0x180fe20000010818 */
[--C-:B------:R-:W-:Y:S01]  /*40a0*/  FFMA.FTZ R43, R55, R10, -R24.reuse ;  /* 0x0000000a372b7223 */ /* 0x100fe20000010818 */
[----:B------:R-:W0:Y:S02]  /*40b0*/  MUFU.EX2 R28, R28 ;  /* 0x0000001c001c7308 */ /* 0x000e240000000800 */
[----:B------:R-:W2:Y:S06]  /*40c0*/  SHFL.BFLY PT, R42, R11, 0x2, 0x1f ;  /* 0x0c401f000b2a7f89 */ /* 0x000eac00000e0000 */
[----:B------:R-:W3:Y:S08]  /*40d0*/  MUFU.EX2 R29, R29 ;  /* 0x0000001d001d7308 */ /* 0x000ef00000000800 */
[----:B------:R-:W4:Y:S08]  /*40e0*/  MUFU.EX2 R30, R30 ;  /* 0x0000001e001e7308 */ /* 0x000f300000000800 */
[----:B------:R-:W-:Y:S01]  /*40f0*/  MUFU.EX2 R9, R9 ;  /* 0x0000000900097308 */ /* 0x000fe20000000800 */
[----:B--2---:R-:W-:Y:S01]  /*4100*/  FMNMX.FTZ R48, R11, R42, !PT ;  /* 0x0000002a0b307209 */ /* 0x004fe20007810000 */
[----:B------:R-:W-:-:S04]  /*4110*/  FFMA.FTZ R42, R67, R10, -R24 ;  /* 0x0000000a432a7223 */ /* 0x000fc80000010818 */
[----:B------:R-:W2:Y:S02]  /*4120*/  SHFL.BFLY PT, R11, R48, 0x1, 0x1f ;  /* 0x0c201f00300b7f89 */ /* 0x000ea400000e0000 */
[----:B------:R-:W-:Y:S08]  /*4130*/  MUFU.EX2 R15, R15 ;  /* 0x0000000f000f7308 */ /* 0x000ff00000000800 */
[----:B------:R-:W-:Y:S08]  /*4140*/  MUFU.EX2 R19, R19 ;  /* 0x0000001300137308 */ /* 0x000ff00000000800 */
[----:B------:R-:W-:Y:S01]  /*4150*/  MUFU.EX2 R21, R21 ;  /* 0x0000001500157308 */ /* 0x000fe20000000800 */
[----:B--2---:R-:W-:Y:S01]  /*4160*/  FMNMX.FTZ R11, R48, R11, !PT ;  /* 0x0000000b300b7209 */ /* 0x004fe20007810000 */
[----:B------:R-:W-:-:S06]  /*4170*/  FFMA.FTZ R48, R71, R10, -R24 ;  /* 0x0000000a47307223 */ /* 0x000fcc0000010818 */
[----:B------:R-:W-:Y:S01]  /*4180*/  MUFU.EX2 R20, R20 ;  /* 0x0000001400147308 */ /* 0x000fe20000000800 */
[C---:B------:R-:W-:Y:S01]  /*4190*/  FSETP.NEU.FTZ.AND P1, PT, R11.reuse, -INF , PT ;  /* 0xff8000000b00780b */ /* 0x040fe20003f3d000 */
[----:B------:R-:W-:-:S05]  /*41a0*/  FFMA.FTZ R51, R11, R10, -8 ;  /* 0xc10000000b337423 */ /* 0x000fca000001000a */
[----:B------:R-:W-:Y:S01]  /*41b0*/  FSEL R52, R51, RZ, P1 ;  /* 0x000000ff33347208 */ /* 0x000fe20000800000 */
[----:B-1----:R-:W-:Y:S01]  /*41c0*/  FADD.FTZ R51, R25, R26 ;  /* 0x0000001a19337221 */ /* 0x002fe20000010000 */
[----:B------:R-:W-:Y:S01]  /*41d0*/  MUFU.EX2 R23, R23 ;  /* 0x0000001700177308 */ /* 0x000fe20000000800 */
[----:B------:R-:W-:Y:S02]  /*41e0*/  PLOP3.LUT P1, PT, PT, PT, UP0, 0x80, 0x0 ;  /* 0x000000000000781c */ /* 0x000fe40003f2f008 */
        /* <DEDUP_REMOVED lines=9> */
[----:B0-----:R-:W-:Y:S01]  /*4280*/  FADD.FTZ R78, R28, R51 ;  /* 0x000000331c4e7221 */ /* 0x001fe20000010000 */
[-CC-:B------:R-:W-:Y:S01]  /*4290*/  FFMA.FTZ R119, R119, R10.reuse, -R52.reuse ;  /* 0x0000000a77777223 */ /* 0x180fe20000010834 */
[-CC-:B------:R-:W-:Y:S01]  /*42a0*/  FFMA.FTZ R121, R121, R10.reuse, -R52.reuse ;  /* 0x0000000a79797223 */ /* 0x180fe20000010834 */
[-C--:B------:R-:W-:Y:S01]  /*42b0*/  FFMA.FTZ R115, R115, R10.reuse, -R52 ;  /* 0x0000000a73737223 */ /* 0x080fe20000010834 */
[----:B---3--:R-:W-:Y:S01]  /*42c0*/  FADD.FTZ R55, R29, R78 ;  /* 0x0000004e1d377221 */ /* 0x008fe20000010000 */
[----:B------:R-:W0:Y:S01]  /*42d0*/  MUFU.EX2 R50, R50 ;  /* 0x0000003200327308 */ /* 0x000e220000000800 */
[-CC-:B------:R-:W-:Y:S01]  /*42e0*/  FFMA.FTZ R123, R123, R10.reuse, -R52.reuse ;  /* 0x0000000a7b7b7223 */ /* 0x180fe20000010834 */
[-CC-:B------:R-:W-:Y:S01]  /*42f0*/  FFMA.FTZ R109, R109, R10.reuse, -R52.reuse ;  /* 0x0000000a6d6d7223 */ /* 0x180fe20000010834 */
[----:B----4-:R-:W-:Y:S01]  /*4300*/  FADD.FTZ R80, R30, R55 ;  /* 0x000000371e507221 */ /* 0x010fe20000010000 */
[-CC-:B------:R-:W-:Y:S01]  /*4310*/  FFMA.FTZ R125, R125, R10.reuse, -R52.reuse ;  /* 0x0000000a7d7d7223 */ /* 0x180fe20000010834 */
[-CC-:B------:R-:W-:Y:S01]  /*4320*/  FFMA.FTZ R73, R73, R10.reuse, -R52.reuse ;  /* 0x0000000a49497223 */ /* 0x180fe20000010834 */
[-C--:B------:R-:W-:Y:S01]  /*4330*/  FFMA.FTZ R101, R101, R10.reuse, -R52 ;  /* 0x0000000a65657223 */ /* 0x080fe20000010834 */
[----:B------:R-:W-:Y:S01]  /*4340*/  FADD.FTZ R55, R5, R80 ;  /* 0x0000005005377221 */ /* 0x000fe20000010000 */
[----:B------:R-:W1:Y:S01]  /*4350*/  MUFU.EX2 R53, R53 ;  /* 0x0000003500357308 */ /* 0x000e620000000800 */
[-CC-:B------:R-:W-:Y:S01]  /*4360*/  FFMA.FTZ R99, R99, R10.reuse, -R52.reuse ;  /* 0x0000000a63637223 */ /* 0x180fe20000010834 */
[-CC-:B------:R-:W-:Y:S01]  /*4370*/  FFMA.FTZ R127, R127, R10.reuse, -R52.reuse ;  /* 0x0000000a7f7f7223 */ /* 0x180fe20000010834 */
[-CC-:B------:R-:W-:Y:S01]  /*4380*/  FFMA.FTZ R97, R97, R10.reuse, -R52.reuse ;  /* 0x0000000a61617223 */ /* 0x180fe20000010834 */
[-CC-:B------:R-:W-:Y:S01]  /*4390*/  FFMA.FTZ R129, R129, R10.reuse, -R52.reuse ;  /* 0x0000000a81817223 */ /* 0x180fe20000010834 */
[-CC-:B------:R-:W-:Y:S01]  /*43a0*/  FFMA.FTZ R95, R95, R10.reuse, -R52.reuse ;  /* 0x0000000a5f5f7223 */ /* 0x180fe20000010834 */
[-CC-:B------:R-:W-:Y:S01]  /*43b0*/  FFMA.FTZ R57, R57, R10.reuse, -R52.reuse ;  /* 0x0000000a39397223 */ /* 0x180fe20000010834 */
[-C--:B------:R-:W-:Y:S01]  /*43c0*/  FFMA.FTZ R131, R131, R10.reuse, -R52 ;  /* 0x0000000a83837223 */ /* 0x080fe20000010834 */
[----:B------:R-:W2:Y:S01]  /*43d0*/  MUFU.EX2 R54, R103 ;  /* 0x0000006700367308 */ /* 0x000ea20000000800 */
[----:B0-----:R-:W-:Y:S01]  /*43e0*/  FADD.FTZ R76, R105, R50 ;  /* 0x00000032694c7221 */ /* 0x001fe20000010000 */
[-CC-:B------:R-:W-:Y:S01]  /*43f0*/  FFMA.FTZ R93, R93, R10.reuse, -R52.reuse ;  /* 0x0000000a5d5d7223 */ /* 0x180fe20000010834 */
[-CC-:B------:R-:W-:Y:S01]  /*4400*/  FFMA.FTZ R133, R133, R10.reuse, -R52.reuse ;  /* 0x0000000a85857223 */ /* 0x180fe20000010834 */
[-CC-:B------:R-:W-:Y:S01]  /*4410*/  FFMA.FTZ R91, R91, R10.reuse, -R52.reuse ;  /* 0x0000000a5b5b7223 */ /* 0x180fe20000010834 */
[-CC-:B------:R-:W-:Y:S01]  /*4420*/  FFMA.FTZ R135, R135, R10.reuse, -R52.reuse ;  /* 0x0000000a87877223 */ /* 0x180fe20000010834 */
[-CC-:B------:R-:W-:Y:S01]  /*4430*/  FFMA.FTZ R89, R89, R10.reuse, -R52.reuse ;  /* 0x0000000a59597223 */ /* 0x180fe20000010834 */
[-C--:B------:R-:W-:Y:S01]  /*4440*/  FFMA.FTZ R59, R59, R10.reuse, -R52 ;  /* 0x0000000a3b3b7223 */ /* 0x080fe20000010834 */
[----:B------:R-:W0:Y:S01]  /*4450*/  MUFU.EX2 R107, R107 ;  /* 0x0000006b006b7308 */ /* 0x000e220000000800 */
[----:B-1----:R-:W-:Y:S01]  /*4460*/  FADD.FTZ R51, R53, R76 ;  /* 0x0000004c35337221 */ /* 0x002fe20000010000 */
[-CC-:B------:R-:W-:Y:S01]  /*4470*/  FFMA.FTZ R87, R87, R10.reuse, -R52.reuse ;  /* 0x0000000a57577223 */ /* 0x180fe20000010834 */
[-CC-:B------:R-:W-:Y:S01]  /*4480*/  FFMA.FTZ R61, R61, R10.reuse, -R52.reuse ;  /* 0x0000000a3d3d7223 */ /* 0x180fe20000010834 */
[-CC-:B------:R-:W-:Y:S01]  /*4490*/  FFMA.FTZ R85, R85, R10.reuse, -R52.reuse ;  /* 0x0000000a55557223 */ /* 0x180fe20000010834 */
[-CC-:B------:R-:W-:Y:S01]  /*44a0*/  FFMA.FTZ R83, R83, R10.reuse, -R52.reuse ;  /* 0x0000000a53537223 */ /* 0x180fe20000010834 */
[-CC-:B------:R-:W-:Y:S01]  /*44b0*/  FFMA.FTZ R137, R137, R10.reuse, -R52.reuse ;  /* 0x0000000a89897223 */ /* 0x180fe20000010834 */
[-CC-:B------:R-:W-:Y:S01]  /*44c0*/  FFMA.FTZ R77, R77, R10.reuse, -R52.reuse ;  /* 0x0000000a4d4d7223 */ /* 0x180fe20000010834 */
[----:B------:R-:W1:Y:S01]  /*44d0*/  MUFU.EX2 R56, R111 ;  /* 0x0000006f00387308 */ /* 0x000e620000000800 */
[C---:B--2---:R-:W-:Y:S01]  /*44e0*/  FADD.FTZ R78, R54.reuse, R51 ;  /* 0x00000033364e7221 */ /* 0x044fe20000010000 */
[----:B------:R-:W-:Y:S01]  /*44f0*/  F2FP.SATFINITE.E4M3.F32.PACK_AB_MERGE_C R53, R54, R53, RZ ;  /* 0x000000353635723e */ /* 0x000fe200048070ff */
[-CC-:B------:R-:W-:Y:S01]  /*4500*/  FFMA.FTZ R139, R139, R10.reuse, -R52.reuse ;  /* 0x0000000a8b8b7223 */ /* 0x180fe20000010834 */
[-CC-:B------:R-:W-:Y:S01]  /*4510*/  FFMA.FTZ R63, R63, R10.reuse, -R52.reuse ;  /* 0x0000000a3f3f7223 */ /* 0x180fe20000010834 */
[-CC-:B------:R-:W-:Y:S01]  /*4520*/  FFMA.FTZ R141, R141, R10.reuse, -R52.reuse ;  /* 0x0000000a8d8d7223 */ /* 0x180fe20000010834 */
[-CC-:B------:R-:W-:Y:S01]  /*4530*/  FFMA.FTZ R143, R143, R10.reuse, -R52.reuse ;  /* 0x0000000a8f8f7223 */ /* 0x180fe20000010834 */
[----:B------:R-:W-:Y:S01]  /*4540*/  FFMA.FTZ R52, R145, R10, -R52 ;  /* 0x0000000a91347223 */ /* 0x000fe20000010834 */
[----:B------:R-:W2:Y:S01]  /*4550*/  MUFU.EX2 R113, R113 ;  /* 0x0000007100717308 */ /* 0x000ea20000000800 */
[----:B0-----:R-:W-:Y:S01]  /*4560*/  FADD.FTZ R51, R107, R78 ;  /* 0x0000004e6b337221 */ /* 0x001fe20000010000 */
[----:B------:R-:W-:Y:S01]  /*4570*/  FADD.FTZ R78, R4, R55 ;  /* 0x00000037044e7221 */ /* 0x000fe20000010000 */
[----:B------:R-:W-:-:S03]  /*4580*/  F2FP.SATFINITE.E4M3.F32.PACK_AB_MERGE_C R184, R50, R105, R53 ;  /* 0x0000006932b8723e */ /* 0x000fc60004807035 */
[----:B------:R-:W-:Y:S02]  /*4590*/  FADD.FTZ R55, R9, R78 ;  /* 0x0000004e09377221 */ /* 0x000fe40000010000 */
[----:B------:R-:W0:Y:S01]  /*45a0*/  MUFU.EX2 R58, R117 ;  /* 0x00000075003a7308 */ /* 0x000e220000000800 */
[----:B-1----:R-:W-:Y:S01]  /*45b0*/  FADD.FTZ R24, R56, R51 ;  /* 0x0000003338187221 */ /* 0x002fe20000010000 */
[----:B------:R-:W-:-:S04]  /*45c0*/  FADD.FTZ R80, R8, R55 ;  /* 0x0000003708507221 */ /* 0x000fc80000010000 */
[----:B------:R-:W-:Y:S02]  /*45d0*/  FADD.FTZ R55, R15, R80 ;  /* 0x000000500f377221 */ /* 0x000fe40000010000 */
[----:B------:R-:W1:Y:S01]  /*45e0*/  MUFU.EX2 R119, R119 ;  /* 0x0000007700777308 */ /* 0x000e620000000800 */
[----:B--2---:R-:W-:Y:S01]  /*45f0*/  FADD.FTZ R51, R113, R24 ;  /* 0x0000001871337221 */ /* 0x004fe20000010000 */
[----:B------:R-:W-:-:S04]  /*4600*/  FADD.FTZ R80, R12, R55 ;  /* 0x000000370c507221 */ /* 0x000fc80000010000 */
[----:B------:R-:W-:Y:S02]  /*4610*/  FADD.FTZ R55, R19, R80 ;  /* 0x0000005013377221 */ /* 0x000fe40000010000 */
[----:B------:R-:W2:Y:S01]  /*4620*/  MUFU.EX2 R60, R121 ;  /* 0x00000079003c7308 */ /* 0x000ea20000000800 */
[----:B0-----:R-:W-:Y:S01]  /*4630*/  FADD.FTZ R78, R58, R51 ;  /* 0x000000333a4e7221 */ /* 0x001fe20000010000 */
[----:B------:R-:W-:Y:S01]  /*4640*/  FADD.FTZ R82, R14, R55 ;  /* 0x000000370e527221 */ /* 0x000fe20000010000 */
[----:B------:R-:W-:-:S03]  /*4650*/  F2FP.SATFINITE.E4M3.F32.PACK_AB_MERGE_C R58, R58, R113, RZ ;  /* 0x000000713a3a723e */ /* 0x000fc600048070ff */
[----:B------:R-:W-:Y:S01]  /*4660*/  FADD.FTZ R82, R21, R82 ;  /* 0x0000005215527221 */ /* 0x000fe20000010000 */
[----:B------:R-:W-:Y:S01]  /*4670*/  F2FP.SATFINITE.E4M3.F32.PACK_AB_MERGE_C R186, R56, R107, R58 ;  /* 0x0000006b38ba723e */ /* 0x000fe2000480703a */
[----:B------:R-:W0:Y:S01]  /*4680*/  MUFU.EX2 R115, R115 ;  /* 0x0000007300737308 */ /* 0x000e220000000800 */
[----:B-1----:R-:W-:Y:S01]  /*4690*/  FADD.FTZ R51, R119, R78 ;  /* 0x0000004e77337221 */ /* 0x002fe20000010000 */
[----:B------:R-:W-:-:S04]  /*46a0*/  FADD.FTZ R55, R17, R82 ;  /* 0x0000005211377221 */ /* 0x000fc80000010000 */
[----:B------:R-:W-:Y:S02]  /*46b0*/  FADD.FTZ R55, R20, R55 ;  /* 0x0000003714377221 */ /* 0x000fe40000010000 */
        /* <DEDUP_REMOVED lines=13> */
[----:B-1----:R-:W-:Y:S01]  /*4790*/  FADD.FTZ R51, R73, R80 ;  /* 0x0000005049337221 */ /* 0x002fe20000010000 */
[----:B------:R-:W-:-:S06]  /*47a0*/  FADD.FTZ R80, R18, R55 ;  /* 0x0000003712507221 */ /* 0x000fcc0000010000 */
[----:B------:R-:W1:Y:S01]  /*47b0*/  MUFU.EX2 R68, R127 ;  /* 0x0000007f00447308 */ /* 0x000e620000000800 */
[C---:B--2---:R-:W-:Y:S01]  /*47c0*/  FADD.FTZ R54, R66.reuse, R51 ;  /* 0x0000003342367221 */ /* 0x044fe20000010000 */
[----:B------:R-:W-:Y:S01]  /*47d0*/  F2FP.SATFINITE.E4M3.F32.PACK_AB_MERGE_C R51, R9, R4, RZ ;  /* 0x000000040933723e */ /* 0x000fe200048070ff */
[----:B------:R-:W-:Y:S01]  /*47e0*/  FADD.FTZ R9, R23, R80 ;  /* 0x0000005017097221 */ /* 0x000fe20000010000 */
[----:B------:R-:W-:Y:S02]  /*47f0*/  F2FP.SATFINITE.E4M3.F32.PACK_AB_MERGE_C R66, R66, R73, RZ ;  /* 0x000000494242723e */ /* 0x000fe400048070ff */
[----:B------:R-:W-:Y:S02]  /*4800*/  F2FP.SATFINITE.E4M3.F32.PACK_AB_MERGE_C R187, R5, R30, R51 ;  /* 0x0000001e05bb723e */ /* 0x000fe40004807033 */
[----:B------:R-:W-:Y:S01]  /*4810*/  CS2R R50, SRZ ;  /* 0x0000000000327805 */ /* 0x000fe2000001ff00 */
[----:B------:R-:W-:Y:S01]  /*4820*/  MUFU.EX2 R97, R97 ;  /* 0x0000006100617308 */ /* 0x000fe20000000800 */
[----:B------:R-:W-:-:S02]  /*4830*/  F2FP.SATFINITE.E4M3.F32.PACK_AB_MERGE_C R182, R64, R109, R66 ;  /* 0x0000006d40b6723e */ /* 0x000fc40004807042 */
[----:B------:R-:W-:Y:S02]  /*4840*/  CS2R R64, SRZ ;  /* 0x0000000000407805 */ /* 0x000fe4000001ff00 */
[----:B------:R-:W-:-:S03]  /*4850*/  CS2R R66, SRZ ;  /* 0x0000000000427805 */ /* 0x000fc6000001ff00 */
[----:B------:R-:W2:Y:S08]  /*4860*/  MUFU.EX2 R33, R33 ;  /* 0x0000002100217308 */ /* 0x000eb00000000800 */
[----:B------:R-:W3:Y:S08]  /*4870*/  MUFU.EX2 R70, R129 ;  /* 0x0000008100467308 */ /* 0x000ef00000000800 */
[----:B------:R4:W-:Y:S08]  /*4880*/  MUFU.EX2 R24, R57 ;  /* 0x0000003900187308 */ /* 0x0009f00000000800 */
[----:B------:R-:W5:Y:S01]  /*4890*/  MUFU.EX2 R95, R95 ;  /* 0x0000005f005f7308 */ /* 0x000f620000000800 */
[----:B----4-:R-:W-:Y:S01]  /*48a0*/  F2FP.SATFINITE.E4M3.F32.PACK_AB_MERGE_C R57, R29, R28, RZ ;  /* 0x0000001c1d39723e */ /* 0x010fe200048070ff */
[----:B0-----:R-:W-:Y:S01]  /*48b0*/  FADD.FTZ R29, R99, R54 ;  /* 0x00000036631d7221 */ /* 0x001fe20000010000 */
[----:B------:R-:W-:-:S02]  /*48c0*/  FADD.FTZ R54, R22, R9 ;  /* 0x0000000916367221 */ /* 0x000fc40000010000 */
[----:B------:R-:W-:Y:S01]  /*48d0*/  F2FP.SATFINITE.E4M3.F32.PACK_AB_MERGE_C R185, R26, R25, R57 ;  /* 0x000000191ab9723e */ /* 0x000fe20004807039 */
[----:B-1----:R-:W-:Y:S01]  /*48e0*/  FADD.FTZ R4, R68, R29 ;  /* 0x0000001d44047221 */ /* 0x002fe20000010000 */
[----:B------:R-:W-:Y:S01]  /*48f0*/  F2FP.SATFINITE.E4M3.F32.PACK_AB_MERGE_C R29, R19, R12, RZ ;  /* 0x0000000c131d723e */ /* 0x000fe200048070ff */
[----:B------:R-:W0:Y:S01]  /*4900*/  MUFU.EX2 R37, R37 ;  /* 0x0000002500257308 */ /* 0x000e220000000800 */
[----:B--2---:R-:W-:Y:S01]  /*4910*/  FADD.FTZ R19, R33, R54 ;  /* 0x0000003621137221 */ /* 0x004fe20000010000 */
[----:B------:R-:W-:Y:S01]  /*4920*/  FADD.FTZ R9, R97, R4 ;  /* 0x0000000461097221 */ /* 0x000fe20000010000 */
[----:B------:R-:W-:Y:S02]  /*4930*/  F2FP.SATFINITE.E4M3.F32.PACK_AB_MERGE_C R54, R20, R17, RZ ;  /* 0x000000111436723e */ /* 0x000fe400048070ff */
[----:B------:R-:W-:Y:S01]  /*4940*/  CS2R R56, SRZ ;  /* 0x0000000000387805 */ /* 0x000fe2000001ff00 */
[----:B------:R-:W-:Y:S01]  /*4950*/  FADD.FTZ R20, R32, R19 ;  /* 0x0000001320147221 */ /* 0x000fe20000010000 */
[----:B---3--:R-:W-:Y:S01]  /*4960*/  FADD.FTZ R12, R70, R9 ;  /* 0x00000009460c7221 */ /* 0x008fe20000010000 */
[----:B------:R-:W-:Y:S01]  /*4970*/  F2FP.SATFINITE.E4M3.F32.PACK_AB_MERGE_C R33, R33, R22, RZ ;  /* 0x000000162121723e */ /* 0x000fe200048070ff */
[----:B------:R-:W1:Y:S01]  /*4980*/  MUFU.EX2 R72, R131 ;  /* 0x0000008300487308 */ /* 0x000e620000000800 */
[----:B------:R-:W-:Y:S01]  /*4990*/  F2FP.SATFINITE.E4M3.F32.PACK_AB_MERGE_C R183, R21, R14, R54 ;  /* 0x0000000e15b7723e */ /* 0x000fe20004807036 */
[----:B-----5:R-:W-:Y:S01]  /*49a0*/  FADD.FTZ R9, R95, R12 ;  /* 0x0000000c5f097221 */ /* 0x020fe20000010000 */
[----:B------:R-:W-:-:S02]  /*49b0*/  F2FP.SATFINITE.E4M3.F32.PACK_AB_MERGE_C R181, R15, R8, R29 ;  /* 0x000000080fb5723e */ /* 0x000fc4000480701d */
[----:B------:R-:W-:Y:S02]  /*49c0*/  CS2R R54, SRZ ;  /* 0x0000000000367805 */ /* 0x000fe4000001ff00 */
[----:B------:R-:W-:Y:S02]  /*49d0*/  F2FP.SATFINITE.E4M3.F32.PACK_AB_MERGE_C R177, R23, R18, R33 ;  /* 0x0000001217b1723e */ /* 0x000fe40004807021 */
[----:B------:R-:W-:Y:S01]  /*49e0*/  F2FP.SATFINITE.E4M3.F32.PACK_AB_MERGE_C R70, R70, R97, RZ ;  /* 0x000000614646723e */ /* 0x000fe200048070ff */
[----:B------:R-:W2:Y:S01]  /*49f0*/  MUFU.EX2 R93, R93 ;  /* 0x0000005d005d7308 */ /* 0x000ea20000000800 */
[----:B0-----:R-:W-:Y:S02]  /*4a00*/  FADD.FTZ R17, R37, R20 ;  /* 0x0000001425117221 */ /* 0x001fe40000010000 */
[----:B------:R-:W-:Y:S02]  /*4a10*/  F2FP.SATFINITE.E4M3.F32.PACK_AB_MERGE_C R176, R68, R99, R70 ;  /* 0x0000006344b0723e */ /* 0x000fe40004807046 */
[----:B------:R-:W-:Y:S01]  /*4a20*/  CS2R R68, SRZ ;  /* 0x0000000000447805 */ /* 0x000fe2000001ff00 */
[----:B------:R-:W-:Y:S01]  /*4a30*/  FADD.FTZ R20, R34, R17 ;  /* 0x0000001122147221 */ /* 0x000fe20000010000 */
[----:B------:R-:W-:Y:S01]  /*4a40*/  CS2R R70, SRZ ;  /* 0x0000000000467805 */ /* 0x000fe2000001ff00 */
[----:B------:R-:W0:Y:S01]  /*4a50*/  MUFU.EX2 R74, R133 ;  /* 0x00000085004a7308 */ /* 0x000e220000000800 */
[----:B-1----:R-:W-:-:S07]  /*4a60*/  FADD.FTZ R12, R72, R9 ;  /* 0x00000009480c7221 */ /* 0x002fce0000010000 */
[----:B------:R-:W1:Y:S01]  /*4a70*/  MUFU.EX2 R41, R41 ;  /* 0x0000002900297308 */ /* 0x000e620000000800 */
[----:B--2---:R-:W-:-:S07]  /*4a80*/  FADD.FTZ R9, R93, R12 ;  /* 0x0000000c5d097221 */ /* 0x004fce0000010000 */
[----:B------:R-:W2:Y:S01]  /*4a90*/  MUFU.EX2 R27, R27 ;  /* 0x0000001b001b7308 */ /* 0x000ea20000000800 */
[C---:B0-----:R-:W-:Y:S01]  /*4aa0*/  F2FP.SATFINITE.E4M3.F32.PACK_AB_MERGE_C R93, R74.reuse, R93, RZ ;  /* 0x0000005d4a5d723e */ /* 0x041fe200048070ff */
[----:B------:R-:W-:-:S03]  /*4ab0*/  FADD.FTZ R74, R74, R9 ;  /* 0x000000094a4a7221 */ /* 0x000fc60000010000 */
[----:B------:R-:W-:Y:S02]  /*4ac0*/  F2FP.SATFINITE.E4M3.F32.PACK_AB_MERGE_C R178, R72, R95, R93 ;  /* 0x0000005f48b2723e */ /* 0x000fe4000480705d */
[----:B------:R-:W-:Y:S01]  /*4ad0*/  CS2R R72, SRZ ;  /* 0x0000000000487805 */ /* 0x000fe2000001ff00 */
[----:B------:R-:W0:Y:S01]  /*4ae0*/  MUFU.EX2 R91, R91 ;  /* 0x0000005b005b7308 */ /* 0x000e220000000800 */
[C---:B-1----:R-:W-:Y:S01]  /*4af0*/  FADD.FTZ R20, R41.reuse, R20 ;  /* 0x0000001429147221 */ /* 0x042fe20000010000 */
[----:B------:R-:W-:-:S04]  /*4b00*/  F2FP.SATFINITE.E4M3.F32.PACK_AB_MERGE_C R34, R41, R34, RZ ;  /* 0x000000222922723e */ /* 0x000fc800048070ff */
[----:B------:R-:W-:Y:S02]  /*4b10*/  F2FP.SATFINITE.E4M3.F32.PACK_AB_MERGE_C R179, R37, R32, R34 ;  /* 0x0000002025b3723e */ /* 0x000fe40004807022 */
[----:B------:R-:W-:Y:S01]  /*4b20*/  CS2R R32, SRZ ;  /* 0x0000000000207805 */ /* 0x000fe2000001ff00 */
[----:B------:R-:W1:Y:S01]  /*4b30*/  MUFU.EX2 R36, R36 ;  /* 0x0000002400247308 */ /* 0x000e620000000800 */
[----:B--2---:R-:W-:-:S07]  /*4b40*/  FADD.FTZ R17, R27, R20 ;  /* 0x000000141b117221 */ /* 0x004fce0000010000 */
[----:B------:R-:W2:Y:S01]  /*4b50*/  MUFU.EX2 R76, R135 ;  /* 0x00000087004c7308 */ /* 0x000ea20000000800 */
[----:B0-----:R-:W-:Y:S01]  /*4b60*/  FADD.FTZ R9, R91, R74 ;  /* 0x0000004a5b097221 */ /* 0x001fe20000010000 */
[----:B------:R-:W-:-:S06]  /*4b70*/  CS2R R74, SRZ ;  /* 0x00000000004a7805 */ /* 0x000fcc000001ff00 */
[----:B------:R-:W0:Y:S01]  /*4b80*/  MUFU.EX2 R31, R31 ;  /* 0x0000001f001f7308 */ /* 0x000e220000000800 */
[----:B-1----:R-:W-:-:S07]  /*4b90*/  FADD.FTZ R22, R36, R17 ;  /* 0x0000001124167221 */ /* 0x002fce0000010000 */
[----:B------:R-:W1:Y:S01]  /*4ba0*/  MUFU.EX2 R89, R89 ;  /* 0x0000005900597308 */ /* 0x000e620000000800 */
[----:B--2---:R-:W-:-:S07]  /*4bb0*/  FADD.FTZ R20, R76, R9 ;  /* 0x000000094c147221 */ /* 0x004fce0000010000 */
[----:B------:R-:W2:Y:S01]  /*4bc0*/  MUFU.EX2 R40, R40 ;  /* 0x0000002800287308 */ /* 0x000ea20000000800 */
[----:B0-----:R-:W-:-:S07]  /*4bd0*/  FADD.FTZ R9, R31, R22 ;  /* 0x000000161f097221 */ /* 0x001fce0000010000 */
[----:B------:R-:W0:Y:S01]  /*4be0*/  MUFU.EX2 R38, R38 ;  /* 0x0000002600267308 */ /* 0x000e220000000800 */
[----:B-1----:R-:W-:Y:S01]  /*4bf0*/  FADD.FTZ R5, R89, R20 ;  /* 0x0000001459057221 */ /* 0x002fe20000010000 */
[----:B------:R-:W-:-:S03]  /*4c00*/  F2FP.SATFINITE.E4M3.F32.PACK_AB_MERGE_C R89, R24, R89, RZ ;  /* 0x000000591859723e */ /* 0x000fc600048070ff */
[----:B------:R-:W-:Y:S01]  /*4c10*/  FADD.FTZ R24, R24, R5 ;  /* 0x0000000518187221 */ /* 0x000fe20000010000 */
[----:B------:R-:W-:Y:S02]  /*4c20*/  F2FP.SATFINITE.E4M3.F32.PACK_AB_MERGE_C R172, R76, R91, R89 ;  /* 0x0000005b4cac723e */ /* 0x000fe40004807059 */
[----:B------:R-:W1:Y:S01]  /*4c30*/  MUFU.EX2 R59, R59 ;  /* 0x0000003b003b7308 */ /* 0x000e620000000800 */
[C---:B--2---:R-:W-:Y:S01]  /*4c40*/  FADD.FTZ R9, R40.reuse, R9 ;  /* 0x0000000928097221 */ /* 0x044fe20000010000 */
[----:B------:R-:W-:Y:S02]  /*4c50*/  F2FP.SATFINITE.E4M3.F32.PACK_AB_MERGE_C R31, R40, R31, RZ ;  /* 0x0000001f281f723e */ /* 0x000fe400048070ff */
[----:B------:R-:W-:Y:S02]  /*4c60*/  CS2R R40, SRZ ;  /* 0x0000000000287805 */ /* 0x000fe4000001ff00 */
[----:B------:R-:W-:Y:S02]  /*4c70*/  F2FP.SATFINITE.E4M3.F32.PACK_AB_MERGE_C R173, R36, R27, R31 ;  /* 0x0000001b24ad723e */ /* 0x000fe4000480701f */
[----:B------:R-:W-:Y:S01]  /*4c80*/  CS2R R26, SRZ ;  /* 0x00000000001a7805 */ /* 0x000fe2000001ff00 */
[----:B------:R-:W2:Y:S01]  /*4c90*/  MUFU.EX2 R43, R43 ;  /* 0x0000002b002b7308 */ /* 0x000ea20000000800 */
[----:B0-----:R-:W-:Y:S01]  /*4ca0*/  FADD.FTZ R20, R38, R9 ;  /* 0x0000000926147221 */ /* 0x001fe20000010000 */
[----:B------:R-:W-:-:S02]  /*4cb0*/  CS2R R30, SRZ ;  /* 0x00000000001e7805 */ /* 0x000fc4000001ff00 */
[----:B------:R-:W-:-:S04]  /*4cc0*/  CS2R R36, SRZ ;  /* 0x0000000000247805 */ /* 0x000fc8000001ff00 */
[----:B------:R0:W3:Y:S01]  /*4cd0*/  MUFU.EX2 R78, R87 ;  /* 0x00000057004e7308 */ /* 0x0000e20000000800 */
[----:B-1----:R-:W-:Y:S01]  /*4ce0*/  FADD.FTZ R5, R59, R24 ;  /* 0x000000183b057221 */ /* 0x002fe20000010000 */
[----:B------:R-:W-:-:S06]  /*4cf0*/  CS2R R24, SRZ ;  /* 0x0000000000187805 */ /* 0x000fcc000001ff00 */
[----:B------:R-:W1:Y:S01]  /*4d00*/  MUFU.EX2 R35, R35 ;  /* 0x0000002300237308 */ /* 0x000e620000000800 */
[----:B--2---:R-:W-:Y:S01]  /*4d10*/  FADD.FTZ R20, R43, R20 ;  /* 0x000000142b147221 */ /* 0x004fe20000010000 */
[----:B0-----:R-:W-:-:S06]  /*4d20*/  CS2R R86, SRZ ;  /* 0x0000000000567805 */ /* 0x001fcc000001ff00 */
[----:B------:R-:W0:Y:S01]  /*4d30*/  MUFU.EX2 R61, R61 ;  /* 0x0000003d003d7308 */ /* 0x000e220000000800 */
[----:B---3--:R-:W-:-:S07]  /*4d40*/  FADD.FTZ R14, R78, R5 ;  /* 0x000000054e0e7221 */ /* 0x008fce0000010000 */
[----:B------:R2:W3:Y:S01]  /*4d50*/  MUFU.EX2 R28, R85 ;  /* 0x00000055001c7308 */ /* 0x0004e20000000800 */
[----:B-1----:R-:W-:-:S07]  /*4d60*/  FADD.FTZ R9, R35, R20 ;  /* 0x0000001423097221 */ /* 0x002fce0000010000 */
[----:B------:R-:W1:Y:S01]  /*4d70*/  MUFU.EX2 R44, R44 ;  /* 0x0000002c002c7308 */ /* 0x000e620000000800 */
[----:B0-----:R-:W-:Y:S01]  /*4d80*/  FADD.FTZ R5, R61, R14 ;  /* 0x0000000e3d057221 */ /* 0x001fe20000010000 */
[----:B--2---:R-:W-:-:S06]  /*4d90*/  CS2R R84, SRZ ;  /* 0x0000000000547805 */ /* 0x004fcc000001ff00 */
[----:B------:R-:W0:Y:S01]  /*4da0*/  MUFU.EX2 R42, R42 ;  /* 0x0000002a002a7308 */ /* 0x000e220000000800 */
[C---:B---3--:R-:W-:Y:S01]  /*4db0*/  F2FP.SATFINITE.E4M3.F32.PACK_AB_MERGE_C R61, R28.reuse, R61, RZ ;  /* 0x0000003d1c3d723e */ /* 0x048fe200048070ff */
[----:B------:R-:W-:-:S03]  /*4dc0*/  FADD.FTZ R28, R28, R5 ;  /* 0x000000051c1c7221 */ /* 0x000fc60000010000 */
[----:B------:R-:W-:Y:S02]  /*4dd0*/  F2FP.SATFINITE.E4M3.F32.PACK_AB_MERGE_C R174, R78, R59, R61 ;  /* 0x0000003b4eae723e */ /* 0x000fe4000480703d */
[----:B------:R-:W-:Y:S02]  /*4de0*/  CS2R R58, SRZ ;  /* 0x00000000003a7805 */ /* 0x000fe4000001ff00 */
[----:B------:R-:W-:Y:S01]  /*4df0*/  CS2R R60, SRZ ;  /* 0x00000000003c7805 */ /* 0x000fe2000001ff00 */
[----:B------:R-:W2:Y:S01]  /*4e00*/  MUFU.EX2 R83, R83 ;  /* 0x0000005300537308 */ /* 0x000ea20000000800 */
[C---:B-1----:R-:W-:Y:S01]  /*4e10*/  FADD.FTZ R9, R44.reuse, R9 ;  /* 0x000000092c097221 */ /* 0x042fe20000010000 */
[----:B------:R-:W-:Y:S02]  /*4e20*/  F2FP.SATFINITE.E4M3.F32.PACK_AB_MERGE_C R35, R44, R35, RZ ;  /* 0x000000232c23723e */ /* 0x000fe400048070ff */
[----:B------:R-:W-:Y:S02]  /*4e30*/  CS2R R78, SRZ ;  /* 0x00000000004e7805 */ /* 0x000fe4000001ff00 */
[----:B------:R-:W-:-:S02]  /*4e40*/  F2FP.SATFINITE.E4M3.F32.PACK_AB_MERGE_C R175, R43, R38, R35 ;  /* 0x000000262baf723e */ /* 0x000fc40004807023 */
[----:B------:R-:W-:Y:S01]  /*4e50*/  CS2R R34, SRZ ;  /* 0x0000000000227805 */ /* 0x000fe2000001ff00 */
[----:B------:R-:W1:Y:S01]  /*4e60*/  MUFU.EX2 R47, R47 ;  /* 0x0000002f002f7308 */ /* 0x000e620000000800 */
[----:B0-----:R-:W-:-:S07]  /*4e70*/  FADD.FTZ R14, R42, R9 ;  /* 0x000000092a0e7221 */ /* 0x001fce0000010000 */
[----:B------:R-:W0:Y:S01]  /*4e80*/  MUFU.EX2 R4, R137 ;  /* 0x0000008900047308 */ /* 0x000e220000000800 */
[----:B--2---:R-:W-:Y:S01]  /*4e90*/  FADD.FTZ R5, R83, R28 ;  /* 0x0000001c53057221 */ /* 0x004fe20000010000 */
[----:B------:R-:W-:-:S06]  /*4ea0*/  CS2R R28, SRZ ;  /* 0x00000000001c7805 */ /* 0x000fcc000001ff00 */
        /* <DEDUP_REMOVED lines=10> */
[----:B------:R-:W-:-:S03]  /*4f50*/  FADD.FTZ R12, R12, R5 ;  /* 0x000000050c0c7221 */ /* 0x000fc60000010000 */
[----:B------:R-:W-:Y:S02]  /*4f60*/  F2FP.SATFINITE.E4M3.F32.PACK_AB_MERGE_C R168, R4, R83, R77 ;  /* 0x0000005304a8723e */ /* 0x000fe4000480704d */
[----:B------:R-:W-:Y:S02]  /*4f70*/  CS2R R76, SRZ ;  /* 0x00000000004c7805 */ /* 0x000fe4000001ff00 */
[----:B------:R-:W-:Y:S01]  /*4f80*/  CS2R R82, SRZ ;  /* 0x0000000000527805 */ /* 0x000fe2000001ff00 */
[----:B------:R-:W0:Y:S01]  /*4f90*/  MUFU.EX2 R63, R63 ;  /* 0x0000003f003f7308 */ /* 0x000e220000000800 */
[C---:B--2---:R-:W-:Y:S01]  /*4fa0*/  FADD.FTZ R9, R46.reuse, R9 ;  /* 0x000000092e097221 */ /* 0x044fe20000010000 */
[----:B------:R-:W-:-:S04]  /*4fb0*/  F2FP.SATFINITE.E4M3.F32.PACK_AB_MERGE_C R39, R46, R39, RZ ;  /* 0x000000272e27723e */ /* 0x000fc800048070ff */
[----:B------:R-:W-:Y:S02]  /*4fc0*/  F2FP.SATFINITE.E4M3.F32.PACK_AB_MERGE_C R169, R47, R42, R39 ;  /* 0x0000002a2fa9723e */ /* 0x000fe40004807027 */
[----:B------:R-:W-:Y:S01]  /*4fd0*/  CS2R R38, SRZ ;  /* 0x0000000000267805 */ /* 0x000fe2000001ff00 */
[----:B------:R-:W2:Y:S01]  /*4fe0*/  MUFU.EX2 R49, R49 ;  /* 0x0000003100317308 */ /* 0x000ea20000000800 */
[----:B-1----:R-:W-:Y:S01]  /*4ff0*/  FADD.FTZ R18, R48, R9 ;  /* 0x0000000930127221 */ /* 0x002fe20000010000 */
[----:B------:R-:W-:Y:S02]  /*5000*/  CS2R R42, SRZ ;  /* 0x00000000002a7805 */ /* 0x000fe4000001ff00 */
[----:B------:R-:W-:-:S04]  /*5010*/  CS2R R46, SRZ ;  /* 0x00000000002e7805 */ /* 0x000fc8000001ff00 */
[----:B------:R-:W1:Y:S01]  /*5020*/  MUFU.EX2 R8, R141 ;  /* 0x0000008d00087308 */ /* 0x000e620000000800 */
[----:B0-----:R-:W-:-:S07]  /*5030*/  FADD.FTZ R5, R63, R12 ;  /* 0x0000000c3f057221 */ /* 0x001fce0000010000 */
[----:B------:R-:W-:Y:S01]  /*5040*/  MUFU.EX2 R45, R45 ;  /* 0x0000002d002d7308 */ /* 0x000fe20000000800 */
[----:B--2---:R-:W-:-:S07]  /*5050*/  FADD.FTZ R18, R49, R18 ;  /* 0x0000001231127221 */ /* 0x004fce0000010000 */
[----:B------:R0:W2:Y:S01]  /*5060*/  MUFU.EX2 R14, R81 ;  /* 0x00000051000e7308 */ /* 0x0000a20000000800 */
[----:B-1----:R-:W-:-:S07]  /*5070*/  FADD.FTZ R4, R8, R5 ;  /* 0x0000000508047221 */ /* 0x002fce0000010000 */
[----:B------:R-:W1:Y:S01]  /*5080*/  MUFU.EX2 R143, R143 ;  /* 0x0000008f008f7308 */ /* 0x000e620000000800 */
[----:B0-----:R-:W-:-:S07]  /*5090*/  CS2R R80, SRZ ;  /* 0x0000000000507805 */ /* 0x001fce000001ff00 */
[----:B------:R-:W0:Y:S01]  /*50a0*/  MUFU.EX2 R52, R52 ;  /* 0x0000003400347308 */ /* 0x000e220000000800 */
[----:B--2---:R-:W-:Y:S01]  /*50b0*/  F2FP.SATFINITE.E4M3.F32.PACK_AB_MERGE_C R12, R14, R45, RZ ;  /* 0x0000002d0e0c723e */ /* 0x004fe200048070ff */
[----:B------:R-:W-:-:S03]  /*50c0*/  FADD.FTZ R45, R45, R18 ;  /* 0x000000122d2d7221 */ /* 0x000fc60000010000 */
[----:B------:R-:W-:Y:S02]  /*50d0*/  F2FP.SATFINITE.E4M3.F32.PACK_AB_MERGE_C R171, R49, R48, R12 ;  /* 0x0000003031ab723e */ /* 0x000fe4000480700c */
[----:B------:R-:W-:Y:S01]  /*50e0*/  CS2R R48, SRZ ;  /* 0x0000000000307805 */ /* 0x000fe2000001ff00 */
[----:B-1----:R-:W-:Y:S01]  /*50f0*/  FADD.FTZ R5, R143, R4 ;  /* 0x000000048f057221 */ /* 0x002fe20000010000 */
[----:B------:R-:W-:Y:S01]  /*5100*/  FADD.FTZ R4, R14, R45 ;  /* 0x0000002d0e047221 */ /* 0x000fe20000010000 */
[----:B------:R-:W-:Y:S02]  /*5110*/  CS2R R44, SRZ ;  /* 0x00000000002c7805 */ /* 0x000fe4000001ff00 */
[C---:B0-----:R-:W-:Y:S01]  /*5120*/  F2FP.SATFINITE.E4M3.F32.PACK_AB_MERGE_C R9, R52.reuse, R143, RZ ;  /* 0x0000008f3409723e */ /* 0x041fe200048070ff */
[----:B------:R-:W-:Y:S01]  /*5130*/  FADD.FTZ R5, R52, R5 ;  /* 0x0000000534057221 */ /* 0x000fe20000010000 */
[----:B------:R-:W-:Y:S02]  /*5140*/  CS2R R52, SRZ ;  /* 0x0000000000347805 */ /* 0x000fe4000001ff00 */
[----:B------:R-:W-:-:S02]  /*5150*/  F2FP.SATFINITE.E4M3.F32.PACK_AB_MERGE_C R170, R8, R63, R9 ;  /* 0x0000003f08aa723e */ /* 0x000fc40004807009 */
        /* <DEDUP_REMOVED lines=37> */
[----:B------:R-:W-:Y:S01]  /*53b0*/  UMOV UR56, URZ ;  /* 0x0000003f00387c82 */ /* 0x000fe20008000000 */
[----:B------:R-:W-:Y:S01]  /*53c0*/  UMOV UR54, URZ ;  /* 0x0000003f00367c82 */ /* 0x000fe20008000000 */
[----:B------:R-:W-:Y:S01]  /*53d0*/  ULDC UR52, c[0x0][0x288] ;  /* 0x0000a20000347ab9 */ /* 0x000fe20000000800 */
[----:B------:R-:W-:-:S05]  /*53e0*/  ULDC UR53, c[0x0][0x2f0] ;  /* 0x0000bc0000357ab9 */ /* 0x000fca0000000800 */
.L_x_9834:
[----:B------:R-:W-:Y:S01]  /*53f0*/  ISETP.NE.AND P2, PT, RZ, UR40, PT ;  /* 0x00000028ff007c0c */ /* 0x000fe2000bf45270 */
[----:B------:R-:W-:-:S04]  /*5400*/  UISETP.NE.AND UP0, UPT, UR54, 0x1, UPT ;  /* 0x000000013600788c */ /* 0x000fc8000bf05270 */
[----:B------:R-:W-:-:S04]  /*5410*/  USEL UR47, URZ, 0x1, UP0 ;  /* 0x000000013f2f7887 */ /* 0x000fc80008000000 */
[----:B------:R-:W-:-:S04]  /*5420*/  ULOP3.LUT UR47, UR56, UR47, URZ, 0x3c, !UPT ;  /* 0x0000002f382f7292 */ /* 0x000fc8000f8e3c3f */
[----:B------:R-:W-:Y:S08]  /*5430*/  @P2 BRA `(.L_x_9824) ;  /* 0x0000000000382947 */ /* 0x000ff00003800000 */
[----:B------:R-:W-:Y:S05]  /*5440*/  @!P0 BRA `(.L_x_9825) ;  /* 0x0000000000048947 */ /* 0x000fea0003800000 */
[----:B------:R-:W-:Y:S01]  /*5450*/  BPT.TRAP 0x1 ;  /* 0x000000040000795c */ /* 0x000fe20000300000 */
.L_x_9825:
        /* <DEDUP_REMOVED lines=9> */
.L_x_9826:
[----:B-1----:R-:W-:Y:S05]  /*54f0*/  @P1 BRA `(.L_x_9824) ;  /* 0x0000000000081947 */ /* 0x002fea0003800000 */
[----:B------:R-:W1:Y:S02]  /*5500*/  SYNCS.PHASECHK.TRANS64.TRYWAIT P1, [UR6+0x22830], R10 ;  /* 0x0228300aff0075a7 */ /* 0x000e640008020146 */
[----:B-1----:R-:W-:Y:S05]  /*5510*/  @!P1 BRA `(.L_x_9827) ;  /* 0x000000f000ac9947 */ /* 0x002fea0003800000 */
.L_x_9824:
        /* <DEDUP_REMOVED lines=134> */
.L_x_9829:
[----:B------:R-:W-:Y:S01]  /*5d80*/  ULEA UR6, UR54, UR41, 0x3 ;  /* 0x0000002936067291 */ /* 0x000fe2000f8e183f */
[----:B------:R-:W-:-:S05]  /*5d90*/  IMAD.U32 R10, RZ, RZ, UR56 ;  /* 0x00000038ff0a7e24 */ /* 0x000fca000f8e00ff */
[----:B------:R-:W-:-:S04]  /*5da0*/  SHF.L.U32 R10, R10, 0x1f, RZ ;  /* 0x0000001f0a0a7819 */ /* 0x000fc800000006ff */
[----:B------:R0:W1:Y:S01]  /*5db0*/  SYNCS.PHASECHK.TRANS64.TRYWAIT P1, [UR6+0x22850], R10 ;  /* 0x0228500aff0075a7 */ /* 0x0000620008020146 */
[----:B------:R-:W-:Y:S05]  /*5dc0*/  @!P0 BRA `(.L_x_9830) ;  /* 0x0000000000048947 */ /* 0x000fea0003800000 */
[----:B------:R-:W-:Y:S01]  /*5dd0*/  BPT.TRAP 0x1 ;  /* 0x000000040000795c */ /* 0x000fe20000300000 */
.L_x_9830:
[----:B-1----:R-:W-:Y:S05]  /*5de0*/  @P1 BRA `(.L_x_9828) ;  /* 0x0000000000081947 */ /* 0x002fea0003800000 */
[----:B------:R-:W1:Y:S02]  /*5df0*/  SYNCS.PHASECHK.TRANS64.TRYWAIT P1, [UR6+0x22850], R10 ;  /* 0x0228500aff0075a7 */ /* 0x000e640008020146 */
[----:B-1----:R-:W-:Y:S05]  /*5e00*/  @!P1 BRA `(.L_x_9831) ;  /* 0x000000e800889947 */ /* 0x002fea0003800000 */
.L_x_9828:
        /* <DEDUP_REMOVED lines=34> */
.L_x_9832:
[----:B------:R-:W-:Y:S01]  /*6030*/  UISETP.NE.AND UP0, UPT, UR44, URZ, UPT ;  /* 0x0000003f2c00728c */ /* 0x000fe2000bf05270 */
[C---:B------:R-:W-:Y:S01]  /*6040*/  FMUL.FTZ R175, R0.reuse, R141 ;  /* 0x0000008d00af7220 */ /* 0x040fe20000410000 */
[C---:B------:R-:W-:Y:S01]  /*6050*/  FMUL.FTZ R141, R0.reuse, R125 ;  /* 0x0000007d008d7220 */ /* 0x040fe20000410000 */
[C---:B------:R-:W-:Y:S01]  /*6060*/  FMUL.FTZ R23, R0.reuse, R142 ;  /* 0x0000008e00177220 */ /* 0x040fe20000410000 */
[C---:B------:R-:W-:Y:S01]  /*6070*/  FMUL.FTZ R142, R0.reuse, R128 ;  /* 0x00000080008e7220 */ /* 0x040fe20000410000 */
[----:B------:R-:W-:Y:S01]  /*6080*/  IMAD.MOV.U32 R128, RZ, RZ, R6 ;  /* 0x000000ffff807224 */ /* 0x000fe200078e0006 */
[----:B------:R-:W-:Y:S01]  /*6090*/  PLOP3.LUT P1, PT, PT, PT, UP0, 0x80, 0x0 ;  /* 0x000000000000781c */ /* 0x000fe20003f2f008 */
[C---:B------:R-:W-:Y:S01]  /*60a0*/  FMUL.FTZ R171, R0.reuse, R145 ;  /* 0x0000009100ab7220 */ /* 0x040fe20000410000 */
[----:B------:R-:W-:Y:S01]  /*60b0*/  PLOP3.LUT P2, PT, PT, PT, UP0, 0x80, 0x0 ;  /* 0x000000000000781c */ /* 0x000fe20003f4f008 */
[C---:B------:R-:W-:Y:S01]  /*60c0*/  FMUL.FTZ R12, R0.reuse, R155 ;  /* 0x0000009b000c7220 */ /* 0x040fe20000410000 */
[C---:B------:R-:W-:Y:S01]  /*60d0*/  FMUL.FTZ R155, R0.reuse, R161 ;  /* 0x000000a1009b7220 */ /* 0x040fe20000410000 */
[----:B------:R-:W-:Y:S01]  /*60e0*/  @UP0 ULDC UR6, c[0x0][0x44c] ;  /* 0x0001130000060ab9 */ /* 0x000fe20000000800 */
[C---:B0-----:R-:W-:Y:S01]  /*60f0*/  FMUL.FTZ R10, R0.reuse, R152 ;  /* 0x00000098000a7220 */ /* 0x041fe20000410000 */
        /* <DEDUP_REMOVED lines=10> */
[----:B------:R-:W-:Y:S01]  /*61a0*/  IMAD.U32 R127, RZ, RZ, UR53 ;  /* 0x00000035ff7f7e24 */ /* 0x000fe2000f8e00ff */
[----:B------:R-:W-:Y:S01]  /*61b0*/  @P2 SHF.R.U32.HI R128, RZ, UR6, R125 ;  /* 0x00000006ff802c19 */ /* 0x000fe2000801167d */
[----:B------:R-:W-:Y:S01]  /*61c0*/  UMOV UR6, 0x1 ;  /* 0x0000000100067882 */ /* 0x000fe20000000000 */
[C---:B------:R-:W-:Y:S01]  /*61d0*/  FMUL.FTZ R152, R0.reuse, R156 ;  /* 0x0000009c00987220 */ /* 0x040fe20000410000 */
[----:B------:R-:W-:Y:S01]  /*61e0*/  UIMAD UR6, UR55, -0xa0, UR6 ;  /* 0xffffff60370678a4 */ /* 0x000fe2000f8e0206 */
[C---:B------:R-:W-:Y:S01]  /*61f0*/  FMUL.FTZ R15, R0.reuse, R158 ;  /* 0x0000009e000f7220 */ /* 0x040fe20000410000 */
[----:B------:R-:W1:Y:S01]  /*6200*/  SHFL.IDX PT, R145, R128, RZ, 0x1c1f ;  /* 0x001c1fff80917589 */ /* 0x000e6200000e0000 */
[----:B------:R-:W2:Y:S01]  /*6210*/  MUFU.TANH R11, R11 ;  /* 0x0000000b000b7308 */ /* 0x000ea20000002400 */
[C---:B------:R-:W-:Y:S01]  /*6220*/  FMUL.FTZ R153, R0.reuse, R157 ;  /* 0x0000009d00997220 */ /* 0x040fe20000410000 */
[----:B------:R-:W-:Y:S01]  /*6230*/  FMUL.FTZ R158, R0, R136 ;  /* 0x00000088009e7220 */ /* 0x000fe20000410000 */
[----:B------:R-:W-:-:S02]  /*6240*/  IMAD.U32 R130, RZ, RZ, UR6 ;  /* 0x00000006ff827e24 */ /* 0x000fc4000f8e00ff */
[C---:B------:R-:W-:Y:S01]  /*6250*/  FMUL.FTZ R136, R0.reuse, R143 ;  /* 0x0000008f00887220 */ /* 0x040fe20000410000 */
[C---:B------:R-:W-:Y:S01]  /*6260*/  FMUL.FTZ R143, R0.reuse, R132 ;  /* 0x00000084008f7220 */ /* 0x040fe20000410000 */
[C---:B------:R-:W-:Y:S01]  /*6270*/  FMUL.FTZ R13, R0.reuse, R154 ;  /* 0x0000009a000d7220 */ /* 0x040fe20000410000 */
[----:B------:R-:W-:Y:S01]  /*6280*/  IMAD R130, R7, -0x2, R130 ;  /* 0xfffffffe07827824 */ /* 0x000fe200078e0282 */
[----:B------:R-:W3:Y:S01]  /*6290*/  MUFU.TANH R152, R152 ;  /* 0x0000009800987308 */ /* 0x000ee20000002400 */
[C---:B------:R-:W-:Y:S01]  /*62a0*/  FMUL.FTZ R154, R0.reuse, R160 ;  /* 0x000000a0009a7220 */ /* 0x040fe20000410000 */
[C---:B------:R-:W-:Y:S01]  /*62b0*/  FMUL.FTZ R157, R0.reuse, R164 ;  /* 0x000000a4009d7220 */ /* 0x040fe20000410000 */
[----:B------:R-:W-:Y:S02]  /*62c0*/  IMAD R130, R127, UR43, R130 ;  /* 0x0000002b7f827c24 */ /* 0x000fe4000f8e0282 */
        /* <DEDUP_REMOVED lines=11> */
[----:B-1----:R-:W-:Y:S01]  /*6380*/  IADD3 R132, R145, -UR52, R130 ;  /* 0x8000003491847c10 */ /* 0x002fe2000fffe082 */
[----:B------:R-:W1:Y:S01]  /*6390*/  MUFU.TANH R154, R154 ;  /* 0x0000009a009a7308 */ /* 0x000e620000002400 */
[C---:B------:R-:W-:Y:S01]  /*63a0*/  FMUL.FTZ R125, R0.reuse, R131 ;  /* 0x00000083007d7220 */ /* 0x040fe20000410000 */
[----:B------:R-:W-:Y:S01]  /*63b0*/  FMUL.FTZ R131, R0, R133 ;  /* 0x0000008500837220 */ /* 0x000fe20000410000 */
[----:B------:R-:W-:Y:S01]  /*63c0*/  ISETP.GT.AND P1, PT, R132, RZ, PT ;  /* 0x000000ff8400720c */ /* 0x000fe20003f24270 */
[----:B------:R-:W-:Y:S01]  /*63d0*/  FMUL.FTZ R104, R0, R104 ;  /* 0x0000006800687220 */ /* 0x000fe20000410000 */
[----:B------:R-:W-:Y:S01]  /*63e0*/  ISETP.GT.AND P2, PT, R132, 0x1, PT ;  /* 0x000000018400780c */ /* 0x000fe20003f44270 */
[----:B------:R-:W-:Y:S01]  /*63f0*/  FMUL.FTZ R109, R0, R109 ;  /* 0x0000006d006d7220 */ /* 0x000fe20000410000 */
[----:B0-----:R-:W-:Y:S01]  /*6400*/  FSEL R177, R10, -INF , P1 ;  /* 0xff8000000ab17808 */ /* 0x001fe20000800000 */
[----:B------:R-:W0:Y:S01]  /*6410*/  MUFU.TANH R155, R155 ;  /* 0x0000009b009b7308 */ /* 0x000e220000002400 */
[----:B------:R-:W-:Y:S01]  /*6420*/  ISETP.GT.AND P1, PT, R132, 0x8, PT ;  /* 0x000000088400780c */ /* 0x000fe20003f24270 */
[C---:B------:R-:W-:Y:S01]  /*6430*/  FMUL.FTZ R120, R0.reuse, R122 ;  /* 0x0000007a00787220 */ /* 0x040fe20000410000 */
[----:B--2---:R-:W-:Y:S01]  /*6440*/  FSEL R181, R11, -INF , P2 ;  /* 0xff8000000bb57808 */ /* 0x004fe20001000000 */
[C---:B------:R-:W-:Y:S01]  /*6450*/  FMUL.FTZ R122, R0.reuse, R126 ;  /* 0x0000007e007a7220 */ /* 0x040fe20000410000 */
[----:B------:R-:W-:Y:S01]  /*6460*/  FMNMX.FTZ R10, R177, R8, !PT ;  /* 0x00000008b10a7209 */ /* 0x000fe20007810000 */
[----:B------:R-:W-:Y:S01]  /*6470*/  FMUL.FTZ R126, R0, R134 ;  /* 0x00000086007e7220 */ /* 0x000fe20000410000 */
[----:B------:R-:W-:Y:S01]  /*6480*/  ISETP.GT.AND P2, PT, R132, 0x9, PT ;  /* 0x000000098400780c */ /* 0x000fe20003f44270 */
[----:B------:R-:W2:Y:S01]  /*6490*/  MUFU.TANH R157, R157 ;  /* 0x0000009d009d7308 */ /* 0x000ea20000002400 */
[----:B---3--:R-:W-:Y:S01]  /*64a0*/  FSEL R185, R152, -INF , P1 ;  /* 0xff80000098b97808 */ /* 0x008fe20000800000 */
[C---:B------:R-:W-:Y:S01]  /*64b0*/  FMUL.FTZ R105, R0.reuse, R105 ;  /* 0x0000006900697220 */ /* 0x040fe20000410000 */
[----:B------:R-:W-:Y:S01]  /*64c0*/  FMNMX.FTZ R10, R181, R10, !PT ;  /* 0x0000000ab50a7209 */ /* 0x000fe20007810000 */
[----:B------:R-:W-:Y:S01]  /*64d0*/  FMUL.FTZ R108, R0, R108 ;  /* 0x0000006c006c7220 */ /* 0x000fe20000410000 */
[----:B------:R-:W-:Y:S01]  /*64e0*/  ISETP.GT.AND P1, PT, R132, 0x10, PT ;  /* 0x000000108400780c */ /* 0x000fe20003f24270 */
[C---:B------:R-:W-:Y:S01]  /*64f0*/  FMUL.FTZ R113, R0.reuse, R113 ;  /* 0x0000007100717220 */ /* 0x040fe20000410000 */
[----:B----4-:R-:W-:Y:S01]  /*6500*/  FSEL R187, R153, -INF , P2 ;  /* 0xff80000099bb7808 */ /* 0x010fe20001000000 */
[----:B------:R-:W3:Y:S01]  /*6510*/  MUFU.TANH R156, R156 ;  /* 0x0000009c009c7308 */ /* 0x000ee20000002400 */
[----:B------:R-:W-:Y:S01]  /*6520*/  FMNMX.FTZ R10, R185, R10, !PT ;  /* 0x0000000ab90a7209 */ /* 0x000fe20007810000 */
[----:B------:R-:W-:Y:S01]  /*6530*/  FMUL.FTZ R112, R0, R112 ;  /* 0x0000007000707220 */ /* 0x000fe20000410000 */
[----:B------:R-:W-:Y:S01]  /*6540*/  ISETP.GT.AND P2, PT, R132, 0x11, PT ;  /* 0x000000118400780c */ /* 0x000fe20003f44270 */
[----:B------:R-:W-:Y:S01]  /*6550*/  FMUL.FTZ R127, R0, R135 ;  /* 0x00000087007f7220 */ /* 0x000fe20000410000 */
[----:B-1----:R-:W-:Y:S01]  /*6560*/  FSEL R189, R154, -INF , P1 ;  /* 0xff8000009abd7808 */ /* 0x002fe20000800000 */
[----:B------:R-:W-:Y:S01]  /*6570*/  FMUL.FTZ R117, R0, R117 ;  /* 0x0000007500757220 */ /* 0x000fe20000410000 */
[----:B------:R-:W-:Y:S01]  /*6580*/  FMNMX.FTZ R10, R187, R10, !PT ;  /* 0x0000000abb0a7209 */ /* 0x000fe20007810000 */
[----:B------:R-:W1:Y:S01]  /*6590*/  MUFU.TANH R158, R158 ;  /* 0x0000009e009e7308 */ /* 0x000e620000002400 */
        /* <DEDUP_REMOVED lines=11> */
[----:B------:R-:W-:Y:S01]  /*6650*/  FMUL.FTZ R138, R0, R147 ;  /* 0x00000093008a7220 */ /* 0x000fe20000410000 */
[----:B------:R-:W-:Y:S01]  /*6660*/  ISETP.GT.AND P1, PT, R132, 0x20, PT ;  /* 0x000000208400780c */ /* 0x000fe20003f24270 */
[----:B------:R-:W-:Y:S01]  /*6670*/  FMUL.FTZ R96, R0, R96 ;  /* 0x0000006000607220 */ /* 0x000fe20000410000 */
[----:B---3--:R-:W-:Y:S01]  /*6680*/  FSEL R155, R156, -INF , P2 ;  /* 0xff8000009c9b7808 */ /* 0x008fe20001000000 */
[----:B------:R-:W2:Y:S01]  /*6690*/  MUFU.TANH R179, R179 ;  /* 0x000000b300b37308 */ /* 0x000ea20000002400 */
        /* <DEDUP_REMOVED lines=11> */
[----:B------:R-:W0:Y:S01]  /*6750*/  SHFL.IDX PT, R99, R128, 0x1, 0x1c1f ;  /* 0x003c1f0080637f89 */ /* 0x000e2200000e0000 */
[----:B------:R-:W-:Y:S01]  /*6760*/  FMNMX.FTZ R10, R157, R10, !PT ;  /* 0x0000000a9d0a7209 */ /* 0x000fe20007810000 */
[----:B------:R-:W-:Y:S01]  /*6770*/  FMUL.FTZ R18, R0, R162 ;  /* 0x000000a200127220 */ /* 0x000fe20000410000 */
[----:B------:R-:W-:Y:S01]  /*6780*/  ISETP.GT.AND P2, PT, R132, 0x29, PT ;  /* 0x000000298400780c */ /* 0x000fe20003f44270 */
[----:B------:R-:W3:Y:S01]  /*6790*/  MUFU.TANH R173, R173 ;  /* 0x000000ad00ad7308 */ /* 0x000ee20000002400 */
[----:B--2---:R-:W-:Y:S01]  /*67a0*/  FSEL R179, R179, -INF , P1 ;  /* 0xff800000b3b37808 */ /* 0x004fe20000800000 */
[C---:B------:R-:W-:Y:S01]  /*67b0*/  FMUL.FTZ R20, R0.reuse, R166 ;  /* 0x000000a600147220 */ /* 0x040fe20000410000 */
[----:B------:R-:W-:Y:S01]  /*67c0*/  FMNMX.FTZ R10, R183, R10, !PT ;  /* 0x0000000ab70a7209 */ /* 0x000fe20007810000 */
[----:B------:R-:W-:Y:S01]  /*67d0*/  FMUL.FTZ R148, R0, R103 ;  /* 0x0000006700947220 */ /* 0x000fe20000410000 */
[----:B------:R-:W-:Y:S01]  /*67e0*/  ISETP.GT.AND P1, PT, R132, 0x30, PT ;  /* 0x000000308400780c */ /* 0x000fe20003f24270 */
[C---:B------:R-:W-:Y:S01]  /*67f0*/  FMUL.FTZ R22, R0.reuse, R139 ;  /* 0x0000008b00167220 */ /* 0x040fe20000410000 */
[----:B------:R-:W-:Y:S01]  /*6800*/  FMNMX.FTZ R10, R179, R10, !PT ;  /* 0x0000000ab30a7209 */ /* 0x000fe20007810000 */
[----:B------:R-:W2:Y:S01]  /*6810*/  MUFU.TANH R171, R171 ;  /* 0x000000ab00ab7308 */ /* 0x000ea20000002400 */
[----:B-1----:R-:W-:Y:S01]  /*6820*/  FSEL R175, R175, -INF , P2 ;  /* 0xff800000afaf7808 */ /* 0x002fe20001000000 */
[----:B------:R-:W-:Y:S01]  /*6830*/  FMUL.FTZ R139, R0, R150 ;  /* 0x00000096008b7220 */ /* 0x000fe20000410000 */
[----:B------:R-:W-:Y:S01]  /*6840*/  ISETP.GT.AND P2, PT, R132, 0x31, PT ;  /* 0x000000318400780c */ /* 0x000fe20003f44270 */
[----:B------:R-:W-:Y:S01]  /*6850*/  FMUL.FTZ R102, R0, R102 ;  /* 0x0000006600667220 */ /* 0x000fe20000410000 */
[----:B------:R-:W-:Y:S01]  /*6860*/  FMNMX.FTZ R10, R175, R10, !PT ;  /* 0x0000000aaf0a7209 */ /* 0x000fe20007810000 */
[----:B------:R-:W-:-:S02]  /*6870*/  ULEA UR6, UR48, UR41, 0x3 ;  /* 0x0000002930067291 */ /* 0x000fc4000f8e183f */
[----:B------:R-:W1:Y:S01]  /*6880*/  MUFU.TANH R169, R169 ;  /* 0x000000a900a97308 */ /* 0x000e620000002400 */
[----:B---3--:R-:W-:Y:S01]  /*6890*/  FSEL R173, R173, -INF , P1 ;  /* 0xff800000adad7808 */ /* 0x008fe20000800000 */
[----:B------:R-:W-:Y:S01]  /*68a0*/  UIADD3 UR6, UR6, 0x22840, URZ ;  /* 0x0002284006067890 */ /* 0x000fe2000fffe03f */
[C---:B------:R-:W-:Y:S02]  /*68b0*/  ISETP.GT.AND P1, PT, R132.reuse, 0x38, PT ;  /* 0x000000388400780c */ /* 0x040fe40003f24270 */
[----:B------:R-:W-:Y:S01]  /*68c0*/  FMNMX.FTZ R10, R173, R10, !PT ;  /* 0x0000000aad0a7209 */ /* 0x000fe20007810000 */
[----:B------:R-:W-:Y:S01]  /*68d0*/  UPRMT UR6, UR46, 0x654, UR6 ;  /* 0x000006542e067896 */ /* 0x000fe20008000006 */
[----:B0-----:R-:W-:Y:S01]  /*68e0*/  IADD3 R130, R99, -UR52, R130 ;  /* 0x8000003463827c10 */ /* 0x001fe2000fffe082 */
[----:B------:R-:W0:Y:S01]  /*68f0*/  MUFU.TANH R167, R167 ;  /* 0x000000a700a77308 */ /* 0x000e220000002400 */
[----:B--2---:R-:W-:Y:S02]  /*6900*/  FSEL R171, R171, -INF , P2 ;  /* 0xff800000abab7808 */ /* 0x004fe40001000000 */
[----:B------:R-:W-:-:S02]  /*6910*/  ISETP.GT.AND P2, PT, R132, 0x39, PT ;  /* 0x000000398400780c */ /* 0x000fc40003f44270 */
[----:B------:R-:W-:Y:S02]  /*6920*/  FMNMX.FTZ R10, R171, R10, !PT ;  /* 0x0000000aab0a7209 */ /* 0x000fe40007810000 */
[----:B------:R-:W-:Y:S01]  /*6930*/  ISETP.GT.AND P3, PT, R130, 0x1, PT ;  /* 0x000000018200780c */ /* 0x000fe20003f64270 */
[----:B------:R-:W2:Y:S01]  /*6940*/  MUFU.TANH R165, R165 ;  /* 0x000000a500a57308 */ /* 0x000ea20000002400 */
[----:B-1----:R-:W-:Y:S01]  /*6950*/  FSEL R169, R169, -INF , P1 ;  /* 0xff800000a9a97808 */ /* 0x002fe20000800000 */
[----:B------:R-:W-:Y:S01]  /*6960*/  SYNCS.ARRIVE.TRANS64.RED.A1T0 RZ, [UR6], RZ ;  /* 0x000000ffffff79a7 */ /* 0x000fe20008100406 */
        /* <DEDUP_REMOVED lines=18> */
[----:B------:R-:W-:Y:S01]  /*6a90*/  MUFU.TANH R129, R129 ;  /* 0x0000008100817308 */ /* 0x000fe20000002400 */
[----:B--2---:R-:W-:Y:S02]  /*6aa0*/  FSEL R159, R141, -INF , P2 ;  /* 0xff8000008d9f7808 */ /* 0x004fe40001000000 */
[----:B------:R-:W-:Y:S02]  /*6ab0*/  ISETP.GT.AND P2, PT, R132, 0x51, PT ;  /* 0x000000518400780c */ /* 0x000fe40003f44270 */
[----:B------:R-:W-:-:S03]  /*6ac0*/  FMNMX.FTZ R10, R159, R10, !PT ;  /* 0x0000000a9f0a7209 */ /* 0x000fc60007810000 */
[----:B------:R-:W0:Y:S08]  /*6ad0*/  MUFU.TANH R143, R143 ;  /* 0x0000008f008f7308 */ /* 0x000e300000002400 */
[----:B------:R-:W2:Y:S08]  /*6ae0*/  MUFU.TANH R131, R131 ;  /* 0x0000008300837308 */ /* 0x000eb00000002400 */
[----:B------:R3:W-:Y:S08]  /*6af0*/  MUFU.TANH R133, R104 ;  /* 0x0000006800857308 */ /* 0x0007f00000002400 */
[----:B------:R1:W-:Y:S01]  /*6b00*/  MUFU.TANH R134, R109 ;  /* 0x0000006d00867308 */ /* 0x0003e20000002400 */
[----:B---3--:R-:W-:-:S07]  /*6b10*/  FMUL.FTZ R104, R0, R106 ;  /* 0x0000006a00687220 */ /* 0x008fce0000410000 */
[----:B------:R3:W4:Y:S01]  /*6b20*/  MUFU.TANH R11, R105 ;  /* 0x00000069000b7308 */ /* 0x0007220000002400 */
[----:B-1----:R-:W-:Y:S01]  /*6b30*/  FSEL R109, R142, -INF , P1 ;  /* 0xff8000008e6d7808 */ /* 0x002fe20000800000 */
[----:B------:R-:W-:Y:S01]  /*6b40*/  FMUL.FTZ R142, R0, R95 ;  /* 0x0000005f008e7220 */ /* 0x000fe20000410000 */
[----:B------:R-:W-:Y:S02]  /*6b50*/  ISETP.GT.AND P1, PT, R132, 0x58, PT ;  /* 0x000000588400780c */ /* 0x000fe40003f24270 */
[----:B------:R-:W-:Y:S01]  /*6b60*/  FMNMX.FTZ R106, R109, R10, !PT ;  /* 0x0000000a6d6a7209 */ /* 0x000fe20007810000 */
[C---:B------:R-:W-:Y:S01]  /*6b70*/  FMUL.FTZ R10, R0.reuse, R89 ;  /* 0x00000059000a7220 */ /* 0x040fe20000410000 */
[----:B0-----:R-:W-:Y:S01]  /*6b80*/  FSEL R89, R143, -INF , P1 ;  /* 0xff8000008f597808 */ /* 0x001fe20000800000 */
[----:B------:R-:W-:Y:S01]  /*6b90*/  MUFU.TANH R108, R108 ;  /* 0x0000006c006c7308 */ /* 0x000fe20000002400 */
[----:B---3--:R-:W-:Y:S01]  /*6ba0*/  FMUL.FTZ R105, R0, R107 ;  /* 0x0000006b00697220 */ /* 0x008fe20000410000 */
[----:B------:R-:W-:-:S02]  /*6bb0*/  FSEL R107, R129, -INF , P2 ;  /* 0xff800000816b7808 */ /* 0x000fc40001000000 */
[C---:B------:R-:W-:Y:S02]  /*6bc0*/  ISETP.GT.AND P2, PT, R132.reuse, 0x59, PT ;  /* 0x000000598400780c */ /* 0x040fe40003f44270 */
[----:B------:R-:W-:Y:S02]  /*6bd0*/  FMNMX.FTZ R106, R107, R106, !PT ;  /* 0x0000006a6b6a7209 */ /* 0x000fe40007810000 */
[----:B------:R2:W0:Y:S01]  /*6be0*/  MUFU.TANH R135, R113 ;  /* 0x0000007100877308 */ /* 0x0004220000002400 */
[----:B------:R-:W-:Y:S02]  /*6bf0*/  ISETP.GT.AND P1, PT, R132, 0x60, PT ;  /* 0x000000608400780c */ /* 0x000fe40003f24270 */
[----:B------:R-:W-:-:S05]  /*6c00*/  FMNMX.FTZ R106, R89, R106, !PT ;  /* 0x0000006a596a7209 */ /* 0x000fca0007810000 */
[----:B------:R-:W1:Y:S01]  /*6c10*/  MUFU.TANH R112, R112 ;  /* 0x0000007000707308 */ /* 0x000e620000002400 */
[----:B--2---:R-:W-:Y:S02]  /*6c20*/  FSEL R113, R131, -INF , P2 ;  /* 0xff80000083717808 */ /* 0x004fe40001000000 */
[C---:B------:R-:W-:Y:S02]  /*6c30*/  ISETP.GT.AND P2, PT, R132.reuse, 0x61, PT ;  /* 0x000000618400780c */ /* 0x040fe40003f44270 */
[----:B------:R-:W-:Y:S02]  /*6c40*/  FMNMX.FTZ R106, R113, R106, !PT ;  /* 0x0000006a716a7209 */ /* 0x000fe40007810000 */
[----:B----4-:R-:W-:Y:S01]  /*6c50*/  FSEL R129, R11, -INF , P2 ;  /* 0xff8000000b817808 */ /* 0x010fe20001000000 */
[----:B------:R2:W3:Y:S01]  /*6c60*/  MUFU.TANH R144, R117 ;  /* 0x0000007500907308 */ /* 0x0004e20000002400 */
[----:B------:R-:W-:-:S04]  /*6c70*/  ISETP.GT.AND P2, PT, R132, 0x69, PT ;  /* 0x000000698400780c */ /* 0x000fc80003f44270 */
[----:B------:R-:W-:Y:S01]  /*6c80*/  FSEL R131, R134, -INF , P2 ;  /* 0xff80000086837808 */ /* 0x000fe20001000000 */
[----:B------:R-:W-:Y:S01]  /*6c90*/  FMUL.FTZ R134, R0, R94 ;  /* 0x0000005e00867220 */ /* 0x000fe20000410000 */
[C---:B------:R-:W-:Y:S01]  /*6ca0*/  ISETP.GT.AND P2, PT, R132.reuse, 0x71, PT ;  /* 0x000000718400780c */ /* 0x040fe20003f44270 */
[----:B------:R4:W-:Y:S01]  /*6cb0*/  MUFU.TANH R143, R10 ;  /* 0x0000000a008f7308 */ /* 0x0009e20000002400 */
[----:B--2---:R-:W-:Y:S02]  /*6cc0*/  FSEL R117, R133, -INF , P1 ;  /* 0xff80000085757808 */ /* 0x004fe40000800000 */
[----:B------:R-:W-:Y:S02]  /*6cd0*/  ISETP.GT.AND P1, PT, R132, 0x68, PT ;  /* 0x000000688400780c */ /* 0x000fe40003f24270 */
[----:B------:R-:W-:Y:S02]  /*6ce0*/  FMNMX.FTZ R106, R117, R106, !PT ;  /* 0x0000006a756a7209 */ /* 0x000fe40007810000 */
[----:B0-----:R-:W-:Y:S01]  /*6cf0*/  FSEL R135, R135, -INF , P2 ;  /* 0xff80000087877808 */ /* 0x001fe20001000000 */
[----:B------:R-:W0:Y:S01]  /*6d00*/  MUFU.TANH R116, R116 ;  /* 0x0000007400747308 */ /* 0x000e220000002400 */
[----:B----4-:R-:W-:Y:S01]  /*6d10*/  FMUL.FTZ R10, R0, R93 ;  /* 0x0000005d000a7220 */ /* 0x010fe20000410000 */
[----:B------:R-:W-:Y:S01]  /*6d20*/  FSEL R93, R108, -INF , P1 ;  /* 0xff8000006c5d7808 */ /* 0x000fe20000800000 */
[----:B------:R-:W-:Y:S01]  /*6d30*/  FMUL.FTZ R108, R0, R111 ;  /* 0x0000006f006c7220 */ /* 0x000fe20000410000 */
[----:B------:R-:W-:-:S02]  /*6d40*/  FMNMX.FTZ R106, R129, R106, !PT ;  /* 0x0000006a816a7209 */ /* 0x000fc40007810000 */
[----:B------:R-:W-:Y:S02]  /*6d50*/  ISETP.GT.AND P1, PT, R132, 0x70, PT ;  /* 0x000000708400780c */ /* 0x000fe40003f24270 */
[----:B------:R-:W-:Y:S01]  /*6d60*/  FMNMX.FTZ R106, R93, R106, !PT ;  /* 0x0000006a5d6a7209 */ /* 0x000fe20007810000 */
[----:B------:R-:W2:Y:S01]  /*6d70*/  MUFU.TANH R88, R88 ;  /* 0x0000005800587308 */ /* 0x000ea20000002400 */
[----:B-1----:R-:W-:Y:S01]  /*6d80*/  FSEL R133, R112, -INF , P1 ;  /* 0xff80000070857808 */ /* 0x002fe20000800000 */
[----:B------:R-:W-:Y:S01]  /*6d90*/  FMUL.FTZ R112, R0, R115 ;  /* 0x0000007300707220 */ /* 0x000fe20000410000 */
[----:B------:R-:W-:Y:S02]  /*6da0*/  FMNMX.FTZ R106, R131, R106, !PT ;  /* 0x0000006a836a7209 */ /* 0x000fe40007810000 */
[C---:B------:R-:W-:Y:S02]  /*6db0*/  ISETP.GT.AND P1, PT, R132.reuse, 0x78, PT ;  /* 0x000000788400780c */ /* 0x040fe40003f24270 */
[----:B------:R-:W-:Y:S01]  /*6dc0*/  FMNMX.FTZ R106, R133, R106, !PT ;  /* 0x0000006a856a7209 */ /* 0x000fe20007810000 */
[----:B------:R1:W4:Y:S01]  /*6dd0*/  MUFU.TANH R147, R10 ;  /* 0x0000000a00937308 */ /* 0x0003220000002400 */
[----:B------:R-:W-:-:S02]  /*6de0*/  ISETP.GT.AND P2, PT, R132, 0x79, PT ;  /* 0x000000798400780c */ /* 0x000fc40003f44270 */
[----:B------:R-:W-:Y:S02]  /*6df0*/  FMNMX.FTZ R106, R135, R106, !PT ;  /* 0x0000006a876a7209 */ /* 0x000fe40007810000 */
[----:B---3--:R-:W-:Y:S01]  /*6e00*/  FSEL R141, R144, -INF , P2 ;  /* 0xff800000908d7808 */ /* 0x008fe20001000000 */
[----:B------:R-:W-:Y:S01]  /*6e10*/  FMUL.FTZ R144, R0, R98 ;  /* 0x0000006200907220 */ /* 0x000fe20000410000 */
[----:B------:R-:W-:Y:S01]  /*6e20*/  ISETP.GT.AND P2, PT, R132, 0x81, PT ;  /* 0x000000818400780c */ /* 0x000fe20003f44270 */
[----:B------:R-:W3:Y:S01]  /*6e30*/  MUFU.TANH R92, R92 ;  /* 0x0000005c005c7308 */ /* 0x000ee20000002400 */
[----:B-1----:R-:W-:Y:S01]  /*6e40*/  FMUL.FTZ R10, R0, R97 ;  /* 0x00000061000a7220 */ /* 0x002fe20000410000 */
[----:B0-----:R-:W-:Y:S01]  /*6e50*/  FSEL R97, R116, -INF , P1 ;  /* 0xff80000074617808 */ /* 0x001fe20000800000 */
[----:B------:R-:W-:Y:S01]  /*6e60*/  FMUL.FTZ R116, R0, R119 ;  /* 0x0000007700747220 */ /* 0x000fe20000410000 */
[----:B------:R-:W-:Y:S02]  /*6e70*/  ISETP.GT.AND P1, PT, R132, 0x80, PT ;  /* 0x000000808400780c */ /* 0x000fe40003f24270 */
[----:B------:R-:W-:-:S02]  /*6e80*/  FMNMX.FTZ R106, R97, R106, !PT ;  /* 0x0000006a616a7209 */ /* 0x000fc40007810000 */
[----:B------:R-:W0:Y:S01]  /*6e90*/  MUFU.TANH R96, R96 ;  /* 0x0000006000607308 */ /* 0x000e220000002400 */
[----:B--2---:R-:W-:Y:S02]  /*6ea0*/  FSEL R145, R88, -INF , P1 ;  /* 0xff80000058917808 */ /* 0x004fe40000800000 */
[----:B------:R-:W-:Y:S02]  /*6eb0*/  FMNMX.FTZ R106, R141, R106, !PT ;  /* 0x0000006a8d6a7209 */ /* 0x000fe40007810000 */
[C---:B------:R-:W-:Y:S02]  /*6ec0*/  ISETP.GT.AND P1, PT, R132.reuse, 0x88, PT ;  /* 0x000000888400780c */ /* 0x040fe40003f24270 */
[----:B------:R-:W-:Y:S01]  /*6ed0*/  FSEL R143, R143, -INF , P2 ;  /* 0xff8000008f8f7808 */ /* 0x000fe20001000000 */
[----:B------:R1:W2:Y:S01]  /*6ee0*/  MUFU.TANH R151, R10 ;  /* 0x0000000a00977308 */ /* 0x0002a20000002400 */
[----:B------:R-:W-:Y:S02]  /*6ef0*/  FMNMX.FTZ R106, R145, R106, !PT ;  /* 0x0000006a916a7209 */ /* 0x000fe40007810000 */
[----:B------:R-:W-:-:S02]  /*6f00*/  ISETP.GT.AND P2, PT, R132, 0x89, PT ;  /* 0x000000898400780c */ /* 0x000fc40003f44270 */
[----:B------:R-:W-:Y:S02]  /*6f10*/  FMNMX.FTZ R106, R143, R106, !PT ;  /* 0x0000006a8f6a7209 */ /* 0x000fe40007810000 */
[----:B----4-:R-:W-:Y:S01]  /*6f20*/  FSEL R147, R147, -INF , P2 ;  /* 0xff80000093937808 */ /* 0x010fe20001000000 */
[----:B------:R-:W4:Y:S01]  /*6f30*/  MUFU.TANH R100, R100 ;  /* 0x0000006400647308 */ /* 0x000f220000002400 */
[----:B-1----:R-:W-:Y:S01]  /*6f40*/  FMUL.FTZ R10, R0, R101 ;  /* 0x00000065000a7220 */ /* 0x002fe20000410000 */
[----:B---3--:R-:W-:Y:S02]  /*6f50*/  FSEL R101, R92, -INF , P1 ;  /* 0xff8000005c657808 */ /* 0x008fe40000800000 */
[----:B------:R-:W-:Y:S02]  /*6f60*/  ISETP.GT.AND P1, PT, R132, 0x90, PT ;  /* 0x000000908400780c */ /* 0x000fe40003f24270 */
[----:B------:R-:W-:Y:S01]  /*6f70*/  FMNMX.FTZ R88, R101, R106, !PT ;  /* 0x0000006a65587209 */ /* 0x000fe20007810000 */
[----:B------:R-:W-:Y:S01]  /*6f80*/  FMUL.FTZ R106, R0, R110 ;  /* 0x0000006e006a7220 */ /* 0x000fe20000410000 */
[----:B------:R-:W1:Y:S01]  /*6f90*/  MUFU.TANH R10, R10 ;  /* 0x0000000a000a7308 */ /* 0x000e620000002400 */
[----:B------:R-:W-:Y:S01]  /*6fa0*/  ISETP.GT.AND P2, PT, R132, 0x91, PT ;  /* 0x000000918400780c */ /* 0x000fe20003f44270 */
[----:B------:R-:W-:Y:S01]  /*6fb0*/  FMUL.FTZ R110, R0, R114 ;  /* 0x00000072006e7220 */ /* 0x000fe20000410000 */
[----:B0-----:R-:W-:Y:S01]  /*6fc0*/  FSEL R149, R96, -INF , P1 ;  /* 0xff80000060957808 */ /* 0x001fe20000800000 */
[C---:B------:R-:W-:Y:S01]  /*6fd0*/  FMUL.FTZ R114, R0.reuse, R118 ;  /* 0x0000007600727220 */ /* 0x040fe20000410000 */
[----:B------:R-:W-:Y:S01]  /*6fe0*/  FMNMX.FTZ R88, R147, R88, !PT ;  /* 0x0000005893587209 */ /* 0x000fe20007810000 */
[----:B------:R-:W-:Y:S01]  /*6ff0*/  FMUL.FTZ R118, R0, R90 ;  /* 0x0000005a00767220 */ /* 0x000fe20000410000 */
[----:B------:R-:W-:Y:S01]  /*7000*/  ISETP.GT.AND P1, PT, R132, 0x98, PT ;  /* 0x000000988400780c */ /* 0x000fe20003f24270 */
[----:B------:R-:W0:Y:S01]  /*7010*/  MUFU.TANH R13, R13 ;  /* 0x0000000d000d7308 */ /* 0x000e220000002400 */
[----:B--2---:R-:W-:-:S02]  /*7020*/  FSEL R151, R151, -INF , P2 ;  /* 0xff80000097977808 */ /* 0x004fc40001000000 */
[----:B------:R-:W-:Y:S02]  /*7030*/  FMNMX.FTZ R88, R149, R88, !PT ;  /* 0x0000005895587209 */ /* 0x000fe40007810000 */
[----:B------:R-:W-:Y:S01]  /*7040*/  ISETP.GT.AND P2, PT, R132, 0x99, PT ;  /* 0x000000998400780c */ /* 0x000fe20003f44270 */
[----:B------:R-:W-:Y:S01]  /*7050*/  FMUL.FTZ R132, R0, R91 ;  /* 0x0000005b00847220 */ /* 0x000fe20000410000 */
[----:B----4-:R-:W-:Y:S01]  /*7060*/  FSEL R153, R100, -INF , P1 ;  /* 0xff80000064997808 */ /* 0x010fe20000800000 */
[----:B------:R-:W2:Y:S01]  /*7070*/  MUFU.TANH R12, R12 ;  /* 0x0000000c000c7308 */ /* 0x000ea20000002400 */
[----:B------:R-:W-:Y:S02]  /*7080*/  FMNMX.FTZ R88, R151, R88, !PT ;  /* 0x0000005897587209 */ /* 0x000fe40007810000 */
[----:B-1----:R-:W-:Y:S02]  /*7090*/  FSEL R111, R10, -INF , P2 ;  /* 0xff8000000a6f7808 */ /* 0x002fe40001000000 */
[----:B------:R-:W-:Y:S01]  /*70a0*/  FMNMX.FTZ R88, R153, R88, !PT ;  /* 0x0000005899587209 */ /* 0x000fe20007810000 */
[----:B------:R-:W1:Y:S01]  /*70b0*/  LDC R10, c[0x0][0x988] ;  /* 0x00026200ff0a7b82 */ /* 0x000e620000000800 */
[----:B------:R-:W-:Y:S01]  /*70c0*/  ISETP.GT.AND P2, PT, R130, RZ, PT ;  /* 0x000000ff8200720c */ /* 0x000fe20003f44270 */
[----:B------:R-:W3:Y:S01]  /*70d0*/  MUFU.TANH R15, R15 ;  /* 0x0000000f000f7308 */ /* 0x000ee20000002400 */
[----:B------:R-:W-:-:S02]  /*70e0*/  FMNMX.FTZ R88, R111, R88, !PT ;  /* 0x000000586f587209 */ /* 0x000fc40007810000 */
[----:B0-----:R-:W-:Y:S02]  /*70f0*/  FSEL R96, R13, -INF , P2 ;  /* 0xff8000000d607808 */ /* 0x001fe40001000000 */
[----:B------:R-:W-:Y:S01]  /*7100*/  ISETP.GT.AND P2, PT, R130, 0x8, PT ;  /* 0x000000088200780c */ /* 0x000fe20003f44270 */
[----:B------:R-:W0:Y:S01]  /*7110*/  SHFL.BFLY PT, R11, R88, 0x2, 0x1f ;  /* 0x0c401f00580b7f89 */ /* 0x000e2200000e0000 */
[----:B------:R-:W-:Y:S01]  /*7120*/  FMNMX.FTZ R98, R96, R9, !PT ;  /* 0x0000000960627209 */ /* 0x000fe20007810000 */
[----:B------:R-:W4:Y:S01]  /*7130*/  MUFU.TANH R14, R14 ;  /* 0x0000000e000e7308 */ /* 0x000f220000002400 */
[----:B--2---:R-:W-:Y:S02]  /*7140*/  FSEL R103, R12, -INF , P3 ;  /* 0xff8000000c677808 */ /* 0x004fe40001800000 */
[----:B------:R-:W-:Y:S02]  /*7150*/  ISETP.GT.AND P3, PT, R130, 0x9, PT ;  /* 0x000000098200780c */ /* 0x000fe40003f64270 */
[----:B------:R-:W-:-:S03]  /*7160*/  FMNMX.FTZ R98, R103, R98, !PT ;  /* 0x0000006267627209 */ /* 0x000fc60007810000 */
[----:B------:R-:W-:Y:S01]  /*7170*/  MUFU.TANH R18, R18 ;  /* 0x0000001200127308 */ /* 0x000fe20000002400 */
[----:B---3--:R-:W-:Y:S02]  /*7180*/  FSEL R15, R15, -INF , P2 ;  /* 0xff8000000f0f7808 */ /* 0x008fe40001000000 */
[----:B------:R-:W-:Y:S02]  /*7190*/  ISETP.GT.AND P2, PT, R130, 0x10, PT ;  /* 0x000000108200780c */ /* 0x000fe40003f44270 */
[----:B------:R-:W-:-:S03]  /*71a0*/  FMNMX.FTZ R98, R15, R98, !PT ;  /* 0x000000620f627209 */ /* 0x000fc60007810000 */
[----:B------:R-:W2:Y:S01]  /*71b0*/  MUFU.TANH R17, R17 ;  /* 0x0000001100117308 */ /* 0x000ea20000002400 */
[----:B----4-:R-:W-:Y:S02]  /*71c0*/  FSEL R119, R14, -INF , P3 ;  /* 0xff8000000e777808 */ /* 0x010fe40001800000 */
[----:B------:R-:W-:Y:S02]  /*71d0*/  ISETP.GT.AND P3, PT, R130, 0x11, PT ;  /* 0x000000118200780c */ /* 0x000fe40003f64270 */
[----:B------:R-:W-:Y:S02]  /*71e0*/  FMNMX.FTZ R98, R119, R98, !PT ;  /* 0x0000006277627209 */ /* 0x000fe40007810000 */
[----:B0-----:R-:W-:Y:S01]  /*71f0*/  FMNMX.FTZ R90, R88, R11, !PT ;  /* 0x0000000b585a7209 */ /* 0x001fe20007810000 */
[----:B------:R-:W0:Y:S04]  /*7200*/  MUFU.TANH R20, R20 ;  /* 0x0000001400147308 */ /* 0x000e280000002400 */
[----:B------:R-:W3:Y:S04]  /*7210*/  SHFL.BFLY PT, R11, R90, 0x1, 0x1f ;  /* 0x0c201f005a0b7f89 */ /* 0x000ee800000e0000 */
[----:B------:R-:W4:Y:S01]  /*7220*/  MUFU.TANH R19, R19 ;  /* 0x0000001300137308 */ /* 0x000f220000002400 */
[----:B--2---:R-:W-:-:S02]  /*7230*/  FSEL R17, R17, -INF , P3 ;  /* 0xff80000011117808 */ /* 0x004fc40001800000 */
[----:B------:R-:W-:-:S05]  /*7240*/  ISETP.GT.AND P3, PT, R130, 0x19, PT ;  /* 0x000000198200780c */ /* 0x000fca0003f64270 */
[----:B------:R-:W2:Y:S08]  /*7250*/  MUFU.TANH R21, R21 ;  /* 0x0000001500157308 */ /* 0x000eb00000002400 */
[----:B------:R-:W5:Y:S01]  /*7260*/  MUFU.TANH R22, R22 ;  /* 0x0000001600167308 */ /* 0x000f620000002400 */
[----:B---3--:R-:W-:-:S04]  /*7270*/  FMNMX.FTZ R11, R90, R11, !PT ;  /* 0x0000000b5a0b7209 */ /* 0x008fc80007810000 */
[C---:B------:R-:W-:Y:S01]  /*7280*/  FSETP.NEU.FTZ.AND P1, PT, R11.reuse, -INF , PT ;  /* 0xff8000000b00780b */ /* 0x040fe20003f3d000 */
[----:B-1----:R-:W-:-:S02]  /*7290*/  FFMA.FTZ R88, R11, R10, -8 ;  /* 0xc10000000b587423 */ /* 0x002fc4000001000a */
[----:B------:R-:W-:Y:S03]  /*72a0*/  MUFU.TANH R23, R23 ;  /* 0x0000001700177308 */ /* 0x000fe60000002400 */
[----:B------:R-:W-:-:S05]  /*72b0*/  FSEL R88, R88, RZ, P1 ;  /* 0x000000ff58587208 */ /* 0x000fca0000800000 */
[----:B------:R-:W1:Y:S01]  /*72c0*/  MUFU.TANH R136, R136 ;  /* 0x0000008800887308 */ /* 0x000e620000002400 */
[----:B------:R-:W-:-:S01]  /*72d0*/  FFMA.FTZ R115, R155, R10, -R88 ;  /* 0x0000000a9b737223 */ /* 0x000fc20000010858 */
[----:B------:R-:W-:Y:S01]  /*72e0*/  FSEL R155, R18, -INF , P2 ;  /* 0xff800000129b7808 */ /* 0x000fe20001000000 */
[----:B------:R-:W-:-:S01]  /*72f0*/  FFMA.FTZ R14, R157, R10, -R88 ;  /* 0x0000000a9d0e7223 */ /* 0x000fc20000010858 */
[----:B------:R-:W-:Y:S01]  /*7300*/  ISETP.GT.AND P2, PT, R130, 0x18, PT ;  /* 0x000000188200780c */ /* 0x000fe20003f44270 */
[----:B------:R-:W-:-:S01]  /*7310*/  FFMA.FTZ R90, R177, R10, -R88 ;  /* 0x0000000ab15a7223 */ /* 0x000fc20000010858 */
[----:B------:R-:W-:Y:S01]  /*7320*/  FMNMX.FTZ R98, R155, R98, !PT ;  /* 0x000000629b627209 */ /* 0x000fe20007810000 */
[----:B------:R-:W-:-:S01]  /*7330*/  FFMA.FTZ R91, R181, R10, -R88 ;  /* 0x0000000ab55b7223 */ /* 0x000fc20000010858 */
[----:B0-----:R-:W-:Y:S01]  /*7340*/  FSEL R157, R20, -INF , P2 ;  /* 0xff800000149d7808 */ /* 0x001fe20001000000 */
[----:B------:R-:W-:Y:S01]  /*7350*/  MUFU.TANH R137, R137 ;  /* 0x0000008900897308 */ /* 0x000fe20000002400 */
[----:B------:R-:W-:Y:S01]  /*7360*/  FMNMX.FTZ R98, R17, R98, !PT ;  /* 0x0000006211627209 */ /* 0x000fe20007810000 */
[-CC-:B------:R-:W-:Y:S01]  /*7370*/  FFMA.FTZ R183, R183, R10.reuse, -R88.reuse ;  /* 0x0000000ab7b77223 */ /* 0x180fe20000010858 */
[C---:B------:R-:W-:Y:S01]  /*7380*/  ISETP.GT.AND P2, PT, R130.reuse, 0x20, PT ;  /* 0x000000208200780c */ /* 0x040fe20003f44270 */
[-CC-:B------:R-:W-:Y:S01]  /*7390*/  FFMA.FTZ R18, R179, R10.reuse, -R88.reuse ;  /* 0x0000000ab3127223 */ /* 0x180fe20000010858 */
[----:B----4-:R-:W-:Y:S01]  /*73a0*/  FSEL R177, R19, -INF , P3 ;  /* 0xff80000013b17808 */ /* 0x010fe20001800000 */
[--C-:B------:R-:W-:Y:S01]  /*73b0*/  FFMA.FTZ R20, R173, R10, -R88.reuse ;  /* 0x0000000aad147223 */ /* 0x100fe20000010858 */
[----:B------:R-:W-:Y:S01]  /*73c0*/  FMNMX.FTZ R98, R157, R98, !PT ;  /* 0x000000629d627209 */ /* 0x000fe20007810000 */
[----:B------:R-:W0:Y:S01]  /*73d0*/  MUFU.TANH R138, R138 ;  /* 0x0000008a008a7308 */ /* 0x000e220000002400 */
[C---:B------:R-:W-:Y:S01]  /*73e0*/  ISETP.GT.AND P3, PT, R130.reuse, 0x21, PT ;  /* 0x000000218200780c */ /* 0x040fe20003f64270 */
[-CC-:B------:R-:W-:Y:S01]  /*73f0*/  FFMA.FTZ R92, R185, R10.reuse, -R88.reuse ;  /* 0x0000000ab95c7223 */ /* 0x180fe20000010858 */
[----:B--2---:R-:W-:Y:S01]  /*7400*/  FSEL R181, R21, -INF , P2 ;  /* 0xff80000015b57808 */ /* 0x004fe20001000000 */
[--C-:B------:R-:W-:Y:S01]  /*7410*/  FFMA.FTZ R21, R175, R10, -R88.reuse ;  /* 0x0000000aaf157223 */ /* 0x100fe20000010858 */
[----:B------:R-:W-:Y:S01]  /*7420*/  FMNMX.FTZ R98, R177, R98, !PT ;  /* 0x00000062b1627209 */ /* 0x000fe20007810000 */
[-CC-:B------:R-:W-:Y:S01]  /*7430*/  FFMA.FTZ R95, R187, R10.reuse, -R88.reuse ;  /* 0x0000000abb5f7223 */ /* 0x180fe20000010858 */
[----:B------:R-:W-:Y:S01]  /*7440*/  ISETP.GT.AND P2, PT, R130, 0x28, PT ;  /* 0x000000288200780c */ /* 0x000fe20003f44270 */
[----:B------:R-:W2:Y:S01]  /*7450*/  MUFU.TANH R139, R139 ;  /* 0x0000008b008b7308 */ /* 0x000ea20000002400 */
[----:B-----5:R-:W-:Y:S01]  /*7460*/  FSEL R179, R22, -INF , P3 ;  /* 0xff80000016b37808 */ /* 0x020fe20001800000 */
[--C-:B------:R-:W-:Y:S01]  /*7470*/  FFMA.FTZ R22, R169, R10, -R88.reuse ;  /* 0x0000000aa9167223 */ /* 0x100fe20000010858 */
[----:B------:R-:W-:Y:S01]  /*7480*/  FMNMX.FTZ R98, R181, R98, !PT ;  /* 0x00000062b5627209 */ /* 0x000fe20007810000 */
[-CC-:B------:R-:W-:Y:S01]  /*7490*/  FFMA.FTZ R94, R189, R10.reuse, -R88.reuse ;  /* 0x0000000abd5e7223 */ /* 0x180fe20000010858 */
[----:B------:R-:W-:Y:S01]  /*74a0*/  ISETP.GT.AND P3, PT, R130, 0x29, PT ;  /* 0x000000298200780c */ /* 0x000fe20003f64270 */
[--C-:B------:R-:W-:Y:S01]  /*74b0*/  FFMA.FTZ R13, R165, R10, -R88.reuse ;  /* 0x0000000aa50d7223 */ /* 0x100fe20000010858 */
[----:B------:R-:W-:Y:S01]  /*74c0*/  FMNMX.FTZ R98, R179, R98, !PT ;  /* 0x00000062b3627209 */ /* 0x000fe20007810000 */
[----:B------:R3:W-:Y:S01]  /*74d0*/  MUFU.EX2 R19, R183 ;  /* 0x000000b700137308 */ /* 0x0007e20000000800 */
[----:B-1----:R-:W-:Y:S01]  /*74e0*/  FSEL R175, R136, -INF , P3 ;  /* 0xff80000088af7808 */ /* 0x002fe20001800000 */
[-CC-:B------:R-:W-:Y:S01]  /*74f0*/  FFMA.FTZ R191, R191, R10.reuse, -R88.reuse ;  /* 0x0000000abfbf7223 */ /* 0x180fe20000010858 */
[----:B------:R-:W-:Y:S01]  /*7500*/  ISETP.GT.AND P3, PT, R130, 0x31, PT ;  /* 0x000000318200780c */ /* 0x000fe20003f64270 */
[-CC-:B------:R-:W-:Y:S01]  /*7510*/  FFMA.FTZ R193, R193, R10.reuse, -R88.reuse ;  /* 0x0000000ac1c17223 */ /* 0x180fe20000010858 */
[----:B------:R-:W-:-:S01]  /*7520*/  FFMA.FTZ R209, R129, R10, -R88 ;  /* 0x0000000a81d17223 */ /* 0x000fc20000010858 */
[-CC-:B------:R-:W-:Y:S01]  /*7530*/  FFMA.FTZ R107, R107, R10.reuse, -R88.reuse ;  /* 0x0000000a6b6b7223 */ /* 0x180fe20000010858 */
[----:B0-----:R-:W-:Y:S01]  /*7540*/  FSEL R173, R138, -INF , P3 ;  /* 0xff8000008aad7808 */ /* 0x001fe20001800000 */
[----:B------:R-:W0:Y:S01]  /*7550*/  MUFU.TANH R140, R140 ;  /* 0x0000008c008c7308 */ /* 0x000e220000002400 */
[----:B---3--:R-:W-:Y:S01]  /*7560*/  FSEL R183, R23, -INF , P2 ;  /* 0xff80000017b77808 */ /* 0x008fe20001000000 */
[-CC-:B------:R-:W-:Y:S01]  /*7570*/  FFMA.FTZ R23, R171, R10.reuse, -R88.reuse ;  /* 0x0000000aab177223 */ /* 0x180fe20000010858 */
[C---:B------:R-:W-:Y:S01]  /*7580*/  ISETP.GT.AND P2, PT, R130.reuse, 0x30, PT ;  /* 0x000000308200780c */ /* 0x040fe20003f44270 */
[--C-:B------:R-:W-:Y:S01]  /*7590*/  FFMA.FTZ R89, R89, R10, -R88.reuse ;  /* 0x0000000a59597223 */ /* 0x100fe20000010858 */
[----:B------:R-:W-:Y:S01]  /*75a0*/  FMNMX.FTZ R98, R183, R98, !PT ;  /* 0x00000062b7627209 */ /* 0x000fe20007810000 */
[--C-:B------:R-:W-:Y:S01]  /*75b0*/  FFMA.FTZ R93, R93, R10, -R88.reuse ;  /* 0x0000000a5d5d7223 */ /* 0x100fe20000010858 */
[----:B------:R-:W-:Y:S01]  /*75c0*/  FSEL R137, R137, -INF , P2 ;  /* 0xff80000089897808 */ /* 0x000fe20001000000 */
[----:B------:R-:W1:Y:S01]  /*75d0*/  MUFU.TANH R120, R120 ;  /* 0x0000007800787308 */ /* 0x000e620000002400 */
[----:B------:R-:W-:Y:S01]  /*75e0*/  FMNMX.FTZ R98, R175, R98, !PT ;  /* 0x00000062af627209 */ /* 0x000fe20007810000 */
[-CC-:B------:R-:W-:Y:S01]  /*75f0*/  FFMA.FTZ R97, R97, R10.reuse, -R88.reuse ;  /* 0x0000000a61617223 */ /* 0x180fe20000010858 */
[C---:B------:R-:W-:Y:S01]  /*7600*/  ISETP.GT.AND P2, PT, R130.reuse, 0x38, PT ;  /* 0x000000388200780c */ /* 0x040fe20003f44270 */
[--C-:B------:R-:W-:Y:S01]  /*7610*/  FFMA.FTZ R101, R101, R10, -R88.reuse ;  /* 0x0000000a65657223 */ /* 0x100fe20000010858 */
[----:B------:R-:W-:Y:S01]  /*7620*/  FMNMX.FTZ R98, R137, R98, !PT ;  /* 0x0000006289627209 */ /* 0x000fe20007810000 */
[----:B------:R-:W-:Y:S01]  /*7630*/  FFMA.FTZ R111, R111, R10, -R88 ;  /* 0x0000000a6f6f7223 */ /* 0x000fe20000010858 */
[----:B------:R-:W-:Y:S01]  /*7640*/  ISETP.GT.AND P3, PT, R130, 0x39, PT ;  /* 0x000000398200780c */ /* 0x000fe20003f64270 */
[----:B------:R-:W3:Y:S01]  /*7650*/  MUFU.TANH R121, R121 ;  /* 0x0000007900797308 */ /* 0x000ee20000002400 */
[----:B--2---:R-:W-:-:S02]  /*7660*/  FSEL R139, R139, -INF , P2 ;  /* 0xff8000008b8b7808 */ /* 0x004fc40001000000 */
[----:B------:R-:W-:Y:S02]  /*7670*/  FMNMX.FTZ R98, R173, R98, !PT ;  /* 0x00000062ad627209 */ /* 0x000fe40007810000 */
[----:B------:R-:W-:Y:S02]  /*7680*/  ISETP.GT.AND P2, PT, R130, 0x40, PT ;  /* 0x000000408200780c */ /* 0x000fe40003f44270 */
[----:B0-----:R-:W-:Y:S01]  /*7690*/  FSEL R171, R140, -INF , P3 ;  /* 0xff8000008cab7808 */ /* 0x001fe20001800000 */
[----:B------:R-:W0:Y:S01]  /*76a0*/  MUFU.TANH R122, R122 ;  /* 0x0000007a007a7308 */ /* 0x000e220000002400 */
[----:B------:R-:W-:Y:S02]  /*76b0*/  FMNMX.FTZ R98, R139, R98, !PT ;  /* 0x000000628b627209 */ /* 0x000fe40007810000 */
[----:B------:R-:W-:Y:S02]  /*76c0*/  ISETP.GT.AND P3, PT, R130, 0x41, PT ;  /* 0x000000418200780c */ /* 0x000fe40003f64270 */
[----:B-1----:R-:W-:-:S02]  /*76d0*/  FSEL R185, R120, -INF , P2 ;  /* 0xff80000078b97808 */ /* 0x002fc40001000000 */
[----:B------:R-:W-:Y:S01]  /*76e0*/  FMNMX.FTZ R98, R171, R98, !PT ;  /* 0x00000062ab627209 */ /* 0x000fe20007810000 */
[----:B------:R-:W1:Y:S01]  /*76f0*/  MUFU.TANH R123, R123 ;  /* 0x0000007b007b7308 */ /* 0x000e620000002400 */
[----:B------:R-:W-:Y:S02]  /*7700*/  ISETP.GT.AND P2, PT, R130, 0x48, PT ;  /* 0x000000488200780c */ /* 0x000fe40003f44270 */
[----:B---3--:R-:W-:Y:S01]  /*7710*/  FSEL R169, R121, -INF , P3 ;  /* 0xff80000079a97808 */ /* 0x008fe20001800000 */
[----:B------:R-:W-:-:S01]  /*7720*/  FFMA.FTZ R121, R167, R10, -R88 ;  /* 0x0000000aa7797223 */ /* 0x000fc20000010858 */
[----:B------:R-:W-:Y:S02]  /*7730*/  FMNMX.FTZ R98, R185, R98, !PT ;  /* 0x00000062b9627209 */ /* 0x000fe40007810000 */
[----:B------:R-:W-:Y:S01]  /*7740*/  ISETP.GT.AND P3, PT, R130, 0x49, PT ;  /* 0x000000498200780c */ /* 0x000fe20003f64270 */
[----:B------:R-:W2:Y:S01]  /*7750*/  MUFU.TANH R124, R124 ;  /* 0x0000007c007c7308 */ /* 0x000ea20000002400 */
[----:B0-----:R-:W-:-:S02]  /*7760*/  FSEL R187, R122, -INF , P2 ;  /* 0xff8000007abb7808 */ /* 0x001fc40001000000 */
[----:B------:R-:W-:Y:S02]  /*7770*/  FMNMX.FTZ R98, R169, R98, !PT ;  /* 0x00000062a9627209 */ /* 0x000fe40007810000 */
[C---:B------:R-:W-:Y:S02]  /*7780*/  ISETP.GT.AND P2, PT, R130.reuse, 0x50, PT ;  /* 0x000000508200780c */ /* 0x040fe40003f44270 */
[----:B------:R-:W-:Y:S01]  /*7790*/  FMNMX.FTZ R98, R187, R98, !PT ;  /* 0x00000062bb627209 */ /* 0x000fe20007810000 */
[----:B------:R-:W0:Y:S01]  /*77a0*/  MUFU.TANH R125, R125 ;  /* 0x0000007d007d7308 */ /* 0x000e220000002400 */
[----:B-1----:R-:W-:Y:S01]  /*77b0*/  FSEL R167, R123, -INF , P3 ;  /* 0xff8000007ba77808 */ /* 0x002fe20001800000 */
[----:B------:R-:W-:Y:S01]  /*77c0*/  FFMA.FTZ R123, R163, R10, -R88 ;  /* 0x0000000aa37b7223 */ /* 0x000fe20000010858 */
        /* <DEDUP_REMOVED lines=16> */
[----:B------:R-:W-:-:S05]  /*78d0*/  ISETP.GT.AND P3, PT, R130, 0x61, PT ;  /* 0x000000618200780c */ /* 0x000fca0003f64270 */
[----:B------:R-:W-:Y:S01]  /*78e0*/  MUFU.TANH R106, R106 ;  /* 0x0000006a006a7308 */ /* 0x000fe20000002400 */
[----:B0-----:R-:W-:Y:S02]  /*78f0*/  FSEL R163, R104, -INF , P2 ;  /* 0xff80000068a37808 */ /* 0x001fe40001000000 */
[----:B------:R-:W-:Y:S02]  /*7900*/  FMNMX.FTZ R104, R127, R100, !PT ;  /* 0x000000647f687209 */ /* 0x000fe40007810000 */
[----:B------:R-:W-:Y:S02]  /*7910*/  ISETP.GT.AND P2, PT, R130, 0x68, PT ;  /* 0x000000688200780c */ /* 0x000fe40003f44270 */
[----:B------:R-:W-:Y:S01]  /*7920*/  FMNMX.FTZ R104, R163, R104, !PT ;  /* 0x00000068a3687209 */ /* 0x000fe20007810000 */
[----:B------:R-:W0:Y:S08]  /*7930*/  MUFU.TANH R108, R108 ;  /* 0x0000006c006c7308 */ /* 0x000e300000002400 */
[----:B------:R-:W2:Y:S08]  /*7940*/  MUFU.TANH R110, R110 ;  /* 0x0000006e006e7308 */ /* 0x000eb00000002400 */
[----:B------:R3:W-:Y:S08]  /*7950*/  MUFU.EX2 R98, R13 ;  /* 0x0000000d00627308 */ /* 0x0007f00000000800 */
[----:B------:R-:W-:Y:S01]  /*7960*/  MUFU.TANH R112, R112 ;  /* 0x0000007000707308 */ /* 0x000fe20000002400 */
[----:B---3--:R-:W-:-:S01]  /*7970*/  FFMA.FTZ R13, R161, R10, -R88 ;  /* 0x0000000aa10d7223 */ /* 0x008fc20000010858 */
[----:B-1----:R-:W-:Y:S01]  /*7980*/  FSEL R161, R105, -INF , P3 ;  /* 0xff80000069a17808 */ /* 0x002fe20001800000 */
[----:B------:R-:W-:-:S01]  /*7990*/  FFMA.FTZ R105, R159, R10, -R88 ;  /* 0x0000000a9f697223 */ /* 0x000fc20000010858 */
[----:B------:R-:W-:-:S02]  /*79a0*/  ISETP.GT.AND P3, PT, R130, 0x69, PT ;  /* 0x000000698200780c */ /* 0x000fc40003f64270 */
[----:B------:R-:W-:Y:S02]  /*79b0*/  FMNMX.FTZ R104, R161, R104, !PT ;  /* 0x00000068a1687209 */ /* 0x000fe40007810000 */
[----:B------:R-:W1:Y:S01]  /*79c0*/  MUFU.TANH R114, R114 ;  /* 0x0000007200727308 */ /* 0x000e620000002400 */
[----:B0-----:R-:W-:Y:S02]  /*79d0*/  FSEL R159, R108, -INF , P3 ;  /* 0xff8000006c9f7808 */ /* 0x001fe40001800000 */
[----:B------:R-:W-:-:S05]  /*79e0*/  ISETP.GT.AND P3, PT, R130, 0x71, PT ;  /* 0x000000718200780c */ /* 0x000fca0003f64270 */
[----:B------:R0:W-:Y:S08]  /*79f0*/  MUFU.EX2 R99, R191 ;  /* 0x000000bf00637308 */ /* 0x0001f00000000800 */
[----:B------:R-:W3:Y:S01]  /*7a00*/  MUFU.TANH R116, R116 ;  /* 0x0000007400747308 */ /* 0x000ee20000002400 */
[----:B0-----:R-:W-:Y:S02]  /*7a10*/  FSEL R191, R106, -INF , P2 ;  /* 0xff8000006abf7808 */ /* 0x001fe40001000000 */
[----:B------:R-:W-:-:S02]  /*7a20*/  ISETP.GT.AND P2, PT, R130, 0x70, PT ;  /* 0x000000708200780c */ /* 0x000fc40003f44270 */
[----:B------:R-:W-:-:S03]  /*7a30*/  FMNMX.FTZ R104, R191, R104, !PT ;  /* 0x00000068bf687209 */ /* 0x000fc60007810000 */
[----:B------:R-:W0:Y:S01]  /*7a40*/  MUFU.TANH R118, R118 ;  /* 0x0000007600767308 */ /* 0x000e220000002400 */
[----:B------:R-:W-:-:S07]  /*7a50*/  FMNMX.FTZ R106, R159, R104, !PT ;  /* 0x000000689f6a7209 */ /* 0x000fce0007810000 */
[----:B------:R2:W-:Y:S08]  /*7a60*/  MUFU.EX2 R12, R193 ;  /* 0x000000c1000c7308 */ /* 0x0005f00000000800 */
[----:B------:R4:W-:Y:S01]  /*7a70*/  MUFU.EX2 R100, R13 ;  /* 0x0000000d00647308 */ /* 0x0009e20000000800 */
[----:B--2---:R-:W-:Y:S02]  /*7a80*/  FSEL R193, R110, -INF , P2 ;  /* 0xff8000006ec17808 */ /* 0x004fe40001000000 */
[----:B------:R-:W-:-:S02]  /*7a90*/  ISETP.GT.AND P2, PT, R130, 0x78, PT ;  /* 0x000000788200780c */ /* 0x000fc40003f44270 */
[----:B------:R-:W-:Y:S02]  /*7aa0*/  FMNMX.FTZ R106, R193, R106, !PT ;  /* 0x0000006ac16a7209 */ /* 0x000fe40007810000 */
[----:B-1----:R-:W-:Y:S01]  /*7ab0*/  FSEL R195, R114, -INF , P2 ;  /* 0xff80000072c37808 */ /* 0x002fe20001000000 */
[----:B------:R-:W1:Y:S01]  /*7ac0*/  MUFU.TANH R132, R132 ;  /* 0x0000008400847308 */ /* 0x000e620000002400 */
[----:B----4-:R-:W-:-:S01]  /*7ad0*/  FFMA.FTZ R13, R109, R10, -R88 ;  /* 0x0000000a6d0d7223 */ /* 0x010fc20000010858 */
[----:B------:R-:W-:Y:S01]  /*7ae0*/  FSEL R109, R112, -INF , P3 ;  /* 0xff800000706d7808 */ /* 0x000fe20001800000 */
[----:B------:R-:W-:-:S01]  /*7af0*/  FFMA.FTZ R112, R117, R10, -R88 ;  /* 0x0000000a75707223 */ /* 0x000fc20000010858 */
[C---:B------:R-:W-:Y:S02]  /*7b00*/  ISETP.GT.AND P3, PT, R130.reuse, 0x79, PT ;  /* 0x000000798200780c */ /* 0x040fe40003f64270 */
[----:B------:R-:W-:Y:S02]  /*7b10*/  FMNMX.FTZ R106, R109, R106, !PT ;  /* 0x0000006a6d6a7209 */ /* 0x000fe40007810000 */
[----:B------:R-:W2:Y:S01]  /*7b20*/  MUFU.TANH R134, R134 ;  /* 0x0000008600867308 */ /* 0x000ea20000002400 */
[----:B------:R-:W-:-:S02]  /*7b30*/  ISETP.GT.AND P2, PT, R130, 0x80, PT ;  /* 0x000000808200780c */ /* 0x000fc40003f44270 */
[----:B---3--:R-:W-:Y:S01]  /*7b40*/  FSEL R197, R116, -INF , P3 ;  /* 0xff80000074c57808 */ /* 0x008fe20001800000 */
[----:B------:R-:W-:-:S01]  /*7b50*/  FFMA.FTZ R116, R147, R10, -R88 ;  /* 0x0000000a93747223 */ /* 0x000fc20000010858 */
[----:B------:R-:W-:Y:S02]  /*7b60*/  FMNMX.FTZ R106, R195, R106, !PT ;  /* 0x0000006ac36a7209 */ /* 0x000fe40007810000 */
[----:B------:R-:W-:Y:S01]  /*7b70*/  ISETP.GT.AND P3, PT, R130, 0x81, PT ;  /* 0x000000818200780c */ /* 0x000fe20003f64270 */
[----:B------:R-:W-:Y:S01]  /*7b80*/  MUFU.TANH R142, R142 ;  /* 0x0000008e008e7308 */ /* 0x000fe20000002400 */
[----:B0-----:R-:W-:Y:S01]  /*7b90*/  FSEL R199, R118, -INF , P2 ;  /* 0xff80000076c77808 */ /* 0x001fe20001000000 */
[----:B------:R-:W-:Y:S01]  /*7ba0*/  FFMA.FTZ R118, R149, R10, -R88 ;  /* 0x0000000a95767223 */ /* 0x000fe20000010858 */
[----:B------:R-:W-:Y:S02]  /*7bb0*/  FMNMX.FTZ R106, R197, R106, !PT ;  /* 0x0000006ac56a7209 */ /* 0x000fe40007810000 */
[----:B------:R-:W-:-:S02]  /*7bc0*/  ISETP.GT.AND P2, PT, R130, 0x88, PT ;  /* 0x000000888200780c */ /* 0x000fc40003f44270 */
[----:B-1----:R-:W-:Y:S01]  /*7bd0*/  FSEL R201, R132, -INF , P3 ;  /* 0xff80000084c97808 */ /* 0x002fe20001800000 */
[----:B------:R-:W0:Y:S01]  /*7be0*/  MUFU.TANH R144, R144 ;  /* 0x0000009000907308 */ /* 0x000e220000002400 */
[----:B------:R-:W-:Y:S02]  /*7bf0*/  FMNMX.FTZ R106, R199, R106, !PT ;  /* 0x0000006ac76a7209 */ /* 0x000fe40007810000 */
[----:B------:R-:W-:Y:S02]  /*7c00*/  ISETP.GT.AND P3, PT, R130, 0x89, PT ;  /* 0x000000898200780c */ /* 0x000fe40003f64270 */
[----:B--2---:R-:W-:Y:S02]  /*7c10*/  FSEL R203, R134, -INF , P2 ;  /* 0xff80000086cb7808 */ /* 0x004fe40001000000 */
[----:B------:R-:W-:Y:S01]  /*7c20*/  FMNMX.FTZ R108, R201, R106, !PT ;  /* 0x0000006ac96c7209 */ /* 0x000fe20007810000 */
[----:B------:R-:W1:Y:S01]  /*7c30*/  MUFU.TANH R146, R146 ;  /* 0x0000009200927308 */ /* 0x000e620000002400 */
[----:B------:R-:W-:-:S02]  /*7c40*/  ISETP.GT.AND P2, PT, R130, 0x90, PT ;  /* 0x000000908200780c */ /* 0x000fc40003f44270 */
[----:B------:R-:W-:Y:S02]  /*7c50*/  FMNMX.FTZ R108, R203, R108, !PT ;  /* 0x0000006ccb6c7209 */ /* 0x000fe40007810000 */
[----:B------:R-:W-:-:S03]  /*7c60*/  FSEL R147, R11, RZ, P1 ;  /* 0x000000ff0b937208 */ /* 0x000fc60000800000 */
[----:B------:R-:W2:Y:S01]  /*7c70*/  MUFU.TANH R102, R102 ;  /* 0x0000006600667308 */ /* 0x000ea20000002400 */
[----:B0-----:R-:W-:Y:S01]  /*7c80*/  FSEL R205, R144, -INF , P2 ;  /* 0xff80000090cd7808 */ /* 0x001fe20001000000 */
[----:B------:R-:W-:Y:S01]  /*7c90*/  FADD.FTZ R147, -R147, R8 ;  /* 0x0000000893937221 */ /* 0x000fe20000010100 */
[----:B------:R-:W-:-:S05]  /*7ca0*/  ISETP.GT.AND P2, PT, R130, 0x98, PT ;  /* 0x000000988200780c */ /* 0x000fca0003f44270 */
[----:B------:R0:W-:Y:S08]  /*7cb0*/  MUFU.EX2 R104, R13 ;  /* 0x0000000d00687308 */ /* 0x0001f00000000800 */
[----:B------:R-:W3:Y:S01]  /*7cc0*/  MUFU.TANH R148, R148 ;  /* 0x0000009400947308 */ /* 0x000ee20000002400 */
[----:B0-----:R-:W-:-:S01]  /*7cd0*/  FFMA.FTZ R13, R113, R10, -R88 ;  /* 0x0000000a710d7223 */ /* 0x001fc20000010858 */
[----:B------:R-:W-:Y:S01]  /*7ce0*/  FSEL R113, R142, -INF , P3 ;  /* 0xff8000008e717808 */ /* 0x000fe20001800000 */
[----:B------:R-:W-:Y:S01]  /*7cf0*/  FMUL.FTZ R142, R147, R10 ;  /* 0x0000000a938e7220 */ /* 0x000fe20000410000 */
[----:B------:R-:W-:-:S02]  /*7d00*/  ISETP.GT.AND P3, PT, R130, 0x91, PT ;  /* 0x000000918200780c */ /* 0x000fc40003f64270 */
[----:B------:R-:W-:Y:S02]  /*7d10*/  FMNMX.FTZ R110, R113, R108, !PT ;  /* 0x0000006c716e7209 */ /* 0x000fe40007810000 */
[----:B-1----:R-:W-:Y:S01]  /*7d20*/  FSEL R117, R146, -INF , P3 ;  /* 0xff80000092757808 */ /* 0x002fe20001800000 */
[----:B------:R0:W-:Y:S01]  /*7d30*/  MUFU.EX2 R106, R13 ;  /* 0x0000000d006a7308 */ /* 0x0001e20000000800 */
[----:B------:R-:W-:Y:S02]  /*7d40*/  FMNMX.FTZ R110, R205, R110, !PT ;  /* 0x0000006ecd6e7209 */ /* 0x000fe40007810000 */
[----:B------:R-:W-:Y:S02]  /*7d50*/  ISETP.GT.AND P3, PT, R130, 0x99, PT ;  /* 0x000000998200780c */ /* 0x000fe40003f64270 */
[----:B--2---:R-:W-:Y:S01]  /*7d60*/  FSEL R207, R102, -INF , P2 ;  /* 0xff80000066cf7808 */ /* 0x004fe20001000000 */
[--C-:B------:R-:W-:Y:S01]  /*7d70*/  FFMA.FTZ R102, R131, R10, -R88.reuse ;  /* 0x0000000a83667223 */ /* 0x100fe20000010858 */
[----:B------:R-:W-:Y:S01]  /*7d80*/  FMNMX.FTZ R110, R117, R110, !PT ;  /* 0x0000006e756e7209 */ /* 0x000fe20007810000 */
[----:B------:R1:W-:Y:S01]  /*7d90*/  MUFU.EX2 R108, R112 ;  /* 0x00000070006c7308 */ /* 0x0003e20000000800 */
[----:B---3--:R-:W-:Y:S01]  /*7da0*/  FSEL R129, R148, -INF , P3 ;  /* 0xff80000094817808 */ /* 0x008fe20001800000 */
[--C-:B------:R-:W-:Y:S01]  /*7db0*/  FFMA.FTZ R131, R135, R10, -R88.reuse ;  /* 0x0000000a87837223 */ /* 0x100fe20000010858 */
[----:B------:R-:W-:Y:S01]  /*7dc0*/  FMNMX.FTZ R110, R207, R110, !PT ;  /* 0x0000006ecf6e7209 */ /* 0x000fe20007810000 */
[----:B------:R-:W-:-:S03]  /*7dd0*/  FFMA.FTZ R135, R151, R10, -R88 ;  /* 0x0000000a97877223 */ /* 0x000fc60000010858 */
[----:B0-----:R-:W-:Y:S01]  /*7de0*/  FMNMX.FTZ R13, R129, R110, !PT ;  /* 0x0000006e810d7209 */ /* 0x001fe20007810000 */
[----:B------:R-:W-:-:S01]  /*7df0*/  FFMA.FTZ R110, R133, R10, -R88 ;  /* 0x0000000a856e7223 */ /* 0x000fc20000010858 */
[-CC-:B-1----:R-:W-:Y:S01]  /*7e00*/  FFMA.FTZ R112, R141, R10.reuse, -R88.reuse ;  /* 0x0000000a8d707223 */ /* 0x182fe20000010858 */
[----:B------:R-:W-:-:S01]  /*7e10*/  FFMA.FTZ R133, R143, R10, -R88 ;  /* 0x0000000a8f857223 */ /* 0x000fc20000010858 */
[----:B------:R-:W-:Y:S01]  /*7e20*/  MUFU.EX2 R90, R90 ;  /* 0x0000005a005a7308 */ /* 0x000fe20000000800 */
[----:B------:R-:W0:Y:S07]  /*7e30*/  SHFL.BFLY PT, R114, R13, 0x2, 0x1f ;  /* 0x0c401f000d727f89 */ /* 0x000e2e00000e0000 */
        /* <DEDUP_REMOVED lines=13> */
[----:B------:R-:W-:-:S03]  /*7f10*/  FFMA.FTZ R122, R13, R10, -8 ;  /* 0xc10000000d7a7423 */ /* 0x000fc6000001000a */
[----:B------:R-:W-:Y:S02]  /*7f20*/  FSEL R138, R13, RZ, P2 ;  /* 0x000000ff0d8a7208 */ /* 0x000fe40001000000 */
[----:B------:R-:W-:Y:S01]  /*7f30*/  FSEL R88, R122, RZ, P2 ;  /* 0x000000ff7a587208 */ /* 0x000fe20001000000 */
[----:B------:R-:W-:Y:S02]  /*7f40*/  MUFU.EX2 R21, R21 ;  /* 0x0000001500157308 */ /* 0x000fe40000000800 */
[----:B------:R-:W-:-:S02]  /*7f50*/  FADD.FTZ R147, -R138, R9 ;  /* 0x000000098a937221 */ /* 0x000fc40000010100 */
[-CC-:B------:R-:W-:Y:S01]  /*7f60*/  FFMA.FTZ R141, R96, R10.reuse, -R88.reuse ;  /* 0x0000000a608d7223 */ /* 0x180fe20000010858 */
[----:B------:R-:W-:-:S01]  /*7f70*/  FFMA.FTZ R96, R103, R10, -R88 ;  /* 0x0000000a67607223 */ /* 0x000fc20000010858 */
[-C--:B------:R-:W-:Y:S01]  /*7f80*/  FMUL.FTZ R138, R147, R10.reuse ;  /* 0x0000000a938a7220 */ /* 0x080fe20000410000 */
        /* <DEDUP_REMOVED lines=21> */
[----:B------:R-:W-:Y:S01]  /*80e0*/  FFMA.FTZ R147, R167, R10, -R88 ;  /* 0x0000000aa7937223 */ /* 0x000fe20000010858 */
[----:B------:R-:W-:-:S01]  /*80f0*/  FADD.FTZ R149, R91, R144 ;  /* 0x000000905b957221 */ /* 0x000fc20000010000 */
[-CC-:B------:R-:W-:Y:S01]  /*8100*/  FFMA.FTZ R140, R189, R10.reuse, -R88.reuse ;  /* 0x0000000abd8c7223 */ /* 0x180fe20000010858 */
[----:B------:R-:W-:-:S01]  /*8110*/  FFMA.FTZ R125, R125, R10, -R88 ;  /* 0x0000000a7d7d7223 */ /* 0x000fc20000010858 */
[----:B------:R-:W0:Y:S01]  /*8120*/  MUFU.EX2 R96, R96 ;  /* 0x0000006000607308 */ /* 0x000e220000000800 */
[----:B------:R-:W-:-:S01]  /*8130*/  FADD.FTZ R144, R92, R149 ;  /* 0x000000955c907221 */ /* 0x000fc20000010000 */
[-CC-:B------:R-:W-:Y:S01]  /*8140*/  FFMA.FTZ R165, R165, R10.reuse, -R88.reuse ;  /* 0x0000000aa5a57223 */ /* 0x180fe20000010858 */
[----:B------:R-:W-:-:S01]  /*8150*/  FFMA.FTZ R127, R127, R10, -R88 ;  /* 0x0000000a7f7f7223 */ /* 0x000fc20000010858 */
[----:B------:R-:W-:Y:S01]  /*8160*/  FFMA.FTZ R109, R109, R10, -R88 ;  /* 0x0000000a6d6d7223 */ /* 0x000fe20000010858 */
[----:B------:R-:W-:-:S01]  /*8170*/  FADD.FTZ R149, R95, R144 ;  /* 0x000000905f957221 */ /* 0x000fc20000010000 */
[-CC-:B------:R-:W-:Y:S01]  /*8180*/  FFMA.FTZ R144, R163, R10.reuse, -R88.reuse ;  /* 0x0000000aa3907223 */ /* 0x180fe20000010858 */
[----:B------:R-:W-:-:S01]  /*8190*/  FFMA.FTZ R152, R195, R10, -R88 ;  /* 0x0000000ac3987223 */ /* 0x000fc20000010858 */
[----:B------:R-:W2:Y:S01]  /*81a0*/  MUFU.EX2 R15, R15 ;  /* 0x0000000f000f7308 */ /* 0x000ea20000000800 */
[----:B-1----:R-:W-:-:S01]  /*81b0*/  FFMA.FTZ R5, R138, R4, R141 ;  /* 0x000000048a057223 */ /* 0x002fc2000001008d */
[----:B------:R-:W-:Y:S01]  /*81c0*/  FADD.FTZ R146, R94, R149 ;  /* 0x000000955e927221 */ /* 0x000fe20000010000 */
[----:B------:R-:W-:-:S01]  /*81d0*/  FFMA.FTZ R149, R161, R10, -R88 ;  /* 0x0000000aa1957223 */ /* 0x000fc20000010858 */
[-CC-:B------:R-:W-:Y:S01]  /*81e0*/  FFMA.FTZ R155, R197, R10.reuse, -R88.reuse ;  /* 0x0000000ac59b7223 */ /* 0x180fe20000010858 */
[----:B------:R-:W-:-:S01]  /*81f0*/  FFMA.FTZ R203, R203, R10, -R88 ;  /* 0x0000000acbcb7223 */ /* 0x000fc20000010858 */
[----:B------:R-:W-:Y:S01]  /*8200*/  FADD.FTZ R151, R99, R146 ;  /* 0x0000009263977221 */ /* 0x000fe20000010000 */
[----:B------:R-:W-:-:S01]  /*8210*/  FFMA.FTZ R113, R113, R10, -R88 ;  /* 0x0000000a71717223 */ /* 0x000fc20000010858 */
[----:B------:R-:W1:Y:S01]  /*8220*/  MUFU.EX2 R122, R122 ;  /* 0x0000007a007a7308 */ /* 0x000e620000000800 */
[----:B0-----:R-:W-:-:S01]  /*8230*/  FADD.FTZ R4, R96, R5 ;  /* 0x0000000560047221 */ /* 0x001fc20000010000 */
[----:B------:R-:W-:Y:S01]  /*8240*/  FADD.FTZ R146, R12, R151 ;  /* 0x000000970c927221 */ /* 0x000fe20000010000 */
[----:B------:R-:W-:-:S01]  /*8250*/  FFMA.FTZ R205, R205, R10, -R88 ;  /* 0x0000000acdcd7223 */ /* 0x000fc20000010858 */
[-CC-:B------:R-:W-:Y:S01]  /*8260*/  FFMA.FTZ R117, R117, R10.reuse, -R88.reuse ;  /* 0x0000000a75757223 */ /* 0x180fe20000010858 */
[----:B------:R-:W-:-:S01]  /*8270*/  FFMA.FTZ R207, R207, R10, -R88 ;  /* 0x0000000acfcf7223 */ /* 0x000fc20000010858 */
[----:B------:R-:W-:Y:S01]  /*8280*/  FADD.FTZ R151, R115, R146 ;  /* 0x0000009273977221 */ /* 0x000fe20000010000 */
[----:B------:R-:W-:-:S01]  /*8290*/  FFMA.FTZ R146, R191, R10, -R88 ;  /* 0x0000000abf927223 */ /* 0x000fc20000010858 */
[----:B------:R-:W0:Y:S01]  /*82a0*/  MUFU.EX2 R103, R103 ;  /* 0x0000006700677308 */ /* 0x000e220000000800 */
[----:B--2---:R-:W-:-:S01]  /*82b0*/  FADD.FTZ R5, R15, R4 ;  /* 0x000000040f057221 */ /* 0x004fc20000010000 */
[----:B------:R-:W-:Y:S01]  /*82c0*/  FADD.FTZ R148, R14, R151 ;  /* 0x000000970e947221 */ /* 0x000fe20000010000 */
[----:B------:R-:W-:-:S03]  /*82d0*/  FFMA.FTZ R151, R159, R10, -R88 ;  /* 0x0000000a9f977223 */ /* 0x000fc60000010858 */
[----:B------:R-:W-:Y:S02]  /*82e0*/  FADD.FTZ R153, R19, R148 ;  /* 0x0000009413997221 */ /* 0x000fe40000010000 */
        /* <DEDUP_REMOVED lines=12> */
[----:B------:R-:W-:-:S06]  /*83b0*/  FADD.FTZ R4, R18, R153 ;  /* 0x0000009912047221 */ /* 0x000fcc0000010000 */
[----:B------:R-:W2:Y:S01]  /*83c0*/  MUFU.EX2 R143, R143 ;  /* 0x0000008f008f7308 */ /* 0x000ea20000000800 */
[----:B-1----:R-:W-:-:S07]  /*83d0*/  FADD.FTZ R5, R128, R5 ;  /* 0x0000000580057221 */ /* 0x002fce0000010000 */
[----:B------:R-:W1:Y:S01]  /*83e0*/  MUFU.EX2 R20, R20 ;  /* 0x0000001400147308 */ /* 0x000e620000000800 */
[----:B0-----:R-:W-:-:S01]  /*83f0*/  FADD.FTZ R148, R130, R5 ;  /* 0x0000000582947221 */ /* 0x001fc20000010000 */
[----:B------:R-:W-:-:S06]  /*8400*/  FADD.FTZ R5, R21, R4 ;  /* 0x0000000415057221 */ /* 0x000fcc0000010000 */
        /* <DEDUP_REMOVED lines=16> */
[----:B-1----:R-:W-:-:S04]  /*8510*/  FADD.FTZ R5, R121, R4 ;  /* 0x0000000479057221 */ /* 0x002fc80000010000 */
[----:B------:R-:W-:-:S03]  /*8520*/  FADD.FTZ R4, R98, R5 ;  /* 0x0000000562047221 */ /* 0x000fc60000010000 */
        /* <DEDUP_REMOVED lines=15> */
[----:B0-----:R-:W-:-:S01]  /*8620*/  FADD.FTZ R153, R147, R150 ;  /* 0x0000009693997221 */ /* 0x001fc20000010000 */
[----:B------:R-:W-:-:S06]  /*8630*/  FFMA.FTZ R150, R199, R10, -R88 ;  /* 0x0000000ac7967223 */ /* 0x000fcc0000010858 */
[----:B------:R-:W0:Y:S01]  /*8640*/  MUFU.EX2 R125, R125 ;  /* 0x0000007d007d7308 */ /* 0x000e220000000800 */
[----:B--2---:R-:W-:-:S01]  /*8650*/  FADD.FTZ R154, R140, R153 ;  /* 0x000000998c9a7221 */ /* 0x004fc20000010000 */
[-CC-:B------:R-:W-:Y:S01]  /*8660*/  FFMA.FTZ R153, R201, R10.reuse, -R88.reuse ;  /* 0x0000000ac9997223 */ /* 0x180fe20000010858 */
[----:B------:R-:W-:-:S05]  /*8670*/  FFMA.FTZ R88, R129, R10, -R88 ;  /* 0x0000000a81587223 */ /* 0x000fca0000010858 */
[----:B------:R-:W2:Y:S01]  /*8680*/  MUFU.EX2 R89, R89 ;  /* 0x0000005900597308 */ /* 0x000ea20000000800 */
[----:B-1----:R-:W-:-:S07]  /*8690*/  FADD.FTZ R4, R107, R4 ;  /* 0x000000046b047221 */ /* 0x002fce0000010000 */
[----:B------:R-:W1:Y:S01]  /*86a0*/  MUFU.EX2 R142, R165 ;  /* 0x000000a5008e7308 */ /* 0x000e620000000800 */
[----:B0-----:R-:W-:-:S07]  /*86b0*/  FADD.FTZ R5, R125, R154 ;  /* 0x0000009a7d057221 */ /* 0x001fce0000010000 */
[----:B------:R-:W0:Y:S01]  /*86c0*/  MUFU.EX2 R127, R127 ;  /* 0x0000007f007f7308 */ /* 0x000e220000000800 */
[----:B--2---:R-:W-:-:S04]  /*86d0*/  FADD.FTZ R157, R89, R4 ;  /* 0x00000004599d7221 */ /* 0x004fc80000010000 */
[----:B------:R-:W-:-:S03]  /*86e0*/  FADD.FTZ R157, R106, R157 ;  /* 0x0000009d6a9d7221 */ /* 0x000fc60000010000 */
[----:B------:R-:W2:Y:S01]  /*86f0*/  MUFU.EX2 R144, R144 ;  /* 0x0000009000907308 */ /* 0x000ea20000000800 */
[----:B-1----:R-:W-:-:S07]  /*8700*/  FADD.FTZ R4, R142, R5 ;  /* 0x000000058e047221 */ /* 0x002fce0000010000 */
        /* <DEDUP_REMOVED lines=25> */
[----:B------:R-:W1:Y:S08]  /*88a0*/  MUFU.EX2 R112, R112 ;  /* 0x0000007000707308 */ /* 0x000e700000000800 */
        /* <DEDUP_REMOVED lines=19> */
[----:B------:R-:W-:-:S04]  /*89e0*/  FADD.FTZ R154, R203, R154 ;  /* 0x0000009acb9a7221 */ /* 0x000fc80000010000 */
        /* <DEDUP_REMOVED lines=19> */
.L_x_9833:
        /* <DEDUP_REMOVED lines=117> */
.L_x_9823:
[----:B------:R-:W-:-:S06]  /*9270*/  UISETP.GE.AND UP0, UPT, UR52, UR38, UPT ;  /* 0x000000263400728c */ /* 0x000fcc000bf06270 */
[----:B------:R-:W-:-:S13]  /*9280*/  PLOP3.LUT P1, PT, PT, PT, UP0, 0x80, 0x0 ;  /* 0x000000000000781c */ /* 0x000fda0003f2f008 */
[----:B------:R-:W-:Y:S05]  /*9290*/  @!P1 BRA `(.L_x_9835) ;  /* 0x0000003000cc9947 */ /* 0x000fea0003800000 */
[C---:B------:R-:W-:Y:S01]  /*92a0*/  IADD3 R6, R16.reuse, 0x8, RZ ;  /* 0x0000000810067810 */ /* 0x040fe20007ffe0ff */
[----:B------:R-:W-:Y:S01]  /*92b0*/  IMAD.MOV.U32 R12, RZ, RZ, R13 ;  /* 0x000000ffff0c7224 */ /* 0x000fe200078e000d */
[----:B------:R-:W-:Y:S01]  /*92c0*/  IADD3 R16, -R16, 0xb, RZ ;  /* 0x0000000b10107810 */ /* 0x000fe20007ffe1ff */
[----:B------:R-:W-:Y:S01]  /*92d0*/  IMAD.MOV.U32 R8, RZ, RZ, R11 ;  /* 0x000000ffff087224 */ /* 0x000fe200078e000b */
[----:B------:R-:W-:Y:S01]  /*92e0*/  UMOV UR44, UR47 ;  /* 0x0000002f002c7c82 */ /* 0x000fe20008000000 */
[----:B------:R-:W-:-:S05]  /*92f0*/  UMOV UR43, UR48 ;  /* 0x00000030002b7c82 */ /* 0x000fca0008000000 */
.L_x_9846:
        /* <DEDUP_REMOVED lines=9> */
.L_x_9837:
[----:B------:R-:W-:Y:S01]  /*9390*/  ULEA UR6, UR48, UR41, 0x3 ;  /* 0x0000002930067291 */ /* 0x000fe2000f8e183f */
[----:B------:R-:W-:-:S05]  /*93a0*/  IMAD.U32 R7, RZ, RZ, UR47 ;  /* 0x0000002fff077e24 */ /* 0x000fca000f8e00ff */
[----:B------:R-:W-:-:S04]  /*93b0*/  SHF.L.U32 R7, R7, 0x1f, RZ ;  /* 0x0000001f07077819 */ /* 0x000fc800000006ff */
[----:B------:R0:W1:Y:S01]  /*93c0*/  SYNCS.PHASECHK.TRANS64.TRYWAIT P1, [UR6+0x22830], R7 ;  /* 0x02283007ff0075a7 */ /* 0x0000620008020146 */
[----:B------:R-:W-:Y:S05]  /*93d0*/  @!P0 BRA `(.L_x_9838) ;  /* 0x0000000000048947 */ /* 0x000fea0003800000 */
[----:B------:R-:W-:Y:S01]  /*93e0*/  BPT.TRAP 0x1 ;  /* 0x000000040000795c */ /* 0x000fe20000300000 */
.L_x_9838:
[----:B-1----:R-:W-:Y:S05]  /*93f0*/  @P1 BRA `(.L_x_9836) ;  /* 0x0000000000081947 */ /* 0x002fea0003800000 */
[----:B------:R-:W1:Y:S02]  /*9400*/  SYNCS.PHASECHK.TRANS64.TRYWAIT P1, [UR6+0x22830], R7 ;  /* 0x02283007ff0075a7 */ /* 0x000e640008020146 */
[----:B-1----:R-:W-:Y:S05]  /*9410*/  @!P1 BRA `(.L_x_9839) ;  /* 0x000000b4001c9947 */ /* 0x002fea0003800000 */
.L_x_9836:
        /* <DEDUP_REMOVED lines=130> */
.L_x_9841:
[----:B------:R-:W-:Y:S01]  /*9c40*/  ULEA UR6, UR43, UR41, 0x3 ;  /* 0x000000292b067291 */ /* 0x000fe2000f8e183f */
[----:B01----:R-:W-:-:S05]  /*9c50*/  IMAD.U32 R7, RZ, RZ, UR44 ;  /* 0x0000002cff077e24 */ /* 0x003fca000f8e00ff */
[----:B------:R-:W-:-:S04]  /*9c60*/  SHF.L.U32 R7, R7, 0x1f, RZ ;  /* 0x0000001f07077819 */ /* 0x000fc800000006ff */
[----:B------:R0:W1:Y:S01]  /*9c70*/  SYNCS.PHASECHK.TRANS64.TRYWAIT P1, [UR6+0x22850], R7 ;  /* 0x02285007ff0075a7 */ /* 0x0000620008020146 */
[----:B------:R-:W-:Y:S05]  /*9c80*/  @!P0 BRA `(.L_x_9842) ;  /* 0x0000000000048947 */ /* 0x000fea0003800000 */
[----:B------:R-:W-:Y:S01]  /*9c90*/  BPT.TRAP 0x1 ;  /* 0x000000040000795c */ /* 0x000fe20000300000 */
.L_x_9842:
[----:B-1----:R-:W-:Y:S05]  /*9ca0*/  @P1 BRA `(.L_x_9840) ;  /* 0x0000000000081947 */ /* 0x002fea0003800000 */
[----:B------:R-:W1:Y:S02]  /*9cb0*/  SYNCS.PHASECHK.TRANS64.TRYWAIT P1, [UR6+0x22850], R7 ;  /* 0x02285007ff0075a7 */ /* 0x000e640008020146 */
[----:B-1----:R-:W-:Y:S05]  /*9cc0*/  @!P1 BRA `(.L_x_9843) ;  /* 0x000000ac00089947 */ /* 0x002fea0003800000 */
.L_x_9840:
        /* <DEDUP_REMOVED lines=33> */
.L_x_9844:
[C---:B01----:R-:W-:Y:S01]  /*9ee0*/  FMUL.FTZ R7, R0.reuse, R152 ;  /* 0x0000009800077220 */ /* 0x043fe20000410000 */
        /* <DEDUP_REMOVED lines=95> */
[----:B------:R-:W-:Y:S01]  /*a4e0*/  FMUL.FTZ R103, R0, R103 ;  /* 0x0000006700677220 */ /* 0x000fe20000410000 */
[----:B------:R-:W-:-:S04]  /*a4f0*/  ULEA UR6, UR48, UR41, 0x3 ;  /* 0x0000002930067291 */ /* 0x000fc8000f8e183f */
[----:B------:R-:W-:Y:S01]  /*a500*/  UIADD3 UR6, UR6, 0x22840, URZ ;  /* 0x0002284006067890 */ /* 0x000fe2000fffe03f */
[----:B------:R-:W0:Y:S01]  /*a510*/  MUFU.TANH R161, R161 ;  /* 0x000000a100a17308 */ /* 0x000e220000002400 */
[----:B-1----:R-:W-:Y:S02]  /*a520*/  FMNMX.FTZ R14, R159, R14, !PT ;  /* 0x0000000e9f0e7209 */ /* 0x002fe40007810000 */
[----:B------:R-:W-:-:S05]  /*a530*/  UPRMT UR6, UR46, 0x654, UR6 ;  /* 0x000006542e067896 */ /* 0x000fca0008000006 */
[----:B------:R-:W1:Y:S01]  /*a540*/  MUFU.TANH R165, R165 ;  /* 0x000000a500a57308 */ /* 0x000e620000002400 */
[----:B---3--:R-:W-:-:S03]  /*a550*/  FMNMX.FTZ R10, R163, R10, !PT ;  /* 0x0000000aa30a7209 */ /* 0x008fc60007810000 */
[----:B------:R-:W-:Y:S04]  /*a560*/  SYNCS.ARRIVE.TRANS64.RED.A1T0 RZ, [UR6], RZ ;  /* 0x000000ffffff79a7 */ /* 0x000fe80008100406 */
        /* <DEDUP_REMOVED lines=65> */
[----:B---3--:R-:W-:Y:S01]  /*a980*/  FMNMX.FTZ R18, R131, R14, !PT ;  /* 0x0000000e83127209 */ /* 0x008fe20007810000 */
[C---:B------:R-:W-:Y:S01]  /*a990*/  FMUL.FTZ R14, R0.reuse, R97 ;  /* 0x00000061000e7220 */ /* 0x040fe20000410000 */
[----:B------:R-:W-:-:S05]  /*a9a0*/  FMUL.FTZ R97, R0, R98 ;  /* 0x0000006200617220 */ /* 0x000fca0000410000 */
        /* <DEDUP_REMOVED lines=24> */
[----:B------:R-:W-:-:S06]  /*ab30*/  FMUL.FTZ R18, R0, R100 ;  /* 0x0000006400127220 */ /* 0x000fcc0000410000 */
[----:B------:R-:W3:Y:S01]  /*ab40*/  MUFU.TANH R217, R217 ;  /* 0x000000d900d97308 */ /* 0x000ee20000002400 */
[----:B0-----:R-:W-:-:S07]  /*ab50*/  FMNMX.FTZ R10, R215, R10, !PT ;  /* 0x0000000ad70a7209 */ /* 0x001fce0007810000 */
[----:B------:R-:W0:Y:S01]  /*ab60*/  MUFU.TANH R115, R115 ;  /* 0x0000007300737308 */ /* 0x000e220000002400 */
[----:B-1----:R-:W-:-:S07]  /*ab70*/  FMNMX.FTZ R20, R113, R20, !PT ;  /* 0x0000001471147209 */ /* 0x002fce0007810000 */
[----:B------:R-:W1:Y:S01]  /*ab80*/  MUFU.TANH R219, R219 ;  /* 0x000000db00db7308 */ /* 0x000e620000002400 */
[----:B---3--:R-:W-:-:S07]  /*ab90*/  FMNMX.FTZ R10, R217, R10, !PT ;  /* 0x0000000ad90a7209 */ /* 0x008fce0007810000 */
[----:B------:R-:W3:Y:S01]  /*aba0*/  MUFU.TANH R117, R117 ;  /* 0x0000007500757308 */ /* 0x000ee20000002400 */
[----:B0-----:R-:W-:Y:S01]  /*abb0*/  FMNMX.FTZ R22, R115, R20, !PT ;  /* 0x0000001473167209 */ /* 0x001fe20007810000 */
[C---:B------:R-:W-:Y:S01]  /*abc0*/  FMUL.FTZ R20, R0.reuse, R101 ;  /* 0x0000006500147220 */ /* 0x040fe20000410000 */
[----:B------:R-:W-:-:S05]  /*abd0*/  FMUL.FTZ R101, R0, R102 ;  /* 0x0000006600657220 */ /* 0x000fca0000410000 */
        /* <DEDUP_REMOVED lines=22> */
[----:B------:R-:W3:Y:S05]  /*ad40*/  LDC R10, c[0x0][0x988] ;  /* 0x00026200ff0a7b82 */ /* 0x000eea0000000800 */
[----:B------:R-:W4:Y:S01]  /*ad50*/  MUFU.TANH R97, R97 ;  /* 0x0000006100617308 */ /* 0x000f220000002400 */
[----:B0-----:R-:W-:-:S07]  /*ad60*/  FMNMX.FTZ R22, R95, R22, !PT ;  /* 0x000000165f167209 */ /* 0x001fce0007810000 */
[----:B------:R-:W0:Y:S01]  /*ad70*/  MUFU.TANH R18, R18 ;  /* 0x0000001200127308 */ /* 0x000e220000002400 */
[----:B-1----:R-:W-:-:S07]  /*ad80*/  FMNMX.FTZ R11, R14, R11, !PT ;  /* 0x0000000b0e0b7209 */ /* 0x002fce0007810000 */
[----:B------:R-:W1:Y:S01]  /*ad90*/  MUFU.TANH R99, R99 ;  /* 0x0000006300637308 */ /* 0x000e620000002400 */
[----:B----4-:R-:W-:-:S07]  /*ada0*/  FMNMX.FTZ R22, R97, R22, !PT ;  /* 0x0000001661167209 */ /* 0x010fce0007810000 */
[----:B------:R-:W4:Y:S01]  /*adb0*/  MUFU.TANH R20, R20 ;  /* 0x0000001400147308 */ /* 0x000f220000002400 */
[----:B0-----:R-:W-:-:S07]  /*adc0*/  FMNMX.FTZ R11, R18, R11, !PT ;  /* 0x0000000b120b7209 */ /* 0x001fce0007810000 */
[----:B------:R-:W0:Y:S01]  /*add0*/  MUFU.TANH R101, R101 ;  /* 0x0000006500657308 */ /* 0x000e220000002400 */
[----:B-1----:R-:W-:-:S07]  /*ade0*/  FMNMX.FTZ R22, R99, R22, !PT ;  /* 0x0000001663167209 */ /* 0x002fce0007810000 */
[----:B------:R-:W1:Y:S01]  /*adf0*/  MUFU.TANH R103, R103 ;  /* 0x0000006700677308 */ /* 0x000e620000002400 */
[----:B----4-:R-:W-:-:S05]  /*ae00*/  FMNMX.FTZ R88, R20, R11, !PT ;  /* 0x0000000b14587209 */ /* 0x010fca0007810000 */
[----:B------:R-:W4:Y:S01]  /*ae10*/  SHFL.BFLY PT, R11, R88, 0x2, 0x1f ;  /* 0x0c401f00580b7f89 */ /* 0x000f2200000e0000 */
[----:B0-----:R-:W-:-:S04]  /*ae20*/  FMNMX.FTZ R22, R101, R22, !PT ;  /* 0x0000001665167209 */ /* 0x001fc80007810000 */
[----:B-1----:R-:W-:-:S05]  /*ae30*/  FMNMX.FTZ R22, R103, R22, !PT ;  /* 0x0000001667167209 */ /* 0x002fca0007810000 */
[----:B------:R-:W0:Y:S01]  /*ae40*/  SHFL.BFLY PT, R13, R22, 0x2, 0x1f ;  /* 0x0c401f00160d7f89 */ /* 0x000e2200000e0000 */
[----:B----4-:R-:W-:-:S05]  /*ae50*/  FMNMX.FTZ R90, R88, R11, !PT ;  /* 0x0000000b585a7209 */ /* 0x010fca0007810000 */
[----:B------:R-:W1:Y:S01]  /*ae60*/  SHFL.BFLY PT, R11, R90, 0x1, 0x1f ;  /* 0x0c201f005a0b7f89 */ /* 0x000e6200000e0000 */
[----:B0-----:R-:W-:-:S05]  /*ae70*/  FMNMX.FTZ R92, R22, R13, !PT ;  /* 0x0000000d165c7209 */ /* 0x001fca0007810000 */
[----:B------:R-:W0:Y:S01]  /*ae80*/  SHFL.BFLY PT, R13, R92, 0x1, 0x1f ;  /* 0x0c201f005c0d7f89 */ /* 0x000e2200000e0000 */
[----:B-1----:R-:W-:-:S05]  /*ae90*/  FMNMX.FTZ R11, R90, R11, !PT ;  /* 0x0000000b5a0b7209 */ /* 0x002fca0007810000 */
[C---:B------:R-:W-:Y:S01]  /*aea0*/  FADD.FTZ R175, -R11.reuse, R8 ;  /* 0x000000080baf7221 */ /* 0x040fe20000010100 */
[----:B---3--:R-:W-:-:S03]  /*aeb0*/  FFMA.FTZ R102, R11, R10, -8 ;  /* 0xc10000000b667423 */ /* 0x008fc6000001000a */
[-C--:B------:R-:W-:Y:S01]  /*aec0*/  FMUL.FTZ R8, R175, R10.reuse ;  /* 0x0000000aaf087220 */ /* 0x080fe20000410000 */
        /* <DEDUP_REMOVED lines=9> */
[-CC-:B------:R-:W-:Y:S01]  /*af60*/  FFMA.FTZ R90, R165, R10.reuse, -R102.reuse ;  /* 0x0000000aa55a7223 */ /* 0x180fe20000010866 */
[----:B------:R-:W-:-:S01]  /*af70*/  FFMA.FTZ R92, R171, R10, -R102 ;  /* 0x0000000aab5c7223 */ /* 0x000fc20000010866 */
[----:B------:R-:W-:Y:S01]  /*af80*/  FADD.FTZ R175, -R13, R12 ;  /* 0x0000000c0daf7221 */ /* 0x000fe20000010100 */
[----:B------:R-:W-:-:S01]  /*af90*/  FFMA.FTZ R12, R9, R10, -R102 ;  /* 0x0000000a090c7223 */ /* 0x000fc20000010866 */
[-CC-:B------:R-:W-:Y:S01]  /*afa0*/  FFMA.FTZ R9, R19, R10.reuse, -R102.reuse ;  /* 0x0000000a13097223 */ /* 0x180fe20000010866 */
[----:B------:R-:W-:-:S01]  /*afb0*/  FFMA.FTZ R19, R155, R10, -R102 ;  /* 0x0000000a9b137223 */ /* 0x000fc20000010866 */
[-C--:B------:R-:W-:Y:S01]  /*afc0*/  FFMA.FTZ R18, R13, R10.reuse, -8 ;  /* 0xc10000000d127423 */ /* 0x080fe2000001000a */
[----:B------:R-:W-:-:S01]  /*afd0*/  FFMA.FTZ R155, R173, R10, -R102 ;  /* 0x0000000aad9b7223 */ /* 0x000fc20000010866 */
[-CC-:B------:R-:W-:Y:S01]  /*afe0*/  FFMA.FTZ R173, R195, R10.reuse, -R102.reuse ;  /* 0x0000000ac3ad7223 */ /* 0x180fe20000010866 */
[----:B------:R-:W-:-:S01]  /*aff0*/  FFMA.FTZ R195, R20, R10, -R102 ;  /* 0x0000000a14c37223 */ /* 0x000fc20000010866 */
[-C--:B------:R-:W-:Y:S01]  /*b000*/  FMUL.FTZ R175, R175, R10.reuse ;  /* 0x0000000aafaf7220 */ /* 0x080fe20000410000 */
        /* <DEDUP_REMOVED lines=36> */
[----:B0-----:R-:W-:Y:S01]  /*b250*/  FFMA.FTZ R5, R8, R5, R7 ;  /* 0x0000000508057223 */ /* 0x001fe20000010007 */
[----:B-1----:R-:W-:-:S01]  /*b260*/  FFMA.FTZ R4, R175, R4, R20 ;  /* 0x00000004af047223 */ /* 0x002fc20000010014 */
[-CC-:B------:R-:W-:Y:S01]  /*b270*/  FFMA.FTZ R126, R169, R10.reuse, -R18.reuse ;  /* 0x0000000aa97e7223 */ /* 0x180fe20000010812 */
[----:B------:R-:W-:-:S01]  /*b280*/  FFMA.FTZ R153, R167, R10, -R18 ;  /* 0x0000000aa7997223 */ /* 0x000fc20000010812 */
[-CC-:B------:R-:W-:Y:S01]  /*b290*/  FFMA.FTZ R136, R123, R10.reuse, -R18.reuse ;  /* 0x0000000a7b887223 */ /* 0x180fe20000010812 */
[----:B------:R-:W-:-:S01]  /*b2a0*/  FFMA.FTZ R123, R125, R10, -R18 ;  /* 0x0000000a7d7b7223 */ /* 0x000fc20000010812 */
[----:B------:R-:W0:Y:S01]  /*b2b0*/  MUFU.EX2 R9, R9 ;  /* 0x0000000900097308 */ /* 0x000e220000000800 */
[----:B---3--:R-:W-:-:S01]  /*b2c0*/  FADD.FTZ R144, R12, R5 ;  /* 0x000000050c907221 */ /* 0x008fc20000010000 */
[-CC-:B------:R-:W-:Y:S01]  /*b2d0*/  FFMA.FTZ R125, R129, R10.reuse, -R18.reuse ;  /* 0x0000000a817d7223 */ /* 0x180fe20000010812 */
[----:B------:R-:W-:-:S01]  /*b2e0*/  FFMA.FTZ R128, R137, R10, -R18 ;  /* 0x0000000a89807223 */ /* 0x000fc20000010812 */
[-CC-:B------:R-:W-:Y:S01]  /*b2f0*/  FFMA.FTZ R137, R139, R10.reuse, -R18.reuse ;  /* 0x0000000a8b897223 */ /* 0x180fe20000010812 */
[----:B------:R-:W-:-:S01]  /*b300*/  FFMA.FTZ R130, R141, R10, -R18 ;  /* 0x0000000a8d827223 */ /* 0x000fc20000010812 */
[-CC-:B------:R-:W-:Y:S01]  /*b310*/  FFMA.FTZ R139, R143, R10.reuse, -R18.reuse ;  /* 0x0000000a8f8b7223 */ /* 0x180fe20000010812 */
[----:B------:R-:W-:-:S01]  /*b320*/  FFMA.FTZ R132, R145, R10, -R18 ;  /* 0x0000000a91847223 */ /* 0x000fc20000010812 */
[----:B------:R-:W1:Y:S01]  /*b330*/  MUFU.EX2 R17, R17 ;  /* 0x0000001100117308 */ /* 0x000e620000000800 */
[----:B----4-:R-:W-:-:S01]  /*b340*/  FADD.FTZ R4, R15, R4 ;  /* 0x000000040f047221 */ /* 0x010fc20000010000 */
        /* <DEDUP_REMOVED lines=21> */
[----:B---3--:R-:W-:-:S07]  /*b4a0*/  FADD.FTZ R4, R22, R5 ;  /* 0x0000000516047221 */ /* 0x008fce0000010000 */
[----:B------:R-:W3:Y:S01]  /*b4b0*/  MUFU.EX2 R23, R23 ;  /* 0x0000001700177308 */ /* 0x000ee20000000800 */
[----:B0-----:R-:W-:-:S07]  /*b4c0*/  FADD.FTZ R144, R102, R129 ;  /* 0x0000008166907221 */ /* 0x001fce0000010000 */
[----:B------:R-:W0:Y:S01]  /*b4d0*/  MUFU.EX2 R88, R88 ;  /* 0x0000005800587308 */ /* 0x000e220000000800 */
[----:B-1----:R-:W-:-:S07]  /*b4e0*/  FADD.FTZ R5, R19, R4 ;  /* 0x0000000413057221 */ /* 0x002fce0000010000 */
[----:B------:R-:W1:Y:S01]  /*b4f0*/  MUFU.EX2 R124, R124 ;  /* 0x0000007c007c7308 */ /* 0x000e620000000800 */
[----:B---3--:R-:W-:-:S01]  /*b500*/  FADD.FTZ R129, R23, R144 ;  /* 0x0000009017817221 */ /* 0x008fc20000010000 */
[-CC-:B------:R-:W-:Y:S01]  /*b510*/  FFMA.FTZ R144, R107, R10.reuse, -R18.reuse ;  /* 0x0000000a6b907223 */ /* 0x180fe20000010812 */
[----:B------:R-:W-:-:S05]  /*b520*/  FFMA.FTZ R107, R109, R10, -R18 ;  /* 0x0000000a6d6b7223 */ /* 0x000fca0000010812 */
[----:B------:R-:W3:Y:S01]  /*b530*/  MUFU.EX2 R21, R21 ;  /* 0x0000001500157308 */ /* 0x000ee20000000800 */
[----:B0-----:R-:W-:-:S07]  /*b540*/  FADD.FTZ R4, R88, R5 ;  /* 0x0000000558047221 */ /* 0x001fce0000010000 */
[----:B------:R-:W0:Y:S01]  /*b550*/  MUFU.EX2 R126, R126 ;  /* 0x0000007e007e7308 */ /* 0x000e220000000800 */
[----:B-1----:R-:W-:-:S07]  /*b560*/  FADD.FTZ R129, R124, R129 ;  /* 0x000000817c817221 */ /* 0x002fce0000010000 */
[----:B------:R-:W1:Y:S01]  /*b570*/  MUFU.EX2 R90, R90 ;  /* 0x0000005a005a7308 */ /* 0x000e620000000800 */
[----:B---3--:R-:W-:-:S07]  /*b580*/  FADD.FTZ R5, R21, R4 ;  /* 0x0000000415057221 */ /* 0x008fce0000010000 */
        /* <DEDUP_REMOVED lines=13> */
[----:B0-----:R-:W-:-:S01]  /*b660*/  FADD.FTZ R109, R137, R146 ;  /* 0x00000092896d7221 */ /* 0x001fc20000010000 */
[----:B------:R-:W-:-:S06]  /*b670*/  FFMA.FTZ R146, R111, R10, -R18 ;  /* 0x0000000a6f927223 */ /* 0x000fcc0000010812 */
[----:B------:R-:W0:Y:S01]  /*b680*/  MUFU.EX2 R157, R157 ;  /* 0x0000009d009d7308 */ /* 0x000e220000000800 */
[----:B-1----:R-:W-:-:S07]  /*b690*/  FADD.FTZ R4, R94, R5 ;  /* 0x000000055e047221 */ /* 0x002fce0000010000 */
[----:B------:R-:W1:Y:S01]  /*b6a0*/  MUFU.EX2 R139, R139 ;  /* 0x0000008b008b7308 */ /* 0x000e620000000800 */
[----:B---3--:R-:W-:-:S01]  /*b6b0*/  FADD.FTZ R148, R130, R109 ;  /* 0x0000006d82947221 */ /* 0x008fc20000010000 */
[----:B------:R-:W-:-:S06]  /*b6c0*/  FFMA.FTZ R109, R113, R10, -R18 ;  /* 0x0000000a716d7223 */ /* 0x000fcc0000010812 */
        /* <DEDUP_REMOVED lines=16> */
[----:B-1----:R-:W-:-:S01]  /*b7d0*/  FADD.FTZ R150, R134, R111 ;  /* 0x0000006f86967221 */ /* 0x002fc20000010000 */
[----:B------:R-:W-:-:S06]  /*b7e0*/  FFMA.FTZ R111, R117, R10, -R18 ;  /* 0x0000000a756f7223 */ /* 0x000fcc0000010812 */
        /* <DEDUP_REMOVED lines=97> */
[----:B-1----:R-:W-:-:S01]  /*be00*/  FADD.FTZ R91, R160, R5 ;  /* 0x00000005a05b7221 */ /* 0x002fc20000010000 */
[----:B---3--:R-:W-:-:S03]  /*be10*/  FADD.FTZ R5, R195, R4 ;  /* 0x00000004c3057221 */ /* 0x008fc60000010000 */
[----:B0-----:R-:W-:Y:S01]  /*be20*/  FADD.FTZ R4, R93, R91 ;  /* 0x0000005b5d047221 */ /* 0x001fe20000010000 */
[----:B------:R-:W-:Y:S06]  /*be30*/  @!P0 BRA `(.L_x_9845) ;  /* 0x0000000000048947 */ /* 0x000fec0003800000 */
[----:B------:R-:W-:Y:S01]  /*be40*/  BPT.TRAP 0x1 ;  /* 0x000000040000795c */ /* 0x000fe20000300000 */
.L_x_9845:
        /* <DEDUP_REMOVED lines=118> */
[----:B------:R-:W-:Y:S01]  /*c5b0*/  F2FP.SATFINITE.E4M3.F32.PACK_AB_MERGE_C R171, R158, R97, R22 ;  /* 0x000000619eab723e */ /* 0x000fe20004807016 */
[----:B------:R-:W-:Y:S06]  /*c5c0*/  @P1 BRA `(.L_x_9846) ;  /* 0xffffffcc004c1947 */ /* 0x000fec000383ffff */
.L_x_9835:
[----:B------:R-:W-:Y:S06]  /*c5d0*/  BAR.ARV 0x8, 0x180 ;  /* 0x0206000000007b1d */ /* 0x000fec0000002000 */
[----:B------:R-:W-:Y:S05]  /*c5e0*/  @!P0 BRA `(.L_x_9847) ;  /* 0x0000000000048947 */ /* 0x000fea0003800000 */
[----:B------:R-:W-:Y:S01]  /*c5f0*/  BPT.TRAP 0x1 ;  /* 0x000000040000795c */ /* 0x000fe20000300000 */
.L_x_9847:
[----:B------:R-:W-:Y:S01]  /*c600*/  ULEA UR12, UR48, UR41, 0x3 ;  /* 0x00000029300c7291 */ /* 0x000fe2000f8e183f */
[----:B------:R-:W-:-:S04]  /*c610*/  MOV R0, UR47 ;  /* 0x0000002f00007c02 */ /* 0x000fc80008000f00 */
[----:B------:R-:W-:-:S04]  /*c620*/  SHF.L.U32 R0, R0, 0x1f, RZ ;  /* 0x0000001f00007819 */ /* 0x000fc800000006ff */
[----:B------:R0:W1:Y:S01]  /*c630*/  SYNCS.PHASECHK.TRANS64.TRYWAIT P1, [UR12+0x22850], R0 ;  /* 0x02285000ff0075a7 */ /* 0x000062000802014c */
[----:B------:R-:W-:Y:S05]  /*c640*/  @!P0 BRA `(.L_x_9848) ;  /* 0x0000000000048947 */ /* 0x000fea0003800000 */
[----:B------:R-:W-:Y:S01]  /*c650*/  BPT.TRAP 0x1 ;  /* 0x000000040000795c */ /* 0x000fe20000300000 */
.L_x_9848:
[----:B-1----:R-:W-:Y:S05]  /*c660*/  @P1 BRA `(.L_x_9849) ;  /* 0x0000000000081947 */ /* 0x002fea0003800000 */
[----:B------:R-:W1:Y:S02]  /*c670*/  SYNCS.PHASECHK.TRANS64.TRYWAIT P1, [UR12+0x22850], R0 ;  /* 0x02285000ff0075a7 */ /* 0x000e64000802014c */
[----:B-1----:R-:W-:Y:S05]  /*c680*/  @!P1 BRA `(.L_x_9850) ;  /* 0x0000008000b09947 */ /* 0x002fea0003800000 */
.L_x_9849:
        /* <DEDUP_REMOVED lines=47> */
[----:B------:R-:W4:Y:S01]  /*c980*/  SHFL.BFLY PT, R7, R4, 0x2, 0x1f ;  /* 0x0c401f0004077f89 */ /* 0x000f2200000e0000 */
[----:B------:R-:W-:Y:S02]  /*c990*/  WARPGROUP.DEPBAR.LE gsb0, 0x0 ;  /* 0x00008000000079c5 */ /* 0x000fe40000010000 */
[----:B------:R-:W-:-:S06]  /*c9a0*/  WARPGROUP.ARRIVE ;  /* 0x00000000000079c5 */ /* 0x000fcc0000000000 */
[----:B------:R-:W-:Y:S01]  /*c9b0*/  QGMMA.64x128x32.F32.E4M3.E4M3 R24, R172, gdesc[UR4], R24, gsb0 ;  /* 0x01e00004ac187df3 */ /* 0x000fe20008000818 */
[----:B------:R-:W-:Y:S01]  /*c9c0*/  UMOV UR6, UR48 ;  /* 0x0000003000067c82 */ /* 0x000fe20008000000 */
[----:B------:R-:W-:Y:S01]  /*c9d0*/  UMOV UR7, 0xc0000010 ;  /* 0xc000001000077882 */ /* 0x000fe20000000000 */
[----:B0-----:R-:W-:Y:S01]  /*c9e0*/  FADD.FTZ R0, R0, R5 ;  /* 0x0000000500007221 */ /* 0x001fe20000010000 */
[----:B----4-:R-:W-:-:S04]  /*c9f0*/  FADD.FTZ R7, R7, R4 ;  /* 0x0000000407077221 */ /* 0x010fc80000010000 */
        /* <DEDUP_REMOVED lines=18> */
[----:B------:R-:W4:Y:S01]  /*cb20*/  @P1 MUFU.RCP R7, R12 ;  /* 0x0000000c00071308 */ /* 0x000f220000001000 */
[C---:B------:R-:W-:Y:S01]  /*cb30*/  @P2 FMUL.FTZ R4, R10.reuse, 0.69314718246459960938 ;  /* 0x3f3172180a042820 */ /* 0x040fe20000410000 */
[----:B------:R-:W-:Y:S01]  /*cb40*/  @P3 FMUL.FTZ R17, R10, 0.69314718246459960938 ;  /* 0x3f3172180a113820 */ /* 0x000fe20000410000 */
[----:B0-----:R-:W-:Y:S01]  /*cb50*/  @P2 FMUL.FTZ R5, R5, 0.69314718246459960938 ;  /* 0x3f31721805052820 */ /* 0x001fe20000410000 */
[----:B------:R-:W-:-:S02]  /*cb60*/  IMAD.MOV.U32 R0, RZ, RZ, -0x800000 ;  /* 0xff800000ff007424 */ /* 0x000fc400078e00ff */
[----:B---3--:R-:W-:Y:S01]  /*cb70*/  FMUL.FTZ R3, R3, R6 ;  /* 0x0000000603037220 */ /* 0x008fe20000410000 */
[----:B------:R-:W-:Y:S02]  /*cb80*/  IMAD.MOV.U32 R2, RZ, RZ, -0x800000 ;  /* 0xff800000ff027424 */ /* 0x000fe400078e00ff */
[----:B-1----:R-:W-:Y:S01]  /*cb90*/  @P3 FMUL.FTZ R8, R8, 0.69314718246459960938 ;  /* 0x3f31721808083820 */ /* 0x002fe20000410000 */
[----:B------:R-:W-:-:S03]  /*cba0*/  @P2 FFMA.FTZ R0, R4, R11, R5 ;  /* 0x0000000b04002223 */ /* 0x000fc60000010005 */
[----:B------:R-:W-:Y:S01]  /*cbb0*/  @P3 FFMA.FTZ R2, R17, R13, R8 ;  /* 0x0000000d11023223 */ /* 0x000fe20000010008 */
[----:B----4-:R-:W-:Y:S01]  /*cbc0*/  FMUL.FTZ R7, R7, R6 ;  /* 0x0000000607077220 */ /* 0x010fe20000410000 */
[----:B------:R-:W-:Y:S02]  /*cbd0*/  WARPGROUP.DEPBAR.LE gsb0, 0x0 ;  /* 0x00008000000079c5 */ /* 0x000fe40000010000 */
[----:B------:R-:W-:Y:S05]  /*cbe0*/  @!P0 BRA `(.L_x_9851) ;  /* 0x0000000000048947 */ /* 0x000fea0003800000 */
[----:B------:R-:W-:Y:S01]  /*cbf0*/  BPT.TRAP 0x1 ;  /* 0x000000040000795c */ /* 0x000fe20000300000 */
.L_x_9851:
        /* <DEDUP_REMOVED lines=68> */
.L_x_9815:
        /* <DEDUP_REMOVED lines=9> */
[----:B------:R-:W-:-:S04]  /*d0d0*/  IADD3 R4, P0, R3, UR4, RZ ;  /* 0x0000000403047c10 */ /* 0x000fc8000ff1e0ff */
[----:B------:R-:W-:-:S06]  /*d0e0*/  IADD3.X R5, RZ, UR5, RZ, P0, !PT ;  /* 0x00000005ff057c10 */ /* 0x000fcc00087fe4ff */
[----:B------:R0:W3:Y:S01]  /*d0f0*/  LDG.E.CONSTANT R5, desc[UR50][R4.64] ;  /* 0x0000003204057981 */ /* 0x0000e2000c1e9900 */
        /* <DEDUP_REMOVED lines=32> */
[----:B------:R-:W-:Y:S02]  /*d300*/  SEL R88, R72, R73, P0 ;  /* 0x0000004948587207 */ /* 0x000fe40000000000 */
[----:B------:R-:W-:-:S02]  /*d310*/  SEL R93, R73, R72, P0 ;  /* 0x00000048495d7207 */ /* 0x000fc40000000000 */
[----:B------:R-:W-:Y:S01]  /*d320*/  SHF.R.S32.HI R30, RZ, 0x7, R9 ;  /* 0x00000007ff1e7819 */ /* 0x000fe20000011409 */
[----:B------:R-:W0:Y:S01]  /*d330*/  S2R R73, SR_CTAID.X ;  /* 0x0000000000497919 */ /* 0x000e220000002500 */
[----:B------:R-:W-:Y:S02]  /*d340*/  LEA.HI R17, R42, R13, RZ, 0x2 ;  /* 0x0000000d2a117211 */ /* 0x000fe400078f10ff */
[----:B------:R-:W-:Y:S02]  /*d350*/  LEA.HI R23, R3, R4, RZ, 0x2 ;  /* 0x0000000403177211 */ /* 0x000fe400078f10ff */
[----:B------:R-:W-:Y:S02]  /*d360*/  SEL R18, R46, R47, P0 ;  /* 0x0000002f2e127207 */ /* 0x000fe40000000000 */
[----:B------:R-:W-:Y:S02]  /*d370*/  SEL R65, R47, R46, P0 ;  /* 0x0000002e2f417207 */ /* 0x000fe40000000000 */
[----:B------:R-:W-:-:S02]  /*d380*/  LEA.HI R3, R9, R30, RZ, 0x1 ;  /* 0x0000001e09037211 */ /* 0x000fc400078f08ff */
[--C-:B------:R-:W-:Y:S02]  /*d390*/  SHF.R.S32.HI R9, RZ, 0x2, R17.reuse ;  /* 0x00000002ff097819 */ /* 0x100fe40000011411 */
[----:B------:R-:W-:Y:S02]  /*d3a0*/  SHF.R.S32.HI R46, RZ, 0x1f, R17 ;  /* 0x0000001fff2e7819 */ /* 0x000fe40000011411 */
[----:B------:R-:W-:Y:S02]  /*d3b0*/  LOP3.LUT R23, R23, 0xfffffffc, RZ, 0xc0, !PT ;  /* 0xfffffffc17177812 */ /* 0x000fe400078ec0ff */
[----:B------:R-:W-:Y:S02]  /*d3c0*/  LEA.HI R46, R46, R9, RZ, 0x3 ;  /* 0x000000092e2e7211 */ /* 0x000fe400078f18ff */
[----:B------:R-:W-:Y:S01]  /*d3d0*/  LEA.HI R42, R42, R13, RZ, 0x5 ;  /* 0x0000000d2a2a7211 */ /* 0x000fe200078f28ff */
[----:B------:R-:W-:Y:S01]  /*d3e0*/  IMAD.IADD R23, R4, 0x1, -R23 ;  /* 0x0000000104177824 */ /* 0x000fe200078e0a17 */
[----:B------:R-:W-:-:S02]  /*d3f0*/  LOP3.LUT R4, R46, 0xfffffff8, RZ, 0xc0, !PT ;  /* 0xfffffff82e047812 */ /* 0x000fc400078ec0ff */
[----:B------:R-:W-:Y:S02]  /*d400*/  SEL R8, R24, R25, P0 ;  /* 0x0000001918087207 */ /* 0x000fe40000000000 */
[----:B------:R-:W-:Y:S01]  /*d410*/  SEL R7, R25, R24, P0 ;  /* 0x0000001819077207 */ /* 0x000fe20000000000 */
[----:B------:R-:W-:Y:S01]  /*d420*/  IMAD.IADD R4, R9, 0x1, -R4 ;  /* 0x0000000109047824 */ /* 0x000fe200078e0a04 */
[----:B------:R-:W-:Y:S02]  /*d430*/  LOP3.LUT R3, R3, 0x3fffffe, RZ, 0xc0, !PT ;  /* 0x03fffffe03037812 */ /* 0x000fe400078ec0ff */
        /* <DEDUP_REMOVED lines=20> */
[----:B------:R-:W4:Y:S01]  /*d580*/  LDC R80, c[0x0][0xbe8] ;  /* 0x0002fa00ff507b82 */ /* 0x000f220000000800 */
[----:B------:R-:W-:Y:S02]  /*d590*/  SEL R87, R87, R86, P0 ;  /* 0x0000005657577207 */ /* 0x000fe40000000000 */
[----:B------:R-:W-:Y:S02]  /*d5a0*/  SEL R20, R40, R41, P0 ;  /* 0x0000002928147207 */ /* 0x000fe40000000000 */
[----:B------:R-:W-:Y:S02]  /*d5b0*/  SEL R21, R41, R40, P0 ;  /* 0x0000002829157207 */ /* 0x000fe40000000000 */
[----:B------:R-:W-:Y:S02]  /*d5c0*/  SEL R24, R38, R39, P0 ;  /* 0x0000002726187207 */ /* 0x000fe40000000000 */
[----:B------:R-:W-:-:S02]  /*d5d0*/  SEL R57, R39, R38, P0 ;  /* 0x0000002627397207 */ /* 0x000fc40000000000 */
[----:B------:R-:W-:Y:S02]  /*d5e0*/  SEL R38, R70, R71, P0 ;  /* 0x0000004746267207 */ /* 0x000fe40000000000 */
[----:B------:R-:W-:Y:S01]  /*d5f0*/  SEL R41, R71, R70, P0 ;  /* 0x0000004647297207 */ /* 0x000fe20000000000 */
[----:B0-----:R-:W-:Y:S01]  /*d600*/  IMAD R70, R73, 0x80, R3 ;  /* 0x0000008049467824 */ /* 0x001fe200078e0203 */
        /* <DEDUP_REMOVED lines=12> */
[----:B--2---:R-:W-:Y:S02]  /*d6d0*/  SEL R16, R54, R55, P0 ;  /* 0x0000003736107207 */ /* 0x004fe40000000000 */
        /* <DEDUP_REMOVED lines=19> */
[----:B----4-:R-:W-:Y:S02]  /*d810*/  ISETP.NE.AND P2, PT, R80, 0x1, PT ;  /* 0x000000015000780c */ /* 0x010fe40003f45270 */
[----:B------:R-:W-:Y:S02]  /*d820*/  LEA R73, R73, R4, 0x7 ;  /* 0x0000000449497211 */ /* 0x000fe400078e38ff */
[----:B------:R-:W-:-:S02]  /*d830*/  SEL R39, R75, R74, P0 ;  /* 0x0000004a4b277207 */ /* 0x000fc40000000000 */
[----:B------:R-:W-:Y:S02]  /*d840*/  SEL R37, R83, R82, P0 ;  /* 0x0000005253257207 */ /* 0x000fe40000000000 */
[----:B------:R-:W-:Y:S01]  /*d850*/  MOV R31, UR9 ;  /* 0x00000009001f7c02 */ /* 0x000fe20008000f00 */
[----:B------:R-:W-:-:S04]  /*d860*/  ULDC.64 UR8, c[0x0][0xb28] ;  /* 0x0002ca0000087ab9 */ /* 0x000fc80000000a00 */
[----:B------:R-:W0:Y:S08]  /*d870*/  @P2 LDC R82, c[0x0][0xbec] ;  /* 0x0002fb00ff522b82 */ /* 0x000e300000000800 */
[----:B------:R-:W2:Y:S01]  /*d880*/  @P2 LDC R75, c[0x0][0xbf0] ;  /* 0x0002fc00ff4b2b82 */ /* 0x000ea20000000800 */
[----:B---3--:R3:W-:Y:S04]  /*d890*/  SHFL.IDX PT, R50, R12, R5, 0x1c1f ;  /* 0x001c1f050c327589 */ /* 0x0087e800000e0000 */
[----:B------:R-:W-:Y:S04]  /*d8a0*/  SHFL.IDX PT, R3, R6, R5, 0x1c1f ;  /* 0x001c1f0506037589 */ /* 0x000fe800000e0000 */
[----:B------:R-:W-:Y:S01]  /*d8b0*/  SHFL.IDX PT, R8, R8, R5, 0x1c1f ;  /* 0x001c1f0508087589 */ /* 0x000fe200000e0000 */
[----:B---3--:R-:W-:-:S03]  /*d8c0*/  LOP3.LUT R12, R5, 0x2, RZ, 0x3c, !PT ;  /* 0x00000002050c7812 */ /* 0x008fc600078e3cff */
[----:B------:R-:W-:Y:S04]  /*d8d0*/  SHFL.IDX PT, R58, R10, R5, 0x1c1f ;  /* 0x001c1f050a3a7589 */ /* 0x000fe800000e0000 */
[----:B------:R3:W-:Y:S04]  /*d8e0*/  SHFL.IDX PT, R6, R87, R12, 0x1c1f ;  /* 0x001c1f0c57067589 */ /* 0x0007e800000e0000 */
[----:B------:R-:W-:Y:S04]  /*d8f0*/  SHFL.IDX PT, R7, R7, R12, 0x1c1f ;  /* 0x001c1f0c07077589 */ /* 0x000fe800000e0000 */
[----:B------:R-:W-:Y:S01]  /*d900*/  SHFL.IDX PT, R9, R102, R5, 0x1c1f ;  /* 0x001c1f0566097589 */ /* 0x000fe200000e0000 */
[----:B---3--:R-:W3:Y:S03]  /*d910*/  LDC.64 R86, c[0x0][0xb40] ;  /* 0x0002d000ff567b82 */ /* 0x008ee60000000a00 */
[----:B------:R-:W-:Y:S04]  /*d920*/  SHFL.IDX PT, R10, R109, R12, 0x1c1f ;  /* 0x001c1f0c6d0a7589 */ /* 0x000fe800000e0000 */
[----:B------:R-:W-:Y:S04]  /*d930*/  SHFL.IDX PT, R14, R14, R5, 0x1c1f ;  /* 0x001c1f050e0e7589 */ /* 0x000fe800000e0000 */
[----:B------:R-:W-:Y:S04]  /*d940*/  SHFL.IDX PT, R15, R15, R12, 0x1c1f ;  /* 0x001c1f0c0f0f7589 */ /* 0x000fe800000e0000 */
[----:B------:R-:W-:Y:S04]  /*d950*/  SHFL.IDX PT, R20, R20, R5, 0x1c1f ;  /* 0x001c1f0514147589 */ /* 0x000fe800000e0000 */
[----:B------:R-:W-:Y:S04]  /*d960*/  SHFL.IDX PT, R54, R16, R5, 0x1c1f ;  /* 0x001c1f0510367589 */ /* 0x000fe800000e0000 */
[----:B------:R-:W-:Y:S01]  /*d970*/  SHFL.IDX PT, R21, R21, R12, 0x1c1f ;  /* 0x001c1f0c15157589 */ /* 0x000fe200000e0000 */
[----:B---3--:R-:W-:-:S03]  /*d980*/  IMAD.WIDE.U32 R42, R86, UR37, R42 ;  /* 0x00000025562a7c25 */ /* 0x008fc6000f8e002a */
        /* <DEDUP_REMOVED lines=37> */
[----:B------:R-:W2:Y:S01]  /*dbe0*/  SHFL.IDX PT, R60, R99, R12, 0x1c1f ;  /* 0x001c1f0c633c7589 */ /* 0x000ea200000e0000 */
[----:B---3--:R-:W-:-:S03]  /*dbf0*/  SEL R26, R28, R29, P0 ;  /* 0x0000001d1c1a7207 */ /* 0x008fc60000000000 */
[----:B------:R-:W3:Y:S01]  /*dc00*/  SHFL.IDX PT, R72, R95, R12, 0x1c1f ;  /* 0x001c1f0c5f487589 */ /* 0x000ee200000e0000 */
        /* <DEDUP_REMOVED lines=24> */
[----:B--2---:R-:W-:Y:S02]  /*dd90*/  SEL R25, R60, R33, P0 ;  /* 0x000000213c197207 */ /* 0x004fe40000000000 */
        /* <DEDUP_REMOVED lines=23> */
[----:B---3--:R-:W-:Y:S01]  /*df10*/  SEL R31, R61, R72, P0 ;  /* 0x000000483d1f7207 */ /* 0x008fe20000000000 */
        /* <DEDUP_REMOVED lines=28> */
[----:B------:R-:W-:Y:S01]  /*e0e0*/  IMAD R60, R60, UR4, RZ ;  /* 0x000000043c3c7c24 */ /* 0x000fe2000f8e02ff */
[----:B------:R-:W-:Y:S01]  /*e0f0*/  IADD3 R57, R57, R75, RZ ;  /* 0x0000004b39397210 */ /* 0x000fe20007ffe0ff */
[C-C-:B------:R-:W-:Y:S02]  /*e100*/  IMAD R49, R80.reuse, R49, R73.reuse ;  /* 0x0000003150317224 */ /* 0x140fe400078e0249 */
[----:B------:R-:W-:Y:S02]  /*e110*/  IMAD R61, R80, R72, R73 ;  /* 0x00000048503d7224 */ /* 0x000fe400078e0249 */
[C---:B------:R-:W-:Y:S01]  /*e120*/  IMAD R73, R67.reuse, UR5, R60 ;  /* 0x0000000543497c24 */ /* 0x040fe2000f8e023c */
[----:B------:R-:W-:Y:S01]  /*e130*/  SHF.R.S32.HI R60, RZ, 0x1f, R49 ;  /* 0x0000001fff3c7819 */ /* 0x000fe20000011431 */
[----:B------:R-:W-:Y:S01]  /*e140*/  IMAD.WIDE.U32 R56, R67, UR4, R56 ;  /* 0x0000000443387c25 */ /* 0x000fe2000f8e0038 */
[----:B------:R-:W-:Y:S01]  /*e150*/  SHF.R.S32.HI R66, RZ, 0x1f, R61 ;  /* 0x0000001fff427819 */ /* 0x000fe2000001143d */
[----:B------:R-:W0:Y:S01]  /*e160*/  S2UR UR5, SR_CgaCtaId ;  /* 0x00000000000579c3 */ /* 0x000e220000008800 */
[----:B------:R-:W-:Y:S01]  /*e170*/  UMOV UR4, 0x400 ;  /* 0x0000040000047882 */ /* 0x000fe20000000000 */
[----:B------:R-:W-:-:S02]  /*e180*/  IMAD R60, R60, UR6, RZ ;  /* 0x000000063c3c7c24 */ /* 0x000fc4000f8e02ff */
[----:B------:R-:W-:Y:S02]  /*e190*/  IMAD R66, R66, UR8, RZ ;  /* 0x0000000842427c24 */ /* 0x000fe4000f8e02ff */
[----:B------:R-:W-:Y:S02]  /*e1a0*/  IMAD.IADD R57, R57, 0x1, R73 ;  /* 0x0000000139397824 */ /* 0x000fe400078e0249 */
[C---:B------:R-:W-:Y:S01]  /*e1b0*/  IMAD R73, R49.reuse, UR7, R60 ;  /* 0x0000000731497c24 */ /* 0x040fe2000f8e023c */
[----:B-1----:R-:W-:Y:S01]  /*e1c0*/  SEL R60, R74, R71, P0 ;  /* 0x000000474a3c7207 */ /* 0x002fe20000000000 */
        /* <DEDUP_REMOVED lines=13> */
[----:B0-----:R-:W-:Y:S01]  /*e2a0*/  ULEA UR4, UR5, UR4, 0x18 ;  /* 0x0000000405047291 */ /* 0x001fe2000f8ec03f */
[----:B------:R-:W-:Y:S01]  /*e2b0*/  IMAD R83, R80, UR6, RZ ;  /* 0x0000000650537c24 */ /* 0x000fe2000f8e02ff */
[----:B------:R0:W-:Y:S01]  /*e2c0*/  SHFL.IDX PT, R74, R71, 0x1, 0x1c1f ;  /* 0x003c1f00474a7f89 */ /* 0x0001e200000e0000 */
[----:B------:R-:W-:Y:S01]  /*e2d0*/  VIADD R80, R70, 0x8 ;  /* 0x0000000846507836 */ /* 0x000fe20000000000 */
[----:B------:R-:W-:Y:S01]  /*e2e0*/  UIADD3 UR4, UR4, 0x22820, URZ ;  /* 0x0002282004047890 */ /* 0x000fe2000fffe03f */
[----:B------:R-:W-:Y:S01]  /*e2f0*/  LEA.HI.X R84, R66, UR9, R43, 0x2, P3 ;  /* 0x0000000942547c11 */ /* 0x000fe200098f142b */
[----:B------:R-:W1:Y:S01]  /*e300*/  SHFL.IDX PT, R73, R49, RZ, 0x1c1f ;  /* 0x001c1fff31497589 */ /* 0x000e6200000e0000 */
[-C--:B------:R-:W-:Y:S01]  /*e310*/  ISETP.GE.OR P2, PT, R70, R83.reuse, P1 ;  /* 0x000000534600720c */ /* 0x080fe20000f46670 */
[----:B------:R-:W-:Y:S01]  /*e320*/  UPRMT UR4, URZ, 0x654, UR4 ;  /* 0x000006543f047896 */ /* 0x000fe20008000004 */
[-C--:B------:R-:W-:Y:S01]  /*e330*/  ISETP.GE.OR P1, PT, R80, R83.reuse, P1 ;  /* 0x000000535000720c */ /* 0x080fe20000f26670 */
[----:B------:R2:W3:Y:S01]  /*e340*/  SHFL.IDX PT, R75, R49, 0x1, 0x1c1f ;  /* 0x003c1f00314b7f89 */ /* 0x0004e200000e0000 */
[----:B------:R-:W-:Y:S01]  /*e350*/  ISETP.GE.AND P3, PT, R70, R83, PT ;  /* 0x000000534600720c */ /* 0x000fe20003f66270 */
[----:B0-----:R-:W-:Y:S01]  /*e360*/  IMAD.SHL.U32 R71, R68, 0x2, RZ ;  /* 0x0000000244477824 */ /* 0x001fe200078e00ff */
[----:B------:R-:W-:Y:S01]  /*e370*/  SEL R57, R48, R77, P0 ;  /* 0x0000004d30397207 */ /* 0x000fe20000000000 */
[----:B------:R0:W4:Y:S01]  /*e380*/  SHFL.IDX PT, R66, R82, RZ, 0x1c1f ;  /* 0x001c1fff52427589 */ /* 0x00012200000e0000 */
[----:B------:R-:W-:-:S02]  /*e390*/  SEL R61, R77, R48, P0 ;  /* 0x000000304d3d7207 */ /* 0x000fc40000000000 */
[----:B------:R-:W-:Y:S01]  /*e3a0*/  SYNCS.ARRIVE.TRANS64.RED.A1T0 RZ, [UR4], RZ ;  /* 0x000000ffffff79a7 */ /* 0x000fe20008100404 */
[----:B------:R0:W0:Y:S01]  /*e3b0*/  SHFL.IDX PT, R67, R84, RZ, 0x1c1f ;  /* 0x001c1fff54437589 */ /* 0x00002200000e0000 */
[----:B------:R-:W-:Y:S02]  /*e3c0*/  SEL R42, R46, R79, P0 ;  /* 0x0000004f2e2a7207 */ /* 0x000fe40000000000 */
[----:B------:R-:W-:Y:S02]  /*e3d0*/  SEL R43, R47, R76, P0 ;  /* 0x0000004c2f2b7207 */ /* 0x000fe40000000000 */
[----:B------:R-:W-:Y:S02]  /*e3e0*/  SEL R48, R50, R81, P0 ;  /* 0x0000005132307207 */ /* 0x000fe40000000000 */
[----:B--2---:R-:W-:Y:S02]  /*e3f0*/  SEL R49, R51, R78, P0 ;  /* 0x0000004e33317207 */ /* 0x004fe40000000000 */
[----:B------:R-:W-:-:S02]  /*e400*/  SEL R46, R79, R46, P0 ;  /* 0x0000002e4f2e7207 */ /* 0x000fc40000000000 */
[----:B------:R-:W-:Y:S01]  /*e410*/  SEL R47, R76, R47, P0 ;  /* 0x0000002f4c2f7207 */ /* 0x000fe20000000000 */
[----:B-1----:R1:W-:Y:S01]  /*e420*/  @!P2 ST.E desc[UR50][R72.64], R0 ;  /* 0x000000004800a985 */ /* 0x0023e2000c101932 */
[----:B------:R-:W-:Y:S02]  /*e430*/  SEL R50, R81, R50, P0 ;  /* 0x0000003251327207 */ /* 0x000fe40000000000 */
[----:B------:R-:W-:Y:S01]  /*e440*/  SEL R51, R78, R51, P0 ;  /* 0x000000334e337207 */ /* 0x000fe20000000000 */
[----:B---3--:R1:W-:Y:S01]  /*e450*/  @!P1 ST.E desc[UR50][R74.64], R2 ;  /* 0x000000024a009985 */ /* 0x0083e2000c101932 */
[----:B------:R-:W-:Y:S05]  /*e460*/  @P3 BRA `(.L_x_9854) ;  /* 0x0000000400783947 */ /* 0x000fea0003800000 */
[C---:B-1----:R-:W-:Y:S01]  /*e470*/  VIADD R0, R71.reuse, 0x8 ;  /* 0x0000000847007836 */ /* 0x042fe20000000000 */
[----:B------:R-:W-:Y:S01]  /*e480*/  ULDC UR4, c[0x0][0xac8] ;  /* 0x0002b20000047ab9 */ /* 0x000fe20000000800 */
[C---:B------:R-:W-:Y:S01]  /*e490*/  VIADD R68, R71.reuse, 0x10 ;  /* 0x0000001047447836 */ /* 0x040fe20000000000 */
[C---:B------:R-:W-:Y:S01]  /*e4a0*/  IADD3 R70, R71.reuse, 0x18, RZ ;  /* 0x0000001847467810 */ /* 0x040fe20007ffe0ff */
[C---:B------:R-:W-:Y:S01]  /*e4b0*/  VIADD R78, R71.reuse, 0x20 ;  /* 0x00000020474e7836 */ /* 0x040fe20000000000 */
[----:B------:R-:W-:Y:S01]  /*e4c0*/  ISETP.GE.AND P3, PT, R0, UR4, PT ;  /* 0x0000000400007c0c */ /* 0x000fe2000bf66270 */
[C---:B------:R-:W-:Y:S01]  /*e4d0*/  VIADD R79, R71.reuse, 0x38 ;  /* 0x00000038474f7836 */ /* 0x040fe20000000000 */
[----:B------:R-:W-:Y:S02]  /*e4e0*/  ISETP.GE.AND P4, PT, R68, UR4, PT ;  /* 0x0000000444007c0c */ /* 0x000fe4000bf86270 */
[----:B------:R-:W-:Y:S02]  /*e4f0*/  ISETP.GE.AND P2, PT, R71, UR4, PT ;  /* 0x0000000447007c0c */ /* 0x000fe4000bf46270 */
[----:B------:R-:W-:-:S02]  /*e500*/  ISETP.GE.AND P1, PT, R70, UR4, PT ;  /* 0x0000000446007c0c */ /* 0x000fc4000bf26270 */
[----:B------:R-:W-:-:S05]  /*e510*/  ISETP.GE.AND P5, PT, R79, UR4, PT ;  /* 0x000000044f007c0c */ /* 0x000fca000bfa6270 */
[----:B------:R-:W-:Y:S02]  /*e520*/  @!P3 LEA.HI R0, R0, R0, RZ, 0x1 ;  /* 0x000000000000b211 */ /* 0x000fe400078f08ff */
[----:B------:R-:W-:Y:S02]  /*e530*/  @!P4 LEA.HI R68, R68, R68, RZ, 0x1 ;  /* 0x000000444444c211 */ /* 0x000fe400078f08ff */
[C-C-:B0---4-:R-:W-:Y:S01]  /*e540*/  @!P2 IMAD.WIDE R72, R71.reuse, 0x4, R66.reuse ;  /* 0x000000044748a825 */ /* 0x151fe200078e0242 */
[----:B------:R-:W-:Y:S02]  /*e550*/  @!P3 LOP3.LUT R75, R0, 0xfffffffe, RZ, 0xc0, !PT ;  /* 0xfffffffe004bb812 */ /* 0x000fe400078ec0ff */
[----:B------:R-:W-:Y:S01]  /*e560*/  @!P1 LEA.HI R70, R70, R70, RZ, 0x1 ;  /* 0x0000004646469211 */ /* 0x000fe200078f08ff */
[----:B------:R-:W-:Y:S01]  /*e570*/  VIADD R0, R71, 0x28 ;  /* 0x0000002847007836 */ /* 0x000fe20000000000 */
[----:B------:R-:W-:Y:S01]  /*e580*/  @!P4 LOP3.LUT R77, R68, 0xfffffffe, RZ, 0xc0, !PT ;  /* 0xfffffffe444dc812 */ /* 0x000fe200078ec0ff */
[----:B------:R0:W-:Y:S01]  /*e590*/  @!P2 ST.E.64 desc[UR50][R72.64], R6 ;  /* 0x000000064800a985 */ /* 0x0001e2000c101b32 */
[----:B------:R-:W-:Y:S01]  /*e5a0*/  @!P3 IMAD.WIDE R74, R75, 0x4, R66 ;  /* 0x000000044b4ab825 */ /* 0x000fe200078e0242 */
[----:B------:R-:W-:-:S02]  /*e5b0*/  ISETP.GE.AND P2, PT, R78, UR4, PT ;  /* 0x000000044e007c0c */ /* 0x000fc4000bf46270 */
[----:B------:R-:W-:Y:S01]  /*e5c0*/  @!P5 LEA.HI R79, R79, R79, RZ, 0x1 ;  /* 0x0000004f4f4fd211 */ /* 0x000fe200078f08ff */
[----:B------:R-:W-:Y:S01]  /*e5d0*/  VIADD R68, R71, 0x30 ;  /* 0x0000003047447836 */ /* 0x000fe20000000000 */
[----:B------:R1:W-:Y:S01]  /*e5e0*/  @!P3 ST.E.64 desc[UR50][R74.64], R8 ;  /* 0x000000084a00b985 */ /* 0x0003e2000c101b32 */
[----:B------:R-:W-:Y:S01]  /*e5f0*/  @!P4 IMAD.WIDE R76, R77, 0x4, R66 ;  /* 0x000000044d4cc825 */ /* 0x000fe200078e0242 */
[----:B------:R-:W-:Y:S02]  /*e600*/  ISETP.GE.AND P3, PT, R0, UR4, PT ;  /* 0x0000000400007c0c */ /* 0x000fe4000bf66270 */
[----:B------:R-:W-:Y:S02]  /*e610*/  ISETP.GE.AND P6, PT, R68, UR4, PT ;  /* 0x0000000444007c0c */ /* 0x000fe4000bfc6270 */
[----:B------:R2:W-:Y:S01]  /*e620*/  @!P4 ST.E.64 desc[UR50][R76.64], R10 ;  /* 0x0000000a4c00c985 */ /* 0x0005e2000c101b32 */
[----:B0-----:R-:W-:Y:S01]  /*e630*/  @!P1 LOP3.LUT R7, R70, 0xfffffffe, RZ, 0xc0, !PT ;  /* 0xfffffffe46079812 */ /* 0x001fe200078ec0ff */
[C---:B------:R-:W-:Y:S01]  /*e640*/  VIADD R72, R71.reuse, 0x40 ;  /* 0x0000004047487836 */ /* 0x040fe20000000000 */
[----:B------:R-:W-:Y:S01]  /*e650*/  @!P2 LEA.HI R78, R78, R78, RZ, 0x1 ;  /* 0x0000004e4e4ea211 */ /* 0x000fe200078f08ff */
[----:B------:R-:W-:-:S02]  /*e660*/  VIADD R70, R71, 0x48 ;  /* 0x0000004847467836 */ /* 0x000fc40000000000 */
[--C-:B------:R-:W-:Y:S01]  /*e670*/  @!P1 IMAD.WIDE R6, R7, 0x4, R66.reuse ;  /* 0x0000000407069825 */ /* 0x100fe200078e0242 */
[----:B------:R-:W-:Y:S02]  /*e680*/  ISETP.GE.AND P4, PT, R72, UR4, PT ;  /* 0x0000000448007c0c */ /* 0x000fe4000bf86270 */
[----:B-1----:R-:W-:Y:S02]  /*e690*/  @!P2 LOP3.LUT R9, R78, 0xfffffffe, RZ, 0xc0, !PT ;  /* 0xfffffffe4e09a812 */ /* 0x002fe400078ec0ff */
[----:B------:R0:W-:Y:S01]  /*e6a0*/  @!P1 ST.E.64 desc[UR50][R6.64], R14 ;  /* 0x0000000e06009985 */ /* 0x0001e2000c101b32 */
[----:B------:R-:W-:Y:S02]  /*e6b0*/  ISETP.GE.AND P1, PT, R70, UR4, PT ;  /* 0x0000000446007c0c */ /* 0x000fe4000bf26270 */
[----:B------:R-:W-:Y:S01]  /*e6c0*/  @!P6 LEA.HI R68, R68, R68, RZ, 0x1 ;  /* 0x000000444444e211 */ /* 0x000fe200078f08ff */
[----:B------:R-:W-:Y:S01]  /*e6d0*/  @!P2 IMAD.WIDE R8, R9, 0x4, R66 ;  /* 0x000000040908a825 */ /* 0x000fe200078e0242 */
[----:B------:R-:W-:-:S02]  /*e6e0*/  @!P3 LEA.HI R0, R0, R0, RZ, 0x1 ;  /* 0x000000000000b211 */ /* 0x000fc400078f08ff */
[----:B------:R-:W-:Y:S02]  /*e6f0*/  @!P6 LOP3.LUT R73, R68, 0xfffffffe, RZ, 0xc0, !PT ;  /* 0xfffffffe4449e812 */ /* 0x000fe400078ec0ff */
[----:B--2---:R-:W-:Y:S01]  /*e700*/  @!P3 LOP3.LUT R11, R0, 0xfffffffe, RZ, 0xc0, !PT ;  /* 0xfffffffe000bb812 */ /* 0x004fe200078ec0ff */
[----:B------:R1:W-:Y:S01]  /*e710*/  @!P2 ST.E.64 desc[UR50][R8.64], R12 ;  /* 0x0000000c0800a985 */ /* 0x0003e2000c101b32 */
[----:B------:R-:W-:Y:S01]  /*e720*/  @!P4 LEA.HI R72, R72, R72, RZ, 0x1 ;  /* 0x000000484848c211 */ /* 0x000fe200078f08ff */
[----:B------:R-:W-:Y:S02]  /*e730*/  VIADD R0, R71, 0x50 ;  /* 0x0000005047007836 */ /* 0x000fe40000000000 */
[----:B------:R-:W-:Y:S01]  /*e740*/  @!P1 LEA.HI R70, R70, R70, RZ, 0x1 ;  /* 0x0000004646469211 */ /* 0x000fe200078f08ff */
[--C-:B0-----:R-:W-:Y:S01]  /*e750*/  @!P6 IMAD.WIDE R6, R73, 0x4, R66.reuse ;  /* 0x000000044906e825 */ /* 0x101fe200078e0242 */
[----:B------:R-:W-:Y:S02]  /*e760*/  @!P5 LOP3.LUT R15, R79, 0xfffffffe, RZ, 0xc0, !PT ;  /* 0xfffffffe4f0fd812 */ /* 0x000fe400078ec0ff */
[----:B------:R-:W-:Y:S01]  /*e770*/  @!P4 LOP3.LUT R73, R72, 0xfffffffe, RZ, 0xc0, !PT ;  /* 0xfffffffe4849c812 */ /* 0x000fe200078ec0ff */
[----:B------:R-:W-:-:S04]  /*e780*/  @!P3 IMAD.WIDE R10, R11, 0x4, R66 ;  /* 0x000000040b0ab825 */ /* 0x000fc800078e0242 */
[--C-:B------:R-:W-:Y:S01]  /*e790*/  @!P5 IMAD.WIDE R14, R15, 0x4, R66.reuse ;  /* 0x000000040f0ed825 */ /* 0x100fe200078e0242 */
[----:B-1----:R-:W-:Y:S01]  /*e7a0*/  @!P1 LOP3.LUT R13, R70, 0xfffffffe, RZ, 0xc0, !PT ;  /* 0xfffffffe460d9812 */ /* 0x002fe200078ec0ff */
[----:B------:R0:W-:Y:S01]  /*e7b0*/  @!P3 ST.E.64 desc[UR50][R10.64], R20 ;  /* 0x000000140a00b985 */ /* 0x0001e2000c101b32 */
[----:B------:R-:W-:Y:S01]  /*e7c0*/  IADD3 R12, R71, 0x58, RZ ;  /* 0x00000058470c7810 */ /* 0x000fe20007ffe0ff */
[----:B------:R-:W-:Y:S02]  /*e7d0*/  @!P4 IMAD.WIDE R8, R73, 0x4, R66 ;  /* 0x000000044908c825 */ /* 0x000fe400078e0242 */
[----:B------:R1:W-:Y:S01]  /*e7e0*/  @!P6 ST.E.64 desc[UR50][R6.64], R18 ;  /* 0x000000120600e985 */ /* 0x0003e2000c101b32 */
[----:B------:R-:W-:-:S03]  /*e7f0*/  ISETP.GE.AND P2, PT, R12, UR4, PT ;  /* 0x000000040c007c0c */ /* 0x000fc6000bf46270 */
[----:B------:R-:W-:Y:S04]  /*e800*/  @!P5 ST.E.64 desc[UR50][R14.64], R22 ;  /* 0x000000160e00d985 */ /* 0x000fe8000c101b32 */
[----:B------:R2:W-:Y:S01]  /*e810*/  @!P4 ST.E.64 desc[UR50][R8.64], R26 ;  /* 0x0000001a0800c985 */ /* 0x0005e2000c101b32 */
[----:B0-----:R-:W-:-:S04]  /*e820*/  @!P1 IMAD.WIDE R10, R13, 0x4, R66 ;  /* 0x000000040d0a9825 */ /* 0x001fc800078e0242 */
[C---:B------:R-:W-:Y:S01]  /*e830*/  VIADD R13, R71.reuse, 0x60 ;  /* 0x00000060470d7836 */ /* 0x040fe20000000000 */
[----:B------:R0:W-:Y:S01]  /*e840*/  @!P1 ST.E.64 desc[UR50][R10.64], R28 ;  /* 0x0000001c0a009985 */ /* 0x0001e2000c101b32 */
[C---:B------:R-:W-:Y:S01]  /*e850*/  VIADD R20, R71.reuse, 0x68 ;  /* 0x0000006847147836 */ /* 0x040fe20000000000 */
[----:B------:R-:W-:Y:S01]  /*e860*/  ISETP.GE.AND P1, PT, R0, UR4, PT ;  /* 0x0000000400007c0c */ /* 0x000fe2000bf26270 */
[----:B-1----:R-:W-:Y:S01]  /*e870*/  VIADD R7, R71, 0x78 ;  /* 0x0000007847077836 */ /* 0x002fe20000000000 */
[----:B------:R-:W-:Y:S01]  /*e880*/  ISETP.GE.AND P3, PT, R13, UR4, PT ;  /* 0x000000040d007c0c */ /* 0x000fe2000bf66270 */
[----:B------:R-:W-:Y:S01]  /*e890*/  VIADD R6, R71, 0x70 ;  /* 0x0000007047067836 */ /* 0x000fe20000000000 */
[----:B------:R-:W-:Y:S02]  /*e8a0*/  ISETP.GE.AND P4, PT, R20, UR4, PT ;  /* 0x0000000414007c0c */ /* 0x000fe4000bf86270 */
[----:B------:R-:W-:Y:S02]  /*e8b0*/  ISETP.GE.AND P6, PT, R7, UR4, PT ;  /* 0x0000000407007c0c */ /* 0x000fe4000bfc6270 */
[----:B------:R-:W-:-:S02]  /*e8c0*/  ISETP.GE.AND P5, PT, R6, UR4, PT ;  /* 0x0000000406007c0c */ /* 0x000fc4000bfa6270 */
[----:B------:R-:W-:-:S03]  /*e8d0*/  @!P2 LEA.HI R12, R12, R12, RZ, 0x1 ;  /* 0x0000000c0c0ca211 */ /* 0x000fc600078f08ff */
[----:B------:R-:W-:Y:S02]  /*e8e0*/  @!P1 LEA.HI R0, R0, R0, RZ, 0x1 ;  /* 0x0000000000009211 */ /* 0x000fe400078f08ff */
[----:B------:R-:W-:Y:S02]  /*e8f0*/  @!P3 LEA.HI R13, R13, R13, RZ, 0x1 ;  /* 0x0000000d0d0db211 */ /* 0x000fe400078f08ff */
[----:B------:R-:W-:Y:S02]  /*e900*/  @!P4 LEA.HI R20, R20, R20, RZ, 0x1 ;  /* 0x000000141414c211 */ /* 0x000fe400078f08ff */
[----:B--2---:R-:W-:Y:S02]  /*e910*/  @!P6 LEA.HI R8, R7, R7, RZ, 0x1 ;  /* 0x000000070708e211 */ /* 0x004fe400078f08ff */
[----:B------:R-:W-:Y:S02]  /*e920*/  @!P5 LEA.HI R6, R6, R6, RZ, 0x1 ;  /* 0x000000060606d211 */ /* 0x000fe400078f08ff */
[----:B------:R-:W-:-:S02]  /*e930*/  @!P1 LOP3.LUT R7, R0, 0xfffffffe, RZ, 0xc0, !PT ;  /* 0xfffffffe00079812 */ /* 0x000fc400078ec0ff */
[----:B------:R-:W-:Y:S02]  /*e940*/  @!P2 LOP3.LUT R9, R12, 0xfffffffe, RZ, 0xc0, !PT ;  /* 0xfffffffe0c09a812 */ /* 0x000fe400078ec0ff */
[----:B0-----:R-:W-:Y:S02]  /*e950*/  @!P3 LOP3.LUT R11, R13, 0xfffffffe, RZ, 0xc0, !PT ;  /* 0xfffffffe0d0bb812 */ /* 0x001fe400078ec0ff */
        /* <DEDUP_REMOVED lines=15> */
.L_x_9854:
[----:B------:R-:W-:Y:S05]  /*ea50*/  BSYNC B0 ;  /* 0x0000000000007941 */ /* 0x000fea0003800000 */
.L_x_9853:
        /* <DEDUP_REMOVED lines=37> */
[----:B------:R-:W-:-:S02]  /*ecb0*/  IADD3 R12, R71, 0x20, RZ ;  /* 0x00000020470c7810 */ /* 0x000fc40007ffe0ff */
[----:B------:R-:W-:Y:S02]  /*ecc0*/  ISETP.GE.AND P5, PT, R28, UR4, PT ;  /* 0x000000041c007c0c */ /* 0x000fe4000bfa6270 */
        /* <DEDUP_REMOVED lines=10> */
[----:B------:R-:W-:Y:S01]  /*ed70*/  @!P2 LOP3.LUT R13, R0, 0xfffffffe, RZ, 0xc0, !PT ;  /* 0xfffffffe000da812 */ /* 0x000fe200078ec0ff */
[----:B------:R-:W-:Y:S01]  /*ed80*/  VIADD R0, R71, 0x40 ;  /* 0x0000004047007836 */ /* 0x000fe20000000000 */
[----:B------:R1:W-:Y:S01]  /*ed90*/  @!P4 ST.E.64 desc[UR50][R8.64], R46 ;  /* 0x0000002e0800c985 */ /* 0x0003e2000c101b32 */
[----:B------:R-:W-:Y:S02]  /*eda0*/  ISETP.GE.AND P4, PT, R29, UR4, PT ;  /* 0x000000041d007c0c */ /* 0x000fe4000bf86270 */
[----:B------:R-:W-:Y:S01]  /*edb0*/  @!P3 LEA.HI R12, R12, R12, RZ, 0x1 ;  /* 0x0000000c0c0cb211 */ /* 0x000fe200078f08ff */
[----:B0-----:R-:W-:Y:S01]  /*edc0*/  @!P1 IMAD.WIDE R6, R11, 0x4, R26 ;  /* 0x000000040b069825 */ /* 0x001fe200078e021a */
[----:B------:R-:W-:-:S02]  /*edd0*/  @!P5 LEA.HI R28, R28, R28, RZ, 0x1 ;  /* 0x0000001c1c1cd211 */ /* 0x000fc400078f08ff */
[----:B------:R-:W-:Y:S02]  /*ede0*/  @!P3 LOP3.LUT R11, R12, 0xfffffffe, RZ, 0xc0, !PT ;  /* 0xfffffffe0c0bb812 */ /* 0x000fe400078ec0ff */
[----:B------:R-:W-:Y:S01]  /*edf0*/  @!P0 LEA.HI R30, R30, R30, RZ, 0x1 ;  /* 0x0000001e1e1e8211 */ /* 0x000fe200078f08ff */
[----:B------:R0:W-:Y:S01]  /*ee00*/  @!P1 ST.E.64 desc[UR50][R6.64], R48 ;  /* 0x0000003006009985 */ /* 0x0001e2000c101b32 */
[----:B------:R-:W-:Y:S01]  /*ee10*/  ISETP.GE.AND P1, PT, R0, UR4, PT ;  /* 0x0000000400007c0c */ /* 0x000fe2000bf26270 */
        /* <DEDUP_REMOVED lines=8> */
[--C-:B------:R-:W-:Y:S02]  /*eea0*/  @!P5 IMAD.WIDE R12, R13, 0x4, R26.reuse ;  /* 0x000000040d0cd825 */ /* 0x100fe400078e021a */
[----:B------:R-:W-:Y:S01]  /*eeb0*/  @!P1 LEA.HI R0, R0, R0, RZ, 0x1 ;  /* 0x0000000000009211 */ /* 0x000fe200078f08ff */
[----:B------:R2:W-:Y:S01]  /*eec0*/  @!P3 ST.E.64 desc[UR50][R10.64], R14 ;  /* 0x0000000e0a00b985 */ /* 0x0005e2000c101b32 */
[--C-:B0-----:R-:W-:Y:S01]  /*eed0*/  @!P4 IMAD.WIDE R6, R29, 0x4, R26.reuse ;  /* 0x000000041d06c825 */ /* 0x101fe200078e021a */
[----:B------:R-:W-:Y:S02]  /*eee0*/  ISETP.GE.AND P2, PT, R28, UR4, PT ;  /* 0x000000041c007c0c */ /* 0x000fe4000bf46270 */
        /* <DEDUP_REMOVED lines=12> */
[----:B------:R-:W-:Y:S02]  /*efb0*/  ISETP.GE.AND P0, PT, R12, UR4, PT ;  /* 0x000000040c007c0c */ /* 0x000fe4000bf06270 */
[----:B------:R-:W-:-:S02]  /*efc0*/  ISETP.GE.AND P4, PT, R13, UR4, PT ;  /* 0x000000040d007c0c */ /* 0x000fc4000bf86270 */
        /* <DEDUP_REMOVED lines=19> */
[----:B------:R2:W-:Y:S01]  /*f100*/  @!P3 ST.E.64 desc[UR50][R10.64], R20 ;  /* 0x000000140a00b985 */ /* 0x0005e2000c101b32 */
[----:B0-----:R-:W-:Y:S02]  /*f110*/  @!P6 LOP3.LUT R19, R16, 0xfffffffe, RZ, 0xc0, !PT ;  /* 0xfffffffe1013e812 */ /* 0x001fe400078ec0ff */
[--C-:B------:R-:W-:Y:S01]  /*f120*/  @!P4 IMAD.WIDE R6, R15, 0x4, R26.reuse ;  /* 0x000000040f06c825 */ /* 0x100fe200078e021a */
[----:B------:R2:W-:Y:S01]  /*f130*/  @!P0 ST.E.64 desc[UR50][R12.64], R40 ;  /* 0x000000280c008985 */ /* 0x0005e2000c101b32 */
[----:B------:R-:W-:Y:S02]  /*f140*/  ISETP.GE.AND P0, PT, R71, UR4, PT ;  /* 0x0000000447007c0c */ /* 0x000fe4000bf06270 */
        /* <DEDUP_REMOVED lines=11> */
.L_x_9852:
        /* <DEDUP_REMOVED lines=24> */
[----:B------:R-:W3:Y:S01]  /*f380*/  @P0 LDC R7, c[0x0][0xbec] ;  /* 0x0002fb00ff070b82 */ /* 0x000ee20000000800 */
[----:B------:R-:W-:Y:S02]  /*f390*/  ULDC.64 UR4, c[0x0][0xbe0] ;  /* 0x0002f80000047ab9 */ /* 0x000fe40000000a00 */
[----:B------:R-:W-:-:S05]  /*f3a0*/  IMAD.U32 R3, RZ, RZ, UR6 ;  /* 0x00000006ff037e24 */ /* 0x000fca000f8e00ff */
[----:B------:R-:W4:Y:S01]  /*f3b0*/  @P0 LDC R9, c[0x0][0xbf0] ;  /* 0x0002fc00ff090b82 */ /* 0x000f220000000800 */
[C---:B0-----:R-:W-:Y:S02]  /*f3c0*/  IMAD R12, R10.reuse, UR39, RZ ;  /* 0x000000270a0c7c24 */ /* 0x041fe4000f8e02ff */
[----:B------:R-:W-:-:S04]  /*f3d0*/  IMAD.WIDE.U32 R2, R10, UR37, R2 ;  /* 0x000000250a027c25 */ /* 0x000fc8000f8e0002 */
[----:B------:R-:W-:Y:S01]  /*f3e0*/  IMAD R11, R11, UR37, R12 ;  /* 0x000000250b0b7c24 */ /* 0x000fe2000f8e020c */
[----:B------:R-:W1:Y:S03]  /*f3f0*/  LDC R8, c[0x0][0xc50] ;  /* 0x00031400ff087b82 */ /* 0x000e660000000800 */
[----:B------:R-:W-:Y:S02]  /*f400*/  IMAD.IADD R3, R11, 0x1, R3 ;  /* 0x000000010b037824 */ /* 0x000fe400078e0203 */
[----:B---3--:R-:W-:-:S04]  /*f410*/  @P0 IMAD.HI.U32 R4, R0, R7, RZ ;  /* 0x0000000700040227 */ /* 0x008fc800078e00ff */
[----:B------:R-:W-:Y:S01]  /*f420*/  IMAD R7, RZ, RZ, -UR42 ;  /* 0x8000002aff077e24 */ /* 0x000fe2000f8e02ff */
[----:B----4-:R-:W-:-:S03]  /*f430*/  @P0 SHF.R.U32.HI R5, RZ, R9, R4 ;  /* 0x00000009ff050219 */ /* 0x010fc60000011604 */
        /* <DEDUP_REMOVED lines=22> */
.L_x_9811:
        /* <DEDUP_REMOVED lines=18> */
.L_x_9855:
[----:B------:R-:W-:Y:S01]  /*f6c0*/  ULDC UR42, c[0x0][0xc50] ;  /* 0x00031400002a7ab9 */ /* 0x000fe20000000800 */
[----:B------:R-:W-:Y:S01]  /*f6d0*/  UMOV UR40, UR6 ;  /* 0x0000000600287c82 */ /* 0x000fe20008000000 */
[----:B------:R-:W-:-:S11]  /*f6e0*/  UISETP.NE.AND UP0, UPT, UR42, 0x1, UPT ;  /* 0x000000012a00788c */ /* 0x000fd6000bf05270 */
[----:B------:R-:W-:Y:S01]  /*f6f0*/  @UP0 ULDC UR4, c[0x0][0xc54] ;  /* 0x0003150000040ab9 */ /* 0x000fe20000000800 */
[----:B------:R-:W-:Y:S01]  /*f700*/  @UP0 ULDC UR7, c[0x0][0xc58] ;  /* 0x0003160000070ab9 */ /* 0x000fe20000000800 */
[----:B------:R-:W-:-:S04]  /*f710*/  UIMAD.WIDE.U32 UR4, UR6, UR4, URZ ;  /* 0x00000004060472a5 */ /* 0x000fc8000f8e003f */
[----:B------:R-:W-:-:S12]  /*f720*/  @UP0 USHF.R.U32.HI UR40, URZ, UR7, UR5 ;  /* 0x000000073f280299 */ /* 0x000fd80008011605 */
.L_x_9856:
[----:B------:R-:W-:Y:S01]  /*f730*/  ISETP.GE.AND P0, PT, R27, RZ, PT ;  /* 0x000000ff1b00720c */ /* 0x000fe20003f06270 */
[----:B------:R-:W-:Y:S01]  /*f740*/  UIADD3 UR4, -UR40, URZ, URZ ;  /* 0x0000003f28047290 */ /* 0x000fe2000fffe13f */
[----:B------:R-:W-:Y:S01]  /*f750*/  MOV R31, 0x1 ;  /* 0x00000001001f7802 */ /* 0x000fe20000000f00 */
[----:B------:R-:W-:Y:S02]  /*f760*/  IMAD.MOV.U32 R0, RZ, RZ, RZ ;  /* 0x000000ffff007224 */ /* 0x000fe400078e00ff */
        /* <DEDUP_REMOVED lines=76> */
.L_x_9858:
        /* <DEDUP_REMOVED lines=34> */
.L_x_9859:
        /* <DEDUP_REMOVED lines=20> */
.L_x_9860:
        /* <DEDUP_REMOVED lines=20> */
.L_x_9861:
        /* <DEDUP_REMOVED lines=10> */
[----:B------:R-:W-:Y:S01]  /*10170*/  MOV R13, RZ ;  /* 0x000000ff000d7202 */ /* 0x000fe20000000f00 */
[----:B------:R-:W-:Y:S02]  /*10180*/  IMAD.U32 R7, RZ, RZ, UR7 ;  /* 0x00000007ff077e24 */ /* 0x000fe4000f8e00ff */
[----:B------:R-:W-:-:S02]  /*10190*/  IMAD.U32 R10, RZ, RZ, UR4 ;  /* 0x00000004ff0a7e24 */ /* 0x000fc4000f8e00ff */
[----:B------:R-:W-:Y:S02]  /*101a0*/  IMAD.U32 R11, RZ, RZ, UR5 ;  /* 0x00000005ff0b7e24 */ /* 0x000fe4000f8e00ff */
[----:B------:R-:W-:Y:S02]  /*101b0*/  IMAD.MOV.U32 R8, RZ, RZ, 0x70 ;  /* 0x00000070ff087424 */ /* 0x000fe400078e00ff */
[----:B------:R-:W-:-:S07]  /*101c0*/  IMAD.MOV.U32 R12, RZ, RZ, 0x1 ;  /* 0x00000001ff0c7424 */ /* 0x000fce00078e00ff */
[----:B------:R-:W-:-:S07]  /*101d0*/  LEPC R20, `(.L_x_9862) ;  /* 0x000000001014794e */ /* 0x000fce0000000000 */
[----:B0----5:R-:W-:Y:S05]  /*101e0*/  CALL.ABS.NOINC R2 ;  /* 0x0000000002007343 */ /* 0x021fea0003c00000 */
.L_x_9862:
        /* <DEDUP_REMOVED lines=14> */
.L_x_9913:
[----:B------:R-:W-:Y:S01]  /*102d0*/  UMOV UR4, 0xa0 ;  /* 0x000000a000047882 */ /* 0x000fe20000000000 */
[C---:B------:R-:W-:Y:S01]  /*102e0*/  LOP3.LUT R24, R23.reuse, R30, RZ, 0xfc, !PT ;  /* 0x0000001e17187212 */ /* 0x040fe200078efcff */
        /* <DEDUP_REMOVED lines=29> */
[----:B------:R-:W3:Y:S03]  /*104c0*/  @P3 LDC R4, c[0x0][0x434] ;  /* 0x00010d00ff043b82 */ /* 0x000ee60000000800 */
[----:B------:R-:W-:Y:S02]  /*104d0*/  @!P1 IADD3 R3, R3, R5, RZ ;  /* 0x0000000503039210 */ /* 0x000fe40007ffe0ff */
        /* <DEDUP_REMOVED lines=17> */
[C---:B------:R-:W-:Y:S01]  /*105f0*/  IMAD.SHL.U32 R2, R17.reuse, 0x20, RZ ;  /* 0x0000002011027824 */ /* 0x040fe200078e00ff */
[----:B------:R-:W-:-:S04]  /*10600*/  SHF.L.U32 R9, R17, 0x2, RZ ;  /* 0x0000000211097819 */ /* 0x000fc800000006ff */
        /* <DEDUP_REMOVED lines=18> */
[----:B------:R-:W-:Y:S02]  /*10730*/  ISETP.NE.AND P1, PT, R2, 0x3, PT ;  /* 0x000000030200780c */ /* 0x000fe40003f25270 */
[----:B------:R-:W-:-:S04]  /*10740*/  MOV R2, 0x40 ;  /* 0x0000004000027802 */ /* 0x000fc80000000f00 */
[----:B------:R-:W-:Y:S01]  /*10750*/  SEL R2, R2, 0xffffffc0, !P0 ;  /* 0xffffffc002027807 */ /* 0x000fe20004000000 */
[----:B------:R0:W-:Y:S04]  /*10760*/  STL [R1], R4 ;  /* 0x0000000401007387 */ /* 0x0001e80000100800 */
[----:B------:R0:W-:Y:S01]  /*10770*/  STL [R1+0x8], R2 ;  /* 0x0000080201007387 */ /* 0x0001e20000100800 */
[----:B------:R-:W-:Y:S01]  /*10780*/  IMAD.MOV R6, RZ, RZ, -R12 ;  /* 0x000000ffff067224 */ /* 0x000fe200078e0a0c */
[----:B------:R-:W-:Y:S01]  /*10790*/  LOP3.LUT R3, R3, R30, RZ, 0x3c, !PT ;  /* 0x0000001e03037212 */ /* 0x000fe200078e3cff */
[----:B------:R-:W-:Y:S01]  /*107a0*/  IMAD.U32 R34, RZ, RZ, UR40 ;  /* 0x00000028ff227e24 */ /* 0x000fe2000f8e00ff */
[----:B------:R-:W-:Y:S01]  /*107b0*/  LOP3.LUT R0, R0, 0xfffffffb, RZ, 0xc0, !PT ;  /* 0xfffffffb00007812 */ /* 0x000fe200078ec0ff */
[----:B------:R-:W-:-:S02]  /*107c0*/  IMAD R6, R20, R6, R11 ;  /* 0x0000000614067224 */ /* 0x000fc400078e020b */
[----:B------:R-:W-:Y:S01]  /*107d0*/  IMAD.U32 R11, RZ, RZ, UR49 ;  /* 0x00000031ff0b7e24 */ /* 0x000fe2000f8e00ff */
[----:B------:R-:W-:Y:S02]  /*107e0*/  LOP3.LUT R28, R3, 0xc00, R28, 0xf8, !PT ;  /* 0x00000c00031c7812 */ /* 0x000fe400078ef81c */
[----:B------:R-:W-:Y:S01]  /*107f0*/  SHF.R.U32.HI R12, RZ, 0x3, R17 ;  /* 0x00000003ff0c7819 */ /* 0x000fe20000011611 */
[----:B------:R-:W-:Y:S01]  /*10800*/  VIADD R11, R11, 0xffffffff ;  /* 0xffffffff0b0b7836 */ /* 0x000fe20000000000 */
[----:B------:R-:W-:Y:S02]  /*10810*/  @P1 LOP3.LUT R0, R0, 0x4, RZ, 0xfc, !PT ;  /* 0x0000000400001812 */ /* 0x000fe400078efcff */
[----:B------:R-:W-:Y:S01]  /*10820*/  SHF.R.S32.HI R34, RZ, 0x1f, R34 ;  /* 0x0000001fff227819 */ /* 0x000fe20000011422 */
[----:B0-----:R-:W-:Y:S06]  /*10830*/  @!P1 BRA `(.L_x_9864) ;  /* 0x0000000000049947 */ /* 0x001fec0003800000 */
[----:B------:R-:W-:Y:S01]  /*10840*/  BPT.TRAP 0x1 ;  /* 0x000000040000795c */ /* 0x000fe20000300000 */
.L_x_9864:
[----:B------:R-:W-:-:S05]  /*10850*/  IMAD.MOV.U32 R31, RZ, RZ, 0x1 ;  /* 0x00000001ff1f7424 */ /* 0x000fca00078e00ff */
[----:B------:R-:W-:-:S04]  /*10860*/  SHF.L.U32 R31, R31, 0x1f, RZ ;  /* 0x0000001f1f1f7819 */ /* 0x000fc800000006ff */
[----:B------:R-:W0:Y:S02]  /*10870*/  SYNCS.PHASECHK.TRANS64.TRYWAIT P0, [UR44+0x22880], R31 ;  /* 0x0228801fff0075a7 */ /* 0x000e24000800016c */
[----:B0-----:R-:W-:Y:S05]  /*10880*/  @!P0 BRA `(.L_x_9865) ;  /* 0x0000004000688947 */ /* 0x001fea0003800000 */
.L_x_9914:
        /* <DEDUP_REMOVED lines=25> */
[----:B------:R-:W-:Y:S01]  /*10a20*/  IMAD.IADD R3, R3, 0x1, R7 ;  /* 0x0000000103037824 */ /* 0x000fe200078e0207 */
[----:B------:R-:W-:Y:S01]  /*10a30*/  MOV R7, UR4 ;  /* 0x0000000400077c02 */ /* 0x000fe20008000f00 */
[----:B------:R-:W-:Y:S01]  /*10a40*/  IMAD.IADD R5, R5, 0x1, R13 ;  /* 0x0000000105057824 */ /* 0x000fe200078e020d */
[----:B------:R-:W-:Y:S01]  /*10a50*/  UIMAD UR4, UR6, UR4, URZ ;  /* 0x00000004060472a4 */ /* 0x000fe2000f8e023f */
[----:B------:R-:W-:Y:S02]  /*10a60*/  IMAD.SHL.U32 R35, R26, 0x10, RZ ;  /* 0x000000101a237824 */ /* 0x000fe400078e00ff */
[C---:B------:R-:W-:Y:S01]  /*10a70*/  IMAD.WIDE.U32 R4, R7.reuse, UR40, R4 ;  /* 0x0000002807047c25 */ /* 0x040fe2000f8e0004 */
[----:B------:R-:W-:Y:S01]  /*10a80*/  ULDC.64 UR6, c[0x0][0x318] ;  /* 0x0000c60000067ab9 */ /* 0x000fe20000000a00 */
[----:B------:R-:W-:Y:S02]  /*10a90*/  UIMAD UR4, UR40, UR5, UR4 ;  /* 0x00000005280472a4 */ /* 0x000fe4000f8e0204 */
        /* <DEDUP_REMOVED lines=9> */
[----:B------:R-:W-:Y:S02]  /*10b30*/  IMAD.SHL.U32 R3, R12, 0x80, RZ ;  /* 0x000000800c037824 */ /* 0x000fe400078e00ff */
        /* <DEDUP_REMOVED lines=14> */
[----:B------:R-:W-:Y:S01]  /*10c20*/  SHFL.IDX PT, R11, R16, 0x7, 0x181f ;  /* 0x00f81f00100b7f89 */ /* 0x000fe200000e0000 */
[C---:B------:R-:W-:Y:S02]  /*10c30*/  ISETP.GE.AND P5, PT, R5.reuse, 0x31, PT ;  /* 0x000000310500780c */ /* 0x040fe40003fa6270 */
[C---:B------:R-:W-:Y:S01]  /*10c40*/  ISETP.GE.AND P4, PT, R5.reuse, 0x41, PT ;  /* 0x000000410500780c */ /* 0x040fe20003f86270 */
[----:B------:R-:W-:Y:S01]  /*10c50*/  SHFL.IDX PT, R12, R4, RZ, 0x181f ;  /* 0x00181fff040c7589 */ /* 0x000fe200000e0000 */
[----:B------:R-:W-:-:S02]  /*10c60*/  ISETP.GE.AND P3, PT, R5, 0x51, PT ;  /* 0x000000510500780c */ /* 0x000fc40003f66270 */
[----:B-1----:R-:W-:Y:S02]  /*10c70*/  IADD3 R2, P1, R30, R14, RZ ;  /* 0x0000000e1e027210 */ /* 0x002fe40007f3e0ff */
[----:B------:R-:W-:Y:S03]  /*10c80*/  SHFL.IDX PT, R14, R4, 0x1, 0x181f ;  /* 0x00381f00040e7f89 */ /* 0x000fe600000e0000 */
        /* <DEDUP_REMOVED lines=46> */
[----:B-1----:R-:W-:-:S04]  /*10f70*/  IADD3 R2, P1, R30, R12, RZ ;  /* 0x0000000c1e027210 */ /* 0x002fc80007f3e0ff */
[----:B----4-:R-:W-:Y:S02]  /*10f80*/  IADD3.X R3, RZ, R16, RZ, P1, !PT ;  /* 0x00000010ff037210 */ /* 0x010fe40000ffe4ff */
        /* <DEDUP_REMOVED lines=13> */
.L_x_9936:
        /* <DEDUP_REMOVED lines=16> */
.L_x_9867:
[----:B------:R-:W-:Y:S01]  /*11160*/  SYNCS.ARRIVE.TRANS64.A1T0 RZ, [UR44+0x22870], RZ ;  /* 0x022870ffffff79a7 */ /* 0x000fe2000810002c */
[----:B------:R-:W-:Y:S05]  /*11170*/  @!P6 BRA `(.L_x_9868) ;  /* 0x000000000004e947 */ /* 0x000fea0003800000 */
[----:B------:R-:W-:Y:S01]  /*11180*/  BPT.TRAP 0x1 ;  /* 0x000000040000795c */ /* 0x000fe20000300000 */
.L_x_9868:
[----:B------:R-:W0:Y:S02]  /*11190*/  SYNCS.PHASECHK.TRANS64.TRYWAIT P2, [UR44+0x22840], R31 ;  /* 0x0228401fff0075a7 */ /* 0x000e24000804016c */
[----:B0-----:R-:W-:Y:S05]  /*111a0*/  @!P2 BRA `(.L_x_9869) ;  /* 0x00000044004ca947 */ /* 0x001fea0003800000 */
.L_x_9937:
        /* <DEDUP_REMOVED lines=28> */
[----:B------:R-:W-:-:S05]  /*11370*/  IMAD.WIDE.U32 R2, R8, UR10, R2 ;  /* 0x0000000a08027c25 */ /* 0x000fca000f8e0002 */
[----:B------:R-:W-:-:S03]  /*11380*/  IADD3 R3, R3, R21, RZ ;  /* 0x0000001503037210 */ /* 0x000fc60007ffe0ff */
        /* <DEDUP_REMOVED lines=37> */
[----:B-1----:R-:W-:-:S04]  /*115e0*/  @P5 IADD3 R14, P2, R30, R14, RZ ;  /* 0x0000000e1e0e5210 */ /* 0x002fc80007f5e0ff */
[----:B--2---:R-:W-:Y:S02]  /*115f0*/  @P5 MOV R2, R14 ;  /* 0x0000000e00025202 */ /* 0x004fe40000000f00 */
        /* <DEDUP_REMOVED lines=20> */
[----:B-1----:R-:W-:-:S04]  /*11740*/  @P5 IADD3 R14, P2, R30, R14, RZ ;  /* 0x0000000e1e0e5210 */ /* 0x002fc80007f5e0ff */
[----:B--2---:R-:W-:Y:S01]  /*11750*/  @P5 IADD3.X R9, RZ, R8, RZ, P2, !PT ;  /* 0x00000008ff095210 */ /* 0x004fe200017fe4ff */
[----:B---3--:R-:W-:Y:S01]  /*11760*/  @P5 IMAD.MOV.U32 R2, RZ, RZ, R14 ;  /* 0x000000ffff025224 */ /* 0x008fe200078e000e */
[----:B------:R-:W-:Y:S03]  /*11770*/  SHFL.IDX PT, R8, R6, 0x7, 0x181f ;  /* 0x00f81f0006087f89 */ /* 0x000fe600000e0000 */
[----:B------:R-:W-:Y:S01]  /*11780*/  @P5 IMAD.MOV.U32 R3, RZ, RZ, R9 ;  /* 0x000000ffff035224 */ /* 0x000fe200078e0009 */
[----:B------:R-:W1:Y:S04]  /*11790*/  SHFL.IDX PT, R14, R7, 0x7, 0x181f ;  /* 0x00f81f00070e7f89 */ /* 0x000e6800000e0000 */
[----:B------:R2:W-:Y:S04]  /*117a0*/  @P5 LDGSTS.E.BYPASS.LTC128B.128 [R29+0x1b400], desc[UR50][R2.64], !P6 ;  /* 0x1b400000021d5fae */ /* 0x0005e8000f101d72 */
[----:B------:R-:W-:Y:S01]  /*117b0*/  SHFL.IDX PT, R6, R4, 0x1, 0x181f ;  /* 0x00381f0004067f89 */ /* 0x000fe200000e0000 */
[----:B-1----:R-:W-:-:S03]  /*117c0*/  @P0 IADD3 R9, P2, R30, R14, RZ ;  /* 0x0000000e1e090210 */ /* 0x002fc60007f5e0ff */
[----:B------:R-:W1:Y:S02]  /*117d0*/  SHFL.IDX PT, R14, R5, RZ, 0x181f ;  /* 0x00181fff050e7589 */ /* 0x000e6400000e0000 */
[----:B------:R-:W-:Y:S02]  /*117e0*/  @P0 IMAD.X R10, RZ, RZ, R8, P2 ;  /* 0x000000ffff0a0224 */ /* 0x000fe400010e0608 */
[----:B------:R-:W3:Y:S01]  /*117f0*/  SHFL.IDX PT, R8, R4, RZ, 0x181f ;  /* 0x00181fff04087589 */ /* 0x000ee200000e0000 */
[----:B--2---:R-:W-:Y:S02]  /*11800*/  @P0 IMAD.MOV.U32 R2, RZ, RZ, R9 ;  /* 0x000000ffff020224 */ /* 0x004fe400078e0009 */
[----:B------:R-:W-:-:S05]  /*11810*/  @P0 IMAD.MOV.U32 R3, RZ, RZ, R10 ;  /* 0x000000ffff030224 */ /* 0x000fca00078e000a */
[----:B------:R2:W-:Y:S01]  /*11820*/  @P0 LDGSTS.E.BYPASS.LTC128B.128 [R29+0x1bc00], desc[UR50][R2.64], !P6 ;  /* 0x1bc00000021d0fae */ /* 0x0005e2000f101d72 */
[----:B-1----:R-:W-:-:S05]  /*11830*/  @P1 IADD3 R14, P0, R30, R14, RZ ;  /* 0x0000000e1e0e1210 */ /* 0x002fca0007f1e0ff */
[----:B---3--:R-:W-:Y:S02]  /*11840*/  @P1 IMAD.X R9, RZ, RZ, R8, P0 ;  /* 0x000000ffff091224 */ /* 0x008fe400000e0608 */
[----:B--2---:R-:W-:Y:S02]  /*11850*/  @P1 IMAD.MOV.U32 R2, RZ, RZ, R14 ;  /* 0x000000ffff021224 */ /* 0x004fe400078e000e */
[----:B------:R1:W2:Y:S01]  /*11860*/  SHFL.IDX PT, R14, R5, 0x1, 0x181f ;  /* 0x00381f00050e7f89 */ /* 0x0002a200000e0000 */
[----:B------:R-:W-:-:S05]  /*11870*/  @P1 MOV R3, R9 ;  /* 0x0000000900031202 */ /* 0x000fca0000000f00 */
[----:B------:R1:W-:Y:S02]  /*11880*/  @P1 LDGSTS.E.BYPASS.LTC128B.128 [R29+0x1c400], desc[UR50][R2.64], !P6 ;  /* 0x1c400000021d1fae */ /* 0x0003e4000f101d72 */
.L_x_9959:
        /* <DEDUP_REMOVED lines=17> */
.L_x_9871:
        /* <DEDUP_REMOVED lines=29> */
[----:B01----:R-:W-:Y:S05]  /*11b70*/  CALL.ABS.NOINC R2 ;  /* 0x0000000002007343 */ /* 0x003fea0003c00000 */
.L_x_9872:
[----:B------:R-:W-:Y:S01]  /*11b80*/  UISETP.NE.AND UP0, UPT, UR47, URZ, UPT ;  /* 0x0000003f2f00728c */ /* 0x000fe2000bf05270 */
[----:B------:R-:W-:Y:S01]  /*11b90*/  IMAD.U32 R4, RZ, RZ, UR38 ;  /* 0x00000026ff047e24 */ /* 0x000fe2000f8e00ff */
[----:B------:R-:W-:Y:S01]  /*11ba0*/  ULDC.64 UR4, c[0x0][0x2e0] ;  /* 0x0000b80000047ab9 */ /* 0x000fe20000000a00 */
[----:B------:R-:W-:Y:S01]  /*11bb0*/  IMAD.U32 R5, RZ, RZ, UR39 ;  /* 0x00000027ff057e24 */ /* 0x000fe2000f8e00ff */
[----:B------:R-:W-:Y:S01]  /*11bc0*/  MOV R5, UR46 ;  /* 0x0000002e00057c02 */ /* 0x000fe20008000f00 */
[----:B------:R-:W-:Y:S01]  /*11bd0*/  IMAD.U32 R3, RZ, RZ, UR45 ;  /* 0x0000002dff037e24 */ /* 0x000fe2000f8e00ff */
[----:B------:R-:W-:Y:S01]  /*11be0*/  PLOP3.LUT P0, PT, PT, PT, UP0, 0x80, 0x0 ;  /* 0x000000000000781c */ /* 0x000fe20003f0f008 */
[----:B------:R-:W-:Y:S01]  /*11bf0*/  IMAD.MOV.U32 R2, RZ, RZ, R4 ;  /* 0x000000ffff027224 */ /* 0x000fe200078e0004 */
[----:B------:R-:W-:Y:S01]  /*11c00*/  PLOP3.LUT P1, PT, PT, PT, UP0, 0x80, 0x0 ;  /* 0x000000000000781c */ /* 0x000fe20003f2f008 */
[----:B------:R-:W-:Y:S01]  /*11c10*/  IMAD R24, R5, 0x80, R24 ;  /* 0x0000008005187824 */ /* 0x000fe200078e0218 */
[----:B------:R-:W-:Y:S01]  /*11c20*/  ULDC UR6, c[0x0][0x2b8] ;  /* 0x0000ae0000067ab9 */ /* 0x000fe20000000800 */
        /* <DEDUP_REMOVED lines=30> */
[----:B------:R-:W-:Y:S01]  /*11e10*/  IMAD.U32 R6, RZ, RZ, UR46 ;  /* 0x0000002eff067e24 */ /* 0x000fe2000f8e00ff */
[----:B------:R-:W-:Y:S02]  /*11e20*/  ULDC UR4, c[0x0][0x288] ;  /* 0x0000a20000047ab9 */ /* 0x000fe40000000800 */
[----:B------:R-:W2:Y:S01]  /*11e30*/  SHFL.IDX PT, R2, R4, RZ, 0x181f ;  /* 0x00181fff04027589 */ /* 0x000ea200000e0000 */
[----:B------:R-:W-:Y:S02]  /*11e40*/  IMAD R5, R5, UR4, RZ ;  /* 0x0000000405057c24 */ /* 0x000fe4000f8e02ff */
[----:B------:R-:W-:Y:S01]  /*11e50*/  IMAD R6, R6, 0x80, R23 ;  /* 0x0000008006067824 */ /* 0x000fe200078e0217 */
[----:B------:R-:W3:Y:S03]  /*11e60*/  SHFL.IDX PT, R3, R0, 0x1, 0x181f ;  /* 0x00381f0000037f89 */ /* 0x000ee600000e0000 */
[C---:B------:R-:W-:Y:S01]  /*11e70*/  VIADD R12, R6.reuse, 0x20 ;  /* 0x00000020060c7836 */ /* 0x040fe20000000000 */
[C---:B------:R-:W-:Y:S01]  /*11e80*/  ISETP.GE.AND P1, PT, R6.reuse, R5, PT ;  /* 0x000000050600720c */ /* 0x040fe20003f26270 */
[----:B------:R-:W4:Y:S01]  /*11e90*/  SHFL.IDX PT, R7, R4, 0x1, 0x181f ;  /* 0x00381f0004077f89 */ /* 0x000f2200000e0000 */
[----:B------:R-:W-:-:S11]  /*11ea0*/  IADD3 R8, R6, 0x10, RZ ;  /* 0x0000001006087810 */ /* 0x000fd60007ffe0ff */
        /* <DEDUP_REMOVED lines=15> */
[----:B------:R-:W-:-:S03]  /*11fa0*/  IADD3 R10, R6, 0x30, RZ ;  /* 0x00000030060a7810 */ /* 0x000fc60007ffe0ff */
        /* <DEDUP_REMOVED lines=24> */
[----:B--2---:R-:W-:-:S04]  /*12130*/  @!P2 IADD3 R2, P1, R30, R9, RZ ;  /* 0x000000091e02a210 */ /* 0x004fc80007f3e0ff */
[----:B---3--:R-:W-:Y:S02]  /*12140*/  @!P2 IADD3.X R3, RZ, R7, RZ, P1, !PT ;  /* 0x00000007ff03a210 */ /* 0x008fe40000ffe4ff */
[----:B------:R-:W-:-:S03]  /*12150*/  ISETP.GE.AND P1, PT, R10, R5, PT ;  /* 0x000000050a00720c */ /* 0x000fc60003f26270 */
[----:B------:R2:W-:Y:S10]  /*12160*/  @!P2 LDGSTS.E.BYPASS.LTC128B.128 [R29+0x16c00], desc[UR50][R2.64], !P0 ;  /* 0x16c00000021dafae */ /* 0x0005f4000c101d72 */
[----:B-1----:R-:W-:-:S05]  /*12170*/  @!P1 IADD3 R14, P2, R30, R14, RZ ;  /* 0x0000000e1e0e9210 */ /* 0x002fca0007f5e0ff */
[----:B----4-:R-:W-:Y:S02]  /*12180*/  @!P1 IMAD.X R7, RZ, RZ, R8, P2 ;  /* 0x000000ffff079224 */ /* 0x010fe400010e0608 */
[----:B--2---:R-:W-:Y:S02]  /*12190*/  @!P1 IMAD.MOV.U32 R2, RZ, RZ, R14 ;  /* 0x000000ffff029224 */ /* 0x004fe400078e000e */
[----:B------:R-:W-:Y:S01]  /*121a0*/  @!P1 IMAD.MOV.U32 R3, RZ, RZ, R7 ;  /* 0x000000ffff039224 */ /* 0x000fe200078e0007 */
[----:B------:R1:W2:Y:S04]  /*121b0*/  SHFL.IDX PT, R14, R0, 0x7, 0x181f ;  /* 0x00f81f00000e7f89 */ /* 0x0002a800000e0000 */
[----:B0-----:R1:W-:Y:S02]  /*121c0*/  @!P1 LDGSTS.E.BYPASS.LTC128B.128 [R29+0x17400], desc[UR50][R2.64], !P0 ;  /* 0x17400000021d9fae */ /* 0x0013e4000c101d72 */
.L_x_9976:
        /* <DEDUP_REMOVED lines=17> */
.L_x_9977:
[----:B------:R-:W-:Y:S01]  /*122e0*/  UIADD3 UR4, UR49, -0x2, URZ ;  /* 0xfffffffe31047890 */ /* 0x000fe2000fffe03f */
[----:B------:R-:W-:-:S03]  /*122f0*/  IMAD.MOV.U32 R31, RZ, RZ, 0x1 ;  /* 0x00000001ff1f7424 */ /* 0x000fc600078e00ff */
[----:B------:R-:W-:-:S06]  /*12300*/  UISETP.GE.AND UP0, UPT, UR4, UR48, UPT ;  /* 0x000000300400728c */ /* 0x000fcc000bf06270 */
[----:B------:R-:W-:-:S13]  /*12310*/  PLOP3.LUT P0, PT, PT, PT, UP0, 0x80, 0x0 ;  /* 0x000000000000781c */ /* 0x000fda0003f0f008 */
[----:B------:R-:W-:Y:S05]  /*12320*/  @!P0 BRA `(.L_x_9875) ;  /* 0x00000018003c8947 */ /* 0x000fea0003800000 */
[----:B------:R-:W2:Y:S01]  /*12330*/  LDL R4, [R1+0x8] ;  /* 0x0000080001047983 */ /* 0x000ea20000100800 */
[----:B------:R-:W-:Y:S01]  /*12340*/  UIADD3 UR4, UR42, 0x1, URZ ;  /* 0x000000012a047890 */ /* 0x000fe2000fffe03f */
[----:B0-----:R-:W-:Y:S01]  /*12350*/  LOP3.LUT R0, RZ, UR41, RZ, 0x33, !PT ;  /* 0x00000029ff007c12 */ /* 0x001fe2000f8e33ff */
[----:B------:R-:W-:Y:S01]  /*12360*/  ULOP3.LUT UR5, URZ, UR43, URZ, 0x33, !UPT ;  /* 0x0000002b3f057292 */ /* 0x000fe2000f8e333f */
[----:B------:R-:W-:Y:S01]  /*12370*/  IADD3 R18, R30, R18, R23 ;  /* 0x000000121e127210 */ /* 0x000fe20007ffe017 */
[----:B------:R-:W-:Y:S01]  /*12380*/  UIMAD UR4, UR4, UR37, URZ ;  /* 0x00000025040472a4 */ /* 0x000fe2000f8e023f */
[----:B------:R-:W-:Y:S02]  /*12390*/  IMAD.MOV.U32 R21, RZ, RZ, 0x1 ;  /* 0x00000001ff157424 */ /* 0x000fe400078e00ff */
[----:B------:R-:W-:Y:S01]  /*123a0*/  IADD3 R18, R18, -0x1e0, RZ ;  /* 0xfffffe2012127810 */ /* 0x000fe20007ffe0ff */
[----:B------:R-:W-:Y:S02]  /*123b0*/  IMAD.MOV.U32 R20, RZ, RZ, RZ ;  /* 0x000000ffff147224 */ /* 0x000fe400078e00ff */
[----:B------:R-:W-:-:S04]  /*123c0*/  LOP3.LUT R3, RZ, UR4, RZ, 0x33, !PT ;  /* 0x00000004ff037c12 */ /* 0x000fc8000f8e33ff */
[----:B------:R-:W-:-:S04]  /*123d0*/  VIMNMX3 R3, R0, UR5, R3, !PT ;  /* 0x0000000500037c0f */ /* 0x000fc8000f800103 */
[----:B------:R-:W-:Y:S01]  /*123e0*/  IADD3 R33, -R3, -0x2, RZ ;  /* 0xfffffffe03217810 */ /* 0x000fe20007ffe1ff */
[----:B--2---:R-:W-:-:S05]  /*123f0*/  IMAD.IADD R0, R4, 0x1, R28 ;  /* 0x0000000104007824 */ /* 0x004fca00078e021c */
[----:B------:R0:W-:Y:S02]  /*12400*/  STL [R1+0x4], R0 ;  /* 0x0000040001007387 */ /* 0x0001e40000100800 */
[----:B0-----:R-:W-:-:S07]  /*12410*/  IMAD R0, R3, -0xa0, R18 ;  /* 0xffffff6003007824 */ /* 0x001fce00078e0212 */
.L_x_9890:
        /* <DEDUP_REMOVED lines=22> */
[----:B------:R-:W-:Y:S01]  /*12580*/  IMAD R11, R32, UR5, R3 ;  /* 0x00000005200b7c24 */ /* 0x000fe2000f8e0203 */
[--C-:B------:R-:W-:Y:S01]  /*12590*/  @!P1 SHF.R.S32.HI R3, RZ, 0x1f, R10.reuse ;  /* 0x0000001fff039819 */ /* 0x100fe2000001140a */
[----:B------:R-:W-:-:S03]  /*125a0*/  @!P1 IMAD.MOV.U32 R2, RZ, RZ, R10 ;  /* 0x000000ffff029224 */ /* 0x000fc600078e000a */
[C---:B------:R-:W-:Y:S01]  /*125b0*/  IADD3 R5, R11.reuse, R5, RZ ;  /* 0x000000050b057210 */ /* 0x040fe20007ffe0ff */
[----:B------:R-:W-:Y:S01]  /*125c0*/  @!P1 IMAD.WIDE.U32 R2, R32, UR4, R2 ;  /* 0x0000000420029c25 */ /* 0x000fe2000f8e0002 */
[----:B------:R-:W-:Y:S02]  /*125d0*/  ULDC.64 UR4, c[0x0][0x418] ;  /* 0x0001060000047ab9 */ /* 0x000fe40000000a00 */
[C---:B------:R-:W-:Y:S01]  /*125e0*/  LEA R6, P0, R4.reuse, UR4, 0x2 ;  /* 0x0000000404067c11 */ /* 0x040fe2000f8010ff */
[----:B------:R-:W-:Y:S01]  /*125f0*/  ULOP3.LUT UR6, UR36, 0x2, URZ, 0xfc, !UPT ;  /* 0x0000000224067892 */ /* 0x000fe2000f8efc3f */
[----:B------:R-:W-:Y:S02]  /*12600*/  @!P1 IMAD.IADD R3, R11, 0x1, R3 ;  /* 0x000000010b039824 */ /* 0x000fe400078e0203 */
        /* <DEDUP_REMOVED lines=18> */
.L_x_9876:
[----:B------:R-:W-:Y:S02]  /*12730*/  LEA R3, R2, UR44, 0x3 ;  /* 0x0000002c02037c11 */ /* 0x000fe4000f8e18ff */
[----:B------:R-:W-:-:S04]  /*12740*/  SHF.L.U32 R26, R31, 0x1f, RZ ;  /* 0x0000001f1f1a7819 */ /* 0x000fc800000006ff */
[----:B------:R-:W0:Y:S02]  /*12750*/  SYNCS.PHASECHK.TRANS64.TRYWAIT P1, [R3+URZ+0x22880], R26 ;  /* 0x0228801a030075a7 */ /* 0x000e24000802017f */
[----:B0-----:R-:W-:Y:S05]  /*12760*/  @!P1 BRA `(.L_x_9877) ;  /* 0x00000044005c9947 */ /* 0x001fea0003800000 */
.L_x_9978:
        /* <DEDUP_REMOVED lines=9> */
[----:B------:R-:W-:Y:S02]  /*12800*/  SHF.R.S32.HI R25, RZ, 0x1f, R9 ;  /* 0x0000001fff197819 */ /* 0x000fe40000011409 */
[----:B------:R-:W-:-:S03]  /*12810*/  IADD3 R10, R10, 0x80, RZ ;  /* 0x000000800a0a7810 */ /* 0x000fc60007ffe0ff */
        /* <DEDUP_REMOVED lines=81> */
.L_x_10000:
        /* <DEDUP_REMOVED lines=16> */
.L_x_9879:
[----:B------:R1:W-:Y:S01]  /*12e30*/  SYNCS.ARRIVE.TRANS64.A1T0 RZ, [R3+URZ+0x22870], RZ ;  /* 0x022870ff03ff79a7 */ /* 0x0003e2000810003f */
[----:B------:R-:W-:Y:S05]  /*12e40*/  @!P2 BRA `(.L_x_9880) ;  /* 0x000000000004a947 */ /* 0x000fea0003800000 */
[----:B------:R-:W-:Y:S01]  /*12e50*/  BPT.TRAP 0x1 ;  /* 0x000000040000795c */ /* 0x000fe20000300000 */
.L_x_9880:
[----:B------:R-:W2:Y:S02]  /*12e60*/  SYNCS.PHASECHK.TRANS64.TRYWAIT P1, [R3+URZ+0x22840], R26 ;  /* 0x0228401a030075a7 */ /* 0x000ea4000802017f */
[----:B--2---:R-:W-:Y:S05]  /*12e70*/  @!P1 BRA `(.L_x_9881) ;  /* 0x0000004800649947 */ /* 0x004fea0003800000 */
.L_x_10001:
        /* <DEDUP_REMOVED lines=37> */
[----:B------:R-:W4:Y:S02]  /*130d0*/  SHFL.IDX PT, R5, R7, RZ, 0x181f ;  /* 0x00181fff07057589 */ /* 0x000f2400000e0000 */
[----:B------:R-:W-:Y:S02]  /*130e0*/  IADD3 R8, R8, UR44, RZ ;  /* 0x0000002c08087c10 */ /* 0x000fe4000fffe0ff */
        /* <DEDUP_REMOVED lines=41> */
[----:B-----5:R-:W-:-:S04]  /*13380*/  IADD3 R4, P1, R30, R7, RZ ;  /* 0x000000071e047210 */ /* 0x020fc80007f3e0ff */
[----:B------:R-:W-:Y:S02]  /*13390*/  IADD3.X R5, RZ, R6, RZ, P1, !PT ;  /* 0x00000006ff057210 */ /* 0x000fe40000ffe4ff */
[----:B------:R0:W3:Y:S04]  /*133a0*/  SHFL.IDX PT, R6, R10, 0x1, 0x181f ;  /* 0x00381f000a067f89 */ /* 0x0000e800000e0000 */
[----:B------:R0:W-:Y:S03]  /*133b0*/  LDGSTS.E.BYPASS.LTC128B.128 [R8+0x1c400], desc[UR50][R4.64], !P2 ;  /* 0x1c40000004087fae */ /* 0x0001e6000d101d72 */
.L_x_10023:
        /* <DEDUP_REMOVED lines=16> */
.L_x_9883:
[----:B------:R-:W-:Y:S01]  /*134c0*/  IMAD.U32 R4, RZ, RZ, UR36 ;  /* 0x00000024ff047e24 */ /* 0x000fe2000f8e00ff */
[----:B------:R0:W-:Y:S04]  /*134d0*/  SYNCS.ARRIVE.TRANS64.A1T0 RZ, [R3+URZ+0x22830], RZ ;  /* 0x022830ff03ff79a7 */ /* 0x0001e8000810003f */
[----:B------:R-:W-:-:S04]  /*134e0*/  LOP3.LUT R4, R4, 0x1, RZ, 0xfc, !PT ;  /* 0x0000000104047812 */ /* 0x000fc800078efcff */
[----:B------:R-:W-:-:S13]  /*134f0*/  ISETP.NE.AND P1, PT, R4, 0x3, PT ;  /* 0x000000030400780c */ /* 0x000fda0003f25270 */
[----:B0-----:R-:W-:Y:S05]  /*13500*/  @!P1 BRA `(.L_x_9884) ;  /* 0x0000000000049947 */ /* 0x001fea0003800000 */
[----:B------:R-:W-:Y:S01]  /*13510*/  BPT.TRAP 0x1 ;  /* 0x000000040000795c */ /* 0x000fe20000300000 */
.L_x_9884:
[----:B-12---:R-:W-:Y:S02]  /*13520*/  LOP3.LUT R3, R21, 0x1, RZ, 0x3c, !PT ;  /* 0x0000000115037812 */ /* 0x006fe400078e3cff */
[----:B------:R-:W-:Y:S02]  /*13530*/  LEA R6, R20, UR44, 0x3 ;  /* 0x0000002c14067c11 */ /* 0x000fe4000f8e18ff */
[----:B------:R-:W-:-:S04]  /*13540*/  SHF.L.U32 R3, R3, 0x1f, RZ ;  /* 0x0000001f03037819 */ /* 0x000fc800000006ff */
[----:B------:R-:W0:Y:S02]  /*13550*/  SYNCS.PHASECHK.TRANS64.TRYWAIT P2, [R6+URZ+0x22870], R3 ;  /* 0x02287003060075a7 */ /* 0x000e24000804017f */
[----:B0-----:R-:W-:Y:S05]  /*13560*/  @!P2 BRA `(.L_x_9885) ;  /* 0x0000004c0068a947 */ /* 0x001fea0003800000 */
.L_x_10024:
[----:B------:R-:W-:-:S06]  /*13570*/  ULOP3.LUT UR4, UR36, 0x2, URZ, 0xfc, !UPT ;  /* 0x0000000224047892 */ /* 0x000fcc000f8efc3f */
[----:B------:R-:W-:-:S05]  /*13580*/  IMAD.U32 R4, RZ, RZ, UR4 ;  /* 0x00000004ff047e24 */ /* 0x000fca000f8e00ff */
[----:B------:R-:W-:-:S13]  /*13590*/  ISETP.NE.AND P2, PT, R4, 0x3, PT ;  /* 0x000000030400780c */ /* 0x000fda0003f45270 */
[----:B------:R-:W-:Y:S05]  /*135a0*/  @!P2 BRA `(.L_x_9886) ;  /* 0x000000000004a947 */ /* 0x000fea0003800000 */
[----:B------:R-:W-:Y:S01]  /*135b0*/  BPT.TRAP 0x1 ;  /* 0x000000040000795c */ /* 0x000fe20000300000 */
.L_x_9886:
[----:B0-----:R-:W-:Y:S01]  /*135c0*/  SHF.L.U32 R3, R21, 0x1f, RZ ;  /* 0x0000001f15037819 */ /* 0x001fe200000006ff */
[----:B------:R-:W-:-:S03]  /*135d0*/  IMAD R4, R20, 0x5000, RZ ;  /* 0x0000500014047824 */ /* 0x000fc600078e02ff */
[----:B------:R-:W0:Y:S02]  /*135e0*/  SYNCS.PHASECHK.TRANS64.TRYWAIT P2, [R6+URZ+0x22860], R3 ;  /* 0x02286003060075a7 */ /* 0x000e24000804017f */
[----:B0-----:R-:W-:Y:S05]  /*135f0*/  @!P2 BRA `(.L_x_9887) ;  /* 0x0000004c0058a947 */ /* 0x001fea0003800000 */
.L_x_10025:
        /* <DEDUP_REMOVED lines=85> */
.L_x_9888:
[----:B-1----:R1:W-:Y:S01]  /*13b50*/  SYNCS.ARRIVE.TRANS64.A1T0 RZ, [R6+URZ+0x22850], RZ ;  /* 0x022850ff06ff79a7 */ /* 0x0023e2000810003f */
[----:B------:R-:W-:Y:S06]  /*13b60*/  BAR.SYNC.DEFER_BLOCKING 0x2, 0x80 ;  /* 0x0082000000007b1d */ /* 0x000fec0000010000 */
[----:B------:R-:W-:Y:S05]  /*13b70*/  @!P1 BRA `(.L_x_9889) ;  /* 0x0000000000049947 */ /* 0x000fea0003800000 */
[----:B------:R-:W-:Y:S01]  /*13b80*/  BPT.TRAP 0x1 ;  /* 0x000000040000795c */ /* 0x000fe20000300000 */
.L_x_9889:
        /* <DEDUP_REMOVED lines=9> */
.L_x_9875:
[----:B------:R-:W-:-:S07]  /*13c20*/  IMAD.MOV.U32 R2, RZ, RZ, RZ ;  /* 0x000000ffff027224 */ /* 0x000fce00078e00ff */
.L_x_9891:
[----:B------:R-:W-:-:S06]  /*13c30*/  ULOP3.LUT UR4, UR36, 0x1, URZ, 0xfc, !UPT ;  /* 0x0000000124047892 */ /* 0x000fcc000f8efc3f */
[----:B0-----:R-:W-:-:S05]  /*13c40*/  IMAD.U32 R0, RZ, RZ, UR4 ;  /* 0x00000004ff007e24 */ /* 0x001fca000f8e00ff */
[----:B------:R-:W-:-:S13]  /*13c50*/  ISETP.NE.AND P1, PT, R0, 0x3, PT ;  /* 0x000000030000780c */ /* 0x000fda0003f25270 */
[----:B------:R-:W-:Y:S05]  /*13c60*/  @!P1 BRA `(.L_x_9892) ;  /* 0x0000000000049947 */ /* 0x000fea0003800000 */
[----:B------:R-:W-:Y:S01]  /*13c70*/  BPT.TRAP 0x1 ;  /* 0x000000040000795c */ /* 0x000fe20000300000 */
.L_x_9892:
[----:B------:R-:W-:Y:S01]  /*13c80*/  LOP3.LUT R3, R31, 0x1, RZ, 0x3c, !PT ;  /* 0x000000011f037812 */ /* 0x000fe200078e3cff */
[----:B------:R-:W-:Y:S01]  /*13c90*/  BSSY B0, `(.L_x_9893) ;  /* 0x0000005000007945 */ /* 0x000fe20003800000 */
[----:B------:R-:W-:Y:S02]  /*13ca0*/  LEA R16, R2, UR44, 0x3 ;  /* 0x0000002c02107c11 */ /* 0x000fe4000f8e18ff */
[----:B------:R-:W-:-:S04]  /*13cb0*/  SHF.L.U32 R3, R3, 0x1f, RZ ;  /* 0x0000001f03037819 */ /* 0x000fc800000006ff */
[----:B------:R-:W0:Y:S02]  /*13cc0*/  SYNCS.PHASECHK.TRANS64.TRYWAIT P0, [R16+URZ+0x22870], R3 ;  /* 0x02287003100075a7 */ /* 0x000e24000800017f */
[----:B0-----:R-:W-:Y:S05]  /*13cd0*/  @!P0 BRA `(.L_x_9894) ;  /* 0x0000004400b48947 */ /* 0x001fea0003800000 */
.L_x_10026:
[----:B------:R-:W-:Y:S05]  /*13ce0*/  BSYNC B0 ;  /* 0x0000000000007941 */ /* 0x000fea0003800000 */
.L_x_9893:
[----:B------:R-:W-:-:S06]  /*13cf0*/  ULOP3.LUT UR4, UR36, 0x2, URZ, 0xfc, !UPT ;  /* 0x0000000224047892 */ /* 0x000fcc000f8efc3f */
[----:B------:R-:W-:-:S04]  /*13d00*/  MOV R0, UR4 ;  /* 0x0000000400007c02 */ /* 0x000fc80008000f00 */
[----:B------:R-:W-:-:S13]  /*13d10*/  ISETP.NE.AND P0, PT, R0, 0x3, PT ;  /* 0x000000030000780c */ /* 0x000fda0003f05270 */
[----:B------:R-:W-:Y:S05]  /*13d20*/  @!P0 BRA `(.L_x_9895) ;  /* 0x0000000000048947 */ /* 0x000fea0003800000 */
[----:B------:R-:W-:Y:S01]  /*13d30*/  BPT.TRAP 0x1 ;  /* 0x000000040000795c */ /* 0x000fe20000300000 */
.L_x_9895:
[----:B0-----:R-:W2:Y:S01]  /*13d40*/  LDL.LU R3, [R1+0x8] ;  /* 0x0000080001037983 */ /* 0x001ea20000300800 */
[----:B------:R-:W-:Y:S01]  /*13d50*/  SHF.L.U32 R5, R31, 0x1f, RZ ;  /* 0x0000001f1f057819 */ /* 0x000fe200000006ff */
[----:B------:R-:W-:-:S03]  /*13d60*/  IMAD R0, R2, 0x5000, RZ ;  /* 0x0000500002007824 */ /* 0x000fc600078e02ff */
[----:B------:R-:W0:Y:S02]  /*13d70*/  SYNCS.PHASECHK.TRANS64.TRYWAIT P0, [R16+URZ+0x22860], R5 ;  /* 0x02286005100075a7 */ /* 0x000e24000800017f */
[CC--:B------:R-:W-:Y:S02]  /*13d80*/  LOP3.LUT R11, R0.reuse, R28.reuse, RZ, 0xfc, !PT ;  /* 0x0000001c000b7212 */ /* 0x0c0fe400078efcff */
[----:B--2---:R-:W-:Y:S01]  /*13d90*/  IADD3 R3, R0, R28, R3 ;  /* 0x0000001c00037210 */ /* 0x004fe20007ffe003 */
[----:B0-----:R-:W-:Y:S06]  /*13da0*/  @!P0 BRA `(.L_x_9896) ;  /* 0x0000004400948947 */ /* 0x001fec0003800000 */
.L_x_10027:
        /* <DEDUP_REMOVED lines=82> */
.L_x_9897:
[----:B-1----:R1:W-:Y:S01]  /*142d0*/  SYNCS.ARRIVE.TRANS64.A1T0 RZ, [R16+URZ+0x22850], RZ ;  /* 0x022850ff10ff79a7 */ /* 0x0023e2000810003f */
[----:B------:R-:W-:Y:S06]  /*142e0*/  BAR.SYNC.DEFER_BLOCKING 0x2, 0x80 ;  /* 0x0082000000007b1d */ /* 0x000fec0000010000 */
[----:B------:R-:W-:Y:S05]  /*142f0*/  @!P1 BRA `(.L_x_9898) ;  /* 0x0000000000049947 */ /* 0x000fea0003800000 */
[----:B------:R-:W-:Y:S01]  /*14300*/  BPT.TRAP 0x1 ;  /* 0x000000040000795c */ /* 0x000fe20000300000 */
.L_x_9898:
[----:B------:R-:W2:Y:S01]  /*14310*/  S2R R0, SR_CgaCtaId ;  /* 0x0000000000007919 */ /* 0x000ea20000008800 */
[----:B-1----:R-:W-:-:S05]  /*14320*/  VIADD R16, R16, 0x22880 ;  /* 0x0002288010107836 */ /* 0x002fca0000000000 */
[----:B--2---:R-:W-:Y:S01]  /*14330*/  PRMT R16, R0, 0x654, R16 ;  /* 0x0000065400107816 */ /* 0x004fe20000000010 */
[----:B------:R-:W-:Y:S01]  /*14340*/  VIADD R0, R2, 0x1 ;  /* 0x0000000102007836 */ /* 0x000fe20000000000 */
[----:B------:R-:W-:Y:S02]  /*14350*/  MOV R2, RZ ;  /* 0x000000ff00027202 */ /* 0x000fe40000000f00 */
[----:B------:R1:W-:Y:S02]  /*14360*/  SYNCS.ARRIVE.TRANS64.RED.A1T0 RZ, [R16+URZ], RZ ;  /* 0x000000ff10ff79a7 */ /* 0x0003e4000810043f */
[----:B------:R-:W-:-:S04]  /*14370*/  ISETP.NE.AND P0, PT, R0, 0x2, PT ;  /* 0x000000020000780c */ /* 0x000fc80003f05270 */
[----:B0-----:R-:W-:Y:S02]  /*14380*/  SEL R4, RZ, 0x1, P0 ;  /* 0x00000001ff047807 */ /* 0x001fe40000000000 */
[----:B------:R-:W-:Y:S02]  /*14390*/  SEL R0, R0, RZ, P0 ;  /* 0x000000ff00007207 */ /* 0x000fe40000000000 */
[----:B-1----:R-:W-:-:S07]  /*143a0*/  LOP3.LUT R31, R31, R4, RZ, 0x3c, !PT ;  /* 0x000000041f1f7212 */ /* 0x002fce00078e3cff */
.L_x_9857:
[----:B------:R-:W0:Y:S01]  /*143b0*/  S2R R4, SR_CgaCtaId ;  /* 0x0000000000047919 */ /* 0x000e220000008800 */
[----:B------:R-:W-:Y:S02]  /*143c0*/  MOV R3, 0x400 ;  /* 0x0000040000037802 */ /* 0x000fe40000000f00 */
[----:B------:R-:W-:Y:S02]  /*143d0*/  SHF.L.U32 R2, R2, 0x1f, RZ ;  /* 0x0000001f02027819 */ /* 0x000fe400000006ff */
[----:B0-----:R-:W-:-:S04]  /*143e0*/  LEA R5, R4, R3, 0x18 ;  /* 0x0000000304057211 */ /* 0x001fc800078ec0ff */
[----:B------:R-:W0:Y:S02]  /*143f0*/  SYNCS.PHASECHK.TRANS64.TRYWAIT P0, [R5+URZ+0x22820], R2 ;  /* 0x02282002050075a7 */ /* 0x000e24000800017f */
[----:B0-----:R-:W-:Y:S05]  /*14400*/  @!P0 BRA `(.L_x_9899) ;  /* 0x0000004000108947 */ /* 0x001fea0003800000 */
.L_x_10028:
        /* <DEDUP_REMOVED lines=13> */
.L_x_9900:
[C---:B------:R-:W-:Y:S01]  /*144e0*/  IMAD R4, R0.reuse, 0x8, R5 ;  /* 0x0000000800047824 */ /* 0x040fe200078e0205 */
[----:B------:R-:W-:Y:S01]  /*144f0*/  SHF.L.U32 R3, R31, 0x1f, RZ ;  /* 0x0000001f1f037819 */ /* 0x000fe200000006ff */
[----:B------:R-:W-:-:S03]  /*14500*/  VIADD R0, R0, 0x1 ;  /* 0x0000000100007836 */ /* 0x000fc60000000000 */
[----:B------:R-:W0:Y:S02]  /*14510*/  SYNCS.PHASECHK.TRANS64.TRYWAIT P1, [R4+URZ+0x22840], R3 ;  /* 0x02284003040075a7 */ /* 0x000e24000802017f */
[----:B------:R-:W-:-:S04]  /*14520*/  ISETP.NE.AND P2, PT, R0, 0x2, PT ;  /* 0x000000020000780c */ /* 0x000fc80003f45270 */
[----:B------:R-:W-:Y:S01]  /*14530*/  SEL R2, RZ, 0x1, P2 ;  /* 0x00000001ff027807 */ /* 0x000fe20001000000 */
[----:B0-----:R-:W-:Y:S08]  /*14540*/  @!P1 BRA `(.L_x_9901) ;  /* 0x0000003c00d49947 */ /* 0x001ff00003800000 */
.L_x_10029:
[----:B------:R-:W-:Y:S02]  /*14550*/  SEL R0, R0, RZ, P2 ;  /* 0x000000ff00007207 */ /* 0x000fe40001000000 */
[----:B------:R-:W-:Y:S01]  /*14560*/  LOP3.LUT R2, R31, R2, RZ, 0x3c, !PT ;  /* 0x000000021f027212 */ /* 0x000fe200078e3cff */
[----:B------:R-:W-:Y:S06]  /*14570*/  @!P0 BRA `(.L_x_9902) ;  /* 0x0000000000048947 */ /* 0x000fec0003800000 */
[----:B------:R-:W-:Y:S01]  /*14580*/  BPT.TRAP 0x1 ;  /* 0x000000040000795c */ /* 0x000fe20000300000 */
.L_x_9902:
[----:B------:R-:W-:Y:S01]  /*14590*/  IMAD R5, R0, 0x8, R5 ;  /* 0x0000000800057824 */ /* 0x000fe200078e0205 */
[----:B------:R-:W-:-:S04]  /*145a0*/  SHF.L.U32 R0, R2, 0x1f, RZ ;  /* 0x0000001f02007819 */ /* 0x000fc800000006ff */
[----:B------:R-:W1:Y:S02]  /*145b0*/  SYNCS.PHASECHK.TRANS64.TRYWAIT P1, [R5+URZ+0x22840], R0 ;  /* 0x02284000050075a7 */ /* 0x000e64000802017f */
[----:B-1----:R-:W-:Y:S05]  /*145c0*/  @!P1 BRA `(.L_x_9903) ;  /* 0x0000003c00c89947 */ /* 0x002fea0003800000 */
.L_x_10030:
[----:B------:R-:W-:Y:S05]  /*145d0*/  @!P0 BRA `(.L_x_9904) ;  /* 0x0000000000048947 */ /* 0x000fea0003800000 */
[----:B------:R-:W-:Y:S01]  /*145e0*/  BPT.TRAP 0x1 ;  /* 0x000000040000795c */ /* 0x000fe20000300000 */
.L_x_9904:
[----:B------:R-:W2:Y:S02]  /*145f0*/  SYNCS.PHASECHK.TRANS64.TRYWAIT P1, [R4+URZ+0x22860], R3 ;  /* 0x02286003040075a7 */ /* 0x000ea4000802017f */
[----:B--2---:R-:W-:Y:S05]  /*14600*/  @!P1 BRA `(.L_x_9905) ;  /* 0x0000003c00cc9947 */ /* 0x004fea0003800000 */
.L_x_10031:
[----:B------:R-:W-:Y:S05]  /*14610*/  @!P0 BRA `(.L_x_9906) ;  /* 0x0000000000048947 */ /* 0x000fea0003800000 */
[----:B------:R-:W-:Y:S01]  /*14620*/  BPT.TRAP 0x1 ;  /* 0x000000040000795c */ /* 0x000fe20000300000 */
.L_x_9906:
[----:B------:R-:W3:Y:S02]  /*14630*/  SYNCS.PHASECHK.TRANS64.TRYWAIT P1, [R5+URZ+0x22860], R0 ;  /* 0x02286000050075a7 */ /* 0x000ee4000802017f */
[----:B---3--:R-:W-:Y:S05]  /*14640*/  @!P1 BRA `(.L_x_9907) ;  /* 0x0000003c00d09947 */ /* 0x008fea0003800000 */
.L_x_10032:
[----:B------:R-:W-:Y:S05]  /*14650*/  @!P0 BRA `(.L_x_9908) ;  /* 0x0000000000048947 */ /* 0x000fea0003800000 */
[----:B------:R-:W-:Y:S01]  /*14660*/  BPT.TRAP 0x1 ;  /* 0x000000040000795c */ /* 0x000fe20000300000 */
.L_x_9908:
[----:B------:R-:W4:Y:S02]  /*14670*/  SYNCS.PHASECHK.TRANS64.TRYWAIT P1, [R4+URZ+0x22880], R3 ;  /* 0x02288003040075a7 */ /* 0x000f24000802017f */
[----:B----4-:R-:W-:Y:S05]  /*14680*/  @!P1 BRA `(.L_x_9909) ;  /* 0x0000003c00d49947 */ /* 0x010fea0003800000 */
.L_x_10033:
[----:B------:R-:W-:Y:S05]  /*14690*/  @!P0 BRA `(.L_x_9910) ;  /* 0x0000000000048947 */ /* 0x000fea0003800000 */
[----:B------:R-:W-:Y:S01]  /*146a0*/  BPT.TRAP 0x1 ;  /* 0x000000040000795c */ /* 0x000fe20000300000 */
.L_x_9910:
[----:B------:R0:W0:Y:S02]  /*146b0*/  SYNCS.PHASECHK.TRANS64.TRYWAIT P0, [R5+URZ+0x22880], R0 ;  /* 0x02288000050075a7 */ /* 0x000024000800017f */
[----:B0-----:R-:W-:Y:S05]  /*146c0*/  @!P0 NANOSLEEP.SYNCS 0x989680 ;  /* 0x009896800000895d */ /* 0x001fea0003900000 */
[----:B------:R-:W0:Y:S02]  /*146d0*/  @!P0 SYNCS.PHASECHK.TRANS64 P0, [R5+URZ+0x22880], R0 ;  /* 0x02288000050085a7 */ /* 0x000e24000800007f */
[----:B0-----:R-:W-:Y:S05]  /*146e0*/  @!P0 BRA `(.L_x_9910) ;  /* 0xfffffffc00f08947 */ /* 0x001fea000383ffff */
.L_x_9813:
[----:B------:R-:W-:Y:S05]  /*146f0*/  BSYNC B6 ;  /* 0x0000000000067941 */ /* 0x000fea0003800000 */
.L_x_9810:
[----:B------:R-:W-:Y:S05]  /*14700*/  EXIT ;  /* 0x000000000000794d */ /* 0x000fea0003800000 */
.L_x_9817:
[----:B0-----:R-:W-:-:S04]  /*14710*/  IMAD.U32 R3, RZ, RZ, UR41 ;  /* 0x00000029ff037e24 */ /* 0x001fc8000f8e00ff */
[----:B------:R0:W1:Y:S03]  /*14720*/  SYNCS.PHASECHK.TRANS64.TRYWAIT P0, [R3+URZ+0x22800], R6 ;  /* 0x02280006030075a7 */ /* 0x000066000800017f */
[----:B-1----:R-:W-:Y:S05]  /*14730*/  @!P0 NANOSLEEP.SYNCS 0x989680 ;  /* 0x009896800000895d */ /* 0x002fea0003900000 */
[----:B------:R-:W1:Y:S02]  /*14740*/  @!P0 SYNCS.PHASECHK.TRANS64 P0, [R3+URZ+0x22800], R6 ;  /* 0x02280006030085a7 */ /* 0x000e64000800007f */
[----:B-1----:R-:W-:Y:S05]  /*14750*/  @!P0 BRA `(.L_x_9817) ;  /* 0xfffffffc00ec8947 */ /* 0x002fea000383ffff */
[----:B------:R-:W-:Y:S05]  /*14760*/  BRA `(.L_x_9911) ;  /* 0xfffffecc00c07947 */ /* 0x000fea000383ffff */
.L_x_9821:
[----:B--2---:R-:W-:-:S04]  /*14770*/  IMAD.U32 R5, RZ, RZ, UR41 ;  /* 0x00000029ff057e24 */ /* 0x004fc8000f8e00ff */
[----:B------:R2:W3:Y:S03]  /*14780*/  SYNCS.PHASECHK.TRANS64.TRYWAIT P1, [R5+URZ+0x22830], R6 ;  /* 0x02283006050075a7 */ /* 0x0004e6000802017f */
[----:B---3--:R-:W-:Y:S05]  /*14790*/  @!P1 NANOSLEEP.SYNCS 0x989680 ;  /* 0x009896800000995d */ /* 0x008fea0003900000 */
[----:B------:R-:W3:Y:S02]  /*147a0*/  @!P1 SYNCS.PHASECHK.TRANS64 P1, [R5+URZ+0x22830], R6 ;  /* 0x02283006050095a7 */ /* 0x000ee4000802007f */
[----:B---3--:R-:W-:Y:S05]  /*147b0*/  @!P1 BRA `(.L_x_9821) ;  /* 0xfffffffc00ec9947 */ /* 0x008fea000383ffff */
[----:B------:R-:W-:Y:S05]  /*147c0*/  BRA `(.L_x_9820) ;  /* 0xfffffecc00dc7947 */ /* 0x000fea000383ffff */
.L_x_9827:
[----:B-1----:R-:W-:-:S04]  /*147d0*/  IMAD.U32 R11, RZ, RZ, UR6 ;  /* 0x00000006ff0b7e24 */ /* 0x002fc8000f8e00ff */
[----:B------:R1:W2:Y:S03]  /*147e0*/  SYNCS.PHASECHK.TRANS64.TRYWAIT P1, [R11+URZ+0x22830], R10 ;  /* 0x0228300a0b0075a7 */ /* 0x0002a6000802017f */
[----:B--2---:R-:W-:Y:S05]  /*147f0*/  @!P1 NANOSLEEP.SYNCS 0x989680 ;  /* 0x009896800000995d */ /* 0x004fea0003900000 */
[----:B------:R-:W2:Y:S02]  /*14800*/  @!P1 SYNCS.PHASECHK.TRANS64 P1, [R11+URZ+0x22830], R10 ;  /* 0x0228300a0b0095a7 */ /* 0x000ea4000802007f */
[----:B--2---:R-:W-:Y:S05]  /*14810*/  @!P1 BRA `(.L_x_9827) ;  /* 0xfffffffc00ec9947 */ /* 0x004fea000383ffff */
[----:B------:R-:W-:Y:S05]  /*14820*/  BRA `(.L_x_9824) ;  /* 0xffffff0c003c7947 */ /* 0x000fea000383ffff */
.L_x_9831:
[----:B-1----:R-:W-:-:S04]  /*14830*/  MOV R11, UR6 ;  /* 0x00000006000b7c02 */ /* 0x002fc80008000f00 */
[----:B------:R1:W2:Y:S03]  /*14840*/  SYNCS.PHASECHK.TRANS64.TRYWAIT P1, [R11+URZ+0x22850], R10 ;  /* 0x0228500a0b0075a7 */ /* 0x0002a6000802017f */
[----:B--2---:R-:W-:Y:S05]  /*14850*/  @!P1 NANOSLEEP.SYNCS 0x989680 ;  /* 0x009896800000995d */ /* 0x004fea0003900000 */
[----:B------:R-:W2:Y:S02]  /*14860*/  @!P1 SYNCS.PHASECHK.TRANS64 P1, [R11+URZ+0x22850], R10 ;  /* 0x0228500a0b0095a7 */ /* 0x000ea4000802007f */
[----:B--2---:R-:W-:Y:S05]  /*14870*/  @!P1 BRA `(.L_x_9831) ;  /* 0xfffffffc00ec9947 */ /* 0x004fea000383ffff */
[----:B------:R-:W-:Y:S05]  /*14880*/  BRA `(.L_x_9828) ;  /* 0xffffff1400607947 */ /* 0x000fea000383ffff */
.L_x_9839:
[----:B-1----:R-:W-:-:S04]  /*14890*/  IMAD.U32 R10, RZ, RZ, UR6 ;  /* 0x00000006ff0a7e24 */ /* 0x002fc8000f8e00ff */
[----:B------:R1:W2:Y:S03]  /*148a0*/  SYNCS.PHASECHK.TRANS64.TRYWAIT P1, [R10+URZ+0x22830], R7 ;  /* 0x022830070a0075a7 */ /* 0x0002a6000802017f */
[----:B--2---:R-:W-:Y:S05]  /*148b0*/  @!P1 NANOSLEEP.SYNCS 0x989680 ;  /* 0x009896800000995d */ /* 0x004fea0003900000 */
[----:B------:R-:W2:Y:S02]  /*148c0*/  @!P1 SYNCS.PHASECHK.TRANS64 P1, [R10+URZ+0x22830], R7 ;  /* 0x022830070a0095a7 */ /* 0x000ea4000802007f */
[----:B--2---:R-:W-:Y:S05]  /*148d0*/  @!P1 BRA `(.L_x_9839) ;  /* 0xfffffffc00ec9947 */ /* 0x004fea000383ffff */
[----:B------:R-:W-:Y:S05]  /*148e0*/  BRA `(.L_x_9836) ;  /* 0xffffff4800cc7947 */ /* 0x000fea000383ffff */
.L_x_9843:
[----:B-1----:R-:W-:-:S04]  /*148f0*/  IMAD.U32 R10, RZ, RZ, UR6 ;  /* 0x00000006ff0a7e24 */ /* 0x002fc8000f8e00ff */
[----:B------:R1:W2:Y:S03]  /*14900*/  SYNCS.PHASECHK.TRANS64.TRYWAIT P1, [R10+URZ+0x22850], R7 ;  /* 0x022850070a0075a7 */ /* 0x0002a6000802017f */
[----:B--2---:R-:W-:Y:S05]  /*14910*/  @!P1 NANOSLEEP.SYNCS 0x989680 ;  /* 0x009896800000995d */ /* 0x004fea0003900000 */
[----:B------:R-:W2:Y:S02]  /*14920*/  @!P1 SYNCS.PHASECHK.TRANS64 P1, [R10+URZ+0x22850], R7 ;  /* 0x022850070a0095a7 */ /* 0x000ea4000802007f */
[----:B--2---:R-:W-:Y:S05]  /*14930*/  @!P1 BRA `(.L_x_9843) ;  /* 0xfffffffc00ec9947 */ /* 0x004fea000383ffff */
[----:B------:R-:W-:Y:S05]  /*14940*/  BRA `(.L_x_9840) ;  /* 0xffffff5000e07947 */ /* 0x000fea000383ffff */
.L_x_9850:
[----:B-1----:R-:W-:-:S04]  /*14950*/  IMAD.U32 R3, RZ, RZ, UR12 ;  /* 0x0000000cff037e24 */ /* 0x002fc8000f8e00ff */
[----:B------:R1:W3:Y:S03]  /*14960*/  SYNCS.PHASECHK.TRANS64.TRYWAIT P1, [R3+URZ+0x22850], R0 ;  /* 0x02285000030075a7 */ /* 0x0002e6000802017f */
[----:B---3--:R-:W-:Y:S05]  /*14970*/  @!P1 NANOSLEEP.SYNCS 0x989680 ;  /* 0x009896800000995d */ /* 0x008fea0003900000 */
[----:B------:R-:W3:Y:S02]  /*14980*/  @!P1 SYNCS.PHASECHK.TRANS64 P1, [R3+URZ+0x22850], R0 ;  /* 0x02285000030095a7 */ /* 0x000ee4000802007f */
[----:B---3--:R-:W-:Y:S05]  /*14990*/  @!P1 BRA `(.L_x_9850) ;  /* 0xfffffffc00ec9947 */ /* 0x008fea000383ffff */
[----:B------:R-:W-:Y:S05]  /*149a0*/  BRA `(.L_x_9849) ;  /* 0xffffff7c00387947 */ /* 0x000fea000383ffff */
.L_x_9863:
[----:B------:R-:W-:Y:S02]  /*149b0*/  IMAD.MOV.U32 R13, RZ, RZ, R19 ;  /* 0x000000ffff0d7224 */ /* 0x000fe400078e0013 */
[----:B------:R-:W-:Y:S02]  /*149c0*/  IMAD.MOV.U32 R12, RZ, RZ, RZ ;  /* 0x000000ffff0c7224 */ /* 0x000fe400078e00ff */
[----:B------:R-:W-:Y:S02]  /*149d0*/  IMAD.MOV.U32 R11, RZ, RZ, 0x1f ;  /* 0x0000001fff0b7424 */ /* 0x000fe400078e00ff */
[----:B------:R-:W-:-:S07]  /*149e0*/  IMAD.MOV.U32 R15, RZ, RZ, -0x1 ;  /* 0xffffffffff0f7424 */ /* 0x000fce00078e00ff */
[----:B0----5:R-:W-:Y:S05]  /*149f0*/  WARPSYNC.COLLECTIVE R15, `(.L_x_9912) ;  /* 0x000000000f087348 */ /* 0x021fea0003c00000 */
[----:B------:R1:W2:Y:S02]  /*14a00*/  SHFL.IDX P6, R14, R13, R12, R11 ;  /* 0x0000000c0d0e7389 */ /* 0x0002a400000c000b */
[----:B012--5:R-:W-:Y:S01]  /*14a10*/  ENDCOLLECTIVE ;  /* 0x000000000000791b */ /* 0x027fe20003800000 */
.L_x_9912:
[----:B------:R-:W-:Y:S05]  /*14a20*/  BRA `(.L_x_9913) ;  /* 0xffffffb800287947 */ /* 0x000fea000383ffff */
.L_x_9865:
[----:B0-----:R0:W1:Y:S02]  /*14a30*/  SYNCS.PHASECHK.TRANS64.TRYWAIT P0, [R25+URZ+0x22880], R31 ;  /* 0x0228801f190075a7 */ /* 0x001064000800017f */
[----:B-1----:R-:W-:Y:S05]  /*14a40*/  @!P0 NANOSLEEP.SYNCS 0x989680 ;  /* 0x009896800000895d */ /* 0x002fea0003900000 */
[----:B------:R-:W1:Y:S02]  /*14a50*/  @!P0 SYNCS.PHASECHK.TRANS64 P0, [R25+URZ+0x22880], R31 ;  /* 0x0228801f190085a7 */ /* 0x000e64000800007f */
[----:B-1----:R-:W-:Y:S05]  /*14a60*/  @!P0 BRA `(.L_x_9865) ;  /* 0xfffffffc00f08947 */ /* 0x002fea000383ffff */
[----:B------:R-:W-:Y:S05]  /*14a70*/  BRA `(.L_x_9914) ;  /* 0xffffffbc00847947 */ /* 0x000fea000383ffff */
.L_x_9866:
        /* <DEDUP_REMOVED lines=8> */
.L_x_9916:
[----:B------:R-:W-:Y:S05]  /*14b00*/  BSYNC B0 ;  /* 0x0000000000007941 */ /* 0x000fea0003800000 */
.L_x_9915:
        /* <DEDUP_REMOVED lines=12> */
.L_x_9917:
[C---:B------:R-:W-:Y:S02]  /*14bd0*/  ISETP.GE.AND P4, PT, R5.reuse, 0x41, PT ;  /* 0x000000410500780c */ /* 0x040fe40003f86270 */
[----:B------:R-:W-:Y:S01]  /*14be0*/  ISETP.GE.AND P3, PT, R5, 0x51, PT ;  /* 0x000000510500780c */ /* 0x000fe20003f66270 */
[----:B------:R-:W-:Y:S02]  /*14bf0*/  IMAD.MOV.U32 R13, RZ, RZ, R17 ;  /* 0x000000ffff0d7224 */ /* 0x000fe400078e0011 */
[----:B------:R-:W-:Y:S01]  /*14c00*/  IMAD.MOV.U32 R12, RZ, RZ, 0x1 ;  /* 0x00000001ff0c7424 */ /* 0x000fe200078e00ff */
[----:B------:R-:W-:-:S13]  /*14c10*/  IADD3 R2, P0, R30, R14, RZ ;  /* 0x0000000e1e027210 */ /* 0x000fda0007f1e0ff */
[----:B------:R-:W-:Y:S05]  /*14c20*/  WARPSYNC.COLLECTIVE R15, `(.L_x_9918) ;  /* 0x000000000f087348 */ /* 0x000fea0003c00000 */
[----:B------:R0:W1:Y:S02]  /*14c30*/  SHFL.IDX P6, R14, R13, R12, R11 ;  /* 0x0000000c0d0e7389 */ /* 0x00006400000c000b */
[----:B01----:R-:W-:Y:S01]  /*14c40*/  ENDCOLLECTIVE ;  /* 0x000000000000791b */ /* 0x003fe20003800000 */
.L_x_9918:
        /* <DEDUP_REMOVED lines=11> */
.L_x_9919:
[----:B------:R-:W-:Y:S02]  /*14d00*/  IMAD.MOV.U32 R13, RZ, RZ, R17 ;  /* 0x000000ffff0d7224 */ /* 0x000fe400078e0011 */
[----:B------:R-:W-:Y:S02]  /*14d10*/  IMAD.MOV.U32 R12, RZ, RZ, 0x2 ;  /* 0x00000002ff0c7424 */ /* 0x000fe400078e00ff */
[----:B------:R-:W-:-:S07]  /*14d20*/  IMAD.MOV.U32 R2, RZ, RZ, R14 ;  /* 0x000000ffff027224 */ /* 0x000fce00078e000e */
[----:B------:R-:W-:Y:S05]  /*14d30*/  WARPSYNC.COLLECTIVE R15, `(.L_x_9920) ;  /* 0x000000000f087348 */ /* 0x000fea0003c00000 */
[----:B------:R0:W1:Y:S02]  /*14d40*/  SHFL.IDX P6, R14, R13, R12, R11 ;  /* 0x0000000c0d0e7389 */ /* 0x00006400000c000b */
[----:B01----:R-:W-:Y:S01]  /*14d50*/  ENDCOLLECTIVE ;  /* 0x000000000000791b */ /* 0x003fe20003800000 */
.L_x_9920:
        /* <DEDUP_REMOVED lines=12> */
.L_x_9921:
[----:B------:R-:W-:Y:S01]  /*14e20*/  IMAD.MOV.U32 R13, RZ, RZ, R17 ;  /* 0x000000ffff0d7224 */ /* 0x000fe200078e0011 */
[----:B------:R-:W-:Y:S01]  /*14e30*/  MOV R12, 0x3 ;  /* 0x00000003000c7802 */ /* 0x000fe20000000f00 */
[----:B------:R-:W-:-:S07]  /*14e40*/  IMAD.MOV.U32 R2, RZ, RZ, R14 ;  /* 0x000000ffff027224 */ /* 0x000fce00078e000e */
[----:B------:R-:W-:Y:S05]  /*14e50*/  WARPSYNC.COLLECTIVE R15, `(.L_x_9922) ;  /* 0x000000000f087348 */ /* 0x000fea0003c00000 */
[----:B------:R0:W1:Y:S02]  /*14e60*/  SHFL.IDX P6, R14, R13, R12, R11 ;  /* 0x0000000c0d0e7389 */ /* 0x00006400000c000b */
[----:B01----:R-:W-:Y:S01]  /*14e70*/  ENDCOLLECTIVE ;  /* 0x000000000000791b */ /* 0x003fe20003800000 */
.L_x_9922:
        /* <DEDUP_REMOVED lines=12> */
.L_x_9923:
[----:B------:R-:W-:Y:S02]  /*14f40*/  IMAD.MOV.U32 R13, RZ, RZ, R17 ;  /* 0x000000ffff0d7224 */ /* 0x000fe400078e0011 */
[----:B------:R-:W-:Y:S02]  /*14f50*/  IMAD.MOV.U32 R12, RZ, RZ, 0x4 ;  /* 0x00000004ff0c7424 */ /* 0x000fe400078e00ff */
[----:B------:R-:W-:-:S07]  /*14f60*/  IMAD.MOV.U32 R2, RZ, RZ, R14 ;  /* 0x000000ffff027224 */ /* 0x000fce00078e000e */
[----:B------:R-:W-:Y:S05]  /*14f70*/  WARPSYNC.COLLECTIVE R15, `(.L_x_9924) ;  /* 0x000000000f087348 */ /* 0x000fea0003c00000 */
[----:B------:R0:W1:Y:S02]  /*14f80*/  SHFL.IDX P6, R14, R13, R12, R11 ;  /* 0x0000000c0d0e7389 */ /* 0x00006400000c000b */
[----:B01----:R-:W-:Y:S01]  /*14f90*/  ENDCOLLECTIVE ;  /* 0x000000000000791b */ /* 0x003fe20003800000 */
.L_x_9924:
[----:B------:R-:W-:-:S05]  /*14fa0*/  IADD3 R2, P0, R30, R2, RZ ;  /* 0x000000021e027210 */ /* 0x000fca0007f1e0ff */
[----:B------:R-:W-:-:S05]  /*14fb0*/  IMAD.X R3, RZ, RZ, R3, P0 ;  /* 0x000000ffff037224 */ /* 0x000fca00000e0603 */
[----:B------:R-:W-:Y:S01]  /*14fc0*/  @!PT LDS RZ, [RZ] ;  /* 0x00000000fffff984 */ /* 0x000fe20000000800 */
[----:B------:R-:W-:Y:S01]  /*14fd0*/  @!PT LDS RZ, [RZ] ;  /* 0x00000000fffff984 */ /* 0x000fe20000000800 */
[----:B------:R-:W-:Y:S01]  /*14fe0*/  @!PT LDS RZ, [RZ] ;  /* 0x00000000fffff984 */ /* 0x000fe20000000800 */
[----:B------:R0:W-:Y:S01]  /*14ff0*/  LDGSTS.E.BYPASS.LTC128B.128 [R29+0xbc00], desc[UR50][R2.64], !P1 ;  /* 0x0bc00000021d7fae */ /* 0x0001e2000c901d72 */
[----:B------:R-:W-:Y:S02]  /*15000*/  MOV R13, R16 ;  /* 0x00000010000d7202 */ /* 0x000fe40000000f00 */
[----:B------:R-:W-:Y:S01]  /*15010*/  ISETP.LT.OR P1, PT, R5, 0x41, P2 ;  /* 0x000000410500780c */ /* 0x000fe20001721670 */
[----:B0-----:R-:W-:-:S12]  /*15020*/  IMAD.MOV.U32 R3, RZ, RZ, R14 ;  /* 0x000000ffff037224 */ /* 0x001fd800078e000e */
[----:B------:R-:W-:Y:S05]  /*15030*/  WARPSYNC.COLLECTIVE R15, `(.L_x_9925) ;  /* 0x000000000f087348 */ /* 0x000fea0003c00000 */
[----:B------:R0:W1:Y:S02]  /*15040*/  SHFL.IDX P6, R14, R13, R12, R11 ;  /* 0x0000000c0d0e7389 */ /* 0x00006400000c000b */
[----:B01----:R-:W-:Y:S01]  /*15050*/  ENDCOLLECTIVE ;  /* 0x000000000000791b */ /* 0x003fe20003800000 */
.L_x_9925:
[----:B------:R-:W-:Y:S02]  /*15060*/  IMAD.MOV.U32 R13, RZ, RZ, R17 ;  /* 0x000000ffff0d7224 */ /* 0x000fe400078e0011 */
[----:B------:R-:W-:Y:S02]  /*15070*/  IMAD.MOV.U32 R12, RZ, RZ, 0x5 ;  /* 0x00000005ff0c7424 */ /* 0x000fe400078e00ff */
[----:B------:R-:W-:-:S07]  /*15080*/  IMAD.MOV.U32 R2, RZ, RZ, R14 ;  /* 0x000000ffff027224 */ /* 0x000fce00078e000e */
[----:B------:R-:W-:Y:S05]  /*15090*/  WARPSYNC.COLLECTIVE R15, `(.L_x_9926) ;  /* 0x000000000f087348 */ /* 0x000fea0003c00000 */
[----:B------:R0:W1:Y:S02]  /*150a0*/  SHFL.IDX P6, R14, R13, R12, R11 ;  /* 0x0000000c0d0e7389 */ /* 0x00006400000c000b */
[----:B01----:R-:W-:Y:S01]  /*150b0*/  ENDCOLLECTIVE ;  /* 0x000000000000791b */ /* 0x003fe20003800000 */
.L_x_9926:
        /* <DEDUP_REMOVED lines=12> */
.L_x_9927:
[----:B------:R-:W-:Y:S02]  /*15180*/  IMAD.MOV.U32 R13, RZ, RZ, R17 ;  /* 0x000000ffff0d7224 */ /* 0x000fe400078e0011 */
[----:B------:R-:W-:Y:S02]  /*15190*/  IMAD.MOV.U32 R12, RZ, RZ, 0x6 ;  /* 0x00000006ff0c7424 */ /* 0x000fe400078e00ff */
[----:B------:R-:W-:-:S07]  /*151a0*/  IMAD.MOV.U32 R2, RZ, RZ, R14 ;  /* 0x000000ffff027224 */ /* 0x000fce00078e000e */
[----:B------:R-:W-:Y:S05]  /*151b0*/  WARPSYNC.COLLECTIVE R15, `(.L_x_9928) ;  /* 0x000000000f087348 */ /* 0x000fea0003c00000 */
[----:B------:R0:W1:Y:S02]  /*151c0*/  SHFL.IDX P6, R14, R13, R12, R11 ;  /* 0x0000000c0d0e7389 */ /* 0x00006400000c000b */
[----:B01----:R-:W-:Y:S01]  /*151d0*/  ENDCOLLECTIVE ;  /* 0x000000000000791b */ /* 0x003fe20003800000 */
.L_x_9928:
        /* <DEDUP_REMOVED lines=12> */
.L_x_9929:
[----:B------:R-:W-:Y:S01]  /*152a0*/  IMAD.MOV.U32 R13, RZ, RZ, R17 ;  /* 0x000000ffff0d7224 */ /* 0x000fe200078e0011 */
[----:B------:R-:W-:Y:S01]  /*152b0*/  MOV R12, 0x7 ;  /* 0x00000007000c7802 */ /* 0x000fe20000000f00 */
[----:B------:R-:W-:-:S07]  /*152c0*/  IMAD.MOV.U32 R2, RZ, RZ, R14 ;  /* 0x000000ffff027224 */ /* 0x000fce00078e000e */
[----:B------:R-:W-:Y:S05]  /*152d0*/  WARPSYNC.COLLECTIVE R15, `(.L_x_9930) ;  /* 0x000000000f087348 */ /* 0x000fea0003c00000 */
[----:B------:R0:W1:Y:S02]  /*152e0*/  SHFL.IDX P6, R14, R13, R12, R11 ;  /* 0x0000000c0d0e7389 */ /* 0x00006400000c000b */
[----:B01----:R-:W-:Y:S01]  /*152f0*/  ENDCOLLECTIVE ;  /* 0x000000000000791b */ /* 0x003fe20003800000 */
.L_x_9930:
        /* <DEDUP_REMOVED lines=12> */
.L_x_9931:
        /* <DEDUP_REMOVED lines=9> */
.L_x_9932:
[----:B------:R-:W-:Y:S01]  /*15450*/  @!PT LDS RZ, [RZ] ;  /* 0x00000000fffff984 */ /* 0x000fe20000000800 */
[----:B------:R-:W-:Y:S01]  /*15460*/  @!PT LDS RZ, [RZ] ;  /* 0x00000000fffff984 */ /* 0x000fe20000000800 */
[----:B------:R-:W-:Y:S01]  /*15470*/  @!PT LDS RZ, [RZ] ;  /* 0x00000000fffff984 */ /* 0x000fe20000000800 */
[----:B------:R0:W-:Y:S01]  /*15480*/  LDGSTS.E.BYPASS.LTC128B.128 [R29+0xdc00], desc[UR50][R2.64], !P1 ;  /* 0x0dc00000021d7fae */ /* 0x0001e2000c901d72 */
[----:B------:R-:W-:Y:S01]  /*15490*/  ISETP.LT.OR P1, PT, R5, 0x81, P2 ;  /* 0x000000810500780c */ /* 0x000fe20001721670 */
[----:B------:R-:W-:Y:S01]  /*154a0*/  IMAD.MOV.U32 R13, RZ, RZ, R4 ;  /* 0x000000ffff0d7224 */ /* 0x000fe200078e0004 */
[----:B------:R-:W-:-:S11]  /*154b0*/  MOV R16, R14 ;  /* 0x0000000e00107202 */ /* 0x000fd60000000f00 */
[----:B0-----:R-:W-:Y:S05]  /*154c0*/  WARPSYNC.COLLECTIVE R15, `(.L_x_9933) ;  /* 0x000000000f087348 */ /* 0x001fea0003c00000 */
[----:B------:R1:W2:Y:S02]  /*154d0*/  SHFL.IDX P6, R14, R13, R12, R11 ;  /* 0x0000000c0d0e7389 */ /* 0x0002a400000c000b */
[----:B012---:R-:W-:Y:S01]  /*154e0*/  ENDCOLLECTIVE ;  /* 0x000000000000791b */ /* 0x007fe20003800000 */
.L_x_9933:
        /* <DEDUP_REMOVED lines=8> */
.L_x_9934:
        /* <DEDUP_REMOVED lines=14> */
.L_x_9935:
        /* <DEDUP_REMOVED lines=9> */
.L_x_9869:
[----:B0-----:R0:W1:Y:S02]  /*156e0*/  SYNCS.PHASECHK.TRANS64.TRYWAIT P2, [R25+URZ+0x22840], R31 ;  /* 0x0228401f190075a7 */ /* 0x001064000804017f */
[----:B-1----:R-:W-:Y:S05]  /*156f0*/  @!P2 NANOSLEEP.SYNCS 0x989680 ;  /* 0x009896800000a95d */ /* 0x002fea0003900000 */
[----:B------:R-:W1:Y:S02]  /*15700*/  @!P2 SYNCS.PHASECHK.TRANS64 P2, [R25+URZ+0x22840], R31 ;  /* 0x0228401f1900a5a7 */ /* 0x000e64000804007f */
[----:B-1----:R-:W-:Y:S05]  /*15710*/  @!P2 BRA `(.L_x_9869) ;  /* 0xfffffffc00f0a947 */ /* 0x002fea000383ffff */
[----:B------:R-:W-:Y:S05]  /*15720*/  BRA `(.L_x_9937) ;  /* 0xffffffb800a07947 */ /* 0x000fea000383ffff */
.L_x_9870:
        /* <DEDUP_REMOVED lines=8> */
.L_x_9939:
[----:B------:R-:W-:Y:S05]  /*157b0*/  BSYNC B0 ;  /* 0x0000000000007941 */ /* 0x000fea0003800000 */
.L_x_9938:
[----:B------:R-:W-:Y:S01]  /*157c0*/  IMAD.MOV.U32 R13, RZ, RZ, R7 ;  /* 0x000000ffff0d7224 */ /* 0x000fe200078e0007 */
[----:B------:R-:W-:Y:S01]  /*157d0*/  MOV R15, 0xffffffff ;  /* 0xffffffff000f7802 */ /* 0x000fe20000000f00 */
[----:B------:R-:W-:Y:S01]  /*157e0*/  IMAD.MOV.U32 R12, RZ, RZ, RZ ;  /* 0x000000ffff0c7224 */ /* 0x000fe200078e00ff */
[----:B------:R-:W-:Y:S01]  /*157f0*/  P2R R8, PR, RZ, 0x2 ;  /* 0x00000002ff087803 */ /* 0x000fe20000000000 */
[----:B------:R-:W-:Y:S01]  /*15800*/  IMAD.MOV.U32 R11, RZ, RZ, 0x181f ;  /* 0x0000181fff0b7424 */ /* 0x000fe200078e00ff */
[----:B------:R-:W-:Y:S01]  /*15810*/  ISETP.GE.AND P1, PT, R30, R16, PT ;  /* 0x000000101e00720c */ /* 0x000fe20003f26270 */
[----:B------:R-:W-:Y:S01]  /*15820*/  IMAD.MOV.U32 R2, RZ, RZ, R14 ;  /* 0x000000ffff027224 */ /* 0x000fe200078e000e */
[----:B------:R-:W-:-:S11]  /*15830*/  P2R R9, PR, RZ, 0x1 ;  /* 0x00000001ff097803 */ /* 0x000fd60000000000 */
[----:B------:R-:W-:Y:S05]  /*15840*/  WARPSYNC.COLLECTIVE R15, `(.L_x_9940) ;  /* 0x000000000f087348 */ /* 0x000fea0003c00000 */
[----:B------:R0:W1:Y:S02]  /*15850*/  SHFL.IDX P6, R14, R13, R12, R11 ;  /* 0x0000000c0d0e7389 */ /* 0x00006400000c000b */
[----:B01----:R-:W-:Y:S01]  /*15860*/  ENDCOLLECTIVE ;  /* 0x000000000000791b */ /* 0x003fe20003800000 */
.L_x_9940:
[C---:B------:R-:W-:Y:S01]  /*15870*/  LOP3.LUT P0, RZ, R0.reuse, 0x20, RZ, 0xc0, !PT ;  /* 0x0000002000ff7812 */ /* 0x040fe2000780c0ff */
        /* <DEDUP_REMOVED lines=14> */
.L_x_9941:
[----:B------:R-:W-:Y:S02]  /*15960*/  IMAD.MOV.U32 R13, RZ, RZ, R7 ;  /* 0x000000ffff0d7224 */ /* 0x000fe400078e0007 */
[----:B------:R-:W-:-:S07]  /*15970*/  IMAD.MOV.U32 R10, RZ, RZ, R14 ;  /* 0x000000ffff0a7224 */ /* 0x000fce00078e000e */
[----:B------:R-:W-:Y:S05]  /*15980*/  WARPSYNC.COLLECTIVE R15, `(.L_x_9942) ;  /* 0x000000000f087348 */ /* 0x000fea0003c00000 */
[----:B------:R0:W1:Y:S02]  /*15990*/  SHFL.IDX P6, R14, R13, R12, R11 ;  /* 0x0000000c0d0e7389 */ /* 0x00006400000c000b */
[----:B01----:R-:W-:Y:S01]  /*159a0*/  ENDCOLLECTIVE ;  /* 0x000000000000791b */ /* 0x003fe20003800000 */
.L_x_9942:
[----:B------:R-:W-:Y:S01]  /*159b0*/  MOV R13, R6 ;  /* 0x00000006000d7202 */ /* 0x000fe20000000f00 */
        /* <DEDUP_REMOVED lines=12> */
.L_x_9943:
[----:B------:R-:W-:Y:S02]  /*15a80*/  IMAD.MOV.U32 R13, RZ, RZ, R7 ;  /* 0x000000ffff0d7224 */ /* 0x000fe400078e0007 */
[----:B------:R-:W-:-:S07]  /*15a90*/  IMAD.MOV.U32 R9, RZ, RZ, R14 ;  /* 0x000000ffff097224 */ /* 0x000fce00078e000e */
[----:B------:R-:W-:Y:S05]  /*15aa0*/  WARPSYNC.COLLECTIVE R15, `(.L_x_9944) ;  /* 0x000000000f087348 */ /* 0x000fea0003c00000 */
[----:B------:R0:W1:Y:S02]  /*15ab0*/  SHFL.IDX P6, R14, R13, R12, R11 ;  /* 0x0000000c0d0e7389 */ /* 0x00006400000c000b */
[----:B01----:R-:W-:Y:S01]  /*15ac0*/  ENDCOLLECTIVE ;  /* 0x000000000000791b */ /* 0x003fe20003800000 */
.L_x_9944:
[----:B------:R-:W-:Y:S01]  /*15ad0*/  IMAD.MOV.U32 R13, RZ, RZ, R6 ;  /* 0x000000ffff0d7224 */ /* 0x000fe200078e0006 */
[----:B------:R-:W-:Y:S02]  /*15ae0*/  MOV R12, 0x3 ;  /* 0x00000003000c7802 */ /* 0x000fe40000000f00 */
        /* <DEDUP_REMOVED lines=13> */
.L_x_9945:
[----:B------:R-:W-:Y:S02]  /*15bc0*/  IMAD.MOV.U32 R13, RZ, RZ, R7 ;  /* 0x000000ffff0d7224 */ /* 0x000fe400078e0007 */
[----:B------:R-:W-:-:S07]  /*15bd0*/  IMAD.MOV.U32 R8, RZ, RZ, R14 ;  /* 0x000000ffff087224 */ /* 0x000fce00078e000e */
[----:B------:R-:W-:Y:S05]  /*15be0*/  WARPSYNC.COLLECTIVE R15, `(.L_x_9946) ;  /* 0x000000000f087348 */ /* 0x000fea0003c00000 */
[----:B------:R0:W1:Y:S02]  /*15bf0*/  SHFL.IDX P6, R14, R13, R12, R11 ;  /* 0x0000000c0d0e7389 */ /* 0x00006400000c000b */
[----:B01----:R-:W-:Y:S01]  /*15c00*/  ENDCOLLECTIVE ;  /* 0x000000000000791b */ /* 0x003fe20003800000 */
.L_x_9946:
        /* <DEDUP_REMOVED lines=15> */
.L_x_9947:
[----:B------:R-:W-:Y:S01]  /*15d00*/  IMAD.MOV.U32 R13, RZ, RZ, R7 ;  /* 0x000000ffff0d7224 */ /* 0x000fe200078e0007 */
[----:B------:R-:W-:-:S07]  /*15d10*/  MOV R8, R14 ;  /* 0x0000000e00087202 */ /* 0x000fce0000000f00 */
[----:B------:R-:W-:Y:S05]  /*15d20*/  WARPSYNC.COLLECTIVE R15, `(.L_x_9948) ;  /* 0x000000000f087348 */ /* 0x000fea0003c00000 */
[----:B------:R0:W1:Y:S02]  /*15d30*/  SHFL.IDX P6, R14, R13, R12, R11 ;  /* 0x0000000c0d0e7389 */ /* 0x00006400000c000b */
[----:B01----:R-:W-:Y:S01]  /*15d40*/  ENDCOLLECTIVE ;  /* 0x000000000000791b */ /* 0x003fe20003800000 */
.L_x_9948:
[----:B------:R-:W-:Y:S02]  /*15d50*/  IMAD.MOV.U32 R13, RZ, RZ, R6 ;  /* 0x000000ffff0d7224 */ /* 0x000fe400078e0006 */
[----:B------:R-:W-:Y:S01]  /*15d60*/  IMAD.MOV.U32 R12, RZ, RZ, 0x5 ;  /* 0x00000005ff0c7424 */ /* 0x000fe200078e00ff */
[----:B------:R-:W-:-:S05]  /*15d70*/  @P4 IADD3 R14, P2, R30, R14, RZ ;  /* 0x0000000e1e0e4210 */ /* 0x000fca0007f5e0ff */
[----:B------:R-:W-:-:S08]  /*15d80*/  @P4 IMAD.MOV.U32 R2, RZ, RZ, R14 ;  /* 0x000000ffff024224 */ /* 0x000fd000078e000e */
[----:B------:R-:W-:Y:S05]  /*15d90*/  WARPSYNC.COLLECTIVE R15, `(.L_x_9949) ;  /* 0x000000000f087348 */ /* 0x000fea0003c00000 */
[----:B------:R0:W1:Y:S02]  /*15da0*/  SHFL.IDX P6, R14, R13, R12, R11 ;  /* 0x0000000c0d0e7389 */ /* 0x00006400000c000b */
[----:B01----:R-:W-:Y:S01]  /*15db0*/  ENDCOLLECTIVE ;  /* 0x000000000000791b */ /* 0x003fe20003800000 */
.L_x_9949:
[----:B------:R-:W-:-:S04]  /*15dc0*/  @P4 IMAD.X R9, RZ, RZ, R8, P2 ;  /* 0x000000ffff094224 */ /* 0x000fc800010e0608 */
        /* <DEDUP_REMOVED lines=11> */
.L_x_9950:
[----:B------:R-:W-:Y:S02]  /*15e80*/  IMAD.MOV.U32 R13, RZ, RZ, R6 ;  /* 0x000000ffff0d7224 */ /* 0x000fe400078e0006 */
[----:B------:R-:W-:Y:S01]  /*15e90*/  IMAD.MOV.U32 R12, RZ, RZ, 0x6 ;  /* 0x00000006ff0c7424 */ /* 0x000fe200078e00ff */
[----:B------:R-:W-:-:S05]  /*15ea0*/  @P3 IADD3 R14, P2, R30, R14, RZ ;  /* 0x0000000e1e0e3210 */ /* 0x000fca0007f5e0ff */
[----:B------:R-:W-:-:S08]  /*15eb0*/  @P3 IMAD.MOV.U32 R2, RZ, RZ, R14 ;  /* 0x000000ffff023224 */ /* 0x000fd000078e000e */
[----:B------:R-:W-:Y:S05]  /*15ec0*/  WARPSYNC.COLLECTIVE R15, `(.L_x_9951) ;  /* 0x000000000f087348 */ /* 0x000fea0003c00000 */
[----:B------:R0:W1:Y:S02]  /*15ed0*/  SHFL.IDX P6, R14, R13, R12, R11 ;  /* 0x0000000c0d0e7389 */ /* 0x00006400000c000b */
[----:B01----:R-:W-:Y:S01]  /*15ee0*/  ENDCOLLECTIVE ;  /* 0x000000000000791b */ /* 0x003fe20003800000 */
.L_x_9951:
        /* <DEDUP_REMOVED lines=11> */
.L_x_9952:
        /* <DEDUP_REMOVED lines=8> */
.L_x_9953:
        /* <DEDUP_REMOVED lines=10> */
.L_x_9954:
[----:B------:R-:W-:Y:S02]  /*160c0*/  IMAD.MOV.U32 R13, RZ, RZ, R4 ;  /* 0x000000ffff0d7224 */ /* 0x000fe400078e0004 */
[----:B------:R-:W-:Y:S01]  /*160d0*/  IMAD.MOV.U32 R12, RZ, RZ, RZ ;  /* 0x000000ffff0c7224 */ /* 0x000fe200078e00ff */
[----:B------:R-:W-:-:S13]  /*160e0*/  @P0 IADD3 R9, P2, R30, R14, RZ ;  /* 0x0000000e1e090210 */ /* 0x000fda0007f5e0ff */
[----:B------:R-:W-:Y:S05]  /*160f0*/  WARPSYNC.COLLECTIVE R15, `(.L_x_9955) ;  /* 0x000000000f087348 */ /* 0x000fea0003c00000 */
[----:B------:R0:W1:Y:S02]  /*16100*/  SHFL.IDX P6, R14, R13, R12, R11 ;  /* 0x0000000c0d0e7389 */ /* 0x00006400000c000b */
[----:B01----:R-:W-:Y:S01]  /*16110*/  ENDCOLLECTIVE ;  /* 0x000000000000791b */ /* 0x003fe20003800000 */
.L_x_9955:
[----:B------:R-:W-:Y:S01]  /*16120*/  @P0 MOV R2, R9 ;  /* 0x0000000900020202 */ /* 0x000fe20000000f00 */
        /* <DEDUP_REMOVED lines=11> */
.L_x_9956:
[----:B------:R-:W-:Y:S02]  /*161e0*/  IMAD.MOV.U32 R13, RZ, RZ, R4 ;  /* 0x000000ffff0d7224 */ /* 0x000fe400078e0004 */
[----:B------:R-:W-:Y:S01]  /*161f0*/  IMAD.MOV.U32 R12, RZ, RZ, 0x1 ;  /* 0x00000001ff0c7424 */ /* 0x000fe200078e00ff */
[----:B------:R-:W-:-:S05]  /*16200*/  @P1 IADD3 R14, P0, R30, R14, RZ ;  /* 0x0000000e1e0e1210 */ /* 0x000fca0007f1e0ff */
[----:B------:R-:W-:-:S08]  /*16210*/  @P1 IMAD.MOV.U32 R2, RZ, RZ, R14 ;  /* 0x000000ffff021224 */ /* 0x000fd000078e000e */
[----:B------:R-:W-:Y:S05]  /*16220*/  WARPSYNC.COLLECTIVE R15, `(.L_x_9957) ;  /* 0x000000000f087348 */ /* 0x000fea0003c00000 */
[----:B------:R0:W1:Y:S02]  /*16230*/  SHFL.IDX P6, R14, R13, R12, R11 ;  /* 0x0000000c0d0e7389 */ /* 0x00006400000c000b */
[----:B01----:R-:W-:Y:S01]  /*16240*/  ENDCOLLECTIVE ;  /* 0x000000000000791b */ /* 0x003fe20003800000 */
.L_x_9957:
        /* <DEDUP_REMOVED lines=11> */
.L_x_9958:
[----:B------:R-:W-:Y:S05]  /*16300*/  BRA `(.L_x_9959) ;  /* 0xffffffb400607947 */ /* 0x000fea000383ffff */
.L_x_9873:
[----:B------:R-:W-:Y:S01]  /*16310*/  IMAD.MOV.U32 R13, RZ, RZ, R4 ;  /* 0x000000ffff0d7224 */ /* 0x000fe200078e0004 */
[----:B------:R-:W-:Y:S01]  /*16320*/  MOV R15, 0xffffffff ;  /* 0xffffffff000f7802 */ /* 0x000fe20000000f00 */
[----:B------:R-:W-:Y:S02]  /*16330*/  IMAD.MOV.U32 R12, RZ, RZ, RZ ;  /* 0x000000ffff0c7224 */ /* 0x000fe400078e00ff */
[----:B------:R-:W-:Y:S02]  /*16340*/  IMAD.MOV.U32 R11, RZ, RZ, 0x181f ;  /* 0x0000181fff0b7424 */ /* 0x000fe400078e00ff */
[----:B------:R-:W-:-:S07]  /*16350*/  IMAD.U32 R6, RZ, RZ, UR46 ;  /* 0x0000002eff067e24 */ /* 0x000fce000f8e00ff */
[----:B0-----:R-:W-:Y:S05]  /*16360*/  WARPSYNC.COLLECTIVE R15, `(.L_x_9960) ;  /* 0x000000000f087348 */ /* 0x001fea0003c00000 */
[----:B------:R1:W2:Y:S02]  /*16370*/  SHFL.IDX P6, R14, R13, R12, R11 ;  /* 0x0000000c0d0e7389 */ /* 0x0002a400000c000b */
[----:B012---:R-:W-:Y:S01]  /*16380*/  ENDCOLLECTIVE ;  /* 0x000000000000791b */ /* 0x007fe20003800000 */
.L_x_9960:
[----:B------:R-:W-:-:S05]  /*16390*/  IMAD R6, R6, 0x80, R23 ;  /* 0x0000008006067824 */ /* 0x000fca00078e0217 */
[----:B------:R-:W-:Y:S01]  /*163a0*/  IADD3 R8, R6, 0x10, RZ ;  /* 0x0000001006087810 */ /* 0x000fe20007ffe0ff */
[----:B------:R-:W-:Y:S02]  /*163b0*/  IMAD.MOV.U32 R13, RZ, RZ, R0 ;  /* 0x000000ffff0d7224 */ /* 0x000fe400078e0000 */
[----:B------:R-:W-:-:S07]  /*163c0*/  IMAD.MOV.U32 R2, RZ, RZ, R14 ;  /* 0x000000ffff027224 */ /* 0x000fce00078e000e */
[----:B------:R-:W-:Y:S05]  /*163d0*/  WARPSYNC.COLLECTIVE R15, `(.L_x_9961) ;  /* 0x000000000f087348 */ /* 0x000fea0003c00000 */
[----:B------:R0:W1:Y:S02]  /*163e0*/  SHFL.IDX P6, R14, R13, R12, R11 ;  /* 0x0000000c0d0e7389 */ /* 0x00006400000c000b */
[----:B01----:R-:W-:Y:S01]  /*163f0*/  ENDCOLLECTIVE ;  /* 0x000000000000791b */ /* 0x003fe20003800000 */
.L_x_9961:
        /* <DEDUP_REMOVED lines=11> */
.L_x_9962:
        /* <DEDUP_REMOVED lines=12> */
.L_x_9963:
[----:B------:R-:W-:Y:S02]  /*16570*/  IMAD.MOV.U32 R13, RZ, RZ, R4 ;  /* 0x000000ffff0d7224 */ /* 0x000fe400078e0004 */
[----:B------:R-:W-:Y:S02]  /*16580*/  IMAD.MOV.U32 R12, RZ, RZ, 0x2 ;  /* 0x00000002ff0c7424 */ /* 0x000fe400078e00ff */
[----:B------:R-:W-:-:S07]  /*16590*/  IMAD.MOV.U32 R3, RZ, RZ, R14 ;  /* 0x000000ffff037224 */ /* 0x000fce00078e000e */
[----:B------:R-:W-:Y:S05]  /*165a0*/  WARPSYNC.COLLECTIVE R15, `(.L_x_9964) ;  /* 0x000000000f087348 */ /* 0x000fea0003c00000 */
[----:B------:R0:W1:Y:S02]  /*165b0*/  SHFL.IDX P6, R14, R13, R12, R11 ;  /* 0x0000000c0d0e7389 */ /* 0x00006400000c000b */
[----:B01----:R-:W-:Y:S01]  /*165c0*/  ENDCOLLECTIVE ;  /* 0x000000000000791b */ /* 0x003fe20003800000 */
.L_x_9964:
        /* <DEDUP_REMOVED lines=14> */
.L_x_9965:
[----:B------:R-:W-:Y:S02]  /*166b0*/  IMAD.MOV.U32 R13, RZ, RZ, R4 ;  /* 0x000000ffff0d7224 */ /* 0x000fe400078e0004 */
[----:B------:R-:W-:Y:S01]  /*166c0*/  IMAD.MOV.U32 R12, RZ, RZ, 0x3 ;  /* 0x00000003ff0c7424 */ /* 0x000fe200078e00ff */
[----:B------:R-:W-:-:S05]  /*166d0*/  @!P1 IADD3 R14, P2, R30, R14, RZ ;  /* 0x0000000e1e0e9210 */ /* 0x000fca0007f5e0ff */
[----:B------:R-:W-:-:S08]  /*166e0*/  @!P1 IMAD.MOV.U32 R2, RZ, RZ, R14 ;  /* 0x000000ffff029224 */ /* 0x000fd000078e000e */
[----:B------:R-:W-:Y:S05]  /*166f0*/  WARPSYNC.COLLECTIVE R15, `(.L_x_9966) ;  /* 0x000000000f087348 */ /* 0x000fea0003c00000 */
[----:B------:R0:W1:Y:S02]  /*16700*/  SHFL.IDX P6, R14, R13, R12, R11 ;  /* 0x0000000c0d0e7389 */ /* 0x00006400000c000b */
[----:B01----:R-:W-:Y:S01]  /*16710*/  ENDCOLLECTIVE ;  /* 0x000000000000791b */ /* 0x003fe20003800000 */
.L_x_9966:
[----:B------:R-:W-:Y:S01]  /*16720*/  @!P1 IMAD.X R3, RZ, RZ, R8, P2 ;  /* 0x000000ffff039224 */ /* 0x000fe200010e0608 */
[----:B------:R-:W-:-:S04]  /*16730*/  IADD3 R8, R6, 0x30, RZ ;  /* 0x0000003006087810 */ /* 0x000fc80007ffe0ff */
[----:B------:R-:W-:Y:S01]  /*16740*/  ISETP.GE.AND P2, PT, R8, R5, PT ;  /* 0x000000050800720c */ /* 0x000fe20003f46270 */
[----:B------:R-:W-:Y:S01]  /*16750*/  @!PT LDS RZ, [RZ] ;  /* 0x00000000fffff984 */ /* 0x000fe20000000800 */
[----:B------:R-:W-:Y:S01]  /*16760*/  @!PT LDS RZ, [RZ] ;  /* 0x00000000fffff984 */ /* 0x000fe20000000800 */
[----:B------:R-:W-:Y:S01]  /*16770*/  @!PT LDS RZ, [RZ] ;  /* 0x00000000fffff984 */ /* 0x000fe20000000800 */
[----:B------:R0:W-:Y:S01]  /*16780*/  @!P1 LDGSTS.E.BYPASS.LTC128B.128 [R29+0x15400], desc[UR50][R2.64], !P0 ;  /* 0x15400000021d9fae */ /* 0x0001e2000c101d72 */
[----:B------:R-:W-:Y:S02]  /*16790*/  VIADD R8, R6, 0x40 ;  /* 0x0000004006087836 */ /* 0x000fe40000000000 */
[----:B------:R-:W-:Y:S02]  /*167a0*/  IMAD.MOV.U32 R13, RZ, RZ, R0 ;  /* 0x000000ffff0d7224 */ /* 0x000fe400078e0000 */
[----:B------:R-:W-:-:S07]  /*167b0*/  IMAD.MOV.U32 R7, RZ, RZ, R14 ;  /* 0x000000ffff077224 */ /* 0x000fce00078e000e */
[----:B0-----:R-:W-:Y:S05]  /*167c0*/  WARPSYNC.COLLECTIVE R15, `(.L_x_9967) ;  /* 0x000000000f087348 */ /* 0x001fea0003c00000 */
[----:B------:R1:W2:Y:S02]  /*167d0*/  SHFL.IDX P6, R14, R13, R12, R11 ;  /* 0x0000000c0d0e7389 */ /* 0x0002a400000c000b */
[----:B012---:R-:W-:Y:S01]  /*167e0*/  ENDCOLLECTIVE ;  /* 0x000000000000791b */ /* 0x007fe20003800000 */
.L_x_9967:
[----:B------:R-:W-:Y:S01]  /*167f0*/  MOV R13, R4 ;  /* 0x00000004000d7202 */ /* 0x000fe20000000f00 */
[----:B------:R-:W-:Y:S02]  /*16800*/  IMAD.MOV.U32 R12, RZ, RZ, 0x4 ;  /* 0x00000004ff0c7424 */ /* 0x000fe400078e00ff */
[----:B------:R-:W-:-:S07]  /*16810*/  IMAD.MOV.U32 R9, RZ, RZ, R14 ;  /* 0x000000ffff097224 */ /* 0x000fce00078e000e */
[----:B------:R-:W-:Y:S05]  /*16820*/  WARPSYNC.COLLECTIVE R15, `(.L_x_9968) ;  /* 0x000000000f087348 */ /* 0x000fea0003c00000 */
[----:B------:R0:W1:Y:S02]  /*16830*/  SHFL.IDX P6, R14, R13, R12, R11 ;  /* 0x0000000c0d0e7389 */ /* 0x00006400000c000b */
[----:B01----:R-:W-:Y:S01]  /*16840*/  ENDCOLLECTIVE ;  /* 0x000000000000791b */ /* 0x003fe20003800000 */
.L_x_9968:
        /* <DEDUP_REMOVED lines=12> */
.L_x_9969:
[----:B------:R-:W-:Y:S02]  /*16910*/  IMAD.MOV.U32 R13, RZ, RZ, R4 ;  /* 0x000000ffff0d7224 */ /* 0x000fe400078e0004 */
[----:B------:R-:W-:Y:S01]  /*16920*/  IMAD.MOV.U32 R12, RZ, RZ, 0x5 ;  /* 0x00000005ff0c7424 */ /* 0x000fe200078e00ff */
[----:B------:R-:W-:-:S13]  /*16930*/  @!P1 IADD3 R2, P2, R30, R14, RZ ;  /* 0x0000000e1e029210 */ /* 0x000fda0007f5e0ff */
[----:B------:R-:W-:Y:S05]  /*16940*/  WARPSYNC.COLLECTIVE R15, `(.L_x_9970) ;  /* 0x000000000f087348 */ /* 0x000fea0003c00000 */
[----:B------:R0:W1:Y:S02]  /*16950*/  SHFL.IDX P6, R14, R13, R12, R11 ;  /* 0x0000000c0d0e7389 */ /* 0x00006400000c000b */
[----:B01----:R-:W-:Y:S01]  /*16960*/  ENDCOLLECTIVE ;  /* 0x000000000000791b */ /* 0x003fe20003800000 */
.L_x_9970:
[----:B------:R-:W-:Y:S02]  /*16970*/  @!P1 IMAD.X R3, RZ, RZ, R8, P2 ;  /* 0x000000ffff039224 */ /* 0x000fe400010e0608 */
[----:B------:R-:W-:-:S03]  /*16980*/  VIADD R8, R6, 0x50 ;  /* 0x0000005006087836 */ /* 0x000fc60000000000 */
[----:B------:R-:W-:Y:S01]  /*16990*/  @!PT LDS RZ, [RZ] ;  /* 0x00000000fffff984 */ /* 0x000fe20000000800 */
[----:B------:R-:W-:Y:S01]  /*169a0*/  @!PT LDS RZ, [RZ] ;  /* 0x00000000fffff984 */ /* 0x000fe20000000800 */
[----:B------:R-:W-:Y:S01]  /*169b0*/  @!PT LDS RZ, [RZ] ;  /* 0x00000000fffff984 */ /* 0x000fe20000000800 */
[----:B------:R0:W-:Y:S02]  /*169c0*/  @!P1 LDGSTS.E.BYPASS.LTC128B.128 [R29+0x16400], desc[UR50][R2.64], !P0 ;  /* 0x16400000021d9fae */ /* 0x0001e4000c101d72 */
[----:B------:R-:W-:Y:S01]  /*169d0*/  ISETP.GE.AND P2, PT, R8, R5, PT ;  /* 0x000000050800720c */ /* 0x000fe20003f46270 */
[----:B------:R-:W-:Y:S01]  /*169e0*/  IMAD.MOV.U32 R13, RZ, RZ, R0 ;  /* 0x000000ffff0d7224 */ /* 0x000fe200078e0000 */
[----:B------:R-:W-:-:S11]  /*169f0*/  MOV R7, R14 ;  /* 0x0000000e00077202 */ /* 0x000fd60000000f00 */
[----:B0-----:R-:W-:Y:S05]  /*16a00*/  WARPSYNC.COLLECTIVE R15, `(.L_x_9971) ;  /* 0x000000000f087348 */ /* 0x001fea0003c00000 */
[----:B------:R1:W2:Y:S02]  /*16a10*/  SHFL.IDX P6, R14, R13, R12, R11 ;  /* 0x0000000c0d0e7389 */ /* 0x0002a400000c000b */
[----:B012---:R-:W-:Y:S01]  /*16a20*/  ENDCOLLECTIVE ;  /* 0x000000000000791b */ /* 0x007fe20003800000 */
.L_x_9971:
[----:B------:R-:W-:Y:S02]  /*16a30*/  IMAD.MOV.U32 R13, RZ, RZ, R4 ;  /* 0x000000ffff0d7224 */ /* 0x000fe400078e0004 */
[----:B------:R-:W-:Y:S02]  /*16a40*/  IMAD.MOV.U32 R12, RZ, RZ, 0x6 ;  /* 0x00000006ff0c7424 */ /* 0x000fe400078e00ff */
[----:B------:R-:W-:-:S07]  /*16a50*/  IMAD.MOV.U32 R9, RZ, RZ, R14 ;  /* 0x000000ffff097224 */ /* 0x000fce00078e000e */
[----:B------:R-:W-:Y:S05]  /*16a60*/  WARPSYNC.COLLECTIVE R15, `(.L_x_9972) ;  /* 0x000000000f087348 */ /* 0x000fea0003c00000 */
[----:B------:R0:W1:Y:S02]  /*16a70*/  SHFL.IDX P6, R14, R13, R12, R11 ;  /* 0x0000000c0d0e7389 */ /* 0x00006400000c000b */
[----:B01----:R-:W-:Y:S01]  /*16a80*/  ENDCOLLECTIVE ;  /* 0x000000000000791b */ /* 0x003fe20003800000 */
.L_x_9972:
        /* <DEDUP_REMOVED lines=12> */
.L_x_9973:
        /* <DEDUP_REMOVED lines=8> */
.L_x_9974:
        /* <DEDUP_REMOVED lines=11> */
.L_x_9975:
[----:B------:R-:W-:Y:S05]  /*16c80*/  BRA `(.L_x_9976) ;  /* 0xffffffb400507947 */ /* 0x000fea000383ffff */
.L_x_9874:
[----:B0-----:R0:W1:Y:S02]  /*16c90*/  SYNCS.PHASECHK.TRANS64.TRYWAIT P0, [R25+URZ+0x22820], R0 ;  /* 0x02282000190075a7 */ /* 0x001064000800017f */
[----:B-1----:R-:W-:Y:S05]  /*16ca0*/  @!P0 NANOSLEEP.SYNCS 0x989680 ;  /* 0x009896800000895d */ /* 0x002fea0003900000 */
[----:B------:R-:W1:Y:S02]  /*16cb0*/  @!P0 SYNCS.PHASECHK.TRANS64 P0, [R25+URZ+0x22820], R0 ;  /* 0x02282000190085a7 */ /* 0x000e64000800007f */
[----:B-1----:R-:W-:Y:S05]  /*16cc0*/  @!P0 BRA `(.L_x_9874) ;  /* 0xfffffffc00f08947 */ /* 0x002fea000383ffff */
[----:B------:R-:W-:Y:S05]  /*16cd0*/  BRA `(.L_x_9977) ;  /* 0xffffffb400807947 */ /* 0x000fea000383ffff */
.L_x_9877:
[----:B0-----:R0:W1:Y:S02]  /*16ce0*/  SYNCS.PHASECHK.TRANS64.TRYWAIT P1, [R3+URZ+0x22880], R26 ;  /* 0x0228801a030075a7 */ /* 0x001064000802017f */
[----:B-1----:R-:W-:Y:S05]  /*16cf0*/  @!P1 NANOSLEEP.SYNCS 0x989680 ;  /* 0x009896800000995d */ /* 0x002fea0003900000 */
[----:B------:R-:W1:Y:S02]  /*16d00*/  @!P1 SYNCS.PHASECHK.TRANS64 P1, [R3+URZ+0x22880], R26 ;  /* 0x0228801a030095a7 */ /* 0x000e64000802007f */
[----:B-1----:R-:W-:Y:S05]  /*16d10*/  @!P1 BRA `(.L_x_9877) ;  /* 0xfffffffc00f09947 */ /* 0x002fea000383ffff */
[----:B------:R-:W-:Y:S05]  /*16d20*/  BRA `(.L_x_9978) ;  /* 0xffffffb800907947 */ /* 0x000fea000383ffff */
.L_x_9878:
        /* <DEDUP_REMOVED lines=8> */
.L_x_9980:
[----:B------:R-:W-:Y:S05]  /*16db0*/  BSYNC B0 ;  /* 0x0000000000007941 */ /* 0x000fea0003800000 */
.L_x_9979:
        /* <DEDUP_REMOVED lines=9> */
.L_x_9981:
[----:B------:R-:W-:Y:S02]  /*16e50*/  IMAD.MOV.U32 R13, RZ, RZ, R7 ;  /* 0x000000ffff0d7224 */ /* 0x000fe400078e0007 */
[----:B------:R-:W-:Y:S02]  /*16e60*/  IMAD.MOV.U32 R12, RZ, RZ, 0x1 ;  /* 0x00000001ff0c7424 */ /* 0x000fe400078e00ff */
[----:B------:R-:W-:-:S07]  /*16e70*/  IMAD.MOV.U32 R4, RZ, RZ, R14 ;  /* 0x000000ffff047224 */ /* 0x000fce00078e000e */
[----:B------:R-:W-:Y:S05]  /*16e80*/  WARPSYNC.COLLECTIVE R15, `(.L_x_9982) ;  /* 0x000000000f087348 */ /* 0x000fea0003c00000 */
[----:B------:R0:W1:Y:S02]  /*16e90*/  SHFL.IDX P6, R14, R13, R12, R11 ;  /* 0x0000000c0d0e7389 */ /* 0x00006400000c000b */
[----:B01----:R-:W-:Y:S01]  /*16ea0*/  ENDCOLLECTIVE ;  /* 0x000000000000791b */ /* 0x003fe20003800000 */
.L_x_9982:
        /* <DEDUP_REMOVED lines=11> */
.L_x_9983:
        /* <DEDUP_REMOVED lines=9> */
.L_x_9984:
        /* <DEDUP_REMOVED lines=9> */
.L_x_9985:
[----:B------:R-:W-:Y:S01]  /*17080*/  MOV R13, R7 ;  /* 0x00000007000d7202 */ /* 0x000fe20000000f00 */
[----:B------:R-:W-:Y:S02]  /*17090*/  IMAD.MOV.U32 R12, RZ, RZ, 0x3 ;  /* 0x00000003ff0c7424 */ /* 0x000fe400078e00ff */
[----:B------:R-:W-:-:S07]  /*170a0*/  IMAD.MOV.U32 R4, RZ, RZ, R14 ;  /* 0x000000ffff047224 */ /* 0x000fce00078e000e */
[----:B------:R-:W-:Y:S05]  /*170b0*/  WARPSYNC.COLLECTIVE R15, `(.L_x_9986) ;  /* 0x000000000f087348 */ /* 0x000fea0003c00000 */
[----:B------:R0:W1:Y:S02]  /*170c0*/  SHFL.IDX P6, R14, R13, R12, R11 ;  /* 0x0000000c0d0e7389 */ /* 0x00006400000c000b */
[----:B01----:R-:W-:Y:S01]  /*170d0*/  ENDCOLLECTIVE ;  /* 0x000000000000791b */ /* 0x003fe20003800000 */
.L_x_9986:
        /* <DEDUP_REMOVED lines=11> */
.L_x_9987:
[----:B------:R-:W-:Y:S02]  /*17190*/  IMAD.MOV.U32 R13, RZ, RZ, R7 ;  /* 0x000000ffff0d7224 */ /* 0x000fe400078e0007 */
[----:B------:R-:W-:Y:S02]  /*171a0*/  IMAD.MOV.U32 R12, RZ, RZ, 0x4 ;  /* 0x00000004ff0c7424 */ /* 0x000fe400078e00ff */
[----:B------:R-:W-:-:S07]  /*171b0*/  IMAD.MOV.U32 R4, RZ, RZ, R14 ;  /* 0x000000ffff047224 */ /* 0x000fce00078e000e */
[----:B------:R-:W-:Y:S05]  /*171c0*/  WARPSYNC.COLLECTIVE R15, `(.L_x_9988) ;  /* 0x000000000f087348 */ /* 0x000fea0003c00000 */
[----:B------:R0:W1:Y:S02]  /*171d0*/  SHFL.IDX P6, R14, R13, R12, R11 ;  /* 0x0000000c0d0e7389 */ /* 0x00006400000c000b */
[----:B01----:R-:W-:Y:S01]  /*171e0*/  ENDCOLLECTIVE ;  /* 0x000000000000791b */ /* 0x003fe20003800000 */
.L_x_9988:
        /* <DEDUP_REMOVED lines=11> */
.L_x_9989:
[----:B------:R-:W-:Y:S02]  /*172a0*/  IMAD.MOV.U32 R13, RZ, RZ, R7 ;  /* 0x000000ffff0d7224 */ /* 0x000fe400078e0007 */
[----:B------:R-:W-:Y:S02]  /*172b0*/  IMAD.MOV.U32 R12, RZ, RZ, 0x5 ;  /* 0x00000005ff0c7424 */ /* 0x000fe400078e00ff */
[----:B------:R-:W-:-:S07]  /*172c0*/  IMAD.MOV.U32 R4, RZ, RZ, R14 ;  /* 0x000000ffff047224 */ /* 0x000fce00078e000e */
[----:B------:R-:W-:Y:S05]  /*172d0*/  WARPSYNC.COLLECTIVE R15, `(.L_x_9990) ;  /* 0x000000000f087348 */ /* 0x000fea0003c00000 */
[----:B------:R0:W1:Y:S02]  /*172e0*/  SHFL.IDX P6, R14, R13, R12, R11 ;  /* 0x0000000c0d0e7389 */ /* 0x00006400000c000b */
[----:B01----:R-:W-:Y:S01]  /*172f0*/  ENDCOLLECTIVE ;  /* 0x000000000000791b */ /* 0x003fe20003800000 */
.L_x_9990:
        /* <DEDUP_REMOVED lines=11> */
.L_x_9991:
[----:B------:R-:W-:Y:S02]  /*173b0*/  IMAD.MOV.U32 R13, RZ, RZ, R7 ;  /* 0x000000ffff0d7224 */ /* 0x000fe400078e0007 */
[----:B------:R-:W-:Y:S01]  /*173c0*/  IMAD.MOV.U32 R12, RZ, RZ, 0x6 ;  /* 0x00000006ff0c7424 */ /* 0x000fe200078e00ff */
[----:B------:R-:W-:-:S07]  /*173d0*/  MOV R4, R14 ;  /* 0x0000000e00047202 */ /* 0x000fce0000000f00 */
[----:B------:R-:W-:Y:S05]  /*173e0*/  WARPSYNC.COLLECTIVE R15, `(.L_x_9992) ;  /* 0x000000000f087348 */ /* 0x000fea0003c00000 */
[----:B------:R0:W1:Y:S02]  /*173f0*/  SHFL.IDX P6, R14, R13, R12, R11 ;  /* 0x0000000c0d0e7389 */ /* 0x00006400000c000b */
[----:B01----:R-:W-:Y:S01]  /*17400*/  ENDCOLLECTIVE ;  /* 0x000000000000791b */ /* 0x003fe20003800000 */
.L_x_9992:
        /* <DEDUP_REMOVED lines=11> */
.L_x_9993:
[----:B------:R-:W-:Y:S01]  /*174c0*/  IMAD.MOV.U32 R13, RZ, RZ, R7 ;  /* 0x000000ffff0d7224 */ /* 0x000fe200078e0007 */
[----:B------:R-:W-:Y:S01]  /*174d0*/  MOV R12, 0x7 ;  /* 0x00000007000c7802 */ /* 0x000fe20000000f00 */
[----:B------:R-:W-:-:S07]  /*174e0*/  IMAD.MOV.U32 R4, RZ, RZ, R14 ;  /* 0x000000ffff047224 */ /* 0x000fce00078e000e */
[----:B------:R-:W-:Y:S05]  /*174f0*/  WARPSYNC.COLLECTIVE R15, `(.L_x_9994) ;  /* 0x000000000f087348 */ /* 0x000fea0003c00000 */
[----:B------:R0:W1:Y:S02]  /*17500*/  SHFL.IDX P6, R14, R13, R12, R11 ;  /* 0x0000000c0d0e7389 */ /* 0x00006400000c000b */
[----:B01----:R-:W-:Y:S01]  /*17510*/  ENDCOLLECTIVE ;  /* 0x000000000000791b */ /* 0x003fe20003800000 */
.L_x_9994:
        /* <DEDUP_REMOVED lines=11> */
.L_x_9995:
        /* <DEDUP_REMOVED lines=9> */
.L_x_9996:
        /* <DEDUP_REMOVED lines=9> */
.L_x_9997:
[----:B------:R-:W-:Y:S02]  /*176f0*/  IMAD.MOV.U32 R13, RZ, RZ, R19 ;  /* 0x000000ffff0d7224 */ /* 0x000fe400078e0013 */
[----:B------:R-:W-:Y:S02]  /*17700*/  IMAD.MOV.U32 R12, RZ, RZ, 0x1 ;  /* 0x00000001ff0c7424 */ /* 0x000fe400078e00ff */
[----:B------:R-:W-:-:S07]  /*17710*/  IMAD.MOV.U32 R7, RZ, RZ, R14 ;  /* 0x000000ffff077224 */ /* 0x000fce00078e000e */
[----:B------:R-:W-:Y:S05]  /*17720*/  WARPSYNC.COLLECTIVE R15, `(.L_x_9998) ;  /* 0x000000000f087348 */ /* 0x000fea0003c00000 */
[----:B------:R0:W1:Y:S02]  /*17730*/  SHFL.IDX P6, R14, R13, R12, R11 ;  /* 0x0000000c0d0e7389 */ /* 0x00006400000c000b */
[----:B01----:R-:W-:Y:S01]  /*17740*/  ENDCOLLECTIVE ;  /* 0x000000000000791b */ /* 0x003fe20003800000 */
.L_x_9998:
        /* <DEDUP_REMOVED lines=11> */
.L_x_9999:
[----:B------:R-:W-:Y:S05]  /*17800*/  BRA `(.L_x_10000) ;  /* 0xffffffb400487947 */ /* 0x000fea000383ffff */
.L_x_9881:
[----:B--2---:R2:W3:Y:S02]  /*17810*/  SYNCS.PHASECHK.TRANS64.TRYWAIT P1, [R3+URZ+0x22840], R26 ;  /* 0x0228401a030075a7 */ /* 0x0044e4000802017f */
[----:B---3--:R-:W-:Y:S05]  /*17820*/  @!P1 NANOSLEEP.SYNCS 0x989680 ;  /* 0x009896800000995d */ /* 0x008fea0003900000 */
[----:B------:R-:W3:Y:S02]  /*17830*/  @!P1 SYNCS.PHASECHK.TRANS64 P1, [R3+URZ+0x22840], R26 ;  /* 0x0228401a030095a7 */ /* 0x000ee4000802007f */
[----:B---3--:R-:W-:Y:S05]  /*17840*/  @!P1 BRA `(.L_x_9881) ;  /* 0xfffffffc00f09947 */ /* 0x008fea000383ffff */
[----:B------:R-:W-:Y:S05]  /*17850*/  BRA `(.L_x_10001) ;  /* 0xffffffb400887947 */ /* 0x000fea000383ffff */
.L_x_9882:
        /* <DEDUP_REMOVED lines=8> */
.L_x_10003:
[----:B------:R-:W-:Y:S05]  /*178e0*/  BSYNC B0 ;  /* 0x0000000000007941 */ /* 0x000fea0003800000 */
.L_x_10002:
        /* <DEDUP_REMOVED lines=9> */
.L_x_10004:
[----:B------:R-:W-:Y:S02]  /*17980*/  VIADD R8, R8, UR44 ;  /* 0x0000002c08087c36 */ /* 0x000fe40008000000 */
[----:B------:R-:W-:Y:S02]  /*17990*/  IMAD.MOV.U32 R13, RZ, RZ, R7 ;  /* 0x000000ffff0d7224 */ /* 0x000fe400078e0007 */
[----:B------:R-:W-:Y:S01]  /*179a0*/  IMAD.MOV.U32 R12, RZ, RZ, 0x1 ;  /* 0x00000001ff0c7424 */ /* 0x000fe200078e00ff */
[----:B------:R-:W-:-:S13]  /*179b0*/  IADD3 R4, P1, R30, R14, RZ ;  /* 0x0000000e1e047210 */ /* 0x000fda0007f3e0ff */
[----:B------:R-:W-:Y:S05]  /*179c0*/  WARPSYNC.COLLECTIVE R15, `(.L_x_10005) ;  /* 0x000000000f087348 */ /* 0x000fea0003c00000 */
[----:B------:R0:W1:Y:S02]  /*179d0*/  SHFL.IDX P6, R14, R13, R12, R11 ;  /* 0x0000000c0d0e7389 */ /* 0x00006400000c000b */
[----:B01----:R-:W-:Y:S01]  /*179e0*/  ENDCOLLECTIVE ;  /* 0x000000000000791b */ /* 0x003fe20003800000 */
.L_x_10005:
        /* <DEDUP_REMOVED lines=10> */
.L_x_10006:
[----:B------:R-:W-:Y:S02]  /*17a90*/  IMAD.MOV.U32 R13, RZ, RZ, R7 ;  /* 0x000000ffff0d7224 */ /* 0x000fe400078e0007 */
[----:B------:R-:W-:Y:S01]  /*17aa0*/  IMAD.MOV.U32 R12, RZ, RZ, 0x2 ;  /* 0x00000002ff0c7424 */ /* 0x000fe200078e00ff */
[----:B------:R-:W-:-:S13]  /*17ab0*/  IADD3 R4, P1, R30, R14, RZ ;  /* 0x0000000e1e047210 */ /* 0x000fda0007f3e0ff */
[----:B------:R-:W-:Y:S05]  /*17ac0*/  WARPSYNC.COLLECTIVE R15, `(.L_x_10007) ;  /* 0x000000000f087348 */ /* 0x000fea0003c00000 */
[----:B------:R0:W1:Y:S02]  /*17ad0*/  SHFL.IDX P6, R14, R13, R12, R11 ;  /* 0x0000000c0d0e7389 */ /* 0x00006400000c000b */
[----:B01----:R-:W-:Y:S01]  /*17ae0*/  ENDCOLLECTIVE ;  /* 0x000000000000791b */ /* 0x003fe20003800000 */
.L_x_10007:
        /* <DEDUP_REMOVED lines=10> */
.L_x_10008:
[----:B------:R-:W-:Y:S01]  /*17b90*/  IMAD.MOV.U32 R13, RZ, RZ, R7 ;  /* 0x000000ffff0d7224 */ /* 0x000fe200078e0007 */
[----:B------:R-:W-:Y:S01]  /*17ba0*/  MOV R12, 0x3 ;  /* 0x00000003000c7802 */ /* 0x000fe20000000f00 */
[----:B------:R-:W-:-:S07]  /*17bb0*/  IMAD.MOV.U32 R19, RZ, RZ, R14 ;  /* 0x000000ffff137224 */ /* 0x000fce00078e000e */
[----:B------:R-:W-:Y:S05]  /*17bc0*/  WARPSYNC.COLLECTIVE R15, `(.L_x_10009) ;  /* 0x000000000f087348 */ /* 0x000fea0003c00000 */
[----:B------:R0:W1:Y:S02]  /*17bd0*/  SHFL.IDX P6, R14, R13, R12, R11 ;  /* 0x0000000c0d0e7389 */ /* 0x00006400000c000b */
[----:B01----:R-:W-:Y:S01]  /*17be0*/  ENDCOLLECTIVE ;  /* 0x000000000000791b */ /* 0x003fe20003800000 */
.L_x_10009:
        /* <DEDUP_REMOVED lines=11> */
.L_x_10010:
[----:B------:R-:W-:Y:S02]  /*17ca0*/  IMAD.MOV.U32 R13, RZ, RZ, R7 ;  /* 0x000000ffff0d7224 */ /* 0x000fe400078e0007 */
[----:B------:R-:W-:Y:S01]  /*17cb0*/  IMAD.MOV.U32 R12, RZ, RZ, 0x4 ;  /* 0x00000004ff0c7424 */ /* 0x000fe200078e00ff */
[----:B------:R-:W-:-:S13]  /*17cc0*/  IADD3 R4, P1, R30, R14, RZ ;  /* 0x0000000e1e047210 */ /* 0x000fda0007f3e0ff */
[----:B------:R-:W-:Y:S05]  /*17cd0*/  WARPSYNC.COLLECTIVE R15, `(.L_x_10011) ;  /* 0x000000000f087348 */ /* 0x000fea0003c00000 */
[----:B------:R0:W1:Y:S02]  /*17ce0*/  SHFL.IDX P6, R14, R13, R12, R11 ;  /* 0x0000000c0d0e7389 */ /* 0x00006400000c000b */
[----:B01----:R-:W-:Y:S01]  /*17cf0*/  ENDCOLLECTIVE ;  /* 0x000000000000791b */ /* 0x003fe20003800000 */
.L_x_10011:
        /* <DEDUP_REMOVED lines=10> */
.L_x_10012:
[----:B------:R-:W-:Y:S02]  /*17da0*/  IMAD.MOV.U32 R13, RZ, RZ, R7 ;  /* 0x000000ffff0d7224 */ /* 0x000fe400078e0007 */
[----:B------:R-:W-:Y:S01]  /*17db0*/  IMAD.MOV.U32 R12, RZ, RZ, 0x5 ;  /* 0x00000005ff0c7424 */ /* 0x000fe200078e00ff */
[----:B------:R-:W-:-:S07]  /*17dc0*/  MOV R19, R14 ;  /* 0x0000000e00137202 */ /* 0x000fce0000000f00 */
[----:B------:R-:W-:Y:S05]  /*17dd0*/  WARPSYNC.COLLECTIVE R15, `(.L_x_10013) ;  /* 0x000000000f087348 */ /* 0x000fea0003c00000 */
[----:B------:R0:W1:Y:S02]  /*17de0*/  SHFL.IDX P6, R14, R13, R12, R11 ;  /* 0x0000000c0d0e7389 */ /* 0x00006400000c000b */
[----:B01----:R-:W-:Y:S01]  /*17df0*/  ENDCOLLECTIVE ;  /* 0x000000000000791b */ /* 0x003fe20003800000 */
.L_x_10013:
        /* <DEDUP_REMOVED lines=11> */
.L_x_10014:
        /* <DEDUP_REMOVED lines=8> */
.L_x_10015:
        /* <DEDUP_REMOVED lines=9> */
.L_x_10016:
[----:B------:R-:W-:Y:S02]  /*17fc0*/  IMAD.MOV.U32 R13, RZ, RZ, R7 ;  /* 0x000000ffff0d7224 */ /* 0x000fe400078e0007 */
[----:B------:R-:W-:Y:S02]  /*17fd0*/  IMAD.MOV.U32 R12, RZ, RZ, 0x7 ;  /* 0x00000007ff0c7424 */ /* 0x000fe400078e00ff */
[----:B------:R-:W-:-:S07]  /*17fe0*/  IMAD.MOV.U32 R19, RZ, RZ, R14 ;  /* 0x000000ffff137224 */ /* 0x000fce00078e000e */
[----:B------:R-:W-:Y:S05]  /*17ff0*/  WARPSYNC.COLLECTIVE R15, `(.L_x_10017) ;  /* 0x000000000f087348 */ /* 0x000fea0003c00000 */
[----:B------:R0:W1:Y:S02]  /*18000*/  SHFL.IDX P6, R14, R13, R12, R11 ;  /* 0x0000000c0d0e7389 */ /* 0x00006400000c000b */
[----:B01----:R-:W-:Y:S01]  /*18010*/  ENDCOLLECTIVE ;  /* 0x000000000000791b */ /* 0x003fe20003800000 */
.L_x_10017:
[----:B------:R-:W-:Y:S02]  /*18020*/  MOV R13, R6 ;  /* 0x00000006000d7202 */ /* 0x000fe40000000f00 */
[----:B------:R-:W-:-:S05]  /*18030*/  IADD3 R6, P1, R30, R19, RZ ;  /* 0x000000131e067210 */ /* 0x000fca0007f3e0ff */
[----:B------:R-:W-:Y:S02]  /*18040*/  IMAD.X R7, RZ, RZ, R17, P1 ;  /* 0x000000ffff077224 */ /* 0x000fe400008e0611 */
[----:B------:R-:W-:-:S07]  /*18050*/  IMAD.MOV.U32 R16, RZ, RZ, R14 ;  /* 0x000000ffff107224 */ /* 0x000fce00078e000e */
[----:B------:R-:W-:Y:S05]  /*18060*/  WARPSYNC.COLLECTIVE R15, `(.L_x_10018) ;  /* 0x000000000f087348 */ /* 0x000fea0003c00000 */
[----:B------:R0:W1:Y:S02]  /*18070*/  SHFL.IDX P6, R14, R13, R12, R11 ;  /* 0x0000000c0d0e7389 */ /* 0x00006400000c000b */
[----:B01----:R-:W-:Y:S01]  /*18080*/  ENDCOLLECTIVE ;  /* 0x000000000000791b */ /* 0x003fe20003800000 */
.L_x_10018:
[----:B------:R-:W-:Y:S01]  /*18090*/  @!PT LDS RZ, [RZ] ;  /* 0x00000000fffff984 */ /* 0x000fe20000000800 */
[----:B------:R-:W-:Y:S01]  /*180a0*/  @!PT LDS RZ, [RZ] ;  /* 0x00000000fffff984 */ /* 0x000fe20000000800 */
[----:B------:R-:W-:Y:S01]  /*180b0*/  @!PT LDS RZ, [RZ] ;  /* 0x00000000fffff984 */ /* 0x000fe20000000800 */
[----:B------:R0:W-:Y:S01]  /*180c0*/  LDGSTS.E.BYPASS.LTC128B.128 [R8+0x1b400], desc[UR50][R6.64], !P2 ;  /* 0x1b40000006087fae */ /* 0x0001e2000d101d72 */
[----:B------:R-:W-:Y:S02]  /*180d0*/  IMAD.MOV.U32 R13, RZ, RZ, R10 ;  /* 0x000000ffff0d7224 */ /* 0x000fe400078e000a */
        /* <DEDUP_REMOVED lines=8> */
.L_x_10019:
        /* <DEDUP_REMOVED lines=9> */
.L_x_10020:
[----:B------:R-:W-:Y:S02]  /*181f0*/  IMAD.MOV.U32 R13, RZ, RZ, R10 ;  /* 0x000000ffff0d7224 */ /* 0x000fe400078e000a */
[----:B------:R-:W-:Y:S02]  /*18200*/  IMAD.MOV.U32 R12, RZ, RZ, 0x1 ;  /* 0x00000001ff0c7424 */ /* 0x000fe400078e00ff */
[----:B------:R-:W-:-:S07]  /*18210*/  IMAD.MOV.U32 R7, RZ, RZ, R14 ;  /* 0x000000ffff077224 */ /* 0x000fce00078e000e */
[----:B------:R-:W-:Y:S05]  /*18220*/  WARPSYNC.COLLECTIVE R15, `(.L_x_10021) ;  /* 0x000000000f087348 */ /* 0x000fea0003c00000 */
[----:B------:R0:W1:Y:S02]  /*18230*/  SHFL.IDX P6, R14, R13, R12, R11 ;  /* 0x0000000c0d0e7389 */ /* 0x00006400000c000b */
[----:B01----:R-:W-:Y:S01]  /*18240*/  ENDCOLLECTIVE ;  /* 0x000000000000791b */ /* 0x003fe20003800000 */
.L_x_10021:
        /* <DEDUP_REMOVED lines=11> */
.L_x_10022:
[----:B------:R-:W-:Y:S05]  /*18300*/  BRA `(.L_x_10023) ;  /* 0xffffffb0002c7947 */ /* 0x000fea000383ffff */
.L_x_9885:
[----:B0-----:R0:W1:Y:S02]  /*18310*/  SYNCS.PHASECHK.TRANS64.TRYWAIT P2, [R6+URZ+0x22870], R3 ;  /* 0x02287003060075a7 */ /* 0x001064000804017f */
[----:B-1----:R-:W-:Y:S05]  /*18320*/  @!P2 NANOSLEEP.SYNCS 0x989680 ;  /* 0x009896800000a95d */ /* 0x002fea0003900000 */
[----:B------:R-:W1:Y:S02]  /*18330*/  @!P2 SYNCS.PHASECHK.TRANS64 P2, [R6+URZ+0x22870], R3 ;  /* 0x022870030600a5a7 */ /* 0x000e64000804007f */
[----:B-1----:R-:W-:Y:S05]  /*18340*/  @!P2 BRA `(.L_x_9885) ;  /* 0xfffffffc00f0a947 */ /* 0x002fea000383ffff */
[----:B------:R-:W-:Y:S05]  /*18350*/  BRA `(.L_x_10024) ;  /* 0xffffffb000847947 */ /* 0x000fea000383ffff */
.L_x_9887:
[----:B0-----:R0:W1:Y:S02]  /*18360*/  SYNCS.PHASECHK.TRANS64.TRYWAIT P2, [R6+URZ+0x22860], R3 ;  /* 0x02286003060075a7 */ /* 0x001064000804017f */
[----:B-1----:R-:W-:Y:S05]  /*18370*/  @!P2 NANOSLEEP.SYNCS 0x989680 ;  /* 0x009896800000a95d */ /* 0x002fea0003900000 */
[----:B------:R-:W1:Y:S02]  /*18380*/  @!P2 SYNCS.PHASECHK.TRANS64 P2, [R6+URZ+0x22860], R3 ;  /* 0x022860030600a5a7 */ /* 0x000e64000804007f */
[----:B-1----:R-:W-:Y:S05]  /*18390*/  @!P2 BRA `(.L_x_9887) ;  /* 0xfffffffc00f0a947 */ /* 0x002fea000383ffff */
[----:B------:R-:W-:Y:S05]  /*183a0*/  BRA `(.L_x_10025) ;  /* 0xffffffb000947947 */ /* 0x000fea000383ffff */
.L_x_9894:
[----:B0-----:R0:W1:Y:S02]  /*183b0*/  SYNCS.PHASECHK.TRANS64.TRYWAIT P0, [R16+URZ+0x22870], R3 ;  /* 0x02287003100075a7 */ /* 0x001064000800017f */
[----:B-1----:R-:W-:Y:S05]  /*183c0*/  @!P0 NANOSLEEP.SYNCS 0x989680 ;  /* 0x009896800000895d */ /* 0x002fea0003900000 */
[----:B------:R-:W1:Y:S02]  /*183d0*/  @!P0 SYNCS.PHASECHK.TRANS64 P0, [R16+URZ+0x22870], R3 ;  /* 0x02287003100085a7 */ /* 0x000e64000800007f */
[----:B-1----:R-:W-:Y:S05]  /*183e0*/  @!P0 BRA `(.L_x_9894) ;  /* 0xfffffffc00f08947 */ /* 0x002fea000383ffff */
[----:B------:R-:W-:Y:S05]  /*183f0*/  BRA `(.L_x_10026) ;  /* 0xffffffb800387947 */ /* 0x000fea000383ffff */
.L_x_9896:
[----:B0-----:R0:W1:Y:S02]  /*18400*/  SYNCS.PHASECHK.TRANS64.TRYWAIT P0, [R16+URZ+0x22860], R5 ;  /* 0x02286005100075a7 */ /* 0x001064000800017f */
[----:B-1----:R-:W-:Y:S05]  /*18410*/  @!P0 NANOSLEEP.SYNCS 0x989680 ;  /* 0x009896800000895d */ /* 0x002fea0003900000 */
[----:B------:R-:W1:Y:S02]  /*18420*/  @!P0 SYNCS.PHASECHK.TRANS64 P0, [R16+URZ+0x22860], R5 ;  /* 0x02286005100085a7 */ /* 0x000e64000800007f */
[----:B-1----:R-:W-:Y:S05]  /*18430*/  @!P0 BRA `(.L_x_9896) ;  /* 0xfffffffc00f08947 */ /* 0x002fea000383ffff */
[----:B------:R-:W-:Y:S05]  /*18440*/  BRA `(.L_x_10027) ;  /* 0xffffffb800587947 */ /* 0x000fea000383ffff */
.L_x_9899:
[----:B0-----:R0:W1:Y:S02]  /*18450*/  SYNCS.PHASECHK.TRANS64.TRYWAIT P0, [R5+URZ+0x22820], R2 ;  /* 0x02282002050075a7 */ /* 0x001064000800017f */
[----:B-1----:R-:W-:Y:S05]  /*18460*/  @!P0 NANOSLEEP.SYNCS 0x989680 ;  /* 0x009896800000895d */ /* 0x002fea0003900000 */
[----:B------:R-:W1:Y:S02]  /*18470*/  @!P0 SYNCS.PHASECHK.TRANS64 P0, [R5+URZ+0x22820], R2 ;  /* 0x02282002050085a7 */ /* 0x000e64000800007f */
[----:B-1----:R-:W-:Y:S05]  /*18480*/  @!P0 BRA `(.L_x_9899) ;  /* 0xfffffffc00f08947 */ /* 0x002fea000383ffff */
[----:B------:R-:W-:Y:S05]  /*18490*/  BRA `(.L_x_10028) ;  /* 0xffffffbc00dc7947 */ /* 0x000fea000383ffff */
.L_x_9901:
[----:B0-----:R0:W1:Y:S02]  /*184a0*/  SYNCS.PHASECHK.TRANS64.TRYWAIT P1, [R4+URZ+0x22840], R3 ;  /* 0x02284003040075a7 */ /* 0x001064000802017f */
[----:B-1----:R-:W-:Y:S05]  /*184b0*/  @!P1 NANOSLEEP.SYNCS 0x989680 ;  /* 0x009896800000995d */ /* 0x002fea0003900000 */
[----:B------:R-:W1:Y:S02]  /*184c0*/  @!P1 SYNCS.PHASECHK.TRANS64 P1, [R4+URZ+0x22840], R3 ;  /* 0x02284003040095a7 */ /* 0x000e64000802007f */
[----:B-1----:R-:W-:Y:S05]  /*184d0*/  @!P1 BRA `(.L_x_9901) ;  /* 0xfffffffc00f09947 */ /* 0x002fea000383ffff */
[----:B------:R-:W-:Y:S05]  /*184e0*/  BRA `(.L_x_10029) ;  /* 0xffffffc000187947 */ /* 0x000fea000383ffff */
.L_x_9903:
[----:B-1----:R1:W2:Y:S02]  /*184f0*/  SYNCS.PHASECHK.TRANS64.TRYWAIT P1, [R5+URZ+0x22840], R0 ;  /* 0x02284000050075a7 */ /* 0x0022a4000802017f */
[----:B--2---:R-:W-:Y:S05]  /*18500*/  @!P1 NANOSLEEP.SYNCS 0x989680 ;  /* 0x009896800000995d */ /* 0x004fea0003900000 */
[----:B------:R-:W2:Y:S02]  /*18510*/  @!P1 SYNCS.PHASECHK.TRANS64 P1, [R5+URZ+0x22840], R0 ;  /* 0x02284000050095a7 */ /* 0x000ea4000802007f */
[----:B--2---:R-:W-:Y:S05]  /*18520*/  @!P1 BRA `(.L_x_9903) ;  /* 0xfffffffc00f09947 */ /* 0x004fea000383ffff */
[----:B------:R-:W-:Y:S05]  /*18530*/  BRA `(.L_x_10030) ;  /* 0xffffffc000247947 */ /* 0x000fea000383ffff */
.L_x_9905:
[----:B--2---:R2:W3:Y:S02]  /*18540*/  SYNCS.PHASECHK.TRANS64.TRYWAIT P1, [R4+URZ+0x22860], R3 ;  /* 0x02286003040075a7 */ /* 0x0044e4000802017f */
[----:B---3--:R-:W-:Y:S05]  /*18550*/  @!P1 NANOSLEEP.SYNCS 0x989680 ;  /* 0x009896800000995d */ /* 0x008fea0003900000 */
[----:B------:R-:W3:Y:S02]  /*18560*/  @!P1 SYNCS.PHASECHK.TRANS64 P1, [R4+URZ+0x22860], R3 ;  /* 0x02286003040095a7 */ /* 0x000ee4000802007f */
[----:B---3--:R-:W-:Y:S05]  /*18570*/  @!P1 BRA `(.L_x_9905) ;  /* 0xfffffffc00f09947 */ /* 0x008fea000383ffff */
[----:B------:R-:W-:Y:S05]  /*18580*/  BRA `(.L_x_10031) ;  /* 0xffffffc000207947 */ /* 0x000fea000383ffff */
.L_x_9907:
[----:B---3--:R3:W4:Y:S02]  /*18590*/  SYNCS.PHASECHK.TRANS64.TRYWAIT P1, [R5+URZ+0x22860], R0 ;  /* 0x02286000050075a7 */ /* 0x008724000802017f */
[----:B----4-:R-:W-:Y:S05]  /*185a0*/  @!P1 NANOSLEEP.SYNCS 0x989680 ;  /* 0x009896800000995d */ /* 0x010fea0003900000 */
[----:B------:R-:W4:Y:S02]  /*185b0*/  @!P1 SYNCS.PHASECHK.TRANS64 P1, [R5+URZ+0x22860], R0 ;  /* 0x02286000050095a7 */ /* 0x000f24000802007f */
[----:B----4-:R-:W-:Y:S05]  /*185c0*/  @!P1 BRA `(.L_x_9907) ;  /* 0xfffffffc00f09947 */ /* 0x010fea000383ffff */
[----:B------:R-:W-:Y:S05]  /*185d0*/  BRA `(.L_x_10032) ;  /* 0xffffffc0001c7947 */ /* 0x000fea000383ffff */
.L_x_9909:
[----:B----4-:R4:W0:Y:S02]  /*185e0*/  SYNCS.PHASECHK.TRANS64.TRYWAIT P1, [R4+URZ+0x22880], R3 ;  /* 0x02288003040075a7 */ /* 0x010824000802017f */
[----:B0-----:R-:W-:Y:S05]  /*185f0*/  @!P1 NANOSLEEP.SYNCS 0x989680 ;  /* 0x009896800000995d */ /* 0x001fea0003900000 */
[----:B------:R-:W0:Y:S02]  /*18600*/  @!P1 SYNCS.PHASECHK.TRANS64 P1, [R4+URZ+0x22880], R3 ;  /* 0x02288003040095a7 */ /* 0x000e24000802007f */
[----:B0-----:R-:W-:Y:S05]  /*18610*/  @!P1 BRA `(.L_x_9909) ;  /* 0xfffffffc00f09947 */ /* 0x001fea000383ffff */
[----:B------:R-:W-:Y:S05]  /*18620*/  BRA `(.L_x_10033) ;  /* 0xffffffc000187947 */ /* 0x000fea000383ffff */
.L_x_10034:
        /* <DEDUP_REMOVED lines=13> */
.L_x_16290:


//--------------------- .text._ZN7cutlass13device_kernelIN5flash11enable_sm90INS1_16FlashAttnFwdSm90INS1_25CollectiveMainloopFwdSm90ILi2EN4cute5tupleIJNS5_1CILi1EEES8_S8_EEENS6_IJNS7_ILi128EEENS7_ILi160EEESA_EEELi128ENS_12float_e4m3_tEfNS_4arch4Sm90ELb1ELb0ELb1ELb1ELb1ELb0ELb0ELb1ELb1ELb1ELb1ELb0EEENS1_21CollectiveEpilogueFwdINS6_IJSA_SA_SB_EEES9_NS_10bfloat16_tESF_Li256ELb1ELb1ELb1ELb1EEENS1_36VarlenDynamicPersistentTileSchedulerILi128ELi160ELi256ELi128ELb1ELb1ELb1ELb1ELb1ELb1EEEEEEEEEvNT_6ParamsE --------------------------
	.section	.text._ZN7cutlass13device_kernelIN5flash11enable_sm90INS1_16FlashAttnFwdSm90INS1_25CollectiveMainloopFwdSm90ILi2EN4cute5tupleIJNS5_1CILi1EEES8_S8_EEENS6_IJNS7_ILi128EEENS7_ILi160EEESA_EEELi128ENS_12float_e4m3_tEfNS_4arch4Sm90ELb1ELb0ELb1ELb1ELb1ELb0ELb0ELb1ELb1ELb1ELb1ELb0EEENS1_21CollectiveEpilogueFwdINS6_IJSA_SA_SB_EEES9_NS_10bfloat16_tESF_Li256ELb1ELb1ELb1ELb1EEENS1_36VarlenDynamicPersistentTileSchedulerILi128ELi160ELi256ELi128ELb1ELb1ELb1ELb1ELb1ELb1EEEEEEEEEvNT_6ParamsE,"ax",@progbits
	.align	128
.text._ZN7cutlass13device_kernelIN5flash11enable_sm90INS1_16FlashAttnFwdSm90INS1_25CollectiveMainloopFwdSm90ILi2EN4cute5tupleIJNS5_1CILi1EEES8_S8_EEENS6_IJNS7_ILi128EEENS7_ILi160EEESA_EEELi128ENS_12float_e4m3_tEfNS_4arch4Sm90ELb1ELb0ELb1ELb1ELb1ELb0ELb0ELb1ELb1ELb1ELb1ELb0EEENS1_21CollectiveEpilogueFwdINS6_IJSA_SA_SB_EEES9_NS_10bfloat16_tESF_Li256ELb1ELb1ELb1ELb1EEENS1_36VarlenDynamicPersistentTileSchedulerILi128ELi160ELi256ELi128ELb1ELb1ELb1ELb1ELb1ELb1EEEEEEEEEvNT_6ParamsE:
        .type           _ZN7cutlass13device_kernelIN5flash11enable_sm90INS1_16FlashAttnFwdSm90INS1_25CollectiveMainloopFwdSm90ILi2EN4cute5tupleIJNS5_1CILi1EEES8_S8_EEENS6_IJNS7_ILi128EEENS7_ILi160EEESA_EEELi128ENS_12float_e4m3_tEfNS_4arch4Sm90ELb1ELb0ELb1ELb1ELb1ELb0ELb0ELb1ELb1ELb1ELb1ELb0EEENS1_21CollectiveEpilogueFwdINS6_IJSA_SA_SB_EEES9_NS_10bfloat16_tESF_Li256ELb1ELb1ELb1ELb1EEENS1_36VarlenDynamicPersistentTileSchedulerILi128ELi160ELi256ELi128ELb1ELb1ELb1ELb1ELb1ELb1EEEEEEEEEvNT_6ParamsE,@function
        .size           _ZN7cutlass13device_kernelIN5flash11enable_sm90INS1_16FlashAttnFwdSm90INS1_25CollectiveMainloopFwdSm90ILi2EN4cute5tupleIJNS5_1CILi1EEES8_S8_EEENS6_IJNS7_ILi128EEENS7_ILi160EEESA_EEELi128ENS_12float_e4m3_tEfNS_4arch4Sm90ELb1ELb0ELb1ELb1ELb1ELb0ELb0ELb1ELb1ELb1ELb1ELb0EEENS1_21CollectiveEpilogueFwdINS6_IJSA_SA_SB_EEES9_NS_10bfloat16_tESF_Li256ELb1ELb1ELb1ELb1EEENS1_36VarlenDynamicPersistentTileSchedulerILi128ELi160ELi256ELi128ELb1ELb1ELb1ELb1ELb1ELb1EEEEEEEEEvNT_6ParamsE,(.L_x_16291 - _ZN7cutlass13device_kernelIN5flash11enable_sm90INS1_16FlashAttnFwdSm90INS1_25CollectiveMainloopFwdSm90ILi2EN4cute5tupleIJNS5_1CILi1EEES8_S8_EEENS6_IJNS7_ILi128EEENS7_ILi160EEESA_EEELi128ENS_12float_e4m3_tEfNS_4arch4Sm90ELb1ELb0ELb1ELb1ELb1ELb0ELb0ELb1ELb1ELb1ELb1ELb0EEENS1_21CollectiveEpilogueFwdINS6_IJSA_SA_SB_EEES9_NS_10bfloat16_tESF_Li256ELb1ELb1ELb1ELb1EEENS1_36VarlenDynamicPersistentTileSchedulerILi128ELi160ELi256ELi128ELb1ELb1ELb1ELb1ELb1ELb1EEEEEEEEEvNT_6ParamsE)
        .other          _ZN7cutlass13device_kernelIN5flash11enable_sm90INS1_16FlashAttnFwdSm90INS1_25CollectiveMainloopFwdSm90ILi2EN4cute5tupleIJNS5_1CILi1EEES8_S8_EEENS6_IJNS7_ILi128EEENS7_ILi160EEESA_EEELi128ENS_12float_e4m3_tEfNS_4arch4Sm90ELb1ELb0ELb1ELb1ELb1ELb0ELb0ELb1ELb1ELb1ELb1ELb0EEENS1_21CollectiveEpilogueFwdINS6_IJSA_SA_SB_EEES9_NS_10bfloat16_tESF_Li256ELb1ELb1ELb1ELb1EEENS1_36VarlenDynamicPersistentTileSchedulerILi128ELi160ELi256ELi128ELb1ELb1ELb1ELb1ELb1ELb1EEEEEEEEEvNT_6ParamsE,@"STO_CUDA_ENTRY STV_DEFAULT"
_ZN7cutlass13device_kernelIN5flash11enable_sm90INS1_16FlashAttnFwdSm90INS1_25CollectiveMainloopFwdSm90ILi2EN4cute5tupleIJNS5_1CILi1EEES8_S8_EEENS6_IJNS7_ILi128EEENS7_ILi160EEESA_EEELi128ENS_12float_e4m3_tEfNS_4arch4Sm90ELb1ELb0ELb1ELb1ELb1ELb0ELb0ELb1ELb1ELb1ELb1ELb0EEENS1_21CollectiveEpilogueFwdINS6_IJSA_SA_SB_EEES9_NS_10bfloat16_tESF_Li256ELb1ELb1ELb1ELb1EEENS1_36VarlenDynamicPersistentTileSchedulerILi128ELi160ELi256ELi128ELb1ELb1ELb1ELb1ELb1ELb1EEEEEEEEEvNT_6ParamsE:
        /* <DEDUP_REMOVED lines=45> */
.L_x_10035:
        /* <DEDUP_REMOVED lines=22> */
.L_x_10036:
        /* <DEDUP_REMOVED lines=18> */
.L_x_10037:
        /* <DEDUP_REMOVED lines=22> */
.L_x_10038:
        /* <DEDUP_REMOVED lines=24> */
.L_x_10039:
        /* <DEDUP_REMOVED lines=8> */
.L_x_10041:
        /* <DEDUP_REMOVED lines=29> */
[----:B------:R-:W-:Y:S01]  /*0a80*/  LEA.HI R2, R3, R224, RZ, 0x4 ;  /* 0x000000e003027211 */ /* 0x000fe200078f20ff */
[----:B------:R-:W-:Y:S01]  /*0a90*/  IMAD.SHL.U32 R4, R4, 0x20, RZ ;  /* 0x0000002004047824 */ /* 0x000fe200078e00ff */
[----:B------:R-:W-:Y:S01]  /*0aa0*/  SHF.R.S32.HI R219, RZ, 0x7, R0 ;  /* 0x00000007ffdb7819 */ /* 0x000fe20000011400 */
[----:B------:R-:W-:Y:S01]  /*0ab0*/  IMAD.IADD R203, R224, 0x1, -R203 ;  /* 0x00000001e0cb7824 */ /* 0x000fe200078e0acb */
[----:B------:R-:W-:Y:S02]  /*0ac0*/  SHF.R.S32.HI R7, RZ, 0x4, R2 ;  /* 0x00000004ff077819 */ /* 0x000fe40000011402 */
[----:B------:R-:W-:Y:S02]  /*0ad0*/  LOP3.LUT R5, R2, 0x3fffff0, RZ, 0xc0, !PT ;  /* 0x03fffff002057812 */ /* 0x000fe400078ec0ff */
[----:B------:R-:W-:-:S02]  /*0ae0*/  SHF.R.S32.HI R6, RZ, 0x1f, R203 ;  /* 0x0000001fff067819 */ /* 0x000fc400000114cb */
[----:B------:R-:W-:Y:S01]  /*0af0*/  LOP3.LUT R4, R4, 0xfffffc00, RZ, 0xc0, !PT ;  /* 0xfffffc0004047812 */ /* 0x000fe200078ec0ff */
[----:B------:R-:W-:Y:S01]  /*0b00*/  IMAD.IADD R5, R224, 0x1, -R5 ;  /* 0x00000001e0057824 */ /* 0x000fe200078e0a05 */
[----:B------:R-:W-:Y:S02]  /*0b10*/  LEA.HI R2, R2, R7, RZ, 0x1 ;  /* 0x0000000702027211 */ /* 0x000fe400078f08ff */
[----:B------:R-:W-:Y:S01]  /*0b20*/  LEA.HI R8, R6, R203, RZ, 0x2 ;  /* 0x000000cb06087211 */ /* 0x000fe200078f10ff */
[----:B------:R-:W-:Y:S01]  /*0b30*/  IMAD R5, R5, 0x40, R4 ;  /* 0x0000004005057824 */ /* 0x000fe200078e0204 */
[----:B------:R-:W-:Y:S02]  /*0b40*/  LOP3.LUT R2, R2, 0x1ffffffe, RZ, 0xc0, !PT ;  /* 0x1ffffffe02027812 */ /* 0x000fe400078ec0ff */
[----:B------:R-:W-:Y:S02]  /*0b50*/  LEA.HI R4, R3, R224, RZ, 0x2 ;  /* 0x000000e003047211 */ /* 0x000fe400078f10ff */
[----:B------:R-:W-:Y:S01]  /*0b60*/  SHF.R.S32.HI R9, RZ, 0x2, R8 ;  /* 0x00000002ff097819 */ /* 0x000fe20000011408 */
[----:B------:R-:W-:Y:S01]  /*0b70*/  IMAD.IADD R2, R7, 0x1, -R2 ;  /* 0x0000000107027824 */ /* 0x000fe200078e0a02 */
[----:B------:R-:W-:-:S02]  /*0b80*/  SHF.R.S32.HI R10, RZ, 0x1f, R8 ;  /* 0x0000001fff0a7819 */ /* 0x000fc40000011408 */
[----:B------:R-:W-:Y:S01]  /*0b90*/  LOP3.LUT R7, R4, 0xfffffffc, RZ, 0xc0, !PT ;  /* 0xfffffffc04077812 */ /* 0x000fe200078ec0ff */
[----:B------:R-:W-:Y:S01]  /*0ba0*/  IMAD R221, R2, 0x8, R5 ;  /* 0x0000000802dd7824 */ /* 0x000fe200078e0205 */
        /* <DEDUP_REMOVED lines=11> */
[----:B------:R-:W-:Y:S01]  /*0c60*/  LEA.HI R2, R7, R7, RZ, 0x1 ;  /* 0x0000000707027211 */ /* 0x000fe200078f08ff */
[----:B------:R-:W-:Y:S01]  /*0c70*/  IMAD.SHL.U32 R16, R22, 0x8, RZ ;  /* 0x0000000816107824 */ /* 0x000fe200078e00ff */
[----:B------:R-:W-:Y:S01]  /*0c80*/  SHF.R.S32.HI R6, RZ, 0x5, R6 ;  /* 0x00000005ff067819 */ /* 0x000fe20000011406 */
[----:B------:R-:W-:Y:S01]  /*0c90*/  IMAD.SHL.U32 R17, R8, 0x2, RZ ;  /* 0x0000000208117824 */ /* 0x000fe200078e00ff */
[----:B------:R-:W-:Y:S01]  /*0ca0*/  LOP3.LUT R0, R0, 0x3fffffe, RZ, 0xc0, !PT ;  /* 0x03fffffe00007812 */ /* 0x000fe200078ec0ff */
[----:B------:R-:W-:Y:S01]  /*0cb0*/  VIADD R19, R16, 0x40 ;  /* 0x0000004010137836 */ /* 0x000fe20000000000 */
[----:B------:R-:W-:Y:S01]  /*0cc0*/  LOP3.LUT R2, R2, 0x1ffffffe, RZ, 0xc0, !PT ;  /* 0x1ffffffe02027812 */ /* 0x000fe200078ec0ff */
[----:B------:R-:W-:Y:S01]  /*0cd0*/  IMAD R9, R6, 0x10, R9 ;  /* 0x0000001006097824 */ /* 0x000fe200078e0209 */
        /* <DEDUP_REMOVED lines=35> */
[----:B------:R-:W-:-:S03]  /*0f10*/  SHF.R.S32.HI R204, RZ, 0x1f, R23 ;  /* 0x0000001fffcc7819 */ /* 0x000fc60000011417 */
[----:B------:R-:W-:-:S07]  /*0f20*/  IMAD R18, R7, 0x8, R220 ;  /* 0x0000000807127824 */ /* 0x000fce00078e02dc */
.L_x_10105:
        /* <DEDUP_REMOVED lines=52> */
.L_x_10042:
        /* <DEDUP_REMOVED lines=8> */
.L_x_10043:
        /* <DEDUP_REMOVED lines=13> */
.L_x_10044:
        /* <DEDUP_REMOVED lines=67> */
.L_x_10045:
        /* <DEDUP_REMOVED lines=25> */
[----:B------:R-:W-:Y:S01]  /*1980*/  UISETP.GT.AND UP0, UPT, UR56, UR41, UPT ;  /* 0x000000293800728c */ /* 0x000fe2000bf04270 */
[----:B------:R-:W-:Y:S02]  /*1990*/  CS2R R60, SRZ ;  /* 0x00000000003c7805 */ /* 0x000fe4000001ff00 */
[----:B------:R-:W-:Y:S02]  /*19a0*/  CS2R R90, SRZ ;  /* 0x00000000005a7805 */ /* 0x000fe4000001ff00 */
[----:B------:R-:W-:Y:S02]  /*19b0*/  CS2R R62, SRZ ;  /* 0x00000000003e7805 */ /* 0x000fe4000001ff00 */
[----:B------:R-:W-:Y:S02]  /*19c0*/  CS2R R58, SRZ ;  /* 0x00000000003a7805 */ /* 0x000fe4000001ff00 */
[----:B------:R-:W-:-:S02]  /*19d0*/  CS2R R68, SRZ ;  /* 0x0000000000447805 */ /* 0x000fc4000001ff00 */
[----:B------:R-:W-:Y:S02]  /*19e0*/  PLOP3.LUT P1, PT, PT, PT, UP0, 0x80, 0x0 ;  /* 0x000000000000781c */ /* 0x000fe40003f2f008 */
        /* <DEDUP_REMOVED lines=43> */
.L_x_10047:
        /* <DEDUP_REMOVED lines=42> */
.L_x_10206:
[----:B------:R-:W-:Y:S05]  /*1f40*/  @!P1 BRA `(.L_x_10049) ;  /* 0x0000000000049947 */ /* 0x000fea0003800000 */
[----:B------:R-:W-:Y:S01]  /*1f50*/  BPT.TRAP 0x1 ;  /* 0x000000040000795c */ /* 0x000fe20000300000 */
.L_x_10049:
[----:B0-----:R-:W-:Y:S02]  /*1f60*/  IMAD.U32 R2, RZ, RZ, UR47 ;  /* 0x0000002fff027e24 */ /* 0x001fe4000f8e00ff */
[----:B------:R-:W-:-:S03]  /*1f70*/  IMAD.U32 R3, RZ, RZ, UR48 ;  /* 0x00000030ff037e24 */ /* 0x000fc6000f8e00ff */
[----:B------:R-:W-:Y:S02]  /*1f80*/  LEA R2, R2, UR43, 0x3 ;  /* 0x0000002b02027c11 */ /* 0x000fe4000f8e18ff */
[----:B------:R-:W-:-:S04]  /*1f90*/  SHF.L.U32 R3, R3, 0x1f, RZ ;  /* 0x0000001f03037819 */ /* 0x000fc800000006ff */
[----:B------:R0:W1:Y:S01]  /*1fa0*/  SYNCS.PHASECHK.TRANS64.TRYWAIT P0, [R2+URZ+0x22830], R3 ;  /* 0x02283003020075a7 */ /* 0x000062000800017f */
[----:B------:R-:W-:Y:S05]  /*1fb0*/  @!P1 BRA `(.L_x_10050) ;  /* 0x0000000000049947 */ /* 0x000fea0003800000 */
[----:B------:R-:W-:Y:S01]  /*1fc0*/  BPT.TRAP 0x1 ;  /* 0x000000040000795c */ /* 0x000fe20000300000 */
.L_x_10050:
[----:B-1----:R-:W-:Y:S05]  /*1fd0*/  @P0 BRA `(.L_x_10051) ;  /* 0x0000000000080947 */ /* 0x002fea0003800000 */
[----:B------:R-:W1:Y:S02]  /*1fe0*/  SYNCS.PHASECHK.TRANS64.TRYWAIT P0, [R2+URZ+0x22830], R3 ;  /* 0x02283003020075a7 */ /* 0x000e64000800017f */
[----:B-1----:R-:W-:Y:S05]  /*1ff0*/  @!P0 BRA `(.L_x_10052) ;  /* 0x0000016c00ac8947 */ /* 0x002fea0003800000 */
.L_x_10051:
        /* <DEDUP_REMOVED lines=135> */
.L_x_10053:
[----:B------:R-:W-:Y:S01]  /*2870*/  UISETP.NE.AND UP0, UPT, UR53, URZ, UPT ;  /* 0x0000003f3500728c */ /* 0x000fe2000bf05270 */
[C---:B01----:R-:W-:Y:S01]  /*2880*/  FMUL.FTZ R3, R0.reuse, R58 ;  /* 0x0000003a00037220 */ /* 0x043fe20000410000 */
        /* <DEDUP_REMOVED lines=12> */
[----:B0-----:R-:W-:Y:S01]  /*2950*/  FMUL.FTZ R3, R0, R66 ;  /* 0x0000004200037220 */ /* 0x001fe20000410000 */
[----:B------:R-:W-:Y:S01]  /*2960*/  VIADD R66, R18, UR39 ;  /* 0x0000002712427c36 */ /* 0x000fe20008000000 */
[----:B------:R-:W-:Y:S01]  /*2970*/  UIMAD UR7, UR56, -0xa0, UR51 ;  /* 0xffffff60380778a4 */ /* 0x000fe2000f8e0233 */
[C---:B------:R-:W-:Y:S01]  /*2980*/  FMUL.FTZ R94, R0.reuse, R94 ;  /* 0x0000005e005e7220 */ /* 0x040fe20000410000 */
[C---:B------:R-:W-:Y:S01]  /*2990*/  FMUL.FTZ R59, R0.reuse, R64 ;  /* 0x00000040003b7220 */ /* 0x040fe20000410000 */
[C---:B------:R-:W-:Y:S01]  /*29a0*/  FMUL.FTZ R95, R0.reuse, R95 ;  /* 0x0000005f005f7220 */ /* 0x040fe20000410000 */
[----:B------:R-:W-:Y:S01]  /*29b0*/  FMUL.FTZ R98, R0, R98 ;  /* 0x0000006200627220 */ /* 0x000fe20000410000 */
[----:B------:R0:W-:Y:S01]  /*29c0*/  MUFU.TANH R109, R78 ;  /* 0x0000004e006d7308 */ /* 0x0001e20000002400 */
[----:B-1----:R-:W-:Y:S01]  /*29d0*/  @P0 IMAD.HI.U32 R6, R66, UR6, RZ ;  /* 0x0000000642060c27 */ /* 0x002fe2000f8e00ff */
[----:B------:R-:W-:-:S03]  /*29e0*/  @UP0 ULDC UR6, c[0x0][0x450] ;  /* 0x0001140000060ab9 */ /* 0x000fc60000000800 */
[C---:B------:R-:W-:Y:S01]  /*29f0*/  FMUL.FTZ R99, R0.reuse, R99 ;  /* 0x0000006300637220 */ /* 0x040fe20000410000 */
[C---:B------:R-:W-:Y:S01]  /*2a00*/  FMUL.FTZ R102, R0.reuse, R102 ;  /* 0x0000006600667220 */ /* 0x040fe20000410000 */
[----:B------:R-:W-:Y:S01]  /*2a10*/  IMAD.U32 R64, RZ, RZ, UR7 ;  /* 0x00000007ff407e24 */ /* 0x000fe2000f8e00ff */
[----:B------:R-:W-:Y:S01]  /*2a20*/  @P2 SHF.R.U32.HI R66, RZ, UR6, R6 ;  /* 0x00000006ff422c19 */ /* 0x000fe20008011606 */
[----:B------:R-:W-:Y:S01]  /*2a30*/  UIMAD UR6, UR56, -0xa0, URZ ;  /* 0xffffff60380678a4 */ /* 0x000fe2000f8e023f */
[----:B------:R1:W-:Y:S01]  /*2a40*/  MUFU.TANH R93, R62 ;  /* 0x0000003e005d7308 */ /* 0x0003e20000002400 */
[C---:B0-----:R-:W-:Y:S01]  /*2a50*/  FMUL.FTZ R78, R0.reuse, R56 ;  /* 0x00000038004e7220 */ /* 0x041fe20000410000 */
[C---:B------:R-:W-:Y:S01]  /*2a60*/  FMUL.FTZ R56, R0.reuse, R57 ;  /* 0x0000003900387220 */ /* 0x040fe20000410000 */
[----:B------:R-:W0:Y:S01]  /*2a70*/  SHFL.IDX PT, R6, R66, 0x1, 0x1c1f ;  /* 0x003c1f0042067f89 */ /* 0x000e2200000e0000 */
[C---:B------:R-:W-:Y:S01]  /*2a80*/  FMUL.FTZ R57, R0.reuse, R60 ;  /* 0x0000003c00397220 */ /* 0x040fe20000410000 */
[C---:B------:R-:W-:Y:S01]  /*2a90*/  FMUL.FTZ R60, R0.reuse, R65 ;  /* 0x00000041003c7220 */ /* 0x040fe20000410000 */
[----:B------:R-:W-:Y:S01]  /*2aa0*/  IADD3 R115, -R17, 0xa0, R64 ;  /* 0x000000a011737810 */ /* 0x000fe20007ffe140 */
[C---:B------:R-:W-:Y:S01]  /*2ab0*/  FMUL.FTZ R103, R0.reuse, R103 ;  /* 0x0000006700677220 */ /* 0x040fe20000410000 */
[----:B------:R2:W-:Y:S01]  /*2ac0*/  MUFU.TANH R65, R3 ;  /* 0x0000000300417308 */ /* 0x0005e20000002400 */
[----:B-1----:R-:W-:Y:S01]  /*2ad0*/  FMUL.FTZ R62, R0, R68 ;  /* 0x00000044003e7220 */ /* 0x002fe20000410000 */
[----:B------:R-:W-:-:S02]  /*2ae0*/  IMAD.U32 R68, RZ, RZ, UR6 ;  /* 0x00000006ff447e24 */ /* 0x000fc4000f8e00ff */
[C---:B------:R-:W-:Y:S01]  /*2af0*/  FMUL.FTZ R74, R0.reuse, R74 ;  /* 0x0000004a004a7220 */ /* 0x040fe20000410000 */
[C---:B------:R-:W-:Y:S01]  /*2b00*/  FMUL.FTZ R75, R0.reuse, R75 ;  /* 0x0000004b004b7220 */ /* 0x040fe20000410000 */
[C---:B------:R-:W-:Y:S01]  /*2b10*/  FMUL.FTZ R79, R0.reuse, R79 ;  /* 0x0000004f004f7220 */ /* 0x040fe20000410000 */
[C---:B------:R-:W-:Y:S01]  /*2b20*/  FMUL.FTZ R82, R0.reuse, R82 ;  /* 0x0000005200527220 */ /* 0x040fe20000410000 */
[----:B------:R-:W-:Y:S01]  /*2b30*/  IADD3 R68, -R17, 0xa1, R68 ;  /* 0x000000a111447810 */ /* 0x000fe20007ffe144 */
[----:B------:R-:W1:Y:S01]  /*2b40*/  MUFU.TANH R5, R5 ;  /* 0x0000000500057308 */ /* 0x000e620000002400 */
[----:B--2---:R-:W-:Y:S02]  /*2b50*/  IMAD.U32 R3, RZ, RZ, UR52 ;  /* 0x00000034ff037e24 */ /* 0x004fe4000f8e00ff */
[C---:B------:R-:W-:Y:S01]  /*2b60*/  FMUL.FTZ R83, R0.reuse, R83 ;  /* 0x0000005300537220 */ /* 0x040fe20000410000 */
[C---:B------:R-:W-:Y:S01]  /*2b70*/  FMUL.FTZ R86, R0.reuse, R86 ;  /* 0x0000005600567220 */ /* 0x040fe20000410000 */
[C---:B------:R-:W-:Y:S01]  /*2b80*/  FMUL.FTZ R87, R0.reuse, R87 ;  /* 0x0000005700577220 */ /* 0x040fe20000410000 */
[C---:B------:R-:W-:Y:S01]  /*2b90*/  FMUL.FTZ R63, R0.reuse, R63 ;  /* 0x0000003f003f7220 */ /* 0x040fe20000410000 */
[----:B------:R-:W-:Y:S01]  /*2ba0*/  IADD3 R68, -R3, UR51, R68 ;  /* 0x0000003303447c10 */ /* 0x000fe2000fffe144 */
[C---:B------:R-:W-:Y:S01]  /*2bb0*/  FMUL.FTZ R15, R0.reuse, R101 ;  /* 0x00000065000f7220 */ /* 0x040fe20000410000 */
[----:B------:R-:W2:Y:S01]  /*2bc0*/  MUFU.TANH R91, R91 ;  /* 0x0000005b005b7308 */ /* 0x000ea20000002400 */
[C---:B------:R-:W-:Y:S01]  /*2bd0*/  FMUL.FTZ R67, R0.reuse, R67 ;  /* 0x0000004300437220 */ /* 0x040fe20000410000 */
[----:B------:R-:W-:Y:S01]  /*2be0*/  FMUL.FTZ R70, R0, R70 ;  /* 0x0000004600467220 */ /* 0x000fe20000410000 */
[----:B0-----:R-:W-:Y:S01]  /*2bf0*/  VIADDMNMX R3, R6, R68, R115, PT ;  /* 0x0000004406037246 */ /* 0x001fe20003800173 */
[C---:B------:R-:W-:Y:S01]  /*2c00*/  FMUL.FTZ R71, R0.reuse, R71 ;  /* 0x0000004700477220 */ /* 0x040fe20000410000 */
[C---:B------:R-:W-:Y:S01]  /*2c10*/  FMUL.FTZ R42, R0.reuse, R42 ;  /* 0x0000002a002a7220 */ /* 0x040fe20000410000 */
[C---:B------:R-:W-:Y:S01]  /*2c20*/  FMUL.FTZ R43, R0.reuse, R43 ;  /* 0x0000002b002b7220 */ /* 0x040fe20000410000 */
[C---:B------:R-:W-:Y:S01]  /*2c30*/  ISETP.GT.AND P0, PT, R3.reuse, RZ, PT ;  /* 0x000000ff0300720c */ /* 0x040fe20003f04270 */
[----:B------:R-:W0:Y:S01]  /*2c40*/  MUFU.TANH R94, R94 ;  /* 0x0000005e005e7308 */ /* 0x000e220000002400 */
[C---:B------:R-:W-:Y:S01]  /*2c50*/  ISETP.GT.AND P2, PT, R3.reuse, 0x1, PT ;  /* 0x000000010300780c */ /* 0x040fe20003f44270 */
[C---:B------:R-:W-:Y:S01]  /*2c60*/  FMUL.FTZ R20, R0.reuse, R72 ;  /* 0x0000004800147220 */ /* 0x040fe20000410000 */
[----:B------:R-:W-:Y:S01]  /*2c70*/  ISETP.GT.AND P3, PT, R3, 0x8, PT ;  /* 0x000000080300780c */ /* 0x000fe20003f64270 */
[C---:B------:R-:W-:Y:S01]  /*2c80*/  FMUL.FTZ R46, R0.reuse, R46 ;  /* 0x0000002e002e7220 */ /* 0x040fe20000410000 */
[----:B-1----:R-:W-:Y:S01]  /*2c90*/  FSEL R5, R5, -INF , P0 ;  /* 0xff80000005057808 */ /* 0x002fe20000000000 */
[C---:B------:R-:W-:Y:S01]  /*2ca0*/  FMUL.FTZ R72, R0.reuse, R76 ;  /* 0x0000004c00487220 */ /* 0x040fe20000410000 */
[----:B------:R-:W-:Y:S01]  /*2cb0*/  ISETP.GT.AND P0, PT, R3, 0x9, PT ;  /* 0x000000090300780c */ /* 0x000fe20003f04270 */
[----:B------:R-:W1:Y:S01]  /*2cc0*/  MUFU.TANH R95, R95 ;  /* 0x0000005f005f7308 */ /* 0x000e620000002400 */
[----:B--2---:R-:W-:Y:S01]  /*2cd0*/  FSEL R129, R91, -INF , P2 ;  /* 0xff8000005b817808 */ /* 0x004fe20001000000 */
[C---:B------:R-:W-:Y:S01]  /*2ce0*/  FMUL.FTZ R76, R0.reuse, R85 ;  /* 0x00000055004c7220 */ /* 0x040fe20000410000 */
[----:B------:R-:W-:Y:S01]  /*2cf0*/  ISETP.GT.AND P2, PT, R3, 0x10, PT ;  /* 0x000000100300780c */ /* 0x000fe20003f44270 */
[C---:B------:R-:W-:Y:S01]  /*2d00*/  FMUL.FTZ R47, R0.reuse, R47 ;  /* 0x0000002f002f7220 */ /* 0x040fe20000410000 */
[----:B------:R-:W-:Y:S01]  /*2d10*/  FMNMX.FTZ R6, R5, R129, !PT ;  /* 0x0000008105067209 */ /* 0x000fe20007810000 */
[C---:B------:R-:W-:Y:S01]  /*2d20*/  FMUL.FTZ R50, R0.reuse, R50 ;  /* 0x0000003200327220 */ /* 0x040fe20000410000 */
[----:B------:R-:W-:Y:S01]  /*2d30*/  FMUL.FTZ R51, R0, R51 ;  /* 0x0000003300337220 */ /* 0x000fe20000410000 */
[----:B------:R-:W2:Y:S01]  /*2d40*/  MUFU.TANH R98, R98 ;  /* 0x0000006200627308 */ /* 0x000ea20000002400 */
[----:B0-----:R-:W-:Y:S01]  /*2d50*/  FSEL R127, R94, -INF , P3 ;  /* 0xff8000005e7f7808 */ /* 0x001fe20001800000 */
[C---:B------:R-:W-:Y:S01]  /*2d60*/  FMUL.FTZ R58, R0.reuse, R61 ;  /* 0x0000003d003a7220 */ /* 0x040fe20000410000 */
[C---:B------:R-:W-:Y:S01]  /*2d70*/  FMUL.FTZ R61, R0.reuse, R69 ;  /* 0x00000045003d7220 */ /* 0x040fe20000410000 */
        /* <DEDUP_REMOVED lines=17> */
[----:B------:R-:W-:Y:S01]  /*2e90*/  FMNMX.FTZ R6, R125, R6, !PT ;  /* 0x000000067d067209 */ /* 0x000fe20007810000 */
[C---:B------:R-:W-:Y:S01]  /*2ea0*/  FMUL.FTZ R64, R0.reuse, R41 ;  /* 0x0000002900407220 */ /* 0x040fe20000410000 */
[C---:B------:R-:W-:Y:S01]  /*2eb0*/  FMUL.FTZ R9, R0.reuse, R89 ;  /* 0x0000005900097220 */ /* 0x040fe20000410000 */
[----:B------:R-:W2:Y:S01]  /*2ec0*/  MUFU.TANH R103, R103 ;  /* 0x0000006700677308 */ /* 0x000ea20000002400 */
[----:B0-----:R-:W-:Y:S01]  /*2ed0*/  FSEL R121, R99, -INF , P0 ;  /* 0xff80000063797808 */ /* 0x001fe20000000000 */
[----:B------:R-:W0:Y:S01]  /*2ee0*/  SHFL.IDX PT, R66, R66, RZ, 0x1c1f ;  /* 0x001c1fff42427589 */ /* 0x000e2200000e0000 */
[----:B------:R-:W-:Y:S01]  /*2ef0*/  ISETP.GT.AND P0, PT, R3, 0x19, PT ;  /* 0x000000190300780c */ /* 0x000fe20003f04270 */
[C---:B------:R-:W-:Y:S01]  /*2f00*/  FMUL.FTZ R7, R0.reuse, R88 ;  /* 0x0000005800077220 */ /* 0x040fe20000410000 */
[----:B------:R-:W-:Y:S01]  /*2f10*/  FMNMX.FTZ R6, R121, R6, !PT ;  /* 0x0000000679067209 */ /* 0x000fe20007810000 */
[----:B------:R-:W-:Y:S01]  /*2f20*/  FMUL.FTZ R11, R0, R92 ;  /* 0x0000005c000b7220 */ /* 0x000fe20000410000 */
[----:B------:R-:W-:Y:S01]  /*2f30*/  ULDC UR28, c[0x0][0x988] ;  /* 0x00026200001c7ab9 */ /* 0x000fe20000000800 */
[----:B------:R3:W4:Y:S01]  /*2f40*/  MUFU.TANH R113, R74 ;  /* 0x0000004a00717308 */ /* 0x0007220000002400 */
[----:B-1----:R-:W-:Y:S01]  /*2f50*/  FSEL R119, R102, -INF , P2 ;  /* 0xff80000066777808 */ /* 0x002fe20001000000 */
[C---:B------:R-:W-:Y:S01]  /*2f60*/  FMUL.FTZ R12, R0.reuse, R96 ;  /* 0x00000060000c7220 */ /* 0x040fe20000410000 */
[----:B------:R-:W-:Y:S01]  /*2f70*/  ISETP.GT.AND P2, PT, R3, 0x20, PT ;  /* 0x000000200300780c */ /* 0x000fe20003f44270 */
[C---:B------:R-:W-:Y:S01]  /*2f80*/  FMUL.FTZ R14, R0.reuse, R100 ;  /* 0x00000064000e7220 */ /* 0x040fe20000410000 */
[----:B------:R-:W-:Y:S01]  /*2f90*/  FMNMX.FTZ R6, R119, R6, !PT ;  /* 0x0000000677067209 */ /* 0x000fe20007810000 */
[C---:B------:R-:W-:Y:S01]  /*2fa0*/  FMUL.FTZ R21, R0.reuse, R73 ;  /* 0x0000004900157220 */ /* 0x040fe20000410000 */
[C---:B------:R-:W-:Y:S01]  /*2fb0*/  FMUL.FTZ R73, R0.reuse, R77 ;  /* 0x0000004d00497220 */ /* 0x040fe20000410000 */
[----:B------:R1:W5:Y:S01]  /*2fc0*/  MUFU.TANH R111, R75 ;  /* 0x0000004b006f7308 */ /* 0x0003620000002400 */
[----:B--2---:R-:W-:Y:S01]  /*2fd0*/  FSEL R117, R103, -INF , P0 ;  /* 0xff80000067757808 */ /* 0x004fe20000000000 */
[C---:B---3--:R-:W-:Y:S01]  /*2fe0*/  FMUL.FTZ R74, R0.reuse, R80 ;  /* 0x00000050004a7220 */ /* 0x048fe20000410000 */
[----:B------:R-:W-:Y:S01]  /*2ff0*/  ISETP.GT.AND P0, PT, R3, 0x21, PT ;  /* 0x000000210300780c */ /* 0x000fe20003f04270 */
[C---:B------:R-:W-:Y:S01]  /*3000*/  FMUL.FTZ R80, R0.reuse, R48 ;  /* 0x0000003000507220 */ /* 0x040fe20000410000 */
[----:B------:R-:W-:Y:S01]  /*3010*/  FMNMX.FTZ R6, R117, R6, !PT ;  /* 0x0000000675067209 */ /* 0x000fe20007810000 */
[C---:B------:R-:W-:Y:S01]  /*3020*/  FMUL.FTZ R48, R0.reuse, R28 ;  /* 0x0000001c00307220 */ /* 0x040fe20000410000 */
[C---:B------:R-:W-:Y:S01]  /*3030*/  FMUL.FTZ R77, R0.reuse, R84 ;  /* 0x00000054004d7220 */ /* 0x040fe20000410000 */
[----:B------:R-:W2:Y:S01]  /*3040*/  MUFU.TANH R79, R79 ;  /* 0x0000004f004f7308 */ /* 0x000ea20000002400 */
[----:B----4-:R-:W-:Y:S01]  /*3050*/  FSEL R113, R113, -INF , P2 ;  /* 0xff80000071717808 */ /* 0x010fe20001000000 */
[C---:B-1----:R-:W-:Y:S01]  /*3060*/  FMUL.FTZ R75, R0.reuse, R81 ;  /* 0x00000051004b7220 */ /* 0x042fe20000410000 */
[----:B------:R-:W-:Y:S01]  /*3070*/  ISETP.GT.AND P2, PT, R3, 0x28, PT ;  /* 0x000000280300780c */ /* 0x000fe20003f44270 */
[----:B------:R-:W-:Y:S01]  /*3080*/  FMUL.FTZ R40, R0, R40 ;  /* 0x0000002800287220 */ /* 0x000fe20000410000 */
[----:B------:R-:W-:Y:S01]  /*3090*/  FMNMX.FTZ R6, R113, R6, !PT ;  /* 0x0000000671067209 */ /* 0x000fe20007810000 */
[----:B------:R-:W-:Y:S01]  /*30a0*/  @UP0 ULDC UR6, c[0x0][0x44c] ;  /* 0x0001130000060ab9 */ /* 0x000fe20000000800 */
[----:B------:R-:W-:Y:S01]  /*30b0*/  FSEL R109, R109, -INF , P2 ;  /* 0xff8000006d6d7808 */ /* 0x000fe20001000000 */
[----:B------:R-:W1:Y:S01]  /*30c0*/  MUFU.TANH R82, R82 ;  /* 0x0000005200527308 */ /* 0x000e620000002400 */
[----:B-----5:R-:W-:Y:S01]  /*30d0*/  FSEL R111, R111, -INF , P0 ;  /* 0xff8000006f6f7808 */ /* 0x020fe20000000000 */
[----:B------:R-:W-:Y:S01]  /*30e0*/  UIMAD.WIDE.U32 UR6, UR39, UR6, URZ ;  /* 0x00000006270672a5 */ /* 0x000fe2000f8e003f */
[----:B------:R-:W-:Y:S01]  /*30f0*/  ISETP.GT.AND P0, PT, R3, 0x29, PT ;  /* 0x000000290300780c */ /* 0x000fe20003f04270 */
[----:B------:R-:W-:Y:S01]  /*3100*/  @UP0 ULDC UR14, c[0x0][0x450] ;  /* 0x00011400000e0ab9 */ /* 0x000fe20000000800 */
[----:B------:R-:W-:Y:S01]  /*3110*/  FMNMX.FTZ R6, R111, R6, !PT ;  /* 0x000000066f067209 */ /* 0x000fe20007810000 */
[----:B------:R-:W-:Y:S01]  /*3120*/  UMOV UR10, UR39 ;  /* 0x00000027000a7c82 */ /* 0x000fe20008000000 */
[----:B------:R-:W-:Y:S01]  /*3130*/  ISETP.GT.AND P2, PT, R3, 0x30, PT ;  /* 0x000000300300780c */ /* 0x000fe20003f44270 */
[----:B------:R-:W3:Y:S01]  /*3140*/  MUFU.TANH R83, R83 ;  /* 0x0000005300537308 */ /* 0x000ee20000002400 */
[----:B--2---:R-:W-:Y:S01]  /*3150*/  FSEL R107, R79, -INF , P0 ;  /* 0xff8000004f6b7808 */ /* 0x004fe20000000000 */
[----:B------:R-:W-:Y:S01]  /*3160*/  @UP0 USHF.R.U32.HI UR10, URZ, UR14, UR7 ;  /* 0x0000000e3f0a0299 */ /* 0x000fe20008011607 */
[----:B------:R-:W-:Y:S01]  /*3170*/  FMNMX.FTZ R6, R109, R6, !PT ;  /* 0x000000066d067209 */ /* 0x000fe20007810000 */
[----:B------:R-:W-:Y:S01]  /*3180*/  UIADD3 UR31, UR56, -0x2, URZ ;  /* 0xfffffffe381f7890 */ /* 0x000fe2000fffe03f */
[----:B------:R-:W-:Y:S01]  /*3190*/  ISETP.GT.AND P0, PT, R3, 0x31, PT ;  /* 0x000000310300780c */ /* 0x000fe20003f04270 */
[----:B------:R-:W-:Y:S01]  /*31a0*/  UIADD3 UR6, UR10, UR51, -UR52 ;  /* 0x000000330a067290 */ /* 0x000fe2000fffe834 */
[----:B------:R-:W-:Y:S01]  /*31b0*/  FMNMX.FTZ R6, R107, R6, !PT ;  /* 0x000000066b067209 */ /* 0x000fe20007810000 */
[----:B------:R-:W2:Y:S01]  /*31c0*/  MUFU.TANH R86, R86 ;  /* 0x0000005600567308 */ /* 0x000ea20000002400 */
[----:B-1----:R-:W-:Y:S01]  /*31d0*/  FSEL R105, R82, -INF , P2 ;  /* 0xff80000052697808 */ /* 0x002fe20001000000 */
[----:B------:R-:W-:Y:S01]  /*31e0*/  UIMAD.WIDE UR6, UR6, 0x66666667, URZ ;  /* 0x66666667060678a5 */ /* 0x000fe2000f8e023f */
[----:B------:R-:W-:-:S02]  /*31f0*/  ISETP.GT.AND P2, PT, R3, 0x38, PT ;  /* 0x000000380300780c */ /* 0x000fc40003f44270 */
[----:B------:R-:W-:Y:S01]  /*3200*/  FMNMX.FTZ R6, R105, R6, !PT ;  /* 0x0000000669067209 */ /* 0x000fe20007810000 */
[----:B------:R-:W-:Y:S01]  /*3210*/  USHF.R.U32.HI UR6, URZ, 0x1f, UR7 ;  /* 0x0000001f3f067899 */ /* 0x000fe20008011607 */
[----:B0-----:R-:W-:Y:S01]  /*3220*/  VIADDMNMX R115, R66, R68, R115, PT ;  /* 0x0000004442737246 */ /* 0x001fe20003800173 */
[----:B------:R-:W0:Y:S01]  /*3230*/  MUFU.TANH R87, R87 ;  /* 0x0000005700577308 */ /* 0x000e220000002400 */
[----:B---3--:R-:W-:Y:S01]  /*3240*/  FSEL R103, R83, -INF , P0 ;  /* 0xff80000053677808 */ /* 0x008fe20000000000 */
[----:B------:R-:W-:Y:S01]  /*3250*/  ULEA.HI.SX32 UR7, UR7, UR6, 0x1a ;  /* 0x0000000607077291 */ /* 0x000fe2000f8fd23f */
[----:B------:R-:W-:Y:S02]  /*3260*/  ISETP.GT.AND P0, PT, R3, 0x39, PT ;  /* 0x000000390300780c */ /* 0x000fe40003f04270 */
[----:B------:R-:W-:Y:S01]  /*3270*/  FMNMX.FTZ R6, R103, R6, !PT ;  /* 0x0000000667067209 */ /* 0x000fe20007810000 */
[----:B------:R-:W-:Y:S01]  /*3280*/  UISETP.LT.AND UP0, UPT, UR41, UR7, UPT ;  /* 0x000000072900728c */ /* 0x000fe2000bf01270 */
[----:B------:R-:W-:Y:S01]  /*3290*/  ISETP.GT.AND P3, PT, R115, 0x8, PT ;  /* 0x000000087300780c */ /* 0x000fe20003f64270 */
[----:B------:R-:W1:Y:S01]  /*32a0*/  MUFU.TANH R63, R63 ;  /* 0x0000003f003f7308 */ /* 0x000e620000002400 */
[----:B--2---:R-:W-:Y:S01]  /*32b0*/  FSEL R101, R86, -INF , P2 ;  /* 0xff80000056657808 */ /* 0x004fe20001000000 */
[----:B------:R-:W-:Y:S01]  /*32c0*/  USEL UR29, UR41, UR7, !UP0 ;  /* 0x00000007291d7287 */ /* 0x000fe2000c000000 */
[----:B------:R-:W-:-:S02]  /*32d0*/  ISETP.GT.AND P2, PT, R3, 0x40, PT ;  /* 0x000000400300780c */ /* 0x000fc40003f44270 */
[----:B------:R-:W-:Y:S01]  /*32e0*/  FMNMX.FTZ R6, R101, R6, !PT ;  /* 0x0000000665067209 */ /* 0x000fe20007810000 */
[----:B------:R-:W-:Y:S01]  /*32f0*/  UISETP.GE.AND UP0, UPT, UR31, UR29, UPT ;  /* 0x0000001d1f00728c */ /* 0x000fe2000bf06270 */
[----:B------:R-:W-:Y:S01]  /*3300*/  FSEL R97, R97, -INF , P2 ;  /* 0xff80000061617808 */ /* 0x000fe20001000000 */
[----:B------:R-:W2:Y:S01]  /*3310*/  MUFU.TANH R67, R67 ;  /* 0x0000004300437308 */ /* 0x000ea20000002400 */
[----:B0-----:R-:W-:Y:S02]  /*3320*/  FSEL R99, R87, -INF , P0 ;  /* 0xff80000057637808 */ /* 0x001fe40000000000 */
[----:B------:R-:W-:Y:S02]  /*3330*/  ISETP.GT.AND P0, PT, R3, 0x41, PT ;  /* 0x000000410300780c */ /* 0x000fe40003f04270 */
[----:B------:R-:W-:Y:S02]  /*3340*/  FMNMX.FTZ R6, R99, R6, !PT ;  /* 0x0000000663067209 */ /* 0x000fe40007810000 */
[----:B------:R-:W-:Y:S01]  /*3350*/  ISETP.GT.AND P2, PT, R3, 0x48, PT ;  /* 0x000000480300780c */ /* 0x000fe20003f44270 */
[----:B------:R-:W0:Y:S01]  /*3360*/  MUFU.TANH R70, R70 ;  /* 0x0000004600467308 */ /* 0x000e220000002400 */
[----:B------:R-:W-:-:S02]  /*3370*/  FSEL R95, R8, -INF , P0 ;  /* 0xff800000085f7808 */ /* 0x000fc40000000000 */
[----:B------:R-:W-:Y:S02]  /*3380*/  FMNMX.FTZ R6, R97, R6, !PT ;  /* 0x0000000661067209 */ /* 0x000fe40007810000 */
[----:B------:R-:W-:Y:S02]  /*3390*/  ISETP.GT.AND P0, PT, R3, 0x49, PT ;  /* 0x000000490300780c */ /* 0x000fe40003f04270 */
[----:B------:R-:W-:Y:S01]  /*33a0*/  FSEL R93, R93, -INF , P2 ;  /* 0xff8000005d5d7808 */ /* 0x000fe20001000000 */
[----:B------:R-:W3:Y:S01]  /*33b0*/  MUFU.TANH R71, R71 ;  /* 0x0000004700477308 */ /* 0x000ee20000002400 */
[----:B------:R-:W-:Y:S02]  /*33c0*/  FMNMX.FTZ R6, R95, R6, !PT ;  /* 0x000000065f067209 */ /* 0x000fe40007810000 */
[----:B------:R-:W-:Y:S02]  /*33d0*/  ISETP.GT.AND P2, PT, R3, 0x50, PT ;  /* 0x000000500300780c */ /* 0x000fe40003f44270 */
[----:B-1----:R-:W-:-:S02]  /*33e0*/  FSEL R91, R63, -INF , P0 ;  /* 0xff8000003f5b7808 */ /* 0x002fc40000000000 */
[----:B------:R-:W-:Y:S01]  /*33f0*/  FMNMX.FTZ R6, R93, R6, !PT ;  /* 0x000000065d067209 */ /* 0x000fe20007810000 */
[----:B------:R-:W1:Y:S01]  /*3400*/  MUFU.TANH R42, R42 ;  /* 0x0000002a002a7308 */ /* 0x000e620000002400 */
[----:B------:R-:W-:Y:S02]  /*3410*/  ISETP.GT.AND P0, PT, R3, 0x51, PT ;  /* 0x000000510300780c */ /* 0x000fe40003f04270 */
[----:B------:R-:W-:Y:S02]  /*3420*/  FSEL R87, R65, -INF , P2 ;  /* 0xff80000041577808 */ /* 0x000fe40001000000 */
[----:B------:R-:W-:Y:S02]  /*3430*/  FMNMX.FTZ R6, R91, R6, !PT ;  /* 0x000000065b067209 */ /* 0x000fe40007810000 */
[----:B------:R-:W-:Y:S01]  /*3440*/  ISETP.GT.AND P2, PT, R3, 0x58, PT ;  /* 0x000000580300780c */ /* 0x000fe20003f44270 */
[----:B------:R-:W4:Y:S01]  /*3450*/  MUFU.TANH R43, R43 ;  /* 0x0000002b002b7308 */ /* 0x000f220000002400 */
[----:B--2---:R-:W-:-:S02]  /*3460*/  FSEL R85, R67, -INF , P0 ;  /* 0xff80000043557808 */ /* 0x004fc40000000000 */
[----:B------:R-:W-:Y:S02]  /*3470*/  FMNMX.FTZ R6, R87, R6, !PT ;  /* 0x0000000657067209 */ /* 0x000fe40007810000 */
[----:B------:R-:W-:Y:S02]  /*3480*/  ISETP.GT.AND P0, PT, R3, 0x59, PT ;  /* 0x000000590300780c */ /* 0x000fe40003f04270 */
[----:B0-----:R-:W-:Y:S01]  /*3490*/  FSEL R83, R70, -INF , P2 ;  /* 0xff80000046537808 */ /* 0x001fe20001000000 */
[----:B------:R-:W0:Y:S01]  /*34a0*/  MUFU.TANH R46, R46 ;  /* 0x0000002e002e7308 */ /* 0x000e220000002400 */
[----:B------:R-:W-:Y:S01]  /*34b0*/  FMNMX.FTZ R6, R85, R6, !PT ;  /* 0x0000000655067209 */ /* 0x000fe20007810000 */
[C---:B------:R-:W-:Y:S01]  /*34c0*/  FMUL.FTZ R70, R0.reuse, R45 ;  /* 0x0000002d00467220 */ /* 0x040fe20000410000 */
[----:B------:R-:W-:Y:S01]  /*34d0*/  ISETP.GT.AND P2, PT, R3, 0x60, PT ;  /* 0x000000600300780c */ /* 0x000fe20003f44270 */
[----:B------:R-:W-:Y:S01]  /*34e0*/  FMUL.FTZ R45, R0, R24 ;  /* 0x00000018002d7220 */ /* 0x000fe20000410000 */
[----:B---3--:R-:W-:-:S02]  /*34f0*/  FSEL R81, R71, -INF , P0 ;  /* 0xff80000047517808 */ /* 0x008fc40000000000 */
[----:B------:R-:W-:Y:S01]  /*3500*/  FMNMX.FTZ R6, R83, R6, !PT ;  /* 0x0000000653067209 */ /* 0x000fe20007810000 */
[----:B------:R-:W2:Y:S01]  /*3510*/  MUFU.TANH R47, R47 ;  /* 0x0000002f002f7308 */ /* 0x000ea20000002400 */
[----:B------:R-:W-:Y:S02]  /*3520*/  ISETP.GT.AND P0, PT, R3, 0x61, PT ;  /* 0x000000610300780c */ /* 0x000fe40003f04270 */
[----:B-1----:R-:W-:Y:S02]  /*3530*/  FSEL R69, R42, -INF , P2 ;  /* 0xff8000002a457808 */ /* 0x002fe40001000000 */
[----:B------:R-:W-:Y:S02]  /*3540*/  FMNMX.FTZ R6, R81, R6, !PT ;  /* 0x0000000651067209 */ /* 0x000fe40007810000 */
[----:B------:R-:W-:Y:S01]  /*3550*/  ISETP.GT.AND P2, PT, R3, 0x68, PT ;  /* 0x000000680300780c */ /* 0x000fe20003f44270 */
[----:B------:R-:W1:Y:S01]  /*3560*/  MUFU.TANH R50, R50 ;  /* 0x0000003200327308 */ /* 0x000e620000002400 */
[----:B----4-:R-:W-:-:S02]  /*3570*/  FSEL R71, R43, -INF , P0 ;  /* 0xff8000002b477808 */ /* 0x010fc40000000000 */
[----:B------:R-:W-:Y:S02]  /*3580*/  FMNMX.FTZ R6, R69, R6, !PT ;  /* 0x0000000645067209 */ /* 0x000fe40007810000 */
[----:B------:R-:W-:Y:S02]  /*3590*/  ISETP.GT.AND P0, PT, R3, 0x69, PT ;  /* 0x000000690300780c */ /* 0x000fe40003f04270 */
[----:B0-----:R-:W-:Y:S01]  /*35a0*/  FSEL R79, R46, -INF , P2 ;  /* 0xff8000002e4f7808 */ /* 0x001fe20001000000 */
[----:B------:R-:W0:Y:S01]  /*35b0*/  MUFU.TANH R51, R51 ;  /* 0x0000003300337308 */ /* 0x000e220000002400 */
[----:B------:R-:W-:Y:S01]  /*35c0*/  FMNMX.FTZ R6, R71, R6, !PT ;  /* 0x0000000647067209 */ /* 0x000fe20007810000 */
[----:B------:R-:W-:Y:S01]  /*35d0*/  FMUL.FTZ R46, R0, R29 ;  /* 0x0000001d002e7220 */ /* 0x000fe20000410000 */
[----:B------:R-:W-:Y:S02]  /*35e0*/  ISETP.GT.AND P2, PT, R3, 0x70, PT ;  /* 0x000000700300780c */ /* 0x000fe40003f44270 */
[----:B--2---:R-:W-:-:S02]  /*35f0*/  FSEL R65, R47, -INF , P0 ;  /* 0xff8000002f417808 */ /* 0x004fc40000000000 */
[----:B------:R-:W-:Y:S01]  /*3600*/  FMNMX.FTZ R6, R79, R6, !PT ;  /* 0x000000064f067209 */ /* 0x000fe20007810000 */
[----:B------:R-:W2:Y:S01]  /*3610*/  MUFU.TANH R54, R54 ;  /* 0x0000003600367308 */ /* 0x000ea20000002400 */
[----:B------:R-:W-:Y:S02]  /*3620*/  ISETP.GT.AND P0, PT, R3, 0x71, PT ;  /* 0x000000710300780c */ /* 0x000fe40003f04270 */
[----:B-1----:R-:W-:Y:S01]  /*3630*/  FSEL R67, R50, -INF , P2 ;  /* 0xff80000032437808 */ /* 0x002fe20001000000 */
[----:B------:R-:W-:Y:S01]  /*3640*/  FMUL.FTZ R50, R0, R33 ;  /* 0x0000002100327220 */ /* 0x000fe20000410000 */
[----:B------:R-:W-:Y:S02]  /*3650*/  FMNMX.FTZ R6, R65, R6, !PT ;  /* 0x0000000641067209 */ /* 0x000fe40007810000 */
[----:B------:R-:W-:Y:S01]  /*3660*/  ISETP.GT.AND P2, PT, R3, 0x78, PT ;  /* 0x000000780300780c */ /* 0x000fe20003f44270 */
[----:B------:R2:W1:Y:S01]  /*3670*/  MUFU.TANH R8, R55 ;  /* 0x0000003700087308 */ /* 0x0004620000002400 */
[----:B0-----:R-:W-:-:S02]  /*3680*/  FSEL R63, R51, -INF , P0 ;  /* 0xff800000333f7808 */ /* 0x001fc40000000000 */
[----:B------:R-:W-:Y:S02]  /*3690*/  FMNMX.FTZ R6, R67, R6, !PT ;  /* 0x0000000643067209 */ /* 0x000fe40007810000 */
[----:B------:R-:W-:Y:S02]  /*36a0*/  ISETP.GT.AND P0, PT, R3, 0x79, PT ;  /* 0x000000790300780c */ /* 0x000fe40003f04270 */
[----:B------:R-:W-:Y:S01]  /*36b0*/  FMNMX.FTZ R6, R63, R6, !PT ;  /* 0x000000063f067209 */ /* 0x000fe20007810000 */
[----:B------:R-:W0:Y:S01]  /*36c0*/  MUFU.TANH R26, R26 ;  /* 0x0000001a001a7308 */ /* 0x000e220000002400 */
[----:B--2---:R-:W-:Y:S01]  /*36d0*/  FSEL R55, R54, -INF , P2 ;  /* 0xff80000036377808 */ /* 0x004fe20001000000 */
[C---:B------:R-:W-:Y:S01]  /*36e0*/  FMUL.FTZ R54, R0.reuse, R44 ;  /* 0x0000002c00367220 */ /* 0x040fe20000410000 */
[----:B------:R-:W-:Y:S01]  /*36f0*/  ISETP.GT.AND P2, PT, R3, 0x80, PT ;  /* 0x000000800300780c */ /* 0x000fe20003f44270 */
[----:B------:R-:W-:Y:S01]  /*3700*/  FMUL.FTZ R44, R0, R25 ;  /* 0x00000019002c7220 */ /* 0x000fe20000410000 */
[----:B------:R-:W-:-:S02]  /*3710*/  FMNMX.FTZ R6, R55, R6, !PT ;  /* 0x0000000637067209 */ /* 0x000fc40007810000 */
[----:B------:R-:W-:Y:S01]  /*3720*/  R2UR UR11, R2 ;  /* 0x00000000020b72ca */ /* 0x000fe200000e0000 */
[----:B------:R-:W2:Y:S01]  /*3730*/  MUFU.TANH R27, R27 ;  /* 0x0000001b001b7308 */ /* 0x000ea20000002400 */
[----:B-1----:R-:W-:Y:S02]  /*3740*/  FSEL R47, R8, -INF , P0 ;  /* 0xff800000082f7808 */ /* 0x002fe40000000000 */
[----:B------:R-:W-:Y:S02]  /*3750*/  ISETP.GT.AND P0, PT, R3, 0x81, PT ;  /* 0x000000810300780c */ /* 0x000fe40003f04270 */
[----:B------:R-:W-:-:S03]  /*3760*/  FMNMX.FTZ R6, R47, R6, !PT ;  /* 0x000000062f067209 */ /* 0x000fc60007810000 */
[----:B------:R-:W1:Y:S01]  /*3770*/  MUFU.TANH R30, R30 ;  /* 0x0000001e001e7308 */ /* 0x000e620000002400 */
[----:B0-----:R-:W-:Y:S02]  /*3780*/  FSEL R51, R26, -INF , P2 ;  /* 0xff8000001a337808 */ /* 0x001fe40001000000 */
[----:B------:R-:W-:Y:S01]  /*3790*/  ISETP.GT.AND P2, PT, R3, 0x88, PT ;  /* 0x000000880300780c */ /* 0x000fe20003f44270 */
[----:B------:R-:W-:Y:S01]  /*37a0*/  UIADD3 UR6, UR11, 0x22840, URZ ;  /* 0x000228400b067890 */ /* 0x000fe2000fffe03f */
[----:B------:R-:W-:Y:S01]  /*37b0*/  FMNMX.FTZ R8, R51, R6, !PT ;  /* 0x0000000633087209 */ /* 0x000fe20007810000 */
[----:B------:R-:W-:Y:S02]  /*37c0*/  FMUL.FTZ R6, R0, R39 ;  /* 0x0000002700067220 */ /* 0x000fe40000410000 */
[----:B------:R-:W0:Y:S01]  /*37d0*/  MUFU.TANH R31, R31 ;  /* 0x0000001f001f7308 */ /* 0x000e220000002400 */
[----:B--2---:R-:W-:Y:S01]  /*37e0*/  FSEL R43, R27, -INF , P0 ;  /* 0xff8000001b2b7808 */ /* 0x004fe20000000000 */
[----:B------:R-:W-:Y:S01]  /*37f0*/  UPRMT UR6, UR42, 0x654, UR6 ;  /* 0x000006542a067896 */ /* 0x000fe20008000006 */
[----:B------:R-:W-:-:S02]  /*3800*/  ISETP.GT.AND P0, PT, R3, 0x89, PT ;  /* 0x000000890300780c */ /* 0x000fc40003f04270 */
[----:B------:R-:W-:-:S03]  /*3810*/  FMNMX.FTZ R8, R43, R8, !PT ;  /* 0x000000082b087209 */ /* 0x000fc60007810000 */
[----:B------:R-:W2:Y:S01]  /*3820*/  MUFU.TANH R34, R34 ;  /* 0x0000002200227308 */ /* 0x000ea20000002400 */
[----:B-1----:R-:W-:Y:S02]  /*3830*/  FSEL R41, R30, -INF , P2 ;  /* 0xff8000001e297808 */ /* 0x002fe40001000000 */
[----:B------:R-:W-:Y:S01]  /*3840*/  ISETP.GT.AND P2, PT, R3, 0x90, PT ;  /* 0x000000900300780c */ /* 0x000fe20003f44270 */
[----:B------:R-:W-:Y:S01]  /*3850*/  SYNCS.ARRIVE.TRANS64.RED.A1T0 RZ, [UR6], RZ ;  /* 0x000000ffffff79a7 */ /* 0x000fe20008100406 */
[----:B------:R-:W-:-:S03]  /*3860*/  FMNMX.FTZ R8, R41, R8, !PT ;  /* 0x0000000829087209 */ /* 0x000fc60007810000 */
[----:B------:R2:W1:Y:S01]  /*3870*/  MUFU.TANH R42, R35 ;  /* 0x00000023002a7308 */ /* 0x0004620000002400 */
[----:B0-----:R-:W-:Y:S02]  /*3880*/  FSEL R39, R31, -INF , P0 ;  /* 0xff8000001f277808 */ /* 0x001fe40000000000 */
[----:B------:R-:W-:Y:S02]  /*3890*/  ISETP.GT.AND P0, PT, R3, 0x91, PT ;  /* 0x000000910300780c */ /* 0x000fe40003f04270 */
[----:B------:R-:W-:-:S03]  /*38a0*/  FMNMX.FTZ R8, R39, R8, !PT ;  /* 0x0000000827087209 */ /* 0x000fc60007810000 */
[----:B------:R-:W0:Y:S01]  /*38b0*/  MUFU.TANH R38, R38 ;  /* 0x0000002600267308 */ /* 0x000e220000002400 */
[----:B--2---:R-:W-:Y:S01]  /*38c0*/  FSEL R35, R34, -INF , P2 ;  /* 0xff80000022237808 */ /* 0x004fe20001000000 */
[C---:B------:R-:W-:Y:S01]  /*38d0*/  FMUL.FTZ R34, R0.reuse, R49 ;  /* 0x0000003100227220 */ /* 0x040fe20000410000 */
[----:B------:R-:W-:Y:S01]  /*38e0*/  ISETP.GT.AND P2, PT, R3, 0x98, PT ;  /* 0x000000980300780c */ /* 0x000fe20003f44270 */
[----:B------:R-:W-:Y:S01]  /*38f0*/  FMUL.FTZ R49, R0, R32 ;  /* 0x0000002000317220 */ /* 0x000fe20000410000 */
[----:B------:R-:W-:-:S03]  /*3900*/  FMNMX.FTZ R8, R35, R8, !PT ;  /* 0x0000000823087209 */ /* 0x000fc60007810000 */
[----:B------:R-:W2:Y:S01]  /*3910*/  MUFU.TANH R6, R6 ;  /* 0x0000000600067308 */ /* 0x000ea20000002400 */
[----:B-1----:R-:W-:Y:S01]  /*3920*/  FSEL R31, R42, -INF , P0 ;  /* 0xff8000002a1f7808 */ /* 0x002fe20000000000 */
[C---:B------:R-:W-:Y:S01]  /*3930*/  FMUL.FTZ R42, R0.reuse, R52 ;  /* 0x00000034002a7220 */ /* 0x040fe20000410000 */
[----:B------:R-:W-:Y:S01]  /*3940*/  ISETP.GT.AND P0, PT, R3, 0x99, PT ;  /* 0x000000990300780c */ /* 0x000fe20003f04270 */
[C---:B------:R-:W-:Y:S01]  /*3950*/  FMUL.FTZ R52, R0.reuse, R36 ;  /* 0x0000002400347220 */ /* 0x040fe20000410000 */
[----:B------:R-:W-:Y:S01]  /*3960*/  FMNMX.FTZ R8, R31, R8, !PT ;  /* 0x000000081f087209 */ /* 0x000fe20007810000 */
[----:B------:R-:W-:Y:S02]  /*3970*/  FMUL.FTZ R36, R0, R37 ;  /* 0x0000002500247220 */ /* 0x000fe40000410000 */
[----:B------:R-:W-:Y:S01]  /*3980*/  MUFU.TANH R7, R7 ;  /* 0x0000000700077308 */ /* 0x000fe20000002400 */
[----:B0-----:R-:W-:Y:S01]  /*3990*/  FSEL R27, R38, -INF , P2 ;  /* 0xff800000261b7808 */ /* 0x001fe20001000000 */
[----:B------:R-:W-:Y:S01]  /*39a0*/  FMUL.FTZ R38, R0, R53 ;  /* 0x0000003500267220 */ /* 0x000fe20000410000 */
[----:B------:R-:W-:-:S02]  /*39b0*/  ISETP.GT.AND P2, PT, R115, 0x1, PT ;  /* 0x000000017300780c */ /* 0x000fc40003f44270 */
[----:B------:R-:W-:-:S03]  /*39c0*/  FMNMX.FTZ R8, R27, R8, !PT ;  /* 0x000000081b087209 */ /* 0x000fc60007810000 */
[----:B------:R-:W0:Y:S01]  /*39d0*/  MUFU.TANH R9, R9 ;  /* 0x0000000900097308 */ /* 0x000e220000002400 */
[----:B--2---:R-:W-:-:S04]  /*39e0*/  FSEL R3, R6, -INF , P0 ;  /* 0xff80000006037808 */ /* 0x004fc80000000000 */
[----:B------:R-:W-:-:S03]  /*39f0*/  FMNMX.FTZ R8, R3, R8, !PT ;  /* 0x0000000803087209 */ /* 0x000fc60007810000 */
[----:B------:R-:W1:Y:S02]  /*3a00*/  MUFU.TANH R11, R11 ;  /* 0x0000000b000b7308 */ /* 0x000e640000002400 */
[----:B------:R-:W2:Y:S06]  /*3a10*/  SHFL.BFLY PT, R89, R8, 0x2, 0x1f ;  /* 0x0c401f0008597f89 */ /* 0x000eac00000e0000 */
[----:B------:R-:W-:Y:S01]  /*3a20*/  MUFU.TANH R10, R10 ;  /* 0x0000000a000a7308 */ /* 0x000fe20000002400 */
[----:B0-----:R-:W-:Y:S02]  /*3a30*/  FSEL R33, R9, -INF , P2 ;  /* 0xff80000009217808 */ /* 0x001fe40001000000 */
[----:B------:R-:W-:-:S05]  /*3a40*/  ISETP.GT.AND P2, PT, R115, 0x10, PT ;  /* 0x000000107300780c */ /* 0x000fca0003f44270 */
[----:B------:R-:W0:Y:S01]  /*3a50*/  MUFU.TANH R12, R12 ;  /* 0x0000000c000c7308 */ /* 0x000e220000002400 */
[----:B-1----:R-:W-:-:S07]  /*3a60*/  FSEL R30, R11, -INF , P3 ;  /* 0xff8000000b1e7808 */ /* 0x002fce0001800000 */
[----:B------:R-:W-:Y:S01]  /*3a70*/  MUFU.TANH R13, R13 ;  /* 0x0000000d000d7308 */ /* 0x000fe20000002400 */
[----:B--2---:R-:W-:-:S05]  /*3a80*/  FMNMX.FTZ R6, R8, R89, !PT ;  /* 0x0000005908067209 */ /* 0x004fca0007810000 */
[----:B------:R-:W1:Y:S02]  /*3a90*/  SHFL.BFLY PT, R89, R6, 0x1, 0x1f ;  /* 0x0c201f0006597f89 */ /* 0x000e6400000e0000 */
[----:B------:R-:W2:Y:S01]  /*3aa0*/  MUFU.TANH R14, R14 ;  /* 0x0000000e000e7308 */ /* 0x000ea20000002400 */
[----:B0-----:R-:W-:Y:S02]  /*3ab0*/  FSEL R32, R12, -INF , P2 ;  /* 0xff8000000c207808 */ /* 0x001fe40001000000 */
[----:B------:R-:W-:-:S05]  /*3ac0*/  ISETP.GT.AND P2, PT, R115, 0x18, PT ;  /* 0x000000187300780c */ /* 0x000fca0003f44270 */
[----:B------:R-:W-:Y:S08]  /*3ad0*/  MUFU.TANH R15, R15 ;  /* 0x0000000f000f7308 */ /* 0x000ff00000002400 */
[----:B------:R-:W0:Y:S01]  /*3ae0*/  MUFU.TANH R20, R20 ;  /* 0x0000001400147308 */ /* 0x000e220000002400 */
[----:B--2---:R-:W-:Y:S02]  /*3af0*/  FSEL R14, R14, -INF , P2 ;  /* 0xff8000000e0e7808 */ /* 0x004fe40001000000 */
[----:B------:R-:W-:-:S02]  /*3b00*/  ISETP.GT.AND P2, PT, R115, 0x20, PT ;  /* 0x000000207300780c */ /* 0x000fc40003f44270 */
[----:B-1----:R-:W-:Y:S01]  /*3b10*/  FMNMX.FTZ R89, R6, R89, !PT ;  /* 0x0000005906597209 */ /* 0x002fe20007810000 */
[----:B------:R-:W-:Y:S02]  /*3b20*/  IMAD.U32 R6, RZ, RZ, UR28 ;  /* 0x0000001cff067e24 */ /* 0x000fe4000f8e00ff */
[----:B------:R-:W1:Y:S01]  /*3b30*/  MUFU.TANH R21, R21 ;  /* 0x0000001500157308 */ /* 0x000e620000002400 */
[C---:B------:R-:W-:Y:S01]  /*3b40*/  FSETP.NEU.FTZ.AND P0, PT, R89.reuse, -INF , PT ;  /* 0xff8000005900780b */ /* 0x040fe20003f1d000 */
[----:B------:R-:W-:-:S05]  /*3b50*/  FFMA.FTZ R6, R89, R6, -8 ;  /* 0xc100000059067423 */ /* 0x000fca0000010006 */
[----:B------:R-:W-:Y:S01]  /*3b60*/  FSEL R6, R6, RZ, P0 ;  /* 0x000000ff06067208 */ /* 0x000fe20000000000 */
[----:B------:R-:W2:Y:S01]  /*3b70*/  MUFU.TANH R72, R72 ;  /* 0x0000004800487308 */ /* 0x000ea20000002400 */
[----:B------:R-:W-:Y:S02]  /*3b80*/  ISETP.GT.AND P0, PT, R115, RZ, PT ;  /* 0x000000ff7300720c */ /* 0x000fe40003f04270 */
[----:B0-----:R-:W-:Y:S01]  /*3b90*/  FSEL R37, R20, -INF , P2 ;  /* 0xff80000014257808 */ /* 0x001fe20001000000 */
[----:B------:R-:W-:-:S01]  /*3ba0*/  FFMA.FTZ R93, R93, UR28, -R6 ;  /* 0x0000001c5d5d7c23 */ /* 0x000fc20008010806 */
[----:B------:R-:W-:Y:S01]  /*3bb0*/  FSEL R28, R7, -INF , P0 ;  /* 0xff800000071c7808 */ /* 0x000fe20000000000 */
[----:B------:R-:W-:-:S01]  /*3bc0*/  FFMA.FTZ R100, R39, UR28, -R6 ;  /* 0x0000001c27647c23 */ /* 0x000fc20008010806 */
[----:B------:R-:W-:Y:S01]  /*3bd0*/  ISETP.GT.AND P0, PT, R115, 0x9, PT ;  /* 0x000000097300780c */ /* 0x000fe20003f04270 */
[----:B------:R-:W0:Y:S01]  /*3be0*/  MUFU.TANH R73, R73 ;  /* 0x0000004900497308 */ /* 0x000e220000002400 */
[----:B------:R-:W-:Y:S01]  /*3bf0*/  FMNMX.FTZ R9, R28, R33, !PT ;  /* 0x000000211c097209 */ /* 0x000fe20007810000 */
[----:B------:R-:W-:Y:S01]  /*3c00*/  IMAD.U32 R39, RZ, RZ, UR28 ;  /* 0x0000001cff277e24 */ /* 0x000fe2000f8e00ff */
[----:B------:R-:W-:Y:S01]  /*3c10*/  FSEL R29, R10, -INF , P0 ;  /* 0xff8000000a1d7808 */ /* 0x000fe20000000000 */
[--C-:B------:R-:W-:Y:S01]  /*3c20*/  FFMA.FTZ R5, R5, UR28, -R6.reuse ;  /* 0x0000001c05057c23 */ /* 0x100fe20008010806 */
[----:B------:R-:W-:Y:S01]  /*3c30*/  FMNMX.FTZ R10, R30, R9, !PT ;  /* 0x000000091e0a7209 */ /* 0x000fe20007810000 */
        /* <DEDUP_REMOVED lines=29> */
[----:B--2---:R-:W-:Y:S01]  /*3e10*/  FSEL R72, R72, -INF , P2 ;  /* 0xff80000048487808 */ /* 0x004fe20001000000 */
[--C-:B------:R-:W-:Y:S01]  /*3e20*/  FFMA.FTZ R10, R113, UR28, -R6.reuse ;  /* 0x0000001c710a7c23 */ /* 0x100fe20008010806 */
[----:B------:R-:W-:Y:S01]  /*3e30*/  FMNMX.FTZ R53, R21, R66, !PT ;  /* 0x0000004215357209 */ /* 0x000fe20007810000 */
[--C-:B------:R-:W-:Y:S01]  /*3e40*/  FFMA.FTZ R11, R111, UR28, -R6.reuse ;  /* 0x0000001c6f0b7c23 */ /* 0x100fe20008010806 */
[----:B------:R-:W-:Y:S01]  /*3e50*/  ISETP.GT.AND P2, PT, R115, 0x30, PT ;  /* 0x000000307300780c */ /* 0x000fe20003f44270 */
[----:B------:R-:W2:Y:S01]  /*3e60*/  MUFU.TANH R78, R78 ;  /* 0x0000004e004e7308 */ /* 0x000ea20000002400 */
[----:B0-----:R-:W-:Y:S01]  /*3e70*/  FSEL R66, R73, -INF , P0 ;  /* 0xff80000049427808 */ /* 0x001fe20000000000 */
[--C-:B------:R-:W-:Y:S01]  /*3e80*/  FFMA.FTZ R20, R109, UR28, -R6.reuse ;  /* 0x0000001c6d147c23 */ /* 0x100fe20008010806 */
[----:B------:R-:W-:Y:S01]  /*3e90*/  FMNMX.FTZ R53, R72, R53, !PT ;  /* 0x0000003548357209 */ /* 0x000fe20007810000 */
[--C-:B------:R-:W-:Y:S01]  /*3ea0*/  FFMA.FTZ R73, R107, UR28, -R6.reuse ;  /* 0x0000001c6b497c23 */ /* 0x100fe20008010806 */
[----:B------:R-:W-:Y:S01]  /*3eb0*/  ISETP.GT.AND P0, PT, R115, 0x31, PT ;  /* 0x000000317300780c */ /* 0x000fe20003f04270 */
[--C-:B------:R-:W-:Y:S01]  /*3ec0*/  FFMA.FTZ R97, R97, UR28, -R6.reuse ;  /* 0x0000001c61617c23 */ /* 0x100fe20008010806 */
[----:B---3--:R-:W-:Y:S01]  /*3ed0*/  FSEL R74, R74, -INF , P2 ;  /* 0xff8000004a4a7808 */ /* 0x008fe20001000000 */
[----:B------:R-:W0:Y:S01]  /*3ee0*/  MUFU.TANH R56, R56 ;  /* 0x0000003800387308 */ /* 0x000e220000002400 */
[----:B------:R-:W-:Y:S01]  /*3ef0*/  FMNMX.FTZ R53, R66, R53, !PT ;  /* 0x0000003542357209 */ /* 0x000fe20007810000 */
[--C-:B------:R-:W-:Y:S01]  /*3f00*/  FFMA.FTZ R91, R91, UR28, -R6.reuse ;  /* 0x0000001c5b5b7c23 */ /* 0x100fe20008010806 */
[----:B------:R-:W-:Y:S01]  /*3f10*/  ISETP.GT.AND P2, PT, R115, 0x38, PT ;  /* 0x000000387300780c */ /* 0x000fe20003f44270 */
[--C-:B------:R-:W-:Y:S01]  /*3f20*/  FFMA.FTZ R65, R65, UR28, -R6.reuse ;  /* 0x0000001c41417c23 */ /* 0x100fe20008010806 */
[----:B----4-:R-:W-:Y:S01]  /*3f30*/  FSEL R75, R75, -INF , P0 ;  /* 0xff8000004b4b7808 */ /* 0x010fe20000000000 */
[--C-:B------:R-:W-:Y:S01]  /*3f40*/  FFMA.FTZ R63, R63, UR28, -R6.reuse ;  /* 0x0000001c3f3f7c23 */ /* 0x100fe20008010806 */
[----:B------:R-:W-:Y:S01]  /*3f50*/  FMNMX.FTZ R68, R74, R53, !PT ;  /* 0x000000354a447209 */ /* 0x000fe20007810000 */
[----:B------:R-:W3:Y:S01]  /*3f60*/  MUFU.TANH R57, R57 ;  /* 0x0000003900397308 */ /* 0x000ee20000002400 */
[----:B------:R-:W-:Y:S01]  /*3f70*/  ISETP.GT.AND P0, PT, R115, 0x39, PT ;  /* 0x000000397300780c */ /* 0x000fe20003f04270 */
[--C-:B------:R-:W-:Y:S01]  /*3f80*/  FFMA.FTZ R53, R105, UR28, -R6.reuse ;  /* 0x0000001c69357c23 */ /* 0x100fe20008010806 */
[----:B-----5:R-:W-:Y:S01]  /*3f90*/  FSEL R77, R77, -INF , P2 ;  /* 0xff8000004d4d7808 */ /* 0x020fe20001000000 */
[--C-:B------:R-:W-:Y:S01]  /*3fa0*/  FFMA.FTZ R55, R55, UR28, -R6.reuse ;  /* 0x0000001c37377c23 */ /* 0x100fe20008010806 */
[----:B------:R-:W-:Y:S01]  /*3fb0*/  FMNMX.FTZ R68, R75, R68, !PT ;  /* 0x000000444b447209 */ /* 0x000fe20007810000 */
[--C-:B------:R-:W-:Y:S01]  /*3fc0*/  FFMA.FTZ R41, R41, UR28, -R6.reuse ;  /* 0x0000001c29297c23 */ /* 0x100fe20008010806 */
[----:B------:R-:W-:Y:S01]  /*3fd0*/  ISETP.GT.AND P2, PT, R115, 0x40, PT ;  /* 0x000000407300780c */ /* 0x000fe20003f44270 */
[----:B------:R-:W4:Y:S01]  /*3fe0*/  MUFU.TANH R58, R58 ;  /* 0x0000003a003a7308 */ /* 0x000f220000002400 */
[----:B-1----:R-:W-:Y:S01]  /*3ff0*/  FSEL R76, R76, -INF , P0 ;  /* 0xff8000004c4c7808 */ /* 0x002fe20000000000 */
[--C-:B------:R-:W-:Y:S01]  /*4000*/  FFMA.FTZ R35, R35, UR28, -R6.reuse ;  /* 0x0000001c23237c23 */ /* 0x100fe20008010806 */
[----:B------:R-:W-:Y:S01]  /*4010*/  FMNMX.FTZ R105, R77, R68, !PT ;  /* 0x000000444d697209 */ /* 0x000fe20007810000 */
[--C-:B------:R-:W-:Y:S01]  /*4020*/  FFMA.FTZ R27, R27, UR28, -R6.reuse ;  /* 0x0000001c1b1b7c23 */ /* 0x100fe20008010806 */
[----:B------:R-:W-:Y:S01]  /*4030*/  ISETP.GT.AND P0, PT, R115, 0x41, PT ;  /* 0x000000417300780c */ /* 0x000fe20003f04270 */
[----:B------:R-:W-:Y:S01]  /*4040*/  FFMA.FTZ R3, R3, UR28, -R6 ;  /* 0x0000001c03037c23 */ /* 0x000fe20008010806 */
[----:B--2---:R-:W-:Y:S01]  /*4050*/  FSEL R78, R78, -INF , P2 ;  /* 0xff8000004e4e7808 */ /* 0x004fe20001000000 */
[----:B------:R-:W1:Y:S01]  /*4060*/  MUFU.TANH R59, R59 ;  /* 0x0000003b003b7308 */ /* 0x000e620000002400 */
[----:B------:R-:W-:-:S02]  /*4070*/  FMNMX.FTZ R105, R76, R105, !PT ;  /* 0x000000694c697209 */ /* 0x000fc40007810000 */
[----:B------:R-:W-:Y:S02]  /*4080*/  ISETP.GT.AND P2, PT, R115, 0x48, PT ;  /* 0x000000487300780c */ /* 0x000fe40003f44270 */
[----:B0-----:R-:W-:Y:S01]  /*4090*/  FSEL R68, R56, -INF , P0 ;  /* 0xff80000038447808 */ /* 0x001fe20000000000 */
[--C-:B------:R-:W-:Y:S01]  /*40a0*/  FFMA.FTZ R56, R103, UR28, -R6.reuse ;  /* 0x0000001c67387c23 */ /* 0x100fe20008010806 */
[----:B------:R-:W-:Y:S01]  /*40b0*/  FMNMX.FTZ R105, R78, R105, !PT ;  /* 0x000000694e697209 */ /* 0x000fe20007810000 */
[----:B------:R-:W0:Y:S01]  /*40c0*/  MUFU.TANH R60, R60 ;  /* 0x0000003c003c7308 */ /* 0x000e220000002400 */
[----:B------:R-:W-:Y:S02]  /*40d0*/  ISETP.GT.AND P0, PT, R115, 0x49, PT ;  /* 0x000000497300780c */ /* 0x000fe40003f04270 */
[----:B---3--:R-:W-:Y:S01]  /*40e0*/  FSEL R82, R57, -INF , P2 ;  /* 0xff80000039527808 */ /* 0x008fe20001000000 */
[----:B------:R-:W-:-:S01]  /*40f0*/  FFMA.FTZ R57, R101, UR28, -R6 ;  /* 0x0000001c65397c23 */ /* 0x000fc20008010806 */
[----:B------:R-:W-:-:S02]  /*4100*/  FMNMX.FTZ R105, R68, R105, !PT ;  /* 0x0000006944697209 */ /* 0x000fc40007810000 */
[C---:B------:R-:W-:Y:S01]  /*4110*/  ISETP.GT.AND P2, PT, R115.reuse, 0x50, PT ;  /* 0x000000507300780c */ /* 0x040fe20003f44270 */
[----:B------:R-:W2:Y:S01]  /*4120*/  MUFU.TANH R62, R62 ;  /* 0x0000003e003e7308 */ /* 0x000ea20000002400 */
[----:B----4-:R-:W-:Y:S02]  /*4130*/  FSEL R58, R58, -INF , P0 ;  /* 0xff8000003a3a7808 */ /* 0x010fe40000000000 */
[----:B------:R-:W-:Y:S02]  /*4140*/  FMNMX.FTZ R105, R82, R105, !PT ;  /* 0x0000006952697209 */ /* 0x000fe40007810000 */
[----:B------:R-:W-:Y:S02]  /*4150*/  ISETP.GT.AND P0, PT, R115, 0x51, PT ;  /* 0x000000517300780c */ /* 0x000fe40003f04270 */
[----:B-1----:R-:W-:Y:S01]  /*4160*/  FSEL R59, R59, -INF , P2 ;  /* 0xff8000003b3b7808 */ /* 0x002fe20001000000 */
[----:B------:R-:W1:Y:S01]  /*4170*/  MUFU.TANH R61, R61 ;  /* 0x0000003d003d7308 */ /* 0x000e620000002400 */
[----:B------:R-:W-:-:S02]  /*4180*/  FMNMX.FTZ R86, R58, R105, !PT ;  /* 0x000000693a567209 */ /* 0x000fc40007810000 */
[----:B0-----:R-:W-:Y:S01]  /*4190*/  FSEL R84, R60, -INF , P0 ;  /* 0xff8000003c547808 */ /* 0x001fe20000000000 */
[----:B------:R-:W-:-:S01]  /*41a0*/  FFMA.FTZ R60, R99, UR28, -R6 ;  /* 0x0000001c633c7c23 */ /* 0x000fc20008010806 */
[----:B------:R-:W-:Y:S02]  /*41b0*/  ISETP.GT.AND P2, PT, R115, 0x58, PT ;  /* 0x000000587300780c */ /* 0x000fe40003f44270 */
[----:B------:R-:W-:Y:S01]  /*41c0*/  FMNMX.FTZ R99, R59, R86, !PT ;  /* 0x000000563b637209 */ /* 0x000fe20007810000 */
[----:B------:R-:W0:Y:S01]  /*41d0*/  MUFU.TANH R40, R40 ;  /* 0x0000002800287308 */ /* 0x000e220000002400 */
[----:B------:R-:W-:Y:S02]  /*41e0*/  ISETP.GT.AND P0, PT, R115, 0x59, PT ;  /* 0x000000597300780c */ /* 0x000fe40003f04270 */
[----:B--2---:R-:W-:Y:S02]  /*41f0*/  FSEL R62, R62, -INF , P2 ;  /* 0xff8000003e3e7808 */ /* 0x004fe40001000000 */
[----:B------:R-:W-:-:S02]  /*4200*/  FMNMX.FTZ R99, R84, R99, !PT ;  /* 0x0000006354637209 */ /* 0x000fc40007810000 */
[----:B------:R-:W-:Y:S01]  /*4210*/  ISETP.GT.AND P2, PT, R115, 0x60, PT ;  /* 0x000000607300780c */ /* 0x000fe20003f44270 */
[----:B------:R-:W2:Y:S01]  /*4220*/  MUFU.TANH R64, R64 ;  /* 0x0000004000407308 */ /* 0x000ea20000002400 */
[----:B-1----:R-:W-:Y:S01]  /*4230*/  FSEL R86, R61, -INF , P0 ;  /* 0xff8000003d567808 */ /* 0x002fe20000000000 */
[----:B------:R-:W-:Y:S01]  /*4240*/  FFMA.FTZ R61, R95, UR28, -R6 ;  /* 0x0000001c5f3d7c23 */ /* 0x000fe20008010806 */
        /* <DEDUP_REMOVED lines=31> */
[----:B------:R-:W0:Y:S08]  /*4440*/  MUFU.TANH R44, R44 ;  /* 0x0000002c002c7308 */ /* 0x000e300000002400 */
[----:B------:R-:W3:Y:S08]  /*4450*/  MUFU.TANH R48, R48 ;  /* 0x0000003000307308 */ /* 0x000ef00000002400 */
[----:B------:R-:W4:Y:S08]  /*4460*/  MUFU.TANH R46, R46 ;  /* 0x0000002e002e7308 */ /* 0x000f300000002400 */
[----:B------:R2:W-:Y:S08]  /*4470*/  MUFU.EX2 R80, R93 ;  /* 0x0000005d00507308 */ /* 0x0005f00000000800 */
[----:B------:R-:W5:Y:S01]  /*4480*/  MUFU.TANH R49, R49 ;  /* 0x0000003100317308 */ /* 0x000f620000002400 */
[----:B--2---:R-:W-:Y:S01]  /*4490*/  FSEL R93, R38, -INF , P0 ;  /* 0xff800000265d7808 */ /* 0x004fe20000000000 */
[----:B------:R-:W-:Y:S01]  /*44a0*/  FFMA.FTZ R38, R87, UR28, -R6 ;  /* 0x0000001c57267c23 */ /* 0x000fe20008010806 */
[----:B------:R-:W-:-:S02]  /*44b0*/  ISETP.GT.AND P0, PT, R115, 0x81, PT ;  /* 0x000000817300780c */ /* 0x000fc40003f04270 */
[----:B-1----:R-:W-:Y:S01]  /*44c0*/  FSEL R87, R45, -INF , P2 ;  /* 0xff8000002d577808 */ /* 0x002fe20001000000 */
[----:B------:R-:W-:-:S01]  /*44d0*/  FFMA.FTZ R45, R85, UR28, -R6 ;  /* 0x0000001c552d7c23 */ /* 0x000fc20008010806 */
[----:B------:R-:W-:Y:S01]  /*44e0*/  FMNMX.FTZ R88, R93, R88, !PT ;  /* 0x000000585d587209 */ /* 0x000fe20007810000 */
[----:B------:R-:W1:Y:S01]  /*44f0*/  MUFU.TANH R50, R50 ;  /* 0x0000003200327308 */ /* 0x000e620000002400 */
[----:B------:R-:W-:Y:S02]  /*4500*/  ISETP.GT.AND P2, PT, R115, 0x88, PT ;  /* 0x000000887300780c */ /* 0x000fe40003f44270 */
[----:B0-----:R-:W-:Y:S02]  /*4510*/  FSEL R44, R44, -INF , P0 ;  /* 0xff8000002c2c7808 */ /* 0x001fe40000000000 */
[----:B------:R-:W-:Y:S02]  /*4520*/  FMNMX.FTZ R85, R87, R88, !PT ;  /* 0x0000005857557209 */ /* 0x000fe40007810000 */
[----:B------:R-:W-:Y:S01]  /*4530*/  ISETP.GT.AND P0, PT, R115, 0x89, PT ;  /* 0x000000897300780c */ /* 0x000fe20003f04270 */
[----:B------:R-:W0:Y:S01]  /*4540*/  MUFU.TANH R52, R52 ;  /* 0x0000003400347308 */ /* 0x000e220000002400 */
[----:B---3--:R-:W-:-:S02]  /*4550*/  FSEL R48, R48, -INF , P2 ;  /* 0xff80000030307808 */ /* 0x008fc40001000000 */
[----:B------:R-:W-:Y:S02]  /*4560*/  FMNMX.FTZ R95, R44, R85, !PT ;  /* 0x000000552c5f7209 */ /* 0x000fe40007810000 */
[----:B------:R-:W-:Y:S02]  /*4570*/  ISETP.GT.AND P2, PT, R115, 0x90, PT ;  /* 0x000000907300780c */ /* 0x000fe40003f44270 */
[----:B----4-:R-:W-:Y:S01]  /*4580*/  FSEL R85, R46, -INF , P0 ;  /* 0xff8000002e557808 */ /* 0x010fe20000000000 */
[----:B------:R-:W2:Y:S01]  /*4590*/  MUFU.TANH R36, R36 ;  /* 0x0000002400247308 */ /* 0x000ea20000002400 */
[----:B------:R-:W-:Y:S01]  /*45a0*/  FMNMX.FTZ R88, R48, R95, !PT ;  /* 0x0000005f30587209 */ /* 0x000fe20007810000 */
[--C-:B------:R-:W-:Y:S01]  /*45b0*/  FFMA.FTZ R46, R83, UR28, -R6.reuse ;  /* 0x0000001c532e7c23 */ /* 0x100fe20008010806 */
[----:B------:R-:W-:Y:S02]  /*45c0*/  ISETP.GT.AND P0, PT, R115, 0x91, PT ;  /* 0x000000917300780c */ /* 0x000fe40003f04270 */
[----:B-----5:R-:W-:Y:S01]  /*45d0*/  FSEL R83, R49, -INF , P2 ;  /* 0xff80000031537808 */ /* 0x020fe20001000000 */
[----:B------:R-:W-:-:S01]  /*45e0*/  FFMA.FTZ R49, R81, UR28, -R6 ;  /* 0x0000001c51317c23 */ /* 0x000fc20008010806 */
[----:B------:R-:W-:Y:S01]  /*45f0*/  FMNMX.FTZ R88, R85, R88, !PT ;  /* 0x0000005855587209 */ /* 0x000fe20007810000 */
[----:B------:R-:W-:Y:S01]  /*4600*/  MUFU.EX2 R5, R5 ;  /* 0x0000000500057308 */ /* 0x000fe20000000800 */
[----:B------:R-:W-:-:S02]  /*4610*/  ISETP.GT.AND P2, PT, R115, 0x98, PT ;  /* 0x000000987300780c */ /* 0x000fc40003f44270 */
[----:B-1----:R-:W-:Y:S02]  /*4620*/  FSEL R94, R50, -INF , P0 ;  /* 0xff800000325e7808 */ /* 0x002fe40000000000 */
[----:B------:R-:W-:Y:S02]  /*4630*/  FMNMX.FTZ R95, R83, R88, !PT ;  /* 0x00000058535f7209 */ /* 0x000fe40007810000 */
[----:B------:R-:W-:Y:S01]  /*4640*/  ISETP.GT.AND P0, PT, R115, 0x99, PT ;  /* 0x000000997300780c */ /* 0x000fe20003f04270 */
[----:B------:R-:W-:Y:S01]  /*4650*/  MUFU.EX2 R8, R8 ;  /* 0x0000000800087308 */ /* 0x000fe20000000800 */
[----:B0-----:R-:W-:Y:S01]  /*4660*/  FSEL R81, R52, -INF , P2 ;  /* 0xff80000034517808 */ /* 0x001fe20001000000 */
[--C-:B------:R-:W-:Y:S01]  /*4670*/  FFMA.FTZ R52, R67, UR28, -R6.reuse ;  /* 0x0000001c43347c23 */ /* 0x100fe20008010806 */
[----:B------:R-:W-:Y:S02]  /*4680*/  FMNMX.FTZ R50, R94, R95, !PT ;  /* 0x0000005f5e327209 */ /* 0x000fe40007810000 */
[----:B--2---:R-:W-:Y:S01]  /*4690*/  FSEL R95, R36, -INF , P0 ;  /* 0xff800000245f7808 */ /* 0x004fe20000000000 */
[----:B------:R-:W-:-:S01]  /*46a0*/  FFMA.FTZ R36, R69, UR28, -R6 ;  /* 0x0000001c45247c23 */ /* 0x000fc20008010806 */
[----:B------:R-:W-:Y:S01]  /*46b0*/  FMNMX.FTZ R50, R81, R50, !PT ;  /* 0x0000003251327209 */ /* 0x000fe20007810000 */
[----:B------:R-:W-:-:S01]  /*46c0*/  FFMA.FTZ R69, R71, UR28, -R6 ;  /* 0x0000001c47457c23 */ /* 0x000fc20008010806 */
[----:B------:R-:W-:Y:S02]  /*46d0*/  MUFU.EX2 R24, R24 ;  /* 0x0000001800187308 */ /* 0x000fe40000000800 */
[----:B------:R-:W-:Y:S01]  /*46e0*/  FMNMX.FTZ R88, R95, R50, !PT ;  /* 0x000000325f587209 */ /* 0x000fe20007810000 */
[----:B------:R-:W-:-:S04]  /*46f0*/  FFMA.FTZ R50, R79, UR28, -R6 ;  /* 0x0000001c4f327c23 */ /* 0x000fc80008010806 */
[----:B------:R-:W0:Y:S01]  /*4700*/  SHFL.BFLY PT, R71, R88, 0x2, 0x1f ;  /* 0x0c401f0058477f89 */ /* 0x000e2200000e0000 */
[----:B------:R-:W1:Y:S08]  /*4710*/  MUFU.EX2 R25, R25 ;  /* 0x0000001900197308 */ /* 0x000e700000000800 */
[----:B------:R-:W-:Y:S08]  /*4720*/  MUFU.EX2 R26, R26 ;  /* 0x0000001a001a7308 */ /* 0x000ff00000000800 */
[----:B------:R-:W-:Y:S01]  /*4730*/  MUFU.EX2 R7, R7 ;  /* 0x0000000700077308 */ /* 0x000fe20000000800 */
[----:B-1----:R-:W-:-:S04]  /*4740*/  F2FP.SATFINITE.E4M3.F32.PACK_AB_MERGE_C R185, R25, R24, RZ ;  /* 0x0000001819b9723e */ /* 0x002fc800048070ff */
[----:B------:R-:W-:Y:S02]  /*4750*/  F2FP.SATFINITE.E4M3.F32.PACK_AB_MERGE_C R185, R8, R5, R185 ;  /* 0x0000000508b9723e */ /* 0x000fe400048070b9 */
[----:B0-----:R-:W-:Y:S01]  /*4760*/  FMNMX.FTZ R71, R88, R71, !PT ;  /* 0x0000004758477209 */ /* 0x001fe20007810000 */
[----:B------:R-:W-:Y:S04]  /*4770*/  MUFU.EX2 R9, R119 ;  /* 0x0000007700097308 */ /* 0x000fe80000000800 */
[----:B------:R-:W0:Y:S04]  /*4780*/  SHFL.BFLY PT, R88, R71, 0x1, 0x1f ;  /* 0x0c201f0047587f89 */ /* 0x000e2800000e0000 */
[----:B------:R-:W1:Y:S08]  /*4790*/  MUFU.EX2 R12, R12 ;  /* 0x0000000c000c7308 */ /* 0x000e700000000800 */
[----:B------:R-:W-:Y:S08]  /*47a0*/  MUFU.EX2 R10, R10 ;  /* 0x0000000a000a7308 */ /* 0x000ff00000000800 */
[----:B------:R-:W-:Y:S01]  /*47b0*/  MUFU.EX2 R11, R11 ;  /* 0x0000000b000b7308 */ /* 0x000fe20000000800 */
[----:B-1----:R-:W-:-:S02]  /*47c0*/  F2FP.SATFINITE.E4M3.F32.PACK_AB_MERGE_C R187, R12, R9, RZ ;  /* 0x000000090cbb723e */ /* 0x002fc400048070ff */
[----:B0-----:R-:W-:Y:S02]  /*47d0*/  FMNMX.FTZ R88, R71, R88, !PT ;  /* 0x0000005847587209 */ /* 0x001fe40007810000 */
[----:B------:R-:W-:Y:S02]  /*47e0*/  F2FP.SATFINITE.E4M3.F32.PACK_AB_MERGE_C R187, R7, R26, R187 ;  /* 0x0000001a07bb723e */ /* 0x000fe400048070bb */
[C---:B------:R-:W-:Y:S01]  /*47f0*/  FSETP.NEU.FTZ.AND P0, PT, R88.reuse, -INF , PT ;  /* 0xff8000005800780b */ /* 0x040fe20003f1d000 */
[----:B------:R-:W-:-:S01]  /*4800*/  FFMA.FTZ R39, R88, R39, -8 ;  /* 0xc100000058277423 */ /* 0x000fc20000010027 */
        /* <DEDUP_REMOVED lines=41> */
[----:B------:R-:W-:-:S02]  /*4aa0*/  FFMA.FTZ R81, R81, UR28, -R39 ;  /* 0x0000001c51517c23 */ /* 0x000fc40008010827 */
[----:B------:R-:W1:Y:S08]  /*4ab0*/  MUFU.EX2 R29, R29 ;  /* 0x0000001d001d7308 */ /* 0x000e700000000800 */
[----:B------:R2:W-:Y:S01]  /*4ac0*/  MUFU.EX2 R51, R32 ;  /* 0x0000002000337308 */ /* 0x0005e20000000800 */
[----:B0-----:R-:W-:-:S04]  /*4ad0*/  F2FP.SATFINITE.E4M3.F32.PACK_AB_MERGE_C R184, R104, R33, RZ ;  /* 0x0000002168b8723e */ /* 0x001fc800048070ff */
[----:B------:R-:W-:-:S03]  /*4ae0*/  F2FP.SATFINITE.E4M3.F32.PACK_AB_MERGE_C R184, R31, R28, R184 ;  /* 0x0000001c1fb8723e */ /* 0x000fc600048070b8 */
[----:B------:R0:W-:Y:S01]  /*4af0*/  MUFU.EX2 R67, R66 ;  /* 0x0000004200437308 */ /* 0x0001e20000000800 */
[----:B--2---:R-:W-:-:S01]  /*4b00*/  FFMA.FTZ R32, R75, UR28, -R39 ;  /* 0x0000001c4b207c23 */ /* 0x004fc20008010827 */
[----:B------:R-:W-:-:S04]  /*4b10*/  FADD.FTZ R75, R5, R8 ;  /* 0x00000008054b7221 */ /* 0x000fc80000010000 */
[----:B------:R-:W-:Y:S02]  /*4b20*/  FADD.FTZ R74, R24, R75 ;  /* 0x0000004b184a7221 */ /* 0x000fe40000010000 */
[----:B------:R-:W2:Y:S01]  /*4b30*/  MUFU.EX2 R30, R30 ;  /* 0x0000001e001e7308 */ /* 0x000ea20000000800 */
[----:B0-----:R-:W-:-:S01]  /*4b40*/  FFMA.FTZ R66, R68, UR28, -R39 ;  /* 0x0000001c44427c23 */ /* 0x001fc20008010827 */
[----:B------:R-:W-:Y:S01]  /*4b50*/  FADD.FTZ R68, R28, R31 ;  /* 0x0000001f1c447221 */ /* 0x000fe20000010000 */
[----:B------:R-:W-:-:S03]  /*4b60*/  FADD.FTZ R79, R25, R74 ;  /* 0x0000004a194f7221 */ /* 0x000fc60000010000 */
[----:B------:R-:W-:Y:S01]  /*4b70*/  FADD.FTZ R75, R33, R68 ;  /* 0x00000044214b7221 */ /* 0x000fe20000010000 */
[----:B------:R-:W-:-:S01]  /*4b80*/  FADD.FTZ R74, R26, R79 ;  /* 0x0000004f1a4a7221 */ /* 0x000fc20000010000 */
[----:B------:R0:W3:Y:S02]  /*4b90*/  MUFU.EX2 R106, R43 ;  /* 0x0000002b006a7308 */ /* 0x0000e40000000800 */
[----:B------:R-:W-:-:S01]  /*4ba0*/  FADD.FTZ R68, R104, R75 ;  /* 0x0000004b68447221 */ /* 0x000fc20000010000 */
[----:B------:R-:W-:-:S03]  /*4bb0*/  FADD.FTZ R74, R7, R74 ;  /* 0x0000004a074a7221 */ /* 0x000fc60000010000 */
[----:B-1----:R-:W-:Y:S01]  /*4bc0*/  FADD.FTZ R75, R29, R68 ;  /* 0x000000441d4b7221 */ /* 0x002fe20000010000 */
[----:B------:R-:W-:-:S01]  /*4bd0*/  FADD.FTZ R79, R9, R74 ;  /* 0x0000004a094f7221 */ /* 0x000fc20000010000 */
[----:B------:R-:W-:Y:S01]  /*4be0*/  MUFU.EX2 R13, R13 ;  /* 0x0000000d000d7308 */ /* 0x000fe20000000800 */
[----:B0-----:R-:W-:-:S01]  /*4bf0*/  FFMA.FTZ R43, R58, UR28, -R39 ;  /* 0x0000001c3a2b7c23 */ /* 0x001fc20008010827 */
[----:B--2---:R-:W-:Y:S01]  /*4c00*/  FADD.FTZ R2, R30, R75 ;  /* 0x0000004b1e027221 */ /* 0x004fe20000010000 */
[----:B------:R-:W-:-:S01]  /*4c10*/  FADD.FTZ R79, R12, R79 ;  /* 0x0000004f0c4f7221 */ /* 0x000fc20000010000 */
[----:B------:R-:W-:Y:S02]  /*4c20*/  FFMA.FTZ R58, R84, UR28, -R39 ;  /* 0x0000001c543a7c23 */ /* 0x000fe40008010827 */
[----:B------:R-:W-:-:S01]  /*4c30*/  FADD.FTZ R75, R51, R2 ;  /* 0x00000002334b7221 */ /* 0x000fc20000010000 */
[--C-:B------:R-:W-:Y:S01]  /*4c40*/  FFMA.FTZ R2, R92, UR28, -R39.reuse ;  /* 0x0000001c5c027c23 */ /* 0x100fe20008010827 */
[----:B------:R-:W-:Y:S01]  /*4c50*/  MUFU.EX2 R14, R14 ;  /* 0x0000000e000e7308 */ /* 0x000fe20000000800 */
[----:B------:R-:W-:-:S01]  /*4c60*/  FFMA.FTZ R39, R95, UR28, -R39 ;  /* 0x0000001c5f277c23 */ /* 0x000fc20008010827 */
[C---:B---3--:R-:W-:Y:S01]  /*4c70*/  FADD.FTZ R6, R106.reuse, R75 ;  /* 0x0000004b6a067221 */ /* 0x048fe20000010000 */
[----:B------:R-:W-:-:S04]  /*4c80*/  F2FP.SATFINITE.E4M3.F32.PACK_AB_MERGE_C R186, R106, R51, RZ ;  /* 0x000000336aba723e */ /* 0x000fc800048070ff */
[----:B------:R-:W-:Y:S01]  /*4c90*/  F2FP.SATFINITE.E4M3.F32.PACK_AB_MERGE_C R186, R30, R29, R186 ;  /* 0x0000001d1eba723e */ /* 0x000fe200048070ba */
[----:B------:R-:W0:Y:S01]  /*4ca0*/  MUFU.EX2 R72, R72 ;  /* 0x0000004800487308 */ /* 0x000e220000000800 */
[----:B------:R-:W-:Y:S02]  /*4cb0*/  CS2R R28, SRZ ;  /* 0x00000000001c7805 */ /* 0x000fe4000001ff00 */
[----:B------:R-:W-:-:S05]  /*4cc0*/  CS2R R30, SRZ ;  /* 0x00000000001e7805 */ /* 0x000fca000001ff00 */
[----:B------:R-:W-:Y:S08]  /*4cd0*/  MUFU.EX2 R59, R62 ;  /* 0x0000003e003b7308 */ /* 0x000ff00000000800 */
[----:B------:R-:W-:Y:S01]  /*4ce0*/  MUFU.EX2 R53, R53 ;  /* 0x0000003500357308 */ /* 0x000fe20000000800 */
[----:B0-----:R-:W-:-:S04]  /*4cf0*/  F2FP.SATFINITE.E4M3.F32.PACK_AB_MERGE_C R180, R67, R72, RZ ;  /* 0x0000004843b4723e */ /* 0x001fc800048070ff */
[----:B------:R-:W-:-:S03]  /*4d00*/  F2FP.SATFINITE.E4M3.F32.PACK_AB_MERGE_C R180, R14, R13, R180 ;  /* 0x0000000d0eb4723e */ /* 0x000fc600048070b4 */
[----:B------:R0:W-:Y:S08]  /*4d10*/  MUFU.EX2 R62, R64 ;  /* 0x00000040003e7308 */ /* 0x0001f00000000800 */
[----:B------:R-:W1:Y:S01]  /*4d20*/  MUFU.EX2 R15, R15 ;  /* 0x0000000f000f7308 */ /* 0x000e620000000800 */
[----:B0-----:R-:W-:-:S01]  /*4d30*/  FADD.FTZ R64, R10, R79 ;  /* 0x0000004f0a407221 */ /* 0x001fc20000010000 */
[----:B------:R-:W-:-:S04]  /*4d40*/  FADD.FTZ R79, R13, R6 ;  /* 0x000000060d4f7221 */ /* 0x000fc80000010000 */
[----:B------:R-:W-:Y:S02]  /*4d50*/  FADD.FTZ R79, R14, R79 ;  /* 0x0000004f0e4f7221 */ /* 0x000fe40000010000 */
[----:B------:R-:W0:Y:S02]  /*4d60*/  MUFU.EX2 R56, R56 ;  /* 0x0000003800387308 */ /* 0x000e240000000800 */
[----:B------:R-:W-:-:S04]  /*4d70*/  FADD.FTZ R6, R72, R79 ;  /* 0x0000004f48067221 */ /* 0x000fc80000010000 */
[----:B------:R-:W-:Y:S02]  /*4d80*/  FADD.FTZ R6, R67, R6 ;  /* 0x0000000643067221 */ /* 0x000fe40000010000 */
[----:B------:R2:W-:Y:S08]  /*4d90*/  MUFU.EX2 R40, R97 ;  /* 0x0000006100287308 */ /* 0x0005f00000000800 */
[----:B------:R-:W3:Y:S01]  /*4da0*/  MUFU.EX2 R32, R32 ;  /* 0x0000002000207308 */ /* 0x000ee20000000800 */
[----:B--2---:R-:W-:-:S04]  /*4db0*/  FADD.FTZ R97, R11, R64 ;  /* 0x000000400b617221 */ /* 0x004fc80000010000 */
[----:B------:R-:W-:Y:S01]  /*4dc0*/  FADD.FTZ R64, R20, R97 ;  /* 0x0000006114407221 */ /* 0x000fe20000010000 */
[----:B-1----:R-:W-:-:S01]  /*4dd0*/  FADD.FTZ R97, R15, R6 ;  /* 0x000000060f617221 */ /* 0x002fc20000010000 */
[C---:B------:R-:W-:Y:S01]  /*4de0*/  F2FP.SATFINITE.E4M3.F32.PACK_AB_MERGE_C R20, R73.reuse, R20, RZ ;  /* 0x000000144914723e */ /* 0x040fe200048070ff */
[----:B------:R-:W1:Y:S01]  /*4df0*/  MUFU.EX2 R57, R57 ;  /* 0x0000003900397308 */ /* 0x000e620000000800 */
[----:B------:R-:W-:-:S01]  /*4e00*/  FADD.FTZ R64, R73, R64 ;  /* 0x0000004049407221 */ /* 0x000fc20000010000 */
[----:B------:R-:W-:Y:S02]  /*4e10*/  CS2R R72, SRZ ;  /* 0x0000000000487805 */ /* 0x000fe4000001ff00 */
[----:B------:R-:W-:Y:S01]  /*4e20*/  F2FP.SATFINITE.E4M3.F32.PACK_AB_MERGE_C R181, R11, R10, R20 ;  /* 0x0000000a0bb5723e */ /* 0x000fe20004807014 */
[----:B------:R-:W-:-:S03]  /*4e30*/  FADD.FTZ R99, R53, R64 ;  /* 0x0000004035637221 */ /* 0x000fc60000010000 */
[----:B------:R-:W2:Y:S01]  /*4e40*/  MUFU.EX2 R77, R77 ;  /* 0x0000004d004d7308 */ /* 0x000ea20000000800 */
[----:B0-----:R-:W-:-:S01]  /*4e50*/  FADD.FTZ R64, R56, R99 ;  /* 0x0000006338407221 */ /* 0x001fc20000010000 */
[----:B---3--:R-:W-:-:S06]  /*4e60*/  FADD.FTZ R6, R32, R97 ;  /* 0x0000006120067221 */ /* 0x008fcc0000010000 */
        /* <DEDUP_REMOVED lines=9> */
[----:B------:R-:W-:Y:S01]  /*4f00*/  CS2R R56, SRZ ;  /* 0x0000000000387805 */ /* 0x000fe2000001ff00 */
[----:B------:R-:W0:Y:S01]  /*4f10*/  MUFU.EX2 R61, R61 ;  /* 0x0000003d003d7308 */ /* 0x000e220000000800 */
[----:B-1----:R-:W-:-:S01]  /*4f20*/  FADD.FTZ R6, R76, R95 ;  /* 0x0000005f4c067221 */ /* 0x002fc20000010000 */
[----:B------:R-:W-:-:S04]  /*4f30*/  F2FP.SATFINITE.E4M3.F32.PACK_AB_MERGE_C R76, R76, R77, RZ ;  /* 0x0000004d4c4c723e */ /* 0x000fc800048070ff */
[----:B------:R-:W-:Y:S02]  /*4f40*/  F2FP.SATFINITE.E4M3.F32.PACK_AB_MERGE_C R182, R32, R15, R76 ;  /* 0x0000000f20b6723e */ /* 0x000fe4000480704c */
[----:B------:R-:W-:Y:S01]  /*4f50*/  CS2R R32, SRZ ;  /* 0x0000000000207805 */ /* 0x000fe2000001ff00 */
[----:B------:R-:W1:Y:S01]  /*4f60*/  MUFU.EX2 R66, R66 ;  /* 0x0000004200427308 */ /* 0x000e620000000800 */
[----:B--2---:R-:W-:-:S01]  /*4f70*/  FADD.FTZ R9, R21, R6 ;  /* 0x0000000615097221 */ /* 0x004fc20000010000 */
[----:B------:R-:W-:-:S06]  /*4f80*/  CS2R R76, SRZ ;  /* 0x00000000004c7805 */ /* 0x000fcc000001ff00 */
        /* <DEDUP_REMOVED lines=27> */
[----:B0-----:R-:W-:-:S01]  /*5140*/  FADD.FTZ R8, R46, R25 ;  /* 0x000000192e087221 */ /* 0x001fc20000010000 */
[----:B------:R-:W-:-:S06]  /*5150*/  CS2R R24, SRZ ;  /* 0x0000000000187805 */ /* 0x000fcc000001ff00 */
[----:B------:R-:W0:Y:S01]  /*5160*/  MUFU.EX2 R36, R36 ;  /* 0x0000002400247308 */ /* 0x000e220000000800 */
[C---:B-1----:R-:W-:Y:S01]  /*5170*/  F2FP.SATFINITE.E4M3.F32.PACK_AB_MERGE_C R46, R49.reuse, R46, RZ ;  /* 0x0000002e312e723e */ /* 0x042fe200048070ff */
[----:B------:R-:W-:-:S03]  /*5180*/  FADD.FTZ R49, R49, R8 ;  /* 0x0000000831317221 */ /* 0x000fc60000010000 */
[----:B------:R-:W-:-:S03]  /*5190*/  F2FP.SATFINITE.E4M3.F32.PACK_AB_MERGE_C R179, R45, R38, R46 ;  /* 0x000000262db3723e */ /* 0x000fc6000480702e */
[----:B------:R-:W1:Y:S01]  /*51a0*/  MUFU.EX2 R43, R90 ;  /* 0x0000005a002b7308 */ /* 0x000e620000000800 */
[C---:B--2---:R-:W-:Y:S01]  /*51b0*/  F2FP.SATFINITE.E4M3.F32.PACK_AB_MERGE_C R59, R86.reuse, R59, RZ ;  /* 0x0000003b563b723e */ /* 0x044fe200048070ff */
[----:B------:R-:W-:-:S03]  /*51c0*/  FADD.FTZ R86, R86, R5 ;  /* 0x0000000556567221 */ /* 0x000fc60000010000 */
[----:B------:R-:W-:Y:S02]  /*51d0*/  F2FP.SATFINITE.E4M3.F32.PACK_AB_MERGE_C R178, R58, R37, R59 ;  /* 0x000000253ab2723e */ /* 0x000fe4000480703b */
[----:B------:R-:W-:Y:S01]  /*51e0*/  CS2R R58, SRZ ;  /* 0x00000000003a7805 */ /* 0x000fe2000001ff00 */
        /* <DEDUP_REMOVED lines=9> */
[----:B------:R0:W3:Y:S01]  /*5280*/  MUFU.EX2 R75, R70 ;  /* 0x00000046004b7308 */ /* 0x0000e20000000800 */
[----:B-1----:R-:W-:-:S07]  /*5290*/  FADD.FTZ R6, R54, R5 ;  /* 0x0000000536067221 */ /* 0x002fce0000010000 */
[----:B------:R-:W1:Y:S01]  /*52a0*/  MUFU.EX2 R52, R52 ;  /* 0x0000003400347308 */ /* 0x000e620000000800 */
[C---:B--2---:R-:W-:Y:S01]  /*52b0*/  F2FP.SATFINITE.E4M3.F32.PACK_AB_MERGE_C R50, R65.reuse, R50, RZ ;  /* 0x000000324132723e */ /* 0x044fe200048070ff */
[----:B------:R-:W-:Y:S01]  /*52c0*/  FADD.FTZ R65, R65, R8 ;  /* 0x0000000841417221 */ /* 0x000fe20000010000 */
[----:B0-----:R-:W-:Y:S02]  /*52d0*/  CS2R R70, SRZ ;  /* 0x0000000000467805 */ /* 0x001fe4000001ff00 */
[----:B------:R-:W-:Y:S02]  /*52e0*/  F2FP.SATFINITE.E4M3.F32.PACK_AB_MERGE_C R173, R69, R36, R50 ;  /* 0x0000002445ad723e */ /* 0x000fe40004807032 */
[----:B------:R-:W-:Y:S02]  /*52f0*/  CS2R R36, SRZ ;  /* 0x0000000000247805 */ /* 0x000fe4000001ff00 */
[----:B------:R-:W-:Y:S01]  /*5300*/  CS2R R50, SRZ ;  /* 0x0000000000327805 */ /* 0x000fe2000001ff00 */
[----:B------:R-:W0:Y:S01]  /*5310*/  MUFU.EX2 R2, R2 ;  /* 0x0000000200027308 */ /* 0x000e220000000800 */
[C---:B---3--:R-:W-:Y:S01]  /*5320*/  F2FP.SATFINITE.E4M3.F32.PACK_AB_MERGE_C R54, R75.reuse, R54, RZ ;  /* 0x000000364b36723e */ /* 0x048fe200048070ff */
[----:B------:R-:W-:Y:S01]  /*5330*/  FADD.FTZ R75, R75, R6 ;  /* 0x000000064b4b7221 */ /* 0x000fe20000010000 */
[----:B------:R-:W-:-:S02]  /*5340*/  CS2R R68, SRZ ;  /* 0x0000000000447805 */ /* 0x000fc4000001ff00 */
[----:B------:R-:W-:-:S03]  /*5350*/  F2FP.SATFINITE.E4M3.F32.PACK_AB_MERGE_C R172, R62, R43, R54 ;  /* 0x0000002b3eac723e */ /* 0x000fc60004807036 */
[----:B------:R-:W2:Y:S01]  /*5360*/  MUFU.EX2 R63, R63 ;  /* 0x0000003f003f7308 */ /* 0x000ea20000000800 */
[----:B-1----:R-:W-:-:S01]  /*5370*/  FADD.FTZ R8, R52, R65 ;  /* 0x0000004134087221 */ /* 0x002fc20000010000 */
[----:B------:R-:W-:-:S06]  /*5380*/  CS2R R64, SRZ ;  /* 0x0000000000407805 */ /* 0x000fcc000001ff00 */
[----:B------:R-:W1:Y:S01]  /*5390*/  MUFU.EX2 R79, R34 ;  /* 0x00000022004f7308 */ /* 0x000e620000000800 */
[----:B0-----:R-:W-:-:S01]  /*53a0*/  FADD.FTZ R6, R2, R75 ;  /* 0x0000004b02067221 */ /* 0x001fc20000010000 */
[----:B------:R-:W-:-:S06]  /*53b0*/  CS2R R74, SRZ ;  /* 0x00000000004a7805 */ /* 0x000fcc000001ff00 */
        /* <DEDUP_REMOVED lines=11> */
[----:B------:R-:W-:Y:S02]  /*5470*/  F2FP.SATFINITE.E4M3.F32.PACK_AB_MERGE_C R175, R63, R52, R55 ;  /* 0x000000343faf723e */ /* 0x000fe40004807037 */
[----:B------:R-:W-:Y:S02]  /*5480*/  CS2R R52, SRZ ;  /* 0x0000000000347805 */ /* 0x000fe4000001ff00 */
[----:B------:R-:W-:Y:S01]  /*5490*/  CS2R R54, SRZ ;  /* 0x0000000000367805 */ /* 0x000fe2000001ff00 */
[----:B------:R-:W1:Y:S01]  /*54a0*/  MUFU.EX2 R87, R87 ;  /* 0x0000005700577308 */ /* 0x000e620000000800 */
[----:B0-----:R-:W-:-:S01]  /*54b0*/  FADD.FTZ R8, R93, R6 ;  /* 0x000000065d087221 */ /* 0x001fc20000010000 */
[----:B------:R-:W-:Y:S02]  /*54c0*/  F2FP.SATFINITE.E4M3.F32.PACK_AB_MERGE_C R42, R93, R42, RZ ;  /* 0x0000002a5d2a723e */ /* 0x000fe400048070ff */
[----:B------:R-:W-:Y:S02]  /*54d0*/  CS2R R62, SRZ ;  /* 0x00000000003e7805 */ /* 0x000fe4000001ff00 */
[----:B------:R-:W-:-:S02]  /*54e0*/  F2FP.SATFINITE.E4M3.F32.PACK_AB_MERGE_C R174, R79, R2, R42 ;  /* 0x000000024fae723e */ /* 0x000fc4000480702a */
[----:B------:R-:W-:Y:S01]  /*54f0*/  CS2R R42, SRZ ;  /* 0x00000000002a7805 */ /* 0x000fe2000001ff00 */
[----:B------:R-:W0:Y:S01]  /*5500*/  MUFU.EX2 R98, R98 ;  /* 0x0000006200627308 */ /* 0x000e220000000800 */
[----:B--2---:R-:W-:-:S01]  /*5510*/  FADD.FTZ R7, R47, R96 ;  /* 0x000000602f077221 */ /* 0x004fc20000010000 */
        /* <DEDUP_REMOVED lines=12> */
[C---:B--2---:R-:W-:Y:S01]  /*55e0*/  F2FP.SATFINITE.E4M3.F32.PACK_AB_MERGE_C R41, R100.reuse, R41, RZ ;  /* 0x000000296429723e */ /* 0x044fe200048070ff */
[----:B------:R-:W-:-:S03]  /*55f0*/  FADD.FTZ R100, R100, R7 ;  /* 0x0000000764647221 */ /* 0x000fc60000010000 */
[----:B------:R-:W-:Y:S02]  /*5600*/  F2FP.SATFINITE.E4M3.F32.PACK_AB_MERGE_C R169, R98, R47, R41 ;  /* 0x0000002f62a9723e */ /* 0x000fe40004807029 */
[----:B------:R-:W-:Y:S02]  /*5610*/  CS2R R40, SRZ ;  /* 0x0000000000287805 */ /* 0x000fe4000001ff00 */
[----:B------:R-:W-:Y:S01]  /*5620*/  CS2R R46, SRZ ;  /* 0x00000000002e7805 */ /* 0x000fe2000001ff00 */
[----:B------:R-:W2:Y:S01]  /*5630*/  MUFU.EX2 R83, R83 ;  /* 0x0000005300537308 */ /* 0x000ea20000000800 */
[----:B-1----:R-:W-:-:S01]  /*5640*/  FADD.FTZ R10, R85, R10 ;  /* 0x0000000a550a7221 */ /* 0x002fc20000010000 */
[----:B------:R-:W-:Y:S02]  /*5650*/  F2FP.SATFINITE.E4M3.F32.PACK_AB_MERGE_C R48, R85, R48, RZ ;  /* 0x000000305530723e */ /* 0x000fe400048070ff */
[----:B------:R-:W-:Y:S02]  /*5660*/  CS2R R84, SRZ ;  /* 0x0000000000547805 */ /* 0x000fe4000001ff00 */
[----:B------:R-:W-:-:S02]  /*5670*/  F2FP.SATFINITE.E4M3.F32.PACK_AB_MERGE_C R168, R44, R87, R48 ;  /* 0x000000572ca8723e */ /* 0x000fc40004807030 */
[----:B------:R-:W-:Y:S01]  /*5680*/  CS2R R44, SRZ ;  /* 0x00000000002c7805 */ /* 0x000fe2000001ff00 */
[----:B------:R-:W1:Y:S01]  /*5690*/  MUFU.EX2 R102, R102 ;  /* 0x0000006600667308 */ /* 0x000e620000000800 */
[----:B0-----:R-:W-:-:S01]  /*56a0*/  FADD.FTZ R5, R35, R100 ;  /* 0x0000006423057221 */ /* 0x001fc20000010000 */
[----:B------:R-:W-:Y:S02]  /*56b0*/  CS2R R48, SRZ ;  /* 0x0000000000307805 */ /* 0x000fe4000001ff00 */
[----:B------:R-:W-:-:S04]  /*56c0*/  CS2R R86, SRZ ;  /* 0x0000000000567805 */ /* 0x000fc8000001ff00 */
[----:B------:R-:W0:Y:S08]  /*56d0*/  MUFU.EX2 R94, R94 ;  /* 0x0000005e005e7308 */ /* 0x000e300000000800 */
[----:B------:R-:W-:Y:S08]  /*56e0*/  MUFU.EX2 R27, R27 ;  /* 0x0000001b001b7308 */ /* 0x000ff00000000800 */
[----:B------:R2:W3:Y:S08]  /*56f0*/  MUFU.EX2 R8, R3 ;  /* 0x0000000300087308 */ /* 0x0004f00000000800 */
[----:B------:R-:W4:Y:S01]  /*5700*/  MUFU.EX2 R81, R81 ;  /* 0x0000005100517308 */ /* 0x000f220000000800 */
[----:B--2---:R-:W-:-:S01]  /*5710*/  FADD.FTZ R3, R83, R10 ;  /* 0x0000000a53037221 */ /* 0x004fc20000010000 */
[----:B-1----:R-:W-:-:S03]  /*5720*/  FADD.FTZ R10, R102, R5 ;  /* 0x00000005660a7221 */ /* 0x002fc60000010000 */
[----:B0-----:R-:W-:-:S03]  /*5730*/  FADD.FTZ R2, R94, R3 ;  /* 0x000000035e027221 */ /* 0x001fc60000010000 */
[----:B------:R0:W1:Y:S01]  /*5740*/  MUFU.EX2 R6, R39 ;  /* 0x0000002700067308 */ /* 0x0000620000000800 */
[----:B---3--:R-:W-:Y:S01]  /*5750*/  F2FP.SATFINITE.E4M3.F32.PACK_AB_MERGE_C R7, R8, R27, RZ ;  /* 0x0000001b0807723e */ /* 0x008fe200048070ff */
[----:B------:R-:W-:-:S03]  /*5760*/  FADD.FTZ R27, R27, R10 ;  /* 0x0000000a1b1b7221 */ /* 0x000fc60000010000 */
[----:B------:R-:W-:Y:S02]  /*5770*/  F2FP.SATFINITE.E4M3.F32.PACK_AB_MERGE_C R171, R102, R35, R7 ;  /* 0x0000002366ab723e */ /* 0x000fe40004807007 */
[----:B------:R-:W-:Y:S01]  /*5780*/  CS2R R34, SRZ ;  /* 0x0000000000227805 */ /* 0x000fe2000001ff00 */
[----:B----4-:R-:W-:Y:S01]  /*5790*/  FADD.FTZ R3, R81, R2 ;  /* 0x0000000251037221 */ /* 0x010fe20000010000 */
[----:B------:R-:W-:-:S01]  /*57a0*/  FADD.FTZ R2, R8, R27 ;  /* 0x0000001b08027221 */ /* 0x000fc20000010000 */
[----:B------:R-:W-:Y:S02]  /*57b0*/  CS2R R26, SRZ ;  /* 0x00000000001a7805 */ /* 0x000fe4000001ff00 */
[----:B0-----:R-:W-:Y:S02]  /*57c0*/  CS2R R38, SRZ ;  /* 0x0000000000267805 */ /* 0x001fe4000001ff00 */
[C---:B-1----:R-:W-:Y:S01]  /*57d0*/  F2FP.SATFINITE.E4M3.F32.PACK_AB_MERGE_C R5, R6.reuse, R81, RZ ;  /* 0x000000510605723e */ /* 0x042fe200048070ff */
[----:B------:R-:W-:-:S01]  /*57e0*/  FADD.FTZ R3, R6, R3 ;  /* 0x0000000306037221 */ /* 0x000fc20000010000 */
[----:B------:R-:W-:-:S02]  /*57f0*/  CS2R R80, SRZ ;  /* 0x0000000000507805 */ /* 0x000fc4000001ff00 */
[----:B------:R-:W-:Y:S02]  /*5800*/  F2FP.SATFINITE.E4M3.F32.PACK_AB_MERGE_C R170, R94, R83, R5 ;  /* 0x000000535eaa723e */ /* 0x000fe40004807005 */
        /* <DEDUP_REMOVED lines=39> */
.L_x_10065:
[----:B------:R-:W-:Y:S01]  /*5a80*/  ISETP.NE.AND P2, PT, RZ, UR45, PT ;  /* 0x0000002dff007c0c */ /* 0x000fe2000bf45270 */
[----:B------:R-:W-:-:S04]  /*5a90*/  UISETP.NE.AND UP0, UPT, UR30, 0x1, UPT ;  /* 0x000000011e00788c */ /* 0x000fc8000bf05270 */
[----:B------:R-:W-:-:S04]  /*5aa0*/  USEL UR48, URZ, 0x1, UP0 ;  /* 0x000000013f307887 */ /* 0x000fc80008000000 */
[----:B------:R-:W-:-:S04]  /*5ab0*/  ULOP3.LUT UR48, UR32, UR48, URZ, 0x3c, !UPT ;  /* 0x0000003020307292 */ /* 0x000fc8000f8e3c3f */
[----:B------:R-:W-:Y:S08]  /*5ac0*/  @P2 BRA `(.L_x_10055) ;  /* 0x0000000000382947 */ /* 0x000ff00003800000 */
[----:B------:R-:W-:Y:S05]  /*5ad0*/  @!P1 BRA `(.L_x_10056) ;  /* 0x0000000000049947 */ /* 0x000fea0003800000 */
[----:B------:R-:W-:Y:S01]  /*5ae0*/  BPT.TRAP 0x1 ;  /* 0x000000040000795c */ /* 0x000fe20000300000 */
.L_x_10056:
        /* <DEDUP_REMOVED lines=9> */
.L_x_10057:
[----:B-1----:R-:W-:Y:S05]  /*5b80*/  @P0 BRA `(.L_x_10055) ;  /* 0x0000000000080947 */ /* 0x002fea0003800000 */
[----:B------:R-:W1:Y:S02]  /*5b90*/  SYNCS.PHASECHK.TRANS64.TRYWAIT P0, [UR6+0x22830], R7 ;  /* 0x02283007ff0075a7 */ /* 0x000e640008000146 */
[----:B-1----:R-:W-:Y:S05]  /*5ba0*/  @!P0 BRA `(.L_x_10058) ;  /* 0x0000013000d48947 */ /* 0x002fea0003800000 */
.L_x_10055:
        /* <DEDUP_REMOVED lines=132> */
.L_x_10060:
[----:B------:R-:W-:Y:S01]  /*63f0*/  ULEA UR6, UR30, UR43, 0x3 ;  /* 0x0000002b1e067291 */ /* 0x000fe2000f8e183f */
[----:B------:R-:W-:-:S05]  /*6400*/  IMAD.U32 R7, RZ, RZ, UR32 ;  /* 0x00000020ff077e24 */ /* 0x000fca000f8e00ff */
[----:B------:R-:W-:-:S04]  /*6410*/  SHF.L.U32 R7, R7, 0x1f, RZ ;  /* 0x0000001f07077819 */ /* 0x000fc800000006ff */
[----:B------:R0:W1:Y:S01]  /*6420*/  SYNCS.PHASECHK.TRANS64.TRYWAIT P0, [UR6+0x22850], R7 ;  /* 0x02285007ff0075a7 */ /* 0x0000620008000146 */
[----:B------:R-:W-:Y:S05]  /*6430*/  @!P1 BRA `(.L_x_10061) ;  /* 0x0000000000049947 */ /* 0x000fea0003800000 */
[----:B------:R-:W-:Y:S01]  /*6440*/  BPT.TRAP 0x1 ;  /* 0x000000040000795c */ /* 0x000fe20000300000 */
.L_x_10061:
[----:B-1----:R-:W-:Y:S05]  /*6450*/  @P0 BRA `(.L_x_10059) ;  /* 0x0000000000080947 */ /* 0x002fea0003800000 */
[----:B------:R-:W1:Y:S02]  /*6460*/  SYNCS.PHASECHK.TRANS64.TRYWAIT P0, [UR6+0x22850], R7 ;  /* 0x02285007ff0075a7 */ /* 0x000e640008000146 */
[----:B-1----:R-:W-:Y:S05]  /*6470*/  @!P0 BRA `(.L_x_10062) ;  /* 0x0000012800b88947 */ /* 0x002fea0003800000 */
.L_x_10059:
        /* <DEDUP_REMOVED lines=36> */
.L_x_10063:
        /* <DEDUP_REMOVED lines=9> */
[C---:B------:R-:W-:Y:S01]  /*6750*/  FMUL.FTZ R143, R0.reuse, R144 ;  /* 0x00000090008f7220 */ /* 0x040fe20000410000 */
[C---:B------:R-:W-:Y:S01]  /*6760*/  FMUL.FTZ R144, R0.reuse, R149 ;  /* 0x0000009500907220 */ /* 0x040fe20000410000 */
[C---:B------:R-:W-:Y:S01]  /*6770*/  FMUL.FTZ R15, R0.reuse, R138 ;  /* 0x0000008a000f7220 */ /* 0x040fe20000410000 */
[C---:B------:R-:W-:Y:S01]  /*6780*/  FMUL.FTZ R149, R0.reuse, R124 ;  /* 0x0000007c00957220 */ /* 0x040fe20000410000 */
[----:B------:R-:W-:Y:S01]  /*6790*/  FMUL.FTZ R138, R0, R147 ;  /* 0x00000093008a7220 */ /* 0x000fe20000410000 */
[----:B------:R-:W-:-:S02]  /*67a0*/  VIADD R124, R18, UR39 ;  /* 0x00000027127c7c36 */ /* 0x000fc40008000000 */
[C---:B------:R-:W-:Y:S01]  /*67b0*/  FMUL.FTZ R147, R0.reuse, R120 ;  /* 0x0000007800937220 */ /* 0x040fe20000410000 */
[C---:B------:R-:W-:Y:S01]  /*67c0*/  FMUL.FTZ R120, R0.reuse, R122 ;  /* 0x0000007a00787220 */ /* 0x040fe20000410000 */
[----:B------:R-:W-:Y:S01]  /*67d0*/  @UP0 ULDC UR6, c[0x0][0x44c] ;  /* 0x0001130000060ab9 */ /* 0x000fe20000000800 */
[----:B------:R-:W-:Y:S01]  /*67e0*/  FMUL.FTZ R122, R0, R126 ;  /* 0x0000007e007a7220 */ /* 0x000fe20000410000 */
[----:B------:R-:W-:Y:S01]  /*67f0*/  @P0 IMAD.HI.U32 R126, R124, UR6, RZ ;  /* 0x000000067c7e0c27 */ /* 0x000fe2000f8e00ff */
[----:B------:R-:W-:-:S03]  /*6800*/  @UP0 ULDC UR6, c[0x0][0x450] ;  /* 0x0001140000060ab9 */ /* 0x000fc60000000800 */
[C---:B------:R-:W-:Y:S01]  /*6810*/  FMUL.FTZ R8, R0.reuse, R155 ;  /* 0x0000009b00087220 */ /* 0x040fe20000410000 */
[C---:B------:R-:W-:Y:S01]  /*6820*/  FMUL.FTZ R155, R0.reuse, R161 ;  /* 0x000000a1009b7220 */ /* 0x040fe20000410000 */
[C---:B------:R-:W-:Y:S01]  /*6830*/  FMUL.FTZ R11, R0.reuse, R162 ;  /* 0x000000a2000b7220 */ /* 0x040fe20000410000 */
[----:B------:R-:W-:Y:S01]  /*6840*/  @P2 SHF.R.U32.HI R124, RZ, UR6, R126 ;  /* 0x00000006ff7c2c19 */ /* 0x000fe2000801167e */
[----:B------:R-:W-:Y:S01]  /*6850*/  UIMAD UR6, UR31, -0xa0, URZ ;  /* 0xffffff601f0678a4 */ /* 0x000fe2000f8e023f */
[C---:B------:R-:W-:Y:S01]  /*6860*/  FMUL.FTZ R162, R0.reuse, R140 ;  /* 0x0000008c00a27220 */ /* 0x040fe20000410000 */
[C---:B------:R-:W-:Y:S01]  /*6870*/  FMUL.FTZ R140, R0.reuse, R151 ;  /* 0x00000097008c7220 */ /* 0x040fe20000410000 */
[C---:B------:R-:W-:Y:S01]  /*6880*/  FMUL.FTZ R151, R0.reuse, R128 ;  /* 0x0000008000977220 */ /* 0x040fe20000410000 */
[----:B------:R-:W1:Y:S01]  /*6890*/  SHFL.IDX PT, R161, R124, RZ, 0x1c1f ;  /* 0x001c1fff7ca17589 */ /* 0x000e6200000e0000 */
[----:B------:R-:W-:Y:S01]  /*68a0*/  FMUL.FTZ R20, R0, R139 ;  /* 0x0000008b00147220 */ /* 0x000fe20000410000 */
[----:B------:R-:W-:-:S02]  /*68b0*/  IMAD.U32 R128, RZ, RZ, UR6 ;  /* 0x00000006ff807e24 */ /* 0x000fc4000f8e00ff */
[C---:B------:R-:W-:Y:S01]  /*68c0*/  FMUL.FTZ R139, R0.reuse, R150 ;  /* 0x00000096008b7220 */ /* 0x040fe20000410000 */
[C---:B------:R-:W-:Y:S01]  /*68d0*/  FMUL.FTZ R150, R0.reuse, R129 ;  /* 0x0000008100967220 */ /* 0x040fe20000410000 */
[----:B------:R-:W-:Y:S01]  /*68e0*/  IMAD.U32 R129, RZ, RZ, UR52 ;  /* 0x00000034ff817e24 */ /* 0x000fe2000f8e00ff */
[----:B------:R-:W2:Y:S01]  /*68f0*/  MUFU.TANH R168, R168 ;  /* 0x000000a800a87308 */ /* 0x000ea20000002400 */
[----:B------:R-:W-:Y:S01]  /*6900*/  IADD3 R128, -R17, 0x1, R128 ;  /* 0x0000000111807810 */ /* 0x000fe20007ffe180 */
[C---:B0-----:R-:W-:Y:S01]  /*6910*/  FMUL.FTZ R7, R0.reuse, R154 ;  /* 0x0000009a00077220 */ /* 0x041fe20000410000 */
[C---:B------:R-:W-:Y:S01]  /*6920*/  FMUL.FTZ R154, R0.reuse, R157 ;  /* 0x0000009d009a7220 */ /* 0x040fe20000410000 */
[C---:B------:R-:W-:Y:S01]  /*6930*/  FMUL.FTZ R157, R0.reuse, R165 ;  /* 0x000000a5009d7220 */ /* 0x040fe20000410000 */
[----:B------:R-:W-:Y:S01]  /*6940*/  IADD3 R128, -R129, UR51, R128 ;  /* 0x0000003381807c10 */ /* 0x000fe2000fffe180 */
        /* <DEDUP_REMOVED lines=12> */
[----:B-1----:R-:W-:-:S02]  /*6a10*/  IMAD.IADD R161, R128, 0x1, R161 ;  /* 0x0000000180a17824 */ /* 0x002fc400078e02a1 */
[C---:B------:R-:W-:Y:S01]  /*6a20*/  FMUL.FTZ R159, R0.reuse, R137 ;  /* 0x00000089009f7220 */ /* 0x040fe20000410000 */
[C---:B------:R-:W-:Y:S01]  /*6a30*/  FMUL.FTZ R137, R0.reuse, R146 ;  /* 0x0000009200897220 */ /* 0x040fe20000410000 */
[C---:B------:R-:W-:Y:S01]  /*6a40*/  FMUL.FTZ R164, R0.reuse, R132 ;  /* 0x0000008400a47220 */ /* 0x040fe20000410000 */
[C---:B------:R-:W-:Y:S01]  /*6a50*/  FMUL.FTZ R146, R0.reuse, R121 ;  /* 0x0000007900927220 */ /* 0x040fe20000410000 */
[C---:B------:R-:W-:Y:S01]  /*6a60*/  ISETP.GT.AND P0, PT, R161.reuse, RZ, PT ;  /* 0x000000ffa100720c */ /* 0x040fe20003f04270 */
[----:B------:R-:W1:Y:S01]  /*6a70*/  MUFU.TANH R154, R154 ;  /* 0x0000009a009a7308 */ /* 0x000e620000002400 */
[C---:B------:R-:W-:Y:S01]  /*6a80*/  ISETP.GT.AND P2, PT, R161.reuse, 0x1, PT ;  /* 0x00000001a100780c */ /* 0x040fe20003f44270 */
[----:B------:R-:W-:Y:S01]  /*6a90*/  FMUL.FTZ R121, R0, R123 ;  /* 0x0000007b00797220 */ /* 0x000fe20000410000 */
[----:B--2---:R-:W-:Y:S01]  /*6aa0*/  FSEL R104, R168, -INF , P0 ;  /* 0xff800000a8687808 */ /* 0x004fe20000000000 */
[C---:B------:R-:W-:Y:S01]  /*6ab0*/  FMUL.FTZ R123, R0.reuse, R127 ;  /* 0x0000007f007b7220 */ /* 0x040fe20000410000 */
[C---:B------:R-:W-:Y:S01]  /*6ac0*/  ISETP.GT.AND P0, PT, R161.reuse, 0x8, PT ;  /* 0x00000008a100780c */ /* 0x040fe20003f04270 */
[----:B------:R-:W-:Y:S01]  /*6ad0*/  FMUL.FTZ R127, R0, R134 ;  /* 0x00000086007f7220 */ /* 0x000fe20000410000 */
[----:B0-----:R-:W-:Y:S01]  /*6ae0*/  FSEL R130, R152, -INF , P2 ;  /* 0xff80000098827808 */ /* 0x001fe20001000000 */
[----:B------:R-:W0:Y:S01]  /*6af0*/  MUFU.TANH R156, R156 ;  /* 0x0000009c009c7308 */ /* 0x000e220000002400 */
[----:B------:R-:W-:Y:S01]  /*6b00*/  FMNMX.FTZ R131, R104, R5, !PT ;  /* 0x0000000568837209 */ /* 0x000fe20007810000 */
[C---:B------:R-:W-:Y:S01]  /*6b10*/  FMUL.FTZ R152, R0.reuse, R105 ;  /* 0x0000006900987220 */ /* 0x040fe20000410000 */
[----:B------:R-:W-:Y:S01]  /*6b20*/  ISETP.GT.AND P2, PT, R161, 0x9, PT ;  /* 0x00000009a100780c */ /* 0x000fe20003f44270 */
[C---:B------:R-:W-:Y:S01]  /*6b30*/  FMUL.FTZ R129, R0.reuse, R135 ;  /* 0x0000008700817220 */ /* 0x040fe20000410000 */
[----:B---3--:R-:W-:Y:S01]  /*6b40*/  FSEL R105, R153, -INF , P0 ;  /* 0xff80000099697808 */ /* 0x008fe20000000000 */
[----:B------:R-:W-:Y:S01]  /*6b50*/  FMUL.FTZ R12, R0, R163 ;  /* 0x000000a3000c7220 */ /* 0x000fe20000410000 */
[----:B------:R-:W-:Y:S01]  /*6b60*/  FMNMX.FTZ R132, R130, R131, !PT ;  /* 0x0000008382847209 */ /* 0x000fe20007810000 */
[----:B------:R-:W2:Y:S01]  /*6b70*/  MUFU.TANH R155, R155 ;  /* 0x0000009b009b7308 */ /* 0x000ea20000002400 */
[----:B------:R-:W-:Y:S01]  /*6b80*/  ISETP.GT.AND P0, PT, R161, 0x10, PT ;  /* 0x00000010a100780c */ /* 0x000fe20003f04270 */
[----:B------:R-:W-:Y:S01]  /*6b90*/  FMUL.FTZ R163, R0, R133 ;  /* 0x0000008500a37220 */ /* 0x000fe20000410000 */
[----:B-1----:R-:W-:Y:S01]  /*6ba0*/  FSEL R131, R154, -INF , P2 ;  /* 0xff8000009a837808 */ /* 0x002fe20001000000 */
[C---:B------:R-:W-:Y:S01]  /*6bb0*/  FMUL.FTZ R141, R0.reuse, R141 ;  /* 0x0000008d008d7220 */ /* 0x040fe20000410000 */
[----:B------:R-:W-:Y:S01]  /*6bc0*/  FMNMX.FTZ R134, R105, R132, !PT ;  /* 0x0000008469867209 */ /* 0x000fe20007810000 */
[----:B------:R-:W-:Y:S01]  /*6bd0*/  FMUL.FTZ R132, R0, R106 ;  /* 0x0000006a00847220 */ /* 0x000fe20000410000 */
[----:B------:R-:W-:Y:S01]  /*6be0*/  ISETP.GT.AND P2, PT, R161, 0x11, PT ;  /* 0x00000011a100780c */ /* 0x000fe20003f44270 */
[----:B------:R-:W1:Y:S01]  /*6bf0*/  MUFU.TANH R158, R158 ;  /* 0x0000009e009e7308 */ /* 0x000e620000002400 */
[----:B0-----:R-:W-:Y:S01]  /*6c00*/  FSEL R106, R156, -INF , P0 ;  /* 0xff8000009c6a7808 */ /* 0x001fe20000000000 */
[C---:B------:R-:W-:Y:S01]  /*6c10*/  FMUL.FTZ R153, R0.reuse, R108 ;  /* 0x0000006c00997220 */ /* 0x040fe20000410000 */
[----:B------:R-:W-:Y:S01]  /*6c20*/  FMNMX.FTZ R135, R131, R134, !PT ;  /* 0x0000008683877209 */ /* 0x000fe20007810000 */
[C---:B------:R-:W-:Y:S01]  /*6c30*/  FMUL.FTZ R134, R0.reuse, R107 ;  /* 0x0000006b00867220 */ /* 0x040fe20000410000 */
[----:B------:R-:W-:Y:S01]  /*6c40*/  ISETP.GT.AND P0, PT, R161, 0x18, PT ;  /* 0x00000018a100780c */ /* 0x000fe20003f04270 */
[----:B------:R-:W-:Y:S01]  /*6c50*/  FMUL.FTZ R88, R0, R88 ;  /* 0x0000005800587220 */ /* 0x000fe20000410000 */
[----:B------:R-:W-:Y:S01]  /*6c60*/  FMNMX.FTZ R154, R106, R135, !PT ;  /* 0x000000876a9a7209 */ /* 0x000fe20007810000 */
[----:B------:R-:W0:Y:S01]  /*6c70*/  MUFU.TANH R157, R157 ;  /* 0x0000009d009d7308 */ /* 0x000e220000002400 */
        /* <DEDUP_REMOVED lines=8> */
[----:B-1----:R-:W-:Y:S01]  /*6d00*/  FSEL R107, R158, -INF , P0 ;  /* 0xff8000009e6b7808 */ /* 0x002fe20000000000 */
[C---:B------:R-:W-:Y:S01]  /*6d10*/  FMUL.FTZ R118, R0.reuse, R118 ;  /* 0x0000007600767220 */ /* 0x040fe20000410000 */
[----:B------:R-:W-:Y:S01]  /*6d20*/  ISETP.GT.AND P0, PT, R161, 0x20, PT ;  /* 0x00000020a100780c */ /* 0x000fe20003f04270 */
[C---:B------:R-:W-:Y:S01]  /*6d30*/  FMUL.FTZ R119, R0.reuse, R119 ;  /* 0x0000007700777220 */ /* 0x040fe20000410000 */
[----:B------:R-:W-:Y:S01]  /*6d40*/  FMNMX.FTZ R154, R107, R154, !PT ;  /* 0x0000009a6b9a7209 */ /* 0x000fe20007810000 */
[C---:B------:R-:W-:Y:S01]  /*6d50*/  FMUL.FTZ R90, R0.reuse, R90 ;  /* 0x0000005a005a7220 */ /* 0x040fe20000410000 */
[C---:B------:R-:W-:Y:S01]  /*6d60*/  FMUL.FTZ R91, R0.reuse, R91 ;  /* 0x0000005b005b7220 */ /* 0x040fe20000410000 */
[----:B------:R-:W1:Y:S01]  /*6d70*/  MUFU.TANH R159, R159 ;  /* 0x0000009f009f7308 */ /* 0x000e620000002400 */
        /* <DEDUP_REMOVED lines=8> */
[----:B--2---:R-:W-:Y:S01]  /*6e00*/  FSEL R108, R160, -INF , P0 ;  /* 0xff800000a06c7808 */ /* 0x004fe20000000000 */
[C---:B------:R-:W-:Y:S01]  /*6e10*/  FMUL.FTZ R99, R0.reuse, R99 ;  /* 0x0000006300637220 */ /* 0x040fe20000410000 */
[----:B------:R-:W-:Y:S01]  /*6e20*/  ISETP.GT.AND P0, PT, R161, 0x28, PT ;  /* 0x00000028a100780c */ /* 0x000fe20003f04270 */
[----:B------:R-:W-:Y:S01]  /*6e30*/  FMUL.FTZ R103, R0, R103 ;  /* 0x0000006700677220 */ /* 0x000fe20000410000 */
[----:B------:R-:W-:Y:S01]  /*6e40*/  FMNMX.FTZ R156, R108, R155, !PT ;  /* 0x0000009b6c9c7209 */ /* 0x000fe20007810000 */
[C---:B------:R-:W-:Y:S01]  /*6e50*/  FMUL.FTZ R155, R0.reuse, R112 ;  /* 0x00000070009b7220 */ /* 0x040fe20000410000 */
[----:B------:R-:W-:Y:S01]  /*6e60*/  ULEA UR6, UR47, UR43, 0x3 ;  /* 0x0000002b2f067291 */ /* 0x000fe2000f8e183f */
[----:B------:R-:W2:Y:S01]  /*6e70*/  MUFU.TANH R141, R141 ;  /* 0x0000008d008d7308 */ /* 0x000ea20000002400 */
[----:B-1----:R-:W-:Y:S01]  /*6e80*/  FSEL R135, R159, -INF , P2 ;  /* 0xff8000009f877808 */ /* 0x002fe20001000000 */
[----:B------:R-:W-:Y:S01]  /*6e90*/  FMUL.FTZ R159, R0, R117 ;  /* 0x00000075009f7220 */ /* 0x000fe20000410000 */
[----:B------:R-:W-:Y:S01]  /*6ea0*/  ISETP.GT.AND P2, PT, R161, 0x29, PT ;  /* 0x00000029a100780c */ /* 0x000fe20003f44270 */
[----:B------:R-:W-:Y:S01]  /*6eb0*/  UIADD3 UR6, UR6, 0x22840, URZ ;  /* 0x0002284006067890 */ /* 0x000fe2000fffe03f */
[----:B------:R-:W-:-:S03]  /*6ec0*/  FMNMX.FTZ R156, R135, R156, !PT ;  /* 0x0000009c879c7209 */ /* 0x000fc60007810000 */
[----:B------:R-:W1:Y:S01]  /*6ed0*/  MUFU.TANH R143, R143 ;  /* 0x0000008f008f7308 */ /* 0x000e620000002400 */
[----:B0-----:R-:W-:Y:S01]  /*6ee0*/  FSEL R109, R162, -INF , P0 ;  /* 0xff800000a26d7808 */ /* 0x001fe20000000000 */
[----:B------:R-:W-:Y:S01]  /*6ef0*/  UPRMT UR6, UR42, 0x654, UR6 ;  /* 0x000006542a067896 */ /* 0x000fe20008000006 */
[----:B------:R-:W-:Y:S02]  /*6f00*/  ISETP.GT.AND P0, PT, R161, 0x30, PT ;  /* 0x00000030a100780c */ /* 0x000fe40003f04270 */
[----:B------:R-:W-:-:S03]  /*6f10*/  FMNMX.FTZ R156, R109, R156, !PT ;  /* 0x0000009c6d9c7209 */ /* 0x000fc60007810000 */
[----:B------:R-:W0:Y:S01]  /*6f20*/  MUFU.TANH R142, R142 ;  /* 0x0000008e008e7308 */ /* 0x000e220000002400 */
[----:B--2---:R-:W-:Y:S02]  /*6f30*/  FSEL R141, R141, -INF , P2 ;  /* 0xff8000008d8d7808 */ /* 0x004fe40001000000 */
[----:B------:R-:W-:Y:S01]  /*6f40*/  ISETP.GT.AND P2, PT, R161, 0x31, PT ;  /* 0x00000031a100780c */ /* 0x000fe20003f44270 */
[----:B------:R-:W-:Y:S04]  /*6f50*/  SYNCS.ARRIVE.TRANS64.RED.A1T0 RZ, [UR6], RZ ;  /* 0x000000ffffff79a7 */ /* 0x000fe80008100406 */
[----:B------:R-:W2:Y:S01]  /*6f60*/  MUFU.TANH R145, R145 ;  /* 0x0000009100917308 */ /* 0x000ea20000002400 */
[----:B-1----:R-:W-:Y:S02]  /*6f70*/  FSEL R112, R143, -INF , P0 ;  /* 0xff8000008f707808 */ /* 0x002fe40000000000 */
[----:B------:R-:W-:Y:S01]  /*6f80*/  FMNMX.FTZ R143, R141, R156, !PT ;  /* 0x0000009c8d8f7209 */ /* 0x000fe20007810000 */
[----:B------:R-:W-:Y:S01]  /*6f90*/  FMUL.FTZ R156, R0, R113 ;  /* 0x00000071009c7220 */ /* 0x000fe20000410000 */
[----:B------:R-:W-:-:S02]  /*6fa0*/  ISETP.GT.AND P0, PT, R161, 0x38, PT ;  /* 0x00000038a100780c */ /* 0x000fc40003f04270 */
[----:B------:R-:W-:Y:S01]  /*6fb0*/  FMNMX.FTZ R143, R112, R143, !PT ;  /* 0x0000008f708f7209 */ /* 0x000fe20007810000 */
[----:B------:R-:W1:Y:S01]  /*6fc0*/  MUFU.TANH R144, R144 ;  /* 0x0000009000907308 */ /* 0x000e620000002400 */
[----:B0-----:R-:W-:Y:S02]  /*6fd0*/  FSEL R142, R142, -INF , P2 ;  /* 0xff8000008e8e7808 */ /* 0x001fe40001000000 */
[----:B------:R-:W-:Y:S02]  /*6fe0*/  ISETP.GT.AND P2, PT, R161, 0x39, PT ;  /* 0x00000039a100780c */ /* 0x000fe40003f44270 */
[----:B------:R-:W-:-:S03]  /*6ff0*/  FMNMX.FTZ R158, R142, R143, !PT ;  /* 0x0000008f8e9e7209 */ /* 0x000fc60007810000 */
[----:B------:R-:W0:Y:S01]  /*7000*/  MUFU.TANH R147, R147 ;  /* 0x0000009300937308 */ /* 0x000e220000002400 */
[----:B--2---:R-:W-:Y:S02]  /*7010*/  FSEL R113, R145, -INF , P0 ;  /* 0xff80000091717808 */ /* 0x004fe40000000000 */
[----:B------:R-:W-:-:S05]  /*7020*/  ISETP.GT.AND P0, PT, R161, 0x40, PT ;  /* 0x00000040a100780c */ /* 0x000fca0003f04270 */
[----:B------:R-:W2:Y:S01]  /*7030*/  MUFU.TANH R146, R146 ;  /* 0x0000009200927308 */ /* 0x000ea20000002400 */
[----:B-1----:R-:W-:Y:S02]  /*7040*/  FSEL R143, R144, -INF , P2 ;  /* 0xff800000908f7808 */ /* 0x002fe40001000000 */
[----:B------:R-:W-:Y:S01]  /*7050*/  FMNMX.FTZ R144, R113, R158, !PT ;  /* 0x0000009e71907209 */ /* 0x000fe20007810000 */
[----:B------:R-:W-:Y:S01]  /*7060*/  FMUL.FTZ R158, R0, R116 ;  /* 0x00000074009e7220 */ /* 0x000fe20000410000 */
[----:B------:R-:W-:Y:S02]  /*7070*/  ISETP.GT.AND P2, PT, R161, 0x41, PT ;  /* 0x00000041a100780c */ /* 0x000fe40003f44270 */
        /* <DEDUP_REMOVED lines=11> */
[----:B------:R-:W-:-:S05]  /*7130*/  ISETP.GT.AND P0, PT, R161, 0x50, PT ;  /* 0x00000050a100780c */ /* 0x000fca0003f04270 */
[----:B------:R-:W1:Y:S01]  /*7140*/  MUFU.TANH R150, R150 ;  /* 0x0000009600967308 */ /* 0x000e620000002400 */
[----:B0-----:R-:W-:Y:S02]  /*7150*/  FSEL R145, R148, -INF , P2 ;  /* 0xff80000094917808 */ /* 0x001fe40001000000 */
[----:B------:R-:W-:Y:S02]  /*7160*/  FMNMX.FTZ R148, R117, R146, !PT ;  /* 0x0000009275947209 */ /* 0x000fe40007810000 */
[----:B------:R-:W-:Y:S02]  /*7170*/  ISETP.GT.AND P2, PT, R161, 0x51, PT ;  /* 0x00000051a100780c */ /* 0x000fe40003f44270 */
[----:B------:R-:W-:Y:S01]  /*7180*/  FMNMX.FTZ R149, R145, R148, !PT ;  /* 0x0000009491957209 */ /* 0x000fe20007810000 */
[----:B------:R-:W0:Y:S01]  /*7190*/  MUFU.TANH R164, R164 ;  /* 0x000000a400a47308 */ /* 0x000e220000002400 */
[----:B--2---:R-:W-:Y:S01]  /*71a0*/  FSEL R146, R151, -INF , P0 ;  /* 0xff80000097927808 */ /* 0x004fe20000000000 */
[----:B------:R-:W-:Y:S01]  /*71b0*/  FMUL.FTZ R151, R0, R92 ;  /* 0x0000005c00977220 */ /* 0x000fe20000410000 */
[----:B------:R-:W-:-:S02]  /*71c0*/  ISETP.GT.AND P0, PT, R161, 0x58, PT ;  /* 0x00000058a100780c */ /* 0x000fc40003f04270 */
[----:B------:R-:W-:-:S03]  /*71d0*/  FMNMX.FTZ R148, R146, R149, !PT ;  /* 0x0000009592947209 */ /* 0x000fc60007810000 */
[----:B------:R-:W2:Y:S01]  /*71e0*/  MUFU.TANH R163, R163 ;  /* 0x000000a300a37308 */ /* 0x000ea20000002400 */
[----:B-1----:R-:W-:Y:S01]  /*71f0*/  FSEL R147, R150, -INF , P2 ;  /* 0xff80000096937808 */ /* 0x002fe20001000000 */
[----:B------:R-:W-:Y:S01]  /*7200*/  FMUL.FTZ R150, R0, R89 ;  /* 0x0000005900967220 */ /* 0x000fe20000410000 */
        /* <DEDUP_REMOVED lines=13> */
[----:B------:R-:W-:Y:S01]  /*72e0*/  MUFU.TANH R154, R154 ;  /* 0x0000009a009a7308 */ /* 0x000fe20000002400 */
[----:B0-----:R-:W-:Y:S01]  /*72f0*/  FSEL R149, R152, -INF , P2 ;  /* 0xff80000098957808 */ /* 0x001fe20001000000 */
[----:B------:R-:W-:Y:S01]  /*7300*/  FMUL.FTZ R152, R0, R93 ;  /* 0x0000005d00987220 */ /* 0x000fe20000410000 */
[----:B------:R-:W-:-:S05]  /*7310*/  ISETP.GT.AND P2, PT, R161, 0x69, PT ;  /* 0x00000069a100780c */ /* 0x000fca0003f44270 */
[----:B------:R-:W0:Y:S01]  /*7320*/  MUFU.TANH R155, R155 ;  /* 0x0000009b009b7308 */ /* 0x000e220000002400 */
[----:B--2---:R-:W-:Y:S01]  /*7330*/  FSEL R93, R153, -INF , P0 ;  /* 0xff800000995d7808 */ /* 0x004fe20000000000 */
[----:B------:R-:W-:Y:S01]  /*7340*/  FMUL.FTZ R153, R0, R96 ;  /* 0x0000006000997220 */ /* 0x000fe20000410000 */
[----:B------:R-:W-:-:S05]  /*7350*/  ISETP.GT.AND P0, PT, R161, 0x70, PT ;  /* 0x00000070a100780c */ /* 0x000fca0003f04270 */
[----:B------:R-:W-:Y:S08]  /*7360*/  MUFU.TANH R156, R156 ;  /* 0x0000009c009c7308 */ /* 0x000ff00000002400 */
[----:B------:R1:W-:Y:S01]  /*7370*/  MUFU.TANH R162, R150 ;  /* 0x0000009600a27308 */ /* 0x0003e20000002400 */
[----:B0-----:R-:W-:Y:S02]  /*7380*/  FSEL R96, R155, -INF , P0 ;  /* 0xff8000009b607808 */ /* 0x001fe40000000000 */
[----:B------:R-:W-:-:S05]  /*7390*/  ISETP.GT.AND P0, PT, R161, 0x78, PT ;  /* 0x00000078a100780c */ /* 0x000fca0003f04270 */
[----:B------:R-:W0:Y:S01]  /*73a0*/  MUFU.TANH R158, R158 ;  /* 0x0000009e009e7308 */ /* 0x000e220000002400 */
[----:B-1----:R-:W-:-:S04]  /*73b0*/  FMNMX.FTZ R150, R92, R163, !PT ;  /* 0x000000a35c967209 */ /* 0x002fc80007810000 */
[----:B------:R-:W-:Y:S02]  /*73c0*/  FMNMX.FTZ R160, R149, R150, !PT ;  /* 0x0000009695a07209 */ /* 0x000fe40007810000 */
[----:B------:R-:W-:Y:S01]  /*73d0*/  FSEL R150, R154, -INF , P2 ;  /* 0xff8000009a967808 */ /* 0x000fe20001000000 */
[----:B------:R-:W-:Y:S01]  /*73e0*/  MUFU.TANH R159, R159 ;  /* 0x0000009f009f7308 */ /* 0x000fe20000002400 */
[----:B------:R-:W-:Y:S01]  /*73f0*/  ISETP.GT.AND P2, PT, R161, 0x71, PT ;  /* 0x00000071a100780c */ /* 0x000fe20003f44270 */
[----:B------:R-:W-:-:S06]  /*7400*/  FMUL.FTZ R154, R0, R97 ;  /* 0x00000061009a7220 */ /* 0x000fcc0000410000 */
[----:B------:R1:W-:Y:S01]  /*7410*/  MUFU.TANH R164, R151 ;  /* 0x0000009700a47308 */ /* 0x0003e20000002400 */
[----:B0-----:R-:W-:Y:S02]  /*7420*/  FSEL R97, R158, -INF , P0 ;  /* 0xff8000009e617808 */ /* 0x001fe40000000000 */
[----:B------:R-:W-:-:S05]  /*7430*/  ISETP.GT.AND P0, PT, R161, 0x80, PT ;  /* 0x00000080a100780c */ /* 0x000fca0003f04270 */
[----:B------:R-:W0:Y:S01]  /*7440*/  MUFU.TANH R88, R88 ;  /* 0x0000005800587308 */ /* 0x000e220000002400 */
[----:B-1----:R-:W-:-:S04]  /*7450*/  FMNMX.FTZ R151, R93, R160, !PT ;  /* 0x000000a05d977209 */ /* 0x002fc80007810000 */
[----:B------:R-:W-:Y:S02]  /*7460*/  FMNMX.FTZ R155, R150, R151, !PT ;  /* 0x00000097969b7209 */ /* 0x000fe40007810000 */
[----:B------:R-:W-:Y:S01]  /*7470*/  FSEL R151, R156, -INF , P2 ;  /* 0xff8000009c977808 */ /* 0x000fe20001000000 */
[----:B------:R1:W2:Y:S01]  /*7480*/  MUFU.TANH R163, R152 ;  /* 0x0000009800a37308 */ /* 0x0002a20000002400 */
[----:B------:R-:W-:-:S07]  /*7490*/  ISETP.GT.AND P2, PT, R161, 0x79, PT ;  /* 0x00000079a100780c */ /* 0x000fce0003f44270 */
[----:B------:R3:W4:Y:S01]  /*74a0*/  MUFU.TANH R160, R153 ;  /* 0x0000009900a07308 */ /* 0x0007220000002400 */
[----:B-1----:R-:W-:Y:S01]  /*74b0*/  FMNMX.FTZ R152, R96, R155, !PT ;  /* 0x0000009b60987209 */ /* 0x002fe20007810000 */
[----:B------:R-:W-:Y:S01]  /*74c0*/  FMUL.FTZ R155, R0, R100 ;  /* 0x00000064009b7220 */ /* 0x000fe20000410000 */
[----:B0-----:R-:W-:Y:S01]  /*74d0*/  FSEL R100, R88, -INF , P0 ;  /* 0xff80000058647808 */ /* 0x001fe20000000000 */
[----:B------:R-:W-:Y:S01]  /*74e0*/  FMUL.FTZ R88, R0, R101 ;  /* 0x0000006500587220 */ /* 0x000fe20000410000 */
[----:B------:R-:W-:Y:S02]  /*74f0*/  FMNMX.FTZ R156, R151, R152, !PT ;  /* 0x00000098979c7209 */ /* 0x000fe40007810000 */
[----:B------:R-:W-:Y:S01]  /*7500*/  FSEL R152, R159, -INF , P2 ;  /* 0xff8000009f987808 */ /* 0x000fe20001000000 */
[----:B------:R0:W1:Y:S01]  /*7510*/  MUFU.TANH R158, R154 ;  /* 0x0000009a009e7308 */ /* 0x0000620000002400 */
[----:B---3--:R-:W-:Y:S02]  /*7520*/  FMNMX.FTZ R153, R97, R156, !PT ;  /* 0x0000009c61997209 */ /* 0x008fe40007810000 */
[----:B------:R-:W-:-:S02]  /*7530*/  ISETP.GT.AND P2, PT, R161, 0x81, PT ;  /* 0x00000081a100780c */ /* 0x000fc40003f44270 */
[----:B------:R-:W-:Y:S02]  /*7540*/  FMNMX.FTZ R159, R152, R153, !PT ;  /* 0x00000099989f7209 */ /* 0x000fe40007810000 */
[C---:B------:R-:W-:Y:S01]  /*7550*/  ISETP.GT.AND P0, PT, R161.reuse, 0x88, PT ;  /* 0x00000088a100780c */ /* 0x040fe20003f04270 */
[----:B------:R3:W5:Y:S01]  /*7560*/  MUFU.TANH R165, R155 ;  /* 0x0000009b00a57308 */ /* 0x0007620000002400 */
[----:B------:R-:W-:Y:S02]  /*7570*/  FSEL R153, R162, -INF , P2 ;  /* 0xff800000a2997808 */ /* 0x000fe40001000000 */
[----:B0-----:R-:W-:Y:S02]  /*7580*/  FMNMX.FTZ R154, R100, R159, !PT ;  /* 0x0000009f649a7209 */ /* 0x001fe40007810000 */
[----:B------:R-:W-:Y:S02]  /*7590*/  ISETP.GT.AND P2, PT, R161, 0x89, PT ;  /* 0x00000089a100780c */ /* 0x000fe40003f44270 */
[----:B------:R-:W-:Y:S01]  /*75a0*/  FSEL R101, R164, -INF , P0 ;  /* 0xff800000a4657808 */ /* 0x000fe20000000000 */
[----:B------:R-:W0:Y:S01]  /*75b0*/  MUFU.TANH R88, R88 ;  /* 0x0000005800587308 */ /* 0x000e220000002400 */
[----:B------:R-:W-:Y:S01]  /*75c0*/  FMNMX.FTZ R156, R153, R154, !PT ;  /* 0x0000009a999c7209 */ /* 0x000fe20007810000 */
[----:B---3--:R-:W-:Y:S01]  /*75d0*/  FMUL.FTZ R155, R0, R110 ;  /* 0x0000006e009b7220 */ /* 0x008fe20000410000 */
[----:B------:R-:W-:-:S02]  /*75e0*/  ISETP.GT.AND P0, PT, R161, 0x90, PT ;  /* 0x00000090a100780c */ /* 0x000fc40003f04270 */
[----:B--2---:R-:W-:Y:S02]  /*75f0*/  FSEL R154, R163, -INF , P2 ;  /* 0xff800000a39a7808 */ /* 0x004fe40001000000 */
[----:B------:R-:W-:Y:S01]  /*7600*/  FMNMX.FTZ R159, R101, R156, !PT ;  /* 0x0000009c659f7209 */ /* 0x000fe20007810000 */
[----:B------:R-:W2:Y:S01]  /*7610*/  MUFU.TANH R7, R7 ;  /* 0x0000000700077308 */ /* 0x000ea20000002400 */
[C---:B------:R-:W-:Y:S02]  /*7620*/  ISETP.GT.AND P2, PT, R161.reuse, 0x91, PT ;  /* 0x00000091a100780c */ /* 0x040fe40003f44270 */
[----:B----4-:R-:W-:Y:S01]  /*7630*/  FSEL R156, R160, -INF , P0 ;  /* 0xff800000a09c7808 */ /* 0x010fe20000000000 */
[----:B------:R-:W-:Y:S01]  /*7640*/  FMUL.FTZ R160, R0, R102 ;  /* 0x0000006600a07220 */ /* 0x000fe20000410000 */
[----:B------:R-:W-:Y:S02]  /*7650*/  FMNMX.FTZ R159, R154, R159, !PT ;  /* 0x0000009f9a9f7209 */ /* 0x000fe40007810000 */
[----:B------:R-:W-:Y:S01]  /*7660*/  ISETP.GT.AND P0, PT, R161, 0x98, PT ;  /* 0x00000098a100780c */ /* 0x000fe20003f04270 */
[----:B------:R-:W3:Y:S01]  /*7670*/  MUFU.TANH R8, R8 ;  /* 0x0000000800087308 */ /* 0x000ee20000002400 */
[----:B-1----:R-:W-:-:S02]  /*7680*/  FSEL R110, R158, -INF , P2 ;  /* 0xff8000009e6e7808 */ /* 0x002fc40001000000 */
[----:B------:R-:W-:Y:S01]  /*7690*/  FMNMX.FTZ R163, R156, R159, !PT ;  /* 0x0000009f9ca37209 */ /* 0x000fe20007810000 */
[----:B------:R-:W-:Y:S01]  /*76a0*/  FMUL.FTZ R159, R0, R111 ;  /* 0x0000006f009f7220 */ /* 0x000fe20000410000 */
[----:B------:R-:W-:Y:S02]  /*76b0*/  ISETP.GT.AND P2, PT, R161, 0x99, PT ;  /* 0x00000099a100780c */ /* 0x000fe40003f44270 */
[----:B-----5:R-:W-:Y:S01]  /*76c0*/  FSEL R158, R165, -INF , P0 ;  /* 0xff800000a59e7808 */ /* 0x020fe20000000000 */
[----:B------:R-:W-:Y:S01]  /*76d0*/  MUFU.TANH R9, R9 ;  /* 0x0000000900097308 */ /* 0x000fe20000002400 */
[----:B------:R-:W-:Y:S02]  /*76e0*/  FMNMX.FTZ R163, R110, R163, !PT ;  /* 0x000000a36ea37209 */ /* 0x000fe40007810000 */
[----:B0-----:R-:W-:Y:S02]  /*76f0*/  FSEL R111, R88, -INF , P2 ;  /* 0xff800000586f7808 */ /* 0x001fe40001000000 */
[----:B------:R-:W-:-:S02]  /*7700*/  FMNMX.FTZ R88, R158, R163, !PT ;  /* 0x000000a39e587209 */ /* 0x000fc40007810000 */
[----:B------:R-:W0:Y:S01]  /*7710*/  SHFL.IDX PT, R163, R124, 0x1, 0x1c1f ;  /* 0x003c1f007ca37f89 */ /* 0x000e2200000e0000 */
[----:B------:R-:W1:Y:S01]  /*7720*/  MUFU.TANH R10, R10 ;  /* 0x0000000a000a7308 */ /* 0x000e620000002400 */
[----:B------:R-:W-:-:S05]  /*7730*/  FMNMX.FTZ R88, R111, R88, !PT ;  /* 0x000000586f587209 */ /* 0x000fca0007810000 */
[----:B------:R-:W4:Y:S02]  /*7740*/  SHFL.BFLY PT, R161, R88, 0x2, 0x1f ;  /* 0x0c401f0058a17f89 */ /* 0x000f2400000e0000 */
[----:B------:R-:W-:Y:S08]  /*7750*/  MUFU.TANH R11, R11 ;  /* 0x0000000b000b7308 */ /* 0x000ff00000002400 */
[----:B------:R-:W5:Y:S01]  /*7760*/  MUFU.TANH R12, R12 ;  /* 0x0000000c000c7308 */ /* 0x000f620000002400 */
[----:B0-----:R-:W-:-:S07]  /*7770*/  IMAD.IADD R128, R128, 0x1, R163 ;  /* 0x0000000180807824 */ /* 0x001fce00078e02a3 */
[----:B------:R-:W-:Y:S01]  /*7780*/  MUFU.TANH R13, R13 ;  /* 0x0000000d000d7308 */ /* 0x000fe20000002400 */
[----:B------:R-:W-:Y:S02]  /*7790*/  ISETP.GT.AND P2, PT, R128, RZ, PT ;  /* 0x000000ff8000720c */ /* 0x000fe40003f44270 */
[----:B----4-:R-:W-:Y:S02]  /*77a0*/  FMNMX.FTZ R161, R88, R161, !PT ;  /* 0x000000a158a17209 */ /* 0x010fe40007810000 */
[----:B------:R-:W-:-:S03]  /*77b0*/  ISETP.GT.AND P3, PT, R128, 0x1, PT ;  /* 0x000000018000780c */ /* 0x000fc60003f64270 */
[----:B------:R-:W0:Y:S01]  /*77c0*/  MUFU.TANH R14, R14 ;  /* 0x0000000e000e7308 */ /* 0x000e220000002400 */
[----:B--2---:R-:W-:Y:S01]  /*77d0*/  FSEL R7, R7, -INF , P2 ;  /* 0xff80000007077808 */ /* 0x004fe20001000000 */
[----:B------:R-:W2:Y:S01]  /*77e0*/  SHFL.BFLY PT, R88, R161, 0x1, 0x1f ;  /* 0x0c201f00a1587f89 */ /* 0x000ea200000e0000 */
[----:B------:R-:W-:Y:S02]  /*77f0*/  ISETP.GT.AND P2, PT, R128, 0x8, PT ;  /* 0x000000088000780c */ /* 0x000fe40003f44270 */
[----:B---3--:R-:W-:Y:S02]  /*7800*/  FSEL R8, R8, -INF , P3 ;  /* 0xff80000008087808 */ /* 0x008fe40001800000 */
[----:B------:R-:W-:Y:S01]  /*7810*/  ISETP.GT.AND P3, PT, R128, 0x9, PT ;  /* 0x000000098000780c */ /* 0x000fe20003f64270 */
[----:B------:R-:W-:Y:S03]  /*7820*/  MUFU.TANH R15, R15 ;  /* 0x0000000f000f7308 */ /* 0x000fe60000002400 */
[----:B-1----:R-:W-:-:S02]  /*7830*/  FSEL R10, R10, -INF , P3 ;  /* 0xff8000000a0a7808 */ /* 0x002fc40001800000 */
[----:B------:R-:W-:-:S03]  /*7840*/  ISETP.GT.AND P3, PT, R128, 0x11, PT ;  /* 0x000000118000780c */ /* 0x000fc60003f64270 */
[----:B------:R-:W1:Y:S01]  /*7850*/  MUFU.TANH R20, R20 ;  /* 0x0000001400147308 */ /* 0x000e620000002400 */
[----:B-----5:R-:W-:Y:S02]  /*7860*/  FSEL R12, R12, -INF , P3 ;  /* 0xff8000000c0c7808 */ /* 0x020fe40001800000 */
[----:B------:R-:W-:-:S04]  /*7870*/  ISETP.GT.AND P3, PT, R128, 0x19, PT ;  /* 0x000000198000780c */ /* 0x000fc80003f64270 */
[----:B0-----:R-:W-:Y:S01]  /*7880*/  FSEL R14, R14, -INF , P3 ;  /* 0xff8000000e0e7808 */ /* 0x001fe20001800000 */
[----:B------:R-:W0:Y:S01]  /*7890*/  MUFU.TANH R21, R21 ;  /* 0x0000001500157308 */ /* 0x000e220000002400 */
[----:B------:R-:W-:Y:S02]  /*78a0*/  ISETP.GT.AND P3, PT, R128, 0x21, PT ;  /* 0x000000218000780c */ /* 0x000fe40003f64270 */
[----:B--2---:R-:W-:Y:S01]  /*78b0*/  FMNMX.FTZ R88, R161, R88, !PT ;  /* 0x00000058a1587209 */ /* 0x004fe20007810000 */
[----:B------:R-:W-:-:S03]  /*78c0*/  IMAD.U32 R161, RZ, RZ, UR28 ;  /* 0x0000001cffa17e24 */ /* 0x000fc6000f8e00ff */
[C---:B------:R-:W-:Y:S01]  /*78d0*/  FSETP.NEU.FTZ.AND P0, PT, R88.reuse, -INF , PT ;  /* 0xff8000005800780b */ /* 0x040fe20003f1d000 */
[----:B------:R-:W-:-:S01]  /*78e0*/  FFMA.FTZ R102, R88, R161, -8 ;  /* 0xc100000058667423 */ /* 0x000fc200000100a1 */
[----:B------:R-:W2:Y:S01]  /*78f0*/  MUFU.TANH R136, R136 ;  /* 0x0000008800887308 */ /* 0x000ea20000002400 */
[----:B-1----:R-:W-:Y:S02]  /*7900*/  FSEL R20, R20, -INF , P3 ;  /* 0xff80000014147808 */ /* 0x002fe40001800000 */
[----:B------:R-:W-:Y:S02]  /*7910*/  ISETP.GT.AND P3, PT, R128, 0x29, PT ;  /* 0x000000298000780c */ /* 0x000fe40003f64270 */
[----:B------:R-:W-:-:S03]  /*7920*/  FSEL R102, R102, RZ, P0 ;  /* 0x000000ff66667208 */ /* 0x000fc60000000000 */
[----:B------:R-:W1:Y:S02]  /*7930*/  MUFU.TANH R137, R137 ;  /* 0x0000008900897308 */ /* 0x000e640000002400 */
[----:B------:R-:W-:-:S01]  /*7940*/  FFMA.FTZ R161, R130, UR28, -R102 ;  /* 0x0000001c82a17c23 */ /* 0x000fc20008010866 */
[--C-:B------:R-:W-:Y:S01]  /*7950*/  FFMA.FTZ R130, R131, UR28, -R102.reuse ;  /* 0x0000001c83827c23 */ /* 0x100fe20008010866 */
[----:B------:R-:W-:-:S01]  /*7960*/  FFMA.FTZ R131, R133, UR28, -R102 ;  /* 0x0000001c85837c23 */ /* 0x000fc20008010866 */
[----:B------:R-:W-:Y:S01]  /*7970*/  FMNMX.FTZ R133, R7, R6, !PT ;  /* 0x0000000607857209 */ /* 0x000fe20007810000 */
[----:B------:R-:W-:-:S01]  /*7980*/  FFMA.FTZ R163, R107, UR28, -R102 ;  /* 0x0000001c6ba37c23 */ /* 0x000fc20008010866 */
[----:B------:R-:W-:Y:S01]  /*7990*/  FSEL R107, R9, -INF , P2 ;  /* 0xff800000096b7808 */ /* 0x000fe20001000000 */
[----:B------:R-:W3:Y:S01]  /*79a0*/  MUFU.TANH R138, R138 ;  /* 0x0000008a008a7308 */ /* 0x000ee20000002400 */
[----:B------:R-:W-:Y:S01]  /*79b0*/  FMNMX.FTZ R124, R8, R133, !PT ;  /* 0x00000085087c7209 */ /* 0x000fe20007810000 */
[--C-:B------:R-:W-:Y:S01]  /*79c0*/  FFMA.FTZ R141, R141, UR28, -R102.reuse ;  /* 0x0000001c8d8d7c23 */ /* 0x100fe20008010866 */
[----:B------:R-:W-:Y:S01]  /*79d0*/  ISETP.GT.AND P2, PT, R128, 0x10, PT ;  /* 0x000000108000780c */ /* 0x000fe20003f44270 */
[--C-:B------:R-:W-:Y:S01]  /*79e0*/  FFMA.FTZ R145, R145, UR28, -R102.reuse ;  /* 0x0000001c91917c23 */ /* 0x100fe20008010866 */
[----:B------:R-:W-:Y:S01]  /*79f0*/  FMNMX.FTZ R133, R107, R124, !PT ;  /* 0x0000007c6b857209 */ /* 0x000fe20007810000 */
[--C-:B------:R-:W-:Y:S01]  /*7a00*/  FFMA.FTZ R146, R146, UR28, -R102.reuse ;  /* 0x0000001c92927c23 */ /* 0x100fe20008010866 */
[----:B------:R-:W-:Y:S01]  /*7a10*/  FSEL R11, R11, -INF , P2 ;  /* 0xff8000000b0b7808 */ /* 0x000fe20001000000 */
[----:B------:R4:W-:Y:S01]  /*7a20*/  MUFU.EX2 R9, R163 ;  /* 0x000000a300097308 */ /* 0x0009e20000000800 */
[----:B------:R-:W-:Y:S01]  /*7a30*/  FMNMX.FTZ R162, R10, R133, !PT ;  /* 0x000000850aa27209 */ /* 0x000fe20007810000 */
[--C-:B------:R-:W-:Y:S01]  /*7a40*/  FFMA.FTZ R157, R157, UR28, -R102.reuse ;  /* 0x0000001c9d9d7c23 */ /* 0x100fe20008010866 */
[----:B------:R-:W-:Y:S01]  /*7a50*/  ISETP.GT.AND P2, PT, R128, 0x18, PT ;  /* 0x000000188000780c */ /* 0x000fe20003f44270 */
[--C-:B------:R-:W-:Y:S01]  /*7a60*/  FFMA.FTZ R104, R104, UR28, -R102.reuse ;  /* 0x0000001c68687c23 */ /* 0x100fe20008010866 */
[----:B------:R-:W-:Y:S01]  /*7a70*/  FMNMX.FTZ R133, R11, R162, !PT ;  /* 0x000000a20b857209 */ /* 0x000fe20007810000 */
[--C-:B------:R-:W-:Y:S01]  /*7a80*/  FFMA.FTZ R162, R135, UR28, -R102.reuse ;  /* 0x0000001c87a27c23 */ /* 0x100fe20008010866 */
[----:B------:R-:W-:-:S01]  /*7a90*/  FFMA.FTZ R135, R109, UR28, -R102 ;  /* 0x0000001c6d877c23 */ /* 0x000fc20008010866 */
[----:B------:R-:W5:Y:S01]  /*7aa0*/  MUFU.TANH R139, R139 ;  /* 0x0000008b008b7308 */ /* 0x000f620000002400 */
[----:B----4-:R-:W-:-:S01]  /*7ab0*/  FFMA.FTZ R163, R108, UR28, -R102 ;  /* 0x0000001c6ca37c23 */ /* 0x010fc20008010866 */
[----:B------:R-:W-:Y:S01]  /*7ac0*/  FSEL R108, R13, -INF , P2 ;  /* 0xff8000000d6c7808 */ /* 0x000fe20001000000 */
[----:B------:R-:W-:-:S01]  /*7ad0*/  FFMA.FTZ R105, R105, UR28, -R102 ;  /* 0x0000001c69697c23 */ /* 0x000fc20008010866 */
[----:B------:R-:W-:Y:S01]  /*7ae0*/  FMNMX.FTZ R133, R12, R133, !PT ;  /* 0x000000850c857209 */ /* 0x000fe20007810000 */
[----:B------:R-:W-:-:S01]  /*7af0*/  FFMA.FTZ R106, R106, UR28, -R102 ;  /* 0x0000001c6a6a7c23 */ /* 0x000fc20008010866 */
[----:B------:R-:W-:Y:S01]  /*7b00*/  ISETP.GT.AND P2, PT, R128, 0x20, PT ;  /* 0x000000208000780c */ /* 0x000fe20003f44270 */
[----:B------:R-:W-:-:S01]  /*7b10*/  FFMA.FTZ R112, R112, UR28, -R102 ;  /* 0x0000001c70707c23 */ /* 0x000fc20008010866 */
[----:B------:R-:W-:Y:S01]  /*7b20*/  FMNMX.FTZ R133, R108, R133, !PT ;  /* 0x000000856c857209 */ /* 0x000fe20007810000 */
[----:B------:R-:W4:Y:S01]  /*7b30*/  MUFU.TANH R140, R140 ;  /* 0x0000008c008c7308 */ /* 0x000f220000002400 */
[----:B------:R-:W-:Y:S01]  /*7b40*/  FSEL R15, R15, -INF , P2 ;  /* 0xff8000000f0f7808 */ /* 0x000fe20001000000 */
[--C-:B------:R-:W-:Y:S01]  /*7b50*/  FFMA.FTZ R113, R113, UR28, -R102.reuse ;  /* 0x0000001c71717c23 */ /* 0x100fe20008010866 */
[----:B------:R-:W-:Y:S01]  /*7b60*/  FMNMX.FTZ R164, R14, R133, !PT ;  /* 0x000000850ea47209 */ /* 0x000fe20007810000 */
[--C-:B------:R-:W-:Y:S01]  /*7b70*/  FFMA.FTZ R116, R116, UR28, -R102.reuse ;  /* 0x0000001c74747c23 */ /* 0x100fe20008010866 */
[----:B------:R-:W-:Y:S01]  /*7b80*/  ISETP.GT.AND P2, PT, R128, 0x28, PT ;  /* 0x000000288000780c */ /* 0x000fe20003f44270 */
[--C-:B------:R-:W-:Y:S01]  /*7b90*/  FFMA.FTZ R117, R117, UR28, -R102.reuse ;  /* 0x0000001c75757c23 */ /* 0x100fe20008010866 */
[----:B------:R-:W-:Y:S01]  /*7ba0*/  FMNMX.FTZ R133, R15, R164, !PT ;  /* 0x000000a40f857209 */ /* 0x000fe20007810000 */
[----:B------:R-:W4:Y:S01]  /*7bb0*/  MUFU.TANH R120, R120 ;  /* 0x0000007800787308 */ /* 0x000f220000002400 */
[----:B0-----:R-:W-:Y:S01]  /*7bc0*/  FSEL R109, R21, -INF , P2 ;  /* 0xff800000156d7808 */ /* 0x001fe20001000000 */
[--C-:B------:R-:W-:Y:S01]  /*7bd0*/  FFMA.FTZ R92, R92, UR28, -R102.reuse ;  /* 0x0000001c5c5c7c23 */ /* 0x100fe20008010866 */
[----:B------:R-:W-:Y:S01]  /*7be0*/  FMNMX.FTZ R164, R20, R133, !PT ;  /* 0x0000008514a47209 */ /* 0x000fe20007810000 */
[--C-:B------:R-:W-:Y:S01]  /*7bf0*/  FFMA.FTZ R149, R149, UR28, -R102.reuse ;  /* 0x0000001c95957c23 */ /* 0x100fe20008010866 */
[----:B------:R-:W-:Y:S01]  /*7c00*/  ISETP.GT.AND P2, PT, R128, 0x30, PT ;  /* 0x000000308000780c */ /* 0x000fe20003f44270 */
[--C-:B------:R-:W-:Y:S01]  /*7c10*/  FFMA.FTZ R93, R93, UR28, -R102.reuse ;  /* 0x0000001c5d5d7c23 */ /* 0x100fe20008010866 */
[----:B--2---:R-:W-:Y:S01]  /*7c20*/  FSEL R136, R136, -INF , P3 ;  /* 0xff80000088887808 */ /* 0x004fe20001800000 */
[----:B------:R-:W0:Y:S01]  /*7c30*/  MUFU.TANH R121, R121 ;  /* 0x0000007900797308 */ /* 0x000e220000002400 */
        /* <DEDUP_REMOVED lines=10> */
[----:B---3--:R-:W-:Y:S01]  /*7ce0*/  FSEL R138, R138, -INF , P3 ;  /* 0xff8000008a8a7808 */ /* 0x008fe20001800000 */
[--C-:B------:R-:W-:Y:S01]  /*7cf0*/  FFMA.FTZ R153, R153, UR28, -R102.reuse ;  /* 0x0000001c99997c23 */ /* 0x100fe20008010866 */
[----:B------:R-:W-:Y:S01]  /*7d00*/  FMNMX.FTZ R133, R137, R166, !PT ;  /* 0x000000a689857209 */ /* 0x000fe20007810000 */
[--C-:B------:R-:W-:Y:S01]  /*7d10*/  FFMA.FTZ R101, R101, UR28, -R102.reuse ;  /* 0x0000001c65657c23 */ /* 0x100fe20008010866 */
[----:B------:R-:W-:Y:S01]  /*7d20*/  ISETP.GT.AND P3, PT, R128, 0x39, PT ;  /* 0x000000398000780c */ /* 0x000fe20003f64270 */
[----:B------:R-:W2:Y:S01]  /*7d30*/  MUFU.TANH R123, R123 ;  /* 0x0000007b007b7308 */ /* 0x000ea20000002400 */
[----:B-----5:R-:W-:Y:S01]  /*7d40*/  FSEL R139, R139, -INF , P2 ;  /* 0xff8000008b8b7808 */ /* 0x020fe20001000000 */
[--C-:B------:R-:W-:Y:S01]  /*7d50*/  FFMA.FTZ R156, R156, UR28, -R102.reuse ;  /* 0x0000001c9c9c7c23 */ /* 0x100fe20008010866 */
[----:B------:R-:W-:Y:S01]  /*7d60*/  FMNMX.FTZ R166, R138, R133, !PT ;  /* 0x000000858aa67209 */ /* 0x000fe20007810000 */
[--C-:B------:R-:W-:Y:S01]  /*7d70*/  FFMA.FTZ R133, R142, UR28, -R102.reuse ;  /* 0x0000001c8e857c23 */ /* 0x100fe20008010866 */
[----:B------:R-:W-:Y:S01]  /*7d80*/  ISETP.GT.AND P2, PT, R128, 0x40, PT ;  /* 0x000000408000780c */ /* 0x000fe20003f44270 */
[----:B------:R-:W-:Y:S01]  /*7d90*/  FFMA.FTZ R111, R111, UR28, -R102 ;  /* 0x0000001c6f6f7c23 */ /* 0x000fe20008010866 */
[----:B----4-:R-:W-:Y:S01]  /*7da0*/  FSEL R140, R140, -INF , P3 ;  /* 0xff8000008c8c7808 */ /* 0x010fe20001800000 */
[----:B------:R3:W-:Y:S01]  /*7db0*/  MUFU.EX2 R21, R135 ;  /* 0x0000008700157308 */ /* 0x0007e20000000800 */
[----:B------:R-:W-:-:S02]  /*7dc0*/  ISETP.GT.AND P3, PT, R128, 0x41, PT ;  /* 0x000000418000780c */ /* 0x000fc40003f64270 */
[----:B------:R-:W-:Y:S02]  /*7dd0*/  FSEL R120, R120, -INF , P2 ;  /* 0xff80000078787808 */ /* 0x000fe40001000000 */
[C---:B------:R-:W-:Y:S02]  /*7de0*/  ISETP.GT.AND P2, PT, R128.reuse, 0x48, PT ;  /* 0x000000488000780c */ /* 0x040fe40003f44270 */
[----:B0-----:R-:W-:Y:S01]  /*7df0*/  FSEL R121, R121, -INF , P3 ;  /* 0xff80000079797808 */ /* 0x001fe20001800000 */
[----:B------:R-:W0:Y:S01]  /*7e00*/  MUFU.TANH R125, R125 ;  /* 0x0000007d007d7308 */ /* 0x000e220000002400 */
[----:B---3--:R-:W-:Y:S02]  /*7e10*/  FMNMX.FTZ R135, R139, R166, !PT ;  /* 0x000000a68b877209 */ /* 0x008fe40007810000 */
[----:B------:R-:W-:Y:S02]  /*7e20*/  ISETP.GT.AND P3, PT, R128, 0x49, PT ;  /* 0x000000498000780c */ /* 0x000fe40003f64270 */
[----:B------:R-:W-:-:S02]  /*7e30*/  FMNMX.FTZ R135, R140, R135, !PT ;  /* 0x000000878c877209 */ /* 0x000fc40007810000 */
[----:B-1----:R-:W-:Y:S01]  /*7e40*/  FSEL R122, R122, -INF , P2 ;  /* 0xff8000007a7a7808 */ /* 0x002fe20001000000 */
[----:B------:R-:W1:Y:S01]  /*7e50*/  MUFU.TANH R126, R126 ;  /* 0x0000007e007e7308 */ /* 0x000e620000002400 */
[----:B------:R-:W-:Y:S02]  /*7e60*/  FMNMX.FTZ R142, R120, R135, !PT ;  /* 0x00000087788e7209 */ /* 0x000fe40007810000 */
[----:B------:R-:W-:Y:S02]  /*7e70*/  ISETP.GT.AND P2, PT, R128, 0x50, PT ;  /* 0x000000508000780c */ /* 0x000fe40003f44270 */
[----:B------:R-:W-:Y:S01]  /*7e80*/  FMNMX.FTZ R135, R121, R142, !PT ;  /* 0x0000008e79877209 */ /* 0x000fe20007810000 */
[----:B------:R-:W-:Y:S01]  /*7e90*/  FFMA.FTZ R142, R143, UR28, -R102 ;  /* 0x0000001c8f8e7c23 */ /* 0x000fe20008010866 */
[----:B--2---:R-:W-:Y:S01]  /*7ea0*/  FSEL R123, R123, -INF , P3 ;  /* 0xff8000007b7b7808 */ /* 0x004fe20001800000 */
[----:B------:R-:W2:Y:S01]  /*7eb0*/  MUFU.TANH R127, R127 ;  /* 0x0000007f007f7308 */ /* 0x000ea20000002400 */
[----:B------:R-:W-:-:S02]  /*7ec0*/  FMNMX.FTZ R166, R122, R135, !PT ;  /* 0x000000877aa67209 */ /* 0x000fc40007810000 */
[C---:B------:R-:W-:Y:S02]  /*7ed0*/  ISETP.GT.AND P3, PT, R128.reuse, 0x51, PT ;  /* 0x000000518000780c */ /* 0x040fe40003f64270 */
[----:B0-----:R-:W-:Y:S02]  /*7ee0*/  FSEL R125, R125, -INF , P2 ;  /* 0xff8000007d7d7808 */ /* 0x001fe40001000000 */
[----:B------:R-:W-:Y:S01]  /*7ef0*/  FMNMX.FTZ R166, R123, R166, !PT ;  /* 0x000000a67ba67209 */ /* 0x000fe20007810000 */
[----:B------:R-:W0:Y:S01]  /*7f00*/  MUFU.TANH R129, R129 ;  /* 0x0000008100817308 */ /* 0x000e220000002400 */
[----:B------:R-:W-:Y:S02]  /*7f10*/  ISETP.GT.AND P2, PT, R128, 0x58, PT ;  /* 0x000000588000780c */ /* 0x000fe40003f44270 */
[----:B-1----:R-:W-:Y:S02]  /*7f20*/  FSEL R126, R126, -INF , P3 ;  /* 0xff8000007e7e7808 */ /* 0x002fe40001800000 */
[----:B------:R-:W-:-:S02]  /*7f30*/  FMNMX.FTZ R135, R125, R166, !PT ;  /* 0x000000a67d877209 */ /* 0x000fc40007810000 */
[----:B------:R-:W-:Y:S01]  /*7f40*/  ISETP.GT.AND P3, PT, R128, 0x59, PT ;  /* 0x000000598000780c */ /* 0x000fe20003f64270 */
[----:B------:R-:W1:Y:S01]  /*7f50*/  MUFU.TANH R132, R132 ;  /* 0x0000008400847308 */ /* 0x000e620000002400 */
[----:B--2---:R-:W-:Y:S02]  /*7f60*/  FSEL R127, R127, -INF , P2 ;  /* 0xff8000007f7f7808 */ /* 0x004fe40001000000 */
[----:B------:R-:W-:Y:S01]  /*7f70*/  FMNMX.FTZ R166, R126, R135, !PT ;  /* 0x000000877ea67209 */ /* 0x000fe20007810000 */
[----:B------:R-:W-:-:S01]  /*7f80*/  FFMA.FTZ R135, R144, UR28, -R102 ;  /* 0x0000001c90877c23 */ /* 0x000fc20008010866 */
[----:B------:R-:W-:Y:S02]  /*7f90*/  ISETP.GT.AND P2, PT, R128, 0x60, PT ;  /* 0x000000608000780c */ /* 0x000fe40003f44270 */
[----:B------:R-:W-:Y:S01]  /*7fa0*/  FMNMX.FTZ R166, R127, R166, !PT ;  /* 0x000000a67fa67209 */ /* 0x000fe20007810000 */
[----:B------:R-:W2:Y:S01]  /*7fb0*/  MUFU.TANH R134, R134 ;  /* 0x0000008600867308 */ /* 0x000ea20000002400 */
[----:B0-----:R-:W-:-:S02]  /*7fc0*/  FSEL R129, R129, -INF , P3 ;  /* 0xff80000081817808 */ /* 0x001fc40001800000 */
        /* <DEDUP_REMOVED lines=10> */
[----:B------:R0:W-:Y:S01]  /*8070*/  MUFU.EX2 R164, R141 ;  /* 0x0000008d00a47308 */ /* 0x0001e20000000800 */
[----:B-1----:R-:W-:Y:S02]  /*8080*/  FSEL R159, R159, -INF , P3 ;  /* 0xff8000009f9f7808 */ /* 0x002fe40001800000 */
[----:B------:R-:W-:-:S05]  /*8090*/  ISETP.GT.AND P3, PT, R128, 0x71, PT ;  /* 0x000000718000780c */ /* 0x000fca0003f64270 */
[----:B------:R-:W1:Y:S01]  /*80a0*/  MUFU.TANH R115, R115 ;  /* 0x0000007300737308 */ /* 0x000e620000002400 */
[----:B0-----:R-:W-:-:S04]  /*80b0*/  FMNMX.FTZ R141, R129, R166, !PT ;  /* 0x000000a6818d7209 */ /* 0x001fc80007810000 */
[----:B------:R-:W-:-:S03]  /*80c0*/  FMNMX.FTZ R141, R132, R141, !PT ;  /* 0x0000008d848d7209 */ /* 0x000fc60007810000 */
[----:B------:R-:W0:Y:S01]  /*80d0*/  MUFU.TANH R118, R118 ;  /* 0x0000007600767308 */ /* 0x000e220000002400 */
[----:B------:R-:W-:Y:S02]  /*80e0*/  FMNMX.FTZ R144, R134, R141, !PT ;  /* 0x0000008d86907209 */ /* 0x000fe40007810000 */
[----:B--2---:R-:W-:Y:S02]  /*80f0*/  FSEL R141, R114, -INF , P2 ;  /* 0xff800000728d7808 */ /* 0x004fe40001000000 */
[----:B------:R-:W-:Y:S02]  /*8100*/  FMNMX.FTZ R144, R155, R144, !PT ;  /* 0x000000909b907209 */ /* 0x000fe40007810000 */
[----:B------:R-:W-:Y:S01]  /*8110*/  ISETP.GT.AND P2, PT, R128, 0x78, PT ;  /* 0x000000788000780c */ /* 0x000fe20003f44270 */
[----:B------:R-:W2:Y:S01]  /*8120*/  MUFU.TANH R119, R119 ;  /* 0x0000007700777308 */ /* 0x000ea20000002400 */
[----:B------:R-:W-:Y:S02]  /*8130*/  FMNMX.FTZ R144, R159, R144, !PT ;  /* 0x000000909f907209 */ /* 0x000fe40007810000 */
[----:B-1----:R-:W-:-:S02]  /*8140*/  FSEL R115, R115, -INF , P3 ;  /* 0xff80000073737808 */ /* 0x002fc40001800000 */
[----:B------:R-:W-:Y:S02]  /*8150*/  FMNMX.FTZ R144, R141, R144, !PT ;  /* 0x000000908d907209 */ /* 0x000fe40007810000 */
[----:B------:R-:W-:Y:S01]  /*8160*/  ISETP.GT.AND P3, PT, R128, 0x79, PT ;  /* 0x000000798000780c */ /* 0x000fe20003f64270 */
[----:B------:R-:W1:Y:S01]  /*8170*/  MUFU.TANH R90, R90 ;  /* 0x0000005a005a7308 */ /* 0x000e620000002400 */
[----:B0-----:R-:W-:Y:S02]  /*8180*/  FSEL R143, R118, -INF , P2 ;  /* 0xff800000768f7808 */ /* 0x001fe40001000000 */
[----:B------:R-:W-:Y:S02]  /*8190*/  FMNMX.FTZ R144, R115, R144, !PT ;  /* 0x0000009073907209 */ /* 0x000fe40007810000 */
[----:B------:R-:W-:Y:S02]  /*81a0*/  ISETP.GT.AND P2, PT, R128, 0x80, PT ;  /* 0x000000808000780c */ /* 0x000fe40003f44270 */
[----:B------:R-:W-:Y:S01]  /*81b0*/  FMNMX.FTZ R144, R143, R144, !PT ;  /* 0x000000908f907209 */ /* 0x000fe20007810000 */
[----:B------:R-:W0:Y:S01]  /*81c0*/  MUFU.TANH R91, R91 ;  /* 0x0000005b005b7308 */ /* 0x000e220000002400 */
[----:B--2---:R-:W-:-:S02]  /*81d0*/  FSEL R119, R119, -INF , P3 ;  /* 0xff80000077777808 */ /* 0x004fc40001800000 */
[----:B------:R-:W-:-:S05]  /*81e0*/  ISETP.GT.AND P3, PT, R128, 0x81, PT ;  /* 0x000000818000780c */ /* 0x000fca0003f64270 */
[----:B------:R-:W2:Y:S01]  /*81f0*/  MUFU.TANH R94, R94 ;  /* 0x0000005e005e7308 */ /* 0x000ea20000002400 */
[----:B-1----:R-:W-:Y:S02]  /*8200*/  FSEL R90, R90, -INF , P2 ;  /* 0xff8000005a5a7808 */ /* 0x002fe40001000000 */
[----:B------:R-:W-:-:S05]  /*8210*/  ISETP.GT.AND P2, PT, R128, 0x88, PT ;  /* 0x000000888000780c */ /* 0x000fca0003f44270 */
[----:B------:R-:W1:Y:S01]  /*8220*/  MUFU.TANH R95, R95 ;  /* 0x0000005f005f7308 */ /* 0x000e620000002400 */
[----:B0-----:R-:W-:Y:S02]  /*8230*/  FSEL R91, R91, -INF , P3 ;  /* 0xff8000005b5b7808 */ /* 0x001fe40001800000 */
[----:B------:R-:W-:-:S05]  /*8240*/  ISETP.GT.AND P3, PT, R128, 0x89, PT ;  /* 0x000000898000780c */ /* 0x000fca0003f64270 */
[----:B------:R0:W-:Y:S08]  /*8250*/  MUFU.EX2 R114, R145 ;  /* 0x0000009100727308 */ /* 0x0001f00000000800 */
[----:B------:R-:W3:Y:S01]  /*8260*/  MUFU.TANH R98, R98 ;  /* 0x0000006200627308 */ /* 0x000ee20000002400 */
[----:B0-----:R-:W-:-:S01]  /*8270*/  FFMA.FTZ R145, R147, UR28, -R102 ;  /* 0x0000001c93917c23 */ /* 0x001fc20008010866 */
[----:B------:R-:W-:-:S02]  /*8280*/  FMNMX.FTZ R147, R119, R144, !PT ;  /* 0x0000009077937209 */ /* 0x000fc40007810000 */
[----:B--2---:R-:W-:Y:S02]  /*8290*/  FSEL R144, R94, -INF , P2 ;  /* 0xff8000005e907808 */ /* 0x004fe40001000000 */
[C---:B------:R-:W-:Y:S02]  /*82a0*/  ISETP.GT.AND P2, PT, R128.reuse, 0x90, PT ;  /* 0x000000908000780c */ /* 0x040fe40003f44270 */
[----:B------:R-:W0:Y:S01]  /*82b0*/  MUFU.TANH R99, R99 ;  /* 0x0000006300637308 */ /* 0x000e220000002400 */
[----:B-1----:R-:W-:Y:S02]  /*82c0*/  FSEL R95, R95, -INF , P3 ;  /* 0xff8000005f5f7808 */ /* 0x002fe40001800000 */
[----:B------:R-:W-:-:S05]  /*82d0*/  ISETP.GT.AND P3, PT, R128, 0x91, PT ;  /* 0x000000918000780c */ /* 0x000fca0003f64270 */
[----:B------:R1:W-:Y:S01]  /*82e0*/  MUFU.EX2 R118, R146 ;  /* 0x0000009200767308 */ /* 0x0003e20000000800 */
[----:B---3--:R-:W-:Y:S02]  /*82f0*/  FSEL R98, R98, -INF , P2 ;  /* 0xff80000062627808 */ /* 0x008fe40001000000 */
[----:B------:R-:W-:-:S05]  /*8300*/  ISETP.GT.AND P2, PT, R128, 0x98, PT ;  /* 0x000000988000780c */ /* 0x000fca0003f44270 */
[----:B------:R2:W-:Y:S01]  /*8310*/  MUFU.EX2 R124, R157 ;  /* 0x0000009d007c7308 */ /* 0x0005e20000000800 */
[----:B-1----:R-:W-:Y:S01]  /*8320*/  FMNMX.FTZ R146, R90, R147, !PT ;  /* 0x000000935a927209 */ /* 0x002fe20007810000 */
[--C-:B------:R-:W-:Y:S01]  /*8330*/  FFMA.FTZ R147, R148, UR28, -R102.reuse ;  /* 0x0000001c94937c23 */ /* 0x100fe20008010866 */
[----:B0-----:R-:W-:Y:S01]  /*8340*/  FSEL R99, R99, -INF , P3 ;  /* 0xff80000063637808 */ /* 0x001fe20001800000 */
[----:B------:R-:W-:Y:S01]  /*8350*/  FFMA.FTZ R148, R154, UR28, -R102 ;  /* 0x0000001c9a947c23 */ /* 0x000fe20008010866 */
[----:B------:R-:W-:-:S03]  /*8360*/  ISETP.GT.AND P3, PT, R128, 0x99, PT ;  /* 0x000000998000780c */ /* 0x000fc60003f64270 */
[----:B------:R-:W0:Y:S01]  /*8370*/  MUFU.TANH R160, R160 ;  /* 0x000000a000a07308 */ /* 0x000e220000002400 */
[----:B--2---:R-:W-:-:S01]  /*8380*/  FFMA.FTZ R157, R89, UR28, -R102 ;  /* 0x0000001c599d7c23 */ /* 0x004fc20008010866 */
[----:B------:R-:W-:-:S04]  /*8390*/  FMNMX.FTZ R89, R91, R146, !PT ;  /* 0x000000925b597209 */ /* 0x000fc80007810000 */
[----:B------:R-:W-:Y:S02]  /*83a0*/  FMNMX.FTZ R146, R144, R89, !PT ;  /* 0x0000005990927209 */ /* 0x000fe40007810000 */
[----:B------:R-:W1:Y:S02]  /*83b0*/  MUFU.TANH R103, R103 ;  /* 0x0000006700677308 */ /* 0x000e640000002400 */
[----:B------:R-:W-:-:S04]  /*83c0*/  FMNMX.FTZ R89, R95, R146, !PT ;  /* 0x000000925f597209 */ /* 0x000fc80007810000 */
[----:B------:R-:W-:Y:S02]  /*83d0*/  FMNMX.FTZ R146, R98, R89, !PT ;  /* 0x0000005962927209 */ /* 0x000fe40007810000 */
[----:B------:R2:W-:Y:S01]  /*83e0*/  MUFU.EX2 R94, R157 ;  /* 0x0000009d005e7308 */ /* 0x0005e20000000800 */
[----:B0-----:R-:W-:Y:S02]  /*83f0*/  FSEL R160, R160, -INF , P2 ;  /* 0xff800000a0a07808 */ /* 0x001fe40001000000 */
[----:B------:R-:W-:-:S04]  /*8400*/  FMNMX.FTZ R89, R99, R146, !PT ;  /* 0x0000009263597209 */ /* 0x000fc80007810000 */
[----:B------:R-:W-:Y:S01]  /*8410*/  FMNMX.FTZ R128, R160, R89, !PT ;  /* 0x00000059a0807209 */ /* 0x000fe20007810000 */
[----:B------:R0:W-:Y:S01]  /*8420*/  MUFU.EX2 R13, R163 ;  /* 0x000000a3000d7308 */ /* 0x0001e20000000800 */
[----:B-1----:R-:W-:Y:S01]  /*8430*/  FSEL R103, R103, -INF , P3 ;  /* 0xff80000067677808 */ /* 0x002fe20001800000 */
[--C-:B--2---:R-:W-:Y:S01]  /*8440*/  FFMA.FTZ R157, R110, UR28, -R102.reuse ;  /* 0x0000001c6e9d7c23 */ /* 0x104fe20008010866 */
[----:B------:R-:W-:-:S02]  /*8450*/  FFMA.FTZ R110, R158, UR28, -R102 ;  /* 0x0000001c9e6e7c23 */ /* 0x000fc40008010866 */
[----:B------:R-:W-:Y:S01]  /*8460*/  FMNMX.FTZ R89, R103, R128, !PT ;  /* 0x0000008067597209 */ /* 0x000fe20007810000 */
[----:B------:R-:W-:-:S01]  /*8470*/  FFMA.FTZ R128, R150, UR28, -R102 ;  /* 0x0000001c96807c23 */ /* 0x000fc20008010866 */
[----:B------:R-:W-:Y:S01]  /*8480*/  FFMA.FTZ R150, R152, UR28, -R102 ;  /* 0x0000001c98967c23 */ /* 0x000fe20008010866 */
[----:B------:R-:W-:Y:S02]  /*8490*/  MUFU.EX2 R104, R104 ;  /* 0x0000006800687308 */ /* 0x000fe40000000800 */
[----:B------:R-:W1:Y:S06]  /*84a0*/  SHFL.BFLY PT, R146, R89, 0x2, 0x1f ;  /* 0x0c401f0059927f89 */ /* 0x000e6c00000e0000 */
[----:B------:R-:W-:Y:S08]  /*84b0*/  MUFU.EX2 R161, R161 ;  /* 0x000000a100a17308 */ /* 0x000ff00000000800 */
[----:B------:R-:W-:Y:S08]  /*84c0*/  MUFU.EX2 R105, R105 ;  /* 0x0000006900697308 */ /* 0x000ff00000000800 */
[----:B------:R-:W-:Y:S01]  /*84d0*/  MUFU.EX2 R130, R130 ;  /* 0x0000008200827308 */ /* 0x000fe20000000800 */
[----:B-1----:R-:W-:-:S05]  /*84e0*/  FMNMX.FTZ R152, R89, R146, !PT ;  /* 0x0000009259987209 */ /* 0x002fca0007810000 */
[----:B------:R-:W1:Y:S02]  /*84f0*/  SHFL.BFLY PT, R89, R152, 0x1, 0x1f ;  /* 0x0c201f0098597f89 */ /* 0x000e6400000e0000 */
[----:B------:R-:W-:Y:S08]  /*8500*/  MUFU.EX2 R106, R106 ;  /* 0x0000006a006a7308 */ /* 0x000ff00000000800 */
[----:B------:R-:W-:Y:S08]  /*8510*/  MUFU.EX2 R131, R131 ;  /* 0x0000008300837308 */ /* 0x000ff00000000800 */
[----:B------:R-:W-:Y:S01]  /*8520*/  MUFU.EX2 R162, R162 ;  /* 0x000000a200a27308 */ /* 0x000fe20000000800 */
[----:B-1----:R-:W-:Y:S01]  /*8530*/  FMNMX.FTZ R89, R152, R89, !PT ;  /* 0x0000005998597209 */ /* 0x002fe20007810000 */
[----:B------:R-:W-:-:S06]  /*8540*/  IMAD.U32 R152, RZ, RZ, UR28 ;  /* 0x0000001cff987e24 */ /* 0x000fcc000f8e00ff */
[----:B------:R-:W-:Y:S01]  /*8550*/  MUFU.EX2 R112, R112 ;  /* 0x0000007000707308 */ /* 0x000fe20000000800 */
[C---:B------:R-:W-:Y:S01]  /*8560*/  FSETP.NEU.FTZ.AND P2, PT, R89.reuse, -INF , PT ;  /* 0xff8000005900780b */ /* 0x040fe20003f5d000 */
[----:B------:R-:W-:-:S03]  /*8570*/  FFMA.FTZ R152, R89, R152, -8 ;  /* 0xc100000059987423 */ /* 0x000fc60000010098 */
[----:B------:R-:W-:Y:S02]  /*8580*/  FSEL R165, R89, RZ, P2 ;  /* 0x000000ff59a57208 */ /* 0x000fe40001000000 */
[----:B------:R-:W-:Y:S01]  /*8590*/  FSEL R102, R152, RZ, P2 ;  /* 0x000000ff98667208 */ /* 0x000fe20001000000 */
[----:B------:R-:W-:Y:S02]  /*85a0*/  MUFU.EX2 R133, R133 ;  /* 0x0000008500857308 */ /* 0x000fe40000000800 */
[----:B------:R-:W-:-:S02]  /*85b0*/  FADD.FTZ R6, -R165, R6 ;  /* 0x00000006a5067221 */ /* 0x000fc40000010100 */
[--C-:B0-----:R-:W-:Y:S01]  /*85c0*/  FFMA.FTZ R163, R14, UR28, -R102.reuse ;  /* 0x0000001c0ea37c23 */ /* 0x101fe20008010866 */
        /* <DEDUP_REMOVED lines=10> */
[----:B------:R-:W-:Y:S01]  /*8670*/  FMUL.FTZ R6, R6, UR28 ;  /* 0x0000001c06067c20 */ /* 0x000fe20008410000 */
[--C-:B------:R-:W-:Y:S01]  /*8680*/  FFMA.FTZ R8, R8, UR28, -R102.reuse ;  /* 0x0000001c08087c23 */ /* 0x100fe20008010866 */
[----:B------:R-:W-:-:S01]  /*8690*/  FFMA.FTZ R107, R107, UR28, -R102 ;  /* 0x0000001c6b6b7c23 */ /* 0x000fc20008010866 */
[----:B------:R-:W-:Y:S01]  /*86a0*/  FADD.FTZ R140, -R140, R5 ;  /* 0x000000058c8c7221 */ /* 0x000fe20000010100 */
[----:B------:R-:W-:-:S01]  /*86b0*/  FFMA.FTZ R10, R10, UR28, -R102 ;  /* 0x0000001c0a0a7c23 */ /* 0x000fc20008010866 */
[----:B------:R-:W-:Y:S01]  /*86c0*/  MUFU.EX2 R7, R7 ;  /* 0x0000000700077308 */ /* 0x000fe20000000800 */
[----:B------:R-:W-:-:S01]  /*86d0*/  FFMA.FTZ R11, R11, UR28, -R102 ;  /* 0x0000001c0b0b7c23 */ /* 0x000fc20008010866 */
[----:B------:R-:W-:Y:S01]  /*86e0*/  FMUL.FTZ R140, R140, UR28 ;  /* 0x0000001c8c8c7c20 */ /* 0x000fe20008410000 */
        /* <DEDUP_REMOVED lines=14> */
[----:B0-----:R-:W-:-:S07]  /*87d0*/  FFMA.FTZ R140, R129, UR28, -R102 ;  /* 0x0000001c818c7c23 */ /* 0x001fce0008010866 */
[----:B------:R-:W0:Y:S01]  /*87e0*/  MUFU.EX2 R8, R8 ;  /* 0x0000000800087308 */ /* 0x000e220000000800 */
[----:B-1----:R-:W-:-:S04]  /*87f0*/  FFMA.FTZ R152, R165, R3, R104 ;  /* 0x00000003a5987223 */ /* 0x002fc80000010068 */
[----:B------:R-:W-:-:S03]  /*8800*/  FADD.FTZ R152, R161, R152 ;  /* 0x00000098a1987221 */ /* 0x000fc60000010000 */
[----:B------:R-:W1:Y:S01]  /*8810*/  MUFU.EX2 R107, R107 ;  /* 0x0000006b006b7308 */ /* 0x000e620000000800 */
[----:B--2---:R-:W-:-:S07]  /*8820*/  FFMA.FTZ R3, R6, R2, R7 ;  /* 0x0000000206037223 */ /* 0x004fce0000010007 */
        /* <DEDUP_REMOVED lines=8> */
[----:B------:R-:W-:Y:S01]  /*88b0*/  FFMA.FTZ R127, R132, UR28, -R102 ;  /* 0x0000001c847f7c23 */ /* 0x000fe20008010866 */
[----:B------:R-:W-:-:S05]  /*88c0*/  FADD.FTZ R132, R106, R3 ;  /* 0x000000036a847221 */ /* 0x000fca0000010000 */
[----:B------:R-:W2:Y:S01]  /*88d0*/  MUFU.EX2 R108, R108 ;  /* 0x0000006c006c7308 */ /* 0x000ea20000000800 */
[----:B0-----:R-:W-:-:S01]  /*88e0*/  FADD.FTZ R3, R11, R2 ;  /* 0x000000020b037221 */ /* 0x001fc20000010000 */
[----:B------:R-:W-:Y:S01]  /*88f0*/  FADD.FTZ R2, R131, R132 ;  /* 0x0000008483027221 */ /* 0x000fe20000010000 */
[----:B------:R-:W-:-:S03]  /*8900*/  FFMA.FTZ R132, R134, UR28, -R102 ;  /* 0x0000001c86847c23 */ /* 0x000fc60008010866 */
[----:B------:R-:W-:Y:S02]  /*8910*/  FADD.FTZ R129, R9, R2 ;  /* 0x0000000209817221 */ /* 0x000fe40000010000 */
[----:B------:R-:W0:Y:S01]  /*8920*/  MUFU.EX2 R163, R163 ;  /* 0x000000a300a37308 */ /* 0x000e220000000800 */
[----:B-1----:R-:W-:-:S01]  /*8930*/  FADD.FTZ R3, R12, R3 ;  /* 0x000000030c037221 */ /* 0x002fc20000010000 */
[----:B------:R-:W-:Y:S01]  /*8940*/  FADD.FTZ R134, R124, R129 ;  /* 0x000000817c867221 */ /* 0x000fe20000010000 */
[----:B------:R-:W-:-:S03]  /*8950*/  FFMA.FTZ R129, R155, UR28, -R102 ;  /* 0x0000001c9b817c23 */ /* 0x000fc60008010866 */
[----:B------:R-:W-:Y:S01]  /*8960*/  FADD.FTZ R155, R13, R134 ;  /* 0x000000860d9b7221 */ /* 0x000fe20000010000 */
[----:B------:R-:W-:-:S01]  /*8970*/  FFMA.FTZ R134, R159, UR28, -R102 ;  /* 0x0000001c9f867c23 */ /* 0x000fc20008010866 */
        /* <DEDUP_REMOVED lines=15> */
[----:B------:R-:W-:-:S04]  /*8a70*/  FADD.FTZ R2, R112, R155 ;  /* 0x0000009b70027221 */ /* 0x000fc80000010000 */
[----:B------:R-:W-:Y:S02]  /*8a80*/  FADD.FTZ R2, R133, R2 ;  /* 0x0000000285027221 */ /* 0x000fe40000010000 */
        /* <DEDUP_REMOVED lines=21> */
[----:B------:R-:W2:Y:S01]  /*8be0*/  MUFU.EX2 R122, R122 ;  /* 0x0000007a007a7308 */ /* 0x000ea20000000800 */
[----:B0-----:R-:W-:-:S04]  /*8bf0*/  FADD.FTZ R3, R117, R2 ;  /* 0x0000000275037221 */ /* 0x001fc80000010000 */
[----:B------:R-:W-:-:S03]  /*8c00*/  FADD.FTZ R3, R114, R3 ;  /* 0x0000000372037221 */ /* 0x000fc60000010000 */
[----:B------:R-:W-:Y:S08]  /*8c10*/  MUFU.EX2 R123, R123 ;  /* 0x0000007b007b7308 */ /* 0x000ff00000000800 */
[----:B------:R-:W0:Y:S08]  /*8c20*/  MUFU.EX2 R145, R145 ;  /* 0x0000009100917308 */ /* 0x000e300000000800 */
[----:B------:R-:W-:Y:S08]  /*8c30*/  MUFU.EX2 R146, R150 ;  /* 0x0000009600927308 */ /* 0x000ff00000000800 */
[----:B------:R3:W-:Y:S08]  /*8c40*/  MUFU.EX2 R150, R156 ;  /* 0x0000009c00967308 */ /* 0x0007f00000000800 */
[----:B------:R-:W4:Y:S01]  /*8c50*/  MUFU.EX2 R126, R126 ;  /* 0x0000007e007e7308 */ /* 0x000f220000000800 */
[----:B---3--:R-:W-:-:S01]  /*8c60*/  FADD.FTZ R156, R121, R154 ;  /* 0x0000009a799c7221 */ /* 0x008fc20000010000 */
[----:B------:R-:W-:-:S03]  /*8c70*/  FFMA.FTZ R154, R119, UR28, -R102 ;  /* 0x0000001c779a7c23 */ /* 0x000fc60008010866 */
[----:B-1----:R-:W-:Y:S01]  /*8c80*/  FADD.FTZ R119, R5, R156 ;  /* 0x0000009c05777221 */ /* 0x002fe20000010000 */
[----:B------:R-:W-:-:S02]  /*8c90*/  FADD.FTZ R156, R118, R3 ;  /* 0x00000003769c7221 */ /* 0x000fc40000010000 */
[----:B------:R-:W1:Y:S01]  /*8ca0*/  MUFU.EX2 R125, R125 ;  /* 0x0000007d007d7308 */ /* 0x000e620000000800 */
[----:B--2---:R-:W-:-:S01]  /*8cb0*/  FADD.FTZ R2, R122, R119 ;  /* 0x000000777a027221 */ /* 0x004fc20000010000 */
[----:B0-----:R-:W-:-:S03]  /*8cc0*/  FADD.FTZ R119, R145, R156 ;  /* 0x0000009c91777221 */ /* 0x001fc60000010000 */
[----:B------:R-:W-:Y:S01]  /*8cd0*/  FADD.FTZ R3, R123, R2 ;  /* 0x000000027b037221 */ /* 0x000fe20000010000 */
[----:B------:R-:W-:-:S01]  /*8ce0*/  FADD.FTZ R156, R94, R119 ;  /* 0x000000775e9c7221 */ /* 0x000fc20000010000 */
[----:B------:R-:W-:Y:S01]  /*8cf0*/  FFMA.FTZ R119, R144, UR28, -R102 ;  /* 0x0000001c90777c23 */ /* 0x000fe20008010866 */
[----:B------:R-:W0:Y:S01]  /*8d00*/  MUFU.EX2 R147, R147 ;  /* 0x0000009300937308 */ /* 0x000e220000000800 */
[----:B----4-:R-:W-:-:S07]  /*8d10*/  FADD.FTZ R2, R126, R3 ;  /* 0x000000037e027221 */ /* 0x010fce0000010000 */
        /* <DEDUP_REMOVED lines=39> */
[----:B--2---:R-:W-:-:S01]  /*8f90*/  FADD.FTZ R143, R154, R99 ;  /* 0x000000639a8f7221 */ /* 0x004fc20000010000 */
[--C-:B------:R-:W-:Y:S01]  /*8fa0*/  FFMA.FTZ R99, R160, UR28, -R102.reuse ;  /* 0x0000001ca0637c23 */ /* 0x100fe20008010866 */
[----:B------:R-:W-:-:S05]  /*8fb0*/  FFMA.FTZ R102, R103, UR28, -R102 ;  /* 0x0000001c67667c23 */ /* 0x000fca0008010866 */
        /* <DEDUP_REMOVED lines=31> */
.L_x_10064:
        /* <DEDUP_REMOVED lines=116> */
.L_x_10054:
        /* <DEDUP_REMOVED lines=8> */
.L_x_10077:
        /* <DEDUP_REMOVED lines=9> */
.L_x_10068:
[----:B------:R-:W-:Y:S01]  /*9a00*/  ULEA UR6, UR47, UR43, 0x3 ;  /* 0x0000002b2f067291 */ /* 0x000fe2000f8e183f */
[----:B------:R-:W-:-:S05]  /*9a10*/  IMAD.U32 R7, RZ, RZ, UR48 ;  /* 0x00000030ff077e24 */ /* 0x000fca000f8e00ff */
[----:B------:R-:W-:-:S04]  /*9a20*/  SHF.L.U32 R7, R7, 0x1f, RZ ;  /* 0x0000001f07077819 */ /* 0x000fc800000006ff */
[----:B------:R0:W1:Y:S01]  /*9a30*/  SYNCS.PHASECHK.TRANS64.TRYWAIT P0, [UR6+0x22830], R7 ;  /* 0x02283007ff0075a7 */ /* 0x0000620008000146 */
[----:B------:R-:W-:Y:S05]  /*9a40*/  @!P1 BRA `(.L_x_10069) ;  /* 0x0000000000049947 */ /* 0x000fea0003800000 */
[----:B------:R-:W-:Y:S01]  /*9a50*/  BPT.TRAP 0x1 ;  /* 0x000000040000795c */ /* 0x000fe20000300000 */
.L_x_10069:
[----:B-1----:R-:W-:Y:S05]  /*9a60*/  @P0 BRA `(.L_x_10067) ;  /* 0x0000000000080947 */ /* 0x002fea0003800000 */
[----:B------:R-:W1:Y:S02]  /*9a70*/  SYNCS.PHASECHK.TRANS64.TRYWAIT P0, [UR6+0x22830], R7 ;  /* 0x02283007ff0075a7 */ /* 0x000e640008000146 */
[----:B-1----:R-:W-:Y:S05]  /*9a80*/  @!P0 BRA `(.L_x_10070) ;  /* 0x000000f4004c8947 */ /* 0x002fea0003800000 */
.L_x_10067:
[----:B-1----:R-:W1:Y:S01]  /*9a90*/  S2R R8, SR_TID.X ;  /* 0x0000000000087919 */ /* 0x002e620000002100 */
[----:B------:R-:W-:Y:S01]  /*9aa0*/  R2UR UR32, R4 ;  /* 0x00000000042072ca */ /* 0x000fe200000e0000 */
[----:B------:R-:W-:Y:S01]  /*9ab0*/  UMOV UR19, 0x40000040 ;  /* 0x4000004000137882 */ /* 0x000fe20000000000 */
[----:B------:R-:W-:Y:S01]  /*9ac0*/  UMOV UR20, UR16 ;  /* 0x0000001000147c82 */ /* 0x000fe20008000000 */
[----:B------:R-:W-:Y:S01]  /*9ad0*/  UMOV UR21, UR17 ;  /* 0x0000001100157c82 */ /* 0x000fe20008000000 */
[----:B------:R-:W-:Y:S01]  /*9ae0*/  UMOV UR23, 0x40000040 ;  /* 0x4000004000177882 */ /* 0x000fe20000000000 */
[----:B------:R-:W-:Y:S01]  /*9af0*/  UMOV UR24, UR16 ;  /* 0x0000001000187c82 */ /* 0x000fe20008000000 */
[----:B------:R-:W-:Y:S01]  /*9b00*/  UMOV UR25, UR17 ;  /* 0x0000001100197c82 */ /* 0x000fe20008000000 */
[----:B------:R-:W-:Y:S01]  /*9b10*/  UMOV UR27, 0x40000040 ;  /* 0x40000040001b7882 */ /* 0x000fe20000000000 */
[----:B------:R-:W-:Y:S01]  /*9b20*/  UMOV UR7, 0x40000040 ;  /* 0x4000004000077882 */ /* 0x000fe20000000000 */
[----:B------:R-:W-:Y:S01]  /*9b30*/  UMOV UR11, 0x40000040 ;  /* 0x40000040000b7882 */ /* 0x000fe20000000000 */
[----:B------:R-:W-:-:S03]  /*9b40*/  UMOV UR15, 0x40000040 ;  /* 0x40000040000f7882 */ /* 0x000fc60000000000 */
[----:B------:R-:W-:-:S04]  /*9b50*/  UIMAD UR32, UR47, 0x500, UR32 ;  /* 0x000005002f2078a4 */ /* 0x000fc8000f8e0220 */
[----:B------:R-:W-:Y:S02]  /*9b60*/  UIADD3 UR22, UR32, 0x100, URZ ;  /* 0x0000010020167890 */ /* 0x000fe4000fffe03f */
[----:B------:R-:W-:Y:S02]  /*9b70*/  UIADD3 UR26, UR32, 0x200, URZ ;  /* 0x00000200201a7890 */ /* 0x000fe4000fffe03f */
[----:B------:R-:W-:Y:S01]  /*9b80*/  UMOV UR18, UR32 ;  /* 0x0000002000127c82 */ /* 0x000fe20008000000 */
[----:B------:R-:W-:Y:S02]  /*9b90*/  UIADD3 UR6, UR32, 0x400, URZ ;  /* 0x0000040020067890 */ /* 0x000fe4000fffe03f */
[----:B------:R-:W-:Y:S02]  /*9ba0*/  UIADD3 UR10, UR32, 0x402, URZ ;  /* 0x00000402200a7890 */ /* 0x000fe4000fffe03f */
[----:B------:R-:W-:Y:S01]  /*9bb0*/  UIADD3 UR14, UR32, 0x6, URZ ;  /* 0x00000006200e7890 */ /* 0x000fe2000fffe03f */
        /* <DEDUP_REMOVED lines=110> */
.L_x_10072:
[----:B------:R-:W-:Y:S01]  /*a2a0*/  ULEA UR6, UR29, UR43, 0x3 ;  /* 0x0000002b1d067291 */ /* 0x000fe2000f8e183f */
[----:B------:R-:W-:-:S05]  /*a2b0*/  IMAD.U32 R7, RZ, RZ, UR30 ;  /* 0x0000001eff077e24 */ /* 0x000fca000f8e00ff */
[----:B------:R-:W-:-:S04]  /*a2c0*/  SHF.L.U32 R7, R7, 0x1f, RZ ;  /* 0x0000001f07077819 */ /* 0x000fc800000006ff */
[----:B------:R0:W1:Y:S01]  /*a2d0*/  SYNCS.PHASECHK.TRANS64.TRYWAIT P0, [UR6+0x22850], R7 ;  /* 0x02285007ff0075a7 */ /* 0x0000620008000146 */
[----:B------:R-:W-:Y:S05]  /*a2e0*/  @!P1 BRA `(.L_x_10073) ;  /* 0x0000000000049947 */ /* 0x000fea0003800000 */
[----:B------:R-:W-:Y:S01]  /*a2f0*/  BPT.TRAP 0x1 ;  /* 0x000000040000795c */ /* 0x000fe20000300000 */
.L_x_10073:
[----:B-1----:R-:W-:Y:S05]  /*a300*/  @P0 BRA `(.L_x_10071) ;  /* 0x0000000000080947 */ /* 0x002fea0003800000 */
[----:B------:R-:W1:Y:S02]  /*a310*/  SYNCS.PHASECHK.TRANS64.TRYWAIT P0, [UR6+0x22850], R7 ;  /* 0x02285007ff0075a7 */ /* 0x000e640008000146 */
[----:B-1----:R-:W-:Y:S05]  /*a320*/  @!P0 BRA `(.L_x_10074) ;  /* 0x000000ec003c8947 */ /* 0x002fea0003800000 */
.L_x_10071:
        /* <DEDUP_REMOVED lines=36> */
.L_x_10075:
        /* <DEDUP_REMOVED lines=104> */
[----:B------:R-:W-:Y:S01]  /*abf0*/  IMAD.U32 R165, RZ, RZ, UR28 ;  /* 0x0000001cffa57e24 */ /* 0x000fe2000f8e00ff */
        /* <DEDUP_REMOVED lines=156> */
[----:B------:R-:W-:Y:S01]  /*b5c0*/  FMUL.FTZ R163, R5, UR28 ;  /* 0x0000001c05a37c20 */ /* 0x000fe20008410000 */
[----:B------:R-:W-:-:S01]  /*b5d0*/  FFMA.FTZ R153, R157, UR28, -R159 ;  /* 0x0000001c9d997c23 */ /* 0x000fc2000801089f */
[C---:B------:R-:W-:Y:S01]  /*b5e0*/  FADD.FTZ R5, -R89.reuse, R6 ;  /* 0x0000000659057221 */ /* 0x040fe20000010100 */
[----:B------:R-:W-:-:S01]  /*b5f0*/  FFMA.FTZ R157, R89, R160, -8 ;  /* 0xc1000000599d7423 */ /* 0x000fc200000100a0 */
        /* <DEDUP_REMOVED lines=239> */
.L_x_10076:
        /* <DEDUP_REMOVED lines=116> */
.L_x_10066:
[----:B------:R-:W-:Y:S06]  /*cc30*/  BAR.ARV 0x8, 0x180 ;  /* 0x0206000000007b1d */ /* 0x000fec0000002000 */
[----:B------:R-:W-:Y:S05]  /*cc40*/  @!P1 BRA `(.L_x_10078) ;  /* 0x0000000000049947 */ /* 0x000fea0003800000 */
[----:B------:R-:W-:Y:S01]  /*cc50*/  BPT.TRAP 0x1 ;  /* 0x000000040000795c */ /* 0x000fe20000300000 */
.L_x_10078:
[----:B------:R-:W-:Y:S01]  /*cc60*/  ULEA UR5, UR47, UR43, 0x3 ;  /* 0x0000002b2f057291 */ /* 0x000fe2000f8e183f */
[----:B------:R-:W-:-:S05]  /*cc70*/  IMAD.U32 R0, RZ, RZ, UR48 ;  /* 0x00000030ff007e24 */ /* 0x000fca000f8e00ff */
[----:B------:R-:W-:-:S04]  /*cc80*/  SHF.L.U32 R0, R0, 0x1f, RZ ;  /* 0x0000001f00007819 */ /* 0x000fc800000006ff */
[----:B------:R0:W1:Y:S01]  /*cc90*/  SYNCS.PHASECHK.TRANS64.TRYWAIT P0, [UR5+0x22850], R0 ;  /* 0x02285000ff0075a7 */ /* 0x0000620008000145 */
[----:B------:R-:W-:Y:S05]  /*cca0*/  @!P1 BRA `(.L_x_10079) ;  /* 0x0000000000049947 */ /* 0x000fea0003800000 */
[----:B------:R-:W-:Y:S01]  /*ccb0*/  BPT.TRAP 0x1 ;  /* 0x000000040000795c */ /* 0x000fe20000300000 */
.L_x_10079:
[----:B-1----:R-:W-:Y:S05]  /*ccc0*/  @P0 BRA `(.L_x_10080) ;  /* 0x0000000000080947 */ /* 0x002fea0003800000 */
[----:B------:R-:W1:Y:S02]  /*ccd0*/  SYNCS.PHASECHK.TRANS64.TRYWAIT P0, [UR5+0x22850], R0 ;  /* 0x02285000ff0075a7 */ /* 0x000e640008000145 */
[----:B-1----:R-:W-:Y:S05]  /*cce0*/  @!P0 BRA `(.L_x_10081) ;  /* 0x000000c000e48947 */ /* 0x002fea0003800000 */
.L_x_10080:
        /* <DEDUP_REMOVED lines=25> */
[----:B------:R-:W-:Y:S01]  /*ce80*/  @P0 LEA R6, P2, R4, UR6, 0x2 ;  /* 0x0000000604060c11 */ /* 0x000fe2000f8410ff */
[----:B------:R-:W-:-:S03]  /*ce90*/  UIADD3 UR6, UR4, 0x200, URZ ;  /* 0x0000020004067890 */ /* 0x000fc6000fffe03f */
[----:B------:R-:W-:Y:S01]  /*cea0*/  @P0 LEA.HI.X R7, R4, UR7, R5, 0x2, P2 ;  /* 0x0000000704070c11 */ /* 0x000fe200090f1405 */
[----:B------:R-:W-:Y:S01]  /*ceb0*/  UMOV UR7, 0xc0000010 ;  /* 0xc000001000077882 */ /* 0x000fe20000000000 */
[----:B------:R-:W-:-:S06]  /*cec0*/  IMAD.MOV.U32 R4, RZ, RZ, 0x3f800000 ;  /* 0x3f800000ff047424 */ /* 0x000fcc00078e00ff */
[----:B------:R0:W2:Y:S01]  /*ced0*/  @P0 LDG.E R4, desc[UR54][R6.64] ;  /* 0x0000003606040981 */ /* 0x0000a2000c1e1900 */
[----:B------:R-:W-:Y:S02]  /*cee0*/  WARPGROUP.DEPBAR.LE gsb0, 0x0 ;  /* 0x00008000000079c5 */ /* 0x000fe40000010000 */
[----:B------:R-:W-:-:S06]  /*cef0*/  WARPGROUP.ARRIVE ;  /* 0x00000000000079c5 */ /* 0x000fcc0000000000 */
[----:B------:R-:W-:Y:S01]  /*cf00*/  QGMMA.64x128x32.F32.E4M3.E4M3 R24, R176, gdesc[UR4], R24, gsb0 ;  /* 0x01e00004b0187df3 */ /* 0x000fe20008000818 */
[----:B------:R-:W-:Y:S01]  /*cf10*/  UIADD3 UR6, UR4, 0x300, URZ ;  /* 0x0000030004067890 */ /* 0x000fe2000fffe03f */
[----:B------:R-:W-:Y:S01]  /*cf20*/  UMOV UR7, 0xc0000010 ;  /* 0xc000001000077882 */ /* 0x000fe20000000000 */
[----:B------:R-:W1:Y:S04]  /*cf30*/  SHFL.BFLY PT, R0, R3, 0x2, 0x1f ;  /* 0x0c401f0003007f89 */ /* 0x000e6800000e0000 */
[----:B------:R-:W3:Y:S01]  /*cf40*/  SHFL.BFLY PT, R9, R2, 0x2, 0x1f ;  /* 0x0c401f0002097f89 */ /* 0x000ee200000e0000 */
[----:B------:R-:W-:Y:S02]  /*cf50*/  WARPGROUP.DEPBAR.LE gsb0, 0x0 ;  /* 0x00008000000079c5 */ /* 0x000fe40000010000 */
[----:B------:R-:W-:-:S06]  /*cf60*/  WARPGROUP.ARRIVE ;  /* 0x00000000000079c5 */ /* 0x000fcc0000000000 */
[----:B------:R-:W-:Y:S01]  /*cf70*/  QGMMA.64x128x32.F32.E4M3.E4M3 R24, R172, gdesc[UR4], R24, gsb0 ;  /* 0x01e00004ac187df3 */ /* 0x000fe20008000818 */
[----:B------:R-:W-:Y:S01]  /*cf80*/  UIADD3 UR6, UR4, 0x400, URZ ;  /* 0x0000040004067890 */ /* 0x000fe2000fffe03f */
[----:B------:R-:W-:Y:S01]  /*cf90*/  UMOV UR7, 0xc0000010 ;  /* 0xc000001000077882 */ /* 0x000fe20000000000 */
        /* <DEDUP_REMOVED lines=36> */
.L_x_10082:
        /* <DEDUP_REMOVED lines=74> */
.L_x_10046:
        /* <DEDUP_REMOVED lines=50> */
[----:B------:R-:W-:-:S02]  /*d9a0*/  SEL R51, R57, R54, P0 ;  /* 0x0000003639337207 */ /* 0x000fc40000000000 */
[C---:B------:R-:W-:Y:S02]  /*d9b0*/  IADD3 R57, P6, R10.reuse, 0x20, RZ ;  /* 0x000000200a397810 */ /* 0x040fe40007fde0ff */
[----:B------:R-:W-:Y:S02]  /*d9c0*/  IADD3 R65, P1, R10, 0x40, RZ ;  /* 0x000000400a417810 */ /* 0x000fe40007f3e0ff */
[----:B------:R-:W-:Y:S01]  /*d9d0*/  SEL R143, R6, R9, P0 ;  /* 0x00000009068f7207 */ /* 0x000fe20000000000 */
[----:B------:R-:W-:Y:S01]  /*d9e0*/  IMAD.X R101, RZ, RZ, R11, P6 ;  /* 0x000000ffff657224 */ /* 0x000fe200030e060b */
[----:B------:R-:W-:Y:S02]  /*d9f0*/  SEL R27, R9, R6, P0 ;  /* 0x00000006091b7207 */ /* 0x000fe40000000000 */
[----:B------:R-:W-:Y:S02]  /*da00*/  LOP3.LUT R4, R57, 0x380, RZ, 0xc0, !PT ;  /* 0x0000038039047812 */ /* 0x000fe400078ec0ff */
[----:B------:R-:W-:-:S02]  /*da10*/  LOP3.LUT R6, R65, 0x380, RZ, 0xc0, !PT ;  /* 0x0000038041067812 */ /* 0x000fc400078ec0ff */
        /* <DEDUP_REMOVED lines=24> */
[----:B------:R-:W-:Y:S02]  /*dba0*/  IADD3 R67, P2, R10, 0x60, RZ ;  /* 0x000000600a437810 */ /* 0x000fe40007f5e0ff */
[----:B------:R-:W-:Y:S02]  /*dbb0*/  SHF.R.U64 R4, R4, 0x3, RZ ;  /* 0x0000000304047819 */ /* 0x000fe400000012ff */
[----:B------:R-:W-:Y:S02]  /*dbc0*/  SHF.R.U64 R6, R6, 0x3, RZ ;  /* 0x0000000306067819 */ /* 0x000fe400000012ff */
[----:B------:R-:W-:Y:S02]  /*dbd0*/  SEL R77, R78, R79, P0 ;  /* 0x0000004f4e4d7207 */ /* 0x000fe40000000000 */
[----:B------:R-:W-:Y:S02]  /*dbe0*/  SEL R63, R79, R78, P0 ;  /* 0x0000004e4f3f7207 */ /* 0x000fe40000000000 */
[----:B------:R-:W-:-:S02]  /*dbf0*/  IADD3 R71, P3, R10, 0x4000, RZ ;  /* 0x000040000a477810 */ /* 0x000fc40007f7e0ff */
[C---:B------:R-:W-:Y:S02]  /*dc00*/  IADD3 R75, P4, R10.reuse, 0x4020, RZ ;  /* 0x000040200a4b7810 */ /* 0x040fe40007f9e0ff */
[----:B------:R-:W-:Y:S01]  /*dc10*/  SEL R109, R47, R14, P0 ;  /* 0x0000000e2f6d7207 */ /* 0x000fe20000000000 */
[--C-:B------:R-:W-:Y:S01]  /*dc20*/  IMAD.X R95, RZ, RZ, R11.reuse, P3 ;  /* 0x000000ffff5f7224 */ /* 0x100fe200018e060b */
[----:B------:R-:W-:Y:S01]  /*dc30*/  IADD3 R79, P5, R10, 0x4040, RZ ;  /* 0x000040400a4f7810 */ /* 0x000fe20007fbe0ff */
[--C-:B------:R-:W-:Y:S01]  /*dc40*/  IMAD.X R9, RZ, RZ, R11.reuse, P4 ;  /* 0x000000ffff097224 */ /* 0x100fe200020e060b */
[----:B------:R-:W-:Y:S02]  /*dc50*/  SEL R55, R7, R8, P0 ;  /* 0x0000000807377207 */ /* 0x000fe40000000000 */
[----:B------:R-:W-:Y:S01]  /*dc60*/  SEL R25, R8, R7, P0 ;  /* 0x0000000708197207 */ /* 0x000fe20000000000 */
[----:B------:R-:W-:Y:S01]  /*dc70*/  IMAD.X R7, RZ, RZ, R11, P5 ;  /* 0x000000ffff077224 */ /* 0x000fe200028e060b */
[----:B------:R-:W-:-:S02]  /*dc80*/  SEL R47, R14, R47, P0 ;  /* 0x0000002f0e2f7207 */ /* 0x000fc40000000000 */
[----:B------:R-:W-:Y:S02]  /*dc90*/  LOP3.LUT R8, R67, 0x380, RZ, 0xc0, !PT ;  /* 0x0000038043087812 */ /* 0x000fe400078ec0ff */
[----:B------:R-:W-:Y:S02]  /*dca0*/  LOP3.LUT R100, R4, R57, RZ, 0x3c, !PT ;  /* 0x0000003904647212 */ /* 0x000fe400078e3cff */
[----:B------:R-:W-:Y:S02]  /*dcb0*/  LOP3.LUT R14, R6, R65, RZ, 0x3c, !PT ;  /* 0x00000041060e7212 */ /* 0x000fe400078e3cff */
[----:B------:R-:W-:Y:S02]  /*dcc0*/  LOP3.LUT R4, R71, 0x380, RZ, 0xc0, !PT ;  /* 0x0000038047047812 */ /* 0x000fe400078ec0ff */
[----:B------:R-:W-:Y:S02]  /*dcd0*/  LOP3.LUT R6, R75, 0x380, RZ, 0xc0, !PT ;  /* 0x000003804b067812 */ /* 0x000fe400078ec0ff */
[----:B------:R-:W-:-:S02]  /*dce0*/  LOP3.LUT R30, R79, 0x380, RZ, 0xc0, !PT ;  /* 0x000003804f1e7812 */ /* 0x000fc400078ec0ff */
[----:B------:R-:W-:Y:S02]  /*dcf0*/  SHF.R.U64 R8, R8, 0x3, RZ ;  /* 0x0000000308087819 */ /* 0x000fe400000012ff */
[----:B------:R-:W-:Y:S02]  /*dd00*/  SEL R105, R82, R83, P0 ;  /* 0x0000005352697207 */ /* 0x000fe40000000000 */
[----:B------:R-:W-:Y:S02]  /*dd10*/  SEL R64, R83, R82, P0 ;  /* 0x0000005253407207 */ /* 0x000fe40000000000 */
[----:B------:R-:W-:Y:S02]  /*dd20*/  SHF.R.U64 R4, R4, 0x3, RZ ;  /* 0x0000000304047819 */ /* 0x000fe400000012ff */
[----:B------:R-:W-:Y:S02]  /*dd30*/  SHF.R.U64 R6, R6, 0x3, RZ ;  /* 0x0000000306067819 */ /* 0x000fe400000012ff */
[----:B------:R-:W-:-:S02]  /*dd40*/  IADD3 R83, P6, R10, 0x4060, RZ ;  /* 0x000040600a537810 */ /* 0x000fc40007fde0ff */
[----:B------:R-:W-:Y:S02]  /*dd50*/  SHF.R.U64 R30, R30, 0x3, RZ ;  /* 0x000000031e1e7819 */ /* 0x000fe400000012ff */
[----:B------:R-:W-:Y:S02]  /*dd60*/  SEL R107, R12, R13, P0 ;  /* 0x0000000d0c6b7207 */ /* 0x000fe40000000000 */
[----:B------:R-:W-:Y:S01]  /*dd70*/  SEL R43, R13, R12, P0 ;  /* 0x0000000c0d2b7207 */ /* 0x000fe20000000000 */
[----:B------:R-:W-:Y:S01]  /*dd80*/  IMAD.X R13, RZ, RZ, R11, P2 ;  /* 0x000000ffff0d7224 */ /* 0x000fe200010e060b */
[----:B------:R-:W-:Y:S02]  /*dd90*/  LOP3.LUT R12, R8, R67, RZ, 0x3c, !PT ;  /* 0x00000043080c7212 */ /* 0x000fe400078e3cff */
[----:B------:R-:W-:Y:S02]  /*dda0*/  LOP3.LUT R94, R4, R71, RZ, 0x3c, !PT ;  /* 0x00000047045e7212 */ /* 0x000fe400078e3cff */
[----:B------:R-:W-:-:S02]  /*ddb0*/  LOP3.LUT R8, R6, R75, RZ, 0x3c, !PT ;  /* 0x0000004b06087212 */ /* 0x000fc400078e3cff */
[----:B------:R-:W-:Y:S02]  /*ddc0*/  LOP3.LUT R56, R83, 0x380, RZ, 0xc0, !PT ;  /* 0x0000038053387812 */ /* 0x000fe400078ec0ff */
[----:B------:R-:W-:Y:S02]  /*ddd0*/  LOP3.LUT R6, R30, R79, RZ, 0x3c, !PT ;  /* 0x0000004f1e067212 */ /* 0x000fe400078e3cff */
[----:B------:R-:W-:Y:S02]  /*dde0*/  LOP3.LUT R5, R10, 0x380, RZ, 0xc0, !PT ;  /* 0x000003800a057812 */ /* 0x000fe400078ec0ff */
[----:B------:R-:W-:Y:S02]  /*ddf0*/  MOV R94, R94 ;  /* 0x0000005e005e7202 */ /* 0x000fe40000000f00 */
[----:B------:R-:W-:Y:S02]  /*de00*/  SEL R129, R60, R61, P0 ;  /* 0x0000003d3c817207 */ /* 0x000fe40000000000 */
[----:B------:R-:W-:-:S02]  /*de10*/  SEL R37, R61, R60, P0 ;  /* 0x0000003c3d257207 */ /* 0x000fc40000000000 */
[----:B------:R-:W-:Y:S02]  /*de20*/  SHF.R.U64 R56, R56, 0x3, RZ ;  /* 0x0000000338387819 */ /* 0x000fe400000012ff */
[----:B------:R-:W-:Y:S02]  /*de30*/  MOV R95, R6 ;  /* 0x00000006005f7202 */ /* 0x000fe40000000f00 */
[----:B------:R-:W-:Y:S02]  /*de40*/  SEL R61, R86, R87, P0 ;  /* 0x00000057563d7207 */ /* 0x000fe40000000000 */
[----:B------:R-:W-:Y:S02]  /*de50*/  SEL R58, R87, R86, P0 ;  /* 0x00000056573a7207 */ /* 0x000fe40000000000 */
[----:B------:R-:W-:Y:S02]  /*de60*/  SHF.R.U64 R5, R5, 0x3, RZ ;  /* 0x0000000305057819 */ /* 0x000fe400000012ff */
[----:B------:R-:W-:-:S02]  /*de70*/  SEL R137, R15, R88, P0 ;  /* 0x000000580f897207 */ /* 0x000fc40000000000 */
[----:B------:R-:W-:Y:S01]  /*de80*/  SEL R33, R88, R15, P0 ;  /* 0x0000000f58217207 */ /* 0x000fe20000000000 */
[--C-:B------:R-:W-:Y:S01]  /*de90*/  IMAD.X R15, RZ, RZ, R11.reuse, P1 ;  /* 0x000000ffff0f7224 */ /* 0x100fe200008e060b */
[----:B------:R-:W-:Y:S02]  /*dea0*/  LOP3.LUT R4, R56, R83, RZ, 0x3c, !PT ;  /* 0x0000005338047212 */ /* 0x000fe400078e3cff */
[----:B------:R-:W-:Y:S01]  /*deb0*/  LOP3.LUT R10, R5, R10, RZ, 0x3c, !PT ;  /* 0x0000000a050a7212 */ /* 0x000fe200078e3cff */
[----:B------:R-:W-:Y:S01]  /*dec0*/  IMAD.X R5, RZ, RZ, R11, P6 ;  /* 0x000000ffff057224 */ /* 0x000fe200030e060b */
        /* <DEDUP_REMOVED lines=42> */
[----:B------:R-:W1:Y:S04]  /*e170*/  SHFL.IDX PT, R32, R49, R7, 0x1c1f ;  /* 0x001c1f0731207589 */ /* 0x000e6800000e0000 */
[----:B------:R-:W2:Y:S01]  /*e180*/  SHFL.IDX PT, R87, R53, R7, 0x1c1f ;  /* 0x001c1f0735577589 */ /* 0x000ea200000e0000 */
[----:B0-----:R-:W-:-:S03]  /*e190*/  SEL R61, R27, R6, P0 ;  /* 0x000000061b3d7207 */ /* 0x001fc60000000000 */
[----:B------:R0:W-:Y:S04]  /*e1a0*/  SHFL.IDX PT, R90, R52, R7, 0x1c1f ;  /* 0x001c1f07345a7589 */ /* 0x0001e800000e0000 */
[----:B------:R-:W-:Y:S04]  /*e1b0*/  SHFL.IDX PT, R8, R141, R24, 0x1c1f ;  /* 0x001c1f188d087589 */ /* 0x000fe800000e0000 */
[----:B------:R-:W-:Y:S01]  /*e1c0*/  SHFL.IDX PT, R12, R133, R24, 0x1c1f ;  /* 0x001c1f18850c7589 */ /* 0x000fe200000e0000 */
[----:B0-----:R-:W-:-:S03]  /*e1d0*/  SEL R52, R70, R43, P0 ;  /* 0x0000002b46347207 */ /* 0x001fc60000000000 */
[----:B------:R-:W-:Y:S04]  /*e1e0*/  SHFL.IDX PT, R84, R119, R24, 0x1c1f ;  /* 0x001c1f1877547589 */ /* 0x000fe800000e0000 */
[----:B------:R-:W-:Y:S01]  /*e1f0*/  SHFL.IDX PT, R92, R115, R24, 0x1c1f ;  /* 0x001c1f18735c7589 */ /* 0x000fe200000e0000 */
[----:B-1----:R-:W-:-:S03]  /*e200*/  SEL R49, R71, R32, P0 ;  /* 0x0000002047317207 */ /* 0x002fc60000000000 */
        /* <DEDUP_REMOVED lines=50> */
[----:B------:R1:W4:Y:S01]  /*e530*/  SHFL.IDX PT, R24, R40, R7, 0x1c1f ;  /* 0x001c1f0728187589 */ /* 0x00032200000e0000 */
[----:B------:R-:W-:Y:S02]  /*e540*/  SEL R42, R79, R78, P0 ;  /* 0x0000004e4f2a7207 */ /* 0x000fe40000000000 */
[----:B------:R-:W-:Y:S01]  /*e550*/  SEL R37, R88, R91, P0 ;  /* 0x0000005b58257207 */ /* 0x000fe20000000000 */
[----:B------:R0:W-:Y:S01]  /*e560*/  SHFL.IDX PT, R104, R63, R7, 0x1c1f ;  /* 0x001c1f073f687589 */ /* 0x0001e200000e0000 */
[----:B------:R-:W-:-:S02]  /*e570*/  SEL R35, R91, R88, P0 ;  /* 0x000000585b237207 */ /* 0x000fc40000000000 */
[----:B------:R-:W-:Y:S01]  /*e580*/  SEL R84, R85, R84, P0 ;  /* 0x0000005455547207 */ /* 0x000fe20000000000 */
[----:B------:R3:W4:Y:S01]  /*e590*/  SHFL.IDX PT, R103, R62, R7, 0x1c1f ;  /* 0x001c1f073e677589 */ /* 0x00072200000e0000 */
        /* <DEDUP_REMOVED lines=9> */
[----:B------:R-:W-:Y:S02]  /*e630*/  SEL R65, R9, R8, P0 ;  /* 0x0000000809417207 */ /* 0x000fe40000000000 */
        /* <DEDUP_REMOVED lines=10> */
[----:B--2---:R-:W-:Y:S02]  /*e6e0*/  SEL R75, R13, R14, P0 ;  /* 0x0000000e0d4b7207 */ /* 0x004fe40000000000 */
[----:B------:R-:W-:Y:S01]  /*e6f0*/  SEL R77, R14, R13, P0 ;  /* 0x0000000d0e4d7207 */ /* 0x000fe20000000000 */
[----:B------:R0:W-:Y:S01]  /*e700*/  STSM.16.M88.4 [R99], R4 ;  /* 0x0000000463007844 */ /* 0x0001e20000000200 */
[----:B----4-:R-:W-:Y:S02]  /*e710*/  SEL R79, R15, R24, P0 ;  /* 0x000000180f4f7207 */ /* 0x010fe40000000000 */
[----:B------:R-:W-:-:S02]  /*e720*/  SEL R81, R24, R15, P0 ;  /* 0x0000000f18517207 */ /* 0x000fc40000000000 */
[----:B------:R-:W-:Y:S02]  /*e730*/  F2FP.BF16.F32.PACK_AB R8, R63, R62 ;  /* 0x0000003e3f08723e */ /* 0x000fe400000010ff */
[----:B------:R-:W-:Y:S02]  /*e740*/  F2FP.BF16.F32.PACK_AB R9, R53, R52 ;  /* 0x000000343509723e */ /* 0x000fe400000010ff */
[----:B------:R-:W-:Y:S02]  /*e750*/  F2FP.BF16.F32.PACK_AB R10, R65, R64 ;  /* 0x00000040410a723e */ /* 0x000fe400000010ff */
[----:B------:R-:W-:Y:S02]  /*e760*/  F2FP.BF16.F32.PACK_AB R11, R51, R50 ;  /* 0x00000032330b723e */ /* 0x000fe400000010ff */
[----:B------:R-:W-:Y:S02]  /*e770*/  F2FP.BF16.F32.PACK_AB R12, R67, R66 ;  /* 0x00000042430c723e */ /* 0x000fe400000010ff */
[----:B------:R-:W-:Y:S01]  /*e780*/  F2FP.BF16.F32.PACK_AB R13, R49, R48 ;  /* 0x00000030310d723e */ /* 0x000fe200000010ff */
[----:B------:R-:W-:Y:S01]  /*e790*/  STSM.16.M88.4 [R100], R8 ;  /* 0x0000000864007844 */ /* 0x000fe20000000200 */
[----:B------:R-:W-:Y:S01]  /*e7a0*/  F2FP.BF16.F32.PACK_AB R14, R69, R68 ;  /* 0x00000044450e723e */ /* 0x000fe200000010ff */
[----:B0-----:R-:W-:Y:S01]  /*e7b0*/  IMAD.U32 R99, RZ, RZ, UR9 ;  /* 0x00000009ff637e24 */ /* 0x001fe2000f8e00ff */
[----:B------:R-:W-:-:S02]  /*e7c0*/  F2FP.BF16.F32.PACK_AB R15, R47, R46 ;  /* 0x0000002e2f0f723e */ /* 0x000fc400000010ff */
[----:B------:R-:W-:Y:S02]  /*e7d0*/  F2FP.BF16.F32.PACK_AB R24, R71, R70 ;  /* 0x000000464718723e */ /* 0x000fe400000010ff */
[----:B------:R-:W-:Y:S01]  /*e7e0*/  F2FP.BF16.F32.PACK_AB R25, R45, R44 ;  /* 0x0000002c2d19723e */ /* 0x000fe200000010ff */
[----:B------:R-:W-:Y:S01]  /*e7f0*/  STSM.16.M88.4 [R97], R12 ;  /* 0x0000000c61007844 */ /* 0x000fe20000000200 */
[----:B------:R-:W-:Y:S02]  /*e800*/  F2FP.BF16.F32.PACK_AB R26, R73, R72 ;  /* 0x00000048491a723e */ /* 0x000fe400000010ff */
        /* <DEDUP_REMOVED lines=8> */
[----:B------:R-:W-:Y:S02]  /*e890*/  F2FP.BF16.F32.PACK_AB R4, R75, R74 ;  /* 0x0000004a4b04723e */ /* 0x000fe400000010ff */
[----:B------:R-:W-:Y:S02]  /*e8a0*/  F2FP.BF16.F32.PACK_AB R5, R41, R40 ;  /* 0x000000282905723e */ /* 0x000fe400000010ff */
[----:B------:R-:W-:-:S02]  /*e8b0*/  F2FP.BF16.F32.PACK_AB R6, R77, R76 ;  /* 0x0000004c4d06723e */ /* 0x000fc400000010ff */
[----:B------:R-:W-:Y:S01]  /*e8c0*/  F2FP.BF16.F32.PACK_AB R7, R39, R38 ;  /* 0x000000262707723e */ /* 0x000fe200000010ff */
[----:B0-----:R-:W-:Y:S01]  /*e8d0*/  IMAD.U32 R98, RZ, RZ, UR8 ;  /* 0x00000008ff627e24 */ /* 0x001fe2000f8e00ff */
[----:B------:R-:W-:Y:S01]  /*e8e0*/  F2FP.BF16.F32.PACK_AB R8, R79, R78 ;  /* 0x0000004e4f08723e */ /* 0x000fe200000010ff */
[----:B------:R-:W-:Y:S01]  /*e8f0*/  ULDC.64 UR8, c[0x0][0xc08] ;  /* 0x0003020000087ab9 */ /* 0x000fe20000000a00 */
[----:B------:R-:W-:Y:S01]  /*e900*/  F2FP.BF16.F32.PACK_AB R9, R37, R36 ;  /* 0x000000242509723e */ /* 0x000fe200000010ff */
        /* <DEDUP_REMOVED lines=11> */
[----:B------:R-:W-:Y:S01]  /*e9c0*/  F2FP.BF16.F32.PACK_AB R26, R93, R92 ;  /* 0x0000005c5d1a723e */ /* 0x000fe200000010ff */
[----:B0-----:R-:W0:Y:S01]  /*e9d0*/  LDC R94, c[0x0][0xbe8] ;  /* 0x0002fa00ff5e7b82 */ /* 0x001e220000000800 */
[----:B------:R-:W-:-:S02]  /*e9e0*/  F2FP.BF16.F32.PACK_AB R27, R29, R28 ;  /* 0x0000001c1d1b723e */ /* 0x000fc400000010ff */
[----:B------:R-:W-:-:S03]  /*e9f0*/  ISETP.NE.U32.AND P0, PT, RZ, UR10, PT ;  /* 0x0000000aff007c0c */ /* 0x000fc6000bf05070 */
[----:B------:R3:W-:Y:S02]  /*ea00*/  STSM.16.M88.4 [R96], R24 ;  /* 0x0000001860007844 */ /* 0x0007e40000000200 */
[----:B------:R-:W-:Y:S01]  /*ea10*/  BAR.SYNC.DEFER_BLOCKING 0x1, 0x100 ;  /* 0x0044000000007b1d */ /* 0x000fe20000010000 */
[----:B------:R-:W-:-:S13]  /*ea20*/  ISETP.NE.AND.EX P0, PT, RZ, UR11, PT, P0 ;  /* 0x0000000bff007c0c */ /* 0x000fda000bf05300 */
[----:B------:R-:W4:Y:S01]  /*ea30*/  @P0 LDG.E R97, desc[UR54][R98.64] ;  /* 0x0000003662610981 */ /* 0x000f22000c1e1900 */
[----:B------:R-:W-:Y:S01]  /*ea40*/  UISETP.NE.U32.AND UP0, UPT, UR8, URZ, UPT ;  /* 0x0000003f0800728c */ /* 0x000fe2000bf05070 */
[----:B0-----:R-:W-:Y:S01]  /*ea50*/  ISETP.NE.AND P1, PT, R94, 0x1, PT ;  /* 0x000000015e00780c */ /* 0x001fe20003f25270 */
[----:B------:R-:W-:Y:S02]  /*ea60*/  ULDC UR4, c[0x0][0xa88] ;  /* 0x0002a20000047ab9 */ /* 0x000fe40000000800 */
[----:B------:R-:W-:Y:S01]  /*ea70*/  UISETP.NE.AND.EX UP0, UPT, UR9, URZ, UPT, UP0 ;  /* 0x0000003f0900728c */ /* 0x000fe2000bf05300 */
[----:B-1----:R-:W-:Y:S01]  /*ea80*/  IMAD.U32 R9, RZ, RZ, UR4 ;  /* 0x00000004ff097e24 */ /* 0x002fe2000f8e00ff */
[----:B------:R-:W-:-:S04]  /*ea90*/  UMOV UR16, 0x9b8 ;  /* 0x000009b800107882 */ /* 0x000fc80000000000 */
[----:B------:R-:W-:-:S04]  /*eaa0*/  PLOP3.LUT P4, PT, PT, PT, UP0, 0x80, 0x0 ;  /* 0x000000000000781c */ /* 0x000fc80003f8f008 */
[----:B------:R-:W0:Y:S01]  /*eab0*/  @P1 LDC R6, c[0x0][0xbec] ;  /* 0x0002fb00ff061b82 */ /* 0x000e220000000800 */
[----:B------:R-:W-:-:S04]  /*eac0*/  @UP0 ULEA UR8, UP1, UR36, UR8, 0x2 ;  /* 0x0000000824080291 */ /* 0x000fc8000f82103f */
[----:B------:R-:W-:Y:S02]  /*ead0*/  @UP0 ULEA.HI.X UR9, UR36, UR9, UR37, 0x2, UP1 ;  /* 0x0000000924090291 */ /* 0x000fe400088f1425 */
[----:B------:R-:W-:Y:S01]  /*eae0*/  UISETP.GT.AND UP1, UPT, UR46, 0x1, UPT ;  /* 0x000000012e00788c */ /* 0x000fe2000bf24270 */
[----:B------:R-:W1:Y:S01]  /*eaf0*/  @P1 LDC R11, c[0x0][0xbf0] ;  /* 0x0002fc00ff0b1b82 */ /* 0x000e620000000800 */
[----:B------:R-:W-:Y:S02]  /*eb00*/  IMAD.U32 R4, RZ, RZ, UR8 ;  /* 0x00000008ff047e24 */ /* 0x000fe4000f8e00ff */
[----:B------:R-:W-:Y:S01]  /*eb10*/  USEL UR16, UR16, 0x978, UP1 ;  /* 0x0000097810107887 */ /* 0x000fe20008800000 */
[----:B------:R-:W-:Y:S01]  /*eb20*/  IMAD.U32 R5, RZ, RZ, UR9 ;  /* 0x00000009ff057e24 */ /* 0x000fe2000f8e00ff */
[----:B------:R-:W-:Y:S01]  /*eb30*/  UISETP.NE.U32.AND UP0, UPT, UR10, URZ, UPT ;  /* 0x0000003f0a00728c */ /* 0x000fe2000bf05070 */
[----:B--2---:R-:W-:Y:S01]  /*eb40*/  VIADD R13, R18, UR39 ;  /* 0x00000027120d7c36 */ /* 0x004fe20008000000 */
[----:B------:R-:W-:-:S02]  /*eb50*/  UMOV UR4, URZ ;  /* 0x0000003f00047c82 */ /* 0x000fc40008000000 */
[----:B------:R-:W-:Y:S01]  /*eb60*/  UISETP.NE.AND.EX UP0, UPT, UR11, URZ, UPT, UP0 ;  /* 0x0000003f0b00728c */ /* 0x000fe2000bf05300 */
[----:B------:R0:W5:Y:S01]  /*eb70*/  @P4 LDG.E R9, desc[UR54][R4.64] ;  /* 0x0000003604094981 */ /* 0x000162000c1e1900 */
[----:B------:R-:W-:Y:S01]  /*eb80*/  USEL UR7, UR40, URZ, UP1 ;  /* 0x0000003f28077287 */ /* 0x000fe20008800000 */
[----:B------:R-:W-:Y:S01]  /*eb90*/  IMAD.MOV.U32 R7, RZ, RZ, R13 ;  /* 0x000000ffff077224 */ /* 0x000fe200078e000d */
[----:B------:R-:W-:Y:S02]  /*eba0*/  USEL UR36, UR36, URZ, !UP0 ;  /* 0x0000003f24247287 */ /* 0x000fe4000c000000 */
[----:B------:R-:W-:Y:S01]  /*ebb0*/  ULDC.64 UR10, c[0x0][UR16+0x218] ;  /* 0x00008600100a7abb */ /* 0x000fe20008000a00 */
[----:B------:R-:W-:Y:S01]  /*ebc0*/  ULDC.64 UR14, c[0x0][UR16+0x228] ;  /* 0x00008a00100e7abb */ /* 0x000fe20008000a00 */
[----:B------:R-:W-:Y:S01]  /*ebd0*/  ULDC.64 UR12, c[0x0][UR16+0x220] ;  /* 0x00008800100c7abb */ /* 0x000fe20008000a00 */
[----:B------:R-:W-:Y:S02]  /*ebe0*/  UIMAD.WIDE.U32 UR8, UR10, UR38, URZ ;  /* 0x000000260a0872a5 */ /* 0x000fe4000f8e003f */
[----:B------:R-:W-:Y:S01]  /*ebf0*/  UIMAD.WIDE.U32 UR18, UR14, UR7, URZ ;  /* 0x000000070e1272a5 */ /* 0x000fe2000f8e003f */
[----:B0-----:R-:W-:Y:S01]  /*ec00*/  @P1 IMAD.HI.U32 R4, R13, R6, RZ ;  /* 0x000000060d041227 */ /* 0x001fe200078e00ff */
[----:B------:R-:W-:-:S02]  /*ec10*/  UIMAD UR10, UR11, UR38, URZ ;  /* 0x000000260b0a72a4 */ /* 0x000fc4000f8e023f */
[----:B------:R-:W-:Y:S02]  /*ec20*/  UIMAD UR14, UR15, UR7, URZ ;  /* 0x000000070f0e72a4 */ /* 0x000fe4000f8e023f */
        /* <DEDUP_REMOVED lines=31> */
[----:B---3--:R-:W-:Y:S08]  /*ee20*/  @P4 BRA `(.L_x_10085) ;  /* 0x0000000000104947 */ /* 0x008ff00003800000 */
[----:B------:R-:W-:Y:S05]  /*ee30*/  @!P0 BRA `(.L_x_10085) ;  /* 0x00000000000c8947 */ /* 0x000fea0003800000 */
[----:B------:R-:W2:Y:S04]  /*ee40*/  LDG.E R4, desc[UR54][R98.64] ;  /* 0x0000003662047981 */ /* 0x000ea8000c1e1900 */
[----:B-----5:R-:W2:Y:S02]  /*ee50*/  LDG.E R9, desc[UR54][R98.64+0x4] ;  /* 0x0000043662097981 */ /* 0x020ea4000c1e1900 */
[----:B--2---:R-:W-:-:S07]  /*ee60*/  IMAD.IADD R9, R9, 0x1, -R4 ;  /* 0x0000000109097824 */ /* 0x004fce00078e0a04 */
.L_x_10085:
        /* <DEDUP_REMOVED lines=27> */
[--C-:B------:R-:W-:Y:S01]  /*f020*/  IMAD.X R9, RZ, RZ, R21.reuse, P6 ;  /* 0x000000ffff097224 */ /* 0x100fe200030e0615 */
[C---:B------:R-:W-:Y:S02]  /*f030*/  IADD3 R37, P2, R20.reuse, 0x5000, RZ ;  /* 0x0000500014257810 */ /* 0x040fe40007f5e0ff */
[C---:B------:R-:W-:Y:S02]  /*f040*/  IADD3 R41, P0, R20.reuse, 0x6000, RZ ;  /* 0x0000600014297810 */ /* 0x040fe40007f1e0ff */
[C---:B------:R-:W-:Y:S01]  /*f050*/  LOP3.LUT R7, R20.reuse, 0x380, RZ, 0xc0, !PT ;  /* 0x0000038014077812 */ /* 0x040fe200078ec0ff */
[----:B------:R-:W-:Y:S01]  /*f060*/  UIMAD UR7, UR12, UR10, URZ ;  /* 0x0000000a0c0772a4 */ /* 0x000fe2000f8e023f */
[----:B------:R-:W-:Y:S01]  /*f070*/  IADD3 R5, P6, R20, 0x7000, RZ ;  /* 0x0000700014057810 */ /* 0x000fe20007fde0ff */
[----:B------:R-:W-:Y:S01]  /*f080*/  UIMAD.WIDE.U32 UR8, UR4, UR10, URZ ;  /* 0x0000000a040872a5 */ /* 0x000fe2000f8e003f */
[----:B------:R-:W-:Y:S01]  /*f090*/  LOP3.LUT R12, R13, 0x380, RZ, 0xc0, !PT ;  /* 0x000003800d0c7812 */ /* 0x000fe200078ec0ff */
[----:B------:R-:W5:Y:S01]  /*f0a0*/  LD.E.128 R8, desc[UR54][R8.64] ;  /* 0x0000003608087980 */ /* 0x000f62000c101d00 */
[----:B------:R-:W-:Y:S01]  /*f0b0*/  LOP3.LUT R24, R25, 0x380, RZ, 0xc0, !PT ;  /* 0x0000038019187812 */ /* 0x000fe200078ec0ff */
[----:B------:R-:W-:Y:S01]  /*f0c0*/  IMAD.X R45, RZ, RZ, R21, P6 ;  /* 0x000000ffff2d7224 */ /* 0x000fe200030e0615 */
[----:B------:R-:W-:-:S02]  /*f0d0*/  LOP3.LUT R32, R33, 0x380, RZ, 0xc0, !PT ;  /* 0x0000038021207812 */ /* 0x000fc400078ec0ff */
[----:B------:R-:W-:Y:S02]  /*f0e0*/  LOP3.LUT R36, R37, 0x380, RZ, 0xc0, !PT ;  /* 0x0000038025247812 */ /* 0x000fe400078ec0ff */
[----:B------:R-:W-:Y:S02]  /*f0f0*/  LOP3.LUT R40, R41, 0x380, RZ, 0xc0, !PT ;  /* 0x0000038029287812 */ /* 0x000fe400078ec0ff */
[----:B------:R-:W-:Y:S02]  /*f100*/  SHF.R.U64 R7, R7, 0x3, RZ ;  /* 0x0000000307077819 */ /* 0x000fe400000012ff */
[----:B------:R-:W-:Y:S02]  /*f110*/  LOP3.LUT R0, R5, 0x380, RZ, 0xc0, !PT ;  /* 0x0000038005007812 */ /* 0x000fe400078ec0ff */
[----:B------:R-:W-:Y:S02]  /*f120*/  SHF.R.U64 R12, R12, 0x3, RZ ;  /* 0x000000030c0c7819 */ /* 0x000fe400000012ff */
[----:B------:R-:W-:-:S02]  /*f130*/  SHF.R.U64 R24, R24, 0x3, RZ ;  /* 0x0000000318187819 */ /* 0x000fc400000012ff */
[----:B------:R-:W-:Y:S02]  /*f140*/  SHF.R.U64 R32, R32, 0x3, RZ ;  /* 0x0000000320207819 */ /* 0x000fe400000012ff */
[----:B------:R-:W-:Y:S02]  /*f150*/  SHF.R.U64 R36, R36, 0x3, RZ ;  /* 0x0000000324247819 */ /* 0x000fe400000012ff */
[----:B------:R-:W-:Y:S02]  /*f160*/  SHF.R.U64 R40, R40, 0x3, RZ ;  /* 0x0000000328287819 */ /* 0x000fe400000012ff */
[----:B------:R-:W-:Y:S02]  /*f170*/  LOP3.LUT R20, R7, R20, RZ, 0x3c, !PT ;  /* 0x0000001407147212 */ /* 0x000fe400078e3cff */
        /* <DEDUP_REMOVED lines=13> */
[----:B------:R1:W5:Y:S01]  /*f250*/  LD.E.128 R4, desc[UR54][R20.64] ;  /* 0x0000003614047980 */ /* 0x000362000c101d00 */
[----:B------:R-:W-:Y:S01]  /*f260*/  IMAD R0, R22, 0x20, R202 ;  /* 0x0000002016007824 */ /* 0x000fe200078e02ca */
[----:B------:R-:W-:-:S02]  /*f270*/  ULDC.64 UR10, c[0x0][0xae8] ;  /* 0x0002ba00000a7ab9 */ /* 0x000fc40000000a00 */
[----:B------:R-:W5:Y:S04]  /*f280*/  LD.E.128 R12, desc[UR54][R12.64] ;  /* 0x000000360c0c7980 */ /* 0x000f68000c101d00 */
[----:B------:R-:W5:Y:S01]  /*f290*/  LD.E.128 R24, desc[UR54][R24.64] ;  /* 0x0000003618187980 */ /* 0x000f62000c101d00 */
[----:B-1----:R-:W1:Y:S01]  /*f2a0*/  @P1 LDC R21, c[0x0][0xbec] ;  /* 0x0002fb00ff151b82 */ /* 0x002e620000000800 */
[----:B------:R-:W-:Y:S01]  /*f2b0*/  UIADD3 UR9, UR9, UR7, URZ ;  /* 0x0000000709097290 */ /* 0x000fe2000fffe03f */
[----:B------:R-:W-:Y:S01]  /*f2c0*/  VIADD R2, R0, UR39 ;  /* 0x0000002700027c36 */ /* 0x000fe20008000000 */
[----:B------:R-:W5:Y:S02]  /*f2d0*/  LD.E.128 R32, desc[UR54][R32.64] ;  /* 0x0000003620207980 */ /* 0x000f64000c101d00 */
[----:B------:R-:W-:-:S02]  /*f2e0*/  UIMAD.WIDE.U32 UR8, UR38, UR10, UR8 ;  /* 0x0000000a260872a5 */ /* 0x000fc4000f8e0008 */
[----:B------:R-:W-:Y:S01]  /*f2f0*/  USHF.R.S32.HI UR4, URZ, 0x1f, UR36 ;  /* 0x0000001f3f047899 */ /* 0x000fe20008011424 */
[----:B------:R-:W5:Y:S01]  /*f300*/  LD.E.128 R36, desc[UR54][R36.64] ;  /* 0x0000003624247980 */ /* 0x000f62000c101d00 */
[----:B------:R-:W-:-:S03]  /*f310*/  UIMAD UR9, UR38, UR11, UR9 ;  /* 0x0000000b260972a4 */ /* 0x000fc6000f8e0209 */
[----:B------:R-:W-:Y:S01]  /*f320*/  ULDC.64 UR10, c[0x0][0xaf0] ;  /* 0x0002bc00000a7ab9 */ /* 0x000fe20000000a00 */
[----:B------:R-:W5:Y:S01]  /*f330*/  LD.E.128 R40, desc[UR54][R40.64] ;  /* 0x0000003628287980 */ /* 0x000f62000c101d00 */
[----:B------:R-:W-:Y:S01]  /*f340*/  UIMAD UR4, UR4, UR10, URZ ;  /* 0x0000000a040472a4 */ /* 0x000fe2000f8e023f */
[----:B------:R-:W-:Y:S02]  /*f350*/  IMAD.MOV.U32 R29, RZ, RZ, R2 ;  /* 0x000000ffff1d7224 */ /* 0x000fe400078e0002 */
[----:B------:R-:W5:Y:S01]  /*f360*/  LD.E.128 R44, desc[UR54][R44.64] ;  /* 0x000000362c2c7980 */ /* 0x000f62000c101d00 */
[----:B------:R-:W-:Y:S01]  /*f370*/  UIMAD UR4, UR36, UR11, UR4 ;  /* 0x0000000b240472a4 */ /* 0x000fe2000f8e0204 */
[----:B-1----:R-:W-:Y:S01]  /*f380*/  @P1 IMAD.HI.U32 R0, R2, R21, RZ ;  /* 0x0000001502001227 */ /* 0x002fe200078e00ff */
[----:B------:R-:W-:Y:S01]  /*f390*/  UIMAD.WIDE.U32 UR36, UR36, UR10, UR8 ;  /* 0x0000000a242472a5 */ /* 0x000fe2000f8e0008 */
        /* <DEDUP_REMOVED lines=14> */
[----:B------:R-:W-:Y:S02]  /*f480*/  IMAD.U32 R20, RZ, RZ, UR36 ;  /* 0x00000024ff147e24 */ /* 0x000fe4000f8e00ff */
[----:B------:R-:W-:-:S02]  /*f490*/  IMAD.U32 R21, RZ, RZ, UR4 ;  /* 0x00000004ff157e24 */ /* 0x000fc4000f8e00ff */
[C---:B------:R-:W-:Y:S01]  /*f4a0*/  IMAD R51, R29.reuse, UR9, R0 ;  /* 0x000000091d337c24 */ /* 0x040fe2000f8e0200 */
[----:B------:R-:W-:Y:S01]  /*f4b0*/  SHF.R.S32.HI R0, RZ, 0x1f, R49 ;  /* 0x0000001fff007819 */ /* 0x000fe20000011431 */
[----:B------:R-:W-:Y:S01]  /*f4c0*/  IMAD.WIDE.U32 R20, R29, UR8, R20 ;  /* 0x000000081d147c25 */ /* 0x000fe2000f8e0014 */
[----:B------:R-:W-:-:S03]  /*f4d0*/  ULDC.64 UR8, c[0x0][0xad8] ;  /* 0x0002b60000087ab9 */ /* 0x000fc60000000a00 */
[----:B------:R-:W-:Y:S02]  /*f4e0*/  IMAD.IADD R21, R21, 0x1, R51 ;  /* 0x0000000115157824 */ /* 0x000fe400078e0233 */
[----:B------:R-:W-:Y:S02]  /*f4f0*/  IMAD R0, R0, UR8, RZ ;  /* 0x0000000800007c24 */ /* 0x000fe4000f8e02ff */
[----:B------:R-:W-:Y:S02]  /*f500*/  VIADD R53, R202, UR39 ;  /* 0x00000027ca357c36 */ /* 0x000fe40008000000 */
[C---:B------:R-:W-:Y:S02]  /*f510*/  IMAD R51, R49.reuse, UR9, R0 ;  /* 0x0000000931337c24 */ /* 0x040fe4000f8e0200 */
[----:B------:R-:W-:Y:S01]  /*f520*/  IMAD.WIDE.U32 R20, R49, UR8, R20 ;  /* 0x0000000831147c25 */ /* 0x000fe2000f8e0014 */
[----:B------:R-:W-:Y:S01]  /*f530*/  ISETP.GE.AND P2, PT, R53, R30, PT ;  /* 0x0000001e3500720c */ /* 0x000fe20003f46270 */
[----:B------:R-:W-:-:S02]  /*f540*/  ULDC.64 UR8, c[0x0][0xa80] ;  /* 0x0002a00000087ab9 */ /* 0x000fc40000000a00 */
[----:B------:R-:W-:Y:S01]  /*f550*/  IMAD.IADD R21, R21, 0x1, R51 ;  /* 0x0000000115157824 */ /* 0x000fe200078e0233 */
[C---:B------:R-:W-:Y:S01]  /*f560*/  LEA R0, P3, R20.reuse, UR8, 0x1 ;  /* 0x0000000814007c11 */ /* 0x040fe2000f8608ff */
[----:B------:R-:W-:Y:S02]  /*f570*/  VIADD R3, R3, 0x22820 ;  /* 0x0002282003037836 */ /* 0x000fe40000000000 */
[----:B------:R-:W-:Y:S01]  /*f580*/  VIADD R29, R53, 0x20 ;  /* 0x00000020351d7836 */ /* 0x000fe20000000000 */
[----:B------:R-:W-:Y:S02]  /*f590*/  LEA.HI.X R28, R20, UR9, R21, 0x1, P3 ;  /* 0x00000009141c7c11 */ /* 0x000fe400098f0c15 */
[----:B------:R-:W-:Y:S02]  /*f5a0*/  PRMT R3, RZ, 0x654, R3 ;  /* 0x00000654ff037816 */ /* 0x000fe40000000003 */
[-C--:B------:R-:W-:Y:S01]  /*f5b0*/  ISETP.GE.AND P0, PT, R29, R30.reuse, PT ;  /* 0x0000001e1d00720c */ /* 0x080fe20003f06270 */
[----:B------:R-:W-:Y:S01]  /*f5c0*/  VIADD R29, R53, 0x40 ;  /* 0x00000040351d7836 */ /* 0x000fe20000000000 */
[----:B-1----:R0:W-:Y:S01]  /*f5d0*/  SYNCS.ARRIVE.TRANS64.RED.A1T0 RZ, [R3+URZ], RZ ;  /* 0x000000ff03ff79a7 */ /* 0x0021e2000810043f */
[----:B------:R0:W1:Y:S01]  /*f5e0*/  SHFL.IDX PT, R20, R0, RZ, 0x181f ;  /* 0x00181fff00147589 */ /* 0x00006200000e0000 */
[----:B------:R-:W-:Y:S03]  /*f5f0*/  BSSY B1, `(.L_x_10087) ;  /* 0x000000d000017945 */ /* 0x000fe60003800000 */
[----:B------:R0:W2:Y:S01]  /*f600*/  SHFL.IDX PT, R21, R28, RZ, 0x181f ;  /* 0x00181fff1c157589 */ /* 0x0000a200000e0000 */
[----:B------:R-:W-:Y:S01]  /*f610*/  ISETP.GE.AND P1, PT, R29, R30, PT ;  /* 0x0000001e1d00720c */ /* 0x000fe20003f26270 */
[----:B------:R-:W-:-:S12]  /*f620*/  @P2 BRA `(.L_x_10088) ;  /* 0x0000000000242947 */ /* 0x000fd80003800000 */
[----:B------:R-:W-:Y:S02]  /*f630*/  ULDC UR4, c[0x0][0xac8] ;  /* 0x0002b20000047ab9 */ /* 0x000fe40000000800 */
[----:B------:R-:W-:Y:S02]  /*f640*/  ISETP.GE.AND P2, PT, R16, UR4, PT ;  /* 0x0000000410007c0c */ /* 0x000fe4000bf46270 */
[----:B------:R-:W-:-:S11]  /*f650*/  ISETP.GE.AND P3, PT, R19, UR4, PT ;  /* 0x0000000413007c0c */ /* 0x000fd6000bf66270 */
[CC--:B-1----:R-:W-:Y:S02]  /*f660*/  @!P2 LEA R2, P4, R16.reuse, R20.reuse, 0x1 ;  /* 0x000000141002a211 */ /* 0x0c2fe400078808ff */
[C---:B------:R-:W-:Y:S02]  /*f670*/  @!P3 LEA R20, P5, R19.reuse, R20, 0x1 ;  /* 0x000000141314b211 */ /* 0x040fe400078a08ff */
[-C--:B0-2---:R-:W-:Y:S02]  /*f680*/  @!P2 LEA.HI.X R3, R16, R21.reuse, R223, 0x1, P4 ;  /* 0x000000151003a211 */ /* 0x085fe400020f0cdf */
[----:B------:R-:W-:-:S03]  /*f690*/  @!P3 LEA.HI.X R21, R19, R21, R222, 0x1, P5 ;  /* 0x000000151315b211 */ /* 0x000fc600028f0cde */
[----:B-----5:R3:W-:Y:S04]  /*f6a0*/  @!P2 ST.E.128 desc[UR54][R2.64], R4 ;  /* 0x000000040200a985 */ /* 0x0207e8000c101d36 */
[----:B------:R3:W-:Y:S02]  /*f6b0*/  @!P3 ST.E.128 desc[UR54][R20.64], R32 ;  /* 0x000000201400b985 */ /* 0x0007e4000c101d36 */
.L_x_10088:
[----:B------:R-:W-:Y:S05]  /*f6c0*/  BSYNC B1 ;  /* 0x0000000000017941 */ /* 0x000fea0003800000 */
.L_x_10087:
[----:B---3-5:R3:W4:Y:S01]  /*f6d0*/  SHFL.IDX PT, R5, R28, 0x1, 0x181f ;  /* 0x00381f001c057f89 */ /* 0x02872200000e0000 */
[----:B------:R-:W-:Y:S03]  /*f6e0*/  BSSY B1, `(.L_x_10089) ;  /* 0x000000c000017945 */ /* 0x000fe60003800000 */
[----:B------:R3:W0:Y:S01]  /*f6f0*/  SHFL.IDX PT, R4, R0, 0x1, 0x181f ;  /* 0x00381f0000047f89 */ /* 0x00062200000e0000 */
[----:B------:R-:W-:Y:S05]  /*f700*/  @P0 BRA `(.L_x_10090) ;  /* 0x0000000000240947 */ /* 0x000fea0003800000 */
[----:B------:R-:W-:Y:S02]  /*f710*/  ULDC UR4, c[0x0][0xac8] ;  /* 0x0002b20000047ab9 */ /* 0x000fe40000000800 */
[----:B------:R-:W-:Y:S02]  /*f720*/  ISETP.GE.AND P3, PT, R16, UR4, PT ;  /* 0x0000000410007c0c */ /* 0x000fe4000bf66270 */
[----:B------:R-:W-:-:S11]  /*f730*/  ISETP.GE.AND P4, PT, R19, UR4, PT ;  /* 0x0000000413007c0c */ /* 0x000fd6000bf86270 */
[CC--:B0-----:R-:W-:Y:S02]  /*f740*/  @!P3 LEA R2, P0, R16.reuse, R4.reuse, 0x1 ;  /* 0x000000041002b211 */ /* 0x0c1fe400078008ff */
[C---:B------:R-:W-:Y:S02]  /*f750*/  @!P4 LEA R4, P2, R19.reuse, R4, 0x1 ;  /* 0x000000041304c211 */ /* 0x040fe400078408ff */
[-C--:B----4-:R-:W-:Y:S02]  /*f760*/  @!P3 LEA.HI.X R3, R16, R5.reuse, R223, 0x1, P0 ;  /* 0x000000051003b211 */ /* 0x090fe400000f0cdf */
[----:B------:R-:W-:-:S03]  /*f770*/  @!P4 LEA.HI.X R5, R19, R5, R222, 0x1, P2 ;  /* 0x000000051305c211 */ /* 0x000fc600010f0cde */
[----:B------:R0:W-:Y:S04]  /*f780*/  @!P3 ST.E.128 desc[UR54][R2.64], R8 ;  /* 0x000000080200b985 */ /* 0x0001e8000c101d36 */
[----:B------:R0:W-:Y:S02]  /*f790*/  @!P4 ST.E.128 desc[UR54][R4.64], R36 ;  /* 0x000000240400c985 */ /* 0x0001e4000c101d36 */
.L_x_10090:
[----:B------:R-:W-:Y:S05]  /*f7a0*/  BSYNC B1 ;  /* 0x0000000000017941 */ /* 0x000fea0003800000 */
.L_x_10089:
[----:B0---4-:R0:W4:Y:S01]  /*f7b0*/  SHFL.IDX PT, R5, R28, 0x2, 0x181f ;  /* 0x00581f001c057f89 */ /* 0x01112200000e0000 */
        /* <DEDUP_REMOVED lines=12> */
.L_x_10092:
[----:B------:R-:W-:Y:S05]  /*f880*/  BSYNC B1 ;  /* 0x0000000000017941 */ /* 0x000fea0003800000 */
.L_x_10091:
[----:B0-----:R-:W-:Y:S01]  /*f890*/  VIADD R3, R53, 0x60 ;  /* 0x0000006035037836 */ /* 0x001fe20000000000 */
[----:B---3--:R-:W0:Y:S04]  /*f8a0*/  SHFL.IDX PT, R28, R28, 0x3, 0x181f ;  /* 0x00781f001c1c7f89 */ /* 0x008e2800000e0000 */
[----:B------:R-:W-:Y:S01]  /*f8b0*/  ISETP.GE.AND P0, PT, R3, R30, PT ;  /* 0x0000001e0300720c */ /* 0x000fe20003f06270 */
[----:B------:R-:W3:-:S12]  /*f8c0*/  SHFL.IDX PT, R0, R0, 0x3, 0x181f ;  /* 0x00781f0000007f89 */ /* 0x000ed800000e0000 */
[----:B------:R-:W-:Y:S05]  /*f8d0*/  @P0 BRA `(.L_x_10093) ;  /* 0x0000001800180947 */ /* 0x000fea0003800000 */
        /* <DEDUP_REMOVED lines=11> */
.L_x_10086:
        /* <DEDUP_REMOVED lines=17> */
[----:B------:R-:W-:Y:S01]  /*faa0*/  UIMAD UR4, UR4, UR10, URZ ;  /* 0x0000000a040472a4 */ /* 0x000fe2000f8e023f */
[----:B0-----:R-:W-:-:S03]  /*fab0*/  @P1 IMAD.HI.U32 R0, R13, R0, RZ ;  /* 0x000000000d001227 */ /* 0x001fc600078e00ff */
[----:B------:R-:W-:Y:S02]  /*fac0*/  UIMAD UR4, UR36, UR11, UR4 ;  /* 0x0000000b240472a4 */ /* 0x000fe4000f8e0204 */
        /* <DEDUP_REMOVED lines=35> */
[----:B012---:R-:W-:Y:S02]  /*fd00*/  @!P1 IMAD.WIDE R2, R17, 0x4, R4 ;  /* 0x0000000411029825 */ /* 0x007fe400078e0204 */
        /* <DEDUP_REMOVED lines=21> */
[----:B--2---:R-:W-:Y:S01]  /*fe60*/  @!P2 LEA R8, P5, R195, R4, 0x2 ;  /* 0x00000004c308a211 */ /* 0x004fe200078a10ff */
[----:B------:R1:W-:Y:S01]  /*fe70*/  @!P4 ST.E.64 desc[UR54][R2.64], R68 ;  /* 0x000000440200c985 */ /* 0x0003e2000c101b36 */
[----:B------:R-:W-:-:S02]  /*fe80*/  @!P3 LEA.HI.X R7, R196, R5, R213, 0x2, P6 ;  /* 0x00000005c407b211 */ /* 0x000fc400030f14d5 */
[----:B------:R-:W-:Y:S02]  /*fe90*/  ISETP.GE.AND P4, PT, R193, UR4, PT ;  /* 0x00000004c1007c0c */ /* 0x000fe4000bf86270 */
[----:B------:R-:W-:Y:S01]  /*fea0*/  ISETP.GE.AND P6, PT, R192, UR4, PT ;  /* 0x00000004c0007c0c */ /* 0x000fe2000bfc6270 */
[----:B------:R2:W-:Y:S01]  /*feb0*/  @!P3 ST.E.64 desc[UR54][R6.64], R70 ;  /* 0x000000460600b985 */ /* 0x0005e2000c101b36 */
[----:B------:R-:W-:Y:S02]  /*fec0*/  @!P2 LEA.HI.X R9, R195, R5, R212, 0x2, P5 ;  /* 0x00000005c309a211 */ /* 0x000fe400028f14d4 */
[----:B---3--:R-:W-:-:S03]  /*fed0*/  @!P1 LEA R10, P3, R194, R4, 0x2 ;  /* 0x00000004c20a9211 */ /* 0x008fc600078610ff */
        /* <DEDUP_REMOVED lines=11> */
[----:B--2---:R-:W-:Y:S02]  /*ff90*/  @!P2 LEA R6, P3, R191, R4, 0x2 ;  /* 0x00000004bf06a211 */ /* 0x004fe400078610ff */
[----:B------:R-:W-:Y:S01]  /*ffa0*/  ISETP.GE.AND P4, PT, R189, UR4, PT ;  /* 0x00000004bd007c0c */ /* 0x000fe2000bf86270 */
[----:B------:R4:W-:Y:S01]  /*ffb0*/  @!P6 ST.E.64 desc[UR54][R2.64], R78 ;  /* 0x0000004e0200e985 */ /* 0x0009e2000c101b36 */
[----:B------:R-:W-:Y:S02]  /*ffc0*/  ISETP.GE.AND P6, PT, R188, UR4, PT ;  /* 0x00000004bc007c0c */ /* 0x000fe4000bfc6270 */
[----:B------:R-:W-:-:S02]  /*ffd0*/  @!P2 LEA.HI.X R7, R191, R5, R208, 0x2, P3 ;  /* 0x00000005bf07a211 */ /* 0x000fc400018f14d0 */
[----:B---3--:R-:W-:-:S03]  /*ffe0*/  @!P1 LEA R8, P3, R190, R4, 0x2 ;  /* 0x00000004be089211 */ /* 0x008fc600078610ff */
        /* <DEDUP_REMOVED lines=12> */
.L_x_10095:
[----:B------:R-:W-:Y:S05]  /*100b0*/  BSYNC B1 ;  /* 0x0000000000017941 */ /* 0x000fea0003800000 */
.L_x_10094:
[----:B-1--4-:R1:W3:Y:S04]  /*100c0*/  SHFL.IDX PT, R5, R14, 0x1, 0x1c1f ;  /* 0x003c1f000e057f89 */ /* 0x0122e800000e0000 */
        /* <DEDUP_REMOVED lines=8> */
[-C--:B0-----:R-:W-:Y:S02]  /*10150*/  @!P1 LEA R6, P4, R201, R4.reuse, 0x2 ;  /* 0x00000004c9069211 */ /* 0x081fe400078810ff */
[----:B--23--:R-:W-:Y:S02]  /*10160*/  @!P6 IMAD.WIDE R2, R17, 0x4, R4 ;  /* 0x000000041102e825 */ /* 0x00cfe400078e0204 */
        /* <DEDUP_REMOVED lines=13> */
[----:B-1----:R-:W-:Y:S01]  /*10240*/  @!P4 LEA R14, P5, R197, R4, 0x2 ;  /* 0x00000004c50ec211 */ /* 0x002fe200078a10ff */
[----:B------:R1:W-:Y:S01]  /*10250*/  @!P2 ST.E.64 desc[UR54][R10.64], R50 ;  /* 0x000000320a00a985 */ /* 0x0003e2000c101b36 */
[----:B------:R-:W-:-:S02]  /*10260*/  ISETP.GE.AND P2, PT, R194, UR4, PT ;  /* 0x00000004c2007c0c */ /* 0x000fc4000bf46270 */
[-C--:B------:R-:W-:Y:S01]  /*10270*/  @!P4 LEA.HI.X R15, R197, R5.reuse, R214, 0x2, P5 ;  /* 0x00000005c50fc211 */ /* 0x080fe200028f14d6 */
[----:B------:R4:W-:Y:S02]  /*10280*/  @!P3 ST.E.64 desc[UR54][R12.64], R48 ;  /* 0x000000300c00b985 */ /* 0x0009e4000c101b36 */
[CC--:B0-----:R-:W-:Y:S02]  /*10290*/  @!P0 LEA R2, P3, R196.reuse, R4.reuse, 0x2 ;  /* 0x00000004c4028211 */ /* 0x0c1fe400078610ff */
[----:B------:R-:W-:Y:S01]  /*102a0*/  @!P4 ST.E.64 desc[UR54][R14.64], R46 ;  /* 0x0000002e0e00c985 */ /* 0x000fe2000c101b36 */
[----:B------:R-:W-:Y:S02]  /*102b0*/  ISETP.GE.AND P4, PT, R193, UR4, PT ;  /* 0x00000004c1007c0c */ /* 0x000fe4000bf86270 */
[----:B--2---:R-:W-:Y:S02]  /*102c0*/  @!P1 LEA R6, P5, R195, R4, 0x2 ;  /* 0x00000004c3069211 */ /* 0x004fe400078a10ff */
[----:B------:R-:W-:-:S02]  /*102d0*/  @!P0 LEA.HI.X R3, R196, R5, R213, 0x2, P3 ;  /* 0x00000005c4038211 */ /* 0x000fc400018f14d5 */
[----:B------:R-:W-:Y:S02]  /*102e0*/  ISETP.GE.AND P3, PT, R192, UR4, PT ;  /* 0x00000004c0007c0c */ /* 0x000fe4000bf66270 */
[CC--:B---3--:R-:W-:Y:S01]  /*102f0*/  @!P2 LEA R8, P6, R194.reuse, R4.reuse, 0x2 ;  /* 0x00000004c208a211 */ /* 0x0c8fe200078c10ff */
[----:B------:R0:W-:Y:S01]  /*10300*/  @!P0 ST.E.64 desc[UR54][R2.64], R44 ;  /* 0x0000002c02008985 */ /* 0x0001e2000c101b36 */
[-C--:B------:R-:W-:Y:S02]  /*10310*/  @!P1 LEA.HI.X R7, R195, R5.reuse, R212, 0x2, P5 ;  /* 0x00000005c3079211 */ /* 0x080fe400028f14d4 */
[----:B------:R-:W-:Y:S02]  /*10320*/  @!P2 LEA.HI.X R9, R194, R5, R211, 0x2, P6 ;  /* 0x00000005c209a211 */ /* 0x000fe400030f14d3 */
[----:B------:R-:W-:Y:S01]  /*10330*/  ISETP.GE.AND P0, PT, R191, UR4, PT ;  /* 0x00000004bf007c0c */ /* 0x000fe2000bf06270 */
[----:B------:R2:W-:Y:S01]  /*10340*/  @!P1 ST.E.64 desc[UR54][R6.64], R42 ;  /* 0x0000002a06009985 */ /* 0x0005e2000c101b36 */
[----:B-1----:R-:W-:-:S02]  /*10350*/  @!P4 LEA R10, P1, R193, R4, 0x2 ;  /* 0x00000004c10ac211 */ /* 0x002fc400078210ff */
[----:B------:R-:W-:Y:S01]  /*10360*/  ISETP.GE.AND P5, PT, R190, UR4, PT ;  /* 0x00000004be007c0c */ /* 0x000fe2000bfa6270 */
[----:B------:R1:W-:Y:S01]  /*10370*/  @!P2 ST.E.64 desc[UR54][R8.64], R40 ;  /* 0x000000280800a985 */ /* 0x0003e2000c101b36 */
[----:B------:R-:W-:Y:S02]  /*10380*/  @!P4 LEA.HI.X R11, R193, R5, R210, 0x2, P1 ;  /* 0x00000005c10bc211 */ /* 0x000fe400008f14d2 */
[----:B------:R-:W-:Y:S02]  /*10390*/  ISETP.GE.AND P2, PT, R189, UR4, PT ;  /* 0x00000004bd007c0c */ /* 0x000fe4000bf46270 */
[----:B------:R-:W-:Y:S01]  /*103a0*/  ISETP.GE.AND P1, PT, R188, UR4, PT ;  /* 0x00000004bc007c0c */ /* 0x000fe2000bf26270 */
[----:B------:R3:W-:Y:S01]  /*103b0*/  @!P4 ST.E.64 desc[UR54][R10.64], R38 ;  /* 0x000000260a00c985 */ /* 0x0007e2000c101b36 */
[-C--:B----4-:R-:W-:Y:S02]  /*103c0*/  @!P3 LEA R12, P6, R192, R4.reuse, 0x2 ;  /* 0x00000004c00cb211 */ /* 0x090fe400078c10ff */
[----:B0-----:R-:W-:-:S02]  /*103d0*/  @!P0 LEA R2, P4, R191, R4, 0x2 ;  /* 0x00000004bf028211 */ /* 0x001fc400078810ff */
[-C--:B------:R-:W-:Y:S02]  /*103e0*/  @!P3 LEA.HI.X R13, R192, R5.reuse, R209, 0x2, P6 ;  /* 0x00000005c00db211 */ /* 0x080fe400030f14d1 */
[----:B------:R-:W-:-:S03]  /*103f0*/  @!P0 LEA.HI.X R3, R191, R5, R208, 0x2, P4 ;  /* 0x00000005bf038211 */ /* 0x000fc600020f14d0 */
[----:B------:R3:W-:Y:S01]  /*10400*/  @!P3 ST.E.64 desc[UR54][R12.64], R36 ;  /* 0x000000240c00b985 */ /* 0x0007e2000c101b36 */
[-C--:B--2---:R-:W-:Y:S02]  /*10410*/  @!P5 LEA R6, P3, R190, R4.reuse, 0x2 ;  /* 0x00000004be06d211 */ /* 0x084fe400078610ff */
        /* <DEDUP_REMOVED lines=15> */
.L_x_10084:
        /* <DEDUP_REMOVED lines=29> */
.L_x_10096:
        /* <DEDUP_REMOVED lines=36> */
[----:B------:R-:W-:Y:S01]  /*10920*/  UIADD3.X UR7, UR7, UR11, UR16, UP0, UP1 ;  /* 0x0000000b07077290 */ /* 0x000fe200087e2410 */
[----:B-1----:R-:W-:Y:S01]  /*10930*/  @P0 SHF.R.U32.HI R5, RZ, R7, R2 ;  /* 0x00000007ff050219 */ /* 0x002fe20000011602 */
[----:B------:R-:W-:Y:S01]  /*10940*/  IMAD.U32 R2, RZ, RZ, UR20 ;  /* 0x00000014ff027e24 */ /* 0x000fe2000f8e00ff */
[----:B------:R-:W-:Y:S01]  /*10950*/  ULDC.64 UR8, c[0x0][UR17+0x210] ;  /* 0x0000840011087abb */ /* 0x000fe20008000a00 */
[----:B------:R-:W-:Y:S01]  /*10960*/  ULDC.64 UR10, c[0x0][0xba8] ;  /* 0x0002ea00000a7ab9 */ /* 0x000fe20000000a00 */
[----:B------:R-:W-:Y:S01]  /*10970*/  @!UP2 ULDC UR10, c[0x0][0xb50] ;  /* 0x0002d400000aaab9 */ /* 0x000fe20000000800 */
[--C-:B------:R-:W-:Y:S01]  /*10980*/  IMAD.MOV R7, RZ, RZ, -R5.reuse ;  /* 0x000000ffff077224 */ /* 0x100fe200078e0a05 */
[----:B------:R-:W-:Y:S01]  /*10990*/  IADD3 R2, P0, P1, R5, UR14, R2 ;  /* 0x0000000e05027c10 */ /* 0x000fe2000f91e002 */
[----:B------:R-:W-:Y:S01]  /*109a0*/  @!UP2 ULDC UR11, c[0x0][0xb54] ;  /* 0x0002d500000baab9 */ /* 0x000fe20000000800 */
[----:B------:R-:W-:Y:S01]  /*109b0*/  SHF.R.S32.HI R5, RZ, 0x1f, R5 ;  /* 0x0000001fff057819 */ /* 0x000fe20000011405 */
[----:B------:R-:W-:-:S03]  /*109c0*/  IMAD R7, R9, R7, R4 ;  /* 0x0000000709077224 */ /* 0x000fc600078e0204 */
[----:B------:R-:W-:Y:S01]  /*109d0*/  IADD3.X R3, R5, UR7, R6, P0, P1 ;  /* 0x0000000705037c10 */ /* 0x000fe200087e2406 */
        /* <DEDUP_REMOVED lines=9> */
.L_x_10098:
[----:B------:R-:W-:Y:S05]  /*10a70*/  BSYNC B1 ;  /* 0x0000000000017941 */ /* 0x000fea0003800000 */
.L_x_10097:
[----:B------:R-:W-:-:S06]  /*10a80*/  UISETP.GT.AND UP0, UPT, UR46, 0x1, UPT ;  /* 0x000000012e00788c */ /* 0x000fcc000bf04270 */
[----:B------:R-:W-:-:S13]  /*10a90*/  PLOP3.LUT P0, PT, PT, PT, UP0, 0x80, 0x0 ;  /* 0x000000000000781c */ /* 0x000fda0003f0f008 */
[----:B------:R-:W-:Y:S05]  /*10aa0*/  @P0 BRA `(.L_x_10093) ;  /* 0x0000000400a40947 */ /* 0x000fea0003800000 */
[----:B------:R-:W1:Y:S01]  /*10ab0*/  LDC R11, c[0x0][0xbe8] ;  /* 0x0002fa00ff0b7b82 */ /* 0x000e620000000800 */
[----:B------:R-:W-:Y:S01]  /*10ac0*/  ULDC.64 UR10, c[0x0][0xaa0] ;  /* 0x0002a800000a7ab9 */ /* 0x000fe20000000a00 */
[----:B------:R-:W-:Y:S01]  /*10ad0*/  IMAD R2, R22, 0x20, R202 ;  /* 0x0000002016027824 */ /* 0x000fe200078e02ca */
[----:B------:R-:W-:Y:S01]  /*10ae0*/  UIMAD UR7, UR16, UR10, URZ ;  /* 0x0000000a100772a4 */ /* 0x000fe2000f8e023f */
[----:B------:R-:W-:Y:S01]  /*10af0*/  BSSY B1, `(.L_x_10099) ;  /* 0x000003a000017945 */ /* 0x000fe20003800000 */
[----:B------:R-:W-:Y:S01]  /*10b00*/  UIMAD.WIDE.U32 UR8, UR4, UR10, URZ ;  /* 0x0000000a040872a5 */ /* 0x000fe2000f8e003f */
[----:B------:R-:W-:Y:S01]  /*10b10*/  VIADD R6, R2, UR39 ;  /* 0x0000002702067c36 */ /* 0x000fe20008000000 */
[----:B------:R-:W-:-:S03]  /*10b20*/  UIMAD UR7, UR4, UR11, UR7 ;  /* 0x0000000b040772a4 */ /* 0x000fc6000f8e0207 */
[----:B------:R-:W-:Y:S01]  /*10b30*/  ULDC.64 UR10, c[0x0][0xae8] ;  /* 0x0002ba00000a7ab9 */ /* 0x000fe20000000a00 */
[----:B------:R-:W-:Y:S01]  /*10b40*/  UIADD3 UR9, UR9, UR7, URZ ;  /* 0x0000000709097290 */ /* 0x000fe2000fffe03f */
[----:B0-----:R-:W-:-:S03]  /*10b50*/  IMAD.MOV.U32 R5, RZ, RZ, R6 ;  /* 0x000000ffff057224 */ /* 0x001fc600078e0006 */
        /* <DEDUP_REMOVED lines=26> */
[----:B------:R-:W-:Y:S02]  /*10d00*/  VIADD R6, R202, UR39 ;  /* 0x00000027ca067c36 */ /* 0x000fe40008000000 */
[----:B-----5:R-:W-:Y:S02]  /*10d10*/  IMAD R11, R0, R11, RZ ;  /* 0x0000000b000b7224 */ /* 0x020fe400078e02ff */
        /* <DEDUP_REMOVED lines=23> */
.L_x_10100:
[----:B------:R-:W-:Y:S05]  /*10e90*/  BSYNC B1 ;  /* 0x0000000000017941 */ /* 0x000fea0003800000 */
.L_x_10099:
        /* <DEDUP_REMOVED lines=13> */
.L_x_10102:
[----:B------:R-:W-:Y:S05]  /*10f70*/  BSYNC B1 ;  /* 0x0000000000017941 */ /* 0x000fea0003800000 */
.L_x_10101:
        /* <DEDUP_REMOVED lines=13> */
.L_x_10104:
[----:B------:R-:W-:Y:S05]  /*11050*/  BSYNC B1 ;  /* 0x0000000000017941 */ /* 0x000fea0003800000 */
.L_x_10103:
        /* <DEDUP_REMOVED lines=14> */
.L_x_10093:
[----:B------:R-:W-:Y:S05]  /*11140*/  BSYNC B0 ;  /* 0x0000000000007941 */ /* 0x000fea0003800000 */
.L_x_10083:
[----:B------:R-:W-:Y:S02]  /*11150*/  ULDC UR4, c[0x0][0xc3c] ;  /* 0x00030f0000047ab9 */ /* 0x000fe40000000800 */
[----:B------:R-:W-:-:S13]  /*11160*/  ISETP.GE.AND P0, PT, R31, UR4, PT ;  /* 0x000000041f007c0c */ /* 0x000fda000bf06270 */
[----:B------:R-:W-:Y:S05]  /*11170*/  @!P0 BRA `(.L_x_10105) ;  /* 0xfffffefc006c8947 */ /* 0x000fea000383ffff */
[----:B------:R-:W-:Y:S05]  /*11180*/  EXIT ;  /* 0x000000000000794d */ /* 0x000fea0003800000 */
.L_x_10040:
        /* <DEDUP_REMOVED lines=62> */
.L_x_10109:
        /* <DEDUP_REMOVED lines=36> */
.L_x_10107:
        /* <DEDUP_REMOVED lines=17> */
.L_x_10110:
        /* <DEDUP_REMOVED lines=63> */
.L_x_10111:
        /* <DEDUP_REMOVED lines=64> */
.L_x_10112:
[----:B01----:R-:W-:-:S05]  /*120b0*/  LOP3.LUT R3, RZ, R2, RZ, 0x33, !PT ;  /* 0x00000002ff037212 */ /* 0x003fca00078e33ff */
[----:B------:R-:W-:-:S05]  /*120c0*/  IMAD.IADD R0, R0, 0x1, R3 ;  /* 0x0000000100007824 */ /* 0x000fca00078e0203 */
[----:B------:R1:W-:Y:S01]  /*120d0*/  STL [R1+0x4], R0 ;  /* 0x0000040001007387 */ /* 0x0003e20000100800 */
[----:B------:R-:W-:Y:S05]  /*120e0*/  BRA `(.L_x_10113) ;  /* 0x0000000000107947 */ /* 0x000fea0003800000 */
.L_x_10108:
[----:B------:R0:W-:Y:S01]  /*120f0*/  STL [R1], R6 ;  /* 0x0000000601007387 */ /* 0x0001e20000100800 */
[----:B------:R-:W-:-:S03]  /*12100*/  ULDC UR39, c[0x0][0xc3c] ;  /* 0x00030f0000277ab9 */ /* 0x000fc60000000800 */
[----:B------:R0:W-:Y:S04]  /*12110*/  STL [R1+0x4], RZ ;  /* 0x000004ff01007387 */ /* 0x0001e80000100800 */
[----:B------:R0:W-:Y:S02]  /*12120*/  STL [R1+0x8], RZ ;  /* 0x000008ff01007387 */ /* 0x0001e40000100800 */
.L_x_10113:
        /* <DEDUP_REMOVED lines=11> */
.L_x_10106:
[----:B------:R-:W-:Y:S01]  /*121e0*/  ULDC UR4, c[0x0][0xc3c] ;  /* 0x00030f0000047ab9 */ /* 0x000fe20000000800 */
[----:B------:R2:W-:Y:S01]  /*121f0*/  STL [R1+0x28], RZ ;  /* 0x000028ff01007387 */ /* 0x0005e20000100800 */
[----:B------:R-:W-:Y:S01]  /*12200*/  UISETP.GE.AND UP0, UPT, UR39, UR4, UPT ;  /* 0x000000042700728c */ /* 0x000fe2000bf06270 */
[----:B------:R-:W-:Y:S02]  /*12210*/  IMAD.MOV.U32 R35, RZ, RZ, 0x1 ;  /* 0x00000001ff237424 */ /* 0x000fe400078e00ff */
[----:B------:R-:W-:-:S03]  /*12220*/  IMAD.MOV.U32 R31, RZ, RZ, RZ ;  /* 0x000000ffff1f7224 */ /* 0x000fc600078e00ff */
[----:B------:R-:W-:-:S13]  /*12230*/  PLOP3.LUT P0, PT, PT, PT, UP0, 0x80, 0x0 ;  /* 0x000000000000781c */ /* 0x000fda0003f0f008 */
[----:B--2---:R-:W-:Y:S05]  /*12240*/  @P0 BRA `(.L_x_10114) ;  /* 0x0000006400f80947 */ /* 0x004fea0003800000 */
[----:B-1----:R-:W1:Y:S01]  /*12250*/  S2R R8, SR_TID.X ;  /* 0x0000000000087919 */ /* 0x002e620000002100 */
[----:B------:R-:W2:Y:S01]  /*12260*/  S2UR UR4, SR_CgaCtaId ;  /* 0x00000000000479c3 */ /* 0x000ea20000008800 */
[----:B------:R-:W-:Y:S01]  /*12270*/  MOV R16, 0x400 ;  /* 0x0000040000107802 */ /* 0x000fe20000000f00 */
[----:B------:R-:W-:Y:S01]  /*12280*/  IMAD.MOV.U32 R35, RZ, RZ, 0x1 ;  /* 0x00000001ff237424 */ /* 0x000fe200078e00ff */
[----:B------:R-:W-:Y:S01]  /*12290*/  ULOP3.LUT UR42, UR44, 0x2, URZ, 0xfc, !UPT ;  /* 0x000000022c2a7892 */ /* 0x000fe2000f8efc3f */
[----:B------:R-:W-:Y:S01]  /*122a0*/  IMAD.MOV.U32 R31, RZ, RZ, RZ ;  /* 0x000000ffff1f7224 */ /* 0x000fe200078e00ff */
[----:B------:R-:W-:Y:S01]  /*122b0*/  ULOP3.LUT UR43, UR44, 0x1, URZ, 0xfc, !UPT ;  /* 0x000000012c2b7892 */ /* 0x000fe2000f8efc3f */
[----:B------:R-:W-:Y:S01]  /*122c0*/  ULDC UR45, c[0x0][0xc] ;  /* 0x00000300002d7ab9 */ /* 0x000fe20000000800 */
[C---:B-1----:R-:W-:Y:S01]  /*122d0*/  IMAD.SHL.U32 R2, R8.reuse, 0x20, RZ ;  /* 0x0000002008027824 */ /* 0x042fe200078e00ff */
[C---:B0-----:R-:W-:Y:S01]  /*122e0*/  LOP3.LUT R6, R8.reuse, 0x7f, RZ, 0xc0, !PT ;  /* 0x0000007f08067812 */ /* 0x041fe200078ec0ff */
        /* <DEDUP_REMOVED lines=16> */
[----:B--2---:R-:W-:Y:S01]  /*123f0*/  IMAD.U32 R2, RZ, RZ, UR4 ;  /* 0x00000004ff027e24 */ /* 0x004fe2000f8e00ff */
        /* <DEDUP_REMOVED lines=18> */
.L_x_10188:
[----:B------:R-:W-:Y:S01]  /*12520*/  ULDC.64 UR4, c[0x0][0xc88] ;  /* 0x0003220000047ab9 */ /* 0x000fe20000000a00 */
[----:B------:R-:W-:Y:S01]  /*12530*/  ULDC.64 UR6, c[0x0][0xa18] ;  /* 0x0002860000067ab9 */ /* 0x000fe20000000a00 */
[----:B------:R-:W-:Y:S01]  /*12540*/  UIMAD.WIDE UR4, UR39, 0x4, UR4 ;  /* 0x00000004270478a5 */ /* 0x000fe2000f8e0204 */
[----:B------:R-:W-:Y:S01]  /*12550*/  IMAD.MOV.U32 R36, RZ, RZ, RZ ;  /* 0x000000ffff247224 */ /* 0x000fe200078e00ff */
[----:B01----:R-:W0:Y:S04]  /*12560*/  LDC R0, c[0x0][0x424] ;  /* 0x00010900ff007b82 */ /* 0x003e280000000800 */
[----:B--2---:R-:W-:Y:S02]  /*12570*/  IMAD.U32 R2, RZ, RZ, UR4 ;  /* 0x00000004ff027e24 */ /* 0x004fe4000f8e00ff */
        /* <DEDUP_REMOVED lines=45> */
.L_x_10115:
        /* <DEDUP_REMOVED lines=16> */
.L_x_10116:
        /* <DEDUP_REMOVED lines=9> */
.L_x_10117:
[----:B------:R-:W2:Y:S01]  /*129e0*/  LDL R0, [R1+0x4] ;  /* 0x0000040001007983 */ /* 0x000ea20000100800 */
[----:B------:R-:W3:Y:S03]  /*129f0*/  LDC R29, c[0x0][0x448] ;  /* 0x00011200ff1d7b82 */ /* 0x000ee60000000800 */
[----:B------:R-:W4:Y:S01]  /*12a00*/  LDL R17, [R1+0x8] ;  /* 0x0000080001117983 */ /* 0x000f220000100800 */
[----:B-----5:R-:W-:Y:S01]  /*12a10*/  IMAD.IADD R18, R5, 0x1, -R36 ;  /* 0x0000000105127824 */ /* 0x020fe200078e0a24 */
[----:B------:R-:W-:Y:S02]  /*12a20*/  LOP3.LUT R22, R22, 0xfffffbff, RZ, 0xc0, !PT ;  /* 0xfffffbff16167812 */ /* 0x000fe400078ec0ff */
[----:B---3--:R-:W-:-:S13]  /*12a30*/  ISETP.NE.AND P0, PT, R29, 0x1, PT ;  /* 0x000000011d00780c */ /* 0x008fda0003f05270 */
[----:B-1----:R-:W1:Y:S01]  /*12a40*/  @P0 LDC R3, c[0x0][0x44c] ;  /* 0x00011300ff030b82 */ /* 0x002e620000000800 */
[----:B------:R-:W-:-:S07]  /*12a50*/  @P0 LOP3.LUT R22, R22, 0x400, RZ, 0xfc, !PT ;  /* 0x0000040016160812 */ /* 0x000fce00078efcff */
[----:B------:R-:W3:Y:S01]  /*12a60*/  @P0 LDC R7, c[0x0][0x450] ;  /* 0x00011400ff070b82 */ /* 0x000ee20000000800 */
[----:B--2---:R-:W-:-:S04]  /*12a70*/  IMAD.SHL.U32 R0, R0, 0x80, RZ ;  /* 0x0000008000007824 */ /* 0x004fc800078e00ff */
[----:B------:R-:W-:-:S04]  /*12a80*/  VIADD R0, R0, 0x7f ;  /* 0x0000007f00007836 */ /* 0x000fc80000000000 */
[----:B-1----:R-:W-:Y:S01]  /*12a90*/  @P0 IMAD.HI.U32 R2, R0, R3, RZ ;  /* 0x0000000300020227 */ /* 0x002fe200078e00ff */
[----:B0-----:R-:W-:-:S04]  /*12aa0*/  IADD3 R3, R18, 0xa0, -R23 ;  /* 0x000000a012037810 */ /* 0x001fc80007ffe817 */
[----:B---3--:R-:W-:Y:S01]  /*12ab0*/  @P0 SHF.R.U32.HI R0, RZ, R7, R2 ;  /* 0x00000007ff000219 */ /* 0x008fe20000011602 */
[----:B------:R-:W-:-:S04]  /*12ac0*/  VIADD R2, R18, 0x9f ;  /* 0x0000009f12027836 */ /* 0x000fc80000000000 */
[----:B------:R-:W-:-:S04]  /*12ad0*/  IMAD.HI R2, R2, 0x66666667, RZ ;  /* 0x6666666702027827 */ /* 0x000fc800078e02ff */
[----:B------:R-:W-:Y:S01]  /*12ae0*/  IMAD.IADD R0, R3, 0x1, R0 ;  /* 0x0000000103007824 */ /* 0x000fe200078e0200 */
[----:B------:R-:W-:-:S03]  /*12af0*/  SHF.R.U32.HI R3, RZ, 0x1f, R2 ;  /* 0x0000001fff037819 */ /* 0x000fc60000011602 */
[----:B------:R-:W-:Y:S01]  /*12b00*/  IMAD.HI R4, R0, 0x66666667, RZ ;  /* 0x6666666700047827 */ /* 0x000fe200078e02ff */
[----:B------:R-:W-:Y:S02]  /*12b10*/  LEA.HI.SX32 R0, R2, R3, 0x1a ;  /* 0x0000000302007211 */ /* 0x000fe400078fd2ff */
[----:B----4-:R-:W-:Y:S02]  /*12b20*/  LOP3.LUT R2, R17, 0xff000000, RZ, 0xc0, !PT ;  /* 0xff00000011027812 */ /* 0x010fe400078ec0ff */
[----:B------:R-:W-:Y:S02]  /*12b30*/  SHF.R.U32.HI R3, RZ, 0x1f, R4 ;  /* 0x0000001fff037819 */ /* 0x000fe40000011604 */
[----:B------:R-:W-:Y:S02]  /*12b40*/  SHF.R.U32.HI R2, RZ, 0x8, R2 ;  /* 0x00000008ff027819 */ /* 0x000fe40000011602 */
[----:B------:R-:W-:-:S04]  /*12b50*/  LEA.HI.SX32 R3, R4, R3, 0x1a ;  /* 0x0000000304037211 */ /* 0x000fc800078fd2ff */
[----:B------:R-:W-:Y:S02]  /*12b60*/  VIMNMX R0, R0, R3, PT ;  /* 0x0000000300007248 */ /* 0x000fe40003fe0100 */
[----:B------:R-:W-:Y:S02]  /*12b70*/  LOP3.LUT R3, R17, 0xff0000, RZ, 0xc0, !PT ;  /* 0x00ff000011037812 */ /* 0x000fe400078ec0ff */
[----:B------:R-:W-:Y:S02]  /*12b80*/  ISETP.GE.AND P0, PT, R0, 0x1, PT ;  /* 0x000000010000780c */ /* 0x000fe40003f06270 */
[----:B------:R-:W-:Y:S01]  /*12b90*/  LEA.HI R2, R3, R2, RZ, 0x10 ;  /* 0x0000000203027211 */ /* 0x000fe200078f80ff */
[----:B------:R-:W-:-:S03]  /*12ba0*/  IMAD.MOV.U32 R3, RZ, RZ, RZ ;  /* 0x000000ffff037224 */ /* 0x000fc600078e00ff */
[----:B------:R-:W-:-:S07]  /*12bb0*/  LOP3.LUT R4, R2, 0xff, RZ, 0xc0, !PT ;  /* 0x000000ff02047812 */ /* 0x000fce00078ec0ff */
[----:B------:R-:W-:Y:S05]  /*12bc0*/  @!P0 BRA `(.L_x_10118) ;  /* 0x0000000000748947 */ /* 0x000fea0003800000 */
[----:B------:R-:W-:Y:S01]  /*12bd0*/  SHF.R.U32.HI R5, RZ, 0x10, R2 ;  /* 0x00000010ff057819 */ /* 0x000fe20000011602 */
[----:B------:R-:W-:-:S03]  /*12be0*/  IMAD.MOV.U32 R2, RZ, RZ, RZ ;  /* 0x000000ffff027224 */ /* 0x000fc600078e00ff */
[----:B------:R-:W-:-:S13]  /*12bf0*/  ISETP.NE.AND P0, PT, R5, RZ, PT ;  /* 0x000000ff0500720c */ /* 0x000fda0003f05270 */
[----:B------:R-:W0:Y:S02]  /*12c00*/  @!P0 LDC R5, c[0x0][0x9f0] ;  /* 0x00027c00ff058b82 */ /* 0x000e240000000800 */
[-C--:B0-----:R-:W-:Y:S02]  /*12c10*/  IABS R6, R5.reuse ;  /* 0x0000000500067213 */ /* 0x081fe40000000000 */
[----:B------:R-:W-:Y:S02]  /*12c20*/  IADD3 R8, R5, -0x1, R0 ;  /* 0xffffffff05087810 */ /* 0x000fe40007ffe000 */
[----:B------:R-:W0:Y:S08]  /*12c30*/  I2F.RP R7, R6 ;  /* 0x0000000600077306 */ /* 0x000e300000209400 */
        /* <DEDUP_REMOVED lines=22> */
.L_x_10118:
        /* <DEDUP_REMOVED lines=25> */
.L_x_10120:
        /* <DEDUP_REMOVED lines=20> */
.L_x_10123:
[----:B------:R-:W-:Y:S05]  /*13070*/  BSYNC B6 ;  /* 0x0000000000067941 */ /* 0x000fea0003800000 */
.L_x_10122:
        /* <DEDUP_REMOVED lines=22> */
.L_x_10125:
[----:B------:R-:W-:Y:S05]  /*131e0*/  BSYNC B6 ;  /* 0x0000000000067941 */ /* 0x000fea0003800000 */
.L_x_10124:
        /* <DEDUP_REMOVED lines=21> */
.L_x_10127:
[----:B------:R-:W-:Y:S05]  /*13340*/  BSYNC B6 ;  /* 0x0000000000067941 */ /* 0x000fea0003800000 */
.L_x_10126:
        /* <DEDUP_REMOVED lines=19> */
.L_x_10129:
[----:B------:R-:W-:Y:S05]  /*13480*/  BSYNC B6 ;  /* 0x0000000000067941 */ /* 0x000fea0003800000 */
.L_x_10128:
        /* <DEDUP_REMOVED lines=15> */
.L_x_10208:
[----:B------:R-:W0:Y:S01]  /*13580*/  S2R R0, SR_TID.X ;  /* 0x0000000000007919 */ /* 0x000e220000002100 */
[----:B------:R-:W-:Y:S01]  /*13590*/  UMOV UR4, 0xa0 ;  /* 0x000000a000047882 */ /* 0x000fe20000000000 */
[----:B------:R-:W1:Y:S01]  /*135a0*/  @P2 LDC R5, c[0x0][0x434] ;  /* 0x00010d00ff052b82 */ /* 0x000e620000000800 */
[----:B------:R-:W-:Y:S01]  /*135b0*/  UIMAD UR4, UR46, UR4, -0xa0 ;  /* 0xffffff602e0474a4 */ /* 0x000fe2000f8e0204 */
[----:B------:R-:W2:Y:S01]  /*135c0*/  S2R R10, SR_TID.X ;  /* 0x00000000000a7919 */ /* 0x000ea20000002100 */
[----:B-----5:R-:W-:-:S05]  /*135d0*/  SHF.R.S32.HI R37, RZ, 0x1f, R34 ;  /* 0x0000001fff257819 */ /* 0x020fca0000011422 */
[----:B------:R-:W3:Y:S01]  /*135e0*/  @P2 LDC R7, c[0x0][0x438] ;  /* 0x00010e00ff072b82 */ /* 0x000ee20000000800 */
[----:B0-----:R-:W-:Y:S01]  /*135f0*/  LOP3.LUT R0, R0, 0x7f, RZ, 0xc0, !PT ;  /* 0x0000007f00007812 */ /* 0x001fe200078ec0ff */
[----:B--2---:R-:W-:-:S03]  /*13600*/  IMAD.SHL.U32 R11, R10, 0x10, RZ ;  /* 0x000000100a0b7824 */ /* 0x004fc600078e00ff */
[----:B------:R-:W-:Y:S01]  /*13610*/  SHF.R.U32.HI R12, RZ, 0x3, R0 ;  /* 0x00000003ff0c7819 */ /* 0x000fe20000011600 */
[----:B------:R-:W-:-:S03]  /*13620*/  IMAD.SHL.U32 R10, R10, 0x10, RZ ;  /* 0x000000100a0a7824 */ /* 0x000fc600078e00ff */
[C---:B------:R-:W-:Y:S02]  /*13630*/  LOP3.LUT R11, R12.reuse, 0x70, R11, 0xf8, !PT ;  /* 0x000000700c0b7812 */ /* 0x040fe400078ef80b */
[----:B------:R-:W-:Y:S02]  /*13640*/  LOP3.LUT R10, R12, 0x70, R10, 0xf8, !PT ;  /* 0x000000700c0a7812 */ /* 0x000fe400078ef80a */
[----:B------:R-:W-:-:S05]  /*13650*/  LOP3.LUT R11, R11, 0x80, RZ, 0xfc, !PT ;  /* 0x000000800b0b7812 */ /* 0x000fca00078efcff */
[----:B------:R-:W-:-:S04]  /*13660*/  VIADD R3, R11, UR4 ;  /* 0x000000040b037c36 */ /* 0x000fc80008000000 */
[C---:B------:R-:W-:Y:S01]  /*13670*/  IMAD.IADD R0, R3.reuse, 0x1, R36 ;  /* 0x0000000103007824 */ /* 0x040fe200078e0224 */
[----:B------:R-:W-:-:S03]  /*13680*/  ISETP.GE.AND P0, PT, R3, R18, PT ;  /* 0x000000120300720c */ /* 0x000fc60003f06270 */
[----:B-1----:R-:W-:Y:S01]  /*13690*/  @P2 IMAD.HI.U32 R4, R0, R5, RZ ;  /* 0x0000000500042227 */ /* 0x002fe200078e00ff */
[----:B------:R-:W-:-:S03]  /*136a0*/  ISETP.GT.U32.OR P0, PT, R11, 0x9f, P0 ;  /* 0x0000009f0b00780c */ /* 0x000fc60000704470 */
[----:B------:R-:W-:Y:S01]  /*136b0*/  IMAD.MOV.U32 R8, RZ, RZ, R0 ;  /* 0x000000ffff087224 */ /* 0x000fe200078e0000 */
[----:B---3--:R-:W-:-:S09]  /*136c0*/  @P2 SHF.R.U32.HI R8, RZ, R7, R4 ;  /* 0x00000007ff082219 */ /* 0x008fd20000011604 */
[----:B------:R-:W0:Y:S01]  /*136d0*/  @!P0 LDC.64 R2, c[0x0][0x428] ;  /* 0x00010a00ff028b82 */ /* 0x000e220000000a00 */
[--C-:B------:R-:W-:Y:S01]  /*136e0*/  @!P0 SHF.R.S32.HI R7, RZ, 0x1f, R8.reuse ;  /* 0x0000001fff078819 */ /* 0x100fe20000011408 */
[----:B------:R-:W-:-:S06]  /*136f0*/  @!P0 IMAD.MOV.U32 R6, RZ, RZ, R8 ;  /* 0x000000ffff068224 */ /* 0x000fcc00078e0008 */
[----:B------:R-:W1:Y:S01]  /*13700*/  @!P0 LDC.64 R4, c[0x0][0x418] ;  /* 0x00010600ff048b82 */ /* 0x000e620000000a00 */
[----:B0-----:R-:W-:-:S04]  /*13710*/  @!P0 IMAD R9, R37, R2, RZ ;  /* 0x0000000225098224 */ /* 0x001fc800078e02ff */
[C---:B------:R-:W-:Y:S02]  /*13720*/  @!P0 IMAD R9, R34.reuse, R3, R9 ;  /* 0x0000000322098224 */ /* 0x040fe400078e0209 */
[----:B------:R-:W-:-:S04]  /*13730*/  @!P0 IMAD.WIDE.U32 R2, R34, R2, R6 ;  /* 0x0000000222028225 */ /* 0x000fc800078e0006 */
[----:B------:R-:W-:Y:S01]  /*13740*/  @!P0 IMAD.IADD R9, R9, 0x1, R3 ;  /* 0x0000000109098824 */ /* 0x000fe200078e0203 */
[----:B-1----:R-:W-:Y:S01]  /*13750*/  @!P0 LEA R6, P1, R2, R4, 0x2 ;  /* 0x0000000402068211 */ /* 0x002fe200078210ff */
[----:B------:R-:W-:-:S03]  /*13760*/  VIADD R4, R10, UR4 ;  /* 0x000000040a047c36 */ /* 0x000fc60008000000 */
[----:B------:R-:W-:Y:S01]  /*13770*/  @!P0 LEA.HI.X R7, R2, R5, R9, 0x2, P1 ;  /* 0x0000000502078211 */ /* 0x000fe200008f1409 */
[----:B------:R-:W-:-:S06]  /*13780*/  IMAD.MOV.U32 R5, RZ, RZ, RZ ;  /* 0x000000ffff057224 */ /* 0x000fcc00078e00ff */
[----:B------:R0:W5:Y:S01]  /*13790*/  @!P0 LDG.E R5, desc[UR54][R6.64] ;  /* 0x0000003606058981 */ /* 0x000162000c1e1900 */
[C---:B------:R-:W-:Y:S01]  /*137a0*/  ISETP.GE.AND P0, PT, R4.reuse, R18, PT ;  /* 0x000000120400720c */ /* 0x040fe20003f06270 */
[----:B------:R-:W-:Y:S02]  /*137b0*/  IMAD.IADD R4, R4, 0x1, R36 ;  /* 0x0000000104047824 */ /* 0x000fe400078e0224 */
[----:B------:R-:W-:Y:S02]  /*137c0*/  IMAD.MOV R9, RZ, RZ, -R8 ;  /* 0x000000ffff097224 */ /* 0x000fe400078e0a08 */
[----:B------:R-:W-:Y:S01]  /*137d0*/  IMAD.MOV.U32 R10, RZ, RZ, R4 ;  /* 0x000000ffff0a7224 */ /* 0x000fe200078e0004 */
[----:B0-----:R-:W0:Y:S08]  /*137e0*/  @P2 LDC R7, c[0x0][0x434] ;  /* 0x00010d00ff072b82 */ /* 0x001e300000000800 */
[----:B------:R-:W1:Y:S08]  /*137f0*/  @P2 LDC R6, c[0x0][0x438] ;  /* 0x00010e00ff062b82 */ /* 0x000e700000000800 */
[----:B------:R-:W2:Y:S01]  /*13800*/  @!P0 LDC.64 R2, c[0x0][0x428] ;  /* 0x00010a00ff028b82 */ /* 0x000ea20000000a00 */
[----:B0-----:R-:W-:-:S05]  /*13810*/  @P2 IMAD.HI.U32 R7, R4, R7, RZ ;  /* 0x0000000704072227 */ /* 0x001fca00078e00ff */
[----:B-1----:R-:W-:Y:S01]  /*13820*/  @P2 SHF.R.U32.HI R10, RZ, R6, R7 ;  /* 0x00000006ff0a2219 */ /* 0x002fe20000011607 */
[----:B------:R-:W-:Y:S02]  /*13830*/  IMAD R6, R19, R9, R0 ;  /* 0x0000000913067224 */ /* 0x000fe400078e0200 */
[----:B------:R-:W-:Y:S01]  /*13840*/  IMAD.MOV.U32 R7, RZ, RZ, RZ ;  /* 0x000000ffff077224 */ /* 0x000fe200078e00ff */
[--C-:B------:R-:W-:Y:S01]  /*13850*/  @!P0 SHF.R.S32.HI R9, RZ, 0x1f, R10.reuse ;  /* 0x0000001fff098819 */ /* 0x100fe2000001140a */
[----:B------:R-:W-:Y:S02]  /*13860*/  @!P0 IMAD.MOV.U32 R8, RZ, RZ, R10 ;  /* 0x000000ffff088224 */ /* 0x000fe400078e000a */
[-C--:B--2---:R-:W-:Y:S02]  /*13870*/  @!P0 IMAD R0, R37, R2.reuse, RZ ;  /* 0x0000000225008224 */ /* 0x084fe400078e02ff */
[----:B------:R-:W-:-:S04]  /*13880*/  @!P0 IMAD.WIDE.U32 R8, R34, R2, R8 ;  /* 0x0000000222088225 */ /* 0x000fc800078e0008 */
[----:B------:R-:W-:Y:S02]  /*13890*/  @!P0 IMAD R0, R34, R3, R0 ;  /* 0x0000000322008224 */ /* 0x000fe400078e0200 */
[----:B------:R-:W0:Y:S02]  /*138a0*/  @!P0 LDC.64 R2, c[0x0][0x418] ;  /* 0x00010600ff028b82 */ /* 0x000e240000000a00 */
[----:B------:R-:W-:Y:S01]  /*138b0*/  @!P0 IMAD.IADD R0, R9, 0x1, R0 ;  /* 0x0000000109008824 */ /* 0x000fe200078e0200 */
[----:B------:R-:W-:Y:S02]  /*138c0*/  LOP3.LUT R22, R22, 0xfffffffd, RZ, 0xc0, !PT ;  /* 0xfffffffd16167812 */ /* 0x000fe400078ec0ff */
[----:B0-----:R-:W-:-:S04]  /*138d0*/  @!P0 LEA R2, P1, R8, R2, 0x2 ;  /* 0x0000000208028211 */ /* 0x001fc800078210ff */
[----:B------:R-:W-:Y:S01]  /*138e0*/  @!P0 LEA.HI.X R3, R8, R3, R0, 0x2, P1 ;  /* 0x0000000308038211 */ /* 0x000fe200008f1400 */
[----:B------:R-:W-:-:S04]  /*138f0*/  IMAD.U32 R0, RZ, RZ, UR42 ;  /* 0x0000002aff007e24 */ /* 0x000fc8000f8e00ff */
[----:B------:R0:W5:Y:S01]  /*13900*/  @!P0 LDG.E R7, desc[UR54][R2.64] ;  /* 0x0000003602078981 */ /* 0x000162000c1e1900 */
[----:B------:R-:W-:Y:S01]  /*13910*/  ISETP.GT.U32.AND P0, PT, R11, 0x9f, PT ;  /* 0x0000009f0b00780c */ /* 0x000fe20003f04070 */
[----:B------:R-:W-:Y:S01]  /*13920*/  IMAD.MOV R9, RZ, RZ, -R10 ;  /* 0x000000ffff097224 */ /* 0x000fe200078e0a0a */
[----:B------:R-:W-:Y:S02]  /*13930*/  ISETP.NE.AND P2, PT, R0, 0x3, PT ;  /* 0x000000030000780c */ /* 0x000fe40003f45270 */
[----:B------:R-:W-:Y:S01]  /*13940*/  LOP3.LUT R17, R17, 0xffff, RZ, 0xc0, !PT ;  /* 0x0000ffff11117812 */ /* 0x000fe200078ec0ff */
[----:B------:R-:W-:Y:S02]  /*13950*/  IMAD R8, R19, R9, R4 ;  /* 0x0000000913087224 */ /* 0x000fe400078e0204 */
[----:B------:R-:W-:-:S04]  /*13960*/  IMAD.U32 R4, RZ, RZ, UR46 ;  /* 0x0000002eff047e24 */ /* 0x000fc8000f8e00ff */
[----:B------:R-:W-:Y:S02]  /*13970*/  VIADD R4, R4, 0xffffffff ;  /* 0xffffffff04047836 */ /* 0x000fe40000000000 */
[----:B------:R-:W-:-:S04]  /*13980*/  @P0 LOP3.LUT R22, R22, 0x2, RZ, 0xfc, !PT ;  /* 0x0000000216160812 */ /* 0x000fc800078efcff */
[----:B------:R-:W-:-:S04]  /*13990*/  LOP3.LUT R22, R22, 0xfffffffb, RZ, 0xc0, !PT ;  /* 0xfffffffb16167812 */ /* 0x000fc800078ec0ff */
[----:B------:R-:W-:Y:S01]  /*139a0*/  @P2 LOP3.LUT R22, R22, 0x4, RZ, 0xfc, !PT ;  /* 0x0000000416162812 */ /* 0x000fe200078efcff */
[----:B0-----:R-:W-:Y:S06]  /*139b0*/  @!P2 BRA `(.L_x_10131) ;  /* 0x000000000004a947 */ /* 0x001fec0003800000 */
[----:B------:R-:W-:Y:S01]  /*139c0*/  BPT.TRAP 0x1 ;  /* 0x000000040000795c */ /* 0x000fe20000300000 */
.L_x_10131:
[----:B------:R-:W-:Y:S01]  /*139d0*/  IMAD R0, R31, 0x8, R16 ;  /* 0x000000081f007824 */ /* 0x000fe200078e0210 */
[----:B------:R-:W-:Y:S01]  /*139e0*/  SHF.L.U32 R28, R35, 0x1f, RZ ;  /* 0x0000001f231c7819 */ /* 0x000fe200000006ff */
[----:B------:R-:W-:Y:S01]  /*139f0*/  BSSY B0, `(.L_x_10132) ;  /* 0x0000004000007945 */ /* 0x000fe20003800000 */
[----:B------:R-:W-:Y:S02]  /*13a00*/  SHF.R.S32.HI R21, RZ, 0x1f, R8 ;  /* 0x0000001fff157819 */ /* 0x000fe40000011408 */
[----:B------:R-:W0:Y:S02]  /*13a10*/  SYNCS.PHASECHK.TRANS64.TRYWAIT P0, [R0+URZ+0x22880], R28 ;  /* 0x0228801c000075a7 */ /* 0x000e24000800017f */
[----:B0-----:R-:W-:Y:S05]  /*13a20*/  @!P0 BRA `(.L_x_10133) ;  /* 0x0000005400d88947 */ /* 0x001fea0003800000 */
.L_x_10209:
[----:B------:R-:W-:Y:S05]  /*13a30*/  BSYNC B0 ;  /* 0x0000000000007941 */ /* 0x000fea0003800000 */
.L_x_10132:
        /* <DEDUP_REMOVED lines=125> */
.L_x_10231:
        /* <DEDUP_REMOVED lines=9> */
.L_x_10135:
        /* <DEDUP_REMOVED lines=11> */
.L_x_10136:
[----:B------:R1:W-:Y:S01]  /*14350*/  SYNCS.ARRIVE.TRANS64.A1T0 RZ, [R0+URZ+0x22870], RZ ;  /* 0x022870ff00ff79a7 */ /* 0x0003e2000810003f */
[----:B------:R-:W-:Y:S05]  /*14360*/  @!P6 BRA `(.L_x_10137) ;  /* 0x000000000004e947 */ /* 0x000fea0003800000 */
[----:B------:R-:W-:Y:S01]  /*14370*/  BPT.TRAP 0x1 ;  /* 0x000000040000795c */ /* 0x000fe20000300000 */
.L_x_10137:
[----:B------:R-:W2:Y:S01]  /*14380*/  SYNCS.PHASECHK.TRANS64.TRYWAIT P0, [R0+URZ+0x22840], R28 ;  /* 0x0228401c000075a7 */ /* 0x000ea2000800017f */
[----:B------:R-:W-:Y:S04]  /*14390*/  BSSY B0, `(.L_x_10138) ;  /* 0x0000002000007945 */ /* 0x000fe80003800000 */
[----:B--2---:R-:W-:Y:S05]  /*143a0*/  @!P0 BRA `(.L_x_10139) ;  /* 0x0000005800b08947 */ /* 0x004fea0003800000 */
.L_x_10232:
[----:B------:R-:W-:Y:S05]  /*143b0*/  BSYNC B0 ;  /* 0x0000000000007941 */ /* 0x000fea0003800000 */
.L_x_10138:
        /* <DEDUP_REMOVED lines=32> */
[----:B------:R-:W3:Y:S01]  /*145c0*/  SHFL.IDX PT, R3, R8, RZ, 0x181f ;  /* 0x00181fff08037589 */ /* 0x000ee200000e0000 */
[C---:B------:R-:W-:Y:S02]  /*145d0*/  LOP3.LUT P6, RZ, R22.reuse, 0x80, RZ, 0xc0, !PT ;  /* 0x0000008016ff7812 */ /* 0x040fe400078cc0ff */
[----:B------:R-:W-:Y:S01]  /*145e0*/  LOP3.LUT R22, R22, 0xffffefff, RZ, 0xc0, !PT ;  /* 0xffffefff16167812 */ /* 0x000fe200078ec0ff */
[----:B------:R-:W4:Y:S03]  /*145f0*/  SHFL.IDX PT, R2, R7, RZ, 0x181f ;  /* 0x00181fff07027589 */ /* 0x000f2600000e0000 */
[----:B------:R-:W-:Y:S01]  /*14600*/  @P1 LOP3.LUT R22, R22, 0x1000, RZ, 0xfc, !PT ;  /* 0x0000100016161812 */ /* 0x000fe200078efcff */
[----:B------:R-:W-:Y:S03]  /*14610*/  SHFL.IDX PT, R14, R5, RZ, 0x181f ;  /* 0x00181fff050e7589 */ /* 0x000fe600000e0000 */
[----:B------:R-:W-:-:S03]  /*14620*/  LOP3.LUT P1, RZ, R22, 0x10, RZ, 0xc0, !PT ;  /* 0x0000001016ff7812 */ /* 0x000fc6000782c0ff */
[----:B---3--:R-:W-:-:S05]  /*14630*/  @P6 IADD3 R3, P0, R30, R3, RZ ;  /* 0x000000031e036210 */ /* 0x008fca0007f1e0ff */
[----:B----4-:R-:W-:-:S05]  /*14640*/  @P6 IMAD.X R2, RZ, RZ, R2, P0 ;  /* 0x000000ffff026224 */ /* 0x010fca00000e0602 */
[----:B------:R-:W-:-:S04]  /*14650*/  @P6 LOP3.LUT R3, R3, R2, RZ, 0x3c, !PT ;  /* 0x0000000203036212 */ /* 0x000fc800078e3cff */
[----:B------:R-:W-:-:S04]  /*14660*/  @P6 LOP3.LUT R2, R3, R2, RZ, 0x3c, !PT ;  /* 0x0000000203026212 */ /* 0x000fc800078e3cff */
[----:B------:R-:W-:-:S05]  /*14670*/  @P6 LOP3.LUT R3, R3, R2, RZ, 0x3c, !PT ;  /* 0x0000000203036212 */ /* 0x000fca00078e3cff */
        /* <DEDUP_REMOVED lines=30> */
[----:B------:R-:W4:Y:S06]  /*14860*/  SHFL.IDX PT, R2, R7, 0x4, 0x181f ;  /* 0x00981f0007027f89 */ /* 0x000f2c00000e0000 */
[----:B---3--:R-:W-:-:S05]  /*14870*/  @P4 IADD3 R3, P0, R30, R3, RZ ;  /* 0x000000031e034210 */ /* 0x008fca0007f1e0ff */
[----:B----4-:R-:W-:-:S05]  /*14880*/  @P4 IMAD.X R2, RZ, RZ, R2, P0 ;  /* 0x000000ffff024224 */ /* 0x010fca00000e0602 */
[----:B------:R-:W-:-:S04]  /*14890*/  @P4 LOP3.LUT R3, R3, R2, RZ, 0x3c, !PT ;  /* 0x0000000203034212 */ /* 0x000fc800078e3cff */
[----:B------:R-:W-:-:S04]  /*148a0*/  @P4 LOP3.LUT R2, R3, R2, RZ, 0x3c, !PT ;  /* 0x0000000203024212 */ /* 0x000fc800078e3cff */
[----:B------:R-:W-:-:S05]  /*148b0*/  @P4 LOP3.LUT R3, R3, R2, RZ, 0x3c, !PT ;  /* 0x0000000203034212 */ /* 0x000fca00078e3cff */
        /* <DEDUP_REMOVED lines=8> */
[----:B------:R3:W-:Y:S04]  /*14940*/  @P5 LDGSTS.E.BYPASS.LTC128B.128 [R4+0x1ac00], desc[UR54][R2.64], !P2 ;  /* 0x1ac0000002045fae */ /* 0x0007e8000d101d76 */
[----:B---3--:R-:W3:Y:S04]  /*14950*/  SHFL.IDX PT, R3, R8, 0x6, 0x181f ;  /* 0x00d81f0008037f89 */ /* 0x008ee800000e0000 */
[----:B------:R-:W4:Y:S04]  /*14960*/  SHFL.IDX PT, R2, R7, 0x6, 0x181f ;  /* 0x00d81f0007027f89 */ /* 0x000f2800000e0000 */
[----:B------:R-:W5:Y:S04]  /*14970*/  SHFL.IDX PT, R8, R8, 0x7, 0x181f ;  /* 0x00f81f0008087f89 */ /* 0x000f6800000e0000 */
[----:B------:R-:W0:Y:S01]  /*14980*/  SHFL.IDX PT, R7, R7, 0x7, 0x181f ;  /* 0x00f81f0007077f89 */ /* 0x000e2200000e0000 */
[----:B---3--:R-:W-:-:S05]  /*14990*/  @P6 IADD3 R3, P0, R30, R3, RZ ;  /* 0x000000031e036210 */ /* 0x008fca0007f1e0ff */
[----:B----4-:R-:W-:Y:S01]  /*149a0*/  @P6 IMAD.X R2, RZ, RZ, R2, P0 ;  /* 0x000000ffff026224 */ /* 0x010fe200000e0602 */
[----:B-----5:R-:W-:-:S04]  /*149b0*/  @P3 IADD3 R9, P0, R30, R8, RZ ;  /* 0x000000081e093210 */ /* 0x020fc80007f1e0ff */
[----:B------:R-:W-:Y:S01]  /*149c0*/  @P6 LOP3.LUT R3, R3, R2, RZ, 0x3c, !PT ;  /* 0x0000000203036212 */ /* 0x000fe200078e3cff */
[----:B0-----:R-:W-:-:S03]  /*149d0*/  @P3 IMAD.X R10, RZ, RZ, R7, P0 ;  /* 0x000000ffff0a3224 */ /* 0x001fc600000e0607 */
[----:B------:R-:W-:-:S04]  /*149e0*/  @P6 LOP3.LUT R2, R3, R2, RZ, 0x3c, !PT ;  /* 0x0000000203026212 */ /* 0x000fc800078e3cff */
[----:B------:R-:W-:-:S05]  /*149f0*/  @P6 LOP3.LUT R3, R3, R2, RZ, 0x3c, !PT ;  /* 0x0000000203036212 */ /* 0x000fca00078e3cff */
[----:B------:R0:W-:Y:S02]  /*14a00*/  @P6 LDGSTS.E.BYPASS.LTC128B.128 [R4+0x1b400], desc[UR54][R2.64], !P2 ;  /* 0x1b40000002046fae */ /* 0x0001e4000d101d76 */
[----:B0-----:R-:W-:Y:S01]  /*14a10*/  @P3 IMAD.MOV.U32 R2, RZ, RZ, R9 ;  /* 0x000000ffff023224 */ /* 0x001fe200078e0009 */
[----:B------:R-:W-:Y:S01]  /*14a20*/  @P1 IADD3 R9, P0, R30, R14, RZ ;  /* 0x0000000e1e091210 */ /* 0x000fe20007f1e0ff */
[----:B------:R-:W-:Y:S01]  /*14a30*/  @P3 IMAD.MOV.U32 R3, RZ, RZ, R10 ;  /* 0x000000ffff033224 */ /* 0x000fe200078e000a */
[----:B------:R-:W-:Y:S04]  /*14a40*/  SHFL.IDX PT, R14, R5, 0x1, 0x181f ;  /* 0x00381f00050e7f89 */ /* 0x000fe800000e0000 */
[----:B------:R0:W-:Y:S04]  /*14a50*/  @P3 LDGSTS.E.BYPASS.LTC128B.128 [R4+0x1bc00], desc[UR54][R2.64], !P2 ;  /* 0x1bc0000002043fae */ /* 0x0001e8000d101d76 */
[----:B0-----:R-:W0:Y:S04]  /*14a60*/  SHFL.IDX PT, R2, R6, RZ, 0x181f ;  /* 0x00181fff06027589 */ /* 0x001e2800000e0000 */
[----:B------:R-:W3:Y:S01]  /*14a70*/  SHFL.IDX PT, R6, R6, 0x1, 0x181f ;  /* 0x00381f0006067f89 */ /* 0x000ee200000e0000 */
[----:B0-----:R-:W-:-:S02]  /*14a80*/  @P1 IMAD.X R10, RZ, RZ, R2, P0 ;  /* 0x000000ffff0a1224 */ /* 0x001fc400000e0602 */
[----:B------:R-:W-:Y:S02]  /*14a90*/  @P1 IMAD.MOV.U32 R2, RZ, RZ, R9 ;  /* 0x000000ffff021224 */ /* 0x000fe400078e0009 */
[----:B------:R-:W-:-:S05]  /*14aa0*/  @P1 IMAD.MOV.U32 R3, RZ, RZ, R10 ;  /* 0x000000ffff031224 */ /* 0x000fca00078e000a */
[----:B---3--:R0:W-:Y:S02]  /*14ab0*/  @P1 LDGSTS.E.BYPASS.LTC128B.128 [R4+0x1c400], desc[UR54][R2.64], !P2 ;  /* 0x1c40000002041fae */ /* 0x0081e4000d101d76 */
.L_x_10254:
[----:B------:R-:W-:-:S13]  /*14ac0*/  LOP3.LUT P1, RZ, R22, 0x200, RZ, 0xc0, !PT ;  /* 0x0000020016ff7812 */ /* 0x000fda000782c0ff */
[----:B0-----:R-:W-:-:S05]  /*14ad0*/  @P1 IADD3 R2, P0, R30, R14, RZ ;  /* 0x0000000e1e021210 */ /* 0x001fca0007f1e0ff */
[----:B------:R-:W-:Y:S01]  /*14ae0*/  @P1 IMAD.X R3, RZ, RZ, R6, P0 ;  /* 0x000000ffff031224 */ /* 0x000fe200000e0606 */
[----:B------:R-:W-:-:S04]  /*14af0*/  PLOP3.LUT P0, PT, PT, PT, PT, 0x80, 0x0 ;  /* 0x000000000000781c */ /* 0x000fc80003f0f070 */
[----:B------:R-:W-:Y:S01]  /*14b00*/  @!PT LDS RZ, [RZ] ;  /* 0x00000000fffff984 */ /* 0x000fe20000000800 */
[----:B------:R-:W-:Y:S01]  /*14b10*/  @!PT LDS RZ, [RZ] ;  /* 0x00000000fffff984 */ /* 0x000fe20000000800 */
[----:B------:R-:W-:Y:S01]  /*14b20*/  @!PT LDS RZ, [RZ] ;  /* 0x00000000fffff984 */ /* 0x000fe20000000800 */
[----:B------:R0:W-:Y:S01]  /*14b30*/  @P1 LDGSTS.E.BYPASS.LTC128B.128 [R4+0x1cc00], desc[UR54][R2.64], !P2 ;  /* 0x1cc0000002041fae */ /* 0x0001e2000d101d76 */
[----:B------:R-:W-:-:S08]  /*14b40*/  NOP ;  /* 0x0000000000007918 */ /* 0x000fd00000000000 */
.L_x_10141:
        /* <DEDUP_REMOVED lines=11> */
.L_x_10142:
        /* <DEDUP_REMOVED lines=32> */
.L_x_10144:
[----:B------:R-:W-:Y:S05]  /*14e00*/  BSYNC B6 ;  /* 0x0000000000067941 */ /* 0x000fea0003800000 */
.L_x_10143:
[----:B------:R-:W0:Y:S01]  /*14e10*/  S2R R2, SR_TID.X ;  /* 0x0000000000027919 */ /* 0x000e220000002100 */
[----:B------:R-:W-:Y:S01]  /*14e20*/  ISETP.NE.AND P6, PT, R29, 0x1, PT ;  /* 0x000000011d00780c */ /* 0x000fe20003fc5270 */
[----:B------:R-:W1:Y:S01]  /*14e30*/  LDC R5, c[0x0][0x448] ;  /* 0x00011200ff057b82 */ /* 0x000e620000000800 */
[----:B------:R2:W5:Y:S01]  /*14e40*/  LDL R8, [R1+0x24] ;  /* 0x0000240001087983 */ /* 0x0005620000100800 */
[----:B------:R-:W-:Y:S01]  /*14e50*/  R2UR UR8, R17 ;  /* 0x00000000110872ca */ /* 0x000fe200000e0000 */
[----:B------:R-:W-:-:S09]  /*14e60*/  ULDC.64 UR6, c[0x0][0x2d8] ;  /* 0x0000b60000067ab9 */ /* 0x000fd20000000a00 */
[----:B------:R-:W3:Y:S08]  /*14e70*/  @P6 LDC R3, c[0x0][0x44c] ;  /* 0x00011300ff036b82 */ /* 0x000ef00000000800 */
[----:B------:R-:W4:Y:S01]  /*14e80*/  @P6 LDC R4, c[0x0][0x450] ;  /* 0x00011400ff046b82 */ /* 0x000f220000000800 */
[----:B0-----:R-:W-:-:S04]  /*14e90*/  LOP3.LUT R18, R2, 0x7f, RZ, 0xc0, !PT ;  /* 0x0000007f02127812 */ /* 0x001fc800078ec0ff */
[----:B------:R-:W-:Y:S02]  /*14ea0*/  SHF.R.U32.HI R19, RZ, 0x3, R18 ;  /* 0x00000003ff137819 */ /* 0x000fe40000011612 */
[----:B------:R-:W2:Y:S01]  /*14eb0*/  LDL R18, [R1+0x4] ;  /* 0x0000040001127983 */ /* 0x000ea20000100800 */
[----:B------:R-:W-:Y:S01]  /*14ec0*/  IMAD.SHL.U32 R2, R2, 0x10, RZ ;  /* 0x0000001002027824 */ /* 0x000fe200078e00ff */
[----:B------:R-:W-:-:S04]  /*14ed0*/  R2UR UR10, R17 ;  /* 0x00000000110a72ca */ /* 0x000fc800000e0000 */
[----:B------:R-:W-:Y:S01]  /*14ee0*/  LOP3.LUT R2, R19, 0x70, R2, 0xf8, !PT ;  /* 0x0000007013027812 */ /* 0x000fe200078ef802 */
[----:B------:R-:W-:Y:S01]  /*14ef0*/  UMOV UR4, UR36 ;  /* 0x0000002400047c82 */ /* 0x000fe20008000000 */
[----:B------:R-:W-:Y:S02]  /*14f00*/  UMOV UR5, UR41 ;  /* 0x0000002900057c82 */ /* 0x000fe40008000000 */
[----:B------:R-:W-:-:S03]  /*14f10*/  UIMAD.WIDE.U32 UR4, UR8, UR6, UR4 ;  /* 0x00000006080472a5 */ /* 0x000fc6000f8e0004 */
[----:B------:R-:W-:Y:S02]  /*14f20*/  ULDC.64 UR8, c[0x0][0x2e0] ;  /* 0x0000b80000087ab9 */ /* 0x000fe40000000a00 */
[----:B------:R-:W-:Y:S02]  /*14f30*/  UIMAD UR6, UR40, UR8, URZ ;  /* 0x00000008280672a4 */ /* 0x000fe4000f8e023f */
[----:B------:R-:W-:Y:S01]  /*14f40*/  UIMAD UR5, UR10, UR7, UR5 ;  /* 0x000000070a0572a4 */ /* 0x000fe2000f8e0205 */
[----:B------:R-:W0:Y:S01]  /*14f50*/  S2R R19, SR_TID.X ;  /* 0x0000000000137919 */ /* 0x000e220000002100 */
[----:B------:R-:W-:Y:S02]  /*14f60*/  UIMAD UR6, UR38, UR9, UR6 ;  /* 0x00000009260672a4 */ /* 0x000fe4000f8e0206 */
[----:B------:R-:W-:-:S03]  /*14f70*/  UIMAD.WIDE.U32 UR4, UR38, UR8, UR4 ;  /* 0x00000008260472a5 */ /* 0x000fc6000f8e0004 */
[----:B------:R-:W-:Y:S01]  /*14f80*/  ULDC.64 UR8, c[0x0][0x2d0] ;  /* 0x0000b40000087ab9 */ /* 0x000fe20000000a00 */
[----:B------:R-:W-:Y:S01]  /*14f90*/  UIADD3 UR5, UR5, UR6, URZ ;  /* 0x0000000605057290 */ /* 0x000fe2000fffe03f */
[----:B------:R-:W-:Y:S01]  /*14fa0*/  IMAD.U32 R9, RZ, RZ, UR8 ;  /* 0x00000008ff097e24 */ /* 0x000fe2000f8e00ff */
[----:B0-----:R-:W-:-:S04]  /*14fb0*/  LOP3.LUT R19, R19, 0x7f, RZ, 0xc0, !PT ;  /* 0x0000007f13137812 */ /* 0x001fc800078ec0ff */
[----:B------:R-:W-:Y:S01]  /*14fc0*/  SHF.R.U32.HI R10, RZ, 0x3, R19 ;  /* 0x00000003ff0a7819 */ /* 0x000fe20000011613 */
[----:B--2---:R-:W-:-:S04]  /*14fd0*/  IMAD R0, R18, 0x80, R2 ;  /* 0x0000008012007824 */ /* 0x004fc800078e0202 */
[----:B---3--:R-:W-:-:S04]  /*14fe0*/  @P6 IMAD.HI.U32 R3, R0, R3, RZ ;  /* 0x0000000300036227 */ /* 0x008fc800078e00ff */
[----:B------:R-:W-:Y:S01]  /*14ff0*/  IMAD.MOV.U32 R2, RZ, RZ, R0 ;  /* 0x000000ffff027224 */ /* 0x000fe200078e0000 */
[----:B----4-:R-:W-:-:S04]  /*15000*/  @P6 SHF.R.U32.HI R2, RZ, R4, R3 ;  /* 0x00000004ff026219 */ /* 0x010fc80000011603 */
[--C-:B------:R-:W-:Y:S01]  /*15010*/  SHF.R.S32.HI R3, RZ, 0x1f, R2.reuse ;  /* 0x0000001fff037819 */ /* 0x100fe20000011402 */
[----:B------:R-:W-:-:S04]  /*15020*/  IMAD.MOV R4, RZ, RZ, -R2 ;  /* 0x000000ffff047224 */ /* 0x000fc800078e0a02 */
[----:B------:R-:W-:Y:S02]  /*15030*/  IMAD R3, R3, UR8, RZ ;  /* 0x0000000803037c24 */ /* 0x000fe4000f8e02ff */
[----:B-1----:R-:W-:Y:S02]  /*15040*/  IMAD R0, R5, R4, R0 ;  /* 0x0000000405007224 */ /* 0x002fe400078e0200 */
        /* <DEDUP_REMOVED lines=13> */
[----:B------:R-:W-:-:S03]  /*15120*/  UMOV UR4, 0xffffffff ;  /* 0xffffffff00047882 */ /* 0x000fc60000000000 */
[----:B------:R-:W-:Y:S09]  /*15130*/  BRA.DIV UR4, `(.L_x_10145) ;  /* 0x0000005a04807947 */ /* 0x000ff2000b800000 */
        /* <DEDUP_REMOVED lines=54> */
[----:B0-----:R-:W-:-:S05]  /*154a0*/  @!P2 IADD3 R14, P1, R30, R14, RZ ;  /* 0x0000000e1e0ea210 */ /* 0x001fca0007f3e0ff */
[----:B-1----:R-:W-:Y:S02]  /*154b0*/  @!P2 IMAD.X R3, RZ, RZ, R2, P1 ;  /* 0x000000ffff03a224 */ /* 0x002fe400008e0602 */
[----:B------:R-:W-:Y:S02]  /*154c0*/  @!P2 IMAD.MOV.U32 R2, RZ, RZ, R14 ;  /* 0x000000ffff02a224 */ /* 0x000fe400078e000e */
[----:B------:R0:W1:Y:S04]  /*154d0*/  SHFL.IDX PT, R14, R0, 0x7, 0x181f ;  /* 0x00f81f00000e7f89 */ /* 0x00006800000e0000 */
[----:B--2---:R0:W-:Y:S02]  /*154e0*/  @!P2 LDGSTS.E.BYPASS.LTC128B.128 [R8+0x17400], desc[UR54][R2.64], !P0 ;  /* 0x174000000208afae */ /* 0x0041e4000c101d76 */
.L_x_10271:
[----:B0-----:R-:W-:-:S05]  /*154f0*/  VIADD R0, R5, 0x70 ;  /* 0x0000007005007836 */ /* 0x001fca0000000000 */
[----:B------:R-:W-:-:S13]  /*15500*/  ISETP.GE.AND P1, PT, R0, R23, PT ;  /* 0x000000170000720c */ /* 0x000fda0003f26270 */
[----:B-1----:R-:W-:-:S05]  /*15510*/  @!P1 IADD3 R2, P2, R30, R14, RZ ;  /* 0x0000000e1e029210 */ /* 0x002fca0007f5e0ff */
[----:B------:R-:W-:-:S05]  /*15520*/  @!P1 IMAD.X R3, RZ, RZ, R4, P2 ;  /* 0x000000ffff039224 */ /* 0x000fca00010e0604 */
[----:B------:R-:W-:Y:S01]  /*15530*/  @!PT LDS RZ, [RZ] ;  /* 0x00000000fffff984 */ /* 0x000fe20000000800 */
[----:B------:R-:W-:Y:S01]  /*15540*/  @!PT LDS RZ, [RZ] ;  /* 0x00000000fffff984 */ /* 0x000fe20000000800 */
[----:B------:R-:W-:Y:S01]  /*15550*/  @!PT LDS RZ, [RZ] ;  /* 0x00000000fffff984 */ /* 0x000fe20000000800 */
[----:B------:R0:W-:Y:S01]  /*15560*/  @!P1 LDGSTS.E.BYPASS.LTC128B.128 [R8+0x17c00], desc[UR54][R2.64], !P0 ;  /* 0x17c0000002089fae */ /* 0x0001e2000c101d76 */
[----:B------:R-:W-:Y:S01]  /*15570*/  PLOP3.LUT P0, PT, PT, PT, PT, 0x80, 0x0 ;  /* 0x000000000000781c */ /* 0x000fe20003f0f070 */
[----:B------:R-:W-:-:S12]  /*15580*/  NOP ;  /* 0x0000000000007918 */ /* 0x000fd80000000000 */
.L_x_10146:
        /* <DEDUP_REMOVED lines=18> */
.L_x_10272:
[----:B------:R-:W-:Y:S05]  /*156b0*/  BSYNC B0 ;  /* 0x0000000000007941 */ /* 0x000fea0003800000 */
.L_x_10147:
[----:B------:R-:W2:Y:S01]  /*156c0*/  LDL R0, [R1+0xc] ;  /* 0x00000c0001007983 */ /* 0x000ea20000100800 */
[----:B------:R-:W-:-:S06]  /*156d0*/  UIADD3 UR4, UR46, -0x2, URZ ;  /* 0xfffffffe2e047890 */ /* 0x000fcc000fffe03f */
[----:B--2---:R-:W-:-:S13]  /*156e0*/  ISETP.LE.AND P0, PT, R0, UR4, PT ;  /* 0x0000000400007c0c */ /* 0x004fda000bf03270 */
[----:B------:R-:W-:Y:S05]  /*156f0*/  @!P0 BRA `(.L_x_10149) ;  /* 0x0000001800548947 */ /* 0x000fea0003800000 */
[----:B------:R-:W-:Y:S02]  /*15700*/  IMAD.MOV.U32 R21, RZ, RZ, R31 ;  /* 0x000000ffff157224 */ /* 0x000fe400078e001f */
[----:B------:R-:W-:Y:S02]  /*15710*/  IMAD.MOV.U32 R23, RZ, RZ, R35 ;  /* 0x000000ffff177224 */ /* 0x000fe400078e0023 */
[----:B------:R-:W-:-:S07]  /*15720*/  IMAD.U32 R32, RZ, RZ, UR4 ;  /* 0x00000004ff207e24 */ /* 0x000fce000f8e00ff */
.L_x_10169:
        /* <DEDUP_REMOVED lines=11> */
[----:B------:R-:W-:Y:S01]  /*157e0*/  LOP3.LUT R3, R3, 0x7f, RZ, 0xc0, !PT ;  /* 0x0000007f03037812 */ /* 0x000fe200078ec0ff */
[----:B---3--:R-:W-:-:S03]  /*157f0*/  IMAD.SHL.U32 R10, R5, 0x10, RZ ;  /* 0x00000010050a7824 */ /* 0x008fc600078e00ff */
[----:B------:R-:W-:Y:S01]  /*15800*/  LOP3.LUT R8, R2, 0x70, R8, 0xf8, !PT ;  /* 0x0000007002087812 */ /* 0x000fe200078ef808 */
[----:B------:R-:W0:Y:S01]  /*15810*/  @P0 LDC R6, c[0x0][0x438] ;  /* 0x00010e00ff060b82 */ /* 0x000e220000000800 */
[----:B------:R-:W-:-:S03]  /*15820*/  SHF.R.U32.HI R3, RZ, 0x3, R3 ;  /* 0x00000003ff037819 */ /* 0x000fc60000011603 */
        /* <DEDUP_REMOVED lines=30> */
[----:B------:R-:W-:-:S03]  /*15a10*/  ULDC UR4, c[0x0][0x430] ;  /* 0x00010c0000047ab9 */ /* 0x000fc60000000800 */
[----:B------:R-:W-:Y:S01]  /*15a20*/  @!P1 IMAD.IADD R8, R8, 0x1, R3 ;  /* 0x0000000108089824 */ /* 0x000fe200078e0203 */
[C---:B0-----:R-:W-:Y:S01]  /*15a30*/  @!P1 LEA R4, P0, R2.reuse, UR6, 0x2 ;  /* 0x0000000602049c11 */ /* 0x041fe2000f8010ff */
[----:B------:R-:W-:Y:S02]  /*15a40*/  VIADD R31, R21, 0x1 ;  /* 0x00000001151f7836 */ /* 0x000fe40000000000 */
[----:B------:R-:W-:Y:S01]  /*15a50*/  IMAD.MOV R0, RZ, RZ, -R0 ;  /* 0x000000ffff007224 */ /* 0x000fe200078e0a00 */
        /* <DEDUP_REMOVED lines=8> */
[----:B------:R-:W-:-:S02]  /*15ae0*/  SEL R31, R31, RZ, P0 ;  /* 0x000000ff1f1f7207 */ /* 0x000fc40000000000 */
[----:B------:R-:W-:Y:S02]  /*15af0*/  LOP3.LUT R35, R23, R0, RZ, 0x3c, !PT ;  /* 0x0000000017237212 */ /* 0x000fe400078e3cff */
[C---:B----4-:R-:W-:Y:S01]  /*15b00*/  ISETP.GT.AND P1, PT, R32.reuse, R12, PT ;  /* 0x0000000c2000720c */ /* 0x050fe20003f24270 */
[----:B------:R-:W-:Y:S01]  /*15b10*/  VIADD R32, R32, 0xffffffff ;  /* 0xffffffff20207836 */ /* 0x000fe20000000000 */
[----:B--2---:R-:W-:Y:S01]  /*15b20*/  SHF.R.S32.HI R26, RZ, 0x1f, R10 ;  /* 0x0000001fff1a7819 */ /* 0x004fe2000001140a */
[----:B0-----:R-:W-:Y:S10]  /*15b30*/  @!P2 BRA `(.L_x_10150) ;  /* 0x000000000004a947 */ /* 0x001ff40003800000 */
[----:B------:R-:W-:Y:S01]  /*15b40*/  BPT.TRAP 0x1 ;  /* 0x000000040000795c */ /* 0x000fe20000300000 */
.L_x_10150:
[----:B------:R-:W-:Y:S01]  /*15b50*/  IMAD R0, R31, 0x8, R16 ;  /* 0x000000081f007824 */ /* 0x000fe200078e0210 */
[----:B------:R-:W-:Y:S01]  /*15b60*/  SHF.L.U32 R28, R35, 0x1f, RZ ;  /* 0x0000001f231c7819 */ /* 0x000fe200000006ff */
[----:B------:R-:W-:Y:S01]  /*15b70*/  BSSY B0, `(.L_x_10151) ;  /* 0x0000004000007945 */ /* 0x000fe20003800000 */
[----:B------:R-:W-:Y:S02]  /*15b80*/  SHF.R.S32.HI R27, RZ, 0x1f, R9 ;  /* 0x0000001fff1b7819 */ /* 0x000fe40000011409 */
[----:B------:R-:W0:Y:S02]  /*15b90*/  SYNCS.PHASECHK.TRANS64.TRYWAIT P0, [R0+URZ+0x22880], R28 ;  /* 0x0228801c000075a7 */ /* 0x000e24000800017f */
[----:B0-----:R-:W-:Y:S05]  /*15ba0*/  @!P0 BRA `(.L_x_10152) ;  /* 0x0000005800448947 */ /* 0x001fea0003800000 */
.L_x_10273:
[----:B------:R-:W-:Y:S05]  /*15bb0*/  BSYNC B0 ;  /* 0x0000000000007941 */ /* 0x000fea0003800000 */
.L_x_10151:
        /* <DEDUP_REMOVED lines=84> */
.L_x_10295:
        /* <DEDUP_REMOVED lines=8> */
.L_x_10154:
        /* <DEDUP_REMOVED lines=11> */
.L_x_10155:
[----:B------:R1:W-:Y:S01]  /*16230*/  SYNCS.ARRIVE.TRANS64.A1T0 RZ, [R0+URZ+0x22870], RZ ;  /* 0x022870ff00ff79a7 */ /* 0x0003e2000810003f */
[----:B------:R-:W-:Y:S05]  /*16240*/  @!P3 BRA `(.L_x_10156) ;  /* 0x000000000004b947 */ /* 0x000fea0003800000 */
[----:B------:R-:W-:Y:S01]  /*16250*/  BPT.TRAP 0x1 ;  /* 0x000000040000795c */ /* 0x000fe20000300000 */
.L_x_10156:
[----:B------:R-:W2:Y:S01]  /*16260*/  SYNCS.PHASECHK.TRANS64.TRYWAIT P0, [R0+URZ+0x22840], R28 ;  /* 0x0228401c000075a7 */ /* 0x000ea2000800017f */
[----:B------:R-:W-:Y:S04]  /*16270*/  BSSY B0, `(.L_x_10157) ;  /* 0x0000002000007945 */ /* 0x000fe80003800000 */
[----:B--2---:R-:W-:Y:S05]  /*16280*/  @!P0 BRA `(.L_x_10158) ;  /* 0x0000005c00588947 */ /* 0x004fea0003800000 */
.L_x_10296:
[----:B------:R-:W-:Y:S05]  /*16290*/  BSYNC B0 ;  /* 0x0000000000007941 */ /* 0x000fea0003800000 */
.L_x_10157:
        /* <DEDUP_REMOVED lines=79> */
.L_x_10318:
        /* <DEDUP_REMOVED lines=8> */
.L_x_10160:
        /* <DEDUP_REMOVED lines=11> */
.L_x_10161:
[----:B------:R0:W-:Y:S02]  /*168c0*/  SYNCS.ARRIVE.TRANS64.A1T0 RZ, [R0+URZ+0x22830], RZ ;  /* 0x022830ff00ff79a7 */ /* 0x0001e4000810003f */
[----:B0-----:R-:W-:-:S05]  /*168d0*/  IMAD.U32 R0, RZ, RZ, UR43 ;  /* 0x0000002bff007e24 */ /* 0x001fca000f8e00ff */
[----:B------:R-:W-:-:S13]  /*168e0*/  ISETP.NE.AND P0, PT, R0, 0x3, PT ;  /* 0x000000030000780c */ /* 0x000fda0003f05270 */
[----:B------:R-:W-:Y:S05]  /*168f0*/  @!P0 BRA `(.L_x_10162) ;  /* 0x0000000000048947 */ /* 0x000fea0003800000 */
[----:B------:R-:W-:Y:S01]  /*16900*/  BPT.TRAP 0x1 ;  /* 0x000000040000795c */ /* 0x000fe20000300000 */
.L_x_10162:
[----:B------:R-:W-:Y:S01]  /*16910*/  LOP3.LUT R3, R23, 0x1, RZ, 0x3c, !PT ;  /* 0x0000000117037812 */ /* 0x000fe200078e3cff */
[----:B------:R-:W-:Y:S01]  /*16920*/  IMAD R0, R21, 0x8, R16 ;  /* 0x0000000815007824 */ /* 0x000fe200078e0210 */
[----:B------:R-:W-:Y:S02]  /*16930*/  BSSY B0, `(.L_x_10163) ;  /* 0x0000004000007945 */ /* 0x000fe40003800000 */
[----:B------:R-:W-:-:S04]  /*16940*/  SHF.L.U32 R3, R3, 0x1f, RZ ;  /* 0x0000001f03037819 */ /* 0x000fc800000006ff */
[----:B------:R-:W0:Y:S02]  /*16950*/  SYNCS.PHASECHK.TRANS64.TRYWAIT P2, [R0+URZ+0x22870], R3 ;  /* 0x02287003000075a7 */ /* 0x000e24000804017f */
[----:B0-----:R-:W-:Y:S05]  /*16960*/  @!P2 BRA `(.L_x_10164) ;  /* 0x000000600064a947 */ /* 0x001fea0003800000 */
.L_x_10319:
[----:B------:R-:W-:Y:S05]  /*16970*/  BSYNC B0 ;  /* 0x0000000000007941 */ /* 0x000fea0003800000 */
.L_x_10163:
[----:B------:R-:W-:-:S05]  /*16980*/  IMAD.U32 R2, RZ, RZ, UR42 ;  /* 0x0000002aff027e24 */ /* 0x000fca000f8e00ff */
[----:B------:R-:W-:-:S13]  /*16990*/  ISETP.NE.AND P2, PT, R2, 0x3, PT ;  /* 0x000000030200780c */ /* 0x000fda0003f45270 */
[----:B------:R-:W-:Y:S05]  /*169a0*/  @!P2 BRA `(.L_x_10165) ;  /* 0x000000000004a947 */ /* 0x000fea0003800000 */
[----:B------:R-:W-:Y:S01]  /*169b0*/  BPT.TRAP 0x1 ;  /* 0x000000040000795c */ /* 0x000fe20000300000 */
.L_x_10165:
[----:B------:R-:W-:Y:S01]  /*169c0*/  SHF.L.U32 R5, R23, 0x1f, RZ ;  /* 0x0000001f17057819 */ /* 0x000fe200000006ff */
[----:B0-----:R-:W-:-:S03]  /*169d0*/  IMAD R3, R21, 0x5000, RZ ;  /* 0x0000500015037824 */ /* 0x001fc600078e02ff */
[----:B------:R-:W0:Y:S02]  /*169e0*/  SYNCS.PHASECHK.TRANS64.TRYWAIT P2, [R0+URZ+0x22860], R5 ;  /* 0x02286005000075a7 */ /* 0x000e24000804017f */
[----:B0-----:R-:W-:Y:S05]  /*169f0*/  @!P2 BRA `(.L_x_10166) ;  /* 0x000000600054a947 */ /* 0x001fea0003800000 */
.L_x_10320:
        /* <DEDUP_REMOVED lines=90> */
.L_x_10167:
[----:B-1----:R1:W-:Y:S01]  /*16fa0*/  SYNCS.ARRIVE.TRANS64.A1T0 RZ, [R0+URZ+0x22850], RZ ;  /* 0x022850ff00ff79a7 */ /* 0x0023e2000810003f */
[----:B------:R-:W-:Y:S06]  /*16fb0*/  BAR.SYNC.DEFER_BLOCKING 0x2, 0x80 ;  /* 0x0082000000007b1d */ /* 0x000fec0000010000 */
[----:B------:R-:W-:Y:S05]  /*16fc0*/  @!P0 BRA `(.L_x_10168) ;  /* 0x0000000000048947 */ /* 0x000fea0003800000 */
[----:B------:R-:W-:Y:S01]  /*16fd0*/  BPT.TRAP 0x1 ;  /* 0x000000040000795c */ /* 0x000fe20000300000 */
.L_x_10168:
[----:B0-----:R-:W2:Y:S01]  /*16fe0*/  LDL R2, [R1+0x14] ;  /* 0x0000140001027983 */ /* 0x001ea20000100800 */
[----:B-1----:R-:W-:Y:S02]  /*16ff0*/  VIADD R0, R0, 0x22880 ;  /* 0x0002288000007836 */ /* 0x002fe40000000000 */
[----:B------:R-:W-:Y:S02]  /*17000*/  IMAD.MOV.U32 R21, RZ, RZ, R31 ;  /* 0x000000ffff157224 */ /* 0x000fe400078e001f */
[----:B------:R-:W-:Y:S01]  /*17010*/  IMAD.MOV.U32 R23, RZ, RZ, R35 ;  /* 0x000000ffff177224 */ /* 0x000fe200078e0023 */
[----:B--2---:R-:W-:-:S04]  /*17020*/  PRMT R0, R2, 0x654, R0 ;  /* 0x0000065402007816 */ /* 0x004fc80000000000 */
[----:B------:R1:W-:Y:S01]  /*17030*/  SYNCS.ARRIVE.TRANS64.RED.A1T0 RZ, [R0+URZ], RZ ;  /* 0x000000ff00ff79a7 */ /* 0x0003e2000810043f */
[----:B------:R-:W-:Y:S05]  /*17040*/  @P1 BRA `(.L_x_10169) ;  /* 0xffffffe400b81947 */ /* 0x000fea000383ffff */
.L_x_10149:
        /* <DEDUP_REMOVED lines=20> */
.L_x_10171:
[----:B------:R-:W-:Y:S05]  /*17190*/  BSYNC B0 ;  /* 0x0000000000007941 */ /* 0x000fea0003800000 */
.L_x_10170:
[----:B------:R-:W-:Y:S05]  /*171a0*/  @!P0 BRA `(.L_x_10172) ;  /* 0x0000000000048947 */ /* 0x000fea0003800000 */
[----:B------:R-:W-:Y:S01]  /*171b0*/  BPT.TRAP 0x1 ;  /* 0x000000040000795c */ /* 0x000fe20000300000 */
.L_x_10172:
[----:B0-----:R-:W-:Y:S01]  /*171c0*/  LOP3.LUT R3, R35, 0x1, RZ, 0x3c, !PT ;  /* 0x0000000123037812 */ /* 0x001fe200078e3cff */
[----:B------:R-:W-:Y:S01]  /*171d0*/  IMAD R2, R31, 0x8, R16 ;  /* 0x000000081f027824 */ /* 0x000fe200078e0210 */
[----:B------:R-:W-:Y:S02]  /*171e0*/  BSSY B0, `(.L_x_10173) ;  /* 0x0000004000007945 */ /* 0x000fe40003800000 */
[----:B------:R-:W-:-:S04]  /*171f0*/  SHF.L.U32 R3, R3, 0x1f, RZ ;  /* 0x0000001f03037819 */ /* 0x000fc800000006ff */
[----:B------:R-:W0:Y:S02]  /*17200*/  SYNCS.PHASECHK.TRANS64.TRYWAIT P1, [R2+URZ+0x22870], R3 ;  /* 0x02287003020075a7 */ /* 0x000e24000802017f */
[----:B0-----:R-:W-:Y:S05]  /*17210*/  @!P1 BRA `(.L_x_10174) ;  /* 0x0000005800609947 */ /* 0x001fea0003800000 */
.L_x_10321:
[----:B------:R-:W-:Y:S05]  /*17220*/  BSYNC B0 ;  /* 0x0000000000007941 */ /* 0x000fea0003800000 */
.L_x_10173:
[----:B-1----:R-:W-:-:S05]  /*17230*/  IMAD.U32 R0, RZ, RZ, UR42 ;  /* 0x0000002aff007e24 */ /* 0x002fca000f8e00ff */
[----:B------:R-:W-:-:S13]  /*17240*/  ISETP.NE.AND P1, PT, R0, 0x3, PT ;  /* 0x000000030000780c */ /* 0x000fda0003f25270 */
[----:B------:R-:W-:Y:S05]  /*17250*/  @!P1 BRA `(.L_x_10175) ;  /* 0x0000000000049947 */ /* 0x000fea0003800000 */
[----:B------:R-:W-:Y:S01]  /*17260*/  BPT.TRAP 0x1 ;  /* 0x000000040000795c */ /* 0x000fe20000300000 */
.L_x_10175:
[----:B0-----:R-:W-:-:S04]  /*17270*/  SHF.L.U32 R3, R35, 0x1f, RZ ;  /* 0x0000001f23037819 */ /* 0x001fc800000006ff */
[----:B------:R-:W0:Y:S02]  /*17280*/  SYNCS.PHASECHK.TRANS64.TRYWAIT P1, [R2+URZ+0x22860], R3 ;  /* 0x02286003020075a7 */ /* 0x000e24000802017f */
[----:B0-----:R-:W-:Y:S05]  /*17290*/  @!P1 BRA `(.L_x_10176) ;  /* 0x0000005800549947 */ /* 0x001fea0003800000 */
.L_x_10322:
        /* <DEDUP_REMOVED lines=38> */
[----:B------:R-:W-:Y:S02]  /*17500*/  PRMT R11, R6, 0x7531, R7 ;  /* 0x00007531060b7816 */ /* 0x000fe40000000007 */
[----:B------:R-:W-:-:S03]  /*17510*/  IADD3 R18, R16, R5, RZ ;  /* 0x0000000510127210 */ /* 0x000fc60007ffe0ff */
        /* <DEDUP_REMOVED lines=51> */
.L_x_10177:
[----:B-1----:R1:W-:Y:S01]  /*17850*/  SYNCS.ARRIVE.TRANS64.A1T0 RZ, [R2+URZ+0x22850], RZ ;  /* 0x022850ff02ff79a7 */ /* 0x0023e2000810003f */
[----:B------:R-:W-:Y:S06]  /*17860*/  BAR.SYNC.DEFER_BLOCKING 0x2, 0x80 ;  /* 0x0082000000007b1d */ /* 0x000fec0000010000 */
[----:B------:R-:W-:Y:S05]  /*17870*/  @!P0 BRA `(.L_x_10178) ;  /* 0x0000000000048947 */ /* 0x000fea0003800000 */
[----:B------:R-:W-:Y:S01]  /*17880*/  BPT.TRAP 0x1 ;  /* 0x000000040000795c */ /* 0x000fe20000300000 */
.L_x_10178:
        /* <DEDUP_REMOVED lines=9> */
.L_x_10121:
[----:B------:R-:W-:Y:S05]  /*17920*/  BSYNC B7 ;  /* 0x0000000000077941 */ /* 0x000fea0003800000 */
.L_x_10119:
        /* <DEDUP_REMOVED lines=15> */
.L_x_10179:
        /* <DEDUP_REMOVED lines=47> */
.L_x_10183:
        /* <DEDUP_REMOVED lines=39> */
.L_x_10181:
        /* <DEDUP_REMOVED lines=14> */
.L_x_10184:
        /* <DEDUP_REMOVED lines=63> */
.L_x_10185:
        /* <DEDUP_REMOVED lines=63> */
.L_x_10186:
[----:B01----:R-:W-:-:S05]  /*18840*/  LOP3.LUT R3, RZ, R2, RZ, 0x33, !PT ;  /* 0x00000002ff037212 */ /* 0x003fca00078e33ff */
[----:B------:R-:W-:-:S05]  /*18850*/  IMAD.IADD R0, R0, 0x1, R3 ;  /* 0x0000000100007824 */ /* 0x000fca00078e0203 */
[----:B------:R1:W-:Y:S01]  /*18860*/  STL [R1+0x4], R0 ;  /* 0x0000040001007387 */ /* 0x0003e20000100800 */
[----:B------:R-:W-:Y:S05]  /*18870*/  BRA `(.L_x_10187) ;  /* 0x0000000000107947 */ /* 0x000fea0003800000 */
.L_x_10182:
[----:B------:R0:W-:Y:S01]  /*18880*/  STL [R1], R6 ;  /* 0x0000000601007387 */ /* 0x0001e20000100800 */
[----:B------:R-:W-:-:S03]  /*18890*/  ULDC UR39, c[0x0][0xc3c] ;  /* 0x00030f0000277ab9 */ /* 0x000fc60000000800 */
[----:B------:R0:W-:Y:S04]  /*188a0*/  STL [R1+0x4], RZ ;  /* 0x000004ff01007387 */ /* 0x0001e80000100800 */
[----:B------:R0:W-:Y:S02]  /*188b0*/  STL [R1+0x8], RZ ;  /* 0x000008ff01007387 */ /* 0x0001e40000100800 */
.L_x_10187:
        /* <DEDUP_REMOVED lines=19> */
.L_x_10180:
[----:B------:R-:W-:Y:S02]  /*189f0*/  ULDC UR4, c[0x0][0xc3c] ;  /* 0x00030f0000047ab9 */ /* 0x000fe40000000800 */
[----:B------:R-:W-:-:S06]  /*18a00*/  UISETP.GE.AND UP0, UPT, UR39, UR4, UPT ;  /* 0x000000042700728c */ /* 0x000fcc000bf06270 */
[----:B------:R-:W-:-:S13]  /*18a10*/  PLOP3.LUT P0, PT, PT, PT, UP0, 0x80, 0x0 ;  /* 0x000000000000781c */ /* 0x000fda0003f0f008 */
[----:B------:R-:W-:Y:S05]  /*18a20*/  @!P0 BRA `(.L_x_10188) ;  /* 0xffffff9800bc8947 */ /* 0x000fea000383ffff */
.L_x_10114:
[----:B-1----:R-:W3:Y:S01]  /*18a30*/  LDL.LU R0, [R1+0x28] ;  /* 0x0000280001007983 */ /* 0x002ee20000300800 */
[----:B------:R-:W-:Y:S01]  /*18a40*/  BSSY B0, `(.L_x_10189) ;  /* 0x000000b000007945 */ /* 0x000fe20003800000 */
[----:B0-2---:R-:W0:Y:S01]  /*18a50*/  S2R R5, SR_CgaCtaId ;  /* 0x0000000000057919 */ /* 0x005e220000008800 */
[----:B---3--:R-:W-:-:S05]  /*18a60*/  VIADD R0, R0, 0x1 ;  /* 0x0000000100007836 */ /* 0x008fca0000000000 */
        /* <DEDUP_REMOVED lines=8> */
.L_x_10323:
[----:B------:R-:W-:Y:S05]  /*18af0*/  BSYNC B0 ;  /* 0x0000000000007941 */ /* 0x000fea0003800000 */
.L_x_10189:
[----:B------:R-:W-:-:S03]  /*18b00*/  UMOV UR4, 0xffffffff ;  /* 0xffffffff00047882 */ /* 0x000fc60000000000 */
[----:B------:R-:W-:Y:S05]  /*18b10*/  BRA.DIV UR4, `(.L_x_10191) ;  /* 0x00000042045c7947 */ /* 0x000fea000b800000 */
[----:B0-----:R-:W0:Y:S02]  /*18b20*/  S2R R0, SR_TID.X ;  /* 0x0000000000007919 */ /* 0x001e240000002100 */
[----:B0-----:R-:W-:-:S04]  /*18b30*/  SHF.R.U32.HI R0, RZ, 0x5, R0 ;  /* 0x00000005ff007819 */ /* 0x001fc80000011600 */
[----:B------:R-:W-:-:S05]  /*18b40*/  LOP3.LUT R0, R0, 0x3, RZ, 0xc0, !PT ;  /* 0x0000000300007812 */ /* 0x000fca00078ec0ff */
[----:B------:R0:W1:Y:S02]  /*18b50*/  SHFL.IDX PT, R14, R0, RZ, 0x1f ;  /* 0x00001fff000e7589 */ /* 0x00006400000e0000 */
.L_x_10326:
[----:B-1----:R-:W-:Y:S01]  /*18b60*/  ISETP.NE.AND P0, PT, R14, RZ, PT ;  /* 0x000000ff0e00720c */ /* 0x002fe20003f05270 */
[----:B------:R-:W-:-:S12]  /*18b70*/  BSSY B0, `(.L_x_10192) ;  /* 0x000002c000007945 */ /* 0x000fd80003800000 */
[----:B------:R-:W-:Y:S05]  /*18b80*/  @P0 BRA `(.L_x_10193) ;  /* 0x0000000000a80947 */ /* 0x000fea0003800000 */
[----:B------:R-:W-:-:S03]  /*18b90*/  UMOV UR4, 0xffffffff ;  /* 0xffffffff00047882 */ /* 0x000fc60000000000 */
[----:B------:R-:W-:Y:S05]  /*18ba0*/  BRA.DIV UR4, `(.L_x_10194) ;  /* 0x00000042046c7947 */ /* 0x000fea000b800000 */
[----:B------:R-:W-:-:S13]  /*18bb0*/  ELECT P6, URZ, PT ;  /* 0x00000000003f782f */ /* 0x000fda00038c0000 */
.L_x_10329:
[----:B------:R-:W-:Y:S05]  /*18bc0*/  @!P6 BRA `(.L_x_10193) ;  /* 0x000000000098e947 */ /* 0x000fea0003800000 */
[----:B------:R-:W-:-:S06]  /*18bd0*/  ULOP3.LUT UR4, UR44, 0x2, URZ, 0xfc, !UPT ;  /* 0x000000022c047892 */ /* 0x000fcc000f8efc3f */
[----:B0-----:R-:W-:-:S05]  /*18be0*/  IMAD.U32 R0, RZ, RZ, UR4 ;  /* 0x00000004ff007e24 */ /* 0x001fca000f8e00ff */
[----:B------:R-:W-:-:S13]  /*18bf0*/  ISETP.NE.AND P0, PT, R0, 0x3, PT ;  /* 0x000000030000780c */ /* 0x000fda0003f05270 */
[----:B------:R-:W-:Y:S05]  /*18c00*/  @!P0 BRA `(.L_x_10195) ;  /* 0x0000000000048947 */ /* 0x000fea0003800000 */
[----:B------:R-:W-:Y:S01]  /*18c10*/  BPT.TRAP 0x1 ;  /* 0x000000040000795c */ /* 0x000fe20000300000 */
.L_x_10195:
[----:B------:R-:W-:Y:S01]  /*18c20*/  IMAD R3, R31, 0x8, R5 ;  /* 0x000000081f037824 */ /* 0x000fe200078e0205 */
[----:B------:R-:W-:Y:S01]  /*18c30*/  SHF.L.U32 R2, R35, 0x1f, RZ ;  /* 0x0000001f23027819 */ /* 0x000fe200000006ff */
[----:B------:R-:W-:-:S03]  /*18c40*/  VIADD R31, R31, 0x1 ;  /* 0x000000011f1f7836 */ /* 0x000fc60000000000 */
[----:B------:R-:W0:Y:S02]  /*18c50*/  SYNCS.PHASECHK.TRANS64.TRYWAIT P1, [R3+URZ+0x22840], R2 ;  /* 0x02284002030075a7 */ /* 0x000e24000802017f */
[----:B------:R-:W-:-:S04]  /*18c60*/  ISETP.NE.AND P2, PT, R31, 0x2, PT ;  /* 0x000000021f00780c */ /* 0x000fc80003f45270 */
[----:B------:R-:W-:Y:S01]  /*18c70*/  SEL R0, RZ, 0x1, P2 ;  /* 0x00000001ff007807 */ /* 0x000fe20001000000 */
[----:B0-----:R-:W-:Y:S08]  /*18c80*/  @!P1 BRA `(.L_x_10196) ;  /* 0x0000004000549947 */ /* 0x001ff00003800000 */
.L_x_10330:
[----:B------:R-:W-:Y:S02]  /*18c90*/  SEL R31, R31, RZ, P2 ;  /* 0x000000ff1f1f7207 */ /* 0x000fe40001000000 */
[----:B------:R-:W-:Y:S01]  /*18ca0*/  LOP3.LUT R0, R35, R0, RZ, 0x3c, !PT ;  /* 0x0000000023007212 */ /* 0x000fe200078e3cff */
[----:B------:R-:W-:Y:S06]  /*18cb0*/  @!P0 BRA `(.L_x_10197) ;  /* 0x0000000000048947 */ /* 0x000fec0003800000 */
[----:B------:R-:W-:Y:S01]  /*18cc0*/  BPT.TRAP 0x1 ;  /* 0x000000040000795c */ /* 0x000fe20000300000 */
.L_x_10197:
[----:B------:R-:W-:Y:S01]  /*18cd0*/  IMAD R31, R31, 0x8, R5 ;  /* 0x000000081f1f7824 */ /* 0x000fe200078e0205 */
[----:B------:R-:W-:-:S04]  /*18ce0*/  SHF.L.U32 R0, R0, 0x1f, RZ ;  /* 0x0000001f00007819 */ /* 0x000fc800000006ff */
[----:B------:R-:W1:Y:S02]  /*18cf0*/  SYNCS.PHASECHK.TRANS64.TRYWAIT P1, [R31+URZ+0x22840], R0 ;  /* 0x022840001f0075a7 */ /* 0x000e64000802017f */
[----:B-1----:R-:W-:Y:S05]  /*18d00*/  @!P1 BRA `(.L_x_10198) ;  /* 0x0000004000489947 */ /* 0x002fea0003800000 */
.L_x_10331:
[----:B------:R-:W-:Y:S05]  /*18d10*/  @!P0 BRA `(.L_x_10199) ;  /* 0x0000000000048947 */ /* 0x000fea0003800000 */
[----:B------:R-:W-:Y:S01]  /*18d20*/  BPT.TRAP 0x1 ;  /* 0x000000040000795c */ /* 0x000fe20000300000 */
.L_x_10199:
[----:B------:R-:W2:Y:S02]  /*18d30*/  SYNCS.PHASECHK.TRANS64.TRYWAIT P1, [R3+URZ+0x22860], R2 ;  /* 0x02286002030075a7 */ /* 0x000ea4000802017f */
[----:B--2---:R-:W-:Y:S05]  /*18d40*/  @!P1 BRA `(.L_x_10200) ;  /* 0x00000040004c9947 */ /* 0x004fea0003800000 */
.L_x_10332:
[----:B------:R-:W-:Y:S05]  /*18d50*/  @!P0 BRA `(.L_x_10201) ;  /* 0x0000000000048947 */ /* 0x000fea0003800000 */
[----:B------:R-:W-:Y:S01]  /*18d60*/  BPT.TRAP 0x1 ;  /* 0x000000040000795c */ /* 0x000fe20000300000 */
.L_x_10201:
[----:B------:R-:W3:Y:S02]  /*18d70*/  SYNCS.PHASECHK.TRANS64.TRYWAIT P1, [R31+URZ+0x22860], R0 ;  /* 0x022860001f0075a7 */ /* 0x000ee4000802017f */
[----:B---3--:R-:W-:Y:S05]  /*18d80*/  @!P1 BRA `(.L_x_10202) ;  /* 0x0000004000509947 */ /* 0x008fea0003800000 */
.L_x_10333:
[----:B------:R-:W-:Y:S05]  /*18d90*/  @!P0 BRA `(.L_x_10203) ;  /* 0x0000000000048947 */ /* 0x000fea0003800000 */
[----:B------:R-:W-:Y:S01]  /*18da0*/  BPT.TRAP 0x1 ;  /* 0x000000040000795c */ /* 0x000fe20000300000 */
.L_x_10203:
[----:B------:R-:W4:Y:S02]  /*18db0*/  SYNCS.PHASECHK.TRANS64.TRYWAIT P1, [R3+URZ+0x22880], R2 ;  /* 0x02288002030075a7 */ /* 0x000f24000802017f */
[----:B----4-:R-:W-:Y:S05]  /*18dc0*/  @!P1 BRA `(.L_x_10204) ;  /* 0x0000004000549947 */ /* 0x010fea0003800000 */
.L_x_10334:
[----:B------:R-:W-:Y:S05]  /*18dd0*/  @!P0 BRA `(.L_x_10205) ;  /* 0x0000000000048947 */ /* 0x000fea0003800000 */
[----:B------:R-:W-:Y:S01]  /*18de0*/  BPT.TRAP 0x1 ;  /* 0x000000040000795c */ /* 0x000fe20000300000 */
.L_x_10205:
[----:B------:R0:W0:Y:S02]  /*18df0*/  SYNCS.PHASECHK.TRANS64.TRYWAIT P0, [R31+URZ+0x22880], R0 ;  /* 0x022880001f0075a7 */ /* 0x000024000800017f */
[----:B0-----:R-:W-:Y:S05]  /*18e00*/  @!P0 NANOSLEEP.SYNCS 0x989680 ;  /* 0x009896800000895d */ /* 0x001fea0003900000 */
[----:B------:R-:W0:Y:S02]  /*18e10*/  @!P0 SYNCS.PHASECHK.TRANS64 P0, [R31+URZ+0x22880], R0 ;  /* 0x022880001f0085a7 */ /* 0x000e24000800007f */
[----:B0-----:R-:W-:Y:S05]  /*18e20*/  @!P0 BRA `(.L_x_10205) ;  /* 0xfffffffc00f08947 */ /* 0x001fea000383ffff */
.L_x_10193:
[----:B------:R-:W-:Y:S05]  /*18e30*/  BSYNC B0 ;  /* 0x0000000000007941 */ /* 0x000fea0003800000 */
.L_x_10192:
[----:B------:R-:W-:Y:S05]  /*18e40*/  EXIT ;  /* 0x000000000000794d */ /* 0x000fea0003800000 */
.L_x_10048:
[----:B0-----:R-:W-:-:S04]  /*18e50*/  IMAD.U32 R3, RZ, RZ, UR43 ;  /* 0x0000002bff037e24 */ /* 0x001fc8000f8e00ff */
[----:B------:R0:W1:Y:S03]  /*18e60*/  SYNCS.PHASECHK.TRANS64.TRYWAIT P0, [R3+URZ+0x22800], R2 ;  /* 0x02280002030075a7 */ /* 0x000066000800017f */
[----:B-1----:R-:W-:Y:S05]  /*18e70*/  @!P0 NANOSLEEP.SYNCS 0x989680 ;  /* 0x009896800000895d */ /* 0x002fea0003900000 */
[----:B------:R-:W1:Y:S02]  /*18e80*/  @!P0 SYNCS.PHASECHK.TRANS64 P0, [R3+URZ+0x22800], R2 ;  /* 0x02280002030085a7 */ /* 0x000e64000800007f */
[----:B-1----:R-:W-:Y:S05]  /*18e90*/  @!P0 BRA `(.L_x_10048) ;  /* 0xfffffffc00ec8947 */ /* 0x002fea000383ffff */
[----:B------:R-:W-:Y:S05]  /*18ea0*/  BRA `(.L_x_10206) ;  /* 0xfffffe9000247947 */ /* 0x000fea000383ffff */
.L_x_10052:
[----:B-1----:R1:W2:Y:S02]  /*18eb0*/  SYNCS.PHASECHK.TRANS64.TRYWAIT P0, [R2+URZ+0x22830], R3 ;  /* 0x02283003020075a7 */ /* 0x0022a4000800017f */
[----:B--2---:R-:W-:Y:S05]  /*18ec0*/  @!P0 NANOSLEEP.SYNCS 0x989680 ;  /* 0x009896800000895d */ /* 0x004fea0003900000 */
[----:B------:R-:W2:Y:S02]  /*18ed0*/  @!P0 SYNCS.PHASECHK.TRANS64 P0, [R2+URZ+0x22830], R3 ;  /* 0x02283003020085a7 */ /* 0x000ea4000800007f */
[----:B--2---:R-:W-:Y:S05]  /*18ee0*/  @!P0 BRA `(.L_x_10052) ;  /* 0xfffffffc00f08947 */ /* 0x004fea000383ffff */
[----:B------:R-:W-:Y:S05]  /*18ef0*/  BRA `(.L_x_10051) ;  /* 0xfffffe9000407947 */ /* 0x000fea000383ffff */
.L_x_10058:
[----:B-1----:R-:W-:-:S04]  /*18f00*/  IMAD.U32 R8, RZ, RZ, UR6 ;  /* 0x00000006ff087e24 */ /* 0x002fc8000f8e00ff */
[----:B------:R1:W2:Y:S03]  /*18f10*/  SYNCS.PHASECHK.TRANS64.TRYWAIT P0, [R8+URZ+0x22830], R7 ;  /* 0x02283007080075a7 */ /* 0x0002a6000800017f */
[----:B--2---:R-:W-:Y:S05]  /*18f20*/  @!P0 NANOSLEEP.SYNCS 0x989680 ;  /* 0x009896800000895d */ /* 0x004fea0003900000 */
[----:B------:R-:W2:Y:S02]  /*18f30*/  @!P0 SYNCS.PHASECHK.TRANS64 P0, [R8+URZ+0x22830], R7 ;  /* 0x02283007080085a7 */ /* 0x000ea4000800007f */
[----:B--2---:R-:W-:Y:S05]  /*18f40*/  @!P0 BRA `(.L_x_10058) ;  /* 0xfffffffc00ec8947 */ /* 0x004fea000383ffff */
[----:B------:R-:W-:Y:S05]  /*18f50*/  BRA `(.L_x_10055) ;  /* 0xfffffecc00147947 */ /* 0x000fea000383ffff */
.L_x_10062:
[----:B-1----:R-:W-:-:S04]  /*18f60*/  IMAD.U32 R8, RZ, RZ, UR6 ;  /* 0x00000006ff087e24 */ /* 0x002fc8000f8e00ff */
[----:B------:R1:W2:Y:S03]  /*18f70*/  SYNCS.PHASECHK.TRANS64.TRYWAIT P0, [R8+URZ+0x22850], R7 ;  /* 0x02285007080075a7 */ /* 0x0002a6000800017f */
[----:B--2---:R-:W-:Y:S05]  /*18f80*/  @!P0 NANOSLEEP.SYNCS 0x989680 ;  /* 0x009896800000895d */ /* 0x004fea0003900000 */
[----:B------:R-:W2:Y:S02]  /*18f90*/  @!P0 SYNCS.PHASECHK.TRANS64 P0, [R8+URZ+0x22850], R7 ;  /* 0x02285007080085a7 */ /* 0x000ea4000800007f */
[----:B--2---:R-:W-:Y:S05]  /*18fa0*/  @!P0 BRA `(.L_x_10062) ;  /* 0xfffffffc00ec8947 */ /* 0x004fea000383ffff */
[----:B------:R-:W-:Y:S05]  /*18fb0*/  BRA `(.L_x_10059) ;  /* 0xfffffed400307947 */ /* 0x000fea000383ffff */
.L_x_10070:
[----:B-1----:R-:W-:-:S04]  /*18fc0*/  IMAD.U32 R8, RZ, RZ, UR6 ;  /* 0x00000006ff087e24 */ /* 0x002fc8000f8e00ff */
[----:B------:R1:W2:Y:S03]  /*18fd0*/  SYNCS.PHASECHK.TRANS64.TRYWAIT P0, [R8+URZ+0x22830], R7 ;  /* 0x02283007080075a7 */ /* 0x0002a6000800017f */
[----:B--2---:R-:W-:Y:S05]  /*18fe0*/  @!P0 NANOSLEEP.SYNCS 0x989680 ;  /* 0x009896800000895d */ /* 0x004fea0003900000 */
[----:B------:R-:W2:Y:S02]  /*18ff0*/  @!P0 SYNCS.PHASECHK.TRANS64 P0, [R8+URZ+0x22830], R7 ;  /* 0x02283007080085a7 */ /* 0x000ea4000800007f */
[----:B--2---:R-:W-:Y:S05]  /*19000*/  @!P0 BRA `(.L_x_10070) ;  /* 0xfffffffc00ec8947 */ /* 0x004fea000383ffff */
[----:B------:R-:W-:Y:S05]  /*19010*/  BRA `(.L_x_10067) ;  /* 0xffffff08009c7947 */ /* 0x000fea000383ffff */
.L_x_10074:
[----:B-1----:R-:W-:-:S04]  /*19020*/  IMAD.U32 R8, RZ, RZ, UR6 ;  /* 0x00000006ff087e24 */ /* 0x002fc8000f8e00ff */
[----:B------:R1:W2:Y:S03]  /*19030*/  SYNCS.PHASECHK.TRANS64.TRYWAIT P0, [R8+URZ+0x22850], R7 ;  /* 0x02285007080075a7 */ /* 0x0002a6000800017f */
[----:B--2---:R-:W-:Y:S05]  /*19040*/  @!P0 NANOSLEEP.SYNCS 0x989680 ;  /* 0x009896800000895d */ /* 0x004fea0003900000 */
[----:B------:R-:W2:Y:S02]  /*19050*/  @!P0 SYNCS.PHASECHK.TRANS64 P0, [R8+URZ+0x22850], R7 ;  /* 0x02285007080085a7 */ /* 0x000ea4000800007f */
[----:B--2---:R-:W-:Y:S05]  /*19060*/  @!P0 BRA `(.L_x_10074) ;  /* 0xfffffffc00ec8947 */ /* 0x004fea000383ffff */
[----:B------:R-:W-:Y:S05]  /*19070*/  BRA `(.L_x_10071) ;  /* 0xffffff1000ac7947 */ /* 0x000fea000383ffff */
.L_x_10081:
[----:B-1----:R-:W-:-:S04]  /*19080*/  IMAD.U32 R5, RZ, RZ, UR5 ;  /* 0x00000005ff057e24 */ /* 0x002fc8000f8e00ff */
[----:B------:R1:W2:Y:S03]  /*19090*/  SYNCS.PHASECHK.TRANS64.TRYWAIT P0, [R5+URZ+0x22850], R0 ;  /* 0x02285000050075a7 */ /* 0x0002a6000800017f */
[----:B--2---:R-:W-:Y:S05]  /*190a0*/  @!P0 NANOSLEEP.SYNCS 0x989680 ;  /* 0x009896800000895d */ /* 0x004fea0003900000 */
[----:B------:R-:W2:Y:S02]  /*190b0*/  @!P0 SYNCS.PHASECHK.TRANS64 P0, [R5+URZ+0x22850], R0 ;  /* 0x02285000050085a7 */ /* 0x000ea4000800007f */
[----:B--2---:R-:W-:Y:S05]  /*190c0*/  @!P0 BRA `(.L_x_10081) ;  /* 0xfffffffc00ec8947 */ /* 0x004fea000383ffff */
[----:B------:R-:W-:Y:S05]  /*190d0*/  BRA `(.L_x_10080) ;  /* 0xffffff3c00047947 */ /* 0x000fea000383ffff */
.L_x_10130:
        /* <DEDUP_REMOVED lines=10> */
.L_x_10207:
[----:B------:R-:W-:Y:S05]  /*19180*/  BRA `(.L_x_10208) ;  /* 0xffffffa000fc7947 */ /* 0x000fea000383ffff */
.L_x_10133:
[----:B0-----:R0:W1:Y:S02]  /*19190*/  SYNCS.PHASECHK.TRANS64.TRYWAIT P0, [R0+URZ+0x22880], R28 ;  /* 0x0228801c000075a7 */ /* 0x001064000800017f */
[----:B-1----:R-:W-:Y:S05]  /*191a0*/  @!P0 NANOSLEEP.SYNCS 0x989680 ;  /* 0x009896800000895d */ /* 0x002fea0003900000 */
[----:B------:R-:W1:Y:S02]  /*191b0*/  @!P0 SYNCS.PHASECHK.TRANS64 P0, [R0+URZ+0x22880], R28 ;  /* 0x0228801c000085a7 */ /* 0x000e64000800007f */
[----:B-1----:R-:W-:Y:S05]  /*191c0*/  @!P0 BRA `(.L_x_10133) ;  /* 0xfffffffc00f08947 */ /* 0x002fea000383ffff */
[----:B------:R-:W-:Y:S05]  /*191d0*/  BRA `(.L_x_10209) ;  /* 0xffffffa800147947 */ /* 0x000fea000383ffff */
.L_x_10134:
        /* <DEDUP_REMOVED lines=8> */
.L_x_10211:
[----:B------:R-:W-:Y:S05]  /*19260*/  BSYNC B0 ;  /* 0x0000000000007941 */ /* 0x000fea0003800000 */
.L_x_10210:
        /* <DEDUP_REMOVED lines=14> */
.L_x_10212:
[----:B------:R-:W-:Y:S02]  /*19350*/  IMAD.MOV.U32 R13, RZ, RZ, R18 ;  /* 0x000000ffff0d7224 */ /* 0x000fe400078e0012 */
[----:B------:R-:W-:Y:S02]  /*19360*/  IMAD.MOV.U32 R12, RZ, RZ, 0x1 ;  /* 0x00000001ff0c7424 */ /* 0x000fe400078e00ff */
[----:B------:R-:W-:-:S07]  /*19370*/  IMAD.MOV.U32 R2, RZ, RZ, R14 ;  /* 0x000000ffff027224 */ /* 0x000fce00078e000e */
[----:B------:R-:W-:Y:S05]  /*19380*/  WARPSYNC.COLLECTIVE R15, `(.L_x_10213) ;  /* 0x000000000f087348 */ /* 0x000fea0003c00000 */
[----:B------:R0:W1:Y:S02]  /*19390*/  SHFL.IDX P6, R14, R13, R12, R11 ;  /* 0x0000000c0d0e7389 */ /* 0x00006400000c000b */
[----:B01----:R-:W-:Y:S01]  /*193a0*/  ENDCOLLECTIVE ;  /* 0x000000000000791b */ /* 0x003fe20003800000 */
.L_x_10213:
        /* <DEDUP_REMOVED lines=12> */
.L_x_10214:
[----:B------:R-:W-:Y:S02]  /*19470*/  IMAD.MOV.U32 R13, RZ, RZ, R18 ;  /* 0x000000ffff0d7224 */ /* 0x000fe400078e0012 */
[----:B------:R-:W-:Y:S02]  /*19480*/  IMAD.MOV.U32 R12, RZ, RZ, 0x2 ;  /* 0x00000002ff0c7424 */ /* 0x000fe400078e00ff */
[----:B------:R-:W-:-:S07]  /*19490*/  IMAD.MOV.U32 R2, RZ, RZ, R14 ;  /* 0x000000ffff027224 */ /* 0x000fce00078e000e */
[----:B------:R-:W-:Y:S05]  /*194a0*/  WARPSYNC.COLLECTIVE R15, `(.L_x_10215) ;  /* 0x000000000f087348 */ /* 0x000fea0003c00000 */
[----:B------:R0:W1:Y:S02]  /*194b0*/  SHFL.IDX P6, R14, R13, R12, R11 ;  /* 0x0000000c0d0e7389 */ /* 0x00006400000c000b */
[----:B01----:R-:W-:Y:S01]  /*194c0*/  ENDCOLLECTIVE ;  /* 0x000000000000791b */ /* 0x003fe20003800000 */
.L_x_10215:
        /* <DEDUP_REMOVED lines=12> */
.L_x_10216:
[----:B------:R-:W-:Y:S02]  /*19590*/  IMAD.MOV.U32 R13, RZ, RZ, R18 ;  /* 0x000000ffff0d7224 */ /* 0x000fe400078e0012 */
[----:B------:R-:W-:Y:S02]  /*195a0*/  IMAD.MOV.U32 R12, RZ, RZ, 0x3 ;  /* 0x00000003ff0c7424 */ /* 0x000fe400078e00ff */
[----:B------:R-:W-:-:S07]  /*195b0*/  IMAD.MOV.U32 R2, RZ, RZ, R14 ;  /* 0x000000ffff027224 */ /* 0x000fce00078e000e */
[----:B------:R-:W-:Y:S05]  /*195c0*/  WARPSYNC.COLLECTIVE R15, `(.L_x_10217) ;  /* 0x000000000f087348 */ /* 0x000fea0003c00000 */
[----:B------:R0:W1:Y:S02]  /*195d0*/  SHFL.IDX P6, R14, R13, R12, R11 ;  /* 0x0000000c0d0e7389 */ /* 0x00006400000c000b */
[----:B01----:R-:W-:Y:S01]  /*195e0*/  ENDCOLLECTIVE ;  /* 0x000000000000791b */ /* 0x003fe20003800000 */
.L_x_10217:
        /* <DEDUP_REMOVED lines=12> */
.L_x_10218:
[----:B------:R-:W-:Y:S02]  /*196b0*/  IMAD.MOV.U32 R13, RZ, RZ, R18 ;  /* 0x000000ffff0d7224 */ /* 0x000fe400078e0012 */
[----:B------:R-:W-:Y:S02]  /*196c0*/  IMAD.MOV.U32 R12, RZ, RZ, 0x4 ;  /* 0x00000004ff0c7424 */ /* 0x000fe400078e00ff */
[----:B------:R-:W-:-:S07]  /*196d0*/  IMAD.MOV.U32 R2, RZ, RZ, R14 ;  /* 0x000000ffff027224 */ /* 0x000fce00078e000e */
[----:B------:R-:W-:Y:S05]  /*196e0*/  WARPSYNC.COLLECTIVE R15, `(.L_x_10219) ;  /* 0x000000000f087348 */ /* 0x000fea0003c00000 */
[----:B------:R0:W1:Y:S02]  /*196f0*/  SHFL.IDX P6, R14, R13, R12, R11 ;  /* 0x0000000c0d0e7389 */ /* 0x00006400000c000b */
[----:B01----:R-:W-:Y:S01]  /*19700*/  ENDCOLLECTIVE ;  /* 0x000000000000791b */ /* 0x003fe20003800000 */
.L_x_10219:
        /* <DEDUP_REMOVED lines=12> */
.L_x_10220:
[----:B------:R-:W-:Y:S02]  /*197d0*/  IMAD.MOV.U32 R13, RZ, RZ, R18 ;  /* 0x000000ffff0d7224 */ /* 0x000fe400078e0012 */
[----:B------:R-:W-:Y:S02]  /*197e0*/  IMAD.MOV.U32 R12, RZ, RZ, 0x5 ;  /* 0x00000005ff0c7424 */ /* 0x000fe400078e00ff */
[----:B------:R-:W-:-:S07]  /*197f0*/  IMAD.MOV.U32 R2, RZ, RZ, R14 ;  /* 0x000000ffff027224 */ /* 0x000fce00078e000e */
[----:B------:R-:W-:Y:S05]  /*19800*/  WARPSYNC.COLLECTIVE R15, `(.L_x_10221) ;  /* 0x000000000f087348 */ /* 0x000fea0003c00000 */
[----:B------:R0:W1:Y:S02]  /*19810*/  SHFL.IDX P6, R14, R13, R12, R11 ;  /* 0x0000000c0d0e7389 */ /* 0x00006400000c000b */
[----:B01----:R-:W-:Y:S01]  /*19820*/  ENDCOLLECTIVE ;  /* 0x000000000000791b */ /* 0x003fe20003800000 */
.L_x_10221:
        /* <DEDUP_REMOVED lines=12> */
.L_x_10222:
[----:B------:R-:W-:Y:S02]  /*198f0*/  IMAD.MOV.U32 R13, RZ, RZ, R18 ;  /* 0x000000ffff0d7224 */ /* 0x000fe400078e0012 */
[----:B------:R-:W-:Y:S02]  /*19900*/  IMAD.MOV.U32 R12, RZ, RZ, 0x6 ;  /* 0x00000006ff0c7424 */ /* 0x000fe400078e00ff */
[----:B------:R-:W-:-:S07]  /*19910*/  IMAD.MOV.U32 R2, RZ, RZ, R14 ;  /* 0x000000ffff027224 */ /* 0x000fce00078e000e */
[----:B------:R-:W-:Y:S05]  /*19920*/  WARPSYNC.COLLECTIVE R15, `(.L_x_10223) ;  /* 0x000000000f087348 */ /* 0x000fea0003c00000 */
[----:B------:R0:W1:Y:S02]  /*19930*/  SHFL.IDX P6, R14, R13, R12, R11 ;  /* 0x0000000c0d0e7389 */ /* 0x00006400000c000b */
[----:B01----:R-:W-:Y:S01]  /*19940*/  ENDCOLLECTIVE ;  /* 0x000000000000791b */ /* 0x003fe20003800000 */
.L_x_10223:
        /* <DEDUP_REMOVED lines=12> */
.L_x_10224:
[----:B------:R-:W-:Y:S02]  /*19a10*/  IMAD.MOV.U32 R13, RZ, RZ, R18 ;  /* 0x000000ffff0d7224 */ /* 0x000fe400078e0012 */
[----:B------:R-:W-:Y:S02]  /*19a20*/  IMAD.MOV.U32 R12, RZ, RZ, 0x7 ;  /* 0x00000007ff0c7424 */ /* 0x000fe400078e00ff */
[----:B------:R-:W-:-:S07]  /*19a30*/  IMAD.MOV.U32 R2, RZ, RZ, R14 ;  /* 0x000000ffff027224 */ /* 0x000fce00078e000e */
[----:B------:R-:W-:Y:S05]  /*19a40*/  WARPSYNC.COLLECTIVE R15, `(.L_x_10225) ;  /* 0x000000000f087348 */ /* 0x000fea0003c00000 */
[----:B------:R0:W1:Y:S02]  /*19a50*/  SHFL.IDX P6, R14, R13, R12, R11 ;  /* 0x0000000c0d0e7389 */ /* 0x00006400000c000b */
[----:B01----:R-:W-:Y:S01]  /*19a60*/  ENDCOLLECTIVE ;  /* 0x000000000000791b */ /* 0x003fe20003800000 */
.L_x_10225:
        /* <DEDUP_REMOVED lines=12> */
.L_x_10226:
[----:B------:R-:W-:Y:S02]  /*19b30*/  IMAD.MOV.U32 R13, RZ, RZ, R20 ;  /* 0x000000ffff0d7224 */ /* 0x000fe400078e0014 */
[----:B------:R-:W-:Y:S02]  /*19b40*/  IMAD.MOV.U32 R12, RZ, RZ, RZ ;  /* 0x000000ffff0c7224 */ /* 0x000fe400078e00ff */
[----:B------:R-:W-:-:S07]  /*19b50*/  IMAD.MOV.U32 R2, RZ, RZ, R14 ;  /* 0x000000ffff027224 */ /* 0x000fce00078e000e */
[----:B------:R-:W-:Y:S05]  /*19b60*/  WARPSYNC.COLLECTIVE R15, `(.L_x_10227) ;  /* 0x000000000f087348 */ /* 0x000fea0003c00000 */
[----:B------:R0:W1:Y:S02]  /*19b70*/  SHFL.IDX P6, R14, R13, R12, R11 ;  /* 0x0000000c0d0e7389 */ /* 0x00006400000c000b */
[----:B01----:R-:W-:Y:S01]  /*19b80*/  ENDCOLLECTIVE ;  /* 0x000000000000791b */ /* 0x003fe20003800000 */
.L_x_10227:
        /* <DEDUP_REMOVED lines=12> */
.L_x_10228:
[----:B------:R-:W-:Y:S02]  /*19c50*/  IMAD.MOV.U32 R13, RZ, RZ, R20 ;  /* 0x000000ffff0d7224 */ /* 0x000fe400078e0014 */
[----:B------:R-:W-:Y:S02]  /*19c60*/  IMAD.MOV.U32 R12, RZ, RZ, 0x1 ;  /* 0x00000001ff0c7424 */ /* 0x000fe400078e00ff */
[----:B------:R-:W-:-:S07]  /*19c70*/  IMAD.MOV.U32 R2, RZ, RZ, R14 ;  /* 0x000000ffff027224 */ /* 0x000fce00078e000e */
[----:B------:R-:W-:Y:S05]  /*19c80*/  WARPSYNC.COLLECTIVE R15, `(.L_x_10229) ;  /* 0x000000000f087348 */ /* 0x000fea0003c00000 */
[----:B------:R0:W1:Y:S02]  /*19c90*/  SHFL.IDX P6, R14, R13, R12, R11 ;  /* 0x0000000c0d0e7389 */ /* 0x00006400000c000b */
[----:B01----:R-:W-:Y:S01]  /*19ca0*/  ENDCOLLECTIVE ;  /* 0x000000000000791b */ /* 0x003fe20003800000 */
.L_x_10229:
        /* <DEDUP_REMOVED lines=13> */
.L_x_10230:
        /* <DEDUP_REMOVED lines=15> */
.L_x_10139:
[----:B--2---:R2:W3:Y:S02]  /*19e70*/  SYNCS.PHASECHK.TRANS64.TRYWAIT P0, [R0+URZ+0x22840], R28 ;  /* 0x0228401c000075a7 */ /* 0x0044e4000800017f */
[----:B---3--:R-:W-:Y:S05]  /*19e80*/  @!P0 NANOSLEEP.SYNCS 0x989680 ;  /* 0x009896800000895d */ /* 0x008fea0003900000 */
[----:B------:R-:W3:Y:S02]  /*19e90*/  @!P0 SYNCS.PHASECHK.TRANS64 P0, [R0+URZ+0x22840], R28 ;  /* 0x0228401c000085a7 */ /* 0x000ee4000800007f */
[----:B---3--:R-:W-:Y:S05]  /*19ea0*/  @!P0 BRA `(.L_x_10139) ;  /* 0xfffffffc00f08947 */ /* 0x008fea000383ffff */
[----:B------:R-:W-:Y:S05]  /*19eb0*/  BRA `(.L_x_10232) ;  /* 0xffffffa4003c7947 */ /* 0x000fea000383ffff */
.L_x_10140:
        /* <DEDUP_REMOVED lines=8> */
.L_x_10234:
[----:B------:R-:W-:Y:S05]  /*19f40*/  BSYNC B0 ;  /* 0x0000000000007941 */ /* 0x000fea0003800000 */
.L_x_10233:
        /* <DEDUP_REMOVED lines=8> */
.L_x_10235:
[----:B------:R-:W-:Y:S02]  /*19fd0*/  IMAD.MOV.U32 R13, RZ, RZ, R7 ;  /* 0x000000ffff0d7224 */ /* 0x000fe400078e0007 */
[----:B------:R-:W-:Y:S01]  /*19fe0*/  IMAD.MOV.U32 R12, RZ, RZ, 0x1 ;  /* 0x00000001ff0c7424 */ /* 0x000fe200078e00ff */
[----:B------:R-:W-:Y:S01]  /*19ff0*/  LOP3.LUT P6, RZ, R22, 0x80, RZ, 0xc0, !PT ;  /* 0x0000008016ff7812 */ /* 0x000fe200078cc0ff */
[----:B------:R-:W-:-:S12]  /*1a000*/  IMAD.MOV.U32 R3, RZ, RZ, R14 ;  /* 0x000000ffff037224 */ /* 0x000fd800078e000e */
        /* <DEDUP_REMOVED lines=12> */
.L_x_10236:
[----:B------:R-:W-:Y:S02]  /*1a0d0*/  IMAD.MOV.U32 R13, RZ, RZ, R8 ;  /* 0x000000ffff0d7224 */ /* 0x000fe400078e0008 */
[----:B------:R-:W-:-:S07]  /*1a0e0*/  IMAD.MOV.U32 R2, RZ, RZ, R14 ;  /* 0x000000ffff027224 */ /* 0x000fce00078e000e */
[----:B------:R-:W-:Y:S05]  /*1a0f0*/  WARPSYNC.COLLECTIVE R15, `(.L_x_10237) ;  /* 0x000000000f087348 */ /* 0x000fea0003c00000 */
[----:B------:R0:W1:Y:S02]  /*1a100*/  SHFL.IDX P6, R14, R13, R12, R11 ;  /* 0x0000000c0d0e7389 */ /* 0x00006400000c000b */
[----:B01----:R-:W-:Y:S01]  /*1a110*/  ENDCOLLECTIVE ;  /* 0x000000000000791b */ /* 0x003fe20003800000 */
.L_x_10237:
        /* <DEDUP_REMOVED lines=16> */
.L_x_10238:
[----:B------:R-:W-:Y:S02]  /*1a220*/  IMAD.MOV.U32 R13, RZ, RZ, R8 ;  /* 0x000000ffff0d7224 */ /* 0x000fe400078e0008 */
[----:B------:R-:W-:-:S07]  /*1a230*/  IMAD.MOV.U32 R2, RZ, RZ, R14 ;  /* 0x000000ffff027224 */ /* 0x000fce00078e000e */
[----:B------:R-:W-:Y:S05]  /*1a240*/  WARPSYNC.COLLECTIVE R15, `(.L_x_10239) ;  /* 0x000000000f087348 */ /* 0x000fea0003c00000 */
[----:B------:R0:W1:Y:S02]  /*1a250*/  SHFL.IDX P6, R14, R13, R12, R11 ;  /* 0x0000000c0d0e7389 */ /* 0x00006400000c000b */
[----:B01----:R-:W-:Y:S01]  /*1a260*/  ENDCOLLECTIVE ;  /* 0x000000000000791b */ /* 0x003fe20003800000 */
.L_x_10239:
[----:B------:R-:W-:Y:S02]  /*1a270*/  IMAD.MOV.U32 R13, RZ, RZ, R7 ;  /* 0x000000ffff0d7224 */ /* 0x000fe400078e0007 */
[----:B------:R-:W-:Y:S02]  /*1a280*/  IMAD.MOV.U32 R12, RZ, RZ, 0x3 ;  /* 0x00000003ff0c7424 */ /* 0x000fe400078e00ff */
[----:B------:R-:W-:-:S07]  /*1a290*/  IMAD.MOV.U32 R3, RZ, RZ, R14 ;  /* 0x000000ffff037224 */ /* 0x000fce00078e000e */
[----:B------:R-:W-:Y:S05]  /*1a2a0*/  WARPSYNC.COLLECTIVE R15, `(.L_x_10240) ;  /* 0x000000000f087348 */ /* 0x000fea0003c00000 */
[----:B------:R0:W1:Y:S02]  /*1a2b0*/  SHFL.IDX P6, R14, R13, R12, R11 ;  /* 0x0000000c0d0e7389 */ /* 0x00006400000c000b */
[----:B01----:R-:W-:Y:S01]  /*1a2c0*/  ENDCOLLECTIVE ;  /* 0x000000000000791b */ /* 0x003fe20003800000 */
.L_x_10240:
        /* <DEDUP_REMOVED lines=9> */
[----:B------:R0:W-:Y:S01]  /*1a360*/  @P5 LDGSTS.E.BYPASS.LTC128B.128 [R4+0x19400], desc[UR54][R2.64], !P2 ;  /* 0x1940000002045fae */ /* 0x0001e2000d101d76 */
[----:B------:R-:W-:Y:S01]  /*1a370*/  LOP3.LUT P5, RZ, R22, 0x40, RZ, 0xc0, !PT ;  /* 0x0000004016ff7812 */ /* 0x000fe200078ac0ff */
[----:B0-----:R-:W-:-:S12]  /*1a380*/  IMAD.MOV.U32 R2, RZ, RZ, R14 ;  /* 0x000000ffff027224 */ /* 0x001fd800078e000e */
[----:B------:R-:W-:Y:S05]  /*1a390*/  WARPSYNC.COLLECTIVE R15, `(.L_x_10241) ;  /* 0x000000000f087348 */ /* 0x000fea0003c00000 */
[----:B------:R0:W1:Y:S02]  /*1a3a0*/  SHFL.IDX P6, R14, R13, R12, R11 ;  /* 0x0000000c0d0e7389 */ /* 0x00006400000c000b */
[----:B01----:R-:W-:Y:S01]  /*1a3b0*/  ENDCOLLECTIVE ;  /* 0x000000000000791b */ /* 0x003fe20003800000 */
.L_x_10241:
[----:B------:R-:W-:Y:S02]  /*1a3c0*/  IMAD.MOV.U32 R13, RZ, RZ, R7 ;  /* 0x000000ffff0d7224 */ /* 0x000fe400078e0007 */
[----:B------:R-:W-:Y:S02]  /*1a3d0*/  IMAD.MOV.U32 R12, RZ, RZ, 0x4 ;  /* 0x00000004ff0c7424 */ /* 0x000fe400078e00ff */
[----:B------:R-:W-:-:S07]  /*1a3e0*/  IMAD.MOV.U32 R3, RZ, RZ, R14 ;  /* 0x000000ffff037224 */ /* 0x000fce00078e000e */
[----:B------:R-:W-:Y:S05]  /*1a3f0*/  WARPSYNC.COLLECTIVE R15, `(.L_x_10242) ;  /* 0x000000000f087348 */ /* 0x000fea0003c00000 */
[----:B------:R0:W1:Y:S02]  /*1a400*/  SHFL.IDX P6, R14, R13, R12, R11 ;  /* 0x0000000c0d0e7389 */ /* 0x00006400000c000b */
[----:B01----:R-:W-:Y:S01]  /*1a410*/  ENDCOLLECTIVE ;  /* 0x000000000000791b */ /* 0x003fe20003800000 */
.L_x_10242:
        /* <DEDUP_REMOVED lines=15> */
.L_x_10243:
[----:B------:R-:W-:Y:S02]  /*1a510*/  IMAD.MOV.U32 R13, RZ, RZ, R7 ;  /* 0x000000ffff0d7224 */ /* 0x000fe400078e0007 */
[----:B------:R-:W-:Y:S02]  /*1a520*/  IMAD.MOV.U32 R12, RZ, RZ, 0x5 ;  /* 0x00000005ff0c7424 */ /* 0x000fe400078e00ff */
[----:B------:R-:W-:-:S07]  /*1a530*/  IMAD.MOV.U32 R3, RZ, RZ, R14 ;  /* 0x000000ffff037224 */ /* 0x000fce00078e000e */
[----:B------:R-:W-:Y:S05]  /*1a540*/  WARPSYNC.COLLECTIVE R15, `(.L_x_10244) ;  /* 0x000000000f087348 */ /* 0x000fea0003c00000 */
[----:B------:R0:W1:Y:S02]  /*1a550*/  SHFL.IDX P6, R14, R13, R12, R11 ;  /* 0x0000000c0d0e7389 */ /* 0x00006400000c000b */
[----:B01----:R-:W-:Y:S01]  /*1a560*/  ENDCOLLECTIVE ;  /* 0x000000000000791b */ /* 0x003fe20003800000 */
.L_x_10244:
        /* <DEDUP_REMOVED lines=15> */
.L_x_10245:
[----:B------:R-:W-:Y:S02]  /*1a660*/  IMAD.MOV.U32 R13, RZ, RZ, R7 ;  /* 0x000000ffff0d7224 */ /* 0x000fe400078e0007 */
[----:B------:R-:W-:Y:S02]  /*1a670*/  IMAD.MOV.U32 R12, RZ, RZ, 0x6 ;  /* 0x00000006ff0c7424 */ /* 0x000fe400078e00ff */
[----:B------:R-:W-:-:S07]  /*1a680*/  IMAD.MOV.U32 R3, RZ, RZ, R14 ;  /* 0x000000ffff037224 */ /* 0x000fce00078e000e */
[----:B------:R-:W-:Y:S05]  /*1a690*/  WARPSYNC.COLLECTIVE R15, `(.L_x_10246) ;  /* 0x000000000f087348 */ /* 0x000fea0003c00000 */
[----:B------:R0:W1:Y:S02]  /*1a6a0*/  SHFL.IDX P6, R14, R13, R12, R11 ;  /* 0x0000000c0d0e7389 */ /* 0x00006400000c000b */
[----:B01----:R-:W-:Y:S01]  /*1a6b0*/  ENDCOLLECTIVE ;  /* 0x000000000000791b */ /* 0x003fe20003800000 */
.L_x_10246:
        /* <DEDUP_REMOVED lines=9> */
[----:B------:R0:W-:Y:S02]  /*1a750*/  @P5 LDGSTS.E.BYPASS.LTC128B.128 [R4+0x1ac00], desc[UR54][R2.64], !P2 ;  /* 0x1ac0000002045fae */ /* 0x0001e4000d101d76 */
[----:B0-----:R-:W-:-:S07]  /*1a760*/  IMAD.MOV.U32 R2, RZ, RZ, R14 ;  /* 0x000000ffff027224 */ /* 0x001fce00078e000e */
[----:B------:R-:W-:Y:S05]  /*1a770*/  WARPSYNC.COLLECTIVE R15, `(.L_x_10247) ;  /* 0x000000000f087348 */ /* 0x000fea0003c00000 */
[----:B------:R0:W1:Y:S02]  /*1a780*/  SHFL.IDX P6, R14, R13, R12, R11 ;  /* 0x0000000c0d0e7389 */ /* 0x00006400000c000b */
[----:B01----:R-:W-:Y:S01]  /*1a790*/  ENDCOLLECTIVE ;  /* 0x000000000000791b */ /* 0x003fe20003800000 */
.L_x_10247:
[----:B------:R-:W-:Y:S02]  /*1a7a0*/  IMAD.MOV.U32 R13, RZ, RZ, R7 ;  /* 0x000000ffff0d7224 */ /* 0x000fe400078e0007 */
[----:B------:R-:W-:Y:S02]  /*1a7b0*/  IMAD.MOV.U32 R12, RZ, RZ, 0x7 ;  /* 0x00000007ff0c7424 */ /* 0x000fe400078e00ff */
[----:B------:R-:W-:-:S07]  /*1a7c0*/  IMAD.MOV.U32 R3, RZ, RZ, R14 ;  /* 0x000000ffff037224 */ /* 0x000fce00078e000e */
[----:B------:R-:W-:Y:S05]  /*1a7d0*/  WARPSYNC.COLLECTIVE R15, `(.L_x_10248) ;  /* 0x000000000f087348 */ /* 0x000fea0003c00000 */
[----:B------:R0:W1:Y:S02]  /*1a7e0*/  SHFL.IDX P6, R14, R13, R12, R11 ;  /* 0x0000000c0d0e7389 */ /* 0x00006400000c000b */
[----:B01----:R-:W-:Y:S01]  /*1a7f0*/  ENDCOLLECTIVE ;  /* 0x000000000000791b */ /* 0x003fe20003800000 */
.L_x_10248:
[----:B------:R-:W-:-:S04]  /*1a800*/  @P4 IADD3 R3, P0, R30, R3, RZ ;  /* 0x000000031e034210 */ /* 0x000fc80007f1e0ff */
[----:B------:R-:W-:-:S04]  /*1a810*/  @P4 IADD3.X R2, RZ, R2, RZ, P0, !PT ;  /* 0x00000002ff024210 */ /* 0x000fc800007fe4ff */
[----:B------:R-:W-:Y:S01]  /*1a820*/  @P4 LOP3.LUT R3, R3, R2, RZ, 0x3c, !PT ;  /* 0x0000000203034212 */ /* 0x000fe200078e3cff */
[----:B------:R-:W-:-:S03]  /*1a830*/  IMAD.MOV.U32 R13, RZ, RZ, R8 ;  /* 0x000000ffff0d7224 */ /* 0x000fc600078e0008 */
[----:B------:R-:W-:-:S04]  /*1a840*/  @P4 LOP3.LUT R2, R3, R2, RZ, 0x3c, !PT ;  /* 0x0000000203024212 */ /* 0x000fc800078e3cff */
[----:B------:R-:W-:Y:S01]  /*1a850*/  @P4 LOP3.LUT R3, R3, R2, RZ, 0x3c, !PT ;  /* 0x0000000203034212 */ /* 0x000fe200078e3cff */
[----:B------:R-:W-:-:S04]  /*1a860*/  IMAD.MOV.U32 R7, RZ, RZ, R14 ;  /* 0x000000ffff077224 */ /* 0x000fc800078e000e */
[----:B------:R-:W-:Y:S01]  /*1a870*/  @!PT LDS RZ, [RZ] ;  /* 0x00000000fffff984 */ /* 0x000fe20000000800 */
[----:B------:R-:W-:Y:S01]  /*1a880*/  @!PT LDS RZ, [RZ] ;  /* 0x00000000fffff984 */ /* 0x000fe20000000800 */
[----:B------:R-:W-:Y:S01]  /*1a890*/  @!PT LDS RZ, [RZ] ;  /* 0x00000000fffff984 */ /* 0x000fe20000000800 */
[----:B------:R0:W-:Y:S03]  /*1a8a0*/  @P4 LDGSTS.E.BYPASS.LTC128B.128 [R4+0x1b400], desc[UR54][R2.64], !P2 ;  /* 0x1b40000002044fae */ /* 0x0001e6000d101d76 */
[----:B0-----:R-:W-:Y:S05]  /*1a8b0*/  WARPSYNC.COLLECTIVE R15, `(.L_x_10249) ;  /* 0x000000000f087348 */ /* 0x001fea0003c00000 */
[----:B------:R1:W2:Y:S02]  /*1a8c0*/  SHFL.IDX P6, R14, R13, R12, R11 ;  /* 0x0000000c0d0e7389 */ /* 0x0002a400000c000b */
[----:B012---:R-:W-:Y:S01]  /*1a8d0*/  ENDCOLLECTIVE ;  /* 0x000000000000791b */ /* 0x007fe20003800000 */
.L_x_10249:
[----:B------:R-:W-:Y:S02]  /*1a8e0*/  IMAD.MOV.U32 R13, RZ, RZ, R6 ;  /* 0x000000ffff0d7224 */ /* 0x000fe400078e0006 */
[----:B------:R-:W-:Y:S02]  /*1a8f0*/  IMAD.MOV.U32 R12, RZ, RZ, RZ ;  /* 0x000000ffff0c7224 */ /* 0x000fe400078e00ff */
[----:B------:R-:W-:-:S07]  /*1a900*/  IMAD.MOV.U32 R8, RZ, RZ, R14 ;  /* 0x000000ffff087224 */ /* 0x000fce00078e000e */
[----:B------:R-:W-:Y:S05]  /*1a910*/  WARPSYNC.COLLECTIVE R15, `(.L_x_10250) ;  /* 0x000000000f087348 */ /* 0x000fea0003c00000 */
[----:B------:R0:W1:Y:S02]  /*1a920*/  SHFL.IDX P6, R14, R13, R12, R11 ;  /* 0x0000000c0d0e7389 */ /* 0x00006400000c000b */
[----:B01----:R-:W-:Y:S01]  /*1a930*/  ENDCOLLECTIVE ;  /* 0x000000000000791b */ /* 0x003fe20003800000 */
.L_x_10250:
        /* <DEDUP_REMOVED lines=13> */
.L_x_10251:
[----:B------:R-:W-:Y:S02]  /*1aa10*/  IMAD.MOV.U32 R13, RZ, RZ, R6 ;  /* 0x000000ffff0d7224 */ /* 0x000fe400078e0006 */
[----:B------:R-:W-:Y:S01]  /*1aa20*/  IMAD.MOV.U32 R12, RZ, RZ, 0x1 ;  /* 0x00000001ff0c7424 */ /* 0x000fe200078e00ff */
[----:B------:R-:W-:-:S13]  /*1aa30*/  @P1 IADD3 R9, P0, R30, R14, RZ ;  /* 0x0000000e1e091210 */ /* 0x000fda0007f1e0ff */
[----:B------:R-:W-:Y:S05]  /*1aa40*/  WARPSYNC.COLLECTIVE R15, `(.L_x_10252) ;  /* 0x000000000f087348 */ /* 0x000fea0003c00000 */
[----:B------:R0:W1:Y:S02]  /*1aa50*/  SHFL.IDX P6, R14, R13, R12, R11 ;  /* 0x0000000c0d0e7389 */ /* 0x00006400000c000b */
[----:B01----:R-:W-:Y:S01]  /*1aa60*/  ENDCOLLECTIVE ;  /* 0x000000000000791b */ /* 0x003fe20003800000 */
.L_x_10252:
        /* <DEDUP_REMOVED lines=12> */
.L_x_10253:
[----:B------:R-:W-:Y:S05]  /*1ab30*/  BRA `(.L_x_10254) ;  /* 0xffffff9c00e07947 */ /* 0x000fea000383ffff */
.L_x_10145:
        /* <DEDUP_REMOVED lines=9> */
.L_x_10255:
[C---:B------:R-:W-:Y:S01]  /*1abd0*/  VIADD R6, R5.reuse, 0x10 ;  /* 0x0000001005067836 */ /* 0x040fe20000000000 */
[----:B------:R-:W-:Y:S01]  /*1abe0*/  ISETP.GE.AND P2, PT, R5, R23, PT ;  /* 0x000000170500720c */ /* 0x000fe20003f46270 */
[----:B------:R-:W-:Y:S02]  /*1abf0*/  IMAD.MOV.U32 R13, RZ, RZ, R0 ;  /* 0x000000ffff0d7224 */ /* 0x000fe400078e0000 */
[----:B------:R-:W-:-:S10]  /*1ac00*/  IMAD.MOV.U32 R2, RZ, RZ, R14 ;  /* 0x000000ffff027224 */ /* 0x000fd400078e000e */
[----:B------:R-:W-:Y:S05]  /*1ac10*/  WARPSYNC.COLLECTIVE R15, `(.L_x_10256) ;  /* 0x000000000f087348 */ /* 0x000fea0003c00000 */
[----:B------:R0:W1:Y:S02]  /*1ac20*/  SHFL.IDX P6, R14, R13, R12, R11 ;  /* 0x0000000c0d0e7389 */ /* 0x00006400000c000b */
[----:B01----:R-:W-:Y:S01]  /*1ac30*/  ENDCOLLECTIVE ;  /* 0x000000000000791b */ /* 0x003fe20003800000 */
.L_x_10256:
        /* <DEDUP_REMOVED lines=8> */
.L_x_10257:
        /* <DEDUP_REMOVED lines=11> */
.L_x_10258:
        /* <DEDUP_REMOVED lines=8> */
.L_x_10259:
        /* <DEDUP_REMOVED lines=11> */
.L_x_10260:
        /* <DEDUP_REMOVED lines=8> */
.L_x_10261:
        /* <DEDUP_REMOVED lines=11> */
.L_x_10262:
        /* <DEDUP_REMOVED lines=8> */
.L_x_10263:
        /* <DEDUP_REMOVED lines=11> */
.L_x_10264:
        /* <DEDUP_REMOVED lines=8> */
.L_x_10265:
        /* <DEDUP_REMOVED lines=11> */
.L_x_10266:
        /* <DEDUP_REMOVED lines=8> */
.L_x_10267:
        /* <DEDUP_REMOVED lines=10> */
.L_x_10268:
        /* <DEDUP_REMOVED lines=8> */
.L_x_10269:
        /* <DEDUP_REMOVED lines=9> */
.L_x_10270:
[----:B------:R-:W-:Y:S05]  /*1b460*/  BRA `(.L_x_10271) ;  /* 0xffffffa000207947 */ /* 0x000fea000383ffff */
.L_x_10148:
[----:B0-----:R0:W1:Y:S02]  /*1b470*/  SYNCS.PHASECHK.TRANS64.TRYWAIT P0, [R16+URZ+0x22820], R3 ;  /* 0x02282003100075a7 */ /* 0x001064000800017f */
[----:B-1----:R-:W-:Y:S05]  /*1b480*/  @!P0 NANOSLEEP.SYNCS 0x989680 ;  /* 0x009896800000895d */ /* 0x002fea0003900000 */
[----:B------:R-:W1:Y:S02]  /*1b490*/  @!P0 SYNCS.PHASECHK.TRANS64 P0, [R16+URZ+0x22820], R3 ;  /* 0x02282003100085a7 */ /* 0x000e64000800007f */
[----:B-1----:R-:W-:Y:S05]  /*1b4a0*/  @!P0 BRA `(.L_x_10148) ;  /* 0xfffffffc00f08947 */ /* 0x002fea000383ffff */
[----:B------:R-:W-:Y:S05]  /*1b4b0*/  BRA `(.L_x_10272) ;  /* 0xffffffa0007c7947 */ /* 0x000fea000383ffff */
.L_x_10152:
[----:B0-----:R0:W1:Y:S02]  /*1b4c0*/  SYNCS.PHASECHK.TRANS64.TRYWAIT P0, [R0+URZ+0x22880], R28 ;  /* 0x0228801c000075a7 */ /* 0x001064000800017f */
[----:B-1----:R-:W-:Y:S05]  /*1b4d0*/  @!P0 NANOSLEEP.SYNCS 0x989680 ;  /* 0x009896800000895d */ /* 0x002fea0003900000 */
[----:B------:R-:W1:Y:S02]  /*1b4e0*/  @!P0 SYNCS.PHASECHK.TRANS64 P0, [R0+URZ+0x22880], R28 ;  /* 0x0228801c000085a7 */ /* 0x000e64000800007f */
[----:B-1----:R-:W-:Y:S05]  /*1b4f0*/  @!P0 BRA `(.L_x_10152) ;  /* 0xfffffffc00f08947 */ /* 0x002fea000383ffff */
[----:B------:R-:W-:Y:S05]  /*1b500*/  BRA `(.L_x_10273) ;  /* 0xffffffa400a87947 */ /* 0x000fea000383ffff */
.L_x_10153:
        /* <DEDUP_REMOVED lines=8> */
.L_x_10275:
[----:B------:R-:W-:Y:S05]  /*1b590*/  BSYNC B0 ;  /* 0x0000000000007941 */ /* 0x000fea0003800000 */
.L_x_10274:
        /* <DEDUP_REMOVED lines=9> */
.L_x_10276:
[----:B------:R-:W-:Y:S02]  /*1b630*/  IMAD.MOV.U32 R13, RZ, RZ, R4 ;  /* 0x000000ffff0d7224 */ /* 0x000fe400078e0004 */
[----:B------:R-:W-:Y:S02]  /*1b640*/  IMAD.MOV.U32 R12, RZ, RZ, 0x1 ;  /* 0x00000001ff0c7424 */ /* 0x000fe400078e00ff */
[----:B------:R-:W-:-:S07]  /*1b650*/  IMAD.MOV.U32 R2, RZ, RZ, R14 ;  /* 0x000000ffff027224 */ /* 0x000fce00078e000e */
[----:B------:R-:W-:Y:S05]  /*1b660*/  WARPSYNC.COLLECTIVE R15, `(.L_x_10277) ;  /* 0x000000000f087348 */ /* 0x000fea0003c00000 */
[----:B------:R0:W1:Y:S02]  /*1b670*/  SHFL.IDX P6, R14, R13, R12, R11 ;  /* 0x0000000c0d0e7389 */ /* 0x00006400000c000b */
[----:B01----:R-:W-:Y:S01]  /*1b680*/  ENDCOLLECTIVE ;  /* 0x000000000000791b */ /* 0x003fe20003800000 */
.L_x_10277:
        /* <DEDUP_REMOVED lines=11> */
.L_x_10278:
        /* <DEDUP_REMOVED lines=8> */
.L_x_10279:
        /* <DEDUP_REMOVED lines=9> */
.L_x_10280:
        /* <DEDUP_REMOVED lines=9> */
.L_x_10281:
        /* <DEDUP_REMOVED lines=9> */
.L_x_10282:
[----:B------:R-:W-:Y:S02]  /*1b970*/  IMAD.MOV.U32 R13, RZ, RZ, R4 ;  /* 0x000000ffff0d7224 */ /* 0x000fe400078e0004 */
[----:B------:R-:W-:Y:S02]  /*1b980*/  IMAD.MOV.U32 R12, RZ, RZ, 0x4 ;  /* 0x00000004ff0c7424 */ /* 0x000fe400078e00ff */
[----:B------:R-:W-:-:S07]  /*1b990*/  IMAD.MOV.U32 R2, RZ, RZ, R14 ;  /* 0x000000ffff027224 */ /* 0x000fce00078e000e */
[----:B------:R-:W-:Y:S05]  /*1b9a0*/  WARPSYNC.COLLECTIVE R15, `(.L_x_10283) ;  /* 0x000000000f087348 */ /* 0x000fea0003c00000 */
[----:B------:R0:W1:Y:S02]  /*1b9b0*/  SHFL.IDX P6, R14, R13, R12, R11 ;  /* 0x0000000c0d0e7389 */ /* 0x00006400000c000b */
[----:B01----:R-:W-:Y:S01]  /*1b9c0*/  ENDCOLLECTIVE ;  /* 0x000000000000791b */ /* 0x003fe20003800000 */
.L_x_10283:
        /* <DEDUP_REMOVED lines=11> */
.L_x_10284:
[----:B------:R-:W-:Y:S02]  /*1ba80*/  IMAD.MOV.U32 R13, RZ, RZ, R4 ;  /* 0x000000ffff0d7224 */ /* 0x000fe400078e0004 */
[----:B------:R-:W-:Y:S02]  /*1ba90*/  IMAD.MOV.U32 R12, RZ, RZ, 0x5 ;  /* 0x00000005ff0c7424 */ /* 0x000fe400078e00ff */
[----:B------:R-:W-:-:S07]  /*1baa0*/  IMAD.MOV.U32 R2, RZ, RZ, R14 ;  /* 0x000000ffff027224 */ /* 0x000fce00078e000e */
[----:B------:R-:W-:Y:S05]  /*1bab0*/  WARPSYNC.COLLECTIVE R15, `(.L_x_10285) ;  /* 0x000000000f087348 */ /* 0x000fea0003c00000 */
[----:B------:R0:W1:Y:S02]  /*1bac0*/  SHFL.IDX P6, R14, R13, R12, R11 ;  /* 0x0000000c0d0e7389 */ /* 0x00006400000c000b */
[----:B01----:R-:W-:Y:S01]  /*1bad0*/  ENDCOLLECTIVE ;  /* 0x000000000000791b */ /* 0x003fe20003800000 */
.L_x_10285:
        /* <DEDUP_REMOVED lines=11> */
.L_x_10286:
[----:B------:R-:W-:Y:S02]  /*1bb90*/  IMAD.MOV.U32 R13, RZ, RZ, R4 ;  /* 0x000000ffff0d7224 */ /* 0x000fe400078e0004 */
[----:B------:R-:W-:Y:S02]  /*1bba0*/  IMAD.MOV.U32 R12, RZ, RZ, 0x6 ;  /* 0x00000006ff0c7424 */ /* 0x000fe400078e00ff */
[----:B------:R-:W-:-:S07]  /*1bbb0*/  IMAD.MOV.U32 R2, RZ, RZ, R14 ;  /* 0x000000ffff027224 */ /* 0x000fce00078e000e */
[----:B------:R-:W-:Y:S05]  /*1bbc0*/  WARPSYNC.COLLECTIVE R15, `(.L_x_10287) ;  /* 0x000000000f087348 */ /* 0x000fea0003c00000 */
[----:B------:R0:W1:Y:S02]  /*1bbd0*/  SHFL.IDX P6, R14, R13, R12, R11 ;  /* 0x0000000c0d0e7389 */ /* 0x00006400000c000b */
[----:B01----:R-:W-:Y:S01]  /*1bbe0*/  ENDCOLLECTIVE ;  /* 0x000000000000791b */ /* 0x003fe20003800000 */
.L_x_10287:
        /* <DEDUP_REMOVED lines=11> */
.L_x_10288:
[----:B------:R-:W-:Y:S02]  /*1bca0*/  IMAD.MOV.U32 R13, RZ, RZ, R4 ;  /* 0x000000ffff0d7224 */ /* 0x000fe400078e0004 */
[----:B------:R-:W-:Y:S02]  /*1bcb0*/  IMAD.MOV.U32 R12, RZ, RZ, 0x7 ;  /* 0x00000007ff0c7424 */ /* 0x000fe400078e00ff */
[----:B------:R-:W-:-:S07]  /*1bcc0*/  IMAD.MOV.U32 R2, RZ, RZ, R14 ;  /* 0x000000ffff027224 */ /* 0x000fce00078e000e */
[----:B------:R-:W-:Y:S05]  /*1bcd0*/  WARPSYNC.COLLECTIVE R15, `(.L_x_10289) ;  /* 0x000000000f087348 */ /* 0x000fea0003c00000 */
[----:B------:R0:W1:Y:S02]  /*1bce0*/  SHFL.IDX P6, R14, R13, R12, R11 ;  /* 0x0000000c0d0e7389 */ /* 0x00006400000c000b */
[----:B01----:R-:W-:Y:S01]  /*1bcf0*/  ENDCOLLECTIVE ;  /* 0x000000000000791b */ /* 0x003fe20003800000 */
.L_x_10289:
        /* <DEDUP_REMOVED lines=11> */
.L_x_10290:
[----:B------:R-:W-:Y:S02]  /*1bdb0*/  IMAD.MOV.U32 R13, RZ, RZ, R19 ;  /* 0x000000ffff0d7224 */ /* 0x000fe400078e0013 */
[----:B------:R-:W-:Y:S02]  /*1bdc0*/  IMAD.MOV.U32 R12, RZ, RZ, RZ ;  /* 0x000000ffff0c7224 */ /* 0x000fe400078e00ff */
[----:B------:R-:W-:-:S07]  /*1bdd0*/  IMAD.MOV.U32 R20, RZ, RZ, R14 ;  /* 0x000000ffff147224 */ /* 0x000fce00078e000e */
[----:B------:R-:W-:Y:S05]  /*1bde0*/  WARPSYNC.COLLECTIVE R15, `(.L_x_10291) ;  /* 0x000000000f087348 */ /* 0x000fea0003c00000 */
[----:B------:R0:W1:Y:S02]  /*1bdf0*/  SHFL.IDX P6, R14, R13, R12, R11 ;  /* 0x0000000c0d0e7389 */ /* 0x00006400000c000b */
[----:B01----:R-:W-:Y:S01]  /*1be00*/  ENDCOLLECTIVE ;  /* 0x000000000000791b */ /* 0x003fe20003800000 */
.L_x_10291:
        /* <DEDUP_REMOVED lines=11> */
.L_x_10292:
[----:B------:R-:W-:Y:S02]  /*1bec0*/  IMAD.MOV.U32 R13, RZ, RZ, R19 ;  /* 0x000000ffff0d7224 */ /* 0x000fe400078e0013 */
[----:B------:R-:W-:Y:S02]  /*1bed0*/  IMAD.MOV.U32 R12, RZ, RZ, 0x1 ;  /* 0x00000001ff0c7424 */ /* 0x000fe400078e00ff */
[----:B------:R-:W-:-:S07]  /*1bee0*/  IMAD.MOV.U32 R5, RZ, RZ, R14 ;  /* 0x000000ffff057224 */ /* 0x000fce00078e000e */
[----:B------:R-:W-:Y:S05]  /*1bef0*/  WARPSYNC.COLLECTIVE R15, `(.L_x_10293) ;  /* 0x000000000f087348 */ /* 0x000fea0003c00000 */
[----:B------:R0:W1:Y:S02]  /*1bf00*/  SHFL.IDX P6, R14, R13, R12, R11 ;  /* 0x0000000c0d0e7389 */ /* 0x00006400000c000b */
[----:B01----:R-:W-:Y:S01]  /*1bf10*/  ENDCOLLECTIVE ;  /* 0x000000000000791b */ /* 0x003fe20003800000 */
.L_x_10293:
        /* <DEDUP_REMOVED lines=11> */
.L_x_10294:
[----:B------:R-:W-:Y:S01]  /*1bfd0*/  IMAD.MOV.U32 R2, RZ, RZ, R14 ;  /* 0x000000ffff027224 */ /* 0x000fe200078e000e */
[----:B------:R-:W-:Y:S06]  /*1bfe0*/  BRA `(.L_x_10295) ;  /* 0xffffffa000447947 */ /* 0x000fec000383ffff */
.L_x_10158:
[----:B--2---:R2:W3:Y:S02]  /*1bff0*/  SYNCS.PHASECHK.TRANS64.TRYWAIT P0, [R0+URZ+0x22840], R28 ;  /* 0x0228401c000075a7 */ /* 0x0044e4000800017f */
[----:B---3--:R-:W-:Y:S05]  /*1c000*/  @!P0 NANOSLEEP.SYNCS 0x989680 ;  /* 0x009896800000895d */ /* 0x008fea0003900000 */
[----:B------:R-:W3:Y:S02]  /*1c010*/  @!P0 SYNCS.PHASECHK.TRANS64 P0, [R0+URZ+0x22840], R28 ;  /* 0x0228401c000085a7 */ /* 0x000ee4000800007f */
[----:B---3--:R-:W-:Y:S05]  /*1c020*/  @!P0 BRA `(.L_x_10158) ;  /* 0xfffffffc00f08947 */ /* 0x008fea000383ffff */
[----:B------:R-:W-:Y:S05]  /*1c030*/  BRA `(.L_x_10296) ;  /* 0xffffffa000947947 */ /* 0x000fea000383ffff */
.L_x_10159:
        /* <DEDUP_REMOVED lines=8> */
.L_x_10298:
[----:B------:R-:W-:Y:S05]  /*1c0c0*/  BSYNC B0 ;  /* 0x0000000000007941 */ /* 0x000fea0003800000 */
.L_x_10297:
        /* <DEDUP_REMOVED lines=8> */
.L_x_10299:
[----:B------:R-:W-:Y:S02]  /*1c150*/  IMAD.MOV.U32 R13, RZ, RZ, R4 ;  /* 0x000000ffff0d7224 */ /* 0x000fe400078e0004 */
[----:B------:R-:W-:Y:S02]  /*1c160*/  IMAD.MOV.U32 R12, RZ, RZ, 0x1 ;  /* 0x00000001ff0c7424 */ /* 0x000fe400078e00ff */
[----:B------:R-:W-:-:S07]  /*1c170*/  IMAD.MOV.U32 R2, RZ, RZ, R14 ;  /* 0x000000ffff027224 */ /* 0x000fce00078e000e */
[----:B------:R-:W-:Y:S05]  /*1c180*/  WARPSYNC.COLLECTIVE R15, `(.L_x_10300) ;  /* 0x000000000f087348 */ /* 0x000fea0003c00000 */
[----:B------:R0:W1:Y:S02]  /*1c190*/  SHFL.IDX P6, R14, R13, R12, R11 ;  /* 0x0000000c0d0e7389 */ /* 0x00006400000c000b */
[----:B01----:R-:W-:Y:S01]  /*1c1a0*/  ENDCOLLECTIVE ;  /* 0x000000000000791b */ /* 0x003fe20003800000 */
.L_x_10300:
        /* <DEDUP_REMOVED lines=11> */
.L_x_10301:
        /* <DEDUP_REMOVED lines=8> */
.L_x_10302:
        /* <DEDUP_REMOVED lines=9> */
.L_x_10303:
        /* <DEDUP_REMOVED lines=9> */
.L_x_10304:
        /* <DEDUP_REMOVED lines=9> */
.L_x_10305:
[----:B------:R-:W-:Y:S02]  /*1c490*/  IMAD.MOV.U32 R13, RZ, RZ, R4 ;  /* 0x000000ffff0d7224 */ /* 0x000fe400078e0004 */
[----:B------:R-:W-:Y:S02]  /*1c4a0*/  IMAD.MOV.U32 R12, RZ, RZ, 0x4 ;  /* 0x00000004ff0c7424 */ /* 0x000fe400078e00ff */
[----:B------:R-:W-:-:S07]  /*1c4b0*/  IMAD.MOV.U32 R2, RZ, RZ, R14 ;  /* 0x000000ffff027224 */ /* 0x000fce00078e000e */
[----:B------:R-:W-:Y:S05]  /*1c4c0*/  WARPSYNC.COLLECTIVE R15, `(.L_x_10306) ;  /* 0x000000000f087348 */ /* 0x000fea0003c00000 */
[----:B------:R0:W1:Y:S02]  /*1c4d0*/  SHFL.IDX P6, R14, R13, R12, R11 ;  /* 0x0000000c0d0e7389 */ /* 0x00006400000c000b */
[----:B01----:R-:W-:Y:S01]  /*1c4e0*/  ENDCOLLECTIVE ;  /* 0x000000000000791b */ /* 0x003fe20003800000 */
.L_x_10306:
        /* <DEDUP_REMOVED lines=11> */
.L_x_10307:
[----:B------:R-:W-:Y:S02]  /*1c5a0*/  IMAD.MOV.U32 R13, RZ, RZ, R4 ;  /* 0x000000ffff0d7224 */ /* 0x000fe400078e0004 */
[----:B------:R-:W-:Y:S02]  /*1c5b0*/  IMAD.MOV.U32 R12, RZ, RZ, 0x5 ;  /* 0x00000005ff0c7424 */ /* 0x000fe400078e00ff */
[----:B------:R-:W-:-:S07]  /*1c5c0*/  IMAD.MOV.U32 R2, RZ, RZ, R14 ;  /* 0x000000ffff027224 */ /* 0x000fce00078e000e */
[----:B------:R-:W-:Y:S05]  /*1c5d0*/  WARPSYNC.COLLECTIVE R15, `(.L_x_10308) ;  /* 0x000000000f087348 */ /* 0x000fea0003c00000 */
[----:B------:R0:W1:Y:S02]  /*1c5e0*/  SHFL.IDX P6, R14, R13, R12, R11 ;  /* 0x0000000c0d0e7389 */ /* 0x00006400000c000b */
[----:B01----:R-:W-:Y:S01]  /*1c5f0*/  ENDCOLLECTIVE ;  /* 0x000000000000791b */ /* 0x003fe20003800000 */
.L_x_10308:
        /* <DEDUP_REMOVED lines=11> */
.L_x_10309:
[----:B------:R-:W-:Y:S02]  /*1c6b0*/  IMAD.MOV.U32 R13, RZ, RZ, R4 ;  /* 0x000000ffff0d7224 */ /* 0x000fe400078e0004 */
[----:B------:R-:W-:Y:S02]  /*1c6c0*/  IMAD.MOV.U32 R12, RZ, RZ, 0x6 ;  /* 0x00000006ff0c7424 */ /* 0x000fe400078e00ff */
[----:B------:R-:W-:-:S07]  /*1c6d0*/  IMAD.MOV.U32 R2, RZ, RZ, R14 ;  /* 0x000000ffff027224 */ /* 0x000fce00078e000e */
[----:B------:R-:W-:Y:S05]  /*1c6e0*/  WARPSYNC.COLLECTIVE R15, `(.L_x_10310) ;  /* 0x000000000f087348 */ /* 0x000fea0003c00000 */
[----:B------:R0:W1:Y:S02]  /*1c6f0*/  SHFL.IDX P6, R14, R13, R12, R11 ;  /* 0x0000000c0d0e7389 */ /* 0x00006400000c000b */
[----:B01----:R-:W-:Y:S01]  /*1c700*/  ENDCOLLECTIVE ;  /* 0x000000000000791b */ /* 0x003fe20003800000 */
.L_x_10310:
        /* <DEDUP_REMOVED lines=11> */
.L_x_10311:
[----:B------:R-:W-:Y:S02]  /*1c7c0*/  IMAD.MOV.U32 R13, RZ, RZ, R4 ;  /* 0x000000ffff0d7224 */ /* 0x000fe400078e0004 */
[----:B------:R-:W-:Y:S02]  /*1c7d0*/  IMAD.MOV.U32 R12, RZ, RZ, 0x7 ;  /* 0x00000007ff0c7424 */ /* 0x000fe400078e00ff */
[----:B------:R-:W-:-:S07]  /*1c7e0*/  IMAD.MOV.U32 R2, RZ, RZ, R14 ;  /* 0x000000ffff027224 */ /* 0x000fce00078e000e */
[----:B------:R-:W-:Y:S05]  /*1c7f0*/  WARPSYNC.COLLECTIVE R15, `(.L_x_10312) ;  /* 0x000000000f087348 */ /* 0x000fea0003c00000 */
[----:B------:R0:W1:Y:S02]  /*1c800*/  SHFL.IDX P6, R14, R13, R12, R11 ;  /* 0x0000000c0d0e7389 */ /* 0x00006400000c000b */
[----:B01----:R-:W-:Y:S01]  /*1c810*/  ENDCOLLECTIVE ;  /* 0x000000000000791b */ /* 0x003fe20003800000 */
.L_x_10312:
        /* <DEDUP_REMOVED lines=11> */
.L_x_10313:
[----:B------:R-:W-:Y:S02]  /*1c8d0*/  IMAD.MOV.U32 R13, RZ, RZ, R8 ;  /* 0x000000ffff0d7224 */ /* 0x000fe400078e0008 */
[----:B------:R-:W-:Y:S02]  /*1c8e0*/  IMAD.MOV.U32 R12, RZ, RZ, RZ ;  /* 0x000000ffff0c7224 */ /* 0x000fe400078e00ff */
[----:B------:R-:W-:-:S07]  /*1c8f0*/  IMAD.MOV.U32 R9, RZ, RZ, R14 ;  /* 0x000000ffff097224 */ /* 0x000fce00078e000e */
[----:B------:R-:W-:Y:S05]  /*1c900*/  WARPSYNC.COLLECTIVE R15, `(.L_x_10314) ;  /* 0x000000000f087348 */ /* 0x000fea0003c00000 */
[----:B------:R0:W1:Y:S02]  /*1c910*/  SHFL.IDX P6, R14, R13, R12, R11 ;  /* 0x0000000c0d0e7389 */ /* 0x00006400000c000b */
[----:B01----:R-:W-:Y:S01]  /*1c920*/  ENDCOLLECTIVE ;  /* 0x000000000000791b */ /* 0x003fe20003800000 */
.L_x_10314:
        /* <DEDUP_REMOVED lines=11> */
.L_x_10315:
[----:B------:R-:W-:Y:S02]  /*1c9e0*/  IMAD.MOV.U32 R13, RZ, RZ, R8 ;  /* 0x000000ffff0d7224 */ /* 0x000fe400078e0008 */
[----:B------:R-:W-:Y:S02]  /*1c9f0*/  IMAD.MOV.U32 R12, RZ, RZ, 0x1 ;  /* 0x00000001ff0c7424 */ /* 0x000fe400078e00ff */
[----:B------:R-:W-:-:S07]  /*1ca00*/  IMAD.MOV.U32 R5, RZ, RZ, R14 ;  /* 0x000000ffff057224 */ /* 0x000fce00078e000e */
[----:B------:R-:W-:Y:S05]  /*1ca10*/  WARPSYNC.COLLECTIVE R15, `(.L_x_10316) ;  /* 0x000000000f087348 */ /* 0x000fea0003c00000 */
[----:B------:R0:W1:Y:S02]  /*1ca20*/  SHFL.IDX P6, R14, R13, R12, R11 ;  /* 0x0000000c0d0e7389 */ /* 0x00006400000c000b */
[----:B01----:R-:W-:Y:S01]  /*1ca30*/  ENDCOLLECTIVE ;  /* 0x000000000000791b */ /* 0x003fe20003800000 */
.L_x_10316:
        /* <DEDUP_REMOVED lines=11> */
.L_x_10317:
[----:B------:R-:W-:Y:S05]  /*1caf0*/  BRA `(.L_x_10318) ;  /* 0xffffff9c00247947 */ /* 0x000fea000383ffff */
.L_x_10164:
[----:B0-----:R0:W1:Y:S02]  /*1cb00*/  SYNCS.PHASECHK.TRANS64.TRYWAIT P2, [R0+URZ+0x22870], R3 ;  /* 0x02287003000075a7 */ /* 0x001064000804017f */
[----:B-1----:R-:W-:Y:S05]  /*1cb10*/  @!P2 NANOSLEEP.SYNCS 0x989680 ;  /* 0x009896800000a95d */ /* 0x002fea0003900000 */
[----:B------:R-:W1:Y:S02]  /*1cb20*/  @!P2 SYNCS.PHASECHK.TRANS64 P2, [R0+URZ+0x22870], R3 ;  /* 0x022870030000a5a7 */ /* 0x000e64000804007f */
[----:B-1----:R-:W-:Y:S05]  /*1cb30*/  @!P2 BRA `(.L_x_10164) ;  /* 0xfffffffc00f0a947 */ /* 0x002fea000383ffff */
[----:B------:R-:W-:Y:S05]  /*1cb40*/  BRA `(.L_x_10319) ;  /* 0xffffff9c00887947 */ /* 0x000fea000383ffff */
.L_x_10166:
[----:B0-----:R0:W1:Y:S02]  /*1cb50*/  SYNCS.PHASECHK.TRANS64.TRYWAIT P2, [R0+URZ+0x22860], R5 ;  /* 0x02286005000075a7 */ /* 0x001064000804017f */
[----:B-1----:R-:W-:Y:S05]  /*1cb60*/  @!P2 NANOSLEEP.SYNCS 0x989680 ;  /* 0x009896800000a95d */ /* 0x002fea0003900000 */
[----:B------:R-:W1:Y:S02]  /*1cb70*/  @!P2 SYNCS.PHASECHK.TRANS64 P2, [R0+URZ+0x22860], R5 ;  /* 0x022860050000a5a7 */ /* 0x000e64000804007f */
[----:B-1----:R-:W-:Y:S05]  /*1cb80*/  @!P2 BRA `(.L_x_10166) ;  /* 0xfffffffc00f0a947 */ /* 0x002fea000383ffff */
[----:B------:R-:W-:Y:S05]  /*1cb90*/  BRA `(.L_x_10320) ;  /* 0xffffff9c00987947 */ /* 0x000fea000383ffff */
.L_x_10174:
[----:B0-----:R0:W2:Y:S02]  /*1cba0*/  SYNCS.PHASECHK.TRANS64.TRYWAIT P1, [R2+URZ+0x22870], R3 ;  /* 0x02287003020075a7 */ /* 0x0010a4000802017f */
[----:B--2---:R-:W-:Y:S05]  /*1cbb0*/  @!P1 NANOSLEEP.SYNCS 0x989680 ;  /* 0x009896800000995d */ /* 0x004fea0003900000 */
[----:B------:R-:W2:Y:S02]  /*1cbc0*/  @!P1 SYNCS.PHASECHK.TRANS64 P1, [R2+URZ+0x22870], R3 ;  /* 0x02287003020095a7 */ /* 0x000ea4000802007f */
[----:B--2---:R-:W-:Y:S05]  /*1cbd0*/  @!P1 BRA `(.L_x_10174) ;  /* 0xfffffffc00f09947 */ /* 0x004fea000383ffff */
[----:B------:R-:W-:Y:S05]  /*1cbe0*/  BRA `(.L_x_10321) ;  /* 0xffffffa4008c7947 */ /* 0x000fea000383ffff */
.L_x_10176:
[----:B0-----:R0:W1:Y:S02]  /*1cbf0*/  SYNCS.PHASECHK.TRANS64.TRYWAIT P1, [R2+URZ+0x22860], R3 ;  /* 0x02286003020075a7 */ /* 0x001064000802017f */
[----:B-1----:R-:W-:Y:S05]  /*1cc00*/  @!P1 NANOSLEEP.SYNCS 0x989680 ;  /* 0x009896800000995d */ /* 0x002fea0003900000 */
[----:B------:R-:W1:Y:S02]  /*1cc10*/  @!P1 SYNCS.PHASECHK.TRANS64 P1, [R2+URZ+0x22860], R3 ;  /* 0x02286003020095a7 */ /* 0x000e64000802007f */
[----:B-1----:R-:W-:Y:S05]  /*1cc20*/  @!P1 BRA `(.L_x_10176) ;  /* 0xfffffffc00f09947 */ /* 0x002fea000383ffff */
[----:B------:R-:W-:Y:S05]  /*1cc30*/  BRA `(.L_x_10322) ;  /* 0xffffffa400987947 */ /* 0x000fea000383ffff */
.L_x_10190:
[----:B0-----:R0:W1:Y:S02]  /*1cc40*/  SYNCS.PHASECHK.TRANS64.TRYWAIT P0, [R5+URZ+0x22820], R0 ;  /* 0x02282000050075a7 */ /* 0x001064000800017f */
[----:B-1----:R-:W-:Y:S05]  /*1cc50*/  @!P0 NANOSLEEP.SYNCS 0x989680 ;  /* 0x009896800000895d */ /* 0x002fea0003900000 */
[----:B------:R-:W1:Y:S02]  /*1cc60*/  @!P0 SYNCS.PHASECHK.TRANS64 P0, [R5+URZ+0x22820], R0 ;  /* 0x02282000050085a7 */ /* 0x000e64000800007f */
[----:B-1----:R-:W-:Y:S05]  /*1cc70*/  @!P0 BRA `(.L_x_10190) ;  /* 0xfffffffc00f08947 */ /* 0x002fea000383ffff */
[----:B------:R-:W-:Y:S05]  /*1cc80*/  BRA `(.L_x_10323) ;  /* 0xffffffbc00987947 */ /* 0x000fea000383ffff */
.L_x_10191:
        /* <DEDUP_REMOVED lines=11> */
.L_x_10325:
[----:B------:R-:W-:Y:S05]  /*1cd40*/  BSYNC B0 ;  /* 0x0000000000007941 */ /* 0x000fea0003800000 */
.L_x_10324:
[----:B------:R-:W-:Y:S05]  /*1cd50*/  BRA `(.L_x_10326) ;  /* 0xffffffbc00807947 */ /* 0x000fea000383ffff */
.L_x_10194:
[----:B------:R-:W-:Y:S01]  /*1cd60*/  BSSY B1, `(.L_x_10327) ;  /* 0x0000006000017945 */ /* 0x000fe20003800000 */
[----:B------:R-:W-:-:S07]  /*1cd70*/  IMAD.MOV.U32 R15, RZ, RZ, -0x1 ;  /* 0xffffffffff0f7424 */ /* 0x000fce00078e00ff */
[----:B0-----:R-:W-:Y:S05]  /*1cd80*/  WARPSYNC.COLLECTIVE R15, `(.L_x_10328) ;  /* 0x000000000f0c7348 */ /* 0x001fea0003c00000 */
[----:B------:R-:W-:Y:S02]  /*1cd90*/  ELECT P6, UR62, PT ;  /* 0x00000000003e782f */ /* 0x000fe400038c0000 */
[----:B------:R-:W-:Y:S01]  /*1cda0*/  MOV R14, UR62 ;  /* 0x0000003e000e7c02 */ /* 0x000fe20008000f00 */
[----:B0-----:R-:W-:Y:S10]  /*1cdb0*/  ENDCOLLECTIVE ;  /* 0x000000000000791b */ /* 0x001ff40003800000 */
.L_x_10328:
[----:B------:R-:W-:Y:S05]  /*1cdc0*/  BSYNC B1 ;  /* 0x0000000000017941 */ /* 0x000fea0003800000 */
.L_x_10327:
[----:B------:R-:W-:Y:S05]  /*1cdd0*/  BRA `(.L_x_10329) ;  /* 0xffffffbc00787947 */ /* 0x000fea000383ffff */
.L_x_10196:
[----:B0-----:R0:W1:Y:S02]  /*1cde0*/  SYNCS.PHASECHK.TRANS64.TRYWAIT P1, [R3+URZ+0x22840], R2 ;  /* 0x02284002030075a7 */ /* 0x001064000802017f */
[----:B-1----:R-:W-:Y:S05]  /*1cdf0*/  @!P1 NANOSLEEP.SYNCS 0x989680 ;  /* 0x009896800000995d */ /* 0x002fea0003900000 */
[----:B------:R-:W1:Y:S02]  /*1ce00*/  @!P1 SYNCS.PHASECHK.TRANS64 P1, [R3+URZ+0x22840], R2 ;  /* 0x02284002030095a7 */ /* 0x000e64000802007f */
[----:B-1----:R-:W-:Y:S05]  /*1ce10*/  @!P1 BRA `(.L_x_10196) ;  /* 0xfffffffc00f09947 */ /* 0x002fea000383ffff */
[----:B------:R-:W-:Y:S05]  /*1ce20*/  BRA `(.L_x_10330) ;  /* 0xffffffbc00987947 */ /* 0x000fea000383ffff */
.L_x_10198:
[----:B-1----:R1:W2:Y:S02]  /*1ce30*/  SYNCS.PHASECHK.TRANS64.TRYWAIT P1, [R31+URZ+0x22840], R0 ;  /* 0x022840001f0075a7 */ /* 0x0022a4000802017f */
[----:B--2---:R-:W-:Y:S05]  /*1ce40*/  @!P1 NANOSLEEP.SYNCS 0x989680 ;  /* 0x009896800000995d */ /* 0x004fea0003900000 */
[----:B------:R-:W2:Y:S02]  /*1ce50*/  @!P1 SYNCS.PHASECHK.TRANS64 P1, [R31+URZ+0x22840], R0 ;  /* 0x022840001f0095a7 */ /* 0x000ea4000802007f */
[----:B--2---:R-:W-:Y:S05]  /*1ce60*/  @!P1 BRA `(.L_x_10198) ;  /* 0xfffffffc00f09947 */ /* 0x004fea000383ffff */
[----:B------:R-:W-:Y:S05]  /*1ce70*/  BRA `(.L_x_10331) ;  /* 0xffffffbc00a47947 */ /* 0x000fea000383ffff */
.L_x_10200:
[----:B--2---:R2:W3:Y:S02]  /*1ce80*/  SYNCS.PHASECHK.TRANS64.TRYWAIT P1, [R3+URZ+0x22860], R2 ;  /* 0x02286002030075a7 */ /* 0x0044e4000802017f */
[----:B---3--:R-:W-:Y:S05]  /*1ce90*/  @!P1 NANOSLEEP.SYNCS 0x989680 ;  /* 0x009896800000995d */ /* 0x008fea0003900000 */
[----:B------:R-:W3:Y:S02]  /*1cea0*/  @!P1 SYNCS.PHASECHK.TRANS64 P1, [R3+URZ+0x22860], R2 ;  /* 0x02286002030095a7 */ /* 0x000ee4000802007f */
[----:B---3--:R-:W-:Y:S05]  /*1ceb0*/  @!P1 BRA `(.L_x_10200) ;  /* 0xfffffffc00f09947 */ /* 0x008fea000383ffff */
[----:B------:R-:W-:Y:S05]  /*1cec0*/  BRA `(.L_x_10332) ;  /* 0xffffffbc00a07947 */ /* 0x000fea000383ffff */
.L_x_10202:
[----:B---3--:R3:W4:Y:S02]  /*1ced0*/  SYNCS.PHASECHK.TRANS64.TRYWAIT P1, [R31+URZ+0x22860], R0 ;  /* 0x022860001f0075a7 */ /* 0x008724000802017f */
[----:B----4-:R-:W-:Y:S05]  /*1cee0*/  @!P1 NANOSLEEP.SYNCS 0x989680 ;  /* 0x009896800000995d */ /* 0x010fea0003900000 */
[----:B------:R-:W4:Y:S02]  /*1cef0*/  @!P1 SYNCS.PHASECHK.TRANS64 P1, [R31+URZ+0x22860], R0 ;  /* 0x022860001f0095a7 */ /* 0x000f24000802007f */
[----:B----4-:R-:W-:Y:S05]  /*1cf00*/  @!P1 BRA `(.L_x_10202) ;  /* 0xfffffffc00f09947 */ /* 0x010fea000383ffff */
[----:B------:R-:W-:Y:S05]  /*1cf10*/  BRA `(.L_x_10333) ;  /* 0xffffffbc009c7947 */ /* 0x000fea000383ffff */
.L_x_10204:
[----:B----4-:R4:W0:Y:S02]  /*1cf20*/  SYNCS.PHASECHK.TRANS64.TRYWAIT P1, [R3+URZ+0x22880], R2 ;  /* 0x02288002030075a7 */ /* 0x010824000802017f */
[----:B0-----:R-:W-:Y:S05]  /*1cf30*/  @!P1 NANOSLEEP.SYNCS 0x989680 ;  /* 0x009896800000995d */ /* 0x001fea0003900000 */
[----:B------:R-:W0:Y:S02]  /*1cf40*/  @!P1 SYNCS.PHASECHK.TRANS64 P1, [R3+URZ+0x22880], R2 ;  /* 0x02288002030095a7 */ /* 0x000e24000802007f */
[----:B0-----:R-:W-:Y:S05]  /*1cf50*/  @!P1 BRA `(.L_x_10204) ;  /* 0xfffffffc00f09947 */ /* 0x001fea000383ffff */
[----:B------:R-:W-:Y:S05]  /*1cf60*/  BRA `(.L_x_10334) ;  /* 0xffffffbc00987947 */ /* 0x000fea000383ffff */
.L_x_10335:
        /* <DEDUP_REMOVED lines=9> */
.L_x_16291:


//--------------------- .text._ZN7cutlass13device_kernelIN5flash11enable_sm90INS1_16FlashAttnFwdSm90INS1_25CollectiveMainloopFwdSm90ILi2EN4cute5tupleIJNS5_1CILi1EEES8_S8_EEENS6_IJNS7_ILi128EEENS7_ILi160EEESA_EEELi128ENS_12float_e4m3_tEfNS_4arch4Sm90ELb1ELb0ELb1ELb1ELb1ELb1ELb0ELb1ELb1ELb1ELb1ELb0EEENS1_21CollectiveEpilogueFwdINS6_IJSA_SA_SB_EEES9_NS_10bfloat16_tESF_Li256ELb1ELb1ELb1ELb1EEENS1_36VarlenDynamicPersistentTileSchedulerILi128ELi160ELi256ELi128ELb1ELb1ELb1ELb1ELb1ELb1EEEEEEEEEvNT_6ParamsE --------------------------
	.section	.text._ZN7cutlass13device_kernelIN5flash11enable_sm90INS1_16FlashAttnFwdSm90INS1_25CollectiveMainloopFwdSm90ILi2EN4cute5tupleIJNS5_1CILi1EEES8_S8_EEENS6_IJNS7_ILi128EEENS7_ILi160EEESA_EEELi128ENS_12float_e4m3_tEfNS_4arch4Sm90ELb1ELb0ELb1ELb1ELb1ELb1ELb0ELb1ELb1ELb1ELb1ELb0EEENS1_21CollectiveEpilogueFwdINS6_IJSA_SA_SB_EEES9_NS_10bfloat16_tESF_Li256ELb1ELb1ELb1ELb1EEENS1_36VarlenDynamicPersistentTileSchedulerILi128ELi160ELi256ELi128ELb1ELb1ELb1ELb1ELb1ELb1EEEEEEEEEvNT_6ParamsE,"ax",@progbits
	.align	128
.text._ZN7cutlass13device_kernelIN5flash11enable_sm90INS1_16FlashAttnFwdSm90INS1_25CollectiveMainloopFwdSm90ILi2EN4cute5tupleIJNS5_1CILi1EEES8_S8_EEENS6_IJNS7_ILi128EEENS7_ILi160EEESA_EEELi128ENS_12float_e4m3_tEfNS_4arch4Sm90ELb1ELb0ELb1ELb1ELb1ELb1ELb0ELb1ELb1ELb1ELb1ELb0EEENS1_21CollectiveEpilogueFwdINS6_IJSA_SA_SB_EEES9_NS_10bfloat16_tESF_Li256ELb1ELb1ELb1ELb1EEENS1_36VarlenDynamicPersistentTileSchedulerILi128ELi160ELi256ELi128ELb1ELb1ELb1ELb1ELb1ELb1EEEEEEEEEvNT_6ParamsE:
        .type           _ZN7cutlass13device_kernelIN5flash11enable_sm90INS1_16FlashAttnFwdSm90INS1_25CollectiveMainloopFwdSm90ILi2EN4cute5tupleIJNS5_1CILi1EEES8_S8_EEENS6_IJNS7_ILi128EEENS7_ILi160EEESA_EEELi128ENS_12float_e4m3_tEfNS_4arch4Sm90ELb1ELb0ELb1ELb1ELb1ELb1ELb0ELb1ELb1ELb1ELb1ELb0EEENS1_21CollectiveEpilogueFwdINS6_IJSA_SA_SB_EEES9_NS_10bfloat16_tESF_Li256ELb1ELb1ELb1ELb1EEENS1_36VarlenDynamicPersistentTileSchedulerILi128ELi160ELi256ELi128ELb1ELb1ELb1ELb1ELb1ELb1EEEEEEEEEvNT_6ParamsE,@function
        .size           _ZN7cutlass13device_kernelIN5flash11enable_sm90INS1_16FlashAttnFwdSm90INS1_25CollectiveMainloopFwdSm90ILi2EN4cute5tupleIJNS5_1CILi1EEES8_S8_EEENS6_IJNS7_ILi128EEENS7_ILi160EEESA_EEELi128ENS_12float_e4m3_tEfNS_4arch4Sm90ELb1ELb0ELb1ELb1ELb1ELb1ELb0ELb1ELb1ELb1ELb1ELb0EEENS1_21CollectiveEpilogueFwdINS6_IJSA_SA_SB_EEES9_NS_10bfloat16_tESF_Li256ELb1ELb1ELb1ELb1EEENS1_36VarlenDynamicPersistentTileSchedulerILi128ELi160ELi256ELi128ELb1ELb1ELb1ELb1ELb1ELb1EEEEEEEEEvNT_6ParamsE,(.L_x_16292 - _ZN7cutlass13device_kernelIN5flash11enable_sm90INS1_16FlashAttnFwdSm90INS1_25CollectiveMainloopFwdSm90ILi2EN4cute5tupleIJNS5_1CILi1EEES8_S8_EEENS6_IJNS7_ILi128EEENS7_ILi160EEESA_EEELi128ENS_12float_e4m3_tEfNS_4arch4Sm90ELb1ELb0ELb1ELb1ELb1ELb1ELb0ELb1ELb1ELb1ELb1ELb0EEENS1_21CollectiveEpilogueFwdINS6_IJSA_SA_SB_EEES9_NS_10bfloat16_tESF_Li256ELb1ELb1ELb1ELb1EEENS1_36VarlenDynamicPersistentTileSchedulerILi128ELi160ELi256ELi128ELb1ELb1ELb1ELb1ELb1ELb1EEEEEEEEEvNT_6ParamsE)
        .other          _ZN7cutlass13device_kernelIN5flash11enable_sm90INS1_16FlashAttnFwdSm90INS1_25CollectiveMainloopFwdSm90ILi2EN4cute5tupleIJNS5_1CILi1EEES8_S8_EEENS6_IJNS7_ILi128EEENS7_ILi160EEESA_EEELi128ENS_12float_e4m3_tEfNS_4arch4Sm90ELb1ELb0ELb1ELb1ELb1ELb1ELb0ELb1ELb1ELb1ELb1ELb0EEENS1_21CollectiveEpilogueFwdINS6_IJSA_SA_SB_EEES9_NS_10bfloat16_tESF_Li256ELb1ELb1ELb1ELb1EEENS1_36VarlenDynamicPersistentTileSchedulerILi128ELi160ELi256ELi128ELb1ELb1ELb1ELb1ELb1ELb1EEEEEEEEEvNT_6ParamsE,@"STO_CUDA_ENTRY STV_DEFAULT"
_ZN7cutlass13device_kernelIN5flash11enable_sm90INS1_16FlashAttnFwdSm90INS1_25CollectiveMainloopFwdSm90ILi2EN4cute5tupleIJNS5_1CILi1EEES8_S8_EEENS6_IJNS7_ILi128EEENS7_ILi160EEESA_EEELi128ENS_12float_e4m3_tEfNS_4arch4Sm90ELb1ELb0ELb1ELb1ELb1ELb1ELb0ELb1ELb1ELb1ELb1ELb0EEENS1_21CollectiveEpilogueFwdINS6_IJSA_SA_SB_EEES9_NS_10bfloat16_tESF_Li256ELb1ELb1ELb1ELb1EEENS1_36VarlenDynamicPersistentTileSchedulerILi128ELi160ELi256ELi128ELb1ELb1ELb1ELb1ELb1ELb1EEEEEEEEEvNT_6ParamsE:
        /* <DEDUP_REMOVED lines=18> */
.L_x_10337:
[----:B------:R-:W-:Y:S05]  /*0120*/  BSYNC B0 ;  /* 0x0000000000007941 */ /* 0x000fea0003800000 */
.L_x_10336:
        /* <DEDUP_REMOVED lines=41> */
.L_x_10338:
        /* <DEDUP_REMOVED lines=22> */
.L_x_10339:
        /* <DEDUP_REMOVED lines=18> */
.L_x_10340:
        /* <DEDUP_REMOVED lines=22> */
.L_x_10341:
        /* <DEDUP_REMOVED lines=23> */
.L_x_10342:
[----:B0-----:R-:W-:Y:S01]  /*0910*/  UMOV UR4, 0x1 ;  /* 0x0000000100047882 */ /* 0x001fe20000000000 */
[----:B------:R-:W-:Y:S01]  /*0920*/  PLOP3.LUT P0, PT, PT, PT, UP0, 0x80, 0x0 ;  /* 0x000000000000781c */ /* 0x000fe20003f0f008 */
[----:B------:R-:W-:Y:S01]  /*0930*/  USEL UR4, UR4, 0x2, !UP0 ;  /* 0x0000000204047887 */ /* 0x000fe2000c000000 */
[----:B------:R-:W-:Y:S01]  /*0940*/  NOP ;  /* 0x0000000000007918 */ /* 0x000fe20000000000 */
[----:B------:R-:W-:Y:S04]  /*0950*/  BSSY B8, `(.L_x_10343) ;  /* 0x00028dc000087945 */ /* 0x000fe80003800000 */
[----:B------:R-:W-:-:S05]  /*0960*/  IMAD.U32 R3, RZ, RZ, UR4 ;  /* 0x00000004ff037e24 */ /* 0x000fca000f8e00ff */
[----:B------:R0:W-:Y:S01]  /*0970*/  STL [R1+0x4c], R3 ;  /* 0x00004c0301007387 */ /* 0x0001e20000100800 */
[----:B-1234-:R-:W-:Y:S06]  /*0980*/  BAR.SYNC.DEFER_BLOCKING 0x0 ;  /* 0x0000000000007b1d */ /* 0x01efec0000010000 */
[----:B------:R-:W-:Y:S05]  /*0990*/  @!P0 BRA `(.L_x_10344) ;  /* 0x000001f800fc8947 */ /* 0x000fea0003800000 */
.L_x_10345:
        /* <DEDUP_REMOVED lines=24> */
[----:B------:R-:W-:Y:S02]  /*0b20*/  CS2R R188, SRZ ;  /* 0x0000000000bc7805 */ /* 0x000fe4000001ff00 */
[----:B------:R-:W-:Y:S01]  /*0b30*/  CS2R R194, SRZ ;  /* 0x0000000000c27805 */ /* 0x000fe2000001ff00 */
[----:B------:R-:W1:Y:S02]  /*0b40*/  S2R R0, SR_TID.X ;  /* 0x0000000000007919 */ /* 0x000e640000002100 */
[----:B-1----:R-:W-:-:S05]  /*0b50*/  VIADD R16, R0, 0xffffff80 ;  /* 0xffffff8000107836 */ /* 0x002fca0000000000 */
[----:B------:R-:W-:Y:S02]  /*0b60*/  SHF.R.S32.HI R0, RZ, 0x1f, R16 ;  /* 0x0000001fff007819 */ /* 0x000fe40000011410 */
[----:B--2---:R-:W-:Y:S02]  /*0b70*/  R2UR UR4, R2 ;  /* 0x00000000020472ca */ /* 0x004fe400000e0000 */
[----:B------:R-:W-:-:S04]  /*0b80*/  LEA.HI R2, R0, R16, RZ, 0x7 ;  /* 0x0000001000027211 */ /* 0x000fc800078f38ff */
[----:B0-----:R-:W-:Y:S02]  /*0b90*/  LOP3.LUT R3, R2, 0xffffff80, RZ, 0xc0, !PT ;  /* 0xffffff8002037812 */ /* 0x001fe400078ec0ff */
[----:B------:R-:W-:-:S03]  /*0ba0*/  SHF.R.S32.HI R10, RZ, 0x7, R2 ;  /* 0x00000007ff0a7819 */ /* 0x000fc60000011402 */
[----:B------:R-:W-:Y:S02]  /*0bb0*/  IMAD.IADD R12, R16, 0x1, -R3 ;  /* 0x00000001100c7824 */ /* 0x000fe400078e0a03 */
[----:B------:R-:W-:-:S03]  /*0bc0*/  ULOP3.LUT UR4, UR4, 0x1, URZ, 0xfc, !UPT ;  /* 0x0000000104047892 */ /* 0x000fc6000f8efc3f */
[----:B------:R-:W-:-:S04]  /*0bd0*/  SHF.R.S32.HI R8, RZ, 0x1f, R12 ;  /* 0x0000001fff087819 */ /* 0x000fc8000001140c */
[CC--:B------:R-:W-:Y:S02]  /*0be0*/  LEA.HI R9, R8.reuse, R12.reuse, RZ, 0x2 ;  /* 0x0000000c08097211 */ /* 0x0c0fe400078f10ff */
[----:B------:R-:W-:Y:S02]  /*0bf0*/  LEA.HI R8, R8, R12, RZ, 0x5 ;  /* 0x0000000c08087211 */ /* 0x000fe400078f28ff */
[--C-:B------:R-:W-:Y:S02]  /*0c00*/  SHF.R.S32.HI R5, RZ, 0x2, R9.reuse ;  /* 0x00000002ff057819 */ /* 0x100fe40000011409 */
[----:B------:R-:W-:Y:S02]  /*0c10*/  SHF.R.S32.HI R4, RZ, 0x1f, R9 ;  /* 0x0000001fff047819 */ /* 0x000fe40000011409 */
[----:B------:R-:W-:Y:S02]  /*0c20*/  SHF.R.S32.HI R8, RZ, 0x5, R8 ;  /* 0x00000005ff087819 */ /* 0x000fe40000011408 */
[----:B------:R-:W-:-:S02]  /*0c30*/  LEA.HI R3, R4, R5, RZ, 0x3 ;  /* 0x0000000504037211 */ /* 0x000fc400078f18ff */
[CC--:B------:R-:W-:Y:S02]  /*0c40*/  LEA.HI R4, R0.reuse, R16.reuse, RZ, 0x4 ;  /* 0x0000001000047211 */ /* 0x0c0fe400078f20ff */
[----:B------:R-:W-:Y:S02]  /*0c50*/  LOP3.LUT R6, R3, 0xfffffff8, RZ, 0xc0, !PT ;  /* 0xfffffff803067812 */ /* 0x000fe400078ec0ff */
[----:B------:R-:W-:Y:S02]  /*0c60*/  LEA.HI R3, R0, R16, RZ, 0x5 ;  /* 0x0000001000037211 */ /* 0x000fe400078f28ff */
[----:B------:R-:W-:Y:S01]  /*0c70*/  SHF.R.S32.HI R7, RZ, 0x4, R4 ;  /* 0x00000004ff077819 */ /* 0x000fe20000011404 */
[----:B------:R-:W-:Y:S01]  /*0c80*/  IMAD.IADD R11, R5, 0x1, -R6 ;  /* 0x00000001050b7824 */ /* 0x000fe200078e0a06 */
[C---:B------:R-:W-:Y:S01]  /*0c90*/  LOP3.LUT R5, R4.reuse, 0x3fffff0, RZ, 0xc0, !PT ;  /* 0x03fffff004057812 */ /* 0x040fe200078ec0ff */
[----:B------:R-:W-:Y:S01]  /*0ca0*/  IMAD.SHL.U32 R3, R3, 0x20, RZ ;  /* 0x0000002003037824 */ /* 0x000fe200078e00ff */
[----:B------:R-:W-:Y:S01]  /*0cb0*/  LEA.HI R4, R4, R7, RZ, 0x1 ;  /* 0x0000000704047211 */ /* 0x000fe200078f08ff */
[----:B------:R-:W-:Y:S01]  /*0cc0*/  IMAD R11, R8, 0x10, R11 ;  /* 0x00000010080b7824 */ /* 0x000fe200078e020b */
[----:B------:R-:W-:-:S02]  /*0cd0*/  LEA.HI R6, R2, R10, RZ, 0x1 ;  /* 0x0000000a02067211 */ /* 0x000fc400078f08ff */
[----:B------:R-:W-:Y:S01]  /*0ce0*/  IADD3 R2, R16, -R5, RZ ;  /* 0x8000000510027210 */ /* 0x000fe20007ffe0ff */
[----:B------:R-:W-:Y:S01]  /*0cf0*/  IMAD.MOV.U32 R5, RZ, RZ, R13 ;  /* 0x000000ffff057224 */ /* 0x000fe200078e000d */
[----:B------:R-:W-:Y:S02]  /*0d00*/  LOP3.LUT R4, R4, 0x1ffffffe, RZ, 0xc0, !PT ;  /* 0x1ffffffe04047812 */ /* 0x000fe400078ec0ff */
[----:B------:R-:W-:Y:S02]  /*0d10*/  LOP3.LUT R205, R3, 0xfffffc00, RZ, 0xc0, !PT ;  /* 0xfffffc0003cd7812 */ /* 0x000fe400078ec0ff */
[----:B------:R-:W-:Y:S01]  /*0d20*/  LOP3.LUT R6, R6, 0x3fffffe, RZ, 0xc0, !PT ;  /* 0x03fffffe06067812 */ /* 0x000fe200078ec0ff */
[----:B------:R-:W-:Y:S01]  /*0d30*/  IMAD.IADD R4, R7, 0x1, -R4 ;  /* 0x0000000107047824 */ /* 0x000fe200078e0a04 */
[----:B------:R-:W-:Y:S01]  /*0d40*/  LOP3.LUT R9, R9, 0x7ffffffc, RZ, 0xc0, !PT ;  /* 0x7ffffffc09097812 */ /* 0x000fe200078ec0ff */
[----:B------:R-:W-:Y:S02]  /*0d50*/  IMAD R3, R2, 0x40, R205 ;  /* 0x0000004002037824 */ /* 0x000fe400078e02cd */
[----:B------:R-:W-:-:S02]  /*0d60*/  IMAD.IADD R6, R10, 0x1, -R6 ;  /* 0x000000010a067824 */ /* 0x000fc400078e0a06 */
[----:B------:R-:W-:Y:S02]  /*0d70*/  IMAD R2, R4, 0x8, R3 ;  /* 0x0000000804027824 */ /* 0x000fe400078e0203 */
[----:B------:R-:W-:Y:S01]  /*0d80*/  IMAD R8, R6, 0x40, R11 ;  /* 0x0000004006087824 */ /* 0x000fe200078e020b */
[----:B------:R-:W-:Y:S01]  /*0d90*/  MOV R6, R14 ;  /* 0x0000000e00067202 */ /* 0x000fe20000000f00 */
[----:B------:R-:W-:Y:S01]  /*0da0*/  IMAD.U32 R3, RZ, RZ, UR4 ;  /* 0x00000004ff037e24 */ /* 0x000fe2000f8e00ff */
[----:B------:R0:W-:Y:S01]  /*0db0*/  STL [R1+0x48], R2 ;  /* 0x0000480201007387 */ /* 0x0001e20000100800 */
[----:B------:R-:W-:Y:S01]  /*0dc0*/  UMOV UR4, URZ ;  /* 0x0000003f00047c82 */ /* 0x000fe20008000000 */
[----:B------:R-:W-:Y:S02]  /*0dd0*/  IMAD.IADD R9, R12, 0x1, -R9 ;  /* 0x000000010c097824 */ /* 0x000fe400078e0a09 */
[----:B------:R-:W-:Y:S01]  /*0de0*/  STL [R1+0x44], R8 ;  /* 0x0000440801007387 */ /* 0x000fe20000100800 */
[----:B------:R-:W-:-:S02]  /*0df0*/  IMAD.MOV.U32 R7, RZ, RZ, R15 ;  /* 0x000000ffff077224 */ /* 0x000fc400078e000f */
[----:B------:R-:W-:Y:S01]  /*0e00*/  IMAD.SHL.U32 R200, R9, 0x2, RZ ;  /* 0x0000000209c87824 */ /* 0x000fe200078e00ff */
[----:B------:R1:W-:Y:S01]  /*0e10*/  STL [R1+0x4], R3 ;  /* 0x0000040301007387 */ /* 0x0003e20000100800 */
[-C--:B0-----:R-:W-:Y:S02]  /*0e20*/  LEA.HI R2, R0, R16.reuse, RZ, 0x2 ;  /* 0x0000001000027211 */ /* 0x081fe400078f10ff */
[C---:B------:R-:W-:Y:S01]  /*0e30*/  VIADD R12, R200.reuse, 0x40 ;  /* 0x00000040c80c7836 */ /* 0x040fe20000000000 */
[C---:B------:R-:W-:Y:S01]  /*0e40*/  IADD3 R15, R200.reuse, 0x28, RZ ;  /* 0x00000028c80f7810 */ /* 0x040fe20007ffe0ff */
[C---:B------:R-:W-:Y:S01]  /*0e50*/  VIADD R20, R200.reuse, 0x20 ;  /* 0x00000020c8147836 */ /* 0x040fe20000000000 */
[--C-:B------:R-:W-:Y:S01]  /*0e60*/  SHF.R.S32.HI R191, RZ, 0x2, R2.reuse ;  /* 0x00000002ffbf7819 */ /* 0x100fe20000011402 */
[C---:B------:R-:W-:Y:S02]  /*0e70*/  VIADD R14, R200.reuse, 0x30 ;  /* 0x00000030c80e7836 */ /* 0x040fe40000000000 */
[----:B------:R-:W-:Y:S01]  /*0e80*/  VIADD R229, R200, 0x70 ;  /* 0x00000070c8e57836 */ /* 0x000fe20000000000 */
[----:B-1----:R-:W-:Y:S01]  /*0e90*/  LEA.HI R3, R0, R16, RZ, 0x3 ;  /* 0x0000001000037211 */ /* 0x002fe200078f18ff */
[C---:B------:R-:W-:Y:S01]  /*0ea0*/  VIADD R13, R191.reuse, 0x40 ;  /* 0x00000040bf0d7836 */ /* 0x040fe20000000000 */
[----:B------:R-:W-:Y:S01]  /*0eb0*/  LOP3.LUT R0, R2, 0xfffffffc, RZ, 0xc0, !PT ;  /* 0xfffffffc02007812 */ /* 0x000fe200078ec0ff */
[----:B------:R-:W-:Y:S01]  /*0ec0*/  VIADD R11, R191, 0x80 ;  /* 0x00000080bf0b7836 */ /* 0x000fe20000000000 */
[----:B------:R-:W-:Y:S01]  /*0ed0*/  SHF.R.S32.HI R2, RZ, 0x1f, R2 ;  /* 0x0000001fff027819 */ /* 0x000fe20000011402 */
[----:B------:R-:W-:Y:S01]  /*0ee0*/  IMAD.SHL.U32 R201, R13, 0x80, RZ ;  /* 0x000000800dc97824 */ /* 0x000fe200078e00ff */
[----:B------:R-:W-:Y:S01]  /*0ef0*/  LOP3.LUT R212, R3, 0xfffffff8, RZ, 0xc0, !PT ;  /* 0xfffffff803d47812 */ /* 0x000fe200078ec0ff */
[C---:B------:R-:W-:Y:S01]  /*0f00*/  IMAD.IADD R10, R16.reuse, 0x1, -R0 ;  /* 0x00000001100a7824 */ /* 0x040fe200078e0a00 */
[----:B------:R-:W-:Y:S01]  /*0f10*/  SHF.R.S32.HI R3, RZ, 0x3, R3 ;  /* 0x00000003ff037819 */ /* 0x000fe20000011403 */
[----:B------:R-:W-:Y:S01]  /*0f20*/  IMAD.SHL.U32 R202, R11, 0x80, RZ ;  /* 0x000000800bca7824 */ /* 0x000fe200078e00ff */
[----:B------:R-:W-:Y:S01]  /*0f30*/  SHF.R.S32.HI R3, RZ, 0x1f, R13 ;  /* 0x0000001fff037819 */ /* 0x000fe2000001140d */
[----:B------:R-:W-:Y:S01]  /*0f40*/  IMAD.IADD R212, R16, 0x1, -R212 ;  /* 0x0000000110d47824 */ /* 0x000fe200078e0ad4 */
[----:B------:R-:W-:Y:S01]  /*0f50*/  LEA.HI R2, R2, R191, RZ, 0x3 ;  /* 0x000000bf02027211 */ /* 0x000fe200078f18ff */
[C---:B------:R-:W-:Y:S01]  /*0f60*/  IMAD.SHL.U32 R22, R10.reuse, 0x8, RZ ;  /* 0x000000080a167824 */ /* 0x040fe200078e00ff */
[----:B------:R-:W-:Y:S01]  /*0f70*/  LEA.HI R0, R10, R10, RZ, 0x1 ;  /* 0x0000000a0a007211 */ /* 0x000fe200078f08ff */
[----:B------:R-:W-:Y:S01]  /*0f80*/  IMAD.SHL.U32 R203, R212, 0x8, RZ ;  /* 0x00000008d4cb7824 */ /* 0x000fe200078e00ff */
[----:B------:R-:W-:Y:S01]  /*0f90*/  LEA.HI R3, R3, R13, RZ, 0x3 ;  /* 0x0000000d03037211 */ /* 0x000fe200078f18ff */
[----:B------:R-:W-:Y:S01]  /*0fa0*/  VIADD R13, R200, 0x38 ;  /* 0x00000038c80d7836 */ /* 0x000fe20000000000 */
[----:B------:R-:W-:Y:S01]  /*0fb0*/  LOP3.LUT R2, R2, 0xfffffff8, RZ, 0xc0, !PT ;  /* 0xfffffff802027812 */ /* 0x000fe200078ec0ff */
[----:B------:R-:W-:Y:S01]  /*0fc0*/  VIADD R211, R203, 0x40 ;  /* 0x00000040cbd37836 */ /* 0x000fe20000000000 */
[----:B------:R-:W-:Y:S01]  /*0fd0*/  LOP3.LUT R0, R0, 0x1ffffffe, RZ, 0xc0, !PT ;  /* 0x1ffffffe00007812 */ /* 0x000fe200078ec0ff */
[----:B------:R-:W-:Y:S01]  /*0fe0*/  VIADD R228, R200, 0x78 ;  /* 0x00000078c8e47836 */ /* 0x000fe20000000000 */
[C---:B------:R-:W-:Y:S01]  /*0ff0*/  SHF.L.U32 R16, R10.reuse, 0x4, RZ ;  /* 0x000000040a107819 */ /* 0x040fe200000006ff */
[----:B------:R-:W-:Y:S01]  /*1000*/  IMAD.IADD R206, R191, 0x1, -R2 ;  /* 0x00000001bfce7824 */ /* 0x000fe200078e0a02 */
[----:B------:R-:W-:Y:S01]  /*1010*/  LOP3.LUT R201, R201, 0x380, RZ, 0xc0, !PT ;  /* 0x00000380c9c97812 */ /* 0x000fe200078ec0ff */
[----:B------:R-:W-:Y:S01]  /*1020*/  IMAD.IADD R0, R10, 0x1, -R0 ;  /* 0x000000010a007824 */ /* 0x000fe200078e0a00 */
[----:B------:R-:W-:Y:S01]  /*1030*/  SHF.L.U32 R3, R3, 0x7, RZ ;  /* 0x0000000703037819 */ /* 0x000fe200000006ff */
[----:B------:R-:W-:Y:S01]  /*1040*/  VIADD R19, R16, 0x40 ;  /* 0x0000004010137836 */ /* 0x000fe20000000000 */
[----:B------:R-:W-:Y:S01]  /*1050*/  SHF.R.S32.HI R2, RZ, 0x1f, R203 ;  /* 0x0000001fff027819 */ /* 0x000fe200000114cb */
[----:B------:R-:W-:Y:S01]  /*1060*/  IMAD R208, R0, 0x8, R8 ;  /* 0x0000000800d07824 */ /* 0x000fe200078e0208 */
[----:B------:R-:W-:Y:S01]  /*1070*/  SHF.R.U32.HI R10, RZ, 0x3, R201 ;  /* 0x00000003ff0a7819 */ /* 0x000fe200000116c9 */
[----:B------:R-:W-:Y:S01]  /*1080*/  IMAD.U32 R0, RZ, RZ, UR4 ;  /* 0x00000004ff007e24 */ /* 0x000fe2000f8e00ff */
[----:B------:R-:W-:Y:S01]  /*1090*/  LOP3.LUT R2, R201, 0x70, R16, 0xf8, !PT ;  /* 0x00000070c9027812 */ /* 0x000fe200078ef810 */
[----:B------:R-:W-:Y:S01]  /*10a0*/  VIADD R193, R22, 0x20 ;  /* 0x0000002016c17836 */ /* 0x000fe20000000000 */
[----:B------:R-:W-:Y:S01]  /*10b0*/  LOP3.LUT R207, R3, 0xfffffc00, RZ, 0xc0, !PT ;  /* 0xfffffc0003cf7812 */ /* 0x000fe200078ec0ff */
[----:B------:R-:W-:Y:S01]  /*10c0*/  VIADD R227, R200, 0x18 ;  /* 0x00000018c8e37836 */ /* 0x000fe20000000000 */
[----:B------:R-:W-:-:S02]  /*10d0*/  SHF.R.S32.HI R4, RZ, 0x1f, R11 ;  /* 0x0000001fff047819 */ /* 0x000fc4000001140b */
[----:B------:R-:W-:Y:S01]  /*10e0*/  LOP3.LUT R3, R207, R2, R10, 0xf6, !PT ;  /* 0x00000002cf037212 */ /* 0x000fe200078ef60a */
[----:B------:R-:W-:Y:S01]  /*10f0*/  VIADD R10, R200, 0x50 ;  /* 0x00000050c80a7836 */ /* 0x000fe20000000000 */
[----:B------:R-:W-:Y:S01]  /*1100*/  LEA.HI R4, R4, R11, RZ, 0x3 ;  /* 0x0000000b04047211 */ /* 0x000fe200078f18ff */
[----:B------:R-:W-:Y:S01]  /*1110*/  VIADD R11, R200, 0x48 ;  /* 0x00000048c80b7836 */ /* 0x000fe20000000000 */
[----:B------:R-:W-:Y:S01]  /*1120*/  SHF.R.S32.HI R9, RZ, 0x1f, R211 ;  /* 0x0000001fff097819 */ /* 0x000fe200000114d3 */
[----:B------:R-:W-:Y:S01]  /*1130*/  IMAD.IADD R2, R18, 0x1, R3 ;  /* 0x0000000112027824 */ /* 0x000fe200078e0203 */
[----:B------:R-:W-:Y:S01]  /*1140*/  SHF.R.S32.HI R3, RZ, 0x1f, R15 ;  /* 0x0000001fff037819 */ /* 0x000fe2000001140f */
[----:B------:R-:W-:Y:S01]  /*1150*/  IMAD.SHL.U32 R4, R4, 0x80, RZ ;  /* 0x0000008004047824 */ /* 0x000fe200078e00ff */
[----:B------:R-:W-:Y:S01]  /*1160*/  SHF.R.S32.HI R3, RZ, 0x1f, R12 ;  /* 0x0000001fff037819 */ /* 0x000fe2000001140c */
[----:B------:R-:W-:Y:S01]  /*1170*/  VIADD R9, R200, 0x58 ;  /* 0x00000058c8097836 */ /* 0x000fe20000000000 */
[----:B------:R0:W-:Y:S01]  /*1180*/  STL [R1+0x40], R2 ;  /* 0x0000400201007387 */ /* 0x0001e20000100800 */
[----:B------:R-:W-:-:S02]  /*1190*/  LOP3.LUT R202, R202, 0x380, RZ, 0xc0, !PT ;  /* 0x00000380caca7812 */ /* 0x000fc400078ec0ff */
[----:B------:R-:W-:Y:S01]  /*11a0*/  LOP3.LUT R209, R4, 0xfffffc00, RZ, 0xc0, !PT ;  /* 0xfffffc0004d17812 */ /* 0x000fe200078ec0ff */
[----:B------:R1:W-:Y:S01]  /*11b0*/  STL [R1+0x24], R0 ;  /* 0x0000240001007387 */ /* 0x0003e20000100800 */
[C---:B------:R-:W-:Y:S01]  /*11c0*/  VIADD R4, R200.reuse, 0x60 ;  /* 0x00000060c8047836 */ /* 0x040fe20000000000 */
[----:B------:R-:W-:Y:S02]  /*11d0*/  SHF.R.S32.HI R3, RZ, 0x1f, R9 ;  /* 0x0000001fff037819 */ /* 0x000fe40000011409 */
[----:B------:R-:W-:Y:S02]  /*11e0*/  SHF.R.S32.HI R17, RZ, 0x1f, R16 ;  /* 0x0000001fff117819 */ /* 0x000fe40000011410 */
[----:B0-----:R-:W-:Y:S02]  /*11f0*/  IADD3 R2, R200, 0x68, RZ ;  /* 0x00000068c8027810 */ /* 0x001fe40007ffe0ff */
        /* <DEDUP_REMOVED lines=9> */
[----:B-1----:R-:W-:-:S07]  /*1290*/  SHF.R.S32.HI R2, RZ, 0x1f, R228 ;  /* 0x0000001fff027819 */ /* 0x002fce00000114e4 */
.L_x_10539:
[----:B0123--:R-:W0:Y:S01]  /*12a0*/  LDC.64 R2, c[0x0][0xc88] ;  /* 0x00032200ff027b82 */ /* 0x00fe220000000a00 */
[----:B------:R-:W-:Y:S01]  /*12b0*/  ULDC.64 UR4, c[0x0][0x208] ;  /* 0x0000820000047ab9 */ /* 0x000fe20000000a00 */
[----:B0-----:R-:W-:-:S05]  /*12c0*/  IMAD.WIDE R2, R7, 0x4, R2 ;  /* 0x0000000407027825 */ /* 0x001fca00078e0202 */
[----:B------:R-:W2:Y:S01]  /*12d0*/  LDG.E R210, desc[UR4][R2.64] ;  /* 0x0000000402d27981 */ /* 0x000ea2000c1e1900 */
[----:B------:R-:W-:Y:S05]  /*12e0*/  YIELD ;  /* 0x0000000000007946 */ /* 0x000fea0003800000 */
[----:B------:R-:W-:Y:S01]  /*12f0*/  ULDC.64 UR4, c[0x0][0xa28] ;  /* 0x00028a0000047ab9 */ /* 0x000fe20000000a00 */
[----:B------:R-:W-:Y:S01]  /*1300*/  ULDC.64 UR8, c[0x0][0xa18] ;  /* 0x0002860000087ab9 */ /* 0x000fe20000000a00 */
[----:B------:R-:W-:Y:S01]  /*1310*/  ISETP.NE.U32.AND P1, PT, RZ, UR4, PT ;  /* 0x00000004ff007c0c */ /* 0x000fe2000bf25070 */
[----:B------:R-:W-:Y:S01]  /*1320*/  ULDC.64 UR6, c[0x0][0xa08] ;  /* 0x0002820000067ab9 */ /* 0x000fe20000000a00 */
[----:B------:R-:W-:Y:S01]  /*1330*/  IMAD.MOV.U32 R13, RZ, RZ, RZ ;  /* 0x000000ffff0d7224 */ /* 0x000fe200078e00ff */
[----:B------:R-:W-:Y:S01]  /*1340*/  ISETP.NE.U32.AND P0, PT, RZ, UR6, PT ;  /* 0x00000006ff007c0c */ /* 0x000fe2000bf05070 */
[----:B------:R-:W-:Y:S01]  /*1350*/  ULDC.64 UR10, c[0x0][0x208] ;  /* 0x00008200000a7ab9 */ /* 0x000fe20000000a00 */
[----:B------:R-:W-:Y:S01]  /*1360*/  ISETP.NE.AND.EX P1, PT, RZ, UR5, PT, P1 ;  /* 0x00000005ff007c0c */ /* 0x000fe2000bf25310 */
[----:B-----5:R-:W-:Y:S01]  /*1370*/  IMAD.MOV.U32 R29, RZ, RZ, RZ ;  /* 0x000000ffff1d7224 */ /* 0x020fe200078e00ff */
[----:B------:R-:W-:-:S02]  /*1380*/  ISETP.NE.AND.EX P0, PT, RZ, UR7, PT, P0 ;  /* 0x00000007ff007c0c */ /* 0x000fc4000bf05300 */
[----:B--2---:R-:W-:Y:S01]  /*1390*/  SHF.R.S32.HI R220, RZ, 0x1f, R210 ;  /* 0x0000001fffdc7819 */ /* 0x004fe200000114d2 */
[----:B------:R-:W-:-:S08]  /*13a0*/  IMAD.SHL.U32 R214, R210, 0x4, RZ ;  /* 0x00000004d2d67824 */ /* 0x000fd000078e00ff */
[C---:B------:R-:W-:Y:S02]  /*13b0*/  @P1 LEA R8, P2, R210.reuse, UR4, 0x2 ;  /* 0x00000004d2081c11 */ /* 0x040fe4000f8410ff */
[C-C-:B------:R-:W-:Y:S02]  /*13c0*/  SHF.L.U64.HI R219, R210.reuse, 0x2, R220.reuse ;  /* 0x00000002d2db7819 */ /* 0x140fe400000102dc */
[----:B------:R-:W-:Y:S02]  /*13d0*/  @P1 LEA.HI.X R9, R210, UR5, R220, 0x2, P2 ;  /* 0x00000005d2091c11 */ /* 0x000fe400090f14dc */
[----:B------:R-:W-:Y:S01]  /*13e0*/  ISETP.NE.U32.AND P2, PT, RZ, UR8, PT ;  /* 0x00000008ff007c0c */ /* 0x000fe2000bf45070 */
[----:B------:R-:W-:Y:S01]  /*13f0*/  ULDC UR4, c[0x0][0x288] ;  /* 0x0000a20000047ab9 */ /* 0x000fe20000000800 */
[----:B------:R-:W-:Y:S01]  /*1400*/  IADD3 R10, P3, R214, UR6, RZ ;  /* 0x00000006d60a7c10 */ /* 0x000fe2000ff7e0ff */
[----:B------:R0:W5:Y:S01]  /*1410*/  @P1 LDG.E R13, desc[UR10][R8.64] ;  /* 0x0000000a080d1981 */ /* 0x000162000c1e1900 */
[----:B------:R-:W-:-:S02]  /*1420*/  ISETP.NE.AND.EX P2, PT, RZ, UR9, PT, P2 ;  /* 0x00000009ff007c0c */ /* 0x000fc4000bf45320 */
[----:B------:R-:W-:Y:S01]  /*1430*/  MOV R198, UR4 ;  /* 0x0000000400c67c02 */ /* 0x000fe20008000f00 */
[----:B------:R-:W-:Y:S01]  /*1440*/  ULDC.64 UR4, c[0x0][0x418] ;  /* 0x0001060000047ab9 */ /* 0x000fe20000000a00 */
[----:B------:R-:W-:Y:S01]  /*1450*/  IADD3.X R11, R219, UR7, RZ, P3, !PT ;  /* 0x00000007db0b7c10 */ /* 0x000fe20009ffe4ff */
[----:B------:R-:W-:-:S03]  /*1460*/  UISETP.NE.U32.AND UP0, UPT, UR4, URZ, UPT ;  /* 0x0000003f0400728c */ /* 0x000fc6000bf05070 */
[----:B------:R-:W-:Y:S01]  /*1470*/  ULDC UR4, c[0x0][0x424] ;  /* 0x0001090000047ab9 */ /* 0x000fe20000000800 */
[----:B------:R-:W-:Y:S01]  /*1480*/  UISETP.NE.AND.EX UP0, UPT, UR5, URZ, UPT, UP0 ;  /* 0x0000003f0500728c */ /* 0x000fe2000bf05300 */
[----:B------:R0:W5:Y:S02]  /*1490*/  @P0 LDG.E R29, desc[UR10][R10.64] ;  /* 0x0000000a0a1d0981 */ /* 0x000164000c1e1900 */
[----:B------:R-:W-:Y:S01]  /*14a0*/  ULDC UR5, c[0x0][0x2f0] ;  /* 0x0000bc0000057ab9 */ /* 0x000fe20000000800 */
[----:B------:R-:W-:Y:S01]  /*14b0*/  USEL UR4, UR4, 0x1, UP0 ;  /* 0x0000000104047887 */ /* 0x000fe20008000000 */
[----:B------:R-:W-:-:S03]  /*14c0*/  @P2 IADD3 R2, P1, R214, UR8, RZ ;  /* 0x00000008d6022c10 */ /* 0x000fc6000ff3e0ff */
[----:B------:R-:W-:Y:S01]  /*14d0*/  UIMAD UR4, UR4, UR5, URZ ;  /* 0x00000005040472a4 */ /* 0x000fe2000f8e023f */
[----:B------:R-:W-:Y:S02]  /*14e0*/  @P2 IADD3.X R3, R219, UR9, RZ, P1, !PT ;  /* 0x00000009db032c10 */ /* 0x000fe40008ffe4ff */
[----:B------:R-:W-:Y:S02]  /*14f0*/  ULDC UR5, c[0x0][0x348] ;  /* 0x0000d20000057ab9 */ /* 0x000fe40000000800 */
[----:B------:R-:W-:Y:S01]  /*1500*/  IMAD.U32 R58, RZ, RZ, UR5 ;  /* 0x00000005ff3a7e24 */ /* 0x000fe2000f8e00ff */
[----:B------:R0:W5:Y:S01]  /*1510*/  @P2 LDG.E R198, desc[UR10][R2.64] ;  /* 0x0000000a02c62981 */ /* 0x000162000c1e1900 */
[----:B------:R-:W-:Y:S01]  /*1520*/  IMAD.U32 R28, RZ, RZ, UR4 ;  /* 0x00000004ff1c7e24 */ /* 0x000fe2000f8e00ff */
[----:B----4-:R-:W-:Y:S06]  /*1530*/  @P2 BRA `(.L_x_10347) ;  /* 0x0000000000282947 */ /* 0x010fec0003800000 */
[----:B------:R-:W-:Y:S02]  /*1540*/  ULDC.64 UR4, c[0x0][0xa00] ;  /* 0x0002800000047ab9 */ /* 0x000fe40000000a00 */
[----:B------:R-:W-:-:S04]  /*1550*/  ISETP.NE.U32.AND P1, PT, RZ, UR4, PT ;  /* 0x00000004ff007c0c */ /* 0x000fc8000bf25070 */
[----:B------:R-:W-:-:S13]  /*1560*/  ISETP.NE.AND.EX P1, PT, RZ, UR5, PT, P1 ;  /* 0x00000005ff007c0c */ /* 0x000fda000bf25310 */
[----:B------:R-:W-:Y:S05]  /*1570*/  @!P1 BRA `(.L_x_10347) ;  /* 0x0000000000189947 */ /* 0x000fea0003800000 */
[----:B0-----:R-:W0:Y:S01]  /*1580*/  LDC.64 R2, c[0x0][0xa00] ;  /* 0x00028000ff027b82 */ /* 0x001e220000000a00 */
[----:B------:R-:W-:Y:S01]  /*1590*/  ULDC.64 UR4, c[0x0][0x208] ;  /* 0x0000820000047ab9 */ /* 0x000fe20000000a00 */
[----:B0-----:R-:W-:-:S05]  /*15a0*/  IMAD.WIDE R2, R210, 0x4, R2 ;  /* 0x00000004d2027825 */ /* 0x001fca00078e0202 */
[----:B-----5:R-:W2:Y:S04]  /*15b0*/  LDG.E R198, desc[UR4][R2.64] ;  /* 0x0000000402c67981 */ /* 0x020ea8000c1e1900 */
[----:B------:R-:W2:Y:S02]  /*15c0*/  LDG.E R7, desc[UR4][R2.64+0x4] ;  /* 0x0000040402077981 */ /* 0x000ea4000c1e1900 */
[----:B--2---:R-:W-:-:S07]  /*15d0*/  IMAD.IADD R198, R7, 0x1, -R198 ;  /* 0x0000000107c67824 */ /* 0x004fce00078e0ac6 */
.L_x_10347:
[----:B------:R-:W-:Y:S01]  /*15e0*/  ULDC.64 UR4, c[0x0][0xa20] ;  /* 0x0002880000047ab9 */ /* 0x000fe20000000a00 */
[C---:B0-----:R-:W-:Y:S02]  /*15f0*/  LOP3.LUT R2, R6.reuse, 0xff000000, RZ, 0xc0, !PT ;  /* 0xff00000006027812 */ /* 0x041fe400078ec0ff */
[----:B------:R-:W-:Y:S02]  /*1600*/  ISETP.NE.U32.AND P1, PT, RZ, UR4, PT ;  /* 0x00000004ff007c0c */ /* 0x000fe4000bf25070 */
[C---:B------:R-:W-:Y:S02]  /*1610*/  LOP3.LUT R0, R6.reuse, 0xff0000, RZ, 0xc0, !PT ;  /* 0x00ff000006007812 */ /* 0x040fe400078ec0ff */
[----:B------:R-:W-:Y:S02]  /*1620*/  ISETP.NE.AND.EX P1, PT, RZ, UR5, PT, P1 ;  /* 0x00000005ff007c0c */ /* 0x000fe4000bf25310 */
[----:B------:R-:W-:Y:S02]  /*1630*/  SHF.R.U32.HI R3, RZ, 0x8, R2 ;  /* 0x00000008ff037819 */ /* 0x000fe40000011602 */
[----:B------:R-:W-:-:S02]  /*1640*/  LOP3.LUT R192, R6, 0xffff, RZ, 0xc0, !PT ;  /* 0x0000ffff06c07812 */ /* 0x000fc400078ec0ff */
[----:B------:R-:W-:-:S07]  /*1650*/  LEA.HI R213, R0, R3, RZ, 0x10 ;  /* 0x0000000300d57211 */ /* 0x000fce00078f80ff */
[----:B------:R-:W-:Y:S05]  /*1660*/  @!P1 BRA `(.L_x_10348) ;  /* 0x0000000000149947 */ /* 0x000fea0003800000 */
[----:B------:R-:W-:Y:S01]  /*1670*/  IADD3 R2, P0, R214, UR4, RZ ;  /* 0x00000004d6027c10 */ /* 0x000fe2000ff1e0ff */
[----:B------:R-:W-:-:S03]  /*1680*/  ULDC.64 UR6, c[0x0][0x208] ;  /* 0x0000820000067ab9 */ /* 0x000fc60000000a00 */
[----:B------:R-:W-:-:S05]  /*1690*/  IADD3.X R3, R219, UR5, RZ, P0, !PT ;  /* 0x00000005db037c10 */ /* 0x000fca00087fe4ff */
[----:B------:R0:W5:Y:S01]  /*16a0*/  LDG.E R28, desc[UR6][R2.64] ;  /* 0x00000006021c7981 */ /* 0x000162000c1e1900 */
[----:B------:R-:W-:Y:S05]  /*16b0*/  BRA `(.L_x_10349) ;  /* 0x0000000000147947 */ /* 0x000fea0003800000 */
.L_x_10348:
[----:B------:R-:W-:Y:S05]  /*16c0*/  @!P0 BRA `(.L_x_10349) ;  /* 0x0000000000108947 */ /* 0x000fea0003800000 */
[----:B------:R-:W-:Y:S02]  /*16d0*/  ULDC.64 UR4, c[0x0][0x208] ;  /* 0x0000820000047ab9 */ /* 0x000fe40000000a00 */
[----:B------:R-:W2:Y:S04]  /*16e0*/  LDG.E R3, desc[UR4][R10.64] ;  /* 0x000000040a037981 */ /* 0x000ea8000c1e1900 */
[----:B------:R-:W2:Y:S02]  /*16f0*/  LDG.E R28, desc[UR4][R10.64+0x4] ;  /* 0x000004040a1c7981 */ /* 0x000ea4000c1e1900 */
[----:B--2---:R-:W-:-:S07]  /*1700*/  IMAD.IADD R28, R28, 0x1, -R3 ;  /* 0x000000011c1c7824 */ /* 0x004fce00078e0a03 */
.L_x_10349:
[----:B------:R-:W-:Y:S01]  /*1710*/  ULDC.64 UR4, c[0x0][0xa10] ;  /* 0x0002840000047ab9 */ /* 0x000fe20000000a00 */
[----:B------:R-:W-:Y:S01]  /*1720*/  ULDC.64 UR6, c[0x0][0x208] ;  /* 0x0000820000067ab9 */ /* 0x000fe20000000a00 */
[----:B------:R-:W-:Y:S01]  /*1730*/  ISETP.NE.U32.AND P0, PT, RZ, UR4, PT ;  /* 0x00000004ff007c0c */ /* 0x000fe2000bf05070 */
[----:B------:R-:W1:Y:S03]  /*1740*/  LDC R4, c[0x0][0x448] ;  /* 0x00011200ff047b82 */ /* 0x000e660000000800 */
[----:B------:R-:W-:Y:S01]  /*1750*/  ISETP.NE.AND.EX P0, PT, RZ, UR5, PT, P0 ;  /* 0x00000005ff007c0c */ /* 0x000fe2000bf05300 */
[----:B------:R-:W-:-:S12]  /*1760*/  ULDC.64 UR4, c[0x0][0xa30] ;  /* 0x00028c0000047ab9 */ /* 0x000fd80000000a00 */
[----:B0-----:R-:W0:Y:S02]  /*1770*/  @P0 LDC.64 R2, c[0x0][0xa10] ;  /* 0x00028400ff020b82 */ /* 0x001e240000000a00 */
[----:B0-----:R-:W-:-:S05]  /*1780*/  @P0 IMAD.WIDE R2, R210, 0x4, R2 ;  /* 0x00000004d2020825 */ /* 0x001fca00078e0202 */
[----:B------:R-:W2:Y:S04]  /*1790*/  @P0 LDG.E R0, desc[UR6][R2.64] ;  /* 0x0000000602000981 */ /* 0x000ea8000c1e1900 */
[----:B------:R0:W2:Y:S01]  /*17a0*/  @P0 LDG.E R9, desc[UR6][R2.64+0x4] ;  /* 0x0000040602090981 */ /* 0x0000a2000c1e1900 */
[----:B------:R-:W-:Y:S01]  /*17b0*/  ISETP.NE.U32.AND P1, PT, RZ, UR4, PT ;  /* 0x00000004ff007c0c */ /* 0x000fe2000bf25070 */
[----:B-----5:R-:W-:-:S03]  /*17c0*/  IMAD.MOV.U32 R24, RZ, RZ, R28 ;  /* 0x000000ffff187224 */ /* 0x020fc600078e001c */
[----:B------:R-:W-:-:S13]  /*17d0*/  ISETP.NE.AND.EX P1, PT, RZ, UR5, PT, P1 ;  /* 0x00000005ff007c0c */ /* 0x000fda000bf25310 */
[----:B------:R-:W-:-:S04]  /*17e0*/  @P1 IADD3 R6, P2, R214, UR4, RZ ;  /* 0x00000004d6061c10 */ /* 0x000fc8000ff5e0ff */
[----:B------:R-:W-:-:S05]  /*17f0*/  @P1 IADD3.X R7, R219, UR5, RZ, P2, !PT ;  /* 0x00000005db071c10 */ /* 0x000fca00097fe4ff */
[----:B------:R3:W5:Y:S01]  /*1800*/  @P1 LDG.E R24, desc[UR6][R6.64] ;  /* 0x0000000606181981 */ /* 0x000762000c1e1900 */
[----:B-1----:R-:W-:Y:S01]  /*1810*/  ISETP.NE.AND P1, PT, R4, 0x1, PT ;  /* 0x000000010400780c */ /* 0x002fe20003f25270 */
[----:B------:R-:W-:Y:S01]  /*1820*/  IMAD.SHL.U32 R197, R5, 0x80, RZ ;  /* 0x0000008005c57824 */ /* 0x000fe200078e00ff */
[----:B------:R-:W-:Y:S01]  /*1830*/  BSSY B0, `(.L_x_10350) ;  /* 0x0000035000007945 */ /* 0x000fe20003800000 */
[----:B------:R-:W-:Y:S01]  /*1840*/  IMAD.IADD R13, R28, 0x1, -R13 ;  /* 0x000000011c0d7824 */ /* 0x000fe200078e0a0d */
[----:B------:R-:W-:Y:S01]  /*1850*/  LOP3.LUT R226, R213, 0xff, RZ, 0xc0, !PT ;  /* 0x000000ffd5e27812 */ /* 0x000fe200078ec0ff */
[----:B0-----:R-:W-:Y:S01]  /*1860*/  VIADD R2, R197, 0x7f ;  /* 0x0000007fc5027836 */ /* 0x001fe20000000000 */
[----:B------:R-:W-:-:S07]  /*1870*/  SHF.R.U32.HI R213, RZ, 0x10, R213 ;  /* 0x00000010ffd57819 */ /* 0x000fce00000116d5 */
[----:B------:R-:W0:Y:S08]  /*1880*/  @P1 LDC R11, c[0x0][0x44c] ;  /* 0x00011300ff0b1b82 */ /* 0x000e300000000800 */
[----:B------:R-:W1:Y:S01]  /*1890*/  @P1 LDC R3, c[0x0][0x450] ;  /* 0x00011400ff031b82 */ /* 0x000e620000000800 */
[----:B--2---:R-:W-:Y:S01]  /*18a0*/  @P0 IADD3 R58, -R0, R9, RZ ;  /* 0x00000009003a0210 */ /* 0x004fe20007ffe1ff */
[----:B0-----:R-:W-:-:S04]  /*18b0*/  @P1 IMAD.HI.U32 R0, R2, R11, RZ ;  /* 0x0000000b02001227 */ /* 0x001fc800078e00ff */
[----:B------:R-:W-:Y:S01]  /*18c0*/  IMAD.IADD R199, R13, 0x1, R58 ;  /* 0x000000010dc77824 */ /* 0x000fe200078e023a */
[----:B-1----:R-:W-:-:S03]  /*18d0*/  @P1 SHF.R.U32.HI R2, RZ, R3, R0 ;  /* 0x00000003ff021219 */ /* 0x002fc60000011600 */
[C---:B------:R-:W-:Y:S01]  /*18e0*/  VIADD R0, R199.reuse, 0x9f ;  /* 0x0000009fc7007836 */ /* 0x040fe20000000000 */
[----:B------:R-:W-:-:S03]  /*18f0*/  IADD3 R27, R199, 0xa0, -R198 ;  /* 0x000000a0c71b7810 */ /* 0x000fc60007ffe8c6 */
[----:B------:R-:W-:-:S04]  /*1900*/  IMAD.HI R0, R0, 0x66666667, RZ ;  /* 0x6666666700007827 */ /* 0x000fc800078e02ff */
[----:B------:R-:W-:Y:S01]  /*1910*/  IMAD.IADD R2, R27, 0x1, R2 ;  /* 0x000000011b027824 */ /* 0x000fe200078e0202 */
[----:B------:R-:W-:-:S03]  /*1920*/  SHF.R.U32.HI R3, RZ, 0x1f, R0 ;  /* 0x0000001fff037819 */ /* 0x000fc60000011600 */
[----:B------:R-:W-:Y:S01]  /*1930*/  IMAD.HI R2, R2, 0x66666667, RZ ;  /* 0x6666666702027827 */ /* 0x000fe200078e02ff */
[----:B------:R-:W-:-:S03]  /*1940*/  LEA.HI.SX32 R26, R0, R3, 0x1a ;  /* 0x00000003001a7211 */ /* 0x000fc600078fd2ff */
[----:B------:R-:W-:Y:S01]  /*1950*/  IMAD.MOV.U32 R3, RZ, RZ, RZ ;  /* 0x000000ffff037224 */ /* 0x000fe200078e00ff */
[----:B------:R-:W-:-:S04]  /*1960*/  SHF.R.U32.HI R5, RZ, 0x1f, R2 ;  /* 0x0000001fff057819 */ /* 0x000fc80000011602 */
[----:B------:R-:W-:-:S04]  /*1970*/  LEA.HI.SX32 R5, R2, R5, 0x1a ;  /* 0x0000000502057211 */ /* 0x000fc800078fd2ff */
[----:B---3--:R-:W-:-:S04]  /*1980*/  VIMNMX R6, R26, R5, PT ;  /* 0x000000051a067248 */ /* 0x008fc80003fe0100 */
[----:B------:R-:W-:-:S13]  /*1990*/  ISETP.GE.AND P0, PT, R6, 0x1, PT ;  /* 0x000000010600780c */ /* 0x000fda0003f06270 */
[----:B------:R-:W-:Y:S05]  /*19a0*/  @!P0 BRA `(.L_x_10351) ;  /* 0x0000000000748947 */ /* 0x000fea0003800000 */
[----:B------:R-:W-:Y:S01]  /*19b0*/  ISETP.NE.AND P0, PT, R213, RZ, PT ;  /* 0x000000ffd500720c */ /* 0x000fe20003f05270 */
[----:B------:R-:W-:-:S03]  /*19c0*/  ULDC UR4, c[0x0][0x9f0] ;  /* 0x00027c0000047ab9 */ /* 0x000fc60000000800 */
[----:B------:R-:W-:-:S04]  /*19d0*/  SEL R9, R213, UR4, P0 ;  /* 0x00000004d5097c07 */ /* 0x000fc80008000000 */
        /* <DEDUP_REMOVED lines=26> */
.L_x_10351:
[----:B------:R-:W-:Y:S05]  /*1b80*/  BSYNC B0 ;  /* 0x0000000000007941 */ /* 0x000fea0003800000 */
.L_x_10350:
        /* <DEDUP_REMOVED lines=8> */
[----:B------:R-:W-:-:S04]  /*1c10*/  SHF.R.U32.HI R25, RZ, 0x7, R3 ;  /* 0x00000007ff197819 */ /* 0x000fc80000011603 */
[----:B------:R-:W-:-:S07]  /*1c20*/  MOV R2, R25 ;  /* 0x0000001900027202 */ /* 0x000fce0000000f00 */
        /* <DEDUP_REMOVED lines=26> */
[----:B-1---5:R-:W-:Y:S05]  /*1dd0*/  CALL.ABS.NOINC R14 ;  /* 0x000000000e007343 */ /* 0x022fea0003c00000 */
.L_x_10354:
[----:B------:R-:W-:Y:S05]  /*1de0*/  BSYNC B6 ;  /* 0x0000000000067941 */ /* 0x000fea0003800000 */
.L_x_10353:
        /* <DEDUP_REMOVED lines=20> */
.L_x_10356:
[----:B------:R-:W-:Y:S05]  /*1f30*/  BSYNC B6 ;  /* 0x0000000000067941 */ /* 0x000fea0003800000 */
.L_x_10355:
[----:B------:R-:W-:Y:S01]  /*1f40*/  ULDC.64 UR4, c[0x0][0x9f8] ;  /* 0x00027e0000047ab9 */ /* 0x000fe20000000a00 */
[----:B------:R-:W-:Y:S01]  /*1f50*/  IMAD.MOV.U32 R85, RZ, RZ, R210 ;  /* 0x000000ffff557224 */ /* 0x000fe200078e00d2 */
[----:B------:R-:W-:Y:S01]  /*1f60*/  ISETP.NE.U32.AND P0, PT, RZ, UR4, PT ;  /* 0x00000004ff007c0c */ /* 0x000fe2000bf05070 */
[----:B------:R-:W-:Y:S01]  /*1f70*/  ULDC.64 UR6, c[0x0][0x208] ;  /* 0x0000820000067ab9 */ /* 0x000fe20000000a00 */
[----:B------:R-:W0:Y:S02]  /*1f80*/  LDC.64 R50, c[0x0][0x3f8] ;  /* 0x0000fe00ff327b82 */ /* 0x000e240000000a00 */
[----:B------:R-:W-:-:S06]  /*1f90*/  ISETP.NE.AND.EX P0, PT, RZ, UR5, PT, P0 ;  /* 0x00000005ff007c0c */ /* 0x000fcc000bf05300 */
[----:B------:R-:W1:Y:S07]  /*1fa0*/  LDC R71, c[0x0][0x3f4] ;  /* 0x0000fd00ff477b82 */ /* 0x000e6e0000000800 */
[----:B------:R-:W-:Y:S01]  /*1fb0*/  @P0 IADD3 R4, P1, R214, UR4, RZ ;  /* 0x00000004d6040c10 */ /* 0x000fe2000ff3e0ff */
[----:B------:R-:W2:Y:S03]  /*1fc0*/  LDC.64 R56, c[0x0][0x408] ;  /* 0x00010200ff387b82 */ /* 0x000ea60000000a00 */
[----:B------:R-:W-:-:S05]  /*1fd0*/  @P0 IADD3.X R5, R219, UR5, RZ, P1, !PT ;  /* 0x00000005db050c10 */ /* 0x000fca0008ffe4ff */
[----:B------:R3:W4:Y:S01]  /*1fe0*/  @P0 LDG.E R85, desc[UR6][R4.64] ;  /* 0x0000000604550981 */ /* 0x000722000c1e1900 */
[----:B------:R-:W-:Y:S01]  /*1ff0*/  SHF.R.S32.HI R3, RZ, 0x1f, R191 ;  /* 0x0000001fff037819 */ /* 0x000fe200000114bf */
[----:B------:R-:W-:Y:S01]  /*2000*/  IMAD.SHL.U32 R79, R206, 0x80, RZ ;  /* 0x00000080ce4f7824 */ /* 0x000fe200078e00ff */
[----:B------:R-:W-:Y:S01]  /*2010*/  SHF.R.S32.HI R23, RZ, 0x1f, R22 ;  /* 0x0000001fff177819 */ /* 0x000fe20000011416 */
[----:B------:R-:W3:Y:S01]  /*2020*/  S2R R30, SR_TID.X ;  /* 0x00000000001e7919 */ /* 0x000ee20000002100 */
[-C--:B0-----:R-:W-:Y:S01]  /*2030*/  IMAD.WIDE.U32 R8, R191, R50.reuse, R16 ;  /* 0x00000032bf087225 */ /* 0x081fe200078e0010 */
[----:B------:R-:W-:Y:S02]  /*2040*/  SHF.R.U32.HI R101, RZ, 0x3, R202 ;  /* 0x00000003ff657819 */ /* 0x000fe400000116ca */
[----:B-1----:R-:W-:Y:S01]  /*2050*/  ISETP.GE.AND P0, PT, R16, R71, PT ;  /* 0x000000471000720c */ /* 0x002fe20003f06270 */
[-C--:B------:R-:W-:Y:S01]  /*2060*/  IMAD R0, R3, R50.reuse, RZ ;  /* 0x0000003203007224 */ /* 0x080fe200078e02ff */
[----:B------:R-:W-:Y:S01]  /*2070*/  LOP3.LUT R79, R79, 0x380, RZ, 0xc0, !PT ;  /* 0x000003804f4f7812 */ /* 0x000fe200078ec0ff */
[----:B------:R-:W-:Y:S01]  /*2080*/  IMAD.WIDE.U32 R6, R191, R50, R22 ;  /* 0x00000032bf067225 */ /* 0x000fe200078e0016 */
[----:B------:R-:W-:-:S02]  /*2090*/  SHF.L.U64.HI R83, R50, 0x6, R51 ;  /* 0x0000000632537819 */ /* 0x000fc40000010233 */
[----:B------:R-:W-:Y:S01]  /*20a0*/  SHF.R.U32.HI R74, RZ, 0x3, R79 ;  /* 0x00000003ff4a7819 */ /* 0x000fe2000001164f */
[----:B------:R-:W-:Y:S01]  /*20b0*/  IMAD R11, R191, R51, R0 ;  /* 0x00000033bf0b7224 */ /* 0x000fe200078e0200 */
[----:B------:R-:W-:Y:S01]  /*20c0*/  SHF.L.U64.HI R82, R50, 0x7, R51 ;  /* 0x0000000732527819 */ /* 0x000fe20000010233 */
[-C--:B--2---:R-:W-:Y:S01]  /*20d0*/  IMAD R0, R3, R56.reuse, RZ ;  /* 0x0000003803007224 */ /* 0x084fe200078e02ff */
[----:B------:R-:W-:Y:S01]  /*20e0*/  SEL R3, R71, RZ, P0 ;  /* 0x000000ff47037207 */ /* 0x000fe20000000000 */
[-C--:B------:R-:W-:Y:S01]  /*20f0*/  IMAD.WIDE.U32 R52, R191, R56.reuse, R22 ;  /* 0x00000038bf347225 */ /* 0x080fe200078e0016 */
[----:B------:R-:W-:Y:S02]  /*2100*/  IADD3 R9, R11, R9, RZ ;  /* 0x000000090b097210 */ /* 0x000fe40007ffe0ff */
[C-C-:B------:R-:W-:Y:S01]  /*2110*/  SHF.L.U64.HI R78, R56.reuse, 0x6, R57.reuse ;  /* 0x00000006384e7819 */ /* 0x140fe20000010239 */
[C---:B---3--:R-:W-:Y:S01]  /*2120*/  IMAD R5, R191.reuse, R57, R0 ;  /* 0x00000039bf057224 */ /* 0x048fe200078e0200 */
[C---:B------:R-:W-:Y:S01]  /*2130*/  SHF.L.U64.HI R77, R56.reuse, 0x7, R57 ;  /* 0x00000007384d7819 */ /* 0x040fe20000010239 */
[----:B------:R-:W-:Y:S01]  /*2140*/  IMAD.WIDE.U32 R54, R191, R56, R16 ;  /* 0x00000038bf367225 */ /* 0x000fe200078e0010 */
[----:B------:R-:W-:-:S02]  /*2150*/  SHF.L.U32 R75, R56, 0x7, RZ ;  /* 0x00000007384b7819 */ /* 0x000fc400000006ff */
[----:B------:R-:W-:Y:S01]  /*2160*/  LOP3.LUT P1, RZ, R206, 0x4, RZ, 0xc0, !PT ;  /* 0x00000004ceff7812 */ /* 0x000fe2000782c0ff */
[----:B------:R-:W-:Y:S02]  /*2170*/  IMAD.IADD R3, R16, 0x1, R3 ;  /* 0x0000000110037824 */ /* 0x000fe400078e0203 */
[----:B------:R-:W-:Y:S02]  /*2180*/  IMAD.IADD R53, R53, 0x1, R5 ;  /* 0x0000000135357824 */ /* 0x000fe400078e0205 */
[----:B------:R-:W-:Y:S01]  /*2190*/  IMAD.IADD R55, R5, 0x1, R55 ;  /* 0x0000000105377824 */ /* 0x000fe200078e0237 */
[----:B-----5:R-:W-:Y:S01]  /*21a0*/  SHF.R.S32.HI R5, RZ, 0x1f, R24 ;  /* 0x0000001fff057819 */ /* 0x020fe20000011418 */
[----:B------:R-:W-:Y:S01]  /*21b0*/  IMAD.IADD R7, R7, 0x1, R11 ;  /* 0x0000000107077824 */ /* 0x000fe200078e020b */
[----:B------:R-:W-:Y:S01]  /*21c0*/  SHF.R.S32.HI R0, RZ, 0x1f, R3 ;  /* 0x0000001fff007819 */ /* 0x000fe20000011403 */
[----:B------:R-:W-:Y:S01]  /*21d0*/  VIADD R32, R30, 0xffffff80 ;  /* 0xffffff801e207836 */ /* 0x000fe20000000000 */
[----:B------:R-:W-:Y:S01]  /*21e0*/  SHF.R.U32.HI R30, RZ, 0x7, R30 ;  /* 0x00000007ff1e7819 */ /* 0x000fe2000001161e */
[----:B------:R-:W-:Y:S01]  /*21f0*/  IMAD.WIDE.U32 R20, R24, R50, R6 ;  /* 0x0000003218147225 */ /* 0x000fe200078e0006 */
[----:B------:R-:W-:-:S02]  /*2200*/  LEA.HI R0, R0, R3, RZ, 0x4 ;  /* 0x0000000300007211 */ /* 0x000fc400078f20ff */
[C---:B------:R-:W-:Y:S01]  /*2210*/  ISETP.NE.AND P6, PT, R30.reuse, 0x1, PT ;  /* 0x000000011e00780c */ /* 0x040fe20003fc5270 */
[----:B------:R-:W-:Y:S01]  /*2220*/  IMAD R3, R5, R50, RZ ;  /* 0x0000003205037224 */ /* 0x000fe200078e02ff */
[----:B------:R-:W-:Y:S01]  /*2230*/  SHF.R.S32.HI R31, RZ, 0x1f, R32 ;  /* 0x0000001fff1f7819 */ /* 0x000fe20000011420 */
[----:B------:R-:W-:Y:S01]  /*2240*/  VIADD R73, R30, 0x8 ;  /* 0x000000081e497836 */ /* 0x000fe20000000000 */
[----:B------:R-:W-:Y:S01]  /*2250*/  LOP3.LUT R4, R201, 0x70, R0, 0xf8, !PT ;  /* 0x00000070c9047812 */ /* 0x000fe200078ef800 */
[----:B------:R-:W-:Y:S01]  /*2260*/  IMAD R11, R24, R51, R3 ;  /* 0x00000033180b7224 */ /* 0x000fe200078e0203 */
[----:B------:R-:W-:Y:S01]  /*2270*/  LOP3.LUT R3, R79, 0x30, R16, 0xf8, !PT ;  /* 0x000000304f037812 */ /* 0x000fe200078ef810 */
[----:B------:R-:W-:Y:S01]  /*2280*/  IMAD R5, R5, R56, RZ ;  /* 0x0000003805057224 */ /* 0x000fe200078e02ff */
[----:B------:R-:W-:Y:S01]  /*2290*/  LEA.HI R31, R31, R32, RZ, 0x2 ;  /* 0x000000201f1f7211 */ /* 0x000fe200078f10ff */
[----:B------:R-:W-:Y:S01]  /*22a0*/  IMAD R13, R51, 0xa0, RZ ;  /* 0x000000a0330d7824 */ /* 0x000fe200078e02ff */
[----:B------:R-:W-:Y:S01]  /*22b0*/  LOP3.LUT R68, R3, R74, RZ, 0x3c, !PT ;  /* 0x0000004a03447212 */ /* 0x000fe200078e3cff */
[----:B------:R-:W-:Y:S01]  /*22c0*/  IMAD.SHL.U32 R81, R50, 0x40, RZ ;  /* 0x0000004032517824 */ /* 0x000fe200078e00ff */
[--C-:B------:R-:W-:Y:S01]  /*22d0*/  LOP3.LUT R3, R79, 0x70, R0.reuse, 0xf8, !PT ;  /* 0x000000704f037812 */ /* 0x100fe200078ef800 */
[----:B------:R-:W-:Y:S05]  /*22e0*/  @!P6 WARPSYNC.ALL ;  /* 0x000000000000e948 */ /* 0x000fea0003800000 */
[----:B------:R-:W-:Y:S01]  /*22f0*/  LOP3.LUT R31, R31, 0xfffffffc, RZ, 0xc0, !PT ;  /* 0xfffffffc1f1f7812 */ /* 0x000fe200078ec0ff */
[----:B------:R-:W-:Y:S01]  /*2300*/  ULDC UR4, c[0x0][0x2f4] ;  /* 0x0000bd0000047ab9 */ /* 0x000fe20000000800 */
[----:B------:R-:W-:Y:S01]  /*2310*/  LOP3.LUT R6, R202, 0x70, R0, 0xf8, !PT ;  /* 0x00000070ca067812 */ /* 0x000fe200078ef800 */
[----:B------:R-:W-:Y:S01]  /*2320*/  IMAD.SHL.U32 R80, R50, 0x80, RZ ;  /* 0x0000008032507824 */ /* 0x000fe200078e00ff */
[----:B------:R-:W-:Y:S01]  /*2330*/  SHF.R.U32.HI R30, RZ, 0x3, R201 ;  /* 0x00000003ff1e7819 */ /* 0x000fe200000116c9 */
[----:B------:R-:W-:Y:S01]  /*2340*/  IMAD.WIDE.U32 R48, R24, R50, R8 ;  /* 0x0000003218307225 */ /* 0x000fe200078e0008 */
[----:B------:R-:W-:-:S02]  /*2350*/  SHF.R.S32.HI R63, RZ, 0x4, R0 ;  /* 0x00000004ff3f7819 */ /* 0x000fc40000011400 */
[----:B------:R-:W-:Y:S01]  /*2360*/  LOP3.LUT R62, R0, 0xfffffff0, RZ, 0xc0, !PT ;  /* 0xfffffff0003e7812 */ /* 0x000fe200078ec0ff */
[----:B------:R-:W-:Y:S01]  /*2370*/  IMAD R5, R24, R57, R5 ;  /* 0x0000003918057224 */ /* 0x000fe200078e0205 */
[----:B------:R-:W-:Y:S01]  /*2380*/  LOP3.LUT R0, R3, R74, RZ, 0x3c, !PT ;  /* 0x0000004a03007212 */ /* 0x000fe200078e3cff */
[----:B------:R-:W-:Y:S01]  /*2390*/  IMAD R69, R57, 0xa0, RZ ;  /* 0x000000a039457824 */ /* 0x000fe200078e02ff */
[----:B------:R-:W-:Y:S01]  /*23a0*/  LOP3.LUT R4, R4, R30, RZ, 0x3c, !PT ;  /* 0x0000001e04047212 */ /* 0x000fe200078e3cff */
[----:B------:R-:W-:Y:S01]  /*23b0*/  IMAD.SHL.U32 R76, R56, 0x40, RZ ;  /* 0x00000040384c7824 */ /* 0x000fe200078e00ff */
[----:B------:R-:W-:Y:S01]  /*23c0*/  LOP3.LUT R6, R6, R101, RZ, 0x3c, !PT ;  /* 0x0000006506067212 */ /* 0x000fe200078e3cff */
[C---:B------:R-:W-:Y:S01]  /*23d0*/  IMAD.WIDE.U32 R52, R24.reuse, R56, R52 ;  /* 0x0000003818347225 */ /* 0x040fe200078e0034 */
[----:B------:R-:W-:Y:S02]  /*23e0*/  ISETP.GE.AND P2, PT, R19, UR4, PT ;  /* 0x0000000413007c0c */ /* 0x000fe4000bf46270 */
[----:B------:R-:W-:Y:S01]  /*23f0*/  IADD3 R68, R205, R68, RZ ;  /* 0x00000044cd447210 */ /* 0x000fe20007ffe0ff */
[----:B------:R-:W-:Y:S01]  /*2400*/  IMAD.WIDE.U32 R54, R24, R56, R54 ;  /* 0x0000003818367225 */ /* 0x000fe200078e0036 */
[----:B------:R-:W-:-:S02]  /*2410*/  ISETP.GE.AND P1, PT, R16, UR4, PT ;  /* 0x0000000410007c0c */ /* 0x000fc4000bf26270 */
[----:B------:R-:W-:Y:S01]  /*2420*/  P2R R87, PR, RZ, 0x4 ;  /* 0x00000004ff577803 */ /* 0x000fe20000000000 */
[----:B------:R-:W-:Y:S01]  /*2430*/  IMAD.WIDE.U32 R50, R50, 0xa0, RZ ;  /* 0x000000a032327825 */ /* 0x000fe200078e00ff */
[----:B------:R-:W-:-:S03]  /*2440*/  SHF.R.S32.HI R60, RZ, 0x1f, R62 ;  /* 0x0000001fff3c7819 */ /* 0x000fc6000001143e */
        /* <DEDUP_REMOVED lines=11> */
[----:B------:R-:W-:Y:S02]  /*2500*/  IMAD.IADD R64, R5, 0x1, R55 ;  /* 0x0000000105407824 */ /* 0x000fe400078e0237 */
[----:B------:R-:W-:-:S02]  /*2510*/  IMAD.IADD R3, R207, 0x1, R4 ;  /* 0x00000001cf037824 */ /* 0x000fc400078e0204 */
[----:B------:R-:W-:Y:S01]  /*2520*/  IMAD.IADD R0, R209, 0x1, R6 ;  /* 0x00000001d1007824 */ /* 0x000fe200078e0206 */
[----:B----4-:R-:W-:Y:S01]  /*2530*/  SHF.R.S32.HI R61, RZ, 0x1f, R85 ;  /* 0x0000001fff3d7819 */ /* 0x010fe20000011455 */
[----:B------:R-:W-:Y:S06]  /*2540*/  @!P6 BAR.SYNC.DEFER_BLOCKING 0x9, 0x100 ;  /* 0x024400000000eb1d */ /* 0x000fec0000010000 */
.L_x_10431:
[----:B0-----:R-:W0:Y:S01]  /*2550*/  LDC R92, c[0x0][0x430] ;  /* 0x00010c00ff5c7b82 */ /* 0x001e220000000800 */
[----:B------:R-:W-:Y:S01]  /*2560*/  IADD3 R2, R2, -0x1, RZ ;  /* 0xffffffff02027810 */ /* 0x000fe20007ffe0ff */
[----:B------:R-:W-:Y:S01]  /*2570*/  IMAD.MOV.U32 R91, RZ, RZ, RZ ;  /* 0x000000ffff5b7224 */ /* 0x000fe200078e00ff */
[----:B------:R-:W-:-:S03]  /*2580*/  ULDC.64 UR4, c[0x0][0x208] ;  /* 0x0000820000047ab9 */ /* 0x000fc60000000a00 */
[----:B------:R-:W-:Y:S02]  /*2590*/  IMAD R5, R2, 0xa0, R72 ;  /* 0x000000a002057824 */ /* 0x000fe400078e0248 */
[----:B------:R-:W1:Y:S02]  /*25a0*/  LDC R102, c[0x0][0x3f4] ;  /* 0x0000fd00ff667b82 */ /* 0x000e640000000800 */
[----:B------:R-:W-:Y:S01]  /*25b0*/  IMAD.IADD R12, R84, 0x1, R5 ;  /* 0x00000001540c7824 */ /* 0x000fe200078e0205 */
[----:B------:R-:W-:-:S03]  /*25c0*/  ISETP.GE.AND P2, PT, R5, R58, PT ;  /* 0x0000003a0500720c */ /* 0x000fc60003f46270 */
[----:B------:R-:W-:Y:S01]  /*25d0*/  IMAD.MOV.U32 R8, RZ, RZ, R12 ;  /* 0x000000ffff087224 */ /* 0x000fe200078e000c */
[----:B------:R-:W-:Y:S02]  /*25e0*/  ISETP.GT.OR P2, PT, R72, 0x9f, P2 ;  /* 0x0000009f4800780c */ /* 0x000fe40001744670 */
[----:B0-----:R-:W-:-:S11]  /*25f0*/  ISETP.NE.AND P3, PT, R92, 0x1, PT ;  /* 0x000000015c00780c */ /* 0x001fd60003f65270 */
[----:B------:R-:W0:Y:S08]  /*2600*/  @!P2 LDC.64 R6, c[0x0][0x428] ;  /* 0x00010a00ff06ab82 */ /* 0x000e300000000a00 */
[----:B--2---:R-:W2:Y:S08]  /*2610*/  @!P2 LDC.64 R4, c[0x0][0x418] ;  /* 0x00010600ff04ab82 */ /* 0x004eb00000000a00 */
[----:B---3--:R-:W3:Y:S08]  /*2620*/  @P3 LDC R9, c[0x0][0x434] ;  /* 0x00010d00ff093b82 */ /* 0x008ef00000000800 */
        /* <DEDUP_REMOVED lines=16> */
[C---:B------:R-:W-:Y:S01]  /*2730*/  VIADD R89, R7.reuse, 0x40 ;  /* 0x0000004007597836 */ /* 0x040fe20000000000 */
[----:B-1----:R-:W-:Y:S01]  /*2740*/  ISETP.GE.AND P2, PT, R102, 0x1, PT ;  /* 0x000000016600780c */ /* 0x002fe20003f46270 */
[----:B------:R-:W-:Y:S05]  /*2750*/  YIELD ;  /* 0x0000000000007946 */ /* 0x000fea0003800000 */
[----:B------:R-:W-:Y:S01]  /*2760*/  BSSY B0, `(.L_x_10357) ;  /* 0x000070a000007945 */ /* 0x000fe20003800000 */
[----:B------:R-:W-:Y:S01]  /*2770*/  IMAD R92, R92, R9, R12 ;  /* 0x000000095c5c7224 */ /* 0x000fe200078e020c */
[----:B------:R-:W-:Y:S01]  /*2780*/  IADD3 R90, R18, R7, RZ ;  /* 0x00000007125a7210 */ /* 0x000fe20007ffe0ff */
[----:B------:R-:W-:-:S04]  /*2790*/  @P4 VIADD R89, R7, 0xffffffc0 ;  /* 0xffffffc007594836 */ /* 0x000fc80000000000 */
        /* <DEDUP_REMOVED lines=22> */
[----:B------:R-:W-:Y:S01]  /*2900*/  IMAD R5, R69, R2, RZ ;  /* 0x0000000245057224 */ /* 0x000fe200078e02ff */
        /* <DEDUP_REMOVED lines=29> */
[----:B------:R-:W-:Y:S01]  /*2ae0*/  CS2R R46, SRZ ;  /* 0x00000000002e7805 */ /* 0x000fe2000001ff00 */
[----:B------:R-:W-:Y:S01]  /*2af0*/  ULDC.64 UR6, c[0x0][0x208] ;  /* 0x0000820000067ab9 */ /* 0x000fe20000000a00 */
        /* <DEDUP_REMOVED lines=12> */
.L_x_10361:
[----:B------:R-:W-:Y:S05]  /*2bc0*/  BSYNC B1 ;  /* 0x0000000000017941 */ /* 0x000fea0003800000 */
.L_x_10360:
[----:B0-----:R-:W-:Y:S01]  /*2bd0*/  VIADD R10, R191, 0x40 ;  /* 0x00000040bf0a7836 */ /* 0x001fe20000000000 */
[----:B------:R-:W-:Y:S01]  /*2be0*/  BSSY B1, `(.L_x_10362) ;  /* 0x000001a000017945 */ /* 0x000fe20003800000 */
[----:B-----5:R-:W-:Y:S01]  /*2bf0*/  IMAD.MOV.U32 R110, RZ, RZ, R44 ;  /* 0x000000ffff6e7224 */ /* 0x020fe200078e002c */
[----:B------:R-:W-:Y:S02]  /*2c00*/  MOV R114, R96 ;  /* 0x0000006000727202 */ /* 0x000fe40000000f00 */
[----:B------:R-:W-:-:S13]  /*2c10*/  ISETP.GE.AND P3, PT, R10, R95, PT ;  /* 0x0000005f0a00720c */ /* 0x000fda0003f66270 */
[----:B------:R-:W-:Y:S05]  /*2c20*/  @P3 BRA `(.L_x_10363) ;  /* 0x0000000000543947 */ /* 0x000fea0003800000 */
[----:B------:R-:W-:Y:S01]  /*2c30*/  IADD3 R10, P4, P5, R20, R4, R81 ;  /* 0x00000004140a7210 */ /* 0x000fe20007d9e051 */
[----:B------:R-:W-:Y:S01]  /*2c40*/  ULDC.64 UR4, c[0x0][0x3e8] ;  /* 0x0000fa0000047ab9 */ /* 0x000fe20000000a00 */
[----:B------:R-:W-:Y:S02]  /*2c50*/  CS2R R38, SRZ ;  /* 0x0000000000267805 */ /* 0x000fe4000001ff00 */
[----:B------:R-:W-:Y:S02]  /*2c60*/  CS2R R40, SRZ ;  /* 0x0000000000287805 */ /* 0x000fe4000001ff00 */
[----:B------:R-:W-:Y:S01]  /*2c70*/  IADD3.X R11, R67, R86, R83, P4, P5 ;  /* 0x00000056430b7210 */ /* 0x000fe200027ea453 */
[----:B------:R-:W-:Y:S01]  /*2c80*/  ULDC.64 UR6, c[0x0][0x208] ;  /* 0x0000820000067ab9 */ /* 0x000fe20000000a00 */
        /* <DEDUP_REMOVED lines=15> */
.L_x_10363:
[----:B------:R-:W-:Y:S05]  /*2d80*/  BSYNC B1 ;  /* 0x0000000000017941 */ /* 0x000fea0003800000 */
.L_x_10362:
[----:B0-----:R-:W-:Y:S01]  /*2d90*/  VIADD R10, R191, 0x80 ;  /* 0x00000080bf0a7836 */ /* 0x001fe20000000000 */
[----:B------:R-:W-:Y:S04]  /*2da0*/  BSSY B1, `(.L_x_10364) ;  /* 0x0000016000017945 */ /* 0x000fe80003800000 */
[----:B------:R-:W-:-:S13]  /*2db0*/  ISETP.GE.AND P4, PT, R10, R95, PT ;  /* 0x0000005f0a00720c */ /* 0x000fda0003f86270 */
[----:B------:R-:W-:Y:S05]  /*2dc0*/  @P4 BRA `(.L_x_10365) ;  /* 0x00000000004c4947 */ /* 0x000fea0003800000 */
[----:B------:R-:W-:Y:S01]  /*2dd0*/  IADD3 R4, P5, P6, R20, R80, R4 ;  /* 0x0000005014047210 */ /* 0x000fe20007ebe004 */
[----:B------:R-:W-:Y:S01]  /*2de0*/  ULDC.64 UR4, c[0x0][0x3e8] ;  /* 0x0000fa0000047ab9 */ /* 0x000fe20000000a00 */
[----:B------:R-:W-:Y:S02]  /*2df0*/  ULDC.64 UR6, c[0x0][0x208] ;  /* 0x0000820000067ab9 */ /* 0x000fe40000000a00 */
        /* <DEDUP_REMOVED lines=16> */
.L_x_10365:
[----:B------:R-:W-:Y:S05]  /*2f00*/  BSYNC B1 ;  /* 0x0000000000017941 */ /* 0x000fea0003800000 */
.L_x_10364:
[----:B0-----:R-:W2:Y:S01]  /*2f10*/  LDL R4, [R1+0x4] ;  /* 0x0000040001047983 */ /* 0x001ea20000100800 */
[----:B------:R-:W-:Y:S01]  /*2f20*/  IMAD.MOV.U32 R113, RZ, RZ, R42 ;  /* 0x000000ffff717224 */ /* 0x000fe200078e002a */
[----:B-----5:R-:W-:Y:S01]  /*2f30*/  MOV R104, R8 ;  /* 0x0000000800687202 */ /* 0x020fe20000000f00 */
        /* <DEDUP_REMOVED lines=8> */
[----:B--2---:R-:W-:-:S13]  /*2fc0*/  R2UR UR4, R4 ;  /* 0x00000000040472ca */ /* 0x004fda00000e0000 */
[----:B------:R-:W-:-:S06]  /*2fd0*/  UISETP.NE.AND UP0, UPT, UR4, 0x3, UPT ;  /* 0x000000030400788c */ /* 0x000fcc000bf05270 */
[----:B------:R-:W-:-:S13]  /*2fe0*/  PLOP3.LUT P5, PT, PT, PT, UP0, 0x80, 0x0 ;  /* 0x000000000000781c */ /* 0x000fda0003faf008 */
[----:B------:R-:W-:Y:S05]  /*2ff0*/  @!P5 BRA `(.L_x_10366) ;  /* 0x000000000004d947 */ /* 0x000fea0003800000 */
[----:B------:R-:W-:Y:S01]  /*3000*/  BPT.TRAP 0x1 ;  /* 0x000000040000795c */ /* 0x000fe20000300000 */
.L_x_10366:
[----:B------:R-:W-:Y:S01]  /*3010*/  IMAD R86, R188, 0x8, R18 ;  /* 0x00000008bc567824 */ /* 0x000fe200078e0212 */
[----:B------:R-:W-:Y:S01]  /*3020*/  SHF.L.U32 R98, R195, 0x1f, RZ ;  /* 0x0000001fc3627819 */ /* 0x000fe200000006ff */
[----:B------:R-:W-:Y:S03]  /*3030*/  BSSY B1, `(.L_x_10367) ;  /* 0x0000003000017945 */ /* 0x000fe60003800000 */
[----:B------:R-:W0:Y:S02]  /*3040*/  SYNCS.PHASECHK.TRANS64.TRYWAIT P6, [R86+URZ+0x22890], R98 ;  /* 0x02289062560075a7 */ /* 0x000e2400080c017f */
[----:B0-----:R-:W-:Y:S05]  /*3050*/  @!P6 BRA `(.L_x_10368) ;  /* 0x0000026400b4e947 */ /* 0x001fea0003800000 */
.L_x_10676:
[----:B------:R-:W-:Y:S05]  /*3060*/  BSYNC B1 ;  /* 0x0000000000017941 */ /* 0x000fea0003800000 */
.L_x_10367:
[----:B------:R-:W-:-:S03]  /*3070*/  UMOV UR4, 0xffffffff ;  /* 0xffffffff00047882 */ /* 0x000fc60000000000 */
[----:B------:R-:W-:Y:S05]  /*3080*/  BRA.DIV UR4, `(.L_x_10369) ;  /* 0x0000026604bc7947 */ /* 0x000fea000b800000 */
[----:B------:R1:W2:Y:S04]  /*3090*/  SHFL.IDX PT, R103, R100, RZ, 0x1c1f ;  /* 0x001c1fff64677589 */ /* 0x0002a800000e0000 */
[----:B------:R1:W3:Y:S02]  /*30a0*/  SHFL.IDX PT, R14, R99, RZ, 0x1c1f ;  /* 0x001c1fff630e7589 */ /* 0x0002e400000e0000 */
.L_x_10680:
[----:B------:R-:W-:Y:S04]  /*30b0*/  BSSY B1, `(.L_x_10370) ;  /* 0x00000ef000017945 */ /* 0x000fe80003800000 */
[----:B------:R-:W-:Y:S05]  /*30c0*/  @P2 BRA `(.L_x_10371) ;  /* 0x0000000c00b42947 */ /* 0x000fea0003800000 */
[----:B------:R-:W-:Y:S04]  /*30d0*/  BSSY B2, `(.L_x_10372) ;  /* 0x0000076000027945 */ /* 0x000fe80003800000 */
[----:B------:R-:W-:Y:S05]  /*30e0*/  @P1 BRA `(.L_x_10373) ;  /* 0x0000000400d01947 */ /* 0x000fea0003800000 */
[----:B------:R4:W0:Y:S01]  /*30f0*/  LDS.128 R4, [R90+0x18400] ;  /* 0x018400005a047984 */ /* 0x0008220000000c00 */
[----:B---3--:R-:W-:Y:S01]  /*3100*/  IADD3 R10, P2, R16, R14, RZ ;  /* 0x0000000e100a7210 */ /* 0x008fe20007f5e0ff */
[----:B------:R-:W-:Y:S04]  /*3110*/  BSSY B3, `(.L_x_10374) ;  /* 0x000006f000037945 */ /* 0x000fe80003800000 */
[----:B--2---:R-:W-:Y:S01]  /*3120*/  IMAD.X R11, R103, 0x1, R17, P2 ;  /* 0x00000001670b7824 */ /* 0x004fe200010e0611 */
[----:B------:R-:W-:-:S13]  /*3130*/  ISETP.GE.AND P2, PT, R22, R102, PT ;  /* 0x000000661600720c */ /* 0x000fda0003f46270 */
[----:B----4-:R-:W-:Y:S05]  /*3140*/  @P2 BRA `(.L_x_10375) ;  /* 0x0000000400ac2947 */ /* 0x010fea0003800000 */
        /* <DEDUP_REMOVED lines=11> */
[----:B------:R-:W-:Y:S02]  /*3200*/  SHF.R.U32.HI R117, RZ, 0x10, R97 ;  /* 0x00000010ff757819 */ /* 0x000fe40000011661 */
[----:B------:R-:W-:Y:S02]  /*3210*/  LOP3.LUT R15, R15, 0xff00, R12, 0xf8, !PT ;  /* 0x0000ff000f0f7812 */ /* 0x000fe400078ef80c */
[----:B------:R-:W-:Y:S01]  /*3220*/  LOP3.LUT R97, R47, 0xff00, R46, 0xf8, !PT ;  /* 0x0000ff002f617812 */ /* 0x000fe200078ef82e */
[----:B------:R-:W-:Y:S01]  /*3230*/  IMAD.U32 R12, R117, 0x10000, RZ ;  /* 0x00010000750c7824 */ /* 0x000fe200078e00ff */
[----:B0-----:R-:W-:Y:S01]  /*3240*/  MOV R13, R4 ;  /* 0x00000004000d7202 */ /* 0x001fe20000000f00 */
[----:B------:R-:W-:Y:S01]  /*3250*/  IMAD.U32 R46, R115, 0x10000, RZ ;  /* 0x00010000732e7824 */ /* 0x000fe200078e00ff */
[----:B------:R-:W-:-:S02]  /*3260*/  F2FP.F16.E4M3.UNPACK_B R4, R5 ;  /* 0x00000005ff04723e */ /* 0x000fc400020006ff */
[----:B------:R-:W-:Y:S02]  /*3270*/  F2FP.F16.E4M3.UNPACK_B R47, R120.H1 ;  /* 0x00000078ff2f723e */ /* 0x000fe400030006ff */
[----:B------:R-:W-:Y:S02]  /*3280*/  LOP3.LUT R12, R15, 0xff0000, R12, 0xf8, !PT ;  /* 0x00ff00000f0c7812 */ /* 0x000fe400078ef80c */
[----:B------:R-:W-:Y:S01]  /*3290*/  LOP3.LUT R15, R97, 0xff0000, R46, 0xf8, !PT ;  /* 0x00ff0000610f7812 */ /* 0x000fe200078ef82e */
[--C-:B------:R-:W-:Y:S01]  /*32a0*/  HADD2.F32 R46, -RZ, R4.reuse.H1_H1 ;  /* 0x30000004ff2e7230 */ /* 0x100fe20000004100 */
[-C--:B------:R-:W-:Y:S01]  /*32b0*/  F2FP.F16.E4M3.UNPACK_B R97, R114.reuse.H1 ;  /* 0x00000072ff61723e */ /* 0x080fe200030006ff */
[--C-:B------:R-:W-:Y:S01]  /*32c0*/  HADD2.F32 R117, -RZ, R47.reuse.H0_H0 ;  /* 0x2000002fff757230 */ /* 0x100fe20000004100 */
[----:B------:R-:W-:Y:S01]  /*32d0*/  F2FP.F16.E4M3.UNPACK_B R5, R5.H1 ;  /* 0x00000005ff05723e */ /* 0x000fe200030006ff */
[----:B------:R-:W-:Y:S01]  /*32e0*/  HADD2.F32 R4, -RZ, R4.H0_H0 ;  /* 0x20000004ff047230 */ /* 0x000fe20000004100 */
[----:B------:R-:W-:Y:S01]  /*32f0*/  F2FP.F16.E4M3.UNPACK_B R114, R114 ;  /* 0x00000072ff72723e */ /* 0x000fe200020006ff */
[----:B------:R-:W-:-:S02]  /*3300*/  HADD2.F32 R116, -RZ, R47.H1_H1 ;  /* 0x3000002fff747230 */ /* 0x000fc40000004100 */
[-C--:B------:R-:W-:Y:S01]  /*3310*/  FMUL.FTZ R119, R46, R117.reuse ;  /* 0x000000752e777220 */ /* 0x080fe20000410000 */
[----:B------:R-:W-:Y:S02]  /*3320*/  HADD2.F32 R115, -RZ, R97.H0_H0 ;  /* 0x20000061ff737230 */ /* 0x000fe40000004100 */
[--C-:B------:R-:W-:Y:S02]  /*3330*/  HADD2.F32 R96, -RZ, R5.reuse.H1_H1 ;  /* 0x30000005ff607230 */ /* 0x100fe40000004100 */
[----:B------:R-:W-:Y:S02]  /*3340*/  HADD2.F32 R47, -RZ, R5.H0_H0 ;  /* 0x20000005ff2f7230 */ /* 0x000fe40000004100 */
[----:B------:R-:W-:Y:S01]  /*3350*/  FMUL.FTZ R5, R4, R117 ;  /* 0x0000007504057220 */ /* 0x000fe20000410000 */
[----:B------:R-:W-:Y:S02]  /*3360*/  HADD2.F32 R97, -RZ, R97.H1_H1 ;  /* 0x30000061ff617230 */ /* 0x000fe40000004100 */
[-C--:B------:R-:W-:Y:S01]  /*3370*/  FMUL.FTZ R118, R96, R116.reuse ;  /* 0x0000007460767220 */ /* 0x080fe20000410000 */
[-C--:B------:R-:W-:Y:S01]  /*3380*/  FFMA.FTZ R4, R4, R115.reuse, -R119 ;  /* 0x0000007304047223 */ /* 0x080fe20000010877 */
[C---:B------:R-:W-:Y:S01]  /*3390*/  FMUL.FTZ R117, R47.reuse, R116 ;  /* 0x000000742f757220 */ /* 0x040fe20000410000 */
[----:B------:R-:W-:Y:S01]  /*33a0*/  FFMA.FTZ R5, R46, R115, R5 ;  /* 0x000000732e057223 */ /* 0x000fe20000010005 */
        /* <DEDUP_REMOVED lines=11> */
[----:B------:R-:W-:Y:S02]  /*3460*/  HADD2.F32 R47, -RZ, R13.H1_H1 ;  /* 0x3000000dff2f7230 */ /* 0x000fe40000004100 */
[----:B------:R-:W-:Y:S01]  /*3470*/  FMUL.FTZ R117, R97, R115 ;  /* 0x0000007361757220 */ /* 0x000fe20000410000 */
[----:B------:R-:W-:Y:S01]  /*3480*/  HADD2.F32 R13, -RZ, R114.H1_H1 ;  /* 0x30000072ff0d7230 */ /* 0x000fe20000004100 */
[----:B------:R-:W-:Y:S01]  /*3490*/  F2FP.SATFINITE.E4M3.F32.PACK_AB_MERGE_C R5, R5, R4, R124 ;  /* 0x000000040505723e */ /* 0x000fe2000480707c */
[----:B------:R-:W-:-:S02]  /*34a0*/  HADD2.F32 R116, -RZ, R116.H0_H0 ;  /* 0x20000074ff747230 */ /* 0x000fc40000004100 */
[----:B------:R-:W-:Y:S02]  /*34b0*/  HADD2.F32 R114, -RZ, R114.H0_H0 ;  /* 0x20000072ff727230 */ /* 0x000fe40000004100 */
[-C--:B------:R-:W-:Y:S01]  /*34c0*/  FFMA.FTZ R117, R96, R13.reuse, -R117 ;  /* 0x0000000d60757223 */ /* 0x080fe20000010875 */
[----:B------:R-:W-:Y:S01]  /*34d0*/  FFMA.FTZ R118, R97, R13, R118 ;  /* 0x0000000d61767223 */ /* 0x000fe20000010076 */
[CC--:B------:R-:W-:Y:S01]  /*34e0*/  FMUL.FTZ R115, R47.reuse, R116.reuse ;  /* 0x000000742f737220 */ /* 0x0c0fe20000410000 */
[-C--:B------:R-:W-:Y:S01]  /*34f0*/  F2FP.F16.E4M3.UNPACK_B R96, R7.reuse.H1 ;  /* 0x00000007ff60723e */ /* 0x080fe200030006ff */
[C---:B------:R-:W-:Y:S01]  /*3500*/  FMUL.FTZ R116, R46.reuse, R116 ;  /* 0x000000742e747220 */ /* 0x040fe20000410000 */
[----:B------:R-:W-:Y:S01]  /*3510*/  F2FP.F16.E4M3.UNPACK_B R7, R7 ;  /* 0x00000007ff07723e */ /* 0x000fe200020006ff */
[-C--:B------:R-:W-:Y:S01]  /*3520*/  FFMA.FTZ R13, R46, R114.reuse, -R115 ;  /* 0x000000722e0d7223 */ /* 0x080fe20000010873 */
[----:B------:R-:W-:Y:S01]  /*3530*/  F2FP.SATFINITE.E4M3.F32.PACK_AB_MERGE_C R123, R118, R117, RZ ;  /* 0x00000075767b723e */ /* 0x000fe200048070ff */
[--C-:B------:R-:W-:Y:S01]  /*3540*/  HADD2.F32 R97, -RZ, R96.reuse.H0_H0 ;  /* 0x20000060ff617230 */ /* 0x100fe20000004100 */
[-C--:B------:R-:W-:Y:S01]  /*3550*/  F2FP.F16.E4M3.UNPACK_B R118, R15.reuse.H1 ;  /* 0x0000000fff76723e */ /* 0x080fe200030006ff */
[----:B------:R-:W-:Y:S01]  /*3560*/  FFMA.FTZ R46, R47, R114, R116 ;  /* 0x000000722f2e7223 */ /* 0x000fe20000010074 */
[----:B------:R-:W-:Y:S01]  /*3570*/  F2FP.F16.E4M3.UNPACK_B R115, R12.H1 ;  /* 0x0000000cff73723e */ /* 0x000fe200030006ff */
[----:B------:R-:W-:Y:S01]  /*3580*/  HADD2.F32 R96, -RZ, R96.H1_H1 ;  /* 0x30000060ff607230 */ /* 0x000fe20000004100 */
[----:B------:R-:W-:Y:S01]  /*3590*/  F2FP.F16.E4M3.UNPACK_B R47, R6.H1 ;  /* 0x00000006ff2f723e */ /* 0x000fe200030006ff */
        /* <DEDUP_REMOVED lines=20> */
[----:B------:R-:W-:Y:S01]  /*36e0*/  HADD2.F32 R15, -RZ, R7.H1_H1 ;  /* 0x30000007ff0f7230 */ /* 0x000fe20000004100 */
[----:B------:R-:W-:Y:S01]  /*36f0*/  F2FP.SATFINITE.E4M3.F32.PACK_AB_MERGE_C R4, R46, R13, R123 ;  /* 0x0000000d2e04723e */ /* 0x000fe2000480707b */
        /* <DEDUP_REMOVED lines=16> */
.L_x_10375:
[----:B------:R-:W-:Y:S05]  /*3800*/  BSYNC B3 ;  /* 0x0000000000037941 */ /* 0x000fea0003800000 */
.L_x_10374:
[----:B------:R-:W-:Y:S02]  /*3810*/  ULDC.64 UR4, c[0x0][0x208] ;  /* 0x0000820000047ab9 */ /* 0x000fe40000000a00 */
[----:B0-----:R4:W-:Y:S03]  /*3820*/  ST.E.128 desc[UR4][R10.64], R4 ;  /* 0x000000040a007985 */ /* 0x0019e6000c101d04 */
.L_x_10373:
[----:B------:R-:W-:Y:S05]  /*3830*/  BSYNC B2 ;  /* 0x0000000000027941 */ /* 0x000fea0003800000 */
.L_x_10372:
[----:B------:R-:W-:-:S13]  /*3840*/  ISETP.NE.AND P2, PT, R87, RZ, PT ;  /* 0x000000ff5700720c */ /* 0x000fda0003f45270 */
[----:B------:R-:W-:Y:S05]  /*3850*/  @P2 BRA `(.L_x_10371) ;  /* 0x0000000400d02947 */ /* 0x000fea0003800000 */
[----:B----4-:R4:W0:Y:S01]  /*3860*/  LDS.128 R4, [R89+0x18400] ;  /* 0x0184000059047984 */ /* 0x0108220000000c00 */
[----:B---3--:R-:W-:Y:S01]  /*3870*/  IADD3 R10, P2, R19, R14, RZ ;  /* 0x0000000e130a7210 */ /* 0x008fe20007f5e0ff */
[----:B------:R-:W-:Y:S04]  /*3880*/  BSSY B2, `(.L_x_10376) ;  /* 0x000006f000027945 */ /* 0x000fe80003800000 */
[----:B--2---:R-:W-:Y:S01]  /*3890*/  IMAD.X R11, R103, 0x1, R190, P2 ;  /* 0x00000001670b7824 */ /* 0x004fe200010e06be */
[----:B------:R-:W-:-:S13]  /*38a0*/  ISETP.GE.AND P2, PT, R193, R102, PT ;  /* 0x00000066c100720c */ /* 0x000fda0003f46270 */
[----:B----4-:R-:W-:Y:S05]  /*38b0*/  @P2 BRA `(.L_x_10377) ;  /* 0x0000000400ac2947 */ /* 0x010fea0003800000 */
        /* <DEDUP_REMOVED lines=10> */
[----:B------:R-:W-:Y:S01]  /*3960*/  PRMT R13, R13, 0x654, R12 ;  /* 0x000006540d0d7816 */ /* 0x000fe2000000000c */
[----:B0-----:R-:W-:Y:S01]  /*3970*/  IMAD.MOV.U32 R12, RZ, RZ, R4 ;  /* 0x000000ffff0c7224 */ /* 0x001fe200078e0004 */
[----:B------:R-:W-:Y:S02]  /*3980*/  SHF.R.U32.HI R43, RZ, 0x10, R43 ;  /* 0x00000010ff2b7819 */ /* 0x000fe4000001162b */
[----:B------:R-:W-:Y:S01]  /*3990*/  LOP3.LUT R13, R13, 0xff00, R14, 0xf8, !PT ;  /* 0x0000ff000d0d7812 */ /* 0x000fe200078ef80e */
[----:B------:R-:W-:Y:S01]  /*39a0*/  IMAD.U32 R14, R44, 0x10000, RZ ;  /* 0x000100002c0e7824 */ /* 0x000fe200078e00ff */
[----:B------:R-:W-:-:S02]  /*39b0*/  LOP3.LUT R42, R15, 0xff00, R42, 0xf8, !PT ;  /* 0x0000ff000f2a7812 */ /* 0x000fc400078ef82a */
[----:B------:R-:W-:Y:S02]  /*39c0*/  SHF.L.U32 R43, R43, 0x10, RZ ;  /* 0x000000102b2b7819 */ /* 0x000fe400000006ff */
        /* <DEDUP_REMOVED lines=11> */
[--C-:B------:R-:W-:Y:S02]  /*3a80*/  HADD2.F32 R43, -RZ, R42.reuse.H0_H0 ;  /* 0x2000002aff2b7230 */ /* 0x100fe40000004100 */
        /* <DEDUP_REMOVED lines=70> */
[C---:B------:R-:W-:Y:S01]  /*3ef0*/  FMUL.FTZ R47, R7.reuse, R47 ;  /* 0x0000002f072f7220 */ /* 0x040fe20000410000 */
[----:B------:R-:W-:Y:S01]  /*3f00*/  FFMA.FTZ R15, R12, R42, -R15 ;  /* 0x0000002a0c0f7223 */ /* 0x000fe2000001080f */
[----:B------:R-:W-:Y:S01]  /*3f10*/  F2FP.SATFINITE.E4M3.F32.PACK_AB_MERGE_C R113, R114, R113, RZ ;  /* 0x000000717271723e */ /* 0x000fe200048070ff */
[-C--:B------:R-:W-:Y:S01]  /*3f20*/  FFMA.FTZ R14, R7, R44.reuse, -R14 ;  /* 0x0000002c070e7223 */ /* 0x080fe2000001080e */
[----:B------:R-:W-:Y:S01]  /*3f30*/  FFMA.FTZ R47, R6, R44, R47 ;  /* 0x0000002c062f7223 */ /* 0x000fe2000001002f */
[----:B------:R-:W-:-:S02]  /*3f40*/  F2FP.SATFINITE.E4M3.F32.PACK_AB_MERGE_C R4, R110, R97, R115 ;  /* 0x000000616e04723e */ /* 0x000fc40004807073 */
[----:B------:R-:W-:Y:S02]  /*3f50*/  F2FP.SATFINITE.E4M3.F32.PACK_AB_MERGE_C R7, R96, R15, R113 ;  /* 0x0000000f6007723e */ /* 0x000fe40004807071 */
[----:B------:R-:W-:-:S07]  /*3f60*/  F2FP.SATFINITE.E4M3.F32.PACK_AB_MERGE_C R6, R47, R14, R46 ;  /* 0x0000000e2f06723e */ /* 0x000fce000480702e */
.L_x_10377:
[----:B------:R-:W-:Y:S05]  /*3f70*/  BSYNC B2 ;  /* 0x0000000000027941 */ /* 0x000fea0003800000 */
.L_x_10376:
[----:B------:R-:W-:Y:S02]  /*3f80*/  ULDC.64 UR4, c[0x0][0x208] ;  /* 0x0000820000047ab9 */ /* 0x000fe40000000a00 */
[----:B0-----:R0:W-:Y:S03]  /*3f90*/  ST.E.128 desc[UR4][R10.64], R4 ;  /* 0x000000040a007985 */ /* 0x0011e6000c101d04 */
.L_x_10371:
[----:B------:R-:W-:Y:S05]  /*3fa0*/  BSYNC B1 ;  /* 0x0000000000017941 */ /* 0x000fea0003800000 */
.L_x_10370:
[----:B------:R-:W-:-:S03]  /*3fb0*/  UMOV UR4, 0xffffffff ;  /* 0xffffffff00047882 */ /* 0x000fc60000000000 */
[----:B------:R-:W-:Y:S05]  /*3fc0*/  BRA.DIV UR4, `(.L_x_10378) ;  /* 0x0000025a04347947 */ /* 0x000fea000b800000 */
[----:B------:R0:W0:Y:S04]  /*3fd0*/  SHFL.IDX PT, R43, R100, 0x1, 0x1c1f ;  /* 0x003c1f00642b7f89 */ /* 0x00002800000e0000 */
[----:B---3--:R3:W0:Y:S02]  /*3fe0*/  SHFL.IDX PT, R14, R99, 0x1, 0x1c1f ;  /* 0x003c1f00630e7f89 */ /* 0x00862400000e0000 */
.L_x_10684:
[----:B------:R-:W-:Y:S04]  /*3ff0*/  BSSY B1, `(.L_x_10379) ;  /* 0x00000ef000017945 */ /* 0x000fe80003800000 */
[----:B------:R-:W-:Y:S05]  /*4000*/  @P3 BRA `(.L_x_10380) ;  /* 0x0000000c00b43947 */ /* 0x000fea0003800000 */
[----:B------:R-:W-:Y:S04]  /*4010*/  BSSY B2, `(.L_x_10381) ;  /* 0x0000076000027945 */ /* 0x000fe80003800000 */
[----:B------:R-:W-:Y:S05]  /*4020*/  @P1 BRA `(.L_x_10382) ;  /* 0x0000000400d01947 */ /* 0x000fea0003800000 */
[----:B0---4-:R0:W4:Y:S01]  /*4030*/  LDS.128 R4, [R90+0x1a400] ;  /* 0x01a400005a047984 */ /* 0x0111220000000c00 */
[----:B------:R-:W-:Y:S01]  /*4040*/  IADD3 R10, P2, R16, R14, RZ ;  /* 0x0000000e100a7210 */ /* 0x000fe20007f5e0ff */
[----:B------:R-:W-:Y:S04]  /*4050*/  BSSY B3, `(.L_x_10383) ;  /* 0x000006f000037945 */ /* 0x000fe80003800000 */
[----:B------:R-:W-:Y:S01]  /*4060*/  IMAD.X R11, R43, 0x1, R17, P2 ;  /* 0x000000012b0b7824 */ /* 0x000fe200010e0611 */
[----:B------:R-:W-:-:S13]  /*4070*/  ISETP.GE.AND P2, PT, R22, R102, PT ;  /* 0x000000661600720c */ /* 0x000fda0003f46270 */
[----:B0-----:R-:W-:Y:S05]  /*4080*/  @P2 BRA `(.L_x_10384) ;  /* 0x0000000400ac2947 */ /* 0x001fea0003800000 */
        /* <DEDUP_REMOVED lines=12> */
[----:B----4-:R-:W-:Y:S01]  /*4150*/  IMAD.MOV.U32 R12, RZ, RZ, R4 ;  /* 0x000000ffff0c7224 */ /* 0x010fe200078e0004 */
        /* <DEDUP_REMOVED lines=17> */
[--C-:B------:R-:W-:Y:S01]  /*4270*/  HADD2.F32 R15, -RZ, R5.reuse.H0_H0 ;  /* 0x20000005ff0f7230 */ /* 0x100fe20000004100 */
[----:B------:R-:W-:Y:S01]  /*4280*/  F2FP.F16.E4M3.UNPACK_B R112, R112 ;  /* 0x00000070ff70723e */ /* 0x000fe200020006ff */
[----:B------:R-:W-:Y:S02]  /*4290*/  HADD2.F32 R38, -RZ, R5.H1_H1 ;  /* 0x30000005ff267230 */ /* 0x000fe40000004100 */
[-C--:B------:R-:W-:Y:S01]  /*42a0*/  FFMA.FTZ R4, R4, R40.reuse, -R47 ;  /* 0x0000002804047223 */ /* 0x080fe2000001082f */
[----:B------:R-:W-:Y:S02]  /*42b0*/  HADD2.F32 R39, -RZ, R39.H1_H1 ;  /* 0x30000027ff277230 */ /* 0x000fe40000004100 */
[----:B------:R-:W-:Y:S01]  /*42c0*/  FFMA.FTZ R5, R13, R40, R42 ;  /* 0x000000280d057223 */ /* 0x000fe2000001002a */
[C---:B------:R-:W-:Y:S01]  /*42d0*/  FMUL.FTZ R47, R15.reuse, R44 ;  /* 0x0000002c0f2f7220 */ /* 0x040fe20000410000 */
[----:B------:R-:W-:Y:S01]  /*42e0*/  F2FP.F16.E4M3.UNPACK_B R13, R12.H1 ;  /* 0x0000000cff0d723e */ /* 0x000fe200030006ff */
[C---:B------:R-:W-:Y:S01]  /*42f0*/  FMUL.FTZ R46, R38.reuse, R44 ;  /* 0x0000002c262e7220 */ /* 0x040fe20000410000 */
[----:B------:R-:W-:Y:S01]  /*4300*/  F2FP.F16.E4M3.UNPACK_B R12, R12 ;  /* 0x0000000cff0c723e */ /* 0x000fe200020006ff */
[----:B--2---:R-:W-:Y:S01]  /*4310*/  FFMA.FTZ R103, R38, R39, R47 ;  /* 0x0000002726677223 */ /* 0x004fe2000001002f */
[----:B------:R-:W-:Y:S01]  /*4320*/  F2FP.F16.E4M3.UNPACK_B R111, R111 ;  /* 0x0000006fff6f723e */ /* 0x000fe200020006ff */
[----:B------:R-:W-:Y:S01]  /*4330*/  FFMA.FTZ R46, R15, R39, -R46 ;  /* 0x000000270f2e7223 */ /* 0x000fe2000001082e */
[----:B------:R-:W-:-:S02]  /*4340*/  HADD2.F32 R40, -RZ, R112.H1_H1 ;  /* 0x30000070ff287230 */ /* 0x000fc40000004100 */
[--C-:B------:R-:W-:Y:S02]  /*4350*/  HADD2.F32 R38, -RZ, R13.reuse.H1_H1 ;  /* 0x3000000dff267230 */ /* 0x100fe40000004100 */
[----:B------:R-:W-:Y:S02]  /*4360*/  HADD2.F32 R15, -RZ, R13.H0_H0 ;  /* 0x2000000dff0f7230 */ /* 0x000fe40000004100 */
        /* <DEDUP_REMOVED lines=8> */
[-C--:B------:R-:W-:Y:S01]  /*43f0*/  FMUL.FTZ R97, R13, R112.reuse ;  /* 0x000000700d617220 */ /* 0x080fe20000410000 */
[----:B------:R-:W-:Y:S01]  /*4400*/  FFMA.FTZ R39, R38, R39, R47 ;  /* 0x0000002726277223 */ /* 0x000fe2000001002f */
[C---:B------:R-:W-:Y:S01]  /*4410*/  FMUL.FTZ R40, R12.reuse, R112 ;  /* 0x000000700c287220 */ /* 0x040fe20000410000 */
[----:B------:R-:W-:Y:S01]  /*4420*/  F2FP.SATFINITE.E4M3.F32.PACK_AB_MERGE_C R112, R103, R46, RZ ;  /* 0x0000002e6770723e */ /* 0x000fe200048070ff */
[-C--:B------:R-:W-:Y:S01]  /*4430*/  FFMA.FTZ R96, R12, R111.reuse, R97 ;  /* 0x0000006f0c607223 */ /* 0x080fe20000010061 */
[----:B------:R-:W-:Y:S01]  /*4440*/  F2FP.F16.E4M3.UNPACK_B R12, R6.H1 ;  /* 0x00000006ff0c723e */ /* 0x000fe200030006ff */
[----:B------:R-:W-:Y:S01]  /*4450*/  FFMA.FTZ R47, R13, R111, -R40 ;  /* 0x0000006f0d2f7223 */ /* 0x000fe20000010828 */
[----:B------:R-:W-:-:S02]  /*4460*/  F2FP.SATFINITE.E4M3.F32.PACK_AB_MERGE_C R111, R39, R42, RZ ;  /* 0x0000002a276f723e */ /* 0x000fc400048070ff */
[----:B------:R-:W-:Y:S02]  /*4470*/  F2FP.F16.E4M3.UNPACK_B R13, R7.H1 ;  /* 0x00000007ff0d723e */ /* 0x000fe400030006ff */
[----:B------:R-:W-:Y:S02]  /*4480*/  F2FP.F16.E4M3.UNPACK_B R42, R45.H1 ;  /* 0x0000002dff2a723e */ /* 0x000fe400030006ff */
        /* <DEDUP_REMOVED lines=25> */
[--C-:B------:R-:W-:Y:S01]  /*4620*/  HADD2.F32 R7, -RZ, R6.reuse.H0_H0 ;  /* 0x20000006ff077230 */ /* 0x100fe20000004100 */
[----:B------:R-:W-:Y:S01]  /*4630*/  F2FP.SATFINITE.E4M3.F32.PACK_AB_MERGE_C R5, R5, R4, R112 ;  /* 0x000000040505723e */ /* 0x000fe20004807070 */
        /* <DEDUP_REMOVED lines=15> */
[----:B------:R-:W-:-:S07]  /*4730*/  F2FP.SATFINITE.E4M3.F32.PACK_AB_MERGE_C R7, R42, R15, R103 ;  /* 0x0000000f2a07723e */ /* 0x000fce0004807067 */
.L_x_10384:
[----:B------:R-:W-:Y:S05]  /*4740*/  BSYNC B3 ;  /* 0x0000000000037941 */ /* 0x000fea0003800000 */
.L_x_10383:
[----:B------:R-:W-:Y:S02]  /*4750*/  ULDC.64 UR4, c[0x0][0x208] ;  /* 0x0000820000047ab9 */ /* 0x000fe40000000a00 */
[----:B----4-:R0:W-:Y:S03]  /*4760*/  ST.E.128 desc[UR4][R10.64], R4 ;  /* 0x000000040a007985 */ /* 0x0101e6000c101d04 */
.L_x_10382:
[----:B------:R-:W-:Y:S05]  /*4770*/  BSYNC B2 ;  /* 0x0000000000027941 */ /* 0x000fea0003800000 */
.L_x_10381:
[----:B------:R-:W-:-:S13]  /*4780*/  ISETP.NE.AND P2, PT, R87, RZ, PT ;  /* 0x000000ff5700720c */ /* 0x000fda0003f45270 */
        /* <DEDUP_REMOVED lines=18> */
[----:B----4-:R-:W-:Y:S01]  /*48b0*/  IMAD.MOV.U32 R12, RZ, RZ, R4 ;  /* 0x000000ffff0c7224 */ /* 0x010fe200078e0004 */
        /* <DEDUP_REMOVED lines=95> */
.L_x_10386:
[----:B------:R-:W-:Y:S05]  /*4eb0*/  BSYNC B2 ;  /* 0x0000000000027941 */ /* 0x000fea0003800000 */
.L_x_10385:
[----:B------:R-:W-:Y:S02]  /*4ec0*/  ULDC.64 UR4, c[0x0][0x208] ;  /* 0x0000820000047ab9 */ /* 0x000fe40000000a00 */
[----:B----4-:R0:W-:Y:S03]  /*4ed0*/  ST.E.128 desc[UR4][R10.64], R4 ;  /* 0x000000040a007985 */ /* 0x0101e6000c101d04 */
.L_x_10380:
[----:B------:R-:W-:Y:S05]  /*4ee0*/  BSYNC B1 ;  /* 0x0000000000017941 */ /* 0x000fea0003800000 */
.L_x_10379:
[----:B------:R-:W-:-:S03]  /*4ef0*/  UMOV UR4, 0xffffffff ;  /* 0xffffffff00047882 */ /* 0x000fc60000000000 */
[----:B------:R-:W-:Y:S05]  /*4f00*/  BRA.DIV UR4, `(.L_x_10387) ;  /* 0x0000024a04ac7947 */ /* 0x000fea000b800000 */
[----:B------:R1:W1:Y:S04]  /*4f10*/  SHFL.IDX PT, R35, R100, 0x2, 0x1c1f ;  /* 0x005c1f0064237f89 */ /* 0x00026800000e0000 */
[----:B0-----:R0:W0:Y:S02]  /*4f20*/  SHFL.IDX PT, R14, R99, 0x2, 0x1c1f ;  /* 0x005c1f00630e7f89 */ /* 0x00102400000e0000 */
.L_x_10688:
[----:B------:R-:W-:Y:S05]  /*4f30*/  @P4 BRA `(.L_x_10388) ;  /* 0x0000004800304947 */ /* 0x000fea0003800000 */
[----:B------:R-:W-:Y:S04]  /*4f40*/  BSSY B1, `(.L_x_10389) ;  /* 0x0000076000017945 */ /* 0x000fe80003800000 */
[----:B------:R-:W-:Y:S05]  /*4f50*/  @P1 BRA `(.L_x_10390) ;  /* 0x0000000400d01947 */ /* 0x000fea0003800000 */
[----:B----4-:R4:W2:Y:S01]  /*4f60*/  LDS.128 R4, [R90+0x1c400] ;  /* 0x01c400005a047984 */ /* 0x0108a20000000c00 */
[----:B0-----:R-:W-:Y:S01]  /*4f70*/  IADD3 R10, P2, R16, R14, RZ ;  /* 0x0000000e100a7210 */ /* 0x001fe20007f5e0ff */
[----:B------:R-:W-:Y:S04]  /*4f80*/  BSSY B2, `(.L_x_10391) ;  /* 0x000006f000027945 */ /* 0x000fe80003800000 */
[----:B-1----:R-:W-:Y:S01]  /*4f90*/  IMAD.X R11, R35, 0x1, R17, P2 ;  /* 0x00000001230b7824 */ /* 0x002fe200010e0611 */
[----:B------:R-:W-:-:S13]  /*4fa0*/  ISETP.GE.AND P2, PT, R22, R102, PT ;  /* 0x000000661600720c */ /* 0x000fda0003f46270 */
[----:B----4-:R-:W-:Y:S05]  /*4fb0*/  @P2 BRA `(.L_x_10392) ;  /* 0x0000000400ac2947 */ /* 0x010fea0003800000 */
        /* <DEDUP_REMOVED lines=14> */
[----:B--2---:R-:W-:Y:S01]  /*50a0*/  MOV R12, R4 ;  /* 0x00000004000c7202 */ /* 0x004fe20000000f00 */
[----:B------:R-:W-:Y:S01]  /*50b0*/  IMAD.U32 R31, R31, 0x10000, RZ ;  /* 0x000100001f1f7824 */ /* 0x000fe200078e00ff */
[----:B------:R-:W-:-:S02]  /*50c0*/  LOP3.LUT R34, R32, 0xff00, R15, 0xf8, !PT ;  /* 0x0000ff0020227812 */ /* 0x000fc400078ef80f */
[----:B------:R-:W-:Y:S02]  /*50d0*/  F2FP.F16.E4M3.UNPACK_B R4, R5 ;  /* 0x00000005ff04723e */ /* 0x000fe400020006ff */
[----:B------:R-:W-:Y:S02]  /*50e0*/  F2FP.F16.E4M3.UNPACK_B R15, R107.H1 ;  /* 0x0000006bff0f723e */ /* 0x000fe400030006ff */
[----:B------:R-:W-:Y:S02]  /*50f0*/  F2FP.F16.E4M3.UNPACK_B R5, R5.H1 ;  /* 0x00000005ff05723e */ /* 0x000fe400030006ff */
[----:B------:R-:W-:Y:S01]  /*5100*/  LOP3.LUT R32, R30, 0xff0000, R13, 0xf8, !PT ;  /* 0x00ff00001e207812 */ /* 0x000fe200078ef80d */
[--C-:B------:R-:W-:Y:S01]  /*5110*/  HADD2.F32 R13, -RZ, R4.reuse.H1_H1 ;  /* 0x30000004ff0d7230 */ /* 0x100fe20000004100 */
[----:B------:R-:W-:Y:S01]  /*5120*/  LOP3.LUT R36, R34, 0xff0000, R31, 0xf8, !PT ;  /* 0x00ff000022247812 */ /* 0x000fe200078ef81f */
[--C-:B------:R-:W-:Y:S01]  /*5130*/  HADD2.F32 R33, -RZ, R15.reuse.H0_H0 ;  /* 0x2000000fff217230 */ /* 0x100fe20000004100 */
[----:B------:R-:W-:Y:S01]  /*5140*/  F2FP.F16.E4M3.UNPACK_B R30, R106.H1 ;  /* 0x0000006aff1e723e */ /* 0x000fe200030006ff */
[----:B------:R-:W-:Y:S01]  /*5150*/  HADD2.F32 R34, -RZ, R15.H1_H1 ;  /* 0x3000000fff227230 */ /* 0x000fe20000004100 */
[----:B------:R-:W-:Y:S01]  /*5160*/  F2FP.F16.E4M3.UNPACK_B R107, R107 ;  /* 0x0000006bff6b723e */ /* 0x000fe200020006ff */
[----:B------:R-:W-:-:S02]  /*5170*/  HADD2.F32 R4, -RZ, R4.H0_H0 ;  /* 0x20000004ff047230 */ /* 0x000fc40000004100 */
[-C--:B------:R-:W-:Y:S01]  /*5180*/  FMUL.FTZ R37, R13, R33.reuse ;  /* 0x000000210d257220 */ /* 0x080fe20000410000 */
[--C-:B------:R-:W-:Y:S01]  /*5190*/  HADD2.F32 R15, -RZ, R5.reuse.H1_H1 ;  /* 0x30000005ff0f7230 */ /* 0x100fe20000004100 */
[----:B------:R-:W-:Y:S01]  /*51a0*/  F2FP.F16.E4M3.UNPACK_B R106, R106 ;  /* 0x0000006aff6a723e */ /* 0x000fe200020006ff */
[--C-:B------:R-:W-:Y:S02]  /*51b0*/  HADD2.F32 R31, -RZ, R30.reuse.H0_H0 ;  /* 0x2000001eff1f7230 */ /* 0x100fe40000004100 */
[C---:B------:R-:W-:Y:S01]  /*51c0*/  FMUL.FTZ R38, R4.reuse, R33 ;  /* 0x0000002104267220 */ /* 0x040fe20000410000 */
[----:B------:R-:W-:Y:S02]  /*51d0*/  HADD2.F32 R5, -RZ, R5.H0_H0 ;  /* 0x20000005ff057230 */ /* 0x000fe40000004100 */
[-C--:B------:R-:W-:Y:S01]  /*51e0*/  FMUL.FTZ R40, R15, R34.reuse ;  /* 0x000000220f287220 */ /* 0x080fe20000410000 */
[----:B------:R-:W-:Y:S02]  /*51f0*/  HADD2.F32 R30, -RZ, R30.H1_H1 ;  /* 0x3000001eff1e7230 */ /* 0x000fe40000004100 */
[-C--:B------:R-:W-:Y:S01]  /*5200*/  FFMA.FTZ R4, R4, R31.reuse, -R37 ;  /* 0x0000001f04047223 */ /* 0x080fe20000010825 */
[----:B------:R-:W-:Y:S01]  /*5210*/  FFMA.FTZ R39, R13, R31, R38 ;  /* 0x0000001f0d277223 */ /* 0x000fe20000010026 */
[C---:B------:R-:W-:Y:S01]  /*5220*/  FMUL.FTZ R34, R5.reuse, R34 ;  /* 0x0000002205227220 */ /* 0x040fe20000410000 */
[----:B------:R-:W-:Y:S01]  /*5230*/  FFMA.FTZ R31, R5, R30, -R40 ;  /* 0x0000001e051f7223 */ /* 0x000fe20000010828 */
[----:B------:R-:W-:-:S02]  /*5240*/  F2FP.F16.E4M3.UNPACK_B R5, R12.H1 ;  /* 0x0000000cff05723e */ /* 0x000fc400030006ff */
[----:B------:R-:W-:Y:S01]  /*5250*/  FFMA.FTZ R42, R15, R30, R34 ;  /* 0x0000001e0f2a7223 */ /* 0x000fe20000010022 */
[----:B------:R-:W-:Y:S01]  /*5260*/  F2FP.F16.E4M3.UNPACK_B R12, R12 ;  /* 0x0000000cff0c723e */ /* 0x000fe200020006ff */
[----:B------:R-:W-:Y:S02]  /*5270*/  HADD2.F32 R34, -RZ, R107.H1_H1 ;  /* 0x3000006bff227230 */ /* 0x000fe40000004100 */
[--C-:B------:R-:W-:Y:S01]  /*5280*/  HADD2.F32 R13, -RZ, R5.reuse.H0_H0 ;  /* 0x20000005ff0d7230 */ /* 0x100fe20000004100 */
[----:B------:R-:W-:Y:S01]  /*5290*/  F2FP.SATFINITE.E4M3.F32.PACK_AB_MERGE_C R44, R42, R31, RZ ;  /* 0x0000001f2a2c723e */ /* 0x000fe200048070ff */
[----:B------:R-:W-:Y:S01]  /*52a0*/  HADD2.F32 R15, -RZ, R5.H1_H1 ;  /* 0x30000005ff0f7230 */ /* 0x000fe20000004100 */
[----:B------:R-:W-:Y:S01]  /*52b0*/  F2FP.F16.E4M3.UNPACK_B R31, R36.H1 ;  /* 0x00000024ff1f723e */ /* 0x000fe200030006ff */
[----:B------:R-:W-:Y:S02]  /*52c0*/  HADD2.F32 R5, -RZ, R12.H0_H0 ;  /* 0x2000000cff057230 */ /* 0x000fe40000004100 */
[----:B------:R-:W-:Y:S01]  /*52d0*/  FMUL.FTZ R40, R13, R34 ;  /* 0x000000220d287220 */ /* 0x000fe20000410000 */
[----:B------:R-:W-:-:S02]  /*52e0*/  HADD2.F32 R107, -RZ, R107.H0_H0 ;  /* 0x2000006bff6b7230 */ /* 0x000fc40000004100 */
[----:B------:R-:W-:Y:S01]  /*52f0*/  FMUL.FTZ R38, R15, R34 ;  /* 0x000000220f267220 */ /* 0x000fe20000410000 */
[----:B------:R-:W-:Y:S01]  /*5300*/  HADD2.F32 R12, -RZ, R12.H1_H1 ;  /* 0x3000000cff0c7230 */ /* 0x000fe20000004100 */
[----:B------:R-:W-:Y:S01]  /*5310*/  F2FP.F16.E4M3.UNPACK_B R36, R36 ;  /* 0x00000024ff24723e */ /* 0x000fe200020006ff */
[--C-:B------:R-:W-:Y:S02]  /*5320*/  HADD2.F32 R30, -RZ, R106.reuse.H1_H1 ;  /* 0x3000006aff1e7230 */ /* 0x100fe40000004100 */
[----:B------:R-:W-:Y:S02]  /*5330*/  HADD2.F32 R106, -RZ, R106.H0_H0 ;  /* 0x2000006aff6a7230 */ /* 0x000fe40000004100 */
[CC--:B------:R-:W-:Y:S01]  /*5340*/  FMUL.FTZ R34, R12.reuse, R107.reuse ;  /* 0x0000006b0c227220 */ /* 0x0c0fe20000410000 */
[----:B------:R-:W-:Y:S01]  /*5350*/  FMUL.FTZ R107, R5, R107 ;  /* 0x0000006b056b7220 */ /* 0x000fe20000410000 */
[-C--:B------:R-:W-:Y:S01]  /*5360*/  FFMA.FTZ R38, R13, R30.reuse, -R38 ;  /* 0x0000001e0d267223 */ /* 0x080fe20000010826 */
[----:B------:R-:W-:Y:S01]  /*5370*/  FFMA.FTZ R15, R15, R30, R40 ;  /* 0x0000001e0f0f7223 */ /* 0x000fe20000010028 */
[-C--:B------:R-:W-:Y:S01]  /*5380*/  FFMA.FTZ R37, R5, R106.reuse, -R34 ;  /* 0x0000006a05257223 */ /* 0x080fe20000010822 */
[----:B------:R-:W-:Y:S01]  /*5390*/  FFMA.FTZ R106, R12, R106, R107 ;  /* 0x0000006a0c6a7223 */ /* 0x000fe2000001006b */
[----:B------:R-:W-:Y:S01]  /*53a0*/  F2FP.F16.E4M3.UNPACK_B R12, R7.H1 ;  /* 0x00000007ff0c723e */ /* 0x000fe200030006ff */
[----:B------:R-:W-:Y:S01]  /*53b0*/  HADD2.F32 R33, -RZ, R36.H1_H1 ;  /* 0x30000024ff217230 */ /* 0x000fe20000004100 */
[----:B------:R-:W-:Y:S01]  /*53c0*/  F2FP.SATFINITE.E4M3.F32.PACK_AB_MERGE_C R43, R15, R38, RZ ;  /* 0x000000260f2b723e */ /* 0x000fe200048070ff */
[----:B------:R-:W-:Y:S01]  /*53d0*/  HADD2.F32 R38, -RZ, R31.H1_H1 ;  /* 0x3000001fff267230 */ /* 0x000fe20000004100 */
[----:B------:R-:W-:Y:S01]  /*53e0*/  F2FP.F16.E4M3.UNPACK_B R30, R32.H1 ;  /* 0x00000020ff1e723e */ /* 0x000fe200030006ff */
[--C-:B------:R-:W-:Y:S01]  /*53f0*/  HADD2.F32 R15, -RZ, R12.reuse.H1_H1 ;  /* 0x3000000cff0f7230 */ /* 0x100fe20000004100 */
[----:B------:R-:W-:Y:S01]  /*5400*/  F2FP.F16.E4M3.UNPACK_B R5, R6.H1 ;  /* 0x00000006ff05723e */ /* 0x000fe200030006ff */
        /* <DEDUP_REMOVED lines=21> */
[----:B------:R-:W-:Y:S01]  /*5560*/  HADD2.F32 R6, -RZ, R6.H1_H1 ;  /* 0x30000006ff067230 */ /* 0x000fe20000004100 */
[----:B------:R-:W-:Y:S01]  /*5570*/  F2FP.SATFINITE.E4M3.F32.PACK_AB_MERGE_C R33, R33, R38, RZ ;  /* 0x000000262121723e */ /* 0x000fe200048070ff */
        /* <DEDUP_REMOVED lines=15> */
.L_x_10392:
[----:B------:R-:W-:Y:S05]  /*5670*/  BSYNC B2 ;  /* 0x0000000000027941 */ /* 0x000fea0003800000 */
.L_x_10391:
[----:B------:R-:W-:Y:S02]  /*5680*/  ULDC.64 UR4, c[0x0][0x208] ;  /* 0x0000820000047ab9 */ /* 0x000fe40000000a00 */
[----:B--2---:R0:W-:Y:S03]  /*5690*/  ST.E.128 desc[UR4][R10.64], R4 ;  /* 0x000000040a007985 */ /* 0x0041e6000c101d04 */
.L_x_10390:
[----:B------:R-:W-:Y:S05]  /*56a0*/  BSYNC B1 ;  /* 0x0000000000017941 */ /* 0x000fea0003800000 */
.L_x_10389:
[----:B------:R-:W-:-:S13]  /*56b0*/  ISETP.NE.AND P2, PT, R87, RZ, PT ;  /* 0x000000ff5700720c */ /* 0x000fda0003f45270 */
[----:B------:R-:W-:Y:S05]  /*56c0*/  @P2 BRA `(.L_x_10388) ;  /* 0x00000040004c2947 */ /* 0x000fea0003800000 */
[----:B0---4-:R0:W4:Y:S01]  /*56d0*/  LDS.128 R4, [R89+0x1c400] ;  /* 0x01c4000059047984 */ /* 0x0111220000000c00 */
[----:B------:R-:W-:Y:S01]  /*56e0*/  IADD3 R10, P2, R19, R14, RZ ;  /* 0x0000000e130a7210 */ /* 0x000fe20007f5e0ff */
[----:B------:R-:W-:Y:S04]  /*56f0*/  BSSY B1, `(.L_x_10393) ;  /* 0x000006f000017945 */ /* 0x000fe80003800000 */
[----:B-1----:R-:W-:Y:S01]  /*5700*/  IMAD.X R11, R35, 0x1, R190, P2 ;  /* 0x00000001230b7824 */ /* 0x002fe200010e06be */
[----:B------:R-:W-:-:S13]  /*5710*/  ISETP.GE.AND P2, PT, R193, R102, PT ;  /* 0x00000066c100720c */ /* 0x000fda0003f46270 */
[----:B0-----:R-:W-:Y:S05]  /*5720*/  @P2 BRA `(.L_x_10394) ;  /* 0x0000000400ac2947 */ /* 0x001fea0003800000 */
[----:B------:R-:W-:Y:S01]  /*5730*/  SHF.R.U32.HI R30, RZ, 0x8, R9 ;  /* 0x00000008ff1e7819 */ /* 0x000fe20000011609 */
[----:B----4-:R-:W-:Y:S01]  /*5740*/  IMAD.MOV.U32 R12, RZ, RZ, R7 ;  /* 0x000000ffff0c7224 */ /* 0x010fe200078e0007 */
        /* <DEDUP_REMOVED lines=8> */
[----:B------:R-:W-:-:S02]  /*57d0*/  LOP3.LUT R13, R29, 0xff0000ff, RZ, 0xc0, !PT ;  /* 0xff0000ff1d0d7812 */ /* 0x000fc400078ec0ff */
[----:B------:R-:W-:Y:S01]  /*57e0*/  PRMT R8, R31, 0x654, R8 ;  /* 0x000006541f087816 */ /* 0x000fe20000000008 */
[----:B------:R-:W-:Y:S01]  /*57f0*/  IMAD.U32 R28, R28, 0x10000, RZ ;  /* 0x000100001c1c7824 */ /* 0x000fe200078e00ff */
[----:B------:R-:W-:Y:S02]  /*5800*/  LOP3.LUT R13, R13, 0xff00, R6, 0xf8, !PT ;  /* 0x0000ff000d0d7812 */ /* 0x000fe400078ef806 */
[----:B------:R-:W-:Y:S02]  /*5810*/  LOP3.LUT R7, R8, 0xff00, R7, 0xf8, !PT ;  /* 0x0000ff0008077812 */ /* 0x000fe400078ef807 */
[----:B------:R-:W-:Y:S02]  /*5820*/  SHF.L.U32 R8, R15, 0x10, RZ ;  /* 0x000000100f087819 */ /* 0x000fe400000006ff */
        /* <DEDUP_REMOVED lines=91> */
.L_x_10394:
[----:B------:R-:W-:Y:S05]  /*5de0*/  BSYNC B1 ;  /* 0x0000000000017941 */ /* 0x000fea0003800000 */
.L_x_10393:
[----:B------:R-:W-:Y:S02]  /*5df0*/  ULDC.64 UR4, c[0x0][0x208] ;  /* 0x0000820000047ab9 */ /* 0x000fe40000000a00 */
[----:B----4-:R0:W-:Y:S01]  /*5e00*/  ST.E.128 desc[UR4][R10.64], R4 ;  /* 0x000000040a007985 */ /* 0x0101e2000c101d04 */
[----:B------:R-:W-:Y:S05]  /*5e10*/  BRA `(.L_x_10388) ;  /* 0x0000003800787947 */ /* 0x000fea0003800000 */
.L_x_10359:
[----:B------:R-:W2:Y:S01]  /*5e20*/  LDL R9, [R1+0x4] ;  /* 0x0000040001097983 */ /* 0x000ea20000100800 */
[C---:B------:R-:W-:Y:S01]  /*5e30*/  VIADD R8, R191.reuse, 0x40 ;  /* 0x00000040bf087836 */ /* 0x040fe20000000000 */
[----:B------:R-:W-:Y:S02]  /*5e40*/  CS2R R30, SRZ ;  /* 0x00000000001e7805 */ /* 0x000fe4000001ff00 */
[----:B------:R-:W-:Y:S01]  /*5e50*/  CS2R R28, SRZ ;  /* 0x00000000001c7805 */ /* 0x000fe2000001ff00 */
[----:B------:R-:W-:Y:S01]  /*5e60*/  ULDC.64 UR6, c[0x0][0x208] ;  /* 0x0000820000067ab9 */ /* 0x000fe20000000a00 */
        /* <DEDUP_REMOVED lines=9> */
[----:B------:R-:W3:Y:S01]  /*5f00*/  @!P4 LDC.64 R34, c[0x0][0x400] ;  /* 0x00010000ff22cb82 */ /* 0x000ee20000000a00 */
[----:B-1----:R-:W-:-:S04]  /*5f10*/  @!P4 IADD3 R32, P2, P5, R48, R32, R4 ;  /* 0x000000203020c210 */ /* 0x002fc80007d5e004 */
[----:B------:R-:W-:Y:S02]  /*5f20*/  @!P4 IADD3.X R33, R66, R33, R86, P2, P5 ;  /* 0x000000214221c210 */ /* 0x000fe400017ea456 */
[----:B---3--:R-:W-:-:S04]  /*5f30*/  @!P4 IADD3 R34, P2, P5, R54, R34, R6 ;  /* 0x000000223622c210 */ /* 0x008fc80007d5e006 */
[----:B------:R-:W-:Y:S02]  /*5f40*/  @!P4 IADD3.X R35, R64, R35, R98, P2, P5 ;  /* 0x000000234023c210 */ /* 0x000fe400017ea462 */
[----:B------:R-:W-:Y:S02]  /*5f50*/  ISETP.GE.AND P2, PT, R8, R95, PT ;  /* 0x0000005f0800720c */ /* 0x000fe40003f46270 */
[----:B------:R-:W-:Y:S02]  /*5f60*/  CS2R R38, SRZ ;  /* 0x0000000000267805 */ /* 0x000fe4000001ff00 */
[----:B------:R-:W-:Y:S01]  /*5f70*/  CS2R R36, SRZ ;  /* 0x0000000000247805 */ /* 0x000fe2000001ff00 */
[----:B------:R1:W3:Y:S01]  /*5f80*/  @!P4 LDG.E.128 R28, desc[UR6][R34.64] ;  /* 0x00000006221cc981 */ /* 0x0002e2000c1e1d00 */
[----:B------:R-:W-:-:S13]  /*5f90*/  ISETP.GE.OR P2, PT, R16, R102, P2 ;  /* 0x000000661000720c */ /* 0x000fda0001746670 */
[----:B------:R-:W-:-:S04]  /*5fa0*/  @!P2 IADD3 R5, P5, P6, R48, R80, R4 ;  /* 0x000000503005a210 */ /* 0x000fc80007ebe004 */
[----:B------:R-:W-:Y:S02]  /*5fb0*/  @!P2 IADD3.X R10, R66, R82, R86, P5, P6 ;  /* 0x00000052420aa210 */ /* 0x000fe40002fec456 */
[----:B-1----:R-:W-:Y:S02]  /*5fc0*/  CS2R R34, SRZ ;  /* 0x0000000000227805 */ /* 0x002fe4000001ff00 */
[----:B------:R-:W-:Y:S02]  /*5fd0*/  CS2R R42, SRZ ;  /* 0x00000000002a7805 */ /* 0x000fe4000001ff00 */
[----:B------:R-:W-:Y:S02]  /*5fe0*/  CS2R R40, SRZ ;  /* 0x0000000000287805 */ /* 0x000fe4000001ff00 */
[----:B------:R-:W-:Y:S02]  /*5ff0*/  CS2R R46, SRZ ;  /* 0x00000000002e7805 */ /* 0x000fe4000001ff00 */
[----:B------:R-:W-:-:S02]  /*6000*/  CS2R R44, SRZ ;  /* 0x00000000002c7805 */ /* 0x000fc4000001ff00 */
[----:B--2---:R-:W-:Y:S02]  /*6010*/  R2UR UR4, R9 ;  /* 0x00000000090472ca */ /* 0x004fe400000e0000 */
        /* <DEDUP_REMOVED lines=9> */
[----:B------:R-:W0:Y:S03]  /*60b0*/  @!P2 LDC.64 R8, c[0x0][0x3e8] ;  /* 0x0000fa00ff08ab82 */ /* 0x000e260000000a00 */
[----:B------:R-:W2:Y:S01]  /*60c0*/  @!P3 LDG.E.128 R36, desc[UR6][R14.64] ;  /* 0x000000060e24b981 */ /* 0x000ea2000c1e1d00 */
[----:B0-----:R-:W-:-:S05]  /*60d0*/  @!P2 IADD3 R8, P5, R5, R8, RZ ;  /* 0x000000080508a210 */ /* 0x001fca0007fbe0ff */
[----:B------:R-:W-:Y:S02]  /*60e0*/  @!P2 IMAD.X R9, R10, 0x1, R9, P5 ;  /* 0x000000010a09a824 */ /* 0x000fe400028e0609 */
[----:B------:R-:W0:Y:S03]  /*60f0*/  @!P2 LDC.64 R10, c[0x0][0x400] ;  /* 0x00010000ff0aab82 */ /* 0x000e260000000a00 */
[----:B------:R-:W4:Y:S01]  /*6100*/  @!P2 LDG.E.128 R40, desc[UR6][R8.64] ;  /* 0x000000060828a981 */ /* 0x000f22000c1e1d00 */
[----:B0-----:R-:W-:Y:S02]  /*6110*/  @!P2 IADD3 R10, P5, R7, R10, RZ ;  /* 0x0000000a070aa210 */ /* 0x001fe40007fbe0ff */
[----:B------:R-:W-:Y:S02]  /*6120*/  CS2R R6, SRZ ;  /* 0x0000000000067805 */ /* 0x000fe4000001ff00 */
[----:B------:R-:W-:-:S02]  /*6130*/  @!P2 IADD3.X R11, R4, R11, RZ, P5, !PT ;  /* 0x0000000b040ba210 */ /* 0x000fc40002ffe4ff */
[----:B------:R-:W-:-:S03]  /*6140*/  CS2R R4, SRZ ;  /* 0x0000000000047805 */ /* 0x000fc6000001ff00 */
[----:B------:R-:W5:Y:S04]  /*6150*/  @!P2 LDG.E.128 R44, desc[UR6][R10.64] ;  /* 0x000000060a2ca981 */ /* 0x000f68000c1e1d00 */
[----:B------:R0:W5:Y:S02]  /*6160*/  @!P4 LDG.E.128 R4, desc[UR6][R32.64] ;  /* 0x000000062004c981 */ /* 0x000164000c1e1d00 */
[----:B0-----:R-:W-:-:S06]  /*6170*/  CS2R R32, SRZ ;  /* 0x0000000000207805 */ /* 0x001fcc000001ff00 */
[----:B------:R-:W5:Y:S01]  /*6180*/  @!P3 LDG.E.128 R32, desc[UR6][R12.64] ;  /* 0x000000060c20b981 */ /* 0x000f62000c1e1d00 */
[----:B------:R-:W-:-:S06]  /*6190*/  UISETP.NE.AND UP0, UPT, UR4, 0x3, UPT ;  /* 0x000000030400788c */ /* 0x000fcc000bf05270 */
[----:B------:R-:W-:Y:S01]  /*61a0*/  PLOP3.LUT P5, PT, PT, PT, UP0, 0x80, 0x0 ;  /* 0x000000000000781c */ /* 0x000fe20003faf008 */
[----:B---3--:R-:W-:Y:S01]  /*61b0*/  IMAD.MOV.U32 R115, RZ, RZ, R30 ;  /* 0x000000ffff737224 */ /* 0x008fe200078e001e */
[----:B------:R-:W-:Y:S01]  /*61c0*/  ISETP.GE.AND P2, PT, R16, R102, PT ;  /* 0x000000661000720c */ /* 0x000fe20003f46270 */
[----:B------:R-:W-:Y:S02]  /*61d0*/  IMAD.MOV.U32 R118, RZ, RZ, R28 ;  /* 0x000000ffff767224 */ /* 0x000fe400078e001c */
[----:B--2---:R-:W-:Y:S01]  /*61e0*/  IMAD.MOV.U32 R112, RZ, RZ, R38 ;  /* 0x000000ffff707224 */ /* 0x004fe200078e0026 */
[----:B------:R-:W-:Y:S01]  /*61f0*/  MOV R113, R36 ;  /* 0x0000002400717202 */ /* 0x000fe20000000f00 */
[----:B----4-:R-:W-:Y:S02]  /*6200*/  IMAD.MOV.U32 R102, RZ, RZ, R42 ;  /* 0x000000ffff667224 */ /* 0x010fe400078e002a */
[----:B------:R-:W-:Y:S02]  /*6210*/  IMAD.MOV.U32 R104, RZ, RZ, R40 ;  /* 0x000000ffff687224 */ /* 0x000fe400078e0028 */
[----:B-----5:R-:W-:-:S02]  /*6220*/  IMAD.MOV.U32 R106, RZ, RZ, R46 ;  /* 0x000000ffff6a7224 */ /* 0x020fc400078e002e */
[----:B------:R-:W-:Y:S02]  /*6230*/  IMAD.MOV.U32 R107, RZ, RZ, R44 ;  /* 0x000000ffff6b7224 */ /* 0x000fe400078e002c */
[----:B------:R-:W-:Y:S02]  /*6240*/  IMAD.MOV.U32 R116, RZ, RZ, R6 ;  /* 0x000000ffff747224 */ /* 0x000fe400078e0006 */
[----:B------:R-:W-:Y:S02]  /*6250*/  IMAD.MOV.U32 R117, RZ, RZ, R4 ;  /* 0x000000ffff757224 */ /* 0x000fe400078e0004 */
[----:B------:R-:W-:Y:S02]  /*6260*/  IMAD.MOV.U32 R109, RZ, RZ, R34 ;  /* 0x000000ffff6d7224 */ /* 0x000fe400078e0022 */
[----:B------:R-:W-:Y:S01]  /*6270*/  IMAD.MOV.U32 R111, RZ, RZ, R32 ;  /* 0x000000ffff6f7224 */ /* 0x000fe200078e0020 */
[----:B------:R-:W-:Y:S06]  /*6280*/  @!P5 BRA `(.L_x_10395) ;  /* 0x000000000004d947 */ /* 0x000fec0003800000 */
[----:B------:R-:W-:Y:S01]  /*6290*/  BPT.TRAP 0x1 ;  /* 0x000000040000795c */ /* 0x000fe20000300000 */
.L_x_10395:
[----:B------:R-:W-:Y:S01]  /*62a0*/  IMAD R86, R188, 0x8, R18 ;  /* 0x00000008bc567824 */ /* 0x000fe200078e0212 */
[----:B------:R-:W-:Y:S01]  /*62b0*/  SHF.L.U32 R98, R195, 0x1f, RZ ;  /* 0x0000001fc3627819 */ /* 0x000fe200000006ff */
[----:B------:R-:W0:Y:S01]  /*62c0*/  LDC R108, c[0x0][0x2f4] ;  /* 0x0000bd00ff6c7b82 */ /* 0x000e220000000800 */
[----:B------:R-:W-:Y:S02]  /*62d0*/  BSSY B1, `(.L_x_10396) ;  /* 0x0000003000017945 */ /* 0x000fe40003800000 */
[----:B------:R-:W1:Y:S02]  /*62e0*/  SYNCS.PHASECHK.TRANS64.TRYWAIT P3, [R86+URZ+0x22890], R98 ;  /* 0x02289062560075a7 */ /* 0x000e64000806017f */
[----:B-1----:R-:W-:Y:S05]  /*62f0*/  @!P3 BRA `(.L_x_10397) ;  /* 0x0000023400f8b947 */ /* 0x002fea0003800000 */
.L_x_10689:
[----:B------:R-:W-:Y:S05]  /*6300*/  BSYNC B1 ;  /* 0x0000000000017941 */ /* 0x000fea0003800000 */
.L_x_10396:
[----:B------:R-:W-:Y:S01]  /*6310*/  UMOV UR4, 0xffffffff ;  /* 0xffffffff00047882 */ /* 0x000fe20000000000 */
[----:B0-----:R-:W-:Y:S02]  /*6320*/  IMAD.IADD R110, R108, 0x1, -R71 ;  /* 0x000000016c6e7824 */ /* 0x001fe400078e0a47 */
[----:B------:R-:W-:Y:S05]  /*6330*/  BRA.DIV UR4, `(.L_x_10398) ;  /* 0x0000023604fc7947 */ /* 0x000fea000b800000 */
[----:B------:R0:W2:Y:S04]  /*6340*/  SHFL.IDX PT, R103, R100, RZ, 0x1c1f ;  /* 0x001c1fff64677589 */ /* 0x0000a800000e0000 */
[----:B------:R0:W3:Y:S02]  /*6350*/  SHFL.IDX PT, R105, R99, RZ, 0x1c1f ;  /* 0x001c1fff63697589 */ /* 0x0000e400000e0000 */
.L_x_10693:
        /* <DEDUP_REMOVED lines=9> */
[----:B------:R-:W-:-:S04]  /*63f0*/  LEA.HI.SX32 R8, R8, R63, 0x1b ;  /* 0x0000003f08087211 */ /* 0x000fc800078fdaff */
[----:B------:R-:W-:-:S04]  /*6400*/  SHF.L.U32 R114, R8, 0x4, RZ ;  /* 0x0000000408727819 */ /* 0x000fc800000006ff */
        /* <DEDUP_REMOVED lines=26> */
[----:B------:R-:W-:Y:S01]  /*65b0*/  PRMT R8, R120, 0x654, R119 ;  /* 0x0000065478087816 */ /* 0x000fe20000000077 */
[----:B------:R-:W-:Y:S01]  /*65c0*/  IMAD.SHL.U32 R119, R124, 0x100, RZ ;  /* 0x000001007c777824 */ /* 0x000fe200078e00ff */
[--C-:B------:R-:W-:Y:S02]  /*65d0*/  SHF.R.U32.HI R125, RZ, 0x18, R29.reuse ;  /* 0x00000018ff7d7819 */ /* 0x100fe4000001161d */
[----:B------:R-:W-:Y:S02]  /*65e0*/  LOP3.LUT R30, R29, 0xff, RZ, 0xc0, !PT ;  /* 0x000000ff1d1e7812 */ /* 0x000fe400078ec0ff */
[----:B------:R-:W-:Y:S02]  /*65f0*/  SHF.R.U32.HI R121, RZ, 0x8, R29 ;  /* 0x00000008ff797819 */ /* 0x000fe4000001161d */
[----:B------:R-:W-:Y:S01]  /*6600*/  LOP3.LUT R4, R4, 0xff00, R31, 0xf8, !PT ;  /* 0x0000ff0004047812 */ /* 0x000fe200078ef81f */
[----:B------:R-:W-:Y:S01]  /*6610*/  IMAD.U32 R31, R126, 0x10000, RZ ;  /* 0x000100007e1f7824 */ /* 0x000fe200078e00ff */
[----:B------:R-:W-:-:S02]  /*6620*/  PRMT R6, R127, 0x654, R6 ;  /* 0x000006547f067816 */ /* 0x000fc40000000006 */
[----:B------:R-:W-:Y:S01]  /*6630*/  SHF.R.U32.HI R5, RZ, 0x10, R29 ;  /* 0x00000010ff057819 */ /* 0x000fe2000001161d */
[----:B---3--:R-:W-:Y:S01]  /*6640*/  IMAD.MOV.U32 R29, RZ, RZ, R12 ;  /* 0x000000ffff1d7224 */ /* 0x008fe200078e000c */
[----:B------:R-:W-:Y:S01]  /*6650*/  PRMT R30, R125, 0x654, R30 ;  /* 0x000006547d1e7816 */ /* 0x000fe2000000001e */
[----:B------:R-:W-:Y:S01]  /*6660*/  IMAD.U32 R125, R7, 0x10000, RZ ;  /* 0x00010000077d7824 */ /* 0x000fe200078e00ff */
[----:B------:R-:W-:Y:S01]  /*6670*/  SHF.L.U32 R121, R121, 0x8, RZ ;  /* 0x0000000879797819 */ /* 0x000fe200000006ff */
[----:B------:R-:W-:Y:S01]  /*6680*/  IMAD.U32 R5, R5, 0x10000, RZ ;  /* 0x0001000005057824 */ /* 0x000fe200078e00ff */
[----:B------:R-:W-:Y:S02]  /*6690*/  LOP3.LUT R119, R6, 0xff00, R119, 0xf8, !PT ;  /* 0x0000ff0006777812 */ /* 0x000fe400078ef877 */
[----:B------:R-:W-:Y:S01]  /*66a0*/  LOP3.LUT R6, R4, 0xff0000, R31, 0xf8, !PT ;  /* 0x00ff000004067812 */ /* 0x000fe200078ef81f */
[----:B------:R-:W-:Y:S01]  /*66b0*/  IMAD.U32 R4, R122, 0x10000, RZ ;  /* 0x000100007a047824 */ /* 0x000fe200078e00ff */
[----:B------:R-:W-:-:S02]  /*66c0*/  LOP3.LUT R120, R30, 0xff00, R121, 0xf8, !PT ;  /* 0x0000ff001e787812 */ /* 0x000fc400078ef879 */
        /* <DEDUP_REMOVED lines=9> */
[----:B------:R-:W-:Y:S01]  /*6760*/  LOP3.LUT R7, R120, 0xff0000, R5, 0xf8, !PT ;  /* 0x00ff000078077812 */ /* 0x000fe200078ef805 */
[----:B------:R-:W-:-:S02]  /*6770*/  HADD2.F32 R30, -RZ, R30.H1_H1 ;  /* 0x3000001eff1e7230 */ /* 0x000fc40000004100 */
[-C--:B------:R-:W-:Y:S01]  /*6780*/  FMUL.FTZ R127, R12, R123.reuse ;  /* 0x0000007b0c7f7220 */ /* 0x080fe20000410000 */
[--C-:B------:R-:W-:Y:S02]  /*6790*/  HADD2.F32 R121, -RZ, R119.reuse.H0_H0 ;  /* 0x20000077ff797230 */ /* 0x100fe40000004100 */
[----:B------:R-:W-:Y:S01]  /*67a0*/  FMUL.FTZ R123, R8, R123 ;  /* 0x0000007b087b7220 */ /* 0x000fe20000410000 */
[----:B------:R-:W-:Y:S01]  /*67b0*/  HADD2.F32 R120, -RZ, R119.H1_H1 ;  /* 0x30000077ff787230 */ /* 0x000fe20000004100 */
[----:B------:R-:W-:Y:S01]  /*67c0*/  LOP3.LUT R5, R124, 0xff0000, R125, 0xf8, !PT ;  /* 0x00ff00007c057812 */ /* 0x000fe200078ef87d */
[----:B------:R-:W-:Y:S02]  /*67d0*/  HADD2.F32 R119, -RZ, R122.H1_H1 ;  /* 0x3000007aff777230 */ /* 0x000fe40000004100 */
[-C--:B------:R-:W-:Y:S01]  /*67e0*/  FFMA.FTZ R8, R8, R121.reuse, -R127 ;  /* 0x0000007908087223 */ /* 0x080fe2000001087f */
[----:B------:R-:W-:Y:S01]  /*67f0*/  FFMA.FTZ R12, R12, R121, R123 ;  /* 0x000000790c0c7223 */ /* 0x000fe2000001007b */
[----:B------:R-:W-:Y:S01]  /*6800*/  F2FP.F16.E4M3.UNPACK_B R122, R118 ;  /* 0x00000076ff7a723e */ /* 0x000fe200020006ff */
[----:B------:R-:W-:Y:S01]  /*6810*/  HADD2.F32 R31, -RZ, R31.H1_H1 ;  /* 0x3000001fff1f7230 */ /* 0x000fe20000004100 */
[----:B------:R-:W-:Y:S01]  /*6820*/  F2FP.F16.E4M3.UNPACK_B R121, R117 ;  /* 0x00000075ff79723e */ /* 0x000fe200020006ff */
[----:B------:R-:W-:Y:S01]  /*6830*/  FMUL.FTZ R124, R30, R119 ;  /* 0x000000771e7c7220 */ /* 0x000fe20000410000 */
[----:B------:R-:W-:Y:S01]  /*6840*/  F2FP.F16.E4M3.UNPACK_B R118, R29 ;  /* 0x0000001dff76723e */ /* 0x000fe200020006ff */
[----:B------:R-:W-:Y:S01]  /*6850*/  HADD2.F32 R123, -RZ, R122.H0_H0 ;  /* 0x2000007aff7b7230 */ /* 0x000fe20000004100 */
[----:B------:R-:W-:Y:S01]  /*6860*/  F2FP.F16.E4M3.UNPACK_B R117, R28 ;  /* 0x0000001cff75723e */ /* 0x000fe200020006ff */
[C---:B------:R-:W-:Y:S01]  /*6870*/  FMUL.FTZ R29, R31.reuse, R119 ;  /* 0x000000771f1d7220 */ /* 0x040fe20000410000 */
[----:B------:R-:W-:Y:S01]  /*6880*/  FFMA.FTZ R31, R31, R120, R124 ;  /* 0x000000781f1f7223 */ /* 0x000fe2000001007c */
[----:B------:R-:W-:-:S02]  /*6890*/  HADD2.F32 R119, -RZ, R118.H0_H0 ;  /* 0x20000076ff777230 */ /* 0x000fc40000004100 */
[----:B------:R-:W-:Y:S02]  /*68a0*/  HADD2.F32 R28, -RZ, R117.H0_H0 ;  /* 0x20000075ff1c7230 */ /* 0x000fe40000004100 */
[----:B------:R-:W-:Y:S01]  /*68b0*/  FFMA.FTZ R29, R30, R120, -R29 ;  /* 0x000000781e1d7223 */ /* 0x000fe2000001081d */
        /* <DEDUP_REMOVED lines=21> */
[----:B------:R-:W-:Y:S02]  /*6a10*/  HADD2.F32 R120, -RZ, R118.H0_H0 ;  /* 0x20000076ff787230 */ /* 0x000fe40000004100 */
[-C--:B------:R-:W-:Y:S01]  /*6a20*/  FMUL.FTZ R129, R122, R127.reuse ;  /* 0x0000007f7a817220 */ /* 0x080fe20000410000 */
[----:B------:R-:W-:Y:S01]  /*6a30*/  HADD2.F32 R124, -RZ, R124.H1_H1 ;  /* 0x3000007cff7c7230 */ /* 0x000fe20000004100 */
[----:B------:R-:W-:Y:S01]  /*6a40*/  F2FP.SATFINITE.E4M3.F32.PACK_AB_MERGE_C R8, R29, R8, RZ ;  /* 0x000000081d08723e */ /* 0x000fe200048070ff */
[----:B------:R-:W-:Y:S02]  /*6a50*/  HADD2.F32 R121, -RZ, R121.H1_H1 ;  /* 0x30000079ff797230 */ /* 0x000fe40000004100 */
[----:B------:R-:W-:Y:S01]  /*6a60*/  FMUL.FTZ R127, R120, R127 ;  /* 0x0000007f787f7220 */ /* 0x000fe20000410000 */
[----:B------:R-:W-:-:S02]  /*6a70*/  HADD2.F32 R118, -RZ, R118.H1_H1 ;  /* 0x30000076ff767230 */ /* 0x000fc40000004100 */
[----:B------:R-:W-:Y:S01]  /*6a80*/  FFMA.FTZ R129, R120, R125, -R129 ;  /* 0x0000007d78817223 */ /* 0x000fe20000010881 */
[----:B------:R-:W-:Y:S02]  /*6a90*/  HADD2.F32 R123, -RZ, R123.H1_H1 ;  /* 0x3000007bff7b7230 */ /* 0x000fe40000004100 */
[CC--:B------:R-:W-:Y:S01]  /*6aa0*/  FMUL.FTZ R131, R121.reuse, R124.reuse ;  /* 0x0000007c79837220 */ /* 0x0c0fe20000410000 */
[----:B------:R-:W-:Y:S01]  /*6ab0*/  F2FP.F16.E4M3.UNPACK_B R120, R115 ;  /* 0x00000073ff78723e */ /* 0x000fe200020006ff */
[C---:B------:R-:W-:Y:S01]  /*6ac0*/  FMUL.FTZ R126, R118.reuse, R124 ;  /* 0x0000007c767e7220 */ /* 0x040fe20000410000 */
[----:B------:R-:W-:Y:S01]  /*6ad0*/  F2FP.F16.E4M3.UNPACK_B R115, R14 ;  /* 0x0000000eff73723e */ /* 0x000fe200020006ff */
[-C--:B------:R-:W-:Y:S01]  /*6ae0*/  FFMA.FTZ R124, R118, R123.reuse, -R131 ;  /* 0x0000007b767c7223 */ /* 0x080fe20000010883 */
[----:B------:R-:W-:Y:S01]  /*6af0*/  F2FP.F16.E4M3.UNPACK_B R118, R116 ;  /* 0x00000074ff76723e */ /* 0x000fe200020006ff */
[----:B------:R-:W-:Y:S01]  /*6b00*/  FFMA.FTZ R131, R121, R123, R126 ;  /* 0x0000007b79837223 */ /* 0x000fe2000001007e */
[----:B------:R-:W-:-:S02]  /*6b10*/  HADD2.F32 R123, -RZ, R120.H0_H0 ;  /* 0x20000078ff7b7230 */ /* 0x000fc40000004100 */
[----:B------:R-:W-:Y:S01]  /*6b20*/  FFMA.FTZ R122, R122, R125, R127 ;  /* 0x0000007d7a7a7223 */ /* 0x000fe2000001007f */
[--C-:B------:R-:W-:Y:S01]  /*6b30*/  HADD2.F32 R116, -RZ, R115.reuse.H0_H0 ;  /* 0x20000073ff747230 */ /* 0x100fe20000004100 */
[----:B------:R-:W-:Y:S01]  /*6b40*/  F2FP.SATFINITE.E4M3.F32.PACK_AB_MERGE_C R12, R31, R12, RZ ;  /* 0x0000000c1f0c723e */ /* 0x000fe200048070ff */
        /* <DEDUP_REMOVED lines=12> */
[----:B------:R-:W-:Y:S01]  /*6c10*/  F2FP.SATFINITE.E4M3.F32.PACK_AB_MERGE_C R8, R117, R28, R8 ;  /* 0x0000001c7508723e */ /* 0x000fe20004807008 */
[-C--:B------:R-:W-:Y:S01]  /*6c20*/  FFMA.FTZ R125, R14, R121.reuse, -R125 ;  /* 0x000000790e7d7223 */ /* 0x080fe2000001087d */
[----:B------:R-:W-:Y:S01]  /*6c30*/  FFMA.FTZ R14, R116, R121, R123 ;  /* 0x00000079740e7223 */ /* 0x000fe2000001007b */
[----:B------:R-:W-:Y:S01]  /*6c40*/  FFMA.FTZ R121, R115, R118, R120 ;  /* 0x0000007673797223 */ /* 0x000fe20000010078 */
[----:B------:R-:W-:Y:S01]  /*6c50*/  F2FP.F16.E4M3.UNPACK_B R120, R7 ;  /* 0x00000007ff78723e */ /* 0x000fe200020006ff */
[----:B------:R-:W-:Y:S01]  /*6c60*/  HADD2.F32 R115, -RZ, R31.H0_H0 ;  /* 0x2000001fff737230 */ /* 0x000fe20000004100 */
[----:B------:R-:W-:Y:S01]  /*6c70*/  F2FP.SATFINITE.E4M3.F32.PACK_AB_MERGE_C R12, R119, R30, R12 ;  /* 0x0000001e770c723e */ /* 0x000fe2000480700c */
[----:B------:R-:W-:Y:S01]  /*6c80*/  HADD2.F32 R28, -RZ, R29.H0_H0 ;  /* 0x2000001dff1c7230 */ /* 0x000fe20000004100 */
[----:B------:R-:W-:Y:S01]  /*6c90*/  F2FP.F16.E4M3.UNPACK_B R117, R6 ;  /* 0x00000006ff75723e */ /* 0x000fe200020006ff */
[--C-:B------:R-:W-:Y:S01]  /*6ca0*/  HADD2.F32 R30, -RZ, R120.reuse.H0_H0 ;  /* 0x20000078ff1e7230 */ /* 0x100fe20000004100 */
[----:B------:R-:W-:Y:S01]  /*6cb0*/  F2FP.SATFINITE.E4M3.F32.PACK_AB_MERGE_C R122, R131, R122, RZ ;  /* 0x0000007a837a723e */ /* 0x000fe200048070ff */
[----:B------:R-:W-:Y:S01]  /*6cc0*/  FFMA.FTZ R10, R10, R118, -R127 ;  /* 0x000000760a0a7223 */ /* 0x000fe2000001087f */
[----:B------:R-:W-:Y:S01]  /*6cd0*/  HADD2.F32 R116, -RZ, R31.H1_H1 ;  /* 0x3000001fff747230 */ /* 0x000fe20000004100 */
[----:B------:R-:W-:Y:S01]  /*6ce0*/  F2FP.F16.E4M3.UNPACK_B R13, R13.H1 ;  /* 0x0000000dff0d723e */ /* 0x000fe200030006ff */
[----:B------:R-:W-:Y:S01]  /*6cf0*/  HADD2.F32 R118, -RZ, R117.H0_H0 ;  /* 0x20000075ff767230 */ /* 0x000fe20000004100 */
[----:B------:R-:W-:Y:S01]  /*6d00*/  F2FP.SATFINITE.E4M3.F32.PACK_AB_MERGE_C R14, R121, R14, R122 ;  /* 0x0000000e790e723e */ /* 0x000fe2000480707a */
        /* <DEDUP_REMOVED lines=8> */
[----:B------:R-:W-:Y:S01]  /*6d90*/  FMUL.FTZ R115, R116, R119 ;  /* 0x0000007774737220 */ /* 0x000fe20000410000 */
[----:B------:R-:W-:Y:S01]  /*6da0*/  F2FP.F16.E4M3.UNPACK_B R118, R7.H1 ;  /* 0x00000007ff76723e */ /* 0x000fe200030006ff */
[C---:B------:R-:W-:Y:S01]  /*6db0*/  FMUL.FTZ R119, R30.reuse, R119 ;  /* 0x000000771e777220 */ /* 0x040fe20000410000 */
[----:B------:R-:W-:Y:S01]  /*6dc0*/  F2FP.F16.E4M3.UNPACK_B R6, R6.H1 ;  /* 0x00000006ff06723e */ /* 0x000fe200030006ff */
[-C--:B------:R-:W-:Y:S01]  /*6dd0*/  FFMA.FTZ R9, R30, R117.reuse, -R115 ;  /* 0x000000751e097223 */ /* 0x080fe20000010873 */
[----:B------:R-:W-:Y:S02]  /*6de0*/  HADD2.F32 R115, -RZ, R13.H0_H0 ;  /* 0x2000000dff737230 */ /* 0x000fe40000004100 */
[----:B------:R-:W-:Y:S01]  /*6df0*/  FFMA.FTZ R30, R116, R117, R119 ;  /* 0x00000075741e7223 */ /* 0x000fe20000010077 */
[----:B------:R-:W-:Y:S01]  /*6e00*/  HADD2.F32 R120, -RZ, R118.H0_H0 ;  /* 0x20000076ff787230 */ /* 0x000fe20000004100 */
[----:B------:R-:W-:Y:S01]  /*6e10*/  F2FP.SATFINITE.E4M3.F32.PACK_AB_MERGE_C R124, R124, R129, RZ ;  /* 0x000000817c7c723e */ /* 0x000fe200048070ff */
[----:B------:R-:W-:Y:S01]  /*6e20*/  HADD2.F32 R7, -RZ, R31.H0_H0 ;  /* 0x2000001fff077230 */ /* 0x000fe20000004100 */
[----:B------:R-:W-:Y:S01]  /*6e30*/  F2FP.F16.E4M3.UNPACK_B R121, R5 ;  /* 0x00000005ff79723e */ /* 0x000fe200020006ff */
[----:B------:R-:W-:-:S02]  /*6e40*/  HADD2.F32 R116, -RZ, R13.H1_H1 ;  /* 0x3000000dff747230 */ /* 0x000fc40000004100 */
[-C--:B------:R-:W-:Y:S01]  /*6e50*/  FMUL.FTZ R122, R115, R120.reuse ;  /* 0x00000078737a7220 */ /* 0x080fe20000410000 */
[----:B------:R-:W-:Y:S02]  /*6e60*/  HADD2.F32 R31, -RZ, R31.H1_H1 ;  /* 0x3000001fff1f7230 */ /* 0x000fe40000004100 */
[----:B------:R-:W-:Y:S01]  /*6e70*/  FMUL.FTZ R120, R7, R120 ;  /* 0x0000007807787220 */ /* 0x000fe20000410000 */
[----:B------:R-:W-:Y:S01]  /*6e80*/  HADD2.F32 R13, -RZ, R118.H1_H1 ;  /* 0x30000076ff0d7230 */ /* 0x000fe20000004100 */
[----:B------:R-:W-:Y:S01]  /*6e90*/  F2FP.SATFINITE.E4M3.F32.PACK_AB_MERGE_C R10, R10, R125, R124 ;  /* 0x0000007d0a0a723e */ /* 0x000fe2000480707c */
[--C-:B------:R-:W-:Y:S02]  /*6ea0*/  HADD2.F32 R118, -RZ, R6.reuse.H0_H0 ;  /* 0x20000006ff767230 */ /* 0x100fe40000004100 */
[----:B------:R-:W-:Y:S02]  /*6eb0*/  HADD2.F32 R117, -RZ, R6.H1_H1 ;  /* 0x30000006ff757230 */ /* 0x000fe40000004100 */
[-C--:B------:R-:W-:Y:S01]  /*6ec0*/  FMUL.FTZ R119, R31, R13.reuse ;  /* 0x0000000d1f777220 */ /* 0x080fe20000410000 */
[C---:B------:R-:W-:Y:S01]  /*6ed0*/  FMUL.FTZ R124, R116.reuse, R13 ;  /* 0x0000000d747c7220 */ /* 0x040fe20000410000 */
[-C--:B------:R-:W-:Y:S01]  /*6ee0*/  FFMA.FTZ R6, R7, R118.reuse, -R122 ;  /* 0x0000007607067223 */ /* 0x080fe2000001087a */
[----:B------:R-:W-:Y:S01]  /*6ef0*/  FFMA.FTZ R7, R115, R118, R120 ;  /* 0x0000007673077223 */ /* 0x000fe20000010078 */
[----:B------:R-:W-:Y:S01]  /*6f00*/  F2FP.F16.E4M3.UNPACK_B R115, R15 ;  /* 0x0000000fff73723e */ /* 0x000fe200020006ff */
        /* <DEDUP_REMOVED lines=29> */
[----:B------:R-:W-:Y:S01]  /*70e0*/  FFMA.FTZ R130, R31, R119, -R130 ;  /* 0x000000771f827223 */ /* 0x000fe20000010882 */
[----:B------:R-:W-:Y:S01]  /*70f0*/  HADD2.F32 R118, -RZ, R118.H1_H1 ;  /* 0x30000076ff767230 */ /* 0x000fe20000004100 */
[----:B------:R-:W-:Y:S01]  /*7100*/  F2FP.SATFINITE.E4M3.F32.PACK_AB_MERGE_C R6, R125, R6, RZ ;  /* 0x000000067d06723e */ /* 0x000fe200048070ff */
[----:B------:R-:W-:Y:S01]  /*7110*/  HADD2.F32 R13, -RZ, R13.H1_H1 ;  /* 0x3000000dff0d7230 */ /* 0x000fe20000004100 */
[----:B------:R-:W-:Y:S01]  /*7120*/  F2FP.SATFINITE.E4M3.F32.PACK_AB_MERGE_C R7, R126, R7, RZ ;  /* 0x000000077e07723e */ /* 0x000fe200048070ff */
[----:B------:R-:W-:Y:S02]  /*7130*/  HADD2.F32 R4, -RZ, R5.H1_H1 ;  /* 0x30000005ff047230 */ /* 0x000fe40000004100 */
[----:B------:R-:W-:Y:S01]  /*7140*/  FMUL.FTZ R5, R11, R122 ;  /* 0x0000007a0b057220 */ /* 0x000fe20000410000 */
[----:B------:R-:W-:Y:S01]  /*7150*/  FMUL.FTZ R122, R115, R120 ;  /* 0x00000078737a7220 */ /* 0x000fe20000410000 */
[----:B------:R-:W-:Y:S01]  /*7160*/  FFMA.FTZ R11, R11, R118, -R132 ;  /* 0x000000760b0b7223 */ /* 0x000fe20000010884 */
[C---:B------:R-:W-:Y:S01]  /*7170*/  FMUL.FTZ R120, R13.reuse, R120 ;  /* 0x000000780d787220 */ /* 0x040fe20000410000 */
[----:B------:R-:W-:Y:S01]  /*7180*/  FFMA.FTZ R116, R116, R118, R5 ;  /* 0x0000007674747223 */ /* 0x000fe20000010005 */
[----:B------:R-:W-:Y:S01]  /*7190*/  FFMA.FTZ R13, R13, R4, -R122 ;  /* 0x000000040d0d7223 */ /* 0x000fe2000001087a */
[----:B------:R-:W-:Y:S01]  /*71a0*/  F2FP.SATFINITE.E4M3.F32.PACK_AB_MERGE_C R9, R9, R28, R6 ;  /* 0x0000001c0909723e */ /* 0x000fe20004807006 */
[----:B------:R-:W-:Y:S01]  /*71b0*/  FFMA.FTZ R115, R115, R4, R120 ;  /* 0x0000000473737223 */ /* 0x000fe20000010078 */
[----:B------:R-:W-:-:S02]  /*71c0*/  F2FP.SATFINITE.E4M3.F32.PACK_AB_MERGE_C R11, R11, R130, RZ ;  /* 0x000000820b0b723e */ /* 0x000fc400048070ff */
[----:B------:R-:W-:Y:S02]  /*71d0*/  F2FP.SATFINITE.E4M3.F32.PACK_AB_MERGE_C R116, R116, R123, RZ ;  /* 0x0000007b7474723e */ /* 0x000fe400048070ff */
[----:B------:R-:W-:Y:S02]  /*71e0*/  F2FP.SATFINITE.E4M3.F32.PACK_AB_MERGE_C R11, R13, R128, R11 ;  /* 0x000000800d0b723e */ /* 0x000fe4000480700b */
[----:B------:R-:W-:Y:S02]  /*71f0*/  F2FP.SATFINITE.E4M3.F32.PACK_AB_MERGE_C R13, R30, R29, R7 ;  /* 0x0000001d1e0d723e */ /* 0x000fe40004807007 */
[----:B------:R-:W-:-:S07]  /*7200*/  F2FP.SATFINITE.E4M3.F32.PACK_AB_MERGE_C R15, R115, R124, R116 ;  /* 0x0000007c730f723e */ /* 0x000fce0004807074 */
.L_x_10402:
[----:B------:R-:W-:Y:S05]  /*7210*/  BSYNC B2 ;  /* 0x0000000000027941 */ /* 0x000fea0003800000 */
.L_x_10401:
[----:B------:R-:W-:Y:S01]  /*7220*/  ISETP.GE.AND P3, PT, R114, R108, PT ;  /* 0x0000006c7200720c */ /* 0x000fe20003f66270 */
[----:B------:R-:W-:Y:S02]  /*7230*/  ULDC.64 UR4, c[0x0][0x208] ;  /* 0x0000820000047ab9 */ /* 0x000fe40000000a00 */
[----:B--2---:R4:W-:Y:S10]  /*7240*/  ST.E.128 desc[UR4][R96.64], R8 ;  /* 0x0000000860007985 */ /* 0x0049f4000c101d04 */
[----:B------:R-:W-:-:S04]  /*7250*/  @!P3 IADD3 R4, P4, R105, R114, RZ ;  /* 0x000000726904b210 */ /* 0x000fc80007f9e0ff */
[----:B------:R-:W-:-:S05]  /*7260*/  @!P3 LEA.HI.X.SX32 R5, R114, R103, 0x1, P4 ;  /* 0x000000677205b211 */ /* 0x000fca00020f0eff */
[----:B---3--:R4:W-:Y:S04]  /*7270*/  @!P3 ST.E.128 desc[UR4][R4.64], R12 ;  /* 0x0000000c0400b985 */ /* 0x0089e8000c101d04 */
.L_x_10400:
[----:B------:R-:W-:Y:S05]  /*7280*/  BSYNC B1 ;  /* 0x0000000000017941 */ /* 0x000fea0003800000 */
.L_x_10399:
[----:B------:R-:W-:-:S03]  /*7290*/  UMOV UR4, 0xffffffff ;  /* 0xffffffff00047882 */ /* 0x000fc60000000000 */
[----:B------:R-:W-:Y:S05]  /*72a0*/  BRA.DIV UR4, `(.L_x_10403) ;  /* 0x0000022a046c7947 */ /* 0x000fea000b800000 */
[----:B------:R0:W0:Y:S04]  /*72b0*/  SHFL.IDX PT, R29, R100, 0x1, 0x1c1f ;  /* 0x003c1f00641d7f89 */ /* 0x00002800000e0000 */
[----:B----4-:R4:W0:Y:S02]  /*72c0*/  SHFL.IDX PT, R14, R99, 0x1, 0x1c1f ;  /* 0x003c1f00630e7f89 */ /* 0x01082400000e0000 */
.L_x_10697:
        /* <DEDUP_REMOVED lines=9> */
[----:B------:R-:W-:Y:S01]  /*7360*/  LEA.HI R4, R5, R4, RZ, 0x5 ;  /* 0x0000000405047211 */ /* 0x000fe200078f28ff */
[----:B------:R-:W-:Y:S02]  /*7370*/  IMAD R5, R188, 0x5000, R3 ;  /* 0x00005000bc057824 */ /* 0x000fe400078e0203 */
[----:B------:R-:W-:Y:S01]  /*7380*/  IMAD.X R13, R29, 0x1, R60, P3 ;  /* 0x000000011d0d7824 */ /* 0x000fe200018e063c */
[----:B------:R-:W-:Y:S01]  /*7390*/  LEA.HI.SX32 R4, R4, R63, 0x1b ;  /* 0x0000003f04047211 */ /* 0x000fe200078fdaff */
[----:B------:R-:W-:-:S03]  /*73a0*/  IMAD.IADD R5, R18, 0x1, R5 ;  /* 0x0000000112057824 */ /* 0x000fc600078e0205 */
[----:B------:R-:W-:-:S04]  /*73b0*/  SHF.L.U32 R15, R4, 0x4, RZ ;  /* 0x00000004040f7819 */ /* 0x000fc800000006ff */
[----:B------:R-:W-:-:S04]  /*73c0*/  LOP3.LUT R4, R201, 0x70, R15, 0xf8, !PT ;  /* 0x00000070c9047812 */ /* 0x000fc800078ef80f */
[----:B------:R-:W-:-:S05]  /*73d0*/  LOP3.LUT R4, R4, R6, RZ, 0x3c, !PT ;  /* 0x0000000604047212 */ /* 0x000fca00078e3cff */
[----:B------:R-:W-:-:S04]  /*73e0*/  IMAD.IADD R7, R207, 0x1, R4 ;  /* 0x00000001cf077824 */ /* 0x000fc800078e0204 */
[----:B------:R-:W-:-:S04]  /*73f0*/  IMAD R7, R188, 0x5000, R7 ;  /* 0x00005000bc077824 */ /* 0x000fc800078e0207 */
[----:B------:R-:W-:Y:S02]  /*7400*/  IMAD.IADD R8, R18, 0x1, R7 ;  /* 0x0000000112087824 */ /* 0x000fe400078e0207 */
        /* <DEDUP_REMOVED lines=10> */
[----:B------:R-:W-:Y:S02]  /*74b0*/  SHF.R.U32.HI R114, RZ, 0x8, R35 ;  /* 0x00000008ff727819 */ /* 0x000fe40000011623 */
[----:B------:R-:W-:Y:S01]  /*74c0*/  PRMT R31, R116, 0x654, R31 ;  /* 0x00000654741f7816 */ /* 0x000fe2000000001f */
[----:B------:R-:W-:Y:S01]  /*74d0*/  IMAD.U32 R6, R118, 0x10000, RZ ;  /* 0x0001000076067824 */ /* 0x000fe200078e00ff */
[----:B------:R-:W-:-:S02]  /*74e0*/  SHF.L.U32 R4, R117, 0x8, RZ ;  /* 0x0000000875047819 */ /* 0x000fc400000006ff */
[----:B------:R-:W-:Y:S02]  /*74f0*/  LOP3.LUT R32, R35, 0xff, RZ, 0xc0, !PT ;  /* 0x000000ff23207812 */ /* 0x000fe400078ec0ff */
[----:B--2---:R-:W-:Y:S02]  /*7500*/  SHF.R.U32.HI R103, RZ, 0x18, R35 ;  /* 0x00000018ff677819 */ /* 0x004fe40000011623 */
[--C-:B------:R-:W-:Y:S02]  /*7510*/  SHF.R.U32.HI R38, RZ, 0x8, R39.reuse ;  /* 0x00000008ff267819 */ /* 0x100fe40000011627 */
[--C-:B------:R-:W-:Y:S02]  /*7520*/  SHF.R.U32.HI R96, RZ, 0x10, R39.reuse ;  /* 0x00000010ff607819 */ /* 0x100fe40000011627 */
[----:B------:R-:W-:Y:S02]  /*7530*/  LOP3.LUT R36, R39, 0xff, RZ, 0xc0, !PT ;  /* 0x000000ff27247812 */ /* 0x000fe400078ec0ff */
[----:B------:R-:W-:Y:S01]  /*7540*/  SHF.R.U32.HI R39, RZ, 0x18, R39 ;  /* 0x00000018ff277819 */ /* 0x000fe20000011627 */
[----:B------:R-:W-:Y:S01]  /*7550*/  IMAD.U32 R96, R96, 0x10000, RZ ;  /* 0x0001000060607824 */ /* 0x000fe200078e00ff */
[----:B------:R-:W-:Y:S01]  /*7560*/  LOP3.LUT R31, R31, 0xff00, R4, 0xf8, !PT ;  /* 0x0000ff001f1f7812 */ /* 0x000fe200078ef804 */
[----:B------:R-:W-:Y:S01]  /*7570*/  IMAD.SHL.U32 R4, R114, 0x100, RZ ;  /* 0x0000010072047824 */ /* 0x000fe200078e00ff */
[----:B------:R-:W-:-:S02]  /*7580*/  SHF.R.U32.HI R97, RZ, 0x8, R37 ;  /* 0x00000008ff617819 */ /* 0x000fc40000011625 */
[----:B------:R-:W-:Y:S01]  /*7590*/  PRMT R5, R103, 0x654, R32 ;  /* 0x0000065467057816 */ /* 0x000fe20000000020 */
[----:B------:R-:W-:Y:S01]  /*75a0*/  IMAD.SHL.U32 R32, R38, 0x100, RZ ;  /* 0x0000010026207824 */ /* 0x000fe200078e00ff */
[----:B------:R-:W-:Y:S01]  /*75b0*/  SHF.R.U32.HI R115, RZ, 0x10, R35 ;  /* 0x00000010ff737819 */ /* 0x000fe20000011623 */
[----:B------:R-:W-:Y:S01]  /*75c0*/  IMAD.MOV.U32 R35, RZ, RZ, R8 ;  /* 0x000000ffff237224 */ /* 0x000fe200078e0008 */
[--C-:B---3--:R-:W-:Y:S01]  /*75d0*/  SHF.R.U32.HI R105, RZ, 0x10, R37.reuse ;  /* 0x00000010ff697819 */ /* 0x108fe20000011625 */
[----:B------:R-:W-:Y:S01]  /*75e0*/  IMAD.SHL.U32 R8, R97, 0x100, RZ ;  /* 0x0000010061087824 */ /* 0x000fe200078e00ff */
[----:B------:R-:W-:Y:S02]  /*75f0*/  LOP3.LUT R34, R37, 0xff, RZ, 0xc0, !PT ;  /* 0x000000ff25227812 */ /* 0x000fe400078ec0ff */
[----:B------:R-:W-:Y:S02]  /*7600*/  SHF.R.U32.HI R37, RZ, 0x18, R37 ;  /* 0x00000018ff257819 */ /* 0x000fe40000011625 */
[----:B------:R-:W-:-:S02]  /*7610*/  PRMT R39, R39, 0x654, R36 ;  /* 0x0000065427277816 */ /* 0x000fc40000000024 */
[----:B------:R-:W-:Y:S01]  /*7620*/  LOP3.LUT R5, R5, 0xff00, R4, 0xf8, !PT ;  /* 0x0000ff0005057812 */ /* 0x000fe200078ef804 */
[----:B------:R-:W-:Y:S01]  /*7630*/  IMAD.U32 R4, R115, 0x10000, RZ ;  /* 0x0001000073047824 */ /* 0x000fe200078e00ff */
[----:B------:R-:W-:Y:S02]  /*7640*/  PRMT R37, R37, 0x654, R34 ;  /* 0x0000065425257816 */ /* 0x000fe40000000022 */
[----:B------:R-:W-:Y:S02]  /*7650*/  LOP3.LUT R103, R39, 0xff00, R32, 0xf8, !PT ;  /* 0x0000ff0027677812 */ /* 0x000fe400078ef820 */
[----:B------:R-:W-:Y:S02]  /*7660*/  F2FP.F16.E4M3.UNPACK_B R39, R113.H1 ;  /* 0x00000071ff27723e */ /* 0x000fe400030006ff */
[----:B------:R-:W-:Y:S02]  /*7670*/  F2FP.F16.E4M3.UNPACK_B R36, R35.H1 ;  /* 0x00000023ff24723e */ /* 0x000fe400030006ff */
[----:B------:R-:W-:-:S02]  /*7680*/  F2FP.F16.E4M3.UNPACK_B R34, R33.H1 ;  /* 0x00000021ff22723e */ /* 0x000fc400030006ff */
[----:B------:R-:W-:Y:S01]  /*7690*/  LOP3.LUT R97, R37, 0xff00, R8, 0xf8, !PT ;  /* 0x0000ff0025617812 */ /* 0x000fe200078ef808 */
[----:B------:R-:W-:Y:S01]  /*76a0*/  HADD2.F32 R32, -RZ, R36.H0_H0 ;  /* 0x20000024ff207230 */ /* 0x000fe20000004100 */
[----:B------:R-:W-:Y:S01]  /*76b0*/  LOP3.LUT R6, R31, 0xff0000, R6, 0xf8, !PT ;  /* 0x00ff00001f067812 */ /* 0x000fe200078ef806 */
[--C-:B------:R-:W-:Y:S01]  /*76c0*/  HADD2.F32 R31, -RZ, R34.reuse.H0_H0 ;  /* 0x20000022ff1f7230 */ /* 0x100fe20000004100 */
[----:B------:R-:W-:Y:S01]  /*76d0*/  LOP3.LUT R4, R5, 0xff0000, R4, 0xf8, !PT ;  /* 0x00ff000005047812 */ /* 0x000fe200078ef804 */
[----:B------:R-:W-:Y:S01]  /*76e0*/  HADD2.F32 R5, -RZ, R39.H0_H0 ;  /* 0x20000027ff057230 */ /* 0x000fe20000004100 */
[----:B------:R-:W-:Y:S01]  /*76f0*/  F2FP.F16.E4M3.UNPACK_B R37, R111.H1 ;  /* 0x0000006fff25723e */ /* 0x000fe200030006ff */
[----:B------:R-:W-:Y:S01]  /*7700*/  IMAD.U32 R8, R105, 0x10000, RZ ;  /* 0x0001000069087824 */ /* 0x000fe200078e00ff */
[----:B------:R-:W-:Y:S01]  /*7710*/  F2FP.F16.E4M3.UNPACK_B R113, R113 ;  /* 0x00000071ff71723e */ /* 0x000fe200020006ff */
[----:B------:R-:W-:Y:S02]  /*7720*/  HADD2.F32 R34, -RZ, R34.H1_H1 ;  /* 0x30000022ff227230 */ /* 0x000fe40000004100 */
[----:B------:R-:W-:Y:S01]  /*7730*/  FMUL.FTZ R114, R32, R5 ;  /* 0x0000000520727220 */ /* 0x000fe20000410000 */
[----:B------:R-:W-:-:S02]  /*7740*/  HADD2.F32 R38, -RZ, R37.H0_H0 ;  /* 0x20000025ff267230 */ /* 0x000fc40000004100 */
[----:B------:R-:W-:Y:S01]  /*7750*/  FMUL.FTZ R105, R31, R5 ;  /* 0x000000051f697220 */ /* 0x000fe20000410000 */
[----:B------:R-:W-:Y:S01]  /*7760*/  LOP3.LUT R5, R103, 0xff0000, R96, 0xf8, !PT ;  /* 0x00ff000067057812 */ /* 0x000fe200078ef860 */
[----:B------:R-:W-:Y:S01]  /*7770*/  HADD2.F32 R96, -RZ, R37.H1_H1 ;  /* 0x30000025ff607230 */ /* 0x000fe20000004100 */
[----:B------:R-:W-:Y:S01]  /*7780*/  F2FP.F16.E4M3.UNPACK_B R37, R33 ;  /* 0x00000021ff25723e */ /* 0x000fe200020006ff */
[-C--:B------:R-:W-:Y:S01]  /*7790*/  FFMA.FTZ R31, R31, R38.reuse, -R114 ;  /* 0x000000261f1f7223 */ /* 0x080fe20000010872 */
[----:B------:R-:W-:Y:S01]  /*77a0*/  FFMA.FTZ R32, R32, R38, R105 ;  /* 0x0000002620207223 */ /* 0x000fe20000010069 */
[----:B------:R-:W-:Y:S01]  /*77b0*/  HADD2.F32 R38, -RZ, R39.H1_H1 ;  /* 0x30000027ff267230 */ /* 0x000fe20000004100 */
[----:B------:R-:W-:Y:S01]  /*77c0*/  LOP3.LUT R8, R97, 0xff0000, R8, 0xf8, !PT ;  /* 0x00ff000061087812 */ /* 0x000fe200078ef808 */
[----:B------:R-:W-:Y:S01]  /*77d0*/  HADD2.F32 R39, -RZ, R36.H1_H1 ;  /* 0x30000024ff277230 */ /* 0x000fe20000004100 */
[----:B------:R-:W-:Y:S01]  /*77e0*/  F2FP.F16.E4M3.UNPACK_B R36, R35 ;  /* 0x00000023ff24723e */ /* 0x000fe200020006ff */
[----:B------:R-:W-:-:S02]  /*77f0*/  HADD2.F32 R97, -RZ, R113.H0_H0 ;  /* 0x20000071ff617230 */ /* 0x000fc40000004100 */
[CC--:B------:R-:W-:Y:S01]  /*7800*/  FMUL.FTZ R114, R34.reuse, R38.reuse ;  /* 0x0000002622727220 */ /* 0x0c0fe20000410000 */
[----:B------:R-:W-:Y:S01]  /*7810*/  F2FP.F16.E4M3.UNPACK_B R111, R111 ;  /* 0x0000006fff6f723e */ /* 0x000fe200020006ff */
[C---:B------:R-:W-:Y:S01]  /*7820*/  FMUL.FTZ R33, R39.reuse, R38 ;  /* 0x0000002627217220 */ /* 0x040fe20000410000 */
[--C-:B------:R-:W-:Y:S01]  /*7830*/  HADD2.F32 R38, -RZ, R36.reuse.H0_H0 ;  /* 0x20000024ff267230 */ /* 0x100fe20000004100 */
[----:B------:R-:W-:Y:S01]  /*7840*/  F2FP.F16.E4M3.UNPACK_B R105, R112.H1 ;  /* 0x00000070ff69723e */ /* 0x000fe200030006ff */
        /* <DEDUP_REMOVED lines=9> */
[-C--:B------:R-:W-:Y:S01]  /*78e0*/  FFMA.FTZ R36, R38, R96.reuse, R97 ;  /* 0x0000006026247223 */ /* 0x080fe20000010061 */
[----:B------:R-:W-:Y:S01]  /*78f0*/  FFMA.FTZ R35, R35, R96, -R116 ;  /* 0x0000006023237223 */ /* 0x000fe20000010874 */
[----:B------:R-:W-:Y:S01]  /*7900*/  HADD2.F32 R37, -RZ, R37.H1_H1 ;  /* 0x30000025ff257230 */ /* 0x000fe20000004100 */
[----:B------:R-:W-:Y:S01]  /*7910*/  F2FP.F16.E4M3.UNPACK_B R96, R10.H1 ;  /* 0x0000000aff60723e */ /* 0x000fe200030006ff */
[----:B------:R-:W-:Y:S02]  /*7920*/  HADD2.F32 R38, -RZ, R111.H1_H1 ;  /* 0x3000006fff267230 */ /* 0x000fe40000004100 */
[-C--:B------:R-:W-:Y:S01]  /*7930*/  FMUL.FTZ R116, R39, R114.reuse ;  /* 0x0000007227747220 */ /* 0x080fe20000410000 */
[----:B------:R-:W-:Y:S02]  /*7940*/  HADD2.F32 R111, -RZ, R105.H0_H0 ;  /* 0x20000069ff6f7230 */ /* 0x000fe40000004100 */
[----:B------:R-:W-:Y:S01]  /*7950*/  FMUL.FTZ R114, R37, R114 ;  /* 0x0000007225727220 */ /* 0x000fe20000410000 */
[----:B------:R-:W-:-:S02]  /*7960*/  HADD2.F32 R97, -RZ, R96.H0_H0 ;  /* 0x20000060ff617230 */ /* 0x000fc40000004100 */
[----:B------:R-:W-:Y:S01]  /*7970*/  FFMA.FTZ R116, R37, R38, -R116 ;  /* 0x0000002625747223 */ /* 0x000fe20000010874 */
[----:B------:R-:W-:Y:S01]  /*7980*/  F2FP.F16.E4M3.UNPACK_B R37, R30.H1 ;  /* 0x0000001eff25723e */ /* 0x000fe200030006ff */
[----:B------:R-:W-:Y:S01]  /*7990*/  FFMA.FTZ R113, R39, R38, R114 ;  /* 0x0000002627717223 */ /* 0x000fe20000010072 */
[----:B------:R-:W-:Y:S02]  /*79a0*/  HADD2.F32 R39, -RZ, R103.H0_H0 ;  /* 0x20000067ff277230 */ /* 0x000fe40000004100 */
[----:B------:R-:W-:Y:S01]  /*79b0*/  FMUL.FTZ R115, R97, R111 ;  /* 0x0000006f61737220 */ /* 0x000fe20000410000 */
[----:B------:R-:W-:Y:S01]  /*79c0*/  HADD2.F32 R105, -RZ, R105.H1_H1 ;  /* 0x30000069ff697230 */ /* 0x000fe20000004100 */
[----:B------:R-:W-:Y:S01]  /*79d0*/  F2FP.F16.E4M3.UNPACK_B R112, R112 ;  /* 0x00000070ff70723e */ /* 0x000fe200020006ff */
[--C-:B------:R-:W-:Y:S01]  /*79e0*/  HADD2.F32 R38, -RZ, R37.reuse.H0_H0 ;  /* 0x20000025ff267230 */ /* 0x100fe20000004100 */
[----:B------:R-:W-:Y:S01]  /*79f0*/  F2FP.F16.E4M3.UNPACK_B R30, R30 ;  /* 0x0000001eff1e723e */ /* 0x000fe200020006ff */
[----:B------:R-:W-:Y:S01]  /*7a00*/  HADD2.F32 R96, -RZ, R96.H1_H1 ;  /* 0x30000060ff607230 */ /* 0x000fe20000004100 */
[----:B------:R-:W-:Y:S01]  /*7a10*/  F2FP.F16.E4M3.UNPACK_B R109, R109 ;  /* 0x0000006dff6d723e */ /* 0x000fe200020006ff */
[----:B------:R-:W-:-:S02]  /*7a20*/  HADD2.F32 R37, -RZ, R37.H1_H1 ;  /* 0x30000025ff257230 */ /* 0x000fc40000004100 */
[C---:B------:R-:W-:Y:S01]  /*7a30*/  FMUL.FTZ R114, R38.reuse, R111 ;  /* 0x0000006f26727220 */ /* 0x040fe20000410000 */
[----:B------:R-:W-:Y:S01]  /*7a40*/  FFMA.FTZ R115, R38, R39, -R115 ;  /* 0x0000002726737223 */ /* 0x000fe20000010873 */
[----:B------:R-:W-:Y:S02]  /*7a50*/  HADD2.F32 R103, -RZ, R103.H1_H1 ;  /* 0x30000067ff677230 */ /* 0x000fe40000004100 */
[-C--:B------:R-:W-:Y:S01]  /*7a60*/  FMUL.FTZ R38, R96, R105.reuse ;  /* 0x0000006960267220 */ /* 0x080fe20000410000 */
[----:B------:R-:W-:Y:S01]  /*7a70*/  FMUL.FTZ R105, R37, R105 ;  /* 0x0000006925697220 */ /* 0x000fe20000410000 */
[----:B------:R-:W-:Y:S01]  /*7a80*/  FFMA.FTZ R114, R97, R39, R114 ;  /* 0x0000002761727223 */ /* 0x000fe20000010072 */
[--C-:B------:R-:W-:Y:S02]  /*7a90*/  HADD2.F32 R97, -RZ, R112.reuse.H0_H0 ;  /* 0x20000070ff617230 */ /* 0x100fe40000004100 */
[----:B------:R-:W-:Y:S01]  /*7aa0*/  FFMA.FTZ R118, R37, R103, -R38 ;  /* 0x0000006725767223 */ /* 0x000fe20000010826 */
[----:B------:R-:W-:Y:S01]  /*7ab0*/  F2FP.F16.E4M3.UNPACK_B R37, R10 ;  /* 0x0000000aff25723e */ /* 0x000fe200020006ff */
[----:B------:R-:W-:-:S02]  /*7ac0*/  HADD2.F32 R112, -RZ, R112.H1_H1 ;  /* 0x30000070ff707230 */ /* 0x000fc40000004100 */
[----:B------:R-:W-:Y:S01]  /*7ad0*/  FFMA.FTZ R111, R96, R103, R105 ;  /* 0x00000067606f7223 */ /* 0x000fe20000010069 */
[--C-:B------:R-:W-:Y:S01]  /*7ae0*/  HADD2.F32 R10, -RZ, R30.reuse.H0_H0 ;  /* 0x2000001eff0a7230 */ /* 0x100fe20000004100 */
[----:B------:R-:W-:Y:S01]  /*7af0*/  F2FP.SATFINITE.E4M3.F32.PACK_AB_MERGE_C R31, R34, R31, RZ ;  /* 0x0000001f221f723e */ /* 0x000fe200048070ff */
[--C-:B------:R-:W-:Y:S01]  /*7b00*/  HADD2.F32 R38, -RZ, R37.reuse.H0_H0 ;  /* 0x20000025ff267230 */ /* 0x100fe20000004100 */
[----:B------:R-:W-:Y:S01]  /*7b10*/  F2FP.SATFINITE.E4M3.F32.PACK_AB_MERGE_C R33, R33, R32, RZ ;  /* 0x000000202121723e */ /* 0x000fe200048070ff */
[----:B------:R-:W-:Y:S01]  /*7b20*/  HADD2.F32 R37, -RZ, R37.H1_H1 ;  /* 0x30000025ff257230 */ /* 0x000fe20000004100 */
[----:B------:R-:W-:Y:S01]  /*7b30*/  F2FP.F16.E4M3.UNPACK_B R34, R28 ;  /* 0x0000001cff22723e */ /* 0x000fe200020006ff */
[----:B------:R-:W-:Y:S02]  /*7b40*/  HADD2.F32 R30, -RZ, R30.H1_H1 ;  /* 0x3000001eff1e7230 */ /* 0x000fe40000004100 */
[----:B------:R-:W-:Y:S01]  /*7b50*/  FMUL.FTZ R103, R38, R97 ;  /* 0x0000006126677220 */ /* 0x000fe20000410000 */
[----:B------:R-:W-:-:S02]  /*7b60*/  HADD2.F32 R39, -RZ, R109.H0_H0 ;  /* 0x2000006dff277230 */ /* 0x000fc40000004100 */
[CC--:B------:R-:W-:Y:S01]  /*7b70*/  FMUL.FTZ R105, R37.reuse, R112.reuse ;  /* 0x0000007025697220 */ /* 0x0c0fe20000410000 */
[----:B------:R-:W-:Y:S02]  /*7b80*/  HADD2.F32 R109, -RZ, R109.H1_H1 ;  /* 0x3000006dff6d7230 */ /* 0x000fe40000004100 */
[----:B------:R-:W-:Y:S01]  /*7b90*/  FMUL.FTZ R97, R10, R97 ;  /* 0x000000610a617220 */ /* 0x000fe20000410000 */
[----:B------:R-:W-:Y:S01]  /*7ba0*/  FMUL.FTZ R112, R30, R112 ;  /* 0x000000701e707220 */ /* 0x000fe20000410000 */
[----:B------:R-:W-:Y:S01]  /*7bb0*/  FFMA.FTZ R103, R10, R39, -R103 ;  /* 0x000000270a677223 */ /* 0x000fe20000010867 */
[----:B------:R-:W-:Y:S01]  /*7bc0*/  F2FP.SATFINITE.E4M3.F32.PACK_AB_MERGE_C R32, R116, R35, R31 ;  /* 0x000000237420723e */ /* 0x000fe2000480701f */
[----:B------:R-:W-:Y:S01]  /*7bd0*/  FFMA.FTZ R30, R30, R109, -R105 ;  /* 0x0000006d1e1e7223 */ /* 0x000fe20000010869 */
[----:B------:R-:W-:Y:S01]  /*7be0*/  FFMA.FTZ R10, R38, R39, R97 ;  /* 0x00000027260a7223 */ /* 0x000fe20000010061 */
[----:B------:R-:W-:Y:S01]  /*7bf0*/  FFMA.FTZ R109, R37, R109, R112 ;  /* 0x0000006d256d7223 */ /* 0x000fe20000010070 */
[----:B------:R-:W-:-:S02]  /*7c00*/  F2FP.F16.E4M3.UNPACK_B R37, R9 ;  /* 0x00000009ff25723e */ /* 0x000fc400020006ff */
[----:B------:R-:W-:Y:S02]  /*7c10*/  F2FP.F16.E4M3.UNPACK_B R97, R8 ;  /* 0x00000008ff61723e */ /* 0x000fe400020006ff */
[----:B------:R-:W-:Y:S01]  /*7c20*/  F2FP.SATFINITE.E4M3.F32.PACK_AB_MERGE_C R31, R113, R36, R33 ;  /* 0x00000024711f723e */ /* 0x000fe20004807021 */
        /* <DEDUP_REMOVED lines=24> */
[----:B------:R-:W-:Y:S01]  /*7db0*/  F2FP.F16.E4M3.UNPACK_B R6, R6.H1 ;  /* 0x00000006ff06723e */ /* 0x000fe200030006ff */
[----:B------:R-:W-:Y:S01]  /*7dc0*/  HADD2.F32 R97, -RZ, R96.H0_H0 ;  /* 0x20000060ff617230 */ /* 0x000fe20000004100 */
[----:B------:R-:W-:Y:S01]  /*7dd0*/  F2FP.SATFINITE.E4M3.F32.PACK_AB_MERGE_C R10, R109, R10, R111 ;  /* 0x0000000a6d0a723e */ /* 0x000fe2000480706f */
[----:B------:R-:W-:Y:S02]  /*7de0*/  HADD2.F32 R8, -RZ, R35.H0_H0 ;  /* 0x20000023ff087230 */ /* 0x000fe40000004100 */
        /* <DEDUP_REMOVED lines=65> */
.L_x_10407:
[----:B------:R-:W-:Y:S05]  /*8200*/  BSYNC B2 ;  /* 0x0000000000027941 */ /* 0x000fea0003800000 */
.L_x_10406:
[C---:B------:R-:W-:Y:S01]  /*8210*/  ISETP.GE.AND P3, PT, R15.reuse, R108, PT ;  /* 0x0000006c0f00720c */ /* 0x040fe20003f66270 */
[----:B------:R-:W-:Y:S02]  /*8220*/  ULDC.64 UR4, c[0x0][0x208] ;  /* 0x0000820000047ab9 */ /* 0x000fe40000000a00 */
[----:B0-----:R0:W-:Y:S10]  /*8230*/  ST.E.128 desc[UR4][R12.64], R4 ;  /* 0x000000040c007985 */ /* 0x0011f4000c101d04 */
[----:B------:R-:W-:-:S04]  /*8240*/  @!P3 IADD3 R14, P4, R15, R14, RZ ;  /* 0x0000000e0f0eb210 */ /* 0x000fc80007f9e0ff */
[----:B------:R-:W-:-:S05]  /*8250*/  @!P3 LEA.HI.X.SX32 R15, R15, R29, 0x1, P4 ;  /* 0x0000001d0f0fb211 */ /* 0x000fca00020f0eff */
[----:B------:R0:W-:Y:S04]  /*8260*/  @!P3 ST.E.128 desc[UR4][R14.64], R8 ;  /* 0x000000080e00b985 */ /* 0x0001e8000c101d04 */
.L_x_10405:
[----:B------:R-:W-:Y:S05]  /*8270*/  BSYNC B1 ;  /* 0x0000000000017941 */ /* 0x000fea0003800000 */
.L_x_10404:
[----:B------:R-:W-:-:S03]  /*8280*/  UMOV UR4, 0xffffffff ;  /* 0xffffffff00047882 */ /* 0x000fc60000000000 */
[----:B------:R-:W-:Y:S05]  /*8290*/  BRA.DIV UR4, `(.L_x_10408) ;  /* 0x0000021a04b87947 */ /* 0x000fea000b800000 */
[----:B0-----:R0:W0:Y:S04]  /*82a0*/  SHFL.IDX PT, R29, R100, 0x2, 0x1c1f ;  /* 0x005c1f00641d7f89 */ /* 0x00102800000e0000 */
[----:B------:R0:W0:Y:S02]  /*82b0*/  SHFL.IDX PT, R14, R99, 0x2, 0x1c1f ;  /* 0x005c1f00630e7f89 */ /* 0x00002400000e0000 */
.L_x_10701:
        /* <DEDUP_REMOVED lines=8> */
[----:B------:R-:W-:Y:S01]  /*8340*/  LEA.HI R110, R5, R110, RZ, 0x5 ;  /* 0x0000006e056e7211 */ /* 0x000fe200078f28ff */
[----:B------:R-:W-:-:S03]  /*8350*/  IMAD R5, R188, 0x5000, R0 ;  /* 0x00005000bc057824 */ /* 0x000fc600078e0200 */
[----:B------:R-:W-:Y:S02]  /*8360*/  LEA.HI.SX32 R15, R110, R63, 0x1b ;  /* 0x0000003f6e0f7211 */ /* 0x000fe400078fdaff */
[----:B------:R-:W-:-:S03]  /*8370*/  IADD3 R5, R18, R5, RZ ;  /* 0x0000000512057210 */ /* 0x000fc60007ffe0ff */
[----:B------:R-:W-:-:S05]  /*8380*/  IMAD.SHL.U32 R15, R15, 0x10, RZ ;  /* 0x000000100f0f7824 */ /* 0x000fca00078e00ff */
        /* <DEDUP_REMOVED lines=8> */
[--C-:B------:R-:W-:Y:S01]  /*8410*/  SHF.R.U32.HI R31, RZ, 0x8, R41.reuse ;  /* 0x00000008ff1f7819 */ /* 0x100fe20000011629 */
[----:B0-----:R-:W-:Y:S01]  /*8420*/  IMAD.MOV.U32 R33, RZ, RZ, R4 ;  /* 0x000000ffff217224 */ /* 0x001fe200078e0004 */
[--C-:B----4-:R-:W-:Y:S01]  /*8430*/  SHF.R.U32.HI R99, RZ, 0x18, R41.reuse ;  /* 0x00000018ff637819 */ /* 0x110fe20000011629 */
[----:B------:R-:W-:Y:S01]  /*8440*/  IMAD.MOV.U32 R36, RZ, RZ, R8 ;  /* 0x000000ffff247224 */ /* 0x000fe200078e0008 */
[----:B------:R-:W-:Y:S01]  /*8450*/  LOP3.LUT R30, R41, 0xff, RZ, 0xc0, !PT ;  /* 0x000000ff291e7812 */ /* 0x000fe200078ec0ff */
[----:B------:R-:W-:Y:S01]  /*8460*/  IMAD.SHL.U32 R31, R31, 0x100, RZ ;  /* 0x000001001f1f7824 */ /* 0x000fe200078e00ff */
[----:B------:R-:W-:Y:S01]  /*8470*/  SHF.R.U32.HI R44, RZ, 0x10, R41 ;  /* 0x00000010ff2c7819 */ /* 0x000fe20000011629 */
[----:B------:R-:W-:Y:S01]  /*8480*/  IMAD.MOV.U32 R28, RZ, RZ, R6 ;  /* 0x000000ffff1c7224 */ /* 0x000fe200078e0006 */
[----:B------:R-:W-:Y:S01]  /*8490*/  PRMT R4, R99, 0x654, R30 ;  /* 0x0000065463047816 */ /* 0x000fe2000000001e */
[----:B------:R-:W-:Y:S01]  /*84a0*/  IMAD.MOV.U32 R30, RZ, RZ, R10 ;  /* 0x000000ffff1e7224 */ /* 0x000fe200078e000a */
[----:B------:R-:W-:-:S02]  /*84b0*/  SHF.R.U32.HI R41, RZ, 0x8, R43 ;  /* 0x00000008ff297819 */ /* 0x000fc4000001162b */
[--C-:B------:R-:W-:Y:S02]  /*84c0*/  SHF.R.U32.HI R35, RZ, 0x18, R45.reuse ;  /* 0x00000018ff237819 */ /* 0x100fe4000001162d */
[----:B------:R-:W-:Y:S02]  /*84d0*/  LOP3.LUT R34, R45, 0xff, RZ, 0xc0, !PT ;  /* 0x000000ff2d227812 */ /* 0x000fe400078ec0ff */
[----:B------:R-:W-:Y:S02]  /*84e0*/  SHF.R.U32.HI R37, RZ, 0x8, R45 ;  /* 0x00000008ff257819 */ /* 0x000fe4000001162d */
[----:B------:R-:W-:Y:S02]  /*84f0*/  SHF.R.U32.HI R97, RZ, 0x18, R43 ;  /* 0x00000018ff617819 */ /* 0x000fe4000001162b */
[----:B------:R-:W-:Y:S02]  /*8500*/  LOP3.LUT R32, R43, 0xff, RZ, 0xc0, !PT ;  /* 0x000000ff2b207812 */ /* 0x000fe400078ec0ff */
[----:B------:R-:W-:Y:S01]  /*8510*/  LOP3.LUT R4, R4, 0xff00, R31, 0xf8, !PT ;  /* 0x0000ff0004047812 */ /* 0x000fe200078ef81f */
[----:B------:R-:W-:Y:S01]  /*8520*/  IMAD.U32 R31, R44, 0x10000, RZ ;  /* 0x000100002c1f7824 */ /* 0x000fe200078e00ff */
[----:B------:R-:W-:-:S02]  /*8530*/  SHF.R.U32.HI R40, RZ, 0x10, R43 ;  /* 0x00000010ff287819 */ /* 0x000fc4000001162b */
[----:B------:R-:W-:Y:S01]  /*8540*/  PRMT R34, R35, 0x654, R34 ;  /* 0x0000065423227816 */ /* 0x000fe20000000022 */
[----:B------:R-:W-:Y:S01]  /*8550*/  IMAD.SHL.U32 R35, R41, 0x100, RZ ;  /* 0x0000010029237824 */ /* 0x000fe200078e00ff */
[----:B------:R-:W-:Y:S02]  /*8560*/  SHF.L.U32 R37, R37, 0x8, RZ ;  /* 0x0000000825257819 */ /* 0x000fe400000006ff */
[----:B------:R-:W-:Y:S02]  /*8570*/  PRMT R32, R97, 0x654, R32 ;  /* 0x0000065461207816 */ /* 0x000fe40000000020 */
[----:B------:R-:W-:Y:S02]  /*8580*/  SHF.R.U32.HI R39, RZ, 0x8, R47 ;  /* 0x00000008ff277819 */ /* 0x000fe4000001162f */
[----:B------:R-:W-:Y:S01]  /*8590*/  LOP3.LUT R8, R4, 0xff0000, R31, 0xf8, !PT ;  /* 0x00ff000004087812 */ /* 0x000fe200078ef81f */
[----:B------:R-:W-:Y:S01]  /*85a0*/  IMAD.U32 R31, R40, 0x10000, RZ ;  /* 0x00010000281f7824 */ /* 0x000fe200078e00ff */
[----:B------:R-:W-:Y:S01]  /*85b0*/  LOP3.LUT R10, R34, 0xff00, R37, 0xf8, !PT ;  /* 0x0000ff00220a7812 */ /* 0x000fe200078ef825 */
[----:B------:R-:W-:Y:S01]  /*85c0*/  IMAD.SHL.U32 R39, R39, 0x100, RZ ;  /* 0x0000010027277824 */ /* 0x000fe200078e00ff */
[----:B------:R-:W-:-:S02]  /*85d0*/  LOP3.LUT R32, R32, 0xff00, R35, 0xf8, !PT ;  /* 0x0000ff0020207812 */ /* 0x000fc400078ef823 */
[----:B------:R-:W-:Y:S02]  /*85e0*/  F2FP.F16.E4M3.UNPACK_B R40, R107.H1 ;  /* 0x0000006bff28723e */ /* 0x000fe400030006ff */
[----:B------:R-:W-:Y:S02]  /*85f0*/  F2FP.F16.E4M3.UNPACK_B R37, R36.H1 ;  /* 0x00000024ff25723e */ /* 0x000fe400030006ff */
[----:B------:R-:W-:Y:S01]  /*8600*/  F2FP.F16.E4M3.UNPACK_B R34, R33.H1 ;  /* 0x00000021ff22723e */ /* 0x000fe200030006ff */
[----:B------:R-:W-:Y:S01]  /*8610*/  HADD2.F32 R6, -RZ, R40.H0_H0 ;  /* 0x20000028ff067230 */ /* 0x000fe20000004100 */
[----:B------:R-:W-:Y:S02]  /*8620*/  SHF.R.U32.HI R43, RZ, 0x10, R45 ;  /* 0x00000010ff2b7819 */ /* 0x000fe4000001162d */
[----:B------:R-:W-:Y:S02]  /*8630*/  LOP3.LUT R38, R47, 0xff0000ff, RZ, 0xc0, !PT ;  /* 0xff0000ff2f267812 */ /* 0x000fe400078ec0ff */
[----:B------:R-:W-:-:S02]  /*8640*/  SHF.R.U32.HI R42, RZ, 0x10, R47 ;  /* 0x00000010ff2a7819 */ /* 0x000fc4000001162f */
[----:B------:R-:W-:Y:S01]  /*8650*/  LOP3.LUT R4, R32, 0xff0000, R31, 0xf8, !PT ;  /* 0x00ff000020047812 */ /* 0x000fe200078ef81f */
[----:B------:R-:W-:Y:S01]  /*8660*/  HADD2.F32 R32, -RZ, R37.H0_H0 ;  /* 0x20000025ff207230 */ /* 0x000fe20000004100 */
[----:B------:R-:W-:Y:S01]  /*8670*/  F2FP.F16.E4M3.UNPACK_B R35, R104.H1 ;  /* 0x00000068ff23723e */ /* 0x000fe200030006ff */
[----:B------:R-:W-:Y:S01]  /*8680*/  HADD2.F32 R31, -RZ, R34.H0_H0 ;  /* 0x20000022ff1f7230 */ /* 0x000fe20000004100 */
[----:B------:R-:W-:Y:S01]  /*8690*/  LOP3.LUT R41, R38, 0xff00, R39, 0xf8, !PT ;  /* 0x0000ff0026297812 */ /* 0x000fe200078ef827 */
[----:B------:R-:W-:Y:S02]  /*86a0*/  IMAD.U32 R39, R43, 0x10000, RZ ;  /* 0x000100002b277824 */ /* 0x000fe400078e00ff */
[-C--:B------:R-:W-:Y:S01]  /*86b0*/  FMUL.FTZ R44, R32, R6.reuse ;  /* 0x00000006202c7220 */ /* 0x080fe20000410000 */
[----:B------:R-:W-:Y:S02]  /*86c0*/  IMAD.U32 R42, R42, 0x10000, RZ ;  /* 0x000100002a2a7824 */ /* 0x000fe400078e00ff */
[----:B------:R-:W-:Y:S01]  /*86d0*/  FMUL.FTZ R43, R31, R6 ;  /* 0x000000061f2b7220 */ /* 0x000fe20000410000 */
[--C-:B------:R-:W-:Y:S01]  /*86e0*/  HADD2.F32 R38, -RZ, R35.reuse.H0_H0 ;  /* 0x20000023ff267230 */ /* 0x100fe20000004100 */
[----:B------:R-:W-:Y:S01]  /*86f0*/  LOP3.LUT R10, R10, 0xff0000, R39, 0xf8, !PT ;  /* 0x00ff00000a0a7812 */ /* 0x000fe200078ef827 */
[----:B------:R-:W-:Y:S01]  /*8700*/  HADD2.F32 R39, -RZ, R35.H1_H1 ;  /* 0x30000023ff277230 */ /* 0x000fe20000004100 */
[----:B------:R-:W-:Y:S01]  /*8710*/  LOP3.LUT R6, R41, 0xff0000, R42, 0xf8, !PT ;  /* 0x00ff000029067812 */ /* 0x000fe200078ef82a */
[----:B------:R-:W-:-:S02]  /*8720*/  HADD2.F32 R41, -RZ, R40.H1_H1 ;  /* 0x30000028ff297230 */ /* 0x000fc40000004100 */
[-C--:B------:R-:W-:Y:S01]  /*8730*/  FFMA.FTZ R31, R31, R38.reuse, -R44 ;  /* 0x000000261f1f7223 */ /* 0x080fe2000001082c */
[----:B------:R-:W-:Y:S01]  /*8740*/  FFMA.FTZ R32, R32, R38, R43 ;  /* 0x0000002620207223 */ /* 0x000fe2000001002b */
[----:B------:R-:W-:Y:S01]  /*8750*/  HADD2.F32 R38, -RZ, R37.H1_H1 ;  /* 0x30000025ff267230 */ /* 0x000fe20000004100 */
[----:B------:R-:W-:Y:S01]  /*8760*/  F2FP.F16.E4M3.UNPACK_B R107, R107 ;  /* 0x0000006bff6b723e */ /* 0x000fe200020006ff */
[----:B------:R-:W-:Y:S01]  /*8770*/  HADD2.F32 R35, -RZ, R34.H1_H1 ;  /* 0x30000022ff237230 */ /* 0x000fe20000004100 */
[----:B------:R-:W-:Y:S02]  /*8780*/  F2FP.F16.E4M3.UNPACK_B R36, R36 ;  /* 0x00000024ff24723e */ /* 0x000fe400020006ff */
[----:B------:R-:W-:Y:S01]  /*8790*/  F2FP.F16.E4M3.UNPACK_B R33, R33 ;  /* 0x00000021ff21723e */ /* 0x000fe200020006ff */
[----:B------:R-:W-:Y:S01]  /*87a0*/  FMUL.FTZ R42, R38, R41 ;  /* 0x00000029262a7220 */ /* 0x000fe20000410000 */
[----:B------:R-:W-:Y:S01]  /*87b0*/  F2FP.F16.E4M3.UNPACK_B R104, R104 ;  /* 0x00000068ff68723e */ /* 0x000fe200020006ff */
[----:B------:R-:W-:-:S02]  /*87c0*/  HADD2.F32 R40, -RZ, R107.H0_H0 ;  /* 0x2000006bff287230 */ /* 0x000fc40000004100 */
[C---:B------:R-:W-:Y:S01]  /*87d0*/  FMUL.FTZ R41, R35.reuse, R41 ;  /* 0x0000002923297220 */ /* 0x040fe20000410000 */
[----:B------:R-:W-:Y:S02]  /*87e0*/  HADD2.F32 R37, -RZ, R36.H0_H0 ;  /* 0x20000024ff257230 */ /* 0x000fe40000004100 */
[-C--:B------:R-:W-:Y:S01]  /*87f0*/  FFMA.FTZ R46, R35, R39.reuse, -R42 ;  /* 0x00000027232e7223 */ /* 0x080fe2000001082a */
[----:B------:R-:W-:Y:S02]  /*8800*/  HADD2.F32 R34, -RZ, R33.H0_H0 ;  /* 0x20000021ff227230 */ /* 0x000fe40000004100 */
[----:B------:R-:W-:Y:S01]  /*8810*/  FFMA.FTZ R43, R38, R39, R41 ;  /* 0x00000027262b7223 */ /* 0x000fe20000010029 */
        /* <DEDUP_REMOVED lines=33> */
[----:B------:R-:W-:Y:S02]  /*8a30*/  HADD2.F32 R37, -RZ, R106.H0_H0 ;  /* 0x2000006aff257230 */ /* 0x000fe40000004100 */
[----:B------:R-:W-:Y:S01]  /*8a40*/  FFMA.FTZ R36, R33, R38, -R34 ;  /* 0x0000002621247223 */ /* 0x000fe20000010822 */
[----:B------:R-:W-:Y:S01]  /*8a50*/  F2FP.F16.E4M3.UNPACK_B R33, R30 ;  /* 0x0000001eff21723e */ /* 0x000fe200020006ff */
[----:B------:R-:W-:Y:S01]  /*8a60*/  HADD2.F32 R30, -RZ, R28.H0_H0 ;  /* 0x2000001cff1e7230 */ /* 0x000fe20000004100 */
[----:B------:R-:W-:Y:S01]  /*8a70*/  F2FP.F16.E4M3.UNPACK_B R102, R102 ;  /* 0x00000066ff66723e */ /* 0x000fe200020006ff */
[----:B------:R-:W-:Y:S01]  /*8a80*/  FFMA.FTZ R97, R35, R38, R40 ;  /* 0x0000002623617223 */ /* 0x000fe20000010028 */
[----:B------:R-:W-:Y:S01]  /*8a90*/  HADD2.F32 R106, -RZ, R106.H1_H1 ;  /* 0x3000006aff6a7230 */ /* 0x000fe20000004100 */
[----:B------:R-:W-:Y:S01]  /*8aa0*/  F2FP.SATFINITE.E4M3.F32.PACK_AB_MERGE_C R31, R46, R31, RZ ;  /* 0x0000001f2e1f723e */ /* 0x000fe200048070ff */
[--C-:B------:R-:W-:Y:S01]  /*8ab0*/  HADD2.F32 R34, -RZ, R33.reuse.H0_H0 ;  /* 0x20000021ff227230 */ /* 0x100fe20000004100 */
[----:B------:R-:W-:Y:S01]  /*8ac0*/  F2FP.F16.E4M3.UNPACK_B R40, R10 ;  /* 0x0000000aff28723e */ /* 0x000fe200020006ff */
[----:B------:R-:W-:Y:S01]  /*8ad0*/  HADD2.F32 R33, -RZ, R33.H1_H1 ;  /* 0x30000021ff217230 */ /* 0x000fe20000004100 */
[----:B------:R-:W-:Y:S01]  /*8ae0*/  F2FP.SATFINITE.E4M3.F32.PACK_AB_MERGE_C R43, R43, R32, RZ ;  /* 0x000000202b2b723e */ /* 0x000fe200048070ff */
[----:B------:R-:W-:-:S02]  /*8af0*/  HADD2.F32 R35, -RZ, R102.H0_H0 ;  /* 0x20000066ff237230 */ /* 0x000fc40000004100 */
[-C--:B------:R-:W-:Y:S01]  /*8b00*/  FMUL.FTZ R39, R34, R37.reuse ;  /* 0x0000002522277220 */ /* 0x080fe20000410000 */
[----:B------:R-:W-:Y:S02]  /*8b10*/  HADD2.F32 R28, -RZ, R28.H1_H1 ;  /* 0x3000001cff1c7230 */ /* 0x000fe40000004100 */
[C---:B------:R-:W-:Y:S01]  /*8b20*/  FMUL.FTZ R37, R30.reuse, R37 ;  /* 0x000000251e257220 */ /* 0x040fe20000410000 */
[----:B------:R-:W-:Y:S02]  /*8b30*/  HADD2.F32 R102, -RZ, R102.H1_H1 ;  /* 0x30000066ff667230 */ /* 0x000fe40000004100 */
[CC--:B------:R-:W-:Y:S01]  /*8b40*/  FMUL.FTZ R45, R33.reuse, R106.reuse ;  /* 0x0000006a212d7220 */ /* 0x0c0fe20000410000 */
        /* <DEDUP_REMOVED lines=27> */
[----:B------:R-:W-:Y:S01]  /*8d00*/  F2FP.F16.E4M3.UNPACK_B R36, R9.H1 ;  /* 0x00000009ff24723e */ /* 0x000fe200030006ff */
[----:B------:R-:W-:Y:S01]  /*8d10*/  FFMA.FTZ R44, R35, R38, -R42 ;  /* 0x00000026232c7223 */ /* 0x000fe2000001082a */
[----:B------:R-:W-:Y:S01]  /*8d20*/  F2FP.F16.E4M3.UNPACK_B R35, R10.H1 ;  /* 0x0000000aff23723e */ /* 0x000fe200030006ff */
[----:B------:R-:W-:Y:S01]  /*8d30*/  FFMA.FTZ R43, R37, R38, R40 ;  /* 0x00000026252b7223 */ /* 0x000fe20000010028 */
[----:B------:R-:W-:Y:S01]  /*8d40*/  F2FP.F16.E4M3.UNPACK_B R5, R5.H1 ;  /* 0x00000005ff05723e */ /* 0x000fe200030006ff */
[--C-:B------:R-:W-:Y:S01]  /*8d50*/  HADD2.F32 R10, -RZ, R36.reuse.H0_H0 ;  /* 0x20000024ff0a7230 */ /* 0x100fe20000004100 */
[----:B------:R-:W-:Y:S01]  /*8d60*/  F2FP.F16.E4M3.UNPACK_B R8, R8.H1 ;  /* 0x00000008ff08723e */ /* 0x000fe200030006ff */
        /* <DEDUP_REMOVED lines=8> */
[--C-:B------:R-:W-:Y:S02]  /*8df0*/  HADD2.F32 R35, -RZ, R8.reuse.H0_H0 ;  /* 0x20000008ff237230 */ /* 0x100fe40000004100 */
[----:B------:R-:W-:Y:S02]  /*8e00*/  HADD2.F32 R5, -RZ, R5.H1_H1 ;  /* 0x30000005ff057230 */ /* 0x000fe40000004100 */
        /* <DEDUP_REMOVED lines=56> */
[----:B------:R-:W-:Y:S02]  /*9190*/  F2FP.SATFINITE.E4M3.F32.PACK_AB_MERGE_C R11, R39, R100, R40 ;  /* 0x00000064270b723e */ /* 0x000fe40004807028 */
[----:B------:R-:W-:-:S07]  /*91a0*/  MOV R6, R30 ;  /* 0x0000001e00067202 */ /* 0x000fce0000000f00 */
.L_x_10410:
[----:B------:R-:W-:Y:S05]  /*91b0*/  BSYNC B1 ;  /* 0x0000000000017941 */ /* 0x000fea0003800000 */
.L_x_10409:
[----:B------:R-:W-:Y:S01]  /*91c0*/  ISETP.GE.AND P2, PT, R15, R108, PT ;  /* 0x0000006c0f00720c */ /* 0x000fe20003f46270 */
[----:B------:R-:W-:Y:S02]  /*91d0*/  ULDC.64 UR4, c[0x0][0x208] ;  /* 0x0000820000047ab9 */ /* 0x000fe40000000a00 */
[----:B0-----:R0:W-:Y:S10]  /*91e0*/  ST.E.128 desc[UR4][R12.64], R4 ;  /* 0x000000040c007985 */ /* 0x0011f4000c101d04 */
[----:B------:R-:W-:Y:S05]  /*91f0*/  @P2 BRA `(.L_x_10388) ;  /* 0x0000000400802947 */ /* 0x000fea0003800000 */
[----:B0-----:R-:W-:Y:S01]  /*9200*/  IADD3 R4, P2, R15, R14, RZ ;  /* 0x0000000e0f047210 */ /* 0x001fe20007f5e0ff */
[----:B------:R-:W-:-:S03]  /*9210*/  ULDC.64 UR4, c[0x0][0x208] ;  /* 0x0000820000047ab9 */ /* 0x000fc60000000a00 */
[----:B------:R-:W-:-:S05]  /*9220*/  LEA.HI.X.SX32 R5, R15, R29, 0x1, P2 ;  /* 0x0000001d0f057211 */ /* 0x000fca00010f0eff */
[----:B------:R0:W-:Y:S01]  /*9230*/  ST.E.128 desc[UR4][R4.64], R8 ;  /* 0x0000000804007985 */ /* 0x0001e2000c101d04 */
[----:B------:R-:W-:Y:S05]  /*9240*/  BRA `(.L_x_10388) ;  /* 0x00000004006c7947 */ /* 0x000fea0003800000 */
.L_x_10358:
[----:B------:R-:W2:Y:S02]  /*9250*/  LDL R4, [R1+0x4] ;  /* 0x0000040001047983 */ /* 0x000ea40000100800 */
[----:B--2---:R-:W-:-:S13]  /*9260*/  R2UR UR4, R4 ;  /* 0x00000000040472ca */ /* 0x004fda00000e0000 */
[----:B------:R-:W-:-:S06]  /*9270*/  UISETP.NE.AND UP0, UPT, UR4, 0x3, UPT ;  /* 0x000000030400788c */ /* 0x000fcc000bf05270 */
[----:B------:R-:W-:-:S13]  /*9280*/  PLOP3.LUT P5, PT, PT, PT, UP0, 0x80, 0x0 ;  /* 0x000000000000781c */ /* 0x000fda0003faf008 */
[----:B------:R-:W-:Y:S05]  /*9290*/  @!P5 BRA `(.L_x_10411) ;  /* 0x000000000004d947 */ /* 0x000fea0003800000 */
[----:B------:R-:W-:Y:S01]  /*92a0*/  BPT.TRAP 0x1 ;  /* 0x000000040000795c */ /* 0x000fe20000300000 */
.L_x_10411:
[----:B------:R-:W-:Y:S01]  /*92b0*/  IMAD R86, R188, 0x8, R18 ;  /* 0x00000008bc567824 */ /* 0x000fe200078e0212 */
[----:B------:R-:W-:Y:S01]  /*92c0*/  SHF.L.U32 R98, R195, 0x1f, RZ ;  /* 0x0000001fc3627819 */ /* 0x000fe200000006ff */
[----:B------:R-:W-:Y:S01]  /*92d0*/  BSSY B1, `(.L_x_10412) ;  /* 0x0000004000017945 */ /* 0x000fe20003800000 */
[----:B------:R-:W-:Y:S02]  /*92e0*/  SHF.R.S32.HI R93, RZ, 0x1f, R92 ;  /* 0x0000001fff5d7819 */ /* 0x000fe4000001145c */
[----:B------:R-:W0:Y:S02]  /*92f0*/  SYNCS.PHASECHK.TRANS64.TRYWAIT P2, [R86+URZ+0x22890], R98 ;  /* 0x02289062560075a7 */ /* 0x000e24000804017f */
[----:B0-----:R-:W-:Y:S05]  /*9300*/  @!P2 BRA `(.L_x_10413) ;  /* 0x0000020800e4a947 */ /* 0x001fea0003800000 */
.L_x_10702:
[----:B------:R-:W-:Y:S05]  /*9310*/  BSYNC B1 ;  /* 0x0000000000017941 */ /* 0x000fea0003800000 */
.L_x_10412:
        /* <DEDUP_REMOVED lines=25> */
.L_x_10706:
[----:B------:R-:W-:Y:S04]  /*94b0*/  BSSY B1, `(.L_x_10415) ;  /* 0x000000e000017945 */ /* 0x000fe80003800000 */
[----:B------:R-:W-:Y:S05]  /*94c0*/  @!P2 BRA `(.L_x_10416) ;  /* 0x000000000030a947 */ /* 0x000fea0003800000 */
[----:B------:R-:W-:Y:S01]  /*94d0*/  ULDC UR4, c[0x0][0x2f4] ;  /* 0x0000bd0000047ab9 */ /* 0x000fe20000000800 */
[----:B------:R-:W-:Y:S01]  /*94e0*/  ULDC.64 UR6, c[0x0][0x208] ;  /* 0x0000820000067ab9 */ /* 0x000fe20000000a00 */
        /* <DEDUP_REMOVED lines=10> */
.L_x_10416:
[----:B------:R-:W-:Y:S05]  /*9590*/  BSYNC B1 ;  /* 0x0000000000017941 */ /* 0x000fea0003800000 */
.L_x_10415:
[----:B------:R-:W-:-:S03]  /*95a0*/  UMOV UR4, 0xffffffff ;  /* 0xffffffff00047882 */ /* 0x000fc60000000000 */
[----:B------:R-:W-:Y:S05]  /*95b0*/  BRA.DIV UR4, `(.L_x_10417) ;  /* 0x0000020a04947947 */ /* 0x000fea000b800000 */
[----:B--2-4-:R2:W4:Y:S04]  /*95c0*/  SHFL.IDX PT, R5, R29, 0x1, 0x1c1f ;  /* 0x003c1f001d057f89 */ /* 0x01452800000e0000 */
[----:B---3--:R2:W3:Y:S02]  /*95d0*/  SHFL.IDX PT, R14, R28, 0x1, 0x1c1f ;  /* 0x003c1f001c0e7f89 */ /* 0x0084e400000e0000 */
.L_x_10710:
[----:B------:R-:W-:Y:S01]  /*95e0*/  ISETP.GE.AND P2, PT, R30, 0x41, PT ;  /* 0x000000411e00780c */ /* 0x000fe20003f46270 */
[----:B------:R-:W-:-:S12]  /*95f0*/  BSSY B1, `(.L_x_10418) ;  /* 0x000000e000017945 */ /* 0x000fd80003800000 */
[----:B------:R-:W-:Y:S05]  /*9600*/  @!P2 BRA `(.L_x_10419) ;  /* 0x000000000030a947 */ /* 0x000fea0003800000 */
[----:B------:R-:W-:Y:S01]  /*9610*/  ULDC UR4, c[0x0][0x2f4] ;  /* 0x0000bd0000047ab9 */ /* 0x000fe20000000800 */
[----:B------:R-:W-:Y:S01]  /*9620*/  ULDC.64 UR6, c[0x0][0x208] ;  /* 0x0000820000067ab9 */ /* 0x000fe20000000a00 */
[----:B------:R-:W-:-:S13]  /*9630*/  ISETP.GE.AND P2, PT, R16, UR4, PT ;  /* 0x0000000410007c0c */ /* 0x000fda000bf46270 */
[----:B---3--:R-:W-:-:S04]  /*9640*/  @!P2 IADD3 R10, P3, R16, R14, RZ ;  /* 0x0000000e100aa210 */ /* 0x008fc80007f7e0ff */
[----:B----4-:R-:W-:Y:S02]  /*9650*/  @!P2 IADD3.X R11, R5, R17, RZ, P3, !PT ;  /* 0x00000011050ba210 */ /* 0x010fe40001ffe4ff */
[----:B------:R-:W-:-:S13]  /*9660*/  ISETP.GE.AND P3, PT, R19, UR4, PT ;  /* 0x0000000413007c0c */ /* 0x000fda000bf66270 */
[----:B------:R-:W-:-:S05]  /*9670*/  @!P3 IADD3 R8, P4, R19, R14, RZ ;  /* 0x0000000e1308b210 */ /* 0x000fca0007f9e0ff */
[----:B------:R-:W-:Y:S02]  /*9680*/  @!P3 IMAD.X R9, R5, 0x1, R190, P4 ;  /* 0x000000010509b824 */ /* 0x000fe400020e06be */
[----:B------:R-:W3:Y:S04]  /*9690*/  @!P2 LDS.128 R4, [R90+0x1a400] ;  /* 0x01a400005a04a984 */ /* 0x000ee80000000c00 */
[----:B---3--:R-:W-:Y:S04]  /*96a0*/  @!P2 ST.E.128 desc[UR6][R10.64], R4 ;  /* 0x000000040a00a985 */ /* 0x008fe8000c101d06 */
[----:B------:R-:W3:Y:S04]  /*96b0*/  @!P3 LDS.128 R4, [R89+0x1a400] ;  /* 0x01a400005904b984 */ /* 0x000ee80000000c00 */
[----:B---3--:R3:W-:Y:S02]  /*96c0*/  @!P3 ST.E.128 desc[UR6][R8.64], R4 ;  /* 0x000000040800b985 */ /* 0x0087e4000c101d06 */
.L_x_10419:
[----:B------:R-:W-:Y:S05]  /*96d0*/  BSYNC B1 ;  /* 0x0000000000017941 */ /* 0x000fea0003800000 */
.L_x_10418:
[----:B------:R-:W-:-:S03]  /*96e0*/  UMOV UR4, 0xffffffff ;  /* 0xffffffff00047882 */ /* 0x000fc60000000000 */
[----:B------:R-:W-:Y:S05]  /*96f0*/  BRA.DIV UR4, `(.L_x_10420) ;  /* 0x0000020a048c7947 */ /* 0x000fea000b800000 */
[----:B---34-:R3:W4:Y:S04]  /*9700*/  SHFL.IDX PT, R5, R29, 0x2, 0x1c1f ;  /* 0x005c1f001d057f89 */ /* 0x01872800000e0000 */
[----:B------:R3:W0:Y:S02]  /*9710*/  SHFL.IDX PT, R14, R28, 0x2, 0x1c1f ;  /* 0x005c1f001c0e7f89 */ /* 0x00062400000e0000 */
.L_x_10714:
[----:B------:R-:W-:-:S13]  /*9720*/  ISETP.GE.AND P2, PT, R30, 0x81, PT ;  /* 0x000000811e00780c */ /* 0x000fda0003f46270 */
[----:B------:R-:W-:Y:S05]  /*9730*/  @!P2 BRA `(.L_x_10388) ;  /* 0x000000000030a947 */ /* 0x000fea0003800000 */
[----:B------:R-:W-:Y:S01]  /*9740*/  ULDC UR4, c[0x0][0x2f4] ;  /* 0x0000bd0000047ab9 */ /* 0x000fe20000000800 */
[----:B------:R-:W-:Y:S01]  /*9750*/  ULDC.64 UR6, c[0x0][0x208] ;  /* 0x0000820000067ab9 */ /* 0x000fe20000000a00 */
        /* <DEDUP_REMOVED lines=10> */
.L_x_10388:
[----:B------:R-:W-:Y:S05]  /*9800*/  BSYNC B0 ;  /* 0x0000000000007941 */ /* 0x000fea0003800000 */
.L_x_10357:
        /* <DEDUP_REMOVED lines=16> */
.L_x_10422:
[----:B------:R-:W-:Y:S05]  /*9910*/  BSYNC B0 ;  /* 0x0000000000007941 */ /* 0x000fea0003800000 */
.L_x_10421:
[----:B------:R-:W0:Y:S01]  /*9920*/  SYNCS.PHASECHK.TRANS64.TRYWAIT P3, [R86+URZ+0x228b0], R98 ;  /* 0x0228b062560075a7 */ /* 0x000e22000806017f */
[----:B------:R-:W-:Y:S04]  /*9930*/  BSSY B0, `(.L_x_10423) ;  /* 0x0000002000007945 */ /* 0x000fe80003800000 */
[----:B0-----:R-:W-:Y:S05]  /*9940*/  @!P3 BRA `(.L_x_10424) ;  /* 0x000002080040b947 */ /* 0x001fea0003800000 */
.L_x_10715:
[----:B------:R-:W-:Y:S05]  /*9950*/  BSYNC B0 ;  /* 0x0000000000007941 */ /* 0x000fea0003800000 */
.L_x_10423:
        /* <DEDUP_REMOVED lines=24> */
[----:B----4-:R-:W-:-:S04]  /*9ae0*/  @!P3 IADD3 R10, P4, R16, R8, RZ ;  /* 0x00000008100ab210 */ /* 0x010fc80007f9e0ff */
[----:B0-----:R-:W-:Y:S02]  /*9af0*/  @!P3 IADD3.X R11, R5, R17, RZ, P4, !PT ;  /* 0x00000011050bb210 */ /* 0x001fe400027fe4ff */
[----:B------:R-:W-:Y:S01]  /*9b00*/  ISETP.GE.AND P4, PT, R19, UR4, PT ;  /* 0x0000000413007c0c */ /* 0x000fe2000bf86270 */
[----:B------:R-:W-:-:S12]  /*9b10*/  ULDC.64 UR4, c[0x0][0x208] ;  /* 0x0000820000047ab9 */ /* 0x000fd80000000a00 */
[----:B------:R-:W-:-:S05]  /*9b20*/  @!P4 IADD3 R8, P5, R19, R8, RZ ;  /* 0x000000081308c210 */ /* 0x000fca0007fbe0ff */
[----:B------:R-:W-:Y:S02]  /*9b30*/  @!P4 IMAD.X R9, R5, 0x1, R190, P5 ;  /* 0x000000010509c824 */ /* 0x000fe400028e06be */
[----:B------:R-:W0:Y:S04]  /*9b40*/  @!P3 LDS.128 R4, [R90+0xa400] ;  /* 0x00a400005a04b984 */ /* 0x000e280000000c00 */
[----:B0-----:R-:W-:Y:S04]  /*9b50*/  @!P3 ST.E.128 desc[UR4][R10.64], R4 ;  /* 0x000000040a00b985 */ /* 0x001fe8000c101d04 */
[----:B------:R-:W0:Y:S04]  /*9b60*/  @!P4 LDS.128 R4, [R89+0xa400] ;  /* 0x00a400005904c984 */ /* 0x000e280000000c00 */
[----:B0-----:R0:W-:Y:S02]  /*9b70*/  @!P4 ST.E.128 desc[UR4][R8.64], R4 ;  /* 0x000000040800c985 */ /* 0x0011e4000c101d04 */
.L_x_10426:
[----:B------:R-:W-:Y:S05]  /*9b80*/  BSYNC B0 ;  /* 0x0000000000007941 */ /* 0x000fea0003800000 */
.L_x_10425:
[----:B------:R-:W-:Y:S01]  /*9b90*/  ISETP.GE.AND P3, PT, R95, 0x41, PT ;  /* 0x000000415f00780c */ /* 0x000fe20003f66270 */
[----:B0-----:R0:W0:Y:S01]  /*9ba0*/  SHFL.IDX PT, R5, R13, 0x1, 0x1c1f ;  /* 0x003c1f000d057f89 */ /* 0x00102200000e0000 */
[----:B------:R-:W-:Y:S03]  /*9bb0*/  BSSY B0, `(.L_x_10427) ;  /* 0x000000f000007945 */ /* 0x000fe60003800000 */
[----:B----4-:R4:W0:Y:S08]  /*9bc0*/  SHFL.IDX PT, R8, R12, 0x1, 0x1c1f ;  /* 0x003c1f000c087f89 */ /* 0x01083000000e0000 */
[----:B----4-:R-:W-:Y:S05]  /*9bd0*/  @!P3 BRA `(.L_x_10428) ;  /* 0x000000000030b947 */ /* 0x010fea0003800000 */
[----:B------:R-:W-:Y:S02]  /*9be0*/  ULDC UR4, c[0x0][0x2f4] ;  /* 0x0000bd0000047ab9 */ /* 0x000fe40000000800 */
[----:B------:R-:W-:-:S13]  /*9bf0*/  ISETP.GE.AND P3, PT, R16, UR4, PT ;  /* 0x0000000410007c0c */ /* 0x000fda000bf66270 */
[----:B0-----:R-:W-:-:S05]  /*9c00*/  @!P3 IADD3 R10, P4, R16, R8, RZ ;  /* 0x00000008100ab210 */ /* 0x001fca0007f9e0ff */
[----:B------:R-:W-:Y:S01]  /*9c10*/  @!P3 IMAD.X R11, R5, 0x1, R17, P4 ;  /* 0x00000001050bb824 */ /* 0x000fe200020e0611 */
        /* <DEDUP_REMOVED lines=8> */
.L_x_10428:
[----:B------:R-:W-:Y:S05]  /*9ca0*/  BSYNC B0 ;  /* 0x0000000000007941 */ /* 0x000fea0003800000 */
.L_x_10427:
        /* <DEDUP_REMOVED lines=8> */
[----:B0-----:R-:W-:-:S05]  /*9d30*/  @!P3 IADD3 R10, P4, R16, R8, RZ ;  /* 0x00000008100ab210 */ /* 0x001fca0007f9e0ff */
[----:B------:R-:W-:Y:S01]  /*9d40*/  @!P3 IMAD.X R11, R13, 0x1, R17, P4 ;  /* 0x000000010d0bb824 */ /* 0x000fe200020e0611 */
[----:B------:R-:W-:Y:S01]  /*9d50*/  ISETP.GE.AND P4, PT, R19, UR4, PT ;  /* 0x0000000413007c0c */ /* 0x000fe2000bf86270 */
[----:B------:R-:W-:-:S12]  /*9d60*/  ULDC.64 UR4, c[0x0][0x208] ;  /* 0x0000820000047ab9 */ /* 0x000fd80000000a00 */
[----:B------:R-:W-:-:S05]  /*9d70*/  @!P4 IADD3 R8, P5, R19, R8, RZ ;  /* 0x000000081308c210 */ /* 0x000fca0007fbe0ff */
[----:B------:R-:W-:Y:S01]  /*9d80*/  @!P4 IMAD.X R9, R13, 0x1, R190, P5 ;  /* 0x000000010d09c824 */ /* 0x000fe200028e06be */
[----:B----4-:R-:W-:Y:S04]  /*9d90*/  @!P3 ST.E.128 desc[UR4][R10.64], R4 ;  /* 0x000000040a00b985 */ /* 0x010fe8000c101d04 */
[----:B------:R-:W0:Y:S04]  /*9da0*/  @!P4 LDS.128 R4, [R89+0xe400] ;  /* 0x00e400005904c984 */ /* 0x000e280000000c00 */
[----:B0-----:R4:W-:Y:S02]  /*9db0*/  @!P4 ST.E.128 desc[UR4][R8.64], R4 ;  /* 0x000000040800c985 */ /* 0x0019e4000c101d04 */
.L_x_10430:
[----:B------:R-:W-:Y:S05]  /*9dc0*/  BSYNC B0 ;  /* 0x0000000000007941 */ /* 0x000fea0003800000 */
.L_x_10429:
        /* <DEDUP_REMOVED lines=22> */
.L_x_10352:
[----:B------:R-:W1:Y:S01]  /*9f30*/  LDC R0, c[0x0][0x448] ;  /* 0x00011200ff007b82 */ /* 0x000e620000000800 */
[----:B------:R-:W-:Y:S01]  /*9f40*/  IMAD.MOV.U32 R217, RZ, RZ, RZ ;  /* 0x000000ffffd97224 */ /* 0x000fe200078e00ff */
[----:B-1----:R-:W-:Y:S02]  /*9f50*/  ISETP.NE.AND P1, PT, R0, 0x1, PT ;  /* 0x000000010000780c */ /* 0x002fe40003f25270 */
[----:B------:R-:W-:-:S11]  /*9f60*/  IADD3 R0, R197, 0x7f, RZ ;  /* 0x0000007fc5007810 */ /* 0x000fd60007ffe0ff */
[----:B------:R-:W1:Y:S08]  /*9f70*/  @P1 LDC R3, c[0x0][0x44c] ;  /* 0x00011300ff031b82 */ /* 0x000e700000000800 */
[----:B------:R-:W4:Y:S01]  /*9f80*/  @P1 LDC R2, c[0x0][0x450] ;  /* 0x00011400ff021b82 */ /* 0x000f220000000800 */
[----:B-1----:R-:W-:-:S05]  /*9f90*/  @P1 IMAD.HI.U32 R3, R0, R3, RZ ;  /* 0x0000000300031227 */ /* 0x002fca00078e00ff */
[----:B----4-:R-:W-:-:S05]  /*9fa0*/  @P1 SHF.R.U32.HI R0, RZ, R2, R3 ;  /* 0x00000002ff001219 */ /* 0x010fca0000011603 */
[----:B------:R-:W-:-:S04]  /*9fb0*/  IMAD.IADD R0, R27, 0x1, R0 ;  /* 0x000000011b007824 */ /* 0x000fc800078e0200 */
[----:B------:R-:W-:-:S05]  /*9fc0*/  IMAD.HI R0, R0, 0x66666667, RZ ;  /* 0x6666666700007827 */ /* 0x000fca00078e02ff */
[----:B------:R-:W-:-:S04]  /*9fd0*/  SHF.R.U32.HI R3, RZ, 0x1f, R0 ;  /* 0x0000001fff037819 */ /* 0x000fc80000011600 */
[----:B------:R-:W-:-:S04]  /*9fe0*/  LEA.HI.SX32 R3, R0, R3, 0x1a ;  /* 0x0000000300037211 */ /* 0x000fc800078fd2ff */
[----:B------:R-:W-:-:S04]  /*9ff0*/  VIMNMX R26, R26, R3, PT ;  /* 0x000000031a1a7248 */ /* 0x000fc80003fe0100 */
[----:B------:R-:W-:Y:S01]  /*a000*/  ISETP.GE.AND P1, PT, R26, 0x1, PT ;  /* 0x000000011a00780c */ /* 0x000fe20003f26270 */
[----:B------:R-:W-:-:S12]  /*a010*/  @P0 BRA `(.L_x_10432) ;  /* 0x00000000000c0947 */ /* 0x000fd80003800000 */
[----:B------:R-:W1:Y:S01]  /*a020*/  FENCE.VIEW.ASYNC.G ;  /* 0x00000000000073c6 */ /* 0x000e620000000100 */
[----:B------:R-:W-:Y:S05]  /*a030*/  WARPSYNC.ALL ;  /* 0x0000000000007948 */ /* 0x000fea0003800000 */
[----:B-1----:R-:W-:Y:S06]  /*a040*/  BAR.ARV 0xc, 0x180 ;  /* 0x0306000000007b1d */ /* 0x002fec0000002000 */
.L_x_10432:
[----:B------:R-:W-:Y:S04]  /*a050*/  BSSY B0, `(.L_x_10433) ;  /* 0x0000020000007945 */ /* 0x000fe80003800000 */
[----:B------:R-:W-:Y:S05]  /*a060*/  @!P1 BRA `(.L_x_10434) ;  /* 0x0000000000789947 */ /* 0x000fea0003800000 */
[----:B------:R-:W-:Y:S01]  /*a070*/  ISETP.NE.AND P0, PT, R213, RZ, PT ;  /* 0x000000ffd500720c */ /* 0x000fe20003f05270 */
[----:B------:R-:W-:-:S03]  /*a080*/  ULDC UR4, c[0x0][0x9f0] ;  /* 0x00027c0000047ab9 */ /* 0x000fc60000000800 */
[----:B------:R-:W-:-:S04]  /*a090*/  SEL R9, R213, UR4, P0 ;  /* 0x00000004d5097c07 */ /* 0x000fc80008000000 */
[-C--:B------:R-:W-:Y:S02]  /*a0a0*/  IABS R5, R9.reuse ;  /* 0x0000000900057213 */ /* 0x080fe40000000000 */
[----:B------:R-:W-:Y:S02]  /*a0b0*/  IADD3 R0, R9, -0x1, R26 ;  /* 0xffffffff09007810 */ /* 0x000fe40007ffe01a */
[----:B------:R-:W1:Y:S01]  /*a0c0*/  I2F.RP R4, R5 ;  /* 0x0000000500047306 */ /* 0x000e620000209400 */
[----:B0-----:R-:W-:-:S05]  /*a0d0*/  IABS R8, R9 ;  /* 0x0000000900087213 */ /* 0x001fca0000000000 */
[----:B------:R-:W-:Y:S02]  /*a0e0*/  IMAD.MOV R8, RZ, RZ, -R8 ;  /* 0x000000ffff087224 */ /* 0x000fe400078e0a08 */
[----:B-1----:R-:W0:Y:S02]  /*a0f0*/  MUFU.RCP R4, R4 ;  /* 0x0000000400047308 */ /* 0x002e240000001000 */
        /* <DEDUP_REMOVED lines=21> */
.L_x_10434:
[----:B------:R-:W-:Y:S05]  /*a250*/  BSYNC B0 ;  /* 0x0000000000007941 */ /* 0x000fea0003800000 */
.L_x_10433:
[-C--:B------:R-:W-:Y:S01]  /*a260*/  IMAD R204, R226, R217.reuse, RZ ;  /* 0x000000d9e2cc7224 */ /* 0x080fe200078e02ff */
[----:B------:R-:W-:Y:S01]  /*a270*/  PLOP3.LUT P0, PT, PT, PT, PT, 0x80, 0x0 ;  /* 0x000000000000781c */ /* 0x000fe20003f0f070 */
[----:B------:R-:W-:Y:S01]  /*a280*/  IMAD.MOV.U32 R14, RZ, RZ, RZ ;  /* 0x000000ffff0e7224 */ /* 0x000fe200078e00ff */
[----:B------:R-:W-:Y:S02]  /*a290*/  CS2R R88, SRZ ;  /* 0x0000000000587805 */ /* 0x000fe4000001ff00 */
[----:B------:R-:W-:Y:S02]  /*a2a0*/  CS2R R10, SRZ ;  /* 0x00000000000a7805 */ /* 0x000fe4000001ff00 */
[----:B------:R-:W-:Y:S02]  /*a2b0*/  VIADDMNMX R217, R204, R217, R26, PT ;  /* 0x000000d9ccd97246 */ /* 0x000fe4000380011a */
[----:B---3--:R-:W-:Y:S01]  /*a2c0*/  CS2R R98, SRZ ;  /* 0x0000000000627805 */ /* 0x008fe2000001ff00 */
[----:B------:R-:W-:Y:S01]  /*a2d0*/  IMAD.MOV.U32 R81, RZ, RZ, RZ ;  /* 0x000000ffff517224 */ /* 0x000fe200078e00ff */
[----:B------:R-:W-:-:S02]  /*a2e0*/  CS2R R20, SRZ ;  /* 0x0000000000147805 */ /* 0x000fc4000001ff00 */
[----:B------:R-:W-:Y:S02]  /*a2f0*/  ISETP.GT.AND P1, PT, R217, R204, PT ;  /* 0x000000ccd900720c */ /* 0x000fe40003f24270 */
[----:B------:R-:W-:Y:S01]  /*a300*/  CS2R R60, SRZ ;  /* 0x00000000003c7805 */ /* 0x000fe2000001ff00 */
[----:B------:R-:W-:Y:S01]  /*a310*/  IMAD.MOV.U32 R58, RZ, RZ, RZ ;  /* 0x000000ffff3a7224 */ /* 0x000fe200078e00ff */
[----:B------:R-:W-:Y:S02]  /*a320*/  CS2R R76, SRZ ;  /* 0x00000000004c7805 */ /* 0x000fe4000001ff00 */
[----:B------:R-:W-:Y:S02]  /*a330*/  CS2R R94, SRZ ;  /* 0x00000000005e7805 */ /* 0x000fe4000001ff00 */
[----:B------:R-:W-:Y:S01]  /*a340*/  MOV R0, RZ ;  /* 0x000000ff00007202 */ /* 0x000fe20000000f00 */
[----:B------:R-:W-:Y:S01]  /*a350*/  IMAD.MOV.U32 R123, RZ, RZ, RZ ;  /* 0x000000ffff7b7224 */ /* 0x000fe200078e00ff */
[----:B------:R-:W-:-:S02]  /*a360*/  CS2R R52, SRZ ;  /* 0x0000000000347805 */ /* 0x000fc4000001ff00 */
[----:B------:R-:W-:Y:S02]  /*a370*/  CS2R R38, SRZ ;  /* 0x0000000000267805 */ /* 0x000fe4000001ff00 */
[----:B------:R-:W-:Y:S01]  /*a380*/  CS2R R114, SRZ ;  /* 0x0000000000727805 */ /* 0x000fe2000001ff00 */
[----:B------:R-:W-:Y:S01]  /*a390*/  IMAD.MOV.U32 R40, RZ, RZ, RZ ;  /* 0x000000ffff287224 */ /* 0x000fe200078e00ff */
[----:B------:R-:W-:Y:S01]  /*a3a0*/  CS2R R64, SRZ ;  /* 0x0000000000407805 */ /* 0x000fe2000001ff00 */
[----:B------:R-:W-:Y:S01]  /*a3b0*/  IMAD.MOV.U32 R55, RZ, RZ, RZ ;  /* 0x000000ffff377224 */ /* 0x000fe200078e00ff */
        /* <DEDUP_REMOVED lines=12> */
[----:B--2---:R-:W-:Y:S01]  /*a480*/  CS2R R28, SRZ ;  /* 0x00000000001c7805 */ /* 0x004fe2000001ff00 */
[----:B------:R-:W-:Y:S01]  /*a490*/  IMAD.MOV.U32 R102, RZ, RZ, RZ ;  /* 0x000000ffff667224 */ /* 0x000fe200078e00ff */
[----:B------:R-:W-:-:S02]  /*a4a0*/  CS2R R112, SRZ ;  /* 0x0000000000707805 */ /* 0x000fc4000001ff00 */
[----:B------:R-:W-:Y:S02]  /*a4b0*/  CS2R R56, SRZ ;  /* 0x0000000000387805 */ /* 0x000fe4000001ff00 */
[----:B------:R-:W-:Y:S02]  /*a4c0*/  MOV R74, RZ ;  /* 0x000000ff004a7202 */ /* 0x000fe40000000f00 */
[----:B------:R-:W-:Y:S01]  /*a4d0*/  CS2R R90, SRZ ;  /* 0x00000000005a7805 */ /* 0x000fe2000001ff00 */
[----:B------:R-:W-:Y:S02]  /*a4e0*/  IMAD.MOV.U32 R101, RZ, RZ, RZ ;  /* 0x000000ffff657224 */ /* 0x000fe400078e00ff */
[----:B0-----:R-:W-:Y:S02]  /*a4f0*/  IMAD.MOV.U32 R8, RZ, RZ, RZ ;  /* 0x000000ffff087224 */ /* 0x001fe400078e00ff */
[----:B------:R-:W-:Y:S02]  /*a500*/  IMAD.MOV.U32 R111, RZ, RZ, RZ ;  /* 0x000000ffff6f7224 */ /* 0x000fe400078e00ff */
[----:B------:R-:W-:-:S02]  /*a510*/  IMAD.MOV.U32 R79, RZ, RZ, RZ ;  /* 0x000000ffff4f7224 */ /* 0x000fc400078e00ff */
        /* <DEDUP_REMOVED lines=11> */
.L_x_10718:
[----:B01----:R-:W-:Y:S01]  /*a5d0*/  LEA.HI R0, R196, R196, RZ, 0x1 ;  /* 0x000000c4c4007211 */ /* 0x003fe200078f08ff */
[----:B------:R-:W-:Y:S01]  /*a5e0*/  BSSY B6, `(.L_x_10437) ;  /* 0x0000019000067945 */ /* 0x000fe20003800000 */
[----:B------:R-:W-:Y:S02]  /*a5f0*/  IADD3 R26, R18, 0x14400, RZ ;  /* 0x00014400121a7810 */ /* 0x000fe40007ffe0ff */
        /* <DEDUP_REMOVED lines=22> */
[----:B-1---5:R-:W-:Y:S05]  /*a760*/  CALL.ABS.NOINC R2 ;  /* 0x0000000002007343 */ /* 0x022fea0003c00000 */
.L_x_10438:
[----:B------:R-:W-:Y:S05]  /*a770*/  BSYNC B6 ;  /* 0x0000000000067941 */ /* 0x000fea0003800000 */
.L_x_10437:
[----:B------:R-:W-:Y:S01]  /*a780*/  ULDC.64 UR6, c[0x0][0x998] ;  /* 0x0002660000067ab9 */ /* 0x000fe20000000a00 */
[----:B------:R-:W-:Y:S01]  /*a790*/  ULDC.64 UR4, c[0x0][0x990] ;  /* 0x0002640000047ab9 */ /* 0x000fe20000000a00 */
[----:B------:R-:W-:Y:S01]  /*a7a0*/  ISETP.NE.U32.AND P1, PT, RZ, UR6, PT ;  /* 0x00000006ff007c0c */ /* 0x000fe2000bf25070 */
[----:B------:R-:W-:Y:S01]  /*a7b0*/  ULDC.64 UR8, c[0x0][0x208] ;  /* 0x0000820000087ab9 */ /* 0x000fe20000000a00 */
[----:B------:R-:W-:Y:S02]  /*a7c0*/  ISETP.NE.U32.AND P0, PT, RZ, UR4, PT ;  /* 0x00000004ff007c0c */ /* 0x000fe4000bf05070 */
[----:B------:R-:W-:Y:S02]  /*a7d0*/  ISETP.NE.AND.EX P1, PT, RZ, UR7, PT, P1 ;  /* 0x00000007ff007c0c */ /* 0x000fe4000bf25310 */
[----:B------:R-:W-:-:S11]  /*a7e0*/  ISETP.NE.AND.EX P0, PT, RZ, UR5, PT, P0 ;  /* 0x00000005ff007c0c */ /* 0x000fd6000bf05300 */
[----:B------:R-:W0:Y:S08]  /*a7f0*/  @P1 LDC.64 R8, c[0x0][0x9b8] ;  /* 0x00026e00ff081b82 */ /* 0x000e300000000a00 */
[----:B------:R-:W1:Y:S08]  /*a800*/  @P0 LDC.64 R6, c[0x0][0x9a8] ;  /* 0x00026a00ff060b82 */ /* 0x000e700000000a00 */
[----:B------:R-:W2:Y:S08]  /*a810*/  @P0 LDC.64 R10, c[0x0][0x9b0] ;  /* 0x00026c00ff0a0b82 */ /* 0x000eb00000000a00 */
[----:B------:R-:W3:Y:S01]  /*a820*/  @P1 LDC.64 R12, c[0x0][0x9c0] ;  /* 0x00027000ff0c1b82 */ /* 0x000ee20000000a00 */
[----:B0-----:R-:W-:-:S02]  /*a830*/  @P1 IMAD R2, R220, R8, RZ ;  /* 0x00000008dc021224 */ /* 0x001fc400078e02ff */
[----:B------:R-:W-:-:S04]  /*a840*/  @P1 IMAD.WIDE.U32 R4, R210, R8, RZ ;  /* 0x00000008d2041225 */ /* 0x000fc800078e00ff */
[----:B------:R-:W-:Y:S02]  /*a850*/  @P1 IMAD R9, R210, R9, R2 ;  /* 0x00000009d2091224 */ /* 0x000fe400078e0202 */
[-C--:B-1----:R-:W-:Y:S02]  /*a860*/  @P0 IMAD R0, R220, R6.reuse, RZ ;  /* 0x00000006dc000224 */ /* 0x082fe400078e02ff */
[----:B------:R-:W-:-:S04]  /*a870*/  @P0 IMAD.WIDE.U32 R2, R210, R6, RZ ;  /* 0x00000006d2020225 */ /* 0x000fc800078e00ff */
[----:B------:R-:W-:Y:S02]  /*a880*/  @P0 IMAD R7, R210, R7, R0 ;  /* 0x00000007d2070224 */ /* 0x000fe400078e0200 */
[----:B------:R-:W-:Y:S02]  /*a890*/  @P1 IMAD.IADD R5, R5, 0x1, R9 ;  /* 0x0000000105051824 */ /* 0x000fe400078e0209 */
[----:B------:R-:W-:Y:S02]  /*a8a0*/  @P0 IMAD.IADD R3, R3, 0x1, R7 ;  /* 0x0000000103030824 */ /* 0x000fe400078e0207 */
[----:B------:R-:W-:Y:S02]  /*a8b0*/  IMAD.MOV.U32 R0, RZ, RZ, 0x3f800000 ;  /* 0x3f800000ff007424 */ /* 0x000fe400078e00ff */
[----:B--2---:R-:W-:-:S04]  /*a8c0*/  @P0 IMAD.WIDE.U32 R2, R192, R10, R2 ;  /* 0x0000000ac0020225 */ /* 0x004fc800078e0002 */
[----:B---3--:R-:W-:Y:S01]  /*a8d0*/  @P1 IMAD.WIDE.U32 R6, R192, R12, R4 ;  /* 0x0000000cc0061225 */ /* 0x008fe200078e0004 */
        /* <DEDUP_REMOVED lines=16> */
[----:B--2---:R-:W-:-:S13]  /*a9e0*/  R2UR UR5, R20 ;  /* 0x00000000140572ca */ /* 0x004fda00000e0000 */
[----:B------:R-:W-:-:S04]  /*a9f0*/  ULEA.HI UR4, UR5, UR5, URZ, 0x1 ;  /* 0x0000000505047291 */ /* 0x000fc8000f8f083f */
[----:B------:R-:W-:-:S04]  /*aa00*/  ULOP3.LUT UR4, UR4, 0xfffffffe, URZ, 0xc0, !UPT ;  /* 0xfffffffe04047892 */ /* 0x000fc8000f8ec03f */
[----:B------:R-:W-:-:S06]  /*aa10*/  UIADD3 UR4, UR5, -UR4, URZ ;  /* 0x8000000405047290 */ /* 0x000fcc000fffe03f */
[----:B------:R-:W-:-:S04]  /*aa20*/  MOV R3, UR4 ;  /* 0x0000000400037c02 */ /* 0x000fc80008000f00 */
[----:B------:R-:W-:-:S04]  /*aa30*/  SHF.L.U32 R3, R3, 0x1f, RZ ;  /* 0x0000001f03037819 */ /* 0x000fc800000006ff */
[----:B------:R0:W1:Y:S03]  /*aa40*/  SYNCS.PHASECHK.TRANS64.TRYWAIT P0, [R18+URZ+0x22800], R3 ;  /* 0x02280003120075a7 */ /* 0x000066000800017f */
[----:B-1----:R-:W-:Y:S05]  /*aa50*/  @!P0 NANOSLEEP.SYNCS 0x989680 ;  /* 0x009896800000895d */ /* 0x002fea0003900000 */
[----:B------:R-:W1:Y:S01]  /*aa60*/  @!P0 SYNCS.PHASECHK.TRANS64 P0, [R18+URZ+0x22800], R3 ;  /* 0x02280003120085a7 */ /* 0x000e62000800007f */
[----:B------:R-:W-:Y:S04]  /*aa70*/  BSSY B0, `(.L_x_10440) ;  /* 0x0000006000007945 */ /* 0x000fe80003800000 */
[----:B-1----:R-:W-:Y:S05]  /*aa80*/  @P0 BRA `(.L_x_10441) ;  /* 0x0000000000100947 */ /* 0x002fea0003800000 */
.L_x_10442:
[----:B-1----:R1:W2:Y:S02]  /*aa90*/  SYNCS.PHASECHK.TRANS64.TRYWAIT P0, [R18+URZ+0x22800], R3 ;  /* 0x02280003120075a7 */ /* 0x0022a4000800017f */
[----:B--2---:R-:W-:Y:S05]  /*aaa0*/  @!P0 NANOSLEEP.SYNCS 0x989680 ;  /* 0x009896800000895d */ /* 0x004fea0003900000 */
[----:B------:R-:W2:Y:S02]  /*aab0*/  @!P0 SYNCS.PHASECHK.TRANS64 P0, [R18+URZ+0x22800], R3 ;  /* 0x02280003120085a7 */ /* 0x000ea4000800007f */
[----:B--2---:R-:W-:Y:S05]  /*aac0*/  @!P0 BRA `(.L_x_10442) ;  /* 0xfffffffc00f08947 */ /* 0x004fea000383ffff */
.L_x_10441:
[----:B------:R-:W-:Y:S05]  /*aad0*/  BSYNC B0 ;  /* 0x0000000000007941 */ /* 0x000fea0003800000 */
.L_x_10440:
[----:B------:R-:W-:Y:S05]  /*aae0*/  BRA `(.L_x_10443) ;  /* 0x0000004c00f47947 */ /* 0x000fea0003800000 */
.L_x_10439:
        /* <DEDUP_REMOVED lines=30> */
.L_x_10445:
[----:B------:R-:W-:Y:S05]  /*acd0*/  BSYNC B6 ;  /* 0x0000000000067941 */ /* 0x000fea0003800000 */
.L_x_10444:
[----:B------:R-:W-:Y:S01]  /*ace0*/  ULDC.U8 UR4, c[0x0][0x410] ;  /* 0x0001040000047ab9 */ /* 0x000fe20000000000 */
[----:B------:R-:W-:Y:S01]  /*acf0*/  BSSY B0, `(.L_x_10446) ;  /* 0x00004d4000007945 */ /* 0x000fe20003800000 */
[----:B------:R-:W-:Y:S01]  /*ad00*/  ISETP.NE.AND P0, PT, RZ, UR4, PT ;  /* 0x00000004ff007c0c */ /* 0x000fe2000bf05270 */
[----:B------:R-:W-:-:S12]  /*ad10*/  IMAD.IADD R41, R191, 0x1, R197 ;  /* 0x00000001bf297824 */ /* 0x000fd800078e02c5 */
[----:B------:R-:W-:Y:S05]  /*ad20*/  @!P0 BRA `(.L_x_10447) ;  /* 0x0000002400d48947 */ /* 0x000fea0003800000 */
[----:B------:R-:W0:Y:S01]  /*ad30*/  LDC R21, c[0x0][0x448] ;  /* 0x00011200ff157b82 */ /* 0x000e220000000800 */
[----:B------:R-:W1:Y:S01]  /*ad40*/  S2R R20, SR_TID.X ;  /* 0x0000000000147919 */ /* 0x000e620000002100 */
[----:B------:R-:W-:Y:S01]  /*ad50*/  MOV R8, R26 ;  /* 0x0000001a00087202 */ /* 0x000fe20000000f00 */
[----:B------:R-:W-:Y:S01]  /*ad60*/  IMAD.MOV.U32 R9, RZ, RZ, R29 ;  /* 0x000000ffff097224 */ /* 0x000fe200078e001d */
[----:B------:R-:W-:Y:S01]  /*ad70*/  ULDC.64 UR4, c[0x0][0x3f8] ;  /* 0x0000fe0000047ab9 */ /* 0x000fe20000000a00 */
[----:B------:R-:W-:Y:S01]  /*ad80*/  IMAD.MOV.U32 R10, RZ, RZ, R24 ;  /* 0x000000ffff0a7224 */ /* 0x000fe200078e0018 */
[----:B------:R-:W-:Y:S01]  /*ad90*/  ULDC.64 UR6, c[0x0][0x408] ;  /* 0x0001020000067ab9 */ /* 0x000fe20000000a00 */
[----:B------:R-:W-:Y:S01]  /*ada0*/  IMAD.MOV.U32 R11, RZ, RZ, R31 ;  /* 0x000000ffff0b7224 */ /* 0x000fe200078e001f */
[----:B------:R-:W-:Y:S01]  /*adb0*/  ULDC.64 UR8, c[0x0][0x400] ;  /* 0x0001000000087ab9 */ /* 0x000fe20000000a00 */
[----:B------:R-:W-:Y:S02]  /*adc0*/  SHF.R.S32.HI R35, RZ, 0x1f, R193 ;  /* 0x0000001fff237819 */ /* 0x000fe400000114c1 */
[----:B0-----:R-:W-:Y:S01]  /*add0*/  ISETP.NE.AND P0, PT, R21, 0x1, PT ;  /* 0x000000011500780c */ /* 0x001fe20003f05270 */
[----:B-1----:R-:W-:-:S12]  /*ade0*/  VIADD R28, R20, 0xffffff80 ;  /* 0xffffff80141c7836 */ /* 0x002fd80000000000 */
[----:B------:R-:W0:Y:S01]  /*adf0*/  @P0 LDC R0, c[0x0][0x44c] ;  /* 0x00011300ff000b82 */ /* 0x000e220000000800 */
[----:B------:R-:W-:-:S04]  /*ae00*/  SHF.R.S32.HI R20, RZ, 0x1f, R28 ;  /* 0x0000001fff147819 */ /* 0x000fc8000001141c */
[----:B------:R-:W-:-:S03]  /*ae10*/  LEA.HI R20, R20, R28, RZ, 0x2 ;  /* 0x0000001c14147211 */ /* 0x000fc600078f10ff */
[----:B------:R-:W1:Y:S01]  /*ae20*/  @P0 LDC R5, c[0x0][0x450] ;  /* 0x00011400ff050b82 */ /* 0x000e620000000800 */
[----:B------:R-:W-:-:S05]  /*ae30*/  LOP3.LUT R20, R20, 0xfffffffc, RZ, 0xc0, !PT ;  /* 0xfffffffc14147812 */ /* 0x000fca00078ec0ff */
[----:B------:R-:W-:-:S04]  /*ae40*/  IMAD.IADD R20, R28, 0x1, -R20 ;  /* 0x000000011c147824 */ /* 0x000fc800078e0a14 */
[----:B------:R-:W-:-:S04]  /*ae50*/  IMAD R3, R20, 0x40, R41 ;  /* 0x0000004014037824 */ /* 0x000fc800078e0229 */
        /* <DEDUP_REMOVED lines=20> */
.L_x_10724:
        /* <DEDUP_REMOVED lines=10> */
[----:B------:R-:W-:Y:S01]  /*b040*/  ISETP.GE.AND P4, PT, R193, UR4, PT ;  /* 0x00000004c1007c0c */ /* 0x000fe2000bf86270 */
[----:B------:R-:W-:Y:S01]  /*b050*/  ULDC.64 UR6, c[0x0][0x208] ;  /* 0x0000820000067ab9 */ /* 0x000fe20000000a00 */
        /* <DEDUP_REMOVED lines=17> */
.L_x_10450:
[----:B------:R-:W-:Y:S05]  /*b170*/  BSYNC B1 ;  /* 0x0000000000017941 */ /* 0x000fea0003800000 */
.L_x_10449:
[----:B------:R-:W-:Y:S01]  /*b180*/  UMOV UR4, 0xffffffff ;  /* 0xffffffff00047882 */ /* 0x000fe20000000000 */
[----:B-1----:R-:W-:Y:S02]  /*b190*/  CS2R R20, SRZ ;  /* 0x0000000000147805 */ /* 0x002fe4000001ff00 */
[----:B------:R-:W-:Y:S05]  /*b1a0*/  BRA.DIV UR4, `(.L_x_10451) ;  /* 0x000001f204ec7947 */ /* 0x000fea000b800000 */
[----:B------:R1:W0:Y:S04]  /*b1b0*/  SHFL.IDX PT, R0, R6, 0x1, 0x1c1f ;  /* 0x003c1f0006007f89 */ /* 0x00022800000e0000 */
[----:B--2---:R1:W2:Y:S04]  /*b1c0*/  SHFL.IDX PT, R3, R5, 0x1, 0x1c1f ;  /* 0x003c1f0005037f89 */ /* 0x0042a800000e0000 */
[----:B---3--:R1:W3:Y:S04]  /*b1d0*/  SHFL.IDX PT, R4, R8, 0x1, 0x1c1f ;  /* 0x003c1f0008047f89 */ /* 0x0082e800000e0000 */
[----:B----4-:R1:W4:Y:S02]  /*b1e0*/  SHFL.IDX PT, R14, R7, 0x1, 0x1c1f ;  /* 0x003c1f00070e7f89 */ /* 0x01032400000e0000 */
.L_x_10730:
[----:B01----:R-:W-:Y:S01]  /*b1f0*/  IADD3 R5, R41, 0x40, RZ ;  /* 0x0000004029057810 */ /* 0x003fe20007ffe0ff */
[----:B------:R-:W-:Y:S01]  /*b200*/  BSSY B1, `(.L_x_10452) ;  /* 0x000001b000017945 */ /* 0x000fe20003800000 */
        /* <DEDUP_REMOVED lines=11> */
[----:B------:R-:W-:Y:S01]  /*b2c0*/  CS2R R8, SRZ ;  /* 0x0000000000087805 */ /* 0x000fe2000001ff00 */
[----:B------:R-:W-:-:S04]  /*b2d0*/  ULDC.64 UR6, c[0x0][0x208] ;  /* 0x0000820000067ab9 */ /* 0x000fc80000000a00 */
[----:B--2---:R-:W-:-:S04]  /*b2e0*/  @!P4 IADD3 R6, P0, R22, R3, RZ ;  /* 0x000000031606c210 */ /* 0x004fc80007f1e0ff */
[C---:B------:R-:W-:Y:S02]  /*b2f0*/  @!P5 IADD3 R36, P2, R193.reuse, R3, RZ ;  /* 0x00000003c124d210 */ /* 0x040fe40007f5e0ff */
        /* <DEDUP_REMOVED lines=11> */
.L_x_10453:
[----:B------:R-:W-:Y:S05]  /*b3b0*/  BSYNC B1 ;  /* 0x0000000000017941 */ /* 0x000fea0003800000 */
.L_x_10452:
[----:B------:R-:W2:Y:S01]  /*b3c0*/  LDL R0, [R1+0x24] ;  /* 0x0000240001007983 */ /* 0x000ea20000100800 */
[----:B0---4-:R-:W-:Y:S01]  /*b3d0*/  VIADDMNMX R14, R38, -R197, 0x80, PT ;  /* 0x00000080260e7446 */ /* 0x011fe200038009c5 */
[----:B------:R-:W-:Y:S01]  /*b3e0*/  BSSY B1, `(.L_x_10454) ;  /* 0x0000013000017945 */ /* 0x000fe20003800000 */
[----:B------:R-:W-:Y:S02]  /*b3f0*/  LOP3.LUT P2, RZ, R206, 0x4, RZ, 0xc0, !PT ;  /* 0x00000004ceff7812 */ /* 0x000fe4000784c0ff */
[----:B------:R-:W-:Y:S02]  /*b400*/  ISETP.GE.AND P1, PT, R191, R14, PT ;  /* 0x0000000ebf00720c */ /* 0x000fe40003f26270 */
[----:B--2---:R-:W-:Y:S01]  /*b410*/  R2UR UR5, R0 ;  /* 0x00000000000572ca */ /* 0x004fe200000e0000 */
[----:B------:R-:W-:-:S05]  /*b420*/  IMAD.SHL.U32 R0, R206, 0x80, RZ ;  /* 0x00000080ce007824 */ /* 0x000fca00078e00ff */
[----:B------:R-:W-:-:S04]  /*b430*/  LOP3.LUT R3, R0, 0x380, RZ, 0xc0, !PT ;  /* 0x0000038000037812 */ /* 0x000fc800078ec0ff */
[----:B------:R-:W-:Y:S02]  /*b440*/  LOP3.LUT R0, R3, 0x30, R16, 0xf8, !PT ;  /* 0x0000003003007812 */ /* 0x000fe400078ef810 */
[----:B------:R-:W-:Y:S01]  /*b450*/  SHF.R.U32.HI R3, RZ, 0x3, R3 ;  /* 0x00000003ff037819 */ /* 0x000fe20000011603 */
[----:B------:R-:W-:-:S03]  /*b460*/  ULEA.HI UR4, UR5, UR5, URZ, 0x1 ;  /* 0x0000000505047291 */ /* 0x000fc6000f8f083f */
[----:B------:R-:W-:Y:S01]  /*b470*/  LOP3.LUT R3, R0, R3, RZ, 0x3c, !PT ;  /* 0x0000000300037212 */ /* 0x000fe200078e3cff */
[----:B------:R-:W-:-:S03]  /*b480*/  ULOP3.LUT UR4, UR4, 0xfffffffe, URZ, 0xc0, !UPT ;  /* 0xfffffffe04047892 */ /* 0x000fc6000f8ec03f */
[----:B------:R-:W-:Y:S01]  /*b490*/  IADD3 R3, R18, R3, R205 ;  /* 0x0000000312037210 */ /* 0x000fe20007ffe0cd */
[----:B------:R-:W-:-:S03]  /*b4a0*/  UIADD3 UR4, UR5, -UR4, URZ ;  /* 0x8000000405047290 */ /* 0x000fc6000fffe03f */
[C---:B------:R-:W-:Y:S01]  /*b4b0*/  IADD3 R0, R3.reuse, 0x14440, RZ ;  /* 0x0001444003007810 */ /* 0x040fe20007ffe0ff */
[----:B---3--:R-:W-:Y:S02]  /*b4c0*/  VIADD R4, R3, 0x14400 ;  /* 0x0001440003047836 */ /* 0x008fe40000000000 */
[----:B------:R-:W-:-:S05]  /*b4d0*/  IMAD.U32 R5, RZ, RZ, UR4 ;  /* 0x00000004ff057e24 */ /* 0x000fca000f8e00ff */
[----:B------:R-:W-:-:S04]  /*b4e0*/  SHF.L.U32 R5, R5, 0x1f, RZ ;  /* 0x0000001f05057819 */ /* 0x000fc800000006ff */
[----:B------:R-:W0:Y:S02]  /*b4f0*/  SYNCS.PHASECHK.TRANS64.TRYWAIT P0, [R18+URZ+0x22800], R5 ;  /* 0x02280005120075a7 */ /* 0x000e24000800017f */
[----:B0-----:R-:W-:Y:S05]  /*b500*/  @!P0 BRA `(.L_x_10455) ;  /* 0x000001f000848947 */ /* 0x001fea0003800000 */
.L_x_10731:
[----:B------:R-:W-:Y:S05]  /*b510*/  BSYNC B1 ;  /* 0x0000000000017941 */ /* 0x000fea0003800000 */
.L_x_10454:
        /* <DEDUP_REMOVED lines=8> */
[----:B0-----:R-:W0:Y:S01]  /*b5a0*/  LDS.128 R4, [R3+0x14400] ;  /* 0x0144000003047984 */ /* 0x001e220000000c00 */
        /* <DEDUP_REMOVED lines=98> */
[----:B------:R-:W-:Y:S02]  /*bbd0*/  HADD2.F32 R4, -RZ, R15.H1_H1 ;  /* 0x3000000fff047230 */ /* 0x000fe40000004100 */
[-C--:B------:R-:W-:Y:S01]  /*bbe0*/  FMUL.FTZ R38, R5, R6.reuse ;  /* 0x0000000605267220 */ /* 0x080fe20000410000 */
[----:B------:R-:W-:Y:S02]  /*bbf0*/  HADD2.F32 R33, -RZ, R33.H0_H0 ;  /* 0x20000021ff217230 */ /* 0x000fe40000004100 */
[----:B------:R-:W-:Y:S01]  /*bc00*/  FFMA.FTZ R31, R28, R6, -R31 ;  /* 0x000000061c1f7223 */ /* 0x000fe2000001081f */
[----:B------:R-:W-:Y:S02]  /*bc10*/  HADD2.F32 R15, -RZ, R15.H0_H0 ;  /* 0x2000000fff0f7230 */ /* 0x000fe40000004100 */
[----:B------:R-:W-:Y:S01]  /*bc20*/  FMUL.FTZ R32, R4, R37 ;  /* 0x0000002504207220 */ /* 0x000fe20000410000 */
[----:B------:R-:W-:Y:S01]  /*bc30*/  FFMA.FTZ R38, R28, R7, R38 ;  /* 0x000000071c267223 */ /* 0x000fe20000010026 */
[-C--:B------:R-:W-:Y:S01]  /*bc40*/  FMUL.FTZ R4, R4, R33.reuse ;  /* 0x0000002104047220 */ /* 0x080fe20000410000 */
[----:B------:R-:W-:Y:S01]  /*bc50*/  F2FP.SATFINITE.E4M3.F32.PACK_AB_MERGE_C R6, R43, R42, RZ ;  /* 0x0000002a2b06723e */ /* 0x000fe200048070ff */
[C---:B------:R-:W-:Y:S01]  /*bc60*/  FFMA.FTZ R5, R15.reuse, R33, -R32 ;  /* 0x000000210f057223 */ /* 0x040fe20000010820 */
[----:B------:R-:W-:Y:S01]  /*bc70*/  F2FP.SATFINITE.E4M3.F32.PACK_AB_MERGE_C R7, R46, R45, RZ ;  /* 0x0000002d2e07723e */ /* 0x000fe200048070ff */
[----:B------:R-:W-:Y:S01]  /*bc80*/  FFMA.FTZ R28, R15, R37, R4 ;  /* 0x000000250f1c7223 */ /* 0x000fe20000010004 */
[----:B------:R-:W-:-:S02]  /*bc90*/  F2FP.SATFINITE.E4M3.F32.PACK_AB_MERGE_C R4, R35, R36, RZ ;  /* 0x000000242304723e */ /* 0x000fc400048070ff */
[----:B------:R-:W-:Y:S02]  /*bca0*/  F2FP.SATFINITE.E4M3.F32.PACK_AB_MERGE_C R31, R38, R31, RZ ;  /* 0x0000001f261f723e */ /* 0x000fe400048070ff */
[----:B------:R-:W-:Y:S02]  /*bcb0*/  F2FP.SATFINITE.E4M3.F32.PACK_AB_MERGE_C R6, R41, R40, R6 ;  /* 0x000000282906723e */ /* 0x000fe40004807006 */
[----:B------:R-:W-:Y:S02]  /*bcc0*/  F2FP.SATFINITE.E4M3.F32.PACK_AB_MERGE_C R7, R44, R39, R7 ;  /* 0x000000272c07723e */ /* 0x000fe40004807007 */
[----:B------:R-:W-:Y:S02]  /*bcd0*/  F2FP.SATFINITE.E4M3.F32.PACK_AB_MERGE_C R4, R30, R29, R4 ;  /* 0x0000001d1e04723e */ /* 0x000fe40004807004 */
[----:B------:R-:W-:-:S05]  /*bce0*/  F2FP.SATFINITE.E4M3.F32.PACK_AB_MERGE_C R5, R28, R5, R31 ;  /* 0x000000051c05723e */ /* 0x000fca000480701f */
[----:B------:R1:W-:Y:S02]  /*bcf0*/  STS.128 [R3+0x14400], R4 ;  /* 0x0144000403007388 */ /* 0x0003e40000000c00 */
.L_x_10459:
[----:B------:R-:W-:Y:S05]  /*bd00*/  BSYNC B2 ;  /* 0x0000000000027941 */ /* 0x000fea0003800000 */
.L_x_10458:
[----:B------:R-:W-:Y:S05]  /*bd10*/  @P1 BRA `(.L_x_10457) ;  /* 0x0000000400e81947 */ /* 0x000fea0003800000 */
[----:B01----:R-:W0:Y:S01]  /*bd20*/  LDS.128 R4, [R0] ;  /* 0x0000000000047984 */ /* 0x003e220000000c00 */
        /* <DEDUP_REMOVED lines=17> */
[----:B------:R-:W-:-:S02]  /*be40*/  PRMT R28, R15, 0x7604, R28 ;  /* 0x000076040f1c7816 */ /* 0x000fc4000000001c */
[----:B------:R-:W-:Y:S02]  /*be50*/  LOP3.LUT R33, R24, 0xff, RZ, 0xc0, !PT ;  /* 0x000000ff18217812 */ /* 0x000fe400078ec0ff */
        /* <DEDUP_REMOVED lines=101> */
[----:B------:R2:W-:Y:S02]  /*c4b0*/  STS.128 [R0], R4 ;  /* 0x0000000400007388 */ /* 0x0005e40000000c00 */
.L_x_10457:
[----:B------:R-:W-:Y:S05]  /*c4c0*/  BSYNC B1 ;  /* 0x0000000000017941 */ /* 0x000fea0003800000 */
.L_x_10456:
        /* <DEDUP_REMOVED lines=130> */
.L_x_10462:
[----:B------:R-:W-:Y:S05]  /*ccf0*/  BSYNC B1 ;  /* 0x0000000000017941 */ /* 0x000fea0003800000 */
.L_x_10461:
[----:B------:R-:W-:Y:S05]  /*cd00*/  @P1 BRA `(.L_x_10460) ;  /* 0x0000002c00481947 */ /* 0x000fea0003800000 */
[----:B01----:R-:W0:Y:S01]  /*cd10*/  LDS.128 R4, [R0+0x2000] ;  /* 0x0020000000047984 */ /* 0x003e220000000c00 */
        /* <DEDUP_REMOVED lines=26> */
[----:B------:R-:W-:Y:S02]  /*cec0*/  LOP3.LUT R15, R15, 0xff0000, R8, 0xf8, !PT ;  /* 0x00ff00000f0f7812 */ /* 0x000fe400078ef808 */
[----:B------:R-:W-:Y:S01]  /*ced0*/  F2FP.F16.E4M3.UNPACK_B R21, R25 ;  /* 0x00000019ff15723e */ /* 0x000fe200020006ff */
[----:B------:R-:W-:Y:S01]  /*cee0*/  HADD2.F32 R9, -RZ, R3.H0_H0 ;  /* 0x20000003ff097230 */ /* 0x000fe20000004100 */
[----:B------:R-:W-:Y:S02]  /*cef0*/  F2FP.F16.E4M3.UNPACK_B R14, R13 ;  /* 0x0000000dff0e723e */ /* 0x000fe400020006ff */
[----:B------:R-:W-:Y:S01]  /*cf00*/  LOP3.LUT R12, R11, 0xff000000, R20, 0xf8, !PT ;  /* 0xff0000000b0c7812 */ /* 0x000fe200078ef814 */
[----:B------:R-:W-:Y:S01]  /*cf10*/  HADD2.F32 R24, -RZ, R21.H1_H1 ;  /* 0x30000015ff187230 */ /* 0x000fe20000004100 */
[----:B------:R-:W-:Y:S01]  /*cf20*/  LOP3.LUT R20, R15, 0xff000000, R8, 0xf8, !PT ;  /* 0xff0000000f147812 */ /* 0x000fe200078ef808 */
[----:B------:R-:W-:Y:S01]  /*cf30*/  HADD2.F32 R8, -RZ, R3.H1_H1 ;  /* 0x30000003ff087230 */ /* 0x000fe20000004100 */
[----:B------:R-:W-:Y:S01]  /*cf40*/  F2FP.F16.E4M3.UNPACK_B R6, R6 ;  /* 0x00000006ff06723e */ /* 0x000fe200020006ff */
        /* <DEDUP_REMOVED lines=83> */
.L_x_10447:
        /* <DEDUP_REMOVED lines=13> */
[----:B------:R-:W-:-:S04]  /*d550*/  LOP3.LUT R3, R3, 0xfffffffc, RZ, 0xc0, !PT ;  /* 0xfffffffc03037812 */ /* 0x000fc800078ec0ff */
[----:B------:R-:W-:Y:S02]  /*d560*/  IADD3 R3, R0, -R3, RZ ;  /* 0x8000000300037210 */ /* 0x000fe40007ffe0ff */
[----:B------:R-:W1:Y:S03]  /*d570*/  @P0 LDC R0, c[0x0][0x44c] ;  /* 0x00011300ff000b82 */ /* 0x000e660000000800 */
        /* <DEDUP_REMOVED lines=20> */
[----:B------:R-:W-:Y:S01]  /*d6c0*/  IMAD R36, R198, R21, RZ ;  /* 0x00000015c6247224 */ /* 0x000fe200078e02ff */
[----:B------:R-:W-:Y:S02]  /*d6d0*/  ULDC.64 UR4, c[0x0][0x208] ;  /* 0x0000820000047ab9 */ /* 0x000fe40000000a00 */
[----:B------:R-:W2:Y:S04]  /*d6e0*/  SHFL.IDX PT, R14, R9, RZ, 0x1c1f ;  /* 0x001c1fff090e7589 */ /* 0x000ea800000e0000 */
[----:B------:R-:W3:Y:S04]  /*d6f0*/  SHFL.IDX PT, R3, R8, RZ, 0x1c1f ;  /* 0x001c1fff08037589 */ /* 0x000ee800000e0000 */
[----:B------:R-:W4:Y:S01]  /*d700*/  SHFL.IDX PT, R7, R37, RZ, 0x1c1f ;  /* 0x001c1fff25077589 */ /* 0x000f2200000e0000 */
[----:B0-----:R-:W-:-:S04]  /*d710*/  ISETP.GE.AND P0, PT, R16, R39, PT ;  /* 0x000000271000720c */ /* 0x001fc80003f06270 */
[----:B------:R-:W-:-:S13]  /*d720*/  ISETP.GE.OR P1, PT, R41, R36, P0 ;  /* 0x000000242900720c */ /* 0x000fda0000726670 */
[C---:B-1----:R-:W-:Y:S02]  /*d730*/  @!P1 IADD3 R0, P2, R16.reuse, R5, RZ ;  /* 0x0000000510009210 */ /* 0x042fe40007f5e0ff */
[----:B--2---:R-:W-:Y:S02]  /*d740*/  @!P1 IADD3 R14, P3, R16, R14, RZ ;  /* 0x0000000e100e9210 */ /* 0x004fe40007f7e0ff */
[----:B------:R-:W-:Y:S01]  /*d750*/  @!P1 MOV R4, R0 ;  /* 0x0000000000049202 */ /* 0x000fe20000000f00 */
[--C-:B---3--:R-:W-:Y:S02]  /*d760*/  @!P1 IMAD.X R5, R3, 0x1, R17.reuse, P2 ;  /* 0x0000000103059824 */ /* 0x108fe400010e0611 */
[----:B----4-:R-:W-:Y:S02]  /*d770*/  @!P1 IMAD.X R3, R7, 0x1, R17, P3 ;  /* 0x0000000107039824 */ /* 0x010fe400018e0611 */
[----:B------:R-:W-:Y:S02]  /*d780*/  @!P1 IMAD.MOV.U32 R24, RZ, RZ, R14 ;  /* 0x000000ffff189224 */ /* 0x000fe400078e000e */
[----:B------:R-:W-:Y:S01]  /*d790*/  @!P1 IMAD.MOV.U32 R25, RZ, RZ, R3 ;  /* 0x000000ffff199224 */ /* 0x000fe200078e0003 */
[----:B------:R-:W2:Y:S05]  /*d7a0*/  @!P1 LD.E.128 R4, desc[UR4][R4.64] ;  /* 0x0000000404049980 */ /* 0x000eaa000c101d00 */
        /* <DEDUP_REMOVED lines=18> */
.L_x_10741:
[----:B------:R-:W-:Y:S01]  /*d8d0*/  VIADD R41, R41, 0x40 ;  /* 0x0000004029297836 */ /* 0x000fe20000000000 */
[----:B------:R-:W-:Y:S01]  /*d8e0*/  BSSY B1, `(.L_x_10464) ;  /* 0x0000011000017945 */ /* 0x000fe20003800000 */
[----:B------:R-:W-:Y:S02]  /*d8f0*/  CS2R R6, SRZ ;  /* 0x0000000000067805 */ /* 0x000fe4000001ff00 */
[----:B------:R-:W-:Y:S02]  /*d900*/  CS2R R8, SRZ ;  /* 0x0000000000087805 */ /* 0x000fe4000001ff00 */
[----:B------:R-:W-:Y:S02]  /*d910*/  CS2R R10, SRZ ;  /* 0x00000000000a7805 */ /* 0x000fe4000001ff00 */
[----:B------:R-:W-:-:S13]  /*d920*/  ISETP.GE.AND P1, PT, R41, R36, PT ;  /* 0x000000242900720c */ /* 0x000fda0003f26270 */
[----:B------:R-:W-:Y:S05]  /*d930*/  @P1 BRA `(.L_x_10465) ;  /* 0x00000000002c1947 */ /* 0x000fea0003800000 */
[----:B------:R-:W-:Y:S02]  /*d940*/  CS2R R6, SRZ ;  /* 0x0000000000067805 */ /* 0x000fe4000001ff00 */
[----:B------:R-:W-:Y:S02]  /*d950*/  CS2R R8, SRZ ;  /* 0x0000000000087805 */ /* 0x000fe4000001ff00 */
[----:B------:R-:W-:Y:S01]  /*d960*/  CS2R R10, SRZ ;  /* 0x00000000000a7805 */ /* 0x000fe2000001ff00 */
[----:B------:R-:W-:Y:S06]  /*d970*/  @P0 BRA `(.L_x_10465) ;  /* 0x00000000001c0947 */ /* 0x000fec0003800000 */
[C---:B------:R-:W-:Y:S01]  /*d980*/  IADD3 R8, P1, R16.reuse, R35, RZ ;  /* 0x0000002310087210 */ /* 0x040fe20007f3e0ff */
[----:B------:R-:W-:Y:S01]  /*d990*/  ULDC.64 UR4, c[0x0][0x208] ;  /* 0x0000820000047ab9 */ /* 0x000fe20000000a00 */
[----:B------:R-:W-:-:S03]  /*d9a0*/  IADD3 R4, P2, R16, R14, RZ ;  /* 0x0000000e10047210 */ /* 0x000fc60007f5e0ff */
[--C-:B------:R-:W-:Y:S02]  /*d9b0*/  IMAD.X R9, R3, 0x1, R17.reuse, P1 ;  /* 0x0000000103097824 */ /* 0x100fe400008e0611 */
[----:B------:R-:W-:-:S04]  /*d9c0*/  IMAD.X R5, R37, 0x1, R17, P2 ;  /* 0x0000000125057824 */ /* 0x000fc800010e0611 */
[----:B------:R-:W5:Y:S04]  /*d9d0*/  LD.E.128 R8, desc[UR4][R8.64] ;  /* 0x0000000408087980 */ /* 0x000f68000c101d00 */
[----:B------:R-:W5:Y:S02]  /*d9e0*/  LD.E.128 R4, desc[UR4][R4.64] ;  /* 0x0000000404047980 */ /* 0x000f64000c101d00 */
.L_x_10465:
[----:B------:R-:W-:Y:S05]  /*d9f0*/  BSYNC B1 ;  /* 0x0000000000017941 */ /* 0x000fea0003800000 */
.L_x_10464:
[----:B------:R-:W2:Y:S01]  /*da00*/  LDL R0, [R1+0x24] ;  /* 0x0000240001007983 */ /* 0x000ea20000100800 */
[----:B------:R-:W-:Y:S01]  /*da10*/  VIADDMNMX R36, R36, -R197, 0x80, PT ;  /* 0x0000008024247446 */ /* 0x000fe200038009c5 */
[----:B------:R-:W-:Y:S03]  /*da20*/  BSSY B1, `(.L_x_10466) ;  /* 0x000000c000017945 */ /* 0x000fe60003800000 */
[C---:B------:R-:W-:Y:S02]  /*da30*/  ISETP.GE.OR P2, PT, R191.reuse, R36, P0 ;  /* 0x00000024bf00720c */ /* 0x040fe40000746670 */
[----:B--2---:R-:W-:Y:S01]  /*da40*/  R2UR UR5, R0 ;  /* 0x00000000000572ca */ /* 0x004fe200000e0000 */
[----:B------:R-:W-:-:S05]  /*da50*/  VIADD R0, R191, 0x40 ;  /* 0x00000040bf007836 */ /* 0x000fca0000000000 */
[----:B------:R-:W-:-:S07]  /*da60*/  ISETP.GE.OR P0, PT, R0, R36, P0 ;  /* 0x000000240000720c */ /* 0x000fce0000706670 */
[----:B------:R-:W-:-:S04]  /*da70*/  ULEA.HI UR4, UR5, UR5, URZ, 0x1 ;  /* 0x0000000505047291 */ /* 0x000fc8000f8f083f */
[----:B------:R-:W-:-:S04]  /*da80*/  ULOP3.LUT UR4, UR4, 0xfffffffe, URZ, 0xc0, !UPT ;  /* 0xfffffffe04047892 */ /* 0x000fc8000f8ec03f */
[----:B------:R-:W-:-:S06]  /*da90*/  UIADD3 UR4, UR5, -UR4, URZ ;  /* 0x8000000405047290 */ /* 0x000fcc000fffe03f */
[----:B------:R-:W-:-:S05]  /*daa0*/  IMAD.U32 R3, RZ, RZ, UR4 ;  /* 0x00000004ff037e24 */ /* 0x000fca000f8e00ff */
[----:B------:R-:W-:-:S04]  /*dab0*/  SHF.L.U32 R3, R3, 0x1f, RZ ;  /* 0x0000001f03037819 */ /* 0x000fc800000006ff */
[----:B------:R-:W0:Y:S02]  /*dac0*/  SYNCS.PHASECHK.TRANS64.TRYWAIT P1, [R18+URZ+0x22800], R3 ;  /* 0x02280003120075a7 */ /* 0x000e24000802017f */
[----:B0-----:R-:W-:Y:S05]  /*dad0*/  @!P1 BRA `(.L_x_10467) ;  /* 0x000001d000509947 */ /* 0x001fea0003800000 */
.L_x_10742:
[----:B------:R-:W-:Y:S05]  /*dae0*/  BSYNC B1 ;  /* 0x0000000000017941 */ /* 0x000fea0003800000 */
.L_x_10466:
[----:B------:R-:W-:Y:S04]  /*daf0*/  BSSY B1, `(.L_x_10468) ;  /* 0x0000100000017945 */ /* 0x000fe80003800000 */
[----:B------:R-:W-:Y:S05]  /*db00*/  @P2 BRA `(.L_x_10469) ;  /* 0x0000000c00f82947 */ /* 0x000fea0003800000 */
[----:B------:R-:W-:Y:S02]  /*db10*/  SHF.R.U32.HI R0, RZ, 0x8, R32 ;  /* 0x00000008ff007819 */ /* 0x000fe40000011620 */
[----:B0-----:R-:W-:Y:S02]  /*db20*/  LOP3.LUT R3, R32, 0xff, RZ, 0xc0, !PT ;  /* 0x000000ff20037812 */ /* 0x001fe400078ec0ff */
[----:B------:R-:W-:Y:S02]  /*db30*/  SHF.R.U32.HI R12, RZ, 0x8, R33 ;  /* 0x00000008ff0c7819 */ /* 0x000fe40000011621 */
[----:B------:R-:W-:Y:S02]  /*db40*/  LOP3.LUT R0, R0, 0xff, RZ, 0xc0, !PT ;  /* 0x000000ff00007812 */ /* 0x000fe400078ec0ff */
[----:B------:R-:W-:Y:S02]  /*db50*/  LOP3.LUT R13, R33, 0xff, RZ, 0xc0, !PT ;  /* 0x000000ff210d7812 */ /* 0x000fe400078ec0ff */
[----:B------:R-:W-:-:S02]  /*db60*/  LOP3.LUT R12, R12, 0xff, RZ, 0xc0, !PT ;  /* 0x000000ff0c0c7812 */ /* 0x000fc400078ec0ff */
[----:B------:R-:W-:Y:S02]  /*db70*/  PRMT R36, R0, 0x7604, R3 ;  /* 0x0000760400247816 */ /* 0x000fe40000000003 */
[----:B------:R-:W-:Y:S02]  /*db80*/  SHF.L.U32 R3, R206, 0x7, RZ ;  /* 0x00000007ce037819 */ /* 0x000fe400000006ff */
        /* <DEDUP_REMOVED lines=24> */
[--C-:B------:R-:W-:Y:S02]  /*dd10*/  IADD3 R3, R18, R3, R205.reuse ;  /* 0x0000000312037210 */ /* 0x100fe40007ffe0cd */
        /* <DEDUP_REMOVED lines=12> */
[----:B------:R-:W-:-:S02]  /*dde0*/  SHF.R.U32.HI R42, RZ, 0x10, R31 ;  /* 0x00000010ff2a7819 */ /* 0x000fc4000001161f */
[----:B------:R-:W-:Y:S02]  /*ddf0*/  PRMT R55, R35, 0x7604, R40 ;  /* 0x0000760423377816 */ /* 0x000fe40000000028 */
[----:B------:R-:W-:Y:S02]  /*de00*/  PRMT R37, R37, 0x7054, R38 ;  /* 0x0000705425257816 */ /* 0x000fe40000000026 */
[----:B------:R-:W-:Y:S02]  /*de10*/  SHF.R.U32.HI R35, RZ, 0x10, R32 ;  /* 0x00000010ff237819 */ /* 0x000fe40000011620 */
[----:B------:R-:W-:Y:S02]  /*de20*/  SHF.R.U32.HI R38, RZ, 0x10, R29 ;  /* 0x00000010ff267819 */ /* 0x000fe4000001161d */
[----:B------:R-:W-:Y:S02]  /*de30*/  LOP3.LUT R42, R42, 0xff, RZ, 0xc0, !PT ;  /* 0x000000ff2a2a7812 */ /* 0x000fe400078ec0ff */
[----:B------:R-:W-:-:S02]  /*de40*/  LOP3.LUT R35, R35, 0xff, RZ, 0xc0, !PT ;  /* 0x000000ff23237812 */ /* 0x000fc400078ec0ff */
[----:B------:R-:W-:Y:S02]  /*de50*/  LOP3.LUT R38, R38, 0xff, RZ, 0xc0, !PT ;  /* 0x000000ff26267812 */ /* 0x000fe400078ec0ff */
[----:B------:R-:W-:Y:S02]  /*de60*/  PRMT R45, R42, 0x7054, R43 ;  /* 0x000070542a2d7816 */ /* 0x000fe4000000002b */
[----:B------:R-:W-:Y:S02]  /*de70*/  SHF.R.U32.HI R40, RZ, 0x10, R30 ;  /* 0x00000010ff287819 */ /* 0x000fe4000001161e */
[----:B------:R-:W-:Y:S02]  /*de80*/  SHF.R.U32.HI R42, RZ, 0x10, R21 ;  /* 0x00000010ff2a7819 */ /* 0x000fe40000011615 */
[----:B------:R-:W-:Y:S02]  /*de90*/  PRMT R35, R35, 0x7054, R36 ;  /* 0x0000705423237816 */ /* 0x000fe40000000024 */
[----:B------:R-:W-:-:S02]  /*dea0*/  PRMT R51, R38, 0x7054, R51 ;  /* 0x0000705426337816 */ /* 0x000fc40000000033 */
[----:B------:R-:W-:Y:S02]  /*deb0*/  SHF.R.U32.HI R36, RZ, 0x10, R28 ;  /* 0x00000010ff247819 */ /* 0x000fe4000001161c */
[----:B------:R-:W-:Y:S02]  /*dec0*/  LOP3.LUT R40, R40, 0xff, RZ, 0xc0, !PT ;  /* 0x000000ff28287812 */ /* 0x000fe400078ec0ff */
[----:B------:R-:W-:Y:S02]  /*ded0*/  LOP3.LUT R42, R42, 0xff, RZ, 0xc0, !PT ;  /* 0x000000ff2a2a7812 */ /* 0x000fe400078ec0ff */
[----:B------:R-:W-:Y:S02]  /*dee0*/  LOP3.LUT R51, R51, 0xff000000, R29, 0xf8, !PT ;  /* 0xff00000033337812 */ /* 0x000fe400078ef81d */
[----:B------:R-:W-:Y:S02]  /*def0*/  LOP3.LUT R36, R36, 0xff, RZ, 0xc0, !PT ;  /* 0x000000ff24247812 */ /* 0x000fe400078ec0ff */
[----:B------:R-:W-:-:S02]  /*df00*/  PRMT R41, R40, 0x7054, R41 ;  /* 0x0000705428297816 */ /* 0x000fc40000000029 */
[----:B------:R-:W-:Y:S02]  /*df10*/  PRMT R55, R42, 0x7054, R55 ;  /* 0x000070542a377816 */ /* 0x000fe40000000037 */
[----:B------:R-:W-:Y:S02]  /*df20*/  LOP3.LUT R43, R37, 0xff000000, R33, 0xf8, !PT ;  /* 0xff000000252b7812 */ /* 0x000fe400078ef821 */
[----:B------:R-:W-:Y:S02]  /*df30*/  SHF.R.U32.HI R40, RZ, 0x10, R20 ;  /* 0x00000010ff287819 */ /* 0x000fe40000011614 */
[----:B------:R-:W-:Y:S02]  /*df40*/  F2FP.F16.E4M3.UNPACK_B R48, R51.H1 ;  /* 0x00000033ff30723e */ /* 0x000fe400030006ff */
[----:B0-----:R-:W-:Y:S02]  /*df50*/  F2FP.F16.E4M3.UNPACK_B R37, R25.H1 ;  /* 0x00000019ff25723e */ /* 0x001fe400030006ff */
[----:B------:R-:W-:Y:S01]  /*df60*/  PRMT R49, R36, 0x7054, R47 ;  /* 0x0000705424317816 */ /* 0x000fe2000000002f */
[--C-:B------:R-:W-:Y:S01]  /*df70*/  HADD2.F32 R50, -RZ, R48.reuse.H0_H0 ;  /* 0x20000030ff327230 */ /* 0x100fe20000004100 */
[----:B------:R-:W-:Y:S01]  /*df80*/  LOP3.LUT R47, R45, 0xff000000, R31, 0xf8, !PT ;  /* 0xff0000002d2f7812 */ /* 0x000fe200078ef81f */
[----:B------:R-:W-:Y:S01]  /*df90*/  HADD2.F32 R48, -RZ, R48.H1_H1 ;  /* 0x30000030ff307230 */ /* 0x000fe20000004100 */
[----:B------:R-:W-:-:S02]  /*dfa0*/  LOP3.LUT R55, R55, 0xff000000, R21, 0xf8, !PT ;  /* 0xff00000037377812 */ /* 0x000fc400078ef815 */
[----:B------:R-:W-:Y:S02]  /*dfb0*/  F2FP.F16.E4M3.UNPACK_B R45, R43.H1 ;  /* 0x0000002bff2d723e */ /* 0x000fe400030006ff */
[----:B------:R-:W-:Y:S02]  /*dfc0*/  LOP3.LUT R40, R40, 0xff, RZ, 0xc0, !PT ;  /* 0x000000ff28287812 */ /* 0x000fe400078ec0ff */
[-C--:B-1----:R-:W-:Y:S01]  /*dfd0*/  F2FP.F16.E4M3.UNPACK_B R29, R13.reuse ;  /* 0x0000000dff1d723e */ /* 0x082fe200020006ff */
[----:B------:R-:W-:Y:S01]  /*dfe0*/  HADD2.F32 R46, -RZ, R45.H0_H0 ;  /* 0x2000002dff2e7230 */ /* 0x000fe20000004100 */
[----:B------:R-:W-:Y:S01]  /*dff0*/  F2FP.F16.E4M3.UNPACK_B R21, R13.H1 ;  /* 0x0000000dff15723e */ /* 0x000fe200030006ff */
[--C-:B------:R-:W-:Y:S01]  /*e000*/  HADD2.F32 R13, -RZ, R37.reuse.H0_H0 ;  /* 0x20000025ff0d7230 */ /* 0x100fe20000004100 */
[----:B------:R-:W-:Y:S01]  /*e010*/  LOP3.LUT R49, R49, 0xff000000, R28, 0xf8, !PT ;  /* 0xff00000031317812 */ /* 0x000fe200078ef81c */
[----:B------:R-:W-:Y:S01]  /*e020*/  HADD2.F32 R37, -RZ, R37.H1_H1 ;  /* 0x30000025ff257230 */ /* 0x000fe20000004100 */
[----:B------:R-:W-:-:S02]  /*e030*/  F2FP.F16.E4M3.UNPACK_B R31, R12 ;  /* 0x0000000cff1f723e */ /* 0x000fc400020006ff */
[----:B------:R-:W-:Y:S02]  /*e040*/  F2FP.F16.E4M3.UNPACK_B R33, R12.H1 ;  /* 0x0000000cff21723e */ /* 0x000fe400030006ff */
[----:B------:R-:W-:Y:S01]  /*e050*/  PRMT R53, R40, 0x7054, R53 ;  /* 0x0000705428357816 */ /* 0x000fe20000000035 */
[----:B------:R-:W-:Y:S01]  /*e060*/  FMUL.FTZ R52, R37, R48 ;  /* 0x0000003025347220 */ /* 0x000fe20000410000 */
[----:B------:R-:W-:Y:S02]  /*e070*/  LOP3.LUT R44, R35, 0xff000000, R32, 0xf8, !PT ;  /* 0xff000000232c7812 */ /* 0x000fe400078ef820 */
[-C--:B------:R-:W-:Y:S02]  /*e080*/  F2FP.F16.E4M3.UNPACK_B R12, R14.reuse ;  /* 0x0000000eff0c723e */ /* 0x080fe400020006ff */
[----:B------:R-:W-:Y:S01]  /*e090*/  F2FP.F16.E4M3.UNPACK_B R28, R14.H1 ;  /* 0x0000000eff1c723e */ /* 0x000fe200030006ff */
[--C-:B------:R-:W-:Y:S01]  /*e0a0*/  HADD2.F32 R14, -RZ, R21.reuse.H0_H0 ;  /* 0x20000015ff0e7230 */ /* 0x100fe20000004100 */
[----:B------:R-:W-:Y:S01]  /*e0b0*/  F2FP.F16.E4M3.UNPACK_B R32, R25 ;  /* 0x00000019ff20723e */ /* 0x000fe200020006ff */
[----:B------:R-:W-:Y:S01]  /*e0c0*/  FMUL.FTZ R25, R13, R50 ;  /* 0x000000320d197220 */ /* 0x000fe20000410000 */
[----:B------:R-:W-:Y:S01]  /*e0d0*/  F2FP.F16.E4M3.UNPACK_B R51, R51 ;  /* 0x00000033ff33723e */ /* 0x000fe200020006ff */
[----:B------:R-:W-:Y:S01]  /*e0e0*/  HADD2.F32 R21, -RZ, R21.H1_H1 ;  /* 0x30000015ff157230 */ /* 0x000fe20000004100 */
[----:B------:R-:W-:Y:S01]  /*e0f0*/  LOP3.LUT R20, R53, 0xff000000, R20, 0xf8, !PT ;  /* 0xff00000035147812 */ /* 0x000fe200078ef814 */
[-C--:B------:R-:W-:Y:S01]  /*e100*/  FMUL.FTZ R53, R13, R46.reuse ;  /* 0x0000002e0d357220 */ /* 0x080fe20000410000 */
[----:B------:R-:W-:Y:S01]  /*e110*/  F2FP.F16.E4M3.UNPACK_B R43, R43 ;  /* 0x0000002bff2b723e */ /* 0x000fe200020006ff */
[C---:B------:R-:W-:Y:S01]  /*e120*/  FFMA.FTZ R13, R14.reuse, R46, -R25 ;  /* 0x0000002e0e0d7223 */ /* 0x040fe20000010819 */
[-C--:B------:R-:W-:Y:S01]  /*e130*/  F2FP.F16.E4M3.UNPACK_B R38, R24.reuse ;  /* 0x00000018ff26723e */ /* 0x080fe200020006ff */
[----:B------:R-:W-:Y:S01]  /*e140*/  HADD2.F32 R46, -RZ, R45.H1_H1 ;  /* 0x3000002dff2e7230 */ /* 0x000fe20000004100 */
[----:B------:R-:W-:Y:S01]  /*e150*/  F2FP.F16.E4M3.UNPACK_B R40, R24.H1 ;  /* 0x00000018ff28723e */ /* 0x000fe200030006ff */
[----:B------:R-:W-:Y:S01]  /*e160*/  HADD2.F32 R45, -RZ, R51.H0_H0 ;  /* 0x20000033ff2d7230 */ /* 0x000fe20000004100 */
[----:B------:R-:W-:Y:S01]  /*e170*/  LOP3.LUT R30, R41, 0xff000000, R30, 0xf8, !PT ;  /* 0xff000000291e7812 */ /* 0x000fe200078ef81e */
[----:B------:R-:W-:Y:S01]  /*e180*/  HADD2.F32 R24, -RZ, R32.H0_H0 ;  /* 0x20000020ff187230 */ /* 0x000fe20000004100 */
[-C--:B------:R-:W-:Y:S01]  /*e190*/  F2FP.F16.E4M3.UNPACK_B R35, R15.reuse ;  /* 0x0000000fff23723e */ /* 0x080fe200020006ff */
[----:B------:R-:W-:Y:S01]  /*e1a0*/  HADD2.F32 R25, -RZ, R43.H0_H0 ;  /* 0x2000002bff197230 */ /* 0x000fe20000004100 */
[----:B------:R-:W-:Y:S01]  /*e1b0*/  F2FP.F16.E4M3.UNPACK_B R36, R15.H1 ;  /* 0x0000000fff24723e */ /* 0x000fe200030006ff */
[----:B------:R-:W-:Y:S01]  /*e1c0*/  FFMA.FTZ R14, R14, R50, R53 ;  /* 0x000000320e0e7223 */ /* 0x000fe20000010035 */
[-C--:B------:R-:W-:Y:S01]  /*e1d0*/  F2FP.F16.E4M3.UNPACK_B R41, R27.reuse ;  /* 0x0000001bff29723e */ /* 0x080fe200020006ff */
[----:B------:R-:W-:Y:S01]  /*e1e0*/  FMUL.FTZ R53, R37, R46 ;  /* 0x0000002e25357220 */ /* 0x000fe20000410000 */
[----:B------:R-:W-:Y:S01]  /*e1f0*/  F2FP.F16.E4M3.UNPACK_B R42, R27.H1 ;  /* 0x0000001bff2a723e */ /* 0x000fe200030006ff */
[C---:B------:R-:W-:Y:S01]  /*e200*/  FMUL.FTZ R37, R24.reuse, R45 ;  /* 0x0000002d18257220 */ /* 0x040fe20000410000 */
[-C--:B------:R-:W-:Y:S01]  /*e210*/  F2FP.F16.E4M3.UNPACK_B R15, R26.reuse ;  /* 0x0000001aff0f723e */ /* 0x080fe200020006ff */
[----:B------:R-:W-:Y:S01]  /*e220*/  FMUL.FTZ R50, R24, R25 ;  /* 0x0000001918327220 */ /* 0x000fe20000410000 */
[----:B------:R-:W-:Y:S01]  /*e230*/  F2FP.F16.E4M3.UNPACK_B R27, R26.H1 ;  /* 0x0000001aff1b723e */ /* 0x000fe200030006ff */
[----:B------:R-:W-:-:S02]  /*e240*/  HADD2.F32 R26, -RZ, R29.H0_H0 ;  /* 0x2000001dff1a7230 */ /* 0x000fc40000004100 */
[C---:B------:R-:W-:Y:S01]  /*e250*/  FFMA.FTZ R24, R21.reuse, R46, -R52 ;  /* 0x0000002e15187223 */ /* 0x040fe20000010834 */
[----:B------:R-:W-:Y:S01]  /*e260*/  F2FP.F16.E4M3.UNPACK_B R46, R47.H1 ;  /* 0x0000002fff2e723e */ /* 0x000fe200030006ff */
[----:B------:R-:W-:Y:S02]  /*e270*/  HADD2.F32 R51, -RZ, R51.H1_H1 ;  /* 0x30000033ff337230 */ /* 0x000fe40000004100 */
[----:B------:R-:W-:Y:S01]  /*e280*/  FFMA.FTZ R21, R21, R48, R53 ;  /* 0x0000003015157223 */ /* 0x000fe20000010035 */
[C---:B------:R-:W-:Y:S01]  /*e290*/  FFMA.FTZ R25, R26.reuse, R25, -R37 ;  /* 0x000000191a197223 */ /* 0x040fe20000010825 */
[----:B------:R-:W-:Y:S01]  /*e2a0*/  FFMA.FTZ R26, R26, R45, R50 ;  /* 0x0000002d1a1a7223 */ /* 0x000fe20000010032 */
[-C--:B------:R-:W-:Y:S01]  /*e2b0*/  F2FP.F16.E4M3.UNPACK_B R50, R55.reuse.H1 ;  /* 0x00000037ff32723e */ /* 0x080fe200030006ff */
[----:B------:R-:W-:Y:S01]  /*e2c0*/  HADD2.F32 R45, -RZ, R43.H1_H1 ;  /* 0x3000002bff2d7230 */ /* 0x000fe20000004100 */
[----:B------:R-:W-:Y:S01]  /*e2d0*/  F2FP.F16.E4M3.UNPACK_B R55, R55 ;  /* 0x00000037ff37723e */ /* 0x000fe200020006ff */
[----:B------:R-:W-:Y:S01]  /*e2e0*/  HADD2.F32 R32, -RZ, R32.H1_H1 ;  /* 0x30000020ff207230 */ /* 0x000fe20000004100 */
[----:B------:R-:W-:Y:S01]  /*e2f0*/  F2FP.F16.E4M3.UNPACK_B R47, R47 ;  /* 0x0000002fff2f723e */ /* 0x000fe200020006ff */
        /* <DEDUP_REMOVED lines=14> */
[----:B------:R-:W-:Y:S02]  /*e3e0*/  HADD2.F32 R50, -RZ, R50.H1_H1 ;  /* 0x30000032ff327230 */ /* 0x000fe40000004100 */
[----:B------:R-:W-:Y:S01]  /*e3f0*/  FFMA.FTZ R58, R37, R48, -R58 ;  /* 0x00000030253a7223 */ /* 0x000fe2000001083a */
[----:B------:R-:W-:Y:S01]  /*e400*/  HADD2.F32 R43, -RZ, R42.H1_H1 ;  /* 0x3000002aff2b7230 */ /* 0x000fe20000004100 */
[----:B------:R-:W-:Y:S01]  /*e410*/  F2FP.SATFINITE.E4M3.F32.PACK_AB_MERGE_C R21, R21, R14, RZ ;  /* 0x0000000e1515723e */ /* 0x000fe200048070ff */
        /* <DEDUP_REMOVED lines=13> */
[C---:B------:R-:W-:Y:S01]  /*e4f0*/  FFMA.FTZ R52, R36.reuse, R45, -R43 ;  /* 0x0000002d24347223 */ /* 0x040fe2000001082b */
[----:B------:R-:W-:Y:S01]  /*e500*/  FFMA.FTZ R51, R36, R51, R42 ;  /* 0x0000003324337223 */ /* 0x000fe2000001002a */
[-C--:B------:R-:W-:Y:S01]  /*e510*/  F2FP.F16.E4M3.UNPACK_B R43, R49.reuse.H1 ;  /* 0x00000031ff2b723e */ /* 0x080fe200030006ff */
[----:B------:R-:W-:Y:S01]  /*e520*/  HADD2.F32 R41, -RZ, R41.H1_H1 ;  /* 0x30000029ff297230 */ /* 0x000fe20000004100 */
[----:B------:R-:W-:Y:S01]  /*e530*/  F2FP.F16.E4M3.UNPACK_B R42, R44.H1 ;  /* 0x0000002cff2a723e */ /* 0x000fe200030006ff */
[----:B------:R-:W-:Y:S01]  /*e540*/  FFMA.FTZ R59, R37, R50, R53 ;  /* 0x00000032253b7223 */ /* 0x000fe20000010035 */
        /* <DEDUP_REMOVED lines=8> */
[----:B------:R-:W-:Y:S02]  /*e5d0*/  HADD2.F32 R43, -RZ, R43.H1_H1 ;  /* 0x3000002bff2b7230 */ /* 0x000fe40000004100 */
[----:B------:R-:W-:Y:S01]  /*e5e0*/  FMUL.FTZ R50, R37, R48 ;  /* 0x0000003025327220 */ /* 0x000fe20000410000 */
[----:B------:R-:W-:-:S02]  /*e5f0*/  HADD2.F32 R40, -RZ, R40.H1_H1 ;  /* 0x30000028ff287230 */ /* 0x000fc40000004100 */
[----:B------:R-:W-:Y:S01]  /*e600*/  FFMA.FTZ R54, R36, R55, R54 ;  /* 0x0000003724367223 */ /* 0x000fe20000010036 */
[--C-:B------:R-:W-:Y:S02]  /*e610*/  HADD2.F32 R35, -RZ, R33.reuse.H0_H0 ;  /* 0x20000021ff237230 */ /* 0x100fe40000004100 */
[----:B------:R-:W-:Y:S01]  /*e620*/  FMUL.FTZ R37, R37, R46 ;  /* 0x0000002e25257220 */ /* 0x000fe20000410000 */
[----:B------:R-:W-:Y:S01]  /*e630*/  HADD2.F32 R42, -RZ, R42.H1_H1 ;  /* 0x3000002aff2a7230 */ /* 0x000fe20000004100 */
[----:B------:R-:W-:Y:S01]  /*e640*/  F2FP.F16.E4M3.UNPACK_B R44, R44 ;  /* 0x0000002cff2c723e */ /* 0x000fe200020006ff */
[----:B------:R-:W-:Y:S02]  /*e650*/  HADD2.F32 R33, -RZ, R33.H1_H1 ;  /* 0x30000021ff217230 */ /* 0x000fe40000004100 */
[C---:B------:R-:W-:Y:S01]  /*e660*/  FMUL.FTZ R36, R40.reuse, R43 ;  /* 0x0000002b28247220 */ /* 0x040fe20000410000 */
[C---:B------:R-:W-:Y:S01]  /*e670*/  FFMA.FTZ R50, R35.reuse, R46, -R50 ;  /* 0x0000002e23327223 */ /* 0x040fe20000010832 */
[----:B------:R-:W-:Y:S01]  /*e680*/  FFMA.FTZ R48, R35, R48, R37 ;  /* 0x0000003023307223 */ /* 0x000fe20000010025 */
[-C--:B------:R-:W-:Y:S01]  /*e690*/  FMUL.FTZ R46, R40, R42.reuse ;  /* 0x0000002a282e7220 */ /* 0x080fe20000410000 */
[----:B------:R-:W-:Y:S01]  /*e6a0*/  FFMA.FTZ R45, R33, R42, -R36 ;  /* 0x0000002a212d7223 */ /* 0x000fe20000010824 */
[----:B------:R-:W-:Y:S01]  /*e6b0*/  HADD2.F32 R40, -RZ, R49.H0_H0 ;  /* 0x20000031ff287230 */ /* 0x000fe20000004100 */
[----:B------:R-:W-:Y:S01]  /*e6c0*/  F2FP.F16.E4M3.UNPACK_B R37, R20.H1 ;  /* 0x00000014ff25723e */ /* 0x000fe200030006ff */
[----:B------:R-:W-:-:S02]  /*e6d0*/  HADD2.F32 R35, -RZ, R38.H0_H0 ;  /* 0x20000026ff237230 */ /* 0x000fc40000004100 */
[----:B------:R-:W-:Y:S01]  /*e6e0*/  FFMA.FTZ R43, R33, R43, R46 ;  /* 0x0000002b212b7223 */ /* 0x000fe2000001002e */
[----:B------:R-:W-:Y:S01]  /*e6f0*/  HADD2.F32 R36, -RZ, R44.H0_H0 ;  /* 0x2000002cff247230 */ /* 0x000fe20000004100 */
[----:B------:R-:W-:Y:S01]  /*e700*/  F2FP.SATFINITE.E4M3.F32.PACK_AB_MERGE_C R25, R29, R26, R21 ;  /* 0x0000001a1d19723e */ /* 0x000fe20004807015 */
        /* <DEDUP_REMOVED lines=10> */
[----:B------:R-:W-:Y:S01]  /*e7b0*/  F2FP.F16.E4M3.UNPACK_B R35, R30.H1 ;  /* 0x0000001eff23723e */ /* 0x000fe200030006ff */
[-C--:B------:R-:W-:Y:S01]  /*e7c0*/  FMUL.FTZ R40, R38, R44.reuse ;  /* 0x0000002c26287220 */ /* 0x080fe20000410000 */
[----:B------:R-:W-:Y:S02]  /*e7d0*/  HADD2.F32 R38, -RZ, R37.H0_H0 ;  /* 0x20000025ff267230 */ /* 0x000fe40000004100 */
        /* <DEDUP_REMOVED lines=13> */
[----:B------:R-:W-:Y:S01]  /*e8b0*/  HADD2.F32 R28, -RZ, R28.H1_H1 ;  /* 0x3000001cff1c7230 */ /* 0x000fe20000004100 */
[----:B------:R-:W-:Y:S01]  /*e8c0*/  F2FP.SATFINITE.E4M3.F32.PACK_AB_MERGE_C R24, R43, R48, RZ ;  /* 0x000000302b18723e */ /* 0x000fe200048070ff */
[C---:B------:R-:W-:Y:S01]  /*e8d0*/  FMUL.FTZ R33, R27.reuse, R37 ;  /* 0x000000251b217220 */ /* 0x040fe20000410000 */
[----:B------:R-:W-:Y:S01]  /*e8e0*/  FMUL.FTZ R36, R27, R35 ;  /* 0x000000231b247220 */ /* 0x000fe20000410000 */
[----:B------:R-:W-:Y:S01]  /*e8f0*/  F2FP.F16.E4M3.UNPACK_B R27, R20 ;  /* 0x00000014ff1b723e */ /* 0x000fe200020006ff */
[----:B------:R-:W-:-:S02]  /*e900*/  HADD2.F32 R20, -RZ, R15.H0_H0 ;  /* 0x2000000fff147230 */ /* 0x000fc40000004100 */
[C---:B------:R-:W-:Y:S01]  /*e910*/  FFMA.FTZ R47, R28.reuse, R35, -R33 ;  /* 0x000000231c2f7223 */ /* 0x040fe20000010821 */
[----:B------:R-:W-:Y:S01]  /*e920*/  FFMA.FTZ R37, R28, R37, R36 ;  /* 0x000000251c257223 */ /* 0x000fe20000010024 */
[--C-:B------:R-:W-:Y:S01]  /*e930*/  HADD2.F32 R28, -RZ, R30.reuse.H0_H0 ;  /* 0x2000001eff1c7230 */ /* 0x100fe20000004100 */
[----:B------:R-:W-:Y:S01]  /*e940*/  F2FP.SATFINITE.E4M3.F32.PACK_AB_MERGE_C R24, R49, R46, R24 ;  /* 0x0000002e3118723e */ /* 0x000fe20004807018 */
[--C-:B------:R-:W-:Y:S01]  /*e950*/  HADD2.F32 R31, -RZ, R27.reuse.H0_H0 ;  /* 0x2000001bff1f7230 */ /* 0x100fe20000004100 */
[----:B------:R-:W-:Y:S01]  /*e960*/  F2FP.SATFINITE.E4M3.F32.PACK_AB_MERGE_C R14, R47, R40, RZ ;  /* 0x000000282f0e723e */ /* 0x000fe200048070ff */
[----:B------:R-:W-:Y:S01]  /*e970*/  HADD2.F32 R33, -RZ, R27.H1_H1 ;  /* 0x3000001bff217230 */ /* 0x000fe20000004100 */
[----:B------:R-:W-:Y:S01]  /*e980*/  F2FP.SATFINITE.E4M3.F32.PACK_AB_MERGE_C R37, R37, R44, RZ ;  /* 0x0000002c2525723e */ /* 0x000fe200048070ff */
[----:B------:R-:W-:Y:S02]  /*e990*/  HADD2.F32 R30, -RZ, R30.H1_H1 ;  /* 0x3000001eff1e7230 */ /* 0x000fe40000004100 */
[----:B------:R-:W-:Y:S01]  /*e9a0*/  FMUL.FTZ R36, R20, R31 ;  /* 0x0000001f14247220 */ /* 0x000fe20000410000 */
[----:B------:R-:W-:-:S02]  /*e9b0*/  HADD2.F32 R27, -RZ, R15.H1_H1 ;  /* 0x3000000fff1b7230 */ /* 0x000fc40000004100 */
[----:B------:R-:W-:Y:S01]  /*e9c0*/  FMUL.FTZ R20, R20, R28 ;  /* 0x0000001c14147220 */ /* 0x000fe20000410000 */
[--C-:B------:R-:W-:Y:S02]  /*e9d0*/  HADD2.F32 R15, -RZ, R12.reuse.H0_H0 ;  /* 0x2000000cff0f7230 */ /* 0x100fe40000004100 */
        /* <DEDUP_REMOVED lines=17> */
.L_x_10469:
[----:B------:R-:W-:Y:S05]  /*eaf0*/  BSYNC B1 ;  /* 0x0000000000017941 */ /* 0x000fea0003800000 */
.L_x_10468:
[----:B------:R-:W-:Y:S05]  /*eb00*/  @P0 BRA `(.L_x_10460) ;  /* 0x0000000c00c80947 */ /* 0x000fea0003800000 */
[----:B------:R-:W2:Y:S01]  /*eb10*/  LDL R49, [R1+0x40] ;  /* 0x0000400001317983 */ /* 0x000ea20000100800 */
[----:B-1---5:R-:W-:Y:S01]  /*eb20*/  SHF.R.U32.HI R13, RZ, 0x8, R9 ;  /* 0x00000008ff0d7819 */ /* 0x022fe20000011609 */
[----:B------:R-:W-:Y:S01]  /*eb30*/  IMAD.IADD R24, R16, 0x1, R39 ;  /* 0x0000000110187824 */ /* 0x000fe200078e0227 */
[----:B0-----:R-:W-:Y:S02]  /*eb40*/  SHF.R.U32.HI R3, RZ, 0x8, R8 ;  /* 0x00000008ff037819 */ /* 0x001fe40000011608 */
[----:B------:R-:W-:Y:S02]  /*eb50*/  LOP3.LUT R12, R9, 0xff, RZ, 0xc0, !PT ;  /* 0x000000ff090c7812 */ /* 0x000fe400078ec0ff */
[----:B------:R-:W-:Y:S02]  /*eb60*/  LOP3.LUT R13, R13, 0xff, RZ, 0xc0, !PT ;  /* 0x000000ff0d0d7812 */ /* 0x000fe400078ec0ff */
[----:B------:R-:W-:Y:S02]  /*eb70*/  LOP3.LUT R0, R8, 0xff, RZ, 0xc0, !PT ;  /* 0x000000ff08007812 */ /* 0x000fe400078ec0ff */
        /* <DEDUP_REMOVED lines=22> */
[----:B------:R-:W-:Y:S02]  /*ece0*/  SHF.R.U32.HI R32, RZ, 0x8, R6 ;  /* 0x00000008ff207819 */ /* 0x000fe40000011606 */
[----:B------:R-:W-:Y:S02]  /*ecf0*/  LOP3.LUT R33, R7, 0xff, RZ, 0xc0, !PT ;  /* 0x000000ff07217812 */ /* 0x000fe400078ec0ff */
[----:B------:R-:W-:Y:S02]  /*ed00*/  LOP3.LUT R36, R36, 0xff, RZ, 0xc0, !PT ;  /* 0x000000ff24247812 */ /* 0x000fe400078ec0ff */
[----:B------:R-:W-:-:S02]  /*ed10*/  LOP3.LUT R21, R5, 0xff, RZ, 0xc0, !PT ;  /* 0x000000ff05157812 */ /* 0x000fc400078ec0ff */
[----:B------:R-:W-:Y:S02]  /*ed20*/  LOP3.LUT R30, R30, 0xff, RZ, 0xc0, !PT ;  /* 0x000000ff1e1e7812 */ /* 0x000fe400078ec0ff */
[----:B------:R-:W-:Y:S02]  /*ed30*/  LOP3.LUT R31, R6, 0xff, RZ, 0xc0, !PT ;  /* 0x000000ff061f7812 */ /* 0x000fe400078ec0ff */
[----:B------:R-:W-:Y:S02]  /*ed40*/  LOP3.LUT R32, R32, 0xff, RZ, 0xc0, !PT ;  /* 0x000000ff20207812 */ /* 0x000fe400078ec0ff */
[----:B------:R-:W-:Y:S02]  /*ed50*/  PRMT R36, R36, 0x7604, R33 ;  /* 0x0000760424247816 */ /* 0x000fe40000000021 */
[----:B------:R-:W-:Y:S02]  /*ed60*/  PRMT R30, R30, 0x7604, R21 ;  /* 0x000076041e1e7816 */ /* 0x000fe40000000015 */
[----:B------:R-:W-:-:S02]  /*ed70*/  SHF.R.U32.HI R33, RZ, 0x10, R5 ;  /* 0x00000010ff217819 */ /* 0x000fc40000011605 */
[----:B------:R-:W-:Y:S02]  /*ed80*/  SHF.R.U32.HI R21, RZ, 0x10, R9 ;  /* 0x00000010ff157819 */ /* 0x000fe40000011609 */
[----:B------:R-:W-:Y:S01]  /*ed90*/  PRMT R39, R32, 0x7604, R31 ;  /* 0x0000760420277816 */ /* 0x000fe2000000001f */
[----:B------:R-:W-:Y:S01]  /*eda0*/  IMAD.U32 R33, R33, 0x10000, RZ ;  /* 0x0001000021217824 */ /* 0x000fe200078e00ff */
[----:B------:R-:W-:Y:S01]  /*edb0*/  SHF.R.U32.HI R31, RZ, 0x10, R11 ;  /* 0x00000010ff1f7819 */ /* 0x000fe2000001160b */
[----:B------:R-:W-:Y:S01]  /*edc0*/  IMAD.U32 R21, R21, 0x10000, RZ ;  /* 0x0001000015157824 */ /* 0x000fe200078e00ff */
[----:B------:R-:W-:Y:S02]  /*edd0*/  SHF.R.U32.HI R41, RZ, 0x10, R7 ;  /* 0x00000010ff297819 */ /* 0x000fe40000011607 */
[----:B------:R-:W-:Y:S01]  /*ede0*/  LOP3.LUT R37, R30, 0xff0000, R33, 0xf8, !PT ;  /* 0x00ff00001e257812 */ /* 0x000fe200078ef821 */
[----:B------:R-:W-:Y:S01]  /*edf0*/  IMAD.U32 R31, R31, 0x10000, RZ ;  /* 0x000100001f1f7824 */ /* 0x000fe200078e00ff */
        /* <DEDUP_REMOVED lines=18> */
[--C-:B------:R-:W-:Y:S01]  /*ef20*/  HADD2.F32 R5, -RZ, R11.reuse.H0_H0 ;  /* 0x2000000bff057230 */ /* 0x100fe20000004100 */
[----:B------:R-:W-:Y:S01]  /*ef30*/  F2FP.F16.E4M3.UNPACK_B R29, R25.H1 ;  /* 0x00000019ff1d723e */ /* 0x000fe200030006ff */
[----:B------:R-:W-:Y:S01]  /*ef40*/  HADD2.F32 R11, -RZ, R11.H1_H1 ;  /* 0x3000000bff0b7230 */ /* 0x000fe20000004100 */
[-C--:B------:R-:W-:Y:S02]  /*ef50*/  F2FP.F16.E4M3.UNPACK_B R30, R27.reuse ;  /* 0x0000001bff1e723e */ /* 0x080fe400020006ff */
[----:B------:R-:W-:Y:S02]  /*ef60*/  F2FP.F16.E4M3.UNPACK_B R31, R27.H1 ;  /* 0x0000001bff1f723e */ /* 0x000fe400030006ff */
[----:B------:R-:W-:-:S02]  /*ef70*/  F2FP.F16.E4M3.UNPACK_B R25, R24 ;  /* 0x00000018ff19723e */ /* 0x000fc400020006ff */
[----:B------:R-:W-:Y:S01]  /*ef80*/  F2FP.F16.E4M3.UNPACK_B R27, R24.H1 ;  /* 0x00000018ff1b723e */ /* 0x000fe200030006ff */
[----:B------:R-:W-:Y:S01]  /*ef90*/  FMUL.FTZ R24, R5, R40 ;  /* 0x0000002805187220 */ /* 0x000fe20000410000 */
[----:B------:R-:W-:Y:S02]  /*efa0*/  LOP3.LUT R6, R39, 0xff000000, R6, 0xf8, !PT ;  /* 0xff00000027067812 */ /* 0x000fe400078ef806 */
[----:B------:R-:W-:Y:S02]  /*efb0*/  F2FP.F16.E4M3.UNPACK_B R37, R37.H1 ;  /* 0x00000025ff25723e */ /* 0x000fe400030006ff */
[----:B------:R-:W-:Y:S02]  /*efc0*/  F2FP.F16.E4M3.UNPACK_B R32, R32.H1 ;  /* 0x00000020ff20723e */ /* 0x000fe400030006ff */
[----:B------:R-:W-:Y:S01]  /*efd0*/  LOP3.LUT R42, R41, 0xff000000, R7, 0xf8, !PT ;  /* 0xff000000292a7812 */ /* 0x000fe200078ef807 */
[----:B------:R-:W-:Y:S01]  /*efe0*/  HADD2.F32 R41, -RZ, R37.H0_H0 ;  /* 0x20000025ff297230 */ /* 0x000fe20000004100 */
[----:B------:R-:W-:-:S02]  /*eff0*/  F2FP.F16.E4M3.UNPACK_B R7, R26 ;  /* 0x0000001aff07723e */ /* 0x000fc400020006ff */
[----:B------:R-:W-:Y:S01]  /*f000*/  F2FP.F16.E4M3.UNPACK_B R26, R26.H1 ;  /* 0x0000001aff1a723e */ /* 0x000fe200030006ff */
[----:B--2---:R-:W0:Y:S02]  /*f010*/  LDS.128 R12, [R49+0x14400] ;  /* 0x01440000310c7984 */ /* 0x004e240000000c00 */
[-C--:B0-----:R-:W-:Y:S02]  /*f020*/  F2FP.F16.E4M3.UNPACK_B R8, R13.reuse ;  /* 0x0000000dff08723e */ /* 0x081fe400020006ff */
[----:B------:R-:W-:Y:S02]  /*f030*/  F2FP.F16.E4M3.UNPACK_B R20, R13.H1 ;  /* 0x0000000dff14723e */ /* 0x000fe400030006ff */
[-C--:B------:R-:W-:Y:S01]  /*f040*/  F2FP.F16.E4M3.UNPACK_B R21, R15.reuse ;  /* 0x0000000fff15723e */ /* 0x080fe200020006ff */
[----:B------:R-:W-:Y:S01]  /*f050*/  HADD2.F32 R9, -RZ, R8.H0_H0 ;  /* 0x20000008ff097230 */ /* 0x000fe20000004100 */
[----:B------:R-:W-:Y:S02]  /*f060*/  F2FP.F16.E4M3.UNPACK_B R28, R15.H1 ;  /* 0x0000000fff1c723e */ /* 0x000fe400030006ff */
[----:B------:R-:W-:-:S02]  /*f070*/  F2FP.F16.E4M3.UNPACK_B R13, R12 ;  /* 0x0000000cff0d723e */ /* 0x000fc400020006ff */
[----:B------:R-:W-:Y:S01]  /*f080*/  F2FP.F16.E4M3.UNPACK_B R15, R12.H1 ;  /* 0x0000000cff0f723e */ /* 0x000fe200030006ff */
[--C-:B------:R-:W-:Y:S01]  /*f090*/  HADD2.F32 R12, -RZ, R10.reuse.H0_H0 ;  /* 0x2000000aff0c7230 */ /* 0x100fe20000004100 */
[-C--:B------:R-:W-:Y:S02]  /*f0a0*/  F2FP.F16.E4M3.UNPACK_B R4, R14.reuse ;  /* 0x0000000eff04723e */ /* 0x080fe400020006ff */
[----:B------:R-:W-:Y:S02]  /*f0b0*/  F2FP.F16.E4M3.UNPACK_B R14, R14.H1 ;  /* 0x0000000eff0e723e */ /* 0x000fe400030006ff */
[-C--:B------:R-:W-:Y:S01]  /*f0c0*/  FMUL.FTZ R39, R5, R12.reuse ;  /* 0x0000000c05277220 */ /* 0x080fe20000410000 */
[C---:B------:R-:W-:Y:S01]  /*f0d0*/  FFMA.FTZ R5, R9.reuse, R12, -R24 ;  /* 0x0000000c09057223 */ /* 0x040fe20000010818 */
[----:B------:R-:W-:Y:S02]  /*f0e0*/  HADD2.F32 R24, -RZ, R10.H1_H1 ;  /* 0x3000000aff187230 */ /* 0x000fe40000004100 */
[----:B------:R-:W-:Y:S01]  /*f0f0*/  FFMA.FTZ R9, R9, R40, R39 ;  /* 0x0000002809097223 */ /* 0x000fe20000010027 */
[----:B------:R-:W-:-:S02]  /*f100*/  HADD2.F32 R39, -RZ, R35.H1_H1 ;  /* 0x30000023ff277230 */ /* 0x000fc40000004100 */
[----:B------:R-:W-:Y:S02]  /*f110*/  HADD2.F32 R10, -RZ, R8.H1_H1 ;  /* 0x30000008ff0a7230 */ /* 0x000fe40000004100 */
[C---:B------:R-:W-:Y:S01]  /*f120*/  FMUL.FTZ R40, R11.reuse, R24 ;  /* 0x000000180b287220 */ /* 0x040fe20000410000 */
[--C-:B------:R-:W-:Y:S02]  /*f130*/  HADD2.F32 R8, -RZ, R29.reuse.H0_H0 ;  /* 0x2000001dff087230 */ /* 0x100fe40000004100 */
[----:B------:R-:W-:Y:S01]  /*f140*/  FMUL.FTZ R43, R11, R39 ;  /* 0x000000270b2b7220 */ /* 0x000fe20000410000 */
[----:B------:R-:W-:Y:S02]  /*f150*/  HADD2.F32 R35, -RZ, R32.H0_H0 ;  /* 0x20000020ff237230 */ /* 0x000fe40000004100 */
[----:B------:R-:W-:Y:S02]  /*f160*/  HADD2.F32 R12, -RZ, R20.H0_H0 ;  /* 0x20000014ff0c7230 */ /* 0x000fe40000004100 */
[----:B------:R-:W-:Y:S01]  /*f170*/  FMUL.FTZ R11, R8, R41 ;  /* 0x00000029080b7220 */ /* 0x000fe20000410000 */
[----:B------:R-:W-:-:S02]  /*f180*/  HADD2.F32 R29, -RZ, R29.H1_H1 ;  /* 0x3000001dff1d7230 */ /* 0x000fc40000004100 */
[-C--:B------:R-:W-:Y:S01]  /*f190*/  FMUL.FTZ R44, R8, R35.reuse ;  /* 0x00000023082c7220 */ /* 0x080fe20000410000 */
[----:B------:R-:W-:Y:S01]  /*f1a0*/  FFMA.FTZ R8, R10, R24, -R43 ;  /* 0x000000180a087223 */ /* 0x000fe2000001082b */
[----:B------:R-:W-:Y:S01]  /*f1b0*/  FFMA.FTZ R11, R12, R35, -R11 ;  /* 0x000000230c0b7223 */ /* 0x000fe2000001080b */
[----:B------:R-:W-:Y:S01]  /*f1c0*/  FFMA.FTZ R10, R10, R39, R40 ;  /* 0x000000270a0a7223 */ /* 0x000fe20000010028 */
[----:B------:R-:W-:Y:S01]  /*f1d0*/  FFMA.FTZ R12, R12, R41, R44 ;  /* 0x000000290c0c7223 */ /* 0x000fe2000001002c */
[----:B------:R-:W-:Y:S01]  /*f1e0*/  F2FP.F16.E4M3.UNPACK_B R41, R42 ;  /* 0x0000002aff29723e */ /* 0x000fe200020006ff */
[----:B------:R-:W-:Y:S01]  /*f1f0*/  HADD2.F32 R40, -RZ, R37.H1_H1 ;  /* 0x30000025ff287230 */ /* 0x000fe20000004100 */
[----:B------:R-:W-:Y:S01]  /*f200*/  F2FP.F16.E4M3.UNPACK_B R37, R36 ;  /* 0x00000024ff25723e */ /* 0x000fe200020006ff */
[----:B------:R-:W-:Y:S01]  /*f210*/  HADD2.F32 R35, -RZ, R32.H1_H1 ;  /* 0x30000020ff237230 */ /* 0x000fe20000004100 */
[----:B------:R-:W-:Y:S01]  /*f220*/  F2FP.F16.E4M3.UNPACK_B R42, R42.H1 ;  /* 0x0000002aff2a723e */ /* 0x000fe200030006ff */
        /* <DEDUP_REMOVED lines=11> */
[----:B------:R-:W-:Y:S01]  /*f2e0*/  FFMA.FTZ R44, R20, R35, -R45 ;  /* 0x00000023142c7223 */ /* 0x000fe2000001082d */
[----:B------:R-:W-:Y:S02]  /*f2f0*/  HADD2.F32 R30, -RZ, R30.H1_H1 ;  /* 0x3000001eff1e7230 */ /* 0x000fe40000004100 */
[C---:B------:R-:W-:Y:S01]  /*f300*/  FFMA.FTZ R47, R24.reuse, R39, -R47 ;  /* 0x00000027182f7223 */ /* 0x040fe2000001082f */
[----:B------:R-:W-:Y:S01]  /*f310*/  FFMA.FTZ R43, R24, R43, R32 ;  /* 0x0000002b182b7223 */ /* 0x000fe20000010020 */
[----:B------:R-:W-:Y:S01]  /*f320*/  FFMA.FTZ R45, R20, R40, R29 ;  /* 0x00000028142d7223 */ /* 0x000fe2000001001d */
[----:B------:R-:W-:Y:S02]  /*f330*/  HADD2.F32 R37, -RZ, R37.H1_H1 ;  /* 0x30000025ff257230 */ /* 0x000fe40000004100 */
[----:B------:R-:W-:Y:S01]  /*f340*/  FMUL.FTZ R32, R30, R41 ;  /* 0x000000291e207220 */ /* 0x000fe20000410000 */
[----:B------:R-:W-:Y:S01]  /*f350*/  HADD2.F32 R35, -RZ, R42.H0_H0 ;  /* 0x2000002aff237230 */ /* 0x000fe20000004100 */
[----:B------:R-:W-:Y:S01]  /*f360*/  F2FP.SATFINITE.E4M3.F32.PACK_AB_MERGE_C R11, R44, R11, RZ ;  /* 0x0000000b2c0b723e */ /* 0x000fe200048070ff */
[----:B------:R-:W-:-:S02]  /*f370*/  HADD2.F32 R24, -RZ, R31.H0_H0 ;  /* 0x2000001fff187230 */ /* 0x000fc40000004100 */
[----:B------:R-:W-:Y:S01]  /*f380*/  FMUL.FTZ R30, R30, R37 ;  /* 0x000000251e1e7220 */ /* 0x000fe20000410000 */
[----:B------:R-:W-:Y:S01]  /*f390*/  HADD2.F32 R29, -RZ, R36.H0_H0 ;  /* 0x20000024ff1d7230 */ /* 0x000fe20000004100 */
[----:B------:R-:W-:Y:S01]  /*f3a0*/  F2FP.SATFINITE.E4M3.F32.PACK_AB_MERGE_C R12, R45, R12, RZ ;  /* 0x0000000c2d0c723e */ /* 0x000fe200048070ff */
[----:B------:R-:W-:Y:S02]  /*f3b0*/  HADD2.F32 R21, -RZ, R21.H1_H1 ;  /* 0x30000015ff157230 */ /* 0x000fe40000004100 */
[C---:B------:R-:W-:Y:S01]  /*f3c0*/  FMUL.FTZ R39, R24.reuse, R35 ;  /* 0x0000002318277220 */ /* 0x040fe20000410000 */
[----:B------:R-:W-:Y:S02]  /*f3d0*/  HADD2.F32 R20, -RZ, R28.H0_H0 ;  /* 0x2000001cff147230 */ /* 0x000fe40000004100 */
[----:B------:R-:W-:Y:S01]  /*f3e0*/  FMUL.FTZ R24, R24, R29 ;  /* 0x0000001d18187220 */ /* 0x000fe20000410000 */
[----:B------:R-:W-:Y:S02]  /*f3f0*/  HADD2.F32 R36, -RZ, R36.H1_H1 ;  /* 0x30000024ff247230 */ /* 0x000fe40000004100 */
[C---:B------:R-:W-:Y:S01]  /*f400*/  FFMA.FTZ R48, R21.reuse, R41, R30 ;  /* 0x0000002915307223 */ /* 0x040fe2000001001e */
[----:B------:R-:W-:Y:S01]  /*f410*/  F2FP.F16.E4M3.UNPACK_B R30, R38.H1 ;  /* 0x00000026ff1e723e */ /* 0x000fe200030006ff */
[----:B------:R-:W-:Y:S01]  /*f420*/  FFMA.FTZ R41, R20, R35, R24 ;  /* 0x0000002314297223 */ /* 0x000fe20000010018 */
[----:B------:R-:W-:Y:S01]  /*f430*/  F2FP.F16.E4M3.UNPACK_B R24, R33.H1 ;  /* 0x00000021ff18723e */ /* 0x000fe200030006ff */
[----:B------:R-:W-:Y:S01]  /*f440*/  FFMA.FTZ R46, R21, R37, -R32 ;  /* 0x00000025152e7223 */ /* 0x000fe20000010820 */
[----:B------:R-:W-:-:S02]  /*f450*/  HADD2.F32 R42, -RZ, R42.H1_H1 ;  /* 0x3000002aff2a7230 */ /* 0x000fc40000004100 */
[----:B------:R-:W-:Y:S01]  /*f460*/  FFMA.FTZ R39, R20, R29, -R39 ;  /* 0x0000001d14277223 */ /* 0x000fe20000010827 */
[----:B------:R-:W-:Y:S01]  /*f470*/  HADD2.F32 R31, -RZ, R31.H1_H1 ;  /* 0x3000001fff1f7230 */ /* 0x000fe20000004100 */
[----:B------:R-:W-:Y:S01]  /*f480*/  F2FP.F16.E4M3.UNPACK_B R38, R38 ;  /* 0x00000026ff26723e */ /* 0x000fe200020006ff */
[----:B------:R-:W-:Y:S01]  /*f490*/  HADD2.F32 R32, -RZ, R30.H0_H0 ;  /* 0x2000001eff207230 */ /* 0x000fe20000004100 */
[----:B------:R-:W-:Y:S01]  /*f4a0*/  F2FP.F16.E4M3.UNPACK_B R33, R33 ;  /* 0x00000021ff21723e */ /* 0x000fe200020006ff */
[----:B------:R-:W-:Y:S02]  /*f4b0*/  HADD2.F32 R21, -RZ, R27.H0_H0 ;  /* 0x2000001bff157230 */ /* 0x000fe40000004100 */
[C---:B------:R-:W-:Y:S01]  /*f4c0*/  FMUL.FTZ R35, R31.reuse, R42 ;  /* 0x0000002a1f237220 */ /* 0x040fe20000410000 */
[----:B------:R-:W-:Y:S02]  /*f4d0*/  HADD2.F32 R29, -RZ, R24.H0_H0 ;  /* 0x20000018ff1d7230 */ /* 0x000fe40000004100 */
[----:B------:R-:W-:Y:S01]  /*f4e0*/  FMUL.FTZ R37, R31, R36 ;  /* 0x000000241f257220 */ /* 0x000fe20000410000 */
        /* <DEDUP_REMOVED lines=8> */
[----:B------:R-:W-:-:S02]  /*f570*/  HADD2.F32 R30, -RZ, R30.H1_H1 ;  /* 0x3000001eff1e7230 */ /* 0x000fc40000004100 */
[C---:B------:R-:W-:Y:S01]  /*f580*/  FMUL.FTZ R21, R27.reuse, R24 ;  /* 0x000000181b157220 */ /* 0x040fe20000410000 */
[----:B------:R-:W-:Y:S02]  /*f590*/  HADD2.F32 R15, -RZ, R15.H1_H1 ;  /* 0x3000000fff0f7230 */ /* 0x000fe40000004100 */
[C---:B------:R-:W-:Y:S01]  /*f5a0*/  FFMA.FTZ R50, R28.reuse, R36, -R35 ;  /* 0x000000241c327223 */ /* 0x040fe20000010823 */
[----:B------:R-:W-:Y:S01]  /*f5b0*/  FFMA.FTZ R42, R28, R42, R37 ;  /* 0x0000002a1c2a7223 */ /* 0x000fe20000010025 */
[-C--:B------:R-:W-:Y:S01]  /*f5c0*/  FMUL.FTZ R28, R27, R30.reuse ;  /* 0x0000001e1b1c7220 */ /* 0x080fe20000410000 */
[----:B------:R-:W-:Y:S02]  /*f5d0*/  HADD2.F32 R27, -RZ, R38.H0_H0 ;  /* 0x20000026ff1b7230 */ /* 0x000fe40000004100 */
[C---:B------:R-:W-:Y:S01]  /*f5e0*/  FFMA.FTZ R35, R15.reuse, R30, R21 ;  /* 0x0000001e0f237223 */ /* 0x040fe20000010015 */
[----:B------:R-:W-:Y:S02]  /*f5f0*/  HADD2.F32 R20, -RZ, R25.H0_H0 ;  /* 0x20000019ff147230 */ /* 0x000fe40000004100 */
[----:B------:R-:W-:Y:S01]  /*f600*/  FFMA.FTZ R36, R15, R24, -R28 ;  /* 0x000000180f247223 */ /* 0x000fe2000001081c */
[----:B------:R-:W-:Y:S01]  /*f610*/  HADD2.F32 R21, -RZ, R33.H0_H0 ;  /* 0x20000021ff157230 */ /* 0x000fe20000004100 */
[----:B------:R-:W-:Y:S01]  /*f620*/  F2FP.SATFINITE.E4M3.F32.PACK_AB_MERGE_C R41, R42, R41, RZ ;  /* 0x000000292a29723e */ /* 0x000fe200048070ff */
[----:B------:R-:W-:-:S02]  /*f630*/  HADD2.F32 R15, -RZ, R13.H0_H0 ;  /* 0x2000000dff0f7230 */ /* 0x000fc40000004100 */
[C---:B------:R-:W-:Y:S01]  /*f640*/  FMUL.FTZ R24, R20.reuse, R27 ;  /* 0x0000001b14187220 */ /* 0x040fe20000410000 */
[----:B------:R-:W-:Y:S02]  /*f650*/  HADD2.F32 R38, -RZ, R38.H1_H1 ;  /* 0x30000026ff267230 */ /* 0x000fe40000004100 */
[-C--:B------:R-:W-:Y:S01]  /*f660*/  FMUL.FTZ R28, R20, R21.reuse ;  /* 0x00000015141c7220 */ /* 0x080fe20000410000 */
[----:B------:R-:W-:Y:S02]  /*f670*/  HADD2.F32 R25, -RZ, R25.H1_H1 ;  /* 0x30000019ff197230 */ /* 0x000fe40000004100 */
[----:B------:R-:W-:Y:S01]  /*f680*/  FFMA.FTZ R29, R15, R21, -R24 ;  /* 0x000000150f1d7223 */ /* 0x000fe20000010818 */
[----:B------:R-:W-:Y:S01]  /*f690*/  HADD2.F32 R20, -RZ, R33.H1_H1 ;  /* 0x30000021ff147230 */ /* 0x000fe20000004100 */
[----:B------:R-:W-:Y:S01]  /*f6a0*/  F2FP.F16.E4M3.UNPACK_B R24, R6.H1 ;  /* 0x00000006ff18723e */ /* 0x000fe200030006ff */
[----:B------:R-:W-:Y:S02]  /*f6b0*/  HADD2.F32 R13, -RZ, R13.H1_H1 ;  /* 0x3000000dff0d7230 */ /* 0x000fe40000004100 */
[C---:B------:R-:W-:Y:S01]  /*f6c0*/  FMUL.FTZ R30, R25.reuse, R38 ;  /* 0x00000026191e7220 */ /* 0x040fe20000410000 */
[----:B------:R-:W-:Y:S01]  /*f6d0*/  F2FP.F16.E4M3.UNPACK_B R21, R3.H1 ;  /* 0x00000003ff15723e */ /* 0x000fe200030006ff */
[-C--:B------:R-:W-:Y:S01]  /*f6e0*/  FMUL.FTZ R25, R25, R20.reuse ;  /* 0x0000001419197220 */ /* 0x080fe20000410000 */
[----:B------:R-:W-:Y:S01]  /*f6f0*/  FFMA.FTZ R27, R15, R27, R28 ;  /* 0x0000001b0f1b7223 */ /* 0x000fe2000001001c */
[----:B------:R-:W-:Y:S01]  /*f700*/  FFMA.FTZ R30, R13, R20, -R30 ;  /* 0x000000140d1e7223 */ /* 0x000fe2000001081e */
[----:B------:R-:W-:-:S02]  /*f710*/  HADD2.F32 R28, -RZ, R24.H0_H0 ;  /* 0x20000018ff1c7230 */ /* 0x000fc40000004100 */
[----:B------:R-:W-:Y:S01]  /*f720*/  FFMA.FTZ R38, R13, R38, R25 ;  /* 0x000000260d267223 */ /* 0x000fe20000010019 */
[----:B------:R-:W-:Y:S01]  /*f730*/  HADD2.F32 R15, -RZ, R26.H0_H0 ;  /* 0x2000001aff0f7230 */ /* 0x000fe20000004100 */
[----:B------:R-:W-:Y:S01]  /*f740*/  F2FP.F16.E4M3.UNPACK_B R3, R3 ;  /* 0x00000003ff03723e */ /* 0x000fe200020006ff */
[--C-:B------:R-:W-:Y:S01]  /*f750*/  HADD2.F32 R20, -RZ, R21.reuse.H0_H0 ;  /* 0x20000015ff147230 */ /* 0x100fe20000004100 */
[----:B------:R-:W-:Y:S01]  /*f760*/  F2FP.SATFINITE.E4M3.F32.PACK_AB_MERGE_C R32, R35, R32, RZ ;  /* 0x000000202320723e */ /* 0x000fe200048070ff */
        /* <DEDUP_REMOVED lines=10> */
[----:B------:R-:W-:Y:S02]  /*f810*/  HADD2.F32 R6, -RZ, R7.H0_H0 ;  /* 0x20000007ff067230 */ /* 0x000fe40000004100 */
[C---:B------:R-:W-:Y:S01]  /*f820*/  FFMA.FTZ R40, R13.reuse, R20, -R40 ;  /* 0x000000140d287223 */ /* 0x040fe20000010828 */
[----:B------:R-:W-:Y:S02]  /*f830*/  HADD2.F32 R20, -RZ, R15.H0_H0 ;  /* 0x2000000fff147230 */ /* 0x000fe40000004100 */
[C---:B------:R-:W-:Y:S01]  /*f840*/  FFMA.FTZ R33, R14.reuse, R21, -R33 ;  /* 0x000000150e217223 */ /* 0x040fe20000010821 */
[----:B------:R-:W-:Y:S01]  /*f850*/  FFMA.FTZ R37, R14, R25, R26 ;  /* 0x000000190e257223 */ /* 0x000fe2000001001a */
[----:B------:R-:W-:Y:S01]  /*f860*/  FFMA.FTZ R28, R13, R28, R24 ;  /* 0x0000001c0d1c7223 */ /* 0x000fe20000010018 */
[----:B------:R-:W-:-:S02]  /*f870*/  HADD2.F32 R14, -RZ, R3.H1_H1 ;  /* 0x30000003ff0e7230 */ /* 0x000fc40000004100 */
[----:B------:R-:W-:Y:S01]  /*f880*/  FMUL.FTZ R24, R6, R20 ;  /* 0x0000001406187220 */ /* 0x000fe20000410000 */
[----:B------:R-:W-:Y:S01]  /*f890*/  HADD2.F32 R15, -RZ, R15.H1_H1 ;  /* 0x3000000fff0f7230 */ /* 0x000fe20000004100 */
[----:B------:R-:W-:Y:S01]  /*f8a0*/  F2FP.SATFINITE.E4M3.F32.PACK_AB_MERGE_C R33, R33, R40, RZ ;  /* 0x000000282121723e */ /* 0x000fe200048070ff */
[----:B------:R-:W-:Y:S01]  /*f8b0*/  HADD2.F32 R7, -RZ, R7.H1_H1 ;  /* 0x30000007ff077230 */ /* 0x000fe20000004100 */
[----:B------:R-:W-:Y:S01]  /*f8c0*/  F2FP.SATFINITE.E4M3.F32.PACK_AB_MERGE_C R28, R37, R28, RZ ;  /* 0x0000001c251c723e */ /* 0x000fe200048070ff */
[----:B------:R-:W-:Y:S01]  /*f8d0*/  HADD2.F32 R13, -RZ, R3.H0_H0 ;  /* 0x20000003ff0d7230 */ /* 0x000fe20000004100 */
[----:B------:R-:W-:Y:S01]  /*f8e0*/  F2FP.SATFINITE.E4M3.F32.PACK_AB_MERGE_C R5, R8, R5, R11 ;  /* 0x000000050805723e */ /* 0x000fe2000480700b */
[--C-:B------:R-:W-:Y:S02]  /*f8f0*/  HADD2.F32 R3, -RZ, R4.reuse.H0_H0 ;  /* 0x20000004ff037230 */ /* 0x100fe40000004100 */
[----:B------:R-:W-:Y:S01]  /*f900*/  FMUL.FTZ R25, R7, R15 ;  /* 0x0000000f07197220 */ /* 0x000fe20000410000 */
[----:B------:R-:W-:-:S02]  /*f910*/  HADD2.F32 R4, -RZ, R4.H1_H1 ;  /* 0x30000004ff047230 */ /* 0x000fc40000004100 */
[-C--:B------:R-:W-:Y:S01]  /*f920*/  FMUL.FTZ R26, R7, R14.reuse ;  /* 0x0000000e071a7220 */ /* 0x080fe20000410000 */
[-C--:B------:R-:W-:Y:S01]  /*f930*/  FMUL.FTZ R21, R6, R13.reuse ;  /* 0x0000000d06157220 */ /* 0x080fe20000410000 */
[C---:B------:R-:W-:Y:S01]  /*f940*/  FFMA.FTZ R6, R3.reuse, R13, -R24 ;  /* 0x0000000d03067223 */ /* 0x040fe20000010818 */
        /* <DEDUP_REMOVED lines=12> */
[----:B------:R-:W-:-:S05]  /*fa10*/  F2FP.SATFINITE.E4M3.F32.PACK_AB_MERGE_C R10, R26, R21, R28 ;  /* 0x000000151a0a723e */ /* 0x000fca000480701c */
[----:B------:R3:W-:Y:S02]  /*fa20*/  STS.128 [R0+0x14400], R8 ;  /* 0x0144000800007388 */ /* 0x0007e40000000c00 */
.L_x_10460:
[----:B------:R-:W-:Y:S05]  /*fa30*/  BSYNC B0 ;  /* 0x0000000000007941 */ /* 0x000fea0003800000 */
.L_x_10446:
        /* <DEDUP_REMOVED lines=8> */
.L_x_10443:
[----:B-123--:R-:W2:Y:S02]  /*fac0*/  LDL R0, [R1+0x4] ;  /* 0x0000040001007983 */ /* 0x00eea40000100800 */
[----:B--2---:R-:W-:-:S13]  /*fad0*/  R2UR UR4, R0 ;  /* 0x00000000000472ca */ /* 0x004fda00000e0000 */
[----:B------:R-:W-:-:S05]  /*fae0*/  IMAD.U32 R0, RZ, RZ, UR4 ;  /* 0x00000004ff007e24 */ /* 0x000fca000f8e00ff */
[----:B------:R-:W-:-:S13]  /*faf0*/  ISETP.NE.AND P0, PT, R0, 0x3, PT ;  /* 0x000000030000780c */ /* 0x000fda0003f05270 */
[----:B------:R-:W-:Y:S05]  /*fb00*/  @!P0 BRA `(.L_x_10470) ;  /* 0x0000000000048947 */ /* 0x000fea0003800000 */
[----:B------:R-:W-:Y:S01]  /*fb10*/  BPT.TRAP 0x1 ;  /* 0x000000040000795c */ /* 0x000fe20000300000 */
.L_x_10470:
[----:B------:R-:W-:Y:S02]  /*fb20*/  LEA R0, R189, R18, 0x3 ;  /* 0x00000012bd007211 */ /* 0x000fe400078e18ff */
[----:B0----5:R-:W-:-:S04]  /*fb30*/  SHF.L.U32 R5, R194, 0x1f, RZ ;  /* 0x0000001fc2057819 */ /* 0x021fc800000006ff */
[----:B------:R0:W1:Y:S01]  /*fb40*/  SYNCS.PHASECHK.TRANS64.TRYWAIT P1, [R0+URZ+0x22830], R5 ;  /* 0x02283005000075a7 */ /* 0x000062000802017f */
[----:B------:R-:W-:Y:S05]  /*fb50*/  @!P0 BRA `(.L_x_10471) ;  /* 0x0000000000048947 */ /* 0x000fea0003800000 */
[----:B------:R-:W-:Y:S01]  /*fb60*/  BPT.TRAP 0x1 ;  /* 0x000000040000795c */ /* 0x000fe20000300000 */
.L_x_10471:
        /* <DEDUP_REMOVED lines=8> */
.L_x_10472:
[----:B------:R-:W-:Y:S01]  /*fbf0*/  IMAD.MOV.U32 R4, RZ, RZ, R20 ;  /* 0x000000ffff047224 */ /* 0x000fe200078e0014 */
[----:B------:R-:W-:Y:S05]  /*fc00*/  WARPSYNC.ALL ;  /* 0x0000000000007948 */ /* 0x000fea0003800000 */
[----:B01----:R-:W-:Y:S01]  /*fc10*/  IMAD.MOV.U32 R5, RZ, RZ, 0x40000040 ;  /* 0x40000040ff057424 */ /* 0x003fe200078e00ff */
[----:B------:R-:W-:Y:S01]  /*fc20*/  R2UR UR6, R4 ;  /* 0x00000000040672ca */ /* 0x000fe200000e0000 */
[----:B------:R-:W-:Y:S01]  /*fc30*/  WARPGROUP.ARRIVE ;  /* 0x00000000000079c5 */ /* 0x000fe20000000000 */
[----:B------:R-:W-:Y:S01]  /*fc40*/  LOP3.LUT R4, R34, 0x10000, RZ, 0xfc, !PT ;  /* 0x0001000022047812 */ /* 0x000fe200078efcff */
[----:B------:R-:W-:Y:S01]  /*fc50*/  VIADD R6, R20, 0x100 ;  /* 0x0000010014067836 */ /* 0x000fe20000000000 */
[C---:B------:R-:W-:Y:S01]  /*fc60*/  R2UR UR7, R5.reuse ;  /* 0x00000000050772ca */ /* 0x040fe200000e0000 */
        /* <DEDUP_REMOVED lines=25> */
[----:B------:R-:W-:-:S02]  /*fe00*/  R2UR UR16, R4 ;  /* 0x00000000041072ca */ /* 0x000fc400000e0000 */
[----:B------:R-:W-:Y:S02]  /*fe10*/  R2UR UR17, R5 ;  /* 0x00000000051172ca */ /* 0x000fe400000e0000 */
[----:B------:R-:W-:Y:S02]  /*fe20*/  IADD3 R10, R20, 0x400, RZ ;  /* 0x00000400140a7810 */ /* 0x000fe40007ffe0ff */
[----:B------:R-:W-:Y:S01]  /*fe30*/  R2UR UR23, R11 ;  /* 0x000000000b1772ca */ /* 0x000fe200000e0000 */
[----:B------:R-:W-:Y:S01]  /*fe40*/  IMAD.MOV.U32 R11, RZ, RZ, 0x40000040 ;  /* 0x40000040ff0b7424 */ /* 0x000fe200078e00ff */
[----:B------:R-:W-:Y:S01]  /*fe50*/  R2UR UR22, R10 ;  /* 0x000000000a1672ca */ /* 0x000fe200000e0000 */
[----:B------:R-:W-:Y:S01]  /*fe60*/  VIADD R10, R20, 0x202 ;  /* 0x00000202140a7836 */ /* 0x000fe20000000000 */
[----:B------:R-:W-:Y:S02]  /*fe70*/  R2UR UR20, R4 ;  /* 0x00000000041472ca */ /* 0x000fe400000e0000 */
[----:B------:R-:W-:-:S02]  /*fe80*/  R2UR UR21, R5 ;  /* 0x00000000051572ca */ /* 0x000fc400000e0000 */
[----:B------:R-:W-:Y:S01]  /*fe90*/  R2UR UR6, R8 ;  /* 0x00000000080672ca */ /* 0x000fe200000e0000 */
[----:B------:R-:W-:Y:S01]  /*fea0*/  VIADD R8, R20, 0x402 ;  /* 0x0000040214087836 */ /* 0x000fe20000000000 */
[----:B------:R-:W-:Y:S01]  /*feb0*/  R2UR UR7, R9 ;  /* 0x00000000090772ca */ /* 0x000fe200000e0000 */
[----:B------:R-:W-:Y:S01]  /*fec0*/  IMAD.MOV.U32 R9, RZ, RZ, 0x40000040 ;  /* 0x40000040ff097424 */ /* 0x000fe200078e00ff */
[----:B------:R-:W-:Y:S02]  /*fed0*/  WARPGROUP.DEPBAR.LE gsb0, 0x0 ;  /* 0x00008000000079c5 */ /* 0x000fe40000010000 */
[----:B------:R-:W-:-:S06]  /*fee0*/  WARPGROUP.ARRIVE ;  /* 0x00000000000079c5 */ /* 0x000fcc0000000000 */
[----:B------:R-:W-:Y:S01]  /*fef0*/  QGMMA.64x32x32.F32.E4M3.E4M3 R72, gdesc[UR8], RZ, !UPT, gsb0 ;  /* 0x00600000084879f3 */ /* 0x000fe2000c0008ff */
[----:B------:R-:W-:Y:S02]  /*ff00*/  R2UR UR10, R6 ;  /* 0x00000000060a72ca */ /* 0x000fe400000e0000 */
[----:B------:R-:W-:Y:S01]  /*ff10*/  R2UR UR11, R7 ;  /* 0x00000000070b72ca */ /* 0x000fe200000e0000 */
[----:B------:R-:W-:Y:S01]  /*ff20*/  IMAD.MOV.U32 R7, RZ, RZ, 0x40000040 ;  /* 0x40000040ff077424 */ /* 0x000fe200078e00ff */
[----:B------:R-:W-:Y:S01]  /*ff30*/  IADD3 R6, R20, 0x302, RZ ;  /* 0x0000030214067810 */ /* 0x000fe20007ffe0ff */
[----:B------:R-:W-:Y:S02]  /*ff40*/  WARPGROUP.DEPBAR.LE gsb0, 0x0 ;  /* 0x00008000000079c5 */ /* 0x000fe40000010000 */
        /* <DEDUP_REMOVED lines=14> */
[----:B------:R-:W-:Y:S01]  /*10030*/  QGMMA.64x32x32.F32.E4M3.E4M3 R40, gdesc[UR16], RZ, !UPT, gsb0 ;  /* 0x00600000102879f3 */ /* 0x000fe2000c0008ff */
[----:B------:R-:W-:Y:S02]  /*10040*/  R2UR UR18, R6 ;  /* 0x00000000061272ca */ /* 0x000fe400000e0000 */
[----:B------:R-:W-:Y:S01]  /*10050*/  R2UR UR19, R7 ;  /* 0x00000000071372ca */ /* 0x000fe200000e0000 */
[----:B------:R-:W-:Y:S01]  /*10060*/  IMAD.MOV.U32 R7, RZ, RZ, 0x40000040 ;  /* 0x40000040ff077424 */ /* 0x000fe200078e00ff */
[----:B------:R-:W-:Y:S02]  /*10070*/  R2UR UR16, R10 ;  /* 0x000000000a1072ca */ /* 0x000fe400000e0000 */
[----:B------:R-:W-:Y:S02]  /*10080*/  R2UR UR17, R11 ;  /* 0x000000000b1172ca */ /* 0x000fe400000e0000 */
[----:B------:R-:W-:Y:S01]  /*10090*/  IADD3 R6, R20, 0x104, RZ ;  /* 0x0000010414067810 */ /* 0x000fe20007ffe0ff */
        /* <DEDUP_REMOVED lines=64> */
[----:B------:R-:W-:Y:S02]  /*104a0*/  R2UR UR10, R14 ;  /* 0x000000000e0a72ca */ /* 0x000fe400000e0000 */
[----:B------:R-:W-:Y:S01]  /*104b0*/  R2UR UR11, R15 ;  /* 0x000000000f0b72ca */ /* 0x000fe200000e0000 */
[----:B------:R-:W-:Y:S01]  /*104c0*/  IMAD.MOV.U32 R15, RZ, RZ, 0x40000040 ;  /* 0x40000040ff0f7424 */ /* 0x000fe200078e00ff */
[C---:B------:R-:W-:Y:S01]  /*104d0*/  IADD3 R14, R20.reuse, 0x306, RZ ;  /* 0x00000306140e7810 */ /* 0x040fe20007ffe0ff */
        /* <DEDUP_REMOVED lines=46> */
.L_x_10474:
[----:B------:R-:W2:Y:S01]  /*107c0*/  LDL.LU R104, [R1] ;  /* 0x0000000001687983 */ /* 0x000ea20000300800 */
[----:B------:R-:W0:Y:S01]  /*107d0*/  LDC R106, c[0x0][0x448] ;  /* 0x00011200ff6a7b82 */ /* 0x000e220000000800 */
        /* <DEDUP_REMOVED lines=24> */
[----:B------:R-:W-:Y:S01]  /*10960*/  FMUL.FTZ R93, R2, R99 ;  /* 0x00000063025d7220 */ /* 0x000fe20000410000 */
[----:B------:R-:W0:Y:S01]  /*10970*/  MUFU.TANH R90, R90 ;  /* 0x0000005a005a7308 */ /* 0x000e220000002400 */
[----:B------:R-:W-:-:S02]  /*10980*/  IMAD R99, R217, -0xa0, R199 ;  /* 0xffffff60d9637824 */ /* 0x000fc400078e02c7 */
[C---:B------:R-:W-:Y:S01]  /*10990*/  FMUL.FTZ R109, R2.reuse, R95 ;  /* 0x0000005f026d7220 */ /* 0x040fe20000410000 */
[C---:B------:R-:W-:Y:S01]  /*109a0*/  FMUL.FTZ R13, R2.reuse, R89 ;  /* 0x00000059020d7220 */ /* 0x040fe20000410000 */
[C---:B------:R-:W-:Y:S01]  /*109b0*/  FMUL.FTZ R95, R2.reuse, R102 ;  /* 0x00000066025f7220 */ /* 0x040fe20000410000 */
[----:B------:R-:W-:Y:S01]  /*109c0*/  FMUL.FTZ R89, R2, R101 ;  /* 0x0000006502597220 */ /* 0x000fe20000410000 */
[----:B------:R-:W-:Y:S01]  /*109d0*/  IADD3 R99, -R200, 0xa0, R99 ;  /* 0x000000a0c8637810 */ /* 0x000fe20007ffe163 */
[C---:B------:R-:W-:Y:S01]  /*109e0*/  FMUL.FTZ R101, R2.reuse, R78 ;  /* 0x0000004e02657220 */ /* 0x040fe20000410000 */
[----:B------:R-:W1:Y:S01]  /*109f0*/  MUFU.TANH R91, R91 ;  /* 0x0000005b005b7308 */ /* 0x000e620000002400 */
[C---:B------:R-:W-:Y:S01]  /*10a00*/  FMUL.FTZ R78, R2.reuse, R84 ;  /* 0x00000054024e7220 */ /* 0x040fe20000410000 */
[C---:B------:R-:W-:Y:S01]  /*10a10*/  FMUL.FTZ R84, R2.reuse, R58 ;  /* 0x0000003a02547220 */ /* 0x040fe20000410000 */
[----:B------:R-:W3:Y:S01]  /*10a20*/  @P4 LDC R63, c[0x0][0x44c] ;  /* 0x00011300ff3f4b82 */ /* 0x000ee20000000800 */
[C---:B------:R-:W-:Y:S01]  /*10a30*/  FMUL.FTZ R58, R2.reuse, R60 ;  /* 0x0000003c023a7220 */ /* 0x040fe20000410000 */
[C---:B------:R-:W-:Y:S01]  /*10a40*/  FMUL.FTZ R60, R2.reuse, R64 ;  /* 0x00000040023c7220 */ /* 0x040fe20000410000 */
[C---:B------:R-:W-:Y:S01]  /*10a50*/  FMUL.FTZ R20, R2.reuse, R96 ;  /* 0x0000006002147220 */ /* 0x040fe20000410000 */
[C---:B------:R-:W-:Y:S01]  /*10a60*/  FMUL.FTZ R96, R2.reuse, R79 ;  /* 0x0000004f02607220 */ /* 0x040fe20000410000 */
[----:B------:R-:W4:Y:S01]  /*10a70*/  MUFU.TANH R107, R107 ;  /* 0x0000006b006b7308 */ /* 0x000f220000002400 */
[C---:B------:R-:W-:Y:S01]  /*10a80*/  FMUL.FTZ R79, R2.reuse, R85 ;  /* 0x00000055024f7220 */ /* 0x040fe20000410000 */
[C---:B------:R-:W-:Y:S01]  /*10a90*/  FMUL.FTZ R85, R2.reuse, R59 ;  /* 0x0000003b02557220 */ /* 0x040fe20000410000 */
[----:B------:R-:W5:Y:S01]  /*10aa0*/  @P4 LDC R87, c[0x0][0x450] ;  /* 0x00011400ff574b82 */ /* 0x000f620000000800 */
        /* <DEDUP_REMOVED lines=10> */
[----:B------:R-:W-:Y:S01]  /*10b50*/  ULDC UR60, c[0x0][0x988] ;  /* 0x00026200003c7ab9 */ /* 0x000fe20000000800 */
[C---:B------:R-:W-:Y:S01]  /*10b60*/  FMUL.FTZ R72, R2.reuse, R72 ;  /* 0x0000004802487220 */ /* 0x040fe20000410000 */
[----:B------:R-:W4:Y:S01]  /*10b70*/  MUFU.TANH R111, R111 ;  /* 0x0000006f006f7308 */ /* 0x000f220000002400 */
[----:B------:R-:W-:Y:S01]  /*10b80*/  MOV R113, UR60 ;  /* 0x0000003c00717c02 */ /* 0x000fe20008000f00 */
[----:B------:R-:W-:Y:S01]  /*10b90*/  FMUL.FTZ R73, R2, R73 ;  /* 0x0000004902497220 */ /* 0x000fe20000410000 */
[----:B---3--:R-:W-:-:S04]  /*10ba0*/  @P4 IMAD.HI.U32 R62, R92, R63, RZ ;  /* 0x0000003f5c3e4227 */ /* 0x008fc800078e00ff */
[C---:B------:R-:W-:Y:S01]  /*10bb0*/  FMUL.FTZ R63, R2.reuse, R69 ;  /* 0x00000045023f7220 */ /* 0x040fe20000410000 */
[C---:B------:R-:W-:Y:S01]  /*10bc0*/  FMUL.FTZ R56, R2.reuse, R56 ;  /* 0x0000003802387220 */ /* 0x040fe20000410000 */
[C---:B------:R-:W-:Y:S01]  /*10bd0*/  FMUL.FTZ R57, R2.reuse, R57 ;  /* 0x0000003902397220 */ /* 0x040fe20000410000 */
[----:B------:R-:W-:Y:S01]  /*10be0*/  IMAD R69, R217, -0xa0, RZ ;  /* 0xffffff60d9457824 */ /* 0x000fe200078e02ff */
[----:B------:R-:W3:Y:S01]  /*10bf0*/  MUFU.TANH R93, R93 ;  /* 0x0000005d005d7308 */ /* 0x000ee20000002400 */
[C---:B------:R-:W-:Y:S01]  /*10c00*/  FMUL.FTZ R40, R2.reuse, R40 ;  /* 0x0000002802287220 */ /* 0x040fe20000410000 */
[C---:B------:R-:W-:Y:S01]  /*10c10*/  FMUL.FTZ R41, R2.reuse, R41 ;  /* 0x0000002902297220 */ /* 0x040fe20000410000 */
[----:B-----5:R-:W-:Y:S01]  /*10c20*/  @P4 SHF.R.U32.HI R92, RZ, R87, R62 ;  /* 0x00000057ff5c4219 */ /* 0x020fe2000001163e */
[----:B------:R-:W-:Y:S01]  /*10c30*/  FMUL.FTZ R62, R2, R68 ;  /* 0x00000044023e7220 */ /* 0x000fe20000410000 */
[----:B------:R-:W-:Y:S01]  /*10c40*/  IADD3 R69, -R200, 0xa1, R69 ;  /* 0x000000a1c8457810 */ /* 0x000fe20007ffe145 */
[C---:B------:R-:W-:Y:S01]  /*10c50*/  FMUL.FTZ R68, R2.reuse, R71 ;  /* 0x0000004702447220 */ /* 0x040fe20000410000 */
[----:B------:R-:W-:Y:S01]  /*10c60*/  FMUL.FTZ R48, R2, R48 ;  /* 0x0000003002307220 */ /* 0x000fe20000410000 */
[----:B------:R-:W5:Y:S01]  /*10c70*/  SHFL.IDX PT, R86, R92, 0x1, 0x1c1f ;  /* 0x003c1f005c567f89 */ /* 0x000f6200000e0000 */
[----:B------:R-:W-:Y:S01]  /*10c80*/  IADD3 R94, -R198, R69, R199 ;  /* 0x00000045c65e7210 */ /* 0x000fe20007ffe1c7 */
[----:B------:R-:W3:Y:S01]  /*10c90*/  MUFU.TANH R95, R95 ;  /* 0x0000005f005f7308 */ /* 0x000ee20000002400 */
[C---:B------:R-:W-:Y:S01]  /*10ca0*/  FMUL.FTZ R69, R2.reuse, R42 ;  /* 0x0000002a02457220 */ /* 0x040fe20000410000 */
[----:B------:R-:W3:Y:S01]  /*10cb0*/  SHFL.IDX PT, R92, R92, RZ, 0x1c1f ;  /* 0x001c1fff5c5c7589 */ /* 0x000ee200000e0000 */
        /* <DEDUP_REMOVED lines=10> */
[----:B------:R-:W-:Y:S01]  /*10d60*/  FMUL.FTZ R37, R2, R37 ;  /* 0x0000002502257220 */ /* 0x000fe20000410000 */
[----:B------:R-:W-:-:S02]  /*10d70*/  VIADD R0, R0, 0x22840 ;  /* 0x0002284000007836 */ /* 0x000fc40000000000 */
[----:B------:R-:W3:Y:S01]  /*10d80*/  MUFU.TANH R105, R105 ;  /* 0x0000006900697308 */ /* 0x000ee20000002400 */
[----:B------:R-:W-:Y:S01]  /*10d90*/  VIADD R217, R217, 0xfffffffe ;  /* 0xfffffffed9d97836 */ /* 0x000fe20000000000 */
[----:B-----5:R-:W-:-:S06]  /*10da0*/  VIADDMNMX R86, R86, R94, R99, PT ;  /* 0x0000005e56567246 */ /* 0x020fcc0003800163 */
[----:B------:R-:W5:Y:S01]  /*10db0*/  MUFU.TANH R103, R103 ;  /* 0x0000006700677308 */ /* 0x000f620000002400 */
[C---:B------:R-:W-:Y:S02]  /*10dc0*/  ISETP.GT.AND P1, PT, R86.reuse, RZ, PT ;  /* 0x000000ff5600720c */ /* 0x040fe40003f24270 */
[C---:B------:R-:W-:Y:S02]  /*10dd0*/  ISETP.GT.AND P2, PT, R86.reuse, 0x1, PT ;  /* 0x000000015600780c */ /* 0x040fe40003f44270 */
[----:B------:R-:W-:Y:S02]  /*10de0*/  ISETP.GT.AND P3, PT, R86, 0x8, PT ;  /* 0x000000085600780c */ /* 0x000fe40003f64270 */
[----:B0-----:R-:W-:Y:S01]  /*10df0*/  FSEL R87, R90, -INF , P1 ;  /* 0xff8000005a577808 */ /* 0x001fe20000800000 */
[----:B------:R-:W0:Y:S01]  /*10e00*/  MUFU.TANH R101, R101 ;  /* 0x0000006500657308 */ /* 0x000e220000002400 */
[----:B-1----:R-:W-:Y:S02]  /*10e10*/  FSEL R91, R91, -INF , P2 ;  /* 0xff8000005b5b7808 */ /* 0x002fe40001000000 */
[----:B------:R-:W-:-:S02]  /*10e20*/  ISETP.GT.AND P1, PT, R86, 0x9, PT ;  /* 0x000000095600780c */ /* 0x000fc40003f24270 */
[----:B----4-:R-:W-:Y:S02]  /*10e30*/  FSEL R107, R107, -INF , P3 ;  /* 0xff8000006b6b7808 */ /* 0x010fe40001800000 */
[----:B------:R-:W-:Y:S01]  /*10e40*/  FMNMX.FTZ R64, R87, R91, !PT ;  /* 0x0000005b57407209 */ /* 0x000fe20007810000 */
[----:B------:R-:W1:Y:S01]  /*10e50*/  MUFU.TANH R96, R96 ;  /* 0x0000006000607308 */ /* 0x000e620000002400 */
[C---:B------:R-:W-:Y:S02]  /*10e60*/  ISETP.GT.AND P2, PT, R86.reuse, 0x10, PT ;  /* 0x000000105600780c */ /* 0x040fe40003f44270 */
[----:B------:R-:W-:Y:S02]  /*10e70*/  FSEL R109, R109, -INF , P1 ;  /* 0xff8000006d6d7808 */ /* 0x000fe40000800000 */
[----:B------:R-:W-:Y:S02]  /*10e80*/  FMNMX.FTZ R64, R107, R64, !PT ;  /* 0x000000406b407209 */ /* 0x000fe40007810000 */
[----:B------:R-:W-:Y:S01]  /*10e90*/  ISETP.GT.AND P1, PT, R86, 0x11, PT ;  /* 0x000000115600780c */ /* 0x000fe20003f24270 */
[----:B------:R-:W4:Y:S01]  /*10ea0*/  MUFU.TANH R80, R80 ;  /* 0x0000005000507308 */ /* 0x000f220000002400 */
[----:B------:R-:W-:-:S02]  /*10eb0*/  FSEL R111, R111, -INF , P2 ;  /* 0xff8000006f6f7808 */ /* 0x000fc40001000000 */
[----:B------:R-:W-:Y:S02]  /*10ec0*/  FMNMX.FTZ R64, R109, R64, !PT ;  /* 0x000000406d407209 */ /* 0x000fe40007810000 */
[C---:B------:R-:W-:Y:S02]  /*10ed0*/  ISETP.GT.AND P2, PT, R86.reuse, 0x18, PT ;  /* 0x000000185600780c */ /* 0x040fe40003f44270 */
[----:B---3--:R-:W-:Y:S01]  /*10ee0*/  FSEL R93, R93, -INF , P1 ;  /* 0xff8000005d5d7808 */ /* 0x008fe20000800000 */
[----:B------:R-:W3:Y:S01]  /*10ef0*/  MUFU.TANH R81, R81 ;  /* 0x0000005100517308 */ /* 0x000ee20000002400 */
[----:B------:R-:W-:Y:S02]  /*10f00*/  FMNMX.FTZ R64, R111, R64, !PT ;  /* 0x000000406f407209 */ /* 0x000fe40007810000 */
[----:B------:R-:W-:Y:S02]  /*10f10*/  ISETP.GT.AND P1, PT, R86, 0x19, PT ;  /* 0x000000195600780c */ /* 0x000fe40003f24270 */
[----:B------:R-:W-:-:S02]  /*10f20*/  FSEL R95, R95, -INF , P2 ;  /* 0xff8000005f5f7808 */ /* 0x000fc40001000000 */
[----:B------:R-:W-:Y:S01]  /*10f30*/  FMNMX.FTZ R64, R93, R64, !PT ;  /* 0x000000405d407209 */ /* 0x000fe20007810000 */
[----:B------:R-:W-:Y:S01]  /*10f40*/  MUFU.TANH R82, R82 ;  /* 0x0000005200527308 */ /* 0x000fe20000002400 */
[C---:B------:R-:W-:Y:S02]  /*10f50*/  ISETP.GT.AND P2, PT, R86.reuse, 0x20, PT ;  /* 0x000000205600780c */ /* 0x040fe40003f44270 */
[----:B------:R-:W-:Y:S02]  /*10f60*/  FSEL R97, R97, -INF , P1 ;  /* 0xff80000061617808 */ /* 0x000fe40000800000 */
[----:B------:R-:W-:Y:S02]  /*10f70*/  FMNMX.FTZ R64, R95, R64, !PT ;  /* 0x000000405f407209 */ /* 0x000fe40007810000 */
[----:B------:R-:W-:Y:S01]  /*10f80*/  ISETP.GT.AND P1, PT, R86, 0x21, PT ;  /* 0x000000215600780c */ /* 0x000fe20003f24270 */
[----:B------:R-:W3:Y:S01]  /*10f90*/  MUFU.TANH R83, R83 ;  /* 0x0000005300537308 */ /* 0x000ee20000002400 */
[----:B------:R-:W-:-:S02]  /*10fa0*/  FSEL R105, R105, -INF , P2 ;  /* 0xff80000069697808 */ /* 0x000fc40001000000 */
[----:B------:R-:W-:Y:S02]  /*10fb0*/  FMNMX.FTZ R64, R97, R64, !PT ;  /* 0x0000004061407209 */ /* 0x000fe40007810000 */
[C---:B------:R-:W-:Y:S02]  /*10fc0*/  ISETP.GT.AND P2, PT, R86.reuse, 0x28, PT ;  /* 0x000000285600780c */ /* 0x040fe40003f44270 */
[----:B-----5:R-:W-:Y:S01]  /*10fd0*/  FSEL R103, R103, -INF , P1 ;  /* 0xff80000067677808 */ /* 0x020fe20000800000 */
[----:B------:R-:W-:Y:S01]  /*10fe0*/  MUFU.TANH R84, R84 ;  /* 0x0000005400547308 */ /* 0x000fe20000002400 */
[----:B------:R-:W-:Y:S02]  /*10ff0*/  FMNMX.FTZ R64, R105, R64, !PT ;  /* 0x0000004069407209 */ /* 0x000fe40007810000 */
[----:B------:R-:W-:Y:S02]  /*11000*/  ISETP.GT.AND P1, PT, R86, 0x29, PT ;  /* 0x000000295600780c */ /* 0x000fe40003f24270 */
[----:B0-----:R-:W-:-:S02]  /*11010*/  FSEL R101, R101, -INF , P2 ;  /* 0xff80000065657808 */ /* 0x001fc40001000000 */
[----:B------:R-:W-:Y:S01]  /*11020*/  FMNMX.FTZ R64, R103, R64, !PT ;  /* 0x0000004067407209 */ /* 0x000fe20007810000 */
[----:B------:R-:W0:Y:S01]  /*11030*/  MUFU.TANH R85, R85 ;  /* 0x0000005500557308 */ /* 0x000e220000002400 */
[----:B------:R-:W-:Y:S02]  /*11040*/  ISETP.GT.AND P2, PT, R86, 0x30, PT ;  /* 0x000000305600780c */ /* 0x000fe40003f44270 */
[----:B-1----:R-:W-:Y:S02]  /*11050*/  FSEL R43, R96, -INF , P1 ;  /* 0xff800000602b7808 */ /* 0x002fe40000800000 */
[----:B------:R-:W-:Y:S02]  /*11060*/  FMNMX.FTZ R42, R101, R64, !PT ;  /* 0x00000040652a7209 */ /* 0x000fe40007810000 */
[----:B------:R-:W-:Y:S01]  /*11070*/  ISETP.GT.AND P1, PT, R86, 0x31, PT ;  /* 0x000000315600780c */ /* 0x000fe20003f24270 */
[----:B------:R1:W-:Y:S01]  /*11080*/  MUFU.TANH R102, R47 ;  /* 0x0000002f00667308 */ /* 0x0003e20000002400 */
[----:B----4-:R-:W-:Y:S01]  /*11090*/  FSEL R64, R80, -INF , P2 ;  /* 0xff80000050407808 */ /* 0x010fe20001000000 */
[----:B------:R-:W-:Y:S01]  /*110a0*/  FMUL.FTZ R80, R2, R54 ;  /* 0x0000003602507220 */ /* 0x000fe20000410000 */
[----:B------:R-:W-:-:S02]  /*110b0*/  FMNMX.FTZ R71, R43, R42, !PT ;  /* 0x0000002a2b477209 */ /* 0x000fc40007810000 */
[----:B------:R-:W-:Y:S02]  /*110c0*/  ISETP.GT.AND P2, PT, R86, 0x38, PT ;  /* 0x000000385600780c */ /* 0x000fe40003f44270 */
[----:B---3--:R-:W-:Y:S01]  /*110d0*/  FSEL R42, R81, -INF , P1 ;  /* 0xff800000512a7808 */ /* 0x008fe20000800000 */
[----:B------:R-:W-:Y:S01]  /*110e0*/  MUFU.TANH R98, R98 ;  /* 0x0000006200627308 */ /* 0x000fe20000002400 */
[----:B-1----:R-:W-:Y:S01]  /*110f0*/  FMNMX.FTZ R47, R64, R71, !PT ;  /* 0x00000047402f7209 */ /* 0x002fe20007810000 */
[----:B------:R-:W-:Y:S01]  /*11100*/  FMUL.FTZ R71, R2, R51 ;  /* 0x0000003302477220 */ /* 0x000fe20000410000 */
[----:B------:R-:W-:Y:S02]  /*11110*/  ISETP.GT.AND P1, PT, R86, 0x39, PT ;  /* 0x000000395600780c */ /* 0x000fe40003f24270 */
[----:B------:R-:W-:Y:S02]  /*11120*/  FMNMX.FTZ R51, R42, R47, !PT ;  /* 0x0000002f2a337209 */ /* 0x000fe40007810000 */
[----:B------:R-:W-:Y:S01]  /*11130*/  FSEL R47, R83, -INF , P1 ;  /* 0xff800000532f7808 */ /* 0x000fe20000800000 */
[----:B------:R1:W-:Y:S01]  /*11140*/  MUFU.TANH R90, R46 ;  /* 0x0000002e005a7308 */ /* 0x0003e20000002400 */
[----:B------:R-:W-:-:S02]  /*11150*/  ISETP.GT.AND P1, PT, R86, 0x41, PT ;  /* 0x000000415600780c */ /* 0x000fc40003f24270 */
[----:B------:R-:W-:-:S04]  /*11160*/  VIADDMNMX R99, R92, R94, R99, PT ;  /* 0x0000005e5c637246 */ /* 0x000fc80003800163 */
[----:B------:R-:W-:Y:S01]  /*11170*/  ISETP.GT.AND P3, PT, R99, 0x8, PT ;  /* 0x000000086300780c */ /* 0x000fe20003f64270 */
[----:B------:R-:W3:Y:S01]  /*11180*/  MUFU.TANH R100, R100 ;  /* 0x0000006400647308 */ /* 0x000ee20000002400 */
[----:B-1----:R-:W-:Y:S02]  /*11190*/  FSEL R46, R82, -INF , P2 ;  /* 0xff800000522e7808 */ /* 0x002fe40001000000 */
[----:B------:R-:W-:Y:S02]  /*111a0*/  ISETP.GT.AND P2, PT, R86, 0x40, PT ;  /* 0x000000405600780c */ /* 0x000fe40003f44270 */
[----:B------:R-:W-:Y:S02]  /*111b0*/  FMNMX.FTZ R82, R46, R51, !PT ;  /* 0x000000332e527209 */ /* 0x000fe40007810000 */
[----:B0-----:R-:W-:Y:S01]  /*111c0*/  FSEL R51, R85, -INF , P1 ;  /* 0xff80000055337808 */ /* 0x001fe20000800000 */
[----:B------:R-:W0:Y:S01]  /*111d0*/  MUFU.TANH R65, R65 ;  /* 0x0000004100417308 */ /* 0x000e220000002400 */
[----:B------:R-:W-:-:S02]  /*111e0*/  FMNMX.FTZ R81, R47, R82, !PT ;  /* 0x000000522f517209 */ /* 0x000fc40007810000 */
[----:B------:R-:W-:-:S05]  /*111f0*/  ISETP.GT.AND P1, PT, R86, 0x49, PT ;  /* 0x000000495600780c */ /* 0x000fca0003f24270 */
[----:B------:R1:W-:Y:S08]  /*11200*/  MUFU.TANH R96, R50 ;  /* 0x0000003200607308 */ /* 0x0003f00000002400 */
[----:B------:R-:W4:Y:S01]  /*11210*/  MUFU.TANH R66, R66 ;  /* 0x0000004200427308 */ /* 0x000f220000002400 */
[----:B-1----:R-:W-:Y:S02]  /*11220*/  FSEL R50, R84, -INF , P2 ;  /* 0xff80000054327808 */ /* 0x002fe40001000000 */
[----:B------:R-:W-:-:S02]  /*11230*/  ISETP.GT.AND P2, PT, R86, 0x48, PT ;  /* 0x000000485600780c */ /* 0x000fc40003f44270 */
[----:B------:R-:W-:-:S03]  /*11240*/  FMNMX.FTZ R54, R50, R81, !PT ;  /* 0x0000005132367209 */ /* 0x000fc60007810000 */
[----:B------:R-:W1:Y:S01]  /*11250*/  MUFU.TANH R67, R67 ;  /* 0x0000004300437308 */ /* 0x000e620000002400 */
[----:B------:R-:W-:Y:S02]  /*11260*/  FMNMX.FTZ R82, R51, R54, !PT ;  /* 0x0000003633527209 */ /* 0x000fe40007810000 */
[----:B---3--:R-:W-:Y:S02]  /*11270*/  FSEL R54, R100, -INF , P1 ;  /* 0xff80000064367808 */ /* 0x008fe40000800000 */
[----:B------:R-:W-:-:S03]  /*11280*/  ISETP.GT.AND P1, PT, R86, 0x51, PT ;  /* 0x000000515600780c */ /* 0x000fc60003f24270 */
[----:B------:R-:W3:Y:S08]  /*11290*/  MUFU.TANH R68, R68 ;  /* 0x0000004400447308 */ /* 0x000ef00000002400 */
[----:B------:R-:W5:Y:S08]  /*112a0*/  MUFU.TANH R69, R69 ;  /* 0x0000004500457308 */ /* 0x000f700000002400 */
[----:B------:R0:W-:Y:S08]  /*112b0*/  MUFU.TANH R83, R80 ;  /* 0x0000005000537308 */ /* 0x0001f00000002400 */
[----:B------:R-:W5:Y:S01]  /*112c0*/  MUFU.TANH R70, R70 ;  /* 0x0000004600467308 */ /* 0x000f620000002400 */
[----:B0-----:R-:W-:-:S07]  /*112d0*/  FMUL.FTZ R80, R2, R26 ;  /* 0x0000001a02507220 */ /* 0x001fce0000410000 */
[----:B------:R0:W-:Y:S08]  /*112e0*/  MUFU.TANH R85, R80 ;  /* 0x0000005000557308 */ /* 0x0001f00000002400 */
[----:B------:R-:W-:Y:S01]  /*112f0*/  MUFU.TANH R3, R3 ;  /* 0x0000000300037308 */ /* 0x000fe20000002400 */
[----:B0-----:R-:W-:-:S07]  /*11300*/  FMUL.FTZ R80, R2, R30 ;  /* 0x0000001e02507220 */ /* 0x001fce0000410000 */
[----:B------:R-:W-:Y:S08]  /*11310*/  MUFU.TANH R100, R80 ;  /* 0x0000005000647308 */ /* 0x000ff00000002400 */
[----:B------:R-:W-:Y:S01]  /*11320*/  MUFU.TANH R13, R13 ;  /* 0x0000000d000d7308 */ /* 0x000fe20000002400 */
[----:B--2---:R-:W-:-:S07]  /*11330*/  LOP3.LUT R104, R104, 0xfffffffe, RZ, 0xc0, !PT ;  /* 0xfffffffe68687812 */ /* 0x004fce00078ec0ff */
[----:B------:R-:W-:Y:S01]  /*11340*/  MUFU.TANH R14, R14 ;  /* 0x0000000e000e7308 */ /* 0x000fe20000002400 */
[----:B------:R-:W-:-:S05]  /*11350*/  @P4 LOP3.LUT R104, R104, 0x1, RZ, 0xfc, !PT ;  /* 0x0000000168684812 */ /* 0x000fca00078efcff */
[----:B------:R0:W-:Y:S02]  /*11360*/  STL [R1], R104 ;  /* 0x0000006801007387 */ /* 0x0001e40000100800 */
[----:B------:R-:W-:Y:S08]  /*11370*/  MUFU.TANH R15, R15 ;  /* 0x0000000f000f7308 */ /* 0x000ff00000002400 */
[----:B------:R-:W-:Y:S08]  /*11380*/  MUFU.TANH R20, R20 ;  /* 0x0000001400147308 */ /* 0x000ff00000002400 */
[----:B0-----:R0:W2:Y:S08]  /*11390*/  MUFU.TANH R104, R71 ;  /* 0x0000004700687308 */ /* 0x0010b00000002400 */
[----:B------:R-:W-:Y:S01]  /*113a0*/  MUFU.TANH R21, R21 ;  /* 0x0000001500157308 */ /* 0x000fe20000002400 */
[----:B0-----:R-:W-:Y:S01]  /*113b0*/  FMUL.FTZ R71, R2, R55 ;  /* 0x0000003702477220 */ /* 0x001fe20000410000 */
[----:B------:R-:W-:-:S02]  /*113c0*/  FSEL R55, R98, -INF , P2 ;  /* 0xff80000062377808 */ /* 0x000fc40001000000 */
[----:B------:R-:W-:Y:S02]  /*113d0*/  ISETP.GT.AND P2, PT, R86, 0x50, PT ;  /* 0x000000505600780c */ /* 0x000fe40003f44270 */
[----:B------:R-:W-:Y:S02]  /*113e0*/  FMNMX.FTZ R81, R55, R82, !PT ;  /* 0x0000005237517209 */ /* 0x000fe40007810000 */
[----:B------:R-:W-:Y:S01]  /*113f0*/  FSEL R26, R65, -INF , P2 ;  /* 0xff800000411a7808 */ /* 0x000fe20001000000 */
[----:B------:R0:W2:Y:S01]  /*11400*/  MUFU.TANH R84, R71 ;  /* 0x0000004700547308 */ /* 0x0000a20000002400 */
[----:B------:R-:W-:Y:S02]  /*11410*/  FMNMX.FTZ R81, R54, R81, !PT ;  /* 0x0000005136517209 */ /* 0x000fe40007810000 */
[----:B----4-:R-:W-:Y:S02]  /*11420*/  FSEL R65, R66, -INF , P1 ;  /* 0xff80000042417808 */ /* 0x010fe40000800000 */
[----:B------:R-:W-:-:S02]  /*11430*/  ISETP.GT.AND P2, PT, R86, 0x58, PT ;  /* 0x000000585600780c */ /* 0x000fc40003f44270 */
[----:B------:R-:W-:Y:S01]  /*11440*/  FMNMX.FTZ R66, R26, R81, !PT ;  /* 0x000000511a427209 */ /* 0x000fe20007810000 */
[----:B------:R-:W-:Y:S01]  /*11450*/  MUFU.TANH R88, R88 ;  /* 0x0000005800587308 */ /* 0x000fe20000002400 */
[----:B0-----:R-:W-:Y:S01]  /*11460*/  FMUL.FTZ R71, R2, R27 ;  /* 0x0000001b02477220 */ /* 0x001fe20000410000 */
[C---:B------:R-:W-:Y:S02]  /*11470*/  ISETP.GT.AND P1, PT, R86.reuse, 0x59, PT ;  /* 0x000000595600780c */ /* 0x040fe40003f24270 */
[----:B-1----:R-:W-:Y:S02]  /*11480*/  FSEL R27, R67, -INF , P2 ;  /* 0xff800000431b7808 */ /* 0x002fe40001000000 */
[----:B------:R-:W-:Y:S02]  /*11490*/  FMNMX.FTZ R82, R65, R66, !PT ;  /* 0x0000004241527209 */ /* 0x000fe40007810000 */
[----:B------:R-:W-:Y:S01]  /*114a0*/  ISETP.GT.AND P2, PT, R86, 0x60, PT ;  /* 0x000000605600780c */ /* 0x000fe20003f44270 */
[----:B------:R0:W1:Y:S01]  /*114b0*/  MUFU.TANH R98, R71 ;  /* 0x0000004700627308 */ /* 0x0000620000002400 */
[----:B---3--:R-:W-:-:S02]  /*114c0*/  FSEL R66, R68, -INF , P1 ;  /* 0xff80000044427808 */ /* 0x008fc40000800000 */
[----:B------:R-:W-:Y:S02]  /*114d0*/  FMNMX.FTZ R67, R27, R82, !PT ;  /* 0x000000521b437209 */ /* 0x000fe40007810000 */
[----:B-----5:R-:W-:Y:S02]  /*114e0*/  FSEL R30, R69, -INF , P2 ;  /* 0xff800000451e7808 */ /* 0x020fe40001000000 */
[----:B------:R-:W-:Y:S01]  /*114f0*/  ISETP.GT.AND P1, PT, R86, 0x61, PT ;  /* 0x000000615600780c */ /* 0x000fe20003f24270 */
[----:B------:R-:W-:Y:S01]  /*11500*/  MUFU.TANH R89, R89 ;  /* 0x0000005900597308 */ /* 0x000fe20000002400 */
[----:B------:R-:W-:Y:S01]  /*11510*/  FMNMX.FTZ R69, R66, R67, !PT ;  /* 0x0000004342457209 */ /* 0x000fe20007810000 */
[----:B0-----:R-:W-:Y:S01]  /*11520*/  FMUL.FTZ R71, R2, R34 ;  /* 0x0000002202477220 */ /* 0x001fe20000410000 */
[----:B------:R-:W-:Y:S02]  /*11530*/  ISETP.GT.AND P2, PT, R86, 0x68, PT ;  /* 0x000000685600780c */ /* 0x000fe40003f44270 */
[----:B------:R-:W-:Y:S01]  /*11540*/  FSEL R67, R70, -INF , P1 ;  /* 0xff80000046437808 */ /* 0x000fe20000800000 */
[----:B------:R-:W-:Y:S01]  /*11550*/  FMUL.FTZ R70, R2, R31 ;  /* 0x0000001f02467220 */ /* 0x000fe20000410000 */
[----:B------:R-:W-:Y:S01]  /*11560*/  FMNMX.FTZ R82, R30, R69, !PT ;  /* 0x000000451e527209 */ /* 0x000fe20007810000 */
[----:B------:R-:W-:Y:S01]  /*11570*/  MUFU.TANH R72, R72 ;  /* 0x0000004800487308 */ /* 0x000fe20000002400 */
[----:B------:R-:W-:-:S02]  /*11580*/  ISETP.GT.AND P1, PT, R86, 0x69, PT ;  /* 0x000000695600780c */ /* 0x000fc40003f24270 */
[----:B------:R-:W-:Y:S02]  /*11590*/  FSEL R68, R90, -INF , P2 ;  /* 0xff8000005a447808 */ /* 0x000fe40001000000 */
[----:B------:R-:W-:Y:S02]  /*115a0*/  FMNMX.FTZ R69, R67, R82, !PT ;  /* 0x0000005243457209 */ /* 0x000fe40007810000 */
[----:B------:R-:W-:Y:S01]  /*115b0*/  ISETP.GT.AND P2, PT, R86, 0x70, PT ;  /* 0x000000705600780c */ /* 0x000fe20003f44270 */
[----:B------:R0:W3:Y:S01]  /*115c0*/  MUFU.TANH R90, R70 ;  /* 0x00000046005a7308 */ /* 0x0000e20000002400 */
[----:B------:R-:W-:Y:S02]  /*115d0*/  FSEL R31, R102, -INF , P1 ;  /* 0xff800000661f7808 */ /* 0x000fe40000800000 */
[----:B------:R-:W-:Y:S02]  /*115e0*/  FMNMX.FTZ R80, R68, R69, !PT ;  /* 0x0000004544507209 */ /* 0x000fe40007810000 */
[----:B------:R-:W-:-:S02]  /*115f0*/  ISETP.GT.AND P1, PT, R86, 0x71, PT ;  /* 0x000000715600780c */ /* 0x000fc40003f24270 */
[----:B------:R-:W-:Y:S01]  /*11600*/  FSEL R34, R96, -INF , P2 ;  /* 0xff80000060227808 */ /* 0x000fe20001000000 */
[----:B------:R-:W-:Y:S01]  /*11610*/  MUFU.TANH R73, R73 ;  /* 0x0000004900497308 */ /* 0x000fe20000002400 */
[----:B------:R-:W-:Y:S01]  /*11620*/  FMNMX.FTZ R81, R31, R80, !PT ;  /* 0x000000501f517209 */ /* 0x000fe20007810000 */
[----:B------:R-:W-:Y:S01]  /*11630*/  FMUL.FTZ R80, R2, R35 ;  /* 0x0000002302507220 */ /* 0x000fe20000410000 */
[----:B------:R-:W-:Y:S02]  /*11640*/  ISETP.GT.AND P2, PT, R86, 0x78, PT ;  /* 0x000000785600780c */ /* 0x000fe40003f44270 */
[----:B--2---:R-:W-:Y:S02]  /*11650*/  FSEL R69, R104, -INF , P1 ;  /* 0xff80000068457808 */ /* 0x004fe40000800000 */
[----:B------:R-:W-:Y:S01]  /*11660*/  FMNMX.FTZ R82, R34, R81, !PT ;  /* 0x0000005122527209 */ /* 0x000fe20007810000 */
[----:B------:R2:W4:Y:S01]  /*11670*/  MUFU.TANH R96, R71 ;  /* 0x0000004700607308 */ /* 0x0005220000002400 */
[----:B------:R-:W-:-:S02]  /*11680*/  ISETP.GT.AND P1, PT, R86, 0x79, PT ;  /* 0x000000795600780c */ /* 0x000fc40003f24270 */
[----:B0-----:R-:W-:Y:S01]  /*11690*/  FSEL R70, R83, -INF , P2 ;  /* 0xff80000053467808 */ /* 0x001fe20001000000 */
[C---:B------:R-:W-:Y:S01]  /*116a0*/  FMUL.FTZ R83, R2.reuse, R39 ;  /* 0x0000002702537220 */ /* 0x040fe20000410000 */
[----:B------:R-:W-:Y:S01]  /*116b0*/  FMNMX.FTZ R81, R69, R82, !PT ;  /* 0x0000005245517209 */ /* 0x000fe20007810000 */
[----:B------:R-:W-:Y:S01]  /*116c0*/  FMUL.FTZ R82, R2, R38 ;  /* 0x0000002602527220 */ /* 0x000fe20000410000 */
[----:B------:R-:W-:Y:S01]  /*116d0*/  FSEL R35, R84, -INF , P1 ;  /* 0xff80000054237808 */ /* 0x000fe20000800000 */
[----:B------:R0:W5:Y:S01]  /*116e0*/  MUFU.TANH R102, R80 ;  /* 0x0000005000667308 */ /* 0x0001620000002400 */
[----:B------:R-:W-:Y:S02]  /*116f0*/  ISETP.GT.AND P2, PT, R86, 0x80, PT ;  /* 0x000000805600780c */ /* 0x000fe40003f44270 */
[----:B------:R-:W-:Y:S02]  /*11700*/  FMNMX.FTZ R84, R70, R81, !PT ;  /* 0x0000005146547209 */ /* 0x000fe40007810000 */
[----:B------:R-:W-:-:S02]  /*11710*/  ISETP.GT.AND P1, PT, R86, 0x81, PT ;  /* 0x000000815600780c */ /* 0x000fc40003f24270 */
[----:B--2---:R-:W-:Y:S01]  /*11720*/  FSEL R71, R85, -INF , P2 ;  /* 0xff80000055477808 */ /* 0x004fe20001000000 */
[----:B------:R-:W-:Y:S01]  /*11730*/  MUFU.TANH R74, R74 ;  /* 0x0000004a004a7308 */ /* 0x000fe20000002400 */
[----:B------:R-:W-:Y:S02]  /*11740*/  FMNMX.FTZ R84, R35, R84, !PT ;  /* 0x0000005423547209 */ /* 0x000fe40007810000 */
[----:B------:R-:W-:Y:S02]  /*11750*/  ISETP.GT.AND P2, PT, R86, 0x88, PT ;  /* 0x000000885600780c */ /* 0x000fe40003f44270 */
[----:B-1----:R-:W-:Y:S02]  /*11760*/  FSEL R38, R98, -INF , P1 ;  /* 0xff80000062267808 */ /* 0x002fe40000800000 */
[----:B------:R-:W-:Y:S01]  /*11770*/  FMNMX.FTZ R81, R71, R84, !PT ;  /* 0x0000005447517209 */ /* 0x000fe20007810000 */
[----:B------:R1:W2:Y:S01]  /*11780*/  MUFU.TANH R85, R82 ;  /* 0x0000005200557308 */ /* 0x0002a20000002400 */
[----:B------:R-:W-:-:S02]  /*11790*/  ISETP.GT.AND P1, PT, R86, 0x89, PT ;  /* 0x000000895600780c */ /* 0x000fc40003f24270 */
[----:B0-----:R-:W-:Y:S02]  /*117a0*/  FSEL R80, R100, -INF , P2 ;  /* 0xff80000064507808 */ /* 0x001fe40001000000 */
[----:B------:R-:W-:Y:S02]  /*117b0*/  FMNMX.FTZ R39, R38, R81, !PT ;  /* 0x0000005126277209 */ /* 0x000fe40007810000 */
[----:B------:R-:W-:Y:S01]  /*117c0*/  ISETP.GT.AND P2, PT, R86, 0x90, PT ;  /* 0x000000905600780c */ /* 0x000fe20003f44270 */
[----:B------:R0:W2:Y:S01]  /*117d0*/  MUFU.TANH R98, R83 ;  /* 0x0000005300627308 */ /* 0x0000a20000002400 */
[----:B---3--:R-:W-:Y:S01]  /*117e0*/  FSEL R81, R90, -INF , P1 ;  /* 0xff8000005a517808 */ /* 0x008fe20000800000 */
[----:B-1----:R-:W-:Y:S01]  /*117f0*/  FMUL.FTZ R82, R2, R44 ;  /* 0x0000002c02527220 */ /* 0x002fe20000410000 */
[----:B------:R-:W-:Y:S02]  /*11800*/  FMNMX.FTZ R84, R80, R39, !PT ;  /* 0x0000002750547209 */ /* 0x000fe40007810000 */
[----:B------:R-:W-:-:S02]  /*11810*/  ISETP.GT.AND P1, PT, R86, 0x91, PT ;  /* 0x000000915600780c */ /* 0x000fc40003f24270 */
[----:B----4-:R-:W-:Y:S01]  /*11820*/  FSEL R39, R96, -INF , P2 ;  /* 0xff80000060277808 */ /* 0x010fe20001000000 */
[----:B------:R-:W1:Y:S01]  /*11830*/  MUFU.TANH R75, R75 ;  /* 0x0000004b004b7308 */ /* 0x000e620000002400 */
[----:B------:R-:W-:Y:S02]  /*11840*/  FMNMX.FTZ R84, R81, R84, !PT ;  /* 0x0000005451547209 */ /* 0x000fe40007810000 */
[----:B------:R-:W-:Y:S02]  /*11850*/  ISETP.GT.AND P2, PT, R86, 0x98, PT ;  /* 0x000000985600780c */ /* 0x000fe40003f44270 */
[----:B-----5:R-:W-:Y:S02]  /*11860*/  FSEL R44, R102, -INF , P1 ;  /* 0xff800000662c7808 */ /* 0x020fe40000800000 */
[----:B0-----:R-:W-:Y:S01]  /*11870*/  FMNMX.FTZ R83, R39, R84, !PT ;  /* 0x0000005427537209 */ /* 0x001fe20007810000 */
[----:B------:R-:W-:Y:S01]  /*11880*/  FMUL.FTZ R84, R2, R45 ;  /* 0x0000002d02547220 */ /* 0x000fe20000410000 */
[----:B------:R-:W-:Y:S01]  /*11890*/  ISETP.GT.AND P1, PT, R86, 0x99, PT ;  /* 0x000000995600780c */ /* 0x000fe20003f24270 */
[----:B------:R-:W0:Y:S01]  /*118a0*/  MUFU.TANH R76, R76 ;  /* 0x0000004c004c7308 */ /* 0x000e220000002400 */
[----:B--2---:R-:W-:-:S02]  /*118b0*/  FSEL R45, R85, -INF , P2 ;  /* 0xff800000552d7808 */ /* 0x004fc40001000000 */
[----:B------:R-:W-:Y:S02]  /*118c0*/  FMNMX.FTZ R86, R44, R83, !PT ;  /* 0x000000532c567209 */ /* 0x000fe40007810000 */
[----:B------:R-:W-:Y:S02]  /*118d0*/  FSEL R83, R98, -INF , P1 ;  /* 0xff80000062537808 */ /* 0x000fe40000800000 */
[----:B------:R-:W-:Y:S01]  /*118e0*/  FMNMX.FTZ R86, R45, R86, !PT ;  /* 0x000000562d567209 */ /* 0x000fe20007810000 */
[----:B------:R-:W2:Y:S01]  /*118f0*/  MUFU.TANH R77, R77 ;  /* 0x0000004d004d7308 */ /* 0x000ea20000002400 */
[----:B------:R-:W-:Y:S02]  /*11900*/  ISETP.GT.AND P2, PT, R99, 0x1, PT ;  /* 0x000000016300780c */ /* 0x000fe40003f44270 */
[----:B------:R-:W-:Y:S02]  /*11910*/  FMNMX.FTZ R86, R83, R86, !PT ;  /* 0x0000005653567209 */ /* 0x000fe40007810000 */
[----:B------:R-:W-:-:S02]  /*11920*/  FSEL R94, R13, -INF , P2 ;  /* 0xff8000000d5e7808 */ /* 0x000fc40001000000 */
[----:B------:R-:W-:Y:S01]  /*11930*/  FSEL R13, R14, -INF , P3 ;  /* 0xff8000000e0d7808 */ /* 0x000fe20001800000 */
[----:B------:R-:W3:Y:S01]  /*11940*/  SHFL.BFLY PT, R85, R86, 0x2, 0x1f ;  /* 0x0c401f0056557f89 */ /* 0x000ee200000e0000 */
[----:B------:R-:W-:Y:S01]  /*11950*/  ISETP.GT.AND P2, PT, R99, 0x10, PT ;  /* 0x000000106300780c */ /* 0x000fe20003f44270 */
[----:B------:R-:W4:Y:S08]  /*11960*/  MUFU.TANH R78, R78 ;  /* 0x0000004e004e7308 */ /* 0x000f300000002400 */
[----:B------:R-:W5:Y:S08]  /*11970*/  MUFU.TANH R79, R79 ;  /* 0x0000004f004f7308 */ /* 0x000f700000002400 */
[----:B------:R-:W5:Y:S01]  /*11980*/  MUFU.TANH R56, R56 ;  /* 0x0000003800387308 */ /* 0x000f620000002400 */
[----:B---3--:R-:W-:-:S07]  /*11990*/  FMNMX.FTZ R85, R86, R85, !PT ;  /* 0x0000005556557209 */ /* 0x008fce0007810000 */
[----:B------:R-:W3:Y:S01]  /*119a0*/  MUFU.TANH R57, R57 ;  /* 0x0000003900397308 */ /* 0x000ee20000002400 */
[----:B------:R-:W1:Y:S07]  /*119b0*/  SHFL.BFLY PT, R104, R85, 0x1, 0x1f ;  /* 0x0c201f0055687f89 */ /* 0x000e6e00000e0000 */
[----:B------:R-:W3:Y:S08]  /*119c0*/  MUFU.TANH R58, R58 ;  /* 0x0000003a003a7308 */ /* 0x000ef00000002400 */
[----:B------:R-:W3:Y:S08]  /*119d0*/  MUFU.TANH R59, R59 ;  /* 0x0000003b003b7308 */ /* 0x000ef00000002400 */
[----:B------:R-:W3:Y:S01]  /*119e0*/  MUFU.TANH R60, R60 ;  /* 0x0000003c003c7308 */ /* 0x000ee20000002400 */
[----:B-1----:R-:W-:Y:S01]  /*119f0*/  FMNMX.FTZ R104, R85, R104, !PT ;  /* 0x0000006855687209 */ /* 0x002fe20007810000 */
[----:B------:R-:W-:-:S03]  /*11a00*/  FMUL.FTZ R85, R2, R36 ;  /* 0x0000002402557220 */ /* 0x000fc60000410000 */
[C---:B------:R-:W-:Y:S01]  /*11a10*/  FSETP.NEU.FTZ.AND P1, PT, R104.reuse, -INF , PT ;  /* 0xff8000006800780b */ /* 0x040fe20003f3d000 */
[----:B------:R-:W-:-:S02]  /*11a20*/  FFMA.FTZ R36, R104, R113, -8 ;  /* 0xc100000068247423 */ /* 0x000fc40000010071 */
[----:B------:R-:W1:Y:S03]  /*11a30*/  MUFU.TANH R61, R61 ;  /* 0x0000003d003d7308 */ /* 0x000e660000002400 */
[----:B------:R-:W-:Y:S02]  /*11a40*/  FSEL R36, R36, RZ, P1 ;  /* 0x000000ff24247208 */ /* 0x000fe40000800000 */
[----:B------:R-:W-:-:S03]  /*11a50*/  ISETP.GT.AND P1, PT, R99, RZ, PT ;  /* 0x000000ff6300720c */ /* 0x000fc60003f24270 */
[----:B------:R-:W1:Y:S01]  /*11a60*/  MUFU.TANH R62, R62 ;  /* 0x0000003e003e7308 */ /* 0x000e620000002400 */
[----:B------:R-:W-:-:S01]  /*11a70*/  FFMA.FTZ R96, R95, UR60, -R36 ;  /* 0x0000003c5f607c23 */ /* 0x000fc20008010824 */
[----:B------:R-:W-:Y:S01]  /*11a80*/  FSEL R3, R3, -INF , P1 ;  /* 0xff80000003037808 */ /* 0x000fe20000800000 */
[----:B------:R-:W-:-:S01]  /*11a90*/  FFMA.FTZ R90, R107, UR60, -R36 ;  /* 0x0000003c6b5a7c23 */ /* 0x000fc20008010824 */
[----:B------:R-:W-:Y:S01]  /*11aa0*/  ISETP.GT.AND P1, PT, R99, 0x9, PT ;  /* 0x000000096300780c */ /* 0x000fe20003f24270 */
[----:B------:R-:W-:-:S01]  /*11ab0*/  FFMA.FTZ R100, R105, UR60, -R36 ;  /* 0x0000003c69647c23 */ /* 0x000fc20008010824 */
[----:B------:R-:W-:Y:S01]  /*11ac0*/  FMNMX.FTZ R14, R3, R94, !PT ;  /* 0x0000005e030e7209 */ /* 0x000fe20007810000 */
[----:B------:R-:W-:-:S01]  /*11ad0*/  FFMA.FTZ R102, R101, UR60, -R36 ;  /* 0x0000003c65667c23 */ /* 0x000fc20008010824 */
[----:B------:R-:W-:Y:S01]  /*11ae0*/  FSEL R15, R15, -INF , P1 ;  /* 0xff8000000f0f7808 */ /* 0x000fe20000800000 */
[----:B------:R-:W1:Y:S01]  /*11af0*/  MUFU.TANH R63, R63 ;  /* 0x0000003f003f7308 */ /* 0x000e620000002400 */
[----:B------:R-:W-:Y:S01]  /*11b00*/  FMNMX.FTZ R14, R13, R14, !PT ;  /* 0x0000000e0d0e7209 */ /* 0x000fe20007810000 */
[--C-:B------:R-:W-:Y:S01]  /*11b10*/  FFMA.FTZ R64, R64, UR60, -R36.reuse ;  /* 0x0000003c40407c23 */ /* 0x100fe20008010824 */
[----:B------:R-:W-:Y:S01]  /*11b20*/  ISETP.GT.AND P1, PT, R99, 0x11, PT ;  /* 0x000000116300780c */ /* 0x000fe20003f24270 */
[--C-:B------:R-:W-:Y:S01]  /*11b30*/  FFMA.FTZ R86, R87, UR60, -R36.reuse ;  /* 0x0000003c57567c23 */ /* 0x100fe20008010824 */
[----:B------:R-:W-:Y:S01]  /*11b40*/  FSEL R95, R20, -INF , P2 ;  /* 0xff800000145f7808 */ /* 0x000fe20001000000 */
[--C-:B------:R-:W-:Y:S01]  /*11b50*/  FFMA.FTZ R87, R91, UR60, -R36.reuse ;  /* 0x0000003c5b577c23 */ /* 0x100fe20008010824 */
[----:B------:R-:W-:Y:S01]  /*11b60*/  FMNMX.FTZ R14, R15, R14, !PT ;  /* 0x0000000e0f0e7209 */ /* 0x000fe20007810000 */
[----:B------:R0:W-:Y:S01]  /*11b70*/  MUFU.EX2 R20, R96 ;  /* 0x0000006000147308 */ /* 0x0001e20000000800 */
[----:B------:R-:W-:Y:S01]  /*11b80*/  ISETP.GT.AND P2, PT, R99, 0x18, PT ;  /* 0x000000186300780c */ /* 0x000fe20003f44270 */
[--C-:B------:R-:W-:Y:S01]  /*11b90*/  FFMA.FTZ R91, R109, UR60, -R36.reuse ;  /* 0x0000003c6d5b7c23 */ /* 0x100fe20008010824 */
[----:B------:R-:W-:Y:S01]  /*11ba0*/  FSEL R21, R21, -INF , P1 ;  /* 0xff80000015157808 */ /* 0x000fe20000800000 */
[--C-:B------:R-:W-:Y:S01]  /*11bb0*/  FFMA.FTZ R111, R111, UR60, -R36.reuse ;  /* 0x0000003c6f6f7c23 */ /* 0x100fe20008010824 */
[----:B------:R-:W-:Y:S01]  /*11bc0*/  FMNMX.FTZ R14, R95, R14, !PT ;  /* 0x0000000e5f0e7209 */ /* 0x000fe20007810000 */
[--C-:B------:R-:W-:Y:S01]  /*11bd0*/  FFMA.FTZ R93, R93, UR60, -R36.reuse ;  /* 0x0000003c5d5d7c23 */ /* 0x100fe20008010824 */
[----:B------:R-:W-:Y:S01]  /*11be0*/  ISETP.GT.AND P1, PT, R99, 0x19, PT ;  /* 0x000000196300780c */ /* 0x000fe20003f24270 */
[----:B------:R-:W1:Y:S01]  /*11bf0*/  MUFU.TANH R40, R40 ;  /* 0x0000002800287308 */ /* 0x000e620000002400 */
[----:B------:R-:W-:Y:S01]  /*11c00*/  FSEL R88, R88, -INF , P2 ;  /* 0xff80000058587808 */ /* 0x000fe20001000000 */
[--C-:B------:R-:W-:Y:S01]  /*11c10*/  FFMA.FTZ R97, R97, UR60, -R36.reuse ;  /* 0x0000003c61617c23 */ /* 0x100fe20008010824 */
[----:B------:R-:W-:Y:S01]  /*11c20*/  FMNMX.FTZ R107, R21, R14, !PT ;  /* 0x0000000e156b7209 */ /* 0x000fe20007810000 */
[--C-:B------:R-:W-:Y:S01]  /*11c30*/  FFMA.FTZ R26, R26, UR60, -R36.reuse ;  /* 0x0000003c1a1a7c23 */ /* 0x100fe20008010824 */
[----:B------:R-:W-:Y:S01]  /*11c40*/  ISETP.GT.AND P2, PT, R99, 0x20, PT ;  /* 0x000000206300780c */ /* 0x000fe20003f44270 */
[--C-:B------:R-:W-:Y:S01]  /*11c50*/  FFMA.FTZ R42, R42, UR60, -R36.reuse ;  /* 0x0000003c2a2a7c23 */ /* 0x100fe20008010824 */
[----:B------:R-:W-:Y:S01]  /*11c60*/  FSEL R89, R89, -INF , P1 ;  /* 0xff80000059597808 */ /* 0x000fe20000800000 */
        /* <DEDUP_REMOVED lines=26> */
[----:B------:R-:W-:Y:S01]  /*11e10*/  FFMA.FTZ R105, R43, UR60, -R36 ;  /* 0x0000003c2b697c23 */ /* 0x000fe20008010824 */
[----:B------:R-:W-:-:S02]  /*11e20*/  ISETP.GT.AND P1, PT, R99, 0x31, PT ;  /* 0x000000316300780c */ /* 0x000fc40003f24270 */
[----:B0-----:R-:W-:Y:S02]  /*11e30*/  FSEL R100, R76, -INF , P2 ;  /* 0xff8000004c647808 */ /* 0x001fe40001000000 */
[----:B------:R-:W-:Y:S01]  /*11e40*/  FMNMX.FTZ R101, R75, R14, !PT ;  /* 0x0000000e4b657209 */ /* 0x000fe20007810000 */
[----:B------:R0:W-:Y:S01]  /*11e50*/  MUFU.EX2 R76, R102 ;  /* 0x00000066004c7308 */ /* 0x0001e20000000800 */
[----:B------:R-:W-:Y:S02]  /*11e60*/  ISETP.GT.AND P2, PT, R99, 0x38, PT ;  /* 0x000000386300780c */ /* 0x000fe40003f44270 */
[----:B--2---:R-:W-:Y:S02]  /*11e70*/  FSEL R77, R77, -INF , P1 ;  /* 0xff8000004d4d7808 */ /* 0x004fe40000800000 */
[----:B------:R-:W-:Y:S02]  /*11e80*/  FMNMX.FTZ R14, R100, R101, !PT ;  /* 0x00000065640e7209 */ /* 0x000fe40007810000 */
[----:B------:R-:W-:Y:S01]  /*11e90*/  ISETP.GT.AND P1, PT, R99, 0x39, PT ;  /* 0x000000396300780c */ /* 0x000fe20003f24270 */
[----:B------:R-:W2:Y:S01]  /*11ea0*/  MUFU.TANH R48, R48 ;  /* 0x0000003000307308 */ /* 0x000ea20000002400 */
[----:B----4-:R-:W-:Y:S01]  /*11eb0*/  FSEL R78, R78, -INF , P2 ;  /* 0xff8000004e4e7808 */ /* 0x010fe20001000000 */
[----:B0-----:R-:W-:Y:S01]  /*11ec0*/  FFMA.FTZ R102, R50, UR60, -R36 ;  /* 0x0000003c32667c23 */ /* 0x001fe20008010824 */
[----:B------:R-:W-:-:S02]  /*11ed0*/  FMNMX.FTZ R43, R77, R14, !PT ;  /* 0x0000000e4d2b7209 */ /* 0x000fc40007810000 */
[----:B------:R-:W-:Y:S02]  /*11ee0*/  ISETP.GT.AND P2, PT, R99, 0x40, PT ;  /* 0x000000406300780c */ /* 0x000fe40003f44270 */
[----:B-----5:R-:W-:Y:S01]  /*11ef0*/  FSEL R79, R79, -INF , P1 ;  /* 0xff8000004f4f7808 */ /* 0x020fe20000800000 */
[----:B------:R-:W0:Y:S01]  /*11f00*/  MUFU.TANH R49, R49 ;  /* 0x0000003100317308 */ /* 0x000e220000002400 */
[----:B------:R-:W-:Y:S02]  /*11f10*/  FMNMX.FTZ R14, R78, R43, !PT ;  /* 0x0000002b4e0e7209 */ /* 0x000fe40007810000 */
[----:B------:R-:W-:Y:S02]  /*11f20*/  ISETP.GT.AND P1, PT, R99, 0x41, PT ;  /* 0x000000416300780c */ /* 0x000fe40003f24270 */
[----:B------:R-:W-:Y:S02]  /*11f30*/  FSEL R56, R56, -INF , P2 ;  /* 0xff80000038387808 */ /* 0x000fe40001000000 */
[----:B------:R-:W-:Y:S01]  /*11f40*/  FMNMX.FTZ R103, R79, R14, !PT ;  /* 0x0000000e4f677209 */ /* 0x000fe20007810000 */
[----:B------:R4:W-:Y:S01]  /*11f50*/  MUFU.EX2 R43, R64 ;  /* 0x00000040002b7308 */ /* 0x0009e20000000800 */
[----:B------:R-:W-:-:S02]  /*11f60*/  ISETP.GT.AND P2, PT, R99, 0x48, PT ;  /* 0x000000486300780c */ /* 0x000fc40003f44270 */
[----:B---3--:R-:W-:Y:S02]  /*11f70*/  FSEL R57, R57, -INF , P1 ;  /* 0xff80000039397808 */ /* 0x008fe40000800000 */
[----:B------:R-:W-:Y:S02]  /*11f80*/  FMNMX.FTZ R14, R56, R103, !PT ;  /* 0x00000067380e7209 */ /* 0x000fe40007810000 */
[----:B------:R-:W-:Y:S01]  /*11f90*/  ISETP.GT.AND P1, PT, R99, 0x49, PT ;  /* 0x000000496300780c */ /* 0x000fe20003f24270 */
[----:B------:R-:W3:Y:S01]  /*11fa0*/  MUFU.TANH R52, R52 ;  /* 0x0000003400347308 */ /* 0x000ee20000002400 */
[----:B------:R-:W-:Y:S02]  /*11fb0*/  FSEL R58, R58, -INF , P2 ;  /* 0xff8000003a3a7808 */ /* 0x000fe40001000000 */
[----:B------:R-:W-:Y:S02]  /*11fc0*/  FMNMX.FTZ R103, R57, R14, !PT ;  /* 0x0000000e39677209 */ /* 0x000fe40007810000 */
[----:B------:R-:W-:-:S02]  /*11fd0*/  ISETP.GT.AND P2, PT, R99, 0x50, PT ;  /* 0x000000506300780c */ /* 0x000fc40003f44270 */
        /* <DEDUP_REMOVED lines=11> */
[----:B------:R-:W1:Y:S01]  /*12090*/  MUFU.TANH R25, R25 ;  /* 0x0000001900197308 */ /* 0x000e620000002400 */
[----:B------:R-:W-:Y:S02]  /*120a0*/  FSEL R62, R62, -INF , P2 ;  /* 0xff8000003e3e7808 */ /* 0x000fe40001000000 */
[----:B------:R-:W-:Y:S02]  /*120b0*/  FMNMX.FTZ R103, R61, R14, !PT ;  /* 0x0000000e3d677209 */ /* 0x000fe40007810000 */
[----:B------:R-:W-:-:S02]  /*120c0*/  ISETP.GT.AND P2, PT, R99, 0x60, PT ;  /* 0x000000606300780c */ /* 0x000fc40003f44270 */
[----:B------:R-:W-:Y:S01]  /*120d0*/  FSEL R63, R63, -INF , P1 ;  /* 0xff8000003f3f7808 */ /* 0x000fe20000800000 */
[----:B------:R-:W1:Y:S01]  /*120e0*/  MUFU.TANH R28, R28 ;  /* 0x0000001c001c7308 */ /* 0x000e620000002400 */
[----:B------:R-:W-:Y:S02]  /*120f0*/  FMNMX.FTZ R14, R62, R103, !PT ;  /* 0x000000673e0e7209 */ /* 0x000fe40007810000 */
[----:B------:R-:W-:Y:S02]  /*12100*/  ISETP.GT.AND P1, PT, R99, 0x61, PT ;  /* 0x000000616300780c */ /* 0x000fe40003f24270 */
[----:B------:R-:W-:Y:S02]  /*12110*/  FSEL R50, R40, -INF , P2 ;  /* 0xff80000028327808 */ /* 0x000fe40001000000 */
[----:B------:R-:W-:Y:S01]  /*12120*/  FMNMX.FTZ R103, R63, R14, !PT ;  /* 0x0000000e3f677209 */ /* 0x000fe20007810000 */
[----:B------:R2:W-:Y:S01]  /*12130*/  MUFU.EX2 R40, R102 ;  /* 0x0000006600287308 */ /* 0x0005e20000000800 */
[----:B------:R-:W-:-:S02]  /*12140*/  ISETP.GT.AND P2, PT, R99, 0x68, PT ;  /* 0x000000686300780c */ /* 0x000fc40003f44270 */
[----:B----4-:R-:W-:Y:S01]  /*12150*/  FSEL R64, R41, -INF , P1 ;  /* 0xff80000029407808 */ /* 0x010fe20000800000 */
[----:B------:R-:W-:-:S01]  /*12160*/  FFMA.FTZ R41, R51, UR60, -R36 ;  /* 0x0000003c33297c23 */ /* 0x000fc20008010824 */
[----:B------:R-:W-:Y:S02]  /*12170*/  FMNMX.FTZ R103, R50, R103, !PT ;  /* 0x0000006732677209 */ /* 0x000fe40007810000 */
[----:B------:R-:W-:Y:S01]  /*12180*/  ISETP.GT.AND P1, PT, R99, 0x69, PT ;  /* 0x000000696300780c */ /* 0x000fe20003f24270 */
[----:B------:R-:W4:Y:S01]  /*12190*/  MUFU.TANH R29, R29 ;  /* 0x0000001d001d7308 */ /* 0x000f220000002400 */
[----:B------:R-:W-:Y:S01]  /*121a0*/  FSEL R82, R82, -INF , P2 ;  /* 0xff80000052527808 */ /* 0x000fe20001000000 */
[----:B--2---:R-:W-:Y:S01]  /*121b0*/  FFMA.FTZ R102, R55, UR60, -R36 ;  /* 0x0000003c37667c23 */ /* 0x004fe20008010824 */
[----:B------:R-:W-:Y:S02]  /*121c0*/  FMNMX.FTZ R103, R64, R103, !PT ;  /* 0x0000006740677209 */ /* 0x000fe40007810000 */
[----:B------:R-:W-:-:S02]  /*121d0*/  ISETP.GT.AND P2, PT, R99, 0x70, PT ;  /* 0x000000706300780c */ /* 0x000fc40003f44270 */
[----:B------:R-:W-:Y:S01]  /*121e0*/  FSEL R84, R84, -INF , P1 ;  /* 0xff80000054547808 */ /* 0x000fe20000800000 */
[----:B------:R-:W2:Y:S01]  /*121f0*/  MUFU.TANH R32, R32 ;  /* 0x0000002000207308 */ /* 0x000ea20000002400 */
[----:B------:R-:W-:Y:S02]  /*12200*/  FMNMX.FTZ R103, R82, R103, !PT ;  /* 0x0000006752677209 */ /* 0x000fe40007810000 */
[C---:B------:R-:W-:Y:S02]  /*12210*/  ISETP.GT.AND P1, PT, R99.reuse, 0x71, PT ;  /* 0x000000716300780c */ /* 0x040fe40003f24270 */
[----:B------:R-:W-:Y:S02]  /*12220*/  FSEL R51, R48, -INF , P2 ;  /* 0xff80000030337808 */ /* 0x000fe40001000000 */
[----:B------:R-:W-:Y:S01]  /*12230*/  FMNMX.FTZ R14, R84, R103, !PT ;  /* 0x00000067540e7209 */ /* 0x000fe20007810000 */
[----:B------:R1:W-:Y:S01]  /*12240*/  MUFU.EX2 R48, R102 ;  /* 0x0000006600307308 */ /* 0x0003e20000000800 */
[----:B------:R-:W-:-:S02]  /*12250*/  ISETP.GT.AND P2, PT, R99, 0x78, PT ;  /* 0x000000786300780c */ /* 0x000fc40003f44270 */
[----:B0-----:R-:W-:Y:S01]  /*12260*/  FSEL R55, R49, -INF , P1 ;  /* 0xff80000031377808 */ /* 0x001fe20000800000 */
[----:B------:R-:W-:-:S01]  /*12270*/  FFMA.FTZ R49, R54, UR60, -R36 ;  /* 0x0000003c36317c23 */ /* 0x000fc20008010824 */
[----:B------:R-:W-:Y:S02]  /*12280*/  FMNMX.FTZ R14, R51, R14, !PT ;  /* 0x0000000e330e7209 */ /* 0x000fe40007810000 */
[----:B------:R-:W-:Y:S01]  /*12290*/  ISETP.GT.AND P1, PT, R99, 0x79, PT ;  /* 0x000000796300780c */ /* 0x000fe20003f24270 */
[----:B------:R-:W0:Y:S01]  /*122a0*/  MUFU.TANH R33, R33 ;  /* 0x0000002100217308 */ /* 0x000e220000002400 */
[----:B---3--:R-:W-:Y:S02]  /*122b0*/  FSEL R52, R52, -INF , P2 ;  /* 0xff80000034347808 */ /* 0x008fe40001000000 */
[----:B------:R-:W-:Y:S02]  /*122c0*/  FMNMX.FTZ R103, R55, R14, !PT ;  /* 0x0000000e37677209 */ /* 0x000fe40007810000 */
[----:B------:R-:W-:-:S02]  /*122d0*/  ISETP.GT.AND P2, PT, R99, 0x80, PT ;  /* 0x000000806300780c */ /* 0x000fc40003f44270 */
[----:B-----5:R-:W-:Y:S01]  /*122e0*/  FSEL R53, R53, -INF , P1 ;  /* 0xff80000035357808 */ /* 0x020fe20000800000 */
[----:B------:R-:W3:Y:S01]  /*122f0*/  MUFU.TANH R85, R85 ;  /* 0x0000005500557308 */ /* 0x000ee20000002400 */
[----:B------:R-:W-:Y:S02]  /*12300*/  FMNMX.FTZ R14, R52, R103, !PT ;  /* 0x00000067340e7209 */ /* 0x000fe40007810000 */
[----:B------:R-:W-:Y:S02]  /*12310*/  ISETP.GT.AND P1, PT, R99, 0x81, PT ;  /* 0x000000816300780c */ /* 0x000fe40003f24270 */
[----:B------:R-:W-:Y:S02]  /*12320*/  FSEL R54, R24, -INF , P2 ;  /* 0xff80000018367808 */ /* 0x000fe40001000000 */
[----:B------:R-:W-:Y:S01]  /*12330*/  FMNMX.FTZ R103, R53, R14, !PT ;  /* 0x0000000e35677209 */ /* 0x000fe20007810000 */
[----:B------:R-:W5:Y:S01]  /*12340*/  MUFU.TANH R37, R37 ;  /* 0x0000002500257308 */ /* 0x000f620000002400 */
[----:B-1----:R-:W-:Y:S01]  /*12350*/  FSEL R102, R25, -INF , P1 ;  /* 0xff80000019667808 */ /* 0x002fe20000800000 */
[----:B------:R-:W-:Y:S01]  /*12360*/  FFMA.FTZ R25, R65, UR60, -R36 ;  /* 0x0000003c41197c23 */ /* 0x000fe20008010824 */
[----:B------:R-:W-:-:S02]  /*12370*/  ISETP.GT.AND P2, PT, R99, 0x88, PT ;  /* 0x000000886300780c */ /* 0x000fc40003f44270 */
[----:B------:R-:W-:Y:S02]  /*12380*/  FMNMX.FTZ R65, R54, R103, !PT ;  /* 0x0000006736417209 */ /* 0x000fe40007810000 */
[C---:B------:R-:W-:Y:S01]  /*12390*/  ISETP.GT.AND P1, PT, R99.reuse, 0x89, PT ;  /* 0x000000896300780c */ /* 0x040fe20003f24270 */
[----:B------:R4:W1:Y:S01]  /*123a0*/  MUFU.EX2 R101, R105 ;  /* 0x0000006900657308 */ /* 0x0008620000000800 */
[----:B------:R-:W-:Y:S01]  /*123b0*/  FSEL R103, R28, -INF , P2 ;  /* 0xff8000001c677808 */ /* 0x000fe20001000000 */
[--C-:B------:R-:W-:Y:S01]  /*123c0*/  FFMA.FTZ R28, R30, UR60, -R36.reuse ;  /* 0x0000003c1e1c7c23 */ /* 0x100fe20008010824 */
[----:B------:R-:W-:Y:S01]  /*123d0*/  FMNMX.FTZ R14, R102, R65, !PT ;  /* 0x00000041660e7209 */ /* 0x000fe20007810000 */
[--C-:B------:R-:W-:Y:S01]  /*123e0*/  FFMA.FTZ R30, R68, UR60, -R36.reuse ;  /* 0x0000003c441e7c23 */ /* 0x100fe20008010824 */
[----:B------:R-:W-:Y:S01]  /*123f0*/  ISETP.GT.AND P2, PT, R99, 0x90, PT ;  /* 0x000000906300780c */ /* 0x000fe20003f44270 */
[----:B------:R-:W-:Y:S01]  /*12400*/  FFMA.FTZ R65, R80, UR60, -R36 ;  /* 0x0000003c50417c23 */ /* 0x000fe20008010824 */
[----:B------:R-:W-:Y:S01]  /*12410*/  FMNMX.FTZ R14, R103, R14, !PT ;  /* 0x0000000e670e7209 */ /* 0x000fe20007810000 */
[----:B------:R-:W-:Y:S01]  /*12420*/  MUFU.EX2 R86, R86 ;  /* 0x0000005600567308 */ /* 0x000fe20000000800 */
[----:B----4-:R-:W-:-:S02]  /*12430*/  FSEL R105, R29, -INF , P1 ;  /* 0xff8000001d697808 */ /* 0x010fc40000800000 */
[----:B------:R-:W-:Y:S02]  /*12440*/  ISETP.GT.AND P1, PT, R99, 0x91, PT ;  /* 0x000000916300780c */ /* 0x000fe40003f24270 */
[----:B--2---:R-:W-:Y:S01]  /*12450*/  FSEL R107, R32, -INF , P2 ;  /* 0xff800000206b7808 */ /* 0x004fe20001000000 */
[--C-:B------:R-:W-:Y:S01]  /*12460*/  FFMA.FTZ R32, R34, UR60, -R36.reuse ;  /* 0x0000003c22207c23 */ /* 0x100fe20008010824 */
[----:B------:R-:W-:Y:S01]  /*12470*/  FMNMX.FTZ R14, R105, R14, !PT ;  /* 0x0000000e690e7209 */ /* 0x000fe20007810000 */
[----:B------:R-:W-:Y:S01]  /*12480*/  MUFU.EX2 R87, R87 ;  /* 0x0000005700577308 */ /* 0x000fe20000000800 */
[----:B------:R-:W-:Y:S01]  /*12490*/  ISETP.GT.AND P2, PT, R99, 0x98, PT ;  /* 0x000000986300780c */ /* 0x000fe20003f44270 */
[--C-:B------:R-:W-:Y:S01]  /*124a0*/  FFMA.FTZ R34, R70, UR60, -R36.reuse ;  /* 0x0000003c46227c23 */ /* 0x100fe20008010824 */
[----:B0-----:R-:W-:Y:S01]  /*124b0*/  FSEL R106, R33, -INF , P1 ;  /* 0xff800000216a7808 */ /* 0x001fe20000800000 */
[----:B------:R-:W-:Y:S01]  /*124c0*/  FFMA.FTZ R33, R69, UR60, -R36 ;  /* 0x0000003c45217c23 */ /* 0x000fe20008010824 */
[----:B------:R-:W-:-:S02]  /*124d0*/  FMNMX.FTZ R29, R107, R14, !PT ;  /* 0x0000000e6b1d7209 */ /* 0x000fc40007810000 */
[----:B------:R-:W-:Y:S01]  /*124e0*/  ISETP.GT.AND P1, PT, R99, 0x99, PT ;  /* 0x000000996300780c */ /* 0x000fe20003f24270 */
[----:B------:R-:W-:Y:S01]  /*124f0*/  MUFU.EX2 R90, R90 ;  /* 0x0000005a005a7308 */ /* 0x000fe20000000800 */
[----:B---3--:R-:W-:Y:S02]  /*12500*/  FSEL R85, R85, -INF , P2 ;  /* 0xff80000055557808 */ /* 0x008fe40001000000 */
[----:B------:R-:W-:Y:S01]  /*12510*/  FMNMX.FTZ R14, R106, R29, !PT ;  /* 0x0000001d6a0e7209 */ /* 0x000fe20007810000 */
[----:B------:R-:W-:-:S01]  /*12520*/  FFMA.FTZ R29, R67, UR60, -R36 ;  /* 0x0000003c431d7c23 */ /* 0x000fc20008010824 */
[----:B-----5:R-:W-:Y:S02]  /*12530*/  FSEL R99, R37, -INF , P1 ;  /* 0xff80000025637808 */ /* 0x020fe40000800000 */
[----:B------:R-:W-:Y:S01]  /*12540*/  FMNMX.FTZ R14, R85, R14, !PT ;  /* 0x0000000e550e7209 */ /* 0x000fe20007810000 */
[----:B------:R-:W0:Y:S01]  /*12550*/  MUFU.EX2 R91, R91 ;  /* 0x0000005b005b7308 */ /* 0x000e220000000800 */
[----:B-1----:R-:W-:-:S02]  /*12560*/  F2FP.SATFINITE.E4M3.F32.PACK_AB_MERGE_C R181, R101, R76, RZ ;  /* 0x0000004c65b5723e */ /* 0x002fc400048070ff */
[----:B------:R-:W-:-:S05]  /*12570*/  FMNMX.FTZ R14, R99, R14, !PT ;  /* 0x0000000e630e7209 */ /* 0x000fca0007810000 */
[----:B------:R-:W1:Y:S01]  /*12580*/  SHFL.BFLY PT, R37, R14, 0x2, 0x1f ;  /* 0x0c401f000e257f89 */ /* 0x000e6200000e0000 */
[----:B------:R-:W-:Y:S08]  /*12590*/  MUFU.EX2 R92, R111 ;  /* 0x0000006f005c7308 */ /* 0x000ff00000000800 */
[----:B------:R-:W-:Y:S01]  /*125a0*/  MUFU.EX2 R93, R93 ;  /* 0x0000005d005d7308 */ /* 0x000fe20000000800 */
[----:B0-----:R-:W-:-:S04]  /*125b0*/  F2FP.SATFINITE.E4M3.F32.PACK_AB_MERGE_C R185, R91, R90, RZ ;  /* 0x0000005a5bb9723e */ /* 0x001fc800048070ff */
[----:B------:R-:W-:-:S03]  /*125c0*/  F2FP.SATFINITE.E4M3.F32.PACK_AB_MERGE_C R185, R87, R86, R185 ;  /* 0x0000005657b9723e */ /* 0x000fc600048070b9 */
[----:B------:R-:W0:Y:S01]  /*125d0*/  MUFU.EX2 R97, R97 ;  /* 0x0000006100617308 */ /* 0x000e220000000800 */
[----:B-1----:R-:W-:Y:S01]  /*125e0*/  FMNMX.FTZ R67, R14, R37, !PT ;  /* 0x000000250e437209 */ /* 0x002fe20007810000 */
[----:B------:R-:W-:-:S06]  /*125f0*/  FFMA.FTZ R37, R71, UR60, -R36 ;  /* 0x0000003c47257c23 */ /* 0x000fcc0008010824 */
[----:B------:R-:W1:Y:S01]  /*12600*/  MUFU.EX2 R73, R73 ;  /* 0x0000004900497308 */ /* 0x000e620000000800 */
[----:B------:R-:W2:Y:S07]  /*12610*/  SHFL.BFLY PT, R14, R67, 0x1, 0x1f ;  /* 0x0c201f00430e7f89 */ /* 0x000eae00000e0000 */
[----:B------:R3:W-:Y:S01]  /*12620*/  MUFU.EX2 R24, R26 ;  /* 0x0000001a00187308 */ /* 0x0007e20000000800 */
[----:B0-----:R-:W-:-:S04]  /*12630*/  F2FP.SATFINITE.E4M3.F32.PACK_AB_MERGE_C R187, R97, R20, RZ ;  /* 0x0000001461bb723e */ /* 0x001fc800048070ff */
[----:B------:R-:W-:-:S03]  /*12640*/  F2FP.SATFINITE.E4M3.F32.PACK_AB_MERGE_C R187, R93, R92, R187 ;  /* 0x0000005c5dbb723e */ /* 0x000fc600048070bb */
[----:B------:R-:W-:Y:S01]  /*12650*/  MUFU.EX2 R42, R42 ;  /* 0x0000002a002a7308 */ /* 0x000fe20000000800 */
[----:B---3--:R-:W-:-:S01]  /*12660*/  FFMA.FTZ R26, R27, UR60, -R36 ;  /* 0x0000003c1b1a7c23 */ /* 0x008fc20008010824 */
[--C-:B------:R-:W-:Y:S01]  /*12670*/  FFMA.FTZ R27, R66, UR60, -R36.reuse ;  /* 0x0000003c421b7c23 */ /* 0x100fe20008010824 */
[----:B------:R-:W-:-:S01]  /*12680*/  FFMA.FTZ R66, R81, UR60, -R36 ;  /* 0x0000003c51427c23 */ /* 0x000fc20008010824 */
[----:B------:R-:W-:Y:S01]  /*12690*/  FFMA.FTZ R36, R83, UR60, -R36 ;  /* 0x0000003c53247c23 */ /* 0x000fe20008010824 */
[----:B-1----:R-:W-:-:S03]  /*126a0*/  F2FP.SATFINITE.E4M3.F32.PACK_AB_MERGE_C R181, R73, R72, R181 ;  /* 0x0000004849b5723e */ /* 0x002fc600048070b5 */
[----:B------:R-:W-:Y:S01]  /*126b0*/  MUFU.EX2 R46, R46 ;  /* 0x0000002e002e7308 */ /* 0x000fe20000000800 */
[----:B--2---:R-:W-:Y:S01]  /*126c0*/  FMNMX.FTZ R14, R67, R14, !PT ;  /* 0x0000000e430e7209 */ /* 0x004fe20007810000 */
        /* <DEDUP_REMOVED lines=17> */
[----:B------:R-:W-:-:S02]  /*127e0*/  IMAD.U32 R63, RZ, RZ, UR61 ;  /* 0x0000003dff3f7e24 */ /* 0x000fc4000f8e00ff */
        /* <DEDUP_REMOVED lines=8> */
[----:B------:R-:W-:Y:S01]  /*12870*/  PRMT R50, R63, 0x654, R0 ;  /* 0x000006543f327816 */ /* 0x000fe20000000000 */
[--C-:B------:R-:W-:Y:S01]  /*12880*/  FFMA.FTZ R75, R78, UR60, -R68.reuse ;  /* 0x0000003c4e4b7c23 */ /* 0x100fe20008010844 */
[----:B------:R-:W-:-:S01]  /*12890*/  FFMA.FTZ R78, R79, UR60, -R68 ;  /* 0x0000003c4f4e7c23 */ /* 0x000fc20008010844 */
[----:B------:R-:W1:Y:S01]  /*128a0*/  MUFU.EX2 R13, R13 ;  /* 0x0000000d000d7308 */ /* 0x000e620000000800 */
[----:B------:R-:W-:-:S01]  /*128b0*/  FADD.FTZ R79, R86, R87 ;  /* 0x00000057564f7221 */ /* 0x000fc20000010000 */
[----:B------:R2:W-:Y:S01]  /*128c0*/  SYNCS.ARRIVE.TRANS64.RED.A1T0 RZ, [R50+URZ], RZ ;  /* 0x000000ff32ff79a7 */ /* 0x0005e2000810043f */
[----:B------:R-:W-:-:S01]  /*128d0*/  FFMA.FTZ R180, R96, UR60, -R68 ;  /* 0x0000003c60b47c23 */ /* 0x000fc20008010844 */
[----:B------:R-:W-:Y:S01]  /*128e0*/  FFMA.FTZ R80, R89, UR60, -R68 ;  /* 0x0000003c59507c23 */ /* 0x000fe20008010844 */
[----:B------:R-:W-:-:S01]  /*128f0*/  FADD.FTZ R96, R90, R79 ;  /* 0x0000004f5a607221 */ /* 0x000fc20000010000 */
[--C-:B------:R-:W-:Y:S01]  /*12900*/  FFMA.FTZ R63, R64, UR60, -R68.reuse ;  /* 0x0000003c403f7c23 */ /* 0x100fe20008010844 */
[----:B------:R-:W-:-:S01]  /*12910*/  FFMA.FTZ R64, R51, UR60, -R68 ;  /* 0x0000003c33407c23 */ /* 0x000fc20008010844 */
[----:B------:R-:W3:Y:S01]  /*12920*/  MUFU.EX2 R70, R70 ;  /* 0x0000004600467308 */ /* 0x000ee20000000800 */
[----:B------:R-:W-:-:S01]  /*12930*/  FADD.FTZ R79, R91, R96 ;  /* 0x000000605b4f7221 */ /* 0x000fc20000010000 */
[----:B--2---:R-:W-:Y:S01]  /*12940*/  FFMA.FTZ R50, R82, UR60, -R68 ;  /* 0x0000003c52327c23 */ /* 0x004fe20008010844 */
[----:B0-----:R-:W-:-:S01]  /*12950*/  FADD.FTZ R82, R184, R3 ;  /* 0x00000003b8527221 */ /* 0x001fc20000010000 */
        /* <DEDUP_REMOVED lines=11> */
[----:B------:R-:W-:Y:S01]  /*12a10*/  F2FP.SATFINITE.E4M3.F32.PACK_AB_MERGE_C R183, R47, R46, RZ ;  /* 0x0000002e2fb7723e */ /* 0x000fe200048070ff */
[----:B------:R-:W1:Y:S01]  /*12a20*/  MUFU.EX2 R15, R15 ;  /* 0x0000000f000f7308 */ /* 0x000e620000000800 */
[----:B---3--:R-:W-:-:S01]  /*12a30*/  FADD.FTZ R51, R70, R51 ;  /* 0x0000003346337221 */ /* 0x008fc20000010000 */
[----:B------:R-:W-:Y:S01]  /*12a40*/  FADD.FTZ R82, R20, R53 ;  /* 0x0000003514527221 */ /* 0x000fe20000010000 */
[----:B------:R-:W-:-:S01]  /*12a50*/  FFMA.FTZ R54, R54, UR60, -R68 ;  /* 0x0000003c36367c23 */ /* 0x000fc20008010844 */
[--C-:B------:R-:W-:Y:S01]  /*12a60*/  FFMA.FTZ R102, R102, UR60, -R68.reuse ;  /* 0x0000003c66667c23 */ /* 0x100fe20008010844 */
[----:B------:R-:W-:-:S01]  /*12a70*/  FFMA.FTZ R103, R103, UR60, -R68 ;  /* 0x0000003c67677c23 */ /* 0x000fc20008010844 */
[----:B------:R-:W-:Y:S01]  /*12a80*/  FADD.FTZ R81, R97, R82 ;  /* 0x0000005261517221 */ /* 0x000fe20000010000 */
[----:B------:R-:W-:-:S01]  /*12a90*/  FFMA.FTZ R105, R105, UR60, -R68 ;  /* 0x0000003c69697c23 */ /* 0x000fc20008010844 */
[----:B------:R-:W2:Y:S01]  /*12aa0*/  MUFU.EX2 R21, R21 ;  /* 0x0000001500157308 */ /* 0x000ea20000000800 */
[----:B------:R-:W-:Y:S01]  /*12ab0*/  F2FP.SATFINITE.E4M3.F32.PACK_AB_MERGE_C R183, R42, R43, R183 ;  /* 0x0000002b2ab7723e */ /* 0x000fe200048070b7 */
[----:B------:R-:W-:Y:S01]  /*12ac0*/  FADD.FTZ R96, R72, R81 ;  /* 0x0000005148607221 */ /* 0x000fe20000010000 */
[----:B------:R-:W-:-:S01]  /*12ad0*/  FFMA.FTZ R107, R107, UR60, -R68 ;  /* 0x0000003c6b6b7c23 */ /* 0x000fc20008010844 */
[--C-:B------:R-:W-:Y:S01]  /*12ae0*/  FFMA.FTZ R106, R106, UR60, -R68.reuse ;  /* 0x0000003c6a6a7c23 */ /* 0x100fe20008010844 */
[----:B------:R-:W-:-:S01]  /*12af0*/  FFMA.FTZ R85, R85, UR60, -R68 ;  /* 0x0000003c55557c23 */ /* 0x000fc20008010844 */
[----:B------:R-:W-:Y:S01]  /*12b00*/  FADD.FTZ R81, R73, R96 ;  /* 0x0000006049517221 */ /* 0x000fe20000010000 */
[----:B------:R-:W-:Y:S01]  /*12b10*/  CS2R R72, SRZ ;  /* 0x0000000000487805 */ /* 0x000fe2000001ff00 */
[----:B------:R-:W3:Y:S01]  /*12b20*/  MUFU.EX2 R80, R80 ;  /* 0x0000005000507308 */ /* 0x000ee20000000800 */
[----:B------:R-:W-:-:S07]  /*12b30*/  CS2R R86, SRZ ;  /* 0x0000000000567805 */ /* 0x000fce000001ff00 */
[----:B------:R4:W-:Y:S08]  /*12b40*/  MUFU.EX2 R0, R62 ;  /* 0x0000003e00007308 */ /* 0x0009f00000000800 */
[----:B------:R-:W5:Y:S01]  /*12b50*/  MUFU.EX2 R180, R180 ;  /* 0x000000b400b47308 */ /* 0x000f620000000800 */
[----:B----4-:R-:W-:-:S01]  /*12b60*/  FFMA.FTZ R62, R52, UR60, -R68 ;  /* 0x0000003c343e7c23 */ /* 0x010fc20008010844 */
[----:B0-----:R-:W-:Y:S01]  /*12b70*/  FADD.FTZ R52, R186, R51 ;  /* 0x00000033ba347221 */ /* 0x001fe20000010000 */
[----:B------:R-:W-:-:S03]  /*12b80*/  FFMA.FTZ R68, R99, UR60, -R68 ;  /* 0x0000003c63447c23 */ /* 0x000fc60008010844 */
[----:B-1----:R-:W-:Y:S02]  /*12b90*/  FADD.FTZ R52, R15, R52 ;  /* 0x000000340f347221 */ /* 0x002fe40000010000 */
[----:B------:R-:W0:Y:S02]  /*12ba0*/  MUFU.EX2 R67, R67 ;  /* 0x0000004300437308 */ /* 0x000e240000000800 */
[----:B--2---:R-:W-:-:S04]  /*12bb0*/  FADD.FTZ R53, R21, R52 ;  /* 0x0000003415357221 */ /* 0x004fc80000010000 */
[C---:B---3--:R-:W-:Y:S01]  /*12bc0*/  FADD.FTZ R53, R80.reuse, R53 ;  /* 0x0000003550357221 */ /* 0x048fe20000010000 */
[----:B------:R-:W-:Y:S01]  /*12bd0*/  F2FP.SATFINITE.E4M3.F32.PACK_AB_MERGE_C R80, R80, R21, RZ ;  /* 0x000000155050723e */ /* 0x000fe200048070ff */
[----:B------:R-:W1:Y:S02]  /*12be0*/  MUFU.EX2 R71, R71 ;  /* 0x0000004700477308 */ /* 0x000e640000000800 */
[----:B-----5:R-:W-:-:S01]  /*12bf0*/  FADD.FTZ R82, R180, R53 ;  /* 0x00000035b4527221 */ /* 0x020fc20000010000 */
[----:B------:R-:W-:-:S05]  /*12c00*/  F2FP.SATFINITE.E4M3.F32.PACK_AB_MERGE_C R186, R15, R186, R80 ;  /* 0x000000ba0fba723e */ /* 0x000fca0004807050 */
[----:B------:R-:W2:Y:S01]  /*12c10*/  MUFU.EX2 R88, R88 ;  /* 0x0000005800587308 */ /* 0x000ea20000000800 */
[----:B0-----:R-:W-:-:S07]  /*12c20*/  FADD.FTZ R82, R67, R82 ;  /* 0x0000005243527221 */ /* 0x001fce0000010000 */
[----:B------:R-:W0:Y:S08]  /*12c30*/  MUFU.EX2 R69, R69 ;  /* 0x0000004500457308 */ /* 0x000e300000000800 */
[----:B------:R-:W-:Y:S08]  /*12c40*/  MUFU.EX2 R74, R74 ;  /* 0x0000004a004a7308 */ /* 0x000ff00000000800 */
[----:B------:R3:W-:Y:S08]  /*12c50*/  MUFU.EX2 R51, R84 ;  /* 0x0000005400337308 */ /* 0x0007f00000000800 */
[----:B------:R-:W-:Y:S01]  /*12c60*/  MUFU.EX2 R75, R75 ;  /* 0x0000004b004b7308 */ /* 0x000fe20000000800 */
[----:B---3--:R-:W-:-:S01]  /*12c70*/  FADD.FTZ R84, R76, R81 ;  /* 0x000000514c547221 */ /* 0x008fc20000010000 */
[----:B-1----:R-:W-:Y:S01]  /*12c80*/  FADD.FTZ R81, R71, R82 ;  /* 0x0000005247517221 */ /* 0x002fe20000010000 */
[----:B------:R-:W-:-:S02]  /*12c90*/  F2FP.SATFINITE.E4M3.F32.PACK_AB_MERGE_C R82, R70, R13, RZ ;  /* 0x0000000d4652723e */ /* 0x000fc400048070ff */
[----:B------:R-:W-:Y:S01]  /*12ca0*/  FADD.FTZ R84, R101, R84 ;  /* 0x0000005465547221 */ /* 0x000fe20000010000 */
[----:B--2---:R-:W-:-:S01]  /*12cb0*/  FADD.FTZ R20, R88, R81 ;  /* 0x0000005158147221 */ /* 0x004fc20000010000 */
[----:B------:R-:W-:Y:S01]  /*12cc0*/  F2FP.SATFINITE.E4M3.F32.PACK_AB_MERGE_C R184, R3, R184, R82 ;  /* 0x000000b803b8723e */ /* 0x000fe20004807052 */
[----:B------:R-:W1:Y:S01]  /*12cd0*/  MUFU.EX2 R78, R78 ;  /* 0x0000004e004e7308 */ /* 0x000e620000000800 */
[----:B------:R-:W-:-:S01]  /*12ce0*/  FADD.FTZ R81, R43, R84 ;  /* 0x000000542b517221 */ /* 0x000fc20000010000 */
[----:B0-----:R-:W-:Y:S01]  /*12cf0*/  FADD.FTZ R21, R69, R20 ;  /* 0x0000001445157221 */ /* 0x001fe20000010000 */
[----:B------:R-:W-:Y:S02]  /*12d00*/  F2FP.SATFINITE.E4M3.F32.PACK_AB_MERGE_C R71, R88, R71, RZ ;  /* 0x000000475847723e */ /* 0x000fe400048070ff */
[----:B------:R-:W-:Y:S01]  /*12d10*/  CS2R R82, SRZ ;  /* 0x0000000000527805 */ /* 0x000fe2000001ff00 */
[----:B------:R-:W-:-:S01]  /*12d20*/  FADD.FTZ R81, R42, R81 ;  /* 0x000000512a517221 */ /* 0x000fc20000010000 */
[----:B------:R-:W-:Y:S01]  /*12d30*/  F2FP.SATFINITE.E4M3.F32.PACK_AB_MERGE_C R180, R67, R180, R71 ;  /* 0x000000b443b4723e */ /* 0x000fe20004807047 */
[----:B------:R-:W-:Y:S02]  /*12d40*/  MUFU.EX2 R56, R56 ;  /* 0x0000003800387308 */ /* 0x000fe40000000800 */
[----:B------:R-:W-:-:S01]  /*12d50*/  FADD.FTZ R70, R46, R81 ;  /* 0x000000512e467221 */ /* 0x000fc20000010000 */
[----:B------:R-:W-:-:S05]  /*12d60*/  CS2R R80, SRZ ;  /* 0x0000000000507805 */ /* 0x000fca000001ff00 */
[----:B------:R-:W-:Y:S01]  /*12d70*/  MUFU.EX2 R57, R57 ;  /* 0x0000003900397308 */ /* 0x000fe20000000800 */
[----:B-1----:R-:W-:-:S04]  /*12d80*/  F2FP.SATFINITE.E4M3.F32.PACK_AB_MERGE_C R182, R78, R75, RZ ;  /* 0x0000004b4eb6723e */ /* 0x002fc800048070ff */
[----:B------:R-:W-:-:S03]  /*12d90*/  F2FP.SATFINITE.E4M3.F32.PACK_AB_MERGE_C R182, R74, R69, R182 ;  /* 0x000000454ab6723e */ /* 0x000fc600048070b6 */
[----:B------:R0:W-:Y:S08]  /*12da0*/  MUFU.EX2 R52, R64 ;  /* 0x0000004000347308 */ /* 0x0001f00000000800 */
[----:B------:R-:W1:Y:S01]  /*12db0*/  MUFU.EX2 R49, R49 ;  /* 0x0000003100317308 */ /* 0x000e620000000800 */
[----:B0-----:R-:W-:-:S04]  /*12dc0*/  FADD.FTZ R64, R74, R21 ;  /* 0x000000154a407221 */ /* 0x001fc80000010000 */
[----:B------:R-:W-:Y:S01]  /*12dd0*/  FADD.FTZ R21, R75, R64 ;  /* 0x000000404b157221 */ /* 0x000fe20000010000 */
[----:B------:R-:W-:Y:S02]  /*12de0*/  CS2R R74, SRZ ;  /* 0x00000000004a7805 */ /* 0x000fe4000001ff00 */
[----:B------:R-:W-:Y:S08]  /*12df0*/  MUFU.EX2 R77, R77 ;  /* 0x0000004d004d7308 */ /* 0x000ff00000000800 */
[----:B------:R0:W-:Y:S01]  /*12e00*/  MUFU.EX2 R53, R55 ;  /* 0x0000003700357308 */ /* 0x0001e20000000800 */
[----:B-1----:R-:W-:-:S04]  /*12e10*/  F2FP.SATFINITE.E4M3.F32.PACK_AB_MERGE_C R177, R49, R48, RZ ;  /* 0x0000003031b1723e */ /* 0x002fc800048070ff */
[----:B------:R-:W-:-:S03]  /*12e20*/  F2FP.SATFINITE.E4M3.F32.PACK_AB_MERGE_C R177, R41, R40, R177 ;  /* 0x0000002829b1723e */ /* 0x000fc600048070b1 */
[----:B------:R-:W1:Y:S01]  /*12e30*/  MUFU.EX2 R94, R94 ;  /* 0x0000005e005e7308 */ /* 0x000e620000000800 */
[----:B0-----:R-:W-:-:S01]  /*12e40*/  FADD.FTZ R55, R47, R70 ;  /* 0x000000462f377221 */ /* 0x001fc20000010000 */
[----:B------:R-:W-:Y:S01]  /*12e50*/  FADD.FTZ R47, R78, R21 ;  /* 0x000000154e2f7221 */ /* 0x000fe20000010000 */
[----:B------:R-:W-:-:S03]  /*12e60*/  CS2R R70, SRZ ;  /* 0x0000000000467805 */ /* 0x000fc6000001ff00 */
[----:B------:R-:W-:Y:S02]  /*12e70*/  FADD.FTZ R46, R56, R47 ;  /* 0x0000002f382e7221 */ /* 0x000fe40000010000 */
[----:B------:R0:W-:Y:S02]  /*12e80*/  MUFU.EX2 R13, R62 ;  /* 0x0000003e000d7308 */ /* 0x0001e40000000800 */
[----:B------:R-:W-:-:S06]  /*12e90*/  FADD.FTZ R46, R57, R46 ;  /* 0x0000002e392e7221 */ /* 0x000fcc0000010000 */
[----:B------:R-:W2:Y:S01]  /*12ea0*/  MUFU.EX2 R58, R58 ;  /* 0x0000003a003a7308 */ /* 0x000ea20000000800 */
[----:B0-----:R-:W-:-:S01]  /*12eb0*/  FADD.FTZ R62, R40, R55 ;  /* 0x00000037283e7221 */ /* 0x001fc20000010000 */
[----:B-1----:R-:W-:-:S03]  /*12ec0*/  F2FP.SATFINITE.E4M3.F32.PACK_AB_MERGE_C R176, R94, R77, RZ ;  /* 0x0000004d5eb0723e */ /* 0x002fc600048070ff */
[----:B------:R-:W-:Y:S01]  /*12ed0*/  FADD.FTZ R3, R41, R62 ;  /* 0x0000003e29037221 */ /* 0x000fe20000010000 */
[----:B------:R-:W-:Y:S02]  /*12ee0*/  F2FP.SATFINITE.E4M3.F32.PACK_AB_MERGE_C R176, R57, R56, R176 ;  /* 0x0000003839b0723e */ /* 0x000fe400048070b0 */
[----:B------:R-:W-:Y:S01]  /*12ef0*/  CS2R R56, SRZ ;  /* 0x0000000000387805 */ /* 0x000fe2000001ff00 */
[----:B------:R-:W0:Y:S01]  /*12f00*/  MUFU.EX2 R25, R25 ;  /* 0x0000001900197308 */ /* 0x000e220000000800 */
[----:B------:R-:W-:-:S01]  /*12f10*/  FADD.FTZ R62, R48, R3 ;  /* 0x00000003303e7221 */ /* 0x000fc20000010000 */
[----:B------:R-:W-:Y:S01]  /*12f20*/  FADD.FTZ R3, R77, R46 ;  /* 0x0000002e4d037221 */ /* 0x000fe20000010000 */
[----:B------:R-:W-:Y:S02]  /*12f30*/  CS2R R76, SRZ ;  /* 0x00000000004c7805 */ /* 0x000fe4000001ff00 */
[----:B------:R-:W-:Y:S01]  /*12f40*/  FADD.FTZ R49, R49, R62 ;  /* 0x0000003e31317221 */ /* 0x000fe20000010000 */
[----:B------:R-:W-:-:S02]  /*12f50*/  FADD.FTZ R3, R94, R3 ;  /* 0x000000035e037221 */ /* 0x000fc40000010000 */
[----:B------:R-:W1:Y:S01]  /*12f60*/  MUFU.EX2 R59, R59 ;  /* 0x0000003b003b7308 */ /* 0x000e620000000800 */
[----:B------:R-:W-:-:S01]  /*12f70*/  FADD.FTZ R48, R24, R49 ;  /* 0x0000003118307221 */ /* 0x000fc20000010000 */
[----:B--2---:R-:W-:-:S06]  /*12f80*/  FADD.FTZ R46, R58, R3 ;  /* 0x000000033a2e7221 */ /* 0x004fcc0000010000 */
[----:B------:R-:W2:Y:S01]  /*12f90*/  MUFU.EX2 R26, R26 ;  /* 0x0000001a001a7308 */ /* 0x000ea20000000800 */
[----:B0-----:R-:W-:-:S07]  /*12fa0*/  FADD.FTZ R15, R25, R48 ;  /* 0x00000030190f7221 */ /* 0x001fce0000010000 */
[----:B------:R-:W0:Y:S01]  /*12fb0*/  MUFU.EX2 R27, R27 ;  /* 0x0000001b001b7308 */ /* 0x000e220000000800 */
[----:B-1----:R-:W-:-:S07]  /*12fc0*/  FADD.FTZ R3, R59, R46 ;  /* 0x0000002e3b037221 */ /* 0x002fce0000010000 */
[----:B------:R-:W1:Y:S01]  /*12fd0*/  MUFU.EX2 R60, R60 ;  /* 0x0000003c003c7308 */ /* 0x000e620000000800 */
[----:B--2---:R-:W-:-:S07]  /*12fe0*/  FADD.FTZ R48, R26, R15 ;  /* 0x0000000f1a307221 */ /* 0x004fce0000010000 */
[----:B------:R-:W2:Y:S01]  /*12ff0*/  MUFU.EX2 R61, R61 ;  /* 0x0000003d003d7308 */ /* 0x000ea20000000800 */
[C---:B0-----:R-:W-:Y:S01]  /*13000*/  F2FP.SATFINITE.E4M3.F32.PACK_AB_MERGE_C R179, R27.reuse, R26, RZ ;  /* 0x0000001a1bb3723e */ /* 0x041fe200048070ff */
[----:B------:R-:W-:Y:S01]  /*13010*/  FADD.FTZ R27, R27, R48 ;  /* 0x000000301b1b7221 */ /* 0x000fe20000010000 */
[----:B------:R-:W-:Y:S02]  /*13020*/  CS2R R48, SRZ ;  /* 0x0000000000307805 */ /* 0x000fe4000001ff00 */
[----:B------:R-:W-:Y:S02]  /*13030*/  F2FP.SATFINITE.E4M3.F32.PACK_AB_MERGE_C R179, R25, R24, R179 ;  /* 0x0000001819b3723e */ /* 0x000fe400048070b3 */
[----:B------:R-:W0:Y:S01]  /*13040*/  @P4 LDC R25, c[0x0][0x450] ;  /* 0x00011400ff194b82 */ /* 0x000e220000000800 */
[----:B------:R-:W3:Y:S01]  /*13050*/  MUFU.EX2 R28, R28 ;  /* 0x0000001c001c7308 */ /* 0x000ee20000000800 */
[----:B-1----:R-:W-:-:S07]  /*13060*/  FADD.FTZ R46, R60, R3 ;  /* 0x000000033c2e7221 */ /* 0x002fce0000010000 */
[----:B------:R-:W1:Y:S01]  /*13070*/  MUFU.EX2 R29, R29 ;  /* 0x0000001d001d7308 */ /* 0x000e620000000800 */
[C---:B--2---:R-:W-:Y:S01]  /*13080*/  F2FP.SATFINITE.E4M3.F32.PACK_AB_MERGE_C R178, R61.reuse, R60, RZ ;  /* 0x0000003c3db2723e */ /* 0x044fe200048070ff */
[----:B------:R-:W-:Y:S01]  /*13090*/  FADD.FTZ R61, R61, R46 ;  /* 0x0000002e3d3d7221 */ /* 0x000fe20000010000 */
[----:B------:R-:W-:Y:S02]  /*130a0*/  CS2R R46, SRZ ;  /* 0x00000000002e7805 */ /* 0x000fe4000001ff00 */
[----:B------:R-:W-:Y:S01]  /*130b0*/  F2FP.SATFINITE.E4M3.F32.PACK_AB_MERGE_C R178, R59, R58, R178 ;  /* 0x0000003a3bb2723e */ /* 0x000fe200048070b2 */
[----:B------:R-:W-:-:S01]  /*130c0*/  FADD.FTZ R26, R0, R61 ;  /* 0x0000003d001a7221 */ /* 0x000fc20000010000 */
[----:B------:R-:W-:Y:S01]  /*130d0*/  CS2R R58, SRZ ;  /* 0x00000000003a7805 */ /* 0x000fe2000001ff00 */
[----:B------:R-:W2:Y:S01]  /*130e0*/  MUFU.EX2 R63, R63 ;  /* 0x0000003f003f7308 */ /* 0x000ea20000000800 */
[----:B---3--:R-:W-:-:S01]  /*130f0*/  FADD.FTZ R40, R28, R27 ;  /* 0x0000001b1c287221 */ /* 0x008fc20000010000 */
[----:B------:R-:W-:-:S06]  /*13100*/  CS2R R60, SRZ ;  /* 0x00000000003c7805 */ /* 0x000fcc000001ff00 */
[----:B------:R-:W3:Y:S01]  /*13110*/  MUFU.EX2 R30, R30 ;  /* 0x0000001e001e7308 */ /* 0x000ee20000000800 */
[----:B-1----:R-:W-:-:S02]  /*13120*/  FADD.FTZ R15, R29, R40 ;  /* 0x000000281d0f7221 */ /* 0x002fc40000010000 */
[----:B------:R-:W1:Y:S05]  /*13130*/  @P4 LDC R40, c[0x0][0x44c] ;  /* 0x00011300ff284b82 */ /* 0x000e6a0000000800 */
[----:B------:R-:W4:Y:S01]  /*13140*/  MUFU.EX2 R31, R31 ;  /* 0x0000001f001f7308 */ /* 0x000f220000000800 */
[----:B--2---:R-:W-:-:S07]  /*13150*/  FADD.FTZ R3, R63, R26 ;  /* 0x0000001a3f037221 */ /* 0x004fce0000010000 */
[----:B------:R-:W2:Y:S01]  /*13160*/  MUFU.EX2 R50, R50 ;  /* 0x0000003200327308 */ /* 0x000ea20000000800 */
[----:B---3--:R-:W-:-:S01]  /*13170*/  FADD.FTZ R26, R30, R15 ;  /* 0x0000000f1e1a7221 */ /* 0x008fc20000010000 */
[----:B------:R-:W-:-:S06]  /*13180*/  IMAD.MOV.U32 R15, RZ, RZ, R197 ;  /* 0x000000ffff0f7224 */ /* 0x000fcc00078e00c5 */
[----:B------:R-:W3:Y:S01]  /*13190*/  MUFU.EX2 R32, R32 ;  /* 0x0000002000207308 */ /* 0x000ee20000000800 */
[C---:B----4-:R-:W-:Y:S01]  /*131a0*/  F2FP.SATFINITE.E4M3.F32.PACK_AB_MERGE_C R173, R31.reuse, R30, RZ ;  /* 0x0000001e1fad723e */ /* 0x050fe200048070ff */
[----:B------:R-:W-:Y:S01]  /*131b0*/  FADD.FTZ R31, R31, R26 ;  /* 0x0000001a1f1f7221 */ /* 0x000fe20000010000 */
[----:B------:R-:W-:Y:S02]  /*131c0*/  CS2R R26, SRZ ;  /* 0x00000000001a7805 */ /* 0x000fe4000001ff00 */
[----:B------:R-:W-:Y:S02]  /*131d0*/  F2FP.SATFINITE.E4M3.F32.PACK_AB_MERGE_C R173, R29, R28, R173 ;  /* 0x0000001c1dad723e */ /* 0x000fe400048070ad */
[----:B------:R-:W-:Y:S01]  /*131e0*/  CS2R R28, SRZ ;  /* 0x00000000001c7805 */ /* 0x000fe2000001ff00 */
[----:B------:R-:W4:Y:S01]  /*131f0*/  MUFU.EX2 R33, R33 ;  /* 0x0000002100217308 */ /* 0x000f220000000800 */
[----:B--2---:R-:W-:-:S01]  /*13200*/  FADD.FTZ R24, R50, R3 ;  /* 0x0000000332187221 */ /* 0x004fc20000010000 */
[----:B------:R-:W-:-:S03]  /*13210*/  F2FP.SATFINITE.E4M3.F32.PACK_AB_MERGE_C R172, R51, R50, RZ ;  /* 0x0000003233ac723e */ /* 0x000fc600048070ff */
[----:B------:R-:W-:Y:S01]  /*13220*/  FADD.FTZ R51, R51, R24 ;  /* 0x0000001833337221 */ /* 0x000fe20000010000 */
[----:B------:R-:W-:Y:S02]  /*13230*/  F2FP.SATFINITE.E4M3.F32.PACK_AB_MERGE_C R172, R63, R0, R172 ;  /* 0x000000003fac723e */ /* 0x000fe400048070ac */
[----:B------:R-:W-:Y:S01]  /*13240*/  CS2R R62, SRZ ;  /* 0x00000000003e7805 */ /* 0x000fe2000001ff00 */
[----:B------:R-:W-:Y:S01]  /*13250*/  MUFU.EX2 R34, R34 ;  /* 0x0000002200227308 */ /* 0x000fe20000000800 */
[----:B---3--:R-:W-:-:S01]  /*13260*/  FADD.FTZ R24, R32, R31 ;  /* 0x0000001f20187221 */ /* 0x008fc20000010000 */
[----:B------:R-:W-:Y:S01]  /*13270*/  FADD.FTZ R0, R52, R51 ;  /* 0x0000003334007221 */ /* 0x000fe20000010000 */
[----:B------:R-:W-:Y:S02]  /*13280*/  CS2R R30, SRZ ;  /* 0x00000000001e7805 */ /* 0x000fe4000001ff00 */
[----:B------:R-:W-:Y:S01]  /*13290*/  CS2R R50, SRZ ;  /* 0x0000000000327805 */ /* 0x000fe2000001ff00 */
[----:B------:R-:W-:-:S02]  /*132a0*/  FADD.FTZ R0, R53, R0 ;  /* 0x0000000035007221 */ /* 0x000fc40000010000 */
[----:B------:R-:W2:Y:S01]  /*132b0*/  MUFU.EX2 R35, R35 ;  /* 0x0000002300237308 */ /* 0x000ea20000000800 */
[----:B----4-:R-:W-:-:S01]  /*132c0*/  FADD.FTZ R3, R33, R24 ;  /* 0x0000001821037221 */ /* 0x010fc20000010000 */
[----:B-1----:R-:W-:Y:S01]  /*132d0*/  @P4 IMAD.HI.U32 R24, R197, R40, RZ ;  /* 0x00000028c5184227 */ /* 0x002fe200078e00ff */
[----:B------:R-:W-:-:S04]  /*132e0*/  CS2R R40, SRZ ;  /* 0x0000000000287805 */ /* 0x000fc8000001ff00 */
[----:B0-----:R-:W-:Y:S01]  /*132f0*/  @P4 SHF.R.U32.HI R15, RZ, R25, R24 ;  /* 0x00000019ff0f4219 */ /* 0x001fe20000011618 */
[----:B------:R0:W1:Y:S01]  /*13300*/  MUFU.EX2 R20, R79 ;  /* 0x0000004f00147308 */ /* 0x0000620000000800 */
[----:B------:R-:W-:-:S07]  /*13310*/  CS2R R24, SRZ ;  /* 0x0000000000187805 */ /* 0x000fce000001ff00 */
[----:B------:R-:W3:Y:S01]  /*13320*/  MUFU.EX2 R37, R37 ;  /* 0x0000002500257308 */ /* 0x000ee20000000800 */
[----:B--2---:R-:W-:Y:S01]  /*13330*/  F2FP.SATFINITE.E4M3.F32.PACK_AB_MERGE_C R175, R35, R34, RZ ;  /* 0x0000002223af723e */ /* 0x004fe200048070ff */
[----:B------:R-:W-:Y:S01]  /*13340*/  FADD.FTZ R34, R34, R3 ;  /* 0x0000000322227221 */ /* 0x000fe20000010000 */
[----:B0-----:R-:W-:Y:S02]  /*13350*/  CS2R R78, SRZ ;  /* 0x00000000004e7805 */ /* 0x001fe4000001ff00 */
[----:B------:R-:W-:Y:S01]  /*13360*/  F2FP.SATFINITE.E4M3.F32.PACK_AB_MERGE_C R175, R33, R32, R175 ;  /* 0x0000002021af723e */ /* 0x000fe200048070af */
[----:B------:R-:W-:-:S01]  /*13370*/  FADD.FTZ R34, R35, R34 ;  /* 0x0000002223227221 */ /* 0x000fc20000010000 */
[----:B------:R-:W-:Y:S01]  /*13380*/  CS2R R32, SRZ ;  /* 0x0000000000207805 */ /* 0x000fe2000001ff00 */
[----:B------:R0:W2:Y:S01]  /*13390*/  MUFU.EX2 R21, R54 ;  /* 0x0000003600157308 */ /* 0x0000a20000000800 */
[----:B-1----:R-:W-:Y:S01]  /*133a0*/  F2FP.SATFINITE.E4M3.F32.PACK_AB_MERGE_C R174, R20, R13, RZ ;  /* 0x0000000d14ae723e */ /* 0x002fe200048070ff */
[----:B------:R-:W-:-:S03]  /*133b0*/  FADD.FTZ R13, R13, R0 ;  /* 0x000000000d0d7221 */ /* 0x000fc60000010000 */
[----:B------:R-:W-:Y:S01]  /*133c0*/  F2FP.SATFINITE.E4M3.F32.PACK_AB_MERGE_C R174, R53, R52, R174 ;  /* 0x0000003435ae723e */ /* 0x000fe200048070ae */
[----:B------:R-:W-:-:S01]  /*133d0*/  FADD.FTZ R20, R20, R13 ;  /* 0x0000000d14147221 */ /* 0x000fc20000010000 */
[----:B------:R-:W-:Y:S01]  /*133e0*/  CS2R R52, SRZ ;  /* 0x0000000000347805 */ /* 0x000fe2000001ff00 */
[----:B------:R-:W1:Y:S01]  /*133f0*/  MUFU.EX2 R38, R38 ;  /* 0x0000002600267308 */ /* 0x000e620000000800 */
[----:B---3--:R-:W-:-:S01]  /*13400*/  FADD.FTZ R13, R37, R34 ;  /* 0x00000022250d7221 */ /* 0x008fc20000010000 */
[----:B------:R-:W-:Y:S02]  /*13410*/  CS2R R34, SRZ ;  /* 0x0000000000227805 */ /* 0x000fe4000001ff00 */
[----:B0-----:R-:W-:-:S04]  /*13420*/  CS2R R54, SRZ ;  /* 0x0000000000367805 */ /* 0x001fc8000001ff00 */
        /* <DEDUP_REMOVED lines=9> */
[C---:B-1----:R-:W-:Y:S01]  /*134c0*/  F2FP.SATFINITE.E4M3.F32.PACK_AB_MERGE_C R65, R66.reuse, R65, RZ ;  /* 0x000000414241723e */ /* 0x042fe200048070ff */
[----:B------:R-:W-:-:S03]  /*134d0*/  FADD.FTZ R66, R66, R3 ;  /* 0x0000000342427221 */ /* 0x000fc60000010000 */
[----:B------:R-:W-:Y:S02]  /*134e0*/  F2FP.SATFINITE.E4M3.F32.PACK_AB_MERGE_C R169, R38, R37, R65 ;  /* 0x0000002526a9723e */ /* 0x000fe40004807041 */
[----:B------:R-:W-:Y:S01]  /*134f0*/  CS2R R64, SRZ ;  /* 0x0000000000407805 */ /* 0x000fe2000001ff00 */
[----:B------:R-:W1:Y:S08]  /*13500*/  MUFU.EX2 R39, R39 ;  /* 0x0000002700277308 */ /* 0x000e700000000800 */
[----:B------:R-:W2:Y:S01]  /*13510*/  MUFU.EX2 R44, R44 ;  /* 0x0000002c002c7308 */ /* 0x000ea20000000800 */
[----:B0-----:R-:W-:Y:S01]  /*13520*/  F2FP.SATFINITE.E4M3.F32.PACK_AB_MERGE_C R168, R42, R103, RZ ;  /* 0x000000672aa8723e */ /* 0x001fe200048070ff */
[----:B------:R-:W-:Y:S01]  /*13530*/  FADD.FTZ R103, R103, R0 ;  /* 0x0000000067677221 */ /* 0x000fe20000010000 */
[----:B------:R-:W-:-:S02]  /*13540*/  IADD3 R0, R15, R199, -R198 ;  /* 0x000000c70f007210 */ /* 0x000fc40007ffe8c6 */
[----:B------:R-:W-:Y:S01]  /*13550*/  F2FP.SATFINITE.E4M3.F32.PACK_AB_MERGE_C R168, R102, R21, R168 ;  /* 0x0000001566a8723e */ /* 0x000fe200048070a8 */
[----:B------:R-:W-:-:S02]  /*13560*/  FADD.FTZ R42, R42, R103 ;  /* 0x000000672a2a7221 */ /* 0x000fc40000010000 */
[----:B------:R-:W-:Y:S01]  /*13570*/  MUFU.EX2 R45, R45 ;  /* 0x0000002d002d7308 */ /* 0x000fe20000000800 */
[----:B-1----:R-:W-:-:S01]  /*13580*/  FADD.FTZ R13, R39, R66 ;  /* 0x00000042270d7221 */ /* 0x002fc20000010000 */
[----:B------:R-:W-:Y:S01]  /*13590*/  IMAD.HI R21, R0, 0x66666667, RZ ;  /* 0x6666666700157827 */ /* 0x000fe200078e02ff */
[----:B------:R-:W-:-:S05]  /*135a0*/  CS2R R66, SRZ ;  /* 0x0000000000427805 */ /* 0x000fca000001ff00 */
[----:B------:R-:W0:Y:S01]  /*135b0*/  MUFU.EX2 R36, R36 ;  /* 0x0000002400247308 */ /* 0x000e220000000800 */
[----:B--2---:R-:W-:-:S07]  /*135c0*/  FADD.FTZ R20, R44, R13 ;  /* 0x0000000d2c147221 */ /* 0x004fce0000010000 */
[----:B------:R-:W1:Y:S08]  /*135d0*/  MUFU.EX2 R107, R107 ;  /* 0x0000006b006b7308 */ /* 0x000e700000000800 */
[----:B------:R-:W2:Y:S01]  /*135e0*/  MUFU.EX2 R106, R106 ;  /* 0x0000006a006a7308 */ /* 0x000ea20000000800 */
[----:B0-----:R-:W-:Y:S01]  /*135f0*/  F2FP.SATFINITE.E4M3.F32.PACK_AB_MERGE_C R13, R36, R45, RZ ;  /* 0x0000002d240d723e */ /* 0x001fe200048070ff */
[----:B------:R-:W-:Y:S01]  /*13600*/  FADD.FTZ R45, R45, R20 ;  /* 0x000000142d2d7221 */ /* 0x000fe20000010000 */
[----:B------:R-:W-:-:S02]  /*13610*/  SHF.R.U32.HI R20, RZ, 0x1f, R21 ;  /* 0x0000001fff147819 */ /* 0x000fc40000011615 */
[----:B------:R-:W-:Y:S02]  /*13620*/  F2FP.SATFINITE.E4M3.F32.PACK_AB_MERGE_C R171, R44, R39, R13 ;  /* 0x000000272cab723e */ /* 0x000fe4000480700d */
[----:B------:R-:W-:Y:S02]  /*13630*/  CS2R R38, SRZ ;  /* 0x0000000000267805 */ /* 0x000fe4000001ff00 */
[----:B------:R-:W-:Y:S01]  /*13640*/  LEA.HI.SX32 R13, R21, R20, 0x1a ;  /* 0x00000014150d7211 */ /* 0x000fe200078fd2ff */
[----:B------:R-:W0:Y:S01]  /*13650*/  MUFU.EX2 R85, R85 ;  /* 0x0000005500557308 */ /* 0x000e220000000800 */
[----:B-1----:R-:W-:-:S01]  /*13660*/  FADD.FTZ R3, R107, R42 ;  /* 0x0000002a6b037221 */ /* 0x002fc20000010000 */
[----:B------:R-:W-:Y:S02]  /*13670*/  CS2R R42, SRZ ;  /* 0x00000000002a7805 */ /* 0x000fe4000001ff00 */
[----:B------:R-:W-:-:S04]  /*13680*/  VIMNMX R13, R204, R13, !PT ;  /* 0x0000000dcc0d7248 */ /* 0x000fc80007fe0100 */
[----:B------:R-:W-:Y:S01]  /*13690*/  ISETP.GE.AND P1, PT, R217, R13, PT ;  /* 0x0000000dd900720c */ /* 0x000fe20003f26270 */
[----:B------:R-:W1:Y:S01]  /*136a0*/  MUFU.EX2 R68, R68 ;  /* 0x0000004400447308 */ /* 0x000e620000000800 */
[----:B--2---:R-:W-:-:S04]  /*136b0*/  FADD.FTZ R0, R106, R3 ;  /* 0x000000036a007221 */ /* 0x004fc80000010000 */
[----:B0-----:R-:W-:Y:S01]  /*136c0*/  FADD.FTZ R3, R85, R0 ;  /* 0x0000000055037221 */ /* 0x001fe20000010000 */
[----:B------:R-:W-:-:S01]  /*136d0*/  FADD.FTZ R0, R36, R45 ;  /* 0x0000002d24007221 */ /* 0x000fc20000010000 */
[----:B------:R-:W-:Y:S02]  /*136e0*/  CS2R R36, SRZ ;  /* 0x0000000000247805 */ /* 0x000fe4000001ff00 */
[----:B------:R-:W-:Y:S02]  /*136f0*/  CS2R R44, SRZ ;  /* 0x00000000002c7805 */ /* 0x000fe4000001ff00 */
[C---:B-1----:R-:W-:Y:S01]  /*13700*/  F2FP.SATFINITE.E4M3.F32.PACK_AB_MERGE_C R15, R68.reuse, R85, RZ ;  /* 0x00000055440f723e */ /* 0x042fe200048070ff */
[----:B------:R-:W-:-:S01]  /*13710*/  FADD.FTZ R3, R68, R3 ;  /* 0x0000000344037221 */ /* 0x000fc20000010000 */
[----:B------:R-:W-:Y:S02]  /*13720*/  CS2R R68, SRZ ;  /* 0x0000000000447805 */ /* 0x000fe4000001ff00 */
[----:B------:R-:W-:-:S02]  /*13730*/  CS2R R84, SRZ ;  /* 0x0000000000547805 */ /* 0x000fc4000001ff00 */
[----:B------:R-:W-:Y:S01]  /*13740*/  F2FP.SATFINITE.E4M3.F32.PACK_AB_MERGE_C R170, R106, R107, R15 ;  /* 0x0000006b6aaa723e */ /* 0x000fe2000480700f */
        /* <DEDUP_REMOVED lines=37> */
.L_x_10487:
        /* <DEDUP_REMOVED lines=8> */
.L_x_10477:
        /* <DEDUP_REMOVED lines=8> */
.L_x_10478:
[----:B------:R-:W-:Y:S04]  /*13aa0*/  BSSY B0, `(.L_x_10476) ;  /* 0x0000004000007945 */ /* 0x000fe80003800000 */
[----:B-1----:R-:W-:Y:S05]  /*13ab0*/  @P2 BRA `(.L_x_10479) ;  /* 0x0000000000082947 */ /* 0x002fea0003800000 */
[----:B------:R-:W1:Y:S02]  /*13ac0*/  SYNCS.PHASECHK.TRANS64.TRYWAIT P2, [R15+URZ+0x22830], R14 ;  /* 0x0228300e0f0075a7 */ /* 0x000e64000804017f */
[----:B-1----:R-:W-:Y:S05]  /*13ad0*/  @!P2 BRA `(.L_x_10480) ;  /* 0x000001700078a947 */ /* 0x002fea0003800000 */
.L_x_10479:
[----:B------:R-:W-:Y:S05]  /*13ae0*/  BSYNC B0 ;  /* 0x0000000000007941 */ /* 0x000fea0003800000 */
.L_x_10476:
[----:B01----:R-:W0:Y:S01]  /*13af0*/  S2R R14, SR_TID.X ;  /* 0x00000000000e7919 */ /* 0x003e220000002100 */
[----:B------:R-:W-:Y:S01]  /*13b00*/  VIADD R189, R218, 0x1 ;  /* 0x00000001dabd7836 */ /* 0x000fe20000000000 */
[----:B------:R-:W-:Y:S05]  /*13b10*/  WARPSYNC.ALL ;  /* 0x0000000000007948 */ /* 0x000fea0003800000 */
[C---:B------:R-:W-:Y:S01]  /*13b20*/  ISETP.NE.AND P2, PT, R189.reuse, 0x2, PT ;  /* 0x00000002bd00780c */ /* 0x040fe20003f45270 */
[----:B------:R-:W-:Y:S01]  /*13b30*/  IMAD.MOV.U32 R21, RZ, RZ, 0x40000040 ;  /* 0x40000040ff157424 */ /* 0x000fe200078e00ff */
[C---:B------:R-:W-:Y:S01]  /*13b40*/  R2UR UR28, R4.reuse ;  /* 0x00000000041c72ca */ /* 0x040fe200000e0000 */
        /* <DEDUP_REMOVED lines=13> */
[----:B------:R-:W-:-:S02]  /*13c20*/  R2UR UR33, R5 ;  /* 0x00000000052172ca */ /* 0x000fc400000e0000 */
[----:B------:R-:W-:Y:S01]  /*13c30*/  R2UR UR34, R88 ;  /* 0x00000000582272ca */ /* 0x000fe200000e0000 */
[----:B------:R-:W-:Y:S01]  /*13c40*/  VIADD R88, R20, 0x400 ;  /* 0x0000040014587836 */ /* 0x000fe20000000000 */
[----:B------:R-:W-:Y:S02]  /*13c50*/  R2UR UR39, R15 ;  /* 0x000000000f2772ca */ /* 0x000fe400000e0000 */
[----:B------:R-:W-:Y:S02]  /*13c60*/  R2UR UR36, R4 ;  /* 0x00000000042472ca */ /* 0x000fe400000e0000 */
[----:B------:R-:W-:Y:S02]  /*13c70*/  R2UR UR37, R5 ;  /* 0x00000000052572ca */ /* 0x000fe400000e0000 */
[----:B0-----:R-:W-:Y:S02]  /*13c80*/  SHF.R.U32.HI R14, RZ, 0x7, R14 ;  /* 0x00000007ff0e7819 */ /* 0x001fe4000001160e */
[----:B------:R-:W-:-:S02]  /*13c90*/  R2UR UR8, R88 ;  /* 0x00000000580872ca */ /* 0x000fc400000e0000 */
[----:B------:R-:W-:Y:S01]  /*13ca0*/  IADD3 R88, R20, 0x202, RZ ;  /* 0x0000020214587810 */ /* 0x000fe20007ffe0ff */
[----:B------:R-:W-:Y:S01]  /*13cb0*/  VIADD R92, R14, 0x8 ;  /* 0x000000080e5c7836 */ /* 0x000fe20000000000 */
[----:B------:R-:W-:Y:S02]  /*13cc0*/  IADD3 R14, R20, 0x200, RZ ;  /* 0x00000200140e7810 */ /* 0x000fe40007ffe0ff */
[----:B------:R-:W-:Y:S01]  /*13cd0*/  R2UR UR46, R88 ;  /* 0x00000000582e72ca */ /* 0x000fe200000e0000 */
[----:B------:R-:W-:Y:S01]  /*13ce0*/  VIADD R88, R20, 0x402 ;  /* 0x0000040214587836 */ /* 0x000fe20000000000 */
[----:B------:R0:W-:Y:S01]  /*13cf0*/  BAR.SYNC.DEFER_BLOCKING R92, 0x100 ;  /* 0x0004005c0000751d */ /* 0x0001e20000010000 */
[----:B------:R-:W-:Y:S01]  /*13d00*/  R2UR UR38, R14 ;  /* 0x000000000e2672ca */ /* 0x000fe200000e0000 */
[----:B------:R-:W-:Y:S01]  /*13d10*/  VIADD R14, R20, 0x2 ;  /* 0x00000002140e7836 */ /* 0x000fe20000000000 */
[----:B------:R-:W-:Y:S02]  /*13d20*/  R2UR UR47, R89 ;  /* 0x00000000592f72ca */ /* 0x000fe400000e0000 */
[----:B------:R-:W-:Y:S01]  /*13d30*/  R2UR UR6, R90 ;  /* 0x000000005a0672ca */ /* 0x000fe200000e0000 */
[C---:B------:R-:W-:Y:S01]  /*13d40*/  VIADD R90, R20.reuse, 0x102 ;  /* 0x00000102145a7836 */ /* 0x040fe20000000000 */
[----:B------:R-:W-:Y:S01]  /*13d50*/  R2UR UR7, R91 ;  /* 0x000000005b0772ca */ /* 0x000fe200000e0000 */
[----:B0-----:R-:W-:Y:S01]  /*13d60*/  VIADD R92, R20, 0x4 ;  /* 0x00000004145c7836 */ /* 0x001fe20000000000 */
[----:B------:R-:W-:-:S02]  /*13d70*/  R2UR UR44, R4 ;  /* 0x00000000042c72ca */ /* 0x000fc400000e0000 */
[----:B------:R-:W-:Y:S02]  /*13d80*/  R2UR UR45, R5 ;  /* 0x00000000052d72ca */ /* 0x000fe400000e0000 */
[----:B------:R-:W-:Y:S02]  /*13d90*/  R2UR UR58, R90 ;  /* 0x000000005a3a72ca */ /* 0x000fe400000e0000 */
[----:B------:R-:W-:Y:S02]  /*13da0*/  R2UR UR59, R91 ;  /* 0x000000005b3b72ca */ /* 0x000fe400000e0000 */
[----:B------:R-:W-:Y:S02]  /*13db0*/  MOV R90, UR47 ;  /* 0x0000002f005a7c02 */ /* 0x000fe40008000f00 */
[----:B------:R-:W-:Y:S01]  /*13dc0*/  MOV R91, UR46 ;  /* 0x0000002e005b7c02 */ /* 0x000fe20008000f00 */
[----:B------:R-:W-:Y:S01]  /*13dd0*/  UMOV UR46, UR6 ;  /* 0x00000006002e7c82 */ /* 0x000fe20008000000 */
[----:B------:R-:W-:Y:S01]  /*13de0*/  UMOV UR47, UR7 ;  /* 0x00000007002f7c82 */ /* 0x000fe20008000000 */
[----:B------:R-:W-:Y:S01]  /*13df0*/  R2UR UR54, R88 ;  /* 0x00000000583672ca */ /* 0x000fe200000e0000 */
[----:B------:R-:W-:Y:S01]  /*13e00*/  VIADD R88, R20, 0x204 ;  /* 0x0000020414587836 */ /* 0x000fe20000000000 */
[----:B------:R-:W-:Y:S01]  /*13e10*/  WARPGROUP.ARRIVE ;  /* 0x00000000000079c5 */ /* 0x000fe20000000000 */
[----:B------:R-:W-:-:S02]  /*13e20*/  R2UR UR9, R89 ;  /* 0x00000000590972ca */ /* 0x000fc400000e0000 */
[C---:B------:R-:W-:Y:S02]  /*13e30*/  R2UR UR55, R89.reuse ;  /* 0x00000000593772ca */ /* 0x040fe400000e0000 */
[----:B------:R-:W-:Y:S01]  /*13e40*/  R2UR UR14, R88 ;  /* 0x00000000580e72ca */ /* 0x000fe200000e0000 */
[----:B------:R-:W-:Y:S01]  /*13e50*/  QGMMA.64x32x32.F32.E4M3.E4M3 R152, gdesc[UR28], RZ, !UPT, gsb0 ;  /* 0x006000001c9879f3 */ /* 0x000fe2000c0008ff */
[----:B------:R-:W-:Y:S02]  /*13e60*/  IADD3 R88, R20, 0x404, RZ ;  /* 0x0000040414587810 */ /* 0x000fe40007ffe0ff */
[----:B------:R-:W-:Y:S01]  /*13e70*/  R2UR UR6, R92 ;  /* 0x000000005c0672ca */ /* 0x000fe200000e0000 */
[----:B------:R-:W-:Y:S01]  /*13e80*/  VIADD R92, R20, 0x6 ;  /* 0x00000006145c7836 */ /* 0x000fe20000000000 */
[C---:B------:R-:W-:Y:S02]  /*13e90*/  R2UR UR15, R89.reuse ;  /* 0x00000000590f72ca */ /* 0x040fe400000e0000 */
        /* <DEDUP_REMOVED lines=38> */
[----:B------:R-:W-:Y:S01]  /*14100*/  R2UR UR18, R14 ;  /* 0x000000000e1272ca */ /* 0x000fe200000e0000 */
[----:B------:R-:W-:Y:S01]  /*14110*/  VIADD R14, R20, 0x106 ;  /* 0x00000106140e7836 */ /* 0x000fe20000000000 */
[----:B------:R-:W-:-:S02]  /*14120*/  R2UR UR19, R15 ;  /* 0x000000000f1372ca */ /* 0x000fc400000e0000 */
[----:B------:R-:W-:Y:S01]  /*14130*/  R2UR UR16, R8 ;  /* 0x00000000081072ca */ /* 0x000fe200000e0000 */
[----:B------:R-:W-:Y:S01]  /*14140*/  QGMMA.64x32x32.F32.E4M3.E4M3 R136, gdesc[UR32], RZ, !UPT, gsb0 ;  /* 0x00600000208879f3 */ /* 0x000fe2000c0008ff */
[----:B------:R-:W-:Y:S02]  /*14150*/  R2UR UR34, R88 ;  /* 0x00000000582272ca */ /* 0x000fe400000e0000 */
[----:B------:R-:W-:Y:S02]  /*14160*/  R2UR UR35, R89 ;  /* 0x00000000592372ca */ /* 0x000fe400000e0000 */
[C---:B------:R-:W-:Y:S02]  /*14170*/  R2UR UR17, R9.reuse ;  /* 0x00000000091172ca */ /* 0x040fe400000e0000 */
[----:B------:R-:W-:Y:S02]  /*14180*/  R2UR UR20, R8 ;  /* 0x00000000081472ca */ /* 0x000fe400000e0000 */
[----:B------:R-:W-:-:S02]  /*14190*/  R2UR UR21, R9 ;  /* 0x00000000091572ca */ /* 0x000fc400000e0000 */
[----:B------:R-:W-:Y:S02]  /*141a0*/  R2UR UR24, R6 ;  /* 0x00000000061872ca */ /* 0x000fe400000e0000 */
[----:B------:R-:W-:Y:S02]  /*141b0*/  R2UR UR25, R7 ;  /* 0x00000000071972ca */ /* 0x000fe400000e0000 */
[----:B------:R-:W-:Y:S01]  /*141c0*/  R2UR UR30, R14 ;  /* 0x000000000e1e72ca */ /* 0x000fe200000e0000 */
        /* <DEDUP_REMOVED lines=8> */
[----:B------:R-:W-:Y:S02]  /*14250*/  MOV R21, 0x40000040 ;  /* 0x4000004000157802 */ /* 0x000fe40000000f00 */
[----:B------:R-:W-:Y:S02]  /*14260*/  R2UR UR42, R20 ;  /* 0x00000000142a72ca */ /* 0x000fe400000e0000 */
[----:B------:R-:W-:Y:S02]  /*14270*/  R2UR UR43, R21 ;  /* 0x00000000152b72ca */ /* 0x000fe400000e0000 */
        /* <DEDUP_REMOVED lines=76> */
.L_x_10482:
[----:B------:R-:W-:Y:S01]  /*14740*/  SHF.L.U32 R14, R221, 0x1f, RZ ;  /* 0x0000001fdd0e7819 */ /* 0x000fe200000006ff */
[----:B------:R-:W-:-:S04]  /*14750*/  IMAD R15, R218, 0x8, R18 ;  /* 0x00000008da0f7824 */ /* 0x000fc800078e0212 */
[----:B------:R0:W1:Y:S01]  /*14760*/  SYNCS.PHASECHK.TRANS64.TRYWAIT P1, [R15+URZ+0x22850], R14 ;  /* 0x0228500e0f0075a7 */ /* 0x000062000802017f */
[----:B------:R-:W-:Y:S05]  /*14770*/  @!P0 BRA `(.L_x_10483) ;  /* 0x0000000000048947 */ /* 0x000fea0003800000 */
[----:B------:R-:W-:Y:S01]  /*14780*/  BPT.TRAP 0x1 ;  /* 0x000000040000795c */ /* 0x000fe20000300000 */
.L_x_10483:
[----:B-1----:R-:W-:Y:S05]  /*14790*/  @P1 BRA `(.L_x_10481) ;  /* 0x0000000000081947 */ /* 0x002fea0003800000 */
[----:B------:R-:W1:Y:S02]  /*147a0*/  SYNCS.PHASECHK.TRANS64.TRYWAIT P1, [R15+URZ+0x22850], R14 ;  /* 0x0228500e0f0075a7 */ /* 0x000e64000802017f */
[----:B-1----:R-:W-:Y:S05]  /*147b0*/  @!P1 BRA `(.L_x_10484) ;  /* 0x0000016400549947 */ /* 0x002fea0003800000 */
.L_x_10481:
        /* <DEDUP_REMOVED lines=23> */
[----:B------:R-:W-:Y:S02]  /*14930*/  R2UR UR6, R20 ;  /* 0x00000000140672ca */ /* 0x000fe400000e0000 */
[----:B------:R-:W-:Y:S01]  /*14940*/  R2UR UR7, R21 ;  /* 0x00000000150772ca */ /* 0x000fe200000e0000 */
[----:B------:R-:W-:Y:S01]  /*14950*/  IMAD.MOV.U32 R21, RZ, RZ, -0x3ffffff0 ;  /* 0xc0000010ff157424 */ /* 0x000fe200078e00ff */
[C---:B------:R-:W-:Y:S01]  /*14960*/  IADD3 R20, R14.reuse, 0x300, RZ ;  /* 0x000003000e147810 */ /* 0x040fe20007ffe0ff */
        /* <DEDUP_REMOVED lines=19> */
.L_x_10485:
[----:B0-----:R-:W0:Y:S01]  /*14aa0*/  LDC R14, c[0x0][0x448] ;  /* 0x00011200ff0e7b82 */ /* 0x001e220000000800 */
[C---:B------:R-:W-:Y:S01]  /*14ab0*/  FMUL.FTZ R21, R2.reuse, R154 ;  /* 0x0000009a02157220 */ /* 0x040fe20000410000 */
[C---:B------:R-:W-:Y:S01]  /*14ac0*/  FMUL.FTZ R154, R2.reuse, R157 ;  /* 0x0000009d029a7220 */ /* 0x040fe20000410000 */
[C---:B------:R-:W-:Y:S01]  /*14ad0*/  FMUL.FTZ R157, R2.reuse, R160 ;  /* 0x000000a0029d7220 */ /* 0x040fe20000410000 */
[C---:B------:R-:W-:Y:S01]  /*14ae0*/  FMUL.FTZ R160, R2.reuse, R163 ;  /* 0x000000a302a07220 */ /* 0x040fe20000410000 */
[C---:B------:R-:W-:Y:S01]  /*14af0*/  FMUL.FTZ R163, R2.reuse, R166 ;  /* 0x000000a602a37220 */ /* 0x040fe20000410000 */
[----:B------:R-:W-:Y:S02]  /*14b00*/  IMAD R166, R217, -0xa0, RZ ;  /* 0xffffff60d9a67824 */ /* 0x000fe400078e02ff */
[C---:B------:R-:W-:Y:S01]  /*14b10*/  FMUL.FTZ R136, R2.reuse, R136 ;  /* 0x0000008802887220 */ /* 0x040fe20000410000 */
[----:B------:R-:W-:Y:S01]  /*14b20*/  MUFU.TANH R154, R154 ;  /* 0x0000009a009a7308 */ /* 0x000fe20000002400 */
[C---:B------:R-:W-:Y:S01]  /*14b30*/  FMUL.FTZ R137, R2.reuse, R137 ;  /* 0x0000008902897220 */ /* 0x040fe20000410000 */
[----:B------:R-:W-:Y:S01]  /*14b40*/  FMUL.FTZ R140, R2, R140 ;  /* 0x0000008c028c7220 */ /* 0x000fe20000410000 */
[----:B------:R-:W-:Y:S01]  /*14b50*/  IADD3 R166, -R200, 0x1, R166 ;  /* 0x00000001c8a67810 */ /* 0x000fe20007ffe1a6 */
[C---:B------:R-:W-:Y:S01]  /*14b60*/  FMUL.FTZ R141, R2.reuse, R141 ;  /* 0x0000008d028d7220 */ /* 0x040fe20000410000 */
[C---:B------:R-:W-:Y:S01]  /*14b70*/  FMUL.FTZ R144, R2.reuse, R144 ;  /* 0x0000009002907220 */ /* 0x040fe20000410000 */
[----:B------:R-:W-:Y:S01]  /*14b80*/  FMUL.FTZ R145, R2, R145 ;  /* 0x0000009102917220 */ /* 0x000fe20000410000 */
[----:B------:R-:W-:Y:S01]  /*14b90*/  IADD3 R166, -R198, R166, R199 ;  /* 0x000000a6c6a67210 */ /* 0x000fe20007ffe1c7 */
[----:B------:R-:W-:Y:S01]  /*14ba0*/  MUFU.TANH R157, R157 ;  /* 0x0000009d009d7308 */ /* 0x000fe20000002400 */
        /* <DEDUP_REMOVED lines=8> */
[----:B------:R-:W-:Y:S01]  /*14c30*/  IMAD.IADD R14, R208, 0x1, R197 ;  /* 0x00000001d00e7824 */ /* 0x000fe200078e02c5 */
        /* <DEDUP_REMOVED lines=16> */
[----:B------:R-:W-:Y:S01]  /*14d40*/  MUFU.TANH R140, R140 ;  /* 0x0000008c008c7308 */ /* 0x000fe20000002400 */
        /* <DEDUP_REMOVED lines=17> */
[----:B------:R-:W-:Y:S01]  /*14e60*/  FMUL.FTZ R123, R2, R123 ;  /* 0x0000007b027b7220 */ /* 0x000fe20000410000 */
[----:B0-----:R-:W-:-:S04]  /*14e70*/  @P1 IMAD.HI.U32 R20, R14, R20, RZ ;  /* 0x000000140e141227 */ /* 0x001fc800078e00ff */
[C---:B------:R-:W-:Y:S01]  /*14e80*/  FMUL.FTZ R126, R2.reuse, R126 ;  /* 0x0000007e027e7220 */ /* 0x040fe20000410000 */
[C---:B------:R-:W-:Y:S01]  /*14e90*/  FMUL.FTZ R127, R2.reuse, R127 ;  /* 0x0000007f027f7220 */ /* 0x040fe20000410000 */
[C---:B------:R-:W-:Y:S01]  /*14ea0*/  FMUL.FTZ R130, R2.reuse, R130 ;  /* 0x0000008202827220 */ /* 0x040fe20000410000 */
[C---:B------:R-:W-:Y:S01]  /*14eb0*/  FMUL.FTZ R131, R2.reuse, R131 ;  /* 0x0000008302837220 */ /* 0x040fe20000410000 */
[----:B------:R-:W-:Y:S01]  /*14ec0*/  MUFU.TANH R145, R145 ;  /* 0x0000009100917308 */ /* 0x000fe20000002400 */
[C---:B------:R-:W-:Y:S01]  /*14ed0*/  FMUL.FTZ R134, R2.reuse, R134 ;  /* 0x0000008602867220 */ /* 0x040fe20000410000 */
[C---:B------:R-:W-:Y:S01]  /*14ee0*/  FMUL.FTZ R135, R2.reuse, R135 ;  /* 0x0000008702877220 */ /* 0x040fe20000410000 */
[----:B-1----:R-:W-:Y:S01]  /*14ef0*/  @P1 SHF.R.U32.HI R14, RZ, R15, R20 ;  /* 0x0000000fff0e1219 */ /* 0x002fe20000011614 */
        /* <DEDUP_REMOVED lines=11> */
[----:B------:R-:W1:Y:S01]  /*14fb0*/  MUFU.TANH R15, R15 ;  /* 0x0000000f000f7308 */ /* 0x000e620000002400 */
[----:B------:R-:W2:Y:S01]  /*14fc0*/  SHFL.IDX PT, R14, R14, 0x1, 0x1c1f ;  /* 0x003c1f000e0e7f89 */ /* 0x000ea200000e0000 */
        /* <DEDUP_REMOVED lines=15> */
[----:B------:R-:W-:Y:S01]  /*150c0*/  UMOV UR60, UR4 ;  /* 0x00000004003c7c82 */ /* 0x000fe20008000000 */
[----:B------:R-:W-:Y:S01]  /*150d0*/  FMUL.FTZ R98, R2, R98 ;  /* 0x0000006202627220 */ /* 0x000fe20000410000 */
[----:B0-----:R-:W-:-:S02]  /*150e0*/  IMAD.IADD R165, R166, 0x1, R165 ;  /* 0x00000001a6a57824 */ /* 0x001fc400078e02a5 */
[C---:B------:R-:W-:Y:S01]  /*150f0*/  FMUL.FTZ R99, R2.reuse, R99 ;  /* 0x0000006302637220 */ /* 0x040fe20000410000 */
[C---:B------:R-:W-:Y:S01]  /*15100*/  FMUL.FTZ R102, R2.reuse, R102 ;  /* 0x0000006602667220 */ /* 0x040fe20000410000 */
[----:B------:R-:W-:Y:S01]  /*15110*/  FMUL.FTZ R103, R2, R103 ;  /* 0x0000006702677220 */ /* 0x000fe20000410000 */
[----:B------:R-:W-:Y:S01]  /*15120*/  IMAD.U32 R169, RZ, RZ, UR61 ;  /* 0x0000003dffa97e24 */ /* 0x000fe2000f8e00ff */
[----:B------:R-:W0:Y:S01]  /*15130*/  MUFU.TANH R158, R158 ;  /* 0x0000009e009e7308 */ /* 0x000e220000002400 */
[C---:B------:R-:W-:Y:S01]  /*15140*/  ISETP.GT.AND P2, PT, R165.reuse, RZ, PT ;  /* 0x000000ffa500720c */ /* 0x040fe20003f44270 */
[----:B--2---:R-:W-:Y:S01]  /*15150*/  IMAD.IADD R14, R166, 0x1, R14 ;  /* 0x00000001a60e7824 */ /* 0x004fe200078e020e */
[C---:B------:R-:W-:Y:S01]  /*15160*/  ISETP.GT.AND P3, PT, R165.reuse, 0x1, PT ;  /* 0x00000001a500780c */ /* 0x040fe20003f64270 */
[C---:B------:R-:W-:Y:S01]  /*15170*/  FMUL.FTZ R166, R2.reuse, R101 ;  /* 0x0000006502a67220 */ /* 0x040fe20000410000 */
[C---:B------:R-:W-:Y:S01]  /*15180*/  ISETP.GT.AND P4, PT, R165.reuse, 0x8, PT ;  /* 0x00000008a500780c */ /* 0x040fe20003f84270 */
[----:B------:R-:W-:Y:S01]  /*15190*/  FMUL.FTZ R101, R2, R94 ;  /* 0x0000005e02657220 */ /* 0x000fe20000410000 */
[----:B------:R-:W-:Y:S01]  /*151a0*/  ISETP.GT.AND P1, PT, R165, 0x9, PT ;  /* 0x00000009a500780c */ /* 0x000fe20003f24270 */
[----:B------:R-:W2:Y:S01]  /*151b0*/  MUFU.TANH R161, R161 ;  /* 0x000000a100a17308 */ /* 0x000ea20000002400 */
[----:B-1----:R-:W-:-:S02]  /*151c0*/  FSEL R15, R15, -INF , P2 ;  /* 0xff8000000f0f7808 */ /* 0x002fc40001000000 */
[----:B---3--:R-:W-:Y:S02]  /*151d0*/  FSEL R20, R20, -INF , P3 ;  /* 0xff80000014147808 */ /* 0x008fe40001800000 */
[----:B----4-:R-:W-:Y:S02]  /*151e0*/  FSEL R153, R153, -INF , P4 ;  /* 0xff80000099997808 */ /* 0x010fe40002000000 */
[----:B------:R-:W-:Y:S01]  /*151f0*/  FSEL R154, R154, -INF , P1 ;  /* 0xff8000009a9a7808 */ /* 0x000fe20000800000 */
[----:B------:R-:W1:Y:S01]  /*15200*/  MUFU.TANH R162, R162 ;  /* 0x000000a200a27308 */ /* 0x000e620000002400 */
[C---:B------:R-:W-:Y:S02]  /*15210*/  ISETP.GT.AND P2, PT, R165.reuse, 0x10, PT ;  /* 0x00000010a500780c */ /* 0x040fe40003f44270 */
[C---:B------:R-:W-:Y:S02]  /*15220*/  ISETP.GT.AND P3, PT, R165.reuse, 0x11, PT ;  /* 0x00000011a500780c */ /* 0x040fe40003f64270 */
[----:B------:R-:W-:-:S02]  /*15230*/  ISETP.GT.AND P4, PT, R165, 0x18, PT ;  /* 0x00000018a500780c */ /* 0x000fc40003f84270 */
[----:B------:R-:W-:Y:S01]  /*15240*/  ISETP.GT.AND P1, PT, R165, 0x19, PT ;  /* 0x00000019a500780c */ /* 0x000fe20003f24270 */
[----:B------:R-:W3:Y:S01]  /*15250*/  MUFU.TANH R148, R148 ;  /* 0x0000009400947308 */ /* 0x000ee20000002400 */
[----:B------:R-:W-:Y:S02]  /*15260*/  FSEL R157, R157, -INF , P2 ;  /* 0xff8000009d9d7808 */ /* 0x000fe40001000000 */
[----:B0-----:R-:W-:Y:S02]  /*15270*/  FSEL R158, R158, -INF , P3 ;  /* 0xff8000009e9e7808 */ /* 0x001fe40001800000 */
[----:B--2---:R-:W-:Y:S02]  /*15280*/  FSEL R161, R161, -INF , P4 ;  /* 0xff800000a1a17808 */ /* 0x004fe40002000000 */
[----:B------:R-:W-:Y:S01]  /*15290*/  ISETP.GT.AND P2, PT, R165, 0x20, PT ;  /* 0x00000020a500780c */ /* 0x000fe20003f44270 */
[----:B------:R-:W0:Y:S01]  /*152a0*/  MUFU.TANH R149, R149 ;  /* 0x0000009500957308 */ /* 0x000e220000002400 */
[----:B-1----:R-:W-:-:S02]  /*152b0*/  FSEL R162, R162, -INF , P1 ;  /* 0xff800000a2a27808 */ /* 0x002fc40000800000 */
[C---:B------:R-:W-:Y:S02]  /*152c0*/  ISETP.GT.AND P3, PT, R165.reuse, 0x21, PT ;  /* 0x00000021a500780c */ /* 0x040fe40003f64270 */
[C---:B------:R-:W-:Y:S02]  /*152d0*/  ISETP.GT.AND P4, PT, R165.reuse, 0x28, PT ;  /* 0x00000028a500780c */ /* 0x040fe40003f84270 */
[----:B------:R-:W-:Y:S01]  /*152e0*/  ISETP.GT.AND P1, PT, R165, 0x29, PT ;  /* 0x00000029a500780c */ /* 0x000fe20003f24270 */
[----:B------:R-:W1:Y:S01]  /*152f0*/  MUFU.TANH R120, R120 ;  /* 0x0000007800787308 */ /* 0x000e620000002400 */
[----:B------:R-:W-:Y:S02]  /*15300*/  FSEL R136, R136, -INF , P2 ;  /* 0xff80000088887808 */ /* 0x000fe40001000000 */
[----:B------:R-:W-:Y:S02]  /*15310*/  FSEL R137, R137, -INF , P3 ;  /* 0xff80000089897808 */ /* 0x000fe40001800000 */
[----:B------:R-:W-:-:S02]  /*15320*/  FSEL R140, R140, -INF , P4 ;  /* 0xff8000008c8c7808 */ /* 0x000fc40002000000 */
[----:B------:R-:W-:Y:S01]  /*15330*/  FSEL R141, R141, -INF , P1 ;  /* 0xff8000008d8d7808 */ /* 0x000fe20000800000 */
[----:B------:R-:W2:Y:S01]  /*15340*/  MUFU.TANH R121, R121 ;  /* 0x0000007900797308 */ /* 0x000ea20000002400 */
[C---:B------:R-:W-:Y:S02]  /*15350*/  ISETP.GT.AND P2, PT, R165.reuse, 0x30, PT ;  /* 0x00000030a500780c */ /* 0x040fe40003f44270 */
[C---:B------:R-:W-:Y:S02]  /*15360*/  ISETP.GT.AND P3, PT, R165.reuse, 0x31, PT ;  /* 0x00000031a500780c */ /* 0x040fe40003f64270 */
[C---:B------:R-:W-:Y:S02]  /*15370*/  ISETP.GT.AND P4, PT, R165.reuse, 0x38, PT ;  /* 0x00000038a500780c */ /* 0x040fe40003f84270 */
[----:B------:R-:W-:Y:S01]  /*15380*/  ISETP.GT.AND P1, PT, R165, 0x39, PT ;  /* 0x00000039a500780c */ /* 0x000fe20003f24270 */
[----:B------:R-:W4:Y:S01]  /*15390*/  MUFU.TANH R124, R124 ;  /* 0x0000007c007c7308 */ /* 0x000f220000002400 */
[----:B------:R-:W-:-:S02]  /*153a0*/  FSEL R144, R144, -INF , P2 ;  /* 0xff80000090907808 */ /* 0x000fc40001000000 */
[----:B------:R-:W-:Y:S02]  /*153b0*/  FSEL R145, R145, -INF , P3 ;  /* 0xff80000091917808 */ /* 0x000fe40001800000 */
[----:B---3--:R-:W-:Y:S02]  /*153c0*/  FSEL R148, R148, -INF , P4 ;  /* 0xff80000094947808 */ /* 0x008fe40002000000 */
[----:B0-----:R-:W-:Y:S01]  /*153d0*/  FSEL R149, R149, -INF , P1 ;  /* 0xff80000095957808 */ /* 0x001fe20000800000 */
[----:B------:R-:W0:Y:S01]  /*153e0*/  MUFU.TANH R125, R125 ;  /* 0x0000007d007d7308 */ /* 0x000e220000002400 */
[C---:B------:R-:W-:Y:S02]  /*153f0*/  ISETP.GT.AND P2, PT, R165.reuse, 0x40, PT ;  /* 0x00000040a500780c */ /* 0x040fe40003f44270 */
[C---:B------:R-:W-:Y:S02]  /*15400*/  ISETP.GT.AND P3, PT, R165.reuse, 0x41, PT ;  /* 0x00000041a500780c */ /* 0x040fe40003f64270 */
[----:B------:R-:W-:-:S02]  /*15410*/  ISETP.GT.AND P4, PT, R165, 0x48, PT ;  /* 0x00000048a500780c */ /* 0x000fc40003f84270 */
[----:B------:R-:W-:Y:S01]  /*15420*/  ISETP.GT.AND P1, PT, R165, 0x49, PT ;  /* 0x00000049a500780c */ /* 0x000fe20003f24270 */
[----:B------:R-:W3:Y:S01]  /*15430*/  MUFU.TANH R128, R128 ;  /* 0x0000008000807308 */ /* 0x000ee20000002400 */
[----:B-1----:R-:W-:Y:S02]  /*15440*/  FSEL R120, R120, -INF , P2 ;  /* 0xff80000078787808 */ /* 0x002fe40001000000 */
[----:B--2---:R-:W-:Y:S02]  /*15450*/  FSEL R121, R121, -INF , P3 ;  /* 0xff80000079797808 */ /* 0x004fe40001800000 */
[----:B----4-:R-:W-:Y:S02]  /*15460*/  FSEL R124, R124, -INF , P4 ;  /* 0xff8000007c7c7808 */ /* 0x010fe40002000000 */
[----:B------:R-:W-:Y:S01]  /*15470*/  ISETP.GT.AND P2, PT, R165, 0x50, PT ;  /* 0x00000050a500780c */ /* 0x000fe20003f44270 */
[----:B------:R-:W1:Y:S01]  /*15480*/  MUFU.TANH R129, R129 ;  /* 0x0000008100817308 */ /* 0x000e620000002400 */
[----:B0-----:R-:W-:-:S02]  /*15490*/  FSEL R125, R125, -INF , P1 ;  /* 0xff8000007d7d7808 */ /* 0x001fc40000800000 */
[C---:B------:R-:W-:Y:S02]  /*154a0*/  ISETP.GT.AND P3, PT, R165.reuse, 0x51, PT ;  /* 0x00000051a500780c */ /* 0x040fe40003f64270 */
[C---:B------:R-:W-:Y:S02]  /*154b0*/  ISETP.GT.AND P4, PT, R165.reuse, 0x58, PT ;  /* 0x00000058a500780c */ /* 0x040fe40003f84270 */
[C---:B------:R-:W-:Y:S01]  /*154c0*/  ISETP.GT.AND P1, PT, R165.reuse, 0x59, PT ;  /* 0x00000059a500780c */ /* 0x040fe20003f24270 */
[----:B------:R-:W0:Y:S01]  /*154d0*/  MUFU.TANH R132, R132 ;  /* 0x0000008400847308 */ /* 0x000e220000002400 */
[----:B---3--:R-:W-:Y:S02]  /*154e0*/  FSEL R128, R128, -INF , P2 ;  /* 0xff80000080807808 */ /* 0x008fe40001000000 */
[----:B------:R-:W-:Y:S02]  /*154f0*/  ISETP.GT.AND P2, PT, R165, 0x60, PT ;  /* 0x00000060a500780c */ /* 0x000fe40003f44270 */
[----:B------:R-:W-:-:S03]  /*15500*/  ISETP.GT.AND P5, PT, R14, 0x99, PT ;  /* 0x000000990e00780c */ /* 0x000fc60003fa4270 */
[----:B------:R-:W2:Y:S01]  /*15510*/  MUFU.TANH R133, R133 ;  /* 0x0000008500857308 */ /* 0x000ea20000002400 */
[----:B-1----:R-:W-:Y:S02]  /*15520*/  FSEL R129, R129, -INF , P3 ;  /* 0xff80000081817808 */ /* 0x002fe40001800000 */
[----:B------:R-:W-:-:S05]  /*15530*/  ISETP.GT.AND P3, PT, R165, 0x61, PT ;  /* 0x00000061a500780c */ /* 0x000fca0003f64270 */
[----:B------:R-:W1:Y:S01]  /*15540*/  MUFU.TANH R104, R104 ;  /* 0x0000006800687308 */ /* 0x000e620000002400 */
[----:B0-----:R-:W-:Y:S02]  /*15550*/  FSEL R132, R132, -INF , P4 ;  /* 0xff80000084847808 */ /* 0x001fe40002000000 */
[----:B------:R-:W-:-:S05]  /*15560*/  ISETP.GT.AND P4, PT, R165, 0x68, PT ;  /* 0x00000068a500780c */ /* 0x000fca0003f84270 */
[----:B------:R-:W0:Y:S01]  /*15570*/  MUFU.TANH R105, R105 ;  /* 0x0000006900697308 */ /* 0x000e220000002400 */
[----:B--2---:R-:W-:Y:S02]  /*15580*/  FSEL R133, R133, -INF , P1 ;  /* 0xff80000085857808 */ /* 0x004fe40000800000 */
[----:B------:R-:W-:-:S05]  /*15590*/  ISETP.GT.AND P1, PT, R165, 0x69, PT ;  /* 0x00000069a500780c */ /* 0x000fca0003f24270 */
        /* <DEDUP_REMOVED lines=35> */
[----:B------:R-:W-:Y:S02]  /*157d0*/  ISETP.GT.AND P1, PT, R165, 0x99, PT ;  /* 0x00000099a500780c */ /* 0x000fe40003f24270 */
[----:B------:R-:W-:-:S03]  /*157e0*/  FMNMX.FTZ R165, R15, R216, !PT ;  /* 0x000000d80fa57209 */ /* 0x000fc60007810000 */
[----:B------:R-:W2:Y:S01]  /*157f0*/  MUFU.TANH R100, R100 ;  /* 0x0000006400647308 */ /* 0x000ea20000002400 */
[----:B------:R-:W-:Y:S02]  /*15800*/  FMNMX.FTZ R165, R20, R165, !PT ;  /* 0x000000a514a57209 */ /* 0x000fe40007810000 */
[----:B-1----:R-:W-:Y:S02]  /*15810*/  FSEL R96, R96, -INF , P2 ;  /* 0xff80000060607808 */ /* 0x002fe40001000000 */
[----:B------:R-:W-:Y:S02]  /*15820*/  FMNMX.FTZ R165, R153, R165, !PT ;  /* 0x000000a599a57209 */ /* 0x000fe40007810000 */
[----:B------:R-:W-:Y:S01]  /*15830*/  ISETP.GT.AND P2, PT, R14, RZ, PT ;  /* 0x000000ff0e00720c */ /* 0x000fe20003f44270 */
[----:B------:R-:W1:Y:S01]  /*15840*/  MUFU.TANH R21, R21 ;  /* 0x0000001500157308 */ /* 0x000e620000002400 */
[----:B------:R-:W-:Y:S02]  /*15850*/  FMNMX.FTZ R165, R154, R165, !PT ;  /* 0x000000a59aa57209 */ /* 0x000fe40007810000 */
[----:B0-----:R-:W-:-:S02]  /*15860*/  FSEL R97, R97, -INF , P3 ;  /* 0xff80000061617808 */ /* 0x001fc40001800000 */
[----:B------:R-:W-:Y:S02]  /*15870*/  FMNMX.FTZ R165, R157, R165, !PT ;  /* 0x000000a59da57209 */ /* 0x000fe40007810000 */
[----:B------:R-:W-:Y:S01]  /*15880*/  ISETP.GT.AND P3, PT, R14, 0x1, PT ;  /* 0x000000010e00780c */ /* 0x000fe20003f64270 */
[----:B------:R-:W0:Y:S01]  /*15890*/  MUFU.TANH R152, R152 ;  /* 0x0000009800987308 */ /* 0x000e220000002400 */
[----:B------:R-:W-:Y:S02]  /*158a0*/  FMNMX.FTZ R165, R158, R165, !PT ;  /* 0x000000a59ea57209 */ /* 0x000fe40007810000 */
[----:B--2---:R-:W-:Y:S02]  /*158b0*/  FSEL R100, R100, -INF , P4 ;  /* 0xff80000064647808 */ /* 0x004fe40002000000 */
[----:B------:R-:W-:Y:S02]  /*158c0*/  FMNMX.FTZ R165, R161, R165, !PT ;  /* 0x000000a5a1a57209 */ /* 0x000fe40007810000 */
[----:B------:R-:W-:Y:S01]  /*158d0*/  ISETP.GT.AND P4, PT, R14, 0x8, PT ;  /* 0x000000080e00780c */ /* 0x000fe20003f84270 */
[----:B------:R-:W2:Y:S01]  /*158e0*/  MUFU.TANH R155, R155 ;  /* 0x0000009b009b7308 */ /* 0x000ea20000002400 */
[----:B------:R-:W-:-:S02]  /*158f0*/  FMNMX.FTZ R165, R162, R165, !PT ;  /* 0x000000a5a2a57209 */ /* 0x000fc40007810000 */
[----:B-1----:R-:W-:Y:S02]  /*15900*/  FSEL R21, R21, -INF , P2 ;  /* 0xff80000015157808 */ /* 0x002fe40001000000 */
[----:B------:R-:W-:Y:S02]  /*15910*/  FMNMX.FTZ R165, R136, R165, !PT ;  /* 0x000000a588a57209 */ /* 0x000fe40007810000 */
[----:B------:R-:W-:Y:S01]  /*15920*/  ISETP.GT.AND P2, PT, R14, 0x10, PT ;  /* 0x000000100e00780c */ /* 0x000fe20003f44270 */
[----:B------:R1:W3:Y:S01]  /*15930*/  MUFU.TANH R94, R166 ;  /* 0x000000a6005e7308 */ /* 0x0002e20000002400 */
[----:B------:R-:W-:Y:S02]  /*15940*/  FMNMX.FTZ R165, R137, R165, !PT ;  /* 0x000000a589a57209 */ /* 0x000fe40007810000 */
[----:B0-----:R-:W-:Y:S02]  /*15950*/  FSEL R152, R152, -INF , P3 ;  /* 0xff80000098987808 */ /* 0x001fe40001800000 */
[----:B------:R-:W-:-:S02]  /*15960*/  FMNMX.FTZ R165, R140, R165, !PT ;  /* 0x000000a58ca57209 */ /* 0x000fc40007810000 */
[----:B------:R-:W-:Y:S01]  /*15970*/  ISETP.GT.AND P3, PT, R14, 0x11, PT ;  /* 0x000000110e00780c */ /* 0x000fe20003f64270 */
[----:B------:R-:W0:Y:S01]  /*15980*/  MUFU.TANH R156, R156 ;  /* 0x0000009c009c7308 */ /* 0x000e220000002400 */
[----:B------:R-:W-:Y:S01]  /*15990*/  FMNMX.FTZ R165, R141, R165, !PT ;  /* 0x000000a58da57209 */ /* 0x000fe20007810000 */
[----:B-1----:R-:W-:Y:S01]  /*159a0*/  IMAD.U32 R166, RZ, RZ, UR60 ;  /* 0x0000003cffa67e24 */ /* 0x002fe2000f8e00ff */
[----:B--2---:R-:W-:Y:S02]  /*159b0*/  FSEL R155, R155, -INF , P4 ;  /* 0xff8000009b9b7808 */ /* 0x004fe40002000000 */
[----:B------:R-:W-:Y:S02]  /*159c0*/  FMNMX.FTZ R165, R144, R165, !PT ;  /* 0x000000a590a57209 */ /* 0x000fe40007810000 */
[----:B------:R-:W-:Y:S01]  /*159d0*/  ISETP.GT.AND P4, PT, R14, 0x18, PT ;  /* 0x000000180e00780c */ /* 0x000fe20003f84270 */
[----:B------:R-:W1:Y:S01]  /*159e0*/  MUFU.TANH R159, R159 ;  /* 0x0000009f009f7308 */ /* 0x000e620000002400 */
[----:B------:R-:W-:-:S02]  /*159f0*/  FMNMX.FTZ R165, R145, R165, !PT ;  /* 0x000000a591a57209 */ /* 0x000fc40007810000 */
[----:B---3--:R-:W-:Y:S02]  /*15a00*/  FSEL R94, R94, -INF , P1 ;  /* 0xff8000005e5e7808 */ /* 0x008fe40000800000 */
[----:B------:R-:W-:Y:S02]  /*15a10*/  FMNMX.FTZ R165, R148, R165, !PT ;  /* 0x000000a594a57209 */ /* 0x000fe40007810000 */
[----:B------:R-:W-:Y:S01]  /*15a20*/  ISETP.GT.AND P1, PT, R14, 0x9, PT ;  /* 0x000000090e00780c */ /* 0x000fe20003f24270 */
[----:B------:R-:W2:Y:S01]  /*15a30*/  MUFU.TANH R160, R160 ;  /* 0x000000a000a07308 */ /* 0x000ea20000002400 */
[----:B------:R-:W-:Y:S02]  /*15a40*/  FMNMX.FTZ R165, R149, R165, !PT ;  /* 0x000000a595a57209 */ /* 0x000fe40007810000 */
[----:B0-----:R-:W-:Y:S02]  /*15a50*/  FSEL R156, R156, -INF , P1 ;  /* 0xff8000009c9c7808 */ /* 0x001fe40000800000 */
[----:B------:R-:W-:-:S02]  /*15a60*/  FMNMX.FTZ R165, R120, R165, !PT ;  /* 0x000000a578a57209 */ /* 0x000fc40007810000 */
[----:B------:R-:W-:Y:S01]  /*15a70*/  ISETP.GT.AND P1, PT, R14, 0x19, PT ;  /* 0x000000190e00780c */ /* 0x000fe20003f24270 */
[----:B------:R-:W0:Y:S01]  /*15a80*/  MUFU.TANH R163, R163 ;  /* 0x000000a300a37308 */ /* 0x000e220000002400 */
[----:B------:R-:W-:Y:S02]  /*15a90*/  FMNMX.FTZ R165, R121, R165, !PT ;  /* 0x000000a579a57209 */ /* 0x000fe40007810000 */
[----:B-1----:R-:W-:Y:S02]  /*15aa0*/  FSEL R159, R159, -INF , P2 ;  /* 0xff8000009f9f7808 */ /* 0x002fe40001000000 */
[----:B------:R-:W-:Y:S02]  /*15ab0*/  FMNMX.FTZ R165, R124, R165, !PT ;  /* 0x000000a57ca57209 */ /* 0x000fe40007810000 */
[----:B------:R-:W-:Y:S01]  /*15ac0*/  ISETP.GT.AND P2, PT, R14, 0x20, PT ;  /* 0x000000200e00780c */ /* 0x000fe20003f44270 */
[----:B------:R-:W1:Y:S01]  /*15ad0*/  MUFU.TANH R164, R164 ;  /* 0x000000a400a47308 */ /* 0x000e620000002400 */
[----:B------:R-:W-:-:S02]  /*15ae0*/  FMNMX.FTZ R165, R125, R165, !PT ;  /* 0x000000a57da57209 */ /* 0x000fc40007810000 */
[----:B--2---:R-:W-:Y:S02]  /*15af0*/  FSEL R160, R160, -INF , P3 ;  /* 0xff800000a0a07808 */ /* 0x004fe40001800000 */
        /* <DEDUP_REMOVED lines=30> */
[----:B------:R-:W-:Y:S02]  /*15ce0*/  ISETP.GT.AND P1, PT, R14, 0x39, PT ;  /* 0x000000390e00780c */ /* 0x000fe40003f24270 */
[----:B------:R-:W-:Y:S01]  /*15cf0*/  FMNMX.FTZ R165, R88, R165, !PT ;  /* 0x000000a558a57209 */ /* 0x000fe20007810000 */
        /* <DEDUP_REMOVED lines=73> */
[----:B------:R-:W-:Y:S02]  /*16190*/  ISETP.GT.AND P4, PT, R14, 0x98, PT ;  /* 0x000000980e00780c */ /* 0x000fe40003f84270 */
[----:B------:R-:W-:-:S03]  /*161a0*/  FMNMX.FTZ R14, R100, R165, !PT ;  /* 0x000000a5640e7209 */ /* 0x000fc60007810000 */
[----:B------:R-:W1:Y:S01]  /*161b0*/  MUFU.TANH R99, R99 ;  /* 0x0000006300637308 */ /* 0x000e620000002400 */
[----:B------:R-:W-:Y:S02]  /*161c0*/  FMNMX.FTZ R14, R94, R14, !PT ;  /* 0x0000000e5e0e7209 */ /* 0x000fe40007810000 */
[----:B--2---:R-:W-:-:S03]  /*161d0*/  FSEL R95, R95, -INF , P1 ;  /* 0xff8000005f5f7808 */ /* 0x004fc60000800000 */
[----:B------:R-:W2:Y:S02]  /*161e0*/  SHFL.BFLY PT, R165, R14, 0x2, 0x1f ;  /* 0x0c401f000ea57f89 */ /* 0x000ea400000e0000 */
[----:B------:R-:W3:Y:S01]  /*161f0*/  MUFU.TANH R102, R102 ;  /* 0x0000006600667308 */ /* 0x000ee20000002400 */
[----:B0-----:R-:W-:-:S07]  /*16200*/  FSEL R98, R98, -INF , P2 ;  /* 0xff80000062627808 */ /* 0x001fce0001000000 */
[----:B------:R-:W0:Y:S01]  /*16210*/  MUFU.TANH R103, R103 ;  /* 0x0000006700677308 */ /* 0x000e220000002400 */
[----:B-1----:R-:W-:Y:S02]  /*16220*/  FSEL R99, R99, -INF , P3 ;  /* 0xff80000063637808 */ /* 0x002fe40001800000 */
[----:B---3--:R-:W-:Y:S02]  /*16230*/  FSEL R102, R102, -INF , P4 ;  /* 0xff80000066667808 */ /* 0x008fe40002000000 */
[----:B--2---:R-:W-:Y:S02]  /*16240*/  FMNMX.FTZ R14, R14, R165, !PT ;  /* 0x000000a50e0e7209 */ /* 0x004fe40007810000 */
[----:B0-----:R-:W-:-:S03]  /*16250*/  FSEL R103, R103, -INF , P5 ;  /* 0xff80000067677808 */ /* 0x001fc60002800000 */
[----:B------:R-:W0:Y:S02]  /*16260*/  SHFL.BFLY PT, R165, R14, 0x1, 0x1f ;  /* 0x0c201f000ea57f89 */ /* 0x000e2400000e0000 */
[----:B0-----:R-:W-:-:S04]  /*16270*/  FMNMX.FTZ R14, R14, R165, !PT ;  /* 0x000000a50e0e7209 */ /* 0x001fc80007810000 */
[C---:B------:R-:W-:Y:S01]  /*16280*/  FSETP.NEU.FTZ.AND P6, PT, R14.reuse, -INF , PT ;  /* 0xff8000000e00780b */ /* 0x040fe20003fdd000 */
[----:B------:R-:W-:-:S03]  /*16290*/  FFMA.FTZ R166, R14, R166, -8 ;  /* 0xc10000000ea67423 */ /* 0x000fc600000100a6 */
[----:B------:R-:W-:Y:S02]  /*162a0*/  FSEL R165, R14, RZ, P6 ;  /* 0x000000ff0ea57208 */ /* 0x000fe40003000000 */
[----:B------:R-:W-:Y:S02]  /*162b0*/  FSEL R167, R166, RZ, P6 ;  /* 0x000000ffa6a77208 */ /* 0x000fe40003000000 */
[----:B------:R-:W-:Y:S01]  /*162c0*/  FMNMX.FTZ R166, R21, R215, !PT ;  /* 0x000000d715a67209 */ /* 0x000fe20007810000 */
[----:B------:R-:W-:-:S02]  /*162d0*/  FADD.FTZ R165, -R165, R216 ;  /* 0x000000d8a5a57221 */ /* 0x000fc40000010100 */
        /* <DEDUP_REMOVED lines=52> */
[----:B------:R-:W-:Y:S01]  /*16620*/  FFMA.FTZ R94, R94, UR60, -R167 ;  /* 0x0000003c5e5e7c23 */ /* 0x000fe200080108a7 */
[----:B------:R-:W-:Y:S01]  /*16630*/  FMNMX.FTZ R166, R150, R166, !PT ;  /* 0x000000a696a67209 */ /* 0x000fe20007810000 */
[----:B------:R-:W-:Y:S01]  /*16640*/  MUFU.EX2 R168, R104 ;  /* 0x0000006800a87308 */ /* 0x000fe20000000800 */
[----:B------:R-:W-:-:S02]  /*16650*/  FMUL.FTZ R165, R165, UR60 ;  /* 0x0000003ca5a57c20 */ /* 0x000fc40008410000 */
        /* <DEDUP_REMOVED lines=8> */
[----:B------:R-:W1:Y:S03]  /*166e0*/  MUFU.EX2 R20, R20 ;  /* 0x0000001400147308 */ /* 0x000e660000000800 */
[----:B------:R-:W-:-:S04]  /*166f0*/  FMNMX.FTZ R166, R131, R166, !PT ;  /* 0x000000a683a67209 */ /* 0x000fc80007810000 */
[----:B------:R-:W-:Y:S01]  /*16700*/  FMNMX.FTZ R166, R134, R166, !PT ;  /* 0x000000a686a67209 */ /* 0x000fe20007810000 */
[----:B------:R-:W-:Y:S01]  /*16710*/  MUFU.EX2 R153, R153 ;  /* 0x0000009900997308 */ /* 0x000fe20000000800 */
[----:B0-----:R-:W-:-:S02]  /*16720*/  FFMA.FTZ R3, R165, R3, R15 ;  /* 0x00000003a5037223 */ /* 0x001fc4000001000f */
[----:B------:R-:W-:-:S04]  /*16730*/  FMNMX.FTZ R166, R135, R166, !PT ;  /* 0x000000a687a67209 */ /* 0x000fc80007810000 */
[----:B------:R-:W-:Y:S01]  /*16740*/  FMNMX.FTZ R166, R106, R166, !PT ;  /* 0x000000a66aa67209 */ /* 0x000fe20007810000 */
[----:B------:R-:W-:Y:S01]  /*16750*/  MUFU.EX2 R154, R154 ;  /* 0x0000009a009a7308 */ /* 0x000fe20000000800 */
[----:B-1----:R-:W-:-:S02]  /*16760*/  FADD.FTZ R3, R20, R3 ;  /* 0x0000000314037221 */ /* 0x002fc40000010000 */
        /* <DEDUP_REMOVED lines=21> */
[----:B------:R-:W-:-:S05]  /*168c0*/  FMNMX.FTZ R166, R103, R166, !PT ;  /* 0x000000a667a67209 */ /* 0x000fca0007810000 */
[----:B------:R-:W0:Y:S01]  /*168d0*/  SHFL.BFLY PT, R167, R166, 0x2, 0x1f ;  /* 0x0c401f00a6a77f89 */ /* 0x000e2200000e0000 */
        /* <DEDUP_REMOVED lines=9> */
[----:B0-----:R-:W-:-:S02]  /*16970*/  FMNMX.FTZ R104, R167, R166, !PT ;  /* 0x000000a6a7687209 */ /* 0x001fc40007810000 */
[----:B------:R-:W-:Y:S02]  /*16980*/  MOV R167, UR60 ;  /* 0x0000003c00a77c02 */ /* 0x000fe40008000f00 */
[----:B------:R-:W-:-:S03]  /*16990*/  FSETP.NEU.FTZ.AND P1, PT, R104, -INF , PT ;  /* 0xff8000006800780b */ /* 0x000fc60003f3d000 */
[----:B------:R-:W-:Y:S01]  /*169a0*/  MUFU.EX2 R124, R124 ;  /* 0x0000007c007c7308 */ /* 0x000fe20000000800 */
[----:B------:R-:W-:-:S01]  /*169b0*/  FFMA.FTZ R167, R104, R167, -8 ;  /* 0xc100000068a77423 */ /* 0x000fc200000100a7 */
[----:B------:R-:W-:-:S04]  /*169c0*/  FSEL R166, R104, RZ, P1 ;  /* 0x000000ff68a67208 */ /* 0x000fc80000800000 */
[----:B------:R-:W-:Y:S01]  /*169d0*/  FSEL R170, R167, RZ, P1 ;  /* 0x000000ffa7aa7208 */ /* 0x000fe20000800000 */
[----:B------:R-:W-:-:S01]  /*169e0*/  FADD.FTZ R166, -R166, R215 ;  /* 0x000000d7a6a67221 */ /* 0x000fc20000010100 */
[----:B------:R-:W-:Y:S01]  /*169f0*/  IMAD R167, R189, 0x8, R18 ;  /* 0x00000008bda77824 */ /* 0x000fe200078e0212 */
[----:B------:R-:W-:Y:S02]  /*16a00*/  MUFU.EX2 R125, R125 ;  /* 0x0000007d007d7308 */ /* 0x000fe40000000800 */
[----:B------:R-:W-:-:S01]  /*16a10*/  FFMA.FTZ R21, R21, UR60, -R170 ;  /* 0x0000003c15157c23 */ /* 0x000fc200080108aa */
[----:B------:R-:W-:Y:S01]  /*16a20*/  FMUL.FTZ R166, R166, UR60 ;  /* 0x0000003ca6a67c20 */ /* 0x000fe20008410000 */
[----:B------:R-:W-:-:S01]  /*16a30*/  FFMA.FTZ R152, R152, UR60, -R170 ;  /* 0x0000003c98987c23 */ /* 0x000fc200080108aa */
[--C-:B------:R-:W-:Y:S01]  /*16a40*/  FFMA.FTZ R155, R155, UR60, -R170.reuse ;  /* 0x0000003c9b9b7c23 */ /* 0x100fe200080108aa */
[----:B------:R-:W-:-:S01]  /*16a50*/  FFMA.FTZ R156, R156, UR60, -R170 ;  /* 0x0000003c9c9c7c23 */ /* 0x000fc200080108aa */
[----:B------:R-:W-:Y:S01]  /*16a60*/  FFMA.FTZ R159, R159, UR60, -R170 ;  /* 0x0000003c9f9f7c23 */ /* 0x000fe200080108aa */
[----:B------:R-:W-:Y:S01]  /*16a70*/  MUFU.EX2 R21, R21 ;  /* 0x0000001500157308 */ /* 0x000fe20000000800 */
[----:B------:R-:W-:-:S02]  /*16a80*/  VIADD R167, R167, 0x22840 ;  /* 0x00022840a7a77836 */ /* 0x000fc40000000000 */
[--C-:B------:R-:W-:Y:S01]  /*16a90*/  FFMA.FTZ R160, R160, UR60, -R170.reuse ;  /* 0x0000003ca0a07c23 */ /* 0x100fe200080108aa */
[----:B------:R-:W-:-:S01]  /*16aa0*/  FFMA.FTZ R163, R163, UR60, -R170 ;  /* 0x0000003ca3a37c23 */ /* 0x000fc200080108aa */
[--C-:B------:R-:W-:Y:S01]  /*16ab0*/  FFMA.FTZ R164, R164, UR60, -R170.reuse ;  /* 0x0000003ca4a47c23 */ /* 0x100fe200080108aa */
[----:B------:R-:W-:-:S01]  /*16ac0*/  FFMA.FTZ R138, R138, UR60, -R170 ;  /* 0x0000003c8a8a7c23 */ /* 0x000fc200080108aa */
[----:B------:R-:W-:Y:S01]  /*16ad0*/  PRMT R167, R169, 0x654, R167 ;  /* 0x00000654a9a77816 */ /* 0x000fe200000000a7 */
[----:B------:R-:W-:-:S01]  /*16ae0*/  FFMA.FTZ R139, R139, UR60, -R170 ;  /* 0x0000003c8b8b7c23 */ /* 0x000fc200080108aa */
[----:B------:R-:W0:Y:S01]  /*16af0*/  MUFU.EX2 R166, R166 ;  /* 0x000000a600a67308 */ /* 0x000e220000000800 */
[----:B------:R-:W-:-:S01]  /*16b00*/  FFMA.FTZ R142, R142, UR60, -R170 ;  /* 0x0000003c8e8e7c23 */ /* 0x000fc200080108aa */
[----:B------:R1:W-:Y:S01]  /*16b10*/  SYNCS.ARRIVE.TRANS64.RED.A1T0 RZ, [R167+URZ], RZ ;  /* 0x000000ffa7ff79a7 */ /* 0x0003e2000810043f */
        /* <DEDUP_REMOVED lines=43> */
[----:B------:R-:W-:-:S02]  /*16dd0*/  FADD.FTZ R0, R162, R0 ;  /* 0x00000000a2007221 */ /* 0x000fc40000010000 */
        /* <DEDUP_REMOVED lines=123> */
.L_x_10486:
        /* <DEDUP_REMOVED lines=114> */
[----:B------:R-:W-:Y:S01]  /*17cb0*/  IMAD.MOV.U32 R218, RZ, RZ, R189 ;  /* 0x000000ffffda7224 */ /* 0x000fe200078e00bd */
[----:B0-----:R-:W-:Y:S06]  /*17cc0*/  @P1 BRA `(.L_x_10487) ;  /* 0xffffffbc00341947 */ /* 0x001fec000383ffff */
.L_x_10475:
[----:B------:R-:W-:-:S13]  /*17cd0*/  ISETP.GE.AND P1, PT, R217, R204, PT ;  /* 0x000000ccd900720c */ /* 0x000fda0003f26270 */
[----:B------:R-:W-:Y:S05]  /*17ce0*/  @!P1 BRA `(.L_x_10488) ;  /* 0x0000003400f89947 */ /* 0x000fea0003800000 */
[----:B------:R-:W-:Y:S02]  /*17cf0*/  IMAD.MOV.U32 R13, RZ, RZ, R104 ;  /* 0x000000ffff0d7224 */ /* 0x000fe400078e0068 */
[----:B------:R-:W-:Y:S02]  /*17d00*/  IMAD.MOV.U32 R198, RZ, RZ, R14 ;  /* 0x000000ffffc67224 */ /* 0x000fe400078e000e */
[----:B------:R-:W-:Y:S02]  /*17d10*/  IMAD.MOV.U32 R215, RZ, RZ, R194 ;  /* 0x000000ffffd77224 */ /* 0x000fe400078e00c2 */
[----:B------:R-:W-:-:S07]  /*17d20*/  IMAD.MOV.U32 R199, RZ, RZ, R189 ;  /* 0x000000ffffc77224 */ /* 0x000fce00078e00bd */
.L_x_10500:
[----:B------:R-:W-:Y:S01]  /*17d30*/  ISETP.NE.AND P2, PT, R196, RZ, PT ;  /* 0x000000ffc400720c */ /* 0x000fe20003f45270 */
[----:B------:R-:W-:Y:S05]  /*17d40*/  YIELD ;  /* 0x0000000000007946 */ /* 0x000fea0003800000 */
[----:B------:R-:W-:-:S04]  /*17d50*/  IADD3 R189, R199, 0x1, RZ ;  /* 0x00000001c7bd7810 */ /* 0x000fc80007ffe0ff */
[----:B------:R-:W-:-:S04]  /*17d60*/  ISETP.NE.AND P1, PT, R189, 0x2, PT ;  /* 0x00000002bd00780c */ /* 0x000fc80003f25270 */
[----:B------:R-:W-:Y:S02]  /*17d70*/  SEL R194, RZ, 0x1, P1 ;  /* 0x00000001ffc27807 */ /* 0x000fe40000800000 */
[----:B------:R-:W-:Y:S02]  /*17d80*/  SEL R189, R189, RZ, P1 ;  /* 0x000000ffbdbd7207 */ /* 0x000fe40000800000 */
[----:B------:R-:W-:Y:S01]  /*17d90*/  LOP3.LUT R194, R215, R194, RZ, 0x3c, !PT ;  /* 0x000000c2d7c27212 */ /* 0x000fe200078e3cff */
[----:B------:R-:W-:Y:S06]  /*17da0*/  @P2 BRA `(.L_x_10489) ;  /* 0x0000000000302947 */ /* 0x000fec0003800000 */
[----:B------:R-:W-:Y:S05]  /*17db0*/  @!P0 BRA `(.L_x_10490) ;  /* 0x0000000000048947 */ /* 0x000fea0003800000 */
[----:B------:R-:W-:Y:S01]  /*17dc0*/  BPT.TRAP 0x1 ;  /* 0x000000040000795c */ /* 0x000fe20000300000 */
.L_x_10490:
[----:B------:R-:W-:Y:S01]  /*17dd0*/  IMAD R14, R189, 0x8, R18 ;  /* 0x00000008bd0e7824 */ /* 0x000fe200078e0212 */
[----:B------:R-:W-:-:S04]  /*17de0*/  SHF.L.U32 R15, R194, 0x1f, RZ ;  /* 0x0000001fc20f7819 */ /* 0x000fc800000006ff */
[----:B------:R0:W1:Y:S01]  /*17df0*/  SYNCS.PHASECHK.TRANS64.TRYWAIT P1, [R14+URZ+0x22830], R15 ;  /* 0x0228300f0e0075a7 */ /* 0x000062000802017f */
[----:B------:R-:W-:Y:S05]  /*17e00*/  @!P0 BRA `(.L_x_10491) ;  /* 0x0000000000048947 */ /* 0x000fea0003800000 */
[----:B------:R-:W-:Y:S01]  /*17e10*/  BPT.TRAP 0x1 ;  /* 0x000000040000795c */ /* 0x000fe20000300000 */
.L_x_10491:
[----:B------:R-:W-:Y:S04]  /*17e20*/  BSSY B0, `(.L_x_10489) ;  /* 0x0000004000007945 */ /* 0x000fe80003800000 */
[----:B-1----:R-:W-:Y:S05]  /*17e30*/  @P1 BRA `(.L_x_10492) ;  /* 0x0000000000081947 */ /* 0x002fea0003800000 */
[----:B------:R-:W1:Y:S02]  /*17e40*/  SYNCS.PHASECHK.TRANS64.TRYWAIT P1, [R14+URZ+0x22830], R15 ;  /* 0x0228300f0e0075a7 */ /* 0x000e64000802017f */
[----:B-1----:R-:W-:Y:S05]  /*17e50*/  @!P1 BRA `(.L_x_10493) ;  /* 0x0000012c00c09947 */ /* 0x002fea0003800000 */
.L_x_10492:
[----:B------:R-:W-:Y:S05]  /*17e60*/  BSYNC B0 ;  /* 0x0000000000007941 */ /* 0x000fea0003800000 */
.L_x_10489:
        /* <DEDUP_REMOVED lines=19> */
[----:B------:R-:W-:-:S02]  /*17fa0*/  R2UR UR55, R15 ;  /* 0x000000000f3772ca */ /* 0x000fc400000e0000 */
[----:B------:R-:W-:Y:S02]  /*17fb0*/  R2UR UR52, R4 ;  /* 0x00000000043472ca */ /* 0x000fe400000e0000 */
[----:B------:R-:W-:Y:S02]  /*17fc0*/  R2UR UR53, R5 ;  /* 0x00000000053572ca */ /* 0x000fe400000e0000 */
[----:B------:R-:W-:Y:S01]  /*17fd0*/  R2UR UR8, R90 ;  /* 0x000000005a0872ca */ /* 0x000fe200000e0000 */
[C---:B------:R-:W-:Y:S01]  /*17fe0*/  VIADD R90, R20.reuse, 0x102 ;  /* 0x00000102145a7836 */ /* 0x040fe20000000000 */
[----:B------:R-:W-:Y:S02]  /*17ff0*/  IADD3 R88, R20, 0x400, RZ ;  /* 0x0000040014587810 */ /* 0x000fe40007ffe0ff */
[----:B0-----:R-:W-:Y:S02]  /*18000*/  SHF.R.U32.HI R14, RZ, 0x7, R14 ;  /* 0x00000007ff0e7819 */ /* 0x001fe4000001160e */
[----:B------:R-:W-:-:S02]  /*18010*/  R2UR UR6, R90 ;  /* 0x000000005a0672ca */ /* 0x000fc400000e0000 */
[----:B------:R-:W-:Y:S01]  /*18020*/  R2UR UR7, R91 ;  /* 0x000000005b0772ca */ /* 0x000fe200000e0000 */
[----:B------:R-:W-:Y:S01]  /*18030*/  VIADD R92, R14, 0x8 ;  /* 0x000000080e5c7836 */ /* 0x000fe20000000000 */
[----:B------:R-:W-:Y:S01]  /*18040*/  R2UR UR10, R88 ;  /* 0x00000000580a72ca */ /* 0x000fe200000e0000 */
[C---:B------:R-:W-:Y:S01]  /*18050*/  VIADD R14, R20.reuse, 0x200 ;  /* 0x00000200140e7836 */ /* 0x040fe20000000000 */
[----:B------:R-:W-:Y:S01]  /*18060*/  R2UR UR11, R89 ;  /* 0x00000000590b72ca */ /* 0x000fe200000e0000 */
[----:B------:R-:W-:Y:S01]  /*18070*/  VIADD R88, R20, 0x202 ;  /* 0x0000020214587836 */ /* 0x000fe20000000000 */
[----:B------:R0:W-:Y:S01]  /*18080*/  BAR.SYNC.DEFER_BLOCKING R92, 0x100 ;  /* 0x0004005c0000751d */ /* 0x0001e20000010000 */
[----:B------:R-:W-:Y:S02]  /*18090*/  R2UR UR9, R91 ;  /* 0x000000005b0972ca */ /* 0x000fe400000e0000 */
[----:B------:R-:W-:Y:S01]  /*180a0*/  R2UR UR54, R14 ;  /* 0x000000000e3672ca */ /* 0x000fe200000e0000 */
[----:B------:R-:W-:Y:S01]  /*180b0*/  VIADD R14, R20, 0x2 ;  /* 0x00000002140e7836 */ /* 0x000fe20000000000 */
[----:B------:R-:W-:-:S02]  /*180c0*/  MOV R218, UR6 ;  /* 0x0000000600da7c02 */ /* 0x000fc40008000f00 */
[----:B------:R-:W-:Y:S02]  /*180d0*/  MOV R216, UR7 ;  /* 0x0000000700d87c02 */ /* 0x000fe40008000f00 */
[----:B------:R-:W-:Y:S01]  /*180e0*/  UMOV UR6, UR10 ;  /* 0x0000000a00067c82 */ /* 0x000fe20008000000 */
[----:B------:R-:W-:Y:S01]  /*180f0*/  R2UR UR10, R88 ;  /* 0x00000000580a72ca */ /* 0x000fe200000e0000 */
[----:B------:R-:W-:Y:S01]  /*18100*/  UMOV UR7, UR11 ;  /* 0x0000000b00077c82 */ /* 0x000fe20008000000 */
[----:B------:R-:W-:Y:S01]  /*18110*/  R2UR UR11, R89 ;  /* 0x00000000590b72ca */ /* 0x000fe200000e0000 */
[C---:B------:R-:W-:Y:S01]  /*18120*/  VIADD R88, R20.reuse, 0x402 ;  /* 0x0000040214587836 */ /* 0x040fe20000000000 */
[----:B0-----:R-:W-:Y:S02]  /*18130*/  IADD3 R92, R20, 0x4, RZ ;  /* 0x00000004145c7810 */ /* 0x001fe40007ffe0ff */
[----:B------:R-:W-:Y:S02]  /*18140*/  R2UR UR23, R93 ;  /* 0x000000005d1772ca */ /* 0x000fe400000e0000 */
[----:B------:R-:W-:Y:S01]  /*18150*/  R2UR UR22, R92 ;  /* 0x000000005c1672ca */ /* 0x000fe200000e0000 */
[----:B------:R-:W-:Y:S01]  /*18160*/  VIADD R92, R20, 0x6 ;  /* 0x00000006145c7836 */ /* 0x000fe20000000000 */
[----:B------:R-:W-:Y:S01]  /*18170*/  R2UR UR4, R14 ;  /* 0x000000000e0472ca */ /* 0x000fe200000e0000 */
[----:B------:R-:W-:Y:S01]  /*18180*/  VIADD R14, R20, 0x302 ;  /* 0x00000302140e7836 */ /* 0x000fe20000000000 */
[----:B------:R-:W-:Y:S01]  /*18190*/  R2UR UR5, R15 ;  /* 0x000000000f0572ca */ /* 0x000fe200000e0000 */
[----:B------:R-:W-:-:S02]  /*181a0*/  WARPGROUP.ARRIVE ;  /* 0x00000000000079c5 */ /* 0x000fc40000000000 */
[----:B------:R-:W-:Y:S01]  /*181b0*/  MOV R90, UR11 ;  /* 0x0000000b005a7c02 */ /* 0x000fe20008000f00 */
[----:B------:R-:W-:Y:S01]  /*181c0*/  UMOV UR11, UR9 ;  /* 0x00000009000b7c82 */ /* 0x000fe20008000000 */
[----:B------:R-:W-:Y:S01]  /*181d0*/  MOV R91, UR10 ;  /* 0x0000000a005b7c02 */ /* 0x000fe20008000f00 */
[----:B------:R-:W-:Y:S01]  /*181e0*/  UMOV UR10, UR8 ;  /* 0x00000008000a7c82 */ /* 0x000fe20008000000 */
[----:B------:R-:W-:Y:S01]  /*181f0*/  R2UR UR8, R4 ;  /* 0x00000000040872ca */ /* 0x000fe200000e0000 */
[----:B------:R-:W-:Y:S01]  /*18200*/  QGMMA.64x32x32.F32.E4M3.E4M3 R152, gdesc[UR44], RZ, !UPT, gsb0 ;  /* 0x006000002c9879f3 */ /* 0x000fe2000c0008ff */
[----:B------:R-:W-:Y:S02]  /*18210*/  R2UR UR9, R5 ;  /* 0x00000000050972ca */ /* 0x000fe400000e0000 */
[----:B------:R-:W-:Y:S01]  /*18220*/  R2UR UR18, R88 ;  /* 0x00000000581272ca */ /* 0x000fe200000e0000 */
[----:B------:R-:W-:Y:S01]  /*18230*/  VIADD R88, R20, 0x204 ;  /* 0x0000020414587836 */ /* 0x000fe20000000000 */
        /* <DEDUP_REMOVED lines=8> */
[----:B------:R-:W-:Y:S02]  /*182c0*/  R2UR UR38, R88 ;  /* 0x00000000582672ca */ /* 0x000fe400000e0000 */
[----:B------:R-:W-:Y:S01]  /*182d0*/  R2UR UR39, R89 ;  /* 0x00000000592772ca */ /* 0x000fe200000e0000 */
[----:B------:R-:W-:Y:S01]  /*182e0*/  IMAD.MOV.U32 R89, RZ, RZ, 0x40000040 ;  /* 0x40000040ff597424 */ /* 0x000fe200078e00ff */
[----:B------:R-:W-:Y:S02]  /*182f0*/  R2UR UR4, R4 ;  /* 0x00000000040472ca */ /* 0x000fe400000e0000 */
[----:B------:R-:W-:Y:S02]  /*18300*/  R2UR UR5, R5 ;  /* 0x00000000050572ca */ /* 0x000fe400000e0000 */
[----:B------:R-:W-:-:S02]  /*18310*/  IADD3 R88, R20, 0x206, RZ ;  /* 0x0000020614587810 */ /* 0x000fc40007ffe0ff */
[----:B------:R-:W-:Y:S02]  /*18320*/  R2UR UR42, R92 ;  /* 0x000000005c2a72ca */ /* 0x000fe400000e0000 */
[----:B------:R-:W-:Y:S02]  /*18330*/  R2UR UR43, R93 ;  /* 0x000000005d2b72ca */ /* 0x000fe400000e0000 */
[----:B------:R-:W-:Y:S02]  /*18340*/  R2UR UR20, R10 ;  /* 0x000000000a1472ca */ /* 0x000fe400000e0000 */
[----:B------:R-:W-:Y:S02]  /*18350*/  R2UR UR21, R11 ;  /* 0x000000000b1572ca */ /* 0x000fe400000e0000 */
[----:B------:R-:W-:Y:S01]  /*18360*/  R2UR UR14, R14 ;  /* 0x000000000e0e72ca */ /* 0x000fe200000e0000 */
[----:B------:R-:W-:Y:S01]  /*18370*/  VIADD R14, R20, 0x104 ;  /* 0x00000104140e7836 */ /* 0x000fe20000000000 */
[----:B------:R-:W-:-:S02]  /*18380*/  R2UR UR15, R15 ;  /* 0x000000000f0f72ca */ /* 0x000fc400000e0000 */
[C---:B------:R-:W-:Y:S02]  /*18390*/  R2UR UR12, R10.reuse ;  /* 0x000000000a0c72ca */ /* 0x040fe400000e0000 */
[C---:B------:R-:W-:Y:S02]  /*183a0*/  R2UR UR13, R11.reuse ;  /* 0x000000000b0d72ca */ /* 0x040fe400000e0000 */
        /* <DEDUP_REMOVED lines=110> */
.L_x_10495:
[----:B------:R-:W-:Y:S01]  /*18a90*/  SHF.L.U32 R14, R215, 0x1f, RZ ;  /* 0x0000001fd70e7819 */ /* 0x000fe200000006ff */
[----:B------:R-:W-:-:S04]  /*18aa0*/  IMAD R15, R199, 0x8, R18 ;  /* 0x00000008c70f7824 */ /* 0x000fc800078e0212 */
[----:B------:R0:W1:Y:S01]  /*18ab0*/  SYNCS.PHASECHK.TRANS64.TRYWAIT P1, [R15+URZ+0x22850], R14 ;  /* 0x0228500e0f0075a7 */ /* 0x000062000802017f */
[----:B------:R-:W-:Y:S05]  /*18ac0*/  @!P0 BRA `(.L_x_10496) ;  /* 0x0000000000048947 */ /* 0x000fea0003800000 */
[----:B------:R-:W-:Y:S01]  /*18ad0*/  BPT.TRAP 0x1 ;  /* 0x000000040000795c */ /* 0x000fe20000300000 */
.L_x_10496:
[----:B-1----:R-:W-:Y:S05]  /*18ae0*/  @P1 BRA `(.L_x_10494) ;  /* 0x0000000000081947 */ /* 0x002fea0003800000 */
[----:B------:R-:W1:Y:S02]  /*18af0*/  SYNCS.PHASECHK.TRANS64.TRYWAIT P1, [R15+URZ+0x22850], R14 ;  /* 0x0228500e0f0075a7 */ /* 0x000e64000802017f */
[----:B-1----:R-:W-:Y:S05]  /*18b00*/  @!P1 BRA `(.L_x_10497) ;  /* 0x0000012000a89947 */ /* 0x002fea0003800000 */
.L_x_10494:
[----:B01----:R-:W-:Y:S01]  /*18b10*/  VIADD R14, R18, 0x400 ;  /* 0x00000400120e7836 */ /* 0x003fe20000000000 */
[----:B------:R-:W-:Y:S01]  /*18b20*/  MOV R15, 0xc0000010 ;  /* 0xc0000010000f7802 */ /* 0x000fe20000000f00 */
[----:B------:R-:W-:Y:S05]  /*18b30*/  WARPSYNC.ALL ;  /* 0x0000000000007948 */ /* 0x000fea0003800000 */
[----:B------:R-:W-:Y:S01]  /*18b40*/  SHF.R.U32.HI R14, RZ, 0x4, R14 ;  /* 0x00000004ff0e7819 */ /* 0x000fe2000001160e */
[----:B------:R-:W-:Y:S01]  /*18b50*/  WARPGROUP.ARRIVE ;  /* 0x00000000000079c5 */ /* 0x000fe20000000000 */
[----:B------:R-:W-:Y:S01]  /*18b60*/  R2UR UR7, R15 ;  /* 0x000000000f0772ca */ /* 0x000fe200000e0000 */
[----:B------:R-:W-:Y:S01]  /*18b70*/  IMAD.MOV.U32 R21, RZ, RZ, -0x3ffffff0 ;  /* 0xc0000010ff157424 */ /* 0x000fe200078e00ff */
[----:B------:R-:W-:-:S03]  /*18b80*/  LOP3.LUT R14, R14, 0x3fff, RZ, 0xc0, !PT ;  /* 0x00003fff0e0e7812 */ /* 0x000fc600078ec0ff */
[----:B------:R-:W0:Y:S01]  /*18b90*/  S2R R215, SR_TID.X ;  /* 0x0000000000d77919 */ /* 0x000e220000002100 */
[----:B------:R-:W-:Y:S02]  /*18ba0*/  MOV R15, 0xc0000010 ;  /* 0xc0000010000f7802 */ /* 0x000fe40000000f00 */
        /* <DEDUP_REMOVED lines=36> */
.L_x_10498:
[C---:B------:R-:W-:Y:S01]  /*18df0*/  FMUL.FTZ R15, R2.reuse, R152 ;  /* 0x00000098020f7220 */ /* 0x040fe20000410000 */
[C---:B------:R-:W-:Y:S01]  /*18e00*/  FMUL.FTZ R20, R2.reuse, R153 ;  /* 0x0000009902147220 */ /* 0x040fe20000410000 */
[C---:B------:R-:W-:Y:S01]  /*18e10*/  FMUL.FTZ R153, R2.reuse, R156 ;  /* 0x0000009c02997220 */ /* 0x040fe20000410000 */
[----:B0-----:R-:W-:Y:S02]  /*18e20*/  IMAD R14, R189, 0x8, R18 ;  /* 0x00000008bd0e7824 */ /* 0x001fe400078e0212 */
[C---:B------:R-:W-:Y:S01]  /*18e30*/  FMUL.FTZ R156, R2.reuse, R159 ;  /* 0x0000009f029c7220 */ /* 0x040fe20000410000 */
[C---:B------:R-:W-:Y:S01]  /*18e40*/  FMUL.FTZ R21, R2.reuse, R154 ;  /* 0x0000009a02157220 */ /* 0x040fe20000410000 */
[----:B------:R-:W0:Y:S01]  /*18e50*/  MUFU.TANH R15, R15 ;  /* 0x0000000f000f7308 */ /* 0x000e220000002400 */
[C---:B------:R-:W-:Y:S01]  /*18e60*/  FMUL.FTZ R159, R2.reuse, R162 ;  /* 0x000000a2029f7220 */ /* 0x040fe20000410000 */
[C---:B------:R-:W-:Y:S01]  /*18e70*/  FMUL.FTZ R154, R2.reuse, R157 ;  /* 0x0000009d029a7220 */ /* 0x040fe20000410000 */
[----:B------:R-:W-:Y:S01]  /*18e80*/  FMUL.FTZ R162, R2, R165 ;  /* 0x000000a502a27220 */ /* 0x000fe20000410000 */
[----:B------:R-:W-:-:S02]  /*18e90*/  VIADD R14, R14, 0x22840 ;  /* 0x000228400e0e7836 */ /* 0x000fc40000000000 */
[C---:B------:R-:W-:Y:S01]  /*18ea0*/  FMUL.FTZ R157, R2.reuse, R160 ;  /* 0x000000a0029d7220 */ /* 0x040fe20000410000 */
[----:B------:R-:W-:Y:S02]  /*18eb0*/  IMAD.U32 R165, RZ, RZ, UR61 ;  /* 0x0000003dffa57e24 */ /* 0x000fe4000f8e00ff */
[C---:B------:R-:W-:Y:S01]  /*18ec0*/  FMUL.FTZ R152, R2.reuse, R155 ;  /* 0x0000009b02987220 */ /* 0x040fe20000410000 */
[----:B------:R-:W1:Y:S01]  /*18ed0*/  MUFU.TANH R20, R20 ;  /* 0x0000001400147308 */ /* 0x000e620000002400 */
[C---:B------:R-:W-:Y:S01]  /*18ee0*/  FMUL.FTZ R155, R2.reuse, R158 ;  /* 0x0000009e029b7220 */ /* 0x040fe20000410000 */
[C---:B------:R-:W-:Y:S01]  /*18ef0*/  FMUL.FTZ R158, R2.reuse, R161 ;  /* 0x000000a1029e7220 */ /* 0x040fe20000410000 */
[----:B------:R-:W-:Y:S01]  /*18f00*/  PRMT R14, R165, 0x654, R14 ;  /* 0x00000654a50e7816 */ /* 0x000fe2000000000e */
[C---:B------:R-:W-:Y:S01]  /*18f10*/  FMUL.FTZ R161, R2.reuse, R164 ;  /* 0x000000a402a17220 */ /* 0x040fe20000410000 */
[C---:B------:R-:W-:Y:S01]  /*18f20*/  FMUL.FTZ R136, R2.reuse, R136 ;  /* 0x0000008802887220 */ /* 0x040fe20000410000 */
[C---:B------:R-:W-:Y:S01]  /*18f30*/  FMUL.FTZ R137, R2.reuse, R137 ;  /* 0x0000008902897220 */ /* 0x040fe20000410000 */
[----:B------:R0:W-:Y:S01]  /*18f40*/  SYNCS.ARRIVE.TRANS64.RED.A1T0 RZ, [R14+URZ], RZ ;  /* 0x000000ff0eff79a7 */ /* 0x0001e2000810043f */
[----:B------:R-:W2:Y:S01]  /*18f50*/  MUFU.TANH R153, R153 ;  /* 0x0000009900997308 */ /* 0x000ea20000002400 */
[C---:B------:R-:W-:Y:S01]  /*18f60*/  FMUL.FTZ R140, R2.reuse, R140 ;  /* 0x0000008c028c7220 */ /* 0x040fe20000410000 */
[C---:B------:R-:W-:Y:S01]  /*18f70*/  FMUL.FTZ R141, R2.reuse, R141 ;  /* 0x0000008d028d7220 */ /* 0x040fe20000410000 */
[C---:B------:R-:W-:Y:S01]  /*18f80*/  FMUL.FTZ R144, R2.reuse, R144 ;  /* 0x0000009002907220 */ /* 0x040fe20000410000 */
[C---:B------:R-:W-:Y:S01]  /*18f90*/  FMUL.FTZ R145, R2.reuse, R145 ;  /* 0x0000009102917220 */ /* 0x040fe20000410000 */
[C---:B------:R-:W-:Y:S01]  /*18fa0*/  FMUL.FTZ R148, R2.reuse, R148 ;  /* 0x0000009402947220 */ /* 0x040fe20000410000 */
[C---:B------:R-:W-:Y:S01]  /*18fb0*/  FMUL.FTZ R149, R2.reuse, R149 ;  /* 0x0000009502957220 */ /* 0x040fe20000410000 */
[----:B0-----:R-:W-:Y:S01]  /*18fc0*/  FMNMX.FTZ R14, R15, R198, !PT ;  /* 0x000000c60f0e7209 */ /* 0x001fe20007810000 */
[----:B------:R-:W0:Y:S01]  /*18fd0*/  MUFU.TANH R154, R154 ;  /* 0x0000009a009a7308 */ /* 0x000e220000002400 */
[C---:B------:R-:W-:Y:S01]  /*18fe0*/  FMUL.FTZ R120, R2.reuse, R120 ;  /* 0x0000007802787220 */ /* 0x040fe20000410000 */
[----:B------:R-:W-:Y:S01]  /*18ff0*/  FMUL.FTZ R121, R2, R121 ;  /* 0x0000007902797220 */ /* 0x000fe20000410000 */
[----:B-1----:R-:W-:Y:S01]  /*19000*/  FMNMX.FTZ R14, R20, R14, !PT ;  /* 0x0000000e140e7209 */ /* 0x002fe20007810000 */
        /* <DEDUP_REMOVED lines=75> */
[----:B------:R-:W-:Y:S01]  /*194c0*/  ULDC UR4, c[0x0][0x988] ;  /* 0x0002620000047ab9 */ /* 0x000fe20000000800 */
[----:B------:R-:W1:Y:S01]  /*194d0*/  MUFU.TANH R145, R145 ;  /* 0x0000009100917308 */ /* 0x000e620000002400 */
[----:B--2---:R-:W-:Y:S01]  /*194e0*/  FMNMX.FTZ R14, R141, R14, !PT ;  /* 0x0000000e8d0e7209 */ /* 0x004fe20007810000 */
[----:B------:R-:W-:-:S06]  /*194f0*/  UMOV UR60, UR4 ;  /* 0x00000004003c7c82 */ /* 0x000fcc0008000000 */
        /* <DEDUP_REMOVED lines=393> */
.L_x_10499:
        /* <DEDUP_REMOVED lines=110> */
[----:B------:R-:W-:Y:S01]  /*1b470*/  IADD3 R217, R217, -0x1, RZ ;  /* 0xffffffffd9d97810 */ /* 0x000fe20007ffe0ff */
[----:B------:R-:W-:-:S02]  /*1b480*/  IMAD.MOV.U32 R13, RZ, RZ, R104 ;  /* 0x000000ffff0d7224 */ /* 0x000fc400078e0068 */
[----:B------:R-:W-:Y:S02]  /*1b490*/  IMAD.MOV.U32 R198, RZ, RZ, R14 ;  /* 0x000000ffffc67224 */ /* 0x000fe400078e000e */
[----:B------:R-:W-:Y:S02]  /*1b4a0*/  IMAD.MOV.U32 R215, RZ, RZ, R194 ;  /* 0x000000ffffd77224 */ /* 0x000fe400078e00c2 */
[----:B------:R-:W-:Y:S01]  /*1b4b0*/  IMAD.MOV.U32 R199, RZ, RZ, R189 ;  /* 0x000000ffffc77224 */ /* 0x000fe200078e00bd */
[----:B0-----:R-:W-:Y:S06]  /*1b4c0*/  @P1 BRA `(.L_x_10500) ;  /* 0xffffffc800181947 */ /* 0x001fec000383ffff */
.L_x_10488:
[----:B------:R-:W-:Y:S05]  /*1b4d0*/  WARPSYNC.ALL ;  /* 0x0000000000007948 */ /* 0x000fea0003800000 */
[----:B------:R-:W-:Y:S06]  /*1b4e0*/  BAR.ARV 0x8, 0x180 ;  /* 0x0206000000007b1d */ /* 0x000fec0000002000 */
[----:B------:R-:W-:Y:S05]  /*1b4f0*/  @!P0 BRA `(.L_x_10501) ;  /* 0x0000000000048947 */ /* 0x000fea0003800000 */
[----:B------:R-:W-:Y:S01]  /*1b500*/  BPT.TRAP 0x1 ;  /* 0x000000040000795c */ /* 0x000fe20000300000 */
.L_x_10501:
[----:B------:R-:W-:Y:S01]  /*1b510*/  IMAD R11, R189, 0x8, R18 ;  /* 0x00000008bd0b7824 */ /* 0x000fe200078e0212 */
[----:B------:R-:W-:-:S04]  /*1b520*/  SHF.L.U32 R2, R194, 0x1f, RZ ;  /* 0x0000001fc2027819 */ /* 0x000fc800000006ff */
[----:B------:R0:W1:Y:S01]  /*1b530*/  SYNCS.PHASECHK.TRANS64.TRYWAIT P1, [R11+URZ+0x22850], R2 ;  /* 0x022850020b0075a7 */ /* 0x000062000802017f */
[----:B------:R-:W-:Y:S05]  /*1b540*/  @!P0 BRA `(.L_x_10502) ;  /* 0x0000000000048947 */ /* 0x000fea0003800000 */
[----:B------:R-:W-:Y:S01]  /*1b550*/  BPT.TRAP 0x1 ;  /* 0x000000040000795c */ /* 0x000fe20000300000 */
.L_x_10502:
[----:B------:R-:W-:-:S05]  /*1b560*/  VIADD R18, R18, 0x400 ;  /* 0x0000040012127836 */ /* 0x000fca0000000000 */
[----:B------:R-:W-:-:S04]  /*1b570*/  SHF.R.U32.HI R18, RZ, 0x4, R18 ;  /* 0x00000004ff127819 */ /* 0x000fc80000011612 */
[----:B------:R-:W-:-:S04]  /*1b580*/  LOP3.LUT R18, R18, 0x3fff, RZ, 0xc0, !PT ;  /* 0x00003fff12127812 */ /* 0x000fc800078ec0ff */
[----:B------:R-:W-:Y:S01]  /*1b590*/  LOP3.LUT R18, R18, 0x10000, RZ, 0xfc, !PT ;  /* 0x0001000012127812 */ /* 0x000fe200078efcff */
[----:B-1----:R-:W-:Y:S06]  /*1b5a0*/  @P1 BRA `(.L_x_10503) ;  /* 0x0000000000081947 */ /* 0x002fec0003800000 */
[----:B------:R-:W1:Y:S02]  /*1b5b0*/  SYNCS.PHASECHK.TRANS64.TRYWAIT P1, [R11+URZ+0x22850], R2 ;  /* 0x022850020b0075a7 */ /* 0x000e64000802017f */
[----:B-1----:R-:W-:Y:S05]  /*1b5c0*/  @!P1 BRA `(.L_x_10504) ;  /* 0x000000f8000c9947 */ /* 0x002fea0003800000 */
.L_x_10503:
[----:B------:R-:W-:Y:S01]  /*1b5d0*/  IMAD R4, R189, 0x500, R18 ;  /* 0x00000500bd047824 */ /* 0x000fe200078e0212 */
[----:B------:R-:W-:Y:S05]  /*1b5e0*/  WARPSYNC.ALL ;  /* 0x0000000000007948 */ /* 0x000fea0003800000 */
[----:B------:R-:W-:Y:S01]  /*1b5f0*/  IMAD.MOV.U32 R5, RZ, RZ, -0x3ffffff0 ;  /* 0xc0000010ff057424 */ /* 0x000fe200078e00ff */
[C---:B------:R-:W-:Y:S01]  /*1b600*/  R2UR UR6, R4.reuse ;  /* 0x00000000040672ca */ /* 0x040fe200000e0000 */
[----:B------:R-:W-:Y:S01]  /*1b610*/  WARPGROUP.ARRIVE ;  /* 0x00000000000079c5 */ /* 0x000fe20000000000 */
[----:B------:R-:W-:Y:S01]  /*1b620*/  IMAD.MOV.U32 R7, RZ, RZ, -0x3ffffff0 ;  /* 0xc0000010ff077424 */ /* 0x000fe200078e00ff */
[----:B------:R-:W-:Y:S01]  /*1b630*/  IADD3 R6, R4, 0x100, RZ ;  /* 0x0000010004067810 */ /* 0x000fe20007ffe0ff */
[----:B------:R-:W-:Y:S01]  /*1b640*/  ULDC.64 UR4, c[0x0][0x9a0] ;  /* 0x0002680000047ab9 */ /* 0x000fe20000000a00 */
[----:B------:R-:W-:Y:S01]  /*1b650*/  R2UR UR7, R5 ;  /* 0x00000000050772ca */ /* 0x000fe200000e0000 */
[----:B------:R-:W-:Y:S01]  /*1b660*/  ULDC.64 UR8, c[0x0][0x208] ;  /* 0x0000820000087ab9 */ /* 0x000fe20000000a00 */
[----:B------:R-:W-:-:S04]  /*1b670*/  ISETP.NE.U32.AND P1, PT, RZ, UR4, PT ;  /* 0x00000004ff007c0c */ /* 0x000fc8000bf25070 */
[----:B------:R-:W-:-:S07]  /*1b680*/  ISETP.NE.AND.EX P1, PT, RZ, UR5, PT, P1 ;  /* 0x00000005ff007c0c */ /* 0x000fce000bf25310 */
[----:B------:R-:W-:Y:S01]  /*1b690*/  QGMMA.64x128x32.F32.E4M3.E4M3 R24, R184, gdesc[UR4], R24, gsb0 ;  /* 0x01e00004b8187df3 */ /* 0x000fe20008000818 */
[----:B------:R-:W-:Y:S02]  /*1b6a0*/  R2UR UR6, R6 ;  /* 0x00000000060672ca */ /* 0x000fe400000e0000 */
[----:B------:R-:W-:-:S03]  /*1b6b0*/  R2UR UR7, R7 ;  /* 0x00000000070772ca */ /* 0x000fc600000e0000 */
[----:B------:R-:W0:Y:S08]  /*1b6c0*/  @P1 LDC.64 R6, c[0x0][0x9c8] ;  /* 0x00027200ff061b82 */ /* 0x000e300000000a00 */
        /* <DEDUP_REMOVED lines=8> */
[C---:B------:R-:W-:Y:S01]  /*1b750*/  @P1 LEA R8, P2, R6.reuse, UR4, 0x2 ;  /* 0x0000000406081c11 */ /* 0x040fe2000f8410ff */
[----:B------:R-:W-:Y:S02]  /*1b760*/  WARPGROUP.DEPBAR.LE gsb0, 0x0 ;  /* 0x00008000000079c5 */ /* 0x000fe40000010000 */
[----:B------:R-:W-:Y:S01]  /*1b770*/  WARPGROUP.ARRIVE ;  /* 0x00000000000079c5 */ /* 0x000fe20000000000 */
[----:B------:R-:W-:Y:S01]  /*1b780*/  @P1 LEA.HI.X R9, R6, UR5, R9, 0x2, P2 ;  /* 0x0000000506091c11 */ /* 0x000fe200090f1409 */
[----:B------:R-:W-:-:S04]  /*1b790*/  VIADD R6, R4, 0x200 ;  /* 0x0000020004067836 */ /* 0x000fc80000000000 */
[----:B------:R-:W-:Y:S01]  /*1b7a0*/  QGMMA.64x128x32.F32.E4M3.E4M3 R24, R180, gdesc[UR4], R24, gsb0 ;  /* 0x01e00004b4187df3 */ /* 0x000fe20008000818 */
[----:B------:R-:W-:Y:S01]  /*1b7b0*/  IMAD.MOV.U32 R7, RZ, RZ, -0x3ffffff0 ;  /* 0xc0000010ff077424 */ /* 0x000fe200078e00ff */
[----:B------:R-:W-:Y:S01]  /*1b7c0*/  R2UR UR6, R6 ;  /* 0x00000000060672ca */ /* 0x000fe200000e0000 */
[----:B------:R0:W2:Y:S03]  /*1b7d0*/  @P1 LDG.E R2, desc[UR8][R8.64] ;  /* 0x0000000808021981 */ /* 0x0000a6000c1e1900 */
[----:B------:R-:W-:Y:S01]  /*1b7e0*/  R2UR UR7, R7 ;  /* 0x00000000070772ca */ /* 0x000fe200000e0000 */
[----:B------:R-:W-:Y:S02]  /*1b7f0*/  VIADD R6, R4, 0x300 ;  /* 0x0000030004067836 */ /* 0x000fe40000000000 */
[----:B------:R-:W-:Y:S01]  /*1b800*/  IMAD.MOV.U32 R7, RZ, RZ, -0x3ffffff0 ;  /* 0xc0000010ff077424 */ /* 0x000fe200078e00ff */
[----:B------:R-:W-:-:S02]  /*1b810*/  WARPGROUP.DEPBAR.LE gsb0, 0x0 ;  /* 0x00008000000079c5 */ /* 0x000fc40000010000 */
[----:B------:R-:W-:-:S07]  /*1b820*/  WARPGROUP.ARRIVE ;  /* 0x00000000000079c5 */ /* 0x000fce0000000000 */
[----:B------:R-:W-:Y:S01]  /*1b830*/  QGMMA.64x128x32.F32.E4M3.E4M3 R24, R176, gdesc[UR4], R24, gsb0 ;  /* 0x01e00004b0187df3 */ /* 0x000fe20008000818 */
[----:B------:R-:W-:Y:S02]  /*1b840*/  R2UR UR6, R6 ;  /* 0x00000000060672ca */ /* 0x000fe400000e0000 */
[----:B------:R-:W-:Y:S01]  /*1b850*/  R2UR UR7, R7 ;  /* 0x00000000070772ca */ /* 0x000fe200000e0000 */
[----:B------:R-:W-:Y:S01]  /*1b860*/  IMAD.MOV.U32 R5, RZ, RZ, -0x3ffffff0 ;  /* 0xc0000010ff057424 */ /* 0x000fe200078e00ff */
[----:B------:R-:W-:Y:S01]  /*1b870*/  IADD3 R4, R4, 0x400, RZ ;  /* 0x0000040004047810 */ /* 0x000fe20007ffe0ff */
        /* <DEDUP_REMOVED lines=43> */
.L_x_10505:
[----:B------:R-:W2:Y:S01]  /*1bb30*/  LDL.LU R0, [R1+0x24] ;  /* 0x0000240001007983 */ /* 0x000ea20000300800 */
[----:B------:R-:W-:Y:S02]  /*1bb40*/  IMAD.U32 R5, RZ, RZ, UR61 ;  /* 0x0000003dff057e24 */ /* 0x000fe4000f8e00ff */
[-C--:B------:R-:W-:Y:S01]  /*1bb50*/  FMUL.FTZ R121, R48, R3.reuse ;  /* 0x0000000330797220 */ /* 0x080fe20000410000 */
[----:B------:R-:W-:Y:S02]  /*1bb60*/  VIADD R189, R189, 0x1 ;  /* 0x00000001bdbd7836 */ /* 0x000fe40000000000 */
[-C--:B------:R-:W-:Y:S01]  /*1bb70*/  FMUL.FTZ R111, R77, R3.reuse ;  /* 0x000000034d6f7220 */ /* 0x080fe20000410000 */
[-C--:B------:R-:W-:Y:S01]  /*1bb80*/  FMUL.FTZ R12, R85, R3.reuse ;  /* 0x00000003550c7220 */ /* 0x080fe20000410000 */
[-C--:B------:R-:W-:Y:S01]  /*1bb90*/  FMUL.FTZ R114, R44, R3.reuse ;  /* 0x000000032c727220 */ /* 0x080fe20000410000 */
[-C--:B------:R-:W-:Y:S01]  /*1bba0*/  FMUL.FTZ R91, R84, R3.reuse ;  /* 0x00000003545b7220 */ /* 0x080fe20000410000 */
        /* <DEDUP_REMOVED lines=57> */
[----:B------:R-:W-:-:S02]  /*1bf40*/  SEL R189, R189, RZ, P1 ;  /* 0x000000ffbdbd7207 */ /* 0x000fc40000800000 */
[----:B--2---:R-:W-:Y:S02]  /*1bf50*/  R2UR UR4, R0 ;  /* 0x00000000000472ca */ /* 0x004fe400000e0000 */
[----:B------:R-:W-:Y:S01]  /*1bf60*/  IADD3 R0, R11, 0x22860, RZ ;  /* 0x000228600b007810 */ /* 0x000fe20007ffe0ff */
[----:B------:R-:W-:Y:S01]  /*1bf70*/  FMUL.FTZ R11, R25, R3 ;  /* 0x00000003190b7220 */ /* 0x000fe20000410000 */
[----:B------:R-:W-:Y:S02]  /*1bf80*/  FMUL.FTZ R25, R82, R7 ;  /* 0x0000000752197220 */ /* 0x000fe40000410000 */
[----:B------:R-:W-:Y:S01]  /*1bf90*/  PRMT R2, R5, 0x654, R0 ;  /* 0x0000065405027816 */ /* 0x000fe20000000000 */
[-C--:B------:R-:W-:Y:S01]  /*1bfa0*/  FMUL.FTZ R0, R37, R3.reuse ;  /* 0x0000000325007220 */ /* 0x080fe20000410000 */
[----:B------:R-:W-:Y:S01]  /*1bfb0*/  FMUL.FTZ R37, R80, R3 ;  /* 0x0000000350257220 */ /* 0x000fe20000410000 */
[----:B------:R-:W-:Y:S01]  /*1bfc0*/  SEL R3, RZ, 0x1, P1 ;  /* 0x00000001ff037807 */ /* 0x000fe20000800000 */
[----:B------:R0:W-:Y:S03]  /*1bfd0*/  SYNCS.ARRIVE.TRANS64.RED.A1T0 RZ, [R2+URZ], RZ ;  /* 0x000000ff02ff79a7 */ /* 0x0001e6000810043f */
[----:B------:R-:W-:Y:S01]  /*1bfe0*/  UIADD3 UR4, UR4, 0x1, URZ ;  /* 0x0000000104047890 */ /* 0x000fe2000fffe03f */
[----:B------:R-:W-:-:S05]  /*1bff0*/  LOP3.LUT R194, R194, R3, RZ, 0x3c, !PT ;  /* 0x00000003c2c27212 */ /* 0x000fca00078e3cff */
[----:B0-----:R-:W-:-:S05]  /*1c000*/  IMAD.U32 R2, RZ, RZ, UR4 ;  /* 0x00000004ff027e24 */ /* 0x001fca000f8e00ff */
[----:B------:R0:W-:Y:S02]  /*1c010*/  STL [R1+0x24], R2 ;  /* 0x0000240201007387 */ /* 0x0001e40000100800 */
.L_x_10435:
[----:B------:R-:W-:Y:S05]  /*1c020*/  WARPSYNC.ALL ;  /* 0x0000000000007948 */ /* 0x000fea0003800000 */
[----:B------:R-:W1:Y:S08]  /*1c030*/  S2UR UR61, SR_CgaCtaId ;  /* 0x00000000003d79c3 */ /* 0x000e700000008800 */
[----:B------:R-:W-:Y:S01]  /*1c040*/  BAR.SYNC.DEFER_BLOCKING 0x5, 0x180 ;  /* 0x0146000000007b1d */ /* 0x000fe20000010000 */
[----:B------:R-:W-:-:S05]  /*1c050*/  ISETP.NE.AND P1, PT, R213, RZ, PT ;  /* 0x000000ffd500720c */ /* 0x000fca0003f25270 */
[----:B------:R-:W-:Y:S01]  /*1c060*/  UMOV UR4, 0x400 ;  /* 0x0000040000047882 */ /* 0x000fe20000000000 */
[----:B------:R-:W-:Y:S07]  /*1c070*/  BSSY B0, `(.L_x_10506) ;  /* 0x000044d000007945 */ /* 0x000fee0003800000 */
[----:B------:R-:W2:Y:S01]  /*1c080*/  @!P1 LDC R213, c[0x0][0xad4] ;  /* 0x0002b500ffd59b82 */ /* 0x000ea20000000800 */
[----:B-1----:R-:W-:-:S06]  /*1c090*/  ULEA UR4, UR61, UR4, 0x18 ;  /* 0x000000043d047291 */ /* 0x002fcc000f8ec03f */
[----:B------:R-:W-:-:S05]  /*1c0a0*/  IMAD.U32 R18, RZ, RZ, UR4 ;  /* 0x00000004ff127e24 */ /* 0x000fca000f8e00ff */
[----:B------:R1:W3:Y:S01]  /*1c0b0*/  LDS.128 R4, [R18+0x228d0] ;  /* 0x0228d00012047984 */ /* 0x0002e20000000c00 */
[----:B------:R-:W-:Y:S06]  /*1c0c0*/  BAR.ARV 0x4, 0x180 ;  /* 0x0106000000007b1d */ /* 0x000fec0000002000 */
[----:B------:R-:W-:Y:S05]  /*1c0d0*/  @P0 BRA `(.L_x_10507) ;  /* 0x0000003400dc0947 */ /* 0x000fea0003800000 */
[----:B------:R-:W4:Y:S01]  /*1c0e0*/  LDL R15, [R1+0x48] ;  /* 0x00004800010f7983 */ /* 0x000f220000100800 */
[----:B------:R-:W-:Y:S01]  /*1c0f0*/  ULDC.64 UR4, c[0x4][0xa8] ;  /* 0x01002a0000047ab9 */ /* 0x000fe20000000a00 */
[----:B-----5:R-:W0:Y:S01]  /*1c100*/  S2R R24, SR_TID.X ;  /* 0x0000000000187919 */ /* 0x020e220000002100 */
[----:B------:R-:W1:Y:S01]  /*1c110*/  S2R R13, SR_SWINHI ;  /* 0x00000000000d7919 */ /* 0x000e620000002f00 */
[----:B------:R-:W-:Y:S01]  /*1c120*/  ULDC.64 UR6, c[0x0][0x208] ;  /* 0x0000820000067ab9 */ /* 0x000fe20000000a00 */
[----:B0-----:R-:W-:Y:S01]  /*1c130*/  IMAD.SHL.U32 R2, R24, 0x4, RZ ;  /* 0x0000000418027824 */ /* 0x001fe200078e00ff */
[----:B------:R-:W-:Y:S02]  /*1c140*/  MOV R62, R18 ;  /* 0x00000012003e7202 */ /* 0x000fe40000000f00 */
[----:B-1----:R-:W-:Y:S02]  /*1c150*/  MOV R63, R13 ;  /* 0x0000000d003f7202 */ /* 0x002fe40000000f00 */
[----:B------:R-:W-:-:S04]  /*1c160*/  LOP3.LUT R2, R2, 0xc, RZ, 0xc0, !PT ;  /* 0x0000000c02027812 */ /* 0x000fc800078ec0ff */
[----:B------:R-:W-:-:S05]  /*1c170*/  IADD3 R2, P0, R2, UR4, RZ ;  /* 0x0000000402027c10 */ /* 0x000fca000ff1e0ff */
[----:B------:R-:W-:Y:S01]  /*1c180*/  IMAD.X R3, RZ, RZ, UR5, P0 ;  /* 0x00000005ff037e24 */ /* 0x000fe200080e06ff */
[----:B---3--:R-:W-:-:S04]  /*1c190*/  LOP3.LUT P0, R4, R24, 0x3, RZ, 0xc0, !PT ;  /* 0x0000000318047812 */ /* 0x008fc8000780c0ff */
[----:B------:R0:W5:Y:S01]  /*1c1a0*/  LDG.E.CONSTANT R9, desc[UR6][R2.64] ;  /* 0x0000000602097981 */ /* 0x000162000c1e9900 */
[----:B------:R-:W-:-:S04]  /*1c1b0*/  ISETP.EQ.OR P0, PT, R4, 0x3, !P0 ;  /* 0x000000030400780c */ /* 0x000fc80004702670 */
[----:B------:R-:W-:Y:S02]  /*1c1c0*/  SEL R100, R10, R11, P0 ;  /* 0x0000000b0a647207 */ /* 0x000fe40000000000 */
[----:B------:R-:W-:Y:S02]  /*1c1d0*/  SEL R51, R11, R10, P0 ;  /* 0x0000000a0b337207 */ /* 0x000fe40000000000 */
[----:B------:R-:W-:Y:S02]  /*1c1e0*/  SEL R13, R14, R21, P0 ;  /* 0x000000150e0d7207 */ /* 0x000fe40000000000 */
[----:B------:R-:W-:Y:S01]  /*1c1f0*/  SEL R21, R21, R14, P0 ;  /* 0x0000000e15157207 */ /* 0x000fe20000000000 */
[----:B------:R-:W-:Y:S01]  /*1c200*/  UMOV UR4, 0xffffffff ;  /* 0xffffffff00047882 */ /* 0x000fe20000000000 */
[----:B----4-:R-:W-:-:S03]  /*1c210*/  IMAD.WIDE R34, R15, 0x2, R62 ;  /* 0x000000020f227825 */ /* 0x010fc600078e023e */
[C---:B------:R-:W-:Y:S02]  /*1c220*/  IADD3 R107, P5, R34.reuse, 0x4060, RZ ;  /* 0x00004060226b7810 */ /* 0x040fe40007fbe0ff */
[C---:B------:R-:W-:Y:S02]  /*1c230*/  IADD3 R33, P1, R34.reuse, 0x4040, RZ ;  /* 0x0000404022217810 */ /* 0x040fe40007f3e0ff */
[----:B------:R-:W-:Y:S02]  /*1c240*/  LOP3.LUT R106, R107, 0x380, RZ, 0xc0, !PT ;  /* 0x000003806b6a7812 */ /* 0x000fe400078ec0ff */
[----:B------:R-:W-:Y:S02]  /*1c250*/  LOP3.LUT R32, R33, 0x380, RZ, 0xc0, !PT ;  /* 0x0000038021207812 */ /* 0x000fe400078ec0ff */
[----:B0-----:R-:W-:Y:S02]  /*1c260*/  IADD3 R3, P3, R34, 0x4000, RZ ;  /* 0x0000400022037810 */ /* 0x001fe40007f7e0ff */
[----:B------:R-:W-:-:S02]  /*1c270*/  SHF.R.U64 R106, R106, 0x3, RZ ;  /* 0x000000036a6a7819 */ /* 0x000fc400000012ff */
[----:B------:R-:W-:Y:S02]  /*1c280*/  SHF.R.U64 R32, R32, 0x3, RZ ;  /* 0x0000000320207819 */ /* 0x000fe400000012ff */
[----:B------:R-:W-:Y:S02]  /*1c290*/  LOP3.LUT R26, R3, 0x380, RZ, 0xc0, !PT ;  /* 0x00000380031a7812 */ /* 0x000fe400078ec0ff */
[----:B------:R-:W-:Y:S01]  /*1c2a0*/  LOP3.LUT R106, R106, R107, RZ, 0x3c, !PT ;  /* 0x0000006b6a6a7212 */ /* 0x000fe200078e3cff */
[----:B------:R-:W-:Y:S01]  /*1c2b0*/  IMAD.X R107, RZ, RZ, R35, P5 ;  /* 0x000000ffff6b7224 */ /* 0x000fe200028e0623 */
[----:B------:R-:W-:Y:S02]  /*1c2c0*/  LOP3.LUT R32, R32, R33, RZ, 0x3c, !PT ;  /* 0x0000002120207212 */ /* 0x000fe400078e3cff */
[----:B------:R-:W-:Y:S02]  /*1c2d0*/  SHF.R.U64 R26, R26, 0x3, RZ ;  /* 0x000000031a1a7819 */ /* 0x000fe400000012ff */
[----:B------:R-:W-:-:S02]  /*1c2e0*/  IADD3.X R33, RZ, R35, RZ, P1, !PT ;  /* 0x00000023ff217210 */ /* 0x000fc40000ffe4ff */
        /* <DEDUP_REMOVED lines=35> */
[----:B-----5:R-:W-:Y:S01]  /*1c520*/  SHFL.IDX PT, R100, R100, R9, 0x1c1f ;  /* 0x001c1f0964647589 */ /* 0x020fe200000e0000 */
        /* <DEDUP_REMOVED lines=91> */
[----:B-1----:R-:W-:Y:S02]  /*1cae0*/  SEL R102, R100, R51, P0 ;  /* 0x0000003364667207 */ /* 0x002fe40000000000 */
[----:B------:R-:W-:Y:S01]  /*1caf0*/  SEL R3, R4, R3, P0 ;  /* 0x0000000304037207 */ /* 0x000fe20000000000 */
[----:B------:R-:W-:Y:S01]  /*1cb00*/  SHFL.IDX PT, R95, R26, R9, 0x1c1f ;  /* 0x001c1f091a5f7589 */ /* 0x000fe200000e0000 */
[----:B------:R-:W-:Y:S02]  /*1cb10*/  SEL R100, R51, R100, P0 ;  /* 0x0000006433647207 */ /* 0x000fe40000000000 */
[----:B---3--:R-:W-:Y:S01]  /*1cb20*/  SEL R99, R98, R21, P0 ;  /* 0x0000001562637207 */ /* 0x008fe20000000000 */
[----:B------:R-:W0:Y:S01]  /*1cb30*/  SHFL.IDX PT, R101, R101, R10, 0x1c1f ;  /* 0x001c1f0a65657589 */ /* 0x000e2200000e0000 */
[----:B------:R-:W-:-:S02]  /*1cb40*/  SEL R77, R78, R41, P0 ;  /* 0x000000294e4d7207 */ /* 0x000fc40000000000 */
[----:B------:R-:W-:Y:S01]  /*1cb50*/  SEL R81, R0, R47, P0 ;  /* 0x0000002f00517207 */ /* 0x000fe20000000000 */
[----:B------:R-:W1:Y:S01]  /*1cb60*/  SHFL.IDX PT, R127, R45, R10, 0x1c1f ;  /* 0x001c1f0a2d7f7589 */ /* 0x000e6200000e0000 */
        /* <DEDUP_REMOVED lines=8> */
[----:B------:R-:W-:Y:S04]  /*1cbf0*/  SHFL.IDX PT, R44, R44, R9, 0x1c1f ;  /* 0x001c1f092c2c7589 */ /* 0x000fe800000e0000 */
[----:B------:R-:W-:Y:S04]  /*1cc00*/  SHFL.IDX PT, R48, R48, R9, 0x1c1f ;  /* 0x001c1f0930307589 */ /* 0x000fe800000e0000 */
[----:B------:R-:W-:Y:S01]  /*1cc10*/  SHFL.IDX PT, R46, R46, R9, 0x1c1f ;  /* 0x001c1f092e2e7589 */ /* 0x000fe200000e0000 */
[----:B0-----:R-:W-:-:S02]  /*1cc20*/  SEL R51, R82, R101, P0 ;  /* 0x0000006552337207 */ /* 0x001fc40000000000 */
[----:B------:R-:W-:Y:S01]  /*1cc30*/  SEL R82, R101, R82, P0 ;  /* 0x0000005265527207 */ /* 0x000fe20000000000 */
[----:B------:R-:W-:Y:S01]  /*1cc40*/  SHFL.IDX PT, R58, R58, R9, 0x1c1f ;  /* 0x001c1f093a3a7589 */ /* 0x000fe200000e0000 */
[----:B-1----:R-:W-:Y:S01]  /*1cc50*/  SEL R52, R54, R127, P0 ;  /* 0x0000007f36347207 */ /* 0x002fe20000000000 */
[----:B------:R-:W-:Y:S01]  /*1cc60*/  IMAD.MOV.U32 R101, RZ, RZ, RZ ;  /* 0x000000ffff657224 */ /* 0x000fe200078e00ff */
[----:B---3--:R-:W-:Y:S01]  /*1cc70*/  SEL R53, R127, R54, P0 ;  /* 0x000000367f357207 */ /* 0x008fe20000000000 */
[----:B------:R-:W0:Y:S04]  /*1cc80*/  SHFL.IDX PT, R67, R67, R10, 0x1c1f ;  /* 0x001c1f0a43437589 */ /* 0x000e2800000e0000 */
[----:B------:R-:W1:Y:S04]  /*1cc90*/  SHFL.IDX PT, R121, R121, R10, 0x1c1f ;  /* 0x001c1f0a79797589 */ /* 0x000e6800000e0000 */
[----:B------:R-:W3:Y:S04]  /*1cca0*/  SHFL.IDX PT, R119, R119, R10, 0x1c1f ;  /* 0x001c1f0a77777589 */ /* 0x000ee800000e0000 */
[----:B------:R-:W-:Y:S04]  /*1ccb0*/  SHFL.IDX PT, R117, R117, R10, 0x1c1f ;  /* 0x001c1f0a75757589 */ /* 0x000fe800000e0000 */
[----:B------:R-:W4:Y:S04]  /*1ccc0*/  SHFL.IDX PT, R115, R115, R10, 0x1c1f ;  /* 0x001c1f0a73737589 */ /* 0x000f2800000e0000 */
[----:B------:R-:W2:Y:S04]  /*1ccd0*/  SHFL.IDX PT, R113, R113, R10, 0x1c1f ;  /* 0x001c1f0a71717589 */ /* 0x000ea800000e0000 */
[----:B------:R-:W2:Y:S01]  /*1cce0*/  SHFL.IDX PT, R111, R111, R10, 0x1c1f ;  /* 0x001c1f0a6f6f7589 */ /* 0x000ea200000e0000 */
[----:B0-----:R-:W-:-:S02]  /*1ccf0*/  SEL R79, R80, R67, P0 ;  /* 0x00000043504f7207 */ /* 0x001fc40000000000 */
[----:B------:R-:W-:Y:S01]  /*1cd00*/  SEL R80, R67, R80, P0 ;  /* 0x0000005043507207 */ /* 0x000fe20000000000 */
[----:B------:R-:W0:Y:S01]  /*1cd10*/  SHFL.IDX PT, R123, R85, R10, 0x1c1f ;  /* 0x001c1f0a557b7589 */ /* 0x000e2200000e0000 */
[----:B-1----:R-:W-:Y:S02]  /*1cd20*/  SEL R21, R40, R121, P0 ;  /* 0x0000007928157207 */ /* 0x002fe40000000000 */
[----:B------:R-:W-:Y:S01]  /*1cd30*/  SEL R40, R121, R40, P0 ;  /* 0x0000002879287207 */ /* 0x000fe20000000000 */
[----:B------:R1:W0:Y:S01]  /*1cd40*/  SHFL.IDX PT, R125, R83, R10, 0x1c1f ;  /* 0x001c1f0a537d7589 */ /* 0x00022200000e0000 */
[----:B---3--:R-:W-:Y:S02]  /*1cd50*/  SEL R41, R42, R119, P0 ;  /* 0x000000772a297207 */ /* 0x008fe40000000000 */
[----:B------:R-:W-:Y:S01]  /*1cd60*/  SEL R42, R119, R42, P0 ;  /* 0x0000002a772a7207 */ /* 0x000fe20000000000 */
[----:B------:R3:W0:Y:S04]  /*1cd70*/  SHFL.IDX PT, R129, R43, R10, 0x1c1f ;  /* 0x001c1f0a2b817589 */ /* 0x00062800000e0000 */
[----:B------:R-:W-:Y:S01]  /*1cd80*/  SHFL.IDX PT, R36, R33, R10, 0x1c1f ;  /* 0x001c1f0a21247589 */ /* 0x000fe200000e0000 */
[----:B----4-:R-:W-:-:S02]  /*1cd90*/  SEL R45, R46, R115, P0 ;  /* 0x000000732e2d7207 */ /* 0x010fc40000000000 */
[----:B-1----:R-:W-:Y:S01]  /*1cda0*/  SEL R83, R84, R87, P0 ;  /* 0x0000005754537207 */ /* 0x002fe20000000000 */
[----:B------:R-:W1:Y:S01]  /*1cdb0*/  SHFL.IDX PT, R38, R31, R10, 0x1c1f ;  /* 0x001c1f0a1f267589 */ /* 0x000e6200000e0000 */
[----:B------:R-:W-:Y:S02]  /*1cdc0*/  SEL R84, R87, R84, P0 ;  /* 0x0000005457547207 */ /* 0x000fe40000000000 */
[----:B---3--:R-:W-:Y:S01]  /*1cdd0*/  SEL R43, R44, R117, P0 ;  /* 0x000000752c2b7207 */ /* 0x008fe20000000000 */
[----:B------:R-:W-:Y:S01]  /*1cde0*/  SHFL.IDX PT, R32, R37, R10, 0x1c1f ;  /* 0x001c1f0a25207589 */ /* 0x000fe200000e0000 */
[----:B--2---:R-:W-:Y:S02]  /*1cdf0*/  SEL R47, R48, R113, P0 ;  /* 0x00000071302f7207 */ /* 0x004fe40000000000 */
[----:B------:R-:W-:Y:S01]  /*1ce00*/  SEL R49, R50, R111, P0 ;  /* 0x0000006f32317207 */ /* 0x000fe20000000000 */
[----:B------:R-:W2:Y:S01]  /*1ce10*/  SHFL.IDX PT, R34, R35, R10, 0x1c1f ;  /* 0x001c1f0a23227589 */ /* 0x000ea200000e0000 */
[----:B0-----:R-:W-:-:S02]  /*1ce20*/  SEL R85, R86, R123, P0 ;  /* 0x0000007b56557207 */ /* 0x001fc40000000000 */
[----:B------:R-:W-:Y:S01]  /*1ce30*/  SEL R44, R117, R44, P0 ;  /* 0x0000002c752c7207 */ /* 0x000fe20000000000 */
[----:B------:R0:W3:Y:S01]  /*1ce40*/  SHFL.IDX PT, R28, R57, R10, 0x1c1f ;  /* 0x001c1f0a391c7589 */ /* 0x0000e200000e0000 */
[----:B------:R-:W-:Y:S02]  /*1ce50*/  SEL R87, R90, R125, P0 ;  /* 0x0000007d5a577207 */ /* 0x000fe40000000000 */
[----:B------:R-:W-:Y:S01]  /*1ce60*/  SEL R48, R113, R48, P0 ;  /* 0x0000003071307207 */ /* 0x000fe20000000000 */
[----:B------:R-:W4:Y:S01]  /*1ce70*/  SHFL.IDX PT, R30, R39, R10, 0x1c1f ;  /* 0x001c1f0a271e7589 */ /* 0x000f2200000e0000 */
[----:B------:R-:W-:Y:S02]  /*1ce80*/  SEL R54, R58, R129, P0 ;  /* 0x000000813a367207 */ /* 0x000fe40000000000 */
[----:B------:R-:W-:Y:S01]  /*1ce90*/  SEL R46, R115, R46, P0 ;  /* 0x0000002e732e7207 */ /* 0x000fe20000000000 */
[----:B------:R-:W4:Y:S01]  /*1cea0*/  SHFL.IDX PT, R24, R59, R10, 0x1c1f ;  /* 0x001c1f0a3b187589 */ /* 0x000f2200000e0000 */
[----:B------:R-:W-:-:S02]  /*1ceb0*/  SEL R50, R111, R50, P0 ;  /* 0x000000326f327207 */ /* 0x000fc40000000000 */
[----:B0-----:R-:W-:Y:S01]  /*1cec0*/  SEL R57, R61, R60, P0 ;  /* 0x0000003c3d397207 */ /* 0x001fe20000000000 */
[----:B------:R-:W0:Y:S01]  /*1ced0*/  SHFL.IDX PT, R26, R29, R10, 0x1c1f ;  /* 0x001c1f0a1d1a7589 */ /* 0x000e2200000e0000 */
[----:B------:R-:W-:Y:S02]  /*1cee0*/  SEL R60, R65, R68, P0 ;  /* 0x00000044413c7207 */ /* 0x000fe40000000000 */
[----:B------:R-:W-:Y:S01]  /*1cef0*/  SEL R61, R68, R65, P0 ;  /* 0x00000041443d7207 */ /* 0x000fe20000000000 */
[----:B------:R-:W-:Y:S01]  /*1cf00*/  SHFL.IDX PT, R64, R64, R9, 0x1c1f ;  /* 0x001c1f0940407589 */ /* 0x000fe200000e0000 */
[----:B-1----:R-:W-:Y:S02]  /*1cf10*/  SEL R70, R71, R38, P0 ;  /* 0x0000002647467207 */ /* 0x002fe40000000000 */
[----:B------:R-:W-:Y:S01]  /*1cf20*/  SEL R68, R69, R36, P0 ;  /* 0x0000002445447207 */ /* 0x000fe20000000000 */
[----:B------:R1:W0:Y:S01]  /*1cf30*/  SHFL.IDX PT, R131, R55, R10, 0x1c1f ;  /* 0x001c1f0a37837589 */ /* 0x00022200000e0000 */
[----:B--2---:R-:W-:-:S02]  /*1cf40*/  SEL R74, R75, R34, P0 ;  /* 0x000000224b4a7207 */ /* 0x004fc40000000000 */
[----:B------:R-:W-:Y:S01]  /*1cf50*/  SEL R72, R73, R32, P0 ;  /* 0x0000002049487207 */ /* 0x000fe20000000000 */
[----:B------:R2:W2:Y:S01]  /*1cf60*/  SHFL.IDX PT, R66, R66, R9, 0x1c1f ;  /* 0x001c1f0942427589 */ /* 0x0004a200000e0000 */
[----:B---3--:R-:W-:Y:S02]  /*1cf70*/  SEL R76, R91, R28, P0 ;  /* 0x0000001c5b4c7207 */ /* 0x008fe40000000000 */
[----:B------:R-:W-:Y:S01]  /*1cf80*/  SEL R86, R123, R86, P0 ;  /* 0x000000567b567207 */ /* 0x000fe20000000000 */
[----:B------:R3:W2:Y:S01]  /*1cf90*/  SHFL.IDX PT, R8, R8, R9, 0x1c1f ;  /* 0x001c1f0908087589 */ /* 0x0006a200000e0000 */
[----:B----4-:R-:W-:Y:S02]  /*1cfa0*/  SEL R92, R93, R30, P0 ;  /* 0x0000001e5d5c7207 */ /* 0x010fe40000000000 */
[----:B-1----:R-:W-:Y:S01]  /*1cfb0*/  SEL R55, R129, R58, P0 ;  /* 0x0000003a81377207 */ /* 0x002fe20000000000 */
[----:B------:R3:W1:Y:S01]  /*1cfc0*/  SHFL.IDX PT, R27, R27, R10, 0x1c1f ;  /* 0x001c1f0a1b1b7589 */ /* 0x00066200000e0000 */
[----:B------:R-:W-:-:S02]  /*1cfd0*/  SEL R94, R95, R24, P0 ;  /* 0x000000185f5e7207 */ /* 0x000fc40000000000 */
[----:B------:R-:W-:Y:S01]  /*1cfe0*/  SEL R90, R125, R90, P0 ;  /* 0x0000005a7d5a7207 */ /* 0x000fe20000000000 */
[----:B------:R3:W4:Y:S01]  /*1cff0*/  SHFL.IDX PT, R14, R25, R10, 0x1c1f ;  /* 0x001c1f0a190e7589 */ /* 0x00072200000e0000 */
        /* <DEDUP_REMOVED lines=10> */
[----:B-123--:R-:W-:-:S07]  /*1d0a0*/  SEL R95, R24, R95, P0 ;  /* 0x0000005f185f7207 */ /* 0x00efce0000000000 */
.L_x_10807:
[----:B------:R-:W-:Y:S05]  /*1d0b0*/  WARPSYNC.ALL ;  /* 0x0000000000007948 */ /* 0x000fea0003800000 */
[----:B------:R-:W-:Y:S01]  /*1d0c0*/  BAR.SYNC.DEFER_BLOCKING 0x1, 0x100 ;  /* 0x0044000000007b1d */ /* 0x000fe20000010000 */
[----:B----4-:R-:W-:Y:S02]  /*1d0d0*/  SEL R64, R66, R14, P0 ;  /* 0x0000000e42407207 */ /* 0x010fe40000000000 */
[----:B------:R-:W-:Y:S02]  /*1d0e0*/  SEL R65, R8, R27, P0 ;  /* 0x0000001b08417207 */ /* 0x000fe40000000000 */
[----:B------:R-:W-:Y:S01]  /*1d0f0*/  SEL R67, R27, R8, P0 ;  /* 0x000000081b437207 */ /* 0x000fe20000000000 */
[----:B------:R-:W-:Y:S01]  /*1d100*/  ULDC.64 UR6, c[0x0][0xc08] ;  /* 0x0003020000067ab9 */ /* 0x000fe20000000a00 */
[----:B------:R-:W-:Y:S01]  /*1d110*/  SEL R66, R14, R66, P0 ;  /* 0x000000420e427207 */ /* 0x000fe20000000000 */
[----:B------:R-:W-:Y:S01]  /*1d120*/  ULDC.64 UR4, c[0x0][0xc00] ;  /* 0x0003000000047ab9 */ /* 0x000fe20000000a00 */
[----:B------:R-:W-:Y:S01]  /*1d130*/  F2FP.BF16.F32.PACK_AB R8, R99, R102 ;  /* 0x000000666308723e */ /* 0x000fe200000010ff */
[----:B------:R-:W-:Y:S01]  /*1d140*/  ULDC.64 UR8, c[0x0][0x208] ;  /* 0x0000820000087ab9 */ /* 0x000fe20000000a00 */
        /* <DEDUP_REMOVED lines=25> */
[----:B------:R-:W-:Y:S01]  /*1d2e0*/  STSM.16.M88.4 [R103], R32 ;  /* 0x0000002067007844 */ /* 0x000fe20000000200 */
        /* <DEDUP_REMOVED lines=9> */
[----:B------:R-:W-:Y:S01]  /*1d380*/  STSM.16.M88.4 [R105], R8 ;  /* 0x0000000869007844 */ /* 0x000fe20000000200 */
[----:B------:R-:W-:Y:S02]  /*1d390*/  F2FP.BF16.F32.PACK_AB R13, R65, R64 ;  /* 0x00000040410d723e */ /* 0x000fe400000010ff */
[----:B------:R-:W-:Y:S02]  /*1d3a0*/  F2FP.BF16.F32.PACK_AB R15, R67, R66 ;  /* 0x00000042430f723e */ /* 0x000fe400000010ff */
[----:B------:R-:W-:-:S02]  /*1d3b0*/  ISETP.GT.AND P2, PT, R213, 0x1, PT ;  /* 0x00000001d500780c */ /* 0x000fc40003f44270 */
[----:B------:R-:W-:Y:S01]  /*1d3c0*/  ISETP.NE.U32.AND P3, PT, RZ, UR6, PT ;  /* 0x00000006ff007c0c */ /* 0x000fe2000bf65070 */
[----:B------:R1:W-:Y:S01]  /*1d3d0*/  STSM.16.M88.4 [R106], R12 ;  /* 0x0000000c6a007844 */ /* 0x0003e20000000200 */
[----:B0-----:R-:W0:Y:S08]  /*1d3e0*/  LDC R104, c[0x0][0xbe8] ;  /* 0x0002fa00ff687b82 */ /* 0x001e300000000800 */
[----:B------:R-:W-:Y:S01]  /*1d3f0*/  BAR.SYNC.DEFER_BLOCKING 0x1, 0x100 ;  /* 0x0044000000007b1d */ /* 0x000fe20000010000 */
[----:B------:R-:W-:-:S02]  /*1d400*/  ISETP.NE.U32.AND P0, PT, RZ, UR4, PT ;  /* 0x00000004ff007c0c */ /* 0x000fc4000bf05070 */
[----:B------:R-:W-:Y:S02]  /*1d410*/  ISETP.NE.AND.EX P3, PT, RZ, UR7, PT, P3 ;  /* 0x00000007ff007c0c */ /* 0x000fe4000bf65330 */
[----:B------:R-:W-:Y:S02]  /*1d420*/  IADD3 R24, P1, R214, UR4, RZ ;  /* 0x00000004d6187c10 */ /* 0x000fe4000ff3e0ff */
[----:B------:R-:W-:Y:S02]  /*1d430*/  ISETP.NE.AND.EX P0, PT, RZ, UR5, PT, P0 ;  /* 0x00000005ff007c0c */ /* 0x000fe4000bf05300 */
[----:B------:R-:W-:Y:S02]  /*1d440*/  IADD3.X R25, R219, UR5, RZ, P1, !PT ;  /* 0x00000005db197c10 */ /* 0x000fe40008ffe4ff */
[----:B-1----:R-:W-:-:S04]  /*1d450*/  MOV R14, 0x9b8 ;  /* 0x000009b8000e7802 */ /* 0x002fc80000000f00 */
[----:B------:R-:W-:-:S04]  /*1d460*/  SEL R14, R14, 0x978, P2 ;  /* 0x000009780e0e7807 */ /* 0x000fc80001000000 */
[----:B------:R1:W2:Y:S01]  /*1d470*/  LDC.64 R8, c[0x0][R14+0x220] ;  /* 0x000088000e087b82 */ /* 0x0002a20000000a00 */
[----:B------:R-:W-:Y:S01]  /*1d480*/  @P3 IADD3 R214, P1, R214, UR6, RZ ;  /* 0x00000006d6d63c10 */ /* 0x000fe2000ff3e0ff */
[----:B------:R1:W5:Y:S01]  /*1d490*/  @P0 LDG.E R101, desc[UR8][R24.64] ;  /* 0x0000000818650981 */ /* 0x000362000c1e1900 */
[----:B------:R-:W-:Y:S02]  /*1d4a0*/  ULDC UR6, c[0x0][0xa88] ;  /* 0x0002a20000067ab9 */ /* 0x000fe40000000800 */
[----:B------:R-:W-:Y:S01]  /*1d4b0*/  @P3 IADD3.X R215, R219, UR7, RZ, P1, !PT ;  /* 0x00000007dbd73c10 */ /* 0x000fe20008ffe4ff */
[----:B------:R-:W-:Y:S02]  /*1d4c0*/  IMAD.U32 R103, RZ, RZ, UR6 ;  /* 0x00000006ff677e24 */ /* 0x000fe4000f8e00ff */
[----:B------:R1:W3:Y:S08]  /*1d4d0*/  LDC.64 R10, c[0x0][R14+0x218] ;  /* 0x000086000e0a7b82 */ /* 0x0002f00000000a00 */
[----:B------:R1:W4:Y:S01]  /*1d4e0*/  LDC.64 R12, c[0x0][R14+0x228] ;  /* 0x00008a000e0c7b82 */ /* 0x0003220000000a00 */
[----:B------:R1:W5:Y:S01]  /*1d4f0*/  @P3 LDG.E R103, desc[UR8][R214.64] ;  /* 0x00000008d6673981 */ /* 0x000362000c1e1900 */
[----:B0-----:R-:W-:Y:S01]  /*1d500*/  ISETP.NE.AND P1, PT, R104, 0x1, PT ;  /* 0x000000016800780c */ /* 0x001fe20003f25270 */
[----:B------:R-:W-:-:S12]  /*1d510*/  @P3 BRA `(.L_x_10509) ;  /* 0x0000000000143947 */ /* 0x000fd80003800000 */
[----:B------:R-:W-:Y:S05]  /*1d520*/  @!P0 BRA `(.L_x_10509) ;  /* 0x0000000000108947 */ /* 0x000fea0003800000 */
[----:B------:R-:W-:Y:S02]  /*1d530*/  ULDC.64 UR6, c[0x0][0x208] ;  /* 0x0000820000067ab9 */ /* 0x000fe40000000a00 */
[----:B------:R-:W2:Y:S04]  /*1d540*/  LDG.E R26, desc[UR6][R24.64] ;  /* 0x00000006181a7981 */ /* 0x000ea8000c1e1900 */
[----:B-----5:R-:W2:Y:S02]  /*1d550*/  LDG.E R103, desc[UR6][R24.64+0x4] ;  /* 0x0000040618677981 */ /* 0x020ea4000c1e1900 */
[----:B--2---:R-:W-:-:S07]  /*1d560*/  IMAD.IADD R103, R103, 0x1, -R26 ;  /* 0x0000000167677824 */ /* 0x004fce00078e0a1a */
.L_x_10509:
[----:B------:R-:W4:Y:S01]  /*1d570*/  LDL R30, [R1+0x44] ;  /* 0x00004400011e7983 */ /* 0x000f220000100800 */
[----:B-1----:R-:W0:Y:S01]  /*1d580*/  LDC.64 R14, c[0x0][R14+0x210] ;  /* 0x000084000e0e7b82 */ /* 0x002e220000000a00 */
[----:B------:R-:W-:Y:S01]  /*1d590*/  ISETP.NE.U32.AND P0, PT, RZ, UR4, PT ;  /* 0x00000004ff007c0c */ /* 0x000fe2000bf05070 */
[-C--:B---3--:R-:W-:Y:S01]  /*1d5a0*/  IMAD R29, R11, R192.reuse, RZ ;  /* 0x000000c00b1d7224 */ /* 0x088fe200078e02ff */
[----:B------:R-:W1:Y:S01]  /*1d5b0*/  S2R R28, SR_TID.X ;  /* 0x00000000001c7919 */ /* 0x000e620000002100 */
[----:B------:R-:W-:Y:S01]  /*1d5c0*/  IMAD.WIDE.U32 R10, R10, R192, RZ ;  /* 0x000000c00a0a7225 */ /* 0x000fe200078e00ff */
[----:B------:R-:W-:Y:S01]  /*1d5d0*/  ISETP.NE.AND.EX P0, PT, RZ, UR5, PT, P0 ;  /* 0x00000005ff007c0c */ /* 0x000fe2000bf05300 */
[----:B------:R-:W-:Y:S01]  /*1d5e0*/  ULDC.64 UR6, c[0x0][0x208] ;  /* 0x0000820000067ab9 */ /* 0x000fe20000000a00 */
[----:B-----5:R-:W-:Y:S01]  /*1d5f0*/  SHF.R.S32.HI R106, RZ, 0x1f, R101 ;  /* 0x0000001fff6a7819 */ /* 0x020fe20000011465 */
[----:B------:R-:W3:Y:S01]  /*1d600*/  @P1 LDC R26, c[0x0][0xbec] ;  /* 0x0002fb00ff1a1b82 */ /* 0x000ee20000000800 */
[----:B------:R-:W-:Y:S01]  /*1d610*/  SEL R105, R210, RZ, !P0 ;  /* 0x000000ffd2697207 */ /* 0x000fe20004000000 */
[----:B------:R-:W-:Y:S01]  /*1d620*/  IMAD.IADD R35, R208, 0x1, R197 ;  /* 0x00000001d0237824 */ /* 0x000fe200078e02c5 */
[----:B------:R-:W-:Y:S01]  /*1d630*/  SEL R27, R220, RZ, !P0 ;  /* 0x000000ffdc1b7207 */ /* 0x000fe20004000000 */
[----:B------:R-:W-:-:S02]  /*1d640*/  IMAD.IADD R11, R11, 0x1, R29 ;  /* 0x000000010b0b7824 */ /* 0x000fc400078e021d */
[----:B--2---:R-:W-:Y:S02]  /*1d650*/  IMAD R9, R9, R105, RZ ;  /* 0x0000006909097224 */ /* 0x004fe400078e02ff */
[----:B------:R-:W2:Y:S01]  /*1d660*/  @P1 LDC R33, c[0x0][0xbf0] ;  /* 0x0002fc00ff211b82 */ /* 0x000ea20000000800 */
[----:B------:R-:W-:Y:S02]  /*1d670*/  IMAD R103, R103, R104, RZ ;  /* 0x0000006867677224 */ /* 0x000fe400078e02ff */
[----:B------:R-:W-:Y:S01]  /*1d680*/  IMAD R31, R8, R27, R9 ;  /* 0x0000001b081f7224 */ /* 0x000fe200078e0209 */
[----:B------:R-:W-:Y:S01]  /*1d690*/  SEL R27, R226, RZ, P2 ;  /* 0x000000ffe21b7207 */ /* 0x000fe20001000000 */
[----:B------:R-:W-:-:S03]  /*1d6a0*/  IMAD.WIDE.U32 R8, R8, R105, RZ ;  /* 0x0000006908087225 */ /* 0x000fc600078e00ff */
[----:B------:R-:W0:Y:S01]  /*1d6b0*/  LDC.64 R24, c[0x0][0xba8] ;  /* 0x0002ea00ff187b82 */ /* 0x000e220000000a00 */
[----:B------:R-:W-:Y:S01]  /*1d6c0*/  IMAD.IADD R31, R9, 0x1, R31 ;  /* 0x00000001091f7824 */ /* 0x000fe200078e021f */
[----:B------:R-:W-:Y:S01]  /*1d6d0*/  IADD3 R10, P0, P3, R8, R10, R101 ;  /* 0x0000000a080a7210 */ /* 0x000fe20007b1e065 */
[----:B------:R-:W-:Y:S02]  /*1d6e0*/  IMAD.MOV.U32 R9, RZ, RZ, R35 ;  /* 0x000000ffff097224 */ /* 0x000fe400078e0023 */
[----:B----4-:R-:W-:Y:S01]  /*1d6f0*/  IMAD R29, R13, R27, RZ ;  /* 0x0000001b0d1d7224 */ /* 0x010fe200078e02ff */
[----:B------:R-:W-:Y:S01]  /*1d700*/  IADD3.X R11, R31, R11, R106, P0, P3 ;  /* 0x0000000b1f0b7210 */ /* 0x000fe200007e646a */
[----:B------:R-:W-:-:S04]  /*1d710*/  IMAD.WIDE.U32 R12, R12, R27, RZ ;  /* 0x0000001b0c0c7225 */ /* 0x000fc800078e00ff */
[----:B---3--:R-:W-:-:S04]  /*1d720*/  @P1 IMAD.HI.U32 R8, R35, R26, RZ ;  /* 0x0000001a23081227 */ /* 0x008fc800078e00ff */
[----:B------:R-:W-:Y:S01]  /*1d730*/  IMAD.IADD R29, R13, 0x1, R29 ;  /* 0x000000010d1d7824 */ /* 0x000fe200078e021d */
[----:B--2---:R-:W-:Y:S01]  /*1d740*/  @P1 SHF.R.U32.HI R9, RZ, R33, R8 ;  /* 0x00000021ff091219 */ /* 0x004fe20000011608 */
[----:B-1----:R-:W-:-:S03]  /*1d750*/  VIADD R32, R28, 0xffffff80 ;  /* 0xffffff801c207836 */ /* 0x002fc60000000000 */
        /* <DEDUP_REMOVED lines=13> */
[----:B------:R-:W-:-:S03]  /*1d830*/  LOP3.LUT R28, R28, 0xffffff80, RZ, 0xc0, !PT ;  /* 0xffffff801c1c7812 */ /* 0x000fc600078ec0ff */
[----:B------:R-:W-:Y:S02]  /*1d840*/  IADD3 R8, R13, R11, RZ ;  /* 0x0000000b0d087210 */ /* 0x000fe40007ffe0ff */
        /* <DEDUP_REMOVED lines=8> */
[----:B------:R-:W-:-:S04]  /*1d8d0*/  IMAD.IADD R30, R30, 0x1, R197 ;  /* 0x000000011e1e7824 */ /* 0x000fc800078e02c5 */
[C---:B------:R-:W-:Y:S01]  /*1d8e0*/  VIADD R26, R30.reuse, 0x8 ;  /* 0x000000081e1a7836 */ /* 0x040fe20000000000 */
[----:B------:R-:W-:-:S04]  /*1d8f0*/  ISETP.GE.OR P3, PT, R30, R103, P0 ;  /* 0x000000671e00720c */ /* 0x000fc80000766670 */
[----:B------:R-:W-:-:S09]  /*1d900*/  ISETP.GE.OR P0, PT, R26, R103, P0 ;  /* 0x000000671a00720c */ /* 0x000fd20000706670 */
[----:B0-----:R0:W-:Y:S04]  /*1d910*/  @!P3 ST.E desc[UR6][R8.64], R88 ;  /* 0x000000580800b985 */ /* 0x0011e8000c101906 */
[----:B-1----:R0:W-:Y:S01]  /*1d920*/  @!P0 ST.E desc[UR6][R10.64], R89 ;  /* 0x000000590a008985 */ /* 0x0021e2000c101906 */
[----:B------:R-:W-:Y:S05]  /*1d930*/  @P2 BRA `(.L_x_10510) ;  /* 0x0000000800e82947 */ /* 0x000fea0003800000 */
[----:B------:R-:W1:Y:S01]  /*1d940*/  S2R R28, SR_TID.X ;  /* 0x00000000001c7919 */ /* 0x000e620000002100 */
[----:B0-----:R-:W0:Y:S01]  /*1d950*/  @P1 LDC R11, c[0x0][0xbec] ;  /* 0x0002fb00ff0b1b82 */ /* 0x001e220000000800 */
[----:B------:R-:W-:-:S07]  /*1d960*/  ULDC.64 UR4, c[0x0][0x208] ;  /* 0x0000820000047ab9 */ /* 0x000fce0000000a00 */
[----:B------:R-:W2:Y:S01]  /*1d970*/  @P1 LDC R13, c[0x0][0xbf0] ;  /* 0x0002fc00ff0d1b82 */ /* 0x000ea20000000800 */
        /* <DEDUP_REMOVED lines=13> */
[----:B------:R-:W-:Y:S01]  /*1da50*/  IMAD.X R29, RZ, RZ, R63, P5 ;  /* 0x000000ffff1d7224 */ /* 0x000fe200028e063f */
[----:B------:R-:W-:Y:S02]  /*1da60*/  LOP3.LUT R32, R32, R33, RZ, 0x3c, !PT ;  /* 0x0000002120207212 */ /* 0x000fe400078e3cff */
[C---:B------:R-:W-:Y:S02]  /*1da70*/  IADD3 R37, P2, R62.reuse, 0x3000, RZ ;  /* 0x000030003e257810 */ /* 0x040fe40007f5e0ff */
[C---:B------:R-:W-:Y:S01]  /*1da80*/  IADD3 R41, P3, R62.reuse, 0x4000, RZ ;  /* 0x000040003e297810 */ /* 0x040fe20007f7e0ff */
[----:B------:R-:W5:Y:S01]  /*1da90*/  LD.E.128 R28, desc[UR4][R28.64] ;  /* 0x000000041c1c7980 */ /* 0x000f62000c101d00 */
[C---:B------:R-:W-:Y:S02]  /*1daa0*/  IADD3 R45, P4, R62.reuse, 0x5000, RZ ;  /* 0x000050003e2d7810 */ /* 0x040fe40007f9e0ff */
[----:B------:R-:W-:-:S02]  /*1dab0*/  IADD3 R49, P5, R62, 0x6000, RZ ;  /* 0x000060003e317810 */ /* 0x000fc40007fbe0ff */
[----:B------:R-:W-:Y:S02]  /*1dac0*/  IADD3.X R33, RZ, R63, RZ, P0, !PT ;  /* 0x0000003fff217210 */ /* 0x000fe400007fe4ff */
[----:B------:R-:W-:Y:S02]  /*1dad0*/  IADD3 R3, P0, R62, 0x7000, RZ ;  /* 0x000070003e037810 */ /* 0x000fe40007f1e0ff */
[----:B------:R-:W-:Y:S02]  /*1dae0*/  LOP3.LUT R36, R37, 0x380, RZ, 0xc0, !PT ;  /* 0x0000038025247812 */ /* 0x000fe400078ec0ff */
[----:B------:R-:W-:Y:S01]  /*1daf0*/  LOP3.LUT R40, R41, 0x380, RZ, 0xc0, !PT ;  /* 0x0000038029287812 */ /* 0x000fe200078ec0ff */
[----:B------:R-:W-:Y:S01]  /*1db00*/  IMAD.X R53, RZ, RZ, R63, P0 ;  /* 0x000000ffff357224 */ /* 0x000fe200000e063f */
        /* <DEDUP_REMOVED lines=20> */
[----:B------:R-:W5:Y:S01]  /*1dc50*/  LD.E.128 R36, desc[UR4][R36.64] ;  /* 0x0000000424247980 */ /* 0x000f62000c101d00 */
[----:B------:R-:W-:-:S03]  /*1dc60*/  LOP3.LUT R62, R9, R62, RZ, 0x3c, !PT ;  /* 0x0000003e093e7212 */ /* 0x000fc600078e3cff */
[----:B------:R-:W5:Y:S04]  /*1dc70*/  LD.E.128 R40, desc[UR4][R40.64] ;  /* 0x0000000428287980 */ /* 0x000f68000c101d00 */
[----:B------:R1:W5:Y:S04]  /*1dc80*/  LD.E.128 R24, desc[UR4][R62.64] ;  /* 0x000000043e187980 */ /* 0x000368000c101d00 */
[----:B------:R-:W5:Y:S04]  /*1dc90*/  LD.E.128 R44, desc[UR4][R44.64] ;  /* 0x000000042c2c7980 */ /* 0x000f68000c101d00 */
[----:B------:R-:W5:Y:S04]  /*1dca0*/  LD.E.128 R48, desc[UR4][R48.64] ;  /* 0x0000000430307980 */ /* 0x000f68000c101d00 */
[----:B------:R-:W5:Y:S01]  /*1dcb0*/  LD.E.128 R52, desc[UR4][R52.64] ;  /* 0x0000000434347980 */ /* 0x000f62000c101d00 */
[----:B------:R-:W-:-:S02]  /*1dcc0*/  ULDC.64 UR4, c[0x0][0xaa0] ;  /* 0x0002a80000047ab9 */ /* 0x000fc40000000a00 */
[----:B------:R-:W-:Y:S01]  /*1dcd0*/  IMAD R106, R106, UR4, RZ ;  /* 0x000000046a6a7c24 */ /* 0x000fe2000f8e02ff */
[----:B------:R-:W-:Y:S01]  /*1dce0*/  @!PT LDS RZ, [RZ] ;  /* 0x00000000fffff984 */ /* 0x000fe20000000800 */
[----:B------:R-:W-:Y:S01]  /*1dcf0*/  @!PT LDS RZ, [RZ] ;  /* 0x00000000fffff984 */ /* 0x000fe20000000800 */
[----:B------:R-:W-:Y:S01]  /*1dd00*/  @!PT LDS RZ, [RZ] ;  /* 0x00000000fffff984 */ /* 0x000fe20000000800 */
[----:B------:R-:W-:Y:S01]  /*1dd10*/  @!PT LDS RZ, [RZ] ;  /* 0x00000000fffff984 */ /* 0x000fe20000000800 */
[----:B------:R3:W-:Y:S06]  /*1dd20*/  MEMBAR.ALL.CTA ;  /* 0x0000000000007992 */ /* 0x0007ec0000008000 */
[----:B---3--:R-:W3:Y:S01]  /*1dd30*/  FENCE.VIEW.ASYNC.S ;  /* 0x00000000000073c6 */ /* 0x008ee20000000000 */
[----:B------:R-:W-:-:S04]  /*1dd40*/  IMAD.WIDE.U32 R2, R101, UR4, RZ ;  /* 0x0000000465027c25 */ /* 0x000fc8000f8e00ff */
[----:B------:R-:W-:Y:S01]  /*1dd50*/  IMAD R9, R101, UR5, R106 ;  /* 0x0000000565097c24 */ /* 0x000fe2000f8e026a */
[----:B------:R-:W-:Y:S01]  /*1dd60*/  ULDC.64 UR4, c[0x0][0xae8] ;  /* 0x0002ba0000047ab9 */ /* 0x000fe20000000a00 */
[----:B------:R-:W-:Y:S02]  /*1dd70*/  IMAD R0, R212, 0x20, R107 ;  /* 0x00000020d4007824 */ /* 0x000fe400078e026b */
[----:B------:R-:W-:Y:S01]  /*1dd80*/  IMAD.IADD R3, R3, 0x1, R9 ;  /* 0x0000000103037824 */ /* 0x000fe200078e0209 */
[----:B------:R-:W-:Y:S02]  /*1dd90*/  SHF.R.S32.HI R4, RZ, 0x1f, R105 ;  /* 0x0000001fff047819 */ /* 0x000fe40000011469 */
[----:B------:R-:W-:Y:S01]  /*1dda0*/  IADD3 R8, R197, R0, RZ ;  /* 0x00000000c5087210 */ /* 0x000fe20007ffe0ff */
[----:B------:R-:W-:-:S04]  /*1ddb0*/  IMAD.WIDE.U32 R2, R192, UR4, R2 ;  /* 0x00000004c0027c25 */ /* 0x000fc8000f8e0002 */
[----:B------:R-:W-:Y:S01]  /*1ddc0*/  IMAD R3, R192, UR5, R3 ;  /* 0x00000005c0037c24 */ /* 0x000fe2000f8e0203 */
[----:B------:R-:W-:Y:S01]  /*1ddd0*/  ULDC.64 UR4, c[0x0][0xaf0] ;  /* 0x0002bc0000047ab9 */ /* 0x000fe20000000a00 */
[----:B0-----:R-:W-:-:S04]  /*1dde0*/  @P1 IMAD.HI.U32 R0, R8, R11, RZ ;  /* 0x0000000b08001227 */ /* 0x001fc800078e00ff */
[----:B------:R-:W-:Y:S02]  /*1ddf0*/  IMAD R4, R4, UR4, RZ ;  /* 0x0000000404047c24 */ /* 0x000fe4000f8e02ff */
[----:B------:R-:W-:Y:S01]  /*1de00*/  IMAD.MOV.U32 R9, RZ, RZ, R8 ;  /* 0x000000ffff097224 */ /* 0x000fe200078e0008 */
[----:B--2---:R-:W-:Y:S01]  /*1de10*/  @P1 SHF.R.U32.HI R9, RZ, R13, R0 ;  /* 0x0000000dff091219 */ /* 0x004fe20000011600 */
        /* <DEDUP_REMOVED lines=11> */
[----:B---3--:R0:W-:Y:S01]  /*1ded0*/  SYNCS.ARRIVE.TRANS64.RED.A1T0 RZ, [R0+URZ], RZ ;  /* 0x000000ff00ff79a7 */ /* 0x0081e2000810043f */
[----:B------:R-:W-:Y:S01]  /*1dee0*/  IMAD.WIDE.U32 R2, R9, UR4, R2 ;  /* 0x0000000409027c25 */ /* 0x000fe2000f8e0002 */
[----:B------:R-:W-:Y:S01]  /*1def0*/  ULDC.64 UR4, c[0x0][0xad8] ;  /* 0x0002b60000047ab9 */ /* 0x000fe20000000a00 */
[----:B0-----:R-:W-:-:S02]  /*1df00*/  SHF.R.S32.HI R0, RZ, 0x1f, R11 ;  /* 0x0000001fff007819 */ /* 0x001fc4000001140b */
        /* <DEDUP_REMOVED lines=9> */
[----:B-1----:R-:W-:Y:S06]  /*1dfa0*/  BRA.DIV UR4, `(.L_x_10511) ;  /* 0x000000ee04147947 */ /* 0x002fec000b800000 */
[----:B------:R0:W1:Y:S04]  /*1dfb0*/  SHFL.IDX PT, R0, R3, RZ, 0x181f ;  /* 0x00181fff03007589 */ /* 0x00006800000e0000 */
[----:B------:R0:W2:Y:S02]  /*1dfc0*/  SHFL.IDX PT, R14, R2, RZ, 0x181f ;  /* 0x00181fff020e7589 */ /* 0x0000a400000e0000 */
.L_x_10810:
[----:B------:R-:W-:Y:S01]  /*1dfd0*/  IMAD.IADD R10, R107, 0x1, R197 ;  /* 0x000000016b0a7824 */ /* 0x000fe200078e02c5 */
[----:B------:R-:W-:Y:S04]  /*1dfe0*/  BSSY B1, `(.L_x_10512) ;  /* 0x000000f000017945 */ /* 0x000fe80003800000 */
[----:B------:R-:W-:-:S13]  /*1dff0*/  ISETP.GE.AND P0, PT, R10, R103, PT ;  /* 0x000000670a00720c */ /* 0x000fda0003f06270 */
[----:B------:R-:W-:Y:S05]  /*1e000*/  @P0 BRA `(.L_x_10513) ;  /* 0x0000000000300947 */ /* 0x000fea0003800000 */
[----:B------:R-:W-:Y:S01]  /*1e010*/  ULDC UR4, c[0x0][0xac8] ;  /* 0x0002b20000047ab9 */ /* 0x000fe20000000800 */
[----:B------:R-:W-:Y:S01]  /*1e020*/  SHF.R.S32.HI R11, RZ, 0x1f, R203 ;  /* 0x0000001fff0b7819 */ /* 0x000fe200000114cb */
[----:B------:R-:W-:Y:S01]  /*1e030*/  ULDC.64 UR6, c[0x0][0x208] ;  /* 0x0000820000067ab9 */ /* 0x000fe20000000a00 */
        /* <DEDUP_REMOVED lines=9> */
.L_x_10513:
[----:B------:R-:W-:Y:S05]  /*1e0d0*/  BSYNC B1 ;  /* 0x0000000000017941 */ /* 0x000fea0003800000 */
.L_x_10512:
[----:B------:R-:W-:-:S03]  /*1e0e0*/  UMOV UR4, 0xffffffff ;  /* 0xffffffff00047882 */ /* 0x000fc60000000000 */
[----:B------:R-:W-:Y:S05]  /*1e0f0*/  BRA.DIV UR4, `(.L_x_10514) ;  /* 0x000000ea04f47947 */ /* 0x000fea000b800000 */
[----:B-1----:R1:W4:Y:S04]  /*1e100*/  SHFL.IDX PT, R0, R3, 0x1, 0x181f ;  /* 0x00381f0003007f89 */ /* 0x00232800000e0000 */
[----:B--23--:R1:W2:Y:S02]  /*1e110*/  SHFL.IDX PT, R14, R2, 0x1, 0x181f ;  /* 0x00381f00020e7f89 */ /* 0x00c2a400000e0000 */
.L_x_10814:
[----:B------:R-:W-:Y:S01]  /*1e120*/  IADD3 R4, R10, 0x20, RZ ;  /* 0x000000200a047810 */ /* 0x000fe20007ffe0ff */
[----:B------:R-:W-:Y:S03]  /*1e130*/  BSSY B1, `(.L_x_10515) ;  /* 0x000000f000017945 */ /* 0x000fe60003800000 */
        /* <DEDUP_REMOVED lines=10> */
[-C--:B----4-:R-:W-:Y:S02]  /*1e1e0*/  @!P2 LEA.HI.X R9, R203, R0.reuse, R12, 0x1, P0 ;  /* 0x00000000cb09a211 */ /* 0x090fe400000f0c0c */
[----:B------:R-:W-:-:S03]  /*1e1f0*/  @!P3 LEA.HI.X R15, R211, R0, R11, 0x1, P1 ;  /* 0x00000000d30fb211 */ /* 0x000fc600008f0c0b */
[----:B-----5:R3:W-:Y:S04]  /*1e200*/  @!P2 ST.E.128 desc[UR6][R8.64], R28 ;  /* 0x0000001c0800a985 */ /* 0x0207e8000c101d06 */
[----:B------:R3:W-:Y:S02]  /*1e210*/  @!P3 ST.E.128 desc[UR6][R14.64], R44 ;  /* 0x0000002c0e00b985 */ /* 0x0007e4000c101d06 */
.L_x_10516:
[----:B------:R-:W-:Y:S05]  /*1e220*/  BSYNC B1 ;  /* 0x0000000000017941 */ /* 0x000fea0003800000 */
.L_x_10515:
[----:B------:R-:W-:-:S03]  /*1e230*/  UMOV UR4, 0xffffffff ;  /* 0xffffffff00047882 */ /* 0x000fc60000000000 */
[----:B------:R-:W-:Y:S05]  /*1e240*/  BRA.DIV UR4, `(.L_x_10517) ;  /* 0x000000ea04e87947 */ /* 0x000fea000b800000 */
[----:B----4-:R4:W0:Y:S04]  /*1e250*/  SHFL.IDX PT, R0, R3, 0x2, 0x181f ;  /* 0x00581f0003007f89 */ /* 0x01082800000e0000 */
[----:B--23--:R4:W2:Y:S02]  /*1e260*/  SHFL.IDX PT, R14, R2, 0x2, 0x181f ;  /* 0x00581f00020e7f89 */ /* 0x00c8a400000e0000 */
.L_x_10818:
[----:B------:R-:W-:Y:S01]  /*1e270*/  VIADD R4, R10, 0x40 ;  /* 0x000000400a047836 */ /* 0x000fe20000000000 */
        /* <DEDUP_REMOVED lines=11> */
[-C--:B0-----:R-:W-:Y:S02]  /*1e330*/  @!P2 LEA.HI.X R9, R203, R0.reuse, R12, 0x1, P0 ;  /* 0x00000000cb09a211 */ /* 0x081fe400000f0c0c */
[----:B------:R-:W-:-:S03]  /*1e340*/  @!P3 LEA.HI.X R15, R211, R0, R11, 0x1, P1 ;  /* 0x00000000d30fb211 */ /* 0x000fc600008f0c0b */
[----:B-----5:R3:W-:Y:S04]  /*1e350*/  @!P2 ST.E.128 desc[UR6][R8.64], R32 ;  /* 0x000000200800a985 */ /* 0x0207e8000c101d06 */
[----:B------:R3:W-:Y:S02]  /*1e360*/  @!P3 ST.E.128 desc[UR6][R14.64], R48 ;  /* 0x000000300e00b985 */ /* 0x0007e4000c101d06 */
.L_x_10519:
[----:B------:R-:W-:Y:S05]  /*1e370*/  BSYNC B1 ;  /* 0x0000000000017941 */ /* 0x000fea0003800000 */
.L_x_10518:
[----:B------:R-:W-:-:S03]  /*1e380*/  UMOV UR4, 0xffffffff ;  /* 0xffffffff00047882 */ /* 0x000fc60000000000 */
[----:B------:R-:W-:Y:S05]  /*1e390*/  BRA.DIV UR4, `(.L_x_10520) ;  /* 0x000000ea04dc7947 */ /* 0x000fea000b800000 */
[----:B0-----:R0:W0:Y:S04]  /*1e3a0*/  SHFL.IDX PT, R0, R3, 0x3, 0x181f ;  /* 0x00781f0003007f89 */ /* 0x00102800000e0000 */
[----:B--23--:R2:W3:Y:S02]  /*1e3b0*/  SHFL.IDX PT, R14, R2, 0x3, 0x181f ;  /* 0x00781f00020e7f89 */ /* 0x00c4e400000e0000 */
.L_x_10822:
[----:B-12-4-:R-:W-:-:S05]  /*1e3c0*/  VIADD R2, R10, 0x60 ;  /* 0x000000600a027836 */ /* 0x016fca0000000000 */
[----:B------:R-:W-:-:S13]  /*1e3d0*/  ISETP.GE.AND P0, PT, R2, R103, PT ;  /* 0x000000670200720c */ /* 0x000fda0003f06270 */
[----:B------:R-:W-:Y:S05]  /*1e3e0*/  @P0 BRA `(.L_x_10521) ;  /* 0x0000002000540947 */ /* 0x000fea0003800000 */
[----:B------:R-:W-:Y:S01]  /*1e3f0*/  ULDC UR4, c[0x0][0xac8] ;  /* 0x0002b20000047ab9 */ /* 0x000fe20000000800 */
[----:B------:R-:W-:Y:S01]  /*1e400*/  SHF.R.S32.HI R4, RZ, 0x1f, R203 ;  /* 0x0000001fff047819 */ /* 0x000fe200000114cb */
[----:B------:R-:W-:Y:S01]  /*1e410*/  ULDC.64 UR6, c[0x0][0x208] ;  /* 0x0000820000067ab9 */ /* 0x000fe20000000a00 */
[----:B------:R-:W-:-:S13]  /*1e420*/  ISETP.GE.AND P1, PT, R203, UR4, PT ;  /* 0x00000004cb007c0c */ /* 0x000fda000bf26270 */
[----:B---3--:R-:W-:-:S04]  /*1e430*/  @!P1 LEA R2, P0, R203, R14, 0x1 ;  /* 0x0000000ecb029211 */ /* 0x008fc800078008ff */
[----:B0-----:R-:W-:Y:S02]  /*1e440*/  @!P1 LEA.HI.X R3, R203, R0, R4, 0x1, P0 ;  /* 0x00000000cb039211 */ /* 0x001fe400000f0c04 */
[----:B------:R-:W-:-:S03]  /*1e450*/  ISETP.GE.AND P0, PT, R211, UR4, PT ;  /* 0x00000004d3007c0c */ /* 0x000fc6000bf06270 */
[----:B-----5:R1:W-:Y:S10]  /*1e460*/  @!P1 ST.E.128 desc[UR6][R2.64], R36 ;  /* 0x0000002402009985 */ /* 0x0203f4000c101d06 */
[----:B------:R-:W-:Y:S05]  /*1e470*/  @P0 BRA `(.L_x_10521) ;  /* 0x0000002000300947 */ /* 0x000fea0003800000 */
[----:B------:R-:W-:Y:S01]  /*1e480*/  SHF.R.S32.HI R4, RZ, 0x1f, R211 ;  /* 0x0000001fff047819 */ /* 0x000fe200000114d3 */
[----:B------:R-:W-:Y:S01]  /*1e490*/  ULDC.64 UR4, c[0x0][0x208] ;  /* 0x0000820000047ab9 */ /* 0x000fe20000000a00 */
[----:B------:R-:W-:-:S04]  /*1e4a0*/  LEA R14, P0, R211, R14, 0x1 ;  /* 0x0000000ed30e7211 */ /* 0x000fc800078008ff */
[----:B------:R-:W-:-:S05]  /*1e4b0*/  LEA.HI.X R15, R211, R0, R4, 0x1, P0 ;  /* 0x00000000d30f7211 */ /* 0x000fca00000f0c04 */
[----:B------:R2:W-:Y:S01]  /*1e4c0*/  ST.E.128 desc[UR4][R14.64], R52 ;  /* 0x000000340e007985 */ /* 0x0005e2000c101d04 */
[----:B------:R-:W-:Y:S05]  /*1e4d0*/  BRA `(.L_x_10521) ;  /* 0x0000002000187947 */ /* 0x000fea0003800000 */
.L_x_10510:
[----:B------:R-:W-:Y:S01]  /*1e4e0*/  ULDC.64 UR4, c[0x0][0xb08] ;  /* 0x0002c20000047ab9 */ /* 0x000fe20000000a00 */
[----:B------:R-:W1:Y:S01]  /*1e4f0*/  @P1 LDC R12, c[0x0][0xbec] ;  /* 0x0002fb00ff0c1b82 */ /* 0x000e620000000800 */
[----:B------:R-:W-:Y:S01]  /*1e500*/  IMAD R106, R106, UR4, RZ ;  /* 0x000000046a6a7c24 */ /* 0x000fe2000f8e02ff */
[----:B0-----:R-:W-:Y:S01]  /*1e510*/  SHF.R.S32.HI R10, RZ, 0x1f, R105 ;  /* 0x0000001fff0a7819 */ /* 0x001fe20000011469 */
[----:B------:R-:W-:Y:S01]  /*1e520*/  IMAD.WIDE.U32 R8, R101, UR4, RZ ;  /* 0x0000000465087c25 */ /* 0x000fe2000f8e00ff */
[----:B------:R-:W-:-:S03]  /*1e530*/  SHF.R.S32.HI R28, RZ, 0x1f, R227 ;  /* 0x0000001fff1c7819 */ /* 0x000fc600000114e3 */
[----:B------:R-:W-:Y:S01]  /*1e540*/  IMAD R101, R101, UR5, R106 ;  /* 0x0000000565657c24 */ /* 0x000fe2000f8e026a */
[----:B------:R-:W0:Y:S01]  /*1e550*/  @P1 LDC R15, c[0x0][0xbf0] ;  /* 0x0002fc00ff0f1b82 */ /* 0x000e220000000800 */
[----:B------:R-:W-:Y:S01]  /*1e560*/  ULDC.64 UR4, c[0x0][0xb38] ;  /* 0x0002ce0000047ab9 */ /* 0x000fe20000000a00 */
[----:B------:R-:W-:Y:S02]  /*1e570*/  IMAD.MOV.U32 R11, RZ, RZ, R35 ;  /* 0x000000ffff0b7224 */ /* 0x000fe400078e0023 */
[----:B------:R-:W-:Y:S02]  /*1e580*/  IMAD.IADD R9, R9, 0x1, R101 ;  /* 0x0000000109097824 */ /* 0x000fe400078e0265 */
[----:B------:R-:W-:Y:S02]  /*1e590*/  VIADD R31, R200, 0x8 ;  /* 0x00000008c81f7836 */ /* 0x000fe40000000000 */
[----:B------:R-:W-:-:S03]  /*1e5a0*/  IMAD.WIDE.U32 R8, R192, UR4, R8 ;  /* 0x00000004c0087c25 */ /* 0x000fc6000f8e0008 */
[----:B------:R-:W-:Y:S01]  /*1e5b0*/  SHF.R.S32.HI R32, RZ, 0x1f, R31 ;  /* 0x0000001fff207819 */ /* 0x000fe2000001141f */
[----:B------:R-:W-:Y:S01]  /*1e5c0*/  IMAD R9, R192, UR5, R9 ;  /* 0x00000005c0097c24 */ /* 0x000fe2000f8e0209 */
[----:B------:R-:W-:Y:S01]  /*1e5d0*/  ULDC.64 UR4, c[0x0][0xb40] ;  /* 0x0002d00000047ab9 */ /* 0x000fe20000000a00 */
[----:B------:R-:W-:Y:S02]  /*1e5e0*/  VIADD R29, R200, 0x10 ;  /* 0x00000010c81d7836 */ /* 0x000fe40000000000 */
[----:B------:R-:W-:Y:S02]  /*1e5f0*/  IMAD R10, R10, UR4, RZ ;  /* 0x000000040a0a7c24 */ /* 0x000fe4000f8e02ff */
[----:B------:R-:W-:Y:S01]  /*1e600*/  IMAD.WIDE.U32 R8, R105, UR4, R8 ;  /* 0x0000000469087c25 */ /* 0x000fe2000f8e0008 */
[----:B------:R-:W-:-:S03]  /*1e610*/  SHF.R.S32.HI R33, RZ, 0x1f, R29 ;  /* 0x0000001fff217819 */ /* 0x000fc6000001141d */
        /* <DEDUP_REMOVED lines=18> */
[----:B------:R-:W-:-:S03]  /*1e740*/  ULDC.64 UR4, c[0x0][0xb28] ;  /* 0x0002ca0000047ab9 */ /* 0x000fc60000000a00 */
[----:B------:R-:W-:Y:S01]  /*1e750*/  IADD3 R9, R9, R15, RZ ;  /* 0x0000000f09097210 */ /* 0x000fe20007ffe0ff */
[----:B------:R-:W-:-:S04]  /*1e760*/  IMAD R10, R10, UR4, RZ ;  /* 0x000000040a0a7c24 */ /* 0x000fc8000f8e02ff */
[C---:B------:R-:W-:Y:S02]  /*1e770*/  IMAD R27, R13.reuse, UR5, R10 ;  /* 0x000000050d1b7c24 */ /* 0x040fe4000f8e020a */
[----:B------:R-:W-:Y:S01]  /*1e780*/  IMAD.WIDE.U32 R8, R13, UR4, R8 ;  /* 0x000000040d087c25 */ /* 0x000fe2000f8e0008 */
[----:B------:R-:W-:-:S03]  /*1e790*/  ULDC.64 UR4, c[0x0][0xb00] ;  /* 0x0002c00000047ab9 */ /* 0x000fc60000000a00 */
[----:B------:R-:W-:Y:S01]  /*1e7a0*/  IMAD.IADD R27, R9, 0x1, R27 ;  /* 0x00000001091b7824 */ /* 0x000fe200078e021b */
[----:B------:R-:W-:Y:S01]  /*1e7b0*/  LEA R25, P0, R8, UR4, 0x2 ;  /* 0x0000000408197c11 */ /* 0x000fe2000f8010ff */
[----:B------:R-:W-:-:S03]  /*1e7c0*/  UMOV UR4, 0xffffffff ;  /* 0xffffffff00047882 */ /* 0x000fc60000000000 */
[----:B------:R-:W-:Y:S01]  /*1e7d0*/  LEA.HI.X R27, R8, UR5, R27, 0x2, P0 ;  /* 0x00000005081b7c11 */ /* 0x000fe200080f141b */
[----:B0-----:R-:W-:Y:S08]  /*1e7e0*/  BRA.DIV UR4, `(.L_x_10522) ;  /* 0x000000ea04107947 */ /* 0x001ff0000b800000 */
[----:B------:R0:W1:Y:S04]  /*1e7f0*/  SHFL.IDX PT, R24, R27, RZ, 0x1c1f ;  /* 0x001c1fff1b187589 */ /* 0x00006800000e0000 */
[----:B------:R0:W2:Y:S02]  /*1e800*/  SHFL.IDX PT, R14, R25, RZ, 0x1c1f ;  /* 0x001c1fff190e7589 */ /* 0x0000a400000e0000 */
.L_x_10825:
[----:B------:R-:W-:Y:S01]  /*1e810*/  ISETP.GE.AND P0, PT, R30, R103, PT ;  /* 0x000000671e00720c */ /* 0x000fe20003f06270 */
[----:B------:R-:W-:-:S12]  /*1e820*/  BSSY B1, `(.L_x_10523) ;  /* 0x0000082000017945 */ /* 0x000fd80003800000 */
[----:B------:R-:W-:Y:S05]  /*1e830*/  @P0 BRA `(.L_x_10524) ;  /* 0x0000000800000947 */ /* 0x000fea0003800000 */
[----:B------:R-:W-:Y:S01]  /*1e840*/  ULDC UR4, c[0x0][0xac8] ;  /* 0x0002b20000047ab9 */ /* 0x000fe20000000800 */
[----:B------:R-:W-:Y:S01]  /*1e850*/  ULDC.64 UR6, c[0x0][0x208] ;  /* 0x0000820000067ab9 */ /* 0x000fe20000000a00 */
[C---:B------:R-:W-:Y:S01]  /*1e860*/  ISETP.GE.AND P0, PT, R200.reuse, UR4, PT ;  /* 0x00000004c8007c0c */ /* 0x040fe2000bf06270 */
[C---:B------:R-:W-:Y:S01]  /*1e870*/  VIADD R15, R200.reuse, 0x20 ;  /* 0x00000020c80f7836 */ /* 0x040fe20000000000 */
[----:B------:R-:W-:Y:S01]  /*1e880*/  ISETP.GE.AND P3, PT, R31, UR4, PT ;  /* 0x000000041f007c0c */ /* 0x000fe2000bf66270 */
[C---:B------:R-:W-:Y:S01]  /*1e890*/  VIADD R34, R200.reuse, 0x28 ;  /* 0x00000028c8227836 */ /* 0x040fe20000000000 */
[----:B------:R-:W-:Y:S01]  /*1e8a0*/  ISETP.GE.AND P2, PT, R29, UR4, PT ;  /* 0x000000041d007c0c */ /* 0x000fe2000bf46270 */
[C---:B------:R-:W-:Y:S01]  /*1e8b0*/  VIADD R38, R200.reuse, 0x30 ;  /* 0x00000030c8267836 */ /* 0x040fe20000000000 */
[----:B------:R-:W-:Y:S01]  /*1e8c0*/  ISETP.GE.AND P1, PT, R227, UR4, PT ;  /* 0x00000004e3007c0c */ /* 0x000fe2000bf26270 */
[C---:B------:R-:W-:Y:S02]  /*1e8d0*/  VIADD R35, R200.reuse, 0x38 ;  /* 0x00000038c8237836 */ /* 0x040fe40000000000 */
[----:B------:R-:W-:-:S02]  /*1e8e0*/  VIADD R37, R200, 0x20 ;  /* 0x00000020c8257836 */ /* 0x000fc40000000000 */
[C---:B------:R-:W-:Y:S02]  /*1e8f0*/  VIADD R36, R200.reuse, 0x28 ;  /* 0x00000028c8247836 */ /* 0x040fe40000000000 */
[----:B--2---:R-:W-:Y:S01]  /*1e900*/  @!P0 IMAD.MOV.U32 R10, RZ, RZ, R14 ;  /* 0x000000ffff0a8224 */ /* 0x004fe200078e000e */
[----:B------:R-:W-:Y:S01]  /*1e910*/  @!P0 MOV R13, R99 ;  /* 0x00000063000d8202 */ /* 0x000fe20000000f00 */
[----:B-1----:R-:W-:Y:S01]  /*1e920*/  @!P0 IMAD.MOV.U32 R11, RZ, RZ, R24 ;  /* 0x000000ffff0b8224 */ /* 0x002fe200078e0018 */
[C---:B------:R-:W-:Y:S01]  /*1e930*/  @!P3 LEA R8, P4, R31.reuse, R14, 0x2 ;  /* 0x0000000e1f08b211 */ /* 0x040fe200078810ff */
[----:B------:R-:W-:Y:S01]  /*1e940*/  @!P0 IMAD.MOV.U32 R12, RZ, RZ, R102 ;  /* 0x000000ffff0c8224 */ /* 0x000fe200078e0066 */
[----:B------:R-:W-:Y:S01]  /*1e950*/  SHF.R.S32.HI R37, RZ, 0x1f, R37 ;  /* 0x0000001fff257819 */ /* 0x000fe20000011425 */
[C---:B------:R-:W-:Y:S01]  /*1e960*/  @!P0 IMAD.WIDE R10, R200.reuse, 0x4, R10 ;  /* 0x00000004c80a8825 */ /* 0x040fe200078e020a */
[----:B------:R-:W-:Y:S02]  /*1e970*/  @!P3 LEA.HI.X R9, R31, R24, R32, 0x2, P4 ;  /* 0x000000181f09b211 */ /* 0x000fe400020f1420 */
[----:B------:R-:W-:Y:S01]  /*1e980*/  SHF.R.S32.HI R36, RZ, 0x1f, R36 ;  /* 0x0000001fff247819 */ /* 0x000fe20000011424 */
[C---:B------:R-:W-:Y:S01]  /*1e990*/  VIADD R39, R200.reuse, 0x30 ;  /* 0x00000030c8277836 */ /* 0x040fe20000000000 */
[----:B------:R1:W-:Y:S01]  /*1e9a0*/  @!P0 ST.E.64 desc[UR6][R10.64], R12 ;  /* 0x0000000c0a008985 */ /* 0x0003e2000c101b06 */
[----:B------:R-:W-:Y:S01]  /*1e9b0*/  ISETP.GE.AND P0, PT, R15, UR4, PT ;  /* 0x000000040f007c0c */ /* 0x000fe2000bf06270 */
[----:B------:R-:W-:-:S02]  /*1e9c0*/  VIADD R30, R200, 0x50 ;  /* 0x00000050c81e7836 */ /* 0x000fc40000000000 */
[----:B------:R-:W-:-:S03]  /*1e9d0*/  SHF.R.S32.HI R39, RZ, 0x1f, R39 ;  /* 0x0000001fff277819 */ /* 0x000fc60000011427 */
[----:B------:R-:W-:Y:S01]  /*1e9e0*/  SHF.R.S32.HI R30, RZ, 0x1f, R30 ;  /* 0x0000001fff1e7819 */ /* 0x000fe2000001141e */
[----:B-1----:R-:W-:Y:S01]  /*1e9f0*/  @!P3 IMAD.MOV.U32 R10, RZ, RZ, R100 ;  /* 0x000000ffff0ab224 */ /* 0x002fe200078e0064 */
[----:B------:R-:W-:Y:S01]  /*1ea00*/  @!P2 LEA R12, P4, R29, R14, 0x2 ;  /* 0x0000000e1d0ca211 */ /* 0x000fe200078810ff */
[----:B------:R-:W-:-:S03]  /*1ea10*/  @!P3 IMAD.MOV.U32 R11, RZ, RZ, R98 ;  /* 0x000000ffff0bb224 */ /* 0x000fc600078e0062 */
[----:B------:R-:W-:Y:S02]  /*1ea20*/  @!P2 LEA.HI.X R13, R29, R24, R33, 0x2, P4 ;  /* 0x000000181d0da211 */ /* 0x000fe400020f1421 */
[----:B------:R1:W-:Y:S01]  /*1ea30*/  @!P3 ST.E.64 desc[UR6][R8.64], R10 ;  /* 0x0000000a0800b985 */ /* 0x0003e2000c101b06 */
[----:B------:R-:W-:Y:S02]  /*1ea40*/  ISETP.GE.AND P3, PT, R34, UR4, PT ;  /* 0x0000000422007c0c */ /* 0x000fe4000bf66270 */
[C---:B-1----:R-:W-:Y:S01]  /*1ea50*/  @!P1 LEA R8, P5, R227.reuse, R14, 0x2 ;  /* 0x0000000ee3089211 */ /* 0x042fe200078a10ff */
[----:B------:R-:W-:Y:S01]  /*1ea60*/  @!P2 IMAD.MOV.U32 R10, RZ, RZ, R79 ;  /* 0x000000ffff0aa224 */ /* 0x000fe200078e004f */
[----:B------:R-:W-:Y:S01]  /*1ea70*/  @!P1 MOV R79, R78 ;  /* 0x0000004e004f9202 */ /* 0x000fe20000000f00 */
[----:B------:R-:W-:Y:S01]  /*1ea80*/  @!P2 IMAD.MOV.U32 R11, RZ, RZ, R77 ;  /* 0x000000ffff0ba224 */ /* 0x000fe200078e004d */
[----:B------:R-:W-:Y:S01]  /*1ea90*/  @!P1 LEA.HI.X R9, R227, R24, R28, 0x2, P5 ;  /* 0x00000018e3099211 */ /* 0x000fe200028f141c */
[----:B------:R-:W-:-:S03]  /*1eaa0*/  @!P1 IMAD.MOV.U32 R78, RZ, RZ, R80 ;  /* 0x000000ffff4e9224 */ /* 0x000fc600078e0050 */
[----:B------:R1:W-:Y:S01]  /*1eab0*/  @!P2 ST.E.64 desc[UR6][R12.64], R10 ;  /* 0x0000000a0c00a985 */ /* 0x0003e2000c101b06 */
[----:B------:R-:W-:-:S03]  /*1eac0*/  ISETP.GE.AND P2, PT, R38, UR4, PT ;  /* 0x0000000426007c0c */ /* 0x000fc6000bf46270 */
[----:B------:R2:W-:Y:S01]  /*1ead0*/  @!P1 ST.E.64 desc[UR6][R8.64], R78 ;  /* 0x0000004e08009985 */ /* 0x0005e2000c101b06 */
[----:B------:R-:W-:Y:S02]  /*1eae0*/  ISETP.GE.AND P1, PT, R35, UR4, PT ;  /* 0x0000000423007c0c */ /* 0x000fe4000bf26270 */
[CC--:B-1----:R-:W-:Y:S01]  /*1eaf0*/  @!P0 LEA R10, P4, R15.reuse, R14.reuse, 0x2 ;  /* 0x0000000e0f0a8211 */ /* 0x0c2fe200078810ff */
[----:B------:R-:W-:Y:S02]  /*1eb00*/  @!P0 IMAD.MOV.U32 R12, RZ, RZ, R2 ;  /* 0x000000ffff0c8224 */ /* 0x000fe400078e0002 */
[----:B------:R-:W-:Y:S01]  /*1eb10*/  @!P0 IMAD.MOV.U32 R13, RZ, RZ, R81 ;  /* 0x000000ffff0d8224 */ /* 0x000fe200078e0051 */
[----:B--2---:R-:W-:Y:S01]  /*1eb20*/  @!P3 LEA R8, P5, R34, R14, 0x2 ;  /* 0x0000000e2208b211 */ /* 0x004fe200078a10ff */
[----:B------:R-:W-:Y:S01]  /*1eb30*/  @!P3 IMAD.MOV.U32 R2, RZ, RZ, R3 ;  /* 0x000000ffff02b224 */ /* 0x000fe200078e0003 */
[-C--:B------:R-:W-:Y:S01]  /*1eb40*/  @!P0 LEA.HI.X R11, R15, R24.reuse, R37, 0x2, P4 ;  /* 0x000000180f0b8211 */ /* 0x080fe200020f1425 */
[----:B------:R-:W-:Y:S01]  /*1eb50*/  VIADD R15, R200, 0x40 ;  /* 0x00000040c80f7836 */ /* 0x000fe20000000000 */
[----:B------:R-:W-:Y:S01]  /*1eb60*/  @!P3 LEA.HI.X R9, R34, R24, R36, 0x2, P5 ;  /* 0x000000182209b211 */ /* 0x000fe200028f1424 */
[C---:B------:R-:W-:Y:S01]  /*1eb70*/  VIADD R37, R200.reuse, 0x38 ;  /* 0x00000038c8257836 */ /* 0x040fe20000000000 */
[----:B------:R-:W-:Y:S01]  /*1eb80*/  @!P3 MOV R3, R0 ;  /* 0x000000000003b202 */ /* 0x000fe20000000f00 */
[----:B------:R1:W-:Y:S01]  /*1eb90*/  @!P0 ST.E.64 desc[UR6][R10.64], R12 ;  /* 0x0000000c0a008985 */ /* 0x0003e2000c101b06 */
[----:B------:R-:W-:Y:S01]  /*1eba0*/  ISETP.GE.AND P0, PT, R15, UR4, PT ;  /* 0x000000040f007c0c */ /* 0x000fe2000bf06270 */
[C---:B------:R-:W-:Y:S01]  /*1ebb0*/  VIADD R36, R200.reuse, 0x50 ;  /* 0x00000050c8247836 */ /* 0x040fe20000000000 */
[----:B------:R-:W-:Y:S01]  /*1ebc0*/  SHF.R.S32.HI R37, RZ, 0x1f, R37 ;  /* 0x0000001fff257819 */ /* 0x000fe20000011425 */
[----:B------:R2:W-:Y:S01]  /*1ebd0*/  @!P3 ST.E.64 desc[UR6][R8.64], R2 ;  /* 0x000000020800b985 */ /* 0x0005e2000c101b06 */
[----:B------:R-:W-:Y:S01]  /*1ebe0*/  VIADD R34, R200, 0x48 ;  /* 0x00000048c8227836 */ /* 0x000fe20000000000 */
[----:B------:R-:W-:-:S04]  /*1ebf0*/  SHF.R.S32.HI R0, RZ, 0x1f, R228 ;  /* 0x0000001fff007819 */ /* 0x000fc800000114e4 */
[----:B------:R-:W-:Y:S02]  /*1ec00*/  ISETP.GE.AND P3, PT, R34, UR4, PT ;  /* 0x0000000422007c0c */ /* 0x000fe4000bf66270 */
[CC--:B-1----:R-:W-:Y:S02]  /*1ec10*/  @!P2 LEA R10, P5, R38.reuse, R14.reuse, 0x2 ;  /* 0x0000000e260aa211 */ /* 0x0c2fe400078a10ff */
[C---:B--2---:R-:W-:Y:S01]  /*1ec20*/  @!P1 LEA R2, P4, R35.reuse, R14, 0x2 ;  /* 0x0000000e23029211 */ /* 0x044fe200078810ff */
[----:B------:R-:W-:Y:S01]  /*1ec30*/  @!P2 IMAD.MOV.U32 R8, RZ, RZ, R21 ;  /* 0x000000ffff08a224 */ /* 0x000fe200078e0015 */
[-C--:B------:R-:W-:Y:S01]  /*1ec40*/  @!P2 LEA.HI.X R11, R38, R24.reuse, R39, 0x2, P5 ;  /* 0x00000018260ba211 */ /* 0x080fe200028f1427 */
[----:B------:R-:W-:Y:S01]  /*1ec50*/  @!P2 IMAD.MOV.U32 R9, RZ, RZ, R4 ;  /* 0x000000ffff09a224 */ /* 0x000fe200078e0004 */
[----:B------:R-:W-:Y:S01]  /*1ec60*/  @!P1 LEA.HI.X R3, R35, R24, R37, 0x2, P4 ;  /* 0x0000001823039211 */ /* 0x000fe200020f1425 */
[----:B------:R-:W-:Y:S01]  /*1ec70*/  VIADD R37, R200, 0x40 ;  /* 0x00000040c8257836 */ /* 0x000fe20000000000 */
[----:B------:R-:W-:Y:S01]  /*1ec80*/  ISETP.GE.AND P5, PT, R36, UR4, PT ;  /* 0x0000000424007c0c */ /* 0x000fe2000bfa6270 */
[----:B------:R-:W-:Y:S01]  /*1ec90*/  @!P1 IMAD.MOV.U32 R21, RZ, RZ, R20 ;  /* 0x000000ffff159224 */ /* 0x000fe200078e0014 */
[----:B------:R1:W-:Y:S01]  /*1eca0*/  @!P2 ST.E.64 desc[UR6][R10.64], R8 ;  /* 0x000000080a00a985 */ /* 0x0003e2000c101b06 */
[----:B------:R-:W-:Y:S01]  /*1ecb0*/  @!P1 MOV R20, R40 ;  /* 0x0000002800149202 */ /* 0x000fe20000000f00 */
[----:B------:R-:W-:Y:S01]  /*1ecc0*/  VIADD R35, R200, 0x58 ;  /* 0x00000058c8237836 */ /* 0x000fe20000000000 */
[----:B------:R-:W-:-:S02]  /*1ecd0*/  SHF.R.S32.HI R37, RZ, 0x1f, R37 ;  /* 0x0000001fff257819 */ /* 0x000fc40000011425 */
[----:B------:R-:W-:Y:S01]  /*1ece0*/  SHF.R.S32.HI R4, RZ, 0x1f, R229 ;  /* 0x0000001fff047819 */ /* 0x000fe200000114e5 */
[----:B------:R2:W-:Y:S01]  /*1ecf0*/  @!P1 ST.E.64 desc[UR6][R2.64], R20 ;  /* 0x0000001402009985 */ /* 0x0005e2000c101b06 */
[----:B------:R-:W-:Y:S02]  /*1ed00*/  ISETP.GE.AND P1, PT, R35, UR4, PT ;  /* 0x0000000423007c0c */ /* 0x000fe4000bf26270 */
[C---:B-1----:R-:W-:Y:S01]  /*1ed10*/  @!P0 LEA R8, P2, R15.reuse, R14, 0x2 ;  /* 0x0000000e0f088211 */ /* 0x042fe200078410ff */
[----:B------:R-:W-:Y:S02]  /*1ed20*/  @!P0 IMAD.MOV.U32 R10, RZ, RZ, R43 ;  /* 0x000000ffff0a8224 */ /* 0x000fe400078e002b */
[----:B------:R-:W-:Y:S01]  /*1ed30*/  @!P0 IMAD.MOV.U32 R11, RZ, RZ, R41 ;  /* 0x000000ffff0b8224 */ /* 0x000fe200078e0029 */
[----:B------:R-:W-:Y:S01]  /*1ed40*/  @!P0 LEA.HI.X R9, R15, R24, R37, 0x2, P2 ;  /* 0x000000180f098211 */ /* 0x000fe200010f1425 */
[----:B------:R-:W-:Y:S01]  /*1ed50*/  VIADD R37, R200, 0x48 ;  /* 0x00000048c8257836 */ /* 0x000fe20000000000 */
[-C--:B------:R-:W-:Y:S01]  /*1ed60*/  @!P5 LEA R12, P2, R36, R14.reuse, 0x2 ;  /* 0x0000000e240cd211 */ /* 0x080fe200078410ff */
[----:B------:R-:W-:Y:S01]  /*1ed70*/  VIADD R15, R200, 0x60 ;  /* 0x00000060c80f7836 */ /* 0x000fe20000000000 */
[----:B--2---:R-:W-:Y:S01]  /*1ed80*/  @!P3 LEA R2, P4, R34, R14, 0x2 ;  /* 0x0000000e2202b211 */ /* 0x004fe200078810ff */
[----:B------:R1:W-:Y:S01]  /*1ed90*/  @!P0 ST.E.64 desc[UR6][R8.64], R10 ;  /* 0x0000000a08008985 */ /* 0x0003e2000c101b06 */
[----:B------:R-:W-:Y:S01]  /*1eda0*/  SHF.R.S32.HI R37, RZ, 0x1f, R37 ;  /* 0x0000001fff257819 */ /* 0x000fe20000011425 */
[----:B------:R-:W-:Y:S01]  /*1edb0*/  @!P3 IMAD.MOV.U32 R43, RZ, RZ, R42 ;  /* 0x000000ffff2bb224 */ /* 0x000fe200078e002a */
[----:B------:R-:W-:Y:S01]  /*1edc0*/  ISETP.GE.AND P0, PT, R15, UR4, PT ;  /* 0x000000040f007c0c */ /* 0x000fe2000bf06270 */
[----:B------:R-:W-:Y:S01]  /*1edd0*/  @!P3 IMAD.MOV.U32 R42, RZ, RZ, R44 ;  /* 0x000000ffff2ab224 */ /* 0x000fe200078e002c */
[-C--:B------:R-:W-:Y:S01]  /*1ede0*/  @!P5 LEA.HI.X R13, R36, R24.reuse, R30, 0x2, P2 ;  /* 0x00000018240dd211 */ /* 0x080fe200010f141e */
[----:B------:R-:W-:Y:S01]  /*1edf0*/  VIADD R36, R200, 0x58 ;  /* 0x00000058c8247836 */ /* 0x000fe20000000000 */
[----:B------:R-:W-:Y:S01]  /*1ee00*/  @!P3 LEA.HI.X R3, R34, R24, R37, 0x2, P4 ;  /* 0x000000182203b211 */ /* 0x000fe200020f1425 */
[----:B------:R-:W-:Y:S01]  /*1ee10*/  @!P5 IMAD.MOV.U32 R44, RZ, RZ, R47 ;  /* 0x000000ffff2cd224 */ /* 0x000fe200078e002f */
[C---:B------:R-:W-:Y:S01]  /*1ee20*/  IADD3 R34, R200.reuse, 0x68, RZ ;  /* 0x00000068c8227810 */ /* 0x040fe20007ffe0ff */
[----:B------:R-:W-:Y:S01]  /*1ee30*/  VIADD R30, R200, 0x60 ;  /* 0x00000060c81e7836 */ /* 0x000fe20000000000 */
[----:B------:R-:W-:Y:S01]  /*1ee40*/  @!P1 LEA R20, P2, R35, R14, 0x2 ;  /* 0x0000000e23149211 */ /* 0x000fe200078410ff */
[----:B------:R2:W-:Y:S01]  /*1ee50*/  @!P3 ST.E.64 desc[UR6][R2.64], R42 ;  /* 0x0000002a0200b985 */ /* 0x0005e2000c101b06 */
[----:B------:R-:W-:Y:S01]  /*1ee60*/  SHF.R.S32.HI R36, RZ, 0x1f, R36 ;  /* 0x0000001fff247819 */ /* 0x000fe20000011424 */
[----:B------:R-:W-:Y:S01]  /*1ee70*/  @!P1 IMAD.MOV.U32 R47, RZ, RZ, R46 ;  /* 0x000000ffff2f9224 */ /* 0x000fe200078e002e */
[----:B------:R-:W-:Y:S01]  /*1ee80*/  ISETP.GE.AND P3, PT, R34, UR4, PT ;  /* 0x0000000422007c0c */ /* 0x000fe2000bf66270 */
[----:B------:R3:W-:Y:S01]  /*1ee90*/  @!P5 ST.E.64 desc[UR6][R12.64], R44 ;  /* 0x0000002c0c00d985 */ /* 0x0007e2000c101b06 */
[----:B------:R-:W-:Y:S01]  /*1eea0*/  ISETP.GE.AND P5, PT, R229, UR4, PT ;  /* 0x00000004e5007c0c */ /* 0x000fe2000bfa6270 */
[----:B------:R-:W-:Y:S01]  /*1eeb0*/  @!P1 IMAD.MOV.U32 R46, RZ, RZ, R48 ;  /* 0x000000ffff2e9224 */ /* 0x000fe200078e0030 */
[----:B------:R-:W-:-:S02]  /*1eec0*/  ISETP.GE.AND P4, PT, R228, UR4, PT ;  /* 0x00000004e4007c0c */ /* 0x000fc4000bf86270 */
[----:B------:R-:W-:Y:S02]  /*1eed0*/  @!P1 LEA.HI.X R21, R35, R24, R36, 0x2, P2 ;  /* 0x0000001823159211 */ /* 0x000fe400010f1424 */
[----:B------:R-:W-:Y:S02]  /*1eee0*/  SHF.R.S32.HI R30, RZ, 0x1f, R30 ;  /* 0x0000001fff1e7819 */ /* 0x000fe4000001141e */
[C---:B-1----:R-:W-:Y:S01]  /*1eef0*/  @!P0 LEA R8, P2, R15.reuse, R14, 0x2 ;  /* 0x0000000e0f088211 */ /* 0x042fe200078410ff */
[----:B------:R3:W-:Y:S01]  /*1ef00*/  @!P1 ST.E.64 desc[UR6][R20.64], R46 ;  /* 0x0000002e14009985 */ /* 0x0007e2000c101b06 */
[----:B------:R-:W-:Y:S01]  /*1ef10*/  @!P0 MOV R48, R51 ;  /* 0x0000003300308202 */ /* 0x000fe20000000f00 */
[----:B------:R-:W-:Y:S01]  /*1ef20*/  @!P3 IMAD.MOV.U32 R51, RZ, RZ, R50 ;  /* 0x000000ffff33b224 */ /* 0x000fe200078e0032 */
[----:B------:R-:W-:Y:S01]  /*1ef30*/  @!P0 LEA.HI.X R9, R15, R24, R30, 0x2, P2 ;  /* 0x000000180f098211 */ /* 0x000fe200010f141e */
[----:B------:R-:W-:Y:S01]  /*1ef40*/  VIADD R30, R200, 0x68 ;  /* 0x00000068c81e7836 */ /* 0x000fe20000000000 */
[----:B--2---:R-:W-:Y:S01]  /*1ef50*/  @!P3 LEA R2, P1, R34, R14, 0x2 ;  /* 0x0000000e2202b211 */ /* 0x004fe200078210ff */
[----:B------:R-:W-:-:S02]  /*1ef60*/  @!P3 IMAD.MOV.U32 R50, RZ, RZ, R82 ;  /* 0x000000ffff32b224 */ /* 0x000fc400078e0052 */
[----:B------:R3:W-:Y:S01]  /*1ef70*/  @!P0 ST.E.64 desc[UR6][R8.64], R48 ;  /* 0x0000003008008985 */ /* 0x0007e2000c101b06 */
[----:B------:R-:W-:Y:S01]  /*1ef80*/  SHF.R.S32.HI R30, RZ, 0x1f, R30 ;  /* 0x0000001fff1e7819 */ /* 0x000fe2000001141e */
[----:B------:R-:W-:Y:S01]  /*1ef90*/  @!P5 IMAD.MOV.U32 R82, RZ, RZ, R85 ;  /* 0x000000ffff52d224 */ /* 0x000fe200078e0055 */
[CC--:B------:R-:W-:Y:S01]  /*1efa0*/  @!P5 LEA R10, P0, R229.reuse, R14.reuse, 0x2 ;  /* 0x0000000ee50ad211 */ /* 0x0c0fe200078010ff */
[----:B------:R-:W-:Y:S01]  /*1efb0*/  @!P4 IMAD.MOV.U32 R85, RZ, RZ, R84 ;  /* 0x000000ffff55c224 */ /* 0x000fe200078e0054 */
[----:B------:R-:W-:Y:S01]  /*1efc0*/  @!P4 LEA R14, P2, R228, R14, 0x2 ;  /* 0x0000000ee40ec211 */ /* 0x000fe200078410ff */
[----:B------:R-:W-:Y:S01]  /*1efd0*/  @!P4 IMAD.MOV.U32 R84, RZ, RZ, R86 ;  /* 0x000000ffff54c224 */ /* 0x000fe200078e0056 */
[-C--:B------:R-:W-:Y:S02]  /*1efe0*/  @!P3 LEA.HI.X R3, R34, R24.reuse, R30, 0x2, P1 ;  /* 0x000000182203b211 */ /* 0x080fe400008f141e */
[-C--:B------:R-:W-:Y:S02]  /*1eff0*/  @!P5 LEA.HI.X R11, R229, R24.reuse, R4, 0x2, P0 ;  /* 0x00000018e50bd211 */ /* 0x080fe400000f1404 */
[----:B------:R-:W-:Y:S01]  /*1f000*/  @!P4 LEA.HI.X R15, R228, R24, R0, 0x2, P2 ;  /* 0x00000018e40fc211 */ /* 0x000fe200010f1400 */
[----:B------:R3:W-:Y:S04]  /*1f010*/  @!P3 ST.E.64 desc[UR6][R2.64], R50 ;  /* 0x000000320200b985 */ /* 0x0007e8000c101b06 */
[----:B------:R3:W-:Y:S04]  /*1f020*/  @!P5 ST.E.64 desc[UR6][R10.64], R82 ;  /* 0x000000520a00d985 */ /* 0x0007e8000c101b06 */
[----:B------:R3:W-:Y:S02]  /*1f030*/  @!P4 ST.E.64 desc[UR6][R14.64], R84 ;  /* 0x000000540e00c985 */ /* 0x0007e4000c101b06 */
.L_x_10524:
[----:B------:R-:W-:Y:S05]  /*1f040*/  BSYNC B1 ;  /* 0x0000000000017941 */ /* 0x000fea0003800000 */
.L_x_10523:
[----:B------:R-:W-:-:S03]  /*1f050*/  UMOV UR4, 0xffffffff ;  /* 0xffffffff00047882 */ /* 0x000fc60000000000 */
[----:B------:R-:W-:Y:S05]  /*1f060*/  BRA.DIV UR4, `(.L_x_10525) ;  /* 0x000000e204247947 */ /* 0x000fea000b800000 */
[----:B------:R4:W0:Y:S04]  /*1f070*/  SHFL.IDX PT, R0, R27, 0x1, 0x1c1f ;  /* 0x003c1f001b007f89 */ /* 0x00082800000e0000 */
[----:B--23--:R4:W2:Y:S02]  /*1f080*/  SHFL.IDX PT, R14, R25, 0x1, 0x1c1f ;  /* 0x003c1f00190e7f89 */ /* 0x00c8a400000e0000 */
.L_x_10829:
[----:B------:R-:W-:-:S13]  /*1f090*/  ISETP.GE.AND P0, PT, R26, R103, PT ;  /* 0x000000671a00720c */ /* 0x000fda0003f06270 */
[----:B------:R-:W-:Y:S05]  /*1f0a0*/  @P0 BRA `(.L_x_10521) ;  /* 0x0000001400240947 */ /* 0x000fea0003800000 */
[----:B------:R-:W-:Y:S01]  /*1f0b0*/  ULDC UR4, c[0x0][0xac8] ;  /* 0x0002b20000047ab9 */ /* 0x000fe20000000800 */
[C---:B0---4-:R-:W-:Y:S01]  /*1f0c0*/  IADD3 R25, R200.reuse, 0x20, RZ ;  /* 0x00000020c8197810 */ /* 0x051fe20007ffe0ff */
[----:B------:R-:W-:Y:S01]  /*1f0d0*/  ULDC.64 UR6, c[0x0][0x208] ;  /* 0x0000820000067ab9 */ /* 0x000fe20000000a00 */
[C---:B------:R-:W-:Y:S01]  /*1f0e0*/  ISETP.GE.AND P4, PT, R200.reuse, UR4, PT ;  /* 0x00000004c8007c0c */ /* 0x040fe2000bf86270 */
[C---:B------:R-:W-:Y:S01]  /*1f0f0*/  VIADD R34, R200.reuse, 0x28 ;  /* 0x00000028c8227836 */ /* 0x040fe20000000000 */
[----:B------:R-:W-:Y:S01]  /*1f100*/  ISETP.GE.AND P2, PT, R31, UR4, PT ;  /* 0x000000041f007c0c */ /* 0x000fe2000bf46270 */
[C---:B-1----:R-:W-:Y:S01]  /*1f110*/  VIADD R24, R200.reuse, 0x30 ;  /* 0x00000030c8187836 */ /* 0x042fe20000000000 */
[----:B------:R-:W-:Y:S01]  /*1f120*/  ISETP.GE.AND P1, PT, R29, UR4, PT ;  /* 0x000000041d007c0c */ /* 0x000fe2000bf26270 */
[C---:B------:R-:W-:Y:S01]  /*1f130*/  VIADD R4, R200.reuse, 0x38 ;  /* 0x00000038c8047836 */ /* 0x040fe20000000000 */
[----:B------:R-:W-:Y:S01]  /*1f140*/  ISETP.GE.AND P0, PT, R227, UR4, PT ;  /* 0x00000004e3007c0c */ /* 0x000fe2000bf06270 */
[C---:B------:R-:W-:Y:S01]  /*1f150*/  VIADD R30, R200.reuse, 0x40 ;  /* 0x00000040c81e7836 */ /* 0x040fe20000000000 */
[C---:B------:R-:W-:Y:S01]  /*1f160*/  IADD3 R27, R200.reuse, 0x20, RZ ;  /* 0x00000020c81b7810 */ /* 0x040fe20007ffe0ff */
[----:B------:R-:W-:-:S02]  /*1f170*/  VIADD R35, R200, 0x28 ;  /* 0x00000028c8237836 */ /* 0x000fc40000000000 */
[C---:B------:R-:W-:Y:S01]  /*1f180*/  VIADD R36, R200.reuse, 0x50 ;  /* 0x00000050c8247836 */ /* 0x040fe20000000000 */
[----:B------:R-:W-:Y:S01]  /*1f190*/  SHF.R.S32.HI R27, RZ, 0x1f, R27 ;  /* 0x0000001fff1b7819 */ /* 0x000fe2000001141b */
[----:B------:R-:W-:Y:S01]  /*1f1a0*/  @!P4 IMAD.MOV.U32 R15, RZ, RZ, R0 ;  /* 0x000000ffff0fc224 */ /* 0x000fe200078e0000 */
[----:B------:R-:W-:Y:S01]  /*1f1b0*/  SHF.R.S32.HI R35, RZ, 0x1f, R35 ;  /* 0x0000001fff237819 */ /* 0x000fe20000011423 */
[----:B------:R-:W-:Y:S01]  /*1f1c0*/  @!P4 IMAD.MOV.U32 R86, RZ, RZ, R52 ;  /* 0x000000ffff56c224 */ /* 0x000fe200078e0034 */
[-C--:B--2---:R-:W-:Y:S01]  /*1f1d0*/  @!P2 LEA R8, P3, R31, R14.reuse, 0x2 ;  /* 0x0000000e1f08a211 */ /* 0x084fe200078610ff */
[----:B------:R-:W-:Y:S01]  /*1f1e0*/  @!P4 IMAD.WIDE R2, R200, 0x4, R14 ;  /* 0x00000004c802c825 */ /* 0x000fe200078e020e */
[----:B------:R-:W-:Y:S02]  /*1f1f0*/  @!P1 LEA R10, P5, R29, R14, 0x2 ;  /* 0x0000000e1d0a9211 */ /* 0x000fe400078a10ff */
[-C--:B------:R-:W-:Y:S02]  /*1f200*/  @!P2 LEA.HI.X R9, R31, R0.reuse, R32, 0x2, P3 ;  /* 0x000000001f09a211 */ /* 0x080fe400018f1420 */
[----:B------:R-:W-:Y:S01]  /*1f210*/  ISETP.GE.AND P3, PT, R25, UR4, PT ;  /* 0x0000000419007c0c */ /* 0x000fe2000bf66270 */
[----:B------:R0:W-:Y:S01]  /*1f220*/  @!P4 ST.E.64 desc[UR6][R2.64], R86 ;  /* 0x000000560200c985 */ /* 0x0001e2000c101b06 */
[----:B------:R-:W-:-:S02]  /*1f230*/  @!P1 LEA.HI.X R11, R29, R0, R33, 0x2, P5 ;  /* 0x000000001d0b9211 */ /* 0x000fc400028f1421 */
[C---:B------:R-:W-:Y:S02]  /*1f240*/  @!P0 LEA R12, P4, R227.reuse, R14, 0x2 ;  /* 0x0000000ee30c8211 */ /* 0x040fe400078810ff */
[----:B------:R-:W-:Y:S02]  /*1f250*/  SHF.R.S32.HI R36, RZ, 0x1f, R36 ;  /* 0x0000001fff247819 */ /* 0x000fe40000011424 */
[----:B------:R-:W-:-:S05]  /*1f260*/  @!P0 LEA.HI.X R13, R227, R0, R28, 0x2, P4 ;  /* 0x00000000e30d8211 */ /* 0x000fca00020f141c */
[C---:B------:R-:W-:Y:S01]  /*1f270*/  @!P3 LEA R20, P5, R25.reuse, R14, 0x2 ;  /* 0x0000000e1914b211 */ /* 0x040fe200078a10ff */
[----:B0-----:R-:W-:Y:S02]  /*1f280*/  @!P2 IMAD.MOV.U32 R2, RZ, RZ, R53 ;  /* 0x000000ffff02a224 */ /* 0x001fe400078e0035 */
[----:B------:R-:W-:Y:S01]  /*1f290*/  @!P2 IMAD.MOV.U32 R3, RZ, RZ, R90 ;  /* 0x000000ffff03a224 */ /* 0x000fe200078e005a */
[----:B------:R-:W-:Y:S01]  /*1f2a0*/  @!P3 LEA.HI.X R21, R25, R0, R27, 0x2, P5 ;  /* 0x000000001915b211 */ /* 0x000fe200028f141b */
[C---:B------:R-:W-:Y:S01]  /*1f2b0*/  VIADD R27, R200.reuse, 0x48 ;  /* 0x00000048c81b7836 */ /* 0x040fe20000000000 */
[----:B------:R-:W-:Y:S02]  /*1f2c0*/  IADD3 R25, R200, 0x30, RZ ;  /* 0x00000030c8197810 */ /* 0x000fe40007ffe0ff */
[----:B------:R0:W-:Y:S01]  /*1f2d0*/  @!P2 ST.E.64 desc[UR6][R8.64], R2 ;  /* 0x000000020800a985 */ /* 0x0001e2000c101b06 */
[----:B------:R-:W-:Y:S02]  /*1f2e0*/  ISETP.GE.AND P2, PT, R34, UR4, PT ;  /* 0x0000000422007c0c */ /* 0x000fe4000bf46270 */
[----:B------:R-:W-:Y:S01]  /*1f2f0*/  SHF.R.S32.HI R25, RZ, 0x1f, R25 ;  /* 0x0000001fff197819 */ /* 0x000fe20000011419 */
[----:B0-----:R-:W-:-:S10]  /*1f300*/  @!P1 IMAD.MOV.U32 R2, RZ, RZ, R56 ;  /* 0x000000ffff029224 */ /* 0x001fd400078e0038 */
        /* <DEDUP_REMOVED lines=8> */
[----:B------:R-:W-:Y:S01]  /*1f390*/  ISETP.GE.AND P5, PT, R27, UR4, PT ;  /* 0x000000041b007c0c */ /* 0x000fe2000bfa6270 */
[----:B------:R1:W-:Y:S01]  /*1f3a0*/  @!P0 ST.E.64 desc[UR6][R12.64], R54 ;  /* 0x000000360c008985 */ /* 0x0003e2000c101b06 */
[----:B------:R-:W-:-:S02]  /*1f3b0*/  ISETP.GE.AND P0, PT, R4, UR4, PT ;  /* 0x0000000404007c0c */ /* 0x000fc4000bf06270 */
[----:B------:R-:W-:Y:S01]  /*1f3c0*/  SHF.R.S32.HI R34, RZ, 0x1f, R34 ;  /* 0x0000001fff227819 */ /* 0x000fe20000011422 */
[----:B0-----:R-:W-:-:S06]  /*1f3d0*/  @!P3 IMAD.MOV.U32 R2, RZ, RZ, R60 ;  /* 0x000000ffff02b224 */ /* 0x001fcc00078e003c */
[C---:B------:R-:W-:Y:S01]  /*1f3e0*/  @!P1 LEA R10, P4, R24.reuse, R14, 0x2 ;  /* 0x0000000e180a9211 */ /* 0x040fe200078810ff */
[----:B------:R-:W-:Y:S02]  /*1f3f0*/  @!P3 IMAD.MOV.U32 R3, RZ, RZ, R58 ;  /* 0x000000ffff03b224 */ /* 0x000fe400078e003a */
[----:B------:R-:W-:Y:S01]  /*1f400*/  @!P2 IMAD.MOV.U32 R58, RZ, RZ, R61 ;  /* 0x000000ffff3aa224 */ /* 0x000fe200078e003d */
[----:B------:R-:W-:Y:S01]  /*1f410*/  @!P1 LEA.HI.X R11, R24, R0, R25, 0x2, P4 ;  /* 0x00000000180b9211 */ /* 0x000fe200020f1419 */
[----:B------:R-:W-:Y:S01]  /*1f420*/  VIADD R24, R200, 0x38 ;  /* 0x00000038c8187836 */ /* 0x000fe20000000000 */
[----:B------:R0:W-:Y:S01]  /*1f430*/  @!P3 ST.E.64 desc[UR6][R20.64], R2 ;  /* 0x000000021400b985 */ /* 0x0001e2000c101b06 */
[----:B------:R-:W-:-:S03]  /*1f440*/  ISETP.GE.AND P3, PT, R30, UR4, PT ;  /* 0x000000041e007c0c */ /* 0x000fc6000bf66270 */
[----:B------:R-:W-:Y:S01]  /*1f450*/  @!P2 ST.E.64 desc[UR6][R8.64], R58 ;  /* 0x0000003a0800a985 */ /* 0x000fe2000c101b06 */
[----:B-1----:R-:W-:Y:S02]  /*1f460*/  @!P0 LEA R12, P2, R4, R14, 0x2 ;  /* 0x0000000e040c8211 */ /* 0x002fe400078410ff */
[----:B------:R-:W-:-:S04]  /*1f470*/  SHF.R.S32.HI R24, RZ, 0x1f, R24 ;  /* 0x0000001fff187819 */ /* 0x000fc80000011418 */
[----:B------:R-:W-:Y:S02]  /*1f480*/  @!P0 LEA.HI.X R13, R4, R0, R24, 0x2, P2 ;  /* 0x00000000040d8211 */ /* 0x000fe400010f1418 */
[----:B------:R-:W-:Y:S01]  /*1f490*/  IADD3 R4, R200, 0x58, RZ ;  /* 0x00000058c8047810 */ /* 0x000fe20007ffe0ff */
[----:B0-----:R-:W-:Y:S01]  /*1f4a0*/  @!P1 IMAD.MOV.U32 R2, RZ, RZ, R70 ;  /* 0x000000ffff029224 */ /* 0x001fe200078e0046 */
[CC--:B------:R-:W-:Y:S01]  /*1f4b0*/  @!P3 LEA R20, P4, R30.reuse, R14.reuse, 0x2 ;  /* 0x0000000e1e14b211 */ /* 0x0c0fe200078810ff */
[----:B------:R-:W-:Y:S01]  /*1f4c0*/  @!P1 IMAD.MOV.U32 R3, RZ, RZ, R68 ;  /* 0x000000ffff039224 */ /* 0x000fe200078e0044 */
[----:B------:R-:W-:Y:S01]  /*1f4d0*/  @!P5 LEA R24, P2, R27, R14, 0x2 ;  /* 0x0000000e1b18d211 */ /* 0x000fe200078410ff */
[----:B------:R-:W-:Y:S01]  /*1f4e0*/  @!P0 IMAD.MOV.U32 R68, RZ, RZ, R71 ;  /* 0x000000ffff448224 */ /* 0x000fe200078e0047 */
[----:B------:R-:W-:Y:S01]  /*1f4f0*/  @!P3 LEA.HI.X R21, R30, R0, R34, 0x2, P4 ;  /* 0x000000001e15b211 */ /* 0x000fe200020f1422 */
[C---:B------:R-:W-:Y:S01]  /*1f500*/  VIADD R30, R200.reuse, 0x48 ;  /* 0x00000048c81e7836 */ /* 0x040fe20000000000 */
[----:B------:R0:W-:Y:S01]  /*1f510*/  @!P1 ST.E.64 desc[UR6][R10.64], R2 ;  /* 0x000000020a009985 */ /* 0x0001e2000c101b06 */
[----:B------:R-:W-:Y:S01]  /*1f520*/  ISETP.GE.AND P1, PT, R35, UR4, PT ;  /* 0x0000000423007c0c */ /* 0x000fe2000bf26270 */
[----:B------:R-:W-:Y:S01]  /*1f530*/  VIADD R34, R200, 0x60 ;  /* 0x00000060c8227836 */ /* 0x000fe20000000000 */
[----:B------:R-:W-:Y:S01]  /*1f540*/  ISETP.GE.AND P4, PT, R229, UR4, PT ;  /* 0x00000004e5007c0c */ /* 0x000fe2000bf86270 */
[----:B------:R1:W-:Y:S01]  /*1f550*/  @!P0 ST.E.64 desc[UR6][R12.64], R68 ;  /* 0x000000440c008985 */ /* 0x0003e2000c101b06 */
[----:B------:R-:W-:-:S02]  /*1f560*/  SHF.R.S32.HI R30, RZ, 0x1f, R30 ;  /* 0x0000001fff1e7819 */ /* 0x000fc4000001141e */
[----:B------:R-:W-:Y:S02]  /*1f570*/  ISETP.GE.AND P0, PT, R4, UR4, PT ;  /* 0x0000000404007c0c */ /* 0x000fe4000bf06270 */
[----:B------:R-:W-:Y:S01]  /*1f580*/  @!P5 LEA.HI.X R25, R27, R0, R30, 0x2, P2 ;  /* 0x000000001b19d211 */ /* 0x000fe200010f141e */
[C---:B------:R-:W-:Y:S01]  /*1f590*/  VIADD R27, R200.reuse, 0x68 ;  /* 0x00000068c81b7836 */ /* 0x040fe20000000000 */
[----:B------:R-:W-:Y:S01]  /*1f5a0*/  IADD3 R30, R200, 0x58, RZ ;  /* 0x00000058c81e7810 */ /* 0x000fe20007ffe0ff */
[----:B0-----:R-:W-:Y:S02]  /*1f5b0*/  @!P3 IMAD.MOV.U32 R2, RZ, RZ, R74 ;  /* 0x000000ffff02b224 */ /* 0x001fe400078e004a */
[C---:B------:R-:W-:Y:S01]  /*1f5c0*/  @!P1 LEA R8, P2, R35.reuse, R14, 0x2 ;  /* 0x0000000e23089211 */ /* 0x040fe200078410ff */
[----:B------:R-:W-:Y:S01]  /*1f5d0*/  @!P3 IMAD.MOV.U32 R3, RZ, RZ, R72 ;  /* 0x000000ffff03b224 */ /* 0x000fe200078e0048 */
[----:B------:R-:W-:Y:S01]  /*1f5e0*/  SHF.R.S32.HI R30, RZ, 0x1f, R30 ;  /* 0x0000001fff1e7819 */ /* 0x000fe2000001141e */
[----:B------:R-:W-:Y:S01]  /*1f5f0*/  @!P5 IMAD.MOV.U32 R72, RZ, RZ, R75 ;  /* 0x000000ffff48d224 */ /* 0x000fe200078e004b */
[----:B------:R-:W-:Y:S01]  /*1f600*/  @!P1 LEA.HI.X R9, R35, R0, R36, 0x2, P2 ;  /* 0x0000000023099211 */ /* 0x000fe200010f1424 */
[----:B------:R-:W-:Y:S01]  /*1f610*/  @!P1 IMAD.MOV.U32 R77, RZ, RZ, R76 ;  /* 0x000000ffff4d9224 */ /* 0x000fe200078e004c */
[----:B------:R0:W-:Y:S01]  /*1f620*/  @!P3 ST.E.64 desc[UR6][R20.64], R2 ;  /* 0x000000021400b985 */ /* 0x0001e2000c101b06 */
[----:B------:R-:W-:Y:S01]  /*1f630*/  @!P0 LEA R10, P2, R4, R14, 0x2 ;  /* 0x0000000e040a8211 */ /* 0x000fe200078410ff */
[----:B------:R-:W-:Y:S01]  /*1f640*/  @!P1 IMAD.MOV.U32 R76, RZ, RZ, R92 ;  /* 0x000000ffff4c9224 */ /* 0x000fe200078e005c */
[----:B------:R-:W-:Y:S01]  /*1f650*/  ISETP.GE.AND P3, PT, R34, UR4, PT ;  /* 0x0000000422007c0c */ /* 0x000fe2000bf66270 */
[----:B------:R2:W-:Y:S01]  /*1f660*/  @!P5 ST.E.64 desc[UR6][R24.64], R72 ;  /* 0x000000481800d985 */ /* 0x0005e2000c101b06 */
[----:B------:R-:W-:Y:S01]  /*1f670*/  ISETP.GE.AND P5, PT, R27, UR4, PT ;  /* 0x000000041b007c0c */ /* 0x000fe2000bfa6270 */
[----:B------:R-:W-:Y:S01]  /*1f680*/  @!P0 IMAD.MOV.U32 R90, RZ, RZ, R93 ;  /* 0x000000ffff5a8224 */ /* 0x000fe200078e005d */
[----:B------:R-:W-:Y:S01]  /*1f690*/  @!P0 LEA.HI.X R11, R4, R0, R30, 0x2, P2 ;  /* 0x00000000040b8211 */ /* 0x000fe200010f141e */
[C---:B------:R-:W-:Y:S01]  /*1f6a0*/  VIADD R30, R200.reuse, 0x68 ;  /* 0x00000068c81e7836 */ /* 0x040fe20000000000 */
[----:B------:R3:W-:Y:S01]  /*1f6b0*/  @!P1 ST.E.64 desc[UR6][R8.64], R76 ;  /* 0x0000004c08009985 */ /* 0x0007e2000c101b06 */
[----:B------:R-:W-:Y:S01]  /*1f6c0*/  VIADD R35, R200, 0x60 ;  /* 0x00000060c8237836 */ /* 0x000fe20000000000 */
[----:B------:R-:W-:-:S02]  /*1f6d0*/  SHF.R.S32.HI R4, RZ, 0x1f, R229 ;  /* 0x0000001fff047819 */ /* 0x000fc400000114e5 */
[----:B------:R3:W-:Y:S01]  /*1f6e0*/  @!P0 ST.E.64 desc[UR6][R10.64], R90 ;  /* 0x0000005a0a008985 */ /* 0x0007e2000c101b06 */
[----:B------:R-:W-:Y:S02]  /*1f6f0*/  SHF.R.S32.HI R30, RZ, 0x1f, R30 ;  /* 0x0000001fff1e7819 */ /* 0x000fe4000001141e */
[-C--:B-1----:R-:W-:Y:S01]  /*1f700*/  @!P3 LEA R12, P1, R34, R14.reuse, 0x2 ;  /* 0x0000000e220cb211 */ /* 0x082fe200078210ff */
[----:B0-----:R-:W-:Y:S01]  /*1f710*/  @!P3 IMAD.MOV.U32 R2, RZ, RZ, R96 ;  /* 0x000000ffff02b224 */ /* 0x001fe200078e0060 */
[C---:B------:R-:W-:Y:S01]  /*1f720*/  @!P5 LEA R20, P0, R27.reuse, R14, 0x2 ;  /* 0x0000000e1b14d211 */ /* 0x040fe200078010ff */
[----:B------:R-:W-:Y:S01]  /*1f730*/  @!P3 IMAD.MOV.U32 R3, RZ, RZ, R94 ;  /* 0x000000ffff03b224 */ /* 0x000fe200078e005e */
[----:B------:R-:W-:Y:S02]  /*1f740*/  SHF.R.S32.HI R35, RZ, 0x1f, R35 ;  /* 0x0000001fff237819 */ /* 0x000fe40000011423 */
[----:B------:R-:W-:Y:S02]  /*1f750*/  @!P5 LEA.HI.X R21, R27, R0, R30, 0x2, P0 ;  /* 0x000000001b15d211 */ /* 0x000fe400000f141e */
[----:B------:R-:W-:-:S02]  /*1f760*/  ISETP.GE.AND P0, PT, R228, UR4, PT ;  /* 0x00000004e4007c0c */ /* 0x000fc4000bf06270 */
[C---:B--2---:R-:W-:Y:S02]  /*1f770*/  @!P4 LEA R24, P2, R229.reuse, R14, 0x2 ;  /* 0x0000000ee518c211 */ /* 0x044fe400078410ff */
[-C--:B------:R-:W-:Y:S02]  /*1f780*/  @!P3 LEA.HI.X R13, R34, R0.reuse, R35, 0x2, P1 ;  /* 0x00000000220db211 */ /* 0x080fe400008f1423 */
[----:B------:R-:W-:Y:S02]  /*1f790*/  @!P5 MOV R94, R97 ;  /* 0x00000061005ed202 */ /* 0x000fe40000000f00 */
[----:B------:R-:W-:Y:S01]  /*1f7a0*/  @!P4 LEA.HI.X R25, R229, R0, R4, 0x2, P2 ;  /* 0x00000000e519c211 */ /* 0x000fe200010f1404 */
[----:B------:R3:W-:Y:S04]  /*1f7b0*/  @!P3 ST.E.64 desc[UR6][R12.64], R2 ;  /* 0x000000020c00b985 */ /* 0x0007e8000c101b06 */
[----:B------:R3:W-:Y:S04]  /*1f7c0*/  @!P5 ST.E.64 desc[UR6][R20.64], R94 ;  /* 0x0000005e1400d985 */ /* 0x0007e8000c101b06 */
[----:B------:R3:W-:Y:S01]  /*1f7d0*/  @!P4 ST.E.64 desc[UR6][R24.64], R64 ;  /* 0x000000401800c985 */ /* 0x0007e2000c101b06 */
[----:B------:R-:W-:Y:S05]  /*1f7e0*/  @P0 BRA `(.L_x_10521) ;  /* 0x0000000c00540947 */ /* 0x000fea0003800000 */
[----:B------:R-:W-:Y:S01]  /*1f7f0*/  SHF.R.S32.HI R4, RZ, 0x1f, R228 ;  /* 0x0000001fff047819 */ /* 0x000fe200000114e4 */
[----:B------:R-:W-:Y:S01]  /*1f800*/  ULDC.64 UR4, c[0x0][0x208] ;  /* 0x0000820000047ab9 */ /* 0x000fe20000000a00 */
[----:B------:R-:W-:-:S04]  /*1f810*/  LEA R14, P0, R228, R14, 0x2 ;  /* 0x0000000ee40e7211 */ /* 0x000fc800078010ff */
[----:B------:R-:W-:-:S05]  /*1f820*/  LEA.HI.X R15, R228, R0, R4, 0x2, P0 ;  /* 0x00000000e40f7211 */ /* 0x000fca00000f1404 */
[----:B------:R0:W-:Y:S01]  /*1f830*/  ST.E.64 desc[UR4][R14.64], R66 ;  /* 0x000000420e007985 */ /* 0x0001e2000c101b04 */
[----:B------:R-:W-:Y:S05]  /*1f840*/  BRA `(.L_x_10521) ;  /* 0x0000000c003c7947 */ /* 0x000fea0003800000 */
.L_x_10507:
[----:B------:R-:W4:Y:S01]  /*1f850*/  S2R R8, SR_TID.X ;  /* 0x0000000000087919 */ /* 0x000f220000002100 */
[----:B------:R-:W-:Y:S01]  /*1f860*/  ULDC.64 UR6, c[0x0][0xc08] ;  /* 0x0003020000067ab9 */ /* 0x000fe20000000a00 */
[----:B------:R-:W-:Y:S01]  /*1f870*/  ULDC.64 UR4, c[0x0][0xc00] ;  /* 0x0003000000047ab9 */ /* 0x000fe20000000a00 */
[----:B------:R-:W-:Y:S01]  /*1f880*/  ISETP.NE.U32.AND P1, PT, RZ, UR6, PT ;  /* 0x00000006ff007c0c */ /* 0x000fe2000bf25070 */
[----:B------:R-:W-:Y:S01]  /*1f890*/  IMAD.MOV.U32 R21, RZ, RZ, RZ ;  /* 0x000000ffff157224 */ /* 0x000fe200078e00ff */
[----:B------:R-:W-:Y:S01]  /*1f8a0*/  ISETP.NE.U32.AND P0, PT, RZ, UR4, PT ;  /* 0x00000004ff007c0c */ /* 0x000fe2000bf05070 */
[----:B------:R-:W-:Y:S01]  /*1f8b0*/  ULDC.64 UR8, c[0x0][0x208] ;  /* 0x0000820000087ab9 */ /* 0x000fe20000000a00 */
[----:B------:R-:W-:Y:S02]  /*1f8c0*/  ISETP.NE.AND.EX P1, PT, RZ, UR7, PT, P1 ;  /* 0x00000007ff007c0c */ /* 0x000fe4000bf25310 */
[----:B0-----:R-:W-:Y:S02]  /*1f8d0*/  IADD3 R2, P2, R214, UR4, RZ ;  /* 0x00000004d6027c10 */ /* 0x001fe4000ff5e0ff */
[----:B------:R-:W-:-:S02]  /*1f8e0*/  ISETP.NE.AND.EX P0, PT, RZ, UR5, PT, P0 ;  /* 0x00000005ff007c0c */ /* 0x000fc4000bf05300 */
[----:B------:R-:W-:Y:S01]  /*1f8f0*/  IADD3.X R3, R219, UR5, RZ, P2, !PT ;  /* 0x00000005db037c10 */ /* 0x000fe200097fe4ff */
[----:B------:R-:W-:Y:S02]  /*1f900*/  ULDC UR4, c[0x0][0xa88] ;  /* 0x0002a20000047ab9 */ /* 0x000fe40000000800 */
[----:B---3--:R-:W-:-:S04]  /*1f910*/  IMAD.U32 R4, RZ, RZ, UR4 ;  /* 0x00000004ff047e24 */ /* 0x008fc8000f8e00ff */
[----:B------:R-:W-:-:S04]  /*1f920*/  @P1 IADD3 R214, P2, R214, UR6, RZ ;  /* 0x00000006d6d61c10 */ /* 0x000fc8000ff5e0ff */
[----:B------:R-:W-:Y:S01]  /*1f930*/  @P1 IADD3.X R215, R219, UR7, RZ, P2, !PT ;  /* 0x00000007dbd71c10 */ /* 0x000fe200097fe4ff */
[----:B------:R0:W5:Y:S01]  /*1f940*/  @P0 LDG.E R21, desc[UR8][R2.64] ;  /* 0x0000000802150981 */ /* 0x000162000c1e1900 */
[----:B--2---:R-:W-:-:S03]  /*1f950*/  ISETP.GT.AND P2, PT, R213, 0x1, PT ;  /* 0x00000001d500780c */ /* 0x004fc60003f44270 */
[----:B------:R0:W5:Y:S01]  /*1f960*/  @P1 LDG.E R4, desc[UR8][R214.64] ;  /* 0x00000008d6041981 */ /* 0x000162000c1e1900 */
[----:B----4-:R-:W-:-:S05]  /*1f970*/  VIADD R26, R8, 0xffffff80 ;  /* 0xffffff80081a7836 */ /* 0x010fca0000000000 */
[----:B------:R-:W-:Y:S01]  /*1f980*/  ISETP.GT.AND P3, PT, R26, 0x7f, PT ;  /* 0x0000007f1a00780c */ /* 0x000fe20003f64270 */
[----:B------:R-:W-:-:S12]  /*1f990*/  @P1 BRA `(.L_x_10526) ;  /* 0x0000000000141947 */ /* 0x000fd80003800000 */
[----:B------:R-:W-:Y:S05]  /*1f9a0*/  @!P0 BRA `(.L_x_10526) ;  /* 0x0000000000108947 */ /* 0x000fea0003800000 */
[----:B------:R-:W-:Y:S02]  /*1f9b0*/  ULDC.64 UR4, c[0x0][0x208] ;  /* 0x0000820000047ab9 */ /* 0x000fe40000000a00 */
[----:B------:R-:W2:Y:S04]  /*1f9c0*/  LDG.E R9, desc[UR4][R2.64] ;  /* 0x0000000402097981 */ /* 0x000ea8000c1e1900 */
[----:B-----5:R-:W2:Y:S02]  /*1f9d0*/  LDG.E R4, desc[UR4][R2.64+0x4] ;  /* 0x0000040402047981 */ /* 0x020ea4000c1e1900 */
[----:B--2---:R-:W-:-:S07]  /*1f9e0*/  IMAD.IADD R4, R4, 0x1, -R9 ;  /* 0x0000000104047824 */ /* 0x004fce00078e0a09 */
.L_x_10526:
        /* <DEDUP_REMOVED lines=10> */
[----:B------:R-:W-:Y:S01]  /*1fa90*/  IMAD.MOV.U32 R0, RZ, RZ, 0x9b8 ;  /* 0x000009b8ff007424 */ /* 0x000fe200078e00ff */
[----:B------:R-:W-:Y:S01]  /*1faa0*/  ISETP.GT.AND P3, PT, R213, 0x1, PT ;  /* 0x00000001d500780c */ /* 0x000fe20003f64270 */
[----:B------:R-:W2:Y:S01]  /*1fab0*/  LDC.64 R32, c[0x0][0xba8] ;  /* 0x0002ea00ff207b82 */ /* 0x000ea20000000a00 */
[----:B------:R-:W-:Y:S01]  /*1fac0*/  ISETP.NE.AND P0, PT, R31, 0x1, PT ;  /* 0x000000011f00780c */ /* 0x000fe20003f05270 */
[----:B------:R-:W-:Y:S01]  /*1fad0*/  IMAD.MOV.U32 R25, RZ, RZ, R29 ;  /* 0x000000ffff197224 */ /* 0x000fe200078e001d */
[----:B------:R-:W-:Y:S01]  /*1fae0*/  SEL R24, R0, 0x978, P3 ;  /* 0x0000097800187807 */ /* 0x000fe20001800000 */
[----:B------:R-:W-:-:S04]  /*1faf0*/  ULDC.64 UR4, c[0x0][0x208] ;  /* 0x0000820000047ab9 */ /* 0x000fc80000000a00 */
[----:B------:R-:W3:Y:S08]  /*1fb00*/  LDC.64 R10, c[0x0][R24+0x220] ;  /* 0x00008800180a7b82 */ /* 0x000ef00000000a00 */
[----:B0-----:R-:W0:Y:S08]  /*1fb10*/  LDC.64 R2, c[0x0][R24+0x218] ;  /* 0x0000860018027b82 */ /* 0x001e300000000a00 */
[----:B------:R-:W4:Y:S08]  /*1fb20*/  LDC.64 R12, c[0x0][R24+0x228] ;  /* 0x00008a00180c7b82 */ /* 0x000f300000000a00 */
[----:B------:R-:W5:Y:S08]  /*1fb30*/  LDC.64 R8, c[0x0][R24+0x210] ;  /* 0x0000840018087b82 */ /* 0x000f700000000a00 */
[----:B------:R-:W1:Y:S08]  /*1fb40*/  @P0 LDC R0, c[0x0][0xbec] ;  /* 0x0002fb00ff000b82 */ /* 0x000e700000000800 */
[----:B------:R-:W4:Y:S01]  /*1fb50*/  @P0 LDC R37, c[0x0][0xbf0] ;  /* 0x0002fc00ff250b82 */ /* 0x000f220000000800 */
[----:B---3--:R-:W-:-:S07]  /*1fb60*/  IMAD R11, R11, R27, RZ ;  /* 0x0000001b0b0b7224 */ /* 0x008fce00078e02ff */
[----:B--2---:R-:W2:Y:S01]  /*1fb70*/  @!P3 LDC R32, c[0x0][0xb50] ;  /* 0x0002d400ff20bb82 */ /* 0x004ea20000000800 */
[----:B------:R-:W-:Y:S02]  /*1fb80*/  IMAD R11, R10, R220, R11 ;  /* 0x000000dc0a0b7224 */ /* 0x000fe400078e020b */
[----:B-1----:R-:W-:-:S05]  /*1fb90*/  @P0 IMAD.HI.U32 R0, R29, R0, RZ ;  /* 0x000000001d000227 */ /* 0x002fca00078e00ff */
[----:B------:R-:W1:Y:S01]  /*1fba0*/  @!P3 LDC R33, c[0x0][0xb54] ;  /* 0x0002d500ff21bb82 */ /* 0x000e620000000800 */
[-C--:B0-----:R-:W-:Y:S02]  /*1fbb0*/  IMAD R35, R3, R192.reuse, RZ ;  /* 0x000000c003237224 */ /* 0x081fe400078e02ff */
[----:B------:R-:W-:Y:S01]  /*1fbc0*/  IMAD.WIDE.U32 R14, R2, R192, RZ ;  /* 0x000000c0020e7225 */ /* 0x000fe200078e00ff */
[----:B----4-:R-:W-:-:S03]  /*1fbd0*/  @P0 SHF.R.U32.HI R25, RZ, R37, R0 ;  /* 0x00000025ff190219 */ /* 0x010fc60000011600 */
[----:B------:R-:W-:Y:S01]  /*1fbe0*/  IMAD.WIDE.U32 R2, R10, R27, RZ ;  /* 0x0000001b0a027225 */ /* 0x000fe200078e00ff */
[----:B------:R-:W-:Y:S02]  /*1fbf0*/  SEL R37, R226, RZ, P3 ;  /* 0x000000ffe2257207 */ /* 0x000fe40001800000 */
[----:B------:R-:W-:Y:S01]  /*1fc00*/  IADD3 R0, -R25, RZ, RZ ;  /* 0x000000ff19007210 */ /* 0x000fe20007ffe1ff */
[----:B------:R-:W-:Y:S01]  /*1fc10*/  IMAD.IADD R15, R35, 0x1, R15 ;  /* 0x00000001230f7824 */ /* 0x000fe200078e020f */
[----:B------:R-:W-:Y:S01]  /*1fc20*/  IADD3 R14, P0, P1, R2, R14, R21 ;  /* 0x0000000e020e7210 */ /* 0x000fe2000791e015 */
        /* <DEDUP_REMOVED lines=14> */
[----:B--2---:R-:W-:Y:S01]  /*1fd10*/  LEA R8, P0, R2, R32, 0x2 ;  /* 0x0000002002087211 */ /* 0x004fe200078010ff */
[----:B------:R-:W-:-:S03]  /*1fd20*/  IMAD.MOV.U32 R3, RZ, RZ, -0x800000 ;  /* 0xff800000ff037424 */ /* 0x000fc600078e00ff */
[----:B-1----:R-:W-:-:S05]  /*1fd30*/  LEA.HI.X R9, R2, R33, R0, 0x2, P0 ;  /* 0x0000002102097211 */ /* 0x002fca00000f1400 */
[----:B------:R2:W-:Y:S04]  /*1fd40*/  STG.E desc[UR4][R8.64], R3 ;  /* 0x0000000308007986 */ /* 0x0005e8000c101904 */
.L_x_10528:
[----:B------:R-:W-:Y:S05]  /*1fd50*/  BSYNC B1 ;  /* 0x0000000000017941 */ /* 0x000fea0003800000 */
.L_x_10527:
[----:B------:R-:W-:Y:S05]  /*1fd60*/  @P2 BRA `(.L_x_10521) ;  /* 0x0000000400f42947 */ /* 0x000fea0003800000 */
[----:B------:R-:W3:Y:S01]  /*1fd70*/  LDC R25, c[0x0][0xbe8] ;  /* 0x0002fa00ff197b82 */ /* 0x000ee20000000800 */
[----:B------:R-:W-:Y:S01]  /*1fd80*/  SHF.R.S32.HI R10, RZ, 0x1f, R26 ;  /* 0x0000001fff0a7819 */ /* 0x000fe2000001141a */
[----:B------:R-:W-:Y:S01]  /*1fd90*/  ULDC.64 UR4, c[0x0][0xaa0] ;  /* 0x0002a80000047ab9 */ /* 0x000fe20000000a00 */
[----:B------:R-:W-:Y:S01]  /*1fda0*/  ULDC.64 UR6, c[0x0][0xaf0] ;  /* 0x0002bc0000067ab9 */ /* 0x000fe20000000a00 */
[----:B------:R-:W-:Y:S01]  /*1fdb0*/  IMAD R0, R20, UR4, RZ ;  /* 0x0000000414007c24 */ /* 0x000fe2000f8e02ff */
[----:B------:R-:W-:Y:S01]  /*1fdc0*/  LEA.HI R10, R10, R26, RZ, 0x3 ;  /* 0x0000001a0a0a7211 */ /* 0x000fe200078f18ff */
[----:B0-2---:R-:W-:-:S03]  /*1fdd0*/  IMAD.WIDE.U32 R2, R21, UR4, RZ ;  /* 0x0000000415027c25 */ /* 0x005fc6000f8e00ff */
[----:B------:R-:W-:Y:S01]  /*1fde0*/  SHF.R.S32.HI R10, RZ, 0x3, R10 ;  /* 0x00000003ff0a7819 */ /* 0x000fe2000001140a */
[----:B------:R-:W-:Y:S01]  /*1fdf0*/  IMAD R9, R21, UR5, R0 ;  /* 0x0000000515097c24 */ /* 0x000fe2000f8e0200 */
[----:B------:R-:W-:-:S03]  /*1fe00*/  ULDC.64 UR4, c[0x0][0xae8] ;  /* 0x0002ba0000047ab9 */ /* 0x000fc60000000a00 */
[----:B------:R-:W-:Y:S02]  /*1fe10*/  IMAD R0, R212, 0x20, R10 ;  /* 0x00000020d4007824 */ /* 0x000fe400078e020a */
[----:B------:R-:W-:Y:S02]  /*1fe20*/  IMAD.IADD R3, R3, 0x1, R9 ;  /* 0x0000000103037824 */ /* 0x000fe400078e0209 */
[----:B------:R-:W-:Y:S02]  /*1fe30*/  IMAD.IADD R13, R197, 0x1, R0 ;  /* 0x00000001c50d7824 */ /* 0x000fe400078e0200 */
[----:B------:R-:W-:-:S03]  /*1fe40*/  IMAD.WIDE.U32 R2, R192, UR4, R2 ;  /* 0x00000004c0027c25 */ /* 0x000fc6000f8e0002 */
[----:B------:R-:W-:Y:S01]  /*1fe50*/  MOV R9, R13 ;  /* 0x0000000d00097202 */ /* 0x000fe20000000f00 */
[----:B------:R-:W-:Y:S01]  /*1fe60*/  IMAD R3, R192, UR5, R3 ;  /* 0x00000005c0037c24 */ /* 0x000fe2000f8e0203 */
[----:B---3--:R-:W-:Y:S01]  /*1fe70*/  ISETP.NE.AND P0, PT, R25, 0x1, PT ;  /* 0x000000011900780c */ /* 0x008fe20003f05270 */
[----:B------:R-:W-:Y:S01]  /*1fe80*/  ULDC.64 UR4, c[0x0][0xae0] ;  /* 0x0002b80000047ab9 */ /* 0x000fe20000000a00 */
[----:B------:R-:W-:-:S11]  /*1fe90*/  IMAD.WIDE.U32 R2, R27, UR6, R2 ;  /* 0x000000061b027c25 */ /* 0x000fd6000f8e0002 */
[----:B------:R-:W0:Y:S08]  /*1fea0*/  @P0 LDC R8, c[0x0][0xbec] ;  /* 0x0002fb00ff080b82 */ /* 0x000e300000000800 */
[----:B------:R-:W2:Y:S01]  /*1feb0*/  @P0 LDC R11, c[0x0][0xbf0] ;  /* 0x0002fc00ff0b0b82 */ /* 0x000ea20000000800 */
[----:B0-----:R-:W-:-:S04]  /*1fec0*/  @P0 IMAD.HI.U32 R0, R13, R8, RZ ;  /* 0x000000080d000227 */ /* 0x001fc800078e00ff */
[----:B------:R-:W-:Y:S01]  /*1fed0*/  IMAD R8, R220, UR6, RZ ;  /* 0x00000006dc087c24 */ /* 0x000fe2000f8e02ff */
[----:B--2---:R-:W-:-:S03]  /*1fee0*/  @P0 SHF.R.U32.HI R9, RZ, R11, R0 ;  /* 0x0000000bff090219 */ /* 0x004fc60000011600 */
        /* <DEDUP_REMOVED lines=20> */
[----:B------:R0:W2:Y:S04]  /*20030*/  SHFL.IDX PT, R0, R3, RZ, 0x181f ;  /* 0x00181fff03007589 */ /* 0x0000a800000e0000 */
[----:B------:R0:W3:Y:S02]  /*20040*/  SHFL.IDX PT, R14, R2, RZ, 0x181f ;  /* 0x00181fff020e7589 */ /* 0x0000e400000e0000 */
.L_x_10832:
[----:B------:R-:W-:Y:S01]  /*20050*/  IMAD R25, R4, R25, RZ ;  /* 0x0000001904197224 */ /* 0x000fe200078e02ff */
[----:B------:R-:W-:Y:S01]  /*20060*/  BSSY B1, `(.L_x_10530) ;  /* 0x0000010000017945 */ /* 0x000fe20003800000 */
[----:B------:R-:W-:-:S05]  /*20070*/  IMAD.IADD R8, R10, 0x1, R197 ;  /* 0x000000010a087824 */ /* 0x000fca00078e02c5 */
        /* <DEDUP_REMOVED lines=8> */
[-C--:B---3--:R-:W-:Y:S02]  /*20100*/  @!P2 LEA R10, P0, R203, R14.reuse, 0x1 ;  /* 0x0000000ecb0aa211 */ /* 0x088fe400078008ff */
[----:B------:R-:W-:Y:S02]  /*20110*/  @!P3 LEA R14, P1, R211, R14, 0x1 ;  /* 0x0000000ed30eb211 */ /* 0x000fe400078208ff */
[-C--:B--2---:R-:W-:Y:S02]  /*20120*/  @!P2 LEA.HI.X R11, R203, R0.reuse, R12, 0x1, P0 ;  /* 0x00000000cb0ba211 */ /* 0x084fe400000f0c0c */
[----:B------:R-:W-:-:S03]  /*20130*/  @!P3 LEA.HI.X R15, R211, R0, R9, 0x1, P1 ;  /* 0x00000000d30fb211 */ /* 0x000fc600008f0c09 */
[----:B------:R4:W-:Y:S04]  /*20140*/  @!P2 ST.E.128 desc[UR6][R10.64], RZ ;  /* 0x000000ff0a00a985 */ /* 0x0009e8000c101d06 */
[----:B------:R4:W-:Y:S02]  /*20150*/  @!P3 ST.E.128 desc[UR6][R14.64], RZ ;  /* 0x000000ff0e00b985 */ /* 0x0009e4000c101d06 */
.L_x_10531:
[----:B------:R-:W-:Y:S05]  /*20160*/  BSYNC B1 ;  /* 0x0000000000017941 */ /* 0x000fea0003800000 */
.L_x_10530:
[----:B------:R-:W-:-:S03]  /*20170*/  UMOV UR4, 0xffffffff ;  /* 0xffffffff00047882 */ /* 0x000fc60000000000 */
[----:B------:R-:W-:Y:S05]  /*20180*/  BRA.DIV UR4, `(.L_x_10532) ;  /* 0x000000d204587947 */ /* 0x000fea000b800000 */
[----:B--2---:R2:W0:Y:S04]  /*20190*/  SHFL.IDX PT, R0, R3, 0x1, 0x181f ;  /* 0x00381f0003007f89 */ /* 0x00442800000e0000 */
[----:B---34-:R2:W3:Y:S02]  /*201a0*/  SHFL.IDX PT, R14, R2, 0x1, 0x181f ;  /* 0x00381f00020e7f89 */ /* 0x0184e400000e0000 */
.L_x_10836:
        /* <DEDUP_REMOVED lines=12> */
[-C--:B0-----:R-:W-:Y:S02]  /*20270*/  @!P2 LEA.HI.X R11, R203, R0.reuse, R12, 0x1, P0 ;  /* 0x00000000cb0ba211 */ /* 0x081fe400000f0c0c */
[----:B------:R-:W-:-:S03]  /*20280*/  @!P3 LEA.HI.X R15, R211, R0, R9, 0x1, P1 ;  /* 0x00000000d30fb211 */ /* 0x000fc600008f0c09 */
[----:B------:R4:W-:Y:S04]  /*20290*/  @!P2 ST.E.128 desc[UR6][R10.64], RZ ;  /* 0x000000ff0a00a985 */ /* 0x0009e8000c101d06 */
[----:B------:R4:W-:Y:S02]  /*202a0*/  @!P3 ST.E.128 desc[UR6][R14.64], RZ ;  /* 0x000000ff0e00b985 */ /* 0x0009e4000c101d06 */
.L_x_10534:
[----:B------:R-:W-:Y:S05]  /*202b0*/  BSYNC B1 ;  /* 0x0000000000017941 */ /* 0x000fea0003800000 */
.L_x_10533:
[----:B------:R-:W-:-:S03]  /*202c0*/  UMOV UR4, 0xffffffff ;  /* 0xffffffff00047882 */ /* 0x000fc60000000000 */
[----:B------:R-:W-:Y:S05]  /*202d0*/  BRA.DIV UR4, `(.L_x_10535) ;  /* 0x000000d2044c7947 */ /* 0x000fea000b800000 */
[----:B0-----:R0:W0:Y:S04]  /*202e0*/  SHFL.IDX PT, R0, R3, 0x2, 0x181f ;  /* 0x00581f0003007f89 */ /* 0x00102800000e0000 */
[----:B---34-:R3:W4:Y:S02]  /*202f0*/  SHFL.IDX PT, R14, R2, 0x2, 0x181f ;  /* 0x00581f00020e7f89 */ /* 0x01872400000e0000 */
.L_x_10840:
        /* <DEDUP_REMOVED lines=16> */
.L_x_10537:
[----:B------:R-:W-:Y:S05]  /*20400*/  BSYNC B1 ;  /* 0x0000000000017941 */ /* 0x000fea0003800000 */
.L_x_10536:
[----:B------:R-:W-:-:S03]  /*20410*/  UMOV UR4, 0xffffffff ;  /* 0xffffffff00047882 */ /* 0x000fc60000000000 */
[----:B------:R-:W-:Y:S05]  /*20420*/  BRA.DIV UR4, `(.L_x_10538) ;  /* 0x000000d204407947 */ /* 0x000fea000b800000 */
[----:B0-----:R0:W0:Y:S04]  /*20430*/  SHFL.IDX PT, R0, R3, 0x3, 0x181f ;  /* 0x00781f0003007f89 */ /* 0x00102800000e0000 */
[----:B----4-:R4:W0:Y:S02]  /*20440*/  SHFL.IDX PT, R14, R2, 0x3, 0x181f ;  /* 0x00781f00020e7f89 */ /* 0x01082400000e0000 */
.L_x_10844:
[----:B--234-:R-:W-:-:S04]  /*20450*/  IADD3 R2, R8, 0x60, RZ ;  /* 0x0000006008027810 */ /* 0x01cfc80007ffe0ff */
        /* <DEDUP_REMOVED lines=14> */
.L_x_10521:
[----:B------:R-:W-:Y:S05]  /*20540*/  BSYNC B0 ;  /* 0x0000000000007941 */ /* 0x000fea0003800000 */
.L_x_10506:
[----:B------:R-:W-:Y:S02]  /*20550*/  ULDC UR4, c[0x0][0xc3c] ;  /* 0x00030f0000047ab9 */ /* 0x000fe40000000800 */
[----:B------:R-:W-:-:S13]  /*20560*/  ISETP.GE.AND P0, PT, R7, UR4, PT ;  /* 0x0000000407007c0c */ /* 0x000fda000bf06270 */
[----:B------:R-:W-:Y:S05]  /*20570*/  @!P0 BRA `(.L_x_10539) ;  /* 0xfffffe0c00488947 */ /* 0x000fea000383ffff */
[----:B------:R-:W-:Y:S05]  /*20580*/  BRA `(.L_x_10346) ;  /* 0x0000009000607947 */ /* 0x000fea0003800000 */
.L_x_10344:
        /* <DEDUP_REMOVED lines=17> */
[----:B------:R-:W-:Y:S01]  /*206a0*/  CS2R R6, SRZ ;  /* 0x0000000000067805 */ /* 0x000fe2000001ff00 */
[----:B------:R-:W-:Y:S01]  /*206b0*/  ULDC.64 UR6, c[0x0][0x208] ;  /* 0x0000820000067ab9 */ /* 0x000fe20000000a00 */
        /* <DEDUP_REMOVED lines=15> */
[----:B------:R-:W0:Y:S01]  /*207b0*/  S2UR UR6, SR_CTAID.X ;  /* 0x00000000000679c3 */ /* 0x000e220000002500 */
        /* <DEDUP_REMOVED lines=25> */
.L_x_10543:
[----:B------:R-:W0:Y:S01]  /*20950*/  LDC R2, c[0x0][0xc3c] ;  /* 0x00030f00ff027b82 */ /* 0x000e220000000800 */
[----:B------:R-:W-:Y:S01]  /*20960*/  UIADD3 UR4, UR4, 0x1f, URZ ;  /* 0x0000001f04047890 */ /* 0x000fe2000fffe03f */
[----:B------:R-:W-:Y:S02]  /*20970*/  ULDC UR7, c[0x0][0xc3c] ;  /* 0x00030f0000077ab9 */ /* 0x000fe40000000800 */
[----:B-1----:R-:W-:-:S03]  /*20980*/  MOV R19, UR7 ;  /* 0x0000000700137c02 */ /* 0x002fc60008000f00 */
[----:B0-----:R-:W-:-:S13]  /*20990*/  ISETP.LE.AND P6, PT, R2, UR4, PT ;  /* 0x0000000402007c0c */ /* 0x001fda000bfc3270 */
[----:B------:R-:W-:Y:S05]  /*209a0*/  @P6 BRA `(.L_x_10542) ;  /* 0x0000000800ac6947 */ /* 0x000fea0003800000 */
[----:B------:R-:W-:Y:S01]  /*209b0*/  VIADD R7, R0, UR4 ;  /* 0x0000000400077c36 */ /* 0x000fe20008000000 */
[----:B------:R-:W-:-:S04]  /*209c0*/  ULDC.64 UR8, c[0x0][0x208] ;  /* 0x0000820000087ab9 */ /* 0x000fc80000000a00 */
        /* <DEDUP_REMOVED lines=29> */
.L_x_10541:
[----:B------:R-:W-:Y:S01]  /*20ba0*/  IADD3 R3, -R3, R8, RZ ;  /* 0x0000000803037210 */ /* 0x000fe20007ffe1ff */
[----:B-1----:R-:W-:-:S04]  /*20bb0*/  IMAD.MOV.U32 R16, RZ, RZ, RZ ;  /* 0x000000ffff107224 */ /* 0x002fc800078e00ff */
        /* <DEDUP_REMOVED lines=11> */
.L_x_10544:
        /* <DEDUP_REMOVED lines=24> */
[-C--:B------:R-:W-:Y:S01]  /*20df0*/  @!P1 IADD3 R3, R3, -R12.reuse, RZ ;  /* 0x8000000c03039210 */ /* 0x080fe20007ffe0ff */
        /* <DEDUP_REMOVED lines=37> */
.L_x_10545:
[----:B------:R-:W0:Y:S01]  /*21050*/  LDC.64 R2, c[0x0][0xc90] ;  /* 0x00032400ff027b82 */ /* 0x000e220000000a00 */
[----:B------:R-:W-:Y:S01]  /*21060*/  ULDC.64 UR6, c[0x0][0x208] ;  /* 0x0000820000067ab9 */ /* 0x000fe20000000a00 */
        /* <DEDUP_REMOVED lines=30> */
[----:B------:R-:W-:Y:S01]  /*21250*/  IMAD R4, R4, R2, R5 ;  /* 0x0000000204047224 */ /* 0x000fe200078e0205 */
[----:B------:R-:W-:Y:S02]  /*21260*/  MOV R2, RZ ;  /* 0x000000ff00027202 */ /* 0x000fe40000000f00 */
        /* <DEDUP_REMOVED lines=28> */
.L_x_10546:
[----:B------:R-:W-:-:S05]  /*21430*/  LOP3.LUT R17, RZ, R2, RZ, 0x33, !PT ;  /* 0x00000002ff117212 */ /* 0x000fca00078e33ff */
[----:B------:R-:W-:Y:S01]  /*21440*/  IMAD.IADD R17, R6, 0x1, R17 ;  /* 0x0000000106117824 */ /* 0x000fe200078e0211 */
[----:B------:R-:W-:Y:S06]  /*21450*/  BRA `(.L_x_10547) ;  /* 0x00000000000c7947 */ /* 0x000fec0003800000 */
.L_x_10542:
[----:B------:R-:W-:Y:S01]  /*21460*/  MOV R17, RZ ;  /* 0x000000ff00117202 */ /* 0x000fe20000000f00 */
[----:B------:R-:W-:Y:S02]  /*21470*/  IMAD.U32 R16, RZ, RZ, UR6 ;  /* 0x00000006ff107e24 */ /* 0x000fe4000f8e00ff */
[----:B------:R-:W-:-:S07]  /*21480*/  IMAD.MOV.U32 R18, RZ, RZ, RZ ;  /* 0x000000ffff127224 */ /* 0x000fce00078e00ff */
.L_x_10547:
[----:B------:R-:W-:-:S13]  /*21490*/  ISETP.NE.AND P0, PT, R0, RZ, PT ;  /* 0x000000ff0000720c */ /* 0x000fda0003f05270 */
[----:B------:R-:W0:Y:S01]  /*214a0*/  @!P0 S2R R3, SR_CgaCtaId ;  /* 0x0000000000038919 */ /* 0x000e220000008800 */
[----:B------:R-:W-:-:S04]  /*214b0*/  @!P0 MOV R0, 0x400 ;  /* 0x0000040000008802 */ /* 0x000fc80000000f00 */
[----:B0-----:R-:W-:-:S05]  /*214c0*/  @!P0 LEA R0, R3, R0, 0x18 ;  /* 0x0000000003008211 */ /* 0x001fca00078ec0ff */
[----:B------:R2:W-:Y:S01]  /*214d0*/  @!P0 STS.128 [R0+0x228d0], R16 ;  /* 0x0228d01000008388 */ /* 0x0005e20000000c00 */
[----:B------:R-:W-:Y:S06]  /*214e0*/  BAR.ARV 0x5, 0x180 ;  /* 0x0146000000007b1d */ /* 0x000fec0000002000 */
.L_x_10540:
[----:B--2---:R-:W-:Y:S01]  /*214f0*/  IMAD.MOV.U32 R0, RZ, RZ, 0x1 ;  /* 0x00000001ff007424 */ /* 0x004fe200078e00ff */
[----:B------:R-:W-:Y:S01]  /*21500*/  ULDC UR4, c[0x0][0xc3c] ;  /* 0x00030f0000047ab9 */ /* 0x000fe20000000800 */
[----:B------:R-:W-:Y:S01]  /*21510*/  IMAD.MOV.U32 R33, RZ, RZ, RZ ;  /* 0x000000ffff217224 */ /* 0x000fe200078e00ff */
[----:B-1----:R-:W-:Y:S02]  /*21520*/  ISETP.GE.AND P0, PT, R19, UR4, PT ;  /* 0x0000000413007c0c */ /* 0x002fe4000bf06270 */
[----:B------:R1:W-:Y:S04]  /*21530*/  STL [R1+0x4], R0 ;  /* 0x0000040001007387 */ /* 0x0003e80000100800 */
[----:B------:R1:W-:Y:S07]  /*21540*/  STL [R1+0x3c], RZ ;  /* 0x00003cff01007387 */ /* 0x0003ee0000100800 */
[----:B------:R-:W-:Y:S05]  /*21550*/  @P0 BRA `(.L_x_10548) ;  /* 0x0000007c00600947 */ /* 0x000fea0003800000 */
[----:B-1----:R-:W2:Y:S01]  /*21560*/  LDL R0, [R1+0x4c] ;  /* 0x00004c0001007983 */ /* 0x002ea20000100800 */
[----:B------:R-:W1:Y:S01]  /*21570*/  S2UR UR4, SR_CgaCtaId ;  /* 0x00000000000479c3 */ /* 0x000e620000008800 */
[----:B------:R-:W-:Y:S01]  /*21580*/  MOV R22, 0x400 ;  /* 0x0000040000167802 */ /* 0x000fe20000000f00 */
[----:B------:R-:W-:Y:S01]  /*21590*/  BSSY B7, `(.L_x_10548) ;  /* 0x00007d4000077945 */ /* 0x000fe20003800000 */
[----:B------:R-:W3:Y:S01]  /*215a0*/  S2R R13, SR_TID.X ;  /* 0x00000000000d7919 */ /* 0x000ee20000002100 */
[----:B------:R-:W-:Y:S01]  /*215b0*/  IMAD.MOV.U32 R36, RZ, RZ, RZ ;  /* 0x000000ffff247224 */ /* 0x000fe200078e00ff */
[----:B------:R-:W-:Y:S01]  /*215c0*/  MOV R33, RZ ;  /* 0x000000ff00217202 */ /* 0x000fe20000000f00 */
[----:B------:R-:W-:Y:S01]  /*215d0*/  ULDC.64 UR38, c[0x0][0x198] ;  /* 0x0000660000267ab9 */ /* 0x000fe20000000a00 */
[----:B------:R-:W-:Y:S01]  /*215e0*/  ULDC UR37, c[0x0][0xc] ;  /* 0x0000030000257ab9 */ /* 0x000fe20000000800 */
[C---:B---3--:R-:W-:Y:S01]  /*215f0*/  SHF.L.U32 R26, R13.reuse, 0x7, RZ ;  /* 0x000000070d1a7819 */ /* 0x048fe200000006ff */
[C---:B------:R-:W-:Y:S01]  /*21600*/  IMAD.SHL.U32 R9, R13.reuse, 0x2, RZ ;  /* 0x000000020d097824 */ /* 0x040fe200078e00ff */
[C---:B------:R-:W-:Y:S01]  /*21610*/  LOP3.LUT R12, R13.reuse, 0x7f, RZ, 0xc0, !PT ;  /* 0x0000007f0d0c7812 */ /* 0x040fe200078ec0ff */
[C---:B------:R-:W-:Y:S01]  /*21620*/  IMAD.SHL.U32 R4, R13.reuse, 0x20, RZ ;  /* 0x000000200d047824 */ /* 0x040fe200078e00ff */
[----:B------:R-:W-:Y:S01]  /*21630*/  SHF.R.U32.HI R3, RZ, 0x1, R13 ;  /* 0x00000001ff037819 */ /* 0x000fe2000001160d */
[C---:B------:R-:W-:Y:S01]  /*21640*/  IMAD.SHL.U32 R10, R13.reuse, 0x4, RZ ;  /* 0x000000040d0a7824 */ /* 0x040fe200078e00ff */
[----:B0-----:R-:W-:Y:S01]  /*21650*/  LOP3.LUT R2, R26, 0x380, RZ, 0xc0, !PT ;  /* 0x000003801a027812 */ /* 0x001fe200078ec0ff */
[----:B------:R-:W-:Y:S01]  /*21660*/  IMAD.SHL.U32 R6, R12, 0x10, RZ ;  /* 0x000000100c067824 */ /* 0x000fe200078e00ff */
[----:B------:R-:W-:-:S02]  /*21670*/  LOP3.LUT P0, RZ, R13, 0x4, RZ, 0xc0, !PT ;  /* 0x000000040dff7812 */ /* 0x000fc4000780c0ff */
[----:B------:R-:W-:Y:S02]  /*21680*/  LOP3.LUT R3, R2, 0x30, R3, 0xf8, !PT ;  /* 0x0000003002037812 */ /* 0x000fe400078ef803 */
[----:B------:R-:W-:Y:S02]  /*21690*/  LOP3.LUT R7, R6, 0x600, RZ, 0xc0, !PT ;  /* 0x0000060006077812 */ /* 0x000fe400078ec0ff */
[----:B------:R-:W-:Y:S02]  /*216a0*/  LOP3.LUT R5, R4, 0x80, RZ, 0xc0, !PT ;  /* 0x0000008004057812 */ /* 0x000fe400078ec0ff */
[----:B------:R-:W-:Y:S02]  /*216b0*/  LOP3.LUT R7, R7, 0x60, R4, 0xf8, !PT ;  /* 0x0000006007077812 */ /* 0x000fe400078ef804 */
[----:B------:R-:W-:Y:S02]  /*216c0*/  SHF.R.U32.HI R2, RZ, 0x3, R12 ;  /* 0x00000003ff027819 */ /* 0x000fe4000001160c */
[----:B------:R-:W-:Y:S01]  /*216d0*/  LOP3.LUT R24, R7, 0x100, R4, 0xf8, !PT ;  /* 0x0000010007187812 */ /* 0x000fe200078ef804 */
[----:B-1----:R-:W-:Y:S01]  /*216e0*/  IMAD.U32 R4, RZ, RZ, UR4 ;  /* 0x00000004ff047e24 */ /* 0x002fe2000f8e00ff */
[----:B------:R-:W-:-:S04]  /*216f0*/  LOP3.LUT R5, R5, 0x10, R13, 0xf8, !PT ;  /* 0x0000001005057812 */ /* 0x000fc800078ef80d */
[----:B------:R-:W-:Y:S02]  /*21700*/  LEA R22, R4, R22, 0x18 ;  /* 0x0000001604167211 */ /* 0x000fe400078ec0ff */
[----:B------:R-:W-:-:S04]  /*21710*/  LOP3.LUT R5, R5, 0x10, R10, 0x78, !PT ;  /* 0x0000001005057812 */ /* 0x000fc800078e780a */
[----:B------:R-:W-:Y:S02]  /*21720*/  LOP3.LUT R24, R24, R5, RZ, 0xfc, !PT ;  /* 0x0000000518187212 */ /* 0x000fe400078efcff */
[----:B--2---:R-:W-:Y:S01]  /*21730*/  R2UR UR5, R0 ;  /* 0x00000000000572ca */ /* 0x004fe200000e0000 */
[----:B------:R-:W-:-:S05]  /*21740*/  IMAD.SHL.U32 R0, R13, 0x10, RZ ;  /* 0x000000100d007824 */ /* 0x000fca00078e00ff */
[----:B------:R-:W-:Y:S02]  /*21750*/  LOP3.LUT R8, R0, 0x3f0, RZ, 0xc0, !PT ;  /* 0x000003f000087812 */ /* 0x000fe400078ec0ff */
[----:B------:R-:W-:Y:S02]  /*21760*/  LOP3.LUT R3, R3, 0x70, R0, 0x78, !PT ;  /* 0x0000007003037812 */ /* 0x000fe400078e7800 */
[----:B------:R-:W-:Y:S02]  /*21770*/  LOP3.LUT R9, R8, 0x70, R9, 0x78, !PT ;  /* 0x0000007008097812 */ /* 0x000fe400078e7809 */
[----:B------:R-:W-:Y:S01]  /*21780*/  LOP3.LUT R26, R3, 0xc00, R26, 0xf8, !PT ;  /* 0x00000c00031a7812 */ /* 0x000fe200078ef81a */
[----:B------:R-:W-:Y:S01]  /*21790*/  IMAD.MOV.U32 R3, RZ, RZ, 0x1 ;  /* 0x00000001ff037424 */ /* 0x000fe200078e00ff */
[----:B------:R-:W-:Y:S01]  /*217a0*/  LOP3.LUT R11, R9, 0x400, R6, 0xf8, !PT ;  /* 0x00000400090b7812 */ /* 0x000fe200078ef806 */
[----:B------:R-:W-:Y:S01]  /*217b0*/  ULOP3.LUT UR40, UR5, 0x2, URZ, 0xfc, !UPT ;  /* 0x0000000205287892 */ /* 0x000fe2000f8efc3f */
[----:B------:R-:W-:Y:S01]  /*217c0*/  LOP3.LUT R2, R2, 0x70, R0, 0xf8, !PT ;  /* 0x0000007002027812 */ /* 0x000fe200078ef800 */
[----:B------:R-:W-:Y:S01]  /*217d0*/  ULOP3.LUT UR36, UR5, 0x1, URZ, 0xfc, !UPT ;  /* 0x0000000105247892 */ /* 0x000fe2000f8efc3f */
[----:B------:R-:W-:Y:S01]  /*217e0*/  LOP3.LUT R34, R0, 0x70, RZ, 0xc0, !PT ;  /* 0x0000007000227812 */ /* 0x000fe200078ec0ff */
[----:B------:R-:W-:Y:S01]  /*217f0*/  STL [R1+0x20], R11 ;  /* 0x0000200b01007387 */ /* 0x000fe20000100800 */
[----:B------:R-:W-:-:S03]  /*21800*/  IMAD.MOV.U32 R0, RZ, RZ, 0x1 ;  /* 0x00000001ff007424 */ /* 0x000fc600078e00ff */
[----:B------:R-:W-:Y:S04]  /*21810*/  STL [R1+0x3c], RZ ;  /* 0x00003cff01007387 */ /* 0x000fe80000100800 */
[----:B------:R0:W-:Y:S04]  /*21820*/  STL [R1+0x8], R3 ;  /* 0x0000080301007387 */ /* 0x0001e80000100800 */
[----:B------:R-:W-:Y:S01]  /*21830*/  STL [R1+0x18], R4 ;  /* 0x0000180401007387 */ /* 0x000fe20000100800 */
[C---:B0-----:R-:W-:Y:S02]  /*21840*/  VIADD R3, R26.reuse, 0x40 ;  /* 0x000000401a037836 */ /* 0x041fe40000000000 */
[----:B------:R-:W-:-:S05]  /*21850*/  @P0 VIADD R3, R26, 0xffffffc0 ;  /* 0xffffffc01a030836 */ /* 0x000fca0000000000 */
[----:B------:R0:W-:Y:S04]  /*21860*/  STL [R1+0x1c], R3 ;  /* 0x00001c0301007387 */ /* 0x0001e80000100800 */
[----:B------:R1:W-:Y:S01]  /*21870*/  STL [R1+0x4], R0 ;  /* 0x0000040001007387 */ /* 0x0003e20000100800 */
[----:B0-----:R-:W-:Y:S01]  /*21880*/  LOP3.LUT R3, R2, 0x80, RZ, 0xfc, !PT ;  /* 0x0000008002037812 */ /* 0x001fe200078efcff */
[----:B------:R-:W-:Y:S01]  /*21890*/  IMAD.IADD R2, R22, 0x1, R11 ;  /* 0x0000000116027824 */ /* 0x000fe200078e020b */
[C---:B------:R-:W-:Y:S02]  /*218a0*/  LOP3.LUT R3, R24.reuse, 0x2800, RZ, 0xfc, !PT ;  /* 0x0000280018037812 */ /* 0x040fe400078efcff */
[C---:B-1----:R-:W-:Y:S02]  /*218b0*/  LOP3.LUT R0, R24.reuse, 0x1800, RZ, 0xfc, !PT ;  /* 0x0000180018007812 */ /* 0x042fe400078efcff */
[----:B------:R0:W-:Y:S01]  /*218c0*/  STL [R1+0x34], R2 ;  /* 0x0000340201007387 */ /* 0x0001e20000100800 */
[----:B------:R-:W-:-:S02]  /*218d0*/  LOP3.LUT R0, R24, 0x4800, RZ, 0xfc, !PT ;  /* 0x0000480018007812 */ /* 0x000fc400078efcff */
[----:B0-----:R-:W-:-:S07]  /*218e0*/  LOP3.LUT R2, R24, 0x3800, RZ, 0xfc, !PT ;  /* 0x0000380018027812 */ /* 0x001fce00078efcff */
.L_x_10660:
[----:B------:R-:W0:Y:S01]  /*218f0*/  LDC.64 R2, c[0x0][0xc88] ;  /* 0x00032200ff027b82 */ /* 0x000e220000000a00 */
[----:B------:R-:W-:Y:S01]  /*21900*/  ULDC.64 UR4, c[0x0][0x208] ;  /* 0x0000820000047ab9 */ /* 0x000fe20000000a00 */
[----:B0-----:R-:W-:-:S05]  /*21910*/  IMAD.WIDE R2, R19, 0x4, R2 ;  /* 0x0000000413027825 */ /* 0x001fca00078e0202 */
[----:B--2--5:R-:W2:Y:S01]  /*21920*/  LDG.E R25, desc[UR4][R2.64] ;  /* 0x0000000402197981 */ /* 0x024ea2000c1e1900 */
[----:B------:R-:W-:Y:S05]  /*21930*/  YIELD ;  /* 0x0000000000007946 */ /* 0x000fea0003800000 */
[----:B------:R-:W-:Y:S01]  /*21940*/  ULDC.64 UR4, c[0x0][0xa28] ;  /* 0x00028a0000047ab9 */ /* 0x000fe20000000a00 */
[----:B------:R-:W-:Y:S01]  /*21950*/  ULDC.64 UR8, c[0x0][0xa18] ;  /* 0x0002860000087ab9 */ /* 0x000fe20000000a00 */
[----:B------:R-:W-:Y:S01]  /*21960*/  ISETP.NE.U32.AND P0, PT, RZ, UR4, PT ;  /* 0x00000004ff007c0c */ /* 0x000fe2000bf05070 */
[----:B-1----:R-:W-:Y:S01]  /*21970*/  IMAD.MOV.U32 R10, RZ, RZ, RZ ;  /* 0x000000ffff0a7224 */ /* 0x002fe200078e00ff */
[----:B------:R-:W-:Y:S01]  /*21980*/  ULDC.64 UR10, c[0x0][0x208] ;  /* 0x00008200000a7ab9 */ /* 0x000fe20000000a00 */
[----:B------:R-:W-:Y:S01]  /*21990*/  ULDC.64 UR6, c[0x0][0xa10] ;  /* 0x0002840000067ab9 */ /* 0x000fe20000000a00 */
[----:B------:R-:W-:-:S02]  /*219a0*/  ISETP.NE.AND.EX P0, PT, RZ, UR5, PT, P0 ;  /* 0x00000005ff007c0c */ /* 0x000fc4000bf05300 */
[----:B------:R-:W-:-:S04]  /*219b0*/  ISETP.NE.U32.AND P2, PT, RZ, UR8, PT ;  /* 0x00000008ff007c0c */ /* 0x000fc8000bf45070 */
[----:B------:R-:W-:Y:S02]  /*219c0*/  ISETP.NE.AND.EX P2, PT, RZ, UR9, PT, P2 ;  /* 0x00000009ff007c0c */ /* 0x000fe4000bf45320 */
[----:B--2-4-:R-:W-:-:S05]  /*219d0*/  SHF.R.S32.HI R0, RZ, 0x1f, R25 ;  /* 0x0000001fff007819 */ /* 0x014fca0000011419 */
[C---:B------:R-:W-:Y:S01]  /*219e0*/  @P0 LEA R2, P1, R25.reuse, UR4, 0x2 ;  /* 0x0000000419020c11 */ /* 0x040fe2000f8210ff */
[C---:B------:R-:W-:Y:S01]  /*219f0*/  IMAD.SHL.U32 R27, R25.reuse, 0x4, RZ ;  /* 0x00000004191b7824 */ /* 0x040fe200078e00ff */
[C-C-:B------:R-:W-:Y:S01]  /*21a00*/  SHF.L.U64.HI R28, R25.reuse, 0x2, R0.reuse ;  /* 0x00000002191c7819 */ /* 0x140fe20000010200 */
[----:B------:R0:W-:Y:S01]  /*21a10*/  STL [R1+0x38], R0 ;  /* 0x0000380001007387 */ /* 0x0001e20000100800 */
[----:B------:R-:W-:Y:S01]  /*21a20*/  @P0 LEA.HI.X R3, R25, UR5, R0, 0x2, P1 ;  /* 0x0000000519030c11 */ /* 0x000fe200088f1400 */
[----:B------:R-:W-:-:S04]  /*21a30*/  ULDC.64 UR4, c[0x0][0xa00] ;  /* 0x0002800000047ab9 */ /* 0x000fc80000000a00 */
[----:B------:R1:W2:Y:S01]  /*21a40*/  @P0 LDG.E R10, desc[UR10][R2.64] ;  /* 0x0000000a020a0981 */ /* 0x0002a2000c1e1900 */
[----:B------:R-:W-:Y:S01]  /*21a50*/  ISETP.NE.U32.AND P0, PT, RZ, UR4, PT ;  /* 0x00000004ff007c0c */ /* 0x000fe2000bf05070 */
[----:B------:R-:W-:Y:S01]  /*21a60*/  IMAD.MOV.U32 R31, RZ, RZ, RZ ;  /* 0x000000ffff1f7224 */ /* 0x000fe200078e00ff */
        /* <DEDUP_REMOVED lines=13> */
[----:B---3--:R-:W-:-:S03]  /*21b40*/  @P2 IADD3.X R7, R28, UR9, RZ, P3, !PT ;  /* 0x000000091c072c10 */ /* 0x008fc60009ffe4ff */
        /* <DEDUP_REMOVED lines=11> */
[----:B------:R-:W-:-:S03]  /*21c00*/  MOV R9, R8 ;  /* 0x0000000800097202 */ /* 0x000fc60000000f00 */
[----:B--2---:R1:W-:Y:S01]  /*21c10*/  STL [R1+0xc], R10 ;  /* 0x00000c0a01007387 */ /* 0x0043e20000100800 */
[----:B0-----:R-:W-:Y:S01]  /*21c20*/  IMAD.U32 R8, RZ, RZ, UR4 ;  /* 0x00000004ff087e24 */ /* 0x001fe2000f8e00ff */
[----:B------:R-:W-:Y:S06]  /*21c30*/  @P2 BRA `(.L_x_10549) ;  /* 0x0000000000182947 */ /* 0x000fec0003800000 */
[----:B------:R-:W-:Y:S05]  /*21c40*/  @!P0 BRA `(.L_x_10549) ;  /* 0x0000000000148947 */ /* 0x000fea0003800000 */
[----:B------:R-:W-:Y:S02]  /*21c50*/  ULDC.64 UR4, c[0x0][0x208] ;  /* 0x0000820000047ab9 */ /* 0x000fe40000000a00 */
[----:B------:R-:W2:Y:S04]  /*21c60*/  LDG.E R7, desc[UR4][R2.64] ;  /* 0x0000000402077981 */ /* 0x000ea8000c1e1900 */
[----:B------:R-:W2:Y:S02]  /*21c70*/  LDG.E R2, desc[UR4][R2.64+0x4] ;  /* 0x0000040402027981 */ /* 0x000ea4000c1e1900 */
[----:B--2---:R-:W-:-:S05]  /*21c80*/  IMAD.IADD R9, R2, 0x1, -R7 ;  /* 0x0000000102097824 */ /* 0x004fca00078e0a07 */
[----:B------:R0:W-:Y:S02]  /*21c90*/  STL [R1+0x24], R9 ;  /* 0x0000240901007387 */ /* 0x0001e40000100800 */
.L_x_10549:
        /* <DEDUP_REMOVED lines=15> */
.L_x_10550:
[----:B------:R-:W-:Y:S02]  /*21d90*/  ULDC.64 UR4, c[0x0][0xa08] ;  /* 0x0002820000047ab9 */ /* 0x000fe40000000a00 */
[----:B------:R-:W-:-:S04]  /*21da0*/  ISETP.NE.U32.AND P0, PT, RZ, UR4, PT ;  /* 0x00000004ff007c0c */ /* 0x000fc8000bf05070 */
[----:B------:R-:W-:-:S13]  /*21db0*/  ISETP.NE.AND.EX P0, PT, RZ, UR5, PT, P0 ;  /* 0x00000005ff007c0c */ /* 0x000fda000bf05300 */
[----:B------:R-:W-:Y:S05]  /*21dc0*/  @!P0 BRA `(.L_x_10551) ;  /* 0x0000000000188947 */ /* 0x000fea0003800000 */
[----:B------:R-:W2:Y:S01]  /*21dd0*/  LDC.64 R2, c[0x0][0xa08] ;  /* 0x00028200ff027b82 */ /* 0x000ea20000000a00 */
[----:B------:R-:W-:Y:S01]  /*21de0*/  ULDC.64 UR4, c[0x0][0x208] ;  /* 0x0000820000047ab9 */ /* 0x000fe20000000a00 */
[----:B--2---:R-:W-:-:S05]  /*21df0*/  IMAD.WIDE R2, R37, 0x4, R2 ;  /* 0x0000000425027825 */ /* 0x004fca00078e0202 */
[----:B------:R-:W2:Y:S04]  /*21e00*/  LDG.E R8, desc[UR4][R2.64] ;  /* 0x0000000402087981 */ /* 0x000ea8000c1e1900 */
[----:B------:R-:W2:Y:S02]  /*21e10*/  LDG.E R2, desc[UR4][R2.64+0x4] ;  /* 0x0000040402027981 */ /* 0x000ea4000c1e1900 */
[----:B--2---:R-:W-:-:S07]  /*21e20*/  IMAD.IADD R8, R2, 0x1, -R8 ;  /* 0x0000000102087824 */ /* 0x004fce00078e0a08 */
.L_x_10551:
[----:B------:R-:W-:Y:S01]  /*21e30*/  ULDC.64 UR4, c[0x0][0x208] ;  /* 0x0000820000047ab9 */ /* 0x000fe20000000a00 */
[----:B--2---:R-:W2:Y:S01]  /*21e40*/  LDC R3, c[0x0][0x448] ;  /* 0x00011200ff037b82 */ /* 0x004ea20000000800 */
[----:B------:R-:W3:Y:S04]  /*21e50*/  @P1 LDG.E R2, desc[UR4][R4.64] ;  /* 0x0000000404021981 */ /* 0x000ee8000c1e1900 */
[----:B------:R4:W3:Y:S01]  /*21e60*/  @P1 LDG.E R4, desc[UR4][R4.64+0x4] ;  /* 0x0000040404041981 */ /* 0x0008e2000c1e1900 */
[----:B------:R-:W-:Y:S01]  /*21e70*/  BSSY B0, `(.L_x_10552) ;  /* 0x0000037000007945 */ /* 0x000fe20003800000 */
[----:B------:R-:W-:Y:S02]  /*21e80*/  LOP3.LUT R23, R7, 0xff, RZ, 0xc0, !PT ;  /* 0x000000ff07177812 */ /* 0x000fe400078ec0ff */
[----:B--2---:R-:W-:-:S13]  /*21e90*/  ISETP.NE.AND P0, PT, R3, 0x1, PT ;  /* 0x000000010300780c */ /* 0x004fda0003f05270 */
[----:B------:R-:W2:Y:S08]  /*21ea0*/  @P0 LDC R3, c[0x0][0x44c] ;  /* 0x00011300ff030b82 */ /* 0x000eb00000000800 */
[----:B----4-:R-:W4:Y:S01]  /*21eb0*/  @P0 LDC R5, c[0x0][0x450] ;  /* 0x00011400ff050b82 */ /* 0x010f220000000800 */
[----:B---3--:R-:W-:Y:S01]  /*21ec0*/  @P1 IMAD.IADD R6, R4, 0x1, -R2 ;  /* 0x0000000104061824 */ /* 0x008fe200078e0a02 */
[----:B------:R-:W-:Y:S01]  /*21ed0*/  SHF.R.U32.HI R4, RZ, 0x10, R7 ;  /* 0x00000010ff047819 */ /* 0x000fe20000011607 */
[----:B------:R-:W-:-:S05]  /*21ee0*/  IMAD.SHL.U32 R2, R17, 0x80, RZ ;  /* 0x0000008011027824 */ /* 0x000fca00078e00ff */
[----:B------:R-:W-:-:S05]  /*21ef0*/  IADD3 R2, R2, 0x7f, RZ ;  /* 0x0000007f02027810 */ /* 0x000fca0007ffe0ff */
[----:B--2---:R-:W-:-:S05]  /*21f00*/  @P0 IMAD.HI.U32 R3, R2, R3, RZ ;  /* 0x0000000302030227 */ /* 0x004fca00078e00ff */
[----:B----4-:R-:W-:Y:S01]  /*21f10*/  @P0 SHF.R.U32.HI R2, RZ, R5, R3 ;  /* 0x00000005ff020219 */ /* 0x010fe20000011603 */
[----:B-----5:R-:W-:-:S04]  /*21f20*/  IMAD.IADD R5, R8, 0x1, -R10 ;  /* 0x0000000108057824 */ /* 0x020fc800078e0a0a */
[----:B------:R-:W-:-:S04]  /*21f30*/  IMAD.IADD R29, R5, 0x1, R6 ;  /* 0x00000001051d7824 */ /* 0x000fc800078e0206 */
[C---:B------:R-:W-:Y:S01]  /*21f40*/  VIADD R3, R29.reuse, 0x9f ;  /* 0x0000009f1d037836 */ /* 0x040fe20000000000 */
[----:B------:R-:W-:-:S03]  /*21f50*/  IADD3 R20, R29, 0xa0, -R9 ;  /* 0x000000a01d147810 */ /* 0x000fc60007ffe809 */
        /* <DEDUP_REMOVED lines=23> */
[----:B------:R-:W-:Y:S01]  /*220d0*/  IMAD R11, R2, R9, RZ ;  /* 0x00000009020b7224 */ /* 0x000fe200078e02ff */
[----:B------:R-:W-:-:S05]  /*220e0*/  MOV R2, RZ ;  /* 0x000000ff00027202 */ /* 0x000fca0000000f00 */
        /* <DEDUP_REMOVED lines=15> */
.L_x_10553:
[----:B------:R-:W-:Y:S05]  /*221e0*/  BSYNC B0 ;  /* 0x0000000000007941 */ /* 0x000fea0003800000 */
.L_x_10552:
        /* <DEDUP_REMOVED lines=13> */
[-C--:B------:R-:W-:Y:S02]  /*222c0*/  MOV R3, R5.reuse ;  /* 0x0000000500037202 */ /* 0x080fe40000000f00 */
[----:B------:R-:W-:Y:S02]  /*222d0*/  @P0 LEA.HI.SX32 R3, R2, R6, 0x1a ;  /* 0x0000000602030211 */ /* 0x000fe400078fd2ff */
        /* <DEDUP_REMOVED lines=10> */
.L_x_10847:
[----:B---3--:R-:W-:Y:S02]  /*22380*/  ISETP.NE.AND P0, PT, R14, RZ, PT ;  /* 0x000000ff0e00720c */ /* 0x008fe40003f05270 */
[----:B------:R-:W-:-:S11]  /*22390*/  PLOP3.LUT P6, PT, PT, PT, PT, 0x8, 0x0 ;  /* 0x000000000000781c */ /* 0x000fd60003fce170 */
[----:B------:R-:W-:Y:S05]  /*223a0*/  @P0 BRA `(.L_x_10557) ;  /* 0x00000000000c0947 */ /* 0x000fea0003800000 */
[----:B------:R-:W-:-:S03]  /*223b0*/  UMOV UR4, 0xffffffff ;  /* 0xffffffff00047882 */ /* 0x000fc60000000000 */
[----:B------:R-:W-:Y:S05]  /*223c0*/  BRA.DIV UR4, `(.L_x_10558) ;  /* 0x000000b204d47947 */ /* 0x000fea000b800000 */
[----:B------:R-:W-:-:S13]  /*223d0*/  ELECT P6, URZ, PT ;  /* 0x00000000003f782f */ /* 0x000fda00038c0000 */
.L_x_10557:
        /* <DEDUP_REMOVED lines=9> */
.L_x_10850:
[----:B------:R-:W-:Y:S05]  /*22470*/  BSYNC B1 ;  /* 0x0000000000017941 */ /* 0x000fea0003800000 */
.L_x_10559:
[----:B------:R-:W-:Y:S04]  /*22480*/  BSSY B1, `(.L_x_10561) ;  /* 0x000004e000017945 */ /* 0x000fe80003800000 */
[----:B------:R-:W-:Y:S05]  /*22490*/  @!P6 BRA `(.L_x_10562) ;  /* 0x000000040030e947 */ /* 0x000fea0003800000 */
[----:B------:R-:W3:Y:S01]  /*224a0*/  LDL R7, [R1+0x8] ;  /* 0x0000080001077983 */ /* 0x000ee20000100800 */
[----:B--2---:R-:W-:Y:S01]  /*224b0*/  IMAD R6, R36, 0x8, R22 ;  /* 0x0000000824067824 */ /* 0x004fe200078e0216 */
[----:B------:R-:W2:Y:S01]  /*224c0*/  S2R R8, SR_TID.X ;  /* 0x0000000000087919 */ /* 0x000ea20000002100 */
[----:B------:R-:W-:Y:S01]  /*224d0*/  BSSY B2, `(.L_x_10563) ;  /* 0x0000006000027945 */ /* 0x000fe20003800000 */
[----:B--2---:R-:W-:-:S04]  /*224e0*/  LOP3.LUT R8, R8, 0x7f, RZ, 0xc0, !PT ;  /* 0x0000007f08087812 */ /* 0x004fc800078ec0ff */
[----:B------:R-:W-:Y:S02]  /*224f0*/  ISETP.NE.AND P1, PT, R8, RZ, PT ;  /* 0x000000ff0800720c */ /* 0x000fe40003f25270 */
[----:B---3--:R-:W-:-:S04]  /*22500*/  SHF.L.U32 R7, R7, 0x1f, RZ ;  /* 0x0000001f07077819 */ /* 0x008fc800000006ff */
[----:B------:R-:W2:Y:S02]  /*22510*/  SYNCS.PHASECHK.TRANS64.TRYWAIT P0, [R6+URZ+0x228a0], R7 ;  /* 0x0228a007060075a7 */ /* 0x000ea4000800017f */
[----:B--2---:R-:W-:Y:S05]  /*22520*/  @!P0 BRA `(.L_x_10564) ;  /* 0x000000b000b08947 */ /* 0x004fea0003800000 */
.L_x_10851:
[----:B------:R-:W-:Y:S05]  /*22530*/  BSYNC B2 ;  /* 0x0000000000027941 */ /* 0x000fea0003800000 */
.L_x_10563:
[----:B------:R-:W-:Y:S04]  /*22540*/  BSSY B2, `(.L_x_10565) ;  /* 0x0000009000027945 */ /* 0x000fe80003800000 */
[----:B------:R-:W-:Y:S05]  /*22550*/  @P1 BRA `(.L_x_10566) ;  /* 0x00000000001c1947 */ /* 0x000fea0003800000 */
[----:B------:R-:W0:Y:S02]  /*22560*/  S2R R8, SR_TID.X ;  /* 0x0000000000087919 */ /* 0x000e240000002100 */
[----:B0-----:R-:W-:Y:S01]  /*22570*/  LOP3.LUT R9, R8, 0x1f, RZ, 0xc0, !PT ;  /* 0x0000001f08097812 */ /* 0x001fe200078ec0ff */
[----:B------:R-:W-:-:S03]  /*22580*/  IMAD.MOV.U32 R8, RZ, RZ, 0x5000 ;  /* 0x00005000ff087424 */ /* 0x000fc600078e00ff */
[----:B------:R-:W-:Y:S01]  /*22590*/  ISETP.NE.AND P0, PT, R9, RZ, PT ;  /* 0x000000ff0900720c */ /* 0x000fe20003f05270 */
[----:B------:R3:W-:-:S12]  /*225a0*/  SYNCS.ARRIVE.TRANS64 RZ, [R6+URZ+0x22890], R8 ;  /* 0x0228900806ff79a7 */ /* 0x0007d8000800003f */
[----:B---3--:R-:W-:Y:S05]  /*225b0*/  @!P0 BRA `(.L_x_10566) ;  /* 0x0000000000048947 */ /* 0x008fea0003800000 */
[----:B------:R-:W-:Y:S01]  /*225c0*/  BPT.TRAP 0x1 ;  /* 0x000000040000795c */ /* 0x000fe20000300000 */
.L_x_10566:
[----:B------:R-:W-:Y:S05]  /*225d0*/  BSYNC B2 ;  /* 0x0000000000027941 */ /* 0x000fea0003800000 */
.L_x_10565:
[----:B------:R-:W-:Y:S01]  /*225e0*/  IMAD.MOV.U32 R12, RZ, RZ, RZ ;  /* 0x000000ffff0c7224 */ /* 0x000fe200078e00ff */
[----:B------:R-:W-:Y:S01]  /*225f0*/  UIADD3 UR4, UP0, UR38, 0x570, URZ ;  /* 0x0000057026047890 */ /* 0x000fe2000ff1e03f */
[----:B------:R-:W-:Y:S01]  /*22600*/  IMAD R8, R36, 0x5000, R22 ;  /* 0x0000500024087824 */ /* 0x000fe200078e0216 */
[----:B------:R-:W-:Y:S01]  /*22610*/  PLOP3.LUT P0, PT, PT, PT, PT, 0x80, 0x0 ;  /* 0x000000000000781c */ /* 0x000fe20003f0f070 */
[----:B0-----:R-:W-:Y:S01]  /*22620*/  IMAD R9, R3, 0xa0, R0 ;  /* 0x000000a003097824 */ /* 0x001fe200078e0200 */
[----:B------:R-:W-:Y:S01]  /*22630*/  R2UR UR10, R12 ;  /* 0x000000000c0a72ca */ /* 0x000fe200000e0000 */
[----:B-1----:R-:W-:Y:S01]  /*22640*/  VIADD R10, R6, 0x22890 ;  /* 0x00022890060a7836 */ /* 0x002fe20000000000 */
[----:B------:R-:W-:Y:S01]  /*22650*/  IADD3 R11, R8, 0x18400, RZ ;  /* 0x00018400080b7810 */ /* 0x000fe20007ffe0ff */
[----:B------:R-:W-:Y:S01]  /*22660*/  VIADD R9, R9, 0xffffff60 ;  /* 0xffffff6009097836 */ /* 0x000fe20000000000 */
[----:B------:R-:W-:Y:S01]  /*22670*/  UIADD3.X UR5, URZ, UR39, URZ, UP0, !UPT ;  /* 0x000000273f057290 */ /* 0x000fe200087fe43f */
[----:B------:R-:W-:Y:S01]  /*22680*/  UMOV UR6, 0x0 ;  /* 0x0000000000067882 */ /* 0x000fe20000000000 */
[----:B------:R-:W-:-:S10]  /*22690*/  UMOV UR7, 0x12f00000 ;  /* 0x12f0000000077882 */ /* 0x000fd40000000000 */
.L_x_10567:
        /* <DEDUP_REMOVED lines=13> */
.L_x_10852:
[----:B------:R-:W-:Y:S05]  /*22770*/  BSYNC B2 ;  /* 0x0000000000027941 */ /* 0x000fea0003800000 */
.L_x_10568:
[----:B------:R-:W-:Y:S01]  /*22780*/  BSSY B2, `(.L_x_10570) ;  /* 0x000000b000027945 */ /* 0x000fe20003800000 */
[----:B------:R-:W-:Y:S02]  /*22790*/  IMAD.MOV.U32 R10, RZ, RZ, 0x0 ;  /* 0x00000000ff0a7424 */ /* 0x000fe400078e00ff */
[----:B------:R-:W-:Y:S01]  /*227a0*/  IMAD.MOV.U32 R11, RZ, RZ, 0x12f00000 ;  /* 0x12f00000ff0b7424 */ /* 0x000fe200078e00ff */
[----:B------:R-:W-:Y:S06]  /*227b0*/  @P1 BRA `(.L_x_10571) ;  /* 0x00000000001c1947 */ /* 0x000fec0003800000 */
[----:B------:R-:W1:Y:S01]  /*227c0*/  S2R R13, SR_TID.X ;  /* 0x00000000000d7919 */ /* 0x000e620000002100 */
[----:B0-2---:R-:W-:-:S04]  /*227d0*/  IMAD.MOV.U32 R7, RZ, RZ, 0x5000 ;  /* 0x00005000ff077424 */ /* 0x005fc800078e00ff */
[----:B------:R3:W-:Y:S01]  /*227e0*/  SYNCS.ARRIVE.TRANS64 RZ, [R6+URZ+0x228b0], R7 ;  /* 0x0228b00706ff79a7 */ /* 0x0007e2000800003f */
[----:B-1----:R-:W-:-:S04]  /*227f0*/  LOP3.LUT R13, R13, 0x1f, RZ, 0xc0, !PT ;  /* 0x0000001f0d0d7812 */ /* 0x002fc800078ec0ff */
[----:B------:R-:W-:-:S13]  /*22800*/  ISETP.NE.AND P0, PT, R13, RZ, PT ;  /* 0x000000ff0d00720c */ /* 0x000fda0003f05270 */
[----:B---3--:R-:W-:Y:S05]  /*22810*/  @!P0 BRA `(.L_x_10571) ;  /* 0x0000000000048947 */ /* 0x008fea0003800000 */
[----:B------:R-:W-:Y:S01]  /*22820*/  BPT.TRAP 0x1 ;  /* 0x000000040000795c */ /* 0x000fe20000300000 */
.L_x_10571:
[----:B------:R-:W-:Y:S05]  /*22830*/  BSYNC B2 ;  /* 0x0000000000027941 */ /* 0x000fea0003800000 */
.L_x_10570:
[----:B------:R-:W-:Y:S01]  /*22840*/  R2UR UR10, R12 ;  /* 0x000000000c0a72ca */ /* 0x000fe200000e0000 */
[----:B------:R-:W-:Y:S01]  /*22850*/  UIADD3 UR4, UP0, UR38, 0x670, URZ ;  /* 0x0000067026047890 */ /* 0x000fe2000ff1e03f */
[----:B------:R-:W-:Y:S01]  /*22860*/  R2UR UR6, R10 ;  /* 0x000000000a0672ca */ /* 0x000fe200000e0000 */
[----:B------:R-:W-:Y:S01]  /*22870*/  VIADD R8, R8, 0xa400 ;  /* 0x0000a40008087836 */ /* 0x000fe20000000000 */
[----:B------:R-:W-:Y:S01]  /*22880*/  R2UR UR7, R11 ;  /* 0x000000000b0772ca */ /* 0x000fe200000e0000 */
[----:B0-2---:R-:W-:Y:S01]  /*22890*/  VIADD R6, R6, 0x228b0 ;  /* 0x000228b006067836 */ /* 0x005fe20000000000 */
[----:B------:R-:W-:Y:S01]  /*228a0*/  PLOP3.LUT P0, PT, PT, PT, PT, 0x80, 0x0 ;  /* 0x000000000000781c */ /* 0x000fe20003f0f070 */
[----:B------:R-:W-:-:S12]  /*228b0*/  UIADD3.X UR5, URZ, UR39, URZ, UP0, !UPT ;  /* 0x000000273f057290 */ /* 0x000fd800087fe43f */
.L_x_10572:
        /* <DEDUP_REMOVED lines=10> */
.L_x_10562:
[----:B------:R-:W-:Y:S05]  /*22960*/  BSYNC B1 ;  /* 0x0000000000017941 */ /* 0x000fea0003800000 */
.L_x_10561:
[----:B------:R-:W3:Y:S01]  /*22970*/  LDL.LU R7, [R1+0x8] ;  /* 0x0000080001077983 */ /* 0x000ee20000300800 */
[----:B------:R-:W-:Y:S01]  /*22980*/  VIADD R36, R36, 0x1 ;  /* 0x0000000124247836 */ /* 0x000fe20000000000 */
[----:B------:R-:W-:Y:S01]  /*22990*/  PLOP3.LUT P0, PT, PT, PT, PT, 0x8, 0x0 ;  /* 0x000000000000781c */ /* 0x000fe20003f0e170 */
[----:B------:R-:W-:-:S03]  /*229a0*/  VIADD R3, R3, 0xfffffffe ;  /* 0xfffffffe03037836 */ /* 0x000fc60000000000 */
[C---:B------:R-:W-:Y:S02]  /*229b0*/  ISETP.NE.AND P1, PT, R36.reuse, 0x2, PT ;  /* 0x000000022400780c */ /* 0x040fe40003f25270 */
[----:B------:R-:W-:Y:S02]  /*229c0*/  ISETP.GE.AND P2, PT, R3, R5, PT ;  /* 0x000000050300720c */ /* 0x000fe40003f46270 */
[----:B--2---:R-:W-:Y:S02]  /*229d0*/  SEL R6, RZ, 0x1, P1 ;  /* 0x00000001ff067807 */ /* 0x004fe40000800000 */
[----:B------:R-:W-:Y:S02]  /*229e0*/  SEL R36, R36, RZ, P1 ;  /* 0x000000ff24247207 */ /* 0x000fe40000800000 */
[----:B---3--:R-:W-:-:S05]  /*229f0*/  LOP3.LUT R7, R7, R6, RZ, 0x3c, !PT ;  /* 0x0000000607077212 */ /* 0x008fca00078e3cff */
[----:B------:R2:W-:Y:S02]  /*22a00*/  STL [R1+0x8], R7 ;  /* 0x0000080701007387 */ /* 0x0005e40000100800 */
[----:B------:R-:W-:Y:S05]  /*22a10*/  @!P2 BRA `(.L_x_10555) ;  /* 0x000000040064a947 */ /* 0x000fea0003800000 */
.L_x_10585:
[----:B------:R-:W-:Y:S05]  /*22a20*/  YIELD ;  /* 0x0000000000007946 */ /* 0x000fea0003800000 */
[----:B------:R-:W-:Y:S04]  /*22a30*/  BSSY B1, `(.L_x_10573) ;  /* 0x000004d000017945 */ /* 0x000fe80003800000 */
[----:B---3--:R-:W-:Y:S05]  /*22a40*/  @!P6 BRA `(.L_x_10574) ;  /* 0x00000004002ce947 */ /* 0x008fea0003800000 */
[----:B--2---:R-:W2:Y:S01]  /*22a50*/  LDL R7, [R1+0x8] ;  /* 0x0000080001077983 */ /* 0x004ea20000100800 */
[----:B------:R-:W3:Y:S02]  /*22a60*/  S2R R6, SR_TID.X ;  /* 0x0000000000067919 */ /* 0x000ee40000002100 */
[----:B---3--:R-:W-:Y:S02]  /*22a70*/  LOP3.LUT R8, R6, 0x7f, RZ, 0xc0, !PT ;  /* 0x0000007f06087812 */ /* 0x008fe400078ec0ff */
[----:B------:R-:W-:Y:S01]  /*22a80*/  LEA R6, R36, R22, 0x3 ;  /* 0x0000001624067211 */ /* 0x000fe200078e18ff */
[----:B------:R-:W-:Y:S01]  /*22a90*/  BSSY B2, `(.L_x_10575) ;  /* 0x0000005000027945 */ /* 0x000fe20003800000 */
[----:B------:R-:W-:Y:S02]  /*22aa0*/  ISETP.NE.AND P2, PT, R8, RZ, PT ;  /* 0x000000ff0800720c */ /* 0x000fe40003f45270 */
[----:B--2---:R-:W-:-:S04]  /*22ab0*/  SHF.L.U32 R7, R7, 0x1f, RZ ;  /* 0x0000001f07077819 */ /* 0x004fc800000006ff */
[----:B------:R-:W2:Y:S02]  /*22ac0*/  SYNCS.PHASECHK.TRANS64.TRYWAIT P1, [R6+URZ+0x228a0], R7 ;  /* 0x0228a007060075a7 */ /* 0x000ea4000802017f */
[----:B--2---:R-:W-:Y:S05]  /*22ad0*/  @!P1 BRA `(.L_x_10576) ;  /* 0x000000ac006c9947 */ /* 0x004fea0003800000 */
.L_x_10853:
[----:B------:R-:W-:Y:S05]  /*22ae0*/  BSYNC B2 ;  /* 0x0000000000027941 */ /* 0x000fea0003800000 */
.L_x_10575:
        /* <DEDUP_REMOVED lines=9> */
.L_x_10578:
[----:B------:R-:W-:Y:S05]  /*22b80*/  BSYNC B2 ;  /* 0x0000000000027941 */ /* 0x000fea0003800000 */
.L_x_10577:
[----:B------:R-:W-:Y:S01]  /*22b90*/  IMAD.MOV.U32 R12, RZ, RZ, RZ ;  /* 0x000000ffff0c7224 */ /* 0x000fe200078e00ff */
[----:B------:R-:W-:Y:S01]  /*22ba0*/  UIADD3 UR4, UP0, UR38, 0x570, URZ ;  /* 0x0000057026047890 */ /* 0x000fe2000ff1e03f */
[----:B------:R-:W-:Y:S01]  /*22bb0*/  IMAD R8, R36, 0x5000, R22 ;  /* 0x0000500024087824 */ /* 0x000fe200078e0216 */
[----:B------:R-:W-:Y:S01]  /*22bc0*/  PLOP3.LUT P1, PT, PT, PT, PT, 0x80, 0x0 ;  /* 0x000000000000781c */ /* 0x000fe20003f2f070 */
[----:B0-----:R-:W-:Y:S01]  /*22bd0*/  IMAD R9, R3, 0xa0, R0 ;  /* 0x000000a003097824 */ /* 0x001fe200078e0200 */
[----:B------:R-:W-:Y:S01]  /*22be0*/  R2UR UR10, R12 ;  /* 0x000000000c0a72ca */ /* 0x000fe200000e0000 */
[----:B-1----:R-:W-:Y:S01]  /*22bf0*/  VIADD R10, R6, 0x22890 ;  /* 0x00022890060a7836 */ /* 0x002fe20000000000 */
[----:B------:R-:W-:Y:S01]  /*22c00*/  UIADD3.X UR5, URZ, UR39, URZ, UP0, !UPT ;  /* 0x000000273f057290 */ /* 0x000fe200087fe43f */
[----:B------:R-:W-:Y:S01]  /*22c10*/  VIADD R11, R8, 0x18400 ;  /* 0x00018400080b7836 */ /* 0x000fe20000000000 */
[----:B------:R-:W-:Y:S01]  /*22c20*/  UMOV UR6, 0x0 ;  /* 0x0000000000067882 */ /* 0x000fe20000000000 */
[----:B------:R-:W-:-:S10]  /*22c30*/  UMOV UR7, 0x12f00000 ;  /* 0x12f0000000077882 */ /* 0x000fd40000000000 */
.L_x_10579:
        /* <DEDUP_REMOVED lines=13> */
.L_x_10854:
[----:B------:R-:W-:Y:S05]  /*22d10*/  BSYNC B2 ;  /* 0x0000000000027941 */ /* 0x000fea0003800000 */
.L_x_10580:
        /* <DEDUP_REMOVED lines=11> */
.L_x_10583:
[----:B------:R-:W-:Y:S05]  /*22dd0*/  BSYNC B2 ;  /* 0x0000000000027941 */ /* 0x000fea0003800000 */
.L_x_10582:
[----:B------:R-:W-:Y:S01]  /*22de0*/  R2UR UR10, R12 ;  /* 0x000000000c0a72ca */ /* 0x000fe200000e0000 */
[----:B------:R-:W-:Y:S01]  /*22df0*/  UIADD3 UR4, UP0, UR38, 0x670, URZ ;  /* 0x0000067026047890 */ /* 0x000fe2000ff1e03f */
[----:B------:R-:W-:Y:S01]  /*22e00*/  R2UR UR6, R10 ;  /* 0x000000000a0672ca */ /* 0x000fe200000e0000 */
[----:B0-2---:R-:W-:Y:S01]  /*22e10*/  VIADD R6, R6, 0x228b0 ;  /* 0x000228b006067836 */ /* 0x005fe20000000000 */
[----:B------:R-:W-:Y:S01]  /*22e20*/  R2UR UR7, R11 ;  /* 0x000000000b0772ca */ /* 0x000fe200000e0000 */
[----:B------:R-:W-:Y:S01]  /*22e30*/  UIADD3.X UR5, URZ, UR39, URZ, UP0, !UPT ;  /* 0x000000273f057290 */ /* 0x000fe200087fe43f */
[----:B------:R-:W-:Y:S02]  /*22e40*/  PLOP3.LUT P1, PT, PT, PT, PT, 0x80, 0x0 ;  /* 0x000000000000781c */ /* 0x000fe40003f2f070 */
[----:B------:R-:W-:-:S11]  /*22e50*/  IADD3 R8, R8, 0xa400, RZ ;  /* 0x0000a40008087810 */ /* 0x000fd60007ffe0ff */
.L_x_10584:
        /* <DEDUP_REMOVED lines=10> */
.L_x_10574:
[----:B------:R-:W-:Y:S05]  /*22f00*/  BSYNC B1 ;  /* 0x0000000000017941 */ /* 0x000fea0003800000 */
.L_x_10573:
[----:B--2---:R-:W2:Y:S01]  /*22f10*/  LDL.LU R7, [R1+0x8] ;  /* 0x0000080001077983 */ /* 0x004ea20000300800 */
        /* <DEDUP_REMOVED lines=9> */
.L_x_10555:
[----:B------:R-:W-:Y:S05]  /*22fb0*/  BSYNC B0 ;  /* 0x0000000000007941 */ /* 0x000fea0003800000 */
.L_x_10554:
[----:B------:R-:W4:Y:S01]  /*22fc0*/  LDC R0, c[0x0][0x448] ;  /* 0x00011200ff007b82 */ /* 0x000f220000000800 */
[----:B------:R-:W-:Y:S01]  /*22fd0*/  LEA R2, R17, 0x7f, 0x7 ;  /* 0x0000007f11027811 */ /* 0x000fe200078e38ff */
[----:B------:R-:W-:Y:S06]  /*22fe0*/  @!P0 WARPSYNC.ALL ;  /* 0x0000000000008948 */ /* 0x000fec0003800000 */
[----:B------:R-:W-:Y:S01]  /*22ff0*/  @!P0 BAR.SYNC.DEFER_BLOCKING 0xc, 0x180 ;  /* 0x0306000000008b1d */ /* 0x000fe20000010000 */
[----:B------:R-:W-:Y:S01]  /*23000*/  ISETP.NE.AND P2, PT, R4, RZ, PT ;  /* 0x000000ff0400720c */ /* 0x000fe20003f45270 */
[----:B------:R-:W-:-:S04]  /*23010*/  IMAD.MOV.U32 R30, RZ, RZ, RZ ;  /* 0x000000ffff1e7224 */ /* 0x000fc800078e00ff */
[----:B------:R-:W-:Y:S08]  /*23020*/  BSSY B0, `(.L_x_10586) ;  /* 0x0000028000007945 */ /* 0x000ff00003800000 */
[----:B------:R-:W0:Y:S01]  /*23030*/  @!P2 LDC R4, c[0x0][0x9f0] ;  /* 0x00027c00ff04ab82 */ /* 0x000e220000000800 */
[----:B----4-:R-:W-:-:S13]  /*23040*/  ISETP.NE.AND P1, PT, R0, 0x1, PT ;  /* 0x000000010000780c */ /* 0x010fda0003f25270 */
[----:B------:R-:W4:Y:S08]  /*23050*/  @P1 LDC R0, c[0x0][0x44c] ;  /* 0x00011300ff001b82 */ /* 0x000f300000000800 */
[----:B------:R-:W5:Y:S01]  /*23060*/  @P1 LDC R3, c[0x0][0x450] ;  /* 0x00011400ff031b82 */ /* 0x000f620000000800 */
[----:B----4-:R-:W-:-:S05]  /*23070*/  @P1 IMAD.HI.U32 R0, R2, R0, RZ ;  /* 0x0000000002001227 */ /* 0x010fca00078e00ff */
[----:B-----5:R-:W-:-:S05]  /*23080*/  @P1 SHF.R.U32.HI R2, RZ, R3, R0 ;  /* 0x00000003ff021219 */ /* 0x020fca0000011600 */
[----:B------:R-:W-:-:S04]  /*23090*/  IMAD.IADD R0, R20, 0x1, R2 ;  /* 0x0000000114007824 */ /* 0x000fc800078e0202 */
[----:B------:R-:W-:-:S05]  /*230a0*/  IMAD.HI R0, R0, 0x66666667, RZ ;  /* 0x6666666700007827 */ /* 0x000fca00078e02ff */
[----:B------:R-:W-:-:S04]  /*230b0*/  SHF.R.U32.HI R2, RZ, 0x1f, R0 ;  /* 0x0000001fff027819 */ /* 0x000fc80000011600 */
[----:B------:R-:W-:-:S04]  /*230c0*/  LEA.HI.SX32 R2, R0, R2, 0x1a ;  /* 0x0000000200027211 */ /* 0x000fc800078fd2ff */
[----:B------:R-:W-:-:S04]  /*230d0*/  VIMNMX R21, R21, R2, PT ;  /* 0x0000000215157248 */ /* 0x000fc80003fe0100 */
[----:B------:R-:W-:-:S13]  /*230e0*/  ISETP.GE.AND P1, PT, R21, 0x1, PT ;  /* 0x000000011500780c */ /* 0x000fda0003f26270 */
[----:B0-----:R-:W-:Y:S05]  /*230f0*/  @!P1 BRA `(.L_x_10587) ;  /* 0x0000000000689947 */ /* 0x001fea0003800000 */
[-C--:B------:R-:W-:Y:S02]  /*23100*/  IABS R0, R4.reuse ;  /* 0x0000000400007213 */ /* 0x080fe40000000000 */
[----:B------:R-:W-:Y:S02]  /*23110*/  IABS R6, R4 ;  /* 0x0000000400067213 */ /* 0x000fe40000000000 */
[----:B------:R-:W0:Y:S03]  /*23120*/  I2F.RP R2, R0 ;  /* 0x0000000000027306 */ /* 0x000e260000209400 */
[----:B------:R-:W-:-:S05]  /*23130*/  IMAD.MOV R6, RZ, RZ, -R6 ;  /* 0x000000ffff067224 */ /* 0x000fca00078e0a06 */
[----:B0-----:R-:W0:Y:S02]  /*23140*/  MUFU.RCP R2, R2 ;  /* 0x0000000200027308 */ /* 0x001e240000001000 */
[----:B0-----:R-:W-:-:S06]  /*23150*/  VIADD R2, R2, 0xffffffe ;  /* 0x0ffffffe02027836 */ /* 0x001fcc0000000000 */
[----:B------:R-:W0:Y:S02]  /*23160*/  F2I.FTZ.U32.TRUNC.NTZ R3, R2 ;  /* 0x0000000200037305 */ /* 0x000e24000021f000 */
[----:B0-----:R-:W-:-:S04]  /*23170*/  IMAD.MOV R2, RZ, RZ, -R3 ;  /* 0x000000ffff027224 */ /* 0x001fc800078e0a03 */
[----:B------:R-:W-:Y:S01]  /*23180*/  IMAD R5, R2, R0, RZ ;  /* 0x0000000002057224 */ /* 0x000fe200078e02ff */
[----:B------:R-:W-:-:S05]  /*23190*/  MOV R2, RZ ;  /* 0x000000ff00027202 */ /* 0x000fca0000000f00 */
        /* <DEDUP_REMOVED lines=16> */
.L_x_10587:
[----:B------:R-:W-:Y:S05]  /*232a0*/  BSYNC B0 ;  /* 0x0000000000007941 */ /* 0x000fea0003800000 */
.L_x_10586:
[----:B------:R-:W-:-:S05]  /*232b0*/  IMAD R0, R23, R30, RZ ;  /* 0x0000001e17007224 */ /* 0x000fca00078e02ff */
        /* <DEDUP_REMOVED lines=10> */
[----:B------:R-:W4:Y:S01]  /*23360*/  LDC.64 R2, c[0x0][0xc60] ;  /* 0x00031800ff027b82 */ /* 0x000f220000000a00 */
[----:B------:R-:W0:Y:S01]  /*23370*/  FLO.U32 R0, UR4 ;  /* 0x0000000400007d00 */ /* 0x000e2200080e0000 */
[----:B------:R-:W-:Y:S01]  /*23380*/  ULDC.64 UR6, c[0x0][0x208] ;  /* 0x0000820000067ab9 */ /* 0x000fe20000000a00 */
[----:B0-----:R-:W-:-:S06]  /*23390*/  ISETP.EQ.U32.AND P0, PT, R0, R5, PT ;  /* 0x000000050000720c */ /* 0x001fcc0003f02070 */
[----:B------:R-:W4:Y:S07]  /*233a0*/  POPC R5, UR4 ;  /* 0x0000000400057d09 */ /* 0x000f2e0008000000 */
[----:B----4-:R-:W4:Y:S01]  /*233b0*/  @P0 ATOMG.E.ADD.STRONG.GPU PT, R3, desc[UR6][R2.64], R5 ;  /* 0x00000005020309a8 */ /* 0x010f2200081ee1c6 */
[----:B------:R-:W0:Y:S02]  /*233c0*/  S2R R4, SR_LTMASK ;  /* 0x0000000000047919 */ /* 0x000e240000003900 */
[----:B0-----:R-:W-:-:S04]  /*233d0*/  LOP3.LUT R4, R4, UR4, RZ, 0xc0, !PT ;  /* 0x0000000404047c12 */ /* 0x001fc8000f8ec0ff */
[----:B--23--:R-:W0:Y:S01]  /*233e0*/  POPC R7, R4 ;  /* 0x0000000400077309 */ /* 0x00ce220000000000 */
[----:B----4-:R-:W0:Y:S02]  /*233f0*/  SHFL.IDX PT, R0, R3, R0, 0x1f ;  /* 0x00001f0003007589 */ /* 0x010e2400000e0000 */
[----:B0-----:R-:W-:Y:S01]  /*23400*/  IADD3 R16, R0, UR37, R7 ;  /* 0x0000002500107c10 */ /* 0x001fe2000fffe007 */
[----:B------:R-:W-:Y:S06]  /*23410*/  BRA `(.L_x_10589) ;  /* 0x0000004c00847947 */ /* 0x000fec0003800000 */
.L_x_10588:
        /* <DEDUP_REMOVED lines=8> */
[----:B------:R-:W-:Y:S01]  /*234a0*/  MOV R4, UR6 ;  /* 0x0000000600047c02 */ /* 0x000fe20008000f00 */
[----:B------:R-:W-:Y:S01]  /*234b0*/  IMAD.U32 R5, RZ, RZ, UR7 ;  /* 0x00000007ff057e24 */ /* 0x000fe2000f8e00ff */
[----:B------:R-:W0:Y:S01]  /*234c0*/  LDC.64 R2, c[0x4][R2] ;  /* 0x0100000002027b82 */ /* 0x000e220000000a00 */
[----:B------:R-:W-:Y:S01]  /*234d0*/  IMAD.U32 R6, RZ, RZ, UR8 ;  /* 0x00000008ff067e24 */ /* 0x000fe2000f8e00ff */
[----:B------:R-:W-:Y:S01]  /*234e0*/  MOV R13, RZ ;  /* 0x000000ff000d7202 */ /* 0x000fe20000000f00 */
[----:B--23--:R-:W-:Y:S02]  /*234f0*/  IMAD.U32 R7, RZ, RZ, UR9 ;  /* 0x00000009ff077e24 */ /* 0x00cfe4000f8e00ff */
[----:B-1----:R-:W-:-:S02]  /*23500*/  IMAD.U32 R10, RZ, RZ, UR4 ;  /* 0x00000004ff0a7e24 */ /* 0x002fc4000f8e00ff */
[----:B------:R-:W-:Y:S02]  /*23510*/  IMAD.U32 R11, RZ, RZ, UR5 ;  /* 0x00000005ff0b7e24 */ /* 0x000fe4000f8e00ff */
[----:B------:R-:W-:Y:S02]  /*23520*/  IMAD.MOV.U32 R8, RZ, RZ, 0x70 ;  /* 0x00000070ff087424 */ /* 0x000fe400078e00ff */
[----:B------:R-:W-:-:S07]  /*23530*/  IMAD.MOV.U32 R12, RZ, RZ, 0x1 ;  /* 0x00000001ff0c7424 */ /* 0x000fce00078e00ff */
[----:B------:R-:W-:-:S07]  /*23540*/  LEPC R20, `(.L_x_10591) ;  /* 0x000000001014794e */ /* 0x000fce0000000000 */
[----:B0-----:R-:W-:Y:S05]  /*23550*/  CALL.ABS.NOINC R2 ;  /* 0x0000000002007343 */ /* 0x001fea0003c00000 */
.L_x_10591:
[----:B------:R-:W-:Y:S05]  /*23560*/  BSYNC B6 ;  /* 0x0000000000067941 */ /* 0x000fea0003800000 */
.L_x_10590:
[----:B------:R-:W4:Y:S01]  /*23570*/  LDL.LU R32, [R1] ;  /* 0x0000000001207983 */ /* 0x000f220000300800 */
[----:B------:R-:W-:Y:S01]  /*23580*/  VIADD R0, R22, 0xa400 ;  /* 0x0000a40016007836 */ /* 0x000fe20000000000 */
[----:B------:R-:W-:Y:S04]  /*23590*/  BSSY B6, `(.L_x_10592) ;  /* 0x0000016000067945 */ /* 0x000fe80003800000 */
[----:B------:R-:W-:Y:S02]  /*235a0*/  LOP3.LUT P0, RZ, R0, 0x3ff, RZ, 0xc0, !PT ;  /* 0x000003ff00ff7812 */ /* 0x000fe4000780c0ff */
[----:B----4-:R-:W-:-:S11]  /*235b0*/  LOP3.LUT R32, R32, 0xfffffffe, RZ, 0xc0, !PT ;  /* 0xfffffffe20207812 */ /* 0x010fd600078ec0ff */
[----:B------:R-:W-:-:S05]  /*235c0*/  @P0 LOP3.LUT R32, R32, 0x1, RZ, 0xfc, !PT ;  /* 0x0000000120200812 */ /* 0x000fca00078efcff */
[----:B------:R0:W-:Y:S01]  /*235d0*/  STL [R1], R32 ;  /* 0x0000002001007387 */ /* 0x0001e20000100800 */
[----:B------:R-:W-:Y:S05]  /*235e0*/  @!P0 BRA `(.L_x_10593) ;  /* 0x0000000000408947 */ /* 0x000fea0003800000 */
[----:B------:R-:W-:Y:S01]  /*235f0*/  MOV R2, 0x0 ;  /* 0x0000000000027802 */ /* 0x000fe20000000f00 */
[----:B------:R-:W-:Y:S01]  /*23600*/  ULDC.64 UR6, c[0x4][0x1b0] ;  /* 0x01006c0000067ab9 */ /* 0x000fe20000000a00 */
[----:B------:R-:W-:Y:S01]  /*23610*/  ULDC.64 UR8, c[0x4][0x1b8] ;  /* 0x01006e0000087ab9 */ /* 0x000fe20000000a00 */
[----:B------:R-:W-:Y:S01]  /*23620*/  ULDC.64 UR4, c[0x4][0x80] ;  /* 0x0100200000047ab9 */ /* 0x000fe20000000a00 */
[----:B------:R-:W-:Y:S01]  /*23630*/  IMAD.U32 R4, RZ, RZ, UR6 ;  /* 0x00000006ff047e24 */ /* 0x000fe2000f8e00ff */
[----:B------:R-:W-:Y:S01]  /*23640*/  MOV R8, 0x70 ;  /* 0x0000007000087802 */ /* 0x000fe20000000f00 */
[----:B------:R-:W4:Y:S01]  /*23650*/  LDC.64 R2, c[0x4][R2] ;  /* 0x0100000002027b82 */ /* 0x000f220000000a00 */
[----:B------:R-:W-:Y:S02]  /*23660*/  IMAD.U32 R5, RZ, RZ, UR7 ;  /* 0x00000007ff057e24 */ /* 0x000fe4000f8e00ff */
[----:B------:R-:W-:Y:S02]  /*23670*/  IMAD.U32 R6, RZ, RZ, UR8 ;  /* 0x00000008ff067e24 */ /* 0x000fe4000f8e00ff */
[----:B--23--:R-:W-:-:S02]  /*23680*/  IMAD.U32 R7, RZ, RZ, UR9 ;  /* 0x00000009ff077e24 */ /* 0x00cfc4000f8e00ff */
[----:B-1----:R-:W-:Y:S02]  /*23690*/  IMAD.U32 R10, RZ, RZ, UR4 ;  /* 0x00000004ff0a7e24 */ /* 0x002fe4000f8e00ff */
[----:B------:R-:W-:Y:S02]  /*236a0*/  IMAD.U32 R11, RZ, RZ, UR5 ;  /* 0x00000005ff0b7e24 */ /* 0x000fe4000f8e00ff */
[----:B------:R-:W-:Y:S02]  /*236b0*/  IMAD.MOV.U32 R12, RZ, RZ, 0x1 ;  /* 0x00000001ff0c7424 */ /* 0x000fe400078e00ff */
[----:B------:R-:W-:-:S07]  /*236c0*/  IMAD.MOV.U32 R13, RZ, RZ, RZ ;  /* 0x000000ffff0d7224 */ /* 0x000fce00078e00ff */
[----:B------:R-:W-:-:S07]  /*236d0*/  LEPC R20, `(.L_x_10593) ;  /* 0x000000001014794e */ /* 0x000fce0000000000 */
[----:B0---4-:R-:W-:Y:S05]  /*236e0*/  CALL.ABS.NOINC R2 ;  /* 0x0000000002007343 */ /* 0x011fea0003c00000 */
.L_x_10593:
[----:B------:R-:W-:Y:S05]  /*236f0*/  BSYNC B6 ;  /* 0x0000000000067941 */ /* 0x000fea0003800000 */
.L_x_10592:
        /* <DEDUP_REMOVED lines=13> */
[----:B--23--:R-:W-:-:S02]  /*237d0*/  IMAD.U32 R7, RZ, RZ, UR9 ;  /* 0x00000009ff077e24 */ /* 0x00cfc4000f8e00ff */
[----:B------:R-:W-:Y:S02]  /*237e0*/  IMAD.U32 R11, RZ, RZ, UR5 ;  /* 0x00000005ff0b7e24 */ /* 0x000fe4000f8e00ff */
[----:B------:R-:W-:Y:S02]  /*237f0*/  IMAD.MOV.U32 R8, RZ, RZ, 0x70 ;  /* 0x00000070ff087424 */ /* 0x000fe400078e00ff */
[----:B------:R-:W-:Y:S02]  /*23800*/  IMAD.MOV.U32 R12, RZ, RZ, 0x1 ;  /* 0x00000001ff0c7424 */ /* 0x000fe400078e00ff */
[----:B------:R-:W-:-:S07]  /*23810*/  IMAD.MOV.U32 R13, RZ, RZ, RZ ;  /* 0x000000ffff0d7224 */ /* 0x000fce00078e00ff */
[----:B------:R-:W-:-:S07]  /*23820*/  LEPC R20, `(.L_x_10595) ;  /* 0x000000001014794e */ /* 0x000fce0000000000 */
[----:B01----:R-:W-:Y:S05]  /*23830*/  CALL.ABS.NOINC R2 ;  /* 0x0000000002007343 */ /* 0x003fea0003c00000 */
.L_x_10595:
[----:B------:R-:W-:Y:S05]  /*23840*/  BSYNC B6 ;  /* 0x0000000000067941 */ /* 0x000fea0003800000 */
.L_x_10594:
        /* <DEDUP_REMOVED lines=8> */
[----:B--23--:R-:W-:Y:S01]  /*238d0*/  MOV R7, UR7 ;  /* 0x0000000700077c02 */ /* 0x00cfe20008000f00 */
[----:B------:R-:W2:Y:S01]  /*238e0*/  LDC.64 R2, c[0x4][R2] ;  /* 0x0100000002027b82 */ /* 0x000ea20000000a00 */
[----:B------:R-:W-:Y:S02]  /*238f0*/  IMAD.U32 R5, RZ, RZ, UR5 ;  /* 0x00000005ff057e24 */ /* 0x000fe4000f8e00ff */
[----:B------:R-:W-:Y:S02]  /*23900*/  IMAD.U32 R6, RZ, RZ, UR6 ;  /* 0x00000006ff067e24 */ /* 0x000fe4000f8e00ff */
[----:B-1----:R-:W-:-:S02]  /*23910*/  IMAD.U32 R10, RZ, RZ, UR8 ;  /* 0x00000008ff0a7e24 */ /* 0x002fc4000f8e00ff */
[----:B------:R-:W-:Y:S02]  /*23920*/  IMAD.U32 R11, RZ, RZ, UR9 ;  /* 0x00000009ff0b7e24 */ /* 0x000fe4000f8e00ff */
[----:B------:R-:W-:Y:S02]  /*23930*/  IMAD.MOV.U32 R8, RZ, RZ, 0x70 ;  /* 0x00000070ff087424 */ /* 0x000fe400078e00ff */
[----:B------:R-:W-:Y:S02]  /*23940*/  IMAD.MOV.U32 R12, RZ, RZ, 0x1 ;  /* 0x00000001ff0c7424 */ /* 0x000fe400078e00ff */
[----:B------:R-:W-:-:S07]  /*23950*/  IMAD.MOV.U32 R13, RZ, RZ, RZ ;  /* 0x000000ffff0d7224 */ /* 0x000fce00078e00ff */
[----:B------:R-:W-:-:S07]  /*23960*/  LEPC R20, `(.L_x_10597) ;  /* 0x000000001014794e */ /* 0x000fce0000000000 */
[----:B0-2---:R-:W-:Y:S05]  /*23970*/  CALL.ABS.NOINC R2 ;  /* 0x0000000002007343 */ /* 0x005fea0003c00000 */
.L_x_10597:
[----:B------:R-:W-:Y:S05]  /*23980*/  BSYNC B6 ;  /* 0x0000000000067941 */ /* 0x000fea0003800000 */
.L_x_10596:
[----:B------:R-:W4:Y:S01]  /*23990*/  LDL R21, [R1+0xc] ;  /* 0x00000c0001157983 */ /* 0x000f220000100800 */
[----:B------:R-:W-:Y:S01]  /*239a0*/  ULDC.64 UR4, c[0x0][0x9f8] ;  /* 0x00027e0000047ab9 */ /* 0x000fe20000000a00 */
[----:B------:R-:W-:Y:S01]  /*239b0*/  ULDC.64 UR6, c[0x0][0x208] ;  /* 0x0000820000067ab9 */ /* 0x000fe20000000a00 */
[----:B------:R-:W-:Y:S01]  /*239c0*/  ISETP.NE.U32.AND P0, PT, RZ, UR4, PT ;  /* 0x00000004ff007c0c */ /* 0x000fe2000bf05070 */
[----:B------:R-:W0:Y:S01]  /*239d0*/  S2R R20, SR_TID.X ;  /* 0x0000000000147919 */ /* 0x000e220000002100 */
[----:B------:R-:W1:Y:S02]  /*239e0*/  LDC R12, c[0x0][0x430] ;  /* 0x00010c00ff0c7b82 */ /* 0x000e640000000800 */
[----:B------:R-:W-:-:S13]  /*239f0*/  ISETP.NE.AND.EX P0, PT, RZ, UR5, PT, P0 ;  /* 0x00000005ff007c0c */ /* 0x000fda000bf05300 */
[----:B------:R-:W-:-:S04]  /*23a00*/  @P0 IADD3 R2, P1, R27, UR4, RZ ;  /* 0x000000041b020c10 */ /* 0x000fc8000ff3e0ff */
[----:B------:R-:W-:-:S05]  /*23a10*/  @P0 IADD3.X R3, R28, UR5, RZ, P1, !PT ;  /* 0x000000051c030c10 */ /* 0x000fca0008ffe4ff */
[----:B------:R2:W3:Y:S01]  /*23a20*/  @P0 LDG.E R37, desc[UR6][R2.64] ;  /* 0x0000000602250981 */ /* 0x0004e2000c1e1900 */
[----:B-1----:R-:W-:Y:S01]  /*23a30*/  ISETP.NE.AND P0, PT, R12, 0x1, PT ;  /* 0x000000010c00780c */ /* 0x002fe20003f05270 */
[----:B------:R-:W-:Y:S01]  /*23a40*/  IMAD.MOV.U32 R4, RZ, RZ, 0xa0 ;  /* 0x000000a0ff047424 */ /* 0x000fe200078e00ff */
[----:B------:R-:W1:Y:S03]  /*23a50*/  S2R R35, SR_TID.X ;  /* 0x0000000000237919 */ /* 0x000e660000002100 */
[----:B------:R-:W-:Y:S01]  /*23a60*/  IMAD R4, R30, R4, -0xa0 ;  /* 0xffffff601e047424 */ /* 0x000fe200078e0204 */
[----:B0-----:R-:W-:-:S04]  /*23a70*/  LOP3.LUT R20, R20, 0x7f, RZ, 0xc0, !PT ;  /* 0x0000007f14147812 */ /* 0x001fc800078ec0ff */
[----:B------:R-:W-:-:S03]  /*23a80*/  SHF.R.U32.HI R20, RZ, 0x3, R20 ;  /* 0x00000003ff147819 */ /* 0x000fc60000011614 */
[----:B--2---:R-:W0:Y:S08]  /*23a90*/  @P0 LDC R2, c[0x0][0x434] ;  /* 0x00010d00ff020b82 */ /* 0x004e300000000800 */
[----:B------:R-:W2:Y:S08]  /*23aa0*/  @P0 LDC R3, c[0x0][0x438] ;  /* 0x00010e00ff030b82 */ /* 0x000eb00000000800 */
[----:B------:R-:W2:Y:S01]  /*23ab0*/  @P0 LDC R5, c[0x0][0x434] ;  /* 0x00010d00ff050b82 */ /* 0x000ea20000000800 */
[----:B-1----:R-:W-:-:S07]  /*23ac0*/  IMAD.SHL.U32 R35, R35, 0x10, RZ ;  /* 0x0000001023237824 */ /* 0x002fce00078e00ff */
[----:B------:R-:W1:Y:S01]  /*23ad0*/  @P0 LDC R9, c[0x0][0x438] ;  /* 0x00010e00ff090b82 */ /* 0x000e620000000800 */
[----:B------:R-:W-:Y:S02]  /*23ae0*/  LOP3.LUT R35, R20, 0x70, R35, 0xf8, !PT ;  /* 0x0000007014237812 */ /* 0x000fe400078ef823 */
[----:B------:R-:W0:Y:S02]  /*23af0*/  S2R R20, SR_TID.X ;  /* 0x0000000000147919 */ /* 0x000e240000002100 */
[----:B------:R-:W-:-:S04]  /*23b00*/  IADD3 R0, R35, R4, RZ ;  /* 0x0000000423007210 */ /* 0x000fc80007ffe0ff */
[----:B------:R-:W-:Y:S02]  /*23b10*/  ISETP.GE.AND P1, PT, R0, R29, PT ;  /* 0x0000001d0000720c */ /* 0x000fe40003f26270 */
[C---:B0-----:R-:W-:Y:S01]  /*23b20*/  LOP3.LUT R35, R20.reuse, 0x7f, RZ, 0xc0, !PT ;  /* 0x0000007f14237812 */ /* 0x041fe200078ec0ff */
[----:B------:R-:W-:-:S03]  /*23b30*/  IMAD.SHL.U32 R20, R20, 0x10, RZ ;  /* 0x0000001014147824 */ /* 0x000fc600078e00ff */
[----:B------:R-:W-:-:S04]  /*23b40*/  SHF.R.U32.HI R35, RZ, 0x3, R35 ;  /* 0x00000003ff237819 */ /* 0x000fc80000011623 */
[----:B------:R-:W-:-:S04]  /*23b50*/  LOP3.LUT R20, R35, 0x70, R20, 0xf8, !PT ;  /* 0x0000007023147812 */ /* 0x000fc800078ef814 */
[----:B------:R-:W-:-:S05]  /*23b60*/  LOP3.LUT R20, R20, 0x80, RZ, 0xfc, !PT ;  /* 0x0000008014147812 */ /* 0x000fca00078efcff */
[----:B------:R-:W-:Y:S01]  /*23b70*/  IMAD.IADD R4, R20, 0x1, R4 ;  /* 0x0000000114047824 */ /* 0x000fe200078e0204 */
[----:B------:R-:W-:Y:S01]  /*23b80*/  LOP3.LUT R32, R32, 0xfffffffd, RZ, 0xc0, !PT ;  /* 0xfffffffd20207812 */ /* 0x000fe200078ec0ff */
[----:B------:R-:W-:Y:S01]  /*23b90*/  UMOV UR4, 0xffffffff ;  /* 0xffffffff00047882 */ /* 0x000fe20000000000 */
[--C-:B----4-:R-:W-:Y:S02]  /*23ba0*/  IMAD.IADD R8, R0, 0x1, R21.reuse ;  /* 0x0000000100087824 */ /* 0x110fe400078e0215 */
[----:B---3--:R-:W-:Y:S02]  /*23bb0*/  IMAD.IADD R7, R4, 0x1, R21 ;  /* 0x0000000104077824 */ /* 0x008fe400078e0215 */
[----:B------:R-:W-:-:S04]  /*23bc0*/  @P0 IMAD.HI.U32 R2, R8, R2, RZ ;  /* 0x0000000208020227 */ /* 0x000fc800078e00ff */
[----:B------:R-:W-:Y:S01]  /*23bd0*/  IMAD.MOV.U32 R6, RZ, RZ, R8 ;  /* 0x000000ffff067224 */ /* 0x000fe200078e0008 */
[----:B--2---:R-:W-:Y:S01]  /*23be0*/  @P0 SHF.R.U32.HI R6, RZ, R3, R2 ;  /* 0x00000003ff060219 */ /* 0x004fe20000011602 */
[----:B------:R-:W-:Y:S01]  /*23bf0*/  @P0 IMAD.HI.U32 R5, R7, R5, RZ ;  /* 0x0000000507050227 */ /* 0x000fe200078e00ff */
[----:B------:R-:W0:Y:S03]  /*23c00*/  @!P1 LDC.64 R2, c[0x0][0x428] ;  /* 0x00010a00ff029b82 */ /* 0x000e260000000a00 */
[----:B------:R-:W-:Y:S01]  /*23c10*/  IMAD.MOV.U32 R0, RZ, RZ, R7 ;  /* 0x000000ffff007224 */ /* 0x000fe200078e0007 */
[----:B-1----:R-:W-:Y:S02]  /*23c20*/  @P0 SHF.R.U32.HI R0, RZ, R9, R5 ;  /* 0x00000009ff000219 */ /* 0x002fe40000011605 */
[----:B------:R-:W-:Y:S02]  /*23c30*/  ISETP.GE.AND P0, PT, R4, R29, PT ;  /* 0x0000001d0400720c */ /* 0x000fe40003f06270 */
[----:B------:R-:W-:-:S02]  /*23c40*/  @!P1 SHF.R.S32.HI R5, RZ, 0x1f, R6 ;  /* 0x0000001fff059819 */ /* 0x000fc40000011406 */
[----:B------:R-:W-:Y:S02]  /*23c50*/  ISETP.GT.U32.OR P0, PT, R20, 0x9f, P0 ;  /* 0x0000009f1400780c */ /* 0x000fe40000704470 */
[----:B------:R-:W-:-:S05]  /*23c60*/  SHF.R.S32.HI R13, RZ, 0x1f, R37 ;  /* 0x0000001fff0d7819 */ /* 0x000fca0000011425 */
[----:B------:R1:W-:Y:S01]  /*23c70*/  STL [R1+0x10], R13 ;  /* 0x0000100d01007387 */ /* 0x0003e20000100800 */
[----:B0-----:R-:W-:-:S04]  /*23c80*/  @!P1 IMAD R4, R13, R2, RZ ;  /* 0x000000020d049224 */ /* 0x001fc800078e02ff */
[----:B------:R-:W-:Y:S02]  /*23c90*/  @!P1 IMAD R9, R37, R3, R4 ;  /* 0x0000000325099224 */ /* 0x000fe400078e0204 */
[----:B------:R-:W-:-:S04]  /*23ca0*/  @!P1 IMAD.MOV.U32 R4, RZ, RZ, R6 ;  /* 0x000000ffff049224 */ /* 0x000fc800078e0006 */
[----:B------:R-:W-:Y:S02]  /*23cb0*/  @!P1 IMAD.WIDE.U32 R4, R37, R2, R4 ;  /* 0x0000000225049225 */ /* 0x000fe400078e0004 */
[----:B------:R-:W0:Y:S02]  /*23cc0*/  @!P1 LDC.64 R2, c[0x0][0x418] ;  /* 0x00010600ff029b82 */ /* 0x000e240000000a00 */
[----:B0-----:R-:W-:Y:S02]  /*23cd0*/  @!P1 LEA R10, P2, R4, R2, 0x2 ;  /* 0x00000002040a9211 */ /* 0x001fe400078410ff */
[----:B------:R-:W-:Y:S01]  /*23ce0*/  @!P1 IADD3 R2, R5, R9, RZ ;  /* 0x0000000905029210 */ /* 0x000fe20007ffe0ff */
[----:B------:R-:W-:-:S03]  /*23cf0*/  IMAD.MOV R9, RZ, RZ, -R0 ;  /* 0x000000ffff097224 */ /* 0x000fc600078e0a00 */
[----:B------:R-:W-:Y:S01]  /*23d00*/  @!P1 LEA.HI.X R11, R4, R3, R2, 0x2, P2 ;  /* 0x00000003040b9211 */ /* 0x000fe200010f1402 */
[----:B------:R-:W-:Y:S01]  /*23d10*/  IMAD.MOV R2, RZ, RZ, -R6 ;  /* 0x000000ffff027224 */ /* 0x000fe200078e0a06 */
[----:B------:R-:W0:Y:S01]  /*23d20*/  @!P0 LDC.64 R4, c[0x0][0x418] ;  /* 0x00010600ff048b82 */ /* 0x000e220000000a00 */
[C---:B------:R-:W-:Y:S01]  /*23d30*/  IMAD R9, R12.reuse, R9, R7 ;  /* 0x000000090c097224 */ /* 0x040fe200078e0207 */
[----:B------:R-:W-:Y:S01]  /*23d40*/  @!P0 SHF.R.S32.HI R7, RZ, 0x1f, R0 ;  /* 0x0000001fff078819 */ /* 0x000fe20000011400 */
[----:B------:R-:W-:Y:S02]  /*23d50*/  IMAD R8, R12, R2, R8 ;  /* 0x000000020c087224 */ /* 0x000fe400078e0208 */
[----:B------:R-:W-:-:S03]  /*23d60*/  @!P0 IMAD.MOV.U32 R6, RZ, RZ, R0 ;  /* 0x000000ffff068224 */ /* 0x000fc600078e0000 */
[----:B------:R-:W2:Y:S08]  /*23d70*/  @!P0 LDC.64 R2, c[0x0][0x428] ;  /* 0x00010a00ff028b82 */ /* 0x000eb00000000a00 */
[----:B------:R-:W3:Y:S01]  /*23d80*/  LDC R12, c[0x0][0x2f4] ;  /* 0x0000bd00ff0c7b82 */ /* 0x000ee20000000800 */
[----:B--2---:R-:W-:-:S04]  /*23d90*/  @!P0 IMAD.WIDE.U32 R6, R37, R2, R6 ;  /* 0x0000000225068225 */ /* 0x004fc800078e0006 */
[----:B------:R-:W-:-:S04]  /*23da0*/  @!P0 IMAD R2, R13, R2, RZ ;  /* 0x000000020d028224 */ /* 0x000fc800078e02ff */
[----:B------:R-:W-:Y:S01]  /*23db0*/  @!P0 IMAD R0, R37, R3, R2 ;  /* 0x0000000325008224 */ /* 0x000fe200078e0202 */
[----:B0-----:R-:W-:-:S03]  /*23dc0*/  @!P0 LEA R2, P2, R6, R4, 0x2 ;  /* 0x0000000406028211 */ /* 0x001fc600078410ff */
[----:B------:R-:W-:-:S05]  /*23dd0*/  @!P0 IMAD.IADD R0, R0, 0x1, R7 ;  /* 0x0000000100008824 */ /* 0x000fca00078e0207 */
[----:B------:R-:W-:Y:S02]  /*23de0*/  @!P0 LEA.HI.X R3, R6, R5, R0, 0x2, P2 ;  /* 0x0000000506038211 */ /* 0x000fe400010f1400 */
[----:B------:R-:W-:-:S06]  /*23df0*/  CS2R R4, SRZ ;  /* 0x0000000000047805 */ /* 0x000fcc000001ff00 */
[----:B------:R1:W5:Y:S01]  /*23e00*/  @!P1 LDG.E R4, desc[UR6][R10.64] ;  /* 0x000000060a049981 */ /* 0x000362000c1e1900 */
[----:B------:R-:W-:Y:S01]  /*23e10*/  ISETP.GT.U32.AND P1, PT, R20, 0x9f, PT ;  /* 0x0000009f1400780c */ /* 0x000fe20003f24070 */
[----:B------:R-:W-:Y:S02]  /*23e20*/  IMAD.U32 R0, RZ, RZ, UR40 ;  /* 0x00000028ff007e24 */ /* 0x000fe4000f8e00ff */
[----:B------:R1:W5:Y:S01]  /*23e30*/  @!P0 LDG.E R5, desc[UR6][R2.64] ;  /* 0x0000000602058981 */ /* 0x000362000c1e1900 */
[----:B---3--:R-:W-:Y:S02]  /*23e40*/  ISETP.GE.AND P0, PT, R34, R12, PT ;  /* 0x0000000c2200720c */ /* 0x008fe40003f06270 */
[----:B------:R-:W-:-:S07]  /*23e50*/  ISETP.NE.AND P3, PT, R0, 0x3, PT ;  /* 0x000000030000780c */ /* 0x000fce0003f65270 */
[----:B------:R-:W-:-:S04]  /*23e60*/  @P1 LOP3.LUT R32, R32, 0x2, RZ, 0xfc, !PT ;  /* 0x0000000220201812 */ /* 0x000fc800078efcff */
[----:B------:R-:W-:-:S04]  /*23e70*/  LOP3.LUT R32, R32, 0xfffffffb, RZ, 0xc0, !PT ;  /* 0xfffffffb20207812 */ /* 0x000fc800078ec0ff */
[----:B------:R-:W-:-:S04]  /*23e80*/  LOP3.LUT R32, R32, 0xfffffffe, RZ, 0xc0, !PT ;  /* 0xfffffffe20207812 */ /* 0x000fc800078ec0ff */
[----:B------:R-:W-:-:S04]  /*23e90*/  @P0 LOP3.LUT R32, R32, 0x1, RZ, 0xfc, !PT ;  /* 0x0000000120200812 */ /* 0x000fc800078efcff */
[----:B------:R-:W-:-:S05]  /*23ea0*/  @P3 LOP3.LUT R32, R32, 0x4, RZ, 0xfc, !PT ;  /* 0x0000000420203812 */ /* 0x000fca00078efcff */
[----:B------:R1:W-:Y:S01]  /*23eb0*/  STL [R1], R32 ;  /* 0x0000002001007387 */ /* 0x0003e20000100800 */
[----:B------:R-:W-:Y:S05]  /*23ec0*/  BRA.DIV UR4, `(.L_x_10598) ;  /* 0x0000009a04987947 */ /* 0x000fea000b800000 */
.L_x_10857:
[----:B------:R-:W-:Y:S01]  /*23ed0*/  VIADD R7, R30, 0xffffffff ;  /* 0xffffffff1e077836 */ /* 0x000fe20000000000 */
[----:B------:R-:W-:Y:S06]  /*23ee0*/  @!P3 BRA `(.L_x_10599) ;  /* 0x000000000004b947 */ /* 0x000fec0003800000 */
[----:B------:R-:W-:Y:S01]  /*23ef0*/  BPT.TRAP 0x1 ;  /* 0x000000040000795c */ /* 0x000fe20000300000 */
.L_x_10599:
[----:B------:R-:W2:Y:S01]  /*23f00*/  LDL R0, [R1+0x4] ;  /* 0x0000040001007983 */ /* 0x000ea20000100800 */
[----:B------:R-:W-:Y:S01]  /*23f10*/  IMAD R6, R33, 0x8, R22 ;  /* 0x0000000821067824 */ /* 0x000fe200078e0216 */
[----:B------:R-:W-:Y:S01]  /*23f20*/  BSSY B0, `(.L_x_10600) ;  /* 0x0000007000007945 */ /* 0x000fe20003800000 */
[----:B--2---:R-:W-:-:S04]  /*23f30*/  SHF.L.U32 R0, R0, 0x1f, RZ ;  /* 0x0000001f00007819 */ /* 0x004fc800000006ff */
[----:B------:R0:W2:Y:S01]  /*23f40*/  SYNCS.PHASECHK.TRANS64.TRYWAIT P0, [R6+URZ+0x22880], R0 ;  /* 0x02288000060075a7 */ /* 0x0000a2000800017f */
[----:B------:R0:W-:Y:S02]  /*23f50*/  STL [R1+0x30], R0 ;  /* 0x0000300001007387 */ /* 0x0001e40000100800 */
[----:B0-----:R-:W-:-:S05]  /*23f60*/  SHF.R.S32.HI R0, RZ, 0x1f, R8 ;  /* 0x0000001fff007819 */ /* 0x001fca0000011408 */
[----:B------:R0:W-:Y:S02]  /*23f70*/  STL [R1+0x28], R0 ;  /* 0x0000280001007387 */ /* 0x0001e40000100800 */
[----:B0-2---:R-:W-:Y:S05]  /*23f80*/  @!P0 BRA `(.L_x_10601) ;  /* 0x0000009800988947 */ /* 0x005fea0003800000 */
.L_x_10858:
[----:B------:R-:W-:Y:S05]  /*23f90*/  BSYNC B0 ;  /* 0x0000000000007941 */ /* 0x000fea0003800000 */
.L_x_10600:
[----:B0-----:R-:W2:Y:S01]  /*23fa0*/  LDL R0, [R1+0x28] ;  /* 0x0000280001007983 */ /* 0x001ea20000100800 */
[----:B------:R-:W-:Y:S01]  /*23fb0*/  ULDC.64 UR4, c[0x0][0x328] ;  /* 0x0000ca0000047ab9 */ /* 0x000fe20000000a00 */
[----:B-1---5:R-:W-:Y:S01]  /*23fc0*/  SHF.R.S32.HI R32, RZ, 0x1f, R4 ;  /* 0x0000001fff207819 */ /* 0x022fe20000011404 */
[----:B------:R-:W-:Y:S01]  /*23fd0*/  ULDC.64 UR6, c[0x0][0x338] ;  /* 0x0000ce0000067ab9 */ /* 0x000fe20000000a00 */
[----:B------:R-:W3:Y:S01]  /*23fe0*/  LDL.LU R15, [R1] ;  /* 0x00000000010f7983 */ /* 0x000ee20000300800 */
[----:B------:R-:W0:Y:S03]  /*23ff0*/  LDC R11, c[0x0][0x2f4] ;  /* 0x0000bd00ff0b7b82 */ /* 0x000e260000000800 */
[----:B------:R-:W4:Y:S01]  /*24000*/  LDL R14, [R1+0x20] ;  /* 0x00002000010e7983 */ /* 0x000f220000100800 */
[----:B------:R-:W1:Y:S01]  /*24010*/  S2R R20, SR_TID.X ;  /* 0x0000000000147919 */ /* 0x000e620000002100 */
[----:B------:R-:W-:-:S04]  /*24020*/  IMAD.WIDE.U32 R2, R8, UR4, RZ ;  /* 0x0000000408027c25 */ /* 0x000fc8000f8e00ff */
[----:B------:R-:W-:Y:S01]  /*24030*/  IMAD R7, R7, -0xa0, R29 ;  /* 0xffffff6007077824 */ /* 0x000fe200078e021d */
[----:B------:R-:W-:Y:S02]  /*24040*/  SHF.R.S32.HI R35, RZ, 0x1f, R5 ;  /* 0x0000001fff237819 */ /* 0x000fe40000011405 */
[----:B-1----:R-:W-:-:S04]  /*24050*/  LOP3.LUT R20, R20, 0x7f, RZ, 0xc0, !PT ;  /* 0x0000007f14147812 */ /* 0x002fc800078ec0ff */
[----:B------:R-:W-:-:S05]  /*24060*/  SHF.R.U32.HI R20, RZ, 0x3, R20 ;  /* 0x00000003ff147819 */ /* 0x000fca0000011614 */
[----:B------:R-:W-:-:S05]  /*24070*/  IMAD.IADD R7, R7, 0x1, -R20 ;  /* 0x0000000107077824 */ /* 0x000fca00078e0a14 */
[----:B------:R-:W-:Y:S02]  /*24080*/  ISETP.GE.AND P2, PT, R7, 0x1, PT ;  /* 0x000000010700780c */ /* 0x000fe40003f46270 */
[----:B0-----:R-:W-:Y:S01]  /*24090*/  ISETP.GE.AND P0, PT, R34, R11, PT ;  /* 0x0000000b2200720c */ /* 0x001fe20003f06270 */
        /* <DEDUP_REMOVED lines=10> */
[----:B------:R-:W-:Y:S01]  /*24140*/  IMAD.WIDE.U32 R2, R9, UR4, RZ ;  /* 0x0000000409027c25 */ /* 0x000fe2000f8e00ff */
[----:B---3--:R-:W-:-:S03]  /*24150*/  LOP3.LUT R15, R15, 0xffffffbf, RZ, 0xc0, !PT ;  /* 0xffffffbf0f0f7812 */ /* 0x008fc600078ec0ff */
[----:B0-----:R-:W-:-:S04]  /*24160*/  IMAD R0, R0, UR4, RZ ;  /* 0x0000000400007c24 */ /* 0x001fc8000f8e02ff */
[----:B------:R-:W-:Y:S01]  /*24170*/  IMAD R0, R9, UR5, R0 ;  /* 0x0000000509007c24 */ /* 0x000fe2000f8e0200 */
[----:B------:R-:W-:Y:S01]  /*24180*/  @P2 LOP3.LUT R15, R15, 0x40, RZ, 0xfc, !PT ;  /* 0x000000400f0f2812 */ /* 0x000fe200078efcff */
[----:B------:R-:W-:Y:S02]  /*24190*/  ULDC.64 UR4, c[0x0][0x330] ;  /* 0x0000cc0000047ab9 */ /* 0x000fe40000000a00 */
[----:B------:R-:W-:Y:S02]  /*241a0*/  IMAD.IADD R3, R3, 0x1, R0 ;  /* 0x0000000103037824 */ /* 0x000fe400078e0200 */
[----:B------:R-:W-:Y:S02]  /*241b0*/  IMAD R0, R35, UR6, RZ ;  /* 0x0000000623007c24 */ /* 0x000fe4000f8e02ff */
[C---:B------:R-:W-:Y:S01]  /*241c0*/  IMAD.WIDE.U32 R2, R5.reuse, UR6, R2 ;  /* 0x0000000605027c25 */ /* 0x040fe2000f8e0002 */
[----:B------:R0:W-:Y:S03]  /*241d0*/  STL [R1], R15 ;  /* 0x0000000f01007387 */ /* 0x0001e60000100800 */
[----:B------:R-:W-:Y:S01]  /*241e0*/  IMAD R0, R5, UR7, R0 ;  /* 0x0000000705007c24 */ /* 0x000fe2000f8e0200 */
[----:B------:R-:W-:Y:S01]  /*241f0*/  ULDC.64 UR6, c[0x0][0x318] ;  /* 0x0000c60000067ab9 */ /* 0x000fe20000000a00 */
[----:B------:R-:W-:-:S02]  /*24200*/  IMAD.MOV.U32 R10, RZ, RZ, R2 ;  /* 0x000000ffff0a7224 */ /* 0x000fc400078e0002 */
        /* <DEDUP_REMOVED lines=9> */
[----:B----4-:R-:W-:Y:S01]  /*242a0*/  IMAD R27, R33, 0x5000, R14 ;  /* 0x00005000211b7824 */ /* 0x010fe200078e020e */
[----:B0-----:R-:W-:Y:S07]  /*242b0*/  BRA.DIV UR4, `(.L_x_10602) ;  /* 0x0000009604e47947 */ /* 0x001fee000b800000 */
[----:B------:R-:W2:Y:S01]  /*242c0*/  LDL.LU R14, [R1] ;  /* 0x00000000010e7983 */ /* 0x000ea20000300800 */
[----:B------:R-:W-:Y:S01]  /*242d0*/  ULDC.64 UR4, c[0x0][0x208] ;  /* 0x0000820000047ab9 */ /* 0x000fe20000000a00 */
[C---:B------:R-:W-:Y:S02]  /*242e0*/  ISETP.GE.AND P2, PT, R7.reuse, 0x21, PT ;  /* 0x000000210700780c */ /* 0x040fe40003f46270 */
[----:B------:R-:W0:Y:S01]  /*242f0*/  SHFL.IDX PT, R3, R0, RZ, 0x181f ;  /* 0x00181fff00037589 */ /* 0x000e2200000e0000 */
[C---:B------:R-:W-:Y:S02]  /*24300*/  ISETP.GE.AND P3, PT, R7.reuse, 0x91, PT ;  /* 0x000000910700780c */ /* 0x040fe40003f66270 */
[C---:B------:R-:W-:Y:S01]  /*24310*/  ISETP.GE.AND P5, PT, R7.reuse, 0x31, PT ;  /* 0x000000310700780c */ /* 0x040fe20003fa6270 */
[----:B------:R-:W1:Y:S01]  /*24320*/  SHFL.IDX PT, R21, R2, RZ, 0x181f ;  /* 0x00181fff02157589 */ /* 0x000e6200000e0000 */
[----:B------:R-:W-:-:S03]  /*24330*/  ISETP.GE.AND P4, PT, R7, 0x61, PT ;  /* 0x000000610700780c */ /* 0x000fc60003f86270 */
[----:B------:R-:W3:Y:S01]  /*24340*/  SHFL.IDX PT, R11, R0, 0x1, 0x181f ;  /* 0x00381f00000b7f89 */ /* 0x000ee200000e0000 */
[----:B0-----:R-:W-:Y:S02]  /*24350*/  IADD3 R12, P1, R34, R3, RZ ;  /* 0x00000003220c7210 */ /* 0x001fe40007f3e0ff */
[----:B------:R-:W-:-:S03]  /*24360*/  IADD3 R3, R22, R27, RZ ;  /* 0x0000001b16037210 */ /* 0x000fc60007ffe0ff */
[----:B-1----:R-:W-:Y:S01]  /*24370*/  IMAD.X R13, RZ, RZ, R21, P1 ;  /* 0x000000ffff0d7224 */ /* 0x002fe200008e0615 */
[----:B------:R-:W-:Y:S01]  /*24380*/  ISETP.LT.OR P1, PT, R7, 0x1, P0 ;  /* 0x000000010700780c */ /* 0x000fe20000721670 */
[----:B------:R-:W0:-:S12]  /*24390*/  SHFL.IDX PT, R21, R2, 0x1, 0x181f ;  /* 0x00381f0002157f89 */ /* 0x000e1800000e0000 */
[----:B------:R3:W-:Y:S02]  /*243a0*/  LDGSTS.E.BYPASS.LTC128B.128 [R3+0xa400], desc[UR4][R12.64], !P1 ;  /* 0x0a4000000c037fae */ /* 0x0007e4000c901d44 */
[----:B---3--:R-:W-:Y:S02]  /*243b0*/  IADD3 R12, P1, R34, R11, RZ ;  /* 0x0000000b220c7210 */ /* 0x008fe40007f3e0ff */
        /* <DEDUP_REMOVED lines=28> */
[----:B------:R-:W3:Y:S04]  /*24580*/  SHFL.IDX PT, R0, R0, 0x7, 0x181f ;  /* 0x00f81f0000007f89 */ /* 0x000ee800000e0000 */
[----:B------:R-:W4:Y:S04]  /*24590*/  SHFL.IDX PT, R2, R2, 0x7, 0x181f ;  /* 0x00f81f0002027f89 */ /* 0x000f2800000e0000 */
[----:B------:R1:W-:Y:S02]  /*245a0*/  LDGSTS.E.BYPASS.LTC128B.128 [R3+0xcc00], desc[UR4][R12.64], !P1 ;  /* 0x0cc000000c037fae */ /* 0x0003e4000c901d44 */
[----:B-1----:R-:W-:-:S05]  /*245b0*/  IADD3 R12, P1, R34, R11, RZ ;  /* 0x0000000b220c7210 */ /* 0x002fca0007f3e0ff */
[----:B0-----:R-:W-:Y:S01]  /*245c0*/  IMAD.X R13, RZ, RZ, R21, P1 ;  /* 0x000000ffff0d7224 */ /* 0x001fe200008e0615 */
[----:B------:R-:W-:-:S13]  /*245d0*/  ISETP.LT.OR P1, PT, R7, 0x61, P0 ;  /* 0x000000610700780c */ /* 0x000fda0000721670 */
[----:B------:R3:W-:Y:S02]  /*245e0*/  LDGSTS.E.BYPASS.LTC128B.128 [R3+0xd400], desc[UR4][R12.64], !P1 ;  /* 0x0d4000000c037fae */ /* 0x0007e4000c901d44 */
[----:B---3--:R-:W-:Y:S02]  /*245f0*/  IADD3 R12, P1, R34, R0, RZ ;  /* 0x00000000220c7210 */ /* 0x008fe40007f3e0ff */
[----:B------:R-:W-:Y:S03]  /*24600*/  SHFL.IDX PT, R0, R10, RZ, 0x181f ;  /* 0x00181fff0a007589 */ /* 0x000fe600000e0000 */
[----:B----4-:R-:W-:Y:S01]  /*24610*/  IMAD.X R13, RZ, RZ, R2, P1 ;  /* 0x000000ffff0d7224 */ /* 0x010fe200008e0602 */
[----:B------:R-:W-:-:S13]  /*24620*/  ISETP.LT.OR P1, PT, R7, 0x71, P0 ;  /* 0x000000710700780c */ /* 0x000fda0000721670 */
[----:B------:R0:W-:Y:S04]  /*24630*/  LDGSTS.E.BYPASS.LTC128B.128 [R3+0xdc00], desc[UR4][R12.64], !P1 ;  /* 0x0dc000000c037fae */ /* 0x0001e8000c901d44 */
[----:B0-----:R-:W0:Y:S02]  /*24640*/  SHFL.IDX PT, R12, R20, RZ, 0x181f ;  /* 0x00181fff140c7589 */ /* 0x001e2400000e0000 */
[----:B0-----:R-:W-:Y:S02]  /*24650*/  IADD3 R12, P1, R34, R12, RZ ;  /* 0x0000000c220c7210 */ /* 0x001fe40007f3e0ff */
[----:B--2---:R-:W-:Y:S02]  /*24660*/  LOP3.LUT R14, R14, 0xffffffef, RZ, 0xc0, !PT ;  /* 0xffffffef0e0e7812 */ /* 0x004fe400078ec0ff */
[----:B------:R-:W-:-:S02]  /*24670*/  IADD3.X R13, RZ, R0, RZ, P1, !PT ;  /* 0x00000000ff0d7210 */ /* 0x000fc40000ffe4ff */
[C---:B------:R-:W-:Y:S01]  /*24680*/  ISETP.LT.OR P1, PT, R7.reuse, 0x81, P0 ;  /* 0x000000810700780c */ /* 0x040fe20000721670 */
[----:B------:R1:W2:Y:S04]  /*24690*/  SHFL.IDX PT, R0, R10, 0x1, 0x181f ;  /* 0x00381f000a007f89 */ /* 0x0002a800000e0000 */
[----:B------:R1:W3:Y:S08]  /*246a0*/  SHFL.IDX PT, R10, R20, 0x1, 0x181f ;  /* 0x00381f00140a7f89 */ /* 0x0002f000000e0000 */
        /* <DEDUP_REMOVED lines=14> */
[----:B------:R-:W-:-:S05]  /*24790*/  @P3 LOP3.LUT R14, R14, 0x100, RZ, 0xfc, !PT ;  /* 0x000001000e0e3812 */ /* 0x000fca00078efcff */
[----:B--23--:R1:W-:Y:S02]  /*247a0*/  STL [R1], R14 ;  /* 0x0000000e01007387 */ /* 0x00c3e40000100800 */
.L_x_10880:
[----:B------:R-:W-:Y:S01]  /*247b0*/  ISETP.LT.OR P0, PT, R7, 0x91, P0 ;  /* 0x000000910700780c */ /* 0x000fe20000701670 */
[----:B------:R-:W-:Y:S01]  /*247c0*/  ULDC.64 UR4, c[0x0][0x208] ;  /* 0x0000820000047ab9 */ /* 0x000fe20000000a00 */
[----:B-1----:R-:W-:-:S05]  /*247d0*/  IADD3 R10, P3, R34, R10, RZ ;  /* 0x0000000a220a7210 */ /* 0x002fca0007f7e0ff */
[----:B------:R-:W-:-:S06]  /*247e0*/  IMAD.X R11, RZ, RZ, R0, P3 ;  /* 0x000000ffff0b7224 */ /* 0x000fcc00018e0600 */
[----:B------:R-:W-:Y:S01]  /*247f0*/  @!PT LDS RZ, [RZ] ;  /* 0x00000000fffff984 */ /* 0x000fe20000000800 */
[----:B------:R-:W-:Y:S01]  /*24800*/  @!PT LDS RZ, [RZ] ;  /* 0x00000000fffff984 */ /* 0x000fe20000000800 */
[----:B------:R-:W-:Y:S01]  /*24810*/  @!PT LDS RZ, [RZ] ;  /* 0x00000000fffff984 */ /* 0x000fe20000000800 */
[----:B------:R1:W-:Y:S01]  /*24820*/  LDGSTS.E.BYPASS.LTC128B.128 [R3+0xec00], desc[UR4][R10.64], !P0 ;  /* 0x0ec000000a037fae */ /* 0x0003e2000c101d44 */
[----:B------:R-:W-:Y:S01]  /*24830*/  PLOP3.LUT P0, PT, PT, PT, PT, 0x80, 0x0 ;  /* 0x000000000000781c */ /* 0x000fe20003f0f070 */
[----:B------:R-:W-:-:S12]  /*24840*/  NOP ;  /* 0x0000000000007918 */ /* 0x000fd80000000000 */
.L_x_10603:
        /* <DEDUP_REMOVED lines=11> */
.L_x_10604:
[----:B------:R2:W-:Y:S01]  /*24900*/  SYNCS.ARRIVE.TRANS64.A1T0 RZ, [R6+URZ+0x22870], RZ ;  /* 0x022870ff06ff79a7 */ /* 0x0005e2000810003f */
[----:B------:R-:W-:Y:S05]  /*24910*/  @!P6 BRA `(.L_x_10605) ;  /* 0x000000000004e947 */ /* 0x000fea0003800000 */
[----:B------:R-:W-:Y:S01]  /*24920*/  BPT.TRAP 0x1 ;  /* 0x000000040000795c */ /* 0x000fe20000300000 */
.L_x_10605:
[----:B------:R-:W3:Y:S01]  /*24930*/  LDL R0, [R1+0x30] ;  /* 0x0000300001007983 */ /* 0x000ee20000100800 */
[----:B------:R-:W-:Y:S01]  /*24940*/  BSSY B0, `(.L_x_10606) ;  /* 0x0000003000007945 */ /* 0x000fe20003800000 */
[----:B---3--:R-:W3:Y:S03]  /*24950*/  SYNCS.PHASECHK.TRANS64.TRYWAIT P0, [R6+URZ+0x22840], R0 ;  /* 0x02284000060075a7 */ /* 0x008ee6000800017f */
[----:B---3--:R-:W-:Y:S05]  /*24960*/  @!P0 BRA `(.L_x_10607) ;  /* 0x0000009c00a08947 */ /* 0x008fea0003800000 */
.L_x_10881:
[----:B------:R-:W-:Y:S05]  /*24970*/  BSYNC B0 ;  /* 0x0000000000007941 */ /* 0x000fea0003800000 */
.L_x_10606:
[----:B---3--:R-:W3:Y:S01]  /*24980*/  LDL.LU R0, [R1+0x28] ;  /* 0x0000280001007983 */ /* 0x008ee20000300800 */
[----:B------:R-:W-:Y:S01]  /*24990*/  ULDC.64 UR4, c[0x0][0x310] ;  /* 0x0000c40000047ab9 */ /* 0x000fe20000000a00 */
[----:B------:R-:W-:Y:S01]  /*249a0*/  ULDC.64 UR6, c[0x0][0x300] ;  /* 0x0000c00000067ab9 */ /* 0x000fe20000000a00 */
[----:B------:R-:W4:Y:S01]  /*249b0*/  LDC R7, c[0x0][0x2f4] ;  /* 0x0000bd00ff077b82 */ /* 0x000f220000000800 */
[----:B------:R-:W2:Y:S01]  /*249c0*/  LDL.LU R2, [R1+0x2c] ;  /* 0x00002c0001027983 */ /* 0x000ea20000300800 */
[----:B------:R-:W-:Y:S02]  /*249d0*/  IMAD R32, R32, UR4, RZ ;  /* 0x0000000420207c24 */ /* 0x000fe4000f8e02ff */
[C---:B-1----:R-:W-:Y:S01]  /*249e0*/  IMAD.WIDE.U32 R10, R4.reuse, UR4, RZ ;  /* 0x00000004040a7c25 */ /* 0x042fe2000f8e00ff */
[----:B------:R1:W5:Y:S03]  /*249f0*/  LDL R20, [R1] ;  /* 0x0000000001147983 */ /* 0x0003660000100800 */
[----:B------:R-:W-:-:S02]  /*24a00*/  IMAD R32, R4, UR5, R32 ;  /* 0x0000000504207c24 */ /* 0x000fc4000f8e0220 */
[----:B------:R-:W-:Y:S02]  /*24a10*/  IMAD R35, R35, UR4, RZ ;  /* 0x0000000423237c24 */ /* 0x000fe4000f8e02ff */
[----:B------:R-:W-:Y:S02]  /*24a20*/  IMAD.IADD R11, R11, 0x1, R32 ;  /* 0x000000010b0b7824 */ /* 0x000fe400078e0220 */
[C---:B------:R-:W-:Y:S02]  /*24a30*/  IMAD R35, R5.reuse, UR5, R35 ;  /* 0x0000000505237c24 */ /* 0x040fe4000f8e0223 */
[----:B------:R-:W-:Y:S01]  /*24a40*/  IMAD.WIDE.U32 R4, R5, UR4, RZ ;  /* 0x0000000405047c25 */ /* 0x000fe2000f8e00ff */
[----:B------:R-:W-:-:S03]  /*24a50*/  ULDC.64 UR4, c[0x0][0x308] ;  /* 0x0000c20000047ab9 */ /* 0x000fc60000000a00 */
[----:B------:R-:W-:-:S04]  /*24a60*/  IMAD.WIDE.U32 R10, R8, UR6, R10 ;  /* 0x00000006080a7c25 */ /* 0x000fc8000f8e000a */
[----:B------:R-:W-:Y:S01]  /*24a70*/  IMAD.IADD R5, R5, 0x1, R35 ;  /* 0x0000000105057824 */ /* 0x000fe200078e0223 */
[----:B----4-:R-:W-:Y:S01]  /*24a80*/  ISETP.GE.AND P3, PT, R34, R7, PT ;  /* 0x000000072200720c */ /* 0x010fe20003f66270 */
[----:B---3--:R-:W-:-:S04]  /*24a90*/  IMAD R0, R0, UR6, RZ ;  /* 0x0000000600007c24 */ /* 0x008fc8000f8e02ff */
[----:B------:R-:W-:Y:S02]  /*24aa0*/  IMAD R8, R8, UR7, R0 ;  /* 0x0000000708087c24 */ /* 0x000fe4000f8e0200 */
[----:B--2---:R-:W-:Y:S02]  /*24ab0*/  IMAD R0, R2, UR6, RZ ;  /* 0x0000000602007c24 */ /* 0x004fe4000f8e02ff */
        /* <DEDUP_REMOVED lines=14> */
[----:B------:R-:W1:Y:S01]  /*24ba0*/  SHFL.IDX PT, R8, R4, RZ, 0x181f ;  /* 0x00181fff04087589 */ /* 0x000e6200000e0000 */
[----:B-----5:R-:W-:Y:S01]  /*24bb0*/  LOP3.LUT R20, R20, 0xffffefff, RZ, 0xc0, !PT ;  /* 0xffffefff14147812 */ /* 0x020fe200078ec0ff */
[----:B------:R-:W-:Y:S02]  /*24bc0*/  ULDC.64 UR4, c[0x0][0x208] ;  /* 0x0000820000047ab9 */ /* 0x000fe40000000a00 */
[----:B------:R-:W2:Y:S01]  /*24bd0*/  SHFL.IDX PT, R7, R5, RZ, 0x181f ;  /* 0x00181fff05077589 */ /* 0x000ea200000e0000 */
[----:B------:R-:W-:-:S04]  /*24be0*/  @P4 LOP3.LUT R20, R20, 0x1000, RZ, 0xfc, !PT ;  /* 0x0000100014144812 */ /* 0x000fc800078efcff */
[C---:B------:R-:W-:Y:S02]  /*24bf0*/  LOP3.LUT P4, RZ, R20.reuse, 0x40, RZ, 0xc0, !PT ;  /* 0x0000004014ff7812 */ /* 0x040fe4000788c0ff */
[----:B------:R-:W-:-:S04]  /*24c00*/  LOP3.LUT R20, R20, 0xfffff7ff, RZ, 0xc0, !PT ;  /* 0xfffff7ff14147812 */ /* 0x000fc800078ec0ff */
[----:B------:R-:W-:-:S04]  /*24c10*/  @P1 LOP3.LUT R20, R20, 0x800, RZ, 0xfc, !PT ;  /* 0x0000080014141812 */ /* 0x000fc800078efcff */
[C---:B------:R-:W-:Y:S02]  /*24c20*/  LOP3.LUT P1, RZ, R20.reuse, 0x10, RZ, 0xc0, !PT ;  /* 0x0000001014ff7812 */ /* 0x040fe4000782c0ff */
[----:B------:R-:W-:Y:S02]  /*24c30*/  LOP3.LUT R20, R20, 0xfffffbff, RZ, 0xc0, !PT ;  /* 0xfffffbff14147812 */ /* 0x000fe400078ec0ff */
[----:B-1----:R-:W-:Y:S02]  /*24c40*/  @P4 IADD3 R8, P0, R34, R8, RZ ;  /* 0x0000000822084210 */ /* 0x002fe40007f1e0ff */
[----:B------:R-:W-:-:S03]  /*24c50*/  @P2 LOP3.LUT R20, R20, 0x400, RZ, 0xfc, !PT ;  /* 0x0000040014142812 */ /* 0x000fc600078efcff */
[----:B--2---:R-:W-:Y:S01]  /*24c60*/  @P4 IMAD.X R7, RZ, RZ, R7, P0 ;  /* 0x000000ffff074224 */ /* 0x004fe200000e0607 */
[C---:B------:R-:W-:Y:S01]  /*24c70*/  LOP3.LUT P2, RZ, R20.reuse, 0x8, RZ, 0xc0, !PT ;  /* 0x0000000814ff7812 */ /* 0x040fe2000784c0ff */
[----:B------:R-:W-:Y:S01]  /*24c80*/  STL [R1], R20 ;  /* 0x0000001401007387 */ /* 0x000fe20000100800 */
[C---:B------:R-:W-:Y:S01]  /*24c90*/  LOP3.LUT P6, RZ, R20.reuse, 0x80, RZ, 0xc0, !PT ;  /* 0x0000008014ff7812 */ /* 0x040fe200078cc0ff */
[----:B------:R-:W-:Y:S02]  /*24ca0*/  @P4 IMAD.MOV.U32 R9, RZ, RZ, R7 ;  /* 0x000000ffff094224 */ /* 0x000fe400078e0007 */
[----:B------:R-:W-:Y:S04]  /*24cb0*/  SHFL.IDX PT, R7, R5, 0x1, 0x181f ;  /* 0x00381f0005077f89 */ /* 0x000fe800000e0000 */
[----:B------:R1:W-:Y:S01]  /*24cc0*/  @P4 LDGSTS.E.BYPASS.LTC128B.128 [R3+0x18400], desc[UR4][R8.64], !P3 ;  /* 0x1840000008034fae */ /* 0x0003e2000d901d44 */
[----:B------:R-:W-:-:S03]  /*24cd0*/  LOP3.LUT P4, RZ, R20, 0x1000, RZ, 0xc0, !PT ;  /* 0x0000100014ff7812 */ /* 0x000fc6000788c0ff */
[----:B-1----:R-:W1:Y:S02]  /*24ce0*/  SHFL.IDX PT, R8, R4, 0x1, 0x181f ;  /* 0x00381f0004087f89 */ /* 0x002e6400000e0000 */
[----:B-1----:R-:W-:-:S04]  /*24cf0*/  @P1 IADD3 R8, P0, R34, R8, RZ ;  /* 0x0000000822081210 */ /* 0x002fc80007f1e0ff */
[----:B------:R-:W-:-:S05]  /*24d00*/  @P1 IADD3.X R7, RZ, R7, RZ, P0, !PT ;  /* 0x00000007ff071210 */ /* 0x000fca00007fe4ff */
[----:B------:R-:W-:Y:S02]  /*24d10*/  @P1 IMAD.MOV.U32 R9, RZ, RZ, R7 ;  /* 0x000000ffff091224 */ /* 0x000fe400078e0007 */
[----:B------:R-:W-:Y:S04]  /*24d20*/  SHFL.IDX PT, R7, R5, 0x2, 0x181f ;  /* 0x00581f0005077f89 */ /* 0x000fe800000e0000 */
[----:B------:R1:W-:Y:S01]  /*24d30*/  @P1 LDGSTS.E.BYPASS.LTC128B.128 [R3+0x18c00], desc[UR4][R8.64], !P3 ;  /* 0x18c0000008031fae */ /* 0x0003e2000d901d44 */
[----:B------:R-:W-:-:S03]  /*24d40*/  LOP3.LUT P1, RZ, R20, 0x800, RZ, 0xc0, !PT ;  /* 0x0000080014ff7812 */ /* 0x000fc6000782c0ff */
[----:B-1----:R-:W1:Y:S02]  /*24d50*/  SHFL.IDX PT, R8, R4, 0x2, 0x181f ;  /* 0x00581f0004087f89 */ /* 0x002e6400000e0000 */
[----:B-1----:R-:W-:-:S05]  /*24d60*/  @P2 IADD3 R8, P0, R34, R8, RZ ;  /* 0x0000000822082210 */ /* 0x002fca0007f1e0ff */
[----:B------:R-:W-:-:S04]  /*24d70*/  @P2 IMAD.X R7, RZ, RZ, R7, P0 ;  /* 0x000000ffff072224 */ /* 0x000fc800000e0607 */
        /* <DEDUP_REMOVED lines=11> */
[----:B-1----:R-:W1:Y:S10]  /*24e30*/  SHFL.IDX PT, R8, R4, 0x4, 0x181f ;  /* 0x00981f0004087f89 */ /* 0x002e7400000e0000 */
[----:B-1----:R-:W-:-:S05]  /*24e40*/  @P5 IADD3 R8, P0, R34, R8, RZ ;  /* 0x0000000822085210 */ /* 0x002fca0007f1e0ff */
[----:B------:R-:W-:-:S04]  /*24e50*/  @P5 IMAD.X R7, RZ, RZ, R7, P0 ;  /* 0x000000ffff075224 */ /* 0x000fc800000e0607 */
[----:B------:R-:W-:Y:S02]  /*24e60*/  @P5 IMAD.MOV.U32 R9, RZ, RZ, R7 ;  /* 0x000000ffff095224 */ /* 0x000fe400078e0007 */
[----:B------:R-:W-:Y:S04]  /*24e70*/  SHFL.IDX PT, R7, R5, 0x5, 0x181f ;  /* 0x00b81f0005077f89 */ /* 0x000fe800000e0000 */
[----:B------:R1:W-:Y:S04]  /*24e80*/  @P5 LDGSTS.E.BYPASS.LTC128B.128 [R3+0x1a400], desc[UR4][R8.64], !P3 ;  /* 0x1a40000008035fae */ /* 0x0003e8000d901d44 */
[----:B-1----:R-:W1:Y:S02]  /*24e90*/  SHFL.IDX PT, R8, R4, 0x5, 0x181f ;  /* 0x00b81f0004087f89 */ /* 0x002e6400000e0000 */
[----:B-1----:R-:W-:-:S04]  /*24ea0*/  @P6 IADD3 R8, P0, R34, R8, RZ ;  /* 0x0000000822086210 */ /* 0x002fc80007f1e0ff */
[----:B------:R-:W-:-:S05]  /*24eb0*/  @P6 IADD3.X R7, RZ, R7, RZ, P0, !PT ;  /* 0x00000007ff076210 */ /* 0x000fca00007fe4ff */
[----:B------:R-:W-:Y:S02]  /*24ec0*/  @P6 IMAD.MOV.U32 R9, RZ, RZ, R7 ;  /* 0x000000ffff096224 */ /* 0x000fe400078e0007 */
[----:B------:R-:W-:Y:S04]  /*24ed0*/  SHFL.IDX PT, R7, R5, 0x6, 0x181f ;  /* 0x00d81f0005077f89 */ /* 0x000fe800000e0000 */
[----:B------:R1:W-:Y:S04]  /*24ee0*/  @P6 LDGSTS.E.BYPASS.LTC128B.128 [R3+0x1ac00], desc[UR4][R8.64], !P3 ;  /* 0x1ac0000008036fae */ /* 0x0003e8000d901d44 */
[----:B------:R-:W-:Y:S04]  /*24ef0*/  SHFL.IDX PT, R5, R5, 0x7, 0x181f ;  /* 0x00f81f0005057f89 */ /* 0x000fe800000e0000 */
[----:B-1----:R-:W1:Y:S04]  /*24f00*/  SHFL.IDX PT, R8, R4, 0x6, 0x181f ;  /* 0x00d81f0004087f89 */ /* 0x002e6800000e0000 */
[----:B------:R-:W2:Y:S01]  /*24f10*/  SHFL.IDX PT, R4, R4, 0x7, 0x181f ;  /* 0x00f81f0004047f89 */ /* 0x000ea200000e0000 */
[----:B-1----:R-:W-:-:S05]  /*24f20*/  @P4 IADD3 R8, P0, R34, R8, RZ ;  /* 0x0000000822084210 */ /* 0x002fca0007f1e0ff */
[----:B------:R-:W-:Y:S01]  /*24f30*/  @P4 IMAD.X R7, RZ, RZ, R7, P0 ;  /* 0x000000ffff074224 */ /* 0x000fe200000e0607 */
[----:B--2---:R-:W-:-:S03]  /*24f40*/  @P1 IADD3 R4, P0, R34, R4, RZ ;  /* 0x0000000422041210 */ /* 0x004fc60007f1e0ff */
[----:B------:R-:W-:Y:S02]  /*24f50*/  @P4 IMAD.MOV.U32 R9, RZ, RZ, R7 ;  /* 0x000000ffff094224 */ /* 0x000fe400078e0007 */
[----:B------:R-:W-:Y:S01]  /*24f60*/  SHFL.IDX PT, R7, R0, RZ, 0x181f ;  /* 0x00181fff00077589 */ /* 0x000fe200000e0000 */
[----:B------:R-:W-:-:S03]  /*24f70*/  @P1 IMAD.X R5, RZ, RZ, R5, P0 ;  /* 0x000000ffff051224 */ /* 0x000fc600000e0605 */
[----:B------:R1:W-:Y:S04]  /*24f80*/  @P4 LDGSTS.E.BYPASS.LTC128B.128 [R3+0x1b400], desc[UR4][R8.64], !P3 ;  /* 0x1b40000008034fae */ /* 0x0003e8000d901d44 */
[----:B------:R2:W-:Y:S04]  /*24f90*/  @P1 LDGSTS.E.BYPASS.LTC128B.128 [R3+0x1bc00], desc[UR4][R4.64], !P3 ;  /* 0x1bc0000004031fae */ /* 0x0005e8000d901d44 */
[----:B------:R-:W-:Y:S04]  /*24fa0*/  SHFL.IDX PT, R0, R0, 0x1, 0x181f ;  /* 0x00381f0000007f89 */ /* 0x000fe800000e0000 */
[----:B-1----:R-:W2:Y:S04]  /*24fb0*/  SHFL.IDX PT, R8, R2, RZ, 0x181f ;  /* 0x00181fff02087589 */ /* 0x002ea800000e0000 */
[----:B------:R-:W1:Y:S01]  /*24fc0*/  SHFL.IDX PT, R2, R2, 0x1, 0x181f ;  /* 0x00381f0002027f89 */ /* 0x000e6200000e0000 */
[----:B--2---:R-:W-:-:S05]  /*24fd0*/  @P2 IADD3 R4, P0, R34, R8, RZ ;  /* 0x0000000822042210 */ /* 0x004fca0007f1e0ff */
[----:B------:R-:W-:-:S05]  /*24fe0*/  @P2 IMAD.X R5, RZ, RZ, R7, P0 ;  /* 0x000000ffff052224 */ /* 0x000fca00000e0607 */
[----:B-1----:R2:W-:Y:S03]  /*24ff0*/  @P2 LDGSTS.E.BYPASS.LTC128B.128 [R3+0x1c400], desc[UR4][R4.64], !P3 ;  /* 0x1c40000004032fae */ /* 0x0025e6000d901d44 */
.L_x_10903:
[----:B------:R-:W-:Y:S01]  /*25000*/  LOP3.LUT P1, RZ, R20, 0x100, RZ, 0xc0, !PT ;  /* 0x0000010014ff7812 */ /* 0x000fe2000782c0ff */
[----:B------:R-:W-:-:S12]  /*25010*/  ULDC.64 UR4, c[0x0][0x208] ;  /* 0x0000820000047ab9 */ /* 0x000fd80000000a00 */
[----:B------:R-:W-:-:S05]  /*25020*/  @P1 IADD3 R2, P0, R34, R2, RZ ;  /* 0x0000000222021210 */ /* 0x000fca0007f1e0ff */
[----:B------:R-:W-:Y:S01]  /*25030*/  @P1 IMAD.X R0, RZ, RZ, R0, P0 ;  /* 0x000000ffff001224 */ /* 0x000fe200000e0600 */
[----:B------:R-:W-:Y:S01]  /*25040*/  PLOP3.LUT P0, PT, PT, PT, PT, 0x80, 0x0 ;  /* 0x000000000000781c */ /* 0x000fe20003f0f070 */
[----:B--2---:R-:W-:-:S03]  /*25050*/  @P1 IMAD.MOV.U32 R4, RZ, RZ, R2 ;  /* 0x000000ffff041224 */ /* 0x004fc600078e0002 */
[----:B------:R-:W-:-:S05]  /*25060*/  @P1 MOV R5, R0 ;  /* 0x0000000000051202 */ /* 0x000fca0000000f00 */
[----:B------:R-:W-:Y:S01]  /*25070*/  @!PT LDS RZ, [RZ] ;  /* 0x00000000fffff984 */ /* 0x000fe20000000800 */
[----:B------:R-:W-:Y:S01]  /*25080*/  @!PT LDS RZ, [RZ] ;  /* 0x00000000fffff984 */ /* 0x000fe20000000800 */
[----:B------:R-:W-:Y:S01]  /*25090*/  @!PT LDS RZ, [RZ] ;  /* 0x00000000fffff984 */ /* 0x000fe20000000800 */
[----:B------:R1:W-:Y:S01]  /*250a0*/  @P1 LDGSTS.E.BYPASS.LTC128B.128 [R3+0x1cc00], desc[UR4][R4.64], !P3 ;  /* 0x1cc0000004031fae */ /* 0x0003e2000d901d44 */
[----:B------:R-:W-:-:S03]  /*250b0*/  NOP ;  /* 0x0000000000007918 */ /* 0x000fc60000000000 */
.L_x_10609:
        /* <DEDUP_REMOVED lines=11> */
.L_x_10610:
[----:B-1----:R1:W5:Y:S01]  /*25170*/  LDL.LU R3, [R1+0x38] ;  /* 0x0000380001037983 */ /* 0x0023620000300800 */
        /* <DEDUP_REMOVED lines=13> */
[----:B0-----:R-:W-:-:S03]  /*25250*/  IMAD R27, R31, UR5, R2 ;  /* 0x000000051f1b7c24 */ /* 0x001fc6000f8e0202 */
        /* <DEDUP_REMOVED lines=20> */
.L_x_10612:
[----:B------:R-:W-:Y:S05]  /*253a0*/  BSYNC B6 ;  /* 0x0000000000067941 */ /* 0x000fea0003800000 */
.L_x_10611:
[----:B------:R0:W5:Y:S01]  /*253b0*/  LDL R20, [R1+0x24] ;  /* 0x0000240001147983 */ /* 0x0001620000100800 */
[----:B------:R-:W2:Y:S01]  /*253c0*/  LDC R7, c[0x0][0x448] ;  /* 0x00011200ff077b82 */ /* 0x000ea20000000800 */
[----:B------:R-:W-:Y:S01]  /*253d0*/  IMAD.MOV.U32 R2, RZ, RZ, R28 ;  /* 0x000000ffff027224 */ /* 0x000fe200078e001c */
[----:B------:R-:W-:Y:S01]  /*253e0*/  ULDC.64 UR4, c[0x0][0x2d8] ;  /* 0x0000b60000047ab9 */ /* 0x000fe20000000a00 */
[----:B------:R0:W5:Y:S01]  /*253f0*/  LDL R9, [R1+0x34] ;  /* 0x0000340001097983 */ /* 0x0001620000100800 */
[----:B------:R-:W-:Y:S01]  /*25400*/  IMAD.MOV.U32 R3, RZ, RZ, R27 ;  /* 0x000000ffff037224 */ /* 0x000fe200078e001b */
[----:B------:R-:W-:Y:S01]  /*25410*/  ULDC.64 UR6, c[0x0][0x280] ;  /* 0x0000a00000067ab9 */ /* 0x000fe20000000a00 */
[----:B------:R-:W3:Y:S01]  /*25420*/  S2R R21, SR_TID.X ;  /* 0x0000000000157919 */ /* 0x000ee20000002100 */
        /* <DEDUP_REMOVED lines=8> */
[----:B------:R-:W-:-:S11]  /*254b0*/  IMAD.IADD R3, R3, 0x1, R0 ;  /* 0x0000000103037824 */ /* 0x000fd600078e0200 */
[----:B-1----:R-:W1:Y:S01]  /*254c0*/  @P0 LDC R6, c[0x0][0x44c] ;  /* 0x00011300ff060b82 */ /* 0x002e620000000800 */
[C---:B---3--:R-:W-:Y:S01]  /*254d0*/  LOP3.LUT R32, R21.reuse, 0x7f, RZ, 0xc0, !PT ;  /* 0x0000007f15207812 */ /* 0x048fe200078ec0ff */
[----:B------:R-:W-:-:S03]  /*254e0*/  IMAD.SHL.U32 R21, R21, 0x10, RZ ;  /* 0x0000001015157824 */ /* 0x000fc600078e00ff */
[----:B------:R-:W-:-:S03]  /*254f0*/  SHF.R.U32.HI R32, RZ, 0x3, R32 ;  /* 0x00000003ff207819 */ /* 0x000fc60000011620 */
[----:B------:R-:W2:Y:S01]  /*25500*/  @P0 LDC R0, c[0x0][0x450] ;  /* 0x00011400ff000b82 */ /* 0x000ea20000000800 */
[----:B------:R-:W-:-:S04]  /*25510*/  LOP3.LUT R21, R32, 0x70, R21, 0xf8, !PT ;  /* 0x0000007020157812 */ /* 0x000fc800078ef815 */
[----:B------:R-:W-:-:S05]  /*25520*/  LEA R5, R17, R21, 0x7 ;  /* 0x0000001511057211 */ /* 0x000fca00078e38ff */
[----:B------:R-:W-:Y:S02]  /*25530*/  IMAD.MOV.U32 R4, RZ, RZ, R5 ;  /* 0x000000ffff047224 */ /* 0x000fe400078e0005 */
[----:B-1----:R-:W-:Y:S01]  /*25540*/  @P0 IMAD.HI.U32 R6, R5, R6, RZ ;  /* 0x0000000605060227 */ /* 0x002fe200078e00ff */
[----:B------:R-:W1:Y:S04]  /*25550*/  S2R R21, SR_TID.X ;  /* 0x0000000000157919 */ /* 0x000e680000002100 */
        /* <DEDUP_REMOVED lines=21> */
[----:B------:R-:W-:Y:S01]  /*256b0*/  IMAD R17, R17, 0x80, R10 ;  /* 0x0000008011117824 */ /* 0x000fe200078e020a */
[----:B------:R-:W0:Y:S01]  /*256c0*/  SHFL.IDX PT, R5, R0, RZ, 0x181f ;  /* 0x00181fff00057589 */ /* 0x000e2200000e0000 */
[----:B-----5:R-:W-:Y:S01]  /*256d0*/  IMAD R3, R20, R7, RZ ;  /* 0x0000000714037224 */ /* 0x020fe200078e02ff */
[----:B------:R-:W-:Y:S01]  /*256e0*/  ULDC.64 UR4, c[0x0][0x208] ;  /* 0x0000820000047ab9 */ /* 0x000fe20000000a00 */
        /* <DEDUP_REMOVED lines=9> */
[----:B0-----:R-:W-:Y:S01]  /*25780*/  @!P1 IMAD.X R7, RZ, RZ, R4, P3 ;  /* 0x000000ffff079224 */ /* 0x001fe200018e0604 */
[----:B------:R-:W-:Y:S01]  /*25790*/  @!P2 MOV R4, R5 ;  /* 0x000000050004a202 */ /* 0x000fe20000000f00 */
[----:B------:R-:W-:-:S05]  /*257a0*/  @!P2 IMAD.MOV.U32 R5, RZ, RZ, R8 ;  /* 0x000000ffff05a224 */ /* 0x000fca00078e0008 */
        /* <DEDUP_REMOVED lines=56> */
.L_x_10920:
[----:B------:R-:W-:Y:S01]  /*25b30*/  VIADD R17, R17, 0x70 ;  /* 0x0000007011117836 */ /* 0x000fe20000000000 */
[----:B------:R-:W-:-:S04]  /*25b40*/  ULDC.64 UR4, c[0x0][0x208] ;  /* 0x0000820000047ab9 */ /* 0x000fc80000000a00 */
        /* <DEDUP_REMOVED lines=9> */
.L_x_10614:
        /* <DEDUP_REMOVED lines=14> */
[----:B0-----:R-:W2:Y:S01]  /*25cc0*/  LDL R2, [R1+0x14] ;  /* 0x0000140001027983 */ /* 0x001ea20000100800 */
[----:B------:R0:W-:Y:S01]  /*25cd0*/  SYNCS.ARRIVE.TRANS64.A1T0 RZ, [R22+URZ+0x22800], RZ ;  /* 0x022800ff16ff79a7 */ /* 0x0001e2000810003f */
[----:B------:R-:W-:Y:S01]  /*25ce0*/  VIADD R35, R30, 0xfffffffe ;  /* 0xfffffffe1e237836 */ /* 0x000fe20000000000 */
[----:B------:R-:W-:Y:S01]  /*25cf0*/  BSSY B0, `(.L_x_10615) ;  /* 0x0000004000007945 */ /* 0x000fe20003800000 */
[----:B------:R-:W1:Y:S03]  /*25d00*/  SYNCS.PHASECHK.TRANS64.TRYWAIT P0, [R22+URZ+0x22820], R3 ;  /* 0x02282003160075a7 */ /* 0x000e66000800017f */
[----:B--2---:R-:W-:Y:S01]  /*25d10*/  ISETP.GE.AND P1, PT, R35, R2, PT ;  /* 0x000000022300720c */ /* 0x004fe20003f26270 */
[----:B01----:R-:W-:-:S12]  /*25d20*/  @!P0 BRA `(.L_x_10616) ;  /* 0x000000a000848947 */ /* 0x003fd80003800000 */
.L_x_10921:
[----:B------:R-:W-:Y:S05]  /*25d30*/  BSYNC B0 ;  /* 0x0000000000007941 */ /* 0x000fea0003800000 */
.L_x_10615:
[----:B------:R-:W-:Y:S05]  /*25d40*/  @!P1 BRA `(.L_x_10617) ;  /* 0x0000001800b09947 */ /* 0x000fea0003800000 */
[----:B------:R1:W5:Y:S01]  /*25d50*/  LDL.LU R25, [R1+0x4] ;  /* 0x0000040001197983 */ /* 0x0003620000300800 */
[----:B------:R-:W-:-:S07]  /*25d60*/  IMAD.MOV.U32 R21, RZ, RZ, R33 ;  /* 0x000000ffff157224 */ /* 0x000fce00078e0021 */
.L_x_10637:
[----:B---3--:R-:W2:Y:S01]  /*25d70*/  LDL R2, [R1] ;  /* 0x0000000001027983 */ /* 0x008ea20000100800 */
[----:B------:R-:W3:Y:S03]  /*25d80*/  LDC R7, c[0x0][0x430] ;  /* 0x00010c00ff077b82 */ /* 0x000ee60000000800 */
[----:B------:R-:W4:Y:S04]  /*25d90*/  LDL R0, [R1+0xc] ;  /* 0x00000c0001007983 */ /* 0x000f280000100800 */
[----:B------:R-:W4:Y:S01]  /*25da0*/  LDL R10, [R1+0x10] ;  /* 0x00001000010a7983 */ /* 0x000f220000100800 */
[----:B0-----:R-:W0:Y:S03]  /*25db0*/  S2R R3, SR_TID.X ;  /* 0x0000000000037919 */ /* 0x001e260000002100 */
[----:B------:R-:W4:Y:S01]  /*25dc0*/  LDL R11, [R1+0x14] ;  /* 0x00001400010b7983 */ /* 0x000f220000100800 */
[----:B---3--:R-:W-:Y:S01]  /*25dd0*/  ISETP.NE.AND P0, PT, R7, 0x1, PT ;  /* 0x000000010700780c */ /* 0x008fe20003f05270 */
[----:B------:R-:W3:-:S12]  /*25de0*/  S2R R8, SR_TID.X ;  /* 0x0000000000087919 */ /* 0x000ed80000002100 */
[----:B------:R-:W1:Y:S01]  /*25df0*/  @P0 LDC R5, c[0x0][0x434] ;  /* 0x00010d00ff050b82 */ /* 0x000e620000000800 */
[----:B0-----:R-:W-:-:S04]  /*25e00*/  LOP3.LUT R3, R3, 0x7f, RZ, 0xc0, !PT ;  /* 0x0000007f03037812 */ /* 0x001fc800078ec0ff */
[----:B------:R-:W-:Y:S01]  /*25e10*/  SHF.R.U32.HI R3, RZ, 0x3, R3 ;  /* 0x00000003ff037819 */ /* 0x000fe20000011603 */
[----:B---3--:R-:W-:Y:S01]  /*25e20*/  IMAD.SHL.U32 R9, R8, 0x10, RZ ;  /* 0x0000001008097824 */ /* 0x008fe200078e00ff */
[----:B------:R-:W-:Y:S05]  /*25e30*/  YIELD ;  /* 0x0000000000007946 */ /* 0x000fea0003800000 */
[----:B------:R-:W-:Y:S01]  /*25e40*/  ULDC.64 UR4, c[0x0][0x428] ;  /* 0x00010a0000047ab9 */ /* 0x000fe20000000a00 */
[----:B------:R-:W-:Y:S01]  /*25e50*/  ULDC.64 UR6, c[0x0][0x418] ;  /* 0x0001060000067ab9 */ /* 0x000fe20000000a00 */
[----:B------:R-:W-:Y:S01]  /*25e60*/  ULDC.64 UR8, c[0x0][0x208] ;  /* 0x0000820000087ab9 */ /* 0x000fe20000000a00 */
[----:B--2---:R-:W-:-:S02]  /*25e70*/  LOP3.LUT P2, RZ, R2, 0x4, RZ, 0xc0, !PT ;  /* 0x0000000402ff7812 */ /* 0x004fc4000784c0ff */
[----:B------:R-:W0:Y:S01]  /*25e80*/  S2R R2, SR_TID.X ;  /* 0x0000000000027919 */ /* 0x000e220000002100 */
[----:B----4-:R-:W-:Y:S02]  /*25e90*/  IMAD R0, R35, 0xa0, R0 ;  /* 0x000000a023007824 */ /* 0x010fe400078e0200 */
[----:B0-----:R-:W-:-:S05]  /*25ea0*/  IMAD.SHL.U32 R4, R2, 0x10, RZ ;  /* 0x0000001002047824 */ /* 0x001fca00078e00ff */
[----:B------:R-:W-:Y:S02]  /*25eb0*/  LOP3.LUT R4, R3, 0x70, R4, 0xf8, !PT ;  /* 0x0000007003047812 */ /* 0x000fe400078ef804 */
[----:B------:R-:W0:Y:S03]  /*25ec0*/  @P0 LDC R3, c[0x0][0x438] ;  /* 0x00010e00ff030b82 */ /* 0x000e260000000800 */
[----:B------:R-:W-:Y:S01]  /*25ed0*/  IMAD.IADD R4, R4, 0x1, R0 ;  /* 0x0000000104047824 */ /* 0x000fe200078e0200 */
[----:B------:R-:W-:-:S03]  /*25ee0*/  LOP3.LUT R2, R2, 0x7f, RZ, 0xc0, !PT ;  /* 0x0000007f02027812 */ /* 0x000fc600078ec0ff */
[----:B-1----:R-:W-:Y:S01]  /*25ef0*/  @P0 IMAD.HI.U32 R5, R4, R5, RZ ;  /* 0x0000000504050227 */ /* 0x002fe200078e00ff */
[----:B------:R-:W-:-:S03]  /*25f00*/  SHF.R.U32.HI R6, RZ, 0x3, R2 ;  /* 0x00000003ff067819 */ /* 0x000fc60000011602 */
[----:B------:R-:W-:Y:S01]  /*25f10*/  IMAD.MOV.U32 R2, RZ, RZ, R4 ;  /* 0x000000ffff027224 */ /* 0x000fe200078e0004 */
[----:B------:R-:W-:Y:S02]  /*25f20*/  LOP3.LUT R9, R6, 0x70, R9, 0xf8, !PT ;  /* 0x0000007006097812 */ /* 0x000fe400078ef809 */
[----:B0-----:R-:W-:Y:S02]  /*25f30*/  @P0 SHF.R.U32.HI R2, RZ, R3, R5 ;  /* 0x00000003ff020219 */ /* 0x001fe40000011605 */
[----:B------:R-:W0:Y:S08]  /*25f40*/  @P0 LDC R5, c[0x0][0x434] ;  /* 0x00010d00ff050b82 */ /* 0x000e300000000800 */
[----:B------:R-:W1:Y:S01]  /*25f50*/  @P0 LDC R3, c[0x0][0x438] ;  /* 0x00010e00ff030b82 */ /* 0x000e620000000800 */
[----:B------:R-:W-:-:S04]  /*25f60*/  LOP3.LUT R9, R9, 0x80, RZ, 0xfc, !PT ;  /* 0x0000008009097812 */ /* 0x000fc800078efcff */
[----:B------:R-:W-:-:S05]  /*25f70*/  IADD3 R0, R9, R0, RZ ;  /* 0x0000000009007210 */ /* 0x000fca0007ffe0ff */
[----:B------:R-:W-:Y:S02]  /*25f80*/  IMAD.MOV.U32 R6, RZ, RZ, R0 ;  /* 0x000000ffff067224 */ /* 0x000fe400078e0000 */
[----:B0-----:R-:W-:-:S04]  /*25f90*/  @P0 IMAD.HI.U32 R5, R0, R5, RZ ;  /* 0x0000000500050227 */ /* 0x001fc800078e00ff */
[----:B------:R-:W-:Y:S01]  /*25fa0*/  IMAD.MOV R8, RZ, RZ, -R2 ;  /* 0x000000ffff087224 */ /* 0x000fe200078e0a02 */
[----:B-1----:R-:W-:-:S03]  /*25fb0*/  @P0 SHF.R.U32.HI R6, RZ, R3, R5 ;  /* 0x00000003ff060219 */ /* 0x002fc60000011605 */
[----:B------:R-:W-:Y:S02]  /*25fc0*/  IMAD R8, R7, R8, R4 ;  /* 0x0000000807087224 */ /* 0x000fe400078e0204 */
[----:B------:R-:W-:-:S04]  /*25fd0*/  IMAD.MOV R3, RZ, RZ, -R6 ;  /* 0x000000ffff037224 */ /* 0x000fc800078e0a06 */
[----:B------:R-:W-:Y:S01]  /*25fe0*/  IMAD R7, R7, R3, R0 ;  /* 0x0000000307077224 */ /* 0x000fe200078e0200 */
[----:B------:R-:W-:Y:S01]  /*25ff0*/  SHF.R.S32.HI R3, RZ, 0x1f, R2 ;  /* 0x0000001fff037819 */ /* 0x000fe20000011402 */
[----:B------:R-:W-:-:S04]  /*26000*/  IMAD R0, R10, UR4, RZ ;  /* 0x000000040a007c24 */ /* 0x000fc8000f8e02ff */
[C---:B------:R-:W-:Y:S02]  /*26010*/  IMAD R0, R37.reuse, UR5, R0 ;  /* 0x0000000525007c24 */ /* 0x040fe4000f8e0200 */
[----:B------:R-:W-:-:S04]  /*26020*/  IMAD.WIDE.U32 R2, R37, UR4, R2 ;  /* 0x0000000425027c25 */ /* 0x000fc8000f8e0002 */
[----:B------:R-:W-:Y:S01]  /*26030*/  IMAD.IADD R3, R0, 0x1, R3 ;  /* 0x0000000100037824 */ /* 0x000fe200078e0203 */
[----:B------:R-:W-:-:S04]  /*26040*/  LEA R4, P0, R2, UR6, 0x2 ;  /* 0x0000000602047c11 */ /* 0x000fc8000f8010ff */
[----:B------:R-:W-:-:S05]  /*26050*/  LEA.HI.X R5, R2, UR7, R3, 0x2, P0 ;  /* 0x0000000702057c11 */ /* 0x000fca00080f1403 */
[----:B------:R0:W2:Y:S01]  /*26060*/  LDG.E R10, desc[UR8][R4.64] ;  /* 0x00000008040a7981 */ /* 0x0000a2000c1e1900 */
[----:B------:R-:W-:-:S13]  /*26070*/  ISETP.GT.U32.AND P1, PT, R9, 0x9f, PT ;  /* 0x0000009f0900780c */ /* 0x000fda0003f24070 */
[--C-:B------:R-:W-:Y:S01]  /*26080*/  @!P1 SHF.R.S32.HI R3, RZ, 0x1f, R6.reuse ;  /* 0x0000001fff039819 */ /* 0x100fe20000011406 */
[----:B------:R-:W-:-:S04]  /*26090*/  @!P1 IMAD.MOV.U32 R2, RZ, RZ, R6 ;  /* 0x000000ffff029224 */ /* 0x000fc800078e0006 */
[----:B------:R-:W-:-:S04]  /*260a0*/  @!P1 IMAD.WIDE.U32 R2, R37, UR4, R2 ;  /* 0x0000000425029c25 */ /* 0x000fc8000f8e0002 */
[----:B------:R-:W-:Y:S01]  /*260b0*/  @!P1 IMAD.IADD R0, R0, 0x1, R3 ;  /* 0x0000000100009824 */ /* 0x000fe200078e0203 */
[C---:B0-----:R-:W-:Y:S01]  /*260c0*/  @!P1 LEA R4, P0, R2.reuse, UR6, 0x2 ;  /* 0x0000000602049c11 */ /* 0x041fe2000f8010ff */
[----:B------:R-:W-:Y:S01]  /*260d0*/  IMAD.MOV.U32 R9, RZ, RZ, RZ ;  /* 0x000000ffff097224 */ /* 0x000fe200078e00ff */
[----:B------:R-:W-:Y:S02]  /*260e0*/  IADD3 R33, R21, 0x1, RZ ;  /* 0x0000000115217810 */ /* 0x000fe40007ffe0ff */
        /* <DEDUP_REMOVED lines=8> */
[----:B------:R-:W-:Y:S01]  /*26170*/  VIADD R35, R35, 0xffffffff ;  /* 0xffffffff23237836 */ /* 0x000fe20000000000 */
[----:B------:R-:W-:Y:S02]  /*26180*/  SEL R33, R33, RZ, P0 ;  /* 0x000000ff21217207 */ /* 0x000fe40000000000 */
[----:B--2---:R-:W-:Y:S01]  /*26190*/  SHF.R.S32.HI R27, RZ, 0x1f, R10 ;  /* 0x0000001fff1b7819 */ /* 0x004fe2000001140a */
[----:B0-----:R-:W-:Y:S06]  /*261a0*/  @!P2 BRA `(.L_x_10618) ;  /* 0x000000000004a947 */ /* 0x001fec0003800000 */
[----:B------:R-:W-:Y:S01]  /*261b0*/  BPT.TRAP 0x1 ;  /* 0x000000040000795c */ /* 0x000fe20000300000 */
.L_x_10618:
[----:B------:R-:W-:Y:S01]  /*261c0*/  IMAD R0, R33, 0x8, R22 ;  /* 0x0000000821007824 */ /* 0x000fe200078e0216 */
[----:B------:R-:W-:Y:S01]  /*261d0*/  SHF.L.U32 R31, R2, 0x1f, RZ ;  /* 0x0000001f021f7819 */ /* 0x000fe200000006ff */
[----:B------:R-:W-:Y:S01]  /*261e0*/  BSSY B0, `(.L_x_10619) ;  /* 0x0000004000007945 */ /* 0x000fe20003800000 */
[----:B------:R-:W-:Y:S02]  /*261f0*/  SHF.R.S32.HI R30, RZ, 0x1f, R8 ;  /* 0x0000001fff1e7819 */ /* 0x000fe40000011408 */
[----:B------:R-:W0:Y:S02]  /*26200*/  SYNCS.PHASECHK.TRANS64.TRYWAIT P0, [R0+URZ+0x22880], R31 ;  /* 0x0228801f000075a7 */ /* 0x000e24000800017f */
[----:B0-----:R-:W-:Y:S05]  /*26210*/  @!P0 BRA `(.L_x_10620) ;  /* 0x0000009c005c8947 */ /* 0x001fea0003800000 */
.L_x_10922:
[----:B------:R-:W-:Y:S05]  /*26220*/  BSYNC B0 ;  /* 0x0000000000007941 */ /* 0x000fea0003800000 */
.L_x_10619:
        /* <DEDUP_REMOVED lines=25> */
[C---:B------:R-:W-:Y:S02]  /*263c0*/  IMAD.WIDE.U32 R4, R18.reuse, UR4, R4 ;  /* 0x0000000412047c25 */ /* 0x040fe4000f8e0004 */
[----:B------:R-:W-:Y:S02]  /*263d0*/  IADD3 R3, R3, R6, RZ ;  /* 0x0000000603037210 */ /* 0x000fe40007ffe0ff */
[----:B------:R-:W-:Y:S01]  /*263e0*/  IMAD R20, R18, UR5, RZ ;  /* 0x0000000512147c24 */ /* 0x000fe2000f8e02ff */
[----:B------:R-:W-:Y:S01]  /*263f0*/  IADD3 R4, P0, R4, UR6, RZ ;  /* 0x0000000604047c10 */ /* 0x000fe2000ff1e0ff */
[----:B------:R-:W-:Y:S01]  /*26400*/  IMAD.WIDE.U32 R2, R18, UR4, R2 ;  /* 0x0000000412027c25 */ /* 0x000fe2000f8e0002 */
[----:B------:R-:W-:-:S02]  /*26410*/  UMOV UR4, 0xffffffff ;  /* 0xffffffff00047882 */ /* 0x000fc40000000000 */
[----:B------:R-:W-:Y:S02]  /*26420*/  IADD3.X R5, R20, UR7, R5, P0, !PT ;  /* 0x0000000714057c10 */ /* 0x000fe400087fe405 */
[----:B------:R-:W-:-:S04]  /*26430*/  IADD3 R17, P0, R2, UR6, RZ ;  /* 0x0000000602117c10 */ /* 0x000fc8000ff1e0ff */
[----:B------:R-:W-:Y:S01]  /*26440*/  IADD3.X R20, R20, UR7, R3, P0, !PT ;  /* 0x0000000714147c10 */ /* 0x000fe200087fe403 */
[----:B--2---:R-:W-:Y:S01]  /*26450*/  IMAD R6, R33, 0x5000, R12 ;  /* 0x0000500021067824 */ /* 0x004fe200078e020c */
[----:B------:R-:W-:Y:S07]  /*26460*/  BRA.DIV UR4, `(.L_x_10621) ;  /* 0x0000009a04dc7947 */ /* 0x000fee000b800000 */
[----:B------:R-:W1:Y:S01]  /*26470*/  SHFL.IDX PT, R2, R4, RZ, 0x181f ;  /* 0x00181fff04027589 */ /* 0x000e6200000e0000 */
[----:B------:R-:W-:Y:S01]  /*26480*/  IMAD.IADD R6, R22, 0x1, R6 ;  /* 0x0000000116067824 */ /* 0x000fe200078e0206 */
[----:B------:R-:W-:Y:S02]  /*26490*/  ULDC.64 UR4, c[0x0][0x208] ;  /* 0x0000820000047ab9 */ /* 0x000fe40000000a00 */
        /* <DEDUP_REMOVED lines=34> */
[----:B-1----:R-:W-:-:S04]  /*266c0*/  IADD3 R2, P0, R34, R2, RZ ;  /* 0x0000000222027210 */ /* 0x002fc80007f1e0ff */
[----:B------:R-:W-:-:S05]  /*266d0*/  IADD3.X R3, RZ, R32, RZ, P0, !PT ;  /* 0x00000020ff037210 */ /* 0x000fca00007fe4ff */
        /* <DEDUP_REMOVED lines=10> */
.L_x_10944:
[----:B--2---:R-:W-:Y:S01]  /*26780*/  IADD3 R2, P0, R34, R2, RZ ;  /* 0x0000000222027210 */ /* 0x004fe20007f1e0ff */
[----:B------:R-:W-:-:S04]  /*26790*/  ULDC.64 UR4, c[0x0][0x208] ;  /* 0x0000820000047ab9 */ /* 0x000fc80000000a00 */
[----:B------:R-:W-:Y:S01]  /*267a0*/  IMAD.X R3, RZ, RZ, R20, P0 ;  /* 0x000000ffff037224 */ /* 0x000fe200000e0614 */
[----:B------:R-:W-:-:S04]  /*267b0*/  PLOP3.LUT P0, PT, PT, PT, PT, 0x80, 0x0 ;  /* 0x000000000000781c */ /* 0x000fc80003f0f070 */
[----:B------:R-:W-:Y:S01]  /*267c0*/  @!PT LDS RZ, [RZ] ;  /* 0x00000000fffff984 */ /* 0x000fe20000000800 */
[----:B------:R-:W-:Y:S01]  /*267d0*/  @!PT LDS RZ, [RZ] ;  /* 0x00000000fffff984 */ /* 0x000fe20000000800 */
[----:B------:R-:W-:Y:S01]  /*267e0*/  @!PT LDS RZ, [RZ] ;  /* 0x00000000fffff984 */ /* 0x000fe20000000800 */
[----:B------:R2:W-:Y:S01]  /*267f0*/  LDGSTS.E.BYPASS.LTC128B.128 [R6+0xec00], desc[UR4][R2.64], !P2 ;  /* 0x0ec0000002067fae */ /* 0x0005e2000d101d44 */
[----:B------:R-:W-:-:S08]  /*26800*/  NOP ;  /* 0x0000000000007918 */ /* 0x000fd00000000000 */
.L_x_10622:
        /* <DEDUP_REMOVED lines=11> */
.L_x_10623:
[----:B------:R2:W-:Y:S01]  /*268c0*/  SYNCS.ARRIVE.TRANS64.A1T0 RZ, [R0+URZ+0x22870], RZ ;  /* 0x022870ff00ff79a7 */ /* 0x0005e2000810003f */
[----:B------:R-:W-:Y:S05]  /*268d0*/  @!P3 BRA `(.L_x_10624) ;  /* 0x000000000004b947 */ /* 0x000fea0003800000 */
[----:B------:R-:W-:Y:S01]  /*268e0*/  BPT.TRAP 0x1 ;  /* 0x000000040000795c */ /* 0x000fe20000300000 */
.L_x_10624:
[----:B------:R-:W3:Y:S01]  /*268f0*/  SYNCS.PHASECHK.TRANS64.TRYWAIT P0, [R0+URZ+0x22840], R31 ;  /* 0x0228401f000075a7 */ /* 0x000ee2000800017f */
[----:B------:R-:W-:Y:S04]  /*26900*/  BSSY B0, `(.L_x_10625) ;  /* 0x0000002000007945 */ /* 0x000fe80003800000 */
[----:B---3--:R-:W-:Y:S05]  /*26910*/  @!P0 BRA `(.L_x_10626) ;  /* 0x000000a000808947 */ /* 0x008fea0003800000 */
.L_x_10945:
[----:B------:R-:W-:Y:S05]  /*26920*/  BSYNC B0 ;  /* 0x0000000000007941 */ /* 0x000fea0003800000 */
.L_x_10625:
        /* <DEDUP_REMOVED lines=17> */
[----:B------:R-:W-:Y:S01]  /*26a40*/  IMAD.WIDE.U32 R4, R18, UR4, R4 ;  /* 0x0000000412047c25 */ /* 0x000fe2000f8e0004 */
[----:B------:R-:W-:-:S03]  /*26a50*/  IADD3 R3, R3, R8, RZ ;  /* 0x0000000803037210 */ /* 0x000fc60007ffe0ff */
[----:B------:R-:W-:Y:S02]  /*26a60*/  IMAD R8, R29, UR6, RZ ;  /* 0x000000061d087c24 */ /* 0x000fe4000f8e02ff */
[----:B------:R-:W-:-:S04]  /*26a70*/  IMAD.WIDE.U32 R2, R7, UR6, R2 ;  /* 0x0000000607027c25 */ /* 0x000fc8000f8e0002 */
[----:B------:R-:W-:Y:S01]  /*26a80*/  IMAD R8, R7, UR7, R8 ;  /* 0x0000000707087c24 */ /* 0x000fe2000f8e0208 */
[----:B------:R-:W-:Y:S02]  /*26a90*/  ULDC.64 UR6, c[0x0][0x2e8] ;  /* 0x0000ba0000067ab9 */ /* 0x000fe40000000a00 */
[----:B------:R-:W-:Y:S01]  /*26aa0*/  IADD3 R4, P0, R4, UR6, RZ ;  /* 0x0000000604047c10 */ /* 0x000fe2000ff1e0ff */
[----:B------:R-:W-:Y:S02]  /*26ab0*/  IMAD.IADD R3, R3, 0x1, R8 ;  /* 0x0000000103037824 */ /* 0x000fe400078e0208 */
[C---:B------:R-:W-:Y:S02]  /*26ac0*/  IMAD R8, R18.reuse, UR5, RZ ;  /* 0x0000000512087c24 */ /* 0x040fe4000f8e02ff */
[----:B------:R-:W-:Y:S01]  /*26ad0*/  IMAD.WIDE.U32 R2, R18, UR4, R2 ;  /* 0x0000000412027c25 */ /* 0x000fe2000f8e0002 */
[----:B------:R-:W-:Y:S02]  /*26ae0*/  UMOV UR4, 0xffffffff ;  /* 0xffffffff00047882 */ /* 0x000fe40000000000 */
[----:B------:R-:W-:-:S02]  /*26af0*/  IADD3.X R5, R8, UR7, R5, P0, !PT ;  /* 0x0000000708057c10 */ /* 0x000fc400087fe405 */
[----:B------:R-:W-:-:S04]  /*26b00*/  IADD3 R7, P0, R2, UR6, RZ ;  /* 0x0000000602077c10 */ /* 0x000fc8000ff1e0ff */
[----:B------:R-:W-:Y:S01]  /*26b10*/  IADD3.X R8, R8, UR7, R3, P0, !PT ;  /* 0x0000000708087c10 */ /* 0x000fe200087fe403 */
[----:B------:R-:W-:Y:S08]  /*26b20*/  BRA.DIV UR4, `(.L_x_10627) ;  /* 0x000000a204107947 */ /* 0x000ff0000b800000 */
[----:B------:R-:W4:Y:S01]  /*26b30*/  SHFL.IDX PT, R2, R4, RZ, 0x181f ;  /* 0x00181fff04027589 */ /* 0x000f2200000e0000 */
[----:B------:R-:W-:-:S03]  /*26b40*/  ULDC.64 UR4, c[0x0][0x208] ;  /* 0x0000820000047ab9 */ /* 0x000fc60000000a00 */
        /* <DEDUP_REMOVED lines=46> */
.L_x_10967:
[----:B-1----:R-:W-:Y:S01]  /*26e30*/  IADD3 R2, P0, R34, R2, RZ ;  /* 0x0000000222027210 */ /* 0x002fe20007f1e0ff */
        /* <DEDUP_REMOVED lines=8> */
.L_x_10628:
[----:B------:R-:W-:Y:S02]  /*26ec0*/  PLOP3.LUT P2, PT, P2, P0, PT, 0xa2, 0x0 ;  /* 0x000000000000781c */ /* 0x000fe40001741472 */
[----:B------:R-:W-:-:S08]  /*26ed0*/  @P0 R2UR P2, UR4, R0 ;  /* 0x00000000000402ca */ /* 0x000fd00000040000 */
[----:B------:R-:W-:-:S05]  /*26ee0*/  @P0 PLOP3.LUT P0, PT, P2, PT, PT, 0x80, 0x0 ;  /* 0x000000000000081c */ /* 0x000fca000170f070 */
[----:B------:R-:W-:Y:S01]  /*26ef0*/  @!P2 SYNCS.ARRIVE.TRANS64.RED.A0T1 RZ, [UR4+0x22830], RZ ;  /* 0x022830ffffffa9a7 */ /* 0x000fe20008200404 */
[----:B------:R-:W-:Y:S07]  /*26f00*/  @!P2 ARRIVES.LDGSTSBAR.64.TRANSCNT [UR4+0x22830] ;  /* 0x02283000ff00a9b0 */ /* 0x000fee0008000a84 */
[----:B------:R-:W-:Y:S05]  /*26f10*/  @P0 BRA.U.ANY `(.L_x_10628) ;  /* 0xfffffffd00e80947 */ /* 0x000fea000393ffff */
[----:B------:R-:W-:Y:S01]  /*26f20*/  NOP ;  /* 0x0000000000007918 */ /* 0x000fe20000000000 */
[----:B-1----:R-:W4:Y:S02]  /*26f30*/  LDL R2, [R1] ;  /* 0x0000000001027983 */ /* 0x002f240000100800 */
[----:B----4-:R-:W-:-:S13]  /*26f40*/  LOP3.LUT P3, RZ, R2, 0x4, RZ, 0xc0, !PT ;  /* 0x0000000402ff7812 */ /* 0x010fda000786c0ff */
[----:B------:R-:W-:Y:S05]  /*26f50*/  @!P3 BRA `(.L_x_10629) ;  /* 0x000000000004b947 */ /* 0x000fea0003800000 */
[----:B------:R-:W-:Y:S01]  /*26f60*/  BPT.TRAP 0x1 ;  /* 0x000000040000795c */ /* 0x000fe20000300000 */
.L_x_10629:
[----:B------:R2:W-:Y:S02]  /*26f70*/  SYNCS.ARRIVE.TRANS64.A1T0 RZ, [R0+URZ+0x22830], RZ ;  /* 0x022830ff00ff79a7 */ /* 0x0005e4000810003f */
[----:B--23--:R-:W-:-:S05]  /*26f80*/  IMAD.U32 R0, RZ, RZ, UR36 ;  /* 0x00000024ff007e24 */ /* 0x00cfca000f8e00ff */
[----:B------:R-:W-:-:S13]  /*26f90*/  ISETP.NE.AND P0, PT, R0, 0x3, PT ;  /* 0x000000030000780c */ /* 0x000fda0003f05270 */
[----:B------:R-:W-:Y:S05]  /*26fa0*/  @!P0 BRA `(.L_x_10630) ;  /* 0x0000000000048947 */ /* 0x000fea0003800000 */
[----:B------:R-:W-:Y:S01]  /*26fb0*/  BPT.TRAP 0x1 ;  /* 0x000000040000795c */ /* 0x000fe20000300000 */
.L_x_10630:
[----:B------:R-:W-:Y:S01]  /*26fc0*/  LOP3.LUT R0, R25, 0x1, RZ, 0x3c, !PT ;  /* 0x0000000119007812 */ /* 0x000fe200078e3cff */
[----:B------:R-:W-:Y:S01]  /*26fd0*/  IMAD R2, R21, 0x8, R22 ;  /* 0x0000000815027824 */ /* 0x000fe200078e0216 */
[----:B------:R-:W-:Y:S02]  /*26fe0*/  BSSY B0, `(.L_x_10631) ;  /* 0x0000004000007945 */ /* 0x000fe40003800000 */
[----:B------:R-:W-:-:S04]  /*26ff0*/  SHF.L.U32 R0, R0, 0x1f, RZ ;  /* 0x0000001f00007819 */ /* 0x000fc800000006ff */
[----:B------:R-:W1:Y:S02]  /*27000*/  SYNCS.PHASECHK.TRANS64.TRYWAIT P2, [R2+URZ+0x22870], R0 ;  /* 0x02287000020075a7 */ /* 0x000e64000804017f */
[----:B-1----:R-:W-:Y:S05]  /*27010*/  @!P2 BRA `(.L_x_10632) ;  /* 0x000000a40098a947 */ /* 0x002fea0003800000 */
.L_x_10968:
[----:B------:R-:W-:Y:S05]  /*27020*/  BSYNC B0 ;  /* 0x0000000000007941 */ /* 0x000fea0003800000 */
.L_x_10631:
[----:B------:R-:W2:Y:S02]  /*27030*/  LDL R3, [R1] ;  /* 0x0000000001037983 */ /* 0x000ea40000100800 */
[----:B--2---:R-:W-:-:S13]  /*27040*/  LOP3.LUT P2, RZ, R3, 0x4, RZ, 0xc0, !PT ;  /* 0x0000000403ff7812 */ /* 0x004fda000784c0ff */
[----:B------:R-:W-:Y:S05]  /*27050*/  @!P2 BRA `(.L_x_10633) ;  /* 0x000000000004a947 */ /* 0x000fea0003800000 */
[----:B------:R-:W-:Y:S01]  /*27060*/  BPT.TRAP 0x1 ;  /* 0x000000040000795c */ /* 0x000fe20000300000 */
.L_x_10633:
[----:B------:R-:W-:Y:S01]  /*27070*/  SHF.L.U32 R3, R25, 0x1f, RZ ;  /* 0x0000001f19037819 */ /* 0x000fe200000006ff */
[----:B-1----:R-:W-:-:S03]  /*27080*/  IMAD R0, R21, 0x5000, RZ ;  /* 0x0000500015007824 */ /* 0x002fc600078e02ff */
[----:B------:R-:W1:Y:S02]  /*27090*/  SYNCS.PHASECHK.TRANS64.TRYWAIT P2, [R2+URZ+0x22860], R3 ;  /* 0x02286003020075a7 */ /* 0x000e64000804017f */
[----:B-1----:R-:W-:Y:S05]  /*270a0*/  @!P2 BRA `(.L_x_10634) ;  /* 0x000000a40088a947 */ /* 0x002fea0003800000 */
.L_x_10969:
[----:B------:R-:W2:Y:S04]  /*270b0*/  LDL R12, [R1+0x1c] ;  /* 0x00001c00010c7983 */ /* 0x000ea80000100800 */
[----:B------:R-:W3:Y:S01]  /*270c0*/  LDL R4, [R1] ;  /* 0x0000000001047983 */ /* 0x000ee20000100800 */
[----:B-1----:R-:W-:-:S04]  /*270d0*/  LOP3.LUT R3, R0, R26, RZ, 0xfc, !PT ;  /* 0x0000001a00037212 */ /* 0x002fc800078efcff */
[----:B------:R-:W-:Y:S01]  /*270e0*/  IADD3 R3, R22, R3, RZ ;  /* 0x0000000316037210 */ /* 0x000fe20007ffe0ff */
[----:B------:R-:W-:Y:S05]  /*270f0*/  WARPSYNC.ALL ;  /* 0x0000000000007948 */ /* 0x000fea0003800000 */
[----:B------:R-:W1:Y:S02]  /*27100*/  LDSM.16.MT88.4 R8, [R3+0xa400] ;  /* 0x00a400000308783b */ /* 0x000e640000004200 */
[----:B-1----:R-:W-:Y:S02]  /*27110*/  PRMT R5, R8, 0x7531, R9 ;  /* 0x0000753108057816 */ /* 0x002fe40000000009 */
[----:B------:R-:W-:-:S02]  /*27120*/  PRMT R6, R10, 0x6420, R11 ;  /* 0x000064200a067816 */ /* 0x000fc4000000000b */
[----:B0-----:R-:W-:Y:S02]  /*27130*/  PRMT R7, R10, 0x7531, R11 ;  /* 0x000075310a077816 */ /* 0x001fe4000000000b */
[----:B------:R-:W-:Y:S02]  /*27140*/  LOP3.LUT R17, R24, 0x1800, RZ, 0xfc, !PT ;  /* 0x0000180018117812 */ /* 0x000fe400078efcff */
[----:B--2---:R-:W-:Y:S02]  /*27150*/  IADD3 R3, R22, R12, R0 ;  /* 0x0000000c16037210 */ /* 0x004fe40007ffe000 */
[----:B---3--:R-:W-:Y:S02]  /*27160*/  LOP3.LUT P2, RZ, R4, 0x4, RZ, 0xc0, !PT ;  /* 0x0000000404ff7812 */ /* 0x008fe4000784c0ff */
[----:B------:R-:W-:Y:S02]  /*27170*/  PRMT R4, R8, 0x6420, R9 ;  /* 0x0000642008047816 */ /* 0x000fe40000000009 */
[----:B------:R-:W0:Y:S01]  /*27180*/  LDSM.16.MT88.4 R8, [R3+0xa400] ;  /* 0x00a400000308783b */ /* 0x000e220000004200 */
[----:B------:R-:W-:-:S05]  /*27190*/  LOP3.LUT R12, R0, R24, RZ, 0xfc, !PT ;  /* 0x00000018000c7212 */ /* 0x000fca00078efcff */
        /* <DEDUP_REMOVED lines=71> */
[----:B------:R-:W-:Y:S02]  /*27610*/  IADD3 R12, R23, R12, RZ ;  /* 0x0000000c170c7210 */ /* 0x000fe40007ffe0ff */
[C-C-:B0-----:R-:W-:Y:S02]  /*27620*/  PRMT R4, R8.reuse, 0x6420, R9.reuse ;  /* 0x0000642008047816 */ /* 0x141fe40000000009 */
[----:B------:R-:W-:Y:S02]  /*27630*/  PRMT R5, R8, 0x7531, R9 ;  /* 0x0000753108057816 */ /* 0x000fe40000000009 */
[----:B------:R-:W-:-:S02]  /*27640*/  PRMT R6, R10, 0x6420, R11 ;  /* 0x000064200a067816 */ /* 0x000fc4000000000b */
[----:B------:R-:W-:Y:S02]  /*27650*/  PRMT R7, R10, 0x7531, R11 ;  /* 0x000075310a077816 */ /* 0x000fe4000000000b */
[----:B------:R-:W0:Y:S01]  /*27660*/  LDSM.16.MT88.4 R8, [R3+0xe400] ;  /* 0x00e400000308783b */ /* 0x000e220000004200 */
[----:B------:R-:W-:-:S03]  /*27670*/  IADD3 R0, R23, R17, R0 ;  /* 0x0000001117007210 */ /* 0x000fc60007ffe000 */
[----:B------:R0:W-:Y:S02]  /*27680*/  STSM.16.M88.4 [R12], R4 ;  /* 0x000000040c007844 */ /* 0x0001e40000000200 */
        /* <DEDUP_REMOVED lines=13> */
.L_x_10635:
[----:B-1----:R1:W-:Y:S01]  /*27760*/  SYNCS.ARRIVE.TRANS64.A1T0 RZ, [R2+URZ+0x22850], RZ ;  /* 0x022850ff02ff79a7 */ /* 0x0023e2000810003f */
[----:B------:R-:W-:Y:S06]  /*27770*/  BAR.SYNC.DEFER_BLOCKING 0x2, 0x80 ;  /* 0x0082000000007b1d */ /* 0x000fec0000010000 */
[----:B------:R-:W-:Y:S05]  /*27780*/  @!P0 BRA `(.L_x_10636) ;  /* 0x0000000000048947 */ /* 0x000fea0003800000 */
[----:B------:R-:W-:Y:S01]  /*27790*/  BPT.TRAP 0x1 ;  /* 0x000000040000795c */ /* 0x000fe20000300000 */
.L_x_10636:
[----:B0-----:R-:W2:Y:S01]  /*277a0*/  LDL R0, [R1+0x18] ;  /* 0x0000180001007983 */ /* 0x001ea20000100800 */
[----:B-1----:R-:W-:Y:S02]  /*277b0*/  VIADD R2, R2, 0x22880 ;  /* 0x0002288002027836 */ /* 0x002fe40000000000 */
[----:B------:R-:W-:Y:S01]  /*277c0*/  IMAD.MOV.U32 R21, RZ, RZ, R33 ;  /* 0x000000ffff157224 */ /* 0x000fe200078e0021 */
[----:B------:R3:W5:Y:S02]  /*277d0*/  LDL R25, [R1+0x4] ;  /* 0x0000040001197983 */ /* 0x0007640000100800 */
[----:B--2---:R-:W-:-:S04]  /*277e0*/  PRMT R2, R0, 0x654, R2 ;  /* 0x0000065400027816 */ /* 0x004fc80000000002 */
[----:B------:R3:W-:Y:S01]  /*277f0*/  SYNCS.ARRIVE.TRANS64.RED.A1T0 RZ, [R2+URZ], RZ ;  /* 0x000000ff02ff79a7 */ /* 0x0007e2000810043f */
[----:B------:R-:W-:Y:S05]  /*27800*/  @P1 BRA `(.L_x_10637) ;  /* 0xffffffe400581947 */ /* 0x000fea000383ffff */
.L_x_10617:
[----:B------:R-:W3:Y:S01]  /*27810*/  S2R R0, SR_TID.X ;  /* 0x0000000000007919 */ /* 0x000ee20000002100 */
[----:B------:R-:W-:Y:S01]  /*27820*/  BSSY B0, `(.L_x_10638) ;  /* 0x0000013000007945 */ /* 0x000fe20003800000 */
[----:B---3--:R-:W-:Y:S01]  /*27830*/  LOP3.LUT R2, R0, 0x7f, RZ, 0xc0, !PT ;  /* 0x0000007f00027812 */ /* 0x008fe200078ec0ff */
[----:B------:R-:W-:-:S03]  /*27840*/  IMAD.U32 R0, RZ, RZ, UR36 ;  /* 0x00000024ff007e24 */ /* 0x000fc6000f8e00ff */
[----:B------:R-:W-:Y:S02]  /*27850*/  ISETP.NE.AND P1, PT, R2, RZ, PT ;  /* 0x000000ff0200720c */ /* 0x000fe40003f25270 */
[----:B------:R-:W-:-:S11]  /*27860*/  ISETP.NE.AND P0, PT, R0, 0x3, PT ;  /* 0x000000030000780c */ /* 0x000fd60003f05270 */
[----:B------:R-:W-:Y:S05]  /*27870*/  @P1 BRA `(.L_x_10639) ;  /* 0x0000000000341947 */ /* 0x000fea0003800000 */
[----:B------:R-:W1:Y:S01]  /*27880*/  S2R R5, SR_LANEID ;  /* 0x0000000000057919 */ /* 0x000e620000000000 */
[----:B------:R-:W-:Y:S01]  /*27890*/  VOTEU.ANY UR4, UPT, PT ;  /* 0x0000000000047886 */ /* 0x000fe200038e0100 */
[----:B0-----:R-:W0:Y:S01]  /*278a0*/  LDC.64 R2, c[0x0][0xc60] ;  /* 0x00031800ff027b82 */ /* 0x001e220000000a00 */
[----:B------:R-:W1:Y:S01]  /*278b0*/  FLO.U32 R0, UR4 ;  /* 0x0000000400007d00 */ /* 0x000e6200080e0000 */
[----:B------:R-:W-:Y:S01]  /*278c0*/  ULDC.64 UR6, c[0x0][0x208] ;  /* 0x0000820000067ab9 */ /* 0x000fe20000000a00 */
[----:B-1----:R-:W-:-:S06]  /*278d0*/  ISETP.EQ.U32.AND P1, PT, R0, R5, PT ;  /* 0x000000050000720c */ /* 0x002fcc0003f22070 */
[----:B------:R-:W0:Y:S07]  /*278e0*/  POPC R5, UR4 ;  /* 0x0000000400057d09 */ /* 0x000e2e0008000000 */
[----:B0-----:R-:W2:Y:S01]  /*278f0*/  @P1 ATOMG.E.ADD.STRONG.GPU PT, R3, desc[UR6][R2.64], R5 ;  /* 0x00000005020319a8 */ /* 0x001ea200081ee1c6 */
[----:B------:R-:W0:Y:S02]  /*27900*/  S2R R4, SR_LTMASK ;  /* 0x0000000000047919 */ /* 0x000e240000003900 */
[----:B0-----:R-:W-:-:S04]  /*27910*/  LOP3.LUT R4, R4, UR4, RZ, 0xc0, !PT ;  /* 0x0000000404047c12 */ /* 0x001fc8000f8ec0ff */
[----:B------:R-:W0:Y:S01]  /*27920*/  POPC R7, R4 ;  /* 0x0000000400077309 */ /* 0x000e220000000000 */
[----:B--2---:R-:W0:Y:S02]  /*27930*/  SHFL.IDX PT, R0, R3, R0, 0x1f ;  /* 0x00001f0003007589 */ /* 0x004e2400000e0000 */
[----:B0-----:R-:W-:-:S07]  /*27940*/  IADD3 R16, R0, UR37, R7 ;  /* 0x0000002500107c10 */ /* 0x001fce000fffe007 */
.L_x_10639:
[----:B------:R-:W-:Y:S05]  /*27950*/  BSYNC B0 ;  /* 0x0000000000007941 */ /* 0x000fea0003800000 */
.L_x_10638:
[----:B------:R-:W-:Y:S05]  /*27960*/  @!P0 BRA `(.L_x_10640) ;  /* 0x0000000000048947 */ /* 0x000fea0003800000 */
[----:B------:R-:W-:Y:S01]  /*27970*/  BPT.TRAP 0x1 ;  /* 0x000000040000795c */ /* 0x000fe20000300000 */
.L_x_10640:
[----:B------:R-:W0:Y:S01]  /*27980*/  LDL R0, [R1+0x4] ;  /* 0x0000040001007983 */ /* 0x000e220000100800 */
[----:B------:R-:W-:Y:S01]  /*27990*/  BSSY B0, `(.L_x_10641) ;  /* 0x0000006000007945 */ /* 0x000fe20003800000 */
[----:B0-----:R-:W-:Y:S01]  /*279a0*/  LOP3.LUT R3, R0, 0x1, RZ, 0x3c, !PT ;  /* 0x0000000100037812 */ /* 0x001fe200078e3cff */
[----:B------:R-:W-:-:S03]  /*279b0*/  IMAD R0, R33, 0x8, R22 ;  /* 0x0000000821007824 */ /* 0x000fc600078e0216 */
[----:B------:R-:W-:-:S04]  /*279c0*/  SHF.L.U32 R3, R3, 0x1f, RZ ;  /* 0x0000001f03037819 */ /* 0x000fc800000006ff */
[----:B------:R-:W0:Y:S02]  /*279d0*/  SYNCS.PHASECHK.TRANS64.TRYWAIT P1, [R0+URZ+0x22870], R3 ;  /* 0x02287003000075a7 */ /* 0x000e24000802017f */
[----:B0-----:R-:W-:Y:S05]  /*279e0*/  @!P1 BRA `(.L_x_10642) ;  /* 0x0000009c004c9947 */ /* 0x001fea0003800000 */
.L_x_10970:
[----:B------:R-:W-:Y:S05]  /*279f0*/  BSYNC B0 ;  /* 0x0000000000007941 */ /* 0x000fea0003800000 */
.L_x_10641:
[----:B------:R-:W2:Y:S02]  /*27a00*/  LDL R2, [R1] ;  /* 0x0000000001027983 */ /* 0x000ea40000100800 */
[----:B--2---:R-:W-:-:S13]  /*27a10*/  LOP3.LUT P1, RZ, R2, 0x4, RZ, 0xc0, !PT ;  /* 0x0000000402ff7812 */ /* 0x004fda000782c0ff */
[----:B------:R-:W-:Y:S05]  /*27a20*/  @!P1 BRA `(.L_x_10643) ;  /* 0x0000000000049947 */ /* 0x000fea0003800000 */
[----:B------:R-:W-:Y:S01]  /*27a30*/  BPT.TRAP 0x1 ;  /* 0x000000040000795c */ /* 0x000fe20000300000 */
.L_x_10643:
[----:B------:R-:W0:Y:S02]  /*27a40*/  LDL R2, [R1+0x4] ;  /* 0x0000040001027983 */ /* 0x000e240000100800 */
[----:B0-----:R-:W-:-:S04]  /*27a50*/  SHF.L.U32 R3, R2, 0x1f, RZ ;  /* 0x0000001f02037819 */ /* 0x001fc800000006ff */
[----:B------:R-:W0:Y:S02]  /*27a60*/  SYNCS.PHASECHK.TRANS64.TRYWAIT P1, [R0+URZ+0x22860], R3 ;  /* 0x02286003000075a7 */ /* 0x000e24000802017f */
[----:B0-----:R-:W-:Y:S05]  /*27a70*/  @!P1 BRA `(.L_x_10644) ;  /* 0x0000009c003c9947 */ /* 0x001fea0003800000 */
.L_x_10971:
[----:B------:R-:W2:Y:S04]  /*27a80*/  LDL R4, [R1] ;  /* 0x0000000001047983 */ /* 0x000ea80000100800 */
[----:B------:R-:W3:Y:S01]  /*27a90*/  LDL R2, [R1+0x1c] ;  /* 0x00001c0001027983 */ /* 0x000ee20000100800 */
[----:B0-----:R-:W-:Y:S01]  /*27aa0*/  IMAD R3, R33, 0x5000, RZ ;  /* 0x0000500021037824 */ /* 0x001fe200078e02ff */
[----:B------:R-:W-:Y:S05]  /*27ab0*/  WARPSYNC.ALL ;  /* 0x0000000000007948 */ /* 0x000fea0003800000 */
[----:B------:R-:W-:-:S02]  /*27ac0*/  LOP3.LUT R5, R3, R26, RZ, 0xfc, !PT ;  /* 0x0000001a03057212 */ /* 0x000fc400078efcff */
[----:B------:R-:W-:Y:S02]  /*27ad0*/  LOP3.LUT R12, R3, R24, RZ, 0xfc, !PT ;  /* 0x00000018030c7212 */ /* 0x000fe400078efcff */
[----:B------:R-:W-:Y:S01]  /*27ae0*/  LOP3.LUT R20, R24, 0x1800, RZ, 0xfc, !PT ;  /* 0x0000180018147812 */ /* 0x000fe200078efcff */
[----:B------:R-:W-:Y:S01]  /*27af0*/  IMAD.IADD R13, R22, 0x1, R5 ;  /* 0x00000001160d7824 */ /* 0x000fe200078e0205 */
[----:B------:R-:W-:Y:S01]  /*27b00*/  LOP3.LUT R21, R24, 0x4800, RZ, 0xfc, !PT ;  /* 0x0000480018157812 */ /* 0x000fe200078efcff */
[----:B------:R-:W-:Y:S01]  /*27b10*/  IMAD.IADD R12, R23, 0x1, R12 ;  /* 0x00000001170c7824 */ /* 0x000fe200078e020c */
[----:B--2---:R-:W-:Y:S02]  /*27b20*/  LOP3.LUT P1, RZ, R4, 0x4, RZ, 0xc0, !PT ;  /* 0x0000000404ff7812 */ /* 0x004fe4000782c0ff */
[----:B------:R-:W0:Y:S01]  /*27b30*/  LDSM.16.MT88.4 R4, [R13+0xa400] ;  /* 0x00a400000d04783b */ /* 0x000e220000004200 */
[----:B---3--:R-:W-:Y:S02]  /*27b40*/  IADD3 R2, R22, R2, R3 ;  /* 0x0000000216027210 */ /* 0x008fe40007ffe003 */
[----:B0-----:R-:W-:-:S02]  /*27b50*/  PRMT R8, R4, 0x6420, R5 ;  /* 0x0000642004087816 */ /* 0x001fc40000000005 */
[----:B------:R-:W-:Y:S02]  /*27b60*/  PRMT R9, R4, 0x7531, R5 ;  /* 0x0000753104097816 */ /* 0x000fe40000000005 */
[C-C-:B------:R-:W-:Y:S02]  /*27b70*/  PRMT R10, R6.reuse, 0x6420, R7.reuse ;  /* 0x00006420060a7816 */ /* 0x140fe40000000007 */
[----:B------:R-:W-:Y:S02]  /*27b80*/  PRMT R11, R6, 0x7531, R7 ;  /* 0x00007531060b7816 */ /* 0x000fe40000000007 */
[----:B------:R-:W0:Y:S04]  /*27b90*/  LDSM.16.MT88.4 R4, [R2+0xa400] ;  /* 0x00a400000204783b */ /* 0x000e280000004200 */
[----:B------:R0:W-:Y:S02]  /*27ba0*/  STSM.16.M88.4 [R12], R8 ;  /* 0x000000080c007844 */ /* 0x0001e40000000200 */
[----:B0-----:R-:W-:-:S02]  /*27bb0*/  PRMT R8, R4, 0x6420, R5 ;  /* 0x0000642004087816 */ /* 0x001fc40000000005 */
[----:B------:R-:W-:Y:S02]  /*27bc0*/  PRMT R9, R4, 0x7531, R5 ;  /* 0x0000753104097816 */ /* 0x000fe40000000005 */
[----:B------:R-:W-:Y:S02]  /*27bd0*/  LOP3.LUT R4, R3, 0x800, R24, 0xfe, !PT ;  /* 0x0000080003047812 */ /* 0x000fe400078efe18 */
[C-C-:B------:R-:W-:Y:S02]  /*27be0*/  PRMT R10, R6.reuse, 0x6420, R7.reuse ;  /* 0x00006420060a7816 */ /* 0x140fe40000000007 */
[----:B------:R-:W-:Y:S02]  /*27bf0*/  PRMT R11, R6, 0x7531, R7 ;  /* 0x00007531060b7816 */ /* 0x000fe40000000007 */
[----:B------:R-:W-:-:S05]  /*27c00*/  IADD3 R17, R23, R4, RZ ;  /* 0x0000000417117210 */ /* 0x000fca0007ffe0ff */
[----:B------:R0:W-:Y:S02]  /*27c10*/  STSM.16.M88.4 [R17], R8 ;  /* 0x0000000811007844 */ /* 0x0001e40000000200 */
[----:B0-----:R-:W-:Y:S01]  /*27c20*/  VIADD R8, R3, 0x1000 ;  /* 0x0000100003087836 */ /* 0x001fe20000000000 */
[----:B------:R-:W-:Y:S02]  /*27c30*/  IADD3 R17, R23, R20, R3 ;  /* 0x0000001417117210 */ /* 0x000fe40007ffe003 */
        /* <DEDUP_REMOVED lines=36> */
[C---:B0-----:R-:W-:Y:S01]  /*27e80*/  IADD3 R8, R3.reuse, 0x3000, RZ ;  /* 0x0000300003087810 */ /* 0x041fe20007ffe0ff */
[----:B------:R-:W-:-:S03]  /*27e90*/  VIADD R17, R3, 0x4000 ;  /* 0x0000400003117836 */ /* 0x000fc60000000000 */
[C---:B------:R-:W-:Y:S02]  /*27ea0*/  LOP3.LUT R5, R8.reuse, R26, RZ, 0xfc, !PT ;  /* 0x0000001a08057212 */ /* 0x040fe400078efcff */
[----:B------:R-:W-:-:S03]  /*27eb0*/  LOP3.LUT R8, R8, R24, RZ, 0xfc, !PT ;  /* 0x0000001808087212 */ /* 0x000fc600078efcff */
[----:B------:R-:W-:Y:S02]  /*27ec0*/  IMAD.IADD R18, R22, 0x1, R5 ;  /* 0x0000000116127824 */ /* 0x000fe400078e0205 */
[----:B------:R-:W-:-:S03]  /*27ed0*/  IMAD.IADD R8, R23, 0x1, R8 ;  /* 0x0000000117087824 */ /* 0x000fc600078e0208 */
[----:B------:R0:W1:Y:S02]  /*27ee0*/  LDSM.16.MT88.4 R4, [R18+0xa400] ;  /* 0x00a400001204783b */ /* 0x0000640000004200 */
[C-C-:B0-----:R-:W-:Y:S02]  /*27ef0*/  IADD3 R18, R23.reuse, R20, R3.reuse ;  /* 0x0000001417127210 */ /* 0x141fe40007ffe003 */
[----:B------:R-:W-:Y:S02]  /*27f00*/  IADD3 R3, R23, R21, R3 ;  /* 0x0000001517037210 */ /* 0x000fe40007ffe003 */
[C-C-:B-1----:R-:W-:Y:S02]  /*27f10*/  PRMT R12, R4.reuse, 0x6420, R5.reuse ;  /* 0x00006420040c7816 */ /* 0x142fe40000000005 */
[----:B------:R-:W-:Y:S02]  /*27f20*/  PRMT R13, R4, 0x7531, R5 ;  /* 0x00007531040d7816 */ /* 0x000fe40000000005 */
[----:B------:R-:W-:-:S02]  /*27f30*/  PRMT R14, R6, 0x6420, R7 ;  /* 0x00006420060e7816 */ /* 0x000fc40000000007 */
[----:B------:R-:W-:Y:S02]  /*27f40*/  PRMT R15, R6, 0x7531, R7 ;  /* 0x00007531060f7816 */ /* 0x000fe40000000007 */
[----:B------:R-:W0:Y:S04]  /*27f50*/  LDSM.16.MT88.4 R4, [R2+0xd400] ;  /* 0x00d400000204783b */ /* 0x000e280000004200 */
[----:B------:R1:W-:Y:S02]  /*27f60*/  STSM.16.M88.4 [R8], R12 ;  /* 0x0000000c08007844 */ /* 0x0003e40000000200 */
[----:B-1----:R-:W-:-:S05]  /*27f70*/  LOP3.LUT R12, R17, R24, RZ, 0xfc, !PT ;  /* 0x00000018110c7212 */ /* 0x002fca00078efcff */
[----:B------:R-:W-:Y:S01]  /*27f80*/  IMAD.IADD R23, R23, 0x1, R12 ;  /* 0x0000000117177824 */ /* 0x000fe200078e020c */
[C-C-:B0-----:R-:W-:Y:S02]  /*27f90*/  PRMT R8, R4.reuse, 0x6420, R5.reuse ;  /* 0x0000642004087816 */ /* 0x141fe40000000005 */
[----:B------:R-:W-:Y:S02]  /*27fa0*/  PRMT R9, R4, 0x7531, R5 ;  /* 0x0000753104097816 */ /* 0x000fe40000000005 */
        /* <DEDUP_REMOVED lines=25> */
.L_x_10645:
[----:B-1----:R1:W-:Y:S01]  /*28140*/  SYNCS.ARRIVE.TRANS64.A1T0 RZ, [R0+URZ+0x22850], RZ ;  /* 0x022850ff00ff79a7 */ /* 0x0023e2000810003f */
[----:B------:R-:W-:Y:S06]  /*28150*/  BAR.SYNC.DEFER_BLOCKING 0x2, 0x80 ;  /* 0x0082000000007b1d */ /* 0x000fec0000010000 */
[----:B------:R-:W-:Y:S05]  /*28160*/  @!P0 BRA `(.L_x_10646) ;  /* 0x0000000000048947 */ /* 0x000fea0003800000 */
[----:B------:R-:W-:Y:S01]  /*28170*/  BPT.TRAP 0x1 ;  /* 0x000000040000795c */ /* 0x000fe20000300000 */
.L_x_10646:
[----:B0-----:R-:W2:Y:S04]  /*28180*/  LDL R3, [R1+0x18] ;  /* 0x0000180001037983 */ /* 0x001ea80000100800 */
[----:B------:R-:W3:Y:S01]  /*28190*/  LDL.LU R2, [R1+0x4] ;  /* 0x0000040001027983 */ /* 0x000ee20000300800 */
[----:B-1----:R-:W-:Y:S01]  /*281a0*/  VIADD R0, R0, 0x22880 ;  /* 0x0002288000007836 */ /* 0x002fe20000000000 */
[----:B------:R-:W-:-:S04]  /*281b0*/  IADD3 R33, R33, 0x1, RZ ;  /* 0x0000000121217810 */ /* 0x000fc80007ffe0ff */
[----:B------:R-:W-:-:S04]  /*281c0*/  ISETP.NE.AND P0, PT, R33, 0x2, PT ;  /* 0x000000022100780c */ /* 0x000fc80003f05270 */
[----:B------:R-:W-:Y:S02]  /*281d0*/  SEL R33, R33, RZ, P0 ;  /* 0x000000ff21217207 */ /* 0x000fe40000000000 */
[----:B--2---:R-:W-:-:S04]  /*281e0*/  PRMT R0, R3, 0x654, R0 ;  /* 0x0000065403007816 */ /* 0x004fc80000000000 */
[----:B------:R0:W-:Y:S02]  /*281f0*/  SYNCS.ARRIVE.TRANS64.RED.A1T0 RZ, [R0+URZ], RZ ;  /* 0x000000ff00ff79a7 */ /* 0x0001e4000810043f */
[----:B0-----:R-:W-:-:S04]  /*28200*/  SEL R0, RZ, 0x1, P0 ;  /* 0x00000001ff007807 */ /* 0x001fc80000000000 */
[----:B---3--:R-:W-:-:S05]  /*28210*/  LOP3.LUT R2, R2, R0, RZ, 0x3c, !PT ;  /* 0x0000000002027212 */ /* 0x008fca00078e3cff */
[----:B------:R0:W-:Y:S02]  /*28220*/  STL [R1+0x4], R2 ;  /* 0x0000040201007387 */ /* 0x0001e40000100800 */
.L_x_10589:
[----:B------:R-:W4:Y:S02]  /*28230*/  LDL R0, [R1] ;  /* 0x0000000001007983 */ /* 0x000f240000100800 */
[----:B----4-:R-:W-:-:S13]  /*28240*/  LOP3.LUT P0, RZ, R0, 0x200, RZ, 0xc0, !PT ;  /* 0x0000020000ff7812 */ /* 0x010fda000780c0ff */
[----:B------:R-:W-:Y:S05]  /*28250*/  @!P0 BRA `(.L_x_10647) ;  /* 0x0000000000288947 */ /* 0x000fea0003800000 */
[----:B------:R-:W-:Y:S05]  /*28260*/  WARPSYNC.ALL ;  /* 0x0000000000007948 */ /* 0x000fea0003800000 */
[----:B------:R-:W4:Y:S08]  /*28270*/  S2UR UR4, SR_CgaCtaId ;  /* 0x00000000000479c3 */ /* 0x000f300000008800 */
[----:B------:R-:W-:Y:S01]  /*28280*/  BAR.SYNC.DEFER_BLOCKING 0x5, 0x180 ;  /* 0x0146000000007b1d */ /* 0x000fe20000010000 */
[----:B------:R-:W-:Y:S01]  /*28290*/  MOV R22, 0x400 ;  /* 0x0000040000167802 */ /* 0x000fe20000000f00 */
[----:B----4-:R-:W-:-:S05]  /*282a0*/  IMAD.U32 R0, RZ, RZ, UR4 ;  /* 0x00000004ff007e24 */ /* 0x010fca000f8e00ff */
[----:B------:R-:W-:Y:S01]  /*282b0*/  LEA R22, R0, R22, 0x18 ;  /* 0x0000001600167211 */ /* 0x000fe200078ec0ff */
[----:B------:R4:W-:Y:S04]  /*282c0*/  STL [R1+0x18], R0 ;  /* 0x0000180001007387 */ /* 0x0009e80000100800 */
[----:B------:R4:W0:Y:S01]  /*282d0*/  LDS.128 R16, [R22+0x228d0] ;  /* 0x0228d00016107984 */ /* 0x0008220000000c00 */
[----:B------:R-:W-:Y:S06]  /*282e0*/  BAR.ARV 0x4, 0x180 ;  /* 0x0106000000007b1d */ /* 0x000fec0000002000 */
[----:B------:R-:W-:Y:S05]  /*282f0*/  BRA `(.L_x_10648) ;  /* 0x0000000c00e87947 */ /* 0x000fea0003800000 */
.L_x_10647:
[----:B------:R-:W4:Y:S01]  /*28300*/  S2R R0, SR_TID.X ;  /* 0x0000000000007919 */ /* 0x000f220000002100 */
[----:B------:R-:W-:Y:S01]  /*28310*/  UMOV UR4, 0xffffffff ;  /* 0xffffffff00047882 */ /* 0x000fe20000000000 */
[----:B----4-:R-:W-:-:S04]  /*28320*/  LOP3.LUT R8, R0, 0x1f, RZ, 0xc0, !PT ;  /* 0x0000001f00087812 */ /* 0x010fc800078ec0ff */
[----:B------:R-:W-:Y:S01]  /*28330*/  ISETP.NE.AND P0, PT, R8, 0x1f, PT ;  /* 0x0000001f0800780c */ /* 0x000fe20003f05270 */
[----:B------:R-:W-:-:S12]  /*28340*/  BRA.DIV UR4, `(.L_x_10649) ;  /* 0x00000096041c7947 */ /* 0x000fd8000b800000 */
[----:B------:R-:W-:Y:S01]  /*28350*/  IMAD.IADD R9, R19, 0x1, R8 ;  /* 0x0000000113097824 */ /* 0x000fe200078e0208 */
[----:B------:R-:W-:Y:S01]  /*28360*/  ULDC UR4, c[0x0][0xc3c] ;  /* 0x00030f0000047ab9 */ /* 0x000fe20000000800 */
[----:B------:R-:W-:-:S03]  /*28370*/  ULDC.64 UR6, c[0x0][0x208] ;  /* 0x0000820000067ab9 */ /* 0x000fc60000000a00 */
[----:B------:R-:W-:-:S13]  /*28380*/  ISETP.GE.OR P1, PT, R9, UR4, !P0 ;  /* 0x0000000409007c0c */ /* 0x000fda000c726670 */
[----:B0-----:R-:W0:Y:S08]  /*28390*/  @!P1 LDC.64 R2, c[0x0][0xc80] ;  /* 0x00032000ff029b82 */ /* 0x001e300000000a00 */
[----:B------:R-:W4:Y:S01]  /*283a0*/  @!P1 LDC.64 R4, c[0x0][0xc78] ;  /* 0x00031e00ff049b82 */ /* 0x000f220000000a00 */
[----:B0-----:R-:W-:-:S05]  /*283b0*/  @!P1 IMAD.WIDE R2, R9, 0x4, R2 ;  /* 0x0000000409029825 */ /* 0x001fca00078e0202 */
[----:B--23--:R4:W2:Y:S02]  /*283c0*/  @!P1 LDG.E R7, desc[UR6][R2.64] ;  /* 0x0000000602079981 */ /* 0x00c8a4000c1e1900 */
[----:B----4-:R-:W-:-:S05]  /*283d0*/  @!P1 IMAD.WIDE R2, R9, 0x4, R4 ;  /* 0x0000000409029825 */ /* 0x010fca00078e0204 */
        /* <DEDUP_REMOVED lines=30> */
.L_x_10981:
[----:B------:R-:W-:Y:S02]  /*285c0*/  ULDC UR4, c[0x0][0xc38] ;  /* 0x00030e0000047ab9 */ /* 0x000fe40000000800 */
[----:B------:R-:W-:-:S04]  /*285d0*/  IMAD.U32 R4, RZ, RZ, UR4 ;  /* 0x00000004ff047e24 */ /* 0x000fc8000f8e00ff */
[----:B--2---:R-:W-:-:S05]  /*285e0*/  IMAD R3, R14, R4, RZ ;  /* 0x000000040e037224 */ /* 0x004fca00078e02ff */
[----:B------:R-:W-:-:S04]  /*285f0*/  IADD3 R6, R6, R3, RZ ;  /* 0x0000000306067210 */ /* 0x000fc80007ffe0ff */
[----:B------:R-:W-:-:S13]  /*28600*/  ISETP.GT.AND P6, PT, R6, R0, PT ;  /* 0x000000000600720c */ /* 0x000fda0003fc4270 */
[----:B------:R-:W-:Y:S05]  /*28610*/  @P6 BRA `(.L_x_10650) ;  /* 0x0000000000a86947 */ /* 0x000fea0003800000 */
.L_x_10653:
[----:B0-----:R-:W0:Y:S01]  /*28620*/  LDC R2, c[0x0][0xc3c] ;  /* 0x00030f00ff027b82 */ /* 0x001e220000000800 */
[----:B------:R-:W-:-:S05]  /*28630*/  VIADD R19, R19, 0x1f ;  /* 0x0000001f13137836 */ /* 0x000fca0000000000 */
[----:B0-----:R-:W-:-:S13]  /*28640*/  ISETP.GE.AND P6, PT, R19, R2, PT ;  /* 0x000000021300720c */ /* 0x001fda0003fc6270 */
[----:B------:R-:W-:Y:S05]  /*28650*/  @P6 BRA `(.L_x_10651) ;  /* 0x0000000800c46947 */ /* 0x000fea0003800000 */
[----:B------:R-:W0:Y:S01]  /*28660*/  S2R R3, SR_TID.X ;  /* 0x0000000000037919 */ /* 0x000e220000002100 */
[----:B------:R-:W-:Y:S01]  /*28670*/  IMAD.MOV.U32 R17, RZ, RZ, RZ ;  /* 0x000000ffff117224 */ /* 0x000fe200078e00ff */
[----:B------:R-:W-:Y:S01]  /*28680*/  ULDC.64 UR4, c[0x0][0x208] ;  /* 0x0000820000047ab9 */ /* 0x000fe20000000a00 */
        /* <DEDUP_REMOVED lines=28> */
[----:B------:R0:W2:Y:S02]  /*28850*/  SHFL.IDX PT, R14, R2, 0x1f, 0x1f ;  /* 0x03e01f00020e7f89 */ /* 0x0000a400000e0000 */
.L_x_10989:
[----:B------:R-:W-:Y:S02]  /*28860*/  ULDC UR4, c[0x0][0xc38] ;  /* 0x00030e0000047ab9 */ /* 0x000fe40000000800 */
[----:B------:R-:W-:-:S04]  /*28870*/  IMAD.U32 R4, RZ, RZ, UR4 ;  /* 0x00000004ff047e24 */ /* 0x000fc8000f8e00ff */
[----:B--2---:R-:W-:-:S04]  /*28880*/  IMAD R3, R14, R4, RZ ;  /* 0x000000040e037224 */ /* 0x004fc800078e02ff */
[----:B------:R-:W-:-:S05]  /*28890*/  IMAD.IADD R6, R3, 0x1, R6 ;  /* 0x0000000103067824 */ /* 0x000fca00078e0206 */
[----:B------:R-:W-:-:S13]  /*288a0*/  ISETP.GT.AND P6, PT, R6, R0, PT ;  /* 0x000000000600720c */ /* 0x000fda0003fc4270 */
[----:B------:R-:W-:Y:S05]  /*288b0*/  @!P6 BRA `(.L_x_10653) ;  /* 0xfffffffc0058e947 */ /* 0x000fea000383ffff */
.L_x_10650:
        /* <DEDUP_REMOVED lines=10> */
.L_x_10994:
[----:B------:R-:W-:-:S13]  /*28960*/  ISETP.NE.AND P0, PT, R3, RZ, PT ;  /* 0x000000ff0300720c */ /* 0x000fda0003f05270 */
[----:B------:R-:W-:Y:S05]  /*28970*/  @!P0 BRA `(.L_x_10655) ;  /* 0x0000000000108947 */ /* 0x000fea0003800000 */
[----:B------:R-:W-:Y:S01]  /*28980*/  UMOV UR4, 0xffffffff ;  /* 0xffffffff00047882 */ /* 0x000fe20000000000 */
[----:B------:R-:W-:Y:S02]  /*28990*/  IADD3 R12, R7, -0x1, RZ ;  /* 0xffffffff070c7810 */ /* 0x000fe40007ffe0ff */
[----:B------:R-:W-:Y:S05]  /*289a0*/  BRA.DIV UR4, `(.L_x_10656) ;  /* 0x0000009604d87947 */ /* 0x000fea000b800000 */
[----:B------:R0:W0:Y:S02]  /*289b0*/  SHFL.IDX PT, R16, R2, R12, 0x1f ;  /* 0x00001f0c02107589 */ /* 0x00002400000e0000 */
.L_x_10655:
        /* <DEDUP_REMOVED lines=25> */
[----:B------:R-:W-:Y:S01]  /*28b50*/  @!P1 IADD3 R9, R9, -R4, RZ ;  /* 0x8000000409099210 */ /* 0x000fe20007ffe0ff */
[----:B------:R-:W-:Y:S01]  /*28b60*/  @!P1 VIADD R7, R7, 0x1 ;  /* 0x0000000107079836 */ /* 0x000fe20000000000 */
[----:B------:R-:W-:-:S02]  /*28b70*/  ISETP.NE.AND P1, PT, R17, RZ, PT ;  /* 0x000000ff1100720c */ /* 0x000fc40003f25270 */
[----:B------:R-:W-:Y:S02]  /*28b80*/  ISETP.GE.U32.AND P0, PT, R9, R4, PT ;  /* 0x000000040900720c */ /* 0x000fe40003f06070 */
[----:B------:R-:W-:Y:S01]  /*28b90*/  IABS R4, R5 ;  /* 0x0000000500047213 */ /* 0x000fe20000000000 */
[----:B0-----:R-:W-:-:S04]  /*28ba0*/  IMAD.MOV R9, RZ, RZ, -R3 ;  /* 0x000000ffff097224 */ /* 0x001fc800078e0a03 */
[----:B------:R-:W-:Y:S02]  /*28bb0*/  IMAD.MOV R4, RZ, RZ, -R4 ;  /* 0x000000ffff047224 */ /* 0x000fe400078e0a04 */
[----:B------:R-:W-:-:S04]  /*28bc0*/  IMAD R9, R9, R6, RZ ;  /* 0x0000000609097224 */ /* 0x000fc800078e02ff */
[----:B------:R-:W-:Y:S02]  /*28bd0*/  @P0 VIADD R7, R7, 0x1 ;  /* 0x0000000107070836 */ /* 0x000fe40000000000 */
[----:B------:R-:W-:Y:S01]  /*28be0*/  IMAD.HI.U32 R2, R3, R9, R2 ;  /* 0x0000000903027227 */ /* 0x000fe200078e0002 */
[----:B------:R-:W-:-:S04]  /*28bf0*/  LOP3.LUT R3, R0, R17, RZ, 0x3c, !PT ;  /* 0x0000001100037212 */ /* 0x000fc800078e3cff */
[----:B------:R-:W-:-:S13]  /*28c00*/  ISETP.GE.AND P2, PT, R3, RZ, PT ;  /* 0x000000ff0300720c */ /* 0x000fda0003f46270 */
[----:B------:R-:W-:Y:S01]  /*28c10*/  @!P2 IMAD.MOV R7, RZ, RZ, -R7 ;  /* 0x000000ffff07a224 */ /* 0x000fe200078e0a07 */
[----:B------:R-:W-:-:S04]  /*28c20*/  @!P1 LOP3.LUT R7, RZ, R17, RZ, 0x33, !PT ;  /* 0x00000011ff079212 */ /* 0x000fc800078e33ff */
[----:B------:R-:W-:-:S05]  /*28c30*/  IABS R3, R7 ;  /* 0x0000000700037213 */ /* 0x000fca0000000000 */
        /* <DEDUP_REMOVED lines=16> */
[----:B------:R-:W-:-:S05]  /*28d40*/  IMAD R5, R5, R4, R7 ;  /* 0x0000000405057224 */ /* 0x000fca00078e0207 */
[----:B------:R-:W-:Y:S01]  /*28d50*/  LEA R18, R5, R2, 0x10 ;  /* 0x0000000205127211 */ /* 0x000fe200078e80ff */
[----:B------:R-:W-:Y:S06]  /*28d60*/  BRA `(.L_x_10658) ;  /* 0x0000000000f47947 */ /* 0x000fec0003800000 */
.L_x_10657:
[----:B------:R-:W0:Y:S01]  /*28d70*/  LDC.64 R2, c[0x0][0xc90] ;  /* 0x00032400ff027b82 */ /* 0x000e220000000a00 */
[----:B------:R-:W-:Y:S01]  /*28d80*/  ULDC.64 UR4, c[0x0][0x208] ;  /* 0x0000820000047ab9 */ /* 0x000fe20000000a00 */
        /* <DEDUP_REMOVED lines=30> */
[----:B------:R-:W-:Y:S02]  /*28f70*/  IMAD R5, R5, R2, R0 ;  /* 0x0000000205057224 */ /* 0x000fe400078e0200 */
[----:B------:R-:W-:Y:S01]  /*28f80*/  IMAD.MOV.U32 R2, RZ, RZ, RZ ;  /* 0x000000ffff027224 */ /* 0x000fe200078e00ff */
[----:B------:R-:W-:Y:S02]  /*28f90*/  VIADDMNMX R4, R3, R4, R7, PT ;  /* 0x0000000403047246 */ /* 0x000fe40003800107 */
[----:B------:R-:W-:-:S02]  /*28fa0*/  IADD3 R6, R6, 0x1000000, R5 ;  /* 0x0100000006067810 */ /* 0x000fc40007ffe005 */
        /* <DEDUP_REMOVED lines=9> */
[----:B------:R-:W-:-:S04]  /*29040*/  IABS R2, R4 ;  /* 0x0000000400027213 */ /* 0x000fc80000000000 */
[----:B------:R-:W-:Y:S01]  /*29050*/  IADD3 R2, RZ, -R2, RZ ;  /* 0x80000002ff027210 */ /* 0x000fe20007ffe0ff */
        /* <DEDUP_REMOVED lines=13> */
[----:B------:R-:W-:-:S07]  /*29130*/  IMAD R18, R3, R4, R6 ;  /* 0x0000000403127224 */ /* 0x000fce00078e0206 */
.L_x_10658:
[----:B------:R-:W-:-:S05]  /*29140*/  LOP3.LUT R0, RZ, R3, RZ, 0x33, !PT ;  /* 0x00000003ff007212 */ /* 0x000fca00078e33ff */
[----:B------:R-:W-:Y:S01]  /*29150*/  IMAD.IADD R17, R17, 0x1, R0 ;  /* 0x0000000111117824 */ /* 0x000fe200078e0200 */
[----:B------:R-:W-:Y:S06]  /*29160*/  BRA `(.L_x_10659) ;  /* 0x00000000001c7947 */ /* 0x000fec0003800000 */
.L_x_10651:
[----:B------:R-:W-:Y:S01]  /*29170*/  UMOV UR4, URZ ;  /* 0x0000003f00047c82 */ /* 0x000fe20008000000 */
[----:B------:R-:W-:Y:S01]  /*29180*/  UMOV UR5, URZ ;  /* 0x0000003f00057c82 */ /* 0x000fe20008000000 */
[----:B------:R-:W-:Y:S01]  /*29190*/  ULDC UR6, c[0x0][0xc3c] ;  /* 0x00030f0000067ab9 */ /* 0x000fe20000000800 */
[----:B------:R-:W-:Y:S01]  /*291a0*/  MOV R16, R0 ;  /* 0x0000000000107202 */ /* 0x000fe20000000f00 */
[----:B------:R-:W-:Y:S02]  /*291b0*/  IMAD.U32 R17, RZ, RZ, UR4 ;  /* 0x00000004ff117e24 */ /* 0x000fe4000f8e00ff */
[----:B------:R-:W-:Y:S02]  /*291c0*/  IMAD.U32 R18, RZ, RZ, UR5 ;  /* 0x00000005ff127e24 */ /* 0x000fe4000f8e00ff */
[----:B------:R-:W-:-:S07]  /*291d0*/  IMAD.U32 R19, RZ, RZ, UR6 ;  /* 0x00000006ff137e24 */ /* 0x000fce000f8e00ff */
.L_x_10659:
        /* <DEDUP_REMOVED lines=12> */
.L_x_10648:
[----:B------:R-:W-:Y:S02]  /*292a0*/  ULDC UR4, c[0x0][0xc3c] ;  /* 0x00030f0000047ab9 */ /* 0x000fe40000000800 */
[----:B0-----:R-:W-:-:S13]  /*292b0*/  ISETP.GE.AND P0, PT, R19, UR4, PT ;  /* 0x0000000413007c0c */ /* 0x001fda000bf06270 */
[----:B------:R-:W-:Y:S05]  /*292c0*/  @!P0 BRA `(.L_x_10660) ;  /* 0xffffff8400888947 */ /* 0x000fea000383ffff */
[----:B------:R-:W-:Y:S05]  /*292d0*/  BSYNC B7 ;  /* 0x0000000000077941 */ /* 0x000fea0003800000 */
.L_x_10548:
[----:B-1--4-:R-:W4:Y:S01]  /*292e0*/  LDL.LU R0, [R1+0x3c] ;  /* 0x00003c0001007983 */ /* 0x012f220000300800 */
[----:B------:R-:W-:Y:S01]  /*292f0*/  BSSY B0, `(.L_x_10661) ;  /* 0x000000b000007945 */ /* 0x000fe20003800000 */
[----:B------:R-:W1:Y:S01]  /*29300*/  S2R R5, SR_CgaCtaId ;  /* 0x0000000000057919 */ /* 0x000e620000008800 */
[----:B----4-:R-:W-:-:S05]  /*29310*/  VIADD R0, R0, 0x1 ;  /* 0x0000000100007836 */ /* 0x010fca0000000000 */
        /* <DEDUP_REMOVED lines=8> */
.L_x_10997:
[----:B------:R-:W-:Y:S05]  /*293a0*/  BSYNC B0 ;  /* 0x0000000000007941 */ /* 0x000fea0003800000 */
.L_x_10661:
[----:B------:R-:W-:-:S03]  /*293b0*/  UMOV UR4, 0xffffffff ;  /* 0xffffffff00047882 */ /* 0x000fc60000000000 */
[----:B------:R-:W-:Y:S05]  /*293c0*/  BRA.DIV UR4, `(.L_x_10663) ;  /* 0x0000008e048c7947 */ /* 0x000fea000b800000 */
[----:B0-----:R-:W0:Y:S02]  /*293d0*/  S2R R0, SR_TID.X ;  /* 0x0000000000007919 */ /* 0x001e240000002100 */
[----:B0-----:R-:W-:-:S04]  /*293e0*/  SHF.R.U32.HI R0, RZ, 0x5, R0 ;  /* 0x00000005ff007819 */ /* 0x001fc80000011600 */
[----:B------:R-:W-:-:S05]  /*293f0*/  LOP3.LUT R0, R0, 0x3, RZ, 0xc0, !PT ;  /* 0x0000000300007812 */ /* 0x000fca00078ec0ff */
[----:B------:R0:W1:Y:S02]  /*29400*/  SHFL.IDX PT, R14, R0, RZ, 0x1f ;  /* 0x00001fff000e7589 */ /* 0x00006400000e0000 */
.L_x_11000:
[----:B-1----:R-:W-:-:S13]  /*29410*/  ISETP.NE.AND P0, PT, R14, RZ, PT ;  /* 0x000000ff0e00720c */ /* 0x002fda0003f05270 */
[----:B------:R-:W-:Y:S05]  /*29420*/  @P0 BRA `(.L_x_10346) ;  /* 0x0000000000b80947 */ /* 0x000fea0003800000 */
[----:B------:R-:W-:-:S03]  /*29430*/  UMOV UR4, 0xffffffff ;  /* 0xffffffff00047882 */ /* 0x000fc60000000000 */
[----:B------:R-:W-:Y:S05]  /*29440*/  BRA.DIV UR4, `(.L_x_10664) ;  /* 0x0000008e04a07947 */ /* 0x000fea000b800000 */
[----:B------:R-:W-:-:S13]  /*29450*/  ELECT P6, URZ, PT ;  /* 0x00000000003f782f */ /* 0x000fda00038c0000 */
.L_x_11003:
[----:B------:R-:W-:Y:S05]  /*29460*/  @!P6 BRA `(.L_x_10346) ;  /* 0x0000000000a8e947 */ /* 0x000fea0003800000 */
[----:B0-----:R-:W4:Y:S02]  /*29470*/  LDL R0, [R1+0x4c] ;  /* 0x00004c0001007983 */ /* 0x001f240000100800 */
[----:B----4-:R-:W-:-:S13]  /*29480*/  R2UR UR4, R0 ;  /* 0x00000000000472ca */ /* 0x010fda00000e0000 */
[----:B------:R-:W-:-:S06]  /*29490*/  ULOP3.LUT UR4, UR4, 0x2, URZ, 0xfc, !UPT ;  /* 0x0000000204047892 */ /* 0x000fcc000f8efc3f */
[----:B------:R-:W-:-:S05]  /*294a0*/  IMAD.U32 R0, RZ, RZ, UR4 ;  /* 0x00000004ff007e24 */ /* 0x000fca000f8e00ff */
[----:B------:R-:W-:-:S13]  /*294b0*/  ISETP.NE.AND P0, PT, R0, 0x3, PT ;  /* 0x000000030000780c */ /* 0x000fda0003f05270 */
[----:B------:R-:W-:Y:S05]  /*294c0*/  @!P0 BRA `(.L_x_10665) ;  /* 0x0000000000048947 */ /* 0x000fea0003800000 */
[----:B------:R-:W-:Y:S01]  /*294d0*/  BPT.TRAP 0x1 ;  /* 0x000000040000795c */ /* 0x000fe20000300000 */
.L_x_10665:
[----:B------:R-:W4:Y:S01]  /*294e0*/  LDL R0, [R1+0x4] ;  /* 0x0000040001007983 */ /* 0x000f220000100800 */
[C---:B------:R-:W-:Y:S01]  /*294f0*/  LEA R3, R33.reuse, R5, 0x3 ;  /* 0x0000000521037211 */ /* 0x040fe200078e18ff */
[----:B------:R-:W-:-:S05]  /*29500*/  VIADD R33, R33, 0x1 ;  /* 0x0000000121217836 */ /* 0x000fca0000000000 */
[----:B------:R-:W-:Y:S02]  /*29510*/  ISETP.NE.AND P2, PT, R33, 0x2, PT ;  /* 0x000000022100780c */ /* 0x000fe40003f45270 */
[----:B----4-:R-:W-:Y:S02]  /*29520*/  SHF.L.U32 R2, R0, 0x1f, RZ ;  /* 0x0000001f00027819 */ /* 0x010fe400000006ff */
[----:B------:R-:W-:Y:S02]  /*29530*/  SEL R0, RZ, 0x1, P2 ;  /* 0x00000001ff007807 */ /* 0x000fe40001000000 */
[----:B------:R-:W0:Y:S02]  /*29540*/  SYNCS.PHASECHK.TRANS64.TRYWAIT P1, [R3+URZ+0x22840], R2 ;  /* 0x02284002030075a7 */ /* 0x000e24000802017f */
[----:B0-----:R-:W-:Y:S05]  /*29550*/  @!P1 BRA `(.L_x_10666) ;  /* 0x0000008c007c9947 */ /* 0x001fea0003800000 */
.L_x_11004:
[----:B------:R-:W4:Y:S01]  /*29560*/  LDL.LU R4, [R1+0x4] ;  /* 0x0000040001047983 */ /* 0x000f220000300800 */
[----:B------:R-:W-:Y:S02]  /*29570*/  SEL R33, R33, RZ, P2 ;  /* 0x000000ff21217207 */ /* 0x000fe40001000000 */
[----:B----4-:R-:W-:Y:S01]  /*29580*/  LOP3.LUT R0, R4, R0, RZ, 0x3c, !PT ;  /* 0x0000000004007212 */ /* 0x010fe200078e3cff */
[----:B------:R-:W-:Y:S06]  /*29590*/  @!P0 BRA `(.L_x_10667) ;  /* 0x0000000000048947 */ /* 0x000fec0003800000 */
[----:B------:R-:W-:Y:S01]  /*295a0*/  BPT.TRAP 0x1 ;  /* 0x000000040000795c */ /* 0x000fe20000300000 */
.L_x_10667:
[----:B------:R-:W-:Y:S01]  /*295b0*/  IMAD R33, R33, 0x8, R5 ;  /* 0x0000000821217824 */ /* 0x000fe200078e0205 */
[----:B------:R-:W-:-:S04]  /*295c0*/  SHF.L.U32 R0, R0, 0x1f, RZ ;  /* 0x0000001f00007819 */ /* 0x000fc800000006ff */
[----:B------:R-:W1:Y:S02]  /*295d0*/  SYNCS.PHASECHK.TRANS64.TRYWAIT P1, [R33+URZ+0x22840], R0 ;  /* 0x02284000210075a7 */ /* 0x000e64000802017f */
[----:B-1----:R-:W-:Y:S05]  /*295e0*/  @!P1 BRA `(.L_x_10668) ;  /* 0x0000008c006c9947 */ /* 0x002fea0003800000 */
.L_x_11005:
[----:B------:R-:W-:Y:S05]  /*295f0*/  @!P0 BRA `(.L_x_10669) ;  /* 0x0000000000048947 */ /* 0x000fea0003800000 */
[----:B------:R-:W-:Y:S01]  /*29600*/  BPT.TRAP 0x1 ;  /* 0x000000040000795c */ /* 0x000fe20000300000 */
.L_x_10669:
[----:B------:R-:W4:Y:S02]  /*29610*/  SYNCS.PHASECHK.TRANS64.TRYWAIT P1, [R3+URZ+0x22860], R2 ;  /* 0x02286002030075a7 */ /* 0x000f24000802017f */
[----:B----4-:R-:W-:Y:S05]  /*29620*/  @!P1 BRA `(.L_x_10670) ;  /* 0x0000008c00709947 */ /* 0x010fea0003800000 */
.L_x_11006:
[----:B------:R-:W-:Y:S05]  /*29630*/  @!P0 BRA `(.L_x_10671) ;  /* 0x0000000000048947 */ /* 0x000fea0003800000 */
[----:B------:R-:W-:Y:S01]  /*29640*/  BPT.TRAP 0x1 ;  /* 0x000000040000795c */ /* 0x000fe20000300000 */
.L_x_10671:
[----:B------:R-:W0:Y:S02]  /*29650*/  SYNCS.PHASECHK.TRANS64.TRYWAIT P1, [R33+URZ+0x22860], R0 ;  /* 0x02286000210075a7 */ /* 0x000e24000802017f */
[----:B0-----:R-:W-:Y:S05]  /*29660*/  @!P1 BRA `(.L_x_10672) ;  /* 0x0000008c00749947 */ /* 0x001fea0003800000 */
.L_x_11007:
[----:B------:R-:W-:Y:S05]  /*29670*/  @!P0 BRA `(.L_x_10673) ;  /* 0x0000000000048947 */ /* 0x000fea0003800000 */
[----:B------:R-:W-:Y:S01]  /*29680*/  BPT.TRAP 0x1 ;  /* 0x000000040000795c */ /* 0x000fe20000300000 */
.L_x_10673:
[----:B------:R-:W0:Y:S02]  /*29690*/  SYNCS.PHASECHK.TRANS64.TRYWAIT P1, [R3+URZ+0x22880], R2 ;  /* 0x02288002030075a7 */ /* 0x000e24000802017f */
[----:B0-----:R-:W-:Y:S05]  /*296a0*/  @!P1 BRA `(.L_x_10674) ;  /* 0x0000008c00789947 */ /* 0x001fea0003800000 */
.L_x_11008:
[----:B------:R-:W-:Y:S05]  /*296b0*/  @!P0 BRA `(.L_x_10675) ;  /* 0x0000000000048947 */ /* 0x000fea0003800000 */
[----:B------:R-:W-:Y:S01]  /*296c0*/  BPT.TRAP 0x1 ;  /* 0x000000040000795c */ /* 0x000fe20000300000 */
.L_x_10675:
[----:B------:R0:W0:Y:S02]  /*296d0*/  SYNCS.PHASECHK.TRANS64.TRYWAIT P0, [R33+URZ+0x22880], R0 ;  /* 0x02288000210075a7 */ /* 0x000024000800017f */
[----:B0-----:R-:W-:Y:S05]  /*296e0*/  @!P0 NANOSLEEP.SYNCS 0x989680 ;  /* 0x009896800000895d */ /* 0x001fea0003900000 */
[----:B------:R-:W0:Y:S02]  /*296f0*/  @!P0 SYNCS.PHASECHK.TRANS64 P0, [R33+URZ+0x22880], R0 ;  /* 0x02288000210085a7 */ /* 0x000e24000800007f */
[----:B0-----:R-:W-:Y:S05]  /*29700*/  @!P0 BRA `(.L_x_10675) ;  /* 0xfffffffc00f08947 */ /* 0x001fea000383ffff */
.L_x_10346:
[----:B------:R-:W-:Y:S05]  /*29710*/  BSYNC B8 ;  /* 0x0000000000087941 */ /* 0x000fea0003800000 */
.L_x_10343:
[----:B------:R-:W-:Y:S05]  /*29720*/  EXIT ;  /* 0x000000000000794d */ /* 0x000fea0003800000 */
.L_x_10368:
[----:B0-----:R0:W1:Y:S02]  /*29730*/  SYNCS.PHASECHK.TRANS64.TRYWAIT P6, [R86+URZ+0x22890], R98 ;  /* 0x02289062560075a7 */ /* 0x00106400080c017f */
[----:B-1----:R-:W-:Y:S05]  /*29740*/  @!P6 NANOSLEEP.SYNCS 0x989680 ;  /* 0x009896800000e95d */ /* 0x002fea0003900000 */
[----:B------:R-:W1:Y:S02]  /*29750*/  @!P6 SYNCS.PHASECHK.TRANS64 P6, [R86+URZ+0x22890], R98 ;  /* 0x022890625600e5a7 */ /* 0x000e6400080c007f */
[----:B-1----:R-:W-:Y:S05]  /*29760*/  @!P6 BRA `(.L_x_10368) ;  /* 0xfffffffc00f0e947 */ /* 0x002fea000383ffff */
[----:B------:R-:W-:Y:S05]  /*29770*/  BRA `(.L_x_10676) ;  /* 0xfffffd9800387947 */ /* 0x000fea000383ffff */
.L_x_10369:
        /* <DEDUP_REMOVED lines=8> */
.L_x_10678:
[----:B------:R-:W-:Y:S05]  /*29800*/  BSYNC B1 ;  /* 0x0000000000017941 */ /* 0x000fea0003800000 */
.L_x_10677:
        /* <DEDUP_REMOVED lines=8> */
.L_x_10679:
[----:B------:R-:W-:Y:S05]  /*29890*/  BRA `(.L_x_10680) ;  /* 0xfffffd9800047947 */ /* 0x000fea000383ffff */
.L_x_10378:
[----:B------:R-:W-:Y:S01]  /*298a0*/  BSSY B1, `(.L_x_10681) ;  /* 0x0000008000017945 */ /* 0x000fe20003800000 */
[----:B------:R-:W-:Y:S01]  /*298b0*/  IMAD.MOV.U32 R13, RZ, RZ, R100 ;  /* 0x000000ffff0d7224 */ /* 0x000fe200078e0064 */
[----:B0---4-:R-:W-:Y:S01]  /*298c0*/  MOV R11, 0x1c1f ;  /* 0x00001c1f000b7802 */ /* 0x011fe20000000f00 */
[----:B------:R-:W-:Y:S02]  /*298d0*/  IMAD.MOV.U32 R12, RZ, RZ, 0x1 ;  /* 0x00000001ff0c7424 */ /* 0x000fe400078e00ff */
[----:B------:R-:W-:-:S07]  /*298e0*/  IMAD.MOV.U32 R15, RZ, RZ, -0x1 ;  /* 0xffffffffff0f7424 */ /* 0x000fce00078e00ff */
[----:B-123--:R-:W-:Y:S05]  /*298f0*/  WARPSYNC.COLLECTIVE R15, `(.L_x_10682) ;  /* 0x000000000f087348 */ /* 0x00efea0003c00000 */
[----:B---3--:R0:W3:Y:S02]  /*29900*/  SHFL.IDX P6, R14, R13, R12, R11 ;  /* 0x0000000c0d0e7389 */ /* 0x0080e400000c000b */
[----:B0123--:R-:W-:Y:S01]  /*29910*/  ENDCOLLECTIVE ;  /* 0x000000000000791b */ /* 0x00ffe20003800000 */
.L_x_10682:
[----:B------:R-:W-:Y:S05]  /*29920*/  BSYNC B1 ;  /* 0x0000000000017941 */ /* 0x000fea0003800000 */
.L_x_10681:
        /* <DEDUP_REMOVED lines=8> */
.L_x_10683:
[----:B------:R-:W-:Y:S05]  /*299b0*/  BRA `(.L_x_10684) ;  /* 0xfffffda4008c7947 */ /* 0x000fea000383ffff */
.L_x_10387:
[----:B------:R-:W-:Y:S01]  /*299c0*/  BSSY B1, `(.L_x_10685) ;  /* 0x0000008000017945 */ /* 0x000fe20003800000 */
[----:B------:R-:W-:Y:S01]  /*299d0*/  MOV R13, R100 ;  /* 0x00000064000d7202 */ /* 0x000fe20000000f00 */
[----:B------:R-:W-:Y:S02]  /*299e0*/  IMAD.MOV.U32 R12, RZ, RZ, 0x2 ;  /* 0x00000002ff0c7424 */ /* 0x000fe400078e00ff */
[----:B0---4-:R-:W-:Y:S02]  /*299f0*/  IMAD.MOV.U32 R11, RZ, RZ, 0x1c1f ;  /* 0x00001c1fff0b7424 */ /* 0x011fe400078e00ff */
[----:B------:R-:W-:-:S07]  /*29a00*/  IMAD.MOV.U32 R15, RZ, RZ, -0x1 ;  /* 0xffffffffff0f7424 */ /* 0x000fce00078e00ff */
[----:B-123--:R-:W-:Y:S05]  /*29a10*/  WARPSYNC.COLLECTIVE R15, `(.L_x_10686) ;  /* 0x000000000f087348 */ /* 0x00efea0003c00000 */
[----:B------:R0:W4:Y:S02]  /*29a20*/  SHFL.IDX P6, R14, R13, R12, R11 ;  /* 0x0000000c0d0e7389 */ /* 0x00012400000c000b */
[----:B01234-:R-:W-:Y:S01]  /*29a30*/  ENDCOLLECTIVE ;  /* 0x000000000000791b */ /* 0x01ffe20003800000 */
.L_x_10686:
[----:B------:R-:W-:Y:S05]  /*29a40*/  BSYNC B1 ;  /* 0x0000000000017941 */ /* 0x000fea0003800000 */
.L_x_10685:
        /* <DEDUP_REMOVED lines=8> */
.L_x_10687:
[----:B------:R-:W-:Y:S05]  /*29ad0*/  BRA `(.L_x_10688) ;  /* 0xfffffdb400147947 */ /* 0x000fea000383ffff */
.L_x_10397:
[----:B-1----:R1:W2:Y:S02]  /*29ae0*/  SYNCS.PHASECHK.TRANS64.TRYWAIT P3, [R86+URZ+0x22890], R98 ;  /* 0x02289062560075a7 */ /* 0x0022a4000806017f */
[----:B--2---:R-:W-:Y:S05]  /*29af0*/  @!P3 NANOSLEEP.SYNCS 0x989680 ;  /* 0x009896800000b95d */ /* 0x004fea0003900000 */
[----:B------:R-:W2:Y:S02]  /*29b00*/  @!P3 SYNCS.PHASECHK.TRANS64 P3, [R86+URZ+0x22890], R98 ;  /* 0x022890625600b5a7 */ /* 0x000ea4000806007f */
[----:B--2---:R-:W-:Y:S05]  /*29b10*/  @!P3 BRA `(.L_x_10397) ;  /* 0xfffffffc00f0b947 */ /* 0x004fea000383ffff */
[----:B------:R-:W-:Y:S05]  /*29b20*/  BRA `(.L_x_10689) ;  /* 0xfffffdc400f47947 */ /* 0x000fea000383ffff */
.L_x_10398:
        /* <DEDUP_REMOVED lines=8> */
.L_x_10691:
[----:B------:R-:W-:Y:S05]  /*29bb0*/  BSYNC B1 ;  /* 0x0000000000017941 */ /* 0x000fea0003800000 */
.L_x_10690:
        /* <DEDUP_REMOVED lines=8> */
.L_x_10692:
[----:B------:R-:W-:Y:S01]  /*29c40*/  IMAD.MOV.U32 R105, RZ, RZ, R14 ;  /* 0x000000ffff697224 */ /* 0x000fe200078e000e */
[----:B------:R-:W-:Y:S06]  /*29c50*/  BRA `(.L_x_10693) ;  /* 0xfffffdc400c07947 */ /* 0x000fec000383ffff */
.L_x_10403:
[----:B------:R-:W-:Y:S01]  /*29c60*/  BSSY B1, `(.L_x_10694) ;  /* 0x0000008000017945 */ /* 0x000fe20003800000 */
[----:B----4-:R-:W-:Y:S01]  /*29c70*/  IMAD.MOV.U32 R13, RZ, RZ, R100 ;  /* 0x000000ffff0d7224 */ /* 0x010fe200078e0064 */
[----:B------:R-:W-:Y:S01]  /*29c80*/  MOV R11, 0x1c1f ;  /* 0x00001c1f000b7802 */ /* 0x000fe20000000f00 */
[----:B------:R-:W-:Y:S02]  /*29c90*/  IMAD.MOV.U32 R12, RZ, RZ, 0x1 ;  /* 0x00000001ff0c7424 */ /* 0x000fe400078e00ff */
[----:B------:R-:W-:-:S07]  /*29ca0*/  IMAD.MOV.U32 R15, RZ, RZ, -0x1 ;  /* 0xffffffffff0f7424 */ /* 0x000fce00078e00ff */
[----:B0123--:R-:W-:Y:S05]  /*29cb0*/  WARPSYNC.COLLECTIVE R15, `(.L_x_10695) ;  /* 0x000000000f087348 */ /* 0x00ffea0003c00000 */
[----:B------:R4:W0:Y:S02]  /*29cc0*/  SHFL.IDX P6, R14, R13, R12, R11 ;  /* 0x0000000c0d0e7389 */ /* 0x00082400000c000b */
[----:B01234-:R-:W-:Y:S01]  /*29cd0*/  ENDCOLLECTIVE ;  /* 0x000000000000791b */ /* 0x01ffe20003800000 */
.L_x_10695:
[----:B------:R-:W-:Y:S05]  /*29ce0*/  BSYNC B1 ;  /* 0x0000000000017941 */ /* 0x000fea0003800000 */
.L_x_10694:
        /* <DEDUP_REMOVED lines=8> */
.L_x_10696:
[----:B------:R-:W-:Y:S05]  /*29d70*/  BRA `(.L_x_10697) ;  /* 0xfffffdd400547947 */ /* 0x000fea000383ffff */
.L_x_10408:
[----:B------:R-:W-:Y:S01]  /*29d80*/  BSSY B1, `(.L_x_10698) ;  /* 0x0000008000017945 */ /* 0x000fe20003800000 */
[----:B0-----:R-:W-:Y:S01]  /*29d90*/  MOV R13, R100 ;  /* 0x00000064000d7202 */ /* 0x001fe20000000f00 */
[----:B------:R-:W-:Y:S02]  /*29da0*/  IMAD.MOV.U32 R12, RZ, RZ, 0x2 ;  /* 0x00000002ff0c7424 */ /* 0x000fe400078e00ff */
[----:B------:R-:W-:Y:S02]  /*29db0*/  IMAD.MOV.U32 R11, RZ, RZ, 0x1c1f ;  /* 0x00001c1fff0b7424 */ /* 0x000fe400078e00ff */
[----:B------:R-:W-:-:S07]  /*29dc0*/  IMAD.MOV.U32 R15, RZ, RZ, -0x1 ;  /* 0xffffffffff0f7424 */ /* 0x000fce00078e00ff */
[----:B-1234-:R-:W-:Y:S05]  /*29dd0*/  WARPSYNC.COLLECTIVE R15, `(.L_x_10699) ;  /* 0x000000000f087348 */ /* 0x01efea0003c00000 */
[----:B------:R0:W0:Y:S02]  /*29de0*/  SHFL.IDX P6, R14, R13, R12, R11 ;  /* 0x0000000c0d0e7389 */ /* 0x00002400000c000b */
[----:B01234-:R-:W-:Y:S01]  /*29df0*/  ENDCOLLECTIVE ;  /* 0x000000000000791b */ /* 0x01ffe20003800000 */
.L_x_10699:
[----:B------:R-:W-:Y:S05]  /*29e00*/  BSYNC B1 ;  /* 0x0000000000017941 */ /* 0x000fea0003800000 */
.L_x_10698:
        /* <DEDUP_REMOVED lines=8> */
.L_x_10700:
[----:B------:R-:W-:Y:S05]  /*29e90*/  BRA `(.L_x_10701) ;  /* 0xfffffde400087947 */ /* 0x000fea000383ffff */
.L_x_10413:
[----:B0-----:R0:W1:Y:S02]  /*29ea0*/  SYNCS.PHASECHK.TRANS64.TRYWAIT P2, [R86+URZ+0x22890], R98 ;  /* 0x02289062560075a7 */ /* 0x001064000804017f */
[----:B-1----:R-:W-:Y:S05]  /*29eb0*/  @!P2 NANOSLEEP.SYNCS 0x989680 ;  /* 0x009896800000a95d */ /* 0x002fea0003900000 */
[----:B------:R-:W1:Y:S02]  /*29ec0*/  @!P2 SYNCS.PHASECHK.TRANS64 P2, [R86+URZ+0x22890], R98 ;  /* 0x022890625600a5a7 */ /* 0x000e64000804007f */
[----:B-1----:R-:W-:Y:S05]  /*29ed0*/  @!P2 BRA `(.L_x_10413) ;  /* 0xfffffffc00f0a947 */ /* 0x002fea000383ffff */
[----:B------:R-:W-:Y:S05]  /*29ee0*/  BRA `(.L_x_10702) ;  /* 0xfffffdf400087947 */ /* 0x000fea000383ffff */
.L_x_10414:
        /* <DEDUP_REMOVED lines=8> */
.L_x_10704:
[----:B------:R-:W-:Y:S05]  /*29f70*/  BSYNC B1 ;  /* 0x0000000000017941 */ /* 0x000fea0003800000 */
.L_x_10703:
        /* <DEDUP_REMOVED lines=8> */
.L_x_10705:
[----:B------:R-:W-:Y:S05]  /*2a000*/  BRA `(.L_x_10706) ;  /* 0xfffffdf400287947 */ /* 0x000fea000383ffff */
.L_x_10417:
[----:B------:R-:W-:Y:S01]  /*2a010*/  BSSY B1, `(.L_x_10707) ;  /* 0x0000008000017945 */ /* 0x000fe20003800000 */
[----:B------:R-:W-:Y:S01]  /*2a020*/  IMAD.MOV.U32 R13, RZ, RZ, R29 ;  /* 0x000000ffff0d7224 */ /* 0x000fe200078e001d */
[----:B------:R-:W-:Y:S01]  /*2a030*/  MOV R15, 0xffffffff ;  /* 0xffffffff000f7802 */ /* 0x000fe20000000f00 */
[----:B------:R-:W-:Y:S02]  /*2a040*/  IMAD.MOV.U32 R12, RZ, RZ, 0x1 ;  /* 0x00000001ff0c7424 */ /* 0x000fe400078e00ff */
[----:B------:R-:W-:-:S07]  /*2a050*/  IMAD.MOV.U32 R11, RZ, RZ, 0x1c1f ;  /* 0x00001c1fff0b7424 */ /* 0x000fce00078e00ff */
[----:B01234-:R-:W-:Y:S05]  /*2a060*/  WARPSYNC.COLLECTIVE R15, `(.L_x_10708) ;  /* 0x000000000f087348 */ /* 0x01ffea0003c00000 */
[----:B---3--:R3:W0:Y:S02]  /*2a070*/  SHFL.IDX P6, R14, R13, R12, R11 ;  /* 0x0000000c0d0e7389 */ /* 0x00862400000c000b */
[----:B01234-:R-:W-:Y:S01]  /*2a080*/  ENDCOLLECTIVE ;  /* 0x000000000000791b */ /* 0x01ffe20003800000 */
.L_x_10708:
[----:B------:R-:W-:Y:S05]  /*2a090*/  BSYNC B1 ;  /* 0x0000000000017941 */ /* 0x000fea0003800000 */
.L_x_10707:
        /* <DEDUP_REMOVED lines=8> */
.L_x_10709:
[----:B------:R-:W-:Y:S05]  /*2a120*/  BRA `(.L_x_10710) ;  /* 0xfffffdf4002c7947 */ /* 0x000fea000383ffff */
.L_x_10420:
        /* <DEDUP_REMOVED lines=8> */
.L_x_10712:
[----:B------:R-:W-:Y:S05]  /*2a1b0*/  BSYNC B1 ;  /* 0x0000000000017941 */ /* 0x000fea0003800000 */
.L_x_10711:
        /* <DEDUP_REMOVED lines=8> */
.L_x_10713:
[----:B------:R-:W-:Y:S05]  /*2a240*/  BRA `(.L_x_10714) ;  /* 0xfffffdf400347947 */ /* 0x000fea000383ffff */
.L_x_10424:
[----:B------:R0:W0:Y:S02]  /*2a250*/  SYNCS.PHASECHK.TRANS64.TRYWAIT P3, [R86+URZ+0x228b0], R98 ;  /* 0x0228b062560075a7 */ /* 0x000024000806017f */
[----:B0-----:R-:W-:Y:S05]  /*2a260*/  @!P3 NANOSLEEP.SYNCS 0x989680 ;  /* 0x009896800000b95d */ /* 0x001fea0003900000 */
[----:B------:R-:W0:Y:S02]  /*2a270*/  @!P3 SYNCS.PHASECHK.TRANS64 P3, [R86+URZ+0x228b0], R98 ;  /* 0x0228b0625600b5a7 */ /* 0x000e24000806007f */
[----:B0-----:R-:W-:Y:S05]  /*2a280*/  @!P3 BRA `(.L_x_10424) ;  /* 0xfffffffc00f0b947 */ /* 0x001fea000383ffff */
[----:B------:R-:W-:Y:S05]  /*2a290*/  BRA `(.L_x_10715) ;  /* 0xfffffdf400ac7947 */ /* 0x000fea000383ffff */
.L_x_10436:
[----:B------:R-:W0:Y:S01]  /*2a2a0*/  S2R R2, SR_TID.X ;  /* 0x0000000000027919 */ /* 0x000e220000002100 */
[----:B------:R-:W-:Y:S01]  /*2a2b0*/  BSSY B0, `(.L_x_10716) ;  /* 0x000000c000007945 */ /* 0x000fe20003800000 */
[----:B------:R-:W-:Y:S02]  /*2a2c0*/  IMAD.MOV.U32 R12, RZ, RZ, RZ ;  /* 0x000000ffff0c7224 */ /* 0x000fe400078e00ff */
[----:B------:R-:W-:Y:S02]  /*2a2d0*/  IMAD.MOV.U32 R11, RZ, RZ, 0x1f ;  /* 0x0000001fff0b7424 */ /* 0x000fe400078e00ff */
[----:B------:R-:W-:Y:S02]  /*2a2e0*/  IMAD.MOV.U32 R15, RZ, RZ, -0x1 ;  /* 0xffffffffff0f7424 */ /* 0x000fe400078e00ff */
[----:B0-----:R-:W-:-:S05]  /*2a2f0*/  VIADD R3, R2, 0xffffff80 ;  /* 0xffffff8002037836 */ /* 0x001fca0000000000 */
[----:B------:R-:W-:-:S04]  /*2a300*/  SHF.R.S32.HI R2, RZ, 0x1f, R3 ;  /* 0x0000001fff027819 */ /* 0x000fc80000011403 */
[----:B------:R-:W-:-:S04]  /*2a310*/  LEA.HI R2, R2, R3, RZ, 0x7 ;  /* 0x0000000302027211 */ /* 0x000fc800078f38ff */
[----:B------:R-:W-:-:S05]  /*2a320*/  SHF.R.S32.HI R2, RZ, 0x7, R2 ;  /* 0x00000007ff027819 */ /* 0x000fca0000011402 */
[----:B------:R-:W-:-:S07]  /*2a330*/  IMAD.MOV.U32 R13, RZ, RZ, R2 ;  /* 0x000000ffff0d7224 */ /* 0x000fce00078e0002 */
[----:B-----5:R-:W-:Y:S05]  /*2a340*/  WARPSYNC.COLLECTIVE R15, `(.L_x_10717) ;  /* 0x000000000f087348 */ /* 0x020fea0003c00000 */
[----:B------:R0:W1:Y:S02]  /*2a350*/  SHFL.IDX P6, R14, R13, R12, R11 ;  /* 0x0000000c0d0e7389 */ /* 0x00006400000c000b */
[----:B01---5:R-:W-:Y:S01]  /*2a360*/  ENDCOLLECTIVE ;  /* 0x000000000000791b */ /* 0x023fe20003800000 */
.L_x_10717:
[----:B------:R-:W-:Y:S05]  /*2a370*/  BSYNC B0 ;  /* 0x0000000000007941 */ /* 0x000fea0003800000 */
.L_x_10716:
[----:B------:R-:W-:Y:S01]  /*2a380*/  IMAD.MOV.U32 R196, RZ, RZ, R14 ;  /* 0x000000ffffc47224 */ /* 0x000fe200078e000e */
[----:B------:R-:W-:Y:S06]  /*2a390*/  BRA `(.L_x_10718) ;  /* 0xfffffe00008c7947 */ /* 0x000fec000383ffff */
.L_x_10448:
        /* <DEDUP_REMOVED lines=8> */
.L_x_10720:
[----:B------:R-:W-:Y:S05]  /*2a420*/  BSYNC B1 ;  /* 0x0000000000017941 */ /* 0x000fea0003800000 */
.L_x_10719:
        /* <DEDUP_REMOVED lines=8> */
.L_x_10721:
[----:B------:R-:W-:Y:S02]  /*2a4b0*/  IMAD.MOV.U32 R13, RZ, RZ, R8 ;  /* 0x000000ffff0d7224 */ /* 0x000fe400078e0008 */
[----:B------:R-:W-:-:S07]  /*2a4c0*/  IMAD.MOV.U32 R3, RZ, RZ, R14 ;  /* 0x000000ffff037224 */ /* 0x000fce00078e000e */
[----:B------:R-:W-:Y:S05]  /*2a4d0*/  WARPSYNC.COLLECTIVE R15, `(.L_x_10722) ;  /* 0x000000000f087348 */ /* 0x000fea0003c00000 */
[----:B------:R0:W1:Y:S02]  /*2a4e0*/  SHFL.IDX P6, R14, R13, R12, R11 ;  /* 0x0000000c0d0e7389 */ /* 0x00006400000c000b */
[----:B01----:R-:W-:Y:S01]  /*2a4f0*/  ENDCOLLECTIVE ;  /* 0x000000000000791b */ /* 0x003fe20003800000 */
.L_x_10722:
[----:B------:R-:W-:Y:S02]  /*2a500*/  IMAD.MOV.U32 R13, RZ, RZ, R7 ;  /* 0x000000ffff0d7224 */ /* 0x000fe400078e0007 */
[----:B------:R-:W-:-:S07]  /*2a510*/  IMAD.MOV.U32 R4, RZ, RZ, R14 ;  /* 0x000000ffff047224 */ /* 0x000fce00078e000e */
[----:B------:R-:W-:Y:S05]  /*2a520*/  WARPSYNC.COLLECTIVE R15, `(.L_x_10723) ;  /* 0x000000000f087348 */ /* 0x000fea0003c00000 */
[----:B------:R0:W1:Y:S02]  /*2a530*/  SHFL.IDX P6, R14, R13, R12, R11 ;  /* 0x0000000c0d0e7389 */ /* 0x00006400000c000b */
[----:B01----:R-:W-:Y:S01]  /*2a540*/  ENDCOLLECTIVE ;  /* 0x000000000000791b */ /* 0x003fe20003800000 */
.L_x_10723:
[----:B------:R-:W-:Y:S05]  /*2a550*/  BRA `(.L_x_10724) ;  /* 0xfffffe0800907947 */ /* 0x000fea000383ffff */
.L_x_10451:
[----:B------:R-:W-:Y:S01]  /*2a560*/  BSSY B1, `(.L_x_10725) ;  /* 0x0000008000017945 */ /* 0x000fe20003800000 */
[----:B------:R-:W-:Y:S01]  /*2a570*/  IMAD.MOV.U32 R13, RZ, RZ, R6 ;  /* 0x000000ffff0d7224 */ /* 0x000fe200078e0006 */
[----:B------:R-:W-:Y:S01]  /*2a580*/  MOV R12, 0x1 ;  /* 0x00000001000c7802 */ /* 0x000fe20000000f00 */
[----:B------:R-:W-:Y:S02]  /*2a590*/  IMAD.MOV.U32 R11, RZ, RZ, 0x1c1f ;  /* 0x00001c1fff0b7424 */ /* 0x000fe400078e00ff */
[----:B------:R-:W-:-:S07]  /*2a5a0*/  IMAD.MOV.U32 R15, RZ, RZ, -0x1 ;  /* 0xffffffffff0f7424 */ /* 0x000fce00078e00ff */
[----:B0-2345:R-:W-:Y:S05]  /*2a5b0*/  WARPSYNC.COLLECTIVE R15, `(.L_x_10726) ;  /* 0x000000000f087348 */ /* 0x03dfea0003c00000 */
[----:B----4-:R1:W4:Y:S02]  /*2a5c0*/  SHFL.IDX P6, R14, R13, R12, R11 ;  /* 0x0000000c0d0e7389 */ /* 0x01032400000c000b */
[----:B012345:R-:W-:Y:S01]  /*2a5d0*/  ENDCOLLECTIVE ;  /* 0x000000000000791b */ /* 0x03ffe20003800000 */
.L_x_10726:
[----:B------:R-:W-:Y:S05]  /*2a5e0*/  BSYNC B1 ;  /* 0x0000000000017941 */ /* 0x000fea0003800000 */
.L_x_10725:
        /* <DEDUP_REMOVED lines=8> */
.L_x_10727:
[----:B------:R-:W-:Y:S02]  /*2a670*/  IMAD.MOV.U32 R13, RZ, RZ, R8 ;  /* 0x000000ffff0d7224 */ /* 0x000fe400078e0008 */
[----:B------:R-:W-:-:S07]  /*2a680*/  IMAD.MOV.U32 R3, RZ, RZ, R14 ;  /* 0x000000ffff037224 */ /* 0x000fce00078e000e */
[----:B------:R-:W-:Y:S05]  /*2a690*/  WARPSYNC.COLLECTIVE R15, `(.L_x_10728) ;  /* 0x000000000f087348 */ /* 0x000fea0003c00000 */
[----:B------:R0:W1:Y:S02]  /*2a6a0*/  SHFL.IDX P6, R14, R13, R12, R11 ;  /* 0x0000000c0d0e7389 */ /* 0x00006400000c000b */
[----:B01----:R-:W-:Y:S01]  /*2a6b0*/  ENDCOLLECTIVE ;  /* 0x000000000000791b */ /* 0x003fe20003800000 */
.L_x_10728:
[----:B------:R-:W-:Y:S02]  /*2a6c0*/  IMAD.MOV.U32 R13, RZ, RZ, R7 ;  /* 0x000000ffff0d7224 */ /* 0x000fe400078e0007 */
[----:B------:R-:W-:-:S07]  /*2a6d0*/  IMAD.MOV.U32 R4, RZ, RZ, R14 ;  /* 0x000000ffff047224 */ /* 0x000fce00078e000e */
[----:B------:R-:W-:Y:S05]  /*2a6e0*/  WARPSYNC.COLLECTIVE R15, `(.L_x_10729) ;  /* 0x000000000f087348 */ /* 0x000fea0003c00000 */
[----:B------:R0:W1:Y:S02]  /*2a6f0*/  SHFL.IDX P6, R14, R13, R12, R11 ;  /* 0x0000000c0d0e7389 */ /* 0x00006400000c000b */
[----:B01----:R-:W-:Y:S01]  /*2a700*/  ENDCOLLECTIVE ;  /* 0x000000000000791b */ /* 0x003fe20003800000 */
.L_x_10729:
[----:B------:R-:W-:Y:S05]  /*2a710*/  BRA `(.L_x_10730) ;  /* 0xfffffe0800b47947 */ /* 0x000fea000383ffff */
.L_x_10455:
[----:B0-----:R0:W1:Y:S02]  /*2a720*/  SYNCS.PHASECHK.TRANS64.TRYWAIT P0, [R18+URZ+0x22800], R5 ;  /* 0x02280005120075a7 */ /* 0x001064000800017f */
[----:B-1----:R-:W-:Y:S05]  /*2a730*/  @!P0 NANOSLEEP.SYNCS 0x989680 ;  /* 0x009896800000895d */ /* 0x002fea0003900000 */
[----:B------:R-:W1:Y:S02]  /*2a740*/  @!P0 SYNCS.PHASECHK.TRANS64 P0, [R18+URZ+0x22800], R5 ;  /* 0x02280005120085a7 */ /* 0x000e64000800007f */
[----:B-1----:R-:W-:Y:S05]  /*2a750*/  @!P0 BRA `(.L_x_10455) ;  /* 0xfffffffc00f08947 */ /* 0x002fea000383ffff */
[----:B------:R-:W-:Y:S05]  /*2a760*/  BRA `(.L_x_10731) ;  /* 0xfffffe0c00687947 */ /* 0x000fea000383ffff */
.L_x_10463:
[----:B------:R-:W0:Y:S01]  /*2a770*/  LDC R39, c[0x0][0x3f4] ;  /* 0x0000fd00ff277b82 */ /* 0x000e220000000800 */
        /* <DEDUP_REMOVED lines=8> */
.L_x_10733:
[----:B------:R-:W-:Y:S05]  /*2a800*/  BSYNC B1 ;  /* 0x0000000000017941 */ /* 0x000fea0003800000 */
.L_x_10732:
        /* <DEDUP_REMOVED lines=10> */
.L_x_10734:
[----:B------:R-:W-:Y:S01]  /*2a8b0*/  ISETP.GE.OR P1, PT, R41, R36, P0 ;  /* 0x000000242900720c */ /* 0x000fe20000726670 */
[----:B------:R-:W-:Y:S01]  /*2a8c0*/  IMAD.MOV.U32 R13, RZ, RZ, R37 ;  /* 0x000000ffff0d7224 */ /* 0x000fe200078e0025 */
[----:B------:R-:W-:-:S11]  /*2a8d0*/  MOV R5, R14 ;  /* 0x0000000e00057202 */ /* 0x000fd60000000f00 */
[----:B------:R-:W-:Y:S05]  /*2a8e0*/  WARPSYNC.COLLECTIVE R15, `(.L_x_10735) ;  /* 0x000000000f087348 */ /* 0x000fea0003c00000 */
[----:B------:R0:W1:Y:S02]  /*2a8f0*/  SHFL.IDX P6, R14, R13, R12, R11 ;  /* 0x0000000c0d0e7389 */ /* 0x00006400000c000b */
[----:B01----:R-:W-:Y:S01]  /*2a900*/  ENDCOLLECTIVE ;  /* 0x000000000000791b */ /* 0x003fe20003800000 */
.L_x_10735:
        /* <DEDUP_REMOVED lines=8> */
.L_x_10736:
[----:B------:R-:W-:Y:S01]  /*2a990*/  ULDC.64 UR4, c[0x0][0x208] ;  /* 0x0000820000047ab9 */ /* 0x000fe20000000a00 */
[----:B------:R-:W-:-:S05]  /*2a9a0*/  @!P1 IADD3 R14, P3, R16, R14, RZ ;  /* 0x0000000e100e9210 */ /* 0x000fca0007f7e0ff */
[----:B------:R-:W-:Y:S01]  /*2a9b0*/  @!P1 IMAD.X R3, R7, 0x1, R17, P3 ;  /* 0x0000000107039824 */ /* 0x000fe200018e0611 */
[----:B------:R-:W-:Y:S01]  /*2a9c0*/  @!P1 MOV R24, R14 ;  /* 0x0000000e00189202 */ /* 0x000fe20000000f00 */
[----:B------:R-:W5:Y:S02]  /*2a9d0*/  @!P1 LD.E.128 R4, desc[UR4][R4.64] ;  /* 0x0000000404049980 */ /* 0x000f64000c101d00 */
        /* <DEDUP_REMOVED lines=11> */
.L_x_10737:
[----:B------:R-:W-:Y:S02]  /*2aa90*/  IMAD.MOV.U32 R13, RZ, RZ, R35 ;  /* 0x000000ffff0d7224 */ /* 0x000fe400078e0023 */
[----:B------:R-:W-:-:S07]  /*2aaa0*/  IMAD.MOV.U32 R3, RZ, RZ, R14 ;  /* 0x000000ffff037224 */ /* 0x000fce00078e000e */
[----:B------:R-:W-:Y:S05]  /*2aab0*/  WARPSYNC.COLLECTIVE R15, `(.L_x_10738) ;  /* 0x000000000f087348 */ /* 0x000fea0003c00000 */
[----:B------:R0:W1:Y:S02]  /*2aac0*/  SHFL.IDX P6, R14, R13, R12, R11 ;  /* 0x0000000c0d0e7389 */ /* 0x00006400000c000b */
[----:B01----:R-:W-:Y:S01]  /*2aad0*/  ENDCOLLECTIVE ;  /* 0x000000000000791b */ /* 0x003fe20003800000 */
.L_x_10738:
[----:B------:R-:W-:Y:S01]  /*2aae0*/  MOV R13, R37 ;  /* 0x00000025000d7202 */ /* 0x000fe20000000f00 */
[----:B------:R-:W-:-:S07]  /*2aaf0*/  IMAD.MOV.U32 R35, RZ, RZ, R14 ;  /* 0x000000ffff237224 */ /* 0x000fce00078e000e */
[----:B------:R-:W-:Y:S05]  /*2ab00*/  WARPSYNC.COLLECTIVE R15, `(.L_x_10739) ;  /* 0x000000000f087348 */ /* 0x000fea0003c00000 */
[----:B------:R0:W1:Y:S02]  /*2ab10*/  SHFL.IDX P6, R14, R13, R12, R11 ;  /* 0x0000000c0d0e7389 */ /* 0x00006400000c000b */
[----:B01----:R-:W-:Y:S01]  /*2ab20*/  ENDCOLLECTIVE ;  /* 0x000000000000791b */ /* 0x003fe20003800000 */
.L_x_10739:
[----:B------:R-:W-:Y:S02]  /*2ab30*/  IMAD.MOV.U32 R13, RZ, RZ, R9 ;  /* 0x000000ffff0d7224 */ /* 0x000fe400078e0009 */
[----:B------:R-:W-:-:S07]  /*2ab40*/  IMAD.MOV.U32 R37, RZ, RZ, R14 ;  /* 0x000000ffff257224 */ /* 0x000fce00078e000e */
[----:B------:R-:W-:Y:S05]  /*2ab50*/  WARPSYNC.COLLECTIVE R15, `(.L_x_10740) ;  /* 0x000000000f087348 */ /* 0x000fea0003c00000 */
[----:B------:R0:W1:Y:S02]  /*2ab60*/  SHFL.IDX P6, R14, R13, R12, R11 ;  /* 0x0000000c0d0e7389 */ /* 0x00006400000c000b */
[----:B01----:R-:W-:Y:S01]  /*2ab70*/  ENDCOLLECTIVE ;  /* 0x000000000000791b */ /* 0x003fe20003800000 */
.L_x_10740:
[----:B------:R-:W-:Y:S02]  /*2ab80*/  @!P1 IMAD.MOV.U32 R32, RZ, RZ, R4 ;  /* 0x000000ffff209224 */ /* 0x000fe400078e0004 */
[----:B------:R-:W-:Y:S01]  /*2ab90*/  @!P1 IMAD.MOV.U32 R33, RZ, RZ, R5 ;  /* 0x000000ffff219224 */ /* 0x000fe200078e0005 */
[----:B------:R-:W-:Y:S01]  /*2aba0*/  CS2R R4, SRZ ;  /* 0x0000000000047805 */ /* 0x000fe2000001ff00 */
[----:B------:R-:W-:Y:S02]  /*2abb0*/  @!P1 IMAD.MOV.U32 R30, RZ, RZ, R6 ;  /* 0x000000ffff1e9224 */ /* 0x000fe400078e0006 */
[----:B------:R-:W-:Y:S01]  /*2abc0*/  @!P1 IMAD.MOV.U32 R31, RZ, RZ, R7 ;  /* 0x000000ffff1f9224 */ /* 0x000fe200078e0007 */
[----:B------:R-:W-:Y:S01]  /*2abd0*/  @!P1 MOV R28, R24 ;  /* 0x00000018001c9202 */ /* 0x000fe20000000f00 */
[----:B------:R-:W-:Y:S02]  /*2abe0*/  @!P1 IMAD.MOV.U32 R29, RZ, RZ, R25 ;  /* 0x000000ffff1d9224 */ /* 0x000fe400078e0019 */
[----:B------:R-:W-:-:S02]  /*2abf0*/  @!P1 IMAD.MOV.U32 R20, RZ, RZ, R26 ;  /* 0x000000ffff149224 */ /* 0x000fc400078e001a */
[----:B------:R-:W-:Y:S01]  /*2ac00*/  @!P1 IMAD.MOV.U32 R21, RZ, RZ, R27 ;  /* 0x000000ffff159224 */ /* 0x000fe200078e001b */
[----:B------:R-:W-:Y:S06]  /*2ac10*/  BRA `(.L_x_10741) ;  /* 0xfffffe2c002c7947 */ /* 0x000fec000383ffff */
.L_x_10467:
[----:B0-----:R0:W1:Y:S02]  /*2ac20*/  SYNCS.PHASECHK.TRANS64.TRYWAIT P1, [R18+URZ+0x22800], R3 ;  /* 0x02280003120075a7 */ /* 0x001064000802017f */
[----:B-1----:R-:W-:Y:S05]  /*2ac30*/  @!P1 NANOSLEEP.SYNCS 0x989680 ;  /* 0x009896800000995d */ /* 0x002fea0003900000 */
[----:B------:R-:W1:Y:S02]  /*2ac40*/  @!P1 SYNCS.PHASECHK.TRANS64 P1, [R18+URZ+0x22800], R3 ;  /* 0x02280003120095a7 */ /* 0x000e64000802007f */
[----:B-1----:R-:W-:Y:S05]  /*2ac50*/  @!P1 BRA `(.L_x_10467) ;  /* 0xfffffffc00f09947 */ /* 0x002fea000383ffff */
[----:B------:R-:W-:Y:S05]  /*2ac60*/  BRA `(.L_x_10742) ;  /* 0xfffffe2c009c7947 */ /* 0x000fea000383ffff */
.L_x_10473:
[----:B-1----:R1:W2:Y:S02]  /*2ac70*/  SYNCS.PHASECHK.TRANS64.TRYWAIT P1, [R0+URZ+0x22830], R5 ;  /* 0x02283005000075a7 */ /* 0x0022a4000802017f */
[----:B--2---:R-:W-:Y:S05]  /*2ac80*/  @!P1 NANOSLEEP.SYNCS 0x989680 ;  /* 0x009896800000995d */ /* 0x004fea0003900000 */
[----:B------:R-:W2:Y:S02]  /*2ac90*/  @!P1 SYNCS.PHASECHK.TRANS64 P1, [R0+URZ+0x22830], R5 ;  /* 0x02283005000095a7 */ /* 0x000ea4000802007f */
[----:B--2---:R-:W-:Y:S05]  /*2aca0*/  @!P1 BRA `(.L_x_10473) ;  /* 0xfffffffc00f09947 */ /* 0x004fea000383ffff */
[----:B------:R-:W-:Y:S05]  /*2acb0*/  BRA `(.L_x_10472) ;  /* 0xfffffe4c00cc7947 */ /* 0x000fea000383ffff */
.L_x_10480:
[----:B-1----:R1:W2:Y:S02]  /*2acc0*/  SYNCS.PHASECHK.TRANS64.TRYWAIT P2, [R15+URZ+0x22830], R14 ;  /* 0x0228300e0f0075a7 */ /* 0x0022a4000804017f */
[----:B--2---:R-:W-:Y:S05]  /*2acd0*/  @!P2 NANOSLEEP.SYNCS 0x989680 ;  /* 0x009896800000a95d */ /* 0x004fea0003900000 */
[----:B------:R-:W2:Y:S02]  /*2ace0*/  @!P2 SYNCS.PHASECHK.TRANS64 P2, [R15+URZ+0x22830], R14 ;  /* 0x0228300e0f00a5a7 */ /* 0x000ea4000804007f */
[----:B--2---:R-:W-:Y:S05]  /*2acf0*/  @!P2 BRA `(.L_x_10480) ;  /* 0xfffffffc00f0a947 */ /* 0x004fea000383ffff */
[----:B------:R-:W-:Y:S05]  /*2ad00*/  BRA `(.L_x_10479) ;  /* 0xfffffe8c00747947 */ /* 0x000fea000383ffff */
.L_x_10484:
[----:B-1----:R1:W2:Y:S02]  /*2ad10*/  SYNCS.PHASECHK.TRANS64.TRYWAIT P1, [R15+URZ+0x22850], R14 ;  /* 0x0228500e0f0075a7 */ /* 0x0022a4000802017f */
[----:B--2---:R-:W-:Y:S05]  /*2ad20*/  @!P1 NANOSLEEP.SYNCS 0x989680 ;  /* 0x009896800000995d */ /* 0x004fea0003900000 */
[----:B------:R-:W2:Y:S02]  /*2ad30*/  @!P1 SYNCS.PHASECHK.TRANS64 P1, [R15+URZ+0x22850], R14 ;  /* 0x0228500e0f0095a7 */ /* 0x000ea4000802007f */
[----:B--2---:R-:W-:Y:S05]  /*2ad40*/  @!P1 BRA `(.L_x_10484) ;  /* 0xfffffffc00f09947 */ /* 0x004fea000383ffff */
[----:B------:R-:W-:Y:S05]  /*2ad50*/  BRA `(.L_x_10481) ;  /* 0xfffffe9800987947 */ /* 0x000fea000383ffff */
.L_x_10493:
[----:B-1----:R1:W2:Y:S02]  /*2ad60*/  SYNCS.PHASECHK.TRANS64.TRYWAIT P1, [R14+URZ+0x22830], R15 ;  /* 0x0228300f0e0075a7 */ /* 0x0022a4000802017f */
[----:B--2---:R-:W-:Y:S05]  /*2ad70*/  @!P1 NANOSLEEP.SYNCS 0x989680 ;  /* 0x009896800000995d */ /* 0x004fea0003900000 */
[----:B------:R-:W2:Y:S02]  /*2ad80*/  @!P1 SYNCS.PHASECHK.TRANS64 P1, [R14+URZ+0x22830], R15 ;  /* 0x0228300f0e0095a7 */ /* 0x000ea4000802007f */
[----:B--2---:R-:W-:Y:S05]  /*2ad90*/  @!P1 BRA `(.L_x_10493) ;  /* 0xfffffffc00f09947 */ /* 0x004fea000383ffff */
[----:B------:R-:W-:Y:S05]  /*2ada0*/  BRA `(.L_x_10492) ;  /* 0xfffffed0002c7947 */ /* 0x000fea000383ffff */
.L_x_10497:
[----:B-1----:R1:W2:Y:S02]  /*2adb0*/  SYNCS.PHASECHK.TRANS64.TRYWAIT P1, [R15+URZ+0x22850], R14 ;  /* 0x0228500e0f0075a7 */ /* 0x0022a4000802017f */
[----:B--2---:R-:W-:Y:S05]  /*2adc0*/  @!P1 NANOSLEEP.SYNCS 0x989680 ;  /* 0x009896800000995d */ /* 0x004fea0003900000 */
[----:B------:R-:W2:Y:S02]  /*2add0*/  @!P1 SYNCS.PHASECHK.TRANS64 P1, [R15+URZ+0x22850], R14 ;  /* 0x0228500e0f0095a7 */ /* 0x000ea4000802007f */
[----:B--2---:R-:W-:Y:S05]  /*2ade0*/  @!P1 BRA `(.L_x_10497) ;  /* 0xfffffffc00f09947 */ /* 0x004fea000383ffff */
[----:B------:R-:W-:Y:S05]  /*2adf0*/  BRA `(.L_x_10494) ;  /* 0xfffffedc00447947 */ /* 0x000fea000383ffff */
.L_x_10504:
[----:B-1----:R1:W2:Y:S02]  /*2ae00*/  SYNCS.PHASECHK.TRANS64.TRYWAIT P1, [R11+URZ+0x22850], R2 ;  /* 0x022850020b0075a7 */ /* 0x0022a4000802017f */
[----:B--2---:R-:W-:Y:S05]  /*2ae10*/  @!P1 NANOSLEEP.SYNCS 0x989680 ;  /* 0x009896800000995d */ /* 0x004fea0003900000 */
[----:B------:R-:W2:Y:S02]  /*2ae20*/  @!P1 SYNCS.PHASECHK.TRANS64 P1, [R11+URZ+0x22850], R2 ;  /* 0x022850020b0095a7 */ /* 0x000ea4000802007f */
[----:B--2---:R-:W-:Y:S05]  /*2ae30*/  @!P1 BRA `(.L_x_10504) ;  /* 0xfffffffc00f09947 */ /* 0x004fea000383ffff */
[----:B------:R-:W-:Y:S05]  /*2ae40*/  BRA `(.L_x_10503) ;  /* 0xffffff0400e07947 */ /* 0x000fea000383ffff */
.L_x_10508:
        /* <DEDUP_REMOVED lines=10> */
[----:B-----5:R-:W-:Y:S01]  /*2aef0*/  IMAD.MOV.U32 R12, RZ, RZ, R9 ;  /* 0x000000ffff0c7224 */ /* 0x020fe200078e0009 */
[----:B------:R-:W-:Y:S02]  /*2af00*/  SEL R50, R90, R111, P0 ;  /* 0x0000006f5a327207 */ /* 0x000fe40000000000 */
[----:B------:R-:W-:-:S07]  /*2af10*/  SEL R111, R111, R90, P0 ;  /* 0x0000005a6f6f7207 */ /* 0x000fce0000000000 */
[----:B--2---:R-:W-:Y:S05]  /*2af20*/  WARPSYNC.COLLECTIVE R15, `(.L_x_10743) ;  /* 0x000000000f087348 */ /* 0x004fea0003c00000 */
[----:B------:R0:W1:Y:S02]  /*2af30*/  SHFL.IDX P6, R14, R13, R12, R11 ;  /* 0x0000000c0d0e7389 */ /* 0x00006400000c000b */
[----:B012---:R-:W-:Y:S01]  /*2af40*/  ENDCOLLECTIVE ;  /* 0x000000000000791b */ /* 0x007fe20003800000 */
.L_x_10743:
        /* <DEDUP_REMOVED lines=12> */
[----:B------:R-:W-:-:S02]  /*2b010*/  SEL R0, R114, R45, P0 ;  /* 0x0000002d72007207 */ /* 0x000fc40000000000 */
[----:B------:R-:W-:-:S07]  /*2b020*/  MOV R98, R14 ;  /* 0x0000000e00627202 */ /* 0x000fce0000000f00 */
[----:B------:R-:W-:Y:S05]  /*2b030*/  WARPSYNC.COLLECTIVE R15, `(.L_x_10744) ;  /* 0x000000000f087348 */ /* 0x000fea0003c00000 */
[----:B------:R0:W1:Y:S02]  /*2b040*/  SHFL.IDX P6, R14, R13, R12, R11 ;  /* 0x0000000c0d0e7389 */ /* 0x00006400000c000b */
[----:B01----:R-:W-:Y:S01]  /*2b050*/  ENDCOLLECTIVE ;  /* 0x000000000000791b */ /* 0x003fe20003800000 */
.L_x_10744:
        /* <DEDUP_REMOVED lines=19> */
.L_x_10745:
        /* <DEDUP_REMOVED lines=18> */
.L_x_10746:
        /* <DEDUP_REMOVED lines=18> */
.L_x_10747:
        /* <DEDUP_REMOVED lines=10> */
.L_x_10748:
[----:B------:R-:W-:Y:S01]  /*2b470*/  IMAD.MOV.U32 R13, RZ, RZ, R41 ;  /* 0x000000ffff0d7224 */ /* 0x000fe200078e0029 */
[----:B------:R-:W-:Y:S01]  /*2b480*/  MOV R12, R10 ;  /* 0x0000000a000c7202 */ /* 0x000fe20000000f00 */
[----:B------:R-:W-:-:S07]  /*2b490*/  IMAD.MOV.U32 R80, RZ, RZ, R14 ;  /* 0x000000ffff507224 */ /* 0x000fce00078e000e */
[----:B------:R-:W-:Y:S05]  /*2b4a0*/  WARPSYNC.COLLECTIVE R15, `(.L_x_10749) ;  /* 0x000000000f087348 */ /* 0x000fea0003c00000 */
[----:B------:R0:W1:Y:S02]  /*2b4b0*/  SHFL.IDX P6, R14, R13, R12, R11 ;  /* 0x0000000c0d0e7389 */ /* 0x00006400000c000b */
[----:B01----:R-:W-:Y:S01]  /*2b4c0*/  ENDCOLLECTIVE ;  /* 0x000000000000791b */ /* 0x003fe20003800000 */
.L_x_10749:
[----:B------:R-:W-:Y:S02]  /*2b4d0*/  IMAD.MOV.U32 R13, RZ, RZ, R67 ;  /* 0x000000ffff0d7224 */ /* 0x000fe400078e0043 */
[----:B------:R-:W-:-:S07]  /*2b4e0*/  IMAD.MOV.U32 R41, RZ, RZ, R14 ;  /* 0x000000ffff297224 */ /* 0x000fce00078e000e */
[----:B------:R-:W-:Y:S05]  /*2b4f0*/  WARPSYNC.COLLECTIVE R15, `(.L_x_10750) ;  /* 0x000000000f087348 */ /* 0x000fea0003c00000 */
[----:B------:R0:W1:Y:S02]  /*2b500*/  SHFL.IDX P6, R14, R13, R12, R11 ;  /* 0x0000000c0d0e7389 */ /* 0x00006400000c000b */
[----:B01----:R-:W-:Y:S01]  /*2b510*/  ENDCOLLECTIVE ;  /* 0x000000000000791b */ /* 0x003fe20003800000 */
.L_x_10750:
[----:B------:R-:W-:Y:S02]  /*2b520*/  IMAD.MOV.U32 R13, RZ, RZ, R0 ;  /* 0x000000ffff0d7224 */ /* 0x000fe400078e0000 */
[----:B------:R-:W-:Y:S02]  /*2b530*/  IMAD.MOV.U32 R12, RZ, RZ, R9 ;  /* 0x000000ffff0c7224 */ /* 0x000fe400078e0009 */
[----:B------:R-:W-:-:S07]  /*2b540*/  IMAD.MOV.U32 R67, RZ, RZ, R14 ;  /* 0x000000ffff437224 */ /* 0x000fce00078e000e */
[----:B------:R-:W-:Y:S05]  /*2b550*/  WARPSYNC.COLLECTIVE R15, `(.L_x_10751) ;  /* 0x000000000f087348 */ /* 0x000fea0003c00000 */
[----:B------:R0:W1:Y:S02]  /*2b560*/  SHFL.IDX P6, R14, R13, R12, R11 ;  /* 0x0000000c0d0e7389 */ /* 0x00006400000c000b */
[----:B01----:R-:W-:Y:S01]  /*2b570*/  ENDCOLLECTIVE ;  /* 0x000000000000791b */ /* 0x003fe20003800000 */
.L_x_10751:
[----:B------:R-:W-:Y:S02]  /*2b580*/  SEL R79, R80, R67, P0 ;  /* 0x00000043504f7207 */ /* 0x000fe40000000000 */
[----:B------:R-:W-:Y:S02]  /*2b590*/  SEL R80, R67, R80, P0 ;  /* 0x0000005043507207 */ /* 0x000fe40000000000 */
[----:B------:R-:W-:Y:S01]  /*2b5a0*/  MOV R13, R2 ;  /* 0x00000002000d7202 */ /* 0x000fe20000000f00 */
[----:B------:R-:W-:-:S07]  /*2b5b0*/  IMAD.MOV.U32 R0, RZ, RZ, R14 ;  /* 0x000000ffff007224 */ /* 0x000fce00078e000e */
[----:B------:R-:W-:Y:S05]  /*2b5c0*/  WARPSYNC.COLLECTIVE R15, `(.L_x_10752) ;  /* 0x000000000f087348 */ /* 0x000fea0003c00000 */
[----:B------:R0:W1:Y:S02]  /*2b5d0*/  SHFL.IDX P6, R14, R13, R12, R11 ;  /* 0x0000000c0d0e7389 */ /* 0x00006400000c000b */
[----:B01----:R-:W-:Y:S01]  /*2b5e0*/  ENDCOLLECTIVE ;  /* 0x000000000000791b */ /* 0x003fe20003800000 */
.L_x_10752:
[----:B------:R-:W-:Y:S02]  /*2b5f0*/  IMAD.MOV.U32 R13, RZ, RZ, R47 ;  /* 0x000000ffff0d7224 */ /* 0x000fe400078e002f */
[----:B------:R-:W-:Y:S02]  /*2b600*/  IMAD.MOV.U32 R12, RZ, RZ, R10 ;  /* 0x000000ffff0c7224 */ /* 0x000fe400078e000a */
[----:B------:R-:W-:-:S07]  /*2b610*/  IMAD.MOV.U32 R3, RZ, RZ, R14 ;  /* 0x000000ffff037224 */ /* 0x000fce00078e000e */
[----:B------:R-:W-:Y:S05]  /*2b620*/  WARPSYNC.COLLECTIVE R15, `(.L_x_10753) ;  /* 0x000000000f087348 */ /* 0x000fea0003c00000 */
[----:B------:R0:W1:Y:S02]  /*2b630*/  SHFL.IDX P6, R14, R13, R12, R11 ;  /* 0x0000000c0d0e7389 */ /* 0x00006400000c000b */
[----:B01----:R-:W-:Y:S01]  /*2b640*/  ENDCOLLECTIVE ;  /* 0x000000000000791b */ /* 0x003fe20003800000 */
.L_x_10753:
[----:B------:R-:W-:Y:S01]  /*2b650*/  IMAD.MOV.U32 R13, RZ, RZ, R77 ;  /* 0x000000ffff0d7224 */ /* 0x000fe200078e004d */
[----:B------:R-:W-:Y:S02]  /*2b660*/  SEL R77, R78, R41, P0 ;  /* 0x000000294e4d7207 */ /* 0x000fe40000000000 */
[----:B------:R-:W-:Y:S01]  /*2b670*/  SEL R78, R41, R78, P0 ;  /* 0x0000004e294e7207 */ /* 0x000fe20000000000 */
[----:B------:R-:W-:-:S07]  /*2b680*/  IMAD.MOV.U32 R47, RZ, RZ, R14 ;  /* 0x000000ffff2f7224 */ /* 0x000fce00078e000e */
[----:B------:R-:W-:Y:S05]  /*2b690*/  WARPSYNC.COLLECTIVE R15, `(.L_x_10754) ;  /* 0x000000000f087348 */ /* 0x000fea0003c00000 */
[----:B------:R0:W1:Y:S02]  /*2b6a0*/  SHFL.IDX P6, R14, R13, R12, R11 ;  /* 0x0000000c0d0e7389 */ /* 0x00006400000c000b */
[----:B01----:R-:W-:Y:S01]  /*2b6b0*/  ENDCOLLECTIVE ;  /* 0x000000000000791b */ /* 0x003fe20003800000 */
.L_x_10754:
        /* <DEDUP_REMOVED lines=8> */
.L_x_10755:
[----:B------:R-:W-:Y:S02]  /*2b740*/  SEL R2, R3, R4, P0 ;  /* 0x0000000403027207 */ /* 0x000fe40000000000 */
[----:B------:R-:W-:Y:S01]  /*2b750*/  SEL R3, R4, R3, P0 ;  /* 0x0000000304037207 */ /* 0x000fe20000000000 */
[----:B------:R-:W-:Y:S02]  /*2b760*/  IMAD.MOV.U32 R13, RZ, RZ, R40 ;  /* 0x000000ffff0d7224 */ /* 0x000fe400078e0028 */
[----:B------:R-:W-:-:S07]  /*2b770*/  IMAD.MOV.U32 R20, RZ, RZ, R14 ;  /* 0x000000ffff147224 */ /* 0x000fce00078e000e */
[----:B------:R-:W-:Y:S05]  /*2b780*/  WARPSYNC.COLLECTIVE R15, `(.L_x_10756) ;  /* 0x000000000f087348 */ /* 0x000fea0003c00000 */
[----:B------:R0:W1:Y:S02]  /*2b790*/  SHFL.IDX P6, R14, R13, R12, R11 ;  /* 0x0000000c0d0e7389 */ /* 0x00006400000c000b */
[----:B01----:R-:W-:Y:S01]  /*2b7a0*/  ENDCOLLECTIVE ;  /* 0x000000000000791b */ /* 0x003fe20003800000 */
.L_x_10756:
[----:B------:R-:W-:Y:S02]  /*2b7b0*/  IMAD.MOV.U32 R13, RZ, RZ, R49 ;  /* 0x000000ffff0d7224 */ /* 0x000fe400078e0031 */
[----:B------:R-:W-:Y:S02]  /*2b7c0*/  IMAD.MOV.U32 R12, RZ, RZ, R10 ;  /* 0x000000ffff0c7224 */ /* 0x000fe400078e000a */
[----:B------:R-:W-:-:S07]  /*2b7d0*/  IMAD.MOV.U32 R40, RZ, RZ, R14 ;  /* 0x000000ffff287224 */ /* 0x000fce00078e000e */
[----:B------:R-:W-:Y:S05]  /*2b7e0*/  WARPSYNC.COLLECTIVE R15, `(.L_x_10757) ;  /* 0x000000000f087348 */ /* 0x000fea0003c00000 */
[----:B------:R0:W1:Y:S02]  /*2b7f0*/  SHFL.IDX P6, R14, R13, R12, R11 ;  /* 0x0000000c0d0e7389 */ /* 0x00006400000c000b */
[----:B01----:R-:W-:Y:S01]  /*2b800*/  ENDCOLLECTIVE ;  /* 0x000000000000791b */ /* 0x003fe20003800000 */
.L_x_10757:
[----:B------:R-:W-:Y:S01]  /*2b810*/  IMAD.MOV.U32 R13, RZ, RZ, R121 ;  /* 0x000000ffff0d7224 */ /* 0x000fe200078e0079 */
[----:B------:R-:W-:-:S07]  /*2b820*/  MOV R49, R14 ;  /* 0x0000000e00317202 */ /* 0x000fce0000000f00 */
[----:B------:R-:W-:Y:S05]  /*2b830*/  WARPSYNC.COLLECTIVE R15, `(.L_x_10758) ;  /* 0x000000000f087348 */ /* 0x000fea0003c00000 */
[----:B------:R0:W1:Y:S02]  /*2b840*/  SHFL.IDX P6, R14, R13, R12, R11 ;  /* 0x0000000c0d0e7389 */ /* 0x00006400000c000b */
[----:B01----:R-:W-:Y:S01]  /*2b850*/  ENDCOLLECTIVE ;  /* 0x000000000000791b */ /* 0x003fe20003800000 */
.L_x_10758:
        /* <DEDUP_REMOVED lines=8> */
.L_x_10759:
[----:B------:R-:W-:Y:S02]  /*2b8e0*/  SEL R21, R40, R121, P0 ;  /* 0x0000007928157207 */ /* 0x000fe40000000000 */
[----:B------:R-:W-:Y:S01]  /*2b8f0*/  SEL R40, R121, R40, P0 ;  /* 0x0000002879287207 */ /* 0x000fe20000000000 */
[----:B------:R-:W-:Y:S02]  /*2b900*/  IMAD.MOV.U32 R13, RZ, RZ, R44 ;  /* 0x000000ffff0d7224 */ /* 0x000fe400078e002c */
[----:B------:R-:W-:-:S07]  /*2b910*/  IMAD.MOV.U32 R42, RZ, RZ, R14 ;  /* 0x000000ffff2a7224 */ /* 0x000fce00078e000e */
[----:B------:R-:W-:Y:S05]  /*2b920*/  WARPSYNC.COLLECTIVE R15, `(.L_x_10760) ;  /* 0x000000000f087348 */ /* 0x000fea0003c00000 */
[----:B------:R0:W1:Y:S02]  /*2b930*/  SHFL.IDX P6, R14, R13, R12, R11 ;  /* 0x0000000c0d0e7389 */ /* 0x00006400000c000b */
[----:B01----:R-:W-:Y:S01]  /*2b940*/  ENDCOLLECTIVE ;  /* 0x000000000000791b */ /* 0x003fe20003800000 */
.L_x_10760:
[----:B------:R-:W-:Y:S02]  /*2b950*/  IMAD.MOV.U32 R13, RZ, RZ, R119 ;  /* 0x000000ffff0d7224 */ /* 0x000fe400078e0077 */
[----:B------:R-:W-:Y:S01]  /*2b960*/  IMAD.MOV.U32 R12, RZ, RZ, R10 ;  /* 0x000000ffff0c7224 */ /* 0x000fe200078e000a */
[----:B------:R-:W-:-:S07]  /*2b970*/  MOV R44, R14 ;  /* 0x0000000e002c7202 */ /* 0x000fce0000000f00 */
[----:B------:R-:W-:Y:S05]  /*2b980*/  WARPSYNC.COLLECTIVE R15, `(.L_x_10761) ;  /* 0x000000000f087348 */ /* 0x000fea0003c00000 */
[----:B------:R0:W1:Y:S02]  /*2b990*/  SHFL.IDX P6, R14, R13, R12, R11 ;  /* 0x0000000c0d0e7389 */ /* 0x00006400000c000b */
[----:B01----:R-:W-:Y:S01]  /*2b9a0*/  ENDCOLLECTIVE ;  /* 0x000000000000791b */ /* 0x003fe20003800000 */
.L_x_10761:
[----:B------:R-:W-:Y:S02]  /*2b9b0*/  IMAD.MOV.U32 R13, RZ, RZ, R117 ;  /* 0x000000ffff0d7224 */ /* 0x000fe400078e0075 */
[----:B------:R-:W-:-:S07]  /*2b9c0*/  IMAD.MOV.U32 R119, RZ, RZ, R14 ;  /* 0x000000ffff777224 */ /* 0x000fce00078e000e */
[----:B------:R-:W-:Y:S05]  /*2b9d0*/  WARPSYNC.COLLECTIVE R15, `(.L_x_10762) ;  /* 0x000000000f087348 */ /* 0x000fea0003c00000 */
[----:B------:R0:W1:Y:S02]  /*2b9e0*/  SHFL.IDX P6, R14, R13, R12, R11 ;  /* 0x0000000c0d0e7389 */ /* 0x00006400000c000b */
[----:B01----:R-:W-:Y:S01]  /*2b9f0*/  ENDCOLLECTIVE ;  /* 0x000000000000791b */ /* 0x003fe20003800000 */
.L_x_10762:
        /* <DEDUP_REMOVED lines=8> */
.L_x_10763:
[----:B------:R-:W-:Y:S02]  /*2ba80*/  IMAD.MOV.U32 R13, RZ, RZ, R48 ;  /* 0x000000ffff0d7224 */ /* 0x000fe400078e0030 */
[----:B------:R-:W-:-:S07]  /*2ba90*/  IMAD.MOV.U32 R46, RZ, RZ, R14 ;  /* 0x000000ffff2e7224 */ /* 0x000fce00078e000e */
[----:B------:R-:W-:Y:S05]  /*2baa0*/  WARPSYNC.COLLECTIVE R15, `(.L_x_10764) ;  /* 0x000000000f087348 */ /* 0x000fea0003c00000 */
[----:B------:R0:W1:Y:S02]  /*2bab0*/  SHFL.IDX P6, R14, R13, R12, R11 ;  /* 0x0000000c0d0e7389 */ /* 0x00006400000c000b */
[----:B01----:R-:W-:Y:S01]  /*2bac0*/  ENDCOLLECTIVE ;  /* 0x000000000000791b */ /* 0x003fe20003800000 */
.L_x_10764:
[----:B------:R-:W-:Y:S02]  /*2bad0*/  IMAD.MOV.U32 R13, RZ, RZ, R115 ;  /* 0x000000ffff0d7224 */ /* 0x000fe400078e0073 */
[----:B------:R-:W-:Y:S02]  /*2bae0*/  IMAD.MOV.U32 R12, RZ, RZ, R10 ;  /* 0x000000ffff0c7224 */ /* 0x000fe400078e000a */
[----:B------:R-:W-:-:S07]  /*2baf0*/  IMAD.MOV.U32 R48, RZ, RZ, R14 ;  /* 0x000000ffff307224 */ /* 0x000fce00078e000e */
[----:B------:R-:W-:Y:S05]  /*2bb00*/  WARPSYNC.COLLECTIVE R15, `(.L_x_10765) ;  /* 0x000000000f087348 */ /* 0x000fea0003c00000 */
[----:B------:R0:W1:Y:S02]  /*2bb10*/  SHFL.IDX P6, R14, R13, R12, R11 ;  /* 0x0000000c0d0e7389 */ /* 0x00006400000c000b */
[----:B01----:R-:W-:Y:S01]  /*2bb20*/  ENDCOLLECTIVE ;  /* 0x000000000000791b */ /* 0x003fe20003800000 */
.L_x_10765:
[----:B------:R-:W-:Y:S01]  /*2bb30*/  MOV R13, R113 ;  /* 0x00000071000d7202 */ /* 0x000fe20000000f00 */
[----:B------:R-:W-:-:S07]  /*2bb40*/  IMAD.MOV.U32 R115, RZ, RZ, R14 ;  /* 0x000000ffff737224 */ /* 0x000fce00078e000e */
[----:B------:R-:W-:Y:S05]  /*2bb50*/  WARPSYNC.COLLECTIVE R15, `(.L_x_10766) ;  /* 0x000000000f087348 */ /* 0x000fea0003c00000 */
[----:B------:R0:W1:Y:S02]  /*2bb60*/  SHFL.IDX P6, R14, R13, R12, R11 ;  /* 0x0000000c0d0e7389 */ /* 0x00006400000c000b */
[----:B01----:R-:W-:Y:S01]  /*2bb70*/  ENDCOLLECTIVE ;  /* 0x000000000000791b */ /* 0x003fe20003800000 */
.L_x_10766:
[----:B------:R-:W-:Y:S02]  /*2bb80*/  IMAD.MOV.U32 R13, RZ, RZ, R50 ;  /* 0x000000ffff0d7224 */ /* 0x000fe400078e0032 */
[----:B------:R-:W-:Y:S02]  /*2bb90*/  IMAD.MOV.U32 R12, RZ, RZ, R9 ;  /* 0x000000ffff0c7224 */ /* 0x000fe400078e0009 */
[----:B------:R-:W-:-:S07]  /*2bba0*/  IMAD.MOV.U32 R113, RZ, RZ, R14 ;  /* 0x000000ffff717224 */ /* 0x000fce00078e000e */
[----:B------:R-:W-:Y:S05]  /*2bbb0*/  WARPSYNC.COLLECTIVE R15, `(.L_x_10767) ;  /* 0x000000000f087348 */ /* 0x000fea0003c00000 */
[----:B------:R0:W1:Y:S02]  /*2bbc0*/  SHFL.IDX P6, R14, R13, R12, R11 ;  /* 0x0000000c0d0e7389 */ /* 0x00006400000c000b */
[----:B01----:R-:W-:Y:S01]  /*2bbd0*/  ENDCOLLECTIVE ;  /* 0x000000000000791b */ /* 0x003fe20003800000 */
.L_x_10767:
[----:B------:R-:W-:Y:S02]  /*2bbe0*/  SEL R47, R48, R113, P0 ;  /* 0x00000071302f7207 */ /* 0x000fe40000000000 */
[----:B------:R-:W-:Y:S01]  /*2bbf0*/  SEL R48, R113, R48, P0 ;  /* 0x0000003071307207 */ /* 0x000fe20000000000 */
[----:B------:R-:W-:Y:S02]  /*2bc00*/  IMAD.MOV.U32 R13, RZ, RZ, R82 ;  /* 0x000000ffff0d7224 */ /* 0x000fe400078e0052 */
[----:B------:R-:W-:-:S07]  /*2bc10*/  IMAD.MOV.U32 R50, RZ, RZ, R14 ;  /* 0x000000ffff327224 */ /* 0x000fce00078e000e */
[----:B------:R-:W-:Y:S05]  /*2bc20*/  WARPSYNC.COLLECTIVE R15, `(.L_x_10768) ;  /* 0x000000000f087348 */ /* 0x000fea0003c00000 */
[----:B------:R0:W1:Y:S02]  /*2bc30*/  SHFL.IDX P6, R14, R13, R12, R11 ;  /* 0x0000000c0d0e7389 */ /* 0x00006400000c000b */
[----:B01----:R-:W-:Y:S01]  /*2bc40*/  ENDCOLLECTIVE ;  /* 0x000000000000791b */ /* 0x003fe20003800000 */
.L_x_10768:
[----:B------:R-:W-:Y:S01]  /*2bc50*/  MOV R13, R111 ;  /* 0x0000006f000d7202 */ /* 0x000fe20000000f00 */
[----:B------:R-:W-:Y:S02]  /*2bc60*/  IMAD.MOV.U32 R12, RZ, RZ, R10 ;  /* 0x000000ffff0c7224 */ /* 0x000fe400078e000a */
[----:B------:R-:W-:-:S07]  /*2bc70*/  IMAD.MOV.U32 R82, RZ, RZ, R14 ;  /* 0x000000ffff527224 */ /* 0x000fce00078e000e */
[----:B------:R-:W-:Y:S05]  /*2bc80*/  WARPSYNC.COLLECTIVE R15, `(.L_x_10769) ;  /* 0x000000000f087348 */ /* 0x000fea0003c00000 */
[----:B------:R0:W1:Y:S02]  /*2bc90*/  SHFL.IDX P6, R14, R13, R12, R11 ;  /* 0x0000000c0d0e7389 */ /* 0x00006400000c000b */
[----:B01----:R-:W-:Y:S01]  /*2bca0*/  ENDCOLLECTIVE ;  /* 0x000000000000791b */ /* 0x003fe20003800000 */
.L_x_10769:
[----:B------:R-:W-:Y:S02]  /*2bcb0*/  IMAD.MOV.U32 R13, RZ, RZ, R101 ;  /* 0x000000ffff0d7224 */ /* 0x000fe400078e0065 */
[----:B------:R-:W-:-:S07]  /*2bcc0*/  IMAD.MOV.U32 R111, RZ, RZ, R14 ;  /* 0x000000ffff6f7224 */ /* 0x000fce00078e000e */
[----:B------:R-:W-:Y:S05]  /*2bcd0*/  WARPSYNC.COLLECTIVE R15, `(.L_x_10770) ;  /* 0x000000000f087348 */ /* 0x000fea0003c00000 */
[----:B------:R0:W1:Y:S02]  /*2bce0*/  SHFL.IDX P6, R14, R13, R12, R11 ;  /* 0x0000000c0d0e7389 */ /* 0x00006400000c000b */
[----:B01----:R-:W-:Y:S01]  /*2bcf0*/  ENDCOLLECTIVE ;  /* 0x000000000000791b */ /* 0x003fe20003800000 */
.L_x_10770:
        /* <DEDUP_REMOVED lines=8> */
.L_x_10771:
[----:B------:R-:W-:Y:S02]  /*2bd80*/  SEL R51, R82, R101, P0 ;  /* 0x0000006552337207 */ /* 0x000fe40000000000 */
[----:B------:R-:W-:Y:S01]  /*2bd90*/  SEL R82, R101, R82, P0 ;  /* 0x0000005265527207 */ /* 0x000fe20000000000 */
[----:B------:R-:W-:Y:S02]  /*2bda0*/  IMAD.MOV.U32 R101, RZ, RZ, RZ ;  /* 0x000000ffff657224 */ /* 0x000fe400078e00ff */
[----:B------:R-:W-:Y:S01]  /*2bdb0*/  IMAD.MOV.U32 R13, RZ, RZ, R86 ;  /* 0x000000ffff0d7224 */ /* 0x000fe200078e0056 */
[----:B------:R-:W-:-:S07]  /*2bdc0*/  MOV R84, R14 ;  /* 0x0000000e00547202 */ /* 0x000fce0000000f00 */
[----:B------:R-:W-:Y:S05]  /*2bdd0*/  WARPSYNC.COLLECTIVE R15, `(.L_x_10772) ;  /* 0x000000000f087348 */ /* 0x000fea0003c00000 */
[----:B------:R0:W1:Y:S02]  /*2bde0*/  SHFL.IDX P6, R14, R13, R12, R11 ;  /* 0x0000000c0d0e7389 */ /* 0x00006400000c000b */
[----:B01----:R-:W-:Y:S01]  /*2bdf0*/  ENDCOLLECTIVE ;  /* 0x000000000000791b */ /* 0x003fe20003800000 */
.L_x_10772:
[----:B------:R-:W-:Y:S02]  /*2be00*/  IMAD.MOV.U32 R13, RZ, RZ, R87 ;  /* 0x000000ffff0d7224 */ /* 0x000fe400078e0057 */
[----:B------:R-:W-:Y:S02]  /*2be10*/  IMAD.MOV.U32 R12, RZ, RZ, R10 ;  /* 0x000000ffff0c7224 */ /* 0x000fe400078e000a */
[----:B------:R-:W-:-:S07]  /*2be20*/  IMAD.MOV.U32 R86, RZ, RZ, R14 ;  /* 0x000000ffff567224 */ /* 0x000fce00078e000e */
[----:B------:R-:W-:Y:S05]  /*2be30*/  WARPSYNC.COLLECTIVE R15, `(.L_x_10773) ;  /* 0x000000000f087348 */ /* 0x000fea0003c00000 */
[----:B------:R0:W1:Y:S02]  /*2be40*/  SHFL.IDX P6, R14, R13, R12, R11 ;  /* 0x0000000c0d0e7389 */ /* 0x00006400000c000b */
[----:B01----:R-:W-:Y:S01]  /*2be50*/  ENDCOLLECTIVE ;  /* 0x000000000000791b */ /* 0x003fe20003800000 */
.L_x_10773:
[----:B------:R-:W-:Y:S02]  /*2be60*/  IMAD.MOV.U32 R13, RZ, RZ, R85 ;  /* 0x000000ffff0d7224 */ /* 0x000fe400078e0055 */
[----:B------:R-:W-:-:S07]  /*2be70*/  IMAD.MOV.U32 R87, RZ, RZ, R14 ;  /* 0x000000ffff577224 */ /* 0x000fce00078e000e */
[----:B------:R-:W-:Y:S05]  /*2be80*/  WARPSYNC.COLLECTIVE R15, `(.L_x_10774) ;  /* 0x000000000f087348 */ /* 0x000fea0003c00000 */
[----:B------:R0:W1:Y:S02]  /*2be90*/  SHFL.IDX P6, R14, R13, R12, R11 ;  /* 0x0000000c0d0e7389 */ /* 0x00006400000c000b */
[----:B01----:R-:W-:Y:S01]  /*2bea0*/  ENDCOLLECTIVE ;  /* 0x000000000000791b */ /* 0x003fe20003800000 */
.L_x_10774:
[----:B------:R-:W-:Y:S02]  /*2beb0*/  IMAD.MOV.U32 R13, RZ, RZ, R90 ;  /* 0x000000ffff0d7224 */ /* 0x000fe400078e005a */
[----:B------:R-:W-:Y:S01]  /*2bec0*/  IMAD.MOV.U32 R12, RZ, RZ, R9 ;  /* 0x000000ffff0c7224 */ /* 0x000fe200078e0009 */
[----:B------:R-:W-:-:S07]  /*2bed0*/  MOV R123, R14 ;  /* 0x0000000e007b7202 */ /* 0x000fce0000000f00 */
[----:B------:R-:W-:Y:S05]  /*2bee0*/  WARPSYNC.COLLECTIVE R15, `(.L_x_10775) ;  /* 0x000000000f087348 */ /* 0x000fea0003c00000 */
[----:B------:R0:W1:Y:S02]  /*2bef0*/  SHFL.IDX P6, R14, R13, R12, R11 ;  /* 0x0000000c0d0e7389 */ /* 0x00006400000c000b */
[----:B01----:R-:W-:Y:S01]  /*2bf00*/  ENDCOLLECTIVE ;  /* 0x000000000000791b */ /* 0x003fe20003800000 */
.L_x_10775:
[----:B------:R-:W-:Y:S02]  /*2bf10*/  SEL R85, R86, R123, P0 ;  /* 0x0000007b56557207 */ /* 0x000fe40000000000 */
[----:B------:R-:W-:Y:S01]  /*2bf20*/  SEL R86, R123, R86, P0 ;  /* 0x000000567b567207 */ /* 0x000fe20000000000 */
[----:B------:R-:W-:Y:S02]  /*2bf30*/  IMAD.MOV.U32 R13, RZ, RZ, R54 ;  /* 0x000000ffff0d7224 */ /* 0x000fe400078e0036 */
[----:B------:R-:W-:-:S07]  /*2bf40*/  IMAD.MOV.U32 R90, RZ, RZ, R14 ;  /* 0x000000ffff5a7224 */ /* 0x000fce00078e000e */
[----:B------:R-:W-:Y:S05]  /*2bf50*/  WARPSYNC.COLLECTIVE R15, `(.L_x_10776) ;  /* 0x000000000f087348 */ /* 0x000fea0003c00000 */
[----:B------:R0:W1:Y:S02]  /*2bf60*/  SHFL.IDX P6, R14, R13, R12, R11 ;  /* 0x0000000c0d0e7389 */ /* 0x00006400000c000b */
[----:B01----:R-:W-:Y:S01]  /*2bf70*/  ENDCOLLECTIVE ;  /* 0x000000000000791b */ /* 0x003fe20003800000 */
.L_x_10776:
[----:B------:R-:W-:Y:S01]  /*2bf80*/  IMAD.MOV.U32 R13, RZ, RZ, R83 ;  /* 0x000000ffff0d7224 */ /* 0x000fe200078e0053 */
[----:B------:R-:W-:Y:S02]  /*2bf90*/  MOV R12, R10 ;  /* 0x0000000a000c7202 */ /* 0x000fe40000000f00 */
[----:B------:R-:W-:Y:S02]  /*2bfa0*/  SEL R83, R84, R87, P0 ;  /* 0x0000005754537207 */ /* 0x000fe40000000000 */
[----:B------:R-:W-:Y:S01]  /*2bfb0*/  SEL R84, R87, R84, P0 ;  /* 0x0000005457547207 */ /* 0x000fe20000000000 */
[----:B------:R-:W-:-:S07]  /*2bfc0*/  IMAD.MOV.U32 R54, RZ, RZ, R14 ;  /* 0x000000ffff367224 */ /* 0x000fce00078e000e */
[----:B------:R-:W-:Y:S05]  /*2bfd0*/  WARPSYNC.COLLECTIVE R15, `(.L_x_10777) ;  /* 0x000000000f087348 */ /* 0x000fea0003c00000 */
[----:B------:R0:W1:Y:S02]  /*2bfe0*/  SHFL.IDX P6, R14, R13, R12, R11 ;  /* 0x0000000c0d0e7389 */ /* 0x00006400000c000b */
[----:B01----:R-:W-:Y:S01]  /*2bff0*/  ENDCOLLECTIVE ;  /* 0x000000000000791b */ /* 0x003fe20003800000 */
.L_x_10777:
[----:B------:R-:W-:Y:S01]  /*2c000*/  IMAD.MOV.U32 R13, RZ, RZ, R45 ;  /* 0x000000ffff0d7224 */ /* 0x000fe200078e002d */
[----:B------:R-:W-:Y:S02]  /*2c010*/  SEL R45, R46, R115, P0 ;  /* 0x000000732e2d7207 */ /* 0x000fe40000000000 */
[----:B------:R-:W-:Y:S01]  /*2c020*/  SEL R46, R115, R46, P0 ;  /* 0x0000002e732e7207 */ /* 0x000fe20000000000 */
[----:B------:R-:W-:-:S07]  /*2c030*/  IMAD.MOV.U32 R125, RZ, RZ, R14 ;  /* 0x000000ffff7d7224 */ /* 0x000fce00078e000e */
[----:B------:R-:W-:Y:S05]  /*2c040*/  WARPSYNC.COLLECTIVE R15, `(.L_x_10778) ;  /* 0x000000000f087348 */ /* 0x000fea0003c00000 */
[----:B------:R0:W1:Y:S02]  /*2c050*/  SHFL.IDX P6, R14, R13, R12, R11 ;  /* 0x0000000c0d0e7389 */ /* 0x00006400000c000b */
[----:B01----:R-:W-:Y:S01]  /*2c060*/  ENDCOLLECTIVE ;  /* 0x000000000000791b */ /* 0x003fe20003800000 */
.L_x_10778:
        /* <DEDUP_REMOVED lines=8> */
.L_x_10779:
[----:B------:R-:W-:Y:S01]  /*2c0f0*/  MOV R13, R60 ;  /* 0x0000003c000d7202 */ /* 0x000fe20000000f00 */
[----:B------:R-:W-:-:S07]  /*2c100*/  IMAD.MOV.U32 R58, RZ, RZ, R14 ;  /* 0x000000ffff3a7224 */ /* 0x000fce00078e000e */
[----:B------:R-:W-:Y:S05]  /*2c110*/  WARPSYNC.COLLECTIVE R15, `(.L_x_10780) ;  /* 0x000000000f087348 */ /* 0x000fea0003c00000 */
[----:B------:R0:W1:Y:S02]  /*2c120*/  SHFL.IDX P6, R14, R13, R12, R11 ;  /* 0x0000000c0d0e7389 */ /* 0x00006400000c000b */
[----:B01----:R-:W-:Y:S01]  /*2c130*/  ENDCOLLECTIVE ;  /* 0x000000000000791b */ /* 0x003fe20003800000 */
.L_x_10780:
        /* <DEDUP_REMOVED lines=8> */
.L_x_10781:
[----:B------:R-:W-:Y:S02]  /*2c1c0*/  IMAD.MOV.U32 R13, RZ, RZ, R61 ;  /* 0x000000ffff0d7224 */ /* 0x000fe400078e003d */
[----:B------:R-:W-:-:S07]  /*2c1d0*/  IMAD.MOV.U32 R129, RZ, RZ, R14 ;  /* 0x000000ffff817224 */ /* 0x000fce00078e000e */
[----:B------:R-:W-:Y:S05]  /*2c1e0*/  WARPSYNC.COLLECTIVE R15, `(.L_x_10782) ;  /* 0x000000000f087348 */ /* 0x000fea0003c00000 */
[----:B------:R0:W1:Y:S02]  /*2c1f0*/  SHFL.IDX P6, R14, R13, R12, R11 ;  /* 0x0000000c0d0e7389 */ /* 0x00006400000c000b */
[----:B01----:R-:W-:Y:S01]  /*2c200*/  ENDCOLLECTIVE ;  /* 0x000000000000791b */ /* 0x003fe20003800000 */
.L_x_10782:
[----:B------:R-:W-:Y:S01]  /*2c210*/  MOV R13, R64 ;  /* 0x00000040000d7202 */ /* 0x000fe20000000f00 */
[----:B------:R-:W-:Y:S02]  /*2c220*/  IMAD.MOV.U32 R12, RZ, RZ, R9 ;  /* 0x000000ffff0c7224 */ /* 0x000fe400078e0009 */
[----:B------:R-:W-:-:S07]  /*2c230*/  IMAD.MOV.U32 R61, RZ, RZ, R14 ;  /* 0x000000ffff3d7224 */ /* 0x000fce00078e000e */
[----:B------:R-:W-:Y:S05]  /*2c240*/  WARPSYNC.COLLECTIVE R15, `(.L_x_10783) ;  /* 0x000000000f087348 */ /* 0x000fea0003c00000 */
[----:B------:R0:W1:Y:S02]  /*2c250*/  SHFL.IDX P6, R14, R13, R12, R11 ;  /* 0x0000000c0d0e7389 */ /* 0x00006400000c000b */
[----:B01----:R-:W-:Y:S01]  /*2c260*/  ENDCOLLECTIVE ;  /* 0x000000000000791b */ /* 0x003fe20003800000 */
.L_x_10783:
[----:B------:R-:W-:Y:S01]  /*2c270*/  SEL R56, R60, R61, P0 ;  /* 0x0000003d3c387207 */ /* 0x000fe20000000000 */
[----:B------:R-:W-:Y:S01]  /*2c280*/  IMAD.MOV.U32 R13, RZ, RZ, R52 ;  /* 0x000000ffff0d7224 */ /* 0x000fe200078e0034 */
[----:B------:R-:W-:Y:S01]  /*2c290*/  SEL R52, R54, R127, P0 ;  /* 0x0000007f36347207 */ /* 0x000fe20000000000 */
[----:B------:R-:W-:-:S07]  /*2c2a0*/  IMAD.MOV.U32 R64, RZ, RZ, R14 ;  /* 0x000000ffff407224 */ /* 0x000fce00078e000e */
[----:B------:R-:W-:Y:S05]  /*2c2b0*/  WARPSYNC.COLLECTIVE R15, `(.L_x_10784) ;  /* 0x000000000f087348 */ /* 0x000fea0003c00000 */
[----:B------:R0:W1:Y:S02]  /*2c2c0*/  SHFL.IDX P6, R14, R13, R12, R11 ;  /* 0x0000000c0d0e7389 */ /* 0x00006400000c000b */
[----:B01----:R-:W-:Y:S01]  /*2c2d0*/  ENDCOLLECTIVE ;  /* 0x000000000000791b */ /* 0x003fe20003800000 */
.L_x_10784:
[----:B------:R-:W-:Y:S01]  /*2c2e0*/  IMAD.MOV.U32 R13, RZ, RZ, R55 ;  /* 0x000000ffff0d7224 */ /* 0x000fe200078e0037 */
[----:B------:R-:W-:Y:S01]  /*2c2f0*/  SEL R55, R129, R58, P0 ;  /* 0x0000003a81377207 */ /* 0x000fe20000000000 */
[----:B------:R-:W-:Y:S02]  /*2c300*/  IMAD.MOV.U32 R12, RZ, RZ, R10 ;  /* 0x000000ffff0c7224 */ /* 0x000fe400078e000a */
[----:B------:R-:W-:-:S07]  /*2c310*/  IMAD.MOV.U32 R65, RZ, RZ, R14 ;  /* 0x000000ffff417224 */ /* 0x000fce00078e000e */
[----:B------:R-:W-:Y:S05]  /*2c320*/  WARPSYNC.COLLECTIVE R15, `(.L_x_10785) ;  /* 0x000000000f087348 */ /* 0x000fea0003c00000 */
[----:B------:R0:W1:Y:S02]  /*2c330*/  SHFL.IDX P6, R14, R13, R12, R11 ;  /* 0x0000000c0d0e7389 */ /* 0x00006400000c000b */
[----:B01----:R-:W-:Y:S01]  /*2c340*/  ENDCOLLECTIVE ;  /* 0x000000000000791b */ /* 0x003fe20003800000 */
.L_x_10785:
[----:B------:R-:W-:Y:S01]  /*2c350*/  IMAD.MOV.U32 R13, RZ, RZ, R53 ;  /* 0x000000ffff0d7224 */ /* 0x000fe200078e0035 */
[----:B------:R-:W-:Y:S02]  /*2c360*/  SEL R53, R127, R54, P0 ;  /* 0x000000367f357207 */ /* 0x000fe40000000000 */
[----:B------:R-:W-:Y:S02]  /*2c370*/  SEL R54, R58, R129, P0 ;  /* 0x000000813a367207 */ /* 0x000fe40000000000 */
[----:B------:R-:W-:-:S07]  /*2c380*/  MOV R131, R14 ;  /* 0x0000000e00837202 */ /* 0x000fce0000000f00 */
[----:B------:R-:W-:Y:S05]  /*2c390*/  WARPSYNC.COLLECTIVE R15, `(.L_x_10786) ;  /* 0x000000000f087348 */ /* 0x000fea0003c00000 */
[----:B------:R0:W1:Y:S02]  /*2c3a0*/  SHFL.IDX P6, R14, R13, R12, R11 ;  /* 0x0000000c0d0e7389 */ /* 0x00006400000c000b */
[----:B01----:R-:W-:Y:S01]  /*2c3b0*/  ENDCOLLECTIVE ;  /* 0x000000000000791b */ /* 0x003fe20003800000 */
.L_x_10786:
[----:B------:R-:W-:Y:S01]  /*2c3c0*/  SEL R58, R64, R131, P0 ;  /* 0x00000083403a7207 */ /* 0x000fe20000000000 */
[----:B------:R-:W-:Y:S02]  /*2c3d0*/  IMAD.MOV.U32 R13, RZ, RZ, R36 ;  /* 0x000000ffff0d7224 */ /* 0x000fe400078e0024 */
[----:B------:R-:W-:Y:S02]  /*2c3e0*/  IMAD.MOV.U32 R12, RZ, RZ, R9 ;  /* 0x000000ffff0c7224 */ /* 0x000fe400078e0009 */
[----:B------:R-:W-:-:S07]  /*2c3f0*/  IMAD.MOV.U32 R68, RZ, RZ, R14 ;  /* 0x000000ffff447224 */ /* 0x000fce00078e000e */
[----:B------:R-:W-:Y:S05]  /*2c400*/  WARPSYNC.COLLECTIVE R15, `(.L_x_10787) ;  /* 0x000000000f087348 */ /* 0x000fea0003c00000 */
[----:B------:R0:W1:Y:S02]  /*2c410*/  SHFL.IDX P6, R14, R13, R12, R11 ;  /* 0x0000000c0d0e7389 */ /* 0x00006400000c000b */
[----:B01----:R-:W-:Y:S01]  /*2c420*/  ENDCOLLECTIVE ;  /* 0x000000000000791b */ /* 0x003fe20003800000 */
.L_x_10787:
[----:B------:R-:W-:Y:S02]  /*2c430*/  IMAD.MOV.U32 R13, RZ, RZ, R38 ;  /* 0x000000ffff0d7224 */ /* 0x000fe400078e0026 */
[----:B------:R-:W-:-:S07]  /*2c440*/  IMAD.MOV.U32 R69, RZ, RZ, R14 ;  /* 0x000000ffff457224 */ /* 0x000fce00078e000e */
[----:B------:R-:W-:Y:S05]  /*2c450*/  WARPSYNC.COLLECTIVE R15, `(.L_x_10788) ;  /* 0x000000000f087348 */ /* 0x000fea0003c00000 */
[----:B------:R0:W1:Y:S02]  /*2c460*/  SHFL.IDX P6, R14, R13, R12, R11 ;  /* 0x0000000c0d0e7389 */ /* 0x00006400000c000b */
[----:B01----:R-:W-:Y:S01]  /*2c470*/  ENDCOLLECTIVE ;  /* 0x000000000000791b */ /* 0x003fe20003800000 */
.L_x_10788:
[----:B------:R-:W-:Y:S02]  /*2c480*/  IMAD.MOV.U32 R13, RZ, RZ, R33 ;  /* 0x000000ffff0d7224 */ /* 0x000fe400078e0021 */
[----:B------:R-:W-:Y:S01]  /*2c490*/  IMAD.MOV.U32 R12, RZ, RZ, R10 ;  /* 0x000000ffff0c7224 */ /* 0x000fe200078e000a */
[----:B------:R-:W-:-:S07]  /*2c4a0*/  MOV R71, R14 ;  /* 0x0000000e00477202 */ /* 0x000fce0000000f00 */
[----:B------:R-:W-:Y:S05]  /*2c4b0*/  WARPSYNC.COLLECTIVE R15, `(.L_x_10789) ;  /* 0x000000000f087348 */ /* 0x000fea0003c00000 */
[----:B------:R0:W1:Y:S02]  /*2c4c0*/  SHFL.IDX P6, R14, R13, R12, R11 ;  /* 0x0000000c0d0e7389 */ /* 0x00006400000c000b */
[----:B01----:R-:W-:Y:S01]  /*2c4d0*/  ENDCOLLECTIVE ;  /* 0x000000000000791b */ /* 0x003fe20003800000 */
.L_x_10789:
[----:B------:R-:W-:Y:S02]  /*2c4e0*/  IMAD.MOV.U32 R13, RZ, RZ, R31 ;  /* 0x000000ffff0d7224 */ /* 0x000fe400078e001f */
[----:B------:R-:W-:-:S07]  /*2c4f0*/  IMAD.MOV.U32 R36, RZ, RZ, R14 ;  /* 0x000000ffff247224 */ /* 0x000fce00078e000e */
[----:B------:R-:W-:Y:S05]  /*2c500*/  WARPSYNC.COLLECTIVE R15, `(.L_x_10790) ;  /* 0x000000000f087348 */ /* 0x000fea0003c00000 */
[----:B------:R0:W1:Y:S02]  /*2c510*/  SHFL.IDX P6, R14, R13, R12, R11 ;  /* 0x0000000c0d0e7389 */ /* 0x00006400000c000b */
[----:B01----:R-:W-:Y:S01]  /*2c520*/  ENDCOLLECTIVE ;  /* 0x000000000000791b */ /* 0x003fe20003800000 */
.L_x_10790:
[----:B------:R-:W-:Y:S01]  /*2c530*/  IMAD.MOV.U32 R13, RZ, RZ, R32 ;  /* 0x000000ffff0d7224 */ /* 0x000fe200078e0020 */
[----:B------:R-:W-:Y:S01]  /*2c540*/  MOV R12, R9 ;  /* 0x00000009000c7202 */ /* 0x000fe20000000f00 */
[----:B------:R-:W-:-:S07]  /*2c550*/  IMAD.MOV.U32 R38, RZ, RZ, R14 ;  /* 0x000000ffff267224 */ /* 0x000fce00078e000e */
[----:B------:R-:W-:Y:S05]  /*2c560*/  WARPSYNC.COLLECTIVE R15, `(.L_x_10791) ;  /* 0x000000000f087348 */ /* 0x000fea0003c00000 */
[----:B------:R0:W1:Y:S02]  /*2c570*/  SHFL.IDX P6, R14, R13, R12, R11 ;  /* 0x0000000c0d0e7389 */ /* 0x00006400000c000b */
[----:B01----:R-:W-:Y:S01]  /*2c580*/  ENDCOLLECTIVE ;  /* 0x000000000000791b */ /* 0x003fe20003800000 */
.L_x_10791:
[----:B------:R-:W-:Y:S02]  /*2c590*/  SEL R70, R71, R38, P0 ;  /* 0x0000002647467207 */ /* 0x000fe40000000000 */
[----:B------:R-:W-:Y:S01]  /*2c5a0*/  SEL R71, R38, R71, P0 ;  /* 0x0000004726477207 */ /* 0x000fe20000000000 */
[----:B------:R-:W-:Y:S02]  /*2c5b0*/  IMAD.MOV.U32 R13, RZ, RZ, R34 ;  /* 0x000000ffff0d7224 */ /* 0x000fe400078e0022 */
[----:B------:R-:W-:-:S07]  /*2c5c0*/  IMAD.MOV.U32 R73, RZ, RZ, R14 ;  /* 0x000000ffff497224 */ /* 0x000fce00078e000e */
[----:B------:R-:W-:Y:S05]  /*2c5d0*/  WARPSYNC.COLLECTIVE R15, `(.L_x_10792) ;  /* 0x000000000f087348 */ /* 0x000fea0003c00000 */
[----:B------:R0:W1:Y:S02]  /*2c5e0*/  SHFL.IDX P6, R14, R13, R12, R11 ;  /* 0x0000000c0d0e7389 */ /* 0x00006400000c000b */
[----:B01----:R-:W-:Y:S01]  /*2c5f0*/  ENDCOLLECTIVE ;  /* 0x000000000000791b */ /* 0x003fe20003800000 */
.L_x_10792:
[----:B------:R-:W-:Y:S02]  /*2c600*/  IMAD.MOV.U32 R13, RZ, RZ, R37 ;  /* 0x000000ffff0d7224 */ /* 0x000fe400078e0025 */
[----:B------:R-:W-:Y:S02]  /*2c610*/  IMAD.MOV.U32 R12, RZ, RZ, R10 ;  /* 0x000000ffff0c7224 */ /* 0x000fe400078e000a */
[----:B------:R-:W-:-:S07]  /*2c620*/  IMAD.MOV.U32 R75, RZ, RZ, R14 ;  /* 0x000000ffff4b7224 */ /* 0x000fce00078e000e */
[----:B------:R-:W-:Y:S05]  /*2c630*/  WARPSYNC.COLLECTIVE R15, `(.L_x_10793) ;  /* 0x000000000f087348 */ /* 0x000fea0003c00000 */
[----:B------:R0:W1:Y:S02]  /*2c640*/  SHFL.IDX P6, R14, R13, R12, R11 ;  /* 0x0000000c0d0e7389 */ /* 0x00006400000c000b */
[----:B01----:R-:W-:Y:S01]  /*2c650*/  ENDCOLLECTIVE ;  /* 0x000000000000791b */ /* 0x003fe20003800000 */
.L_x_10793:
[----:B------:R-:W-:Y:S01]  /*2c660*/  MOV R13, R35 ;  /* 0x00000023000d7202 */ /* 0x000fe20000000f00 */
[----:B------:R-:W-:-:S07]  /*2c670*/  IMAD.MOV.U32 R32, RZ, RZ, R14 ;  /* 0x000000ffff207224 */ /* 0x000fce00078e000e */
[----:B------:R-:W-:Y:S05]  /*2c680*/  WARPSYNC.COLLECTIVE R15, `(.L_x_10794) ;  /* 0x000000000f087348 */ /* 0x000fea0003c00000 */
[----:B------:R0:W1:Y:S02]  /*2c690*/  SHFL.IDX P6, R14, R13, R12, R11 ;  /* 0x0000000c0d0e7389 */ /* 0x00006400000c000b */
[----:B01----:R-:W-:Y:S01]  /*2c6a0*/  ENDCOLLECTIVE ;  /* 0x000000000000791b */ /* 0x003fe20003800000 */
.L_x_10794:
        /* <DEDUP_REMOVED lines=8> */
.L_x_10795:
[----:B------:R-:W-:Y:S02]  /*2c730*/  SEL R74, R75, R34, P0 ;  /* 0x000000224b4a7207 */ /* 0x000fe40000000000 */
[----:B------:R-:W-:Y:S01]  /*2c740*/  SEL R75, R34, R75, P0 ;  /* 0x0000004b224b7207 */ /* 0x000fe20000000000 */
[----:B------:R-:W-:Y:S02]  /*2c750*/  IMAD.MOV.U32 R13, RZ, RZ, R30 ;  /* 0x000000ffff0d7224 */ /* 0x000fe400078e001e */
[----:B------:R-:W-:-:S07]  /*2c760*/  IMAD.MOV.U32 R91, RZ, RZ, R14 ;  /* 0x000000ffff5b7224 */ /* 0x000fce00078e000e */
[----:B------:R-:W-:Y:S05]  /*2c770*/  WARPSYNC.COLLECTIVE R15, `(.L_x_10796) ;  /* 0x000000000f087348 */ /* 0x000fea0003c00000 */
[----:B------:R0:W1:Y:S02]  /*2c780*/  SHFL.IDX P6, R14, R13, R12, R11 ;  /* 0x0000000c0d0e7389 */ /* 0x00006400000c000b */
[----:B01----:R-:W-:Y:S01]  /*2c790*/  ENDCOLLECTIVE ;  /* 0x000000000000791b */ /* 0x003fe20003800000 */
.L_x_10796:
        /* <DEDUP_REMOVED lines=11> */
.L_x_10797:
[----:B------:R-:W-:Y:S02]  /*2c850*/  IMAD.MOV.U32 R13, RZ, RZ, R39 ;  /* 0x000000ffff0d7224 */ /* 0x000fe400078e0027 */
[----:B------:R-:W-:-:S07]  /*2c860*/  IMAD.MOV.U32 R28, RZ, RZ, R14 ;  /* 0x000000ffff1c7224 */ /* 0x000fce00078e000e */
[----:B------:R-:W-:Y:S05]  /*2c870*/  WARPSYNC.COLLECTIVE R15, `(.L_x_10798) ;  /* 0x000000000f087348 */ /* 0x000fea0003c00000 */
[----:B------:R0:W1:Y:S02]  /*2c880*/  SHFL.IDX P6, R14, R13, R12, R11 ;  /* 0x0000000c0d0e7389 */ /* 0x00006400000c000b */
[----:B01----:R-:W-:Y:S01]  /*2c890*/  ENDCOLLECTIVE ;  /* 0x000000000000791b */ /* 0x003fe20003800000 */
.L_x_10798:
        /* <DEDUP_REMOVED lines=8> */
.L_x_10799:
[----:B------:R-:W-:Y:S02]  /*2c920*/  SEL R92, R93, R30, P0 ;  /* 0x0000001e5d5c7207 */ /* 0x000fe40000000000 */
[----:B------:R-:W-:Y:S01]  /*2c930*/  SEL R93, R30, R93, P0 ;  /* 0x0000005d1e5d7207 */ /* 0x000fe20000000000 */
[----:B------:R-:W-:Y:S01]  /*2c940*/  IMAD.MOV.U32 R13, RZ, RZ, R24 ;  /* 0x000000ffff0d7224 */ /* 0x000fe200078e0018 */
[----:B------:R-:W-:-:S07]  /*2c950*/  MOV R95, R14 ;  /* 0x0000000e005f7202 */ /* 0x000fce0000000f00 */
[----:B------:R-:W-:Y:S05]  /*2c960*/  WARPSYNC.COLLECTIVE R15, `(.L_x_10800) ;  /* 0x000000000f087348 */ /* 0x000fea0003c00000 */
[----:B------:R0:W1:Y:S02]  /*2c970*/  SHFL.IDX P6, R14, R13, R12, R11 ;  /* 0x0000000c0d0e7389 */ /* 0x00006400000c000b */
[----:B01----:R-:W-:Y:S01]  /*2c980*/  ENDCOLLECTIVE ;  /* 0x000000000000791b */ /* 0x003fe20003800000 */
.L_x_10800:
[----:B------:R-:W-:Y:S01]  /*2c990*/  IMAD.MOV.U32 R13, RZ, RZ, R59 ;  /* 0x000000ffff0d7224 */ /* 0x000fe200078e003b */
[----:B------:R-:W-:Y:S01]  /*2c9a0*/  SEL R59, R131, R64, P0 ;  /* 0x00000040833b7207 */ /* 0x000fe20000000000 */
[----:B------:R-:W-:Y:S02]  /*2c9b0*/  IMAD.MOV.U32 R12, RZ, RZ, R10 ;  /* 0x000000ffff0c7224 */ /* 0x000fe400078e000a */
[----:B------:R-:W-:-:S07]  /*2c9c0*/  IMAD.MOV.U32 R97, RZ, RZ, R14 ;  /* 0x000000ffff617224 */ /* 0x000fce00078e000e */
[----:B------:R-:W-:Y:S05]  /*2c9d0*/  WARPSYNC.COLLECTIVE R15, `(.L_x_10801) ;  /* 0x000000000f087348 */ /* 0x000fea0003c00000 */
[----:B------:R0:W1:Y:S02]  /*2c9e0*/  SHFL.IDX P6, R14, R13, R12, R11 ;  /* 0x0000000c0d0e7389 */ /* 0x00006400000c000b */
[----:B01----:R-:W-:Y:S01]  /*2c9f0*/  ENDCOLLECTIVE ;  /* 0x000000000000791b */ /* 0x003fe20003800000 */
.L_x_10801:
[----:B------:R-:W-:Y:S02]  /*2ca00*/  IMAD.MOV.U32 R13, RZ, RZ, R29 ;  /* 0x000000ffff0d7224 */ /* 0x000fe400078e001d */
[----:B------:R-:W-:-:S07]  /*2ca10*/  IMAD.MOV.U32 R24, RZ, RZ, R14 ;  /* 0x000000ffff187224 */ /* 0x000fce00078e000e */
[----:B------:R-:W-:Y:S05]  /*2ca20*/  WARPSYNC.COLLECTIVE R15, `(.L_x_10802) ;  /* 0x000000000f087348 */ /* 0x000fea0003c00000 */
[----:B------:R0:W1:Y:S02]  /*2ca30*/  SHFL.IDX P6, R14, R13, R12, R11 ;  /* 0x0000000c0d0e7389 */ /* 0x00006400000c000b */
[----:B01----:R-:W-:Y:S01]  /*2ca40*/  ENDCOLLECTIVE ;  /* 0x000000000000791b */ /* 0x003fe20003800000 */
.L_x_10802:
        /* <DEDUP_REMOVED lines=8> */
.L_x_10803:
[----:B------:R-:W-:Y:S02]  /*2cad0*/  SEL R96, R97, R26, P0 ;  /* 0x0000001a61607207 */ /* 0x000fe40000000000 */
[----:B------:R-:W-:Y:S01]  /*2cae0*/  SEL R97, R26, R97, P0 ;  /* 0x000000611a617207 */ /* 0x000fe20000000000 */
[----:B------:R-:W-:Y:S02]  /*2caf0*/  IMAD.MOV.U32 R13, RZ, RZ, R66 ;  /* 0x000000ffff0d7224 */ /* 0x000fe400078e0042 */
[----:B------:R-:W-:-:S07]  /*2cb00*/  IMAD.MOV.U32 R8, RZ, RZ, R14 ;  /* 0x000000ffff087224 */ /* 0x000fce00078e000e */
[----:B------:R-:W-:Y:S05]  /*2cb10*/  WARPSYNC.COLLECTIVE R15, `(.L_x_10804) ;  /* 0x000000000f087348 */ /* 0x000fea0003c00000 */
[----:B------:R0:W1:Y:S02]  /*2cb20*/  SHFL.IDX P6, R14, R13, R12, R11 ;  /* 0x0000000c0d0e7389 */ /* 0x00006400000c000b */
[----:B01----:R-:W-:Y:S01]  /*2cb30*/  ENDCOLLECTIVE ;  /* 0x000000000000791b */ /* 0x003fe20003800000 */
.L_x_10804:
[----:B------:R-:W-:Y:S01]  /*2cb40*/  IMAD.MOV.U32 R13, RZ, RZ, R27 ;  /* 0x000000ffff0d7224 */ /* 0x000fe200078e001b */
[----:B------:R-:W-:Y:S01]  /*2cb50*/  MOV R12, R10 ;  /* 0x0000000a000c7202 */ /* 0x000fe20000000f00 */
[----:B------:R-:W-:-:S07]  /*2cb60*/  IMAD.MOV.U32 R66, RZ, RZ, R14 ;  /* 0x000000ffff427224 */ /* 0x000fce00078e000e */
[----:B------:R-:W-:Y:S05]  /*2cb70*/  WARPSYNC.COLLECTIVE R15, `(.L_x_10805) ;  /* 0x000000000f087348 */ /* 0x000fea0003c00000 */
[----:B------:R0:W1:Y:S02]  /*2cb80*/  SHFL.IDX P6, R14, R13, R12, R11 ;  /* 0x0000000c0d0e7389 */ /* 0x00006400000c000b */
[----:B01----:R-:W-:Y:S01]  /*2cb90*/  ENDCOLLECTIVE ;  /* 0x000000000000791b */ /* 0x003fe20003800000 */
.L_x_10805:
[----:B------:R-:W-:Y:S02]  /*2cba0*/  IMAD.MOV.U32 R13, RZ, RZ, R25 ;  /* 0x000000ffff0d7224 */ /* 0x000fe400078e0019 */
[----:B------:R-:W-:-:S07]  /*2cbb0*/  IMAD.MOV.U32 R27, RZ, RZ, R14 ;  /* 0x000000ffff1b7224 */ /* 0x000fce00078e000e */
[----:B------:R-:W-:Y:S05]  /*2cbc0*/  WARPSYNC.COLLECTIVE R15, `(.L_x_10806) ;  /* 0x000000000f087348 */ /* 0x000fea0003c00000 */
[----:B------:R0:W1:Y:S02]  /*2cbd0*/  SHFL.IDX P6, R14, R13, R12, R11 ;  /* 0x0000000c0d0e7389 */ /* 0x00006400000c000b */
[----:B01----:R-:W-:Y:S01]  /*2cbe0*/  ENDCOLLECTIVE ;  /* 0x000000000000791b */ /* 0x003fe20003800000 */
.L_x_10806:
[----:B------:R-:W-:Y:S05]  /*2cbf0*/  BRA `(.L_x_10807) ;  /* 0xffffff04002c7947 */ /* 0x000fea000383ffff */
.L_x_10511:
[----:B------:R-:W-:Y:S01]  /*2cc00*/  IMAD.MOV.U32 R13, RZ, RZ, R3 ;  /* 0x000000ffff0d7224 */ /* 0x000fe200078e0003 */
[----:B------:R-:W-:Y:S01]  /*2cc10*/  MOV R15, 0xffffffff ;  /* 0xffffffff000f7802 */ /* 0x000fe20000000f00 */
[----:B------:R-:W-:Y:S02]  /*2cc20*/  IMAD.MOV.U32 R12, RZ, RZ, RZ ;  /* 0x000000ffff0c7224 */ /* 0x000fe400078e00ff */
[----:B------:R-:W-:-:S07]  /*2cc30*/  IMAD.MOV.U32 R11, RZ, RZ, 0x181f ;  /* 0x0000181fff0b7424 */ /* 0x000fce00078e00ff */
[----:B-----5:R-:W-:Y:S05]  /*2cc40*/  WARPSYNC.COLLECTIVE R15, `(.L_x_10808) ;  /* 0x000000000f087348 */ /* 0x020fea0003c00000 */
[----:B------:R0:W1:Y:S02]  /*2cc50*/  SHFL.IDX P6, R14, R13, R12, R11 ;  /* 0x0000000c0d0e7389 */ /* 0x00006400000c000b */
[----:B01---5:R-:W-:Y:S01]  /*2cc60*/  ENDCOLLECTIVE ;  /* 0x000000000000791b */ /* 0x023fe20003800000 */
.L_x_10808:
[----:B------:R-:W-:Y:S02]  /*2cc70*/  IMAD.MOV.U32 R13, RZ, RZ, R2 ;  /* 0x000000ffff0d7224 */ /* 0x000fe400078e0002 */
[----:B------:R-:W-:-:S07]  /*2cc80*/  IMAD.MOV.U32 R0, RZ, RZ, R14 ;  /* 0x000000ffff007224 */ /* 0x000fce00078e000e */
[----:B------:R-:W-:Y:S05]  /*2cc90*/  WARPSYNC.COLLECTIVE R15, `(.L_x_10809) ;  /* 0x000000000f087348 */ /* 0x000fea0003c00000 */
[----:B------:R0:W1:Y:S02]  /*2cca0*/  SHFL.IDX P6, R14, R13, R12, R11 ;  /* 0x0000000c0d0e7389 */ /* 0x00006400000c000b */
[----:B01----:R-:W-:Y:S01]  /*2ccb0*/  ENDCOLLECTIVE ;  /* 0x000000000000791b */ /* 0x003fe20003800000 */
.L_x_10809:
[----:B------:R-:W-:Y:S05]  /*2ccc0*/  BRA `(.L_x_10810) ;  /* 0xffffff1000c07947 */ /* 0x000fea000383ffff */
.L_x_10514:
        /* <DEDUP_REMOVED lines=8> */
.L_x_10812:
[----:B------:R-:W-:Y:S05]  /*2cd50*/  BSYNC B1 ;  /* 0x0000000000017941 */ /* 0x000fea0003800000 */
.L_x_10811:
        /* <DEDUP_REMOVED lines=8> */
.L_x_10813:
[----:B------:R-:W-:Y:S05]  /*2cde0*/  BRA `(.L_x_10814) ;  /* 0xffffff1000cc7947 */ /* 0x000fea000383ffff */
.L_x_10517:
[----:B------:R-:W-:Y:S01]  /*2cdf0*/  BSSY B1, `(.L_x_10815) ;  /* 0x0000008000017945 */ /* 0x000fe20003800000 */
[----:B------:R-:W-:Y:S01]  /*2ce00*/  IMAD.MOV.U32 R13, RZ, RZ, R3 ;  /* 0x000000ffff0d7224 */ /* 0x000fe200078e0003 */
[----:B------:R-:W-:Y:S01]  /*2ce10*/  MOV R11, 0x181f ;  /* 0x0000181f000b7802 */ /* 0x000fe20000000f00 */
[----:B------:R-:W-:Y:S02]  /*2ce20*/  IMAD.MOV.U32 R12, RZ, RZ, 0x2 ;  /* 0x00000002ff0c7424 */ /* 0x000fe400078e00ff */
[----:B---3--:R-:W-:-:S07]  /*2ce30*/  IMAD.MOV.U32 R15, RZ, RZ, -0x1 ;  /* 0xffffffffff0f7424 */ /* 0x008fce00078e00ff */
[----:B012-45:R-:W-:Y:S05]  /*2ce40*/  WARPSYNC.COLLECTIVE R15, `(.L_x_10816) ;  /* 0x000000000f087348 */ /* 0x037fea0003c00000 */
[----:B--2---:R2:W3:Y:S02]  /*2ce50*/  SHFL.IDX P6, R14, R13, R12, R11 ;  /* 0x0000000c0d0e7389 */ /* 0x0044e400000c000b */
[----:B012345:R-:W-:Y:S01]  /*2ce60*/  ENDCOLLECTIVE ;  /* 0x000000000000791b */ /* 0x03ffe20003800000 */
.L_x_10816:
[----:B------:R-:W-:Y:S05]  /*2ce70*/  BSYNC B1 ;  /* 0x0000000000017941 */ /* 0x000fea0003800000 */
.L_x_10815:
        /* <DEDUP_REMOVED lines=8> */
.L_x_10817:
[----:B------:R-:W-:Y:S05]  /*2cf00*/  BRA `(.L_x_10818) ;  /* 0xffffff1000d87947 */ /* 0x000fea000383ffff */
.L_x_10520:
[----:B------:R-:W-:Y:S01]  /*2cf10*/  BSSY B1, `(.L_x_10819) ;  /* 0x0000008000017945 */ /* 0x000fe20003800000 */
[----:B------:R-:W-:Y:S01]  /*2cf20*/  MOV R13, R3 ;  /* 0x00000003000d7202 */ /* 0x000fe20000000f00 */
[----:B------:R-:W-:Y:S02]  /*2cf30*/  IMAD.MOV.U32 R12, RZ, RZ, 0x3 ;  /* 0x00000003ff0c7424 */ /* 0x000fe400078e00ff */
[----:B------:R-:W-:Y:S02]  /*2cf40*/  IMAD.MOV.U32 R11, RZ, RZ, 0x181f ;  /* 0x0000181fff0b7424 */ /* 0x000fe400078e00ff */
[----:B---3--:R-:W-:-:S07]  /*2cf50*/  IMAD.MOV.U32 R15, RZ, RZ, -0x1 ;  /* 0xffffffffff0f7424 */ /* 0x008fce00078e00ff */
[----:B012-45:R-:W-:Y:S05]  /*2cf60*/  WARPSYNC.COLLECTIVE R15, `(.L_x_10820) ;  /* 0x000000000f087348 */ /* 0x037fea0003c00000 */
[----:B--2---:R2:W3:Y:S02]  /*2cf70*/  SHFL.IDX P6, R14, R13, R12, R11 ;  /* 0x0000000c0d0e7389 */ /* 0x0044e400000c000b */
[----:B012345:R-:W-:Y:S01]  /*2cf80*/  ENDCOLLECTIVE ;  /* 0x000000000000791b */ /* 0x03ffe20003800000 */
.L_x_10820:
[----:B------:R-:W-:Y:S05]  /*2cf90*/  BSYNC B1 ;  /* 0x0000000000017941 */ /* 0x000fea0003800000 */
.L_x_10819:
        /* <DEDUP_REMOVED lines=8> */
.L_x_10821:
[----:B------:R-:W-:Y:S05]  /*2d020*/  BRA `(.L_x_10822) ;  /* 0xffffff1000e47947 */ /* 0x000fea000383ffff */
.L_x_10522:
[----:B------:R-:W-:Y:S02]  /*2d030*/  IMAD.MOV.U32 R13, RZ, RZ, R27 ;  /* 0x000000ffff0d7224 */ /* 0x000fe400078e001b */
[----:B------:R-:W-:Y:S02]  /*2d040*/  IMAD.MOV.U32 R12, RZ, RZ, RZ ;  /* 0x000000ffff0c7224 */ /* 0x000fe400078e00ff */
[----:B------:R-:W-:Y:S02]  /*2d050*/  IMAD.MOV.U32 R11, RZ, RZ, 0x1c1f ;  /* 0x00001c1fff0b7424 */ /* 0x000fe400078e00ff */
[----:B------:R-:W-:-:S07]  /*2d060*/  IMAD.MOV.U32 R15, RZ, RZ, -0x1 ;  /* 0xffffffffff0f7424 */ /* 0x000fce00078e00ff */
[----:B------:R-:W-:Y:S05]  /*2d070*/  WARPSYNC.COLLECTIVE R15, `(.L_x_10823) ;  /* 0x000000000f087348 */ /* 0x000fea0003c00000 */
[----:B------:R0:W1:Y:S02]  /*2d080*/  SHFL.IDX P6, R14, R13, R12, R11 ;  /* 0x0000000c0d0e7389 */ /* 0x00006400000c000b */
[----:B01----:R-:W-:Y:S01]  /*2d090*/  ENDCOLLECTIVE ;  /* 0x000000000000791b */ /* 0x003fe20003800000 */
.L_x_10823:
[----:B------:R-:W-:Y:S01]  /*2d0a0*/  MOV R13, R25 ;  /* 0x00000019000d7202 */ /* 0x000fe20000000f00 */
[----:B------:R-:W-:-:S07]  /*2d0b0*/  IMAD.MOV.U32 R24, RZ, RZ, R14 ;  /* 0x000000ffff187224 */ /* 0x000fce00078e000e */
[----:B------:R-:W-:Y:S05]  /*2d0c0*/  WARPSYNC.COLLECTIVE R15, `(.L_x_10824) ;  /* 0x000000000f087348 */ /* 0x000fea0003c00000 */
[----:B------:R0:W1:Y:S02]  /*2d0d0*/  SHFL.IDX P6, R14, R13, R12, R11 ;  /* 0x0000000c0d0e7389 */ /* 0x00006400000c000b */
[----:B01----:R-:W-:Y:S01]  /*2d0e0*/  ENDCOLLECTIVE ;  /* 0x000000000000791b */ /* 0x003fe20003800000 */
.L_x_10824:
[----:B------:R-:W-:Y:S05]  /*2d0f0*/  BRA `(.L_x_10825) ;  /* 0xffffff1400c47947 */ /* 0x000fea000383ffff */
.L_x_10525:
        /* <DEDUP_REMOVED lines=8> */
.L_x_10827:
[----:B------:R-:W-:Y:S05]  /*2d180*/  BSYNC B1 ;  /* 0x0000000000017941 */ /* 0x000fea0003800000 */
.L_x_10826:
        /* <DEDUP_REMOVED lines=8> */
.L_x_10828:
[----:B------:R-:W-:Y:S05]  /*2d210*/  BRA `(.L_x_10829) ;  /* 0xffffff1c009c7947 */ /* 0x000fea000383ffff */
.L_x_10529:
[----:B------:R-:W-:Y:S02]  /*2d220*/  IMAD.MOV.U32 R13, RZ, RZ, R3 ;  /* 0x000000ffff0d7224 */ /* 0x000fe400078e0003 */
[----:B------:R-:W-:Y:S02]  /*2d230*/  IMAD.MOV.U32 R12, RZ, RZ, RZ ;  /* 0x000000ffff0c7224 */ /* 0x000fe400078e00ff */
[----:B------:R-:W-:Y:S02]  /*2d240*/  IMAD.MOV.U32 R11, RZ, RZ, 0x181f ;  /* 0x0000181fff0b7424 */ /* 0x000fe400078e00ff */
[----:B------:R-:W-:-:S07]  /*2d250*/  IMAD.MOV.U32 R15, RZ, RZ, -0x1 ;  /* 0xffffffffff0f7424 */ /* 0x000fce00078e00ff */
[----:B-1----:R-:W-:Y:S05]  /*2d260*/  WARPSYNC.COLLECTIVE R15, `(.L_x_10830) ;  /* 0x000000000f087348 */ /* 0x002fea0003c00000 */
[----:B------:R0:W2:Y:S02]  /*2d270*/  SHFL.IDX P6, R14, R13, R12, R11 ;  /* 0x0000000c0d0e7389 */ /* 0x0000a400000c000b */
[----:B012---:R-:W-:Y:S01]  /*2d280*/  ENDCOLLECTIVE ;  /* 0x000000000000791b */ /* 0x007fe20003800000 */
.L_x_10830:
[----:B------:R-:W-:Y:S01]  /*2d290*/  IMAD.MOV.U32 R13, RZ, RZ, R2 ;  /* 0x000000ffff0d7224 */ /* 0x000fe200078e0002 */
[----:B------:R-:W-:-:S07]  /*2d2a0*/  MOV R0, R14 ;  /* 0x0000000e00007202 */ /* 0x000fce0000000f00 */
[----:B------:R-:W-:Y:S05]  /*2d2b0*/  WARPSYNC.COLLECTIVE R15, `(.L_x_10831) ;  /* 0x000000000f087348 */ /* 0x000fea0003c00000 */
[----:B------:R0:W1:Y:S02]  /*2d2c0*/  SHFL.IDX P6, R14, R13, R12, R11 ;  /* 0x0000000c0d0e7389 */ /* 0x00006400000c000b */
[----:B01----:R-:W-:Y:S01]  /*2d2d0*/  ENDCOLLECTIVE ;  /* 0x000000000000791b */ /* 0x003fe20003800000 */
.L_x_10831:
[----:B------:R-:W-:Y:S05]  /*2d2e0*/  BRA `(.L_x_10832) ;  /* 0xffffff2c00587947 */ /* 0x000fea000383ffff */
.L_x_10532:
[----:B------:R-:W-:Y:S01]  /*2d2f0*/  BSSY B1, `(.L_x_10833) ;  /* 0x0000008000017945 */ /* 0x000fe20003800000 */
[----:B------:R-:W-:Y:S02]  /*2d300*/  IMAD.MOV.U32 R13, RZ, RZ, R3 ;  /* 0x000000ffff0d7224 */ /* 0x000fe400078e0003 */
[----:B------:R-:W-:Y:S02]  /*2d310*/  IMAD.MOV.U32 R12, RZ, RZ, 0x1 ;  /* 0x00000001ff0c7424 */ /* 0x000fe400078e00ff */
[----:B----4-:R-:W-:Y:S02]  /*2d320*/  IMAD.MOV.U32 R11, RZ, RZ, 0x181f ;  /* 0x0000181fff0b7424 */ /* 0x010fe400078e00ff */
[----:B------:R-:W-:-:S07]  /*2d330*/  IMAD.MOV.U32 R15, RZ, RZ, -0x1 ;  /* 0xffffffffff0f7424 */ /* 0x000fce00078e00ff */
[----:B0123--:R-:W-:Y:S05]  /*2d340*/  WARPSYNC.COLLECTIVE R15, `(.L_x_10834) ;  /* 0x000000000f087348 */ /* 0x00ffea0003c00000 */
[----:B---3--:R3:W4:Y:S02]  /*2d350*/  SHFL.IDX P6, R14, R13, R12, R11 ;  /* 0x0000000c0d0e7389 */ /* 0x00872400000c000b */
[----:B01234-:R-:W-:Y:S01]  /*2d360*/  ENDCOLLECTIVE ;  /* 0x000000000000791b */ /* 0x01ffe20003800000 */
.L_x_10834:
[----:B------:R-:W-:Y:S05]  /*2d370*/  BSYNC B1 ;  /* 0x0000000000017941 */ /* 0x000fea0003800000 */
.L_x_10833:
        /* <DEDUP_REMOVED lines=8> */
.L_x_10835:
[----:B------:R-:W-:Y:S05]  /*2d400*/  BRA `(.L_x_10836) ;  /* 0xffffff2c00687947 */ /* 0x000fea000383ffff */
.L_x_10535:
[----:B------:R-:W-:Y:S01]  /*2d410*/  BSSY B1, `(.L_x_10837) ;  /* 0x0000008000017945 */ /* 0x000fe20003800000 */
[----:B------:R-:W-:Y:S01]  /*2d420*/  IMAD.MOV.U32 R13, RZ, RZ, R3 ;  /* 0x000000ffff0d7224 */ /* 0x000fe200078e0003 */
[----:B----4-:R-:W-:Y:S01]  /*2d430*/  MOV R15, 0xffffffff ;  /* 0xffffffff000f7802 */ /* 0x010fe20000000f00 */
[----:B------:R-:W-:Y:S02]  /*2d440*/  IMAD.MOV.U32 R12, RZ, RZ, 0x2 ;  /* 0x00000002ff0c7424 */ /* 0x000fe400078e00ff */
[----:B------:R-:W-:-:S07]  /*2d450*/  IMAD.MOV.U32 R11, RZ, RZ, 0x181f ;  /* 0x0000181fff0b7424 */ /* 0x000fce00078e00ff */
[----:B0123--:R-:W-:Y:S05]  /*2d460*/  WARPSYNC.COLLECTIVE R15, `(.L_x_10838) ;  /* 0x000000000f087348 */ /* 0x00ffea0003c00000 */
[----:B---3--:R3:W4:Y:S02]  /*2d470*/  SHFL.IDX P6, R14, R13, R12, R11 ;  /* 0x0000000c0d0e7389 */ /* 0x00872400000c000b */
[----:B01234-:R-:W-:Y:S01]  /*2d480*/  ENDCOLLECTIVE ;  /* 0x000000000000791b */ /* 0x01ffe20003800000 */
.L_x_10838:
[----:B------:R-:W-:Y:S05]  /*2d490*/  BSYNC B1 ;  /* 0x0000000000017941 */ /* 0x000fea0003800000 */
.L_x_10837:
        /* <DEDUP_REMOVED lines=8> */
.L_x_10839:
[----:B------:R-:W-:Y:S05]  /*2d520*/  BRA `(.L_x_10840) ;  /* 0xffffff2c00747947 */ /* 0x000fea000383ffff */
.L_x_10538:
        /* <DEDUP_REMOVED lines=8> */
.L_x_10842:
[----:B------:R-:W-:Y:S05]  /*2d5b0*/  BSYNC B1 ;  /* 0x0000000000017941 */ /* 0x000fea0003800000 */
.L_x_10841:
        /* <DEDUP_REMOVED lines=8> */
.L_x_10843:
[----:B------:R-:W-:Y:S05]  /*2d640*/  BRA `(.L_x_10844) ;  /* 0xffffff2c00807947 */ /* 0x000fea000383ffff */
.L_x_10556:
        /* <DEDUP_REMOVED lines=11> */
.L_x_10846:
[----:B------:R-:W-:Y:S05]  /*2d700*/  BSYNC B1 ;  /* 0x0000000000017941 */ /* 0x000fea0003800000 */
.L_x_10845:
[----:B------:R-:W-:Y:S05]  /*2d710*/  BRA `(.L_x_10847) ;  /* 0xffffff4c00187947 */ /* 0x000fea000383ffff */
.L_x_10558:
[----:B------:R-:W-:Y:S01]  /*2d720*/  BSSY B1, `(.L_x_10848) ;  /* 0x0000006000017945 */ /* 0x000fe20003800000 */
[----:B------:R-:W-:-:S07]  /*2d730*/  IMAD.MOV.U32 R15, RZ, RZ, -0x1 ;  /* 0xffffffffff0f7424 */ /* 0x000fce00078e00ff */
[----:B012---:R-:W-:Y:S05]  /*2d740*/  WARPSYNC.COLLECTIVE R15, `(.L_x_10849) ;  /* 0x000000000f0c7348 */ /* 0x007fea0003c00000 */
[----:B------:R-:W-:Y:S02]  /*2d750*/  ELECT P6, UR62, PT ;  /* 0x00000000003e782f */ /* 0x000fe400038c0000 */
[----:B------:R-:W-:Y:S01]  /*2d760*/  MOV R14, UR62 ;  /* 0x0000003e000e7c02 */ /* 0x000fe20008000f00 */
[----:B012---:R-:W-:Y:S10]  /*2d770*/  ENDCOLLECTIVE ;  /* 0x000000000000791b */ /* 0x007ff40003800000 */
.L_x_10849:
[----:B------:R-:W-:Y:S05]  /*2d780*/  BSYNC B1 ;  /* 0x0000000000017941 */ /* 0x000fea0003800000 */
.L_x_10848:
[----:B------:R-:W-:Y:S05]  /*2d790*/  BRA `(.L_x_10557) ;  /* 0xffffff4c00107947 */ /* 0x000fea000383ffff */
.L_x_10560:
[----:B--2---:R2:W3:Y:S02]  /*2d7a0*/  SYNCS.PHASECHK.TRANS64.TRYWAIT P0, [R22+URZ+0x22820], R6 ;  /* 0x02282006160075a7 */ /* 0x0044e4000800017f */
[----:B---3--:R-:W-:Y:S05]  /*2d7b0*/  @!P0 NANOSLEEP.SYNCS 0x989680 ;  /* 0x009896800000895d */ /* 0x008fea0003900000 */
[----:B------:R-:W3:Y:S02]  /*2d7c0*/  @!P0 SYNCS.PHASECHK.TRANS64 P0, [R22+URZ+0x22820], R6 ;  /* 0x02282006160085a7 */ /* 0x000ee4000800007f */
[----:B---3--:R-:W-:Y:S05]  /*2d7d0*/  @!P0 BRA `(.L_x_10560) ;  /* 0xfffffffc00f08947 */ /* 0x008fea000383ffff */
[----:B------:R-:W-:Y:S05]  /*2d7e0*/  BRA `(.L_x_10850) ;  /* 0xffffff4c00207947 */ /* 0x000fea000383ffff */
.L_x_10564:
[----:B--2---:R2:W3:Y:S02]  /*2d7f0*/  SYNCS.PHASECHK.TRANS64.TRYWAIT P0, [R6+URZ+0x228a0], R7 ;  /* 0x0228a007060075a7 */ /* 0x0044e4000800017f */
[----:B---3--:R-:W-:Y:S05]  /*2d800*/  @!P0 NANOSLEEP.SYNCS 0x989680 ;  /* 0x009896800000895d */ /* 0x008fea0003900000 */
[----:B------:R-:W3:Y:S02]  /*2d810*/  @!P0 SYNCS.PHASECHK.TRANS64 P0, [R6+URZ+0x228a0], R7 ;  /* 0x0228a007060085a7 */ /* 0x000ee4000800007f */
[----:B---3--:R-:W-:Y:S05]  /*2d820*/  @!P0 BRA `(.L_x_10564) ;  /* 0xfffffffc00f08947 */ /* 0x008fea000383ffff */
[----:B------:R-:W-:Y:S05]  /*2d830*/  BRA `(.L_x_10851) ;  /* 0xffffff4c003c7947 */ /* 0x000fea000383ffff */
.L_x_10569:
[----:B0-----:R0:W1:Y:S02]  /*2d840*/  SYNCS.PHASECHK.TRANS64.TRYWAIT P0, [R6+URZ+0x228c0], R7 ;  /* 0x0228c007060075a7 */ /* 0x001064000800017f */
[----:B-1----:R-:W-:Y:S05]  /*2d850*/  @!P0 NANOSLEEP.SYNCS 0x989680 ;  /* 0x009896800000895d */ /* 0x002fea0003900000 */
[----:B------:R-:W1:Y:S02]  /*2d860*/  @!P0 SYNCS.PHASECHK.TRANS64 P0, [R6+URZ+0x228c0], R7 ;  /* 0x0228c007060085a7 */ /* 0x000e64000800007f */
[----:B-1----:R-:W-:Y:S05]  /*2d870*/  @!P0 BRA `(.L_x_10569) ;  /* 0xfffffffc00f08947 */ /* 0x002fea000383ffff */
[----:B------:R-:W-:Y:S05]  /*2d880*/  BRA `(.L_x_10852) ;  /* 0xffffff4c00b87947 */ /* 0x000fea000383ffff */
.L_x_10576:
[----:B--2---:R2:W3:Y:S02]  /*2d890*/  SYNCS.PHASECHK.TRANS64.TRYWAIT P1, [R6+URZ+0x228a0], R7 ;  /* 0x0228a007060075a7 */ /* 0x0044e4000802017f */
[----:B---3--:R-:W-:Y:S05]  /*2d8a0*/  @!P1 NANOSLEEP.SYNCS 0x989680 ;  /* 0x009896800000995d */ /* 0x008fea0003900000 */
[----:B------:R-:W3:Y:S02]  /*2d8b0*/  @!P1 SYNCS.PHASECHK.TRANS64 P1, [R6+URZ+0x228a0], R7 ;  /* 0x0228a007060095a7 */ /* 0x000ee4000802007f */
[----:B---3--:R-:W-:Y:S05]  /*2d8c0*/  @!P1 BRA `(.L_x_10576) ;  /* 0xfffffffc00f09947 */ /* 0x008fea000383ffff */
[----:B------:R-:W-:Y:S05]  /*2d8d0*/  BRA `(.L_x_10853) ;  /* 0xffffff5000807947 */ /* 0x000fea000383ffff */
.L_x_10581:
[----:B0-----:R0:W1:Y:S02]  /*2d8e0*/  SYNCS.PHASECHK.TRANS64.TRYWAIT P1, [R6+URZ+0x228c0], R7 ;  /* 0x0228c007060075a7 */ /* 0x001064000802017f */
[----:B-1----:R-:W-:Y:S05]  /*2d8f0*/  @!P1 NANOSLEEP.SYNCS 0x989680 ;  /* 0x009896800000995d */ /* 0x002fea0003900000 */
[----:B------:R-:W1:Y:S02]  /*2d900*/  @!P1 SYNCS.PHASECHK.TRANS64 P1, [R6+URZ+0x228c0], R7 ;  /* 0x0228c007060095a7 */ /* 0x000e64000802007f */
[----:B-1----:R-:W-:Y:S05]  /*2d910*/  @!P1 BRA `(.L_x_10581) ;  /* 0xfffffffc00f09947 */ /* 0x002fea000383ffff */
[----:B------:R-:W-:Y:S05]  /*2d920*/  BRA `(.L_x_10854) ;  /* 0xffffff5000f87947 */ /* 0x000fea000383ffff */
.L_x_10598:
[----:B------:R-:W0:Y:S01]  /*2d930*/  S2R R20, SR_TID.X ;  /* 0x0000000000147919 */ /* 0x000e220000002100 */
[----:B------:R-:W-:Y:S01]  /*2d940*/  BSSY B0, `(.L_x_10855) ;  /* 0x0000009000007945 */ /* 0x000fe20003800000 */
[----:B------:R-:W-:Y:S01]  /*2d950*/  IMAD.MOV.U32 R12, RZ, RZ, RZ ;  /* 0x000000ffff0c7224 */ /* 0x000fe200078e00ff */
[----:B-1----:R-:W-:Y:S01]  /*2d960*/  MOV R11, 0x1f ;  /* 0x0000001f000b7802 */ /* 0x002fe20000000f00 */
[----:B------:R-:W-:Y:S01]  /*2d970*/  IMAD.MOV.U32 R15, RZ, RZ, -0x1 ;  /* 0xffffffffff0f7424 */ /* 0x000fe200078e00ff */
[----:B0-----:R-:W-:-:S04]  /*2d980*/  SHF.R.U32.HI R13, RZ, 0x5, R20 ;  /* 0x00000005ff0d7819 */ /* 0x001fc80000011614 */
[----:B------:R-:W-:-:S07]  /*2d990*/  LOP3.LUT R13, R13, 0x3, RZ, 0xc0, !PT ;  /* 0x000000030d0d7812 */ /* 0x000fce00078ec0ff */
[----:B-----5:R-:W-:Y:S05]  /*2d9a0*/  WARPSYNC.COLLECTIVE R15, `(.L_x_10856) ;  /* 0x000000000f087348 */ /* 0x020fea0003c00000 */
[----:B------:R0:W1:Y:S02]  /*2d9b0*/  SHFL.IDX P6, R14, R13, R12, R11 ;  /* 0x0000000c0d0e7389 */ /* 0x00006400000c000b */
[----:B01---5:R-:W-:Y:S01]  /*2d9c0*/  ENDCOLLECTIVE ;  /* 0x000000000000791b */ /* 0x023fe20003800000 */
.L_x_10856:
[----:B------:R-:W-:Y:S05]  /*2d9d0*/  BSYNC B0 ;  /* 0x0000000000007941 */ /* 0x000fea0003800000 */
.L_x_10855:
[----:B------:R-:W-:Y:S05]  /*2d9e0*/  BRA `(.L_x_10857) ;  /* 0xffffff6400387947 */ /* 0x000fea000383ffff */
.L_x_10601:
[----:B0-----:R-:W2:Y:S02]  /*2d9f0*/  LDL R0, [R1+0x30] ;  /* 0x0000300001007983 */ /* 0x001ea40000100800 */
[----:B--2---:R0:W2:Y:S02]  /*2da00*/  SYNCS.PHASECHK.TRANS64.TRYWAIT P0, [R6+URZ+0x22880], R0 ;  /* 0x02288000060075a7 */ /* 0x0040a4000800017f */
[----:B--2---:R-:W-:Y:S05]  /*2da10*/  @!P0 NANOSLEEP.SYNCS 0x989680 ;  /* 0x009896800000895d */ /* 0x004fea0003900000 */
[----:B------:R-:W2:Y:S02]  /*2da20*/  @!P0 SYNCS.PHASECHK.TRANS64 P0, [R6+URZ+0x22880], R0 ;  /* 0x02288000060085a7 */ /* 0x000ea4000800007f */
[----:B--2---:R-:W-:Y:S05]  /*2da30*/  @!P0 BRA `(.L_x_10601) ;  /* 0xfffffffc00ec8947 */ /* 0x004fea000383ffff */
[----:B------:R-:W-:Y:S05]  /*2da40*/  BRA `(.L_x_10858) ;  /* 0xffffff6400507947 */ /* 0x000fea000383ffff */
.L_x_10602:
        /* <DEDUP_REMOVED lines=8> */
.L_x_10860:
[----:B------:R-:W-:Y:S05]  /*2dad0*/  BSYNC B0 ;  /* 0x0000000000007941 */ /* 0x000fea0003800000 */
.L_x_10859:
        /* <DEDUP_REMOVED lines=8> */
.L_x_10861:
[----:B------:R-:W-:Y:S01]  /*2db60*/  ULDC.64 UR4, c[0x0][0x208] ;  /* 0x0000820000047ab9 */ /* 0x000fe20000000a00 */
[----:B------:R-:W-:-:S05]  /*2db70*/  IMAD.MOV.U32 R3, RZ, RZ, R14 ;  /* 0x000000ffff037224 */ /* 0x000fca00078e000e */
[----:B------:R-:W-:Y:S01]  /*2db80*/  IADD3 R28, P1, R34, R3, RZ ;  /* 0x00000003221c7210 */ /* 0x000fe20007f3e0ff */
[----:B------:R-:W-:Y:S01]  /*2db90*/  IMAD.IADD R3, R22, 0x1, R27 ;  /* 0x0000000116037824 */ /* 0x000fe200078e021b */
[----:B------:R-:W-:Y:S01]  /*2dba0*/  MOV R13, R2 ;  /* 0x00000002000d7202 */ /* 0x000fe20000000f00 */
[----:B------:R-:W-:Y:S01]  /*2dbb0*/  IMAD.MOV.U32 R12, RZ, RZ, 0x1 ;  /* 0x00000001ff0c7424 */ /* 0x000fe200078e00ff */
[----:B------:R0:W5:Y:S01]  /*2dbc0*/  LDL.LU R27, [R1] ;  /* 0x00000000011b7983 */ /* 0x0001620000300800 */
[----:B------:R-:W-:Y:S01]  /*2dbd0*/  IMAD.X R29, RZ, RZ, R21, P1 ;  /* 0x000000ffff1d7224 */ /* 0x000fe200008e0615 */
[----:B------:R-:W-:-:S13]  /*2dbe0*/  ISETP.LT.OR P1, PT, R7, 0x1, P0 ;  /* 0x000000010700780c */ /* 0x000fda0000721670 */
[----:B------:R-:W-:Y:S01]  /*2dbf0*/  @!PT LDS RZ, [RZ] ;  /* 0x00000000fffff984 */ /* 0x000fe20000000800 */
[----:B------:R-:W-:Y:S01]  /*2dc00*/  @!PT LDS RZ, [RZ] ;  /* 0x00000000fffff984 */ /* 0x000fe20000000800 */
[----:B------:R-:W-:Y:S01]  /*2dc10*/  @!PT LDS RZ, [RZ] ;  /* 0x00000000fffff984 */ /* 0x000fe20000000800 */
[----:B------:R0:W-:Y:S02]  /*2dc20*/  LDGSTS.E.BYPASS.LTC128B.128 [R3+0xa400], desc[UR4][R28.64], !P1 ;  /* 0x0a4000001c037fae */ /* 0x0001e4000c901d44 */
[----:B0----5:R-:W-:Y:S05]  /*2dc30*/  WARPSYNC.COLLECTIVE R15, `(.L_x_10862) ;  /* 0x000000000f087348 */ /* 0x021fea0003c00000 */
[----:B------:R1:W2:Y:S02]  /*2dc40*/  SHFL.IDX P6, R14, R13, R12, R11 ;  /* 0x0000000c0d0e7389 */ /* 0x0002a400000c000b */
[----:B012--5:R-:W-:Y:S01]  /*2dc50*/  ENDCOLLECTIVE ;  /* 0x000000000000791b */ /* 0x027fe20003800000 */
.L_x_10862:
[----:B------:R-:W-:Y:S02]  /*2dc60*/  IMAD.MOV.U32 R13, RZ, RZ, R0 ;  /* 0x000000ffff0d7224 */ /* 0x000fe400078e0000 */
[----:B------:R-:W-:-:S07]  /*2dc70*/  IMAD.MOV.U32 R21, RZ, RZ, R14 ;  /* 0x000000ffff157224 */ /* 0x000fce00078e000e */
[----:B------:R-:W-:Y:S05]  /*2dc80*/  WARPSYNC.COLLECTIVE R15, `(.L_x_10863) ;  /* 0x000000000f087348 */ /* 0x000fea0003c00000 */
[----:B------:R0:W1:Y:S02]  /*2dc90*/  SHFL.IDX P6, R14, R13, R12, R11 ;  /* 0x0000000c0d0e7389 */ /* 0x00006400000c000b */
[----:B01----:R-:W-:Y:S01]  /*2dca0*/  ENDCOLLECTIVE ;  /* 0x000000000000791b */ /* 0x003fe20003800000 */
.L_x_10863:
[----:B------:R-:W-:Y:S01]  /*2dcb0*/  ULDC.64 UR4, c[0x0][0x208] ;  /* 0x0000820000047ab9 */ /* 0x000fe20000000a00 */
[----:B------:R-:W-:-:S05]  /*2dcc0*/  IMAD.MOV.U32 R11, RZ, RZ, R14 ;  /* 0x000000ffff0b7224 */ /* 0x000fca00078e000e */
[----:B------:R-:W-:-:S05]  /*2dcd0*/  IADD3 R28, P1, R34, R11, RZ ;  /* 0x0000000b221c7210 */ /* 0x000fca0007f3e0ff */
[----:B------:R-:W-:Y:S01]  /*2dce0*/  IMAD.X R29, RZ, RZ, R21, P1 ;  /* 0x000000ffff1d7224 */ /* 0x000fe200008e0615 */
[----:B------:R-:W-:Y:S01]  /*2dcf0*/  ISETP.LT.OR P1, PT, R7, 0x11, P0 ;  /* 0x000000110700780c */ /* 0x000fe20000721670 */
[----:B------:R-:W-:Y:S01]  /*2dd00*/  IMAD.MOV.U32 R13, RZ, RZ, R2 ;  /* 0x000000ffff0d7224 */ /* 0x000fe200078e0002 */
[----:B------:R-:W-:Y:S01]  /*2dd10*/  MOV R12, 0x2 ;  /* 0x00000002000c7802 */ /* 0x000fe20000000f00 */
[----:B------:R-:W-:-:S10]  /*2dd20*/  IMAD.MOV.U32 R11, RZ, RZ, 0x181f ;  /* 0x0000181fff0b7424 */ /* 0x000fd400078e00ff */
[----:B------:R-:W-:Y:S01]  /*2dd30*/  @!PT LDS RZ, [RZ] ;  /* 0x00000000fffff984 */ /* 0x000fe20000000800 */
[----:B------:R-:W-:Y:S01]  /*2dd40*/  @!PT LDS RZ, [RZ] ;  /* 0x00000000fffff984 */ /* 0x000fe20000000800 */
[----:B------:R-:W-:Y:S01]  /*2dd50*/  @!PT LDS RZ, [RZ] ;  /* 0x00000000fffff984 */ /* 0x000fe20000000800 */
[----:B------:R0:W-:Y:S02]  /*2dd60*/  LDGSTS.E.BYPASS.LTC128B.128 [R3+0xac00], desc[UR4][R28.64], !P1 ;  /* 0x0ac000001c037fae */ /* 0x0001e4000c901d44 */
[----:B0-----:R-:W-:Y:S05]  /*2dd70*/  WARPSYNC.COLLECTIVE R15, `(.L_x_10864) ;  /* 0x000000000f087348 */ /* 0x001fea0003c00000 */
[----:B------:R1:W2:Y:S02]  /*2dd80*/  SHFL.IDX P6, R14, R13, R12, R11 ;  /* 0x0000000c0d0e7389 */ /* 0x0002a400000c000b */
[----:B012---:R-:W-:Y:S01]  /*2dd90*/  ENDCOLLECTIVE ;  /* 0x000000000000791b */ /* 0x007fe20003800000 */
.L_x_10864:
[----:B------:R-:W-:Y:S02]  /*2dda0*/  IMAD.MOV.U32 R13, RZ, RZ, R0 ;  /* 0x000000ffff0d7224 */ /* 0x000fe400078e0000 */
[----:B------:R-:W-:-:S07]  /*2ddb0*/  IMAD.MOV.U32 R21, RZ, RZ, R14 ;  /* 0x000000ffff157224 */ /* 0x000fce00078e000e */
[----:B------:R-:W-:Y:S05]  /*2ddc0*/  WARPSYNC.COLLECTIVE R15, `(.L_x_10865) ;  /* 0x000000000f087348 */ /* 0x000fea0003c00000 */
[----:B------:R0:W1:Y:S02]  /*2ddd0*/  SHFL.IDX P6, R14, R13, R12, R11 ;  /* 0x0000000c0d0e7389 */ /* 0x00006400000c000b */
[----:B01----:R-:W-:Y:S01]  /*2dde0*/  ENDCOLLECTIVE ;  /* 0x000000000000791b */ /* 0x003fe20003800000 */
.L_x_10865:
        /* <DEDUP_REMOVED lines=15> */
.L_x_10866:
[----:B------:R-:W-:Y:S02]  /*2dee0*/  IMAD.MOV.U32 R13, RZ, RZ, R0 ;  /* 0x000000ffff0d7224 */ /* 0x000fe400078e0000 */
[----:B------:R-:W-:-:S07]  /*2def0*/  IMAD.MOV.U32 R21, RZ, RZ, R14 ;  /* 0x000000ffff157224 */ /* 0x000fce00078e000e */
[----:B------:R-:W-:Y:S05]  /*2df00*/  WARPSYNC.COLLECTIVE R15, `(.L_x_10867) ;  /* 0x000000000f087348 */ /* 0x000fea0003c00000 */
[----:B------:R0:W1:Y:S02]  /*2df10*/  SHFL.IDX P6, R14, R13, R12, R11 ;  /* 0x0000000c0d0e7389 */ /* 0x00006400000c000b */
[----:B01----:R-:W-:Y:S01]  /*2df20*/  ENDCOLLECTIVE ;  /* 0x000000000000791b */ /* 0x003fe20003800000 */
.L_x_10867:
        /* <DEDUP_REMOVED lines=15> */
.L_x_10868:
[----:B------:R-:W-:Y:S02]  /*2e020*/  IMAD.MOV.U32 R13, RZ, RZ, R0 ;  /* 0x000000ffff0d7224 */ /* 0x000fe400078e0000 */
[----:B------:R-:W-:-:S07]  /*2e030*/  IMAD.MOV.U32 R21, RZ, RZ, R14 ;  /* 0x000000ffff157224 */ /* 0x000fce00078e000e */
[----:B------:R-:W-:Y:S05]  /*2e040*/  WARPSYNC.COLLECTIVE R15, `(.L_x_10869) ;  /* 0x000000000f087348 */ /* 0x000fea0003c00000 */
[----:B------:R0:W1:Y:S02]  /*2e050*/  SHFL.IDX P6, R14, R13, R12, R11 ;  /* 0x0000000c0d0e7389 */ /* 0x00006400000c000b */
[----:B01----:R-:W-:Y:S01]  /*2e060*/  ENDCOLLECTIVE ;  /* 0x000000000000791b */ /* 0x003fe20003800000 */
.L_x_10869:
        /* <DEDUP_REMOVED lines=15> */
.L_x_10870:
[----:B------:R-:W-:Y:S02]  /*2e160*/  IMAD.MOV.U32 R13, RZ, RZ, R0 ;  /* 0x000000ffff0d7224 */ /* 0x000fe400078e0000 */
[----:B------:R-:W-:-:S07]  /*2e170*/  IMAD.MOV.U32 R21, RZ, RZ, R14 ;  /* 0x000000ffff157224 */ /* 0x000fce00078e000e */
[----:B------:R-:W-:Y:S05]  /*2e180*/  WARPSYNC.COLLECTIVE R15, `(.L_x_10871) ;  /* 0x000000000f087348 */ /* 0x000fea0003c00000 */
[----:B------:R0:W1:Y:S02]  /*2e190*/  SHFL.IDX P6, R14, R13, R12, R11 ;  /* 0x0000000c0d0e7389 */ /* 0x00006400000c000b */
[----:B01----:R-:W-:Y:S01]  /*2e1a0*/  ENDCOLLECTIVE ;  /* 0x000000000000791b */ /* 0x003fe20003800000 */
.L_x_10871:
        /* <DEDUP_REMOVED lines=15> */
.L_x_10872:
[----:B------:R-:W-:Y:S02]  /*2e2a0*/  IMAD.MOV.U32 R13, RZ, RZ, R0 ;  /* 0x000000ffff0d7224 */ /* 0x000fe400078e0000 */
[----:B------:R-:W-:-:S07]  /*2e2b0*/  IMAD.MOV.U32 R21, RZ, RZ, R14 ;  /* 0x000000ffff157224 */ /* 0x000fce00078e000e */
[----:B------:R-:W-:Y:S05]  /*2e2c0*/  WARPSYNC.COLLECTIVE R15, `(.L_x_10873) ;  /* 0x000000000f087348 */ /* 0x000fea0003c00000 */
[----:B------:R0:W1:Y:S02]  /*2e2d0*/  SHFL.IDX P6, R14, R13, R12, R11 ;  /* 0x0000000c0d0e7389 */ /* 0x00006400000c000b */
[----:B01----:R-:W-:Y:S01]  /*2e2e0*/  ENDCOLLECTIVE ;  /* 0x000000000000791b */ /* 0x003fe20003800000 */
.L_x_10873:
        /* <DEDUP_REMOVED lines=15> */
.L_x_10874:
[----:B------:R-:W-:Y:S02]  /*2e3e0*/  IMAD.MOV.U32 R13, RZ, RZ, R0 ;  /* 0x000000ffff0d7224 */ /* 0x000fe400078e0000 */
[----:B------:R-:W-:-:S07]  /*2e3f0*/  IMAD.MOV.U32 R2, RZ, RZ, R14 ;  /* 0x000000ffff027224 */ /* 0x000fce00078e000e */
[----:B------:R-:W-:Y:S05]  /*2e400*/  WARPSYNC.COLLECTIVE R15, `(.L_x_10875) ;  /* 0x000000000f087348 */ /* 0x000fea0003c00000 */
[----:B------:R0:W1:Y:S02]  /*2e410*/  SHFL.IDX P6, R14, R13, R12, R11 ;  /* 0x0000000c0d0e7389 */ /* 0x00006400000c000b */
[----:B01----:R-:W-:Y:S01]  /*2e420*/  ENDCOLLECTIVE ;  /* 0x000000000000791b */ /* 0x003fe20003800000 */
.L_x_10875:
[----:B------:R-:W-:Y:S01]  /*2e430*/  ULDC.64 UR4, c[0x0][0x208] ;  /* 0x0000820000047ab9 */ /* 0x000fe20000000a00 */
[----:B------:R-:W-:-:S05]  /*2e440*/  IMAD.MOV.U32 R0, RZ, RZ, R14 ;  /* 0x000000ffff007224 */ /* 0x000fca00078e000e */
[----:B------:R-:W-:-:S05]  /*2e450*/  IADD3 R28, P1, R34, R0, RZ ;  /* 0x00000000221c7210 */ /* 0x000fca0007f3e0ff */
[----:B------:R-:W-:Y:S01]  /*2e460*/  IMAD.X R29, RZ, RZ, R2, P1 ;  /* 0x000000ffff1d7224 */ /* 0x000fe200008e0602 */
[----:B------:R-:W-:Y:S01]  /*2e470*/  ISETP.LT.OR P1, PT, R7, 0x71, P0 ;  /* 0x000000710700780c */ /* 0x000fe20000721670 */
[----:B------:R-:W-:Y:S01]  /*2e480*/  IMAD.MOV.U32 R13, RZ, RZ, R10 ;  /* 0x000000ffff0d7224 */ /* 0x000fe200078e000a */
[----:B------:R-:W-:-:S11]  /*2e490*/  MOV R12, RZ ;  /* 0x000000ff000c7202 */ /* 0x000fd60000000f00 */
[----:B------:R-:W-:Y:S01]  /*2e4a0*/  @!PT LDS RZ, [RZ] ;  /* 0x00000000fffff984 */ /* 0x000fe20000000800 */
[----:B------:R-:W-:Y:S01]  /*2e4b0*/  @!PT LDS RZ, [RZ] ;  /* 0x00000000fffff984 */ /* 0x000fe20000000800 */
[----:B------:R-:W-:Y:S01]  /*2e4c0*/  @!PT LDS RZ, [RZ] ;  /* 0x00000000fffff984 */ /* 0x000fe20000000800 */
[----:B------:R0:W-:Y:S02]  /*2e4d0*/  LDGSTS.E.BYPASS.LTC128B.128 [R3+0xdc00], desc[UR4][R28.64], !P1 ;  /* 0x0dc000001c037fae */ /* 0x0001e4000c901d44 */
[----:B0-----:R-:W-:Y:S05]  /*2e4e0*/  WARPSYNC.COLLECTIVE R15, `(.L_x_10876) ;  /* 0x000000000f087348 */ /* 0x001fea0003c00000 */
[----:B------:R1:W2:Y:S02]  /*2e4f0*/  SHFL.IDX P6, R14, R13, R12, R11 ;  /* 0x0000000c0d0e7389 */ /* 0x0002a400000c000b */
[----:B012---:R-:W-:Y:S01]  /*2e500*/  ENDCOLLECTIVE ;  /* 0x000000000000791b */ /* 0x007fe20003800000 */
.L_x_10876:
[----:B------:R-:W-:Y:S02]  /*2e510*/  IMAD.MOV.U32 R13, RZ, RZ, R20 ;  /* 0x000000ffff0d7224 */ /* 0x000fe400078e0014 */
[----:B------:R-:W-:-:S07]  /*2e520*/  IMAD.MOV.U32 R0, RZ, RZ, R14 ;  /* 0x000000ffff007224 */ /* 0x000fce00078e000e */
[----:B------:R-:W-:Y:S05]  /*2e530*/  WARPSYNC.COLLECTIVE R15, `(.L_x_10877) ;  /* 0x000000000f087348 */ /* 0x000fea0003c00000 */
[----:B------:R0:W1:Y:S02]  /*2e540*/  SHFL.IDX P6, R14, R13, R12, R11 ;  /* 0x0000000c0d0e7389 */ /* 0x00006400000c000b */
[----:B01----:R-:W-:Y:S01]  /*2e550*/  ENDCOLLECTIVE ;  /* 0x000000000000791b */ /* 0x003fe20003800000 */
.L_x_10877:
[----:B------:R-:W-:Y:S01]  /*2e560*/  ULDC.64 UR4, c[0x0][0x208] ;  /* 0x0000820000047ab9 */ /* 0x000fe20000000a00 */
[----:B------:R-:W-:-:S05]  /*2e570*/  IMAD.MOV.U32 R12, RZ, RZ, R14 ;  /* 0x000000ffff0c7224 */ /* 0x000fca00078e000e */
[----:B------:R-:W-:-:S05]  /*2e580*/  IADD3 R28, P1, R34, R12, RZ ;  /* 0x0000000c221c7210 */ /* 0x000fca0007f3e0ff */
[----:B------:R-:W-:Y:S01]  /*2e590*/  IMAD.X R29, RZ, RZ, R0, P1 ;  /* 0x000000ffff1d7224 */ /* 0x000fe200008e0600 */
[C---:B------:R-:W-:Y:S02]  /*2e5a0*/  ISETP.LT.OR P1, PT, R7.reuse, 0x81, P0 ;  /* 0x000000810700780c */ /* 0x040fe40000721670 */
[----:B------:R-:W-:-:S11]  /*2e5b0*/  ISETP.GE.AND P2, PT, R7, 0x21, PT ;  /* 0x000000210700780c */ /* 0x000fd60003f46270 */
[----:B------:R-:W-:Y:S01]  /*2e5c0*/  @!PT LDS RZ, [RZ] ;  /* 0x00000000fffff984 */ /* 0x000fe20000000800 */
[----:B------:R-:W-:Y:S01]  /*2e5d0*/  @!PT LDS RZ, [RZ] ;  /* 0x00000000fffff984 */ /* 0x000fe20000000800 */
[----:B------:R-:W-:Y:S01]  /*2e5e0*/  @!PT LDS RZ, [RZ] ;  /* 0x00000000fffff984 */ /* 0x000fe20000000800 */
[----:B------:R0:W-:Y:S01]  /*2e5f0*/  LDGSTS.E.BYPASS.LTC128B.128 [R3+0xe400], desc[UR4][R28.64], !P1 ;  /* 0x0e4000001c037fae */ /* 0x0001e2000c901d44 */
[----:B------:R-:W-:Y:S02]  /*2e600*/  ISETP.GE.AND P1, PT, R7, 0x11, PT ;  /* 0x000000110700780c */ /* 0x000fe40003f26270 */
[----:B------:R-:W-:Y:S01]  /*2e610*/  LOP3.LUT R27, R27, 0xffffffef, RZ, 0xc0, !PT ;  /* 0xffffffef1b1b7812 */ /* 0x000fe200078ec0ff */
[----:B------:R-:W-:Y:S02]  /*2e620*/  IMAD.MOV.U32 R13, RZ, RZ, R10 ;  /* 0x000000ffff0d7224 */ /* 0x000fe400078e000a */
[----:B------:R-:W-:-:S08]  /*2e630*/  IMAD.MOV.U32 R12, RZ, RZ, 0x1 ;  /* 0x00000001ff0c7424 */ /* 0x000fd000078e00ff */
[----:B------:R-:W-:Y:S02]  /*2e640*/  @P1 LOP3.LUT R27, R27, 0x10, RZ, 0xfc, !PT ;  /* 0x000000101b1b1812 */ /* 0x000fe400078efcff */
[----:B------:R-:W-:Y:S02]  /*2e650*/  ISETP.GE.AND P1, PT, R7, 0x41, PT ;  /* 0x000000410700780c */ /* 0x000fe40003f26270 */
[----:B0-----:R-:W-:-:S11]  /*2e660*/  LOP3.LUT R27, R27, 0xfffffff7, RZ, 0xc0, !PT ;  /* 0xfffffff71b1b7812 */ /* 0x001fd600078ec0ff */
[----:B------:R-:W-:Y:S05]  /*2e670*/  WARPSYNC.COLLECTIVE R15, `(.L_x_10878) ;  /* 0x000000000f087348 */ /* 0x000fea0003c00000 */
[----:B------:R0:W1:Y:S02]  /*2e680*/  SHFL.IDX P6, R14, R13, R12, R11 ;  /* 0x0000000c0d0e7389 */ /* 0x00006400000c000b */
[----:B01----:R-:W-:Y:S01]  /*2e690*/  ENDCOLLECTIVE ;  /* 0x000000000000791b */ /* 0x003fe20003800000 */
.L_x_10878:
[----:B------:R-:W-:Y:S02]  /*2e6a0*/  @P2 LOP3.LUT R27, R27, 0x8, RZ, 0xfc, !PT ;  /* 0x000000081b1b2812 */ /* 0x000fe400078efcff */
[----:B------:R-:W-:Y:S02]  /*2e6b0*/  ISETP.GE.AND P2, PT, R7, 0x51, PT ;  /* 0x000000510700780c */ /* 0x000fe40003f46270 */
[----:B------:R-:W-:-:S04]  /*2e6c0*/  LOP3.LUT R27, R27, 0xffffffdf, RZ, 0xc0, !PT ;  /* 0xffffffdf1b1b7812 */ /* 0x000fc800078ec0ff */
[----:B------:R-:W-:Y:S02]  /*2e6d0*/  @P1 LOP3.LUT R27, R27, 0x20, RZ, 0xfc, !PT ;  /* 0x000000201b1b1812 */ /* 0x000fe400078efcff */
[----:B------:R-:W-:Y:S02]  /*2e6e0*/  ISETP.GE.AND P3, PT, R7, 0x91, PT ;  /* 0x000000910700780c */ /* 0x000fe40003f66270 */
[----:B------:R-:W-:-:S04]  /*2e6f0*/  LOP3.LUT R27, R27, 0xffffff7f, RZ, 0xc0, !PT ;  /* 0xffffff7f1b1b7812 */ /* 0x000fc800078ec0ff */
[----:B------:R-:W-:Y:S01]  /*2e700*/  @P2 LOP3.LUT R27, R27, 0x80, RZ, 0xfc, !PT ;  /* 0x000000801b1b2812 */ /* 0x000fe200078efcff */
[----:B------:R-:W-:-:S03]  /*2e710*/  IMAD.MOV.U32 R13, RZ, RZ, R20 ;  /* 0x000000ffff0d7224 */ /* 0x000fc600078e0014 */
[----:B------:R-:W-:Y:S02]  /*2e720*/  LOP3.LUT R27, R27, 0xfffffeff, RZ, 0xc0, !PT ;  /* 0xfffffeff1b1b7812 */ /* 0x000fe400078ec0ff */
[----:B------:R-:W-:Y:S02]  /*2e730*/  MOV R0, R14 ;  /* 0x0000000e00007202 */ /* 0x000fe40000000f00 */
[----:B------:R-:W-:-:S07]  /*2e740*/  @P3 LOP3.LUT R27, R27, 0x100, RZ, 0xfc, !PT ;  /* 0x000001001b1b3812 */ /* 0x000fce00078efcff */
[----:B------:R-:W-:Y:S05]  /*2e750*/  WARPSYNC.COLLECTIVE R15, `(.L_x_10879) ;  /* 0x000000000f087348 */ /* 0x000fea0003c00000 */
[----:B------:R0:W1:Y:S02]  /*2e760*/  SHFL.IDX P6, R14, R13, R12, R11 ;  /* 0x0000000c0d0e7389 */ /* 0x00006400000c000b */
[----:B01----:R-:W-:Y:S01]  /*2e770*/  ENDCOLLECTIVE ;  /* 0x000000000000791b */ /* 0x003fe20003800000 */
.L_x_10879:
[----:B------:R0:W-:Y:S01]  /*2e780*/  STL [R1], R27 ;  /* 0x0000001b01007387 */ /* 0x0001e20000100800 */
[C---:B------:R-:W-:Y:S02]  /*2e790*/  ISETP.GE.AND P5, PT, R7.reuse, 0x31, PT ;  /* 0x000000310700780c */ /* 0x040fe40003fa6270 */
[C---:B------:R-:W-:Y:S02]  /*2e7a0*/  ISETP.GE.AND P4, PT, R7.reuse, 0x61, PT ;  /* 0x000000610700780c */ /* 0x040fe40003f86270 */
[C---:B------:R-:W-:Y:S02]  /*2e7b0*/  ISETP.GE.AND P1, PT, R7.reuse, 0x71, PT ;  /* 0x000000710700780c */ /* 0x040fe40003f26270 */
[----:B------:R-:W-:Y:S01]  /*2e7c0*/  ISETP.GE.AND P2, PT, R7, 0x81, PT ;  /* 0x000000810700780c */ /* 0x000fe20003f46270 */
[----:B------:R-:W-:Y:S01]  /*2e7d0*/  IMAD.MOV.U32 R10, RZ, RZ, R14 ;  /* 0x000000ffff0a7224 */ /* 0x000fe200078e000e */
[----:B------:R-:W-:Y:S11]  /*2e7e0*/  BRA `(.L_x_10880) ;  /* 0xffffff5c00f07947 */ /* 0x000ff6000383ffff */
.L_x_10607:
[----:B---3--:R-:W3:Y:S02]  /*2e7f0*/  LDL R0, [R1+0x30] ;  /* 0x0000300001007983 */ /* 0x008ee40000100800 */
[----:B---3--:R3:W4:Y:S02]  /*2e800*/  SYNCS.PHASECHK.TRANS64.TRYWAIT P0, [R6+URZ+0x22840], R0 ;  /* 0x02284000060075a7 */ /* 0x008724000800017f */
[----:B----4-:R-:W-:Y:S05]  /*2e810*/  @!P0 NANOSLEEP.SYNCS 0x989680 ;  /* 0x009896800000895d */ /* 0x010fea0003900000 */
[----:B------:R-:W4:Y:S02]  /*2e820*/  @!P0 SYNCS.PHASECHK.TRANS64 P0, [R6+URZ+0x22840], R0 ;  /* 0x02284000060085a7 */ /* 0x000f24000800007f */
[----:B----4-:R-:W-:Y:S05]  /*2e830*/  @!P0 BRA `(.L_x_10607) ;  /* 0xfffffffc00ec8947 */ /* 0x010fea000383ffff */
[----:B------:R-:W-:Y:S05]  /*2e840*/  BRA `(.L_x_10881) ;  /* 0xffffff6000487947 */ /* 0x000fea000383ffff */
.L_x_10608:
        /* <DEDUP_REMOVED lines=8> */
.L_x_10883:
[----:B------:R-:W-:Y:S05]  /*2e8d0*/  BSYNC B0 ;  /* 0x0000000000007941 */ /* 0x000fea0003800000 */
.L_x_10882:
        /* <DEDUP_REMOVED lines=8> */
.L_x_10884:
[----:B------:R-:W-:Y:S01]  /*2e960*/  ULDC.64 UR4, c[0x0][0x208] ;  /* 0x0000820000047ab9 */ /* 0x000fe20000000a00 */
        /* <DEDUP_REMOVED lines=14> */
.L_x_10885:
[----:B------:R-:W-:Y:S02]  /*2ea50*/  IMAD.MOV.U32 R13, RZ, RZ, R4 ;  /* 0x000000ffff0d7224 */ /* 0x000fe400078e0004 */
[----:B------:R-:W-:-:S07]  /*2ea60*/  IMAD.MOV.U32 R7, RZ, RZ, R14 ;  /* 0x000000ffff077224 */ /* 0x000fce00078e000e */
[----:B------:R-:W-:Y:S05]  /*2ea70*/  WARPSYNC.COLLECTIVE R15, `(.L_x_10886) ;  /* 0x000000000f087348 */ /* 0x000fea0003c00000 */
[----:B------:R0:W1:Y:S02]  /*2ea80*/  SHFL.IDX P6, R14, R13, R12, R11 ;  /* 0x0000000c0d0e7389 */ /* 0x00006400000c000b */
[----:B01----:R-:W-:Y:S01]  /*2ea90*/  ENDCOLLECTIVE ;  /* 0x000000000000791b */ /* 0x003fe20003800000 */
.L_x_10886:
        /* <DEDUP_REMOVED lines=15> */
.L_x_10887:
[----:B------:R-:W-:Y:S02]  /*2eb90*/  IMAD.MOV.U32 R13, RZ, RZ, R4 ;  /* 0x000000ffff0d7224 */ /* 0x000fe400078e0004 */
[----:B------:R-:W-:-:S07]  /*2eba0*/  IMAD.MOV.U32 R7, RZ, RZ, R14 ;  /* 0x000000ffff077224 */ /* 0x000fce00078e000e */
[----:B------:R-:W-:Y:S05]  /*2ebb0*/  WARPSYNC.COLLECTIVE R15, `(.L_x_10888) ;  /* 0x000000000f087348 */ /* 0x000fea0003c00000 */
[----:B------:R0:W1:Y:S02]  /*2ebc0*/  SHFL.IDX P6, R14, R13, R12, R11 ;  /* 0x0000000c0d0e7389 */ /* 0x00006400000c000b */
[----:B01----:R-:W-:Y:S01]  /*2ebd0*/  ENDCOLLECTIVE ;  /* 0x000000000000791b */ /* 0x003fe20003800000 */
.L_x_10888:
        /* <DEDUP_REMOVED lines=15> */
.L_x_10889:
[----:B------:R-:W-:Y:S02]  /*2ecd0*/  IMAD.MOV.U32 R13, RZ, RZ, R4 ;  /* 0x000000ffff0d7224 */ /* 0x000fe400078e0004 */
[----:B------:R-:W-:-:S07]  /*2ece0*/  IMAD.MOV.U32 R7, RZ, RZ, R14 ;  /* 0x000000ffff077224 */ /* 0x000fce00078e000e */
[----:B------:R-:W-:Y:S05]  /*2ecf0*/  WARPSYNC.COLLECTIVE R15, `(.L_x_10890) ;  /* 0x000000000f087348 */ /* 0x000fea0003c00000 */
[----:B------:R0:W1:Y:S02]  /*2ed00*/  SHFL.IDX P6, R14, R13, R12, R11 ;  /* 0x0000000c0d0e7389 */ /* 0x00006400000c000b */
[----:B01----:R-:W-:Y:S01]  /*2ed10*/  ENDCOLLECTIVE ;  /* 0x000000000000791b */ /* 0x003fe20003800000 */
.L_x_10890:
[----:B------:R-:W-:Y:S01]  /*2ed20*/  ULDC.64 UR4, c[0x0][0x208] ;  /* 0x0000820000047ab9 */ /* 0x000fe20000000a00 */
[----:B------:R-:W-:Y:S02]  /*2ed30*/  IMAD.MOV.U32 R13, RZ, RZ, R5 ;  /* 0x000000ffff0d7224 */ /* 0x000fe400078e0005 */
[----:B------:R-:W-:Y:S02]  /*2ed40*/  IMAD.MOV.U32 R12, RZ, RZ, 0x4 ;  /* 0x00000004ff0c7424 */ /* 0x000fe400078e00ff */
[----:B------:R-:W-:-:S05]  /*2ed50*/  IMAD.MOV.U32 R8, RZ, RZ, R14 ;  /* 0x000000ffff087224 */ /* 0x000fca00078e000e */
[----:B------:R-:W-:-:S05]  /*2ed60*/  @P5 IADD3 R8, P0, R34, R8, RZ ;  /* 0x0000000822085210 */ /* 0x000fca0007f1e0ff */
[----:B------:R-:W-:-:S05]  /*2ed70*/  @P5 IMAD.X R7, RZ, RZ, R7, P0 ;  /* 0x000000ffff075224 */ /* 0x000fca00000e0607 */
        /* <DEDUP_REMOVED lines=9> */
.L_x_10891:
[----:B------:R-:W-:Y:S02]  /*2ee10*/  IMAD.MOV.U32 R13, RZ, RZ, R4 ;  /* 0x000000ffff0d7224 */ /* 0x000fe400078e0004 */
[----:B------:R-:W-:-:S07]  /*2ee20*/  IMAD.MOV.U32 R7, RZ, RZ, R14 ;  /* 0x000000ffff077224 */ /* 0x000fce00078e000e */
[----:B------:R-:W-:Y:S05]  /*2ee30*/  WARPSYNC.COLLECTIVE R15, `(.L_x_10892) ;  /* 0x000000000f087348 */ /* 0x000fea0003c00000 */
[----:B------:R0:W1:Y:S02]  /*2ee40*/  SHFL.IDX P6, R14, R13, R12, R11 ;  /* 0x0000000c0d0e7389 */ /* 0x00006400000c000b */
[----:B01----:R-:W-:Y:S01]  /*2ee50*/  ENDCOLLECTIVE ;  /* 0x000000000000791b */ /* 0x003fe20003800000 */
.L_x_10892:
        /* <DEDUP_REMOVED lines=15> */
.L_x_10893:
[----:B------:R-:W-:Y:S02]  /*2ef50*/  IMAD.MOV.U32 R13, RZ, RZ, R4 ;  /* 0x000000ffff0d7224 */ /* 0x000fe400078e0004 */
[----:B------:R-:W-:-:S07]  /*2ef60*/  IMAD.MOV.U32 R7, RZ, RZ, R14 ;  /* 0x000000ffff077224 */ /* 0x000fce00078e000e */
[----:B------:R-:W-:Y:S05]  /*2ef70*/  WARPSYNC.COLLECTIVE R15, `(.L_x_10894) ;  /* 0x000000000f087348 */ /* 0x000fea0003c00000 */
[----:B------:R0:W1:Y:S02]  /*2ef80*/  SHFL.IDX P6, R14, R13, R12, R11 ;  /* 0x0000000c0d0e7389 */ /* 0x00006400000c000b */
[----:B01----:R-:W-:Y:S01]  /*2ef90*/  ENDCOLLECTIVE ;  /* 0x000000000000791b */ /* 0x003fe20003800000 */
.L_x_10894:
        /* <DEDUP_REMOVED lines=14> */
.L_x_10895:
[----:B------:R-:W-:Y:S02]  /*2f080*/  IMAD.MOV.U32 R13, RZ, RZ, R4 ;  /* 0x000000ffff0d7224 */ /* 0x000fe400078e0004 */
[----:B------:R-:W-:-:S07]  /*2f090*/  IMAD.MOV.U32 R7, RZ, RZ, R14 ;  /* 0x000000ffff077224 */ /* 0x000fce00078e000e */
[----:B------:R-:W-:Y:S05]  /*2f0a0*/  WARPSYNC.COLLECTIVE R15, `(.L_x_10896) ;  /* 0x000000000f087348 */ /* 0x000fea0003c00000 */
[----:B------:R0:W1:Y:S02]  /*2f0b0*/  SHFL.IDX P6, R14, R13, R12, R11 ;  /* 0x0000000c0d0e7389 */ /* 0x00006400000c000b */
[----:B01----:R-:W-:Y:S01]  /*2f0c0*/  ENDCOLLECTIVE ;  /* 0x000000000000791b */ /* 0x003fe20003800000 */
.L_x_10896:
        /* <DEDUP_REMOVED lines=14> */
.L_x_10897:
[----:B------:R-:W-:Y:S02]  /*2f1b0*/  IMAD.MOV.U32 R13, RZ, RZ, R4 ;  /* 0x000000ffff0d7224 */ /* 0x000fe400078e0004 */
[----:B------:R-:W-:-:S07]  /*2f1c0*/  IMAD.MOV.U32 R5, RZ, RZ, R14 ;  /* 0x000000ffff057224 */ /* 0x000fce00078e000e */
[----:B------:R-:W-:Y:S05]  /*2f1d0*/  WARPSYNC.COLLECTIVE R15, `(.L_x_10898) ;  /* 0x000000000f087348 */ /* 0x000fea0003c00000 */
[----:B------:R0:W1:Y:S02]  /*2f1e0*/  SHFL.IDX P6, R14, R13, R12, R11 ;  /* 0x0000000c0d0e7389 */ /* 0x00006400000c000b */
[----:B01----:R-:W-:Y:S01]  /*2f1f0*/  ENDCOLLECTIVE ;  /* 0x000000000000791b */ /* 0x003fe20003800000 */
.L_x_10898:
[----:B------:R-:W-:Y:S01]  /*2f200*/  ULDC.64 UR4, c[0x0][0x208] ;  /* 0x0000820000047ab9 */ /* 0x000fe20000000a00 */
[----:B------:R-:W-:Y:S01]  /*2f210*/  MOV R13, R0 ;  /* 0x00000000000d7202 */ /* 0x000fe20000000f00 */
[----:B------:R-:W-:Y:S02]  /*2f220*/  IMAD.MOV.U32 R12, RZ, RZ, RZ ;  /* 0x000000ffff0c7224 */ /* 0x000fe400078e00ff */
[----:B------:R-:W-:-:S05]  /*2f230*/  IMAD.MOV.U32 R4, RZ, RZ, R14 ;  /* 0x000000ffff047224 */ /* 0x000fca00078e000e */
[----:B------:R-:W-:-:S05]  /*2f240*/  @P1 IADD3 R4, P0, R34, R4, RZ ;  /* 0x0000000422041210 */ /* 0x000fca0007f1e0ff */
[----:B------:R-:W-:-:S05]  /*2f250*/  @P1 IMAD.X R5, RZ, RZ, R5, P0 ;  /* 0x000000ffff051224 */ /* 0x000fca00000e0605 */
[----:B------:R-:W-:Y:S01]  /*2f260*/  @!PT LDS RZ, [RZ] ;  /* 0x00000000fffff984 */ /* 0x000fe20000000800 */
[----:B------:R-:W-:Y:S01]  /*2f270*/  @!PT LDS RZ, [RZ] ;  /* 0x00000000fffff984 */ /* 0x000fe20000000800 */
[----:B------:R-:W-:Y:S01]  /*2f280*/  @!PT LDS RZ, [RZ] ;  /* 0x00000000fffff984 */ /* 0x000fe20000000800 */
[----:B------:R0:W-:Y:S03]  /*2f290*/  @P1 LDGSTS.E.BYPASS.LTC128B.128 [R3+0x1bc00], desc[UR4][R4.64], !P3 ;  /* 0x1bc0000004031fae */ /* 0x0001e6000d901d44 */
[----:B0-----:R-:W-:Y:S05]  /*2f2a0*/  WARPSYNC.COLLECTIVE R15, `(.L_x_10899) ;  /* 0x000000000f087348 */ /* 0x001fea0003c00000 */
[----:B------:R1:W2:Y:S02]  /*2f2b0*/  SHFL.IDX P6, R14, R13, R12, R11 ;  /* 0x0000000c0d0e7389 */ /* 0x0002a400000c000b */
[----:B012---:R-:W-:Y:S01]  /*2f2c0*/  ENDCOLLECTIVE ;  /* 0x000000000000791b */ /* 0x007fe20003800000 */
.L_x_10899:
[----:B------:R-:W-:Y:S02]  /*2f2d0*/  IMAD.MOV.U32 R13, RZ, RZ, R2 ;  /* 0x000000ffff0d7224 */ /* 0x000fe400078e0002 */
[----:B------:R-:W-:-:S07]  /*2f2e0*/  IMAD.MOV.U32 R7, RZ, RZ, R14 ;  /* 0x000000ffff077224 */ /* 0x000fce00078e000e */
[----:B------:R-:W-:Y:S05]  /*2f2f0*/  WARPSYNC.COLLECTIVE R15, `(.L_x_10900) ;  /* 0x000000000f087348 */ /* 0x000fea0003c00000 */
[----:B------:R0:W1:Y:S02]  /*2f300*/  SHFL.IDX P6, R14, R13, R12, R11 ;  /* 0x0000000c0d0e7389 */ /* 0x00006400000c000b */
[----:B01----:R-:W-:Y:S01]  /*2f310*/  ENDCOLLECTIVE ;  /* 0x000000000000791b */ /* 0x003fe20003800000 */
.L_x_10900:
[----:B------:R-:W-:Y:S01]  /*2f320*/  ULDC.64 UR4, c[0x0][0x208] ;  /* 0x0000820000047ab9 */ /* 0x000fe20000000a00 */
[----:B------:R-:W-:Y:S01]  /*2f330*/  IMAD.MOV.U32 R13, RZ, RZ, R0 ;  /* 0x000000ffff0d7224 */ /* 0x000fe200078e0000 */
[----:B------:R-:W-:Y:S01]  /*2f340*/  MOV R12, 0x1 ;  /* 0x00000001000c7802 */ /* 0x000fe20000000f00 */
        /* <DEDUP_REMOVED lines=10> */
.L_x_10901:
[----:B------:R-:W-:Y:S02]  /*2f3f0*/  IMAD.MOV.U32 R13, RZ, RZ, R2 ;  /* 0x000000ffff0d7224 */ /* 0x000fe400078e0002 */
[----:B------:R-:W-:-:S07]  /*2f400*/  IMAD.MOV.U32 R0, RZ, RZ, R14 ;  /* 0x000000ffff007224 */ /* 0x000fce00078e000e */
[----:B------:R-:W-:Y:S05]  /*2f410*/  WARPSYNC.COLLECTIVE R15, `(.L_x_10902) ;  /* 0x000000000f087348 */ /* 0x000fea0003c00000 */
[----:B------:R0:W1:Y:S02]  /*2f420*/  SHFL.IDX P6, R14, R13, R12, R11 ;  /* 0x0000000c0d0e7389 */ /* 0x00006400000c000b */
[----:B01----:R-:W-:Y:S01]  /*2f430*/  ENDCOLLECTIVE ;  /* 0x000000000000791b */ /* 0x003fe20003800000 */
.L_x_10902:
[----:B------:R-:W-:Y:S01]  /*2f440*/  IMAD.MOV.U32 R2, RZ, RZ, R14 ;  /* 0x000000ffff027224 */ /* 0x000fe200078e000e */
[----:B------:R-:W-:Y:S06]  /*2f450*/  BRA `(.L_x_10903) ;  /* 0xffffff5800e87947 */ /* 0x000fec000383ffff */
.L_x_10613:
[----:B------:R-:W-:Y:S01]  /*2f460*/  IMAD.MOV.U32 R13, RZ, RZ, R2 ;  /* 0x000000ffff0d7224 */ /* 0x000fe200078e0002 */
[----:B------:R-:W-:Y:S01]  /*2f470*/  MOV R15, 0xffffffff ;  /* 0xffffffff000f7802 */ /* 0x000fe20000000f00 */
[----:B------:R-:W-:Y:S02]  /*2f480*/  IMAD.MOV.U32 R12, RZ, RZ, RZ ;  /* 0x000000ffff0c7224 */ /* 0x000fe400078e00ff */
[----:B------:R-:W-:Y:S02]  /*2f490*/  IMAD.MOV.U32 R11, RZ, RZ, 0x181f ;  /* 0x0000181fff0b7424 */ /* 0x000fe400078e00ff */
[----:B-----5:R-:W-:Y:S02]  /*2f4a0*/  IMAD R3, R20, R7, RZ ;  /* 0x0000000714037224 */ /* 0x020fe400078e02ff */
[----:B------:R-:W-:-:S07]  /*2f4b0*/  IMAD R17, R17, 0x80, R10 ;  /* 0x0000008011117824 */ /* 0x000fce00078e020a */
[----:B------:R-:W-:Y:S05]  /*2f4c0*/  WARPSYNC.COLLECTIVE R15, `(.L_x_10904) ;  /* 0x000000000f087348 */ /* 0x000fea0003c00000 */
[----:B------:R0:W1:Y:S02]  /*2f4d0*/  SHFL.IDX P6, R14, R13, R12, R11 ;  /* 0x0000000c0d0e7389 */ /* 0x00006400000c000b */
[----:B01----:R-:W-:Y:S01]  /*2f4e0*/  ENDCOLLECTIVE ;  /* 0x000000000000791b */ /* 0x003fe20003800000 */
.L_x_10904:
[----:B------:R-:W-:Y:S01]  /*2f4f0*/  ISETP.GE.AND P1, PT, R17, R3, PT ;  /* 0x000000031100720c */ /* 0x000fe20003f26270 */
[----:B------:R-:W-:Y:S02]  /*2f500*/  IMAD.MOV.U32 R13, RZ, RZ, R0 ;  /* 0x000000ffff0d7224 */ /* 0x000fe400078e0000 */
[----:B------:R-:W-:-:S10]  /*2f510*/  IMAD.MOV.U32 R4, RZ, RZ, R14 ;  /* 0x000000ffff047224 */ /* 0x000fd400078e000e */
[----:B------:R-:W-:Y:S05]  /*2f520*/  WARPSYNC.COLLECTIVE R15, `(.L_x_10905) ;  /* 0x000000000f087348 */ /* 0x000fea0003c00000 */
[----:B------:R0:W1:Y:S02]  /*2f530*/  SHFL.IDX P6, R14, R13, R12, R11 ;  /* 0x0000000c0d0e7389 */ /* 0x00006400000c000b */
[----:B01----:R-:W-:Y:S01]  /*2f540*/  ENDCOLLECTIVE ;  /* 0x000000000000791b */ /* 0x003fe20003800000 */
.L_x_10905:
[----:B------:R-:W-:Y:S01]  /*2f550*/  ULDC.64 UR4, c[0x0][0x208] ;  /* 0x0000820000047ab9 */ /* 0x000fe20000000a00 */
[----:B------:R-:W-:Y:S02]  /*2f560*/  IMAD.MOV.U32 R13, RZ, RZ, R2 ;  /* 0x000000ffff0d7224 */ /* 0x000fe400078e0002 */
[----:B------:R-:W-:Y:S02]  /*2f570*/  IMAD.MOV.U32 R12, RZ, RZ, 0x1 ;  /* 0x00000001ff0c7424 */ /* 0x000fe400078e00ff */
[----:B------:R-:W-:-:S05]  /*2f580*/  IMAD.MOV.U32 R5, RZ, RZ, R14 ;  /* 0x000000ffff057224 */ /* 0x000fca00078e000e */
[----:B------:R-:W-:-:S05]  /*2f590*/  @!P1 IADD3 R5, P3, R34, R5, RZ ;  /* 0x0000000522059210 */ /* 0x000fca0007f7e0ff */
[----:B------:R-:W-:Y:S02]  /*2f5a0*/  @!P1 IMAD.X R8, RZ, RZ, R4, P3 ;  /* 0x000000ffff089224 */ /* 0x000fe400018e0604 */
[----:B------:R-:W-:-:S03]  /*2f5b0*/  @!P1 IMAD.MOV.U32 R4, RZ, RZ, R5 ;  /* 0x000000ffff049224 */ /* 0x000fc600078e0005 */
[----:B------:R-:W-:-:S05]  /*2f5c0*/  @!P1 MOV R5, R8 ;  /* 0x0000000800059202 */ /* 0x000fca0000000f00 */
[----:B------:R-:W-:Y:S01]  /*2f5d0*/  @!PT LDS RZ, [RZ] ;  /* 0x00000000fffff984 */ /* 0x000fe20000000800 */
[----:B------:R-:W-:Y:S01]  /*2f5e0*/  @!PT LDS RZ, [RZ] ;  /* 0x00000000fffff984 */ /* 0x000fe20000000800 */
[----:B------:R-:W-:Y:S01]  /*2f5f0*/  @!PT LDS RZ, [RZ] ;  /* 0x00000000fffff984 */ /* 0x000fe20000000800 */
[----:B------:R0:W-:Y:S02]  /*2f600*/  @!P1 LDGSTS.E.BYPASS.LTC128B.128 [R9+0x14400], desc[UR4][R4.64], !P0 ;  /* 0x1440000004099fae */ /* 0x0001e4000c101d44 */
[----:B0-----:R-:W-:Y:S05]  /*2f610*/  WARPSYNC.COLLECTIVE R15, `(.L_x_10906) ;  /* 0x000000000f087348 */ /* 0x001fea0003c00000 */
[----:B------:R1:W2:Y:S02]  /*2f620*/  SHFL.IDX P6, R14, R13, R12, R11 ;  /* 0x0000000c0d0e7389 */ /* 0x0002a400000c000b */
[----:B012---:R-:W-:Y:S01]  /*2f630*/  ENDCOLLECTIVE ;  /* 0x000000000000791b */ /* 0x007fe20003800000 */
.L_x_10906:
[----:B------:R-:W-:-:S05]  /*2f640*/  VIADD R4, R17, 0x10 ;  /* 0x0000001011047836 */ /* 0x000fca0000000000 */
[----:B------:R-:W-:Y:S01]  /*2f650*/  ISETP.GE.AND P1, PT, R4, R3, PT ;  /* 0x000000030400720c */ /* 0x000fe20003f26270 */
[----:B------:R-:W-:Y:S02]  /*2f660*/  IMAD.MOV.U32 R13, RZ, RZ, R0 ;  /* 0x000000ffff0d7224 */ /* 0x000fe400078e0000 */
[----:B------:R-:W-:-:S10]  /*2f670*/  IMAD.MOV.U32 R4, RZ, RZ, R14 ;  /* 0x000000ffff047224 */ /* 0x000fd400078e000e */
[----:B------:R-:W-:Y:S05]  /*2f680*/  WARPSYNC.COLLECTIVE R15, `(.L_x_10907) ;  /* 0x000000000f087348 */ /* 0x000fea0003c00000 */
[----:B------:R0:W1:Y:S02]  /*2f690*/  SHFL.IDX P6, R14, R13, R12, R11 ;  /* 0x0000000c0d0e7389 */ /* 0x00006400000c000b */
[----:B01----:R-:W-:Y:S01]  /*2f6a0*/  ENDCOLLECTIVE ;  /* 0x000000000000791b */ /* 0x003fe20003800000 */
.L_x_10907:
[----:B------:R-:W-:Y:S01]  /*2f6b0*/  ULDC.64 UR4, c[0x0][0x208] ;  /* 0x0000820000047ab9 */ /* 0x000fe20000000a00 */
[----:B------:R-:W-:Y:S02]  /*2f6c0*/  IMAD.MOV.U32 R13, RZ, RZ, R2 ;  /* 0x000000ffff0d7224 */ /* 0x000fe400078e0002 */
[----:B------:R-:W-:Y:S02]  /*2f6d0*/  IMAD.MOV.U32 R12, RZ, RZ, 0x2 ;  /* 0x00000002ff0c7424 */ /* 0x000fe400078e00ff */
[----:B------:R-:W-:-:S05]  /*2f6e0*/  IMAD.MOV.U32 R6, RZ, RZ, R14 ;  /* 0x000000ffff067224 */ /* 0x000fca00078e000e */
[----:B------:R-:W-:-:S04]  /*2f6f0*/  @!P1 IADD3 R6, P3, R34, R6, RZ ;  /* 0x0000000622069210 */ /* 0x000fc80007f7e0ff */
[----:B------:R-:W-:Y:S01]  /*2f700*/  @!P1 IADD3.X R7, RZ, R4, RZ, P3, !PT ;  /* 0x00000004ff079210 */ /* 0x000fe20001ffe4ff */
[----:B------:R-:W-:Y:S02]  /*2f710*/  @!P1 IMAD.MOV.U32 R4, RZ, RZ, R6 ;  /* 0x000000ffff049224 */ /* 0x000fe400078e0006 */
[----:B------:R-:W-:Y:S02]  /*2f720*/  VIADD R6, R17, 0x60 ;  /* 0x0000006011067836 */ /* 0x000fe40000000000 */
[----:B------:R-:W-:-:S05]  /*2f730*/  @!P1 IMAD.MOV.U32 R5, RZ, RZ, R7 ;  /* 0x000000ffff059224 */ /* 0x000fca00078e0007 */
[----:B------:R-:W-:Y:S01]  /*2f740*/  @!PT LDS RZ, [RZ] ;  /* 0x00000000fffff984 */ /* 0x000fe20000000800 */
[----:B------:R-:W-:Y:S01]  /*2f750*/  @!PT LDS RZ, [RZ] ;  /* 0x00000000fffff984 */ /* 0x000fe20000000800 */
[----:B------:R-:W-:Y:S01]  /*2f760*/  @!PT LDS RZ, [RZ] ;  /* 0x00000000fffff984 */ /* 0x000fe20000000800 */
[----:B------:R0:W-:Y:S02]  /*2f770*/  @!P1 LDGSTS.E.BYPASS.LTC128B.128 [R9+0x14c00], desc[UR4][R4.64], !P0 ;  /* 0x14c0000004099fae */ /* 0x0001e4000c101d44 */
[----:B0-----:R-:W-:Y:S05]  /*2f780*/  WARPSYNC.COLLECTIVE R15, `(.L_x_10908) ;  /* 0x000000000f087348 */ /* 0x001fea0003c00000 */
[----:B------:R1:W2:Y:S02]  /*2f790*/  SHFL.IDX P6, R14, R13, R12, R11 ;  /* 0x0000000c0d0e7389 */ /* 0x0002a400000c000b */
[----:B012---:R-:W-:Y:S01]  /*2f7a0*/  ENDCOLLECTIVE ;  /* 0x000000000000791b */ /* 0x007fe20003800000 */
.L_x_10908:
[----:B------:R-:W-:-:S05]  /*2f7b0*/  VIADD R4, R17, 0x20 ;  /* 0x0000002011047836 */ /* 0x000fca0000000000 */
[----:B------:R-:W-:Y:S02]  /*2f7c0*/  ISETP.GE.AND P1, PT, R4, R3, PT ;  /* 0x000000030400720c */ /* 0x000fe40003f26270 */
[----:B------:R-:W-:Y:S01]  /*2f7d0*/  MOV R13, R0 ;  /* 0x00000000000d7202 */ /* 0x000fe20000000f00 */
[----:B------:R-:W-:-:S10]  /*2f7e0*/  IMAD.MOV.U32 R4, RZ, RZ, R14 ;  /* 0x000000ffff047224 */ /* 0x000fd400078e000e */
[----:B------:R-:W-:Y:S05]  /*2f7f0*/  WARPSYNC.COLLECTIVE R15, `(.L_x_10909) ;  /* 0x000000000f087348 */ /* 0x000fea0003c00000 */
[----:B------:R0:W1:Y:S02]  /*2f800*/  SHFL.IDX P6, R14, R13, R12, R11 ;  /* 0x0000000c0d0e7389 */ /* 0x00006400000c000b */
[----:B01----:R-:W-:Y:S01]  /*2f810*/  ENDCOLLECTIVE ;  /* 0x000000000000791b */ /* 0x003fe20003800000 */
.L_x_10909:
[----:B------:R-:W-:Y:S01]  /*2f820*/  ULDC.64 UR4, c[0x0][0x208] ;  /* 0x0000820000047ab9 */ /* 0x000fe20000000a00 */
[----:B------:R-:W-:Y:S02]  /*2f830*/  IMAD.MOV.U32 R13, RZ, RZ, R2 ;  /* 0x000000ffff0d7224 */ /* 0x000fe400078e0002 */
[----:B------:R-:W-:Y:S02]  /*2f840*/  IMAD.MOV.U32 R12, RZ, RZ, 0x3 ;  /* 0x00000003ff0c7424 */ /* 0x000fe400078e00ff */
[----:B------:R-:W-:-:S05]  /*2f850*/  IMAD.MOV.U32 R5, RZ, RZ, R14 ;  /* 0x000000ffff057224 */ /* 0x000fca00078e000e */
[----:B------:R-:W-:-:S05]  /*2f860*/  @!P1 IADD3 R5, P2, R34, R5, RZ ;  /* 0x0000000522059210 */ /* 0x000fca0007f5e0ff */
[----:B------:R-:W-:-:S05]  /*2f870*/  @!P1 IMAD.X R4, RZ, RZ, R4, P2 ;  /* 0x000000ffff049224 */ /* 0x000fca00010e0604 */
[----:B------:R-:W-:-:S04]  /*2f880*/  @!P1 LOP3.LUT R5, R5, R4, RZ, 0x3c, !PT ;  /* 0x0000000405059212 */ /* 0x000fc800078e3cff */
[----:B------:R-:W-:-:S04]  /*2f890*/  @!P1 LOP3.LUT R4, R5, R4, RZ, 0x3c, !PT ;  /* 0x0000000405049212 */ /* 0x000fc800078e3cff */
[----:B------:R-:W-:-:S05]  /*2f8a0*/  @!P1 LOP3.LUT R5, R5, R4, RZ, 0x3c, !PT ;  /* 0x0000000405059212 */ /* 0x000fca00078e3cff */
[----:B------:R-:W-:Y:S01]  /*2f8b0*/  @!PT LDS RZ, [RZ] ;  /* 0x00000000fffff984 */ /* 0x000fe20000000800 */
[----:B------:R-:W-:Y:S01]  /*2f8c0*/  @!PT LDS RZ, [RZ] ;  /* 0x00000000fffff984 */ /* 0x000fe20000000800 */
[----:B------:R-:W-:Y:S01]  /*2f8d0*/  @!PT LDS RZ, [RZ] ;  /* 0x00000000fffff984 */ /* 0x000fe20000000800 */
[----:B------:R0:W-:Y:S02]  /*2f8e0*/  @!P1 LDGSTS.E.BYPASS.LTC128B.128 [R9+0x15400], desc[UR4][R4.64], !P0 ;  /* 0x1540000004099fae */ /* 0x0001e4000c101d44 */
[----:B0-----:R-:W-:Y:S05]  /*2f8f0*/  WARPSYNC.COLLECTIVE R15, `(.L_x_10910) ;  /* 0x000000000f087348 */ /* 0x001fea0003c00000 */
[----:B------:R1:W2:Y:S02]  /*2f900*/  SHFL.IDX P6, R14, R13, R12, R11 ;  /* 0x0000000c0d0e7389 */ /* 0x0002a400000c000b */
[----:B012---:R-:W-:Y:S01]  /*2f910*/  ENDCOLLECTIVE ;  /* 0x000000000000791b */ /* 0x007fe20003800000 */
.L_x_10910:
[----:B------:R-:W-:-:S05]  /*2f920*/  VIADD R4, R17, 0x30 ;  /* 0x0000003011047836 */ /* 0x000fca0000000000 */
[----:B------:R-:W-:Y:S02]  /*2f930*/  ISETP.GE.AND P1, PT, R4, R3, PT ;  /* 0x000000030400720c */ /* 0x000fe40003f26270 */
[----:B------:R-:W-:Y:S01]  /*2f940*/  MOV R13, R0 ;  /* 0x00000000000d7202 */ /* 0x000fe20000000f00 */
[----:B------:R-:W-:-:S10]  /*2f950*/  IMAD.MOV.U32 R4, RZ, RZ, R14 ;  /* 0x000000ffff047224 */ /* 0x000fd400078e000e */
[----:B------:R-:W-:Y:S05]  /*2f960*/  WARPSYNC.COLLECTIVE R15, `(.L_x_10911) ;  /* 0x000000000f087348 */ /* 0x000fea0003c00000 */
[----:B------:R0:W1:Y:S02]  /*2f970*/  SHFL.IDX P6, R14, R13, R12, R11 ;  /* 0x0000000c0d0e7389 */ /* 0x00006400000c000b */
[----:B01----:R-:W-:Y:S01]  /*2f980*/  ENDCOLLECTIVE ;  /* 0x000000000000791b */ /* 0x003fe20003800000 */
.L_x_10911:
        /* <DEDUP_REMOVED lines=16> */
.L_x_10912:
[----:B------:R-:W-:-:S05]  /*2fa90*/  VIADD R4, R17, 0x40 ;  /* 0x0000004011047836 */ /* 0x000fca0000000000 */
[----:B------:R-:W-:Y:S02]  /*2faa0*/  ISETP.GE.AND P1, PT, R4, R3, PT ;  /* 0x000000030400720c */ /* 0x000fe40003f26270 */
[----:B------:R-:W-:Y:S01]  /*2fab0*/  MOV R13, R0 ;  /* 0x00000000000d7202 */ /* 0x000fe20000000f00 */
[----:B------:R-:W-:-:S10]  /*2fac0*/  IMAD.MOV.U32 R4, RZ, RZ, R14 ;  /* 0x000000ffff047224 */ /* 0x000fd400078e000e */
[----:B------:R-:W-:Y:S05]  /*2fad0*/  WARPSYNC.COLLECTIVE R15, `(.L_x_10913) ;  /* 0x000000000f087348 */ /* 0x000fea0003c00000 */
[----:B------:R0:W1:Y:S02]  /*2fae0*/  SHFL.IDX P6, R14, R13, R12, R11 ;  /* 0x0000000c0d0e7389 */ /* 0x00006400000c000b */
[----:B01----:R-:W-:Y:S01]  /*2faf0*/  ENDCOLLECTIVE ;  /* 0x000000000000791b */ /* 0x003fe20003800000 */
.L_x_10913:
        /* <DEDUP_REMOVED lines=16> */
.L_x_10914:
[----:B------:R-:W-:-:S05]  /*2fc00*/  VIADD R4, R17, 0x50 ;  /* 0x0000005011047836 */ /* 0x000fca0000000000 */
[----:B------:R-:W-:Y:S02]  /*2fc10*/  ISETP.GE.AND P1, PT, R4, R3, PT ;  /* 0x000000030400720c */ /* 0x000fe40003f26270 */
[----:B------:R-:W-:Y:S01]  /*2fc20*/  MOV R13, R0 ;  /* 0x00000000000d7202 */ /* 0x000fe20000000f00 */
[----:B------:R-:W-:-:S10]  /*2fc30*/  IMAD.MOV.U32 R4, RZ, RZ, R14 ;  /* 0x000000ffff047224 */ /* 0x000fd400078e000e */
[----:B------:R-:W-:Y:S05]  /*2fc40*/  WARPSYNC.COLLECTIVE R15, `(.L_x_10915) ;  /* 0x000000000f087348 */ /* 0x000fea0003c00000 */
[----:B------:R0:W1:Y:S02]  /*2fc50*/  SHFL.IDX P6, R14, R13, R12, R11 ;  /* 0x0000000c0d0e7389 */ /* 0x00006400000c000b */
[----:B01----:R-:W-:Y:S01]  /*2fc60*/  ENDCOLLECTIVE ;  /* 0x000000000000791b */ /* 0x003fe20003800000 */
.L_x_10915:
[----:B------:R-:W-:Y:S01]  /*2fc70*/  ULDC.64 UR4, c[0x0][0x208] ;  /* 0x0000820000047ab9 */ /* 0x000fe20000000a00 */
[----:B------:R-:W-:Y:S02]  /*2fc80*/  IMAD.MOV.U32 R13, RZ, RZ, R2 ;  /* 0x000000ffff0d7224 */ /* 0x000fe400078e0002 */
[----:B------:R-:W-:Y:S02]  /*2fc90*/  IMAD.MOV.U32 R12, RZ, RZ, 0x6 ;  /* 0x00000006ff0c7424 */ /* 0x000fe400078e00ff */
[----:B------:R-:W-:-:S05]  /*2fca0*/  IMAD.MOV.U32 R5, RZ, RZ, R14 ;  /* 0x000000ffff057224 */ /* 0x000fca00078e000e */
[----:B------:R-:W-:-:S05]  /*2fcb0*/  @!P1 IADD3 R5, P2, R34, R5, RZ ;  /* 0x0000000522059210 */ /* 0x000fca0007f5e0ff */
[----:B------:R-:W-:Y:S01]  /*2fcc0*/  @!P1 IMAD.X R4, RZ, RZ, R4, P2 ;  /* 0x000000ffff049224 */ /* 0x000fe200010e0604 */
[----:B------:R-:W-:-:S04]  /*2fcd0*/  ISETP.GE.AND P2, PT, R6, R3, PT ;  /* 0x000000030600720c */ /* 0x000fc80003f46270 */
        /* <DEDUP_REMOVED lines=10> */
.L_x_10916:
[----:B------:R-:W-:Y:S02]  /*2fd80*/  IMAD.MOV.U32 R13, RZ, RZ, R0 ;  /* 0x000000ffff0d7224 */ /* 0x000fe400078e0000 */
[----:B------:R-:W-:-:S07]  /*2fd90*/  IMAD.MOV.U32 R4, RZ, RZ, R14 ;  /* 0x000000ffff047224 */ /* 0x000fce00078e000e */
[----:B------:R-:W-:Y:S05]  /*2fda0*/  WARPSYNC.COLLECTIVE R15, `(.L_x_10917) ;  /* 0x000000000f087348 */ /* 0x000fea0003c00000 */
[----:B------:R0:W1:Y:S02]  /*2fdb0*/  SHFL.IDX P6, R14, R13, R12, R11 ;  /* 0x0000000c0d0e7389 */ /* 0x00006400000c000b */
[----:B01----:R-:W-:Y:S01]  /*2fdc0*/  ENDCOLLECTIVE ;  /* 0x000000000000791b */ /* 0x003fe20003800000 */
.L_x_10917:
[----:B------:R-:W-:Y:S01]  /*2fdd0*/  ULDC.64 UR4, c[0x0][0x208] ;  /* 0x0000820000047ab9 */ /* 0x000fe20000000a00 */
[----:B------:R-:W-:Y:S02]  /*2fde0*/  IMAD.MOV.U32 R13, RZ, RZ, R2 ;  /* 0x000000ffff0d7224 */ /* 0x000fe400078e0002 */
[----:B------:R-:W-:Y:S01]  /*2fdf0*/  IMAD.MOV.U32 R12, RZ, RZ, 0x7 ;  /* 0x00000007ff0c7424 */ /* 0x000fe200078e00ff */
[----:B------:R-:W-:-:S04]  /*2fe00*/  MOV R5, R14 ;  /* 0x0000000e00057202 */ /* 0x000fc80000000f00 */
        /* <DEDUP_REMOVED lines=12> */
.L_x_10918:
[----:B------:R-:W-:Y:S02]  /*2fed0*/  IMAD.MOV.U32 R13, RZ, RZ, R0 ;  /* 0x000000ffff0d7224 */ /* 0x000fe400078e0000 */
[----:B------:R-:W-:-:S07]  /*2fee0*/  IMAD.MOV.U32 R4, RZ, RZ, R14 ;  /* 0x000000ffff047224 */ /* 0x000fce00078e000e */
[----:B------:R-:W-:Y:S05]  /*2fef0*/  WARPSYNC.COLLECTIVE R15, `(.L_x_10919) ;  /* 0x000000000f087348 */ /* 0x000fea0003c00000 */
[----:B------:R0:W1:Y:S02]  /*2ff00*/  SHFL.IDX P6, R14, R13, R12, R11 ;  /* 0x0000000c0d0e7389 */ /* 0x00006400000c000b */
[----:B01----:R-:W-:Y:S01]  /*2ff10*/  ENDCOLLECTIVE ;  /* 0x000000000000791b */ /* 0x003fe20003800000 */
.L_x_10919:
[----:B------:R-:W-:Y:S01]  /*2ff20*/  MOV R0, R14 ;  /* 0x0000000e00007202 */ /* 0x000fe20000000f00 */
[----:B------:R-:W-:Y:S06]  /*2ff30*/  BRA `(.L_x_10920) ;  /* 0xffffff5800fc7947 */ /* 0x000fec000383ffff */
.L_x_10616:
[----:B0-----:R0:W1:Y:S02]  /*2ff40*/  SYNCS.PHASECHK.TRANS64.TRYWAIT P0, [R22+URZ+0x22820], R3 ;  /* 0x02282003160075a7 */ /* 0x001064000800017f */
[----:B-1----:R-:W-:Y:S05]  /*2ff50*/  @!P0 NANOSLEEP.SYNCS 0x989680 ;  /* 0x009896800000895d */ /* 0x002fea0003900000 */
[----:B------:R-:W1:Y:S02]  /*2ff60*/  @!P0 SYNCS.PHASECHK.TRANS64 P0, [R22+URZ+0x22820], R3 ;  /* 0x02282003160085a7 */ /* 0x000e64000800007f */
[----:B-1----:R-:W-:Y:S05]  /*2ff70*/  @!P0 BRA `(.L_x_10616) ;  /* 0xfffffffc00f08947 */ /* 0x002fea000383ffff */
[----:B------:R-:W-:Y:S05]  /*2ff80*/  BRA `(.L_x_10921) ;  /* 0xffffff5c00687947 */ /* 0x000fea000383ffff */
.L_x_10620:
[----:B0-----:R0:W1:Y:S02]  /*2ff90*/  SYNCS.PHASECHK.TRANS64.TRYWAIT P0, [R0+URZ+0x22880], R31 ;  /* 0x0228801f000075a7 */ /* 0x001064000800017f */
[----:B-1----:R-:W-:Y:S05]  /*2ffa0*/  @!P0 NANOSLEEP.SYNCS 0x989680 ;  /* 0x009896800000895d */ /* 0x002fea0003900000 */
[----:B------:R-:W1:Y:S02]  /*2ffb0*/  @!P0 SYNCS.PHASECHK.TRANS64 P0, [R0+URZ+0x22880], R31 ;  /* 0x0228801f000085a7 */ /* 0x000e64000800007f */
[----:B-1----:R-:W-:Y:S05]  /*2ffc0*/  @!P0 BRA `(.L_x_10620) ;  /* 0xfffffffc00f08947 */ /* 0x002fea000383ffff */
[----:B------:R-:W-:Y:S05]  /*2ffd0*/  BRA `(.L_x_10922) ;  /* 0xffffff6000907947 */ /* 0x000fea000383ffff */
.L_x_10621:
        /* <DEDUP_REMOVED lines=8> */
.L_x_10924:
[----:B------:R-:W-:Y:S05]  /*30060*/  BSYNC B0 ;  /* 0x0000000000007941 */ /* 0x000fea0003800000 */
.L_x_10923:
        /* <DEDUP_REMOVED lines=9> */
.L_x_10925:
[----:B------:R-:W-:Y:S01]  /*30100*/  ULDC.64 UR4, c[0x0][0x208] ;  /* 0x0000820000047ab9 */ /* 0x000fe20000000a00 */
[----:B------:R-:W-:Y:S01]  /*30110*/  IMAD.MOV.U32 R13, RZ, RZ, R5 ;  /* 0x000000ffff0d7224 */ /* 0x000fe200078e0005 */
[----:B------:R-:W-:Y:S01]  /*30120*/  MOV R12, 0x1 ;  /* 0x00000001000c7802 */ /* 0x000fe20000000f00 */
[----:B------:R-:W-:-:S05]  /*30130*/  IMAD.MOV.U32 R2, RZ, RZ, R14 ;  /* 0x000000ffff027224 */ /* 0x000fca00078e000e */
[----:B------:R-:W-:-:S05]  /*30140*/  IADD3 R2, P0, R34, R2, RZ ;  /* 0x0000000222027210 */ /* 0x000fca0007f1e0ff */
[----:B------:R-:W-:-:S05]  /*30150*/  IMAD.X R3, RZ, RZ, R3, P0 ;  /* 0x000000ffff037224 */ /* 0x000fca00000e0603 */
[----:B------:R-:W-:Y:S01]  /*30160*/  @!PT LDS RZ, [RZ] ;  /* 0x00000000fffff984 */ /* 0x000fe20000000800 */
[----:B------:R-:W-:Y:S01]  /*30170*/  @!PT LDS RZ, [RZ] ;  /* 0x00000000fffff984 */ /* 0x000fe20000000800 */
[----:B------:R-:W-:Y:S01]  /*30180*/  @!PT LDS RZ, [RZ] ;  /* 0x00000000fffff984 */ /* 0x000fe20000000800 */
[----:B------:R0:W-:Y:S03]  /*30190*/  LDGSTS.E.BYPASS.LTC128B.128 [R6+0xa400], desc[UR4][R2.64], !P2 ;  /* 0x0a40000002067fae */ /* 0x0001e6000d101d44 */
[----:B0-----:R-:W-:Y:S05]  /*301a0*/  WARPSYNC.COLLECTIVE R15, `(.L_x_10926) ;  /* 0x000000000f087348 */ /* 0x001fea0003c00000 */
[----:B------:R1:W2:Y:S02]  /*301b0*/  SHFL.IDX P6, R14, R13, R12, R11 ;  /* 0x0000000c0d0e7389 */ /* 0x0002a400000c000b */
[----:B012---:R-:W-:Y:S01]  /*301c0*/  ENDCOLLECTIVE ;  /* 0x000000000000791b */ /* 0x007fe20003800000 */
.L_x_10926:
[----:B------:R-:W-:Y:S02]  /*301d0*/  IMAD.MOV.U32 R13, RZ, RZ, R4 ;  /* 0x000000ffff0d7224 */ /* 0x000fe400078e0004 */
[----:B------:R-:W-:-:S07]  /*301e0*/  IMAD.MOV.U32 R32, RZ, RZ, R14 ;  /* 0x000000ffff207224 */ /* 0x000fce00078e000e */
[----:B------:R-:W-:Y:S05]  /*301f0*/  WARPSYNC.COLLECTIVE R15, `(.L_x_10927) ;  /* 0x000000000f087348 */ /* 0x000fea0003c00000 */
[----:B------:R0:W1:Y:S02]  /*30200*/  SHFL.IDX P6, R14, R13, R12, R11 ;  /* 0x0000000c0d0e7389 */ /* 0x00006400000c000b */
[----:B01----:R-:W-:Y:S01]  /*30210*/  ENDCOLLECTIVE ;  /* 0x000000000000791b */ /* 0x003fe20003800000 */
.L_x_10927:
[----:B------:R-:W-:Y:S01]  /*30220*/  ULDC.64 UR4, c[0x0][0x208] ;  /* 0x0000820000047ab9 */ /* 0x000fe20000000a00 */
[----:B------:R-:W-:Y:S02]  /*30230*/  IMAD.MOV.U32 R13, RZ, RZ, R5 ;  /* 0x000000ffff0d7224 */ /* 0x000fe400078e0005 */
[----:B------:R-:W-:Y:S02]  /*30240*/  IMAD.MOV.U32 R12, RZ, RZ, 0x2 ;  /* 0x00000002ff0c7424 */ /* 0x000fe400078e00ff */
[----:B------:R-:W-:-:S05]  /*30250*/  IMAD.MOV.U32 R11, RZ, RZ, R14 ;  /* 0x000000ffff0b7224 */ /* 0x000fca00078e000e */
[----:B------:R-:W-:Y:S02]  /*30260*/  IADD3 R2, P0, R34, R11, RZ ;  /* 0x0000000b22027210 */ /* 0x000fe40007f1e0ff */
[----:B------:R-:W-:-:S03]  /*30270*/  MOV R11, 0x181f ;  /* 0x0000181f000b7802 */ /* 0x000fc60000000f00 */
        /* <DEDUP_REMOVED lines=8> */
.L_x_10928:
[----:B------:R-:W-:Y:S02]  /*30300*/  IMAD.MOV.U32 R13, RZ, RZ, R4 ;  /* 0x000000ffff0d7224 */ /* 0x000fe400078e0004 */
[----:B------:R-:W-:-:S07]  /*30310*/  IMAD.MOV.U32 R3, RZ, RZ, R14 ;  /* 0x000000ffff037224 */ /* 0x000fce00078e000e */
[----:B------:R-:W-:Y:S05]  /*30320*/  WARPSYNC.COLLECTIVE R15, `(.L_x_10929) ;  /* 0x000000000f087348 */ /* 0x000fea0003c00000 */
[----:B------:R0:W1:Y:S02]  /*30330*/  SHFL.IDX P6, R14, R13, R12, R11 ;  /* 0x0000000c0d0e7389 */ /* 0x00006400000c000b */
[----:B01----:R-:W-:Y:S01]  /*30340*/  ENDCOLLECTIVE ;  /* 0x000000000000791b */ /* 0x003fe20003800000 */
.L_x_10929:
[----:B------:R-:W-:Y:S01]  /*30350*/  ULDC.64 UR4, c[0x0][0x208] ;  /* 0x0000820000047ab9 */ /* 0x000fe20000000a00 */
[----:B------:R-:W-:Y:S02]  /*30360*/  IMAD.MOV.U32 R13, RZ, RZ, R5 ;  /* 0x000000ffff0d7224 */ /* 0x000fe400078e0005 */
[----:B------:R-:W-:Y:S02]  /*30370*/  IMAD.MOV.U32 R12, RZ, RZ, 0x3 ;  /* 0x00000003ff0c7424 */ /* 0x000fe400078e00ff */
        /* <DEDUP_REMOVED lines=10> */
.L_x_10930:
[----:B------:R-:W-:Y:S01]  /*30420*/  IMAD.MOV.U32 R13, RZ, RZ, R4 ;  /* 0x000000ffff0d7224 */ /* 0x000fe200078e0004 */
[----:B------:R-:W-:-:S07]  /*30430*/  MOV R3, R14 ;  /* 0x0000000e00037202 */ /* 0x000fce0000000f00 */
[----:B------:R-:W-:Y:S05]  /*30440*/  WARPSYNC.COLLECTIVE R15, `(.L_x_10931) ;  /* 0x000000000f087348 */ /* 0x000fea0003c00000 */
[----:B------:R0:W1:Y:S02]  /*30450*/  SHFL.IDX P6, R14, R13, R12, R11 ;  /* 0x0000000c0d0e7389 */ /* 0x00006400000c000b */
[----:B01----:R-:W-:Y:S01]  /*30460*/  ENDCOLLECTIVE ;  /* 0x000000000000791b */ /* 0x003fe20003800000 */
.L_x_10931:
        /* <DEDUP_REMOVED lines=13> */
.L_x_10932:
[----:B------:R-:W-:Y:S01]  /*30540*/  MOV R13, R4 ;  /* 0x00000004000d7202 */ /* 0x000fe20000000f00 */
[----:B------:R-:W-:-:S07]  /*30550*/  IMAD.MOV.U32 R3, RZ, RZ, R14 ;  /* 0x000000ffff037224 */ /* 0x000fce00078e000e */
[----:B------:R-:W-:Y:S05]  /*30560*/  WARPSYNC.COLLECTIVE R15, `(.L_x_10933) ;  /* 0x000000000f087348 */ /* 0x000fea0003c00000 */
[----:B------:R0:W1:Y:S02]  /*30570*/  SHFL.IDX P6, R14, R13, R12, R11 ;  /* 0x0000000c0d0e7389 */ /* 0x00006400000c000b */
[----:B01----:R-:W-:Y:S01]  /*30580*/  ENDCOLLECTIVE ;  /* 0x000000000000791b */ /* 0x003fe20003800000 */
.L_x_10933:
        /* <DEDUP_REMOVED lines=13> */
.L_x_10934:
[----:B------:R-:W-:Y:S02]  /*30660*/  IMAD.MOV.U32 R13, RZ, RZ, R4 ;  /* 0x000000ffff0d7224 */ /* 0x000fe400078e0004 */
[----:B------:R-:W-:-:S07]  /*30670*/  IMAD.MOV.U32 R3, RZ, RZ, R14 ;  /* 0x000000ffff037224 */ /* 0x000fce00078e000e */
[----:B------:R-:W-:Y:S05]  /*30680*/  WARPSYNC.COLLECTIVE R15, `(.L_x_10935) ;  /* 0x000000000f087348 */ /* 0x000fea0003c00000 */
[----:B------:R0:W1:Y:S02]  /*30690*/  SHFL.IDX P6, R14, R13, R12, R11 ;  /* 0x0000000c0d0e7389 */ /* 0x00006400000c000b */
[----:B01----:R-:W-:Y:S01]  /*306a0*/  ENDCOLLECTIVE ;  /* 0x000000000000791b */ /* 0x003fe20003800000 */
.L_x_10935:
[----:B------:R-:W-:Y:S01]  /*306b0*/  ULDC.64 UR4, c[0x0][0x208] ;  /* 0x0000820000047ab9 */ /* 0x000fe20000000a00 */
[----:B------:R-:W-:Y:S02]  /*306c0*/  IMAD.MOV.U32 R13, RZ, RZ, R5 ;  /* 0x000000ffff0d7224 */ /* 0x000fe400078e0005 */
[----:B------:R-:W-:Y:S01]  /*306d0*/  IMAD.MOV.U32 R12, RZ, RZ, 0x6 ;  /* 0x00000006ff0c7424 */ /* 0x000fe200078e00ff */
[----:B------:R-:W-:-:S04]  /*306e0*/  MOV R2, R14 ;  /* 0x0000000e00027202 */ /* 0x000fc80000000f00 */
        /* <DEDUP_REMOVED lines=9> */
.L_x_10936:
[----:B------:R-:W-:Y:S02]  /*30780*/  IMAD.MOV.U32 R13, RZ, RZ, R4 ;  /* 0x000000ffff0d7224 */ /* 0x000fe400078e0004 */
[----:B------:R-:W-:-:S07]  /*30790*/  IMAD.MOV.U32 R32, RZ, RZ, R14 ;  /* 0x000000ffff207224 */ /* 0x000fce00078e000e */
[----:B------:R-:W-:Y:S05]  /*307a0*/  WARPSYNC.COLLECTIVE R15, `(.L_x_10937) ;  /* 0x000000000f087348 */ /* 0x000fea0003c00000 */
[----:B------:R0:W1:Y:S02]  /*307b0*/  SHFL.IDX P6, R14, R13, R12, R11 ;  /* 0x0000000c0d0e7389 */ /* 0x00006400000c000b */
[----:B01----:R-:W-:Y:S01]  /*307c0*/  ENDCOLLECTIVE ;  /* 0x000000000000791b */ /* 0x003fe20003800000 */
.L_x_10937:
[----:B------:R-:W-:Y:S01]  /*307d0*/  MOV R13, R5 ;  /* 0x00000005000d7202 */ /* 0x000fe20000000f00 */
[----:B------:R-:W-:Y:S02]  /*307e0*/  IMAD.MOV.U32 R12, RZ, RZ, 0x7 ;  /* 0x00000007ff0c7424 */ /* 0x000fe400078e00ff */
[----:B------:R-:W-:-:S07]  /*307f0*/  IMAD.MOV.U32 R2, RZ, RZ, R14 ;  /* 0x000000ffff027224 */ /* 0x000fce00078e000e */
[----:B------:R-:W-:Y:S05]  /*30800*/  WARPSYNC.COLLECTIVE R15, `(.L_x_10938) ;  /* 0x000000000f087348 */ /* 0x000fea0003c00000 */
[----:B------:R0:W1:Y:S02]  /*30810*/  SHFL.IDX P6, R14, R13, R12, R11 ;  /* 0x0000000c0d0e7389 */ /* 0x00006400000c000b */
[----:B01----:R-:W-:Y:S01]  /*30820*/  ENDCOLLECTIVE ;  /* 0x000000000000791b */ /* 0x003fe20003800000 */
.L_x_10938:
[----:B------:R-:W-:Y:S01]  /*30830*/  IMAD.MOV.U32 R13, RZ, RZ, R4 ;  /* 0x000000ffff0d7224 */ /* 0x000fe200078e0004 */
[----:B------:R-:W-:-:S05]  /*30840*/  IADD3 R4, P0, R34, R2, RZ ;  /* 0x0000000222047210 */ /* 0x000fca0007f1e0ff */
[----:B------:R-:W-:Y:S02]  /*30850*/  IMAD.X R5, RZ, RZ, R32, P0 ;  /* 0x000000ffff057224 */ /* 0x000fe400000e0620 */
[----:B------:R-:W-:-:S07]  /*30860*/  IMAD.MOV.U32 R3, RZ, RZ, R14 ;  /* 0x000000ffff037224 */ /* 0x000fce00078e000e */
[----:B------:R-:W-:Y:S05]  /*30870*/  WARPSYNC.COLLECTIVE R15, `(.L_x_10939) ;  /* 0x000000000f087348 */ /* 0x000fea0003c00000 */
[----:B------:R0:W1:Y:S02]  /*30880*/  SHFL.IDX P6, R14, R13, R12, R11 ;  /* 0x0000000c0d0e7389 */ /* 0x00006400000c000b */
[----:B01----:R-:W-:Y:S01]  /*30890*/  ENDCOLLECTIVE ;  /* 0x000000000000791b */ /* 0x003fe20003800000 */
.L_x_10939:
[----:B------:R-:W-:Y:S02]  /*308a0*/  ULDC.64 UR4, c[0x0][0x208] ;  /* 0x0000820000047ab9 */ /* 0x000fe40000000a00 */
        /* <DEDUP_REMOVED lines=9> */
[----:B------:R-:W-:-:S05]  /*30940*/  IMAD.X R3, RZ, RZ, R3, P0 ;  /* 0x000000ffff037224 */ /* 0x000fca00000e0603 */
[----:B------:R0:W-:Y:S03]  /*30950*/  LDGSTS.E.BYPASS.LTC128B.128 [R6+0xdc00], desc[UR4][R2.64], !P2 ;  /* 0x0dc0000002067fae */ /* 0x0001e6000d101d44 */
[----:B0-----:R-:W-:Y:S05]  /*30960*/  WARPSYNC.COLLECTIVE R15, `(.L_x_10940) ;  /* 0x000000000f087348 */ /* 0x001fea0003c00000 */
[----:B------:R1:W2:Y:S02]  /*30970*/  SHFL.IDX P6, R14, R13, R12, R11 ;  /* 0x0000000c0d0e7389 */ /* 0x0002a400000c000b */
[----:B012---:R-:W-:Y:S01]  /*30980*/  ENDCOLLECTIVE ;  /* 0x000000000000791b */ /* 0x007fe20003800000 */
.L_x_10940:
[----:B------:R-:W-:Y:S02]  /*30990*/  IMAD.MOV.U32 R13, RZ, RZ, R17 ;  /* 0x000000ffff0d7224 */ /* 0x000fe400078e0011 */
[----:B------:R-:W-:-:S07]  /*309a0*/  IMAD.MOV.U32 R4, RZ, RZ, R14 ;  /* 0x000000ffff047224 */ /* 0x000fce00078e000e */
[----:B------:R-:W-:Y:S05]  /*309b0*/  WARPSYNC.COLLECTIVE R15, `(.L_x_10941) ;  /* 0x000000000f087348 */ /* 0x000fea0003c00000 */
[----:B------:R0:W1:Y:S02]  /*309c0*/  SHFL.IDX P6, R14, R13, R12, R11 ;  /* 0x0000000c0d0e7389 */ /* 0x00006400000c000b */
[----:B01----:R-:W-:Y:S01]  /*309d0*/  ENDCOLLECTIVE ;  /* 0x000000000000791b */ /* 0x003fe20003800000 */
.L_x_10941:
[----:B------:R-:W-:Y:S01]  /*309e0*/  ULDC.64 UR4, c[0x0][0x208] ;  /* 0x0000820000047ab9 */ /* 0x000fe20000000a00 */
[----:B------:R-:W-:Y:S01]  /*309f0*/  MOV R13, R20 ;  /* 0x00000014000d7202 */ /* 0x000fe20000000f00 */
        /* <DEDUP_REMOVED lines=11> */
.L_x_10942:
[----:B------:R-:W-:Y:S02]  /*30ab0*/  IMAD.MOV.U32 R13, RZ, RZ, R17 ;  /* 0x000000ffff0d7224 */ /* 0x000fe400078e0011 */
[----:B------:R-:W-:-:S07]  /*30ac0*/  IMAD.MOV.U32 R20, RZ, RZ, R14 ;  /* 0x000000ffff147224 */ /* 0x000fce00078e000e */
[----:B------:R-:W-:Y:S05]  /*30ad0*/  WARPSYNC.COLLECTIVE R15, `(.L_x_10943) ;  /* 0x000000000f087348 */ /* 0x000fea0003c00000 */
[----:B------:R0:W1:Y:S02]  /*30ae0*/  SHFL.IDX P6, R14, R13, R12, R11 ;  /* 0x0000000c0d0e7389 */ /* 0x00006400000c000b */
[----:B01----:R-:W-:Y:S01]  /*30af0*/  ENDCOLLECTIVE ;  /* 0x000000000000791b */ /* 0x003fe20003800000 */
.L_x_10943:
[----:B------:R-:W-:Y:S01]  /*30b00*/  IMAD.MOV.U32 R2, RZ, RZ, R14 ;  /* 0x000000ffff027224 */ /* 0x000fe200078e000e */
[----:B------:R-:W-:Y:S06]  /*30b10*/  BRA `(.L_x_10944) ;  /* 0xffffff5c00187947 */ /* 0x000fec000383ffff */
.L_x_10626:
[----:B---3--:R3:W4:Y:S02]  /*30b20*/  SYNCS.PHASECHK.TRANS64.TRYWAIT P0, [R0+URZ+0x22840], R31 ;  /* 0x0228401f000075a7 */ /* 0x008724000800017f */
[----:B----4-:R-:W-:Y:S05]  /*30b30*/  @!P0 NANOSLEEP.SYNCS 0x989680 ;  /* 0x009896800000895d */ /* 0x010fea0003900000 */
[----:B------:R-:W4:Y:S02]  /*30b40*/  @!P0 SYNCS.PHASECHK.TRANS64 P0, [R0+URZ+0x22840], R31 ;  /* 0x0228401f000085a7 */ /* 0x000f24000800007f */
[----:B----4-:R-:W-:Y:S05]  /*30b50*/  @!P0 BRA `(.L_x_10626) ;  /* 0xfffffffc00f08947 */ /* 0x010fea000383ffff */
[----:B------:R-:W-:Y:S05]  /*30b60*/  BRA `(.L_x_10945) ;  /* 0xffffff5c006c7947 */ /* 0x000fea000383ffff */
.L_x_10627:
        /* <DEDUP_REMOVED lines=8> */
.L_x_10947:
[----:B------:R-:W-:Y:S05]  /*30bf0*/  BSYNC B0 ;  /* 0x0000000000007941 */ /* 0x000fea0003800000 */
.L_x_10946:
        /* <DEDUP_REMOVED lines=8> */
.L_x_10948:
        /* <DEDUP_REMOVED lines=13> */
.L_x_10949:
[----:B------:R-:W-:Y:S02]  /*30d50*/  IMAD.MOV.U32 R13, RZ, RZ, R4 ;  /* 0x000000ffff0d7224 */ /* 0x000fe400078e0004 */
[----:B------:R-:W-:-:S07]  /*30d60*/  IMAD.MOV.U32 R9, RZ, RZ, R14 ;  /* 0x000000ffff097224 */ /* 0x000fce00078e000e */
[----:B------:R-:W-:Y:S05]  /*30d70*/  WARPSYNC.COLLECTIVE R15, `(.L_x_10950) ;  /* 0x000000000f087348 */ /* 0x000fea0003c00000 */
[----:B------:R0:W1:Y:S02]  /*30d80*/  SHFL.IDX P6, R14, R13, R12, R11 ;  /* 0x0000000c0d0e7389 */ /* 0x00006400000c000b */
[----:B01----:R-:W-:Y:S01]  /*30d90*/  ENDCOLLECTIVE ;  /* 0x000000000000791b */ /* 0x003fe20003800000 */
.L_x_10950:
[----:B------:R-:W-:Y:S01]  /*30da0*/  ULDC.64 UR4, c[0x0][0x208] ;  /* 0x0000820000047ab9 */ /* 0x000fe20000000a00 */
[----:B------:R-:W-:Y:S02]  /*30db0*/  IMAD.MOV.U32 R13, RZ, RZ, R5 ;  /* 0x000000ffff0d7224 */ /* 0x000fe400078e0005 */
[----:B------:R-:W-:Y:S02]  /*30dc0*/  IMAD.MOV.U32 R12, RZ, RZ, 0x2 ;  /* 0x00000002ff0c7424 */ /* 0x000fe400078e00ff */
[----:B------:R-:W-:-:S05]  /*30dd0*/  IMAD.MOV.U32 R10, RZ, RZ, R14 ;  /* 0x000000ffff0a7224 */ /* 0x000fca00078e000e */
[----:B------:R-:W-:-:S04]  /*30de0*/  IADD3 R2, P0, R34, R10, RZ ;  /* 0x0000000a22027210 */ /* 0x000fc80007f1e0ff */
[----:B------:R-:W-:-:S05]  /*30df0*/  IADD3.X R3, RZ, R9, RZ, P0, !PT ;  /* 0x00000009ff037210 */ /* 0x000fca00007fe4ff */
[----:B------:R-:W-:Y:S01]  /*30e00*/  @!PT LDS RZ, [RZ] ;  /* 0x00000000fffff984 */ /* 0x000fe20000000800 */
[----:B------:R-:W-:Y:S01]  /*30e10*/  @!PT LDS RZ, [RZ] ;  /* 0x00000000fffff984 */ /* 0x000fe20000000800 */
[----:B------:R-:W-:Y:S01]  /*30e20*/  @!PT LDS RZ, [RZ] ;  /* 0x00000000fffff984 */ /* 0x000fe20000000800 */
[----:B------:R0:W-:Y:S04]  /*30e30*/  LDGSTS.E.BYPASS.LTC128B.128 [R6+0x18c00], desc[UR4][R2.64], !P2 ;  /* 0x18c0000002067fae */ /* 0x0001e8000d101d44 */
[----:B0-----:R-:W-:Y:S05]  /*30e40*/  WARPSYNC.COLLECTIVE R15, `(.L_x_10951) ;  /* 0x000000000f087348 */ /* 0x001fea0003c00000 */
[----:B------:R1:W2:Y:S02]  /*30e50*/  SHFL.IDX P6, R14, R13, R12, R11 ;  /* 0x0000000c0d0e7389 */ /* 0x0002a400000c000b */
[----:B012---:R-:W-:Y:S01]  /*30e60*/  ENDCOLLECTIVE ;  /* 0x000000000000791b */ /* 0x007fe20003800000 */
.L_x_10951:
[----:B------:R-:W-:Y:S02]  /*30e70*/  IMAD.MOV.U32 R13, RZ, RZ, R4 ;  /* 0x000000ffff0d7224 */ /* 0x000fe400078e0004 */
[----:B------:R-:W-:-:S07]  /*30e80*/  IMAD.MOV.U32 R3, RZ, RZ, R14 ;  /* 0x000000ffff037224 */ /* 0x000fce00078e000e */
[----:B------:R-:W-:Y:S05]  /*30e90*/  WARPSYNC.COLLECTIVE R15, `(.L_x_10952) ;  /* 0x000000000f087348 */ /* 0x000fea0003c00000 */
[----:B------:R0:W1:Y:S02]  /*30ea0*/  SHFL.IDX P6, R14, R13, R12, R11 ;  /* 0x0000000c0d0e7389 */ /* 0x00006400000c000b */
[----:B01----:R-:W-:Y:S01]  /*30eb0*/  ENDCOLLECTIVE ;  /* 0x000000000000791b */ /* 0x003fe20003800000 */
.L_x_10952:
        /* <DEDUP_REMOVED lines=13> */
.L_x_10953:
[----:B------:R-:W-:Y:S02]  /*30f90*/  IMAD.MOV.U32 R13, RZ, RZ, R4 ;  /* 0x000000ffff0d7224 */ /* 0x000fe400078e0004 */
[----:B------:R-:W-:-:S07]  /*30fa0*/  IMAD.MOV.U32 R3, RZ, RZ, R14 ;  /* 0x000000ffff037224 */ /* 0x000fce00078e000e */
[----:B------:R-:W-:Y:S05]  /*30fb0*/  WARPSYNC.COLLECTIVE R15, `(.L_x_10954) ;  /* 0x000000000f087348 */ /* 0x000fea0003c00000 */
[----:B------:R0:W1:Y:S02]  /*30fc0*/  SHFL.IDX P6, R14, R13, R12, R11 ;  /* 0x0000000c0d0e7389 */ /* 0x00006400000c000b */
[----:B01----:R-:W-:Y:S01]  /*30fd0*/  ENDCOLLECTIVE ;  /* 0x000000000000791b */ /* 0x003fe20003800000 */
.L_x_10954:
        /* <DEDUP_REMOVED lines=13> */
.L_x_10955:
[----:B------:R-:W-:Y:S02]  /*310b0*/  IMAD.MOV.U32 R13, RZ, RZ, R4 ;  /* 0x000000ffff0d7224 */ /* 0x000fe400078e0004 */
[----:B------:R-:W-:-:S07]  /*310c0*/  IMAD.MOV.U32 R3, RZ, RZ, R14 ;  /* 0x000000ffff037224 */ /* 0x000fce00078e000e */
[----:B------:R-:W-:Y:S05]  /*310d0*/  WARPSYNC.COLLECTIVE R15, `(.L_x_10956) ;  /* 0x000000000f087348 */ /* 0x000fea0003c00000 */
[----:B------:R0:W1:Y:S02]  /*310e0*/  SHFL.IDX P6, R14, R13, R12, R11 ;  /* 0x0000000c0d0e7389 */ /* 0x00006400000c000b */
[----:B01----:R-:W-:Y:S01]  /*310f0*/  ENDCOLLECTIVE ;  /* 0x000000000000791b */ /* 0x003fe20003800000 */
.L_x_10956:
        /* <DEDUP_REMOVED lines=13> */
.L_x_10957:
[----:B------:R-:W-:Y:S01]  /*311d0*/  IMAD.MOV.U32 R13, RZ, RZ, R4 ;  /* 0x000000ffff0d7224 */ /* 0x000fe200078e0004 */
[----:B------:R-:W-:-:S07]  /*311e0*/  MOV R3, R14 ;  /* 0x0000000e00037202 */ /* 0x000fce0000000f00 */
[----:B------:R-:W-:Y:S05]  /*311f0*/  WARPSYNC.COLLECTIVE R15, `(.L_x_10958) ;  /* 0x000000000f087348 */ /* 0x000fea0003c00000 */
[----:B------:R0:W1:Y:S02]  /*31200*/  SHFL.IDX P6, R14, R13, R12, R11 ;  /* 0x0000000c0d0e7389 */ /* 0x00006400000c000b */
[----:B01----:R-:W-:Y:S01]  /*31210*/  ENDCOLLECTIVE ;  /* 0x000000000000791b */ /* 0x003fe20003800000 */
.L_x_10958:
        /* <DEDUP_REMOVED lines=13> */
.L_x_10959:
[----:B------:R-:W-:Y:S01]  /*312f0*/  MOV R13, R4 ;  /* 0x00000004000d7202 */ /* 0x000fe20000000f00 */
[----:B------:R-:W-:-:S07]  /*31300*/  IMAD.MOV.U32 R9, RZ, RZ, R14 ;  /* 0x000000ffff097224 */ /* 0x000fce00078e000e */
[----:B------:R-:W-:Y:S05]  /*31310*/  WARPSYNC.COLLECTIVE R15, `(.L_x_10960) ;  /* 0x000000000f087348 */ /* 0x000fea0003c00000 */
[----:B------:R0:W1:Y:S02]  /*31320*/  SHFL.IDX P6, R14, R13, R12, R11 ;  /* 0x0000000c0d0e7389 */ /* 0x00006400000c000b */
[----:B01----:R-:W-:Y:S01]  /*31330*/  ENDCOLLECTIVE ;  /* 0x000000000000791b */ /* 0x003fe20003800000 */
.L_x_10960:
[----:B------:R-:W-:Y:S02]  /*31340*/  IMAD.MOV.U32 R13, RZ, RZ, R5 ;  /* 0x000000ffff0d7224 */ /* 0x000fe400078e0005 */
[----:B------:R-:W-:Y:S02]  /*31350*/  IMAD.MOV.U32 R12, RZ, RZ, 0x7 ;  /* 0x00000007ff0c7424 */ /* 0x000fe400078e00ff */
[----:B------:R-:W-:-:S07]  /*31360*/  IMAD.MOV.U32 R2, RZ, RZ, R14 ;  /* 0x000000ffff027224 */ /* 0x000fce00078e000e */
[----:B------:R-:W-:Y:S05]  /*31370*/  WARPSYNC.COLLECTIVE R15, `(.L_x_10961) ;  /* 0x000000000f087348 */ /* 0x000fea0003c00000 */
[----:B------:R0:W1:Y:S02]  /*31380*/  SHFL.IDX P6, R14, R13, R12, R11 ;  /* 0x0000000c0d0e7389 */ /* 0x00006400000c000b */
[----:B01----:R-:W-:Y:S01]  /*31390*/  ENDCOLLECTIVE ;  /* 0x000000000000791b */ /* 0x003fe20003800000 */
.L_x_10961:
[----:B------:R-:W-:Y:S01]  /*313a0*/  IMAD.MOV.U32 R13, RZ, RZ, R4 ;  /* 0x000000ffff0d7224 */ /* 0x000fe200078e0004 */
[----:B------:R-:W-:-:S04]  /*313b0*/  IADD3 R4, P0, R34, R2, RZ ;  /* 0x0000000222047210 */ /* 0x000fc80007f1e0ff */
[----:B------:R-:W-:Y:S01]  /*313c0*/  IADD3.X R5, RZ, R9, RZ, P0, !PT ;  /* 0x00000009ff057210 */ /* 0x000fe200007fe4ff */
[----:B------:R-:W-:-:S08]  /*313d0*/  IMAD.MOV.U32 R3, RZ, RZ, R14 ;  /* 0x000000ffff037224 */ /* 0x000fd000078e000e */
[----:B------:R-:W-:Y:S05]  /*313e0*/  WARPSYNC.COLLECTIVE R15, `(.L_x_10962) ;  /* 0x000000000f087348 */ /* 0x000fea0003c00000 */
[----:B------:R0:W1:Y:S02]  /*313f0*/  SHFL.IDX P6, R14, R13, R12, R11 ;  /* 0x0000000c0d0e7389 */ /* 0x00006400000c000b */
[----:B01----:R-:W-:Y:S01]  /*31400*/  ENDCOLLECTIVE ;  /* 0x000000000000791b */ /* 0x003fe20003800000 */
.L_x_10962:
[----:B------:R-:W-:Y:S02]  /*31410*/  ULDC.64 UR4, c[0x0][0x208] ;  /* 0x0000820000047ab9 */ /* 0x000fe40000000a00 */
[----:B------:R-:W-:Y:S01]  /*31420*/  @!PT LDS RZ, [RZ] ;  /* 0x00000000fffff984 */ /* 0x000fe20000000800 */
[----:B------:R-:W-:Y:S01]  /*31430*/  @!PT LDS RZ, [RZ] ;  /* 0x00000000fffff984 */ /* 0x000fe20000000800 */
[----:B------:R-:W-:Y:S01]  /*31440*/  @!PT LDS RZ, [RZ] ;  /* 0x00000000fffff984 */ /* 0x000fe20000000800 */
[----:B------:R0:W-:Y:S01]  /*31450*/  LDGSTS.E.BYPASS.LTC128B.128 [R6+0x1b400], desc[UR4][R4.64], !P2 ;  /* 0x1b40000004067fae */ /* 0x0001e2000d101d44 */
[----:B------:R-:W-:Y:S02]  /*31460*/  IMAD.MOV.U32 R13, RZ, RZ, R8 ;  /* 0x000000ffff0d7224 */ /* 0x000fe400078e0008 */
[----:B------:R-:W-:Y:S02]  /*31470*/  IMAD.MOV.U32 R12, RZ, RZ, RZ ;  /* 0x000000ffff0c7224 */ /* 0x000fe400078e00ff */
[----:B------:R-:W-:-:S05]  /*31480*/  IMAD.MOV.U32 R10, RZ, RZ, R14 ;  /* 0x000000ffff0a7224 */ /* 0x000fca00078e000e */
[----:B------:R-:W-:-:S05]  /*31490*/  IADD3 R2, P0, R34, R10, RZ ;  /* 0x0000000a22027210 */ /* 0x000fca0007f1e0ff */
[----:B------:R-:W-:-:S05]  /*314a0*/  IMAD.X R3, RZ, RZ, R3, P0 ;  /* 0x000000ffff037224 */ /* 0x000fca00000e0603 */
[----:B------:R0:W-:Y:S03]  /*314b0*/  LDGSTS.E.BYPASS.LTC128B.128 [R6+0x1bc00], desc[UR4][R2.64], !P2 ;  /* 0x1bc0000002067fae */ /* 0x0001e6000d101d44 */
[----:B0-----:R-:W-:Y:S05]  /*314c0*/  WARPSYNC.COLLECTIVE R15, `(.L_x_10963) ;  /* 0x000000000f087348 */ /* 0x001fea0003c00000 */
[----:B------:R1:W2:Y:S02]  /*314d0*/  SHFL.IDX P6, R14, R13, R12, R11 ;  /* 0x0000000c0d0e7389 */ /* 0x0002a400000c000b */
[----:B012---:R-:W-:Y:S01]  /*314e0*/  ENDCOLLECTIVE ;  /* 0x000000000000791b */ /* 0x007fe20003800000 */
.L_x_10963:
[----:B------:R-:W-:Y:S02]  /*314f0*/  IMAD.MOV.U32 R13, RZ, RZ, R7 ;  /* 0x000000ffff0d7224 */ /* 0x000fe400078e0007 */
[----:B------:R-:W-:-:S07]  /*31500*/  IMAD.MOV.U32 R4, RZ, RZ, R14 ;  /* 0x000000ffff047224 */ /* 0x000fce00078e000e */
[----:B------:R-:W-:Y:S05]  /*31510*/  WARPSYNC.COLLECTIVE R15, `(.L_x_10964) ;  /* 0x000000000f087348 */ /* 0x000fea0003c00000 */
[----:B------:R0:W1:Y:S02]  /*31520*/  SHFL.IDX P6, R14, R13, R12, R11 ;  /* 0x0000000c0d0e7389 */ /* 0x00006400000c000b */
[----:B01----:R-:W-:Y:S01]  /*31530*/  ENDCOLLECTIVE ;  /* 0x000000000000791b */ /* 0x003fe20003800000 */
.L_x_10964:
        /* <DEDUP_REMOVED lines=13> */
.L_x_10965:
[----:B------:R-:W-:Y:S02]  /*31610*/  IMAD.MOV.U32 R13, RZ, RZ, R7 ;  /* 0x000000ffff0d7224 */ /* 0x000fe400078e0007 */
[----:B------:R-:W-:-:S07]  /*31620*/  IMAD.MOV.U32 R8, RZ, RZ, R14 ;  /* 0x000000ffff087224 */ /* 0x000fce00078e000e */
[----:B------:R-:W-:Y:S05]  /*31630*/  WARPSYNC.COLLECTIVE R15, `(.L_x_10966) ;  /* 0x000000000f087348 */ /* 0x000fea0003c00000 */
[----:B------:R0:W1:Y:S02]  /*31640*/  SHFL.IDX P6, R14, R13, R12, R11 ;  /* 0x0000000c0d0e7389 */ /* 0x00006400000c000b */
[----:B01----:R-:W-:Y:S01]  /*31650*/  ENDCOLLECTIVE ;  /* 0x000000000000791b */ /* 0x003fe20003800000 */
.L_x_10966:
[----:B------:R-:W-:Y:S01]  /*31660*/  IMAD.MOV.U32 R2, RZ, RZ, R14 ;  /* 0x000000ffff027224 */ /* 0x000fe200078e000e */
[----:B------:R-:W-:Y:S06]  /*31670*/  BRA `(.L_x_10967) ;  /* 0xffffff5400ec7947 */ /* 0x000fec000383ffff */
.L_x_10632:
[----:B-1----:R1:W2:Y:S02]  /*31680*/  SYNCS.PHASECHK.TRANS64.TRYWAIT P2, [R2+URZ+0x22870], R0 ;  /* 0x02287000020075a7 */ /* 0x0022a4000804017f */
[----:B--2---:R-:W-:Y:S05]  /*31690*/  @!P2 NANOSLEEP.SYNCS 0x989680 ;  /* 0x009896800000a95d */ /* 0x004fea0003900000 */
[----:B------:R-:W2:Y:S02]  /*316a0*/  @!P2 SYNCS.PHASECHK.TRANS64 P2, [R2+URZ+0x22870], R0 ;  /* 0x022870000200a5a7 */ /* 0x000ea4000804007f */
[----:B--2---:R-:W-:Y:S05]  /*316b0*/  @!P2 BRA `(.L_x_10632) ;  /* 0xfffffffc00f0a947 */ /* 0x004fea000383ffff */
[----:B------:R-:W-:Y:S05]  /*316c0*/  BRA `(.L_x_10968) ;  /* 0xffffff5800547947 */ /* 0x000fea000383ffff */
.L_x_10634:
[----:B-1----:R1:W2:Y:S02]  /*316d0*/  SYNCS.PHASECHK.TRANS64.TRYWAIT P2, [R2+URZ+0x22860], R3 ;  /* 0x02286003020075a7 */ /* 0x0022a4000804017f */
[----:B--2---:R-:W-:Y:S05]  /*316e0*/  @!P2 NANOSLEEP.SYNCS 0x989680 ;  /* 0x009896800000a95d */ /* 0x004fea0003900000 */
[----:B------:R-:W2:Y:S02]  /*316f0*/  @!P2 SYNCS.PHASECHK.TRANS64 P2, [R2+URZ+0x22860], R3 ;  /* 0x022860030200a5a7 */ /* 0x000ea4000804007f */
[----:B--2---:R-:W-:Y:S05]  /*31700*/  @!P2 BRA `(.L_x_10634) ;  /* 0xfffffffc00f0a947 */ /* 0x004fea000383ffff */
[----:B------:R-:W-:Y:S05]  /*31710*/  BRA `(.L_x_10969) ;  /* 0xffffff5800647947 */ /* 0x000fea000383ffff */
.L_x_10642:
[----:B0-----:R0:W1:Y:S02]  /*31720*/  SYNCS.PHASECHK.TRANS64.TRYWAIT P1, [R0+URZ+0x22870], R3 ;  /* 0x02287003000075a7 */ /* 0x001064000802017f */
[----:B-1----:R-:W-:Y:S05]  /*31730*/  @!P1 NANOSLEEP.SYNCS 0x989680 ;  /* 0x009896800000995d */ /* 0x002fea0003900000 */
[----:B------:R-:W1:Y:S02]  /*31740*/  @!P1 SYNCS.PHASECHK.TRANS64 P1, [R0+URZ+0x22870], R3 ;  /* 0x02287003000095a7 */ /* 0x000e64000802007f */
[----:B-1----:R-:W-:Y:S05]  /*31750*/  @!P1 BRA `(.L_x_10642) ;  /* 0xfffffffc00f09947 */ /* 0x002fea000383ffff */
[----:B------:R-:W-:Y:S05]  /*31760*/  BRA `(.L_x_10970) ;  /* 0xffffff6000a07947 */ /* 0x000fea000383ffff */
.L_x_10644:
[----:B0-----:R0:W1:Y:S02]  /*31770*/  SYNCS.PHASECHK.TRANS64.TRYWAIT P1, [R0+URZ+0x22860], R3 ;  /* 0x02286003000075a7 */ /* 0x001064000802017f */
[----:B-1----:R-:W-:Y:S05]  /*31780*/  @!P1 NANOSLEEP.SYNCS 0x989680 ;  /* 0x009896800000995d */ /* 0x002fea0003900000 */
[----:B------:R-:W1:Y:S02]  /*31790*/  @!P1 SYNCS.PHASECHK.TRANS64 P1, [R0+URZ+0x22860], R3 ;  /* 0x02286003000095a7 */ /* 0x000e64000802007f */
[----:B-1----:R-:W-:Y:S05]  /*317a0*/  @!P1 BRA `(.L_x_10644) ;  /* 0xfffffffc00f09947 */ /* 0x002fea000383ffff */
[----:B------:R-:W-:Y:S05]  /*317b0*/  BRA `(.L_x_10971) ;  /* 0xffffff6000b07947 */ /* 0x000fea000383ffff */
.L_x_10649:
[----:B------:R-:W-:Y:S01]  /*317c0*/  BSSY B0, `(.L_x_10972) ;  /* 0x0000008000007945 */ /* 0x000fe20003800000 */
[----:B------:R-:W-:Y:S01]  /*317d0*/  IMAD.MOV.U32 R13, RZ, RZ, R16 ;  /* 0x000000ffff0d7224 */ /* 0x000fe200078e0010 */
[----:B------:R-:W-:Y:S01]  /*317e0*/  MOV R12, RZ ;  /* 0x000000ff000c7202 */ /* 0x000fe20000000f00 */
[----:B------:R-:W-:Y:S02]  /*317f0*/  IMAD.MOV.U32 R11, RZ, RZ, 0x1f ;  /* 0x0000001fff0b7424 */ /* 0x000fe400078e00ff */
[----:B------:R-:W-:-:S07]  /*31800*/  IMAD.MOV.U32 R15, RZ, RZ, -0x1 ;  /* 0xffffffffff0f7424 */ /* 0x000fce00078e00ff */
[----:B0123-5:R-:W-:Y:S05]  /*31810*/  WARPSYNC.COLLECTIVE R15, `(.L_x_10973) ;  /* 0x000000000f087348 */ /* 0x02ffea0003c00000 */
[----:B------:R4:W0:Y:S02]  /*31820*/  SHFL.IDX P6, R14, R13, R12, R11 ;  /* 0x0000000c0d0e7389 */ /* 0x00082400000c000b */
[----:B012345:R-:W-:Y:S01]  /*31830*/  ENDCOLLECTIVE ;  /* 0x000000000000791b */ /* 0x03ffe20003800000 */
.L_x_10973:
[----:B------:R-:W-:Y:S05]  /*31840*/  BSYNC B0 ;  /* 0x0000000000007941 */ /* 0x000fea0003800000 */
.L_x_10972:
[----:B------:R-:W-:Y:S01]  /*31850*/  IMAD.MOV.U32 R13, RZ, RZ, R16 ;  /* 0x000000ffff0d7224 */ /* 0x000fe200078e0010 */
[----:B------:R-:W-:Y:S01]  /*31860*/  MOV R15, 0xffffffff ;  /* 0xffffffff000f7802 */ /* 0x000fe20000000f00 */
[----:B------:R-:W-:Y:S02]  /*31870*/  IMAD.MOV.U32 R12, RZ, RZ, 0x1 ;  /* 0x00000001ff0c7424 */ /* 0x000fe400078e00ff */
[----:B------:R-:W-:Y:S02]  /*31880*/  IMAD.MOV.U32 R11, RZ, RZ, 0x1f ;  /* 0x0000001fff0b7424 */ /* 0x000fe400078e00ff */
[----:B------:R-:W-:Y:S02]  /*31890*/  IMAD.IADD R9, R19, 0x1, R8 ;  /* 0x0000000113097824 */ /* 0x000fe400078e0208 */
[----:B------:R-:W-:-:S07]  /*318a0*/  IMAD.MOV.U32 R0, RZ, RZ, R14 ;  /* 0x000000ffff007224 */ /* 0x000fce00078e000e */
[----:B------:R-:W-:Y:S05]  /*318b0*/  WARPSYNC.COLLECTIVE R15, `(.L_x_10974) ;  /* 0x000000000f087348 */ /* 0x000fea0003c00000 */
[----:B------:R0:W1:Y:S02]  /*318c0*/  SHFL.IDX P6, R14, R13, R12, R11 ;  /* 0x0000000c0d0e7389 */ /* 0x00006400000c000b */
[----:B01----:R-:W-:Y:S01]  /*318d0*/  ENDCOLLECTIVE ;  /* 0x000000000000791b */ /* 0x003fe20003800000 */
.L_x_10974:
[----:B------:R-:W-:Y:S01]  /*318e0*/  ULDC UR4, c[0x0][0xc3c] ;  /* 0x00030f0000047ab9 */ /* 0x000fe20000000800 */
[----:B------:R-:W-:Y:S01]  /*318f0*/  ULDC.64 UR6, c[0x0][0x208] ;  /* 0x0000820000067ab9 */ /* 0x000fe20000000a00 */
        /* <DEDUP_REMOVED lines=22> */
.L_x_10975:
[----:B------:R-:W-:Y:S01]  /*31a60*/  IMAD.MOV.U32 R12, RZ, RZ, 0x2 ;  /* 0x00000002ff0c7424 */ /* 0x000fe200078e00ff */
[----:B------:R-:W-:-:S04]  /*31a70*/  SEL R4, R14, RZ, P1 ;  /* 0x000000ff0e047207 */ /* 0x000fc80000800000 */
[----:B------:R-:W-:-:S05]  /*31a80*/  IADD3 R4, R13, R4, RZ ;  /* 0x000000040d047210 */ /* 0x000fca0007ffe0ff */
[----:B------:R-:W-:-:S07]  /*31a90*/  IMAD.MOV.U32 R13, RZ, RZ, R4 ;  /* 0x000000ffff0d7224 */ /* 0x000fce00078e0004 */
[----:B------:R-:W-:Y:S05]  /*31aa0*/  WARPSYNC.COLLECTIVE R15, `(.L_x_10976) ;  /* 0x000000000f087348 */ /* 0x000fea0003c00000 */
[----:B------:R0:W1:Y:S02]  /*31ab0*/  SHFL.UP P6, R14, R13, R12, R11 ;  /* 0x0400000c0d0e7389 */ /* 0x00006400000c000b */
[----:B01----:R-:W-:Y:S01]  /*31ac0*/  ENDCOLLECTIVE ;  /* 0x000000000000791b */ /* 0x003fe20003800000 */
.L_x_10976:
[----:B------:R-:W-:Y:S01]  /*31ad0*/  IMAD.MOV.U32 R12, RZ, RZ, 0x4 ;  /* 0x00000004ff0c7424 */ /* 0x000fe200078e00ff */
[----:B------:R-:W-:-:S05]  /*31ae0*/  SEL R3, R14, RZ, P2 ;  /* 0x000000ff0e037207 */ /* 0x000fca0001000000 */
[----:B------:R-:W-:-:S04]  /*31af0*/  IMAD.IADD R2, R4, 0x1, R3 ;  /* 0x0000000104027824 */ /* 0x000fc800078e0203 */
[----:B------:R-:W-:-:S07]  /*31b00*/  IMAD.MOV.U32 R13, RZ, RZ, R2 ;  /* 0x000000ffff0d7224 */ /* 0x000fce00078e0002 */
[----:B------:R-:W-:Y:S05]  /*31b10*/  WARPSYNC.COLLECTIVE R15, `(.L_x_10977) ;  /* 0x000000000f087348 */ /* 0x000fea0003c00000 */
[----:B------:R0:W1:Y:S02]  /*31b20*/  SHFL.UP P6, R14, R13, R12, R11 ;  /* 0x0400000c0d0e7389 */ /* 0x00006400000c000b */
[----:B01----:R-:W-:Y:S01]  /*31b30*/  ENDCOLLECTIVE ;  /* 0x000000000000791b */ /* 0x003fe20003800000 */
.L_x_10977:
[----:B------:R-:W-:Y:S01]  /*31b40*/  IMAD.MOV.U32 R12, RZ, RZ, 0x8 ;  /* 0x00000008ff0c7424 */ /* 0x000fe200078e00ff */
[----:B------:R-:W-:-:S05]  /*31b50*/  SEL R3, R14, RZ, P3 ;  /* 0x000000ff0e037207 */ /* 0x000fca0001800000 */
[----:B------:R-:W-:-:S05]  /*31b60*/  IMAD.IADD R3, R2, 0x1, R3 ;  /* 0x0000000102037824 */ /* 0x000fca00078e0203 */
[----:B------:R-:W-:-:S07]  /*31b70*/  MOV R13, R3 ;  /* 0x00000003000d7202 */ /* 0x000fce0000000f00 */
[----:B------:R-:W-:Y:S05]  /*31b80*/  WARPSYNC.COLLECTIVE R15, `(.L_x_10978) ;  /* 0x000000000f087348 */ /* 0x000fea0003c00000 */
[----:B------:R0:W1:Y:S02]  /*31b90*/  SHFL.UP P6, R14, R13, R12, R11 ;  /* 0x0400000c0d0e7389 */ /* 0x00006400000c000b */
[----:B01----:R-:W-:Y:S01]  /*31ba0*/  ENDCOLLECTIVE ;  /* 0x000000000000791b */ /* 0x003fe20003800000 */
.L_x_10978:
[----:B------:R-:W-:Y:S01]  /*31bb0*/  IMAD.MOV.U32 R12, RZ, RZ, 0x10 ;  /* 0x00000010ff0c7424 */ /* 0x000fe200078e00ff */
[----:B------:R-:W-:-:S05]  /*31bc0*/  SEL R4, R14, RZ, P4 ;  /* 0x000000ff0e047207 */ /* 0x000fca0002000000 */
[----:B------:R-:W-:-:S04]  /*31bd0*/  IMAD.IADD R4, R3, 0x1, R4 ;  /* 0x0000000103047824 */ /* 0x000fc800078e0204 */
[----:B------:R-:W-:-:S07]  /*31be0*/  IMAD.MOV.U32 R13, RZ, RZ, R4 ;  /* 0x000000ffff0d7224 */ /* 0x000fce00078e0004 */
[----:B------:R-:W-:Y:S05]  /*31bf0*/  WARPSYNC.COLLECTIVE R15, `(.L_x_10979) ;  /* 0x000000000f087348 */ /* 0x000fea0003c00000 */
[----:B------:R0:W1:Y:S02]  /*31c00*/  SHFL.UP P6, R14, R13, R12, R11 ;  /* 0x0400000c0d0e7389 */ /* 0x00006400000c000b */
[----:B01----:R-:W-:Y:S01]  /*31c10*/  ENDCOLLECTIVE ;  /* 0x000000000000791b */ /* 0x003fe20003800000 */
.L_x_10979:
        /* <DEDUP_REMOVED lines=8> */
.L_x_10980:
[----:B------:R-:W-:Y:S05]  /*31ca0*/  BRA `(.L_x_10981) ;  /* 0xffffff6800447947 */ /* 0x000fea000383ffff */
.L_x_10652:
[----:B------:R-:W-:Y:S01]  /*31cb0*/  BSSY B0, `(.L_x_10982) ;  /* 0x0000007000007945 */ /* 0x000fe20003800000 */
[----:B------:R-:W-:Y:S02]  /*31cc0*/  IMAD.MOV.U32 R12, RZ, RZ, 0x1 ;  /* 0x00000001ff0c7424 */ /* 0x000fe400078e00ff */
[----:B------:R-:W-:Y:S02]  /*31cd0*/  IMAD.MOV.U32 R11, RZ, RZ, RZ ;  /* 0x000000ffff0b7224 */ /* 0x000fe400078e00ff */
[----:B------:R-:W-:-:S07]  /*31ce0*/  IMAD.MOV.U32 R15, RZ, RZ, -0x1 ;  /* 0xffffffffff0f7424 */ /* 0x000fce00078e00ff */
[----:B-1---5:R-:W-:Y:S05]  /*31cf0*/  WARPSYNC.COLLECTIVE R15, `(.L_x_10983) ;  /* 0x000000000f087348 */ /* 0x022fea0003c00000 */
[----:B------:R0:W2:Y:S02]  /*31d00*/  SHFL.UP P6, R14, R13, R12, R11 ;  /* 0x0400000c0d0e7389 */ /* 0x0000a400000c000b */
[----:B012--5:R-:W-:Y:S01]  /*31d10*/  ENDCOLLECTIVE ;  /* 0x000000000000791b */ /* 0x027fe20003800000 */
.L_x_10983:
[----:B------:R-:W-:Y:S05]  /*31d20*/  BSYNC B0 ;  /* 0x0000000000007941 */ /* 0x000fea0003800000 */
.L_x_10982:
[----:B------:R-:W-:Y:S01]  /*31d30*/  SEL R14, R14, RZ, P1 ;  /* 0x000000ff0e0e7207 */ /* 0x000fe20000800000 */
[----:B------:R-:W-:Y:S01]  /*31d40*/  IMAD.MOV.U32 R12, RZ, RZ, 0x2 ;  /* 0x00000002ff0c7424 */ /* 0x000fe200078e00ff */
[----:B------:R-:W-:Y:S01]  /*31d50*/  MOV R11, RZ ;  /* 0x000000ff000b7202 */ /* 0x000fe20000000f00 */
[----:B------:R-:W-:Y:S02]  /*31d60*/  IMAD.MOV.U32 R15, RZ, RZ, -0x1 ;  /* 0xffffffffff0f7424 */ /* 0x000fe400078e00ff */
[----:B------:R-:W-:-:S07]  /*31d70*/  IMAD.IADD R13, R13, 0x1, R14 ;  /* 0x000000010d0d7824 */ /* 0x000fce00078e020e */
[----:B------:R-:W-:Y:S05]  /*31d80*/  WARPSYNC.COLLECTIVE R15, `(.L_x_10984) ;  /* 0x000000000f087348 */ /* 0x000fea0003c00000 */
[----:B------:R0:W1:Y:S02]  /*31d90*/  SHFL.UP P6, R14, R13, R12, R11 ;  /* 0x0400000c0d0e7389 */ /* 0x00006400000c000b */
[----:B01----:R-:W-:Y:S01]  /*31da0*/  ENDCOLLECTIVE ;  /* 0x000000000000791b */ /* 0x003fe20003800000 */
.L_x_10984:
[----:B------:R-:W-:Y:S01]  /*31db0*/  IMAD.MOV.U32 R12, RZ, RZ, 0x4 ;  /* 0x00000004ff0c7424 */ /* 0x000fe200078e00ff */
[----:B------:R-:W-:-:S05]  /*31dc0*/  SEL R14, R14, RZ, P2 ;  /* 0x000000ff0e0e7207 */ /* 0x000fca0001000000 */
[----:B------:R-:W-:-:S04]  /*31dd0*/  IMAD.IADD R3, R13, 0x1, R14 ;  /* 0x000000010d037824 */ /* 0x000fc800078e020e */
[----:B------:R-:W-:-:S07]  /*31de0*/  IMAD.MOV.U32 R13, RZ, RZ, R3 ;  /* 0x000000ffff0d7224 */ /* 0x000fce00078e0003 */
[----:B------:R-:W-:Y:S05]  /*31df0*/  WARPSYNC.COLLECTIVE R15, `(.L_x_10985) ;  /* 0x000000000f087348 */ /* 0x000fea0003c00000 */
[----:B------:R0:W1:Y:S02]  /*31e00*/  SHFL.UP P6, R14, R13, R12, R11 ;  /* 0x0400000c0d0e7389 */ /* 0x00006400000c000b */
[----:B01----:R-:W-:Y:S01]  /*31e10*/  ENDCOLLECTIVE ;  /* 0x000000000000791b */ /* 0x003fe20003800000 */
.L_x_10985:
[----:B------:R-:W-:Y:S02]  /*31e20*/  MOV R12, 0x8 ;  /* 0x00000008000c7802 */ /* 0x000fe40000000f00 */
[----:B------:R-:W-:-:S05]  /*31e30*/  SEL R4, R14, RZ, P3 ;  /* 0x000000ff0e047207 */ /* 0x000fca0001800000 */
[----:B------:R-:W-:-:S04]  /*31e40*/  IMAD.IADD R4, R3, 0x1, R4 ;  /* 0x0000000103047824 */ /* 0x000fc800078e0204 */
[----:B------:R-:W-:-:S07]  /*31e50*/  IMAD.MOV.U32 R13, RZ, RZ, R4 ;  /* 0x000000ffff0d7224 */ /* 0x000fce00078e0004 */
[----:B------:R-:W-:Y:S05]  /*31e60*/  WARPSYNC.COLLECTIVE R15, `(.L_x_10986) ;  /* 0x000000000f087348 */ /* 0x000fea0003c00000 */
[----:B------:R0:W1:Y:S02]  /*31e70*/  SHFL.UP P6, R14, R13, R12, R11 ;  /* 0x0400000c0d0e7389 */ /* 0x00006400000c000b */
[----:B01----:R-:W-:Y:S01]  /*31e80*/  ENDCOLLECTIVE ;  /* 0x000000000000791b */ /* 0x003fe20003800000 */
.L_x_10986:
[----:B------:R-:W-:Y:S01]  /*31e90*/  IMAD.MOV.U32 R12, RZ, RZ, 0x10 ;  /* 0x00000010ff0c7424 */ /* 0x000fe200078e00ff */
[----:B------:R-:W-:-:S05]  /*31ea0*/  SEL R7, R14, RZ, P4 ;  /* 0x000000ff0e077207 */ /* 0x000fca0002000000 */
[----:B------:R-:W-:-:S04]  /*31eb0*/  IMAD.IADD R7, R4, 0x1, R7 ;  /* 0x0000000104077824 */ /* 0x000fc800078e0207 */
[----:B------:R-:W-:-:S07]  /*31ec0*/  IMAD.MOV.U32 R13, RZ, RZ, R7 ;  /* 0x000000ffff0d7224 */ /* 0x000fce00078e0007 */
[----:B------:R-:W-:Y:S05]  /*31ed0*/  WARPSYNC.COLLECTIVE R15, `(.L_x_10987) ;  /* 0x000000000f087348 */ /* 0x000fea0003c00000 */
[----:B------:R0:W1:Y:S02]  /*31ee0*/  SHFL.UP P6, R14, R13, R12, R11 ;  /* 0x0400000c0d0e7389 */ /* 0x00006400000c000b */
[----:B01----:R-:W-:Y:S01]  /*31ef0*/  ENDCOLLECTIVE ;  /* 0x000000000000791b */ /* 0x003fe20003800000 */
.L_x_10987:
        /* <DEDUP_REMOVED lines=8> */
.L_x_10988:
[----:B------:R-:W-:Y:S05]  /*31f80*/  BRA `(.L_x_10989) ;  /* 0xffffff6800347947 */ /* 0x000fea000383ffff */
.L_x_10654:
[----:B------:R-:W-:Y:S01]  /*31f90*/  BSSY B0, `(.L_x_10990) ;  /* 0x0000006000007945 */ /* 0x000fe20003800000 */
[----:B------:R-:W-:Y:S01]  /*31fa0*/  PLOP3.LUT P6, PT, P6, PT, PT, 0x8, 0x0 ;  /* 0x000000000000781c */ /* 0x000fe200037ce170 */
[----:B------:R-:W-:-:S12]  /*31fb0*/  IMAD.MOV.U32 R15, RZ, RZ, -0x1 ;  /* 0xffffffffff0f7424 */ /* 0x000fd800078e00ff */
[----:B01---5:R-:W-:Y:S05]  /*31fc0*/  WARPSYNC.COLLECTIVE R15, `(.L_x_10991) ;  /* 0x000000000f087348 */ /* 0x023fea0003c00000 */
[----:B------:R-:W-:Y:S01]  /*31fd0*/  VOTE.ANY R14, PT, P6 ;  /* 0x00000000000e7806 */ /* 0x000fe200030e0100 */
[----:B01---5:R-:W-:Y:S06]  /*31fe0*/  ENDCOLLECTIVE ;  /* 0x000000000000791b */ /* 0x023fec0003800000 */
.L_x_10991:
[----:B------:R-:W-:Y:S05]  /*31ff0*/  BSYNC B0 ;  /* 0x0000000000007941 */ /* 0x000fea0003800000 */
.L_x_10990:
        /* <DEDUP_REMOVED lines=10> */
.L_x_10992:
[----:B------:R-:W-:Y:S01]  /*320a0*/  IMAD.MOV.U32 R13, RZ, RZ, R5 ;  /* 0x000000ffff0d7224 */ /* 0x000fe200078e0005 */
[----:B------:R-:W-:-:S07]  /*320b0*/  MOV R17, R14 ;  /* 0x0000000e00117202 */ /* 0x000fce0000000f00 */
[----:B------:R-:W-:Y:S05]  /*320c0*/  WARPSYNC.COLLECTIVE R15, `(.L_x_10993) ;  /* 0x000000000f087348 */ /* 0x000fea0003c00000 */
[----:B------:R0:W1:Y:S02]  /*320d0*/  SHFL.IDX P6, R14, R13, R12, R11 ;  /* 0x0000000c0d0e7389 */ /* 0x00006400000c000b */
[----:B01----:R-:W-:Y:S01]  /*320e0*/  ENDCOLLECTIVE ;  /* 0x000000000000791b */ /* 0x003fe20003800000 */
.L_x_10993:
[----:B------:R-:W-:Y:S01]  /*320f0*/  IMAD.MOV.U32 R5, RZ, RZ, R14 ;  /* 0x000000ffff057224 */ /* 0x000fe200078e000e */
[----:B------:R-:W-:Y:S06]  /*32100*/  BRA `(.L_x_10994) ;  /* 0xffffff6800147947 */ /* 0x000fec000383ffff */
.L_x_10656:
[----:B------:R-:W-:Y:S01]  /*32110*/  BSSY B0, `(.L_x_10995) ;  /* 0x0000007000007945 */ /* 0x000fe20003800000 */
[----:B------:R-:W-:Y:S02]  /*32120*/  IMAD.MOV.U32 R13, RZ, RZ, R2 ;  /* 0x000000ffff0d7224 */ /* 0x000fe400078e0002 */
[----:B------:R-:W-:Y:S02]  /*32130*/  IMAD.MOV.U32 R11, RZ, RZ, 0x1f ;  /* 0x0000001fff0b7424 */ /* 0x000fe400078e00ff */
[----:B------:R-:W-:-:S07]  /*32140*/  IMAD.MOV.U32 R15, RZ, RZ, -0x1 ;  /* 0xffffffffff0f7424 */ /* 0x000fce00078e00ff */
[----:B012345:R-:W-:Y:S05]  /*32150*/  WARPSYNC.COLLECTIVE R15, `(.L_x_10996) ;  /* 0x000000000f087348 */ /* 0x03ffea0003c00000 */
[----:B------:R0:W0:Y:S02]  /*32160*/  SHFL.IDX P6, R14, R13, R12, R11 ;  /* 0x0000000c0d0e7389 */ /* 0x00002400000c000b */
[----:B012345:R-:W-:Y:S01]  /*32170*/  ENDCOLLECTIVE ;  /* 0x000000000000791b */ /* 0x03ffe20003800000 */
.L_x_10996:
[----:B------:R-:W-:Y:S05]  /*32180*/  BSYNC B0 ;  /* 0x0000000000007941 */ /* 0x000fea0003800000 */
.L_x_10995:
[----:B------:R-:W-:Y:S01]  /*32190*/  MOV R16, R14 ;  /* 0x0000000e00107202 */ /* 0x000fe20000000f00 */
[----:B------:R-:W-:Y:S06]  /*321a0*/  BRA `(.L_x_10655) ;  /* 0xffffff6800047947 */ /* 0x000fec000383ffff */
.L_x_10662:
[----:B0-----:R0:W1:Y:S02]  /*321b0*/  SYNCS.PHASECHK.TRANS64.TRYWAIT P0, [R5+URZ+0x22820], R0 ;  /* 0x02282000050075a7 */ /* 0x001064000800017f */
[----:B-1----:R-:W-:Y:S05]  /*321c0*/  @!P0 NANOSLEEP.SYNCS 0x989680 ;  /* 0x009896800000895d */ /* 0x002fea0003900000 */
[----:B------:R-:W1:Y:S02]  /*321d0*/  @!P0 SYNCS.PHASECHK.TRANS64 P0, [R5+URZ+0x22820], R0 ;  /* 0x02282000050085a7 */ /* 0x000e64000800007f */
[----:B-1----:R-:W-:Y:S05]  /*321e0*/  @!P0 BRA `(.L_x_10662) ;  /* 0xfffffffc00f08947 */ /* 0x002fea000383ffff */
[----:B------:R-:W-:Y:S05]  /*321f0*/  BRA `(.L_x_10997) ;  /* 0xffffff7000687947 */ /* 0x000fea000383ffff */
.L_x_10663:
        /* <DEDUP_REMOVED lines=8> */
[----:B0-23-5:R-:W-:Y:S05]  /*32280*/  WARPSYNC.COLLECTIVE R15, `(.L_x_10999) ;  /* 0x000000000f087348 */ /* 0x02dfea0003c00000 */
[----:B------:R1:W4:Y:S02]  /*32290*/  SHFL.IDX P6, R14, R13, R12, R11 ;  /* 0x0000000c0d0e7389 */ /* 0x00032400000c000b */
[----:B012345:R-:W-:Y:S01]  /*322a0*/  ENDCOLLECTIVE ;  /* 0x000000000000791b */ /* 0x03ffe20003800000 */
.L_x_10999:
[----:B------:R-:W-:Y:S05]  /*322b0*/  BSYNC B0 ;  /* 0x0000000000007941 */ /* 0x000fea0003800000 */
.L_x_10998:
[----:B------:R-:W-:Y:S05]  /*322c0*/  BRA `(.L_x_11000) ;  /* 0xffffff7000507947 */ /* 0x000fea000383ffff */
.L_x_10664:
[----:B------:R-:W-:Y:S01]  /*322d0*/  BSSY B0, `(.L_x_11001) ;  /* 0x0000006000007945 */ /* 0x000fe20003800000 */
[----:B------:R-:W-:-:S07]  /*322e0*/  IMAD.MOV.U32 R15, RZ, RZ, -0x1 ;  /* 0xffffffffff0f7424 */ /* 0x000fce00078e00ff */
[----:B0-23-5:R-:W-:Y:S05]  /*322f0*/  WARPSYNC.COLLECTIVE R15, `(.L_x_11002) ;  /* 0x000000000f0c7348 */ /* 0x02dfea0003c00000 */
[----:B------:R-:W-:Y:S02]  /*32300*/  ELECT P6, UR62, PT ;  /* 0x00000000003e782f */ /* 0x000fe400038c0000 */
[----:B------:R-:W-:Y:S01]  /*32310*/  MOV R14, UR62 ;  /* 0x0000003e000e7c02 */ /* 0x000fe20008000f00 */
[----:B0-23-5:R-:W-:Y:S10]  /*32320*/  ENDCOLLECTIVE ;  /* 0x000000000000791b */ /* 0x02dff40003800000 */
.L_x_11002:
[----:B------:R-:W-:Y:S05]  /*32330*/  BSYNC B0 ;  /* 0x0000000000007941 */ /* 0x000fea0003800000 */
.L_x_11001:
[----:B------:R-:W-:Y:S05]  /*32340*/  BRA `(.L_x_11003) ;  /* 0xffffff7000447947 */ /* 0x000fea000383ffff */
.L_x_10666:
[----:B0-----:R0:W1:Y:S02]  /*32350*/  SYNCS.PHASECHK.TRANS64.TRYWAIT P1, [R3+URZ+0x22840], R2 ;  /* 0x02284002030075a7 */ /* 0x001064000802017f */
[----:B-1----:R-:W-:Y:S05]  /*32360*/  @!P1 NANOSLEEP.SYNCS 0x989680 ;  /* 0x009896800000995d */ /* 0x002fea0003900000 */
[----:B------:R-:W1:Y:S02]  /*32370*/  @!P1 SYNCS.PHASECHK.TRANS64 P1, [R3+URZ+0x22840], R2 ;  /* 0x02284002030095a7 */ /* 0x000e64000802007f */
[----:B-1----:R-:W-:Y:S05]  /*32380*/  @!P1 BRA `(.L_x_10666) ;  /* 0xfffffffc00f09947 */ /* 0x002fea000383ffff */
[----:B------:R-:W-:Y:S05]  /*32390*/  BRA `(.L_x_11004) ;  /* 0xffffff7000707947 */ /* 0x000fea000383ffff */
.L_x_10668:
[----:B-1----:R1:W4:Y:S02]  /*323a0*/  SYNCS.PHASECHK.TRANS64.TRYWAIT P1, [R33+URZ+0x22840], R0 ;  /* 0x02284000210075a7 */ /* 0x002324000802017f */
[----:B----4-:R-:W-:Y:S05]  /*323b0*/  @!P1 NANOSLEEP.SYNCS 0x989680 ;  /* 0x009896800000995d */ /* 0x010fea0003900000 */
[----:B------:R-:W4:Y:S02]  /*323c0*/  @!P1 SYNCS.PHASECHK.TRANS64 P1, [R33+URZ+0x22840], R0 ;  /* 0x02284000210095a7 */ /* 0x000f24000802007f */
[----:B----4-:R-:W-:Y:S05]  /*323d0*/  @!P1 BRA `(.L_x_10668) ;  /* 0xfffffffc00f09947 */ /* 0x010fea000383ffff */
[----:B------:R-:W-:Y:S05]  /*323e0*/  BRA `(.L_x_11005) ;  /* 0xffffff7000807947 */ /* 0x000fea000383ffff */
.L_x_10670:
[----:B----4-:R4:W0:Y:S02]  /*323f0*/  SYNCS.PHASECHK.TRANS64.TRYWAIT P1, [R3+URZ+0x22860], R2 ;  /* 0x02286002030075a7 */ /* 0x010824000802017f */
[----:B0-----:R-:W-:Y:S05]  /*32400*/  @!P1 NANOSLEEP.SYNCS 0x989680 ;  /* 0x009896800000995d */ /* 0x001fea0003900000 */
[----:B------:R-:W0:Y:S02]  /*32410*/  @!P1 SYNCS.PHASECHK.TRANS64 P1, [R3+URZ+0x22860], R2 ;  /* 0x02286002030095a7 */ /* 0x000e24000802007f */
[----:B0-----:R-:W-:Y:S05]  /*32420*/  @!P1 BRA `(.L_x_10670) ;  /* 0xfffffffc00f09947 */ /* 0x001fea000383ffff */
[----:B------:R-:W-:Y:S05]  /*32430*/  BRA `(.L_x_11006) ;  /* 0xffffff70007c7947 */ /* 0x000fea000383ffff */
.L_x_10672:
[----:B------:R0:W0:Y:S02]  /*32440*/  SYNCS.PHASECHK.TRANS64.TRYWAIT P1, [R33+URZ+0x22860], R0 ;  /* 0x02286000210075a7 */ /* 0x000024000802017f */
[----:B0-----:R-:W-:Y:S05]  /*32450*/  @!P1 NANOSLEEP.SYNCS 0x989680 ;  /* 0x009896800000995d */ /* 0x001fea0003900000 */
[----:B------:R-:W0:Y:S02]  /*32460*/  @!P1 SYNCS.PHASECHK.TRANS64 P1, [R33+URZ+0x22860], R0 ;  /* 0x02286000210095a7 */ /* 0x000e24000802007f */
[----:B0-----:R-:W-:Y:S05]  /*32470*/  @!P1 BRA `(.L_x_10672) ;  /* 0xfffffffc00f09947 */ /* 0x001fea000383ffff */
[----:B------:R-:W-:Y:S05]  /*32480*/  BRA `(.L_x_11007) ;  /* 0xffffff7000787947 */ /* 0x000fea000383ffff */
.L_x_10674:
[----:B------:R0:W0:Y:S02]  /*32490*/  SYNCS.PHASECHK.TRANS64.TRYWAIT P1, [R3+URZ+0x22880], R2 ;  /* 0x02288002030075a7 */ /* 0x000024000802017f */
[----:B0-----:R-:W-:Y:S05]  /*324a0*/  @!P1 NANOSLEEP.SYNCS 0x989680 ;  /* 0x009896800000995d */ /* 0x001fea0003900000 */
[----:B------:R-:W0:Y:S02]  /*324b0*/  @!P1 SYNCS.PHASECHK.TRANS64 P1, [R3+URZ+0x22880], R2 ;  /* 0x02288002030095a7 */ /* 0x000e24000802007f */
[----:B0-----:R-:W-:Y:S05]  /*324c0*/  @!P1 BRA `(.L_x_10674) ;  /* 0xfffffffc00f09947 */ /* 0x001fea000383ffff */
[----:B------:R-:W-:Y:S05]  /*324d0*/  BRA `(.L_x_11008) ;  /* 0xffffff7000747947 */ /* 0x000fea000383ffff */
.L_x_11009:
        /* <DEDUP_REMOVED lines=10> */
.L_x_16292:


//--------------------- .text._ZN7cutlass13device_kernelIN5flash11enable_sm90INS1_16FlashAttnFwdSm90INS1_25CollectiveMainloopFwdSm90ILi2EN4cute5tupleIJNS5_1CILi1EEES8_S8_EEENS6_IJNS7_ILi192EEENS7_ILi128EEENS7_ILi96EEEEEELi96ENS_12float_e4m3_tEfNS_4arch4Sm90ELb0ELb0ELb1ELb0ELb1ELb0ELb0ELb1ELb1ELb1ELb1ELb0EEENS1_21CollectiveEpilogueFwdINS6_IJSA_SC_SB_EEES9_NS_10bfloat16_tESG_Li384ELb0ELb1ELb1ELb1EEENS1_19SingleTileSchedulerILb0ELb1ELb1ELi192EEEEEEEEEvNT_6ParamsE --------------------------
	.section	.text._ZN7cutlass13device_kernelIN5flash11enable_sm90INS1_16FlashAttnFwdSm90INS1_25CollectiveMainloopFwdSm90ILi2EN4cute5tupleIJNS5_1CILi1EEES8_S8_EEENS6_IJNS7_ILi192EEENS7_ILi128EEENS7_ILi96EEEEEELi96ENS_12float_e4m3_tEfNS_4arch4Sm90ELb0ELb0ELb1ELb0ELb1ELb0ELb0ELb1ELb1ELb1ELb1ELb0EEENS1_21CollectiveEpilogueFwdINS6_IJSA_SC_SB_EEES9_NS_10bfloat16_tESG_Li384ELb0ELb1ELb1ELb1EEENS1_19SingleTileSchedulerILb0ELb1ELb1ELi192EEEEEEEEEvNT_6ParamsE,"ax",@progbits
	.align	128
.text._ZN7cutlass13device_kernelIN5flash11enable_sm90INS1_16FlashAttnFwdSm90INS1_25CollectiveMainloopFwdSm90ILi2EN4cute5tupleIJNS5_1CILi1EEES8_S8_EEENS6_IJNS7_ILi192EEENS7_ILi128EEENS7_ILi96EEEEEELi96ENS_12float_e4m3_tEfNS_4arch4Sm90ELb0ELb0ELb1ELb0ELb1ELb0ELb0ELb1ELb1ELb1ELb1ELb0EEENS1_21CollectiveEpilogueFwdINS6_IJSA_SC_SB_EEES9_NS_10bfloat16_tESG_Li384ELb0ELb1ELb1ELb1EEENS1_19SingleTileSchedulerILb0ELb1ELb1ELi192EEEEEEEEEvNT_6ParamsE:
        .type           _ZN7cutlass13device_kernelIN5flash11enable_sm90INS1_16FlashAttnFwdSm90INS1_25CollectiveMainloopFwdSm90ILi2EN4cute5tupleIJNS5_1CILi1EEES8_S8_EEENS6_IJNS7_ILi192EEENS7_ILi128EEENS7_ILi96EEEEEELi96ENS_12float_e4m3_tEfNS_4arch4Sm90ELb0ELb0ELb1ELb0ELb1ELb0ELb0ELb1ELb1ELb1ELb1ELb0EEENS1_21CollectiveEpilogueFwdINS6_IJSA_SC_SB_EEES9_NS_10bfloat16_tESG_Li384ELb0ELb1ELb1ELb1EEENS1_19SingleTileSchedulerILb0ELb1ELb1ELi192EEEEEEEEEvNT_6ParamsE,@function
        .size           _ZN7cutlass13device_kernelIN5flash11enable_sm90INS1_16FlashAttnFwdSm90INS1_25CollectiveMainloopFwdSm90ILi2EN4cute5tupleIJNS5_1CILi1EEES8_S8_EEENS6_IJNS7_ILi192EEENS7_ILi128EEENS7_ILi96EEEEEELi96ENS_12float_e4m3_tEfNS_4arch4Sm90ELb0ELb0ELb1ELb0ELb1ELb0ELb0ELb1ELb1ELb1ELb1ELb0EEENS1_21CollectiveEpilogueFwdINS6_IJSA_SC_SB_EEES9_NS_10bfloat16_tESG_Li384ELb0ELb1ELb1ELb1EEENS1_19SingleTileSchedulerILb0ELb1ELb1ELi192EEEEEEEEEvNT_6ParamsE,(.L_x_16293 - _ZN7cutlass13device_kernelIN5flash11enable_sm90INS1_16FlashAttnFwdSm90INS1_25CollectiveMainloopFwdSm90ILi2EN4cute5tupleIJNS5_1CILi1EEES8_S8_EEENS6_IJNS7_ILi192EEENS7_ILi128EEENS7_ILi96EEEEEELi96ENS_12float_e4m3_tEfNS_4arch4Sm90ELb0ELb0ELb1ELb0ELb1ELb0ELb0ELb1ELb1ELb1ELb1ELb0EEENS1_21CollectiveEpilogueFwdINS6_IJSA_SC_SB_EEES9_NS_10bfloat16_tESG_Li384ELb0ELb1ELb1ELb1EEENS1_19SingleTileSchedulerILb0ELb1ELb1ELi192EEEEEEEEEvNT_6ParamsE)
        .other          _ZN7cutlass13device_kernelIN5flash11enable_sm90INS1_16FlashAttnFwdSm90INS1_25CollectiveMainloopFwdSm90ILi2EN4cute5tupleIJNS5_1CILi1EEES8_S8_EEENS6_IJNS7_ILi192EEENS7_ILi128EEENS7_ILi96EEEEEELi96ENS_12float_e4m3_tEfNS_4arch4Sm90ELb0ELb0ELb1ELb0ELb1ELb0ELb0ELb1ELb1ELb1ELb1ELb0EEENS1_21CollectiveEpilogueFwdINS6_IJSA_SC_SB_EEES9_NS_10bfloat16_tESG_Li384ELb0ELb1ELb1ELb1EEENS1_19SingleTileSchedulerILb0ELb1ELb1ELi192EEEEEEEEEvNT_6ParamsE,@"STO_CUDA_ENTRY STV_DEFAULT"
_ZN7cutlass13device_kernelIN5flash11enable_sm90INS1_16FlashAttnFwdSm90INS1_25CollectiveMainloopFwdSm90ILi2EN4cute5tupleIJNS5_1CILi1EEES8_S8_EEENS6_IJNS7_ILi192EEENS7_ILi128EEENS7_ILi96EEEEEELi96ENS_12float_e4m3_tEfNS_4arch4Sm90ELb0ELb0ELb1ELb0ELb1ELb0ELb0ELb1ELb1ELb1ELb1ELb0EEENS1_21CollectiveEpilogueFwdINS6_IJSA_SC_SB_EEES9_NS_10bfloat16_tESG_Li384ELb0ELb1ELb1ELb1EEENS1_19SingleTileSchedulerILb0ELb1ELb1ELi192EEEEEEEEEvNT_6ParamsE:
        /* <DEDUP_REMOVED lines=10> */
[----:B------:R-:W-:-:S06]  /*00a0*/  SHF.R.U32.HI R0, RZ, 0x7, R22 ;  /* 0x00000007ff007819 */ /* 0x000fcc0000011616 */
[----:B------:R-:W0:Y:S03]  /*00b0*/  SHFL.IDX PT, R0, R0, RZ, 0x1f ;  /* 0x00001fff00007589 */ /* 0x000e2600000e0000 */
[----:B------:R-:W-:Y:S01]  /*00c0*/  VOTEU.ALL UP0, P0 ;  /* 0x00000000003f7886 */ /* 0x000fe20000000000 */
[----:B------:R-:W-:-:S04]  /*00d0*/  VOTEU.ALL UP1, P0 ;  /* 0x00000000003f7886 */ /* 0x000fc80000020000 */
[----:B------:R-:W1:Y:S01]  /*00e0*/  @!UP0 S2UR UR8, SR_CgaCtaId ;  /* 0x00000000000889c3 */ /* 0x000e620000008800 */
[----:B------:R-:W-:Y:S01]  /*00f0*/  @!UP0 UMOV UR6, 0x400 ;  /* 0x0000040000068882 */ /* 0x000fe20000000000 */
[----:B------:R-:W-:-:S04]  /*0100*/  @!UP0 UIADD3 UR4, -UR4, 0x100000, URZ ;  /* 0x0010000004048890 */ /* 0x000fc8000fffe13f */
[----:B------:R-:W-:Y:S02]  /*0110*/  @!UP0 USHF.L.U32 UR5, UR4, 0xb, URZ ;  /* 0x0000000b04058899 */ /* 0x000fe4000800063f */
[----:B------:R-:W-:Y:S02]  /*0120*/  @!UP0 USHF.L.U32 UR4, UR4, 0x1, URZ ;  /* 0x0000000104048899 */ /* 0x000fe4000800063f */
[----:B-1----:R-:W-:Y:S02]  /*0130*/  @!UP0 ULEA UR8, UR8, UR6, 0x18 ;  /* 0x0000000608088291 */ /* 0x002fe4000f8ec03f */
        /* <DEDUP_REMOVED lines=25> */
.L_x_11010:
        /* <DEDUP_REMOVED lines=22> */
.L_x_11011:
        /* <DEDUP_REMOVED lines=18> */
.L_x_11012:
        /* <DEDUP_REMOVED lines=22> */
.L_x_11013:
        /* <DEDUP_REMOVED lines=23> */
.L_x_11014:
        /* <DEDUP_REMOVED lines=9> */
.L_x_11017:
[----:B------:R-:W-:-:S08]  /*08b0*/  NOP ;  /* 0x0000000000007918 */ /* 0x000fd00000000000 */
[----:B------:R-:W0:Y:S02]  /*08c0*/  USETMAXREG.TRY_ALLOC.CTAPOOL UP0, 0xa0 ;  /* 0x000000a0000079c8 */ /* 0x000e240008000600 */
[----:B0-----:R-:W-:-:S13]  /*08d0*/  PLOP3.LUT P0, PT, PT, PT, UP0, 0x80, 0x0 ;  /* 0x000000000000781c */ /* 0x001fda0003f0f008 */
[----:B------:R-:W-:Y:S05]  /*08e0*/  @!P0 BRA `(.L_x_11017) ;  /* 0xfffffffc00f08947 */ /* 0x000fea000383ffff */
[----:B------:R-:W0:Y:S01]  /*08f0*/  S2UR UR6, SR_CTAID.Y ;  /* 0x00000000000679c3 */ /* 0x000e220000002600 */
[----:B------:R-:W-:Y:S02]  /*0900*/  ULDC UR7, c[0x0][0xc50] ;  /* 0x0003140000077ab9 */ /* 0x000fe40000000800 */
[----:B------:R-:W-:-:S05]  /*0910*/  UISETP.NE.AND UP0, UPT, UR7, 0x1, UPT ;  /* 0x000000010700788c */ /* 0x000fca000bf05270 */
[----:B------:R-:W1:Y:S06]  /*0920*/  S2UR UR46, SR_CTAID.Z ;  /* 0x00000000002e79c3 */ /* 0x000e6c0000002700 */
[----:B------:R-:W-:Y:S01]  /*0930*/  @UP0 ULDC UR4, c[0x0][0xc54] ;  /* 0x0003150000040ab9 */ /* 0x000fe20000000800 */
[----:B------:R-:W-:Y:S01]  /*0940*/  @UP0 ULDC UR8, c[0x0][0xc58] ;  /* 0x0003160000080ab9 */ /* 0x000fe20000000800 */
[----:B0-----:R-:W-:Y:S02]  /*0950*/  UIMAD.WIDE.U32 UR4, UR6, UR4, URZ ;  /* 0x00000004060472a5 */ /* 0x001fe4000f8e003f */
[----:B------:R-:W-:-:S02]  /*0960*/  UMOV UR36, UR6 ;  /* 0x0000000600247c82 */ /* 0x000fc40008000000 */
[----:B------:R-:W-:Y:S01]  /*0970*/  @UP0 USHF.R.U32.HI UR36, URZ, UR8, UR5 ;  /* 0x000000083f240299 */ /* 0x000fe20008011605 */
[----:B------:R-:W-:Y:S06]  /*0980*/  BAR.ARV 0x8, 0x200 ;  /* 0x0208000000007b1d */ /* 0x000fec0000002000 */
[----:B-1----:R-:W-:Y:S01]  /*0990*/  ISETP.LE.AND P0, PT, RZ, UR46, PT ;  /* 0x0000002eff007c0c */ /* 0x002fe2000bf03270 */
[----:B------:R-:W-:-:S04]  /*09a0*/  UIADD3 UR4, -UR36, URZ, URZ ;  /* 0x0000003f24047290 */ /* 0x000fc8000fffe13f */
[----:B------:R-:W-:-:S08]  /*09b0*/  UIMAD UR7, UR7, UR4, UR6 ;  /* 0x00000004070772a4 */ /* 0x000fd0000f8e0206 */
[----:B------:R-:W-:Y:S05]  /*09c0*/  @!P0 BRA `(.L_x_11018) ;  /* 0x000000bc00ac8947 */ /* 0x000fea0003800000 */
        /* <DEDUP_REMOVED lines=32> */
[----:B0-----:R-:W-:Y:S01]  /*0bd0*/  VIADD R2, R0, 0xffffffe ;  /* 0x0ffffffe00027836 */ /* 0x001fe20000000000 */
[----:B------:R-:W-:-:S05]  /*0be0*/  IADD3 R0, RZ, -R5, RZ ;  /* 0x80000005ff007210 */ /* 0x000fca0007ffe0ff */
        /* <DEDUP_REMOVED lines=18> */
.L_x_11019:
        /* <DEDUP_REMOVED lines=9> */
[----:B------:R-:W-:-:S02]  /*0da0*/  CS2R R2, SRZ ;  /* 0x0000000000027805 */ /* 0x000fc4000001ff00 */
[----:B------:R-:W-:Y:S02]  /*0db0*/  CS2R R90, SRZ ;  /* 0x00000000005a7805 */ /* 0x000fe4000001ff00 */
[----:B------:R-:W-:Y:S02]  /*0dc0*/  CS2R R4, SRZ ;  /* 0x0000000000047805 */ /* 0x000fe4000001ff00 */
        /* <DEDUP_REMOVED lines=11> */
[----:B------:R-:W-:Y:S02]  /*0e80*/  MOV R58, RZ ;  /* 0x000000ff003a7202 */ /* 0x000fe40000000f00 */
[----:B------:R-:W-:Y:S01]  /*0e90*/  CS2R R118, SRZ ;  /* 0x0000000000767805 */ /* 0x000fe2000001ff00 */
[----:B------:R-:W-:Y:S01]  /*0ea0*/  UISETP.GT.AND UP0, UPT, UR43, UR37, UPT ;  /* 0x000000252b00728c */ /* 0x000fe2000bf04270 */
[----:B------:R-:W-:Y:S02]  /*0eb0*/  CS2R R114, SRZ ;  /* 0x0000000000727805 */ /* 0x000fe4000001ff00 */
[----:B------:R-:W-:Y:S01]  /*0ec0*/  CS2R R20, SRZ ;  /* 0x0000000000147805 */ /* 0x000fe2000001ff00 */
[----:B------:R-:W-:Y:S01]  /*0ed0*/  IMAD.MOV.U32 R124, RZ, RZ, RZ ;  /* 0x000000ffff7c7224 */ /* 0x000fe200078e00ff */
[----:B------:R-:W-:Y:S01]  /*0ee0*/  CS2R R126, SRZ ;  /* 0x00000000007e7805 */ /* 0x000fe2000001ff00 */
[----:B------:R-:W-:Y:S01]  /*0ef0*/  IMAD.MOV.U32 R47, RZ, RZ, RZ ;  /* 0x000000ffff2f7224 */ /* 0x000fe200078e00ff */
[----:B------:R-:W-:-:S02]  /*0f00*/  PLOP3.LUT P1, PT, PT, PT, UP0, 0x80, 0x0 ;  /* 0x000000000000781c */ /* 0x000fc40003f2f008 */
[----:B------:R-:W-:Y:S01]  /*0f10*/  CS2R R122, SRZ ;  /* 0x00000000007a7805 */ /* 0x000fe2000001ff00 */
[----:B------:R-:W-:Y:S01]  /*0f20*/  IMAD.MOV.U32 R24, RZ, RZ, RZ ;  /* 0x000000ffff187224 */ /* 0x000fe200078e00ff */
[----:B------:R-:W-:Y:S01]  /*0f30*/  CS2R R134, SRZ ;  /* 0x0000000000867805 */ /* 0x000fe2000001ff00 */
[----:B------:R-:W-:Y:S01]  /*0f40*/  IMAD.MOV.U32 R132, RZ, RZ, RZ ;  /* 0x000000ffff847224 */ /* 0x000fe200078e00ff */
[----:B------:R-:W-:Y:S01]  /*0f50*/  CS2R R130, SRZ ;  /* 0x0000000000827805 */ /* 0x000fe2000001ff00 */
[----:B------:R-:W-:Y:S01]  /*0f60*/  IMAD.MOV.U32 R51, RZ, RZ, RZ ;  /* 0x000000ffff337224 */ /* 0x000fe200078e00ff */
[----:B------:R-:W-:Y:S01]  /*0f70*/  MOV R23, RZ ;  /* 0x000000ff00177202 */ /* 0x000fe20000000f00 */
[----:B------:R-:W-:-:S04]  /*0f80*/  IMAD.MOV.U32 R26, RZ, RZ, RZ ;  /* 0x000000ffff1a7224 */ /* 0x000fc800078e00ff */
[----:B------:R-:W-:Y:S05]  /*0f90*/  @!P1 BRA `(.L_x_11020) ;  /* 0x0000005800ec9947 */ /* 0x000fea0003800000 */
[----:B------:R-:W-:Y:S01]  /*0fa0*/  SHF.R.S32.HI R3, RZ, 0x1f, R22 ;  /* 0x0000001fff037819 */ /* 0x000fe20000011416 */
[----:B------:R-:W0:Y:S01]  /*0fb0*/  S2UR UR44, SR_CgaCtaId ;  /* 0x00000000002c79c3 */ /* 0x000e220000008800 */
[----:B------:R-:W-:Y:S02]  /*0fc0*/  UMOV UR40, 0x400 ;  /* 0x0000040000287882 */ /* 0x000fe40000000000 */
[----:B------:R-:W-:-:S04]  /*0fd0*/  LEA.HI R16, R3, R22, RZ, 0x7 ;  /* 0x0000001603107211 */ /* 0x000fc800078f38ff */
[----:B------:R-:W-:-:S06]  /*0fe0*/  SHF.R.S32.HI R0, RZ, 0x7, R16 ;  /* 0x00000007ff007819 */ /* 0x000fcc0000011410 */
[----:B------:R-:W1:Y:S01]  /*0ff0*/  SHFL.IDX PT, R0, R0, RZ, 0x1f ;  /* 0x00001fff00007589 */ /* 0x000e6200000e0000 */
[----:B0-----:R-:W-:Y:S01]  /*1000*/  ULEA UR40, UR44, UR40, 0x18 ;  /* 0x000000282c287291 */ /* 0x001fe2000f8ec03f */
[----:B-1----:R-:W-:-:S13]  /*1010*/  R2UR UR6, R0 ;  /* 0x00000000000672ca */ /* 0x002fda00000e0000 */
[----:B------:R-:W-:Y:S02]  /*1020*/  UIMAD.WIDE UR4, UR6, 0x55555556, URZ ;  /* 0x55555556060478a5 */ /* 0x000fe4000f8e023f */
[----:B------:R-:W-:Y:S02]  /*1030*/  UIADD3 UR4, UR40, 0xc400, URZ ;  /* 0x0000c40028047890 */ /* 0x000fe4000fffe03f */
[----:B------:R-:W-:Y:S02]  /*1040*/  ULEA.HI UR5, UR5, UR5, URZ, 0x1 ;  /* 0x0000000505057291 */ /* 0x000fe4000f8f083f */
[----:B------:R-:W-:Y:S02]  /*1050*/  ULOP3.LUT UP0, URZ, UR4, 0x3ff, URZ, 0xc0, !UPT ;  /* 0x000003ff043f7892 */ /* 0x000fe4000f80c03f */
[----:B------:R-:W-:-:S04]  /*1060*/  UIMAD UR5, UR5, -0x3, UR6 ;  /* 0xfffffffd050578a4 */ /* 0x000fc8000f8e0206 */
[----:B------:R-:W-:Y:S01]  /*1070*/  PLOP3.LUT P0, PT, PT, PT, UP0, 0x80, 0x0 ;  /* 0x000000000000781c */ /* 0x000fe20003f0f008 */
[----:B------:R-:W-:-:S04]  /*1080*/  ULEA UR5, UR5, UR4, 0xb ;  /* 0x0000000405057291 */ /* 0x000fc8000f8e583f */
[----:B------:R-:W-:-:S04]  /*1090*/  USHF.R.U32.HI UR5, URZ, 0x4, UR5 ;  /* 0x000000043f057899 */ /* 0x000fc80008011605 */
[----:B------:R-:W-:-:S04]  /*10a0*/  ULOP3.LUT UR45, UR5, 0x3fff, URZ, 0xc0, !UPT ;  /* 0x00003fff052d7892 */ /* 0x000fc8000f8ec03f */
[----:B------:R-:W-:Y:S08]  /*10b0*/  @!P0 BRA `(.L_x_11021) ;  /* 0x0000000000408947 */ /* 0x000ff00003800000 */
        /* <DEDUP_REMOVED lines=16> */
.L_x_11021:
[----:B------:R-:W-:Y:S01]  /*11c0*/  ULDC.64 UR6, c[0x0][0x990] ;  /* 0x0002640000067ab9 */ /* 0x000fe20000000a00 */
[----:B------:R-:W-:Y:S01]  /*11d0*/  ULDC.64 UR4, c[0x0][0x998] ;  /* 0x0002660000047ab9 */ /* 0x000fe20000000a00 */
[----:B------:R-:W-:Y:S01]  /*11e0*/  UISETP.NE.U32.AND UP0, UPT, UR6, URZ, UPT ;  /* 0x0000003f0600728c */ /* 0x000fe2000bf05070 */
[----:B------:R-:W-:Y:S01]  /*11f0*/  IMAD.MOV.U32 R7, RZ, RZ, 0x3f800000 ;  /* 0x3f800000ff077424 */ /* 0x000fe200078e00ff */
[----:B------:R-:W-:Y:S01]  /*1200*/  UISETP.NE.U32.AND UP1, UPT, UR4, URZ, UPT ;  /* 0x0000003f0400728c */ /* 0x000fe2000bf25070 */
[----:B------:R-:W-:Y:S01]  /*1210*/  MOV R0, 0x3f800000 ;  /* 0x3f80000000007802 */ /* 0x000fe20000000f00 */
        /* <DEDUP_REMOVED lines=42> */
.L_x_11106:
[----:B------:R-:W-:-:S06]  /*14c0*/  ULOP3.LUT UR4, UR41, 0x1, URZ, 0xfc, !UPT ;  /* 0x0000000129047892 */ /* 0x000fcc000f8efc3f */
[----:B------:R-:W-:-:S05]  /*14d0*/  IMAD.U32 R2, RZ, RZ, UR4 ;  /* 0x00000004ff027e24 */ /* 0x000fca000f8e00ff */
[----:B------:R-:W-:-:S13]  /*14e0*/  ISETP.NE.AND P0, PT, R2, 0x3, PT ;  /* 0x000000030200780c */ /* 0x000fda0003f05270 */
[----:B------:R-:W-:Y:S05]  /*14f0*/  @!P0 BRA `(.L_x_11023) ;  /* 0x0000000000048947 */ /* 0x000fea0003800000 */
[----:B------:R-:W-:Y:S01]  /*1500*/  BPT.TRAP 0x1 ;  /* 0x000000040000795c */ /* 0x000fe20000300000 */
.L_x_11023:
[----:B------:R1:W2:Y:S01]  /*1510*/  SYNCS.PHASECHK.TRANS64.TRYWAIT P1, [UR40+0x17030], R6 ;  /* 0x01703006ff0075a7 */ /* 0x0002a20008020168 */
[----:B------:R-:W-:Y:S05]  /*1520*/  @!P0 BRA `(.L_x_11024) ;  /* 0x0000000000048947 */ /* 0x000fea0003800000 */
[----:B------:R-:W-:Y:S01]  /*1530*/  BPT.TRAP 0x1 ;  /* 0x000000040000795c */ /* 0x000fe20000300000 */
.L_x_11024:
[----:B------:R-:W-:Y:S01]  /*1540*/  MOV R4, UR45 ;  /* 0x0000002d00047c02 */ /* 0x000fe20008000f00 */
[----:B------:R-:W-:Y:S01]  /*1550*/  IMAD.MOV.U32 R2, RZ, RZ, RZ ;  /* 0x000000ffff027224 */ /* 0x000fe200078e00ff */
[----:B--2---:R-:W-:Y:S06]  /*1560*/  @P1 BRA `(.L_x_11025) ;  /* 0x0000000000081947 */ /* 0x004fec0003800000 */
[----:B------:R-:W2:Y:S02]  /*1570*/  SYNCS.PHASECHK.TRANS64.TRYWAIT P1, [UR40+0x17030], R6 ;  /* 0x01703006ff0075a7 */ /* 0x000ea40008020168 */
[----:B--2---:R-:W-:Y:S05]  /*1580*/  @!P1 BRA `(.L_x_11026) ;  /* 0x000000b000dc9947 */ /* 0x004fea0003800000 */
.L_x_11025:
[----:B------:R-:W-:Y:S05]  /*1590*/  WARPSYNC.ALL ;  /* 0x0000000000007948 */ /* 0x000fea0003800000 */
[----:B------:R-:W-:Y:S01]  /*15a0*/  IMAD.MOV.U32 R89, RZ, RZ, RZ ;  /* 0x000000ffff597224 */ /* 0x000fe200078e00ff */
[----:B------:R-:W-:Y:S01]  /*15b0*/  LOP3.LUT R4, R4, 0x10000, RZ, 0xfc, !PT ;  /* 0x0001000004047812 */ /* 0x000fe200078efcff */
[----:B------:R-:W-:Y:S01]  /*15c0*/  IMAD.MOV.U32 R5, RZ, RZ, -0x3ffffff0 ;  /* 0xc0000010ff057424 */ /* 0x000fe200078e00ff */
[----:B------:R-:W-:Y:S02]  /*15d0*/  UIADD3 UR4, UR40, 0x10c00, URZ ;  /* 0x00010c0028047890 */ /* 0x000fe4000fffe03f */
[C---:B------:R-:W-:Y:S01]  /*15e0*/  R2UR UR8, R4.reuse ;  /* 0x00000000040872ca */ /* 0x040fe200000e0000 */
[----:B------:R-:W-:Y:S01]  /*15f0*/  WARPGROUP.ARRIVE ;  /* 0x00000000000079c5 */ /* 0x000fe20000000000 */
[----:B------:R-:W-:Y:S01]  /*1600*/  R2UR UR9, R5 ;  /* 0x00000000050972ca */ /* 0x000fe200000e0000 */
[----:B------:R-:W-:Y:S01]  /*1610*/  USHF.R.U32.HI UR4, URZ, 0x4, UR4 ;  /* 0x000000043f047899 */ /* 0x000fe20008011604 */
[----:B------:R-:W-:Y:S01]  /*1620*/  R2UR UR12, R4 ;  /* 0x00000000040c72ca */ /* 0x000fe200000e0000 */
[----:B------:R-:W-:Y:S01]  /*1630*/  UMOV UR11, 0xc0000010 ;  /* 0xc0000010000b7882 */ /* 0x000fe20000000000 */
[----:B------:R-:W-:Y:S01]  /*1640*/  UMOV UR13, 0xc0000010 ;  /* 0xc0000010000d7882 */ /* 0x000fe20000000000 */
[----:B------:R-:W-:Y:S01]  /*1650*/  ULOP3.LUT UR4, UR4, 0x3fff, URZ, 0xc0, !UPT ;  /* 0x00003fff04047892 */ /* 0x000fe2000f8ec03f */
[----:B------:R-:W-:-:S03]  /*1660*/  UMOV UR15, 0xc0000010 ;  /* 0xc0000010000f7882 */ /* 0x000fc60000000000 */
[----:B------:R-:W-:-:S04]  /*1670*/  ULOP3.LUT UR16, UR4, 0x10000, URZ, 0xfc, !UPT ;  /* 0x0001000004107892 */ /* 0x000fc8000f8efc3f */
[----:B------:R-:W-:-:S03]  /*1680*/  UIADD3 UR14, UR16, 0x200, URZ ;  /* 0x00000200100e7890 */ /* 0x000fc6000fffe03f */
[----:B------:R-:W-:Y:S02]  /*1690*/  UMOV UR10, UR16 ;  /* 0x00000010000a7c82 */ /* 0x000fe40008000000 */
[----:B------:R-:W-:Y:S01]  /*16a0*/  QGMMA.64x128x32.F32.E4M3.E4M3 R24, gdesc[UR8], RZ, !UPT, gsb0 ;  /* 0x01e00000081879f3 */ /* 0x000fe2000c0008ff */
[----:B------:R-:W-:Y:S02]  /*16b0*/  UIADD3 UR8, UR12, 0x180, URZ ;  /* 0x000001800c087890 */ /* 0x000fe4000fffe03f */
[----:B------:R-:W-:Y:S01]  /*16c0*/  UIADD3 UR10, UR16, 0x100, URZ ;  /* 0x00000100100a7890 */ /* 0x000fe2000fffe03f */
[----:B------:R-:W-:Y:S01]  /*16d0*/  UMOV UR9, 0xc0000010 ;  /* 0xc000001000097882 */ /* 0x000fe20000000000 */
[----:B------:R-:W-:Y:S01]  /*16e0*/  UMOV UR11, 0xc0000010 ;  /* 0xc0000010000b7882 */ /* 0x000fe20000000000 */
[----:B------:R-:W-:Y:S01]  /*16f0*/  UIADD3 UR12, UR12, 0x300, URZ ;  /* 0x000003000c0c7890 */ /* 0x000fe2000fffe03f */
[----:B------:R-:W-:Y:S02]  /*1700*/  WARPGROUP.DEPBAR.LE gsb0, 0x0 ;  /* 0x00008000000079c5 */ /* 0x000fe40000010000 */
[----:B------:R-:W-:-:S06]  /*1710*/  WARPGROUP.ARRIVE ;  /* 0x00000000000079c5 */ /* 0x000fcc0000000000 */
[----:B------:R-:W-:Y:S03]  /*1720*/  QGMMA.64x128x32.F32.E4M3.E4M3 R24, gdesc[UR8], R24, gsb0 ;  /* 0x01e00000081879f3 */ /* 0x000fe60008000818 */
[----:B------:R-:W-:Y:S02]  /*1730*/  WARPGROUP.DEPBAR.LE gsb0, 0x0 ;  /* 0x00008000000079c5 */ /* 0x000fe40000010000 */
[----:B------:R-:W-:-:S07]  /*1740*/  WARPGROUP.ARRIVE ;  /* 0x00000000000079c5 */ /* 0x000fce0000000000 */
[----:B------:R-:W-:Y:S03]  /*1750*/  QGMMA.64x128x32.F32.E4M3.E4M3 R24, gdesc[UR12], R24, gsb0 ;  /* 0x01e000000c1879f3 */ /* 0x000fe60008000818 */
[----:B------:R-:W-:Y:S02]  /*1760*/  WARPGROUP.DEPBAR.LE gsb0, 0x0 ;  /* 0x00008000000079c5 */ /* 0x000fe40000010000 */
[----:B------:R-:W-:Y:S05]  /*1770*/  @!P0 BRA `(.L_x_11027) ;  /* 0x0000000000048947 */ /* 0x000fea0003800000 */
[----:B------:R-:W-:Y:S01]  /*1780*/  BPT.TRAP 0x1 ;  /* 0x000000040000795c */ /* 0x000fe20000300000 */
.L_x_11027:
[C---:B------:R-:W-:Y:S01]  /*1790*/  FMUL.FTZ R10, R0.reuse, R32 ;  /* 0x00000020000a7220 */ /* 0x040fe20000410000 */
[C---:B------:R-:W-:Y:S01]  /*17a0*/  FMUL.FTZ R32, R0.reuse, R43 ;  /* 0x0000002b00207220 */ /* 0x040fe20000410000 */
[----:B------:R-:W-:Y:S01]  /*17b0*/  FMUL.FTZ R43, R0, R55 ;  /* 0x00000037002b7220 */ /* 0x000fe20000410000 */
[----:B------:R-:W-:Y:S01]  /*17c0*/  LOP3.LUT R55, R16, 0xffffff80, RZ, 0xc0, !PT ;  /* 0xffffff8010377812 */ /* 0x000fe200078ec0ff */
[C---:B------:R-:W-:Y:S01]  /*17d0*/  FMUL.FTZ R14, R0.reuse, R37 ;  /* 0x00000025000e7220 */ /* 0x040fe20000410000 */
[C---:B------:R-:W-:Y:S01]  /*17e0*/  FMUL.FTZ R37, R0.reuse, R60 ;  /* 0x0000003c00257220 */ /* 0x040fe20000410000 */
[C---:B------:R-:W-:Y:S01]  /*17f0*/  FMUL.FTZ R11, R0.reuse, R26 ;  /* 0x0000001a000b7220 */ /* 0x040fe20000410000 */
[----:B------:R-:W-:Y:S01]  /*1800*/  FMUL.FTZ R12, R0, R27 ;  /* 0x0000001b000c7220 */ /* 0x000fe20000410000 */
[----:B------:R-:W-:Y:S02]  /*1810*/  IMAD.IADD R55, R22, 0x1, -R55 ;  /* 0x0000000116377824 */ /* 0x000fe400078e0a37 */
[C---:B------:R-:W-:Y:S01]  /*1820*/  FMUL.FTZ R15, R0.reuse, R30 ;  /* 0x0000001e000f7220 */ /* 0x040fe20000410000 */
[C---:B------:R-:W-:Y:S01]  /*1830*/  FMUL.FTZ R19, R0.reuse, R31 ;  /* 0x0000001f00137220 */ /* 0x040fe20000410000 */
[C---:B------:R-:W-:Y:S01]  /*1840*/  FMUL.FTZ R23, R0.reuse, R34 ;  /* 0x0000002200177220 */ /* 0x040fe20000410000 */
[----:B------:R-:W2:Y:S01]  /*1850*/  MUFU.TANH R11, R11 ;  /* 0x0000000b000b7308 */ /* 0x000ea20000002400 */
[----:B------:R-:W-:Y:S01]  /*1860*/  SHF.R.S32.HI R60, RZ, 0x1f, R55 ;  /* 0x0000001fff3c7819 */ /* 0x000fe20000011437 */
[C---:B0-----:R-:W-:Y:S01]  /*1870*/  FMUL.FTZ R3, R0.reuse, R24 ;  /* 0x0000001800037220 */ /* 0x041fe20000410000 */
[C---:B------:R-:W-:Y:S01]  /*1880*/  FMUL.FTZ R24, R0.reuse, R35 ;  /* 0x0000002300187220 */ /* 0x040fe20000410000 */
[----:B-1----:R-:W-:Y:S01]  /*1890*/  FMUL.FTZ R6, R0, R25 ;  /* 0x0000001900067220 */ /* 0x002fe20000410000 */
[----:B------:R-:W-:Y:S01]  /*18a0*/  LEA.HI R60, R60, R55, RZ, 0x2 ;  /* 0x000000373c3c7211 */ /* 0x000fe200078f10ff */
[C---:B------:R-:W-:Y:S01]  /*18b0*/  FMUL.FTZ R7, R0.reuse, R28 ;  /* 0x0000001c00077220 */ /* 0x040fe20000410000 */
[----:B------:R-:W-:Y:S01]  /*18c0*/  FMUL.FTZ R28, R0, R38 ;  /* 0x00000026001c7220 */ /* 0x000fe20000410000 */
[----:B------:R-:W0:Y:S01]  /*18d0*/  MUFU.TANH R12, R12 ;  /* 0x0000000c000c7308 */ /* 0x000e220000002400 */
[----:B------:R-:W-:Y:S01]  /*18e0*/  LOP3.LUT R60, R60, 0x7ffffffc, RZ, 0xc0, !PT ;  /* 0x7ffffffc3c3c7812 */ /* 0x000fe200078ec0ff */
[C---:B------:R-:W-:Y:S01]  /*18f0*/  FMUL.FTZ R8, R0.reuse, R29 ;  /* 0x0000001d00087220 */ /* 0x040fe20000410000 */
[C---:B------:R-:W-:Y:S01]  /*1900*/  FMUL.FTZ R27, R0.reuse, R39 ;  /* 0x00000027001b7220 */ /* 0x040fe20000410000 */
[C---:B------:R-:W-:Y:S01]  /*1910*/  FMUL.FTZ R29, R0.reuse, R52 ;  /* 0x00000034001d7220 */ /* 0x040fe20000410000 */
[C---:B------:R-:W-:Y:S01]  /*1920*/  FMUL.FTZ R34, R0.reuse, R57 ;  /* 0x0000003900227220 */ /* 0x040fe20000410000 */
[----:B------:R-:W-:Y:S01]  /*1930*/  IMAD.IADD R60, R55, 0x1, -R60 ;  /* 0x00000001373c7824 */ /* 0x000fe200078e0a3c */
[----:B------:R-:W-:Y:S01]  /*1940*/  MOV R55, 0xfffffffe ;  /* 0xfffffffe00377802 */ /* 0x000fe20000000f00 */
[----:B------:R-:W1:Y:S01]  /*1950*/  MUFU.TANH R15, R15 ;  /* 0x0000000f000f7308 */ /* 0x000e620000002400 */
[C---:B------:R-:W-:Y:S01]  /*1960*/  FMUL.FTZ R52, R0.reuse, R62 ;  /* 0x0000003e00347220 */ /* 0x040fe20000410000 */
[C---:B------:R-:W-:Y:S01]  /*1970*/  FMUL.FTZ R31, R0.reuse, R42 ;  /* 0x0000002a001f7220 */ /* 0x040fe20000410000 */
[----:B------:R-:W-:Y:S01]  /*1980*/  FMUL.FTZ R25, R0, R48 ;  /* 0x0000003000197220 */ /* 0x000fe20000410000 */
[----:B------:R-:W-:-:S02]  /*1990*/  IMAD R60, R60, R55, 0x80 ;  /* 0x000000803c3c7424 */ /* 0x000fc400078e0237 */
[C---:B------:R-:W-:Y:S01]  /*19a0*/  FMUL.FTZ R48, R0.reuse, R59 ;  /* 0x0000003b00307220 */ /* 0x040fe20000410000 */
[----:B------:R-:W-:Y:S02]  /*19b0*/  IMAD.U32 R55, RZ, RZ, UR43 ;  /* 0x0000002bff377e24 */ /* 0x000fe4000f8e00ff */
[----:B------:R-:W-:Y:S01]  /*19c0*/  FMUL.FTZ R26, R0, R49 ;  /* 0x00000031001a7220 */ /* 0x000fe20000410000 */
[----:B------:R-:W-:Y:S01]  /*19d0*/  VIADD R60, R60, UR42 ;  /* 0x0000002a3c3c7c36 */ /* 0x000fe20008000000 */
[----:B------:R-:W3:Y:S01]  /*19e0*/  MUFU.TANH R19, R19 ;  /* 0x0000001300137308 */ /* 0x000ee20000002400 */
[C---:B------:R-:W-:Y:S01]  /*19f0*/  FMUL.FTZ R49, R0.reuse, R73 ;  /* 0x0000004900317220 */ /* 0x040fe20000410000 */
[C---:B------:R-:W-:Y:S01]  /*1a00*/  FMUL.FTZ R9, R0.reuse, R33 ;  /* 0x0000002100097220 */ /* 0x040fe20000410000 */
[----:B------:R-:W-:Y:S02]  /*1a10*/  IMAD R60, R55, -0x80, R60 ;  /* 0xffffff80373c7824 */ /* 0x000fe400078e023c */
[C---:B------:R-:W-:Y:S01]  /*1a20*/  FMUL.FTZ R13, R0.reuse, R36 ;  /* 0x00000024000d7220 */ /* 0x040fe20000410000 */
[C---:B------:R-:W-:Y:S01]  /*1a30*/  FMUL.FTZ R36, R0.reuse, R46 ;  /* 0x0000002e00247220 */ /* 0x040fe20000410000 */
[C---:B------:R-:W-:Y:S01]  /*1a40*/  FMUL.FTZ R35, R0.reuse, R47 ;  /* 0x0000002f00237220 */ /* 0x040fe20000410000 */
[----:B------:R-:W-:Y:S01]  /*1a50*/  FMUL.FTZ R47, R0, R58 ;  /* 0x0000003a002f7220 */ /* 0x000fe20000410000 */
[----:B------:R-:W4:Y:S01]  /*1a60*/  MUFU.TANH R23, R23 ;  /* 0x0000001700177308 */ /* 0x000f220000002400 */
[----:B------:R-:W-:Y:S01]  /*1a70*/  ISETP.GT.AND P2, PT, R60, RZ, PT ;  /* 0x000000ff3c00720c */ /* 0x000fe20003f44270 */
[----:B------:R-:W-:Y:S01]  /*1a80*/  FMUL.FTZ R58, R0, R71 ;  /* 0x00000047003a7220 */ /* 0x000fe20000410000 */
[----:B------:R-:W-:Y:S01]  /*1a90*/  ISETP.GT.AND P1, PT, R60, 0x1, PT ;  /* 0x000000013c00780c */ /* 0x000fe20003f24270 */
[----:B------:R-:W-:Y:S01]  /*1aa0*/  FMUL.FTZ R42, R0, R65 ;  /* 0x00000041002a7220 */ /* 0x000fe20000410000 */
[----:B------:R-:W-:Y:S01]  /*1ab0*/  ISETP.GT.AND P6, PT, R60, 0x8, PT ;  /* 0x000000083c00780c */ /* 0x000fe20003fc4270 */
[----:B------:R-:W-:Y:S01]  /*1ac0*/  FMUL.FTZ R39, R0, R50 ;  /* 0x0000003200277220 */ /* 0x000fe20000410000 */
[----:B--2---:R-:W-:Y:S01]  /*1ad0*/  FSEL R55, R11, -INF , P2 ;  /* 0xff8000000b377808 */ /* 0x004fe20001000000 */
[----:B------:R-:W2:Y:S01]  /*1ae0*/  MUFU.TANH R3, R3 ;  /* 0x0000000300037308 */ /* 0x000ea20000002400 */
[----:B0-----:R-:W-:Y:S01]  /*1af0*/  FSEL R12, R12, -INF , P1 ;  /* 0xff8000000c0c7808 */ /* 0x001fe20000800000 */
[----:B------:R-:W-:Y:S01]  /*1b00*/  FMUL.FTZ R38, R0, R61 ;  /* 0x0000003d00267220 */ /* 0x000fe20000410000 */
[----:B------:R-:W-:Y:S01]  /*1b10*/  ISETP.GT.AND P5, PT, R60, 0x9, PT ;  /* 0x000000093c00780c */ /* 0x000fe20003fa4270 */
[C---:B------:R-:W-:Y:S01]  /*1b20*/  FMUL.FTZ R18, R0.reuse, R40 ;  /* 0x0000002800127220 */ /* 0x040fe20000410000 */
[----:B-1----:R-:W-:Y:S01]  /*1b30*/  FSEL R57, R15, -INF , P6 ;  /* 0xff8000000f397808 */ /* 0x002fe20003000000 */
[----:B------:R-:W-:Y:S01]  /*1b40*/  FMUL.FTZ R40, R0, R51 ;  /* 0x0000003300287220 */ /* 0x000fe20000410000 */
[----:B------:R-:W-:Y:S01]  /*1b50*/  FMNMX.FTZ R62, R55, R12, !PT ;  /* 0x0000000c373e7209 */ /* 0x000fe20007810000 */
[----:B------:R-:W0:Y:S01]  /*1b60*/  MUFU.TANH R24, R24 ;  /* 0x0000001800187308 */ /* 0x000e220000002400 */
[----:B------:R-:W-:Y:S01]  /*1b70*/  ISETP.GT.AND P4, PT, R60, 0x10, PT ;  /* 0x000000103c00780c */ /* 0x000fe20003f84270 */
[C---:B------:R-:W-:Y:S01]  /*1b80*/  FMUL.FTZ R20, R0.reuse, R45 ;  /* 0x0000002d00147220 */ /* 0x040fe20000410000 */
[----:B---3--:R-:W-:Y:S01]  /*1b90*/  FSEL R59, R19, -INF , P5 ;  /* 0xff800000133b7808 */ /* 0x008fe20002800000 */
[C---:B------:R-:W-:Y:S01]  /*1ba0*/  FMUL.FTZ R45, R0.reuse, R69 ;  /* 0x00000045002d7220 */ /* 0x040fe20000410000 */
[----:B------:R-:W-:Y:S01]  /*1bb0*/  FMNMX.FTZ R62, R57, R62, !PT ;  /* 0x0000003e393e7209 */ /* 0x000fe20007810000 */
[----:B------:R-:W-:Y:S01]  /*1bc0*/  FMUL.FTZ R17, R0, R41 ;  /* 0x0000002900117220 */ /* 0x000fe20000410000 */
[----:B------:R-:W-:Y:S01]  /*1bd0*/  ISETP.GT.AND P3, PT, R60, 0x11, PT ;  /* 0x000000113c00780c */ /* 0x000fe20003f64270 */
[----:B------:R-:W1:Y:S01]  /*1be0*/  MUFU.TANH R6, R6 ;  /* 0x0000000600067308 */ /* 0x000e620000002400 */
[----:B----4-:R-:W-:Y:S01]  /*1bf0*/  FSEL R73, R23, -INF , P4 ;  /* 0xff80000017497808 */ /* 0x010fe20002000000 */
[C---:B------:R-:W-:Y:S01]  /*1c00*/  FMUL.FTZ R21, R0.reuse, R44 ;  /* 0x0000002c00157220 */ /* 0x040fe20000410000 */
[----:B------:R-:W-:Y:S01]  /*1c10*/  FMNMX.FTZ R62, R59, R62, !PT ;  /* 0x0000003e3b3e7209 */ /* 0x000fe20007810000 */
[C---:B------:R-:W-:Y:S01]  /*1c20*/  FMUL.FTZ R44, R0.reuse, R54 ;  /* 0x00000036002c7220 */ /* 0x040fe20000410000 */
[----:B--2---:R-:W-:Y:S01]  /*1c30*/  FSEL R3, R3, -INF , P2 ;  /* 0xff80000003037808 */ /* 0x004fe20001000000 */
[----:B------:R-:W-:Y:S01]  /*1c40*/  FMUL.FTZ R54, R0, R67 ;  /* 0x0000004300367220 */ /* 0x000fe20000410000 */
[----:B------:R-:W-:Y:S01]  /*1c50*/  ISETP.GT.AND P2, PT, R60, 0x18, PT ;  /* 0x000000183c00780c */ /* 0x000fe20003f44270 */
[----:B------:R-:W2:Y:S01]  /*1c60*/  MUFU.TANH R28, R28 ;  /* 0x0000001c001c7308 */ /* 0x000ea20000002400 */
[----:B0-----:R-:W-:Y:S01]  /*1c70*/  FSEL R71, R24, -INF , P3 ;  /* 0xff80000018477808 */ /* 0x001fe20001800000 */
[C---:B------:R-:W-:Y:S01]  /*1c80*/  FMUL.FTZ R51, R0.reuse, R63 ;  /* 0x0000003f00337220 */ /* 0x040fe20000410000 */
[----:B------:R-:W-:Y:S01]  /*1c90*/  FMNMX.FTZ R62, R73, R62, !PT ;  /* 0x0000003e493e7209 */ /* 0x000fe20007810000 */
[C---:B------:R-:W-:Y:S01]  /*1ca0*/  FMUL.FTZ R22, R0.reuse, R75 ;  /* 0x0000004b00167220 */ /* 0x040fe20000410000 */
[C---:B------:R-:W-:Y:S01]  /*1cb0*/  FMUL.FTZ R79, R0.reuse, R79 ;  /* 0x0000004f004f7220 */ /* 0x040fe20000410000 */
[----:B------:R-:W-:Y:S01]  /*1cc0*/  FMUL.FTZ R83, R0, R83 ;  /* 0x0000005300537220 */ /* 0x000fe20000410000 */
[----:B------:R-:W-:Y:S01]  /*1cd0*/  FMNMX.FTZ R62, R71, R62, !PT ;  /* 0x0000003e473e7209 */ /* 0x000fe20007810000 */
[----:B------:R-:W0:Y:S01]  /*1ce0*/  MUFU.TANH R7, R7 ;  /* 0x0000000700077308 */ /* 0x000e220000002400 */
[----:B-1----:R-:W-:Y:S01]  /*1cf0*/  FSEL R6, R6, -INF , P1 ;  /* 0xff80000006067808 */ /* 0x002fe20000800000 */
[----:B------:R-:W-:Y:S01]  /*1d00*/  FMUL.FTZ R30, R0, R53 ;  /* 0x00000035001e7220 */ /* 0x000fe20000410000 */
        /* <DEDUP_REMOVED lines=10> */
[----:B------:R-:W-:Y:S01]  /*1db0*/  FMNMX.FTZ R62, R65, R62, !PT ;  /* 0x0000003e413e7209 */ /* 0x000fe20007810000 */
[C---:B------:R-:W-:Y:S01]  /*1dc0*/  FMUL.FTZ R82, R0.reuse, R82 ;  /* 0x0000005200527220 */ /* 0x040fe20000410000 */
[C---:B------:R-:W-:Y:S01]  /*1dd0*/  FMUL.FTZ R50, R0.reuse, R72 ;  /* 0x0000004800327220 */ /* 0x040fe20000410000 */
[----:B------:R-:W2:Y:S01]  /*1de0*/  MUFU.TANH R8, R8 ;  /* 0x0000000800087308 */ /* 0x000ea20000002400 */
[----:B0-----:R-:W-:Y:S01]  /*1df0*/  FSEL R7, R7, -INF , P6 ;  /* 0xff80000007077808 */ /* 0x001fe20003000000 */
[----:B------:R-:W-:Y:S01]  /*1e00*/  FMUL.FTZ R86, R0, R86 ;  /* 0x0000005600567220 */ /* 0x000fe20000410000 */
[----:B------:R-:W-:Y:S01]  /*1e10*/  ISETP.GT.AND P6, PT, R60, 0x20, PT ;  /* 0x000000203c00780c */ /* 0x000fe20003fc4270 */
[C---:B------:R-:W-:Y:S01]  /*1e20*/  FMUL.FTZ R87, R0.reuse, R87 ;  /* 0x0000005700577220 */ /* 0x040fe20000410000 */
[----:B------:R-:W-:Y:S01]  /*1e30*/  ULDC UR4, c[0x0][0x988] ;  /* 0x0002620000047ab9 */ /* 0x000fe20000000800 */
[----:B------:R-:W-:Y:S01]  /*1e40*/  P2R R88, PR, RZ, 0x1 ;  /* 0x00000001ff587803 */ /* 0x000fe20000000000 */
        /* <DEDUP_REMOVED lines=11> */
[----:B------:R-:W-:Y:S01]  /*1f00*/  UIADD3 UR43, UR43, -0x2, URZ ;  /* 0xfffffffe2b2b7890 */ /* 0x000fe2000fffe03f */
[----:B------:R-:W-:Y:S01]  /*1f10*/  ISETP.GT.AND P5, PT, R60, 0x21, PT ;  /* 0x000000213c00780c */ /* 0x000fe20003fa4270 */
[----:B------:R-:W2:Y:S01]  /*1f20*/  S2UR UR7, SR_CgaCtaId ;  /* 0x00000000000779c3 */ /* 0x000ea20000008800 */
[-C--:B------:R-:W-:Y:S01]  /*1f30*/  MOV R90, R89.reuse ;  /* 0x00000059005a7202 */ /* 0x080fe20000000f00 */
[----:B------:R-:W-:Y:S01]  /*1f40*/  UISETP.GE.AND UP0, UPT, UR43, UR37, UPT ;  /* 0x000000252b00728c */ /* 0x000fe2000bf06270 */
[--C-:B------:R-:W-:Y:S01]  /*1f50*/  IMAD.MOV.U32 R92, RZ, RZ, R89.reuse ;  /* 0x000000ffff5c7224 */ /* 0x100fe200078e0059 */
[----:B------:R-:W3:Y:S01]  /*1f60*/  MUFU.TANH R32, R32 ;  /* 0x0000002000207308 */ /* 0x000ee20000002400 */
[----:B0-----:R-:W-:Y:S01]  /*1f70*/  FSEL R69, R31, -INF , P6 ;  /* 0xff8000001f457808 */ /* 0x001fe20003000000 */
[--C-:B------:R-:W-:Y:S01]  /*1f80*/  IMAD.MOV.U32 R94, RZ, RZ, R89.reuse ;  /* 0x000000ffff5e7224 */ /* 0x100fe200078e0059 */
[-C--:B------:R-:W-:Y:S01]  /*1f90*/  MOV R96, R89.reuse ;  /* 0x0000005900607202 */ /* 0x080fe20000000f00 */
[--C-:B------:R-:W-:Y:S01]  /*1fa0*/  IMAD.MOV.U32 R98, RZ, RZ, R89.reuse ;  /* 0x000000ffff627224 */ /* 0x100fe200078e0059 */
[----:B------:R-:W-:Y:S01]  /*1fb0*/  FMNMX.FTZ R62, R69, R62, !PT ;  /* 0x0000003e453e7209 */ /* 0x000fe20007810000 */
[--C-:B------:R-:W-:Y:S01]  /*1fc0*/  IMAD.MOV.U32 R100, RZ, RZ, R89.reuse ;  /* 0x000000ffff647224 */ /* 0x100fe200078e0059 */
[-C--:B------:R-:W-:Y:S01]  /*1fd0*/  MOV R102, R89.reuse ;  /* 0x0000005900667202 */ /* 0x080fe20000000f00 */
[----:B------:R-:W0:Y:S01]  /*1fe0*/  MUFU.TANH R9, R9 ;  /* 0x0000000900097308 */ /* 0x000e220000002400 */
[----:B-1----:R-:W-:Y:S01]  /*1ff0*/  FSEL R15, R10, -INF , P4 ;  /* 0xff8000000a0f7808 */ /* 0x002fe20002000000 */
[--C-:B------:R-:W-:Y:S01]  /*2000*/  IMAD.MOV.U32 R104, RZ, RZ, R89.reuse ;  /* 0x000000ffff687224 */ /* 0x100fe200078e0059 */
[----:B------:R-:W-:Y:S01]  /*2010*/  ISETP.GT.AND P4, PT, R60, 0x28, PT ;  /* 0x000000283c00780c */ /* 0x000fe20003f84270 */
[--C-:B------:R-:W-:Y:S01]  /*2020*/  IMAD.MOV.U32 R106, RZ, RZ, R89.reuse ;  /* 0x000000ffff6a7224 */ /* 0x100fe200078e0059 */
[-C--:B------:R-:W-:Y:S01]  /*2030*/  MOV R108, R89.reuse ;  /* 0x00000059006c7202 */ /* 0x080fe20000000f00 */
[--C-:B------:R-:W-:Y:S01]  /*2040*/  IMAD.MOV.U32 R110, RZ, RZ, R89.reuse ;  /* 0x000000ffff6e7224 */ /* 0x100fe200078e0059 */
[-C--:B------:R-:W-:Y:S01]  /*2050*/  MOV R114, R89.reuse ;  /* 0x0000005900727202 */ /* 0x080fe20000000f00 */
[----:B------:R-:W1:Y:S01]  /*2060*/  MUFU.TANH R36, R36 ;  /* 0x0000002400247308 */ /* 0x000e620000002400 */
[----:B---3--:R-:W-:Y:S01]  /*2070*/  FSEL R67, R32, -INF , P5 ;  /* 0xff80000020437808 */ /* 0x008fe20002800000 */
[--C-:B------:R-:W-:Y:S01]  /*2080*/  IMAD.MOV.U32 R112, RZ, RZ, R89.reuse ;  /* 0x000000ffff707224 */ /* 0x100fe200078e0059 */
[-C--:B------:R-:W-:Y:S01]  /*2090*/  MOV R120, R89.reuse ;  /* 0x0000005900787202 */ /* 0x080fe20000000f00 */
[--C-:B------:R-:W-:Y:S01]  /*20a0*/  IMAD.MOV.U32 R116, RZ, RZ, R89.reuse ;  /* 0x000000ffff747224 */ /* 0x100fe200078e0059 */
[----:B------:R-:W-:Y:S01]  /*20b0*/  FMNMX.FTZ R62, R67, R62, !PT ;  /* 0x0000003e433e7209 */ /* 0x000fe20007810000 */
[--C-:B------:R-:W-:Y:S01]  /*20c0*/  IMAD.MOV.U32 R118, RZ, RZ, R89.reuse ;  /* 0x000000ffff767224 */ /* 0x100fe200078e0059 */
[-C--:B------:R-:W-:Y:S01]  /*20d0*/  MOV R126, R89.reuse ;  /* 0x00000059007e7202 */ /* 0x080fe20000000f00 */
[----:B------:R-:W3:Y:S01]  /*20e0*/  MUFU.TANH R13, R13 ;  /* 0x0000000d000d7308 */ /* 0x000ee20000002400 */
[----:B0-----:R-:W-:Y:S01]  /*20f0*/  FSEL R9, R9, -INF , P3 ;  /* 0xff80000009097808 */ /* 0x001fe20001800000 */
[--C-:B------:R-:W-:Y:S01]  /*2100*/  IMAD.MOV.U32 R122, RZ, RZ, R89.reuse ;  /* 0x000000ffff7a7224 */ /* 0x100fe200078e0059 */
[----:B------:R-:W-:Y:S01]  /*2110*/  ISETP.GT.AND P3, PT, R60, 0x29, PT ;  /* 0x000000293c00780c */ /* 0x000fe20003f64270 */
[--C-:B------:R-:W-:Y:S01]  /*2120*/  IMAD.MOV.U32 R124, RZ, RZ, R89.reuse ;  /* 0x000000ffff7c7224 */ /* 0x100fe200078e0059 */
[----:B------:R-:W-:Y:S01]  /*2130*/  MOV R132, R89 ;  /* 0x0000005900847202 */ /* 0x000fe20000000f00 */
[----:B------:R-:W-:-:S02]  /*2140*/  IMAD.MOV.U32 R127, RZ, RZ, R89 ;  /* 0x000000ffff7f7224 */ /* 0x000fc400078e0059 */
[----:B------:R-:W0:Y:S01]  /*2150*/  MUFU.TANH R35, R35 ;  /* 0x0000002300237308 */ /* 0x000e220000002400 */
[----:B-1----:R-:W-:Y:S01]  /*2160*/  FSEL R63, R36, -INF , P4 ;  /* 0xff800000243f7808 */ /* 0x002fe20002000000 */
[--C-:B------:R-:W-:Y:S02]  /*2170*/  IMAD.MOV.U32 R129, RZ, RZ, R89.reuse ;  /* 0x000000ffff817224 */ /* 0x100fe400078e0059 */
[--C-:B------:R-:W-:Y:S01]  /*2180*/  IMAD.MOV.U32 R128, RZ, RZ, R89.reuse ;  /* 0x000000ffff807224 */ /* 0x100fe200078e0059 */
[----:B------:R-:W-:Y:S01]  /*2190*/  FMNMX.FTZ R62, R63, R62, !PT ;  /* 0x0000003e3f3e7209 */ /* 0x000fe20007810000 */
[--C-:B------:R-:W-:Y:S02]  /*21a0*/  IMAD.MOV.U32 R131, RZ, RZ, R89.reuse ;  /* 0x000000ffff837224 */ /* 0x100fe400078e0059 */
[----:B------:R-:W1:Y:S01]  /*21b0*/  MUFU.TANH R14, R14 ;  /* 0x0000000e000e7308 */ /* 0x000e620000002400 */
[----:B---3--:R-:W-:Y:S01]  /*21c0*/  FSEL R13, R13, -INF , P2 ;  /* 0xff8000000d0d7808 */ /* 0x008fe20001000000 */
[--C-:B------:R-:W-:Y:S01]  /*21d0*/  IMAD.MOV.U32 R130, RZ, RZ, R89.reuse ;  /* 0x000000ffff827224 */ /* 0x100fe200078e0059 */
[----:B------:R-:W-:Y:S01]  /*21e0*/  ISETP.GT.AND P2, PT, R60, 0x30, PT ;  /* 0x000000303c00780c */ /* 0x000fe20003f44270 */
[----:B------:R-:W-:-:S02]  /*21f0*/  IMAD.MOV.U32 R133, RZ, RZ, R89 ;  /* 0x000000ffff857224 */ /* 0x000fc400078e0059 */
[--C-:B------:R-:W-:Y:S02]  /*2200*/  IMAD.MOV.U32 R135, RZ, RZ, R89.reuse ;  /* 0x000000ffff877224 */ /* 0x100fe400078e0059 */
[----:B------:R-:W-:Y:S01]  /*2210*/  MUFU.TANH R39, R39 ;  /* 0x0000002700277308 */ /* 0x000fe20000002400 */
[----:B0-----:R-:W-:Y:S01]  /*2220*/  FSEL R75, R35, -INF , P3 ;  /* 0xff800000234b7808 */ /* 0x001fe20001800000 */
[----:B------:R-:W-:-:S03]  /*2230*/  IMAD.MOV.U32 R134, RZ, RZ, R89 ;  /* 0x000000ffff867224 */ /* 0x000fc600078e0059 */
[----:B------:R-:W-:-:S03]  /*2240*/  FMNMX.FTZ R62, R75, R62, !PT ;  /* 0x0000003e4b3e7209 */ /* 0x000fc60007810000 */
[----:B------:R-:W0:Y:S01]  /*2250*/  MUFU.TANH R18, R18 ;  /* 0x0000001200127308 */ /* 0x000e220000002400 */
[----:B-1----:R-:W-:Y:S02]  /*2260*/  FSEL R19, R14, -INF , P1 ;  /* 0xff8000000e137808 */ /* 0x002fe40000800000 */
[----:B------:R-:W-:Y:S02]  /*2270*/  ISETP.GT.AND P1, PT, R60, 0x31, PT ;  /* 0x000000313c00780c */ /* 0x000fe40003f24270 */
[----:B------:R-:W-:-:S03]  /*2280*/  FMNMX.FTZ R14, R3, R6, !PT ;  /* 0x00000006030e7209 */ /* 0x000fc60007810000 */
[----:B------:R-:W-:Y:S01]  /*2290*/  MUFU.TANH R40, R40 ;  /* 0x0000002800287308 */ /* 0x000fe20000002400 */
[----:B------:R-:W-:-:S07]  /*22a0*/  FMNMX.FTZ R14, R7, R14, !PT ;  /* 0x0000000e070e7209 */ /* 0x000fce0007810000 */
[----:B------:R-:W1:Y:S01]  /*22b0*/  MUFU.TANH R17, R17 ;  /* 0x0000001100117308 */ /* 0x000e620000002400 */
[----:B0-----:R-:W-:Y:S02]  /*22c0*/  FSEL R23, R18, -INF , P6 ;  /* 0xff80000012177808 */ /* 0x001fe40003000000 */
[----:B------:R-:W-:-:S05]  /*22d0*/  ISETP.GT.AND P6, PT, R60, 0x38, PT ;  /* 0x000000383c00780c */ /* 0x000fca0003fc4270 */
[----:B------:R-:W0:Y:S08]  /*22e0*/  MUFU.TANH R44, R44 ;  /* 0x0000002c002c7308 */ /* 0x000e300000002400 */
[----:B------:R-:W3:Y:S01]  /*22f0*/  MUFU.TANH R21, R21 ;  /* 0x0000001500157308 */ /* 0x000ee20000002400 */
[----:B-1----:R-:W-:Y:S02]  /*2300*/  FSEL R17, R17, -INF , P5 ;  /* 0xff80000011117808 */ /* 0x002fe40002800000 */
[----:B------:R-:W-:-:S05]  /*2310*/  ISETP.GT.AND P5, PT, R60, 0x39, PT ;  /* 0x000000393c00780c */ /* 0x000fca0003fa4270 */
[----:B------:R-:W1:Y:S01]  /*2320*/  MUFU.TANH R43, R43 ;  /* 0x0000002b002b7308 */ /* 0x000e620000002400 */
[----:B0-----:R-:W-:-:S07]  /*2330*/  FSEL R91, R44, -INF , P6 ;  /* 0xff8000002c5b7808 */ /* 0x001fce0003000000 */
[----:B------:R-:W0:Y:S01]  /*2340*/  MUFU.TANH R20, R20 ;  /* 0x0000001400147308 */ /* 0x000e220000002400 */
[----:B---3--:R-:W-:Y:S02]  /*2350*/  FSEL R21, R21, -INF , P4 ;  /* 0xff80000015157808 */ /* 0x008fe40002000000 */
[----:B------:R-:W-:-:S05]  /*2360*/  ISETP.GT.AND P4, PT, R60, 0x40, PT ;  /* 0x000000403c00780c */ /* 0x000fca0003f84270 */
[----:B------:R-:W3:Y:S01]  /*2370*/  MUFU.TANH R47, R47 ;  /* 0x0000002f002f7308 */ /* 0x000ee20000002400 */
[----:B-1----:R-:W-:-:S07]  /*2380*/  FSEL R95, R43, -INF , P5 ;  /* 0xff8000002b5f7808 */ /* 0x002fce0002800000 */
[----:B------:R1:W-:Y:S01]  /*2390*/  MUFU.TANH R117, R79 ;  /* 0x0000004f00757308 */ /* 0x0003e20000002400 */
[----:B0-----:R-:W-:Y:S02]  /*23a0*/  FSEL R27, R20, -INF , P3 ;  /* 0xff800000141b7808 */ /* 0x001fe40001800000 */
[----:B------:R-:W-:-:S05]  /*23b0*/  ISETP.GT.AND P3, PT, R60, 0x41, PT ;  /* 0x000000413c00780c */ /* 0x000fca0003f64270 */
[----:B------:R-:W0:Y:S01]  /*23c0*/  MUFU.TANH R25, R25 ;  /* 0x0000001900197308 */ /* 0x000e220000002400 */
[----:B-1----:R-:W-:Y:S02]  /*23d0*/  FSEL R79, R39, -INF , P2 ;  /* 0xff800000274f7808 */ /* 0x002fe40001000000 */
[----:B---3--:R-:W-:Y:S02]  /*23e0*/  FSEL R93, R47, -INF , P4 ;  /* 0xff8000002f5d7808 */ /* 0x008fe40002000000 */
[----:B------:R-:W-:-:S03]  /*23f0*/  FMNMX.FTZ R62, R79, R62, !PT ;  /* 0x0000003e4f3e7209 */ /* 0x000fc60007810000 */
[----:B------:R-:W1:Y:S08]  /*2400*/  MUFU.TANH R48, R48 ;  /* 0x0000003000307308 */ /* 0x000e700000002400 */
[----:B------:R3:W-:Y:S01]  /*2410*/  MUFU.TANH R121, R83 ;  /* 0x0000005300797308 */ /* 0x0007e20000002400 */
[----:B0-----:R-:W-:Y:S02]  /*2420*/  FSEL R25, R25, -INF , P2 ;  /* 0xff80000019197808 */ /* 0x001fe40001000000 */
[----:B------:R-:W-:-:S05]  /*2430*/  ISETP.GT.AND P2, PT, R60, 0x48, PT ;  /* 0x000000483c00780c */ /* 0x000fca0003f44270 */
[----:B------:R-:W0:Y:S01]  /*2440*/  MUFU.TANH R26, R26 ;  /* 0x0000001a001a7308 */ /* 0x000e220000002400 */
[----:B---3--:R-:W-:Y:S02]  /*2450*/  FSEL R83, R40, -INF , P1 ;  /* 0xff80000028537808 */ /* 0x008fe40000800000 */
[----:B-1----:R-:W-:Y:S01]  /*2460*/  FSEL R97, R48, -INF , P3 ;  /* 0xff80000030617808 */ /* 0x002fe20001800000 */
[----:B------:R-:W-:Y:S01]  /*2470*/  IMAD.U32 R48, RZ, RZ, UR4 ;  /* 0x00000004ff307e24 */ /* 0x000fe2000f8e00ff */
[----:B------:R-:W-:Y:S01]  /*2480*/  FMNMX.FTZ R62, R83, R62, !PT ;  /* 0x0000003e533e7209 */ /* 0x000fe20007810000 */
[----:B------:R-:W-:Y:S02]  /*2490*/  UIADD3 UR4, UR40, 0x17040, URZ ;  /* 0x0001704028047890 */ /* 0x000fe4000fffe03f */
[----:B------:R-:W1:Y:S01]  /*24a0*/  MUFU.TANH R52, R52 ;  /* 0x0000003400347308 */ /* 0x000e620000002400 */
[----:B------:R-:W-:Y:S01]  /*24b0*/  FMNMX.FTZ R62, R91, R62, !PT ;  /* 0x0000003e5b3e7209 */ /* 0x000fe20007810000 */
[----:B------:R-:W-:-:S03]  /*24c0*/  UPRMT UR4, UR44, 0x654, UR4 ;  /* 0x000006542c047896 */ /* 0x000fc60008000004 */
[----:B------:R-:W-:-:S03]  /*24d0*/  FMNMX.FTZ R62, R95, R62, !PT ;  /* 0x0000003e5f3e7209 */ /* 0x000fc60007810000 */
[----:B------:R-:W3:Y:S01]  /*24e0*/  MUFU.TANH R29, R29 ;  /* 0x0000001d001d7308 */ /* 0x000ee20000002400 */
[----:B------:R-:W-:Y:S02]  /*24f0*/  FMNMX.FTZ R62, R93, R62, !PT ;  /* 0x0000003e5d3e7209 */ /* 0x000fe40007810000 */
[----:B0-----:R-:W-:Y:S01]  /*2500*/  FSEL R31, R26, -INF , P1 ;  /* 0xff8000001a1f7808 */ /* 0x001fe20000800000 */
[----:B------:R-:W-:Y:S01]  /*2510*/  SYNCS.ARRIVE.TRANS64.RED.A1T0 RZ, [UR4], RZ ;  /* 0x000000ffffff79a7 */ /* 0x000fe20008100404 */
[----:B------:R-:W-:Y:S01]  /*2520*/  ISETP.GT.AND P1, PT, R60, 0x49, PT ;  /* 0x000000493c00780c */ /* 0x000fe20003f24270 */
[----:B------:R-:W-:Y:S01]  /*2530*/  UMOV UR4, URZ ;  /* 0x0000003f00047c82 */ /* 0x000fe20008000000 */
[----:B------:R-:W-:Y:S01]  /*2540*/  FMNMX.FTZ R62, R97, R62, !PT ;  /* 0x0000003e613e7209 */ /* 0x000fe20007810000 */
[----:B------:R-:W0:Y:S01]  /*2550*/  MUFU.TANH R51, R51 ;  /* 0x0000003300337308 */ /* 0x000e220000002400 */
[----:B-1----:R-:W-:-:S04]  /*2560*/  FSEL R99, R52, -INF , P2 ;  /* 0xff80000034637808 */ /* 0x002fc80001000000 */
[----:B------:R-:W-:-:S03]  /*2570*/  FMNMX.FTZ R62, R99, R62, !PT ;  /* 0x0000003e633e7209 */ /* 0x000fc60007810000 */
[----:B------:R-:W1:Y:S01]  /*2580*/  MUFU.TANH R30, R30 ;  /* 0x0000001e001e7308 */ /* 0x000e620000002400 */
[----:B---3--:R-:W-:Y:S02]  /*2590*/  FSEL R29, R29, -INF , P6 ;  /* 0xff8000001d1d7808 */ /* 0x008fe40003000000 */
[----:B------:R-:W-:-:S05]  /*25a0*/  ISETP.GT.AND P6, PT, R60, 0x50, PT ;  /* 0x000000503c00780c */ /* 0x000fca0003fc4270 */
[----:B------:R-:W3:Y:S01]  /*25b0*/  MUFU.TANH R53, R53 ;  /* 0x0000003500357308 */ /* 0x000ee20000002400 */
[----:B0-----:R-:W-:-:S04]  /*25c0*/  FSEL R101, R51, -INF , P1 ;  /* 0xff80000033657808 */ /* 0x001fc80000800000 */
[----:B------:R-:W-:-:S03]  /*25d0*/  FMNMX.FTZ R62, R101, R62, !PT ;  /* 0x0000003e653e7209 */ /* 0x000fc60007810000 */
[----:B------:R-:W0:Y:S01]  /*25e0*/  MUFU.TANH R33, R33 ;  /* 0x0000002100217308 */ /* 0x000e220000002400 */
[----:B-1----:R-:W-:Y:S02]  /*25f0*/  FSEL R35, R30, -INF , P5 ;  /* 0xff8000001e237808 */ /* 0x002fe40002800000 */
[----:B------:R-:W-:-:S05]  /*2600*/  ISETP.GT.AND P5, PT, R60, 0x51, PT ;  /* 0x000000513c00780c */ /* 0x000fca0003fa4270 */
[----:B------:R-:W1:Y:S01]  /*2610*/  MUFU.TANH R54, R54 ;  /* 0x0000003600367308 */ /* 0x000e620000002400 */
[----:B---3--:R-:W-:-:S04]  /*2620*/  FSEL R103, R53, -INF , P6 ;  /* 0xff80000035677808 */ /* 0x008fc80003000000 */
[----:B------:R-:W-:-:S03]  /*2630*/  FMNMX.FTZ R62, R103, R62, !PT ;  /* 0x0000003e673e7209 */ /* 0x000fc60007810000 */
[----:B------:R-:W3:Y:S01]  /*2640*/  MUFU.TANH R34, R34 ;  /* 0x0000002200227308 */ /* 0x000ee20000002400 */
[----:B0-----:R-:W-:Y:S02]  /*2650*/  FSEL R33, R33, -INF , P4 ;  /* 0xff80000021217808 */ /* 0x001fe40002000000 */
[----:B------:R-:W-:-:S05]  /*2660*/  ISETP.GT.AND P4, PT, R60, 0x58, PT ;  /* 0x000000583c00780c */ /* 0x000fca0003f84270 */
        /* <DEDUP_REMOVED lines=19> */
[----:B-1----:R-:W-:Y:S02]  /*27a0*/  FSEL R111, R16, -INF , P2 ;  /* 0xff800000106f7808 */ /* 0x002fe40001000000 */
[----:B------:R-:W-:Y:S02]  /*27b0*/  FMNMX.FTZ R16, R11, R14, !PT ;  /* 0x0000000e0b107209 */ /* 0x000fe40007810000 */
[----:B------:R-:W-:Y:S02]  /*27c0*/  FMNMX.FTZ R62, R111, R62, !PT ;  /* 0x0000003e6f3e7209 */ /* 0x000fe40007810000 */
[----:B------:R-:W-:Y:S01]  /*27d0*/  FMNMX.FTZ R16, R15, R16, !PT ;  /* 0x000000100f107209 */ /* 0x000fe20007810000 */
[----:B------:R-:W1:Y:S01]  /*27e0*/  MUFU.TANH R42, R42 ;  /* 0x0000002a002a7308 */ /* 0x000e620000002400 */
[----:B---3--:R-:W-:Y:S02]  /*27f0*/  FSEL R41, R41, -INF , P6 ;  /* 0xff80000029297808 */ /* 0x008fe40003000000 */
[----:B------:R-:W-:-:S02]  /*2800*/  ISETP.GT.AND P6, PT, R60, 0x68, PT ;  /* 0x000000683c00780c */ /* 0x000fc40003fc4270 */
[----:B------:R-:W-:-:S03]  /*2810*/  FMNMX.FTZ R16, R9, R16, !PT ;  /* 0x0000001009107209 */ /* 0x000fc60007810000 */
[----:B------:R-:W3:Y:S01]  /*2820*/  MUFU.TANH R115, R115 ;  /* 0x0000007300737308 */ /* 0x000ee20000002400 */
[----:B0-----:R-:W-:Y:S02]  /*2830*/  FSEL R113, R22, -INF , P1 ;  /* 0xff80000016717808 */ /* 0x001fe40000800000 */
[----:B------:R-:W-:Y:S02]  /*2840*/  FMNMX.FTZ R16, R13, R16, !PT ;  /* 0x000000100d107209 */ /* 0x000fe40007810000 */
[----:B------:R-:W-:Y:S02]  /*2850*/  FMNMX.FTZ R62, R113, R62, !PT ;  /* 0x0000003e713e7209 */ /* 0x000fe40007810000 */
[----:B------:R-:W-:Y:S01]  /*2860*/  FMNMX.FTZ R18, R19, R16, !PT ;  /* 0x0000001013127209 */ /* 0x000fe20007810000 */
[----:B------:R-:W0:Y:S01]  /*2870*/  MUFU.TANH R46, R46 ;  /* 0x0000002e002e7308 */ /* 0x000e220000002400 */
[----:B-1----:R-:W-:Y:S02]  /*2880*/  FSEL R47, R42, -INF , P5 ;  /* 0xff8000002a2f7808 */ /* 0x002fe40002800000 */
[----:B------:R-:W-:-:S02]  /*2890*/  ISETP.GT.AND P5, PT, R60, 0x69, PT ;  /* 0x000000693c00780c */ /* 0x000fc40003fa4270 */
[----:B------:R-:W-:Y:S02]  /*28a0*/  FMNMX.FTZ R18, R23, R18, !PT ;  /* 0x0000001217127209 */ /* 0x000fe40007810000 */
[----:B------:R-:W-:Y:S01]  /*28b0*/  FSEL R117, R117, -INF , P5 ;  /* 0xff80000075757808 */ /* 0x000fe20002800000 */
[----:B------:R-:W1:Y:S01]  /*28c0*/  MUFU.TANH R45, R45 ;  /* 0x0000002d002d7308 */ /* 0x000e620000002400 */
[----:B---3--:R-:W-:Y:S02]  /*28d0*/  FSEL R115, R115, -INF , P6 ;  /* 0xff80000073737808 */ /* 0x008fe40003000000 */
[----:B------:R-:W-:Y:S02]  /*28e0*/  FMNMX.FTZ R18, R17, R18, !PT ;  /* 0x0000001211127209 */ /* 0x000fe40007810000 */
[----:B------:R-:W-:Y:S02]  /*28f0*/  FMNMX.FTZ R62, R115, R62, !PT ;  /* 0x0000003e733e7209 */ /* 0x000fe40007810000 */
[----:B------:R-:W-:Y:S01]  /*2900*/  FMNMX.FTZ R18, R21, R18, !PT ;  /* 0x0000001215127209 */ /* 0x000fe20007810000 */
[----:B------:R-:W3:Y:S01]  /*2910*/  MUFU.TANH R82, R82 ;  /* 0x0000005200527308 */ /* 0x000ee20000002400 */
[----:B0-----:R-:W-:-:S02]  /*2920*/  FSEL R51, R46, -INF , P4 ;  /* 0xff8000002e337808 */ /* 0x001fc40002000000 */
[C---:B------:R-:W-:Y:S02]  /*2930*/  ISETP.GT.AND P4, PT, R60.reuse, 0x70, PT ;  /* 0x000000703c00780c */ /* 0x040fe40003f84270 */
[----:B------:R-:W-:Y:S02]  /*2940*/  FMNMX.FTZ R62, R117, R62, !PT ;  /* 0x0000003e753e7209 */ /* 0x000fe40007810000 */
[----:B------:R-:W-:Y:S01]  /*2950*/  FMNMX.FTZ R20, R27, R18, !PT ;  /* 0x000000121b147209 */ /* 0x000fe20007810000 */
[----:B------:R-:W0:Y:S01]  /*2960*/  MUFU.TANH R50, R50 ;  /* 0x0000003200327308 */ /* 0x000e220000002400 */
[----:B-1----:R-:W-:Y:S02]  /*2970*/  FSEL R45, R45, -INF , P3 ;  /* 0xff8000002d2d7808 */ /* 0x002fe40001800000 */
[----:B------:R-:W-:Y:S02]  /*2980*/  ISETP.GT.AND P3, PT, R60, 0x71, PT ;  /* 0x000000713c00780c */ /* 0x000fe40003f64270 */
[----:B------:R-:W-:-:S02]  /*2990*/  FMNMX.FTZ R20, R25, R20, !PT ;  /* 0x0000001419147209 */ /* 0x000fc40007810000 */
        /* <DEDUP_REMOVED lines=8> */
[----:B------:R-:W-:Y:S02]  /*2a20*/  ISETP.GT.AND P2, PT, R60, 0x78, PT ;  /* 0x000000783c00780c */ /* 0x000fe40003f44270 */
[----:B------:R-:W-:Y:S02]  /*2a30*/  FMNMX.FTZ R62, R121, R62, !PT ;  /* 0x0000003e793e7209 */ /* 0x000fe40007810000 */
[----:B------:R-:W-:Y:S01]  /*2a40*/  FMNMX.FTZ R22, R35, R20, !PT ;  /* 0x0000001423167209 */ /* 0x000fe20007810000 */
[----:B------:R1:W0:Y:S03]  /*2a50*/  MUFU.TANH R125, R87 ;  /* 0x00000057007d7308 */ /* 0x0002260000002400 */
[----:B------:R-:W-:-:S04]  /*2a60*/  FMNMX.FTZ R22, R33, R22, !PT ;  /* 0x0000001621167209 */ /* 0x000fc80007810000 */
[----:B------:R-:W-:Y:S01]  /*2a70*/  FMNMX.FTZ R22, R39, R22, !PT ;  /* 0x0000001627167209 */ /* 0x000fe20007810000 */
[----:B------:R-:W-:Y:S01]  /*2a80*/  MUFU.TANH R76, R76 ;  /* 0x0000004c004c7308 */ /* 0x000fe20000002400 */
[----:B-1----:R-:W-:Y:S02]  /*2a90*/  FSEL R87, R49, -INF , P1 ;  /* 0xff80000031577808 */ /* 0x002fe40000800000 */
[----:B------:R-:W-:Y:S02]  /*2aa0*/  ISETP.GT.AND P1, PT, R60, 0x79, PT ;  /* 0x000000793c00780c */ /* 0x000fe40003f24270 */
[----:B---3--:R-:W-:Y:S02]  /*2ab0*/  FSEL R123, R86, -INF , P2 ;  /* 0xff800000567b7808 */ /* 0x008fe40001000000 */
[----:B------:R-:W-:Y:S01]  /*2ac0*/  FMNMX.FTZ R22, R37, R22, !PT ;  /* 0x0000001625167209 */ /* 0x000fe20007810000 */
[----:B------:R-:W1:Y:S01]  /*2ad0*/  MUFU.TANH R77, R77 ;  /* 0x0000004d004d7308 */ /* 0x000e620000002400 */
[----:B0-----:R-:W-:-:S02]  /*2ae0*/  FSEL R125, R125, -INF , P1 ;  /* 0xff8000007d7d7808 */ /* 0x001fc40000800000 */
[----:B------:R-:W-:-:S04]  /*2af0*/  FMNMX.FTZ R62, R123, R62, !PT ;  /* 0x0000003e7b3e7209 */ /* 0x000fc80007810000 */
[----:B------:R-:W-:Y:S01]  /*2b00*/  FMNMX.FTZ R62, R125, R62, !PT ;  /* 0x0000003e7d3e7209 */ /* 0x000fe20007810000 */
[----:B------:R-:W-:Y:S04]  /*2b10*/  MUFU.TANH R80, R80 ;  /* 0x0000005000507308 */ /* 0x000fe80000002400 */
[----:B------:R-:W0:Y:S04]  /*2b20*/  SHFL.BFLY PT, R49, R62, 0x2, 0x1f ;  /* 0x0c401f003e317f89 */ /* 0x000e2800000e0000 */
[----:B------:R-:W3:Y:S01]  /*2b30*/  MUFU.TANH R81, R81 ;  /* 0x0000005100517308 */ /* 0x000ee20000002400 */
[----:B-1----:R-:W-:-:S07]  /*2b40*/  FSEL R77, R77, -INF , P5 ;  /* 0xff8000004d4d7808 */ /* 0x002fce0002800000 */
[----:B------:R-:W-:Y:S08]  /*2b50*/  MUFU.TANH R84, R84 ;  /* 0x0000005400547308 */ /* 0x000ff00000002400 */
[----:B------:R-:W1:Y:S01]  /*2b60*/  MUFU.TANH R85, R85 ;  /* 0x0000005500557308 */ /* 0x000e620000002400 */
[----:B---3--:R-:W-:Y:S02]  /*2b70*/  FSEL R81, R81, -INF , P3 ;  /* 0xff80000051517808 */ /* 0x008fe40001800000 */
[----:B0-----:R-:W-:-:S05]  /*2b80*/  FMNMX.FTZ R10, R62, R49, !PT ;  /* 0x000000313e0a7209 */ /* 0x001fca0007810000 */
[----:B------:R-:W0:Y:S01]  /*2b90*/  SHFL.BFLY PT, R49, R10, 0x1, 0x1f ;  /* 0x0c201f000a317f89 */ /* 0x000e2200000e0000 */
[----:B-1----:R-:W-:Y:S02]  /*2ba0*/  FSEL R85, R85, -INF , P1 ;  /* 0xff80000055557808 */ /* 0x002fe40000800000 */
[----:B0-----:R-:W-:-:S04]  /*2bb0*/  FMNMX.FTZ R49, R10, R49, !PT ;  /* 0x000000310a317209 */ /* 0x001fc80007810000 */
[C---:B------:R-:W-:Y:S01]  /*2bc0*/  FSETP.NEU.FTZ.AND P0, PT, R49.reuse, -INF , PT ;  /* 0xff8000003100780b */ /* 0x040fe20003f1d000 */
[----:B------:R-:W-:-:S05]  /*2bd0*/  FFMA.FTZ R8, R49, R48, -8 ;  /* 0xc100000031087423 */ /* 0x000fca0000010030 */
[----:B------:R-:W-:Y:S02]  /*2be0*/  FSEL R8, R8, RZ, P0 ;  /* 0x000000ff08087208 */ /* 0x000fe40000000000 */
[----:B------:R-:W-:Y:S01]  /*2bf0*/  ISETP.NE.AND P0, PT, R88, RZ, PT ;  /* 0x000000ff5800720c */ /* 0x000fe20003f05270 */
[--C-:B------:R-:W-:Y:S02]  /*2c00*/  IMAD.MOV.U32 R88, RZ, RZ, R89.reuse ;  /* 0x000000ffff587224 */ /* 0x100fe400078e0059 */
[-CC-:B------:R-:W-:Y:S01]  /*2c10*/  FFMA.FTZ R65, R65, R48.reuse, -R8.reuse ;  /* 0x0000003041417223 */ /* 0x180fe20000010808 */
[-CC-:B------:R-:W-:Y:S01]  /*2c20*/  FFMA.FTZ R24, R67, R48.reuse, -R8.reuse ;  /* 0x0000003043187223 */ /* 0x180fe20000010808 */
[-CC-:B------:R-:W-:Y:S01]  /*2c30*/  FFMA.FTZ R67, R75, R48.reuse, -R8.reuse ;  /* 0x000000304b437223 */ /* 0x180fe20000010808 */
[----:B------:R-:W-:Y:S01]  /*2c40*/  FSEL R75, R76, -INF , P6 ;  /* 0xff8000004c4b7808 */ /* 0x000fe20003000000 */
        /* <DEDUP_REMOVED lines=8> */
[----:B------:R0:W-:Y:S01]  /*2cd0*/  MUFU.EX2 R65, R24 ;  /* 0x0000001800417308 */ /* 0x0001e20000000800 */
[-CC-:B------:R-:W-:Y:S01]  /*2ce0*/  FFMA.FTZ R93, R93, R48.reuse, -R8.reuse ;  /* 0x000000305d5d7223 */ /* 0x180fe20000010808 */
[-CC-:B------:R-:W-:Y:S01]  /*2cf0*/  FFMA.FTZ R73, R73, R48.reuse, -R8.reuse ;  /* 0x0000003049497223 */ /* 0x180fe20000010808 */
[-CC-:B------:R-:W-:Y:S01]  /*2d00*/  FFMA.FTZ R91, R91, R48.reuse, -R8.reuse ;  /* 0x000000305b5b7223 */ /* 0x180fe20000010808 */
[-CC-:B------:R-:W-:Y:S01]  /*2d10*/  FFMA.FTZ R99, R99, R48.reuse, -R8.reuse ;  /* 0x0000003063637223 */ /* 0x180fe20000010808 */
[-CC-:B------:R-:W-:Y:S01]  /*2d20*/  FFMA.FTZ R59, R71, R48.reuse, -R8.reuse ;  /* 0x00000030473b7223 */ /* 0x180fe20000010808 */
[-CC-:B------:R-:W-:Y:S01]  /*2d30*/  FFMA.FTZ R71, R95, R48.reuse, -R8.reuse ;  /* 0x000000305f477223 */ /* 0x180fe20000010808 */
[--C-:B------:R-:W-:Y:S01]  /*2d40*/  FFMA.FTZ R30, R103, R48, -R8.reuse ;  /* 0x00000030671e7223 */ /* 0x100fe20000010808 */
[----:B------:R1:W-:Y:S01]  /*2d50*/  MUFU.EX2 R18, R69 ;  /* 0x0000004500127308 */ /* 0x0003e20000000800 */
[----:B0-----:R-:W-:Y:S01]  /*2d60*/  FMNMX.FTZ R24, R43, R22, !PT ;  /* 0x000000162b187209 */ /* 0x001fe20007810000 */
[-CC-:B------:R-:W-:Y:S01]  /*2d70*/  FFMA.FTZ R61, R61, R48.reuse, -R8.reuse ;  /* 0x000000303d3d7223 */ /* 0x180fe20000010808 */
[-CC-:B------:R-:W-:Y:S01]  /*2d80*/  FFMA.FTZ R32, R107, R48.reuse, -R8.reuse ;  /* 0x000000306b207223 */ /* 0x180fe20000010808 */
[--C-:B------:R-:W-:Y:S01]  /*2d90*/  FFMA.FTZ R95, R109, R48, -R8.reuse ;  /* 0x000000306d5f7223 */ /* 0x100fe20000010808 */
[----:B------:R-:W-:Y:S01]  /*2da0*/  FMNMX.FTZ R24, R41, R24, !PT ;  /* 0x0000001829187209 */ /* 0x000fe20007810000 */
[-CC-:B------:R-:W-:Y:S01]  /*2db0*/  FFMA.FTZ R36, R115, R48.reuse, -R8.reuse ;  /* 0x0000003073247223 */ /* 0x180fe20000010808 */
[--C-:B------:R-:W-:Y:S01]  /*2dc0*/  FFMA.FTZ R38, R119, R48, -R8.reuse ;  /* 0x0000003077267223 */ /* 0x100fe20000010808 */
[----:B------:R0:W-:Y:S01]  /*2dd0*/  MUFU.EX2 R22, R79 ;  /* 0x0000004f00167308 */ /* 0x0001e20000000800 */
[----:B------:R-:W-:Y:S01]  /*2de0*/  FMNMX.FTZ R24, R47, R24, !PT ;  /* 0x000000182f187209 */ /* 0x000fe20007810000 */
[-CC-:B-1----:R-:W-:Y:S01]  /*2df0*/  FFMA.FTZ R69, R83, R48.reuse, -R8.reuse ;  /* 0x0000003053457223 */ /* 0x182fe20000010808 */
[----:B------:R-:W-:Y:S01]  /*2e00*/  FSEL R83, R84, -INF , P2 ;  /* 0xff80000054537808 */ /* 0x000fe20001000000 */
[----:B------:R-:W-:Y:S01]  /*2e10*/  FFMA.FTZ R103, R125, R48, -R8 ;  /* 0x000000307d677223 */ /* 0x000fe20000010808 */
[----:B------:R-:W-:Y:S01]  /*2e20*/  FMNMX.FTZ R24, R51, R24, !PT ;  /* 0x0000001833187209 */ /* 0x000fe20007810000 */
[----:B------:R-:W-:-:S02]  /*2e30*/  IMAD.MOV.U32 R107, RZ, RZ, R89 ;  /* 0x000000ffff6b7224 */ /* 0x000fc400078e0059 */
[----:B------:R1:W-:Y:S01]  /*2e40*/  MUFU.EX2 R20, R63 ;  /* 0x0000003f00147308 */ /* 0x0003e20000000800 */
[----:B------:R-:W-:Y:S01]  /*2e50*/  FMNMX.FTZ R26, R45, R24, !PT ;  /* 0x000000182d1a7209 */ /* 0x000fe20007810000 */
[--C-:B------:R-:W-:Y:S01]  /*2e60*/  IMAD.MOV.U32 R109, RZ, RZ, R89.reuse ;  /* 0x000000ffff6d7224 */ /* 0x100fe200078e0059 */
[----:B0-----:R-:W-:Y:S01]  /*2e70*/  FSEL R79, R80, -INF , P4 ;  /* 0xff800000504f7808 */ /* 0x001fe20002000000 */
[--C-:B------:R-:W-:Y:S01]  /*2e80*/  IMAD.MOV.U32 R115, RZ, RZ, R89.reuse ;  /* 0x000000ffff737224 */ /* 0x100fe200078e0059 */
[----:B------:R-:W-:Y:S01]  /*2e90*/  FMNMX.FTZ R26, R53, R26, !PT ;  /* 0x0000001a351a7209 */ /* 0x000fe20007810000 */
[--C-:B------:R-:W-:Y:S02]  /*2ea0*/  IMAD.MOV.U32 R119, RZ, RZ, R89.reuse ;  /* 0x000000ffff777224 */ /* 0x100fe400078e0059 */
[----:B------:R-:W-:Y:S01]  /*2eb0*/  MUFU.EX2 R10, R10 ;  /* 0x0000000a000a7308 */ /* 0x000fe20000000800 */
[----:B------:R-:W-:Y:S01]  /*2ec0*/  FMNMX.FTZ R26, R87, R26, !PT ;  /* 0x0000001a571a7209 */ /* 0x000fe20007810000 */
[----:B------:R-:W-:-:S03]  /*2ed0*/  IMAD.MOV.U32 R125, RZ, RZ, R89 ;  /* 0x000000ffff7d7224 */ /* 0x000fc600078e0059 */
        /* <DEDUP_REMOVED lines=8> */
[----:B------:R-:W-:-:S05]  /*2f60*/  FMNMX.FTZ R34, R85, R28, !PT ;  /* 0x0000001c55227209 */ /* 0x000fca0007810000 */
[----:B-1----:R-:W1:Y:S02]  /*2f70*/  SHFL.BFLY PT, R63, R34, 0x2, 0x1f ;  /* 0x0c401f00223f7f89 */ /* 0x002e6400000e0000 */
[----:B------:R-:W3:Y:S01]  /*2f80*/  MUFU.EX2 R57, R57 ;  /* 0x0000003900397308 */ /* 0x000ee20000000800 */
[----:B0-----:R-:W-:-:S07]  /*2f90*/  FFMA.FTZ R93, R105, R48, -R8 ;  /* 0x00000030695d7223 */ /* 0x001fce0000010808 */
[----:B------:R0:W4:Y:S08]  /*2fa0*/  MUFU.EX2 R14, R73 ;  /* 0x00000049000e7308 */ /* 0x0001300000000800 */
[----:B------:R5:W-:Y:S01]  /*2fb0*/  MUFU.EX2 R24, R91 ;  /* 0x0000005b00187308 */ /* 0x000be20000000800 */
[-CC-:B0-----:R-:W-:Y:S01]  /*2fc0*/  FFMA.FTZ R73, R97, R48.reuse, -R8.reuse ;  /* 0x0000003061497223 */ /* 0x181fe20000010808 */
[--C-:B------:R-:W-:Y:S01]  /*2fd0*/  FFMA.FTZ R97, R113, R48, -R8.reuse ;  /* 0x0000003071617223 */ /* 0x100fe20000010808 */
[----:B---3--:R-:W-:Y:S01]  /*2fe0*/  F2FP.SATFINITE.E4M3.F32.PACK_AB_MERGE_C R149, R57, R12, RZ ;  /* 0x0000000c3995723e */ /* 0x008fe200048070ff */
[----:B------:R-:W-:Y:S01]  /*2ff0*/  IMAD.MOV.U32 R113, RZ, RZ, R89 ;  /* 0x000000ffff717224 */ /* 0x000fe200078e0059 */
[----:B-1----:R-:W-:Y:S01]  /*3000*/  FMNMX.FTZ R40, R34, R63, !PT ;  /* 0x0000003f22287209 */ /* 0x002fe20007810000 */
[----:B------:R-:W-:-:S02]  /*3010*/  FFMA.FTZ R34, R111, R48, -R8 ;  /* 0x000000306f227223 */ /* 0x000fc40000010808 */
[----:B------:R0:W-:Y:S01]  /*3020*/  MUFU.EX2 R28, R99 ;  /* 0x00000063001c7308 */ /* 0x0001e20000000800 */
[-CC-:B-----5:R-:W-:Y:S01]  /*3030*/  FFMA.FTZ R91, R101, R48.reuse, -R8.reuse ;  /* 0x00000030655b7223 */ /* 0x1a0fe20000010808 */
[--C-:B------:R-:W-:Y:S01]  /*3040*/  FFMA.FTZ R101, R121, R48, -R8.reuse ;  /* 0x0000003079657223 */ /* 0x100fe20000010808 */
[----:B------:R-:W1:Y:S01]  /*3050*/  SHFL.BFLY PT, R63, R40, 0x1, 0x1f ;  /* 0x0c201f00283f7f89 */ /* 0x000e6200000e0000 */
[----:B------:R-:W-:Y:S01]  /*3060*/  F2FP.SATFINITE.E4M3.F32.PACK_AB_MERGE_C R149, R55, R10, R149 ;  /* 0x0000000a3795723e */ /* 0x000fe20004807095 */
[--C-:B------:R-:W-:Y:S02]  /*3070*/  IMAD.MOV.U32 R111, RZ, RZ, R89.reuse ;  /* 0x000000ffff6f7224 */ /* 0x100fe400078e0059 */
[--C-:B------:R-:W-:Y:S01]  /*3080*/  IMAD.MOV.U32 R121, RZ, RZ, R89.reuse ;  /* 0x000000ffff797224 */ /* 0x100fe200078e0059 */
[----:B------:R-:W3:Y:S01]  /*3090*/  MUFU.EX2 R59, R59 ;  /* 0x0000003b003b7308 */ /* 0x000ee20000000800 */
[----:B0-----:R-:W-:Y:S01]  /*30a0*/  FFMA.FTZ R99, R117, R48, -R8 ;  /* 0x0000003075637223 */ /* 0x001fe20000010808 */
[----:B------:R-:W-:-:S06]  /*30b0*/  IMAD.MOV.U32 R117, RZ, RZ, R89 ;  /* 0x000000ffff757224 */ /* 0x000fcc00078e0059 */
[----:B------:R-:W-:Y:S08]  /*30c0*/  MUFU.EX2 R61, R61 ;  /* 0x0000003d003d7308 */ /* 0x000ff00000000800 */
[----:B------:R-:W-:Y:S01]  /*30d0*/  MUFU.EX2 R67, R67 ;  /* 0x0000004300437308 */ /* 0x000fe20000000800 */
[----:B-1----:R-:W-:Y:S01]  /*30e0*/  FMNMX.FTZ R63, R40, R63, !PT ;  /* 0x0000003f283f7209 */ /* 0x002fe20007810000 */
[----:B------:R-:W-:Y:S01]  /*30f0*/  FFMA.FTZ R40, R123, R48, -R8 ;  /* 0x000000307b287223 */ /* 0x000fe20000010808 */
[----:B------:R-:W-:-:S02]  /*3100*/  IMAD.MOV.U32 R123, RZ, RZ, R89 ;  /* 0x000000ffff7b7224 */ /* 0x000fc400078e0059 */
        /* <DEDUP_REMOVED lines=15> */
[----:B------:R-:W-:Y:S01]  /*3200*/  FADD.FTZ R17, R10, R55 ;  /* 0x000000370a117221 */ /* 0x000fe20000010000 */
[-CC-:B------:R-:W-:Y:S01]  /*3210*/  FFMA.FTZ R19, R19, R48.reuse, -R54.reuse ;  /* 0x0000003013137223 */ /* 0x180fe20000010836 */
[-CC-:B------:R-:W-:Y:S01]  /*3220*/  FFMA.FTZ R9, R23, R48.reuse, -R54.reuse ;  /* 0x0000003017097223 */ /* 0x180fe20000010836 */
[-CC-:B------:R-:W-:Y:S01]  /*3230*/  FFMA.FTZ R21, R21, R48.reuse, -R54.reuse ;  /* 0x0000003015157223 */ /* 0x180fe20000010836 */
[----:B------:R-:W-:Y:S01]  /*3240*/  FADD.FTZ R64, R12, R17 ;  /* 0x000000110c407221 */ /* 0x000fe20000010000 */
[-CC-:B------:R-:W-:Y:S01]  /*3250*/  FFMA.FTZ R27, R27, R48.reuse, -R54.reuse ;  /* 0x000000301b1b7223 */ /* 0x180fe20000010836 */
[----:B------:R-:W0:Y:S01]  /*3260*/  MUFU.EX2 R6, R6 ;  /* 0x0000000600067308 */ /* 0x000e220000000800 */
[-C--:B------:R-:W-:Y:S01]  /*3270*/  FFMA.FTZ R44, R31, R48.reuse, -R54 ;  /* 0x000000301f2c7223 */ /* 0x080fe20000010836 */
[----:B------:R-:W-:Y:S01]  /*3280*/  FADD.FTZ R17, R57, R64 ;  /* 0x0000004039117221 */ /* 0x000fe20000010000 */
[-CC-:B------:R-:W-:Y:S01]  /*3290*/  FFMA.FTZ R29, R29, R48.reuse, -R54.reuse ;  /* 0x000000301d1d7223 */ /* 0x180fe20000010836 */
[-CC-:B------:R-:W-:Y:S01]  /*32a0*/  FFMA.FTZ R35, R35, R48.reuse, -R54.reuse ;  /* 0x0000003023237223 */ /* 0x180fe20000010836 */
[-CC-:B------:R-:W-:Y:S01]  /*32b0*/  FFMA.FTZ R46, R39, R48.reuse, -R54.reuse ;  /* 0x00000030272e7223 */ /* 0x180fe20000010836 */
[----:B----4-:R-:W-:Y:S01]  /*32c0*/  FADD.FTZ R64, R14, R17 ;  /* 0x000000110e407221 */ /* 0x010fe20000010000 */
[-CC-:B------:R-:W-:Y:S01]  /*32d0*/  FFMA.FTZ R37, R37, R48.reuse, -R54.reuse ;  /* 0x0000003025257223 */ /* 0x180fe20000010836 */
[----:B------:R-:W1:Y:S01]  /*32e0*/  MUFU.EX2 R50, R50 ;  /* 0x0000003200327308 */ /* 0x000e620000000800 */
[-C--:B------:R-:W-:Y:S01]  /*32f0*/  FFMA.FTZ R43, R43, R48.reuse, -R54 ;  /* 0x000000302b2b7223 */ /* 0x080fe20000010836 */
[----:B---3--:R-:W-:Y:S01]  /*3300*/  FADD.FTZ R23, R59, R64 ;  /* 0x000000403b177221 */ /* 0x008fe20000010000 */
[-CC-:B------:R-:W-:Y:S01]  /*3310*/  FFMA.FTZ R51, R51, R48.reuse, -R54.reuse ;  /* 0x0000003033337223 */ /* 0x180fe20000010836 */
[-CC-:B------:R-:W-:Y:S01]  /*3320*/  FFMA.FTZ R45, R45, R48.reuse, -R54.reuse ;  /* 0x000000302d2d7223 */ /* 0x180fe20000010836 */
[-CC-:B------:R-:W-:Y:S01]  /*3330*/  FFMA.FTZ R53, R53, R48.reuse, -R54.reuse ;  /* 0x0000003035357223 */ /* 0x180fe20000010836 */
[----:B------:R-:W-:Y:S01]  /*3340*/  FADD.FTZ R66, R16, R23 ;  /* 0x0000001710427221 */ /* 0x000fe20000010000 */
[-C--:B------:R-:W-:Y:S01]  /*3350*/  FFMA.FTZ R87, R87, R48.reuse, -R54 ;  /* 0x0000003057577223 */ /* 0x080fe20000010836 */
[----:B------:R3:W4:Y:S01]  /*3360*/  MUFU.EX2 R105, R11 ;  /* 0x0000000b00697308 */ /* 0x0007220000000800 */
[----:B0-----:R-:W-:Y:S01]  /*3370*/  FADD.FTZ R15, R3, R6 ;  /* 0x00000006030f7221 */ /* 0x001fe20000010000 */
[-CC-:B------:R-:W-:Y:S01]  /*3380*/  FFMA.FTZ R75, R75, R48.reuse, -R54.reuse ;  /* 0x000000304b4b7223 */ /* 0x180fe20000010836 */
[-CC-:B------:R-:W-:Y:S01]  /*3390*/  FFMA.FTZ R77, R77, R48.reuse, -R54.reuse ;  /* 0x000000304d4d7223 */ /* 0x180fe20000010836 */
[-CC-:B------:R-:W-:Y:S01]  /*33a0*/  FFMA.FTZ R79, R79, R48.reuse, -R54.reuse ;  /* 0x000000304f4f7223 */ /* 0x180fe20000010836 */
[-CC-:B------:R-:W-:Y:S01]  /*33b0*/  FFMA.FTZ R81, R81, R48.reuse, -R54.reuse ;  /* 0x0000003051517223 */ /* 0x180fe20000010836 */
[----:B------:R-:W-:-:S02]  /*33c0*/  FFMA.FTZ R83, R83, R48, -R54 ;  /* 0x0000003053537223 */ /* 0x000fc40000010836 */
[----:B------:R-:W0:Y:S01]  /*33d0*/  MUFU.EX2 R7, R7 ;  /* 0x0000000700077308 */ /* 0x000e220000000800 */
[----:B-1----:R-:W-:Y:S01]  /*33e0*/  FADD.FTZ R52, R50, R15 ;  /* 0x0000000f32347221 */ /* 0x002fe20000010000 */
[-CC-:B---3--:R-:W-:Y:S01]  /*33f0*/  FFMA.FTZ R11, R25, R48.reuse, -R54.reuse ;  /* 0x00000030190b7223 */ /* 0x188fe20000010836 */
[----:B------:R-:W-:-:S05]  /*3400*/  FFMA.FTZ R15, R41, R48, -R54 ;  /* 0x00000030290f7223 */ /* 0x000fca0000010836 */
[----:B------:R-:W1:Y:S01]  /*3410*/  MUFU.EX2 R8, R8 ;  /* 0x0000000800087308 */ /* 0x000e620000000800 */
[C---:B----4-:R-:W-:Y:S01]  /*3420*/  FADD.FTZ R52, R105.reuse, R52 ;  /* 0x0000003469347221 */ /* 0x050fe20000010000 */
[----:B------:R-:W-:Y:S01]  /*3430*/  F2FP.SATFINITE.E4M3.F32.PACK_AB_MERGE_C R50, R105, R50, RZ ;  /* 0x000000326932723e */ /* 0x000fe200048070ff */
[----:B------:R-:W-:-:S03]  /*3440*/  IMAD.MOV.U32 R105, RZ, RZ, R89 ;  /* 0x000000ffff697224 */ /* 0x000fc600078e0059 */
[----:B------:R-:W-:Y:S02]  /*3450*/  F2FP.SATFINITE.E4M3.F32.PACK_AB_MERGE_C R148, R6, R3, R50 ;  /* 0x000000030694723e */ /* 0x000fe40004807032 */
[----:B------:R3:W4:Y:S01]  /*3460*/  MUFU.EX2 R56, R13 ;  /* 0x0000000d00387308 */ /* 0x0007220000000800 */
[----:B0-----:R-:W-:Y:S01]  /*3470*/  FADD.FTZ R17, R7, R52 ;  /* 0x0000003407117221 */ /* 0x001fe20000010000 */
[----:B------:R-:W-:-:S06]  /*3480*/  FFMA.FTZ R52, R47, R48, -R54 ;  /* 0x000000302f347223 */ /* 0x000fcc0000010836 */
[----:B------:R-:W0:Y:S01]  /*3490*/  MUFU.EX2 R19, R19 ;  /* 0x0000001300137308 */ /* 0x000e220000000800 */
[----:B-1----:R-:W-:Y:S01]  /*34a0*/  FADD.FTZ R17, R8, R17 ;  /* 0x0000001108117221 */ /* 0x002fe20000010000 */
[-CC-:B---3--:R-:W-:Y:S01]  /*34b0*/  FFMA.FTZ R13, R33, R48.reuse, -R54.reuse ;  /* 0x00000030210d7223 */ /* 0x188fe20000010836 */
[----:B------:R-:W-:-:S05]  /*34c0*/  FFMA.FTZ R54, R85, R48, -R54 ;  /* 0x0000003055367223 */ /* 0x000fca0000010836 */
[----:B------:R-:W1:Y:S01]  /*34d0*/  MUFU.EX2 R9, R9 ;  /* 0x0000000900097308 */ /* 0x000e620000000800 */
[----:B----4-:R-:W-:Y:S01]  /*34e0*/  FADD.FTZ R64, R56, R17 ;  /* 0x0000001138407221 */ /* 0x010fe20000010000 */
[C---:B------:R-:W-:Y:S01]  /*34f0*/  FADD.FTZ R17, R61.reuse, R66 ;  /* 0x000000423d117221 */ /* 0x040fe20000010000 */
[----:B------:R-:W-:-:S03]  /*3500*/  F2FP.SATFINITE.E4M3.F32.PACK_AB_MERGE_C R61, R61, R16, RZ ;  /* 0x000000103d3d723e */ /* 0x000fc600048070ff */
[----:B------:R-:W-:Y:S01]  /*3510*/  FADD.FTZ R66, R18, R17 ;  /* 0x0000001112427221 */ /* 0x000fe20000010000 */
[----:B------:R-:W-:Y:S01]  /*3520*/  F2FP.SATFINITE.E4M3.F32.PACK_AB_MERGE_C R151, R59, R14, R61 ;  /* 0x0000000e3b97723e */ /* 0x000fe2000480703d */
[----:B------:R-:W3:Y:S01]  /*3530*/  MUFU.EX2 R42, R42 ;  /* 0x0000002a002a7308 */ /* 0x000ee20000000800 */
[----:B0-----:R-:W-:Y:S01]  /*3540*/  FADD.FTZ R64, R19, R64 ;  /* 0x0000004013407221 */ /* 0x001fe20000010000 */
[----:B------:R-:W-:Y:S01]  /*3550*/  FADD.FTZ R23, R65, R66 ;  /* 0x0000004241177221 */ /* 0x000fe20000010000 */
[----:B------:R-:W-:-:S03]  /*3560*/  F2FP.SATFINITE.E4M3.F32.PACK_AB_MERGE_C R56, R19, R56, RZ ;  /* 0x000000381338723e */ /* 0x000fc600048070ff */
[----:B------:R-:W-:Y:S01]  /*3570*/  FADD.FTZ R68, R20, R23 ;  /* 0x0000001714447221 */ /* 0x000fe20000010000 */
[----:B------:R-:W-:Y:S01]  /*3580*/  F2FP.SATFINITE.E4M3.F32.PACK_AB_MERGE_C R150, R8, R7, R56 ;  /* 0x000000070896723e */ /* 0x000fe20004807038 */
[----:B------:R-:W0:Y:S01]  /*3590*/  MUFU.EX2 R21, R21 ;  /* 0x0000001500157308 */ /* 0x000e220000000800 */
[----:B-1----:R-:W-:Y:S01]  /*35a0*/  FADD.FTZ R17, R9, R64 ;  /* 0x0000004009117221 */ /* 0x002fe20000010000 */
[C---:B------:R-:W-:Y:S01]  /*35b0*/  FADD.FTZ R23, R67.reuse, R68 ;  /* 0x0000004443177221 */ /* 0x040fe20000010000 */
[----:B------:R-:W-:-:S03]  /*35c0*/  F2FP.SATFINITE.E4M3.F32.PACK_AB_MERGE_C R67, R67, R20, RZ ;  /* 0x000000144343723e */ /* 0x000fc600048070ff */
[----:B------:R-:W-:Y:S01]  /*35d0*/  FADD.FTZ R68, R22, R23 ;  /* 0x0000001716447221 */ /* 0x000fe20000010000 */
[----:B------:R-:W-:Y:S01]  /*35e0*/  F2FP.SATFINITE.E4M3.F32.PACK_AB_MERGE_C R137, R65, R18, R67 ;  /* 0x000000124189723e */ /* 0x000fe20004807043 */
[----:B------:R-:W1:Y:S01]  /*35f0*/  MUFU.EX2 R58, R27 ;  /* 0x0000001b003a7308 */ /* 0x000e620000000800 */
[----:B---3--:R-:W-:Y:S01]  /*3600*/  FADD.FTZ R66, R42, R17 ;  /* 0x000000112a427221 */ /* 0x008fe20000010000 */
[----:B------:R-:W-:-:S06]  /*3610*/  FADD.FTZ R23, R69, R68 ;  /* 0x0000004445177221 */ /* 0x000fcc0000010000 */
[----:B------:R-:W3:Y:S01]  /*3620*/  MUFU.EX2 R11, R11 ;  /* 0x0000000b000b7308 */ /* 0x000ee20000000800 */
[----:B0-----:R-:W-:-:S07]  /*3630*/  FADD.FTZ R17, R21, R66 ;  /* 0x0000004215117221 */ /* 0x001fce0000010000 */
[----:B------:R-:W0:Y:S01]  /*3640*/  MUFU.EX2 R44, R44 ;  /* 0x0000002c002c7308 */ /* 0x000e220000000800 */
[C---:B-1----:R-:W-:Y:S01]  /*3650*/  FADD.FTZ R66, R58.reuse, R17 ;  /* 0x000000113a427221 */ /* 0x042fe20000010000 */
[----:B------:R-:W-:-:S04]  /*3660*/  F2FP.SATFINITE.E4M3.F32.PACK_AB_MERGE_C R21, R58, R21, RZ ;  /* 0x000000153a15723e */ /* 0x000fc800048070ff */
[----:B------:R-:W-:Y:S02]  /*3670*/  F2FP.SATFINITE.E4M3.F32.PACK_AB_MERGE_C R136, R42, R9, R21 ;  /* 0x000000092a88723e */ /* 0x000fe40004807015 */
[----:B------:R-:W1:Y:S01]  /*3680*/  MUFU.EX2 R29, R29 ;  /* 0x0000001d001d7308 */ /* 0x000e620000000800 */
[----:B---3--:R-:W-:Y:S01]  /*3690*/  FADD.FTZ R17, R11, R66 ;  /* 0x000000420b117221 */ /* 0x008fe20000010000 */
[----:B------:R-:W-:Y:S01]  /*36a0*/  FADD.FTZ R66, R24, R23 ;  /* 0x0000001718427221 */ /* 0x000fe20000010000 */
[----:B------:R-:W-:-:S03]  /*36b0*/  F2FP.SATFINITE.E4M3.F32.PACK_AB_MERGE_C R23, R71, R24, RZ ;  /* 0x000000184717723e */ /* 0x000fc600048070ff */
[----:B------:R-:W-:Y:S01]  /*36c0*/  FADD.FTZ R71, R71, R66 ;  /* 0x0000004247477221 */ /* 0x000fe20000010000 */
[----:B------:R-:W-:Y:S01]  /*36d0*/  F2FP.SATFINITE.E4M3.F32.PACK_AB_MERGE_C R139, R69, R22, R23 ;  /* 0x00000016458b723e */ /* 0x000fe20004807017 */
[----:B------:R-:W3:Y:S01]  /*36e0*/  MUFU.EX2 R60, R35 ;  /* 0x00000023003c7308 */ /* 0x000ee20000000800 */
[----:B0-----:R-:W-:Y:S01]  /*36f0*/  FADD.FTZ R16, R44, R17 ;  /* 0x000000112c107221 */ /* 0x001fe20000010000 */
[----:B------:R-:W-:-:S06]  /*3700*/  FADD.FTZ R20, R26, R71 ;  /* 0x000000471a147221 */ /* 0x000fcc0000010000 */
[----:B------:R-:W0:Y:S01]  /*3710*/  MUFU.EX2 R13, R13 ;  /* 0x0000000d000d7308 */ /* 0x000e220000000800 */
[----:B-1----:R-:W-:-:S07]  /*3720*/  FADD.FTZ R17, R29, R16 ;  /* 0x000000101d117221 */ /* 0x002fce0000010000 */
[----:B------:R-:W1:Y:S01]  /*3730*/  MUFU.EX2 R73, R73 ;  /* 0x0000004900497308 */ /* 0x000e620000000800 */
[C---:B---3--:R-:W-:Y:S01]  /*3740*/  FADD.FTZ R16, R60.reuse, R17 ;  /* 0x000000113c107221 */ /* 0x048fe20000010000 */
[----:B------:R-:W-:-:S04]  /*3750*/  F2FP.SATFINITE.E4M3.F32.PACK_AB_MERGE_C R29, R60, R29, RZ ;  /* 0x0000001d3c1d723e */ /* 0x000fc800048070ff */
[----:B------:R-:W-:Y:S02]  /*3760*/  F2FP.SATFINITE.E4M3.F32.PACK_AB_MERGE_C R138, R44, R11, R29 ;  /* 0x0000000b2c8a723e */ /* 0x000fe4000480701d */
[----:B------:R-:W3:Y:S01]  /*3770*/  MUFU.EX2 R46, R46 ;  /* 0x0000002e002e7308 */ /* 0x000ee20000000800 */
[----:B0-----:R-:W-:-:S07]  /*3780*/  FADD.FTZ R17, R13, R16 ;  /* 0x000000100d117221 */ /* 0x001fce0000010000 */
[----:B------:R-:W0:Y:S01]  /*3790*/  MUFU.EX2 R37, R37 ;  /* 0x0000002500257308 */ /* 0x000e220000000800 */
[----:B-1----:R-:W-:-:S04]  /*37a0*/  FADD.FTZ R19, R73, R20 ;  /* 0x0000001449137221 */ /* 0x002fc80000010000 */
[----:B------:R-:W-:-:S03]  /*37b0*/  FADD.FTZ R24, R28, R19 ;  /* 0x000000131c187221 */ /* 0x000fc60000010000 */
[----:B------:R-:W1:Y:S01]  /*37c0*/  MUFU.EX2 R91, R91 ;  /* 0x0000005b005b7308 */ /* 0x000e620000000800 */
[----:B---3--:R-:W-:-:S07]  /*37d0*/  FADD.FTZ R20, R46, R17 ;  /* 0x000000112e147221 */ /* 0x008fce0000010000 */
[----:B------:R-:W3:Y:S01]  /*37e0*/  MUFU.EX2 R62, R43 ;  /* 0x0000002b003e7308 */ /* 0x000ee20000000800 */
[----:B0-----:R-:W-:-:S07]  /*37f0*/  FADD.FTZ R17, R37, R20 ;  /* 0x0000001425117221 */ /* 0x001fce0000010000 */
[----:B------:R-:W0:Y:S01]  /*3800*/  MUFU.EX2 R30, R30 ;  /* 0x0000001e001e7308 */ /* 0x000e220000000800 */
[C---:B-1----:R-:W-:Y:S01]  /*3810*/  F2FP.SATFINITE.E4M3.F32.PACK_AB_MERGE_C R28, R91.reuse, R28, RZ ;  /* 0x0000001c5b1c723e */ /* 0x042fe200048070ff */
[----:B------:R-:W-:-:S03]  /*3820*/  FADD.FTZ R91, R91, R24 ;  /* 0x000000185b5b7221 */ /* 0x000fc60000010000 */
[----:B------:R-:W-:-:S03]  /*3830*/  F2FP.SATFINITE.E4M3.F32.PACK_AB_MERGE_C R141, R73, R26, R28 ;  /* 0x0000001a498d723e */ /* 0x000fc6000480701c */
[----:B------:R-:W1:Y:S01]  /*3840*/  MUFU.EX2 R15, R15 ;  /* 0x0000000f000f7308 */ /* 0x000e620000000800 */
[C---:B---3--:R-:W-:Y:S01]  /*3850*/  F2FP.SATFINITE.E4M3.F32.PACK_AB_MERGE_C R37, R62.reuse, R37, RZ ;  /* 0x000000253e25723e */ /* 0x048fe200048070ff */
[----:B------:R-:W-:-:S03]  /*3860*/  FADD.FTZ R62, R62, R17 ;  /* 0x000000113e3e7221 */ /* 0x000fc60000010000 */
[----:B------:R-:W-:-:S03]  /*3870*/  F2FP.SATFINITE.E4M3.F32.PACK_AB_MERGE_C R140, R46, R13, R37 ;  /* 0x0000000d2e8c723e */ /* 0x000fc60004807025 */
[----:B------:R-:W3:Y:S01]  /*3880*/  MUFU.EX2 R93, R93 ;  /* 0x0000005d005d7308 */ /* 0x000ee20000000800 */
[----:B0-----:R-:W-:Y:S01]  /*3890*/  FADD.FTZ R10, R30, R91 ;  /* 0x0000005b1e0a7221 */ /* 0x001fe20000010000 */
[----:B------:R-:W-:-:S06]  /*38a0*/  IMAD.MOV.U32 R91, RZ, RZ, R89 ;  /* 0x000000ffff5b7224 */ /* 0x000fcc00078e0059 */
        /* <DEDUP_REMOVED lines=10> */
[----:B------:R-:W-:Y:S01]  /*3950*/  MUFU.EX2 R36, R36 ;  /* 0x0000002400247308 */ /* 0x000fe20000000800 */
[C---:B0-----:R-:W-:Y:S01]  /*3960*/  F2FP.SATFINITE.E4M3.F32.PACK_AB_MERGE_C R32, R95.reuse, R32, RZ ;  /* 0x000000205f20723e */ /* 0x041fe200048070ff */
[----:B------:R-:W-:-:S03]  /*3970*/  FADD.FTZ R95, R95, R18 ;  /* 0x000000125f5f7221 */ /* 0x000fc60000010000 */
[----:B------:R-:W-:Y:S01]  /*3980*/  F2FP.SATFINITE.E4M3.F32.PACK_AB_MERGE_C R143, R93, R30, R32 ;  /* 0x0000001e5d8f723e */ /* 0x000fe20004807020 */
[----:B------:R-:W-:Y:S02]  /*3990*/  IMAD.MOV.U32 R93, RZ, RZ, R89 ;  /* 0x000000ffff5d7224 */ /* 0x000fe400078e0059 */
[----:B------:R-:W0:Y:S01]  /*39a0*/  MUFU.EX2 R99, R99 ;  /* 0x0000006300637308 */ /* 0x000e220000000800 */
[C---:B-1----:R-:W-:Y:S01]  /*39b0*/  F2FP.SATFINITE.E4M3.F32.PACK_AB_MERGE_C R51, R64.reuse, R51, RZ ;  /* 0x000000334033723e */ /* 0x042fe200048070ff */
[----:B------:R-:W-:-:S03]  /*39c0*/  FADD.FTZ R64, R64, R17 ;  /* 0x0000001140407221 */ /* 0x000fc60000010000 */
[----:B------:R-:W-:-:S03]  /*39d0*/  F2FP.SATFINITE.E4M3.F32.PACK_AB_MERGE_C R142, R52, R15, R51 ;  /* 0x0000000f348e723e */ /* 0x000fc60004807033 */
[----:B------:R-:W1:Y:S08]  /*39e0*/  MUFU.EX2 R34, R34 ;  /* 0x0000002200227308 */ /* 0x000e700000000800 */
[----:B------:R-:W3:Y:S01]  /*39f0*/  MUFU.EX2 R53, R53 ;  /* 0x0000003500357308 */ /* 0x000ee20000000800 */
[----:B0-----:R-:W-:-:S07]  /*3a00*/  F2FP.SATFINITE.E4M3.F32.PACK_AB_MERGE_C R18, R99, R36, RZ ;  /* 0x000000246312723e */ /* 0x001fce00048070ff */
[----:B------:R-:W0:Y:S01]  /*3a10*/  MUFU.EX2 R97, R97 ;  /* 0x0000006100617308 */ /* 0x000e220000000800 */
[----:B-1----:R-:W-:Y:S01]  /*3a20*/  FADD.FTZ R14, R34, R95 ;  /* 0x0000005f220e7221 */ /* 0x002fe20000010000 */
[----:B------:R-:W-:-:S06]  /*3a30*/  IMAD.MOV.U32 R95, RZ, RZ, R89 ;  /* 0x000000ffff5f7224 */ /* 0x000fcc00078e0059 */
[----:B------:R-:W1:Y:S01]  /*3a40*/  MUFU.EX2 R12, R87 ;  /* 0x00000057000c7308 */ /* 0x000e620000000800 */
[----:B---3--:R-:W-:-:S07]  /*3a50*/  FADD.FTZ R17, R53, R64 ;  /* 0x0000004035117221 */ /* 0x008fce0000010000 */
[----:B------:R-:W3:Y:S01]  /*3a60*/  MUFU.EX2 R75, R75 ;  /* 0x0000004b004b7308 */ /* 0x000ee20000000800 */
[C---:B0-----:R-:W-:Y:S01]  /*3a70*/  F2FP.SATFINITE.E4M3.F32.PACK_AB_MERGE_C R145, R97.reuse, R34, R18 ;  /* 0x000000226191723e */ /* 0x041fe20004807012 */
[----:B------:R-:W-:-:S04]  /*3a80*/  FADD.FTZ R97, R97, R14 ;  /* 0x0000000e61617221 */ /* 0x000fc80000010000 */
[----:B------:R-:W-:Y:S01]  /*3a90*/  FADD.FTZ R36, R36, R97 ;  /* 0x0000006124247221 */ /* 0x000fe20000010000 */
[----:B------:R-:W-:Y:S01]  /*3aa0*/  IMAD.MOV.U32 R97, RZ, RZ, R89 ;  /* 0x000000ffff617224 */ /* 0x000fe200078e0059 */
[----:B------:R-:W0:Y:S01]  /*3ab0*/  MUFU.EX2 R16, R77 ;  /* 0x0000004d00107308 */ /* 0x000e220000000800 */
[----:B-1----:R-:W-:Y:S01]  /*3ac0*/  FADD.FTZ R6, R12, R17 ;  /* 0x000000110c067221 */ /* 0x002fe20000010000 */
[----:B------:R-:W-:-:S06]  /*3ad0*/  FADD.FTZ R99, R99, R36 ;  /* 0x0000002463637221 */ /* 0x000fcc0000010000 */
[----:B------:R-:W-:Y:S01]  /*3ae0*/  MUFU.EX2 R40, R40 ;  /* 0x0000002800287308 */ /* 0x000fe20000000800 */
[----:B---3--:R-:W-:-:S07]  /*3af0*/  FADD.FTZ R3, R75, R6 ;  /* 0x000000064b037221 */ /* 0x008fce0000010000 */
[----:B------:R-:W1:Y:S01]  /*3b00*/  MUFU.EX2 R103, R103 ;  /* 0x0000006700677308 */ /* 0x000e620000000800 */
[C---:B0-----:R-:W-:Y:S01]  /*3b10*/  F2FP.SATFINITE.E4M3.F32.PACK_AB_MERGE_C R75, R16.reuse, R75, RZ ;  /* 0x0000004b104b723e */ /* 0x041fe200048070ff */
[----:B------:R-:W-:-:S03]  /*3b20*/  FADD.FTZ R16, R16, R3 ;  /* 0x0000000310107221 */ /* 0x000fc60000010000 */
[----:B------:R-:W-:-:S03]  /*3b30*/  F2FP.SATFINITE.E4M3.F32.PACK_AB_MERGE_C R144, R12, R53, R75 ;  /* 0x000000350c90723e */ /* 0x000fc6000480704b */
[----:B------:R-:W0:Y:S08]  /*3b40*/  MUFU.EX2 R38, R38 ;  /* 0x0000002600267308 */ /* 0x000e300000000800 */
[----:B------:R-:W3:Y:S01]  /*3b50*/  MUFU.EX2 R79, R79 ;  /* 0x0000004f004f7308 */ /* 0x000ee20000000800 */
[----:B-1----:R-:W-:-:S07]  /*3b60*/  F2FP.SATFINITE.E4M3.F32.PACK_AB_MERGE_C R7, R103, R40, RZ ;  /* 0x000000286707723e */ /* 0x002fce00048070ff */
[----:B------:R-:W1:Y:S01]  /*3b70*/  MUFU.EX2 R101, R101 ;  /* 0x0000006500657308 */ /* 0x000e620000000800 */
[----:B0-----:R-:W-:Y:S01]  /*3b80*/  FADD.FTZ R6, R38, R99 ;  /* 0x0000006326067221 */ /* 0x001fe20000010000 */
[----:B------:R-:W-:-:S06]  /*3b90*/  IMAD.MOV.U32 R99, RZ, RZ, R89 ;  /* 0x000000ffff637224 */ /* 0x000fcc00078e0059 */
[----:B------:R-:W0:Y:S01]  /*3ba0*/  MUFU.EX2 R10, R81 ;  /* 0x00000051000a7308 */ /* 0x000e220000000800 */
[----:B---3--:R-:W-:-:S07]  /*3bb0*/  FADD.FTZ R3, R79, R16 ;  /* 0x000000104f037221 */ /* 0x008fce0000010000 */
[----:B------:R-:W-:Y:S01]  /*3bc0*/  MUFU.EX2 R83, R83 ;  /* 0x0000005300537308 */ /* 0x000fe20000000800 */
[C---:B-1----:R-:W-:Y:S01]  /*3bd0*/  F2FP.SATFINITE.E4M3.F32.PACK_AB_MERGE_C R147, R101.reuse, R38, R7 ;  /* 0x000000266593723e */ /* 0x042fe20004807007 */
[----:B------:R-:W-:-:S04]  /*3be0*/  FADD.FTZ R101, R101, R6 ;  /* 0x0000000665657221 */ /* 0x000fc80000010000 */
[----:B------:R-:W-:Y:S01]  /*3bf0*/  FADD.FTZ R8, R40, R101 ;  /* 0x0000006528087221 */ /* 0x000fe20000010000 */
[----:B------:R-:W-:Y:S01]  /*3c00*/  IMAD.MOV.U32 R101, RZ, RZ, R89 ;  /* 0x000000ffff657224 */ /* 0x000fe200078e0059 */
[----:B------:R-:W1:Y:S01]  /*3c10*/  MUFU.EX2 R54, R54 ;  /* 0x0000003600367308 */ /* 0x000e620000000800 */
[----:B0-----:R-:W-:Y:S01]  /*3c20*/  FADD.FTZ R6, R10, R3 ;  /* 0x000000030a067221 */ /* 0x001fe20000010000 */
[----:B------:R-:W-:Y:S01]  /*3c30*/  FADD.FTZ R8, R103, R8 ;  /* 0x0000000867087221 */ /* 0x000fe20000010000 */
[----:B------:R-:W-:Y:S01]  /*3c40*/  IMAD.MOV.U32 R103, RZ, RZ, R89 ;  /* 0x000000ffff677224 */ /* 0x000fe200078e0059 */
[----:B-1----:R-:W-:Y:S01]  /*3c50*/  F2FP.SATFINITE.E4M3.F32.PACK_AB_MERGE_C R3, R54, R83, RZ ;  /* 0x000000533603723e */ /* 0x002fe200048070ff */
[----:B------:R-:W-:-:S03]  /*3c60*/  FADD.FTZ R83, R83, R6 ;  /* 0x0000000653537221 */ /* 0x000fc60000010000 */
[----:B------:R-:W-:Y:S01]  /*3c70*/  F2FP.SATFINITE.E4M3.F32.PACK_AB_MERGE_C R146, R10, R79, R3 ;  /* 0x0000004f0a92723e */ /* 0x000fe20004807003 */
[----:B------:R-:W-:Y:S01]  /*3c80*/  FADD.FTZ R6, R54, R83 ;  /* 0x0000005336067221 */ /* 0x000fe20000010000 */
[----:B--2---:R-:W-:Y:S06]  /*3c90*/  @!P1 BRA `(.L_x_11028) ;  /* 0x0000002400609947 */ /* 0x004fec0003800000 */
        /* <DEDUP_REMOVED lines=27> */
[----:B------:R-:W-:-:S05]  /*3e50*/  UMOV UR6, URZ ;  /* 0x0000003f00067c82 */ /* 0x000fca0008000000 */
.L_x_11039:
[----:B------:R-:W-:-:S04]  /*3e60*/  UISETP.NE.AND UP0, UPT, UR6, 0x1, UPT ;  /* 0x000000010600788c */ /* 0x000fc8000bf05270 */
[----:B------:R-:W-:-:S04]  /*3e70*/  USEL UR4, URZ, 0x1, UP0 ;  /* 0x000000013f047887 */ /* 0x000fc80008000000 */
[----:B------:R-:W-:Y:S01]  /*3e80*/  ULOP3.LUT UR4, UR5, UR4, URZ, 0x3c, !UPT ;  /* 0x0000000405047292 */ /* 0x000fe2000f8e3c3f */
[----:B------:R-:W-:Y:S11]  /*3e90*/  @!P0 BRA `(.L_x_11029) ;  /* 0x0000000000048947 */ /* 0x000ff60003800000 */
[----:B------:R-:W-:Y:S01]  /*3ea0*/  BPT.TRAP 0x1 ;  /* 0x000000040000795c */ /* 0x000fe20000300000 */
.L_x_11029:
[----:B------:R-:W-:Y:S01]  /*3eb0*/  UIADD3 UR10, UR6, 0x1, URZ ;  /* 0x00000001060a7890 */ /* 0x000fe2000fffe03f */
[----:B------:R-:W-:-:S03]  /*3ec0*/  IMAD.U32 R9, RZ, RZ, UR4 ;  /* 0x00000004ff097e24 */ /* 0x000fc6000f8e00ff */
[----:B------:R-:W-:Y:S02]  /*3ed0*/  UISETP.NE.AND UP0, UPT, UR10, 0x2, UPT ;  /* 0x000000020a00788c */ /* 0x000fe4000bf05270 */
[----:B------:R-:W-:Y:S02]  /*3ee0*/  SHF.L.U32 R9, R9, 0x1f, RZ ;  /* 0x0000001f09097819 */ /* 0x000fe400000006ff */
[----:B------:R-:W-:-:S04]  /*3ef0*/  USEL UR10, UR10, URZ, UP0 ;  /* 0x0000003f0a0a7287 */ /* 0x000fc80008000000 */
[----:B------:R-:W-:Y:S02]  /*3f00*/  ULEA UR17, UR10, UR40, 0x3 ;  /* 0x000000280a117291 */ /* 0x000fe4000f8e183f */
[----:B------:R-:W-:-:S07]  /*3f10*/  MOV R2, UR10 ;  /* 0x0000000a00027c02 */ /* 0x000fce0008000f00 */
[----:B------:R0:W1:Y:S01]  /*3f20*/  SYNCS.PHASECHK.TRANS64.TRYWAIT P1, [UR17+0x17030], R9 ;  /* 0x01703009ff0075a7 */ /* 0x0000620008020151 */
[----:B------:R-:W-:Y:S05]  /*3f30*/  @!P0 BRA `(.L_x_11030) ;  /* 0x0000000000048947 */ /* 0x000fea0003800000 */
[----:B------:R-:W-:Y:S01]  /*3f40*/  BPT.TRAP 0x1 ;  /* 0x000000040000795c */ /* 0x000fe20000300000 */
.L_x_11030:
[----:B-1----:R-:W-:Y:S05]  /*3f50*/  @P1 BRA `(.L_x_11031) ;  /* 0x0000000000081947 */ /* 0x002fea0003800000 */
[----:B------:R-:W1:Y:S02]  /*3f60*/  SYNCS.PHASECHK.TRANS64.TRYWAIT P1, [UR17+0x17030], R9 ;  /* 0x01703009ff0075a7 */ /* 0x000e640008020151 */
[----:B-1----:R-:W-:Y:S05]  /*3f70*/  @!P1 BRA `(.L_x_11032) ;  /* 0x0000008800789947 */ /* 0x002fea0003800000 */
.L_x_11031:
[----:B------:R-:W-:Y:S01]  /*3f80*/  R2UR UR22, R2 ;  /* 0x00000000021672ca */ /* 0x000fe200000e0000 */
[----:B------:R-:W-:Y:S01]  /*3f90*/  WARPGROUP.ARRIVE ;  /* 0x00000000000079c5 */ /* 0x000fe20000000000 */
[----:B------:R-:W-:Y:S01]  /*3fa0*/  R2UR UR20, R4 ;  /* 0x00000000041472ca */ /* 0x000fe200000e0000 */
[----:B------:R-:W-:Y:S01]  /*3fb0*/  UMOV UR23, 0xc0000010 ;  /* 0xc000001000177882 */ /* 0x000fe20000000000 */
[----:B------:R-:W-:Y:S01]  /*3fc0*/  R2UR UR21, R5 ;  /* 0x00000000051572ca */ /* 0x000fe200000e0000 */
[----:B------:R-:W-:Y:S01]  /*3fd0*/  UMOV UR11, 0xc0000010 ;  /* 0xc0000010000b7882 */ /* 0x000fe20000000000 */
[----:B------:R-:W-:-:S07]  /*3fe0*/  UMOV UR15, 0xc0000010 ;  /* 0xc0000010000f7882 */ /* 0x000fce0000000000 */
[----:B------:R-:W-:-:S04]  /*3ff0*/  UIMAD UR22, UR22, 0x300, UR16 ;  /* 0x00000300161678a4 */ /* 0x000fc8000f8e0210 */
[----:B------:R-:W-:Y:S02]  /*4000*/  UIADD3 UR10, UR22, 0x100, URZ ;  /* 0x00000100160a7890 */ /* 0x000fe4000fffe03f */
[----:B------:R-:W-:-:S03]  /*4010*/  UIADD3 UR14, UR22, 0x200, URZ ;  /* 0x00000200160e7890 */ /* 0x000fc6000fffe03f */
        /* <DEDUP_REMOVED lines=10> */
.L_x_11033:
[----:B------:R-:W-:Y:S01]  /*40c0*/  ULEA UR14, UR6, UR40, 0x3 ;  /* 0x00000028060e7291 */ /* 0x000fe2000f8e183f */
[----:B01----:R-:W-:-:S05]  /*40d0*/  IMAD.U32 R9, RZ, RZ, UR5 ;  /* 0x00000005ff097e24 */ /* 0x003fca000f8e00ff */
[----:B------:R-:W-:-:S04]  /*40e0*/  SHF.L.U32 R9, R9, 0x1f, RZ ;  /* 0x0000001f09097819 */ /* 0x000fc800000006ff */
[----:B------:R0:W1:Y:S01]  /*40f0*/  SYNCS.PHASECHK.TRANS64.TRYWAIT P1, [UR14+0x17050], R9 ;  /* 0x01705009ff0075a7 */ /* 0x000062000802014e */
[----:B------:R-:W-:Y:S05]  /*4100*/  @!P0 BRA `(.L_x_11034) ;  /* 0x0000000000048947 */ /* 0x000fea0003800000 */
[----:B------:R-:W-:Y:S01]  /*4110*/  BPT.TRAP 0x1 ;  /* 0x000000040000795c */ /* 0x000fe20000300000 */
.L_x_11034:
[----:B-1----:R-:W-:Y:S05]  /*4120*/  @P1 BRA `(.L_x_11035) ;  /* 0x0000000000081947 */ /* 0x002fea0003800000 */
[----:B------:R-:W1:Y:S02]  /*4130*/  SYNCS.PHASECHK.TRANS64.TRYWAIT P1, [UR14+0x17050], R9 ;  /* 0x01705009ff0075a7 */ /* 0x000e64000802014e */
[----:B-1----:R-:W-:Y:S05]  /*4140*/  @!P1 BRA `(.L_x_11036) ;  /* 0x00000088001c9947 */ /* 0x002fea0003800000 */
.L_x_11035:
        /* <DEDUP_REMOVED lines=8> */
[----:B------:R-:W-:Y:S01]  /*41d0*/  QGMMA.64x96x32.F32.E4M3.E4M3 R88, R148, gdesc[UR8], R88, gsb0 ;  /* 0x0160000894587df3 */ /* 0x000fe20008000858 */
[----:B------:R-:W-:Y:S01]  /*41e0*/  UIADD3 UR10, UR6, 0x2, URZ ;  /* 0x00000002060a7890 */ /* 0x000fe2000fffe03f */
[----:B------:R-:W-:Y:S01]  /*41f0*/  UMOV UR11, 0x40000040 ;  /* 0x40000040000b7882 */ /* 0x000fe20000000000 */
[----:B------:R-:W-:Y:S02]  /*4200*/  WARPGROUP.DEPBAR.LE gsb0, 0x0 ;  /* 0x00008000000079c5 */ /* 0x000fe40000010000 */
[----:B------:R-:W-:-:S06]  /*4210*/  WARPGROUP.ARRIVE ;  /* 0x00000000000079c5 */ /* 0x000fcc0000000000 */
[----:B------:R-:W-:Y:S01]  /*4220*/  QGMMA.64x96x32.F32.E4M3.E4M3 R88, R136, gdesc[UR8], R88, gsb0 ;  /* 0x0160000888587df3 */ /* 0x000fe20008000858 */
[----:B------:R-:W-:Y:S01]  /*4230*/  UIADD3 UR10, UR6, 0x4, URZ ;  /* 0x00000004060a7890 */ /* 0x000fe2000fffe03f */
[----:B------:R-:W-:Y:S01]  /*4240*/  UMOV UR11, 0x40000040 ;  /* 0x40000040000b7882 */ /* 0x000fe20000000000 */
[----:B------:R-:W-:Y:S01]  /*4250*/  UIADD3 UR6, UR6, 0x6, URZ ;  /* 0x0000000606067890 */ /* 0x000fe2000fffe03f */
[----:B------:R-:W-:Y:S02]  /*4260*/  WARPGROUP.DEPBAR.LE gsb0, 0x0 ;  /* 0x00008000000079c5 */ /* 0x000fe40000010000 */
[----:B------:R-:W-:-:S06]  /*4270*/  WARPGROUP.ARRIVE ;  /* 0x00000000000079c5 */ /* 0x000fcc0000000000 */
[----:B------:R-:W-:Y:S01]  /*4280*/  QGMMA.64x96x32.F32.E4M3.E4M3 R88, R140, gdesc[UR8], R88, gsb0 ;  /* 0x016000088c587df3 */ /* 0x000fe20008000858 */
[----:B------:R-:W-:Y:S01]  /*4290*/  UMOV UR10, UR6 ;  /* 0x00000006000a7c82 */ /* 0x000fe20008000000 */
[----:B------:R-:W-:Y:S01]  /*42a0*/  UMOV UR11, 0x40000040 ;  /* 0x40000040000b7882 */ /* 0x000fe20000000000 */
[----:B------:R-:W-:Y:S02]  /*42b0*/  WARPGROUP.DEPBAR.LE gsb0, 0x0 ;  /* 0x00008000000079c5 */ /* 0x000fe40000010000 */
[----:B------:R-:W-:-:S06]  /*42c0*/  WARPGROUP.ARRIVE ;  /* 0x00000000000079c5 */ /* 0x000fcc0000000000 */
[----:B------:R-:W-:Y:S03]  /*42d0*/  QGMMA.64x96x32.F32.E4M3.E4M3 R88, R144, gdesc[UR8], R88, gsb0 ;  /* 0x0160000890587df3 */ /* 0x000fe60008000858 */
[----:B------:R-:W-:Y:S02]  /*42e0*/  WARPGROUP.DEPBAR.LE gsb0, 0x0 ;  /* 0x00008000000079c5 */ /* 0x000fe40000010000 */
[----:B------:R-:W-:Y:S05]  /*42f0*/  @!P0 BRA `(.L_x_11037) ;  /* 0x0000000000048947 */ /* 0x000fea0003800000 */
[----:B------:R-:W-:Y:S01]  /*4300*/  BPT.TRAP 0x1 ;  /* 0x000000040000795c */ /* 0x000fe20000300000 */
.L_x_11037:
[C---:B-1----:R-:W-:Y:S01]  /*4310*/  FMUL.FTZ R10, R0.reuse, R24 ;  /* 0x00000018000a7220 */ /* 0x042fe20000410000 */
        /* <DEDUP_REMOVED lines=80> */
[----:B------:R-:W-:Y:S01]  /*4820*/  FMUL.FTZ R87, R0, R87 ;  /* 0x0000005700577220 */ /* 0x000fe20000410000 */
[----:B------:R-:W-:-:S04]  /*4830*/  UIADD3 UR5, UR17, 0x17040, URZ ;  /* 0x0001704011057890 */ /* 0x000fc8000fffe03f */
        /* <DEDUP_REMOVED lines=110> */
[----:B------:R-:W1:Y:S03]  /*4f20*/  LDC R48, c[0x0][0x988] ;  /* 0x00026200ff307b82 */ /* 0x000e660000000800 */
[----:B------:R-:W3:Y:S01]  /*4f30*/  SHFL.BFLY PT, R49, R52, 0x2, 0x1f ;  /* 0x0c401f0034317f89 */ /* 0x000ee200000e0000 */
[----:B--2---:R-:W-:-:S04]  /*4f40*/  FMNMX.FTZ R50, R149, R50, !PT ;  /* 0x0000003295327209 */ /* 0x004fc80007810000 */
[----:B0-----:R-:W-:-:S05]  /*4f50*/  FMNMX.FTZ R50, R87, R50, !PT ;  /* 0x0000003257327209 */ /* 0x001fca0007810000 */
[----:B------:R-:W0:Y:S01]  /*4f60*/  SHFL.BFLY PT, R63, R50, 0x2, 0x1f ;  /* 0x0c401f00323f7f89 */ /* 0x000e2200000e0000 */
[----:B---3--:R-:W-:Y:S02]  /*4f70*/  FMNMX.FTZ R54, R52, R49, !PT ;  /* 0x0000003134367209 */ /* 0x008fe40007810000 */
[----:B0-----:R-:W-:-:S03]  /*4f80*/  FMNMX.FTZ R56, R50, R63, !PT ;  /* 0x0000003f32387209 */ /* 0x001fc60007810000 */
[----:B------:R-:W0:Y:S04]  /*4f90*/  SHFL.BFLY PT, R63, R54, 0x1, 0x1f ;  /* 0x0c201f00363f7f89 */ /* 0x000e2800000e0000 */
[----:B------:R-:W2:Y:S01]  /*4fa0*/  SHFL.BFLY PT, R49, R56, 0x1, 0x1f ;  /* 0x0c201f0038317f89 */ /* 0x000ea200000e0000 */
[----:B0-----:R-:W-:Y:S02]  /*4fb0*/  FMNMX.FTZ R63, R54, R63, !PT ;  /* 0x0000003f363f7209 */ /* 0x001fe40007810000 */
[----:B--2---:R-:W-:-:S03]  /*4fc0*/  FMNMX.FTZ R49, R56, R49, !PT ;  /* 0x0000003138317209 */ /* 0x004fc60007810000 */
[C---:B------:R-:W-:Y:S01]  /*4fd0*/  FADD.FTZ R3, -R63.reuse, R3 ;  /* 0x000000033f037221 */ /* 0x040fe20000010100 */
[----:B-1----:R-:W-:-:S03]  /*4fe0*/  FFMA.FTZ R60, R63, R48, -8 ;  /* 0xc10000003f3c7423 */ /* 0x002fc60000010030 */
[-C--:B------:R-:W-:Y:S01]  /*4ff0*/  FMUL.FTZ R58, R3, R48.reuse ;  /* 0x00000030033a7220 */ /* 0x080fe20000410000 */
[----:B------:R-:W-:-:S01]  /*5000*/  FFMA.FTZ R50, R53, R48, -R60 ;  /* 0x0000003035327223 */ /* 0x000fc2000001083c */
[----:B------:R-:W-:Y:S01]  /*5010*/  FADD.FTZ R3, -R49, R7 ;  /* 0x0000000731037221 */ /* 0x000fe20000010100 */
        /* <DEDUP_REMOVED lines=31> */
[----:B------:R-:W-:-:S01]  /*5210*/  FFMA.FTZ R73, R85, R48, -R60 ;  /* 0x0000003055497223 */ /* 0x000fc2000001083c */
[-C--:B------:R-:W-:Y:S01]  /*5220*/  FFMA.FTZ R60, R49, R48.reuse, -8 ;  /* 0xc1000000313c7423 */ /* 0x080fe20000010030 */
[-C--:B------:R-:W-:Y:S01]  /*5230*/  FMUL.FTZ R3, R3, R48.reuse ;  /* 0x0000003003037220 */ /* 0x080fe20000410000 */
[----:B------:R-:W0:Y:S02]  /*5240*/  MUFU.EX2 R10, R10 ;  /* 0x0000000a000a7308 */ /* 0x000e240000000800 */
        /* <DEDUP_REMOVED lines=31> */
[----:B-1----:R-:W-:-:S07]  /*5440*/  FFMA.FTZ R8, R3, R8, R12 ;  /* 0x0000000803087223 */ /* 0x002fce000001000c */
        /* <DEDUP_REMOVED lines=130> */
.L_x_11038:
        /* <DEDUP_REMOVED lines=89> */
[----:B------:R-:W-:Y:S01]  /*6200*/  F2FP.SATFINITE.E4M3.F32.PACK_AB_MERGE_C R147, R74, R69, R14 ;  /* 0x000000454a93723e */ /* 0x000fe2000480700e */
[----:B------:R-:W-:Y:S06]  /*6210*/  @P1 BRA `(.L_x_11039) ;  /* 0xffffffdc00101947 */ /* 0x000fec000383ffff */
.L_x_11028:
[----:B------:R-:W-:Y:S06]  /*6220*/  BAR.ARV 0x8, 0x200 ;  /* 0x0208000000007b1d */ /* 0x000fec0000002000 */
[----:B------:R-:W-:Y:S05]  /*6230*/  @!P0 BRA `(.L_x_11040) ;  /* 0x0000000000048947 */ /* 0x000fea0003800000 */
[----:B------:R-:W-:Y:S01]  /*6240*/  BPT.TRAP 0x1 ;  /* 0x000000040000795c */ /* 0x000fe20000300000 */
.L_x_11040:
[----:B------:R-:W-:Y:S01]  /*6250*/  R2UR UR16, R2 ;  /* 0x00000000021072ca */ /* 0x000fe200000e0000 */
[----:B------:R-:W-:-:S05]  /*6260*/  IMAD.U32 R0, RZ, RZ, UR4 ;  /* 0x00000004ff007e24 */ /* 0x000fca000f8e00ff */
[----:B------:R-:W-:-:S07]  /*6270*/  SHF.L.U32 R0, R0, 0x1f, RZ ;  /* 0x0000001f00007819 */ /* 0x000fce00000006ff */
[----:B------:R-:W-:-:S09]  /*6280*/  ULEA UR16, UR16, UR40, 0x3 ;  /* 0x0000002810107291 */ /* 0x000fd2000f8e183f */
[----:B------:R0:W1:Y:S01]  /*6290*/  SYNCS.PHASECHK.TRANS64.TRYWAIT P1, [UR16+0x17050], R0 ;  /* 0x01705000ff0075a7 */ /* 0x0000620008020150 */
[----:B------:R-:W-:Y:S05]  /*62a0*/  @!P0 BRA `(.L_x_11041) ;  /* 0x0000000000048947 */ /* 0x000fea0003800000 */
[----:B------:R-:W-:Y:S01]  /*62b0*/  BPT.TRAP 0x1 ;  /* 0x000000040000795c */ /* 0x000fe20000300000 */
.L_x_11041:
[----:B-1----:R-:W-:Y:S05]  /*62c0*/  @P1 BRA `(.L_x_11042) ;  /* 0x0000000000081947 */ /* 0x002fea0003800000 */
[----:B------:R-:W1:Y:S02]  /*62d0*/  SYNCS.PHASECHK.TRANS64.TRYWAIT P1, [UR16+0x17050], R0 ;  /* 0x01705000ff0075a7 */ /* 0x000e640008020150 */
[----:B-1----:R-:W-:Y:S05]  /*62e0*/  @!P1 BRA `(.L_x_11043) ;  /* 0x0000006400cc9947 */ /* 0x002fea0003800000 */
.L_x_11042:
[----:B------:R-:W-:Y:S01]  /*62f0*/  ULDC.64 UR10, c[0x0][0x9a0] ;  /* 0x00026800000a7ab9 */ /* 0x000fe20000000a00 */
[----:B------:R-:W-:Y:S01]  /*6300*/  UIADD3 UR40, UR40, 0x400, URZ ;  /* 0x0000040028287890 */ /* 0x000fe2000fffe03f */
[----:B------:R-:W-:Y:S01]  /*6310*/  R2UR UR15, R2 ;  /* 0x00000000020f72ca */ /* 0x000fe200000e0000 */
[----:B------:R-:W-:Y:S01]  /*6320*/  UISETP.NE.U32.AND UP0, UPT, UR10, URZ, UPT ;  /* 0x0000003f0a00728c */ /* 0x000fe2000bf05070 */
[----:B------:R-:W-:Y:S01]  /*6330*/  WARPGROUP.ARRIVE ;  /* 0x00000000000079c5 */ /* 0x000fe20000000000 */
[----:B------:R-:W-:Y:S01]  /*6340*/  USHF.R.U32.HI UR40, URZ, 0x4, UR40 ;  /* 0x000000043f287899 */ /* 0x000fe20008011628 */
[----:B------:R-:W-:Y:S01]  /*6350*/  IMAD.MOV.U32 R4, RZ, RZ, 0x3f800000 ;  /* 0x3f800000ff047424 */ /* 0x000fe200078e00ff */
[----:B------:R-:W-:Y:S02]  /*6360*/  UISETP.NE.AND.EX UP0, UPT, UR11, URZ, UPT, UP0 ;  /* 0x0000003f0b00728c */ /* 0x000fe4000bf05300 */
[----:B------:R-:W-:-:S04]  /*6370*/  ULOP3.LUT UR40, UR40, 0x3fff, URZ, 0xc0, !UPT ;  /* 0x00003fff28287892 */ /* 0x000fc8000f8ec03f */
[----:B------:R-:W-:Y:S01]  /*6380*/  ULOP3.LUT UR40, UR40, 0x10000, URZ, 0xfc, !UPT ;  /* 0x0001000028287892 */ /* 0x000fe2000f8efc3f */
[----:B------:R-:W-:-:S04]  /*6390*/  PLOP3.LUT P1, PT, PT, PT, UP0, 0x80, 0x0 ;  /* 0x000000000000781c */ /* 0x000fc80003f2f008 */
[----:B------:R-:W-:Y:S01]  /*63a0*/  @UP0 ULDC.64 UR8, c[0x0][0x9c8] ;  /* 0x0002720000080ab9 */ /* 0x000fe20000000a00 */
[----:B------:R-:W-:Y:S02]  /*63b0*/  @UP0 USHF.R.S32.HI UR14, URZ, 0x1f, UR36 ;  /* 0x0000001f3f0e0899 */ /* 0x000fe40008011424 */
[----:B------:R-:W-:Y:S02]  /*63c0*/  @UP0 UIMAD UR6, UR47, UR8, URZ ;  /* 0x000000082f0602a4 */ /* 0x000fe4000f8e023f */
[----:B------:R-:W-:Y:S02]  /*63d0*/  @UP0 UIMAD.WIDE.U32 UR4, UR46, UR8, URZ ;  /* 0x000000082e0402a5 */ /* 0x000fe4000f8e003f */
[----:B------:R-:W-:Y:S02]  /*63e0*/  @UP0 UIMAD UR8, UR46, UR9, UR6 ;  /* 0x000000092e0802a4 */ /* 0x000fe4000f8e0206 */
[----:B------:R-:W-:Y:S01]  /*63f0*/  UIMAD UR6, UR15, 0x300, UR40 ;  /* 0x000003000f0678a4 */ /* 0x000fe2000f8e0228 */
[----:B------:R-:W-:-:S02]  /*6400*/  @UP0 ULDC.64 UR12, c[0x0][0x9d0] ;  /* 0x00027400000c0ab9 */ /* 0x000fc40000000a00 */
[----:B------:R-:W-:Y:S01]  /*6410*/  UMOV UR15, 0x40000040 ;  /* 0x40000040000f7882 */ /* 0x000fe20000000000 */
[----:B------:R-:W-:Y:S02]  /*6420*/  @UP0 UIMAD UR9, UR14, UR12, URZ ;  /* 0x0000000c0e0902a4 */ /* 0x000fe4000f8e023f */
[----:B------:R-:W-:Y:S01]  /*6430*/  @UP0 UIADD3 UR5, UR5, UR8, URZ ;  /* 0x0000000805050290 */ /* 0x000fe2000fffe03f */
[----:B------:R-:W-:Y:S01]  /*6440*/  UMOV UR14, UR6 ;  /* 0x00000006000e7c82 */ /* 0x000fe20008000000 */
[----:B------:R-:W-:Y:S02]  /*6450*/  @UP0 UIMAD UR9, UR36, UR13, UR9 ;  /* 0x0000000d240902a4 */ /* 0x000fe4000f8e0209 */
[----:B------:R-:W-:Y:S01]  /*6460*/  QGMMA.64x96x32.F32.E4M3.E4M3 R88, R148, gdesc[UR12], R88, gsb0 ;  /* 0x0160000c94587df3 */ /* 0x000fe20008000858 */
[----:B------:R-:W-:-:S04]  /*6470*/  @UP0 UIMAD.WIDE.U32 UR4, UR36, UR12, UR4 ;  /* 0x0000000c240402a5 */ /* 0x000fc8000f8e0004 */
[----:B------:R-:W-:Y:S02]  /*6480*/  @UP0 UIADD3 UR5, UR5, UR9, URZ ;  /* 0x0000000905050290 */ /* 0x000fe4000fffe03f */
[----:B------:R-:W-:-:S04]  /*6490*/  @UP0 ULEA UR8, UP1, UR4, UR10, 0x2 ;  /* 0x0000000a04080291 */ /* 0x000fc8000f82103f */
[----:B------:R-:W-:Y:S02]  /*64a0*/  @UP0 ULEA.HI.X UR9, UR4, UR11, UR5, 0x2, UP1 ;  /* 0x0000000b04090291 */ /* 0x000fe400088f1405 */
[----:B------:R-:W-:-:S04]  /*64b0*/  MOV R2, UR8 ;  /* 0x0000000800027c02 */ /* 0x000fc80008000f00 */
[----:B-1----:R-:W-:-:S05]  /*64c0*/  IMAD.U32 R3, RZ, RZ, UR9 ;  /* 0x00000009ff037e24 */ /* 0x002fca000f8e00ff */
[----:B------:R1:W2:Y:S01]  /*64d0*/  @P1 LDG.E R4, desc[UR38][R2.64] ;  /* 0x0000002602041981 */ /* 0x0002a2000c1e1900 */
[----:B------:R-:W-:Y:S01]  /*64e0*/  UIADD3 UR4, UR6, 0x2, URZ ;  /* 0x0000000206047890 */ /* 0x000fe2000fffe03f */
[----:B------:R-:W-:-:S06]  /*64f0*/  UMOV UR11, 0x40000040 ;  /* 0x40000040000b7882 */ /* 0x000fcc0000000000 */
[----:B------:R-:W-:Y:S01]  /*6500*/  UMOV UR10, UR4 ;  /* 0x00000004000a7c82 */ /* 0x000fe20008000000 */
[----:B------:R-:W-:Y:S02]  /*6510*/  WARPGROUP.DEPBAR.LE gsb0, 0x0 ;  /* 0x00008000000079c5 */ /* 0x000fe40000010000 */
[----:B------:R-:W-:-:S06]  /*6520*/  WARPGROUP.ARRIVE ;  /* 0x00000000000079c5 */ /* 0x000fcc0000000000 */
[----:B------:R-:W-:Y:S01]  /*6530*/  QGMMA.64x96x32.F32.E4M3.E4M3 R88, R136, gdesc[UR8], R88, gsb0 ;  /* 0x0160000888587df3 */ /* 0x000fe20008000858 */
[----:B------:R-:W-:Y:S01]  /*6540*/  UIADD3 UR4, UR6, 0x4, URZ ;  /* 0x0000000406047890 */ /* 0x000fe2000fffe03f */
[----:B------:R-:W-:-:S06]  /*6550*/  UMOV UR11, 0x40000040 ;  /* 0x40000040000b7882 */ /* 0x000fcc0000000000 */
[----:B------:R-:W-:Y:S01]  /*6560*/  UMOV UR10, UR4 ;  /* 0x00000004000a7c82 */ /* 0x000fe20008000000 */
[----:B------:R-:W3:Y:S01]  /*6570*/  SHFL.BFLY PT, R5, R6, 0x2, 0x1f ;  /* 0x0c401f0006057f89 */ /* 0x000ee200000e0000 */
[----:B------:R-:W-:-:S03]  /*6580*/  UIADD3 UR6, UR6, 0x6, URZ ;  /* 0x0000000606067890 */ /* 0x000fc6000fffe03f */
[----:B------:R-:W4:Y:S01]  /*6590*/  SHFL.BFLY PT, R7, R8, 0x2, 0x1f ;  /* 0x0c401f0008077f89 */ /* 0x000f2200000e0000 */
[----:B------:R-:W-:Y:S02]  /*65a0*/  WARPGROUP.DEPBAR.LE gsb0, 0x0 ;  /* 0x00008000000079c5 */ /* 0x000fe40000010000 */
[----:B------:R-:W-:-:S06]  /*65b0*/  WARPGROUP.ARRIVE ;  /* 0x00000000000079c5 */ /* 0x000fcc0000000000 */
[----:B------:R-:W-:Y:S01]  /*65c0*/  QGMMA.64x96x32.F32.E4M3.E4M3 R88, R140, gdesc[UR8], R88, gsb0 ;  /* 0x016000088c587df3 */ /* 0x000fe20008000858 */
[----:B------:R-:W-:Y:S01]  /*65d0*/  UMOV UR10, UR6 ;  /* 0x00000006000a7c82 */ /* 0x000fe20008000000 */
[----:B------:R-:W-:Y:S01]  /*65e0*/  UMOV UR11, 0x40000040 ;  /* 0x40000040000b7882 */ /* 0x000fe20000000000 */
        /* <DEDUP_REMOVED lines=11> */
[----:B------:R-:W-:Y:S01]  /*66a0*/  FSETP.NE.FTZ.AND P3, PT, R12, RZ, PT ;  /* 0x000000ff0c00720b */ /* 0x000fe20003f75000 */
[----:B------:R-:W-:Y:S02]  /*66b0*/  WARPGROUP.DEPBAR.LE gsb0, 0x0 ;  /* 0x00008000000079c5 */ /* 0x000fe40000010000 */
[----:B------:R-:W-:-:S06]  /*66c0*/  WARPGROUP.ARRIVE ;  /* 0x00000000000079c5 */ /* 0x000fcc0000000000 */
[----:B------:R-:W-:Y:S01]  /*66d0*/  QGMMA.64x96x32.F32.E4M3.E4M3 R88, R144, gdesc[UR8], R88, gsb0 ;  /* 0x0160000890587df3 */ /* 0x000fe20008000858 */
[----:B------:R-:W-:Y:S01]  /*66e0*/  @P1 MUFU.RCP R3, R9 ;  /* 0x0000000900031308 */ /* 0x000fe20000001000 */
[----:B------:R-:W-:Y:S01]  /*66f0*/  FSETP.NE.FTZ.AND P1, PT, R10, RZ, PT ;  /* 0x000000ff0a00720b */ /* 0x000fe20003f35000 */
[----:B------:R-:W-:-:S06]  /*6700*/  IMAD.MOV.U32 R7, RZ, RZ, RZ ;  /* 0x000000ffff077224 */ /* 0x000fcc00078e00ff */
        /* <DEDUP_REMOVED lines=16> */
.L_x_11044:
        /* <DEDUP_REMOVED lines=52> */
.L_x_11020:
[----:B------:R-:W-:Y:S05]  /*6b50*/  @P0 BRA `(.L_x_11045) ;  /* 0x0000001800ec0947 */ /* 0x000fea0003800000 */
[----:B------:R-:W0:Y:S01]  /*6b60*/  S2R R25, SR_TID.X ;  /* 0x0000000000197919 */ /* 0x000e220000002100 */
[----:B------:R-:W-:Y:S01]  /*6b70*/  ULDC.64 UR4, c[0x4][0x70] ;  /* 0x01001c0000047ab9 */ /* 0x000fe20000000a00 */
[----:B------:R-:W1:Y:S01]  /*6b80*/  LDC R46, c[0x0][0xbe8] ;  /* 0x0002fa00ff2e7b82 */ /* 0x000e620000000800 */
[----:B------:R-:W-:Y:S01]  /*6b90*/  ULDC.64 UR8, c[0x0][0xbd0] ;  /* 0x0002f40000087ab9 */ /* 0x000fe20000000a00 */
[----:B------:R-:W2:Y:S01]  /*6ba0*/  S2R R45, SR_CTAID.X ;  /* 0x00000000002d7919 */ /* 0x000ea20000002500 */
[----:B------:R-:W-:Y:S01]  /*6bb0*/  USHF.R.S32.HI UR7, URZ, 0x1f, UR36 ;  /* 0x0000001f3f077899 */ /* 0x000fe20008011424 */
[----:B------:R-:W-:-:S04]  /*6bc0*/  ULDC.64 UR10, c[0x0][0xb38] ;  /* 0x0002ce00000a7ab9 */ /* 0x000fc80000000a00 */
[----:B------:R-:W3:Y:S01]  /*6bd0*/  LDC R74, c[0x0][0xc50] ;  /* 0x00031400ff4a7b82 */ /* 0x000ee20000000800 */
[----:B0-----:R-:W-:-:S04]  /*6be0*/  SHF.L.U32 R6, R25, 0x2, RZ ;  /* 0x0000000219067819 */ /* 0x001fc800000006ff */
[----:B------:R-:W-:-:S03]  /*6bf0*/  LOP3.LUT R6, R6, 0xc, RZ, 0xc0, !PT ;  /* 0x0000000c06067812 */ /* 0x000fc600078ec0ff */
[----:B------:R-:W-:Y:S01]  /*6c00*/  BAR.SYNC.DEFER_BLOCKING 0x1, 0x180 ;  /* 0x0046000000007b1d */ /* 0x000fe20000010000 */
[----:B------:R-:W-:-:S05]  /*6c10*/  IADD3 R6, P0, R6, UR4, RZ ;  /* 0x0000000406067c10 */ /* 0x000fca000ff1e0ff */
[----:B------:R-:W-:-:S05]  /*6c20*/  IMAD.X R7, RZ, RZ, UR5, P0 ;  /* 0x00000005ff077e24 */ /* 0x000fca00080e06ff */
[----:B------:R0:W4:Y:S01]  /*6c30*/  LDG.E.CONSTANT R12, desc[UR38][R6.64] ;  /* 0x00000026060c7981 */ /* 0x000122000c1e9900 */
[C---:B------:R-:W-:Y:S01]  /*6c40*/  LOP3.LUT P0, R22, R25.reuse, 0x3, RZ, 0xc0, !PT ;  /* 0x0000000319167812 */ /* 0x040fe2000780c0ff */
[----:B------:R-:W-:Y:S01]  /*6c50*/  VIADD R25, R25, 0xffffff80 ;  /* 0xffffff8019197836 */ /* 0x000fe20000000000 */
[----:B-1----:R-:W-:Y:S01]  /*6c60*/  ISETP.NE.AND P2, PT, R46, 0x1, PT ;  /* 0x000000012e00780c */ /* 0x002fe20003f45270 */
[----:B------:R-:W-:Y:S01]  /*6c70*/  UIMAD.WIDE.U32 UR4, UR36, UR8, URZ ;  /* 0x00000008240472a5 */ /* 0x000fe2000f8e003f */
[----:B------:R-:W-:Y:S01]  /*6c80*/  ISETP.EQ.OR P0, PT, R22, 0x3, !P0 ;  /* 0x000000031600780c */ /* 0x000fe20004702670 */
[----:B------:R-:W-:Y:S01]  /*6c90*/  UIMAD UR6, UR7, UR8, URZ ;  /* 0x00000008070672a4 */ /* 0x000fe2000f8e023f */
[----:B------:R-:W-:Y:S01]  /*6ca0*/  BSSY B0, `(.L_x_11046) ;  /* 0x0000144000007945 */ /* 0x000fe20003800000 */
[----:B------:R-:W-:Y:S01]  /*6cb0*/  UIMAD UR8, UR7, UR10, URZ ;  /* 0x0000000a070872a4 */ /* 0x000fe2000f8e023f */
[----:B------:R-:W-:Y:S01]  /*6cc0*/  SEL R83, R13, R4, P0 ;  /* 0x000000040d537207 */ /* 0x000fe20000000000 */
[----:B------:R-:W-:Y:S01]  /*6cd0*/  UIMAD UR9, UR36, UR9, UR6 ;  /* 0x00000009240972a4 */ /* 0x000fe2000f8e0206 */
[----:B------:R-:W-:Y:S01]  /*6ce0*/  SEL R13, R4, R13, P0 ;  /* 0x0000000d040d7207 */ /* 0x000fe20000000000 */
[----:B------:R-:W-:Y:S01]  /*6cf0*/  IMAD.U32 R27, RZ, RZ, UR5 ;  /* 0x00000005ff1b7e24 */ /* 0x000fe2000f8e00ff */
[----:B------:R-:W-:Y:S01]  /*6d00*/  SHF.R.S32.HI R4, RZ, 0x1f, R25 ;  /* 0x0000001fff047819 */ /* 0x000fe20000011419 */
[----:B------:R-:W-:Y:S01]  /*6d10*/  UIADD3 UR9, UR5, UR9, URZ ;  /* 0x0000000905097290 */ /* 0x000fe2000fffe03f */
[----:B------:R-:W-:Y:S01]  /*6d20*/  SEL R81, R3, R8, P0 ;  /* 0x0000000803517207 */ /* 0x000fe20000000000 */
[----:B------:R-:W1:Y:S01]  /*6d30*/  @P2 LDC R72, c[0x0][0xbec] ;  /* 0x0002fb00ff482b82 */ /* 0x000e620000000800 */
[----:B0-----:R-:W-:Y:S01]  /*6d40*/  LEA.HI R6, R4, R25, RZ, 0x7 ;  /* 0x0000001904067211 */ /* 0x001fe200078f38ff */
[----:B------:R-:W-:Y:S01]  /*6d50*/  UIMAD.WIDE.U32 UR6, UR36, UR10, URZ ;  /* 0x0000000a240672a5 */ /* 0x000fe2000f8e003f */
[----:B------:R-:W-:Y:S01]  /*6d60*/  SEL R3, R8, R3, P0 ;  /* 0x0000000308037207 */ /* 0x000fe20000000000 */
[----:B------:R-:W-:Y:S01]  /*6d70*/  IMAD.U32 R27, RZ, RZ, UR9 ;  /* 0x00000009ff1b7e24 */ /* 0x000fe2000f8e00ff */
[----:B------:R-:W-:Y:S01]  /*6d80*/  LOP3.LUT R8, R6, 0xffffff80, RZ, 0xc0, !PT ;  /* 0xffffff8006087812 */ /* 0x000fe200078ec0ff */
[----:B------:R-:W-:Y:S01]  /*6d90*/  UIMAD UR8, UR36, UR11, UR8 ;  /* 0x0000000b240872a4 */ /* 0x000fe2000f8e0208 */
[----:B------:R-:W-:Y:S01]  /*6da0*/  SEL R53, R132, R23, P0 ;  /* 0x0000001784357207 */ /* 0x000fe20000000000 */
[----:B------:R-:W0:Y:S01]  /*6db0*/  @P2 LDC R76, c[0x0][0xbec] ;  /* 0x0002fb00ff4c2b82 */ /* 0x000e220000000800 */
[----:B------:R-:W-:Y:S01]  /*6dc0*/  SEL R71, R23, R132, P0 ;  /* 0x0000008417477207 */ /* 0x000fe20000000000 */
[----:B------:R-:W-:Y:S01]  /*6dd0*/  IMAD.IADD R40, R25, 0x1, -R8 ;  /* 0x0000000119287824 */ /* 0x000fe200078e0a08 */
[----:B------:R-:W-:Y:S01]  /*6de0*/  SEL R55, R15, R10, P0 ;  /* 0x0000000a0f377207 */ /* 0x000fe20000000000 */
[----:B------:R-:W-:Y:S01]  /*6df0*/  UIADD3 UR8, UR7, UR8, URZ ;  /* 0x0000000807087290 */ /* 0x000fe2000fffe03f */
[----:B------:R-:W-:Y:S01]  /*6e00*/  SEL R15, R10, R15, P0 ;  /* 0x0000000f0a0f7207 */ /* 0x000fe20000000000 */
[----:B------:R-:W-:Y:S01]  /*6e10*/  IMAD.U32 R35, RZ, RZ, UR7 ;  /* 0x00000007ff237e24 */ /* 0x000fe2000f8e00ff */
[----:B------:R-:W-:-:S02]  /*6e20*/  SHF.R.S32.HI R23, RZ, 0x1f, R40 ;  /* 0x0000001fff177819 */ /* 0x000fc40000011428 */
[----:B------:R-:W-:Y:S01]  /*6e30*/  SEL R43, R58, R19, P0 ;  /* 0x000000133a2b7207 */ /* 0x000fe20000000000 */
[----:B------:R-:W-:Y:S01]  /*6e40*/  IMAD.U32 R35, RZ, RZ, UR8 ;  /* 0x00000008ff237e24 */ /* 0x000fe2000f8e00ff */
[----:B------:R-:W-:Y:S01]  /*6e50*/  LEA.HI R10, R23, R40, RZ, 0x2 ;  /* 0x00000028170a7211 */ /* 0x000fe200078f10ff */
[----:B------:R-:W-:Y:S01]  /*6e60*/  ULDC.64 UR8, c[0x0][0xb28] ;  /* 0x0002ca0000087ab9 */ /* 0x000fe20000000a00 */
[----:B------:R-:W-:Y:S02]  /*6e70*/  SEL R58, R19, R58, P0 ;  /* 0x0000003a133a7207 */ /* 0x000fe40000000000 */
[----:B------:R-:W-:Y:S02]  /*6e80*/  SHF.R.S32.HI R19, RZ, 0x7, R6 ;  /* 0x00000007ff137819 */ /* 0x000fe40000011406 */
[----:B------:R-:W-:Y:S02]  /*6e90*/  LEA.HI R4, R4, R25, RZ, 0x2 ;  /* 0x0000001904047211 */ /* 0x000fe400078f10ff */
[----:B------:R-:W-:-:S02]  /*6ea0*/  SHF.R.S32.HI R6, RZ, 0x2, R10 ;  /* 0x00000002ff067819 */ /* 0x000fc4000001140a */
[----:B------:R-:W-:Y:S02]  /*6eb0*/  SHF.R.S32.HI R7, RZ, 0x1f, R10 ;  /* 0x0000001fff077819 */ /* 0x000fe4000001140a */
[----:B------:R-:W-:Y:S01]  /*6ec0*/  LOP3.LUT R8, R4, 0xfffffffc, RZ, 0xc0, !PT ;  /* 0xfffffffc04087812 */ /* 0x000fe200078ec0ff */
[----:B------:R-:W-:Y:S01]  /*6ed0*/  IMAD.HI R4, R19, 0x55555556, RZ ;  /* 0x5555555613047827 */ /* 0x000fe200078e02ff */
[----:B------:R-:W-:Y:S02]  /*6ee0*/  LEA.HI R7, R7, R6, RZ, 0x3 ;  /* 0x0000000607077211 */ /* 0x000fe400078f18ff */
[----:B------:R-:W-:Y:S01]  /*6ef0*/  SEL R57, R5, R14, P0 ;  /* 0x0000000e05397207 */ /* 0x000fe20000000000 */
[----:B------:R-:W-:Y:S01]  /*6f00*/  IMAD.IADD R8, R25, 0x1, -R8 ;  /* 0x0000000119087824 */ /* 0x000fe200078e0a08 */
[----:B------:R-:W-:Y:S02]  /*6f10*/  SEL R5, R14, R5, P0 ;  /* 0x000000050e057207 */ /* 0x000fe40000000000 */
[----:B------:R-:W-:-:S02]  /*6f20*/  SEL R65, R9, R16, P0 ;  /* 0x0000001009417207 */ /* 0x000fc40000000000 */
[----:B------:R-:W-:Y:S02]  /*6f30*/  SEL R14, R16, R9, P0 ;  /* 0x00000009100e7207 */ /* 0x000fe40000000000 */
[----:B------:R-:W-:Y:S02]  /*6f40*/  LOP3.LUT R9, R7, 0xfffffff8, RZ, 0xc0, !PT ;  /* 0xfffffff807097812 */ /* 0x000fe400078ec0ff */
[----:B------:R-:W-:Y:S02]  /*6f50*/  LEA.HI R7, R23, R40, RZ, 0x5 ;  /* 0x0000002817077211 */ /* 0x000fe400078f28ff */
[----:B------:R-:W-:Y:S01]  /*6f60*/  LEA.HI R4, R4, R4, RZ, 0x1 ;  /* 0x0000000404047211 */ /* 0x000fe200078f08ff */
[----:B------:R-:W-:Y:S01]  /*6f70*/  IMAD.IADD R6, R6, 0x1, -R9 ;  /* 0x0000000106067824 */ /* 0x000fe200078e0a09 */
[----:B------:R-:W-:Y:S02]  /*6f80*/  SHF.R.S32.HI R7, RZ, 0x5, R7 ;  /* 0x00000005ff077819 */ /* 0x000fe40000011407 */
[----:B------:R-:W-:Y:S01]  /*6f90*/  LEA.HI R9, R8, R8, RZ, 0x1 ;  /* 0x0000000808097211 */ /* 0x000fe200078f08ff */
[----:B------:R-:W-:Y:S01]  /*6fa0*/  IMAD R4, R4, -0x3, R19 ;  /* 0xfffffffd04047824 */ /* 0x000fe200078e0213 */
[----:B------:R-:W-:-:S02]  /*6fb0*/  SEL R61, R135, R134, P0 ;  /* 0x00000086873d7207 */ /* 0x000fc40000000000 */
[----:B------:R-:W-:Y:S02]  /*6fc0*/  SEL R33, R134, R135, P0 ;  /* 0x0000008786217207 */ /* 0x000fe40000000000 */
[----:B------:R-:W-:Y:S02]  /*6fd0*/  LEA R7, R7, R6, 0x4 ;  /* 0x0000000607077211 */ /* 0x000fe400078e20ff */
[----:B------:R-:W-:Y:S02]  /*6fe0*/  LOP3.LUT R9, R9, 0x1ffffffe, RZ, 0xc0, !PT ;  /* 0x1ffffffe09097812 */ /* 0x000fe400078ec0ff */
[----:B------:R-:W-:Y:S01]  /*6ff0*/  SEL R49, R124, R21, P0 ;  /* 0x000000157c317207 */ /* 0x000fe20000000000 */
[----:B------:R-:W-:Y:S01]  /*7000*/  IMAD R4, R4, 0x40, R7 ;  /* 0x0000004004047824 */ /* 0x000fe200078e0207 */
[----:B------:R-:W-:Y:S01]  /*7010*/  SEL R75, R21, R124, P0 ;  /* 0x0000007c154b7207 */ /* 0x000fe20000000000 */
[----:B------:R-:W-:Y:S01]  /*7020*/  IMAD.IADD R9, R8, 0x1, -R9 ;  /* 0x0000000108097824 */ /* 0x000fe200078e0a09 */
[----:B------:R-:W-:Y:S01]  /*7030*/  SEL R31, R98, R99, P0 ;  /* 0x00000063621f7207 */ /* 0x000fe20000000000 */
[--C-:B--2---:R-:W-:Y:S01]  /*7040*/  IMAD R54, R45, 0xc0, R4.reuse ;  /* 0x000000c02d367824 */ /* 0x104fe200078e0204 */
[----:B------:R-:W-:Y:S01]  /*7050*/  SEL R21, R114, R115, P0 ;  /* 0x0000007372157207 */ /* 0x000fe20000000000 */
[----:B------:R-:W-:Y:S01]  /*7060*/  IMAD R9, R9, 0x8, R4 ;  /* 0x0000000809097824 */ /* 0x000fe200078e0204 */
[----:B------:R-:W-:-:S02]  /*7070*/  SEL R77, R47, R24, P0 ;  /* 0x000000182f4d7207 */ /* 0x000fc40000000000 */
[----:B------:R-:W-:Y:S01]  /*7080*/  SEL R47, R24, R47, P0 ;  /* 0x0000002f182f7207 */ /* 0x000fe20000000000 */
[----:B------:R-:W-:Y:S01]  /*7090*/  IMAD R45, R45, 0xc0, R9 ;  /* 0x000000c02d2d7824 */ /* 0x000fe200078e0209 */
[----:B------:R-:W-:Y:S02]  /*70a0*/  SEL R79, R17, R20, P0 ;  /* 0x00000014114f7207 */ /* 0x000fe40000000000 */
[----:B------:R-:W-:Y:S01]  /*70b0*/  SEL R17, R20, R17, P0 ;  /* 0x0000001114117207 */ /* 0x000fe20000000000 */
[----:B0-----:R-:W-:Y:S01]  /*70c0*/  @P2 IMAD.HI.U32 R76, R45, R76, RZ ;  /* 0x0000004c2d4c2227 */ /* 0x001fe200078e00ff */
[----:B------:R-:W-:Y:S02]  /*70d0*/  SEL R59, R18, R11, P0 ;  /* 0x0000000b123b7207 */ /* 0x000fe40000000000 */
[----:B------:R-:W-:Y:S02]  /*70e0*/  SEL R18, R11, R18, P0 ;  /* 0x000000120b127207 */ /* 0x000fe40000000000 */
[----:B------:R-:W-:-:S02]  /*70f0*/  SEL R73, R51, R26, P0 ;  /* 0x0000001a33497207 */ /* 0x000fc40000000000 */
[----:B------:R-:W-:Y:S01]  /*7100*/  SEL R51, R26, R51, P0 ;  /* 0x000000331a337207 */ /* 0x000fe20000000000 */
[----:B------:R-:W-:Y:S01]  /*7110*/  IMAD.U32 R26, RZ, RZ, UR4 ;  /* 0x00000004ff1a7e24 */ /* 0x000fe2000f8e00ff */
[----:B------:R-:W-:Y:S01]  /*7120*/  SEL R69, R94, R95, P0 ;  /* 0x0000005f5e457207 */ /* 0x000fe20000000000 */
[----:B------:R-:W3:Y:S01]  /*7130*/  S2UR UR4, SR_CTAID.Y ;  /* 0x00000000000479c3 */ /* 0x000ee20000002600 */
[----:B------:R-:W-:Y:S02]  /*7140*/  SEL R67, R102, R103, P0 ;  /* 0x0000006766437207 */ /* 0x000fe40000000000 */
[----:B------:R-:W-:Y:S02]  /*7150*/  LOP3.LUT R7, R10, 0x7ffffffc, RZ, 0xc0, !PT ;  /* 0x7ffffffc0a077812 */ /* 0x000fe400078ec0ff */
        /* <DEDUP_REMOVED lines=18> */
[C---:B------:R-:W-:Y:S01]  /*7280*/  LOP3.LUT P1, RZ, R40.reuse, 0x3, RZ, 0xc0, !PT ;  /* 0x0000000328ff7812 */ /* 0x040fe2000782c0ff */
[----:B------:R-:W-:Y:S01]  /*7290*/  IMAD.IADD R40, R40, 0x1, -R7 ;  /* 0x0000000128287824 */ /* 0x000fe200078e0a07 */
[----:B------:R-:W-:Y:S01]  /*72a0*/  MOV R34, UR6 ;  /* 0x0000000600227c02 */ /* 0x000fe20008000f00 */
[----:B------:R-:W-:Y:S01]  /*72b0*/  ULDC.64 UR6, c[0x0][0xb48] ;  /* 0x0002d20000067ab9 */ /* 0x000fe20000000a00 */
[----:B----4-:R-:W-:Y:S01]  /*72c0*/  LOP3.LUT R44, R12, 0x2, RZ, 0x3c, !PT ;  /* 0x000000020c2c7812 */ /* 0x010fe200078e3cff */
[----:B------:R-:W-:Y:S04]  /*72d0*/  SHFL.IDX PT, R60, R33, R12, 0x1c1f ;  /* 0x001c1f0c213c7589 */ /* 0x000fe800000e0000 */
[----:B------:R-:W0:Y:S04]  /*72e0*/  SHFL.IDX PT, R61, R61, R44, 0x1c1f ;  /* 0x001c1f2c3d3d7589 */ /* 0x000e2800000e0000 */
[----:B------:R2:W-:Y:S04]  /*72f0*/  SHFL.IDX PT, R24, R31, R12, 0x1c1f ;  /* 0x001c1f0c1f187589 */ /* 0x0005e800000e0000 */
[----:B------:R-:W-:Y:S04]  /*7300*/  SHFL.IDX PT, R9, R21, R12, 0x1c1f ;  /* 0x001c1f0c15097589 */ /* 0x000fe800000e0000 */
[----:B------:R-:W-:Y:S01]  /*7310*/  SHFL.IDX PT, R20, R81, R12, 0x1c1f ;  /* 0x001c1f0c51147589 */ /* 0x000fe200000e0000 */
[----:B--2---:R-:W2:Y:S03]  /*7320*/  LDC.64 R30, c[0x0][0xbd8] ;  /* 0x0002f600ff1e7b82 */ /* 0x004ea60000000a00 */
[----:B------:R0:W-:Y:S04]  /*7330*/  SHFL.IDX PT, R21, R3, R44, 0x1c1f ;  /* 0x001c1f2c03157589 */ /* 0x0001e800000e0000 */
[----:B------:R-:W-:Y:S04]  /*7340*/  SHFL.IDX PT, R19, R83, R12, 0x1c1f ;  /* 0x001c1f0c53137589 */ /* 0x000fe800000e0000 */
[----:B------:R-:W4:Y:S01]  /*7350*/  SHFL.IDX PT, R62, R13, R44, 0x1c1f ;  /* 0x001c1f2c0d3e7589 */ /* 0x000f2200000e0000 */
[----:B0-----:R-:W-:-:S03]  /*7360*/  SEL R3, R61, R60, P0 ;  /* 0x0000003c3d037207 */ /* 0x001fc60000000000 */
[----:B------:R-:W-:Y:S04]  /*7370*/  SHFL.IDX PT, R57, R57, R12, 0x1c1f ;  /* 0x001c1f0c39397589 */ /* 0x000fe800000e0000 */
[----:B------:R0:W5:Y:S04]  /*7380*/  SHFL.IDX PT, R66, R5, R44, 0x1c1f ;  /* 0x001c1f2c05427589 */ /* 0x00016800000e0000 */
[----:B------:R-:W-:Y:S04]  /*7390*/  SHFL.IDX PT, R59, R59, R12, 0x1c1f ;  /* 0x001c1f0c3b3b7589 */ /* 0x000fe800000e0000 */
[----:B------:R5:W-:Y:S01]  /*73a0*/  SHFL.IDX PT, R68, R18, R44, 0x1c1f ;  /* 0x001c1f2c12447589 */ /* 0x000be200000e0000 */
[----:B0-----:R-:W-:-:S03]  /*73b0*/  SEL R5, R60, R61, P0 ;  /* 0x0000003d3c057207 */ /* 0x001fc60000000000 */
[----:B------:R-:W-:Y:S01]  /*73c0*/  SHFL.IDX PT, R55, R55, R12, 0x1c1f ;  /* 0x001c1f0c37377589 */ /* 0x000fe200000e0000 */
[----:B------:R-:W0:Y:S03]  /*73d0*/  LDC.64 R60, c[0x0][0xb40] ;  /* 0x0002d000ff3c7b82 */ /* 0x000e260000000a00 */
[----:B------:R-:W1:Y:S01]  /*73e0*/  SHFL.IDX PT, R64, R15, R44, 0x1c1f ;  /* 0x001c1f2c0f407589 */ /* 0x000e6200000e0000 */
[----:B----4-:R-:W-:-:S03]  /*73f0*/  SEL R13, R19, R62, P0 ;  /* 0x0000003e130d7207 */ /* 0x010fc60000000000 */
[----:B------:R4:W-:Y:S04]  /*7400*/  SHFL.IDX PT, R28, R69, R12, 0x1c1f ;  /* 0x001c1f0c451c7589 */ /* 0x0009e800000e0000 */
[----:B------:R-:W-:Y:S01]  /*7410*/  SHFL.IDX PT, R16, R67, R12, 0x1c1f ;  /* 0x001c1f0c43107589 */ /* 0x000fe200000e0000 */
[----:B-----5:R-:W-:-:S03]  /*7420*/  SEL R18, R57, R66, P0 ;  /* 0x0000004239127207 */ /* 0x020fc60000000000 */
[----:B------:R-:W-:Y:S01]  /*7430*/  SHFL.IDX PT, R8, R41, R12, 0x1c1f ;  /* 0x001c1f0c29087589 */ /* 0x000fe200000e0000 */
[----:B----4-:R-:W4:Y:S03]  /*7440*/  @P2 LDC R69, c[0x0][0xbf0] ;  /* 0x0002fc00ff452b82 */ /* 0x010f260000000800 */
[----:B------:R-:W-:Y:S04]  /*7450*/  SHFL.IDX PT, R7, R37, R12, 0x1c1f ;  /* 0x001c1f0c25077589 */ /* 0x000fe800000e0000 */
[----:B------:R-:W-:Y:S01]  /*7460*/  SHFL.IDX PT, R4, R39, R12, 0x1c1f ;  /* 0x001c1f0c27047589 */ /* 0x000fe200000e0000 */
[----:B0-----:R-:W-:-:S03]  /*7470*/  IMAD.WIDE.U32 R34, R60, UR46, R34 ;  /* 0x0000002e3c227c25 */ /* 0x001fc6000f8e0022 */
[----:B------:R-:W-:Y:S01]  /*7480*/  SHFL.IDX PT, R6, R25, R12, 0x1c1f ;  /* 0x001c1f0c19067589 */ /* 0x000fe200000e0000 */
[----:B-1----:R-:W-:-:S03]  /*7490*/  SEL R15, R64, R55, P0 ;  /* 0x00000037400f7207 */ /* 0x002fc60000000000 */
[----:B------:R-:W-:Y:S04]  /*74a0*/  SHFL.IDX PT, R67, R17, R44, 0x1c1f ;  /* 0x001c1f2c11437589 */ /* 0x000fe800000e0000 */
[----:B------:R0:W-:Y:S04]  /*74b0*/  SHFL.IDX PT, R70, R14, R44, 0x1c1f ;  /* 0x001c1f2c0e467589 */ /* 0x0001e800000e0000 */
[----:B------:R-:W-:Y:S04]  /*74c0*/  SHFL.IDX PT, R58, R58, R44, 0x1c1f ;  /* 0x001c1f2c3a3a7589 */ /* 0x000fe800000e0000 */
[----:B------:R-:W-:Y:S01]  /*74d0*/  SHFL.IDX PT, R50, R75, R44, 0x1c1f ;  /* 0x001c1f2c4b327589 */ /* 0x000fe200000e0000 */
[----:B0-----:R-:W-:Y:S01]  /*74e0*/  SEL R14, R66, R57, P0 ;  /* 0x00000039420e7207 */ /* 0x001fe20000000000 */
[----:B------:R-:W-:-:S02]  /*74f0*/  IMAD R57, RZ, RZ, -UR36 ;  /* 0x80000024ff397e24 */ /* 0x000fc4000f8e02ff */
[----:B------:R-:W-:Y:S04]  /*7500*/  SHFL.IDX PT, R47, R47, R44, 0x1c1f ;  /* 0x001c1f2c2f2f7589 */ /* 0x000fe800000e0000 */
[----:B------:R0:W-:Y:S04]  /*7510*/  SHFL.IDX PT, R56, R71, R44, 0x1c1f ;  /* 0x001c1f2c47387589 */ /* 0x0001e800000e0000 */
[----:B------:R-:W-:Y:S04]  /*7520*/  SHFL.IDX PT, R51, R51, R44, 0x1c1f ;  /* 0x001c1f2c33337589 */ /* 0x000fe800000e0000 */
[----:B------:R-:W-:Y:S01]  /*7530*/  SHFL.IDX PT, R41, R95, R44, 0x1c1f ;  /* 0x001c1f2c5f297589 */ /* 0x000fe200000e0000 */
[----:B0-----:R-:W0:Y:S03]  /*7540*/  @P2 LDC R71, c[0x0][0xbf0] ;  /* 0x0002fc00ff472b82 */ /* 0x001e260000000800 */
        /* <DEDUP_REMOVED lines=10> */
[----:B------:R-:W1:Y:S04]  /*75f0*/  SHFL.IDX PT, R65, R65, R12, 0x1c1f ;  /* 0x001c1f0c41417589 */ /* 0x000e6800000e0000 */
[----:B------:R-:W5:Y:S01]  /*7600*/  SHFL.IDX PT, R42, R79, R12, 0x1c1f ;  /* 0x001c1f0c4f2a7589 */ /* 0x000f6200000e0000 */
[----:B--2---:R-:W-:-:S03]  /*7610*/  IMAD R44, R30, UR47, RZ ;  /* 0x0000002f1e2c7c24 */ /* 0x004fc6000f8e02ff */
[----:B------:R-:W-:Y:S01]  /*7620*/  SHFL.IDX PT, R43, R43, R12, 0x1c1f ;  /* 0x001c1f0c2b2b7589 */ /* 0x000fe200000e0000 */
[----:B------:R-:W-:-:S03]  /*7630*/  IMAD R31, R31, UR46, R44 ;  /* 0x0000002e1f1f7c24 */ /* 0x000fc6000f8e022c */
[----:B------:R-:W2:Y:S01]  /*7640*/  SHFL.IDX PT, R48, R77, R12, 0x1c1f ;  /* 0x001c1f0c4d307589 */ /* 0x000ea200000e0000 */
[----:B------:R-:W-:-:S03]  /*7650*/  @P2 IMAD.HI.U32 R44, R45, R72, RZ ;  /* 0x000000482d2c2227 */ /* 0x000fc600078e00ff */
[----:B------:R-:W2:Y:S04]  /*7660*/  SHFL.IDX PT, R49, R49, R12, 0x1c1f ;  /* 0x001c1f0c31317589 */ /* 0x000ea800000e0000 */
[----:B------:R-:W2:Y:S04]  /*7670*/  SHFL.IDX PT, R52, R73, R12, 0x1c1f ;  /* 0x001c1f0c49347589 */ /* 0x000ea800000e0000 */
[----:B------:R-:W2:Y:S04]  /*7680*/  SHFL.IDX PT, R53, R53, R12, 0x1c1f ;  /* 0x001c1f0c35357589 */ /* 0x000ea800000e0000 */
[----:B------:R-:W-:Y:S04]  /*7690*/  SHFL.IDX PT, R29, R29, R12, 0x1c1f ;  /* 0x001c1f0c1d1d7589 */ /* 0x000fe800000e0000 */
[----:B------:R-:W-:Y:S04]  /*76a0*/  SHFL.IDX PT, R11, R11, R12, 0x1c1f ;  /* 0x001c1f0c0b0b7589 */ /* 0x000fe800000e0000 */
[----:B------:R3:W-:Y:S02]  /*76b0*/  SHFL.IDX PT, R10, R63, R12, 0x1c1f ;  /* 0x001c1f0c3f0a7589 */ /* 0x0007e400000e0000 */
[----:B---3--:R-:W-:-:S02]  /*76c0*/  SEL R12, R20, R21, P0 ;  /* 0x00000015140c7207 */ /* 0x008fc40000000000 */
[----:B------:R-:W-:Y:S02]  /*76d0*/  SEL R20, R21, R20, P0 ;  /* 0x0000001415147207 */ /* 0x000fe40000000000 */
[----:B------:R-:W-:Y:S01]  /*76e0*/  SEL R21, R62, R19, P0 ;  /* 0x000000133e157207 */ /* 0x000fe20000000000 */
[----:B------:R-:W-:Y:S01]  /*76f0*/  IMAD.WIDE.U32 R62, R30, UR46, R26 ;  /* 0x0000002e1e3e7c25 */ /* 0x000fe2000f8e001a */
[----:B------:R-:W-:Y:S02]  /*7700*/  SEL R27, R59, R68, P0 ;  /* 0x000000443b1b7207 */ /* 0x000fe40000000000 */
[----:B------:R-:W-:Y:S01]  /*7710*/  SEL R19, R55, R64, P0 ;  /* 0x0000004037137207 */ /* 0x000fe20000000000 */
[----:B------:R-:W-:Y:S01]  /*7720*/  IMAD R64, R60, UR47, RZ ;  /* 0x0000002f3c407c24 */ /* 0x000fe2000f8e02ff */
[----:B------:R-:W-:Y:S01]  /*7730*/  IADD3 R63, R63, R31, RZ ;  /* 0x0000001f3f3f7210 */ /* 0x000fe20007ffe0ff */
[----:B------:R-:W-:Y:S01]  /*7740*/  IMAD.MOV.U32 R55, RZ, RZ, R45 ;  /* 0x000000ffff377224 */ /* 0x000fe200078e002d */
[----:B------:R-:W-:Y:S01]  /*7750*/  SEL R31, R68, R59, P0 ;  /* 0x0000003b441f7207 */ /* 0x000fe20000000000 */
[----:B------:R-:W-:Y:S01]  /*7760*/  IMAD R59, R74, R57, UR4 ;  /* 0x000000044a3b7e24 */ /* 0x000fe2000f8e0239 */
[----:B----4-:R-:W-:Y:S01]  /*7770*/  @P2 SHF.R.U32.HI R55, RZ, R69, R44 ;  /* 0x00000045ff372219 */ /* 0x010fe2000001162c */
[----:B------:R-:W-:Y:S01]  /*7780*/  IMAD R61, R61, UR46, R64 ;  /* 0x0000002e3d3d7c24 */ /* 0x000fe2000f8e0240 */
[----:B------:R-:W-:Y:S01]  /*7790*/  ULDC.64 UR4, c[0x0][0xbe0] ;  /* 0x0002f80000047ab9 */ /* 0x000fe20000000a00 */
[----:B------:R-:W-:Y:S01]  /*77a0*/  IMAD.MOV.U32 R60, RZ, RZ, R34 ;  /* 0x000000ffff3c7224 */ /* 0x000fe200078e0022 */
[----:B------:R-:W-:Y:S01]  /*77b0*/  SHF.R.S32.HI R44, RZ, 0x1f, R59 ;  /* 0x0000001fff2c7819 */ /* 0x000fe2000001143b */
[----:B------:R-:W-:Y:S01]  /*77c0*/  IMAD.IADD R61, R35, 0x1, R61 ;  /* 0x00000001233d7824 */ /* 0x000fe200078e023d */
[----:B-1----:R-:W-:Y:S01]  /*77d0*/  SEL R26, R65, R70, P0 ;  /* 0x00000046411a7207 */ /* 0x002fe20000000000 */
[----:B------:R-:W-:Y:S01]  /*77e0*/  IMAD.MOV.U32 R57, RZ, RZ, R45 ;  /* 0x000000ffff397224 */ /* 0x000fe200078e002d */
[----:B0-----:R-:W-:Y:S01]  /*77f0*/  @P2 SHF.R.U32.HI R57, RZ, R71, R76 ;  /* 0x00000047ff392219 */ /* 0x001fe2000001164c */
[----:B------:R-:W-:Y:S01]  /*7800*/  IMAD R35, R44, UR4, RZ ;  /* 0x000000042c237c24 */ /* 0x000fe2000f8e02ff */
[----:B------:R-:W-:Y:S01]  /*7810*/  SEL R30, R70, R65, P0 ;  /* 0x00000041461e7207 */ /* 0x000fe20000000000 */
[----:B------:R-:W-:-:S02]  /*7820*/  IMAD R44, R44, UR6, RZ ;  /* 0x000000062c2c7c24 */ /* 0x000fc4000f8e02ff */
[C---:B------:R-:W-:Y:S02]  /*7830*/  IMAD R64, R59.reuse, UR5, R35 ;  /* 0x000000053b407c24 */ /* 0x040fe4000f8e0223 */
[----:B------:R-:W-:Y:S01]  /*7840*/  IMAD.WIDE.U32 R34, R59, UR4, R62 ;  /* 0x000000043b227c25 */ /* 0x000fe2000f8e003e */
[----:B------:R-:W-:Y:S01]  /*7850*/  ULDC.64 UR4, c[0x0][0xb30] ;  /* 0x0002cc0000047ab9 */ /* 0x000fe20000000a00 */
[----:B------:R-:W-:Y:S02]  /*7860*/  IADD3 R62, -R57, RZ, RZ ;  /* 0x000000ff393e7210 */ /* 0x000fe40007ffe1ff */
[----:B------:R-:W-:Y:S01]  /*7870*/  IMAD R63, R59, UR7, R44 ;  /* 0x000000073b3f7c24 */ /* 0x000fe2000f8e022c */
[----:B------:R-:W-:Y:S01]  /*7880*/  IADD3 R34, P2, R55, R34, RZ ;  /* 0x0000002237227210 */ /* 0x000fe20007f5e0ff */
[----:B------:R-:W-:Y:S01]  /*7890*/  IMAD.WIDE.U32 R60, R59, UR6, R60 ;  /* 0x000000063b3c7c25 */ /* 0x000fe2000f8e003c */
[----:B------:R-:W-:Y:S01]  /*78a0*/  SHF.R.S32.HI R59, RZ, 0x1f, R55 ;  /* 0x0000001fff3b7819 */ /* 0x000fe20000011437 */
[----:B------:R-:W-:Y:S01]  /*78b0*/  ULDC.64 UR6, c[0x0][0xbc8] ;  /* 0x0002f20000067ab9 */ /* 0x000fe20000000a00 */
[----:B------:R-:W-:Y:S01]  /*78c0*/  SHF.R.S32.HI R44, RZ, 0x1f, R57 ;  /* 0x0000001fff2c7819 */ /* 0x000fe20000011439 */
[----:B------:R-:W-:Y:S01]  /*78d0*/  IMAD.MOV R55, RZ, RZ, -R55 ;  /* 0x000000ffff377224 */ /* 0x000fe200078e0a37 */
[----:B------:R-:W-:Y:S01]  /*78e0*/  IADD3.X R35, R59, R35, R64, P2, !PT ;  /* 0x000000233b237210 */ /* 0x000fe200017fe440 */
[----:B------:R-:W-:-:S02]  /*78f0*/  IMAD.IADD R61, R61, 0x1, R63 ;  /* 0x000000013d3d7824 */ /* 0x000fc400078e023f */
[----:B------:R-:W-:Y:S02]  /*7900*/  IMAD R44, R44, UR4, RZ ;  /* 0x000000042c2c7c24 */ /* 0x000fe4000f8e02ff */
        /* <DEDUP_REMOVED lines=10> */
[----:B------:R-:W-:Y:S02]  /*79b0*/  IMAD R57, R55, UR7, R44 ;  /* 0x0000000737397c24 */ /* 0x000fe4000f8e022c */
[----:B------:R-:W-:Y:S02]  /*79c0*/  IMAD.IADD R61, R61, 0x1, R63 ;  /* 0x000000013d3d7824 */ /* 0x000fe400078e023f */
[----:B------:R-:W-:Y:S01]  /*79d0*/  IMAD.WIDE.U32 R44, R55, UR6, R34 ;  /* 0x00000006372c7c25 */ /* 0x000fe2000f8e0022 */
[----:B------:R-:W-:Y:S01]  /*79e0*/  ULDC.64 UR6, c[0x0][0xba8] ;  /* 0x0002ea0000067ab9 */ /* 0x000fe20000000a00 */
[----:B-----5:R-:W-:Y:S02]  /*79f0*/  SEL R34, R42, R67, P0 ;  /* 0x000000432a227207 */ /* 0x020fe40000000000 */
[C---:B------:R-:W-:Y:S01]  /*7a00*/  IMAD R35, R59.reuse, UR9, R62 ;  /* 0x000000093b237c24 */ /* 0x040fe2000f8e023e */
[----:B------:R-:W-:Y:S01]  /*7a10*/  LEA R55, P2, R44, UR6, 0x2 ;  /* 0x000000062c377c11 */ /* 0x000fe2000f8410ff */
[----:B------:R-:W-:Y:S01]  /*7a20*/  IMAD.WIDE.U32 R60, R59, UR8, R60 ;  /* 0x000000083b3c7c25 */ /* 0x000fe2000f8e003c */
[----:B------:R-:W-:Y:S01]  /*7a30*/  ULDC.64 UR8, c[0x0][0xb00] ;  /* 0x0002c00000087ab9 */ /* 0x000fe20000000a00 */
[----:B------:R-:W-:Y:S01]  /*7a40*/  ULDC UR6, c[0x0][0xa88] ;  /* 0x0002a20000067ab9 */ /* 0x000fe20000000800 */
[----:B------:R-:W-:Y:S01]  /*7a50*/  SEL R42, R67, R42, P0 ;  /* 0x0000002a432a7207 */ /* 0x000fe20000000000 */
[----:B------:R-:W-:Y:S01]  /*7a60*/  IMAD.IADD R45, R45, 0x1, R57 ;  /* 0x000000012d2d7824 */ /* 0x000fe200078e0239 */
[----:B------:R-:W-:Y:S01]  /*7a70*/  LEA R66, P3, R60, UR8, 0x2 ;  /* 0x000000083c427c11 */ /* 0x000fe2000f8610ff */
[----:B------:R-:W-:Y:S01]  /*7a80*/  IMAD.IADD R35, R61, 0x1, R35 ;  /* 0x000000013d237824 */ /* 0x000fe200078e0223 */
[----:B------:R-:W-:Y:S01]  /*7a90*/  SHFL.IDX PT, R62, R55, 0x1, 0x1c1f ;  /* 0x003c1f00373e7f89 */ /* 0x000fe200000e0000 */
[----:B0-----:R-:W-:Y:S01]  /*7aa0*/  ULEA UR4, UR5, UR4, 0x18 ;  /* 0x0000000405047291 */ /* 0x001fe2000f8ec03f */
[----:B------:R-:W-:Y:S01]  /*7ab0*/  LEA.HI.X R57, R44, UR7, R45, 0x2, P2 ;  /* 0x000000072c397c11 */ /* 0x000fe200090f142d */
[----:B------:R-:W-:Y:S01]  /*7ac0*/  IMAD R65, R46, UR6, RZ ;  /* 0x000000062e417c24 */ /* 0x000fe2000f8e02ff */
[----:B------:R-:W-:Y:S01]  /*7ad0*/  LEA.HI.X R68, R60, UR9, R35, 0x2, P3 ;  /* 0x000000093c447c11 */ /* 0x000fe200098f1423 */
[C---:B------:R-:W-:Y:S01]  /*7ae0*/  VIADD R64, R54.reuse, 0x8 ;  /* 0x0000000836407836 */ /* 0x040fe20000000000 */
[----:B------:R-:W-:Y:S01]  /*7af0*/  SHFL.IDX PT, R60, R55, RZ, 0x1c1f ;  /* 0x001c1fff373c7589 */ /* 0x000fe200000e0000 */
[----:B------:R-:W-:Y:S01]  /*7b00*/  UIADD3 UR4, UR4, 0x17020, URZ ;  /* 0x0001702004047890 */ /* 0x000fe2000fffe03f */
[----:B------:R-:W-:-:S02]  /*7b10*/  ISETP.GE.OR P2, PT, R54, R65, P1 ;  /* 0x000000413600720c */ /* 0x000fc40000f46670 */
[----:B------:R-:W0:Y:S01]  /*7b20*/  SHFL.IDX PT, R61, R57, RZ, 0x1c1f ;  /* 0x001c1fff393d7589 */ /* 0x000e2200000e0000 */
[-C--:B------:R-:W-:Y:S01]  /*7b30*/  ISETP.GE.OR P1, PT, R64, R65.reuse, P1 ;  /* 0x000000414000720c */ /* 0x080fe20000f26670 */
[----:B------:R-:W-:Y:S01]  /*7b40*/  UPRMT UR4, URZ, 0x654, UR4 ;  /* 0x000006543f047896 */ /* 0x000fe20008000004 */
[----:B------:R-:W-:Y:S01]  /*7b50*/  ISETP.GE.AND P3, PT, R54, R65, PT ;  /* 0x000000413600720c */ /* 0x000fe20003f66270 */
[----:B------:R-:W1:Y:S01]  /*7b60*/  SHFL.IDX PT, R63, R57, 0x1, 0x1c1f ;  /* 0x003c1f00393f7f89 */ /* 0x000e6200000e0000 */
[----:B--2---:R-:W-:Y:S02]  /*7b70*/  SEL R46, R48, R47, P0 ;  /* 0x0000002f302e7207 */ /* 0x004fe40000000000 */
[----:B------:R-:W-:Y:S01]  /*7b80*/  SEL R48, R47, R48, P0 ;  /* 0x000000302f307207 */ /* 0x000fe20000000000 */
[----:B------:R2:W3:Y:S01]  /*7b90*/  SHFL.IDX PT, R44, R66, RZ, 0x1c1f ;  /* 0x001c1fff422c7589 */ /* 0x0004e200000e0000 */
[----:B------:R-:W-:Y:S02]  /*7ba0*/  SEL R47, R49, R50, P0 ;  /* 0x00000032312f7207 */ /* 0x000fe40000000000 */
[----:B------:R-:W-:Y:S01]  /*7bb0*/  SYNCS.ARRIVE.TRANS64.RED.A1T0 RZ, [UR4], RZ ;  /* 0x000000ffffff79a7 */ /* 0x000fe20008100404 */
[----:B------:R-:W-:Y:S01]  /*7bc0*/  SEL R49, R50, R49, P0 ;  /* 0x0000003132317207 */ /* 0x000fe20000000000 */
[----:B------:R2:W4:Y:S01]  /*7bd0*/  SHFL.IDX PT, R45, R68, RZ, 0x1c1f ;  /* 0x001c1fff442d7589 */ /* 0x00052200000e0000 */
[----:B------:R-:W-:-:S02]  /*7be0*/  SEL R50, R52, R51, P0 ;  /* 0x0000003334327207 */ /* 0x000fc40000000000 */
[----:B------:R-:W-:Y:S02]  /*7bf0*/  SEL R52, R51, R52, P0 ;  /* 0x0000003433347207 */ /* 0x000fe40000000000 */
[----:B------:R-:W-:Y:S02]  /*7c00*/  SEL R35, R43, R58, P0 ;  /* 0x0000003a2b237207 */ /* 0x000fe40000000000 */
[----:B------:R-:W-:Y:S02]  /*7c10*/  SEL R51, R53, R56, P0 ;  /* 0x0000003835337207 */ /* 0x000fe40000000000 */
[----:B------:R-:W-:Y:S01]  /*7c20*/  SEL R43, R58, R43, P0 ;  /* 0x0000002b3a2b7207 */ /* 0x000fe20000000000 */
[----:B0-----:R2:W-:Y:S01]  /*7c30*/  @!P2 ST.E desc[UR38][R60.64], R2 ;  /* 0x000000023c00a985 */ /* 0x0015e2000c101926 */
[----:B------:R-:W-:Y:S02]  /*7c40*/  SEL R53, R56, R53, P0 ;  /* 0x0000003538357207 */ /* 0x000fe40000000000 */
[----:B------:R-:W-:Y:S01]  /*7c50*/  SHF.L.U32 R55, R40, 0x1, RZ ;  /* 0x0000000128377819 */ /* 0x000fe200000006ff */
[----:B-1----:R2:W-:Y:S01]  /*7c60*/  @!P1 ST.E desc[UR38][R62.64], R0 ;  /* 0x000000003e009985 */ /* 0x0025e2000c101926 */
[----:B------:R-:W-:Y:S05]  /*7c70*/  @P3 BRA `(.L_x_11047) ;  /* 0x0000000400183947 */ /* 0x000fea0003800000 */
[C---:B--2---:R-:W-:Y:S01]  /*7c80*/  VIADD R0, R55.reuse, 0x8 ;  /* 0x0000000837007836 */ /* 0x044fe20000000000 */
        /* <DEDUP_REMOVED lines=8> */
[----:B------:R-:W-:Y:S02]  /*7d10*/  ISETP.GE.AND P4, PT, R54, UR4, PT ;  /* 0x0000000436007c0c */ /* 0x000fe4000bf86270 */
[----:B------:R-:W-:-:S02]  /*7d20*/  ISETP.GE.AND P5, PT, R60, UR4, PT ;  /* 0x000000043c007c0c */ /* 0x000fc4000bfa6270 */
[----:B------:R-:W-:-:S03]  /*7d30*/  ISETP.GE.AND P6, PT, R62, UR4, PT ;  /* 0x000000043e007c0c */ /* 0x000fc6000bfc6270 */
[--C-:B---34-:R-:W-:Y:S02]  /*7d40*/  @!P1 IMAD.WIDE R56, R55, 0x4, R44.reuse ;  /* 0x0000000437389825 */ /* 0x118fe400078e022c */
[----:B------:R-:W-:Y:S02]  /*7d50*/  @!P2 LEA.HI R0, R0, R0, RZ, 0x1 ;  /* 0x000000000000a211 */ /* 0x000fe400078f08ff */
[----:B------:R-:W-:Y:S01]  /*7d60*/  @!P3 LEA.HI R40, R40, R40, RZ, 0x1 ;  /* 0x000000282828b211 */ /* 0x000fe200078f08ff */
[----:B------:R0:W-:Y:S01]  /*7d70*/  @!P1 ST.E.64 desc[UR38][R56.64], R12 ;  /* 0x0000000c38009985 */ /* 0x0001e2000c101b26 */
[----:B------:R-:W-:Y:S02]  /*7d80*/  @!P2 LOP3.LUT R59, R0, 0xfffffffe, RZ, 0xc0, !PT ;  /* 0xfffffffe003ba812 */ /* 0x000fe400078ec0ff */
[----:B------:R-:W-:Y:S02]  /*7d90*/  @!P4 LEA.HI R54, R54, R54, RZ, 0x1 ;  /* 0x000000363636c211 */ /* 0x000fe400078f08ff */
[----:B------:R-:W-:Y:S01]  /*7da0*/  @!P3 LOP3.LUT R61, R40, 0xfffffffe, RZ, 0xc0, !PT ;  /* 0xfffffffe283db812 */ /* 0x000fe200078ec0ff */
[----:B------:R-:W-:Y:S01]  /*7db0*/  @!P2 IMAD.WIDE R58, R59, 0x4, R44 ;  /* 0x000000043b3aa825 */ /* 0x000fe200078e022c */
[----:B------:R-:W-:-:S02]  /*7dc0*/  @!P5 LEA.HI R0, R60, R60, RZ, 0x1 ;  /* 0x0000003c3c00d211 */ /* 0x000fc400078f08ff */
[----:B------:R-:W-:Y:S01]  /*7dd0*/  @!P6 LEA.HI R40, R62, R62, RZ, 0x1 ;  /* 0x0000003e3e28e211 */ /* 0x000fe200078f08ff */
[--C-:B------:R-:W-:Y:S01]  /*7de0*/  @!P3 IMAD.WIDE R60, R61, 0x4, R44.reuse ;  /* 0x000000043d3cb825 */ /* 0x100fe200078e022c */
[----:B------:R-:W-:Y:S01]  /*7df0*/  @!P4 LOP3.LUT R63, R54, 0xfffffffe, RZ, 0xc0, !PT ;  /* 0xfffffffe363fc812 */ /* 0x000fe200078ec0ff */
[----:B------:R1:W-:Y:S01]  /*7e00*/  @!P2 ST.E.64 desc[UR38][R58.64], R20 ;  /* 0x000000143a00a985 */ /* 0x0003e2000c101b26 */
[----:B------:R-:W-:Y:S01]  /*7e10*/  @!P5 LOP3.LUT R67, R0, 0xfffffffe, RZ, 0xc0, !PT ;  /* 0xfffffffe0043d812 */ /* 0x000fe200078ec0ff */
[----:B------:R-:W-:Y:S01]  /*7e20*/  VIADD R54, R55, 0x40 ;  /* 0x0000004037367836 */ /* 0x000fe20000000000 */
[----:B0-----:R-:W-:Y:S01]  /*7e30*/  @!P6 LOP3.LUT R57, R40, 0xfffffffe, RZ, 0xc0, !PT ;  /* 0xfffffffe2839e812 */ /* 0x001fe200078ec0ff */
[--C-:B------:R-:W-:Y:S01]  /*7e40*/  @!P4 IMAD.WIDE R62, R63, 0x4, R44.reuse ;  /* 0x000000043f3ec825 */ /* 0x100fe200078e022c */
[C---:B------:R-:W-:Y:S01]  /*7e50*/  IADD3 R0, R55.reuse, 0x30, RZ ;  /* 0x0000003037007810 */ /* 0x040fe20007ffe0ff */
[----:B------:R0:W-:Y:S01]  /*7e60*/  @!P3 ST.E.64 desc[UR38][R60.64], R18 ;  /* 0x000000123c00b985 */ /* 0x0001e2000c101b26 */
[----:B------:R-:W-:Y:S01]  /*7e70*/  ISETP.GE.AND P3, PT, R54, UR4, PT ;  /* 0x0000000436007c0c */ /* 0x000fe2000bf66270 */
[----:B------:R-:W-:Y:S01]  /*7e80*/  VIADD R40, R55, 0x38 ;  /* 0x0000003837287836 */ /* 0x000fe20000000000 */
[----:B------:R-:W-:Y:S01]  /*7e90*/  ISETP.GE.AND P1, PT, R0, UR4, PT ;  /* 0x0000000400007c0c */ /* 0x000fe2000bf26270 */
[--C-:B------:R-:W-:Y:S01]  /*7ea0*/  @!P5 IMAD.WIDE R12, R67, 0x4, R44.reuse ;  /* 0x00000004430cd825 */ /* 0x100fe200078e022c */
[----:B------:R-:W-:Y:S02]  /*7eb0*/  @!P4 ST.E.64 desc[UR38][R62.64], R14 ;  /* 0x0000000e3e00c985 */ /* 0x000fe4000c101b26 */
[----:B------:R-:W-:Y:S01]  /*7ec0*/  ISETP.GE.AND P2, PT, R40, UR4, PT ;  /* 0x0000000428007c0c */ /* 0x000fe2000bf46270 */
[----:B-1----:R-:W-:Y:S01]  /*7ed0*/  @!P6 IMAD.WIDE R20, R57, 0x4, R44 ;  /* 0x000000043914e825 */ /* 0x002fe200078e022c */
[----:B------:R1:W-:Y:S03]  /*7ee0*/  @!P5 ST.E.64 desc[UR38][R12.64], R26 ;  /* 0x0000001a0c00d985 */ /* 0x0003e6000c101b26 */
[C---:B------:R-:W-:Y:S01]  /*7ef0*/  VIADD R56, R55.reuse, 0x48 ;  /* 0x0000004837387836 */ /* 0x040fe20000000000 */
[----:B------:R2:W-:Y:S01]  /*7f00*/  @!P6 ST.E.64 desc[UR38][R20.64], R30 ;  /* 0x0000001e1400e985 */ /* 0x0005e2000c101b26 */
[C---:B0-----:R-:W-:Y:S01]  /*7f10*/  VIADD R18, R55.reuse, 0x50 ;  /* 0x0000005037127836 */ /* 0x041fe20000000000 */
[----:B------:R-:W-:Y:S01]  /*7f20*/  @!P3 LEA.HI R54, R54, R54, RZ, 0x1 ;  /* 0x000000363636b211 */ /* 0x000fe200078f08ff */
        /* <DEDUP_REMOVED lines=13> */
[----:B--2---:R-:W-:Y:S02]  /*8000*/  @!P4 LOP3.LUT R21, R56, 0xfffffffe, RZ, 0xc0, !PT ;  /* 0xfffffffe3815c812 */ /* 0x004fe400078ec0ff */
        /* <DEDUP_REMOVED lines=13> */
.L_x_11047:
[----:B------:R-:W-:Y:S05]  /*80e0*/  BSYNC B0 ;  /* 0x0000000000007941 */ /* 0x000fea0003800000 */
.L_x_11046:
        /* <DEDUP_REMOVED lines=24> */
[----:B--2---:R-:W-:Y:S01]  /*8270*/  SEL R2, R23, R6, P0 ;  /* 0x0000000617027207 */ /* 0x004fe20000000000 */
[----:B01----:R-:W-:Y:S06]  /*8280*/  @P1 BRA `(.L_x_11018) ;  /* 0x00000044007c1947 */ /* 0x003fec0003800000 */
        /* <DEDUP_REMOVED lines=11> */
[----:B------:R-:W-:Y:S02]  /*8340*/  @!P0 IMAD.WIDE R6, R55, 0x4, R12 ;  /* 0x0000000437068825 */ /* 0x000fe400078e020c */
[----:B------:R-:W-:-:S03]  /*8350*/  @!P1 LEA.HI R0, R0, R0, RZ, 0x1 ;  /* 0x0000000000009211 */ /* 0x000fc600078f08ff */
[----:B------:R0:W-:Y:S01]  /*8360*/  @!P0 ST.E.64 desc[UR38][R6.64], R14 ;  /* 0x0000000e06008985 */ /* 0x0001e2000c101b26 */
[----:B------:R-:W-:Y:S02]  /*8370*/  @!P1 LOP3.LUT R9, R0, 0xfffffffe, RZ, 0xc0, !PT ;  /* 0xfffffffe00099812 */ /* 0x000fe400078ec0ff */
[----:B------:R-:W-:Y:S02]  /*8380*/  @!P2 LEA.HI R0, R8, R8, RZ, 0x1 ;  /* 0x000000080800a211 */ /* 0x000fe400078f08ff */
[----:B------:R-:W-:Y:S01]  /*8390*/  @!P3 LEA.HI R10, R10, R10, RZ, 0x1 ;  /* 0x0000000a0a0ab211 */ /* 0x000fe200078f08ff */
[--C-:B------:R-:W-:Y:S01]  /*83a0*/  @!P1 IMAD.WIDE R8, R9, 0x4, R12.reuse ;  /* 0x0000000409089825 */ /* 0x100fe200078e020c */
[----:B------:R-:W-:Y:S02]  /*83b0*/  @!P2 LOP3.LUT R11, R0, 0xfffffffe, RZ, 0xc0, !PT ;  /* 0xfffffffe000ba812 */ /* 0x000fe400078ec0ff */
[----:B------:R-:W-:Y:S01]  /*83c0*/  @!P3 LOP3.LUT R17, R10, 0xfffffffe, RZ, 0xc0, !PT ;  /* 0xfffffffe0a11b812 */ /* 0x000fe200078ec0ff */
[----:B------:R-:W-:Y:S01]  /*83d0*/  VIADD R0, R55, 0x28 ;  /* 0x0000002837007836 */ /* 0x000fe20000000000 */
[----:B------:R1:W-:Y:S01]  /*83e0*/  @!P1 ST.E.64 desc[UR38][R8.64], R18 ;  /* 0x0000001208009985 */ /* 0x0003e2000c101b26 */
[----:B------:R-:W-:Y:S01]  /*83f0*/  @!P2 IMAD.WIDE R10, R11, 0x4, R12 ;  /* 0x000000040b0aa825 */ /* 0x000fe200078e020c */
[----:B------:R-:W-:-:S02]  /*8400*/  ISETP.GE.AND P0, PT, R16, UR4, PT ;  /* 0x0000000410007c0c */ /* 0x000fc4000bf06270 */
[----:B------:R-:W-:Y:S01]  /*8410*/  ISETP.GE.AND P1, PT, R0, UR4, PT ;  /* 0x0000000400007c0c */ /* 0x000fe2000bf26270 */
[----:B0-----:R-:W-:Y:S01]  /*8420*/  VIADD R14, R55, 0x30 ;  /* 0x00000030370e7836 */ /* 0x001fe20000000000 */
[----:B------:R0:W-:Y:S01]  /*8430*/  @!P2 ST.E.64 desc[UR38][R10.64], R20 ;  /* 0x000000140a00a985 */ /* 0x0001e2000c101b26 */
[----:B------:R-:W-:Y:S01]  /*8440*/  @!P3 IMAD.WIDE R6, R17, 0x4, R12 ;  /* 0x000000041106b825 */ /* 0x000fe200078e020c */
[----:B------:R-:W-:Y:S02]  /*8450*/  IADD3 R17, R55, 0x38, RZ ;  /* 0x0000003837117810 */ /* 0x000fe40007ffe0ff */
[----:B------:R-:W-:Y:S02]  /*8460*/  ISETP.GE.AND P2, PT, R14, UR4, PT ;  /* 0x000000040e007c0c */ /* 0x000fe4000bf46270 */
[----:B------:R2:W-:Y:S01]  /*8470*/  @!P3 ST.E.64 desc[UR38][R6.64], R26 ;  /* 0x0000001a0600b985 */ /* 0x0005e2000c101b26 */
[----:B------:R-:W-:Y:S01]  /*8480*/  ISETP.GE.AND P3, PT, R17, UR4, PT ;  /* 0x0000000411007c0c */ /* 0x000fe2000bf66270 */
[C---:B-1----:R-:W-:Y:S01]  /*8490*/  VIADD R18, R55.reuse, 0x40 ;  /* 0x0000004037127836 */ /* 0x042fe20000000000 */
[----:B------:R-:W-:Y:S01]  /*84a0*/  @!P0 LEA.HI R16, R16, R16, RZ, 0x1 ;  /* 0x0000001010108211 */ /* 0x000fe200078f08ff */
[C---:B------:R-:W-:Y:S01]  /*84b0*/  VIADD R19, R55.reuse, 0x48 ;  /* 0x0000004837137836 */ /* 0x040fe20000000000 */
[----:B------:R-:W-:Y:S01]  /*84c0*/  @!P1 LEA.HI R0, R0, R0, RZ, 0x1 ;  /* 0x0000000000009211 */ /* 0x000fe200078f08ff */
[----:B------:R-:W-:Y:S01]  /*84d0*/  VIADD R55, R55, 0x58 ;  /* 0x0000005837377836 */ /* 0x000fe20000000000 */
[----:B------:R-:W-:-:S02]  /*84e0*/  ISETP.GE.AND P4, PT, R18, UR4, PT ;  /* 0x0000000412007c0c */ /* 0x000fc4000bf86270 */
[----:B------:R-:W-:Y:S02]  /*84f0*/  ISETP.GE.AND P5, PT, R19, UR4, PT ;  /* 0x0000000413007c0c */ /* 0x000fe4000bfa6270 */
[----:B------:R-:W-:Y:S02]  /*8500*/  @!P2 LEA.HI R14, R14, R14, RZ, 0x1 ;  /* 0x0000000e0e0ea211 */ /* 0x000fe400078f08ff */
[----:B------:R-:W-:Y:S02]  /*8510*/  @!P0 LOP3.LUT R9, R16, 0xfffffffe, RZ, 0xc0, !PT ;  /* 0xfffffffe10098812 */ /* 0x000fe400078ec0ff */
[----:B0-----:R-:W-:Y:S02]  /*8520*/  @!P1 LOP3.LUT R11, R0, 0xfffffffe, RZ, 0xc0, !PT ;  /* 0xfffffffe000b9812 */ /* 0x001fe400078ec0ff */
[----:B------:R-:W-:Y:S01]  /*8530*/  @!P2 LOP3.LUT R15, R14, 0xfffffffe, RZ, 0xc0, !PT ;  /* 0xfffffffe0e0fa812 */ /* 0x000fe200078ec0ff */
[----:B--2---:R-:W-:Y:S01]  /*8540*/  @!P0 IMAD.WIDE R6, R9, 0x4, R12 ;  /* 0x0000000409068825 */ /* 0x004fe200078e020c */
[----:B------:R-:W-:-:S02]  /*8550*/  @!P3 LEA.HI R17, R17, R17, RZ, 0x1 ;  /* 0x000000111111b211 */ /* 0x000fc400078f08ff */
[----:B------:R-:W-:Y:S01]  /*8560*/  @!P4 LEA.HI R18, R18, R18, RZ, 0x1 ;  /* 0x000000121212c211 */ /* 0x000fe200078f08ff */
[--C-:B------:R-:W-:Y:S01]  /*8570*/  @!P1 IMAD.WIDE R8, R11, 0x4, R12.reuse ;  /* 0x000000040b089825 */ /* 0x100fe200078e020c */
[----:B------:R-:W-:Y:S01]  /*8580*/  @!P5 LEA.HI R19, R19, R19, RZ, 0x1 ;  /* 0x000000131313d211 */ /* 0x000fe200078f08ff */
[----:B------:R0:W-:Y:S01]  /*8590*/  @!P0 ST.E.64 desc[UR38][R6.64], R28 ;  /* 0x0000001c06008985 */ /* 0x0001e2000c101b26 */
[----:B------:R-:W-:Y:S01]  /*85a0*/  @!P6 LEA.HI R22, R22, R22, RZ, 0x1 ;  /* 0x000000161616e211 */ /* 0x000fe200078f08ff */
[--C-:B------:R-:W-:Y:S01]  /*85b0*/  @!P2 IMAD.WIDE R10, R15, 0x4, R12.reuse ;  /* 0x000000040f0aa825 */ /* 0x100fe200078e020c */
[----:B------:R-:W-:Y:S01]  /*85c0*/  @!P3 LOP3.LUT R15, R17, 0xfffffffe, RZ, 0xc0, !PT ;  /* 0xfffffffe110fb812 */ /* 0x000fe200078ec0ff */
[----:B------:R1:W-:Y:S01]  /*85d0*/  @!P1 ST.E.64 desc[UR38][R8.64], R36 ;  /* 0x0000002408009985 */ /* 0x0003e2000c101b26 */
[----:B------:R-:W-:Y:S02]  /*85e0*/  @!P4 LOP3.LUT R17, R18, 0xfffffffe, RZ, 0xc0, !PT ;  /* 0xfffffffe1211c812 */ /* 0x000fe400078ec0ff */
[----:B------:R-:W-:Y:S01]  /*85f0*/  @!P5 LOP3.LUT R19, R19, 0xfffffffe, RZ, 0xc0, !PT ;  /* 0xfffffffe1313d812 */ /* 0x000fe200078ec0ff */
[--C-:B------:R-:W-:Y:S01]  /*8600*/  @!P3 IMAD.WIDE R14, R15, 0x4, R12.reuse ;  /* 0x000000040f0eb825 */ /* 0x100fe200078e020c */
[----:B------:R-:W-:Y:S01]  /*8610*/  @!P6 LOP3.LUT R21, R22, 0xfffffffe, RZ, 0xc0, !PT ;  /* 0xfffffffe1615e812 */ /* 0x000fe200078ec0ff */
[----:B------:R2:W-:Y:S01]  /*8620*/  @!P2 ST.E.64 desc[UR38][R10.64], R30 ;  /* 0x0000001e0a00a985 */ /* 0x0005e2000c101b26 */
[----:B------:R-:W-:Y:S01]  /*8630*/  ISETP.GE.AND P0, PT, R55, UR4, PT ;  /* 0x0000000437007c0c */ /* 0x000fe2000bf06270 */
[----:B0-----:R-:W-:-:S02]  /*8640*/  @!P4 IMAD.WIDE R6, R17, 0x4, R12 ;  /* 0x000000041106c825 */ /* 0x001fc400078e020c */
[----:B------:R2:W-:Y:S02]  /*8650*/  @!P3 ST.E.64 desc[UR38][R14.64], R32 ;  /* 0x000000200e00b985 */ /* 0x0005e4000c101b26 */
[--C-:B-1----:R-:W-:Y:S02]  /*8660*/  @!P5 IMAD.WIDE R8, R19, 0x4, R12.reuse ;  /* 0x000000041308d825 */ /* 0x102fe400078e020c */
[----:B------:R2:W-:Y:S02]  /*8670*/  @!P4 ST.E.64 desc[UR38][R6.64], R24 ;  /* 0x000000180600c985 */ /* 0x0005e4000c101b26 */
[----:B------:R-:W-:Y:S02]  /*8680*/  @!P6 IMAD.WIDE R16, R21, 0x4, R12 ;  /* 0x000000041510e825 */ /* 0x000fe400078e020c */
        /* <DEDUP_REMOVED lines=8> */
.L_x_11045:
        /* <DEDUP_REMOVED lines=8> */
[----:B-1----:R-:W-:-:S03]  /*8790*/  IMAD R3, R6, UR4, RZ ;  /* 0x0000000406037c24 */ /* 0x002fc6000f8e02ff */
[----:B------:R-:W-:-:S04]  /*87a0*/  IADD3 R0, R0, -0x80, RZ ;  /* 0xffffff8000007810 */ /* 0x000fc80007ffe0ff */
        /* <DEDUP_REMOVED lines=48> */
.L_x_11016:
        /* <DEDUP_REMOVED lines=18> */
.L_x_11048:
[----:B------:R-:W-:Y:S01]  /*8bd0*/  ULDC UR7, c[0x0][0xc50] ;  /* 0x0003140000077ab9 */ /* 0x000fe20000000800 */
[----:B------:R-:W-:Y:S01]  /*8be0*/  UMOV UR42, UR6 ;  /* 0x00000006002a7c82 */ /* 0x000fe20008000000 */
[----:B------:R-:W-:-:S11]  /*8bf0*/  UISETP.NE.AND UP0, UPT, UR7, 0x1, UPT ;  /* 0x000000010700788c */ /* 0x000fd6000bf05270 */
[----:B------:R-:W-:Y:S01]  /*8c00*/  @UP0 ULDC UR4, c[0x0][0xc54] ;  /* 0x0003150000040ab9 */ /* 0x000fe20000000800 */
[----:B------:R-:W-:Y:S01]  /*8c10*/  @UP0 ULDC UR8, c[0x0][0xc58] ;  /* 0x0003160000080ab9 */ /* 0x000fe20000000800 */
[----:B------:R-:W-:-:S04]  /*8c20*/  UIMAD.WIDE.U32 UR4, UR6, UR4, URZ ;  /* 0x00000004060472a5 */ /* 0x000fc8000f8e003f */
[----:B------:R-:W-:-:S12]  /*8c30*/  @UP0 USHF.R.U32.HI UR42, URZ, UR8, UR5 ;  /* 0x000000083f2a0299 */ /* 0x000fd80008011605 */
.L_x_11049:
[----:B------:R-:W-:Y:S01]  /*8c40*/  ISETP.GE.AND P0, PT, R23, RZ, PT ;  /* 0x000000ff1700720c */ /* 0x000fe20003f06270 */
[----:B------:R-:W-:Y:S01]  /*8c50*/  UIADD3 UR4, -UR42, URZ, URZ ;  /* 0x0000003f2a047290 */ /* 0x000fe2000fffe13f */
[----:B------:R-:W-:Y:S01]  /*8c60*/  IMAD.MOV.U32 R20, RZ, RZ, 0x1 ;  /* 0x00000001ff147424 */ /* 0x000fe200078e00ff */
[----:B------:R-:W-:Y:S01]  /*8c70*/  MOV R2, 0x1 ;  /* 0x0000000100027802 */ /* 0x000fe20000000f00 */
[----:B------:R-:W-:Y:S01]  /*8c80*/  IMAD.MOV.U32 R0, RZ, RZ, RZ ;  /* 0x000000ffff007224 */ /* 0x000fe200078e00ff */
[----:B------:R-:W-:-:S08]  /*8c90*/  UIMAD UR4, UR7, UR4, UR6 ;  /* 0x00000004070472a4 */ /* 0x000fd0000f8e0206 */
        /* <DEDUP_REMOVED lines=12> */
[----:B------:R-:W-:-:S04]  /*8d60*/  UIMAD UR36, UR5, UR36, URZ ;  /* 0x00000024052472a4 */ /* 0x000fc8000f8e023f */
        /* <DEDUP_REMOVED lines=10> */
[----:B0-----:R-:W-:Y:S08]  /*8e10*/  @!P0 BRA `(.L_x_11051) ;  /* 0x0000000000848947 */ /* 0x001ff00003800000 */
        /* <DEDUP_REMOVED lines=33> */
.L_x_11051:
        /* <DEDUP_REMOVED lines=34> */
.L_x_11052:
[----:B------:R-:W-:-:S06]  /*9250*/  UIADD3 UR4, UR44, 0x6400, URZ ;  /* 0x000064002c047890 */ /* 0x000fcc000fffe03f */
[----:B------:R-:W-:-:S05]  /*9260*/  IMAD.U32 R17, RZ, RZ, UR4 ;  /* 0x00000004ff117e24 */ /* 0x000fca000f8e00ff */
        /* <DEDUP_REMOVED lines=18> */
.L_x_11053:
[----:B------:R-:W-:-:S04]  /*9390*/  IMAD.U32 R26, RZ, RZ, UR44 ;  /* 0x0000002cff1a7e24 */ /* 0x000fc8000f8e00ff */
[----:B------:R-:W-:-:S05]  /*93a0*/  VIADD R19, R26, 0x400 ;  /* 0x000004001a137836 */ /* 0x000fca0000000000 */
        /* <DEDUP_REMOVED lines=10> */
[----:B------:R-:W-:Y:S01]  /*9450*/  MOV R11, UR5 ;  /* 0x00000005000b7c02 */ /* 0x000fe20008000f00 */
[----:B------:R-:W-:Y:S02]  /*9460*/  IMAD.U32 R7, RZ, RZ, UR7 ;  /* 0x00000007ff077e24 */ /* 0x000fe4000f8e00ff */
[----:B------:R-:W-:-:S02]  /*9470*/  IMAD.U32 R10, RZ, RZ, UR4 ;  /* 0x00000004ff0a7e24 */ /* 0x000fc4000f8e00ff */
[----:B------:R-:W-:Y:S02]  /*9480*/  IMAD.MOV.U32 R8, RZ, RZ, 0x70 ;  /* 0x00000070ff087424 */ /* 0x000fe400078e00ff */
[----:B------:R-:W-:Y:S02]  /*9490*/  IMAD.MOV.U32 R12, RZ, RZ, 0x1 ;  /* 0x00000001ff0c7424 */ /* 0x000fe400078e00ff */
[----:B------:R-:W-:-:S07]  /*94a0*/  IMAD.MOV.U32 R13, RZ, RZ, RZ ;  /* 0x000000ffff0d7224 */ /* 0x000fce00078e00ff */
[----:B------:R-:W-:-:S07]  /*94b0*/  LEPC R20, `(.L_x_11054) ;  /* 0x000000001014794e */ /* 0x000fce0000000000 */
[----:B0----5:R-:W-:Y:S05]  /*94c0*/  CALL.ABS.NOINC R2 ;  /* 0x0000000002007343 */ /* 0x021fea0003c00000 */
.L_x_11054:
        /* <DEDUP_REMOVED lines=18> */
.L_x_11055:
[----:B------:R-:W0:Y:S01]  /*95f0*/  LDC.64 R2, c[0x0][0x9f8] ;  /* 0x00027e00ff027b82 */ /* 0x000e220000000a00 */
[----:B------:R-:W-:-:S07]  /*9600*/  IMAD.MOV.U32 R29, RZ, RZ, R23 ;  /* 0x000000ffff1d7224 */ /* 0x000fce00078e0017 */
[----:B------:R-:W1:Y:S01]  /*9610*/  LDC R12, c[0x0][0x430] ;  /* 0x00010c00ff0c7b82 */ /* 0x000e620000000800 */
[----:B0-----:R-:W-:-:S04]  /*9620*/  ISETP.NE.U32.AND P0, PT, R2, RZ, PT ;  /* 0x000000ff0200720c */ /* 0x001fc80003f05070 */
[----:B------:R-:W-:-:S13]  /*9630*/  ISETP.NE.AND.EX P0, PT, R3, RZ, PT, P0 ;  /* 0x000000ff0300720c */ /* 0x000fda0003f05300 */
[----:B------:R-:W0:Y:S02]  /*9640*/  @P0 LDC.64 R2, c[0x0][0x9f8] ;  /* 0x00027e00ff020b82 */ /* 0x000e240000000a00 */
[----:B0-----:R-:W-:-:S05]  /*9650*/  @P0 IMAD.WIDE R2, R23, 0x4, R2 ;  /* 0x0000000417020825 */ /* 0x001fca00078e0202 */
[----:B------:R0:W2:Y:S01]  /*9660*/  @P0 LDG.E R29, desc[UR38][R2.64] ;  /* 0x00000026021d0981 */ /* 0x0000a2000c1e1900 */
[----:B-1----:R-:W-:Y:S01]  /*9670*/  ISETP.NE.AND P1, PT, R12, 0x1, PT ;  /* 0x000000010c00780c */ /* 0x002fe20003f25270 */
[C---:B------:R-:W-:Y:S01]  /*9680*/  IMAD.SHL.U32 R0, R22.reuse, 0x40, RZ ;  /* 0x0000004016007824 */ /* 0x040fe200078e00ff */
[----:B------:R-:W-:Y:S02]  /*9690*/  MOV R6, UR48 ;  /* 0x0000003000067c02 */ /* 0x000fe40008000f00 */
[----:B------:R-:W-:Y:S02]  /*96a0*/  LOP3.LUT R7, R22, 0x7f, RZ, 0xc0, !PT ;  /* 0x0000007f16077812 */ /* 0x000fe400078ec0ff */
[----:B------:R-:W-:Y:S02]  /*96b0*/  LOP3.LUT R4, R0, 0x40, RZ, 0xc0, !PT ;  /* 0x0000004000047812 */ /* 0x000fe400078ec0ff */
[----:B------:R-:W-:Y:S02]  /*96c0*/  LEA R6, R6, 0xffffff80, 0x7 ;  /* 0xffffff8006067811 */ /* 0x000fe400078e38ff */
[----:B------:R-:W-:-:S02]  /*96d0*/  SHF.R.U32.HI R27, RZ, 0x1, R7 ;  /* 0x00000001ff1b7819 */ /* 0x000fc40000011607 */
[----:B------:R-:W-:Y:S01]  /*96e0*/  LOP3.LUT R17, R17, 0xffffffef, RZ, 0xc0, !PT ;  /* 0xffffffef11117812 */ /* 0x000fe200078ec0ff */
[----:B------:R-:W1:Y:S01]  /*96f0*/  @P1 LDC R5, c[0x0][0x434] ;  /* 0x00010d00ff051b82 */ /* 0x000e620000000800 */
[----:B------:R-:W-:Y:S02]  /*9700*/  IADD3 R9, R4, R27, R6 ;  /* 0x0000001b04097210 */ /* 0x000fe40007ffe006 */
[----:B------:R-:W-:Y:S02]  /*9710*/  @P1 LOP3.LUT R17, R17, 0x10, RZ, 0xfc, !PT ;  /* 0x0000001011111812 */ /* 0x000fe400078efcff */
[C---:B------:R-:W-:Y:S01]  /*9720*/  ISETP.GE.AND P0, PT, R9.reuse, UR36, PT ;  /* 0x0000002409007c0c */ /* 0x040fe2000bf06270 */
[----:B-----5:R-:W-:Y:S02]  /*9730*/  IMAD.IADD R10, R9, 0x1, R16 ;  /* 0x00000001090a7824 */ /* 0x020fe400078e0210 */
[----:B0-----:R-:W0:Y:S02]  /*9740*/  @P1 LDC R3, c[0x0][0x438] ;  /* 0x00010e00ff031b82 */ /* 0x001e240000000800 */
[----:B------:R-:W-:-:S08]  /*9750*/  IMAD.MOV.U32 R11, RZ, RZ, R10 ;  /* 0x000000ffff0b7224 */ /* 0x000fd000078e000a */
[----:B------:R-:W3:Y:S01]  /*9760*/  @!P0 LDC.64 R8, c[0x0][0x428] ;  /* 0x00010a00ff088b82 */ /* 0x000ee20000000a00 */
[----:B-1----:R-:W-:-:S07]  /*9770*/  @P1 IMAD.HI.U32 R0, R10, R5, RZ ;  /* 0x000000050a001227 */ /* 0x002fce00078e00ff */
[----:B------:R-:W1:Y:S01]  /*9780*/  @!P0 LDC.64 R4, c[0x0][0x418] ;  /* 0x00010600ff048b82 */ /* 0x000e620000000a00 */
[----:B0-----:R-:W-:-:S04]  /*9790*/  @P1 SHF.R.U32.HI R11, RZ, R3, R0 ;  /* 0x00000003ff0b1219 */ /* 0x001fc80000011600 */
[--C-:B------:R-:W-:Y:S01]  /*97a0*/  @!P0 SHF.R.S32.HI R3, RZ, 0x1f, R11.reuse ;  /* 0x0000001fff038819 */ /* 0x100fe2000001140b */
[----:B------:R-:W-:Y:S01]  /*97b0*/  @!P0 IMAD.MOV.U32 R2, RZ, RZ, R11 ;  /* 0x000000ffff028224 */ /* 0x000fe200078e000b */
[----:B------:R-:W-:Y:S01]  /*97c0*/  UMOV UR4, 0xffffffff ;  /* 0xffffffff00047882 */ /* 0x000fe20000000000 */
[----:B------:R-:W-:Y:S01]  /*97d0*/  IMAD.SHL.U32 R18, R18, 0x800, RZ ;  /* 0x0000080012127824 */ /* 0x000fe200078e00ff */
[----:B--2---:R-:W-:Y:S01]  /*97e0*/  SHF.R.S32.HI R13, RZ, 0x1f, R29 ;  /* 0x0000001fff0d7819 */ /* 0x004fe2000001141d */
[----:B---3--:R-:W-:-:S04]  /*97f0*/  @!P0 IMAD.WIDE.U32 R2, R29, R8, R2 ;  /* 0x000000081d028225 */ /* 0x008fc800078e0002 */
[----:B------:R-:W-:Y:S01]  /*9800*/  @!P0 IMAD R0, R13, R8, RZ ;  /* 0x000000080d008224 */ /* 0x000fe200078e02ff */
[----:B-1----:R-:W-:Y:S01]  /*9810*/  @!P0 LEA R4, P1, R2, R4, 0x2 ;  /* 0x0000000402048211 */ /* 0x002fe200078210ff */
[----:B------:R0:W-:Y:S02]  /*9820*/  STL [R1+0x4], R13 ;  /* 0x0000040d01007387 */ /* 0x0001e40000100800 */
[----:B------:R-:W-:-:S04]  /*9830*/  @!P0 IMAD R9, R29, R9, R0 ;  /* 0x000000091d098224 */ /* 0x000fc800078e0200 */
[----:B------:R-:W-:Y:S02]  /*9840*/  @!P0 IMAD.IADD R0, R3, 0x1, R9 ;  /* 0x0000000103008824 */ /* 0x000fe400078e0209 */
[----:B------:R-:W-:Y:S01]  /*9850*/  IMAD.MOV R3, RZ, RZ, -R11 ;  /* 0x000000ffff037224 */ /* 0x000fe200078e0a0b */
[----:B------:R-:W1:Y:S02]  /*9860*/  LDC R9, c[0x0][0x2f4] ;  /* 0x0000bd00ff097b82 */ /* 0x000e640000000800 */
[----:B------:R-:W-:Y:S02]  /*9870*/  @!P0 LEA.HI.X R5, R2, R5, R0, 0x2, P1 ;  /* 0x0000000502058211 */ /* 0x000fe400008f1400 */
[----:B------:R-:W-:Y:S02]  /*9880*/  MOV R0, RZ ;  /* 0x000000ff00007202 */ /* 0x000fe40000000f00 */
[----:B------:R-:W-:-:S04]  /*9890*/  SHF.R.U32.HI R2, RZ, 0x1, R22 ;  /* 0x00000001ff027819 */ /* 0x000fc80000011616 */
[----:B------:R2:W5:Y:S01]  /*98a0*/  @!P0 LDG.E R0, desc[UR38][R4.64] ;  /* 0x0000002604008981 */ /* 0x000562000c1e1900 */
[----:B------:R-:W-:-:S05]  /*98b0*/  IMAD.SHL.U32 R8, R22, 0x80, RZ ;  /* 0x0000008016087824 */ /* 0x000fca00078e00ff */
[----:B------:R-:W-:Y:S01]  /*98c0*/  LOP3.LUT R23, R8, 0x400, RZ, 0xc0, !PT ;  /* 0x0000040008177812 */ /* 0x000fe200078ec0ff */
[----:B--2---:R-:W-:Y:S01]  /*98d0*/  IMAD R4, R12, R3, R10 ;  /* 0x000000030c047224 */ /* 0x004fe200078e020a */
[----:B------:R-:W-:Y:S02]  /*98e0*/  LOP3.LUT R3, R2, 0x20, RZ, 0xc0, !PT ;  /* 0x0000002002037812 */ /* 0x000fe400078ec0ff */
[C---:B------:R-:W-:Y:S02]  /*98f0*/  SHF.L.U32 R10, R22.reuse, 0x2, RZ ;  /* 0x00000002160a7819 */ /* 0x040fe400000006ff */
[----:B------:R-:W-:Y:S02]  /*9900*/  LOP3.LUT R3, R3, 0x10, R22, 0xf8, !PT ;  /* 0x0000001003037812 */ /* 0x000fe400078ef816 */
[----:B------:R-:W-:Y:S02]  /*9910*/  LOP3.LUT R23, R23, 0x800, R18, 0xf8, !PT ;  /* 0x0000080017177812 */ /* 0x000fe400078ef812 */
[----:B------:R-:W-:Y:S01]  /*9920*/  LOP3.LUT R8, R3, 0x380, R8, 0xf8, !PT ;  /* 0x0000038003087812 */ /* 0x000fe200078ef808 */
[----:B------:R-:W-:-:S05]  /*9930*/  IMAD.SHL.U32 R3, R22, 0x20, RZ ;  /* 0x0000002016037824 */ /* 0x000fca00078e00ff */
[----:B------:R-:W-:-:S04]  /*9940*/  LOP3.LUT R5, R3, 0x80, RZ, 0xc0, !PT ;  /* 0x0000008003057812 */ /* 0x000fc800078ec0ff */
[----:B------:R-:W-:-:S04]  /*9950*/  LOP3.LUT R5, R5, 0x10, R2, 0xf8, !PT ;  /* 0x0000001005057812 */ /* 0x000fc800078ef802 */
[----:B------:R-:W-:Y:S02]  /*9960*/  LOP3.LUT R5, R5, 0x10, R10, 0x78, !PT ;  /* 0x0000001005057812 */ /* 0x000fe400078e780a */
[----:B------:R-:W-:Y:S01]  /*9970*/  LOP3.LUT R10, R3, 0x360, RZ, 0xc0, !PT ;  /* 0x00000360030a7812 */ /* 0x000fe200078ec0ff */
[----:B------:R-:W-:-:S05]  /*9980*/  IMAD.SHL.U32 R3, R7, 0x10, RZ ;  /* 0x0000001007037824 */ /* 0x000fca00078e00ff */
[----:B------:R-:W-:-:S04]  /*9990*/  LOP3.LUT R10, R10, 0x400, R3, 0xf8, !PT ;  /* 0x000004000a0a7812 */ /* 0x000fc800078ef803 */
[----:B------:R-:W-:Y:S01]  /*99a0*/  LOP3.LUT R24, R10, R5, RZ, 0xfc, !PT ;  /* 0x000000050a187212 */ /* 0x000fe200078efcff */
[----:B------:R-:W-:Y:S01]  /*99b0*/  IMAD.SHL.U32 R5, R22, 0x10, RZ ;  /* 0x0000001016057824 */ /* 0x000fe200078e00ff */
[----:B01----:R-:W-:Y:S06]  /*99c0*/  BRA.DIV UR4, `(.L_x_11056) ;  /* 0x00000032042c7947 */ /* 0x003fec000b800000 */
.L_x_11108:
[----:B------:R-:W-:Y:S01]  /*99d0*/  ULOP3.LUT UR4, UR41, 0x2, URZ, 0xfc, !UPT ;  /* 0x0000000229047892 */ /* 0x000fe2000f8efc3f */
[----:B------:R-:W-:Y:S01]  /*99e0*/  LOP3.LUT R8, R8, 0x70, R5, 0x78, !PT ;  /* 0x0000007008087812 */ /* 0x000fe200078e7805 */
[----:B------:R-:W-:Y:S01]  /*99f0*/  IMAD.U32 R28, RZ, RZ, UR42 ;  /* 0x0000002aff1c7e24 */ /* 0x000fe2000f8e00ff */
[----:B------:R-:W-:Y:S02]  /*9a00*/  LOP3.LUT P0, RZ, R22, 0x4, RZ, 0xc0, !PT ;  /* 0x0000000416ff7812 */ /* 0x000fe4000780c0ff */
[----:B------:R-:W-:Y:S01]  /*9a10*/  LOP3.LUT R23, R23, R8, RZ, 0xfc, !PT ;  /* 0x0000000817177212 */ /* 0x000fe200078efcff */
[----:B------:R-:W-:Y:S01]  /*9a20*/  IMAD.U32 R7, RZ, RZ, UR4 ;  /* 0x00000004ff077e24 */ /* 0x000fe2000f8e00ff */
[----:B------:R-:W-:Y:S02]  /*9a30*/  LOP3.LUT R8, R5, 0x10, RZ, 0xc0, !PT ;  /* 0x0000001005087812 */ /* 0x000fe400078ec0ff */
[----:B------:R-:W-:Y:S02]  /*9a40*/  LOP3.LUT R17, R17, 0xfffffffe, RZ, 0xc0, !PT ;  /* 0xfffffffe11117812 */ /* 0x000fe400078ec0ff */
[----:B------:R-:W-:-:S02]  /*9a50*/  ISETP.NE.AND P1, PT, R7, 0x3, PT ;  /* 0x000000030700780c */ /* 0x000fc40003f25270 */
[CC--:B------:R-:W-:Y:S02]  /*9a60*/  ISETP.GE.AND P4, PT, R8.reuse, R9.reuse, PT ;  /* 0x000000090800720c */ /* 0x0c0fe40003f86270 */
[----:B------:R-:W-:Y:S02]  /*9a70*/  MOV R7, 0x40 ;  /* 0x0000004000077802 */ /* 0x000fe40000000f00 */
[----:B------:R-:W-:Y:S02]  /*9a80*/  LOP3.LUT R18, R8, 0x20, RZ, 0xfc, !PT ;  /* 0x0000002008127812 */ /* 0x000fe400078efcff */
[----:B------:R-:W-:Y:S02]  /*9a90*/  SEL R7, R7, 0xffffffc0, !P0 ;  /* 0xffffffc007077807 */ /* 0x000fe40004000000 */
[----:B------:R-:W-:Y:S02]  /*9aa0*/  ISETP.GE.AND P3, PT, R18, R9, PT ;  /* 0x000000091200720c */ /* 0x000fe40003f66270 */
[----:B------:R-:W-:Y:S01]  /*9ab0*/  LOP3.LUT R25, R8, 0x40, RZ, 0xfc, !PT ;  /* 0x0000004008197812 */ /* 0x000fe200078efcff */
[----:B------:R0:W-:Y:S01]  /*9ac0*/  STL [R1+0xc], R7 ;  /* 0x00000c0701007387 */ /* 0x0001e20000100800 */
[----:B------:R-:W-:-:S02]  /*9ad0*/  @P1 LOP3.LUT R17, R17, 0x1, RZ, 0xfc, !PT ;  /* 0x0000000111111812 */ /* 0x000fc400078efcff */
[----:B------:R-:W-:Y:S02]  /*9ae0*/  ISETP.GE.AND P2, PT, R25, R9, PT ;  /* 0x000000091900720c */ /* 0x000fe40003f46270 */
[----:B------:R-:W-:Y:S02]  /*9af0*/  LOP3.LUT R17, R17, 0xfffffff7, RZ, 0xc0, !PT ;  /* 0xfffffff711117812 */ /* 0x000fe400078ec0ff */
[----:B------:R-:W-:Y:S02]  /*9b00*/  SHF.R.U32.HI R5, RZ, 0x3, R22 ;  /* 0x00000003ff057819 */ /* 0x000fe40000011616 */
[----:B------:R-:W-:Y:S02]  /*9b10*/  @P4 LOP3.LUT R17, R17, 0x8, RZ, 0xfc, !PT ;  /* 0x0000000811114812 */ /* 0x000fe400078efcff */
[----:B------:R-:W-:Y:S02]  /*9b20*/  SHF.R.S32.HI R28, RZ, 0x1f, R28 ;  /* 0x0000001fff1c7819 */ /* 0x000fe4000001141c */
[----:B------:R-:W-:-:S02]  /*9b30*/  LOP3.LUT R17, R17, 0xfffffffb, RZ, 0xc0, !PT ;  /* 0xfffffffb11117812 */ /* 0x000fc400078ec0ff */
[----:B------:R-:W-:Y:S02]  /*9b40*/  LOP3.LUT R5, R5, 0x1, RZ, 0xc0, !PT ;  /* 0x0000000105057812 */ /* 0x000fe400078ec0ff */
[----:B------:R-:W-:-:S04]  /*9b50*/  @P3 LOP3.LUT R17, R17, 0x4, RZ, 0xfc, !PT ;  /* 0x0000000411113812 */ /* 0x000fc800078efcff */
[----:B------:R-:W-:-:S04]  /*9b60*/  LOP3.LUT R17, R17, 0xfffffffd, RZ, 0xc0, !PT ;  /* 0xfffffffd11117812 */ /* 0x000fc800078ec0ff */
[----:B------:R-:W-:Y:S01]  /*9b70*/  @P2 LOP3.LUT R17, R17, 0x2, RZ, 0xfc, !PT ;  /* 0x0000000211112812 */ /* 0x000fe200078efcff */
[----:B0-----:R-:W-:Y:S06]  /*9b80*/  @!P1 BRA `(.L_x_11057) ;  /* 0x0000000000049947 */ /* 0x001fec0003800000 */
[----:B------:R-:W-:Y:S01]  /*9b90*/  BPT.TRAP 0x1 ;  /* 0x000000040000795c */ /* 0x000fe20000300000 */
.L_x_11057:
[----:B------:R-:W-:Y:S01]  /*9ba0*/  IMAD.MOV.U32 R10, RZ, RZ, 0x1 ;  /* 0x00000001ff0a7424 */ /* 0x000fe200078e00ff */
[----:B------:R-:W-:Y:S01]  /*9bb0*/  LOP3.LUT R3, R3, 0x700, RZ, 0xc0, !PT ;  /* 0x0000070003037812 */ /* 0x000fe200078ec0ff */
[----:B------:R-:W-:-:S03]  /*9bc0*/  IMAD.SHL.U32 R2, R2, 0x20, RZ ;  /* 0x0000002002027824 */ /* 0x000fc600078e00ff */
[----:B------:R-:W-:Y:S02]  /*9bd0*/  SHF.L.U32 R10, R10, 0x1f, RZ ;  /* 0x0000001f0a0a7819 */ /* 0x000fe400000006ff */
[----:B------:R-:W-:Y:S01]  /*9be0*/  LOP3.LUT R2, R3, 0x60, R2, 0xf8, !PT ;  /* 0x0000006003027812 */ /* 0x000fe200078ef802 */
[C---:B------:R-:W-:Y:S01]  /*9bf0*/  IMAD R3, R5.reuse, 0x80, R8 ;  /* 0x0000008005037824 */ /* 0x040fe200078e0208 */
[----:B------:R-:W0:Y:S01]  /*9c00*/  SYNCS.PHASECHK.TRANS64.TRYWAIT P0, [UR44+0x17080], R10 ;  /* 0x0170800aff0075a7 */ /* 0x000e22000800016c */
[----:B------:R-:W-:-:S05]  /*9c10*/  IMAD.SHL.U32 R5, R5, 0x10, RZ ;  /* 0x0000001005057824 */ /* 0x000fca00078e00ff */
[----:B------:R-:W-:Y:S02]  /*9c20*/  LOP3.LUT R2, R2, R3, R5, 0xf6, !PT ;  /* 0x0000000302027212 */ /* 0x000fe400078ef605 */
[----:B------:R-:W-:-:S03]  /*9c30*/  SHF.R.S32.HI R5, RZ, 0x1f, R4 ;  /* 0x0000001fff057819 */ /* 0x000fc60000011404 */
[----:B------:R1:W-:Y:S02]  /*9c40*/  STL [R1], R2 ;  /* 0x0000000201007387 */ /* 0x0003e40000100800 */
[----:B01----:R-:W-:Y:S05]  /*9c50*/  @!P0 BRA `(.L_x_11058) ;  /* 0x0000002c00a88947 */ /* 0x003fea0003800000 */
.L_x_11109:
[----:B------:R-:W-:Y:S01]  /*9c60*/  ULDC.64 UR4, c[0x0][0x328] ;  /* 0x0000ca0000047ab9 */ /* 0x000fe20000000a00 */
[----:B------:R-:W1:Y:S01]  /*9c70*/  S2R R20, SR_TID.X ;  /* 0x0000000000147919 */ /* 0x000e620000002100 */
[----:B------:R-:W-:Y:S01]  /*9c80*/  IMAD R7, R5, UR4, RZ ;  /* 0x0000000405077c24 */ /* 0x000fe2000f8e02ff */
[----:B------:R-:W-:Y:S01]  /*9c90*/  R2UR UR6, R28 ;  /* 0x000000001c0672ca */ /* 0x000fe200000e0000 */
[----:B------:R-:W-:Y:S01]  /*9ca0*/  IMAD.WIDE.U32 R2, R4, UR4, RZ ;  /* 0x0000000404027c25 */ /* 0x000fe2000f8e00ff */
[----:B------:R-:W-:-:S03]  /*9cb0*/  IADD3 R6, -R27, UR36, -R6 ;  /* 0x000000241b067c10 */ /* 0x000fc6000fffe906 */
[----:B------:R-:W-:Y:S01]  /*9cc0*/  IMAD R7, R4, UR5, R7 ;  /* 0x0000000504077c24 */ /* 0x000fe2000f8e0207 */
[----:B------:R-:W-:Y:S01]  /*9cd0*/  ULDC.64 UR4, c[0x0][0x338] ;  /* 0x0000ce0000047ab9 */ /* 0x000fe20000000a00 */
[----:B------:R-:W-:-:S03]  /*9ce0*/  ISETP.GE.AND P0, PT, R6, 0x1, PT ;  /* 0x000000010600780c */ /* 0x000fc60003f06270 */
[----:B------:R-:W-:Y:S02]  /*9cf0*/  IADD3 R3, R3, R7, RZ ;  /* 0x0000000703037210 */ /* 0x000fe40007ffe0ff */
[----:B-----5:R-:W-:Y:S01]  /*9d00*/  SHF.R.S32.HI R7, RZ, 0x1f, R0 ;  /* 0x0000001fff077819 */ /* 0x020fe20000011400 */
[----:B------:R-:W-:-:S04]  /*9d10*/  IMAD.WIDE.U32 R2, R0, UR4, R2 ;  /* 0x0000000400027c25 */ /* 0x000fc8000f8e0002 */
[----:B------:R-:W-:-:S04]  /*9d20*/  IMAD R8, R7, UR4, RZ ;  /* 0x0000000407087c24 */ /* 0x000fc8000f8e02ff */
[----:B------:R-:W-:Y:S01]  /*9d30*/  IMAD R8, R0, UR5, R8 ;  /* 0x0000000500087c24 */ /* 0x000fe2000f8e0208 */
[----:B------:R-:W-:-:S03]  /*9d40*/  ULDC.64 UR4, c[0x0][0x330] ;  /* 0x0000cc0000047ab9 */ /* 0x000fc60000000a00 */
[----:B------:R-:W-:Y:S02]  /*9d50*/  IMAD.IADD R3, R3, 0x1, R8 ;  /* 0x0000000103037824 */ /* 0x000fe400078e0208 */
[----:B------:R-:W-:Y:S01]  /*9d60*/  IMAD.U32 R8, RZ, RZ, UR4 ;  /* 0x00000004ff087e24 */ /* 0x000fe2000f8e00ff */
[----:B------:R-:W-:Y:S01]  /*9d70*/  UIMAD UR4, UR6, UR4, URZ ;  /* 0x00000004060472a4 */ /* 0x000fe2000f8e023f */
[----:B-1----:R-:W-:Y:S02]  /*9d80*/  IMAD.SHL.U32 R20, R20, 0x10, RZ ;  /* 0x0000001014147824 */ /* 0x002fe400078e00ff */
[----:B------:R-:W-:Y:S01]  /*9d90*/  IMAD.WIDE.U32 R2, R8, UR42, R2 ;  /* 0x0000002a08027c25 */ /* 0x000fe2000f8e0002 */
[----:B------:R-:W-:Y:S01]  /*9da0*/  ULDC.64 UR6, c[0x0][0x318] ;  /* 0x0000c60000067ab9 */ /* 0x000fe20000000a00 */
[----:B------:R-:W-:Y:S01]  /*9db0*/  UIMAD UR4, UR42, UR5, UR4 ;  /* 0x000000052a0472a4 */ /* 0x000fe2000f8e0204 */
[----:B------:R-:W-:Y:S01]  /*9dc0*/  LOP3.LUT R20, R20, 0x10, RZ, 0xc0, !PT ;  /* 0x0000001014147812 */ /* 0x000fe200078ec0ff */
[----:B------:R-:W-:Y:S01]  /*9dd0*/  IMAD.U32 R9, RZ, RZ, UR7 ;  /* 0x00000007ff097e24 */ /* 0x000fe2000f8e00ff */
[----:B------:R-:W-:-:S04]  /*9de0*/  IADD3 R8, P1, R2, UR6, RZ ;  /* 0x0000000602087c10 */ /* 0x000fc8000ff3e0ff */
[----:B------:R-:W-:Y:S01]  /*9df0*/  IADD3.X R9, R9, UR4, R3, P1, !PT ;  /* 0x0000000409097c10 */ /* 0x000fe20008ffe403 */
[----:B------:R-:W-:-:S03]  /*9e00*/  UMOV UR4, 0xffffffff ;  /* 0xffffffff00047882 */ /* 0x000fc60000000000 */
[----:B------:R-:W-:Y:S05]  /*9e10*/  BRA.DIV UR4, `(.L_x_11059) ;  /* 0x0000002e044c7947 */ /* 0x000fea000b800000 */
[----:B------:R-:W2:Y:S01]  /*9e20*/  LDL R12, [R1] ;  /* 0x00000000010c7983 */ /* 0x000ea20000100800 */
[----:B------:R-:W1:Y:S03]  /*9e30*/  LDC R11, c[0x0][0x2f4] ;  /* 0x0000bd00ff0b7b82 */ /* 0x000e660000000800 */
[----:B------:R-:W3:Y:S04]  /*9e40*/  SHFL.IDX PT, R2, R8, RZ, 0x1e1f ;  /* 0x001e1fff08027589 */ /* 0x000ee800000e0000 */
[----:B------:R-:W4:Y:S04]  /*9e50*/  SHFL.IDX PT, R3, R9, RZ, 0x1e1f ;  /* 0x001e1fff09037589 */ /* 0x000f2800000e0000 */
[----:B------:R-:W0:Y:S01]  /*9e60*/  SHFL.IDX PT, R9, R9, 0x1, 0x1e1f ;  /* 0x003e1f0009097f89 */ /* 0x000e2200000e0000 */
[----:B-1----:R-:W-:-:S02]  /*9e70*/  ISETP.GE.AND P4, PT, R20, R11, PT ;  /* 0x0000000b1400720c */ /* 0x002fc40003f86270 */
[----:B------:R-:W-:Y:S02]  /*9e80*/  ISETP.GE.AND P3, PT, R18, R11, PT ;  /* 0x0000000b1200720c */ /* 0x000fe40003f66270 */
[----:B---3--:R-:W-:-:S04]  /*9e90*/  IADD3 R2, P1, R20, R2, RZ ;  /* 0x0000000214027210 */ /* 0x008fc80007f3e0ff */
[----:B----4-:R-:W-:Y:S02]  /*9ea0*/  IADD3.X R3, RZ, R3, RZ, P1, !PT ;  /* 0x00000003ff037210 */ /* 0x010fe40000ffe4ff */
[----:B------:R-:W-:Y:S01]  /*9eb0*/  ISETP.LT.OR P1, PT, R6, 0x1, P4 ;  /* 0x000000010600780c */ /* 0x000fe20002721670 */
[----:B--2---:R-:W-:-:S12]  /*9ec0*/  VIADD R22, R12, UR44 ;  /* 0x0000002c0c167c36 */ /* 0x004fd80008000000 */
[----:B------:R-:W-:Y:S01]  /*9ed0*/  LDGSTS.E.BYPASS.LTC128B.128 [R22+0x6400], desc[UR38][R2.64], !P1 ;  /* 0x0640000002167fae */ /* 0x000fe2000c901d66 */
[----:B------:R-:W-:-:S13]  /*9ee0*/  ISETP.LT.OR P1, PT, R6, 0x1, P3 ;  /* 0x000000010600780c */ /* 0x000fda0001f21670 */
[----:B------:R-:W-:Y:S01]  /*9ef0*/  LDGSTS.E.BYPASS.LTC128B.128 [R22+0x7400], desc[UR38][R2.64+0x20], !P1 ;  /* 0x0740002002167fae */ /* 0x000fe2000c901d66 */
[----:B------:R-:W-:-:S04]  /*9f00*/  ISETP.GE.AND P1, PT, R25, R11, PT ;  /* 0x0000000b1900720c */ /* 0x000fc80003f26270 */
[----:B------:R-:W-:-:S13]  /*9f10*/  ISETP.LT.OR P2, PT, R6, 0x1, P1 ;  /* 0x000000010600780c */ /* 0x000fda0000f41670 */
[----:B------:R1:W-:Y:S01]  /*9f20*/  LDGSTS.E.BYPASS.LTC128B.128 [R22+0x8400], desc[UR38][R2.64+0x40], !P2 ;  /* 0x0840004002167fae */ /* 0x0003e2000d101d66 */
[----:B------:R-:W-:-:S03]  /*9f30*/  ISETP.GE.AND P2, PT, R6, 0x41, PT ;  /* 0x000000410600780c */ /* 0x000fc60003f46270 */
[----:B01----:R1:W2:Y:S10]  /*9f40*/  SHFL.IDX PT, R2, R8, 0x1, 0x1e1f ;  /* 0x003e1f0008027f89 */ /* 0x0032b400000e0000 */
.L_x_11115:
        /* <DEDUP_REMOVED lines=16> */
[----:B-1----:R-:W-:-:S05]  /*a050*/  IMAD.U32 R8, RZ, RZ, UR4 ;  /* 0x00000004ff087e24 */ /* 0x002fca000f8e00ff */
[----:B------:R-:W-:-:S13]  /*a060*/  ISETP.NE.AND P6, PT, R8, 0x3, PT ;  /* 0x000000030800780c */ /* 0x000fda0003fc5270 */
[----:B0-----:R-:W-:Y:S05]  /*a070*/  @!P6 BRA `(.L_x_11060) ;  /* 0x000000000004e947 */ /* 0x001fea0003800000 */
[----:B------:R-:W-:Y:S01]  /*a080*/  BPT.TRAP 0x1 ;  /* 0x000000040000795c */ /* 0x000fe20000300000 */
.L_x_11060:
[----:B------:R-:W-:Y:S01]  /*a090*/  SYNCS.ARRIVE.TRANS64.A1T0 RZ, [UR44+0x17070], RZ ;  /* 0x017070ffffff79a7 */ /* 0x000fe2000810002c */
[----:B------:R-:W-:Y:S05]  /*a0a0*/  @!P6 BRA `(.L_x_11061) ;  /* 0x000000000004e947 */ /* 0x000fea0003800000 */
[----:B------:R-:W-:Y:S01]  /*a0b0*/  BPT.TRAP 0x1 ;  /* 0x000000040000795c */ /* 0x000fe20000300000 */
.L_x_11061:
[----:B------:R-:W0:Y:S02]  /*a0c0*/  SYNCS.PHASECHK.TRANS64.TRYWAIT P1, [UR44+0x17040], R10 ;  /* 0x0170400aff0075a7 */ /* 0x000e24000802016c */
[----:B0-----:R-:W-:Y:S05]  /*a0d0*/  @!P1 BRA `(.L_x_11062) ;  /* 0x0000002c005c9947 */ /* 0x001fea0003800000 */
.L_x_11116:
[----:B------:R-:W1:Y:S01]  /*a0e0*/  S2R R6, SR_TID.X ;  /* 0x0000000000067919 */ /* 0x000e620000002100 */
        /* <DEDUP_REMOVED lines=12> */
[----:B------:R-:W-:Y:S01]  /*a1b0*/  IMAD.U32 R5, RZ, RZ, UR4 ;  /* 0x00000004ff057e24 */ /* 0x000fe2000f8e00ff */
[----:B------:R-:W-:Y:S01]  /*a1c0*/  IADD3 R3, R3, R7, RZ ;  /* 0x0000000703037210 */ /* 0x000fe20007ffe0ff */
[----:B------:R-:W-:-:S03]  /*a1d0*/  UIMAD UR4, UR6, UR4, URZ ;  /* 0x00000004060472a4 */ /* 0x000fc6000f8e023f */
[----:B------:R-:W-:Y:S01]  /*a1e0*/  ULDC.64 UR6, c[0x0][0x2e8] ;  /* 0x0000ba0000067ab9 */ /* 0x000fe20000000a00 */
[----:B------:R-:W-:Y:S01]  /*a1f0*/  IMAD.WIDE.U32 R2, R5, UR42, R2 ;  /* 0x0000002a05027c25 */ /* 0x000fe2000f8e0002 */
[----:B------:R-:W-:Y:S01]  /*a200*/  UIMAD UR4, UR42, UR5, UR4 ;  /* 0x000000052a0472a4 */ /* 0x000fe2000f8e0204 */
[-C--:B--2---:R-:W-:Y:S02]  /*a210*/  ISETP.GE.AND P3, PT, R25, R8.reuse, PT ;  /* 0x000000081900720c */ /* 0x084fe40003f66270 */
[----:B------:R-:W-:Y:S01]  /*a220*/  IMAD.U32 R5, RZ, RZ, UR7 ;  /* 0x00000007ff057e24 */ /* 0x000fe2000f8e00ff */
[----:B------:R-:W-:Y:S01]  /*a230*/  IADD3 R0, P1, R2, UR6, RZ ;  /* 0x0000000602007c10 */ /* 0x000fe2000ff3e0ff */
[----:B-1----:R-:W-:Y:S01]  /*a240*/  IMAD.SHL.U32 R6, R6, 0x10, RZ ;  /* 0x0000001006067824 */ /* 0x002fe200078e00ff */
[----:B------:R-:W-:Y:S02]  /*a250*/  ISETP.GE.AND P4, PT, R18, R8, PT ;  /* 0x000000081200720c */ /* 0x000fe40003f86270 */
[----:B------:R-:W-:Y:S01]  /*a260*/  IADD3.X R4, R5, UR4, R3, P1, !PT ;  /* 0x0000000405047c10 */ /* 0x000fe20008ffe403 */
[----:B------:R-:W-:Y:S01]  /*a270*/  UMOV UR4, 0xffffffff ;  /* 0xffffffff00047882 */ /* 0x000fe20000000000 */
[----:B------:R-:W-:-:S04]  /*a280*/  LOP3.LUT R6, R6, 0x10, RZ, 0xc0, !PT ;  /* 0x0000001006067812 */ /* 0x000fc800078ec0ff */
[----:B------:R-:W-:Y:S01]  /*a290*/  ISETP.GE.AND P5, PT, R6, R8, PT ;  /* 0x000000080600720c */ /* 0x000fe20003fa6270 */
[----:B------:R-:W-:-:S12]  /*a2a0*/  BRA.DIV UR4, `(.L_x_11063) ;  /* 0x0000002a04fc7947 */ /* 0x000fd8000b800000 */
[----:B------:R-:W1:Y:S04]  /*a2b0*/  SHFL.IDX PT, R14, R0, RZ, 0x1e1f ;  /* 0x001e1fff000e7589 */ /* 0x000e6800000e0000 */
[----:B------:R-:W2:Y:S04]  /*a2c0*/  SHFL.IDX PT, R2, R4, RZ, 0x1e1f ;  /* 0x001e1fff04027589 */ /* 0x000ea800000e0000 */
[----:B------:R-:W3:Y:S01]  /*a2d0*/  SHFL.IDX PT, R4, R4, 0x1, 0x1e1f ;  /* 0x003e1f0004047f89 */ /* 0x000ee200000e0000 */
[----:B-1----:R-:W-:-:S05]  /*a2e0*/  @P0 IADD3 R14, P1, R6, R14, RZ ;  /* 0x0000000e060e0210 */ /* 0x002fca0007f3e0ff */
[----:B--2---:R-:W-:Y:S01]  /*a2f0*/  @P0 IMAD.X R3, RZ, RZ, R2, P1 ;  /* 0x000000ffff030224 */ /* 0x004fe200008e0602 */
[----:B------:R-:W-:Y:S02]  /*a300*/  @P0 MOV R2, R14 ;  /* 0x0000000e00020202 */ /* 0x000fe40000000f00 */
[----:B------:R1:W2:Y:S04]  /*a310*/  SHFL.IDX PT, R14, R0, 0x1, 0x1e1f ;  /* 0x003e1f00000e7f89 */ /* 0x0002a800000e0000 */
[----:B------:R1:W-:Y:S04]  /*a320*/  @P0 LDGSTS.E.BYPASS.LTC128B.128 [R22+0x10c00], desc[UR38][R2.64], !P5 ;  /* 0x10c0000002160fae */ /* 0x0003e8000e901d66 */
[----:B------:R1:W-:Y:S04]  /*a330*/  @P0 LDGSTS.E.BYPASS.LTC128B.128 [R22+0x11c00], desc[UR38][R2.64+0x20], !P4 ;  /* 0x11c0002002160fae */ /* 0x0003e8000e101d66 */
[----:B---3--:R1:W-:Y:S02]  /*a340*/  @P0 LDGSTS.E.BYPASS.LTC128B.128 [R22+0x12c00], desc[UR38][R2.64+0x40], !P3 ;  /* 0x12c0004002160fae */ /* 0x0083e4000d901d66 */
.L_x_11122:
[----:B-12---:R-:W-:-:S05]  /*a350*/  @P2 IADD3 R2, P0, R6, R14, RZ ;  /* 0x0000000e06022210 */ /* 0x006fca0007f1e0ff */
[----:B------:R-:W-:-:S05]  /*a360*/  @P2 IMAD.X R3, RZ, RZ, R4, P0 ;  /* 0x000000ffff032224 */ /* 0x000fca00000e0604 */
        /* <DEDUP_REMOVED lines=15> */
.L_x_11064:
[----:B------:R-:W-:Y:S01]  /*a460*/  SYNCS.ARRIVE.TRANS64.A1T0 RZ, [UR44+0x17030], RZ ;  /* 0x017030ffffff79a7 */ /* 0x000fe2000810002c */
[----:B------:R-:W-:Y:S05]  /*a470*/  WARPSYNC.ALL ;  /* 0x0000000000007948 */ /* 0x000fea0003800000 */
[----:B------:R-:W-:Y:S01]  /*a480*/  UIADD3 UR5, UR44, 0xc400, URZ ;  /* 0x0000c4002c057890 */ /* 0x000fe2000fffe03f */
[----:B------:R-:W-:Y:S01]  /*a490*/  R2UR UR4, R28 ;  /* 0x000000001c0472ca */ /* 0x000fe200000e0000 */
[----:B------:R-:W-:Y:S02]  /*a4a0*/  ULDC.64 UR6, c[0x0][0x2d8] ;  /* 0x0000b60000067ab9 */ /* 0x000fe40000000a00 */
        /* <DEDUP_REMOVED lines=15> */
[----:B------:R-:W-:Y:S01]  /*a5a0*/  IMAD.U32 R5, RZ, RZ, UR7 ;  /* 0x00000007ff057e24 */ /* 0x000fe2000f8e00ff */
[----:B------:R-:W-:Y:S01]  /*a5b0*/  MOV R12, 0x1 ;  /* 0x00000001000c7802 */ /* 0x000fe20000000f00 */
[----:B------:R-:W-:Y:S02]  /*a5c0*/  IMAD.U32 R7, RZ, RZ, UR9 ;  /* 0x00000009ff077e24 */ /* 0x000fe4000f8e00ff */
[----:B0-----:R-:W-:-:S02]  /*a5d0*/  IMAD.U32 R10, RZ, RZ, UR4 ;  /* 0x00000004ff0a7e24 */ /* 0x001fc4000f8e00ff */
[----:B------:R-:W-:Y:S02]  /*a5e0*/  IMAD.U32 R11, RZ, RZ, UR5 ;  /* 0x00000005ff0b7e24 */ /* 0x000fe4000f8e00ff */
[----:B------:R-:W-:Y:S02]  /*a5f0*/  IMAD.MOV.U32 R8, RZ, RZ, 0x70 ;  /* 0x00000070ff087424 */ /* 0x000fe400078e00ff */
[----:B------:R-:W-:-:S07]  /*a600*/  IMAD.MOV.U32 R13, RZ, RZ, RZ ;  /* 0x000000ffff0d7224 */ /* 0x000fce00078e00ff */
[----:B------:R-:W-:-:S07]  /*a610*/  LEPC R20, `(.L_x_11065) ;  /* 0x000000001014794e */ /* 0x000fce0000000000 */
[----:B-1----:R-:W-:Y:S05]  /*a620*/  CALL.ABS.NOINC R2 ;  /* 0x0000000002007343 */ /* 0x002fea0003c00000 */
.L_x_11065:
[----:B------:R-:W1:Y:S01]  /*a630*/  S2R R20, SR_TID.X ;  /* 0x0000000000147919 */ /* 0x000e620000002100 */
[----:B------:R-:W2:Y:S01]  /*a640*/  LDC R9, c[0x0][0x448] ;  /* 0x00011200ff097b82 */ /* 0x000ea20000000800 */
[----:B------:R-:W-:Y:S01]  /*a650*/  IMAD.U32 R4, RZ, RZ, UR36 ;  /* 0x00000024ff047e24 */ /* 0x000fe2000f8e00ff */
[----:B------:R-:W-:Y:S01]  /*a660*/  ULDC.64 UR4, c[0x0][0x2e0] ;  /* 0x0000b80000047ab9 */ /* 0x000fe20000000a00 */
[----:B------:R-:W3:Y:S01]  /*a670*/  S2R R21, SR_CTAID.X ;  /* 0x0000000000157919 */ /* 0x000ee20000002500 */
[----:B------:R-:W-:Y:S01]  /*a680*/  IMAD.U32 R5, RZ, RZ, UR37 ;  /* 0x00000025ff057e24 */ /* 0x000fe2000f8e00ff */
[----:B------:R-:W-:Y:S01]  /*a690*/  ULDC.64 UR6, c[0x0][0x2d0] ;  /* 0x0000b40000067ab9 */ /* 0x000fe20000000a00 */
[----:B------:R-:W-:Y:S01]  /*a6a0*/  ULDC.64 UR8, c[0x0][0x2c8] ;  /* 0x0000b20000087ab9 */ /* 0x000fe20000000a00 */
[----:B------:R-:W-:Y:S01]  /*a6b0*/  ULDC.64 UR10, c[0x0][0x280] ;  /* 0x0000a000000a7ab9 */ /* 0x000fe20000000a00 */
[----:B--2---:R-:W-:Y:S01]  /*a6c0*/  ISETP.NE.AND P0, PT, R9, 0x1, PT ;  /* 0x000000010900780c */ /* 0x004fe20003f05270 */
[----:B-1----:R-:W-:-:S05]  /*a6d0*/  IMAD.SHL.U32 R20, R20, 0x40, RZ ;  /* 0x0000004014147824 */ /* 0x002fca00078e00ff */
[----:B------:R-:W-:-:S07]  /*a6e0*/  LOP3.LUT R20, R20, 0x40, RZ, 0xc0, !PT ;  /* 0x0000004014147812 */ /* 0x000fce00078ec0ff */
[----:B------:R-:W1:Y:S01]  /*a6f0*/  @P0 LDC R3, c[0x0][0x44c] ;  /* 0x00011300ff030b82 */ /* 0x000e620000000800 */
[----:B------:R-:W-:Y:S02]  /*a700*/  IMAD.IADD R6, R20, 0x1, R27 ;  /* 0x0000000114067824 */ /* 0x000fe400078e021b */
[----:B------:R-:W2:Y:S05]  /*a710*/  S2R R20, SR_CTAID.Z ;  /* 0x0000000000147919 */ /* 0x000eaa0000002700 */
[----:B------:R-:W4:Y:S01]  /*a720*/  @P0 LDC R2, c[0x0][0x450] ;  /* 0x00011400ff020b82 */ /* 0x000f220000000800 */
[----:B---3--:R-:W-:-:S04]  /*a730*/  IMAD R6, R21, 0xc0, R6 ;  /* 0x000000c015067824 */ /* 0x008fc800078e0206 */
[----:B------:R-:W-:Y:S02]  /*a740*/  IMAD.MOV.U32 R0, RZ, RZ, R6 ;  /* 0x000000ffff007224 */ /* 0x000fe400078e0006 */
[----:B-1----:R-:W-:-:S05]  /*a750*/  @P0 IMAD.HI.U32 R3, R6, R3, RZ ;  /* 0x0000000306030227 */ /* 0x002fca00078e00ff */
[----:B----4-:R-:W-:Y:S01]  /*a760*/  @P0 SHF.R.U32.HI R0, RZ, R2, R3 ;  /* 0x00000002ff000219 */ /* 0x010fe20000011603 */
[----:B------:R-:W-:Y:S01]  /*a770*/  IMAD.MOV.U32 R2, RZ, RZ, R4 ;  /* 0x000000ffff027224 */ /* 0x000fe200078e0004 */
[----:B------:R-:W-:Y:S02]  /*a780*/  MOV R3, UR45 ;  /* 0x0000002d00037c02 */ /* 0x000fe40008000f00 */
[----:B--2---:R-:W-:Y:S02]  /*a790*/  SHF.R.S32.HI R7, RZ, 0x1f, R20 ;  /* 0x0000001fff077819 */ /* 0x004fe40000011414 */
[----:B------:R-:W1:Y:S03]  /*a7a0*/  S2R R20, SR_CTAID.Z ;  /* 0x0000000000147919 */ /* 0x000e660000002700 */
[----:B------:R-:W-:Y:S01]  /*a7b0*/  IMAD R4, R7, UR4, RZ ;  /* 0x0000000407047c24 */ /* 0x000fe2000f8e02ff */
[----:B------:R-:W-:-:S03]  /*a7c0*/  IADD3 R7, -R0, RZ, RZ ;  /* 0x000000ff00077210 */ /* 0x000fc60007ffe1ff */
[C---:B-1----:R-:W-:Y:S01]  /*a7d0*/  IMAD R5, R20.reuse, UR5, R4 ;  /* 0x0000000514057c24 */ /* 0x042fe2000f8e0204 */
[----:B------:R-:W-:Y:S01]  /*a7e0*/  SHF.R.S32.HI R4, RZ, 0x1f, R0 ;  /* 0x0000001fff047819 */ /* 0x000fe20000011400 */
[----:B------:R-:W-:Y:S01]  /*a7f0*/  IMAD.WIDE.U32 R2, R20, UR4, R2 ;  /* 0x0000000414027c25 */ /* 0x000fe2000f8e0002 */
[----:B------:R-:W-:Y:S01]  /*a800*/  ULDC UR4, c[0x0][0x2b8] ;  /* 0x0000ae0000047ab9 */ /* 0x000fe20000000800 */
[----:B------:R-:W1:Y:S01]  /*a810*/  S2R R20, SR_TID.X ;  /* 0x0000000000147919 */ /* 0x000e620000002100 */
[----:B------:R-:W-:Y:S01]  /*a820*/  UMOV UR5, 0xffffffff ;  /* 0xffffffff00057882 */ /* 0x000fe20000000000 */
[----:B------:R-:W-:Y:S01]  /*a830*/  IMAD R4, R4, UR6, RZ ;  /* 0x0000000604047c24 */ /* 0x000fe2000f8e02ff */
[----:B------:R-:W-:Y:S01]  /*a840*/  ISETP.GE.AND P2, PT, R18, UR4, PT ;  /* 0x0000000412007c0c */ /* 0x000fe2000bf46270 */
[----:B------:R-:W-:Y:S02]  /*a850*/  IMAD.IADD R3, R3, 0x1, R5 ;  /* 0x0000000103037824 */ /* 0x000fe400078e0205 */
[----:B------:R-:W-:-:S02]  /*a860*/  IMAD R8, R0, UR7, R4 ;  /* 0x0000000700087c24 */ /* 0x000fc4000f8e0204 */
[----:B------:R-:W-:-:S04]  /*a870*/  IMAD.WIDE.U32 R4, R0, UR6, R2 ;  /* 0x0000000600047c25 */ /* 0x000fc8000f8e0002 */
[----:B------:R-:W-:Y:S02]  /*a880*/  IMAD R0, R9, R7, R6 ;  /* 0x0000000709007224 */ /* 0x000fe400078e0206 */
[----:B------:R-:W-:Y:S02]  /*a890*/  IMAD.IADD R5, R5, 0x1, R8 ;  /* 0x0000000105057824 */ /* 0x000fe400078e0208 */
[----:B------:R-:W2:Y:S01]  /*a8a0*/  @P0 LDC R8, c[0x0][0x44c] ;  /* 0x00011300ff080b82 */ /* 0x000ea20000000800 */
[----:B------:R-:W-:Y:S01]  /*a8b0*/  SHF.R.S32.HI R7, RZ, 0x1f, R0 ;  /* 0x0000001fff077819 */ /* 0x000fe20000011400 */
[----:B------:R-:W-:-:S04]  /*a8c0*/  IMAD.WIDE.U32 R4, R0, UR8, R4 ;  /* 0x0000000800047c25 */ /* 0x000fc8000f8e0004 */
[----:B------:R-:W-:-:S04]  /*a8d0*/  IMAD R7, R7, UR8, RZ ;  /* 0x0000000807077c24 */ /* 0x000fc8000f8e02ff */
[----:B------:R-:W-:Y:S01]  /*a8e0*/  IMAD R7, R0, UR9, R7 ;  /* 0x0000000900077c24 */ /* 0x000fe2000f8e0207 */
[----:B------:R-:W-:-:S04]  /*a8f0*/  IADD3 R0, P1, R4, UR10, RZ ;  /* 0x0000000a04007c10 */ /* 0x000fc8000ff3e0ff */
[----:B------:R-:W-:Y:S01]  /*a900*/  IADD3.X R4, R5, UR11, R7, P1, !PT ;  /* 0x0000000b05047c10 */ /* 0x000fe20008ffe407 */
[----:B------:R-:W-:Y:S01]  /*a910*/  VIADD R7, R6, 0x80 ;  /* 0x0000008006077836 */ /* 0x000fe20000000000 */
[----:B------:R-:W3:Y:S01]  /*a920*/  @P0 LDC R5, c[0x0][0x450] ;  /* 0x00011400ff050b82 */ /* 0x000ee20000000800 */
[----:B-1----:R-:W-:Y:S02]  /*a930*/  IMAD.SHL.U32 R20, R20, 0x10, RZ ;  /* 0x0000001014147824 */ /* 0x002fe400078e00ff */
[----:B------:R-:W-:-:S03]  /*a940*/  IMAD.MOV.U32 R6, RZ, RZ, R7 ;  /* 0x000000ffff067224 */ /* 0x000fc600078e0007 */
[----:B------:R-:W-:Y:S01]  /*a950*/  LOP3.LUT R20, R20, 0x10, RZ, 0xc0, !PT ;  /* 0x0000001014147812 */ /* 0x000fe200078ec0ff */
[----:B--2---:R-:W-:-:S03]  /*a960*/  @P0 IMAD.HI.U32 R8, R7, R8, RZ ;  /* 0x0000000807080227 */ /* 0x004fc600078e00ff */
[----:B------:R-:W-:Y:S02]  /*a970*/  ISETP.GE.AND P3, PT, R20, UR4, PT ;  /* 0x0000000414007c0c */ /* 0x000fe4000bf66270 */
[----:B---3--:R-:W-:-:S05]  /*a980*/  @P0 SHF.R.U32.HI R6, RZ, R5, R8 ;  /* 0x00000005ff060219 */ /* 0x008fca0000011608 */
[----:B------:R-:W-:Y:S02]  /*a990*/  IMAD.MOV R5, RZ, RZ, -R6 ;  /* 0x000000ffff057224 */ /* 0x000fe400078e0a06 */
[----:B------:R-:W-:-:S04]  /*a9a0*/  IMAD.WIDE.U32 R2, R6, UR6, R2 ;  /* 0x0000000606027c25 */ /* 0x000fc8000f8e0002 */
[----:B------:R-:W-:Y:S01]  /*a9b0*/  IMAD R5, R9, R5, R7 ;  /* 0x0000000509057224 */ /* 0x000fe200078e0207 */
[----:B------:R-:W-:-:S05]  /*a9c0*/  SHF.R.S32.HI R7, RZ, 0x1f, R6 ;  /* 0x0000001fff077819 */ /* 0x000fca0000011406 */
[----:B------:R-:W-:-:S04]  /*a9d0*/  IMAD R7, R7, UR6, RZ ;  /* 0x0000000607077c24 */ /* 0x000fc8000f8e02ff */
[----:B------:R-:W-:Y:S01]  /*a9e0*/  IMAD R7, R6, UR7, R7 ;  /* 0x0000000706077c24 */ /* 0x000fe2000f8e0207 */
[----:B------:R-:W-:-:S04]  /*a9f0*/  SHF.R.S32.HI R6, RZ, 0x1f, R5 ;  /* 0x0000001fff067819 */ /* 0x000fc80000011405 */
[----:B------:R-:W-:Y:S01]  /*aa00*/  IADD3 R3, R3, R7, RZ ;  /* 0x0000000703037210 */ /* 0x000fe20007ffe0ff */
[----:B------:R-:W-:Y:S02]  /*aa10*/  IMAD R6, R6, UR8, RZ ;  /* 0x0000000806067c24 */ /* 0x000fe4000f8e02ff */
[----:B------:R-:W-:-:S04]  /*aa20*/  IMAD.WIDE.U32 R2, R5, UR8, R2 ;  /* 0x0000000805027c25 */ /* 0x000fc8000f8e0002 */
[----:B------:R-:W-:Y:S01]  /*aa30*/  IMAD R7, R5, UR9, R6 ;  /* 0x0000000905077c24 */ /* 0x000fe2000f8e0206 */
[----:B------:R-:W-:-:S04]  /*aa40*/  IADD3 R5, P0, R2, UR10, RZ ;  /* 0x0000000a02057c10 */ /* 0x000fc8000ff1e0ff */
[----:B------:R-:W-:Y:S02]  /*aa50*/  IADD3.X R6, R3, UR11, R7, P0, !PT ;  /* 0x0000000b03067c10 */ /* 0x000fe400087fe407 */
[----:B------:R-:W-:Y:S01]  /*aa60*/  ISETP.GE.AND P0, PT, R25, UR4, PT ;  /* 0x0000000419007c0c */ /* 0x000fe2000bf06270 */
[----:B------:R-:W-:-:S12]  /*aa70*/  BRA.DIV UR5, `(.L_x_11066) ;  /* 0x00000026059c7947 */ /* 0x000fd8000b800000 */
[----:B------:R-:W1:Y:S01]  /*aa80*/  SHFL.IDX PT, R3, R0, RZ, 0x1e1f ;  /* 0x001e1fff00037589 */ /* 0x000e6200000e0000 */
[----:B------:R-:W-:Y:S01]  /*aa90*/  ULDC UR4, c[0x0][0x288] ;  /* 0x0000a20000047ab9 */ /* 0x000fe20000000800 */
[----:B------:R-:W-:Y:S02]  /*aaa0*/  IMAD R7, R21, 0xc0, R27 ;  /* 0x000000c015077824 */ /* 0x000fe400078e021b */
[----:B------:R-:W2:Y:S01]  /*aab0*/  SHFL.IDX PT, R2, R4, RZ, 0x1e1f ;  /* 0x001e1fff04027589 */ /* 0x000ea200000e0000 */
[----:B------:R-:W-:-:S03]  /*aac0*/  IMAD R8, R9, UR4, RZ ;  /* 0x0000000409087c24 */ /* 0x000fc6000f8e02ff */
[----:B------:R-:W3:Y:S02]  /*aad0*/  SHFL.IDX PT, R14, R0, 0x1, 0x1e1f ;  /* 0x003e1f00000e7f89 */ /* 0x000ee400000e0000 */
[----:B------:R-:W-:Y:S02]  /*aae0*/  ISETP.GE.AND P1, PT, R7, R8, PT ;  /* 0x000000080700720c */ /* 0x000fe40003f26270 */
[----:B------:R-:W4:Y:S04]  /*aaf0*/  SHFL.IDX PT, R4, R4, 0x1, 0x1e1f ;  /* 0x003e1f0004047f89 */ /* 0x000f2800000e0000 */
[----:B------:R-:W0:Y:S07]  /*ab00*/  SHFL.IDX PT, R6, R6, RZ, 0x1e1f ;  /* 0x001e1fff06067589 */ /* 0x000e2e00000e0000 */
[----:B-1----:R-:W-:-:S05]  /*ab10*/  @!P1 IADD3 R9, P4, R20, R3, RZ ;  /* 0x0000000314099210 */ /* 0x002fca0007f9e0ff */
[----:B--2---:R-:W-:Y:S02]  /*ab20*/  @!P1 IMAD.X R3, RZ, RZ, R2, P4 ;  /* 0x000000ffff039224 */ /* 0x004fe400020e0602 */
[----:B------:R-:W-:Y:S02]  /*ab30*/  @!P1 IMAD.MOV.U32 R2, RZ, RZ, R9 ;  /* 0x000000ffff029224 */ /* 0x000fe400078e0009 */
[----:B------:R-:W-:-:S03]  /*ab40*/  VIADD R9, R7, 0x40 ;  /* 0x0000004007097836 */ /* 0x000fc60000000000 */
[----:B------:R-:W-:Y:S04]  /*ab50*/  @!P1 LDGSTS.E.BYPASS.LTC128B.128 [R22+0xc400], desc[UR38][R2.64], !P3 ;  /* 0x0c40000002169fae */ /* 0x000fe8000d901d66 */
[----:B------:R-:W-:Y:S04]  /*ab60*/  @!P1 LDGSTS.E.BYPASS.LTC128B.128 [R22+0xdc00], desc[UR38][R2.64+0x20], !P2 ;  /* 0x0dc0002002169fae */ /* 0x000fe8000d101d66 */
[----:B------:R1:W-:Y:S01]  /*ab70*/  @!P1 LDGSTS.E.BYPASS.LTC128B.128 [R22+0xf400], desc[UR38][R2.64+0x40], !P0 ;  /* 0x0f40004002169fae */ /* 0x0003e2000c101d66 */
[----:B------:R-:W-:-:S13]  /*ab80*/  ISETP.GE.AND P1, PT, R9, R8, PT ;  /* 0x000000080900720c */ /* 0x000fda0003f26270 */
[----:B---3--:R-:W-:-:S04]  /*ab90*/  @!P1 IADD3 R14, P4, R20, R14, RZ ;  /* 0x0000000e140e9210 */ /* 0x008fc80007f9e0ff */
[----:B----4-:R-:W-:Y:S01]  /*aba0*/  @!P1 IADD3.X R9, RZ, R4, RZ, P4, !PT ;  /* 0x00000004ff099210 */ /* 0x010fe200027fe4ff */
[----:B-1----:R-:W-:Y:S02]  /*abb0*/  @!P1 IMAD.MOV.U32 R2, RZ, RZ, R14 ;  /* 0x000000ffff029224 */ /* 0x002fe400078e000e */
[----:B------:R1:W2:Y:S02]  /*abc0*/  SHFL.IDX PT, R14, R5, RZ, 0x1e1f ;  /* 0x001e1fff050e7589 */ /* 0x0002a400000e0000 */
[----:B------:R-:W-:-:S05]  /*abd0*/  @!P1 IMAD.MOV.U32 R3, RZ, RZ, R9 ;  /* 0x000000ffff039224 */ /* 0x000fca00078e0009 */
[----:B------:R1:W-:Y:S04]  /*abe0*/  @!P1 LDGSTS.E.BYPASS.LTC128B.128 [R22+0xcc00], desc[UR38][R2.64], !P3 ;  /* 0x0cc0000002169fae */ /* 0x0003e8000d901d66 */
[----:B------:R1:W-:Y:S04]  /*abf0*/  @!P1 LDGSTS.E.BYPASS.LTC128B.128 [R22+0xe400], desc[UR38][R2.64+0x20], !P2 ;  /* 0x0e40002002169fae */ /* 0x0003e8000d101d66 */
[----:B0-----:R1:W-:Y:S02]  /*ac00*/  @!P1 LDGSTS.E.BYPASS.LTC128B.128 [R22+0xfc00], desc[UR38][R2.64+0x40], !P0 ;  /* 0x0fc0004002169fae */ /* 0x0013e4000c101d66 */
.L_x_11129:
[----:B------:R-:W-:Y:S01]  /*ac10*/  VIADD R7, R7, 0x80 ;  /* 0x0000008007077836 */ /* 0x000fe20000000000 */
[----:B------:R-:W-:Y:S04]  /*ac20*/  BSSY B0, `(.L_x_11067) ;  /* 0x000000b000007945 */ /* 0x000fe80003800000 */
[----:B------:R-:W-:-:S13]  /*ac30*/  ISETP.GE.AND P1, PT, R7, R8, PT ;  /* 0x000000080700720c */ /* 0x000fda0003f26270 */
[----:B------:R-:W-:Y:S05]  /*ac40*/  @P1 BRA `(.L_x_11068) ;  /* 0x0000000000201947 */ /* 0x000fea0003800000 */
[----:B-12---:R-:W-:-:S05]  /*ac50*/  IADD3 R2, P1, R20, R14, RZ ;  /* 0x0000000e14027210 */ /* 0x006fca0007f3e0ff */
[----:B------:R-:W-:-:S05]  /*ac60*/  IMAD.X R3, RZ, RZ, R6, P1 ;  /* 0x000000ffff037224 */ /* 0x000fca00008e0606 */
[----:B------:R-:W-:Y:S01]  /*ac70*/  @!PT LDS RZ, [RZ] ;  /* 0x00000000fffff984 */ /* 0x000fe20000000800 */
[----:B------:R-:W-:Y:S01]  /*ac80*/  @!PT LDS RZ, [RZ] ;  /* 0x00000000fffff984 */ /* 0x000fe20000000800 */
[----:B------:R-:W-:Y:S01]  /*ac90*/  @!PT LDS RZ, [RZ] ;  /* 0x00000000fffff984 */ /* 0x000fe20000000800 */
[----:B------:R0:W-:Y:S04]  /*aca0*/  LDGSTS.E.BYPASS.LTC128B.128 [R22+0xd400], desc[UR38][R2.64], !P3 ;  /* 0x0d40000002167fae */ /* 0x0001e8000d901d66 */
[----:B------:R0:W-:Y:S04]  /*acb0*/  LDGSTS.E.BYPASS.LTC128B.128 [R22+0xec00], desc[UR38][R2.64+0x20], !P2 ;  /* 0x0ec0002002167fae */ /* 0x0001e8000d101d66 */
[----:B------:R0:W-:Y:S02]  /*acc0*/  LDGSTS.E.BYPASS.LTC128B.128 [R22+0x10400], desc[UR38][R2.64+0x40], !P0 ;  /* 0x1040004002167fae */ /* 0x0001e4000c101d66 */
.L_x_11068:
[----:B------:R-:W-:Y:S05]  /*acd0*/  BSYNC B0 ;  /* 0x0000000000007941 */ /* 0x000fea0003800000 */
.L_x_11067:
[----:B------:R-:W-:Y:S01]  /*ace0*/  NOP ;  /* 0x0000000000007918 */ /* 0x000fe20000000000 */
[----:B------:R-:W-:Y:S01]  /*acf0*/  SYNCS.ARRIVE.TRANS64.RED.A0T1 RZ, [UR44+0x17000], RZ ;  /* 0x017000ffffff79a7 */ /* 0x000fe2000820042c */
[----:B01----:R-:W-:Y:S01]  /*ad00*/  MOV R3, 0x1 ;  /* 0x0000000100037802 */ /* 0x003fe20000000f00 */
[----:B------:R-:W-:Y:S03]  /*ad10*/  ARRIVES.LDGSTSBAR.64.TRANSCNT [UR44+0x17000] ;  /* 0x01700000ff0079b0 */ /* 0x000fe60008000aac */
[----:B------:R-:W-:Y:S01]  /*ad20*/  SHF.L.U32 R3, R3, 0x1f, RZ ;  /* 0x0000001f03037819 */ /* 0x000fe200000006ff */
[----:B------:R-:W-:Y:S01]  /*ad30*/  NOP ;  /* 0x0000000000007918 */ /* 0x000fe20000000000 */
[----:B------:R-:W-:Y:S02]  /*ad40*/  SYNCS.ARRIVE.TRANS64.A1T0 RZ, [UR44+0x17000], RZ ;  /* 0x017000ffffff79a7 */ /* 0x000fe4000810002c */
[----:B------:R-:W0:Y:S02]  /*ad50*/  SYNCS.PHASECHK.TRANS64.TRYWAIT P0, [UR44+0x17020], R3 ;  /* 0x01702003ff0075a7 */ /* 0x000e24000800016c */
[----:B0-----:R-:W-:Y:S05]  /*ad60*/  @!P0 BRA `(.L_x_11069) ;  /* 0x0000002400cc8947 */ /* 0x001fea0003800000 */
.L_x_11130:
[----:B------:R-:W-:Y:S01]  /*ad70*/  UIADD3 UR4, UR48, -0x2, URZ ;  /* 0xfffffffe30047890 */ /* 0x000fe2000fffe03f */
[----:B------:R-:W-:-:S03]  /*ad80*/  IMAD.MOV.U32 R20, RZ, RZ, 0x1 ;  /* 0x00000001ff147424 */ /* 0x000fc600078e00ff */
[----:B------:R-:W-:-:S06]  /*ad90*/  UISETP.GE.AND UP0, UPT, UR4, UR47, UPT ;  /* 0x0000002f0400728c */ /* 0x000fcc000bf06270 */
[----:B------:R-:W-:-:S13]  /*ada0*/  PLOP3.LUT P0, PT, PT, PT, UP0, 0x80, 0x0 ;  /* 0x000000000000781c */ /* 0x000fda0003f0f008 */
[----:B------:R-:W-:Y:S05]  /*adb0*/  @!P0 BRA `(.L_x_11070) ;  /* 0x0000001000588947 */ /* 0x000fea0003800000 */
[----:B------:R-:W3:Y:S01]  /*adc0*/  LDL R4, [R1+0xc] ;  /* 0x00000c0001047983 */ /* 0x000ee20000100800 */
[----:B------:R-:W1:Y:S01]  /*add0*/  S2R R0, SR_TID.X ;  /* 0x0000000000007919 */ /* 0x000e620000002100 */
[----:B------:R-:W-:-:S04]  /*ade0*/  UIADD3 UR4, UR46, 0x1, URZ ;  /* 0x000000012e047890 */ /* 0x000fc8000fffe03f */
[----:B------:R-:W-:Y:S01]  /*adf0*/  UIMAD UR4, UR4, UR40, URZ ;  /* 0x00000028040472a4 */ /* 0x000fe2000f8e023f */
[----:B0-----:R-:W-:Y:S01]  /*ae00*/  LOP3.LUT R3, RZ, UR43, RZ, 0x33, !PT ;  /* 0x0000002bff037c12 */ /* 0x001fe2000f8e33ff */
[----:B-1----:R-:W-:-:S05]  /*ae10*/  IMAD.SHL.U32 R0, R0, 0x40, RZ ;  /* 0x0000004000007824 */ /* 0x002fca00078e00ff */
[----:B------:R-:W-:-:S04]  /*ae20*/  LOP3.LUT R0, R0, 0x40, RZ, 0xc0, !PT ;  /* 0x0000004000007812 */ /* 0x000fc800078ec0ff */
[----:B------:R-:W-:Y:S02]  /*ae30*/  IADD3 R16, R0, R16, R27 ;  /* 0x0000001000107210 */ /* 0x000fe40007ffe01b */
[----:B------:R-:W-:-:S03]  /*ae40*/  LOP3.LUT R0, RZ, UR4, RZ, 0x33, !PT ;  /* 0x00000004ff007c12 */ /* 0x000fc6000f8e33ff */
[----:B------:R-:W-:Y:S01]  /*ae50*/  VIADD R5, R16, 0xfffffe80 ;  /* 0xfffffe8010057836 */ /* 0x000fe20000000000 */
[----:B------:R-:W-:-:S04]  /*ae60*/  VIMNMX R0, R0, R3, !PT ;  /* 0x0000000300007248 */ /* 0x000fc80007fe0100 */
[C---:B------:R-:W-:Y:S01]  /*ae70*/  IADD3 R26, -R0.reuse, -0x2, RZ ;  /* 0xfffffffe001a7810 */ /* 0x040fe20007ffe1ff */
[----:B------:R-:W-:Y:S01]  /*ae80*/  IMAD R16, R0, -0x80, R5 ;  /* 0xffffff8000107824 */ /* 0x000fe200078e0205 */
[----:B------:R-:W-:Y:S01]  /*ae90*/  MOV R5, 0x1 ;  /* 0x0000000100057802 */ /* 0x000fe20000000f00 */
[----:B---3--:R-:W-:-:S05]  /*aea0*/  IMAD.IADD R2, R4, 0x1, R23 ;  /* 0x0000000104027824 */ /* 0x008fca00078e0217 */
[----:B------:R0:W-:Y:S01]  /*aeb0*/  STL [R1+0x8], R2 ;  /* 0x0000080201007387 */ /* 0x0001e20000100800 */
[----:B------:R-:W-:-:S07]  /*aec0*/  IMAD.MOV.U32 R4, RZ, RZ, RZ ;  /* 0x000000ffff047224 */ /* 0x000fce00078e00ff */
.L_x_11085:
[----:B------:R-:W3:Y:S01]  /*aed0*/  LDL R6, [R1+0x4] ;  /* 0x0000040001067983 */ /* 0x000ee20000100800 */
[----:B-1----:R-:W1:Y:S01]  /*aee0*/  LDC R0, c[0x0][0x430] ;  /* 0x00010c00ff007b82 */ /* 0x002e620000000800 */
[----:B------:R-:W-:Y:S01]  /*aef0*/  IMAD.MOV.U32 R8, RZ, RZ, R16 ;  /* 0x000000ffff087224 */ /* 0x000fe200078e0010 */
[----:B------:R-:W-:Y:S01]  /*af00*/  ULDC.64 UR4, c[0x0][0x428] ;  /* 0x00010a0000047ab9 */ /* 0x000fe20000000a00 */
[----:B-1----:R-:W-:-:S13]  /*af10*/  ISETP.NE.AND P0, PT, R0, 0x1, PT ;  /* 0x000000010000780c */ /* 0x002fda0003f05270 */
[----:B------:R-:W1:Y:S08]  /*af20*/  @P0 LDC R3, c[0x0][0x434] ;  /* 0x00010d00ff030b82 */ /* 0x000e700000000800 */
[----:B------:R-:W4:Y:S01]  /*af30*/  @P0 LDC R7, c[0x0][0x438] ;  /* 0x00010e00ff070b82 */ /* 0x000f220000000800 */
[----:B-1----:R-:W-:-:S05]  /*af40*/  @P0 IMAD.HI.U32 R0, R16, R3, RZ ;  /* 0x0000000310000227 */ /* 0x002fca00078e00ff */
[----:B----4-:R-:W-:-:S04]  /*af50*/  @P0 SHF.R.U32.HI R8, RZ, R7, R0 ;  /* 0x00000007ff080219 */ /* 0x010fc80000011600 */
[--C-:B------:R-:W-:Y:S01]  /*af60*/  SHF.R.S32.HI R3, RZ, 0x1f, R8.reuse ;  /* 0x0000001fff037819 */ /* 0x100fe20000011408 */
[----:B0-----:R-:W-:-:S04]  /*af70*/  IMAD.MOV.U32 R2, RZ, RZ, R8 ;  /* 0x000000ffff027224 */ /* 0x001fc800078e0008 */
[----:B------:R-:W-:-:S04]  /*af80*/  IMAD.WIDE.U32 R2, R29, UR4, R2 ;  /* 0x000000041d027c25 */ /* 0x000fc8000f8e0002 */
[----:B---3--:R-:W-:-:S04]  /*af90*/  IMAD R0, R6, UR4, RZ ;  /* 0x0000000406007c24 */ /* 0x008fc8000f8e02ff */
[----:B------:R-:W-:Y:S01]  /*afa0*/  IMAD R7, R29, UR5, R0 ;  /* 0x000000051d077c24 */ /* 0x000fe2000f8e0200 */
[----:B------:R-:W-:Y:S02]  /*afb0*/  ULDC.64 UR4, c[0x0][0x418] ;  /* 0x0001060000047ab9 */ /* 0x000fe40000000a00 */
[----:B------:R-:W-:Y:S01]  /*afc0*/  LEA R6, P0, R2, UR4, 0x2 ;  /* 0x0000000402067c11 */ /* 0x000fe2000f8010ff */
[----:B------:R-:W-:-:S05]  /*afd0*/  IMAD.IADD R3, R7, 0x1, R3 ;  /* 0x0000000107037824 */ /* 0x000fca00078e0203 */
[----:B------:R-:W-:-:S06]  /*afe0*/  LEA.HI.X R7, R2, UR5, R3, 0x2, P0 ;  /* 0x0000000502077c11 */ /* 0x000fcc00080f1403 */
[----:B------:R-:W3:Y:S01]  /*aff0*/  LDG.E R7, desc[UR38][R6.64] ;  /* 0x0000002606077981 */ /* 0x000ee2000c1e1900 */
[----:B------:R-:W-:-:S06]  /*b000*/  ULOP3.LUT UR6, UR41, 0x2, URZ, 0xfc, !UPT ;  /* 0x0000000229067892 */ /* 0x000fcc000f8efc3f */
[----:B------:R-:W-:Y:S01]  /*b010*/  IMAD.U32 R9, RZ, RZ, UR6 ;  /* 0x00000006ff097e24 */ /* 0x000fe2000f8e00ff */
[----:B------:R-:W-:-:S04]  /*b020*/  IADD3 R0, R4, 0x1, RZ ;  /* 0x0000000104007810 */ /* 0x000fc80007ffe0ff */
[----:B------:R-:W-:Y:S02]  /*b030*/  ISETP.NE.AND P2, PT, R9, 0x3, PT ;  /* 0x000000030900780c */ /* 0x000fe40003f45270 */
[----:B------:R-:W-:Y:S01]  /*b040*/  ISETP.NE.AND P1, PT, R0, 0x2, PT ;  /* 0x000000020000780c */ /* 0x000fe20003f25270 */
[----:B------:R-:W-:-:S03]  /*b050*/  VIADD R26, R26, 0xffffffff ;  /* 0xffffffff1a1a7836 */ /* 0x000fc60000000000 */
[----:B------:R-:W-:Y:S02]  /*b060*/  SEL R20, RZ, 0x1, P1 ;  /* 0x00000001ff147807 */ /* 0x000fe40000800000 */
[----:B------:R-:W-:Y:S02]  /*b070*/  ISETP.GT.AND P0, PT, R26, UR47, PT ;  /* 0x0000002f1a007c0c */ /* 0x000fe4000bf04270 */
[----:B------:R-:W-:Y:S02]  /*b080*/  SEL R0, R0, RZ, P1 ;  /* 0x000000ff00007207 */ /* 0x000fe40000800000 */
[----:B------:R-:W-:Y:S02]  /*b090*/  LOP3.LUT R20, R5, R20, RZ, 0x3c, !PT ;  /* 0x0000001405147212 */ /* 0x000fe400078e3cff */
[----:B---3--:R-:W-:Y:S01]  /*b0a0*/  SHF.R.S32.HI R18, RZ, 0x1f, R7 ;  /* 0x0000001fff127819 */ /* 0x008fe20000011407 */
[----:B------:R-:W-:Y:S06]  /*b0b0*/  @!P2 BRA `(.L_x_11071) ;  /* 0x000000000004a947 */ /* 0x000fec0003800000 */
[----:B------:R-:W-:Y:S01]  /*b0c0*/  BPT.TRAP 0x1 ;  /* 0x000000040000795c */ /* 0x000fe20000300000 */
.L_x_11071:
[----:B------:R-:W-:Y:S02]  /*b0d0*/  LEA R6, R0, UR44, 0x3 ;  /* 0x0000002c00067c11 */ /* 0x000fe4000f8e18ff */
[----:B------:R-:W-:-:S04]  /*b0e0*/  SHF.L.U32 R10, R20, 0x1f, RZ ;  /* 0x0000001f140a7819 */ /* 0x000fc800000006ff */
[----:B------:R-:W0:Y:S02]  /*b0f0*/  SYNCS.PHASECHK.TRANS64.TRYWAIT P1, [R6+URZ+0x17080], R10 ;  /* 0x0170800a060075a7 */ /* 0x000e24000802017f */
[----:B0-----:R-:W-:Y:S05]  /*b100*/  @!P1 BRA `(.L_x_11072) ;  /* 0x0000002000f89947 */ /* 0x001fea0003800000 */
.L_x_11131:
[----:B------:R-:W-:Y:S01]  /*b110*/  ULDC UR4, c[0x0][0x430] ;  /* 0x00010c0000047ab9 */ /* 0x000fe20000000800 */
[----:B------:R-:W1:Y:S01]  /*b120*/  S2R R25, SR_TID.X ;  /* 0x0000000000197919 */ /* 0x000e620000002100 */
[----:B------:R-:W-:Y:S01]  /*b130*/  UIADD3 UR4, -UR4, URZ, URZ ;  /* 0x0000003f04047290 */ /* 0x000fe2000fffe13f */
[----:B------:R-:W-:Y:S01]  /*b140*/  R2UR UR6, R28 ;  /* 0x000000001c0672ca */ /* 0x000fe200000e0000 */
[----:B------:R-:W3:Y:S01]  /*b150*/  LDC R12, c[0x0][0x2f4] ;  /* 0x0000bd00ff0c7b82 */ /* 0x000ee20000000800 */
[C---:B------:R-:W-:Y:S02]  /*b160*/  LOP3.LUT P3, RZ, R17.reuse, 0x4, RZ, 0xc0, !PT ;  /* 0x0000000411ff7812 */ /* 0x040fe4000786c0ff */
[----:B------:R-:W-:Y:S01]  /*b170*/  LOP3.LUT P2, RZ, R17, 0x2, RZ, 0xc0, !PT ;  /* 0x0000000211ff7812 */ /* 0x000fe2000784c0ff */
[----:B------:R-:W-:Y:S01]  /*b180*/  IMAD R8, R8, UR4, R16 ;  /* 0x0000000408087c24 */ /* 0x000fe2000f8e0210 */
[----:B------:R-:W-:-:S03]  /*b190*/  ULDC.64 UR4, c[0x0][0x328] ;  /* 0x0000ca0000047ab9 */ /* 0x000fc60000000a00 */
[----:B------:R-:W-:Y:S01]  /*b1a0*/  IMAD.WIDE.U32 R2, R8, UR4, RZ ;  /* 0x0000000408027c25 */ /* 0x000fe2000f8e00ff */
[----:B------:R-:W-:-:S05]  /*b1b0*/  SHF.R.S32.HI R9, RZ, 0x1f, R8 ;  /* 0x0000001fff097819 */ /* 0x000fca0000011408 */
[----:B------:R-:W-:-:S04]  /*b1c0*/  IMAD R11, R9, UR4, RZ ;  /* 0x00000004090b7c24 */ /* 0x000fc8000f8e02ff */
[----:B------:R-:W-:Y:S01]  /*b1d0*/  IMAD R11, R8, UR5, R11 ;  /* 0x00000005080b7c24 */ /* 0x000fe2000f8e020b */
[----:B------:R-:W-:-:S03]  /*b1e0*/  ULDC.64 UR4, c[0x0][0x338] ;  /* 0x0000ce0000047ab9 */ /* 0x000fc60000000a00 */
[----:B------:R-:W-:Y:S02]  /*b1f0*/  IMAD.IADD R3, R3, 0x1, R11 ;  /* 0x0000000103037824 */ /* 0x000fe400078e020b */
[----:B------:R-:W-:Y:S02]  /*b200*/  IMAD R11, R18, UR4, RZ ;  /* 0x00000004120b7c24 */ /* 0x000fe4000f8e02ff */
[----:B------:R-:W-:-:S04]  /*b210*/  IMAD.WIDE.U32 R2, R7, UR4, R2 ;  /* 0x0000000407027c25 */ /* 0x000fc8000f8e0002 */
[----:B------:R-:W-:Y:S01]  /*b220*/  IMAD R11, R7, UR5, R11 ;  /* 0x00000005070b7c24 */ /* 0x000fe2000f8e020b */
[----:B------:R-:W-:Y:S01]  /*b230*/  ULDC.64 UR4, c[0x0][0x330] ;  /* 0x0000cc0000047ab9 */ /* 0x000fe20000000a00 */
[----:B-1----:R-:W-:Y:S02]  /*b240*/  IMAD.SHL.U32 R25, R25, 0x10, RZ ;  /* 0x0000001019197824 */ /* 0x002fe400078e00ff */
[----:B------:R-:W-:Y:S01]  /*b250*/  IMAD.IADD R3, R3, 0x1, R11 ;  /* 0x0000000103037824 */ /* 0x000fe200078e020b */
[----:B------:R-:W-:Y:S01]  /*b260*/  MOV R11, UR4 ;  /* 0x00000004000b7c02 */ /* 0x000fe20008000f00 */
[----:B------:R-:W-:Y:S01]  /*b270*/  UIMAD UR4, UR6, UR4, URZ ;  /* 0x00000004060472a4 */ /* 0x000fe2000f8e023f */
[----:B------:R-:W-:Y:S02]  /*b280*/  LOP3.LUT R25, R25, 0x10, RZ, 0xc0, !PT ;  /* 0x0000001019197812 */ /* 0x000fe400078ec0ff */
[----:B------:R-:W-:Y:S01]  /*b290*/  ULDC.64 UR6, c[0x0][0x318] ;  /* 0x0000c60000067ab9 */ /* 0x000fe20000000a00 */
[----:B------:R-:W-:Y:S01]  /*b2a0*/  IMAD.WIDE.U32 R2, R11, UR42, R2 ;  /* 0x0000002a0b027c25 */ /* 0x000fe2000f8e0002 */
[----:B------:R-:W-:Y:S01]  /*b2b0*/  UIMAD UR4, UR42, UR5, UR4 ;  /* 0x000000052a0472a4 */ /* 0x000fe2000f8e0204 */
[----:B---3--:R-:W-:-:S02]  /*b2c0*/  ISETP.GE.AND P4, PT, R25, R12, PT ;  /* 0x0000000c1900720c */ /* 0x008fc40003f86270 */
[----:B------:R-:W-:Y:S01]  /*b2d0*/  IMAD.U32 R27, RZ, RZ, UR7 ;  /* 0x00000007ff1b7e24 */ /* 0x000fe2000f8e00ff */
[----:B------:R-:W-:-:S04]  /*b2e0*/  IADD3 R21, P1, R2, UR6, RZ ;  /* 0x0000000602157c10 */ /* 0x000fc8000ff3e0ff */
[----:B------:R-:W-:Y:S01]  /*b2f0*/  IADD3.X R27, R27, UR4, R3, P1, !PT ;  /* 0x000000041b1b7c10 */ /* 0x000fe20008ffe403 */
[----:B------:R-:W-:-:S03]  /*b300*/  UMOV UR4, 0xffffffff ;  /* 0xffffffff00047882 */ /* 0x000fc60000000000 */
[----:B------:R-:W-:Y:S05]  /*b310*/  BRA.DIV UR4, `(.L_x_11073) ;  /* 0x0000002204887947 */ /* 0x000fea000b800000 */
[----:B------:R-:W1:Y:S01]  /*b320*/  S2R R11, SR_TID.X ;  /* 0x00000000000b7919 */ /* 0x000e620000002100 */
[----:B------:R-:W-:Y:S01]  /*b330*/  IMAD R25, R0, 0x3000, R22 ;  /* 0x0000300000197824 */ /* 0x000fe200078e0216 */
[----:B------:R-:W3:Y:S04]  /*b340*/  SHFL.IDX PT, R2, R21, RZ, 0x1e1f ;  /* 0x001e1fff15027589 */ /* 0x000ee800000e0000 */
[----:B------:R-:W4:Y:S04]  /*b350*/  SHFL.IDX PT, R3, R27, RZ, 0x1e1f ;  /* 0x001e1fff1b037589 */ /* 0x000f2800000e0000 */
[----:B------:R-:W0:Y:S01]  /*b360*/  SHFL.IDX PT, R27, R27, 0x1, 0x1e1f ;  /* 0x003e1f001b1b7f89 */ /* 0x000e2200000e0000 */
[----:B-1----:R-:W-:-:S05]  /*b370*/  IMAD.SHL.U32 R11, R11, 0x10, RZ ;  /* 0x000000100b0b7824 */ /* 0x002fca00078e00ff */
[----:B------:R-:W-:-:S04]  /*b380*/  LOP3.LUT R11, R11, 0x10, RZ, 0xc0, !PT ;  /* 0x000000100b0b7812 */ /* 0x000fc800078ec0ff */
[----:B---3--:R-:W-:-:S05]  /*b390*/  IADD3 R2, P1, R11, R2, RZ ;  /* 0x000000020b027210 */ /* 0x008fca0007f3e0ff */
[----:B----4-:R-:W-:-:S05]  /*b3a0*/  IMAD.X R3, RZ, RZ, R3, P1 ;  /* 0x000000ffff037224 */ /* 0x010fca00008e0603 */
[----:B------:R-:W-:Y:S04]  /*b3b0*/  LDGSTS.E.BYPASS.LTC128B.128 [R25+0x6400], desc[UR38][R2.64], !P4 ;  /* 0x0640000002197fae */ /* 0x000fe8000e101d66 */
[----:B------:R-:W-:Y:S04]  /*b3c0*/  LDGSTS.E.BYPASS.LTC128B.128 [R25+0x7400], desc[UR38][R2.64+0x20], !P3 ;  /* 0x0740002002197fae */ /* 0x000fe8000d901d66 */
[----:B------:R1:W-:Y:S04]  /*b3d0*/  LDGSTS.E.BYPASS.LTC128B.128 [R25+0x8400], desc[UR38][R2.64+0x40], !P2 ;  /* 0x0840004002197fae */ /* 0x0003e8000d101d66 */
[----:B01----:R1:W3:Y:S02]  /*b3e0*/  SHFL.IDX PT, R2, R21, 0x1, 0x1e1f ;  /* 0x003e1f0015027f89 */ /* 0x0032e400000e0000 */
.L_x_11137:
[----:B------:R-:W0:Y:S01]  /*b3f0*/  S2R R3, SR_TID.X ;  /* 0x0000000000037919 */ /* 0x000e220000002100 */
[----:B------:R-:W-:Y:S02]  /*b400*/  R2UR UR4, R6 ;  /* 0x00000000060472ca */ /* 0x000fe400000e0000 */
[----:B0-----:R-:W-:-:S04]  /*b410*/  SHF.L.U32 R3, R3, 0x4, RZ ;  /* 0x0000000403037819 */ /* 0x001fc800000006ff */
[----:B------:R-:W-:-:S04]  /*b420*/  LOP3.LUT R3, R3, 0x10, RZ, 0xc0, !PT ;  /* 0x0000001003037812 */ /* 0x000fc800078ec0ff */
        /* <DEDUP_REMOVED lines=17> */
.L_x_11074:
[----:B------:R0:W-:Y:S01]  /*b540*/  SYNCS.ARRIVE.TRANS64.A1T0 RZ, [R6+URZ+0x17070], RZ ;  /* 0x017070ff06ff79a7 */ /* 0x0001e2000810003f */
[----:B------:R-:W-:Y:S05]  /*b550*/  @!P2 BRA `(.L_x_11075) ;  /* 0x000000000004a947 */ /* 0x000fea0003800000 */
[----:B------:R-:W-:Y:S01]  /*b560*/  BPT.TRAP 0x1 ;  /* 0x000000040000795c */ /* 0x000fe20000300000 */
.L_x_11075:
[----:B------:R-:W3:Y:S02]  /*b570*/  SYNCS.PHASECHK.TRANS64.TRYWAIT P1, [R6+URZ+0x17040], R10 ;  /* 0x0170400a060075a7 */ /* 0x000ee4000802017f */
[----:B---3--:R-:W-:Y:S05]  /*b580*/  @!P1 BRA `(.L_x_11076) ;  /* 0x0000002000889947 */ /* 0x008fea0003800000 */
.L_x_11138:
[----:B-1----:R-:W1:Y:S01]  /*b590*/  S2R R21, SR_TID.X ;  /* 0x0000000000157919 */ /* 0x002e620000002100 */
[----:B------:R-:W-:Y:S01]  /*b5a0*/  ULDC.64 UR4, c[0x0][0x300] ;  /* 0x0000c00000047ab9 */ /* 0x000fe20000000a00 */
[----:B------:R-:W-:Y:S01]  /*b5b0*/  R2UR UR6, R28 ;  /* 0x000000001c0672ca */ /* 0x000fe200000e0000 */
[----:B------:R-:W-:Y:S01]  /*b5c0*/  IMAD R9, R9, UR4, RZ ;  /* 0x0000000409097c24 */ /* 0x000fe2000f8e02ff */
[----:B------:R-:W4:Y:S01]  /*b5d0*/  LDC R11, c[0x0][0x2f4] ;  /* 0x0000bd00ff0b7b82 */ /* 0x000f220000000800 */
[C---:B------:R-:W-:Y:S01]  /*b5e0*/  IMAD.WIDE.U32 R2, R8.reuse, UR4, RZ ;  /* 0x0000000408027c25 */ /* 0x040fe2000f8e00ff */
[C---:B------:R-:W-:Y:S02]  /*b5f0*/  LOP3.LUT P3, RZ, R17.reuse, 0x4, RZ, 0xc0, !PT ;  /* 0x0000000411ff7812 */ /* 0x040fe4000786c0ff */
[----:B------:R-:W-:Y:S01]  /*b600*/  LOP3.LUT P2, RZ, R17, 0x2, RZ, 0xc0, !PT ;  /* 0x0000000211ff7812 */ /* 0x000fe2000784c0ff */
[----:B------:R-:W-:Y:S01]  /*b610*/  IMAD R9, R8, UR5, R9 ;  /* 0x0000000508097c24 */ /* 0x000fe2000f8e0209 */
[----:B------:R-:W-:-:S02]  /*b620*/  ULDC.64 UR4, c[0x0][0x310] ;  /* 0x0000c40000047ab9 */ /* 0x000fc40000000a00 */
[----:B------:R-:W-:Y:S02]  /*b630*/  IMAD R18, R18, UR4, RZ ;  /* 0x0000000412127c24 */ /* 0x000fe4000f8e02ff */
[----:B------:R-:W-:Y:S02]  /*b640*/  IMAD.IADD R3, R3, 0x1, R9 ;  /* 0x0000000103037824 */ /* 0x000fe400078e0209 */
[C---:B------:R-:W-:Y:S02]  /*b650*/  IMAD R18, R7.reuse, UR5, R18 ;  /* 0x0000000507127c24 */ /* 0x040fe4000f8e0212 */
[----:B------:R-:W-:Y:S01]  /*b660*/  IMAD.WIDE.U32 R2, R7, UR4, R2 ;  /* 0x0000000407027c25 */ /* 0x000fe2000f8e0002 */
[----:B------:R-:W-:Y:S02]  /*b670*/  ULDC.64 UR4, c[0x0][0x308] ;  /* 0x0000c20000047ab9 */ /* 0x000fe40000000a00 */
[----:B------:R-:W-:Y:S01]  /*b680*/  MOV R7, UR4 ;  /* 0x0000000400077c02 */ /* 0x000fe20008000f00 */
[----:B------:R-:W-:Y:S01]  /*b690*/  IMAD.IADD R3, R3, 0x1, R18 ;  /* 0x0000000103037824 */ /* 0x000fe200078e0212 */
[----:B------:R-:W-:-:S03]  /*b6a0*/  UIMAD UR4, UR6, UR4, URZ ;  /* 0x00000004060472a4 */ /* 0x000fc6000f8e023f */
[----:B------:R-:W-:Y:S01]  /*b6b0*/  IMAD.WIDE.U32 R2, R7, UR42, R2 ;  /* 0x0000002a07027c25 */ /* 0x000fe2000f8e0002 */
[----:B------:R-:W-:Y:S01]  /*b6c0*/  ULDC.64 UR6, c[0x0][0x2e8] ;  /* 0x0000ba0000067ab9 */ /* 0x000fe20000000a00 */
[----:B------:R-:W-:Y:S02]  /*b6d0*/  UIMAD UR4, UR42, UR5, UR4 ;  /* 0x000000052a0472a4 */ /* 0x000fe4000f8e0204 */
[----:B------:R-:W-:Y:S01]  /*b6e0*/  IMAD.U32 R9, RZ, RZ, UR7 ;  /* 0x00000007ff097e24 */ /* 0x000fe2000f8e00ff */
[----:B------:R-:W-:Y:S01]  /*b6f0*/  IADD3 R7, P1, R2, UR6, RZ ;  /* 0x0000000602077c10 */ /* 0x000fe2000ff3e0ff */
[----:B-1----:R-:W-:-:S03]  /*b700*/  IMAD.SHL.U32 R21, R21, 0x10, RZ ;  /* 0x0000001015157824 */ /* 0x002fc600078e00ff */
[----:B------:R-:W-:Y:S01]  /*b710*/  IADD3.X R9, R9, UR4, R3, P1, !PT ;  /* 0x0000000409097c10 */ /* 0x000fe20008ffe403 */
[----:B------:R-:W-:Y:S01]  /*b720*/  UMOV UR4, 0xffffffff ;  /* 0xffffffff00047882 */ /* 0x000fe20000000000 */
[----:B------:R-:W-:-:S04]  /*b730*/  LOP3.LUT R21, R21, 0x10, RZ, 0xc0, !PT ;  /* 0x0000001015157812 */ /* 0x000fc800078ec0ff */
[----:B----4-:R-:W-:Y:S01]  /*b740*/  ISETP.GE.AND P4, PT, R21, R11, PT ;  /* 0x0000000b1500720c */ /* 0x010fe20003f86270 */
[----:B------:R-:W-:-:S12]  /*b750*/  BRA.DIV UR4, `(.L_x_11077) ;  /* 0x0000002204287947 */ /* 0x000fd8000b800000 */
[----:B---3--:R-:W3:Y:S04]  /*b760*/  LDL R10, [R1] ;  /* 0x00000000010a7983 */ /* 0x008ee80000100800 */
[----:B--2---:R-:W1:Y:S04]  /*b770*/  SHFL.IDX PT, R14, R7, RZ, 0x1e1f ;  /* 0x001e1fff070e7589 */ /* 0x004e6800000e0000 */
[----:B------:R-:W2:Y:S04]  /*b780*/  SHFL.IDX PT, R3, R9, RZ, 0x1e1f ;  /* 0x001e1fff09037589 */ /* 0x000ea800000e0000 */
[----:B------:R-:W4:Y:S01]  /*b790*/  SHFL.IDX PT, R9, R9, 0x1, 0x1e1f ;  /* 0x003e1f0009097f89 */ /* 0x000f2200000e0000 */
[----:B-1----:R-:W-:-:S03]  /*b7a0*/  IADD3 R2, P1, R21, R14, RZ ;  /* 0x0000000e15027210 */ /* 0x002fc60007f3e0ff */
[----:B------:R1:W0:Y:S02]  /*b7b0*/  SHFL.IDX PT, R14, R7, 0x1, 0x1e1f ;  /* 0x003e1f00070e7f89 */ /* 0x00022400000e0000 */
[----:B--2---:R-:W-:Y:S02]  /*b7c0*/  IMAD.X R3, RZ, RZ, R3, P1 ;  /* 0x000000ffff037224 */ /* 0x004fe400008e0603 */
[----:B---3--:R-:W-:-:S04]  /*b7d0*/  IMAD R8, R0, 0x3000, R10 ;  /* 0x0000300000087824 */ /* 0x008fc800078e020a */
[----:B------:R-:W-:-:S05]  /*b7e0*/  VIADD R8, R8, UR44 ;  /* 0x0000002c08087c36 */ /* 0x000fca0008000000 */
[----:B------:R1:W-:Y:S04]  /*b7f0*/  LDGSTS.E.BYPASS.LTC128B.128 [R8+0x10c00], desc[UR38][R2.64], !P4 ;  /* 0x10c0000002087fae */ /* 0x0003e8000e101d66 */
[----:B------:R1:W-:Y:S04]  /*b800*/  LDGSTS.E.BYPASS.LTC128B.128 [R8+0x11c00], desc[UR38][R2.64+0x20], !P3 ;  /* 0x11c0002002087fae */ /* 0x0003e8000d901d66 */
[----:B0---4-:R1:W-:Y:S02]  /*b810*/  LDGSTS.E.BYPASS.LTC128B.128 [R8+0x12c00], desc[UR38][R2.64+0x40], !P2 ;  /* 0x12c0004002087fae */ /* 0x0113e4000d101d66 */
.L_x_11144:
[----:B01----:R-:W-:Y:S02]  /*b820*/  IADD3 R2, P1, R21, R14, RZ ;  /* 0x0000000e15027210 */ /* 0x003fe40007f3e0ff */
[----:B------:R-:W-:Y:S02]  /*b830*/  R2UR UR4, R6 ;  /* 0x00000000060472ca */ /* 0x000fe400000e0000 */
[----:B------:R-:W-:-:S05]  /*b840*/  IADD3.X R3, RZ, R9, RZ, P1, !PT ;  /* 0x00000009ff037210 */ /* 0x000fca0000ffe4ff */
        /* <DEDUP_REMOVED lines=15> */
.L_x_11078:
[----:B------:R-:W-:Y:S01]  /*b940*/  IMAD.U32 R2, RZ, RZ, UR41 ;  /* 0x00000029ff027e24 */ /* 0x000fe2000f8e00ff */
[----:B------:R0:W-:Y:S04]  /*b950*/  SYNCS.ARRIVE.TRANS64.A1T0 RZ, [R6+URZ+0x17030], RZ ;  /* 0x017030ff06ff79a7 */ /* 0x0001e8000810003f */
[----:B------:R-:W-:-:S04]  /*b960*/  LOP3.LUT R2, R2, 0x1, RZ, 0xfc, !PT ;  /* 0x0000000102027812 */ /* 0x000fc800078efcff */
[----:B------:R-:W-:-:S13]  /*b970*/  ISETP.NE.AND P1, PT, R2, 0x3, PT ;  /* 0x000000030200780c */ /* 0x000fda0003f25270 */
[----:B0-----:R-:W-:Y:S05]  /*b980*/  @!P1 BRA `(.L_x_11079) ;  /* 0x0000000000049947 */ /* 0x001fea0003800000 */
[----:B------:R-:W-:Y:S01]  /*b990*/  BPT.TRAP 0x1 ;  /* 0x000000040000795c */ /* 0x000fe20000300000 */
.L_x_11079:
[----:B------:R-:W-:Y:S02]  /*b9a0*/  LOP3.LUT R3, R5, 0x1, RZ, 0x3c, !PT ;  /* 0x0000000105037812 */ /* 0x000fe400078e3cff */
[----:B------:R-:W-:Y:S02]  /*b9b0*/  LEA R2, R4, UR44, 0x3 ;  /* 0x0000002c04027c11 */ /* 0x000fe4000f8e18ff */
[----:B------:R-:W-:-:S04]  /*b9c0*/  SHF.L.U32 R3, R3, 0x1f, RZ ;  /* 0x0000001f03037819 */ /* 0x000fc800000006ff */
[----:B------:R-:W0:Y:S02]  /*b9d0*/  SYNCS.PHASECHK.TRANS64.TRYWAIT P2, [R2+URZ+0x17070], R3 ;  /* 0x01707003020075a7 */ /* 0x000e24000804017f */
[----:B0-----:R-:W-:Y:S05]  /*b9e0*/  @!P2 BRA `(.L_x_11080) ;  /* 0x000000200020a947 */ /* 0x001fea0003800000 */
.L_x_11145:
[----:B------:R-:W-:-:S06]  /*b9f0*/  ULOP3.LUT UR4, UR41, 0x2, URZ, 0xfc, !UPT ;  /* 0x0000000229047892 */ /* 0x000fcc000f8efc3f */
[----:B------:R-:W-:-:S05]  /*ba00*/  IMAD.U32 R6, RZ, RZ, UR4 ;  /* 0x00000004ff067e24 */ /* 0x000fca000f8e00ff */
[----:B------:R-:W-:-:S13]  /*ba10*/  ISETP.NE.AND P2, PT, R6, 0x3, PT ;  /* 0x000000030600780c */ /* 0x000fda0003f45270 */
[----:B------:R-:W-:Y:S05]  /*ba20*/  @!P2 BRA `(.L_x_11081) ;  /* 0x000000000004a947 */ /* 0x000fea0003800000 */
[----:B------:R-:W-:Y:S01]  /*ba30*/  BPT.TRAP 0x1 ;  /* 0x000000040000795c */ /* 0x000fe20000300000 */
.L_x_11081:
[----:B------:R-:W-:Y:S01]  /*ba40*/  SHF.L.U32 R5, R5, 0x1f, RZ ;  /* 0x0000001f05057819 */ /* 0x000fe200000006ff */
[----:B0-----:R-:W-:-:S03]  /*ba50*/  IMAD R3, R4, 0x3000, RZ ;  /* 0x0000300004037824 */ /* 0x001fc600078e02ff */
[----:B------:R-:W0:Y:S02]  /*ba60*/  SYNCS.PHASECHK.TRANS64.TRYWAIT P2, [R2+URZ+0x17060], R5 ;  /* 0x01706005020075a7 */ /* 0x000e24000804017f */
[----:B0-----:R-:W-:Y:S05]  /*ba70*/  @!P2 BRA `(.L_x_11082) ;  /* 0x000000200010a947 */ /* 0x001fea0003800000 */
.L_x_11146:
[----:B------:R-:W2:Y:S01]  /*ba80*/  LDL R15, [R1+0x8] ;  /* 0x00000800010f7983 */ /* 0x000ea20000100800 */
[----:B------:R-:W-:Y:S01]  /*ba90*/  LOP3.LUT R12, R3, R24, RZ, 0xfc, !PT ;  /* 0x00000018030c7212 */ /* 0x000fe200078efcff */
[----:B------:R-:W-:Y:S05]  /*baa0*/  WARPSYNC.ALL ;  /* 0x0000000000007948 */ /* 0x000fea0003800000 */
[----:B0-----:R-:W0:Y:S01]  /*bab0*/  LDSM.16.MT88.4 R4, [R12+UR44+0x6400] ;  /* 0x0064002c0c04783b */ /* 0x001e220008004200 */
[----:B------:R-:W-:Y:S01]  /*bac0*/  ULOP3.LUT UR4, UR41, 0x2, URZ, 0xfc, !UPT ;  /* 0x0000000229047892 */ /* 0x000fe2000f8efc3f */
[C-C-:B0-----:R-:W-:Y:S02]  /*bad0*/  PRMT R8, R4.reuse, 0x6420, R5.reuse ;  /* 0x0000642004087816 */ /* 0x141fe40000000005 */
[----:B------:R-:W-:-:S02]  /*bae0*/  PRMT R9, R4, 0x7531, R5 ;  /* 0x0000753104097816 */ /* 0x000fc40000000005 */
[----:B------:R-:W-:Y:S02]  /*baf0*/  LOP3.LUT R4, R3, R23, RZ, 0xfc, !PT ;  /* 0x0000001703047212 */ /* 0x000fe400078efcff */
[C-C-:B------:R-:W-:Y:S02]  /*bb00*/  PRMT R10, R6.reuse, 0x6420, R7.reuse ;  /* 0x00006420060a7816 */ /* 0x140fe40000000007 */
[----:B------:R-:W-:Y:S01]  /*bb10*/  PRMT R11, R6, 0x7531, R7 ;  /* 0x00007531060b7816 */ /* 0x000fe20000000007 */
[----:B------:R-:W-:-:S05]  /*bb20*/  IMAD.IADD R4, R19, 0x1, R4 ;  /* 0x0000000113047824 */ /* 0x000fca00078e0204 */
[----:B------:R0:W-:Y:S02]  /*bb30*/  STSM.16.M88.4 [R4], R8 ;  /* 0x0000000804007844 */ /* 0x0001e40000000200 */
[----:B0-----:R-:W-:-:S04]  /*bb40*/  IADD3 R10, R3, 0x1000, RZ ;  /* 0x00001000030a7810 */ /* 0x001fc80007ffe0ff */
[----:B------:R-:W-:-:S05]  /*bb50*/  LOP3.LUT R13, R10, R24, RZ, 0xfc, !PT ;  /* 0x000000180a0d7212 */ /* 0x000fca00078efcff */
[----:B------:R-:W0:Y:S02]  /*bb60*/  LDSM.16.MT88.4 R4, [R13+UR44+0x6400] ;  /* 0x0064002c0d04783b */ /* 0x000e240008004200 */
[C-C-:B0-----:R-:W-:Y:S02]  /*bb70*/  PRMT R8, R4.reuse, 0x6420, R5.reuse ;  /* 0x0000642004087816 */ /* 0x141fe40000000005 */
[----:B------:R-:W-:Y:S02]  /*bb80*/  PRMT R9, R4, 0x7531, R5 ;  /* 0x0000753104097816 */ /* 0x000fe40000000005 */
[----:B------:R-:W-:Y:S02]  /*bb90*/  LOP3.LUT R4, R10, R23, RZ, 0xfc, !PT ;  /* 0x000000170a047212 */ /* 0x000fe400078efcff */
[C-C-:B------:R-:W-:Y:S02]  /*bba0*/  PRMT R10, R6.reuse, 0x6420, R7.reuse ;  /* 0x00006420060a7816 */ /* 0x140fe40000000007 */
[----:B------:R-:W-:Y:S01]  /*bbb0*/  PRMT R11, R6, 0x7531, R7 ;  /* 0x00007531060b7816 */ /* 0x000fe20000000007 */
[----:B------:R-:W-:-:S05]  /*bbc0*/  IMAD.IADD R4, R19, 0x1, R4 ;  /* 0x0000000113047824 */ /* 0x000fca00078e0204 */
[----:B------:R0:W-:Y:S02]  /*bbd0*/  STSM.16.M88.4 [R4], R8 ;  /* 0x0000000804007844 */ /* 0x0001e40000000200 */
[----:B0-----:R-:W-:-:S05]  /*bbe0*/  VIADD R10, R3, 0x2000 ;  /* 0x00002000030a7836 */ /* 0x001fca0000000000 */
        /* <DEDUP_REMOVED lines=12> */
[----:B------:R-:W-:-:S02]  /*bcb0*/  PRMT R10, R6, 0x6420, R7 ;  /* 0x00006420060a7816 */ /* 0x000fc40000000007 */
[----:B------:R-:W-:Y:S02]  /*bcc0*/  PRMT R11, R6, 0x7531, R7 ;  /* 0x00007531060b7816 */ /* 0x000fe40000000007 */
[----:B--2---:R-:W-:Y:S01]  /*bcd0*/  IADD3 R3, R19, R15, R3 ;  /* 0x0000000f13037210 */ /* 0x004fe20007ffe003 */
[----:B------:R-:W-:-:S04]  /*bce0*/  IMAD.U32 R15, RZ, RZ, UR4 ;  /* 0x00000004ff0f7e24 */ /* 0x000fc8000f8e00ff */
[----:B------:R-:W-:Y:S01]  /*bcf0*/  STSM.16.M88.4 [R3], R8 ;  /* 0x0000000803007844 */ /* 0x000fe20000000200 */
[----:B------:R-:W-:-:S03]  /*bd00*/  ISETP.NE.AND P2, PT, R15, 0x3, PT ;  /* 0x000000030f00780c */ /* 0x000fc60003f45270 */
[----:B------:R-:W0:Y:S02]  /*bd10*/  LDSM.16.MT88.4 R4, [R12+UR44+0x7c00] ;  /* 0x007c002c0c04783b */ /* 0x000e240008004200 */
[C-C-:B0-----:R-:W-:Y:S02]  /*bd20*/  PRMT R8, R4.reuse, 0x6420, R5.reuse ;  /* 0x0000642004087816 */ /* 0x141fe40000000005 */
        /* <DEDUP_REMOVED lines=18> */
.L_x_11083:
[----:B-1----:R1:W-:Y:S01]  /*be50*/  SYNCS.ARRIVE.TRANS64.A1T0 RZ, [R2+URZ+0x17050], RZ ;  /* 0x017050ff02ff79a7 */ /* 0x0023e2000810003f */
[----:B------:R-:W-:Y:S06]  /*be60*/  BAR.SYNC.DEFER_BLOCKING 0x2, 0x80 ;  /* 0x0082000000007b1d */ /* 0x000fec0000010000 */
[----:B------:R-:W-:Y:S05]  /*be70*/  @!P1 BRA `(.L_x_11084) ;  /* 0x0000000000049947 */ /* 0x000fea0003800000 */
[----:B------:R-:W-:Y:S01]  /*be80*/  BPT.TRAP 0x1 ;  /* 0x000000040000795c */ /* 0x000fe20000300000 */
.L_x_11084:
[----:B0-----:R-:W0:Y:S01]  /*be90*/  S2R R3, SR_CgaCtaId ;  /* 0x0000000000037919 */ /* 0x001e220000008800 */
[----:B-1----:R-:W-:Y:S01]  /*bea0*/  IADD3 R2, R2, 0x17080, RZ ;  /* 0x0001708002027810 */ /* 0x002fe20007ffe0ff */
[----:B------:R-:W-:Y:S02]  /*beb0*/  VIADD R16, R16, 0xffffff80 ;  /* 0xffffff8010107836 */ /* 0x000fe40000000000 */
[----:B------:R-:W-:Y:S02]  /*bec0*/  IMAD.MOV.U32 R4, RZ, RZ, R0 ;  /* 0x000000ffff047224 */ /* 0x000fe400078e0000 */
[----:B------:R-:W-:Y:S01]  /*bed0*/  IMAD.MOV.U32 R5, RZ, RZ, R20 ;  /* 0x000000ffff057224 */ /* 0x000fe200078e0014 */
[----:B0-----:R-:W-:-:S04]  /*bee0*/  PRMT R2, R3, 0x654, R2 ;  /* 0x0000065403027816 */ /* 0x001fc80000000002 */
[----:B------:R1:W-:Y:S01]  /*bef0*/  SYNCS.ARRIVE.TRANS64.RED.A1T0 RZ, [R2+URZ], RZ ;  /* 0x000000ff02ff79a7 */ /* 0x0003e2000810043f */
[----:B------:R-:W-:Y:S05]  /*bf00*/  @P0 BRA `(.L_x_11085) ;  /* 0xffffffec00f00947 */ /* 0x000fea000383ffff */
[----:B------:R-:W-:Y:S05]  /*bf10*/  BRA `(.L_x_11086) ;  /* 0x0000000000047947 */ /* 0x000fea0003800000 */
.L_x_11070:
[----:B------:R-:W-:-:S07]  /*bf20*/  IMAD.MOV.U32 R0, RZ, RZ, RZ ;  /* 0x000000ffff007224 */ /* 0x000fce00078e00ff */
.L_x_11086:
[----:B------:R-:W-:-:S06]  /*bf30*/  ULOP3.LUT UR4, UR41, 0x1, URZ, 0xfc, !UPT ;  /* 0x0000000129047892 */ /* 0x000fcc000f8efc3f */
[----:B-1----:R-:W-:-:S04]  /*bf40*/  MOV R2, UR4 ;  /* 0x0000000400027c02 */ /* 0x002fc80008000f00 */
[----:B------:R-:W-:-:S13]  /*bf50*/  ISETP.NE.AND P1, PT, R2, 0x3, PT ;  /* 0x000000030200780c */ /* 0x000fda0003f25270 */
[----:B------:R-:W-:Y:S05]  /*bf60*/  @!P1 BRA `(.L_x_11087) ;  /* 0x0000000000049947 */ /* 0x000fea0003800000 */
[----:B------:R-:W-:Y:S01]  /*bf70*/  BPT.TRAP 0x1 ;  /* 0x000000040000795c */ /* 0x000fe20000300000 */
.L_x_11087:
[----:B------:R-:W-:Y:S01]  /*bf80*/  LOP3.LUT R2, R20, 0x1, RZ, 0x3c, !PT ;  /* 0x0000000114027812 */ /* 0x000fe200078e3cff */
[----:B------:R-:W-:Y:S01]  /*bf90*/  BSSY B0, `(.L_x_11088) ;  /* 0x0000005000007945 */ /* 0x000fe20003800000 */
[----:B0-----:R-:W-:Y:S02]  /*bfa0*/  LEA R3, R0, UR44, 0x3 ;  /* 0x0000002c00037c11 */ /* 0x001fe4000f8e18ff */
[----:B------:R-:W-:-:S04]  /*bfb0*/  SHF.L.U32 R2, R2, 0x1f, RZ ;  /* 0x0000001f02027819 */ /* 0x000fc800000006ff */
[----:B------:R-:W0:Y:S02]  /*bfc0*/  SYNCS.PHASECHK.TRANS64.TRYWAIT P0, [R3+URZ+0x17070], R2 ;  /* 0x01707002030075a7 */ /* 0x000e24000800017f */
[----:B0-----:R-:W-:Y:S05]  /*bfd0*/  @!P0 BRA `(.L_x_11089) ;  /* 0x0000001800cc8947 */ /* 0x001fea0003800000 */
.L_x_11147:
[----:B------:R-:W-:Y:S05]  /*bfe0*/  BSYNC B0 ;  /* 0x0000000000007941 */ /* 0x000fea0003800000 */
.L_x_11088:
[----:B------:R-:W-:-:S06]  /*bff0*/  ULOP3.LUT UR4, UR41, 0x2, URZ, 0xfc, !UPT ;  /* 0x0000000229047892 */ /* 0x000fcc000f8efc3f */
[----:B------:R-:W-:-:S05]  /*c000*/  IMAD.U32 R4, RZ, RZ, UR4 ;  /* 0x00000004ff047e24 */ /* 0x000fca000f8e00ff */
[----:B------:R-:W-:-:S13]  /*c010*/  ISETP.NE.AND P0, PT, R4, 0x3, PT ;  /* 0x000000030400780c */ /* 0x000fda0003f05270 */
[----:B------:R-:W-:Y:S05]  /*c020*/  @!P0 BRA `(.L_x_11090) ;  /* 0x0000000000048947 */ /* 0x000fea0003800000 */
[----:B------:R-:W-:Y:S01]  /*c030*/  BPT.TRAP 0x1 ;  /* 0x000000040000795c */ /* 0x000fe20000300000 */
.L_x_11090:
[----:B------:R-:W-:Y:S01]  /*c040*/  SHF.L.U32 R4, R20, 0x1f, RZ ;  /* 0x0000001f14047819 */ /* 0x000fe200000006ff */
[----:B0-----:R-:W-:-:S03]  /*c050*/  IMAD R2, R0, 0x3000, RZ ;  /* 0x0000300000027824 */ /* 0x001fc600078e02ff */
[----:B------:R-:W0:Y:S02]  /*c060*/  SYNCS.PHASECHK.TRANS64.TRYWAIT P0, [R3+URZ+0x17060], R4 ;  /* 0x01706004030075a7 */ /* 0x000e24000800017f */
[----:B------:R-:W-:Y:S01]  /*c070*/  LOP3.LUT R12, R2, R24, RZ, 0xfc, !PT ;  /* 0x00000018020c7212 */ /* 0x000fe200078efcff */
[----:B0-----:R-:W-:Y:S06]  /*c080*/  @!P0 BRA `(.L_x_11091) ;  /* 0x0000001800b48947 */ /* 0x001fec0003800000 */
.L_x_11148:
[----:B------:R-:W3:Y:S01]  /*c090*/  LDL.LU R17, [R1+0xc] ;  /* 0x00000c0001117983 */ /* 0x000ee20000300800 */
[----:B------:R-:W-:Y:S05]  /*c0a0*/  WARPSYNC.ALL ;  /* 0x0000000000007948 */ /* 0x000fea0003800000 */
[----:B0-----:R-:W0:Y:S01]  /*c0b0*/  LDSM.16.MT88.4 R4, [R12+UR44+0x6400] ;  /* 0x0064002c0c04783b */ /* 0x001e220008004200 */
[C---:B--2---:R-:W-:Y:S01]  /*c0c0*/  VIADD R14, R2.reuse, 0x1000 ;  /* 0x00001000020e7836 */ /* 0x044fe20000000000 */
[----:B------:R-:W-:Y:S01]  /*c0d0*/  ULOP3.LUT UR4, UR41, 0x2, URZ, 0xfc, !UPT ;  /* 0x0000000229047892 */ /* 0x000fe2000f8efc3f */
[----:B------:R-:W-:-:S03]  /*c0e0*/  VIADD R16, R2, 0x2000 ;  /* 0x0000200002107836 */ /* 0x000fc60000000000 */
[CC--:B------:R-:W-:Y:S02]  /*c0f0*/  LOP3.LUT R15, R14.reuse, R24.reuse, RZ, 0xfc, !PT ;  /* 0x000000180e0f7212 */ /* 0x0c0fe400078efcff */
[-C--:B------:R-:W-:Y:S02]  /*c100*/  LOP3.LUT R14, R14, R23.reuse, RZ, 0xfc, !PT ;  /* 0x000000170e0e7212 */ /* 0x080fe400078efcff */
[C---:B------:R-:W-:Y:S02]  /*c110*/  LOP3.LUT R24, R16.reuse, R24, RZ, 0xfc, !PT ;  /* 0x0000001810187212 */ /* 0x040fe400078efcff */
[----:B------:R-:W-:Y:S02]  /*c120*/  IADD3 R14, R19, R14, RZ ;  /* 0x0000000e130e7210 */ /* 0x000fe40007ffe0ff */
[----:B------:R-:W-:-:S05]  /*c130*/  LOP3.LUT R16, R16, R23, RZ, 0xfc, !PT ;  /* 0x0000001710107212 */ /* 0x000fca00078efcff */
[C---:B------:R-:W-:Y:S01]  /*c140*/  IMAD.IADD R16, R19.reuse, 0x1, R16 ;  /* 0x0000000113107824 */ /* 0x040fe200078e0210 */
        /* <DEDUP_REMOVED lines=23> */
[----:B------:R-:W-:Y:S02]  /*c2c0*/  PRMT R11, R6, 0x7531, R7 ;  /* 0x00007531060b7816 */ /* 0x000fe40000000007 */
[----:B---3--:R-:W-:Y:S01]  /*c2d0*/  IADD3 R2, R2, R23, R17 ;  /* 0x0000001702027210 */ /* 0x008fe20007ffe011 */
[----:B------:R-:W-:-:S04]  /*c2e0*/  IMAD.U32 R17, RZ, RZ, UR4 ;  /* 0x00000004ff117e24 */ /* 0x000fc8000f8e00ff */
[----:B------:R-:W-:Y:S01]  /*c2f0*/  IMAD.IADD R19, R19, 0x1, R2 ;  /* 0x0000000113137824 */ /* 0x000fe200078e0202 */
[----:B------:R-:W-:-:S04]  /*c300*/  ISETP.NE.AND P0, PT, R17, 0x3, PT ;  /* 0x000000031100780c */ /* 0x000fc80003f05270 */
        /* <DEDUP_REMOVED lines=21> */
.L_x_11092:
[----:B-1----:R1:W-:Y:S01]  /*c460*/  SYNCS.ARRIVE.TRANS64.A1T0 RZ, [R3+URZ+0x17050], RZ ;  /* 0x017050ff03ff79a7 */ /* 0x0023e2000810003f */
[----:B------:R-:W-:Y:S06]  /*c470*/  BAR.SYNC.DEFER_BLOCKING 0x2, 0x80 ;  /* 0x0082000000007b1d */ /* 0x000fec0000010000 */
[----:B------:R-:W-:Y:S05]  /*c480*/  @!P1 BRA `(.L_x_11093) ;  /* 0x0000000000049947 */ /* 0x000fea0003800000 */
[----:B------:R-:W-:Y:S01]  /*c490*/  BPT.TRAP 0x1 ;  /* 0x000000040000795c */ /* 0x000fe20000300000 */
.L_x_11093:
[----:B------:R-:W2:Y:S01]  /*c4a0*/  S2R R2, SR_CgaCtaId ;  /* 0x0000000000027919 */ /* 0x000ea20000008800 */
[----:B-1----:R-:W-:Y:S01]  /*c4b0*/  VIADD R3, R3, 0x17080 ;  /* 0x0001708003037836 */ /* 0x002fe20000000000 */
[----:B------:R-:W-:-:S04]  /*c4c0*/  IADD3 R0, R0, 0x1, RZ ;  /* 0x0000000100007810 */ /* 0x000fc80007ffe0ff */
[----:B------:R-:W-:-:S04]  /*c4d0*/  ISETP.NE.AND P0, PT, R0, 0x2, PT ;  /* 0x000000020000780c */ /* 0x000fc80003f05270 */
[----:B------:R-:W-:Y:S02]  /*c4e0*/  SEL R0, R0, RZ, P0 ;  /* 0x000000ff00007207 */ /* 0x000fe40000000000 */
[----:B--2---:R-:W-:Y:S01]  /*c4f0*/  PRMT R3, R2, 0x654, R3 ;  /* 0x0000065402037816 */ /* 0x004fe20000000003 */
[----:B------:R-:W-:-:S03]  /*c500*/  IMAD.MOV.U32 R2, RZ, RZ, RZ ;  /* 0x000000ffff027224 */ /* 0x000fc600078e00ff */
[----:B------:R1:W-:Y:S02]  /*c510*/  SYNCS.ARRIVE.TRANS64.RED.A1T0 RZ, [R3+URZ], RZ ;  /* 0x000000ff03ff79a7 */ /* 0x0003e4000810043f */
[----:B-1----:R-:W-:-:S04]  /*c520*/  SEL R3, RZ, 0x1, P0 ;  /* 0x00000001ff037807 */ /* 0x002fc80000000000 */
[----:B------:R-:W-:-:S07]  /*c530*/  LOP3.LUT R20, R20, R3, RZ, 0x3c, !PT ;  /* 0x0000000314147212 */ /* 0x000fce00078e3cff */
.L_x_11050:
[----:B------:R-:W1:Y:S01]  /*c540*/  S2R R4, SR_CgaCtaId ;  /* 0x0000000000047919 */ /* 0x000e620000008800 */
[----:B------:R-:W-:Y:S02]  /*c550*/  MOV R3, 0x400 ;  /* 0x0000040000037802 */ /* 0x000fe40000000f00 */
[----:B------:R-:W-:Y:S02]  /*c560*/  SHF.L.U32 R2, R2, 0x1f, RZ ;  /* 0x0000001f02027819 */ /* 0x000fe400000006ff */
[----:B-1----:R-:W-:-:S04]  /*c570*/  LEA R7, R4, R3, 0x18 ;  /* 0x0000000304077211 */ /* 0x002fc800078ec0ff */
[----:B------:R-:W1:Y:S02]  /*c580*/  SYNCS.PHASECHK.TRANS64.TRYWAIT P0, [R7+URZ+0x17020], R2 ;  /* 0x01702002070075a7 */ /* 0x000e64000800017f */
[----:B-1----:R-:W-:Y:S05]  /*c590*/  @!P0 BRA `(.L_x_11094) ;  /* 0x0000001400848947 */ /* 0x002fea0003800000 */
.L_x_11149:
        /* <DEDUP_REMOVED lines=13> */
.L_x_11095:
[----:B------:R-:W-:Y:S01]  /*c670*/  IMAD R5, R0, 0x8, R7 ;  /* 0x0000000800057824 */ /* 0x000fe200078e0207 */
[----:B------:R-:W-:Y:S01]  /*c680*/  SHF.L.U32 R2, R20, 0x1f, RZ ;  /* 0x0000001f14027819 */ /* 0x000fe200000006ff */
[----:B------:R-:W-:-:S03]  /*c690*/  VIADD R0, R0, 0x1 ;  /* 0x0000000100007836 */ /* 0x000fc60000000000 */
[----:B------:R-:W1:Y:S02]  /*c6a0*/  SYNCS.PHASECHK.TRANS64.TRYWAIT P1, [R5+URZ+0x17040], R2 ;  /* 0x01704002050075a7 */ /* 0x000e64000802017f */
[----:B------:R-:W-:-:S04]  /*c6b0*/  ISETP.NE.AND P2, PT, R0, 0x2, PT ;  /* 0x000000020000780c */ /* 0x000fc80003f45270 */
[----:B------:R-:W-:Y:S01]  /*c6c0*/  SEL R3, RZ, 0x1, P2 ;  /* 0x00000001ff037807 */ /* 0x000fe20001000000 */
[----:B-1----:R-:W-:Y:S08]  /*c6d0*/  @!P1 BRA `(.L_x_11096) ;  /* 0x0000001400489947 */ /* 0x002ff00003800000 */
.L_x_11150:
[----:B------:R-:W-:Y:S02]  /*c6e0*/  SEL R0, R0, RZ, P2 ;  /* 0x000000ff00007207 */ /* 0x000fe40001000000 */
[----:B------:R-:W-:Y:S01]  /*c6f0*/  LOP3.LUT R3, R20, R3, RZ, 0x3c, !PT ;  /* 0x0000000314037212 */ /* 0x000fe200078e3cff */
[----:B------:R-:W-:Y:S06]  /*c700*/  @!P0 BRA `(.L_x_11097) ;  /* 0x0000000000048947 */ /* 0x000fec0003800000 */
[----:B------:R-:W-:Y:S01]  /*c710*/  BPT.TRAP 0x1 ;  /* 0x000000040000795c */ /* 0x000fe20000300000 */
.L_x_11097:
[----:B------:R-:W-:Y:S02]  /*c720*/  LEA R7, R0, R7, 0x3 ;  /* 0x0000000700077211 */ /* 0x000fe400078e18ff */
[----:B------:R-:W-:-:S04]  /*c730*/  SHF.L.U32 R0, R3, 0x1f, RZ ;  /* 0x0000001f03007819 */ /* 0x000fc800000006ff */
[----:B------:R-:W2:Y:S02]  /*c740*/  SYNCS.PHASECHK.TRANS64.TRYWAIT P1, [R7+URZ+0x17040], R0 ;  /* 0x01704000070075a7 */ /* 0x000ea4000802017f */
[----:B--2---:R-:W-:Y:S05]  /*c750*/  @!P1 BRA `(.L_x_11098) ;  /* 0x00000014003c9947 */ /* 0x004fea0003800000 */
.L_x_11151:
[----:B------:R-:W-:Y:S05]  /*c760*/  @!P0 BRA `(.L_x_11099) ;  /* 0x0000000000048947 */ /* 0x000fea0003800000 */
[----:B------:R-:W-:Y:S01]  /*c770*/  BPT.TRAP 0x1 ;  /* 0x000000040000795c */ /* 0x000fe20000300000 */
.L_x_11099:
[----:B------:R-:W3:Y:S02]  /*c780*/  SYNCS.PHASECHK.TRANS64.TRYWAIT P1, [R5+URZ+0x17060], R2 ;  /* 0x01706002050075a7 */ /* 0x000ee4000802017f */
[----:B---3--:R-:W-:Y:S05]  /*c790*/  @!P1 BRA `(.L_x_11100) ;  /* 0x0000001400409947 */ /* 0x008fea0003800000 */
.L_x_11152:
[----:B------:R-:W-:Y:S05]  /*c7a0*/  @!P0 BRA `(.L_x_11101) ;  /* 0x0000000000048947 */ /* 0x000fea0003800000 */
[----:B------:R-:W-:Y:S01]  /*c7b0*/  BPT.TRAP 0x1 ;  /* 0x000000040000795c */ /* 0x000fe20000300000 */
.L_x_11101:
[----:B------:R-:W4:Y:S02]  /*c7c0*/  SYNCS.PHASECHK.TRANS64.TRYWAIT P1, [R7+URZ+0x17060], R0 ;  /* 0x01706000070075a7 */ /* 0x000f24000802017f */
[----:B----4-:R-:W-:Y:S05]  /*c7d0*/  @!P1 BRA `(.L_x_11102) ;  /* 0x0000001400449947 */ /* 0x010fea0003800000 */
.L_x_11153:
[----:B------:R-:W-:Y:S05]  /*c7e0*/  @!P0 BRA `(.L_x_11103) ;  /* 0x0000000000048947 */ /* 0x000fea0003800000 */
[----:B------:R-:W-:Y:S01]  /*c7f0*/  BPT.TRAP 0x1 ;  /* 0x000000040000795c */ /* 0x000fe20000300000 */
.L_x_11103:
[----:B------:R-:W0:Y:S02]  /*c800*/  SYNCS.PHASECHK.TRANS64.TRYWAIT P1, [R5+URZ+0x17080], R2 ;  /* 0x01708002050075a7 */ /* 0x000e24000802017f */
[----:B0-----:R-:W-:Y:S05]  /*c810*/  @!P1 BRA `(.L_x_11104) ;  /* 0x0000001400489947 */ /* 0x001fea0003800000 */
.L_x_11154:
[----:B------:R-:W-:Y:S05]  /*c820*/  @!P0 BRA `(.L_x_11105) ;  /* 0x0000000000048947 */ /* 0x000fea0003800000 */
[----:B------:R-:W-:Y:S01]  /*c830*/  BPT.TRAP 0x1 ;  /* 0x000000040000795c */ /* 0x000fe20000300000 */
.L_x_11105:
[----:B------:R0:W0:Y:S02]  /*c840*/  SYNCS.PHASECHK.TRANS64.TRYWAIT P0, [R7+URZ+0x17080], R0 ;  /* 0x01708000070075a7 */ /* 0x000024000800017f */
[----:B0-----:R-:W-:Y:S05]  /*c850*/  @!P0 NANOSLEEP.SYNCS 0x989680 ;  /* 0x009896800000895d */ /* 0x001fea0003900000 */
[----:B------:R-:W0:Y:S02]  /*c860*/  @!P0 SYNCS.PHASECHK.TRANS64 P0, [R7+URZ+0x17080], R0 ;  /* 0x01708000070085a7 */ /* 0x000e24000800007f */
[----:B0-----:R-:W-:Y:S05]  /*c870*/  @!P0 BRA `(.L_x_11105) ;  /* 0xfffffffc00f08947 */ /* 0x001fea000383ffff */
.L_x_11018:
[----:B------:R-:W-:Y:S05]  /*c880*/  BSYNC B6 ;  /* 0x0000000000067941 */ /* 0x000fea0003800000 */
.L_x_11015:
[----:B------:R-:W-:Y:S05]  /*c890*/  EXIT ;  /* 0x000000000000794d */ /* 0x000fea0003800000 */
.L_x_11022:
[----:B0-----:R-:W-:-:S04]  /*c8a0*/  IMAD.U32 R3, RZ, RZ, UR40 ;  /* 0x00000028ff037e24 */ /* 0x001fc8000f8e00ff */
[----:B------:R0:W1:Y:S03]  /*c8b0*/  SYNCS.PHASECHK.TRANS64.TRYWAIT P0, [R3+URZ+0x17000], R6 ;  /* 0x01700006030075a7 */ /* 0x000066000800017f */
[----:B-1----:R-:W-:Y:S05]  /*c8c0*/  @!P0 NANOSLEEP.SYNCS 0x989680 ;  /* 0x009896800000895d */ /* 0x002fea0003900000 */
[----:B------:R-:W1:Y:S02]  /*c8d0*/  @!P0 SYNCS.PHASECHK.TRANS64 P0, [R3+URZ+0x17000], R6 ;  /* 0x01700006030085a7 */ /* 0x000e64000800007f */
[----:B-1----:R-:W-:Y:S05]  /*c8e0*/  @!P0 BRA `(.L_x_11022) ;  /* 0xfffffffc00ec8947 */ /* 0x002fea000383ffff */
[----:B------:R-:W-:Y:S05]  /*c8f0*/  BRA `(.L_x_11106) ;  /* 0xffffff4800f07947 */ /* 0x000fea000383ffff */
.L_x_11026:
[----:B0-----:R-:W-:-:S04]  /*c900*/  IMAD.U32 R3, RZ, RZ, UR40 ;  /* 0x00000028ff037e24 */ /* 0x001fc8000f8e00ff */
[----:B------:R0:W2:Y:S03]  /*c910*/  SYNCS.PHASECHK.TRANS64.TRYWAIT P1, [R3+URZ+0x17030], R6 ;  /* 0x01703006030075a7 */ /* 0x0000a6000802017f */
[----:B--2---:R-:W-:Y:S05]  /*c920*/  @!P1 NANOSLEEP.SYNCS 0x989680 ;  /* 0x009896800000995d */ /* 0x004fea0003900000 */
[----:B------:R-:W2:Y:S02]  /*c930*/  @!P1 SYNCS.PHASECHK.TRANS64 P1, [R3+URZ+0x17030], R6 ;  /* 0x01703006030095a7 */ /* 0x000ea4000802007f */
[----:B--2---:R-:W-:Y:S05]  /*c940*/  @!P1 BRA `(.L_x_11026) ;  /* 0xfffffffc00ec9947 */ /* 0x004fea000383ffff */
[----:B------:R-:W-:Y:S05]  /*c950*/  BRA `(.L_x_11025) ;  /* 0xffffff4c000c7947 */ /* 0x000fea000383ffff */
.L_x_11032:
[----:B-1----:R-:W-:-:S04]  /*c960*/  IMAD.U32 R10, RZ, RZ, UR17 ;  /* 0x00000011ff0a7e24 */ /* 0x002fc8000f8e00ff */
[----:B------:R1:W2:Y:S03]  /*c970*/  SYNCS.PHASECHK.TRANS64.TRYWAIT P1, [R10+URZ+0x17030], R9 ;  /* 0x017030090a0075a7 */ /* 0x0002a6000802017f */
[----:B--2---:R-:W-:Y:S05]  /*c980*/  @!P1 NANOSLEEP.SYNCS 0x989680 ;  /* 0x009896800000995d */ /* 0x004fea0003900000 */
[----:B------:R-:W2:Y:S02]  /*c990*/  @!P1 SYNCS.PHASECHK.TRANS64 P1, [R10+URZ+0x17030], R9 ;  /* 0x017030090a0095a7 */ /* 0x000ea4000802007f */
[----:B--2---:R-:W-:Y:S05]  /*c9a0*/  @!P1 BRA `(.L_x_11032) ;  /* 0xfffffffc00ec9947 */ /* 0x004fea000383ffff */
[----:B------:R-:W-:Y:S05]  /*c9b0*/  BRA `(.L_x_11031) ;  /* 0xffffff7400707947 */ /* 0x000fea000383ffff */
.L_x_11036:
[----:B-1----:R-:W-:-:S04]  /*c9c0*/  IMAD.U32 R10, RZ, RZ, UR14 ;  /* 0x0000000eff0a7e24 */ /* 0x002fc8000f8e00ff */
[----:B------:R1:W2:Y:S03]  /*c9d0*/  SYNCS.PHASECHK.TRANS64.TRYWAIT P1, [R10+URZ+0x17050], R9 ;  /* 0x017050090a0075a7 */ /* 0x0002a6000802017f */
[----:B--2---:R-:W-:Y:S05]  /*c9e0*/  @!P1 NANOSLEEP.SYNCS 0x989680 ;  /* 0x009896800000995d */ /* 0x004fea0003900000 */
[----:B------:R-:W2:Y:S02]  /*c9f0*/  @!P1 SYNCS.PHASECHK.TRANS64 P1, [R10+URZ+0x17050], R9 ;  /* 0x017050090a0095a7 */ /* 0x000ea4000802007f */
[----:B--2---:R-:W-:Y:S05]  /*ca00*/  @!P1 BRA `(.L_x_11036) ;  /* 0xfffffffc00ec9947 */ /* 0x004fea000383ffff */
[----:B------:R-:W-:Y:S05]  /*ca10*/  BRA `(.L_x_11035) ;  /* 0xffffff7400cc7947 */ /* 0x000fea000383ffff */
.L_x_11043:
[----:B-1----:R-:W-:-:S04]  /*ca20*/  MOV R3, UR16 ;  /* 0x0000001000037c02 */ /* 0x002fc80008000f00 */
[----:B------:R1:W2:Y:S03]  /*ca30*/  SYNCS.PHASECHK.TRANS64.TRYWAIT P1, [R3+URZ+0x17050], R0 ;  /* 0x01705000030075a7 */ /* 0x0002a6000802017f */
[----:B--2---:R-:W-:Y:S05]  /*ca40*/  @!P1 NANOSLEEP.SYNCS 0x989680 ;  /* 0x009896800000995d */ /* 0x004fea0003900000 */
[----:B------:R-:W2:Y:S02]  /*ca50*/  @!P1 SYNCS.PHASECHK.TRANS64 P1, [R3+URZ+0x17050], R0 ;  /* 0x01705000030095a7 */ /* 0x000ea4000802007f */
[----:B--2---:R-:W-:Y:S05]  /*ca60*/  @!P1 BRA `(.L_x_11043) ;  /* 0xfffffffc00ec9947 */ /* 0x004fea000383ffff */
[----:B------:R-:W-:Y:S05]  /*ca70*/  BRA `(.L_x_11042) ;  /* 0xffffff98001c7947 */ /* 0x000fea000383ffff */
.L_x_11056:
[----:B------:R-:W-:Y:S02]  /*ca80*/  IMAD.MOV.U32 R13, RZ, RZ, R25 ;  /* 0x000000ffff0d7224 */ /* 0x000fe400078e0019 */
[----:B------:R-:W-:Y:S02]  /*ca90*/  IMAD.MOV.U32 R12, RZ, RZ, RZ ;  /* 0x000000ffff0c7224 */ /* 0x000fe400078e00ff */
[----:B------:R-:W-:Y:S02]  /*caa0*/  IMAD.MOV.U32 R11, RZ, RZ, 0x1f ;  /* 0x0000001fff0b7424 */ /* 0x000fe400078e00ff */
[----:B------:R-:W-:-:S07]  /*cab0*/  IMAD.MOV.U32 R15, RZ, RZ, -0x1 ;  /* 0xffffffffff0f7424 */ /* 0x000fce00078e00ff */
[----:B-----5:R-:W-:Y:S05]  /*cac0*/  WARPSYNC.COLLECTIVE R15, `(.L_x_11107) ;  /* 0x000000000f087348 */ /* 0x020fea0003c00000 */
[----:B------:R0:W1:Y:S02]  /*cad0*/  SHFL.IDX P6, R14, R13, R12, R11 ;  /* 0x0000000c0d0e7389 */ /* 0x00006400000c000b */
[----:B01---5:R-:W-:Y:S01]  /*cae0*/  ENDCOLLECTIVE ;  /* 0x000000000000791b */ /* 0x023fe20003800000 */
.L_x_11107:
[----:B------:R-:W-:Y:S05]  /*caf0*/  BRA `(.L_x_11108) ;  /* 0xffffffcc00b47947 */ /* 0x000fea000383ffff */
.L_x_11058:
[----:B0-----:R0:W1:Y:S02]  /*cb00*/  SYNCS.PHASECHK.TRANS64.TRYWAIT P0, [R26+URZ+0x17080], R10 ;  /* 0x0170800a1a0075a7 */ /* 0x001064000800017f */
[----:B-1----:R-:W-:Y:S05]  /*cb10*/  @!P0 NANOSLEEP.SYNCS 0x989680 ;  /* 0x009896800000895d */ /* 0x002fea0003900000 */
[----:B------:R-:W1:Y:S02]  /*cb20*/  @!P0 SYNCS.PHASECHK.TRANS64 P0, [R26+URZ+0x17080], R10 ;  /* 0x0170800a1a0085a7 */ /* 0x000e64000800007f */
[----:B-1----:R-:W-:Y:S05]  /*cb30*/  @!P0 BRA `(.L_x_11058) ;  /* 0xfffffffc00f08947 */ /* 0x002fea000383ffff */
[----:B------:R-:W-:Y:S05]  /*cb40*/  BRA `(.L_x_11109) ;  /* 0xffffffd000447947 */ /* 0x000fea000383ffff */
.L_x_11059:
        /* <DEDUP_REMOVED lines=8> */
.L_x_11111:
[----:B------:R-:W-:Y:S05]  /*cbd0*/  BSYNC B0 ;  /* 0x0000000000007941 */ /* 0x000fea0003800000 */
.L_x_11110:
[----:B------:R0:W5:Y:S01]  /*cbe0*/  LDL R22, [R1] ;  /* 0x0000000001167983 */ /* 0x0001620000100800 */
[----:B------:R-:W-:Y:S01]  /*cbf0*/  MOV R13, R8 ;  /* 0x00000008000d7202 */ /* 0x000fe20000000f00 */
[----:B------:R-:W-:Y:S01]  /*cc00*/  IMAD.MOV.U32 R12, RZ, RZ, RZ ;  /* 0x000000ffff0c7224 */ /* 0x000fe200078e00ff */
[----:B------:R-:W1:Y:S01]  /*cc10*/  LDC R21, c[0x0][0x2f4] ;  /* 0x0000bd00ff157b82 */ /* 0x000e620000000800 */
[----:B------:R-:W-:Y:S02]  /*cc20*/  IMAD.MOV.U32 R11, RZ, RZ, 0x1e1f ;  /* 0x00001e1fff0b7424 */ /* 0x000fe400078e00ff */
[----:B------:R-:W-:Y:S02]  /*cc30*/  IMAD.MOV.U32 R15, RZ, RZ, -0x1 ;  /* 0xffffffffff0f7424 */ /* 0x000fe400078e00ff */
[----:B0-----:R-:W-:-:S07]  /*cc40*/  IMAD.MOV.U32 R3, RZ, RZ, R14 ;  /* 0x000000ffff037224 */ /* 0x001fce00078e000e */
[----:B-1---5:R-:W-:Y:S05]  /*cc50*/  WARPSYNC.COLLECTIVE R15, `(.L_x_11112) ;  /* 0x000000000f087348 */ /* 0x022fea0003c00000 */
[----:B------:R0:W2:Y:S02]  /*cc60*/  SHFL.IDX P6, R14, R13, R12, R11 ;  /* 0x0000000c0d0e7389 */ /* 0x0000a400000c000b */
[----:B012--5:R-:W-:Y:S01]  /*cc70*/  ENDCOLLECTIVE ;  /* 0x000000000000791b */ /* 0x027fe20003800000 */
.L_x_11112:
[----:B------:R-:W-:Y:S02]  /*cc80*/  IMAD.MOV.U32 R13, RZ, RZ, R9 ;  /* 0x000000ffff0d7224 */ /* 0x000fe400078e0009 */
[----:B------:R-:W-:Y:S01]  /*cc90*/  IMAD.MOV.U32 R12, RZ, RZ, 0x1 ;  /* 0x00000001ff0c7424 */ /* 0x000fe200078e00ff */
[-C--:B------:R-:W-:Y:S02]  /*cca0*/  ISETP.GE.AND P4, PT, R20, R21.reuse, PT ;  /* 0x000000151400720c */ /* 0x080fe40003f86270 */
[----:B------:R-:W-:Y:S01]  /*ccb0*/  ISETP.GE.AND P3, PT, R18, R21, PT ;  /* 0x000000151200720c */ /* 0x000fe20003f66270 */
[----:B------:R-:W-:-:S12]  /*ccc0*/  IMAD.MOV.U32 R2, RZ, RZ, R14 ;  /* 0x000000ffff027224 */ /* 0x000fd800078e000e */
[----:B------:R-:W-:Y:S05]  /*ccd0*/  WARPSYNC.COLLECTIVE R15, `(.L_x_11113) ;  /* 0x000000000f087348 */ /* 0x000fea0003c00000 */
[----:B------:R0:W1:Y:S02]  /*cce0*/  SHFL.IDX P6, R14, R13, R12, R11 ;  /* 0x0000000c0d0e7389 */ /* 0x00006400000c000b */
[----:B01----:R-:W-:Y:S01]  /*ccf0*/  ENDCOLLECTIVE ;  /* 0x000000000000791b */ /* 0x003fe20003800000 */
.L_x_11113:
[----:B------:R-:W-:-:S04]  /*cd00*/  IADD3 R2, P1, R20, R2, RZ ;  /* 0x0000000214027210 */ /* 0x000fc80007f3e0ff */
[----:B------:R-:W-:Y:S02]  /*cd10*/  IADD3.X R3, RZ, R3, RZ, P1, !PT ;  /* 0x00000003ff037210 */ /* 0x000fe40000ffe4ff */
[----:B------:R-:W-:Y:S02]  /*cd20*/  ISETP.LT.OR P1, PT, R6, 0x1, P4 ;  /* 0x000000010600780c */ /* 0x000fe40002721670 */
[----:B------:R-:W-:Y:S01]  /*cd30*/  MOV R13, R8 ;  /* 0x00000008000d7202 */ /* 0x000fe20000000f00 */
[----:B------:R-:W-:-:S10]  /*cd40*/  IMAD.MOV.U32 R9, RZ, RZ, R14 ;  /* 0x000000ffff097224 */ /* 0x000fd400078e000e */
[----:B------:R-:W-:Y:S05]  /*cd50*/  WARPSYNC.COLLECTIVE R15, `(.L_x_11114) ;  /* 0x000000000f087348 */ /* 0x000fea0003c00000 */
[----:B------:R0:W1:Y:S02]  /*cd60*/  SHFL.IDX P6, R14, R13, R12, R11 ;  /* 0x0000000c0d0e7389 */ /* 0x00006400000c000b */
[----:B01----:R-:W-:Y:S01]  /*cd70*/  ENDCOLLECTIVE ;  /* 0x000000000000791b */ /* 0x003fe20003800000 */
.L_x_11114:
[----:B------:R-:W-:-:S05]  /*cd80*/  VIADD R22, R22, UR44 ;  /* 0x0000002c16167c36 */ /* 0x000fca0008000000 */
[----:B------:R-:W-:Y:S01]  /*cd90*/  @!PT LDS RZ, [RZ] ;  /* 0x00000000fffff984 */ /* 0x000fe20000000800 */
[----:B------:R-:W-:Y:S01]  /*cda0*/  @!PT LDS RZ, [RZ] ;  /* 0x00000000fffff984 */ /* 0x000fe20000000800 */
[----:B------:R-:W-:Y:S01]  /*cdb0*/  @!PT LDS RZ, [RZ] ;  /* 0x00000000fffff984 */ /* 0x000fe20000000800 */
[----:B------:R-:W-:Y:S01]  /*cdc0*/  LDGSTS.E.BYPASS.LTC128B.128 [R22+0x6400], desc[UR38][R2.64], !P1 ;  /* 0x0640000002167fae */ /* 0x000fe2000c901d66 */
[----:B------:R-:W-:-:S13]  /*cdd0*/  ISETP.LT.OR P1, PT, R6, 0x1, P3 ;  /* 0x000000010600780c */ /* 0x000fda0001f21670 */
[----:B------:R-:W-:Y:S01]  /*cde0*/  LDGSTS.E.BYPASS.LTC128B.128 [R22+0x7400], desc[UR38][R2.64+0x20], !P1 ;  /* 0x0740002002167fae */ /* 0x000fe2000c901d66 */
[----:B------:R-:W-:-:S04]  /*cdf0*/  ISETP.GE.AND P1, PT, R25, R21, PT ;  /* 0x000000151900720c */ /* 0x000fc80003f26270 */
[----:B------:R-:W-:-:S13]  /*ce00*/  ISETP.LT.OR P2, PT, R6, 0x1, P1 ;  /* 0x000000010600780c */ /* 0x000fda0000f41670 */
[----:B------:R0:W-:Y:S01]  /*ce10*/  LDGSTS.E.BYPASS.LTC128B.128 [R22+0x8400], desc[UR38][R2.64+0x40], !P2 ;  /* 0x0840004002167fae */ /* 0x0001e2000d101d66 */
[----:B------:R-:W-:Y:S01]  /*ce20*/  ISETP.GE.AND P2, PT, R6, 0x41, PT ;  /* 0x000000410600780c */ /* 0x000fe20003f46270 */
[----:B0-----:R-:W-:Y:S01]  /*ce30*/  IMAD.MOV.U32 R2, RZ, RZ, R14 ;  /* 0x000000ffff027224 */ /* 0x001fe200078e000e */
[----:B------:R-:W-:Y:S11]  /*ce40*/  BRA `(.L_x_11115) ;  /* 0xffffffd000407947 */ /* 0x000ff6000383ffff */
.L_x_11062:
[----:B0-----:R0:W1:Y:S02]  /*ce50*/  SYNCS.PHASECHK.TRANS64.TRYWAIT P1, [R26+URZ+0x17040], R10 ;  /* 0x0170400a1a0075a7 */ /* 0x001064000802017f */
[----:B-1----:R-:W-:Y:S05]  /*ce60*/  @!P1 NANOSLEEP.SYNCS 0x989680 ;  /* 0x009896800000995d */ /* 0x002fea0003900000 */
[----:B------:R-:W1:Y:S02]  /*ce70*/  @!P1 SYNCS.PHASECHK.TRANS64 P1, [R26+URZ+0x17040], R10 ;  /* 0x0170400a1a0095a7 */ /* 0x000e64000802007f */
[----:B-1----:R-:W-:Y:S05]  /*ce80*/  @!P1 BRA `(.L_x_11062) ;  /* 0xfffffffc00f09947 */ /* 0x002fea000383ffff */
[----:B------:R-:W-:Y:S05]  /*ce90*/  BRA `(.L_x_11116) ;  /* 0xffffffd000907947 */ /* 0x000fea000383ffff */
.L_x_11063:
        /* <DEDUP_REMOVED lines=8> */
.L_x_11118:
[----:B------:R-:W-:Y:S05]  /*cf20*/  BSYNC B0 ;  /* 0x0000000000007941 */ /* 0x000fea0003800000 */
.L_x_11117:
        /* <DEDUP_REMOVED lines=8> */
.L_x_11119:
        /* <DEDUP_REMOVED lines=8> */
.L_x_11120:
[----:B------:R-:W-:Y:S01]  /*d030*/  @!PT LDS RZ, [RZ] ;  /* 0x00000000fffff984 */ /* 0x000fe20000000800 */
[----:B------:R-:W-:Y:S01]  /*d040*/  @!PT LDS RZ, [RZ] ;  /* 0x00000000fffff984 */ /* 0x000fe20000000800 */
[----:B------:R-:W-:Y:S01]  /*d050*/  @!PT LDS RZ, [RZ] ;  /* 0x00000000fffff984 */ /* 0x000fe20000000800 */
[----:B------:R0:W-:Y:S04]  /*d060*/  @P0 LDGSTS.E.BYPASS.LTC128B.128 [R22+0x10c00], desc[UR38][R2.64], !P5 ;  /* 0x10c0000002160fae */ /* 0x0001e8000e901d66 */
[----:B------:R0:W-:Y:S04]  /*d070*/  @P0 LDGSTS.E.BYPASS.LTC128B.128 [R22+0x11c00], desc[UR38][R2.64+0x20], !P4 ;  /* 0x11c0002002160fae */ /* 0x0001e8000e101d66 */
[----:B------:R0:W-:Y:S01]  /*d080*/  @P0 LDGSTS.E.BYPASS.LTC128B.128 [R22+0x12c00], desc[UR38][R2.64+0x40], !P3 ;  /* 0x12c0004002160fae */ /* 0x0001e2000d901d66 */
[----:B------:R-:W-:Y:S01]  /*d090*/  IMAD.MOV.U32 R13, RZ, RZ, R0 ;  /* 0x000000ffff0d7224 */ /* 0x000fe200078e0000 */
[----:B------:R-:W-:-:S07]  /*d0a0*/  MOV R4, R14 ;  /* 0x0000000e00047202 */ /* 0x000fce0000000f00 */
[----:B0-----:R-:W-:Y:S05]  /*d0b0*/  WARPSYNC.COLLECTIVE R15, `(.L_x_11121) ;  /* 0x000000000f087348 */ /* 0x001fea0003c00000 */
[----:B------:R1:W2:Y:S02]  /*d0c0*/  SHFL.IDX P6, R14, R13, R12, R11 ;  /* 0x0000000c0d0e7389 */ /* 0x0002a400000c000b */
[----:B012---:R-:W-:Y:S01]  /*d0d0*/  ENDCOLLECTIVE ;  /* 0x000000000000791b */ /* 0x007fe20003800000 */
.L_x_11121:
[----:B------:R-:W-:Y:S05]  /*d0e0*/  BRA `(.L_x_11122) ;  /* 0xffffffd000987947 */ /* 0x000fea000383ffff */
.L_x_11066:
[----:B------:R-:W-:Y:S01]  /*d0f0*/  IMAD.MOV.U32 R13, RZ, RZ, R4 ;  /* 0x000000ffff0d7224 */ /* 0x000fe200078e0004 */
[----:B------:R-:W-:Y:S01]  /*d100*/  MOV R15, 0xffffffff ;  /* 0xffffffff000f7802 */ /* 0x000fe20000000f00 */
[----:B------:R-:W-:Y:S02]  /*d110*/  IMAD.MOV.U32 R12, RZ, RZ, RZ ;  /* 0x000000ffff0c7224 */ /* 0x000fe400078e00ff */
[----:B------:R-:W-:Y:S02]  /*d120*/  IMAD.MOV.U32 R11, RZ, RZ, 0x1e1f ;  /* 0x00001e1fff0b7424 */ /* 0x000fe400078e00ff */
[----:B------:R-:W-:-:S07]  /*d130*/  IMAD R7, R21, 0xc0, R27 ;  /* 0x000000c015077824 */ /* 0x000fce00078e021b */
[----:B0-----:R-:W-:Y:S05]  /*d140*/  WARPSYNC.COLLECTIVE R15, `(.L_x_11123) ;  /* 0x000000000f087348 */ /* 0x001fea0003c00000 */
[----:B------:R1:W2:Y:S02]  /*d150*/  SHFL.IDX P6, R14, R13, R12, R11 ;  /* 0x0000000c0d0e7389 */ /* 0x0002a400000c000b */
[----:B012---:R-:W-:Y:S01]  /*d160*/  ENDCOLLECTIVE ;  /* 0x000000000000791b */ /* 0x007fe20003800000 */
.L_x_11123:
[----:B------:R-:W-:Y:S02]  /*d170*/  IMAD.MOV.U32 R13, RZ, RZ, R0 ;  /* 0x000000ffff0d7224 */ /* 0x000fe400078e0000 */
[----:B------:R-:W-:-:S07]  /*d180*/  IMAD.MOV.U32 R2, RZ, RZ, R14 ;  /* 0x000000ffff027224 */ /* 0x000fce00078e000e */
[----:B------:R-:W-:Y:S05]  /*d190*/  WARPSYNC.COLLECTIVE R15, `(.L_x_11124) ;  /* 0x000000000f087348 */ /* 0x000fea0003c00000 */
[----:B------:R0:W1:Y:S02]  /*d1a0*/  SHFL.IDX P6, R14, R13, R12, R11 ;  /* 0x0000000c0d0e7389 */ /* 0x00006400000c000b */
[----:B01----:R-:W-:Y:S01]  /*d1b0*/  ENDCOLLECTIVE ;  /* 0x000000000000791b */ /* 0x003fe20003800000 */
.L_x_11124:
[----:B------:R-:W-:Y:S02]  /*d1c0*/  ULDC UR4, c[0x0][0x288] ;  /* 0x0000a20000047ab9 */ /* 0x000fe40000000800 */
[----:B------:R-:W-:-:S05]  /*d1d0*/  IMAD R8, R9, UR4, RZ ;  /* 0x0000000409087c24 */ /* 0x000fca000f8e02ff */
[----:B------:R-:W-:Y:S01]  /*d1e0*/  ISETP.GE.AND P1, PT, R7, R8, PT ;  /* 0x000000080700720c */ /* 0x000fe20003f26270 */
[----:B------:R-:W-:Y:S02]  /*d1f0*/  IMAD.MOV.U32 R13, RZ, RZ, R4 ;  /* 0x000000ffff0d7224 */ /* 0x000fe400078e0004 */
[----:B------:R-:W-:Y:S02]  /*d200*/  IMAD.MOV.U32 R12, RZ, RZ, 0x1 ;  /* 0x00000001ff0c7424 */ /* 0x000fe400078e00ff */
[----:B------:R-:W-:-:S08]  /*d210*/  IMAD.MOV.U32 R3, RZ, RZ, R14 ;  /* 0x000000ffff037224 */ /* 0x000fd000078e000e */
[----:B------:R-:W-:Y:S05]  /*d220*/  WARPSYNC.COLLECTIVE R15, `(.L_x_11125) ;  /* 0x000000000f087348 */ /* 0x000fea0003c00000 */
[----:B------:R0:W1:Y:S02]  /*d230*/  SHFL.IDX P6, R14, R13, R12, R11 ;  /* 0x0000000c0d0e7389 */ /* 0x00006400000c000b */
[----:B01----:R-:W-:Y:S01]  /*d240*/  ENDCOLLECTIVE ;  /* 0x000000000000791b */ /* 0x003fe20003800000 */
.L_x_11125:
[----:B------:R-:W-:-:S05]  /*d250*/  @!P1 IADD3 R9, P4, R20, R3, RZ ;  /* 0x0000000314099210 */ /* 0x000fca0007f9e0ff */
[----:B------:R-:W-:Y:S01]  /*d260*/  @!P1 IMAD.X R3, RZ, RZ, R2, P4 ;  /* 0x000000ffff039224 */ /* 0x000fe200020e0602 */
[----:B------:R-:W-:Y:S01]  /*d270*/  @!P1 MOV R2, R9 ;  /* 0x0000000900029202 */ /* 0x000fe20000000f00 */
[----:B------:R-:W-:-:S04]  /*d280*/  IMAD.MOV.U32 R13, RZ, RZ, R0 ;  /* 0x000000ffff0d7224 */ /* 0x000fc800078e0000 */
[----:B------:R-:W-:Y:S01]  /*d290*/  @!PT LDS RZ, [RZ] ;  /* 0x00000000fffff984 */ /* 0x000fe20000000800 */
[----:B------:R-:W-:Y:S01]  /*d2a0*/  @!PT LDS RZ, [RZ] ;  /* 0x00000000fffff984 */ /* 0x000fe20000000800 */
[----:B------:R-:W-:Y:S01]  /*d2b0*/  @!PT LDS RZ, [RZ] ;  /* 0x00000000fffff984 */ /* 0x000fe20000000800 */
[----:B------:R0:W-:Y:S04]  /*d2c0*/  @!P1 LDGSTS.E.BYPASS.LTC128B.128 [R22+0xc400], desc[UR38][R2.64], !P3 ;  /* 0x0c40000002169fae */ /* 0x0001e8000d901d66 */
[----:B------:R0:W-:Y:S04]  /*d2d0*/  @!P1 LDGSTS.E.BYPASS.LTC128B.128 [R22+0xdc00], desc[UR38][R2.64+0x20], !P2 ;  /* 0x0dc0002002169fae */ /* 0x0001e8000d101d66 */
[----:B------:R0:W-:Y:S01]  /*d2e0*/  @!P1 LDGSTS.E.BYPASS.LTC128B.128 [R22+0xf400], desc[UR38][R2.64+0x40], !P0 ;  /* 0x0f40004002169fae */ /* 0x0001e2000c101d66 */
[----:B------:R-:W-:-:S07]  /*d2f0*/  IMAD.MOV.U32 R4, RZ, RZ, R14 ;  /* 0x000000ffff047224 */ /* 0x000fce00078e000e */
[----:B0-----:R-:W-:Y:S05]  /*d300*/  WARPSYNC.COLLECTIVE R15, `(.L_x_11126) ;  /* 0x000000000f087348 */ /* 0x001fea0003c00000 */
[----:B------:R1:W2:Y:S02]  /*d310*/  SHFL.IDX P6, R14, R13, R12, R11 ;  /* 0x0000000c0d0e7389 */ /* 0x0002a400000c000b */
[----:B012---:R-:W-:Y:S01]  /*d320*/  ENDCOLLECTIVE ;  /* 0x000000000000791b */ /* 0x007fe20003800000 */
.L_x_11126:
[----:B------:R-:W-:-:S04]  /*d330*/  IADD3 R3, R7, 0x40, RZ ;  /* 0x0000004007037810 */ /* 0x000fc80007ffe0ff */
[----:B------:R-:W-:Y:S01]  /*d340*/  ISETP.GE.AND P1, PT, R3, R8, PT ;  /* 0x000000080300720c */ /* 0x000fe20003f26270 */
[----:B------:R-:W-:Y:S01]  /*d350*/  IMAD.MOV.U32 R13, RZ, RZ, R6 ;  /* 0x000000ffff0d7224 */ /* 0x000fe200078e0006 */
[----:B------:R-:W-:-:S11]  /*d360*/  MOV R12, RZ ;  /* 0x000000ff000c7202 */ /* 0x000fd60000000f00 */
[----:B------:R-:W-:-:S05]  /*d370*/  @!P1 IADD3 R14, P4, R20, R14, RZ ;  /* 0x0000000e140e9210 */ /* 0x000fca0007f9e0ff */
[----:B------:R-:W-:-:S08]  /*d380*/  @!P1 IMAD.MOV.U32 R2, RZ, RZ, R14 ;  /* 0x000000ffff029224 */ /* 0x000fd000078e000e */
[----:B------:R-:W-:Y:S05]  /*d390*/  WARPSYNC.COLLECTIVE R15, `(.L_x_11127) ;  /* 0x000000000f087348 */ /* 0x000fea0003c00000 */
[----:B------:R0:W1:Y:S02]  /*d3a0*/  SHFL.IDX P6, R14, R13, R12, R11 ;  /* 0x0000000c0d0e7389 */ /* 0x00006400000c000b */
[----:B01----:R-:W-:Y:S01]  /*d3b0*/  ENDCOLLECTIVE ;  /* 0x000000000000791b */ /* 0x003fe20003800000 */
.L_x_11127:
        /* <DEDUP_REMOVED lines=13> */
.L_x_11128:
[----:B------:R-:W-:Y:S05]  /*d490*/  BRA `(.L_x_11129) ;  /* 0xffffffd400dc7947 */ /* 0x000fea000383ffff */
.L_x_11069:
[----:B0-----:R0:W1:Y:S02]  /*d4a0*/  SYNCS.PHASECHK.TRANS64.TRYWAIT P0, [R26+URZ+0x17020], R3 ;  /* 0x017020031a0075a7 */ /* 0x001064000800017f */
[----:B-1----:R-:W-:Y:S05]  /*d4b0*/  @!P0 NANOSLEEP.SYNCS 0x989680 ;  /* 0x009896800000895d */ /* 0x002fea0003900000 */
[----:B------:R-:W1:Y:S02]  /*d4c0*/  @!P0 SYNCS.PHASECHK.TRANS64 P0, [R26+URZ+0x17020], R3 ;  /* 0x017020031a0085a7 */ /* 0x000e64000800007f */
[----:B-1----:R-:W-:Y:S05]  /*d4d0*/  @!P0 BRA `(.L_x_11069) ;  /* 0xfffffffc00f08947 */ /* 0x002fea000383ffff */
[----:B------:R-:W-:Y:S05]  /*d4e0*/  BRA `(.L_x_11130) ;  /* 0xffffffd800207947 */ /* 0x000fea000383ffff */
.L_x_11072:
[----:B0-----:R0:W1:Y:S02]  /*d4f0*/  SYNCS.PHASECHK.TRANS64.TRYWAIT P1, [R6+URZ+0x17080], R10 ;  /* 0x0170800a060075a7 */ /* 0x001064000802017f */
[----:B-1----:R-:W-:Y:S05]  /*d500*/  @!P1 NANOSLEEP.SYNCS 0x989680 ;  /* 0x009896800000995d */ /* 0x002fea0003900000 */
[----:B------:R-:W1:Y:S02]  /*d510*/  @!P1 SYNCS.PHASECHK.TRANS64 P1, [R6+URZ+0x17080], R10 ;  /* 0x0170800a060095a7 */ /* 0x000e64000802007f */
[----:B-1----:R-:W-:Y:S05]  /*d520*/  @!P1 BRA `(.L_x_11072) ;  /* 0xfffffffc00f09947 */ /* 0x002fea000383ffff */
[----:B------:R-:W-:Y:S05]  /*d530*/  BRA `(.L_x_11131) ;  /* 0xffffffd800f47947 */ /* 0x000fea000383ffff */
.L_x_11073:
[----:B------:R-:W-:Y:S01]  /*d540*/  BSSY B0, `(.L_x_11132) ;  /* 0x0000008000007945 */ /* 0x000fe20003800000 */
[----:B------:R-:W-:Y:S01]  /*d550*/  IMAD.MOV.U32 R13, RZ, RZ, R27 ;  /* 0x000000ffff0d7224 */ /* 0x000fe200078e001b */
[----:B------:R-:W-:Y:S01]  /*d560*/  MOV R11, 0x1e1f ;  /* 0x00001e1f000b7802 */ /* 0x000fe20000000f00 */
[----:B------:R-:W-:Y:S02]  /*d570*/  IMAD.MOV.U32 R12, RZ, RZ, RZ ;  /* 0x000000ffff0c7224 */ /* 0x000fe400078e00ff */
[----:B------:R-:W-:-:S07]  /*d580*/  IMAD.MOV.U32 R15, RZ, RZ, -0x1 ;  /* 0xffffffffff0f7424 */ /* 0x000fce00078e00ff */
[----:B0-2---:R-:W-:Y:S05]  /*d590*/  WARPSYNC.COLLECTIVE R15, `(.L_x_11133) ;  /* 0x000000000f087348 */ /* 0x005fea0003c00000 */
[----:B--2---:R1:W2:Y:S02]  /*d5a0*/  SHFL.IDX P6, R14, R13, R12, R11 ;  /* 0x0000000c0d0e7389 */ /* 0x0042a400000c000b */
[----:B012---:R-:W-:Y:S01]  /*d5b0*/  ENDCOLLECTIVE ;  /* 0x000000000000791b */ /* 0x007fe20003800000 */
.L_x_11133:
[----:B------:R-:W-:Y:S05]  /*d5c0*/  BSYNC B0 ;  /* 0x0000000000007941 */ /* 0x000fea0003800000 */
.L_x_11132:
        /* <DEDUP_REMOVED lines=8> */
.L_x_11134:
[----:B------:R-:W-:Y:S01]  /*d650*/  IMAD.MOV.U32 R13, RZ, RZ, R27 ;  /* 0x000000ffff0d7224 */ /* 0x000fe200078e001b */
[----:B------:R-:W-:Y:S01]  /*d660*/  MOV R12, 0x1 ;  /* 0x00000001000c7802 */ /* 0x000fe20000000f00 */
[----:B------:R-:W-:-:S07]  /*d670*/  IMAD.MOV.U32 R2, RZ, RZ, R14 ;  /* 0x000000ffff027224 */ /* 0x000fce00078e000e */
[----:B------:R-:W-:Y:S05]  /*d680*/  WARPSYNC.COLLECTIVE R15, `(.L_x_11135) ;  /* 0x000000000f087348 */ /* 0x000fea0003c00000 */
[----:B------:R0:W1:Y:S02]  /*d690*/  SHFL.IDX P6, R14, R13, R12, R11 ;  /* 0x0000000c0d0e7389 */ /* 0x00006400000c000b */
[----:B01----:R-:W-:Y:S01]  /*d6a0*/  ENDCOLLECTIVE ;  /* 0x000000000000791b */ /* 0x003fe20003800000 */
.L_x_11135:
[----:B------:R-:W-:Y:S01]  /*d6b0*/  IADD3 R2, P1, R25, R2, RZ ;  /* 0x0000000219027210 */ /* 0x000fe20007f3e0ff */
[----:B------:R-:W-:-:S04]  /*d6c0*/  IMAD R25, R0, 0x3000, R22 ;  /* 0x0000300000197824 */ /* 0x000fc800078e0216 */
        /* <DEDUP_REMOVED lines=12> */
.L_x_11136:
[----:B------:R-:W-:Y:S01]  /*d790*/  IMAD.MOV.U32 R2, RZ, RZ, R14 ;  /* 0x000000ffff027224 */ /* 0x000fe200078e000e */
[----:B------:R-:W-:Y:S06]  /*d7a0*/  BRA `(.L_x_11137) ;  /* 0xffffffdc00107947 */ /* 0x000fec000383ffff */
.L_x_11076:
[----:B---3--:R3:W4:Y:S02]  /*d7b0*/  SYNCS.PHASECHK.TRANS64.TRYWAIT P1, [R6+URZ+0x17040], R10 ;  /* 0x0170400a060075a7 */ /* 0x008724000802017f */
[----:B----4-:R-:W-:Y:S05]  /*d7c0*/  @!P1 NANOSLEEP.SYNCS 0x989680 ;  /* 0x009896800000995d */ /* 0x010fea0003900000 */
[----:B------:R-:W4:Y:S02]  /*d7d0*/  @!P1 SYNCS.PHASECHK.TRANS64 P1, [R6+URZ+0x17040], R10 ;  /* 0x0170400a060095a7 */ /* 0x000f24000802007f */
[----:B----4-:R-:W-:Y:S05]  /*d7e0*/  @!P1 BRA `(.L_x_11076) ;  /* 0xfffffffc00f09947 */ /* 0x010fea000383ffff */
[----:B------:R-:W-:Y:S05]  /*d7f0*/  BRA `(.L_x_11138) ;  /* 0xffffffdc00647947 */ /* 0x000fea000383ffff */
.L_x_11077:
[----:B------:R-:W-:Y:S01]  /*d800*/  BSSY B0, `(.L_x_11139) ;  /* 0x0000008000007945 */ /* 0x000fe20003800000 */
[----:B------:R-:W-:Y:S01]  /*d810*/  IMAD.MOV.U32 R13, RZ, RZ, R9 ;  /* 0x000000ffff0d7224 */ /* 0x000fe200078e0009 */
[----:B------:R-:W-:Y:S01]  /*d820*/  MOV R12, RZ ;  /* 0x000000ff000c7202 */ /* 0x000fe20000000f00 */
[----:B------:R-:W-:Y:S02]  /*d830*/  IMAD.MOV.U32 R11, RZ, RZ, 0x1e1f ;  /* 0x00001e1fff0b7424 */ /* 0x000fe400078e00ff */
[----:B------:R-:W-:-:S07]  /*d840*/  IMAD.MOV.U32 R15, RZ, RZ, -0x1 ;  /* 0xffffffffff0f7424 */ /* 0x000fce00078e00ff */
[----:B0-23--:R-:W-:Y:S05]  /*d850*/  WARPSYNC.COLLECTIVE R15, `(.L_x_11140) ;  /* 0x000000000f087348 */ /* 0x00dfea0003c00000 */
[----:B--2---:R1:W2:Y:S02]  /*d860*/  SHFL.IDX P6, R14, R13, R12, R11 ;  /* 0x0000000c0d0e7389 */ /* 0x0042a400000c000b */
[----:B0123--:R-:W-:Y:S01]  /*d870*/  ENDCOLLECTIVE ;  /* 0x000000000000791b */ /* 0x00ffe20003800000 */
.L_x_11140:
[----:B------:R-:W-:Y:S05]  /*d880*/  BSYNC B0 ;  /* 0x0000000000007941 */ /* 0x000fea0003800000 */
.L_x_11139:
[----:B------:R0:W5:Y:S01]  /*d890*/  LDL R25, [R1] ;  /* 0x0000000001197983 */ /* 0x0001620000100800 */
[----:B------:R-:W-:Y:S01]  /*d8a0*/  IMAD.MOV.U32 R13, RZ, RZ, R7 ;  /* 0x000000ffff0d7224 */ /* 0x000fe200078e0007 */
[----:B------:R-:W-:Y:S01]  /*d8b0*/  MOV R12, RZ ;  /* 0x000000ff000c7202 */ /* 0x000fe20000000f00 */
[----:B------:R-:W-:Y:S02]  /*d8c0*/  IMAD.MOV.U32 R11, RZ, RZ, 0x1e1f ;  /* 0x00001e1fff0b7424 */ /* 0x000fe400078e00ff */
[----:B------:R-:W-:Y:S02]  /*d8d0*/  IMAD.MOV.U32 R15, RZ, RZ, -0x1 ;  /* 0xffffffffff0f7424 */ /* 0x000fe400078e00ff */
[----:B------:R-:W-:-:S07]  /*d8e0*/  IMAD.MOV.U32 R3, RZ, RZ, R14 ;  /* 0x000000ffff037224 */ /* 0x000fce00078e000e */
[----:B0----5:R-:W-:Y:S05]  /*d8f0*/  WARPSYNC.COLLECTIVE R15, `(.L_x_11141) ;  /* 0x000000000f087348 */ /* 0x021fea0003c00000 */
[----:B------:R1:W2:Y:S02]  /*d900*/  SHFL.IDX P6, R14, R13, R12, R11 ;  /* 0x0000000c0d0e7389 */ /* 0x0002a400000c000b */
[----:B012--5:R-:W-:Y:S01]  /*d910*/  ENDCOLLECTIVE ;  /* 0x000000000000791b */ /* 0x027fe20003800000 */
.L_x_11141:
[----:B------:R-:W-:Y:S01]  /*d920*/  MOV R13, R9 ;  /* 0x00000009000d7202 */ /* 0x000fe20000000f00 */
[----:B------:R-:W-:Y:S01]  /*d930*/  IMAD.MOV.U32 R12, RZ, RZ, 0x1 ;  /* 0x00000001ff0c7424 */ /* 0x000fe200078e00ff */
[----:B------:R-:W-:-:S13]  /*d940*/  IADD3 R2, P1, R21, R14, RZ ;  /* 0x0000000e15027210 */ /* 0x000fda0007f3e0ff */
[----:B------:R-:W-:Y:S05]  /*d950*/  WARPSYNC.COLLECTIVE R15, `(.L_x_11142) ;  /* 0x000000000f087348 */ /* 0x000fea0003c00000 */
[----:B------:R0:W1:Y:S02]  /*d960*/  SHFL.IDX P6, R14, R13, R12, R11 ;  /* 0x0000000c0d0e7389 */ /* 0x00006400000c000b */
[----:B01----:R-:W-:Y:S01]  /*d970*/  ENDCOLLECTIVE ;  /* 0x000000000000791b */ /* 0x003fe20003800000 */
.L_x_11142:
[----:B------:R-:W-:Y:S02]  /*d980*/  IMAD.X R3, RZ, RZ, R3, P1 ;  /* 0x000000ffff037224 */ /* 0x000fe400008e0603 */
[----:B------:R-:W-:Y:S02]  /*d990*/  IMAD.MOV.U32 R13, RZ, RZ, R7 ;  /* 0x000000ffff0d7224 */ /* 0x000fe400078e0007 */
[----:B------:R-:W-:-:S07]  /*d9a0*/  IMAD.MOV.U32 R9, RZ, RZ, R14 ;  /* 0x000000ffff097224 */ /* 0x000fce00078e000e */
[----:B------:R-:W-:Y:S05]  /*d9b0*/  WARPSYNC.COLLECTIVE R15, `(.L_x_11143) ;  /* 0x000000000f087348 */ /* 0x000fea0003c00000 */
[----:B------:R0:W1:Y:S02]  /*d9c0*/  SHFL.IDX P6, R14, R13, R12, R11 ;  /* 0x0000000c0d0e7389 */ /* 0x00006400000c000b */
[----:B01----:R-:W-:Y:S01]  /*d9d0*/  ENDCOLLECTIVE ;  /* 0x000000000000791b */ /* 0x003fe20003800000 */
.L_x_11143:
[----:B------:R-:W-:-:S04]  /*d9e0*/  IMAD R8, R0, 0x3000, R25 ;  /* 0x0000300000087824 */ /* 0x000fc800078e0219 */
[----:B------:R-:W-:-:S05]  /*d9f0*/  VIADD R8, R8, UR44 ;  /* 0x0000002c08087c36 */ /* 0x000fca0008000000 */
[----:B------:R-:W-:Y:S01]  /*da00*/  @!PT LDS RZ, [RZ] ;  /* 0x00000000fffff984 */ /* 0x000fe20000000800 */
[----:B------:R-:W-:Y:S01]  /*da10*/  @!PT LDS RZ, [RZ] ;  /* 0x00000000fffff984 */ /* 0x000fe20000000800 */
[----:B------:R-:W-:Y:S01]  /*da20*/  @!PT LDS RZ, [RZ] ;  /* 0x00000000fffff984 */ /* 0x000fe20000000800 */
[----:B------:R0:W-:Y:S04]  /*da30*/  LDGSTS.E.BYPASS.LTC128B.128 [R8+0x10c00], desc[UR38][R2.64], !P4 ;  /* 0x10c0000002087fae */ /* 0x0001e8000e101d66 */
[----:B------:R0:W-:Y:S04]  /*da40*/  LDGSTS.E.BYPASS.LTC128B.128 [R8+0x11c00], desc[UR38][R2.64+0x20], !P3 ;  /* 0x11c0002002087fae */ /* 0x0001e8000d901d66 */
[----:B------:R0:W-:Y:S01]  /*da50*/  LDGSTS.E.BYPASS.LTC128B.128 [R8+0x12c00], desc[UR38][R2.64+0x40], !P2 ;  /* 0x12c0004002087fae */ /* 0x0001e2000d101d66 */
[----:B------:R-:W-:Y:S05]  /*da60*/  BRA `(.L_x_11144) ;  /* 0xffffffdc006c7947 */ /* 0x000fea000383ffff */
.L_x_11080:
[----:B0-----:R0:W1:Y:S02]  /*da70*/  SYNCS.PHASECHK.TRANS64.TRYWAIT P2, [R2+URZ+0x17070], R3 ;  /* 0x01707003020075a7 */ /* 0x001064000804017f */
[----:B-1----:R-:W-:Y:S05]  /*da80*/  @!P2 NANOSLEEP.SYNCS 0x989680 ;  /* 0x009896800000a95d */ /* 0x002fea0003900000 */
[----:B------:R-:W1:Y:S02]  /*da90*/  @!P2 SYNCS.PHASECHK.TRANS64 P2, [R2+URZ+0x17070], R3 ;  /* 0x017070030200a5a7 */ /* 0x000e64000804007f */
[----:B-1----:R-:W-:Y:S05]  /*daa0*/  @!P2 BRA `(.L_x_11080) ;  /* 0xfffffffc00f0a947 */ /* 0x002fea000383ffff */
[----:B------:R-:W-:Y:S05]  /*dab0*/  BRA `(.L_x_11145) ;  /* 0xffffffdc00cc7947 */ /* 0x000fea000383ffff */
.L_x_11082:
[----:B0-----:R0:W1:Y:S02]  /*dac0*/  SYNCS.PHASECHK.TRANS64.TRYWAIT P2, [R2+URZ+0x17060], R5 ;  /* 0x01706005020075a7 */ /* 0x001064000804017f */
[----:B-1----:R-:W-:Y:S05]  /*dad0*/  @!P2 NANOSLEEP.SYNCS 0x989680 ;  /* 0x009896800000a95d */ /* 0x002fea0003900000 */
[----:B------:R-:W1:Y:S02]  /*dae0*/  @!P2 SYNCS.PHASECHK.TRANS64 P2, [R2+URZ+0x17060], R5 ;  /* 0x017060050200a5a7 */ /* 0x000e64000804007f */
[----:B-1----:R-:W-:Y:S05]  /*daf0*/  @!P2 BRA `(.L_x_11082) ;  /* 0xfffffffc00f0a947 */ /* 0x002fea000383ffff */
[----:B------:R-:W-:Y:S05]  /*db00*/  BRA `(.L_x_11146) ;  /* 0xffffffdc00dc7947 */ /* 0x000fea000383ffff */
.L_x_11089:
[----:B0-----:R0:W1:Y:S02]  /*db10*/  SYNCS.PHASECHK.TRANS64.TRYWAIT P0, [R3+URZ+0x17070], R2 ;  /* 0x01707002030075a7 */ /* 0x001064000800017f */
[----:B-1----:R-:W-:Y:S05]  /*db20*/  @!P0 NANOSLEEP.SYNCS 0x989680 ;  /* 0x009896800000895d */ /* 0x002fea0003900000 */
[----:B------:R-:W1:Y:S02]  /*db30*/  @!P0 SYNCS.PHASECHK.TRANS64 P0, [R3+URZ+0x17070], R2 ;  /* 0x01707002030085a7 */ /* 0x000e64000800007f */
[----:B-1----:R-:W-:Y:S05]  /*db40*/  @!P0 BRA `(.L_x_11089) ;  /* 0xfffffffc00f08947 */ /* 0x002fea000383ffff */
[----:B------:R-:W-:Y:S05]  /*db50*/  BRA `(.L_x_11147) ;  /* 0xffffffe400207947 */ /* 0x000fea000383ffff */
.L_x_11091:
[----:B0-----:R0:W1:Y:S02]  /*db60*/  SYNCS.PHASECHK.TRANS64.TRYWAIT P0, [R3+URZ+0x17060], R4 ;  /* 0x01706004030075a7 */ /* 0x001064000800017f */
[----:B-1----:R-:W-:Y:S05]  /*db70*/  @!P0 NANOSLEEP.SYNCS 0x989680 ;  /* 0x009896800000895d */ /* 0x002fea0003900000 */
[----:B------:R-:W1:Y:S02]  /*db80*/  @!P0 SYNCS.PHASECHK.TRANS64 P0, [R3+URZ+0x17060], R4 ;  /* 0x01706004030085a7 */ /* 0x000e64000800007f */
[----:B-1----:R-:W-:Y:S05]  /*db90*/  @!P0 BRA `(.L_x_11091) ;  /* 0xfffffffc00f08947 */ /* 0x002fea000383ffff */
[----:B------:R-:W-:Y:S05]  /*dba0*/  BRA `(.L_x_11148) ;  /* 0xffffffe400387947 */ /* 0x000fea000383ffff */
.L_x_11094:
[----:B-1----:R1:W2:Y:S02]  /*dbb0*/  SYNCS.PHASECHK.TRANS64.TRYWAIT P0, [R7+URZ+0x17020], R2 ;  /* 0x01702002070075a7 */ /* 0x0022a4000800017f */
[----:B--2---:R-:W-:Y:S05]  /*dbc0*/  @!P0 NANOSLEEP.SYNCS 0x989680 ;  /* 0x009896800000895d */ /* 0x004fea0003900000 */
[----:B------:R-:W2:Y:S02]  /*dbd0*/  @!P0 SYNCS.PHASECHK.TRANS64 P0, [R7+URZ+0x17020], R2 ;  /* 0x01702002070085a7 */ /* 0x000ea4000800007f */
[----:B--2---:R-:W-:Y:S05]  /*dbe0*/  @!P0 BRA `(.L_x_11094) ;  /* 0xfffffffc00f08947 */ /* 0x004fea000383ffff */
[----:B------:R-:W-:Y:S05]  /*dbf0*/  BRA `(.L_x_11149) ;  /* 0xffffffe800687947 */ /* 0x000fea000383ffff */
.L_x_11096:
[----:B-1----:R1:W2:Y:S02]  /*dc00*/  SYNCS.PHASECHK.TRANS64.TRYWAIT P1, [R5+URZ+0x17040], R2 ;  /* 0x01704002050075a7 */ /* 0x0022a4000802017f */
[----:B--2---:R-:W-:Y:S05]  /*dc10*/  @!P1 NANOSLEEP.SYNCS 0x989680 ;  /* 0x009896800000995d */ /* 0x004fea0003900000 */
[----:B------:R-:W2:Y:S02]  /*dc20*/  @!P1 SYNCS.PHASECHK.TRANS64 P1, [R5+URZ+0x17040], R2 ;  /* 0x01704002050095a7 */ /* 0x000ea4000802007f */
[----:B--2---:R-:W-:Y:S05]  /*dc30*/  @!P1 BRA `(.L_x_11096) ;  /* 0xfffffffc00f09947 */ /* 0x004fea000383ffff */
[----:B------:R-:W-:Y:S05]  /*dc40*/  BRA `(.L_x_11150) ;  /* 0xffffffe800a47947 */ /* 0x000fea000383ffff */
.L_x_11098:
[----:B--2---:R2:W3:Y:S02]  /*dc50*/  SYNCS.PHASECHK.TRANS64.TRYWAIT P1, [R7+URZ+0x17040], R0 ;  /* 0x01704000070075a7 */ /* 0x0044e4000802017f */
[----:B---3--:R-:W-:Y:S05]  /*dc60*/  @!P1 NANOSLEEP.SYNCS 0x989680 ;  /* 0x009896800000995d */ /* 0x008fea0003900000 */
[----:B------:R-:W3:Y:S02]  /*dc70*/  @!P1 SYNCS.PHASECHK.TRANS64 P1, [R7+URZ+0x17040], R0 ;  /* 0x01704000070095a7 */ /* 0x000ee4000802007f */
[----:B---3--:R-:W-:Y:S05]  /*dc80*/  @!P1 BRA `(.L_x_11098) ;  /* 0xfffffffc00f09947 */ /* 0x008fea000383ffff */
[----:B------:R-:W-:Y:S05]  /*dc90*/  BRA `(.L_x_11151) ;  /* 0xffffffe800b07947 */ /* 0x000fea000383ffff */
.L_x_11100:
[----:B---3--:R3:W4:Y:S02]  /*dca0*/  SYNCS.PHASECHK.TRANS64.TRYWAIT P1, [R5+URZ+0x17060], R2 ;  /* 0x01706002050075a7 */ /* 0x008724000802017f */
[----:B----4-:R-:W-:Y:S05]  /*dcb0*/  @!P1 NANOSLEEP.SYNCS 0x989680 ;  /* 0x009896800000995d */ /* 0x010fea0003900000 */
[----:B------:R-:W4:Y:S02]  /*dcc0*/  @!P1 SYNCS.PHASECHK.TRANS64 P1, [R5+URZ+0x17060], R2 ;  /* 0x01706002050095a7 */ /* 0x000f24000802007f */
[----:B----4-:R-:W-:Y:S05]  /*dcd0*/  @!P1 BRA `(.L_x_11100) ;  /* 0xfffffffc00f09947 */ /* 0x010fea000383ffff */
[----:B------:R-:W-:Y:S05]  /*dce0*/  BRA `(.L_x_11152) ;  /* 0xffffffe800ac7947 */ /* 0x000fea000383ffff */
.L_x_11102:
[----:B----4-:R4:W0:Y:S02]  /*dcf0*/  SYNCS.PHASECHK.TRANS64.TRYWAIT P1, [R7+URZ+0x17060], R0 ;  /* 0x01706000070075a7 */ /* 0x010824000802017f */
[----:B0-----:R-:W-:Y:S05]  /*dd00*/  @!P1 NANOSLEEP.SYNCS 0x989680 ;  /* 0x009896800000995d */ /* 0x001fea0003900000 */
[----:B------:R-:W0:Y:S02]  /*dd10*/  @!P1 SYNCS.PHASECHK.TRANS64 P1, [R7+URZ+0x17060], R0 ;  /* 0x01706000070095a7 */ /* 0x000e24000802007f */
[----:B0-----:R-:W-:Y:S05]  /*dd20*/  @!P1 BRA `(.L_x_11102) ;  /* 0xfffffffc00f09947 */ /* 0x001fea000383ffff */
[----:B------:R-:W-:Y:S05]  /*dd30*/  BRA `(.L_x_11153) ;  /* 0xffffffe800a87947 */ /* 0x000fea000383ffff */
.L_x_11104:
[----:B------:R0:W0:Y:S02]  /*dd40*/  SYNCS.PHASECHK.TRANS64.TRYWAIT P1, [R5+URZ+0x17080], R2 ;  /* 0x01708002050075a7 */ /* 0x000024000802017f */
[----:B0-----:R-:W-:Y:S05]  /*dd50*/  @!P1 NANOSLEEP.SYNCS 0x989680 ;  /* 0x009896800000995d */ /* 0x001fea0003900000 */
[----:B------:R-:W0:Y:S02]  /*dd60*/  @!P1 SYNCS.PHASECHK.TRANS64 P1, [R5+URZ+0x17080], R2 ;  /* 0x01708002050095a7 */ /* 0x000e24000802007f */
[----:B0-----:R-:W-:Y:S05]  /*dd70*/  @!P1 BRA `(.L_x_11104) ;  /* 0xfffffffc00f09947 */ /* 0x001fea000383ffff */
[----:B------:R-:W-:Y:S05]  /*dd80*/  BRA `(.L_x_11154) ;  /* 0xffffffe800a47947 */ /* 0x000fea000383ffff */
.L_x_11155:
        /* <DEDUP_REMOVED lines=15> */
.L_x_16293:


//--------------------- .text._ZN7cutlass13device_kernelIN5flash11enable_sm90INS1_16FlashAttnFwdSm90INS1_25CollectiveMainloopFwdSm90ILi2EN4cute5tupleIJNS5_1CILi1EEES8_S8_EEENS6_IJNS7_ILi192EEENS7_ILi128EEENS7_ILi96EEEEEELi96ENS_12float_e4m3_tEfNS_4arch4Sm90ELb0ELb0ELb1ELb1ELb1ELb0ELb0ELb1ELb1ELb1ELb1ELb0EEENS1_21CollectiveEpilogueFwdINS6_IJSA_SC_SB_EEES9_NS_10bfloat16_tESG_Li384ELb1ELb1ELb1ELb1EEENS1_36VarlenDynamicPersistentTileSchedulerILi192ELi128ELi384ELi128ELb1ELb1ELb1ELb0ELb1ELb1EEEEEEEEEvNT_6ParamsE --------------------------
	.section	.text._ZN7cutlass13device_kernelIN5flash11enable_sm90INS1_16FlashAttnFwdSm90INS1_25CollectiveMainloopFwdSm90ILi2EN4cute5tupleIJNS5_1CILi1EEES8_S8_EEENS6_IJNS7_ILi192EEENS7_ILi128EEENS7_ILi96EEEEEELi96ENS_12float_e4m3_tEfNS_4arch4Sm90ELb0ELb0ELb1ELb1ELb1ELb0ELb0ELb1ELb1ELb1ELb1ELb0EEENS1_21CollectiveEpilogueFwdINS6_IJSA_SC_SB_EEES9_NS_10bfloat16_tESG_Li384ELb1ELb1ELb1ELb1EEENS1_36VarlenDynamicPersistentTileSchedulerILi192ELi128ELi384ELi128ELb1ELb1ELb1ELb0ELb1ELb1EEEEEEEEEvNT_6ParamsE,"ax",@progbits
	.align	128
.text._ZN7cutlass13device_kernelIN5flash11enable_sm90INS1_16FlashAttnFwdSm90INS1_25CollectiveMainloopFwdSm90ILi2EN4cute5tupleIJNS5_1CILi1EEES8_S8_EEENS6_IJNS7_ILi192EEENS7_ILi128EEENS7_ILi96EEEEEELi96ENS_12float_e4m3_tEfNS_4arch4Sm90ELb0ELb0ELb1ELb1ELb1ELb0ELb0ELb1ELb1ELb1ELb1ELb0EEENS1_21CollectiveEpilogueFwdINS6_IJSA_SC_SB_EEES9_NS_10bfloat16_tESG_Li384ELb1ELb1ELb1ELb1EEENS1_36VarlenDynamicPersistentTileSchedulerILi192ELi128ELi384ELi128ELb1ELb1ELb1ELb0ELb1ELb1EEEEEEEEEvNT_6ParamsE:
        .type           _ZN7cutlass13device_kernelIN5flash11enable_sm90INS1_16FlashAttnFwdSm90INS1_25CollectiveMainloopFwdSm90ILi2EN4cute5tupleIJNS5_1CILi1EEES8_S8_EEENS6_IJNS7_ILi192EEENS7_ILi128EEENS7_ILi96EEEEEELi96ENS_12float_e4m3_tEfNS_4arch4Sm90ELb0ELb0ELb1ELb1ELb1ELb0ELb0ELb1ELb1ELb1ELb1ELb0EEENS1_21CollectiveEpilogueFwdINS6_IJSA_SC_SB_EEES9_NS_10bfloat16_tESG_Li384ELb1ELb1ELb1ELb1EEENS1_36VarlenDynamicPersistentTileSchedulerILi192ELi128ELi384ELi128ELb1ELb1ELb1ELb0ELb1ELb1EEEEEEEEEvNT_6ParamsE,@function
        .size           _ZN7cutlass13device_kernelIN5flash11enable_sm90INS1_16FlashAttnFwdSm90INS1_25CollectiveMainloopFwdSm90ILi2EN4cute5tupleIJNS5_1CILi1EEES8_S8_EEENS6_IJNS7_ILi192EEENS7_ILi128EEENS7_ILi96EEEEEELi96ENS_12float_e4m3_tEfNS_4arch4Sm90ELb0ELb0ELb1ELb1ELb1ELb0ELb0ELb1ELb1ELb1ELb1ELb0EEENS1_21CollectiveEpilogueFwdINS6_IJSA_SC_SB_EEES9_NS_10bfloat16_tESG_Li384ELb1ELb1ELb1ELb1EEENS1_36VarlenDynamicPersistentTileSchedulerILi192ELi128ELi384ELi128ELb1ELb1ELb1ELb0ELb1ELb1EEEEEEEEEvNT_6ParamsE,(.L_x_16294 - _ZN7cutlass13device_kernelIN5flash11enable_sm90INS1_16FlashAttnFwdSm90INS1_25CollectiveMainloopFwdSm90ILi2EN4cute5tupleIJNS5_1CILi1EEES8_S8_EEENS6_IJNS7_ILi192EEENS7_ILi128EEENS7_ILi96EEEEEELi96ENS_12float_e4m3_tEfNS_4arch4Sm90ELb0ELb0ELb1ELb1ELb1ELb0ELb0ELb1ELb1ELb1ELb1ELb0EEENS1_21CollectiveEpilogueFwdINS6_IJSA_SC_SB_EEES9_NS_10bfloat16_tESG_Li384ELb1ELb1ELb1ELb1EEENS1_36VarlenDynamicPersistentTileSchedulerILi192ELi128ELi384ELi128ELb1ELb1ELb1ELb0ELb1ELb1EEEEEEEEEvNT_6ParamsE)
        .other          _ZN7cutlass13device_kernelIN5flash11enable_sm90INS1_16FlashAttnFwdSm90INS1_25CollectiveMainloopFwdSm90ILi2EN4cute5tupleIJNS5_1CILi1EEES8_S8_EEENS6_IJNS7_ILi192EEENS7_ILi128EEENS7_ILi96EEEEEELi96ENS_12float_e4m3_tEfNS_4arch4Sm90ELb0ELb0ELb1ELb1ELb1ELb0ELb0ELb1ELb1ELb1ELb1ELb0EEENS1_21CollectiveEpilogueFwdINS6_IJSA_SC_SB_EEES9_NS_10bfloat16_tESG_Li384ELb1ELb1ELb1ELb1EEENS1_36VarlenDynamicPersistentTileSchedulerILi192ELi128ELi384ELi128ELb1ELb1ELb1ELb0ELb1ELb1EEEEEEEEEvNT_6ParamsE,@"STO_CUDA_ENTRY STV_DEFAULT"
_ZN7cutlass13device_kernelIN5flash11enable_sm90INS1_16FlashAttnFwdSm90INS1_25CollectiveMainloopFwdSm90ILi2EN4cute5tupleIJNS5_1CILi1EEES8_S8_EEENS6_IJNS7_ILi192EEENS7_ILi128EEENS7_ILi96EEEEEELi96ENS_12float_e4m3_tEfNS_4arch4Sm90ELb0ELb0ELb1ELb1ELb1ELb0ELb0ELb1ELb1ELb1ELb1ELb0EEENS1_21CollectiveEpilogueFwdINS6_IJSA_SC_SB_EEES9_NS_10bfloat16_tESG_Li384ELb1ELb1ELb1ELb1EEENS1_36VarlenDynamicPersistentTileSchedulerILi192ELi128ELi384ELi128ELb1ELb1ELb1ELb0ELb1ELb1EEEEEEEEEvNT_6ParamsE:
        /* <DEDUP_REMOVED lines=45> */
.L_x_11156:
        /* <DEDUP_REMOVED lines=22> */
.L_x_11157:
        /* <DEDUP_REMOVED lines=18> */
.L_x_11158:
        /* <DEDUP_REMOVED lines=22> */
.L_x_11159:
[----:B------:R-:W5:Y:S01]  /*06b0*/  SHFL.IDX PT, R4, R0, RZ, 0x1f ;  /* 0x00001fff00047589 */ /* 0x000f6200000e0000 */
[----:B------:R-:W-:Y:S01]  /*06c0*/  R2UR UR9, R3 ;  /* 0x00000000030972ca */ /* 0x000fe200000e0000 */
        /* <DEDUP_REMOVED lines=22> */
.L_x_11160:
        /* <DEDUP_REMOVED lines=8> */
.L_x_11162:
[----:B------:R-:W-:-:S08]  /*08b0*/  NOP ;  /* 0x0000000000007918 */ /* 0x000fd00000000000 */
[----:B------:R-:W0:Y:S02]  /*08c0*/  USETMAXREG.TRY_ALLOC.CTAPOOL UP0, 0xa0 ;  /* 0x000000a0000079c8 */ /* 0x000e240008000600 */
[----:B0-----:R-:W-:-:S13]  /*08d0*/  PLOP3.LUT P0, PT, PT, PT, UP0, 0x80, 0x0 ;  /* 0x000000000000781c */ /* 0x001fda0003f0f008 */
[----:B------:R-:W-:Y:S05]  /*08e0*/  @!P0 BRA `(.L_x_11162) ;  /* 0xfffffffc00f08947 */ /* 0x000fea000383ffff */
[----:B------:R-:W0:Y:S08]  /*08f0*/  S2UR UR5, SR_CgaCtaId ;  /* 0x00000000000579c3 */ /* 0x000e300000008800 */
[----:B------:R-:W-:Y:S06]  /*0900*/  BAR.ARV 0x8, 0x200 ;  /* 0x0208000000007b1d */ /* 0x000fec0000002000 */
[----:B------:R-:W-:-:S02]  /*0910*/  UMOV UR4, 0x400 ;  /* 0x0000040000047882 */ /* 0x000fc40000000000 */
[----:B------:R-:W-:Y:S01]  /*0920*/  BAR.SYNC.DEFER_BLOCKING 0x5, 0x200 ;  /* 0x0148000000007b1d */ /* 0x000fe20000010000 */
[----:B0-----:R-:W-:-:S09]  /*0930*/  ULEA UR4, UR5, UR4, 0x18 ;  /* 0x0000000405047291 */ /* 0x001fd2000f8ec03f */
        /* <DEDUP_REMOVED lines=10> */
[----:B------:R-:W-:Y:S01]  /*09e0*/  UMOV UR37, URZ ;  /* 0x0000003f00257c82 */ /* 0x000fe20008000000 */
[----:B------:R-:W-:Y:S01]  /*09f0*/  UMOV UR38, URZ ;  /* 0x0000003f00267c82 */ /* 0x000fe20008000000 */
[----:B0-----:R-:W-:-:S05]  /*0a00*/  VIADD R12, R0, 0xffffff80 ;  /* 0xffffff80000c7836 */ /* 0x001fca0000000000 */
[----:B------:R-:W-:-:S04]  /*0a10*/  SHF.R.S32.HI R0, RZ, 0x1f, R12 ;  /* 0x0000001fff007819 */ /* 0x000fc8000001140c */
[CC--:B------:R-:W-:Y:S02]  /*0a20*/  LEA.HI R2, R0.reuse, R12.reuse, RZ, 0x7 ;  /* 0x0000000c00027211 */ /* 0x0c0fe400078f38ff */
[-C--:B------:R-:W-:Y:S02]  /*0a30*/  LEA.HI R4, R0, R12.reuse, RZ, 0x5 ;  /* 0x0000000c00047211 */ /* 0x080fe400078f28ff */
[----:B------:R-:W-:Y:S02]  /*0a40*/  LOP3.LUT R3, R2, 0xffffff80, RZ, 0xc0, !PT ;  /* 0xffffff8002037812 */ /* 0x000fe400078ec0ff */
[----:B------:R-:W-:Y:S01]  /*0a50*/  SHF.R.S32.HI R13, RZ, 0x7, R2 ;  /* 0x00000007ff0d7819 */ /* 0x000fe20000011402 */
[----:B------:R-:W-:Y:S02]  /*0a60*/  IMAD.SHL.U32 R5, R4, 0x10, RZ ;  /* 0x0000001004057824 */ /* 0x000fe400078e00ff */
[----:B------:R-:W-:Y:S01]  /*0a70*/  IMAD.IADD R11, R12, 0x1, -R3 ;  /* 0x000000010c0b7824 */ /* 0x000fe200078e0a03 */
[----:B------:R-:W-:-:S02]  /*0a80*/  LEA.HI R3, R0, R12, RZ, 0x4 ;  /* 0x0000000c00037211 */ /* 0x000fc400078f20ff */
[----:B------:R-:W-:Y:S02]  /*0a90*/  LOP3.LUT R5, R5, 0xfffffe00, RZ, 0xc0, !PT ;  /* 0xfffffe0005057812 */ /* 0x000fe400078ec0ff */
[----:B------:R-:W-:Y:S02]  /*0aa0*/  SHF.R.S32.HI R7, RZ, 0x1f, R11 ;  /* 0x0000001fff077819 */ /* 0x000fe4000001140b */
[----:B------:R-:W-:Y:S02]  /*0ab0*/  SHF.R.S32.HI R4, RZ, 0x4, R3 ;  /* 0x00000004ff047819 */ /* 0x000fe40000011403 */
[----:B------:R-:W-:Y:S02]  /*0ac0*/  LEA.HI R8, R7, R11, RZ, 0x2 ;  /* 0x0000000b07087211 */ /* 0x000fe400078f10ff */
[C---:B------:R-:W-:Y:S02]  /*0ad0*/  LOP3.LUT R2, R3.reuse, 0x7fffff0, RZ, 0xc0, !PT ;  /* 0x07fffff003027812 */ /* 0x040fe400078ec0ff */
[----:B------:R-:W-:-:S02]  /*0ae0*/  LEA.HI R3, R3, R4, RZ, 0x1 ;  /* 0x0000000403037211 */ /* 0x000fc400078f08ff */
[----:B------:R-:W-:Y:S01]  /*0af0*/  SHF.R.S32.HI R9, RZ, 0x2, R8 ;  /* 0x00000002ff097819 */ /* 0x000fe20000011408 */
[----:B------:R-:W-:Y:S01]  /*0b00*/  IMAD.IADD R2, R12, 0x1, -R2 ;  /* 0x000000010c027824 */ /* 0x000fe200078e0a02 */
[----:B------:R-:W-:Y:S02]  /*0b10*/  SHF.R.S32.HI R6, RZ, 0x1f, R8 ;  /* 0x0000001fff067819 */ /* 0x000fe40000011408 */
[----:B------:R-:W-:Y:S01]  /*0b20*/  LOP3.LUT R3, R3, 0x1ffffffe, RZ, 0xc0, !PT ;  /* 0x1ffffffe03037812 */ /* 0x000fe200078ec0ff */
[----:B------:R-:W-:Y:S01]  /*0b30*/  IMAD R2, R2, 0x20, R5 ;  /* 0x0000002002027824 */ /* 0x000fe200078e0205 */
[----:B------:R-:W-:Y:S01]  /*0b40*/  LEA.HI R10, R6, R9, RZ, 0x3 ;  /* 0x00000009060a7211 */ /* 0x000fe200078f18ff */
[----:B------:R-:W-:Y:S01]  /*0b50*/  IMAD.HI R6, R13, 0x55555556, RZ ;  /* 0x555555560d067827 */ /* 0x000fe200078e02ff */
[----:B------:R-:W-:Y:S02]  /*0b60*/  LEA.HI R0, R0, R12, RZ, 0x2 ;  /* 0x0000000c00007211 */ /* 0x000fe400078f10ff */
[----:B------:R-:W-:Y:S01]  /*0b70*/  LOP3.LUT R10, R10, 0xfffffff8, RZ, 0xc0, !PT ;  /* 0xfffffff80a0a7812 */ /* 0x000fe200078ec0ff */
[----:B------:R-:W-:Y:S01]  /*0b80*/  IMAD.IADD R3, R4, 0x1, -R3 ;  /* 0x0000000104037824 */ /* 0x000fe200078e0a03 */
[----:B------:R-:W-:-:S02]  /*0b90*/  LOP3.LUT R4, R0, 0xfffffffc, RZ, 0xc0, !PT ;  /* 0xfffffffc00047812 */ /* 0x000fc400078ec0ff */
[----:B------:R-:W-:Y:S01]  /*0ba0*/  LEA.HI R7, R7, R11, RZ, 0x5 ;  /* 0x0000000b07077211 */ /* 0x000fe200078f28ff */
[----:B------:R-:W-:Y:S01]  /*0bb0*/  IMAD R2, R3, 0x8, R2 ;  /* 0x0000000803027824 */ /* 0x000fe200078e0202 */
[----:B------:R-:W-:Y:S01]  /*0bc0*/  LOP3.LUT R8, R8, 0x7ffffffc, RZ, 0xc0, !PT ;  /* 0x7ffffffc08087812 */ /* 0x000fe200078ec0ff */
[----:B------:R-:W-:Y:S01]  /*0bd0*/  IMAD.IADD R10, R9, 0x1, -R10 ;  /* 0x00000001090a7824 */ /* 0x000fe200078e0a0a */
[----:B------:R-:W-:Y:S01]  /*0be0*/  LEA.HI R6, R6, R6, RZ, 0x1 ;  /* 0x0000000606067211 */ /* 0x000fe200078f08ff */
[----:B------:R-:W-:Y:S01]  /*0bf0*/  IMAD.IADD R9, R12, 0x1, -R4 ;  /* 0x000000010c097824 */ /* 0x000fe200078e0a04 */
[----:B------:R-:W-:Y:S01]  /*0c00*/  SHF.R.S32.HI R7, RZ, 0x5, R7 ;  /* 0x00000005ff077819 */ /* 0x000fe20000011407 */
[----:B------:R0:W-:Y:S01]  /*0c10*/  STL [R1+0x38], R2 ;  /* 0x0000380201007387 */ /* 0x0001e20000100800 */
[----:B------:R-:W-:Y:S01]  /*0c20*/  IMAD.IADD R8, R11, 0x1, -R8 ;  /* 0x000000010b087824 */ /* 0x000fe200078e0a08 */
[----:B------:R-:W-:Y:S01]  /*0c30*/  SHF.R.S32.HI R0, RZ, 0x2, R0 ;  /* 0x00000002ff007819 */ /* 0x000fe20000011400 */
[----:B------:R-:W-:Y:S01]  /*0c40*/  IMAD R6, R6, -0x3, R13 ;  /* 0xfffffffd06067824 */ /* 0x000fe200078e020d */
[----:B------:R-:W-:Y:S01]  /*0c50*/  LEA.HI R3, R9, R9, RZ, 0x1 ;  /* 0x0000000909037211 */ /* 0x000fe200078f08ff */
[----:B------:R-:W-:-:S02]  /*0c60*/  IMAD R7, R7, 0x10, R10 ;  /* 0x0000001007077824 */ /* 0x000fc400078e020a */
[----:B------:R-:W-:Y:S01]  /*0c70*/  IMAD.SHL.U32 R4, R8, 0x2, RZ ;  /* 0x0000000208047824 */ /* 0x000fe200078e00ff */
[----:B------:R-:W-:Y:S01]  /*0c80*/  LOP3.LUT R3, R3, 0x1ffffffe, RZ, 0xc0, !PT ;  /* 0x1ffffffe03037812 */ /* 0x000fe200078ec0ff */
[----:B------:R-:W-:Y:S02]  /*0c90*/  IMAD R5, R6, 0x40, R7 ;  /* 0x0000004006057824 */ /* 0x000fe400078e0207 */
[----:B0-----:R-:W-:Y:S02]  /*0ca0*/  IMAD.SHL.U32 R2, R9, 0x8, RZ ;  /* 0x0000000809027824 */ /* 0x001fe400078e00ff */
[----:B------:R-:W-:Y:S01]  /*0cb0*/  VIADD R156, R4, 0x18 ;  /* 0x00000018049c7836 */ /* 0x000fe20000000000 */
[----:B------:R-:W-:Y:S01]  /*0cc0*/  STL [R1+0x30], R5 ;  /* 0x0000300501007387 */ /* 0x000fe20000100800 */
[C---:B------:R-:W-:Y:S02]  /*0cd0*/  VIADD R16, R2.reuse, 0x20 ;  /* 0x0000002002107836 */ /* 0x040fe40000000000 */
[----:B------:R-:W-:Y:S01]  /*0ce0*/  VIADD R17, R2, 0x40 ;  /* 0x0000004002117836 */ /* 0x000fe20000000000 */
[----:B------:R-:W-:Y:S01]  /*0cf0*/  STL [R1+0x4], R4 ;  /* 0x0000040401007387 */ /* 0x000fe20000100800 */
[C---:B------:R-:W-:Y:S01]  /*0d00*/  VIADD R153, R4.reuse, 0x30 ;  /* 0x0000003004997836 */ /* 0x040fe20000000000 */
[----:B------:R-:W-:Y:S01]  /*0d10*/  SHF.R.S32.HI R0, RZ, 0x1f, R16 ;  /* 0x0000001fff007819 */ /* 0x000fe20000011410 */
[C---:B------:R-:W-:Y:S01]  /*0d20*/  VIADD R0, R4.reuse, 0x8 ;  /* 0x0000000804007836 */ /* 0x040fe20000000000 */
[----:B------:R-:W-:Y:S01]  /*0d30*/  SHF.R.S32.HI R6, RZ, 0x1f, R17 ;  /* 0x0000001fff067819 */ /* 0x000fe20000011411 */
[----:B------:R-:W-:-:S02]  /*0d40*/  VIADD R22, R4, 0x48 ;  /* 0x0000004804167836 */ /* 0x000fc40000000000 */
[----:B------:R-:W-:Y:S01]  /*0d50*/  IMAD.IADD R3, R9, 0x1, -R3 ;  /* 0x0000000109037824 */ /* 0x000fe200078e0a03 */
[----:B------:R0:W-:Y:S01]  /*0d60*/  STL [R1], R0 ;  /* 0x0000000001007387 */ /* 0x0001e20000100800 */
[----:B------:R-:W-:Y:S01]  /*0d70*/  SHF.R.S32.HI R6, RZ, 0x1f, R0 ;  /* 0x0000001fff067819 */ /* 0x000fe20000011400 */
[C---:B------:R-:W-:Y:S02]  /*0d80*/  VIADD R157, R4.reuse, 0x10 ;  /* 0x00000010049d7836 */ /* 0x040fe40000000000 */
[C---:B------:R-:W-:Y:S02]  /*0d90*/  VIADD R155, R4.reuse, 0x20 ;  /* 0x00000020049b7836 */ /* 0x040fe40000000000 */
[----:B------:R1:W-:Y:S01]  /*0da0*/  STL [R1+0x2c], R6 ;  /* 0x00002c0601007387 */ /* 0x0003e20000100800 */
[C---:B------:R-:W-:Y:S02]  /*0db0*/  VIADD R154, R4.reuse, 0x28 ;  /* 0x00000028049a7836 */ /* 0x040fe40000000000 */
[C---:B------:R-:W-:Y:S01]  /*0dc0*/  VIADD R152, R4.reuse, 0x38 ;  /* 0x0000003804987836 */ /* 0x040fe20000000000 */
[----:B0-----:R-:W-:Y:S01]  /*0dd0*/  SHF.R.S32.HI R0, RZ, 0x1f, R156 ;  /* 0x0000001fff007819 */ /* 0x001fe2000001149c */
[C---:B------:R-:W-:Y:S01]  /*0de0*/  VIADD R23, R4.reuse, 0x40 ;  /* 0x0000004004177836 */ /* 0x040fe20000000000 */
[----:B------:R-:W-:Y:S01]  /*0df0*/  SHF.R.S32.HI R0, RZ, 0x1f, R153 ;  /* 0x0000001fff007819 */ /* 0x000fe20000011499 */
[C---:B------:R-:W-:Y:S01]  /*0e00*/  VIADD R19, R4.reuse, 0x50 ;  /* 0x0000005004137836 */ /* 0x040fe20000000000 */
[----:B------:R-:W-:Y:S01]  /*0e10*/  SHF.R.S32.HI R0, RZ, 0x1f, R22 ;  /* 0x0000001fff007819 */ /* 0x000fe20000011416 */
[----:B------:R-:W-:Y:S01]  /*0e20*/  IMAD R0, R3, 0x8, R5 ;  /* 0x0000000803007824 */ /* 0x000fe200078e0205 */
[----:B-1----:R-:W-:Y:S01]  /*0e30*/  SHF.R.S32.HI R6, RZ, 0x1f, R155 ;  /* 0x0000001fff067819 */ /* 0x002fe2000001149b */
[----:B------:R-:W-:Y:S01]  /*0e40*/  VIADD R18, R4, 0x58 ;  /* 0x0000005804127836 */ /* 0x000fe20000000000 */
[----:B------:R-:W-:-:S02]  /*0e50*/  SHF.R.S32.HI R4, RZ, 0x1f, R157 ;  /* 0x0000001fff047819 */ /* 0x000fc4000001149d */
[----:B------:R0:W-:Y:S01]  /*0e60*/  STL [R1+0x34], R0 ;  /* 0x0000340001007387 */ /* 0x0001e20000100800 */
[----:B------:R-:W-:Y:S02]  /*0e70*/  SHF.R.S32.HI R4, RZ, 0x1f, R154 ;  /* 0x0000001fff047819 */ /* 0x000fe4000001149a */
[----:B------:R-:W-:Y:S02]  /*0e80*/  SHF.R.S32.HI R6, RZ, 0x1f, R152 ;  /* 0x0000001fff067819 */ /* 0x000fe40000011498 */
[----:B------:R-:W-:Y:S02]  /*0e90*/  SHF.R.S32.HI R4, RZ, 0x1f, R23 ;  /* 0x0000001fff047819 */ /* 0x000fe40000011417 */
[----:B------:R-:W-:Y:S02]  /*0ea0*/  SHF.R.S32.HI R6, RZ, 0x1f, R19 ;  /* 0x0000001fff067819 */ /* 0x000fe40000011413 */
[----:B------:R-:W-:-:S07]  /*0eb0*/  SHF.R.S32.HI R4, RZ, 0x1f, R18 ;  /* 0x0000001fff047819 */ /* 0x000fce0000011412 */
.L_x_11204:
[----:B012-4-:R-:W1:Y:S01]  /*0ec0*/  LDC.64 R4, c[0x0][0xc88] ;  /* 0x00032200ff047b82 */ /* 0x017e620000000a00 */
[----:B------:R-:W-:Y:S01]  /*0ed0*/  ULDC.64 UR8, c[0x0][0xa28] ;  /* 0x00028a0000087ab9 */ /* 0x000fe20000000a00 */
[----:B------:R-:W-:Y:S01]  /*0ee0*/  ULDC.64 UR10, c[0x0][0xa20] ;  /* 0x00028800000a7ab9 */ /* 0x000fe20000000a00 */
[----:B------:R-:W-:Y:S01]  /*0ef0*/  ULDC UR4, c[0x0][0x424] ;  /* 0x0001090000047ab9 */ /* 0x000fe20000000800 */
[----:B------:R-:W-:Y:S01]  /*0f00*/  ULDC UR7, c[0x0][0x2f0] ;  /* 0x0000bc0000077ab9 */ /* 0x000fe20000000800 */
[----:B-1----:R-:W-:-:S06]  /*0f10*/  IMAD.WIDE R4, R39, 0x4, R4 ;  /* 0x0000000427047825 */ /* 0x002fcc00078e0204 */
        /* <DEDUP_REMOVED lines=39> */
[----:B0-----:R-:W3:Y:S01]  /*1190*/  LDG.E R0, desc[UR52][R4.64+0x4] ;  /* 0x0000043404007981 */ /* 0x001ee2000c1e1900 */
[----:B--2---:R-:W-:Y:S02]  /*11a0*/  R2UR UR4, R3 ;  /* 0x00000000030472ca */ /* 0x004fe400000e0000 */
[----:B---3--:R-:W-:-:S13]  /*11b0*/  R2UR UR6, R0 ;  /* 0x00000000000672ca */ /* 0x008fda00000e0000 */
[----:B------:R-:W-:-:S12]  /*11c0*/  UIADD3 UR4, -UR4, UR6, URZ ;  /* 0x0000000604047290 */ /* 0x000fd8000fffe13f */
.L_x_11163:
        /* <DEDUP_REMOVED lines=22> */
[-C--:B0-----:R-:W-:Y:S01]  /*1330*/  IABS R0, R4.reuse ;  /* 0x0000000400007213 */ /* 0x081fe20000000000 */
        /* <DEDUP_REMOVED lines=28> */
.L_x_11164:
[----:B------:R-:W-:Y:S01]  /*1500*/  UIMAD UR46, UR43, UR4, URZ ;  /* 0x000000042b2e72a4 */ /* 0x000fe2000f8e023f */
[----:B0-----:R-:W-:Y:S01]  /*1510*/  IMAD.U32 R0, RZ, RZ, UR9 ;  /* 0x00000009ff007e24 */ /* 0x001fe2000f8e00ff */
        /* <DEDUP_REMOVED lines=10> */
[----:B------:R-:W-:Y:S01]  /*15c0*/  R2UR UR48, R0 ;  /* 0x00000000003072ca */ /* 0x000fe200000e0000 */
[----:B------:R-:W-:Y:S01]  /*15d0*/  IMAD.MOV.U32 R0, RZ, RZ, RZ ;  /* 0x000000ffff007224 */ /* 0x000fe200078e00ff */
[----:B------:R-:W-:Y:S02]  /*15e0*/  CS2R R34, SRZ ;  /* 0x0000000000227805 */ /* 0x000fe4000001ff00 */
        /* <DEDUP_REMOVED lines=18> */
[----:B------:R-:W-:Y:S01]  /*1710*/  CS2R R134, SRZ ;  /* 0x0000000000867805 */ /* 0x000fe2000001ff00 */
[----:B------:R-:W-:-:S02]  /*1720*/  IMAD.MOV.U32 R52, RZ, RZ, RZ ;  /* 0x000000ffff347224 */ /* 0x000fc400078e00ff */
        /* <DEDUP_REMOVED lines=9> */
[----:B-1----:R-:W-:Y:S01]  /*17c0*/  ULEA UR51, UR49, UR51, 0x18 ;  /* 0x0000003331337291 */ /* 0x002fe2000f8ec03f */
[----:B0-----:R-:W-:-:S05]  /*17d0*/  VIADD R15, R14, 0xffffff80 ;  /* 0xffffff800e0f7836 */ /* 0x001fca0000000000 */
[----:B------:R-:W-:-:S04]  /*17e0*/  SHF.R.S32.HI R14, RZ, 0x1f, R15 ;  /* 0x0000001fff0e7819 */ /* 0x000fc8000001140f */
[----:B------:R-:W-:-:S04]  /*17f0*/  LEA.HI R14, R14, R15, RZ, 0x7 ;  /* 0x0000000f0e0e7211 */ /* 0x000fc800078f38ff */
[----:B------:R-:W-:-:S05]  /*1800*/  SHF.R.S32.HI R14, RZ, 0x7, R14 ;  /* 0x00000007ff0e7819 */ /* 0x000fca000001140e */
[----:B------:R-:W0:Y:S02]  /*1810*/  SHFL.IDX PT, R0, R14, RZ, 0x1f ;  /* 0x00001fff0e007589 */ /* 0x000e2400000e0000 */
[----:B0-----:R-:W-:-:S13]  /*1820*/  R2UR UR6, R0 ;  /* 0x00000000000672ca */ /* 0x001fda00000e0000 */
        /* <DEDUP_REMOVED lines=26> */
.L_x_11166:
        /* <DEDUP_REMOVED lines=42> */
.L_x_11303:
[----:B------:R-:W-:Y:S05]  /*1c70*/  @!P0 BRA `(.L_x_11168) ;  /* 0x0000000000048947 */ /* 0x000fea0003800000 */
[----:B------:R-:W-:Y:S01]  /*1c80*/  BPT.TRAP 0x1 ;  /* 0x000000040000795c */ /* 0x000fe20000300000 */
.L_x_11168:
[----:B0-----:R-:W-:Y:S02]  /*1c90*/  IMAD.U32 R3, RZ, RZ, UR38 ;  /* 0x00000026ff037e24 */ /* 0x001fe4000f8e00ff */
[----:B------:R-:W-:-:S03]  /*1ca0*/  IMAD.U32 R4, RZ, RZ, UR37 ;  /* 0x00000025ff047e24 */ /* 0x000fc6000f8e00ff */
[----:B------:R-:W-:Y:S02]  /*1cb0*/  LEA R3, R3, UR51, 0x3 ;  /* 0x0000003303037c11 */ /* 0x000fe4000f8e18ff */
[----:B------:R-:W-:-:S04]  /*1cc0*/  SHF.L.U32 R4, R4, 0x1f, RZ ;  /* 0x0000001f04047819 */ /* 0x000fc800000006ff */
[----:B------:R0:W1:Y:S01]  /*1cd0*/  SYNCS.PHASECHK.TRANS64.TRYWAIT P1, [R3+URZ+0x19c30], R4 ;  /* 0x019c3004030075a7 */ /* 0x000062000802017f */
[----:B------:R-:W-:Y:S05]  /*1ce0*/  @!P0 BRA `(.L_x_11169) ;  /* 0x0000000000048947 */ /* 0x000fea0003800000 */
[----:B------:R-:W-:Y:S01]  /*1cf0*/  BPT.TRAP 0x1 ;  /* 0x000000040000795c */ /* 0x000fe20000300000 */
.L_x_11169:
[----:B------:R-:W-:Y:S01]  /*1d00*/  IMAD.MOV.U32 R89, RZ, RZ, RZ ;  /* 0x000000ffff597224 */ /* 0x000fe200078e00ff */
[----:B-1----:R-:W-:Y:S06]  /*1d10*/  @P1 BRA `(.L_x_11170) ;  /* 0x0000000000081947 */ /* 0x002fec0003800000 */
[----:B------:R-:W1:Y:S02]  /*1d20*/  SYNCS.PHASECHK.TRANS64.TRYWAIT P1, [R3+URZ+0x19c30], R4 ;  /* 0x019c3004030075a7 */ /* 0x000e64000802017f */
[----:B-1----:R-:W-:Y:S05]  /*1d30*/  @!P1 BRA `(.L_x_11171) ;  /* 0x000000e800189947 */ /* 0x002fea0003800000 */
.L_x_11170:
[----:B------:R-:W-:Y:S05]  /*1d40*/  WARPSYNC.ALL ;  /* 0x0000000000007948 */ /* 0x000fea0003800000 */
[----:B------:R-:W-:Y:S01]  /*1d50*/  UIADD3 UR51, UR51, 0x13800, URZ ;  /* 0x0001380033337890 */ /* 0x000fe2000fffe03f */
[----:B------:R-:W-:Y:S01]  /*1d60*/  WARPGROUP.ARRIVE ;  /* 0x00000000000079c5 */ /* 0x000fe20000000000 */
[----:B------:R-:W-:Y:S02]  /*1d70*/  ULOP3.LUT UR12, UR54, 0x10000, URZ, 0xfc, !UPT ;  /* 0x00010000360c7892 */ /* 0x000fe4000f8efc3f */
[----:B------:R-:W-:Y:S01]  /*1d80*/  USHF.R.U32.HI UR51, URZ, 0x4, UR51 ;  /* 0x000000043f337899 */ /* 0x000fe20008011633 */
[----:B------:R-:W-:Y:S01]  /*1d90*/  UMOV UR13, 0xc0000010 ;  /* 0xc0000010000d7882 */ /* 0x000fe20000000000 */
[----:B------:R-:W-:-:S02]  /*1da0*/  UMOV UR15, 0xc0000010 ;  /* 0xc0000010000f7882 */ /* 0x000fc40000000000 */
[----:B------:R-:W-:Y:S02]  /*1db0*/  ULOP3.LUT UR16, UR51, 0x3fff, URZ, 0xc0, !UPT ;  /* 0x00003fff33107892 */ /* 0x000fe4000f8ec03f */
[----:B------:R-:W-:Y:S02]  /*1dc0*/  UIADD3 UR4, UR12, 0x180, URZ ;  /* 0x000001800c047890 */ /* 0x000fe4000fffe03f */
[----:B------:R-:W-:Y:S01]  /*1dd0*/  ULOP3.LUT UR16, UR16, 0x10000, URZ, 0xfc, !UPT ;  /* 0x0001000010107892 */ /* 0x000fe2000f8efc3f */
[----:B------:R-:W-:Y:S01]  /*1de0*/  UMOV UR5, 0xc0000010 ;  /* 0xc000001000057882 */ /* 0x000fe20000000000 */
[----:B------:R-:W-:Y:S02]  /*1df0*/  UMOV UR7, 0xc0000010 ;  /* 0xc000001000077882 */ /* 0x000fe40000000000 */
[----:B------:R-:W-:Y:S02]  /*1e00*/  UIMAD UR14, UR38, 0x300, UR16 ;  /* 0x00000300260e78a4 */ /* 0x000fe4000f8e0210 */
[----:B------:R-:W-:-:S02]  /*1e10*/  UIADD3 UR8, UR12, 0x300, URZ ;  /* 0x000003000c087890 */ /* 0x000fc4000fffe03f */
[----:B------:R-:W-:Y:S02]  /*1e20*/  UIADD3 UR6, UR14, 0x100, URZ ;  /* 0x000001000e067890 */ /* 0x000fe4000fffe03f */
[----:B------:R-:W-:Y:S01]  /*1e30*/  UIADD3 UR10, UR14, 0x200, URZ ;  /* 0x000002000e0a7890 */ /* 0x000fe2000fffe03f */
[----:B------:R-:W-:Y:S02]  /*1e40*/  UMOV UR9, 0xc0000010 ;  /* 0xc000001000097882 */ /* 0x000fe40000000000 */
[----:B------:R-:W-:Y:S01]  /*1e50*/  QGMMA.64x128x32.F32.E4M3.E4M3 R24, gdesc[UR12], RZ, !UPT, gsb0 ;  /* 0x01e000000c1879f3 */ /* 0x000fe2000c0008ff */
[----:B------:R-:W-:Y:S02]  /*1e60*/  UMOV UR11, 0xc0000010 ;  /* 0xc0000010000b7882 */ /* 0x000fe40000000000 */
        /* <DEDUP_REMOVED lines=9> */
.L_x_11172:
[----:B------:R-:W2:Y:S01]  /*1f00*/  LDL R90, [R1+0x4] ;  /* 0x00000400015a7983 */ /* 0x000ea20000100800 */
[C---:B01----:R-:W-:Y:S01]  /*1f10*/  FMUL.FTZ R4, R0.reuse, R24 ;  /* 0x0000001800047220 */ /* 0x043fe20000410000 */
[C---:B------:R-:W-:Y:S01]  /*1f20*/  FMUL.FTZ R5, R0.reuse, R25 ;  /* 0x0000001900057220 */ /* 0x040fe20000410000 */
[C---:B------:R-:W-:Y:S01]  /*1f30*/  FMUL.FTZ R13, R0.reuse, R34 ;  /* 0x00000022000d7220 */ /* 0x040fe20000410000 */
[C---:B------:R-:W-:Y:S01]  /*1f40*/  FMUL.FTZ R34, R0.reuse, R48 ;  /* 0x0000003000227220 */ /* 0x040fe20000410000 */
[C---:B------:R-:W-:Y:S01]  /*1f50*/  FMUL.FTZ R48, R0.reuse, R62 ;  /* 0x0000003e00307220 */ /* 0x040fe20000410000 */
[C---:B------:R-:W-:Y:S01]  /*1f60*/  FMUL.FTZ R10, R0.reuse, R28 ;  /* 0x0000001c000a7220 */ /* 0x040fe20000410000 */
[----:B------:R-:W-:Y:S01]  /*1f70*/  IMAD.U32 R62, RZ, RZ, UR50 ;  /* 0x00000032ff3e7e24 */ /* 0x000fe2000f8e00ff */
[----:B------:R-:W0:Y:S01]  /*1f80*/  MUFU.TANH R4, R4 ;  /* 0x0000000400047308 */ /* 0x000e220000002400 */
[C---:B------:R-:W-:Y:S01]  /*1f90*/  FMUL.FTZ R6, R0.reuse, R27 ;  /* 0x0000001b00067220 */ /* 0x040fe20000410000 */
[C---:B------:R-:W-:Y:S01]  /*1fa0*/  FMUL.FTZ R27, R0.reuse, R40 ;  /* 0x00000028001b7220 */ /* 0x040fe20000410000 */
[C---:B------:R-:W-:Y:S01]  /*1fb0*/  FMUL.FTZ R11, R0.reuse, R29 ;  /* 0x0000001d000b7220 */ /* 0x040fe20000410000 */
[C---:B------:R-:W-:Y:S01]  /*1fc0*/  FMUL.FTZ R40, R0.reuse, R53 ;  /* 0x0000003500287220 */ /* 0x040fe20000410000 */
[----:B------:R-:W-:Y:S01]  /*1fd0*/  FMUL.FTZ R53, R0, R67 ;  /* 0x0000004300357220 */ /* 0x000fe20000410000 */
[----:B------:R-:W-:-:S02]  /*1fe0*/  IMAD.U32 R67, RZ, RZ, UR48 ;  /* 0x00000030ff437e24 */ /* 0x000fc4000f8e00ff */
        /* <DEDUP_REMOVED lines=53> */
[----:B------:R-:W-:Y:S01]  /*2340*/  ULDC UR18, c[0x0][0x988] ;  /* 0x0002620000127ab9 */ /* 0x000fe20000000800 */
[----:B------:R-:W-:Y:S01]  /*2350*/  P2R R88, PR, RZ, 0x1 ;  /* 0x00000001ff587803 */ /* 0x000fe20000000000 */
[C---:B------:R-:W-:Y:S01]  /*2360*/  FMUL.FTZ R77, R0.reuse, R78 ;  /* 0x0000004e004d7220 */ /* 0x040fe20000410000 */
[C---:B------:R-:W-:Y:S01]  /*2370*/  FMUL.FTZ R74, R0.reuse, R83 ;  /* 0x00000053004a7220 */ /* 0x040fe20000410000 */
[----:B------:R-:W5:Y:S01]  /*2380*/  MUFU.TANH R25, R25 ;  /* 0x0000001900197308 */ /* 0x000f620000002400 */
[C---:B------:R-:W-:Y:S01]  /*2390*/  FMUL.FTZ R76, R0.reuse, R86 ;  /* 0x00000056004c7220 */ /* 0x040fe20000410000 */
[----:B------:R-:W-:Y:S01]  /*23a0*/  FMUL.FTZ R75, R0, R87 ;  /* 0x00000057004b7220 */ /* 0x000fe20000410000 */
[----:B------:R-:W-:Y:S01]  /*23b0*/  R2UR UR6, R3 ;  /* 0x00000000030672ca */ /* 0x000fe200000e0000 */
[----:B------:R-:W-:Y:S01]  /*23c0*/  UIADD3 UR17, UR48, -0x2, URZ ;  /* 0xfffffffe30117890 */ /* 0x000fe2000fffe03f */
[----:B------:R-:W-:-:S02]  /*23d0*/  IMAD.MOV.U32 R91, RZ, RZ, R89 ;  /* 0x000000ffff5b7224 */ /* 0x000fc400078e0059 */
[--C-:B------:R-:W-:Y:S01]  /*23e0*/  IMAD.MOV.U32 R93, RZ, RZ, R89.reuse ;  /* 0x000000ffff5d7224 */ /* 0x100fe200078e0059 */
[----:B------:R-:W5:Y:S01]  /*23f0*/  MUFU.TANH R8, R8 ;  /* 0x0000000800087308 */ /* 0x000f620000002400 */
[----:B------:R-:W-:Y:S01]  /*2400*/  UISETP.GE.AND UP0, UPT, UR17, UR46, UPT ;  /* 0x0000002e1100728c */ /* 0x000fe2000bf06270 */
[--C-:B------:R-:W-:Y:S02]  /*2410*/  IMAD.MOV.U32 R92, RZ, RZ, R89.reuse ;  /* 0x000000ffff5c7224 */ /* 0x100fe400078e0059 */
[--C-:B------:R-:W-:Y:S02]  /*2420*/  IMAD.MOV.U32 R95, RZ, RZ, R89.reuse ;  /* 0x000000ffff5f7224 */ /* 0x100fe400078e0059 */
[--C-:B------:R-:W-:Y:S02]  /*2430*/  IMAD.MOV.U32 R94, RZ, RZ, R89.reuse ;  /* 0x000000ffff5e7224 */ /* 0x100fe400078e0059 */
[----:B------:R-:W5:Y:S01]  /*2440*/  MUFU.TANH R24, R24 ;  /* 0x0000001800187308 */ /* 0x000f620000002400 */
[----:B------:R-:W-:Y:S01]  /*2450*/  UIADD3 UR6, UR6, 0x19c40, URZ ;  /* 0x00019c4006067890 */ /* 0x000fe2000fffe03f */
[----:B------:R-:W-:-:S02]  /*2460*/  IMAD.MOV.U32 R97, RZ, RZ, R89 ;  /* 0x000000ffff617224 */ /* 0x000fc400078e0059 */
[--C-:B------:R-:W-:Y:S01]  /*2470*/  IMAD.MOV.U32 R96, RZ, RZ, R89.reuse ;  /* 0x000000ffff607224 */ /* 0x100fe200078e0059 */
[----:B------:R-:W-:Y:S01]  /*2480*/  UPRMT UR6, UR49, 0x654, UR6 ;  /* 0x0000065431067896 */ /* 0x000fe20008000006 */
[--C-:B------:R-:W-:Y:S02]  /*2490*/  IMAD.MOV.U32 R99, RZ, RZ, R89.reuse ;  /* 0x000000ffff637224 */ /* 0x100fe400078e0059 */
[----:B------:R-:W5:Y:S01]  /*24a0*/  MUFU.TANH R9, R9 ;  /* 0x0000000900097308 */ /* 0x000f620000002400 */
[--C-:B------:R-:W-:Y:S02]  /*24b0*/  IMAD.MOV.U32 R98, RZ, RZ, R89.reuse ;  /* 0x000000ffff627224 */ /* 0x100fe400078e0059 */
[--C-:B------:R-:W-:Y:S02]  /*24c0*/  IMAD.MOV.U32 R101, RZ, RZ, R89.reuse ;  /* 0x000000ffff657224 */ /* 0x100fe400078e0059 */
[--C-:B------:R-:W-:Y:S01]  /*24d0*/  IMAD.MOV.U32 R100, RZ, RZ, R89.reuse ;  /* 0x000000ffff647224 */ /* 0x100fe200078e0059 */
[----:B------:R-:W-:Y:S01]  /*24e0*/  SYNCS.ARRIVE.TRANS64.RED.A1T0 RZ, [UR6], RZ ;  /* 0x000000ffffff79a7 */ /* 0x000fe20008100406 */
[--C-:B------:R-:W-:Y:S01]  /*24f0*/  IMAD.MOV.U32 R103, RZ, RZ, R89.reuse ;  /* 0x000000ffff677224 */ /* 0x100fe200078e0059 */
[----:B------:R-:W5:Y:S01]  /*2500*/  MUFU.TANH R27, R27 ;  /* 0x0000001b001b7308 */ /* 0x000f620000002400 */
[----:B------:R-:W-:-:S02]  /*2510*/  IMAD.MOV.U32 R102, RZ, RZ, R89 ;  /* 0x000000ffff667224 */ /* 0x000fc400078e0059 */
[--C-:B------:R-:W-:Y:S02]  /*2520*/  IMAD.MOV.U32 R105, RZ, RZ, R89.reuse ;  /* 0x000000ffff697224 */ /* 0x100fe400078e0059 */
[--C-:B------:R-:W-:Y:S02]  /*2530*/  IMAD.MOV.U32 R104, RZ, RZ, R89.reuse ;  /* 0x000000ffff687224 */ /* 0x100fe400078e0059 */
[--C-:B------:R-:W-:Y:S01]  /*2540*/  IMAD.MOV.U32 R107, RZ, RZ, R89.reuse ;  /* 0x000000ffff6b7224 */ /* 0x100fe200078e0059 */
[----:B------:R-:W5:Y:S01]  /*2550*/  MUFU.TANH R13, R13 ;  /* 0x0000000d000d7308 */ /* 0x000f620000002400 */
[--C-:B------:R-:W-:Y:S02]  /*2560*/  IMAD.MOV.U32 R106, RZ, RZ, R89.reuse ;  /* 0x000000ffff6a7224 */ /* 0x100fe400078e0059 */
[--C-:B------:R-:W-:Y:S02]  /*2570*/  IMAD.MOV.U32 R109, RZ, RZ, R89.reuse ;  /* 0x000000ffff6d7224 */ /* 0x100fe400078e0059 */
[----:B------:R-:W-:-:S02]  /*2580*/  IMAD.MOV.U32 R108, RZ, RZ, R89 ;  /* 0x000000ffff6c7224 */ /* 0x000fc400078e0059 */
[--C-:B------:R-:W-:Y:S01]  /*2590*/  IMAD.MOV.U32 R111, RZ, RZ, R89.reuse ;  /* 0x000000ffff6f7224 */ /* 0x100fe200078e0059 */
[----:B------:R-:W5:Y:S01]  /*25a0*/  MUFU.TANH R29, R29 ;  /* 0x0000001d001d7308 */ /* 0x000f620000002400 */
[--C-:B------:R-:W-:Y:S02]  /*25b0*/  IMAD.MOV.U32 R110, RZ, RZ, R89.reuse ;  /* 0x000000ffff6e7224 */ /* 0x100fe400078e0059 */
[--C-:B------:R-:W-:Y:S02]  /*25c0*/  IMAD.MOV.U32 R113, RZ, RZ, R89.reuse ;  /* 0x000000ffff717224 */ /* 0x100fe400078e0059 */
[--C-:B------:R-:W-:Y:S02]  /*25d0*/  IMAD.MOV.U32 R112, RZ, RZ, R89.reuse ;  /* 0x000000ffff707224 */ /* 0x100fe400078e0059 */
        /* <DEDUP_REMOVED lines=27> */
[----:B------:R-:W-:-:S07]  /*2790*/  IMAD.MOV.U32 R134, RZ, RZ, R89 ;  /* 0x000000ffff867224 */ /* 0x000fce00078e0059 */
        /* <DEDUP_REMOVED lines=16> */
[----:B--2---:R-:W-:Y:S01]  /*28a0*/  IADD3 R62, R62, 0x80, -R90 ;  /* 0x000000803e3e7810 */ /* 0x004fe20007ffe85a */
[----:B------:R-:W-:-:S06]  /*28b0*/  IMAD.MOV.U32 R90, RZ, RZ, R89 ;  /* 0x000000ffff5a7224 */ /* 0x000fcc00078e0059 */
[----:B------:R-:W2:Y:S01]  /*28c0*/  MUFU.TANH R42, R42 ;  /* 0x0000002a002a7308 */ /* 0x000ea20000002400 */
[----:B------:R-:W-:Y:S02]  /*28d0*/  IMAD R62, R67, -0x80, R62 ;  /* 0xffffff80433e7824 */ /* 0x000fe400078e023e */
[----:B------:R-:W-:-:S03]  /*28e0*/  FMUL.FTZ R67, R0, R84 ;  /* 0x0000005400437220 */ /* 0x000fc60000410000 */
[C---:B------:R-:W-:Y:S02]  /*28f0*/  ISETP.GT.AND P2, PT, R62.reuse, RZ, PT ;  /* 0x000000ff3e00720c */ /* 0x040fe40003f44270 */
[C---:B------:R-:W-:Y:S01]  /*2900*/  ISETP.GT.AND P1, PT, R62.reuse, 0x1, PT ;  /* 0x000000013e00780c */ /* 0x040fe20003f24270 */
[----:B------:R-:W2:Y:S01]  /*2910*/  MUFU.TANH R51, R51 ;  /* 0x0000003300337308 */ /* 0x000ea20000002400 */
[----:B------:R-:W-:Y:S02]  /*2920*/  ISETP.GT.AND P6, PT, R62, 0x8, PT ;  /* 0x000000083e00780c */ /* 0x000fe40003fc4270 */
[----:B0-----:R-:W-:Y:S02]  /*2930*/  FSEL R4, R4, -INF , P2 ;  /* 0xff80000004047808 */ /* 0x001fe40001000000 */
[----:B-1----:R-:W-:Y:S02]  /*2940*/  FSEL R5, R5, -INF , P1 ;  /* 0xff80000005057808 */ /* 0x002fe40000800000 */
[----:B------:R-:W-:Y:S01]  /*2950*/  ISETP.GT.AND P5, PT, R62, 0x9, PT ;  /* 0x000000093e00780c */ /* 0x000fe20003fa4270 */
[----:B------:R-:W0:Y:S01]  /*2960*/  MUFU.TANH R43, R43 ;  /* 0x0000002b002b7308 */ /* 0x000e220000002400 */
[----:B---3--:R-:W-:-:S02]  /*2970*/  FSEL R10, R10, -INF , P6 ;  /* 0xff8000000a0a7808 */ /* 0x008fc40003000000 */
[----:B------:R-:W-:Y:S02]  /*2980*/  FMNMX.FTZ R69, R4, R5, !PT ;  /* 0x0000000504457209 */ /* 0x000fe40007810000 */
[----:B------:R-:W-:Y:S02]  /*2990*/  ISETP.GT.AND P4, PT, R62, 0x10, PT ;  /* 0x000000103e00780c */ /* 0x000fe40003f84270 */
[----:B----4-:R-:W-:Y:S01]  /*29a0*/  FSEL R11, R11, -INF , P5 ;  /* 0xff8000000b0b7808 */ /* 0x010fe20002800000 */
[----:B------:R-:W1:Y:S01]  /*29b0*/  MUFU.TANH R54, R54 ;  /* 0x0000003600367308 */ /* 0x000e620000002400 */
[----:B------:R-:W-:Y:S02]  /*29c0*/  FMNMX.FTZ R70, R10, R69, !PT ;  /* 0x000000450a467209 */ /* 0x000fe40007810000 */
[----:B------:R-:W-:Y:S02]  /*29d0*/  ISETP.GT.AND P3, PT, R62, 0x11, PT ;  /* 0x000000113e00780c */ /* 0x000fe40003f64270 */
[----:B-----5:R-:W-:-:S02]  /*29e0*/  FSEL R21, R21, -INF , P4 ;  /* 0xff80000015157808 */ /* 0x020fc40002000000 */
[----:B------:R-:W-:Y:S01]  /*29f0*/  FMNMX.FTZ R70, R11, R70, !PT ;  /* 0x000000460b467209 */ /* 0x000fe20007810000 */
[----:B------:R-:W3:Y:S01]  /*2a00*/  MUFU.TANH R48, R48 ;  /* 0x0000003000307308 */ /* 0x000ee20000002400 */
[----:B------:R-:W-:Y:S02]  /*2a10*/  FSEL R7, R7, -INF , P2 ;  /* 0xff80000007077808 */ /* 0x000fe40001000000 */
[----:B------:R-:W-:Y:S02]  /*2a20*/  ISETP.GT.AND P2, PT, R62, 0x18, PT ;  /* 0x000000183e00780c */ /* 0x000fe40003f44270 */
[----:B------:R-:W-:Y:S02]  /*2a30*/  FSEL R14, R14, -INF , P3 ;  /* 0xff8000000e0e7808 */ /* 0x000fe40001800000 */
[----:B------:R-:W-:Y:S01]  /*2a40*/  FMNMX.FTZ R69, R21, R70, !PT ;  /* 0x0000004615457209 */ /* 0x000fe20007810000 */
[----:B------:R-:W4:Y:S01]  /*2a50*/  MUFU.TANH R55, R55 ;  /* 0x0000003700377308 */ /* 0x000f220000002400 */
[----:B------:R-:W-:-:S02]  /*2a60*/  FSEL R6, R6, -INF , P1 ;  /* 0xff80000006067808 */ /* 0x000fc40000800000 */
[----:B------:R-:W-:Y:S02]  /*2a70*/  ISETP.GT.AND P1, PT, R62, 0x19, PT ;  /* 0x000000193e00780c */ /* 0x000fe40003f24270 */
[----:B------:R-:W-:Y:S02]  /*2a80*/  FSEL R25, R25, -INF , P2 ;  /* 0xff80000019197808 */ /* 0x000fe40001000000 */
[----:B------:R-:W-:Y:S01]  /*2a90*/  FMNMX.FTZ R70, R14, R69, !PT ;  /* 0x000000450e467209 */ /* 0x000fe20007810000 */
[----:B------:R-:W5:Y:S01]  /*2aa0*/  MUFU.TANH R49, R49 ;  /* 0x0000003100317308 */ /* 0x000f620000002400 */
[----:B------:R-:W-:Y:S02]  /*2ab0*/  FSEL R8, R8, -INF , P6 ;  /* 0xff80000008087808 */ /* 0x000fe40003000000 */
[----:B------:R-:W-:Y:S02]  /*2ac0*/  ISETP.GT.AND P6, PT, R62, 0x20, PT ;  /* 0x000000203e00780c */ /* 0x000fe40003fc4270 */
[----:B------:R-:W-:-:S02]  /*2ad0*/  FSEL R24, R24, -INF , P1 ;  /* 0xff80000018187808 */ /* 0x000fc40000800000 */
[----:B------:R-:W-:Y:S01]  /*2ae0*/  FMNMX.FTZ R69, R25, R70, !PT ;  /* 0x0000004619457209 */ /* 0x000fe20007810000 */
[----:B------:R-:W5:Y:S01]  /*2af0*/  MUFU.TANH R58, R58 ;  /* 0x0000003a003a7308 */ /* 0x000f620000002400 */
[----:B------:R-:W-:Y:S02]  /*2b00*/  FSEL R9, R9, -INF , P5 ;  /* 0xff80000009097808 */ /* 0x000fe40002800000 */
[----:B------:R-:W-:Y:S02]  /*2b10*/  ISETP.GT.AND P5, PT, R62, 0x21, PT ;  /* 0x000000213e00780c */ /* 0x000fe40003fa4270 */
[----:B------:R-:W-:Y:S02]  /*2b20*/  FSEL R27, R27, -INF , P6 ;  /* 0xff8000001b1b7808 */ /* 0x000fe40003000000 */
[----:B------:R-:W-:Y:S01]  /*2b30*/  FMNMX.FTZ R70, R24, R69, !PT ;  /* 0x0000004518467209 */ /* 0x000fe20007810000 */
[----:B------:R-:W5:Y:S01]  /*2b40*/  MUFU.TANH R52, R52 ;  /* 0x0000003400347308 */ /* 0x000f620000002400 */
        /* <DEDUP_REMOVED lines=60> */
[----:B--2---:R-:W-:-:S02]  /*2f10*/  FSEL R42, R42, -INF , P4 ;  /* 0xff8000002a2a7808 */ /* 0x004fc40002000000 */
[----:B------:R-:W-:Y:S02]  /*2f20*/  ISETP.GT.AND P4, PT, R62, 0x58, PT ;  /* 0x000000583e00780c */ /* 0x000fe40003f84270 */
[----:B------:R-:W-:Y:S02]  /*2f30*/  FSEL R51, R51, -INF , P5 ;  /* 0xff80000033337808 */ /* 0x000fe40002800000 */
[----:B------:R-:W-:Y:S01]  /*2f40*/  FMNMX.FTZ R38, R50, R71, !PT ;  /* 0x0000004732267209 */ /* 0x000fe20007810000 */
[----:B------:R-:W-:Y:S01]  /*2f50*/  MUFU.TANH R77, R77 ;  /* 0x0000004d004d7308 */ /* 0x000fe20000002400 */
[----:B0-----:R-:W-:Y:S02]  /*2f60*/  FSEL R43, R43, -INF , P3 ;  /* 0xff8000002b2b7808 */ /* 0x001fe40001800000 */
[----:B------:R-:W-:Y:S02]  /*2f70*/  ISETP.GT.AND P3, PT, R62, 0x59, PT ;  /* 0x000000593e00780c */ /* 0x000fe40003f64270 */
[----:B-1----:R-:W-:-:S02]  /*2f80*/  FSEL R54, R54, -INF , P4 ;  /* 0xff80000036367808 */ /* 0x002fc40002000000 */
[----:B------:R-:W-:Y:S01]  /*2f90*/  FMNMX.FTZ R71, R51, R38, !PT ;  /* 0x0000002633477209 */ /* 0x000fe20007810000 */
[----:B------:R-:W0:Y:S01]  /*2fa0*/  MUFU.TANH R74, R74 ;  /* 0x0000004a004a7308 */ /* 0x000e220000002400 */
[----:B---3--:R-:W-:Y:S02]  /*2fb0*/  FSEL R48, R48, -INF , P2 ;  /* 0xff80000030307808 */ /* 0x008fe40001000000 */
[----:B------:R-:W-:Y:S02]  /*2fc0*/  ISETP.GT.AND P2, PT, R62, 0x60, PT ;  /* 0x000000603e00780c */ /* 0x000fe40003f44270 */
[----:B----4-:R-:W-:Y:S02]  /*2fd0*/  FSEL R55, R55, -INF , P3 ;  /* 0xff80000037377808 */ /* 0x010fe40001800000 */
[----:B------:R-:W-:Y:S01]  /*2fe0*/  FMNMX.FTZ R38, R54, R71, !PT ;  /* 0x0000004736267209 */ /* 0x000fe20007810000 */
[----:B------:R-:W1:Y:S01]  /*2ff0*/  MUFU.TANH R76, R76 ;  /* 0x0000004c004c7308 */ /* 0x000e620000002400 */
[----:B-----5:R-:W-:-:S02]  /*3000*/  FSEL R49, R49, -INF , P1 ;  /* 0xff80000031317808 */ /* 0x020fc40000800000 */
[----:B------:R-:W-:Y:S02]  /*3010*/  ISETP.GT.AND P1, PT, R62, 0x61, PT ;  /* 0x000000613e00780c */ /* 0x000fe40003f24270 */
[----:B------:R-:W-:Y:S02]  /*3020*/  FSEL R70, R58, -INF , P2 ;  /* 0xff8000003a467808 */ /* 0x000fe40001000000 */
[----:B------:R-:W-:Y:S01]  /*3030*/  FMNMX.FTZ R71, R55, R38, !PT ;  /* 0x0000002637477209 */ /* 0x000fe20007810000 */
[----:B------:R-:W2:Y:S01]  /*3040*/  MUFU.TANH R75, R75 ;  /* 0x0000004b004b7308 */ /* 0x000ea20000002400 */
[----:B------:R-:W-:Y:S02]  /*3050*/  FSEL R52, R52, -INF , P6 ;  /* 0xff80000034347808 */ /* 0x000fe40003000000 */
[----:B------:R-:W-:Y:S02]  /*3060*/  ISETP.GT.AND P6, PT, R62, 0x68, PT ;  /* 0x000000683e00780c */ /* 0x000fe40003fc4270 */
[----:B------:R-:W-:-:S02]  /*3070*/  FSEL R59, R59, -INF , P1 ;  /* 0xff8000003b3b7808 */ /* 0x000fc40000800000 */
[----:B------:R-:W-:Y:S02]  /*3080*/  FMNMX.FTZ R38, R70, R71, !PT ;  /* 0x0000004746267209 */ /* 0x000fe40007810000 */
[----:B------:R-:W-:Y:S02]  /*3090*/  FSEL R53, R53, -INF , P5 ;  /* 0xff80000035357808 */ /* 0x000fe40002800000 */
[----:B------:R-:W-:Y:S02]  /*30a0*/  ISETP.GT.AND P5, PT, R62, 0x69, PT ;  /* 0x000000693e00780c */ /* 0x000fe40003fa4270 */
[----:B------:R-:W-:Y:S02]  /*30b0*/  FSEL R66, R66, -INF , P6 ;  /* 0xff80000042427808 */ /* 0x000fe40003000000 */
[----:B------:R-:W-:Y:S02]  /*30c0*/  FMNMX.FTZ R71, R59, R38, !PT ;  /* 0x000000263b477209 */ /* 0x000fe40007810000 */
[----:B------:R-:W-:-:S02]  /*30d0*/  FSEL R56, R56, -INF , P4 ;  /* 0xff80000038387808 */ /* 0x000fc40002000000 */
[----:B------:R-:W-:Y:S02]  /*30e0*/  ISETP.GT.AND P4, PT, R62, 0x70, PT ;  /* 0x000000703e00780c */ /* 0x000fe40003f84270 */
[----:B------:R-:W-:Y:S02]  /*30f0*/  FSEL R63, R63, -INF , P5 ;  /* 0xff8000003f3f7808 */ /* 0x000fe40002800000 */
[----:B------:R-:W-:Y:S02]  /*3100*/  FMNMX.FTZ R38, R66, R71, !PT ;  /* 0x0000004742267209 */ /* 0x000fe40007810000 */
        /* <DEDUP_REMOVED lines=13> */
[----:B------:R-:W-:Y:S02]  /*31e0*/  FMNMX.FTZ R71, R67, R38, !PT ;  /* 0x0000002643477209 */ /* 0x000fe40007810000 */
[----:B0-----:R-:W-:-:S02]  /*31f0*/  FSEL R74, R74, -INF , P3 ;  /* 0xff8000004a4a7808 */ /* 0x001fc40001800000 */
[----:B------:R-:W-:Y:S02]  /*3200*/  FMNMX.FTZ R71, R68, R71, !PT ;  /* 0x0000004744477209 */ /* 0x000fe40007810000 */
[----:B-1----:R-:W-:Y:S02]  /*3210*/  FSEL R76, R76, -INF , P2 ;  /* 0xff8000004c4c7808 */ /* 0x002fe40001000000 */
[----:B--2---:R-:W-:Y:S01]  /*3220*/  FSEL R75, R75, -INF , P1 ;  /* 0xff8000004b4b7808 */ /* 0x004fe20000800000 */
[----:B------:R-:W0:Y:S02]  /*3230*/  SHFL.BFLY PT, R38, R71, 0x2, 0x1f ;  /* 0x0c401f0047267f89 */ /* 0x000e2400000e0000 */
[----:B0-----:R-:W-:Y:S01]  /*3240*/  FMNMX.FTZ R58, R71, R38, !PT ;  /* 0x00000026473a7209 */ /* 0x001fe20007810000 */
[----:B------:R-:W-:Y:S01]  /*3250*/  FMUL.FTZ R71, R0, R79 ;  /* 0x0000004f00477220 */ /* 0x000fe20000410000 */
[----:B------:R-:W-:-:S03]  /*3260*/  FMNMX.FTZ R79, R7, R6, !PT ;  /* 0x00000006074f7209 */ /* 0x000fc60007810000 */
[----:B------:R-:W0:Y:S02]  /*3270*/  SHFL.BFLY PT, R73, R58, 0x1, 0x1f ;  /* 0x0c201f003a497f89 */ /* 0x000e2400000e0000 */
[----:B------:R-:W1:Y:S02]  /*3280*/  MUFU.TANH R71, R71 ;  /* 0x0000004700477308 */ /* 0x000e640000002400 */
[----:B-1----:R-:W-:Y:S02]  /*3290*/  FSEL R71, R71, -INF , P5 ;  /* 0xff80000047477808 */ /* 0x002fe40002800000 */
[----:B0-----:R-:W-:Y:S01]  /*32a0*/  FMNMX.FTZ R38, R58, R73, !PT ;  /* 0x000000493a267209 */ /* 0x001fe20007810000 */
[----:B------:R-:W-:Y:S01]  /*32b0*/  IMAD.U32 R73, RZ, RZ, UR18 ;  /* 0x00000012ff497e24 */ /* 0x000fe2000f8e00ff */
[----:B------:R-:W-:Y:S02]  /*32c0*/  FMNMX.FTZ R58, R8, R79, !PT ;  /* 0x0000004f083a7209 */ /* 0x000fe40007810000 */
[C---:B------:R-:W-:Y:S01]  /*32d0*/  FSETP.NEU.FTZ.AND P0, PT, R38.reuse, -INF , PT ;  /* 0xff8000002600780b */ /* 0x040fe20003f1d000 */
[----:B------:R-:W-:-:S01]  /*32e0*/  FFMA.FTZ R72, R38, R73, -8 ;  /* 0xc100000026487423 */ /* 0x000fc20000010049 */
[----:B------:R-:W-:Y:S01]  /*32f0*/  FMNMX.FTZ R58, R9, R58, !PT ;  /* 0x0000003a093a7209 */ /* 0x000fe20007810000 */
[----:B------:R-:W-:-:S03]  /*3300*/  FMUL.FTZ R73, R0, R82 ;  /* 0x0000005200497220 */ /* 0x000fc60000410000 */
[----:B------:R-:W-:Y:S02]  /*3310*/  FMNMX.FTZ R79, R13, R58, !PT ;  /* 0x0000003a0d4f7209 */ /* 0x000fe40007810000 */
[----:B------:R-:W-:Y:S01]  /*3320*/  FSEL R72, R72, RZ, P0 ;  /* 0x000000ff48487208 */ /* 0x000fe20000000000 */
[----:B------:R-:W0:Y:S01]  /*3330*/  MUFU.TANH R73, R73 ;  /* 0x0000004900497308 */ /* 0x000e220000002400 */
[----:B------:R-:W-:Y:S02]  /*3340*/  FMNMX.FTZ R58, R12, R79, !PT ;  /* 0x0000004f0c3a7209 */ /* 0x000fe40007810000 */
[----:B------:R-:W-:Y:S01]  /*3350*/  ISETP.NE.AND P0, PT, R88, RZ, PT ;  /* 0x000000ff5800720c */ /* 0x000fe20003f05270 */
        /* <DEDUP_REMOVED lines=15> */
[----:B0-----:R-:W-:Y:S01]  /*3450*/  FSEL R73, R73, -INF , P4 ;  /* 0xff80000049497808 */ /* 0x001fe20002000000 */
        /* <DEDUP_REMOVED lines=8> */
[----:B------:R-:W-:Y:S01]  /*34e0*/  MUFU.EX2 R4, R4 ;  /* 0x0000000400047308 */ /* 0x000fe20000000800 */
[----:B------:R-:W-:Y:S01]  /*34f0*/  FMNMX.FTZ R58, R36, R79, !PT ;  /* 0x0000004f243a7209 */ /* 0x000fe20007810000 */
[----:B------:R-:W-:Y:S01]  /*3500*/  FFMA.FTZ R79, R31, UR18, -R72 ;  /* 0x000000121f4f7c23 */ /* 0x000fe20008010848 */
[----:B------:R-:W-:-:S02]  /*3510*/  IMAD.MOV.U32 R88, RZ, RZ, R89 ;  /* 0x000000ffff587224 */ /* 0x000fc400078e0059 */
[----:B------:R-:W-:-:S03]  /*3520*/  FMNMX.FTZ R58, R37, R58, !PT ;  /* 0x0000003a253a7209 */ /* 0x000fc60007810000 */
[----:B------:R-:W-:Y:S01]  /*3530*/  MUFU.EX2 R5, R5 ;  /* 0x0000000500057308 */ /* 0x000fe20000000800 */
[----:B------:R-:W-:-:S04]  /*3540*/  FMNMX.FTZ R62, R69, R58, !PT ;  /* 0x0000003a453e7209 */ /* 0x000fc80007810000 */
[----:B------:R-:W-:-:S03]  /*3550*/  FMNMX.FTZ R29, R39, R62, !PT ;  /* 0x0000003e271d7209 */ /* 0x000fc60007810000 */
[----:B------:R0:W-:Y:S01]  /*3560*/  MUFU.EX2 R58, R78 ;  /* 0x0000004e003a7308 */ /* 0x0001e20000000800 */
[----:B------:R-:W-:-:S04]  /*3570*/  FMNMX.FTZ R62, R42, R29, !PT ;  /* 0x0000001d2a3e7209 */ /* 0x000fc80007810000 */
[----:B------:R-:W-:Y:S01]  /*3580*/  FMNMX.FTZ R31, R43, R62, !PT ;  /* 0x0000003e2b1f7209 */ /* 0x000fe20007810000 */
[----:B------:R-:W-:-:S02]  /*3590*/  FFMA.FTZ R62, R30, UR18, -R72 ;  /* 0x000000121e3e7c23 */ /* 0x000fc40008010848 */
[----:B------:R-:W-:Y:S01]  /*35a0*/  MUFU.EX2 R29, R79 ;  /* 0x0000004f001d7308 */ /* 0x000fe20000000800 */
[----:B------:R-:W-:-:S04]  /*35b0*/  FMNMX.FTZ R30, R48, R31, !PT ;  /* 0x0000001f301e7209 */ /* 0x000fc80007810000 */
[----:B------:R-:W-:Y:S01]  /*35c0*/  FMNMX.FTZ R31, R49, R30, !PT ;  /* 0x0000001e311f7209 */ /* 0x000fe20007810000 */
[----:B------:R-:W-:-:S02]  /*35d0*/  FFMA.FTZ R30, R34, UR18, -R72 ;  /* 0x00000012221e7c23 */ /* 0x000fc40008010848 */
[----:B------:R-:W-:Y:S01]  /*35e0*/  MUFU.EX2 R10, R10 ;  /* 0x0000000a000a7308 */ /* 0x000fe20000000800 */
[----:B------:R-:W-:-:S04]  /*35f0*/  FMNMX.FTZ R34, R52, R31, !PT ;  /* 0x0000001f34227209 */ /* 0x000fc80007810000 */
[----:B------:R-:W-:-:S03]  /*3600*/  FMNMX.FTZ R31, R53, R34, !PT ;  /* 0x00000022351f7209 */ /* 0x000fc60007810000 */
[----:B------:R-:W1:Y:S01]  /*3610*/  MUFU.EX2 R11, R11 ;  /* 0x0000000b000b7308 */ /* 0x000e620000000800 */
[----:B------:R-:W-:-:S04]  /*3620*/  FMNMX.FTZ R34, R56, R31, !PT ;  /* 0x0000001f38227209 */ /* 0x000fc80007810000 */
[----:B------:R-:W-:Y:S01]  /*3630*/  FMNMX.FTZ R35, R57, R34, !PT ;  /* 0x0000002239237209 */ /* 0x000fe20007810000 */
[----:B------:R-:W-:-:S01]  /*3640*/  FFMA.FTZ R34, R41, UR18, -R72 ;  /* 0x0000001229227c23 */ /* 0x000fc20008010848 */
[--C-:B------:R-:W-:Y:S01]  /*3650*/  FFMA.FTZ R41, R40, UR18, -R72.reuse ;  /* 0x0000001228297c23 */ /* 0x100fe20008010848 */
[----:B------:R-:W-:-:S01]  /*3660*/  FFMA.FTZ R40, R45, UR18, -R72 ;  /* 0x000000122d287c23 */ /* 0x000fc20008010848 */
[----:B0-----:R-:W-:Y:S01]  /*3670*/  FMNMX.FTZ R78, R60, R35, !PT ;  /* 0x000000233c4e7209 */ /* 0x001fe20007810000 */
[----:B------:R0:W-:Y:S01]  /*3680*/  MUFU.EX2 R31, R80 ;  /* 0x00000050001f7308 */ /* 0x0001e20000000800 */
[----:B------:R-:W-:Y:S01]  /*3690*/  FSEL R35, R77, -INF , P6 ;  /* 0xff8000004d237808 */ /* 0x000fe20003000000 */
[--C-:B------:R-:W-:Y:S01]  /*36a0*/  FFMA.FTZ R77, R47, UR18, -R72.reuse ;  /* 0x000000122f4d7c23 */ /* 0x100fe20008010848 */
[----:B------:R-:W-:Y:S01]  /*36b0*/  FMNMX.FTZ R78, R61, R78, !PT ;  /* 0x0000004e3d4e7209 */ /* 0x000fe20007810000 */
[--C-:B------:R-:W-:Y:S01]  /*36c0*/  FFMA.FTZ R47, R51, UR18, -R72.reuse ;  /* 0x00000012332f7c23 */ /* 0x100fe20008010848 */
[----:B------:R-:W-:-:S01]  /*36d0*/  FFMA.FTZ R51, R55, UR18, -R72 ;  /* 0x0000001237337c23 */ /* 0x000fc20008010848 */
[--C-:B------:R-:W-:Y:S01]  /*36e0*/  FFMA.FTZ R55, R59, UR18, -R72.reuse ;  /* 0x000000123b377c23 */ /* 0x100fe20008010848 */
[----:B------:R-:W-:Y:S01]  /*36f0*/  FMNMX.FTZ R78, R35, R78, !PT ;  /* 0x0000004e234e7209 */ /* 0x000fe20007810000 */
[----:B------:R-:W-:Y:S01]  /*3700*/  MUFU.EX2 R21, R21 ;  /* 0x0000001500157308 */ /* 0x000fe20000000800 */
[----:B0-----:R-:W-:-:S01]  /*3710*/  FFMA.FTZ R80, R44, UR18, -R72 ;  /* 0x000000122c507c23 */ /* 0x001fc20008010848 */
[----:B-1----:R-:W-:-:S02]  /*3720*/  F2FP.SATFINITE.E4M3.F32.PACK_AB_MERGE_C R148, R11, R10, RZ ;  /* 0x0000000a0b94723e */ /* 0x002fc400048070ff */
[----:B------:R-:W-:Y:S02]  /*3730*/  FMNMX.FTZ R78, R71, R78, !PT ;  /* 0x0000004e474e7209 */ /* 0x000fe40007810000 */
[----:B------:R-:W-:Y:S02]  /*3740*/  F2FP.SATFINITE.E4M3.F32.PACK_AB_MERGE_C R148, R5, R4, R148 ;  /* 0x000000040594723e */ /* 0x000fe40004807094 */
        /* <DEDUP_REMOVED lines=9> */
[----:B------:R-:W-:-:S01]  /*37e0*/  FFMA.FTZ R54, R70, UR18, -R72 ;  /* 0x0000001246367c23 */ /* 0x000fc20008010848 */
[----:B------:R-:W0:Y:S01]  /*37f0*/  SHFL.BFLY PT, R79, R78, 0x2, 0x1f ;  /* 0x0c401f004e4f7f89 */ /* 0x000e2200000e0000 */
[----:B------:R-:W-:Y:S08]  /*3800*/  MUFU.EX2 R45, R80 ;  /* 0x00000050002d7308 */ /* 0x000ff00000000800 */
[----:B------:R-:W1:Y:S08]  /*3810*/  MUFU.EX2 R24, R24 ;  /* 0x0000001800187308 */ /* 0x000e700000000800 */
[----:B------:R-:W-:Y:S01]  /*3820*/  MUFU.EX2 R27, R27 ;  /* 0x0000001b001b7308 */ /* 0x000fe20000000800 */
[----:B0-----:R-:W-:-:S07]  /*3830*/  FMNMX.FTZ R79, R78, R79, !PT ;  /* 0x0000004f4e4f7209 */ /* 0x001fce0007810000 */
[----:B------:R-:W0:Y:S01]  /*3840*/  MUFU.EX2 R62, R62 ;  /* 0x0000003e003e7308 */ /* 0x000e220000000800 */
[----:B-1----:R-:W-:Y:S01]  /*3850*/  F2FP.SATFINITE.E4M3.F32.PACK_AB_MERGE_C R150, R24, R25, RZ ;  /* 0x000000191896723e */ /* 0x002fe200048070ff */
[----:B------:R-:W1:Y:S03]  /*3860*/  SHFL.BFLY PT, R70, R79, 0x1, 0x1f ;  /* 0x0c201f004f467f89 */ /* 0x000e6600000e0000 */
[----:B------:R-:W-:-:S03]  /*3870*/  F2FP.SATFINITE.E4M3.F32.PACK_AB_MERGE_C R150, R14, R21, R150 ;  /* 0x000000150e96723e */ /* 0x000fc60004807096 */
[----:B------:R-:W-:Y:S08]  /*3880*/  MUFU.EX2 R30, R30 ;  /* 0x0000001e001e7308 */ /* 0x000ff00000000800 */
[----:B------:R-:W-:Y:S01]  /*3890*/  MUFU.EX2 R34, R34 ;  /* 0x0000002200227308 */ /* 0x000fe20000000800 */
[----:B0-----:R-:W-:-:S04]  /*38a0*/  F2FP.SATFINITE.E4M3.F32.PACK_AB_MERGE_C R136, R62, R29, RZ ;  /* 0x0000001d3e88723e */ /* 0x001fc800048070ff */
[----:B------:R-:W-:-:S03]  /*38b0*/  F2FP.SATFINITE.E4M3.F32.PACK_AB_MERGE_C R136, R58, R27, R136 ;  /* 0x0000001b3a88723e */ /* 0x000fc60004807088 */
[----:B------:R-:W0:Y:S01]  /*38c0*/  MUFU.EX2 R41, R41 ;  /* 0x0000002900297308 */ /* 0x000e220000000800 */
[----:B-1----:R-:W-:Y:S01]  /*38d0*/  FMNMX.FTZ R59, R79, R70, !PT ;  /* 0x000000464f3b7209 */ /* 0x002fe20007810000 */
[----:B------:R-:W-:-:S03]  /*38e0*/  IMAD.U32 R70, RZ, RZ, UR18 ;  /* 0x00000012ff467e24 */ /* 0x000fc6000f8e00ff */
        /* <DEDUP_REMOVED lines=21> */
[----:B------:R-:W1:Y:S01]  /*3a40*/  MUFU.EX2 R6, R6 ;  /* 0x0000000600067308 */ /* 0x000e620000000800 */
[----:B------:R-:W-:-:S01]  /*3a50*/  FFMA.FTZ R20, R37, UR18, -R70 ;  /* 0x0000001225147c23 */ /* 0x000fc20008010846 */
[--C-:B------:R-:W-:Y:S01]  /*3a60*/  FFMA.FTZ R37, R39, UR18, -R70.reuse ;  /* 0x0000001227257c23 */ /* 0x100fe20008010846 */
[----:B------:R-:W-:-:S01]  /*3a70*/  FFMA.FTZ R39, R48, UR18, -R70 ;  /* 0x0000001230277c23 */ /* 0x000fc20008010846 */
[----:B------:R-:W-:Y:S01]  /*3a80*/  FADD.FTZ R48, R10, R43 ;  /* 0x0000002b0a307221 */ /* 0x000fe20000010000 */
[----:B------:R-:W-:-:S01]  /*3a90*/  FFMA.FTZ R13, R28, UR18, -R70 ;  /* 0x000000121c0d7c23 */ /* 0x000fc20008010846 */
[--C-:B------:R-:W-:Y:S01]  /*3aa0*/  FFMA.FTZ R28, R32, UR18, -R70.reuse ;  /* 0x00000012201c7c23 */ /* 0x100fe20008010846 */
[----:B------:R-:W-:-:S01]  /*3ab0*/  FFMA.FTZ R15, R36, UR18, -R70 ;  /* 0x00000012240f7c23 */ /* 0x000fc20008010846 */
[----:B------:R-:W2:Y:S01]  /*3ac0*/  MUFU.EX2 R72, R72 ;  /* 0x0000004800487308 */ /* 0x000ea20000000800 */
[----:B------:R-:W-:-:S01]  /*3ad0*/  FADD.FTZ R48, R11, R48 ;  /* 0x000000300b307221 */ /* 0x000fc20000010000 */
[--C-:B------:R-:W-:Y:S01]  /*3ae0*/  FFMA.FTZ R36, R52, UR18, -R70.reuse ;  /* 0x0000001234247c23 */ /* 0x100fe20008010846 */
[----:B------:R-:W-:-:S01]  /*3af0*/  FFMA.FTZ R32, R69, UR18, -R70 ;  /* 0x0000001245207c23 */ /* 0x000fc20008010846 */
[--C-:B------:R-:W-:Y:S01]  /*3b00*/  FFMA.FTZ R53, R53, UR18, -R70.reuse ;  /* 0x0000001235357c23 */ /* 0x100fe20008010846 */
[----:B0-----:R-:W-:Y:S01]  /*3b10*/  F2FP.SATFINITE.E4M3.F32.PACK_AB_MERGE_C R138, R41, R34, RZ ;  /* 0x00000022298a723e */ /* 0x001fe200048070ff */
        /* <DEDUP_REMOVED lines=8> */
[----:B------:R-:W-:-:S02]  /*3ba0*/  F2FP.SATFINITE.E4M3.F32.PACK_AB_MERGE_C R138, R31, R30, R138 ;  /* 0x0000001e1f8a723e */ /* 0x000fc4000480708a */
[----:B------:R-:W1:Y:S01]  /*3bb0*/  MUFU.EX2 R8, R8 ;  /* 0x0000000800087308 */ /* 0x000e620000000800 */
[----:B--2---:R-:W-:-:S01]  /*3bc0*/  FADD.FTZ R80, R72, R49 ;  /* 0x0000003148507221 */ /* 0x004fc20000010000 */
[----:B------:R-:W-:-:S04]  /*3bd0*/  FADD.FTZ R49, R21, R48 ;  /* 0x0000003015317221 */ /* 0x000fc80000010000 */
[----:B------:R-:W-:Y:S02]  /*3be0*/  FADD.FTZ R52, R14, R49 ;  /* 0x000000310e347221 */ /* 0x000fe40000010000 */
[----:B------:R-:W2:Y:S01]  /*3bf0*/  MUFU.EX2 R9, R9 ;  /* 0x0000000900097308 */ /* 0x000ea20000000800 */
[----:B0-----:R-:W-:-:S01]  /*3c00*/  FADD.FTZ R43, R79, R80 ;  /* 0x000000504f2b7221 */ /* 0x001fc20000010000 */
[----:B------:R-:W-:Y:S01]  /*3c10*/  FADD.FTZ R69, R25, R52 ;  /* 0x0000003419457221 */ /* 0x000fe20000010000 */
[----:B------:R-:W-:-:S04]  /*3c20*/  F2FP.SATFINITE.E4M3.F32.PACK_AB_MERGE_C R149, R79, R72, RZ ;  /* 0x000000484f95723e */ /* 0x000fc800048070ff */
[----:B------:R-:W-:Y:S01]  /*3c30*/  F2FP.SATFINITE.E4M3.F32.PACK_AB_MERGE_C R149, R6, R7, R149 ;  /* 0x000000070695723e */ /* 0x000fe20004807095 */
[----:B------:R-:W0:Y:S01]  /*3c40*/  MUFU.EX2 R78, R78 ;  /* 0x0000004e004e7308 */ /* 0x000e220000000800 */
[----:B-1----:R-:W-:-:S01]  /*3c50*/  FADD.FTZ R48, R8, R43 ;  /* 0x0000002b08307221 */ /* 0x002fc20000010000 */
[----:B------:R-:W-:Y:S01]  /*3c60*/  FFMA.FTZ R43, R56, UR18, -R70 ;  /* 0x00000012382b7c23 */ /* 0x000fe20008010846 */
[----:B------:R-:W-:-:S05]  /*3c70*/  FADD.FTZ R56, R24, R69 ;  /* 0x0000004518387221 */ /* 0x000fca0000010000 */
[----:B------:R-:W1:Y:S01]  /*3c80*/  MUFU.EX2 R81, R81 ;  /* 0x0000005100517308 */ /* 0x000e620000000800 */
[----:B--2---:R-:W-:-:S01]  /*3c90*/  FADD.FTZ R49, R9, R48 ;  /* 0x0000003009317221 */ /* 0x004fc20000010000 */
[----:B------:R-:W-:Y:S01]  /*3ca0*/  FFMA.FTZ R48, R57, UR18, -R70 ;  /* 0x0000001239307c23 */ /* 0x000fe20008010846 */
[----:B------:R-:W-:-:S04]  /*3cb0*/  FADD.FTZ R57, R27, R56 ;  /* 0x000000381b397221 */ /* 0x000fc80000010000 */
[----:B------:R-:W-:Y:S01]  /*3cc0*/  FADD.FTZ R56, R58, R57 ;  /* 0x000000393a387221 */ /* 0x000fe20000010000 */
        /* <DEDUP_REMOVED lines=18> */
[----:B------:R2:W-:Y:S08]  /*3df0*/  MUFU.EX2 R3, R53 ;  /* 0x0000003500037308 */ /* 0x0005f00000000800 */
[----:B------:R-:W3:Y:S01]  /*3e00*/  MUFU.EX2 R32, R32 ;  /* 0x0000002000207308 */ /* 0x000ee20000000800 */
[----:B--2---:R-:W-:-:S04]  /*3e10*/  FADD.FTZ R53, R29, R56 ;  /* 0x000000381d357221 */ /* 0x004fc80000010000 */
[----:B------:R-:W-:-:S03]  /*3e20*/  FADD.FTZ R53, R62, R53 ;  /* 0x000000353e357221 */ /* 0x000fc60000010000 */
[----:B------:R-:W2:Y:S01]  /*3e30*/  MUFU.EX2 R37, R37 ;  /* 0x0000002500257308 */ /* 0x000ea20000000800 */
[----:B------:R-:W-:-:S01]  /*3e40*/  FADD.FTZ R56, R30, R53 ;  /* 0x000000351e387221 */ /* 0x000fc20000010000 */
[----:B0-----:R-:W-:-:S03]  /*3e50*/  FADD.FTZ R53, R15, R52 ;  /* 0x000000340f357221 */ /* 0x001fc60000010000 */
[----:B------:R-:W-:Y:S01]  /*3e60*/  FADD.FTZ R11, R31, R56 ;  /* 0x000000381f0b7221 */ /* 0x000fe20000010000 */
[----:B-1----:R-:W-:-:S02]  /*3e70*/  FADD.FTZ R53, R20, R53 ;  /* 0x0000003514357221 */ /* 0x002fc40000010000 */
[----:B------:R-:W0:Y:S01]  /*3e80*/  MUFU.EX2 R26, R26 ;  /* 0x0000001a001a7308 */ /* 0x000e220000000800 */
[----:B------:R-:W-:-:S01]  /*3e90*/  FADD.FTZ R24, R34, R11 ;  /* 0x0000000b22187221 */ /* 0x000fc20000010000 */
[----:B---3--:R-:W-:-:S03]  /*3ea0*/  FADD.FTZ R52, R32, R53 ;  /* 0x0000003520347221 */ /* 0x008fc60000010000 */
[----:B------:R-:W-:-:S03]  /*3eb0*/  FADD.FTZ R41, R41, R24 ;  /* 0x0000001829297221 */ /* 0x000fc60000010000 */
[----:B------:R-:W1:Y:S01]  /*3ec0*/  MUFU.EX2 R33, R33 ;  /* 0x0000002100217308 */ /* 0x000e620000000800 */
[----:B--2---:R-:W-:-:S01]  /*3ed0*/  FADD.FTZ R11, R37, R52 ;  /* 0x00000034250b7221 */ /* 0x004fc20000010000 */
[----:B------:R-:W-:Y:S01]  /*3ee0*/  FADD.FTZ R24, R40, R41 ;  /* 0x0000002928187221 */ /* 0x000fe20000010000 */
[----:B------:R-:W-:-:S04]  /*3ef0*/  F2FP.SATFINITE.E4M3.F32.PACK_AB_MERGE_C R32, R37, R32, RZ ;  /* 0x000000202520723e */ /* 0x000fc800048070ff */
[----:B------:R-:W-:Y:S01]  /*3f00*/  F2FP.SATFINITE.E4M3.F32.PACK_AB_MERGE_C R139, R20, R15, R32 ;  /* 0x0000000f148b723e */ /* 0x000fe20004807020 */
        /* <DEDUP_REMOVED lines=9> */
[C---:B0-----:R-:W-:Y:S01]  /*3fa0*/  F2FP.SATFINITE.E4M3.F32.PACK_AB_MERGE_C R140, R77.reuse, R44, RZ ;  /* 0x0000002c4d8c723e */ /* 0x041fe200048070ff */
[----:B------:R-:W-:-:S03]  /*3fb0*/  FADD.FTZ R77, R77, R28 ;  /* 0x0000001c4d4d7221 */ /* 0x000fc60000010000 */
[----:B------:R-:W-:-:S03]  /*3fc0*/  F2FP.SATFINITE.E4M3.F32.PACK_AB_MERGE_C R140, R45, R40, R140 ;  /* 0x000000282d8c723e */ /* 0x000fc6000480708c */
[----:B------:R-:W0:Y:S01]  /*3fd0*/  MUFU.EX2 R36, R36 ;  /* 0x0000002400247308 */ /* 0x000e220000000800 */
[----:B-1----:R-:W-:-:S01]  /*3fe0*/  FADD.FTZ R5, R42, R5 ;  /* 0x000000052a057221 */ /* 0x002fc20000010000 */
[----:B------:R-:W-:-:S04]  /*3ff0*/  F2FP.SATFINITE.E4M3.F32.PACK_AB_MERGE_C R39, R42, R39, RZ ;  /* 0x000000272a27723e */ /* 0x000fc800048070ff */
[----:B------:R-:W-:Y:S02]  /*4000*/  F2FP.SATFINITE.E4M3.F32.PACK_AB_MERGE_C R141, R33, R26, R39 ;  /* 0x0000001a218d723e */ /* 0x000fe40004807027 */
        /* <DEDUP_REMOVED lines=11> */
[----:B------:R-:W-:Y:S01]  /*40c0*/  MUFU.EX2 R66, R66 ;  /* 0x0000004200427308 */ /* 0x000fe20000000800 */
[C---:B-1----:R-:W-:Y:S01]  /*40d0*/  F2FP.SATFINITE.E4M3.F32.PACK_AB_MERGE_C R142, R51.reuse, R50, RZ ;  /* 0x00000032338e723e */ /* 0x042fe200048070ff */
[----:B------:R-:W-:-:S03]  /*40e0*/  FADD.FTZ R51, R51, R4 ;  /* 0x0000000433337221 */ /* 0x000fc60000010000 */
[----:B------:R-:W-:-:S03]  /*40f0*/  F2FP.SATFINITE.E4M3.F32.PACK_AB_MERGE_C R142, R47, R46, R142 ;  /* 0x0000002e2f8e723e */ /* 0x000fc6000480708e */
[----:B------:R-:W0:Y:S01]  /*4100*/  MUFU.EX2 R63, R63 ;  /* 0x0000003f003f7308 */ /* 0x000e220000000800 */
[C---:B--2---:R-:W-:Y:S01]  /*4110*/  F2FP.SATFINITE.E4M3.F32.PACK_AB_MERGE_C R43, R48.reuse, R43, RZ ;  /* 0x0000002b302b723e */ /* 0x044fe200048070ff */
[----:B------:R-:W-:-:S03]  /*4120*/  FADD.FTZ R48, R48, R5 ;  /* 0x0000000530307221 */ /* 0x000fc60000010000 */
[----:B------:R-:W-:-:S03]  /*4130*/  F2FP.SATFINITE.E4M3.F32.PACK_AB_MERGE_C R143, R3, R36, R43 ;  /* 0x00000024038f723e */ /* 0x000fc6000480702b */
[----:B------:R-:W1:Y:S08]  /*4140*/  MUFU.EX2 R54, R54 ;  /* 0x0000003600367308 */ /* 0x000e700000000800 */
[----:B------:R-:W2:Y:S01]  /*4150*/  MUFU.EX2 R35, R60 ;  /* 0x0000003c00237308 */ /* 0x000ea20000000800 */
[----:B0-----:R-:W-:-:S07]  /*4160*/  F2FP.SATFINITE.E4M3.F32.PACK_AB_MERGE_C R144, R63, R66, RZ ;  /* 0x000000423f90723e */ /* 0x001fce00048070ff */
[----:B------:R-:W0:Y:S01]  /*4170*/  MUFU.EX2 R55, R55 ;  /* 0x0000003700377308 */ /* 0x000e220000000800 */
[----:B-1----:R-:W-:-:S07]  /*4180*/  FADD.FTZ R4, R54, R51 ;  /* 0x0000003336047221 */ /* 0x002fce0000010000 */
[----:B------:R-:W1:Y:S01]  /*4190*/  MUFU.EX2 R10, R61 ;  /* 0x0000003d000a7308 */ /* 0x000e620000000800 */
[----:B--2---:R-:W-:-:S07]  /*41a0*/  FADD.FTZ R5, R35, R48 ;  /* 0x0000003023057221 */ /* 0x004fce0000010000 */
[----:B------:R-:W2:Y:S01]  /*41b0*/  MUFU.EX2 R49, R49 ;  /* 0x0000003100317308 */ /* 0x000ea20000000800 */
[C---:B0-----:R-:W-:Y:S01]  /*41c0*/  F2FP.SATFINITE.E4M3.F32.PACK_AB_MERGE_C R144, R55.reuse, R54, R144 ;  /* 0x000000363790723e */ /* 0x041fe20004807090 */
[----:B------:R-:W-:-:S04]  /*41d0*/  FADD.FTZ R55, R55, R4 ;  /* 0x0000000437377221 */ /* 0x000fc80000010000 */
[----:B------:R-:W-:Y:S02]  /*41e0*/  FADD.FTZ R66, R66, R55 ;  /* 0x0000003742427221 */ /* 0x000fe40000010000 */
[----:B------:R-:W0:Y:S01]  /*41f0*/  MUFU.EX2 R24, R71 ;  /* 0x0000004700187308 */ /* 0x000e220000000800 */
[----:B-1----:R-:W-:-:S01]  /*4200*/  FADD.FTZ R4, R10, R5 ;  /* 0x000000050a047221 */ /* 0x002fc20000010000 */
[----:B------:R-:W-:-:S06]  /*4210*/  FADD.FTZ R66, R63, R66 ;  /* 0x000000423f427221 */ /* 0x000fcc0000010000 */
[----:B------:R-:W-:Y:S01]  /*4220*/  MUFU.EX2 R67, R67 ;  /* 0x0000004300437308 */ /* 0x000fe20000000800 */
[----:B--2---:R-:W-:-:S07]  /*4230*/  FADD.FTZ R7, R49, R4 ;  /* 0x0000000431077221 */ /* 0x004fce0000010000 */
[----:B------:R-:W1:Y:S01]  /*4240*/  MUFU.EX2 R68, R68 ;  /* 0x0000004400447308 */ /* 0x000e620000000800 */
[C---:B0-----:R-:W-:Y:S01]  /*4250*/  F2FP.SATFINITE.E4M3.F32.PACK_AB_MERGE_C R49, R24.reuse, R49, RZ ;  /* 0x000000311831723e */ /* 0x041fe200048070ff */
[----:B------:R-:W-:-:S03]  /*4260*/  FADD.FTZ R24, R24, R7 ;  /* 0x0000000718187221 */ /* 0x000fc60000010000 */
[----:B------:R-:W-:-:S03]  /*4270*/  F2FP.SATFINITE.E4M3.F32.PACK_AB_MERGE_C R145, R10, R35, R49 ;  /* 0x000000230a91723e */ /* 0x000fc60004807031 */
        /* <DEDUP_REMOVED lines=9> */
[----:B------:R-:W-:-:S04]  /*4310*/  FADD.FTZ R64, R64, R7 ;  /* 0x0000000740407221 */ /* 0x000fc80000010000 */
[----:B------:R-:W-:Y:S02]  /*4320*/  FADD.FTZ R3, R67, R64 ;  /* 0x0000004043037221 */ /* 0x000fe40000010000 */
[----:B------:R-:W1:Y:S01]  /*4330*/  MUFU.EX2 R5, R70 ;  /* 0x0000004600057308 */ /* 0x000e620000000800 */
[----:B0-----:R-:W-:-:S01]  /*4340*/  FADD.FTZ R9, R74, R9 ;  /* 0x000000094a097221 */ /* 0x001fc20000010000 */
[----:B------:R-:W-:-:S03]  /*4350*/  FADD.FTZ R3, R68, R3 ;  /* 0x0000000344037221 */ /* 0x000fc60000010000 */
[----:B--2---:R-:W-:Y:S01]  /*4360*/  FADD.FTZ R4, R76, R9 ;  /* 0x000000094c047221 */ /* 0x004fe20000010000 */
[----:B-1----:R-:W-:-:S03]  /*4370*/  F2FP.SATFINITE.E4M3.F32.PACK_AB_MERGE_C R6, R5, R76, RZ ;  /* 0x0000004c0506723e */ /* 0x002fc600048070ff */
[----:B------:R-:W-:Y:S01]  /*4380*/  FADD.FTZ R4, R5, R4 ;  /* 0x0000000405047221 */ /* 0x000fe20000010000 */
        /* <DEDUP_REMOVED lines=31> */
.L_x_11184:
[----:B------:R-:W-:-:S04]  /*4580*/  UISETP.NE.AND UP0, UPT, UR22, 0x1, UPT ;  /* 0x000000011600788c */ /* 0x000fc8000bf05270 */
[----:B------:R-:W-:-:S04]  /*4590*/  USEL UR37, URZ, 0x1, UP0 ;  /* 0x000000013f257887 */ /* 0x000fc80008000000 */
[----:B------:R-:W-:Y:S01]  /*45a0*/  ULOP3.LUT UR37, UR21, UR37, URZ, 0x3c, !UPT ;  /* 0x0000002515257292 */ /* 0x000fe2000f8e3c3f */
[----:B------:R-:W-:Y:S11]  /*45b0*/  @!P0 BRA `(.L_x_11174) ;  /* 0x0000000000048947 */ /* 0x000ff60003800000 */
[----:B------:R-:W-:Y:S01]  /*45c0*/  BPT.TRAP 0x1 ;  /* 0x000000040000795c */ /* 0x000fe20000300000 */
.L_x_11174:
        /* <DEDUP_REMOVED lines=12> */
.L_x_11175:
[----:B-1----:R-:W-:Y:S05]  /*4690*/  @P1 BRA `(.L_x_11176) ;  /* 0x0000000000081947 */ /* 0x002fea0003800000 */
[----:B------:R-:W1:Y:S02]  /*46a0*/  SYNCS.PHASECHK.TRANS64.TRYWAIT P1, [UR20+0x19c30], R7 ;  /* 0x019c3007ff0075a7 */ /* 0x000e640008020154 */
[----:B-1----:R-:W-:Y:S05]  /*46b0*/  @!P1 BRA `(.L_x_11177) ;  /* 0x000000bc00cc9947 */ /* 0x002fea0003800000 */
.L_x_11176:
[----:B------:R-:W-:Y:S01]  /*46c0*/  UIMAD UR14, UR38, 0x300, UR16 ;  /* 0x00000300260e78a4 */ /* 0x000fe2000f8e0210 */
[----:B------:R-:W-:Y:S01]  /*46d0*/  WARPGROUP.ARRIVE ;  /* 0x00000000000079c5 */ /* 0x000fe20000000000 */
[----:B------:R-:W-:Y:S01]  /*46e0*/  UMOV UR15, 0xc0000010 ;  /* 0xc0000010000f7882 */ /* 0x000fe20000000000 */
[----:B------:R-:W-:Y:S01]  /*46f0*/  UMOV UR7, 0xc0000010 ;  /* 0xc000001000077882 */ /* 0x000fe20000000000 */
[----:B------:R-:W-:Y:S02]  /*4700*/  UIADD3 UR6, UR14, 0x100, URZ ;  /* 0x000001000e067890 */ /* 0x000fe4000fffe03f */
[----:B------:R-:W-:Y:S01]  /*4710*/  UIADD3 UR10, UR14, 0x200, URZ ;  /* 0x000002000e0a7890 */ /* 0x000fe2000fffe03f */
[----:B------:R-:W-:Y:S02]  /*4720*/  UMOV UR11, 0xc0000010 ;  /* 0xc0000010000b7882 */ /* 0x000fe40000000000 */
[----:B------:R-:W-:Y:S03]  /*4730*/  QGMMA.64x128x32.F32.E4M3.E4M3 R24, gdesc[UR12], RZ, !UPT, gsb0 ;  /* 0x01e000000c1879f3 */ /* 0x000fe6000c0008ff */
[----:B------:R-:W-:-:S02]  /*4740*/  WARPGROUP.DEPBAR.LE gsb0, 0x0 ;  /* 0x00008000000079c5 */ /* 0x000fc40000010000 */
        /* <DEDUP_REMOVED lines=8> */
.L_x_11178:
[----:B------:R-:W-:Y:S01]  /*47d0*/  ULEA UR11, UR22, UR23, 0x3 ;  /* 0x00000017160b7291 */ /* 0x000fe2000f8e183f */
[----:B01----:R-:W-:-:S05]  /*47e0*/  IMAD.U32 R7, RZ, RZ, UR21 ;  /* 0x00000015ff077e24 */ /* 0x003fca000f8e00ff */
[----:B------:R-:W-:-:S04]  /*47f0*/  SHF.L.U32 R7, R7, 0x1f, RZ ;  /* 0x0000001f07077819 */ /* 0x000fc800000006ff */
[----:B------:R0:W1:Y:S01]  /*4800*/  SYNCS.PHASECHK.TRANS64.TRYWAIT P1, [UR11+0x19c50], R7 ;  /* 0x019c5007ff0075a7 */ /* 0x000062000802014b */
[----:B------:R-:W-:Y:S05]  /*4810*/  @!P0 BRA `(.L_x_11179) ;  /* 0x0000000000048947 */ /* 0x000fea0003800000 */
[----:B------:R-:W-:Y:S01]  /*4820*/  BPT.TRAP 0x1 ;  /* 0x000000040000795c */ /* 0x000fe20000300000 */
.L_x_11179:
[----:B-1----:R-:W-:Y:S05]  /*4830*/  @P1 BRA `(.L_x_11180) ;  /* 0x0000000000081947 */ /* 0x002fea0003800000 */
[----:B------:R-:W1:Y:S02]  /*4840*/  SYNCS.PHASECHK.TRANS64.TRYWAIT P1, [UR11+0x19c50], R7 ;  /* 0x019c5007ff0075a7 */ /* 0x000e64000802014b */
[----:B-1----:R-:W-:Y:S05]  /*4850*/  @!P1 BRA `(.L_x_11181) ;  /* 0x000000bc007c9947 */ /* 0x002fea0003800000 */
.L_x_11180:
        /* <DEDUP_REMOVED lines=23> */
[----:B------:R-:W-:Y:S03]  /*49d0*/  QGMMA.64x96x32.F32.E4M3.E4M3 R88, R144, gdesc[UR4], R88, gsb0 ;  /* 0x0160000490587df3 */ /* 0x000fe60008000858 */
[----:B------:R-:W-:Y:S02]  /*49e0*/  WARPGROUP.DEPBAR.LE gsb0, 0x0 ;  /* 0x00008000000079c5 */ /* 0x000fe40000010000 */
[----:B------:R-:W-:Y:S05]  /*49f0*/  @!P0 BRA `(.L_x_11182) ;  /* 0x0000000000048947 */ /* 0x000fea0003800000 */
[----:B------:R-:W-:Y:S01]  /*4a00*/  BPT.TRAP 0x1 ;  /* 0x000000040000795c */ /* 0x000fe20000300000 */
.L_x_11182:
        /* <DEDUP_REMOVED lines=50> */
[----:B------:R-:W-:Y:S01]  /*4d30*/  FMUL.FTZ R67, R0, R67 ;  /* 0x0000004300437220 */ /* 0x000fe20000410000 */
[----:B------:R-:W-:-:S03]  /*4d40*/  UIADD3 UR20, UR20, 0x19c40, URZ ;  /* 0x00019c4014147890 */ /* 0x000fc6000fffe03f */
[----:B------:R-:W0:Y:S01]  /*4d50*/  MUFU.TANH R25, R25 ;  /* 0x0000001900197308 */ /* 0x000e220000002400 */
[----:B-1----:R-:W-:Y:S01]  /*4d60*/  FMNMX.FTZ R45, R15, R44, !PT ;  /* 0x0000002c0f2d7209 */ /* 0x002fe20007810000 */
[----:B------:R-:W-:Y:S01]  /*4d70*/  FMUL.FTZ R44, R0, R65 ;  /* 0x00000041002c7220 */ /* 0x000fe20000410000 */
[----:B------:R-:W-:-:S05]  /*4d80*/  UPRMT UR20, UR19, 0x654, UR20 ;  /* 0x0000065413147896 */ /* 0x000fca0008000014 */
[----:B------:R-:W1:Y:S01]  /*4d90*/  MUFU.TANH R26, R26 ;  /* 0x0000001a001a7308 */ /* 0x000e620000002400 */
[----:B--2---:R-:W-:Y:S01]  /*4da0*/  FMNMX.FTZ R48, R20, R45, !PT ;  /* 0x0000002d14307209 */ /* 0x004fe20007810000 */
[----:B------:R-:W-:Y:S02]  /*4db0*/  FMUL.FTZ R45, R0, R68 ;  /* 0x00000044002d7220 */ /* 0x000fe40000410000 */
[----:B------:R-:W-:Y:S04]  /*4dc0*/  SYNCS.ARRIVE.TRANS64.RED.A1T0 RZ, [UR20], RZ ;  /* 0x000000ffffff79a7 */ /* 0x000fe80008100414 */
        /* <DEDUP_REMOVED lines=15> */
[----:B0-----:R-:W-:Y:S01]  /*4ec0*/  FMNMX.FTZ R53, R31, R52, !PT ;  /* 0x000000341f357209 */ /* 0x001fe20007810000 */
[C---:B------:R-:W-:Y:S01]  /*4ed0*/  FMUL.FTZ R52, R0.reuse, R73 ;  /* 0x0000004900347220 */ /* 0x040fe20000410000 */
[----:B------:R-:W-:-:S05]  /*4ee0*/  FMUL.FTZ R73, R0, R78 ;  /* 0x0000004e00497220 */ /* 0x000fca0000410000 */
        /* <DEDUP_REMOVED lines=46> */
[----:B------:R-:W-:-:S04]  /*51d0*/  FMUL.FTZ R69, R0, R59 ;  /* 0x0000003b00457220 */ /* 0x000fc80000410000 */
[----:B------:R-:W1:Y:S02]  /*51e0*/  SHFL.BFLY PT, R38, R68, 0x2, 0x1f ;  /* 0x0c401f0044267f89 */ /* 0x000e6400000e0000 */
[----:B------:R-:W3:Y:S01]  /*51f0*/  MUFU.TANH R13, R13 ;  /* 0x0000000d000d7308 */ /* 0x000ee20000002400 */
[----:B--2---:R-:W-:-:S07]  /*5200*/  FMNMX.FTZ R59, R9, R5, !PT ;  /* 0x00000005093b7209 */ /* 0x004fce0007810000 */
[----:B------:R-:W2:Y:S08]  /*5210*/  MUFU.TANH R14, R14 ;  /* 0x0000000e000e7308 */ /* 0x000eb00000002400 */
[----:B------:R-:W4:Y:S01]  /*5220*/  MUFU.TANH R21, R21 ;  /* 0x0000001500157308 */ /* 0x000f220000002400 */
[----:B-1----:R-:W-:-:S07]  /*5230*/  FMNMX.FTZ R38, R68, R38, !PT ;  /* 0x0000002644267209 */ /* 0x002fce0007810000 */
[----:B------:R-:W1:Y:S01]  /*5240*/  MUFU.TANH R24, R24 ;  /* 0x0000001800187308 */ /* 0x000e620000002400 */
[----:B------:R-:W5:Y:S07]  /*5250*/  SHFL.BFLY PT, R68, R38, 0x1, 0x1f ;  /* 0x0c201f0026447f89 */ /* 0x000f6e00000e0000 */
[----:B------:R-:W1:Y:S08]  /*5260*/  MUFU.TANH R65, R65 ;  /* 0x0000004100417308 */ /* 0x000e700000002400 */
[----:B------:R-:W1:Y:S08]  /*5270*/  MUFU.TANH R39, R39 ;  /* 0x0000002700277308 */ /* 0x000e700000002400 */
[----:B------:R-:W1:Y:S01]  /*5280*/  MUFU.TANH R42, R42 ;  /* 0x0000002a002a7308 */ /* 0x000e620000002400 */
[----:B-----5:R-:W-:-:S02]  /*5290*/  FMNMX.FTZ R38, R38, R68, !PT ;  /* 0x0000004426267209 */ /* 0x020fc40007810000 */
[----:B0-----:R-:W-:-:S05]  /*52a0*/  FMNMX.FTZ R68, R10, R59, !PT ;  /* 0x0000003b0a447209 */ /* 0x001fca0007810000 */
[----:B------:R-:W0:Y:S01]  /*52b0*/  MUFU.TANH R43, R43 ;  /* 0x0000002b002b7308 */ /* 0x000e220000002400 */
[----:B---3--:R-:W-:Y:S01]  /*52c0*/  FMNMX.FTZ R59, R13, R68, !PT ;  /* 0x000000440d3b7209 */ /* 0x008fe20007810000 */
[----:B------:R-:W-:-:S03]  /*52d0*/  FADD.FTZ R6, -R38, R6 ;  /* 0x0000000626067221 */ /* 0x000fc60000010100 */
[----:B--2---:R-:W-:Y:S01]  /*52e0*/  FMNMX.FTZ R68, R14, R59, !PT ;  /* 0x0000003b0e447209 */ /* 0x004fe20007810000 */
[----:B------:R-:W-:Y:S02]  /*52f0*/  FMUL.FTZ R6, R6, UR18 ;  /* 0x0000001206067c20 */ /* 0x000fe40008410000 */
[----:B------:R-:W2:Y:S01]  /*5300*/  MUFU.TANH R46, R46 ;  /* 0x0000002e002e7308 */ /* 0x000ea20000002400 */
[----:B----4-:R-:W-:-:S04]  /*5310*/  FMNMX.FTZ R59, R21, R68, !PT ;  /* 0x00000044153b7209 */ /* 0x010fc80007810000 */
[----:B-1----:R-:W-:-:S03]  /*5320*/  FMNMX.FTZ R68, R24, R59, !PT ;  /* 0x0000003b18447209 */ /* 0x002fc60007810000 */
[----:B------:R-:W1:Y:S01]  /*5330*/  MUFU.TANH R47, R47 ;  /* 0x0000002f002f7308 */ /* 0x000e620000002400 */
[----:B------:R-:W-:-:S04]  /*5340*/  FMNMX.FTZ R68, R65, R68, !PT ;  /* 0x0000004441447209 */ /* 0x000fc80007810000 */
[----:B------:R-:W-:Y:S01]  /*5350*/  FMNMX.FTZ R59, R39, R68, !PT ;  /* 0x00000044273b7209 */ /* 0x000fe20007810000 */
[----:B------:R-:W-:Y:S02]  /*5360*/  FMUL.FTZ R68, R0, R70 ;  /* 0x0000004600447220 */ /* 0x000fe40000410000 */
[----:B------:R-:W3:Y:S01]  /*5370*/  MUFU.TANH R50, R50 ;  /* 0x0000003200327308 */ /* 0x000ee20000002400 */
[----:B------:R-:W-:-:S04]  /*5380*/  FMNMX.FTZ R70, R42, R59, !PT ;  /* 0x0000003b2a467209 */ /* 0x000fc80007810000 */
[----:B0-----:R-:W-:Y:S01]  /*5390*/  FMNMX.FTZ R59, R43, R70, !PT ;  /* 0x000000462b3b7209 */ /* 0x001fe20007810000 */
[C---:B------:R-:W-:Y:S01]  /*53a0*/  FMUL.FTZ R70, R0.reuse, R71 ;  /* 0x0000004700467220 */ /* 0x040fe20000410000 */
[----:B------:R-:W-:Y:S01]  /*53b0*/  FMUL.FTZ R71, R0, R74 ;  /* 0x0000004a00477220 */ /* 0x000fe20000410000 */
[----:B------:R-:W0:Y:S01]  /*53c0*/  MUFU.TANH R51, R51 ;  /* 0x0000003300337308 */ /* 0x000e220000002400 */
[----:B--2---:R-:W-:-:S04]  /*53d0*/  FMNMX.FTZ R72, R46, R59, !PT ;  /* 0x0000003b2e487209 */ /* 0x004fc80007810000 */
[----:B-1----:R-:W-:-:S03]  /*53e0*/  FMNMX.FTZ R59, R47, R72, !PT ;  /* 0x000000482f3b7209 */ /* 0x002fc60007810000 */
[----:B------:R-:W1:Y:S01]  /*53f0*/  MUFU.TANH R54, R54 ;  /* 0x0000003600367308 */ /* 0x000e620000002400 */
[----:B---3--:R-:W-:-:S07]  /*5400*/  FMNMX.FTZ R72, R50, R59, !PT ;  /* 0x0000003b32487209 */ /* 0x008fce0007810000 */
        /* <DEDUP_REMOVED lines=12> */
[----:B------:R-:W-:Y:S01]  /*54d0*/  FMUL.FTZ R74, R0, R79 ;  /* 0x0000004f004a7220 */ /* 0x000fe20000410000 */
[----:B------:R-:W-:-:S04]  /*54e0*/  IMAD.U32 R79, RZ, RZ, UR18 ;  /* 0x00000012ff4f7e24 */ /* 0x000fc8000f8e00ff */
[----:B------:R-:W-:Y:S01]  /*54f0*/  FFMA.FTZ R79, R38, R79, -8 ;  /* 0xc1000000264f7423 */ /* 0x000fe2000001004f */
[----:B------:R-:W1:Y:S01]  /*5500*/  MUFU.TANH R66, R66 ;  /* 0x0000004200427308 */ /* 0x000e620000002400 */
[----:B--2---:R-:W-:Y:S02]  /*5510*/  FMNMX.FTZ R76, R62, R59, !PT ;  /* 0x0000003b3e4c7209 */ /* 0x004fe40007810000 */
[--C-:B------:R-:W-:Y:S01]  /*5520*/  FFMA.FTZ R7, R7, UR18, -R79.reuse ;  /* 0x0000001207077c23 */ /* 0x100fe2000801084f */
[----:B------:R-:W-:-:S01]  /*5530*/  FFMA.FTZ R8, R8, UR18, -R79 ;  /* 0x0000001208087c23 */ /* 0x000fc2000801084f */
[--C-:B------:R-:W-:Y:S01]  /*5540*/  FFMA.FTZ R11, R11, UR18, -R79.reuse ;  /* 0x000000120b0b7c23 */ /* 0x100fe2000801084f */
[----:B------:R-:W-:-:S01]  /*5550*/  FFMA.FTZ R12, R12, UR18, -R79 ;  /* 0x000000120c0c7c23 */ /* 0x000fc2000801084f */
[--C-:B------:R-:W-:Y:S01]  /*5560*/  FFMA.FTZ R15, R15, UR18, -R79.reuse ;  /* 0x000000120f0f7c23 */ /* 0x100fe2000801084f */
[----:B------:R-:W2:Y:S01]  /*5570*/  MUFU.TANH R67, R67 ;  /* 0x0000004300437308 */ /* 0x000ea20000002400 */
[----:B0-----:R-:W-:Y:S01]  /*5580*/  FMNMX.FTZ R59, R63, R76, !PT ;  /* 0x0000004c3f3b7209 */ /* 0x001fe20007810000 */
[--C-:B------:R-:W-:Y:S01]  /*5590*/  FFMA.FTZ R20, R20, UR18, -R79.reuse ;  /* 0x0000001214147c23 */ /* 0x100fe2000801084f */
[----:B------:R-:W-:-:S01]  /*55a0*/  FFMA.FTZ R25, R25, UR18, -R79 ;  /* 0x0000001219197c23 */ /* 0x000fc2000801084f */
[--C-:B------:R-:W-:Y:S01]  /*55b0*/  FFMA.FTZ R26, R26, UR18, -R79.reuse ;  /* 0x000000121a1a7c23 */ /* 0x100fe2000801084f */
[----:B------:R-:W-:-:S01]  /*55c0*/  FFMA.FTZ R27, R27, UR18, -R79 ;  /* 0x000000121b1b7c23 */ /* 0x000fc2000801084f */
[--C-:B------:R-:W-:Y:S01]  /*55d0*/  FFMA.FTZ R28, R28, UR18, -R79.reuse ;  /* 0x000000121c1c7c23 */ /* 0x100fe2000801084f */
[----:B------:R-:W-:-:S01]  /*55e0*/  FFMA.FTZ R29, R29, UR18, -R79 ;  /* 0x000000121d1d7c23 */ /* 0x000fc2000801084f */
[----:B------:R-:W0:Y:S01]  /*55f0*/  MUFU.TANH R68, R68 ;  /* 0x0000004400447308 */ /* 0x000e220000002400 */
[----:B-1----:R-:W-:Y:S01]  /*5600*/  FMNMX.FTZ R76, R66, R59, !PT ;  /* 0x0000003b424c7209 */ /* 0x002fe20007810000 */
[--C-:B------:R-:W-:Y:S01]  /*5610*/  FFMA.FTZ R30, R30, UR18, -R79.reuse ;  /* 0x000000121e1e7c23 */ /* 0x100fe2000801084f */
[----:B------:R-:W-:-:S01]  /*5620*/  FFMA.FTZ R31, R31, UR18, -R79 ;  /* 0x000000121f1f7c23 */ /* 0x000fc2000801084f */
[--C-:B------:R-:W-:Y:S01]  /*5630*/  FFMA.FTZ R32, R32, UR18, -R79.reuse ;  /* 0x0000001220207c23 */ /* 0x100fe2000801084f */
[----:B------:R-:W-:-:S01]  /*5640*/  FFMA.FTZ R33, R33, UR18, -R79 ;  /* 0x0000001221217c23 */ /* 0x000fc2000801084f */
[--C-:B------:R-:W-:Y:S01]  /*5650*/  FFMA.FTZ R34, R34, UR18, -R79.reuse ;  /* 0x0000001222227c23 */ /* 0x100fe2000801084f */
[----:B------:R-:W-:-:S01]  /*5660*/  FFMA.FTZ R35, R35, UR18, -R79 ;  /* 0x0000001223237c23 */ /* 0x000fc2000801084f */
[----:B------:R-:W1:Y:S01]  /*5670*/  MUFU.TANH R70, R70 ;  /* 0x0000004600467308 */ /* 0x000e620000002400 */
[----:B--2---:R-:W-:Y:S01]  /*5680*/  FMNMX.FTZ R59, R67, R76, !PT ;  /* 0x0000004c433b7209 */ /* 0x004fe20007810000 */
[----:B------:R-:W-:Y:S01]  /*5690*/  FMUL.FTZ R76, R0, R83 ;  /* 0x00000053004c7220 */ /* 0x000fe20000410000 */
[----:B------:R-:W-:-:S01]  /*56a0*/  FFMA.FTZ R36, R36, UR18, -R79 ;  /* 0x0000001224247c23 */ /* 0x000fc2000801084f */
[--C-:B------:R-:W-:Y:S01]  /*56b0*/  FFMA.FTZ R37, R37, UR18, -R79.reuse ;  /* 0x0000001225257c23 */ /* 0x100fe2000801084f */
[----:B------:R-:W-:-:S01]  /*56c0*/  FFMA.FTZ R40, R40, UR18, -R79 ;  /* 0x0000001228287c23 */ /* 0x000fc2000801084f */
[--C-:B------:R-:W-:Y:S01]  /*56d0*/  FFMA.FTZ R41, R41, UR18, -R79.reuse ;  /* 0x0000001229297c23 */ /* 0x100fe2000801084f */
[----:B------:R-:W-:-:S01]  /*56e0*/  FFMA.FTZ R44, R44, UR18, -R79 ;  /* 0x000000122c2c7c23 */ /* 0x000fc2000801084f */
        /* <DEDUP_REMOVED lines=13> */
[----:B------:R-:W-:-:S03]  /*57c0*/  FFMA.FTZ R64, R64, UR18, -R79 ;  /* 0x0000001240407c23 */ /* 0x000fc6000801084f */
        /* <DEDUP_REMOVED lines=13> */
[----:B------:R-:W-:Y:S01]  /*58a0*/  MUFU.EX2 R6, R6 ;  /* 0x0000000600067308 */ /* 0x000fe20000000800 */
[----:B--2---:R-:W-:-:S07]  /*58b0*/  FMNMX.FTZ R59, R77, R80, !PT ;  /* 0x000000504d3b7209 */ /* 0x004fce0007810000 */
[----:B------:R-:W1:Y:S01]  /*58c0*/  MUFU.EX2 R7, R7 ;  /* 0x0000000700077308 */ /* 0x000e620000000800 */
[----:B0-----:R-:W-:-:S05]  /*58d0*/  FMNMX.FTZ R80, R78, R59, !PT ;  /* 0x0000003b4e507209 */ /* 0x001fca0007810000 */
[----:B------:R-:W0:Y:S02]  /*58e0*/  SHFL.BFLY PT, R59, R80, 0x2, 0x1f ;  /* 0x0c401f00503b7f89 */ /* 0x000e2400000e0000 */
[----:B------:R-:W-:Y:S08]  /*58f0*/  MUFU.EX2 R8, R8 ;  /* 0x0000000800087308 */ /* 0x000ff00000000800 */
[----:B------:R-:W-:Y:S01]  /*5900*/  MUFU.EX2 R11, R11 ;  /* 0x0000000b000b7308 */ /* 0x000fe20000000800 */
[----:B-1----:R-:W-:-:S07]  /*5910*/  FFMA.FTZ R3, R6, R3, R7 ;  /* 0x0000000306037223 */ /* 0x002fce0000010007 */
[----:B------:R-:W-:Y:S01]  /*5920*/  MUFU.EX2 R12, R12 ;  /* 0x0000000c000c7308 */ /* 0x000fe20000000800 */
[----:B0-----:R-:W-:Y:S01]  /*5930*/  FMNMX.FTZ R81, R80, R59, !PT ;  /* 0x0000003b50517209 */ /* 0x001fe20007810000 */
[----:B------:R-:W-:-:S06]  /*5940*/  IMAD.U32 R80, RZ, RZ, UR18 ;  /* 0x00000012ff507e24 */ /* 0x000fcc000f8e00ff */
[----:B------:R-:W-:Y:S01]  /*5950*/  MUFU.EX2 R15, R15 ;  /* 0x0000000f000f7308 */ /* 0x000fe20000000800 */
[----:B------:R-:W0:Y:S07]  /*5960*/  SHFL.BFLY PT, R82, R81, 0x1, 0x1f ;  /* 0x0c201f0051527f89 */ /* 0x000e2e00000e0000 */
[----:B------:R-:W-:Y:S08]  /*5970*/  MUFU.EX2 R20, R20 ;  /* 0x0000001400147308 */ /* 0x000ff00000000800 */
[----:B------:R-:W-:Y:S08]  /*5980*/  MUFU.EX2 R25, R25 ;  /* 0x0000001900197308 */ /* 0x000ff00000000800 */
[----:B------:R-:W-:Y:S01]  /*5990*/  MUFU.EX2 R26, R26 ;  /* 0x0000001a001a7308 */ /* 0x000fe20000000800 */
[----:B0-----:R-:W-:-:S05]  /*59a0*/  FMNMX.FTZ R59, R81, R82, !PT ;  /* 0x00000052513b7209 */ /* 0x001fca0007810000 */
        /* <DEDUP_REMOVED lines=39> */
[----:B0-----:R-:W-:-:S07]  /*5c20*/  FFMA.FTZ R4, R5, R4, R80 ;  /* 0x0000000405047223 */ /* 0x001fce0000010050 */
[----:B------:R0:W1:Y:S08]  /*5c30*/  MUFU.EX2 R79, R10 ;  /* 0x0000000a004f7308 */ /* 0x0000700000000800 */
[----:B------:R-:W2:Y:S01]  /*5c40*/  MUFU.EX2 R14, R14 ;  /* 0x0000000e000e7308 */ /* 0x000ea20000000800 */
[----:B0-----:R-:W-:-:S04]  /*5c50*/  FADD.FTZ R10, R8, R3 ;  /* 0x00000003080a7221 */ /* 0x001fc80000010000 */
[----:B------:R-:W-:-:S03]  /*5c60*/  FADD.FTZ R3, R11, R10 ;  /* 0x0000000a0b037221 */ /* 0x000fc60000010000 */
[----:B------:R-:W0:Y:S01]  /*5c70*/  MUFU.EX2 R21, R21 ;  /* 0x0000001500157308 */ /* 0x000e220000000800 */
[----:B-1----:R-:W-:-:S04]  /*5c80*/  FADD.FTZ R4, R79, R4 ;  /* 0x000000044f047221 */ /* 0x002fc80000010000 */
        /* <DEDUP_REMOVED lines=111> */
.L_x_11183:
        /* <DEDUP_REMOVED lines=10> */
[----:B------:R-:W-:Y:S01]  /*6420*/  UMOV UR22, UR38 ;  /* 0x0000002600167c82 */ /* 0x000fe20008000000 */
        /* <DEDUP_REMOVED lines=80> */
.L_x_11173:
[----:B------:R-:W-:Y:S06]  /*6930*/  BAR.ARV 0x8, 0x200 ;  /* 0x0208000000007b1d */ /* 0x000fec0000002000 */
[----:B------:R-:W-:Y:S05]  /*6940*/  @!P0 BRA `(.L_x_11185) ;  /* 0x0000000000048947 */ /* 0x000fea0003800000 */
[----:B------:R-:W-:Y:S01]  /*6950*/  BPT.TRAP 0x1 ;  /* 0x000000040000795c */ /* 0x000fe20000300000 */
.L_x_11185:
        /* <DEDUP_REMOVED lines=9> */
.L_x_11186:
[----:B-1----:R-:W-:Y:S05]  /*69f0*/  @P1 BRA `(.L_x_11187) ;  /* 0x0000000000081947 */ /* 0x002fea0003800000 */
[----:B------:R-:W1:Y:S02]  /*6a00*/  SYNCS.PHASECHK.TRANS64.TRYWAIT P1, [UR5+0x19c50], R0 ;  /* 0x019c5000ff0075a7 */ /* 0x000e640008020145 */
[----:B-1----:R-:W-:Y:S05]  /*6a10*/  @!P1 BRA `(.L_x_11188) ;  /* 0x0000009c00249947 */ /* 0x002fea0003800000 */
.L_x_11187:
[----:B------:R-:W-:Y:S01]  /*6a20*/  UIADD3 UR4, UR4, 0x3000, URZ ;  /* 0x0000300004047890 */ /* 0x000fe2000fffe03f */
[----:B------:R-:W-:Y:S01]  /*6a30*/  WARPGROUP.ARRIVE ;  /* 0x00000000000079c5 */ /* 0x000fe20000000000 */
[----:B------:R-:W-:Y:S01]  /*6a40*/  ULDC.64 UR10, c[0x0][0x9a0] ;  /* 0x00026800000a7ab9 */ /* 0x000fe20000000a00 */
[----:B------:R-:W-:Y:S01]  /*6a50*/  UMOV UR7, 0x40000040 ;  /* 0x4000004000077882 */ /* 0x000fe20000000000 */
        /* <DEDUP_REMOVED lines=8> */
[----:B------:R-:W-:Y:S05]  /*6ae0*/  QGMMA.64x96x32.F32.E4M3.E4M3 R88, R148, gdesc[UR4], R88, gsb0 ;  /* 0x0160000494587df3 */ /* 0x000fea0008000858 */
[----:B------:R-:W2:Y:S01]  /*6af0*/  @P1 LDC.64 R6, c[0x0][0x9d0] ;  /* 0x00027400ff061b82 */ /* 0x000ea20000000a00 */
[----:B01----:R-:W-:-:S04]  /*6b00*/  @P1 IMAD R0, R8, UR41, RZ ;  /* 0x0000002908001c24 */ /* 0x003fc8000f8e02ff */
[----:B------:R-:W-:Y:S02]  /*6b10*/  @P1 IMAD R5, R9, UR40, R0 ;  /* 0x0000002809051c24 */ /* 0x000fe4000f8e0200 */
[----:B------:R-:W-:-:S04]  /*6b20*/  @P1 IMAD.WIDE.U32 R8, R8, UR40, RZ ;  /* 0x0000002808081c25 */ /* 0x000fc8000f8e00ff */
[----:B------:R-:W-:Y:S02]  /*6b30*/  @P1 IMAD.IADD R9, R9, 0x1, R5 ;  /* 0x0000000109091824 */ /* 0x000fe400078e0205 */
[----:B------:R-:W-:Y:S02]  /*6b40*/  IMAD.MOV.U32 R5, RZ, RZ, 0x3f800000 ;  /* 0x3f800000ff057424 */ /* 0x000fe400078e00ff */
[----:B--2---:R-:W-:-:S04]  /*6b50*/  @P1 IMAD.WIDE.U32 R8, R6, UR44, R8 ;  /* 0x0000002c06081c25 */ /* 0x004fc8000f8e0008 */
[----:B------:R-:W-:Y:S01]  /*6b60*/  @P1 IMAD R7, R7, UR44, R9 ;  /* 0x0000002c07071c24 */ /* 0x000fe2000f8e0209 */
[----:B------:R-:W-:-:S04]  /*6b70*/  @P1 LEA R6, P2, R8, UR10, 0x2 ;  /* 0x0000000a08061c11 */ /* 0x000fc8000f8410ff */
[----:B------:R-:W-:-:S05]  /*6b80*/  @P1 LEA.HI.X R7, R8, UR11, R7, 0x2, P2 ;  /* 0x0000000b08071c11 */ /* 0x000fca00090f1407 */
[----:B------:R0:W2:Y:S01]  /*6b90*/  @P1 LDG.E R5, desc[UR52][R6.64] ;  /* 0x0000003406051981 */ /* 0x0000a2000c1e1900 */
[----:B------:R-:W-:Y:S01]  /*6ba0*/  UIADD3 UR6, UR4, 0x2, URZ ;  /* 0x0000000204067890 */ /* 0x000fe2000fffe03f */
[----:B------:R-:W-:Y:S01]  /*6bb0*/  UMOV UR7, 0x40000040 ;  /* 0x4000004000077882 */ /* 0x000fe20000000000 */
[----:B------:R-:W-:Y:S02]  /*6bc0*/  WARPGROUP.DEPBAR.LE gsb0, 0x0 ;  /* 0x00008000000079c5 */ /* 0x000fe40000010000 */
[----:B------:R-:W-:-:S06]  /*6bd0*/  WARPGROUP.ARRIVE ;  /* 0x00000000000079c5 */ /* 0x000fcc0000000000 */
[----:B------:R-:W-:Y:S01]  /*6be0*/  QGMMA.64x96x32.F32.E4M3.E4M3 R88, R136, gdesc[UR4], R88, gsb0 ;  /* 0x0160000488587df3 */ /* 0x000fe20008000858 */
[----:B------:R-:W-:Y:S01]  /*6bf0*/  UIADD3 UR6, UR4, 0x4, URZ ;  /* 0x0000000404067890 */ /* 0x000fe2000fffe03f */
[----:B------:R-:W-:Y:S01]  /*6c00*/  UMOV UR7, 0x40000040 ;  /* 0x4000004000077882 */ /* 0x000fe20000000000 */
[----:B------:R-:W1:Y:S01]  /*6c10*/  SHFL.BFLY PT, R0, R3, 0x2, 0x1f ;  /* 0x0c401f0003007f89 */ /* 0x000e6200000e0000 */
[----:B------:R-:W-:-:S03]  /*6c20*/  UIADD3 UR4, UR4, 0x6, URZ ;  /* 0x0000000604047890 */ /* 0x000fc6000fffe03f */
[----:B------:R-:W3:Y:S01]  /*6c30*/  SHFL.BFLY PT, R9, R4, 0x2, 0x1f ;  /* 0x0c401f0004097f89 */ /* 0x000ee200000e0000 */
[----:B------:R-:W-:Y:S02]  /*6c40*/  WARPGROUP.DEPBAR.LE gsb0, 0x0 ;  /* 0x00008000000079c5 */ /* 0x000fe40000010000 */
[----:B------:R-:W-:-:S06]  /*6c50*/  WARPGROUP.ARRIVE ;  /* 0x00000000000079c5 */ /* 0x000fcc0000000000 */
[----:B------:R-:W-:Y:S01]  /*6c60*/  QGMMA.64x96x32.F32.E4M3.E4M3 R88, R140, gdesc[UR4], R88, gsb0 ;  /* 0x016000048c587df3 */ /* 0x000fe20008000858 */
[----:B------:R-:W-:Y:S01]  /*6c70*/  UMOV UR6, UR4 ;  /* 0x0000000400067c82 */ /* 0x000fe20008000000 */
[----:B------:R-:W-:Y:S01]  /*6c80*/  UMOV UR7, 0x40000040 ;  /* 0x4000004000077882 */ /* 0x000fe20000000000 */
[----:B-1----:R-:W-:-:S01]  /*6c90*/  FADD.FTZ R0, R0, R3 ;  /* 0x0000000300007221 */ /* 0x002fc20000010000 */
[----:B---3--:R-:W-:-:S04]  /*6ca0*/  FADD.FTZ R9, R9, R4 ;  /* 0x0000000409097221 */ /* 0x008fc80000010000 */
[----:B0-----:R-:W0:Y:S04]  /*6cb0*/  SHFL.BFLY PT, R7, R0, 0x1, 0x1f ;  /* 0x0c201f0000077f89 */ /* 0x001e2800000e0000 */
        /* <DEDUP_REMOVED lines=33> */
.L_x_11189:
        /* <DEDUP_REMOVED lines=58> */
.L_x_11165:
        /* <DEDUP_REMOVED lines=15> */
[----:B------:R-:W2:Y:S01]  /*7360*/  LDL R38, [R1+0x38] ;  /* 0x0000380001267983 */ /* 0x000ea20000100800 */
[----:B0-----:R-:W-:-:S05]  /*7370*/  IMAD.SHL.U32 R14, R47, 0x4, RZ ;  /* 0x000000042f0e7824 */ /* 0x001fca00078e00ff */
[----:B------:R-:W-:Y:S01]  /*7380*/  LOP3.LUT R14, R14, 0xc, RZ, 0xc0, !PT ;  /* 0x0000000c0e0e7812 */ /* 0x000fe200078ec0ff */
[----:B------:R-:W-:Y:S03]  /*7390*/  BAR.SYNC.DEFER_BLOCKING 0x1, 0x180 ;  /* 0x0046000000007b1d */ /* 0x000fe60000010000 */
[----:B------:R-:W-:-:S05]  /*73a0*/  IADD3 R14, P0, R14, UR8, RZ ;  /* 0x000000080e0e7c10 */ /* 0x000fca000ff1e0ff */
[----:B------:R-:W-:Y:S01]  /*73b0*/  IMAD.X R15, RZ, RZ, UR9, P0 ;  /* 0x00000009ff0f7e24 */ /* 0x000fe200080e06ff */
[----:B------:R-:W-:-:S04]  /*73c0*/  ULDC.64 UR8, c[0x0][0xc00] ;  /* 0x0003000000087ab9 */ /* 0x000fc80000000a00 */
[----:B------:R0:W3:Y:S01]  /*73d0*/  LDG.E.CONSTANT R14, desc[UR52][R14.64] ;  /* 0x000000340e0e7981 */ /* 0x0000e2000c1e9900 */
[----:B------:R-:W-:-:S04]  /*73e0*/  LOP3.LUT P0, R36, R47, 0x3, RZ, 0xc0, !PT ;  /* 0x000000032f247812 */ /* 0x000fc8000780c0ff */
[----:B------:R-:W-:-:S04]  /*73f0*/  ISETP.EQ.OR P0, PT, R36, 0x3, !P0 ;  /* 0x000000032400780c */ /* 0x000fc80004702670 */
[----:B------:R-:W-:Y:S02]  /*7400*/  SEL R47, R20, R5, P0 ;  /* 0x00000005142f7207 */ /* 0x000fe40000000000 */
[----:B------:R-:W-:Y:S02]  /*7410*/  SEL R20, R5, R20, P0 ;  /* 0x0000001405147207 */ /* 0x000fe40000000000 */
[----:B------:R-:W1:Y:S01]  /*7420*/  S2R R5, SR_SWINHI ;  /* 0x0000000000057919 */ /* 0x000e620000002f00 */
[----:B------:R-:W-:Y:S02]  /*7430*/  SEL R61, R11, R28, P0 ;  /* 0x0000001c0b3d7207 */ /* 0x000fe40000000000 */
[----:B------:R-:W-:Y:S02]  /*7440*/  SEL R75, R33, R10, P0 ;  /* 0x0000000a214b7207 */ /* 0x000fe40000000000 */
[----:B------:R-:W-:Y:S02]  /*7450*/  SEL R28, R28, R11, P0 ;  /* 0x0000000b1c1c7207 */ /* 0x000fe40000000000 */
[----:B------:R-:W-:-:S02]  /*7460*/  SEL R33, R10, R33, P0 ;  /* 0x000000210a217207 */ /* 0x000fc40000000000 */
[----:B------:R-:W-:Y:S02]  /*7470*/  SEL R49, R21, R4, P0 ;  /* 0x0000000415317207 */ /* 0x000fe40000000000 */
[----:B------:R-:W-:Y:S02]  /*7480*/  SEL R21, R4, R21, P0 ;  /* 0x0000001504157207 */ /* 0x000fe40000000000 */
[----:B------:R-:W-:Y:S02]  /*7490*/  SEL R83, R34, R103, P0 ;  /* 0x0000006722537207 */ /* 0x000fe40000000000 */
[----:B------:R-:W-:Y:S02]  /*74a0*/  MOV R76, R78 ;  /* 0x0000004e004c7202 */ /* 0x000fe40000000f00 */
[----:B-1----:R-:W-:Y:S02]  /*74b0*/  MOV R77, R5 ;  /* 0x00000005004d7202 */ /* 0x002fe40000000f00 */
        /* <DEDUP_REMOVED lines=19> */
[----:B------:R-:W-:Y:S01]  /*75f0*/  UIMAD.WIDE UR8, UR40, 0x4, UR8 ;  /* 0x00000004280878a5 */ /* 0x000fe2000f8e0208 */
[----:B------:R-:W-:Y:S01]  /*7600*/  SEL R57, R26, R9, P0 ;  /* 0x000000091a397207 */ /* 0x000fe20000000000 */
[----:B------:R-:W4:Y:S01]  /*7610*/  LDL R90, [R1+0x34] ;  /* 0x00003400015a7983 */ /* 0x000f220000100800 */
        /* <DEDUP_REMOVED lines=19> */
[----:B--2---:R-:W-:-:S03]  /*7750*/  IMAD.WIDE R10, R38, 0x2, R76 ;  /* 0x00000002260a7825 */ /* 0x004fc600078e024c */
[----:B------:R-:W-:-:S04]  /*7760*/  IADD3 R79, P5, R10, 0x20, RZ ;  /* 0x000000200a4f7810 */ /* 0x000fc80007fbe0ff */
[----:B------:R-:W-:Y:S02]  /*7770*/  LOP3.LUT R4, R79, 0x180, RZ, 0xc0, !PT ;  /* 0x000001804f047812 */ /* 0x000fe400078ec0ff */
[----:B------:R-:W-:Y:S02]  /*7780*/  IADD3 R101, P4, R10, 0x3000, RZ ;  /* 0x000030000a657810 */ /* 0x000fe40007f9e0ff */
[----:B------:R-:W-:Y:S02]  /*7790*/  SHF.R.U64 R4, R4, 0x3, RZ ;  /* 0x0000000304047819 */ /* 0x000fe400000012ff */
[C---:B------:R-:W-:Y:S02]  /*77a0*/  IADD3 R103, P3, R10.reuse, 0x3020, RZ ;  /* 0x000030200a677810 */ /* 0x040fe40007f7e0ff */
[C---:B------:R-:W-:Y:S02]  /*77b0*/  IADD3 R105, P2, R10.reuse, 0x6000, RZ ;  /* 0x000060000a697810 */ /* 0x040fe40007f5e0ff */
[----:B------:R-:W-:-:S02]  /*77c0*/  IADD3 R107, P1, R10, 0x6020, RZ ;  /* 0x000060200a6b7810 */ /* 0x000fc40007f3e0ff */
[----:B------:R-:W-:Y:S02]  /*77d0*/  LOP3.LUT R12, R4, R79, RZ, 0x3c, !PT ;  /* 0x0000004f040c7212 */ /* 0x000fe400078e3cff */
[----:B------:R-:W-:Y:S02]  /*77e0*/  LOP3.LUT R5, R10, 0x180, RZ, 0xc0, !PT ;  /* 0x000001800a057812 */ /* 0x000fe400078ec0ff */
[----:B------:R-:W-:Y:S02]  /*77f0*/  LOP3.LUT R4, R101, 0x180, RZ, 0xc0, !PT ;  /* 0x0000018065047812 */ /* 0x000fe400078ec0ff */
[----:B------:R-:W-:Y:S02]  /*7800*/  LOP3.LUT R6, R103, 0x180, RZ, 0xc0, !PT ;  /* 0x0000018067067812 */ /* 0x000fe400078ec0ff */
[----:B------:R-:W-:Y:S02]  /*7810*/  LOP3.LUT R38, R105, 0x180, RZ, 0xc0, !PT ;  /* 0x0000018069267812 */ /* 0x000fe400078ec0ff */
[----:B------:R-:W-:-:S02]  /*7820*/  LOP3.LUT R40, R107, 0x180, RZ, 0xc0, !PT ;  /* 0x000001806b287812 */ /* 0x000fc400078ec0ff */
[----:B------:R-:W-:Y:S02]  /*7830*/  SHF.R.U64 R5, R5, 0x3, RZ ;  /* 0x0000000305057819 */ /* 0x000fe400000012ff */
[----:B------:R-:W-:Y:S01]  /*7840*/  SHF.R.U64 R4, R4, 0x3, RZ ;  /* 0x0000000304047819 */ /* 0x000fe200000012ff */
[--C-:B------:R-:W-:Y:S01]  /*7850*/  IMAD.X R13, RZ, RZ, R11.reuse, P5 ;  /* 0x000000ffff0d7224 */ /* 0x100fe200028e060b */
[----:B------:R-:W-:Y:S02]  /*7860*/  SHF.R.U64 R6, R6, 0x3, RZ ;  /* 0x0000000306067819 */ /* 0x000fe400000012ff */
[----:B------:R-:W-:Y:S02]  /*7870*/  SHF.R.U64 R38, R38, 0x3, RZ ;  /* 0x0000000326267819 */ /* 0x000fe400000012ff */
[----:B------:R-:W-:Y:S01]  /*7880*/  SHF.R.U64 R40, R40, 0x3, RZ ;  /* 0x0000000328287819 */ /* 0x000fe200000012ff */
[--C-:B------:R-:W-:Y:S01]  /*7890*/  IMAD.X R81, RZ, RZ, R11.reuse, P2 ;  /* 0x000000ffff517224 */ /* 0x100fe200010e060b */
[----:B------:R-:W-:Y:S01]  /*78a0*/  LOP3.LUT R10, R5, R10, RZ, 0x3c, !PT ;  /* 0x0000000a050a7212 */ /* 0x000fe200078e3cff */
[----:B------:R-:W-:Y:S01]  /*78b0*/  IMAD.X R9, RZ, RZ, R11, P4 ;  /* 0x000000ffff097224 */ /* 0x000fe200020e060b */
[----:B------:R-:W-:-:S02]  /*78c0*/  LOP3.LUT R8, R4, R101, RZ, 0x3c, !PT ;  /* 0x0000006504087212 */ /* 0x000fc400078e3cff */
[----:B---3--:R-:W-:Y:S01]  /*78d0*/  LOP3.LUT R52, R14, 0x2, RZ, 0x3c, !PT ;  /* 0x000000020e347812 */ /* 0x008fe200078e3cff */
[--C-:B------:R-:W-:Y:S01]  /*78e0*/  IMAD.X R7, RZ, RZ, R11.reuse, P3 ;  /* 0x000000ffff077224 */ /* 0x100fe200018e060b */
[----:B------:R-:W-:Y:S01]  /*78f0*/  LOP3.LUT R6, R6, R103, RZ, 0x3c, !PT ;  /* 0x0000006706067212 */ /* 0x000fe200078e3cff */
[----:B------:R-:W-:Y:S01]  /*7900*/  IMAD.X R5, RZ, RZ, R11, P1 ;  /* 0x000000ffff057224 */ /* 0x000fe200008e060b */
[----:B------:R-:W-:Y:S01]  /*7910*/  LOP3.LUT R80, R38, R105, RZ, 0x3c, !PT ;  /* 0x0000006926507212 */ /* 0x000fe200078e3cff */
[----:B------:R-:W-:Y:S01]  /*7920*/  SHFL.IDX PT, R58, R73, R14, 0x1c1f ;  /* 0x001c1f0e493a7589 */ /* 0x000fe200000e0000 */
[----:B------:R-:W-:Y:S02]  /*7930*/  LOP3.LUT R4, R40, R107, RZ, 0x3c, !PT ;  /* 0x0000006b28047212 */ /* 0x000fe400078e3cff */
[----:B------:R-:W-:Y:S01]  /*7940*/  MOV R82, R12 ;  /* 0x0000000c00527202 */ /* 0x000fe20000000f00 */
[----:B------:R-:W-:Y:S01]  /*7950*/  SHFL.IDX PT, R72, R47, R14, 0x1c1f ;  /* 0x001c1f0e2f487589 */ /* 0x000fe200000e0000 */
[----:B------:R-:W-:-:S03]  /*7960*/  MOV R80, R80 ;  /* 0x0000005000507202 */ /* 0x000fc60000000f00 */
[----:B------:R-:W-:Y:S01]  /*7970*/  SHFL.IDX PT, R71, R71, R14, 0x1c1f ;  /* 0x001c1f0e47477589 */ /* 0x000fe200000e0000 */
[----:B------:R-:W-:-:S03]  /*7980*/  MOV R10, R10 ;  /* 0x0000000a000a7202 */ /* 0x000fc60000000f00 */
[----:B------:R-:W0:Y:S01]  /*7990*/  SHFL.IDX PT, R73, R20, R52, 0x1c1f ;  /* 0x001c1f3414497589 */ /* 0x000e2200000e0000 */
[----:B------:R-:W-:-:S03]  /*79a0*/  MOV R38, R8 ;  /* 0x0000000800267202 */ /* 0x000fc60000000f00 */
[----:B------:R-:W1:Y:S01]  /*79b0*/  SHFL.IDX PT, R68, R37, R52, 0x1c1f ;  /* 0x001c1f3425447589 */ /* 0x000e6200000e0000 */
[----:B------:R-:W-:-:S03]  /*79c0*/  MOV R79, R6 ;  /* 0x00000006004f7202 */ /* 0x000fc60000000f00 */
[----:B------:R-:W-:Y:S01]  /*79d0*/  SHFL.IDX PT, R12, R57, R14, 0x1c1f ;  /* 0x001c1f0e390c7589 */ /* 0x000fe200000e0000 */
[----:B------:R-:W-:-:S03]  /*79e0*/  MOV R81, R4 ;  /* 0x0000000400517202 */ /* 0x000fc60000000f00 */
[----:B------:R-:W-:Y:S04]  /*79f0*/  SHFL.IDX PT, R49, R49, R14, 0x1c1f ;  /* 0x001c1f0e31317589 */ /* 0x000fe800000e0000 */
[----:B------:R-:W-:Y:S04]  /*7a00*/  SHFL.IDX PT, R57, R97, R14, 0x1c1f ;  /* 0x001c1f0e61397589 */ /* 0x000fe800000e0000 */
[----:B------:R-:W2:Y:S04]  /*7a10*/  SHFL.IDX PT, R62, R135, R52, 0x1c1f ;  /* 0x001c1f34873e7589 */ /* 0x000ea800000e0000 */
[----:B------:R-:W3:Y:S04]  /*7a20*/  SHFL.IDX PT, R54, R21, R52, 0x1c1f ;  /* 0x001c1f3415367589 */ /* 0x000ee800000e0000 */
[----:B------:R-:W3:Y:S04]  /*7a30*/  SHFL.IDX PT, R41, R41, R52, 0x1c1f ;  /* 0x001c1f3429297589 */ /* 0x000ee800000e0000 */
[----:B------:R-:W-:Y:S04]  /*7a40*/  SHFL.IDX PT, R56, R55, R14, 0x1c1f ;  /* 0x001c1f0e37387589 */ /* 0x000fe800000e0000 */
[----:B------:R-:W-:Y:S04]  /*7a50*/  SHFL.IDX PT, R60, R75, R14, 0x1c1f ;  /* 0x001c1f0e4b3c7589 */ /* 0x000fe800000e0000 */
[----:B------:R-:W4:Y:S04]  /*7a60*/  SHFL.IDX PT, R33, R33, R52, 0x1c1f ;  /* 0x001c1f3421217589 */ /* 0x000f2800000e0000 */
        /* <DEDUP_REMOVED lines=17> */
[----:B------:R-:W4:Y:S04]  /*7b80*/  SHFL.IDX PT, R24, R24, R52, 0x1c1f ;  /* 0x001c1f3418187589 */ /* 0x000f2800000e0000 */
[----:B------:R-:W-:Y:S04]  /*7b90*/  SHFL.IDX PT, R15, R15, R52, 0x1c1f ;  /* 0x001c1f340f0f7589 */ /* 0x000fe800000e0000 */
[----:B------:R-:W4:Y:S04]  /*7ba0*/  SHFL.IDX PT, R34, R34, R52, 0x1c1f ;  /* 0x001c1f3422227589 */ /* 0x000f2800000e0000 */
[----:B------:R-:W4:Y:S04]  /*7bb0*/  SHFL.IDX PT, R42, R42, R52, 0x1c1f ;  /* 0x001c1f342a2a7589 */ /* 0x000f2800000e0000 */
[----:B------:R-:W4:Y:S04]  /*7bc0*/  SHFL.IDX PT, R53, R26, R52, 0x1c1f ;  /* 0x001c1f341a357589 */ /* 0x000f2800000e0000 */
[----:B------:R-:W-:Y:S04]  /*7bd0*/  SHFL.IDX PT, R14, R31, R52, 0x1c1f ;  /* 0x001c1f341f0e7589 */ /* 0x000fe800000e0000 */
[----:B------:R-:W4:Y:S04]  /*7be0*/  SHFL.IDX PT, R20, R43, R52, 0x1c1f ;  /* 0x001c1f342b147589 */ /* 0x000f2800000e0000 */
[----:B------:R-:W-:Y:S04]  /*7bf0*/  SHFL.IDX PT, R27, R27, R52, 0x1c1f ;  /* 0x001c1f341b1b7589 */ /* 0x000fe800000e0000 */
[----:B------:R-:W-:Y:S04]  /*7c00*/  SHFL.IDX PT, R37, R36, R52, 0x1c1f ;  /* 0x001c1f3424257589 */ /* 0x000fe800000e0000 */
[----:B------:R-:W4:Y:S04]  /*7c10*/  SHFL.IDX PT, R35, R35, R52, 0x1c1f ;  /* 0x001c1f3423237589 */ /* 0x000f2800000e0000 */
[----:B------:R-:W4:Y:S04]  /*7c20*/  SHFL.IDX PT, R26, R45, R52, 0x1c1f ;  /* 0x001c1f342d1a7589 */ /* 0x000f2800000e0000 */
[----:B------:R-:W4:Y:S04]  /*7c30*/  SHFL.IDX PT, R83, R28, R52, 0x1c1f ;  /* 0x001c1f341c537589 */ /* 0x000f2800000e0000 */
[----:B------:R2:W4:Y:S04]  /*7c40*/  SHFL.IDX PT, R87, R29, R52, 0x1c1f ;  /* 0x001c1f341d577589 */ /* 0x00052800000e0000 */
[----:B------:R-:W4:Y:S04]  /*7c50*/  SHFL.IDX PT, R85, R30, R52, 0x1c1f ;  /* 0x001c1f341e557589 */ /* 0x000f2800000e0000 */
[----:B------:R-:W4:Y:S04]  /*7c60*/  SHFL.IDX PT, R28, R44, R52, 0x1c1f ;  /* 0x001c1f342c1c7589 */ /* 0x000f2800000e0000 */
[----:B------:R-:W4:Y:S04]  /*7c70*/  SHFL.IDX PT, R89, R32, R52, 0x1c1f ;  /* 0x001c1f3420597589 */ /* 0x000f2800000e0000 */
[----:B------:R4:W4:Y:S01]  /*7c80*/  SHFL.IDX PT, R88, R46, R52, 0x1c1f ;  /* 0x001c1f342e587589 */ /* 0x00092200000e0000 */
[----:B0-----:R-:W-:-:S02]  /*7c90*/  SEL R74, R72, R73, P0 ;  /* 0x00000049484a7207 */ /* 0x001fc40000000000 */
[----:B-1----:R-:W-:Y:S02]  /*7ca0*/  SEL R70, R71, R68, P0 ;  /* 0x0000004447467207 */ /* 0x002fe40000000000 */
[----:B------:R-:W-:Y:S02]  /*7cb0*/  SEL R72, R73, R72, P0 ;  /* 0x0000004849487207 */ /* 0x000fe40000000000 */
[----:B------:R-:W-:Y:S02]  /*7cc0*/  SEL R68, R68, R71, P0 ;  /* 0x0000004744447207 */ /* 0x000fe40000000000 */
[----:B--2---:R-:W-:Y:S02]  /*7cd0*/  SEL R29, R57, R62, P0 ;  /* 0x0000003e391d7207 */ /* 0x004fe40000000000 */
[----:B------:R-:W-:Y:S02]  /*7ce0*/  SEL R21, R62, R57, P0 ;  /* 0x000000393e157207 */ /* 0x000fe40000000000 */
[----:B---3--:R-:W-:-:S02]  /*7cf0*/  SEL R75, R49, R54, P0 ;  /* 0x00000036314b7207 */ /* 0x008fc40000000000 */
[----:B------:R-:W-:Y:S02]  /*7d00*/  SEL R73, R54, R49, P0 ;  /* 0x0000003136497207 */ /* 0x000fe40000000000 */
[----:B------:R-:W-:Y:S02]  /*7d10*/  SEL R71, R58, R41, P0 ;  /* 0x000000293a477207 */ /* 0x000fe40000000000 */
[----:B------:R-:W-:Y:S02]  /*7d20*/  SEL R69, R41, R58, P0 ;  /* 0x0000003a29457207 */ /* 0x000fe40000000000 */
[----:B----4-:R-:W-:Y:S02]  /*7d30*/  SEL R62, R60, R33, P0 ;  /* 0x000000213c3e7207 */ /* 0x010fe40000000000 */
        /* <DEDUP_REMOVED lines=40> */
[----:B------:R-:W-:Y:S01]  /*7fc0*/  SEL R34, R28, R11, P0 ;  /* 0x0000000b1c227207 */ /* 0x000fe20000000000 */
[----:B------:R0:W-:Y:S01]  /*7fd0*/  STSM.16.M88.4 [R10], R12 ;  /* 0x0000000c0a007844 */ /* 0x0001e20000000200 */
[----:B------:R-:W-:Y:S02]  /*7fe0*/  SEL R33, R4, R89, P0 ;  /* 0x0000005904217207 */ /* 0x000fe40000000000 */
[----:B------:R-:W-:Y:S02]  /*7ff0*/  SEL R31, R89, R4, P0 ;  /* 0x00000004591f7207 */ /* 0x000fe40000000000 */
[----:B------:R-:W-:-:S02]  /*8000*/  SEL R28, R7, R88, P0 ;  /* 0x00000058071c7207 */ /* 0x000fc40000000000 */
[----:B------:R-:W-:Y:S02]  /*8010*/  SEL R20, R88, R7, P0 ;  /* 0x0000000758147207 */ /* 0x000fe40000000000 */
[----:B------:R-:W-:Y:S02]  /*8020*/  F2FP.BF16.F32.PACK_AB R4, R59, R58 ;  /* 0x0000003a3b04723e */ /* 0x000fe400000010ff */
[----:B------:R-:W-:Y:S02]  /*8030*/  F2FP.BF16.F32.PACK_AB R5, R55, R54 ;  /* 0x000000363705723e */ /* 0x000fe400000010ff */
[----:B------:R-:W-:Y:S02]  /*8040*/  F2FP.BF16.F32.PACK_AB R6, R57, R56 ;  /* 0x000000383906723e */ /* 0x000fe400000010ff */
        /* <DEDUP_REMOVED lines=8> */
[----:B------:R-:W-:-:S02]  /*80d0*/  F2FP.BF16.F32.PACK_AB R14, R41, R40 ;  /* 0x00000028290e723e */ /* 0x000fc400000010ff */
[----:B------:R-:W-:Y:S02]  /*80e0*/  F2FP.BF16.F32.PACK_AB R15, R35, R34 ;  /* 0x00000022230f723e */ /* 0x000fe400000010ff */
[----:B-1----:R-:W-:Y:S02]  /*80f0*/  F2FP.BF16.F32.PACK_AB R24, R33, R32 ;  /* 0x000000202118723e */ /* 0x002fe400000010ff */
[----:B------:R-:W-:Y:S02]  /*8100*/  F2FP.BF16.F32.PACK_AB R25, R29, R28 ;  /* 0x0000001c1d19723e */ /* 0x000fe400000010ff */
[----:B------:R-:W-:Y:S02]  /*8110*/  F2FP.BF16.F32.PACK_AB R26, R31, R30 ;  /* 0x0000001e1f1a723e */ /* 0x000fe400000010ff */
[----:B------:R-:W-:Y:S01]  /*8120*/  F2FP.BF16.F32.PACK_AB R27, R21, R20 ;  /* 0x00000014151b723e */ /* 0x000fe200000010ff */
[----:B------:R-:W-:Y:S04]  /*8130*/  STSM.16.M88.4 [R38], R4 ;  /* 0x0000000426007844 */ /* 0x000fe80000000200 */
[----:B------:R0:W-:Y:S04]  /*8140*/  STSM.16.M88.4 [R79], R8 ;  /* 0x000000084f007844 */ /* 0x0001e80000000200 */
[----:B------:R1:W-:Y:S04]  /*8150*/  STSM.16.M88.4 [R80], R12 ;  /* 0x0000000c50007844 */ /* 0x0003e80000000200 */
[----:B------:R2:W-:Y:S01]  /*8160*/  STSM.16.M88.4 [R81], R24 ;  /* 0x0000001851007844 */ /* 0x0005e20000000200 */
[----:B------:R-:W-:-:S04]  /*8170*/  ISETP.NE.U32.AND P0, PT, RZ, UR10, PT ;  /* 0x0000000aff007c0c */ /* 0x000fc8000bf05070 */
[----:B------:R-:W-:Y:S01]  /*8180*/  ISETP.NE.AND.EX P0, PT, RZ, UR11, PT, P0 ;  /* 0x0000000bff007c0c */ /* 0x000fe2000bf05300 */
[----:B------:R-:W-:Y:S02]  /*8190*/  IMAD.U32 R82, RZ, RZ, UR8 ;  /* 0x00000008ff527e24 */ /* 0x000fe4000f8e00ff */
[----:B------:R-:W-:Y:S01]  /*81a0*/  IMAD.U32 R83, RZ, RZ, UR9 ;  /* 0x00000009ff537e24 */ /* 0x000fe2000f8e00ff */
[----:B------:R-:W-:Y:S08]  /*81b0*/  BAR.SYNC.DEFER_BLOCKING 0x1, 0x180 ;  /* 0x0046000000007b1d */ /* 0x000ff00000010000 */
[----:B0-----:R-:W0:Y:S01]  /*81c0*/  LDC R79, c[0x0][0xbe8] ;  /* 0x0002fa00ff4f7b82 */ /* 0x001e220000000800 */
[----:B------:R-:W-:Y:S01]  /*81d0*/  ULDC.64 UR8, c[0x0][0xc08] ;  /* 0x0003020000087ab9 */ /* 0x000fe20000000a00 */
[----:B------:R-:W3:Y:S01]  /*81e0*/  @P0 LDG.E R84, desc[UR52][R82.64] ;  /* 0x0000003452540981 */ /* 0x000ee2000c1e1900 */
[----:B------:R-:W-:Y:S01]  /*81f0*/  UISETP.NE.U32.AND UP0, UPT, UR8, URZ, UPT ;  /* 0x0000003f0800728c */ /* 0x000fe2000bf05070 */
[----:B0-----:R-:W-:-:S03]  /*8200*/  ISETP.NE.AND P1, PT, R79, 0x1, PT ;  /* 0x000000014f00780c */ /* 0x001fc60003f25270 */
[----:B------:R-:W-:Y:S01]  /*8210*/  UISETP.NE.AND.EX UP0, UPT, UR9, URZ, UPT, UP0 ;  /* 0x0000003f0900728c */ /* 0x000fe2000bf05300 */
[----:B------:R-:W-:-:S10]  /*8220*/  UMOV UR16, 0x9b8 ;  /* 0x000009b800107882 */ /* 0x000fd40000000000 */
[----:B------:R-:W-:Y:S01]  /*8230*/  @UP0 ULEA UR8, UP1, UR40, UR8, 0x2 ;  /* 0x0000000828080291 */ /* 0x000fe2000f82103f */
[----:B------:R-:W0:Y:S03]  /*8240*/  @P1 LDC R6, c[0x0][0xbec] ;  /* 0x0002fb00ff061b82 */ /* 0x000e260000000800 */
[----:B------:R-:W-:Y:S02]  /*8250*/  @UP0 ULEA.HI.X UR9, UR40, UR9, UR41, 0x2, UP1 ;  /* 0x0000000928090291 */ /* 0x000fe400088f1429 */
[----:B------:R-:W-:-:S03]  /*8260*/  UISETP.GT.AND UP1, UPT, UR45, 0x1, UPT ;  /* 0x000000012d00788c */ /* 0x000fc6000bf24270 */
[----:B------:R-:W4:Y:S01]  /*8270*/  @P1 LDC R9, c[0x0][0xbf0] ;  /* 0x0002fc00ff091b82 */ /* 0x000f220000000800 */
        /* <DEDUP_REMOVED lines=26> */
[----:B----4-:R-:W-:Y:S01]  /*8420*/  @P1 SHF.R.U32.HI R7, RZ, R9, R4 ;  /* 0x00000009ff071219 */ /* 0x010fe20000011604 */
        /* <DEDUP_REMOVED lines=10> */
[----:B------:R-:W-:Y:S01]  /*84d0*/  SHF.R.S32.HI R6, RZ, 0x1f, R9 ;  /* 0x0000001fff067819 */ /* 0x000fe20000011409 */
[----:B-1----:R-:W-:Y:S01]  /*84e0*/  IMAD.U32 R13, RZ, RZ, UR42 ;  /* 0x0000002aff0d7e24 */ /* 0x002fe2000f8e00ff */
        /* <DEDUP_REMOVED lines=21> */
.L_x_11192:
[----:B------:R-:W2:Y:S01]  /*8640*/  LDL R12, [R1+0x30] ;  /* 0x00003000010c7983 */ /* 0x000ea20000100800 */
[----:B------:R-:W0:Y:S03]  /*8650*/  S2R R4, SR_TID.X ;  /* 0x0000000000047919 */ /* 0x000e260000002100 */
[----:B------:R-:W-:Y:S04]  /*8660*/  SHFL.IDX PT, R5, R10, RZ, 0x1c1f ;  /* 0x001c1fff0a057589 */ /* 0x000fe800000e0000 */
[----:B------:R-:W-:Y:S04]  /*8670*/  SHFL.IDX PT, R6, R8, 0x1, 0x1c1f ;  /* 0x003c1f0008067f89 */ /* 0x000fe800000e0000 */
[----:B------:R-:W-:Y:S01]  /*8680*/  SHFL.IDX PT, R7, R10, 0x1, 0x1c1f ;  /* 0x003c1f000a077f89 */ /* 0x000fe200000e0000 */
[----:B0-----:R-:W-:-:S05]  /*8690*/  VIADD R14, R4, 0xffffff80 ;  /* 0xffffff80040e7836 */ /* 0x001fca0000000000 */
[----:B------:R-:W-:-:S04]  /*86a0*/  SHF.R.S32.HI R9, RZ, 0x1f, R14 ;  /* 0x0000001fff097819 */ /* 0x000fc8000001140e */
[----:B------:R-:W-:-:S04]  /*86b0*/  LEA.HI R9, R9, R14, RZ, 0x7 ;  /* 0x0000000e09097211 */ /* 0x000fc800078f38ff */
[----:B------:R-:W-:Y:S01]  /*86c0*/  LOP3.LUT R9, R9, 0xffffff80, RZ, 0xc0, !PT ;  /* 0xffffff8009097812 */ /* 0x000fe200078ec0ff */
[----:B------:R-:W0:Y:S04]  /*86d0*/  SHFL.IDX PT, R4, R8, RZ, 0x1c1f ;  /* 0x001c1fff08047589 */ /* 0x000e2800000e0000 */
[----:B------:R-:W-:Y:S02]  /*86e0*/  IMAD.IADD R9, R14, 0x1, -R9 ;  /* 0x000000010e097824 */ /* 0x000fe400078e0a09 */
[----:B-----5:R-:W-:-:S03]  /*86f0*/  IMAD R38, R38, R79, RZ ;  /* 0x0000004f26267224 */ /* 0x020fc600078e02ff */
[----:B------:R-:W-:Y:S02]  /*8700*/  LOP3.LUT P0, RZ, R9, 0x3, RZ, 0xc0, !PT ;  /* 0x0000000309ff7812 */ /* 0x000fe4000780c0ff */
[----:B------:R-:W-:Y:S01]  /*8710*/  PLOP3.LUT P3, PT, PT, PT, UP1, 0x80, 0x0 ;  /* 0x000000000000781c */ /* 0x000fe20003f6f018 */
[----:B--2---:R-:W-:-:S04]  /*8720*/  IMAD R13, R13, 0xc0, R12 ;  /* 0x000000c00d0d7824 */ /* 0x004fc800078e020c */
[C---:B------:R-:W-:Y:S01]  /*8730*/  VIADD R9, R13.reuse, 0x8 ;  /* 0x000000080d097836 */ /* 0x040fe20000000000 */
[----:B------:R-:W-:-:S04]  /*8740*/  ISETP.GE.OR P2, PT, R13, R38, P0 ;  /* 0x000000260d00720c */ /* 0x000fc80000746670 */
[----:B------:R-:W-:-:S09]  /*8750*/  ISETP.GE.OR P0, PT, R9, R38, P0 ;  /* 0x000000260900720c */ /* 0x000fd20000706670 */
[----:B0-----:R0:W-:Y:S01]  /*8760*/  @!P2 ST.E desc[UR52][R4.64], R0 ;  /* 0x000000000400a985 */ /* 0x0011e2000c101934 */
[----:B------:R-:W-:-:S03]  /*8770*/  ISETP.GE.AND P2, PT, R13, R38, PT ;  /* 0x000000260d00720c */ /* 0x000fc60003f46270 */
[----:B------:R0:W-:Y:S01]  /*8780*/  @!P0 ST.E desc[UR52][R6.64], R3 ;  /* 0x0000000306008985 */ /* 0x0001e2000c101934 */
[----:B------:R-:W-:Y:S01]  /*8790*/  ISETP.GE.AND P0, PT, R9, R38, PT ;  /* 0x000000260900720c */ /* 0x000fe20003f06270 */
[----:B------:R-:W-:-:S12]  /*87a0*/  @P3 BRA `(.L_x_11193) ;  /* 0x0000000800243947 */ /* 0x000fd80003800000 */
        /* <DEDUP_REMOVED lines=8> */
[----:B0-----:R-:W-:Y:S01]  /*8830*/  IMAD R3, R80, 0x20, R2 ;  /* 0x0000002050037824 */ /* 0x001fe200078e0202 */
[----:B------:R-:W-:-:S03]  /*8840*/  SHF.R.S32.HI R36, RZ, 0x1f, R81 ;  /* 0x0000001fff247819 */ /* 0x000fc60000011451 */
[----:B------:R-:W-:Y:S01]  /*8850*/  IMAD.WIDE R76, R3, 0x2, R76 ;  /* 0x00000002034c7825 */ /* 0x000fe200078e024c */
[----:B------:R-:W-:Y:S02]  /*8860*/  LEA.HI R36, R36, R81, RZ, 0x2 ;  /* 0x0000005124247211 */ /* 0x000fe400078f10ff */
[----:B------:R-:W-:Y:S02]  /*8870*/  IADD3 R3, P5, R76, 0x7800, RZ ;  /* 0x000078004c037810 */ /* 0x000fe40007fbe0ff */
[----:B------:R-:W-:Y:S02]  /*8880*/  LOP3.LUT R36, R36, 0xfffffffc, RZ, 0xc0, !PT ;  /* 0xfffffffc24247812 */ /* 0x000fe400078ec0ff */
[----:B------:R-:W-:Y:S01]  /*8890*/  LOP3.LUT R0, R3, 0x180, RZ, 0xc0, !PT ;  /* 0x0000018003007812 */ /* 0x000fe200078ec0ff */
[----:B------:R-:W-:Y:S01]  /*88a0*/  UIMAD UR7, UR12, UR10, URZ ;  /* 0x0000000a0c0772a4 */ /* 0x000fe2000f8e023f */
[----:B------:R-:W-:Y:S01]  /*88b0*/  IMAD.U32 R37, RZ, RZ, UR42 ;  /* 0x0000002aff257e24 */ /* 0x000fe2000f8e00ff */
[----:B------:R-:W-:Y:S01]  /*88c0*/  UIMAD.WIDE.U32 UR8, UR4, UR10, URZ ;  /* 0x0000000a040872a5 */ /* 0x000fe2000f8e003f */
[----:B------:R-:W-:Y:S01]  /*88d0*/  SHF.R.U64 R0, R0, 0x3, RZ ;  /* 0x0000000300007819 */ /* 0x000fe200000012ff */
[----:B------:R-:W-:Y:S01]  /*88e0*/  IMAD.IADD R36, R81, 0x1, -R36 ;  /* 0x0000000151247824 */ /* 0x000fe200078e0a24 */
[----:B------:R-:W-:Y:S01]  /*88f0*/  UIMAD UR7, UR4, UR11, UR7 ;  /* 0x0000000b040772a4 */ /* 0x000fe2000f8e0207 */
[----:B------:R-:W-:Y:S01]  /*8900*/  IADD3 R9, P0, R76, 0x1800, RZ ;  /* 0x000018004c097810 */ /* 0x000fe20007f1e0ff */
[----:B------:R-:W-:Y:S01]  /*8910*/  ULDC.64 UR12, c[0x0][0xaf0] ;  /* 0x0002bc00000c7ab9 */ /* 0x000fe20000000a00 */
[----:B------:R-:W-:Y:S01]  /*8920*/  LOP3.LUT R32, R0, R3, RZ, 0x3c, !PT ;  /* 0x0000000300207212 */ /* 0x000fe200078e3cff */
[----:B------:R-:W-:Y:S01]  /*8930*/  IMAD R0, R36, 0x60, R80 ;  /* 0x0000006024007824 */ /* 0x000fe200078e0250 */
[----:B------:R-:W-:Y:S01]  /*8940*/  UIADD3 UR9, UR9, UR7, URZ ;  /* 0x0000000709097290 */ /* 0x000fe2000fffe03f */
[C---:B------:R-:W-:Y:S01]  /*8950*/  IADD3 R13, P2, R76.reuse, 0x3000, RZ ;  /* 0x000030004c0d7810 */ /* 0x040fe20007f5e0ff */
[----:B------:R-:W-:Y:S01]  /*8960*/  ULDC.64 UR10, c[0x0][0xae8] ;  /* 0x0002ba00000a7ab9 */ /* 0x000fe20000000a00 */
[----:B------:R-:W-:Y:S01]  /*8970*/  IMAD R37, R37, 0xc0, R0 ;  /* 0x000000c025257824 */ /* 0x000fe200078e0200 */
[----:B------:R-:W-:Y:S01]  /*8980*/  USHF.R.S32.HI UR4, URZ, 0x1f, UR40 ;  /* 0x0000001f3f047899 */ /* 0x000fe20008011428 */
[C---:B------:R-:W-:Y:S01]  /*8990*/  IADD3 R25, P3, R76.reuse, 0x4800, RZ ;  /* 0x000048004c197810 */ /* 0x040fe20007f7e0ff */
[----:B------:R-:W-:Y:S01]  /*89a0*/  UIMAD.WIDE.U32 UR8, UR44, UR10, UR8 ;  /* 0x0000000a2c0872a5 */ /* 0x000fe2000f8e0008 */
[----:B------:R-:W-:Y:S01]  /*89b0*/  IADD3 R29, P4, R76, 0x6000, RZ ;  /* 0x000060004c1d7810 */ /* 0x000fe20007f9e0ff */
[----:B--2---:R-:W-:Y:S01]  /*89c0*/  @P1 IMAD.HI.U32 R0, R37, R20, RZ ;  /* 0x0000001425001227 */ /* 0x004fe200078e00ff */
[----:B------:R-:W-:Y:S01]  /*89d0*/  UIMAD UR4, UR4, UR12, URZ ;  /* 0x0000000c040472a4 */ /* 0x000fe2000f8e023f */
[----:B------:R-:W-:Y:S01]  /*89e0*/  LOP3.LUT R8, R9, 0x180, RZ, 0xc0, !PT ;  /* 0x0000018009087812 */ /* 0x000fe200078ec0ff */
[----:B------:R-:W-:Y:S01]  /*89f0*/  UIMAD UR9, UR44, UR11, UR9 ;  /* 0x0000000b2c0972a4 */ /* 0x000fe2000f8e0209 */
[----:B------:R-:W-:Y:S01]  /*8a00*/  LOP3.LUT R12, R13, 0x180, RZ, 0xc0, !PT ;  /* 0x000001800d0c7812 */ /* 0x000fe200078ec0ff */
[----:B------:R-:W-:Y:S01]  /*8a10*/  IMAD.X R33, RZ, RZ, R77, P5 ;  /* 0x000000ffff217224 */ /* 0x000fe200028e064d */
[----:B------:R-:W-:-:S02]  /*8a20*/  LOP3.LUT R24, R25, 0x180, RZ, 0xc0, !PT ;  /* 0x0000018019187812 */ /* 0x000fc400078ec0ff */
[----:B------:R-:W-:Y:S01]  /*8a30*/  LOP3.LUT R28, R29, 0x180, RZ, 0xc0, !PT ;  /* 0x000001801d1c7812 */ /* 0x000fe200078ec0ff */
[----:B------:R-:W-:Y:S01]  /*8a40*/  IMAD.MOV.U32 R3, RZ, RZ, R37 ;  /* 0x000000ffff037224 */ /* 0x000fe200078e0025 */
[----:B------:R-:W-:Y:S01]  /*8a50*/  LOP3.LUT R5, R76, 0x180, RZ, 0xc0, !PT ;  /* 0x000001804c057812 */ /* 0x000fe200078ec0ff */
[----:B------:R-:W-:Y:S01]  /*8a60*/  UIMAD UR4, UR40, UR13, UR4 ;  /* 0x0000000d280472a4 */ /* 0x000fe2000f8e0204 */
[----:B---3--:R-:W-:Y:S01]  /*8a70*/  @P1 SHF.R.U32.HI R3, RZ, R21, R0 ;  /* 0x00000015ff031219 */ /* 0x008fe20000011600 */
[----:B------:R-:W-:Y:S01]  /*8a80*/  UIMAD.WIDE.U32 UR40, UR40, UR12, UR8 ;  /* 0x0000000c282872a5 */ /* 0x000fe2000f8e0008 */
[----:B------:R-:W-:Y:S01]  /*8a90*/  SHF.R.U64 R8, R8, 0x3, RZ ;  /* 0x0000000308087819 */ /* 0x000fe200000012ff */
[----:B------:R-:W5:Y:S01]  /*8aa0*/  LD.E.128 R32, desc[UR52][R32.64] ;  /* 0x0000003420207980 */ /* 0x000f62000c101d00 */
[----:B------:R-:W-:Y:S02]  /*8ab0*/  SHF.R.U64 R12, R12, 0x3, RZ ;  /* 0x000000030c0c7819 */ /* 0x000fe400000012ff */
[----:B------:R-:W-:-:S02]  /*8ac0*/  SHF.R.U64 R24, R24, 0x3, RZ ;  /* 0x0000000318187819 */ /* 0x000fc400000012ff */
[----:B------:R-:W-:Y:S02]  /*8ad0*/  SHF.R.U64 R28, R28, 0x3, RZ ;  /* 0x000000031c1c7819 */ /* 0x000fe400000012ff */
        /* <DEDUP_REMOVED lines=18> */
[----:B------:R0:W5:Y:S01]  /*8c00*/  LD.E.128 R4, desc[UR52][R76.64] ;  /* 0x000000344c047980 */ /* 0x000162000c101d00 */
[----:B------:R-:W-:Y:S02]  /*8c10*/  IMAD.U32 R20, RZ, RZ, UR40 ;  /* 0x00000028ff147e24 */ /* 0x000fe4000f8e00ff */
[----:B------:R-:W-:Y:S01]  /*8c20*/  IMAD.U32 R21, RZ, RZ, UR4 ;  /* 0x00000004ff157e24 */ /* 0x000fe2000f8e00ff */
[----:B------:R-:W5:Y:S01]  /*8c30*/  LD.E.128 R12, desc[UR52][R12.64] ;  /* 0x000000340c0c7980 */ /* 0x000f62000c101d00 */
[C---:B------:R-:W-:Y:S01]  /*8c40*/  IMAD R37, R3.reuse, UR9, R0 ;  /* 0x0000000903257c24 */ /* 0x040fe2000f8e0200 */
[----:B------:R-:W-:Y:S02]  /*8c50*/  SHF.R.S32.HI R0, RZ, 0x1f, R79 ;  /* 0x0000001fff007819 */ /* 0x000fe4000001144f */
[----:B------:R-:W5:Y:S01]  /*8c60*/  LD.E.128 R24, desc[UR52][R24.64] ;  /* 0x0000003418187980 */ /* 0x000f62000c101d00 */
[----:B------:R-:W-:Y:S01]  /*8c70*/  IMAD.WIDE.U32 R20, R3, UR8, R20 ;  /* 0x0000000803147c25 */ /* 0x000fe2000f8e0014 */
[----:B------:R-:W-:-:S02]  /*8c80*/  ULDC.64 UR8, c[0x0][0xad8] ;  /* 0x0002b60000087ab9 */ /* 0x000fc40000000a00 */
[----:B------:R-:W5:Y:S01]  /*8c90*/  LD.E.128 R28, desc[UR52][R28.64] ;  /* 0x000000341c1c7980 */ /* 0x000f62000c101d00 */
[----:B------:R-:W-:Y:S01]  /*8ca0*/  IMAD.U32 R45, RZ, RZ, UR42 ;  /* 0x0000002aff2d7e24 */ /* 0x000fe2000f8e00ff */
[----:B------:R-:W-:Y:S01]  /*8cb0*/  @!PT LDS RZ, [RZ] ;  /* 0x00000000fffff984 */ /* 0x000fe20000000800 */
[----:B------:R-:W-:Y:S01]  /*8cc0*/  @!PT LDS RZ, [RZ] ;  /* 0x00000000fffff984 */ /* 0x000fe20000000800 */
[----:B------:R-:W-:Y:S01]  /*8cd0*/  @!PT LDS RZ, [RZ] ;  /* 0x00000000fffff984 */ /* 0x000fe20000000800 */
[----:B------:R-:W-:Y:S01]  /*8ce0*/  @!PT LDS RZ, [RZ] ;  /* 0x00000000fffff984 */ /* 0x000fe20000000800 */
[----:B------:R1:W-:Y:S06]  /*8cf0*/  MEMBAR.ALL.CTA ;  /* 0x0000000000007992 */ /* 0x0003ec0000008000 */
[----:B-1----:R-:W1:Y:S01]  /*8d00*/  FENCE.VIEW.ASYNC.S ;  /* 0x00000000000073c6 */ /* 0x002e620000000000 */
[----:B------:R-:W-:Y:S02]  /*8d10*/  IMAD.IADD R21, R21, 0x1, R37 ;  /* 0x0000000115157824 */ /* 0x000fe400078e0225 */
[----:B------:R-:W-:-:S02]  /*8d20*/  IMAD R0, R0, UR8, RZ ;  /* 0x0000000800007c24 */ /* 0x000fc4000f8e02ff */
[----:B------:R-:W-:Y:S02]  /*8d30*/  IMAD R45, R45, 0xc0, R80 ;  /* 0x000000c02d2d7824 */ /* 0x000fe400078e0250 */
[C---:B------:R-:W-:Y:S02]  /*8d40*/  IMAD R3, R79.reuse, UR9, R0 ;  /* 0x000000094f037c24 */ /* 0x040fe4000f8e0200 */
[----:B------:R-:W-:Y:S01]  /*8d50*/  IMAD.WIDE.U32 R20, R79, UR8, R20 ;  /* 0x000000084f147c25 */ /* 0x000fe2000f8e0014 */
[----:B------:R-:W-:Y:S01]  /*8d60*/  ISETP.GE.AND P0, PT, R45, R38, PT ;  /* 0x000000262d00720c */ /* 0x000fe20003f06270 */
[----:B------:R-:W-:Y:S02]  /*8d70*/  ULDC.64 UR8, c[0x0][0xa80] ;  /* 0x0002a00000087ab9 */ /* 0x000fe40000000a00 */
[----:B------:R-:W-:Y:S01]  /*8d80*/  IMAD.IADD R3, R21, 0x1, R3 ;  /* 0x0000000115037824 */ /* 0x000fe200078e0203 */
[----:B------:R-:W-:Y:S01]  /*8d90*/  LEA R0, P1, R20, UR8, 0x1 ;  /* 0x0000000814007c11 */ /* 0x000fe2000f8208ff */
[----:B------:R-:W-:-:S03]  /*8da0*/  VIADD R78, R78, 0x19c20 ;  /* 0x00019c204e4e7836 */ /* 0x000fc60000000000 */
[----:B------:R-:W-:Y:S02]  /*8db0*/  LEA.HI.X R44, R20, UR9, R3, 0x1, P1 ;  /* 0x00000009142c7c11 */ /* 0x000fe400088f0c03 */
[----:B------:R-:W-:Y:S01]  /*8dc0*/  PRMT R78, RZ, 0x654, R78 ;  /* 0x00000654ff4e7816 */ /* 0x000fe2000000004e */
[----:B-1----:R0:W1:Y:S01]  /*8dd0*/  SHFL.IDX PT, R36, R0, RZ, 0x1c1f ;  /* 0x001c1fff00247589 */ /* 0x00206200000e0000 */
[----:B------:R-:W-:Y:S02]  /*8de0*/  BSSY B1, `(.L_x_11194) ;  /* 0x0000012000017945 */ /* 0x000fe40003800000 */
[----:B------:R0:W-:Y:S01]  /*8df0*/  SYNCS.ARRIVE.TRANS64.RED.A1T0 RZ, [R78+URZ], RZ ;  /* 0x000000ff4eff79a7 */ /* 0x0001e2000810043f */
        /* <DEDUP_REMOVED lines=9> */
[C---:B------:R-:W-:Y:S02]  /*8e90*/  @!P2 LEA R42, P4, R17.reuse, R36, 0x1 ;  /* 0x00000024112aa211 */ /* 0x040fe400078808ff */
[----:B--2---:R-:W-:Y:S01]  /*8ea0*/  @!P0 IMAD.WIDE R20, R2, 0x2, R36 ;  /* 0x0000000202148825 */ /* 0x004fe200078e0224 */
[-C--:B------:R-:W-:Y:S02]  /*8eb0*/  @!P1 LEA.HI.X R41, R16, R37.reuse, R47, 0x1, P3 ;  /* 0x0000002510299211 */ /* 0x080fe400018f0c2f */
[----:B------:R-:W-:Y:S02]  /*8ec0*/  @!P2 LEA.HI.X R43, R17, R37, R46, 0x1, P4 ;  /* 0x00000025112ba211 */ /* 0x000fe400020f0c2e */
[----:B-----5:R3:W-:Y:S04]  /*8ed0*/  @!P0 ST.E.128 desc[UR52][R20.64], R4 ;  /* 0x0000000414008985 */ /* 0x0207e8000c101d34 */
[----:B------:R3:W-:Y:S04]  /*8ee0*/  @!P1 ST.E.128 desc[UR52][R40.64], R12 ;  /* 0x0000000c28009985 */ /* 0x0007e8000c101d34 */
[----:B------:R3:W-:Y:S02]  /*8ef0*/  @!P2 ST.E.128 desc[UR52][R42.64], R28 ;  /* 0x0000001c2a00a985 */ /* 0x0007e4000c101d34 */
.L_x_11195:
[----:B------:R-:W-:Y:S05]  /*8f00*/  BSYNC B1 ;  /* 0x0000000000017941 */ /* 0x000fea0003800000 */
.L_x_11194:
[----:B------:R-:W-:Y:S01]  /*8f10*/  VIADD R3, R45, 0x60 ;  /* 0x000000602d037836 */ /* 0x000fe20000000000 */
[----:B---3-5:R3:W4:Y:S04]  /*8f20*/  SHFL.IDX PT, R7, R44, 0x1, 0x1c1f ;  /* 0x003c1f002c077f89 */ /* 0x02872800000e0000 */
[----:B------:R-:W-:Y:S01]  /*8f30*/  ISETP.GE.AND P0, PT, R3, R38, PT ;  /* 0x000000260300720c */ /* 0x000fe20003f06270 */
[----:B------:R3:W0:-:S12]  /*8f40*/  SHFL.IDX PT, R6, R0, 0x1, 0x1c1f ;  /* 0x003c1f0000067f89 */ /* 0x00061800000e0000 */
[----:B---3--:R-:W-:Y:S05]  /*8f50*/  @P0 BRA `(.L_x_11196) ;  /* 0x0000001400a40947 */ /* 0x008fea0003800000 */
[----:B------:R-:W-:Y:S02]  /*8f60*/  ULDC UR4, c[0x0][0xac8] ;  /* 0x0002b20000047ab9 */ /* 0x000fe40000000800 */
[----:B------:R-:W-:Y:S02]  /*8f70*/  ISETP.GE.AND P2, PT, R16, UR4, PT ;  /* 0x0000000410007c0c */ /* 0x000fe4000bf46270 */
[----:B------:R-:W-:-:S11]  /*8f80*/  ISETP.GE.AND P1, PT, R2, UR4, PT ;  /* 0x0000000402007c0c */ /* 0x000fd6000bf26270 */
[----:B0-----:R-:W-:Y:S02]  /*8f90*/  @!P2 LEA R12, P0, R16, R6, 0x1 ;  /* 0x00000006100ca211 */ /* 0x001fe400078008ff */
[----:B----4-:R-:W-:Y:S02]  /*8fa0*/  @!P1 IMAD.WIDE R4, R2, 0x2, R6 ;  /* 0x0000000202049825 */ /* 0x010fe400078e0206 */
        /* <DEDUP_REMOVED lines=9> */
.L_x_11193:
[----:B------:R1:W5:Y:S01]  /*9040*/  LDL R85, [R1+0x4] ;  /* 0x0000040001557983 */ /* 0x0003620000100800 */
[----:B------:R-:W-:Y:S01]  /*9050*/  ULDC.64 UR10, c[0x0][0xb08] ;  /* 0x0002c200000a7ab9 */ /* 0x000fe20000000a00 */
[----:B0-----:R-:W0:Y:S02]  /*9060*/  @P1 LDC R0, c[0x0][0xbec] ;  /* 0x0002fb00ff001b82 */ /* 0x001e240000000800 */
[----:B------:R1:W5:Y:S04]  /*9070*/  LDL R84, [R1+0x2c] ;  /* 0x00002c0001547983 */ /* 0x0003680000100800 */
[----:B------:R1:W5:Y:S01]  /*9080*/  LDL R83, [R1] ;  /* 0x0000000001537983 */ /* 0x0003620000100800 */
[----:B------:R-:W-:Y:S01]  /*9090*/  UIMAD UR7, UR12, UR10, URZ ;  /* 0x0000000a0c0772a4 */ /* 0x000fe2000f8e023f */
[----:B------:R-:W2:Y:S01]  /*90a0*/  @P1 LDC R5, c[0x0][0xbf0] ;  /* 0x0002fc00ff051b82 */ /* 0x000ea20000000800 */
[----:B------:R-:W-:Y:S01]  /*90b0*/  UIMAD.WIDE.U32 UR8, UR4, UR10, URZ ;  /* 0x0000000a040872a5 */ /* 0x000fe2000f8e003f */
[----:B------:R-:W-:Y:S01]  /*90c0*/  IMAD.MOV.U32 R3, RZ, RZ, R11 ;  /* 0x000000ffff037224 */ /* 0x000fe200078e000b */
[----:B------:R-:W-:Y:S01]  /*90d0*/  UIMAD UR7, UR4, UR11, UR7 ;  /* 0x0000000b040772a4 */ /* 0x000fe2000f8e0207 */
[----:B------:R-:W-:Y:S01]  /*90e0*/  VIADD R78, R78, 0x19c20 ;  /* 0x00019c204e4e7836 */ /* 0x000fe20000000000 */
[----:B------:R-:W-:Y:S01]  /*90f0*/  USHF.R.S32.HI UR4, URZ, 0x1f, UR40 ;  /* 0x0000001f3f047899 */ /* 0x000fe20008011428 */
[----:B------:R-:W-:Y:S01]  /*9100*/  BSSY B1, `(.L_x_11197) ;  /* 0x0000063000017945 */ /* 0x000fe20003800000 */
[----:B------:R-:W-:Y:S01]  /*9110*/  UIADD3 UR9, UR9, UR7, URZ ;  /* 0x0000000709097290 */ /* 0x000fe2000fffe03f */
[----:B------:R-:W-:Y:S01]  /*9120*/  SHF.R.S32.HI R26, RZ, 0x1f, R18 ;  /* 0x0000001fff1a7819 */ /* 0x000fe20000011412 */
[----:B------:R-:W-:Y:S01]  /*9130*/  ULDC.64 UR10, c[0x0][0xb38] ;  /* 0x0002ce00000a7ab9 */ /* 0x000fe20000000a00 */
[----:B------:R-:W-:Y:S01]  /*9140*/  PRMT R78, RZ, 0x654, R78 ;  /* 0x00000654ff4e7816 */ /* 0x000fe2000000004e */
[----:B------:R-:W-:Y:S01]  /*9150*/  UIMAD.WIDE.U32 UR8, UR44, UR10, UR8 ;  /* 0x0000000a2c0872a5 */ /* 0x000fe2000f8e0008 */
[----:B------:R-:W-:-:S02]  /*9160*/  SHF.R.S32.HI R27, RZ, 0x1f, R19 ;  /* 0x0000001fff1b7819 */ /* 0x000fc40000011413 */
[----:B------:R1:W-:Y:S01]  /*9170*/  SYNCS.ARRIVE.TRANS64.RED.A1T0 RZ, [R78+URZ], RZ ;  /* 0x000000ff4eff79a7 */ /* 0x0003e2000810043f */
[----:B------:R-:W-:Y:S01]  /*9180*/  UIMAD UR9, UR44, UR11, UR9 ;  /* 0x0000000b2c0972a4 */ /* 0x000fe2000f8e0209 */
[----:B0-----:R-:W-:Y:S01]  /*9190*/  @P1 IMAD.HI.U32 R0, R11, R0, RZ ;  /* 0x000000000b001227 */ /* 0x001fe200078e00ff */
[----:B------:R-:W-:Y:S01]  /*91a0*/  SHF.R.S32.HI R38, RZ, 0x1f, R22 ;  /* 0x0000001fff267819 */ /* 0x000fe20000011416 */
[----:B------:R-:W-:Y:S01]  /*91b0*/  ULDC.64 UR10, c[0x0][0xb40] ;  /* 0x0002d000000a7ab9 */ /* 0x000fe20000000a00 */
[----:B------:R-:W-:Y:S01]  /*91c0*/  SHF.R.S32.HI R76, RZ, 0x1f, R23 ;  /* 0x0000001fff4c7819 */ /* 0x000fe20000011417 */
[----:B------:R-:W-:Y:S01]  /*91d0*/  UIMAD UR4, UR4, UR10, URZ ;  /* 0x0000000a040472a4 */ /* 0x000fe2000f8e023f */
[----:B------:R-:W-:Y:S02]  /*91e0*/  SHF.R.S32.HI R24, RZ, 0x1f, R152 ;  /* 0x0000001fff187819 */ /* 0x000fe40000011498 */
[----:B------:R-:W-:Y:S01]  /*91f0*/  SHF.R.S32.HI R25, RZ, 0x1f, R153 ;  /* 0x0000001fff197819 */ /* 0x000fe20000011499 */
[----:B------:R-:W-:Y:S01]  /*9200*/  UIMAD UR4, UR40, UR11, UR4 ;  /* 0x0000000b280472a4 */ /* 0x000fe2000f8e0204 */
[----:B--2---:R-:W-:Y:S01]  /*9210*/  @P1 SHF.R.U32.HI R3, RZ, R5, R0 ;  /* 0x00000005ff031219 */ /* 0x004fe20000011600 */
[----:B------:R-:W-:Y:S01]  /*9220*/  UIMAD.WIDE.U32 UR40, UR40, UR10, UR8 ;  /* 0x0000000a282872a5 */ /* 0x000fe2000f8e0008 */
[----:B------:R-:W-:-:S02]  /*9230*/  SHF.R.S32.HI R77, RZ, 0x1f, R154 ;  /* 0x0000001fff4d7819 */ /* 0x000fc4000001149a */
[----:B------:R-:W-:Y:S01]  /*9240*/  ULDC.64 UR10, c[0x0][0xb48] ;  /* 0x0002d200000a7ab9 */ /* 0x000fe20000000a00 */
[----:B------:R-:W-:Y:S01]  /*9250*/  UIADD3 UR9, UR41, UR4, URZ ;  /* 0x0000000429097290 */ /* 0x000fe2000fffe03f */
[--C-:B------:R-:W-:Y:S01]  /*9260*/  SHF.R.S32.HI R0, RZ, 0x1f, R3.reuse ;  /* 0x0000001fff007819 */ /* 0x100fe20000011403 */
[----:B------:R-:W-:Y:S01]  /*9270*/  IMAD.MOV R4, RZ, RZ, -R3 ;  /* 0x000000ffff047224 */ /* 0x000fe200078e0a03 */
[----:B------:R-:W-:Y:S01]  /*9280*/  UMOV UR8, UR40 ;  /* 0x0000002800087c82 */ /* 0x000fe20008000000 */
[----:B------:R-:W-:Y:S01]  /*9290*/  SHF.R.S32.HI R80, RZ, 0x1f, R155 ;  /* 0x0000001fff507819 */ /* 0x000fe2000001149b */
[----:B------:R-:W-:Y:S01]  /*92a0*/  UIMAD.WIDE.U32 UR8, UR43, UR10, UR8 ;  /* 0x0000000a2b0872a5 */ /* 0x000fe2000f8e0008 */
[----:B------:R-:W-:Y:S01]  /*92b0*/  IMAD R79, R79, R4, R11 ;  /* 0x000000044f4f7224 */ /* 0x000fe200078e020b */
[----:B------:R-:W-:Y:S02]  /*92c0*/  SHF.R.S32.HI R81, RZ, 0x1f, R156 ;  /* 0x0000001fff517819 */ /* 0x000fe4000001149c */
[----:B------:R-:W-:Y:S01]  /*92d0*/  UIMAD UR43, UR43, UR11, UR9 ;  /* 0x0000000b2b2b72a4 */ /* 0x000fe2000f8e0209 */
[----:B------:R-:W-:Y:S01]  /*92e0*/  SHF.R.S32.HI R82, RZ, 0x1f, R157 ;  /* 0x0000001fff527819 */ /* 0x000fe2000001149d */
[----:B------:R-:W-:Y:S01]  /*92f0*/  IMAD.U32 R5, RZ, RZ, UR9 ;  /* 0x00000009ff057e24 */ /* 0x000fe2000f8e00ff */
[----:B------:R-:W-:Y:S01]  /*9300*/  ULDC.64 UR10, c[0x0][0xb30] ;  /* 0x0002cc00000a7ab9 */ /* 0x000fe20000000a00 */
[----:B------:R-:W-:Y:S01]  /*9310*/  IMAD.U32 R4, RZ, RZ, UR8 ;  /* 0x00000008ff047e24 */ /* 0x000fe2000f8e00ff */
[----:B------:R-:W-:Y:S01]  /*9320*/  ULDC.64 UR8, c[0x0][0xb28] ;  /* 0x0002ca0000087ab9 */ /* 0x000fe20000000a00 */
[----:B------:R-:W-:-:S02]  /*9330*/  IMAD R0, R0, UR10, RZ ;  /* 0x0000000a00007c24 */ /* 0x000fc4000f8e02ff */
        /* <DEDUP_REMOVED lines=13> */
[----:B------:R1:W2:Y:S01]  /*9410*/  SHFL.IDX PT, R7, R3, RZ, 0x1c1f ;  /* 0x001c1fff03077589 */ /* 0x0002a200000e0000 */
[----:B------:R-:W-:Y:S05]  /*9420*/  @P2 BRA `(.L_x_11198) ;  /* 0x0000000000c02947 */ /* 0x000fea0003800000 */
[----:B------:R-:W-:Y:S02]  /*9430*/  ULDC UR4, c[0x0][0xac8] ;  /* 0x0002b20000047ab9 */ /* 0x000fe40000000800 */
[----:B-----5:R-:W-:Y:S02]  /*9440*/  ISETP.GE.AND P1, PT, R85, UR4, PT ;  /* 0x0000000455007c0c */ /* 0x020fe4000bf26270 */
[----:B------:R-:W-:Y:S02]  /*9450*/  ISETP.GE.AND P2, PT, R83, UR4, PT ;  /* 0x0000000453007c0c */ /* 0x000fe4000bf46270 */
[----:B------:R-:W-:Y:S02]  /*9460*/  ISETP.GE.AND P5, PT, R157, UR4, PT ;  /* 0x000000049d007c0c */ /* 0x000fe4000bfa6270 */
[----:B------:R-:W-:-:S07]  /*9470*/  ISETP.GE.AND P4, PT, R156, UR4, PT ;  /* 0x000000049c007c0c */ /* 0x000fce000bf86270 */
[----:B0-2---:R-:W-:Y:S02]  /*9480*/  @!P1 IMAD.WIDE R4, R85, 0x4, R6 ;  /* 0x0000000455049825 */ /* 0x005fe400078e0206 */
        /* <DEDUP_REMOVED lines=9> */
[----:B------:R-:W-:Y:S01]  /*9520*/  ISETP.GE.AND P3, PT, R153, UR4, PT ;  /* 0x0000000499007c0c */ /* 0x000fe2000bf66270 */
[----:B------:R3:W-:Y:S01]  /*9530*/  @!P5 ST.E.64 desc[UR52][R10.64], R66 ;  /* 0x000000420a00d985 */ /* 0x0007e2000c101b34 */
[----:B------:R-:W-:Y:S02]  /*9540*/  @!P4 LEA.HI.X R13, R156, R7, R81, 0x2, P6 ;  /* 0x000000079c0dc211 */ /* 0x000fe400030f1451 */
[----:B------:R-:W-:-:S03]  /*9550*/  @!P1 LEA R14, P5, R155, R6, 0x2 ;  /* 0x000000069b0e9211 */ /* 0x000fc600078a10ff */
[----:B------:R4:W-:Y:S01]  /*9560*/  @!P4 ST.E.64 desc[UR52][R12.64], R64 ;  /* 0x000000400c00c985 */ /* 0x0009e2000c101b34 */
[-C--:B------:R-:W-:Y:S02]  /*9570*/  @!P1 LEA.HI.X R15, R155, R7.reuse, R80, 0x2, P5 ;  /* 0x000000079b0f9211 */ /* 0x080fe400028f1450 */
[----:B------:R-:W-:Y:S02]  /*9580*/  ISETP.GE.AND P4, PT, R152, UR4, PT ;  /* 0x0000000498007c0c */ /* 0x000fe4000bf86270 */
[CC--:B0-----:R-:W-:Y:S01]  /*9590*/  @!P2 LEA R4, P6, R154.reuse, R6.reuse, 0x2 ;  /* 0x000000069a04a211 */ /* 0x0c1fe200078c10ff */
[----:B------:R0:W-:Y:S01]  /*95a0*/  @!P1 ST.E.64 desc[UR52][R14.64], R58 ;  /* 0x0000003a0e009985 */ /* 0x0001e2000c101b34 */
[----:B------:R-:W-:Y:S02]  /*95b0*/  ISETP.GE.AND P1, PT, R23, UR4, PT ;  /* 0x0000000417007c0c */ /* 0x000fe4000bf26270 */
[----:B--2---:R-:W-:Y:S02]  /*95c0*/  @!P3 LEA R8, P5, R153, R6, 0x2 ;  /* 0x000000069908b211 */ /* 0x004fe400078a10ff */
        /* <DEDUP_REMOVED lines=11> */
[----:B------:R-:W-:Y:S02]  /*9680*/  @!P1 LEA.HI.X R13, R23, R7, R76, 0x2, P2 ;  /* 0x00000007170d9211 */ /* 0x000fe400010f144c */
[----:B0-----:R-:W-:-:S03]  /*9690*/  @!P5 LEA R14, P2, R22, R6, 0x2 ;  /* 0x00000006160ed211 */ /* 0x001fc600078410ff */
        /* <DEDUP_REMOVED lines=9> */
.L_x_11198:
[----:B------:R-:W-:Y:S05]  /*9730*/  BSYNC B1 ;  /* 0x0000000000017941 */ /* 0x000fea0003800000 */
.L_x_11197:
[----:B--23--:R2:W3:Y:S04]  /*9740*/  SHFL.IDX PT, R7, R3, 0x1, 0x1c1f ;  /* 0x003c1f0003077f89 */ /* 0x00c4e800000e0000 */
[----:B0-----:R2:W0:Y:S01]  /*9750*/  SHFL.IDX PT, R6, R0, 0x1, 0x1c1f ;  /* 0x003c1f0000067f89 */ /* 0x00142200000e0000 */
[----:B------:R-:W-:Y:S05]  /*9760*/  @P0 BRA `(.L_x_11196) ;  /* 0x0000000c00a00947 */ /* 0x000fea0003800000 */
[----:B------:R-:W-:Y:S02]  /*9770*/  ULDC UR4, c[0x0][0xac8] ;  /* 0x0002b20000047ab9 */ /* 0x000fe40000000800 */
[----:B-----5:R-:W-:Y:S02]  /*9780*/  ISETP.GE.AND P5, PT, R83, UR4, PT ;  /* 0x0000000453007c0c */ /* 0x020fe4000bfa6270 */
[----:B------:R-:W-:Y:S02]  /*9790*/  ISETP.GE.AND P1, PT, R85, UR4, PT ;  /* 0x0000000455007c0c */ /* 0x000fe4000bf26270 */
[----:B------:R-:W-:Y:S02]  /*97a0*/  ISETP.GE.AND P2, PT, R157, UR4, PT ;  /* 0x000000049d007c0c */ /* 0x000fe4000bf46270 */
[----:B------:R-:W-:Y:S02]  /*97b0*/  ISETP.GE.AND P4, PT, R156, UR4, PT ;  /* 0x000000049c007c0c */ /* 0x000fe4000bf86270 */
[----:B------:R-:W-:-:S05]  /*97c0*/  ISETP.GE.AND P3, PT, R155, UR4, PT ;  /* 0x000000049b007c0c */ /* 0x000fca000bf66270 */
[-C--:B0-----:R-:W-:Y:S02]  /*97d0*/  @!P5 LEA R8, P0, R83, R6.reuse, 0x2 ;  /* 0x000000065308d211 */ /* 0x081fe400078010ff */
[----:B---3--:R-:W-:Y:S02]  /*97e0*/  @!P1 IMAD.WIDE R4, R85, 0x4, R6 ;  /* 0x0000000455049825 */ /* 0x008fe400078e0206 */
[----:B------:R-:W-:Y:S02]  /*97f0*/  @!P5 LEA.HI.X R9, R83, R7, R84, 0x2, P0 ;  /* 0x000000075309d211 */ /* 0x000fe400000f1454 */
[----:B------:R-:W-:Y:S01]  /*9800*/  ISETP.GE.AND P0, PT, R154, UR4, PT ;  /* 0x000000049a007c0c */ /* 0x000fe2000bf06270 */
[----:B------:R0:W-:Y:S01]  /*9810*/  @!P1 ST.E.64 desc[UR52][R4.64], R70 ;  /* 0x0000004604009985 */ /* 0x0001e2000c101b34 */
[-C--:B------:R-:W-:Y:S02]  /*9820*/  @!P2 LEA R10, P1, R157, R6.reuse, 0x2 ;  /* 0x000000069d0aa211 */ /* 0x080fe400078210ff */
[-C--:B------:R-:W-:Y:S01]  /*9830*/  @!P3 LEA R14, P6, R155, R6.reuse, 0x2 ;  /* 0x000000069b0eb211 */ /* 0x080fe200078c10ff */
[----:B------:R3:W-:Y:S01]  /*9840*/  @!P5 ST.E.64 desc[UR52][R8.64], R68 ;  /* 0x000000440800d985 */ /* 0x0007e2000c101b34 */
[----:B------:R-:W-:-:S02]  /*9850*/  @!P4 LEA R12, P5, R156, R6, 0x2 ;  /* 0x000000069c0cc211 */ /* 0x000fc400078a10ff */
[-C--:B------:R-:W-:Y:S02]  /*9860*/  @!P2 LEA.HI.X R11, R157, R7.reuse, R82, 0x2, P1 ;  /* 0x000000079d0ba211 */ /* 0x080fe400008f1452 */
[-C--:B------:R-:W-:Y:S02]  /*9870*/  @!P4 LEA.HI.X R13, R156, R7.reuse, R81, 0x2, P5 ;  /* 0x000000079c0dc211 */ /* 0x080fe400028f1451 */
[----:B------:R-:W-:Y:S01]  /*9880*/  ISETP.GE.AND P1, PT, R153, UR4, PT ;  /* 0x0000000499007c0c */ /* 0x000fe2000bf26270 */
[----:B------:R4:W-:Y:S01]  /*9890*/  @!P2 ST.E.64 desc[UR52][R10.64], R62 ;  /* 0x0000003e0a00a985 */ /* 0x0009e2000c101b34 */
[----:B------:R-:W-:Y:S02]  /*98a0*/  @!P3 LEA.HI.X R15, R155, R7, R80, 0x2, P6 ;  /* 0x000000079b0fb211 */ /* 0x000fe400030f1450 */
[----:B------:R-:W-:Y:S01]  /*98b0*/  ISETP.GE.AND P2, PT, R152, UR4, PT ;  /* 0x0000000498007c0c */ /* 0x000fe2000bf46270 */
[----:B------:R1:W-:Y:S01]  /*98c0*/  @!P4 ST.E.64 desc[UR52][R12.64], R60 ;  /* 0x0000003c0c00c985 */ /* 0x0003e2000c101b34 */
[----:B0-----:R-:W-:-:S02]  /*98d0*/  @!P0 LEA R4, P4, R154, R6, 0x2 ;  /* 0x000000069a048211 */ /* 0x001fc400078810ff */
[----:B------:R-:W-:Y:S01]  /*98e0*/  ISETP.GE.AND P5, PT, R23, UR4, PT ;  /* 0x0000000417007c0c */ /* 0x000fe2000bfa6270 */
[----:B------:R0:W-:Y:S01]  /*98f0*/  @!P3 ST.E.64 desc[UR52][R14.64], R54 ;  /* 0x000000360e00b985 */ /* 0x0001e2000c101b34 */
[----:B------:R-:W-:Y:S02]  /*9900*/  @!P0 LEA.HI.X R5, R154, R7, R77, 0x2, P4 ;  /* 0x000000079a058211 */ /* 0x000fe400020f144d */
[----:B------:R-:W-:Y:S02]  /*9910*/  ISETP.GE.AND P4, PT, R22, UR4, PT ;  /* 0x0000000416007c0c */ /* 0x000fe4000bf86270 */
[----:B------:R-:W-:Y:S01]  /*9920*/  ISETP.GE.AND P3, PT, R19, UR4, PT ;  /* 0x0000000413007c0c */ /* 0x000fe2000bf66270 */
[----:B------:R2:W-:Y:S01]  /*9930*/  @!P0 ST.E.64 desc[UR52][R4.64], R52 ;  /* 0x0000003404008985 */ /* 0x0005e2000c101b34 */
[----:B---3--:R-:W-:-:S04]  /*9940*/  @!P1 LEA R8, P6, R153, R6, 0x2 ;  /* 0x0000000699089211 */ /* 0x008fc800078c10ff */
[-C--:B------:R-:W-:Y:S02]  /*9950*/  @!P1 LEA.HI.X R9, R153, R7.reuse, R25, 0x2, P6 ;  /* 0x0000000799099211 */ /* 0x080fe400030f1419 */
[CC--:B----4-:R-:W-:Y:S02]  /*9960*/  @!P2 LEA R10, P6, R152.reuse, R6.reuse, 0x2 ;  /* 0x00000006980aa211 */ /* 0x0d0fe400078c10ff */
[-C--:B-1----:R-:W-:Y:S01]  /*9970*/  @!P5 LEA R12, P0, R23, R6.reuse, 0x2 ;  /* 0x00000006170cd211 */ /* 0x082fe200078010ff */
[----:B------:R2:W-:Y:S01]  /*9980*/  @!P1 ST.E.64 desc[UR52][R8.64], R46 ;  /* 0x0000002e08009985 */ /* 0x0005e2000c101b34 */
[-C--:B------:R-:W-:Y:S02]  /*9990*/  @!P2 LEA.HI.X R11, R152, R7.reuse, R24, 0x2, P6 ;  /* 0x00000007980ba211 */ /* 0x080fe400030f1418 */
[-C--:B0-----:R-:W-:Y:S02]  /*99a0*/  @!P4 LEA R14, P1, R22, R6.reuse, 0x2 ;  /* 0x00000006160ec211 */ /* 0x081fe400078210ff */
[----:B------:R-:W-:Y:S01]  /*99b0*/  @!P3 LEA R24, P6, R19, R6, 0x2 ;  /* 0x000000061318b211 */ /* 0x000fe200078c10ff */
[----:B------:R2:W-:Y:S01]  /*99c0*/  @!P2 ST.E.64 desc[UR52][R10.64], R44 ;  /* 0x0000002c0a00a985 */ /* 0x0005e2000c101b34 */
[----:B------:R-:W-:-:S02]  /*99d0*/  @!P5 LEA.HI.X R13, R23, R7, R76, 0x2, P0 ;  /* 0x00000007170dd211 */ /* 0x000fc400000f144c */
        /* <DEDUP_REMOVED lines=11> */
.L_x_11191:
        /* <DEDUP_REMOVED lines=31> */
.L_x_11199:
        /* <DEDUP_REMOVED lines=57> */
.L_x_11201:
[----:B------:R-:W-:Y:S05]  /*a010*/  BSYNC B1 ;  /* 0x0000000000017941 */ /* 0x000fea0003800000 */
.L_x_11200:
[----:B------:R-:W-:-:S06]  /*a020*/  UISETP.GT.AND UP0, UPT, UR45, 0x1, UPT ;  /* 0x000000012d00788c */ /* 0x000fcc000bf04270 */
[----:B------:R-:W-:-:S13]  /*a030*/  PLOP3.LUT P0, PT, PT, PT, UP0, 0x80, 0x0 ;  /* 0x000000000000781c */ /* 0x000fda0003f0f008 */
[----:B------:R-:W-:Y:S05]  /*a040*/  @P0 BRA `(.L_x_11196) ;  /* 0x0000000400680947 */ /* 0x000fea0003800000 */
[----:B------:R-:W1:Y:S01]  /*a050*/  LDC R11, c[0x0][0xbe8] ;  /* 0x0002fa00ff0b7b82 */ /* 0x000e620000000800 */
[--C-:B0-----:R-:W-:Y:S01]  /*a060*/  SHF.R.S32.HI R3, RZ, 0x1f, R12.reuse ;  /* 0x0000001fff037819 */ /* 0x101fe2000001140c */
[----:B------:R-:W-:Y:S01]  /*a070*/  ULDC.64 UR10, c[0x0][0xaa0] ;  /* 0x0002a800000a7ab9 */ /* 0x000fe20000000a00 */
[----:B------:R-:W-:Y:S01]  /*a080*/  SHF.R.S32.HI R10, RZ, 0x1f, R12 ;  /* 0x0000001fff0a7819 */ /* 0x000fe2000001140c */
[----:B------:R-:W-:Y:S01]  /*a090*/  UIMAD UR7, UR16, UR10, URZ ;  /* 0x0000000a100772a4 */ /* 0x000fe2000f8e023f */
[-C--:B------:R-:W-:Y:S01]  /*a0a0*/  LEA.HI R3, R3, R12.reuse, RZ, 0x2 ;  /* 0x0000000c03037211 */ /* 0x080fe200078f10ff */
[----:B------:R-:W-:Y:S01]  /*a0b0*/  UIMAD.WIDE.U32 UR8, UR4, UR10, URZ ;  /* 0x0000000a040872a5 */ /* 0x000fe2000f8e003f */
[----:B------:R-:W-:Y:S01]  /*a0c0*/  LEA.HI R10, R10, R12, RZ, 0x2 ;  /* 0x0000000c0a0a7211 */ /* 0x000fe200078f10ff */
[----:B------:R-:W-:Y:S01]  /*a0d0*/  UIMAD UR7, UR4, UR11, UR7 ;  /* 0x0000000b040772a4 */ /* 0x000fe2000f8e0207 */
[----:B------:R-:W-:Y:S01]  /*a0e0*/  LOP3.LUT R3, R3, 0xfffffffc, RZ, 0xc0, !PT ;  /* 0xfffffffc03037812 */ /* 0x000fe200078ec0ff */
[----:B------:R-:W-:Y:S01]  /*a0f0*/  IMAD.U32 R6, RZ, RZ, UR42 ;  /* 0x0000002aff067e24 */ /* 0x000fe2000f8e00ff */
[----:B------:R-:W-:Y:S01]  /*a100*/  SHF.R.S32.HI R10, RZ, 0x2, R10 ;  /* 0x00000002ff0a7819 */ /* 0x000fe2000001140a */
[----:B------:R-:W-:Y:S01]  /*a110*/  UIADD3 UR9, UR9, UR7, URZ ;  /* 0x0000000709097290 */ /* 0x000fe2000fffe03f */
[----:B------:R-:W-:Y:S01]  /*a120*/  IMAD.U32 R8, RZ, RZ, UR42 ;  /* 0x0000002aff087e24 */ /* 0x000fe2000f8e00ff */
[----:B------:R-:W-:Y:S01]  /*a130*/  ULDC.64 UR10, c[0x0][0xae8] ;  /* 0x0002ba00000a7ab9 */ /* 0x000fe20000000a00 */
[----:B------:R-:W-:Y:S01]  /*a140*/  IMAD.IADD R3, R12, 0x1, -R3 ;  /* 0x000000010c037824 */ /* 0x000fe200078e0a03 */
[----:B------:R-:W-:Y:S01]  /*a150*/  UIMAD.WIDE.U32 UR8, UR44, UR10, UR8 ;  /* 0x0000000a2c0872a5 */ /* 0x000fe2000f8e0008 */
[----:B------:R-:W-:Y:S01]  /*a160*/  BSSY B1, `(.L_x_11202) ;  /* 0x0000037000017945 */ /* 0x000fe20003800000 */
[----:B------:R-:W-:Y:S01]  /*a170*/  SHF.R.S32.HI R20, RZ, 0x1f, R17 ;  /* 0x0000001fff147819 */ /* 0x000fe20000011411 */
[----:B------:R-:W-:Y:S01]  /*a180*/  IMAD R3, R3, 0x60, R10 ;  /* 0x0000006003037824 */ /* 0x000fe200078e020a */
[----:B------:R-:W-:Y:S01]  /*a190*/  UIMAD UR9, UR44, UR11, UR9 ;  /* 0x0000000b2c0972a4 */ /* 0x000fe2000f8e0209 */
[----:B------:R-:W-:-:S02]  /*a1a0*/  SHF.R.S32.HI R21, RZ, 0x1f, R16 ;  /* 0x0000001fff157819 */ /* 0x000fc40000011410 */
[----:B------:R-:W-:Y:S01]  /*a1b0*/  IMAD R6, R6, 0xc0, R3 ;  /* 0x000000c006067824 */ /* 0x000fe200078e0203 */
[----:B-1----:R-:W-:Y:S01]  /*a1c0*/  ISETP.NE.AND P0, PT, R11, 0x1, PT ;  /* 0x000000010b00780c */ /* 0x002fe20003f05270 */
[----:B------:R-:W-:Y:S02]  /*a1d0*/  ULDC.64 UR10, c[0x0][0xaf0] ;  /* 0x0002bc00000a7ab9 */ /* 0x000fe40000000a00 */
[----:B------:R-:W-:Y:S01]  /*a1e0*/  UIMAD UR41, UR41, UR10, URZ ;  /* 0x0000000a292972a4 */ /* 0x000fe2000f8e023f */
[----:B------:R-:W-:-:S03]  /*a1f0*/  IMAD.MOV.U32 R3, RZ, RZ, R6 ;  /* 0x000000ffff037224 */ /* 0x000fc600078e0006 */
[----:B------:R-:W-:Y:S02]  /*a200*/  UIMAD UR4, UR40, UR11, UR41 ;  /* 0x0000000b280472a4 */ /* 0x000fe4000f8e0229 */
[----:B------:R-:W-:-:S03]  /*a210*/  UIMAD.WIDE.U32 UR40, UR40, UR10, UR8 ;  /* 0x0000000a282872a5 */ /* 0x000fc6000f8e0008 */
[----:B------:R-:W-:Y:S01]  /*a220*/  ULDC.64 UR8, c[0x0][0xae0] ;  /* 0x0002b80000087ab9 */ /* 0x000fe20000000a00 */
[----:B------:R-:W0:Y:S01]  /*a230*/  @P0 LDC R5, c[0x0][0xbec] ;  /* 0x0002fb00ff050b82 */ /* 0x000e220000000800 */
[----:B------:R-:W-:-:S07]  /*a240*/  UIADD3 UR4, UR41, UR4, URZ ;  /* 0x0000000429047290 */ /* 0x000fce000fffe03f */
[----:B------:R-:W1:Y:S01]  /*a250*/  @P0 LDC R7, c[0x0][0xbf0] ;  /* 0x0002fc00ff070b82 */ /* 0x000e620000000800 */
[----:B0-----:R-:W-:-:S04]  /*a260*/  @P0 IMAD.HI.U32 R4, R6, R5, RZ ;  /* 0x0000000506040227 */ /* 0x001fc800078e00ff */
[----:B------:R-:W-:Y:S02]  /*a270*/  IMAD.U32 R5, RZ, RZ, UR41 ;  /* 0x00000029ff057e24 */ /* 0x000fe4000f8e00ff */
[----:B------:R-:W-:Y:S01]  /*a280*/  IMAD.U32 R5, RZ, RZ, UR4 ;  /* 0x00000004ff057e24 */ /* 0x000fe2000f8e00ff */
[----:B-1----:R-:W-:-:S04]  /*a290*/  @P0 SHF.R.U32.HI R3, RZ, R7, R4 ;  /* 0x00000007ff030219 */ /* 0x002fc80000011604 */
[--C-:B------:R-:W-:Y:S01]  /*a2a0*/  SHF.R.S32.HI R4, RZ, 0x1f, R3.reuse ;  /* 0x0000001fff047819 */ /* 0x100fe20000011403 */
[----:B------:R-:W-:-:S04]  /*a2b0*/  IMAD.MOV R7, RZ, RZ, -R3 ;  /* 0x000000ffff077224 */ /* 0x000fc800078e0a03 */
[----:B------:R-:W-:Y:S02]  /*a2c0*/  IMAD R7, R11, R7, R6 ;  /* 0x000000070b077224 */ /* 0x000fe400078e0206 */
[----:B------:R-:W-:Y:S02]  /*a2d0*/  IMAD R6, R4, UR8, RZ ;  /* 0x0000000804067c24 */ /* 0x000fe4000f8e02ff */
[----:B------:R-:W-:Y:S02]  /*a2e0*/  IMAD.U32 R4, RZ, RZ, UR40 ;  /* 0x00000028ff047e24 */ /* 0x000fe4000f8e00ff */
[C---:B------:R-:W-:Y:S01]  /*a2f0*/  IMAD R9, R3.reuse, UR9, R6 ;  /* 0x0000000903097c24 */ /* 0x040fe2000f8e0206 */
[----:B------:R-:W-:Y:S01]  /*a300*/  SHF.R.S32.HI R6, RZ, 0x1f, R7 ;  /* 0x0000001fff067819 */ /* 0x000fe20000011407 */
[----:B------:R-:W-:Y:S01]  /*a310*/  IMAD.WIDE.U32 R4, R3, UR8, R4 ;  /* 0x0000000803047c25 */ /* 0x000fe2000f8e0004 */
[----:B------:R-:W-:-:S03]  /*a320*/  ULDC.64 UR8, c[0x0][0xad8] ;  /* 0x0002b60000087ab9 */ /* 0x000fc60000000a00 */
[----:B------:R-:W-:Y:S02]  /*a330*/  IMAD R6, R6, UR8, RZ ;  /* 0x0000000806067c24 */ /* 0x000fe4000f8e02ff */
[----:B------:R-:W-:Y:S02]  /*a340*/  IMAD.IADD R5, R5, 0x1, R9 ;  /* 0x0000000105057824 */ /* 0x000fe400078e0209 */
[----:B-----5:R-:W-:Y:S02]  /*a350*/  IMAD R11, R0, R11, RZ ;  /* 0x0000000b000b7224 */ /* 0x020fe400078e02ff */
[----:B------:R-:W-:Y:S02]  /*a360*/  IMAD R0, R8, 0xc0, R10 ;  /* 0x000000c008007824 */ /* 0x000fe400078e020a */
[C---:B------:R-:W-:Y:S02]  /*a370*/  IMAD R3, R7.reuse, UR9, R6 ;  /* 0x0000000907037c24 */ /* 0x040fe4000f8e0206 */
[----:B------:R-:W-:Y:S01]  /*a380*/  IMAD.WIDE.U32 R4, R7, UR8, R4 ;  /* 0x0000000807047c25 */ /* 0x000fe2000f8e0004 */
[----:B------:R-:W-:Y:S01]  /*a390*/  ISETP.GE.AND P0, PT, R0, R11, PT ;  /* 0x0000000b0000720c */ /* 0x000fe20003f06270 */
[----:B------:R-:W-:-:S02]  /*a3a0*/  ULDC.64 UR8, c[0x0][0xa80] ;  /* 0x0002a00000087ab9 */ /* 0x000fc40000000a00 */
[----:B------:R-:W-:Y:S01]  /*a3b0*/  IMAD.IADD R3, R5, 0x1, R3 ;  /* 0x0000000105037824 */ /* 0x000fe200078e0203 */
[----:B------:R-:W-:-:S04]  /*a3c0*/  LEA R6, P1, R4, UR8, 0x1 ;  /* 0x0000000804067c11 */ /* 0x000fc8000f8208ff */
[----:B------:R-:W-:Y:S02]  /*a3d0*/  LEA.HI.X R3, R4, UR9, R3, 0x1, P1 ;  /* 0x0000000904037c11 */ /* 0x000fe400088f0c03 */
[----:B------:R0:W1:Y:S04]  /*a3e0*/  SHFL.IDX PT, R4, R6, RZ, 0x1c1f ;  /* 0x001c1fff06047589 */ /* 0x00006800000e0000 */
[----:B------:R0:W2:Y:S01]  /*a3f0*/  SHFL.IDX PT, R5, R3, RZ, 0x1c1f ;  /* 0x001c1fff03057589 */ /* 0x0000a200000e0000 */
[----:B------:R-:W-:Y:S05]  /*a400*/  @P0 BRA `(.L_x_11203) ;  /* 0x0000000000300947 */ /* 0x000fea0003800000 */
        /* <DEDUP_REMOVED lines=9> */
[----:B------:R3:W-:Y:S04]  /*a4a0*/  @!P2 ST.E.128 desc[UR52][R8.64], RZ ;  /* 0x000000ff0800a985 */ /* 0x0007e8000c101d34 */
[----:B------:R3:W-:Y:S04]  /*a4b0*/  @!P3 ST.E.128 desc[UR52][R12.64], RZ ;  /* 0x000000ff0c00b985 */ /* 0x0007e8000c101d34 */
[----:B------:R3:W-:Y:S02]  /*a4c0*/  @!P4 ST.E.128 desc[UR52][R14.64], RZ ;  /* 0x000000ff0e00c985 */ /* 0x0007e4000c101d34 */
.L_x_11203:
[----:B------:R-:W-:Y:S05]  /*a4d0*/  BSYNC B1 ;  /* 0x0000000000017941 */ /* 0x000fea0003800000 */
.L_x_11202:
[----:B------:R-:W-:Y:S01]  /*a4e0*/  VIADD R0, R0, 0x60 ;  /* 0x0000006000007836 */ /* 0x000fe20000000000 */
[----:B--2---:R2:W4:Y:S04]  /*a4f0*/  SHFL.IDX PT, R5, R3, 0x1, 0x1c1f ;  /* 0x003c1f0003057f89 */ /* 0x00452800000e0000 */
[----:B------:R-:W-:Y:S01]  /*a500*/  ISETP.GE.AND P0, PT, R0, R11, PT ;  /* 0x0000000b0000720c */ /* 0x000fe20003f06270 */
[----:B-1----:R2:W1:-:S12]  /*a510*/  SHFL.IDX PT, R4, R6, 0x1, 0x1c1f ;  /* 0x003c1f0006047f89 */ /* 0x00245800000e0000 */
[----:B--2---:R-:W-:Y:S05]  /*a520*/  @P0 BRA `(.L_x_11196) ;  /* 0x0000000000300947 */ /* 0x004fea0003800000 */
[----:B------:R-:W-:Y:S02]  /*a530*/  ULDC UR4, c[0x0][0xac8] ;  /* 0x0002b20000047ab9 */ /* 0x000fe40000000800 */
[----:B------:R-:W-:Y:S02]  /*a540*/  ISETP.GE.AND P3, PT, R16, UR4, PT ;  /* 0x0000000410007c0c */ /* 0x000fe4000bf66270 */
[----:B------:R-:W-:Y:S02]  /*a550*/  ISETP.GE.AND P4, PT, R17, UR4, PT ;  /* 0x0000000411007c0c */ /* 0x000fe4000bf86270 */
[----:B------:R-:W-:-:S09]  /*a560*/  ISETP.GE.AND P2, PT, R2, UR4, PT ;  /* 0x0000000402007c0c */ /* 0x000fd2000bf46270 */
[-C--:B-1-3--:R-:W-:Y:S02]  /*a570*/  @!P3 LEA R8, P0, R16, R4.reuse, 0x1 ;  /* 0x000000041008b211 */ /* 0x08afe400078008ff */
[C---:B------:R-:W-:Y:S02]  /*a580*/  @!P4 LEA R10, P1, R17.reuse, R4, 0x1 ;  /* 0x00000004110ac211 */ /* 0x040fe400078208ff */
[----:B0---4-:R-:W-:Y:S01]  /*a590*/  @!P2 IMAD.WIDE R6, R2, 0x2, R4 ;  /* 0x000000020206a825 */ /* 0x011fe200078e0204 */
[-C--:B------:R-:W-:Y:S02]  /*a5a0*/  @!P3 LEA.HI.X R9, R16, R5.reuse, R21, 0x1, P0 ;  /* 0x000000051009b211 */ /* 0x080fe400000f0c15 */
[----:B------:R-:W-:Y:S02]  /*a5b0*/  @!P4 LEA.HI.X R11, R17, R5, R20, 0x1, P1 ;  /* 0x00000005110bc211 */ /* 0x000fe400008f0c14 */
[----:B------:R2:W-:Y:S04]  /*a5c0*/  @!P2 ST.E.128 desc[UR52][R6.64], RZ ;  /* 0x000000ff0600a985 */ /* 0x0005e8000c101d34 */
[----:B------:R2:W-:Y:S04]  /*a5d0*/  @!P3 ST.E.128 desc[UR52][R8.64], RZ ;  /* 0x000000ff0800b985 */ /* 0x0005e8000c101d34 */
[----:B------:R2:W-:Y:S02]  /*a5e0*/  @!P4 ST.E.128 desc[UR52][R10.64], RZ ;  /* 0x000000ff0a00c985 */ /* 0x0005e4000c101d34 */
.L_x_11196:
[----:B------:R-:W-:Y:S05]  /*a5f0*/  BSYNC B0 ;  /* 0x0000000000007941 */ /* 0x000fea0003800000 */
.L_x_11190:
[----:B------:R-:W-:Y:S02]  /*a600*/  ULDC UR4, c[0x0][0xc3c] ;  /* 0x00030f0000047ab9 */ /* 0x000fe40000000800 */
[----:B------:R-:W-:-:S13]  /*a610*/  ISETP.GE.AND P0, PT, R39, UR4, PT ;  /* 0x0000000427007c0c */ /* 0x000fda000bf06270 */
[----:B------:R-:W-:Y:S05]  /*a620*/  @!P0 BRA `(.L_x_11204) ;  /* 0xffffff6800248947 */ /* 0x000fea000383ffff */
[----:B------:R-:W-:Y:S05]  /*a630*/  EXIT ;  /* 0x000000000000794d */ /* 0x000fea0003800000 */
.L_x_11161:
        /* <DEDUP_REMOVED lines=62> */
.L_x_11208:
        /* <DEDUP_REMOVED lines=36> */
.L_x_11206:
        /* <DEDUP_REMOVED lines=8> */
[----:B------:R0:W1:Y:S04]  /*ace0*/  SHFL.IDX PT, R6, R6, R11, 0x1f ;  /* 0x00001f0b06067589 */ /* 0x00006800000e0000 */
[----:B------:R2:W3:Y:S01]  /*acf0*/  SHFL.IDX PT, R9, R9, R14, 0x1f ;  /* 0x00001f0e09097589 */ /* 0x0004e200000e0000 */
[----:B0-----:R-:W-:Y:S01]  /*ad00*/  IMAD.MOV.U32 R11, RZ, RZ, RZ ;  /* 0x000000ffff0b7224 */ /* 0x001fe200078e00ff */
[----:B-1----:R-:W-:-:S04]  /*ad10*/  IABS R4, R6 ;  /* 0x0000000600047213 */ /* 0x002fc80000000000 */
[----:B------:R-:W0:Y:S08]  /*ad20*/  I2F.RP R10, R4 ;  /* 0x00000004000a7306 */ /* 0x000e300000209400 */
[----:B0-----:R-:W0:Y:S02]  /*ad30*/  MUFU.RCP R10, R10 ;  /* 0x0000000a000a7308 */ /* 0x001e240000001000 */
[----:B0-----:R-:W-:-:S06]  /*ad40*/  VIADD R3, R10, 0xffffffe ;  /* 0x0ffffffe0a037836 */ /* 0x001fcc0000000000 */
[----:B------:R-:W0:Y:S02]  /*ad50*/  F2I.FTZ.U32.TRUNC.NTZ R3, R3 ;  /* 0x0000000300037305 */ /* 0x000e24000021f000 */
[----:B0-----:R-:W-:Y:S01]  /*ad60*/  IMAD.MOV R13, RZ, RZ, -R3 ;  /* 0x000000ffff0d7224 */ /* 0x001fe200078e0a03 */
[----:B--23--:R-:W-:Y:S06]  /*ad70*/  @!P0 BRA `(.L_x_11209) ;  /* 0x00000000000c8947 */ /* 0x00cfec0003800000 */
[----:B------:R-:W-:-:S06]  /*ad80*/  UIADD3 UR5, UR40, -0x1, URZ ;  /* 0xffffffff28057890 */ /* 0x000fcc000fffe03f */
[----:B------:R-:W-:-:S05]  /*ad90*/  IMAD.U32 R10, RZ, RZ, UR5 ;  /* 0x00000005ff0a7e24 */ /* 0x000fca000f8e00ff */
[----:B------:R0:W1:Y:S02]  /*ada0*/  SHFL.IDX PT, R11, R5, R10, 0x1f ;  /* 0x00001f0a050b7589 */ /* 0x00006400000e0000 */
.L_x_11209:
[----:B01----:R-:W-:Y:S01]  /*adb0*/  IMAD R5, R11, R2, R12 ;  /* 0x000000020b057224 */ /* 0x003fe200078e020c */
[----:B------:R-:W-:Y:S01]  /*adc0*/  IABS R2, R9 ;  /* 0x0000000900027213 */ /* 0x000fe20000000000 */
[----:B------:R-:W-:Y:S01]  /*add0*/  IMAD.MOV.U32 R11, RZ, RZ, R13 ;  /* 0x000000ffff0b7224 */ /* 0x000fe200078e000d */
[----:B------:R-:W-:Y:S01]  /*ade0*/  IABS R13, R6 ;  /* 0x00000006000d7213 */ /* 0x000fe20000000000 */
[----:B------:R-:W-:Y:S01]  /*adf0*/  UIADD3 UR40, UR40, UR4, URZ ;  /* 0x0000000428287290 */ /* 0x000fe2000fffe03f */
[----:B------:R0:W-:Y:S01]  /*ae00*/  STL [R1], R5 ;  /* 0x0000000501007387 */ /* 0x0001e20000100800 */
[----:B------:R-:W-:Y:S02]  /*ae10*/  IMAD R11, R11, R4, RZ ;  /* 0x000000040b0b7224 */ /* 0x000fe400078e02ff */
[----:B0-----:R-:W-:Y:S02]  /*ae20*/  IMAD.IADD R5, R8, 0x1, -R5 ;  /* 0x0000000108057824 */ /* 0x001fe400078e0a05 */
[----:B------:R-:W-:-:S02]  /*ae30*/  IMAD.MOV.U32 R8, RZ, RZ, R2 ;  /* 0x000000ffff087224 */ /* 0x000fc400078e0002 */
[----:B------:R-:W-:Y:S01]  /*ae40*/  IMAD.MOV.U32 R2, RZ, RZ, RZ ;  /* 0x000000ffff027224 */ /* 0x000fe200078e00ff */
[----:B------:R-:W-:Y:S01]  /*ae50*/  IABS R12, R5 ;  /* 0x00000005000c7213 */ /* 0x000fe20000000000 */
[----:B------:R-:W0:Y:S02]  /*ae60*/  I2F.RP R10, R8 ;  /* 0x00000008000a7306 */ /* 0x000e240000209400 */
[----:B------:R-:W-:-:S04]  /*ae70*/  IMAD.HI.U32 R2, R3, R11, R2 ;  /* 0x0000000b03027227 */ /* 0x000fc800078e0002 */
[----:B------:R-:W-:Y:S02]  /*ae80*/  IMAD.MOV.U32 R3, RZ, RZ, R12 ;  /* 0x000000ffff037224 */ /* 0x000fe400078e000c */
[----:B------:R-:W-:Y:S02]  /*ae90*/  IMAD.MOV R11, RZ, RZ, -R13 ;  /* 0x000000ffff0b7224 */ /* 0x000fe400078e0a0d */
        /* <DEDUP_REMOVED lines=21> */
[----:B------:R-:W-:-:S02]  /*aff0*/  IMAD.MOV.U32 R2, RZ, RZ, RZ ;  /* 0x000000ffff027224 */ /* 0x000fc400078e00ff */
[----:B------:R-:W-:Y:S02]  /*b000*/  IMAD R6, R6, R10, RZ ;  /* 0x0000000a06067224 */ /* 0x000fe400078e02ff */
        /* <DEDUP_REMOVED lines=17> */
[----:B------:R-:W-:Y:S02]  /*b120*/  IMAD R3, R9, R4, R10 ;  /* 0x0000000409037224 */ /* 0x000fe400078e020a */
[----:B------:R-:W-:Y:S02]  /*b130*/  IMAD.IADD R4, R5, 0x1, -R6 ;  /* 0x0000000105047824 */ /* 0x000fe400078e0a06 */
[----:B------:R-:W-:-:S05]  /*b140*/  IMAD R2, R3, 0x10000, R2 ;  /* 0x0001000003027824 */ /* 0x000fca00078e0202 */
[----:B------:R0:W-:Y:S04]  /*b150*/  STL [R1+0x8], R2 ;  /* 0x0000080201007387 */ /* 0x0001e80000100800 */
[----:B------:R0:W-:Y:S01]  /*b160*/  STL [R1+0x4], R4 ;  /* 0x0000040401007387 */ /* 0x0001e20000100800 */
[----:B------:R-:W-:Y:S05]  /*b170*/  BRA `(.L_x_11210) ;  /* 0x0000000000107947 */ /* 0x000fea0003800000 */
.L_x_11207:
[----:B------:R1:W-:Y:S01]  /*b180*/  STL [R1], R8 ;  /* 0x0000000801007387 */ /* 0x0003e20000100800 */
[----:B------:R-:W-:-:S03]  /*b190*/  ULDC UR40, c[0x0][0xc3c] ;  /* 0x00030f0000287ab9 */ /* 0x000fc60000000800 */
[----:B------:R1:W-:Y:S04]  /*b1a0*/  STL [R1+0x4], RZ ;  /* 0x000004ff01007387 */ /* 0x0003e80000100800 */
[----:B------:R1:W-:Y:S02]  /*b1b0*/  STL [R1+0x8], RZ ;  /* 0x000008ff01007387 */ /* 0x0003e40000100800 */
.L_x_11210:
[----:B-1----:R-:W2:Y:S04]  /*b1c0*/  LDL R8, [R1] ;  /* 0x0000000001087983 */ /* 0x002ea80000100800 */
        /* <DEDUP_REMOVED lines=10> */
.L_x_11205:
        /* <DEDUP_REMOVED lines=9> */
[----:B------:R-:W-:Y:S01]  /*b300*/  IMAD.SHL.U32 R7, R0, 0x800, RZ ;  /* 0x0000080000077824 */ /* 0x000fe200078e00ff */
[----:B------:R-:W-:Y:S01]  /*b310*/  MOV R16, 0x400 ;  /* 0x0000040000107802 */ /* 0x000fe20000000f00 */
[----:B------:R-:W-:Y:S01]  /*b320*/  IMAD.MOV.U32 R24, RZ, RZ, 0x1 ;  /* 0x00000001ff187424 */ /* 0x000fe200078e00ff */
[----:B------:R-:W-:Y:S01]  /*b330*/  ULOP3.LUT UR44, UR39, 0x2, URZ, 0xfc, !UPT ;  /* 0x00000002272c7892 */ /* 0x000fe2000f8efc3f */
[----:B------:R-:W-:Y:S01]  /*b340*/  IMAD.MOV.U32 R19, RZ, RZ, RZ ;  /* 0x000000ffff137224 */ /* 0x000fe200078e00ff */
[----:B------:R-:W-:Y:S01]  /*b350*/  ULOP3.LUT UR46, UR39, 0x1, URZ, 0xfc, !UPT ;  /* 0x00000001272e7892 */ /* 0x000fe2000f8efc3f */
[----:B------:R-:W-:Y:S01]  /*b360*/  ULDC UR47, c[0x0][0xc] ;  /* 0x00000300002f7ab9 */ /* 0x000fe20000000800 */
[C---:B-1----:R-:W-:Y:S01]  /*b370*/  IMAD.SHL.U32 R2, R8.reuse, 0x20, RZ ;  /* 0x0000002008027824 */ /* 0x042fe200078e00ff */
[----:B0-----:R-:W-:Y:S01]  /*b380*/  SHF.R.U32.HI R4, RZ, 0x1, R8 ;  /* 0x00000001ff047819 */ /* 0x001fe20000011608 */
[C---:B------:R-:W-:Y:S01]  /*b390*/  IMAD.SHL.U32 R5, R8.reuse, 0x80, RZ ;  /* 0x0000008008057824 */ /* 0x040fe200078e00ff */
[C---:B------:R-:W-:Y:S01]  /*b3a0*/  LOP3.LUT P0, RZ, R8.reuse, 0x4, RZ, 0xc0, !PT ;  /* 0x0000000408ff7812 */ /* 0x040fe2000780c0ff */
[----:B------:R-:W-:Y:S01]  /*b3b0*/  IMAD.SHL.U32 R6, R8, 0x4, RZ ;  /* 0x0000000408067824 */ /* 0x000fe200078e00ff */
[----:B------:R-:W-:Y:S01]  /*b3c0*/  LOP3.LUT R3, R2, 0x80, RZ, 0xc0, !PT ;  /* 0x0000008002037812 */ /* 0x000fe200078ec0ff */
[----:B------:R-:W-:Y:S01]  /*b3d0*/  IMAD.SHL.U32 R29, R8, 0x10, RZ ;  /* 0x00000010081d7824 */ /* 0x000fe200078e00ff */
[----:B------:R-:W-:-:S02]  /*b3e0*/  LOP3.LUT R0, R5, 0x400, RZ, 0xc0, !PT ;  /* 0x0000040005007812 */ /* 0x000fc400078ec0ff */
[----:B------:R-:W-:Y:S02]  /*b3f0*/  LOP3.LUT R3, R3, 0x10, R4, 0xf8, !PT ;  /* 0x0000001003037812 */ /* 0x000fe400078ef804 */
[----:B------:R-:W-:Y:S02]  /*b400*/  LOP3.LUT R4, R4, 0x20, RZ, 0xc0, !PT ;  /* 0x0000002004047812 */ /* 0x000fe400078ec0ff */
[----:B------:R-:W-:Y:S01]  /*b410*/  LOP3.LUT R3, R3, 0x10, R6, 0x78, !PT ;  /* 0x0000001003037812 */ /* 0x000fe200078e7806 */
[----:B------:R-:W-:Y:S01]  /*b420*/  IMAD.SHL.U32 R6, R8, 0x2, RZ ;  /* 0x0000000208067824 */ /* 0x000fe200078e00ff */
[----:B------:R-:W-:Y:S02]  /*b430*/  LOP3.LUT R4, R4, 0x10, R8, 0xf8, !PT ;  /* 0x0000001004047812 */ /* 0x000fe400078ef808 */
[----:B------:R-:W-:Y:S02]  /*b440*/  LOP3.LUT R0, R0, 0x800, R7, 0xf8, !PT ;  /* 0x0000080000007812 */ /* 0x000fe400078ef807 */
[----:B------:R-:W-:-:S02]  /*b450*/  LOP3.LUT R4, R4, 0x380, R5, 0xf8, !PT ;  /* 0x0000038004047812 */ /* 0x000fc400078ef805 */
[----:B------:R-:W-:Y:S02]  /*b460*/  LOP3.LUT R5, R29, 0x90, RZ, 0xc0, !PT ;  /* 0x000000901d057812 */ /* 0x000fe400078ec0ff */
[--C-:B------:R-:W-:Y:S02]  /*b470*/  LOP3.LUT R25, R4, 0x70, R29.reuse, 0x78, !PT ;  /* 0x0000007004197812 */ /* 0x100fe400078e781d */
[----:B------:R-:W-:Y:S02]  /*b480*/  LOP3.LUT R2, R2, 0x360, RZ, 0xc0, !PT ;  /* 0x0000036002027812 */ /* 0x000fe400078ec0ff */
[----:B------:R-:W-:Y:S01]  /*b490*/  LOP3.LUT R6, R5, 0x10, R6, 0x78, !PT ;  /* 0x0000001005067812 */ /* 0x000fe200078e7806 */
[----:B--2---:R-:W-:Y:S01]  /*b4a0*/  IMAD.U32 R5, RZ, RZ, UR4 ;  /* 0x00000004ff057e24 */ /* 0x004fe2000f8e00ff */
[----:B------:R-:W-:Y:S01]  /*b4b0*/  LOP3.LUT R25, R0, R25, RZ, 0xfc, !PT ;  /* 0x0000001900197212 */ /* 0x000fe200078efcff */
[----:B------:R-:W-:Y:S01]  /*b4c0*/  IMAD.SHL.U32 R0, R8, 0x40, RZ ;  /* 0x0000004008007824 */ /* 0x000fe200078e00ff */
[----:B------:R-:W-:-:S02]  /*b4d0*/  LOP3.LUT R2, R2, 0x400, R29, 0xf8, !PT ;  /* 0x0000040002027812 */ /* 0x000fc400078ef81d */
[----:B------:R-:W-:Y:S01]  /*b4e0*/  LOP3.LUT R8, R8, 0x7f, RZ, 0xc0, !PT ;  /* 0x0000007f08087812 */ /* 0x000fe200078ec0ff */
[C---:B------:R-:W-:Y:S01]  /*b4f0*/  VIADD R4, R25.reuse, 0x40 ;  /* 0x0000004019047836 */ /* 0x040fe20000000000 */
[----:B------:R-:W-:Y:S01]  /*b500*/  LOP3.LUT R23, R2, R3, RZ, 0xfc, !PT ;  /* 0x0000000302177212 */ /* 0x000fe200078efcff */
[----:B------:R-:W-:Y:S01]  /*b510*/  @P0 VIADD R4, R25, 0xffffffc0 ;  /* 0xffffffc019040836 */ /* 0x000fe20000000000 */
[----:B------:R-:W-:Y:S02]  /*b520*/  LOP3.LUT R2, R6, 0x760, R29, 0xf8, !PT ;  /* 0x0000076006027812 */ /* 0x000fe400078ef81d */
[----:B------:R-:W-:Y:S02]  /*b530*/  LOP3.LUT R0, R0, 0x40, RZ, 0xc0, !PT ;  /* 0x0000004000007812 */ /* 0x000fe400078ec0ff */
[----:B------:R-:W-:Y:S01]  /*b540*/  SHF.R.U32.HI R3, RZ, 0x1, R8 ;  /* 0x00000001ff037819 */ /* 0x000fe20000011608 */
[----:B------:R0:W-:Y:S01]  /*b550*/  STL [R1+0x20], R2 ;  /* 0x0000200201007387 */ /* 0x0001e20000100800 */
[----:B------:R-:W-:-:S02]  /*b560*/  LEA R16, R5, R16, 0x18 ;  /* 0x0000001005107211 */ /* 0x000fc400078ec0ff */
[----:B------:R-:W-:Y:S01]  /*b570*/  LOP3.LUT R3, R3, R0, RZ, 0xfc, !PT ;  /* 0x0000000003037212 */ /* 0x000fe200078efcff */
[----:B------:R-:W-:Y:S01]  /*b580*/  STL [R1+0x18], R5 ;  /* 0x0000180501007387 */ /* 0x000fe20000100800 */
[----:B------:R-:W-:Y:S01]  /*b590*/  LOP3.LUT R29, R29, 0x10, RZ, 0xc0, !PT ;  /* 0x000000101d1d7812 */ /* 0x000fe200078ec0ff */
[----:B------:R-:W-:Y:S02]  /*b5a0*/  IMAD.IADD R3, R16, 0x1, R2 ;  /* 0x0000000110037824 */ /* 0x000fe400078e0202 */
[----:B------:R-:W-:Y:S01]  /*b5b0*/  STL [R1+0x28], RZ ;  /* 0x000028ff01007387 */ /* 0x000fe20000100800 */
[----:B------:R-:W-:Y:S02]  /*b5c0*/  LOP3.LUT R0, R29, 0x40, RZ, 0xfc, !PT ;  /* 0x000000401d007812 */ /* 0x000fe400078efcff */
[C---:B0-----:R-:W-:Y:S01]  /*b5d0*/  LOP3.LUT R2, R23.reuse, 0x1800, RZ, 0xfc, !PT ;  /* 0x0000180017027812 */ /* 0x041fe200078efcff */
[----:B------:R0:W-:Y:S01]  /*b5e0*/  STL [R1+0x1c], R4 ;  /* 0x00001c0401007387 */ /* 0x0001e20000100800 */
[----:B------:R-:W-:-:S03]  /*b5f0*/  LOP3.LUT R0, R23, 0x2800, RZ, 0xfc, !PT ;  /* 0x0000280017007812 */ /* 0x000fc600078efcff */
[----:B------:R1:W-:Y:S01]  /*b600*/  STL [R1+0x24], R3 ;  /* 0x0000240301007387 */ /* 0x0003e20000100800 */
[----:B0-----:R-:W-:-:S07]  /*b610*/  LOP3.LUT R4, R29, 0x20, RZ, 0xfc, !PT ;  /* 0x000000201d047812 */ /* 0x001fce00078efcff */
.L_x_11285:
[----:B------:R-:W-:Y:S01]  /*b620*/  ULDC.64 UR4, c[0x0][0xc88] ;  /* 0x0003220000047ab9 */ /* 0x000fe20000000a00 */
[----:B------:R-:W-:Y:S01]  /*b630*/  ULDC.64 UR8, c[0x0][0xa18] ;  /* 0x0002860000087ab9 */ /* 0x000fe20000000a00 */
[----:B------:R-:W-:Y:S01]  /*b640*/  UIMAD.WIDE UR4, UR40, 0x4, UR4 ;  /* 0x00000004280478a5 */ /* 0x000fe2000f8e0204 */
[----:B-1----:R-:W-:Y:S01]  /*b650*/  IMAD.MOV.U32 R7, RZ, RZ, RZ ;  /* 0x000000ffff077224 */ /* 0x002fe200078e00ff */
[----:B------:R-:W-:Y:S01]  /*b660*/  ULDC.64 UR6, c[0x0][0xa00] ;  /* 0x0002800000067ab9 */ /* 0x000fe20000000a00 */
[----:B0-----:R-:W0:Y:S03]  /*b670*/  LDC R17, c[0x0][0x2f0] ;  /* 0x0000bc00ff117b82 */ /* 0x001e260000000800 */
[----:B------:R-:W-:Y:S02]  /*b680*/  IMAD.U32 R2, RZ, RZ, UR4 ;  /* 0x00000004ff027e24 */ /* 0x000fe4000f8e00ff */
[----:B-1----:R-:W-:Y:S01]  /*b690*/  IMAD.U32 R3, RZ, RZ, UR5 ;  /* 0x00000005ff037e24 */ /* 0x002fe2000f8e00ff */
[----:B------:R-:W-:-:S04]  /*b6a0*/  ULDC.64 UR4, c[0x0][0xa28] ;  /* 0x00028a0000047ab9 */ /* 0x000fc80000000a00 */
[----:B--2---:R-:W2:Y:S01]  /*b6b0*/  LDG.E R2, desc[UR52][R2.64] ;  /* 0x0000003402027981 */ /* 0x004ea2000c1e1900 */
[----:B------:R-:W-:-:S04]  /*b6c0*/  UISETP.NE.U32.AND UP0, UPT, UR4, URZ, UPT ;  /* 0x0000003f0400728c */ /* 0x000fc8000bf05070 */
[----:B------:R-:W-:-:S06]  /*b6d0*/  UISETP.NE.AND.EX UP0, UPT, UR5, URZ, UPT, UP0 ;  /* 0x0000003f0500728c */ /* 0x000fcc000bf05300 */
[----:B------:R-:W-:Y:S02]  /*b6e0*/  PLOP3.LUT P0, PT, PT, PT, UP0, 0x80, 0x0 ;  /* 0x000000000000781c */ /* 0x000fe40003f0f008 */
[----:B--2---:R-:W-:-:S13]  /*b6f0*/  R2UR UR43, R2 ;  /* 0x00000000022b72ca */ /* 0x004fda00000e0000 */
[----:B------:R-:W-:Y:S02]  /*b700*/  USHF.R.S32.HI UR42, URZ, 0x1f, UR43 ;  /* 0x0000001f3f2a7899 */ /* 0x000fe4000801142b */
[----:B------:R-:W-:-:S04]  /*b710*/  @UP0 ULEA UR4, UP1, UR43, UR4, 0x2 ;  /* 0x000000042b040291 */ /* 0x000fc8000f82103f */
[----:B------:R-:W-:Y:S02]  /*b720*/  @UP0 ULEA.HI.X UR5, UR43, UR5, UR42, 0x2, UP1 ;  /* 0x000000052b050291 */ /* 0x000fe400088f142a */
[----:B------:R-:W-:Y:S01]  /*b730*/  UISETP.NE.U32.AND UP0, UPT, UR8, URZ, UPT ;  /* 0x0000003f0800728c */ /* 0x000fe2000bf05070 */
[----:B------:R-:W-:Y:S01]  /*b740*/  IMAD.U32 R2, RZ, RZ, UR4 ;  /* 0x00000004ff027e24 */ /* 0x000fe2000f8e00ff */
[----:B------:R-:W-:Y:S02]  /*b750*/  UISETP.NE.U32.AND UP1, UPT, UR6, URZ, UPT ;  /* 0x0000003f0600728c */ /* 0x000fe4000bf25070 */
[----:B------:R-:W-:Y:S01]  /*b760*/  UISETP.NE.AND.EX UP0, UPT, UR9, URZ, UPT, UP0 ;  /* 0x0000003f0900728c */ /* 0x000fe2000bf05300 */
[----:B------:R-:W-:Y:S01]  /*b770*/  IMAD.U32 R3, RZ, RZ, UR5 ;  /* 0x00000005ff037e24 */ /* 0x000fe2000f8e00ff */
[----:B------:R-:W-:Y:S02]  /*b780*/  USHF.L.U32 UR37, UR43, 0x2, URZ ;  /* 0x000000022b257899 */ /* 0x000fe4000800063f */
[----:B------:R-:W-:-:S02]  /*b790*/  UISETP.NE.AND.EX UP2, UPT, UR7, URZ, UPT, UP1 ;  /* 0x0000003f0700728c */ /* 0x000fc4000bf45310 */
[----:B------:R-:W-:Y:S01]  /*b7a0*/  USHF.L.U64.HI UR36, UR43, 0x2, UR42 ;  /* 0x000000022b247899 */ /* 0x000fe2000801022a */
[----:B------:R1:W2:Y:S01]  /*b7b0*/  @P0 LDG.E R7, desc[UR52][R2.64] ;  /* 0x0000003402070981 */ /* 0x0002a2000c1e1900 */
[----:B------:R-:W-:Y:S01]  /*b7c0*/  UIADD3 UR5, UP1, UR37, UR6, URZ ;  /* 0x0000000625057290 */ /* 0x000fe2000ff3e03f */
[----:B------:R-:W-:Y:S01]  /*b7d0*/  PLOP3.LUT P1, PT, PT, PT, UP0, 0x80, 0x0 ;  /* 0x000000000000781c */ /* 0x000fe20003f2f008 */
[----:B------:R-:W-:Y:S01]  /*b7e0*/  UMOV UR38, URZ ;  /* 0x0000003f00267c82 */ /* 0x000fe20008000000 */
[----:B------:R-:W-:Y:S01]  /*b7f0*/  PLOP3.LUT P0, PT, PT, PT, UP2, 0x80, 0x0 ;  /* 0x000000000000781c */ /* 0x000fe20003f0f028 */
[----:B------:R-:W-:Y:S02]  /*b800*/  UIADD3.X UR6, UR36, UR7, URZ, UP1, !UPT ;  /* 0x0000000724067290 */ /* 0x000fe40008ffe43f */
[----:B------:R-:W-:Y:S01]  /*b810*/  @UP0 UIADD3 UR4, UP1, UR37, UR8, URZ ;  /* 0x0000000825040290 */ /* 0x000fe2000ff3e03f */
[----:B------:R-:W-:Y:S01]  /*b820*/  IMAD.U32 R4, RZ, RZ, UR5 ;  /* 0x00000005ff047e24 */ /* 0x000fe2000f8e00ff */
[----:B------:R-:W-:-:S02]  /*b830*/  UP2UR UR45, UPR, URZ, 0x4 ;  /* 0x000000043f2d7883 */ /* 0x000fc40008000000 */
[----:B------:R-:W-:Y:S01]  /*b840*/  @UP0 UIADD3.X UR5, UR36, UR9, URZ, UP1, !UPT ;  /* 0x0000000924050290 */ /* 0x000fe20008ffe43f */
[----:B------:R-:W-:Y:S02]  /*b850*/  IMAD.U32 R5, RZ, RZ, UR6 ;  /* 0x00000006ff057e24 */ /* 0x000fe4000f8e00ff */
[----:B-1----:R-:W-:-:S03]  /*b860*/  IMAD.U32 R2, RZ, RZ, UR4 ;  /* 0x00000004ff027e24 */ /* 0x002fc6000f8e00ff */
[----:B------:R-:W-:Y:S01]  /*b870*/  IMAD.U32 R3, RZ, RZ, UR5 ;  /* 0x00000005ff037e24 */ /* 0x000fe2000f8e00ff */
[----:B------:R-:W3:Y:S04]  /*b880*/  @P0 LDG.E R0, desc[UR52][R4.64] ;  /* 0x0000003404000981 */ /* 0x000ee8000c1e1900 */
[----:B------:R1:W4:Y:S02]  /*b890*/  @P1 LDG.E R6, desc[UR52][R2.64] ;  /* 0x0000003402061981 */ /* 0x000324000c1e1900 */
[----:B-1----:R-:W1:Y:S02]  /*b8a0*/  LDC.64 R2, c[0x0][0x418] ;  /* 0x00010600ff027b82 */ /* 0x002e640000000a00 */
[----:B-1----:R-:W-:-:S06]  /*b8b0*/  ISETP.NE.U32.AND P0, PT, R2, RZ, PT ;  /* 0x000000ff0200720c */ /* 0x002fcc0003f05070 */
[----:B------:R-:W1:Y:S01]  /*b8c0*/  LDC R2, c[0x0][0x424] ;  /* 0x00010900ff027b82 */ /* 0x000e620000000800 */
[----:B------:R-:W-:-:S04]  /*b8d0*/  ISETP.NE.AND.EX P0, PT, R3, RZ, PT, P0 ;  /* 0x000000ff0300720c */ /* 0x000fc80003f05300 */
[----:B-1----:R-:W-:Y:S02]  /*b8e0*/  SEL R2, R2, 0x1, P0 ;  /* 0x0000000102027807 */ /* 0x002fe40000000000 */
[----:B------:R-:W-:-:S03]  /*b8f0*/  PLOP3.LUT P0, PT, PT, PT, UP2, 0x80, 0x0 ;  /* 0x000000000000781c */ /* 0x000fc60003f0f028 */
[----:B0-----:R-:W-:Y:S01]  /*b900*/  IMAD R17, R2, R17, RZ ;  /* 0x0000001102117224 */ /* 0x001fe200078e02ff */
[----:B--2---:R0:W-:Y:S09]  /*b910*/  STL [R1+0x10], R7 ;  /* 0x0000100701007387 */ /* 0x0041f20000100800 */
[----:B---3--:R-:W-:-:S02]  /*b920*/  @P0 R2UR UR38, R0 ;  /* 0x00000000002602ca */ /* 0x008fc400000e0000 */
[----:B----4-:R-:W-:Y:S01]  /*b930*/  @P1 R2UR UR41, R6 ;  /* 0x00000000062912ca */ /* 0x010fe200000e0000 */
[----:B0-----:R-:W-:-:S14]  /*b940*/  @P1 BRA `(.L_x_11212) ;  /* 0x0000000000241947 */ /* 0x001fdc0003800000 */
        /* <DEDUP_REMOVED lines=9> */
.L_x_11212:
[----:B------:R-:W-:Y:S01]  /*b9e0*/  ULDC.64 UR4, c[0x0][0xa20] ;  /* 0x0002880000047ab9 */ /* 0x000fe20000000a00 */
[----:B------:R-:W-:Y:S01]  /*b9f0*/  IMAD.U32 R27, RZ, RZ, UR43 ;  /* 0x0000002bff1b7e24 */ /* 0x000fe2000f8e00ff */
[----:B------:R-:W-:-:S04]  /*ba00*/  ISETP.NE.U32.AND P0, PT, RZ, UR4, PT ;  /* 0x00000004ff007c0c */ /* 0x000fc8000bf05070 */
[----:B------:R-:W-:-:S13]  /*ba10*/  ISETP.NE.AND.EX P0, PT, RZ, UR5, PT, P0 ;  /* 0x00000005ff007c0c */ /* 0x000fda000bf05300 */
[----:B------:R-:W-:Y:S05]  /*ba20*/  @!P0 BRA `(.L_x_11213) ;  /* 0x0000000000188947 */ /* 0x000fea0003800000 */
[----:B------:R-:W-:-:S04]  /*ba30*/  UIADD3 UR4, UP0, UR37, UR4, URZ ;  /* 0x0000000425047290 */ /* 0x000fc8000ff1e03f */
[----:B------:R-:W-:Y:S02]  /*ba40*/  UIADD3.X UR5, UR36, UR5, URZ, UP0, !UPT ;  /* 0x0000000524057290 */ /* 0x000fe400087fe43f */
[----:B------:R-:W-:-:S04]  /*ba50*/  IMAD.U32 R2, RZ, RZ, UR4 ;  /* 0x00000004ff027e24 */ /* 0x000fc8000f8e00ff */
[----:B------:R-:W-:-:S05]  /*ba60*/  IMAD.U32 R3, RZ, RZ, UR5 ;  /* 0x00000005ff037e24 */ /* 0x000fca000f8e00ff */
[----:B------:R0:W5:Y:S01]  /*ba70*/  LDG.E R17, desc[UR52][R2.64] ;  /* 0x0000003402117981 */ /* 0x000162000c1e1900 */
[----:B------:R-:W-:Y:S05]  /*ba80*/  BRA `(.L_x_11214) ;  /* 0x0000000000247947 */ /* 0x000fea0003800000 */
.L_x_11213:
        /* <DEDUP_REMOVED lines=9> */
.L_x_11214:
[----:B------:R-:W2:Y:S01]  /*bb20*/  LDL R18, [R1+0x8] ;  /* 0x0000080001127983 */ /* 0x000ea20000100800 */
[----:B-----5:R-:W-:-:S05]  /*bb30*/  IMAD.IADD R17, R17, 0x1, -R7 ;  /* 0x0000000111117824 */ /* 0x020fca00078e0a07 */
[----:B------:R-:W-:Y:S02]  /*bb40*/  ISETP.GE.AND P0, PT, R17, 0x1, PT ;  /* 0x000000011100780c */ /* 0x000fe40003f06270 */
[C---:B--2---:R-:W-:Y:S02]  /*bb50*/  LOP3.LUT R0, R18.reuse, 0xff000000, RZ, 0xc0, !PT ;  /* 0xff00000012007812 */ /* 0x044fe400078ec0ff */
[----:B0-----:R-:W-:Y:S02]  /*bb60*/  LOP3.LUT R2, R18, 0xff0000, RZ, 0xc0, !PT ;  /* 0x00ff000012027812 */ /* 0x001fe400078ec0ff */
[----:B------:R-:W-:-:S04]  /*bb70*/  SHF.R.U32.HI R0, RZ, 0x8, R0 ;  /* 0x00000008ff007819 */ /* 0x000fc80000011600 */
[----:B------:R-:W-:Y:S01]  /*bb80*/  LEA.HI R0, R2, R0, RZ, 0x10 ;  /* 0x0000000002007211 */ /* 0x000fe200078f80ff */
[----:B------:R-:W-:-:S05]  /*bb90*/  VIADD R2, R17, 0x7f ;  /* 0x0000007f11027836 */ /* 0x000fca0000000000 */
[----:B------:R-:W-:-:S04]  /*bba0*/  SHF.R.S32.HI R3, RZ, 0x1f, R2 ;  /* 0x0000001fff037819 */ /* 0x000fc80000011402 */
[----:B------:R-:W-:Y:S01]  /*bbb0*/  LEA.HI R3, R3, R2, RZ, 0x7 ;  /* 0x0000000203037211 */ /* 0x000fe200078f38ff */
[----:B------:R-:W-:-:S03]  /*bbc0*/  IMAD.MOV.U32 R2, RZ, RZ, RZ ;  /* 0x000000ffff027224 */ /* 0x000fc600078e00ff */
[----:B------:R-:W-:Y:S01]  /*bbd0*/  SHF.R.S32.HI R26, RZ, 0x7, R3 ;  /* 0x00000007ff1a7819 */ /* 0x000fe20000011403 */
[----:B------:R-:W-:Y:S06]  /*bbe0*/  @!P0 BRA `(.L_x_11215) ;  /* 0x0000000000748947 */ /* 0x000fec0003800000 */
[----:B------:R-:W-:-:S04]  /*bbf0*/  SHF.R.U32.HI R4, RZ, 0x10, R0 ;  /* 0x00000010ff047819 */ /* 0x000fc80000011600 */
[----:B------:R-:W-:-:S13]  /*bc00*/  ISETP.NE.AND P0, PT, R4, RZ, PT ;  /* 0x000000ff0400720c */ /* 0x000fda0003f05270 */
[----:B------:R-:W0:Y:S02]  /*bc10*/  @!P0 LDC R4, c[0x0][0x9f0] ;  /* 0x00027c00ff048b82 */ /* 0x000e240000000800 */
[----:B0-----:R-:W-:Y:S02]  /*bc20*/  IABS R6, R4 ;  /* 0x0000000400067213 */ /* 0x001fe40000000000 */
        /* <DEDUP_REMOVED lines=25> */
.L_x_11215:
[----:B------:R-:W-:Y:S01]  /*bdc0*/  LOP3.LUT R0, R0, 0xff, RZ, 0xc0, !PT ;  /* 0x000000ff00007812 */ /* 0x000fe200078ec0ff */
[----:B------:R-:W-:Y:S04]  /*bdd0*/  BSSY B7, `(.L_x_11216) ;  /* 0x000036b000077945 */ /* 0x000fe80003800000 */
        /* <DEDUP_REMOVED lines=23> */
.L_x_11217:
        /* <DEDUP_REMOVED lines=20> */
.L_x_11220:
[----:B------:R-:W-:Y:S05]  /*c090*/  BSYNC B6 ;  /* 0x0000000000067941 */ /* 0x000fea0003800000 */
.L_x_11219:
        /* <DEDUP_REMOVED lines=22> */
.L_x_11222:
[----:B------:R-:W-:Y:S05]  /*c200*/  BSYNC B6 ;  /* 0x0000000000067941 */ /* 0x000fea0003800000 */
.L_x_11221:
        /* <DEDUP_REMOVED lines=20> */
.L_x_11224:
[----:B------:R-:W-:Y:S05]  /*c350*/  BSYNC B6 ;  /* 0x0000000000067941 */ /* 0x000fea0003800000 */
.L_x_11223:
        /* <DEDUP_REMOVED lines=19> */
.L_x_11226:
[----:B------:R-:W-:Y:S05]  /*c490*/  BSYNC B6 ;  /* 0x0000000000067941 */ /* 0x000fea0003800000 */
.L_x_11225:
[----:B------:R-:W-:Y:S01]  /*c4a0*/  ULDC.64 UR4, c[0x0][0x9f8] ;  /* 0x00027e0000047ab9 */ /* 0x000fe20000000a00 */
[----:B------:R-:W2:Y:S01]  /*c4b0*/  LDL R21, [R1+0x10] ;  /* 0x0000100001157983 */ /* 0x000ea20000100800 */
[----:B------:R-:W-:Y:S01]  /*c4c0*/  UISETP.NE.U32.AND UP0, UPT, UR4, URZ, UPT ;  /* 0x0000003f0400728c */ /* 0x000fe2000bf05070 */
[----:B------:R-:W0:Y:S01]  /*c4d0*/  LDC R8, c[0x0][0x430] ;  /* 0x00010c00ff087b82 */ /* 0x000e220000000800 */
[----:B------:R-:W1:Y:S02]  /*c4e0*/  S2R R20, SR_TID.X ;  /* 0x0000000000147919 */ /* 0x000e640000002100 */
[----:B------:R-:W-:Y:S01]  /*c4f0*/  UISETP.NE.AND.EX UP0, UPT, UR5, URZ, UPT, UP0 ;  /* 0x0000003f0500728c */ /* 0x000fe2000bf05300 */
[----:B------:R-:W3:Y:S01]  /*c500*/  S2R R4, SR_TID.X ;  /* 0x0000000000047919 */ /* 0x000ee20000002100 */
[----:B------:R-:W-:-:S03]  /*c510*/  LEA R0, R26, 0xffffff80, 0x7 ;  /* 0xffffff801a007811 */ /* 0x000fc600078e38ff */
[----:B------:R-:W4:Y:S01]  /*c520*/  LDC R11, c[0x0][0x2f4] ;  /* 0x0000bd00ff0b7b82 */ /* 0x000f220000000800 */
[----:B------:R-:W-:-:S05]  /*c530*/  PLOP3.LUT P0, PT, PT, PT, UP0, 0x80, 0x0 ;  /* 0x000000000000781c */ /* 0x000fca0003f0f008 */
[----:B------:R-:W-:-:S04]  /*c540*/  @UP0 UIADD3 UR4, UP1, UR37, UR4, URZ ;  /* 0x0000000425040290 */ /* 0x000fc8000ff3e03f */
[----:B------:R-:W-:Y:S02]  /*c550*/  @UP0 UIADD3.X UR5, UR36, UR5, URZ, UP1, !UPT ;  /* 0x0000000524050290 */ /* 0x000fe40008ffe43f */
[----:B------:R-:W-:-:S04]  /*c560*/  IMAD.U32 R2, RZ, RZ, UR4 ;  /* 0x00000004ff027e24 */ /* 0x000fc8000f8e00ff */
[----:B------:R-:W-:-:S05]  /*c570*/  IMAD.U32 R3, RZ, RZ, UR5 ;  /* 0x00000005ff037e24 */ /* 0x000fca000f8e00ff */
[----:B------:R4:W2:Y:S01]  /*c580*/  @P0 LDG.E R27, desc[UR52][R2.64] ;  /* 0x00000034021b0981 */ /* 0x0008a2000c1e1900 */
[----:B0-----:R-:W-:Y:S02]  /*c590*/  ISETP.NE.AND P1, PT, R8, 0x1, PT ;  /* 0x000000010800780c */ /* 0x001fe40003f25270 */
[----:B------:R-:W-:Y:S02]  /*c5a0*/  LOP3.LUT R28, R28, 0xffffffef, RZ, 0xc0, !PT ;  /* 0xffffffef1c1c7812 */ /* 0x000fe400078ec0ff */
[----:B-1----:R-:W-:Y:S01]  /*c5b0*/  LOP3.LUT R20, R20, 0x7f, RZ, 0xc0, !PT ;  /* 0x0000007f14147812 */ /* 0x002fe200078ec0ff */
[----:B---3--:R-:W-:-:S03]  /*c5c0*/  IMAD.SHL.U32 R4, R4, 0x40, RZ ;  /* 0x0000004004047824 */ /* 0x008fc600078e00ff */
[----:B------:R-:W-:Y:S02]  /*c5d0*/  SHF.R.U32.HI R20, RZ, 0x1, R20 ;  /* 0x00000001ff147819 */ /* 0x000fe40000011614 */
[----:B------:R-:W-:-:S03]  /*c5e0*/  LOP3.LUT R4, R4, 0x40, RZ, 0xc0, !PT ;  /* 0x0000004004047812 */ /* 0x000fc600078ec0ff */
[----:B------:R-:W0:Y:S01]  /*c5f0*/  @P1 LDC R7, c[0x0][0x434] ;  /* 0x00010d00ff071b82 */ /* 0x000e220000000800 */
[----:B----4-:R-:W-:Y:S02]  /*c600*/  ISETP.GE.AND P3, PT, R29, R11, PT ;  /* 0x0000000b1d00720c */ /* 0x010fe40003f66270 */
[----:B------:R-:W-:Y:S02]  /*c610*/  LOP3.LUT R5, R0, R20, R4, 0xfe, !PT ;  /* 0x0000001400057212 */ /* 0x000fe400078efe04 */
[----:B------:R-:W-:Y:S02]  /*c620*/  @P1 LOP3.LUT R28, R28, 0x10, RZ, 0xfc, !PT ;  /* 0x000000101c1c1812 */ /* 0x000fe400078efcff */
[----:B------:R-:W-:Y:S01]  /*c630*/  ISETP.GE.AND P0, PT, R5, R17, PT ;  /* 0x000000110500720c */ /* 0x000fe20003f06270 */
[----:B------:R-:W1:-:S12]  /*c640*/  @P1 LDC R4, c[0x0][0x438] ;  /* 0x00010e00ff041b82 */ /* 0x000e580000000800 */
[----:B------:R-:W3:Y:S01]  /*c650*/  @!P0 LDC.64 R2, c[0x0][0x428] ;  /* 0x00010a00ff028b82 */ /* 0x000ee20000000a00 */
        /* <DEDUP_REMOVED lines=9> */
[----:B--2---:R-:W-:-:S04]  /*c6f0*/  IMAD.IADD R5, R5, 0x1, R21 ;  /* 0x0000000105057824 */ /* 0x004fc800078e0215 */
[----:B0-----:R-:W-:-:S04]  /*c700*/  @P1 IMAD.HI.U32 R7, R5, R7, RZ ;  /* 0x0000000705071227 */ /* 0x001fc800078e00ff */
[----:B------:R-:W-:Y:S01]  /*c710*/  IMAD.MOV.U32 R6, RZ, RZ, R5 ;  /* 0x000000ffff067224 */ /* 0x000fe200078e0005 */
[----:B-1----:R-:W-:-:S04]  /*c720*/  @P1 SHF.R.U32.HI R6, RZ, R4, R7 ;  /* 0x00000004ff061219 */ /* 0x002fc80000011607 */
[--C-:B------:R-:W-:Y:S01]  /*c730*/  @!P0 SHF.R.S32.HI R7, RZ, 0x1f, R6.reuse ;  /* 0x0000001fff078819 */ /* 0x100fe20000011406 */
[----:B------:R-:W-:-:S04]  /*c740*/  IMAD.MOV R4, RZ, RZ, -R6 ;  /* 0x000000ffff047224 */ /* 0x000fc800078e0a06 */
[----:B------:R-:W-:Y:S01]  /*c750*/  IMAD R5, R8, R4, R5 ;  /* 0x0000000408057224 */ /* 0x000fe200078e0205 */
[----:B------:R-:W-:Y:S01]  /*c760*/  SHF.R.S32.HI R8, RZ, 0x1f, R27 ;  /* 0x0000001fff087819 */ /* 0x000fe2000001141b */
[----:B---3--:R-:W-:-:S04]  /*c770*/  @!P0 IMAD.WIDE.U32 R6, R27, R2, R6 ;  /* 0x000000021b068225 */ /* 0x008fc800078e0006 */
[----:B------:R-:W-:Y:S01]  /*c780*/  @!P0 IMAD R4, R8, R2, RZ ;  /* 0x0000000208048224 */ /* 0x000fe200078e02ff */
[----:B------:R0:W-:Y:S03]  /*c790*/  STL [R1+0x14], R8 ;  /* 0x0000140801007387 */ /* 0x0001e60000100800 */
[----:B------:R-:W-:Y:S02]  /*c7a0*/  @!P0 IMAD R4, R27, R3, R4 ;  /* 0x000000031b048224 */ /* 0x000fe400078e0204 */
[----:B------:R-:W0:Y:S02]  /*c7b0*/  @!P0 LDC.64 R2, c[0x0][0x418] ;  /* 0x00010600ff028b82 */ /* 0x000e240000000a00 */
[----:B0-----:R-:W-:Y:S01]  /*c7c0*/  @!P0 LEA R8, P1, R6, R2, 0x2 ;  /* 0x0000000206088211 */ /* 0x001fe200078210ff */
[----:B------:R-:W-:-:S05]  /*c7d0*/  @!P0 IMAD.IADD R2, R7, 0x1, R4 ;  /* 0x0000000107028824 */ /* 0x000fca00078e0204 */
        /* <DEDUP_REMOVED lines=10> */
.L_x_11305:
[----:B------:R-:W-:Y:S01]  /*c880*/  LOP3.LUT R18, R18, 0xffff, RZ, 0xc0, !PT ;  /* 0x0000ffff12127812 */ /* 0x000fe200078ec0ff */
[----:B------:R-:W-:Y:S06]  /*c890*/  @!P2 BRA `(.L_x_11228) ;  /* 0x000000000004a947 */ /* 0x000fec0003800000 */
[----:B------:R-:W-:Y:S01]  /*c8a0*/  BPT.TRAP 0x1 ;  /* 0x000000040000795c */ /* 0x000fe20000300000 */
.L_x_11228:
[----:B------:R-:W-:Y:S01]  /*c8b0*/  IMAD R4, R19, 0x8, R16 ;  /* 0x0000000813047824 */ /* 0x000fe200078e0210 */
[----:B------:R-:W-:Y:S01]  /*c8c0*/  SHF.L.U32 R21, R24, 0x1f, RZ ;  /* 0x0000001f18157819 */ /* 0x000fe200000006ff */
[----:B------:R-:W-:Y:S01]  /*c8d0*/  BSSY B0, `(.L_x_11229) ;  /* 0x0000005000007945 */ /* 0x000fe20003800000 */
[----:B------:R-:W-:Y:S02]  /*c8e0*/  IADD3 R3, -R20, R17, -R0 ;  /* 0x0000001114037210 */ /* 0x000fe40007ffe900 */
[----:B------:R-:W0:Y:S01]  /*c8f0*/  SYNCS.PHASECHK.TRANS64.TRYWAIT P0, [R4+URZ+0x19c80], R21 ;  /* 0x019c8015040075a7 */ /* 0x000e22000800017f */
[----:B------:R-:W-:Y:S01]  /*c900*/  SHF.R.S32.HI R17, RZ, 0x1f, R5 ;  /* 0x0000001fff117819 */ /* 0x000fe20000011405 */
[----:B0-----:R-:W-:Y:S06]  /*c910*/  @!P0 BRA `(.L_x_11230) ;  /* 0x0000003c00a88947 */ /* 0x001fec0003800000 */
.L_x_11306:
[----:B------:R-:W-:Y:S05]  /*c920*/  BSYNC B0 ;  /* 0x0000000000007941 */ /* 0x000fea0003800000 */
.L_x_11229:
[----:B------:R-:W2:Y:S01]  /*c930*/  LDL R10, [R1+0x20] ;  /* 0x00002000010a7983 */ /* 0x000ea20000100800 */
        /* <DEDUP_REMOVED lines=18> */
[----:B------:R-:W-:Y:S01]  /*ca60*/  ISETP.GE.AND P0, PT, R3, 0x1, PT ;  /* 0x000000010300780c */ /* 0x000fe20003f06270 */
[----:B--2---:R-:W-:Y:S01]  /*ca70*/  IMAD R10, R19, 0x3000, R10 ;  /* 0x00003000130a7824 */ /* 0x004fe200078e020a */
[----:B------:R-:W-:Y:S11]  /*ca80*/  BRA.DIV UR4, `(.L_x_11231) ;  /* 0x0000003e04607947 */ /* 0x000ff6000b800000 */
[----:B------:R-:W1:Y:S01]  /*ca90*/  SHFL.IDX PT, R6, R8, RZ, 0x1e1f ;  /* 0x001e1fff08067589 */ /* 0x000e6200000e0000 */
[----:B------:R-:W2:Y:S01]  /*caa0*/  LDC R12, c[0x0][0x2f4] ;  /* 0x0000bd00ff0c7b82 */ /* 0x000ea20000000800 */
[C---:B------:R-:W-:Y:S02]  /*cab0*/  LOP3.LUT R13, R29.reuse, 0x20, RZ, 0xfc, !PT ;  /* 0x000000201d0d7812 */ /* 0x040fe400078efcff */
[----:B------:R-:W3:Y:S01]  /*cac0*/  SHFL.IDX PT, R0, R9, RZ, 0x1e1f ;  /* 0x001e1fff09007589 */ /* 0x000ee200000e0000 */
[----:B------:R-:W-:-:S03]  /*cad0*/  LOP3.LUT R11, R29, 0x40, RZ, 0xfc, !PT ;  /* 0x000000401d0b7812 */ /* 0x000fc600078efcff */
[----:B------:R-:W4:Y:S01]  /*cae0*/  SHFL.IDX PT, R9, R9, 0x1, 0x1e1f ;  /* 0x003e1f0009097f89 */ /* 0x000f2200000e0000 */
[C---:B-1----:R-:W-:Y:S02]  /*caf0*/  IADD3 R6, P1, R29.reuse, R6, RZ ;  /* 0x000000061d067210 */ /* 0x042fe40007f3e0ff */
[-C--:B--2---:R-:W-:Y:S02]  /*cb00*/  ISETP.GE.AND P3, PT, R29, R12.reuse, PT ;  /* 0x0000000c1d00720c */ /* 0x084fe40003f66270 */
[----:B------:R-:W-:Y:S01]  /*cb10*/  ISETP.GE.AND P2, PT, R13, R12, PT ;  /* 0x0000000c0d00720c */ /* 0x000fe20003f46270 */
[----:B---3--:R-:W-:Y:S01]  /*cb20*/  IMAD.X R7, RZ, RZ, R0, P1 ;  /* 0x000000ffff077224 */ /* 0x008fe200008e0600 */
[----:B------:R-:W-:Y:S01]  /*cb30*/  ISETP.LT.OR P1, PT, R3, 0x1, P3 ;  /* 0x000000010300780c */ /* 0x000fe20001f21670 */
[----:B------:R-:W-:-:S12]  /*cb40*/  IMAD.IADD R0, R16, 0x1, R10 ;  /* 0x0000000110007824 */ /* 0x000fd800078e020a */
[----:B------:R-:W-:Y:S01]  /*cb50*/  LDGSTS.E.BYPASS.LTC128B.128 [R0+0x9000], desc[UR52][R6.64], !P1 ;  /* 0x0900000006007fae */ /* 0x000fe2000c901d74 */
[----:B------:R-:W-:-:S13]  /*cb60*/  ISETP.LT.OR P1, PT, R3, 0x1, P2 ;  /* 0x000000010300780c */ /* 0x000fda0001721670 */
[----:B------:R-:W-:Y:S01]  /*cb70*/  LDGSTS.E.BYPASS.LTC128B.128 [R0+0xa000], desc[UR52][R6.64+0x20], !P1 ;  /* 0x0a00002006007fae */ /* 0x000fe2000c901d74 */
[----:B------:R-:W-:-:S04]  /*cb80*/  ISETP.GE.AND P1, PT, R11, R12, PT ;  /* 0x0000000c0b00720c */ /* 0x000fc80003f26270 */
[----:B------:R-:W-:-:S13]  /*cb90*/  ISETP.LT.OR P4, PT, R3, 0x1, P1 ;  /* 0x000000010300780c */ /* 0x000fda0000f81670 */
[----:B------:R1:W-:Y:S01]  /*cba0*/  LDGSTS.E.BYPASS.LTC128B.128 [R0+0xb000], desc[UR52][R6.64+0x40], !P4 ;  /* 0x0b00004006007fae */ /* 0x0003e2000e101d74 */
[----:B------:R-:W-:-:S03]  /*cbb0*/  ISETP.GE.AND P4, PT, R3, 0x41, PT ;  /* 0x000000410300780c */ /* 0x000fc60003f86270 */
[----:B-1--4-:R1:W2:Y:S10]  /*cbc0*/  SHFL.IDX PT, R6, R8, 0x1, 0x1e1f ;  /* 0x003e1f0008067f89 */ /* 0x0122b400000e0000 */
.L_x_11312:
        /* <DEDUP_REMOVED lines=13> */
.L_x_11232:
        /* <DEDUP_REMOVED lines=11> */
.L_x_11233:
[----:B------:R3:W-:Y:S01]  /*cd50*/  SYNCS.ARRIVE.TRANS64.A1T0 RZ, [R4+URZ+0x19c70], RZ ;  /* 0x019c70ff04ff79a7 */ /* 0x0007e2000810003f */
[----:B------:R-:W-:Y:S05]  /*cd60*/  @!P3 BRA `(.L_x_11234) ;  /* 0x000000000004b947 */ /* 0x000fea0003800000 */
[----:B------:R-:W-:Y:S01]  /*cd70*/  BPT.TRAP 0x1 ;  /* 0x000000040000795c */ /* 0x000fe20000300000 */
.L_x_11234:
[----:B------:R-:W4:Y:S01]  /*cd80*/  SYNCS.PHASECHK.TRANS64.TRYWAIT P1, [R4+URZ+0x19c40], R21 ;  /* 0x019c4015040075a7 */ /* 0x000f22000802017f */
[----:B------:R-:W-:Y:S04]  /*cd90*/  BSSY B0, `(.L_x_11235) ;  /* 0x0000002000007945 */ /* 0x000fe80003800000 */
[----:B----4-:R-:W-:Y:S05]  /*cda0*/  @!P1 BRA `(.L_x_11236) ;  /* 0x0000003c00709947 */ /* 0x010fea0003800000 */
.L_x_11313:
[----:B------:R-:W-:Y:S05]  /*cdb0*/  BSYNC B0 ;  /* 0x0000000000007941 */ /* 0x000fea0003800000 */
.L_x_11235:
[----:B------:R-:W-:Y:S01]  /*cdc0*/  ULDC.64 UR4, c[0x0][0x300] ;  /* 0x0000c00000047ab9 */ /* 0x000fe20000000a00 */
[----:B-1----:R-:W1:Y:S01]  /*cdd0*/  LDC R8, c[0x0][0x2f4] ;  /* 0x0000bd00ff087b82 */ /* 0x002e620000000800 */
[----:B------:R-:W-:Y:S01]  /*cde0*/  IMAD R3, R17, UR4, RZ ;  /* 0x0000000411037c24 */ /* 0x000fe2000f8e02ff */
[----:B------:R-:W-:Y:S01]  /*cdf0*/  ULDC.64 UR6, c[0x0][0x2e8] ;  /* 0x0000ba0000067ab9 */ /* 0x000fe20000000a00 */
[----:B--2---:R-:W-:Y:S01]  /*ce00*/  IMAD.WIDE.U32 R6, R5, UR4, RZ ;  /* 0x0000000405067c25 */ /* 0x004fe2000f8e00ff */
[C---:B------:R-:W-:Y:S02]  /*ce10*/  LOP3.LUT R10, R29.reuse, 0x40, RZ, 0xfc, !PT ;  /* 0x000000401d0a7812 */ /* 0x040fe400078efcff */
[----:B------:R-:W-:Y:S01]  /*ce20*/  LOP3.LUT R9, R29, 0x20, RZ, 0xfc, !PT ;  /* 0x000000201d097812 */ /* 0x000fe200078efcff */
[----:B------:R-:W-:Y:S01]  /*ce30*/  IMAD R3, R5, UR5, R3 ;  /* 0x0000000505037c24 */ /* 0x000fe2000f8e0203 */
[----:B------:R-:W-:Y:S02]  /*ce40*/  ULDC.64 UR4, c[0x0][0x310] ;  /* 0x0000c40000047ab9 */ /* 0x000fe40000000a00 */
[----:B------:R-:W-:-:S02]  /*ce50*/  IMAD R20, R20, UR4, RZ ;  /* 0x0000000414147c24 */ /* 0x000fc4000f8e02ff */
[----:B------:R-:W-:Y:S02]  /*ce60*/  IMAD.IADD R7, R7, 0x1, R3 ;  /* 0x0000000107077824 */ /* 0x000fe400078e0203 */
[----:B------:R-:W-:-:S04]  /*ce70*/  IMAD.WIDE.U32 R6, R2, UR4, R6 ;  /* 0x0000000402067c25 */ /* 0x000fc8000f8e0006 */
[----:B------:R-:W-:Y:S01]  /*ce80*/  IMAD R2, R2, UR5, R20 ;  /* 0x0000000502027c24 */ /* 0x000fe2000f8e0214 */
[----:B------:R-:W-:-:S03]  /*ce90*/  ULDC.64 UR4, c[0x0][0x308] ;  /* 0x0000c20000047ab9 */ /* 0x000fc60000000a00 */
[----:B------:R-:W-:Y:S01]  /*cea0*/  IMAD.IADD R3, R7, 0x1, R2 ;  /* 0x0000000107037824 */ /* 0x000fe200078e0202 */
[-C--:B-1----:R-:W-:Y:S01]  /*ceb0*/  ISETP.GE.AND P2, PT, R10, R8.reuse, PT ;  /* 0x000000080a00720c */ /* 0x082fe20003f46270 */
[----:B------:R-:W-:Y:S01]  /*cec0*/  IMAD.MOV.U32 R2, RZ, RZ, R6 ;  /* 0x000000ffff027224 */ /* 0x000fe200078e0006 */
[-C--:B------:R-:W-:Y:S02]  /*ced0*/  ISETP.GE.AND P3, PT, R9, R8.reuse, PT ;  /* 0x000000080900720c */ /* 0x080fe40003f66270 */
[----:B------:R-:W-:Y:S01]  /*cee0*/  ISETP.GE.AND P5, PT, R29, R8, PT ;  /* 0x000000081d00720c */ /* 0x000fe20003fa6270 */
[----:B------:R-:W-:Y:S01]  /*cef0*/  IMAD.WIDE.U32 R2, R18, UR4, R2 ;  /* 0x0000000412027c25 */ /* 0x000fe2000f8e0002 */
[----:B------:R-:W-:-:S03]  /*cf00*/  UMOV UR4, 0xffffffff ;  /* 0xffffffff00047882 */ /* 0x000fc60000000000 */
[----:B------:R-:W-:Y:S01]  /*cf10*/  IMAD R6, R18, UR5, R3 ;  /* 0x0000000512067c24 */ /* 0x000fe2000f8e0203 */
[----:B------:R-:W-:-:S04]  /*cf20*/  IADD3 R5, P1, R2, UR6, RZ ;  /* 0x0000000602057c10 */ /* 0x000fc8000ff3e0ff */
[----:B------:R-:W-:Y:S01]  /*cf30*/  IADD3.X R6, R6, UR7, RZ, P1, !PT ;  /* 0x0000000706067c10 */ /* 0x000fe20008ffe4ff */
[----:B------:R-:W-:Y:S08]  /*cf40*/  BRA.DIV UR4, `(.L_x_11237) ;  /* 0x0000003e041c7947 */ /* 0x000ff0000b800000 */
[----:B------:R-:W1:Y:S04]  /*cf50*/  SHFL.IDX PT, R3, R5, RZ, 0x1e1f ;  /* 0x001e1fff05037589 */ /* 0x000e6800000e0000 */
[----:B------:R-:W2:Y:S04]  /*cf60*/  SHFL.IDX PT, R2, R6, RZ, 0x1e1f ;  /* 0x001e1fff06027589 */ /* 0x000ea800000e0000 */
[----:B------:R-:W0:Y:S04]  /*cf70*/  SHFL.IDX PT, R5, R5, 0x1, 0x1e1f ;  /* 0x003e1f0005057f89 */ /* 0x000e2800000e0000 */
[----:B------:R-:W0:Y:S01]  /*cf80*/  SHFL.IDX PT, R6, R6, 0x1, 0x1e1f ;  /* 0x003e1f0006067f89 */ /* 0x000e2200000e0000 */
[----:B-1----:R-:W-:-:S05]  /*cf90*/  @P0 IADD3 R3, P1, R29, R3, RZ ;  /* 0x000000031d030210 */ /* 0x002fca0007f3e0ff */
[----:B--2---:R-:W-:-:S05]  /*cfa0*/  @P0 IMAD.X R2, RZ, RZ, R2, P1 ;  /* 0x000000ffff020224 */ /* 0x004fca00008e0602 */
[----:B------:R-:W-:-:S04]  /*cfb0*/  @P0 LOP3.LUT R3, R3, R2, RZ, 0x3c, !PT ;  /* 0x0000000203030212 */ /* 0x000fc800078e3cff */
[----:B------:R-:W-:-:S04]  /*cfc0*/  @P0 LOP3.LUT R2, R3, R2, RZ, 0x3c, !PT ;  /* 0x0000000203020212 */ /* 0x000fc800078e3cff */
[----:B------:R-:W-:-:S05]  /*cfd0*/  @P0 LOP3.LUT R3, R3, R2, RZ, 0x3c, !PT ;  /* 0x0000000203030212 */ /* 0x000fca00078e3cff */
[----:B------:R1:W-:Y:S04]  /*cfe0*/  @P0 LDGSTS.E.BYPASS.LTC128B.128 [R0+0x13800], desc[UR52][R2.64], !P5 ;  /* 0x1380000002000fae */ /* 0x0003e8000e901d74 */
[----:B------:R1:W-:Y:S04]  /*cff0*/  @P0 LDGSTS.E.BYPASS.LTC128B.128 [R0+0x14800], desc[UR52][R2.64+0x20], !P3 ;  /* 0x1480002002000fae */ /* 0x0003e8000d901d74 */
[----:B0-----:R1:W-:Y:S02]  /*d000*/  @P0 LDGSTS.E.BYPASS.LTC128B.128 [R0+0x15800], desc[UR52][R2.64+0x40], !P2 ;  /* 0x1580004002000fae */ /* 0x0013e4000d101d74 */
.L_x_11319:
        /* <DEDUP_REMOVED lines=10> */
.L_x_11238:
        /* <DEDUP_REMOVED lines=11> */
.L_x_11239:
        /* <DEDUP_REMOVED lines=20> */
[----:B0--34-:R-:W-:Y:S02]  /*d2a0*/  IMAD.U32 R4, RZ, RZ, UR6 ;  /* 0x00000006ff047e24 */ /* 0x019fe4000f8e00ff */
        /* <DEDUP_REMOVED lines=11> */
.L_x_11241:
[----:B------:R-:W-:Y:S05]  /*d360*/  BSYNC B6 ;  /* 0x0000000000067941 */ /* 0x000fea0003800000 */
.L_x_11240:
[----:B------:R-:W1:Y:S01]  /*d370*/  S2R R17, SR_TID.X ;  /* 0x0000000000117919 */ /* 0x000e620000002100 */
[----:B------:R-:W2:Y:S01]  /*d380*/  LDC R9, c[0x0][0x448] ;  /* 0x00011200ff097b82 */ /* 0x000ea20000000800 */
[----:B------:R-:W0:Y:S01]  /*d390*/  S2R R2, SR_TID.X ;  /* 0x0000000000027919 */ /* 0x000e220000002100 */
[----:B------:R-:W-:Y:S01]  /*d3a0*/  R2UR UR8, R18 ;  /* 0x00000000120872ca */ /* 0x000fe200000e0000 */
[----:B------:R-:W-:Y:S01]  /*d3b0*/  ULDC.64 UR6, c[0x0][0x2d8] ;  /* 0x0000b60000067ab9 */ /* 0x000fe20000000a00 */
[----:B-1----:R-:W-:Y:S02]  /*d3c0*/  IMAD.SHL.U32 R20, R17, 0x40, RZ ;  /* 0x0000004011147824 */ /* 0x002fe400078e00ff */
[----:B------:R-:W3:Y:S01]  /*d3d0*/  LDL R17, [R1+0x4] ;  /* 0x0000040001117983 */ /* 0x000ee20000100800 */
[----:B--2---:R-:W-:Y:S02]  /*d3e0*/  ISETP.NE.AND P0, PT, R9, 0x1, PT ;  /* 0x000000010900780c */ /* 0x004fe40003f05270 */
[----:B0-----:R-:W-:-:S02]  /*d3f0*/  LOP3.LUT R2, R2, 0x7f, RZ, 0xc0, !PT ;  /* 0x0000007f02027812 */ /* 0x001fc400078ec0ff */
[----:B------:R-:W-:Y:S02]  /*d400*/  LOP3.LUT R20, R20, 0x40, RZ, 0xc0, !PT ;  /* 0x0000004014147812 */ /* 0x000fe400078ec0ff */
[----:B------:R-:W-:-:S07]  /*d410*/  SHF.R.U32.HI R2, RZ, 0x1, R2 ;  /* 0x00000001ff027819 */ /* 0x000fce0000011602 */
[----:B---34-:R-:W0:Y:S08]  /*d420*/  @P0 LDC R4, c[0x0][0x44c] ;  /* 0x00011300ff040b82 */ /* 0x018e300000000800 */
[----:B------:R-:W1:Y:S01]  /*d430*/  @P0 LDC R3, c[0x0][0x450] ;  /* 0x00011400ff030b82 */ /* 0x000e620000000800 */
[----:B------:R-:W-:Y:S02]  /*d440*/  R2UR UR10, R18 ;  /* 0x00000000120a72ca */ /* 0x000fe400000e0000 */
[----:B------:R-:W-:Y:S01]  /*d450*/  LOP3.LUT R2, R2, R20, RZ, 0xfc, !PT ;  /* 0x0000001402027212 */ /* 0x000fe200078efcff */
[----:B------:R-:W-:Y:S01]  /*d460*/  UMOV UR4, UR36 ;  /* 0x0000002400047c82 */ /* 0x000fe20008000000 */
[----:B------:R-:W-:-:S02]  /*d470*/  UMOV UR5, UR45 ;  /* 0x0000002d00057c82 */ /* 0x000fc40008000000 */
[----:B------:R-:W-:-:S03]  /*d480*/  UIMAD.WIDE.U32 UR4, UR8, UR6, UR4 ;  /* 0x00000006080472a5 */ /* 0x000fc6000f8e0004 */
[----:B------:R-:W-:Y:S02]  /*d490*/  ULDC.64 UR8, c[0x0][0x2e0] ;  /* 0x0000b80000087ab9 */ /* 0x000fe40000000a00 */
[----:B------:R-:W-:Y:S02]  /*d4a0*/  UIMAD UR6, UR42, UR8, URZ ;  /* 0x000000082a0672a4 */ /* 0x000fe4000f8e023f */
[----:B------:R-:W-:Y:S02]  /*d4b0*/  UIMAD UR5, UR10, UR7, UR5 ;  /* 0x000000070a0572a4 */ /* 0x000fe4000f8e0205 */
[----:B------:R-:W-:Y:S02]  /*d4c0*/  UIMAD UR6, UR43, UR9, UR6 ;  /* 0x000000092b0672a4 */ /* 0x000fe4000f8e0206 */
[----:B------:R-:W-:Y:S01]  /*d4d0*/  UIMAD.WIDE.U32 UR4, UR43, UR8, UR4 ;  /* 0x000000082b0472a5 */ /* 0x000fe2000f8e0004 */
[----:B------:R-:W-:Y:S02]  /*d4e0*/  ULDC.64 UR10, c[0x0][0x280] ;  /* 0x0000a000000a7ab9 */ /* 0x000fe40000000a00 */
[----:B------:R-:W-:Y:S01]  /*d4f0*/  ULDC.64 UR8, c[0x0][0x2c8] ;  /* 0x0000b20000087ab9 */ /* 0x000fe20000000a00 */
[----:B------:R-:W-:-:S03]  /*d500*/  UIADD3 UR5, UR5, UR6, URZ ;  /* 0x0000000605057290 */ /* 0x000fc6000fffe03f */
[----:B------:R-:W-:Y:S02]  /*d510*/  ULDC.64 UR6, c[0x0][0x2d0] ;  /* 0x0000b40000067ab9 */ /* 0x000fe40000000a00 */
[----:B------:R-:W-:Y:S01]  /*d520*/  IMAD.U32 R7, RZ, RZ, UR6 ;  /* 0x00000006ff077e24 */ /* 0x000fe2000f8e00ff */
[----:B------:R-:W-:Y:S01]  /*d530*/  LOP3.LUT R10, R29, 0x20, RZ, 0xfc, !PT ;  /* 0x000000201d0a7812 */ /* 0x000fe200078efcff */
[----:B------:R-:W-:-:S04]  /*d540*/  IMAD R0, R17, 0xc0, R2 ;  /* 0x000000c011007824 */ /* 0x000fc800078e0202 */
[----:B0-----:R-:W-:-:S04]  /*d550*/  @P0 IMAD.HI.U32 R4, R0, R4, RZ ;  /* 0x0000000400040227 */ /* 0x001fc800078e00ff */
[----:B------:R-:W-:Y:S01]  /*d560*/  IMAD.MOV.U32 R2, RZ, RZ, R0 ;  /* 0x000000ffff027224 */ /* 0x000fe200078e0000 */
[----:B-1----:R-:W-:-:S04]  /*d570*/  @P0 SHF.R.U32.HI R2, RZ, R3, R4 ;  /* 0x00000003ff020219 */ /* 0x002fc80000011604 */
[--C-:B------:R-:W-:Y:S01]  /*d580*/  SHF.R.S32.HI R5, RZ, 0x1f, R2.reuse ;  /* 0x0000001fff057819 */ /* 0x100fe20000011402 */
[----:B------:R-:W-:-:S04]  /*d590*/  IMAD.MOV R4, RZ, RZ, -R2 ;  /* 0x000000ffff047224 */ /* 0x000fc800078e0a02 */
[----:B------:R-:W-:Y:S02]  /*d5a0*/  IMAD R5, R5, UR6, RZ ;  /* 0x0000000605057c24 */ /* 0x000fe4000f8e02ff */
[----:B------:R-:W-:Y:S02]  /*d5b0*/  IMAD R4, R9, R4, R0 ;  /* 0x0000000409047224 */ /* 0x000fe400078e0200 */
[C---:B------:R-:W-:Y:S02]  /*d5c0*/  IMAD R5, R2.reuse, UR7, R5 ;  /* 0x0000000702057c24 */ /* 0x040fe4000f8e0205 */
[----:B------:R-:W-:-:S04]  /*d5d0*/  IMAD.WIDE.U32 R2, R2, R7, UR4 ;  /* 0x0000000402027e25 */ /* 0x000fc8000f8e0007 */
[----:B------:R-:W-:Y:S01]  /*d5e0*/  IMAD.IADD R3, R3, 0x1, R5 ;  /* 0x0000000103037824 */ /* 0x000fe200078e0205 */
[----:B------:R-:W-:Y:S01]  /*d5f0*/  SHF.R.S32.HI R5, RZ, 0x1f, R4 ;  /* 0x0000001fff057819 */ /* 0x000fe20000011404 */
[----:B------:R-:W-:-:S04]  /*d600*/  IMAD.WIDE.U32 R2, R4, UR8, R2 ;  /* 0x0000000804027c25 */ /* 0x000fc8000f8e0002 */
[----:B------:R-:W-:Y:S01]  /*d610*/  IMAD R5, R5, UR8, RZ ;  /* 0x0000000805057c24 */ /* 0x000fe2000f8e02ff */
[----:B------:R-:W-:-:S03]  /*d620*/  IADD3 R6, P1, R2, UR10, RZ ;  /* 0x0000000a02067c10 */ /* 0x000fc6000ff3e0ff */
[----:B------:R-:W-:Y:S02]  /*d630*/  IMAD R5, R4, UR9, R5 ;  /* 0x0000000904057c24 */ /* 0x000fe4000f8e0205 */
[----:B------:R-:W0:Y:S03]  /*d640*/  @P0 LDC R4, c[0x0][0x450] ;  /* 0x00011400ff040b82 */ /* 0x000e260000000800 */
[----:B------:R-:W-:-:S05]  /*d650*/  IADD3.X R5, R3, UR11, R5, P1, !PT ;  /* 0x0000000b03057c10 */ /* 0x000fca0008ffe405 */
[----:B------:R-:W1:Y:S01]  /*d660*/  @P0 LDC R3, c[0x0][0x44c] ;  /* 0x00011300ff030b82 */ /* 0x000e620000000800 */
[----:B------:R-:W-:-:S04]  /*d670*/  VIADD R0, R0, 0x80 ;  /* 0x0000008000007836 */ /* 0x000fc80000000000 */
[----:B------:R-:W-:Y:S02]  /*d680*/  IMAD.MOV.U32 R2, RZ, RZ, R0 ;  /* 0x000000ffff027224 */ /* 0x000fe400078e0000 */
[----:B-1----:R-:W-:-:S05]  /*d690*/  @P0 IMAD.HI.U32 R3, R0, R3, RZ ;  /* 0x0000000300030227 */ /* 0x002fca00078e00ff */
[----:B0-----:R-:W-:-:S05]  /*d6a0*/  @P0 SHF.R.U32.HI R2, RZ, R4, R3 ;  /* 0x00000004ff020219 */ /* 0x001fca0000011603 */
[----:B------:R-:W-:-:S04]  /*d6b0*/  IMAD.MOV R3, RZ, RZ, -R2 ;  /* 0x000000ffff037224 */ /* 0x000fc800078e0a02 */
[----:B------:R-:W-:Y:S01]  /*d6c0*/  IMAD R0, R9, R3, R0 ;  /* 0x0000000309007224 */ /* 0x000fe200078e0200 */
[----:B------:R-:W-:-:S05]  /*d6d0*/  SHF.R.S32.HI R3, RZ, 0x1f, R2 ;  /* 0x0000001fff037819 */ /* 0x000fca0000011402 */
[----:B------:R-:W-:-:S04]  /*d6e0*/  IMAD R3, R3, UR6, RZ ;  /* 0x0000000603037c24 */ /* 0x000fc8000f8e02ff */
[C---:B------:R-:W-:Y:S02]  /*d6f0*/  IMAD R4, R2.reuse, UR7, R3 ;  /* 0x0000000702047c24 */ /* 0x040fe4000f8e0203 */
[----:B------:R-:W-:Y:S01]  /*d700*/  IMAD.WIDE.U32 R2, R2, R7, UR4 ;  /* 0x0000000402027e25 */ /* 0x000fe2000f8e0007 */
[----:B------:R-:W-:Y:S02]  /*d710*/  ULDC UR4, c[0x0][0x2b8] ;  /* 0x0000ae0000047ab9 */ /* 0x000fe40000000800 */
[----:B------:R-:W-:Y:S02]  /*d720*/  ISETP.GE.AND P2, PT, R10, UR4, PT ;  /* 0x000000040a007c0c */ /* 0x000fe4000bf46270 */
[----:B------:R0:W5:Y:S01]  /*d730*/  LDL R10, [R1+0x24] ;  /* 0x00002400010a7983 */ /* 0x0001620000100800 */
[----:B------:R-:W1:Y:S01]  /*d740*/  S2R R20, SR_TID.X ;  /* 0x0000000000147919 */ /* 0x000e620000002100 */
[----:B------:R-:W-:Y:S01]  /*d750*/  IMAD.IADD R3, R3, 0x1, R4 ;  /* 0x0000000103037824 */ /* 0x000fe200078e0204 */
[----:B------:R-:W-:Y:S01]  /*d760*/  SHF.R.S32.HI R4, RZ, 0x1f, R0 ;  /* 0x0000001fff047819 */ /* 0x000fe20000011400 */
[----:B------:R-:W-:-:S04]  /*d770*/  IMAD.WIDE.U32 R2, R0, UR8, R2 ;  /* 0x0000000800027c25 */ /* 0x000fc8000f8e0002 */
[----:B------:R-:W-:Y:S01]  /*d780*/  IMAD R4, R4, UR8, RZ ;  /* 0x0000000804047c24 */ /* 0x000fe2000f8e02ff */
[----:B------:R-:W-:-:S03]  /*d790*/  IADD3 R8, P0, R2, UR10, RZ ;  /* 0x0000000a02087c10 */ /* 0x000fc6000ff1e0ff */
[----:B------:R-:W-:Y:S01]  /*d7a0*/  IMAD R4, R0, UR9, R4 ;  /* 0x0000000900047c24 */ /* 0x000fe2000f8e0204 */
[C---:B------:R-:W-:Y:S01]  /*d7b0*/  LOP3.LUT R11, R29.reuse, 0x40, RZ, 0xfc, !PT ;  /* 0x000000401d0b7812 */ /* 0x040fe200078efcff */
[----:B------:R-:W-:Y:S01]  /*d7c0*/  UMOV UR5, 0xffffffff ;  /* 0xffffffff00057882 */ /* 0x000fe20000000000 */
[----:B------:R-:W-:Y:S02]  /*d7d0*/  ISETP.GE.AND P3, PT, R29, UR4, PT ;  /* 0x000000041d007c0c */ /* 0x000fe4000bf66270 */
[----:B------:R-:W-:Y:S02]  /*d7e0*/  IADD3.X R7, R3, UR11, R4, P0, !PT ;  /* 0x0000000b03077c10 */ /* 0x000fe400087fe404 */
[----:B------:R-:W-:Y:S02]  /*d7f0*/  ISETP.GE.AND P0, PT, R11, UR4, PT ;  /* 0x000000040b007c0c */ /* 0x000fe4000bf06270 */
[----:B-1----:R-:W-:-:S04]  /*d800*/  LOP3.LUT R20, R20, 0x7f, RZ, 0xc0, !PT ;  /* 0x0000007f14147812 */ /* 0x002fc800078ec0ff */
[----:B------:R-:W-:Y:S01]  /*d810*/  SHF.R.U32.HI R20, RZ, 0x1, R20 ;  /* 0x00000001ff147819 */ /* 0x000fe20000011614 */
[----:B0-----:R-:W-:Y:S06]  /*d820*/  BRA.DIV UR5, `(.L_x_11242) ;  /* 0x0000003605887947 */ /* 0x001fec000b800000 */
[----:B------:R-:W0:Y:S01]  /*d830*/  SHFL.IDX PT, R3, R6, RZ, 0x1e1f ;  /* 0x001e1fff06037589 */ /* 0x000e2200000e0000 */
[----:B------:R-:W-:Y:S02]  /*d840*/  IMAD R4, R17, 0xc0, R20 ;  /* 0x000000c011047824 */ /* 0x000fe400078e0214 */
[----:B------:R-:W-:Y:S01]  /*d850*/  IMAD R0, R9, UR41, RZ ;  /* 0x0000002909007c24 */ /* 0x000fe2000f8e02ff */
[----:B------:R-:W1:Y:S04]  /*d860*/  SHFL.IDX PT, R2, R5, RZ, 0x1e1f ;  /* 0x001e1fff05027589 */ /* 0x000e6800000e0000 */
[----:B------:R-:W-:Y:S01]  /*d870*/  ISETP.GE.AND P1, PT, R4, R0, PT ;  /* 0x000000000400720c */ /* 0x000fe20003f26270 */
[----:B------:R-:W2:Y:S04]  /*d880*/  SHFL.IDX PT, R6, R6, 0x1, 0x1e1f ;  /* 0x003e1f0006067f89 */ /* 0x000ea800000e0000 */
[----:B------:R-:W3:Y:S08]  /*d890*/  SHFL.IDX PT, R5, R5, 0x1, 0x1e1f ;  /* 0x003e1f0005057f89 */ /* 0x000ef000000e0000 */
[----:B0-----:R-:W-:-:S05]  /*d8a0*/  @!P1 IADD3 R3, P4, R29, R3, RZ ;  /* 0x000000031d039210 */ /* 0x001fca0007f9e0ff */
[----:B-1----:R-:W-:-:S05]  /*d8b0*/  @!P1 IMAD.X R2, RZ, RZ, R2, P4 ;  /* 0x000000ffff029224 */ /* 0x002fca00020e0602 */
[----:B------:R-:W-:-:S04]  /*d8c0*/  @!P1 LOP3.LUT R3, R3, R2, RZ, 0x3c, !PT ;  /* 0x0000000203039212 */ /* 0x000fc800078e3cff */
[----:B------:R-:W-:-:S04]  /*d8d0*/  @!P1 LOP3.LUT R2, R3, R2, RZ, 0x3c, !PT ;  /* 0x0000000203029212 */ /* 0x000fc800078e3cff */
[----:B------:R-:W-:-:S05]  /*d8e0*/  @!P1 LOP3.LUT R3, R3, R2, RZ, 0x3c, !PT ;  /* 0x0000000203039212 */ /* 0x000fca00078e3cff */
[----:B-----5:R-:W-:Y:S04]  /*d8f0*/  @!P1 LDGSTS.E.BYPASS.LTC128B.128 [R10+0xf000], desc[UR52][R2.64], !P3 ;  /* 0x0f000000020a9fae */ /* 0x020fe8000d901d74 */
[----:B------:R-:W-:Y:S04]  /*d900*/  @!P1 LDGSTS.E.BYPASS.LTC128B.128 [R10+0x10800], desc[UR52][R2.64+0x20], !P2 ;  /* 0x10800020020a9fae */ /* 0x000fe8000d101d74 */
[----:B------:R0:W-:Y:S02]  /*d910*/  @!P1 LDGSTS.E.BYPASS.LTC128B.128 [R10+0x12000], desc[UR52][R2.64+0x40], !P0 ;  /* 0x12000040020a9fae */ /* 0x0001e4000c101d74 */
[----:B0-----:R-:W-:-:S05]  /*d920*/  VIADD R2, R4, 0x40 ;  /* 0x0000004004027836 */ /* 0x001fca0000000000 */
[----:B------:R-:W-:-:S13]  /*d930*/  ISETP.GE.AND P1, PT, R2, R0, PT ;  /* 0x000000000200720c */ /* 0x000fda0003f26270 */
[----:B--2---:R-:W-:-:S05]  /*d940*/  @!P1 IADD3 R2, P4, R29, R6, RZ ;  /* 0x000000061d029210 */ /* 0x004fca0007f9e0ff */
[----:B---3--:R-:W-:-:S05]  /*d950*/  @!P1 IMAD.X R3, RZ, RZ, R5, P4 ;  /* 0x000000ffff039224 */ /* 0x008fca00020e0605 */
[----:B------:R-:W-:Y:S04]  /*d960*/  @!P1 LDGSTS.E.BYPASS.LTC128B.128 [R10+0xf800], desc[UR52][R2.64], !P3 ;  /* 0x0f800000020a9fae */ /* 0x000fe8000d901d74 */
[----:B------:R-:W-:Y:S04]  /*d970*/  @!P1 LDGSTS.E.BYPASS.LTC128B.128 [R10+0x11000], desc[UR52][R2.64+0x20], !P2 ;  /* 0x11000020020a9fae */ /* 0x000fe8000d101d74 */
[----:B------:R0:W-:Y:S04]  /*d980*/  @!P1 LDGSTS.E.BYPASS.LTC128B.128 [R10+0x12800], desc[UR52][R2.64+0x40], !P0 ;  /* 0x12800040020a9fae */ /* 0x0001e8000c101d74 */
[----:B0-----:R0:W1:Y:S04]  /*d990*/  SHFL.IDX PT, R3, R7, RZ, 0x1e1f ;  /* 0x001e1fff07037589 */ /* 0x00106800000e0000 */
[----:B------:R0:W2:Y:S02]  /*d9a0*/  SHFL.IDX PT, R2, R8, RZ, 0x1e1f ;  /* 0x001e1fff08027589 */ /* 0x0000a400000e0000 */
.L_x_11326:
[----:B------:R-:W-:Y:S01]  /*d9b0*/  VIADD R4, R4, 0x80 ;  /* 0x0000008004047836 */ /* 0x000fe20000000000 */
[----:B------:R-:W-:Y:S04]  /*d9c0*/  BSSY B0, `(.L_x_11243) ;  /* 0x000000b000007945 */ /* 0x000fe80003800000 */
[----:B------:R-:W-:-:S13]  /*d9d0*/  ISETP.GE.AND P1, PT, R4, R0, PT ;  /* 0x000000000400720c */ /* 0x000fda0003f26270 */
[----:B------:R-:W-:Y:S05]  /*d9e0*/  @P1 BRA `(.L_x_11244) ;  /* 0x0000000000201947 */ /* 0x000fea0003800000 */
[----:B--2---:R-:W-:-:S05]  /*d9f0*/  IADD3 R2, P1, R29, R2, RZ ;  /* 0x000000021d027210 */ /* 0x004fca0007f3e0ff */
[----:B-1----:R-:W-:-:S05]  /*da00*/  IMAD.X R3, RZ, RZ, R3, P1 ;  /* 0x000000ffff037224 */ /* 0x002fca00008e0603 */
[----:B------:R-:W-:Y:S01]  /*da10*/  @!PT LDS RZ, [RZ] ;  /* 0x00000000fffff984 */ /* 0x000fe20000000800 */
[----:B------:R-:W-:Y:S01]  /*da20*/  @!PT LDS RZ, [RZ] ;  /* 0x00000000fffff984 */ /* 0x000fe20000000800 */
[----:B------:R-:W-:Y:S01]  /*da30*/  @!PT LDS RZ, [RZ] ;  /* 0x00000000fffff984 */ /* 0x000fe20000000800 */
[----:B------:R3:W-:Y:S04]  /*da40*/  LDGSTS.E.BYPASS.LTC128B.128 [R10+0x10000], desc[UR52][R2.64], !P3 ;  /* 0x10000000020a7fae */ /* 0x0007e8000d901d74 */
[----:B------:R3:W-:Y:S04]  /*da50*/  LDGSTS.E.BYPASS.LTC128B.128 [R10+0x11800], desc[UR52][R2.64+0x20], !P2 ;  /* 0x11800020020a7fae */ /* 0x0007e8000d101d74 */
[----:B------:R3:W-:Y:S02]  /*da60*/  LDGSTS.E.BYPASS.LTC128B.128 [R10+0x13000], desc[UR52][R2.64+0x40], !P0 ;  /* 0x13000040020a7fae */ /* 0x0007e4000c101d74 */
.L_x_11244:
[----:B------:R-:W-:Y:S05]  /*da70*/  BSYNC B0 ;  /* 0x0000000000007941 */ /* 0x000fea0003800000 */
.L_x_11243:
[----:B------:R-:W-:Y:S01]  /*da80*/  NOP ;  /* 0x0000000000007918 */ /* 0x000fe20000000000 */
[----:B------:R-:W-:-:S13]  /*da90*/  PLOP3.LUT P0, PT, PT, PT, PT, 0x80, 0x0 ;  /* 0x000000000000781c */ /* 0x000fda0003f0f070 */
.L_x_11245:
[----:B------:R-:W-:Y:S02]  /*daa0*/  PLOP3.LUT P1, PT, P1, P0, PT, 0xa2, 0x0 ;  /* 0x000000000000781c */ /* 0x000fe40000f21472 */
[----:B------:R-:W-:-:S08]  /*dab0*/  @P0 R2UR P1, UR4, R16 ;  /* 0x00000000100402ca */ /* 0x000fd00000020000 */
[----:B------:R-:W-:-:S05]  /*dac0*/  @P0 PLOP3.LUT P0, PT, P1, PT, PT, 0x80, 0x0 ;  /* 0x000000000000081c */ /* 0x000fca0000f0f070 */
[----:B------:R-:W-:Y:S01]  /*dad0*/  @!P1 SYNCS.ARRIVE.TRANS64.RED.A0T1 RZ, [UR4+0x19c00], RZ ;  /* 0x019c00ffffff99a7 */ /* 0x000fe20008200404 */
[----:B------:R-:W-:Y:S07]  /*dae0*/  @!P1 ARRIVES.LDGSTSBAR.64.TRANSCNT [UR4+0x19c00] ;  /* 0x019c0000ff0099b0 */ /* 0x000fee0008000a84 */
[----:B------:R-:W-:Y:S05]  /*daf0*/  @P0 BRA.U.ANY `(.L_x_11245) ;  /* 0xfffffffd00e80947 */ /* 0x000fea000393ffff */
[----:B--23--:R-:W2:Y:S02]  /*db00*/  LDL.LU R2, [R1+0x28] ;  /* 0x0000280001027983 */ /* 0x00cea40000300800 */
        /* <DEDUP_REMOVED lines=9> */
[----:B------:R-:W3:Y:S03]  /*dba0*/  SYNCS.PHASECHK.TRANS64.TRYWAIT P0, [R16+URZ+0x19c20], R0 ;  /* 0x019c2000100075a7 */ /* 0x000ee6000800017f */
[----:B--23--:R-:W-:Y:S05]  /*dbb0*/  @!P0 BRA `(.L_x_11247) ;  /* 0x0000003400948947 */ /* 0x00cfea0003800000 */
.L_x_11327:
[----:B------:R-:W-:Y:S05]  /*dbc0*/  BSYNC B0 ;  /* 0x0000000000007941 */ /* 0x000fea0003800000 */
.L_x_11246:
[----:B------:R-:W3:Y:S01]  /*dbd0*/  LDL R2, [R1+0xc] ;  /* 0x00000c0001027983 */ /* 0x000ee20000100800 */
[----:B------:R-:W-:-:S05]  /*dbe0*/  VIADD R20, R26, 0xfffffffe ;  /* 0xfffffffe1a147836 */ /* 0x000fca0000000000 */
[----:B---3--:R-:W-:-:S13]  /*dbf0*/  ISETP.GE.AND P0, PT, R20, R2, PT ;  /* 0x000000021400720c */ /* 0x008fda0003f06270 */
[----:B------:R-:W-:Y:S05]  /*dc00*/  @!P0 BRA `(.L_x_11248) ;  /* 0x00000010003c8947 */ /* 0x000fea0003800000 */
[----:B------:R-:W-:Y:S02]  /*dc10*/  IMAD.MOV.U32 R4, RZ, RZ, R24 ;  /* 0x000000ffff047224 */ /* 0x000fe400078e0018 */
[----:B--2---:R-:W-:-:S07]  /*dc20*/  IMAD.MOV.U32 R0, RZ, RZ, R19 ;  /* 0x000000ffff007224 */ /* 0x004fce00078e0013 */
.L_x_11268:
[----:B0-----:R-:W2:Y:S01]  /*dc30*/  LDL R8, [R1+0x10] ;  /* 0x0000100001087983 */ /* 0x001ea20000100800 */
[----:B------:R-:W0:Y:S03]  /*dc40*/  LDC R5, c[0x0][0x430] ;  /* 0x00010c00ff057b82 */ /* 0x000e260000000800 */
[----:B---3--:R-:W3:Y:S01]  /*dc50*/  LDL R7, [R1+0x14] ;  /* 0x0000140001077983 */ /* 0x008ee20000100800 */
[----:B-1----:R-:W1:Y:S03]  /*dc60*/  S2R R2, SR_TID.X ;  /* 0x0000000000027919 */ /* 0x002e660000002100 */
[----:B------:R-:W4:Y:S01]  /*dc70*/  LDL R9, [R1+0xc] ;  /* 0x00000c0001097983 */ /* 0x000f220000100800 */
[----:B0-----:R-:W-:-:S13]  /*dc80*/  ISETP.NE.AND P0, PT, R5, 0x1, PT ;  /* 0x000000010500780c */ /* 0x001fda0003f05270 */
[----:B------:R-:W0:Y:S01]  /*dc90*/  @P0 LDC R6, c[0x0][0x434] ;  /* 0x00010d00ff060b82 */ /* 0x000e220000000800 */
[----:B-1----:R-:W-:-:S04]  /*dca0*/  LOP3.LUT R3, R2, 0x7f, RZ, 0xc0, !PT ;  /* 0x0000007f02037812 */ /* 0x002fc800078ec0ff */
[----:B------:R-:W-:-:S03]  /*dcb0*/  SHF.R.U32.HI R5, RZ, 0x1, R3 ;  /* 0x00000001ff057819 */ /* 0x000fc60000011603 */
[----:B------:R-:W1:Y:S01]  /*dcc0*/  @P0 LDC R3, c[0x0][0x438] ;  /* 0x00010e00ff030b82 */ /* 0x000e620000000800 */
[----:B------:R-:W-:Y:S02]  /*dcd0*/  IMAD.SHL.U32 R2, R2, 0x40, RZ ;  /* 0x0000004002027824 */ /* 0x000fe400078e00ff */
[----:B------:R-:W-:-:S03]  /*dce0*/  IMAD R5, R20, 0x80, R5 ;  /* 0x0000008014057824 */ /* 0x000fc600078e0205 */
[----:B------:R-:W-:Y:S01]  /*dcf0*/  LOP3.LUT R2, R2, 0x40, RZ, 0xc0, !PT ;  /* 0x0000004002027812 */ /* 0x000fe200078ec0ff */
[----:B------:R-:W-:Y:S05]  /*dd00*/  YIELD ;  /* 0x0000000000007946 */ /* 0x000fea0003800000 */
[----:B------:R-:W-:Y:S01]  /*dd10*/  ULDC UR4, c[0x0][0x430] ;  /* 0x00010c0000047ab9 */ /* 0x000fe20000000800 */
[----:B--2---:R-:W-:-:S05]  /*dd20*/  IADD3 R5, R2, R5, R8 ;  /* 0x0000000502057210 */ /* 0x004fca0007ffe008 */
[----:B0-----:R-:W-:-:S04]  /*dd30*/  @P0 IMAD.HI.U32 R6, R5, R6, RZ ;  /* 0x0000000605060227 */ /* 0x001fc800078e00ff */
[----:B------:R-:W-:Y:S01]  /*dd40*/  IMAD.MOV.U32 R2, RZ, RZ, R5 ;  /* 0x000000ffff027224 */ /* 0x000fe200078e0005 */
[----:B-1----:R-:W-:-:S05]  /*dd50*/  @P0 SHF.R.U32.HI R2, RZ, R3, R6 ;  /* 0x00000003ff020219 */ /* 0x002fca0000011606 */
[--C-:B------:R-:W-:Y:S01]  /*dd60*/  IMAD.MOV R8, RZ, RZ, -R2.reuse ;  /* 0x000000ffff087224 */ /* 0x100fe200078e0a02 */
[----:B------:R-:W-:-:S03]  /*dd70*/  SHF.R.S32.HI R3, RZ, 0x1f, R2 ;  /* 0x0000001fff037819 */ /* 0x000fc60000011402 */
[----:B------:R-:W-:Y:S01]  /*dd80*/  IMAD R8, R8, UR4, R5 ;  /* 0x0000000408087c24 */ /* 0x000fe2000f8e0205 */
[----:B------:R-:W-:Y:S02]  /*dd90*/  ULDC.64 UR4, c[0x0][0x428] ;  /* 0x00010a0000047ab9 */ /* 0x000fe40000000a00 */
[----:B---3--:R-:W-:Y:S02]  /*dda0*/  IMAD R5, R7, UR4, RZ ;  /* 0x0000000407057c24 */ /* 0x008fe4000f8e02ff */
[----:B------:R-:W-:-:S04]  /*ddb0*/  IMAD.WIDE.U32 R2, R27, UR4, R2 ;  /* 0x000000041b027c25 */ /* 0x000fc8000f8e0002 */
[----:B------:R-:W-:Y:S01]  /*ddc0*/  IMAD R5, R27, UR5, R5 ;  /* 0x000000051b057c24 */ /* 0x000fe2000f8e0205 */
[----:B------:R-:W-:Y:S02]  /*ddd0*/  ULDC.64 UR4, c[0x0][0x418] ;  /* 0x0001060000047ab9 */ /* 0x000fe40000000a00 */
[----:B------:R-:W-:Y:S01]  /*dde0*/  LEA R6, P0, R2, UR4, 0x2 ;  /* 0x0000000402067c11 */ /* 0x000fe2000f8010ff */
[----:B------:R-:W-:-:S05]  /*ddf0*/  IMAD.IADD R5, R5, 0x1, R3 ;  /* 0x0000000105057824 */ /* 0x000fca00078e0203 */
[----:B------:R-:W-:-:S06]  /*de00*/  LEA.HI.X R7, R2, UR5, R5, 0x2, P0 ;  /* 0x0000000502077c11 */ /* 0x000fcc00080f1405 */
[----:B------:R-:W2:Y:S01]  /*de10*/  LDG.E R7, desc[UR52][R6.64] ;  /* 0x0000003406077981 */ /* 0x000ea2000c1e1900 */
[----:B------:R-:W-:-:S05]  /*de20*/  IMAD.MOV.U32 R2, RZ, RZ, R20 ;  /* 0x000000ffff027224 */ /* 0x000fca00078e0014 */
[----:B----4-:R-:W-:Y:S01]  /*de30*/  ISETP.GT.AND P1, PT, R2, R9, PT ;  /* 0x000000090200720c */ /* 0x010fe20003f24270 */
[----:B------:R-:W-:Y:S02]  /*de40*/  IMAD.U32 R9, RZ, RZ, UR44 ;  /* 0x0000002cff097e24 */ /* 0x000fe4000f8e00ff */
[----:B------:R-:W-:-:S03]  /*de50*/  VIADD R19, R0, 0x1 ;  /* 0x0000000100137836 */ /* 0x000fc60000000000 */
        /* <DEDUP_REMOVED lines=9> */
.L_x_11249:
[----:B------:R-:W-:Y:S01]  /*def0*/  IMAD R5, R19, 0x8, R16 ;  /* 0x0000000813057824 */ /* 0x000fe200078e0210 */
[----:B------:R-:W-:Y:S01]  /*df00*/  SHF.L.U32 R10, R24, 0x1f, RZ ;  /* 0x0000001f180a7819 */ /* 0x000fe200000006ff */
[----:B------:R-:W-:Y:S01]  /*df10*/  BSSY B0, `(.L_x_11250) ;  /* 0x0000004000007945 */ /* 0x000fe20003800000 */
[----:B------:R-:W-:Y:S02]  /*df20*/  SHF.R.S32.HI R9, RZ, 0x1f, R8 ;  /* 0x0000001fff097819 */ /* 0x000fe40000011408 */
[----:B------:R-:W0:Y:S02]  /*df30*/  SYNCS.PHASECHK.TRANS64.TRYWAIT P0, [R5+URZ+0x19c80], R10 ;  /* 0x019c800a050075a7 */ /* 0x000e24000800017f */
[----:B0-----:R-:W-:Y:S05]  /*df40*/  @!P0 BRA `(.L_x_11251) ;  /* 0x0000003000c48947 */ /* 0x001fea0003800000 */
.L_x_11328:
[----:B------:R-:W-:Y:S05]  /*df50*/  BSYNC B0 ;  /* 0x0000000000007941 */ /* 0x000fea0003800000 */
.L_x_11250:
[----:B------:R-:W2:Y:S01]  /*df60*/  LDL R14, [R1+0x20] ;  /* 0x00002000010e7983 */ /* 0x000ea20000100800 */
[----:B------:R-:W-:Y:S01]  /*df70*/  ULDC.64 UR4, c[0x0][0x328] ;  /* 0x0000ca0000047ab9 */ /* 0x000fe20000000a00 */
[----:B------:R-:W1:Y:S01]  /*df80*/  LDC R11, c[0x0][0x2f4] ;  /* 0x0000bd00ff0b7b82 */ /* 0x000e620000000800 */
[----:B------:R-:W-:Y:S01]  /*df90*/  IMAD R6, R9, UR4, RZ ;  /* 0x0000000409067c24 */ /* 0x000fe2000f8e02ff */
[----:B------:R-:W-:Y:S01]  /*dfa0*/  ULDC.64 UR6, c[0x0][0x318] ;  /* 0x0000c60000067ab9 */ /* 0x000fe20000000a00 */
[C---:B------:R-:W-:Y:S01]  /*dfb0*/  IMAD.WIDE.U32 R2, R8.reuse, UR4, RZ ;  /* 0x0000000408027c25 */ /* 0x040fe2000f8e00ff */
        /* <DEDUP_REMOVED lines=20> */
[----:B------:R-:W1:Y:S01]  /*e100*/  SHFL.IDX PT, R2, R26, RZ, 0x1e1f ;  /* 0x001e1fff1a027589 */ /* 0x000e6200000e0000 */
[----:B------:R-:W-:-:S03]  /*e110*/  IMAD.IADD R6, R16, 0x1, R6 ;  /* 0x0000000110067824 */ /* 0x000fc600078e0206 */
[----:B------:R-:W2:Y:S04]  /*e120*/  SHFL.IDX PT, R3, R21, RZ, 0x1e1f ;  /* 0x001e1fff15037589 */ /* 0x000ea800000e0000 */
[----:B------:R-:W3:Y:S01]  /*e130*/  SHFL.IDX PT, R21, R21, 0x1, 0x1e1f ;  /* 0x003e1f0015157f89 */ /* 0x000ee200000e0000 */
[----:B-1----:R-:W-:-:S05]  /*e140*/  IADD3 R2, P0, R29, R2, RZ ;  /* 0x000000021d027210 */ /* 0x002fca0007f1e0ff */
[----:B--2---:R-:W-:-:S05]  /*e150*/  IMAD.X R3, RZ, RZ, R3, P0 ;  /* 0x000000ffff037224 */ /* 0x004fca00000e0603 */
[----:B------:R-:W-:Y:S04]  /*e160*/  LDGSTS.E.BYPASS.LTC128B.128 [R6+0x9000], desc[UR52][R2.64], !P4 ;  /* 0x0900000002067fae */ /* 0x000fe8000e101d74 */
[----:B------:R-:W-:Y:S04]  /*e170*/  LDGSTS.E.BYPASS.LTC128B.128 [R6+0xa000], desc[UR52][R2.64+0x20], !P3 ;  /* 0x0a00002002067fae */ /* 0x000fe8000d901d74 */
[----:B------:R1:W-:Y:S04]  /*e180*/  LDGSTS.E.BYPASS.LTC128B.128 [R6+0xb000], desc[UR52][R2.64+0x40], !P2 ;  /* 0x0b00004002067fae */ /* 0x0003e8000d101d74 */
[----:B-1-3--:R1:W2:Y:S02]  /*e190*/  SHFL.IDX PT, R2, R26, 0x1, 0x1e1f ;  /* 0x003e1f001a027f89 */ /* 0x00a2a400000e0000 */
.L_x_11334:
        /* <DEDUP_REMOVED lines=10> */
.L_x_11253:
        /* <DEDUP_REMOVED lines=11> */
.L_x_11254:
[----:B------:R2:W-:Y:S01]  /*e2f0*/  SYNCS.ARRIVE.TRANS64.A1T0 RZ, [R5+URZ+0x19c70], RZ ;  /* 0x019c70ff05ff79a7 */ /* 0x0005e2000810003f */
[----:B------:R-:W-:Y:S05]  /*e300*/  @!P3 BRA `(.L_x_11255) ;  /* 0x000000000004b947 */ /* 0x000fea0003800000 */
[----:B------:R-:W-:Y:S01]  /*e310*/  BPT.TRAP 0x1 ;  /* 0x000000040000795c */ /* 0x000fe20000300000 */
.L_x_11255:
[----:B------:R-:W3:Y:S01]  /*e320*/  SYNCS.PHASECHK.TRANS64.TRYWAIT P0, [R5+URZ+0x19c40], R10 ;  /* 0x019c400a050075a7 */ /* 0x000ee2000800017f */
[----:B------:R-:W-:Y:S04]  /*e330*/  BSSY B0, `(.L_x_11256) ;  /* 0x0000002000007945 */ /* 0x000fe80003800000 */
[----:B---3--:R-:W-:Y:S05]  /*e340*/  @!P0 BRA `(.L_x_11257) ;  /* 0x0000003000748947 */ /* 0x008fea0003800000 */
.L_x_11335:
[----:B------:R-:W-:Y:S05]  /*e350*/  BSYNC B0 ;  /* 0x0000000000007941 */ /* 0x000fea0003800000 */
.L_x_11256:
[----:B------:R-:W-:Y:S01]  /*e360*/  ULDC.64 UR4, c[0x0][0x300] ;  /* 0x0000c00000047ab9 */ /* 0x000fe20000000a00 */
[----:B------:R-:W4:Y:S01]  /*e370*/  LDC R11, c[0x0][0x2f4] ;  /* 0x0000bd00ff0b7b82 */ /* 0x000f220000000800 */
[----:B------:R-:W-:Y:S01]  /*e380*/  IMAD R9, R9, UR4, RZ ;  /* 0x0000000409097c24 */ /* 0x000fe2000f8e02ff */
[----:B------:R-:W-:Y:S01]  /*e390*/  ULDC.64 UR6, c[0x0][0x2e8] ;  /* 0x0000ba0000067ab9 */ /* 0x000fe20000000a00 */
[C---:B------:R-:W-:Y:S01]  /*e3a0*/  IMAD.WIDE.U32 R2, R8.reuse, UR4, RZ ;  /* 0x0000000408027c25 */ /* 0x040fe2000f8e00ff */
        /* <DEDUP_REMOVED lines=21> */
[----:B------:R-:W0:Y:S01]  /*e500*/  SHFL.IDX PT, R8, R8, 0x1, 0x1e1f ;  /* 0x003e1f0008087f89 */ /* 0x000e2200000e0000 */
[----:B----4-:R-:W-:-:S05]  /*e510*/  IADD3 R2, P0, R29, R2, RZ ;  /* 0x000000021d027210 */ /* 0x010fca0007f1e0ff */
[----:B-----5:R-:W-:-:S05]  /*e520*/  IMAD.X R3, RZ, RZ, R3, P0 ;  /* 0x000000ffff037224 */ /* 0x020fca00000e0603 */
[----:B------:R-:W-:Y:S04]  /*e530*/  LDGSTS.E.BYPASS.LTC128B.128 [R6+0x13800], desc[UR52][R2.64], !P4 ;  /* 0x1380000002067fae */ /* 0x000fe8000e101d74 */
[----:B------:R-:W-:Y:S04]  /*e540*/  LDGSTS.E.BYPASS.LTC128B.128 [R6+0x14800], desc[UR52][R2.64+0x20], !P3 ;  /* 0x1480002002067fae */ /* 0x000fe8000d901d74 */
[----:B------:R4:W-:Y:S04]  /*e550*/  LDGSTS.E.BYPASS.LTC128B.128 [R6+0x15800], desc[UR52][R2.64+0x40], !P2 ;  /* 0x1580004002067fae */ /* 0x0009e8000d101d74 */
[----:B----4-:R4:W0:Y:S02]  /*e560*/  SHFL.IDX PT, R2, R7, 0x1, 0x1e1f ;  /* 0x003e1f0007027f89 */ /* 0x01082400000e0000 */
.L_x_11341:
        /* <DEDUP_REMOVED lines=10> */
.L_x_11259:
        /* <DEDUP_REMOVED lines=11> */
.L_x_11260:
[----:B------:R-:W-:Y:S01]  /*e6c0*/  IMAD.U32 R2, RZ, RZ, UR46 ;  /* 0x0000002eff027e24 */ /* 0x000fe2000f8e00ff */
[----:B------:R0:W-:Y:S04]  /*e6d0*/  SYNCS.ARRIVE.TRANS64.A1T0 RZ, [R5+URZ+0x19c30], RZ ;  /* 0x019c30ff05ff79a7 */ /* 0x0001e8000810003f */
[----:B------:R-:W-:-:S13]  /*e6e0*/  ISETP.NE.AND P0, PT, R2, 0x3, PT ;  /* 0x000000030200780c */ /* 0x000fda0003f05270 */
[----:B0-----:R-:W-:Y:S05]  /*e6f0*/  @!P0 BRA `(.L_x_11261) ;  /* 0x0000000000048947 */ /* 0x001fea0003800000 */
[----:B------:R-:W-:Y:S01]  /*e700*/  BPT.TRAP 0x1 ;  /* 0x000000040000795c */ /* 0x000fe20000300000 */
.L_x_11261:
[----:B------:R-:W-:Y:S01]  /*e710*/  LOP3.LUT R3, R4, 0x1, RZ, 0x3c, !PT ;  /* 0x0000000104037812 */ /* 0x000fe200078e3cff */
[----:B------:R-:W-:Y:S01]  /*e720*/  IMAD R2, R0, 0x8, R16 ;  /* 0x0000000800027824 */ /* 0x000fe200078e0210 */
[----:B------:R-:W-:Y:S02]  /*e730*/  BSSY B0, `(.L_x_11262) ;  /* 0x0000004000007945 */ /* 0x000fe40003800000 */
[----:B------:R-:W-:-:S04]  /*e740*/  SHF.L.U32 R3, R3, 0x1f, RZ ;  /* 0x0000001f03037819 */ /* 0x000fc800000006ff */
[----:B------:R-:W0:Y:S02]  /*e750*/  SYNCS.PHASECHK.TRANS64.TRYWAIT P2, [R2+URZ+0x19c70], R3 ;  /* 0x019c7003020075a7 */ /* 0x000e24000804017f */
[----:B0-----:R-:W-:Y:S05]  /*e760*/  @!P2 BRA `(.L_x_11263) ;  /* 0x000000300018a947 */ /* 0x001fea0003800000 */
.L_x_11342:
[----:B------:R-:W-:Y:S05]  /*e770*/  BSYNC B0 ;  /* 0x0000000000007941 */ /* 0x000fea0003800000 */
.L_x_11262:
[----:B--23--:R-:W-:-:S05]  /*e780*/  IMAD.U32 R5, RZ, RZ, UR44 ;  /* 0x0000002cff057e24 */ /* 0x00cfca000f8e00ff */
[----:B------:R-:W-:-:S13]  /*e790*/  ISETP.NE.AND P2, PT, R5, 0x3, PT ;  /* 0x000000030500780c */ /* 0x000fda0003f45270 */
[----:B------:R-:W-:Y:S05]  /*e7a0*/  @!P2 BRA `(.L_x_11264) ;  /* 0x000000000004a947 */ /* 0x000fea0003800000 */
[----:B------:R-:W-:Y:S01]  /*e7b0*/  BPT.TRAP 0x1 ;  /* 0x000000040000795c */ /* 0x000fe20000300000 */
.L_x_11264:
[----:B------:R-:W-:Y:S01]  /*e7c0*/  SHF.L.U32 R3, R4, 0x1f, RZ ;  /* 0x0000001f04037819 */ /* 0x000fe200000006ff */
[----:B------:R-:W-:-:S03]  /*e7d0*/  IMAD R0, R0, 0x3000, RZ ;  /* 0x0000300000007824 */ /* 0x000fc600078e02ff */
[----:B------:R-:W0:Y:S02]  /*e7e0*/  SYNCS.PHASECHK.TRANS64.TRYWAIT P2, [R2+URZ+0x19c60], R3 ;  /* 0x019c6003020075a7 */ /* 0x000e24000804017f */
[----:B0-----:R-:W-:Y:S05]  /*e7f0*/  @!P2 BRA `(.L_x_11265) ;  /* 0x000000300008a947 */ /* 0x001fea0003800000 */
.L_x_11343:
[----:B------:R-:W2:Y:S01]  /*e800*/  LDL R13, [R1+0x1c] ;  /* 0x00001c00010d7983 */ /* 0x000ea20000100800 */
[----:B0-----:R-:W-:Y:S01]  /*e810*/  LOP3.LUT R3, R0, R23, RZ, 0xfc, !PT ;  /* 0x0000001700037212 */ /* 0x001fe200078efcff */
[----:B------:R-:W-:Y:S05]  /*e820*/  WARPSYNC.ALL ;  /* 0x0000000000007948 */ /* 0x000fea0003800000 */
[----:B------:R-:W-:Y:S01]  /*e830*/  IMAD.IADD R3, R16, 0x1, R3 ;  /* 0x0000000110037824 */ /* 0x000fe200078e0203 */
[----:B------:R-:W-:-:S04]  /*e840*/  LOP3.LUT R12, R23, 0x1800, RZ, 0xfc, !PT ;  /* 0x00001800170c7812 */ /* 0x000fc800078efcff */
[----:B----4-:R0:W3:Y:S02]  /*e850*/  LDSM.16.MT88.4 R4, [R3+0x9000] ;  /* 0x009000000304783b */ /* 0x0100e40000004200 */
[----:B0-----:R-:W-:-:S05]  /*e860*/  LOP3.LUT R3, R0, R25, RZ, 0xfc, !PT ;  /* 0x0000001900037212 */ /* 0x001fca00078efcff */
[----:B------:R-:W-:Y:S01]  /*e870*/  IMAD.IADD R3, R22, 0x1, R3 ;  /* 0x0000000116037824 */ /* 0x000fe200078e0203 */
[C-C-:B---3--:R-:W-:Y:S02]  /*e880*/  PRMT R8, R4.reuse, 0x6420, R5.reuse ;  /* 0x0000642004087816 */ /* 0x148fe40000000005 */
        /* <DEDUP_REMOVED lines=26> */
[----:B0-----:R-:W-:-:S05]  /*ea30*/  LOP3.LUT R3, R0, 0x800, R23, 0xfe, !PT ;  /* 0x0000080000037812 */ /* 0x001fca00078efe17 */
[----:B------:R-:W-:-:S05]  /*ea40*/  IMAD.IADD R3, R16, 0x1, R3 ;  /* 0x0000000110037824 */ /* 0x000fca00078e0203 */
[----:B------:R-:W0:Y:S02]  /*ea50*/  LDSM.16.MT88.4 R4, [R3+0x9000] ;  /* 0x009000000304783b */ /* 0x000e240000004200 */
[C-C-:B0-----:R-:W-:Y:S02]  /*ea60*/  PRMT R8, R4.reuse, 0x6420, R5.reuse ;  /* 0x0000642004087816 */ /* 0x141fe40000000005 */
[----:B------:R-:W-:Y:S02]  /*ea70*/  PRMT R9, R4, 0x7531, R5 ;  /* 0x0000753104097816 */ /* 0x000fe40000000005 */
[C-C-:B------:R-:W-:Y:S02]  /*ea80*/  PRMT R10, R6.reuse, 0x6420, R7.reuse ;  /* 0x00006420060a7816 */ /* 0x140fe40000000007 */
[----:B------:R-:W-:Y:S02]  /*ea90*/  PRMT R11, R6, 0x7531, R7 ;  /* 0x00007531060b7816 */ /* 0x000fe40000000007 */
[----:B--2---:R-:W-:-:S02]  /*eaa0*/  IADD3 R3, R22, R13, R0 ;  /* 0x0000000d16037210 */ /* 0x004fc40007ffe000 */
        /* <DEDUP_REMOVED lines=8> */
[----:B------:R-:W-:Y:S01]  /*eb30*/  IADD3 R4, R16, R12, R0 ;  /* 0x0000000c10047210 */ /* 0x000fe20007ffe000 */
[----:B------:R-:W-:Y:S02]  /*eb40*/  IMAD.U32 R12, RZ, RZ, UR44 ;  /* 0x0000002cff0c7e24 */ /* 0x000fe4000f8e00ff */
[----:B------:R-:W-:Y:S03]  /*eb50*/  STSM.16.M88.4 [R3+0x1000], R8 ;  /* 0x0010000803007844 */ /* 0x000fe60000000200 */
[----:B------:R-:W-:Y:S01]  /*eb60*/  ISETP.NE.AND P2, PT, R12, 0x3, PT ;  /* 0x000000030c00780c */ /* 0x000fe20003f45270 */
[----:B------:R-:W0:Y:S02]  /*eb70*/  LDSM.16.MT88.4 R4, [R4+0x9000] ;  /* 0x009000000404783b */ /* 0x000e240000004200 */
[----:B0-----:R-:W-:-:S02]  /*eb80*/  PRMT R8, R4, 0x6420, R5 ;  /* 0x0000642004087816 */ /* 0x001fc40000000005 */
        /* <DEDUP_REMOVED lines=12> */
.L_x_11266:
[----:B--2---:R2:W-:Y:S01]  /*ec50*/  SYNCS.ARRIVE.TRANS64.A1T0 RZ, [R2+URZ+0x19c50], RZ ;  /* 0x019c50ff02ff79a7 */ /* 0x0045e2000810003f */
[----:B------:R-:W-:Y:S06]  /*ec60*/  BAR.SYNC.DEFER_BLOCKING 0x2, 0x80 ;  /* 0x0082000000007b1d */ /* 0x000fec0000010000 */
[----:B------:R-:W-:Y:S05]  /*ec70*/  @!P0 BRA `(.L_x_11267) ;  /* 0x0000000000048947 */ /* 0x000fea0003800000 */
[----:B------:R-:W-:Y:S01]  /*ec80*/  BPT.TRAP 0x1 ;  /* 0x000000040000795c */ /* 0x000fe20000300000 */
.L_x_11267:
[----:B------:R-:W3:Y:S01]  /*ec90*/  LDL R0, [R1+0x18] ;  /* 0x0000180001007983 */ /* 0x000ee20000100800 */
[----:B--2---:R-:W-:Y:S02]  /*eca0*/  VIADD R2, R2, 0x19c80 ;  /* 0x00019c8002027836 */ /* 0x004fe40000000000 */
[----:B------:R-:W-:-:S03]  /*ecb0*/  IMAD.MOV.U32 R4, RZ, RZ, R24 ;  /* 0x000000ffff047224 */ /* 0x000fc600078e0018 */
[----:B---3--:R-:W-:Y:S01]  /*ecc0*/  PRMT R2, R0, 0x654, R2 ;  /* 0x0000065400027816 */ /* 0x008fe20000000002 */
[----:B------:R-:W-:-:S03]  /*ecd0*/  IMAD.MOV.U32 R0, RZ, RZ, R19 ;  /* 0x000000ffff007224 */ /* 0x000fc600078e0013 */
[----:B------:R3:W-:Y:S01]  /*ece0*/  SYNCS.ARRIVE.TRANS64.RED.A1T0 RZ, [R2+URZ], RZ ;  /* 0x000000ff02ff79a7 */ /* 0x0007e2000810043f */
[----:B------:R-:W-:Y:S05]  /*ecf0*/  @P1 BRA `(.L_x_11268) ;  /* 0xffffffec00cc1947 */ /* 0x000fea000383ffff */
.L_x_11248:
[----:B---3--:R-:W3:Y:S01]  /*ed00*/  S2R R2, SR_TID.X ;  /* 0x0000000000027919 */ /* 0x008ee20000002100 */
[----:B--2---:R-:W-:Y:S01]  /*ed10*/  IMAD.U32 R0, RZ, RZ, UR46 ;  /* 0x0000002eff007e24 */ /* 0x004fe2000f8e00ff */
[----:B------:R-:W-:Y:S04]  /*ed20*/  BSSY B0, `(.L_x_11269) ;  /* 0x0000012000007945 */ /* 0x000fe80003800000 */
[----:B------:R-:W-:Y:S02]  /*ed30*/  ISETP.NE.AND P0, PT, R0, 0x3, PT ;  /* 0x000000030000780c */ /* 0x000fe40003f05270 */
[----:B---3--:R-:W-:-:S04]  /*ed40*/  LOP3.LUT R2, R2, 0x7f, RZ, 0xc0, !PT ;  /* 0x0000007f02027812 */ /* 0x008fc800078ec0ff */
[----:B------:R-:W-:-:S13]  /*ed50*/  ISETP.NE.AND P1, PT, R2, RZ, PT ;  /* 0x000000ff0200720c */ /* 0x000fda0003f25270 */
        /* <DEDUP_REMOVED lines=14> */
.L_x_11270:
[----:B------:R-:W-:Y:S05]  /*ee40*/  BSYNC B0 ;  /* 0x0000000000007941 */ /* 0x000fea0003800000 */
.L_x_11269:
[----:B------:R-:W-:Y:S05]  /*ee50*/  @!P0 BRA `(.L_x_11271) ;  /* 0x0000000000048947 */ /* 0x000fea0003800000 */
[----:B------:R-:W-:Y:S01]  /*ee60*/  BPT.TRAP 0x1 ;  /* 0x000000040000795c */ /* 0x000fe20000300000 */
.L_x_11271:
[----:B01----:R-:W-:Y:S01]  /*ee70*/  LOP3.LUT R3, R24, 0x1, RZ, 0x3c, !PT ;  /* 0x0000000118037812 */ /* 0x003fe200078e3cff */
[----:B--2---:R-:W-:Y:S01]  /*ee80*/  IMAD R0, R19, 0x8, R16 ;  /* 0x0000000813007824 */ /* 0x004fe200078e0210 */
[----:B------:R-:W-:Y:S02]  /*ee90*/  BSSY B0, `(.L_x_11272) ;  /* 0x0000004000007945 */ /* 0x000fe40003800000 */
[----:B------:R-:W-:-:S04]  /*eea0*/  SHF.L.U32 R3, R3, 0x1f, RZ ;  /* 0x0000001f03037819 */ /* 0x000fc800000006ff */
[----:B------:R-:W0:Y:S02]  /*eeb0*/  SYNCS.PHASECHK.TRANS64.TRYWAIT P1, [R0+URZ+0x19c70], R3 ;  /* 0x019c7003000075a7 */ /* 0x000e24000802017f */
[----:B0-----:R-:W-:Y:S05]  /*eec0*/  @!P1 BRA `(.L_x_11273) ;  /* 0x0000002800689947 */ /* 0x001fea0003800000 */
.L_x_11344:
[----:B------:R-:W-:Y:S05]  /*eed0*/  BSYNC B0 ;  /* 0x0000000000007941 */ /* 0x000fea0003800000 */
.L_x_11272:
[----:B------:R-:W-:-:S05]  /*eee0*/  IMAD.U32 R2, RZ, RZ, UR44 ;  /* 0x0000002cff027e24 */ /* 0x000fca000f8e00ff */
[----:B------:R-:W-:-:S13]  /*eef0*/  ISETP.NE.AND P1, PT, R2, 0x3, PT ;  /* 0x000000030200780c */ /* 0x000fda0003f25270 */
[----:B------:R-:W-:Y:S05]  /*ef00*/  @!P1 BRA `(.L_x_11274) ;  /* 0x0000000000049947 */ /* 0x000fea0003800000 */
[----:B------:R-:W-:Y:S01]  /*ef10*/  BPT.TRAP 0x1 ;  /* 0x000000040000795c */ /* 0x000fe20000300000 */
.L_x_11274:
[----:B0-----:R-:W-:-:S04]  /*ef20*/  SHF.L.U32 R3, R24, 0x1f, RZ ;  /* 0x0000001f18037819 */ /* 0x001fc800000006ff */
[----:B------:R-:W0:Y:S02]  /*ef30*/  SYNCS.PHASECHK.TRANS64.TRYWAIT P1, [R0+URZ+0x19c60], R3 ;  /* 0x019c6003000075a7 */ /* 0x000e24000802017f */
[----:B0-----:R-:W-:Y:S05]  /*ef40*/  @!P1 BRA `(.L_x_11275) ;  /* 0x00000028005c9947 */ /* 0x001fea0003800000 */
.L_x_11345:
[----:B------:R-:W2:Y:S01]  /*ef50*/  LDL R15, [R1+0x1c] ;  /* 0x00001c00010f7983 */ /* 0x000ea20000100800 */
[----:B------:R-:W-:Y:S01]  /*ef60*/  IMAD R2, R19, 0x3000, RZ ;  /* 0x0000300013027824 */ /* 0x000fe200078e02ff */
[----:B------:R-:W-:Y:S05]  /*ef70*/  WARPSYNC.ALL ;  /* 0x0000000000007948 */ /* 0x000fea0003800000 */
[----:B0-----:R-:W-:Y:S02]  /*ef80*/  LOP3.LUT R3, R2, R23, RZ, 0xfc, !PT ;  /* 0x0000001702037212 */ /* 0x001fe400078efcff */
[----:B------:R-:W-:-:S03]  /*ef90*/  LOP3.LUT R14, R23, 0x1800, RZ, 0xfc, !PT ;  /* 0x00001800170e7812 */ /* 0x000fc600078efcff */
[----:B------:R-:W-:Y:S01]  /*efa0*/  IMAD.IADD R4, R16, 0x1, R3 ;  /* 0x0000000110047824 */ /* 0x000fe200078e0203 */
[----:B------:R-:W-:-:S05]  /*efb0*/  LOP3.LUT R3, R2, R25, RZ, 0xfc, !PT ;  /* 0x0000001902037212 */ /* 0x000fca00078efcff */
[----:B------:R-:W0:Y:S01]  /*efc0*/  LDSM.16.MT88.4 R4, [R4+0x9000] ;  /* 0x009000000404783b */ /* 0x000e220000004200 */
        /* <DEDUP_REMOVED lines=22> */
[----:B------:R0:W1:Y:S02]  /*f130*/  LDSM.16.MT88.4 R4, [R12+0x9000] ;  /* 0x009000000c04783b */ /* 0x0000640000004200 */
[----:B0-----:R-:W-:Y:S02]  /*f140*/  IADD3 R12, R16, R14, R2 ;  /* 0x0000000e100c7210 */ /* 0x001fe40007ffe002 */
[----:B------:R-:W-:Y:S02]  /*f150*/  LOP3.LUT R14, R23, 0x2800, RZ, 0xfc, !PT ;  /* 0x00002800170e7812 */ /* 0x000fe400078efcff */
[C-C-:B-1----:R-:W-:Y:S02]  /*f160*/  PRMT R8, R4.reuse, 0x6420, R5.reuse ;  /* 0x0000642004087816 */ /* 0x142fe40000000005 */
[----:B------:R-:W-:Y:S02]  /*f170*/  PRMT R9, R4, 0x7531, R5 ;  /* 0x0000753104097816 */ /* 0x000fe40000000005 */
[----:B------:R-:W-:-:S02]  /*f180*/  LOP3.LUT R5, R2, 0x800, R23, 0xfe, !PT ;  /* 0x0000080002057812 */ /* 0x000fc400078efe17 */
        /* <DEDUP_REMOVED lines=9> */
[----:B--2---:R-:W-:-:S05]  /*f220*/  IADD3 R22, R22, R15, R2 ;  /* 0x0000000f16167210 */ /* 0x004fca0007ffe002 */
[----:B------:R-:W-:Y:S04]  /*f230*/  STSM.16.M88.4 [R22], R8 ;  /* 0x0000000816007844 */ /* 0x000fe80000000200 */
[----:B------:R-:W0:Y:S02]  /*f240*/  LDSM.16.MT88.4 R4, [R12+0x9000] ;  /* 0x009000000c04783b */ /* 0x000e240000004200 */
[C-C-:B0-----:R-:W-:Y:S02]  /*f250*/  PRMT R8, R4.reuse, 0x6420, R5.reuse ;  /* 0x0000642004087816 */ /* 0x141fe40000000005 */
[----:B------:R-:W-:Y:S02]  /*f260*/  PRMT R9, R4, 0x7531, R5 ;  /* 0x0000753104097816 */ /* 0x000fe40000000005 */
[----:B------:R-:W-:-:S02]  /*f270*/  PRMT R10, R6, 0x6420, R7 ;  /* 0x00006420060a7816 */ /* 0x000fc40000000007 */
        /* <DEDUP_REMOVED lines=19> */
.L_x_11276:
[----:B-1----:R1:W-:Y:S01]  /*f3b0*/  SYNCS.ARRIVE.TRANS64.A1T0 RZ, [R0+URZ+0x19c50], RZ ;  /* 0x019c50ff00ff79a7 */ /* 0x0023e2000810003f */
[----:B------:R-:W-:Y:S06]  /*f3c0*/  BAR.SYNC.DEFER_BLOCKING 0x2, 0x80 ;  /* 0x0082000000007b1d */ /* 0x000fec0000010000 */
[----:B------:R-:W-:Y:S05]  /*f3d0*/  @!P0 BRA `(.L_x_11277) ;  /* 0x0000000000048947 */ /* 0x000fea0003800000 */
[----:B------:R-:W-:Y:S01]  /*f3e0*/  BPT.TRAP 0x1 ;  /* 0x000000040000795c */ /* 0x000fe20000300000 */
.L_x_11277:
[----:B------:R-:W2:Y:S01]  /*f3f0*/  LDL R2, [R1+0x18] ;  /* 0x0000180001027983 */ /* 0x000ea20000100800 */
[----:B-1----:R-:W-:Y:S02]  /*f400*/  VIADD R0, R0, 0x19c80 ;  /* 0x00019c8000007836 */ /* 0x002fe40000000000 */
[----:B------:R-:W-:-:S05]  /*f410*/  VIADD R19, R19, 0x1 ;  /* 0x0000000113137836 */ /* 0x000fca0000000000 */
[----:B------:R-:W-:-:S04]  /*f420*/  ISETP.NE.AND P0, PT, R19, 0x2, PT ;  /* 0x000000021300780c */ /* 0x000fc80003f05270 */
[----:B------:R-:W-:Y:S02]  /*f430*/  SEL R3, RZ, 0x1, P0 ;  /* 0x00000001ff037807 */ /* 0x000fe40000000000 */
[----:B------:R-:W-:Y:S02]  /*f440*/  SEL R19, R19, RZ, P0 ;  /* 0x000000ff13137207 */ /* 0x000fe40000000000 */
[----:B------:R-:W-:Y:S02]  /*f450*/  LOP3.LUT R24, R24, R3, RZ, 0x3c, !PT ;  /* 0x0000000318187212 */ /* 0x000fe400078e3cff */
[----:B--2---:R-:W-:-:S04]  /*f460*/  PRMT R0, R2, 0x654, R0 ;  /* 0x0000065402007816 */ /* 0x004fc80000000000 */
[----:B------:R1:W-:Y:S03]  /*f470*/  SYNCS.ARRIVE.TRANS64.RED.A1T0 RZ, [R0+URZ], RZ ;  /* 0x000000ff00ff79a7 */ /* 0x0003e6000810043f */
.L_x_11218:
[----:B------:R-:W-:Y:S05]  /*f480*/  BSYNC B7 ;  /* 0x0000000000077941 */ /* 0x000fea0003800000 */
.L_x_11216:
[----:B------:R-:W-:-:S13]  /*f490*/  LOP3.LUT P0, RZ, R28, 0x20, RZ, 0xc0, !PT ;  /* 0x000000201cff7812 */ /* 0x000fda000780c0ff */
[----:B------:R-:W-:Y:S05]  /*f4a0*/  @!P0 BRA `(.L_x_11278) ;  /* 0x0000000000348947 */ /* 0x000fea0003800000 */
[----:B------:R-:W1:Y:S08]  /*f4b0*/  S2UR UR4, SR_CgaCtaId ;  /* 0x00000000000479c3 */ /* 0x000e700000008800 */
[----:B------:R-:W-:Y:S01]  /*f4c0*/  BAR.SYNC.DEFER_BLOCKING 0x5, 0x200 ;  /* 0x0148000000007b1d */ /* 0x000fe20000010000 */
[----:B------:R-:W-:Y:S01]  /*f4d0*/  MOV R16, 0x400 ;  /* 0x0000040000107802 */ /* 0x000fe20000000f00 */
[----:B-12---:R-:W-:-:S05]  /*f4e0*/  IMAD.U32 R0, RZ, RZ, UR4 ;  /* 0x00000004ff007e24 */ /* 0x006fca000f8e00ff */
        /* <DEDUP_REMOVED lines=9> */
.L_x_11278:
[----:B-12---:R-:W2:Y:S01]  /*f580*/  LDL.LU R0, [R1] ;  /* 0x0000000001007983 */ /* 0x006ea20000300800 */
[----:B------:R-:W-:Y:S01]  /*f590*/  ULDC UR4, c[0x0][0xc3c] ;  /* 0x00030f0000047ab9 */ /* 0x000fe20000000800 */
[----:B------:R-:W0:Y:S02]  /*f5a0*/  S2R R2, SR_TID.X ;  /* 0x0000000000027919 */ /* 0x000e240000002100 */
[----:B0-----:R-:W-:-:S04]  /*f5b0*/  LOP3.LUT R11, R2, 0x1f, RZ, 0xc0, !PT ;  /* 0x0000001f020b7812 */ /* 0x001fc800078ec0ff */
[C---:B------:R-:W-:Y:S01]  /*f5c0*/  ISETP.NE.AND P0, PT, R11.reuse, 0x1f, PT ;  /* 0x0000001f0b00780c */ /* 0x040fe20003f05270 */
[----:B------:R-:W-:-:S05]  /*f5d0*/  VIADD R6, R11, UR40 ;  /* 0x000000280b067c36 */ /* 0x000fca0008000000 */
[----:B------:R-:W-:Y:S01]  /*f5e0*/  ISETP.GE.OR P1, PT, R6, UR4, !P0 ;  /* 0x0000000406007c0c */ /* 0x000fe2000c726670 */
[----:B------:R-:W-:Y:S02]  /*f5f0*/  IMAD.MOV.U32 R7, RZ, RZ, RZ ;  /* 0x000000ffff077224 */ /* 0x000fe400078e00ff */
[----:B--2---:R-:W-:-:S10]  /*f600*/  IMAD.MOV.U32 R10, RZ, RZ, R0 ;  /* 0x000000ffff0a7224 */ /* 0x004fd400078e0000 */
[----:B------:R-:W0:Y:S01]  /*f610*/  @!P1 LDC.64 R2, c[0x0][0xc80] ;  /* 0x00032000ff029b82 */ /* 0x000e220000000a00 */
[----:B------:R-:W-:Y:S01]  /*f620*/  IMAD.MOV.U32 R0, RZ, RZ, RZ ;  /* 0x000000ffff007224 */ /* 0x000fe200078e00ff */
[----:B------:R-:W-:Y:S01]  /*f630*/  ISETP.GE.U32.AND P2, PT, R11, 0x2, PT ;  /* 0x000000020b00780c */ /* 0x000fe20003f46070 */
[----:B------:R-:W-:-:S05]  /*f640*/  ULDC UR4, c[0x0][0xc3c] ;  /* 0x00030f0000047ab9 */ /* 0x000fca0000000800 */
[----:B------:R-:W1:Y:S01]  /*f650*/  @!P1 LDC.64 R4, c[0x0][0xc78] ;  /* 0x00031e00ff049b82 */ /* 0x000e620000000a00 */
[----:B0-----:R-:W-:-:S05]  /*f660*/  @!P1 IMAD.WIDE R2, R6, 0x4, R2 ;  /* 0x0000000406029825 */ /* 0x001fca00078e0202 */
[----:B------:R1:W2:Y:S02]  /*f670*/  @!P1 LDG.E R0, desc[UR52][R2.64] ;  /* 0x0000003402009981 */ /* 0x0002a4000c1e1900 */
[----:B-1----:R-:W-:-:S05]  /*f680*/  @!P1 IMAD.WIDE R2, R6, 0x4, R4 ;  /* 0x0000000406029825 */ /* 0x002fca00078e0204 */
[----:B------:R-:W2:Y:S01]  /*f690*/  @!P1 LDG.E R7, desc[UR52][R2.64] ;  /* 0x0000003402079981 */ /* 0x000ea2000c1e1900 */
[C---:B------:R-:W-:Y:S02]  /*f6a0*/  ISETP.NE.AND P1, PT, R11.reuse, RZ, PT ;  /* 0x000000ff0b00720c */ /* 0x040fe40003f25270 */
        /* <DEDUP_REMOVED lines=10> */
[----:B------:R-:W-:Y:S04]  /*f750*/  SHFL.IDX PT, R5, R10, 0x1, 0x1f ;  /* 0x00201f000a057f89 */ /* 0x000fe800000e0000 */
[----:B------:R-:W0:Y:S02]  /*f760*/  SHFL.UP PT, R8, R6, 0x4, RZ ;  /* 0x0480000006087989 */ /* 0x000e2400000e00ff */
[----:B0-----:R-:W-:-:S05]  /*f770*/  SEL R3, R8, RZ, P3 ;  /* 0x000000ff08037207 */ /* 0x001fca0001800000 */
[----:B------:R-:W-:Y:S02]  /*f780*/  IMAD.IADD R4, R6, 0x1, R3 ;  /* 0x0000000106047824 */ /* 0x000fe400078e0203 */
[----:B------:R-:W-:-:S03]  /*f790*/  IMAD.MOV.U32 R6, RZ, RZ, RZ ;  /* 0x000000ffff067224 */ /* 0x000fc600078e00ff */
[----:B------:R-:W0:Y:S02]  /*f7a0*/  SHFL.UP PT, R2, R4, 0x8, RZ ;  /* 0x0500000004027989 */ /* 0x000e2400000e00ff */
[----:B0-----:R-:W-:-:S05]  /*f7b0*/  SEL R3, R2, RZ, P4 ;  /* 0x000000ff02037207 */ /* 0x001fca0002000000 */
[----:B------:R-:W-:Y:S02]  /*f7c0*/  IMAD.IADD R9, R4, 0x1, R3 ;  /* 0x0000000104097824 */ /* 0x000fe400078e0203 */
[----:B------:R-:W0:Y:S01]  /*f7d0*/  LDC R3, c[0x0][0xc38] ;  /* 0x00030e00ff037b82 */ /* 0x000e220000000800 */
[----:B------:R-:W-:Y:S04]  /*f7e0*/  SHFL.IDX PT, R4, R10, RZ, 0x1f ;  /* 0x00001fff0a047589 */ /* 0x000fe800000e0000 */
[----:B------:R-:W1:Y:S02]  /*f7f0*/  SHFL.UP PT, R2, R9, 0x10, RZ ;  /* 0x0600000009027989 */ /* 0x000e6400000e00ff */
[----:B-1----:R-:W-:-:S05]  /*f800*/  SEL R2, R2, RZ, P5 ;  /* 0x000000ff02027207 */ /* 0x002fca0002800000 */
[----:B------:R-:W-:-:S05]  /*f810*/  IMAD.IADD R2, R9, 0x1, R2 ;  /* 0x0000000109027824 */ /* 0x000fca00078e0202 */
[----:B------:R-:W0:Y:S02]  /*f820*/  SHFL.IDX PT, R8, R2, 0x1f, 0x1f ;  /* 0x03e01f0002087f89 */ /* 0x000e2400000e0000 */
[----:B0-----:R-:W-:-:S04]  /*f830*/  IMAD R8, R8, R3, RZ ;  /* 0x0000000308087224 */ /* 0x001fc800078e02ff */
[----:B------:R-:W-:-:S05]  /*f840*/  IMAD.IADD R5, R5, 0x1, R8 ;  /* 0x0000000105057824 */ /* 0x000fca00078e0208 */
[----:B------:R-:W-:-:S13]  /*f850*/  ISETP.GT.AND P6, PT, R5, R4, PT ;  /* 0x000000040500720c */ /* 0x000fda0003fc4270 */
[----:B------:R-:W-:Y:S05]  /*f860*/  @P6 BRA `(.L_x_11280) ;  /* 0x0000000000986947 */ /* 0x000fea0003800000 */
.L_x_11282:
        /* <DEDUP_REMOVED lines=11> */
[----:B------:R0:W2:Y:S02]  /*f920*/  @!P6 LDG.E R0, desc[UR52][R2.64] ;  /* 0x000000340200e981 */ /* 0x0000a4000c1e1900 */
[----:B0-----:R-:W0:Y:S02]  /*f930*/  @!P6 LDC.64 R2, c[0x0][0xc78] ;  /* 0x00031e00ff02eb82 */ /* 0x001e240000000a00 */
[----:B0-----:R-:W-:-:S04]  /*f940*/  @!P6 IMAD.WIDE R2, R7, 0x4, R2 ;  /* 0x000000040702e825 */ /* 0x001fc800078e0202 */
        /* <DEDUP_REMOVED lines=24> */
.L_x_11280:
[----:B------:R-:W-:-:S04]  /*fad0*/  IMAD.IADD R5, R5, 0x1, -R8 ;  /* 0x0000000105057824 */ /* 0x000fc800078e0a08 */
[----:B------:R-:W-:-:S05]  /*fae0*/  IMAD R8, R2, R3, R5 ;  /* 0x0000000302087224 */ /* 0x000fca00078e0205 */
[----:B------:R-:W-:-:S13]  /*faf0*/  ISETP.GT.AND P0, PT, R8, R4, PT ;  /* 0x000000040800720c */ /* 0x000fda0003f04270 */
[----:B------:R-:W-:Y:S02]  /*fb00*/  VOTEU.ANY UR5, UPT, !P0 ;  /* 0x0000000000057886 */ /* 0x000fe400040e0100 */
[----:B------:R-:W-:Y:S01]  /*fb10*/  ISETP.NE.AND P0, PT, RZ, UR5, PT ;  /* 0x00000005ff007c0c */ /* 0x000fe2000bf05270 */
[----:B------:R-:W-:-:S06]  /*fb20*/  UPOPC UR4, UR5 ;  /* 0x00000005000472bf */ /* 0x000fcc0008000000 */
[----:B------:R-:W-:-:S05]  /*fb30*/  IMAD.U32 R8, RZ, RZ, UR4 ;  /* 0x00000004ff087e24 */ /* 0x000fca000f8e00ff */
[----:B------:R0:W1:Y:S04]  /*fb40*/  SHFL.IDX PT, R0, R0, R8, 0x1f ;  /* 0x00001f0800007589 */ /* 0x00006800000e0000 */
[----:B------:R0:W2:Y:S01]  /*fb50*/  SHFL.IDX PT, R7, R7, R8, 0x1f ;  /* 0x00001f0807077589 */ /* 0x0000a200000e0000 */
[----:B------:R-:W-:Y:S05]  /*fb60*/  @!P0 BRA `(.L_x_11283) ;  /* 0x00000000000c8947 */ /* 0x000fea0003800000 */
[----:B------:R-:W-:-:S06]  /*fb70*/  UIADD3 UR5, UR4, -0x1, URZ ;  /* 0xffffffff04057890 */ /* 0x000fcc000fffe03f */
[----:B------:R-:W-:-:S05]  /*fb80*/  IMAD.U32 R9, RZ, RZ, UR5 ;  /* 0x00000005ff097e24 */ /* 0x000fca000f8e00ff */
[----:B------:R3:W4:Y:S02]  /*fb90*/  SHFL.IDX PT, R6, R2, R9, 0x1f ;  /* 0x00001f0902067589 */ /* 0x00072400000e0000 */
.L_x_11283:
[----:B0---4-:R-:W-:Y:S01]  /*fba0*/  IMAD R8, R6, R3, R5 ;  /* 0x0000000306087224 */ /* 0x011fe200078e0205 */
[-C--:B-1----:R-:W-:Y:S01]  /*fbb0*/  IABS R5, R0.reuse ;  /* 0x0000000000057213 */ /* 0x082fe20000000000 */
[----:B------:R-:W-:Y:S02]  /*fbc0*/  UIADD3 UR40, UR4, UR40, URZ ;  /* 0x0000002804287290 */ /* 0x000fe4000fffe03f */
[----:B------:R-:W-:Y:S01]  /*fbd0*/  IMAD.IADD R4, R4, 0x1, -R8 ;  /* 0x0000000104047824 */ /* 0x000fe200078e0a08 */
[----:B---3--:R-:W0:Y:S01]  /*fbe0*/  I2F.RP R9, R5 ;  /* 0x0000000500097306 */ /* 0x008e220000209400 */
[----:B------:R1:W-:Y:S02]  /*fbf0*/  STL [R1], R8 ;  /* 0x0000000801007387 */ /* 0x0003e40000100800 */
[----:B-1----:R-:W-:-:S05]  /*fc00*/  IABS R8, R0 ;  /* 0x0000000000087213 */ /* 0x002fca0000000000 */
[----:B0-----:R-:W0:Y:S01]  /*fc10*/  MUFU.RCP R9, R9 ;  /* 0x0000000900097308 */ /* 0x001e220000001000 */
[----:B------:R-:W-:Y:S02]  /*fc20*/  IMAD.MOV R8, RZ, RZ, -R8 ;  /* 0x000000ffff087224 */ /* 0x000fe400078e0a08 */
[----:B0-----:R-:W-:-:S05]  /*fc30*/  VIADD R10, R9, 0xffffffe ;  /* 0x0ffffffe090a7836 */ /* 0x001fca0000000000 */
[----:B------:R-:W0:Y:S02]  /*fc40*/  F2I.FTZ.U32.TRUNC.NTZ R3, R10 ;  /* 0x0000000a00037305 */ /* 0x000e24000021f000 */
[----:B0-----:R-:W-:-:S04]  /*fc50*/  IMAD.MOV R2, RZ, RZ, -R3 ;  /* 0x000000ffff027224 */ /* 0x001fc800078e0a03 */
[----:B------:R-:W-:Y:S02]  /*fc60*/  IMAD R6, R2, R5, RZ ;  /* 0x0000000502067224 */ /* 0x000fe400078e02ff */
[----:B------:R-:W-:-:S04]  /*fc70*/  IMAD.MOV.U32 R2, RZ, RZ, RZ ;  /* 0x000000ffff027224 */ /* 0x000fc800078e00ff */
        /* <DEDUP_REMOVED lines=9> */
[----:B--2---:R-:W-:-:S04]  /*fd10*/  IABS R5, R7 ;  /* 0x0000000700057213 */ /* 0x004fc80000000000 */
        /* <DEDUP_REMOVED lines=24> */
[----:B------:R-:W-:-:S03]  /*fea0*/  LOP3.LUT R3, R6, R7, RZ, 0x3c, !PT ;  /* 0x0000000706037212 */ /* 0x000fc600078e3cff */
[----:B------:R-:W-:Y:S01]  /*feb0*/  IMAD.IADD R4, R4, 0x1, -R5 ;  /* 0x0000000104047824 */ /* 0x000fe200078e0a05 */
[----:B------:R-:W-:-:S07]  /*fec0*/  ISETP.GE.AND P2, PT, R3, RZ, PT ;  /* 0x000000ff0300720c */ /* 0x000fce0003f46270 */
[----:B------:R-:W-:-:S06]  /*fed0*/  @P0 VIADD R2, R2, 0x1 ;  /* 0x0000000102020836 */ /* 0x000fcc0000000000 */
[----:B------:R-:W-:Y:S01]  /*fee0*/  @!P2 IMAD.MOV R2, RZ, RZ, -R2 ;  /* 0x000000ffff02a224 */ /* 0x000fe200078e0a02 */
[----:B------:R-:W-:-:S05]  /*fef0*/  @!P1 LOP3.LUT R2, RZ, R7, RZ, 0x33, !PT ;  /* 0x00000007ff029212 */ /* 0x000fca00078e33ff */
[--C-:B------:R-:W-:Y:S02]  /*ff00*/  IMAD.MOV R3, RZ, RZ, -R2.reuse ;  /* 0x000000ffff037224 */ /* 0x100fe400078e0a02 */
[C---:B------:R-:W-:Y:S02]  /*ff10*/  IMAD R2, R7.reuse, 0x1000000, R2 ;  /* 0x0100000007027824 */ /* 0x040fe400078e0202 */
[----:B------:R-:W-:-:S04]  /*ff20*/  IMAD R3, R7, R3, R6 ;  /* 0x0000000307037224 */ /* 0x000fc800078e0206 */
[----:B------:R-:W-:-:S05]  /*ff30*/  IMAD R0, R3, 0x10000, R2 ;  /* 0x0001000003007824 */ /* 0x000fca00078e0202 */
[----:B------:R1:W-:Y:S04]  /*ff40*/  STL [R1+0x8], R0 ;  /* 0x0000080001007387 */ /* 0x0003e80000100800 */
[----:B------:R1:W-:Y:S01]  /*ff50*/  STL [R1+0x4], R4 ;  /* 0x0000040401007387 */ /* 0x0003e20000100800 */
[----:B------:R-:W-:Y:S05]  /*ff60*/  BRA `(.L_x_11284) ;  /* 0x0000000000107947 */ /* 0x000fea0003800000 */
.L_x_11281:
[----:B------:R0:W-:Y:S01]  /*ff70*/  STL [R1], R4 ;  /* 0x0000000401007387 */ /* 0x0001e20000100800 */
[----:B------:R-:W-:-:S03]  /*ff80*/  ULDC UR40, c[0x0][0xc3c] ;  /* 0x00030f0000287ab9 */ /* 0x000fc60000000800 */
[----:B------:R0:W-:Y:S04]  /*ff90*/  STL [R1+0x4], RZ ;  /* 0x000004ff01007387 */ /* 0x0001e80000100800 */
[----:B------:R0:W-:Y:S02]  /*ffa0*/  STL [R1+0x8], RZ ;  /* 0x000008ff01007387 */ /* 0x0001e40000100800 */
.L_x_11284:
[----:B------:R-:W2:Y:S04]  /*ffb0*/  LDL R3, [R1+0x4] ;  /* 0x0000040001037983 */ /* 0x000ea80000100800 */
[----:B------:R-:W3:Y:S04]  /*ffc0*/  LDL R2, [R1+0x8] ;  /* 0x0000080001027983 */ /* 0x000ee80000100800 */
[----:B01----:R-:W4:Y:S01]  /*ffd0*/  LDL R4, [R1] ;  /* 0x0000000001047983 */ /* 0x003f220000100800 */
[----:B------:R-:W0:Y:S01]  /*ffe0*/  S2R R0, SR_TID.X ;  /* 0x0000000000007919 */ /* 0x000e220000002100 */
[----:B------:R-:W-:Y:S01]  /*fff0*/  BAR.SYNC.DEFER_BLOCKING 0x4, 0x200 ;  /* 0x0108000000007b1d */ /* 0x000fe20000010000 */
[----:B--2---:R-:W-:-:S02]  /*10000*/  IMAD.MOV.U32 R5, RZ, RZ, R3 ;  /* 0x000000ffff057224 */ /* 0x004fc400078e0003 */
[----:B---3--:R-:W-:-:S03]  /*10010*/  IMAD.MOV.U32 R3, RZ, RZ, R2 ;  /* 0x000000ffff037224 */ /* 0x008fc600078e0002 */
[----:B------:R1:W2:Y:S01]  /*10020*/  LDL R2, [R1+0x18] ;  /* 0x0000180001027983 */ /* 0x0002a20000100800 */
[----:B0-----:R-:W-:Y:S01]  /*10030*/  LOP3.LUT R0, R0, 0x1f, RZ, 0xc0, !PT ;  /* 0x0000001f00007812 */ /* 0x001fe200078ec0ff */
[----:B------:R-:W-:-:S03]  /*10040*/  IMAD.MOV.U32 R6, RZ, RZ, R3 ;  /* 0x000000ffff067224 */ /* 0x000fc600078e0003 */
[----:B------:R-:W-:-:S13]  /*10050*/  ISETP.NE.AND P0, PT, R0, RZ, PT ;  /* 0x000000ff0000720c */ /* 0x000fda0003f05270 */
[----:B------:R-:W-:Y:S01]  /*10060*/  @!P0 MOV R0, 0x400 ;  /* 0x0000040000008802 */ /* 0x000fe20000000f00 */
[----:B--2---:R-:W0:Y:S03]  /*10070*/  @!P0 S2R R2, SR_CgaCtaId ;  /* 0x0000000000028919 */ /* 0x004e260000008800 */
[----:B0-----:R-:W-:Y:S01]  /*10080*/  @!P0 LEA R16, R2, R0, 0x18 ;  /* 0x0000000002108211 */ /* 0x001fe200078ec0ff */
[----:B------:R-:W-:Y:S01]  /*10090*/  IMAD.U32 R0, RZ, RZ, UR40 ;  /* 0x00000028ff007e24 */ /* 0x000fe2000f8e00ff */
[----:B------:R1:W-:Y:S03]  /*100a0*/  @!P0 STL [R1+0x18], R2 ;  /* 0x0000180201008387 */ /* 0x0003e60000100800 */
[----:B------:R-:W-:-:S05]  /*100b0*/  @!P0 IMAD.MOV.U32 R7, RZ, RZ, R0 ;  /* 0x000000ffff078224 */ /* 0x000fca00078e0000 */
[----:B----4-:R1:W-:Y:S01]  /*100c0*/  @!P0 STS.128 [R16+0x19cd0], R4 ;  /* 0x019cd00410008388 */ /* 0x0103e20000000c00 */
[----:B------:R-:W-:Y:S06]  /*100d0*/  BAR.ARV 0x5, 0x200 ;  /* 0x0148000000007b1d */ /* 0x000fec0000002000 */
.L_x_11279:
[----:B------:R-:W-:Y:S02]  /*100e0*/  ULDC UR4, c[0x0][0xc3c] ;  /* 0x00030f0000047ab9 */ /* 0x000fe40000000800 */
[----:B------:R-:W-:-:S06]  /*100f0*/  UISETP.GE.AND UP0, UPT, UR40, UR4, UPT ;  /* 0x000000042800728c */ /* 0x000fcc000bf06270 */
[----:B------:R-:W-:-:S13]  /*10100*/  PLOP3.LUT P0, PT, PT, PT, UP0, 0x80, 0x0 ;  /* 0x000000000000781c */ /* 0x000fda0003f0f008 */
[----:B------:R-:W-:Y:S05]  /*10110*/  @!P0 BRA `(.L_x_11285) ;  /* 0xffffffb400408947 */ /* 0x000fea000383ffff */
.L_x_11211:
[----:B------:R-:W3:Y:S01]  /*10120*/  LDL.LU R0, [R1+0x28] ;  /* 0x0000280001007983 */ /* 0x000ee20000300800 */
[----:B------:R-:W-:Y:S01]  /*10130*/  BSSY B0, `(.L_x_11286) ;  /* 0x000000b000007945 */ /* 0x000fe20003800000 */
[----:B012---:R-:W0:Y:S01]  /*10140*/  S2R R5, SR_CgaCtaId ;  /* 0x0000000000057919 */ /* 0x007e220000008800 */
        /* <DEDUP_REMOVED lines=9> */
.L_x_11346:
[----:B------:R-:W-:Y:S05]  /*101e0*/  BSYNC B0 ;  /* 0x0000000000007941 */ /* 0x000fea0003800000 */
.L_x_11286:
[----:B------:R-:W-:-:S03]  /*101f0*/  UMOV UR4, 0xffffffff ;  /* 0xffffffff00047882 */ /* 0x000fc60000000000 */
[----:B------:R-:W-:Y:S05]  /*10200*/  BRA.DIV UR4, `(.L_x_11288) ;  /* 0x0000001604d47947 */ /* 0x000fea000b800000 */
[----:B0-----:R-:W0:Y:S02]  /*10210*/  S2R R0, SR_TID.X ;  /* 0x0000000000007919 */ /* 0x001e240000002100 */
[----:B0-----:R-:W-:-:S04]  /*10220*/  SHF.R.U32.HI R0, RZ, 0x5, R0 ;  /* 0x00000005ff007819 */ /* 0x001fc80000011600 */
[----:B------:R-:W-:-:S05]  /*10230*/  LOP3.LUT R0, R0, 0x3, RZ, 0xc0, !PT ;  /* 0x0000000300007812 */ /* 0x000fca00078ec0ff */
[----:B------:R0:W1:Y:S02]  /*10240*/  SHFL.IDX PT, R14, R0, RZ, 0x1f ;  /* 0x00001fff000e7589 */ /* 0x00006400000e0000 */
.L_x_11349:
[----:B-1----:R-:W-:Y:S01]  /*10250*/  ISETP.NE.AND P0, PT, R14, RZ, PT ;  /* 0x000000ff0e00720c */ /* 0x002fe20003f05270 */
[----:B------:R-:W-:-:S12]  /*10260*/  BSSY B0, `(.L_x_11289) ;  /* 0x000002c000007945 */ /* 0x000fd80003800000 */
[----:B------:R-:W-:Y:S05]  /*10270*/  @P0 BRA `(.L_x_11290) ;  /* 0x0000000000a80947 */ /* 0x000fea0003800000 */
[----:B------:R-:W-:-:S03]  /*10280*/  UMOV UR4, 0xffffffff ;  /* 0xffffffff00047882 */ /* 0x000fc60000000000 */
[----:B------:R-:W-:Y:S05]  /*10290*/  BRA.DIV UR4, `(.L_x_11291) ;  /* 0x0000001604e47947 */ /* 0x000fea000b800000 */
[----:B------:R-:W-:-:S13]  /*102a0*/  ELECT P6, URZ, PT ;  /* 0x00000000003f782f */ /* 0x000fda00038c0000 */
.L_x_11352:
[----:B------:R-:W-:Y:S05]  /*102b0*/  @!P6 BRA `(.L_x_11290) ;  /* 0x000000000098e947 */ /* 0x000fea0003800000 */
[----:B------:R-:W-:-:S06]  /*102c0*/  ULOP3.LUT UR4, UR39, 0x2, URZ, 0xfc, !UPT ;  /* 0x0000000227047892 */ /* 0x000fcc000f8efc3f */
[----:B0-----:R-:W-:-:S05]  /*102d0*/  IMAD.U32 R0, RZ, RZ, UR4 ;  /* 0x00000004ff007e24 */ /* 0x001fca000f8e00ff */
[----:B------:R-:W-:-:S13]  /*102e0*/  ISETP.NE.AND P0, PT, R0, 0x3, PT ;  /* 0x000000030000780c */ /* 0x000fda0003f05270 */
[----:B------:R-:W-:Y:S05]  /*102f0*/  @!P0 BRA `(.L_x_11292) ;  /* 0x0000000000048947 */ /* 0x000fea0003800000 */
[----:B------:R-:W-:Y:S01]  /*10300*/  BPT.TRAP 0x1 ;  /* 0x000000040000795c */ /* 0x000fe20000300000 */
.L_x_11292:
[C---:B------:R-:W-:Y:S01]  /*10310*/  IMAD R5, R19.reuse, 0x8, R4 ;  /* 0x0000000813057824 */ /* 0x040fe200078e0204 */
[----:B------:R-:W-:Y:S01]  /*10320*/  SHF.L.U32 R0, R24, 0x1f, RZ ;  /* 0x0000001f18007819 */ /* 0x000fe200000006ff */
[----:B------:R-:W-:-:S03]  /*10330*/  VIADD R19, R19, 0x1 ;  /* 0x0000000113137836 */ /* 0x000fc60000000000 */
[----:B------:R-:W0:Y:S02]  /*10340*/  SYNCS.PHASECHK.TRANS64.TRYWAIT P1, [R5+URZ+0x19c40], R0 ;  /* 0x019c4000050075a7 */ /* 0x000e24000802017f */
[----:B------:R-:W-:-:S04]  /*10350*/  ISETP.NE.AND P2, PT, R19, 0x2, PT ;  /* 0x000000021300780c */ /* 0x000fc80003f45270 */
[----:B------:R-:W-:Y:S01]  /*10360*/  SEL R3, RZ, 0x1, P2 ;  /* 0x00000001ff037807 */ /* 0x000fe20001000000 */
[----:B0-----:R-:W-:Y:S08]  /*10370*/  @!P1 BRA `(.L_x_11293) ;  /* 0x0000001400cc9947 */ /* 0x001ff00003800000 */
.L_x_11353:
[----:B------:R-:W-:Y:S02]  /*10380*/  SEL R19, R19, RZ, P2 ;  /* 0x000000ff13137207 */ /* 0x000fe40001000000 */
[----:B------:R-:W-:Y:S01]  /*10390*/  LOP3.LUT R2, R24, R3, RZ, 0x3c, !PT ;  /* 0x0000000318027212 */ /* 0x000fe200078e3cff */
[----:B------:R-:W-:Y:S06]  /*103a0*/  @!P0 BRA `(.L_x_11294) ;  /* 0x0000000000048947 */ /* 0x000fec0003800000 */
[----:B------:R-:W-:Y:S01]  /*103b0*/  BPT.TRAP 0x1 ;  /* 0x000000040000795c */ /* 0x000fe20000300000 */
.L_x_11294:
[----:B------:R-:W-:Y:S01]  /*103c0*/  IMAD R19, R19, 0x8, R4 ;  /* 0x0000000813137824 */ /* 0x000fe200078e0204 */
[----:B------:R-:W-:-:S04]  /*103d0*/  SHF.L.U32 R2, R2, 0x1f, RZ ;  /* 0x0000001f02027819 */ /* 0x000fc800000006ff */
[----:B------:R-:W1:Y:S02]  /*103e0*/  SYNCS.PHASECHK.TRANS64.TRYWAIT P1, [R19+URZ+0x19c40], R2 ;  /* 0x019c4002130075a7 */ /* 0x000e64000802017f */
[----:B-1----:R-:W-:Y:S05]  /*103f0*/  @!P1 BRA `(.L_x_11295) ;  /* 0x0000001400c09947 */ /* 0x002fea0003800000 */
.L_x_11354:
[----:B------:R-:W-:Y:S05]  /*10400*/  @!P0 BRA `(.L_x_11296) ;  /* 0x0000000000048947 */ /* 0x000fea0003800000 */
[----:B------:R-:W-:Y:S01]  /*10410*/  BPT.TRAP 0x1 ;  /* 0x000000040000795c */ /* 0x000fe20000300000 */
.L_x_11296:
[----:B------:R-:W2:Y:S02]  /*10420*/  SYNCS.PHASECHK.TRANS64.TRYWAIT P1, [R5+URZ+0x19c60], R0 ;  /* 0x019c6000050075a7 */ /* 0x000ea4000802017f */
[----:B--2---:R-:W-:Y:S05]  /*10430*/  @!P1 BRA `(.L_x_11297) ;  /* 0x0000001400c49947 */ /* 0x004fea0003800000 */
.L_x_11355:
[----:B------:R-:W-:Y:S05]  /*10440*/  @!P0 BRA `(.L_x_11298) ;  /* 0x0000000000048947 */ /* 0x000fea0003800000 */
[----:B------:R-:W-:Y:S01]  /*10450*/  BPT.TRAP 0x1 ;  /* 0x000000040000795c */ /* 0x000fe20000300000 */
.L_x_11298:
[----:B------:R-:W3:Y:S02]  /*10460*/  SYNCS.PHASECHK.TRANS64.TRYWAIT P1, [R19+URZ+0x19c60], R2 ;  /* 0x019c6002130075a7 */ /* 0x000ee4000802017f */
[----:B---3--:R-:W-:Y:S05]  /*10470*/  @!P1 BRA `(.L_x_11299) ;  /* 0x0000001400c89947 */ /* 0x008fea0003800000 */
.L_x_11356:
[----:B------:R-:W-:Y:S05]  /*10480*/  @!P0 BRA `(.L_x_11300) ;  /* 0x0000000000048947 */ /* 0x000fea0003800000 */
[----:B------:R-:W-:Y:S01]  /*10490*/  BPT.TRAP 0x1 ;  /* 0x000000040000795c */ /* 0x000fe20000300000 */
.L_x_11300:
[----:B------:R-:W4:Y:S02]  /*104a0*/  SYNCS.PHASECHK.TRANS64.TRYWAIT P1, [R5+URZ+0x19c80], R0 ;  /* 0x019c8000050075a7 */ /* 0x000f24000802017f */
[----:B----4-:R-:W-:Y:S05]  /*104b0*/  @!P1 BRA `(.L_x_11301) ;  /* 0x0000001400cc9947 */ /* 0x010fea0003800000 */
.L_x_11357:
[----:B------:R-:W-:Y:S05]  /*104c0*/  @!P0 BRA `(.L_x_11302) ;  /* 0x0000000000048947 */ /* 0x000fea0003800000 */
[----:B------:R-:W-:Y:S01]  /*104d0*/  BPT.TRAP 0x1 ;  /* 0x000000040000795c */ /* 0x000fe20000300000 */
.L_x_11302:
[----:B------:R0:W0:Y:S02]  /*104e0*/  SYNCS.PHASECHK.TRANS64.TRYWAIT P0, [R19+URZ+0x19c80], R2 ;  /* 0x019c8002130075a7 */ /* 0x000024000800017f */
[----:B0-----:R-:W-:Y:S05]  /*104f0*/  @!P0 NANOSLEEP.SYNCS 0x989680 ;  /* 0x009896800000895d */ /* 0x001fea0003900000 */
[----:B------:R-:W0:Y:S02]  /*10500*/  @!P0 SYNCS.PHASECHK.TRANS64 P0, [R19+URZ+0x19c80], R2 ;  /* 0x019c8002130085a7 */ /* 0x000e24000800007f */
[----:B0-----:R-:W-:Y:S05]  /*10510*/  @!P0 BRA `(.L_x_11302) ;  /* 0xfffffffc00f08947 */ /* 0x001fea000383ffff */
.L_x_11290:
[----:B------:R-:W-:Y:S05]  /*10520*/  BSYNC B0 ;  /* 0x0000000000007941 */ /* 0x000fea0003800000 */
.L_x_11289:
[----:B------:R-:W-:Y:S05]  /*10530*/  EXIT ;  /* 0x000000000000794d */ /* 0x000fea0003800000 */
.L_x_11167:
[----:B0-----:R-:W-:-:S04]  /*10540*/  IMAD.U32 R3, RZ, RZ, UR51 ;  /* 0x00000033ff037e24 */ /* 0x001fc8000f8e00ff */
[----:B------:R0:W1:Y:S03]  /*10550*/  SYNCS.PHASECHK.TRANS64.TRYWAIT P1, [R3+URZ+0x19c00], R4 ;  /* 0x019c0004030075a7 */ /* 0x000066000802017f */
[----:B-1----:R-:W-:Y:S05]  /*10560*/  @!P1 NANOSLEEP.SYNCS 0x989680 ;  /* 0x009896800000995d */ /* 0x002fea0003900000 */
[----:B------:R-:W1:Y:S02]  /*10570*/  @!P1 SYNCS.PHASECHK.TRANS64 P1, [R3+URZ+0x19c00], R4 ;  /* 0x019c0004030095a7 */ /* 0x000e64000802007f */
[----:B-1----:R-:W-:Y:S05]  /*10580*/  @!P1 BRA `(.L_x_11167) ;  /* 0xfffffffc00ec9947 */ /* 0x002fea000383ffff */
[----:B------:R-:W-:Y:S05]  /*10590*/  BRA `(.L_x_11303) ;  /* 0xffffff1400b47947 */ /* 0x000fea000383ffff */
.L_x_11171:
[----:B-1----:R1:W2:Y:S02]  /*105a0*/  SYNCS.PHASECHK.TRANS64.TRYWAIT P1, [R3+URZ+0x19c30], R4 ;  /* 0x019c3004030075a7 */ /* 0x0022a4000802017f */
[----:B--2---:R-:W-:Y:S05]  /*105b0*/  @!P1 NANOSLEEP.SYNCS 0x989680 ;  /* 0x009896800000995d */ /* 0x004fea0003900000 */
[----:B------:R-:W2:Y:S02]  /*105c0*/  @!P1 SYNCS.PHASECHK.TRANS64 P1, [R3+URZ+0x19c30], R4 ;  /* 0x019c3004030095a7 */ /* 0x000ea4000802007f */
[----:B--2---:R-:W-:Y:S05]  /*105d0*/  @!P1 BRA `(.L_x_11171) ;  /* 0xfffffffc00f09947 */ /* 0x004fea000383ffff */
[----:B------:R-:W-:Y:S05]  /*105e0*/  BRA `(.L_x_11170) ;  /* 0xffffff1400d47947 */ /* 0x000fea000383ffff */
.L_x_11177:
[----:B-1----:R-:W-:-:S04]  /*105f0*/  IMAD.U32 R8, RZ, RZ, UR20 ;  /* 0x00000014ff087e24 */ /* 0x002fc8000f8e00ff */
[----:B------:R1:W2:Y:S03]  /*10600*/  SYNCS.PHASECHK.TRANS64.TRYWAIT P1, [R8+URZ+0x19c30], R7 ;  /* 0x019c3007080075a7 */ /* 0x0002a6000802017f */
[----:B--2---:R-:W-:Y:S05]  /*10610*/  @!P1 NANOSLEEP.SYNCS 0x989680 ;  /* 0x009896800000995d */ /* 0x004fea0003900000 */
[----:B------:R-:W2:Y:S02]  /*10620*/  @!P1 SYNCS.PHASECHK.TRANS64 P1, [R8+URZ+0x19c30], R7 ;  /* 0x019c3007080095a7 */ /* 0x000ea4000802007f */
[----:B--2---:R-:W-:Y:S05]  /*10630*/  @!P1 BRA `(.L_x_11177) ;  /* 0xfffffffc00ec9947 */ /* 0x004fea000383ffff */
[----:B------:R-:W-:Y:S05]  /*10640*/  BRA `(.L_x_11176) ;  /* 0xffffff40001c7947 */ /* 0x000fea000383ffff */
.L_x_11181:
[----:B-1----:R-:W-:-:S04]  /*10650*/  IMAD.U32 R8, RZ, RZ, UR11 ;  /* 0x0000000bff087e24 */ /* 0x002fc8000f8e00ff */
[----:B------:R1:W2:Y:S03]  /*10660*/  SYNCS.PHASECHK.TRANS64.TRYWAIT P1, [R8+URZ+0x19c50], R7 ;  /* 0x019c5007080075a7 */ /* 0x0002a6000802017f */
[----:B--2---:R-:W-:Y:S05]  /*10670*/  @!P1 NANOSLEEP.SYNCS 0x989680 ;  /* 0x009896800000995d */ /* 0x004fea0003900000 */
[----:B------:R-:W2:Y:S02]  /*10680*/  @!P1 SYNCS.PHASECHK.TRANS64 P1, [R8+URZ+0x19c50], R7 ;  /* 0x019c5007080095a7 */ /* 0x000ea4000802007f */
[----:B--2---:R-:W-:Y:S05]  /*10690*/  @!P1 BRA `(.L_x_11181) ;  /* 0xfffffffc00ec9947 */ /* 0x004fea000383ffff */
[----:B------:R-:W-:Y:S05]  /*106a0*/  BRA `(.L_x_11180) ;  /* 0xffffff40006c7947 */ /* 0x000fea000383ffff */
.L_x_11188:
[----:B-1----:R-:W-:-:S04]  /*106b0*/  IMAD.U32 R5, RZ, RZ, UR5 ;  /* 0x00000005ff057e24 */ /* 0x002fc8000f8e00ff */
[----:B------:R1:W2:Y:S03]  /*106c0*/  SYNCS.PHASECHK.TRANS64.TRYWAIT P1, [R5+URZ+0x19c50], R0 ;  /* 0x019c5000050075a7 */ /* 0x0002a6000802017f */
[----:B--2---:R-:W-:Y:S05]  /*106d0*/  @!P1 NANOSLEEP.SYNCS 0x989680 ;  /* 0x009896800000995d */ /* 0x004fea0003900000 */
[----:B------:R-:W2:Y:S02]  /*106e0*/  @!P1 SYNCS.PHASECHK.TRANS64 P1, [R5+URZ+0x19c50], R0 ;  /* 0x019c5000050095a7 */ /* 0x000ea4000802007f */
[----:B--2---:R-:W-:Y:S05]  /*106f0*/  @!P1 BRA `(.L_x_11188) ;  /* 0xfffffffc00ec9947 */ /* 0x004fea000383ffff */
[----:B------:R-:W-:Y:S05]  /*10700*/  BRA `(.L_x_11187) ;  /* 0xffffff6000c47947 */ /* 0x000fea000383ffff */
.L_x_11227:
        /* <DEDUP_REMOVED lines=10> */
.L_x_11304:
[----:B------:R-:W-:Y:S05]  /*107b0*/  BRA `(.L_x_11305) ;  /* 0xffffffc000307947 */ /* 0x000fea000383ffff */
.L_x_11230:
[----:B0-----:R0:W1:Y:S02]  /*107c0*/  SYNCS.PHASECHK.TRANS64.TRYWAIT P0, [R4+URZ+0x19c80], R21 ;  /* 0x019c8015040075a7 */ /* 0x001064000800017f */
[----:B-1----:R-:W-:Y:S05]  /*107d0*/  @!P0 NANOSLEEP.SYNCS 0x989680 ;  /* 0x009896800000895d */ /* 0x002fea0003900000 */
[----:B------:R-:W1:Y:S02]  /*107e0*/  @!P0 SYNCS.PHASECHK.TRANS64 P0, [R4+URZ+0x19c80], R21 ;  /* 0x019c8015040085a7 */ /* 0x000e64000800007f */
[----:B-1----:R-:W-:Y:S05]  /*107f0*/  @!P0 BRA `(.L_x_11230) ;  /* 0xfffffffc00f08947 */ /* 0x002fea000383ffff */
[----:B------:R-:W-:Y:S05]  /*10800*/  BRA `(.L_x_11306) ;  /* 0xffffffc000447947 */ /* 0x000fea000383ffff */
.L_x_11231:
        /* <DEDUP_REMOVED lines=8> */
.L_x_11308:
[----:B------:R-:W-:Y:S05]  /*10890*/  BSYNC B0 ;  /* 0x0000000000007941 */ /* 0x000fea0003800000 */
.L_x_11307:
        /* <DEDUP_REMOVED lines=8> */
.L_x_11309:
        /* <DEDUP_REMOVED lines=11> */
[----:B------:R-:W-:-:S13]  /*109d0*/  ISETP.LT.OR P1, PT, R3, 0x1, P3 ;  /* 0x000000010300780c */ /* 0x000fda0001f21670 */
[----:B------:R-:W-:Y:S01]  /*109e0*/  @!PT LDS RZ, [RZ] ;  /* 0x00000000fffff984 */ /* 0x000fe20000000800 */
[----:B------:R-:W-:Y:S01]  /*109f0*/  @!PT LDS RZ, [RZ] ;  /* 0x00000000fffff984 */ /* 0x000fe20000000800 */
[----:B------:R-:W-:Y:S01]  /*10a00*/  @!PT LDS RZ, [RZ] ;  /* 0x00000000fffff984 */ /* 0x000fe20000000800 */
[----:B------:R0:W-:Y:S01]  /*10a10*/  LDGSTS.E.BYPASS.LTC128B.128 [R0+0x9000], desc[UR52][R6.64], !P1 ;  /* 0x0900000006007fae */ /* 0x0001e2000c901d74 */
[----:B------:R-:W-:-:S13]  /*10a20*/  ISETP.LT.OR P1, PT, R3, 0x1, P2 ;  /* 0x000000010300780c */ /* 0x000fda0001721670 */
[----:B------:R0:W-:Y:S01]  /*10a30*/  LDGSTS.E.BYPASS.LTC128B.128 [R0+0xa000], desc[UR52][R6.64+0x20], !P1 ;  /* 0x0a00002006007fae */ /* 0x0001e2000c901d74 */
[----:B------:R-:W-:Y:S01]  /*10a40*/  ISETP.GE.AND P1, PT, R15, R11, PT ;  /* 0x0000000b0f00720c */ /* 0x000fe20003f26270 */
[----:B------:R-:W-:Y:S02]  /*10a50*/  IMAD.MOV.U32 R11, RZ, RZ, 0x1e1f ;  /* 0x00001e1fff0b7424 */ /* 0x000fe400078e00ff */
[----:B------:R-:W-:Y:S01]  /*10a60*/  IMAD.MOV.U32 R15, RZ, RZ, -0x1 ;  /* 0xffffffffff0f7424 */ /* 0x000fe200078e00ff */
[----:B------:R-:W-:-:S13]  /*10a70*/  ISETP.LT.OR P4, PT, R3, 0x1, P1 ;  /* 0x000000010300780c */ /* 0x000fda0000f81670 */
[----:B0-----:R-:W-:Y:S05]  /*10a80*/  WARPSYNC.COLLECTIVE R15, `(.L_x_11310) ;  /* 0x000000000f087348 */ /* 0x001fea0003c00000 */
[----:B------:R1:W2:Y:S02]  /*10a90*/  SHFL.IDX P6, R14, R13, R12, R11 ;  /* 0x0000000c0d0e7389 */ /* 0x0002a400000c000b */
[----:B012---:R-:W-:Y:S01]  /*10aa0*/  ENDCOLLECTIVE ;  /* 0x000000000000791b */ /* 0x007fe20003800000 */
.L_x_11310:
[----:B------:R-:W-:Y:S01]  /*10ab0*/  @!PT LDS RZ, [RZ] ;  /* 0x00000000fffff984 */ /* 0x000fe20000000800 */
[----:B------:R-:W-:Y:S01]  /*10ac0*/  @!PT LDS RZ, [RZ] ;  /* 0x00000000fffff984 */ /* 0x000fe20000000800 */
[----:B------:R-:W-:Y:S01]  /*10ad0*/  @!PT LDS RZ, [RZ] ;  /* 0x00000000fffff984 */ /* 0x000fe20000000800 */
[----:B------:R0:W-:Y:S01]  /*10ae0*/  LDGSTS.E.BYPASS.LTC128B.128 [R0+0xb000], desc[UR52][R6.64+0x40], !P4 ;  /* 0x0b00004006007fae */ /* 0x0001e2000e101d74 */
[----:B------:R-:W-:Y:S01]  /*10af0*/  ISETP.GE.AND P4, PT, R3, 0x41, PT ;  /* 0x000000410300780c */ /* 0x000fe20003f86270 */
[----:B------:R-:W-:Y:S02]  /*10b00*/  IMAD.MOV.U32 R13, RZ, RZ, R8 ;  /* 0x000000ffff0d7224 */ /* 0x000fe400078e0008 */
[----:B------:R-:W-:-:S10]  /*10b10*/  IMAD.MOV.U32 R9, RZ, RZ, R14 ;  /* 0x000000ffff097224 */ /* 0x000fd400078e000e */
[----:B0-----:R-:W-:Y:S05]  /*10b20*/  WARPSYNC.COLLECTIVE R15, `(.L_x_11311) ;  /* 0x000000000f087348 */ /* 0x001fea0003c00000 */
[----:B------:R1:W2:Y:S02]  /*10b30*/  SHFL.IDX P6, R14, R13, R12, R11 ;  /* 0x0000000c0d0e7389 */ /* 0x0002a400000c000b */
[----:B012---:R-:W-:Y:S01]  /*10b40*/  ENDCOLLECTIVE ;  /* 0x000000000000791b */ /* 0x007fe20003800000 */
.L_x_11311:
[----:B------:R-:W-:Y:S01]  /*10b50*/  IMAD.MOV.U32 R6, RZ, RZ, R14 ;  /* 0x000000ffff067224 */ /* 0x000fe200078e000e */
[----:B------:R-:W-:Y:S06]  /*10b60*/  BRA `(.L_x_11312) ;  /* 0xffffffc000187947 */ /* 0x000fec000383ffff */
.L_x_11236:
[----:B----4-:R4:W0:Y:S02]  /*10b70*/  SYNCS.PHASECHK.TRANS64.TRYWAIT P1, [R4+URZ+0x19c40], R21 ;  /* 0x019c4015040075a7 */ /* 0x010824000802017f */
[----:B0-----:R-:W-:Y:S05]  /*10b80*/  @!P1 NANOSLEEP.SYNCS 0x989680 ;  /* 0x009896800000995d */ /* 0x001fea0003900000 */
[----:B------:R-:W0:Y:S02]  /*10b90*/  @!P1 SYNCS.PHASECHK.TRANS64 P1, [R4+URZ+0x19c40], R21 ;  /* 0x019c4015040095a7 */ /* 0x000e24000802007f */
[----:B0-----:R-:W-:Y:S05]  /*10ba0*/  @!P1 BRA `(.L_x_11236) ;  /* 0xfffffffc00f09947 */ /* 0x001fea000383ffff */
[----:B------:R-:W-:Y:S05]  /*10bb0*/  BRA `(.L_x_11313) ;  /* 0xffffffc0007c7947 */ /* 0x000fea000383ffff */
.L_x_11237:
        /* <DEDUP_REMOVED lines=8> */
.L_x_11315:
[----:B------:R-:W-:Y:S05]  /*10c40*/  BSYNC B0 ;  /* 0x0000000000007941 */ /* 0x000fea0003800000 */
.L_x_11314:
        /* <DEDUP_REMOVED lines=8> */
.L_x_11316:
[----:B------:R-:W-:Y:S02]  /*10cd0*/  IMAD.MOV.U32 R13, RZ, RZ, R6 ;  /* 0x000000ffff0d7224 */ /* 0x000fe400078e0006 */
[----:B------:R-:W-:Y:S02]  /*10ce0*/  IMAD.MOV.U32 R12, RZ, RZ, 0x1 ;  /* 0x00000001ff0c7424 */ /* 0x000fe400078e00ff */
[----:B------:R-:W-:-:S07]  /*10cf0*/  IMAD.MOV.U32 R3, RZ, RZ, R14 ;  /* 0x000000ffff037224 */ /* 0x000fce00078e000e */
[----:B------:R-:W-:Y:S05]  /*10d00*/  WARPSYNC.COLLECTIVE R15, `(.L_x_11317) ;  /* 0x000000000f087348 */ /* 0x000fea0003c00000 */
[----:B------:R0:W1:Y:S02]  /*10d10*/  SHFL.IDX P6, R14, R13, R12, R11 ;  /* 0x0000000c0d0e7389 */ /* 0x00006400000c000b */
[----:B01----:R-:W-:Y:S01]  /*10d20*/  ENDCOLLECTIVE ;  /* 0x000000000000791b */ /* 0x003fe20003800000 */
.L_x_11317:
        /* <DEDUP_REMOVED lines=10> */
.L_x_11318:
        /* <DEDUP_REMOVED lines=8> */
.L_x_11242:
[----:B------:R-:W-:Y:S02]  /*10e50*/  IMAD.MOV.U32 R13, RZ, RZ, R5 ;  /* 0x000000ffff0d7224 */ /* 0x000fe400078e0005 */
[----:B------:R-:W-:Y:S02]  /*10e60*/  IMAD.MOV.U32 R12, RZ, RZ, RZ ;  /* 0x000000ffff0c7224 */ /* 0x000fe400078e00ff */
[----:B------:R-:W-:Y:S02]  /*10e70*/  IMAD.MOV.U32 R11, RZ, RZ, 0x1e1f ;  /* 0x00001e1fff0b7424 */ /* 0x000fe400078e00ff */
[----:B------:R-:W-:Y:S02]  /*10e80*/  IMAD.MOV.U32 R15, RZ, RZ, -0x1 ;  /* 0xffffffffff0f7424 */ /* 0x000fe400078e00ff */
[----:B------:R-:W-:Y:S02]  /*10e90*/  IMAD R4, R17, 0xc0, R20 ;  /* 0x000000c011047824 */ /* 0x000fe400078e0214 */
[----:B------:R-:W-:-:S07]  /*10ea0*/  IMAD R0, R9, UR41, RZ ;  /* 0x0000002909007c24 */ /* 0x000fce000f8e02ff */
[----:B-----5:R-:W-:Y:S05]  /*10eb0*/  WARPSYNC.COLLECTIVE R15, `(.L_x_11320) ;  /* 0x000000000f087348 */ /* 0x020fea0003c00000 */
[----:B------:R0:W1:Y:S02]  /*10ec0*/  SHFL.IDX P6, R14, R13, R12, R11 ;  /* 0x0000000c0d0e7389 */ /* 0x00006400000c000b */
[----:B01---5:R-:W-:Y:S01]  /*10ed0*/  ENDCOLLECTIVE ;  /* 0x000000000000791b */ /* 0x023fe20003800000 */
.L_x_11320:
[----:B------:R-:W-:Y:S01]  /*10ee0*/  ISETP.GE.AND P1, PT, R4, R0, PT ;  /* 0x000000000400720c */ /* 0x000fe20003f26270 */
[----:B------:R-:W-:Y:S02]  /*10ef0*/  IMAD.MOV.U32 R13, RZ, RZ, R6 ;  /* 0x000000ffff0d7224 */ /* 0x000fe400078e0006 */
[----:B------:R-:W-:-:S10]  /*10f00*/  IMAD.MOV.U32 R2, RZ, RZ, R14 ;  /* 0x000000ffff027224 */ /* 0x000fd400078e000e */
[----:B------:R-:W-:Y:S05]  /*10f10*/  WARPSYNC.COLLECTIVE R15, `(.L_x_11321) ;  /* 0x000000000f087348 */ /* 0x000fea0003c00000 */
[----:B------:R0:W1:Y:S02]  /*10f20*/  SHFL.IDX P6, R14, R13, R12, R11 ;  /* 0x0000000c0d0e7389 */ /* 0x00006400000c000b */
[----:B01----:R-:W-:Y:S01]  /*10f30*/  ENDCOLLECTIVE ;  /* 0x000000000000791b */ /* 0x003fe20003800000 */
.L_x_11321:
[----:B------:R-:W-:Y:S02]  /*10f40*/  IMAD.MOV.U32 R13, RZ, RZ, R5 ;  /* 0x000000ffff0d7224 */ /* 0x000fe400078e0005 */
[----:B------:R-:W-:Y:S02]  /*10f50*/  IMAD.MOV.U32 R12, RZ, RZ, 0x1 ;  /* 0x00000001ff0c7424 */ /* 0x000fe400078e00ff */
[----:B------:R-:W-:-:S07]  /*10f60*/  IMAD.MOV.U32 R3, RZ, RZ, R14 ;  /* 0x000000ffff037224 */ /* 0x000fce00078e000e */
[----:B------:R-:W-:Y:S05]  /*10f70*/  WARPSYNC.COLLECTIVE R15, `(.L_x_11322) ;  /* 0x000000000f087348 */ /* 0x000fea0003c00000 */
[----:B------:R0:W1:Y:S02]  /*10f80*/  SHFL.IDX P6, R14, R13, R12, R11 ;  /* 0x0000000c0d0e7389 */ /* 0x00006400000c000b */
[----:B01----:R-:W-:Y:S01]  /*10f90*/  ENDCOLLECTIVE ;  /* 0x000000000000791b */ /* 0x003fe20003800000 */
.L_x_11322:
        /* <DEDUP_REMOVED lines=10> */
.L_x_11323:
[----:B------:R-:W-:Y:S01]  /*11040*/  @!PT LDS RZ, [RZ] ;  /* 0x00000000fffff984 */ /* 0x000fe20000000800 */
[----:B------:R-:W-:Y:S01]  /*11050*/  @!PT LDS RZ, [RZ] ;  /* 0x00000000fffff984 */ /* 0x000fe20000000800 */
[----:B------:R-:W-:Y:S01]  /*11060*/  @!PT LDS RZ, [RZ] ;  /* 0x00000000fffff984 */ /* 0x000fe20000000800 */
[----:B------:R-:W-:Y:S04]  /*11070*/  @!P1 LDGSTS.E.BYPASS.LTC128B.128 [R10+0xf000], desc[UR52][R2.64], !P3 ;  /* 0x0f000000020a9fae */ /* 0x000fe8000d901d74 */
[----:B------:R-:W-:Y:S04]  /*11080*/  @!P1 LDGSTS.E.BYPASS.LTC128B.128 [R10+0x10800], desc[UR52][R2.64+0x20], !P2 ;  /* 0x10800020020a9fae */ /* 0x000fe8000d101d74 */
[----:B------:R0:W-:Y:S01]  /*11090*/  @!P1 LDGSTS.E.BYPASS.LTC128B.128 [R10+0x12000], desc[UR52][R2.64+0x40], !P0 ;  /* 0x12000040020a9fae */ /* 0x0001e2000c101d74 */
[----:B------:R-:W-:Y:S02]  /*110a0*/  IMAD.MOV.U32 R13, RZ, RZ, R7 ;  /* 0x000000ffff0d7224 */ /* 0x000fe400078e0007 */
[----:B------:R-:W-:-:S02]  /*110b0*/  IMAD.MOV.U32 R12, RZ, RZ, RZ ;  /* 0x000000ffff0c7224 */ /* 0x000fc400078e00ff */
[----:B0-----:R-:W-:Y:S02]  /*110c0*/  VIADD R3, R4, 0x40 ;  /* 0x0000004004037836 */ /* 0x001fe40000000000 */
[----:B------:R-:W-:-:S07]  /*110d0*/  IMAD.MOV.U32 R6, RZ, RZ, R14 ;  /* 0x000000ffff067224 */ /* 0x000fce00078e000e */
[----:B------:R-:W-:Y:S05]  /*110e0*/  WARPSYNC.COLLECTIVE R15, `(.L_x_11324) ;  /* 0x000000000f087348 */ /* 0x000fea0003c00000 */
[----:B------:R0:W1:Y:S02]  /*110f0*/  SHFL.IDX P6, R14, R13, R12, R11 ;  /* 0x0000000c0d0e7389 */ /* 0x00006400000c000b */
[----:B01----:R-:W-:Y:S01]  /*11100*/  ENDCOLLECTIVE ;  /* 0x000000000000791b */ /* 0x003fe20003800000 */
.L_x_11324:
[----:B------:R-:W-:-:S13]  /*11110*/  ISETP.GE.AND P1, PT, R3, R0, PT ;  /* 0x000000000300720c */ /* 0x000fda0003f26270 */
[----:B------:R-:W-:Y:S01]  /*11120*/  @!P1 IADD3 R2, P4, R29, R6, RZ ;  /* 0x000000061d029210 */ /* 0x000fe20007f9e0ff */
[----:B------:R-:W-:-:S04]  /*11130*/  IMAD.MOV.U32 R13, RZ, RZ, R8 ;  /* 0x000000ffff0d7224 */ /* 0x000fc800078e0008 */
[----:B------:R-:W-:-:S05]  /*11140*/  @!P1 IMAD.X R3, RZ, RZ, R5, P4 ;  /* 0x000000ffff039224 */ /* 0x000fca00020e0605 */
[----:B------:R-:W-:Y:S01]  /*11150*/  @!PT LDS RZ, [RZ] ;  /* 0x00000000fffff984 */ /* 0x000fe20000000800 */
[----:B------:R-:W-:Y:S01]  /*11160*/  @!PT LDS RZ, [RZ] ;  /* 0x00000000fffff984 */ /* 0x000fe20000000800 */
[----:B------:R-:W-:Y:S01]  /*11170*/  @!PT LDS RZ, [RZ] ;  /* 0x00000000fffff984 */ /* 0x000fe20000000800 */
[----:B------:R-:W-:Y:S04]  /*11180*/  @!P1 LDGSTS.E.BYPASS.LTC128B.128 [R10+0xf800], desc[UR52][R2.64], !P3 ;  /* 0x0f800000020a9fae */ /* 0x000fe8000d901d74 */
[----:B------:R-:W-:Y:S04]  /*11190*/  @!P1 LDGSTS.E.BYPASS.LTC128B.128 [R10+0x11000], desc[UR52][R2.64+0x20], !P2 ;  /* 0x11000020020a9fae */ /* 0x000fe8000d101d74 */
[----:B------:R0:W-:Y:S02]  /*111a0*/  @!P1 LDGSTS.E.BYPASS.LTC128B.128 [R10+0x12800], desc[UR52][R2.64+0x40], !P0 ;  /* 0x12800040020a9fae */ /* 0x0001e4000c101d74 */
[----:B0-----:R-:W-:-:S07]  /*111b0*/  IMAD.MOV.U32 R3, RZ, RZ, R14 ;  /* 0x000000ffff037224 */ /* 0x001fce00078e000e */
[----:B------:R-:W-:Y:S05]  /*111c0*/  WARPSYNC.COLLECTIVE R15, `(.L_x_11325) ;  /* 0x000000000f087348 */ /* 0x000fea0003c00000 */
[----:B------:R0:W1:Y:S02]  /*111d0*/  SHFL.IDX P6, R14, R13, R12, R11 ;  /* 0x0000000c0d0e7389 */ /* 0x00006400000c000b */
[----:B01----:R-:W-:Y:S01]  /*111e0*/  ENDCOLLECTIVE ;  /* 0x000000000000791b */ /* 0x003fe20003800000 */
.L_x_11325:
[----:B------:R-:W-:Y:S01]  /*111f0*/  IMAD.MOV.U32 R2, RZ, RZ, R14 ;  /* 0x000000ffff027224 */ /* 0x000fe200078e000e */
[----:B------:R-:W-:Y:S06]  /*11200*/  BRA `(.L_x_11326) ;  /* 0xffffffc400e87947 */ /* 0x000fec000383ffff */
.L_x_11247:
[----:B--2---:R2:W3:Y:S02]  /*11210*/  SYNCS.PHASECHK.TRANS64.TRYWAIT P0, [R16+URZ+0x19c20], R0 ;  /* 0x019c2000100075a7 */ /* 0x0044e4000800017f */
[----:B---3--:R-:W-:Y:S05]  /*11220*/  @!P0 NANOSLEEP.SYNCS 0x989680 ;  /* 0x009896800000895d */ /* 0x008fea0003900000 */
[----:B------:R-:W3:Y:S02]  /*11230*/  @!P0 SYNCS.PHASECHK.TRANS64 P0, [R16+URZ+0x19c20], R0 ;  /* 0x019c2000100085a7 */ /* 0x000ee4000800007f */
[----:B---3--:R-:W-:Y:S05]  /*11240*/  @!P0 BRA `(.L_x_11247) ;  /* 0xfffffffc00f08947 */ /* 0x008fea000383ffff */
[----:B------:R-:W-:Y:S05]  /*11250*/  BRA `(.L_x_11327) ;  /* 0xffffffc800587947 */ /* 0x000fea000383ffff */
.L_x_11251:
[----:B0-----:R0:W1:Y:S02]  /*11260*/  SYNCS.PHASECHK.TRANS64.TRYWAIT P0, [R5+URZ+0x19c80], R10 ;  /* 0x019c800a050075a7 */ /* 0x001064000800017f */
[----:B-1----:R-:W-:Y:S05]  /*11270*/  @!P0 NANOSLEEP.SYNCS 0x989680 ;  /* 0x009896800000895d */ /* 0x002fea0003900000 */
[----:B------:R-:W1:Y:S02]  /*11280*/  @!P0 SYNCS.PHASECHK.TRANS64 P0, [R5+URZ+0x19c80], R10 ;  /* 0x019c800a050085a7 */ /* 0x000e64000800007f */
[----:B-1----:R-:W-:Y:S05]  /*11290*/  @!P0 BRA `(.L_x_11251) ;  /* 0xfffffffc00f08947 */ /* 0x002fea000383ffff */
[----:B------:R-:W-:Y:S05]  /*112a0*/  BRA `(.L_x_11328) ;  /* 0xffffffcc00287947 */ /* 0x000fea000383ffff */
.L_x_11252:
        /* <DEDUP_REMOVED lines=8> */
.L_x_11330:
[----:B------:R-:W-:Y:S05]  /*11330*/  BSYNC B0 ;  /* 0x0000000000007941 */ /* 0x000fea0003800000 */
.L_x_11329:
        /* <DEDUP_REMOVED lines=9> */
.L_x_11331:
[----:B------:R-:W-:Y:S02]  /*113d0*/  IMAD.MOV.U32 R13, RZ, RZ, R21 ;  /* 0x000000ffff0d7224 */ /* 0x000fe400078e0015 */
[----:B------:R-:W-:Y:S02]  /*113e0*/  IMAD.MOV.U32 R12, RZ, RZ, 0x1 ;  /* 0x00000001ff0c7424 */ /* 0x000fe400078e00ff */
[----:B------:R-:W-:-:S07]  /*113f0*/  IMAD.MOV.U32 R2, RZ, RZ, R14 ;  /* 0x000000ffff027224 */ /* 0x000fce00078e000e */
[----:B------:R-:W-:Y:S05]  /*11400*/  WARPSYNC.COLLECTIVE R15, `(.L_x_11332) ;  /* 0x000000000f087348 */ /* 0x000fea0003c00000 */
[----:B------:R0:W1:Y:S02]  /*11410*/  SHFL.IDX P6, R14, R13, R12, R11 ;  /* 0x0000000c0d0e7389 */ /* 0x00006400000c000b */
[----:B01----:R-:W-:Y:S01]  /*11420*/  ENDCOLLECTIVE ;  /* 0x000000000000791b */ /* 0x003fe20003800000 */
.L_x_11332:
        /* <DEDUP_REMOVED lines=13> */
.L_x_11333:
[----:B------:R-:W-:Y:S01]  /*11500*/  IMAD.MOV.U32 R2, RZ, RZ, R14 ;  /* 0x000000ffff027224 */ /* 0x000fe200078e000e */
[----:B------:R-:W-:Y:S06]  /*11510*/  BRA `(.L_x_11334) ;  /* 0xffffffcc00207947 */ /* 0x000fec000383ffff */
.L_x_11257:
[----:B---3--:R3:W4:Y:S02]  /*11520*/  SYNCS.PHASECHK.TRANS64.TRYWAIT P0, [R5+URZ+0x19c40], R10 ;  /* 0x019c400a050075a7 */ /* 0x008724000800017f */
[----:B----4-:R-:W-:Y:S05]  /*11530*/  @!P0 NANOSLEEP.SYNCS 0x989680 ;  /* 0x009896800000895d */ /* 0x010fea0003900000 */
[----:B------:R-:W4:Y:S02]  /*11540*/  @!P0 SYNCS.PHASECHK.TRANS64 P0, [R5+URZ+0x19c40], R10 ;  /* 0x019c400a050085a7 */ /* 0x000f24000800007f */
[----:B----4-:R-:W-:Y:S05]  /*11550*/  @!P0 BRA `(.L_x_11257) ;  /* 0xfffffffc00f08947 */ /* 0x010fea000383ffff */
[----:B------:R-:W-:Y:S05]  /*11560*/  BRA `(.L_x_11335) ;  /* 0xffffffcc00787947 */ /* 0x000fea000383ffff */
.L_x_11258:
        /* <DEDUP_REMOVED lines=8> */
.L_x_11337:
[----:B------:R-:W-:Y:S05]  /*115f0*/  BSYNC B0 ;  /* 0x0000000000007941 */ /* 0x000fea0003800000 */
.L_x_11336:
        /* <DEDUP_REMOVED lines=8> */
.L_x_11338:
[----:B------:R-:W-:Y:S02]  /*11680*/  IMAD.MOV.U32 R13, RZ, RZ, R8 ;  /* 0x000000ffff0d7224 */ /* 0x000fe400078e0008 */
[----:B------:R-:W-:Y:S02]  /*11690*/  IMAD.MOV.U32 R12, RZ, RZ, 0x1 ;  /* 0x00000001ff0c7424 */ /* 0x000fe400078e00ff */
[----:B------:R-:W-:-:S07]  /*116a0*/  IMAD.MOV.U32 R2, RZ, RZ, R14 ;  /* 0x000000ffff027224 */ /* 0x000fce00078e000e */
[----:B------:R-:W-:Y:S05]  /*116b0*/  WARPSYNC.COLLECTIVE R15, `(.L_x_11339) ;  /* 0x000000000f087348 */ /* 0x000fea0003c00000 */
[----:B------:R0:W1:Y:S02]  /*116c0*/  SHFL.IDX P6, R14, R13, R12, R11 ;  /* 0x0000000c0d0e7389 */ /* 0x00006400000c000b */
[----:B01----:R-:W-:Y:S01]  /*116d0*/  ENDCOLLECTIVE ;  /* 0x000000000000791b */ /* 0x003fe20003800000 */
.L_x_11339:
        /* <DEDUP_REMOVED lines=13> */
.L_x_11340:
[----:B------:R-:W-:Y:S01]  /*117b0*/  IMAD.MOV.U32 R2, RZ, RZ, R14 ;  /* 0x000000ffff027224 */ /* 0x000fe200078e000e */
[----:B------:R-:W-:Y:S06]  /*117c0*/  BRA `(.L_x_11341) ;  /* 0xffffffcc00687947 */ /* 0x000fec000383ffff */
.L_x_11263:
[----:B------:R0:W0:Y:S02]  /*117d0*/  SYNCS.PHASECHK.TRANS64.TRYWAIT P2, [R2+URZ+0x19c70], R3 ;  /* 0x019c7003020075a7 */ /* 0x000024000804017f */
[----:B0-----:R-:W-:Y:S05]  /*117e0*/  @!P2 NANOSLEEP.SYNCS 0x989680 ;  /* 0x009896800000a95d */ /* 0x001fea0003900000 */
[----:B------:R-:W0:Y:S02]  /*117f0*/  @!P2 SYNCS.PHASECHK.TRANS64 P2, [R2+URZ+0x19c70], R3 ;  /* 0x019c70030200a5a7 */ /* 0x000e24000804007f */
[----:B0-----:R-:W-:Y:S05]  /*11800*/  @!P2 BRA `(.L_x_11263) ;  /* 0xfffffffc00f0a947 */ /* 0x001fea000383ffff */
[----:B------:R-:W-:Y:S05]  /*11810*/  BRA `(.L_x_11342) ;  /* 0xffffffcc00d47947 */ /* 0x000fea000383ffff */
.L_x_11265:
[----:B0-----:R0:W2:Y:S02]  /*11820*/  SYNCS.PHASECHK.TRANS64.TRYWAIT P2, [R2+URZ+0x19c60], R3 ;  /* 0x019c6003020075a7 */ /* 0x0010a4000804017f */
[----:B--2---:R-:W-:Y:S05]  /*11830*/  @!P2 NANOSLEEP.SYNCS 0x989680 ;  /* 0x009896800000a95d */ /* 0x004fea0003900000 */
[----:B------:R-:W2:Y:S02]  /*11840*/  @!P2 SYNCS.PHASECHK.TRANS64 P2, [R2+URZ+0x19c60], R3 ;  /* 0x019c60030200a5a7 */ /* 0x000ea4000804007f */
[----:B--2---:R-:W-:Y:S05]  /*11850*/  @!P2 BRA `(.L_x_11265) ;  /* 0xfffffffc00f0a947 */ /* 0x004fea000383ffff */
[----:B------:R-:W-:Y:S05]  /*11860*/  BRA `(.L_x_11343) ;  /* 0xffffffcc00e47947 */ /* 0x000fea000383ffff */
.L_x_11273:
[----:B0-----:R0:W1:Y:S02]  /*11870*/  SYNCS.PHASECHK.TRANS64.TRYWAIT P1, [R0+URZ+0x19c70], R3 ;  /* 0x019c7003000075a7 */ /* 0x001064000802017f */
[----:B-1----:R-:W-:Y:S05]  /*11880*/  @!P1 NANOSLEEP.SYNCS 0x989680 ;  /* 0x009896800000995d */ /* 0x002fea0003900000 */
[----:B------:R-:W1:Y:S02]  /*11890*/  @!P1 SYNCS.PHASECHK.TRANS64 P1, [R0+URZ+0x19c70], R3 ;  /* 0x019c7003000095a7 */ /* 0x000e64000802007f */
[----:B-1----:R-:W-:Y:S05]  /*118a0*/  @!P1 BRA `(.L_x_11273) ;  /* 0xfffffffc00f09947 */ /* 0x002fea000383ffff */
[----:B------:R-:W-:Y:S05]  /*118b0*/  BRA `(.L_x_11344) ;  /* 0xffffffd400847947 */ /* 0x000fea000383ffff */
.L_x_11275:
[----:B0-----:R0:W1:Y:S02]  /*118c0*/  SYNCS.PHASECHK.TRANS64.TRYWAIT P1, [R0+URZ+0x19c60], R3 ;  /* 0x019c6003000075a7 */ /* 0x001064000802017f */
[----:B-1----:R-:W-:Y:S05]  /*118d0*/  @!P1 NANOSLEEP.SYNCS 0x989680 ;  /* 0x009896800000995d */ /* 0x002fea0003900000 */
[----:B------:R-:W1:Y:S02]  /*118e0*/  @!P1 SYNCS.PHASECHK.TRANS64 P1, [R0+URZ+0x19c60], R3 ;  /* 0x019c6003000095a7 */ /* 0x000e64000802007f */
[----:B-1----:R-:W-:Y:S05]  /*118f0*/  @!P1 BRA `(.L_x_11275) ;  /* 0xfffffffc00f09947 */ /* 0x002fea000383ffff */
[----:B------:R-:W-:Y:S05]  /*11900*/  BRA `(.L_x_11345) ;  /* 0xffffffd400907947 */ /* 0x000fea000383ffff */
.L_x_11287:
[----:B0-----:R0:W1:Y:S02]  /*11910*/  SYNCS.PHASECHK.TRANS64.TRYWAIT P0, [R4+URZ+0x19c20], R0 ;  /* 0x019c2000040075a7 */ /* 0x001064000800017f */
[----:B-1----:R-:W-:Y:S05]  /*11920*/  @!P0 NANOSLEEP.SYNCS 0x989680 ;  /* 0x009896800000895d */ /* 0x002fea0003900000 */
[----:B------:R-:W1:Y:S02]  /*11930*/  @!P0 SYNCS.PHASECHK.TRANS64 P0, [R4+URZ+0x19c20], R0 ;  /* 0x019c2000040085a7 */ /* 0x000e64000800007f */
[----:B-1----:R-:W-:Y:S05]  /*11940*/  @!P0 BRA `(.L_x_11287) ;  /* 0xfffffffc00f08947 */ /* 0x002fea000383ffff */
[----:B------:R-:W-:Y:S05]  /*11950*/  BRA `(.L_x_11346) ;  /* 0xffffffe800207947 */ /* 0x000fea000383ffff */
.L_x_11288:
        /* <DEDUP_REMOVED lines=11> */
.L_x_11348:
[----:B------:R-:W-:Y:S05]  /*11a10*/  BSYNC B0 ;  /* 0x0000000000007941 */ /* 0x000fea0003800000 */
.L_x_11347:
[----:B------:R-:W-:Y:S05]  /*11a20*/  BRA `(.L_x_11349) ;  /* 0xffffffe800087947 */ /* 0x000fea000383ffff */
.L_x_11291:
[----:B------:R-:W-:Y:S01]  /*11a30*/  BSSY B1, `(.L_x_11350) ;  /* 0x0000006000017945 */ /* 0x000fe20003800000 */
[----:B------:R-:W-:-:S07]  /*11a40*/  IMAD.MOV.U32 R15, RZ, RZ, -0x1 ;  /* 0xffffffffff0f7424 */ /* 0x000fce00078e00ff */
[----:B0-----:R-:W-:Y:S05]  /*11a50*/  WARPSYNC.COLLECTIVE R15, `(.L_x_11351) ;  /* 0x000000000f0c7348 */ /* 0x001fea0003c00000 */
[----:B------:R-:W-:Y:S02]  /*11a60*/  ELECT P6, UR62, PT ;  /* 0x00000000003e782f */ /* 0x000fe400038c0000 */
[----:B------:R-:W-:Y:S01]  /*11a70*/  MOV R14, UR62 ;  /* 0x0000003e000e7c02 */ /* 0x000fe20008000f00 */
[----:B0-----:R-:W-:Y:S10]  /*11a80*/  ENDCOLLECTIVE ;  /* 0x000000000000791b */ /* 0x001ff40003800000 */
.L_x_11351:
[----:B------:R-:W-:Y:S05]  /*11a90*/  BSYNC B1 ;  /* 0x0000000000017941 */ /* 0x000fea0003800000 */
.L_x_11350:
[----:B------:R-:W-:Y:S05]  /*11aa0*/  BRA `(.L_x_11352) ;  /* 0xffffffe800007947 */ /* 0x000fea000383ffff */
.L_x_11293:
[----:B0-----:R0:W1:Y:S02]  /*11ab0*/  SYNCS.PHASECHK.TRANS64.TRYWAIT P1, [R5+URZ+0x19c40], R0 ;  /* 0x019c4000050075a7 */ /* 0x001064000802017f */
[----:B-1----:R-:W-:Y:S05]  /*11ac0*/  @!P1 NANOSLEEP.SYNCS 0x989680 ;  /* 0x009896800000995d */ /* 0x002fea0003900000 */
[----:B------:R-:W1:Y:S02]  /*11ad0*/  @!P1 SYNCS.PHASECHK.TRANS64 P1, [R5+URZ+0x19c40], R0 ;  /* 0x019c4000050095a7 */ /* 0x000e64000802007f */
[----:B-1----:R-:W-:Y:S05]  /*11ae0*/  @!P1 BRA `(.L_x_11293) ;  /* 0xfffffffc00f09947 */ /* 0x002fea000383ffff */
[----:B------:R-:W-:Y:S05]  /*11af0*/  BRA `(.L_x_11353) ;  /* 0xffffffe800207947 */ /* 0x000fea000383ffff */
.L_x_11295:
[----:B-1----:R1:W2:Y:S02]  /*11b00*/  SYNCS.PHASECHK.TRANS64.TRYWAIT P1, [R19+URZ+0x19c40], R2 ;  /* 0x019c4002130075a7 */ /* 0x0022a4000802017f */
[----:B--2---:R-:W-:Y:S05]  /*11b10*/  @!P1 NANOSLEEP.SYNCS 0x989680 ;  /* 0x009896800000995d */ /* 0x004fea0003900000 */
[----:B------:R-:W2:Y:S02]  /*11b20*/  @!P1 SYNCS.PHASECHK.TRANS64 P1, [R19+URZ+0x19c40], R2 ;  /* 0x019c4002130095a7 */ /* 0x000ea4000802007f */
[----:B--2---:R-:W-:Y:S05]  /*11b30*/  @!P1 BRA `(.L_x_11295) ;  /* 0xfffffffc00f09947 */ /* 0x004fea000383ffff */
[----:B------:R-:W-:Y:S05]  /*11b40*/  BRA `(.L_x_11354) ;  /* 0xffffffe8002c7947 */ /* 0x000fea000383ffff */
.L_x_11297:
[----:B--2---:R2:W3:Y:S02]  /*11b50*/  SYNCS.PHASECHK.TRANS64.TRYWAIT P1, [R5+URZ+0x19c60], R0 ;  /* 0x019c6000050075a7 */ /* 0x0044e4000802017f */
[----:B---3--:R-:W-:Y:S05]  /*11b60*/  @!P1 NANOSLEEP.SYNCS 0x989680 ;  /* 0x009896800000995d */ /* 0x008fea0003900000 */
[----:B------:R-:W3:Y:S02]  /*11b70*/  @!P1 SYNCS.PHASECHK.TRANS64 P1, [R5+URZ+0x19c60], R0 ;  /* 0x019c6000050095a7 */ /* 0x000ee4000802007f */
[----:B---3--:R-:W-:Y:S05]  /*11b80*/  @!P1 BRA `(.L_x_11297) ;  /* 0xfffffffc00f09947 */ /* 0x008fea000383ffff */
[----:B------:R-:W-:Y:S05]  /*11b90*/  BRA `(.L_x_11355) ;  /* 0xffffffe800287947 */ /* 0x000fea000383ffff */
.L_x_11299:
[----:B---3--:R3:W4:Y:S02]  /*11ba0*/  SYNCS.PHASECHK.TRANS64.TRYWAIT P1, [R19+URZ+0x19c60], R2 ;  /* 0x019c6002130075a7 */ /* 0x008724000802017f */
[----:B----4-:R-:W-:Y:S05]  /*11bb0*/  @!P1 NANOSLEEP.SYNCS 0x989680 ;  /* 0x009896800000995d */ /* 0x010fea0003900000 */
[----:B------:R-:W4:Y:S02]  /*11bc0*/  @!P1 SYNCS.PHASECHK.TRANS64 P1, [R19+URZ+0x19c60], R2 ;  /* 0x019c6002130095a7 */ /* 0x000f24000802007f */
[----:B----4-:R-:W-:Y:S05]  /*11bd0*/  @!P1 BRA `(.L_x_11299) ;  /* 0xfffffffc00f09947 */ /* 0x010fea000383ffff */
[----:B------:R-:W-:Y:S05]  /*11be0*/  BRA `(.L_x_11356) ;  /* 0xffffffe800247947 */ /* 0x000fea000383ffff */
.L_x_11301:
[----:B----4-:R4:W0:Y:S02]  /*11bf0*/  SYNCS.PHASECHK.TRANS64.TRYWAIT P1, [R5+URZ+0x19c80], R0 ;  /* 0x019c8000050075a7 */ /* 0x010824000802017f */
[----:B0-----:R-:W-:Y:S05]  /*11c00*/  @!P1 NANOSLEEP.SYNCS 0x989680 ;  /* 0x009896800000995d */ /* 0x001fea0003900000 */
[----:B------:R-:W0:Y:S02]  /*11c10*/  @!P1 SYNCS.PHASECHK.TRANS64 P1, [R5+URZ+0x19c80], R0 ;  /* 0x019c8000050095a7 */ /* 0x000e24000802007f */
[----:B0-----:R-:W-:Y:S05]  /*11c20*/  @!P1 BRA `(.L_x_11301) ;  /* 0xfffffffc00f09947 */ /* 0x001fea000383ffff */
[----:B------:R-:W-:Y:S05]  /*11c30*/  BRA `(.L_x_11357) ;  /* 0xffffffe800207947 */ /* 0x000fea000383ffff */
.L_x_11358:
        /* <DEDUP_REMOVED lines=12> */
.L_x_16294:


//--------------------- .text._ZN7cutlass13device_kernelIN5flash11enable_sm90INS1_16FlashAttnFwdSm90INS1_25CollectiveMainloopFwdSm90ILi2EN4cute5tupleIJNS5_1CILi1EEES8_S8_EEENS6_IJNS7_ILi192EEENS7_ILi128EEENS7_ILi96EEEEEELi96ENS_12float_e4m3_tEfNS_4arch4Sm90ELb0ELb0ELb1ELb1ELb1ELb1ELb0ELb1ELb1ELb1ELb1ELb0EEENS1_21CollectiveEpilogueFwdINS6_IJSA_SC_SB_EEES9_NS_10bfloat16_tESG_Li384ELb1ELb1ELb1ELb1EEENS1_36VarlenDynamicPersistentTileSchedulerILi192ELi128ELi384ELi128ELb1ELb1ELb1ELb0ELb1ELb1EEEEEEEEEvNT_6ParamsE --------------------------
	.section	.text._ZN7cutlass13device_kernelIN5flash11enable_sm90INS1_16FlashAttnFwdSm90INS1_25CollectiveMainloopFwdSm90ILi2EN4cute5tupleIJNS5_1CILi1EEES8_S8_EEENS6_IJNS7_ILi192EEENS7_ILi128EEENS7_ILi96EEEEEELi96ENS_12float_e4m3_tEfNS_4arch4Sm90ELb0ELb0ELb1ELb1ELb1ELb1ELb0ELb1ELb1ELb1ELb1ELb0EEENS1_21CollectiveEpilogueFwdINS6_IJSA_SC_SB_EEES9_NS_10bfloat16_tESG_Li384ELb1ELb1ELb1ELb1EEENS1_36VarlenDynamicPersistentTileSchedulerILi192ELi128ELi384ELi128ELb1ELb1ELb1ELb0ELb1ELb1EEEEEEEEEvNT_6ParamsE,"ax",@progbits
	.align	128
.text._ZN7cutlass13device_kernelIN5flash11enable_sm90INS1_16FlashAttnFwdSm90INS1_25CollectiveMainloopFwdSm90ILi2EN4cute5tupleIJNS5_1CILi1EEES8_S8_EEENS6_IJNS7_ILi192EEENS7_ILi128EEENS7_ILi96EEEEEELi96ENS_12float_e4m3_tEfNS_4arch4Sm90ELb0ELb0ELb1ELb1ELb1ELb1ELb0ELb1ELb1ELb1ELb1ELb0EEENS1_21CollectiveEpilogueFwdINS6_IJSA_SC_SB_EEES9_NS_10bfloat16_tESG_Li384ELb1ELb1ELb1ELb1EEENS1_36VarlenDynamicPersistentTileSchedulerILi192ELi128ELi384ELi128ELb1ELb1ELb1ELb0ELb1ELb1EEEEEEEEEvNT_6ParamsE:
        .type           _ZN7cutlass13device_kernelIN5flash11enable_sm90INS1_16FlashAttnFwdSm90INS1_25CollectiveMainloopFwdSm90ILi2EN4cute5tupleIJNS5_1CILi1EEES8_S8_EEENS6_IJNS7_ILi192EEENS7_ILi128EEENS7_ILi96EEEEEELi96ENS_12float_e4m3_tEfNS_4arch4Sm90ELb0ELb0ELb1ELb1ELb1ELb1ELb0ELb1ELb1ELb1ELb1ELb0EEENS1_21CollectiveEpilogueFwdINS6_IJSA_SC_SB_EEES9_NS_10bfloat16_tESG_Li384ELb1ELb1ELb1ELb1EEENS1_36VarlenDynamicPersistentTileSchedulerILi192ELi128ELi384ELi128ELb1ELb1ELb1ELb0ELb1ELb1EEEEEEEEEvNT_6ParamsE,@function
        .size           _ZN7cutlass13device_kernelIN5flash11enable_sm90INS1_16FlashAttnFwdSm90INS1_25CollectiveMainloopFwdSm90ILi2EN4cute5tupleIJNS5_1CILi1EEES8_S8_EEENS6_IJNS7_ILi192EEENS7_ILi128EEENS7_ILi96EEEEEELi96ENS_12float_e4m3_tEfNS_4arch4Sm90ELb0ELb0ELb1ELb1ELb1ELb1ELb0ELb1ELb1ELb1ELb1ELb0EEENS1_21CollectiveEpilogueFwdINS6_IJSA_SC_SB_EEES9_NS_10bfloat16_tESG_Li384ELb1ELb1ELb1ELb1EEENS1_36VarlenDynamicPersistentTileSchedulerILi192ELi128ELi384ELi128ELb1ELb1ELb1ELb0ELb1ELb1EEEEEEEEEvNT_6ParamsE,(.L_x_16295 - _ZN7cutlass13device_kernelIN5flash11enable_sm90INS1_16FlashAttnFwdSm90INS1_25CollectiveMainloopFwdSm90ILi2EN4cute5tupleIJNS5_1CILi1EEES8_S8_EEENS6_IJNS7_ILi192EEENS7_ILi128EEENS7_ILi96EEEEEELi96ENS_12float_e4m3_tEfNS_4arch4Sm90ELb0ELb0ELb1ELb1ELb1ELb1ELb0ELb1ELb1ELb1ELb1ELb0EEENS1_21CollectiveEpilogueFwdINS6_IJSA_SC_SB_EEES9_NS_10bfloat16_tESG_Li384ELb1ELb1ELb1ELb1EEENS1_36VarlenDynamicPersistentTileSchedulerILi192ELi128ELi384ELi128ELb1ELb1ELb1ELb0ELb1ELb1EEEEEEEEEvNT_6ParamsE)
        .other          _ZN7cutlass13device_kernelIN5flash11enable_sm90INS1_16FlashAttnFwdSm90INS1_25CollectiveMainloopFwdSm90ILi2EN4cute5tupleIJNS5_1CILi1EEES8_S8_EEENS6_IJNS7_ILi192EEENS7_ILi128EEENS7_ILi96EEEEEELi96ENS_12float_e4m3_tEfNS_4arch4Sm90ELb0ELb0ELb1ELb1ELb1ELb1ELb0ELb1ELb1ELb1ELb1ELb0EEENS1_21CollectiveEpilogueFwdINS6_IJSA_SC_SB_EEES9_NS_10bfloat16_tESG_Li384ELb1ELb1ELb1ELb1EEENS1_36VarlenDynamicPersistentTileSchedulerILi192ELi128ELi384ELi128ELb1ELb1ELb1ELb0ELb1ELb1EEEEEEEEEvNT_6ParamsE,@"STO_CUDA_ENTRY STV_DEFAULT"
_ZN7cutlass13device_kernelIN5flash11enable_sm90INS1_16FlashAttnFwdSm90INS1_25CollectiveMainloopFwdSm90ILi2EN4cute5tupleIJNS5_1CILi1EEES8_S8_EEENS6_IJNS7_ILi192EEENS7_ILi128EEENS7_ILi96EEEEEELi96ENS_12float_e4m3_tEfNS_4arch4Sm90ELb0ELb0ELb1ELb1ELb1ELb1ELb0ELb1ELb1ELb1ELb1ELb0EEENS1_21CollectiveEpilogueFwdINS6_IJSA_SC_SB_EEES9_NS_10bfloat16_tESG_Li384ELb1ELb1ELb1ELb1EEENS1_36VarlenDynamicPersistentTileSchedulerILi192ELi128ELi384ELi128ELb1ELb1ELb1ELb0ELb1ELb1EEEEEEEEEvNT_6ParamsE:
        /* <DEDUP_REMOVED lines=18> */
.L_x_11360:
[----:B------:R-:W-:Y:S05]  /*0120*/  BSYNC B0 ;  /* 0x0000000000007941 */ /* 0x000fea0003800000 */
.L_x_11359:
        /* <DEDUP_REMOVED lines=41> */
.L_x_11361:
        /* <DEDUP_REMOVED lines=22> */
.L_x_11362:
        /* <DEDUP_REMOVED lines=18> */
.L_x_11363:
        /* <DEDUP_REMOVED lines=22> */
.L_x_11364:
        /* <DEDUP_REMOVED lines=23> */
.L_x_11365:
        /* <DEDUP_REMOVED lines=8> */
.L_x_11368:
[----:B------:R-:W-:-:S08]  /*0990*/  NOP ;  /* 0x0000000000007918 */ /* 0x000fd00000000000 */
[----:B------:R-:W0:Y:S02]  /*09a0*/  USETMAXREG.TRY_ALLOC.CTAPOOL UP0, 0xa0 ;  /* 0x000000a0000079c8 */ /* 0x000e240008000600 */
[----:B0-----:R-:W-:-:S13]  /*09b0*/  PLOP3.LUT P0, PT, PT, PT, UP0, 0x80, 0x0 ;  /* 0x000000000000781c */ /* 0x001fda0003f0f008 */
[----:B------:R-:W-:Y:S05]  /*09c0*/  @!P0 BRA `(.L_x_11368) ;  /* 0xfffffffc00f08947 */ /* 0x000fea000383ffff */
[----:B------:R-:W0:Y:S08]  /*09d0*/  S2UR UR4, SR_CgaCtaId ;  /* 0x00000000000479c3 */ /* 0x000e300000008800 */
[----:B------:R-:W-:Y:S06]  /*09e0*/  BAR.ARV 0x8, 0x200 ;  /* 0x0208000000007b1d */ /* 0x000fec0000002000 */
[----:B------:R-:W-:-:S02]  /*09f0*/  MOV R18, 0x400 ;  /* 0x0000040000127802 */ /* 0x000fc40000000f00 */
[----:B------:R-:W-:Y:S01]  /*0a00*/  BAR.SYNC.DEFER_BLOCKING 0x5, 0x200 ;  /* 0x0148000000007b1d */ /* 0x000fe20000010000 */
[----:B0-----:R-:W-:-:S05]  /*0a10*/  IMAD.U32 R0, RZ, RZ, UR4 ;  /* 0x00000004ff007e24 */ /* 0x001fca000f8e00ff */
[----:B------:R-:W-:Y:S01]  /*0a20*/  ULDC UR4, c[0x0][0xc3c] ;  /* 0x00030f0000047ab9 */ /* 0x000fe20000000800 */
[----:B------:R-:W-:Y:S01]  /*0a30*/  LEA R18, R0, R18, 0x18 ;  /* 0x0000001200127211 */ /* 0x000fe200078ec0ff */
[----:B------:R-:W-:Y:S04]  /*0a40*/  STL [R1+0x20], R0 ;  /* 0x0000200001007387 */ /* 0x000fe80000100800 */
[----:B------:R-:W0:Y:S01]  /*0a50*/  LDS.128 R28, [R18+0x19cd0] ;  /* 0x019cd000121c7984 */ /* 0x000e220000000c00 */
[----:B------:R-:W-:Y:S06]  /*0a60*/  BAR.ARV 0x4, 0x200 ;  /* 0x0108000000007b1d */ /* 0x000fec0000002000 */
[----:B0-----:R-:W-:-:S13]  /*0a70*/  ISETP.GE.AND P0, PT, R31, UR4, PT ;  /* 0x000000041f007c0c */ /* 0x001fda000bf06270 */
[----:B------:R-:W-:Y:S05]  /*0a80*/  @P0 BRA `(.L_x_11369) ;  /* 0x000001b400a80947 */ /* 0x000fea0003800000 */
[----:B------:R-:W0:Y:S01]  /*0a90*/  S2R R0, SR_TID.X ;  /* 0x0000000000007919 */ /* 0x000e220000002100 */
[----:B------:R-:W-:Y:S01]  /*0aa0*/  MOV R154, RZ ;  /* 0x000000ff009a7202 */ /* 0x000fe20000000f00 */
[----:B------:R-:W-:Y:S01]  /*0ab0*/  IMAD.MOV.U32 R156, RZ, RZ, RZ ;  /* 0x000000ffff9c7224 */ /* 0x000fe200078e00ff */
[----:B------:R-:W-:Y:S01]  /*0ac0*/  ULOP3.LUT UR36, UR37, 0x1, URZ, 0xfc, !UPT ;  /* 0x0000000125247892 */ /* 0x000fe2000f8efc3f */
[----:B0-----:R-:W-:-:S05]  /*0ad0*/  VIADD R21, R0, 0xffffff80 ;  /* 0xffffff8000157836 */ /* 0x001fca0000000000 */
[----:B------:R-:W-:Y:S02]  /*0ae0*/  SHF.R.S32.HI R0, RZ, 0x1f, R21 ;  /* 0x0000001fff007819 */ /* 0x000fe40000011415 */
[-C--:B------:R-:W-:Y:S02]  /*0af0*/  LEA.HI R6, R21, R21.reuse, RZ, 0x1 ;  /* 0x0000001515067211 */ /* 0x080fe400078f08ff */
[CC--:B------:R-:W-:Y:S02]  /*0b00*/  LEA.HI R2, R0.reuse, R21.reuse, RZ, 0x5 ;  /* 0x0000001500027211 */ /* 0x0c0fe400078f28ff */
[----:B------:R-:W-:Y:S02]  /*0b10*/  LEA.HI R3, R0, R21, RZ, 0x4 ;  /* 0x0000001500037211 */ /* 0x000fe400078f20ff */
[----:B------:R-:W-:Y:S01]  /*0b20*/  LOP3.LUT R7, R6, 0xfffffffe, RZ, 0xc0, !PT ;  /* 0xfffffffe06077812 */ /* 0x000fe200078ec0ff */
[----:B------:R-:W-:Y:S01]  /*0b30*/  IMAD.SHL.U32 R4, R2, 0x10, RZ ;  /* 0x0000001002047824 */ /* 0x000fe200078e00ff */
[----:B------:R-:W-:-:S02]  /*0b40*/  LOP3.LUT R2, R3, 0x7fffff0, RZ, 0xc0, !PT ;  /* 0x07fffff003027812 */ /* 0x000fc400078ec0ff */
[----:B------:R-:W-:Y:S01]  /*0b50*/  SHF.R.S32.HI R155, RZ, 0x1, R6 ;  /* 0x00000001ff9b7819 */ /* 0x000fe20000011406 */
[C---:B------:R-:W-:Y:S01]  /*0b60*/  IMAD.IADD R16, R21.reuse, 0x1, -R7 ;  /* 0x0000000115107824 */ /* 0x040fe200078e0a07 */
[----:B------:R-:W-:Y:S01]  /*0b70*/  LOP3.LUT R5, R4, 0xfffffe00, RZ, 0xc0, !PT ;  /* 0xfffffe0004057812 */ /* 0x000fe200078ec0ff */
[----:B------:R-:W-:Y:S01]  /*0b80*/  IMAD.IADD R4, R21, 0x1, -R2 ;  /* 0x0000000115047824 */ /* 0x000fe200078e0a02 */
[----:B------:R-:W-:Y:S01]  /*0b90*/  LEA.HI R2, R0, R21, RZ, 0x7 ;  /* 0x0000001500027211 */ /* 0x000fe200078f38ff */
[----:B------:R-:W-:Y:S01]  /*0ba0*/  IMAD.SHL.U32 R152, R16, 0x8, RZ ;  /* 0x0000000810987824 */ /* 0x000fe200078e00ff */
[----:B------:R-:W-:Y:S01]  /*0bb0*/  SHF.R.S32.HI R6, RZ, 0x1f, R6 ;  /* 0x0000001fff067819 */ /* 0x000fe20000011406 */
[----:B------:R-:W-:Y:S01]  /*0bc0*/  IMAD R4, R4, 0x20, R5 ;  /* 0x0000002004047824 */ /* 0x000fe200078e0205 */
[----:B------:R-:W-:Y:S01]  /*0bd0*/  LOP3.LUT R8, R2, 0xffffff80, RZ, 0xc0, !PT ;  /* 0xffffff8002087812 */ /* 0x000fe200078ec0ff */
[----:B------:R-:W-:Y:S01]  /*0be0*/  IMAD.SHL.U32 R16, R16, 0x10, RZ ;  /* 0x0000001010107824 */ /* 0x000fe200078e00ff */
[----:B------:R-:W-:-:S02]  /*0bf0*/  LEA.HI R6, R6, R155, RZ, 0x2 ;  /* 0x0000009b06067211 */ /* 0x000fc400078f10ff */
[----:B------:R-:W-:Y:S01]  /*0c00*/  SHF.R.S32.HI R19, RZ, 0x7, R2 ;  /* 0x00000007ff137819 */ /* 0x000fe20000011402 */
[----:B------:R-:W-:Y:S01]  /*0c10*/  IMAD.IADD R15, R21, 0x1, -R8 ;  /* 0x00000001150f7824 */ /* 0x000fe200078e0a08 */
[----:B------:R-:W-:Y:S01]  /*0c20*/  SHF.R.S32.HI R2, RZ, 0x4, R3 ;  /* 0x00000004ff027819 */ /* 0x000fe20000011403 */
[----:B------:R-:W-:Y:S01]  /*0c30*/  VIADD R23, R16, 0x40 ;  /* 0x0000004010177836 */ /* 0x000fe20000000000 */
[----:B------:R-:W-:Y:S02]  /*0c40*/  LOP3.LUT R6, R6, 0x7fffffc, RZ, 0xc0, !PT ;  /* 0x07fffffc06067812 */ /* 0x000fe400078ec0ff */
[----:B------:R-:W-:Y:S02]  /*0c50*/  SHF.R.S32.HI R8, RZ, 0x1f, R15 ;  /* 0x0000001fff087819 */ /* 0x000fe4000001140f */
[----:B------:R-:W-:Y:S01]  /*0c60*/  IADD3 R10, R152, 0x20, RZ ;  /* 0x00000020980a7810 */ /* 0x000fe20007ffe0ff */
[----:B------:R-:W-:Y:S01]  /*0c70*/  IMAD.IADD R7, R155, 0x1, -R6 ;  /* 0x000000019b077824 */ /* 0x000fe200078e0a06 */
[----:B------:R-:W-:-:S02]  /*0c80*/  LEA.HI R9, R8, R15, RZ, 0x2 ;  /* 0x0000000f08097211 */ /* 0x000fc400078f10ff */
[----:B------:R-:W-:Y:S01]  /*0c90*/  LEA.HI R3, R3, R2, RZ, 0x1 ;  /* 0x0000000203037211 */ /* 0x000fe200078f08ff */
[----:B------:R0:W-:Y:S01]  /*0ca0*/  STL [R1+0x18], R10 ;  /* 0x0000180a01007387 */ /* 0x0001e20000100800 */
[----:B------:R-:W-:Y:S01]  /*0cb0*/  LEA.HI R5, R0, R21, RZ, 0x3 ;  /* 0x0000001500057211 */ /* 0x000fe200078f18ff */
[----:B------:R-:W-:Y:S01]  /*0cc0*/  IMAD R12, R2, 0x8, R7 ;  /* 0x00000008020c7824 */ /* 0x000fe200078e0207 */
[--C-:B------:R-:W-:Y:S02]  /*0cd0*/  SHF.R.S32.HI R6, RZ, 0x2, R9.reuse ;  /* 0x00000002ff067819 */ /* 0x100fe40000011409 */
[----:B------:R-:W-:Y:S01]  /*0ce0*/  SHF.R.S32.HI R11, RZ, 0x1f, R9 ;  /* 0x0000001fff0b7819 */ /* 0x000fe20000011409 */
[----:B------:R-:W-:Y:S01]  /*0cf0*/  IMAD.SHL.U32 R13, R12, 0x20, RZ ;  /* 0x000000200c0d7824 */ /* 0x000fe200078e00ff */
[----:B------:R-:W-:Y:S02]  /*0d00*/  LOP3.LUT R3, R3, 0x1ffffffe, RZ, 0xc0, !PT ;  /* 0x1ffffffe03037812 */ /* 0x000fe400078ec0ff */
[----:B------:R-:W-:Y:S01]  /*0d10*/  SHF.R.S32.HI R5, RZ, 0x3, R5 ;  /* 0x00000003ff057819 */ /* 0x000fe20000011405 */
[----:B0-----:R-:W-:Y:S01]  /*0d20*/  IMAD.IADD R10, R152, 0x1, R10 ;  /* 0x00000001980a7824 */ /* 0x001fe200078e020a */
[----:B------:R-:W-:Y:S01]  /*0d30*/  LEA.HI R11, R11, R6, RZ, 0x3 ;  /* 0x000000060b0b7211 */ /* 0x000fe200078f18ff */
[----:B------:R-:W-:Y:S01]  /*0d40*/  IMAD.IADD R3, R2, 0x1, -R3 ;  /* 0x0000000102037824 */ /* 0x000fe200078e0a03 */
[----:B------:R-:W-:Y:S01]  /*0d50*/  LEA.HI R8, R8, R15, RZ, 0x5 ;  /* 0x0000000f08087211 */ /* 0x000fe200078f28ff */
[----:B------:R-:W-:Y:S01]  /*0d60*/  IMAD.HI R2, R19, 0x55555556, RZ ;  /* 0x5555555613027827 */ /* 0x000fe200078e02ff */
[----:B------:R-:W-:-:S02]  /*0d70*/  SHF.R.S32.HI R7, RZ, 0x1f, R10 ;  /* 0x0000001fff077819 */ /* 0x000fc4000001140a */
[----:B------:R-:W-:Y:S01]  /*0d80*/  LOP3.LUT R11, R11, 0xfffffff8, RZ, 0xc0, !PT ;  /* 0xfffffff80b0b7812 */ /* 0x000fe200078ec0ff */
[----:B------:R-:W-:Y:S01]  /*0d90*/  IMAD.SHL.U32 R5, R5, 0x80, RZ ;  /* 0x0000008005057824 */ /* 0x000fe200078e00ff */
[CC--:B------:R-:W-:Y:S02]  /*0da0*/  LEA.HI R157, R7.reuse, R10.reuse, RZ, 0x4 ;  /* 0x0000000a079d7211 */ /* 0x0c0fe400078f20ff */
[----:B------:R-:W-:Y:S01]  /*0db0*/  LEA.HI R7, R7, R10, RZ, 0x5 ;  /* 0x0000000a07077211 */ /* 0x000fe200078f28ff */
[----:B------:R-:W-:Y:S01]  /*0dc0*/  IMAD.IADD R11, R6, 0x1, -R11 ;  /* 0x00000001060b7824 */ /* 0x000fe200078e0a0b */
[----:B------:R-:W-:Y:S01]  /*0dd0*/  LEA.HI R2, R2, R2, RZ, 0x1 ;  /* 0x0000000202027211 */ /* 0x000fe200078f08ff */
[----:B------:R-:W-:Y:S01]  /*0de0*/  IMAD R6, R3, 0x8, R4 ;  /* 0x0000000803067824 */ /* 0x000fe200078e0204 */
[----:B------:R-:W-:Y:S02]  /*0df0*/  SHF.R.S32.HI R8, RZ, 0x5, R8 ;  /* 0x00000005ff087819 */ /* 0x000fe40000011408 */
[----:B------:R-:W-:Y:S01]  /*0e00*/  LOP3.LUT R20, R5, 0x80, RZ, 0xc0, !PT ;  /* 0x0000008005147812 */ /* 0x000fe200078ec0ff */
[----:B------:R-:W-:Y:S01]  /*0e10*/  IMAD R2, R2, -0x3, R19 ;  /* 0xfffffffd02027824 */ /* 0x000fe200078e0213 */
[----:B------:R-:W-:Y:S01]  /*0e20*/  SHF.R.S32.HI R7, RZ, 0x5, R7 ;  /* 0x00000005ff077819 */ /* 0x000fe20000011407 */
[----:B------:R-:W-:Y:S01]  /*0e30*/  IMAD R11, R8, 0x10, R11 ;  /* 0x00000010080b7824 */ /* 0x000fe200078e020b */
[----:B------:R-:W-:Y:S01]  /*0e40*/  SHF.R.U32.HI R14, RZ, 0x3, R20 ;  /* 0x00000003ff0e7819 */ /* 0x000fe20000011614 */
[----:B------:R-:W-:Y:S01]  /*0e50*/  STL [R1+0x4], R20 ;  /* 0x0000041401007387 */ /* 0x000fe20000100800 */
[----:B------:R-:W-:Y:S01]  /*0e60*/  LOP3.LUT R5, R20, 0x10, R157, 0xf8, !PT ;  /* 0x0000001014057812 */ /* 0x000fe200078ef89d */
[----:B------:R-:W-:Y:S01]  /*0e70*/  IMAD R7, R7, 0x1800, R13 ;  /* 0x0000180007077824 */ /* 0x000fe200078e020d */
[----:B------:R-:W-:Y:S01]  /*0e80*/  LEA.HI R0, R0, R21, RZ, 0x2 ;  /* 0x0000001500007211 */ /* 0x000fe200078f10ff */
[----:B------:R-:W-:Y:S01]  /*0e90*/  IMAD R3, R2, 0x40, R11 ;  /* 0x0000004002037824 */ /* 0x000fe200078e020b */
[----:B------:R-:W-:Y:S01]  /*0ea0*/  LOP3.LUT R5, R5, R14, RZ, 0x3c, !PT ;  /* 0x0000000e05057212 */ /* 0x000fe200078e3cff */
[----:B------:R-:W-:Y:S01]  /*0eb0*/  STL [R1+0x1c], R13 ;  /* 0x00001c0d01007387 */ /* 0x000fe20000100800 */
[----:B------:R-:W-:Y:S01]  /*0ec0*/  LOP3.LUT R2, R0, 0xfffffffc, RZ, 0xc0, !PT ;  /* 0xfffffffc00027812 */ /* 0x000fe200078ec0ff */
[----:B------:R-:W-:Y:S01]  /*0ed0*/  IMAD.MOV.U32 R19, RZ, RZ, RZ ;  /* 0x000000ffff137224 */ /* 0x000fe200078e00ff */
[----:B------:R-:W-:Y:S01]  /*0ee0*/  IADD3 R4, R18, R7, R5 ;  /* 0x0000000712047210 */ /* 0x000fe20007ffe005 */
[----:B------:R-:W-:Y:S01]  /*0ef0*/  STL [R1+0xa0], R14 ;  /* 0x0000a00e01007387 */ /* 0x000fe20000100800 */
[----:B------:R-:W-:Y:S01]  /*0f00*/  VIADD R5, R152, 0x10 ;  /* 0x0000001098057836 */ /* 0x000fe20000000000 */
[----:B------:R-:W-:-:S02]  /*0f10*/  LOP3.LUT R9, R9, 0x7ffffffc, RZ, 0xc0, !PT ;  /* 0x7ffffffc09097812 */ /* 0x000fc400078ec0ff */
[----:B------:R0:W-:Y:S01]  /*0f20*/  STL [R1+0xac], R6 ;  /* 0x0000ac0601007387 */ /* 0x0001e20000100800 */
[----:B------:R-:W-:Y:S02]  /*0f30*/  SHF.R.S32.HI R7, RZ, 0x1f, R23 ;  /* 0x0000001fff077819 */ /* 0x000fe40000011417 */
[----:B------:R-:W-:Y:S01]  /*0f40*/  IMAD.IADD R9, R15, 0x1, -R9 ;  /* 0x000000010f097824 */ /* 0x000fe200078e0a09 */
[----:B------:R1:W-:Y:S01]  /*0f50*/  STL [R1+0x9c], R4 ;  /* 0x00009c0401007387 */ /* 0x0003e20000100800 */
[----:B------:R-:W-:-:S03]  /*0f60*/  SHF.R.S32.HI R157, RZ, 0x4, R157 ;  /* 0x00000004ff9d7819 */ /* 0x000fc6000001149d */
[----:B------:R-:W-:Y:S01]  /*0f70*/  STL [R1+0xa4], R3 ;  /* 0x0000a40301007387 */ /* 0x000fe20000100800 */
[----:B------:R-:W-:Y:S01]  /*0f80*/  SHF.L.U32 R10, R9, 0x1, RZ ;  /* 0x00000001090a7819 */ /* 0x000fe200000006ff */
[----:B0-----:R-:W-:Y:S01]  /*0f90*/  IMAD.IADD R6, R21, 0x1, -R2 ;  /* 0x0000000115067824 */ /* 0x001fe200078e0a02 */
[----:B------:R-:W-:Y:S01]  /*0fa0*/  SHF.R.S32.HI R2, RZ, 0x2, R0 ;  /* 0x00000002ff027819 */ /* 0x000fe20000011400 */
[----:B------:R-:W-:Y:S02]  /*0fb0*/  STL [R1+0x48], RZ ;  /* 0x000048ff01007387 */ /* 0x000fe40000100800 */
[C---:B-1----:R-:W-:Y:S01]  /*0fc0*/  IMAD.SHL.U32 R4, R6.reuse, 0x8, RZ ;  /* 0x0000000806047824 */ /* 0x042fe200078e00ff */
[----:B------:R-:W-:Y:S01]  /*0fd0*/  LEA.HI R0, R6, R6, RZ, 0x1 ;  /* 0x0000000606007211 */ /* 0x000fe200078f08ff */
[----:B------:R-:W-:Y:S01]  /*0fe0*/  STL [R1], RZ ;  /* 0x000000ff01007387 */ /* 0x000fe20000100800 */
[----:B------:R-:W-:Y:S02]  /*0ff0*/  VIADD R9, R10, 0x28 ;  /* 0x000000280a097836 */ /* 0x000fe40000000000 */
[----:B------:R-:W-:Y:S01]  /*1000*/  LOP3.LUT R2, R0, 0x1ffffffe, RZ, 0xc0, !PT ;  /* 0x1ffffffe00027812 */ /* 0x000fe200078ec0ff */
[----:B------:R-:W-:Y:S01]  /*1010*/  STL [R1+0x34], R4 ;  /* 0x0000340401007387 */ /* 0x000fe20000100800 */
[----:B------:R-:W-:Y:S01]  /*1020*/  LOP3.LUT R0, R20, 0x10, R16, 0xf8, !PT ;  /* 0x0000001014007812 */ /* 0x000fe200078ef810 */
[----:B------:R-:W-:-:S02]  /*1030*/  VIADD R8, R10, 0x30 ;  /* 0x000000300a087836 */ /* 0x000fc40000000000 */
[----:B------:R0:W-:Y:S01]  /*1040*/  STL [R1+0xc], R5 ;  /* 0x00000c0501007387 */ /* 0x0001e20000100800 */
[----:B------:R-:W-:Y:S01]  /*1050*/  LOP3.LUT R0, R0, R14, RZ, 0x3c, !PT ;  /* 0x0000000e00007212 */ /* 0x000fe200078e3cff */
[----:B------:R-:W-:Y:S02]  /*1060*/  IMAD.IADD R2, R6, 0x1, -R2 ;  /* 0x0000000106027824 */ /* 0x000fe400078e0a02 */
[----:B------:R1:W-:Y:S01]  /*1070*/  STL [R1+0x8], R7 ;  /* 0x0000080701007387 */ /* 0x0003e20000100800 */
[----:B------:R-:W-:Y:S02]  /*1080*/  VIADD R6, R10, 0x40 ;  /* 0x000000400a067836 */ /* 0x000fe40000000000 */
[----:B------:R-:W-:Y:S02]  /*1090*/  IMAD.IADD R0, R13, 0x1, R0 ;  /* 0x000000010d007824 */ /* 0x000fe400078e0200 */
[C---:B0-----:R-:W-:Y:S02]  /*10a0*/  VIADD R5, R4.reuse, 0x20 ;  /* 0x0000002004057836 */ /* 0x041fe40000000000 */
[----:B------:R-:W-:-:S02]  /*10b0*/  VIADD R4, R4, 0x40 ;  /* 0x0000004004047836 */ /* 0x000fc40000000000 */
[----:B-1----:R-:W-:Y:S01]  /*10c0*/  VIADD R7, R10, 0x38 ;  /* 0x000000380a077836 */ /* 0x002fe20000000000 */
[----:B------:R0:W-:Y:S04]  /*10d0*/  STL [R1+0x54], R5 ;  /* 0x0000540501007387 */ /* 0x0001e80000100800 */
[----:B------:R1:W-:Y:S01]  /*10e0*/  STL [R1+0x60], R4 ;  /* 0x0000600401007387 */ /* 0x0003e20000100800 */
[----:B0-----:R-:W-:Y:S02]  /*10f0*/  SHF.R.S32.HI R5, RZ, 0x1f, R5 ;  /* 0x0000001fff057819 */ /* 0x001fe40000011405 */
[----:B-1----:R-:W-:-:S03]  /*1100*/  SHF.R.S32.HI R4, RZ, 0x1f, R4 ;  /* 0x0000001fff047819 */ /* 0x002fc60000011404 */
[----:B------:R0:W-:Y:S04]  /*1110*/  STL [R1+0xb4], R5 ;  /* 0x0000b40501007387 */ /* 0x0001e80000100800 */
[----:B------:R1:W-:Y:S04]  /*1120*/  STL [R1+0xb0], R4 ;  /* 0x0000b00401007387 */ /* 0x0003e80000100800 */
[----:B------:R-:W-:Y:S01]  /*1130*/  STL [R1+0x44], R10 ;  /* 0x0000440a01007387 */ /* 0x000fe20000100800 */
[----:B0-----:R-:W-:-:S03]  /*1140*/  VIADD R5, R10, 0x48 ;  /* 0x000000480a057836 */ /* 0x001fc60000000000 */
[----:B------:R0:W-:Y:S01]  /*1150*/  STL [R1+0x2c], R0 ;  /* 0x00002c0001007387 */ /* 0x0001e20000100800 */
[C---:B-1----:R-:W-:Y:S02]  /*1160*/  VIADD R4, R10.reuse, 0x50 ;  /* 0x000000500a047836 */ /* 0x042fe40000000000 */
[----:B0-----:R-:W-:-:S05]  /*1170*/  VIADD R0, R10, 0x20 ;  /* 0x000000200a007836 */ /* 0x001fca0000000000 */
[----:B------:R0:W-:Y:S04]  /*1180*/  STL [R1+0x5c], R0 ;  /* 0x00005c0001007387 */ /* 0x0001e80000100800 */
[----:B------:R1:W-:Y:S04]  /*1190*/  STL [R1+0x7c], R9 ;  /* 0x00007c0901007387 */ /* 0x0003e80000100800 */
[----:B------:R2:W-:Y:S01]  /*11a0*/  STL [R1+0x78], R8 ;  /* 0x0000780801007387 */ /* 0x0005e20000100800 */
[----:B0-----:R-:W-:Y:S01]  /*11b0*/  VIADD R0, R10, 0x58 ;  /* 0x000000580a007836 */ /* 0x001fe20000000000 */
[----:B------:R-:W-:-:S02]  /*11c0*/  SHF.R.S32.HI R10, RZ, 0x1f, R9 ;  /* 0x0000001fff0a7819 */ /* 0x000fc40000011409 */
[----:B------:R0:W-:Y:S01]  /*11d0*/  STL [R1+0x74], R7 ;  /* 0x0000740701007387 */ /* 0x0001e20000100800 */
[----:B-1----:R-:W-:-:S03]  /*11e0*/  SHF.R.S32.HI R9, RZ, 0x1f, R8 ;  /* 0x0000001fff097819 */ /* 0x002fc60000011408 */
[----:B------:R1:W-:Y:S01]  /*11f0*/  STL [R1+0x70], R6 ;  /* 0x0000700601007387 */ /* 0x0003e20000100800 */
[----:B--2---:R-:W-:-:S03]  /*1200*/  SHF.R.S32.HI R8, RZ, 0x1f, R7 ;  /* 0x0000001fff087819 */ /* 0x004fc60000011407 */
[----:B------:R2:W-:Y:S01]  /*1210*/  STL [R1+0x6c], R5 ;  /* 0x00006c0501007387 */ /* 0x0005e20000100800 */
[----:B0-----:R-:W-:-:S03]  /*1220*/  SHF.R.S32.HI R7, RZ, 0x1f, R6 ;  /* 0x0000001fff077819 */ /* 0x001fc60000011406 */
[----:B------:R-:W-:Y:S01]  /*1230*/  STL [R1+0x98], R10 ;  /* 0x0000980a01007387 */ /* 0x000fe20000100800 */
[----:B-1----:R-:W-:-:S03]  /*1240*/  SHF.R.S32.HI R6, RZ, 0x1f, R5 ;  /* 0x0000001fff067819 */ /* 0x002fc60000011405 */
[----:B------:R0:W-:Y:S01]  /*1250*/  STL [R1+0x68], R4 ;  /* 0x0000680401007387 */ /* 0x0001e20000100800 */
[----:B--2---:R-:W-:-:S03]  /*1260*/  SHF.R.S32.HI R5, RZ, 0x1f, R4 ;  /* 0x0000001fff057819 */ /* 0x004fc60000011404 */
[----:B------:R-:W-:Y:S04]  /*1270*/  STL [R1+0x94], R9 ;  /* 0x0000940901007387 */ /* 0x000fe80000100800 */
[----:B------:R1:W-:Y:S01]  /*1280*/  STL [R1+0x64], R0 ;  /* 0x0000640001007387 */ /* 0x0003e20000100800 */
[----:B0-----:R-:W-:-:S03]  /*1290*/  SHF.R.S32.HI R4, RZ, 0x1f, R0 ;  /* 0x0000001fff047819 */ /* 0x001fc60000011400 */
[----:B------:R0:W-:Y:S04]  /*12a0*/  STL [R1+0x90], R8 ;  /* 0x0000900801007387 */ /* 0x0001e80000100800 */
[----:B------:R0:W-:Y:S01]  /*12b0*/  STL [R1+0x8c], R7 ;  /* 0x00008c0701007387 */ /* 0x0001e20000100800 */
[----:B-1----:R-:W-:-:S03]  /*12c0*/  IMAD R0, R2, 0x8, R3 ;  /* 0x0000000802007824 */ /* 0x002fc600078e0203 */
[----:B------:R0:W-:Y:S04]  /*12d0*/  STL [R1+0x88], R6 ;  /* 0x0000880601007387 */ /* 0x0001e80000100800 */
[----:B------:R0:W-:Y:S04]  /*12e0*/  STL [R1+0x84], R5 ;  /* 0x0000840501007387 */ /* 0x0001e80000100800 */
[----:B------:R0:W-:Y:S04]  /*12f0*/  STL [R1+0xa8], R0 ;  /* 0x0000a80001007387 */ /* 0x0001e80000100800 */
[----:B------:R0:W-:Y:S02]  /*1300*/  STL [R1+0x80], R4 ;  /* 0x0000800401007387 */ /* 0x0001e40000100800 */
.L_x_11496:
[----:B012-4-:R-:W1:Y:S01]  /*1310*/  LDC.64 R2, c[0x0][0xc88] ;  /* 0x00032200ff027b82 */ /* 0x017e620000000a00 */
[----:B------:R-:W-:Y:S01]  /*1320*/  ULDC.64 UR4, c[0x0][0xa28] ;  /* 0x00028a0000047ab9 */ /* 0x000fe20000000a00 */
[----:B------:R-:W-:Y:S01]  /*1330*/  ULDC.64 UR8, c[0x0][0xa18] ;  /* 0x0002860000087ab9 */ /* 0x000fe20000000a00 */
[----:B------:R-:W-:Y:S01]  /*1340*/  ULDC.64 UR6, c[0x0][0xa08] ;  /* 0x0002820000067ab9 */ /* 0x000fe20000000a00 */
[----:B-1----:R-:W-:-:S05]  /*1350*/  IMAD.WIDE R2, R31, 0x4, R2 ;  /* 0x000000041f027825 */ /* 0x002fca00078e0202 */
[----:B------:R-:W2:Y:S01]  /*1360*/  LDG.E R33, desc[UR42][R2.64] ;  /* 0x0000002a02217981 */ /* 0x000ea2000c1e1900 */
[----:B------:R-:W-:Y:S01]  /*1370*/  ISETP.NE.U32.AND P2, PT, RZ, UR4, PT ;  /* 0x00000004ff007c0c */ /* 0x000fe2000bf45070 */
[----:B0--3--:R-:W-:Y:S01]  /*1380*/  IMAD.MOV.U32 R8, RZ, RZ, RZ ;  /* 0x000000ffff087224 */ /* 0x009fe200078e00ff */
[----:B------:R-:W-:Y:S01]  /*1390*/  ISETP.NE.U32.AND P1, PT, RZ, UR8, PT ;  /* 0x00000008ff007c0c */ /* 0x000fe2000bf25070 */
[----:B------:R-:W-:Y:S01]  /*13a0*/  IMAD.MOV.U32 R66, RZ, RZ, RZ ;  /* 0x000000ffff427224 */ /* 0x000fe200078e00ff */
[----:B------:R-:W-:Y:S02]  /*13b0*/  ISETP.NE.AND.EX P2, PT, RZ, UR5, PT, P2 ;  /* 0x00000005ff007c0c */ /* 0x000fe4000bf45320 */
[----:B------:R-:W-:Y:S02]  /*13c0*/  ISETP.NE.AND.EX P1, PT, RZ, UR9, PT, P1 ;  /* 0x00000009ff007c0c */ /* 0x000fe4000bf25310 */
[----:B------:R-:W-:-:S04]  /*13d0*/  ISETP.NE.U32.AND P0, PT, RZ, UR6, PT ;  /* 0x00000006ff007c0c */ /* 0x000fc8000bf05070 */
[----:B------:R-:W-:Y:S02]  /*13e0*/  ISETP.NE.AND.EX P0, PT, RZ, UR7, PT, P0 ;  /* 0x00000007ff007c0c */ /* 0x000fe4000bf05300 */
[----:B--2---:R-:W-:Y:S01]  /*13f0*/  SHF.R.S32.HI R0, RZ, 0x1f, R33 ;  /* 0x0000001fff007819 */ /* 0x004fe20000011421 */
[----:B------:R-:W-:Y:S02]  /*1400*/  STL [R1+0x30], R33 ;  /* 0x0000302101007387 */ /* 0x000fe40000100800 */
[C---:B------:R-:W-:Y:S02]  /*1410*/  @P2 LEA R2, P3, R33.reuse, UR4, 0x2 ;  /* 0x0000000421022c11 */ /* 0x040fe4000f8610ff */
[C---:B-----5:R-:W-:Y:S01]  /*1420*/  SHF.L.U32 R35, R33.reuse, 0x2, RZ ;  /* 0x0000000221237819 */ /* 0x060fe200000006ff */
[----:B------:R0:W-:Y:S01]  /*1430*/  STL [R1+0x4c], R0 ;  /* 0x00004c0001007387 */ /* 0x0001e20000100800 */
[C-C-:B------:R-:W-:Y:S01]  /*1440*/  @P2 LEA.HI.X R3, R33.reuse, UR5, R0.reuse, 0x2, P3 ;  /* 0x0000000521032c11 */ /* 0x140fe200098f1400 */
[----:B------:R-:W-:Y:S01]  /*1450*/  ULDC UR4, c[0x0][0x288] ;  /* 0x0000a20000047ab9 */ /* 0x000fe20000000800 */
[----:B------:R-:W-:Y:S01]  /*1460*/  SHF.L.U64.HI R34, R33, 0x2, R0 ;  /* 0x0000000221227819 */ /* 0x000fe20000010200 */
[----:B------:R1:W-:Y:S01]  /*1470*/  STL [R1+0x3c], R35 ;  /* 0x00003c2301007387 */ /* 0x0003e20000100800 */
[----:B------:R-:W-:-:S03]  /*1480*/  IADD3 R6, P4, R35, UR6, RZ ;  /* 0x0000000623067c10 */ /* 0x000fc6000ff9e0ff */
[----:B------:R2:W5:Y:S01]  /*1490*/  @P2 LDG.E R8, desc[UR42][R2.64] ;  /* 0x0000002a02082981 */ /* 0x000562000c1e1900 */
[----:B------:R-:W-:Y:S01]  /*14a0*/  @P1 IADD3 R4, P2, R35, UR8, RZ ;  /* 0x0000000823041c10 */ /* 0x000fe2000ff5e0ff */
[----:B------:R-:W-:Y:S01]  /*14b0*/  IMAD.U32 R24, RZ, RZ, UR4 ;  /* 0x00000004ff187e24 */ /* 0x000fe2000f8e00ff */
[C---:B------:R-:W-:Y:S01]  /*14c0*/  IADD3.X R7, R34.reuse, UR7, RZ, P4, !PT ;  /* 0x0000000722077c10 */ /* 0x040fe2000a7fe4ff */
[----:B------:R1:W-:Y:S01]  /*14d0*/  STL [R1+0x40], R34 ;  /* 0x0000402201007387 */ /* 0x0003e20000100800 */
[----:B------:R-:W-:Y:S01]  /*14e0*/  @P1 IADD3.X R5, R34, UR9, RZ, P2, !PT ;  /* 0x0000000922051c10 */ /* 0x000fe200097fe4ff */
[----:B------:R-:W-:Y:S01]  /*14f0*/  ULDC.64 UR4, c[0x0][0x418] ;  /* 0x0001060000047ab9 */ /* 0x000fe20000000a00 */
[----:B------:R-:W-:Y:S01]  /*1500*/  ULDC.64 UR8, c[0x0][0xa20] ;  /* 0x0002880000087ab9 */ /* 0x000fe20000000a00 */
[----:B------:R1:W5:Y:S04]  /*1510*/  @P0 LDG.E R66, desc[UR42][R6.64] ;  /* 0x0000002a06420981 */ /* 0x000368000c1e1900 */
[----:B------:R1:W5:Y:S04]  /*1520*/  @P1 LDG.E R24, desc[UR42][R4.64] ;  /* 0x0000002a04181981 */ /* 0x000368000c1e1900 */
[----:B------:R1:W-:Y:S01]  /*1530*/  STL [R1+0x50], R29 ;  /* 0x0000501d01007387 */ /* 0x0003e20000100800 */
[----:B------:R-:W-:Y:S01]  /*1540*/  UISETP.NE.U32.AND UP0, UPT, UR4, URZ, UPT ;  /* 0x0000003f0400728c */ /* 0x000fe2000bf05070 */
[----:B--2---:R-:W-:-:S02]  /*1550*/  LOP3.LUT R2, R30, 0xff000000, RZ, 0xc0, !PT ;  /* 0xff0000001e027812 */ /* 0x004fc400078ec0ff */
[----:B------:R-:W-:Y:S01]  /*1560*/  ULDC UR4, c[0x0][0x424] ;  /* 0x0001090000047ab9 */ /* 0x000fe20000000800 */
[----:B------:R-:W-:Y:S01]  /*1570*/  UISETP.NE.AND.EX UP0, UPT, UR5, URZ, UPT, UP0 ;  /* 0x0000003f0500728c */ /* 0x000fe2000bf05300 */
[----:B------:R-:W-:Y:S02]  /*1580*/  ISETP.NE.U32.AND P2, PT, RZ, UR8, PT ;  /* 0x00000008ff007c0c */ /* 0x000fe4000bf45070 */
[----:B------:R-:W-:Y:S01]  /*1590*/  ULDC UR5, c[0x0][0x2f0] ;  /* 0x0000bc0000057ab9 */ /* 0x000fe20000000800 */
[----:B------:R-:W-:Y:S01]  /*15a0*/  USEL UR4, UR4, 0x1, UP0 ;  /* 0x0000000104047887 */ /* 0x000fe20008000000 */
[----:B0-----:R-:W-:Y:S02]  /*15b0*/  LOP3.LUT R0, R30, 0xff0000, RZ, 0xc0, !PT ;  /* 0x00ff00001e007812 */ /* 0x001fe400078ec0ff */
[----:B------:R-:W-:Y:S01]  /*15c0*/  SHF.R.U32.HI R3, RZ, 0x8, R2 ;  /* 0x00000008ff037819 */ /* 0x000fe20000011602 */
[----:B------:R-:W-:Y:S01]  /*15d0*/  UIMAD UR4, UR4, UR5, URZ ;  /* 0x00000005040472a4 */ /* 0x000fe2000f8e023f */
[----:B------:R-:W-:-:S02]  /*15e0*/  ISETP.NE.AND.EX P2, PT, RZ, UR9, PT, P2 ;  /* 0x00000009ff007c0c */ /* 0x000fc4000bf45320 */
[----:B------:R-:W-:Y:S01]  /*15f0*/  ULDC UR5, c[0x0][0x348] ;  /* 0x0000d20000057ab9 */ /* 0x000fe20000000800 */
[----:B------:R-:W-:Y:S02]  /*1600*/  LEA.HI R9, R0, R3, RZ, 0x10 ;  /* 0x0000000300097211 */ /* 0x000fe400078f80ff */
[----:B------:R-:W-:Y:S01]  /*1610*/  LOP3.LUT R22, R30, 0xffff, RZ, 0xc0, !PT ;  /* 0x0000ffff1e167812 */ /* 0x000fe200078ec0ff */
[----:B-1----:R-:W-:Y:S07]  /*1620*/  @P1 BRA `(.L_x_11370) ;  /* 0x0000000000241947 */ /* 0x002fee0003800000 */
        /* <DEDUP_REMOVED lines=9> */
.L_x_11370:
[----:B------:R-:W-:Y:S02]  /*16c0*/  IMAD.U32 R28, RZ, RZ, UR5 ;  /* 0x00000005ff1c7e24 */ /* 0x000fe4000f8e00ff */
[----:B------:R-:W-:Y:S01]  /*16d0*/  IMAD.U32 R31, RZ, RZ, UR4 ;  /* 0x00000004ff1f7e24 */ /* 0x000fe2000f8e00ff */
[----:B------:R-:W-:Y:S06]  /*16e0*/  @!P2 BRA `(.L_x_11371) ;  /* 0x000000000010a947 */ /* 0x000fec0003800000 */
[----:B------:R-:W-:-:S04]  /*16f0*/  IADD3 R2, P0, R35, UR8, RZ ;  /* 0x0000000823027c10 */ /* 0x000fc8000ff1e0ff */
[----:B------:R-:W-:-:S05]  /*1700*/  IADD3.X R3, R34, UR9, RZ, P0, !PT ;  /* 0x0000000922037c10 */ /* 0x000fca00087fe4ff */
[----:B------:R0:W5:Y:S01]  /*1710*/  LDG.E R31, desc[UR42][R2.64] ;  /* 0x0000002a021f7981 */ /* 0x000162000c1e1900 */
[----:B------:R-:W-:Y:S05]  /*1720*/  BRA `(.L_x_11372) ;  /* 0x0000000000107947 */ /* 0x000fea0003800000 */
.L_x_11371:
[----:B------:R-:W-:Y:S05]  /*1730*/  @!P0 BRA `(.L_x_11372) ;  /* 0x00000000000c8947 */ /* 0x000fea0003800000 */
[----:B------:R-:W2:Y:S04]  /*1740*/  LDG.E R0, desc[UR42][R6.64] ;  /* 0x0000002a06007981 */ /* 0x000ea8000c1e1900 */
[----:B------:R-:W2:Y:S02]  /*1750*/  LDG.E R31, desc[UR42][R6.64+0x4] ;  /* 0x0000042a061f7981 */ /* 0x000ea4000c1e1900 */
[----:B--2---:R-:W-:-:S07]  /*1760*/  IMAD.IADD R31, R31, 0x1, -R0 ;  /* 0x000000011f1f7824 */ /* 0x004fce00078e0a00 */
.L_x_11372:
[----:B------:R-:W-:Y:S01]  /*1770*/  ULDC.64 UR4, c[0x0][0xa10] ;  /* 0x0002840000047ab9 */ /* 0x000fe20000000a00 */
[----:B------:R-:W2:Y:S01]  /*1780*/  LDL.LU R30, [R1+0x24] ;  /* 0x00002400011e7983 */ /* 0x000ea20000300800 */
[----:B------:R-:W-:-:S04]  /*1790*/  ISETP.NE.U32.AND P0, PT, RZ, UR4, PT ;  /* 0x00000004ff007c0c */ /* 0x000fc8000bf05070 */
[----:B------:R-:W-:Y:S01]  /*17a0*/  ISETP.NE.AND.EX P0, PT, RZ, UR5, PT, P0 ;  /* 0x00000005ff007c0c */ /* 0x000fe2000bf05300 */
[----:B------:R-:W-:Y:S02]  /*17b0*/  ULDC.64 UR4, c[0x0][0xa30] ;  /* 0x00028c0000047ab9 */ /* 0x000fe40000000a00 */
[----:B------:R-:W-:-:S10]  /*17c0*/  ISETP.NE.U32.AND P1, PT, RZ, UR4, PT ;  /* 0x00000004ff007c0c */ /* 0x000fd4000bf25070 */
[----:B0-----:R-:W0:Y:S02]  /*17d0*/  @P0 LDC.64 R2, c[0x0][0xa10] ;  /* 0x00028400ff020b82 */ /* 0x001e240000000a00 */
[----:B0-----:R-:W-:-:S05]  /*17e0*/  @P0 IMAD.WIDE R2, R33, 0x4, R2 ;  /* 0x0000000421020825 */ /* 0x001fca00078e0202 */
[----:B------:R-:W3:Y:S04]  /*17f0*/  @P0 LDG.E R0, desc[UR42][R2.64] ;  /* 0x0000002a02000981 */ /* 0x000ee8000c1e1900 */
[----:B------:R-:W3:Y:S01]  /*1800*/  @P0 LDG.E R7, desc[UR42][R2.64+0x4] ;  /* 0x0000042a02070981 */ /* 0x000ee2000c1e1900 */
[----:B------:R-:W-:Y:S01]  /*1810*/  ISETP.NE.AND.EX P1, PT, RZ, UR5, PT, P1 ;  /* 0x00000005ff007c0c */ /* 0x000fe2000bf25310 */
[----:B-----5:R-:W-:-:S12]  /*1820*/  IMAD.MOV.U32 R25, RZ, RZ, R31 ;  /* 0x000000ffff197224 */ /* 0x020fd800078e001f */
[----:B------:R-:W-:-:S04]  /*1830*/  @P1 IADD3 R4, P2, R35, UR4, RZ ;  /* 0x0000000423041c10 */ /* 0x000fc8000ff5e0ff */
[----:B------:R-:W-:-:S05]  /*1840*/  @P1 IADD3.X R5, R34, UR5, RZ, P2, !PT ;  /* 0x0000000522051c10 */ /* 0x000fca00097fe4ff */
[----:B------:R0:W5:Y:S01]  /*1850*/  @P1 LDG.E R25, desc[UR42][R4.64] ;  /* 0x0000002a04191981 */ /* 0x000162000c1e1900 */
[----:B------:R-:W-:Y:S01]  /*1860*/  IMAD.IADD R11, R31, 0x1, -R8 ;  /* 0x000000011f0b7824 */ /* 0x000fe200078e0a08 */
[----:B------:R-:W-:Y:S01]  /*1870*/  LOP3.LUT R12, R9, 0xff, RZ, 0xc0, !PT ;  /* 0x000000ff090c7812 */ /* 0x000fe200078ec0ff */
[----:B------:R-:W-:Y:S01]  /*1880*/  BSSY B0, `(.L_x_11373) ;  /* 0x000002d000007945 */ /* 0x000fe20003800000 */
[----:B------:R-:W-:-:S03]  /*1890*/  SHF.R.U32.HI R6, RZ, 0x10, R9 ;  /* 0x00000010ff067819 */ /* 0x000fc60000011609 */
[----:B------:R0:W-:Y:S04]  /*18a0*/  STL [R1+0x58], R12 ;  /* 0x0000580c01007387 */ /* 0x0001e80000100800 */
[----:B------:R0:W-:Y:S01]  /*18b0*/  STL [R1+0x38], R6 ;  /* 0x0000380601007387 */ /* 0x0001e20000100800 */
[----:B--2---:R-:W-:Y:S01]  /*18c0*/  LOP3.LUT R30, R30, 0xfffffffb, RZ, 0xc0, !PT ;  /* 0xfffffffb1e1e7812 */ /* 0x004fe200078ec0ff */
[----:B---3--:R-:W-:-:S05]  /*18d0*/  @P0 IMAD.IADD R28, R7, 0x1, -R0 ;  /* 0x00000001071c0824 */ /* 0x008fca00078e0a00 */
[----:B------:R-:W-:-:S04]  /*18e0*/  IADD3 R88, R11, R28, RZ ;  /* 0x0000001c0b587210 */ /* 0x000fc80007ffe0ff */
[C---:B------:R-:W-:Y:S01]  /*18f0*/  ISETP.GE.AND P3, PT, R88.reuse, 0x1, PT ;  /* 0x000000015800780c */ /* 0x040fe20003f66270 */
[----:B------:R-:W-:-:S05]  /*1900*/  VIADD R0, R88, 0x7f ;  /* 0x0000007f58007836 */ /* 0x000fca0000000000 */
[----:B------:R-:W-:-:S04]  /*1910*/  SHF.R.S32.HI R3, RZ, 0x1f, R0 ;  /* 0x0000001fff037819 */ /* 0x000fc80000011400 */
[----:B------:R-:W-:Y:S01]  /*1920*/  LEA.HI R2, R3, R0, RZ, 0x7 ;  /* 0x0000000003027211 */ /* 0x000fe200078f38ff */
[----:B------:R-:W-:Y:S02]  /*1930*/  IMAD.MOV.U32 R3, RZ, RZ, RZ ;  /* 0x000000ffff037224 */ /* 0x000fe400078e00ff */
[----:B------:R-:W-:Y:S02]  /*1940*/  @P3 LOP3.LUT R30, R30, 0x4, RZ, 0xfc, !PT ;  /* 0x000000041e1e3812 */ /* 0x000fe400078efcff */
[----:B------:R-:W-:-:S03]  /*1950*/  SHF.R.S32.HI R2, RZ, 0x7, R2 ;  /* 0x00000007ff027819 */ /* 0x000fc60000011402 */
        /* <DEDUP_REMOVED lines=28> */
[----:B------:R-:W-:-:S05]  /*1b20*/  IMAD.MOV.U32 R3, RZ, RZ, R5 ;  /* 0x000000ffff037224 */ /* 0x000fca00078e0005 */
[----:B------:R-:W-:Y:S02]  /*1b30*/  @!P2 IADD3 R3, -R3, RZ, RZ ;  /* 0x000000ff0303a210 */ /* 0x000fe40007ffe1ff */
[----:B------:R-:W-:-:S07]  /*1b40*/  @!P1 LOP3.LUT R3, RZ, R9, RZ, 0x33, !PT ;  /* 0x00000009ff039212 */ /* 0x000fce00078e33ff */
.L_x_11374:
[----:B------:R-:W-:Y:S05]  /*1b50*/  BSYNC B0 ;  /* 0x0000000000007941 */ /* 0x000fea0003800000 */
.L_x_11373:
[----:B------:R-:W-:Y:S01]  /*1b60*/  IMAD R0, R12, R3, RZ ;  /* 0x000000030c007224 */ /* 0x000fe200078e02ff */
[----:B------:R-:W-:-:S04]  /*1b70*/  PLOP3.LUT P2, PT, PT, PT, PT, 0x80, 0x0 ;  /* 0x000000000000781c */ /* 0x000fc80003f4f070 */
        /* <DEDUP_REMOVED lines=11> */
[----:B------:R-:W-:-:S04]  /*1c30*/  @P0 SHF.R.S32.HI R26, RZ, 0x7, R0 ;  /* 0x00000007ff1a0819 */ /* 0x000fc80000011400 */
        /* <DEDUP_REMOVED lines=9> */
[----:B0-----:R-:W-:Y:S01]  /*1cd0*/  IMAD.U32 R4, RZ, RZ, UR4 ;  /* 0x00000004ff047e24 */ /* 0x001fe2000f8e00ff */
        /* <DEDUP_REMOVED lines=12> */
.L_x_11377:
[----:B------:R-:W-:Y:S05]  /*1da0*/  BSYNC B6 ;  /* 0x0000000000067941 */ /* 0x000fea0003800000 */
.L_x_11376:
        /* <DEDUP_REMOVED lines=20> */
.L_x_11379:
[----:B------:R-:W-:Y:S05]  /*1ef0*/  BSYNC B6 ;  /* 0x0000000000067941 */ /* 0x000fea0003800000 */
.L_x_11378:
[----:B------:R-:W2:Y:S01]  /*1f00*/  LDL R11, [R1+0x4] ;  /* 0x00000400010b7983 */ /* 0x000ea20000100800 */
[----:B------:R-:W-:Y:S01]  /*1f10*/  ULDC.64 UR4, c[0x0][0x9f8] ;  /* 0x00027e0000047ab9 */ /* 0x000fe20000000a00 */
[----:B------:R-:W-:Y:S01]  /*1f20*/  IMAD.MOV.U32 R68, RZ, RZ, R33 ;  /* 0x000000ffff447224 */ /* 0x000fe200078e0021 */
[----:B------:R-:W-:Y:S01]  /*1f30*/  ISETP.NE.U32.AND P0, PT, RZ, UR4, PT ;  /* 0x00000004ff007c0c */ /* 0x000fe2000bf05070 */
[----:B------:R-:W3:Y:S01]  /*1f40*/  LDL R8, [R1+0xa0] ;  /* 0x0000a00001087983 */ /* 0x000ee20000100800 */
[----:B------:R-:W1:Y:S01]  /*1f50*/  LDC.64 R60, c[0x0][0x3f8] ;  /* 0x0000fe00ff3c7b82 */ /* 0x000e620000000a00 */
[----:B------:R-:W-:Y:S01]  /*1f60*/  IMAD.MOV.U32 R32, RZ, RZ, R30 ;  /* 0x000000ffff207224 */ /* 0x000fe200078e001e */
[----:B------:R-:W-:Y:S01]  /*1f70*/  ISETP.NE.AND.EX P0, PT, RZ, UR5, PT, P0 ;  /* 0x00000005ff007c0c */ /* 0x000fe2000bf05300 */
[----:B------:R-:W4:Y:S05]  /*1f80*/  LDL R10, [R1+0x1c] ;  /* 0x00001c00010a7983 */ /* 0x000f2a0000100800 */
[----:B------:R-:W1:Y:S07]  /*1f90*/  LDC R55, c[0x0][0x3f4] ;  /* 0x0000fd00ff377b82 */ /* 0x000e6e0000000800 */
[----:B0-----:R-:W-:Y:S01]  /*1fa0*/  @P0 IADD3 R4, P1, R35, UR4, RZ ;  /* 0x0000000423040c10 */ /* 0x001fe2000ff3e0ff */
[----:B------:R-:W-:Y:S01]  /*1fb0*/  VIADD R67, R16, 0x20 ;  /* 0x0000002010437836 */ /* 0x000fe20000000000 */
[----:B------:R-:W0:Y:S01]  /*1fc0*/  LDC.64 R58, c[0x0][0x408] ;  /* 0x00010200ff3a7b82 */ /* 0x000e220000000a00 */
[----:B------:R-:W-:Y:S01]  /*1fd0*/  ULDC UR4, c[0x0][0x2f4] ;  /* 0x0000bd0000047ab9 */ /* 0x000fe20000000800 */
[----:B------:R-:W-:-:S05]  /*1fe0*/  @P0 IADD3.X R5, R34, UR5, RZ, P1, !PT ;  /* 0x0000000522050c10 */ /* 0x000fca0008ffe4ff */
[----:B------:R1:W4:Y:S01]  /*1ff0*/  @P0 LDG.E R68, desc[UR42][R4.64] ;  /* 0x0000002a04440981 */ /* 0x000322000c1e1900 */
[----:B------:R-:W-:-:S04]  /*2000*/  ISETP.GE.AND P1, PT, R67, UR4, PT ;  /* 0x0000000443007c0c */ /* 0x000fc8000bf26270 */
[----:B------:R-:W-:Y:S02]  /*2010*/  SEL R3, RZ, 0xffffffff, P1 ;  /* 0xffffffffff037807 */ /* 0x000fe40000800000 */
[----:B------:R-:W-:-:S03]  /*2020*/  ISETP.GE.AND P0, PT, R16, UR4, PT ;  /* 0x0000000410007c0c */ /* 0x000fc6000bf06270 */
[----:B-1----:R-:W-:Y:S01]  /*2030*/  IMAD.SHL.U32 R5, R3, 0x2, RZ ;  /* 0x0000000203057824 */ /* 0x002fe200078e00ff */
[----:B------:R-:W-:Y:S02]  /*2040*/  SHF.R.S32.HI R3, RZ, 0x1f, R155 ;  /* 0x0000001fff037819 */ /* 0x000fe4000001149b */
[----:B------:R-:W-:Y:S02]  /*2050*/  SEL R0, RZ, 0x1, P0 ;  /* 0x00000001ff007807 */ /* 0x000fe40000000000 */
[----:B------:R-:W-:Y:S01]  /*2060*/  SHF.R.S32.HI R153, RZ, 0x1f, R152 ;  /* 0x0000001fff997819 */ /* 0x000fe20000011498 */
[-C--:B------:R-:W-:Y:S01]  /*2070*/  IMAD R4, R3, R60.reuse, RZ ;  /* 0x0000003c03047224 */ /* 0x080fe200078e02ff */
[----:B------:R-:W-:Y:S02]  /*2080*/  SHF.R.S32.HI R17, RZ, 0x1f, R16 ;  /* 0x0000001fff117819 */ /* 0x000fe40000011410 */
[----:B------:R-:W-:Y:S02]  /*2090*/  ISETP.GE.AND P2, PT, R67, R55, PT ;  /* 0x000000374300720c */ /* 0x000fe40003f46270 */
[----:B------:R-:W-:Y:S01]  /*20a0*/  LOP3.LUT R0, R5, 0x2, R0, 0xe2, !PT ;  /* 0x0000000205007812 */ /* 0x000fe200078ee200 */
[C---:B------:R-:W-:Y:S01]  /*20b0*/  IMAD R5, R155.reuse, R61, R4 ;  /* 0x0000003d9b057224 */ /* 0x040fe200078e0204 */
[----:B------:R-:W-:Y:S01]  /*20c0*/  ISETP.GE.AND P0, PT, R16, R55, PT ;  /* 0x000000371000720c */ /* 0x000fe20003f06270 */
[----:B------:R-:W-:Y:S01]  /*20d0*/  IMAD.WIDE.U32 R46, R155, R60, R152 ;  /* 0x0000003c9b2e7225 */ /* 0x000fe200078e0098 */
[----:B------:R-:W-:-:S03]  /*20e0*/  SEL R4, R55, RZ, P2 ;  /* 0x000000ff37047207 */ /* 0x000fc60001000000 */
[----:B------:R-:W-:-:S04]  /*20f0*/  IMAD.WIDE.U32 R44, R155, R60, R16 ;  /* 0x0000003c9b2c7225 */ /* 0x000fc800078e0010 */
[----:B0-----:R-:W-:Y:S01]  /*2100*/  IMAD R6, R3, R58, RZ ;  /* 0x0000003a03067224 */ /* 0x001fe200078e02ff */
[----:B------:R-:W-:Y:S01]  /*2110*/  SEL R3, R55, RZ, P0 ;  /* 0x000000ff37037207 */ /* 0x000fe20000000000 */
[----:B------:R-:W-:Y:S02]  /*2120*/  IMAD.IADD R47, R47, 0x1, R5 ;  /* 0x000000012f2f7824 */ /* 0x000fe400078e0205 */
[----:B------:R-:W-:Y:S01]  /*2130*/  IMAD.IADD R45, R5, 0x1, R45 ;  /* 0x00000001052d7824 */ /* 0x000fe200078e022d */
[----:B------:R-:W-:Y:S01]  /*2140*/  IADD3 R3, R16, R3, RZ ;  /* 0x0000000310037210 */ /* 0x000fe20007ffe0ff */
[----:B------:R-:W-:Y:S02]  /*2150*/  IMAD.IADD R5, R67, 0x1, R4 ;  /* 0x0000000143057824 */ /* 0x000fe400078e0204 */
[----:B------:R-:W-:Y:S01]  /*2160*/  IMAD R9, R155, R59, R6 ;  /* 0x0000003b9b097224 */ /* 0x000fe200078e0206 */
[----:B------:R-:W-:Y:S02]  /*2170*/  SHF.R.S32.HI R4, RZ, 0x1f, R3 ;  /* 0x0000001fff047819 */ /* 0x000fe40000011403 */
[----:B------:R-:W-:-:S02]  /*2180*/  SHF.R.S32.HI R6, RZ, 0x1f, R5 ;  /* 0x0000001fff067819 */ /* 0x000fc40000011405 */
[----:B------:R-:W-:Y:S02]  /*2190*/  LEA.HI R65, R4, R3, RZ, 0x4 ;  /* 0x0000000304417211 */ /* 0x000fe400078f20ff */
[----:B------:R-:W-:Y:S02]  /*21a0*/  LEA.HI R64, R6, R5, RZ, 0x4 ;  /* 0x0000000506407211 */ /* 0x000fe400078f20ff */
[----:B------:R-:W-:Y:S02]  /*21b0*/  LEA.HI R3, R4, R3, RZ, 0x5 ;  /* 0x0000000304037211 */ /* 0x000fe400078f28ff */
[----:B------:R-:W-:-:S03]  /*21c0*/  LEA.HI R5, R6, R5, RZ, 0x5 ;  /* 0x0000000506057211 */ /* 0x000fc600078f28ff */
[----:B------:R-:W-:Y:S02]  /*21d0*/  IMAD.SHL.U32 R4, R3, 0x80, RZ ;  /* 0x0000008003047824 */ /* 0x000fe400078e00ff */
[----:B------:R-:W-:-:S03]  /*21e0*/  IMAD.SHL.U32 R6, R5, 0x80, RZ ;  /* 0x0000008005067824 */ /* 0x000fc600078e00ff */
[----:B------:R-:W-:Y:S02]  /*21f0*/  LOP3.LUT R4, R4, 0xfffff000, RZ, 0xc0, !PT ;  /* 0xfffff00004047812 */ /* 0x000fe400078ec0ff */
[----:B------:R-:W-:Y:S01]  /*2200*/  LOP3.LUT R6, R6, 0xfffff000, RZ, 0xc0, !PT ;  /* 0xfffff00006067812 */ /* 0x000fe200078ec0ff */
[----:B------:R-:W0:Y:S01]  /*2210*/  S2R R33, SR_TID.X ;  /* 0x0000000000217919 */ /* 0x000e220000002100 */
[----:B------:R-:W-:Y:S02]  /*2220*/  ISETP.GE.AND P1, PT, R23, UR4, PT ;  /* 0x0000000417007c0c */ /* 0x000fe4000bf26270 */
[----:B------:R-:W-:-:S04]  /*2230*/  LOP3.LUT R32, R32, 0xfffffffe, RZ, 0xc0, !PT ;  /* 0xfffffffe20207812 */ /* 0x000fc800078ec0ff */
[----:B------:R-:W-:-:S04]  /*2240*/  @P2 LOP3.LUT R32, R32, 0x1, RZ, 0xfc, !PT ;  /* 0x0000000120202812 */ /* 0x000fc800078efcff */
[----:B------:R-:W-:-:S04]  /*2250*/  LOP3.LUT R32, R32, 0xfffffffd, RZ, 0xc0, !PT ;  /* 0xfffffffd20207812 */ /* 0x000fc800078ec0ff */
[----:B------:R-:W-:-:S05]  /*2260*/  @P1 LOP3.LUT R32, R32, 0x2, RZ, 0xfc, !PT ;  /* 0x0000000220201812 */ /* 0x000fca00078efcff */
[----:B------:R1:W-:Y:S01]  /*2270*/  STL [R1+0x24], R32 ;  /* 0x0000242001007387 */ /* 0x0003e20000100800 */
[----:B-----5:R-:W-:Y:S01]  /*2280*/  SHF.R.S32.HI R7, RZ, 0x1f, R25 ;  /* 0x0000001fff077819 */ /* 0x020fe20000011419 */
[----:B------:R-:W-:Y:S02]  /*2290*/  IMAD.IADD R66, R66, 0x1, R31 ;  /* 0x0000000142427824 */ /* 0x000fe400078e021f */
[----:B------:R-:W-:-:S04]  /*22a0*/  IMAD.WIDE.U32 R30, R155, R58, R152 ;  /* 0x0000003a9b1e7225 */ /* 0x000fc800078e0098 */
[----:B------:R-:W-:-:S04]  /*22b0*/  IMAD.WIDE.U32 R20, R155, R58, R16 ;  /* 0x0000003a9b147225 */ /* 0x000fc800078e0010 */
[----:B------:R-:W-:Y:S02]  /*22c0*/  IMAD.IADD R31, R31, 0x1, R9 ;  /* 0x000000011f1f7824 */ /* 0x000fe400078e0209 */
[----:B------:R-:W-:Y:S02]  /*22d0*/  IMAD.IADD R21, R9, 0x1, R21 ;  /* 0x0000000109157824 */ /* 0x000fe400078e0215 */
[----:B------:R-:W-:-:S04]  /*22e0*/  IMAD.WIDE.U32 R46, R25, R60, R46 ;  /* 0x0000003c192e7225 */ /* 0x000fc800078e002e */
[----:B------:R-:W-:Y:S01]  /*22f0*/  IMAD.WIDE.U32 R30, R25, R58, R30 ;  /* 0x0000003a191e7225 */ /* 0x000fe200078e001e */
[----:B------:R-:W-:-:S03]  /*2300*/  LOP3.LUT R54, R0, 0x1, RZ, 0xc0, !PT ;  /* 0x0000000100367812 */ /* 0x000fc600078ec0ff */
[----:B------:R-:W-:Y:S01]  /*2310*/  IMAD.WIDE.U32 R44, R25, R60, R44 ;  /* 0x0000003c192c7225 */ /* 0x000fe200078e002c */
[----:B------:R-:W-:-:S03]  /*2320*/  LOP3.LUT R53, R0, 0x2, RZ, 0xc0, !PT ;  /* 0x0000000200357812 */ /* 0x000fc600078ec0ff */
[----:B------:R-:W-:Y:S01]  /*2330*/  IMAD.WIDE.U32 R20, R25, R58, R20 ;  /* 0x0000003a19147225 */ /* 0x000fe200078e0014 */
[----:B------:R-:W-:-:S03]  /*2340*/  LOP3.LUT R48, R65, 0xfffffff0, RZ, 0xc0, !PT ;  /* 0xfffffff041307812 */ /* 0x000fc600078ec0ff */
[----:B------:R-:W-:Y:S01]  /*2350*/  IMAD.SHL.U32 R55, R55, 0x2, RZ ;  /* 0x0000000237377824 */ /* 0x000fe200078e00ff */
[C---:B--2---:R-:W-:Y:S02]  /*2360*/  LOP3.LUT R3, R11.reuse, 0x10, R65, 0xf8, !PT ;  /* 0x000000100b037812 */ /* 0x044fe400078ef841 */
[----:B------:R-:W-:Y:S02]  /*2370*/  LOP3.LUT R5, R11, 0x10, R64, 0xf8, !PT ;  /* 0x000000100b057812 */ /* 0x000fe400078ef840 */
[-C--:B---3--:R-:W-:Y:S02]  /*2380*/  LOP3.LUT R3, R3, R8.reuse, RZ, 0x3c, !PT ;  /* 0x0000000803037212 */ /* 0x088fe400078e3cff */
[----:B------:R-:W-:Y:S02]  /*2390*/  LOP3.LUT R5, R5, R8, RZ, 0x3c, !PT ;  /* 0x0000000805057212 */ /* 0x000fe400078e3cff */
[--C-:B----4-:R-:W-:Y:S02]  /*23a0*/  IADD3 R63, R3, R4, R10.reuse ;  /* 0x00000004033f7210 */ /* 0x110fe40007ffe00a */
[----:B------:R-:W-:-:S02]  /*23b0*/  IADD3 R62, R5, R6, R10 ;  /* 0x00000006053e7210 */ /* 0x000fc40007ffe00a */
[----:B------:R-:W2:Y:S01]  /*23c0*/  S2R R10, SR_TID.X ;  /* 0x00000000000a7919 */ /* 0x000ea20000002100 */
[C---:B------:R-:W-:Y:S02]  /*23d0*/  IMAD R8, R7.reuse, R60, RZ ;  /* 0x0000003c07087224 */ /* 0x040fe400078e02ff */
[----:B------:R-:W-:Y:S02]  /*23e0*/  IMAD R4, R7, R58, RZ ;  /* 0x0000003a07047224 */ /* 0x000fe400078e02ff */
[C---:B------:R-:W-:Y:S02]  /*23f0*/  IMAD R51, R25.reuse, R61, R8 ;  /* 0x0000003d19337224 */ /* 0x040fe400078e0208 */
[----:B------:R-:W-:Y:S01]  /*2400*/  IMAD R49, R25, R59, R4 ;  /* 0x0000003b19317224 */ /* 0x000fe200078e0204 */
[C---:B------:R-:W-:Y:S01]  /*2410*/  SHF.L.U64.HI R61, R60.reuse, 0x7, R61 ;  /* 0x000000073c3d7819 */ /* 0x040fe2000001023d */
[----:B------:R-:W-:Y:S01]  /*2420*/  IMAD.SHL.U32 R60, R60, 0x80, RZ ;  /* 0x000000803c3c7824 */ /* 0x000fe200078e00ff */
[C---:B------:R-:W-:Y:S01]  /*2430*/  SHF.L.U64.HI R59, R58.reuse, 0x7, R59 ;  /* 0x000000073a3b7819 */ /* 0x040fe2000001023b */
[----:B------:R-:W-:Y:S01]  /*2440*/  IMAD.IADD R50, R31, 0x1, R49 ;  /* 0x000000011f327824 */ /* 0x000fe200078e0231 */
[----:B------:R-:W-:Y:S01]  /*2450*/  IADD3 R52, R47, R51, RZ ;  /* 0x000000332f347210 */ /* 0x000fe20007ffe0ff */
[----:B------:R-:W-:Y:S01]  /*2460*/  IMAD.SHL.U32 R58, R58, 0x80, RZ ;  /* 0x000000803a3a7824 */ /* 0x000fe200078e00ff */
[----:B------:R-:W-:Y:S01]  /*2470*/  LOP3.LUT R3, R64, 0xfffffff0, RZ, 0xc0, !PT ;  /* 0xfffffff040037812 */ /* 0x000fe200078ec0ff */
[----:B--2---:R-:W-:-:S05]  /*2480*/  VIADD R34, R10, 0xffffff80 ;  /* 0xffffff800a227836 */ /* 0x004fca0000000000 */
[----:B------:R-:W-:-:S04]  /*2490*/  LEA.HI R11, R34, R34, RZ, 0x1 ;  /* 0x00000022220b7211 */ /* 0x000fc800078f08ff */
[----:B------:R-:W-:Y:S02]  /*24a0*/  LOP3.LUT R11, R11, 0xfffffffe, RZ, 0xc0, !PT ;  /* 0xfffffffe0b0b7812 */ /* 0x000fe400078ec0ff */
[----:B0-----:R-:W-:-:S03]  /*24b0*/  SHF.R.U32.HI R10, RZ, 0x7, R33 ;  /* 0x00000007ff0a7819 */ /* 0x001fc60000011621 */
[----:B------:R-:W-:Y:S01]  /*24c0*/  IMAD.IADD R11, R34, 0x1, -R11 ;  /* 0x00000001220b7824 */ /* 0x000fe200078e0a0b */
[----:B------:R-:W-:Y:S01]  /*24d0*/  SHF.R.S32.HI R0, RZ, 0x1f, R68 ;  /* 0x0000001fff007819 */ /* 0x000fe20000011444 */
[----:B------:R-:W-:Y:S02]  /*24e0*/  VIADD R56, R10, 0x8 ;  /* 0x000000080a387836 */ /* 0x000fe40000000000 */
[----:B------:R-:W-:Y:S02]  /*24f0*/  IMAD R57, R11, 0xc0, R155 ;  /* 0x000000c00b397824 */ /* 0x000fe400078e029b */
[----:B------:R-:W-:Y:S02]  /*2500*/  IMAD.IADD R51, R51, 0x1, R45 ;  /* 0x0000000133337824 */ /* 0x000fe400078e022d */
[----:B-1----:R-:W-:-:S07]  /*2510*/  IMAD.IADD R49, R49, 0x1, R21 ;  /* 0x0000000131317824 */ /* 0x002fce00078e0215 */
.L_x_11422:
[----:B------:R-:W2:Y:S01]  /*2520*/  LDL R13, [R1+0x2c] ;  /* 0x00002c00010d7983 */ /* 0x000ea20000100800 */
[----:B------:R-:W0:Y:S01]  /*2530*/  LDC R74, c[0x0][0x430] ;  /* 0x00010c00ff4a7b82 */ /* 0x000e220000000800 */
[----:B------:R-:W-:Y:S02]  /*2540*/  VIADD R26, R26, 0xffffffff ;  /* 0xffffffff1a1a7836 */ /* 0x000fe40000000000 */
[----:B------:R-:W-:Y:S02]  /*2550*/  IMAD.MOV.U32 R75, RZ, RZ, RZ ;  /* 0x000000ffff4b7224 */ /* 0x000fe400078e00ff */
[----:B------:R-:W-:-:S03]  /*2560*/  IMAD R5, R26, 0x80, R57 ;  /* 0x000000801a057824 */ /* 0x000fc600078e0239 */
[----:B-1----:R-:W1:Y:S01]  /*2570*/  LDC R77, c[0x0][0x3f4] ;  /* 0x0000fd00ff4d7b82 */ /* 0x002e620000000800 */
[----:B------:R-:W-:Y:S01]  /*2580*/  IMAD.IADD R12, R66, 0x1, R5 ;  /* 0x00000001420c7824 */ /* 0x000fe200078e0205 */
[----:B------:R-:W-:-:S03]  /*2590*/  ISETP.GE.AND P1, PT, R5, R28, PT ;  /* 0x0000001c0500720c */ /* 0x000fc60003f26270 */
[----:B------:R-:W-:Y:S01]  /*25a0*/  IMAD.MOV.U32 R8, RZ, RZ, R12 ;  /* 0x000000ffff087224 */ /* 0x000fe200078e000c */
[----:B------:R-:W-:Y:S02]  /*25b0*/  ISETP.GT.OR P1, PT, R57, 0x7f, P1 ;  /* 0x0000007f3900780c */ /* 0x000fe40000f24670 */
[----:B0-----:R-:W-:-:S11]  /*25c0*/  ISETP.NE.AND P2, PT, R74, 0x1, PT ;  /* 0x000000014a00780c */ /* 0x001fd60003f45270 */
[----:B------:R-:W0:Y:S08]  /*25d0*/  @!P1 LDC.64 R6, c[0x0][0x428] ;  /* 0x00010a00ff069b82 */ /* 0x000e300000000a00 */
[----:B---3--:R-:W3:Y:S08]  /*25e0*/  @!P1 LDC.64 R4, c[0x0][0x418] ;  /* 0x00010600ff049b82 */ /* 0x008ef00000000a00 */
[----:B------:R-:W4:Y:S08]  /*25f0*/  @P2 LDC R9, c[0x0][0x434] ;  /* 0x00010d00ff092b82 */ /* 0x000f300000000800 */
        /* <DEDUP_REMOVED lines=8> */
[----:B---3--:R-:W-:-:S04]  /*2680*/  @!P1 LEA R4, P2, R6, R4, 0x2 ;  /* 0x0000000406049211 */ /* 0x008fc800078410ff */
        /* <DEDUP_REMOVED lines=8> */
[----:B--2---:R-:W-:-:S05]  /*2710*/  IMAD R69, R19, 0x3000, R13 ;  /* 0x0000300013457824 */ /* 0x004fca00078e020d */
        /* <DEDUP_REMOVED lines=41> */
[----:B------:R-:W-:Y:S01]  /*29b0*/  CS2R R38, SRZ ;  /* 0x0000000000267805 */ /* 0x000fe2000001ff00 */
[----:B------:R-:W-:Y:S06]  /*29c0*/  @P3 BRA `(.L_x_11384) ;  /* 0x00000000005c3947 */ /* 0x000fec0003800000 */
        /* <DEDUP_REMOVED lines=23> */
.L_x_11384:
[----:B------:R-:W-:Y:S05]  /*2b40*/  BSYNC B1 ;  /* 0x0000000000017941 */ /* 0x000fea0003800000 */
.L_x_11383:
[----:B------:R-:W-:Y:S01]  /*2b50*/  UISETP.NE.AND UP0, UPT, UR36, 0x3, UPT ;  /* 0x000000032400788c */ /* 0x000fe2000bf05270 */
[----:B-----5:R-:W-:Y:S02]  /*2b60*/  IMAD.MOV.U32 R42, RZ, RZ, R8 ;  /* 0x000000ffff2a7224 */ /* 0x020fe400078e0008 */
[----:B------:R-:W-:Y:S02]  /*2b70*/  IMAD.MOV.U32 R82, RZ, RZ, R36 ;  /* 0x000000ffff527224 */ /* 0x000fe400078e0024 */
[----:B------:R-:W-:Y:S01]  /*2b80*/  IMAD.MOV.U32 R83, RZ, RZ, R40 ;  /* 0x000000ffff537224 */ /* 0x000fe200078e0028 */
[----:B------:R-:W-:Y:S01]  /*2b90*/  PLOP3.LUT P2, PT, PT, PT, UP0, 0x80, 0x0 ;  /* 0x000000000000781c */ /* 0x000fe20003f4f008 */
[----:B------:R-:W-:Y:S02]  /*2ba0*/  IMAD.MOV.U32 R80, RZ, RZ, R32 ;  /* 0x000000ffff507224 */ /* 0x000fe400078e0020 */
[----:B------:R-:W-:Y:S02]  /*2bb0*/  IMAD.MOV.U32 R81, RZ, RZ, R34 ;  /* 0x000000ffff517224 */ /* 0x000fe400078e0022 */
[----:B------:R-:W-:-:S08]  /*2bc0*/  IMAD.MOV.U32 R84, RZ, RZ, R38 ;  /* 0x000000ffff547224 */ /* 0x000fd000078e0026 */
[----:B------:R-:W-:Y:S05]  /*2bd0*/  @!P2 BRA `(.L_x_11385) ;  /* 0x000000000004a947 */ /* 0x000fea0003800000 */
[----:B------:R-:W-:Y:S01]  /*2be0*/  BPT.TRAP 0x1 ;  /* 0x000000040000795c */ /* 0x000fe20000300000 */
.L_x_11385:
[----:B------:R-:W-:Y:S01]  /*2bf0*/  LEA R70, R19, R18, 0x3 ;  /* 0x0000001213467211 */ /* 0x000fe200078e18ff */
[----:B------:R-:W-:Y:S01]  /*2c00*/  BSSY B1, `(.L_x_11386) ;  /* 0x0000004000017945 */ /* 0x000fe20003800000 */
[----:B------:R-:W-:-:S04]  /*2c10*/  SHF.L.U32 R76, R154, 0x1f, RZ ;  /* 0x0000001f9a4c7819 */ /* 0x000fc800000006ff */
[----:B------:R-:W1:Y:S02]  /*2c20*/  SYNCS.PHASECHK.TRANS64.TRYWAIT P4, [R70+URZ+0x19c90], R76 ;  /* 0x019c904c460075a7 */ /* 0x000e64000808017f */
[----:B-1----:R-:W-:Y:S05]  /*2c30*/  @!P4 BRA `(.L_x_11387) ;  /* 0x000001940044c947 */ /* 0x002fea0003800000 */
.L_x_11639:
[----:B------:R-:W-:Y:S05]  /*2c40*/  BSYNC B1 ;  /* 0x0000000000017941 */ /* 0x000fea0003800000 */
.L_x_11386:
[----:B------:R-:W-:-:S03]  /*2c50*/  UMOV UR4, 0xffffffff ;  /* 0xffffffff00047882 */ /* 0x000fc60000000000 */
[----:B------:R-:W-:Y:S05]  /*2c60*/  BRA.DIV UR4, `(.L_x_11388) ;  /* 0x00000196044c7947 */ /* 0x000fea000b800000 */
[----:B------:R2:W3:Y:S04]  /*2c70*/  SHFL.IDX PT, R43, R78, RZ, 0x1e1f ;  /* 0x001e1fff4e2b7589 */ /* 0x0004e800000e0000 */
[----:B------:R2:W4:Y:S02]  /*2c80*/  SHFL.IDX PT, R14, R79, RZ, 0x1e1f ;  /* 0x001e1fff4f0e7589 */ /* 0x00052400000e0000 */
.L_x_11643:
[----:B------:R-:W-:Y:S05]  /*2c90*/  @P3 BRA `(.L_x_11389) ;  /* 0x0000003c00343947 */ /* 0x000fea0003800000 */
[----:B------:R-:W-:Y:S01]  /*2ca0*/  ISETP.NE.AND P3, PT, R54, RZ, PT ;  /* 0x000000ff3600720c */ /* 0x000fe20003f65270 */
[----:B------:R-:W-:-:S12]  /*2cb0*/  BSSY B1, `(.L_x_11390) ;  /* 0x0000076000017945 */ /* 0x000fd80003800000 */
[----:B------:R-:W-:Y:S05]  /*2cc0*/  @!P3 BRA `(.L_x_11391) ;  /* 0x0000000400d0b947 */ /* 0x000fea0003800000 */
[----:B------:R1:W1:Y:S01]  /*2cd0*/  LDS.128 R4, [R69+0x13800] ;  /* 0x0138000045047984 */ /* 0x0002620000000c00 */
[----:B0---4-:R-:W-:Y:S01]  /*2ce0*/  IADD3 R10, P3, R16, R14, RZ ;  /* 0x0000000e100a7210 */ /* 0x011fe20007f7e0ff */
[----:B------:R-:W-:Y:S04]  /*2cf0*/  BSSY B2, `(.L_x_11392) ;  /* 0x0000070000027945 */ /* 0x000fe80003800000 */
[----:B---3--:R-:W-:Y:S01]  /*2d00*/  IMAD.X R11, R43, 0x1, R17, P3 ;  /* 0x000000012b0b7824 */ /* 0x008fe200018e0611 */
[----:B------:R-:W-:-:S13]  /*2d10*/  ISETP.GE.AND P3, PT, R152, R77, PT ;  /* 0x0000004d9800720c */ /* 0x000fda0003f66270 */
[----:B------:R-:W-:Y:S05]  /*2d20*/  @P3 BRA `(.L_x_11393) ;  /* 0x0000000400b03947 */ /* 0x000fea0003800000 */
[--C-:B--2---:R-:W-:Y:S02]  /*2d30*/  SHF.R.U32.HI R79, RZ, 0x10, R41.reuse ;  /* 0x00000010ff4f7819 */ /* 0x104fe40000011629 */
[--C-:B------:R-:W-:Y:S02]  /*2d40*/  SHF.R.U32.HI R78, RZ, 0x8, R41.reuse ;  /* 0x00000008ff4e7819 */ /* 0x100fe40000011629 */
[----:B------:R-:W-:Y:S02]  /*2d50*/  LOP3.LUT R12, R41, 0xff, RZ, 0xc0, !PT ;  /* 0x000000ff290c7812 */ /* 0x000fe400078ec0ff */
[----:B------:R-:W-:Y:S02]  /*2d60*/  SHF.R.U32.HI R41, RZ, 0x18, R41 ;  /* 0x00000018ff297819 */ /* 0x000fe40000011629 */
[----:B------:R-:W-:Y:S02]  /*2d70*/  SHF.R.U32.HI R15, RZ, 0x8, R39 ;  /* 0x00000008ff0f7819 */ /* 0x000fe40000011627 */
[----:B------:R-:W-:-:S02]  /*2d80*/  LOP3.LUT R13, R39, 0xff, RZ, 0xc0, !PT ;  /* 0x000000ff270d7812 */ /* 0x000fc400078ec0ff */
[--C-:B------:R-:W-:Y:S02]  /*2d90*/  SHF.R.U32.HI R38, RZ, 0x18, R39.reuse ;  /* 0x00000018ff267819 */ /* 0x100fe40000011627 */
[----:B------:R-:W-:Y:S02]  /*2da0*/  SHF.R.U32.HI R40, RZ, 0x10, R39 ;  /* 0x00000010ff287819 */ /* 0x000fe40000011627 */
[----:B------:R-:W-:Y:S01]  /*2db0*/  PRMT R39, R41, 0x654, R12 ;  /* 0x0000065429277816 */ /* 0x000fe2000000000c */
[----:B------:R-:W-:Y:S01]  /*2dc0*/  IMAD.SHL.U32 R12, R78, 0x100, RZ ;  /* 0x000001004e0c7824 */ /* 0x000fe200078e00ff */
[----:B------:R-:W-:Y:S01]  /*2dd0*/  PRMT R41, R38, 0x654, R13 ;  /* 0x0000065426297816 */ /* 0x000fe2000000000d */
[----:B------:R-:W-:Y:S02]  /*2de0*/  IMAD.SHL.U32 R38, R15, 0x100, RZ ;  /* 0x000001000f267824 */ /* 0x000fe400078e00ff */
[----:B-1----:R-:W-:Y:S01]  /*2df0*/  IMAD.MOV.U32 R13, RZ, RZ, R5 ;  /* 0x000000ffff0d7224 */ /* 0x002fe200078e0005 */
[----:B------:R-:W-:Y:S01]  /*2e00*/  LOP3.LUT R12, R39, 0xff00, R12, 0xf8, !PT ;  /* 0x0000ff00270c7812 */ /* 0x000fe200078ef80c */
[----:B------:R-:W-:Y:S01]  /*2e10*/  IMAD.U32 R5, R79, 0x10000, RZ ;  /* 0x000100004f057824 */ /* 0x000fe200078e00ff */
[----:B------:R-:W-:Y:S01]  /*2e20*/  LOP3.LUT R41, R41, 0xff00, R38, 0xf8, !PT ;  /* 0x0000ff0029297812 */ /* 0x000fe200078ef826 */
[----:B------:R-:W-:Y:S01]  /*2e30*/  IMAD.MOV.U32 R15, RZ, RZ, R4 ;  /* 0x000000ffff0f7224 */ /* 0x000fe200078e0004 */
[----:B------:R-:W-:Y:S01]  /*2e40*/  F2FP.F16.E4M3.UNPACK_B R4, R13 ;  /* 0x0000000dff04723e */ /* 0x000fe200020006ff */
[----:B------:R-:W-:Y:S01]  /*2e50*/  IMAD.U32 R38, R40, 0x10000, RZ ;  /* 0x0001000028267824 */ /* 0x000fe200078e00ff */
[----:B------:R-:W-:-:S02]  /*2e60*/  F2FP.F16.E4M3.UNPACK_B R39, R84.H1 ;  /* 0x00000054ff27723e */ /* 0x000fc400030006ff */
        /* <DEDUP_REMOVED lines=8> */
[----:B------:R-:W-:Y:S02]  /*2ef0*/  HADD2.F32 R78, -RZ, R39.H1_H1 ;  /* 0x30000027ff4e7230 */ /* 0x000fe40000004100 */
[----:B------:R-:W-:Y:S01]  /*2f00*/  FMUL.FTZ R87, R38, R85 ;  /* 0x0000005526577220 */ /* 0x000fe20000410000 */
[----:B------:R-:W-:Y:S01]  /*2f10*/  HADD2.F32 R79, -RZ, R41.H0_H0 ;  /* 0x20000029ff4f7230 */ /* 0x000fe20000004100 */
[----:B------:R-:W-:Y:S01]  /*2f20*/  F2FP.F16.E4M3.UNPACK_B R83, R83 ;  /* 0x00000053ff53723e */ /* 0x000fe200020006ff */
[----:B------:R-:W-:-:S02]  /*2f30*/  HADD2.F32 R39, -RZ, R13.H1_H1 ;  /* 0x3000000dff277230 */ /* 0x000fc40000004100 */
[----:B------:R-:W-:Y:S02]  /*2f40*/  HADD2.F32 R40, -RZ, R13.H0_H0 ;  /* 0x2000000dff287230 */ /* 0x000fe40000004100 */
[C---:B------:R-:W-:Y:S01]  /*2f50*/  FMUL.FTZ R13, R4.reuse, R85 ;  /* 0x00000055040d7220 */ /* 0x040fe20000410000 */
[----:B------:R-:W-:Y:S02]  /*2f60*/  HADD2.F32 R41, -RZ, R41.H1_H1 ;  /* 0x30000029ff297230 */ /* 0x000fe40000004100 */
[CC--:B------:R-:W-:Y:S01]  /*2f70*/  FMUL.FTZ R85, R39.reuse, R78.reuse ;  /* 0x0000004e27557220 */ /* 0x0c0fe20000410000 */
        /* <DEDUP_REMOVED lines=10> */
[----:B------:R-:W-:Y:S01]  /*3020*/  F2FP.SATFINITE.E4M3.F32.PACK_AB_MERGE_C R40, R39, R40, RZ ;  /* 0x000000282728723e */ /* 0x000fe200048070ff */
        /* <DEDUP_REMOVED lines=14> */
[----:B------:R-:W-:Y:S02]  /*3110*/  F2FP.F16.E4M3.UNPACK_B R83, R12.H1 ;  /* 0x0000000cff53723e */ /* 0x000fe400030006ff */
        /* <DEDUP_REMOVED lines=15> */
[----:B------:R-:W-:Y:S01]  /*3210*/  F2FP.F16.E4M3.UNPACK_B R85, R7 ;  /* 0x00000007ff55723e */ /* 0x000fe200020006ff */
[-C--:B------:R-:W-:Y:S01]  /*3220*/  FMUL.FTZ R92, R84, R90.reuse ;  /* 0x0000005a545c7220 */ /* 0x080fe20000410000 */
[----:B------:R-:W-:Y:S02]  /*3230*/  HADD2.F32 R87, -RZ, R5.H1_H1 ;  /* 0x30000005ff577230 */ /* 0x000fe40000004100 */
[----:B------:R-:W-:Y:S01]  /*3240*/  FMUL.FTZ R91, R79, R90 ;  /* 0x0000005a4f5b7220 */ /* 0x000fe20000410000 */
[----:B------:R-:W-:Y:S01]  /*3250*/  HADD2.F32 R90, -RZ, R83.H0_H0 ;  /* 0x20000053ff5a7230 */ /* 0x000fe20000004100 */
[----:B------:R-:W-:Y:S01]  /*3260*/  F2FP.F16.E4M3.UNPACK_B R6, R6 ;  /* 0x00000006ff06723e */ /* 0x000fe200020006ff */
[----:B------:R-:W-:-:S02]  /*3270*/  HADD2.F32 R83, -RZ, R85.H1_H1 ;  /* 0x30000055ff537230 */ /* 0x000fc40000004100 */
[----:B------:R-:W-:Y:S01]  /*3280*/  FFMA.FTZ R7, R86, R89, R93 ;  /* 0x0000005956077223 */ /* 0x000fe2000001005d */
[-C--:B------:R-:W-:Y:S01]  /*3290*/  FFMA.FTZ R79, R79, R87.reuse, -R92 ;  /* 0x000000574f4f7223 */ /* 0x080fe2000001085c */
[----:B------:R-:W-:Y:S02]  /*32a0*/  HADD2.F32 R85, -RZ, R85.H0_H0 ;  /* 0x20000055ff557230 */ /* 0x000fe40000004100 */
[----:B------:R-:W-:Y:S01]  /*32b0*/  FFMA.FTZ R84, R84, R87, R91 ;  /* 0x0000005754547223 */ /* 0x000fe2000001005b */
[----:B------:R-:W-:Y:S02]  /*32c0*/  HADD2.F32 R86, -RZ, R41.H0_H0 ;  /* 0x20000029ff567230 */ /* 0x000fe40000004100 */
[-C--:B------:R-:W-:Y:S01]  /*32d0*/  FMUL.FTZ R92, R83, R90.reuse ;  /* 0x0000005a535c7220 */ /* 0x080fe20000410000 */
[----:B------:R-:W-:Y:S02]  /*32e0*/  HADD2.F32 R78, -RZ, R78.H0_H0 ;  /* 0x2000004eff4e7230 */ /* 0x000fe40000004100 */
[----:B------:R-:W-:Y:S01]  /*32f0*/  FMUL.FTZ R90, R85, R90 ;  /* 0x0000005a555a7220 */ /* 0x000fe20000410000 */
[----:B------:R-:W-:-:S02]  /*3300*/  HADD2.F32 R41, -RZ, R6.H1_H1 ;  /* 0x30000006ff297230 */ /* 0x000fc40000004100 */
[-C--:B------:R-:W-:Y:S01]  /*3310*/  FFMA.FTZ R92, R85, R86.reuse, -R92 ;  /* 0x00000056555c7223 */ /* 0x080fe2000001085c */
[----:B------:R-:W-:Y:S02]  /*3320*/  HADD2.F32 R6, -RZ, R6.H0_H0 ;  /* 0x20000006ff067230 */ /* 0x000fe40000004100 */
[----:B------:R-:W-:Y:S01]  /*3330*/  FFMA.FTZ R83, R83, R86, R90 ;  /* 0x0000005653537223 */ /* 0x000fe2000001005a */
[----:B------:R-:W-:Y:S02]  /*3340*/  HADD2.F32 R5, -RZ, R5.H0_H0 ;  /* 0x20000005ff057230 */ /* 0x000fe40000004100 */
[-C--:B------:R-:W-:Y:S01]  /*3350*/  FMUL.FTZ R85, R41, R78.reuse ;  /* 0x0000004e29557220 */ /* 0x080fe20000410000 */
[----:B------:R-:W-:Y:S01]  /*3360*/  F2FP.SATFINITE.E4M3.F32.PACK_AB_MERGE_C R79, R84, R79, RZ ;  /* 0x0000004f544f723e */ /* 0x000fe200048070ff */
[C---:B------:R-:W-:Y:S01]  /*3370*/  FMUL.FTZ R78, R6.reuse, R78 ;  /* 0x0000004e064e7220 */ /* 0x040fe20000410000 */
[----:B------:R-:W-:Y:S01]  /*3380*/  F2FP.SATFINITE.E4M3.F32.PACK_AB_MERGE_C R7, R7, R12, RZ ;  /* 0x0000000c0707723e */ /* 0x000fe200048070ff */
[----:B------:R-:W-:-:S02]  /*3390*/  FFMA.FTZ R85, R6, R5, -R85 ;  /* 0x0000000506557223 */ /* 0x000fc40000010855 */
[----:B------:R-:W-:Y:S01]  /*33a0*/  FFMA.FTZ R78, R41, R5, R78 ;  /* 0x00000005294e7223 */ /* 0x000fe2000001004e */
[----:B------:R-:W-:Y:S02]  /*33b0*/  F2FP.SATFINITE.E4M3.F32.PACK_AB_MERGE_C R5, R13, R4, R40 ;  /* 0x000000040d05723e */ /* 0x000fe40004807028 */
[----:B------:R-:W-:Y:S02]  /*33c0*/  F2FP.SATFINITE.E4M3.F32.PACK_AB_MERGE_C R4, R38, R15, R39 ;  /* 0x0000000f2604723e */ /* 0x000fe40004807027 */
[----:B------:R-:W-:Y:S02]  /*33d0*/  F2FP.SATFINITE.E4M3.F32.PACK_AB_MERGE_C R6, R78, R85, R79 ;  /* 0x000000554e06723e */ /* 0x000fe4000480704f */
[----:B------:R-:W-:-:S07]  /*33e0*/  F2FP.SATFINITE.E4M3.F32.PACK_AB_MERGE_C R7, R83, R92, R7 ;  /* 0x0000005c5307723e */ /* 0x000fce0004807007 */
.L_x_11393:
[----:B------:R-:W-:Y:S05]  /*33f0*/  BSYNC B2 ;  /* 0x0000000000027941 */ /* 0x000fea0003800000 */
.L_x_11392:
[----:B-1----:R0:W-:Y:S02]  /*3400*/  ST.E.128 desc[UR42][R10.64], R4 ;  /* 0x000000040a007985 */ /* 0x0021e4000c101d2a */
.L_x_11391:
[----:B------:R-:W-:Y:S05]  /*3410*/  BSYNC B1 ;  /* 0x0000000000017941 */ /* 0x000fea0003800000 */
.L_x_11390:
[----:B------:R-:W-:Y:S01]  /*3420*/  ISETP.NE.AND P3, PT, R53, RZ, PT ;  /* 0x000000ff3500720c */ /* 0x000fe20003f65270 */
[----:B------:R-:W-:-:S12]  /*3430*/  BSSY B1, `(.L_x_11394) ;  /* 0x0000077000017945 */ /* 0x000fd80003800000 */
[----:B------:R-:W-:Y:S05]  /*3440*/  @!P3 BRA `(.L_x_11395) ;  /* 0x0000000400d4b947 */ /* 0x000fea0003800000 */
[----:B0-----:R-:W5:Y:S01]  /*3450*/  LDL R5, [R1+0xc] ;  /* 0x00000c0001057983 */ /* 0x001f620000100800 */
[----:B------:R-:W-:Y:S01]  /*3460*/  IMAD.SHL.U32 R4, R157, 0x10, RZ ;  /* 0x000000109d047824 */ /* 0x000fe200078e00ff */
[----:B------:R-:W-:Y:S04]  /*3470*/  BSSY B2, `(.L_x_11396) ;  /* 0x0000071000027945 */ /* 0x000fe80003800000 */
[----:B----4-:R-:W-:-:S04]  /*3480*/  IADD3 R10, P3, R14, R4, RZ ;  /* 0x000000040e0a7210 */ /* 0x010fc80007f7e0ff */
[----:B---3--:R-:W-:Y:S02]  /*3490*/  LEA.HI.X.SX32 R11, R4, R43, 0x1, P3 ;  /* 0x0000002b040b7211 */ /* 0x008fe400018f0eff */
[----:B-----5:R-:W-:Y:S02]  /*34a0*/  ISETP.GE.AND P3, PT, R5, R77, PT ;  /* 0x0000004d0500720c */ /* 0x020fe40003f66270 */
[----:B------:R0:W3:Y:S11]  /*34b0*/  LDS.128 R4, [R69+0x14800] ;  /* 0x0148000045047984 */ /* 0x0000f60000000c00 */
[----:B0-----:R-:W-:Y:S05]  /*34c0*/  @P3 BRA `(.L_x_11397) ;  /* 0x0000000400ac3947 */ /* 0x001fea0003800000 */
        /* <DEDUP_REMOVED lines=9> */
[----:B------:R-:W-:Y:S02]  /*3560*/  PRMT R12, R39, 0x654, R12 ;  /* 0x00000654270c7816 */ /* 0x000fe4000000000c */
[----:B------:R-:W-:Y:S01]  /*3570*/  SHF.R.U32.HI R37, RZ, 0x10, R35 ;  /* 0x00000010ff257819 */ /* 0x000fe20000011623 */
[----:B------:R-:W-:Y:S01]  /*3580*/  IMAD.SHL.U32 R35, R15, 0x100, RZ ;  /* 0x000001000f237824 */ /* 0x000fe200078e00ff */
[----:B------:R-:W-:Y:S01]  /*3590*/  LOP3.LUT R12, R12, 0xff00, R13, 0xf8, !PT ;  /* 0x0000ff000c0c7812 */ /* 0x000fe200078ef80d */
[----:B------:R-:W-:Y:S01]  /*35a0*/  IMAD.U32 R13, R36, 0x10000, RZ ;  /* 0x00010000240d7824 */ /* 0x000fe200078e00ff */
[----:B---3--:R-:W-:Y:S01]  /*35b0*/  MOV R15, R4 ;  /* 0x00000004000f7202 */ /* 0x008fe20000000f00 */
[----:B------:R-:W-:Y:S01]  /*35c0*/  IMAD.U32 R37, R37, 0x10000, RZ ;  /* 0x0001000025257824 */ /* 0x000fe200078e00ff */
[----:B------:R-:W-:-:S02]  /*35d0*/  LOP3.LUT R34, R34, 0xff00, R35, 0xf8, !PT ;  /* 0x0000ff0022227812 */ /* 0x000fc400078ef823 */
[----:B------:R-:W-:Y:S02]  /*35e0*/  F2FP.F16.E4M3.UNPACK_B R4, R5 ;  /* 0x00000005ff04723e */ /* 0x000fe400020006ff */
        /* <DEDUP_REMOVED lines=10> */
[-C--:B--2---:R-:W-:Y:S01]  /*3690*/  FMUL.FTZ R79, R34, R41.reuse ;  /* 0x00000029224f7220 */ /* 0x084fe20000410000 */
        /* <DEDUP_REMOVED lines=34> */
[----:B------:R-:W-:Y:S01]  /*38c0*/  F2FP.SATFINITE.E4M3.F32.PACK_AB_MERGE_C R36, R41, R36, RZ ;  /* 0x000000242924723e */ /* 0x000fe200048070ff */
[----:B------:R-:W-:Y:S01]  /*38d0*/  HADD2.F32 R41, -RZ, R37.H0_H0 ;  /* 0x20000025ff297230 */ /* 0x000fe20000004100 */
[----:B------:R-:W-:Y:S01]  /*38e0*/  F2FP.F16.E4M3.UNPACK_B R39, R6.H1 ;  /* 0x00000006ff27723e */ /* 0x000fe200030006ff */
[--C-:B------:R-:W-:Y:S01]  /*38f0*/  HADD2.F32 R79, -RZ, R82.reuse.H1_H1 ;  /* 0x30000052ff4f7230 */ /* 0x100fe20000004100 */
[-C--:B------:R-:W-:Y:S01]  /*3900*/  F2FP.F16.E4M3.UNPACK_B R37, R12.reuse.H1 ;  /* 0x0000000cff25723e */ /* 0x080fe200030006ff */
[----:B------:R-:W-:Y:S01]  /*3910*/  HADD2.F32 R82, -RZ, R82.H0_H0 ;  /* 0x20000052ff527230 */ /* 0x000fe20000004100 */
[----:B------:R-:W-:Y:S01]  /*3920*/  F2FP.F16.E4M3.UNPACK_B R38, R13 ;  /* 0x0000000dff26723e */ /* 0x000fe200020006ff */
[----:B------:R-:W-:Y:S01]  /*3930*/  HADD2.F32 R40, -RZ, R39.H1_H1 ;  /* 0x30000027ff287230 */ /* 0x000fe20000004100 */
        /* <DEDUP_REMOVED lines=35> */
[----:B------:R-:W-:-:S07]  /*3b70*/  F2FP.SATFINITE.E4M3.F32.PACK_AB_MERGE_C R7, R82, R81, R7 ;  /* 0x000000515207723e */ /* 0x000fce0004807007 */
.L_x_11397:
[----:B------:R-:W-:Y:S05]  /*3b80*/  BSYNC B2 ;  /* 0x0000000000027941 */ /* 0x000fea0003800000 */
.L_x_11396:
[----:B---3--:R0:W-:Y:S02]  /*3b90*/  ST.E.128 desc[UR42][R10.64], R4 ;  /* 0x000000040a007985 */ /* 0x0081e4000c101d2a */
.L_x_11395:
[----:B------:R-:W-:Y:S05]  /*3ba0*/  BSYNC B1 ;  /* 0x0000000000017941 */ /* 0x000fea0003800000 */
.L_x_11394:
[----:B0-----:R-:W5:Y:S02]  /*3bb0*/  LDL R4, [R1+0x24] ;  /* 0x0000240001047983 */ /* 0x001f640000100800 */
[----:B-----5:R-:W-:-:S13]  /*3bc0*/  LOP3.LUT P3, RZ, R4, 0x2, RZ, 0xc0, !PT ;  /* 0x0000000204ff7812 */ /* 0x020fda000786c0ff */
[----:B------:R-:W-:Y:S05]  /*3bd0*/  @P3 BRA `(.L_x_11389) ;  /* 0x0000002c00643947 */ /* 0x000fea0003800000 */
[----:B------:R-:W3:Y:S04]  /*3be0*/  LDL R13, [R1+0x8] ;  /* 0x00000800010d7983 */ /* 0x000ee80000100800 */
[----:B------:R-:W5:Y:S01]  /*3bf0*/  LDL R12, [R1+0x18] ;  /* 0x00001800010c7983 */ /* 0x000f620000100800 */
[----:B----4-:R-:W-:Y:S01]  /*3c00*/  IADD3 R10, P3, R23, R14, RZ ;  /* 0x0000000e170a7210 */ /* 0x010fe20007f7e0ff */
[----:B------:R-:W-:Y:S02]  /*3c10*/  BSSY B1, `(.L_x_11398) ;  /* 0x000006f000017945 */ /* 0x000fe40003800000 */
[----:B------:R0:W4:Y:S02]  /*3c20*/  LDS.128 R4, [R69+0x15800] ;  /* 0x0158000045047984 */ /* 0x0001240000000c00 */
[----:B---3--:R-:W-:Y:S01]  /*3c30*/  IMAD.X R11, R43, 0x1, R13, P3 ;  /* 0x000000012b0b7824 */ /* 0x008fe200018e060d */
[----:B-----5:R-:W-:-:S13]  /*3c40*/  ISETP.GE.AND P3, PT, R12, R77, PT ;  /* 0x0000004d0c00720c */ /* 0x020fda0003f66270 */
[----:B0---4-:R-:W-:Y:S05]  /*3c50*/  @P3 BRA `(.L_x_11399) ;  /* 0x0000000400a83947 */ /* 0x011fea0003800000 */
[--C-:B------:R-:W-:Y:S02]  /*3c60*/  SHF.R.U32.HI R12, RZ, 0x8, R9.reuse ;  /* 0x00000008ff0c7819 */ /* 0x100fe40000011609 */
[----:B------:R-:W-:Y:S02]  /*3c70*/  LOP3.LUT R8, R9, 0xff, RZ, 0xc0, !PT ;  /* 0x000000ff09087812 */ /* 0x000fe400078ec0ff */
[----:B------:R-:W-:Y:S02]  /*3c80*/  SHF.R.U32.HI R13, RZ, 0x18, R9 ;  /* 0x00000018ff0d7819 */ /* 0x000fe40000011609 */
[----:B------:R-:W-:Y:S02]  /*3c90*/  SHF.R.U32.HI R14, RZ, 0x8, R33 ;  /* 0x00000008ff0e7819 */ /* 0x000fe40000011621 */
[----:B------:R-:W-:Y:S01]  /*3ca0*/  PRMT R13, R13, 0x654, R8 ;  /* 0x000006540d0d7816 */ /* 0x000fe20000000008 */
[----:B------:R-:W-:Y:S01]  /*3cb0*/  IMAD.SHL.U32 R8, R12, 0x100, RZ ;  /* 0x000001000c087824 */ /* 0x000fe200078e00ff */
[----:B------:R-:W-:Y:S01]  /*3cc0*/  SHF.R.U32.HI R35, RZ, 0x10, R9 ;  /* 0x00000010ff237819 */ /* 0x000fe20000011609 */
[----:B------:R-:W-:Y:S01]  /*3cd0*/  IMAD.SHL.U32 R14, R14, 0x100, RZ ;  /* 0x000001000e0e7824 */ /* 0x000fe200078e00ff */
[----:B------:R-:W-:Y:S01]  /*3ce0*/  SHF.R.U32.HI R34, RZ, 0x10, R33 ;  /* 0x00000010ff227819 */ /* 0x000fe20000011621 */
[----:B------:R-:W-:Y:S01]  /*3cf0*/  IMAD.MOV.U32 R9, RZ, RZ, R5 ;  /* 0x000000ffff097224 */ /* 0x000fe200078e0005 */
[----:B------:R-:W-:Y:S01]  /*3d00*/  LOP3.LUT R15, R33, 0xff0000ff, RZ, 0xc0, !PT ;  /* 0xff0000ff210f7812 */ /* 0x000fe200078ec0ff */
[----:B------:R-:W-:Y:S01]  /*3d10*/  IMAD.U32 R5, R35, 0x10000, RZ ;  /* 0x0001000023057824 */ /* 0x000fe200078e00ff */
[----:B------:R-:W-:Y:S01]  /*3d20*/  LOP3.LUT R8, R13, 0xff00, R8, 0xf8, !PT ;  /* 0x0000ff000d087812 */ /* 0x000fe200078ef808 */
[----:B------:R-:W-:Y:S01]  /*3d30*/  IMAD.MOV.U32 R12, RZ, RZ, R4 ;  /* 0x000000ffff0c7224 */ /* 0x000fe200078e0004 */
        /* <DEDUP_REMOVED lines=58> */
[----:B------:R-:W-:Y:S01]  /*40e0*/  FMUL.FTZ R5, R33, R40 ;  /* 0x0000002821057220 */ /* 0x000fe20000410000 */
[----:B------:R-:W-:Y:S01]  /*40f0*/  HADD2.F32 R41, -RZ, R38.H1_H1 ;  /* 0x30000026ff297230 */ /* 0x000fe20000004100 */
[----:B------:R-:W-:Y:S01]  /*4100*/  F2FP.F16.E4M3.UNPACK_B R7, R7 ;  /* 0x00000007ff07723e */ /* 0x000fe200020006ff */
[----:B------:R-:W-:Y:S02]  /*4110*/  HADD2.F32 R32, -RZ, R32.H0_H0 ;  /* 0x20000020ff207230 */ /* 0x000fe40000004100 */
[----:B------:R-:W-:Y:S01]  /*4120*/  FFMA.FTZ R42, R34, R37, -R5 ;  /* 0x00000025222a7223 */ /* 0x000fe20000010805 */
[----:B------:R-:W-:-:S02]  /*4130*/  HADD2.F32 R5, -RZ, R35.H1_H1 ;  /* 0x30000023ff057230 */ /* 0x000fc40000004100 */
[-C--:B------:R-:W-:Y:S01]  /*4140*/  FMUL.FTZ R43, R8, R41.reuse ;  /* 0x00000029082b7220 */ /* 0x080fe20000410000 */
[----:B------:R-:W-:Y:S01]  /*4150*/  F2FP.F16.E4M3.UNPACK_B R6, R6 ;  /* 0x00000006ff06723e */ /* 0x000fe200020006ff */
[----:B------:R-:W-:Y:S01]  /*4160*/  FMUL.FTZ R41, R32, R41 ;  /* 0x0000002920297220 */ /* 0x000fe20000410000 */
[----:B------:R-:W-:Y:S01]  /*4170*/  FMUL.FTZ R40, R34, R40 ;  /* 0x0000002822287220 */ /* 0x000fe20000410000 */
[-C--:B------:R-:W-:Y:S01]  /*4180*/  FFMA.FTZ R43, R32, R5.reuse, -R43 ;  /* 0x00000005202b7223 */ /* 0x080fe2000001082b */
[----:B------:R-:W-:Y:S02]  /*4190*/  HADD2.F32 R38, -RZ, R38.H0_H0 ;  /* 0x20000026ff267230 */ /* 0x000fe40000004100 */
[----:B------:R-:W-:Y:S01]  /*41a0*/  FFMA.FTZ R34, R8, R5, R41 ;  /* 0x0000000508227223 */ /* 0x000fe20000010029 */
[----:B------:R-:W-:Y:S02]  /*41b0*/  HADD2.F32 R8, -RZ, R7.H0_H0 ;  /* 0x20000007ff087230 */ /* 0x000fe40000004100 */
[----:B------:R-:W-:Y:S01]  /*41c0*/  FFMA.FTZ R77, R33, R37, R40 ;  /* 0x00000025214d7223 */ /* 0x000fe20000010028 */
[----:B------:R-:W-:-:S02]  /*41d0*/  HADD2.F32 R5, -RZ, R6.H0_H0 ;  /* 0x20000006ff057230 */ /* 0x000fc40000004100 */
[----:B------:R-:W-:Y:S02]  /*41e0*/  HADD2.F32 R7, -RZ, R7.H1_H1 ;  /* 0x30000007ff077230 */ /* 0x000fe40000004100 */
[-C--:B------:R-:W-:Y:S01]  /*41f0*/  FMUL.FTZ R40, R8, R39.reuse ;  /* 0x0000002708287220 */ /* 0x080fe20000410000 */
[----:B------:R-:W-:Y:S02]  /*4200*/  HADD2.F32 R6, -RZ, R6.H1_H1 ;  /* 0x30000006ff067230 */ /* 0x000fe40000004100 */
[-C--:B------:R-:W-:Y:S01]  /*4210*/  FMUL.FTZ R33, R5, R38.reuse ;  /* 0x0000002605217220 */ /* 0x080fe20000410000 */
[----:B------:R-:W-:Y:S02]  /*4220*/  HADD2.F32 R36, -RZ, R36.H0_H0 ;  /* 0x20000024ff247230 */ /* 0x000fe40000004100 */
        /* <DEDUP_REMOVED lines=13> */
.L_x_11399:
[----:B------:R-:W-:Y:S05]  /*4300*/  BSYNC B1 ;  /* 0x0000000000017941 */ /* 0x000fea0003800000 */
.L_x_11398:
[----:B------:R0:W-:Y:S01]  /*4310*/  ST.E.128 desc[UR42][R10.64], R4 ;  /* 0x000000040a007985 */ /* 0x0001e2000c101d2a */
[----:B------:R-:W-:Y:S05]  /*4320*/  BRA `(.L_x_11389) ;  /* 0x0000002400907947 */ /* 0x000fea0003800000 */
.L_x_11382:
        /* <DEDUP_REMOVED lines=10> */
[----:B------:R-:W-:Y:S06]  /*43d0*/  @P3 BRA `(.L_x_11401) ;  /* 0x0000000000403947 */ /* 0x000fec0003800000 */
[----:B------:R-:W-:Y:S02]  /*43e0*/  ULDC.64 UR4, c[0x0][0x3e8] ;  /* 0x0000fa0000047ab9 */ /* 0x000fe40000000a00 */
[----:B------:R-:W-:-:S04]  /*43f0*/  IADD3 R12, P2, P4, R44, UR4, R12 ;  /* 0x000000042c0c7c10 */ /* 0x000fc8000fc5e00c */
[----:B------:R-:W-:Y:S01]  /*4400*/  IADD3.X R13, R51, UR5, R14, P2, P4 ;  /* 0x00000005330d7c10 */ /* 0x000fe200097e840e */
[----:B------:R-:W-:Y:S02]  /*4410*/  ULDC.64 UR4, c[0x0][0x400] ;  /* 0x0001000000047ab9 */ /* 0x000fe40000000a00 */
        /* <DEDUP_REMOVED lines=9> */
[----:B------:R-:W-:-:S13]  /*44b0*/  ISETP.GE.AND P2, PT, R67, R77, PT ;  /* 0x0000004d4300720c */ /* 0x000fda0003f46270 */
[----:B------:R0:W5:Y:S04]  /*44c0*/  @!P2 LDG.E.128 R4, desc[UR42][R12.64+0x20] ;  /* 0x0000202a0c04a981 */ /* 0x000168000c1e1d00 */
[----:B------:R0:W5:Y:S02]  /*44d0*/  @!P2 LDG.E.128 R36, desc[UR42][R10.64+0x20] ;  /* 0x0000202a0a24a981 */ /* 0x000164000c1e1d00 */
.L_x_11401:
[----:B------:R-:W-:Y:S05]  /*44e0*/  BSYNC B1 ;  /* 0x0000000000017941 */ /* 0x000fea0003800000 */
.L_x_11400:
        /* <DEDUP_REMOVED lines=9> */
[----:B------:R-:W-:-:S06]  /*4580*/  IMAD.MOV.U32 R89, RZ, RZ, R40 ;  /* 0x000000ffff597224 */ /* 0x000fcc00078e0028 */
[----:B------:R-:W-:Y:S05]  /*4590*/  @!P2 BRA `(.L_x_11402) ;  /* 0x000000000004a947 */ /* 0x000fea0003800000 */
[----:B------:R-:W-:Y:S01]  /*45a0*/  BPT.TRAP 0x1 ;  /* 0x000000040000795c */ /* 0x000fe20000300000 */
.L_x_11402:
[----:B------:R-:W-:Y:S01]  /*45b0*/  IMAD R70, R19, 0x8, R18 ;  /* 0x0000000813467824 */ /* 0x000fe200078e0212 */
[----:B------:R-:W-:Y:S01]  /*45c0*/  SHF.L.U32 R76, R154, 0x1f, RZ ;  /* 0x0000001f9a4c7819 */ /* 0x000fe200000006ff */
[----:B------:R-:W-:Y:S03]  /*45d0*/  BSSY B1, `(.L_x_11403) ;  /* 0x0000003000017945 */ /* 0x000fe60003800000 */
[----:B------:R-:W1:Y:S02]  /*45e0*/  SYNCS.PHASECHK.TRANS64.TRYWAIT P4, [R70+URZ+0x19c90], R76 ;  /* 0x019c904c460075a7 */ /* 0x000e64000808017f */
[----:B-1----:R-:W-:Y:S05]  /*45f0*/  @!P4 BRA `(.L_x_11404) ;  /* 0x0000017c0030c947 */ /* 0x002fea0003800000 */
.L_x_11644:
[----:B------:R-:W-:Y:S05]  /*4600*/  BSYNC B1 ;  /* 0x0000000000017941 */ /* 0x000fea0003800000 */
.L_x_11403:
[----:B------:R-:W-:-:S03]  /*4610*/  UMOV UR4, 0xffffffff ;  /* 0xffffffff00047882 */ /* 0x000fc60000000000 */
[----:B------:R-:W-:Y:S05]  /*4620*/  BRA.DIV UR4, `(.L_x_11405) ;  /* 0x0000017e04387947 */ /* 0x000fea000b800000 */
[----:B------:R-:W2:Y:S04]  /*4630*/  SHFL.IDX PT, R78, R78, RZ, 0x1e1f ;  /* 0x001e1fff4e4e7589 */ /* 0x000ea800000e0000 */
[----:B------:R-:W3:Y:S02]  /*4640*/  SHFL.IDX PT, R79, R79, RZ, 0x1e1f ;  /* 0x001e1fff4f4f7589 */ /* 0x000ee400000e0000 */
.L_x_11648:
[----:B------:R-:W-:Y:S05]  /*4650*/  @P3 BRA `(.L_x_11389) ;  /* 0x0000002000c43947 */ /* 0x000fea0003800000 */
[----:B------:R-:W4:Y:S01]  /*4660*/  LDC R84, c[0x0][0x2f4] ;  /* 0x0000bd00ff547b82 */ /* 0x000f220000000800 */
[----:B------:R-:W-:Y:S01]  /*4670*/  ISETP.NE.AND P3, PT, R54, RZ, PT ;  /* 0x000000ff3600720c */ /* 0x000fe20003f65270 */
[----:B------:R-:W-:Y:S01]  /*4680*/  BSSY B1, `(.L_x_11406) ;  /* 0x00000fb000017945 */ /* 0x000fe20003800000 */
[----:B----4-:R-:W-:-:S11]  /*4690*/  IMAD.IADD R90, R84, 0x1, -R55 ;  /* 0x00000001545a7824 */ /* 0x010fd600078e0a37 */
[----:B------:R-:W-:Y:S05]  /*46a0*/  @!P3 BRA `(.L_x_11407) ;  /* 0x0000000c00e0b947 */ /* 0x000fea0003800000 */
[----:B0-----:R-:W4:Y:S04]  /*46b0*/  LDL R12, [R1+0x4] ;  /* 0x00000400010c7983 */ /* 0x001f280000100800 */
[----:B------:R-:W5:Y:S04]  /*46c0*/  LDL R11, [R1+0xa0] ;  /* 0x0000a000010b7983 */ /* 0x000f680000100800 */
[----:B------:R-:W2:Y:S01]  /*46d0*/  LDL R10, [R1+0x1c] ;  /* 0x00001c00010a7983 */ /* 0x000ea20000100800 */
[----:B------:R-:W-:Y:S01]  /*46e0*/  SEL R8, R55, R90, !P0 ;  /* 0x0000005a37087207 */ /* 0x000fe20004000000 */
[----:B------:R-:W-:Y:S01]  /*46f0*/  BSSY B2, `(.L_x_11408) ;  /* 0x00000ec000027945 */ /* 0x000fe20003800000 */
[----:B------:R-:W-:-:S02]  /*4700*/  ISETP.GE.AND P3, PT, R16, R77, PT ;  /* 0x0000004d1000720c */ /* 0x000fc40003f66270 */
[----:B------:R-:W-:-:S04]  /*4710*/  SHF.R.S32.HI R9, RZ, 0x1f, R8 ;  /* 0x0000001fff097819 */ /* 0x000fc80000011408 */
[----:B------:R-:W-:-:S04]  /*4720*/  LEA.HI R9, R9, R8, RZ, 0x5 ;  /* 0x0000000809097211 */ /* 0x000fc800078f28ff */
[----:B------:R-:W-:-:S04]  /*4730*/  SHF.R.S32.HI R8, RZ, 0x5, R9 ;  /* 0x00000005ff087819 */ /* 0x000fc80000011409 */
[----:B------:R-:W-:-:S04]  /*4740*/  LEA.HI.SX32 R8, R65, R8, 0x1c ;  /* 0x0000000841087211 */ /* 0x000fc800078fe2ff */
[C---:B------:R-:W-:Y:S01]  /*4750*/  LEA.HI R9, R8.reuse, R8, RZ, 0x1 ;  /* 0x0000000808097211 */ /* 0x040fe200078f08ff */
[----:B------:R-:W-:-:S04]  /*4760*/  IMAD.SHL.U32 R91, R8, 0x10, RZ ;  /* 0x00000010085b7824 */ /* 0x000fc800078e00ff */
[----:B------:R-:W-:-:S05]  /*4770*/  IMAD.SHL.U32 R9, R9, 0x800, RZ ;  /* 0x0000080009097824 */ /* 0x000fca00078e00ff */
[----:B------:R-:W-:Y:S02]  /*4780*/  LOP3.LUT R9, R9, 0xfffff000, RZ, 0xc0, !PT ;  /* 0xfffff00009097812 */ /* 0x000fe400078ec0ff */
[----:B----4-:R-:W-:-:S04]  /*4790*/  LOP3.LUT R8, R12, 0x10, R91, 0xf8, !PT ;  /* 0x000000100c087812 */ /* 0x010fc800078ef85b */
[----:B-----5:R-:W-:-:S04]  /*47a0*/  LOP3.LUT R8, R8, R11, RZ, 0x3c, !PT ;  /* 0x0000000b08087212 */ /* 0x020fc800078e3cff */
[----:B--2---:R-:W-:Y:S01]  /*47b0*/  IADD3 R8, R8, R9, R10 ;  /* 0x0000000908087210 */ /* 0x004fe20007ffe00a */
[----:B------:R-:W-:-:S04]  /*47c0*/  IMAD R9, R19, 0x3000, R63 ;  /* 0x0000300013097824 */ /* 0x000fc800078e023f */
[----:B------:R-:W-:Y:S01]  /*47d0*/  IMAD R11, R19, 0x3000, R8 ;  /* 0x00003000130b7824 */ /* 0x000fe200078e0208 */
[----:B------:R-:W-:-:S03]  /*47e0*/  IADD3 R9, R18, R9, RZ ;  /* 0x0000000912097210 */ /* 0x000fc60007ffe0ff */
[----:B------:R-:W-:-:S03]  /*47f0*/  IMAD.IADD R12, R18, 0x1, R11 ;  /* 0x00000001120c7824 */ /* 0x000fc600078e020b */
[----:B------:R-:W0:Y:S04]  /*4800*/  LDS.128 R8, [R9+0x13800] ;  /* 0x0138000009087984 */ /* 0x000e280000000c00 */
[----:B------:R-:W2:Y:S01]  /*4810*/  LDS.128 R12, [R12+0x13800] ;  /* 0x013800000c0c7984 */ /* 0x000ea20000000c00 */
[----:B------:R-:W-:Y:S05]  /*4820*/  @P3 BRA `(.L_x_11409) ;  /* 0x0000000c00603947 */ /* 0x000fea0003800000 */
[--C-:B------:R-:W-:Y:S02]  /*4830*/  SHF.R.U32.HI R34, RZ, 0x10, R33.reuse ;  /* 0x00000010ff227819 */ /* 0x100fe40000011621 */
[--C-:B------:R-:W-:Y:S02]  /*4840*/  SHF.R.U32.HI R42, RZ, 0x8, R33.reuse ;  /* 0x00000008ff2a7819 */ /* 0x100fe40000011621 */
[----:B------:R-:W-:Y:S01]  /*4850*/  LOP3.LUT R40, R33, 0xff, RZ, 0xc0, !PT ;  /* 0x000000ff21287812 */ /* 0x000fe200078ec0ff */
[----:B------:R-:W-:Y:S01]  /*4860*/  IMAD.U32 R34, R34, 0x10000, RZ ;  /* 0x0001000022227824 */ /* 0x000fe200078e00ff */
[----:B------:R-:W-:Y:S01]  /*4870*/  SHF.R.U32.HI R33, RZ, 0x18, R33 ;  /* 0x00000018ff217819 */ /* 0x000fe20000011621 */
[----:B------:R-:W-:Y:S01]  /*4880*/  IMAD.SHL.U32 R42, R42, 0x100, RZ ;  /* 0x000001002a2a7824 */ /* 0x000fe200078e00ff */
[--C-:B------:R-:W-:Y:S02]  /*4890*/  SHF.R.U32.HI R32, RZ, 0x10, R35.reuse ;  /* 0x00000010ff207819 */ /* 0x100fe40000011623 */
[----:B------:R-:W-:-:S02]  /*48a0*/  SHF.R.U32.HI R92, RZ, 0x8, R35 ;  /* 0x00000008ff5c7819 */ /* 0x000fc40000011623 */
[----:B------:R-:W-:Y:S01]  /*48b0*/  LOP3.LUT R93, R35, 0xff, RZ, 0xc0, !PT ;  /* 0x000000ff235d7812 */ /* 0x000fe200078ec0ff */
[----:B------:R-:W-:Y:S01]  /*48c0*/  IMAD.U32 R32, R32, 0x10000, RZ ;  /* 0x0001000020207824 */ /* 0x000fe200078e00ff */
[----:B------:R-:W-:Y:S01]  /*48d0*/  SHF.R.U32.HI R96, RZ, 0x18, R35 ;  /* 0x00000018ff607819 */ /* 0x000fe20000011623 */
[----:B------:R-:W-:Y:S01]  /*48e0*/  IMAD.SHL.U32 R92, R92, 0x100, RZ ;  /* 0x000001005c5c7824 */ /* 0x000fe200078e00ff */
[----:B------:R-:W-:Y:S02]  /*48f0*/  SHF.R.U32.HI R94, RZ, 0x8, R41 ;  /* 0x00000008ff5e7819 */ /* 0x000fe40000011629 */
[----:B------:R-:W-:Y:S02]  /*4900*/  LOP3.LUT R97, R43, 0xff, RZ, 0xc0, !PT ;  /* 0x000000ff2b617812 */ /* 0x000fe400078ec0ff */
[----:B------:R-:W-:Y:S02]  /*4910*/  SHF.R.U32.HI R100, RZ, 0x18, R43 ;  /* 0x00000018ff647819 */ /* 0x000fe4000001162b */
[----:B------:R-:W-:-:S02]  /*4920*/  SHF.R.U32.HI R35, RZ, 0x10, R41 ;  /* 0x00000010ff237819 */ /* 0x000fc40000011629 */
[----:B------:R-:W-:Y:S02]  /*4930*/  LOP3.LUT R95, R41, 0xff, RZ, 0xc0, !PT ;  /* 0x000000ff295f7812 */ /* 0x000fe400078ec0ff */
[----:B------:R-:W-:Y:S01]  /*4940*/  SHF.R.U32.HI R98, RZ, 0x18, R41 ;  /* 0x00000018ff627819 */ /* 0x000fe20000011629 */
        /* <DEDUP_REMOVED lines=8> */
[----:B------:R-:W-:-:S02]  /*49d0*/  LOP3.LUT R41, R41, 0xff00, R42, 0xf8, !PT ;  /* 0x0000ff0029297812 */ /* 0x000fc400078ef82a */
[----:B------:R-:W-:Y:S02]  /*49e0*/  LOP3.LUT R98, R98, 0xff00, R97, 0xf8, !PT ;  /* 0x0000ff0062627812 */ /* 0x000fe400078ef861 */
[----:B------:R-:W-:Y:S02]  /*49f0*/  PRMT R93, R96, 0x654, R93 ;  /* 0x00000654605d7816 */ /* 0x000fe4000000005d */
[----:B------:R-:W-:Y:S02]  /*4a00*/  LOP3.LUT R42, R41, 0xff0000, R34, 0xf8, !PT ;  /* 0x00ff0000292a7812 */ /* 0x000fe400078ef822 */
[----:B------:R-:W-:Y:S02]  /*4a10*/  LOP3.LUT R41, R98, 0xff0000, R35, 0xf8, !PT ;  /* 0x00ff000062297812 */ /* 0x000fe400078ef823 */
[----:B------:R-:W-:Y:S02]  /*4a20*/  LOP3.LUT R95, R93, 0xff00, R92, 0xf8, !PT ;  /* 0x0000ff005d5f7812 */ /* 0x000fe400078ef85c */
[----:B--2---:R-:W-:-:S02]  /*4a30*/  F2FP.F16.E4M3.UNPACK_B R92, R13 ;  /* 0x0000000dff5c723e */ /* 0x004fc400020006ff */
[----:B------:R-:W-:Y:S02]  /*4a40*/  F2FP.F16.E4M3.UNPACK_B R94, R41 ;  /* 0x00000029ff5e723e */ /* 0x000fe400020006ff */
[----:B0-----:R-:W-:Y:S01]  /*4a50*/  F2FP.F16.E4M3.UNPACK_B R34, R9 ;  /* 0x00000009ff22723e */ /* 0x001fe200020006ff */
[----:B------:R-:W-:Y:S01]  /*4a60*/  HADD2.F32 R35, -RZ, R92.H0_H0 ;  /* 0x2000005cff237230 */ /* 0x000fe20000004100 */
[-C--:B------:R-:W-:Y:S01]  /*4a70*/  F2FP.F16.E4M3.UNPACK_B R96, R42.reuse ;  /* 0x0000002aff60723e */ /* 0x080fe200020006ff */
[----:B------:R-:W-:Y:S01]  /*4a80*/  HADD2.F32 R98, -RZ, R94.H0_H0 ;  /* 0x2000005eff627230 */ /* 0x000fe20000004100 */
[----:B------:R-:W-:Y:S01]  /*4a90*/  F2FP.F16.E4M3.UNPACK_B R13, R13.H1 ;  /* 0x0000000dff0d723e */ /* 0x000fe200030006ff */
        /* <DEDUP_REMOVED lines=11> */
[----:B------:R-:W-:Y:S01]  /*4b50*/  LOP3.LUT R40, R43, 0xff00, R40, 0xf8, !PT ;  /* 0x0000ff002b287812 */ /* 0x000fe200078ef828 */
[----:B------:R-:W-:Y:S02]  /*4b60*/  IMAD.MOV.U32 R43, RZ, RZ, R11 ;  /* 0x000000ffff2b7224 */ /* 0x000fe400078e000b */
[-C--:B------:R-:W-:Y:S01]  /*4b70*/  FMUL.FTZ R34, R99, R94.reuse ;  /* 0x0000005e63227220 */ /* 0x080fe20000410000 */
[----:B------:R-:W-:Y:S01]  /*4b80*/  LOP3.LUT R32, R95, 0xff0000, R32, 0xf8, !PT ;  /* 0x00ff00005f207812 */ /* 0x000fe200078ef820 */
[C---:B------:R-:W-:Y:S01]  /*4b90*/  FMUL.FTZ R92, R97.reuse, R94 ;  /* 0x0000005e615c7220 */ /* 0x040fe20000410000 */
[----:B------:R-:W-:Y:S01]  /*4ba0*/  F2FP.F16.E4M3.UNPACK_B R94, R41.H1 ;  /* 0x00000029ff5e723e */ /* 0x000fe200030006ff */
[----:B------:R-:W-:Y:S01]  /*4bb0*/  FFMA.FTZ R34, R97, R96, R34 ;  /* 0x0000006061227223 */ /* 0x000fe20000010022 */
[----:B------:R-:W-:-:S02]  /*4bc0*/  HADD2.F32 R97, -RZ, R42.H0_H0 ;  /* 0x2000002aff617230 */ /* 0x000fc40000004100 */
[----:B------:R-:W-:Y:S01]  /*4bd0*/  FFMA.FTZ R92, R99, R96, -R92 ;  /* 0x00000060635c7223 */ /* 0x000fe2000001085c */
[----:B------:R-:W-:Y:S01]  /*4be0*/  F2FP.F16.E4M3.UNPACK_B R96, R9.H1 ;  /* 0x00000009ff60723e */ /* 0x000fe200030006ff */
[--C-:B------:R-:W-:Y:S01]  /*4bf0*/  HADD2.F32 R9, -RZ, R13.reuse.H0_H0 ;  /* 0x2000000dff097230 */ /* 0x100fe20000004100 */
[----:B------:R-:W-:Y:S01]  /*4c00*/  F2FP.F16.E4M3.UNPACK_B R11, R43 ;  /* 0x0000002bff0b723e */ /* 0x000fe200020006ff */
[----:B------:R-:W-:Y:S02]  /*4c10*/  HADD2.F32 R98, -RZ, R94.H0_H0 ;  /* 0x2000005eff627230 */ /* 0x000fe40000004100 */
[----:B------:R-:W-:Y:S02]  /*4c20*/  HADD2.F32 R41, -RZ, R96.H0_H0 ;  /* 0x20000060ff297230 */ /* 0x000fe40000004100 */
[----:B------:R-:W-:Y:S02]  /*4c30*/  HADD2.F32 R13, -RZ, R13.H1_H1 ;  /* 0x3000000dff0d7230 */ /* 0x000fe40000004100 */
[----:B------:R-:W-:Y:S01]  /*4c40*/  FMUL.FTZ R99, R9, R98 ;  /* 0x0000006209637220 */ /* 0x000fe20000410000 */
[----:B------:R-:W-:-:S02]  /*4c50*/  HADD2.F32 R94, -RZ, R94.H1_H1 ;  /* 0x3000005eff5e7230 */ /* 0x000fc40000004100 */
[C---:B------:R-:W-:Y:S01]  /*4c60*/  FMUL.FTZ R98, R41.reuse, R98 ;  /* 0x0000006229627220 */ /* 0x040fe20000410000 */
[----:B------:R-:W-:Y:S02]  /*4c70*/  HADD2.F32 R42, -RZ, R42.H1_H1 ;  /* 0x3000002aff2a7230 */ /* 0x000fe40000004100 */
[-C--:B------:R-:W-:Y:S01]  /*4c80*/  FFMA.FTZ R41, R41, R97.reuse, -R99 ;  /* 0x0000006129297223 */ /* 0x080fe20000010863 */
[--C-:B------:R-:W-:Y:S02]  /*4c90*/  HADD2.F32 R99, -RZ, R11.reuse.H0_H0 ;  /* 0x2000000bff637230 */ /* 0x100fe40000004100 */
[----:B------:R-:W-:Y:S01]  /*4ca0*/  FFMA.FTZ R9, R9, R97, R98 ;  /* 0x0000006109097223 */ /* 0x000fe20000010062 */
[----:B------:R-:W-:Y:S02]  /*4cb0*/  HADD2.F32 R97, -RZ, R96.H1_H1 ;  /* 0x30000060ff617230 */ /* 0x000fe40000004100 */
[----:B------:R-:W-:Y:S01]  /*4cc0*/  FMUL.FTZ R96, R13, R94 ;  /* 0x0000005e0d607220 */ /* 0x000fe20000410000 */
[----:B------:R-:W-:-:S02]  /*4cd0*/  HADD2.F32 R11, -RZ, R11.H1_H1 ;  /* 0x3000000bff0b7230 */ /* 0x000fc40000004100 */
[C---:B------:R-:W-:Y:S01]  /*4ce0*/  FMUL.FTZ R98, R97.reuse, R94 ;  /* 0x0000005e61627220 */ /* 0x040fe20000410000 */
[----:B------:R-:W-:Y:S01]  /*4cf0*/  FFMA.FTZ R94, R97, R42, -R96 ;  /* 0x0000002a615e7223 */ /* 0x000fe20000010860 */
[----:B------:R-:W-:Y:S02]  /*4d00*/  F2FP.F16.E4M3.UNPACK_B R96, R32 ;  /* 0x00000020ff60723e */ /* 0x000fe400020006ff */
[----:B------:R-:W-:Y:S01]  /*4d10*/  FFMA.FTZ R42, R13, R42, R98 ;  /* 0x0000002a0d2a7223 */ /* 0x000fe20000010062 */
[----:B------:R-:W-:Y:S01]  /*4d20*/  IMAD.U32 R13, R33, 0x10000, RZ ;  /* 0x00010000210d7824 */ /* 0x000fe200078e00ff */
[-C--:B------:R-:W-:Y:S01]  /*4d30*/  F2FP.F16.E4M3.UNPACK_B R33, R15.reuse ;  /* 0x0000000fff21723e */ /* 0x080fe200020006ff */
[--C-:B------:R-:W-:Y:S01]  /*4d40*/  HADD2.F32 R98, -RZ, R96.reuse.H0_H0 ;  /* 0x20000060ff627230 */ /* 0x100fe20000004100 */
[----:B------:R-:W-:Y:S01]  /*4d50*/  F2FP.F16.E4M3.UNPACK_B R15, R15.H1 ;  /* 0x0000000fff0f723e */ /* 0x000fe200030006ff */
[----:B------:R-:W-:Y:S01]  /*4d60*/  HADD2.F32 R96, -RZ, R96.H1_H1 ;  /* 0x30000060ff607230 */ /* 0x000fe20000004100 */
[----:B------:R-:W-:Y:S01]  /*4d70*/  LOP3.LUT R13, R40, 0xff0000, R13, 0xf8, !PT ;  /* 0x00ff0000280d7812 */ /* 0x000fe200078ef80d */
[----:B------:R-:W-:Y:S01]  /*4d80*/  HADD2.F32 R97, -RZ, R33.H0_H0 ;  /* 0x20000021ff617230 */ /* 0x000fe20000004100 */
[----:B------:R-:W-:-:S02]  /*4d90*/  F2FP.F16.E4M3.UNPACK_B R32, R32.H1 ;  /* 0x00000020ff20723e */ /* 0x000fc400030006ff */
[-C--:B------:R-:W-:Y:S02]  /*4da0*/  F2FP.F16.E4M3.UNPACK_B R95, R13.reuse ;  /* 0x0000000dff5f723e */ /* 0x080fe400020006ff */
[----:B------:R-:W-:Y:S02]  /*4db0*/  F2FP.F16.E4M3.UNPACK_B R13, R13.H1 ;  /* 0x0000000dff0d723e */ /* 0x000fe400030006ff */
[----:B------:R-:W-:Y:S01]  /*4dc0*/  F2FP.SATFINITE.E4M3.F32.PACK_AB_MERGE_C R41, R94, R41, RZ ;  /* 0x000000295e29723e */ /* 0x000fe200048070ff */
[--C-:B------:R-:W-:Y:S01]  /*4dd0*/  HADD2.F32 R40, -RZ, R95.reuse.H0_H0 ;  /* 0x2000005fff287230 */ /* 0x100fe20000004100 */
[----:B------:R-:W-:Y:S01]  /*4de0*/  F2FP.SATFINITE.E4M3.F32.PACK_AB_MERGE_C R9, R42, R9, RZ ;  /* 0x000000092a09723e */ /* 0x000fe200048070ff */
[----:B------:R-:W-:Y:S01]  /*4df0*/  HADD2.F32 R95, -RZ, R95.H1_H1 ;  /* 0x3000005fff5f7230 */ /* 0x000fe20000004100 */
[----:B------:R-:W-:Y:S02]  /*4e00*/  F2FP.SATFINITE.E4M3.F32.PACK_AB_MERGE_C R92, R92, R93, R41 ;  /* 0x0000005d5c5c723e */ /* 0x000fe40004807029 */
[-C--:B------:R-:W-:Y:S01]  /*4e10*/  FMUL.FTZ R100, R97, R40.reuse ;  /* 0x0000002861647220 */ /* 0x080fe20000410000 */
[----:B------:R-:W-:Y:S01]  /*4e20*/  FMUL.FTZ R40, R99, R40 ;  /* 0x0000002863287220 */ /* 0x000fe20000410000 */
[----:B------:R-:W-:-:S02]  /*4e30*/  F2FP.F16.E4M3.UNPACK_B R41, R85.H1 ;  /* 0x00000055ff29723e */ /* 0x000fc400030006ff */
[-C--:B------:R-:W-:Y:S01]  /*4e40*/  FFMA.FTZ R100, R99, R98.reuse, -R100 ;  /* 0x0000006263647223 */ /* 0x080fe20000010864 */
[----:B------:R-:W-:Y:S01]  /*4e50*/  FFMA.FTZ R97, R97, R98, R40 ;  /* 0x0000006261617223 */ /* 0x000fe20000010028 */
[----:B------:R-:W-:Y:S01]  /*4e60*/  HADD2.F32 R40, -RZ, R33.H1_H1 ;  /* 0x30000021ff287230 */ /* 0x000fe20000004100 */
[----:B------:R-:W-:Y:S01]  /*4e70*/  F2FP.F16.E4M3.UNPACK_B R85, R85 ;  /* 0x00000055ff55723e */ /* 0x000fe200020006ff */
[--C-:B------:R-:W-:Y:S02]  /*4e80*/  HADD2.F32 R98, -RZ, R13.reuse.H0_H0 ;  /* 0x2000000dff627230 */ /* 0x100fe40000004100 */
[----:B------:R-:W-:Y:S02]  /*4e90*/  HADD2.F32 R13, -RZ, R13.H1_H1 ;  /* 0x3000000dff0d7230 */ /* 0x000fe40000004100 */
[----:B------:R-:W-:Y:S01]  /*4ea0*/  FMUL.FTZ R33, R40, R95 ;  /* 0x0000005f28217220 */ /* 0x000fe20000410000 */
[--C-:B------:R-:W-:Y:S02]  /*4eb0*/  HADD2.F32 R93, -RZ, R41.reuse.H0_H0 ;  /* 0x20000029ff5d7230 */ /* 0x100fe40000004100 */
[----:B------:R-:W-:-:S02]  /*4ec0*/  HADD2.F32 R41, -RZ, R41.H1_H1 ;  /* 0x30000029ff297230 */ /* 0x000fc40000004100 */
[CC--:B------:R-:W-:Y:S01]  /*4ed0*/  FFMA.FTZ R33, R11.reuse, R96.reuse, -R33 ;  /* 0x000000600b217223 */ /* 0x0c0fe20000010821 */
[----:B------:R-:W-:Y:S01]  /*4ee0*/  FMUL.FTZ R11, R11, R95 ;  /* 0x0000005f0b0b7220 */ /* 0x000fe20000410000 */
[--C-:B------:R-:W-:Y:S02]  /*4ef0*/  HADD2.F32 R95, -RZ, R32.reuse.H0_H0 ;  /* 0x20000020ff5f7230 */ /* 0x100fe40000004100 */
[----:B------:R-:W-:Y:S02]  /*4f00*/  HADD2.F32 R32, -RZ, R32.H1_H1 ;  /* 0x30000020ff207230 */ /* 0x000fe40000004100 */
[----:B------:R-:W-:Y:S01]  /*4f10*/  FFMA.FTZ R11, R40, R96, R11 ;  /* 0x00000060280b7223 */ /* 0x000fe2000001000b */
[----:B------:R-:W-:Y:S01]  /*4f20*/  F2FP.F16.E4M3.UNPACK_B R40, R43.H1 ;  /* 0x0000002bff28723e */ /* 0x000fe200030006ff */
[--C-:B------:R-:W-:Y:S02]  /*4f30*/  HADD2.F32 R43, -RZ, R15.reuse.H0_H0 ;  /* 0x2000000fff2b7230 */ /* 0x100fe40000004100 */
[----:B------:R-:W-:-:S02]  /*4f40*/  HADD2.F32 R15, -RZ, R15.H1_H1 ;  /* 0x3000000fff0f7230 */ /* 0x000fc40000004100 */
[--C-:B------:R-:W-:Y:S02]  /*4f50*/  HADD2.F32 R96, -RZ, R40.reuse.H0_H0 ;  /* 0x20000028ff607230 */ /* 0x100fe40000004100 */
[----:B------:R-:W-:Y:S01]  /*4f60*/  FMUL.FTZ R99, R43, R98 ;  /* 0x000000622b637220 */ /* 0x000fe20000410000 */
[----:B------:R-:W-:-:S03]  /*4f70*/  HADD2.F32 R40, -RZ, R40.H1_H1 ;  /* 0x30000028ff287230 */ /* 0x000fc60000004100 */
[C---:B------:R-:W-:Y:S01]  /*4f80*/  FFMA.FTZ R99, R96.reuse, R95, -R99 ;  /* 0x0000005f60637223 */ /* 0x040fe20000010863 */
[----:B------:R-:W-:-:S04]  /*4f90*/  FMUL.FTZ R96, R96, R98 ;  /* 0x0000006260607220 */ /* 0x000fc80000410000 */
[----:B------:R-:W-:Y:S01]  /*4fa0*/  FFMA.FTZ R96, R43, R95, R96 ;  /* 0x0000005f2b607223 */ /* 0x000fe20000010060 */
[-C--:B------:R-:W-:Y:S01]  /*4fb0*/  FMUL.FTZ R43, R15, R13.reuse ;  /* 0x0000000d0f2b7220 */ /* 0x080fe20000410000 */
[----:B------:R-:W-:-:S03]  /*4fc0*/  FMUL.FTZ R13, R40, R13 ;  /* 0x0000000d280d7220 */ /* 0x000fc60000410000 */
[-C--:B------:R-:W-:Y:S01]  /*4fd0*/  FFMA.FTZ R43, R40, R32.reuse, -R43 ;  /* 0x00000020282b7223 */ /* 0x080fe2000001082b */
[----:B------:R-:W-:Y:S01]  /*4fe0*/  FFMA.FTZ R15, R15, R32, R13 ;  /* 0x000000200f0f7223 */ /* 0x000fe2000001000d */
[-C--:B------:R-:W-:Y:S02]  /*4ff0*/  F2FP.F16.E4M3.UNPACK_B R13, R89.reuse.H1 ;  /* 0x00000059ff0d723e */ /* 0x080fe400030006ff */
[----:B------:R-:W-:Y:S02]  /*5000*/  F2FP.F16.E4M3.UNPACK_B R32, R12.H1 ;  /* 0x0000000cff20723e */ /* 0x000fe400030006ff */
[----:B------:R-:W-:Y:S01]  /*5010*/  F2FP.F16.E4M3.UNPACK_B R40, R8.H1 ;  /* 0x00000008ff28723e */ /* 0x000fe200030006ff */
[--C-:B------:R-:W-:Y:S01]  /*5020*/  HADD2.F32 R94, -RZ, R13.reuse.H0_H0 ;  /* 0x2000000dff5e7230 */ /* 0x100fe20000004100 */
[----:B------:R-:W-:Y:S01]  /*5030*/  F2FP.F16.E4M3.UNPACK_B R89, R89 ;  /* 0x00000059ff59723e */ /* 0x000fe200020006ff */
[----:B------:R-:W-:Y:S01]  /*5040*/  HADD2.F32 R42, -RZ, R32.H0_H0 ;  /* 0x20000020ff2a7230 */ /* 0x000fe20000004100 */
[----:B------:R-:W-:Y:S01]  /*5050*/  F2FP.F16.E4M3.UNPACK_B R12, R12 ;  /* 0x0000000cff0c723e */ /* 0x000fe200020006ff */
[----:B------:R-:W-:Y:S01]  /*5060*/  HADD2.F32 R95, -RZ, R40.H0_H0 ;  /* 0x20000028ff5f7230 */ /* 0x000fe20000004100 */
[----:B------:R-:W-:Y:S01]  /*5070*/  F2FP.F16.E4M3.UNPACK_B R8, R8 ;  /* 0x00000008ff08723e */ /* 0x000fe200020006ff */
[----:B------:R-:W-:-:S02]  /*5080*/  HADD2.F32 R13, -RZ, R13.H1_H1 ;  /* 0x3000000dff0d7230 */ /* 0x000fc40000004100 */
[CC--:B------:R-:W-:Y:S01]  /*5090*/  FMUL.FTZ R98, R42.reuse, R94.reuse ;  /* 0x0000005e2a627220 */ /* 0x0c0fe20000410000 */
[----:B------:R-:W-:Y:S02]  /*50a0*/  HADD2.F32 R40, -RZ, R40.H1_H1 ;  /* 0x30000028ff287230 */ /* 0x000fe40000004100 */
[----:B------:R-:W-:Y:S01]  /*50b0*/  FMUL.FTZ R94, R95, R94 ;  /* 0x0000005e5f5e7220 */ /* 0x000fe20000410000 */
[----:B------:R-:W-:Y:S01]  /*50c0*/  F2FP.SATFINITE.E4M3.F32.PACK_AB_MERGE_C R43, R43, R99, RZ ;  /* 0x000000632b2b723e */ /* 0x000fe200048070ff */
[-C--:B------:R-:W-:Y:S01]  /*50d0*/  FFMA.FTZ R98, R95, R93.reuse, -R98 ;  /* 0x0000005d5f627223 */ /* 0x080fe20000010862 */
[----:B------:R-:W-:Y:S01]  /*50e0*/  F2FP.SATFINITE.E4M3.F32.PACK_AB_MERGE_C R96, R15, R96, RZ ;  /* 0x000000600f60723e */ /* 0x000fe200048070ff */
[----:B------:R-:W-:Y:S01]  /*50f0*/  FFMA.FTZ R94, R42, R93, R94 ;  /* 0x0000005d2a5e7223 */ /* 0x000fe2000001005e */
[----:B------:R-:W-:Y:S01]  /*5100*/  HADD2.F32 R42, -RZ, R32.H1_H1 ;  /* 0x30000020ff2a7230 */ /* 0x000fe20000004100 */
[----:B------:R-:W-:Y:S02]  /*5110*/  F2FP.SATFINITE.E4M3.F32.PACK_AB_MERGE_C R33, R33, R100, R43 ;  /* 0x000000642121723e */ /* 0x000fe4000480702b */
[----:B------:R-:W-:-:S02]  /*5120*/  F2FP.SATFINITE.E4M3.F32.PACK_AB_MERGE_C R15, R11, R97, R96 ;  /* 0x000000610b0f723e */ /* 0x000fc40004807060 */
[-C--:B------:R-:W-:Y:S01]  /*5130*/  FMUL.FTZ R93, R42, R13.reuse ;  /* 0x0000000d2a5d7220 */ /* 0x080fe20000410000 */
[C---:B------:R-:W-:Y:S01]  /*5140*/  FMUL.FTZ R13, R40.reuse, R13 ;  /* 0x0000000d280d7220 */ /* 0x040fe20000410000 */
[----:B------:R-:W-:Y:S02]  /*5150*/  IMAD.MOV.U32 R11, RZ, RZ, R33 ;  /* 0x000000ffff0b7224 */ /* 0x000fe400078e0021 */
[-C--:B------:R-:W-:Y:S01]  /*5160*/  FFMA.FTZ R32, R40, R41.reuse, -R93 ;  /* 0x0000002928207223 */ /* 0x080fe2000001085d */
[----:B------:R-:W-:Y:S01]  /*5170*/  FFMA.FTZ R13, R42, R41, R13 ;  /* 0x000000292a0d7223 */ /* 0x000fe2000001000d */
[----:B------:R-:W-:Y:S02]  /*5180*/  HADD2.F32 R42, -RZ, R89.H0_H0 ;  /* 0x20000059ff2a7230 */ /* 0x000fe40000004100 */
        /* <DEDUP_REMOVED lines=14> */
[----:B------:R-:W-:Y:S02]  /*5270*/  F2FP.F16.E4M3.UNPACK_B R86, R86 ;  /* 0x00000056ff56723e */ /* 0x000fe400020006ff */
[-C--:B------:R-:W-:Y:S01]  /*5280*/  FMUL.FTZ R41, R40, R89.reuse ;  /* 0x0000005928297220 */ /* 0x080fe20000410000 */
[C---:B------:R-:W-:Y:S01]  /*5290*/  FMUL.FTZ R89, R8.reuse, R89 ;  /* 0x0000005908597220 */ /* 0x040fe20000410000 */
[--C-:B------:R-:W-:Y:S02]  /*52a0*/  HADD2.F32 R101, -RZ, R13.reuse.H0_H0 ;  /* 0x2000000dff657230 */ /* 0x100fe40000004100 */
[-C--:B------:R-:W-:Y:S01]  /*52b0*/  FFMA.FTZ R12, R8, R85.reuse, -R41 ;  /* 0x00000055080c7223 */ /* 0x080fe20000010829 */
[----:B------:R-:W-:Y:S01]  /*52c0*/  FFMA.FTZ R8, R40, R85, R89 ;  /* 0x0000005528087223 */ /* 0x000fe20000010059 */
[----:B------:R-:W-:Y:S01]  /*52d0*/  F2FP.F16.E4M3.UNPACK_B R41, R14.H1 ;  /* 0x0000000eff29723e */ /* 0x000fe200030006ff */
[----:B------:R-:W-:Y:S01]  /*52e0*/  HADD2.F32 R13, -RZ, R13.H1_H1 ;  /* 0x3000000dff0d7230 */ /* 0x000fe20000004100 */
[----:B------:R-:W-:-:S02]  /*52f0*/  F2FP.F16.E4M3.UNPACK_B R40, R10.H1 ;  /* 0x0000000aff28723e */ /* 0x000fc400030006ff */
[----:B------:R-:W-:Y:S01]  /*5300*/  F2FP.F16.E4M3.UNPACK_B R89, R87.H1 ;  /* 0x00000057ff59723e */ /* 0x000fe200030006ff */
[----:B------:R-:W-:Y:S01]  /*5310*/  HADD2.F32 R85, -RZ, R41.H0_H0 ;  /* 0x20000029ff557230 */ /* 0x000fe20000004100 */
[----:B------:R-:W-:Y:S01]  /*5320*/  F2FP.F16.E4M3.UNPACK_B R14, R14 ;  /* 0x0000000eff0e723e */ /* 0x000fe200020006ff */
[--C-:B------:R-:W-:Y:S01]  /*5330*/  HADD2.F32 R93, -RZ, R40.reuse.H0_H0 ;  /* 0x20000028ff5d7230 */ /* 0x100fe20000004100 */
[----:B------:R-:W-:Y:S01]  /*5340*/  F2FP.F16.E4M3.UNPACK_B R10, R10 ;  /* 0x0000000aff0a723e */ /* 0x000fe200020006ff */
[--C-:B------:R-:W-:Y:S02]  /*5350*/  HADD2.F32 R98, -RZ, R89.reuse.H0_H0 ;  /* 0x20000059ff627230 */ /* 0x100fe40000004100 */
[-C--:B------:R-:W-:Y:S01]  /*5360*/  FMUL.FTZ R99, R85, R101.reuse ;  /* 0x0000006555637220 */ /* 0x080fe20000410000 */
[----:B------:R-:W-:Y:S02]  /*5370*/  HADD2.F32 R40, -RZ, R40.H1_H1 ;  /* 0x30000028ff287230 */ /* 0x000fe40000004100 */
[----:B------:R-:W-:Y:S01]  /*5380*/  FMUL.FTZ R101, R93, R101 ;  /* 0x000000655d657220 */ /* 0x000fe20000410000 */
[----:B------:R-:W-:-:S02]  /*5390*/  HADD2.F32 R89, -RZ, R89.H1_H1 ;  /* 0x30000059ff597230 */ /* 0x000fc40000004100 */
[-C--:B------:R-:W-:Y:S01]  /*53a0*/  FFMA.FTZ R99, R93, R98.reuse, -R99 ;  /* 0x000000625d637223 */ /* 0x080fe20000010863 */
[----:B------:R-:W-:Y:S01]  /*53b0*/  F2FP.F16.E4M3.UNPACK_B R87, R87 ;  /* 0x00000057ff57723e */ /* 0x000fe200020006ff */
[----:B------:R-:W-:Y:S01]  /*53c0*/  FFMA.FTZ R101, R85, R98, R101 ;  /* 0x0000006255657223 */ /* 0x000fe20000010065 */
[----:B------:R-:W-:Y:S01]  /*53d0*/  HADD2.F32 R98, -RZ, R41.H1_H1 ;  /* 0x30000029ff627230 */ /* 0x000fe20000004100 */
[----:B------:R-:W-:Y:S02]  /*53e0*/  F2FP.SATFINITE.E4M3.F32.PACK_AB_MERGE_C R95, R12, R95, R32 ;  /* 0x0000005f0c5f723e */ /* 0x000fe40004807020 */
[----:B------:R-:W-:Y:S01]  /*53f0*/  HADD2.F32 R85, -RZ, R87.H0_H0 ;  /* 0x20000057ff557230 */ /* 0x000fe20000004100 */
[----:B------:R-:W-:Y:S01]  /*5400*/  F2FP.SATFINITE.E4M3.F32.PACK_AB_MERGE_C R12, R8, R42, R94 ;  /* 0x0000002a080c723e */ /* 0x000fe2000480705e */
[-C--:B------:R-:W-:Y:S01]  /*5410*/  FMUL.FTZ R41, R98, R13.reuse ;  /* 0x0000000d62297220 */ /* 0x080fe20000410000 */
[----:B------:R-:W-:Y:S01]  /*5420*/  FMUL.FTZ R13, R40, R13 ;  /* 0x0000000d280d7220 */ /* 0x000fe20000410000 */
[----:B------:R-:W-:-:S02]  /*5430*/  MOV R8, R95 ;  /* 0x0000005f00087202 */ /* 0x000fc40000000f00 */
[-C--:B------:R-:W-:Y:S01]  /*5440*/  FFMA.FTZ R40, R40, R89.reuse, -R41 ;  /* 0x0000005928287223 */ /* 0x080fe20000010829 */
[----:B------:R-:W-:Y:S01]  /*5450*/  FFMA.FTZ R13, R98, R89, R13 ;  /* 0x00000059620d7223 */ /* 0x000fe2000001000d */
[----:B------:R-:W-:Y:S02]  /*5460*/  HADD2.F32 R98, -RZ, R86.H0_H0 ;  /* 0x20000056ff627230 */ /* 0x000fe40000004100 */
[----:B------:R-:W-:Y:S01]  /*5470*/  HADD2.F32 R41, -RZ, R14.H0_H0 ;  /* 0x2000000eff297230 */ /* 0x000fe20000004100 */
[----:B------:R-:W-:Y:S01]  /*5480*/  F2FP.SATFINITE.E4M3.F32.PACK_AB_MERGE_C R40, R40, R99, RZ ;  /* 0x000000632828723e */ /* 0x000fe200048070ff */
[----:B------:R-:W-:Y:S01]  /*5490*/  HADD2.F32 R89, -RZ, R10.H0_H0 ;  /* 0x2000000aff597230 */ /* 0x000fe20000004100 */
[----:B------:R-:W-:Y:S01]  /*54a0*/  F2FP.SATFINITE.E4M3.F32.PACK_AB_MERGE_C R13, R13, R101, RZ ;  /* 0x000000650d0d723e */ /* 0x000fe200048070ff */
        /* <DEDUP_REMOVED lines=11> */
[----:B------:R-:W-:-:S04]  /*5560*/  FFMA.FTZ R41, R41, R10, R86 ;  /* 0x0000000a29297223 */ /* 0x000fc80000010056 */
[----:B------:R-:W-:Y:S02]  /*5570*/  F2FP.SATFINITE.E4M3.F32.PACK_AB_MERGE_C R10, R14, R93, R40 ;  /* 0x0000005d0e0a723e */ /* 0x000fe40004807028 */
[----:B------:R-:W-:Y:S02]  /*5580*/  F2FP.SATFINITE.E4M3.F32.PACK_AB_MERGE_C R14, R41, R98, R13 ;  /* 0x00000062290e723e */ /* 0x000fe4000480700d */
[----:B------:R-:W-:Y:S01]  /*5590*/  F2FP.SATFINITE.E4M3.F32.PACK_AB_MERGE_C R13, R34, R35, R9 ;  /* 0x00000023220d723e */ /* 0x000fe20004807009 */
[----:B------:R-:W-:-:S07]  /*55a0*/  IMAD.MOV.U32 R9, RZ, RZ, R92 ;  /* 0x000000ffff097224 */ /* 0x000fce00078e005c */
.L_x_11409:
[----:B------:R-:W-:Y:S05]  /*55b0*/  BSYNC B2 ;  /* 0x0000000000027941 */ /* 0x000fea0003800000 */
.L_x_11408:
[----:B---3--:R-:W-:-:S04]  /*55c0*/  IADD3 R32, P3, R48, R79, RZ ;  /* 0x0000004f30207210 */ /* 0x008fc80007f7e0ff */
[----:B------:R-:W-:Y:S02]  /*55d0*/  LEA.HI.X.SX32 R33, R48, R78, 0x1, P3 ;  /* 0x0000004e30217211 */ /* 0x000fe400018f0eff */
[----:B------:R-:W-:-:S03]  /*55e0*/  ISETP.GE.AND P3, PT, R91, R84, PT ;  /* 0x000000545b00720c */ /* 0x000fc60003f66270 */
[----:B0-----:R4:W-:Y:S10]  /*55f0*/  ST.E.128 desc[UR42][R32.64], R8 ;  /* 0x0000000820007985 */ /* 0x0019f4000c101d2a */
[----:B------:R-:W-:-:S04]  /*5600*/  @!P3 IADD3 R34, P4, R79, R91, RZ ;  /* 0x0000005b4f22b210 */ /* 0x000fc80007f9e0ff */
[----:B------:R-:W-:-:S05]  /*5610*/  @!P3 LEA.HI.X.SX32 R35, R91, R78, 0x1, P4 ;  /* 0x0000004e5b23b211 */ /* 0x000fca00020f0eff */
[----:B--2---:R4:W-:Y:S04]  /*5620*/  @!P3 ST.E.128 desc[UR42][R34.64], R12 ;  /* 0x0000000c2200b985 */ /* 0x0049e8000c101d2a */
.L_x_11407:
[----:B------:R-:W-:Y:S05]  /*5630*/  BSYNC B1 ;  /* 0x0000000000017941 */ /* 0x000fea0003800000 */
.L_x_11406:
[----:B------:R-:W-:-:S13]  /*5640*/  ISETP.NE.AND P3, PT, R53, RZ, PT ;  /* 0x000000ff3500720c */ /* 0x000fda0003f65270 */
[----:B------:R-:W-:Y:S05]  /*5650*/  @!P3 BRA `(.L_x_11389) ;  /* 0x0000001000c4b947 */ /* 0x000fea0003800000 */
[----:B----4-:R-:W4:Y:S04]  /*5660*/  LDL R8, [R1+0x24] ;  /* 0x0000240001087983 */ /* 0x010f280000100800 */
[----:B0-----:R-:W5:Y:S04]  /*5670*/  LDL R11, [R1+0x4] ;  /* 0x00000400010b7983 */ /* 0x001f680000100800 */
[----:B------:R-:W5:Y:S04]  /*5680*/  LDL R10, [R1+0xa0] ;  /* 0x0000a000010a7983 */ /* 0x000f680000100800 */
[----:B------:R-:W5:Y:S01]  /*5690*/  LDL R9, [R1+0x1c] ;  /* 0x00001c0001097983 */ /* 0x000f620000100800 */
[----:B---3--:R-:W-:-:S04]  /*56a0*/  IADD3 R32, P3, R3, R79, RZ ;  /* 0x0000004f03207210 */ /* 0x008fc80007f7e0ff */
[----:B--2---:R-:W-:Y:S02]  /*56b0*/  LEA.HI.X.SX32 R33, R3, R78, 0x1, P3 ;  /* 0x0000004e03217211 */ /* 0x004fe400018f0eff */
[----:B------:R-:W-:Y:S01]  /*56c0*/  ISETP.GE.AND P3, PT, R67, R77, PT ;  /* 0x0000004d4300720c */ /* 0x000fe20003f66270 */
[----:B------:R-:W-:Y:S01]  /*56d0*/  BSSY B1, `(.L_x_11410) ;  /* 0x00000ec000017945 */ /* 0x000fe20003800000 */
[----:B----4-:R-:W-:-:S04]  /*56e0*/  LOP3.LUT P4, RZ, R8, 0x1, RZ, 0xc0, !PT ;  /* 0x0000000108ff7812 */ /* 0x010fc8000788c0ff */
[----:B------:R-:W-:Y:S01]  /*56f0*/  SEL R90, R55, R90, !P4 ;  /* 0x0000005a375a7207 */ /* 0x000fe20006000000 */
[----:B-----5:R-:W-:Y:S02]  /*5700*/  IMAD.MOV.U32 R12, RZ, RZ, R11 ;  /* 0x000000ffff0c7224 */ /* 0x020fe400078e000b */
[----:B------:R-:W-:Y:S02]  /*5710*/  IMAD.MOV.U32 R11, RZ, RZ, R10 ;  /* 0x000000ffff0b7224 */ /* 0x000fe400078e000a */
[----:B------:R-:W-:Y:S01]  /*5720*/  IMAD.MOV.U32 R10, RZ, RZ, R9 ;  /* 0x000000ffff0a7224 */ /* 0x000fe200078e0009 */
[----:B------:R-:W-:-:S04]  /*5730*/  SHF.R.S32.HI R9, RZ, 0x1f, R90 ;  /* 0x0000001fff097819 */ /* 0x000fc8000001145a */
[----:B------:R-:W-:-:S04]  /*5740*/  LEA.HI R9, R9, R90, RZ, 0x5 ;  /* 0x0000005a09097211 */ /* 0x000fc800078f28ff */
[----:B------:R-:W-:-:S04]  /*5750*/  SHF.R.S32.HI R9, RZ, 0x5, R9 ;  /* 0x00000005ff097819 */ /* 0x000fc80000011409 */
[----:B------:R-:W-:-:S04]  /*5760*/  LEA.HI.SX32 R9, R64, R9, 0x1c ;  /* 0x0000000940097211 */ /* 0x000fc800078fe2ff */
[C---:B------:R-:W-:Y:S01]  /*5770*/  LEA.HI R8, R9.reuse, R9, RZ, 0x1 ;  /* 0x0000000909087211 */ /* 0x040fe200078f08ff */
[----:B------:R-:W-:-:S04]  /*5780*/  IMAD.SHL.U32 R35, R9, 0x10, RZ ;  /* 0x0000001009237824 */ /* 0x000fc800078e00ff */
[----:B------:R-:W-:Y:S01]  /*5790*/  IMAD.SHL.U32 R9, R8, 0x800, RZ ;  /* 0x0000080008097824 */ /* 0x000fe200078e00ff */
[----:B------:R-:W-:-:S04]  /*57a0*/  LOP3.LUT R8, R12, 0x10, R35, 0xf8, !PT ;  /* 0x000000100c087812 */ /* 0x000fc800078ef823 */
[----:B------:R-:W-:Y:S02]  /*57b0*/  LOP3.LUT R9, R9, 0xfffff000, RZ, 0xc0, !PT ;  /* 0xfffff00009097812 */ /* 0x000fe400078ec0ff */
[----:B------:R-:W-:-:S04]  /*57c0*/  LOP3.LUT R8, R8, R11, RZ, 0x3c, !PT ;  /* 0x0000000b08087212 */ /* 0x000fc800078e3cff */
        /* <DEDUP_REMOVED lines=10> */
[----:B------:R-:W-:Y:S02]  /*5870*/  SHF.R.U32.HI R90, RZ, 0x18, R5 ;  /* 0x00000018ff5a7819 */ /* 0x000fe40000011605 */
[----:B------:R-:W-:Y:S01]  /*5880*/  LOP3.LUT R87, R5, 0xff, RZ, 0xc0, !PT ;  /* 0x000000ff05577812 */ /* 0x000fe200078ec0ff */
[----:B------:R-:W-:Y:S01]  /*5890*/  IMAD.SHL.U32 R4, R4, 0x100, RZ ;  /* 0x0000010004047824 */ /* 0x000fe200078e00ff */
[----:B------:R-:W-:Y:S02]  /*58a0*/  SHF.R.U32.HI R77, RZ, 0x8, R39 ;  /* 0x00000008ff4d7819 */ /* 0x000fe40000011627 */
[----:B------:R-:W-:Y:S02]  /*58b0*/  SHF.R.U32.HI R41, RZ, 0x18, R7 ;  /* 0x00000018ff297819 */ /* 0x000fe40000011607 */
[----:B------:R-:W-:-:S02]  /*58c0*/  LOP3.LUT R6, R7, 0xff, RZ, 0xc0, !PT ;  /* 0x000000ff07067812 */ /* 0x000fc400078ec0ff */
[----:B------:R-:W-:Y:S02]  /*58d0*/  SHF.R.U32.HI R40, RZ, 0x8, R7 ;  /* 0x00000008ff287819 */ /* 0x000fe40000011607 */
[----:B------:R-:W-:Y:S02]  /*58e0*/  SHF.R.U32.HI R38, RZ, 0x10, R5 ;  /* 0x00000010ff267819 */ /* 0x000fe40000011605 */
[----:B------:R-:W-:Y:S02]  /*58f0*/  SHF.R.U32.HI R43, RZ, 0x8, R37 ;  /* 0x00000008ff2b7819 */ /* 0x000fe40000011625 */
[----:B--2---:R-:W-:Y:S01]  /*5900*/  MOV R36, R12 ;  /* 0x0000000c00247202 */ /* 0x004fe20000000f00 */
[----:B------:R-:W-:Y:S01]  /*5910*/  IMAD.SHL.U32 R12, R77, 0x100, RZ ;  /* 0x000001004d0c7824 */ /* 0x000fe200078e00ff */
[----:B------:R-:W-:Y:S01]  /*5920*/  PRMT R87, R90, 0x654, R87 ;  /* 0x000006545a577816 */ /* 0x000fe20000000057 */
[----:B------:R-:W-:Y:S01]  /*5930*/  IMAD.SHL.U32 R8, R43, 0x100, RZ ;  /* 0x000001002b087824 */ /* 0x000fe200078e00ff */
[----:B------:R-:W-:-:S02]  /*5940*/  SHF.R.U32.HI R42, RZ, 0x10, R7 ;  /* 0x00000010ff2a7819 */ /* 0x000fc40000011607 */
[--C-:B------:R-:W-:Y:S02]  /*5950*/  SHF.R.U32.HI R85, RZ, 0x18, R37.reuse ;  /* 0x00000018ff557819 */ /* 0x100fe40000011625 */
[----:B------:R-:W-:Y:S02]  /*5960*/  LOP3.LUT R86, R37, 0xff, RZ, 0xc0, !PT ;  /* 0x000000ff25567812 */ /* 0x000fe400078ec0ff */
[----:B------:R-:W-:Y:S02]  /*5970*/  SHF.R.U32.HI R5, RZ, 0x10, R37 ;  /* 0x00000010ff057819 */ /* 0x000fe40000011625 */
[----:B------:R-:W-:Y:S01]  /*5980*/  PRMT R6, R41, 0x654, R6 ;  /* 0x0000065429067816 */ /* 0x000fe20000000006 */
[----:B------:R-:W-:Y:S01]  /*5990*/  IMAD.SHL.U32 R41, R40, 0x100, RZ ;  /* 0x0000010028297824 */ /* 0x000fe200078e00ff */
[----:B------:R-:W-:Y:S02]  /*59a0*/  LOP3.LUT R37, R39, 0xff0000ff, RZ, 0xc0, !PT ;  /* 0xff0000ff27257812 */ /* 0x000fe400078ec0ff */
[----:B------:R-:W-:Y:S01]  /*59b0*/  SHF.R.U32.HI R7, RZ, 0x10, R39 ;  /* 0x00000010ff077819 */ /* 0x000fe20000011627 */
[----:B------:R-:W-:Y:S01]  /*59c0*/  IMAD.U32 R39, R38, 0x10000, RZ ;  /* 0x0001000026277824 */ /* 0x000fe200078e00ff */
[----:B------:R-:W-:-:S02]  /*59d0*/  LOP3.LUT R4, R87, 0xff00, R4, 0xf8, !PT ;  /* 0x0000ff0057047812 */ /* 0x000fc400078ef804 */
[----:B------:R-:W-:Y:S01]  /*59e0*/  PRMT R85, R85, 0x654, R86 ;  /* 0x0000065455557816 */ /* 0x000fe20000000056 */
[----:B------:R-:W-:Y:S01]  /*59f0*/  IMAD.U32 R86, R7, 0x10000, RZ ;  /* 0x0001000007567824 */ /* 0x000fe200078e00ff */
[----:B------:R-:W-:Y:S02]  /*5a00*/  LOP3.LUT R77, R37, 0xff00, R12, 0xf8, !PT ;  /* 0x0000ff00254d7812 */ /* 0x000fe400078ef80c */
[----:B------:R-:W-:Y:S02]  /*5a10*/  F2FP.F16.E4M3.UNPACK_B R40, R83.H1 ;  /* 0x00000053ff28723e */ /* 0x000fe400030006ff */
[----:B------:R-:W-:Y:S02]  /*5a20*/  F2FP.F16.E4M3.UNPACK_B R38, R36.H1 ;  /* 0x00000024ff26723e */ /* 0x000fe400030006ff */
[----:B------:R-:W-:Y:S01]  /*5a30*/  LOP3.LUT R41, R6, 0xff00, R41, 0xf8, !PT ;  /* 0x0000ff0006297812 */ /* 0x000fe200078ef829 */
[----:B------:R-:W-:Y:S01]  /*5a40*/  HADD2.F32 R43, -RZ, R40.H0_H0 ;  /* 0x20000028ff2b7230 */ /* 0x000fe20000004100 */
[----:B------:R-:W-:-:S02]  /*5a50*/  F2FP.F16.E4M3.UNPACK_B R37, R34.H1 ;  /* 0x00000022ff25723e */ /* 0x000fc400030006ff */
[----:B------:R-:W-:Y:S01]  /*5a60*/  LOP3.LUT R6, R4, 0xff0000, R39, 0xf8, !PT ;  /* 0x00ff000004067812 */ /* 0x000fe200078ef827 */
[----:B------:R-:W-:Y:S01]  /*5a70*/  IMAD.U32 R4, R42, 0x10000, RZ ;  /* 0x000100002a047824 */ /* 0x000fe200078e00ff */
[----:B------:R-:W-:Y:S01]  /*5a80*/  LOP3.LUT R85, R85, 0xff00, R8, 0xf8, !PT ;  /* 0x0000ff0055557812 */ /* 0x000fe200078ef808 */
[----:B------:R-:W-:Y:S01]  /*5a90*/  IMAD.U32 R42, R5, 0x10000, RZ ;  /* 0x00010000052a7824 */ /* 0x000fe200078e00ff */
[----:B------:R-:W-:Y:S01]  /*5aa0*/  F2FP.F16.E4M3.UNPACK_B R39, R81.H1 ;  /* 0x00000051ff27723e */ /* 0x000fe200030006ff */
[----:B------:R-:W-:Y:S01]  /*5ab0*/  HADD2.F32 R8, -RZ, R38.H0_H0 ;  /* 0x20000026ff087230 */ /* 0x000fe20000004100 */
[----:B------:R-:W-:Y:S01]  /*5ac0*/  LOP3.LUT R4, R41, 0xff0000, R4, 0xf8, !PT ;  /* 0x00ff000029047812 */ /* 0x000fe200078ef804 */
[----:B------:R-:W-:Y:S01]  /*5ad0*/  HADD2.F32 R12, -RZ, R37.H0_H0 ;  /* 0x20000025ff0c7230 */ /* 0x000fe20000004100 */
[----:B------:R-:W-:Y:S01]  /*5ae0*/  LOP3.LUT R7, R85, 0xff0000, R42, 0xf8, !PT ;  /* 0x00ff000055077812 */ /* 0x000fe200078ef82a */
[--C-:B------:R-:W-:Y:S01]  /*5af0*/  HADD2.F32 R41, -RZ, R39.reuse.H0_H0 ;  /* 0x20000027ff297230 */ /* 0x100fe20000004100 */
[----:B------:R-:W-:Y:S01]  /*5b00*/  LOP3.LUT R5, R77, 0xff0000, R86, 0xf8, !PT ;  /* 0x00ff00004d057812 */ /* 0x000fe200078ef856 */
[----:B------:R-:W-:Y:S01]  /*5b10*/  FMUL.FTZ R87, R8, R43 ;  /* 0x0000002b08577220 */ /* 0x000fe20000410000 */
[----:B------:R-:W-:-:S02]  /*5b20*/  HADD2.F32 R42, -RZ, R39.H1_H1 ;  /* 0x30000027ff2a7230 */ /* 0x000fc40000004100 */
[----:B------:R-:W-:Y:S01]  /*5b30*/  FMUL.FTZ R43, R12, R43 ;  /* 0x0000002b0c2b7220 */ /* 0x000fe20000410000 */
[----:B------:R-:W-:Y:S01]  /*5b40*/  HADD2.F32 R86, -RZ, R40.H1_H1 ;  /* 0x30000028ff567230 */ /* 0x000fe20000004100 */
[----:B------:R-:W-:Y:S01]  /*5b50*/  F2FP.F16.E4M3.UNPACK_B R83, R83 ;  /* 0x00000053ff53723e */ /* 0x000fe200020006ff */
[----:B------:R-:W-:Y:S01]  /*5b60*/  HADD2.F32 R39, -RZ, R38.H1_H1 ;  /* 0x30000026ff277230 */ /* 0x000fe20000004100 */
[----:B------:R-:W-:Y:S01]  /*5b70*/  F2FP.F16.E4M3.UNPACK_B R40, R36 ;  /* 0x00000024ff28723e */ /* 0x000fe200020006ff */
[----:B------:R-:W-:Y:S01]  /*5b80*/  FFMA.FTZ R8, R8, R41, R43 ;  /* 0x0000002908087223 */ /* 0x000fe2000001002b */
[----:B------:R-:W-:Y:S01]  /*5b90*/  F2FP.F16.E4M3.UNPACK_B R38, R34 ;  /* 0x00000022ff26723e */ /* 0x000fe200020006ff */
[----:B------:R-:W-:Y:S01]  /*5ba0*/  HADD2.F32 R43, -RZ, R83.H0_H0 ;  /* 0x20000053ff2b7230 */ /* 0x000fe20000004100 */
[----:B------:R-:W-:Y:S01]  /*5bb0*/  F2FP.F16.E4M3.UNPACK_B R81, R81 ;  /* 0x00000051ff51723e */ /* 0x000fe200020006ff */
[----:B------:R-:W-:Y:S02]  /*5bc0*/  HADD2.F32 R34, -RZ, R40.H0_H0 ;  /* 0x20000028ff227230 */ /* 0x000fe40000004100 */
[----:B------:R-:W-:Y:S01]  /*5bd0*/  FFMA.FTZ R12, R12, R41, -R87 ;  /* 0x000000290c0c7223 */ /* 0x000fe20000010857 */
[----:B------:R-:W-:-:S02]  /*5be0*/  HADD2.F32 R36, -RZ, R38.H0_H0 ;  /* 0x20000026ff247230 */ /* 0x000fc40000004100 */
[----:B------:R-:W-:Y:S01]  /*5bf0*/  FMUL.FTZ R90, R39, R86 ;  /* 0x00000056275a7220 */ /* 0x000fe20000410000 */
        /* <DEDUP_REMOVED lines=8> */
[C---:B------:R-:W-:Y:S01]  /*5c80*/  FMUL.FTZ R86, R37.reuse, R86 ;  /* 0x0000005625567220 */ /* 0x040fe20000410000 */
[----:B------:R-:W-:Y:S02]  /*5c90*/  HADD2.F32 R38, -RZ, R38.H1_H1 ;  /* 0x30000026ff267230 */ /* 0x000fe40000004100 */
[-C--:B------:R-:W-:Y:S01]  /*5ca0*/  FFMA.FTZ R37, R37, R42.reuse, -R90 ;  /* 0x0000002a25257223 */ /* 0x080fe2000001085a */
[----:B------:R-:W-:Y:S02]  /*5cb0*/  HADD2.F32 R43, -RZ, R81.H1_H1 ;  /* 0x30000051ff2b7230 */ /* 0x000fe40000004100 */
[-C--:B------:R-:W-:Y:S01]  /*5cc0*/  FMUL.FTZ R41, R40, R83.reuse ;  /* 0x0000005328297220 */ /* 0x080fe20000410000 */
        /* <DEDUP_REMOVED lines=14> */
[----:B------:R-:W-:Y:S02]  /*5db0*/  HADD2.F32 R87, -RZ, R77.H1_H1 ;  /* 0x3000004dff577230 */ /* 0x000fe40000004100 */
[----:B------:R-:W-:Y:S01]  /*5dc0*/  FMUL.FTZ R86, R40, R86 ;  /* 0x0000005628567220 */ /* 0x000fe20000410000 */
[----:B------:R-:W-:Y:S01]  /*5dd0*/  HADD2.F32 R42, -RZ, R42.H1_H1 ;  /* 0x3000002aff2a7230 */ /* 0x000fe20000004100 */
[----:B------:R-:W-:Y:S01]  /*5de0*/  F2FP.SATFINITE.E4M3.F32.PACK_AB_MERGE_C R12, R37, R12, RZ ;  /* 0x0000000c250c723e */ /* 0x000fe200048070ff */
[----:B------:R-:W-:-:S02]  /*5df0*/  HADD2.F32 R77, -RZ, R38.H1_H1 ;  /* 0x30000026ff4d7230 */ /* 0x000fc40000004100 */
[----:B------:R-:W-:Y:S01]  /*5e00*/  FFMA.FTZ R38, R40, R85, -R89 ;  /* 0x0000005528267223 */ /* 0x000fe20000010859 */
[----:B------:R-:W-:Y:S02]  /*5e10*/  HADD2.F32 R83, -RZ, R83.H1_H1 ;  /* 0x30000053ff537230 */ /* 0x000fe40000004100 */
[C---:B------:R-:W-:Y:S01]  /*5e20*/  FMUL.FTZ R90, R42.reuse, R87 ;  /* 0x000000572a5a7220 */ /* 0x040fe20000410000 */
[----:B------:R-:W-:Y:S01]  /*5e30*/  FFMA.FTZ R40, R81, R85, R86 ;  /* 0x0000005551287223 */ /* 0x000fe20000010056 */
[C---:B------:R-:W-:Y:S01]  /*5e40*/  FMUL.FTZ R87, R77.reuse, R87 ;  /* 0x000000574d577220 */ /* 0x040fe20000410000 */
[----:B------:R-:W-:Y:S01]  /*5e50*/  F2FP.F16.E4M3.UNPACK_B R85, R82 ;  /* 0x00000052ff55723e */ /* 0x000fe200020006ff */
[-C--:B------:R-:W-:Y:S01]  /*5e60*/  FFMA.FTZ R77, R77, R83.reuse, -R90 ;  /* 0x000000534d4d7223 */ /* 0x080fe2000001085a */
[----:B------:R-:W-:Y:S01]  /*5e70*/  F2FP.F16.E4M3.UNPACK_B R82, R14 ;  /* 0x0000000eff52723e */ /* 0x000fe200020006ff */
[----:B------:R-:W-:Y:S01]  /*5e80*/  FFMA.FTZ R81, R42, R83, R87 ;  /* 0x000000532a517223 */ /* 0x000fe20000010057 */
[----:B------:R-:W-:Y:S01]  /*5e90*/  F2FP.F16.E4M3.UNPACK_B R83, R80 ;  /* 0x00000050ff53723e */ /* 0x000fe200020006ff */
[--C-:B------:R-:W-:Y:S01]  /*5ea0*/  HADD2.F32 R87, -RZ, R85.reuse.H0_H0 ;  /* 0x20000055ff577230 */ /* 0x100fe20000004100 */
[----:B------:R-:W-:Y:S01]  /*5eb0*/  F2FP.SATFINITE.E4M3.F32.PACK_AB_MERGE_C R39, R39, R8, RZ ;  /* 0x000000082727723e */ /* 0x000fe200048070ff */
[--C-:B------:R-:W-:Y:S01]  /*5ec0*/  HADD2.F32 R80, -RZ, R82.reuse.H0_H0 ;  /* 0x20000052ff507230 */ /* 0x100fe20000004100 */
[----:B------:R-:W-:Y:S01]  /*5ed0*/  F2FP.SATFINITE.E4M3.F32.PACK_AB_MERGE_C R77, R77, R38, RZ ;  /* 0x000000264d4d723e */ /* 0x000fe200048070ff */
[----:B------:R-:W-:Y:S01]  /*5ee0*/  HADD2.F32 R89, -RZ, R85.H1_H1 ;  /* 0x30000055ff597230 */ /* 0x000fe20000004100 */
[----:B------:R-:W-:Y:S01]  /*5ef0*/  F2FP.SATFINITE.E4M3.F32.PACK_AB_MERGE_C R8, R41, R36, R12 ;  /* 0x000000242908723e */ /* 0x000fe2000480700c */
[----:B------:R-:W-:-:S02]  /*5f00*/  HADD2.F32 R82, -RZ, R82.H1_H1 ;  /* 0x30000052ff527230 */ /* 0x000fc40000004100 */
[----:B------:R-:W-:Y:S01]  /*5f10*/  FMUL.FTZ R91, R80, R87 ;  /* 0x00000057505b7220 */ /* 0x000fe20000410000 */
[--C-:B------:R-:W-:Y:S01]  /*5f20*/  HADD2.F32 R14, -RZ, R10.reuse.H0_H0 ;  /* 0x2000000aff0e7230 */ /* 0x100fe20000004100 */
[----:B------:R-:W-:Y:S01]  /*5f30*/  F2FP.F16.E4M3.UNPACK_B R37, R13 ;  /* 0x0000000dff25723e */ /* 0x000fe200020006ff */
[----:B------:R-:W-:Y:S02]  /*5f40*/  HADD2.F32 R42, -RZ, R10.H1_H1 ;  /* 0x3000000aff2a7230 */ /* 0x000fe40000004100 */
[----:B------:R-:W-:Y:S01]  /*5f50*/  FMUL.FTZ R93, R82, R89 ;  /* 0x00000059525d7220 */ /* 0x000fe20000410000 */
[--C-:B------:R-:W-:Y:S01]  /*5f60*/  HADD2.F32 R85, -RZ, R83.reuse.H0_H0 ;  /* 0x20000053ff557230 */ /* 0x100fe20000004100 */
[----:B------:R-:W-:Y:S01]  /*5f70*/  F2FP.F16.E4M3.UNPACK_B R38, R7 ;  /* 0x00000007ff26723e */ /* 0x000fe200020006ff */
[----:B------:R-:W-:Y:S01]  /*5f80*/  HADD2.F32 R83, -RZ, R83.H1_H1 ;  /* 0x30000053ff537230 */ /* 0x000fe20000004100 */
[----:B------:R-:W-:Y:S01]  /*5f90*/  F2FP.F16.E4M3.UNPACK_B R36, R9 ;  /* 0x00000009ff24723e */ /* 0x000fe200020006ff */
[----:B------:R-:W-:Y:S01]  /*5fa0*/  FMUL.FTZ R87, R14, R87 ;  /* 0x000000570e577220 */ /* 0x000fe20000410000 */
[----:B------:R-:W-:Y:S01]  /*5fb0*/  FMUL.FTZ R89, R42, R89 ;  /* 0x000000592a597220 */ /* 0x000fe20000410000 */
[----:B------:R-:W-:Y:S01]  /*5fc0*/  FFMA.FTZ R10, R14, R85, -R91 ;  /* 0x000000550e0a7223 */ /* 0x000fe2000001085b */
[----:B------:R-:W-:Y:S01]  /*5fd0*/  FFMA.FTZ R93, R42, R83, -R93 ;  /* 0x000000532a5d7223 */ /* 0x000fe2000001085d */
[----:B------:R-:W-:Y:S01]  /*5fe0*/  F2FP.SATFINITE.E4M3.F32.PACK_AB_MERGE_C R12, R43, R34, R39 ;  /* 0x000000222b0c723e */ /* 0x000fe20004807027 */
[----:B------:R-:W-:Y:S01]  /*5ff0*/  FFMA.FTZ R14, R80, R85, R87 ;  /* 0x00000055500e7223 */ /* 0x000fe20000010057 */
[----:B------:R-:W-:Y:S01]  /*6000*/  FFMA.FTZ R89, R82, R83, R89 ;  /* 0x0000005352597223 */ /* 0x000fe20000010059 */
        /* <DEDUP_REMOVED lines=21> */
[-C--:B------:R-:W-:Y:S01]  /*6160*/  FFMA.FTZ R9, R38, R41.reuse, -R77 ;  /* 0x0000002926097223 */ /* 0x080fe2000001084d */
[----:B------:R-:W-:Y:S01]  /*6170*/  F2FP.F16.E4M3.UNPACK_B R6, R6.H1 ;  /* 0x00000006ff06723e */ /* 0x000fe200030006ff */
[----:B------:R-:W-:Y:S01]  /*6180*/  FFMA.FTZ R7, R40, R41, R43 ;  /* 0x0000002928077223 */ /* 0x000fe2000001002b */
[----:B------:R-:W-:Y:S01]  /*6190*/  HADD2.F32 R38, -RZ, R39.H0_H0 ;  /* 0x20000027ff267230 */ /* 0x000fe20000004100 */
[----:B------:R-:W-:Y:S01]  /*61a0*/  F2FP.F16.E4M3.UNPACK_B R83, R5.H1 ;  /* 0x00000005ff53723e */ /* 0x000fe200030006ff */
[----:B------:R-:W-:-:S02]  /*61b0*/  HADD2.F32 R40, -RZ, R42.H0_H0 ;  /* 0x2000002aff287230 */ /* 0x000fc40000004100 */
[----:B------:R-:W-:Y:S02]  /*61c0*/  HADD2.F32 R13, -RZ, R37.H0_H0 ;  /* 0x20000025ff0d7230 */ /* 0x000fe40000004100 */
[----:B------:R-:W-:Y:S02]  /*61d0*/  HADD2.F32 R41, -RZ, R39.H1_H1 ;  /* 0x30000027ff297230 */ /* 0x000fe40000004100 */
[-C--:B------:R-:W-:Y:S01]  /*61e0*/  FMUL.FTZ R82, R38, R40.reuse ;  /* 0x0000002826527220 */ /* 0x080fe20000410000 */
[----:B------:R-:W-:Y:S02]  /*61f0*/  HADD2.F32 R80, -RZ, R42.H1_H1 ;  /* 0x3000002aff507230 */ /* 0x000fe40000004100 */
[----:B------:R-:W-:Y:S01]  /*6200*/  FMUL.FTZ R43, R13, R40 ;  /* 0x000000280d2b7220 */ /* 0x000fe20000410000 */
[----:B------:R-:W-:Y:S02]  /*6210*/  HADD2.F32 R39, -RZ, R6.H0_H0 ;  /* 0x20000006ff277230 */ /* 0x000fe40000004100 */
[----:B------:R-:W-:-:S02]  /*6220*/  HADD2.F32 R37, -RZ, R37.H1_H1 ;  /* 0x30000025ff257230 */ /* 0x000fc40000004100 */
[-C--:B------:R-:W-:Y:S01]  /*6230*/  FMUL.FTZ R40, R41, R80.reuse ;  /* 0x0000005029287220 */ /* 0x080fe20000410000 */
[----:B------:R-:W-:Y:S02]  /*6240*/  HADD2.F32 R42, -RZ, R6.H1_H1 ;  /* 0x30000006ff2a7230 */ /* 0x000fe40000004100 */
[-C--:B------:R-:W-:Y:S01]  /*6250*/  FFMA.FTZ R6, R13, R39.reuse, -R82 ;  /* 0x000000270d067223 */ /* 0x080fe20000010852 */
[----:B------:R-:W-:Y:S01]  /*6260*/  FFMA.FTZ R13, R38, R39, R43 ;  /* 0x00000027260d7223 */ /* 0x000fe2000001002b */
[C---:B------:R-:W-:Y:S01]  /*6270*/  FMUL.FTZ R38, R37.reuse, R80 ;  /* 0x0000005025267220 */ /* 0x040fe20000410000 */
[-C--:B------:R-:W-:Y:S01]  /*6280*/  F2FP.F16.E4M3.UNPACK_B R39, R15.reuse ;  /* 0x0000000fff27723e */ /* 0x080fe200020006ff */
[-C--:B------:R-:W-:Y:S01]  /*6290*/  FFMA.FTZ R37, R37, R42.reuse, -R40 ;  /* 0x0000002a25257223 */ /* 0x080fe20000010828 */
[----:B------:R-:W-:Y:S01]  /*62a0*/  F2FP.F16.E4M3.UNPACK_B R80, R15.H1 ;  /* 0x0000000fff50723e */ /* 0x000fe200030006ff */
[----:B------:R-:W-:Y:S01]  /*62b0*/  FFMA.FTZ R38, R41, R42, R38 ;  /* 0x0000002a29267223 */ /* 0x000fe20000010026 */
[----:B------:R-:W-:Y:S01]  /*62c0*/  F2FP.F16.E4M3.UNPACK_B R15, R5 ;  /* 0x00000005ff0f723e */ /* 0x000fe200020006ff */
[----:B------:R-:W-:Y:S01]  /*62d0*/  HADD2.F32 R77, -RZ, R39.H0_H0 ;  /* 0x20000027ff4d7230 */ /* 0x000fe20000004100 */
[-C--:B------:R-:W-:Y:S01]  /*62e0*/  F2FP.F16.E4M3.UNPACK_B R40, R11.reuse ;  /* 0x0000000bff28723e */ /* 0x080fe200020006ff */
[----:B------:R-:W-:Y:S01]  /*62f0*/  HADD2.F32 R81, -RZ, R80.H0_H0 ;  /* 0x20000050ff517230 */ /* 0x000fe20000004100 */
[----:B------:R-:W-:Y:S01]  /*6300*/  F2FP.F16.E4M3.UNPACK_B R11, R11.H1 ;  /* 0x0000000bff0b723e */ /* 0x000fe200030006ff */
[----:B------:R-:W-:Y:S01]  /*6310*/  HADD2.F32 R90, -RZ, R83.H0_H0 ;  /* 0x20000053ff5a7230 */ /* 0x000fe20000004100 */
[-C--:B------:R-:W-:Y:S01]  /*6320*/  F2FP.F16.E4M3.UNPACK_B R5, R4.reuse ;  /* 0x00000004ff05723e */ /* 0x080fe200020006ff */
[----:B------:R-:W-:Y:S01]  /*6330*/  HADD2.F32 R42, -RZ, R40.H0_H0 ;  /* 0x20000028ff2a7230 */ /* 0x000fe20000004100 */
        /* <DEDUP_REMOVED lines=8> */
[----:B------:R-:W-:Y:S01]  /*63c0*/  FMUL.FTZ R92, R42, R4 ;  /* 0x000000042a5c7220 */ /* 0x000fe20000410000 */
[----:B------:R-:W-:Y:S01]  /*63d0*/  FMUL.FTZ R90, R43, R90 ;  /* 0x0000005a2b5a7220 */ /* 0x000fe20000410000 */
[----:B------:R-:W-:-:S02]  /*63e0*/  HADD2.F32 R80, -RZ, R80.H1_H1 ;  /* 0x30000050ff507230 */ /* 0x000fc40000004100 */
[-C--:B------:R-:W-:Y:S01]  /*63f0*/  FFMA.FTZ R4, R42, R82.reuse, -R85 ;  /* 0x000000522a047223 */ /* 0x080fe20000010855 */
[----:B------:R-:W-:Y:S02]  /*6400*/  HADD2.F32 R83, -RZ, R83.H1_H1 ;  /* 0x30000053ff537230 */ /* 0x000fe40000004100 */
[----:B------:R-:W-:Y:S01]  /*6410*/  FFMA.FTZ R42, R77, R82, R92 ;  /* 0x000000524d2a7223 */ /* 0x000fe2000001005c */
[----:B------:R-:W-:Y:S02]  /*6420*/  HADD2.F32 R11, -RZ, R11.H1_H1 ;  /* 0x3000000bff0b7230 */ /* 0x000fe40000004100 */
[-C--:B------:R-:W-:Y:S01]  /*6430*/  FFMA.FTZ R43, R43, R86.reuse, -R94 ;  /* 0x000000562b2b7223 */ /* 0x080fe2000001085e */
[----:B------:R-:W-:Y:S01]  /*6440*/  FFMA.FTZ R77, R81, R86, R90 ;  /* 0x00000056514d7223 */ /* 0x000fe2000001005a */
[----:B------:R-:W-:Y:S02]  /*6450*/  HADD2.F32 R39, -RZ, R39.H1_H1 ;  /* 0x30000027ff277230 */ /* 0x000fe40000004100 */
[----:B------:R-:W-:Y:S01]  /*6460*/  FMUL.FTZ R86, R80, R83 ;  /* 0x0000005350567220 */ /* 0x000fe20000410000 */
[----:B------:R-:W-:-:S02]  /*6470*/  HADD2.F32 R15, -RZ, R15.H1_H1 ;  /* 0x3000000fff0f7230 */ /* 0x000fc40000004100 */
[----:B------:R-:W-:Y:S01]  /*6480*/  FMUL.FTZ R83, R11, R83 ;  /* 0x000000530b537220 */ /* 0x000fe20000410000 */
[----:B------:R-:W-:Y:S01]  /*6490*/  HADD2.F32 R40, -RZ, R40.H1_H1 ;  /* 0x30000028ff287230 */ /* 0x000fe20000004100 */
[----:B------:R-:W-:Y:S01]  /*64a0*/  F2FP.SATFINITE.E4M3.F32.PACK_AB_MERGE_C R13, R38, R13, RZ ;  /* 0x0000000d260d723e */ /* 0x000fe200048070ff */
        /* <DEDUP_REMOVED lines=14> */
.L_x_11411:
[----:B------:R-:W-:Y:S05]  /*6590*/  BSYNC B1 ;  /* 0x0000000000017941 */ /* 0x000fea0003800000 */
.L_x_11410:
[----:B0-----:R0:W-:Y:S01]  /*65a0*/  ST.E.128 desc[UR42][R32.64], R8 ;  /* 0x0000000820007985 */ /* 0x0011e2000c101d2a */
[----:B------:R-:W-:-:S13]  /*65b0*/  ISETP.GE.AND P3, PT, R35, R84, PT ;  /* 0x000000542300720c */ /* 0x000fda0003f66270 */
[----:B------:R-:W-:Y:S05]  /*65c0*/  @P3 BRA `(.L_x_11389) ;  /* 0x0000000000e83947 */ /* 0x000fea0003800000 */
[----:B------:R-:W-:-:S04]  /*65d0*/  IADD3 R4, P3, R79, R35, RZ ;  /* 0x000000234f047210 */ /* 0x000fc80007f7e0ff */
[----:B------:R-:W-:-:S05]  /*65e0*/  LEA.HI.X.SX32 R5, R35, R78, 0x1, P3 ;  /* 0x0000004e23057211 */ /* 0x000fca00018f0eff */
[----:B--2---:R2:W-:Y:S01]  /*65f0*/  ST.E.128 desc[UR42][R4.64], R12 ;  /* 0x0000000c04007985 */ /* 0x0045e2000c101d2a */
[----:B------:R-:W-:Y:S05]  /*6600*/  BRA `(.L_x_11389) ;  /* 0x0000000000d87947 */ /* 0x000fea0003800000 */
.L_x_11381:
[----:B------:R-:W-:-:S06]  /*6610*/  UISETP.NE.AND UP0, UPT, UR36, 0x3, UPT ;  /* 0x000000032400788c */ /* 0x000fcc000bf05270 */
[----:B------:R-:W-:-:S13]  /*6620*/  PLOP3.LUT P2, PT, PT, PT, UP0, 0x80, 0x0 ;  /* 0x000000000000781c */ /* 0x000fda0003f4f008 */
[----:B------:R-:W-:Y:S05]  /*6630*/  @!P2 BRA `(.L_x_11412) ;  /* 0x000000000004a947 */ /* 0x000fea0003800000 */
[----:B------:R-:W-:Y:S01]  /*6640*/  BPT.TRAP 0x1 ;  /* 0x000000040000795c */ /* 0x000fe20000300000 */
.L_x_11412:
[----:B------:R-:W-:Y:S01]  /*6650*/  IMAD R70, R19, 0x8, R18 ;  /* 0x0000000813467824 */ /* 0x000fe200078e0212 */
[----:B------:R-:W-:Y:S01]  /*6660*/  SHF.L.U32 R76, R154, 0x1f, RZ ;  /* 0x0000001f9a4c7819 */ /* 0x000fe200000006ff */
[----:B------:R-:W-:Y:S01]  /*6670*/  BSSY B1, `(.L_x_11413) ;  /* 0x0000004000017945 */ /* 0x000fe20003800000 */
[----:B------:R-:W-:Y:S02]  /*6680*/  SHF.R.S32.HI R73, RZ, 0x1f, R74 ;  /* 0x0000001fff497819 */ /* 0x000fe4000001144a */
[----:B------:R-:W0:Y:S02]  /*6690*/  SYNCS.PHASECHK.TRANS64.TRYWAIT P3, [R70+URZ+0x19c90], R76 ;  /* 0x019c904c460075a7 */ /* 0x000e24000806017f */
[----:B0-----:R-:W-:Y:S05]  /*66a0*/  @!P3 BRA `(.L_x_11414) ;  /* 0x0000015c0064b947 */ /* 0x001fea0003800000 */
.L_x_11649:
[----:B------:R-:W-:Y:S05]  /*66b0*/  BSYNC B1 ;  /* 0x0000000000017941 */ /* 0x000fea0003800000 */
.L_x_11413:
        /* <DEDUP_REMOVED lines=13> */
[----:B------:R-:W-:-:S04]  /*6790*/  ULDC.64 UR4, c[0x0][0x308] ;  /* 0x0000c20000047ab9 */ /* 0x000fc80000000a00 */
[----:B------:R-:W-:-:S03]  /*67a0*/  IADD3 R5, R5, R7, RZ ;  /* 0x0000000705057210 */ /* 0x000fc60007ffe0ff */
        /* <DEDUP_REMOVED lines=9> */
.L_x_11653:
[----:B------:R-:W-:Y:S05]  /*6840*/  @!P3 BRA `(.L_x_11389) ;  /* 0x000000000048b947 */ /* 0x000fea0003800000 */
[----:B-1----:R-:W4:Y:S01]  /*6850*/  LDL R4, [R1+0x8] ;  /* 0x0000080001047983 */ /* 0x002f220000100800 */
[----:B------:R-:W-:Y:S02]  /*6860*/  ULDC UR4, c[0x0][0x2f4] ;  /* 0x0000bd0000047ab9 */ /* 0x000fe40000000800 */
[----:B------:R-:W-:-:S13]  /*6870*/  ISETP.GE.AND P3, PT, R16, UR4, PT ;  /* 0x0000000410007c0c */ /* 0x000fda000bf66270 */
[----:B---3--:R-:W-:-:S05]  /*6880*/  @!P3 IADD3 R12, P4, R16, R14, RZ ;  /* 0x0000000e100cb210 */ /* 0x008fca0007f9e0ff */
[----:B--2---:R-:W-:Y:S01]  /*6890*/  @!P3 IMAD.X R13, R5, 0x1, R17, P4 ;  /* 0x00000001050db824 */ /* 0x004fe200020e0611 */
[----:B------:R-:W-:-:S13]  /*68a0*/  ISETP.GE.AND P4, PT, R23, UR4, PT ;  /* 0x0000000417007c0c */ /* 0x000fda000bf86270 */
[----:B------:R-:W-:-:S05]  /*68b0*/  @!P4 IADD3 R8, P5, R23, R14, RZ ;  /* 0x0000000e1708c210 */ /* 0x000fca0007fbe0ff */
[----:B----4-:R-:W-:Y:S01]  /*68c0*/  @!P4 IMAD.X R9, R5, 0x1, R4, P5 ;  /* 0x000000010509c824 */ /* 0x010fe200028e0604 */
[----:B------:R-:W-:-:S13]  /*68d0*/  ISETP.GE.AND P5, PT, R67, UR4, PT ;  /* 0x0000000443007c0c */ /* 0x000fda000bfa6270 */
[----:B------:R-:W-:-:S05]  /*68e0*/  @!P5 IMAD.SHL.U32 R4, R157, 0x10, RZ ;  /* 0x000000109d04d824 */ /* 0x000fca00078e00ff */
[----:B------:R-:W-:-:S04]  /*68f0*/  @!P5 IADD3 R10, P6, R4, R14, RZ ;  /* 0x0000000e040ad210 */ /* 0x000fc80007fde0ff */
[----:B------:R-:W-:Y:S02]  /*6900*/  @!P5 LEA.HI.X.SX32 R11, R4, R5, 0x1, P6 ;  /* 0x00000005040bd211 */ /* 0x000fe400030f0eff */
[----:B------:R-:W1:Y:S04]  /*6910*/  @!P3 LDS.128 R4, [R69+0x13800] ;  /* 0x013800004504b984 */ /* 0x000e680000000c00 */
[----:B-1----:R-:W-:Y:S04]  /*6920*/  @!P3 ST.E.128 desc[UR42][R12.64], R4 ;  /* 0x000000040c00b985 */ /* 0x002fe8000c101d2a */
[----:B------:R-:W1:Y:S04]  /*6930*/  @!P5 LDS.128 R4, [R69+0x14800] ;  /* 0x014800004504d984 */ /* 0x000e680000000c00 */
[----:B-1----:R-:W-:Y:S04]  /*6940*/  @!P5 ST.E.128 desc[UR42][R10.64], R4 ;  /* 0x000000040a00d985 */ /* 0x002fe8000c101d2a */
[----:B------:R-:W1:Y:S04]  /*6950*/  @!P4 LDS.128 R4, [R69+0x15800] ;  /* 0x015800004504c984 */ /* 0x000e680000000c00 */
[----:B-1----:R4:W-:Y:S02]  /*6960*/  @!P4 ST.E.128 desc[UR42][R8.64], R4 ;  /* 0x000000040800c985 */ /* 0x0029e4000c101d2a */
.L_x_11389:
[----:B------:R-:W-:Y:S05]  /*6970*/  BSYNC B0 ;  /* 0x0000000000007941 */ /* 0x000fea0003800000 */
.L_x_11380:
        /* <DEDUP_REMOVED lines=16> */
.L_x_11417:
[----:B------:R-:W-:Y:S05]  /*6a80*/  BSYNC B0 ;  /* 0x0000000000007941 */ /* 0x000fea0003800000 */
.L_x_11416:
[----:B------:R-:W0:Y:S01]  /*6a90*/  SYNCS.PHASECHK.TRANS64.TRYWAIT P2, [R70+URZ+0x19cb0], R76 ;  /* 0x019cb04c460075a7 */ /* 0x000e22000804017f */
[----:B------:R-:W-:Y:S04]  /*6aa0*/  BSSY B0, `(.L_x_11418) ;  /* 0x0000002000007945 */ /* 0x000fe80003800000 */
[----:B0-----:R-:W-:Y:S05]  /*6ab0*/  @!P2 BRA `(.L_x_11419) ;  /* 0x0000015800b8a947 */ /* 0x001fea0003800000 */
.L_x_11654:
[----:B------:R-:W-:Y:S05]  /*6ac0*/  BSYNC B0 ;  /* 0x0000000000007941 */ /* 0x000fea0003800000 */
.L_x_11418:
        /* <DEDUP_REMOVED lines=16> */
[----:B------:R-:W-:Y:S02]  /*6bd0*/  IADD3.X R5, R5, UR7, RZ, P2, !PT ;  /* 0x0000000705057c10 */ /* 0x000fe400097fe4ff */
[----:B------:R-:W-:Y:S01]  /*6be0*/  ISETP.GT.AND P2, PT, R71, R155, PT ;  /* 0x0000009b4700720c */ /* 0x000fe20003f44270 */
[----:B------:R-:W1:Y:S04]  /*6bf0*/  SHFL.IDX PT, R4, R4, RZ, 0x1e1f ;  /* 0x001e1fff04047589 */ /* 0x000e6800000e0000 */
[----:B------:R-:W2:Y:S08]  /*6c00*/  SHFL.IDX PT, R5, R5, RZ, 0x1e1f ;  /* 0x001e1fff05057589 */ /* 0x000eb000000e0000 */
[----:B------:R-:W-:Y:S05]  /*6c10*/  @!P2 BRA `(.L_x_11421) ;  /* 0x000000000048a947 */ /* 0x000fea0003800000 */
[----:B------:R-:W4:Y:S01]  /*6c20*/  LDL R6, [R1+0x8] ;  /* 0x0000080001067983 */ /* 0x000f220000100800 */
[----:B------:R-:W-:Y:S02]  /*6c30*/  ULDC UR4, c[0x0][0x2f4] ;  /* 0x0000bd0000047ab9 */ /* 0x000fe40000000800 */
[----:B------:R-:W-:-:S13]  /*6c40*/  ISETP.GE.AND P2, PT, R16, UR4, PT ;  /* 0x0000000410007c0c */ /* 0x000fda000bf46270 */
[----:B-1----:R-:W-:-:S05]  /*6c50*/  @!P2 IADD3 R12, P4, R16, R4, RZ ;  /* 0x00000004100ca210 */ /* 0x002fca0007f9e0ff */
        /* <DEDUP_REMOVED lines=14> */
.L_x_11421:
[----:B------:R-:W-:Y:S05]  /*6d40*/  BSYNC B0 ;  /* 0x0000000000007941 */ /* 0x000fea0003800000 */
.L_x_11420:
[----:B------:R-:W-:Y:S01]  /*6d50*/  @!PT LDS RZ, [RZ] ;  /* 0x00000000fffff984 */ /* 0x000fe20000000800 */
[----:B------:R-:W-:Y:S01]  /*6d60*/  @!PT LDS RZ, [RZ] ;  /* 0x00000000fffff984 */ /* 0x000fe20000000800 */
[----:B------:R-:W-:Y:S01]  /*6d70*/  @!PT LDS RZ, [RZ] ;  /* 0x00000000fffff984 */ /* 0x000fe20000000800 */
[----:B------:R-:W-:Y:S01]  /*6d80*/  @!PT LDS RZ, [RZ] ;  /* 0x00000000fffff984 */ /* 0x000fe20000000800 */
[----:B------:R5:W-:Y:S06]  /*6d90*/  MEMBAR.ALL.CTA ;  /* 0x0000000000007992 */ /* 0x000bec0000008000 */
[----:B-----5:R-:W5:Y:S01]  /*6da0*/  FENCE.VIEW.ASYNC.S ;  /* 0x00000000000073c6 */ /* 0x020f620000000000 */
[----:B0-----:R-:W-:Y:S01]  /*6db0*/  @!P3 VIADD R70, R70, 0x19cc0 ;  /* 0x00019cc04646b836 */ /* 0x001fe20000000000 */
[----:B------:R-:W-:Y:S01]  /*6dc0*/  IADD3 R19, R19, 0x1, RZ ;  /* 0x0000000113137810 */ /* 0x000fe20007ffe0ff */
[----:B-----5:R0:W-:Y:S03]  /*6dd0*/  BAR.SYNC.DEFER_BLOCKING R56, 0x80 ;  /* 0x000200380000751d */ /* 0x0201e60000010000 */
[----:B------:R-:W-:-:S02]  /*6de0*/  @!P3 PRMT R70, RZ, 0x654, R70 ;  /* 0x00000654ff46b816 */ /* 0x000fc40000000046 */
[----:B------:R-:W-:Y:S02]  /*6df0*/  PLOP3.LUT P2, PT, PT, PT, PT, 0x8, 0x0 ;  /* 0x000000000000781c */ /* 0x000fe40003f4e170 */
[----:B------:R0:W-:Y:S01]  /*6e00*/  @!P3 SYNCS.ARRIVE.TRANS64.RED.A1T0 RZ, [R70+URZ], RZ ;  /* 0x000000ff46ffb9a7 */ /* 0x0001e2000810043f */
[----:B------:R-:W-:-:S04]  /*6e10*/  ISETP.NE.AND P3, PT, R19, 0x2, PT ;  /* 0x000000021300780c */ /* 0x000fc80003f65270 */
[----:B--2-4-:R-:W-:Y:S02]  /*6e20*/  SEL R5, RZ, 0x1, P3 ;  /* 0x00000001ff057807 */ /* 0x014fe40001800000 */
[----:B------:R-:W-:Y:S02]  /*6e30*/  SEL R19, R19, RZ, P3 ;  /* 0x000000ff13137207 */ /* 0x000fe40001800000 */
[----:B------:R-:W-:Y:S01]  /*6e40*/  LOP3.LUT R154, R154, R5, RZ, 0x3c, !PT ;  /* 0x000000059a9a7212 */ /* 0x000fe200078e3cff */
[----:B0-----:R-:W-:Y:S06]  /*6e50*/  @P1 BRA `(.L_x_11422) ;  /* 0xffffffb400b01947 */ /* 0x001fec000383ffff */
.L_x_11375:
[----:B------:R-:W-:Y:S01]  /*6e60*/  BSSY B0, `(.L_x_11423) ;  /* 0x0000005000007945 */ /* 0x000fe20003800000 */
[----:B------:R-:W-:-:S03]  /*6e70*/  IMAD.MOV.U32 R3, RZ, RZ, RZ ;  /* 0x000000ffff037224 */ /* 0x000fc600078e00ff */
[----:B------:R-:W-:Y:S05]  /*6e80*/  @P2 BRA `(.L_x_11424) ;  /* 0x0000000000082947 */ /* 0x000fea0003800000 */
[----:B------:R-:W2:Y:S02]  /*6e90*/  FENCE.VIEW.ASYNC.G ;  /* 0x00000000000073c6 */ /* 0x000ea40000000100 */
[----:B--2---:R-:W-:Y:S06]  /*6ea0*/  BAR.ARV 0xc, 0x200 ;  /* 0x0308000000007b1d */ /* 0x004fec0000002000 */
.L_x_11424:
[----:B------:R-:W-:Y:S05]  /*6eb0*/  BSYNC B0 ;  /* 0x0000000000007941 */ /* 0x000fea0003800000 */
.L_x_11423:
[----:B------:R-:W2:Y:S01]  /*6ec0*/  LDL R0, [R1+0x24] ;  /* 0x0000240001007983 */ /* 0x000ea20000100800 */
[----:B------:R-:W-:Y:S01]  /*6ed0*/  BSSY B0, `(.L_x_11425) ;  /* 0x0000021000007945 */ /* 0x000fe20003800000 */
[----:B--2---:R-:W-:-:S13]  /*6ee0*/  LOP3.LUT P0, RZ, R0, 0x4, RZ, 0xc0, !PT ;  /* 0x0000000400ff7812 */ /* 0x004fda000780c0ff */
[----:B------:R-:W-:Y:S05]  /*6ef0*/  @!P0 BRA `(.L_x_11426) ;  /* 0x0000000000788947 */ /* 0x000fea0003800000 */
[----:B------:R-:W2:Y:S01]  /*6f00*/  LDL R0, [R1+0x38] ;  /* 0x0000380001007983 */ /* 0x000ea20000100800 */
[----:B------:R-:W-:Y:S01]  /*6f10*/  ULDC UR4, c[0x0][0x9f0] ;  /* 0x00027c0000047ab9 */ /* 0x000fe20000000800 */
[----:B--2---:R-:W-:-:S04]  /*6f20*/  ISETP.NE.AND P0, PT, R0, RZ, PT ;  /* 0x000000ff0000720c */ /* 0x004fc80003f05270 */
        /* <DEDUP_REMOVED lines=8> */
[----:B0-----:R-:W1:Y:S02]  /*6fb0*/  MUFU.RCP R3, R3 ;  /* 0x0000000300037308 */ /* 0x001e640000001000 */
[----:B-1----:R-:W-:Y:S02]  /*6fc0*/  VIADD R4, R3, 0xffffffe ;  /* 0x0ffffffe03047836 */ /* 0x002fe40000000000 */
        /* <DEDUP_REMOVED lines=17> */
.L_x_11426:
[----:B------:R-:W-:Y:S05]  /*70e0*/  BSYNC B0 ;  /* 0x0000000000007941 */ /* 0x000fea0003800000 */
.L_x_11425:
[----:B------:R-:W1:Y:S01]  /*70f0*/  LDL R0, [R1+0x58] ;  /* 0x0000580001007983 */ /* 0x000e620000100800 */
[----:B------:R-:W-:Y:S02]  /*7100*/  PLOP3.LUT P0, PT, PT, PT, PT, 0x80, 0x0 ;  /* 0x000000000000781c */ /* 0x000fe40003f0f070 */
[----:B------:R-:W-:Y:S02]  /*7110*/  CS2R R26, SRZ ;  /* 0x00000000001a7805 */ /* 0x000fe4000001ff00 */
[----:B------:R-:W-:Y:S02]  /*7120*/  CS2R R94, SRZ ;  /* 0x00000000005e7805 */ /* 0x000fe4000001ff00 */
[----:B------:R-:W-:Y:S02]  /*7130*/  CS2R R40, SRZ ;  /* 0x0000000000287805 */ /* 0x000fe4000001ff00 */
[----:B0-----:R-:W-:Y:S02]  /*7140*/  CS2R R6, SRZ ;  /* 0x0000000000067805 */ /* 0x001fe4000001ff00 */
        /* <DEDUP_REMOVED lines=17> */
[----:B---3--:R-:W-:Y:S02]  /*7260*/  CS2R R14, SRZ ;  /* 0x00000000000e7805 */ /* 0x008fe4000001ff00 */
[----:B------:R-:W-:Y:S02]  /*7270*/  CS2R R134, SRZ ;  /* 0x0000000000867805 */ /* 0x000fe4000001ff00 */
[----:B------:R-:W-:Y:S01]  /*7280*/  CS2R R130, SRZ ;  /* 0x0000000000827805 */ /* 0x000fe2000001ff00 */
[----:B-1----:R-:W-:Y:S01]  /*7290*/  IMAD R4, R0, R3, RZ ;  /* 0x0000000300047224 */ /* 0x002fe200078e02ff */
[----:B------:R-:W-:-:S04]  /*72a0*/  MOV R0, RZ ;  /* 0x000000ff00007202 */ /* 0x000fc80000000f00 */
[----:B------:R0:W-:Y:S01]  /*72b0*/  STL [R1+0x28], R4 ;  /* 0x0000280401007387 */ /* 0x0001e20000100800 */
[----:B------:R-:W-:Y:S02]  /*72c0*/  VIADDMNMX R90, R4, R3, R2, PT ;  /* 0x00000003045a7246 */ /* 0x000fe40003800102 */
[----:B------:R-:W-:Y:S02]  /*72d0*/  CS2R R2, SRZ ;  /* 0x0000000000027805 */ /* 0x000fe4000001ff00 */
[----:B------:R-:W-:-:S13]  /*72e0*/  ISETP.GT.AND P1, PT, R90, R4, PT ;  /* 0x000000045a00720c */ /* 0x000fda0003f24270 */
[----:B0-----:R-:W-:Y:S05]  /*72f0*/  @!P1 BRA `(.L_x_11427) ;  /* 0x000000a000509947 */ /* 0x001fea0003800000 */
[----:B------:R-:W0:Y:S01]  /*7300*/  S2R R4, SR_TID.X ;  /* 0x0000000000047919 */ /* 0x000e220000002100 */
[----:B------:R-:W-:Y:S01]  /*7310*/  VIADD R28, R18, 0xf000 ;  /* 0x0000f000121c7836 */ /* 0x000fe20000000000 */
[----:B------:R-:W-:Y:S04]  /*7320*/  BSSY B6, `(.L_x_11428) ;  /* 0x000001e000067945 */ /* 0x000fe80003800000 */
[----:B------:R-:W-:Y:S01]  /*7330*/  LOP3.LUT P0, RZ, R28, 0x3ff, RZ, 0xc0, !PT ;  /* 0x000003ff1cff7812 */ /* 0x000fe2000780c0ff */
[----:B0-----:R-:W-:-:S05]  /*7340*/  VIADD R5, R4, 0xffffff80 ;  /* 0xffffff8004057836 */ /* 0x001fca0000000000 */
[----:B------:R-:W-:-:S04]  /*7350*/  SHF.R.S32.HI R4, RZ, 0x1f, R5 ;  /* 0x0000001fff047819 */ /* 0x000fc80000011405 */
[----:B------:R-:W-:-:S04]  /*7360*/  LEA.HI R4, R4, R5, RZ, 0x7 ;  /* 0x0000000504047211 */ /* 0x000fc800078f38ff */
[----:B------:R-:W-:-:S05]  /*7370*/  SHF.R.S32.HI R4, RZ, 0x7, R4 ;  /* 0x00000007ff047819 */ /* 0x000fca0000011404 */
[----:B------:R-:W0:Y:S02]  /*7380*/  SHFL.IDX PT, R0, R4, RZ, 0x1f ;  /* 0x00001fff04007589 */ /* 0x000e2400000e0000 */
[----:B0-----:R-:W-:-:S05]  /*7390*/  IMAD.HI R2, R0, 0x55555556, RZ ;  /* 0x5555555600027827 */ /* 0x001fca00078e02ff */
[----:B------:R-:W-:-:S05]  /*73a0*/  LEA.HI R3, R2, R2, RZ, 0x1 ;  /* 0x0000000202037211 */ /* 0x000fca00078f08ff */
[----:B------:R-:W-:-:S04]  /*73b0*/  IMAD R3, R3, -0x3, R0 ;  /* 0xfffffffd03037824 */ /* 0x000fc800078e0200 */
        /* <DEDUP_REMOVED lines=20> */
.L_x_11429:
[----:B------:R-:W-:Y:S05]  /*7500*/  BSYNC B6 ;  /* 0x0000000000067941 */ /* 0x000fea0003800000 */
.L_x_11428:
        /* <DEDUP_REMOVED lines=10> */
[----:B------:R-:W1:Y:S08]  /*75b0*/  @P1 LDC.64 R2, c[0x0][0x9c0] ;  /* 0x00027000ff021b82 */ /* 0x000e700000000a00 */
[----:B------:R-:W4:Y:S01]  /*75c0*/  @P0 LDC.64 R4, c[0x0][0x9b0] ;  /* 0x00026c00ff040b82 */ /* 0x000f220000000a00 */
[----:B--2---:R-:W-:-:S02]  /*75d0*/  @P1 IMAD R6, R21, R12, RZ ;  /* 0x0000000c15061224 */ /* 0x004fc400078e02ff */
[----:B0-----:R-:W-:Y:S02]  /*75e0*/  @P0 IMAD R0, R21, R10, RZ ;  /* 0x0000000a15000224 */ /* 0x001fe400078e02ff */
[C---:B---3--:R-:W-:Y:S02]  /*75f0*/  @P1 IMAD R13, R20.reuse, R13, R6 ;  /* 0x0000000d140d1224 */ /* 0x048fe400078e0206 */
[----:B------:R-:W-:-:S04]  /*7600*/  @P1 IMAD.WIDE.U32 R8, R20, R12, RZ ;  /* 0x0000000c14081225 */ /* 0x000fc800078e00ff */
[C---:B------:R-:W-:Y:S02]  /*7610*/  @P0 IMAD R11, R20.reuse, R11, R0 ;  /* 0x0000000b140b0224 */ /* 0x040fe400078e0200 */
[----:B------:R-:W-:-:S04]  /*7620*/  @P0 IMAD.WIDE.U32 R6, R20, R10, RZ ;  /* 0x0000000a14060225 */ /* 0x000fc800078e00ff */
[----:B------:R-:W-:Y:S02]  /*7630*/  @P1 IMAD.IADD R9, R9, 0x1, R13 ;  /* 0x0000000109091824 */ /* 0x000fe400078e020d */
[----:B------:R-:W-:Y:S02]  /*7640*/  @P0 IMAD.IADD R7, R7, 0x1, R11 ;  /* 0x0000000107070824 */ /* 0x000fe400078e020b */
[----:B-1----:R-:W-:-:S04]  /*7650*/  @P1 IMAD.WIDE.U32 R8, R22, R2, R8 ;  /* 0x0000000216081225 */ /* 0x002fc800078e0008 */
[----:B----4-:R-:W-:Y:S01]  /*7660*/  @P0 IMAD.WIDE.U32 R6, R22, R4, R6 ;  /* 0x0000000416060225 */ /* 0x010fe200078e0006 */
[----:B------:R-:W-:-:S03]  /*7670*/  @P1 LEA R10, P3, R8, UR6, 0x2 ;  /* 0x00000006080a1c11 */ /* 0x000fc6000f8610ff */
[----:B------:R-:W-:Y:S01]  /*7680*/  @P1 IMAD R3, R22, R3, R9 ;  /* 0x0000000316031224 */ /* 0x000fe200078e0209 */
[----:B------:R-:W-:Y:S01]  /*7690*/  @P0 LEA R4, P2, R6, UR4, 0x2 ;  /* 0x0000000406040c11 */ /* 0x000fe2000f8410ff */
[----:B------:R-:W-:Y:S01]  /*76a0*/  @P0 IMAD R5, R22, R5, R7 ;  /* 0x0000000516050224 */ /* 0x000fe200078e0207 */
[----:B------:R-:W-:Y:S01]  /*76b0*/  ULDC UR4, c[0x0][0x3f4] ;  /* 0x0000fd0000047ab9 */ /* 0x000fe20000000800 */
[----:B------:R-:W-:Y:S01]  /*76c0*/  IMAD.MOV.U32 R0, RZ, RZ, 0x3f800000 ;  /* 0x3f800000ff007424 */ /* 0x000fe200078e00ff */
        /* <DEDUP_REMOVED lines=20> */
.L_x_11433:
[----:B-1----:R1:W2:Y:S02]  /*7810*/  SYNCS.PHASECHK.TRANS64.TRYWAIT P0, [R18+URZ+0x19c00], R3 ;  /* 0x019c0003120075a7 */ /* 0x0022a4000800017f */
[----:B--2---:R-:W-:Y:S05]  /*7820*/  @!P0 NANOSLEEP.SYNCS 0x989680 ;  /* 0x009896800000895d */ /* 0x004fea0003900000 */
[----:B------:R-:W2:Y:S02]  /*7830*/  @!P0 SYNCS.PHASECHK.TRANS64 P0, [R18+URZ+0x19c00], R3 ;  /* 0x019c0003120085a7 */ /* 0x000ea4000800007f */
[----:B--2---:R-:W-:Y:S05]  /*7840*/  @!P0 BRA `(.L_x_11433) ;  /* 0xfffffffc00f08947 */ /* 0x004fea000383ffff */
.L_x_11432:
[----:B------:R-:W-:Y:S05]  /*7850*/  BSYNC B0 ;  /* 0x0000000000007941 */ /* 0x000fea0003800000 */
.L_x_11431:
[----:B------:R-:W-:Y:S05]  /*7860*/  BRA `(.L_x_11434) ;  /* 0x0000004000887947 */ /* 0x000fea0003800000 */
.L_x_11430:
[----:B------:R-:W0:Y:S01]  /*7870*/  LDC.64 R26, c[0x0][0x3e8] ;  /* 0x0000fa00ff1a7b82 */ /* 0x000e220000000a00 */
        /* <DEDUP_REMOVED lines=31> */
.L_x_11436:
[----:B------:R-:W-:Y:S05]  /*7a70*/  BSYNC B6 ;  /* 0x0000000000067941 */ /* 0x000fea0003800000 */
.L_x_11435:
[----:B------:R-:W2:Y:S01]  /*7a80*/  LDL R20, [R1+0x2c] ;  /* 0x00002c0001147983 */ /* 0x000ea20000100800 */
[----:B------:R-:W-:Y:S01]  /*7a90*/  ULDC.U8 UR4, c[0x0][0x410] ;  /* 0x0001040000047ab9 */ /* 0x000fe20000000000 */
[----:B------:R-:W-:Y:S01]  /*7aa0*/  BSSY B0, `(.L_x_11437) ;  /* 0x00003f6000007945 */ /* 0x000fe20003800000 */
[----:B------:R-:W-:Y:S01]  /*7ab0*/  ISETP.NE.AND P0, PT, RZ, UR4, PT ;  /* 0x00000004ff007c0c */ /* 0x000fe2000bf05270 */
[----:B------:R-:W-:Y:S02]  /*7ac0*/  IMAD R4, R29, 0xc0, R155 ;  /* 0x000000c01d047824 */ /* 0x000fe400078e029b */
[----:B--2---:R-:W-:-:S10]  /*7ad0*/  IMAD.IADD R3, R18, 0x1, R20 ;  /* 0x0000000112037824 */ /* 0x004fd400078e0214 */
[----:B------:R-:W-:Y:S05]  /*7ae0*/  @!P0 BRA `(.L_x_11438) ;  /* 0x0000001800d08947 */ /* 0x000fea0003800000 */
[----:B------:R-:W-:-:S03]  /*7af0*/  UMOV UR4, 0xffffffff ;  /* 0xffffffff00047882 */ /* 0x000fc60000000000 */
[----:B------:R-:W-:Y:S05]  /*7b00*/  BRA.DIV UR4, `(.L_x_11439) ;  /* 0x0000014a04b87947 */ /* 0x000fea000b800000 */
[----:B------:R0:W1:Y:S04]  /*7b10*/  SHFL.IDX PT, R27, R26, RZ, 0x1e1f ;  /* 0x001e1fff1a1b7589 */ /* 0x00006800000e0000 */
[----:B------:R0:W2:Y:S04]  /*7b20*/  SHFL.IDX PT, R31, R30, RZ, 0x1e1f ;  /* 0x001e1fff1e1f7589 */ /* 0x0000a800000e0000 */
[----:B------:R0:W3:Y:S04]  /*7b30*/  SHFL.IDX PT, R0, R25, RZ, 0x1e1f ;  /* 0x001e1fff19007589 */ /* 0x0000e800000e0000 */
[----:B------:R-:W4:Y:S02]  /*7b40*/  SHFL.IDX PT, R28, R28, RZ, 0x1e1f ;  /* 0x001e1fff1c1c7589 */ /* 0x000f2400000e0000 */
.L_x_11660:
[----:B------:R-:W5:Y:S01]  /*7b50*/  LDL R6, [R1+0x48] ;  /* 0x0000480001067983 */ /* 0x000f620000100800 */
[----:B------:R-:W-:Y:S01]  /*7b60*/  ULDC UR4, c[0x0][0x448] ;  /* 0x0001120000047ab9 */ /* 0x000fe20000000800 */
[----:B------:R-:W-:Y:S01]  /*7b70*/  BSSY B1, `(.L_x_11440) ;  /* 0x000002f000017945 */ /* 0x000fe20003800000 */
[----:B------:R-:W-:Y:S01]  /*7b80*/  IMAD R38, R24, UR4, RZ ;  /* 0x0000000418267c24 */ /* 0x000fe2000f8e02ff */
[----:B------:R-:W-:Y:S02]  /*7b90*/  CS2R R8, SRZ ;  /* 0x0000000000087805 */ /* 0x000fe4000001ff00 */
[----:B------:R-:W-:Y:S02]  /*7ba0*/  CS2R R12, SRZ ;  /* 0x00000000000c7805 */ /* 0x000fe4000001ff00 */
[----:B0-----:R-:W-:Y:S02]  /*7bb0*/  CS2R R24, SRZ ;  /* 0x0000000000187805 */ /* 0x001fe4000001ff00 */
[----:B------:R-:W-:-:S02]  /*7bc0*/  CS2R R10, SRZ ;  /* 0x00000000000a7805 */ /* 0x000fc4000001ff00 */
[----:B------:R-:W-:Y:S02]  /*7bd0*/  ISETP.GE.AND P0, PT, R4, R38, PT ;  /* 0x000000260400720c */ /* 0x000fe40003f06270 */
[----:B------:R-:W-:Y:S02]  /*7be0*/  CS2R R14, SRZ ;  /* 0x00000000000e7805 */ /* 0x000fe4000001ff00 */
[----:B------:R-:W-:Y:S02]  /*7bf0*/  CS2R R20, SRZ ;  /* 0x0000000000147805 */ /* 0x000fe4000001ff00 */
[----:B-----5:R-:W-:-:S04]  /*7c00*/  LEA.HI R5, R6, R6, RZ, 0x1 ;  /* 0x0000000606057211 */ /* 0x020fc800078f08ff */
[----:B------:R-:W-:-:S05]  /*7c10*/  LOP3.LUT R5, R5, 0xfffffffe, RZ, 0xc0, !PT ;  /* 0xfffffffe05057812 */ /* 0x000fca00078ec0ff */
[----:B------:R-:W-:-:S05]  /*7c20*/  IMAD.IADD R5, R6, 0x1, -R5 ;  /* 0x0000000106057824 */ /* 0x000fca00078e0a05 */
[----:B------:R-:W-:Y:S01]  /*7c30*/  SHF.L.U32 R37, R5, 0x1f, RZ ;  /* 0x0000001f05257819 */ /* 0x000fe200000006ff */
[----:B------:R-:W-:Y:S06]  /*7c40*/  @P0 BRA `(.L_x_11441) ;  /* 0x0000000000840947 */ /* 0x000fec0003800000 */
[----:B------:R-:W2:Y:S01]  /*7c50*/  LDL R6, [R1+0xc] ;  /* 0x00000c0001067983 */ /* 0x000ea20000100800 */
[----:B------:R-:W-:-:S03]  /*7c60*/  ULDC UR4, c[0x0][0x3f4] ;  /* 0x0000fd0000047ab9 */ /* 0x000fc60000000800 */
[----:B------:R-:W3:Y:S01]  /*7c70*/  LDL R26, [R1+0x18] ;  /* 0x00001800011a7983 */ /* 0x000ee20000100800 */
[----:B------:R-:W-:Y:S02]  /*7c80*/  ISETP.GE.AND P1, PT, R152, UR4, PT ;  /* 0x0000000498007c0c */ /* 0x000fe4000bf26270 */
[----:B------:R-:W-:Y:S02]  /*7c90*/  CS2R R12, SRZ ;  /* 0x00000000000c7805 */ /* 0x000fe4000001ff00 */
[----:B------:R-:W-:Y:S02]  /*7ca0*/  CS2R R14, SRZ ;  /* 0x00000000000e7805 */ /* 0x000fe4000001ff00 */
[----:B------:R-:W-:Y:S02]  /*7cb0*/  CS2R R24, SRZ ;  /* 0x0000000000187805 */ /* 0x000fe4000001ff00 */
[----:B------:R-:W-:Y:S02]  /*7cc0*/  CS2R R20, SRZ ;  /* 0x0000000000147805 */ /* 0x000fe4000001ff00 */
[----:B------:R-:W-:-:S03]  /*7cd0*/  CS2R R10, SRZ ;  /* 0x00000000000a7805 */ /* 0x000fc6000001ff00 */
[----:B-1----:R-:W-:Y:S02]  /*7ce0*/  @!P1 IADD3 R30, P3, R152, R27, RZ ;  /* 0x0000001b981e9210 */ /* 0x002fe40007f7e0ff */
[----:B------:R-:W-:Y:S02]  /*7cf0*/  @!P1 SHF.R.S32.HI R5, RZ, 0x1f, R152 ;  /* 0x0000001fff059819 */ /* 0x000fe40000011498 */
[----:B--2---:R-:W-:Y:S02]  /*7d00*/  ISETP.GE.AND P2, PT, R6, UR4, PT ;  /* 0x0000000406007c0c */ /* 0x004fe4000bf46270 */
[----:B------:R-:W-:Y:S02]  /*7d10*/  SHF.R.S32.HI R7, RZ, 0x1f, R6 ;  /* 0x0000001fff077819 */ /* 0x000fe40000011406 */
[----:B---3--:R-:W-:Y:S02]  /*7d20*/  ISETP.GE.AND P0, PT, R26, UR4, PT ;  /* 0x000000041a007c0c */ /* 0x008fe4000bf06270 */
[----:B------:R-:W-:-:S07]  /*7d30*/  SHF.R.S32.HI R9, RZ, 0x1f, R26 ;  /* 0x0000001fff097819 */ /* 0x000fce000001141a */
[C---:B------:R-:W-:Y:S02]  /*7d40*/  @!P2 IADD3 R32, P6, R6.reuse, R27, RZ ;  /* 0x0000001b0620a210 */ /* 0x040fe40007fde0ff */
[----:B------:R-:W-:Y:S02]  /*7d50*/  @!P2 IADD3 R34, P5, R6, R31, RZ ;  /* 0x0000001f0622a210 */ /* 0x000fe40007fbe0ff */
[----:B------:R-:W-:Y:S01]  /*7d60*/  @!P0 IADD3 R4, P4, R26, R27, RZ ;  /* 0x0000001b1a048210 */ /* 0x000fe20007f9e0ff */
[----:B------:R-:W-:Y:S01]  /*7d70*/  @!P2 IMAD.X R33, R0, 0x1, R7, P6 ;  /* 0x000000010021a824 */ /* 0x000fe200030e0607 */
[----:B------:R-:W-:Y:S02]  /*7d80*/  @!P1 IADD3 R6, P6, R152, R31, RZ ;  /* 0x0000001f98069210 */ /* 0x000fe40007fde0ff */
[----:B----4-:R-:W-:Y:S02]  /*7d90*/  @!P2 IADD3.X R35, R28, R7, RZ, P5, !PT ;  /* 0x000000071c23a210 */ /* 0x010fe40002ffe4ff */
[----:B------:R-:W-:Y:S01]  /*7da0*/  @!P0 IADD3 R26, P5, R26, R31, RZ ;  /* 0x0000001f1a1a8210 */ /* 0x000fe20007fbe0ff */
[--C-:B------:R-:W-:Y:S01]  /*7db0*/  @!P1 IMAD.X R31, R0, 0x1, R5.reuse, P3 ;  /* 0x00000001001f9824 */ /* 0x100fe200018e0605 */
[----:B------:R0:W5:Y:S01]  /*7dc0*/  @!P2 LD.E.64 R12, desc[UR42][R32.64] ;  /* 0x0000002a200ca980 */ /* 0x000162000c101b00 */
[----:B------:R-:W-:-:S02]  /*7dd0*/  @!P1 IMAD.X R7, R28, 0x1, R5, P6 ;  /* 0x000000011c079824 */ /* 0x000fc400030e0605 */
[--C-:B------:R-:W-:Y:S01]  /*7de0*/  @!P0 IMAD.X R5, R0, 0x1, R9.reuse, P4 ;  /* 0x0000000100058824 */ /* 0x100fe200020e0609 */
[----:B------:R0:W5:Y:S01]  /*7df0*/  @!P2 LD.E.64 R14, desc[UR42][R34.64] ;  /* 0x0000002a220ea980 */ /* 0x000162000c101b00 */
[----:B------:R-:W-:Y:S01]  /*7e00*/  @!P0 IMAD.X R27, R28, 0x1, R9, P5 ;  /* 0x000000011c1b8824 */ /* 0x000fe200028e0609 */
[----:B------:R-:W-:Y:S02]  /*7e10*/  CS2R R8, SRZ ;  /* 0x0000000000087805 */ /* 0x000fe4000001ff00 */
[----:B------:R0:W5:Y:S04]  /*7e20*/  @!P1 LD.E.64 R24, desc[UR42][R30.64] ;  /* 0x0000002a1e189980 */ /* 0x000168000c101b00 */
[----:B------:R0:W5:Y:S04]  /*7e30*/  @!P1 LD.E.64 R20, desc[UR42][R6.64] ;  /* 0x0000002a06149980 */ /* 0x000168000c101b00 */
[----:B------:R0:W5:Y:S04]  /*7e40*/  @!P0 LD.E.64 R8, desc[UR42][R4.64] ;  /* 0x0000002a04088980 */ /* 0x000168000c101b00 */
[----:B------:R0:W5:Y:S02]  /*7e50*/  @!P0 LD.E.64 R10, desc[UR42][R26.64] ;  /* 0x0000002a1a0a8980 */ /* 0x000164000c101b00 */
.L_x_11441:
[----:B------:R-:W-:Y:S05]  /*7e60*/  BSYNC B1 ;  /* 0x0000000000017941 */ /* 0x000fea0003800000 */
.L_x_11440:
[----:B------:R-:W1:Y:S01]  /*7e70*/  SYNCS.PHASECHK.TRANS64.TRYWAIT P0, [R18+URZ+0x19c00], R37 ;  /* 0x019c0025120075a7 */ /* 0x000e62000800017f */
[----:B---3--:R-:W-:Y:S01]  /*7e80*/  IMAD R0, R29, -0xc0, R38 ;  /* 0xffffff401d007824 */ /* 0x008fe200078e0226 */
[----:B------:R-:W-:Y:S04]  /*7e90*/  BSSY B1, `(.L_x_11442) ;  /* 0x0000004000017945 */ /* 0x000fe80003800000 */
[----:B------:R-:W-:-:S04]  /*7ea0*/  VIMNMX R0, R0, 0xc0, PT ;  /* 0x000000c000007848 */ /* 0x000fc80003fe0100 */
[----:B------:R-:W-:Y:S01]  /*7eb0*/  ISETP.GE.AND P1, PT, R155, R0, PT ;  /* 0x000000009b00720c */ /* 0x000fe20003f26270 */
[----:B-1----:R-:W-:-:S12]  /*7ec0*/  @!P0 BRA `(.L_x_11443) ;  /* 0x00000148003c8947 */ /* 0x002fd80003800000 */
.L_x_11661:
[----:B------:R-:W-:Y:S05]  /*7ed0*/  BSYNC B1 ;  /* 0x0000000000017941 */ /* 0x000fea0003800000 */
.L_x_11442:
[----:B------:R-:W-:Y:S05]  /*7ee0*/  @P1 BRA `(.L_x_11444) ;  /* 0x0000003800c41947 */ /* 0x000fea0003800000 */
[----:B0-----:R-:W3:Y:S01]  /*7ef0*/  LDL R4, [R1+0xc] ;  /* 0x00000c0001047983 */ /* 0x001ee20000100800 */
[----:B------:R-:W0:Y:S03]  /*7f00*/  LDC R5, c[0x0][0x3f4] ;  /* 0x0000fd00ff057b82 */ /* 0x000e260000000800 */
[----:B------:R-:W2:Y:S01]  /*7f10*/  LDL R0, [R1+0x18] ;  /* 0x0000180001007983 */ /* 0x000ea20000100800 */
[----:B------:R-:W-:Y:S01]  /*7f20*/  BSSY B1, `(.L_x_11445) ;  /* 0x000007b000017945 */ /* 0x000fe20003800000 */
[-C--:B0-----:R-:W-:Y:S02]  /*7f30*/  ISETP.GE.AND P0, PT, R152, R5.reuse, PT ;  /* 0x000000059800720c */ /* 0x081fe40003f06270 */
[-C--:B---3--:R-:W-:Y:S02]  /*7f40*/  ISETP.GE.AND P1, PT, R4, R5.reuse, PT ;  /* 0x000000050400720c */ /* 0x088fe40003f26270 */
[----:B--2---:R-:W-:-:S09]  /*7f50*/  ISETP.GE.AND P2, PT, R0, R5, PT ;  /* 0x000000050000720c */ /* 0x004fd20003f46270 */
[----:B------:R-:W-:Y:S05]  /*7f60*/  @P0 BRA `(.L_x_11446) ;  /* 0x0000000400d80947 */ /* 0x000fea0003800000 */
[----:B------:R-:W0:Y:S01]  /*7f70*/  LDS.128 R4, [R3+0xf000] ;  /* 0x00f0000003047984 */ /* 0x000e220000000c00 */
[----:B-----5:R-:W-:Y:S02]  /*7f80*/  SHF.R.U32.HI R29, RZ, 0x8, R25 ;  /* 0x00000008ff1d7819 */ /* 0x020fe40000011619 */
[----:B----4-:R-:W-:Y:S02]  /*7f90*/  LOP3.LUT R28, R25, 0xff, RZ, 0xc0, !PT ;  /* 0x000000ff191c7812 */ /* 0x010fe400078ec0ff */
[----:B------:R-:W-:Y:S02]  /*7fa0*/  LOP3.LUT R29, R29, 0xff, RZ, 0xc0, !PT ;  /* 0x000000ff1d1d7812 */ /* 0x000fe400078ec0ff */
[----:B------:R-:W-:Y:S02]  /*7fb0*/  SHF.R.U32.HI R33, RZ, 0x8, R21 ;  /* 0x00000008ff217819 */ /* 0x000fe40000011615 */
[----:B------:R-:W-:Y:S02]  /*7fc0*/  PRMT R28, R29, 0x7604, R28 ;  /* 0x000076041d1c7816 */ /* 0x000fe4000000001c */
[----:B------:R-:W-:-:S02]  /*7fd0*/  SHF.R.U32.HI R29, RZ, 0x10, R25 ;  /* 0x00000010ff1d7819 */ /* 0x000fc40000011619 */
[----:B------:R-:W-:Y:S02]  /*7fe0*/  LOP3.LUT R30, R21, 0xff, RZ, 0xc0, !PT ;  /* 0x000000ff151e7812 */ /* 0x000fe400078ec0ff */
[----:B------:R-:W-:Y:S01]  /*7ff0*/  LOP3.LUT R33, R33, 0xff, RZ, 0xc0, !PT ;  /* 0x000000ff21217812 */ /* 0x000fe200078ec0ff */
[----:B------:R-:W-:Y:S01]  /*8000*/  IMAD.U32 R29, R29, 0x10000, RZ ;  /* 0x000100001d1d7824 */ /* 0x000fe200078e00ff */
[----:B------:R-:W-:Y:S02]  /*8010*/  SHF.R.U32.HI R32, RZ, 0x10, R21 ;  /* 0x00000010ff207819 */ /* 0x000fe40000011615 */
[----:B------:R-:W-:Y:S02]  /*8020*/  SHF.R.U32.HI R26, RZ, 0x8, R24 ;  /* 0x00000008ff1a7819 */ /* 0x000fe40000011618 */
[----:B------:R-:W-:Y:S01]  /*8030*/  PRMT R30, R33, 0x7604, R30 ;  /* 0x00007604211e7816 */ /* 0x000fe2000000001e */
[----:B------:R-:W-:Y:S01]  /*8040*/  IMAD.U32 R33, R32, 0x10000, RZ ;  /* 0x0001000020217824 */ /* 0x000fe200078e00ff */
[----:B------:R-:W-:-:S02]  /*8050*/  LOP3.LUT R0, R24, 0xff, RZ, 0xc0, !PT ;  /* 0x000000ff18007812 */ /* 0x000fc400078ec0ff */
[----:B------:R-:W-:Y:S02]  /*8060*/  LOP3.LUT R27, R26, 0xff, RZ, 0xc0, !PT ;  /* 0x000000ff1a1b7812 */ /* 0x000fe400078ec0ff */
[----:B------:R-:W-:Y:S02]  /*8070*/  SHF.R.U32.HI R26, RZ, 0x8, R20 ;  /* 0x00000008ff1a7819 */ /* 0x000fe40000011614 */
[----:B------:R-:W-:Y:S02]  /*8080*/  PRMT R27, R27, 0x7604, R0 ;  /* 0x000076041b1b7816 */ /* 0x000fe40000000000 */
[----:B------:R-:W-:Y:S02]  /*8090*/  LOP3.LUT R0, R20, 0xff, RZ, 0xc0, !PT ;  /* 0x000000ff14007812 */ /* 0x000fe400078ec0ff */
[----:B------:R-:W-:Y:S02]  /*80a0*/  LOP3.LUT R31, R26, 0xff, RZ, 0xc0, !PT ;  /* 0x000000ff1a1f7812 */ /* 0x000fe400078ec0ff */
[----:B------:R-:W-:-:S02]  /*80b0*/  LOP3.LUT R29, R28, 0xff0000, R29, 0xf8, !PT ;  /* 0x00ff00001c1d7812 */ /* 0x000fc400078ef81d */
[----:B------:R-:W-:Y:S02]  /*80c0*/  LOP3.LUT R33, R30, 0xff0000, R33, 0xf8, !PT ;  /* 0x00ff00001e217812 */ /* 0x000fe400078ef821 */
[----:B------:R-:W-:Y:S02]  /*80d0*/  PRMT R31, R31, 0x7604, R0 ;  /* 0x000076041f1f7816 */ /* 0x000fe40000000000 */
[----:B------:R-:W-:Y:S02]  /*80e0*/  LOP3.LUT R33, R33, 0xff000000, R21, 0xf8, !PT ;  /* 0xff00000021217812 */ /* 0x000fe400078ef815 */
[----:B------:R-:W-:Y:S02]  /*80f0*/  LOP3.LUT R29, R29, 0xff000000, R25, 0xf8, !PT ;  /* 0xff0000001d1d7812 */ /* 0x000fe400078ef819 */
[----:B0-----:R-:W-:Y:S02]  /*8100*/  F2FP.F16.E4M3.UNPACK_B R0, R6.H1 ;  /* 0x00000006ff00723e */ /* 0x001fe400030006ff */
[----:B------:R-:W-:-:S02]  /*8110*/  LOP3.LUT R31, R31, 0xff0000, R20, 0xf8, !PT ;  /* 0x00ff00001f1f7812 */ /* 0x000fc400078ef814 */
[----:B------:R-:W-:Y:S01]  /*8120*/  F2FP.F16.E4M3.UNPACK_B R30, R33 ;  /* 0x00000021ff1e723e */ /* 0x000fe200020006ff */
[--C-:B------:R-:W-:Y:S01]  /*8130*/  HADD2.F32 R21, -RZ, R0.reuse.H0_H0 ;  /* 0x20000000ff157230 */ /* 0x100fe20000004100 */
[----:B------:R-:W-:Y:S02]  /*8140*/  F2FP.F16.E4M3.UNPACK_B R26, R29 ;  /* 0x0000001dff1a723e */ /* 0x000fe400020006ff */
        /* <DEDUP_REMOVED lines=49> */
[--C-:B------:R-:W-:Y:S01]  /*8460*/  HADD2.F32 R6, -RZ, R4.reuse.H1_H1 ;  /* 0x30000004ff067230 */ /* 0x100fe20000004100 */
[----:B------:R-:W-:Y:S01]  /*8470*/  F2FP.SATFINITE.E4M3.F32.PACK_AB_MERGE_C R34, R37, R34, RZ ;  /* 0x000000222522723e */ /* 0x000fe200048070ff */
[----:B------:R-:W-:-:S02]  /*8480*/  HADD2.F32 R5, -RZ, R4.H0_H0 ;  /* 0x20000004ff057230 */ /* 0x000fc40000004100 */
[--C-:B------:R-:W-:Y:S02]  /*8490*/  HADD2.F32 R24, -RZ, R21.reuse.H1_H1 ;  /* 0x30000015ff187230 */ /* 0x100fe40000004100 */
[C---:B------:R-:W-:Y:S01]  /*84a0*/  FMUL.FTZ R28, R6.reuse, R26 ;  /* 0x0000001a061c7220 */ /* 0x040fe20000410000 */
[--C-:B------:R-:W-:Y:S02]  /*84b0*/  HADD2.F32 R4, -RZ, R0.reuse.H1_H1 ;  /* 0x30000000ff047230 */ /* 0x100fe40000004100 */
[----:B------:R-:W-:Y:S02]  /*84c0*/  HADD2.F32 R21, -RZ, R21.H0_H0 ;  /* 0x20000015ff157230 */ /* 0x000fe40000004100 */
[-C--:B------:R-:W-:Y:S01]  /*84d0*/  FMUL.FTZ R6, R6, R24.reuse ;  /* 0x0000001806067220 */ /* 0x080fe20000410000 */
[----:B------:R-:W-:Y:S02]  /*84e0*/  HADD2.F32 R0, -RZ, R0.H0_H0 ;  /* 0x20000000ff007230 */ /* 0x000fe40000004100 */
[C---:B------:R-:W-:Y:S01]  /*84f0*/  FMUL.FTZ R29, R4.reuse, R25 ;  /* 0x00000019041d7220 */ /* 0x040fe20000410000 */
[C---:B------:R-:W-:Y:S01]  /*8500*/  FFMA.FTZ R28, R5.reuse, R24, -R28 ;  /* 0x00000018051c7223 */ /* 0x040fe2000001081c */
[-C--:B------:R-:W-:Y:S01]  /*8510*/  FMUL.FTZ R4, R4, R21.reuse ;  /* 0x0000001504047220 */ /* 0x080fe20000410000 */
[----:B------:R-:W-:Y:S01]  /*8520*/  FFMA.FTZ R33, R5, R26, R6 ;  /* 0x0000001a05217223 */ /* 0x000fe20000010006 */
[----:B------:R-:W-:Y:S01]  /*8530*/  FFMA.FTZ R29, R0, R21, -R29 ;  /* 0x00000015001d7223 */ /* 0x000fe2000001081d */
[----:B------:R-:W-:-:S02]  /*8540*/  HADD2.F32 R5, -RZ, R27.H1_H1 ;  /* 0x3000001bff057230 */ /* 0x000fc40000004100 */
[----:B------:R-:W-:Y:S01]  /*8550*/  FFMA.FTZ R24, R0, R25, R4 ;  /* 0x0000001900187223 */ /* 0x000fe20000010004 */
[----:B------:R-:W-:Y:S02]  /*8560*/  HADD2.F32 R4, -RZ, R20.H1_H1 ;  /* 0x30000014ff047230 */ /* 0x000fe40000004100 */
[--C-:B------:R-:W-:Y:S02]  /*8570*/  HADD2.F32 R21, -RZ, R31.reuse.H1_H1 ;  /* 0x3000001fff157230 */ /* 0x100fe40000004100 */
[----:B------:R-:W-:Y:S02]  /*8580*/  HADD2.F32 R31, -RZ, R31.H0_H0 ;  /* 0x2000001fff1f7230 */ /* 0x000fe40000004100 */
[C---:B------:R-:W-:Y:S01]  /*8590*/  FMUL.FTZ R6, R4.reuse, R5 ;  /* 0x0000000504067220 */ /* 0x040fe20000410000 */
[----:B------:R-:W-:Y:S02]  /*85a0*/  HADD2.F32 R0, -RZ, R7.H1_H1 ;  /* 0x30000007ff007230 */ /* 0x000fe40000004100 */
[----:B------:R-:W-:Y:S01]  /*85b0*/  FMUL.FTZ R25, R4, R21 ;  /* 0x0000001504197220 */ /* 0x000fe20000410000 */
[----:B------:R-:W-:-:S02]  /*85c0*/  HADD2.F32 R27, -RZ, R27.H0_H0 ;  /* 0x2000001bff1b7230 */ /* 0x000fc40000004100 */
        /* <DEDUP_REMOVED lines=16> */
.L_x_11446:
[----:B------:R-:W-:Y:S05]  /*86d0*/  BSYNC B1 ;  /* 0x0000000000017941 */ /* 0x000fea0003800000 */
.L_x_11445:
[----:B------:R-:W-:Y:S04]  /*86e0*/  BSSY B1, `(.L_x_11447) ;  /* 0x000007c000017945 */ /* 0x000fe80003800000 */
        /* <DEDUP_REMOVED lines=9> */
[----:B------:R-:W-:Y:S02]  /*8780*/  PRMT R25, R20, 0x7604, R25 ;  /* 0x0000760414197816 */ /* 0x000fe40000000019 */
[----:B------:R-:W-:Y:S02]  /*8790*/  PRMT R29, R26, 0x7604, R29 ;  /* 0x000076041a1d7816 */ /* 0x000fe4000000001d */
[----:B------:R-:W-:Y:S02]  /*87a0*/  SHF.R.U32.HI R20, RZ, 0x10, R13 ;  /* 0x00000010ff147819 */ /* 0x000fe4000001160d */
[----:B------:R-:W-:Y:S02]  /*87b0*/  SHF.R.U32.HI R26, RZ, 0x10, R15 ;  /* 0x00000010ff1a7819 */ /* 0x000fe4000001160f */
[----:B------:R-:W-:-:S02]  /*87c0*/  LOP3.LUT R21, R12, 0xff, RZ, 0xc0, !PT ;  /* 0x000000ff0c157812 */ /* 0x000fc400078ec0ff */
[----:B------:R-:W-:Y:S02]  /*87d0*/  LOP3.LUT R0, R0, 0xff, RZ, 0xc0, !PT ;  /* 0x000000ff00007812 */ /* 0x000fe400078ec0ff */
[----:B------:R-:W-:Y:S02]  /*87e0*/  SHF.R.U32.HI R24, RZ, 0x8, R14 ;  /* 0x00000008ff187819 */ /* 0x000fe4000001160e */
[----:B------:R-:W-:Y:S02]  /*87f0*/  LOP3.LUT R20, R20, 0xff, RZ, 0xc0, !PT ;  /* 0x000000ff14147812 */ /* 0x000fe400078ec0ff */
[----:B------:R-:W-:Y:S02]  /*8800*/  LOP3.LUT R26, R26, 0xff, RZ, 0xc0, !PT ;  /* 0x000000ff1a1a7812 */ /* 0x000fe400078ec0ff */
[----:B------:R-:W-:Y:S02]  /*8810*/  PRMT R21, R0, 0x7604, R21 ;  /* 0x0000760400157816 */ /* 0x000fe40000000015 */
[----:B------:R-:W-:-:S02]  /*8820*/  LOP3.LUT R27, R14, 0xff, RZ, 0xc0, !PT ;  /* 0x000000ff0e1b7812 */ /* 0x000fc400078ec0ff */
[----:B------:R-:W-:Y:S02]  /*8830*/  LOP3.LUT R24, R24, 0xff, RZ, 0xc0, !PT ;  /* 0x000000ff18187812 */ /* 0x000fe400078ec0ff */
[----:B------:R-:W-:Y:S02]  /*8840*/  SHF.R.U32.HI R0, RZ, 0x10, R12 ;  /* 0x00000010ff007819 */ /* 0x000fe4000001160c */
[----:B------:R-:W-:Y:S02]  /*8850*/  PRMT R25, R20, 0x7054, R25 ;  /* 0x0000705414197816 */ /* 0x000fe40000000019 */
[----:B------:R-:W-:Y:S02]  /*8860*/  PRMT R29, R26, 0x7054, R29 ;  /* 0x000070541a1d7816 */ /* 0x000fe4000000001d */
[----:B------:R-:W-:Y:S02]  /*8870*/  PRMT R27, R24, 0x7604, R27 ;  /* 0x00007604181b7816 */ /* 0x000fe4000000001b */
[----:B------:R-:W-:-:S02]  /*8880*/  LOP3.LUT R0, R0, 0xff, RZ, 0xc0, !PT ;  /* 0x000000ff00007812 */ /* 0x000fc400078ec0ff */
[----:B------:R-:W-:Y:S02]  /*8890*/  SHF.R.U32.HI R24, RZ, 0x10, R14 ;  /* 0x00000010ff187819 */ /* 0x000fe4000001160e */
[----:B------:R-:W-:Y:S02]  /*88a0*/  LOP3.LUT R29, R29, 0xff000000, R15, 0xf8, !PT ;  /* 0xff0000001d1d7812 */ /* 0x000fe400078ef80f */
[----:B------:R-:W-:Y:S02]  /*88b0*/  LOP3.LUT R25, R25, 0xff000000, R13, 0xf8, !PT ;  /* 0xff00000019197812 */ /* 0x000fe400078ef80d */
[----:B------:R-:W-:Y:S02]  /*88c0*/  PRMT R21, R0, 0x7054, R21 ;  /* 0x0000705400157816 */ /* 0x000fe40000000015 */
[----:B------:R-:W-:Y:S02]  /*88d0*/  LOP3.LUT R24, R24, 0xff, RZ, 0xc0, !PT ;  /* 0x000000ff18187812 */ /* 0x000fe400078ec0ff */
[----:B0-----:R-:W-:-:S02]  /*88e0*/  F2FP.F16.E4M3.UNPACK_B R0, R6.H1 ;  /* 0x00000006ff00723e */ /* 0x001fc400030006ff */
[----:B------:R-:W-:Y:S02]  /*88f0*/  F2FP.F16.E4M3.UNPACK_B R26, R29 ;  /* 0x0000001dff1a723e */ /* 0x000fe400020006ff */
[----:B------:R-:W-:Y:S01]  /*8900*/  F2FP.F16.E4M3.UNPACK_B R20, R25 ;  /* 0x00000019ff14723e */ /* 0x000fe200020006ff */
[----:B------:R-:W-:Y:S01]  /*8910*/  HADD2.F32 R13, -RZ, R0.H0_H0 ;  /* 0x20000000ff0d7230 */ /* 0x000fe20000004100 */
[----:B------:R-:W-:Y:S01]  /*8920*/  PRMT R27, R24, 0x7054, R27 ;  /* 0x00007054181b7816 */ /* 0x000fe2000000001b */
[----:B----4-:R-:W-:Y:S01]  /*8930*/  HADD2.F32 R28, -RZ, R26.H1_H1 ;  /* 0x3000001aff1c7230 */ /* 0x010fe20000004100 */
[----:B------:R-:W-:Y:S01]  /*8940*/  LOP3.LUT R21, R21, 0xff000000, R12, 0xf8, !PT ;  /* 0xff00000015157812 */ /* 0x000fe200078ef80c */
        /* <DEDUP_REMOVED lines=41> */
[----:B-1----:R-:W-:Y:S01]  /*8be0*/  FFMA.FTZ R37, R15, R29, R14 ;  /* 0x0000001d0f257223 */ /* 0x002fe2000001000e */
        /* <DEDUP_REMOVED lines=43> */
.L_x_11448:
[----:B------:R-:W-:Y:S05]  /*8ea0*/  BSYNC B1 ;  /* 0x0000000000017941 */ /* 0x000fea0003800000 */
.L_x_11447:
[----:B------:R-:W-:Y:S05]  /*8eb0*/  @P2 BRA `(.L_x_11444) ;  /* 0x0000002800d02947 */ /* 0x000fea0003800000 */
[----:B0-2---:R-:W0:Y:S01]  /*8ec0*/  LDS.128 R4, [R3+0x12000] ;  /* 0x0120000003047984 */ /* 0x005e220000000c00 */
[----:B-----5:R-:W-:Y:S02]  /*8ed0*/  SHF.R.U32.HI R15, RZ, 0x8, R9 ;  /* 0x00000008ff0f7819 */ /* 0x020fe40000011609 */
[----:B------:R-:W-:Y:S02]  /*8ee0*/  LOP3.LUT R14, R9, 0xff, RZ, 0xc0, !PT ;  /* 0x000000ff090e7812 */ /* 0x000fe400078ec0ff */
        /* <DEDUP_REMOVED lines=14> */
[----:B------:R-:W-:Y:S02]  /*8fd0*/  LOP3.LUT R15, R14, 0xff0000, R15, 0xf8, !PT ;  /* 0x00ff00000e0f7812 */ /* 0x000fe400078ef80f */
[----:B------:R-:W-:Y:S02]  /*8fe0*/  LOP3.LUT R25, R20, 0xff0000, R25, 0xf8, !PT ;  /* 0x00ff000014197812 */ /* 0x000fe400078ef819 */
[----:B------:R-:W-:Y:S02]  /*8ff0*/  PRMT R13, R13, 0x7604, R0 ;  /* 0x000076040d0d7816 */ /* 0x000fe40000000000 */
[----:B------:R-:W-:-:S02]  /*9000*/  LOP3.LUT R0, R10, 0xff, RZ, 0xc0, !PT ;  /* 0x000000ff0a007812 */ /* 0x000fc400078ec0ff */
[----:B------:R-:W-:Y:S02]  /*9010*/  LOP3.LUT R21, R12, 0xff, RZ, 0xc0, !PT ;  /* 0x000000ff0c157812 */ /* 0x000fe400078ec0ff */
[----:B------:R-:W-:Y:S02]  /*9020*/  LOP3.LUT R25, R25, 0xff000000, R11, 0xf8, !PT ;  /* 0xff00000019197812 */ /* 0x000fe400078ef80b */
[----:B------:R-:W-:Y:S02]  /*9030*/  LOP3.LUT R15, R15, 0xff000000, R9, 0xf8, !PT ;  /* 0xff0000000f0f7812 */ /* 0x000fe400078ef809 */
[----:B------:R-:W-:Y:S02]  /*9040*/  PRMT R21, R21, 0x7604, R0 ;  /* 0x0000760415157816 */ /* 0x000fe40000000000 */
        /* <DEDUP_REMOVED lines=47> */
[C---:B----4-:R-:W-:Y:S01]  /*9340*/  FFMA.FTZ R28, R11.reuse, R15, -R12 ;  /* 0x0000000f0b1c7223 */ /* 0x050fe2000001080c */
        /* <DEDUP_REMOVED lines=46> */
.L_x_11438:
[----:B------:R-:W-:-:S03]  /*9630*/  UMOV UR4, 0xffffffff ;  /* 0xffffffff00047882 */ /* 0x000fc60000000000 */
[----:B------:R-:W-:Y:S05]  /*9640*/  BRA.DIV UR4, `(.L_x_11449) ;  /* 0x0000013204707947 */ /* 0x000fea000b800000 */
[----:B------:R0:W1:Y:S04]  /*9650*/  SHFL.IDX PT, R31, R26, RZ, 0x1e1f ;  /* 0x001e1fff1a1f7589 */ /* 0x00006800000e0000 */
[----:B------:R0:W2:Y:S04]  /*9660*/  SHFL.IDX PT, R33, R30, RZ, 0x1e1f ;  /* 0x001e1fff1e217589 */ /* 0x0000a800000e0000 */
[----:B------:R0:W3:Y:S04]  /*9670*/  SHFL.IDX PT, R0, R25, RZ, 0x1e1f ;  /* 0x001e1fff19007589 */ /* 0x0000e800000e0000 */
[----:B------:R-:W4:Y:S02]  /*9680*/  SHFL.IDX PT, R28, R28, RZ, 0x1e1f ;  /* 0x001e1fff1c1c7589 */ /* 0x000f2400000e0000 */
.L_x_11667:
[----:B------:R-:W5:Y:S01]  /*9690*/  LDL R9, [R1+0x48] ;  /* 0x0000480001097983 */ /* 0x000f620000100800 */
[----:B------:R-:W-:Y:S01]  /*96a0*/  ULDC UR4, c[0x0][0x448] ;  /* 0x0001120000047ab9 */ /* 0x000fe20000000800 */
[----:B------:R-:W-:Y:S01]  /*96b0*/  BSSY B1, `(.L_x_11450) ;  /* 0x000002b000017945 */ /* 0x000fe20003800000 */
[----:B------:R-:W-:Y:S01]  /*96c0*/  IMAD R38, R24, UR4, RZ ;  /* 0x0000000418267c24 */ /* 0x000fe2000f8e02ff */
[----:B------:R-:W-:Y:S02]  /*96d0*/  CS2R R12, SRZ ;  /* 0x00000000000c7805 */ /* 0x000fe4000001ff00 */
[----:B------:R-:W-:Y:S02]  /*96e0*/  CS2R R14, SRZ ;  /* 0x00000000000e7805 */ /* 0x000fe4000001ff00 */
[----:B------:R-:W-:Y:S02]  /*96f0*/  CS2R R6, SRZ ;  /* 0x0000000000067805 */ /* 0x000fe4000001ff00 */
[----:B0-----:R-:W-:-:S02]  /*9700*/  CS2R R24, SRZ ;  /* 0x0000000000187805 */ /* 0x001fc4000001ff00 */
[----:B------:R-:W-:Y:S02]  /*9710*/  ISETP.GE.AND P0, PT, R4, R38, PT ;  /* 0x000000260400720c */ /* 0x000fe40003f06270 */
[----:B------:R-:W-:Y:S02]  /*9720*/  CS2R R26, SRZ ;  /* 0x00000000001a7805 */ /* 0x000fe4000001ff00 */
[----:B------:R-:W-:Y:S02]  /*9730*/  CS2R R10, SRZ ;  /* 0x00000000000a7805 */ /* 0x000fe4000001ff00 */
[----:B-----5:R-:W-:-:S04]  /*9740*/  LEA.HI R5, R9, R9, RZ, 0x1 ;  /* 0x0000000909057211 */ /* 0x020fc800078f08ff */
[----:B------:R-:W-:Y:S02]  /*9750*/  LOP3.LUT R8, R5, 0xfffffffe, RZ, 0xc0, !PT ;  /* 0xfffffffe05087812 */ /* 0x000fe400078ec0ff */
[----:B------:R-:W-:-:S03]  /*9760*/  CS2R R4, SRZ ;  /* 0x0000000000047805 */ /* 0x000fc6000001ff00 */
[----:B------:R-:W-:Y:S01]  /*9770*/  IMAD.IADD R37, R9, 0x1, -R8 ;  /* 0x0000000109257824 */ /* 0x000fe200078e0a08 */
[----:B------:R-:W-:-:S04]  /*9780*/  CS2R R8, SRZ ;  /* 0x0000000000087805 */ /* 0x000fc8000001ff00 */
[----:B------:R-:W-:Y:S01]  /*9790*/  SHF.L.U32 R37, R37, 0x1f, RZ ;  /* 0x0000001f25257819 */ /* 0x000fe200000006ff */
[----:B------:R-:W-:Y:S06]  /*97a0*/  @P0 BRA `(.L_x_11451) ;  /* 0x00000000006c0947 */ /* 0x000fec0003800000 */
[C---:B------:R-:W-:Y:S01]  /*97b0*/  VIADD R4, R16.reuse, 0x20 ;  /* 0x0000002010047836 */ /* 0x040fe20000000000 */
[----:B------:R-:W-:Y:S01]  /*97c0*/  ULDC UR4, c[0x0][0x3f4] ;  /* 0x0000fd0000047ab9 */ /* 0x000fe20000000800 */
[----:B------:R-:W-:Y:S02]  /*97d0*/  CS2R R24, SRZ ;  /* 0x0000000000187805 */ /* 0x000fe4000001ff00 */
[----:B------:R-:W-:Y:S02]  /*97e0*/  ISETP.GE.AND P4, PT, R16, UR4, PT ;  /* 0x0000000410007c0c */ /* 0x000fe4000bf86270 */
[----:B------:R-:W-:Y:S02]  /*97f0*/  CS2R R26, SRZ ;  /* 0x00000000001a7805 */ /* 0x000fe4000001ff00 */
[----:B------:R-:W-:Y:S02]  /*9800*/  ISETP.GE.AND P5, PT, R4, UR4, PT ;  /* 0x0000000404007c0c */ /* 0x000fe4000bfa6270 */
[----:B------:R-:W-:-:S02]  /*9810*/  CS2R R12, SRZ ;  /* 0x00000000000c7805 */ /* 0x000fc4000001ff00 */
[----:B------:R-:W-:Y:S02]  /*9820*/  CS2R R14, SRZ ;  /* 0x00000000000e7805 */ /* 0x000fe4000001ff00 */
[----:B------:R-:W-:Y:S02]  /*9830*/  CS2R R8, SRZ ;  /* 0x0000000000087805 */ /* 0x000fe4000001ff00 */
[----:B------:R-:W-:Y:S02]  /*9840*/  CS2R R10, SRZ ;  /* 0x00000000000a7805 */ /* 0x000fe4000001ff00 */
[----:B------:R-:W-:-:S03]  /*9850*/  @!P4 SHF.R.S32.HI R5, RZ, 0x1f, R16 ;  /* 0x0000001fff05c819 */ /* 0x000fc60000011410 */
[----:B------:R-:W-:Y:S02]  /*9860*/  @!P5 SHF.L.U32 R4, R157, 0x4, RZ ;  /* 0x000000049d04d819 */ /* 0x000fe400000006ff */
[C---:B-1----:R-:W-:Y:S02]  /*9870*/  @!P4 IADD3 R34, P0, R16.reuse, R31, RZ ;  /* 0x0000001f1022c210 */ /* 0x042fe40007f1e0ff */
[----:B--2---:R-:W-:Y:S02]  /*9880*/  @!P4 IADD3 R20, P1, R16, R33, RZ ;  /* 0x000000211014c210 */ /* 0x004fe40007f3e0ff */
[----:B------:R-:W-:Y:S01]  /*9890*/  @!P5 IADD3 R30, P2, R4, R31, RZ ;  /* 0x0000001f041ed210 */ /* 0x000fe20007f5e0ff */
[--C-:B---3--:R-:W-:Y:S01]  /*98a0*/  @!P4 IMAD.X R35, R0, 0x1, R5.reuse, P0 ;  /* 0x000000010023c824 */ /* 0x108fe200000e0605 */
[----:B------:R-:W-:Y:S01]  /*98b0*/  @!P5 IADD3 R32, P3, R4, R33, RZ ;  /* 0x000000210420d210 */ /* 0x000fe20007f7e0ff */
[----:B----4-:R-:W-:Y:S01]  /*98c0*/  @!P4 IMAD.X R21, R28, 0x1, R5, P1 ;  /* 0x000000011c15c824 */ /* 0x010fe200008e0605 */
[----:B------:R-:W-:-:S02]  /*98d0*/  @!P5 SHF.R.S32.HI R7, RZ, 0x1f, R4 ;  /* 0x0000001fff07d819 */ /* 0x000fc40000011404 */
[----:B------:R-:W-:Y:S01]  /*98e0*/  CS2R R4, SRZ ;  /* 0x0000000000047805 */ /* 0x000fe2000001ff00 */
[----:B------:R0:W5:Y:S02]  /*98f0*/  @!P4 LD.E.128 R24, desc[UR42][R34.64] ;  /* 0x0000002a2218c980 */ /* 0x000164000c101d00 */
[--C-:B------:R-:W-:Y:S02]  /*9900*/  @!P5 IMAD.X R31, R0, 0x1, R7.reuse, P2 ;  /* 0x00000001001fd824 */ /* 0x100fe400010e0607 */
[----:B------:R0:W5:Y:S01]  /*9910*/  @!P4 LD.E.128 R12, desc[UR42][R20.64] ;  /* 0x0000002a140cc980 */ /* 0x000162000c101d00 */
[----:B------:R-:W-:Y:S01]  /*9920*/  @!P5 IMAD.X R33, R28, 0x1, R7, P3 ;  /* 0x000000011c21d824 */ /* 0x000fe200018e0607 */
[----:B------:R-:W-:Y:S02]  /*9930*/  CS2R R6, SRZ ;  /* 0x0000000000067805 */ /* 0x000fe4000001ff00 */
[----:B------:R0:W5:Y:S04]  /*9940*/  @!P5 LD.E.128 R8, desc[UR42][R30.64] ;  /* 0x0000002a1e08d980 */ /* 0x000168000c101d00 */
[----:B------:R0:W5:Y:S02]  /*9950*/  @!P5 LD.E.128 R4, desc[UR42][R32.64] ;  /* 0x0000002a2004d980 */ /* 0x000164000c101d00 */
.L_x_11451:
[----:B------:R-:W-:Y:S05]  /*9960*/  BSYNC B1 ;  /* 0x0000000000017941 */ /* 0x000fea0003800000 */
.L_x_11450:
[----:B------:R-:W1:Y:S01]  /*9970*/  SYNCS.PHASECHK.TRANS64.TRYWAIT P0, [R18+URZ+0x19c00], R37 ;  /* 0x019c0025120075a7 */ /* 0x000e62000800017f */
[----:B---3--:R-:W-:Y:S01]  /*9980*/  IMAD R0, R29, -0xc0, R38 ;  /* 0xffffff401d007824 */ /* 0x008fe200078e0226 */
[----:B------:R-:W-:Y:S04]  /*9990*/  BSSY B1, `(.L_x_11452) ;  /* 0x0000004000017945 */ /* 0x000fe80003800000 */
[----:B------:R-:W-:-:S04]  /*99a0*/  VIMNMX R0, R0, 0xc0, PT ;  /* 0x000000c000007848 */ /* 0x000fc80003fe0100 */
[----:B------:R-:W-:Y:S01]  /*99b0*/  ISETP.GE.AND P1, PT, R155, R0, PT ;  /* 0x000000009b00720c */ /* 0x000fe20003f26270 */
[----:B-1----:R-:W-:-:S12]  /*99c0*/  @!P0 BRA `(.L_x_11453) ;  /* 0x0000013000048947 */ /* 0x002fd80003800000 */
.L_x_11668:
[----:B------:R-:W-:Y:S05]  /*99d0*/  BSYNC B1 ;  /* 0x0000000000017941 */ /* 0x000fea0003800000 */
.L_x_11452:
[----:B------:R-:W-:Y:S05]  /*99e0*/  @P1 BRA `(.L_x_11444) ;  /* 0x0000002000041947 */ /* 0x000fea0003800000 */
[----:B------:R3:W5:Y:S01]  /*99f0*/  LDL R63, [R1+0x4] ;  /* 0x00000400013f7983 */ /* 0x0007620000100800 */
[----:B------:R-:W1:Y:S03]  /*9a00*/  LDC R0, c[0x0][0x3f4] ;  /* 0x0000fd00ff007b82 */ /* 0x000e660000000800 */
[----:B------:R3:W5:Y:S04]  /*9a10*/  LDL R62, [R1+0x1c] ;  /* 0x00001c00013e7983 */ /* 0x0007680000100800 */
[----:B------:R3:W5:Y:S01]  /*9a20*/  LDL R61, [R1+0xa0] ;  /* 0x0000a000013d7983 */ /* 0x0007620000100800 */
[C---:B0-----:R-:W-:Y:S01]  /*9a30*/  VIADD R21, R16.reuse, 0x20 ;  /* 0x0000002010157836 */ /* 0x041fe20000000000 */
[----:B------:R-:W-:Y:S01]  /*9a40*/  BSSY B1, `(.L_x_11454) ;  /* 0x00000fd000017945 */ /* 0x000fe20003800000 */
[----:B-1----:R-:W-:-:S03]  /*9a50*/  ISETP.GE.AND P0, PT, R16, R0, PT ;  /* 0x000000001000720c */ /* 0x002fc60003f06270 */
[----:B------:R-:W-:-:S10]  /*9a60*/  ISETP.GE.AND P1, PT, R21, R0, PT ;  /* 0x000000001500720c */ /* 0x000fd40003f26270 */
[----:B---3--:R-:W-:Y:S05]  /*9a70*/  @P0 BRA `(.L_x_11455) ;  /* 0x0000000c00e40947 */ /* 0x008fea0003800000 */
[----:B------:R-:W2:Y:S01]  /*9a80*/  S2R R30, SR_TID.X ;  /* 0x00000000001e7919 */ /* 0x000ea20000002100 */
[----:B-----5:R-:W-:Y:S02]  /*9a90*/  SHF.R.U32.HI R21, RZ, 0x8, R24 ;  /* 0x00000008ff157819 */ /* 0x020fe40000011618 */
[----:B------:R-:W-:Y:S02]  /*9aa0*/  LOP3.LUT R20, R24, 0xff, RZ, 0xc0, !PT ;  /* 0x000000ff18147812 */ /* 0x000fe400078ec0ff */
[----:B------:R-:W-:Y:S02]  /*9ab0*/  LOP3.LUT R21, R21, 0xff, RZ, 0xc0, !PT ;  /* 0x000000ff15157812 */ /* 0x000fe400078ec0ff */
[----:B------:R-:W-:Y:S02]  /*9ac0*/  SHF.R.U32.HI R29, RZ, 0x8, R25 ;  /* 0x00000008ff1d7819 */ /* 0x000fe40000011619 */
[----:B------:R-:W-:Y:S02]  /*9ad0*/  PRMT R37, R21, 0x7604, R20 ;  /* 0x0000760415257816 */ /* 0x000fe40000000014 */
[----:B------:R-:W-:-:S02]  /*9ae0*/  SHF.R.U32.HI R31, RZ, 0x8, R26 ;  /* 0x00000008ff1f7819 */ /* 0x000fc4000001161a */
[----:B----4-:R-:W-:Y:S02]  /*9af0*/  LOP3.LUT R28, R25, 0xff, RZ, 0xc0, !PT ;  /* 0x000000ff191c7812 */ /* 0x010fe400078ec0ff */
[----:B------:R-:W-:Y:S02]  /*9b00*/  LOP3.LUT R29, R29, 0xff, RZ, 0xc0, !PT ;  /* 0x000000ff1d1d7812 */ /* 0x000fe400078ec0ff */
[----:B------:R-:W-:Y:S02]  /*9b10*/  LOP3.LUT R31, R31, 0xff, RZ, 0xc0, !PT ;  /* 0x000000ff1f1f7812 */ /* 0x000fe400078ec0ff */
[----:B------:R-:W-:Y:S02]  /*9b20*/  PRMT R38, R29, 0x7604, R28 ;  /* 0x000076041d267816 */ /* 0x000fe4000000001c */
[----:B------:R-:W-:Y:S02]  /*9b30*/  SHF.R.U32.HI R29, RZ, 0x8, R27 ;  /* 0x00000008ff1d7819 */ /* 0x000fe4000001161b */
[----:B------:R-:W-:-:S02]  /*9b40*/  LOP3.LUT R28, R27, 0xff, RZ, 0xc0, !PT ;  /* 0x000000ff1b1c7812 */ /* 0x000fc400078ec0ff */
[----:B------:R-:W-:Y:S02]  /*9b50*/  LOP3.LUT R29, R29, 0xff, RZ, 0xc0, !PT ;  /* 0x000000ff1d1d7812 */ /* 0x000fe400078ec0ff */
[----:B------:R-:W-:Y:S02]  /*9b60*/  SHF.R.U32.HI R42, RZ, 0x8, R13 ;  /* 0x00000008ff2a7819 */ /* 0x000fe4000001160d */
[----:B------:R-:W-:Y:S02]  /*9b70*/  PRMT R40, R29, 0x7604, R28 ;  /* 0x000076041d287816 */ /* 0x000fe4000000001c */
[----:B------:R-:W-:Y:S01]  /*9b80*/  SHF.R.U32.HI R46, RZ, 0x8, R15 ;  /* 0x00000008ff2e7819 */ /* 0x000fe2000001160f */
[----:B--2---:R-:W-:Y:S01]  /*9b90*/  VIADD R33, R30, 0xffffff80 ;  /* 0xffffff801e217836 */ /* 0x004fe20000000000 */
[----:B------:R-:W-:Y:S02]  /*9ba0*/  LOP3.LUT R30, R26, 0xff, RZ, 0xc0, !PT ;  /* 0x000000ff1a1e7812 */ /* 0x000fe400078ec0ff */
[----:B------:R-:W-:-:S02]  /*9bb0*/  SHF.R.U32.HI R44, RZ, 0x8, R14 ;  /* 0x00000008ff2c7819 */ /* 0x000fc4000001160e */
[----:B------:R-:W-:Y:S02]  /*9bc0*/  LEA.HI R32, R33, R33, RZ, 0x1 ;  /* 0x0000002121207211 */ /* 0x000fe400078f08ff */
[----:B------:R-:W-:Y:S02]  /*9bd0*/  PRMT R39, R31, 0x7604, R30 ;  /* 0x000076041f277816 */ /* 0x000fe4000000001e */
[----:B------:R-:W-:Y:S02]  /*9be0*/  LOP3.LUT R32, R32, 0xfffffffe, RZ, 0xc0, !PT ;  /* 0xfffffffe20207812 */ /* 0x000fe400078ec0ff */
[----:B------:R-:W-:Y:S02]  /*9bf0*/  SHF.R.U32.HI R30, RZ, 0x8, R12 ;  /* 0x00000008ff1e7819 */ /* 0x000fe4000001160c */
[----:B------:R-:W-:Y:S01]  /*9c00*/  LOP3.LUT R42, R42, 0xff, RZ, 0xc0, !PT ;  /* 0x000000ff2a2a7812 */ /* 0x000fe200078ec0ff */
[----:B------:R-:W-:Y:S01]  /*9c10*/  IMAD.IADD R32, R33, 0x1, -R32 ;  /* 0x0000000121207824 */ /* 0x000fe200078e0a20 */
[----:B------:R-:W-:-:S02]  /*9c20*/  LOP3.LUT R33, R30, 0xff, RZ, 0xc0, !PT ;  /* 0x000000ff1e217812 */ /* 0x000fc400078ec0ff */
[----:B------:R-:W0:Y:S01]  /*9c30*/  LDS.128 R28, [R3+0xf000] ;  /* 0x00f00000031c7984 */ /* 0x000e220000000c00 */
[----:B------:R-:W-:Y:S02]  /*9c40*/  LOP3.LUT R45, R15, 0xff, RZ, 0xc0, !PT ;  /* 0x000000ff0f2d7812 */ /* 0x000fe400078ec0ff */
[----:B------:R-:W-:Y:S02]  /*9c50*/  LEA.HI R20, R0, R32, RZ, 0x1c ;  /* 0x0000002000147211 */ /* 0x000fe400078fe0ff */
[----:B------:R-:W-:Y:S02]  /*9c60*/  LOP3.LUT R32, R12, 0xff, RZ, 0xc0, !PT ;  /* 0x000000ff0c207812 */ /* 0x000fe400078ec0ff */
[C---:B------:R-:W-:Y:S01]  /*9c70*/  LEA.HI R21, R20.reuse, R20, RZ, 0x1 ;  /* 0x0000001414157211 */ /* 0x040fe200078f08ff */
[----:B------:R-:W-:Y:S01]  /*9c80*/  IMAD.SHL.U32 R20, R20, 0x10, RZ ;  /* 0x0000001014147824 */ /* 0x000fe200078e00ff */
[----:B------:R-:W-:Y:S02]  /*9c90*/  PRMT R43, R33, 0x7604, R32 ;  /* 0x00007604212b7816 */ /* 0x000fe40000000020 */
[----:B------:R-:W-:-:S02]  /*9ca0*/  SHF.R.S32.HI R21, RZ, 0x1, R21 ;  /* 0x00000001ff157819 */ /* 0x000fc40000011415 */
[----:B------:R-:W-:Y:S02]  /*9cb0*/  LOP3.LUT R20, R63, 0x10, R20, 0xf8, !PT ;  /* 0x000000103f147812 */ /* 0x000fe400078ef814 */
[----:B------:R-:W-:Y:S01]  /*9cc0*/  LOP3.LUT R46, R46, 0xff, RZ, 0xc0, !PT ;  /* 0x000000ff2e2e7812 */ /* 0x000fe200078ec0ff */
[----:B------:R-:W-:Y:S01]  /*9cd0*/  IMAD R21, R21, 0x1800, R62 ;  /* 0x0000180015157824 */ /* 0x000fe200078e023e */
[----:B------:R-:W-:Y:S02]  /*9ce0*/  LOP3.LUT R20, R20, R61, RZ, 0x3c, !PT ;  /* 0x0000003d14147212 */ /* 0x000fe400078e3cff */
[----:B------:R-:W-:Y:S02]  /*9cf0*/  LOP3.LUT R41, R14, 0xff, RZ, 0xc0, !PT ;  /* 0x000000ff0e297812 */ /* 0x000fe400078ec0ff */
[----:B------:R-:W-:Y:S02]  /*9d00*/  IADD3 R20, R18, R21, R20 ;  /* 0x0000001512147210 */ /* 0x000fe40007ffe014 */
[----:B------:R-:W-:-:S02]  /*9d10*/  LOP3.LUT R21, R13, 0xff, RZ, 0xc0, !PT ;  /* 0x000000ff0d157812 */ /* 0x000fc400078ec0ff */
[----:B------:R-:W-:Y:S01]  /*9d20*/  LOP3.LUT R44, R44, 0xff, RZ, 0xc0, !PT ;  /* 0x000000ff2c2c7812 */ /* 0x000fe200078ec0ff */
[----:B------:R-:W1:Y:S01]  /*9d30*/  LDS.128 R32, [R20+0xf000] ;  /* 0x00f0000014207984 */ /* 0x000e620000000c00 */
[----:B------:R-:W-:Y:S02]  /*9d40*/  PRMT R42, R42, 0x7604, R21 ;  /* 0x000076042a2a7816 */ /* 0x000fe40000000015 */
[----:B------:R-:W-:Y:S02]  /*9d50*/  SHF.R.U32.HI R21, RZ, 0x10, R25 ;  /* 0x00000010ff157819 */ /* 0x000fe40000011619 */
[----:B------:R-:W-:Y:S02]  /*9d60*/  PRMT R46, R46, 0x7604, R45 ;  /* 0x000076042e2e7816 */ /* 0x000fe4000000002d */
[----:B------:R-:W-:Y:S01]  /*9d70*/  PRMT R47, R44, 0x7604, R41 ;  /* 0x000076042c2f7816 */ /* 0x000fe20000000029 */
[----:B------:R-:W-:Y:S01]  /*9d80*/  IMAD.U32 R21, R21, 0x10000, RZ ;  /* 0x0001000015157824 */ /* 0x000fe200078e00ff */
[----:B------:R-:W-:-:S02]  /*9d90*/  SHF.R.U32.HI R45, RZ, 0x10, R13 ;  /* 0x00000010ff2d7819 */ /* 0x000fc4000001160d */
        /* <DEDUP_REMOVED lines=17> */
[-C--:B0-----:R-:W-:Y:S02]  /*9eb0*/  F2FP.F16.E4M3.UNPACK_B R26, R28.reuse ;  /* 0x0000001cff1a723e */ /* 0x081fe400020006ff */
[----:B------:R-:W-:Y:S02]  /*9ec0*/  F2FP.F16.E4M3.UNPACK_B R39, R28.H1 ;  /* 0x0000001cff27723e */ /* 0x000fe400030006ff */
[----:B------:R-:W-:-:S02]  /*9ed0*/  F2FP.F16.E4M3.UNPACK_B R50, R49 ;  /* 0x00000031ff32723e */ /* 0x000fc400020006ff */
[----:B-1----:R-:W-:Y:S02]  /*9ee0*/  F2FP.F16.E4M3.UNPACK_B R27, R33 ;  /* 0x00000021ff1b723e */ /* 0x002fe400020006ff */
[----:B------:R-:W-:Y:S02]  /*9ef0*/  F2FP.F16.E4M3.UNPACK_B R28, R48 ;  /* 0x00000030ff1c723e */ /* 0x000fe400020006ff */
[----:B------:R-:W-:Y:S02]  /*9f00*/  LOP3.LUT R37, R37, 0xff000000, R24, 0xf8, !PT ;  /* 0xff00000025257812 */ /* 0x000fe400078ef818 */
[----:B------:R-:W-:Y:S02]  /*9f10*/  LOP3.LUT R38, R43, 0xff000000, R12, 0xf8, !PT ;  /* 0xff0000002b267812 */ /* 0x000fe400078ef80c */
[----:B------:R-:W-:Y:S01]  /*9f20*/  LOP3.LUT R12, R47, 0xff000000, R14, 0xf8, !PT ;  /* 0xff0000002f0c7812 */ /* 0x000fe200078ef80e */
[--C-:B------:R-:W-:Y:S01]  /*9f30*/  HADD2.F32 R14, -RZ, R27.reuse.H0_H0 ;  /* 0x2000001bff0e7230 */ /* 0x100fe20000004100 */
[----:B------:R-:W-:Y:S01]  /*9f40*/  F2FP.F16.E4M3.UNPACK_B R24, R29 ;  /* 0x0000001dff18723e */ /* 0x000fe200020006ff */
[----:B------:R-:W-:Y:S01]  /*9f50*/  HADD2.F32 R27, -RZ, R27.H1_H1 ;  /* 0x3000001bff1b7230 */ /* 0x000fe20000004100 */
[----:B------:R-:W-:-:S02]  /*9f60*/  F2FP.F16.E4M3.UNPACK_B R42, R31 ;  /* 0x0000001fff2a723e */ /* 0x000fc400020006ff */
[----:B------:R-:W-:Y:S01]  /*9f70*/  F2FP.F16.E4M3.UNPACK_B R46, R31.H1 ;  /* 0x0000001fff2e723e */ /* 0x000fe200030006ff */
[----:B------:R-:W-:Y:S01]  /*9f80*/  HADD2.F32 R31, -RZ, R50.H0_H0 ;  /* 0x20000032ff1f7230 */ /* 0x000fe20000004100 */
[----:B------:R-:W-:Y:S01]  /*9f90*/  F2FP.F16.E4M3.UNPACK_B R40, R29.H1 ;  /* 0x0000001dff28723e */ /* 0x000fe200030006ff */
[----:B------:R-:W-:Y:S01]  /*9fa0*/  HADD2.F32 R29, -RZ, R28.H0_H0 ;  /* 0x2000001cff1d7230 */ /* 0x000fe20000004100 */
[-C--:B------:R-:W-:Y:S01]  /*9fb0*/  F2FP.F16.E4M3.UNPACK_B R45, R35.reuse ;  /* 0x00000023ff2d723e */ /* 0x080fe200020006ff */
[----:B------:R-:W-:Y:S01]  /*9fc0*/  HADD2.F32 R25, -RZ, R24.H0_H0 ;  /* 0x20000018ff197230 */ /* 0x000fe20000004100 */
[----:B------:R-:W-:Y:S01]  /*9fd0*/  F2FP.F16.E4M3.UNPACK_B R47, R35.H1 ;  /* 0x00000023ff2f723e */ /* 0x000fe200030006ff */
[----:B------:R-:W-:Y:S01]  /*9fe0*/  HADD2.F32 R50, -RZ, R50.H1_H1 ;  /* 0x30000032ff327230 */ /* 0x000fe20000004100 */
[-C--:B------:R-:W-:Y:S01]  /*9ff0*/  F2FP.F16.E4M3.UNPACK_B R35, R32.reuse ;  /* 0x00000020ff23723e */ /* 0x080fe200020006ff */
[C---:B------:R-:W-:Y:S01]  /*a000*/  FMUL.FTZ R52, R14.reuse, R29 ;  /* 0x0000001d0e347220 */ /* 0x040fe20000410000 */
[----:B------:R-:W-:Y:S01]  /*a010*/  F2FP.F16.E4M3.UNPACK_B R43, R32.H1 ;  /* 0x00000020ff2b723e */ /* 0x000fe200030006ff */
[----:B------:R-:W-:Y:S01]  /*a020*/  FMUL.FTZ R32, R14, R31 ;  /* 0x0000001f0e207220 */ /* 0x000fe20000410000 */
[----:B------:R-:W-:Y:S01]  /*a030*/  F2FP.F16.E4M3.UNPACK_B R33, R33.H1 ;  /* 0x00000021ff21723e */ /* 0x000fe200030006ff */
[----:B------:R-:W-:Y:S01]  /*a040*/  HADD2.F32 R24, -RZ, R24.H1_H1 ;  /* 0x30000018ff187230 */ /* 0x000fe20000004100 */
[----:B------:R-:W-:Y:S01]  /*a050*/  F2FP.F16.E4M3.UNPACK_B R49, R49.H1 ;  /* 0x00000031ff31723e */ /* 0x000fe200030006ff */
[C---:B------:R-:W-:Y:S01]  /*a060*/  FFMA.FTZ R14, R25.reuse, R29, -R32 ;  /* 0x0000001d190e7223 */ /* 0x040fe20000010820 */
[----:B------:R-:W-:Y:S01]  /*a070*/  F2FP.F16.E4M3.UNPACK_B R48, R48.H1 ;  /* 0x00000030ff30723e */ /* 0x000fe200030006ff */
[----:B------:R-:W-:Y:S01]  /*a080*/  FFMA.FTZ R25, R25, R31, R52 ;  /* 0x0000001f19197223 */ /* 0x000fe20000010034 */
[----:B------:R-:W-:Y:S01]  /*a090*/  LOP3.LUT R44, R51, 0xff000000, R15, 0xf8, !PT ;  /* 0xff000000332c7812 */ /* 0x000fe200078ef80f */
[----:B------:R-:W-:-:S02]  /*a0a0*/  HADD2.F32 R31, -RZ, R28.H1_H1 ;  /* 0x3000001cff1f7230 */ /* 0x000fc40000004100 */
[C---:B------:R-:W-:Y:S01]  /*a0b0*/  FMUL.FTZ R53, R27.reuse, R50 ;  /* 0x000000321b357220 */ /* 0x040fe20000410000 */
[----:B------:R-:W-:Y:S01]  /*a0c0*/  HADD2.F32 R51, -RZ, R49.H0_H0 ;  /* 0x20000031ff337230 */ /* 0x000fe20000004100 */
[----:B------:R-:W-:Y:S01]  /*a0d0*/  F2FP.F16.E4M3.UNPACK_B R15, R34 ;  /* 0x00000022ff0f723e */ /* 0x000fe200020006ff */
[--C-:B------:R-:W-:Y:S02]  /*a0e0*/  HADD2.F32 R28, -RZ, R33.reuse.H0_H0 ;  /* 0x20000021ff1c7230 */ /* 0x100fe40000004100 */
[-C--:B------:R-:W-:Y:S01]  /*a0f0*/  FMUL.FTZ R55, R27, R31.reuse ;  /* 0x0000001f1b377220 */ /* 0x080fe20000410000 */
[----:B------:R-:W-:Y:S02]  /*a100*/  HADD2.F32 R32, -RZ, R48.H0_H0 ;  /* 0x20000030ff207230 */ /* 0x000fe40000004100 */
[----:B------:R-:W-:Y:S01]  /*a110*/  FFMA.FTZ R27, R24, R31, -R53 ;  /* 0x0000001f181b7223 */ /* 0x000fe20000010835 */
[----:B------:R-:W-:Y:S02]  /*a120*/  HADD2.F32 R29, -RZ, R40.H0_H0 ;  /* 0x20000028ff1d7230 */ /* 0x000fe40000004100 */
[----:B------:R-:W-:Y:S01]  /*a130*/  FMUL.FTZ R52, R28, R51 ;  /* 0x000000331c347220 */ /* 0x000fe20000410000 */
[----:B------:R-:W-:-:S02]  /*a140*/  HADD2.F32 R33, -RZ, R33.H1_H1 ;  /* 0x30000021ff217230 */ /* 0x000fc40000004100 */
[-C--:B------:R-:W-:Y:S01]  /*a150*/  FMUL.FTZ R54, R28, R32.reuse ;  /* 0x000000201c367220 */ /* 0x080fe20000410000 */
[----:B------:R-:W-:Y:S02]  /*a160*/  HADD2.F32 R48, -RZ, R48.H1_H1 ;  /* 0x30000030ff307230 */ /* 0x000fe40000004100 */
[C---:B------:R-:W-:Y:S01]  /*a170*/  FFMA.FTZ R28, R29.reuse, R32, -R52 ;  /* 0x000000201d1c7223 */ /* 0x040fe20000010834 */
[----:B------:R-:W-:Y:S01]  /*a180*/  F2FP.F16.E4M3.UNPACK_B R52, R44 ;  /* 0x0000002cff34723e */ /* 0x000fe200020006ff */
[----:B------:R-:W-:Y:S01]  /*a190*/  FFMA.FTZ R29, R29, R51, R54 ;  /* 0x000000331d1d7223 */ /* 0x000fe20000010036 */
[----:B------:R-:W-:Y:S02]  /*a1a0*/  HADD2.F32 R51, -RZ, R49.H1_H1 ;  /* 0x30000031ff337230 */ /* 0x000fe40000004100 */
[----:B------:R-:W-:Y:S01]  /*a1b0*/  FFMA.FTZ R24, R24, R50, R55 ;  /* 0x0000003218187223 */ /* 0x000fe20000010037 */
[----:B------:R-:W-:Y:S01]  /*a1c0*/  F2FP.F16.E4M3.UNPACK_B R49, R41 ;  /* 0x00000029ff31723e */ /* 0x000fe200020006ff */
[----:B------:R-:W-:-:S02]  /*a1d0*/  HADD2.F32 R40, -RZ, R40.H1_H1 ;  /* 0x30000028ff287230 */ /* 0x000fc40000004100 */
[C---:B------:R-:W-:Y:S01]  /*a1e0*/  FMUL.FTZ R54, R33.reuse, R48 ;  /* 0x0000003021367220 */ /* 0x040fe20000410000 */
[-C--:B------:R-:W-:Y:S01]  /*a1f0*/  FMUL.FTZ R55, R33, R51.reuse ;  /* 0x0000003321377220 */ /* 0x080fe20000410000 */
[----:B------:R-:W-:Y:S01]  /*a200*/  HADD2.F32 R53, -RZ, R52.H0_H0 ;  /* 0x20000034ff357230 */ /* 0x000fe20000004100 */
[----:B------:R-:W-:Y:S01]  /*a210*/  F2FP.F16.E4M3.UNPACK_B R34, R34.H1 ;  /* 0x00000022ff22723e */ /* 0x000fe200030006ff */
[----:B------:R-:W-:Y:S02]  /*a220*/  HADD2.F32 R32, -RZ, R45.H0_H0 ;  /* 0x2000002dff207230 */ /* 0x000fe40000004100 */
        /* <DEDUP_REMOVED lines=10> */
[----:B------:R-:W-:Y:S02]  /*a2d0*/  HADD2.F32 R41, -RZ, R45.H1_H1 ;  /* 0x3000002dff297230 */ /* 0x000fe40000004100 */
[----:B------:R-:W-:Y:S01]  /*a2e0*/  FFMA.FTZ R31, R31, R53, R58 ;  /* 0x000000351f1f7223 */ /* 0x000fe2000001003a */
[----:B------:R-:W-:Y:S01]  /*a2f0*/  HADD2.F32 R51, -RZ, R54.H0_H0 ;  /* 0x20000036ff337230 */ /* 0x000fe20000004100 */
[----:B------:R-:W-:Y:S01]  /*a300*/  F2FP.F16.E4M3.UNPACK_B R13, R30 ;  /* 0x0000001eff0d723e */ /* 0x000fe200020006ff */
[----:B------:R-:W-:Y:S02]  /*a310*/  HADD2.F32 R44, -RZ, R47.H0_H0 ;  /* 0x2000002fff2c7230 */ /* 0x000fe40000004100 */
[----:B------:R-:W-:Y:S01]  /*a320*/  FMUL.FTZ R53, R41, R52 ;  /* 0x0000003429357220 */ /* 0x000fe20000410000 */
[----:B------:R-:W-:Y:S01]  /*a330*/  HADD2.F32 R49, -RZ, R49.H1_H1 ;  /* 0x30000031ff317230 */ /* 0x000fe20000004100 */
[----:B------:R-:W-:Y:S01]  /*a340*/  F2FP.F16.E4M3.UNPACK_B R30, R30.H1 ;  /* 0x0000001eff1e723e */ /* 0x000fe200030006ff */
[----:B------:R-:W-:-:S02]  /*a350*/  HADD2.F32 R50, -RZ, R48.H0_H0 ;  /* 0x20000030ff327230 */ /* 0x000fc40000004100 */
[C---:B------:R-:W-:Y:S01]  /*a360*/  FMUL.FTZ R56, R44.reuse, R51 ;  /* 0x000000332c387220 */ /* 0x040fe20000410000 */
[----:B------:R-:W-:Y:S02]  /*a370*/  HADD2.F32 R42, -RZ, R42.H1_H1 ;  /* 0x3000002aff2a7230 */ /* 0x000fe40000004100 */
[-C--:B------:R-:W-:Y:S01]  /*a380*/  FMUL.FTZ R55, R41, R49.reuse ;  /* 0x0000003129377220 */ /* 0x080fe20000410000 */
[--C-:B------:R-:W-:Y:S02]  /*a390*/  HADD2.F32 R45, -RZ, R46.reuse.H0_H0 ;  /* 0x2000002eff2d7230 */ /* 0x100fe40000004100 */
[----:B------:R-:W-:Y:S01]  /*a3a0*/  FMUL.FTZ R58, R44, R50 ;  /* 0x000000322c3a7220 */ /* 0x000fe20000410000 */
[----:B------:R-:W-:Y:S02]  /*a3b0*/  HADD2.F32 R46, -RZ, R46.H1_H1 ;  /* 0x3000002eff2e7230 */ /* 0x000fe40000004100 */
[C---:B------:R-:W-:Y:S01]  /*a3c0*/  FFMA.FTZ R41, R42.reuse, R49, -R53 ;  /* 0x000000312a297223 */ /* 0x040fe20000010835 */
[----:B------:R-:W-:Y:S01]  /*a3d0*/  F2FP.F16.E4M3.UNPACK_B R53, R38.H1 ;  /* 0x00000026ff35723e */ /* 0x000fe200030006ff */
[C---:B------:R-:W-:Y:S01]  /*a3e0*/  FFMA.FTZ R44, R45.reuse, R50, -R56 ;  /* 0x000000322d2c7223 */ /* 0x040fe20000010838 */
[----:B------:R-:W-:Y:S01]  /*a3f0*/  FFMA.FTZ R45, R45, R51, R58 ;  /* 0x000000332d2d7223 */ /* 0x000fe2000001003a */
[----:B------:R-:W-:Y:S01]  /*a400*/  FFMA.FTZ R42, R42, R52, R55 ;  /* 0x000000342a2a7223 */ /* 0x000fe20000010037 */
[----:B------:R-:W-:Y:S01]  /*a410*/  HADD2.F32 R51, -RZ, R48.H1_H1 ;  /* 0x30000030ff337230 */ /* 0x000fe20000004100 */
        /* <DEDUP_REMOVED lines=10> */
[----:B------:R-:W-:Y:S02]  /*a4c0*/  HADD2.F32 R49, -RZ, R39.H0_H0 ;  /* 0x20000027ff317230 */ /* 0x000fe40000004100 */
[----:B------:R-:W-:Y:S01]  /*a4d0*/  FMUL.FTZ R48, R47, R54 ;  /* 0x000000362f307220 */ /* 0x000fe20000410000 */
[----:B------:R-:W-:-:S02]  /*a4e0*/  HADD2.F32 R43, -RZ, R43.H1_H1 ;  /* 0x3000002bff2b7230 */ /* 0x000fc40000004100 */
[-C--:B------:R-:W-:Y:S01]  /*a4f0*/  FMUL.FTZ R57, R47, R52.reuse ;  /* 0x000000342f397220 */ /* 0x080fe20000410000 */
[----:B------:R-:W-:Y:S02]  /*a500*/  HADD2.F32 R50, -RZ, R50.H1_H1 ;  /* 0x30000032ff327230 */ /* 0x000fe40000004100 */
[----:B------:R-:W-:Y:S01]  /*a510*/  FFMA.FTZ R48, R49, R52, -R48 ;  /* 0x0000003431307223 */ /* 0x000fe20000010830 */
[----:B------:R-:W-:Y:S02]  /*a520*/  HADD2.F32 R52, -RZ, R53.H1_H1 ;  /* 0x30000035ff347230 */ /* 0x000fe40000004100 */
[C---:B------:R-:W-:Y:S01]  /*a530*/  FFMA.FTZ R47, R46.reuse, R51, -R59 ;  /* 0x000000332e2f7223 */ /* 0x040fe2000001083b */
        /* <DEDUP_REMOVED lines=11> */
[-C--:B------:R-:W-:Y:S01]  /*a5f0*/  F2FP.F16.E4M3.UNPACK_B R55, R12.reuse.H1 ;  /* 0x0000000cff37723e */ /* 0x080fe200030006ff */
        /* <DEDUP_REMOVED lines=13> */
[----:B------:R-:W-:Y:S01]  /*a6d0*/  FMUL.FTZ R54, R50, R51 ;  /* 0x0000003332367220 */ /* 0x000fe20000410000 */
[----:B------:R-:W-:Y:S02]  /*a6e0*/  F2FP.F16.E4M3.UNPACK_B R21, R21 ;  /* 0x00000015ff15723e */ /* 0x000fe400020006ff */
[C---:B------:R-:W-:Y:S01]  /*a6f0*/  FFMA.FTZ R50, R43.reuse, R51, -R56 ;  /* 0x000000332b327223 */ /* 0x040fe20000010838 */
[----:B------:R-:W-:Y:S01]  /*a700*/  FFMA.FTZ R39, R43, R53, R54 ;  /* 0x000000352b277223 */ /* 0x000fe20000010036 */
[--C-:B------:R-:W-:Y:S01]  /*a710*/  HADD2.F32 R56, -RZ, R55.reuse.H0_H0 ;  /* 0x20000037ff387230 */ /* 0x100fe20000004100 */
[----:B------:R-:W-:Y:S01]  /*a720*/  F2FP.SATFINITE.E4M3.F32.PACK_AB_MERGE_C R38, R38, R49, RZ ;  /* 0x000000312626723e */ /* 0x000fe200048070ff */
[----:B------:R-:W-:Y:S01]  /*a730*/  HADD2.F32 R51, -RZ, R34.H0_H0 ;  /* 0x20000022ff337230 */ /* 0x000fe20000004100 */
[----:B------:R-:W-:Y:S01]  /*a740*/  F2FP.SATFINITE.E4M3.F32.PACK_AB_MERGE_C R45, R46, R45, RZ ;  /* 0x0000002d2e2d723e */ /* 0x000fe200048070ff */
[----:B------:R-:W-:Y:S01]  /*a750*/  HADD2.F32 R54, -RZ, R52.H0_H0 ;  /* 0x20000034ff367230 */ /* 0x000fe20000004100 */
[----:B------:R-:W-:Y:S01]  /*a760*/  F2FP.SATFINITE.E4M3.F32.PACK_AB_MERGE_C R24, R39, R26, R38 ;  /* 0x0000001a2718723e */ /* 0x000fe20004807026 */
[----:B------:R-:W-:-:S02]  /*a770*/  HADD2.F32 R55, -RZ, R55.H1_H1 ;  /* 0x30000037ff377230 */ /* 0x000fc40000004100 */
[----:B------:R-:W-:Y:S02]  /*a780*/  HADD2.F32 R34, -RZ, R34.H1_H1 ;  /* 0x30000022ff227230 */ /* 0x000fe40000004100 */
[C---:B------:R-:W-:Y:S01]  /*a790*/  FMUL.FTZ R58, R51.reuse, R54 ;  /* 0x00000036333a7220 */ /* 0x040fe20000410000 */
[----:B------:R-:W-:Y:S02]  /*a7a0*/  HADD2.F32 R53, -RZ, R52.H1_H1 ;  /* 0x30000034ff357230 */ /* 0x000fe40000004100 */
[----:B------:R-:W-:Y:S01]  /*a7b0*/  FMUL.FTZ R52, R51, R56 ;  /* 0x0000003833347220 */ /* 0x000fe20000410000 */
[--C-:B------:R-:W-:Y:S02]  /*a7c0*/  HADD2.F32 R43, -RZ, R30.reuse.H0_H0 ;  /* 0x2000001eff2b7230 */ /* 0x100fe40000004100 */
[C---:B------:R-:W-:Y:S01]  /*a7d0*/  FMUL.FTZ R51, R34.reuse, R55 ;  /* 0x0000003722337220 */ /* 0x040fe20000410000 */
[----:B------:R-:W-:Y:S02]  /*a7e0*/  HADD2.F32 R30, -RZ, R30.H1_H1 ;  /* 0x3000001eff1e7230 */ /* 0x000fe40000004100 */
[----:B------:R-:W-:Y:S01]  /*a7f0*/  FMUL.FTZ R34, R34, R53 ;  /* 0x0000003522227220 */ /* 0x000fe20000410000 */
[----:B------:R-:W-:Y:S01]  /*a800*/  FFMA.FTZ R57, R43, R54, -R52 ;  /* 0x000000362b397223 */ /* 0x000fe20000010834 */
[----:B------:R-:W-:-:S02]  /*a810*/  HADD2.F32 R52, -RZ, R12.H1_H1 ;  /* 0x3000000cff347230 */ /* 0x000fc40000004100 */
[C---:B------:R-:W-:Y:S01]  /*a820*/  FFMA.FTZ R60, R30.reuse, R53, -R51 ;  /* 0x000000351e3c7223 */ /* 0x040fe20000010833 */
[----:B------:R-:W-:Y:S01]  /*a830*/  FFMA.FTZ R55, R30, R55, R34 ;  /* 0x000000371e377223 */ /* 0x000fe20000010022 */
[--C-:B------:R-:W-:Y:S02]  /*a840*/  HADD2.F32 R30, -RZ, R21.reuse.H0_H0 ;  /* 0x20000015ff1e7230 */ /* 0x100fe40000004100 */
[----:B------:R-:W-:Y:S01]  /*a850*/  FFMA.FTZ R58, R43, R56, R58 ;  /* 0x000000382b3a7223 */ /* 0x000fe2000001003a */
[----:B------:R-:W-:Y:S01]  /*a860*/  HADD2.F32 R34, -RZ, R21.H1_H1 ;  /* 0x30000015ff227230 */ /* 0x000fe20000004100 */
[----:B------:R-:W-:Y:S01]  /*a870*/  F2FP.SATFINITE.E4M3.F32.PACK_AB_MERGE_C R57, R60, R57, RZ ;  /* 0x000000393c39723e */ /* 0x000fe200048070ff */
[--C-:B------:R-:W-:Y:S02]  /*a880*/  HADD2.F32 R21, -RZ, R15.reuse.H0_H0 ;  /* 0x2000000fff157230 */ /* 0x100fe40000004100 */
[----:B------:R-:W-:Y:S01]  /*a890*/  HADD2.F32 R15, -RZ, R15.H1_H1 ;  /* 0x3000000fff0f7230 */ /* 0x000fe20000004100 */
[----:B------:R-:W-:Y:S01]  /*a8a0*/  F2FP.SATFINITE.E4M3.F32.PACK_AB_MERGE_C R55, R55, R58, RZ ;  /* 0x0000003a3737723e */ /* 0x000fe200048070ff */
[----:B------:R-:W-:-:S02]  /*a8b0*/  HADD2.F32 R43, -RZ, R12.H0_H0 ;  /* 0x2000000cff2b7230 */ /* 0x000fc40000004100 */
[----:B------:R-:W-:Y:S01]  /*a8c0*/  FMUL.FTZ R54, R21, R30 ;  /* 0x0000001e15367220 */ /* 0x000fe20000410000 */
[--C-:B------:R-:W-:Y:S02]  /*a8d0*/  HADD2.F32 R12, -RZ, R13.reuse.H0_H0 ;  /* 0x2000000dff0c7230 */ /* 0x100fe40000004100 */
[C---:B------:R-:W-:Y:S01]  /*a8e0*/  FMUL.FTZ R56, R15.reuse, R52 ;  /* 0x000000340f387220 */ /* 0x040fe20000410000 */
[----:B------:R-:W-:Y:S02]  /*a8f0*/  HADD2.F32 R13, -RZ, R13.H1_H1 ;  /* 0x3000000dff0d7230 */ /* 0x000fe40000004100 */
[-C--:B------:R-:W-:Y:S01]  /*a900*/  FMUL.FTZ R15, R15, R34.reuse ;  /* 0x000000220f0f7220 */ /* 0x080fe20000410000 */
[-C--:B------:R-:W-:Y:S01]  /*a910*/  FMUL.FTZ R51, R21, R43.reuse ;  /* 0x0000002b15337220 */ /* 0x080fe20000410000 */
[C---:B------:R-:W-:Y:S01]  /*a920*/  FFMA.FTZ R54, R12.reuse, R43, R54 ;  /* 0x0000002b0c367223 */ /* 0x040fe20000010036 */
[C---:B------:R-:W-:Y:S01]  /*a930*/  FFMA.FTZ R56, R13.reuse, R34, -R56 ;  /* 0x000000220d387223 */ /* 0x040fe20000010838 */
[----:B------:R-:W-:Y:S01]  /*a940*/  FFMA.FTZ R21, R13, R52, R15 ;  /* 0x000000340d157223 */ /* 0x000fe2000001000f */
[----:B------:R-:W-:Y:S01]  /*a950*/  FFMA.FTZ R51, R12, R30, -R51 ;  /* 0x0000001e0c337223 */ /* 0x000fe20000010833 */
        /* <DEDUP_REMOVED lines=11> */
.L_x_11455:
[----:B------:R-:W-:Y:S05]  /*aa10*/  BSYNC B1 ;  /* 0x0000000000017941 */ /* 0x000fea0003800000 */
.L_x_11454:
[----:B------:R-:W-:Y:S05]  /*aa20*/  @P1 BRA `(.L_x_11444) ;  /* 0x0000000c00f41947 */ /* 0x000fea0003800000 */
[----:B------:R-:W3:Y:S01]  /*aa30*/  LDL R51, [R1+0x9c] ;  /* 0x00009c0001337983 */ /* 0x000ee20000100800 */
[----:B0----5:R-:W-:Y:S02]  /*aa40*/  SHF.R.U32.HI R3, RZ, 0x8, R8 ;  /* 0x00000008ff037819 */ /* 0x021fe40000011608 */
[----:B------:R-:W-:Y:S02]  /*aa50*/  LOP3.LUT R12, R8, 0xff, RZ, 0xc0, !PT ;  /* 0x000000ff080c7812 */ /* 0x000fe400078ec0ff */
[----:B------:R-:W-:Y:S02]  /*aa60*/  LOP3.LUT R3, R3, 0xff, RZ, 0xc0, !PT ;  /* 0x000000ff03037812 */ /* 0x000fe400078ec0ff */
[----:B------:R-:W-:Y:S02]  /*aa70*/  SHF.R.U32.HI R25, RZ, 0x8, R9 ;  /* 0x00000008ff197819 */ /* 0x000fe40000011609 */
[----:B------:R-:W-:Y:S02]  /*aa80*/  PRMT R20, R3, 0x7604, R12 ;  /* 0x0000760403147816 */ /* 0x000fe4000000000c */
[----:B------:R-:W-:-:S02]  /*aa90*/  LOP3.LUT R14, R9, 0xff, RZ, 0xc0, !PT ;  /* 0x000000ff090e7812 */ /* 0x000fc400078ec0ff */
[----:B------:R-:W-:Y:S02]  /*aaa0*/  LOP3.LUT R3, R25, 0xff, RZ, 0xc0, !PT ;  /* 0x000000ff19037812 */ /* 0x000fe400078ec0ff */
[----:B------:R-:W-:Y:S02]  /*aab0*/  LEA.HI R0, R0, R157, RZ, 0x1c ;  /* 0x0000009d00007211 */ /* 0x000fe400078fe0ff */
[----:B----4-:R-:W-:Y:S02]  /*aac0*/  PRMT R28, R3, 0x7604, R14 ;  /* 0x00007604031c7816 */ /* 0x010fe4000000000e */
[C---:B------:R-:W-:Y:S01]  /*aad0*/  LEA.HI R3, R0.reuse, R0, RZ, 0x1 ;  /* 0x0000000000037211 */ /* 0x040fe200078f08ff */
[----:B------:R-:W-:Y:S01]  /*aae0*/  IMAD.SHL.U32 R0, R0, 0x10, RZ ;  /* 0x0000001000007824 */ /* 0x000fe200078e00ff */
[----:B------:R-:W-:Y:S02]  /*aaf0*/  SHF.R.U32.HI R21, RZ, 0x8, R4 ;  /* 0x00000008ff157819 */ /* 0x000fe40000011604 */
[----:B------:R-:W-:-:S02]  /*ab00*/  SHF.R.U32.HI R15, RZ, 0x8, R11 ;  /* 0x00000008ff0f7819 */ /* 0x000fc4000001160b */
[----:B------:R-:W-:Y:S02]  /*ab10*/  SHF.R.S32.HI R3, RZ, 0x1, R3 ;  /* 0x00000001ff037819 */ /* 0x000fe40000011403 */
[----:B------:R-:W-:Y:S02]  /*ab20*/  LOP3.LUT R26, R4, 0xff, RZ, 0xc0, !PT ;  /* 0x000000ff041a7812 */ /* 0x000fe400078ec0ff */
[----:B------:R-:W-:Y:S01]  /*ab30*/  LOP3.LUT R21, R21, 0xff, RZ, 0xc0, !PT ;  /* 0x000000ff15157812 */ /* 0x000fe200078ec0ff */
[----:B------:R-:W-:Y:S01]  /*ab40*/  IMAD R3, R3, 0x1800, R62 ;  /* 0x0000180003037824 */ /* 0x000fe200078e023e */
[----:B------:R-:W-:Y:S02]  /*ab50*/  LOP3.LUT R0, R63, 0x10, R0, 0xf8, !PT ;  /* 0x000000103f007812 */ /* 0x000fe400078ef800 */
[----:B------:R-:W-:Y:S02]  /*ab60*/  SHF.R.U32.HI R12, RZ, 0x8, R10 ;  /* 0x00000008ff0c7819 */ /* 0x000fe4000001160a */
[----:B------:R-:W-:-:S02]  /*ab70*/  LOP3.LUT R24, R11, 0xff, RZ, 0xc0, !PT ;  /* 0x000000ff0b187812 */ /* 0x000fc400078ec0ff */
[----:B------:R-:W-:Y:S02]  /*ab80*/  LOP3.LUT R15, R15, 0xff, RZ, 0xc0, !PT ;  /* 0x000000ff0f0f7812 */ /* 0x000fe400078ec0ff */
[----:B--2---:R-:W-:Y:S02]  /*ab90*/  PRMT R33, R21, 0x7604, R26 ;  /* 0x0000760415217816 */ /* 0x004fe4000000001a */
[----:B------:R-:W-:Y:S02]  /*aba0*/  SHF.R.U32.HI R25, RZ, 0x8, R6 ;  /* 0x00000008ff197819 */ /* 0x000fe40000011606 */
[----:B------:R-:W-:Y:S02]  /*abb0*/  SHF.R.U32.HI R27, RZ, 0x8, R7 ;  /* 0x00000008ff1b7819 */ /* 0x000fe40000011607 */
[----:B------:R-:W-:Y:S02]  /*abc0*/  SHF.R.U32.HI R21, RZ, 0x8, R5 ;  /* 0x00000008ff157819 */ /* 0x000fe40000011605 */
[----:B------:R-:W-:-:S02]  /*abd0*/  LOP3.LUT R0, R0, R61, RZ, 0x3c, !PT ;  /* 0x0000003d00007212 */ /* 0x000fc400078e3cff */
[----:B------:R-:W-:Y:S02]  /*abe0*/  LOP3.LUT R13, R10, 0xff, RZ, 0xc0, !PT ;  /* 0x000000ff0a0d7812 */ /* 0x000fe400078ec0ff */
[----:B------:R-:W-:Y:S02]  /*abf0*/  LOP3.LUT R12, R12, 0xff, RZ, 0xc0, !PT ;  /* 0x000000ff0c0c7812 */ /* 0x000fe400078ec0ff */
[----:B------:R-:W-:Y:S02]  /*ac00*/  PRMT R32, R15, 0x7604, R24 ;  /* 0x000076040f207816 */ /* 0x000fe40000000018 */
[----:B------:R-:W-:Y:S02]  /*ac10*/  LOP3.LUT R24, R5, 0xff, RZ, 0xc0, !PT ;  /* 0x000000ff05187812 */ /* 0x000fe400078ec0ff */
[----:B------:R-:W-:Y:S02]  /*ac20*/  LOP3.LUT R26, R6, 0xff, RZ, 0xc0, !PT ;  /* 0x000000ff061a7812 */ /* 0x000fe400078ec0ff */
[----:B------:R-:W-:-:S02]  /*ac30*/  LOP3.LUT R25, R25, 0xff, RZ, 0xc0, !PT ;  /* 0x000000ff19197812 */ /* 0x000fc400078ec0ff */
[----:B------:R-:W-:Y:S02]  /*ac40*/  LOP3.LUT R27, R27, 0xff, RZ, 0xc0, !PT ;  /* 0x000000ff1b1b7812 */ /* 0x000fe400078ec0ff */
[----:B------:R-:W-:Y:S02]  /*ac50*/  LOP3.LUT R34, R7, 0xff, RZ, 0xc0, !PT ;  /* 0x000000ff07227812 */ /* 0x000fe400078ec0ff */
[----:B------:R-:W-:Y:S02]  /*ac60*/  LOP3.LUT R21, R21, 0xff, RZ, 0xc0, !PT ;  /* 0x000000ff15157812 */ /* 0x000fe400078ec0ff */
[----:B------:R-:W-:Y:S02]  /*ac70*/  IADD3 R0, R18, R3, R0 ;  /* 0x0000000312007210 */ /* 0x000fe40007ffe000 */
[----:B------:R-:W-:Y:S02]  /*ac80*/  PRMT R30, R12, 0x7604, R13 ;  /* 0x000076040c1e7816 */ /* 0x000fe4000000000d */
[----:B------:R-:W-:-:S02]  /*ac90*/  PRMT R35, R21, 0x7604, R24 ;  /* 0x0000760415237816 */ /* 0x000fc40000000018 */
[----:B------:R-:W-:Y:S02]  /*aca0*/  PRMT R37, R25, 0x7604, R26 ;  /* 0x0000760419257816 */ /* 0x000fe4000000001a */
[----:B------:R-:W-:Y:S02]  /*acb0*/  PRMT R39, R27, 0x7604, R34 ;  /* 0x000076041b277816 */ /* 0x000fe40000000022 */
[----:B------:R-:W0:Y:S01]  /*acc0*/  LDS.128 R24, [R0+0xf000] ;  /* 0x00f0000000187984 */ /* 0x000e220000000c00 */
[----:B------:R-:W-:Y:S02]  /*acd0*/  SHF.R.U32.HI R21, RZ, 0x10, R9 ;  /* 0x00000010ff157819 */ /* 0x000fe40000011609 */
[----:B------:R-:W-:Y:S02]  /*ace0*/  SHF.R.U32.HI R31, RZ, 0x10, R11 ;  /* 0x00000010ff1f7819 */ /* 0x000fe4000001160b */
[----:B------:R-:W-:Y:S02]  /*acf0*/  LOP3.LUT R21, R21, 0xff, RZ, 0xc0, !PT ;  /* 0x000000ff15157812 */ /* 0x000fe400078ec0ff */
[----:B------:R-:W-:-:S02]  /*ad00*/  SHF.R.U32.HI R3, RZ, 0x10, R8 ;  /* 0x00000010ff037819 */ /* 0x000fc40000011608 */
[----:B------:R-:W-:Y:S02]  /*ad10*/  SHF.R.U32.HI R29, RZ, 0x10, R10 ;  /* 0x00000010ff1d7819 */ /* 0x000fe4000001160a */
[----:B------:R-:W-:Y:S02]  /*ad20*/  LOP3.LUT R31, R31, 0xff, RZ, 0xc0, !PT ;  /* 0x000000ff1f1f7812 */ /* 0x000fe400078ec0ff */
[----:B------:R-:W-:Y:S02]  /*ad30*/  PRMT R21, R21, 0x7054, R28 ;  /* 0x0000705415157816 */ /* 0x000fe4000000001c */
[----:B------:R-:W-:Y:S02]  /*ad40*/  SHF.R.U32.HI R28, RZ, 0x10, R5 ;  /* 0x00000010ff1c7819 */ /* 0x000fe40000011605 */
[----:B------:R-:W-:Y:S02]  /*ad50*/  LOP3.LUT R3, R3, 0xff, RZ, 0xc0, !PT ;  /* 0x000000ff03037812 */ /* 0x000fe400078ec0ff */
[----:B------:R-:W-:-:S02]  /*ad60*/  LOP3.LUT R29, R29, 0xff, RZ, 0xc0, !PT ;  /* 0x000000ff1d1d7812 */ /* 0x000fc400078ec0ff */
[----:B------:R-:W-:Y:S02]  /*ad70*/  PRMT R31, R31, 0x7054, R32 ;  /* 0x000070541f1f7816 */ /* 0x000fe40000000020 */
[----:B------:R-:W-:Y:S02]  /*ad80*/  SHF.R.U32.HI R32, RZ, 0x10, R7 ;  /* 0x00000010ff207819 */ /* 0x000fe40000011607 */
[----:B------:R-:W-:Y:S02]  /*ad90*/  LOP3.LUT R28, R28, 0xff, RZ, 0xc0, !PT ;  /* 0x000000ff1c1c7812 */ /* 0x000fe400078ec0ff */
[----:B------:R-:W-:Y:S02]  /*ada0*/  PRMT R3, R3, 0x7054, R20 ;  /* 0x0000705403037816 */ /* 0x000fe40000000014 */
[----:B------:R-:W-:Y:S02]  /*adb0*/  PRMT R29, R29, 0x7054, R30 ;  /* 0x000070541d1d7816 */ /* 0x000fe4000000001e */
[----:B------:R-:W-:-:S02]  /*adc0*/  SHF.R.U32.HI R20, RZ, 0x10, R4 ;  /* 0x00000010ff147819 */ /* 0x000fc40000011604 */
[----:B------:R-:W-:Y:S02]  /*add0*/  SHF.R.U32.HI R30, RZ, 0x10, R6 ;  /* 0x00000010ff1e7819 */ /* 0x000fe40000011606 */
[----:B------:R-:W-:Y:S02]  /*ade0*/  LOP3.LUT R32, R32, 0xff, RZ, 0xc0, !PT ;  /* 0x000000ff20207812 */ /* 0x000fe400078ec0ff */
[----:B------:R-:W-:Y:S02]  /*adf0*/  PRMT R35, R28, 0x7054, R35 ;  /* 0x000070541c237816 */ /* 0x000fe40000000023 */
[----:B------:R-:W-:Y:S02]  /*ae00*/  LOP3.LUT R20, R20, 0xff, RZ, 0xc0, !PT ;  /* 0x000000ff14147812 */ /* 0x000fe400078ec0ff */
[----:B------:R-:W-:Y:S02]  /*ae10*/  LOP3.LUT R30, R30, 0xff, RZ, 0xc0, !PT ;  /* 0x000000ff1e1e7812 */ /* 0x000fe400078ec0ff */
[----:B------:R-:W-:-:S02]  /*ae20*/  PRMT R39, R32, 0x7054, R39 ;  /* 0x0000705420277816 */ /* 0x000fc40000000027 */
[----:B------:R-:W-:Y:S02]  /*ae30*/  LOP3.LUT R38, R35, 0xff000000, R5, 0xf8, !PT ;  /* 0xff00000023267812 */ /* 0x000fe400078ef805 */
[----:B------:R-:W-:Y:S02]  /*ae40*/  LOP3.LUT R34, R21, 0xff000000, R9, 0xf8, !PT ;  /* 0xff00000015227812 */ /* 0x000fe400078ef809 */
[----:B------:R-:W-:Y:S02]  /*ae50*/  LOP3.LUT R8, R3, 0xff000000, R8, 0xf8, !PT ;  /* 0xff00000003087812 */ /* 0x000fe400078ef808 */
[----:B------:R-:W-:Y:S02]  /*ae60*/  LOP3.LUT R31, R31, 0xff000000, R11, 0xf8, !PT ;  /* 0xff0000001f1f7812 */ /* 0x000fe400078ef80b */
[----:B------:R-:W-:Y:S02]  /*ae70*/  PRMT R33, R20, 0x7054, R33 ;  /* 0x0000705414217816 */ /* 0x000fe40000000021 */
[----:B------:R-:W-:-:S02]  /*ae80*/  PRMT R37, R30, 0x7054, R37 ;  /* 0x000070541e257816 */ /* 0x000fc40000000025 */
[----:B------:R-:W-:Y:S02]  /*ae90*/  LOP3.LUT R3, R29, 0xff000000, R10, 0xf8, !PT ;  /* 0xff0000001d037812 */ /* 0x000fe400078ef80a */
[----:B------:R-:W-:Y:S02]  /*aea0*/  LOP3.LUT R41, R39, 0xff000000, R7, 0xf8, !PT ;  /* 0xff00000027297812 */ /* 0x000fe400078ef807 */
[----:B------:R-:W-:Y:S02]  /*aeb0*/  F2FP.F16.E4M3.UNPACK_B R39, R38 ;  /* 0x00000026ff27723e */ /* 0x000fe400020006ff */
[----:B------:R-:W-:Y:S02]  /*aec0*/  LOP3.LUT R20, R33, 0xff000000, R4, 0xf8, !PT ;  /* 0xff00000021147812 */ /* 0x000fe400078ef804 */
[----:B------:R-:W-:Y:S01]  /*aed0*/  LOP3.LUT R4, R37, 0xff000000, R6, 0xf8, !PT ;  /* 0xff00000025047812 */ /* 0x000fe200078ef806 */
[--C-:B------:R-:W-:Y:S01]  /*aee0*/  HADD2.F32 R40, -RZ, R39.reuse.H0_H0 ;  /* 0x20000027ff287230 */ /* 0x100fe20000004100 */
[-C--:B0-----:R-:W-:Y:S01]  /*aef0*/  F2FP.F16.E4M3.UNPACK_B R21, R24.reuse ;  /* 0x00000018ff15723e */ /* 0x081fe200020006ff */
[----:B------:R-:W-:Y:S01]  /*af00*/  HADD2.F32 R39, -RZ, R39.H1_H1 ;  /* 0x30000027ff277230 */ /* 0x000fe20000004100 */
[----:B------:R-:W-:-:S02]  /*af10*/  F2FP.F16.E4M3.UNPACK_B R29, R24.H1 ;  /* 0x00000018ff1d723e */ /* 0x000fc400030006ff */
[-C--:B------:R-:W-:Y:S02]  /*af20*/  F2FP.F16.E4M3.UNPACK_B R33, R27.reuse ;  /* 0x0000001bff21723e */ /* 0x080fe400020006ff */
[----:B------:R-:W-:Y:S02]  /*af30*/  F2FP.F16.E4M3.UNPACK_B R37, R27.H1 ;  /* 0x0000001bff25723e */ /* 0x000fe400030006ff */
[----:B------:R-:W-:Y:S02]  /*af40*/  F2FP.F16.E4M3.UNPACK_B R38, R38.H1 ;  /* 0x00000026ff26723e */ /* 0x000fe400030006ff */
[-C--:B------:R-:W-:Y:S02]  /*af50*/  F2FP.F16.E4M3.UNPACK_B R7, R26.reuse ;  /* 0x0000001aff07723e */ /* 0x080fe400020006ff */
[----:B------:R-:W-:Y:S01]  /*af60*/  F2FP.F16.E4M3.UNPACK_B R26, R26.H1 ;  /* 0x0000001aff1a723e */ /* 0x000fe200030006ff */
[----:B---3--:R-:W0:Y:S02]  /*af70*/  LDS.128 R12, [R51+0xf000] ;  /* 0x00f00000330c7984 */ /* 0x008e240000000c00 */
[----:B0-----:R-:W-:-:S02]  /*af80*/  F2FP.F16.E4M3.UNPACK_B R11, R12 ;  /* 0x0000000cff0b723e */ /* 0x001fc400020006ff */
[----:B------:R-:W-:Y:S02]  /*af90*/  F2FP.F16.E4M3.UNPACK_B R28, R12.H1 ;  /* 0x0000000cff1c723e */ /* 0x000fe400030006ff */
[-C--:B------:R-:W-:Y:S02]  /*afa0*/  F2FP.F16.E4M3.UNPACK_B R10, R13.reuse ;  /* 0x0000000dff0a723e */ /* 0x080fe400020006ff */
[----:B------:R-:W-:Y:S02]  /*afb0*/  F2FP.F16.E4M3.UNPACK_B R30, R13.H1 ;  /* 0x0000000dff1e723e */ /* 0x000fe400030006ff */
[----:B------:R-:W-:Y:S01]  /*afc0*/  F2FP.F16.E4M3.UNPACK_B R12, R25 ;  /* 0x00000019ff0c723e */ /* 0x000fe200020006ff */
[--C-:B------:R-:W-:Y:S01]  /*afd0*/  HADD2.F32 R9, -RZ, R10.reuse.H0_H0 ;  /* 0x2000000aff097230 */ /* 0x100fe20000004100 */
[----:B------:R-:W-:Y:S01]  /*afe0*/  F2FP.F16.E4M3.UNPACK_B R13, R34 ;  /* 0x00000022ff0d723e */ /* 0x000fe200020006ff */
[----:B------:R-:W-:Y:S01]  /*aff0*/  HADD2.F32 R10, -RZ, R10.H1_H1 ;  /* 0x3000000aff0a7230 */ /* 0x000fe20000004100 */
[-C--:B------:R-:W-:Y:S01]  /*b000*/  F2FP.F16.E4M3.UNPACK_B R32, R15.reuse ;  /* 0x0000000fff20723e */ /* 0x080fe200020006ff */
[--C-:B------:R-:W-:Y:S01]  /*b010*/  HADD2.F32 R6, -RZ, R12.reuse.H0_H0 ;  /* 0x2000000cff067230 */ /* 0x100fe20000004100 */
[----:B------:R-:W-:Y:S01]  /*b020*/  F2FP.F16.E4M3.UNPACK_B R35, R15.H1 ;  /* 0x0000000fff23723e */ /* 0x000fe200030006ff */
[----:B------:R-:W-:Y:S01]  /*b030*/  HADD2.F32 R15, -RZ, R13.H0_H0 ;  /* 0x2000000dff0f7230 */ /* 0x000fe20000004100 */
[----:B------:R-:W-:Y:S01]  /*b040*/  F2FP.F16.E4M3.UNPACK_B R25, R25.H1 ;  /* 0x00000019ff19723e */ /* 0x000fe200030006ff */
[----:B------:R-:W-:-:S02]  /*b050*/  HADD2.F32 R12, -RZ, R12.H1_H1 ;  /* 0x3000000cff0c7230 */ /* 0x000fc40000004100 */
[C---:B------:R-:W-:Y:S01]  /*b060*/  FMUL.FTZ R24, R6.reuse, R40 ;  /* 0x0000002806187220 */ /* 0x040fe20000410000 */
[----:B------:R-:W-:Y:S01]  /*b070*/  F2FP.F16.E4M3.UNPACK_B R34, R34.H1 ;  /* 0x00000022ff22723e */ /* 0x000fe200030006ff */
[-C--:B------:R-:W-:Y:S01]  /*b080*/  FMUL.FTZ R27, R6, R15.reuse ;  /* 0x0000000f061b7220 */ /* 0x080fe20000410000 */
[----:B------:R-:W-:Y:S01]  /*b090*/  F2FP.F16.E4M3.UNPACK_B R5, R14 ;  /* 0x0000000eff05723e */ /* 0x000fe200020006ff */
[C---:B------:R-:W-:Y:S01]  /*b0a0*/  FFMA.FTZ R6, R9.reuse, R15, -R24 ;  /* 0x0000000f09067223 */ /* 0x040fe20000010818 */
[----:B------:R-:W-:Y:S01]  /*b0b0*/  FMUL.FTZ R43, R12, R39 ;  /* 0x000000270c2b7220 */ /* 0x000fe20000410000 */
[----:B------:R-:W-:Y:S01]  /*b0c0*/  FFMA.FTZ R9, R9, R40, R27 ;  /* 0x0000002809097223 */ /* 0x000fe2000001001b */
[----:B------:R-:W-:Y:S01]  /*b0d0*/  HADD2.F32 R27, -RZ, R13.H1_H1 ;  /* 0x3000000dff1b7230 */ /* 0x000fe20000004100 */
[----:B------:R-:W-:Y:S01]  /*b0e0*/  F2FP.F16.E4M3.UNPACK_B R14, R14.H1 ;  /* 0x0000000eff0e723e */ /* 0x000fe200030006ff */
[----:B------:R-:W-:Y:S02]  /*b0f0*/  HADD2.F32 R40, -RZ, R38.H0_H0 ;  /* 0x20000026ff287230 */ /* 0x000fe40000004100 */
[----:B------:R-:W-:-:S02]  /*b100*/  HADD2.F32 R13, -RZ, R25.H0_H0 ;  /* 0x20000019ff0d7230 */ /* 0x000fc40000004100 */
[-C--:B------:R-:W-:Y:S01]  /*b110*/  FMUL.FTZ R12, R12, R27.reuse ;  /* 0x0000001b0c0c7220 */ /* 0x080fe20000410000 */
[----:B------:R-:W-:Y:S02]  /*b120*/  HADD2.F32 R24, -RZ, R34.H0_H0 ;  /* 0x20000022ff187230 */ /* 0x000fe40000004100 */
        /* <DEDUP_REMOVED lines=20> */
[-C--:B------:R-:W-:Y:S01]  /*b270*/  FMUL.FTZ R44, R27, R39.reuse ;  /* 0x000000271b2c7220 */ /* 0x080fe20000410000 */
[----:B------:R-:W-:Y:S02]  /*b280*/  HADD2.F32 R42, -RZ, R42.H1_H1 ;  /* 0x3000002aff2a7230 */ /* 0x000fe40000004100 */
        /* <DEDUP_REMOVED lines=14> */
[----:B------:R-:W-:Y:S01]  /*b370*/  HADD2.F32 R39, -RZ, R38.H0_H0 ;  /* 0x20000026ff277230 */ /* 0x000fe20000004100 */
[----:B------:R-:W-:Y:S01]  /*b380*/  F2FP.SATFINITE.E4M3.F32.PACK_AB_MERGE_C R9, R10, R9, R15 ;  /* 0x000000090a09723e */ /* 0x000fe2000480700f */
[----:B------:R-:W-:Y:S02]  /*b390*/  HADD2.F32 R34, -RZ, R35.H0_H0 ;  /* 0x20000023ff227230 */ /* 0x000fe40000004100 */
[C---:B------:R-:W-:Y:S01]  /*b3a0*/  FMUL.FTZ R43, R32.reuse, R41 ;  /* 0x00000029202b7220 */ /* 0x040fe20000410000 */
[----:B------:R-:W-:Y:S02]  /*b3b0*/  HADD2.F32 R45, -RZ, R44.H1_H1 ;  /* 0x3000002cff2d7230 */ /* 0x000fe40000004100 */
[-C--:B------:R-:W-:Y:S01]  /*b3c0*/  FMUL.FTZ R48, R32, R39.reuse ;  /* 0x0000002720307220 */ /* 0x080fe20000410000 */
[C---:B------:R-:W-:Y:S01]  /*b3d0*/  FFMA.FTZ R32, R31.reuse, R40, -R46 ;  /* 0x000000281f207223 */ /* 0x040fe2000001082e */
[----:B------:R-:W-:Y:S01]  /*b3e0*/  FFMA.FTZ R31, R31, R42, R33 ;  /* 0x0000002a1f1f7223 */ /* 0x000fe20000010021 */
[C---:B------:R-:W-:Y:S01]  /*b3f0*/  FFMA.FTZ R33, R34.reuse, R39, -R43 ;  /* 0x0000002722217223 */ /* 0x040fe2000001082b */
[----:B------:R-:W-:Y:S01]  /*b400*/  F2FP.F16.E4M3.UNPACK_B R43, R20.H1 ;  /* 0x00000014ff2b723e */ /* 0x000fe200030006ff */
[----:B------:R-:W-:Y:S01]  /*b410*/  FFMA.FTZ R34, R34, R41, R48 ;  /* 0x0000002922227223 */ /* 0x000fe20000010030 */
[----:B------:R-:W-:Y:S01]  /*b420*/  F2FP.F16.E4M3.UNPACK_B R40, R8.H1 ;  /* 0x00000008ff28723e */ /* 0x000fe200030006ff */
[----:B------:R-:W-:-:S02]  /*b430*/  HADD2.F32 R41, -RZ, R38.H1_H1 ;  /* 0x30000026ff297230 */ /* 0x000fc40000004100 */
[----:B------:R-:W-:Y:S02]  /*b440*/  HADD2.F32 R38, -RZ, R37.H1_H1 ;  /* 0x30000025ff267230 */ /* 0x000fe40000004100 */
[----:B------:R-:W-:Y:S02]  /*b450*/  HADD2.F32 R44, -RZ, R43.H0_H0 ;  /* 0x2000002bff2c7230 */ /* 0x000fe40000004100 */
[----:B------:R-:W-:Y:S02]  /*b460*/  HADD2.F32 R37, -RZ, R29.H0_H0 ;  /* 0x2000001dff257230 */ /* 0x000fe40000004100 */
[C---:B------:R-:W-:Y:S01]  /*b470*/  FMUL.FTZ R48, R38.reuse, R45 ;  /* 0x0000002d26307220 */ /* 0x040fe20000410000 */
[----:B------:R-:W-:Y:S02]  /*b480*/  HADD2.F32 R42, -RZ, R40.H0_H0 ;  /* 0x20000028ff2a7230 */ /* 0x000fe40000004100 */
[----:B------:R-:W-:Y:S01]  /*b490*/  FMUL.FTZ R50, R38, R41 ;  /* 0x0000002926327220 */ /* 0x000fe20000410000 */
[----:B------:R-:W-:-:S02]  /*b4a0*/  HADD2.F32 R39, -RZ, R28.H0_H0 ;  /* 0x2000001cff277230 */ /* 0x000fc40000004100 */
[C---:B------:R-:W-:Y:S01]  /*b4b0*/  FMUL.FTZ R46, R37.reuse, R44 ;  /* 0x0000002c252e7220 */ /* 0x040fe20000410000 */
[----:B------:R-:W-:Y:S02]  /*b4c0*/  HADD2.F32 R35, -RZ, R35.H1_H1 ;  /* 0x30000023ff237230 */ /* 0x000fe40000004100 */
[-C--:B------:R-:W-:Y:S01]  /*b4d0*/  FMUL.FTZ R47, R37, R42.reuse ;  /* 0x0000002a252f7220 */ /* 0x080fe20000410000 */
[----:B------:R-:W-:Y:S02]  /*b4e0*/  HADD2.F32 R29, -RZ, R29.H1_H1 ;  /* 0x3000001dff1d7230 */ /* 0x000fe40000004100 */
[C---:B------:R-:W-:Y:S01]  /*b4f0*/  FFMA.FTZ R37, R39.reuse, R42, -R46 ;  /* 0x0000002a27257223 */ /* 0x040fe2000001082e */
[----:B------:R-:W-:Y:S01]  /*b500*/  F2FP.F16.E4M3.UNPACK_B R42, R20 ;  /* 0x00000014ff2a723e */ /* 0x000fe200020006ff */
[----:B------:R-:W-:Y:S01]  /*b510*/  FFMA.FTZ R39, R39, R44, R47 ;  /* 0x0000002c27277223 */ /* 0x000fe2000001002f */
[----:B------:R-:W-:Y:S01]  /*b520*/  FFMA.FTZ R38, R35, R41, -R48 ;  /* 0x0000002923267223 */ /* 0x000fe20000010830 */
[----:B------:R-:W-:-:S02]  /*b530*/  HADD2.F32 R44, -RZ, R43.H1_H1 ;  /* 0x3000002bff2c7230 */ /* 0x000fc40000004100 */
[----:B------:R-:W-:Y:S01]  /*b540*/  FFMA.FTZ R35, R35, R45, R50 ;  /* 0x0000002d23237223 */ /* 0x000fe20000010032 */
[----:B------:R-:W-:Y:S01]  /*b550*/  HADD2.F32 R41, -RZ, R40.H1_H1 ;  /* 0x30000028ff297230 */ /* 0x000fe20000004100 */
[----:B------:R-:W-:Y:S01]  /*b560*/  F2FP.F16.E4M3.UNPACK_B R40, R8 ;  /* 0x00000008ff28723e */ /* 0x000fe200020006ff */
[----:B------:R-:W-:Y:S02]  /*b570*/  HADD2.F32 R28, -RZ, R28.H1_H1 ;  /* 0x3000001cff1c7230 */ /* 0x000fe40000004100 */
[C---:B------:R-:W-:Y:S01]  /*b580*/  FMUL.FTZ R45, R29.reuse, R44 ;  /* 0x0000002c1d2d7220 */ /* 0x040fe20000410000 */
[--C-:B------:R-:W-:Y:S02]  /*b590*/  HADD2.F32 R43, -RZ, R42.reuse.H0_H0 ;  /* 0x2000002aff2b7230 */ /* 0x100fe40000004100 */
[-C--:B------:R-:W-:Y:S01]  /*b5a0*/  FMUL.FTZ R29, R29, R41.reuse ;  /* 0x000000291d1d7220 */ /* 0x080fe20000410000 */
[----:B------:R-:W-:Y:S02]  /*b5b0*/  HADD2.F32 R8, -RZ, R21.H0_H0 ;  /* 0x20000015ff087230 */ /* 0x000fe40000004100 */
[----:B------:R-:W-:Y:S01]  /*b5c0*/  FFMA.FTZ R20, R28, R41, -R45 ;  /* 0x000000291c147223 */ /* 0x000fe2000001082d */
[----:B------:R-:W-:-:S02]  /*b5d0*/  HADD2.F32 R42, -RZ, R42.H1_H1 ;  /* 0x3000002aff2a7230 */ /* 0x000fc40000004100 */
[----:B------:R-:W-:Y:S01]  /*b5e0*/  FFMA.FTZ R46, R28, R44, R29 ;  /* 0x0000002c1c2e7223 */ /* 0x000fe2000001001d */
[--C-:B------:R-:W-:Y:S02]  /*b5f0*/  HADD2.F32 R29, -RZ, R40.reuse.H0_H0 ;  /* 0x20000028ff1d7230 */ /* 0x100fe40000004100 */
[C---:B------:R-:W-:Y:S01]  /*b600*/  FMUL.FTZ R41, R8.reuse, R43 ;  /* 0x0000002b08297220 */ /* 0x040fe20000410000 */
[----:B------:R-:W-:Y:S02]  /*b610*/  HADD2.F32 R28, -RZ, R11.H0_H0 ;  /* 0x2000000bff1c7230 */ /* 0x000fe40000004100 */
[----:B------:R-:W-:Y:S02]  /*b620*/  HADD2.F32 R21, -RZ, R21.H1_H1 ;  /* 0x30000015ff157230 */ /* 0x000fe40000004100 */
[-C--:B------:R-:W-:Y:S01]  /*b630*/  FMUL.FTZ R45, R8, R29.reuse ;  /* 0x0000001d082d7220 */ /* 0x080fe20000410000 */
[----:B------:R-:W-:Y:S02]  /*b640*/  HADD2.F32 R40, -RZ, R40.H1_H1 ;  /* 0x30000028ff287230 */ /* 0x000fe40000004100 */
[C---:B------:R-:W-:Y:S01]  /*b650*/  FFMA.FTZ R8, R28.reuse, R29, -R41 ;  /* 0x0000001d1c087223 */ /* 0x040fe20000010829 */
[----:B------:R-:W-:Y:S01]  /*b660*/  HADD2.F32 R11, -RZ, R11.H1_H1 ;  /* 0x3000000bff0b7230 */ /* 0x000fe20000004100 */
[----:B------:R-:W-:Y:S01]  /*b670*/  F2FP.F16.E4M3.UNPACK_B R41, R4.H1 ;  /* 0x00000004ff29723e */ /* 0x000fe200030006ff */
        /* <DEDUP_REMOVED lines=11> */
[----:B------:R-:W-:Y:S02]  /*b730*/  HADD2.F32 R41, -RZ, R41.H1_H1 ;  /* 0x30000029ff297230 */ /* 0x000fe40000004100 */
[----:B------:R-:W-:Y:S02]  /*b740*/  HADD2.F32 R26, -RZ, R26.H1_H1 ;  /* 0x3000001aff1a7230 */ /* 0x000fe40000004100 */
[C---:B------:R-:W-:Y:S01]  /*b750*/  FMUL.FTZ R48, R21.reuse, R40 ;  /* 0x0000002815307220 */ /* 0x040fe20000410000 */
[----:B------:R-:W-:Y:S02]  /*b760*/  HADD2.F32 R29, -RZ, R28.H1_H1 ;  /* 0x3000001cff1d7230 */ /* 0x000fe40000004100 */
[----:B------:R-:W-:Y:S01]  /*b770*/  FMUL.FTZ R28, R21, R44 ;  /* 0x0000002c151c7220 */ /* 0x000fe20000410000 */
[----:B------:R-:W-:-:S02]  /*b780*/  HADD2.F32 R11, -RZ, R14.H0_H0 ;  /* 0x2000000eff0b7230 */ /* 0x000fc40000004100 */
[C---:B------:R-:W-:Y:S01]  /*b790*/  FMUL.FTZ R49, R26.reuse, R41 ;  /* 0x000000291a317220 */ /* 0x040fe20000410000 */
[----:B------:R-:W-:Y:S02]  /*b7a0*/  HADD2.F32 R14, -RZ, R14.H1_H1 ;  /* 0x3000000eff0e7230 */ /* 0x000fe40000004100 */
[----:B------:R-:W-:Y:S01]  /*b7b0*/  FMUL.FTZ R26, R26, R29 ;  /* 0x0000001d1a1a7220 */ /* 0x000fe20000410000 */
[----:B------:R-:W-:Y:S01]  /*b7c0*/  F2FP.F16.E4M3.UNPACK_B R21, R4 ;  /* 0x00000004ff15723e */ /* 0x000fe200020006ff */
[C---:B------:R-:W-:Y:S01]  /*b7d0*/  FFMA.FTZ R47, R11.reuse, R40, -R28 ;  /* 0x000000280b2f7223 */ /* 0x040fe2000001081c */
[----:B------:R-:W-:Y:S01]  /*b7e0*/  FFMA.FTZ R48, R11, R44, R48 ;  /* 0x0000002c0b307223 */ /* 0x000fe20000010030 */
[C---:B------:R-:W-:Y:S01]  /*b7f0*/  FFMA.FTZ R41, R14.reuse, R41, R26 ;  /* 0x000000290e297223 */ /* 0x040fe2000001001a */
[----:B------:R-:W-:Y:S02]  /*b800*/  HADD2.F32 R11, -RZ, R3.H0_H0 ;  /* 0x20000003ff0b7230 */ /* 0x000fe40000004100 */
[----:B------:R-:W-:Y:S01]  /*b810*/  FFMA.FTZ R44, R14, R29, -R49 ;  /* 0x0000001d0e2c7223 */ /* 0x000fe20000010831 */
        /* <DEDUP_REMOVED lines=30> */
.L_x_11444:
[----:B------:R-:W-:Y:S05]  /*ba00*/  BSYNC B0 ;  /* 0x0000000000007941 */ /* 0x000fea0003800000 */
.L_x_11437:
        /* <DEDUP_REMOVED lines=8> */
.L_x_11434:
[----:B---3--:R-:W-:-:S05]  /*ba90*/  IMAD.U32 R0, RZ, RZ, UR36 ;  /* 0x00000024ff007e24 */ /* 0x008fca000f8e00ff */
[----:B------:R-:W-:-:S13]  /*baa0*/  ISETP.NE.AND P0, PT, R0, 0x3, PT ;  /* 0x000000030000780c */ /* 0x000fda0003f05270 */
[----:B------:R-:W-:Y:S05]  /*bab0*/  @!P0 BRA `(.L_x_11456) ;  /* 0x0000000000048947 */ /* 0x000fea0003800000 */
[----:B------:R-:W-:Y:S01]  /*bac0*/  BPT.TRAP 0x1 ;  /* 0x000000040000795c */ /* 0x000fe20000300000 */
.L_x_11456:
[----:B012---:R-:W2:Y:S01]  /*bad0*/  LDL R3, [R1] ;  /* 0x0000000001037983 */ /* 0x007ea20000100800 */
[----:B------:R-:W-:Y:S01]  /*bae0*/  IMAD R0, R156, 0x8, R18 ;  /* 0x000000089c007824 */ /* 0x000fe200078e0212 */
[----:B--2--5:R-:W-:-:S04]  /*baf0*/  SHF.L.U32 R5, R3, 0x1f, RZ ;  /* 0x0000001f03057819 */ /* 0x024fc800000006ff */
[----:B------:R0:W1:Y:S01]  /*bb00*/  SYNCS.PHASECHK.TRANS64.TRYWAIT P1, [R0+URZ+0x19c30], R5 ;  /* 0x019c3005000075a7 */ /* 0x000062000802017f */
[----:B------:R-:W-:Y:S05]  /*bb10*/  @!P0 BRA `(.L_x_11457) ;  /* 0x0000000000048947 */ /* 0x000fea0003800000 */
[----:B------:R-:W-:Y:S01]  /*bb20*/  BPT.TRAP 0x1 ;  /* 0x000000040000795c */ /* 0x000fe20000300000 */
.L_x_11457:
[----:B------:R-:W-:Y:S01]  /*bb30*/  VIADD R3, R18, 0x13800 ;  /* 0x0001380012037836 */ /* 0x000fe20000000000 */
[----:B------:R-:W-:Y:S01]  /*bb40*/  LOP3.LUT R14, R36, 0x10000, RZ, 0xfc, !PT ;  /* 0x00010000240e7812 */ /* 0x000fe200078efcff */
[----:B------:R-:W-:-:S03]  /*bb50*/  IMAD.MOV.U32 R15, RZ, RZ, -0x3ffffff0 ;  /* 0xc0000010ff0f7424 */ /* 0x000fc600078e00ff */
[----:B------:R-:W-:-:S04]  /*bb60*/  SHF.R.U32.HI R3, RZ, 0x4, R3 ;  /* 0x00000004ff037819 */ /* 0x000fc80000011603 */
[----:B------:R-:W-:-:S04]  /*bb70*/  LOP3.LUT R3, R3, 0x3fff, RZ, 0xc0, !PT ;  /* 0x00003fff03037812 */ /* 0x000fc800078ec0ff */
[----:B------:R-:W-:Y:S01]  /*bb80*/  LOP3.LUT R13, R3, 0x10000, RZ, 0xfc, !PT ;  /* 0x00010000030d7812 */ /* 0x000fe200078efcff */
[----:B-1----:R-:W-:Y:S06]  /*bb90*/  @P1 BRA `(.L_x_11458) ;  /* 0x0000000000081947 */ /* 0x002fec0003800000 */
[----:B------:R-:W1:Y:S02]  /*bba0*/  SYNCS.PHASECHK.TRANS64.TRYWAIT P1, [R0+URZ+0x19c30], R5 ;  /* 0x019c3005000075a7 */ /* 0x000e64000802017f */
[----:B-1----:R-:W-:Y:S05]  /*bbb0*/  @!P1 BRA `(.L_x_11459) ;  /* 0x0000010c009c9947 */ /* 0x002fea0003800000 */
.L_x_11458:
[----:B------:R-:W-:Y:S01]  /*bbc0*/  IMAD R4, R156, 0x300, R13 ;  /* 0x000003009c047824 */ /* 0x000fe200078e020d */
[----:B------:R-:W-:Y:S05]  /*bbd0*/  WARPSYNC.ALL ;  /* 0x0000000000007948 */ /* 0x000fea0003800000 */
[----:B01----:R-:W-:Y:S01]  /*bbe0*/  IMAD.MOV.U32 R5, RZ, RZ, -0x3ffffff0 ;  /* 0xc0000010ff057424 */ /* 0x003fe200078e00ff */
[C---:B------:R-:W-:Y:S01]  /*bbf0*/  R2UR UR4, R14.reuse ;  /* 0x000000000e0472ca */ /* 0x040fe200000e0000 */
[----:B----4-:R-:W-:Y:S01]  /*bc00*/  WARPGROUP.ARRIVE ;  /* 0x00000000000079c5 */ /* 0x010fe20000000000 */
[----:B------:R-:W-:Y:S01]  /*bc10*/  R2UR UR5, R15 ;  /* 0x000000000f0572ca */ /* 0x000fe200000e0000 */
[----:B------:R-:W-:Y:S01]  /*bc20*/  VIADD R8, R14, 0x180 ;  /* 0x000001800e087836 */ /* 0x000fe20000000000 */
[C---:B------:R-:W-:Y:S01]  /*bc30*/  R2UR UR6, R4.reuse ;  /* 0x00000000040672ca */ /* 0x040fe200000e0000 */
[----:B------:R-:W-:Y:S01]  /*bc40*/  VIADD R6, R4, 0x100 ;  /* 0x0000010004067836 */ /* 0x000fe20000000000 */
[----:B------:R-:W-:Y:S01]  /*bc50*/  R2UR UR7, R5 ;  /* 0x00000000050772ca */ /* 0x000fe200000e0000 */
[----:B------:R-:W-:Y:S01]  /*bc60*/  IMAD.MOV.U32 R9, RZ, RZ, -0x3ffffff0 ;  /* 0xc0000010ff097424 */ /* 0x000fe200078e00ff */
[----:B------:R-:W-:Y:S01]  /*bc70*/  MOV R7, 0xc0000010 ;  /* 0xc000001000077802 */ /* 0x000fe20000000f00 */
[----:B------:R-:W-:-:S02]  /*bc80*/  VIADD R20, R14, 0x300 ;  /* 0x000003000e147836 */ /* 0x000fc40000000000 */
[----:B------:R-:W-:Y:S01]  /*bc90*/  VIADD R4, R4, 0x200 ;  /* 0x0000020004047836 */ /* 0x000fe20000000000 */
[----:B------:R0:W-:Y:S01]  /*bca0*/  STL.64 [R1+0x10], R8 ;  /* 0x0000100801007387 */ /* 0x0001e20000100a00 */
[----:B------:R-:W-:Y:S02]  /*bcb0*/  IMAD.MOV.U32 R21, RZ, RZ, -0x3ffffff0 ;  /* 0xc0000010ff157424 */ /* 0x000fe400078e00ff */
[----:B------:R-:W-:Y:S02]  /*bcc0*/  IMAD.MOV.U32 R5, RZ, RZ, -0x3ffffff0 ;  /* 0xc0000010ff057424 */ /* 0x000fe400078e00ff */
[----:B------:R-:W-:Y:S02]  /*bcd0*/  IMAD.MOV.U32 R89, RZ, RZ, RZ ;  /* 0x000000ffff597224 */ /* 0x000fe400078e00ff */
[----:B------:R-:W-:Y:S01]  /*bce0*/  QGMMA.64x128x32.F32.E4M3.E4M3 R24, gdesc[UR4], RZ, !UPT, gsb0 ;  /* 0x01e00000041879f3 */ /* 0x000fe2000c0008ff */
[----:B------:R-:W-:Y:S02]  /*bcf0*/  R2UR UR4, R8 ;  /* 0x00000000080472ca */ /* 0x000fe400000e0000 */
[----:B------:R-:W-:-:S02]  /*bd00*/  R2UR UR5, R9 ;  /* 0x00000000090572ca */ /* 0x000fc400000e0000 */
        /* <DEDUP_REMOVED lines=13> */
[----:B0-----:R-:W-:Y:S05]  /*bde0*/  @!P0 BRA `(.L_x_11460) ;  /* 0x0000000000048947 */ /* 0x001fea0003800000 */
[----:B------:R-:W-:Y:S01]  /*bdf0*/  BPT.TRAP 0x1 ;  /* 0x000000040000795c */ /* 0x000fe20000300000 */
.L_x_11460:
        /* <DEDUP_REMOVED lines=54> */
[----:B------:R-:W-:Y:S01]  /*c160*/  FMUL.FTZ R44, R2, R54 ;  /* 0x00000036022c7220 */ /* 0x000fe20000410000 */
[----:B------:R-:W5:Y:S01]  /*c170*/  MUFU.TANH R12, R12 ;  /* 0x0000000c000c7308 */ /* 0x000f620000002400 */
[----:B------:R-:W-:Y:S01]  /*c180*/  ULDC UR4, c[0x0][0x988] ;  /* 0x0002620000047ab9 */ /* 0x000fe20000000800 */
[----:B------:R-:W-:Y:S01]  /*c190*/  P2R R91, PR, RZ, 0x1 ;  /* 0x00000001ff5b7803 */ /* 0x000fe20000000000 */
[----:B------:R-:W-:Y:S01]  /*c1a0*/  VIADD R0, R0, 0x19c40 ;  /* 0x00019c4000007836 */ /* 0x000fe20000000000 */
[----:B------:R-:W-:-:S04]  /*c1b0*/  ULDC UR38, c[0x0][0x988] ;  /* 0x0002620000267ab9 */ /* 0x000fc80000000800 */
[----:B------:R-:W5:Y:S08]  /*c1c0*/  MUFU.TANH R6, R6 ;  /* 0x0000000600067308 */ /* 0x000f700000002400 */
[----:B------:R-:W5:Y:S08]  /*c1d0*/  MUFU.TANH R26, R26 ;  /* 0x0000001a001a7308 */ /* 0x000f700000002400 */
[----:B------:R-:W5:Y:S08]  /*c1e0*/  MUFU.TANH R9, R9 ;  /* 0x0000000900097308 */ /* 0x000f700000002400 */
[----:B------:R-:W5:Y:S08]  /*c1f0*/  MUFU.TANH R27, R27 ;  /* 0x0000001b001b7308 */ /* 0x000f700000002400 */
[----:B------:R-:W5:Y:S08]  /*c200*/  MUFU.TANH R10, R10 ;  /* 0x0000000a000a7308 */ /* 0x000f700000002400 */
[----:B------:R-:W-:Y:S08]  /*c210*/  MUFU.TANH R30, R30 ;  /* 0x0000001e001e7308 */ /* 0x000ff00000002400 */
[----:B------:R-:W5:Y:S08]  /*c220*/  MUFU.TANH R24, R24 ;  /* 0x0000001800187308 */ /* 0x000f700000002400 */
[----:B------:R-:W5:Y:S08]  /*c230*/  MUFU.TANH R31, R31 ;  /* 0x0000001f001f7308 */ /* 0x000f700000002400 */
        /* <DEDUP_REMOVED lines=10> */
[----:B------:R-:W-:Y:S01]  /*c2e0*/  FMUL.FTZ R64, R2, R74 ;  /* 0x0000004a02407220 */ /* 0x000fe20000410000 */
[----:B------:R-:W5:Y:S05]  /*c2f0*/  LDL R80, [R1+0x20] ;  /* 0x0000200001507983 */ /* 0x000f6a0000100800 */
        /* <DEDUP_REMOVED lines=22> */
[----:B------:R-:W-:-:S05]  /*c460*/  IMAD R70, R90, -0x80, R71 ;  /* 0xffffff805a467824 */ /* 0x000fca00078e0247 */
[C---:B------:R-:W-:Y:S02]  /*c470*/  ISETP.GT.AND P2, PT, R70.reuse, RZ, PT ;  /* 0x000000ff4600720c */ /* 0x040fe40003f44270 */
[----:B------:R-:W2:Y:S01]  /*c480*/  MUFU.TANH R55, R55 ;  /* 0x0000003700377308 */ /* 0x000ea20000002400 */
[C---:B------:R-:W-:Y:S02]  /*c490*/  ISETP.GT.AND P1, PT, R70.reuse, 0x1, PT ;  /* 0x000000014600780c */ /* 0x040fe40003f24270 */
[----:B------:R-:W-:Y:S02]  /*c4a0*/  ISETP.GT.AND P6, PT, R70, 0x8, PT ;  /* 0x000000084600780c */ /* 0x000fe40003fc4270 */
[----:B0-----:R-:W-:Y:S02]  /*c4b0*/  FSEL R3, R3, -INF , P2 ;  /* 0xff80000003037808 */ /* 0x001fe40001000000 */
[----:B-1----:R-:W-:Y:S01]  /*c4c0*/  FSEL R4, R4, -INF , P1 ;  /* 0xff80000004047808 */ /* 0x002fe20000800000 */
[----:B------:R-:W0:Y:S01]  /*c4d0*/  MUFU.TANH R49, R49 ;  /* 0x0000003100317308 */ /* 0x000e220000002400 */
[----:B------:R-:W-:-:S02]  /*c4e0*/  ISETP.GT.AND P5, PT, R70, 0x9, PT ;  /* 0x000000094600780c */ /* 0x000fc40003fa4270 */
[----:B---3--:R-:W-:Y:S02]  /*c4f0*/  FSEL R7, R7, -INF , P6 ;  /* 0xff80000007077808 */ /* 0x008fe40003000000 */
[----:B------:R-:W-:Y:S02]  /*c500*/  FMNMX.FTZ R72, R3, R4, !PT ;  /* 0x0000000403487209 */ /* 0x000fe40007810000 */
[----:B------:R-:W-:Y:S01]  /*c510*/  ISETP.GT.AND P4, PT, R70, 0x10, PT ;  /* 0x000000104600780c */ /* 0x000fe20003f84270 */
[----:B------:R-:W1:Y:S01]  /*c520*/  MUFU.TANH R58, R58 ;  /* 0x0000003a003a7308 */ /* 0x000e620000002400 */
[----:B----4-:R-:W-:Y:S02]  /*c530*/  FSEL R73, R8, -INF , P5 ;  /* 0xff80000008497808 */ /* 0x010fe40002800000 */
[----:B------:R-:W-:Y:S02]  /*c540*/  FMNMX.FTZ R72, R7, R72, !PT ;  /* 0x0000004807487209 */ /* 0x000fe40007810000 */
[----:B------:R-:W-:-:S02]  /*c550*/  ISETP.GT.AND P3, PT, R70, 0x11, PT ;  /* 0x000000114600780c */ /* 0x000fc40003f64270 */
[----:B-----5:R-:W-:Y:S01]  /*c560*/  FSEL R11, R11, -INF , P4 ;  /* 0xff8000000b0b7808 */ /* 0x020fe20002000000 */
[----:B------:R-:W3:Y:S01]  /*c570*/  MUFU.TANH R52, R52 ;  /* 0x0000003400347308 */ /* 0x000ee20000002400 */
[----:B------:R-:W-:Y:S02]  /*c580*/  FMNMX.FTZ R72, R73, R72, !PT ;  /* 0x0000004849487209 */ /* 0x000fe40007810000 */
[----:B------:R-:W-:Y:S02]  /*c590*/  FSEL R5, R5, -INF , P2 ;  /* 0xff80000005057808 */ /* 0x000fe40001000000 */
[----:B------:R-:W-:Y:S02]  /*c5a0*/  ISETP.GT.AND P2, PT, R70, 0x18, PT ;  /* 0x000000184600780c */ /* 0x000fe40003f44270 */
[----:B------:R-:W-:Y:S01]  /*c5b0*/  FSEL R75, R12, -INF , P3 ;  /* 0xff8000000c4b7808 */ /* 0x000fe20001800000 */
[----:B------:R-:W4:Y:S01]  /*c5c0*/  MUFU.TANH R59, R59 ;  /* 0x0000003b003b7308 */ /* 0x000f220000002400 */
[----:B------:R-:W-:-:S02]  /*c5d0*/  FMNMX.FTZ R72, R11, R72, !PT ;  /* 0x000000480b487209 */ /* 0x000fc40007810000 */
[----:B------:R-:W-:Y:S02]  /*c5e0*/  FSEL R6, R6, -INF , P1 ;  /* 0xff80000006067808 */ /* 0x000fe40000800000 */
[----:B------:R-:W-:Y:S02]  /*c5f0*/  ISETP.GT.AND P1, PT, R70, 0x19, PT ;  /* 0x000000194600780c */ /* 0x000fe40003f24270 */
[----:B------:R-:W-:Y:S01]  /*c600*/  FSEL R77, R26, -INF , P2 ;  /* 0xff8000001a4d7808 */ /* 0x000fe20001000000 */
[----:B------:R-:W5:Y:S01]  /*c610*/  MUFU.TANH R53, R53 ;  /* 0x0000003500357308 */ /* 0x000f620000002400 */
[----:B------:R-:W-:Y:S02]  /*c620*/  FMNMX.FTZ R72, R75, R72, !PT ;  /* 0x000000484b487209 */ /* 0x000fe40007810000 */
[----:B------:R-:W-:Y:S02]  /*c630*/  FSEL R9, R9, -INF , P6 ;  /* 0xff80000009097808 */ /* 0x000fe40003000000 */
[----:B------:R-:W-:-:S02]  /*c640*/  ISETP.GT.AND P6, PT, R70, 0x20, PT ;  /* 0x000000204600780c */ /* 0x000fc40003fc4270 */
[----:B------:R-:W-:Y:S01]  /*c650*/  FSEL R27, R27, -INF , P1 ;  /* 0xff8000001b1b7808 */ /* 0x000fe20000800000 */
[----:B------:R-:W5:Y:S01]  /*c660*/  MUFU.TANH R62, R62 ;  /* 0x0000003e003e7308 */ /* 0x000f620000002400 */
[----:B------:R-:W-:Y:S02]  /*c670*/  FMNMX.FTZ R72, R77, R72, !PT ;  /* 0x000000484d487209 */ /* 0x000fe40007810000 */
[----:B------:R-:W-:Y:S02]  /*c680*/  FSEL R81, R10, -INF , P5 ;  /* 0xff8000000a517808 */ /* 0x000fe40002800000 */
[----:B------:R-:W-:Y:S02]  /*c690*/  ISETP.GT.AND P5, PT, R70, 0x21, PT ;  /* 0x000000214600780c */ /* 0x000fe40003fa4270 */
[----:B------:R-:W-:Y:S01]  /*c6a0*/  FMNMX.FTZ R72, R27, R72, !PT ;  /* 0x000000481b487209 */ /* 0x000fe20007810000 */
[----:B------:R2:W-:Y:S01]  /*c6b0*/  MUFU.TANH R8, R85 ;  /* 0x0000005500087308 */ /* 0x0005e20000002400 */
[----:B------:R-:W-:-:S02]  /*c6c0*/  FSEL R93, R24, -INF , P4 ;  /* 0xff800000185d7808 */ /* 0x000fc40002000000 */
[----:B------:R-:W-:Y:S02]  /*c6d0*/  ISETP.GT.AND P4, PT, R70, 0x28, PT ;  /* 0x000000284600780c */ /* 0x000fe40003f84270 */
[----:B------:R-:W-:-:S03]  /*c6e0*/  FSEL R31, R31, -INF , P5 ;  /* 0xff8000001f1f7808 */ /* 0x000fc60002800000 */
[----:B------:R-:W5:Y:S01]  /*c6f0*/  MUFU.TANH R56, R56 ;  /* 0x0000003800387308 */ /* 0x000f620000002400 */
[----:B--2---:R-:W-:-:S04]  /*c700*/  FSEL R85, R30, -INF , P6 ;  /* 0xff8000001e557808 */ /* 0x004fc80003000000 */
[----:B------:R-:W-:Y:S02]  /*c710*/  FMNMX.FTZ R72, R85, R72, !PT ;  /* 0x0000004855487209 */ /* 0x000fe40007810000 */
[----:B------:R-:W-:Y:S01]  /*c720*/  FSEL R25, R25, -INF , P3 ;  /* 0xff80000019197808 */ /* 0x000fe20001800000 */
[----:B------:R-:W2:Y:S01]  /*c730*/  MUFU.TANH R63, R63 ;  /* 0x0000003f003f7308 */ /* 0x000ea20000002400 */
[----:B------:R-:W-:Y:S02]  /*c740*/  ISETP.GT.AND P3, PT, R70, 0x29, PT ;  /* 0x000000294600780c */ /* 0x000fe40003f64270 */
[----:B------:R-:W-:Y:S02]  /*c750*/  FSEL R95, R34, -INF , P4 ;  /* 0xff800000225f7808 */ /* 0x000fe40002000000 */
[----:B------:R-:W-:Y:S02]  /*c760*/  FMNMX.FTZ R72, R31, R72, !PT ;  /* 0x000000481f487209 */ /* 0x000fe40007810000 */
[----:B------:R-:W-:Y:S01]  /*c770*/  FSEL R97, R28, -INF , P2 ;  /* 0xff8000001c617808 */ /* 0x000fe20001000000 */
[----:B------:R-:W2:Y:S01]  /*c780*/  MUFU.TANH R57, R57 ;  /* 0x0000003900397308 */ /* 0x000ea20000002400 */
        /* <DEDUP_REMOVED lines=9> */
[----:B------:R-:W2:Y:S01]  /*c820*/  MUFU.TANH R60, R60 ;  /* 0x0000003c003c7308 */ /* 0x000ea20000002400 */
[C---:B------:R-:W-:Y:S02]  /*c830*/  ISETP.GT.AND P6, PT, R70.reuse, 0x38, PT ;  /* 0x000000384600780c */ /* 0x040fe40003fc4270 */
        /* <DEDUP_REMOVED lines=23> */
[----:B------:R-:W-:Y:S01]  /*c9b0*/  MUFU.TANH R65, R65 ;  /* 0x0000004100417308 */ /* 0x000fe20000002400 */
[----:B------:R-:W-:Y:S02]  /*c9c0*/  ISETP.GT.AND P1, PT, R70, 0x49, PT ;  /* 0x000000494600780c */ /* 0x000fe40003f24270 */
[----:B------:R-:W-:Y:S02]  /*c9d0*/  FSEL R113, R50, -INF , P2 ;  /* 0xff80000032717808 */ /* 0x000fe40001000000 */
[----:B------:R-:W-:-:S02]  /*c9e0*/  FMNMX.FTZ R72, R47, R72, !PT ;  /* 0x000000482f487209 */ /* 0x000fc40007810000 */
[----:B------:R-:W-:Y:S02]  /*c9f0*/  FSEL R111, R44, -INF , P6 ;  /* 0xff8000002c6f7808 */ /* 0x000fe40003000000 */
[C---:B------:R-:W-:Y:S02]  /*ca00*/  ISETP.GT.AND P6, PT, R70.reuse, 0x50, PT ;  /* 0x000000504600780c */ /* 0x040fe40003fc4270 */
        /* <DEDUP_REMOVED lines=10> */
[----:B0-----:R-:W-:Y:S02]  /*cab0*/  FSEL R49, R49, -INF , P3 ;  /* 0xff80000031317808 */ /* 0x001fe40001800000 */
[----:B------:R-:W-:Y:S02]  /*cac0*/  ISETP.GT.AND P3, PT, R70, 0x59, PT ;  /* 0x000000594600780c */ /* 0x000fe40003f64270 */
[----:B-1----:R-:W-:Y:S02]  /*cad0*/  FSEL R121, R58, -INF , P4 ;  /* 0xff8000003a797808 */ /* 0x002fe40002000000 */
[----:B------:R-:W-:Y:S02]  /*cae0*/  FMNMX.FTZ R72, R55, R72, !PT ;  /* 0x0000004837487209 */ /* 0x000fe40007810000 */
[----:B---3--:R-:W-:Y:S02]  /*caf0*/  FSEL R119, R52, -INF , P2 ;  /* 0xff80000034777808 */ /* 0x008fe40001000000 */
[----:B------:R-:W-:-:S02]  /*cb00*/  ISETP.GT.AND P2, PT, R70, 0x60, PT ;  /* 0x000000604600780c */ /* 0x000fc40003f44270 */
[----:B----4-:R-:W-:Y:S02]  /*cb10*/  FSEL R59, R59, -INF , P3 ;  /* 0xff8000003b3b7808 */ /* 0x010fe40001800000 */
[----:B------:R-:W-:Y:S02]  /*cb20*/  FMNMX.FTZ R72, R121, R72, !PT ;  /* 0x0000004879487209 */ /* 0x000fe40007810000 */
[----:B-----5:R-:W-:Y:S01]  /*cb30*/  FSEL R53, R53, -INF , P1 ;  /* 0xff80000035357808 */ /* 0x020fe20000800000 */
[----:B------:R-:W-:Y:S01]  /*cb40*/  FMUL.FTZ R71, R2, R84 ;  /* 0x0000005402477220 */ /* 0x000fe20000410000 */
[----:B------:R-:W-:Y:S02]  /*cb50*/  ISETP.GT.AND P1, PT, R70, 0x61, PT ;  /* 0x000000614600780c */ /* 0x000fe40003f24270 */
[----:B------:R-:W-:Y:S02]  /*cb60*/  FSEL R125, R62, -INF , P2 ;  /* 0xff8000003e7d7808 */ /* 0x000fe40001000000 */
[----:B------:R-:W-:Y:S01]  /*cb70*/  FMNMX.FTZ R72, R59, R72, !PT ;  /* 0x000000483b487209 */ /* 0x000fe20007810000 */
[----:B------:R-:W0:Y:S01]  /*cb80*/  MUFU.TANH R69, R69 ;  /* 0x0000004500457308 */ /* 0x000e220000002400 */
[----:B------:R-:W-:-:S02]  /*cb90*/  FSEL R123, R56, -INF , P6 ;  /* 0xff800000387b7808 */ /* 0x000fc40003000000 */
[C---:B------:R-:W-:Y:S02]  /*cba0*/  ISETP.GT.AND P6, PT, R70.reuse, 0x68, PT ;  /* 0x000000684600780c */ /* 0x040fe40003fc4270 */
[----:B--2---:R-:W-:Y:S02]  /*cbb0*/  FSEL R63, R63, -INF , P1 ;  /* 0xff8000003f3f7808 */ /* 0x004fe40000800000 */
[----:B------:R-:W-:Y:S01]  /*cbc0*/  FMNMX.FTZ R72, R125, R72, !PT ;  /* 0x000000487d487209 */ /* 0x000fe20007810000 */
[----:B------:R-:W1:Y:S01]  /*cbd0*/  MUFU.TANH R71, R71 ;  /* 0x0000004700477308 */ /* 0x000e620000002400 */
[----:B------:R-:W-:Y:S02]  /*cbe0*/  FSEL R57, R57, -INF , P5 ;  /* 0xff80000039397808 */ /* 0x000fe40002800000 */
[----:B------:R-:W-:Y:S02]  /*cbf0*/  ISETP.GT.AND P5, PT, R70, 0x69, PT ;  /* 0x000000694600780c */ /* 0x000fe40003fa4270 */
[----:B------:R-:W-:-:S02]  /*cc00*/  FSEL R129, R66, -INF , P6 ;  /* 0xff80000042817808 */ /* 0x000fc40003000000 */
[----:B------:R-:W-:Y:S02]  /*cc10*/  FMNMX.FTZ R72, R63, R72, !PT ;  /* 0x000000483f487209 */ /* 0x000fe40007810000 */
[----:B------:R-:W-:Y:S02]  /*cc20*/  FSEL R127, R60, -INF , P4 ;  /* 0xff8000003c7f7808 */ /* 0x000fe40002000000 */
[----:B------:R-:W-:Y:S02]  /*cc30*/  FMNMX.FTZ R34, R5, R6, !PT ;  /* 0x0000000605227209 */ /* 0x000fe40007810000 */
[----:B------:R-:W-:Y:S02]  /*cc40*/  ISETP.GT.AND P4, PT, R70, 0x70, PT ;  /* 0x000000704600780c */ /* 0x000fe40003f84270 */
[----:B------:R-:W-:Y:S02]  /*cc50*/  FSEL R67, R67, -INF , P5 ;  /* 0xff80000043437808 */ /* 0x000fe40002800000 */
[----:B------:R-:W-:-:S02]  /*cc60*/  FMNMX.FTZ R72, R129, R72, !PT ;  /* 0x0000004881487209 */ /* 0x000fc40007810000 */
[----:B------:R-:W-:Y:S02]  /*cc70*/  FSEL R61, R61, -INF , P3 ;  /* 0xff8000003d3d7808 */ /* 0x000fe40001800000 */
[----:B------:R-:W-:Y:S02]  /*cc80*/  FMNMX.FTZ R34, R9, R34, !PT ;  /* 0x0000002209227209 */ /* 0x000fe40007810000 */
[----:B------:R-:W-:Y:S02]  /*cc90*/  ISETP.GT.AND P3, PT, R70, 0x71, PT ;  /* 0x000000714600780c */ /* 0x000fe40003f64270 */
[----:B------:R-:W-:Y:S02]  /*cca0*/  FSEL R133, R68, -INF , P4 ;  /* 0xff80000044857808 */ /* 0x000fe40002000000 */
[----:B------:R-:W-:Y:S02]  /*ccb0*/  FMNMX.FTZ R72, R67, R72, !PT ;  /* 0x0000004843487209 */ /* 0x000fe40007810000 */
[----:B------:R-:W-:-:S02]  /*ccc0*/  FSEL R131, R64, -INF , P2 ;  /* 0xff80000040837808 */ /* 0x000fc40001000000 */
[----:B------:R-:W-:Y:S02]  /*ccd0*/  FMNMX.FTZ R34, R81, R34, !PT ;  /* 0x0000002251227209 */ /* 0x000fe40007810000 */
[----:B------:R-:W-:Y:S02]  /*cce0*/  ISETP.GT.AND P2, PT, R70, 0x78, PT ;  /* 0x000000784600780c */ /* 0x000fe40003f44270 */
[----:B0-----:R-:W-:Y:S02]  /*ccf0*/  FSEL R69, R69, -INF , P3 ;  /* 0xff80000045457808 */ /* 0x001fe40001800000 */
[----:B------:R-:W-:Y:S02]  /*cd00*/  FMNMX.FTZ R72, R133, R72, !PT ;  /* 0x0000004885487209 */ /* 0x000fe40007810000 */
[----:B------:R-:W-:Y:S02]  /*cd10*/  FSEL R65, R65, -INF , P1 ;  /* 0xff80000041417808 */ /* 0x000fe40000800000 */
[----:B------:R-:W-:-:S02]  /*cd20*/  FMNMX.FTZ R34, R93, R34, !PT ;  /* 0x000000225d227209 */ /* 0x000fc40007810000 */
[----:B------:R-:W-:Y:S02]  /*cd30*/  ISETP.GT.AND P1, PT, R70, 0x79, PT ;  /* 0x000000794600780c */ /* 0x000fe40003f24270 */
[----:B-1----:R-:W-:Y:S02]  /*cd40*/  FSEL R71, R71, -INF , P2 ;  /* 0xff80000047477808 */ /* 0x002fe40001000000 */
[----:B------:R-:W-:Y:S02]  /*cd50*/  FMNMX.FTZ R72, R69, R72, !PT ;  /* 0x0000004845487209 */ /* 0x000fe40007810000 */
[----:B------:R-:W-:Y:S02]  /*cd60*/  FMNMX.FTZ R36, R25, R34, !PT ;  /* 0x0000002219247209 */ /* 0x000fe40007810000 */
[----:B------:R-:W-:Y:S02]  /*cd70*/  FSEL R135, R8, -INF , P1 ;  /* 0xff80000008877808 */ /* 0x000fe40000800000 */
[----:B------:R-:W-:-:S02]  /*cd80*/  FMNMX.FTZ R72, R71, R72, !PT ;  /* 0x0000004847487209 */ /* 0x000fc40007810000 */
[----:B------:R-:W-:Y:S02]  /*cd90*/  FMNMX.FTZ R36, R97, R36, !PT ;  /* 0x0000002461247209 */ /* 0x000fe40007810000 */
[----:B------:R-:W-:Y:S02]  /*cda0*/  FMNMX.FTZ R72, R135, R72, !PT ;  /* 0x0000004887487209 */ /* 0x000fe40007810000 */
        /* <DEDUP_REMOVED lines=8> */
[----:B0-----:R-:W-:Y:S02]  /*ce30*/  FMNMX.FTZ R137, R72, R137, !PT ;  /* 0x0000008948897209 */ /* 0x001fe40007810000 */
[----:B------:R-:W-:-:S03]  /*ce40*/  FMNMX.FTZ R44, R111, R44, !PT ;  /* 0x0000002c6f2c7209 */ /* 0x000fc60007810000 */
[----:B------:R-:W0:Y:S01]  /*ce50*/  SHFL.BFLY PT, R38, R137, 0x1, 0x1f ;  /* 0x0c201f0089267f89 */ /* 0x000e2200000e0000 */
        /* <DEDUP_REMOVED lines=8> */
[----:B------:R-:W1:Y:S01]  /*cee0*/  MUFU.TANH R10, R10 ;  /* 0x0000000a000a7308 */ /* 0x000e620000002400 */
[----:B------:R-:W-:Y:S01]  /*cef0*/  IMAD.U32 R42, RZ, RZ, UR4 ;  /* 0x00000004ff2a7e24 */ /* 0x000fe2000f8e00ff */
[----:B0-----:R-:W-:Y:S01]  /*cf00*/  FMNMX.FTZ R38, R137, R38, !PT ;  /* 0x0000002689267209 */ /* 0x001fe20007810000 */
[C---:B------:R-:W-:Y:S01]  /*cf10*/  FMUL.FTZ R24, R2.reuse, R82 ;  /* 0x0000005202187220 */ /* 0x040fe20000410000 */
[----:B------:R-:W-:Y:S01]  /*cf20*/  FMNMX.FTZ R48, R57, R48, !PT ;  /* 0x0000003039307209 */ /* 0x000fe20007810000 */
[----:B------:R-:W-:Y:S01]  /*cf30*/  FMUL.FTZ R26, R2, R83 ;  /* 0x00000053021a7220 */ /* 0x000fe20000410000 */
[C---:B------:R-:W-:Y:S01]  /*cf40*/  FSETP.NEU.FTZ.AND P0, PT, R38.reuse, -INF , PT ;  /* 0xff8000002600780b */ /* 0x040fe20003f1d000 */
[----:B------:R-:W-:-:S01]  /*cf50*/  FFMA.FTZ R8, R38, R42, -8 ;  /* 0xc100000026087423 */ /* 0x000fc2000001002a */
[----:B------:R-:W0:Y:S01]  /*cf60*/  MUFU.TANH R12, R12 ;  /* 0x0000000c000c7308 */ /* 0x000e220000002400 */
[----:B------:R-:W-:Y:S01]  /*cf70*/  FMNMX.FTZ R48, R127, R48, !PT ;  /* 0x000000307f307209 */ /* 0x000fe20007810000 */
[----:B------:R-:W-:-:S02]  /*cf80*/  FMUL.FTZ R28, R2, R86 ;  /* 0x00000056021c7220 */ /* 0x000fc40000410000 */
[----:B------:R-:W-:Y:S02]  /*cf90*/  FSEL R8, R8, RZ, P0 ;  /* 0x000000ff08087208 */ /* 0x000fe40000000000 */
[----:B------:R-:W-:Y:S02]  /*cfa0*/  FMNMX.FTZ R50, R61, R48, !PT ;  /* 0x000000303d327209 */ /* 0x000fe40007810000 */
[----:B------:R-:W-:Y:S01]  /*cfb0*/  MUFU.TANH R24, R24 ;  /* 0x0000001800187308 */ /* 0x000fe20000002400 */
[----:B------:R-:W-:Y:S01]  /*cfc0*/  FMUL.FTZ R30, R2, R87 ;  /* 0x00000057021e7220 */ /* 0x000fe20000410000 */
[----:B------:R-:W-:Y:S01]  /*cfd0*/  FMNMX.FTZ R50, R131, R50, !PT ;  /* 0x0000003283327209 */ /* 0x000fe20007810000 */
[----:B------:R-:W-:-:S01]  /*cfe0*/  FFMA.FTZ R75, R75, R42, -R8 ;  /* 0x0000002a4b4b7223 */ /* 0x000fc20000010808 */
[----:B------:R-:W-:-:S04]  /*cff0*/  FFMA.FTZ R32, R73, R42, -R8 ;  /* 0x0000002a49207223 */ /* 0x000fc80000010808 */
[----:B------:R-:W2:Y:S01]  /*d000*/  MUFU.TANH R26, R26 ;  /* 0x0000001a001a7308 */ /* 0x000ea20000002400 */
[----:B-1----:R-:W-:Y:S02]  /*d010*/  FSEL R73, R10, -INF , P6 ;  /* 0xff8000000a497808 */ /* 0x002fe40003000000 */
[----:B------:R-:W-:Y:S01]  /*d020*/  FMNMX.FTZ R50, R65, R50, !PT ;  /* 0x0000003241327209 */ /* 0x000fe20007810000 */
[----:B------:R-:W-:-:S04]  /*d030*/  FFMA.FTZ R77, R77, R42, -R8 ;  /* 0x0000002a4d4d7223 */ /* 0x000fc80000010808 */
[----:B------:R-:W1:Y:S01]  /*d040*/  MUFU.TANH R28, R28 ;  /* 0x0000001c001c7308 */ /* 0x000e620000002400 */
[----:B------:R-:W-:-:S07]  /*d050*/  FMNMX.FTZ R50, R73, R50, !PT ;  /* 0x0000003249327209 */ /* 0x000fce0007810000 */
[----:B------:R3:W-:Y:S08]  /*d060*/  MUFU.EX2 R34, R75 ;  /* 0x0000004b00227308 */ /* 0x0007f00000000800 */
[----:B------:R-:W4:Y:S01]  /*d070*/  MUFU.TANH R30, R30 ;  /* 0x0000001e001e7308 */ /* 0x000f220000002400 */
[----:B---3--:R-:W-:-:S01]  /*d080*/  FFMA.FTZ R75, R43, R42, -R8 ;  /* 0x0000002a2b4b7223 */ /* 0x008fc20000010808 */
[----:B0-----:R-:W-:-:S04]  /*d090*/  FSEL R43, R12, -INF , P5 ;  /* 0xff8000000c2b7808 */ /* 0x001fc80002800000 */
[----:B------:R-:W-:Y:S02]  /*d0a0*/  FMNMX.FTZ R50, R43, R50, !PT ;  /* 0x000000322b327209 */ /* 0x000fe40007810000 */
[----:B------:R0:W-:Y:S01]  /*d0b0*/  MUFU.EX2 R36, R77 ;  /* 0x0000004d00247308 */ /* 0x0001e20000000800 */
[----:B--2---:R-:W-:Y:S01]  /*d0c0*/  FSEL R79, R26, -INF , P3 ;  /* 0xff8000001a4f7808 */ /* 0x004fe20001800000 */
[----:B------:R-:W-:Y:S01]  /*d0d0*/  FFMA.FTZ R85, R85, R42, -R8 ;  /* 0x0000002a55557223 */ /* 0x000fe20000010808 */
[----:B0-----:R-:W-:-:S04]  /*d0e0*/  FSEL R77, R24, -INF , P4 ;  /* 0xff800000184d7808 */ /* 0x001fc80002000000 */
[----:B------:R-:W-:Y:S02]  /*d0f0*/  FMNMX.FTZ R50, R77, R50, !PT ;  /* 0x000000324d327209 */ /* 0x000fe40007810000 */
[----:B-1----:R-:W-:Y:S02]  /*d100*/  FSEL R83, R28, -INF , P2 ;  /* 0xff8000001c537808 */ /* 0x002fe40001000000 */
[----:B------:R-:W-:Y:S01]  /*d110*/  FMNMX.FTZ R50, R79, R50, !PT ;  /* 0x000000324f327209 */ /* 0x000fe20007810000 */
[----:B------:R4:W-:Y:S03]  /*d120*/  MUFU.EX2 R40, R85 ;  /* 0x0000005500287308 */ /* 0x0009e60000000800 */
[----:B------:R-:W-:Y:S02]  /*d130*/  FMNMX.FTZ R50, R83, R50, !PT ;  /* 0x0000003253327209 */ /* 0x000fe40007810000 */
[----:B----4-:R-:W-:-:S04]  /*d140*/  FSEL R85, R30, -INF , P1 ;  /* 0xff8000001e557808 */ /* 0x010fc80000800000 */
[----:B------:R-:W-:Y:S02]  /*d150*/  FMNMX.FTZ R50, R85, R50, !PT ;  /* 0x0000003255327209 */ /* 0x000fe40007810000 */
[----:B------:R-:W-:-:S03]  /*d160*/  ISETP.NE.AND P0, PT, R91, RZ, PT ;  /* 0x000000ff5b00720c */ /* 0x000fc60003f05270 */
[----:B------:R-:W0:Y:S02]  /*d170*/  SHFL.BFLY PT, R91, R50, 0x2, 0x1f ;  /* 0x0c401f00325b7f89 */ /* 0x000e2400000e0000 */
[----:B0-----:R-:W-:-:S05]  /*d180*/  FMNMX.FTZ R91, R50, R91, !PT ;  /* 0x0000005b325b7209 */ /* 0x001fca0007810000 */
[----:B------:R-:W0:Y:S02]  /*d190*/  SHFL.BFLY PT, R54, R91, 0x1, 0x1f ;  /* 0x0c201f005b367f89 */ /* 0x000e2400000e0000 */
[----:B0-----:R-:W-:-:S04]  /*d1a0*/  FMNMX.FTZ R54, R91, R54, !PT ;  /* 0x000000365b367209 */ /* 0x001fc80007810000 */
[C---:B------:R-:W-:Y:S01]  /*d1b0*/  FSETP.NEU.FTZ.AND P1, PT, R54.reuse, -INF , PT ;  /* 0xff8000003600780b */ /* 0x040fe20003f3d000 */
[----:B------:R-:W-:-:S05]  /*d1c0*/  FFMA.FTZ R56, R54, R42, -8 ;  /* 0xc100000036387423 */ /* 0x000fca000001002a */
[----:B------:R-:W-:-:S05]  /*d1d0*/  FSEL R56, R56, RZ, P1 ;  /* 0x000000ff38387208 */ /* 0x000fca0000800000 */
[-C--:B------:R-:W-:Y:S02]  /*d1e0*/  FFMA.FTZ R72, R53, R42.reuse, -R56 ;  /* 0x0000002a35487223 */ /* 0x080fe40000010838 */
[----:B------:R-:W2:Y:S01]  /*d1f0*/  LDL R53, [R1+0x28] ;  /* 0x0000280001357983 */ /* 0x000ea20000100800 */
[----:B------:R-:W-:-:S01]  /*d200*/  FFMA.FTZ R3, R3, R42, -R8 ;  /* 0x0000002a03037223 */ /* 0x000fc20000010808 */
[-C--:B------:R-:W-:Y:S01]  /*d210*/  FFMA.FTZ R4, R4, R42.reuse, -R8 ;  /* 0x0000002a04047223 */ /* 0x080fe20000010808 */
[----:B------:R-:W-:-:S01]  /*d220*/  FFMA.FTZ R5, R5, R42, -R56 ;  /* 0x0000002a05057223 */ /* 0x000fc20000010838 */
[-C--:B------:R-:W-:Y:S01]  /*d230*/  FFMA.FTZ R6, R6, R42.reuse, -R56 ;  /* 0x0000002a06067223 */ /* 0x080fe20000010838 */
[----:B------:R-:W-:-:S01]  /*d240*/  FFMA.FTZ R7, R7, R42, -R8 ;  /* 0x0000002a07077223 */ /* 0x000fc20000010808 */
[-CC-:B------:R-:W-:Y:S01]  /*d250*/  FFMA.FTZ R9, R9, R42.reuse, -R56.reuse ;  /* 0x0000002a09097223 */ /* 0x180fe20000010838 */
[----:B------:R-:W-:Y:S01]  /*d260*/  MUFU.EX2 R3, R3 ;  /* 0x0000000300037308 */ /* 0x000fe20000000800 */
[----:B------:R-:W-:-:S01]  /*d270*/  FFMA.FTZ R62, R81, R42, -R56 ;  /* 0x0000002a513e7223 */ /* 0x000fc20000010838 */
[----:B------:R-:W-:-:S06]  /*d280*/  FFMA.FTZ R11, R11, R42, -R8 ;  /* 0x0000002a0b0b7223 */ /* 0x000fcc0000010808 */
[----:B------:R-:W0:Y:S01]  /*d290*/  MUFU.EX2 R4, R4 ;  /* 0x0000000400047308 */ /* 0x000e220000000800 */
[----:B------:R-:W-:-:S01]  /*d2a0*/  FFMA.FTZ R30, R63, R42, -R8 ;  /* 0x0000002a3f1e7223 */ /* 0x000fc20000010808 */
[----:B------:R-:W-:-:S06]  /*d2b0*/  FFMA.FTZ R151, R93, R42, -R56 ;  /* 0x0000002a5d977223 */ /* 0x000fcc0000010838 */
[----:B------:R-:W-:Y:S01]  /*d2c0*/  MUFU.EX2 R5, R5 ;  /* 0x0000000500057308 */ /* 0x000fe20000000800 */
[----:B------:R-:W-:-:S07]  /*d2d0*/  FFMA.FTZ R87, R51, R42, -R8 ;  /* 0x0000002a33577223 */ /* 0x000fce0000010808 */
[----:B------:R-:W1:Y:S01]  /*d2e0*/  MUFU.EX2 R6, R6 ;  /* 0x0000000600067308 */ /* 0x000e620000000800 */
[----:B------:R-:W-:-:S01]  /*d2f0*/  FFMA.FTZ R63, R67, R42, -R8 ;  /* 0x0000002a433f7223 */ /* 0x000fc20000010808 */
[-CC-:B------:R-:W-:Y:S01]  /*d300*/  FFMA.FTZ R51, R55, R42.reuse, -R8.reuse ;  /* 0x0000002a37337223 */ /* 0x180fe20000010808 */
[----:B------:R-:W-:-:S05]  /*d310*/  FFMA.FTZ R67, R69, R42, -R8 ;  /* 0x0000002a45437223 */ /* 0x000fca0000010808 */
[----:B------:R-:W3:Y:S01]  /*d320*/  MUFU.EX2 R7, R7 ;  /* 0x0000000700077308 */ /* 0x000ee20000000800 */
[----:B------:R-:W-:-:S01]  /*d330*/  FFMA.FTZ R27, R27, R42, -R8 ;  /* 0x0000002a1b1b7223 */ /* 0x000fc20000010808 */
[-CC-:B------:R-:W-:Y:S01]  /*d340*/  FFMA.FTZ R31, R31, R42.reuse, -R8.reuse ;  /* 0x0000002a1f1f7223 */ /* 0x180fe20000010808 */
[----:B------:R-:W-:-:S05]  /*d350*/  FFMA.FTZ R95, R95, R42, -R8 ;  /* 0x0000002a5f5f7223 */ /* 0x000fca0000010808 */
[----:B------:R-:W4:Y:S01]  /*d360*/  MUFU.EX2 R9, R9 ;  /* 0x0000000900097308 */ /* 0x000f220000000800 */
[----:B------:R-:W-:-:S01]  /*d370*/  FFMA.FTZ R35, R35, R42, -R8 ;  /* 0x0000002a23237223 */ /* 0x000fc20000010808 */
[-CC-:B------:R-:W-:Y:S01]  /*d380*/  FFMA.FTZ R99, R99, R42.reuse, -R8.reuse ;  /* 0x0000002a63637223 */ /* 0x180fe20000010808 */
[----:B------:R-:W-:-:S01]  /*d390*/  FFMA.FTZ R39, R39, R42, -R8 ;  /* 0x0000002a27277223 */ /* 0x000fc20000010808 */
[-CC-:B------:R-:W-:Y:S01]  /*d3a0*/  FFMA.FTZ R103, R103, R42.reuse, -R8.reuse ;  /* 0x0000002a67677223 */ /* 0x180fe20000010808 */
[----:B------:R-:W-:-:S01]  /*d3b0*/  FFMA.FTZ R10, R107, R42, -R8 ;  /* 0x0000002a6b0a7223 */ /* 0x000fc20000010808 */
[-CC-:B------:R-:W-:Y:S02]  /*d3c0*/  FFMA.FTZ R47, R47, R42.reuse, -R8.reuse ;  /* 0x0000002a2f2f7223 */ /* 0x180fe40000010808 */
[----:B------:R-:W5:Y:S01]  /*d3d0*/  MUFU.EX2 R32, R32 ;  /* 0x0000002000207308 */ /* 0x000f620000000800 */
[----:B------:R-:W-:-:S01]  /*d3e0*/  FFMA.FTZ R24, R113, R42, -R8 ;  /* 0x0000002a71187223 */ /* 0x000fc20000010808 */
[-CC-:B------:R-:W-:Y:S01]  /*d3f0*/  FFMA.FTZ R12, R115, R42.reuse, -R8.reuse ;  /* 0x0000002a730c7223 */ /* 0x180fe20000010808 */
[----:B------:R-:W-:-:S01]  /*d400*/  FFMA.FTZ R26, R121, R42, -R8 ;  /* 0x0000002a791a7223 */ /* 0x000fc20000010808 */
[-CC-:B------:R-:W-:Y:S01]  /*d410*/  FFMA.FTZ R59, R59, R42.reuse, -R8.reuse ;  /* 0x0000002a3b3b7223 */ /* 0x180fe20000010808 */
[----:B------:R-:W-:-:S01]  /*d420*/  FFMA.FTZ R55, R125, R42, -R8 ;  /* 0x0000002a7d377223 */ /* 0x000fc20000010808 */
[-CC-:B------:R-:W-:Y:S01]  /*d430*/  FFMA.FTZ R28, R129, R42.reuse, -R8.reuse ;  /* 0x0000002a811c7223 */ /* 0x180fe20000010808 */
[----:B------:R-:W-:-:S01]  /*d440*/  FFMA.FTZ R50, R133, R42, -R8 ;  /* 0x0000002a85327223 */ /* 0x000fc20000010808 */
[----:B------:R-:W5:Y:S01]  /*d450*/  MUFU.EX2 R62, R62 ;  /* 0x0000003e003e7308 */ /* 0x000f620000000800 */
[----:B------:R-:W-:-:S01]  /*d460*/  FFMA.FTZ R52, R71, R42, -R8 ;  /* 0x0000002a47347223 */ /* 0x000fc20000010808 */
[-C--:B------:R-:W-:Y:S01]  /*d470*/  FFMA.FTZ R69, R135, R42.reuse, -R8 ;  /* 0x0000002a87457223 */ /* 0x080fe20000010808 */
[----:B------:R-:W-:-:S01]  /*d480*/  FFMA.FTZ R8, R25, R42, -R56 ;  /* 0x0000002a19087223 */ /* 0x000fc20000010838 */
[----:B------:R-:W-:-:S04]  /*d490*/  FFMA.FTZ R25, R97, R42, -R56 ;  /* 0x0000002a61197223 */ /* 0x000fc80000010838 */
[----:B------:R-:W5:Y:S01]  /*d4a0*/  MUFU.EX2 R11, R11 ;  /* 0x0000000b000b7308 */ /* 0x000f620000000800 */
[----:B0-----:R-:W-:-:S01]  /*d4b0*/  FADD.FTZ R74, R3, R4 ;  /* 0x00000004034a7221 */ /* 0x001fc20000010000 */
[----:B-1----:R-:W-:-:S06]  /*d4c0*/  FADD.FTZ R76, R5, R6 ;  /* 0x00000006054c7221 */ /* 0x002fcc0000010000 */
[----:B------:R-:W0:Y:S01]  /*d4d0*/  MUFU.EX2 R151, R151 ;  /* 0x0000009700977308 */ /* 0x000e220000000800 */
[----:B------:R-:W-:-:S01]  /*d4e0*/  FFMA.FTZ R66, R29, R42, -R56 ;  /* 0x0000002a1d427223 */ /* 0x000fc20000010838 */
[-CC-:B------:R-:W-:Y:S01]  /*d4f0*/  FFMA.FTZ R60, R41, R42.reuse, -R56.reuse ;  /* 0x0000002a293c7223 */ /* 0x180fe20000010838 */
[----:B------:R-:W-:-:S01]  /*d500*/  FFMA.FTZ R70, R45, R42, -R56 ;  /* 0x0000002a2d467223 */ /* 0x000fc20000010838 */
[----:B---3--:R-:W-:-:S04]  /*d510*/  FADD.FTZ R41, R7, R74 ;  /* 0x0000004a07297221 */ /* 0x008fc80000010000 */
[----:B------:R-:W1:Y:S01]  /*d520*/  MUFU.EX2 R8, R8 ;  /* 0x0000000800087308 */ /* 0x000e620000000800 */
[----:B----4-:R-:W-:-:S01]  /*d530*/  FADD.FTZ R45, R9, R76 ;  /* 0x0000004c092d7221 */ /* 0x010fc20000010000 */
[----:B------:R-:W-:Y:S01]  /*d540*/  FFMA.FTZ R137, R101, R42, -R56 ;  /* 0x0000002a65897223 */ /* 0x000fe20000010838 */
[----:B-----5:R-:W-:-:S05]  /*d550*/  FADD.FTZ R74, R32, R41 ;  /* 0x00000029204a7221 */ /* 0x020fca0000010000 */
[----:B------:R-:W3:Y:S01]  /*d560*/  MUFU.EX2 R25, R25 ;  /* 0x0000001900197308 */ /* 0x000ee20000000800 */
[----:B------:R-:W-:-:S01]  /*d570*/  FADD.FTZ R76, R62, R45 ;  /* 0x0000002d3e4c7221 */ /* 0x000fc20000010000 */
[----:B------:R-:W-:Y:S01]  /*d580*/  FFMA.FTZ R58, R33, R42, -R56 ;  /* 0x0000002a213a7223 */ /* 0x000fe20000010838 */
[----:B------:R-:W-:-:S05]  /*d590*/  FADD.FTZ R41, R11, R74 ;  /* 0x0000004a0b297221 */ /* 0x000fca0000010000 */
[----:B------:R-:W4:Y:S01]  /*d5a0*/  MUFU.EX2 R27, R27 ;  /* 0x0000001b001b7308 */ /* 0x000f220000000800 */
[----:B0-----:R-:W-:-:S01]  /*d5b0*/  FADD.FTZ R45, R151, R76 ;  /* 0x0000004c972d7221 */ /* 0x001fc20000010000 */
[----:B------:R-:W-:-:S06]  /*d5c0*/  FFMA.FTZ R29, R105, R42, -R56 ;  /* 0x0000002a691d7223 */ /* 0x000fcc0000010838 */
[----:B------:R-:W0:Y:S01]  /*d5d0*/  MUFU.EX2 R66, R66 ;  /* 0x0000004200427308 */ /* 0x000e220000000800 */
[----:B------:R-:W-:-:S01]  /*d5e0*/  FADD.FTZ R41, R34, R41 ;  /* 0x0000002922297221 */ /* 0x000fc20000010000 */
[----:B-1----:R-:W-:-:S06]  /*d5f0*/  FADD.FTZ R74, R8, R45 ;  /* 0x0000002d084a7221 */ /* 0x002fcc0000010000 */
[----:B------:R-:W1:Y:S01]  /*d600*/  MUFU.EX2 R137, R137 ;  /* 0x0000008900897308 */ /* 0x000e620000000800 */
[----:B------:R-:W-:-:S01]  /*d610*/  FFMA.FTZ R68, R37, R42, -R56 ;  /* 0x0000002a25447223 */ /* 0x000fc20000010838 */
[----:B------:R-:W-:-:S06]  /*d620*/  FADD.FTZ R76, R36, R41 ;  /* 0x00000029244c7221 */ /* 0x000fcc0000010000 */
[----:B------:R-:W5:Y:S01]  /*d630*/  MUFU.EX2 R31, R31 ;  /* 0x0000001f001f7308 */ /* 0x000f620000000800 */
[----:B---3--:R-:W-:-:S01]  /*d640*/  FADD.FTZ R45, R25, R74 ;  /* 0x0000004a192d7221 */ /* 0x008fc20000010000 */
[----:B------:R-:W-:-:S06]  /*d650*/  FFMA.FTZ R139, R109, R42, -R56 ;  /* 0x0000002a6d8b7223 */ /* 0x000fcc0000010838 */
[----:B------:R-:W3:Y:S01]  /*d660*/  MUFU.EX2 R58, R58 ;  /* 0x0000003a003a7308 */ /* 0x000ee20000000800 */
[----:B------:R-:W-:-:S01]  /*d670*/  FFMA.FTZ R64, R49, R42, -R56 ;  /* 0x0000002a31407223 */ /* 0x000fc20000010838 */
[----:B----4-:R-:W-:-:S06]  /*d680*/  FADD.FTZ R49, R27, R76 ;  /* 0x0000004c1b317221 */ /* 0x010fcc0000010000 */
[----:B------:R-:W4:Y:S01]  /*d690*/  MUFU.EX2 R44, R95 ;  /* 0x0000005f002c7308 */ /* 0x000f220000000800 */
[----:B0-----:R-:W-:-:S07]  /*d6a0*/  FADD.FTZ R76, R66, R45 ;  /* 0x0000002d424c7221 */ /* 0x001fce0000010000 */
[----:B------:R-:W0:Y:S01]  /*d6b0*/  MUFU.EX2 R29, R29 ;  /* 0x0000001d001d7308 */ /* 0x000e220000000800 */
[----:B------:R-:W-:-:S01]  /*d6c0*/  FADD.FTZ R78, R40, R49 ;  /* 0x00000031284e7221 */ /* 0x000fc20000010000 */
[----:B-1----:R-:W-:-:S06]  /*d6d0*/  FADD.FTZ R45, R137, R76 ;  /* 0x0000004c892d7221 */ /* 0x002fcc0000010000 */
[----:B------:R-:W1:Y:S01]  /*d6e0*/  MUFU.EX2 R35, R35 ;  /* 0x0000002300237308 */ /* 0x000e620000000800 */
[----:B------:R-:W-:-:S07]  /*d6f0*/  FFMA.FTZ R33, R111, R42, -R56 ;  /* 0x0000002a6f217223 */ /* 0x000fce0000010838 */
[----:B------:R-:W1:Y:S01]  /*d700*/  MUFU.EX2 R68, R68 ;  /* 0x0000004400447308 */ /* 0x000e620000000800 */
[----:B-----5:R-:W-:-:S01]  /*d710*/  FADD.FTZ R49, R31, R78 ;  /* 0x0000004e1f317221 */ /* 0x020fc20000010000 */
[----:B---3--:R-:W-:-:S06]  /*d720*/  FADD.FTZ R76, R58, R45 ;  /* 0x0000002d3a4c7221 */ /* 0x008fcc0000010000 */
[----:B------:R-:W3:Y:S08]  /*d730*/  MUFU.EX2 R46, R99 ;  /* 0x00000063002e7308 */ /* 0x000ef00000000800 */
[----:B------:R-:W5:Y:S01]  /*d740*/  MUFU.EX2 R139, R139 ;  /* 0x0000008b008b7308 */ /* 0x000f620000000800 */
[----:B----4-:R-:W-:-:S01]  /*d750*/  FADD.FTZ R78, R44, R49 ;  /* 0x000000312c4e7221 */ /* 0x010fc20000010000 */
[----:B0-----:R-:W-:-:S06]  /*d760*/  FADD.FTZ R45, R29, R76 ;  /* 0x0000004c1d2d7221 */ /* 0x001fcc0000010000 */
[----:B------:R-:W0:Y:S01]  /*d770*/  MUFU.EX2 R39, R39 ;  /* 0x0000002700277308 */ /* 0x000e220000000800 */
[----:B------:R-:W-:-:S07]  /*d780*/  FFMA.FTZ R141, R117, R42, -R56 ;  /* 0x0000002a758d7223 */ /* 0x000fce0000010838 */
[----:B------:R-:W4:Y:S01]  /*d790*/  MUFU.EX2 R60, R60 ;  /* 0x0000003c003c7308 */ /* 0x000f220000000800 */
[----:B-1----:R-:W-:-:S01]  /*d7a0*/  FADD.FTZ R49, R35, R78 ;  /* 0x0000004e23317221 */ /* 0x002fc20000010000 */
[----:B------:R-:W-:-:S06]  /*d7b0*/  FADD.FTZ R76, R68, R45 ;  /* 0x0000002d444c7221 */ /* 0x000fcc0000010000 */
[----:B------:R-:W1:Y:S08]  /*d7c0*/  MUFU.EX2 R48, R103 ;  /* 0x0000006700307308 */ /* 0x000e700000000800 */
[----:B------:R-:W1:Y:S01]  /*d7d0*/  MUFU.EX2 R33, R33 ;  /* 0x0000002100217308 */ /* 0x000e620000000800 */
[----:B---3--:R-:W-:-:S07]  /*d7e0*/  FADD.FTZ R78, R46, R49 ;  /* 0x000000312e4e7221 */ /* 0x008fce0000010000 */
[----:B------:R-:W3:Y:S01]  /*d7f0*/  MUFU.EX2 R75, R75 ;  /* 0x0000004b004b7308 */ /* 0x000ee20000000800 */
[----:B-----5:R-:W-:-:S01]  /*d800*/  FADD.FTZ R45, R139, R76 ;  /* 0x0000004c8b2d7221 */ /* 0x020fc20000010000 */
[----:B------:R-:W-:-:S06]  /*d810*/  FFMA.FTZ R37, R119, R42, -R56 ;  /* 0x0000002a77257223 */ /* 0x000fcc0000010838 */
[----:B------:R-:W5:Y:S01]  /*d820*/  MUFU.EX2 R70, R70 ;  /* 0x0000004600467308 */ /* 0x000f620000000800 */
[----:B------:R-:W-:Y:S01]  /*d830*/  F2FP.SATFINITE.E4M3.F32.PACK_AB_MERGE_C R148, R32, R7, RZ ;  /* 0x000000072094723e */ /* 0x000fe200048070ff */
[----:B0-----:R-:W-:Y:S01]  /*d840*/  FADD.FTZ R7, R39, R78 ;  /* 0x0000004e27077221 */ /* 0x001fe20000010000 */
[----:B------:R-:W-:-:S05]  /*d850*/  F2FP.SATFINITE.E4M3.F32.PACK_AB_MERGE_C R150, R27, R36, RZ ;  /* 0x000000241b96723e */ /* 0x000fca00048070ff */
[----:B------:R-:W0:Y:S01]  /*d860*/  MUFU.EX2 R10, R10 ;  /* 0x0000000a000a7308 */ /* 0x000e220000000800 */
[----:B----4-:R-:W-:-:S07]  /*d870*/  FADD.FTZ R36, R60, R45 ;  /* 0x0000002d3c247221 */ /* 0x010fce0000010000 */
[----:B------:R-:W4:Y:S01]  /*d880*/  MUFU.EX2 R141, R141 ;  /* 0x0000008d008d7308 */ /* 0x000f220000000800 */
[----:B-1----:R-:W-:-:S01]  /*d890*/  FADD.FTZ R76, R48, R7 ;  /* 0x00000007304c7221 */ /* 0x002fc20000010000 */
[----:B------:R-:W-:-:S06]  /*d8a0*/  FADD.FTZ R7, R33, R36 ;  /* 0x0000002421077221 */ /* 0x000fcc0000010000 */
[----:B------:R-:W1:Y:S01]  /*d8b0*/  MUFU.EX2 R47, R47 ;  /* 0x0000002f002f7308 */ /* 0x000e620000000800 */
[----:B------:R-:W-:-:S07]  /*d8c0*/  FFMA.FTZ R143, R123, R42, -R56 ;  /* 0x0000002a7b8f7223 */ /* 0x000fce0000010838 */
[----:B------:R-:W1:Y:S01]  /*d8d0*/  MUFU.EX2 R64, R64 ;  /* 0x0000004000407308 */ /* 0x000e620000000800 */
[C---:B---3--:R-:W-:Y:S01]  /*d8e0*/  F2FP.SATFINITE.E4M3.F32.PACK_AB_MERGE_C R138, R75.reuse, R48, RZ ;  /* 0x000000304b8a723e */ /* 0x048fe200048070ff */
[----:B------:R-:W-:-:S06]  /*d8f0*/  FADD.FTZ R75, R75, R76 ;  /* 0x0000004c4b4b7221 */ /* 0x000fcc0000010000 */
[----:B------:R-:W3:Y:S01]  /*d900*/  MUFU.EX2 R24, R24 ;  /* 0x0000001800187308 */ /* 0x000ee20000000800 */
[----:B-----5:R-:W-:-:S01]  /*d910*/  FADD.FTZ R36, R70, R7 ;  /* 0x0000000746247221 */ /* 0x020fc20000010000 */
[----:B------:R-:W-:-:S06]  /*d920*/  PRMT R0, R80, 0x654, R0 ;  /* 0x0000065450007816 */ /* 0x000fcc0000000000 */
[----:B------:R-:W5:Y:S01]  /*d930*/  MUFU.EX2 R37, R37 ;  /* 0x0000002500257308 */ /* 0x000f620000000800 */
[----:B------:R-:W-:Y:S01]  /*d940*/  F2FP.SATFINITE.E4M3.F32.PACK_AB_MERGE_C R136, R35, R44, RZ ;  /* 0x0000002c2388723e */ /* 0x000fe200048070ff */
[----:B------:R-:W-:-:S06]  /*d950*/  FFMA.FTZ R57, R57, R42, -R56 ;  /* 0x0000002a39397223 */ /* 0x000fcc0000010838 */
[----:B------:R-:W2:Y:S01]  /*d960*/  MUFU.EX2 R87, R87 ;  /* 0x0000005700577308 */ /* 0x000ea20000000800 */
[----:B0-----:R-:W-:-:S01]  /*d970*/  FADD.FTZ R44, R10, R75 ;  /* 0x0000004b0a2c7221 */ /* 0x001fc20000010000 */
[----:B----4-:R-:W-:-:S06]  /*d980*/  FADD.FTZ R7, R141, R36 ;  /* 0x000000248d077221 */ /* 0x010fcc0000010000 */
[----:B------:R-:W0:Y:S01]  /*d990*/  MUFU.EX2 R72, R72 ;  /* 0x0000004800487308 */ /* 0x000e220000000800 */
[----:B------:R-:W-:-:S01]  /*d9a0*/  FFMA.FTZ R41, R127, R42, -R56 ;  /* 0x0000002a7f297223 */ /* 0x000fc20000010838 */
[----:B------:R4:W-:Y:S01]  /*d9b0*/  SYNCS.ARRIVE.TRANS64.RED.A1T0 RZ, [R0+URZ], RZ ;  /* 0x000000ff00ff79a7 */ /* 0x0009e2000810043f */
[----:B------:R-:W-:-:S05]  /*d9c0*/  F2FP.SATFINITE.E4M3.F32.PACK_AB_MERGE_C R149, R62, R9, RZ ;  /* 0x000000093e95723e */ /* 0x000fca00048070ff */
[----:B------:R-:W0:Y:S01]  /*d9d0*/  MUFU.EX2 R12, R12 ;  /* 0x0000000c000c7308 */ /* 0x000e220000000800 */
[----:B-1----:R-:W-:-:S01]  /*d9e0*/  FADD.FTZ R9, R47, R44 ;  /* 0x0000002c2f097221 */ /* 0x002fc20000010000 */
[----:B------:R-:W-:Y:S01]  /*d9f0*/  FFMA.FTZ R74, R61, R42, -R56 ;  /* 0x0000002a3d4a7223 */ /* 0x000fe20000010838 */
[----:B------:R-:W-:-:S05]  /*da00*/  FADD.FTZ R44, R64, R7 ;  /* 0x00000007402c7221 */ /* 0x000fca0000010000 */
[----:B------:R-:W1:Y:S01]  /*da10*/  MUFU.EX2 R143, R143 ;  /* 0x0000008f008f7308 */ /* 0x000e620000000800 */
[----:B---3--:R-:W-:-:S01]  /*da20*/  FADD.FTZ R48, R24, R9 ;  /* 0x0000000918307221 */ /* 0x008fc20000010000 */
[----:B------:R-:W-:-:S06]  /*da30*/  F2FP.SATFINITE.E4M3.F32.PACK_AB_MERGE_C R148, R4, R3, R148 ;  /* 0x000000030494723e */ /* 0x000fcc0004807094 */
[----:B------:R-:W3:Y:S01]  /*da40*/  MUFU.EX2 R51, R51 ;  /* 0x0000003300337308 */ /* 0x000ee20000000800 */
[----:B-----5:R-:W-:-:S01]  /*da50*/  FADD.FTZ R3, R37, R44 ;  /* 0x0000002c25037221 */ /* 0x020fc20000010000 */
[----:B------:R-:W-:-:S06]  /*da60*/  FFMA.FTZ R145, R131, R42, -R56 ;  /* 0x0000002a83917223 */ /* 0x000fcc0000010838 */
[----:B----4-:R-:W4:Y:S01]  /*da70*/  MUFU.EX2 R0, R57 ;  /* 0x0000003900007308 */ /* 0x010f220000000800 */
[C---:B--2---:R-:W-:Y:S01]  /*da80*/  F2FP.SATFINITE.E4M3.F32.PACK_AB_MERGE_C R140, R87.reuse, R24, RZ ;  /* 0x00000018578c723e */ /* 0x044fe200048070ff */
[----:B------:R-:W-:Y:S01]  /*da90*/  FADD.FTZ R87, R87, R48 ;  /* 0x0000003057577221 */ /* 0x000fe20000010000 */
[----:B0-----:R-:W-:-:S05]  /*daa0*/  F2FP.SATFINITE.E4M3.F32.PACK_AB_MERGE_C R37, R72, R37, RZ ;  /* 0x000000254825723e */ /* 0x001fca00048070ff */
[----:B------:R-:W0:Y:S01]  /*dab0*/  MUFU.EX2 R26, R26 ;  /* 0x0000001a001a7308 */ /* 0x000e220000000800 */
[----:B------:R-:W-:-:S07]  /*dac0*/  FADD.FTZ R72, R72, R3 ;  /* 0x0000000348487221 */ /* 0x000fce0000010000 */
[----:B------:R-:W2:Y:S01]  /*dad0*/  MUFU.EX2 R41, R41 ;  /* 0x0000002900297308 */ /* 0x000ea20000000800 */
[----:B------:R-:W-:-:S01]  /*dae0*/  FFMA.FTZ R65, R65, R42, -R56 ;  /* 0x0000002a41417223 */ /* 0x000fc20000010838 */
[----:B------:R-:W-:-:S06]  /*daf0*/  FADD.FTZ R4, R12, R87 ;  /* 0x000000570c047221 */ /* 0x000fcc0000010000 */
[----:B------:R-:W5:Y:S01]  /*db00*/  MUFU.EX2 R59, R59 ;  /* 0x0000003b003b7308 */ /* 0x000f620000000800 */
[----:B-1----:R-:W-:-:S07]  /*db10*/  FADD.FTZ R3, R143, R72 ;  /* 0x000000488f037221 */ /* 0x002fce0000010000 */
[----:B------:R-:W1:Y:S01]  /*db20*/  MUFU.EX2 R74, R74 ;  /* 0x0000004a004a7308 */ /* 0x000e620000000800 */
[----:B------:R-:W-:-:S01]  /*db30*/  FFMA.FTZ R73, R73, R42, -R56 ;  /* 0x0000002a49497223 */ /* 0x000fc20000010838 */
[----:B---3--:R-:W-:-:S06]  /*db40*/  FADD.FTZ R7, R51, R4 ;  /* 0x0000000433077221 */ /* 0x008fcc0000010000 */
[----:B------:R-:W3:Y:S01]  /*db50*/  MUFU.EX2 R55, R55 ;  /* 0x0000003700377308 */ /* 0x000ee20000000800 */
[----:B----4-:R-:W-:-:S07]  /*db60*/  FADD.FTZ R24, R0, R3 ;  /* 0x0000000300187221 */ /* 0x010fce0000010000 */
[----:B------:R-:W4:Y:S01]  /*db70*/  MUFU.EX2 R145, R145 ;  /* 0x0000009100917308 */ /* 0x000f220000000800 */
[----:B------:R-:W-:-:S01]  /*db80*/  FFMA.FTZ R43, R43, R42, -R56 ;  /* 0x0000002a2b2b7223 */ /* 0x000fc20000010838 */
[----:B------:R-:W-:Y:S01]  /*db90*/  F2FP.SATFINITE.E4M3.F32.PACK_AB_MERGE_C R150, R34, R11, R150 ;  /* 0x0000000b2296723e */ /* 0x000fe20004807096 */
[----:B0-----:R-:W-:-:S05]  /*dba0*/  FADD.FTZ R34, R26, R7 ;  /* 0x000000071a227221 */ /* 0x001fca0000010000 */
[----:B------:R-:W0:Y:S01]  /*dbb0*/  MUFU.EX2 R30, R30 ;  /* 0x0000001e001e7308 */ /* 0x000e220000000800 */
[----:B--2---:R-:W-:-:S01]  /*dbc0*/  FADD.FTZ R3, R41, R24 ;  /* 0x0000001829037221 */ /* 0x004fc20000010000 */
[----:B------:R-:W-:-:S06]  /*dbd0*/  FFMA.FTZ R77, R77, R42, -R56 ;  /* 0x0000002a4d4d7223 */ /* 0x000fcc0000010838 */
[----:B------:R-:W2:Y:S01]  /*dbe0*/  MUFU.EX2 R32, R65 ;  /* 0x0000004100207308 */ /* 0x000ea20000000800 */
[----:B-----5:R-:W-:-:S01]  /*dbf0*/  FADD.FTZ R34, R59, R34 ;  /* 0x000000223b227221 */ /* 0x020fc20000010000 */
[----:B-1----:R-:W-:-:S06]  /*dc00*/  F2FP.SATFINITE.E4M3.F32.PACK_AB_MERGE_C R41, R74, R41, RZ ;  /* 0x000000294a29723e */ /* 0x002fcc00048070ff */
[----:B------:R-:W-:Y:S01]  /*dc10*/  MUFU.EX2 R28, R28 ;  /* 0x0000001c001c7308 */ /* 0x000fe20000000800 */
[----:B------:R-:W-:-:S07]  /*dc20*/  FADD.FTZ R74, R74, R3 ;  /* 0x000000034a4a7221 */ /* 0x000fce0000010000 */
[----:B------:R-:W1:Y:S08]  /*dc30*/  MUFU.EX2 R63, R63 ;  /* 0x0000003f003f7308 */ /* 0x000e700000000800 */
[----:B------:R-:W5:Y:S01]  /*dc40*/  MUFU.EX2 R73, R73 ;  /* 0x0000004900497308 */ /* 0x000f620000000800 */
[----:B------:R-:W-:-:S01]  /*dc50*/  FFMA.FTZ R79, R79, R42, -R56 ;  /* 0x0000002a4f4f7223 */ /* 0x000fc20000010838 */
[----:B---3--:R-:W-:-:S06]  /*dc60*/  FADD.FTZ R3, R55, R34 ;  /* 0x0000002237037221 */ /* 0x008fcc0000010000 */
[----:B------:R-:W3:Y:S01]  /*dc70*/  MUFU.EX2 R36, R43 ;  /* 0x0000002b00247308 */ /* 0x000ee20000000800 */
[----:B------:R-:W-:-:S01]  /*dc80*/  FFMA.FTZ R83, R83, R42, -R56 ;  /* 0x0000002a53537223 */ /* 0x000fc20000010838 */
[----:B----4-:R-:W-:Y:S01]  /*dc90*/  FADD.FTZ R7, R145, R74 ;  /* 0x0000004a91077221 */ /* 0x010fe20000010000 */
[----:B------:R-:W-:-:S05]  /*dca0*/  FFMA.FTZ R56, R85, R42, -R56 ;  /* 0x0000002a55387223 */ /* 0x000fca0000010838 */
[----:B------:R-:W-:Y:S01]  /*dcb0*/  MUFU.EX2 R52, R52 ;  /* 0x0000003400347308 */ /* 0x000fe20000000800 */
[----:B------:R-:W-:Y:S01]  /*dcc0*/  F2FP.SATFINITE.E4M3.F32.PACK_AB_MERGE_C R25, R66, R25, RZ ;  /* 0x000000194219723e */ /* 0x000fe200048070ff */
[----:B0-----:R-:W-:-:S06]  /*dcd0*/  FADD.FTZ R3, R30, R3 ;  /* 0x000000031e037221 */ /* 0x001fcc0000010000 */
[----:B------:R-:W0:Y:S01]  /*dce0*/  MUFU.EX2 R69, R69 ;  /* 0x0000004500457308 */ /* 0x000e220000000800 */
[----:B------:R-:W-:Y:S01]  /*dcf0*/  F2FP.SATFINITE.E4M3.F32.PACK_AB_MERGE_C R149, R6, R5, R149 ;  /* 0x000000050695723e */ /* 0x000fe20004807095 */
[----:B--2---:R-:W-:-:S06]  /*dd00*/  FADD.FTZ R6, R32, R7 ;  /* 0x0000000720067221 */ /* 0x004fcc0000010000 */
[----:B------:R-:W2:Y:S01]  /*dd10*/  MUFU.EX2 R50, R50 ;  /* 0x0000003200327308 */ /* 0x000ea20000000800 */
[----:B-1----:R-:W-:-:S07]  /*dd20*/  F2FP.SATFINITE.E4M3.F32.PACK_AB_MERGE_C R144, R63, R28, RZ ;  /* 0x0000001c3f90723e */ /* 0x002fce00048070ff */
[----:B------:R-:W1:Y:S01]  /*dd30*/  MUFU.EX2 R77, R77 ;  /* 0x0000004d004d7308 */ /* 0x000e620000000800 */
[----:B------:R-:W-:-:S01]  /*dd40*/  FADD.FTZ R28, R28, R3 ;  /* 0x000000031c1c7221 */ /* 0x000fc20000010000 */
[----:B------:R-:W-:-:S06]  /*dd50*/  F2FP.SATFINITE.E4M3.F32.PACK_AB_MERGE_C R151, R8, R151, R25 ;  /* 0x000000970897723e */ /* 0x000fcc0004807019 */
[----:B------:R-:W4:Y:S01]  /*dd60*/  MUFU.EX2 R67, R67 ;  /* 0x0000004300437308 */ /* 0x000f220000000800 */
[----:B-----5:R-:W-:-:S01]  /*dd70*/  FADD.FTZ R3, R73, R6 ;  /* 0x0000000649037221 */ /* 0x020fc20000010000 */
[----:B------:R-:W-:-:S06]  /*dd80*/  VIADD R8, R90, 0xfffffffe ;  /* 0xfffffffe5a087836 */ /* 0x000fcc0000000000 */
[----:B------:R-:W5:Y:S01]  /*dd90*/  MUFU.EX2 R4, R79 ;  /* 0x0000004f00047308 */ /* 0x000f620000000800 */
[----:B------:R-:W-:-:S01]  /*dda0*/  FADD.FTZ R63, R63, R28 ;  /* 0x0000001c3f3f7221 */ /* 0x000fc20000010000 */
[C---:B---3--:R-:W-:Y:S01]  /*ddb0*/  F2FP.SATFINITE.E4M3.F32.PACK_AB_MERGE_C R73, R36.reuse, R73, RZ ;  /* 0x000000492449723e */ /* 0x048fe200048070ff */
[----:B------:R-:W-:-:S05]  /*ddc0*/  FADD.FTZ R36, R36, R3 ;  /* 0x0000000324247221 */ /* 0x000fca0000010000 */
[----:B------:R-:W3:Y:S01]  /*ddd0*/  MUFU.EX2 R83, R83 ;  /* 0x0000005300537308 */ /* 0x000ee20000000800 */
[----:B------:R-:W-:-:S07]  /*dde0*/  ISETP.GE.AND P1, PT, R8, R53, PT ;  /* 0x000000350800720c */ /* 0x000fce0003f26270 */
[----:B------:R-:W3:Y:S01]  /*ddf0*/  MUFU.EX2 R56, R56 ;  /* 0x0000003800387308 */ /* 0x000ee20000000800 */
[----:B0-----:R-:W-:Y:S01]  /*de00*/  F2FP.SATFINITE.E4M3.F32.PACK_AB_MERGE_C R146, R69, R52, RZ ;  /* 0x000000344592723e */ /* 0x001fe200048070ff */
[----:B--2---:R-:W-:Y:S01]  /*de10*/  FADD.FTZ R6, R50, R63 ;  /* 0x0000003f32067221 */ /* 0x004fe20000010000 */
[----:B-1----:R-:W-:-:S02]  /*de20*/  FADD.FTZ R3, R77, R36 ;  /* 0x000000244d037221 */ /* 0x002fc40000010000 */
[C---:B----4-:R-:W-:Y:S01]  /*de30*/  F2FP.SATFINITE.E4M3.F32.PACK_AB_MERGE_C R146, R67.reuse, R50, R146 ;  /* 0x000000324392723e */ /* 0x050fe20004807092 */
[----:B------:R-:W-:-:S01]  /*de40*/  FADD.FTZ R67, R67, R6 ;  /* 0x0000000643437221 */ /* 0x000fc20000010000 */
[----:B-----5:R-:W-:Y:S01]  /*de50*/  FADD.FTZ R6, R4, R3 ;  /* 0x0000000304067221 */ /* 0x020fe20000010000 */
[----:B------:R-:W-:Y:S01]  /*de60*/  F2FP.SATFINITE.E4M3.F32.PACK_AB_MERGE_C R143, R0, R143, R41 ;  /* 0x0000008f008f723e */ /* 0x000fe20004807029 */
[----:B------:R-:W-:Y:S01]  /*de70*/  BSSY B0, `(.L_x_11461) ;  /* 0x00002be000007945 */ /* 0x000fe20003800000 */
[----:B------:R-:W-:Y:S01]  /*de80*/  F2FP.SATFINITE.E4M3.F32.PACK_AB_MERGE_C R29, R68, R29, RZ ;  /* 0x0000001d441d723e */ /* 0x000fe200048070ff */
[----:B------:R-:W-:Y:S01]  /*de90*/  FADD.FTZ R0, R52, R67 ;  /* 0x0000004334007221 */ /* 0x000fe20000010000 */
[----:B------:R-:W-:Y:S01]  /*dea0*/  F2FP.SATFINITE.E4M3.F32.PACK_AB_MERGE_C R33, R70, R33, RZ ;  /* 0x000000214621723e */ /* 0x000fe200048070ff */
[----:B---3--:R-:W-:Y:S01]  /*deb0*/  FADD.FTZ R3, R83, R6 ;  /* 0x0000000653037221 */ /* 0x008fe20000010000 */
[----:B------:R-:W-:-:S02]  /*dec0*/  F2FP.SATFINITE.E4M3.F32.PACK_AB_MERGE_C R142, R59, R26, RZ ;  /* 0x0000001a3b8e723e */ /* 0x000fc400048070ff */
[----:B------:R-:W-:Y:S01]  /*ded0*/  F2FP.SATFINITE.E4M3.F32.PACK_AB_MERGE_C R147, R56, R83, RZ ;  /* 0x000000533893723e */ /* 0x000fe200048070ff */
[----:B------:R-:W-:-:S01]  /*dee0*/  FADD.FTZ R0, R69, R0 ;  /* 0x0000000045007221 */ /* 0x000fc20000010000 */
[----:B------:R-:W-:Y:S01]  /*def0*/  F2FP.SATFINITE.E4M3.F32.PACK_AB_MERGE_C R136, R31, R40, R136 ;  /* 0x000000281f88723e */ /* 0x000fe20004807088 */
[----:B------:R-:W-:-:S01]  /*df00*/  FADD.FTZ R3, R56, R3 ;  /* 0x0000000338037221 */ /* 0x000fc20000010000 */
        /* <DEDUP_REMOVED lines=55> */
[----:B------:R-:W-:Y:S01]  /*e280*/  IMAD.MOV.U32 R135, RZ, RZ, R89 ;  /* 0x000000ffff877224 */ /* 0x000fe200078e0059 */
[----:B------:R-:W-:Y:S06]  /*e290*/  @!P1 BRA `(.L_x_11462) ;  /* 0x0000002400ec9947 */ /* 0x000fec0003800000 */
[----:B------:R0:W5:Y:S01]  /*e2a0*/  LDL.LU R5, [R1] ;  /* 0x0000000001057983 */ /* 0x0001620000300800 */
        /* <DEDUP_REMOVED lines=27> */
.L_x_11475:
[----:B------:R-:W-:-:S04]  /*e460*/  ISETP.NE.AND P1, PT, R4, 0x1, PT ;  /* 0x000000010400780c */ /* 0x000fc80003f25270 */
[----:B------:R-:W-:-:S04]  /*e470*/  SEL R6, RZ, 0x1, P1 ;  /* 0x00000001ff067807 */ /* 0x000fc80000800000 */
[----:B-----5:R-:W-:-:S05]  /*e480*/  LOP3.LUT R7, R5, R6, RZ, 0x3c, !PT ;  /* 0x0000000605077212 */ /* 0x020fca00078e3cff */
[----:B------:R0:W-:Y:S01]  /*e490*/  STL [R1], R7 ;  /* 0x0000000701007387 */ /* 0x0001e20000100800 */
[----:B------:R-:W-:Y:S05]  /*e4a0*/  @!P0 BRA `(.L_x_11463) ;  /* 0x0000000000048947 */ /* 0x000fea0003800000 */
[----:B------:R-:W-:Y:S01]  /*e4b0*/  BPT.TRAP 0x1 ;  /* 0x000000040000795c */ /* 0x000fe20000300000 */
.L_x_11463:
[----:B------:R-:W-:Y:S01]  /*e4c0*/  VIADD R156, R4, 0x1 ;  /* 0x00000001049c7836 */ /* 0x000fe20000000000 */
[----:B------:R-:W-:-:S04]  /*e4d0*/  SHF.L.U32 R6, R7, 0x1f, RZ ;  /* 0x0000001f07067819 */ /* 0x000fc800000006ff */
[----:B------:R-:W-:-:S04]  /*e4e0*/  ISETP.NE.AND P1, PT, R156, 0x2, PT ;  /* 0x000000029c00780c */ /* 0x000fc80003f25270 */
[----:B------:R-:W-:-:S05]  /*e4f0*/  SEL R156, R156, RZ, P1 ;  /* 0x000000ff9c9c7207 */ /* 0x000fca0000800000 */
[----:B------:R-:W-:-:S04]  /*e500*/  IMAD R11, R156, 0x8, R18 ;  /* 0x000000089c0b7824 */ /* 0x000fc800078e0212 */
[----:B------:R1:W2:Y:S01]  /*e510*/  SYNCS.PHASECHK.TRANS64.TRYWAIT P1, [R11+URZ+0x19c30], R6 ;  /* 0x019c30060b0075a7 */ /* 0x0002a2000802017f */
[----:B------:R-:W-:Y:S05]  /*e520*/  @!P0 BRA `(.L_x_11464) ;  /* 0x0000000000048947 */ /* 0x000fea0003800000 */
[----:B------:R-:W-:Y:S01]  /*e530*/  BPT.TRAP 0x1 ;  /* 0x000000040000795c */ /* 0x000fe20000300000 */
.L_x_11464:
[----:B------:R-:W-:Y:S01]  /*e540*/  BSSY B1, `(.L_x_11465) ;  /* 0x0000006000017945 */ /* 0x000fe20003800000 */
[----:B------:R-:W-:Y:S02]  /*e550*/  IMAD R24, R156, 0x300, R13 ;  /* 0x000003009c187824 */ /* 0x000fe400078e020d */
[----:B------:R-:W-:Y:S01]  /*e560*/  IMAD.MOV.U32 R25, RZ, RZ, -0x3ffffff0 ;  /* 0xc0000010ff197424 */ /* 0x000fe200078e00ff */
[----:B--2---:R-:W-:Y:S06]  /*e570*/  @P1 BRA `(.L_x_11466) ;  /* 0x0000000000081947 */ /* 0x004fec0003800000 */
[----:B------:R-:W2:Y:S02]  /*e580*/  SYNCS.PHASECHK.TRANS64.TRYWAIT P1, [R11+URZ+0x19c30], R6 ;  /* 0x019c30060b0075a7 */ /* 0x000ea4000802017f */
[----:B--2---:R-:W-:Y:S05]  /*e590*/  @!P1 BRA `(.L_x_11467) ;  /* 0x000000e400389947 */ /* 0x004fea0003800000 */
.L_x_11466:
[----:B------:R-:W-:Y:S05]  /*e5a0*/  BSYNC B1 ;  /* 0x0000000000017941 */ /* 0x000fea0003800000 */
.L_x_11465:
[C---:B-12---:R-:W-:Y:S01]  /*e5b0*/  VIADD R6, R24.reuse, 0x100 ;  /* 0x0000010018067836 */ /* 0x046fe20000000000 */
[C---:B------:R-:W-:Y:S01]  /*e5c0*/  R2UR UR6, R24.reuse ;  /* 0x00000000180672ca */ /* 0x040fe200000e0000 */
[----:B0-----:R-:W-:Y:S01]  /*e5d0*/  IMAD.MOV.U32 R7, RZ, RZ, -0x3ffffff0 ;  /* 0xc0000010ff077424 */ /* 0x001fe200078e00ff */
[----:B------:R-:W-:Y:S01]  /*e5e0*/  R2UR UR7, R25 ;  /* 0x00000000190772ca */ /* 0x000fe200000e0000 */
[----:B------:R-:W-:Y:S01]  /*e5f0*/  VIADD R24, R24, 0x200 ;  /* 0x0000020018187836 */ /* 0x000fe20000000000 */
[----:B------:R-:W-:Y:S02]  /*e600*/  R2UR UR10, R6 ;  /* 0x00000000060a72ca */ /* 0x000fe400000e0000 */
[----:B------:R-:W-:Y:S02]  /*e610*/  R2UR UR11, R7 ;  /* 0x00000000070b72ca */ /* 0x000fe400000e0000 */
[----:B------:R-:W2:Y:S01]  /*e620*/  LDL.64 R6, [R1+0x10] ;  /* 0x0000100001067983 */ /* 0x000ea20000100a00 */
[----:B------:R-:W-:Y:S01]  /*e630*/  R2UR UR4, R14 ;  /* 0x000000000e0472ca */ /* 0x000fe200000e0000 */
[----:B------:R-:W-:Y:S01]  /*e640*/  IMAD.MOV.U32 R25, RZ, RZ, -0x3ffffff0 ;  /* 0xc0000010ff197424 */ /* 0x000fe200078e00ff */
[----:B------:R-:W-:-:S02]  /*e650*/  R2UR UR5, R15 ;  /* 0x000000000f0572ca */ /* 0x000fc400000e0000 */
[----:B------:R-:W-:Y:S02]  /*e660*/  R2UR UR14, R24 ;  /* 0x00000000180e72ca */ /* 0x000fe400000e0000 */
[----:B------:R-:W-:Y:S02]  /*e670*/  R2UR UR15, R25 ;  /* 0x00000000190f72ca */ /* 0x000fe400000e0000 */
[----:B------:R-:W-:-:S07]  /*e680*/  WARPGROUP.ARRIVE ;  /* 0x00000000000079c5 */ /* 0x000fce0000000000 */
[----:B------:R-:W-:Y:S01]  /*e690*/  QGMMA.64x128x32.F32.E4M3.E4M3 R24, gdesc[UR4], RZ, !UPT, gsb0 ;  /* 0x01e00000041879f3 */ /* 0x000fe2000c0008ff */
[----:B------:R-:W-:Y:S02]  /*e6a0*/  R2UR UR12, R20 ;  /* 0x00000000140c72ca */ /* 0x000fe400000e0000 */
[----:B------:R-:W-:Y:S01]  /*e6b0*/  R2UR UR13, R21 ;  /* 0x00000000150d72ca */ /* 0x000fe200000e0000 */
[----:B------:R-:W-:Y:S02]  /*e6c0*/  WARPGROUP.DEPBAR.LE gsb0, 0x0 ;  /* 0x00008000000079c5 */ /* 0x000fe40000010000 */
[----:B------:R-:W-:Y:S01]  /*e6d0*/  WARPGROUP.ARRIVE ;  /* 0x00000000000079c5 */ /* 0x000fe20000000000 */
[----:B--2---:R-:W-:Y:S02]  /*e6e0*/  R2UR UR8, R6 ;  /* 0x00000000060872ca */ /* 0x004fe400000e0000 */
[----:B------:R-:W-:-:S13]  /*e6f0*/  R2UR UR9, R7 ;  /* 0x00000000070972ca */ /* 0x000fda00000e0000 */
[----:B------:R-:W-:Y:S03]  /*e700*/  QGMMA.64x128x32.F32.E4M3.E4M3 R24, gdesc[UR8], R24, gsb0 ;  /* 0x01e00000081879f3 */ /* 0x000fe60008000818 */
[----:B------:R-:W-:Y:S02]  /*e710*/  WARPGROUP.DEPBAR.LE gsb0, 0x0 ;  /* 0x00008000000079c5 */ /* 0x000fe40000010000 */
[----:B------:R-:W-:-:S07]  /*e720*/  WARPGROUP.ARRIVE ;  /* 0x00000000000079c5 */ /* 0x000fce0000000000 */
[----:B------:R-:W-:Y:S03]  /*e730*/  QGMMA.64x128x32.F32.E4M3.E4M3 R24, gdesc[UR12], R24, gsb0 ;  /* 0x01e000000c1879f3 */ /* 0x000fe60008000818 */
[----:B------:R-:W-:Y:S02]  /*e740*/  WARPGROUP.DEPBAR.LE gsb0, 0x0 ;  /* 0x00008000000079c5 */ /* 0x000fe40000010000 */
[----:B------:R-:W-:Y:S05]  /*e750*/  @!P0 BRA `(.L_x_11468) ;  /* 0x0000000000048947 */ /* 0x000fea0003800000 */
[----:B------:R-:W-:Y:S01]  /*e760*/  BPT.TRAP 0x1 ;  /* 0x000000040000795c */ /* 0x000fe20000300000 */
.L_x_11468:
[----:B------:R-:W-:Y:S02]  /*e770*/  SHF.L.U32 R5, R5, 0x1f, RZ ;  /* 0x0000001f05057819 */ /* 0x000fe400000006ff */
[----:B------:R-:W-:-:S04]  /*e780*/  LEA R12, R4, R18, 0x3 ;  /* 0x00000012040c7211 */ /* 0x000fc800078e18ff */
[----:B------:R0:W1:Y:S01]  /*e790*/  SYNCS.PHASECHK.TRANS64.TRYWAIT P1, [R12+URZ+0x19c50], R5 ;  /* 0x019c50050c0075a7 */ /* 0x000062000802017f */
[----:B------:R-:W-:Y:S05]  /*e7a0*/  @!P0 BRA `(.L_x_11469) ;  /* 0x0000000000048947 */ /* 0x000fea0003800000 */
[----:B------:R-:W-:Y:S01]  /*e7b0*/  BPT.TRAP 0x1 ;  /* 0x000000040000795c */ /* 0x000fe20000300000 */
.L_x_11469:
[----:B------:R-:W-:Y:S04]  /*e7c0*/  BSSY B1, `(.L_x_11470) ;  /* 0x0000004000017945 */ /* 0x000fe80003800000 */
[----:B-1----:R-:W-:Y:S05]  /*e7d0*/  @P1 BRA `(.L_x_11471) ;  /* 0x0000000000081947 */ /* 0x002fea0003800000 */
[----:B------:R-:W1:Y:S02]  /*e7e0*/  SYNCS.PHASECHK.TRANS64.TRYWAIT P1, [R12+URZ+0x19c50], R5 ;  /* 0x019c50050c0075a7 */ /* 0x000e64000802017f */
[----:B-1----:R-:W-:Y:S05]  /*e7f0*/  @!P1 BRA `(.L_x_11472) ;  /* 0x000000e000b49947 */ /* 0x002fea0003800000 */
.L_x_11471:
[----:B------:R-:W-:Y:S05]  /*e800*/  BSYNC B1 ;  /* 0x0000000000017941 */ /* 0x000fea0003800000 */
.L_x_11470:
[----:B01----:R-:W-:Y:S01]  /*e810*/  VIADD R5, R18, 0x3000 ;  /* 0x0000300012057836 */ /* 0x003fe20000000000 */
[----:B------:R-:W-:Y:S01]  /*e820*/  WARPGROUP.ARRIVE ;  /* 0x00000000000079c5 */ /* 0x000fe20000000000 */
[----:B------:R-:W-:-:S03]  /*e830*/  IMAD.MOV.U32 R7, RZ, RZ, 0x40000040 ;  /* 0x40000040ff077424 */ /* 0x000fc600078e00ff */
[----:B------:R-:W-:-:S04]  /*e840*/  SHF.R.U32.HI R5, RZ, 0x4, R5 ;  /* 0x00000004ff057819 */ /* 0x000fc80000011605 */
[----:B------:R-:W-:-:S04]  /*e850*/  LOP3.LUT R5, R5, 0x3fff, RZ, 0xc0, !PT ;  /* 0x00003fff05057812 */ /* 0x000fc800078ec0ff */
[----:B------:R-:W-:-:S05]  /*e860*/  LOP3.LUT R5, R5, 0x10000, RZ, 0xfc, !PT ;  /* 0x0001000005057812 */ /* 0x000fca00078efcff */
[----:B------:R-:W-:Y:S02]  /*e870*/  IMAD R4, R4, 0x300, R5 ;  /* 0x0000030004047824 */ /* 0x000fe400078e0205 */
[----:B------:R-:W-:Y:S02]  /*e880*/  IMAD.MOV.U32 R5, RZ, RZ, 0x40000040 ;  /* 0x40000040ff057424 */ /* 0x000fe400078e00ff */
[C---:B------:R-:W-:Y:S01]  /*e890*/  VIADD R6, R4.reuse, 0x2 ;  /* 0x0000000204067836 */ /* 0x040fe20000000000 */
[----:B------:R-:W-:Y:S02]  /*e8a0*/  R2UR UR6, R4 ;  /* 0x00000000040672ca */ /* 0x000fe400000e0000 */
[----:B------:R-:W-:Y:S01]  /*e8b0*/  R2UR UR7, R5 ;  /* 0x00000000050772ca */ /* 0x000fe200000e0000 */
[----:B------:R-:W-:-:S12]  /*e8c0*/  IMAD.MOV.U32 R5, RZ, RZ, 0x40000040 ;  /* 0x40000040ff057424 */ /* 0x000fd800078e00ff */
[----:B------:R-:W-:Y:S01]  /*e8d0*/  QGMMA.64x96x32.F32.E4M3.E4M3 R88, R148, gdesc[UR4], R88, gsb0 ;  /* 0x0160000494587df3 */ /* 0x000fe20008000858 */
[----:B------:R-:W-:Y:S01]  /*e8e0*/  R2UR UR6, R6 ;  /* 0x00000000060672ca */ /* 0x000fe200000e0000 */
[C---:B------:R-:W-:Y:S01]  /*e8f0*/  VIADD R6, R4.reuse, 0x4 ;  /* 0x0000000404067836 */ /* 0x040fe20000000000 */
[----:B------:R-:W-:Y:S01]  /*e900*/  R2UR UR7, R7 ;  /* 0x00000000070772ca */ /* 0x000fe200000e0000 */
[----:B------:R-:W-:Y:S02]  /*e910*/  IMAD.MOV.U32 R7, RZ, RZ, 0x40000040 ;  /* 0x40000040ff077424 */ /* 0x000fe400078e00ff */
[----:B------:R-:W-:Y:S01]  /*e920*/  VIADD R4, R4, 0x6 ;  /* 0x0000000604047836 */ /* 0x000fe20000000000 */
[----:B------:R-:W-:Y:S02]  /*e930*/  WARPGROUP.DEPBAR.LE gsb0, 0x0 ;  /* 0x00008000000079c5 */ /* 0x000fe40000010000 */
[----:B------:R-:W-:-:S07]  /*e940*/  WARPGROUP.ARRIVE ;  /* 0x00000000000079c5 */ /* 0x000fce0000000000 */
[----:B------:R-:W-:Y:S01]  /*e950*/  QGMMA.64x96x32.F32.E4M3.E4M3 R88, R136, gdesc[UR4], R88, gsb0 ;  /* 0x0160000488587df3 */ /* 0x000fe20008000858 */
[----:B------:R-:W-:Y:S02]  /*e960*/  R2UR UR6, R6 ;  /* 0x00000000060672ca */ /* 0x000fe400000e0000 */
[----:B------:R-:W-:Y:S01]  /*e970*/  R2UR UR7, R7 ;  /* 0x00000000070772ca */ /* 0x000fe200000e0000 */
[----:B------:R-:W-:Y:S02]  /*e980*/  WARPGROUP.DEPBAR.LE gsb0, 0x0 ;  /* 0x00008000000079c5 */ /* 0x000fe40000010000 */
[----:B------:R-:W-:-:S10]  /*e990*/  WARPGROUP.ARRIVE ;  /* 0x00000000000079c5 */ /* 0x000fd40000000000 */
[----:B------:R-:W-:Y:S01]  /*e9a0*/  QGMMA.64x96x32.F32.E4M3.E4M3 R88, R140, gdesc[UR4], R88, gsb0 ;  /* 0x016000048c587df3 */ /* 0x000fe20008000858 */
[----:B------:R-:W-:Y:S02]  /*e9b0*/  R2UR UR6, R4 ;  /* 0x00000000040672ca */ /* 0x000fe400000e0000 */
[----:B------:R-:W-:Y:S01]  /*e9c0*/  R2UR UR7, R5 ;  /* 0x00000000050772ca */ /* 0x000fe200000e0000 */
[----:B------:R-:W-:Y:S02]  /*e9d0*/  WARPGROUP.DEPBAR.LE gsb0, 0x0 ;  /* 0x00008000000079c5 */ /* 0x000fe40000010000 */
[----:B------:R-:W-:-:S10]  /*e9e0*/  WARPGROUP.ARRIVE ;  /* 0x00000000000079c5 */ /* 0x000fd40000000000 */
[----:B------:R-:W-:Y:S03]  /*e9f0*/  QGMMA.64x96x32.F32.E4M3.E4M3 R88, R144, gdesc[UR4], R88, gsb0 ;  /* 0x0160000490587df3 */ /* 0x000fe60008000858 */
[----:B------:R-:W-:Y:S02]  /*ea00*/  WARPGROUP.DEPBAR.LE gsb0, 0x0 ;  /* 0x00008000000079c5 */ /* 0x000fe40000010000 */
[----:B------:R-:W-:Y:S05]  /*ea10*/  @!P0 BRA `(.L_x_11473) ;  /* 0x0000000000048947 */ /* 0x000fea0003800000 */
[----:B------:R-:W-:Y:S01]  /*ea20*/  BPT.TRAP 0x1 ;  /* 0x000000040000795c */ /* 0x000fe20000300000 */
.L_x_11473:
        /* <DEDUP_REMOVED lines=28> */
[----:B------:R-:W-:Y:S01]  /*ebf0*/  FMUL.FTZ R57, R2, R57 ;  /* 0x0000003902397220 */ /* 0x000fe20000410000 */
[----:B------:R-:W-:-:S02]  /*ec00*/  VIADD R49, R11, 0x19c40 ;  /* 0x00019c400b317836 */ /* 0x000fc40000000000 */
        /* <DEDUP_REMOVED lines=45> */
[----:B------:R-:W-:-:S04]  /*eee0*/  FMUL.FTZ R83, R2, R83 ;  /* 0x0000005302537220 */ /* 0x000fc80000410000 */
[----:B------:R-:W5:Y:S08]  /*eef0*/  MUFU.TANH R35, R35 ;  /* 0x0000002300237308 */ /* 0x000f700000002400 */
[----:B------:R3:W-:Y:S08]  /*ef00*/  MUFU.TANH R11, R57 ;  /* 0x00000039000b7308 */ /* 0x0007f00000002400 */
[----:B------:R-:W5:Y:S01]  /*ef10*/  MUFU.TANH R36, R36 ;  /* 0x0000002400247308 */ /* 0x000f620000002400 */
[----:B---3--:R-:W-:-:S04]  /*ef20*/  FMNMX.FTZ R57, R29, R56, !PT ;  /* 0x000000381d397209 */ /* 0x008fc80007810000 */
[----:B0-----:R-:W-:-:S03]  /*ef30*/  FMNMX.FTZ R57, R32, R57, !PT ;  /* 0x0000003920397209 */ /* 0x001fc60007810000 */
[----:B------:R-:W0:Y:S08]  /*ef40*/  MUFU.TANH R37, R37 ;  /* 0x0000002500257308 */ /* 0x000e300000002400 */
[----:B------:R-:W3:Y:S08]  /*ef50*/  MUFU.TANH R40, R40 ;  /* 0x0000002800287308 */ /* 0x000ef00000002400 */
[----:B------:R-:W3:Y:S08]  /*ef60*/  MUFU.TANH R41, R41 ;  /* 0x0000002900297308 */ /* 0x000ef00000002400 */
[----:B------:R-:W-:Y:S08]  /*ef70*/  MUFU.TANH R52, R61 ;  /* 0x0000003d00347308 */ /* 0x000ff00000002400 */
[----:B------:R-:W3:Y:S08]  /*ef80*/  MUFU.TANH R44, R44 ;  /* 0x0000002c002c7308 */ /* 0x000ef00000002400 */
[----:B------:R-:W3:Y:S08]  /*ef90*/  MUFU.TANH R45, R45 ;  /* 0x0000002d002d7308 */ /* 0x000ef00000002400 */
[----:B------:R-:W-:Y:S08]  /*efa0*/  MUFU.TANH R53, R64 ;  /* 0x0000004000357308 */ /* 0x000ff00000002400 */
[----:B------:R-:W3:Y:S08]  /*efb0*/  MUFU.TANH R48, R48 ;  /* 0x0000003000307308 */ /* 0x000ef00000002400 */
        /* <DEDUP_REMOVED lines=17> */
[----:B--2---:R-:W-:-:S07]  /*f0d0*/  PRMT R49, R136, 0x654, R49 ;  /* 0x0000065488317816 */ /* 0x004fce0000000031 */
[----:B------:R-:W-:Y:S01]  /*f0e0*/  MUFU.TANH R63, R63 ;  /* 0x0000003f003f7308 */ /* 0x000fe20000002400 */
[----:B------:R2:W-:Y:S07]  /*f0f0*/  SYNCS.ARRIVE.TRANS64.RED.A1T0 RZ, [R49+URZ], RZ ;  /* 0x000000ff31ff79a7 */ /* 0x0005ee000810043f */
[----:B------:R-:W-:Y:S08]  /*f100*/  MUFU.TANH R66, R66 ;  /* 0x0000004200427308 */ /* 0x000ff00000002400 */
[----:B--2---:R1:W2:Y:S08]  /*f110*/  MUFU.TANH R49, R60 ;  /* 0x0000003c00317308 */ /* 0x0042b00000002400 */
[----:B------:R-:W-:Y:S01]  /*f120*/  MUFU.TANH R67, R67 ;  /* 0x0000004300437308 */ /* 0x000fe20000002400 */
[----:B-1----:R-:W-:-:S04]  /*f130*/  FMNMX.FTZ R60, R33, R57, !PT ;  /* 0x00000039213c7209 */ /* 0x002fc80007810000 */
[----:B----4-:R-:W-:-:S03]  /*f140*/  FMNMX.FTZ R60, R34, R60, !PT ;  /* 0x0000003c223c7209 */ /* 0x010fc60007810000 */
[----:B------:R1:W4:Y:S01]  /*f150*/  MUFU.TANH R57, R68 ;  /* 0x0000004400397308 */ /* 0x0003220000002400 */
[----:B-----5:R-:W-:-:S04]  /*f160*/  FMNMX.FTZ R61, R35, R60, !PT ;  /* 0x0000003c233d7209 */ /* 0x020fc80007810000 */
[----:B------:R-:W-:-:S03]  /*f170*/  FMNMX.FTZ R61, R36, R61, !PT ;  /* 0x0000003d243d7209 */ /* 0x000fc60007810000 */
[----:B------:R5:W4:Y:S01]  /*f180*/  MUFU.TANH R60, R69 ;  /* 0x00000045003c7308 */ /* 0x000b220000002400 */
[----:B0-----:R-:W-:-:S04]  /*f190*/  FMNMX.FTZ R64, R37, R61, !PT ;  /* 0x0000003d25407209 */ /* 0x001fc80007810000 */
[----:B---3--:R-:W-:-:S03]  /*f1a0*/  FMNMX.FTZ R64, R40, R64, !PT ;  /* 0x0000004028407209 */ /* 0x008fc60007810000 */
[----:B------:R0:W3:Y:S01]  /*f1b0*/  MUFU.TANH R61, R72 ;  /* 0x00000048003d7308 */ /* 0x0000e20000002400 */
[----:B------:R-:W-:-:S04]  /*f1c0*/  FMNMX.FTZ R65, R41, R64, !PT ;  /* 0x0000004029417209 */ /* 0x000fc80007810000 */
[----:B------:R-:W-:-:S03]  /*f1d0*/  FMNMX.FTZ R65, R44, R65, !PT ;  /* 0x000000412c417209 */ /* 0x000fc60007810000 */
[----:B------:R4:W3:Y:S01]  /*f1e0*/  MUFU.TANH R64, R73 ;  /* 0x0000004900407308 */ /* 0x0008e20000002400 */
[----:B-1----:R-:W-:-:S04]  /*f1f0*/  FMNMX.FTZ R68, R45, R65, !PT ;  /* 0x000000412d447209 */ /* 0x002fc80007810000 */
[----:B------:R-:W-:-:S03]  /*f200*/  FMNMX.FTZ R68, R48, R68, !PT ;  /* 0x0000004430447209 */ /* 0x000fc60007810000 */
[----:B------:R1:W3:Y:S01]  /*f210*/  MUFU.TANH R65, R76 ;  /* 0x0000004c00417308 */ /* 0x0002e20000002400 */
[----:B-----5:R-:W-:-:S04]  /*f220*/  FMNMX.FTZ R69, R11, R68, !PT ;  /* 0x000000440b457209 */ /* 0x020fc80007810000 */
[----:B--2---:R-:W-:-:S03]  /*f230*/  FMNMX.FTZ R69, R49, R69, !PT ;  /* 0x0000004531457209 */ /* 0x004fc60007810000 */
[----:B------:R2:W5:Y:S01]  /*f240*/  MUFU.TANH R68, R77 ;  /* 0x0000004d00447308 */ /* 0x0005620000002400 */
[----:B0-----:R-:W-:-:S04]  /*f250*/  FMNMX.FTZ R72, R52, R69, !PT ;  /* 0x0000004534487209 */ /* 0x001fc80007810000 */
[----:B------:R-:W-:-:S03]  /*f260*/  FMNMX.FTZ R72, R53, R72, !PT ;  /* 0x0000004835487209 */ /* 0x000fc60007810000 */
[----:B------:R-:W0:Y:S01]  /*f270*/  MUFU.TANH R69, R80 ;  /* 0x0000005000457308 */ /* 0x000e220000002400 */
[----:B----4-:R-:W-:-:S04]  /*f280*/  FMNMX.FTZ R73, R56, R72, !PT ;  /* 0x0000004838497209 */ /* 0x010fc80007810000 */
[----:B------:R-:W-:-:S03]  /*f290*/  FMNMX.FTZ R73, R57, R73, !PT ;  /* 0x0000004939497209 */ /* 0x000fc60007810000 */
[----:B------:R4:W0:Y:S01]  /*f2a0*/  MUFU.TANH R72, R81 ;  /* 0x0000005100487308 */ /* 0x0008220000002400 */
[----:B-1----:R-:W-:-:S04]  /*f2b0*/  FMNMX.FTZ R76, R60, R73, !PT ;  /* 0x000000493c4c7209 */ /* 0x002fc80007810000 */
[----:B---3--:R-:W-:-:S03]  /*f2c0*/  FMNMX.FTZ R76, R61, R76, !PT ;  /* 0x0000004c3d4c7209 */ /* 0x008fc60007810000 */
[----:B------:R1:W3:Y:S01]  /*f2d0*/  MUFU.TANH R73, R84 ;  /* 0x0000005400497308 */ /* 0x0002e20000002400 */
[----:B--2---:R-:W-:Y:S01]  /*f2e0*/  FMNMX.FTZ R77, R64, R76, !PT ;  /* 0x0000004c404d7209 */ /* 0x004fe20007810000 */
[----:B----4-:R-:W-:-:S03]  /*f2f0*/  FMUL.FTZ R81, R2, R54 ;  /* 0x0000003602517220 */ /* 0x010fc60000410000 */
[----:B------:R-:W-:-:S03]  /*f300*/  FMNMX.FTZ R77, R65, R77, !PT ;  /* 0x0000004d414d7209 */ /* 0x000fc60007810000 */
[----:B------:R2:W4:Y:S01]  /*f310*/  MUFU.TANH R76, R85 ;  /* 0x00000055004c7308 */ /* 0x0005220000002400 */
[----:B-----5:R-:W-:Y:S01]  /*f320*/  FMNMX.FTZ R80, R68, R77, !PT ;  /* 0x0000004d44507209 */ /* 0x020fe20007810000 */
[----:B-1----:R-:W-:-:S03]  /*f330*/  FMUL.FTZ R84, R2, R86 ;  /* 0x0000005602547220 */ /* 0x002fc60000410000 */
[----:B0-----:R-:W-:-:S03]  /*f340*/  FMNMX.FTZ R80, R69, R80, !PT ;  /* 0x0000005045507209 */ /* 0x001fc60007810000 */
[----:B------:R3:W0:Y:S01]  /*f350*/  MUFU.TANH R77, R38 ;  /* 0x00000026004d7308 */ /* 0x0006220000002400 */
[----:B------:R-:W-:Y:S01]  /*f360*/  FMNMX.FTZ R80, R72, R80, !PT ;  /* 0x0000005048507209 */ /* 0x000fe20007810000 */
[----:B--2---:R-:W-:-:S06]  /*f370*/  FMUL.FTZ R85, R2, R87 ;  /* 0x0000005702557220 */ /* 0x004fcc0000410000 */
[----:B------:R-:W-:Y:S01]  /*f380*/  MUFU.TANH R81, R81 ;  /* 0x0000005100517308 */ /* 0x000fe20000002400 */
[----:B---3--:R-:W-:Y:S01]  /*f390*/  FMNMX.FTZ R38, R73, R80, !PT ;  /* 0x0000005049267209 */ /* 0x008fe20007810000 */
[----:B------:R-:W-:-:S03]  /*f3a0*/  FMUL.FTZ R80, R2, R42 ;  /* 0x0000002a02507220 */ /* 0x000fc60000410000 */
[----:B----4-:R-:W-:-:S03]  /*f3b0*/  FMNMX.FTZ R38, R76, R38, !PT ;  /* 0x000000264c267209 */ /* 0x010fc60007810000 */
[----:B------:R-:W1:Y:S02]  /*f3c0*/  MUFU.TANH R80, R80 ;  /* 0x0000005000507308 */ /* 0x000e640000002400 */
[----:B------:R-:W2:Y:S06]  /*f3d0*/  SHFL.BFLY PT, R42, R38, 0x2, 0x1f ;  /* 0x0c401f00262a7f89 */ /* 0x000eac00000e0000 */
[----:B------:R-:W3:Y:S08]  /*f3e0*/  MUFU.TANH R70, R70 ;  /* 0x0000004600467308 */ /* 0x000ef00000002400 */
[----:B------:R-:W4:Y:S08]  /*f3f0*/  MUFU.TANH R71, R71 ;  /* 0x0000004700477308 */ /* 0x000f300000002400 */
[----:B------:R-:W5:Y:S01]  /*f400*/  MUFU.TANH R74, R74 ;  /* 0x0000004a004a7308 */ /* 0x000f620000002400 */
[----:B--2---:R-:W-:-:S05]  /*f410*/  FMNMX.FTZ R38, R38, R42, !PT ;  /* 0x0000002a26267209 */ /* 0x004fca0007810000 */
[----:B------:R-:W2:Y:S02]  /*f420*/  SHFL.BFLY PT, R42, R38, 0x1, 0x1f ;  /* 0x0c201f00262a7f89 */ /* 0x000ea400000e0000 */
[----:B------:R-:W5:Y:S08]  /*f430*/  MUFU.TANH R75, R75 ;  /* 0x0000004b004b7308 */ /* 0x000f700000002400 */
[----:B------:R-:W5:Y:S08]  /*f440*/  MUFU.TANH R78, R78 ;  /* 0x0000004e004e7308 */ /* 0x000f700000002400 */
[----:B------:R-:W5:Y:S01]  /*f450*/  MUFU.TANH R79, R79 ;  /* 0x0000004f004f7308 */ /* 0x000f620000002400 */
[----:B--2---:R-:W-:-:S07]  /*f460*/  FMNMX.FTZ R38, R38, R42, !PT ;  /* 0x0000002a26267209 */ /* 0x004fce0007810000 */
[----:B------:R-:W2:Y:S01]  /*f470*/  MUFU.TANH R82, R82 ;  /* 0x0000005200527308 */ /* 0x000ea20000002400 */
[----:B------:R-:W-:Y:S01]  /*f480*/  FMNMX.FTZ R42, R6, R9, !PT ;  /* 0x00000009062a7209 */ /* 0x000fe20007810000 */
[----:B------:R-:W-:-:S03]  /*f490*/  FADD.FTZ R10, -R38, R10 ;  /* 0x0000000a260a7221 */ /* 0x000fc60000010100 */
[----:B------:R-:W-:-:S03]  /*f4a0*/  FMNMX.FTZ R42, R7, R42, !PT ;  /* 0x0000002a072a7209 */ /* 0x000fc60007810000 */
[----:B------:R-:W2:Y:S01]  /*f4b0*/  MUFU.TANH R83, R83 ;  /* 0x0000005300537308 */ /* 0x000ea20000002400 */
[----:B------:R-:W-:-:S04]  /*f4c0*/  FMNMX.FTZ R42, R26, R42, !PT ;  /* 0x0000002a1a2a7209 */ /* 0x000fc80007810000 */
[----:B------:R-:W-:-:S03]  /*f4d0*/  FMNMX.FTZ R42, R27, R42, !PT ;  /* 0x0000002a1b2a7209 */ /* 0x000fc60007810000 */
[----:B------:R-:W2:Y:S01]  /*f4e0*/  MUFU.TANH R84, R84 ;  /* 0x0000005400547308 */ /* 0x000ea20000002400 */
[----:B------:R-:W-:-:S04]  /*f4f0*/  FMNMX.FTZ R42, R30, R42, !PT ;  /* 0x0000002a1e2a7209 */ /* 0x000fc80007810000 */
[----:B------:R-:W-:-:S03]  /*f500*/  FMNMX.FTZ R42, R31, R42, !PT ;  /* 0x0000002a1f2a7209 */ /* 0x000fc60007810000 */
[----:B------:R-:W2:Y:S01]  /*f510*/  MUFU.TANH R85, R85 ;  /* 0x0000005500557308 */ /* 0x000ea20000002400 */
[----:B0-----:R-:W-:-:S04]  /*f520*/  FMNMX.FTZ R42, R77, R42, !PT ;  /* 0x0000002a4d2a7209 */ /* 0x001fc80007810000 */
[----:B------:R-:W-:-:S04]  /*f530*/  FMNMX.FTZ R42, R39, R42, !PT ;  /* 0x0000002a272a7209 */ /* 0x000fc80007810000 */
        /* <DEDUP_REMOVED lines=14> */
[----:B---3--:R-:W-:-:S04]  /*f620*/  FMNMX.FTZ R42, R70, R42, !PT ;  /* 0x0000002a462a7209 */ /* 0x008fc80007810000 */
[----:B----4-:R-:W-:-:S04]  /*f630*/  FMNMX.FTZ R42, R71, R42, !PT ;  /* 0x0000002a472a7209 */ /* 0x010fc80007810000 */
[----:B-----5:R-:W-:-:S04]  /*f640*/  FMNMX.FTZ R42, R74, R42, !PT ;  /* 0x0000002a4a2a7209 */ /* 0x020fc80007810000 */
[----:B------:R-:W-:-:S04]  /*f650*/  FMNMX.FTZ R42, R75, R42, !PT ;  /* 0x0000002a4b2a7209 */ /* 0x000fc80007810000 */
[----:B------:R-:W-:-:S04]  /*f660*/  FMNMX.FTZ R42, R78, R42, !PT ;  /* 0x0000002a4e2a7209 */ /* 0x000fc80007810000 */
[----:B------:R-:W-:-:S04]  /*f670*/  FMNMX.FTZ R42, R79, R42, !PT ;  /* 0x0000002a4f2a7209 */ /* 0x000fc80007810000 */
[----:B--2---:R-:W-:-:S04]  /*f680*/  FMNMX.FTZ R42, R82, R42, !PT ;  /* 0x0000002a522a7209 */ /* 0x004fc80007810000 */
[----:B------:R-:W-:-:S04]  /*f690*/  FMNMX.FTZ R42, R83, R42, !PT ;  /* 0x0000002a532a7209 */ /* 0x000fc80007810000 */
[----:B------:R-:W-:-:S04]  /*f6a0*/  FMNMX.FTZ R42, R84, R42, !PT ;  /* 0x0000002a542a7209 */ /* 0x000fc80007810000 */
[----:B------:R-:W-:-:S05]  /*f6b0*/  FMNMX.FTZ R42, R85, R42, !PT ;  /* 0x0000002a552a7209 */ /* 0x000fca0007810000 */
[----:B------:R-:W0:Y:S02]  /*f6c0*/  SHFL.BFLY PT, R54, R42, 0x2, 0x1f ;  /* 0x0c401f002a367f89 */ /* 0x000e2400000e0000 */
[----:B0-----:R-:W-:-:S05]  /*f6d0*/  FMNMX.FTZ R54, R42, R54, !PT ;  /* 0x000000362a367209 */ /* 0x001fca0007810000 */
[----:B------:R-:W0:Y:S02]  /*f6e0*/  SHFL.BFLY PT, R42, R54, 0x1, 0x1f ;  /* 0x0c201f00362a7f89 */ /* 0x000e2400000e0000 */
[----:B0-----:R-:W-:Y:S01]  /*f6f0*/  FMNMX.FTZ R54, R54, R42, !PT ;  /* 0x0000002a36367209 */ /* 0x001fe20007810000 */
[----:B------:R-:W-:-:S04]  /*f700*/  IMAD.U32 R42, RZ, RZ, UR38 ;  /* 0x00000026ff2a7e24 */ /* 0x000fc8000f8e00ff */
[----:B------:R-:W-:Y:S01]  /*f710*/  FADD.FTZ R86, -R54, R9 ;  /* 0x0000000936567221 */ /* 0x000fe20000010100 */
[----:B------:R-:W-:-:S01]  /*f720*/  FFMA.FTZ R9, R38, R42, -8 ;  /* 0xc100000026097423 */ /* 0x000fc2000001002a */
[-C--:B------:R-:W-:Y:S01]  /*f730*/  FFMA.FTZ R87, R54, R42.reuse, -8 ;  /* 0xc100000036577423 */ /* 0x080fe2000001002a */
[-C--:B------:R-:W-:Y:S01]  /*f740*/  FMUL.FTZ R10, R10, R42.reuse ;  /* 0x0000002a0a0a7220 */ /* 0x080fe20000410000 */
[-C--:B------:R-:W-:Y:S01]  /*f750*/  FMUL.FTZ R86, R86, R42.reuse ;  /* 0x0000002a56567220 */ /* 0x080fe20000410000 */
[----:B------:R-:W-:-:S01]  /*f760*/  FFMA.FTZ R4, R4, R42, -R9 ;  /* 0x0000002a04047223 */ /* 0x000fc20000010809 */
[-C--:B------:R-:W-:Y:S01]  /*f770*/  FFMA.FTZ R6, R6, R42.reuse, -R87 ;  /* 0x0000002a06067223 */ /* 0x080fe20000010857 */
[----:B------:R-:W-:-:S01]  /*f780*/  FFMA.FTZ R5, R5, R42, -R9 ;  /* 0x0000002a05057223 */ /* 0x000fc20000010809 */
[-C--:B------:R-:W-:Y:S01]  /*f790*/  FFMA.FTZ R7, R7, R42.reuse, -R87 ;  /* 0x0000002a07077223 */ /* 0x080fe20000010857 */
[----:B------:R-:W-:Y:S01]  /*f7a0*/  MUFU.EX2 R10, R10 ;  /* 0x0000000a000a7308 */ /* 0x000fe20000000800 */
[----:B------:R-:W-:-:S01]  /*f7b0*/  FFMA.FTZ R24, R24, R42, -R9 ;  /* 0x0000002a18187223 */ /* 0x000fc20000010809 */
[-C--:B------:R-:W-:Y:S01]  /*f7c0*/  FFMA.FTZ R26, R26, R42.reuse, -R87 ;  /* 0x0000002a1a1a7223 */ /* 0x080fe20000010857 */
[----:B------:R-:W-:-:S01]  /*f7d0*/  FFMA.FTZ R25, R25, R42, -R9 ;  /* 0x0000002a19197223 */ /* 0x000fc20000010809 */
[-C--:B------:R-:W-:Y:S01]  /*f7e0*/  FFMA.FTZ R27, R27, R42.reuse, -R87 ;  /* 0x0000002a1b1b7223 */ /* 0x080fe20000010857 */
[----:B------:R-:W-:-:S01]  /*f7f0*/  FFMA.FTZ R28, R28, R42, -R9 ;  /* 0x0000002a1c1c7223 */ /* 0x000fc20000010809 */
[-C--:B------:R-:W-:Y:S01]  /*f800*/  FFMA.FTZ R30, R30, R42.reuse, -R87 ;  /* 0x0000002a1e1e7223 */ /* 0x080fe20000010857 */
[----:B------:R-:W-:-:S01]  /*f810*/  FFMA.FTZ R29, R29, R42, -R9 ;  /* 0x0000002a1d1d7223 */ /* 0x000fc20000010809 */
        /* <DEDUP_REMOVED lines=8> */
[----:B------:R-:W0:Y:S01]  /*f8a0*/  MUFU.EX2 R4, R4 ;  /* 0x0000000400047308 */ /* 0x000e220000000800 */
[----:B------:R-:W-:-:S01]  /*f8b0*/  FFMA.FTZ R35, R35, R42, -R9 ;  /* 0x0000002a23237223 */ /* 0x000fc20000010809 */
[-C--:B------:R-:W-:Y:S01]  /*f8c0*/  FFMA.FTZ R43, R43, R42.reuse, -R87 ;  /* 0x0000002a2b2b7223 */ /* 0x080fe20000010857 */
[----:B------:R-:W-:-:S01]  /*f8d0*/  FFMA.FTZ R36, R36, R42, -R9 ;  /* 0x0000002a24247223 */ /* 0x000fc20000010809 */
[-C--:B------:R-:W-:Y:S01]  /*f8e0*/  FFMA.FTZ R46, R46, R42.reuse, -R87 ;  /* 0x0000002a2e2e7223 */ /* 0x080fe20000010857 */
[----:B------:R-:W-:-:S01]  /*f8f0*/  FFMA.FTZ R37, R37, R42, -R9 ;  /* 0x0000002a25257223 */ /* 0x000fc20000010809 */
[-C--:B------:R-:W-:Y:S01]  /*f900*/  FFMA.FTZ R47, R47, R42.reuse, -R87 ;  /* 0x0000002a2f2f7223 */ /* 0x080fe20000010857 */
[----:B------:R-:W-:-:S01]  /*f910*/  FFMA.FTZ R40, R40, R42, -R9 ;  /* 0x0000002a28287223 */ /* 0x000fc20000010809 */
[----:B------:R-:W1:Y:S01]  /*f920*/  MUFU.EX2 R6, R6 ;  /* 0x0000000600067308 */ /* 0x000e620000000800 */
[----:B------:R-:W-:-:S01]  /*f930*/  FFMA.FTZ R50, R50, R42, -R87 ;  /* 0x0000002a32327223 */ /* 0x000fc20000010857 */
[-C--:B------:R-:W-:Y:S01]  /*f940*/  FFMA.FTZ R41, R41, R42.reuse, -R9 ;  /* 0x0000002a29297223 */ /* 0x080fe20000010809 */
[----:B------:R-:W-:-:S01]  /*f950*/  FFMA.FTZ R51, R51, R42, -R87 ;  /* 0x0000002a33337223 */ /* 0x000fc20000010857 */
[-C--:B------:R-:W-:Y:S01]  /*f960*/  FFMA.FTZ R44, R44, R42.reuse, -R9 ;  /* 0x0000002a2c2c7223 */ /* 0x080fe20000010809 */
[----:B------:R-:W-:-:S01]  /*f970*/  FFMA.FTZ R81, R81, R42, -R87 ;  /* 0x0000002a51517223 */ /* 0x000fc20000010857 */
[-C--:B------:R-:W-:Y:S01]  /*f980*/  FFMA.FTZ R45, R45, R42.reuse, -R9 ;  /* 0x0000002a2d2d7223 */ /* 0x080fe20000010809 */
[----:B------:R-:W-:-:S01]  /*f990*/  FFMA.FTZ R55, R55, R42, -R87 ;  /* 0x0000002a37377223 */ /* 0x000fc20000010857 */
[----:B------:R-:W2:Y:S01]  /*f9a0*/  MUFU.EX2 R5, R5 ;  /* 0x0000000500057308 */ /* 0x000ea20000000800 */
[----:B0-----:R-:W-:-:S01]  /*f9b0*/  FFMA.FTZ R0, R10, R0, R4 ;  /* 0x000000000a007223 */ /* 0x001fc20000010004 */
[-C--:B------:R-:W-:Y:S01]  /*f9c0*/  FFMA.FTZ R48, R48, R42.reuse, -R9 ;  /* 0x0000002a30307223 */ /* 0x080fe20000010809 */
[----:B------:R-:W-:-:S01]  /*f9d0*/  FFMA.FTZ R58, R58, R42, -R87 ;  /* 0x0000002a3a3a7223 */ /* 0x000fc20000010857 */
[-C--:B------:R-:W-:Y:S01]  /*f9e0*/  FFMA.FTZ R11, R11, R42.reuse, -R9 ;  /* 0x0000002a0b0b7223 */ /* 0x080fe20000010809 */
[----:B------:R-:W-:-:S01]  /*f9f0*/  FFMA.FTZ R59, R59, R42, -R87 ;  /* 0x0000002a3b3b7223 */ /* 0x000fc20000010857 */
[-C--:B------:R-:W-:Y:S01]  /*fa00*/  FFMA.FTZ R49, R49, R42.reuse, -R9 ;  /* 0x0000002a31317223 */ /* 0x080fe20000010809 */
[----:B------:R-:W-:-:S01]  /*fa10*/  FFMA.FTZ R62, R62, R42, -R87 ;  /* 0x0000002a3e3e7223 */ /* 0x000fc20000010857 */
[----:B------:R-:W0:Y:S01]  /*fa20*/  MUFU.EX2 R7, R7 ;  /* 0x0000000700077308 */ /* 0x000e220000000800 */
[----:B-1----:R-:W-:-:S01]  /*fa30*/  FFMA.FTZ R3, R86, R3, R6 ;  /* 0x0000000356037223 */ /* 0x002fc20000010006 */
[-C--:B------:R-:W-:Y:S01]  /*fa40*/  FFMA.FTZ R52, R52, R42.reuse, -R9 ;  /* 0x0000002a34347223 */ /* 0x080fe20000010809 */
[----:B------:R-:W-:-:S01]  /*fa50*/  FFMA.FTZ R63, R63, R42, -R87 ;  /* 0x0000002a3f3f7223 */ /* 0x000fc20000010857 */
[-C--:B------:R-:W-:Y:S01]  /*fa60*/  FFMA.FTZ R53, R53, R42.reuse, -R9 ;  /* 0x0000002a35357223 */ /* 0x080fe20000010809 */
[----:B------:R-:W-:-:S01]  /*fa70*/  FFMA.FTZ R66, R66, R42, -R87 ;  /* 0x0000002a42427223 */ /* 0x000fc20000010857 */
[-C--:B------:R-:W-:Y:S01]  /*fa80*/  FFMA.FTZ R56, R56, R42.reuse, -R9 ;  /* 0x0000002a38387223 */ /* 0x080fe20000010809 */
[----:B------:R-:W-:-:S01]  /*fa90*/  FFMA.FTZ R67, R67, R42, -R87 ;  /* 0x0000002a43437223 */ /* 0x000fc20000010857 */
[----:B------:R-:W1:Y:S01]  /*faa0*/  MUFU.EX2 R24, R24 ;  /* 0x0000001800187308 */ /* 0x000e620000000800 */
[----:B--2---:R-:W-:-:S01]  /*fab0*/  FADD.FTZ R0, R5, R0 ;  /* 0x0000000005007221 */ /* 0x004fc20000010000 */
[-C--:B------:R-:W-:Y:S01]  /*fac0*/  FFMA.FTZ R57, R57, R42.reuse, -R9 ;  /* 0x0000002a39397223 */ /* 0x080fe20000010809 */
[----:B------:R-:W-:-:S01]  /*fad0*/  FFMA.FTZ R70, R70, R42, -R87 ;  /* 0x0000002a46467223 */ /* 0x000fc20000010857 */
[-C--:B------:R-:W-:Y:S01]  /*fae0*/  FFMA.FTZ R60, R60, R42.reuse, -R9 ;  /* 0x0000002a3c3c7223 */ /* 0x080fe20000010809 */
[----:B------:R-:W-:-:S01]  /*faf0*/  FFMA.FTZ R71, R71, R42, -R87 ;  /* 0x0000002a47477223 */ /* 0x000fc20000010857 */
[-C--:B------:R-:W-:Y:S01]  /*fb00*/  FFMA.FTZ R61, R61, R42.reuse, -R9 ;  /* 0x0000002a3d3d7223 */ /* 0x080fe20000010809 */
[----:B------:R-:W-:-:S01]  /*fb10*/  FFMA.FTZ R74, R74, R42, -R87 ;  /* 0x0000002a4a4a7223 */ /* 0x000fc20000010857 */
[----:B------:R-:W2:Y:S01]  /*fb20*/  MUFU.EX2 R26, R26 ;  /* 0x0000001a001a7308 */ /* 0x000ea20000000800 */
[----:B0-----:R-:W-:-:S01]  /*fb30*/  FADD.FTZ R3, R7, R3 ;  /* 0x0000000307037221 */ /* 0x001fc20000010000 */
[-C--:B------:R-:W-:Y:S01]  /*fb40*/  FFMA.FTZ R64, R64, R42.reuse, -R9 ;  /* 0x0000002a40407223 */ /* 0x080fe20000010809 */
[----:B------:R-:W-:-:S01]  /*fb50*/  FFMA.FTZ R75, R75, R42, -R87 ;  /* 0x0000002a4b4b7223 */ /* 0x000fc20000010857 */
[-C--:B------:R-:W-:Y:S01]  /*fb60*/  FFMA.FTZ R65, R65, R42.reuse, -R9 ;  /* 0x0000002a41417223 */ /* 0x080fe20000010809 */
[----:B------:R-:W-:-:S01]  /*fb70*/  FFMA.FTZ R78, R78, R42, -R87 ;  /* 0x0000002a4e4e7223 */ /* 0x000fc20000010857 */
[-C--:B------:R-:W-:Y:S01]  /*fb80*/  FFMA.FTZ R68, R68, R42.reuse, -R9 ;  /* 0x0000002a44447223 */ /* 0x080fe20000010809 */
[----:B------:R-:W-:-:S01]  /*fb90*/  FFMA.FTZ R79, R79, R42, -R87 ;  /* 0x0000002a4f4f7223 */ /* 0x000fc20000010857 */
[----:B------:R-:W0:Y:S01]  /*fba0*/  MUFU.EX2 R25, R25 ;  /* 0x0000001900197308 */ /* 0x000e220000000800 */
[----:B-1----:R-:W-:-:S01]  /*fbb0*/  FADD.FTZ R0, R24, R0 ;  /* 0x0000000018007221 */ /* 0x002fc20000010000 */
        /* <DEDUP_REMOVED lines=126> */
.L_x_11474:
[----:B------:R-:W2:Y:S01]  /*103a0*/  LDL R76, [R1+0x28] ;  /* 0x00002800014c7983 */ /* 0x000ea20000100800 */
[----:B------:R-:W-:Y:S02]  /*103b0*/  F2FP.SATFINITE.E4M3.F32.PACK_AB_MERGE_C R24, R25, R24, RZ ;  /* 0x000000181918723e */ /* 0x000fe400048070ff */
[----:B------:R-:W-:Y:S02]  /*103c0*/  IADD3 R12, R12, 0x19c60, RZ ;  /* 0x00019c600c0c7810 */ /* 0x000fe40007ffe0ff */
[----:B------:R-:W-:Y:S02]  /*103d0*/  F2FP.SATFINITE.E4M3.F32.PACK_AB_MERGE_C R24, R5, R4, R24 ;  /* 0x000000040518723e */ /* 0x000fe40004807018 */
[----:B------:R0:W5:Y:S01]  /*103e0*/  LDL R5, [R1] ;  /* 0x0000000001057983 */ /* 0x0001620000100800 */
        /* <DEDUP_REMOVED lines=15> */
[----:B------:R-:W-:Y:S02]  /*104e0*/  PRMT R12, R136, 0x654, R12 ;  /* 0x00000654880c7816 */ /* 0x000fe4000000000c */
[----:B------:R-:W-:Y:S02]  /*104f0*/  F2FP.SATFINITE.E4M3.F32.PACK_AB_MERGE_C R26, R7, R6, R26 ;  /* 0x00000006071a723e */ /* 0x000fe4000480701a */
[----:B------:R-:W-:Y:S01]  /*10500*/  F2FP.SATFINITE.E4M3.F32.PACK_AB_MERGE_C R32, R29, R28, R32 ;  /* 0x0000001c1d20723e */ /* 0x000fe20004807020 */
[----:B------:R0:W-:Y:S01]  /*10510*/  SYNCS.ARRIVE.TRANS64.RED.A1T0 RZ, [R12+URZ], RZ ;  /* 0x000000ff0cff79a7 */ /* 0x0001e2000810043f */
        /* <DEDUP_REMOVED lines=80> */
[C---:B--2---:R-:W-:Y:S01]  /*10a20*/  ISETP.GT.AND P1, PT, R8.reuse, R76, PT ;  /* 0x0000004c0800720c */ /* 0x044fe20003f24270 */
[----:B------:R-:W-:-:S12]  /*10a30*/  VIADD R8, R8, 0xffffffff ;  /* 0xffffffff08087836 */ /* 0x000fd80000000000 */
[----:B0-----:R-:W-:Y:S05]  /*10a40*/  @P1 BRA `(.L_x_11475) ;  /* 0xffffffd800841947 */ /* 0x001fea000383ffff */
.L_x_11462:
[----:B------:R-:W-:Y:S05]  /*10a50*/  BSYNC B0 ;  /* 0x0000000000007941 */ /* 0x000fea0003800000 */
.L_x_11461:
[----:B------:R-:W-:Y:S06]  /*10a60*/  BAR.ARV 0x8, 0x200 ;  /* 0x0208000000007b1d */ /* 0x000fec0000002000 */
[----:B------:R-:W-:Y:S05]  /*10a70*/  @!P0 BRA `(.L_x_11476) ;  /* 0x0000000000048947 */ /* 0x000fea0003800000 */
[----:B------:R-:W-:Y:S01]  /*10a80*/  BPT.TRAP 0x1 ;  /* 0x000000040000795c */ /* 0x000fe20000300000 */
.L_x_11476:
[----:B------:R-:W2:Y:S01]  /*10a90*/  LDL R2, [R1] ;  /* 0x0000000001027983 */ /* 0x000ea20000100800 */
[----:B------:R-:W-:Y:S01]  /*10aa0*/  IMAD R10, R156, 0x8, R18 ;  /* 0x000000089c0a7824 */ /* 0x000fe200078e0212 */
[----:B--2--5:R-:W-:-:S04]  /*10ab0*/  SHF.L.U32 R5, R2, 0x1f, RZ ;  /* 0x0000001f02057819 */ /* 0x024fc800000006ff */
[----:B------:R0:W1:Y:S01]  /*10ac0*/  SYNCS.PHASECHK.TRANS64.TRYWAIT P1, [R10+URZ+0x19c50], R5 ;  /* 0x019c50050a0075a7 */ /* 0x000062000802017f */
[----:B------:R-:W-:Y:S05]  /*10ad0*/  @!P0 BRA `(.L_x_11477) ;  /* 0x0000000000048947 */ /* 0x000fea0003800000 */
[----:B------:R-:W-:Y:S01]  /*10ae0*/  BPT.TRAP 0x1 ;  /* 0x000000040000795c */ /* 0x000fe20000300000 */
.L_x_11477:
[----:B------:R-:W-:Y:S04]  /*10af0*/  BSSY B0, `(.L_x_11478) ;  /* 0x0000004000007945 */ /* 0x000fe80003800000 */
[----:B-1----:R-:W-:Y:S05]  /*10b00*/  @P1 BRA `(.L_x_11479) ;  /* 0x0000000000081947 */ /* 0x002fea0003800000 */
[----:B------:R-:W1:Y:S02]  /*10b10*/  SYNCS.PHASECHK.TRANS64.TRYWAIT P1, [R10+URZ+0x19c50], R5 ;  /* 0x019c50050a0075a7 */ /* 0x000e64000802017f */
[----:B-1----:R-:W-:Y:S05]  /*10b20*/  @!P1 BRA `(.L_x_11480) ;  /* 0x000000bc00fc9947 */ /* 0x002fea0003800000 */
.L_x_11479:
[----:B------:R-:W-:Y:S05]  /*10b30*/  BSYNC B0 ;  /* 0x0000000000007941 */ /* 0x000fea0003800000 */
.L_x_11478:
[----:B------:R-:W2:Y:S04]  /*10b40*/  LDL R2, [R1+0x4c] ;  /* 0x00004c0001027983 */ /* 0x000ea80000100800 */
[----:B------:R-:W3:Y:S01]  /*10b50*/  LDL R11, [R1+0x30] ;  /* 0x00003000010b7983 */ /* 0x000ee20000100800 */
[----:B------:R-:W-:Y:S01]  /*10b60*/  IADD3 R18, R18, 0x3000, RZ ;  /* 0x0000300012127810 */ /* 0x000fe20007ffe0ff */
[----:B------:R-:W-:Y:S01]  /*10b70*/  ULDC.64 UR4, c[0x0][0x9a0] ;  /* 0x0002680000047ab9 */ /* 0x000fe20000000a00 */
[----:B------:R-:W-:Y:S01]  /*10b80*/  WARPGROUP.ARRIVE ;  /* 0x00000000000079c5 */ /* 0x000fe20000000000 */
[----:B------:R-:W-:Y:S02]  /*10b90*/  ISETP.NE.U32.AND P1, PT, RZ, UR4, PT ;  /* 0x00000004ff007c0c */ /* 0x000fe4000bf25070 */
[----:B------:R-:W-:-:S02]  /*10ba0*/  SHF.R.U32.HI R18, RZ, 0x4, R18 ;  /* 0x00000004ff127819 */ /* 0x000fc40000011612 */
[----:B------:R-:W-:Y:S02]  /*10bb0*/  ISETP.NE.AND.EX P1, PT, RZ, UR5, PT, P1 ;  /* 0x00000005ff007c0c */ /* 0x000fe4000bf25310 */
[----:B------:R-:W-:-:S04]  /*10bc0*/  LOP3.LUT R18, R18, 0x3fff, RZ, 0xc0, !PT ;  /* 0x00003fff12127812 */ /* 0x000fc800078ec0ff */
[----:B01----:R-:W-:-:S05]  /*10bd0*/  LOP3.LUT R5, R18, 0x10000, RZ, 0xfc, !PT ;  /* 0x0001000012057812 */ /* 0x003fca00078efcff */
[----:B------:R-:W-:Y:S02]  /*10be0*/  IMAD R4, R156, 0x300, R5 ;  /* 0x000003009c047824 */ /* 0x000fe400078e0205 */
[----:B------:R-:W-:Y:S01]  /*10bf0*/  IMAD.MOV.U32 R5, RZ, RZ, 0x40000040 ;  /* 0x40000040ff057424 */ /* 0x000fe200078e00ff */
[----:B------:R-:W2:Y:S02]  /*10c00*/  @P1 LDC.64 R8, c[0x0][0x9c8] ;  /* 0x00027200ff081b82 */ /* 0x000ea40000000a00 */
[----:B------:R-:W-:Y:S02]  /*10c10*/  R2UR UR6, R4 ;  /* 0x00000000040672ca */ /* 0x000fe400000e0000 */
[----:B------:R-:W-:-:S04]  /*10c20*/  R2UR UR7, R5 ;  /* 0x00000000050772ca */ /* 0x000fc800000e0000 */
[----:B------:R-:W0:Y:S09]  /*10c30*/  @P1 LDC.64 R6, c[0x0][0x9d0] ;  /* 0x00027400ff061b82 */ /* 0x000e320000000a00 */
[----:B------:R-:W-:Y:S03]  /*10c40*/  QGMMA.64x96x32.F32.E4M3.E4M3 R88, R148, gdesc[UR4], R88, gsb0 ;  /* 0x0160000494587df3 */ /* 0x000fe60008000858 */
[----:B------:R-:W-:-:S02]  /*10c50*/  WARPGROUP.DEPBAR.LE gsb0, 0x0 ;  /* 0x00008000000079c5 */ /* 0x000fc40000010000 */
[----:B------:R-:W-:Y:S01]  /*10c60*/  WARPGROUP.ARRIVE ;  /* 0x00000000000079c5 */ /* 0x000fe20000000000 */
[----:B--2---:R-:W-:-:S04]  /*10c70*/  @P1 IMAD R2, R2, R8, RZ ;  /* 0x0000000802021224 */ /* 0x004fc800078e02ff */
[C---:B---3--:R-:W-:Y:S02]  /*10c80*/  @P1 IMAD R5, R11.reuse, R9, R2 ;  /* 0x000000090b051224 */ /* 0x048fe400078e0202 */
[----:B------:R-:W-:-:S04]  /*10c90*/  @P1 IMAD.WIDE.U32 R8, R11, R8, RZ ;  /* 0x000000080b081225 */ /* 0x000fc800078e00ff */
[----:B------:R-:W-:Y:S02]  /*10ca0*/  @P1 IMAD.IADD R9, R9, 0x1, R5 ;  /* 0x0000000109091824 */ /* 0x000fe400078e0205 */
[----:B0-----:R-:W-:-:S04]  /*10cb0*/  @P1 IMAD.WIDE.U32 R8, R22, R6, R8 ;  /* 0x0000000616081225 */ /* 0x001fc800078e0008 */
[----:B------:R-:W-:Y:S01]  /*10cc0*/  @P1 IMAD R7, R22, R7, R9 ;  /* 0x0000000716071224 */ /* 0x000fe200078e0209 */
[----:B------:R-:W-:-:S04]  /*10cd0*/  @P1 LEA R6, P2, R8, UR4, 0x2 ;  /* 0x0000000408061c11 */ /* 0x000fc8000f8410ff */
[----:B------:R-:W-:Y:S01]  /*10ce0*/  @P1 LEA.HI.X R7, R8, UR5, R7, 0x2, P2 ;  /* 0x0000000508071c11 */ /* 0x000fe200090f1407 */
[----:B------:R-:W-:-:S06]  /*10cf0*/  IMAD.MOV.U32 R8, RZ, RZ, 0x3f800000 ;  /* 0x3f800000ff087424 */ /* 0x000fcc00078e00ff */
[----:B------:R0:W2:Y:S01]  /*10d00*/  @P1 LDG.E R8, desc[UR42][R6.64] ;  /* 0x0000002a06081981 */ /* 0x0000a2000c1e1900 */
[----:B------:R-:W-:-:S03]  /*10d10*/  IMAD.MOV.U32 R5, RZ, RZ, 0x40000040 ;  /* 0x40000040ff057424 */ /* 0x000fc600078e00ff */
[----:B------:R-:W1:Y:S04]  /*10d20*/  SHFL.BFLY PT, R9, R0, 0x2, 0x1f ;  /* 0x0c401f0000097f89 */ /* 0x000e6800000e0000 */
[----:B------:R-:W3:Y:S01]  /*10d30*/  SHFL.BFLY PT, R12, R3, 0x2, 0x1f ;  /* 0x0c401f00030c7f89 */ /* 0x000ee200000e0000 */
[----:B0-----:R-:W-:Y:S02]  /*10d40*/  VIADD R6, R4, 0x2 ;  /* 0x0000000204067836 */ /* 0x001fe40000000000 */
[----:B------:R-:W-:-:S03]  /*10d50*/  IMAD.MOV.U32 R7, RZ, RZ, 0x40000040 ;  /* 0x40000040ff077424 */ /* 0x000fc600078e00ff */
[----:B------:R-:W-:Y:S01]  /*10d60*/  R2UR UR6, R6 ;  /* 0x00000000060672ca */ /* 0x000fe200000e0000 */
[C---:B------:R-:W-:Y:S01]  /*10d70*/  VIADD R6, R4.reuse, 0x4 ;  /* 0x0000000404067836 */ /* 0x040fe20000000000 */
[----:B------:R-:W-:Y:S01]  /*10d80*/  R2UR UR7, R7 ;  /* 0x00000000070772ca */ /* 0x000fe200000e0000 */
[----:B------:R-:W-:Y:S02]  /*10d90*/  IMAD.MOV.U32 R7, RZ, RZ, 0x40000040 ;  /* 0x40000040ff077424 */ /* 0x000fe400078e00ff */
[----:B------:R-:W-:Y:S02]  /*10da0*/  VIADD R4, R4, 0x6 ;  /* 0x0000000604047836 */ /* 0x000fe40000000000 */
[----:B-1----:R-:W-:-:S01]  /*10db0*/  FADD.FTZ R9, R9, R0 ;  /* 0x0000000009097221 */ /* 0x002fc20000010000 */
[----:B------:R-:W-:-:S07]  /*10dc0*/  IMAD.MOV.U32 R0, RZ, RZ, -0x800000 ;  /* 0xff800000ff007424 */ /* 0x000fce00078e00ff */
[----:B------:R-:W-:Y:S01]  /*10dd0*/  QGMMA.64x96x32.F32.E4M3.E4M3 R88, R136, gdesc[UR4], R88, gsb0 ;  /* 0x0160000488587df3 */ /* 0x000fe20008000858 */
[----:B------:R-:W-:Y:S01]  /*10de0*/  R2UR UR6, R6 ;  /* 0x00000000060672ca */ /* 0x000fe200000e0000 */
[----:B---3--:R-:W-:Y:S01]  /*10df0*/  FADD.FTZ R12, R12, R3 ;  /* 0x000000030c0c7221 */ /* 0x008fe20000010000 */
[----:B------:R-:W-:Y:S01]  /*10e00*/  R2UR UR7, R7 ;  /* 0x00000000070772ca */ /* 0x000fe200000e0000 */
[----:B------:R-:W0:Y:S01]  /*10e10*/  SHFL.BFLY PT, R2, R9, 0x1, 0x1f ;  /* 0x0c201f0009027f89 */ /* 0x000e2200000e0000 */
[----:B------:R-:W-:Y:S01]  /*10e20*/  IMAD.MOV.U32 R3, RZ, RZ, RZ ;  /* 0x000000ffff037224 */ /* 0x000fe200078e00ff */
[----:B------:R-:W-:Y:S01]  /*10e30*/  MOV R7, RZ ;  /* 0x000000ff00077202 */ /* 0x000fe20000000f00 */
[----:B0-----:R-:W-:-:S01]  /*10e40*/  FADD.FTZ R11, R9, R2 ;  /* 0x00000002090b7221 */ /* 0x001fc20000010000 */
[----:B------:R-:W-:-:S03]  /*10e50*/  IMAD.MOV.U32 R2, RZ, RZ, -0x800000 ;  /* 0xff800000ff027424 */ /* 0x000fc600078e00ff */
[C---:B------:R-:W-:Y:S01]  /*10e60*/  FMUL.FTZ R14, R11.reuse, 0.00390625 ;  /* 0x3b8000000b0e7820 */ /* 0x040fe20000410000 */
[----:B------:R-:W-:-:S04]  /*10e70*/  FSETP.NE.FTZ.AND P1, PT, R11, RZ, PT ;  /* 0x000000ff0b00720b */ /* 0x000fc80003f35000 */
[----:B------:R-:W-:-:S09]  /*10e80*/  FSETP.NE.FTZ.AND P2, PT, R14, RZ, PT ;  /* 0x000000ff0e00720b */ /* 0x000fd20003f55000 */
[----:B------:R-:W-:Y:S01]  /*10e90*/  @P1 MUFU.RCP R3, R11 ;  /* 0x0000000b00031308 */ /* 0x000fe20000001000 */
[----:B------:R-:W-:Y:S02]  /*10ea0*/  WARPGROUP.DEPBAR.LE gsb0, 0x0 ;  /* 0x00008000000079c5 */ /* 0x000fe40000010000 */
[----:B------:R-:W-:-:S06]  /*10eb0*/  WARPGROUP.ARRIVE ;  /* 0x00000000000079c5 */ /* 0x000fcc0000000000 */
[----:B------:R-:W-:Y:S01]  /*10ec0*/  QGMMA.64x96x32.F32.E4M3.E4M3 R88, R140, gdesc[UR4], R88, gsb0 ;  /* 0x016000048c587df3 */ /* 0x000fe20008000858 */
[----:B------:R-:W-:Y:S02]  /*10ed0*/  R2UR UR6, R4 ;  /* 0x00000000040672ca */ /* 0x000fe400000e0000 */
[----:B------:R-:W-:Y:S01]  /*10ee0*/  R2UR UR7, R5 ;  /* 0x00000000050772ca */ /* 0x000fe200000e0000 */
[----:B------:R-:W0:Y:S01]  /*10ef0*/  @P2 MUFU.LG2 R4, R14 ;  /* 0x0000000e00042308 */ /* 0x000e220000000c00 */
[----:B------:R-:W1:Y:S01]  /*10f00*/  SHFL.BFLY PT, R5, R12, 0x1, 0x1f ;  /* 0x0c201f000c057f89 */ /* 0x000e6200000e0000 */
[----:B0-----:R-:W-:Y:S01]  /*10f10*/  @P2 FMUL.FTZ R4, R4, 0.69314718246459960938 ;  /* 0x3f31721804042820 */ /* 0x001fe20000410000 */
[----:B-1----:R-:W-:Y:S01]  /*10f20*/  FADD.FTZ R13, R12, R5 ;  /* 0x000000050c0d7221 */ /* 0x002fe20000010000 */
[----:B------:R-:W-:-:S03]  /*10f30*/  @P2 FMUL.FTZ R5, R42, 0.69314718246459960938 ;  /* 0x3f3172182a052820 */ /* 0x000fc60000410000 */
[C---:B------:R-:W-:Y:S01]  /*10f40*/  FMUL.FTZ R6, R13.reuse, 0.00390625 ;  /* 0x3b8000000d067820 */ /* 0x040fe20000410000 */
[----:B------:R-:W-:Y:S01]  /*10f50*/  FSETP.NE.FTZ.AND P1, PT, R13, RZ, PT ;  /* 0x000000ff0d00720b */ /* 0x000fe20003f35000 */
[----:B------:R-:W-:-:S03]  /*10f60*/  @P2 FFMA.FTZ R0, R5, R38, R4 ;  /* 0x0000002605002223 */ /* 0x000fc60000010004 */
[----:B------:R-:W-:-:S09]  /*10f70*/  FSETP.NE.FTZ.AND P3, PT, R6, RZ, PT ;  /* 0x000000ff0600720b */ /* 0x000fd20003f75000 */
[----:B------:R-:W-:Y:S04]  /*10f80*/  @P1 MUFU.RCP R7, R13 ;  /* 0x0000000d00071308 */ /* 0x000fe80000001000 */
[----:B------:R-:W-:-:S04]  /*10f90*/  @P3 FMUL.FTZ R42, R42, 0.69314718246459960938 ;  /* 0x3f3172182a2a3820 */ /* 0x000fc80000410000 */
[----:B------:R-:W0:Y:S02]  /*10fa0*/  @P3 MUFU.LG2 R6, R6 ;  /* 0x0000000600063308 */ /* 0x000e240000000c00 */
[----:B0-----:R-:W-:-:S04]  /*10fb0*/  @P3 FMUL.FTZ R9, R6, 0.69314718246459960938 ;  /* 0x3f31721806093820 */ /* 0x001fc80000410000 */
[----:B------:R-:W-:Y:S01]  /*10fc0*/  @P3 FFMA.FTZ R2, R42, R54, R9 ;  /* 0x000000362a023223 */ /* 0x000fe20000010009 */
[----:B------:R-:W-:Y:S02]  /*10fd0*/  WARPGROUP.DEPBAR.LE gsb0, 0x0 ;  /* 0x00008000000079c5 */ /* 0x000fe40000010000 */
[----:B------:R-:W-:-:S06]  /*10fe0*/  WARPGROUP.ARRIVE ;  /* 0x00000000000079c5 */ /* 0x000fcc0000000000 */
[----:B------:R-:W-:Y:S01]  /*10ff0*/  QGMMA.64x96x32.F32.E4M3.E4M3 R88, R144, gdesc[UR4], R88, gsb0 ;  /* 0x0160000490587df3 */ /* 0x000fe20008000858 */
[-C--:B--2---:R-:W-:Y:S01]  /*11000*/  FMUL.FTZ R40, R3, R8.reuse ;  /* 0x0000000803287220 */ /* 0x084fe20000410000 */
[----:B------:R-:W-:Y:S01]  /*11010*/  FMUL.FTZ R4, R7, R8 ;  /* 0x0000000807047220 */ /* 0x000fe20000410000 */
[----:B------:R-:W-:Y:S02]  /*11020*/  WARPGROUP.DEPBAR.LE gsb0, 0x0 ;  /* 0x00008000000079c5 */ /* 0x000fe40000010000 */
[----:B------:R-:W-:Y:S05]  /*11030*/  @!P0 BRA `(.L_x_11481) ;  /* 0x0000000000048947 */ /* 0x000fea0003800000 */
[----:B------:R-:W-:Y:S01]  /*11040*/  BPT.TRAP 0x1 ;  /* 0x000000040000795c */ /* 0x000fe20000300000 */
.L_x_11481:
[----:B------:R-:W2:Y:S01]  /*11050*/  LDL.LU R5, [R1+0x20] ;  /* 0x0000200001057983 */ /* 0x000ea20000300800 */
[----:B------:R-:W-:Y:S02]  /*11060*/  VIADD R10, R10, 0x19c60 ;  /* 0x00019c600a0a7836 */ /* 0x000fe40000000000 */
[-C--:B------:R-:W-:Y:S01]  /*11070*/  FMUL.FTZ R3, R88, R40.reuse ;  /* 0x0000002858037220 */ /* 0x080fe20000410000 */
[----:B------:R-:W-:Y:S01]  /*11080*/  FMUL.FTZ R6, R93, R40 ;  /* 0x000000285d067220 */ /* 0x000fe20000410000 */
[----:B------:R-:W3:Y:S04]  /*11090*/  LDL.LU R24, [R1] ;  /* 0x0000000001187983 */ /* 0x000ee80000300800 */
[----:B------:R-:W4:Y:S01]  /*110a0*/  LDL.LU R18, [R1+0x48] ;  /* 0x0000480001127983 */ /* 0x000f220000300800 */
[----:B------:R-:W-:-:S05]  /*110b0*/  VIADD R156, R156, 0x1 ;  /* 0x000000019c9c7836 */ /* 0x000fca0000000000 */
        /* <DEDUP_REMOVED lines=47> */
[----:B--2---:R-:W-:-:S04]  /*113b0*/  PRMT R5, R5, 0x654, R10 ;  /* 0x0000065405057816 */ /* 0x004fc8000000000a */
[----:B------:R0:W-:Y:S01]  /*113c0*/  SYNCS.ARRIVE.TRANS64.RED.A1T0 RZ, [R5+URZ], RZ ;  /* 0x000000ff05ff79a7 */ /* 0x0001e2000810043f */
[----:B----4-:R-:W-:Y:S01]  /*113d0*/  VIADD R18, R18, 0x1 ;  /* 0x0000000112127836 */ /* 0x010fe20000000000 */
[----:B0-----:R-:W-:-:S04]  /*113e0*/  SEL R5, RZ, 0x1, P1 ;  /* 0x00000001ff057807 */ /* 0x001fc80000800000 */
[----:B---3--:R-:W-:Y:S01]  /*113f0*/  LOP3.LUT R24, R24, R5, RZ, 0x3c, !PT ;  /* 0x0000000518187212 */ /* 0x008fe200078e3cff */
[----:B------:R0:W-:Y:S04]  /*11400*/  STL [R1+0x48], R18 ;  /* 0x0000481201007387 */ /* 0x0001e80000100800 */
[----:B------:R0:W-:Y:S01]  /*11410*/  STL [R1], R24 ;  /* 0x0000001801007387 */ /* 0x0001e20000100800 */
[-C--:B------:R-:W-:Y:S01]  /*11420*/  FMUL.FTZ R10, R109, R40.reuse ;  /* 0x000000286d0a7220 */ /* 0x080fe20000410000 */
[----:B------:R-:W-:-:S07]  /*11430*/  FMUL.FTZ R40, R129, R40 ;  /* 0x0000002881287220 */ /* 0x000fce0000410000 */
.L_x_11427:
[----:B------:R-:W2:Y:S01]  /*11440*/  LDL R88, [R1+0x38] ;  /* 0x0000380001587983 */ /* 0x000ea20000100800 */
[----:B------:R-:W1:Y:S01]  /*11450*/  S2UR UR4, SR_CgaCtaId ;  /* 0x00000000000479c3 */ /* 0x000e620000008800 */
[----:B0-----:R-:W-:Y:S01]  /*11460*/  MOV R18, 0x400 ;  /* 0x0000040000127802 */ /* 0x001fe20000000f00 */
[----:B------:R-:W-:Y:S01]  /*11470*/  BSSY B0, `(.L_x_11482) ;  /* 0x0000336000007945 */ /* 0x000fe20003800000 */
[----:B-1----:R-:W-:-:S05]  /*11480*/  IMAD.U32 R4, RZ, RZ, UR4 ;  /* 0x00000004ff047e24 */ /* 0x002fca000f8e00ff */
[----:B------:R0:W-:Y:S01]  /*11490*/  STL [R1+0x20], R4 ;  /* 0x0000200401007387 */ /* 0x0001e20000100800 */
[----:B------:R-:W-:Y:S01]  /*114a0*/  LEA R18, R4, R18, 0x18 ;  /* 0x0000001204127211 */ /* 0x000fe200078ec0ff */
[----:B------:R-:W-:Y:S06]  /*114b0*/  BAR.SYNC.DEFER_BLOCKING 0x5, 0x200 ;  /* 0x0148000000007b1d */ /* 0x000fec0000010000 */
[----:B------:R0:W1:Y:S02]  /*114c0*/  LDS.128 R28, [R18+0x19cd0] ;  /* 0x019cd000121c7984 */ /* 0x0000640000000c00 */
[----:B------:R-:W-:Y:S06]  /*114d0*/  BAR.ARV 0x4, 0x200 ;  /* 0x0108000000007b1d */ /* 0x000fec0000002000 */
[----:B--2---:R-:W-:-:S13]  /*114e0*/  ISETP.NE.AND P1, PT, R88, RZ, PT ;  /* 0x000000ff5800720c */ /* 0x004fda0003f25270 */
[----:B------:R-:W2:Y:S02]  /*114f0*/  @!P1 LDC R88, c[0x0][0xad4] ;  /* 0x0002b500ff589b82 */ /* 0x000ea40000000800 */
[----:B--2---:R0:W-:Y:S01]  /*11500*/  @!P1 STL [R1+0x38], R88 ;  /* 0x0000385801009387 */ /* 0x0041e20000100800 */
[----:B-1----:R-:W-:Y:S05]  /*11510*/  @P0 BRA `(.L_x_11483) ;  /* 0x0000002400e80947 */ /* 0x002fea0003800000 */
[----:B------:R-:W2:Y:S01]  /*11520*/  LDL.LU R5, [R1+0x30] ;  /* 0x0000300001057983 */ /* 0x000ea20000300800 */
[----:B------:R-:W-:Y:S01]  /*11530*/  ULDC.64 UR4, c[0x4][0x70] ;  /* 0x01001c0000047ab9 */ /* 0x000fe20000000a00 */
[----:B------:R-:W-:Y:S02]  /*11540*/  ULDC.64 UR6, c[0x0][0xc08] ;  /* 0x0003020000067ab9 */ /* 0x000fe40000000a00 */
[----:B0-----:R-:W3:Y:S01]  /*11550*/  LDL.LU R4, [R1+0x4c] ;  /* 0x00004c0001047983 */ /* 0x001ee20000300800 */
[----:B-----5:R-:W0:Y:S01]  /*11560*/  S2R R25, SR_TID.X ;  /* 0x0000000000197919 */ /* 0x020e220000002100 */
[----:B------:R-:W-:Y:S01]  /*11570*/  BAR.SYNC.DEFER_BLOCKING 0x1, 0x180 ;  /* 0x0046000000007b1d */ /* 0x000fe20000010000 */
[----:B--2---:R-:W-:Y:S02]  /*11580*/  IMAD.MOV.U32 R44, RZ, RZ, R5 ;  /* 0x000000ffff2c7224 */ /* 0x004fe400078e0005 */
[----:B---3--:R-:W-:Y:S02]  /*11590*/  IMAD.MOV.U32 R43, RZ, RZ, R4 ;  /* 0x000000ffff2b7224 */ /* 0x008fe400078e0004 */
[----:B0-----:R-:W-:-:S05]  /*115a0*/  IMAD.SHL.U32 R4, R25, 0x4, RZ ;  /* 0x0000000419047824 */ /* 0x001fca00078e00ff */
[----:B------:R-:W-:-:S04]  /*115b0*/  LOP3.LUT R4, R4, 0xc, RZ, 0xc0, !PT ;  /* 0x0000000c04047812 */ /* 0x000fc800078ec0ff */
[----:B------:R-:W-:-:S05]  /*115c0*/  IADD3 R4, P0, R4, UR4, RZ ;  /* 0x0000000404047c10 */ /* 0x000fca000ff1e0ff */
[----:B------:R-:W-:Y:S01]  /*115d0*/  IMAD.X R5, RZ, RZ, UR5, P0 ;  /* 0x00000005ff057e24 */ /* 0x000fe200080e06ff */
[----:B------:R-:W-:Y:S01]  /*115e0*/  MOV R50, R44 ;  /* 0x0000002c00327202 */ /* 0x000fe20000000f00 */
[----:B------:R-:W-:Y:S01]  /*115f0*/  IMAD.MOV.U32 R52, RZ, RZ, R43 ;  /* 0x000000ffff347224 */ /* 0x000fe200078e002b */
[----:B------:R-:W-:Y:S02]  /*11600*/  ULDC.64 UR4, c[0x0][0xc00] ;  /* 0x0003000000047ab9 */ /* 0x000fe40000000a00 */
[----:B------:R0:W2:Y:S01]  /*11610*/  LDG.E.CONSTANT R24, desc[UR42][R4.64] ;  /* 0x0000002a04187981 */ /* 0x0000a2000c1e9900 */
[----:B------:R-:W-:-:S03]  /*11620*/  LOP3.LUT P0, R25, R25, 0x3, RZ, 0xc0, !PT ;  /* 0x0000000319197812 */ /* 0x000fc6000780c0ff */
[----:B------:R-:W3:Y:S01]  /*11630*/  LDL R4, [R1+0xac] ;  /* 0x0000ac0001047983 */ /* 0x000ee20000100800 */
[----:B------:R-:W-:Y:S01]  /*11640*/  ISETP.EQ.OR P0, PT, R25, 0x3, !P0 ;  /* 0x000000031900780c */ /* 0x000fe20004702670 */
[----:B------:R-:W-:Y:S02]  /*11650*/  IMAD.MOV.U32 R96, RZ, RZ, R50 ;  /* 0x000000ffff607224 */ /* 0x000fe400078e0032 */
[----:B------:R-:W4:Y:S01]  /*11660*/  LDL.LU R97, [R1+0x3c] ;  /* 0x00003c0001617983 */ /* 0x000f220000300800 */
[----:B------:R-:W-:Y:S01]  /*11670*/  SEL R65, R94, R95, P0 ;  /* 0x0000005f5e417207 */ /* 0x000fe20000000000 */
[----:B------:R-:W-:Y:S01]  /*11680*/  IMAD.MOV.U32 R93, RZ, RZ, R52 ;  /* 0x000000ffff5d7224 */ /* 0x000fe200078e0034 */
[----:B------:R-:W-:Y:S02]  /*11690*/  SEL R94, R95, R94, P0 ;  /* 0x0000005e5f5e7207 */ /* 0x000fe40000000000 */
[----:B------:R-:W4:Y:S01]  /*116a0*/  LDL.LU R95, [R1+0x40] ;  /* 0x00004000015f7983 */ /* 0x000f220000300800 */
[----:B------:R-:W-:-:S02]  /*116b0*/  SEL R25, R3, R38, P0 ;  /* 0x0000002603197207 */ /* 0x000fc40000000000 */
[----:B------:R-:W-:Y:S01]  /*116c0*/  SEL R38, R38, R3, P0 ;  /* 0x0000000326267207 */ /* 0x000fe20000000000 */
[----:B------:R-:W4:Y:S01]  /*116d0*/  LDL R92, [R1+0xa8] ;  /* 0x0000a800015c7983 */ /* 0x000f220000100800 */
[----:B------:R-:W-:Y:S02]  /*116e0*/  SEL R61, R39, R20, P0 ;  /* 0x00000014273d7207 */ /* 0x000fe40000000000 */
[----:B------:R-:W-:Y:S01]  /*116f0*/  SEL R45, R21, R8, P0 ;  /* 0x00000008152d7207 */ /* 0x000fe20000000000 */
[----:B------:R-:W1:Y:S01]  /*11700*/  S2R R3, SR_SWINHI ;  /* 0x0000000000037919 */ /* 0x000e620000002f00 */
[----:B------:R-:W-:Y:S02]  /*11710*/  SEL R46, R8, R21, P0 ;  /* 0x00000015082e7207 */ /* 0x000fe40000000000 */
[----:B------:R-:W-:Y:S01]  /*11720*/  SEL R39, R20, R39, P0 ;  /* 0x0000002714277207 */ /* 0x000fe20000000000 */
[----:B------:R-:W4:Y:S01]  /*11730*/  LDL R91, [R1+0x50] ;  /* 0x00005000015b7983 */ /* 0x000f220000100800 */
[----:B------:R-:W-:-:S02]  /*11740*/  SEL R55, R13, R36, P0 ;  /* 0x000000240d377207 */ /* 0x000fc40000000000 */
[----:B------:R-:W-:Y:S01]  /*11750*/  SEL R53, R35, R12, P0 ;  /* 0x0000000c23357207 */ /* 0x000fe20000000000 */
[----:B------:R-:W4:Y:S01]  /*11760*/  LDL R90, [R1+0x58] ;  /* 0x00005800015a7983 */ /* 0x000f220000100800 */
        /* <DEDUP_REMOVED lines=13> */
[----:B-1----:R-:W-:Y:S02]  /*11840*/  MOV R21, R3 ;  /* 0x0000000300157202 */ /* 0x002fe40000000f00 */
        /* <DEDUP_REMOVED lines=26> */
[----:B---3--:R-:W-:-:S03]  /*119f0*/  IMAD.WIDE R12, R4, 0x2, R20 ;  /* 0x00000002040c7825 */ /* 0x008fc600078e0214 */
[C---:B------:R-:W-:Y:S02]  /*11a00*/  LOP3.LUT R3, R12.reuse, 0x180, RZ, 0xc0, !PT ;  /* 0x000001800c037812 */ /* 0x040fe400078ec0ff */
[----:B------:R-:W-:Y:S02]  /*11a10*/  IADD3 R6, P5, R12, 0x20, RZ ;  /* 0x000000200c067810 */ /* 0x000fe40007fbe0ff */
[----:B------:R-:W-:Y:S02]  /*11a20*/  SHF.R.U64 R3, R3, 0x3, RZ ;  /* 0x0000000303037819 */ /* 0x000fe400000012ff */
[----:B0-----:R-:W-:Y:S02]  /*11a30*/  LOP3.LUT R4, R6, 0x180, RZ, 0xc0, !PT ;  /* 0x0000018006047812 */ /* 0x001fe400078ec0ff */
[C---:B------:R-:W-:Y:S02]  /*11a40*/  IADD3 R8, P4, R12.reuse, 0x3000, RZ ;  /* 0x000030000c087810 */ /* 0x040fe40007f9e0ff */
[----:B------:R-:W-:-:S02]  /*11a50*/  IADD3 R35, P3, R12, 0x3020, RZ ;  /* 0x000030200c237810 */ /* 0x000fc40007f7e0ff */
[C---:B------:R-:W-:Y:S02]  /*11a60*/  IADD3 R85, P2, R12.reuse, 0x6000, RZ ;  /* 0x000060000c557810 */ /* 0x040fe40007f5e0ff */
[----:B------:R-:W-:Y:S02]  /*11a70*/  IADD3 R89, P1, R12, 0x6020, RZ ;  /* 0x000060200c597810 */ /* 0x000fe40007f3e0ff */
[----:B------:R-:W-:Y:S02]  /*11a80*/  LOP3.LUT R12, R3, R12, RZ, 0x3c, !PT ;  /* 0x0000000c030c7212 */ /* 0x000fe400078e3cff */
[----:B------:R-:W-:Y:S02]  /*11a90*/  SHF.R.U64 R3, R4, 0x3, RZ ;  /* 0x0000000304037819 */ /* 0x000fe400000012ff */
[----:B------:R-:W-:Y:S02]  /*11aa0*/  LOP3.LUT R4, R35, 0x180, RZ, 0xc0, !PT ;  /* 0x0000018023047812 */ /* 0x000fe400078ec0ff */
[----:B------:R-:W-:-:S02]  /*11ab0*/  LOP3.LUT R14, R3, R6, RZ, 0x3c, !PT ;  /* 0x00000006030e7212 */ /* 0x000fc400078e3cff */
[----:B------:R-:W-:Y:S02]  /*11ac0*/  LOP3.LUT R3, R8, 0x180, RZ, 0xc0, !PT ;  /* 0x0000018008037812 */ /* 0x000fe400078ec0ff */
[----:B------:R-:W-:Y:S02]  /*11ad0*/  LOP3.LUT R28, R89, 0x180, RZ, 0xc0, !PT ;  /* 0x00000180591c7812 */ /* 0x000fe400078ec0ff */
[----:B------:R-:W-:Y:S02]  /*11ae0*/  SHF.R.U64 R3, R3, 0x3, RZ ;  /* 0x0000000303037819 */ /* 0x000fe400000012ff */
[----:B------:R-:W-:Y:S01]  /*11af0*/  SHF.R.U64 R4, R4, 0x3, RZ ;  /* 0x0000000304047819 */ /* 0x000fe200000012ff */
[----:B------:R-:W-:Y:S01]  /*11b00*/  IMAD.X R9, RZ, RZ, R13, P3 ;  /* 0x000000ffff097224 */ /* 0x000fe200018e060d */
[----:B------:R-:W-:Y:S02]  /*11b10*/  SHF.R.U64 R28, R28, 0x3, RZ ;  /* 0x000000031c1c7819 */ /* 0x000fe400000012ff */
[----:B------:R-:W-:-:S02]  /*11b20*/  LOP3.LUT R10, R3, R8, RZ, 0x3c, !PT ;  /* 0x00000008030a7212 */ /* 0x000fc400078e3cff */
[----:B------:R-:W-:Y:S02]  /*11b30*/  LOP3.LUT R6, R85, 0x180, RZ, 0xc0, !PT ;  /* 0x0000018055067812 */ /* 0x000fe400078ec0ff */
[----:B------:R-:W-:Y:S02]  /*11b40*/  LOP3.LUT R8, R4, R35, RZ, 0x3c, !PT ;  /* 0x0000002304087212 */ /* 0x000fe400078e3cff */
[----:B------:R-:W-:Y:S02]  /*11b50*/  LOP3.LUT R4, R28, R89, RZ, 0x3c, !PT ;  /* 0x000000591c047212 */ /* 0x000fe400078e3cff */
[----:B------:R-:W-:Y:S02]  /*11b60*/  SHF.R.U64 R6, R6, 0x3, RZ ;  /* 0x0000000306067819 */ /* 0x000fe400000012ff */
[----:B------:R-:W-:Y:S02]  /*11b70*/  MOV R28, R8 ;  /* 0x00000008001c7202 */ /* 0x000fe40000000f00 */
[----:B--2---:R0:W-:Y:S01]  /*11b80*/  SHFL.IDX PT, R9, R49, R24, 0x1c1f ;  /* 0x001c1f1831097589 */ /* 0x0041e200000e0000 */
[--C-:B------:R-:W-:Y:S01]  /*11b90*/  IMAD.X R11, RZ, RZ, R13.reuse, P4 ;  /* 0x000000ffff0b7224 */ /* 0x100fe200020e060d */
[----:B------:R-:W-:Y:S01]  /*11ba0*/  LOP3.LUT R6, R6, R85, RZ, 0x3c, !PT ;  /* 0x0000005506067212 */ /* 0x000fe200078e3cff */
[--C-:B------:R-:W-:Y:S01]  /*11bb0*/  IMAD.X R7, RZ, RZ, R13.reuse, P2 ;  /* 0x000000ffff077224 */ /* 0x100fe200010e060d */
[----:B------:R-:W-:Y:S01]  /*11bc0*/  SHFL.IDX PT, R43, R43, R24, 0x1c1f ;  /* 0x001c1f182b2b7589 */ /* 0x000fe200000e0000 */
[--C-:B------:R-:W-:Y:S01]  /*11bd0*/  IMAD.X R15, RZ, RZ, R13.reuse, P5 ;  /* 0x000000ffff0f7224 */ /* 0x100fe200028e060d */
[----:B0-----:R-:W-:Y:S01]  /*11be0*/  LOP3.LUT R49, R24, 0x2, RZ, 0x3c, !PT ;  /* 0x0000000218317812 */ /* 0x001fe200078e3cff */
[----:B------:R-:W-:Y:S01]  /*11bf0*/  IMAD.X R5, RZ, RZ, R13, P1 ;  /* 0x000000ffff057224 */ /* 0x000fe200008e060d */
[----:B------:R-:W-:Y:S01]  /*11c00*/  MOV R86, R10 ;  /* 0x0000000a00567202 */ /* 0x000fe20000000f00 */
        /* <DEDUP_REMOVED lines=8> */
[----:B------:R-:W-:Y:S04]  /*11c90*/  SHFL.IDX PT, R63, R63, R24, 0x1c1f ;  /* 0x001c1f183f3f7589 */ /* 0x000fe800000e0000 */
[----:B------:R-:W-:Y:S04]  /*11ca0*/  SHFL.IDX PT, R65, R65, R24, 0x1c1f ;  /* 0x001c1f1841417589 */ /* 0x000fe800000e0000 */
[----:B------:R-:W-:Y:S04]  /*11cb0*/  SHFL.IDX PT, R8, R81, R24, 0x1c1f ;  /* 0x001c1f1851087589 */ /* 0x000fe800000e0000 */
[----:B------:R-:W-:Y:S04]  /*11cc0*/  SHFL.IDX PT, R7, R83, R24, 0x1c1f ;  /* 0x001c1f1853077589 */ /* 0x000fe800000e0000 */
[----:B------:R-:W1:Y:S04]  /*11cd0*/  SHFL.IDX PT, R38, R38, R49, 0x1c1f ;  /* 0x001c1f3126267589 */ /* 0x000e6800000e0000 */
[----:B------:R-:W-:Y:S04]  /*11ce0*/  SHFL.IDX PT, R51, R46, R49, 0x1c1f ;  /* 0x001c1f312e337589 */ /* 0x000fe800000e0000 */
[----:B------:R0:W2:Y:S04]  /*11cf0*/  SHFL.IDX PT, R50, R41, R49, 0x1c1f ;  /* 0x001c1f3129327589 */ /* 0x0000a800000e0000 */
[----:B------:R-:W3:Y:S04]  /*11d00*/  SHFL.IDX PT, R94, R94, R49, 0x1c1f ;  /* 0x001c1f315e5e7589 */ /* 0x000ee800000e0000 */
[----:B------:R-:W-:Y:S04]  /*11d10*/  SHFL.IDX PT, R27, R27, R24, 0x1c1f ;  /* 0x001c1f181b1b7589 */ /* 0x000fe800000e0000 */
[----:B------:R-:W-:Y:S04]  /*11d20*/  SHFL.IDX PT, R82, R59, R24, 0x1c1f ;  /* 0x001c1f183b527589 */ /* 0x000fe800000e0000 */
[----:B------:R-:W-:Y:S04]  /*11d30*/  SHFL.IDX PT, R67, R67, R24, 0x1c1f ;  /* 0x001c1f1843437589 */ /* 0x000fe800000e0000 */
[----:B------:R-:W-:Y:S04]  /*11d40*/  SHFL.IDX PT, R69, R69, R24, 0x1c1f ;  /* 0x001c1f1845457589 */ /* 0x000fe800000e0000 */
[----:B------:R-:W-:Y:S04]  /*11d50*/  SHFL.IDX PT, R78, R79, R24, 0x1c1f ;  /* 0x001c1f184f4e7589 */ /* 0x000fe800000e0000 */
[----:B------:R-:W4:Y:S04]  /*11d60*/  SHFL.IDX PT, R32, R32, R49, 0x1c1f ;  /* 0x001c1f3120207589 */ /* 0x000f2800000e0000 */
[----:B------:R-:W4:Y:S04]  /*11d70*/  SHFL.IDX PT, R98, R98, R49, 0x1c1f ;  /* 0x001c1f3162627589 */ /* 0x000f2800000e0000 */
[----:B------:R1:W-:Y:S04]  /*11d80*/  SHFL.IDX PT, R83, R40, R49, 0x1c1f ;  /* 0x001c1f3128537589 */ /* 0x0003e800000e0000 */
[----:B------:R-:W4:Y:S04]  /*11d90*/  SHFL.IDX PT, R102, R102, R49, 0x1c1f ;  /* 0x001c1f3166667589 */ /* 0x000f2800000e0000 */
[----:B------:R-:W4:Y:S04]  /*11da0*/  SHFL.IDX PT, R81, R122, R49, 0x1c1f ;  /* 0x001c1f317a517589 */ /* 0x000f2800000e0000 */
[----:B------:R3:W-:Y:S04]  /*11db0*/  SHFL.IDX PT, R58, R47, R24, 0x1c1f ;  /* 0x001c1f182f3a7589 */ /* 0x0007e800000e0000 */
[----:B------:R-:W-:Y:S04]  /*11dc0*/  SHFL.IDX PT, R71, R71, R24, 0x1c1f ;  /* 0x001c1f1847477589 */ /* 0x000fe800000e0000 */
[----:B------:R-:W-:Y:S04]  /*11dd0*/  SHFL.IDX PT, R73, R73, R24, 0x1c1f ;  /* 0x001c1f1849497589 */ /* 0x000fe800000e0000 */
[----:B------:R-:W-:Y:S04]  /*11de0*/  SHFL.IDX PT, R75, R75, R24, 0x1c1f ;  /* 0x001c1f184b4b7589 */ /* 0x000fe800000e0000 */
[----:B------:R-:W4:Y:S04]  /*11df0*/  SHFL.IDX PT, R59, R26, R49, 0x1c1f ;  /* 0x001c1f311a3b7589 */ /* 0x000f2800000e0000 */
[----:B------:R-:W-:Y:S04]  /*11e00*/  SHFL.IDX PT, R79, R34, R49, 0x1c1f ;  /* 0x001c1f31224f7589 */ /* 0x000fe800000e0000 */
[----:B------:R-:W-:Y:S04]  /*11e10*/  SHFL.IDX PT, R110, R110, R49, 0x1c1f ;  /* 0x001c1f316e6e7589 */ /* 0x000fe800000e0000 */
[----:B------:R-:W4:Y:S04]  /*11e20*/  SHFL.IDX PT, R106, R106, R49, 0x1c1f ;  /* 0x001c1f316a6a7589 */ /* 0x000f2800000e0000 */
[----:B------:R-:W4:Y:S04]  /*11e30*/  SHFL.IDX PT, R114, R114, R49, 0x1c1f ;  /* 0x001c1f3172727589 */ /* 0x000f2800000e0000 */
[----:B------:R-:W-:Y:S04]  /*11e40*/  SHFL.IDX PT, R6, R53, R24, 0x1c1f ;  /* 0x001c1f1835067589 */ /* 0x000fe800000e0000 */
[----:B------:R-:W-:Y:S04]  /*11e50*/  SHFL.IDX PT, R5, R57, R24, 0x1c1f ;  /* 0x001c1f1839057589 */ /* 0x000fe800000e0000 */
        /* <DEDUP_REMOVED lines=8> */
[----:B------:R-:W4:Y:S04]  /*11ee0*/  SHFL.IDX PT, R33, R126, R49, 0x1c1f ;  /* 0x001c1f317e217589 */ /* 0x000f2800000e0000 */
[----:B------:R-:W-:Y:S04]  /*11ef0*/  SHFL.IDX PT, R74, R55, R24, 0x1c1f ;  /* 0x001c1f18374a7589 */ /* 0x000fe800000e0000 */
[----:B------:R-:W4:Y:S04]  /*11f00*/  SHFL.IDX PT, R13, R36, R49, 0x1c1f ;  /* 0x001c1f31240d7589 */ /* 0x000f2800000e0000 */
[----:B------:R-:W-:Y:S04]  /*11f10*/  SHFL.IDX PT, R87, R87, R24, 0x1c1f ;  /* 0x001c1f1857577589 */ /* 0x000fe800000e0000 */
[----:B------:R3:W4:Y:S01]  /*11f20*/  SHFL.IDX PT, R134, R134, R49, 0x1c1f ;  /* 0x001c1f3186867589 */ /* 0x00072200000e0000 */
[----:B0-----:R-:W-:-:S02]  /*11f30*/  SEL R41, R43, R44, P0 ;  /* 0x0000002c2b297207 */ /* 0x001fc40000000000 */
[----:B------:R-:W-:Y:S02]  /*11f40*/  SEL R43, R44, R43, P0 ;  /* 0x0000002b2c2b7207 */ /* 0x000fe40000000000 */
[----:B-1----:R-:W-:Y:S02]  /*11f50*/  SEL R40, R25, R38, P0 ;  /* 0x0000002619287207 */ /* 0x002fe40000000000 */
[----:B------:R-:W-:Y:S02]  /*11f60*/  SEL R42, R38, R25, P0 ;  /* 0x00000019262a7207 */ /* 0x000fe40000000000 */
[----:B--2---:R-:W-:Y:S02]  /*11f70*/  SEL R44, R63, R50, P0 ;  /* 0x000000323f2c7207 */ /* 0x004fe40000000000 */
[----:B------:R-:W-:Y:S02]  /*11f80*/  SEL R46, R50, R63, P0 ;  /* 0x0000003f322e7207 */ /* 0x000fe40000000000 */
[----:B---3--:R-:W-:-:S02]  /*11f90*/  SEL R45, R65, R94, P0 ;  /* 0x0000005e412d7207 */ /* 0x008fc40000000000 */
        /* <DEDUP_REMOVED lines=45> */
[----:B------:R-:W-:Y:S02]  /*12270*/  SEL R72, R74, R13, P0 ;  /* 0x0000000d4a487207 */ /* 0x000fe40000000000 */
[----:B------:R-:W-:Y:S01]  /*12280*/  SEL R74, R13, R74, P0 ;  /* 0x0000004a0d4a7207 */ /* 0x000fe20000000000 */
[----:B------:R-:W-:Y:S01]  /*12290*/  STSM.16.M88.4 [R3], R4 ;  /* 0x0000000403007844 */ /* 0x000fe20000000200 */
[----:B------:R-:W-:-:S02]  /*122a0*/  SEL R37, R87, R134, P0 ;  /* 0x0000008657257207 */ /* 0x000fc40000000000 */
[----:B------:R-:W-:Y:S01]  /*122b0*/  SEL R39, R134, R87, P0 ;  /* 0x0000005786277207 */ /* 0x000fe20000000000 */
[----:B------:R0:W-:Y:S01]  /*122c0*/  STSM.16.M88.4 [R35], R8 ;  /* 0x0000000823007844 */ /* 0x0001e20000000200 */
        /* <DEDUP_REMOVED lines=11> */
[----:B0-----:R-:W-:Y:S02]  /*12380*/  F2FP.BF16.F32.PACK_AB R35, R79, R78 ;  /* 0x0000004e4f23723e */ /* 0x001fe400000010ff */
[----:B------:R-:W-:Y:S02]  /*12390*/  F2FP.BF16.F32.PACK_AB R4, R81, R80 ;  /* 0x000000505104723e */ /* 0x000fe400000010ff */
        /* <DEDUP_REMOVED lines=8> */
[----:B------:R-:W-:-:S04]  /*12420*/  ISETP.NE.U32.AND P0, PT, RZ, UR4, PT ;  /* 0x00000004ff007c0c */ /* 0x000fc8000bf05070 */
[----:B------:R-:W-:Y:S01]  /*12430*/  ISETP.NE.AND.EX P0, PT, RZ, UR5, PT, P0 ;  /* 0x00000005ff007c0c */ /* 0x000fe2000bf05300 */
[----:B------:R-:W-:Y:S01]  /*12440*/  IMAD.MOV.U32 R3, RZ, RZ, RZ ;  /* 0x000000ffff037224 */ /* 0x000fe200078e00ff */
[----:B------:R-:W-:Y:S01]  /*12450*/  IADD3 R8, P1, R97, UR4, RZ ;  /* 0x0000000461087c10 */ /* 0x000fe2000ff3e0ff */
[----:B0-----:R-:W0:Y:S03]  /*12460*/  LDC R84, c[0x0][0xbe8] ;  /* 0x0002fa00ff547b82 */ /* 0x001e260000000800 */
[----:B------:R-:W-:Y:S02]  /*12470*/  IADD3.X R9, R95, UR5, RZ, P1, !PT ;  /* 0x000000055f097c10 */ /* 0x000fe40008ffe4ff */
[----:B------:R-:W-:-:S03]  /*12480*/  ISETP.GT.AND P3, PT, R88, 0x1, PT ;  /* 0x000000015800780c */ /* 0x000fc60003f64270 */
[----:B------:R-:W2:Y:S02]  /*12490*/  LDC.64 R14, c[0x0][0xba8] ;  /* 0x0002ea00ff0e7b82 */ /* 0x000ea40000000a00 */
[----:B------:R-:W3:Y:S01]  /*124a0*/  @P0 LDG.E R3, desc[UR42][R8.64] ;  /* 0x0000002a08030981 */ /* 0x000ee2000c1e1900 */
[----:B------:R-:W-:-:S04]  /*124b0*/  MOV R24, 0x9b8 ;  /* 0x000009b800187802 */ /* 0x000fc80000000f00 */
[----:B------:R-:W-:-:S04]  /*124c0*/  SEL R24, R24, 0x978, P3 ;  /* 0x0000097818187807 */ /* 0x000fc80001800000 */
[----:B-1----:R-:W1:Y:S01]  /*124d0*/  LDC.64 R6, c[0x0][R24+0x220] ;  /* 0x0000880018067b82 */ /* 0x002e620000000a00 */
[----:B------:R-:W-:-:S07]  /*124e0*/  ISETP.NE.U32.AND P1, PT, RZ, UR6, PT ;  /* 0x00000006ff007c0c */ /* 0x000fce000bf25070 */
[----:B------:R-:W4:Y:S01]  /*124f0*/  LDC.64 R10, c[0x0][R24+0x218] ;  /* 0x00008600180a7b82 */ /* 0x000f220000000a00 */
[----:B------:R-:W-:Y:S02]  /*12500*/  ISETP.NE.AND.EX P1, PT, RZ, UR7, PT, P1 ;  /* 0x00000007ff007c0c */ /* 0x000fe4000bf25310 */
[----:B0-----:R-:W-:-:S05]  /*12510*/  ISETP.NE.AND P4, PT, R84, 0x1, PT ;  /* 0x000000015400780c */ /* 0x001fca0003f85270 */
[----:B------:R-:W0:Y:S06]  /*12520*/  LDC.64 R12, c[0x0][R24+0x228] ;  /* 0x00008a00180c7b82 */ /* 0x000e2c0000000a00 */
[----:B------:R-:W-:Y:S01]  /*12530*/  @P1 IADD3 R4, P2, R97, UR6, RZ ;  /* 0x0000000661041c10 */ /* 0x000fe2000ff5e0ff */
[----:B------:R-:W-:Y:S01]  /*12540*/  ULDC UR6, c[0x0][0xa88] ;  /* 0x0002a20000067ab9 */ /* 0x000fe20000000800 */
[----:B------:R-:W3:Y:S01]  /*12550*/  @P4 LDC R26, c[0x0][0xbec] ;  /* 0x0002fb00ff1a4b82 */ /* 0x000ee20000000800 */
[----:B------:R-:W-:Y:S01]  /*12560*/  IMAD.U32 R27, RZ, RZ, UR6 ;  /* 0x00000006ff1b7e24 */ /* 0x000fe2000f8e00ff */
[----:B------:R-:W-:-:S05]  /*12570*/  @P1 IADD3.X R5, R95, UR7, RZ, P2, !PT ;  /* 0x000000075f051c10 */ /* 0x000fca00097fe4ff */
[----:B------:R2:W5:Y:S01]  /*12580*/  @P1 LDG.E R27, desc[UR42][R4.64] ;  /* 0x0000002a041b1981 */ /* 0x000562000c1e1900 */
[----:B------:R-:W-:Y:S01]  /*12590*/  ISETP.NE.U32.AND P2, PT, RZ, UR4, PT ;  /* 0x00000004ff007c0c */ /* 0x000fe2000bf45070 */
[----:B------:R-:W3:Y:S08]  /*125a0*/  @P4 LDC R87, c[0x0][0xbf0] ;  /* 0x0002fc00ff574b82 */ /* 0x000ef00000000800 */
[----:B--2---:R2:W2:Y:S01]  /*125b0*/  LDC.64 R4, c[0x0][R24+0x210] ;  /* 0x0000840018047b82 */ /* 0x0044a20000000a00 */
[----:B------:R-:W-:-:S04]  /*125c0*/  ISETP.NE.AND.EX P2, PT, RZ, UR5, PT, P2 ;  /* 0x00000005ff007c0c */ /* 0x000fc8000bf45320 */
[----:B------:R-:W-:Y:S02]  /*125d0*/  SEL R28, R96, RZ, !P2 ;  /* 0x000000ff601c7207 */ /* 0x000fe40005000000 */
[----:B------:R-:W-:Y:S01]  /*125e0*/  SEL R25, R93, RZ, !P2 ;  /* 0x000000ff5d197207 */ /* 0x000fe20005000000 */
[----:B------:R-:W2:Y:S02]  /*125f0*/  @!P3 LDC R14, c[0x0][0xb50] ;  /* 0x0002d400ff0ebb82 */ /* 0x000ea40000000800 */
[----:B-1----:R-:W-:-:S04]  /*12600*/  IMAD R7, R7, R28, RZ ;  /* 0x0000001c07077224 */ /* 0x002fc800078e02ff */
[----:B------:R-:W-:Y:S02]  /*12610*/  IMAD R85, R6, R25, R7 ;  /* 0x0000001906557224 */ /* 0x000fe400078e0207 */
[-C--:B----4-:R-:W-:Y:S01]  /*12620*/  IMAD R35, R11, R22.reuse, RZ ;  /* 0x000000160b237224 */ /* 0x090fe200078e02ff */
[----:B------:R-:W-:Y:S01]  /*12630*/  SEL R33, R90, RZ, P3 ;  /* 0x000000ff5a217207 */ /* 0x000fe20001800000 */
[----:B------:R-:W-:Y:S01]  /*12640*/  IMAD.WIDE.U32 R10, R10, R22, RZ ;  /* 0x000000160a0a7225 */ /* 0x000fe200078e00ff */
[----:B------:R-:W1:Y:S03]  /*12650*/  @!P3 LDC R15, c[0x0][0xb54] ;  /* 0x0002d500ff0fbb82 */ /* 0x000e660000000800 */
[----:B------:R-:W-:-:S04]  /*12660*/  IMAD.WIDE.U32 R6, R6, R28, RZ ;  /* 0x0000001c06067225 */ /* 0x000fc800078e00ff */
[----:B------:R-:W-:Y:S02]  /*12670*/  IMAD R25, R91, 0xc0, R92 ;  /* 0x000000c05b197824 */ /* 0x000fe400078e025c */
[----:B------:R-:W-:Y:S02]  /*12680*/  IMAD.IADD R85, R7, 0x1, R85 ;  /* 0x0000000107557824 */ /* 0x000fe400078e0255 */
[----:B------:R-:W-:Y:S02]  /*12690*/  IMAD.MOV.U32 R7, RZ, RZ, R25 ;  /* 0x000000ffff077224 */ /* 0x000fe400078e0019 */
[----:B------:R-:W-:Y:S02]  /*126a0*/  IMAD.IADD R11, R11, 0x1, R35 ;  /* 0x000000010b0b7824 */ /* 0x000fe400078e0223 */
[-C--:B0-----:R-:W-:Y:S02]  /*126b0*/  IMAD R35, R13, R33.reuse, RZ ;  /* 0x000000210d237224 */ /* 0x081fe400078e02ff */
[----:B------:R-:W-:-:S04]  /*126c0*/  IMAD.WIDE.U32 R12, R12, R33, RZ ;  /* 0x000000210c0c7225 */ /* 0x000fc800078e00ff */
[----:B------:R-:W-:Y:S01]  /*126d0*/  IMAD.IADD R35, R13, 0x1, R35 ;  /* 0x000000010d237824 */ /* 0x000fe200078e0223 */
[--C-:B---3--:R-:W-:Y:S01]  /*126e0*/  IADD3 R10, P2, P5, R6, R10, R3.reuse ;  /* 0x0000000a060a7210 */ /* 0x108fe20007d5e003 */
[----:B------:R-:W-:Y:S01]  /*126f0*/  @P4 IMAD.HI.U32 R6, R25, R26, RZ ;  /* 0x0000001a19064227 */ /* 0x000fe200078e00ff */
[----:B------:R-:W-:-:S04]  /*12700*/  SHF.R.S32.HI R86, RZ, 0x1f, R3 ;  /* 0x0000001fff567819 */ /* 0x000fc80000011403 */
[----:B------:R-:W-:Y:S02]  /*12710*/  @P4 SHF.R.U32.HI R7, RZ, R87, R6 ;  /* 0x00000057ff074219 */ /* 0x000fe40000011606 */
[----:B------:R-:W-:-:S03]  /*12720*/  IADD3.X R11, R85, R11, R86, P2, P5 ;  /* 0x0000000b550b7210 */ /* 0x000fc600017ea456 */
[--C-:B--2---:R-:W-:Y:S01]  /*12730*/  IMAD.MOV R24, RZ, RZ, -R7.reuse ;  /* 0x000000ffff187224 */ /* 0x104fe200078e0a07 */
[----:B------:R-:W-:Y:S02]  /*12740*/  IADD3 R12, P2, P5, R7, R10, R12 ;  /* 0x0000000a070c7210 */ /* 0x000fe40007d5e00c */
[----:B------:R-:W-:Y:S01]  /*12750*/  SHF.R.S32.HI R6, RZ, 0x1f, R7 ;  /* 0x0000001fff067819 */ /* 0x000fe20000011407 */
[----:B------:R-:W-:-:S03]  /*12760*/  IMAD R7, R84, R24, R25 ;  /* 0x0000001854077224 */ /* 0x000fc600078e0219 */
[----:B------:R-:W-:Y:S01]  /*12770*/  IADD3.X R13, R6, R11, R35, P2, P5 ;  /* 0x0000000b060d7210 */ /* 0x000fe200017ea423 */
[-C--:B------:R-:W-:Y:S01]  /*12780*/  IMAD R5, R5, R7.reuse, RZ ;  /* 0x0000000705057224 */ /* 0x080fe200078e02ff */
[----:B------:R-:W-:Y:S01]  /*12790*/  SHF.R.S32.HI R11, RZ, 0x1f, R7 ;  /* 0x0000001fff0b7819 */ /* 0x000fe20000011407 */
[----:B------:R-:W-:-:S04]  /*127a0*/  IMAD.WIDE.U32 R12, R4, R7, R12 ;  /* 0x00000007040c7225 */ /* 0x000fc800078e000c */
[----:B------:R-:W-:Y:S01]  /*127b0*/  IMAD R5, R4, R11, R5 ;  /* 0x0000000b04057224 */ /* 0x000fe200078e0205 */
[----:B------:R-:W-:-:S03]  /*127c0*/  LEA R14, P2, R12, R14, 0x2 ;  /* 0x0000000e0c0e7211 */ /* 0x000fc600078410ff */
[----:B------:R-:W-:-:S05]  /*127d0*/  IMAD.IADD R4, R13, 0x1, R5 ;  /* 0x000000010d047824 */ /* 0x000fca00078e0205 */
[----:B-1----:R-:W-:Y:S01]  /*127e0*/  LEA.HI.X R15, R12, R15, R4, 0x2, P2 ;  /* 0x0000000f0c0f7211 */ /* 0x002fe200010f1404 */
[----:B------:R-:W-:Y:S06]  /*127f0*/  @P1 BRA `(.L_x_11484) ;  /* 0x0000000000101947 */ /* 0x000fec0003800000 */
[----:B------:R-:W-:Y:S05]  /*12800*/  @!P0 BRA `(.L_x_11484) ;  /* 0x00000000000c8947 */ /* 0x000fea0003800000 */
[----:B------:R-:W2:Y:S04]  /*12810*/  LDG.E R4, desc[UR42][R8.64] ;  /* 0x0000002a08047981 */ /* 0x000ea8000c1e1900 */
[----:B-----5:R-:W2:Y:S02]  /*12820*/  LDG.E R27, desc[UR42][R8.64+0x4] ;  /* 0x0000042a081b7981 */ /* 0x020ea4000c1e1900 */
[----:B--2---:R-:W-:-:S07]  /*12830*/  IMAD.IADD R27, R27, 0x1, -R4 ;  /* 0x000000011b1b7824 */ /* 0x004fce00078e0a04 */
.L_x_11484:
[----:B------:R-:W2:Y:S01]  /*12840*/  LDL R8, [R1+0xa4] ;  /* 0x0000a40001087983 */ /* 0x000ea20000100800 */
[----:B------:R-:W0:Y:S03]  /*12850*/  S2R R4, SR_TID.X ;  /* 0x0000000000047919 */ /* 0x000e260000002100 */
[----:B------:R-:W-:Y:S04]  /*12860*/  SHFL.IDX PT, R5, R15, RZ, 0x1c1f ;  /* 0x001c1fff0f057589 */ /* 0x000fe800000e0000 */
[----:B------:R-:W-:Y:S04]  /*12870*/  SHFL.IDX PT, R6, R14, 0x1, 0x1c1f ;  /* 0x003c1f000e067f89 */ /* 0x000fe800000e0000 */
[----:B------:R-:W-:Y:S01]  /*12880*/  SHFL.IDX PT, R7, R15, 0x1, 0x1c1f ;  /* 0x003c1f000f077f89 */ /* 0x000fe200000e0000 */
[----:B0-----:R-:W-:-:S05]  /*12890*/  VIADD R10, R4, 0xffffff80 ;  /* 0xffffff80040a7836 */ /* 0x001fca0000000000 */
[----:B------:R-:W-:-:S04]  /*128a0*/  SHF.R.S32.HI R9, RZ, 0x1f, R10 ;  /* 0x0000001fff097819 */ /* 0x000fc8000001140a */
[----:B------:R-:W-:Y:S01]  /*128b0*/  LEA.HI R9, R9, R10, RZ, 0x7 ;  /* 0x0000000a09097211 */ /* 0x000fe200078f38ff */
[----:B------:R-:W0:Y:S03]  /*128c0*/  SHFL.IDX PT, R4, R14, RZ, 0x1c1f ;  /* 0x001c1fff0e047589 */ /* 0x000e2600000e0000 */
[----:B------:R-:W-:Y:S01]  /*128d0*/  LOP3.LUT R9, R9, 0xffffff80, RZ, 0xc0, !PT ;  /* 0xffffff8009097812 */ /* 0x000fe200078ec0ff */
[----:B-----5:R-:W-:-:S04]  /*128e0*/  IMAD R85, R27, R84, RZ ;  /* 0x000000541b557224 */ /* 0x020fc800078e02ff */
[----:B------:R-:W-:-:S05]  /*128f0*/  IMAD.IADD R9, R10, 0x1, -R9 ;  /* 0x000000010a097824 */ /* 0x000fca00078e0a09 */
[----:B------:R-:W-:Y:S01]  /*12900*/  LOP3.LUT P0, RZ, R9, 0x3, RZ, 0xc0, !PT ;  /* 0x0000000309ff7812 */ /* 0x000fe2000780c0ff */
[----:B--2---:R-:W-:-:S04]  /*12910*/  IMAD R8, R91, 0xc0, R8 ;  /* 0x000000c05b087824 */ /* 0x004fc800078e0208 */
[C---:B------:R-:W-:Y:S01]  /*12920*/  VIADD R10, R8.reuse, 0x8 ;  /* 0x00000008080a7836 */ /* 0x040fe20000000000 */
[----:B------:R-:W-:-:S04]  /*12930*/  ISETP.GE.OR P1, PT, R8, R85, P0 ;  /* 0x000000550800720c */ /* 0x000fc80000726670 */
[----:B------:R-:W-:-:S09]  /*12940*/  ISETP.GE.OR P0, PT, R10, R85, P0 ;  /* 0x000000550a00720c */ /* 0x000fd20000706670 */
[----:B0-----:R0:W-:Y:S04]  /*12950*/  @!P1 ST.E desc[UR42][R4.64], R0 ;  /* 0x0000000004009985 */ /* 0x0011e8000c10192a */
[----:B------:R0:W-:Y:S01]  /*12960*/  @!P0 ST.E desc[UR42][R6.64], R2 ;  /* 0x0000000206008985 */ /* 0x0001e2000c10192a */
[----:B------:R-:W-:Y:S05]  /*12970*/  @P3 BRA `(.L_x_11485) ;  /* 0x00000008001c3947 */ /* 0x000fea0003800000 */
[----:B------:R-:W2:Y:S01]  /*12980*/  LDL R87, [R1+0x34] ;  /* 0x0000340001577983 */ /* 0x000ea20000100800 */
[----:B------:R-:W1:Y:S01]  /*12990*/  @P4 LDC R43, c[0x0][0xbec] ;  /* 0x0002fb00ff2b4b82 */ /* 0x000e620000000800 */
[----:B------:R-:W-:Y:S02]  /*129a0*/  ULDC.64 UR4, c[0x0][0xaa0] ;  /* 0x0002a80000047ab9 */ /* 0x000fe40000000a00 */
[----:B------:R-:W5:Y:S04]  /*129b0*/  LDL R49, [R1+0xb4] ;  /* 0x0000b40001317983 */ /* 0x000f680000100800 */
[----:B------:R-:W5:Y:S01]  /*129c0*/  LDL R48, [R1+0x54] ;  /* 0x0000540001307983 */ /* 0x000f620000100800 */
[----:B------:R-:W3:Y:S03]  /*129d0*/  @P4 LDC R45, c[0x0][0xbf0] ;  /* 0x0002fc00ff2d4b82 */ /* 0x000ee60000000800 */
[----:B------:R-:W5:Y:S04]  /*129e0*/  LDL R47, [R1+0xb0] ;  /* 0x0000b000012f7983 */ /* 0x000f680000100800 */
[----:B------:R-:W5:Y:S01]  /*129f0*/  LDL R46, [R1+0x60] ;  /* 0x00006000012e7983 */ /* 0x000f620000100800 */
[----:B------:R-:W4:Y:S01]  /*12a00*/  S2R R9, SR_TID.X ;  /* 0x0000000000097919 */ /* 0x000f220000002100 */
[----:B------:R-:W-:Y:S01]  /*12a10*/  IMAD R86, R86, UR4, RZ ;  /* 0x0000000456567c24 */ /* 0x000fe2000f8e02ff */
[----:B----4-:R-:W-:-:S04]  /*12a20*/  IADD3 R89, R9, -0x80, RZ ;  /* 0xffffff8009597810 */ /* 0x010fc80007ffe0ff */
[----:B------:R-:W-:-:S04]  /*12a30*/  SHF.R.S32.HI R88, RZ, 0x1f, R89 ;  /* 0x0000001fff587819 */ /* 0x000fc80000011459 */
[----:B------:R-:W-:-:S04]  /*12a40*/  LEA.HI R88, R88, R89, RZ, 0x2 ;  /* 0x0000005958587211 */ /* 0x000fc800078f10ff */
[----:B------:R-:W-:Y:S02]  /*12a50*/  SHF.R.S32.HI R88, RZ, 0x2, R88 ;  /* 0x00000002ff587819 */ /* 0x000fe40000011458 */
[----:B------:R-:W-:-:S04]  /*12a60*/  SHF.R.S32.HI R40, RZ, 0x1f, R89 ;  /* 0x0000001fff287819 */ /* 0x000fc80000011459 */
[----:B------:R-:W-:-:S04]  /*12a70*/  LEA.HI R40, R40, R89, RZ, 0x2 ;  /* 0x0000005928287211 */ /* 0x000fc800078f10ff */
[----:B------:R-:W-:Y:S01]  /*12a80*/  LOP3.LUT R40, R40, 0xfffffffc, RZ, 0xc0, !PT ;  /* 0xfffffffc28287812 */ /* 0x000fe200078ec0ff */
[C---:B------:R-:W-:Y:S02]  /*12a90*/  IMAD R41, R3.reuse, UR5, R86 ;  /* 0x0000000503297c24 */ /* 0x040fe4000f8e0256 */
[----:B0-----:R-:W-:Y:S01]  /*12aa0*/  IMAD.WIDE.U32 R2, R3, UR4, RZ ;  /* 0x0000000403027c25 */ /* 0x001fe2000f8e00ff */
[----:B------:R-:W-:-:S03]  /*12ab0*/  ULDC.64 UR4, c[0x0][0xae8] ;  /* 0x0002ba0000047ab9 */ /* 0x000fc60000000a00 */
[----:B------:R-:W-:Y:S02]  /*12ac0*/  IMAD.IADD R40, R89, 0x1, -R40 ;  /* 0x0000000159287824 */ /* 0x000fe400078e0a28 */
        /* <DEDUP_REMOVED lines=10> */
[----:B------:R-:W-:Y:S01]  /*12b70*/  IMAD R44, R91, 0xc0, R88 ;  /* 0x000000c05b2c7824 */ /* 0x000fe200078e0258 */
[----:B------:R-:W-:Y:S01]  /*12b80*/  BSSY B1, `(.L_x_11486) ;  /* 0x0000053000017945 */ /* 0x000fe20003800000 */
[----:B--2---:R-:W-:-:S04]  /*12b90*/  IMAD R5, R88, 0x20, R87 ;  /* 0x0000002058057824 */ /* 0x004fc800078e0257 */
[----:B------:R-:W-:-:S03]  /*12ba0*/  IMAD.WIDE R20, R5, 0x2, R20 ;  /* 0x0000000205147825 */ /* 0x000fc600078e0214 */
[C---:B------:R-:W-:Y:S02]  /*12bb0*/  IADD3 R5, P5, R20.reuse, 0x7800, RZ ;  /* 0x0000780014057810 */ /* 0x040fe40007fbe0ff */
[----:B------:R-:W-:Y:S02]  /*12bc0*/  LOP3.LUT R7, R20, 0x180, RZ, 0xc0, !PT ;  /* 0x0000018014077812 */ /* 0x000fe400078ec0ff */
[----:B------:R-:W-:Y:S02]  /*12bd0*/  LOP3.LUT R0, R5, 0x180, RZ, 0xc0, !PT ;  /* 0x0000018005007812 */ /* 0x000fe400078ec0ff */
[----:B------:R-:W-:Y:S02]  /*12be0*/  SHF.R.U64 R7, R7, 0x3, RZ ;  /* 0x0000000307077819 */ /* 0x000fe400000012ff */
[----:B------:R-:W-:Y:S02]  /*12bf0*/  SHF.R.U64 R0, R0, 0x3, RZ ;  /* 0x0000000300007819 */ /* 0x000fe400000012ff */
[----:B------:R-:W-:-:S02]  /*12c00*/  IADD3 R9, P0, R20, 0x1800, RZ ;  /* 0x0000180014097810 */ /* 0x000fc40007f1e0ff */
[C---:B------:R-:W-:Y:S02]  /*12c10*/  IADD3 R13, P1, R20.reuse, 0x3000, RZ ;  /* 0x00003000140d7810 */ /* 0x040fe40007f3e0ff */
[C---:B------:R-:W-:Y:S02]  /*12c20*/  IADD3 R25, P2, R20.reuse, 0x4800, RZ ;  /* 0x0000480014197810 */ /* 0x040fe40007f5e0ff */
[----:B------:R-:W-:Y:S02]  /*12c30*/  IADD3 R33, P3, R20, 0x6000, RZ ;  /* 0x0000600014217810 */ /* 0x000fe40007f7e0ff */
[----:B------:R-:W-:Y:S02]  /*12c40*/  LOP3.LUT R20, R7, R20, RZ, 0x3c, !PT ;  /* 0x0000001407147212 */ /* 0x000fe400078e3cff */
[----:B------:R-:W-:Y:S01]  /*12c50*/  LOP3.LUT R36, R0, R5, RZ, 0x3c, !PT ;  /* 0x0000000500247212 */ /* 0x000fe200078e3cff */
[----:B------:R-:W-:Y:S01]  /*12c60*/  IMAD R0, R40, 0x60, R88 ;  /* 0x0000006028007824 */ /* 0x000fe200078e0258 */
[----:B------:R-:W-:Y:S01]  /*12c70*/  LOP3.LUT R8, R9, 0x180, RZ, 0xc0, !PT ;  /* 0x0000018009087812 */ /* 0x000fe200078ec0ff */
[----:B------:R0:W5:Y:S01]  /*12c80*/  LD.E.128 R4, desc[UR42][R20.64] ;  /* 0x0000002a14047980 */ /* 0x000162000c101d00 */
[----:B------:R-:W-:-:S02]  /*12c90*/  LOP3.LUT R12, R13, 0x180, RZ, 0xc0, !PT ;  /* 0x000001800d0c7812 */ /* 0x000fc400078ec0ff */
[----:B------:R-:W-:Y:S02]  /*12ca0*/  LOP3.LUT R24, R25, 0x180, RZ, 0xc0, !PT ;  /* 0x0000018019187812 */ /* 0x000fe400078ec0ff */
[----:B------:R-:W-:Y:S02]  /*12cb0*/  LOP3.LUT R32, R33, 0x180, RZ, 0xc0, !PT ;  /* 0x0000018021207812 */ /* 0x000fe400078ec0ff */
[----:B------:R-:W-:Y:S01]  /*12cc0*/  SHF.R.U64 R8, R8, 0x3, RZ ;  /* 0x0000000308087819 */ /* 0x000fe200000012ff */
[----:B0-----:R-:W-:Y:S01]  /*12cd0*/  IMAD R20, R91, 0xc0, R0 ;  /* 0x000000c05b147824 */ /* 0x001fe200078e0200 */
[----:B------:R-:W-:Y:S02]  /*12ce0*/  SHF.R.U64 R12, R12, 0x3, RZ ;  /* 0x000000030c0c7819 */ /* 0x000fe400000012ff */
[----:B------:R-:W-:Y:S02]  /*12cf0*/  SHF.R.U64 R24, R24, 0x3, RZ ;  /* 0x0000000318187819 */ /* 0x000fe400000012ff */
[----:B------:R-:W-:Y:S01]  /*12d00*/  SHF.R.U64 R32, R32, 0x3, RZ ;  /* 0x0000000320207819 */ /* 0x000fe200000012ff */
[----:B-1----:R-:W-:Y:S01]  /*12d10*/  @P4 IMAD.HI.U32 R0, R20, R43, RZ ;  /* 0x0000002b14004227 */ /* 0x002fe200078e00ff */
[----:B------:R-:W-:-:S02]  /*12d20*/  LOP3.LUT R8, R8, R9, RZ, 0x3c, !PT ;  /* 0x0000000908087212 */ /* 0x000fc400078e3cff */
[----:B------:R-:W-:Y:S01]  /*12d30*/  LOP3.LUT R12, R12, R13, RZ, 0x3c, !PT ;  /* 0x0000000d0c0c7212 */ /* 0x000fe200078e3cff */
[--C-:B------:R-:W-:Y:S01]  /*12d40*/  IMAD.X R9, RZ, RZ, R21.reuse, P0 ;  /* 0x000000ffff097224 */ /* 0x100fe200000e0615 */
[----:B------:R-:W-:Y:S01]  /*12d50*/  LOP3.LUT R24, R24, R25, RZ, 0x3c, !PT ;  /* 0x0000001918187212 */ /* 0x000fe200078e3cff */
[--C-:B------:R-:W-:Y:S01]  /*12d60*/  IMAD.X R13, RZ, RZ, R21.reuse, P1 ;  /* 0x000000ffff0d7224 */ /* 0x100fe200008e0615 */
[----:B------:R-:W-:Y:S01]  /*12d70*/  LOP3.LUT R32, R32, R33, RZ, 0x3c, !PT ;  /* 0x0000002120207212 */ /* 0x000fe200078e3cff */
[--C-:B------:R-:W-:Y:S02]  /*12d80*/  IMAD.X R25, RZ, RZ, R21.reuse, P2 ;  /* 0x000000ffff197224 */ /* 0x100fe400010e0615 */
[--C-:B------:R-:W-:Y:S01]  /*12d90*/  IMAD.X R33, RZ, RZ, R21.reuse, P3 ;  /* 0x000000ffff217224 */ /* 0x100fe200018e0615 */
[----:B------:R-:W5:Y:S01]  /*12da0*/  LD.E.128 R8, desc[UR42][R8.64] ;  /* 0x0000002a08087980 */ /* 0x000f62000c101d00 */
[----:B------:R-:W-:Y:S02]  /*12db0*/  IMAD.X R37, RZ, RZ, R21, P5 ;  /* 0x000000ffff257224 */ /* 0x000fe400028e0615 */
[----:B------:R-:W-:Y:S01]  /*12dc0*/  IMAD.MOV.U32 R21, RZ, RZ, R20 ;  /* 0x000000ffff157224 */ /* 0x000fe200078e0014 */
[----:B---3--:R-:W-:Y:S01]  /*12dd0*/  @P4 SHF.R.U32.HI R21, RZ, R45, R0 ;  /* 0x0000002dff154219 */ /* 0x008fe20000011600 */
[----:B------:R-:W5:Y:S03]  /*12de0*/  LD.E.128 R12, desc[UR42][R12.64] ;  /* 0x0000002a0c0c7980 */ /* 0x000f66000c101d00 */
[--C-:B------:R-:W-:Y:S01]  /*12df0*/  SHF.R.S32.HI R0, RZ, 0x1f, R21.reuse ;  /* 0x0000001fff007819 */ /* 0x100fe20000011415 */
[----:B------:R-:W-:Y:S01]  /*12e00*/  IMAD.MOV R43, RZ, RZ, -R21 ;  /* 0x000000ffff2b7224 */ /* 0x000fe200078e0a15 */
[----:B------:R-:W5:Y:S03]  /*12e10*/  LD.E.128 R24, desc[UR42][R24.64] ;  /* 0x0000002a18187980 */ /* 0x000f66000c101d00 */
[----:B------:R-:W-:Y:S01]  /*12e20*/  IMAD R0, R0, UR4, RZ ;  /* 0x0000000400007c24 */ /* 0x000fe2000f8e02ff */
[----:B------:R-:W5:Y:S01]  /*12e30*/  LD.E.128 R32, desc[UR42][R32.64] ;  /* 0x0000002a20207980 */ /* 0x000f62000c101d00 */
[----:B------:R-:W-:-:S02]  /*12e40*/  IMAD R41, R84, R43, R20 ;  /* 0x0000002b54297224 */ /* 0x000fc400078e0214 */
[C---:B------:R-:W-:Y:S01]  /*12e50*/  IMAD R43, R21.reuse, UR5, R0 ;  /* 0x00000005152b7c24 */ /* 0x040fe2000f8e0200 */
[----:B------:R-:W5:Y:S01]  /*12e60*/  LD.E.128 R36, desc[UR42][R36.64] ;  /* 0x0000002a24247980 */ /* 0x000f62000c101d00 */
[----:B------:R-:W-:Y:S01]  /*12e70*/  IMAD.WIDE.U32 R2, R21, UR4, R2 ;  /* 0x0000000415027c25 */ /* 0x000fe2000f8e0002 */
[----:B------:R-:W-:Y:S01]  /*12e80*/  SHF.R.S32.HI R0, RZ, 0x1f, R41 ;  /* 0x0000001fff007819 */ /* 0x000fe20000011429 */
[----:B------:R-:W-:Y:S01]  /*12e90*/  ULDC.64 UR4, c[0x0][0xad8] ;  /* 0x0002b60000047ab9 */ /* 0x000fe20000000a00 */
        /* <DEDUP_REMOVED lines=8> */
[----:B------:R-:W-:Y:S01]  /*12f20*/  IMAD.WIDE.U32 R2, R41, UR4, R2 ;  /* 0x0000000429027c25 */ /* 0x000fe2000f8e0002 */
[----:B------:R-:W-:-:S03]  /*12f30*/  ISETP.GE.AND P0, PT, R44, R85, PT ;  /* 0x000000552c00720c */ /* 0x000fc60003f06270 */
[----:B------:R-:W-:Y:S01]  /*12f40*/  IMAD R21, R41, UR5, R0 ;  /* 0x0000000529157c24 */ /* 0x000fe2000f8e0200 */
[----:B------:R-:W-:Y:S01]  /*12f50*/  ULDC.64 UR4, c[0x0][0xa80] ;  /* 0x0002a00000047ab9 */ /* 0x000fe20000000a00 */
[----:B------:R-:W-:Y:S01]  /*12f60*/  VIADD R0, R18, 0x19c20 ;  /* 0x00019c2012007836 */ /* 0x000fe20000000000 */
[----:B------:R-:W-:Y:S01]  /*12f70*/  LEA R22, P1, R2, UR4, 0x1 ;  /* 0x0000000402167c11 */ /* 0x000fe2000f8208ff */
[----:B------:R-:W-:-:S03]  /*12f80*/  IMAD.IADD R3, R3, 0x1, R21 ;  /* 0x0000000103037824 */ /* 0x000fc600078e0215 */
[----:B------:R-:W-:Y:S02]  /*12f90*/  PRMT R0, RZ, 0x654, R0 ;  /* 0x00000654ff007816 */ /* 0x000fe40000000000 */
[----:B------:R-:W-:Y:S01]  /*12fa0*/  LEA.HI.X R28, R2, UR5, R3, 0x1, P1 ;  /* 0x00000005021c7c11 */ /* 0x000fe200088f0c03 */
[----:B0-----:R0:W1:Y:S04]  /*12fb0*/  SHFL.IDX PT, R20, R22, RZ, 0x1c1f ;  /* 0x001c1fff16147589 */ /* 0x00106800000e0000 */
[----:B------:R0:W2:Y:S01]  /*12fc0*/  SHFL.IDX PT, R21, R28, RZ, 0x1c1f ;  /* 0x001c1fff1c157589 */ /* 0x0000a200000e0000 */
[----:B------:R0:W-:Y:S01]  /*12fd0*/  SYNCS.ARRIVE.TRANS64.RED.A1T0 RZ, [R0+URZ], RZ ;  /* 0x000000ff00ff79a7 */ /* 0x0001e2000810043f */
[----:B------:R-:W-:Y:S05]  /*12fe0*/  @P0 BRA `(.L_x_11487) ;  /* 0x0000000000300947 */ /* 0x000fea0003800000 */
[----:B------:R-:W-:Y:S02]  /*12ff0*/  ULDC UR4, c[0x0][0xac8] ;  /* 0x0002b20000047ab9 */ /* 0x000fe40000000800 */
[----:B-----5:R-:W-:Y:S02]  /*13000*/  ISETP.GE.AND P1, PT, R48, UR4, PT ;  /* 0x0000000430007c0c */ /* 0x020fe4000bf26270 */
[----:B------:R-:W-:Y:S02]  /*13010*/  ISETP.GE.AND P2, PT, R46, UR4, PT ;  /* 0x000000042e007c0c */ /* 0x000fe4000bf46270 */
[----:B------:R-:W-:-:S09]  /*13020*/  ISETP.GE.AND P0, PT, R87, UR4, PT ;  /* 0x0000000457007c0c */ /* 0x000fd2000bf06270 */
[-C--:B-1----:R-:W-:Y:S02]  /*13030*/  @!P1 LEA R40, P3, R48, R20.reuse, 0x1 ;  /* 0x0000001430289211 */ /* 0x082fe400078608ff */
[----:B------:R-:W-:Y:S02]  /*13040*/  @!P2 LEA R42, P4, R46, R20, 0x1 ;  /* 0x000000142e2aa211 */ /* 0x000fe400078808ff */
[----:B--2---:R-:W-:Y:S01]  /*13050*/  @!P0 IMAD.WIDE R2, R87, 0x2, R20 ;  /* 0x0000000257028825 */ /* 0x004fe200078e0214 */
[-C--:B------:R-:W-:Y:S02]  /*13060*/  @!P1 LEA.HI.X R41, R48, R21.reuse, R49, 0x1, P3 ;  /* 0x0000001530299211 */ /* 0x080fe400018f0c31 */
[----:B------:R-:W-:Y:S02]  /*13070*/  @!P2 LEA.HI.X R43, R46, R21, R47, 0x1, P4 ;  /* 0x000000152e2ba211 */ /* 0x000fe400020f0c2f */
[----:B------:R3:W-:Y:S04]  /*13080*/  @!P0 ST.E.128 desc[UR42][R2.64], R4 ;  /* 0x0000000402008985 */ /* 0x0007e8000c101d2a */
[----:B------:R3:W-:Y:S04]  /*13090*/  @!P1 ST.E.128 desc[UR42][R40.64], R12 ;  /* 0x0000000c28009985 */ /* 0x0007e8000c101d2a */
[----:B------:R3:W-:Y:S02]  /*130a0*/  @!P2 ST.E.128 desc[UR42][R42.64], R32 ;  /* 0x000000202a00a985 */ /* 0x0007e4000c101d2a */
.L_x_11487:
[----:B------:R-:W-:Y:S05]  /*130b0*/  BSYNC B1 ;  /* 0x0000000000017941 */ /* 0x000fea0003800000 */
.L_x_11486:
[----:B0-----:R-:W-:Y:S01]  /*130c0*/  VIADD R0, R44, 0x60 ;  /* 0x000000602c007836 */ /* 0x001fe20000000000 */
[----:B---3-5:R0:W3:Y:S04]  /*130d0*/  SHFL.IDX PT, R5, R28, 0x1, 0x1c1f ;  /* 0x003c1f001c057f89 */ /* 0x0280e800000e0000 */
[----:B------:R-:W-:Y:S01]  /*130e0*/  ISETP.GE.AND P0, PT, R0, R85, PT ;  /* 0x000000550000720c */ /* 0x000fe20003f06270 */
[----:B------:R0:W4:-:S12]  /*130f0*/  SHFL.IDX PT, R4, R22, 0x1, 0x1c1f ;  /* 0x003c1f0016047f89 */ /* 0x00011800000e0000 */
[----:B0-----:R-:W-:Y:S05]  /*13100*/  @P0 BRA `(.L_x_11488) ;  /* 0x0000001400b00947 */ /* 0x001fea0003800000 */
[----:B------:R-:W-:Y:S02]  /*13110*/  ULDC UR4, c[0x0][0xac8] ;  /* 0x0002b20000047ab9 */ /* 0x000fe40000000800 */
[----:B------:R-:W-:Y:S02]  /*13120*/  ISETP.GE.AND P2, PT, R48, UR4, PT ;  /* 0x0000000430007c0c */ /* 0x000fe4000bf46270 */
[----:B------:R-:W-:-:S11]  /*13130*/  ISETP.GE.AND P1, PT, R87, UR4, PT ;  /* 0x0000000457007c0c */ /* 0x000fd6000bf26270 */
[C---:B----4-:R-:W-:Y:S02]  /*13140*/  @!P2 LEA R6, P0, R48.reuse, R4, 0x1 ;  /* 0x000000043006a211 */ /* 0x050fe400078008ff */
[----:B---3--:R-:W-:Y:S02]  /*13150*/  @!P1 IMAD.WIDE R2, R87, 0x2, R4 ;  /* 0x0000000257029825 */ /* 0x008fe400078e0204 */
        /* <DEDUP_REMOVED lines=9> */
.L_x_11485:
[----:B0-----:R-:W0:Y:S01]  /*131f0*/  @P4 LDC R0, c[0x0][0xbec] ;  /* 0x0002fb00ff004b82 */ /* 0x001e220000000800 */
[----:B------:R-:W-:Y:S01]  /*13200*/  ULDC.64 UR4, c[0x0][0xb08] ;  /* 0x0002c20000047ab9 */ /* 0x000fe20000000a00 */
[----:B------:R-:W2:Y:S01]  /*13210*/  LDL R95, [R1+0x44] ;  /* 0x00004400015f7983 */ /* 0x000ea20000100800 */
[----:B------:R-:W-:Y:S01]  /*13220*/  IMAD R86, R86, UR4, RZ ;  /* 0x0000000456567c24 */ /* 0x000fe2000f8e02ff */
[----:B------:R-:W-:Y:S01]  /*13230*/  ULDC.64 UR6, c[0x0][0xb30] ;  /* 0x0002cc0000067ab9 */ /* 0x000fe20000000a00 */
[C---:B------:R-:W-:Y:S01]  /*13240*/  IMAD.WIDE.U32 R4, R3.reuse, UR4, RZ ;  /* 0x0000000403047c25 */ /* 0x040fe2000f8e00ff */
[----:B------:R-:W3:Y:S02]  /*13250*/  LDL R94, [R1+0x5c] ;  /* 0x00005c00015e7983 */ /* 0x000ee40000100800 */
[----:B------:R-:W1:Y:S01]  /*13260*/  @P4 LDC R9, c[0x0][0xbf0] ;  /* 0x0002fc00ff094b82 */ /* 0x000e620000000800 */
[----:B------:R-:W-:Y:S01]  /*13270*/  IMAD R3, R3, UR5, R86 ;  /* 0x0000000503037c24 */ /* 0x000fe2000f8e0256 */
[----:B------:R-:W-:Y:S01]  /*13280*/  ULDC.64 UR4, c[0x0][0xb38] ;  /* 0x0002ce0000047ab9 */ /* 0x000fe20000000a00 */
[----:B------:R4:W5:Y:S02]  /*13290*/  LDL R93, [R1+0x98] ;  /* 0x00009800015d7983 */ /* 0x0009640000100800 */
[----:B------:R-:W-:Y:S01]  /*132a0*/  IMAD.IADD R5, R5, 0x1, R3 ;  /* 0x0000000105057824 */ /* 0x000fe200078e0203 */
[----:B------:R-:W-:Y:S01]  /*132b0*/  SHF.R.S32.HI R3, RZ, 0x1f, R28 ;  /* 0x0000001fff037819 */ /* 0x000fe2000001141c */
[----:B------:R4:W5:Y:S01]  /*132c0*/  LDL R92, [R1+0x7c] ;  /* 0x00007c00015c7983 */ /* 0x0009620000100800 */
[----:B------:R-:W-:-:S03]  /*132d0*/  IMAD.WIDE.U32 R4, R22, UR4, R4 ;  /* 0x0000000416047c25 */ /* 0x000fc6000f8e0004 */
[----:B------:R4:W5:Y:S01]  /*132e0*/  LDL R91, [R1+0x94] ;  /* 0x00009400015b7983 */ /* 0x0009620000100800 */
[----:B------:R-:W-:Y:S01]  /*132f0*/  IMAD R5, R22, UR5, R5 ;  /* 0x0000000516057c24 */ /* 0x000fe2000f8e0205 */
[----:B------:R-:W-:Y:S02]  /*13300*/  ULDC.64 UR4, c[0x0][0xb40] ;  /* 0x0002d00000047ab9 */ /* 0x000fe40000000a00 */
[----:B------:R4:W5:Y:S01]  /*13310*/  LDL R89, [R1+0x90] ;  /* 0x0000900001597983 */ /* 0x0009620000100800 */
[----:B------:R-:W-:Y:S02]  /*13320*/  IMAD R3, R3, UR4, RZ ;  /* 0x0000000403037c24 */ /* 0x000fe4000f8e02ff */
[----:B0-----:R-:W-:Y:S01]  /*13330*/  @P4 IMAD.HI.U32 R0, R25, R0, RZ ;  /* 0x0000000019004227 */ /* 0x001fe200078e00ff */
[----:B------:R4:W5:Y:S03]  /*13340*/  LDL R88, [R1+0x74] ;  /* 0x0000740001587983 */ /* 0x0009660000100800 */
[C---:B------:R-:W-:Y:S01]  /*13350*/  IMAD R7, R28.reuse, UR5, R3 ;  /* 0x000000051c077c24 */ /* 0x040fe2000f8e0203 */
[----:B------:R4:W5:Y:S01]  /*13360*/  LDL R87, [R1+0x8c] ;  /* 0x00008c0001577983 */ /* 0x0009620000100800 */
[----:B------:R-:W-:Y:S01]  /*13370*/  IMAD.WIDE.U32 R4, R28, UR4, R4 ;  /* 0x000000041c047c25 */ /* 0x000fe2000f8e0004 */
[----:B------:R-:W-:-:S02]  /*13380*/  ULDC.64 UR4, c[0x0][0xb48] ;  /* 0x0002d20000047ab9 */ /* 0x000fc40000000a00 */
[----:B------:R4:W5:Y:S01]  /*13390*/  LDL R86, [R1+0x70] ;  /* 0x0000700001567983 */ /* 0x0009620000100800 */
[----:B------:R-:W-:Y:S01]  /*133a0*/  IMAD.MOV.U32 R3, RZ, RZ, R25 ;  /* 0x000000ffff037224 */ /* 0x000fe200078e0019 */
[----:B-1----:R-:W-:Y:S01]  /*133b0*/  @P4 SHF.R.U32.HI R3, RZ, R9, R0 ;  /* 0x00000009ff034219 */ /* 0x002fe20000011600 */
[----:B------:R-:W-:Y:S01]  /*133c0*/  IMAD.IADD R5, R5, 0x1, R7 ;  /* 0x0000000105057824 */ /* 0x000fe200078e0207 */
[----:B------:R4:W5:Y:S02]  /*133d0*/  LDL R35, [R1+0x6c] ;  /* 0x00006c0001237983 */ /* 0x0009640000100800 */
[--C-:B------:R-:W-:Y:S01]  /*133e0*/  SHF.R.S32.HI R0, RZ, 0x1f, R3.reuse ;  /* 0x0000001fff007819 */ /* 0x100fe20000011403 */
[----:B------:R-:W-:Y:S01]  /*133f0*/  IMAD.MOV R7, RZ, RZ, -R3 ;  /* 0x000000ffff077224 */ /* 0x000fe200078e0a03 */
[----:B------:R4:W5:Y:S01]  /*13400*/  LDL R34, [R1+0x84] ;  /* 0x0000840001227983 */ /* 0x0009620000100800 */
[----:B------:R-:W-:-:S03]  /*13410*/  IMAD.WIDE.U32 R4, R90, UR4, R4 ;  /* 0x000000045a047c25 */ /* 0x000fc6000f8e0004 */
[----:B------:R4:W5:Y:S01]  /*13420*/  LDL R32, [R1+0x68] ;  /* 0x0000680001207983 */ /* 0x0009620000100800 */
[----:B------:R-:W-:Y:S02]  /*13430*/  IMAD R7, R84, R7, R25 ;  /* 0x0000000754077224 */ /* 0x000fe400078e0219 */
[----:B------:R-:W-:Y:S01]  /*13440*/  IMAD R5, R90, UR5, R5 ;  /* 0x000000055a057c24 */ /* 0x000fe2000f8e0205 */
[----:B------:R4:W5:Y:S01]  /*13450*/  LDL R84, [R1+0x88] ;  /* 0x0000880001547983 */ /* 0x0009620000100800 */
[----:B------:R-:W-:Y:S01]  /*13460*/  IMAD R0, R0, UR6, RZ ;  /* 0x0000000600007c24 */ /* 0x000fe2000f8e02ff */
[----:B------:R-:W-:Y:S02]  /*13470*/  ULDC.64 UR4, c[0x0][0xb28] ;  /* 0x0002ca0000047ab9 */ /* 0x000fe40000000a00 */
[----:B------:R4:W5:Y:S04]  /*13480*/  LDL R90, [R1+0x78] ;  /* 0x00007800015a7983 */ /* 0x0009680000100800 */
[----:B------:R4:W5:Y:S04]  /*13490*/  LDL R28, [R1+0x80] ;  /* 0x00008000011c7983 */ /* 0x0009680000100800 */
[----:B------:R4:W5:Y:S01]  /*134a0*/  LDL R26, [R1+0x64] ;  /* 0x00006400011a7983 */ /* 0x0009620000100800 */
[C---:B------:R-:W-:Y:S01]  /*134b0*/  IMAD R9, R3.reuse, UR7, R0 ;  /* 0x0000000703097c24 */ /* 0x040fe2000f8e0200 */
[----:B------:R-:W-:Y:S01]  /*134c0*/  SHF.R.S32.HI R0, RZ, 0x1f, R7 ;  /* 0x0000001fff007819 */ /* 0x000fe20000011407 */
[----:B------:R-:W-:-:S04]  /*134d0*/  IMAD.WIDE.U32 R4, R3, UR6, R4 ;  /* 0x0000000603047c25 */ /* 0x000fc8000f8e0004 */
[----:B------:R-:W-:Y:S02]  /*134e0*/  IMAD R0, R0, UR4, RZ ;  /* 0x0000000400007c24 */ /* 0x000fe4000f8e02ff */
[----:B------:R-:W-:Y:S02]  /*134f0*/  IMAD.IADD R5, R5, 0x1, R9 ;  /* 0x0000000105057824 */ /* 0x000fe400078e0209 */
[C---:B------:R-:W-:Y:S02]  /*13500*/  IMAD R3, R7.reuse, UR5, R0 ;  /* 0x0000000507037c24 */ /* 0x040fe4000f8e0200 */
[----:B------:R-:W-:Y:S01]  /*13510*/  IMAD.WIDE.U32 R4, R7, UR4, R4 ;  /* 0x0000000407047c25 */ /* 0x000fe2000f8e0004 */
[----:B------:R-:W-:Y:S01]  /*13520*/  ISETP.GE.AND P0, PT, R8, R85, PT ;  /* 0x000000550800720c */ /* 0x000fe20003f06270 */
[----:B------:R-:W-:Y:S02]  /*13530*/  ULDC.64 UR4, c[0x0][0xb00] ;  /* 0x0002c00000047ab9 */ /* 0x000fe40000000a00 */
[----:B------:R-:W-:Y:S01]  /*13540*/  VIADD R2, R18, 0x19c20 ;  /* 0x00019c2012027836 */ /* 0x000fe20000000000 */
[----:B------:R-:W-:-:S02]  /*13550*/  IADD3 R3, R5, R3, RZ ;  /* 0x0000000305037210 */ /* 0x000fc40007ffe0ff */
[C---:B------:R-:W-:Y:S02]  /*13560*/  LEA R0, P1, R4.reuse, UR4, 0x2 ;  /* 0x0000000404007c11 */ /* 0x040fe4000f8210ff */
[----:B------:R-:W-:Y:S02]  /*13570*/  PRMT R2, RZ, 0x654, R2 ;  /* 0x00000654ff027816 */ /* 0x000fe40000000002 */
[----:B------:R-:W-:Y:S01]  /*13580*/  LEA.HI.X R11, R4, UR5, R3, 0x2, P1 ;  /* 0x00000005040b7c11 */ /* 0x000fe200088f1403 */
[----:B------:R-:W-:Y:S01]  /*13590*/  BSSY B1, `(.L_x_11489) ;  /* 0x000003c000017945 */ /* 0x000fe20003800000 */
[----:B------:R0:W-:Y:S03]  /*135a0*/  SYNCS.ARRIVE.TRANS64.RED.A1T0 RZ, [R2+URZ], RZ ;  /* 0x000000ff02ff79a7 */ /* 0x0001e6000810043f */
[----:B------:R4:W1:Y:S04]  /*135b0*/  SHFL.IDX PT, R3, R11, RZ, 0x1c1f ;  /* 0x001c1fff0b037589 */ /* 0x00086800000e0000 */
[----:B0-----:R4:W0:Y:S01]  /*135c0*/  SHFL.IDX PT, R2, R0, RZ, 0x1c1f ;  /* 0x001c1fff00027589 */ /* 0x00182200000e0000 */
[----:B--2---:R-:W-:-:S02]  /*135d0*/  VIADD R21, R95, 0x8 ;  /* 0x000000085f157836 */ /* 0x004fc40000000000 */
[C---:B------:R-:W-:Y:S02]  /*135e0*/  VIADD R25, R95.reuse, 0x10 ;  /* 0x000000105f197836 */ /* 0x040fe40000000000 */
[----:B------:R-:W-:Y:S01]  /*135f0*/  VIADD R27, R95, 0x18 ;  /* 0x000000185f1b7836 */ /* 0x000fe20000000000 */
[----:B---3--:R-:W-:Y:S02]  /*13600*/  SHF.R.S32.HI R33, RZ, 0x1f, R94 ;  /* 0x0000001fff217819 */ /* 0x008fe4000001145e */
[----:B------:R-:W-:Y:S02]  /*13610*/  SHF.R.S32.HI R20, RZ, 0x1f, R21 ;  /* 0x0000001fff147819 */ /* 0x000fe40000011415 */
[----:B------:R-:W-:Y:S02]  /*13620*/  SHF.R.S32.HI R22, RZ, 0x1f, R25 ;  /* 0x0000001fff167819 */ /* 0x000fe40000011419 */
[----:B------:R-:W-:Y:S01]  /*13630*/  SHF.R.S32.HI R24, RZ, 0x1f, R27 ;  /* 0x0000001fff187819 */ /* 0x000fe2000001141b */
[----:B01--4-:R-:W-:Y:S06]  /*13640*/  @P0 BRA `(.L_x_11490) ;  /* 0x0000000000c00947 */ /* 0x013fec0003800000 */
[----:B------:R-:W-:Y:S02]  /*13650*/  ULDC UR4, c[0x0][0xac8] ;  /* 0x0002b20000047ab9 */ /* 0x000fe40000000800 */
[----:B------:R-:W-:Y:S02]  /*13660*/  ISETP.GE.AND P1, PT, R21, UR4, PT ;  /* 0x0000000415007c0c */ /* 0x000fe4000bf26270 */
[----:B------:R-:W-:Y:S02]  /*13670*/  ISETP.GE.AND P2, PT, R95, UR4, PT ;  /* 0x000000045f007c0c */ /* 0x000fe4000bf46270 */
[----:B------:R-:W-:Y:S02]  /*13680*/  ISETP.GE.AND P0, PT, R25, UR4, PT ;  /* 0x0000000419007c0c */ /* 0x000fe4000bf06270 */
[----:B------:R-:W-:Y:S02]  /*13690*/  ISETP.GE.AND P3, PT, R27, UR4, PT ;  /* 0x000000041b007c0c */ /* 0x000fe4000bf66270 */
[----:B------:R-:W-:-:S05]  /*136a0*/  ISETP.GE.AND P4, PT, R94, UR4, PT ;  /* 0x000000045e007c0c */ /* 0x000fca000bf86270 */
[-C--:B------:R-:W-:Y:S02]  /*136b0*/  @!P1 LEA R4, P6, R21, R2.reuse, 0x2 ;  /* 0x0000000215049211 */ /* 0x080fe400078c10ff */
[----:B------:R-:W-:Y:S02]  /*136c0*/  @!P2 IMAD.WIDE R6, R95, 0x4, R2 ;  /* 0x000000045f06a825 */ /* 0x000fe400078e0202 */
[-C--:B------:R-:W-:Y:S02]  /*136d0*/  @!P1 LEA.HI.X R5, R21, R3.reuse, R20, 0x2, P6 ;  /* 0x0000000315059211 */ /* 0x080fe400030f1414 */
[C---:B------:R-:W-:Y:S01]  /*136e0*/  @!P0 LEA R8, P5, R25.reuse, R2, 0x2 ;  /* 0x0000000219088211 */ /* 0x040fe200078a10ff */
[----:B------:R0:W-:Y:S01]  /*136f0*/  @!P2 ST.E.64 desc[UR42][R6.64], R40 ;  /* 0x000000280600a985 */ /* 0x0001e2000c101b2a */
[----:B-----5:R-:W-:Y:S02]  /*13700*/  ISETP.GE.AND P2, PT, R92, UR4, PT ;  /* 0x000000045c007c0c */ /* 0x020fe4000bf46270 */
[----:B------:R-:W-:Y:S01]  /*13710*/  @!P0 LEA.HI.X R9, R25, R3, R22, 0x2, P5 ;  /* 0x0000000319098211 */ /* 0x000fe200028f1416 */
[----:B------:R1:W-:Y:S01]  /*13720*/  @!P1 ST.E.64 desc[UR42][R4.64], R42 ;  /* 0x0000002a04009985 */ /* 0x0003e2000c101b2a */
[----:B------:R-:W-:-:S03]  /*13730*/  ISETP.GE.AND P1, PT, R90, UR4, PT ;  /* 0x000000045a007c0c */ /* 0x000fc6000bf26270 */
[----:B------:R2:W-:Y:S01]  /*13740*/  @!P0 ST.E.64 desc[UR42][R8.64], R48 ;  /* 0x0000003008008985 */ /* 0x0005e2000c101b2a */
[----:B------:R-:W-:Y:S02]  /*13750*/  ISETP.GE.AND P0, PT, R88, UR4, PT ;  /* 0x0000000458007c0c */ /* 0x000fe4000bf06270 */
[CC--:B0-----:R-:W-:Y:S02]  /*13760*/  @!P4 LEA R6, P5, R94.reuse, R2.reuse, 0x2 ;  /* 0x000000025e06c211 */ /* 0x0c1fe400078a10ff */
[CC--:B-1----:R-:W-:Y:S02]  /*13770*/  @!P3 LEA R4, P6, R27.reuse, R2.reuse, 0x2 ;  /* 0x000000021b04b211 */ /* 0x0c2fe400078c10ff */
[-C--:B------:R-:W-:Y:S02]  /*13780*/  @!P4 LEA.HI.X R7, R94, R3.reuse, R33, 0x2, P5 ;  /* 0x000000035e07c211 */ /* 0x080fe400028f1421 */
[----:B------:R-:W-:Y:S02]  /*13790*/  @!P3 LEA.HI.X R5, R27, R3, R24, 0x2, P6 ;  /* 0x000000031b05b211 */ /* 0x000fe400030f1418 */
[----:B--2---:R-:W-:-:S02]  /*137a0*/  @!P2 LEA R8, P6, R92, R2, 0x2 ;  /* 0x000000025c08a211 */ /* 0x004fc400078c10ff */
[----:B------:R-:W-:Y:S01]  /*137b0*/  ISETP.GE.AND P5, PT, R35, UR4, PT ;  /* 0x0000000423007c0c */ /* 0x000fe2000bfa6270 */
[----:B------:R0:W-:Y:S01]  /*137c0*/  @!P3 ST.E.64 desc[UR42][R4.64], R50 ;  /* 0x000000320400b985 */ /* 0x0001e2000c101b2a */
[----:B------:R-:W-:Y:S02]  /*137d0*/  @!P2 LEA.HI.X R9, R92, R3, R93, 0x2, P6 ;  /* 0x000000035c09a211 */ /* 0x000fe400030f145d */
[----:B------:R-:W-:Y:S01]  /*137e0*/  ISETP.GE.AND P3, PT, R86, UR4, PT ;  /* 0x0000000456007c0c */ /* 0x000fe2000bf66270 */
[----:B------:R1:W-:Y:S01]  /*137f0*/  @!P4 ST.E.64 desc[UR42][R6.64], R56 ;  /* 0x000000380600c985 */ /* 0x0003e2000c101b2a */
[----:B------:R-:W-:-:S03]  /*13800*/  @!P0 LEA R12, P6, R88, R2, 0x2 ;  /* 0x00000002580c8211 */ /* 0x000fc600078c10ff */
[----:B------:R2:W-:Y:S01]  /*13810*/  @!P2 ST.E.64 desc[UR42][R8.64], R58 ;  /* 0x0000003a0800a985 */ /* 0x0005e2000c101b2a */
[----:B------:R-:W-:Y:S02]  /*13820*/  ISETP.GE.AND P2, PT, R26, UR4, PT ;  /* 0x000000041a007c0c */ /* 0x000fe4000bf46270 */
[----:B------:R-:W-:Y:S02]  /*13830*/  @!P0 LEA.HI.X R13, R88, R3, R89, 0x2, P6 ;  /* 0x00000003580d8211 */ /* 0x000fe400030f1459 */
[----:B0-----:R-:W-:-:S04]  /*13840*/  @!P1 LEA R4, P4, R90, R2, 0x2 ;  /* 0x000000025a049211 */ /* 0x001fc800078810ff */
[----:B------:R-:W-:Y:S02]  /*13850*/  @!P1 LEA.HI.X R5, R90, R3, R91, 0x2, P4 ;  /* 0x000000035a059211 */ /* 0x000fe400020f145b */
[----:B------:R-:W-:-:S03]  /*13860*/  ISETP.GE.AND P4, PT, R32, UR4, PT ;  /* 0x0000000420007c0c */ /* 0x000fc6000bf86270 */
[----:B------:R0:W-:Y:S01]  /*13870*/  @!P1 ST.E.64 desc[UR42][R4.64], R64 ;  /* 0x0000004004009985 */ /* 0x0001e2000c101b2a */
[----:B-1----:R-:W-:-:S03]  /*13880*/  @!P3 LEA R6, P1, R86, R2, 0x2 ;  /* 0x000000025606b211 */ /* 0x002fc600078210ff */
[----:B------:R0:W-:Y:S01]  /*13890*/  @!P0 ST.E.64 desc[UR42][R12.64], R66 ;  /* 0x000000420c008985 */ /* 0x0001e2000c101b2a */
[CC--:B------:R-:W-:Y:S02]  /*138a0*/  @!P5 LEA R14, P0, R35.reuse, R2.reuse, 0x2 ;  /* 0x00000002230ed211 */ /* 0x0c0fe400078010ff */
[-C--:B------:R-:W-:Y:S02]  /*138b0*/  @!P3 LEA.HI.X R7, R86, R3.reuse, R87, 0x2, P1 ;  /* 0x000000035607b211 */ /* 0x080fe400008f1457 */
[-C--:B------:R-:W-:Y:S02]  /*138c0*/  @!P5 LEA.HI.X R15, R35, R3.reuse, R84, 0x2, P0 ;  /* 0x00000003230fd211 */ /* 0x080fe400000f1454 */
[-C--:B--2---:R-:W-:Y:S01]  /*138d0*/  @!P4 LEA R8, P1, R32, R2.reuse, 0x2 ;  /* 0x000000022008c211 */ /* 0x084fe200078210ff */
[----:B------:R0:W-:Y:S01]  /*138e0*/  @!P3 ST.E.64 desc[UR42][R6.64], R72 ;  /* 0x000000480600b985 */ /* 0x0001e2000c101b2a */
[----:B------:R-:W-:Y:S02]  /*138f0*/  @!P2 LEA R2, P6, R26, R2, 0x2 ;  /* 0x000000021a02a211 */ /* 0x000fe400078c10ff */
[-C--:B------:R-:W-:Y:S01]  /*13900*/  @!P4 LEA.HI.X R9, R32, R3.reuse, R34, 0x2, P1 ;  /* 0x000000032009c211 */ /* 0x080fe200008f1422 */
[----:B------:R0:W-:Y:S01]  /*13910*/  @!P5 ST.E.64 desc[UR42][R14.64], R74 ;  /* 0x0000004a0e00d985 */ /* 0x0001e2000c101b2a */
[----:B------:R-:W-:-:S03]  /*13920*/  @!P2 LEA.HI.X R3, R26, R3, R28, 0x2, P6 ;  /* 0x000000031a03a211 */ /* 0x000fc600030f141c */
[----:B------:R0:W-:Y:S04]  /*13930*/  @!P4 ST.E.64 desc[UR42][R8.64], R80 ;  /* 0x000000500800c985 */ /* 0x0001e8000c101b2a */
[----:B------:R0:W-:Y:S02]  /*13940*/  @!P2 ST.E.64 desc[UR42][R2.64], R82 ;  /* 0x000000520200a985 */ /* 0x0001e4000c101b2a */
.L_x_11490:
[----:B------:R-:W-:Y:S05]  /*13950*/  BSYNC B1 ;  /* 0x0000000000017941 */ /* 0x000fea0003800000 */
.L_x_11489:
[----:B------:R-:W-:Y:S01]  /*13960*/  ISETP.GE.AND P0, PT, R10, R85, PT ;  /* 0x000000550a00720c */ /* 0x000fe20003f06270 */
[----:B0-----:R0:W1:Y:S04]  /*13970*/  SHFL.IDX PT, R3, R11, 0x1, 0x1c1f ;  /* 0x003c1f000b037f89 */ /* 0x00106800000e0000 */
[----:B------:R0:W2:Y:S08]  /*13980*/  SHFL.IDX PT, R2, R0, 0x1, 0x1c1f ;  /* 0x003c1f0000027f89 */ /* 0x0000b000000e0000 */
[----:B0-----:R-:W-:Y:S05]  /*13990*/  @P0 BRA `(.L_x_11488) ;  /* 0x0000000c008c0947 */ /* 0x001fea0003800000 */
[----:B------:R-:W-:Y:S02]  /*139a0*/  ULDC UR4, c[0x0][0xac8] ;  /* 0x0002b20000047ab9 */ /* 0x000fe40000000800 */
[----:B------:R-:W-:Y:S02]  /*139b0*/  ISETP.GE.AND P1, PT, R21, UR4, PT ;  /* 0x0000000415007c0c */ /* 0x000fe4000bf26270 */
[----:B------:R-:W-:Y:S02]  /*139c0*/  ISETP.GE.AND P0, PT, R95, UR4, PT ;  /* 0x000000045f007c0c */ /* 0x000fe4000bf06270 */
[----:B------:R-:W-:Y:S02]  /*139d0*/  ISETP.GE.AND P3, PT, R25, UR4, PT ;  /* 0x0000000419007c0c */ /* 0x000fe4000bf66270 */
[----:B------:R-:W-:-:S07]  /*139e0*/  ISETP.GE.AND P4, PT, R27, UR4, PT ;  /* 0x000000041b007c0c */ /* 0x000fce000bf86270 */
[-C--:B--2---:R-:W-:Y:S02]  /*139f0*/  @!P1 LEA R4, P2, R21, R2.reuse, 0x2 ;  /* 0x0000000215049211 */ /* 0x084fe400078410ff */
[----:B-1----:R-:W-:Y:S02]  /*13a00*/  @!P0 IMAD.WIDE R6, R95, 0x4, R2 ;  /* 0x000000045f068825 */ /* 0x002fe400078e0202 */
[----:B------:R-:W-:Y:S02]  /*13a10*/  @!P1 LEA.HI.X R5, R21, R3, R20, 0x2, P2 ;  /* 0x0000000315059211 */ /* 0x000fe400010f1414 */
[----:B------:R-:W-:Y:S01]  /*13a20*/  ISETP.GE.AND P2, PT, R94, UR4, PT ;  /* 0x000000045e007c0c */ /* 0x000fe2000bf46270 */
[----:B------:R0:W-:Y:S01]  /*13a30*/  @!P0 ST.E.64 desc[UR42][R6.64], R44 ;  /* 0x0000002c06008985 */ /* 0x0001e2000c101b2a */
[----:B-----5:R-:W-:Y:S02]  /*13a40*/  ISETP.GE.AND P0, PT, R92, UR4, PT ;  /* 0x000000045c007c0c */ /* 0x020fe4000bf06270 */
[-C--:B------:R-:W-:Y:S01]  /*13a50*/  @!P3 LEA R8, P5, R25, R2.reuse, 0x2 ;  /* 0x000000021908b211 */ /* 0x080fe200078a10ff */
[----:B------:R1:W-:Y:S01]  /*13a60*/  @!P1 ST.E.64 desc[UR42][R4.64], R46 ;  /* 0x0000002e04009985 */ /* 0x0003e2000c101b2a */
[----:B------:R-:W-:-:S02]  /*13a70*/  @!P4 LEA R10, P6, R27, R2, 0x2 ;  /* 0x000000021b0ac211 */ /* 0x000fc400078c10ff */
[-C--:B------:R-:W-:Y:S02]  /*13a80*/  @!P3 LEA.HI.X R9, R25, R3.reuse, R22, 0x2, P5 ;  /* 0x000000031909b211 */ /* 0x080fe400028f1416 */
[-C--:B------:R-:W-:Y:S02]  /*13a90*/  @!P4 LEA.HI.X R11, R27, R3.reuse, R24, 0x2, P6 ;  /* 0x000000031b0bc211 */ /* 0x080fe400030f1418 */
[----:B------:R-:W-:Y:S01]  /*13aa0*/  ISETP.GE.AND P1, PT, R90, UR4, PT ;  /* 0x000000045a007c0c */ /* 0x000fe2000bf26270 */
[----:B------:R2:W-:Y:S01]  /*13ab0*/  @!P3 ST.E.64 desc[UR42][R8.64], R52 ;  /* 0x000000340800b985 */ /* 0x0005e2000c101b2a */
[----:B------:R-:W-:Y:S02]  /*13ac0*/  @!P2 LEA R12, P5, R94, R2, 0x2 ;  /* 0x000000025e0ca211 */ /* 0x000fe400078a10ff */
[----:B------:R-:W-:Y:S01]  /*13ad0*/  ISETP.GE.AND P3, PT, R88, UR4, PT ;  /* 0x0000000458007c0c */ /* 0x000fe2000bf66270 */
[----:B------:R3:W-:Y:S01]  /*13ae0*/  @!P4 ST.E.64 desc[UR42][R10.64], R54 ;  /* 0x000000360a00c985 */ /* 0x0007e2000c101b2a */
[----:B------:R-:W-:-:S02]  /*13af0*/  @!P2 LEA.HI.X R13, R94, R3, R33, 0x2, P5 ;  /* 0x000000035e0da211 */ /* 0x000fc400028f1421 */
[-C--:B------:R-:W-:Y:S02]  /*13b00*/  @!P0 LEA R14, P4, R92, R2.reuse, 0x2 ;  /* 0x000000025c0e8211 */ /* 0x080fe400078810ff */
[----:B------:R-:W-:Y:S01]  /*13b10*/  ISETP.GE.AND P5, PT, R86, UR4, PT ;  /* 0x0000000456007c0c */ /* 0x000fe2000bfa6270 */
[----:B------:R4:W-:Y:S01]  /*13b20*/  @!P2 ST.E.64 desc[UR42][R12.64], R60 ;  /* 0x0000003c0c00a985 */ /* 0x0009e2000c101b2a */
[----:B------:R-:W-:Y:S02]  /*13b30*/  @!P0 LEA.HI.X R15, R92, R3, R93, 0x2, P4 ;  /* 0x000000035c0f8211 */ /* 0x000fe400020f145d */
[----:B------:R-:W-:Y:S02]  /*13b40*/  ISETP.GE.AND P4, PT, R35, UR4, PT ;  /* 0x0000000423007c0c */ /* 0x000fe4000bf86270 */
[----:B------:R-:W-:Y:S01]  /*13b50*/  ISETP.GE.AND P2, PT, R32, UR4, PT ;  /* 0x0000000420007c0c */ /* 0x000fe2000bf46270 */
[----:B------:R4:W-:Y:S01]  /*13b60*/  @!P0 ST.E.64 desc[UR42][R14.64], R62 ;  /* 0x0000003e0e008985 */ /* 0x0009e2000c101b2a */
[----:B0-----:R-:W-:-:S04]  /*13b70*/  @!P1 LEA R6, P6, R90, R2, 0x2 ;  /* 0x000000025a069211 */ /* 0x001fc800078c10ff */
[-C--:B------:R-:W-:Y:S02]  /*13b80*/  @!P1 LEA.HI.X R7, R90, R3.reuse, R91, 0x2, P6 ;  /* 0x000000035a079211 */ /* 0x080fe400030f145b */
[-C--:B-1----:R-:W-:Y:S02]  /*13b90*/  @!P3 LEA R4, P6, R88, R2.reuse, 0x2 ;  /* 0x000000025804b211 */ /* 0x082fe400078c10ff */
[-C--:B--2---:R-:W-:Y:S01]  /*13ba0*/  @!P5 LEA R8, P0, R86, R2.reuse, 0x2 ;  /* 0x000000025608d211 */ /* 0x084fe200078010ff */
[----:B------:R0:W-:Y:S01]  /*13bb0*/  @!P1 ST.E.64 desc[UR42][R6.64], R68 ;  /* 0x0000004406009985 */ /* 0x0001e2000c101b2a */
[-C--:B------:R-:W-:Y:S02]  /*13bc0*/  @!P3 LEA.HI.X R5, R88, R3.reuse, R89, 0x2, P6 ;  /* 0x000000035805b211 */ /* 0x080fe400030f1459 */
[-C--:B---3--:R-:W-:Y:S02]  /*13bd0*/  @!P4 LEA R10, P1, R35, R2.reuse, 0x2 ;  /* 0x00000002230ac211 */ /* 0x088fe400078210ff */
[----:B----4-:R-:W-:Y:S01]  /*13be0*/  @!P2 LEA R12, P6, R32, R2, 0x2 ;  /* 0x00000002200ca211 */ /* 0x010fe200078c10ff */
        /* <DEDUP_REMOVED lines=9> */
[----:B------:R-:W-:-:S04]  /*13c80*/  LEA R2, P0, R26, R2, 0x2 ;  /* 0x000000021a027211 */ /* 0x000fc800078010ff */
[----:B------:R-:W-:-:S05]  /*13c90*/  LEA.HI.X R3, R26, R3, R28, 0x2, P0 ;  /* 0x000000031a037211 */ /* 0x000fca00000f141c */
[----:B------:R1:W-:Y:S01]  /*13ca0*/  ST.E.64 desc[UR42][R2.64], R38 ;  /* 0x0000002602007985 */ /* 0x0003e2000c101b2a */
[----:B------:R-:W-:Y:S05]  /*13cb0*/  BRA `(.L_x_11488) ;  /* 0x0000000800c47947 */ /* 0x000fea0003800000 */
.L_x_11483:
[----:B0-----:R-:W2:Y:S01]  /*13cc0*/  LDL.LU R4, [R1+0x3c] ;  /* 0x00003c0001047983 */ /* 0x001ea20000300800 */
[----:B------:R-:W-:Y:S01]  /*13cd0*/  ULDC.64 UR6, c[0x0][0xc08] ;  /* 0x0003020000067ab9 */ /* 0x000fe20000000a00 */
[----:B------:R-:W-:Y:S02]  /*13ce0*/  ULDC.64 UR4, c[0x0][0xc00] ;  /* 0x0003000000047ab9 */ /* 0x000fe40000000a00 */
[----:B------:R-:W3:Y:S01]  /*13cf0*/  LDL.LU R0, [R1+0x40] ;  /* 0x0000400001007983 */ /* 0x000ee20000300800 */
[----:B------:R-:W-:Y:S01]  /*13d00*/  ISETP.NE.U32.AND P1, PT, RZ, UR6, PT ;  /* 0x00000006ff007c0c */ /* 0x000fe2000bf25070 */
[----:B------:R-:W-:Y:S01]  /*13d10*/  IMAD.MOV.U32 R15, RZ, RZ, RZ ;  /* 0x000000ffff0f7224 */ /* 0x000fe200078e00ff */
[----:B------:R-:W-:Y:S01]  /*13d20*/  ISETP.NE.U32.AND P0, PT, RZ, UR4, PT ;  /* 0x00000004ff007c0c */ /* 0x000fe2000bf05070 */
[----:B------:R-:W0:Y:S01]  /*13d30*/  S2R R6, SR_TID.X ;  /* 0x0000000000067919 */ /* 0x000e220000002100 */
[----:B------:R-:W-:Y:S02]  /*13d40*/  ISETP.NE.AND.EX P1, PT, RZ, UR7, PT, P1 ;  /* 0x00000007ff007c0c */ /* 0x000fe4000bf25310 */
[----:B------:R-:W-:-:S02]  /*13d50*/  ISETP.NE.AND.EX P0, PT, RZ, UR5, PT, P0 ;  /* 0x00000005ff007c0c */ /* 0x000fc4000bf05300 */
[----:B--2---:R-:W-:-:S04]  /*13d60*/  IADD3 R2, P2, R4, UR4, RZ ;  /* 0x0000000404027c10 */ /* 0x004fc8000ff5e0ff */
[----:B---3--:R-:W-:-:S05]  /*13d70*/  IADD3.X R3, R0, UR5, RZ, P2, !PT ;  /* 0x0000000500037c10 */ /* 0x008fca00097fe4ff */
[----:B------:R-:W-:Y:S01]  /*13d80*/  @P1 IADD3 R4, P2, R4, UR6, RZ ;  /* 0x0000000604041c10 */ /* 0x000fe2000ff5e0ff */
[----:B------:R-:W-:Y:S01]  /*13d90*/  ULDC UR4, c[0x0][0xa88] ;  /* 0x0002a20000047ab9 */ /* 0x000fe20000000800 */
[----:B------:R1:W5:Y:S02]  /*13da0*/  @P0 LDG.E R15, desc[UR42][R2.64] ;  /* 0x0000002a020f0981 */ /* 0x000364000c1e1900 */
[----:B------:R-:W-:Y:S01]  /*13db0*/  @P1 IADD3.X R5, R0, UR7, RZ, P2, !PT ;  /* 0x0000000700051c10 */ /* 0x000fe200097fe4ff */
[----:B------:R-:W-:Y:S02]  /*13dc0*/  IMAD.U32 R0, RZ, RZ, UR4 ;  /* 0x00000004ff007e24 */ /* 0x000fe4000f8e00ff */
[----:B0-----:R-:W-:-:S04]  /*13dd0*/  VIADD R32, R6, 0xffffff80 ;  /* 0xffffff8006207836 */ /* 0x001fc80000000000 */
[----:B------:R1:W5:Y:S01]  /*13de0*/  @P1 LDG.E R0, desc[UR42][R4.64] ;  /* 0x0000002a04001981 */ /* 0x000362000c1e1900 */
[----:B------:R-:W-:Y:S02]  /*13df0*/  ISETP.GT.AND P3, PT, R32, 0xbf, PT ;  /* 0x000000bf2000780c */ /* 0x000fe40003f64270 */
[----:B------:R-:W-:Y:S01]  /*13e00*/  ISETP.GT.AND P2, PT, R88, 0x1, PT ;  /* 0x000000015800780c */ /* 0x000fe20003f44270 */
[----:B------:R-:W-:-:S12]  /*13e10*/  @P1 BRA `(.L_x_11491) ;  /* 0x0000000000101947 */ /* 0x000fd80003800000 */
[----:B------:R-:W-:Y:S05]  /*13e20*/  @!P0 BRA `(.L_x_11491) ;  /* 0x00000000000c8947 */ /* 0x000fea0003800000 */
[----:B-1----:R-:W2:Y:S04]  /*13e30*/  LDG.E R5, desc[UR42][R2.64] ;  /* 0x0000002a02057981 */ /* 0x002ea8000c1e1900 */
[----:B-----5:R-:W2:Y:S02]  /*13e40*/  LDG.E R0, desc[UR42][R2.64+0x4] ;  /* 0x0000042a02007981 */ /* 0x020ea4000c1e1900 */
[----:B--2---:R-:W-:-:S07]  /*13e50*/  IMAD.IADD R0, R0, 0x1, -R5 ;  /* 0x0000000100007824 */ /* 0x004fce00078e0a05 */
.L_x_11491:
[----:B-1----:R-:W2:Y:S04]  /*13e60*/  LDL.LU R2, [R1+0x4c] ;  /* 0x00004c0001027983 */ /* 0x002ea80000300800 */
        /* <DEDUP_REMOVED lines=16> */
[----:B------:R-:W-:Y:S01]  /*13f70*/  IMAD.MOV.U32 R21, RZ, RZ, R26 ;  /* 0x000000ffff157224 */ /* 0x000fe200078e001a */
[----:B------:R-:W-:Y:S02]  /*13f80*/  ISETP.NE.AND P0, PT, R27, 0x1, PT ;  /* 0x000000011b00780c */ /* 0x000fe40003f05270 */
[----:B------:R-:W-:Y:S02]  /*13f90*/  SEL R28, R2, 0x978, P3 ;  /* 0x00000978021c7807 */ /* 0x000fe40001800000 */
[----:B------:R-:W0:Y:S08]  /*13fa0*/  LDC.64 R2, c[0x0][0xba8] ;  /* 0x0002ea00ff027b82 */ /* 0x000e300000000a00 */
        /* <DEDUP_REMOVED lines=11> */
[-C--:B------:R-:W-:Y:S02]  /*14060*/  IMAD R33, R13, R22.reuse, RZ ;  /* 0x000000160d217224 */ /* 0x080fe400078e02ff */
[----:B------:R-:W-:Y:S01]  /*14070*/  IMAD.WIDE.U32 R12, R12, R22, RZ ;  /* 0x000000160c0c7225 */ /* 0x000fe200078e00ff */
[----:B----4-:R-:W-:-:S03]  /*14080*/  @P0 SHF.R.U32.HI R21, RZ, R35, R14 ;  /* 0x00000023ff150219 */ /* 0x010fc6000001160e */
[----:B------:R-:W-:Y:S01]  /*14090*/  IMAD.WIDE.U32 R8, R10, R25, RZ ;  /* 0x000000190a087225 */ /* 0x000fe200078e00ff */
[----:B------:R-:W-:-:S03]  /*140a0*/  IADD3 R13, R33, R13, RZ ;  /* 0x0000000d210d7210 */ /* 0x000fc60007ffe0ff */
[----:B------:R-:W-:Y:S01]  /*140b0*/  IMAD.IADD R11, R9, 0x1, R11 ;  /* 0x00000001090b7824 */ /* 0x000fe200078e020b */
[----:B------:R-:W-:Y:S01]  /*140c0*/  IADD3 R12, P0, P1, R8, R12, R15 ;  /* 0x0000000c080c7210 */ /* 0x000fe2000791e00f */
[----:B------:R-:W-:-:S04]  /*140d0*/  IMAD.MOV R8, RZ, RZ, -R21 ;  /* 0x000000ffff087224 */ /* 0x000fc800078e0a15 */
[----:B------:R-:W-:Y:S01]  /*140e0*/  IMAD R9, R27, R8, R26 ;  /* 0x000000081b097224 */ /* 0x000fe200078e021a */
[----:B------:R-:W-:-:S03]  /*140f0*/  IADD3.X R8, R11, R13, R20, P0, P1 ;  /* 0x0000000d0b087210 */ /* 0x000fc600007e2414 */
[----:B-----5:R-:W-:Y:S01]  /*14100*/  IMAD R5, R5, R9, RZ ;  /* 0x0000000905057224 */ /* 0x020fe200078e02ff */
[----:B------:R-:W-:-:S05]  /*14110*/  SHF.R.S32.HI R11, RZ, 0x1f, R9 ;  /* 0x0000001fff0b7819 */ /* 0x000fca0000011409 */
[----:B------:R-:W-:Y:S01]  /*14120*/  IMAD R11, R4, R11, R5 ;  /* 0x0000000b040b7224 */ /* 0x000fe200078e0205 */
[----:B--2---:R-:W-:-:S05]  /*14130*/  SEL R35, R34, RZ, P3 ;  /* 0x000000ff22237207 */ /* 0x004fca0001800000 */
[-C--:B------:R-:W-:Y:S02]  /*14140*/  IMAD R33, R7, R35.reuse, RZ ;  /* 0x0000002307217224 */ /* 0x080fe400078e02ff */
[----:B------:R-:W-:-:S04]  /*14150*/  IMAD.WIDE.U32 R6, R6, R35, RZ ;  /* 0x0000002306067225 */ /* 0x000fc800078e00ff */
[----:B------:R-:W-:Y:S01]  /*14160*/  IMAD.IADD R7, R33, 0x1, R7 ;  /* 0x0000000121077824 */ /* 0x000fe200078e0207 */
[----:B------:R-:W-:Y:S02]  /*14170*/  IADD3 R6, P0, P1, R21, R12, R6 ;  /* 0x0000000c15067210 */ /* 0x000fe4000791e006 */
[----:B------:R-:W-:-:S04]  /*14180*/  SHF.R.S32.HI R21, RZ, 0x1f, R21 ;  /* 0x0000001fff157819 */ /* 0x000fc80000011415 */
[----:B------:R-:W-:-:S03]  /*14190*/  IADD3.X R7, R21, R8, R7, P0, P1 ;  /* 0x0000000815077210 */ /* 0x000fc600007e2407 */
[----:B------:R-:W-:-:S04]  /*141a0*/  IMAD.WIDE.U32 R4, R4, R9, R6 ;  /* 0x0000000904047225 */ /* 0x000fc800078e0006 */
[----:B------:R-:W-:Y:S01]  /*141b0*/  IMAD.IADD R5, R5, 0x1, R11 ;  /* 0x0000000105057824 */ /* 0x000fe200078e020b */
[----:B0-----:R-:W-:-:S04]  /*141c0*/  LEA R2, P0, R4, R2, 0x2 ;  /* 0x0000000204027211 */ /* 0x001fc800078010ff */
[----:B-1----:R-:W-:Y:S01]  /*141d0*/  LEA.HI.X R3, R4, R3, R5, 0x2, P0 ;  /* 0x0000000304037211 */ /* 0x002fe200000f1405 */
[----:B------:R-:W-:-:S05]  /*141e0*/  IMAD.MOV.U32 R5, RZ, RZ, -0x800000 ;  /* 0xff800000ff057424 */ /* 0x000fca00078e00ff */
[----:B------:R0:W-:Y:S03]  /*141f0*/  STG.E desc[UR42][R2.64], R5 ;  /* 0x0000000502007986 */ /* 0x0001e6000c10192a */
.L_x_11493:
[----:B------:R-:W-:Y:S05]  /*14200*/  BSYNC B1 ;  /* 0x0000000000017941 */ /* 0x000fea0003800000 */
.L_x_11492:
[----:B------:R-:W-:Y:S05]  /*14210*/  @P2 BRA `(.L_x_11488) ;  /* 0x00000004006c2947 */ /* 0x000fea0003800000 */
[----:B------:R1:W5:Y:S01]  /*14220*/  LDL R10, [R1+0x60] ;  /* 0x00006000010a7983 */ /* 0x0003620000100800 */
[----:B------:R-:W2:Y:S03]  /*14230*/  LDC R11, c[0x0][0xbe8] ;  /* 0x0002fa00ff0b7b82 */ /* 0x000ea60000000800 */
[----:B------:R1:W5:Y:S04]  /*14240*/  LDL R14, [R1+0xb0] ;  /* 0x0000b000010e7983 */ /* 0x0003680000100800 */
[----:B------:R1:W5:Y:S04]  /*14250*/  LDL R21, [R1+0x54] ;  /* 0x0000540001157983 */ /* 0x0003680000100800 */
[----:B------:R-:W3:Y:S04]  /*14260*/  LDL R8, [R1+0xb4] ;  /* 0x0000b40001087983 */ /* 0x000ee80000100800 */
[----:B------:R-:W4:Y:S01]  /*14270*/  LDL R6, [R1+0x34] ;  /* 0x0000340001067983 */ /* 0x000f220000100800 */
[--C-:B------:R-:W-:Y:S01]  /*14280*/  SHF.R.S32.HI R4, RZ, 0x1f, R32.reuse ;  /* 0x0000001fff047819 */ /* 0x100fe20000011420 */
[----:B------:R-:W-:Y:S01]  /*14290*/  ULDC.64 UR4, c[0x0][0xaa0] ;  /* 0x0002a80000047ab9 */ /* 0x000fe20000000a00 */
[----:B------:R-:W-:Y:S01]  /*142a0*/  SHF.R.S32.HI R13, RZ, 0x1f, R32 ;  /* 0x0000001fff0d7819 */ /* 0x000fe20000011420 */
[----:B------:R-:W4:Y:S01]  /*142b0*/  LDL.LU R12, [R1+0x50] ;  /* 0x00005000010c7983 */ /* 0x000f220000300800 */
[-C--:B------:R-:W-:Y:S01]  /*142c0*/  LEA.HI R4, R4, R32.reuse, RZ, 0x2 ;  /* 0x0000002004047211 */ /* 0x080fe200078f10ff */
[----:B0-----:R-:W-:Y:S01]  /*142d0*/  IMAD R2, R20, UR4, RZ ;  /* 0x0000000414027c24 */ /* 0x001fe2000f8e02ff */
[----:B------:R-:W-:Y:S01]  /*142e0*/  LEA.HI R13, R13, R32, RZ, 0x2 ;  /* 0x000000200d0d7211 */ /* 0x000fe200078f10ff */
[----:B------:R-:W-:Y:S01]  /*142f0*/  ULDC.64 UR6, c[0x0][0xaf0] ;  /* 0x0002bc0000067ab9 */ /* 0x000fe20000000a00 */
[----:B--2---:R-:W-:Y:S01]  /*14300*/  ISETP.NE.AND P0, PT, R11, 0x1, PT ;  /* 0x000000010b00780c */ /* 0x004fe20003f05270 */
[C---:B------:R-:W-:Y:S01]  /*14310*/  IMAD R5, R15.reuse, UR5, R2 ;  /* 0x000000050f057c24 */ /* 0x040fe2000f8e0202 */
[----:B------:R-:W-:Y:S01]  /*14320*/  LOP3.LUT R4, R4, 0xfffffffc, RZ, 0xc0, !PT ;  /* 0xfffffffc04047812 */ /* 0x000fe200078ec0ff */
[----:B------:R-:W-:Y:S01]  /*14330*/  IMAD.WIDE.U32 R2, R15, UR4, RZ ;  /* 0x000000040f027c25 */ /* 0x000fe2000f8e00ff */
[----:B------:R-:W-:Y:S01]  /*14340*/  SHF.R.S32.HI R13, RZ, 0x2, R13 ;  /* 0x00000002ff0d7819 */ /* 0x000fe2000001140d */
[----:B------:R-:W-:Y:S01]  /*14350*/  ULDC.64 UR4, c[0x0][0xae8] ;  /* 0x0002ba0000047ab9 */ /* 0x000fe20000000a00 */
[----:B------:R-:W-:Y:S01]  /*14360*/  BSSY B1, `(.L_x_11494) ;  /* 0x0000035000017945 */ /* 0x000fe20003800000 */
[----:B------:R-:W-:-:S02]  /*14370*/  IMAD.IADD R4, R32, 0x1, -R4 ;  /* 0x0000000120047824 */ /* 0x000fc400078e0a04 */
[----:B------:R-:W-:Y:S02]  /*14380*/  IMAD.IADD R3, R3, 0x1, R5 ;  /* 0x0000000103037824 */ /* 0x000fe400078e0205 */
[----:B------:R-:W-:Y:S02]  /*14390*/  IMAD R4, R4, 0x60, R13 ;  /* 0x0000006004047824 */ /* 0x000fe400078e020d */
[----:B------:R-:W0:Y:S01]  /*143a0*/  @P0 LDC R7, c[0x0][0xbec] ;  /* 0x0002fb00ff070b82 */ /* 0x000e220000000800 */
[----:B------:R-:W-:-:S04]  /*143b0*/  IMAD.WIDE.U32 R2, R22, UR4, R2 ;  /* 0x0000000416027c25 */ /* 0x000fc8000f8e0002 */
[----:B------:R-:W-:Y:S01]  /*143c0*/  IMAD R3, R22, UR5, R3 ;  /* 0x0000000516037c24 */ /* 0x000fe2000f8e0203 */
[----:B------:R-:W-:Y:S02]  /*143d0*/  ULDC.64 UR4, c[0x0][0xae0] ;  /* 0x0002b80000047ab9 */ /* 0x000fe40000000a00 */
[----:B------:R-:W2:Y:S01]  /*143e0*/  @P0 LDC R9, c[0x0][0xbf0] ;  /* 0x0002fc00ff090b82 */ /* 0x000ea20000000800 */
[----:B------:R-:W-:-:S04]  /*143f0*/  IMAD.WIDE.U32 R2, R25, UR6, R2 ;  /* 0x0000000619027c25 */ /* 0x000fc8000f8e0002 */
[----:B---3--:R-:W-:Y:S02]  /*14400*/  IMAD.MOV.U32 R26, RZ, RZ, R8 ;  /* 0x000000ffff1a7224 */ /* 0x008fe400078e0008 */
[----:B----4-:R-:W-:Y:S02]  /*14410*/  IMAD.MOV.U32 R27, RZ, RZ, R6 ;  /* 0x000000ffff1b7224 */ /* 0x010fe400078e0006 */
[----:B------:R-:W-:Y:S02]  /*14420*/  IMAD R6, R24, UR6, RZ ;  /* 0x0000000618067c24 */ /* 0x000fe4000f8e02ff */
[----:B------:R-:W-:-:S04]  /*14430*/  IMAD R8, R12, 0xc0, R4 ;  /* 0x000000c00c087824 */ /* 0x000fc800078e0204 */
[----:B0-----:R-:W-:-:S04]  /*14440*/  @P0 IMAD.HI.U32 R4, R8, R7, RZ ;  /* 0x0000000708040227 */ /* 0x001fc800078e00ff */
[----:B------:R-:W-:Y:S01]  /*14450*/  IMAD.MOV.U32 R5, RZ, RZ, R8 ;  /* 0x000000ffff057224 */ /* 0x000fe200078e0008 */
[----:B--2---:R-:W-:Y:S01]  /*14460*/  @P0 SHF.R.U32.HI R5, RZ, R9, R4 ;  /* 0x00000009ff050219 */ /* 0x004fe20000011604 */
[----:B------:R-:W-:-:S03]  /*14470*/  IMAD R9, R25, UR7, R6 ;  /* 0x0000000719097c24 */ /* 0x000fc6000f8e0206 */
[----:B------:R-:W-:Y:S01]  /*14480*/  IADD3 R7, -R5, RZ, RZ ;  /* 0x000000ff05077210 */ /* 0x000fe20007ffe1ff */
[----:B------:R-:W-:Y:S01]  /*14490*/  IMAD.IADD R3, R3, 0x1, R9 ;  /* 0x0000000103037824 */ /* 0x000fe200078e0209 */
[----:B------:R-:W-:-:S03]  /*144a0*/  SHF.R.S32.HI R4, RZ, 0x1f, R5 ;  /* 0x0000001fff047819 */ /* 0x000fc60000011405 */
[----:B------:R-:W-:Y:S02]  /*144b0*/  IMAD R7, R11, R7, R8 ;  /* 0x000000070b077224 */ /* 0x000fe400078e0208 */
[----:B------:R-:W-:Y:S02]  /*144c0*/  IMAD R4, R4, UR4, RZ ;  /* 0x0000000404047c24 */ /* 0x000fe4000f8e02ff */
[----:B------:R-:W-:-:S04]  /*144d0*/  IMAD.WIDE.U32 R2, R5, UR4, R2 ;  /* 0x0000000405027c25 */ /* 0x000fc8000f8e0002 */
[----:B------:R-:W-:Y:S01]  /*144e0*/  IMAD R9, R5, UR5, R4 ;  /* 0x0000000505097c24 */ /* 0x000fe2000f8e0204 */
[----:B------:R-:W-:Y:S01]  /*144f0*/  SHF.R.S32.HI R4, RZ, 0x1f, R7 ;  /* 0x0000001fff047819 */ /* 0x000fe20000011407 */
[----:B------:R-:W-:Y:S01]  /*14500*/  ULDC.64 UR4, c[0x0][0xad8] ;  /* 0x0002b60000047ab9 */ /* 0x000fe20000000a00 */
[----:B------:R-:W-:Y:S02]  /*14510*/  IMAD R11, R0, R11, RZ ;  /* 0x0000000b000b7224 */ /* 0x000fe400078e02ff */
[----:B------:R-:W-:Y:S02]  /*14520*/  IMAD.IADD R3, R3, 0x1, R9 ;  /* 0x0000000103037824 */ /* 0x000fe400078e0209 */
[----:B------:R-:W-:Y:S02]  /*14530*/  IMAD R4, R4, UR4, RZ ;  /* 0x0000000404047c24 */ /* 0x000fe4000f8e02ff */
[----:B------:R-:W-:Y:S02]  /*14540*/  IMAD R0, R12, 0xc0, R13 ;  /* 0x000000c00c007824 */ /* 0x000fe400078e020d */
[----:B------:R-:W-:-:S02]  /*14550*/  IMAD R5, R7, UR5, R4 ;  /* 0x0000000507057c24 */ /* 0x000fc4000f8e0204 */
[----:B------:R-:W-:Y:S01]  /*14560*/  IMAD.WIDE.U32 R2, R7, UR4, R2 ;  /* 0x0000000407027c25 */ /* 0x000fe2000f8e0002 */
[----:B------:R-:W-:Y:S01]  /*14570*/  ISETP.GE.AND P0, PT, R0, R11, PT ;  /* 0x0000000b0000720c */ /* 0x000fe20003f06270 */
[----:B------:R-:W-:Y:S02]  /*14580*/  ULDC.64 UR4, c[0x0][0xa80] ;  /* 0x0002a00000047ab9 */ /* 0x000fe40000000a00 */
[----:B------:R-:W-:Y:S01]  /*14590*/  IMAD.IADD R3, R3, 0x1, R5 ;  /* 0x0000000103037824 */ /* 0x000fe200078e0205 */
[----:B------:R-:W-:-:S04]  /*145a0*/  LEA R4, P1, R2, UR4, 0x1 ;  /* 0x0000000402047c11 */ /* 0x000fc8000f8208ff */
[----:B------:R-:W-:Y:S02]  /*145b0*/  LEA.HI.X R5, R2, UR5, R3, 0x1, P1 ;  /* 0x0000000502057c11 */ /* 0x000fe400088f0c03 */
[----:B------:R1:W0:Y:S04]  /*145c0*/  SHFL.IDX PT, R2, R4, RZ, 0x1c1f ;  /* 0x001c1fff04027589 */ /* 0x00022800000e0000 */
[----:B------:R1:W2:Y:S01]  /*145d0*/  SHFL.IDX PT, R3, R5, RZ, 0x1c1f ;  /* 0x001c1fff05037589 */ /* 0x0002a200000e0000 */
[----:B------:R-:W-:Y:S05]  /*145e0*/  @P0 BRA `(.L_x_11495) ;  /* 0x0000000000300947 */ /* 0x000fea0003800000 */
[----:B------:R-:W-:Y:S02]  /*145f0*/  ULDC UR4, c[0x0][0xac8] ;  /* 0x0002b20000047ab9 */ /* 0x000fe40000000800 */
[----:B-----5:R-:W-:Y:S02]  /*14600*/  ISETP.GE.AND P3, PT, R21, UR4, PT ;  /* 0x0000000415007c0c */ /* 0x020fe4000bf66270 */
[----:B------:R-:W-:Y:S02]  /*14610*/  ISETP.GE.AND P4, PT, R10, UR4, PT ;  /* 0x000000040a007c0c */ /* 0x000fe4000bf86270 */
[----:B------:R-:W-:-:S09]  /*14620*/  ISETP.GE.AND P2, PT, R27, UR4, PT ;  /* 0x000000041b007c0c */ /* 0x000fd2000bf46270 */
[-C--:B0-----:R-:W-:Y:S02]  /*14630*/  @!P3 LEA R8, P0, R21, R2.reuse, 0x1 ;  /* 0x000000021508b211 */ /* 0x081fe400078008ff */
[C---:B------:R-:W-:Y:S02]  /*14640*/  @!P4 LEA R12, P1, R10.reuse, R2, 0x1 ;  /* 0x000000020a0cc211 */ /* 0x040fe400078208ff */
[----:B--2---:R-:W-:Y:S01]  /*14650*/  @!P2 IMAD.WIDE R6, R27, 0x2, R2 ;  /* 0x000000021b06a825 */ /* 0x004fe200078e0202 */
[-C--:B------:R-:W-:Y:S02]  /*14660*/  @!P3 LEA.HI.X R9, R21, R3.reuse, R26, 0x1, P0 ;  /* 0x000000031509b211 */ /* 0x080fe400000f0c1a */
[----:B------:R-:W-:Y:S02]  /*14670*/  @!P4 LEA.HI.X R13, R10, R3, R14, 0x1, P1 ;  /* 0x000000030a0dc211 */ /* 0x000fe400008f0c0e */
[----:B------:R3:W-:Y:S04]  /*14680*/  @!P2 ST.E.128 desc[UR42][R6.64], RZ ;  /* 0x000000ff0600a985 */ /* 0x0007e8000c101d2a */
[----:B------:R3:W-:Y:S04]  /*14690*/  @!P3 ST.E.128 desc[UR42][R8.64], RZ ;  /* 0x000000ff0800b985 */ /* 0x0007e8000c101d2a */
[----:B------:R3:W-:Y:S02]  /*146a0*/  @!P4 ST.E.128 desc[UR42][R12.64], RZ ;  /* 0x000000ff0c00c985 */ /* 0x0007e4000c101d2a */
.L_x_11495:
[----:B------:R-:W-:Y:S05]  /*146b0*/  BSYNC B1 ;  /* 0x0000000000017941 */ /* 0x000fea0003800000 */
.L_x_11494:
[----:B------:R-:W-:Y:S01]  /*146c0*/  VIADD R0, R0, 0x60 ;  /* 0x0000006000007836 */ /* 0x000fe20000000000 */
[----:B--2---:R2:W4:Y:S04]  /*146d0*/  SHFL.IDX PT, R3, R5, 0x1, 0x1c1f ;  /* 0x003c1f0005037f89 */ /* 0x00452800000e0000 */
[----:B------:R-:W-:Y:S01]  /*146e0*/  ISETP.GE.AND P0, PT, R0, R11, PT ;  /* 0x0000000b0000720c */ /* 0x000fe20003f06270 */
[----:B0-----:R2:W0:-:S12]  /*146f0*/  SHFL.IDX PT, R2, R4, 0x1, 0x1c1f ;  /* 0x003c1f0004027f89 */ /* 0x00141800000e0000 */
[----:B--2---:R-:W-:Y:S05]  /*14700*/  @P0 BRA `(.L_x_11488) ;  /* 0x0000000000300947 */ /* 0x004fea0003800000 */
[----:B------:R-:W-:Y:S02]  /*14710*/  ULDC UR4, c[0x0][0xac8] ;  /* 0x0002b20000047ab9 */ /* 0x000fe40000000800 */
[----:B-----5:R-:W-:Y:S02]  /*14720*/  ISETP.GE.AND P3, PT, R21, UR4, PT ;  /* 0x0000000415007c0c */ /* 0x020fe4000bf66270 */
[----:B------:R-:W-:Y:S02]  /*14730*/  ISETP.GE.AND P4, PT, R10, UR4, PT ;  /* 0x000000040a007c0c */ /* 0x000fe4000bf86270 */
[----:B------:R-:W-:-:S09]  /*14740*/  ISETP.GE.AND P2, PT, R27, UR4, PT ;  /* 0x000000041b007c0c */ /* 0x000fd2000bf46270 */
[-C--:B0--3--:R-:W-:Y:S02]  /*14750*/  @!P3 LEA R6, P0, R21, R2.reuse, 0x1 ;  /* 0x000000021506b211 */ /* 0x089fe400078008ff */
[C---:B------:R-:W-:Y:S02]  /*14760*/  @!P4 LEA R8, P1, R10.reuse, R2, 0x1 ;  /* 0x000000020a08c211 */ /* 0x040fe400078208ff */
[----:B-1--4-:R-:W-:Y:S01]  /*14770*/  @!P2 IMAD.WIDE R4, R27, 0x2, R2 ;  /* 0x000000021b04a825 */ /* 0x012fe200078e0202 */
[-C--:B------:R-:W-:Y:S02]  /*14780*/  @!P3 LEA.HI.X R7, R21, R3.reuse, R26, 0x1, P0 ;  /* 0x000000031507b211 */ /* 0x080fe400000f0c1a */
[----:B------:R-:W-:Y:S02]  /*14790*/  @!P4 LEA.HI.X R9, R10, R3, R14, 0x1, P1 ;  /* 0x000000030a09c211 */ /* 0x000fe400008f0c0e */
[----:B------:R2:W-:Y:S04]  /*147a0*/  @!P2 ST.E.128 desc[UR42][R4.64], RZ ;  /* 0x000000ff0400a985 */ /* 0x0005e8000c101d2a */
[----:B------:R2:W-:Y:S04]  /*147b0*/  @!P3 ST.E.128 desc[UR42][R6.64], RZ ;  /* 0x000000ff0600b985 */ /* 0x0005e8000c101d2a */
[----:B------:R2:W-:Y:S02]  /*147c0*/  @!P4 ST.E.128 desc[UR42][R8.64], RZ ;  /* 0x000000ff0800c985 */ /* 0x0005e4000c101d2a */
.L_x_11488:
[----:B------:R-:W-:Y:S05]  /*147d0*/  BSYNC B0 ;  /* 0x0000000000007941 */ /* 0x000fea0003800000 */
.L_x_11482:
[----:B------:R-:W-:Y:S02]  /*147e0*/  ULDC UR4, c[0x0][0xc3c] ;  /* 0x00030f0000047ab9 */ /* 0x000fe40000000800 */
[----:B------:R-:W-:-:S13]  /*147f0*/  ISETP.GE.AND P0, PT, R31, UR4, PT ;  /* 0x000000041f007c0c */ /* 0x000fda000bf06270 */
[----:B------:R-:W-:Y:S05]  /*14800*/  @!P0 BRA `(.L_x_11496) ;  /* 0xfffffec800c08947 */ /* 0x000fea000383ffff */
[----:B------:R-:W-:Y:S05]  /*14810*/  BRA `(.L_x_11369) ;  /* 0x0000007800447947 */ /* 0x000fea0003800000 */
.L_x_11367:
[----:B------:R-:W-:-:S08]  /*14820*/  NOP ;  /* 0x0000000000007918 */ /* 0x000fd00000000000 */
[----:B------:R-:W0:-:S00]  /*14830*/  USETMAXREG.DEALLOC.CTAPOOL 0x20 ;  /* 0x00000020000079c8 */ /* 0x000e0000080e0500 */
[----:B0-----:R-:W2:Y:S01]  /*14840*/  LDL.LU R4, [R1+0x24] ;  /* 0x0000240001047983 */ /* 0x001ea20000300800 */
[----:B------:R-:W-:-:S06]  /*14850*/  LOP3.LUT R3, R0, 0x3, RZ, 0xc0, !PT ;  /* 0x0000000300037812 */ /* 0x000fcc00078ec0ff */
[----:B------:R-:W0:Y:S02]  /*14860*/  SHFL.IDX PT, R3, R3, RZ, 0x1f ;  /* 0x00001fff03037589 */ /* 0x000e2400000e0000 */
[----:B0-----:R-:W-:-:S13]  /*14870*/  ISETP.NE.AND P0, PT, R3, RZ, PT ;  /* 0x000000ff0300720c */ /* 0x001fda0003f05270 */
[----:B------:R-:W-:-:S04]  /*14880*/  @P0 MOV R3, 0x400 ;  /* 0x0000040000030802 */ /* 0x000fc80000000f00 */
[----:B------:R-:W-:Y:S01]  /*14890*/  @P0 LEA R2, R2, R3, 0x18 ;  /* 0x0000000302020211 */ /* 0x000fe200078ec0ff */
[----:B------:R-:W-:Y:S06]  /*148a0*/  @P0 BAR.SYNC.DEFER_BLOCKING 0x5, 0x200 ;  /* 0x0148000000000b1d */ /* 0x000fec0000010000 */
[----:B------:R0:W1:Y:S02]  /*148b0*/  @P0 LDS.128 R24, [R2+0x19cd0] ;  /* 0x019cd00002180984 */ /* 0x0000640000000c00 */
[----:B------:R-:W-:Y:S06]  /*148c0*/  @P0 BAR.ARV 0x4, 0x200 ;  /* 0x0108000000000b1d */ /* 0x000fec0000002000 */
[----:B--2---:R-:W-:-:S04]  /*148d0*/  LOP3.LUT R4, R4, 0xffffffef, RZ, 0xc0, !PT ;  /* 0xffffffef04047812 */ /* 0x004fc800078ec0ff */
[----:B------:R-:W-:-:S05]  /*148e0*/  @P0 LOP3.LUT R4, R4, 0x10, RZ, 0xfc, !PT ;  /* 0x0000001004040812 */ /* 0x000fca00078efcff */
[----:B------:R0:W-:Y:S01]  /*148f0*/  STL [R1+0x24], R4 ;  /* 0x0000240401007387 */ /* 0x0001e20000100800 */
[----:B-1----:R-:W-:Y:S05]  /*14900*/  @P0 BRA `(.L_x_11497) ;  /* 0x0000000800880947 */ /* 0x002fea0003800000 */
[----:B0-----:R-:W0:Y:S01]  /*14910*/  S2R R4, SR_TID.X ;  /* 0x0000000000047919 */ /* 0x001e220000002100 */
[----:B------:R-:W-:Y:S01]  /*14920*/  ULDC UR4, c[0x0][0xc3c] ;  /* 0x00030f0000047ab9 */ /* 0x000fe20000000800 */
[----:B------:R-:W-:Y:S02]  /*14930*/  IMAD.MOV.U32 R7, RZ, RZ, RZ ;  /* 0x000000ffff077224 */ /* 0x000fe400078e00ff */
[----:B------:R-:W-:Y:S01]  /*14940*/  IMAD.MOV.U32 R8, RZ, RZ, RZ ;  /* 0x000000ffff087224 */ /* 0x000fe200078e00ff */
[----:B------:R-:W1:Y:S01]  /*14950*/  S2UR UR6, SR_CTAID.X ;  /* 0x00000000000679c3 */ /* 0x000e620000002500 */
[----:B------:R-:W-:Y:S01]  /*14960*/  ULDC UR5, c[0x0][0xc38] ;  /* 0x00030e0000057ab9 */ /* 0x000fe20000000800 */
        /* <DEDUP_REMOVED lines=33> */
[----:B-1----:R-:W-:Y:S01]  /*14b80*/  ISETP.GT.AND P6, PT, R9, UR6, PT ;  /* 0x0000000609007c0c */ /* 0x002fe2000bfc4270 */
[----:B------:R-:W-:-:S12]  /*14b90*/  IMAD.MOV.U32 R4, RZ, RZ, R9 ;  /* 0x000000ffff047224 */ /* 0x000fd800078e0009 */
[----:B------:R-:W-:Y:S05]  /*14ba0*/  @P6 BRA `(.L_x_11498) ;  /* 0x0000000000a06947 */ /* 0x000fea0003800000 */
[----:B------:R-:W-:Y:S01]  /*14bb0*/  IMAD.MOV.U32 R9, RZ, RZ, R4 ;  /* 0x000000ffff097224 */ /* 0x000fe200078e0004 */
[----:B------:R-:W-:Y:S01]  /*14bc0*/  UMOV UR4, URZ ;  /* 0x0000003f00047c82 */ /* 0x000fe20008000000 */
[----:B------:R-:W-:-:S05]  /*14bd0*/  ULDC UR5, c[0x0][0xc38] ;  /* 0x00030e0000057ab9 */ /* 0x000fca0000000800 */
.L_x_11500:
[----:B------:R-:W0:Y:S01]  /*14be0*/  LDC R2, c[0x0][0xc3c] ;  /* 0x00030f00ff027b82 */ /* 0x000e220000000800 */
[----:B------:R-:W-:Y:S01]  /*14bf0*/  UIADD3 UR4, UR4, 0x1f, URZ ;  /* 0x0000001f04047890 */ /* 0x000fe2000fffe03f */
[----:B------:R-:W-:Y:S02]  /*14c00*/  ULDC UR7, c[0x0][0xc3c] ;  /* 0x00030f0000077ab9 */ /* 0x000fe40000000800 */
[----:B------:R-:W-:-:S03]  /*14c10*/  IMAD.U32 R27, RZ, RZ, UR7 ;  /* 0x00000007ff1b7e24 */ /* 0x000fc6000f8e00ff */
[----:B0-----:R-:W-:-:S13]  /*14c20*/  ISETP.LE.AND P6, PT, R2, UR4, PT ;  /* 0x0000000402007c0c */ /* 0x001fda000bfc3270 */
[----:B------:R-:W-:Y:S05]  /*14c30*/  @P6 BRA `(.L_x_11499) ;  /* 0x0000000400986947 */ /* 0x000fea0003800000 */
[----:B------:R-:W-:Y:S02]  /*14c40*/  VIADD R11, R6, UR4 ;  /* 0x00000004060b7c36 */ /* 0x000fe40008000000 */
[----:B------:R-:W-:Y:S02]  /*14c50*/  IMAD.MOV.U32 R7, RZ, RZ, RZ ;  /* 0x000000ffff077224 */ /* 0x000fe400078e00ff */
[----:B------:R-:W-:Y:S01]  /*14c60*/  IMAD.MOV.U32 R8, RZ, RZ, RZ ;  /* 0x000000ffff087224 */ /* 0x000fe200078e00ff */
[----:B------:R-:W-:-:S13]  /*14c70*/  ISETP.GE.OR P6, PT, R11, R2, !P0 ;  /* 0x000000020b00720c */ /* 0x000fda00047c6670 */
[----:B------:R-:W0:Y:S08]  /*14c80*/  @!P6 LDC.64 R4, c[0x0][0xc80] ;  /* 0x00032000ff04eb82 */ /* 0x000e300000000a00 */
[----:B------:R-:W1:Y:S01]  /*14c90*/  @!P6 LDC.64 R2, c[0x0][0xc78] ;  /* 0x00031e00ff02eb82 */ /* 0x000e620000000a00 */
[----:B0-----:R-:W-:-:S05]  /*14ca0*/  @!P6 IMAD.WIDE R4, R11, 0x4, R4 ;  /* 0x000000040b04e825 */ /* 0x001fca00078e0204 */
[----:B------:R-:W2:Y:S01]  /*14cb0*/  @!P6 LDG.E R7, desc[UR42][R4.64] ;  /* 0x0000002a0407e981 */ /* 0x000ea2000c1e1900 */
[----:B-1----:R-:W-:-:S05]  /*14cc0*/  @!P6 IMAD.WIDE R2, R11, 0x4, R2 ;  /* 0x000000040b02e825 */ /* 0x002fca00078e0202 */
        /* <DEDUP_REMOVED lines=18> */
[----:B0-----:R-:W-:-:S04]  /*14df0*/  IMAD R4, R4, UR5, RZ ;  /* 0x0000000504047c24 */ /* 0x001fc8000f8e02ff */
[----:B------:R-:W-:-:S05]  /*14e00*/  IMAD.IADD R9, R4, 0x1, R9 ;  /* 0x0000000104097824 */ /* 0x000fca00078e0209 */
[----:B------:R-:W-:-:S13]  /*14e10*/  ISETP.GT.AND P6, PT, R9, UR6, PT ;  /* 0x0000000609007c0c */ /* 0x000fda000bfc4270 */
[----:B------:R-:W-:Y:S05]  /*14e20*/  @!P6 BRA `(.L_x_11500) ;  /* 0xfffffffc006ce947 */ /* 0x000fea000383ffff */
.L_x_11498:
[----:B------:R-:W-:Y:S02]  /*14e30*/  IMAD.IADD R11, R9, 0x1, -R4 ;  /* 0x00000001090b7824 */ /* 0x000fe400078e0a04 */
[----:B------:R-:W-:Y:S02]  /*14e40*/  IMAD.MOV.U32 R24, RZ, RZ, RZ ;  /* 0x000000ffff187224 */ /* 0x000fe400078e00ff */
[----:B------:R-:W-:-:S05]  /*14e50*/  IMAD R3, R2, UR5, R11 ;  /* 0x0000000502037c24 */ /* 0x000fca000f8e020b */
[----:B------:R-:W-:-:S13]  /*14e60*/  ISETP.GT.AND P0, PT, R3, UR6, PT ;  /* 0x0000000603007c0c */ /* 0x000fda000bf04270 */
[----:B------:R-:W-:-:S04]  /*14e70*/  VOTE.ANY R5, PT, !P0 ;  /* 0x0000000000057806 */ /* 0x000fc800040e0100 */
[----:B------:R-:W0:Y:S01]  /*14e80*/  POPC R27, R5 ;  /* 0x00000005001b7309 */ /* 0x000e220000000000 */
[----:B------:R-:W-:Y:S01]  /*14e90*/  ISETP.NE.AND P0, PT, R5, RZ, PT ;  /* 0x000000ff0500720c */ /* 0x000fe20003f05270 */
[----:B0-----:R-:W0:Y:S04]  /*14ea0*/  SHFL.IDX PT, R7, R7, R27, 0x1f ;  /* 0x00001f1b07077589 */ /* 0x001e2800000e0000 */
[----:B------:R-:W1:Y:S01]  /*14eb0*/  SHFL.IDX PT, R8, R8, R27, 0x1f ;  /* 0x00001f1b08087589 */ /* 0x000e6200000e0000 */
[----:B0-----:R-:W-:-:S04]  /*14ec0*/  IABS R4, R7 ;  /* 0x0000000700047213 */ /* 0x001fc80000000000 */
[----:B------:R-:W0:Y:S01]  /*14ed0*/  I2F.RP R9, R4 ;  /* 0x0000000400097306 */ /* 0x000e220000209400 */
[----:B-1----:R-:W-:-:S07]  /*14ee0*/  IABS R10, R8 ;  /* 0x00000008000a7213 */ /* 0x002fce0000000000 */
[----:B0-----:R-:W0:Y:S02]  /*14ef0*/  MUFU.RCP R9, R9 ;  /* 0x0000000900097308 */ /* 0x001e240000001000 */
[----:B0-----:R-:W-:-:S06]  /*14f00*/  VIADD R3, R9, 0xffffffe ;  /* 0x0ffffffe09037836 */ /* 0x001fcc0000000000 */
[----:B------:R-:W0:Y:S02]  /*14f10*/  F2I.FTZ.U32.TRUNC.NTZ R3, R3 ;  /* 0x0000000300037305 */ /* 0x000e24000021f000 */
[----:B0-----:R-:W-:Y:S01]  /*14f20*/  IMAD.MOV R13, RZ, RZ, -R3 ;  /* 0x000000ffff0d7224 */ /* 0x001fe200078e0a03 */
[----:B------:R-:W-:Y:S06]  /*14f30*/  @!P0 BRA `(.L_x_11501) ;  /* 0x0000000000088947 */ /* 0x000fec0003800000 */
[----:B------:R-:W-:-:S05]  /*14f40*/  VIADD R5, R27, 0xffffffff ;  /* 0xffffffff1b057836 */ /* 0x000fca0000000000 */
[----:B------:R0:W1:Y:S02]  /*14f50*/  SHFL.IDX PT, R24, R2, R5, 0x1f ;  /* 0x00001f0502187589 */ /* 0x00006400000e0000 */
.L_x_11501:
[----:B0-----:R-:W-:Y:S02]  /*14f60*/  IMAD.MOV.U32 R5, RZ, RZ, R10 ;  /* 0x000000ffff057224 */ /* 0x001fe400078e000a */
[----:B-1----:R-:W-:Y:S02]  /*14f70*/  IMAD R24, R24, UR5, R11 ;  /* 0x0000000518187c24 */ /* 0x002fe4000f8e020b */
[----:B------:R-:W0:Y:S01]  /*14f80*/  I2F.RP R12, R5 ;  /* 0x00000005000c7306 */ /* 0x000e220000209400 */
[----:B------:R-:W-:Y:S02]  /*14f90*/  IMAD R9, R13, R4, RZ ;  /* 0x000000040d097224 */ /* 0x000fe400078e02ff */
[----:B------:R-:W-:Y:S01]  /*14fa0*/  IMAD.MOV.U32 R2, RZ, RZ, RZ ;  /* 0x000000ffff027224 */ /* 0x000fe200078e00ff */
[----:B------:R-:W-:Y:S01]  /*14fb0*/  IADD3 R10, -R24, UR6, RZ ;  /* 0x00000006180a7c10 */ /* 0x000fe2000fffe1ff */
[----:B------:R-:W-:Y:S02]  /*14fc0*/  VIADD R27, R27, UR4 ;  /* 0x000000041b1b7c36 */ /* 0x000fe40008000000 */
[----:B------:R-:W-:Y:S01]  /*14fd0*/  IMAD.HI.U32 R2, R3, R9, R2 ;  /* 0x0000000903027227 */ /* 0x000fe200078e0002 */
[----:B------:R-:W-:-:S02]  /*14fe0*/  IABS R3, R7 ;  /* 0x0000000700037213 */ /* 0x000fc40000000000 */
[----:B------:R-:W-:-:S03]  /*14ff0*/  IABS R11, R10 ;  /* 0x0000000a000b7213 */ /* 0x000fc60000000000 */
[----:B------:R-:W-:Y:S02]  /*15000*/  IMAD.MOV R14, RZ, RZ, -R3 ;  /* 0x000000ffff0e7224 */ /* 0x000fe400078e0a03 */
[----:B------:R-:W-:Y:S01]  /*15010*/  IMAD.HI.U32 R9, R2, R11, RZ ;  /* 0x0000000b02097227 */ /* 0x000fe200078e00ff */
[----:B0-----:R-:W0:Y:S01]  /*15020*/  MUFU.RCP R12, R12 ;  /* 0x0000000c000c7308 */ /* 0x001e220000001000 */
[----:B------:R-:W-:Y:S02]  /*15030*/  LOP3.LUT R2, R10, R7, RZ, 0x3c, !PT ;  /* 0x000000070a027212 */ /* 0x000fe400078e3cff */
[----:B------:R-:W-:Y:S02]  /*15040*/  IMAD R11, R9, R14, R11 ;  /* 0x0000000e090b7224 */ /* 0x000fe400078e020b */
[----:B------:R-:W-:-:S03]  /*15050*/  ISETP.GE.AND P2, PT, R2, RZ, PT ;  /* 0x000000ff0200720c */ /* 0x000fc60003f46270 */
[----:B------:R-:W-:Y:S01]  /*15060*/  ISETP.GT.U32.AND P1, PT, R4, R11, PT ;  /* 0x0000000b0400720c */ /* 0x000fe20003f24070 */
[----:B0-----:R-:W-:-:S12]  /*15070*/  VIADD R3, R12, 0xffffffe ;  /* 0x0ffffffe0c037836 */ /* 0x001fd80000000000 */
[-C--:B------:R-:W-:Y:S01]  /*15080*/  @!P1 IADD3 R11, R11, -R4.reuse, RZ ;  /* 0x800000040b0b9210 */ /* 0x080fe20007ffe0ff */
[----:B------:R-:W-:Y:S01]  /*15090*/  @!P1 VIADD R9, R9, 0x1 ;  /* 0x0000000109099836 */ /* 0x000fe20000000000 */
[----:B------:R-:W0:Y:S01]  /*150a0*/  F2I.FTZ.U32.TRUNC.NTZ R3, R3 ;  /* 0x0000000300037305 */ /* 0x000e22000021f000 */
[----:B------:R-:W-:Y:S02]  /*150b0*/  ISETP.NE.AND P1, PT, R7, RZ, PT ;  /* 0x000000ff0700720c */ /* 0x000fe40003f25270 */
[----:B------:R-:W-:Y:S02]  /*150c0*/  ISETP.GE.U32.AND P0, PT, R11, R4, PT ;  /* 0x000000040b00720c */ /* 0x000fe40003f06070 */
[----:B------:R-:W-:-:S05]  /*150d0*/  IABS R4, R8 ;  /* 0x0000000800047213 */ /* 0x000fca0000000000 */
[----:B------:R-:W-:Y:S02]  /*150e0*/  IMAD.MOV R4, RZ, RZ, -R4 ;  /* 0x000000ffff047224 */ /* 0x000fe400078e0a04 */
[----:B0-----:R-:W-:-:S04]  /*150f0*/  IMAD.MOV R2, RZ, RZ, -R3 ;  /* 0x000000ffff027224 */ /* 0x001fc800078e0a03 */
[----:B------:R-:W-:Y:S02]  /*15100*/  @P0 VIADD R9, R9, 0x1 ;  /* 0x0000000109090836 */ /* 0x000fe40000000000 */
[----:B------:R-:W-:Y:S02]  /*15110*/  IMAD R11, R2, R5, RZ ;  /* 0x00000005020b7224 */ /* 0x000fe400078e02ff */
[----:B------:R-:W-:Y:S01]  /*15120*/  @!P2 IMAD.MOV R9, RZ, RZ, -R9 ;  /* 0x000000ffff09a224 */ /* 0x000fe200078e0a09 */
[----:B------:R-:W-:Y:S01]  /*15130*/  @!P1 LOP3.LUT R9, RZ, R7, RZ, 0x33, !PT ;  /* 0x00000007ff099212 */ /* 0x000fe200078e33ff */
[----:B------:R-:W-:-:S04]  /*15140*/  IMAD.MOV.U32 R2, RZ, RZ, RZ ;  /* 0x000000ffff027224 */ /* 0x000fc800078e00ff */
[----:B------:R-:W-:Y:S01]  /*15150*/  IMAD.HI.U32 R2, R3, R11, R2 ;  /* 0x0000000b03027227 */ /* 0x000fe200078e0002 */
[----:B------:R-:W-:-:S03]  /*15160*/  IABS R3, R9 ;  /* 0x0000000900037213 */ /* 0x000fc60000000000 */
[----:B------:R-:W-:Y:S02]  /*15170*/  IMAD R7, R7, R9, RZ ;  /* 0x0000000907077224 */ /* 0x000fe400078e02ff */
        /* <DEDUP_REMOVED lines=12> */
[----:B------:R-:W-:-:S04]  /*15240*/  @!P1 LOP3.LUT R2, RZ, R8, RZ, 0x33, !PT ;  /* 0x00000008ff029212 */ /* 0x000fc800078e33ff */
[----:B------:R-:W-:Y:S01]  /*15250*/  IADD3 R3, -R2, RZ, RZ ;  /* 0x000000ff02037210 */ /* 0x000fe20007ffe1ff */
[----:B------:R-:W-:-:S04]  /*15260*/  IMAD R2, R8, 0x1000000, R2 ;  /* 0x0100000008027824 */ /* 0x000fc800078e0202 */
[----:B------:R-:W-:-:S04]  /*15270*/  IMAD R9, R8, R3, R9 ;  /* 0x0000000308097224 */ /* 0x000fc800078e0209 */
[----:B------:R-:W-:Y:S01]  /*15280*/  IMAD R26, R9, 0x10000, R2 ;  /* 0x00010000091a7824 */ /* 0x000fe200078e0202 */
[----:B------:R-:W-:Y:S06]  /*15290*/  BRA `(.L_x_11502) ;  /* 0x00000000000c7947 */ /* 0x000fec0003800000 */
.L_x_11499:
[----:B------:R-:W-:Y:S02]  /*152a0*/  IMAD.MOV.U32 R25, RZ, RZ, RZ ;  /* 0x000000ffff197224 */ /* 0x000fe400078e00ff */
[----:B------:R-:W-:Y:S02]  /*152b0*/  IMAD.U32 R24, RZ, RZ, UR6 ;  /* 0x00000006ff187e24 */ /* 0x000fe4000f8e00ff */
[----:B------:R-:W-:-:S07]  /*152c0*/  IMAD.MOV.U32 R26, RZ, RZ, RZ ;  /* 0x000000ffff1a7224 */ /* 0x000fce00078e00ff */
.L_x_11502:
[----:B------:R-:W-:-:S13]  /*152d0*/  ISETP.NE.AND P0, PT, R6, RZ, PT ;  /* 0x000000ff0600720c */ /* 0x000fda0003f05270 */
[----:B------:R-:W0:Y:S01]  /*152e0*/  @!P0 S2R R3, SR_CgaCtaId ;  /* 0x0000000000038919 */ /* 0x000e220000008800 */
[----:B------:R-:W-:-:S04]  /*152f0*/  @!P0 MOV R2, 0x400 ;  /* 0x0000040000028802 */ /* 0x000fc80000000f00 */
[----:B0-----:R-:W-:-:S05]  /*15300*/  @!P0 LEA R2, R3, R2, 0x18 ;  /* 0x0000000203028211 */ /* 0x001fca00078ec0ff */
[----:B------:R1:W-:Y:S01]  /*15310*/  @!P0 STS.128 [R2+0x19cd0], R24 ;  /* 0x019cd01802008388 */ /* 0x0003e20000000c00 */
[----:B------:R-:W-:Y:S06]  /*15320*/  BAR.ARV 0x5, 0x200 ;  /* 0x0148000000007b1d */ /* 0x000fec0000002000 */
.L_x_11497:
[----:B------:R2:W-:Y:S01]  /*15330*/  STL [R1+0x50], RZ ;  /* 0x000050ff01007387 */ /* 0x0005e20000100800 */
[----:B------:R-:W-:Y:S01]  /*15340*/  ULDC UR4, c[0x0][0xc3c] ;  /* 0x00030f0000047ab9 */ /* 0x000fe20000000800 */
[----:B------:R-:W-:Y:S01]  /*15350*/  IMAD.MOV.U32 R29, RZ, RZ, 0x1 ;  /* 0x00000001ff1d7424 */ /* 0x000fe200078e00ff */
[----:B------:R-:W-:Y:S01]  /*15360*/  ISETP.GE.AND P0, PT, R27, UR4, PT ;  /* 0x000000041b007c0c */ /* 0x000fe2000bf06270 */
[----:B------:R-:W-:-:S12]  /*15370*/  IMAD.MOV.U32 R19, RZ, RZ, RZ ;  /* 0x000000ffff137224 */ /* 0x000fd800078e00ff */
[----:B--2---:R-:W-:Y:S05]  /*15380*/  @P0 BRA `(.L_x_11503) ;  /* 0x00000068006c0947 */ /* 0x004fea0003800000 */
[----:B------:R-:W0:Y:S01]  /*15390*/  S2R R13, SR_TID.X ;  /* 0x00000000000d7919 */ /* 0x000e220000002100 */
[----:B------:R-:W2:Y:S01]  /*153a0*/  S2UR UR4, SR_CgaCtaId ;  /* 0x00000000000479c3 */ /* 0x000ea20000008800 */
[----:B------:R-:W-:Y:S01]  /*153b0*/  MOV R17, 0x400 ;  /* 0x0000040000117802 */ /* 0x000fe20000000f00 */
[----:B------:R-:W-:Y:S01]  /*153c0*/  BSSY B7, `(.L_x_11503) ;  /* 0x0000697000077945 */ /* 0x000fe20003800000 */
[----:B------:R-:W-:Y:S01]  /*153d0*/  MOV R28, RZ ;  /* 0x000000ff001c7202 */ /* 0x000fe20000000f00 */
[----:B------:R-:W-:Y:S01]  /*153e0*/  IMAD.MOV.U32 R29, RZ, RZ, 0x1 ;  /* 0x00000001ff1d7424 */ /* 0x000fe200078e00ff */
[----:B------:R-:W-:Y:S01]  /*153f0*/  ULDC.64 UR40, c[0x0][0x198] ;  /* 0x0000660000287ab9 */ /* 0x000fe20000000a00 */
[----:B------:R-:W-:Y:S01]  /*15400*/  IMAD.MOV.U32 R19, RZ, RZ, RZ ;  /* 0x000000ffff137224 */ /* 0x000fe200078e00ff */
[----:B------:R-:W-:Y:S02]  /*15410*/  ULOP3.LUT UR39, UR37, 0x2, URZ, 0xfc, !UPT ;  /* 0x0000000225277892 */ /* 0x000fe4000f8efc3f */
[----:B------:R-:W-:Y:S01]  /*15420*/  ULOP3.LUT UR36, UR37, 0x1, URZ, 0xfc, !UPT ;  /* 0x0000000125247892 */ /* 0x000fe2000f8efc3f */
[----:B------:R-:W-:Y:S01]  /*15430*/  ULDC UR38, c[0x0][0xc] ;  /* 0x0000030000267ab9 */ /* 0x000fe20000000800 */
[C---:B01----:R-:W-:Y:S01]  /*15440*/  SHF.L.U32 R2, R13.reuse, 0x4, RZ ;  /* 0x000000040d027819 */ /* 0x043fe200000006ff */
[C---:B------:R-:W-:Y:S01]  /*15450*/  IMAD.SHL.U32 R3, R13.reuse, 0x20, RZ ;  /* 0x000000200d037824 */ /* 0x040fe200078e00ff */
[C---:B------:R-:W-:Y:S01]  /*15460*/  LOP3.LUT R12, R13.reuse, 0x7f, RZ, 0xc0, !PT ;  /* 0x0000007f0d0c7812 */ /* 0x040fe200078ec0ff */
[----:B------:R-:W-:Y:S01]  /*15470*/  IMAD.SHL.U32 R8, R13, 0x2, RZ ;  /* 0x000000020d087824 */ /* 0x000fe200078e00ff */
[----:B------:R-:W-:-:S02]  /*15480*/  LOP3.LUT R5, R2, 0x90, RZ, 0xc0, !PT ;  /* 0x0000009002057812 */ /* 0x000fc400078ec0ff */
[----:B------:R-:W-:Y:S01]  /*15490*/  SHF.R.U32.HI R4, RZ, 0x1, R13 ;  /* 0x00000001ff047819 */ /* 0x000fe2000001160d */
[----:B------:R-:W-:Y:S01]  /*154a0*/  IMAD.SHL.U32 R6, R12, 0x10, RZ ;  /* 0x000000100c067824 */ /* 0x000fe200078e00ff */
[C---:B------:R-:W-:Y:S02]  /*154b0*/  LOP3.LUT R23, R3.reuse, 0x360, RZ, 0xc0, !PT ;  /* 0x0000036003177812 */ /* 0x040fe400078ec0ff */
[----:B------:R-:W-:Y:S02]  /*154c0*/  LOP3.LUT R3, R3, 0x80, RZ, 0xc0, !PT ;  /* 0x0000008003037812 */ /* 0x000fe400078ec0ff */
[----:B------:R-:W-:Y:S02]  /*154d0*/  LOP3.LUT R8, R5, 0x10, R8, 0x78, !PT ;  /* 0x0000001005087812 */ /* 0x000fe400078e7808 */
[----:B------:R-:W-:Y:S02]  /*154e0*/  LOP3.LUT R5, R4, 0x20, RZ, 0xc0, !PT ;  /* 0x0000002004057812 */ /* 0x000fe400078ec0ff */
[----:B------:R-:W-:-:S02]  /*154f0*/  LOP3.LUT R7, R2, 0x60, RZ, 0xc0, !PT ;  /* 0x0000006002077812 */ /* 0x000fc400078ec0ff */
[----:B------:R-:W-:Y:S01]  /*15500*/  LOP3.LUT R3, R3, 0x10, R4, 0xf8, !PT ;  /* 0x0000001003037812 */ /* 0x000fe200078ef804 */
[----:B------:R-:W-:Y:S01]  /*15510*/  IMAD.SHL.U32 R4, R13, 0x80, RZ ;  /* 0x000000800d047824 */ /* 0x000fe200078e00ff */
[----:B------:R-:W-:Y:S02]  /*15520*/  LOP3.LUT R5, R5, 0x10, R13, 0xf8, !PT ;  /* 0x0000001005057812 */ /* 0x000fe400078ef80d */
[--C-:B------:R-:W-:Y:S01]  /*15530*/  LOP3.LUT R9, R7, 0x700, R6.reuse, 0xf8, !PT ;  /* 0x0000070007097812 */ /* 0x100fe200078ef806 */
[----:B------:R-:W-:Y:S01]  /*15540*/  IMAD.SHL.U32 R7, R0, 0x800, RZ ;  /* 0x0000080000077824 */ /* 0x000fe200078e00ff */
[----:B------:R-:W-:Y:S01]  /*15550*/  LOP3.LUT R23, R23, 0x400, R6, 0xf8, !PT ;  /* 0x0000040017177812 */ /* 0x000fe200078ef806 */
[----:B------:R-:W-:Y:S01]  /*15560*/  IMAD.SHL.U32 R0, R13, 0x4, RZ ;  /* 0x000000040d007824 */ /* 0x000fe200078e00ff */
[----:B------:R-:W-:Y:S02]  /*15570*/  LOP3.LUT R6, R4, 0x400, RZ, 0xc0, !PT ;  /* 0x0000040004067812 */ /* 0x000fe400078ec0ff */
[----:B------:R-:W-:-:S02]  /*15580*/  LOP3.LUT R5, R5, 0x380, R4, 0xf8, !PT ;  /* 0x0000038005057812 */ /* 0x000fc400078ef804 */
[----:B------:R-:W-:Y:S02]  /*15590*/  LOP3.LUT P0, RZ, R13, 0x4, RZ, 0xc0, !PT ;  /* 0x000000040dff7812 */ /* 0x000fe4000780c0ff */
[----:B------:R-:W-:Y:S02]  /*155a0*/  LOP3.LUT R6, R6, 0x800, R7, 0xf8, !PT ;  /* 0x0000080006067812 */ /* 0x000fe400078ef807 */
[----:B------:R-:W-:Y:S02]  /*155b0*/  LOP3.LUT R5, R5, 0x70, R2, 0x78, !PT ;  /* 0x0000007005057812 */ /* 0x000fe400078e7802 */
[----:B------:R-:W-:Y:S02]  /*155c0*/  LOP3.LUT R0, R3, 0x10, R0, 0x78, !PT ;  /* 0x0000001003007812 */ /* 0x000fe400078e7800 */
[----:B------:R-:W-:Y:S01]  /*155d0*/  LOP3.LUT R11, R6, R5, RZ, 0xfc, !PT ;  /* 0x00000005060b7212 */ /* 0x000fe200078efcff */
[----:B--2---:R-:W-:Y:S01]  /*155e0*/  IMAD.U32 R5, RZ, RZ, UR4 ;  /* 0x00000004ff057e24 */ /* 0x004fe2000f8e00ff */
[----:B------:R-:W-:Y:S01]  /*155f0*/  LOP3.LUT R23, R23, R0, RZ, 0xfc, !PT ;  /* 0x0000000017177212 */ /* 0x000fe200078efcff */
[----:B------:R-:W-:Y:S01]  /*15600*/  IMAD.SHL.U32 R0, R13, 0x40, RZ ;  /* 0x000000400d007824 */ /* 0x000fe200078e00ff */
[----:B------:R-:W-:Y:S01]  /*15610*/  LOP3.LUT R10, R9, R8, RZ, 0xfc, !PT ;  /* 0x00000008090a7212 */ /* 0x000fe200078efcff */
[C---:B------:R-:W-:Y:S01]  /*15620*/  VIADD R4, R11.reuse, 0x40 ;  /* 0x000000400b047836 */ /* 0x040fe20000000000 */
[----:B------:R-:W-:Y:S01]  /*15630*/  SHF.R.U32.HI R3, RZ, 0x1, R12 ;  /* 0x00000001ff037819 */ /* 0x000fe2000001160c */
[----:B------:R-:W-:Y:S01]  /*15640*/  @P0 VIADD R4, R11, 0xffffffc0 ;  /* 0xffffffc00b040836 */ /* 0x000fe20000000000 */
[----:B------:R-:W-:Y:S01]  /*15650*/  LOP3.LUT R0, R0, 0x40, RZ, 0xc0, !PT ;  /* 0x0000004000007812 */ /* 0x000fe200078ec0ff */
[----:B------:R-:W-:Y:S01]  /*15660*/  STL [R1+0x20], R10 ;  /* 0x0000200a01007387 */ /* 0x000fe20000100800 */
[----:B------:R-:W-:-:S02]  /*15670*/  LEA R17, R5, R17, 0x18 ;  /* 0x0000001105117211 */ /* 0x000fc400078ec0ff */
[----:B------:R-:W-:Y:S01]  /*15680*/  LOP3.LUT R3, R3, R0, RZ, 0xfc, !PT ;  /* 0x0000000003037212 */ /* 0x000fe200078efcff */
[----:B------:R-:W-:Y:S01]  /*15690*/  STL [R1], R11 ;  /* 0x0000000b01007387 */ /* 0x000fe20000100800 */
[----:B------:R-:W-:Y:S01]  /*156a0*/  LOP3.LUT R2, R2, 0x10, RZ, 0xc0, !PT ;  /* 0x0000001002027812 */ /* 0x000fe200078ec0ff */
[----:B------:R-:W-:Y:S02]  /*156b0*/  IMAD.IADD R3, R17, 0x1, R10 ;  /* 0x0000000111037824 */ /* 0x000fe400078e020a */
[----:B------:R-:W-:Y:S01]  /*156c0*/  STL [R1+0x18], R5 ;  /* 0x0000180501007387 */ /* 0x000fe20000100800 */
[----:B------:R-:W-:Y:S02]  /*156d0*/  LOP3.LUT R0, R2, 0x40, RZ, 0xfc, !PT ;  /* 0x0000004002007812 */ /* 0x000fe400078efcff */
[----:B------:R-:W-:Y:S01]  /*156e0*/  LOP3.LUT R0, R23, 0x2800, RZ, 0xfc, !PT ;  /* 0x0000280017007812 */ /* 0x000fe200078efcff */
[----:B------:R0:W-:Y:S04]  /*156f0*/  STL [R1+0x1c], R4 ;  /* 0x00001c0401007387 */ /* 0x0001e80000100800 */
[----:B------:R-:W-:Y:S01]  /*15700*/  STL [R1+0x50], RZ ;  /* 0x000050ff01007387 */ /* 0x000fe20000100800 */
[----:B0-----:R-:W-:-:S05]  /*15710*/  IMAD.MOV.U32 R4, RZ, RZ, 0x1 ;  /* 0x00000001ff047424 */ /* 0x001fca00078e00ff */
[----:B------:R0:W-:Y:S04]  /*15720*/  STL [R1+0x4], R4 ;  /* 0x0000040401007387 */ /* 0x0001e80000100800 */
[----:B------:R1:W-:Y:S01]  /*15730*/  STL [R1+0x3c], R3 ;  /* 0x00003c0301007387 */ /* 0x0003e20000100800 */
[----:B0-----:R-:W-:Y:S02]  /*15740*/  LOP3.LUT R4, R2, 0x20, RZ, 0xfc, !PT ;  /* 0x0000002002047812 */ /* 0x001fe400078efcff */
[----:B------:R-:W-:-:S07]  /*15750*/  LOP3.LUT R2, R23, 0x1800, RZ, 0xfc, !PT ;  /* 0x0000180017027812 */ /* 0x000fce00078efcff */
.L_x_11623:
[----:B01-3--:R-:W0:Y:S02]  /*15760*/  LDC.64 R2, c[0x0][0xc88] ;  /* 0x00032200ff027b82 */ /* 0x00be240000000a00 */
[----:B0-----:R-:W-:-:S05]  /*15770*/  IMAD.WIDE R2, R27, 0x4, R2 ;  /* 0x000000041b027825 */ /* 0x001fca00078e0202 */
[----:B--2---:R-:W2:Y:S01]  /*15780*/  LDG.E R18, desc[UR42][R2.64] ;  /* 0x0000002a02127981 */ /* 0x004ea2000c1e1900 */
        /* <DEDUP_REMOVED lines=8> */
[----:B--2---:R-:W-:-:S11]  /*15810*/  SHF.R.S32.HI R0, RZ, 0x1f, R18 ;  /* 0x0000001fff007819 */ /* 0x004fd60000011412 */
        /* <DEDUP_REMOVED lines=9> */
[----:B------:R-:W-:Y:S01]  /*158b0*/  STL [R1+0x14], R12 ;  /* 0x0000140c01007387 */ /* 0x000fe20000100800 */
[----:B------:R-:W-:Y:S01]  /*158c0*/  ISETP.NE.AND.EX P0, PT, RZ, UR5, PT, P0 ;  /* 0x00000005ff007c0c */ /* 0x000fe2000bf05300 */
[----:B0-----:R-:W-:Y:S01]  /*158d0*/  IMAD.MOV.U32 R0, RZ, RZ, RZ ;  /* 0x000000ffff007224 */ /* 0x001fe200078e00ff */
[----:B------:R-:W-:Y:S01]  /*158e0*/  ISETP.NE.AND.EX P1, PT, RZ, UR9, PT, P1 ;  /* 0x00000009ff007c0c */ /* 0x000fe2000bf25310 */
[----:B------:R-:W-:Y:S01]  /*158f0*/  STL [R1+0x30], R11 ;  /* 0x0000300b01007387 */ /* 0x000fe20000100800 */
[----:B------:R-:W-:Y:S02]  /*15900*/  ISETP.NE.U32.AND P2, PT, RZ, UR6, PT ;  /* 0x00000006ff007c0c */ /* 0x000fe4000bf45070 */
[----:B-1----:R-:W-:-:S02]  /*15910*/  IADD3 R2, P3, R12, UR4, RZ ;  /* 0x000000040c027c10 */ /* 0x002fc4000ff7e0ff */
[----:B------:R-:W-:Y:S02]  /*15920*/  ISETP.NE.AND.EX P2, PT, RZ, UR7, PT, P2 ;  /* 0x00000007ff007c0c */ /* 0x000fe4000bf45320 */
[----:B------:R-:W-:Y:S02]  /*15930*/  IADD3.X R3, R11, UR5, RZ, P3, !PT ;  /* 0x000000050b037c10 */ /* 0x000fe40009ffe4ff */
[----:B------:R-:W-:-:S03]  /*15940*/  IADD3 R4, P4, R12, UR6, RZ ;  /* 0x000000060c047c10 */ /* 0x000fc6000ff9e0ff */
[----:B------:R-:W3:Y:S01]  /*15950*/  @P0 LDG.E R6, desc[UR42][R2.64] ;  /* 0x0000002a02060981 */ /* 0x000ee2000c1e1900 */
[----:B------:R-:W-:Y:S01]  /*15960*/  ULDC UR4, c[0x0][0x288] ;  /* 0x0000a20000047ab9 */ /* 0x000fe20000000800 */
[----:B------:R-:W-:Y:S01]  /*15970*/  IADD3.X R5, R11, UR7, RZ, P4, !PT ;  /* 0x000000070b057c10 */ /* 0x000fe2000a7fe4ff */
[----:B------:R-:W-:Y:S01]  /*15980*/  IMAD.U32 R8, RZ, RZ, UR4 ;  /* 0x00000004ff087e24 */ /* 0x000fe2000f8e00ff */
[----:B------:R-:W-:-:S03]  /*15990*/  ULDC.64 UR4, c[0x0][0x418] ;  /* 0x0001060000047ab9 */ /* 0x000fc60000000a00 */
[----:B------:R-:W5:Y:S04]  /*159a0*/  @P2 LDG.E R0, desc[UR42][R4.64] ;  /* 0x0000002a04002981 */ /* 0x000f68000c1e1900 */
[----:B---3--:R0:W-:Y:S02]  /*159b0*/  STL [R1+0x38], R6 ;  /* 0x0000380601007387 */ /* 0x0081e40000100800 */
[----:B0-----:R-:W-:-:S04]  /*159c0*/  @P1 IADD3 R6, P3, R12, UR8, RZ ;  /* 0x000000080c061c10 */ /* 0x001fc8000ff7e0ff */
[----:B------:R-:W-:-:S05]  /*159d0*/  @P1 IADD3.X R7, R11, UR9, RZ, P3, !PT ;  /* 0x000000090b071c10 */ /* 0x000fca0009ffe4ff */
[----:B------:R0:W3:Y:S01]  /*159e0*/  @P1 LDG.E R8, desc[UR42][R6.64] ;  /* 0x0000002a06081981 */ /* 0x0000e2000c1e1900 */
        /* <DEDUP_REMOVED lines=8> */
[----:B---3--:R0:W-:Y:S04]  /*15a70*/  STL [R1+0x4c], R8 ;  /* 0x00004c0801007387 */ /* 0x0081e80000100800 */
        /* <DEDUP_REMOVED lines=8> */
.L_x_11504:
[----:B------:R-:W-:Y:S01]  /*15b00*/  ULDC.64 UR4, c[0x0][0xa20] ;  /* 0x0002880000047ab9 */ /* 0x000fe20000000a00 */
[C---:B------:R-:W-:Y:S02]  /*15b10*/  LOP3.LUT R9, R26.reuse, 0xff000000, RZ, 0xc0, !PT ;  /* 0xff0000001a097812 */ /* 0x040fe400078ec0ff */
[----:B------:R-:W-:Y:S02]  /*15b20*/  ISETP.NE.U32.AND P0, PT, RZ, UR4, PT ;  /* 0x00000004ff007c0c */ /* 0x000fe4000bf05070 */
[----:B------:R-:W-:Y:S02]  /*15b30*/  SHF.R.U32.HI R9, RZ, 0x8, R9 ;  /* 0x00000008ff097819 */ /* 0x000fe40000011609 */
[----:B------:R-:W-:Y:S02]  /*15b40*/  ISETP.NE.AND.EX P0, PT, RZ, UR5, PT, P0 ;  /* 0x00000005ff007c0c */ /* 0x000fe4000bf05300 */
[C---:B0-----:R-:W-:Y:S02]  /*15b50*/  LOP3.LUT R2, R26.reuse, 0xff0000, RZ, 0xc0, !PT ;  /* 0x00ff00001a027812 */ /* 0x041fe400078ec0ff */
[----:B------:R-:W-:Y:S01]  /*15b60*/  LOP3.LUT R16, R26, 0xffff, RZ, 0xc0, !PT ;  /* 0x0000ffff1a107812 */ /* 0x000fe200078ec0ff */
[----:B------:R-:W-:Y:S01]  /*15b70*/  IMAD.MOV.U32 R26, RZ, RZ, R18 ;  /* 0x000000ffff1a7224 */ /* 0x000fe200078e0012 */
[----:B------:R-:W-:-:S07]  /*15b80*/  LEA.HI R9, R2, R9, RZ, 0x10 ;  /* 0x0000000902097211 */ /* 0x000fce00078f80ff */
[----:B------:R-:W-:Y:S05]  /*15b90*/  @!P0 BRA `(.L_x_11505) ;  /* 0x0000000000108947 */ /* 0x000fea0003800000 */
[----:B------:R-:W-:-:S04]  /*15ba0*/  IADD3 R6, P0, R12, UR4, RZ ;  /* 0x000000040c067c10 */ /* 0x000fc8000ff1e0ff */
[----:B------:R-:W-:-:S05]  /*15bb0*/  IADD3.X R7, R11, UR5, RZ, P0, !PT ;  /* 0x000000050b077c10 */ /* 0x000fca00087fe4ff */
[----:B------:R0:W5:Y:S01]  /*15bc0*/  LDG.E R6, desc[UR42][R6.64] ;  /* 0x0000002a06067981 */ /* 0x000162000c1e1900 */
[----:B------:R-:W-:Y:S05]  /*15bd0*/  BRA `(.L_x_11506) ;  /* 0x0000000000247947 */ /* 0x000fea0003800000 */
.L_x_11505:
        /* <DEDUP_REMOVED lines=9> */
.L_x_11506:
[----:B------:R-:W2:Y:S04]  /*15c70*/  @P2 LDG.E R2, desc[UR42][R4.64] ;  /* 0x0000002a04022981 */ /* 0x000ea8000c1e1900 */
[----:B------:R-:W2:Y:S01]  /*15c80*/  @P2 LDG.E R4, desc[UR42][R4.64+0x4] ;  /* 0x0000042a04042981 */ /* 0x000ea2000c1e1900 */
[----:B0----5:R-:W-:Y:S01]  /*15c90*/  IMAD.IADD R7, R6, 0x1, -R10 ;  /* 0x0000000106077824 */ /* 0x021fe200078e0a0a */
[----:B------:R-:W-:Y:S01]  /*15ca0*/  BSSY B0, `(.L_x_11507) ;  /* 0x000002a000007945 */ /* 0x000fe20003800000 */
[----:B------:R-:W-:Y:S01]  /*15cb0*/  LOP3.LUT R21, R9, 0xff, RZ, 0xc0, !PT ;  /* 0x000000ff09157812 */ /* 0x000fe200078ec0ff */
[----:B--2---:R-:W-:Y:S01]  /*15cc0*/  @P2 IMAD.IADD R8, R4, 0x1, -R2 ;  /* 0x0000000104082824 */ /* 0x004fe200078e0a02 */
[----:B------:R-:W-:-:S03]  /*15cd0*/  SHF.R.U32.HI R4, RZ, 0x10, R9 ;  /* 0x00000010ff047819 */ /* 0x000fc60000011609 */
[----:B------:R-:W-:-:S04]  /*15ce0*/  IMAD.IADD R3, R7, 0x1, R8 ;  /* 0x0000000107037824 */ /* 0x000fc800078e0208 */
[C---:B------:R-:W-:Y:S01]  /*15cf0*/  VIADD R2, R3.reuse, 0x7f ;  /* 0x0000007f03027836 */ /* 0x040fe20000000000 */
[----:B------:R0:W-:Y:S01]  /*15d00*/  STL [R1+0x34], R3 ;  /* 0x0000340301007387 */ /* 0x0001e20000100800 */
[----:B------:R-:W-:-:S03]  /*15d10*/  ISETP.GE.AND P1, PT, R3, 0x1, PT ;  /* 0x000000010300780c */ /* 0x000fc60003f26270 */
[----:B------:R-:W-:-:S04]  /*15d20*/  SHF.R.S32.HI R20, RZ, 0x1f, R2 ;  /* 0x0000001fff147819 */ /* 0x000fc80000011402 */
[----:B------:R-:W-:Y:S01]  /*15d30*/  LEA.HI R20, R20, R2, RZ, 0x7 ;  /* 0x0000000214147211 */ /* 0x000fe200078f38ff */
[----:B------:R-:W-:-:S03]  /*15d40*/  IMAD.MOV.U32 R2, RZ, RZ, RZ ;  /* 0x000000ffff027224 */ /* 0x000fc600078e00ff */
[----:B------:R-:W-:Y:S02]  /*15d50*/  SHF.R.S32.HI R20, RZ, 0x7, R20 ;  /* 0x00000007ff147819 */ /* 0x000fe40000011414 */
[----:B0-----:R-:W-:Y:S05]  /*15d60*/  @!P1 BRA `(.L_x_11508) ;  /* 0x0000000000749947 */ /* 0x001fea0003800000 */
        /* <DEDUP_REMOVED lines=8> */
[----:B------:R0:W2:Y:S02]  /*15df0*/  F2I.FTZ.U32.TRUNC.NTZ R3, R2 ;  /* 0x0000000200037305 */ /* 0x0000a4000021f000 */
[----:B0-----:R-:W-:-:S04]  /*15e00*/  LOP3.LUT R2, R9, R5, RZ, 0x3c, !PT ;  /* 0x0000000509027212 */ /* 0x001fc800078e3cff */
[----:B------:R-:W-:Y:S01]  /*15e10*/  ISETP.GE.AND P4, PT, R2, RZ, PT ;  /* 0x000000ff0200720c */ /* 0x000fe20003f86270 */
[----:B--2---:R-:W-:-:S04]  /*15e20*/  IMAD.MOV R2, RZ, RZ, -R3 ;  /* 0x000000ffff027224 */ /* 0x004fc800078e0a03 */
[----:B-1----:R-:W-:Y:S02]  /*15e30*/  IMAD R10, R2, R6, RZ ;  /* 0x00000006020a7224 */ /* 0x002fe400078e02ff */
        /* <DEDUP_REMOVED lines=16> */
.L_x_11508:
[----:B------:R-:W-:Y:S05]  /*15f40*/  BSYNC B0 ;  /* 0x0000000000007941 */ /* 0x000fea0003800000 */
.L_x_11507:
[-C--:B------:R-:W-:Y:S01]  /*15f50*/  IMAD R3, R21, R2.reuse, RZ ;  /* 0x0000000215037224 */ /* 0x080fe200078e02ff */
[----:B------:R-:W-:Y:S04]  /*15f60*/  BSSY B0, `(.L_x_11509) ;  /* 0x0000156000007945 */ /* 0x000fe80003800000 */
[C---:B------:R-:W-:Y:S01]  /*15f70*/  VIADDMNMX R2, R3.reuse, R2, R20, PT ;  /* 0x0000000203027246 */ /* 0x040fe20003800114 */
[----:B------:R-:W-:-:S04]  /*15f80*/  IMAD R3, R3, 0x80, -R7 ;  /* 0x0000008003037824 */ /* 0x000fc800078e0a07 */
[----:B------:R-:W-:Y:S01]  /*15f90*/  IMAD R2, R2, 0x80, -R7 ;  /* 0x0000008002027824 */ /* 0x000fe200078e0a07 */
[----:B------:R-:W-:-:S04]  /*15fa0*/  VIMNMX R3, RZ, R3, !PT ;  /* 0x00000003ff037248 */ /* 0x000fc80007fe0100 */
[----:B------:R-:W-:-:S04]  /*15fb0*/  VIMNMX R2, R2, R8, PT ;  /* 0x0000000802027248 */ /* 0x000fc80003fe0100 */
[----:B------:R-:W-:Y:S02]  /*15fc0*/  ISETP.GT.AND P0, PT, R2, R3, PT ;  /* 0x000000030200720c */ /* 0x000fe40003f04270 */
[----:B------:R-:W-:-:S05]  /*15fd0*/  SHF.R.U32.HI R3, RZ, 0x7, R3 ;  /* 0x00000007ff037819 */ /* 0x000fca0000011603 */
[----:B-1----:R-:W-:-:S06]  /*15fe0*/  IMAD.MOV.U32 R10, RZ, RZ, R3 ;  /* 0x000000ffff0a7224 */ /* 0x002fcc00078e0003 */
[----:B------:R-:W-:-:S05]  /*15ff0*/  @P0 VIADD R2, R2, 0x7f ;  /* 0x0000007f02020836 */ /* 0x000fca0000000000 */
[----:B------:R-:W-:-:S04]  /*16000*/  @P0 SHF.R.S32.HI R5, RZ, 0x1f, R2 ;  /* 0x0000001fff050819 */ /* 0x000fc80000011402 */
[----:B------:R-:W-:-:S04]  /*16010*/  @P0 LEA.HI R2, R5, R2, RZ, 0x7 ;  /* 0x0000000205020211 */ /* 0x000fc800078f38ff */
        /* <DEDUP_REMOVED lines=11> */
.L_x_11671:
[----:B-1----:R-:W-:Y:S02]  /*160d0*/  ISETP.NE.AND P0, PT, R14, RZ, PT ;  /* 0x000000ff0e00720c */ /* 0x002fe40003f05270 */
[----:B------:R-:W-:-:S11]  /*160e0*/  PLOP3.LUT P6, PT, PT, PT, PT, 0x8, 0x0 ;  /* 0x000000000000781c */ /* 0x000fd60003fce170 */
[----:B------:R-:W-:Y:S05]  /*160f0*/  @P0 BRA `(.L_x_11512) ;  /* 0x00000000000c0947 */ /* 0x000fea0003800000 */
[----:B------:R-:W-:-:S03]  /*16100*/  UMOV UR4, 0xffffffff ;  /* 0xffffffff00047882 */ /* 0x000fc60000000000 */
[----:B------:R-:W-:Y:S05]  /*16110*/  BRA.DIV UR4, `(.L_x_11513) ;  /* 0x0000006a04c87947 */ /* 0x000fea000b800000 */
[----:B------:R-:W-:-:S13]  /*16120*/  ELECT P6, URZ, PT ;  /* 0x00000000003f782f */ /* 0x000fda00038c0000 */
.L_x_11512:
        /* <DEDUP_REMOVED lines=9> */
.L_x_11674:
[----:B------:R-:W-:Y:S05]  /*161c0*/  BSYNC B1 ;  /* 0x0000000000017941 */ /* 0x000fea0003800000 */
.L_x_11514:
[----:B------:R-:W-:Y:S04]  /*161d0*/  BSSY B1, `(.L_x_11516) ;  /* 0x000008c000017945 */ /* 0x000fe80003800000 */
[----:B------:R-:W-:Y:S05]  /*161e0*/  @!P6 BRA `(.L_x_11517) ;  /* 0x000000080028e947 */ /* 0x000fea0003800000 */
[----:B------:R-:W2:Y:S01]  /*161f0*/  LDL R7, [R1+0x4] ;  /* 0x0000040001077983 */ /* 0x000ea20000100800 */
        /* <DEDUP_REMOVED lines=8> */
.L_x_11675:
[----:B------:R-:W-:Y:S05]  /*16280*/  BSYNC B2 ;  /* 0x0000000000027941 */ /* 0x000fea0003800000 */
.L_x_11518:
        /* <DEDUP_REMOVED lines=9> */
.L_x_11521:
[----:B------:R-:W-:Y:S05]  /*16320*/  BSYNC B2 ;  /* 0x0000000000027941 */ /* 0x000fea0003800000 */
.L_x_11520:
        /* <DEDUP_REMOVED lines=12> */
.L_x_11522:
        /* <DEDUP_REMOVED lines=16> */
.L_x_11523:
        /* <DEDUP_REMOVED lines=12> */
[----:B------:R-:W-:Y:S01]  /*165b0*/  UMOV UR6, 0x0 ;  /* 0x0000000000067882 */ /* 0x000fe20000000000 */
[----:B------:R-:W-:Y:S01]  /*165c0*/  IADD3 R9, R7, 0x15800, RZ ;  /* 0x0001580007097810 */ /* 0x000fe20007ffe0ff */
[----:B------:R-:W-:Y:S01]  /*165d0*/  UMOV UR7, 0x12f00000 ;  /* 0x12f0000000077882 */ /* 0x000fe20000000000 */
[----:B------:R-:W-:-:S15]  /*165e0*/  R2UR UR10, R14 ;  /* 0x000000000e0a72ca */ /* 0x000fde00000e0000 */
.L_x_11524:
        /* <DEDUP_REMOVED lines=13> */
.L_x_11676:
[----:B------:R-:W-:Y:S05]  /*166c0*/  BSYNC B2 ;  /* 0x0000000000027941 */ /* 0x000fea0003800000 */
.L_x_11525:
        /* <DEDUP_REMOVED lines=11> */
.L_x_11528:
[----:B------:R-:W-:Y:S05]  /*16780*/  BSYNC B2 ;  /* 0x0000000000027941 */ /* 0x000fea0003800000 */
.L_x_11527:
        /* <DEDUP_REMOVED lines=8> */
.L_x_11529:
        /* <DEDUP_REMOVED lines=15> */
.L_x_11530:
        /* <DEDUP_REMOVED lines=15> */
.L_x_11531:
        /* <DEDUP_REMOVED lines=10> */
.L_x_11517:
[----:B------:R-:W-:Y:S05]  /*16a90*/  BSYNC B1 ;  /* 0x0000000000017941 */ /* 0x000fea0003800000 */
.L_x_11516:
        /* <DEDUP_REMOVED lines=11> */
.L_x_11548:
[----:B------:R-:W-:Y:S05]  /*16b50*/  YIELD ;  /* 0x0000000000007946 */ /* 0x000fea0003800000 */
[----:B------:R-:W-:Y:S04]  /*16b60*/  BSSY B1, `(.L_x_11532) ;  /* 0x000008b000017945 */ /* 0x000fe80003800000 */
[----:B-1----:R-:W-:Y:S05]  /*16b70*/  @!P6 BRA `(.L_x_11533) ;  /* 0x000000080024e947 */ /* 0x002fea0003800000 */
[----:B------:R-:W2:Y:S01]  /*16b80*/  LDL R6, [R1+0x4] ;  /* 0x0000040001067983 */ /* 0x000ea20000100800 */
[----:B0-----:R-:W-:Y:S01]  /*16b90*/  IMAD R9, R28, 0x8, R17 ;  /* 0x000000081c097824 */ /* 0x001fe200078e0211 */
[----:B------:R-:W0:Y:S01]  /*16ba0*/  S2R R5, SR_TID.X ;  /* 0x0000000000057919 */ /* 0x000e220000002100 */
[----:B------:R-:W-:Y:S01]  /*16bb0*/  BSSY B2, `(.L_x_11534) ;  /* 0x0000006000027945 */ /* 0x000fe20003800000 */
[----:B0-----:R-:W-:-:S04]  /*16bc0*/  LOP3.LUT R5, R5, 0x7f, RZ, 0xc0, !PT ;  /* 0x0000007f05057812 */ /* 0x001fc800078ec0ff */
[----:B------:R-:W-:Y:S02]  /*16bd0*/  ISETP.NE.AND P3, PT, R5, RZ, PT ;  /* 0x000000ff0500720c */ /* 0x000fe40003f65270 */
[----:B--2---:R-:W-:-:S04]  /*16be0*/  SHF.L.U32 R8, R6, 0x1f, RZ ;  /* 0x0000001f06087819 */ /* 0x004fc800000006ff */
[----:B------:R-:W0:Y:S02]  /*16bf0*/  SYNCS.PHASECHK.TRANS64.TRYWAIT P2, [R9+URZ+0x19ca0], R8 ;  /* 0x019ca008090075a7 */ /* 0x000e24000804017f */
[----:B0-----:R-:W-:Y:S05]  /*16c00*/  @!P2 BRA `(.L_x_11535) ;  /* 0x000000600068a947 */ /* 0x001fea0003800000 */
.L_x_11677:
[----:B------:R-:W-:Y:S05]  /*16c10*/  BSYNC B2 ;  /* 0x0000000000027941 */ /* 0x000fea0003800000 */
.L_x_11534:
[----:B------:R-:W-:Y:S04]  /*16c20*/  BSSY B2, `(.L_x_11536) ;  /* 0x0000009000027945 */ /* 0x000fe80003800000 */
[----:B------:R-:W-:Y:S05]  /*16c30*/  @P3 BRA `(.L_x_11537) ;  /* 0x00000000001c3947 */ /* 0x000fea0003800000 */
[----:B------:R-:W1:Y:S02]  /*16c40*/  S2R R5, SR_TID.X ;  /* 0x0000000000057919 */ /* 0x000e640000002100 */
[----:B-1----:R-:W-:Y:S02]  /*16c50*/  LOP3.LUT R6, R5, 0x1f, RZ, 0xc0, !PT ;  /* 0x0000001f05067812 */ /* 0x002fe400078ec0ff */
[----:B------:R-:W-:Y:S02]  /*16c60*/  MOV R5, 0x3000 ;  /* 0x0000300000057802 */ /* 0x000fe40000000f00 */
[----:B------:R-:W-:Y:S02]  /*16c70*/  ISETP.NE.AND P2, PT, R6, RZ, PT ;  /* 0x000000ff0600720c */ /* 0x000fe40003f45270 */
[----:B------:R1:W-:Y:S11]  /*16c80*/  SYNCS.ARRIVE.TRANS64 RZ, [R9+URZ+0x19c90], R5 ;  /* 0x019c900509ff79a7 */ /* 0x0003f6000800003f */
[----:B-1----:R-:W-:Y:S05]  /*16c90*/  @!P2 BRA `(.L_x_11537) ;  /* 0x000000000004a947 */ /* 0x002fea0003800000 */
[----:B------:R-:W-:Y:S01]  /*16ca0*/  BPT.TRAP 0x1 ;  /* 0x000000040000795c */ /* 0x000fe20000300000 */
.L_x_11537:
[----:B------:R-:W-:Y:S05]  /*16cb0*/  BSYNC B2 ;  /* 0x0000000000027941 */ /* 0x000fea0003800000 */
.L_x_11536:
        /* <DEDUP_REMOVED lines=11> */
.L_x_11538:
        /* <DEDUP_REMOVED lines=16> */
.L_x_11539:
        /* <DEDUP_REMOVED lines=16> */
.L_x_11540:
        /* <DEDUP_REMOVED lines=13> */
.L_x_11678:
[----:B------:R-:W-:Y:S05]  /*17040*/  BSYNC B2 ;  /* 0x0000000000027941 */ /* 0x000fea0003800000 */
.L_x_11541:
[----:B------:R-:W-:Y:S01]  /*17050*/  BSSY B2, `(.L_x_11543) ;  /* 0x000000b000027945 */ /* 0x000fe20003800000 */
[----:B------:R-:W-:Y:S02]  /*17060*/  IMAD.MOV.U32 R12, RZ, RZ, 0x0 ;  /* 0x00000000ff0c7424 */ /* 0x000fe400078e00ff */
[----:B------:R-:W-:Y:S01]  /*17070*/  IMAD.MOV.U32 R13, RZ, RZ, 0x12f00000 ;  /* 0x12f00000ff0d7424 */ /* 0x000fe200078e00ff */
[----:B------:R-:W-:Y:S06]  /*17080*/  @P3 BRA `(.L_x_11544) ;  /* 0x00000000001c3947 */ /* 0x000fec0003800000 */
[----:B------:R-:W2:Y:S02]  /*17090*/  S2R R5, SR_TID.X ;  /* 0x0000000000057919 */ /* 0x000ea40000002100 */
[----:B--2---:R-:W-:Y:S02]  /*170a0*/  LOP3.LUT R11, R5, 0x1f, RZ, 0xc0, !PT ;  /* 0x0000001f050b7812 */ /* 0x004fe400078ec0ff */
[----:B------:R-:W-:Y:S02]  /*170b0*/  MOV R5, 0x3000 ;  /* 0x0000300000057802 */ /* 0x000fe40000000f00 */
[----:B------:R-:W-:Y:S02]  /*170c0*/  ISETP.NE.AND P2, PT, R11, RZ, PT ;  /* 0x000000ff0b00720c */ /* 0x000fe40003f45270 */
[----:B------:R2:W-:Y:S11]  /*170d0*/  SYNCS.ARRIVE.TRANS64 RZ, [R9+URZ+0x19cb0], R5 ;  /* 0x019cb00509ff79a7 */ /* 0x0005f6000800003f */
[----:B--2---:R-:W-:Y:S05]  /*170e0*/  @!P2 BRA `(.L_x_11544) ;  /* 0x000000000004a947 */ /* 0x004fea0003800000 */
[----:B------:R-:W-:Y:S01]  /*170f0*/  BPT.TRAP 0x1 ;  /* 0x000000040000795c */ /* 0x000fe20000300000 */
.L_x_11544:
[----:B------:R-:W-:Y:S05]  /*17100*/  BSYNC B2 ;  /* 0x0000000000027941 */ /* 0x000fea0003800000 */
.L_x_11543:
        /* <DEDUP_REMOVED lines=8> */
.L_x_11545:
        /* <DEDUP_REMOVED lines=15> */
.L_x_11546:
        /* <DEDUP_REMOVED lines=15> */
.L_x_11547:
        /* <DEDUP_REMOVED lines=10> */
.L_x_11533:
[----:B------:R-:W-:Y:S05]  /*17410*/  BSYNC B1 ;  /* 0x0000000000017941 */ /* 0x000fea0003800000 */
.L_x_11532:
        /* <DEDUP_REMOVED lines=10> */
.L_x_11510:
[----:B------:R-:W-:Y:S05]  /*174c0*/  BSYNC B0 ;  /* 0x0000000000007941 */ /* 0x000fea0003800000 */
.L_x_11509:
[----:B------:R-:W-:Y:S05]  /*174d0*/  @!P0 WARPSYNC.ALL ;  /* 0x0000000000008948 */ /* 0x000fea0003800000 */
[----:B------:R-:W-:Y:S01]  /*174e0*/  @!P0 BAR.SYNC.DEFER_BLOCKING 0xc, 0x200 ;  /* 0x0308000000008b1d */ /* 0x000fe20000010000 */
[----:B------:R-:W-:-:S05]  /*174f0*/  IMAD.MOV.U32 R0, RZ, RZ, RZ ;  /* 0x000000ffff007224 */ /* 0x000fca00078e00ff */
[----:B------:R-:W-:Y:S04]  /*17500*/  BSSY B0, `(.L_x_11549) ;  /* 0x000001f000007945 */ /* 0x000fe80003800000 */
[----:B------:R-:W-:Y:S05]  /*17510*/  @!P1 BRA `(.L_x_11550) ;  /* 0x0000000000749947 */ /* 0x000fea0003800000 */
[----:B------:R-:W-:-:S13]  /*17520*/  ISETP.NE.AND P0, PT, R4, RZ, PT ;  /* 0x000000ff0400720c */ /* 0x000fda0003f05270 */
[----:B------:R-:W2:Y:S02]  /*17530*/  @!P0 LDC R4, c[0x0][0x9f0] ;  /* 0x00027c00ff048b82 */ /* 0x000ea40000000800 */
[----:B--2---:R-:W-:-:S04]  /*17540*/  IABS R0, R4 ;  /* 0x0000000400007213 */ /* 0x004fc80000000000 */
[----:B------:R-:W2:Y:S08]  /*17550*/  I2F.RP R2, R0 ;  /* 0x0000000000027306 */ /* 0x000eb00000209400 */
[----:B--2---:R-:W2:Y:S02]  /*17560*/  MUFU.RCP R2, R2 ;  /* 0x0000000200027308 */ /* 0x004ea40000001000 */
[----:B--2---:R-:W-:-:S06]  /*17570*/  VIADD R2, R2, 0xffffffe ;  /* 0x0ffffffe02027836 */ /* 0x004fcc0000000000 */
[----:B------:R-:W2:Y:S02]  /*17580*/  F2I.FTZ.U32.TRUNC.NTZ R3, R2 ;  /* 0x0000000200037305 */ /* 0x000ea4000021f000 */
[----:B--2---:R-:W-:-:S04]  /*17590*/  IMAD.MOV R2, RZ, RZ, -R3 ;  /* 0x000000ffff027224 */ /* 0x004fc800078e0a03 */
[----:B------:R-:W-:Y:S02]  /*175a0*/  IMAD R5, R2, R0, RZ ;  /* 0x0000000002057224 */ /* 0x000fe400078e02ff */
[----:B------:R-:W-:-:S04]  /*175b0*/  IMAD.MOV.U32 R2, RZ, RZ, RZ ;  /* 0x000000ffff027224 */ /* 0x000fc800078e00ff */
[----:B------:R-:W-:Y:S01]  /*175c0*/  IMAD.HI.U32 R7, R3, R5, R2 ;  /* 0x0000000503077227 */ /* 0x000fe200078e0002 */
[----:B------:R-:W-:Y:S02]  /*175d0*/  IABS R2, R4 ;  /* 0x0000000400027213 */ /* 0x000fe40000000000 */
[----:B------:R-:W-:Y:S02]  /*175e0*/  IADD3 R5, R20, -0x1, R4 ;  /* 0xffffffff14057810 */ /* 0x000fe40007ffe004 */
[----:B------:R-:W-:Y:S02]  /*175f0*/  IADD3 R2, RZ, -R2, RZ ;  /* 0x80000002ff027210 */ /* 0x000fe40007ffe0ff */
[----:B------:R-:W-:Y:S02]  /*17600*/  IABS R3, R5 ;  /* 0x0000000500037213 */ /* 0x000fe40000000000 */
[----:B------:R-:W-:Y:S01]  /*17610*/  LOP3.LUT R5, R5, R4, RZ, 0x3c, !PT ;  /* 0x0000000405057212 */ /* 0x000fe200078e3cff */
[----:B------:R-:W-:-:S02]  /*17620*/  IMAD.MOV.U32 R6, RZ, RZ, R2 ;  /* 0x000000ffff067224 */ /* 0x000fc400078e0002 */
        /* <DEDUP_REMOVED lines=12> */
.L_x_11550:
[----:B------:R-:W-:Y:S05]  /*176f0*/  BSYNC B0 ;  /* 0x0000000000007941 */ /* 0x000fea0003800000 */
.L_x_11549:
[----:B------:R-:W-:-:S05]  /*17700*/  IMAD R3, R21, R0, RZ ;  /* 0x0000000015037224 */ /* 0x000fca00078e02ff */
[----:B------:R-:W-:Y:S01]  /*17710*/  VIADDMNMX R2, R3, R0, R20, PT ;  /* 0x0000000003027246 */ /* 0x000fe20003800114 */
[----:B------:R2:W-:Y:S03]  /*17720*/  STL [R1+0xc], R3 ;  /* 0x00000c0301007387 */ /* 0x0005e60000100800 */
        /* <DEDUP_REMOVED lines=8> */
[----:B------:R-:W-:Y:S02]  /*177b0*/  VOTEU.ANY UR4, UPT, PT ;  /* 0x0000000000047886 */ /* 0x000fe400038e0100 */
[----:B------:R-:W2:Y:S08]  /*177c0*/  FLO.U32 R0, UR4 ;  /* 0x0000000400007d00 */ /* 0x000eb000080e0000 */
[----:B------:R-:W3:Y:S01]  /*177d0*/  POPC R5, UR4 ;  /* 0x0000000400057d09 */ /* 0x000ee20008000000 */
[----:B--2---:R-:W-:-:S02]  /*177e0*/  ISETP.EQ.U32.AND P0, PT, R0, R3, PT ;  /* 0x000000030000720c */ /* 0x004fc40003f02070 */
[----:B------:R-:W3:Y:S11]  /*177f0*/  LDC.64 R2, c[0x0][0xc60] ;  /* 0x00031800ff027b82 */ /* 0x000ef60000000a00 */
[----:B---3--:R-:W2:Y:S01]  /*17800*/  @P0 ATOMG.E.ADD.STRONG.GPU PT, R3, desc[UR42][R2.64], R5 ;  /* 0x00000005020309a8 */ /* 0x008ea200081ee1ea */
[----:B------:R-:W3:Y:S02]  /*17810*/  S2R R4, SR_LTMASK ;  /* 0x0000000000047919 */ /* 0x000ee40000003900 */
[----:B---3--:R-:W-:-:S04]  /*17820*/  LOP3.LUT R4, R4, UR4, RZ, 0xc0, !PT ;  /* 0x0000000404047c12 */ /* 0x008fc8000f8ec0ff */
[----:B------:R-:W3:Y:S01]  /*17830*/  POPC R7, R4 ;  /* 0x0000000400077309 */ /* 0x000ee20000000000 */
[----:B--2---:R-:W3:Y:S02]  /*17840*/  SHFL.IDX PT, R0, R3, R0, 0x1f ;  /* 0x00001f0003007589 */ /* 0x004ee400000e0000 */
[----:B---3--:R-:W-:Y:S01]  /*17850*/  IADD3 R24, R0, UR38, R7 ;  /* 0x0000002600187c10 */ /* 0x008fe2000fffe007 */
[----:B------:R-:W-:Y:S06]  /*17860*/  BRA `(.L_x_11552) ;  /* 0x0000003800187947 */ /* 0x000fec0003800000 */
.L_x_11551:
        /* <DEDUP_REMOVED lines=13> */
[----:B------:R-:W-:-:S02]  /*17940*/  IMAD.U32 R10, RZ, RZ, UR4 ;  /* 0x00000004ff0a7e24 */ /* 0x000fc4000f8e00ff */
[----:B------:R-:W-:Y:S02]  /*17950*/  IMAD.U32 R11, RZ, RZ, UR5 ;  /* 0x00000005ff0b7e24 */ /* 0x000fe4000f8e00ff */
[----:B-1----:R-:W-:Y:S02]  /*17960*/  IMAD.MOV.U32 R8, RZ, RZ, 0x70 ;  /* 0x00000070ff087424 */ /* 0x002fe400078e00ff */
[----:B------:R-:W-:Y:S02]  /*17970*/  IMAD.MOV.U32 R12, RZ, RZ, 0x1 ;  /* 0x00000001ff0c7424 */ /* 0x000fe400078e00ff */
[----:B------:R-:W-:-:S07]  /*17980*/  IMAD.MOV.U32 R13, RZ, RZ, RZ ;  /* 0x000000ffff0d7224 */ /* 0x000fce00078e00ff */
[----:B------:R-:W-:-:S07]  /*17990*/  LEPC R20, `(.L_x_11554) ;  /* 0x000000001014794e */ /* 0x000fce0000000000 */
[----:B0-2---:R-:W-:Y:S05]  /*179a0*/  CALL.ABS.NOINC R2 ;  /* 0x0000000002007343 */ /* 0x005fea0003c00000 */
.L_x_11554:
[----:B------:R-:W-:Y:S05]  /*179b0*/  BSYNC B6 ;  /* 0x0000000000067941 */ /* 0x000fea0003800000 */
.L_x_11553:
        /* <DEDUP_REMOVED lines=8> */
[----:B--2---:R-:W-:Y:S01]  /*17a40*/  MOV R2, 0x0 ;  /* 0x0000000000027802 */ /* 0x004fe20000000f00 */
        /* <DEDUP_REMOVED lines=15> */
.L_x_11556:
[----:B------:R-:W-:Y:S05]  /*17b40*/  BSYNC B6 ;  /* 0x0000000000067941 */ /* 0x000fea0003800000 */
.L_x_11555:
[----:B------:R-:W-:Y:S01]  /*17b50*/  VIADD R22, R17, 0x3000 ;  /* 0x0000300011167836 */ /* 0x000fe20000000000 */
[----:B------:R-:W-:Y:S04]  /*17b60*/  BSSY B6, `(.L_x_11557) ;  /* 0x0000013000067945 */ /* 0x000fe80003800000 */
[----:B------:R-:W-:-:S13]  /*17b70*/  LOP3.LUT P0, RZ, R22, 0x3ff, RZ, 0xc0, !PT ;  /* 0x000003ff16ff7812 */ /* 0x000fda000780c0ff */
        /* <DEDUP_REMOVED lines=17> */
.L_x_11558:
[----:B------:R-:W-:Y:S05]  /*17c90*/  BSYNC B6 ;  /* 0x0000000000067941 */ /* 0x000fea0003800000 */
.L_x_11557:
[----:B--2---:R-:W2:Y:S01]  /*17ca0*/  LDL R2, [R1+0x24] ;  /* 0x0000240001027983 */ /* 0x004ea20000100800 */
        /* <DEDUP_REMOVED lines=15> */
[----:B-1----:R-:W-:Y:S02]  /*17da0*/  IMAD.MOV.U32 R8, RZ, RZ, 0x70 ;  /* 0x00000070ff087424 */ /* 0x002fe400078e00ff */
[----:B------:R-:W-:-:S07]  /*17db0*/  IMAD.MOV.U32 R13, RZ, RZ, RZ ;  /* 0x000000ffff0d7224 */ /* 0x000fce00078e00ff */
[----:B------:R-:W-:-:S07]  /*17dc0*/  LEPC R20, `(.L_x_11560) ;  /* 0x000000001014794e */ /* 0x000fce0000000000 */
[----:B0-2---:R-:W-:Y:S05]  /*17dd0*/  CALL.ABS.NOINC R2 ;  /* 0x0000000002007343 */ /* 0x005fea0003c00000 */
.L_x_11560:
[----:B------:R-:W-:Y:S05]  /*17de0*/  BSYNC B6 ;  /* 0x0000000000067941 */ /* 0x000fea0003800000 */
.L_x_11559:
[----:B------:R-:W2:Y:S01]  /*17df0*/  LDL.LU R2, [R1+0x14] ;  /* 0x0000140001027983 */ /* 0x000ea20000300800 */
[----:B------:R-:W-:Y:S01]  /*17e00*/  ULDC.64 UR4, c[0x0][0x9f8] ;  /* 0x00027e0000047ab9 */ /* 0x000fe20000000a00 */
[----:B------:R-:W3:Y:S02]  /*17e10*/  LDC R7, c[0x0][0x430] ;  /* 0x00010c00ff077b82 */ /* 0x000ee40000000800 */
[----:B------:R-:W4:Y:S04]  /*17e20*/  LDL.LU R4, [R1+0x30] ;  /* 0x0000300001047983 */ /* 0x000f280000300800 */
[----:B------:R-:W3:Y:S02]  /*17e30*/  LDL R5, [R1+0x40] ;  /* 0x0000400001057983 */ /* 0x000ee40000100800 */
[----:B------:R-:W0:Y:S02]  /*17e40*/  LDC R13, c[0x0][0x2f4] ;  /* 0x0000bd00ff0d7b82 */ /* 0x000e240000000800 */
[----:B------:R-:W3:Y:S01]  /*17e50*/  LDL R21, [R1+0x34] ;  /* 0x0000340001157983 */ /* 0x000ee20000100800 */
[----:B------:R-:W-:-:S03]  /*17e60*/  ISETP.NE.U32.AND P0, PT, RZ, UR4, PT ;  /* 0x00000004ff007c0c */ /* 0x000fc6000bf05070 */
[----:B------:R-:W3:Y:S01]  /*17e70*/  LDL R0, [R1+0x10] ;  /* 0x0000100001007983 */ /* 0x000ee20000100800 */
[----:B------:R-:W-:-:S03]  /*17e80*/  ISETP.NE.AND.EX P0, PT, RZ, UR5, PT, P0 ;  /* 0x00000005ff007c0c */ /* 0x000fc6000bf05300 */
[----:B------:R-:W3:Y:S01]  /*17e90*/  LDL.LU R11, [R1+0x24] ;  /* 0x00002400010b7983 */ /* 0x000ee20000300800 */
[----:B------:R-:W1:Y:S09]  /*17ea0*/  S2R R20, SR_TID.X ;  /* 0x0000000000147919 */ /* 0x000e720000002100 */
[----:B--2---:R-:W-:-:S04]  /*17eb0*/  @P0 IADD3 R2, P1, R2, UR4, RZ ;  /* 0x0000000402020c10 */ /* 0x004fc8000ff3e0ff */
[----:B----4-:R-:W-:-:S05]  /*17ec0*/  @P0 IADD3.X R3, R4, UR5, RZ, P1, !PT ;  /* 0x0000000504030c10 */ /* 0x010fca0008ffe4ff */
[----:B------:R2:W4:Y:S01]  /*17ed0*/  @P0 LDG.E R26, desc[UR42][R2.64] ;  /* 0x0000002a021a0981 */ /* 0x000522000c1e1900 */
[----:B------:R-:W0:Y:S01]  /*17ee0*/  S2R R4, SR_TID.X ;  /* 0x0000000000047919 */ /* 0x000e220000002100 */
[----:B---3--:R-:W-:Y:S02]  /*17ef0*/  ISETP.NE.AND P1, PT, R7, 0x1, PT ;  /* 0x000000010700780c */ /* 0x008fe40003f25270 */
[----:B-1----:R-:W-:Y:S02]  /*17f00*/  LOP3.LUT R20, R20, 0x7f, RZ, 0xc0, !PT ;  /* 0x0000007f14147812 */ /* 0x002fe400078ec0ff */
[----:B------:R-:W-:Y:S02]  /*17f10*/  LEA R10, R5, 0xffffff80, 0x7 ;  /* 0xffffff80050a7811 */ /* 0x000fe400078e38ff */
[----:B------:R-:W-:-:S07]  /*17f20*/  SHF.R.U32.HI R20, RZ, 0x1, R20 ;  /* 0x00000001ff147819 */ /* 0x000fce0000011614 */
[----:B------:R-:W1:Y:S08]  /*17f30*/  @P1 LDC R5, c[0x0][0x434] ;  /* 0x00010d00ff051b82 */ /* 0x000e700000000800 */
[----:B------:R-:W3:Y:S01]  /*17f40*/  @P1 LDC R6, c[0x0][0x438] ;  /* 0x00010e00ff061b82 */ /* 0x000ee20000000800 */
[----:B0-----:R-:W-:-:S05]  /*17f50*/  IMAD.SHL.U32 R4, R4, 0x40, RZ ;  /* 0x0000004004047824 */ /* 0x001fca00078e00ff */
[----:B------:R-:W-:-:S04]  /*17f60*/  LOP3.LUT R4, R4, 0x40, RZ, 0xc0, !PT ;  /* 0x0000004004047812 */ /* 0x000fc800078ec0ff */
[----:B------:R-:W-:-:S04]  /*17f70*/  LOP3.LUT R4, R10, R20, R4, 0xfe, !PT ;  /* 0x000000140a047212 */ /* 0x000fc800078efe04 */
[C---:B------:R-:W-:Y:S01]  /*17f80*/  ISETP.GE.AND P0, PT, R4.reuse, R21, PT ;  /* 0x000000150400720c */ /* 0x040fe20003f06270 */
[----:B------:R-:W-:Y:S01]  /*17f90*/  IMAD.IADD R4, R4, 0x1, R0 ;  /* 0x0000000104047824 */ /* 0x000fe200078e0200 */
[----:B------:R-:W0:Y:S03]  /*17fa0*/  S2R R12, SR_TID.X ;  /* 0x00000000000c7919 */ /* 0x000e260000002100 */
[----:B-1----:R-:W-:-:S08]  /*17fb0*/  @P1 IMAD.HI.U32 R5, R4, R5, RZ ;  /* 0x0000000504051227 */ /* 0x002fd000078e00ff */
[----:B--2---:R-:W1:Y:S01]  /*17fc0*/  @!P0 LDC.64 R2, c[0x0][0x428] ;  /* 0x00010a00ff028b82 */ /* 0x004e620000000a00 */
[----:B------:R-:W-:Y:S01]  /*17fd0*/  IMAD.MOV.U32 R0, RZ, RZ, R4 ;  /* 0x000000ffff007224 */ /* 0x000fe200078e0004 */
[----:B---3--:R-:W-:-:S05]  /*17fe0*/  @P1 SHF.R.U32.HI R0, RZ, R6, R5 ;  /* 0x00000006ff001219 */ /* 0x008fca0000011605 */
[--C-:B------:R-:W-:Y:S02]  /*17ff0*/  IMAD.MOV R5, RZ, RZ, -R0.reuse ;  /* 0x000000ffff057224 */ /* 0x100fe400078e0a00 */
[----:B------:R-:W-:Y:S02]  /*18000*/  @!P0 IMAD.MOV.U32 R6, RZ, RZ, R0 ;  /* 0x000000ffff068224 */ /* 0x000fe400078e0000 */
[----:B------:R-:W-:Y:S01]  /*18010*/  IMAD R5, R7, R5, R4 ;  /* 0x0000000507057224 */ /* 0x000fe200078e0204 */
[----:B------:R-:W-:Y:S01]  /*18020*/  @!P0 SHF.R.S32.HI R7, RZ, 0x1f, R0 ;  /* 0x0000001fff078819 */ /* 0x000fe20000011400 */
[----:B0-----:R-:W-:-:S05]  /*18030*/  IMAD.SHL.U32 R15, R12, 0x10, RZ ;  /* 0x000000100c0f7824 */ /* 0x001fca00078e00ff */
[----:B------:R-:W-:-:S04]  /*18040*/  LOP3.LUT R15, R15, 0x10, RZ, 0xc0, !PT ;  /* 0x000000100f0f7812 */ /* 0x000fc800078ec0ff */
[C---:B------:R-:W-:Y:S02]  /*18050*/  ISETP.GE.AND P3, PT, R15.reuse, R13, PT ;  /* 0x0000000d0f00720c */ /* 0x040fe40003f66270 */
[----:B------:R-:W-:Y:S02]  /*18060*/  LOP3.LUT R14, R15, 0x20, RZ, 0xfc, !PT ;  /* 0x000000200f0e7812 */ /* 0x000fe400078efcff */
[----:B------:R-:W-:Y:S02]  /*18070*/  LOP3.LUT R11, R11, 0xfffffffb, RZ, 0xc0, !PT ;  /* 0xfffffffb0b0b7812 */ /* 0x000fe400078ec0ff */
[----:B------:R-:W-:-:S07]  /*18080*/  LOP3.LUT R12, R15, 0x40, RZ, 0xfc, !PT ;  /* 0x000000400f0c7812 */ /* 0x000fce00078efcff */
[----:B------:R-:W-:-:S04]  /*18090*/  @P3 LOP3.LUT R11, R11, 0x4, RZ, 0xfc, !PT ;  /* 0x000000040b0b3812 */ /* 0x000fc800078efcff */
[----:B------:R-:W-:-:S04]  /*180a0*/  LOP3.LUT R11, R11, 0xfffffff7, RZ, 0xc0, !PT ;  /* 0xfffffff70b0b7812 */ /* 0x000fc800078ec0ff */
[----:B------:R-:W-:Y:S01]  /*180b0*/  LOP3.LUT R11, R11, 0xfffffffd, RZ, 0xc0, !PT ;  /* 0xfffffffd0b0b7812 */ /* 0x000fe200078ec0ff */
[----:B------:R-:W-:Y:S01]  /*180c0*/  UMOV UR4, 0xffffffff ;  /* 0xffffffff00047882 */ /* 0x000fe20000000000 */
[----:B----4-:R-:W-:Y:S01]  /*180d0*/  SHF.R.S32.HI R8, RZ, 0x1f, R26 ;  /* 0x0000001fff087819 */ /* 0x010fe2000001141a */
[----:B-1----:R-:W-:-:S04]  /*180e0*/  @!P0 IMAD.WIDE.U32 R6, R26, R2, R6 ;  /* 0x000000021a068225 */ /* 0x002fc800078e0006 */
[----:B------:R-:W-:-:S04]  /*180f0*/  @!P0 IMAD R4, R8, R2, RZ ;  /* 0x0000000208048224 */ /* 0x000fc800078e02ff */
[----:B------:R-:W-:Y:S02]  /*18100*/  @!P0 IMAD R0, R26, R3, R4 ;  /* 0x000000031a008224 */ /* 0x000fe400078e0204 */
[----:B------:R-:W0:Y:S01]  /*18110*/  @!P0 LDC.64 R2, c[0x0][0x418] ;  /* 0x00010600ff028b82 */ /* 0x000e220000000a00 */
[----:B------:R0:W-:Y:S01]  /*18120*/  STL [R1+0x14], R8 ;  /* 0x0000140801007387 */ /* 0x0001e20000100800 */
[----:B------:R-:W-:Y:S01]  /*18130*/  @!P0 IMAD.IADD R0, R7, 0x1, R0 ;  /* 0x0000000107008824 */ /* 0x000fe200078e0200 */
[----:B0-----:R-:W-:-:S04]  /*18140*/  @!P0 LEA R8, P1, R6, R2, 0x2 ;  /* 0x0000000206088211 */ /* 0x001fc800078210ff */
[----:B------:R-:W-:Y:S01]  /*18150*/  @!P0 LEA.HI.X R9, R6, R3, R0, 0x2, P1 ;  /* 0x0000000306098211 */ /* 0x000fe200008f1400 */
[----:B------:R-:W-:Y:S01]  /*18160*/  IMAD.U32 R0, RZ, RZ, UR39 ;  /* 0x00000027ff007e24 */ /* 0x000fe2000f8e00ff */
[----:B------:R-:W-:Y:S01]  /*18170*/  ISETP.GE.AND P1, PT, R14, R13, PT ;  /* 0x0000000d0e00720c */ /* 0x000fe20003f26270 */
[----:B------:R-:W-:-:S03]  /*18180*/  IMAD.MOV.U32 R3, RZ, RZ, RZ ;  /* 0x000000ffff037224 */ /* 0x000fc600078e00ff */
[----:B------:R-:W-:-:S03]  /*18190*/  ISETP.NE.AND P2, PT, R0, 0x3, PT ;  /* 0x000000030000780c */ /* 0x000fc60003f45270 */
[----:B------:R0:W5:Y:S01]  /*181a0*/  @!P0 LDG.E R3, desc[UR42][R8.64] ;  /* 0x0000002a08038981 */ /* 0x000162000c1e1900 */
[----:B------:R-:W-:-:S05]  /*181b0*/  ISETP.GE.AND P0, PT, R12, R13, PT ;  /* 0x0000000d0c00720c */ /* 0x000fca0003f06270 */
[----:B------:R-:W-:-:S04]  /*181c0*/  @P1 LOP3.LUT R11, R11, 0x2, RZ, 0xfc, !PT ;  /* 0x000000020b0b1812 */ /* 0x000fc800078efcff */
[----:B------:R-:W-:-:S04]  /*181d0*/  @P2 LOP3.LUT R11, R11, 0x8, RZ, 0xfc, !PT ;  /* 0x000000080b0b2812 */ /* 0x000fc800078efcff */
[----:B------:R-:W-:-:S04]  /*181e0*/  LOP3.LUT R11, R11, 0xfffffffe, RZ, 0xc0, !PT ;  /* 0xfffffffe0b0b7812 */ /* 0x000fc800078ec0ff */
[----:B------:R-:W-:-:S05]  /*181f0*/  @P0 LOP3.LUT R11, R11, 0x1, RZ, 0xfc, !PT ;  /* 0x000000010b0b0812 */ /* 0x000fca00078efcff */
[----:B------:R0:W-:Y:S01]  /*18200*/  STL [R1+0x24], R11 ;  /* 0x0000240b01007387 */ /* 0x0001e20000100800 */
[----:B------:R-:W-:Y:S05]  /*18210*/  BRA.DIV UR4, `(.L_x_11561) ;  /* 0x0000004e040c7947 */ /* 0x000fea000b800000 */
.L_x_11681:
[----:B------:R-:W-:Y:S05]  /*18220*/  @!P2 BRA `(.L_x_11562) ;  /* 0x000000000004a947 */ /* 0x000fea0003800000 */
[----:B------:R-:W-:Y:S01]  /*18230*/  BPT.TRAP 0x1 ;  /* 0x000000040000795c */ /* 0x000fe20000300000 */
.L_x_11562:
[----:B------:R-:W-:Y:S01]  /*18240*/  LEA R4, R19, R17, 0x3 ;  /* 0x0000001113047211 */ /* 0x000fe200078e18ff */
[----:B------:R-:W-:Y:S01]  /*18250*/  BSSY B0, `(.L_x_11563) ;  /* 0x0000007000007945 */ /* 0x000fe20003800000 */
[----:B------:R-:W-:Y:S02]  /*18260*/  SHF.L.U32 R0, R29, 0x1f, RZ ;  /* 0x0000001f1d007819 */ /* 0x000fe400000006ff */
[----:B------:R-:W-:Y:S02]  /*18270*/  IADD3 R2, -R20, R21, -R10 ;  /* 0x0000001514027210 */ /* 0x000fe40007ffe90a */
[----:B------:R-:W1:Y:S01]  /*18280*/  SYNCS.PHASECHK.TRANS64.TRYWAIT P0, [R4+URZ+0x19c80], R0 ;  /* 0x019c8000040075a7 */ /* 0x000e62000800017f */
[----:B------:R2:W-:Y:S01]  /*18290*/  STL [R1+0x30], R0 ;  /* 0x0000300001007387 */ /* 0x0005e20000100800 */
[----:B------:R-:W-:Y:S01]  /*182a0*/  SHF.R.S32.HI R20, RZ, 0x1f, R5 ;  /* 0x0000001fff147819 */ /* 0x000fe20000011405 */
[----:B-12---:R-:W-:Y:S06]  /*182b0*/  @!P0 BRA `(.L_x_11564) ;  /* 0x0000004c00188947 */ /* 0x006fec0003800000 */
.L_x_11682:
[----:B------:R-:W-:Y:S05]  /*182c0*/  BSYNC B0 ;  /* 0x0000000000007941 */ /* 0x000fea0003800000 */
.L_x_11563:
[----:B------:R-:W2:Y:S01]  /*182d0*/  LDL R10, [R1+0x20] ;  /* 0x00002000010a7983 */ /* 0x000ea20000100800 */
[----:B------:R-:W-:Y:S01]  /*182e0*/  ULDC.64 UR4, c[0x0][0x328] ;  /* 0x0000ca0000047ab9 */ /* 0x000fe20000000a00 */
[----:B-----5:R-:W-:Y:S01]  /*182f0*/  SHF.R.S32.HI R21, RZ, 0x1f, R3 ;  /* 0x0000001fff157819 */ /* 0x020fe20000011403 */
[----:B-1----:R-:W-:Y:S01]  /*18300*/  IMAD R0, R20, UR4, RZ ;  /* 0x0000000414007c24 */ /* 0x002fe2000f8e02ff */
        /* <DEDUP_REMOVED lines=13> */
[----:B0-----:R-:W-:Y:S01]  /*183e0*/  IMAD R9, R16, UR5, R7 ;  /* 0x0000000510097c24 */ /* 0x001fe2000f8e0207 */
[----:B------:R-:W-:-:S04]  /*183f0*/  IADD3 R8, P0, R6, UR6, RZ ;  /* 0x0000000606087c10 */ /* 0x000fc8000ff1e0ff */
[----:B------:R-:W-:Y:S01]  /*18400*/  IADD3.X R9, R9, UR7, RZ, P0, !PT ;  /* 0x0000000709097c10 */ /* 0x000fe200087fe4ff */
[----:B--2---:R-:W-:Y:S01]  /*18410*/  IMAD R10, R19, 0x3000, R10 ;  /* 0x00003000130a7824 */ /* 0x004fe200078e020a */
[----:B------:R-:W-:Y:S07]  /*18420*/  BRA.DIV UR4, `(.L_x_11565) ;  /* 0x0000004a04d47947 */ /* 0x000fee000b800000 */
[----:B------:R-:W0:Y:S01]  /*18430*/  S2R R7, SR_TID.X ;  /* 0x0000000000077919 */ /* 0x000e220000002100 */
[----:B------:R-:W1:Y:S01]  /*18440*/  LDC R12, c[0x0][0x2f4] ;  /* 0x0000bd00ff0c7b82 */ /* 0x000e620000000800 */
[----:B------:R-:W2:Y:S04]  /*18450*/  SHFL.IDX PT, R6, R8, RZ, 0x1e1f ;  /* 0x001e1fff08067589 */ /* 0x000ea800000e0000 */
[----:B------:R-:W3:Y:S04]  /*18460*/  SHFL.IDX PT, R0, R9, RZ, 0x1e1f ;  /* 0x001e1fff09007589 */ /* 0x000ee800000e0000 */
[----:B------:R-:W4:Y:S01]  /*18470*/  SHFL.IDX PT, R9, R9, 0x1, 0x1e1f ;  /* 0x003e1f0009097f89 */ /* 0x000f2200000e0000 */
[----:B0-----:R-:W-:-:S05]  /*18480*/  IMAD.SHL.U32 R11, R7, 0x10, RZ ;  /* 0x00000010070b7824 */ /* 0x001fca00078e00ff */
[----:B------:R-:W-:-:S04]  /*18490*/  LOP3.LUT R11, R11, 0x10, RZ, 0xc0, !PT ;  /* 0x000000100b0b7812 */ /* 0x000fc800078ec0ff */
[C---:B--2---:R-:W-:Y:S02]  /*184a0*/  IADD3 R6, P0, R11.reuse, R6, RZ ;  /* 0x000000060b067210 */ /* 0x044fe40007f1e0ff */
[CC--:B-1----:R-:W-:Y:S02]  /*184b0*/  ISETP.GE.AND P4, PT, R11.reuse, R12.reuse, PT ;  /* 0x0000000c0b00720c */ /* 0x0c2fe40003f86270 */
[----:B------:R-:W-:Y:S01]  /*184c0*/  LOP3.LUT R13, R11, 0x20, RZ, 0xfc, !PT ;  /* 0x000000200b0d7812 */ /* 0x000fe200078efcff */
[----:B---3--:R-:W-:Y:S01]  /*184d0*/  IMAD.X R7, RZ, RZ, R0, P0 ;  /* 0x000000ffff077224 */ /* 0x008fe200000e0600 */
[----:B------:R-:W-:Y:S01]  /*184e0*/  ISETP.LT.OR P0, PT, R2, 0x1, P4 ;  /* 0x000000010200780c */ /* 0x000fe20002701670 */
[----:B------:R-:W-:Y:S01]  /*184f0*/  IMAD.IADD R0, R17, 0x1, R10 ;  /* 0x0000000111007824 */ /* 0x000fe200078e020a */
[----:B------:R-:W-:Y:S02]  /*18500*/  ISETP.GE.AND P2, PT, R13, R12, PT ;  /* 0x0000000c0d00720c */ /* 0x000fe40003f46270 */
[----:B------:R-:W-:-:S09]  /*18510*/  LOP3.LUT R11, R11, 0x40, RZ, 0xfc, !PT ;  /* 0x000000400b0b7812 */ /* 0x000fd200078efcff */
[----:B------:R-:W-:Y:S01]  /*18520*/  LDGSTS.E.BYPASS.LTC128B.128 [R0+0x9000], desc[UR42][R6.64], !P0 ;  /* 0x0900000006007fae */ /* 0x000fe2000c101d6a */
[----:B------:R-:W-:-:S13]  /*18530*/  ISETP.LT.OR P0, PT, R2, 0x1, P2 ;  /* 0x000000010200780c */ /* 0x000fda0001701670 */
[----:B------:R-:W-:Y:S01]  /*18540*/  LDGSTS.E.BYPASS.LTC128B.128 [R0+0xa000], desc[UR42][R6.64+0x20], !P0 ;  /* 0x0a00002006007fae */ /* 0x000fe2000c101d6a */
[----:B------:R-:W-:-:S04]  /*18550*/  ISETP.GE.AND P0, PT, R11, R12, PT ;  /* 0x0000000c0b00720c */ /* 0x000fc80003f06270 */
[----:B------:R-:W-:-:S13]  /*18560*/  ISETP.LT.OR P3, PT, R2, 0x1, P0 ;  /* 0x000000010200780c */ /* 0x000fda0000761670 */
[----:B------:R0:W-:Y:S01]  /*18570*/  LDGSTS.E.BYPASS.LTC128B.128 [R0+0xb000], desc[UR42][R6.64+0x40], !P3 ;  /* 0x0b00004006007fae */ /* 0x0001e2000d901d6a */
[----:B------:R-:W-:-:S03]  /*18580*/  ISETP.GE.AND P3, PT, R2, 0x41, PT ;  /* 0x000000410200780c */ /* 0x000fc60003f66270 */
[----:B0---4-:R0:W1:Y:S10]  /*18590*/  SHFL.IDX PT, R6, R8, 0x1, 0x1e1f ;  /* 0x003e1f0008067f89 */ /* 0x01107400000e0000 */
.L_x_11688:
[----:B------:R-:W2:Y:S01]  /*185a0*/  S2R R7, SR_TID.X ;  /* 0x0000000000077919 */ /* 0x000ea20000002100 */
[C---:B------:R-:W-:Y:S02]  /*185b0*/  ISETP.LT.OR P4, PT, R2.reuse, 0x41, P4 ;  /* 0x000000410200780c */ /* 0x040fe40002781670 */
[C---:B------:R-:W-:Y:S02]  /*185c0*/  ISETP.LT.OR P2, PT, R2.reuse, 0x41, P2 ;  /* 0x000000410200780c */ /* 0x040fe40001741670 */
[----:B------:R-:W-:Y:S01]  /*185d0*/  ISETP.LT.OR P0, PT, R2, 0x41, P0 ;  /* 0x000000410200780c */ /* 0x000fe20000701670 */
[----:B--2---:R-:W-:-:S05]  /*185e0*/  IMAD.SHL.U32 R7, R7, 0x10, RZ ;  /* 0x0000001007077824 */ /* 0x004fca00078e00ff */
[----:B------:R-:W-:-:S04]  /*185f0*/  LOP3.LUT R7, R7, 0x10, RZ, 0xc0, !PT ;  /* 0x0000001007077812 */ /* 0x000fc800078ec0ff */
        /* <DEDUP_REMOVED lines=10> */
.L_x_11566:
        /* <DEDUP_REMOVED lines=11> */
.L_x_11567:
[----:B------:R2:W-:Y:S01]  /*18750*/  SYNCS.ARRIVE.TRANS64.A1T0 RZ, [R4+URZ+0x19c70], RZ ;  /* 0x019c70ff04ff79a7 */ /* 0x0005e2000810003f */
[----:B------:R-:W-:Y:S05]  /*18760*/  @!P4 BRA `(.L_x_11568) ;  /* 0x000000000004c947 */ /* 0x000fea0003800000 */
[----:B------:R-:W-:Y:S01]  /*18770*/  BPT.TRAP 0x1 ;  /* 0x000000040000795c */ /* 0x000fe20000300000 */
.L_x_11568:
[----:B------:R-:W3:Y:S01]  /*18780*/  LDL R2, [R1+0x30] ;  /* 0x0000300001027983 */ /* 0x000ee20000100800 */
[----:B------:R-:W-:Y:S01]  /*18790*/  BSSY B0, `(.L_x_11569) ;  /* 0x0000003000007945 */ /* 0x000fe20003800000 */
[----:B---3--:R-:W3:Y:S03]  /*187a0*/  SYNCS.PHASECHK.TRANS64.TRYWAIT P0, [R4+URZ+0x19c40], R2 ;  /* 0x019c4002040075a7 */ /* 0x008ee6000800017f */
[----:B---3--:R-:W-:Y:S05]  /*187b0*/  @!P0 BRA `(.L_x_11570) ;  /* 0x0000004800d48947 */ /* 0x008fea0003800000 */
.L_x_11689:
[----:B------:R-:W-:Y:S05]  /*187c0*/  BSYNC B0 ;  /* 0x0000000000007941 */ /* 0x000fea0003800000 */
.L_x_11569:
[----:B0-----:R-:W0:Y:S01]  /*187d0*/  S2R R8, SR_TID.X ;  /* 0x0000000000087919 */ /* 0x001e220000002100 */
[----:B------:R-:W-:Y:S01]  /*187e0*/  ULDC.64 UR4, c[0x0][0x300] ;  /* 0x0000c00000047ab9 */ /* 0x000fe20000000a00 */
[----:B------:R-:W4:Y:S01]  /*187f0*/  LDC R9, c[0x0][0x2f4] ;  /* 0x0000bd00ff097b82 */ /* 0x000f220000000800 */
[----:B------:R-:W-:Y:S01]  /*18800*/  IMAD R20, R20, UR4, RZ ;  /* 0x0000000414147c24 */ /* 0x000fe2000f8e02ff */
[----:B------:R-:W-:Y:S01]  /*18810*/  ULDC.64 UR6, c[0x0][0x2e8] ;  /* 0x0000ba0000067ab9 */ /* 0x000fe20000000a00 */
[----:B-1----:R-:W-:-:S04]  /*18820*/  IMAD.WIDE.U32 R6, R5, UR4, RZ ;  /* 0x0000000405067c25 */ /* 0x002fc8000f8e00ff */
[----:B------:R-:W-:Y:S01]  /*18830*/  IMAD R20, R5, UR5, R20 ;  /* 0x0000000505147c24 */ /* 0x000fe2000f8e0214 */
[----:B------:R-:W-:Y:S02]  /*18840*/  ULDC.64 UR4, c[0x0][0x310] ;  /* 0x0000c40000047ab9 */ /* 0x000fe40000000a00 */
[----:B------:R-:W-:Y:S02]  /*18850*/  IMAD R21, R21, UR4, RZ ;  /* 0x0000000415157c24 */ /* 0x000fe4000f8e02ff */
[----:B------:R-:W-:Y:S02]  /*18860*/  IMAD.IADD R7, R7, 0x1, R20 ;  /* 0x0000000107077824 */ /* 0x000fe400078e0214 */
[----:B------:R-:W-:-:S04]  /*18870*/  IMAD.WIDE.U32 R6, R3, UR4, R6 ;  /* 0x0000000403067c25 */ /* 0x000fc8000f8e0006 */
[----:B------:R-:W-:Y:S01]  /*18880*/  IMAD R3, R3, UR5, R21 ;  /* 0x0000000503037c24 */ /* 0x000fe2000f8e0215 */
[----:B---3--:R-:W-:Y:S01]  /*18890*/  MOV R2, R6 ;  /* 0x0000000600027202 */ /* 0x008fe20000000f00 */
[----:B------:R-:W-:Y:S02]  /*188a0*/  ULDC.64 UR4, c[0x0][0x308] ;  /* 0x0000c20000047ab9 */ /* 0x000fe40000000a00 */
[----:B------:R-:W-:Y:S02]  /*188b0*/  IMAD.IADD R3, R7, 0x1, R3 ;  /* 0x0000000107037824 */ /* 0x000fe400078e0203 */
[----:B------:R-:W-:Y:S01]  /*188c0*/  IMAD.WIDE.U32 R2, R16, UR4, R2 ;  /* 0x0000000410027c25 */ /* 0x000fe2000f8e0002 */
[----:B------:R-:W-:-:S03]  /*188d0*/  UMOV UR4, 0xffffffff ;  /* 0xffffffff00047882 */ /* 0x000fc60000000000 */
[----:B0-----:R-:W-:Y:S01]  /*188e0*/  IMAD.SHL.U32 R10, R8, 0x10, RZ ;  /* 0x00000010080a7824 */ /* 0x001fe200078e00ff */
[----:B------:R-:W-:Y:S01]  /*188f0*/  IADD3 R5, P0, R2, UR6, RZ ;  /* 0x0000000602057c10 */ /* 0x000fe2000ff1e0ff */
[----:B------:R-:W-:Y:S02]  /*18900*/  IMAD.SHL.U32 R8, R8, 0x10, RZ ;  /* 0x0000001008087824 */ /* 0x000fe400078e00ff */
[----:B------:R-:W-:Y:S01]  /*18910*/  IMAD R6, R16, UR5, R3 ;  /* 0x0000000510067c24 */ /* 0x000fe2000f8e0203 */
[----:B------:R-:W-:Y:S02]  /*18920*/  LOP3.LUT R10, R10, 0x10, RZ, 0xc0, !PT ;  /* 0x000000100a0a7812 */ /* 0x000fe400078ec0ff */
[----:B------:R-:W-:Y:S02]  /*18930*/  LOP3.LUT R8, R8, 0x10, RZ, 0xc0, !PT ;  /* 0x0000001008087812 */ /* 0x000fe400078ec0ff */
[C---:B------:R-:W-:Y:S02]  /*18940*/  LOP3.LUT R11, R10.reuse, 0x40, RZ, 0xfc, !PT ;  /* 0x000000400a0b7812 */ /* 0x040fe400078efcff */
[----:B------:R-:W-:-:S02]  /*18950*/  LOP3.LUT R10, R10, 0x20, RZ, 0xfc, !PT ;  /* 0x000000200a0a7812 */ /* 0x000fc400078efcff */
[----:B------:R-:W-:Y:S02]  /*18960*/  IADD3.X R6, R6, UR7, RZ, P0, !PT ;  /* 0x0000000706067c10 */ /* 0x000fe400087fe4ff */
[-C--:B----4-:R-:W-:Y:S02]  /*18970*/  ISETP.GE.AND P2, PT, R11, R9.reuse, PT ;  /* 0x000000090b00720c */ /* 0x090fe40003f46270 */
[-C--:B------:R-:W-:Y:S02]  /*18980*/  ISETP.GE.AND P4, PT, R10, R9.reuse, PT ;  /* 0x000000090a00720c */ /* 0x080fe40003f86270 */
[----:B------:R-:W-:Y:S01]  /*18990*/  ISETP.GE.AND P5, PT, R8, R9, PT ;  /* 0x000000090800720c */ /* 0x000fe20003fa6270 */
[----:B------:R-:W-:-:S12]  /*189a0*/  BRA.DIV UR4, `(.L_x_11571) ;  /* 0x0000004a04707947 */ /* 0x000fd8000b800000 */
[----:B------:R-:W0:Y:S04]  /*189b0*/  SHFL.IDX PT, R3, R5, RZ, 0x1e1f ;  /* 0x001e1fff05037589 */ /* 0x000e2800000e0000 */
[----:B------:R-:W1:Y:S04]  /*189c0*/  SHFL.IDX PT, R2, R6, RZ, 0x1e1f ;  /* 0x001e1fff06027589 */ /* 0x000e6800000e0000 */
[----:B------:R-:W3:Y:S04]  /*189d0*/  SHFL.IDX PT, R5, R5, 0x1, 0x1e1f ;  /* 0x003e1f0005057f89 */ /* 0x000ee800000e0000 */
[----:B------:R-:W4:Y:S01]  /*189e0*/  SHFL.IDX PT, R6, R6, 0x1, 0x1e1f ;  /* 0x003e1f0006067f89 */ /* 0x000f2200000e0000 */
[----:B0-----:R-:W-:-:S05]  /*189f0*/  @P1 IADD3 R3, P0, R8, R3, RZ ;  /* 0x0000000308031210 */ /* 0x001fca0007f1e0ff */
[----:B-1----:R-:W-:-:S05]  /*18a00*/  @P1 IMAD.X R2, RZ, RZ, R2, P0 ;  /* 0x000000ffff021224 */ /* 0x002fca00000e0602 */
[----:B------:R-:W-:-:S04]  /*18a10*/  @P1 LOP3.LUT R3, R3, R2, RZ, 0x3c, !PT ;  /* 0x0000000203031212 */ /* 0x000fc800078e3cff */
[----:B------:R-:W-:-:S04]  /*18a20*/  @P1 LOP3.LUT R2, R3, R2, RZ, 0x3c, !PT ;  /* 0x0000000203021212 */ /* 0x000fc800078e3cff */
[----:B------:R-:W-:-:S05]  /*18a30*/  @P1 LOP3.LUT R3, R3, R2, RZ, 0x3c, !PT ;  /* 0x0000000203031212 */ /* 0x000fca00078e3cff */
[----:B------:R0:W-:Y:S04]  /*18a40*/  @P1 LDGSTS.E.BYPASS.LTC128B.128 [R0+0x13800], desc[UR42][R2.64], !P5 ;  /* 0x1380000002001fae */ /* 0x0001e8000e901d6a */
[----:B------:R0:W-:Y:S04]  /*18a50*/  @P1 LDGSTS.E.BYPASS.LTC128B.128 [R0+0x14800], desc[UR42][R2.64+0x20], !P4 ;  /* 0x1480002002001fae */ /* 0x0001e8000e101d6a */
[----:B---34-:R0:W-:Y:S02]  /*18a60*/  @P1 LDGSTS.E.BYPASS.LTC128B.128 [R0+0x15800], desc[UR42][R2.64+0x40], !P2 ;  /* 0x1580004002001fae */ /* 0x0181e4000d101d6a */
.L_x_11695:
[----:B01----:R-:W-:-:S05]  /*18a70*/  @P3 IADD3 R3, P0, R8, R5, RZ ;  /* 0x0000000508033210 */ /* 0x003fca0007f1e0ff */
[----:B------:R-:W-:Y:S01]  /*18a80*/  @P3 IMAD.X R2, RZ, RZ, R6, P0 ;  /* 0x000000ffff023224 */ /* 0x000fe200000e0606 */
[----:B------:R-:W-:-:S04]  /*18a90*/  PLOP3.LUT P0, PT, PT, PT, PT, 0x80, 0x0 ;  /* 0x000000000000781c */ /* 0x000fc80003f0f070 */
        /* <DEDUP_REMOVED lines=8> */
[----:B------:R0:W-:Y:S01]  /*18b20*/  @P3 LDGSTS.E.BYPASS.LTC128B.128 [R0+0x16000], desc[UR42][R2.64+0x40], !P2 ;  /* 0x1600004002003fae */ /* 0x0001e2000d101d6a */
[----:B------:R-:W-:Y:S01]  /*18b30*/  NOP ;  /* 0x0000000000007918 */ /* 0x000fe20000000000 */
.L_x_11572:
        /* <DEDUP_REMOVED lines=11> */
.L_x_11573:
[----:B------:R0:W5:Y:S01]  /*18bf0*/  LDL.LU R5, [R1+0x38] ;  /* 0x0000380001057983 */ /* 0x0001620000300800 */
[----:B------:R0:W-:Y:S03]  /*18c00*/  SYNCS.ARRIVE.TRANS64.A1T0 RZ, [R4+URZ+0x19c30], RZ ;  /* 0x019c30ff04ff79a7 */ /* 0x0001e6000810003f */
[----:B------:R0:W5:Y:S02]  /*18c10*/  LDL.LU R3, [R1+0x44] ;  /* 0x0000440001037983 */ /* 0x0001640000300800 */
[----:B------:R-:W-:Y:S05]  /*18c20*/  WARPSYNC.ALL ;  /* 0x0000000000007948 */ /* 0x000fea0003800000 */
[----:B------:R-:W-:Y:S01]  /*18c30*/  ULDC.64 UR4, c[0x0][0x298] ;  /* 0x0000a60000047ab9 */ /* 0x000fe20000000a00 */
[----:B------:R-:W-:Y:S01]  /*18c40*/  ULDC.64 UR6, c[0x0][0xa00] ;  /* 0x0002800000067ab9 */ /* 0x000fe20000000a00 */
[----:B------:R-:W-:Y:S01]  /*18c50*/  VIADD R0, R17, 0xf000 ;  /* 0x0000f00011007836 */ /* 0x000fe20000000000 */
[----:B------:R-:W-:Y:S01]  /*18c60*/  BAR.SYNC.DEFER_BLOCKING 0x8, 0x200 ;  /* 0x0208000000007b1d */ /* 0x000fe20000010000 */
[----:B------:R-:W-:-:S03]  /*18c70*/  ISETP.NE.U32.AND P0, PT, RZ, UR6, PT ;  /* 0x00000006ff007c0c */ /* 0x000fc6000bf05070 */
[----:B------:R-:W-:Y:S02]  /*18c80*/  LOP3.LUT P1, RZ, R0, 0x9f, RZ, 0xc0, !PT ;  /* 0x0000009f00ff7812 */ /* 0x000fe4000782c0ff */
[----:B------:R-:W-:Y:S01]  /*18c90*/  ISETP.NE.AND.EX P0, PT, RZ, UR7, PT, P0 ;  /* 0x00000007ff007c0c */ /* 0x000fe2000bf05300 */
[----:B------:R-:W-:Y:S03]  /*18ca0*/  BSSY B6, `(.L_x_11574) ;  /* 0x000001c000067945 */ /* 0x000fe60003800000 */
[----:B------:R-:W-:Y:S02]  /*18cb0*/  SEL R18, R18, RZ, !P0 ;  /* 0x000000ff12127207 */ /* 0x000fe40004000000 */
[----:B-----5:R-:W-:-:S05]  /*18cc0*/  SHF.R.S32.HI R2, RZ, 0x1f, R5 ;  /* 0x0000001fff027819 */ /* 0x020fca0000011405 */
[----:B------:R-:W-:-:S04]  /*18cd0*/  IMAD R2, R2, UR4, RZ ;  /* 0x0000000402027c24 */ /* 0x000fc8000f8e02ff */
[----:B------:R-:W-:Y:S01]  /*18ce0*/  IMAD R0, R5, UR5, R2 ;  /* 0x0000000505007c24 */ /* 0x000fe2000f8e0202 */
[----:B------:R-:W-:Y:S01]  /*18cf0*/  SEL R2, R3, RZ, !P0 ;  /* 0x000000ff03027207 */ /* 0x000fe20004000000 */
[----:B0-2---:R-:W-:-:S04]  /*18d00*/  IMAD.WIDE.U32 R4, R5, UR4, RZ ;  /* 0x0000000405047c25 */ /* 0x005fc8000f8e00ff */
[----:B------:R-:W-:Y:S01]  /*18d10*/  IMAD.IADD R0, R5, 0x1, R0 ;  /* 0x0000000105007824 */ /* 0x000fe200078e0200 */
[----:B------:R0:W-:Y:S04]  /*18d20*/  STL.64 [R1+0x30], R4 ;  /* 0x0000300401007387 */ /* 0x0001e80000100a00 */
[----:B------:R0:W-:Y:S04]  /*18d30*/  STL [R1+0x44], R2 ;  /* 0x0000440201007387 */ /* 0x0001e80000100800 */
[----:B------:R0:W-:Y:S01]  /*18d40*/  STL [R1+0x38], R0 ;  /* 0x0000380001007387 */ /* 0x0001e20000100800 */
[----:B------:R-:W-:Y:S05]  /*18d50*/  @!P1 BRA `(.L_x_11575) ;  /* 0x0000000000409947 */ /* 0x000fea0003800000 */
[----:B0-----:R-:W-:Y:S01]  /*18d60*/  MOV R2, 0x0 ;  /* 0x0000000000027802 */ /* 0x001fe20000000f00 */
        /* <DEDUP_REMOVED lines=15> */
.L_x_11575:
[----:B------:R-:W-:Y:S05]  /*18e60*/  BSYNC B6 ;  /* 0x0000000000067941 */ /* 0x000fea0003800000 */
.L_x_11574:
[----:B0-----:R-:W2:Y:S01]  /*18e70*/  LDL.LU R2, [R1+0x38] ;  /* 0x0000380001027983 */ /* 0x001ea20000300800 */
[----:B------:R-:W0:Y:S01]  /*18e80*/  LDC R9, c[0x0][0x448] ;  /* 0x00011200ff097b82 */ /* 0x000e220000000800 */
[----:B------:R-:W-:Y:S01]  /*18e90*/  ULDC.64 UR4, c[0x0][0x2d8] ;  /* 0x0000b60000047ab9 */ /* 0x000fe20000000a00 */
[----:B------:R-:W-:Y:S01]  /*18ea0*/  ULDC.64 UR6, c[0x0][0x2e0] ;  /* 0x0000b80000067ab9 */ /* 0x000fe20000000a00 */
[----:B------:R-:W3:Y:S01]  /*18eb0*/  LDL.LU.64 R20, [R1+0x30] ;  /* 0x0000300001147983 */ /* 0x000ee20000300a00 */
[----:B------:R-:W-:-:S03]  /*18ec0*/  ULDC.64 UR8, c[0x0][0x280] ;  /* 0x0000a00000087ab9 */ /* 0x000fc60000000a00 */
[----:B------:R-:W4:Y:S01]  /*18ed0*/  LDL.LU R0, [R1+0x44] ;  /* 0x0000440001007983 */ /* 0x000f220000300800 */
[----:B0-----:R-:W-:-:S13]  /*18ee0*/  ISETP.NE.AND P0, PT, R9, 0x1, PT ;  /* 0x000000010900780c */ /* 0x001fda0003f05270 */
[----:B------:R-:W0:Y:S08]  /*18ef0*/  @P0 LDC R5, c[0x0][0x44c] ;  /* 0x00011300ff050b82 */ /* 0x000e300000000800 */
[----:B------:R-:W1:Y:S08]  /*18f00*/  @P0 LDC R6, c[0x0][0x450] ;  /* 0x00011400ff060b82 */ /* 0x000e700000000800 */
[----:B------:R-:W1:Y:S01]  /*18f10*/  @P0 LDC R8, c[0x0][0x450] ;  /* 0x00011400ff080b82 */ /* 0x000e620000000800 */
[----:B--2---:R-:W-:-:S02]  /*18f20*/  IMAD.MOV.U32 R3, RZ, RZ, R2 ;  /* 0x000000ffff037224 */ /* 0x004fc400078e0002 */
[----:B---3--:R-:W-:Y:S01]  /*18f30*/  IMAD.MOV.U32 R2, RZ, RZ, R20 ;  /* 0x000000ffff027224 */ /* 0x008fe200078e0014 */
[----:B------:R-:W2:Y:S03]  /*18f40*/  S2R R21, SR_TID.X ;  /* 0x0000000000157919 */ /* 0x000ea60000002100 */
[C---:B------:R-:W-:Y:S01]  /*18f50*/  IMAD.WIDE.U32 R2, R16.reuse, UR4, R2 ;  /* 0x0000000410027c25 */ /* 0x040fe2000f8e0002 */
[----:B------:R-:W3:Y:S03]  /*18f60*/  S2R R20, SR_TID.X ;  /* 0x0000000000147919 */ /* 0x000ee60000002100 */
[----:B------:R-:W-:Y:S01]  /*18f70*/  IMAD R3, R16, UR5, R3 ;  /* 0x0000000510037c24 */ /* 0x000fe2000f8e0203 */
[----:B------:R-:W-:Y:S01]  /*18f80*/  ULDC.64 UR4, c[0x0][0x2d0] ;  /* 0x0000b40000047ab9 */ /* 0x000fe20000000a00 */
[----:B----4-:R-:W-:-:S02]  /*18f90*/  IMAD R0, R0, UR6, RZ ;  /* 0x0000000600007c24 */ /* 0x010fc4000f8e02ff */
[----:B------:R-:W-:-:S04]  /*18fa0*/  IMAD.WIDE.U32 R2, R18, UR6, R2 ;  /* 0x0000000612027c25 */ /* 0x000fc8000f8e0002 */
[----:B------:R-:W-:Y:S01]  /*18fb0*/  IMAD R0, R18, UR7, R0 ;  /* 0x0000000712007c24 */ /* 0x000fe2000f8e0200 */
[----:B------:R-:W-:-:S03]  /*18fc0*/  ULDC.64 UR6, c[0x0][0x2c8] ;  /* 0x0000b20000067ab9 */ /* 0x000fc60000000a00 */
[----:B------:R-:W-:Y:S02]  /*18fd0*/  IMAD.IADD R3, R3, 0x1, R0 ;  /* 0x0000000103037824 */ /* 0x000fe400078e0200 */
[----:B--2---:R-:W-:Y:S01]  /*18fe0*/  IMAD.SHL.U32 R21, R21, 0x40, RZ ;  /* 0x0000004015157824 */ /* 0x004fe200078e00ff */
[----:B---3--:R-:W-:-:S04]  /*18ff0*/  LOP3.LUT R20, R20, 0x7f, RZ, 0xc0, !PT ;  /* 0x0000007f14147812 */ /* 0x008fc800078ec0ff */
[----:B------:R-:W-:Y:S02]  /*19000*/  LOP3.LUT R21, R21, 0x40, RZ, 0xc0, !PT ;  /* 0x0000004015157812 */ /* 0x000fe400078ec0ff */
[----:B------:R-:W-:-:S04]  /*19010*/  SHF.R.U32.HI R20, RZ, 0x1, R20 ;  /* 0x00000001ff147819 */ /* 0x000fc80000011614 */
[----:B------:R-:W-:-:S05]  /*19020*/  LOP3.LUT R20, R20, R21, RZ, 0xfc, !PT ;  /* 0x0000001514147212 */ /* 0x000fca00078efcff */
[----:B------:R-:W-:Y:S02]  /*19030*/  IMAD R0, R25, 0xc0, R20 ;  /* 0x000000c019007824 */ /* 0x000fe400078e0214 */
[----:B------:R2:W5:Y:S02]  /*19040*/  LDL R20, [R1+0x4c] ;  /* 0x00004c0001147983 */ /* 0x0005640000100800 */
[----:B0-----:R-:W-:Y:S01]  /*19050*/  @P0 IMAD.HI.U32 R5, R0, R5, RZ ;  /* 0x0000000500050227 */ /* 0x001fe200078e00ff */
[----:B------:R-:W0:Y:S03]  /*19060*/  S2R R21, SR_TID.X ;  /* 0x0000000000157919 */ /* 0x000e260000002100 */
[----:B------:R-:W-:Y:S01]  /*19070*/  IMAD.MOV.U32 R4, RZ, RZ, R0 ;  /* 0x000000ffff047224 */ /* 0x000fe200078e0000 */
[----:B-1----:R-:W-:-:S04]  /*19080*/  @P0 SHF.R.U32.HI R4, RZ, R6, R5 ;  /* 0x00000006ff040219 */ /* 0x002fc80000011605 */
[----:B------:R-:W-:Y:S02]  /*19090*/  SHF.R.S32.HI R5, RZ, 0x1f, R4 ;  /* 0x0000001fff057819 */ /* 0x000fe40000011404 */
[----:B------:R-:W-:-:S03]  /*190a0*/  IADD3 R7, -R4, RZ, RZ ;  /* 0x000000ff04077210 */ /* 0x000fc60007ffe1ff */
[----:B------:R-:W-:-:S04]  /*190b0*/  IMAD R5, R5, UR4, RZ ;  /* 0x0000000405057c24 */ /* 0x000fc8000f8e02ff */
[C---:B------:R-:W-:Y:S02]  /*190c0*/  IMAD R6, R4.reuse, UR5, R5 ;  /* 0x0000000504067c24 */ /* 0x040fe4000f8e0205 */
[----:B------:R-:W-:-:S04]  /*190d0*/  IMAD.WIDE.U32 R4, R4, UR4, R2 ;  /* 0x0000000404047c25 */ /* 0x000fc8000f8e0002 */
[----:B------:R-:W-:Y:S02]  /*190e0*/  IMAD.IADD R5, R5, 0x1, R6 ;  /* 0x0000000105057824 */ /* 0x000fe400078e0206 */
[----:B------:R-:W-:Y:S02]  /*190f0*/  IMAD R6, R9, R7, R0 ;  /* 0x0000000709067224 */ /* 0x000fe400078e0200 */
[----:B------:R-:W-:Y:S02]  /*19100*/  VIADD R0, R0, 0x80 ;  /* 0x0000008000007836 */ /* 0x000fe40000000000 */
[----:B------:R-:W-:Y:S01]  /*19110*/  IMAD.WIDE.U32 R4, R6, UR6, R4 ;  /* 0x0000000606047c25 */ /* 0x000fe2000f8e0004 */
[----:B------:R-:W-:-:S03]  /*19120*/  SHF.R.S32.HI R7, RZ, 0x1f, R6 ;  /* 0x0000001fff077819 */ /* 0x000fc60000011406 */
[----:B0-----:R-:W-:Y:S02]  /*19130*/  IMAD.SHL.U32 R11, R21, 0x10, RZ ;  /* 0x00000010150b7824 */ /* 0x001fe400078e00ff */
[----:B------:R-:W-:Y:S02]  /*19140*/  IMAD R7, R7, UR6, RZ ;  /* 0x0000000607077c24 */ /* 0x000fe4000f8e02ff */
[----:B------:R-:W-:Y:S01]  /*19150*/  IMAD.SHL.U32 R10, R21, 0x10, RZ ;  /* 0x00000010150a7824 */ /* 0x000fe200078e00ff */
[----:B------:R-:W-:Y:S01]  /*19160*/  LOP3.LUT R11, R11, 0x10, RZ, 0xc0, !PT ;  /* 0x000000100b0b7812 */ /* 0x000fe200078ec0ff */
[----:B------:R-:W-:Y:S01]  /*19170*/  IMAD R7, R6, UR7, R7 ;  /* 0x0000000706077c24 */ /* 0x000fe2000f8e0207 */
[----:B------:R-:W-:Y:S01]  /*19180*/  IADD3 R6, P1, R4, UR8, RZ ;  /* 0x0000000804067c10 */ /* 0x000fe2000ff3e0ff */
[----:B------:R-:W-:Y:S01]  /*19190*/  IMAD.MOV.U32 R4, RZ, RZ, R0 ;  /* 0x000000ffff047224 */ /* 0x000fe200078e0000 */
[----:B------:R-:W-:Y:S02]  /*191a0*/  LOP3.LUT R12, R11, 0x20, RZ, 0xfc, !PT ;  /* 0x000000200b0c7812 */ /* 0x000fe400078efcff */
[----:B------:R-:W-:-:S02]  /*191b0*/  IADD3.X R5, R5, UR9, R7, P1, !PT ;  /* 0x0000000905057c10 */ /* 0x000fc40008ffe407 */
[----:B------:R-:W0:Y:S01]  /*191c0*/  @P0 LDC R7, c[0x0][0x44c] ;  /* 0x00011300ff070b82 */ /* 0x000e220000000800 */
[----:B------:R-:W-:Y:S02]  /*191d0*/  LOP3.LUT R10, R10, 0x10, RZ, 0xc0, !PT ;  /* 0x000000100a0a7812 */ /* 0x000fe400078ec0ff */
[----:B------:R-:W-:Y:S02]  /*191e0*/  LOP3.LUT R11, R11, 0x40, RZ, 0xfc, !PT ;  /* 0x000000400b0b7812 */ /* 0x000fe400078efcff */
[----:B------:R-:W-:Y:S01]  /*191f0*/  LOP3.LUT R21, R21, 0x7f, RZ, 0xc0, !PT ;  /* 0x0000007f15157812 */ /* 0x000fe200078ec0ff */
[----:B0-----:R-:W-:-:S05]  /*19200*/  @P0 IMAD.HI.U32 R7, R0, R7, RZ ;  /* 0x0000000700070227 */ /* 0x001fca00078e00ff */
[----:B------:R-:W-:Y:S02]  /*19210*/  @P0 SHF.R.U32.HI R4, RZ, R8, R7 ;  /* 0x00000008ff040219 */ /* 0x000fe40000011607 */
[----:B------:R2:W5:Y:S03]  /*19220*/  LDL R8, [R1+0x3c] ;  /* 0x00003c0001087983 */ /* 0x0005660000100800 */
[----:B------:R-:W-:Y:S02]  /*19230*/  IMAD.MOV R7, RZ, RZ, -R4 ;  /* 0x000000ffff077224 */ /* 0x000fe400078e0a04 */
[----:B------:R-:W-:-:S04]  /*19240*/  IMAD.WIDE.U32 R2, R4, UR4, R2 ;  /* 0x0000000404027c25 */ /* 0x000fc8000f8e0002 */
[----:B------:R-:W-:Y:S01]  /*19250*/  IMAD R0, R9, R7, R0 ;  /* 0x0000000709007224 */ /* 0x000fe200078e0200 */
[----:B------:R-:W-:-:S05]  /*19260*/  SHF.R.S32.HI R7, RZ, 0x1f, R4 ;  /* 0x0000001fff077819 */ /* 0x000fca0000011404 */
[----:B------:R-:W-:Y:S01]  /*19270*/  IMAD R7, R7, UR4, RZ ;  /* 0x0000000407077c24 */ /* 0x000fe2000f8e02ff */
[----:B------:R-:W-:Y:S02]  /*19280*/  ULDC UR4, c[0x0][0x2b8] ;  /* 0x0000ae0000047ab9 */ /* 0x000fe40000000800 */
[----:B------:R-:W-:Y:S01]  /*19290*/  ISETP.GE.AND P3, PT, R10, UR4, PT ;  /* 0x000000040a007c0c */ /* 0x000fe2000bf66270 */
[----:B------:R-:W-:Y:S01]  /*192a0*/  IMAD R4, R4, UR5, R7 ;  /* 0x0000000504047c24 */ /* 0x000fe2000f8e0207 */
[----:B------:R-:W-:-:S03]  /*192b0*/  UMOV UR5, 0xffffffff ;  /* 0xffffffff00057882 */ /* 0x000fc60000000000 */
[----:B------:R-:W-:Y:S01]  /*192c0*/  IMAD.IADD R3, R3, 0x1, R4 ;  /* 0x0000000103037824 */ /* 0x000fe200078e0204 */
[----:B------:R-:W-:Y:S01]  /*192d0*/  SHF.R.S32.HI R4, RZ, 0x1f, R0 ;  /* 0x0000001fff047819 */ /* 0x000fe20000011400 */
[----:B------:R-:W-:-:S04]  /*192e0*/  IMAD.WIDE.U32 R2, R0, UR6, R2 ;  /* 0x0000000600027c25 */ /* 0x000fc8000f8e0002 */
[----:B------:R-:W-:Y:S01]  /*192f0*/  IMAD R4, R4, UR6, RZ ;  /* 0x0000000604047c24 */ /* 0x000fe2000f8e02ff */
[----:B------:R-:W-:-:S03]  /*19300*/  IADD3 R7, P0, R2, UR8, RZ ;  /* 0x0000000802077c10 */ /* 0x000fc6000ff1e0ff */
[----:B------:R-:W-:Y:S01]  /*19310*/  IMAD R0, R0, UR7, R4 ;  /* 0x0000000700007c24 */ /* 0x000fe2000f8e0204 */
[----:B------:R-:W-:-:S04]  /*19320*/  ISETP.GE.AND P1, PT, R11, UR4, PT ;  /* 0x000000040b007c0c */ /* 0x000fc8000bf26270 */
[----:B------:R-:W-:Y:S02]  /*19330*/  IADD3.X R4, R3, UR9, R0, P0, !PT ;  /* 0x0000000903047c10 */ /* 0x000fe400087fe400 */
[----:B------:R-:W-:Y:S02]  /*19340*/  ISETP.GE.AND P0, PT, R12, UR4, PT ;  /* 0x000000040c007c0c */ /* 0x000fe4000bf06270 */
[----:B------:R-:W-:Y:S01]  /*19350*/  SHF.R.U32.HI R18, RZ, 0x1, R21 ;  /* 0x00000001ff127819 */ /* 0x000fe20000011615 */
[----:B--2---:R-:W-:Y:S10]  /*19360*/  BRA.DIV UR5, `(.L_x_11576) ;  /* 0x0000004205a47947 */ /* 0x004ff4000b800000 */
[----:B------:R-:W0:Y:S01]  /*19370*/  SHFL.IDX PT, R3, R6, RZ, 0x1e1f ;  /* 0x001e1fff06037589 */ /* 0x000e2200000e0000 */
[----:B-----5:R-:W-:Y:S02]  /*19380*/  IMAD R0, R20, R9, RZ ;  /* 0x0000000914007224 */ /* 0x020fe400078e02ff */
[----:B------:R-:W-:Y:S01]  /*19390*/  IMAD R25, R25, 0xc0, R18 ;  /* 0x000000c019197824 */ /* 0x000fe200078e0212 */
        /* <DEDUP_REMOVED lines=21> */
.L_x_11702:
[----:B------:R-:W-:Y:S01]  /*194f0*/  IADD3 R25, R25, 0x80, RZ ;  /* 0x0000008019197810 */ /* 0x000fe20007ffe0ff */
[----:B------:R-:W-:Y:S03]  /*19500*/  BSSY B0, `(.L_x_11577) ;  /* 0x000000b000007945 */ /* 0x000fe60003800000 */
        /* <DEDUP_REMOVED lines=10> */
.L_x_11578:
[----:B------:R-:W-:Y:S05]  /*195b0*/  BSYNC B0 ;  /* 0x0000000000007941 */ /* 0x000fea0003800000 */
.L_x_11577:
[----:B------:R-:W-:Y:S01]  /*195c0*/  NOP ;  /* 0x0000000000007918 */ /* 0x000fe20000000000 */
[----:B------:R-:W-:-:S13]  /*195d0*/  PLOP3.LUT P0, PT, PT, PT, PT, 0x80, 0x0 ;  /* 0x000000000000781c */ /* 0x000fda0003f0f070 */
.L_x_11579:
        /* <DEDUP_REMOVED lines=18> */
.L_x_11703:
[----:B------:R-:W-:Y:S05]  /*19700*/  BSYNC B0 ;  /* 0x0000000000007941 */ /* 0x000fea0003800000 */
.L_x_11580:
[----:B-1----:R-:W3:Y:S04]  /*19710*/  LDL.LU R3, [R1+0x40] ;  /* 0x0000400001037983 */ /* 0x002ee80000300800 */
[----:B------:R-:W4:Y:S01]  /*19720*/  LDL R2, [R1+0xc] ;  /* 0x00000c0001027983 */ /* 0x000f220000100800 */
[----:B---3--:R-:W-:-:S05]  /*19730*/  VIADD R20, R3, 0xfffffffe ;  /* 0xfffffffe03147836 */ /* 0x008fca0000000000 */
[----:B----4-:R-:W-:-:S13]  /*19740*/  ISETP.GE.AND P0, PT, R20, R2, PT ;  /* 0x000000021400720c */ /* 0x010fda0003f06270 */
[----:B------:R-:W-:Y:S05]  /*19750*/  @!P0 BRA `(.L_x_11582) ;  /* 0x00000010007c8947 */ /* 0x000fea0003800000 */
[----:B------:R-:W-:Y:S02]  /*19760*/  IMAD.MOV.U32 R5, RZ, RZ, R29 ;  /* 0x000000ffff057224 */ /* 0x000fe400078e001d */
[----:B0-----:R-:W-:-:S07]  /*19770*/  IMAD.MOV.U32 R4, RZ, RZ, R19 ;  /* 0x000000ffff047224 */ /* 0x001fce00078e0013 */
.L_x_11602:
[----:B---3--:R-:W3:Y:S01]  /*19780*/  LDL R7, [R1+0x10] ;  /* 0x0000100001077983 */ /* 0x008ee20000100800 */
[----:B0-----:R-:W0:Y:S03]  /*19790*/  LDC R8, c[0x0][0x430] ;  /* 0x00010c00ff087b82 */ /* 0x001e260000000800 */
[----:B------:R-:W4:Y:S01]  /*197a0*/  LDL R9, [R1+0x14] ;  /* 0x0000140001097983 */ /* 0x000f220000100800 */
[----:B------:R-:W2:Y:S03]  /*197b0*/  S2R R2, SR_TID.X ;  /* 0x0000000000027919 */ /* 0x000ea60000002100 */
[----:B------:R-:W5:Y:S01]  /*197c0*/  LDL R10, [R1+0xc] ;  /* 0x00000c00010a7983 */ /* 0x000f620000100800 */
[----:B0-----:R-:W-:-:S13]  /*197d0*/  ISETP.NE.AND P0, PT, R8, 0x1, PT ;  /* 0x000000010800780c */ /* 0x001fda0003f05270 */
[----:B------:R-:W0:Y:S01]  /*197e0*/  @P0 LDC R6, c[0x0][0x434] ;  /* 0x00010d00ff060b82 */ /* 0x000e220000000800 */
[----:B--2---:R-:W-:-:S04]  /*197f0*/  LOP3.LUT R0, R2, 0x7f, RZ, 0xc0, !PT ;  /* 0x0000007f02007812 */ /* 0x004fc800078ec0ff */
[----:B------:R-:W-:-:S03]  /*19800*/  SHF.R.U32.HI R3, RZ, 0x1, R0 ;  /* 0x00000001ff037819 */ /* 0x000fc60000011600 */
[----:B-1----:R-:W1:Y:S01]  /*19810*/  @P0 LDC R0, c[0x0][0x438] ;  /* 0x00010e00ff000b82 */ /* 0x002e620000000800 */
[----:B------:R-:W-:Y:S02]  /*19820*/  IMAD.SHL.U32 R2, R2, 0x40, RZ ;  /* 0x0000004002027824 */ /* 0x000fe400078e00ff */
[----:B------:R-:W-:-:S03]  /*19830*/  IMAD R3, R20, 0x80, R3 ;  /* 0x0000008014037824 */ /* 0x000fc600078e0203 */
[----:B------:R-:W-:Y:S01]  /*19840*/  LOP3.LUT R2, R2, 0x40, RZ, 0xc0, !PT ;  /* 0x0000004002027812 */ /* 0x000fe200078ec0ff */
[----:B------:R-:W-:Y:S05]  /*19850*/  YIELD ;  /* 0x0000000000007946 */ /* 0x000fea0003800000 */
[----:B------:R-:W-:Y:S01]  /*19860*/  ULDC.64 UR4, c[0x0][0x428] ;  /* 0x00010a0000047ab9 */ /* 0x000fe20000000a00 */
[----:B---3--:R-:W-:-:S05]  /*19870*/  IADD3 R3, R2, R3, R7 ;  /* 0x0000000302037210 */ /* 0x008fca0007ffe007 */
[----:B0-----:R-:W-:-:S04]  /*19880*/  @P0 IMAD.HI.U32 R6, R3, R6, RZ ;  /* 0x0000000603060227 */ /* 0x001fc800078e00ff */
[----:B------:R-:W-:Y:S01]  /*19890*/  IMAD.MOV.U32 R2, RZ, RZ, R3 ;  /* 0x000000ffff027224 */ /* 0x000fe200078e0003 */
[----:B-1----:R-:W-:-:S05]  /*198a0*/  @P0 SHF.R.U32.HI R2, RZ, R0, R6 ;  /* 0x00000000ff020219 */ /* 0x002fca0000011606 */
[--C-:B------:R-:W-:Y:S02]  /*198b0*/  IMAD.MOV R7, RZ, RZ, -R2.reuse ;  /* 0x000000ffff077224 */ /* 0x100fe400078e0a02 */
[----:B----4-:R-:W-:Y:S02]  /*198c0*/  IMAD R0, R9, UR4, RZ ;  /* 0x0000000409007c24 */ /* 0x010fe4000f8e02ff */
[----:B------:R-:W-:Y:S01]  /*198d0*/  IMAD R7, R8, R7, R3 ;  /* 0x0000000708077224 */ /* 0x000fe200078e0203 */
[----:B------:R-:W-:Y:S01]  /*198e0*/  SHF.R.S32.HI R3, RZ, 0x1f, R2 ;  /* 0x0000001fff037819 */ /* 0x000fe20000011402 */
[C---:B------:R-:W-:Y:S02]  /*198f0*/  IMAD R0, R26.reuse, UR5, R0 ;  /* 0x000000051a007c24 */ /* 0x040fe4000f8e0200 */
[----:B------:R-:W-:Y:S01]  /*19900*/  IMAD.WIDE.U32 R2, R26, UR4, R2 ;  /* 0x000000041a027c25 */ /* 0x000fe2000f8e0002 */
[----:B------:R-:W-:-:S04]  /*19910*/  ULDC.64 UR4, c[0x0][0x418] ;  /* 0x0001060000047ab9 */ /* 0x000fc80000000a00 */
[----:B------:R-:W-:Y:S02]  /*19920*/  IADD3 R0, R0, R3, RZ ;  /* 0x0000000300007210 */ /* 0x000fe40007ffe0ff */
[----:B------:R-:W-:-:S04]  /*19930*/  LEA R8, P0, R2, UR4, 0x2 ;  /* 0x0000000402087c11 */ /* 0x000fc8000f8010ff */
[----:B------:R-:W-:-:S05]  /*19940*/  LEA.HI.X R9, R2, UR5, R0, 0x2, P0 ;  /* 0x0000000502097c11 */ /* 0x000fca00080f1400 */
[----:B------:R-:W2:Y:S01]  /*19950*/  LDG.E R8, desc[UR42][R8.64] ;  /* 0x0000002a08087981 */ /* 0x000ea2000c1e1900 */
[----:B------:R-:W-:-:S05]  /*19960*/  IMAD.MOV.U32 R0, RZ, RZ, R20 ;  /* 0x000000ffff007224 */ /* 0x000fca00078e0014 */
[----:B-----5:R-:W-:Y:S01]  /*19970*/  ISETP.GT.AND P1, PT, R0, R10, PT ;  /* 0x0000000a0000720c */ /* 0x020fe20003f24270 */
        /* <DEDUP_REMOVED lines=11> */
.L_x_11583:
[----:B------:R-:W-:Y:S01]  /*19a30*/  IMAD R0, R19, 0x8, R17 ;  /* 0x0000000813007824 */ /* 0x000fe200078e0211 */
[----:B------:R-:W-:Y:S01]  /*19a40*/  SHF.L.U32 R10, R29, 0x1f, RZ ;  /* 0x0000001f1d0a7819 */ /* 0x000fe200000006ff */
[----:B------:R-:W-:Y:S01]  /*19a50*/  BSSY B0, `(.L_x_11584) ;  /* 0x0000004000007945 */ /* 0x000fe20003800000 */
[----:B------:R-:W-:Y:S02]  /*19a60*/  SHF.R.S32.HI R9, RZ, 0x1f, R7 ;  /* 0x0000001fff097819 */ /* 0x000fe40000011407 */
[----:B------:R-:W0:Y:S02]  /*19a70*/  SYNCS.PHASECHK.TRANS64.TRYWAIT P0, [R0+URZ+0x19c80], R10 ;  /* 0x019c800a000075a7 */ /* 0x000e24000800017f */
[----:B0-----:R-:W-:Y:S05]  /*19a80*/  @!P0 BRA `(.L_x_11585) ;  /* 0x0000003c00e08947 */ /* 0x001fea0003800000 */
.L_x_11704:
[----:B------:R-:W-:Y:S05]  /*19a90*/  BSYNC B0 ;  /* 0x0000000000007941 */ /* 0x000fea0003800000 */
.L_x_11584:
[----:B------:R-:W2:Y:S01]  /*19aa0*/  LDL R15, [R1+0x20] ;  /* 0x00002000010f7983 */ /* 0x000ea20000100800 */
[----:B------:R-:W-:Y:S01]  /*19ab0*/  ULDC.64 UR4, c[0x0][0x328] ;  /* 0x0000ca0000047ab9 */ /* 0x000fe20000000a00 */
[----:B------:R-:W1:Y:S01]  /*19ac0*/  LDC R12, c[0x0][0x2f4] ;  /* 0x0000bd00ff0c7b82 */ /* 0x000e620000000800 */
[----:B------:R-:W-:Y:S01]  /*19ad0*/  IMAD R6, R9, UR4, RZ ;  /* 0x0000000409067c24 */ /* 0x000fe2000f8e02ff */
[----:B------:R-:W3:Y:S01]  /*19ae0*/  S2R R11, SR_TID.X ;  /* 0x00000000000b7919 */ /* 0x000ee20000002100 */
[----:B------:R-:W-:Y:S01]  /*19af0*/  IMAD.WIDE.U32 R2, R7, UR4, RZ ;  /* 0x0000000407027c25 */ /* 0x000fe2000f8e00ff */
[----:B------:R-:W-:-:S03]  /*19b00*/  ULDC.64 UR6, c[0x0][0x318] ;  /* 0x0000c60000067ab9 */ /* 0x000fc60000000a00 */
        /* <DEDUP_REMOVED lines=11> */
[----:B------:R-:W-:Y:S01]  /*19bc0*/  IADD3 R25, P0, R2, UR6, RZ ;  /* 0x0000000602197c10 */ /* 0x000fe2000ff1e0ff */
[C---:B---3--:R-:W-:Y:S02]  /*19bd0*/  IMAD.SHL.U32 R13, R11.reuse, 0x10, RZ ;  /* 0x000000100b0d7824 */ /* 0x048fe400078e00ff */
[----:B------:R-:W-:Y:S01]  /*19be0*/  IMAD.SHL.U32 R11, R11, 0x10, RZ ;  /* 0x000000100b0b7824 */ /* 0x000fe200078e00ff */
[----:B------:R-:W-:Y:S02]  /*19bf0*/  IADD3.X R21, R21, UR7, RZ, P0, !PT ;  /* 0x0000000715157c10 */ /* 0x000fe400087fe4ff */
[----:B------:R-:W-:Y:S02]  /*19c00*/  LOP3.LUT R13, R13, 0x10, RZ, 0xc0, !PT ;  /* 0x000000100d0d7812 */ /* 0x000fe400078ec0ff */
[----:B------:R-:W-:Y:S02]  /*19c10*/  LOP3.LUT R11, R11, 0x10, RZ, 0xc0, !PT ;  /* 0x000000100b0b7812 */ /* 0x000fe400078ec0ff */
[----:B------:R-:W-:-:S02]  /*19c20*/  LOP3.LUT R14, R13, 0x40, RZ, 0xfc, !PT ;  /* 0x000000400d0e7812 */ /* 0x000fc400078efcff */
[----:B------:R-:W-:Y:S02]  /*19c30*/  LOP3.LUT R13, R13, 0x20, RZ, 0xfc, !PT ;  /* 0x000000200d0d7812 */ /* 0x000fe400078efcff */
[-C--:B-1----:R-:W-:Y:S02]  /*19c40*/  ISETP.GE.AND P2, PT, R14, R12.reuse, PT ;  /* 0x0000000c0e00720c */ /* 0x082fe40003f46270 */
[-C--:B------:R-:W-:Y:S02]  /*19c50*/  ISETP.GE.AND P3, PT, R13, R12.reuse, PT ;  /* 0x0000000c0d00720c */ /* 0x080fe40003f66270 */
[----:B------:R-:W-:Y:S01]  /*19c60*/  ISETP.GE.AND P4, PT, R11, R12, PT ;  /* 0x0000000c0b00720c */ /* 0x000fe20003f86270 */
[----:B--2---:R-:W-:Y:S01]  /*19c70*/  IMAD R6, R19, 0x3000, R15 ;  /* 0x0000300013067824 */ /* 0x004fe200078e020f */
[----:B------:R-:W-:Y:S11]  /*19c80*/  BRA.DIV UR4, `(.L_x_11586) ;  /* 0x0000003e04747947 */ /* 0x000ff6000b800000 */
[----:B------:R-:W1:Y:S01]  /*19c90*/  S2R R3, SR_TID.X ;  /* 0x0000000000037919 */ /* 0x000e620000002100 */
[----:B------:R-:W-:Y:S01]  /*19ca0*/  IMAD.IADD R6, R17, 0x1, R6 ;  /* 0x0000000111067824 */ /* 0x000fe200078e0206 */
[----:B------:R-:W2:Y:S01]  /*19cb0*/  SHFL.IDX PT, R2, R25, RZ, 0x1e1f ;  /* 0x001e1fff19027589 */ /* 0x000ea200000e0000 */
[----:B-1----:R-:W-:-:S03]  /*19cc0*/  IMAD.SHL.U32 R11, R3, 0x10, RZ ;  /* 0x00000010030b7824 */ /* 0x002fc600078e00ff */
[----:B------:R-:W1:Y:S02]  /*19cd0*/  SHFL.IDX PT, R3, R21, RZ, 0x1e1f ;  /* 0x001e1fff15037589 */ /* 0x000e6400000e0000 */
[----:B------:R-:W-:Y:S02]  /*19ce0*/  LOP3.LUT R11, R11, 0x10, RZ, 0xc0, !PT ;  /* 0x000000100b0b7812 */ /* 0x000fe400078ec0ff */
[----:B------:R-:W3:Y:S02]  /*19cf0*/  SHFL.IDX PT, R21, R21, 0x1, 0x1e1f ;  /* 0x003e1f0015157f89 */ /* 0x000ee400000e0000 */
[----:B--2---:R-:W-:-:S04]  /*19d00*/  IADD3 R2, P0, R11, R2, RZ ;  /* 0x000000020b027210 */ /* 0x004fc80007f1e0ff */
[----:B-1----:R-:W-:-:S05]  /*19d10*/  IADD3.X R3, RZ, R3, RZ, P0, !PT ;  /* 0x00000003ff037210 */ /* 0x002fca00007fe4ff */
[----:B------:R-:W-:Y:S04]  /*19d20*/  LDGSTS.E.BYPASS.LTC128B.128 [R6+0x9000], desc[UR42][R2.64], !P4 ;  /* 0x0900000002067fae */ /* 0x000fe8000e101d6a */
[----:B------:R-:W-:Y:S04]  /*19d30*/  LDGSTS.E.BYPASS.LTC128B.128 [R6+0xa000], desc[UR42][R2.64+0x20], !P3 ;  /* 0x0a00002002067fae */ /* 0x000fe8000d901d6a */
[----:B------:R1:W-:Y:S04]  /*19d40*/  LDGSTS.E.BYPASS.LTC128B.128 [R6+0xb000], desc[UR42][R2.64+0x40], !P2 ;  /* 0x0b00004002067fae */ /* 0x0003e8000d101d6a */
[----:B-1-3--:R1:W2:Y:S02]  /*19d50*/  SHFL.IDX PT, R2, R25, 0x1, 0x1e1f ;  /* 0x003e1f0019027f89 */ /* 0x00a2a400000e0000 */
.L_x_11710:
        /* <DEDUP_REMOVED lines=13> */
.L_x_11587:
        /* <DEDUP_REMOVED lines=11> */
.L_x_11588:
[----:B------:R2:W-:Y:S01]  /*19ee0*/  SYNCS.ARRIVE.TRANS64.A1T0 RZ, [R0+URZ+0x19c70], RZ ;  /* 0x019c70ff00ff79a7 */ /* 0x0005e2000810003f */
[----:B------:R-:W-:Y:S05]  /*19ef0*/  @!P3 BRA `(.L_x_11589) ;  /* 0x000000000004b947 */ /* 0x000fea0003800000 */
[----:B------:R-:W-:Y:S01]  /*19f00*/  BPT.TRAP 0x1 ;  /* 0x000000040000795c */ /* 0x000fe20000300000 */
.L_x_11589:
[----:B------:R-:W3:Y:S01]  /*19f10*/  SYNCS.PHASECHK.TRANS64.TRYWAIT P0, [R0+URZ+0x19c40], R10 ;  /* 0x019c400a000075a7 */ /* 0x000ee2000800017f */
[----:B------:R-:W-:Y:S04]  /*19f20*/  BSSY B0, `(.L_x_11590) ;  /* 0x0000002000007945 */ /* 0x000fe80003800000 */
[----:B---3--:R-:W-:Y:S05]  /*19f30*/  @!P0 BRA `(.L_x_11591) ;  /* 0x0000003c00748947 */ /* 0x008fea0003800000 */
.L_x_11711:
[----:B------:R-:W-:Y:S05]  /*19f40*/  BSYNC B0 ;  /* 0x0000000000007941 */ /* 0x000fea0003800000 */
.L_x_11590:
[----:B------:R-:W4:Y:S01]  /*19f50*/  S2R R13, SR_TID.X ;  /* 0x00000000000d7919 */ /* 0x000f220000002100 */
[----:B------:R-:W-:Y:S01]  /*19f60*/  ULDC.64 UR4, c[0x0][0x300] ;  /* 0x0000c00000047ab9 */ /* 0x000fe20000000a00 */
[----:B------:R-:W5:Y:S01]  /*19f70*/  LDC R11, c[0x0][0x2f4] ;  /* 0x0000bd00ff0b7b82 */ /* 0x000f620000000800 */
[----:B------:R-:W-:Y:S01]  /*19f80*/  IMAD R9, R9, UR4, RZ ;  /* 0x0000000409097c24 */ /* 0x000fe2000f8e02ff */
[----:B------:R-:W-:Y:S01]  /*19f90*/  ULDC.64 UR6, c[0x0][0x2e8] ;  /* 0x0000ba0000067ab9 */ /* 0x000fe20000000a00 */
        /* <DEDUP_REMOVED lines=13> */
[C---:B----4-:R-:W-:Y:S02]  /*1a070*/  IMAD.SHL.U32 R12, R13.reuse, 0x10, RZ ;  /* 0x000000100d0c7824 */ /* 0x050fe400078e00ff */
[----:B------:R-:W-:Y:S01]  /*1a080*/  IMAD.SHL.U32 R21, R13, 0x10, RZ ;  /* 0x000000100d157824 */ /* 0x000fe200078e00ff */
[----:B------:R-:W-:Y:S02]  /*1a090*/  IADD3.X R8, R8, UR7, RZ, P0, !PT ;  /* 0x0000000708087c10 */ /* 0x000fe400087fe4ff */
[----:B------:R-:W-:Y:S02]  /*1a0a0*/  LOP3.LUT R12, R12, 0x10, RZ, 0xc0, !PT ;  /* 0x000000100c0c7812 */ /* 0x000fe400078ec0ff */
[----:B------:R-:W-:Y:S02]  /*1a0b0*/  LOP3.LUT R21, R21, 0x10, RZ, 0xc0, !PT ;  /* 0x0000001015157812 */ /* 0x000fe400078ec0ff */
[----:B------:R-:W-:-:S02]  /*1a0c0*/  LOP3.LUT R13, R12, 0x40, RZ, 0xfc, !PT ;  /* 0x000000400c0d7812 */ /* 0x000fc400078efcff */
[----:B------:R-:W-:Y:S02]  /*1a0d0*/  LOP3.LUT R12, R12, 0x20, RZ, 0xfc, !PT ;  /* 0x000000200c0c7812 */ /* 0x000fe400078efcff */
[-C--:B-----5:R-:W-:Y:S02]  /*1a0e0*/  ISETP.GE.AND P2, PT, R13, R11.reuse, PT ;  /* 0x0000000b0d00720c */ /* 0x0a0fe40003f46270 */
[-C--:B------:R-:W-:Y:S02]  /*1a0f0*/  ISETP.GE.AND P3, PT, R12, R11.reuse, PT ;  /* 0x0000000b0c00720c */ /* 0x080fe40003f66270 */
        /* <DEDUP_REMOVED lines=11> */
.L_x_11717:
        /* <DEDUP_REMOVED lines=10> */
.L_x_11593:
[----:B------:R-:W-:Y:S02]  /*1a250*/  PLOP3.LUT P2, PT, P2, P0, PT, 0xa2, 0x0 ;  /* 0x000000000000781c */ /* 0x000fe40001741472 */
[----:B------:R-:W-:-:S08]  /*1a260*/  @P0 R2UR P2, UR4, R0 ;  /* 0x00000000000402ca */ /* 0x000fd00000040000 */
[----:B------:R-:W-:-:S05]  /*1a270*/  @P0 PLOP3.LUT P0, PT, P2, PT, PT, 0x80, 0x0 ;  /* 0x000000000000081c */ /* 0x000fca000170f070 */
[----:B------:R-:W-:Y:S01]  /*1a280*/  @!P2 SYNCS.ARRIVE.TRANS64.RED.A0T1 RZ, [UR4+0x19c30], RZ ;  /* 0x019c30ffffffa9a7 */ /* 0x000fe20008200404 */
[----:B------:R-:W-:Y:S07]  /*1a290*/  @!P2 ARRIVES.LDGSTSBAR.64.TRANSCNT [UR4+0x19c30] ;  /* 0x019c3000ff00a9b0 */ /* 0x000fee0008000a84 */
[----:B------:R-:W-:Y:S05]  /*1a2a0*/  @P0 BRA.U.ANY `(.L_x_11593) ;  /* 0xfffffffd00e80947 */ /* 0x000fea000393ffff */
[----:B------:R-:W-:Y:S01]  /*1a2b0*/  NOP ;  /* 0x0000000000007918 */ /* 0x000fe20000000000 */
[----:B0-----:R-:W-:-:S04]  /*1a2c0*/  MOV R2, UR39 ;  /* 0x0000002700027c02 */ /* 0x001fc80008000f00 */
[----:B------:R-:W-:-:S13]  /*1a2d0*/  ISETP.NE.AND P3, PT, R2, 0x3, PT ;  /* 0x000000030200780c */ /* 0x000fda0003f65270 */
[----:B------:R-:W-:Y:S05]  /*1a2e0*/  @!P3 BRA `(.L_x_11594) ;  /* 0x000000000004b947 */ /* 0x000fea0003800000 */
[----:B------:R-:W-:Y:S01]  /*1a2f0*/  BPT.TRAP 0x1 ;  /* 0x000000040000795c */ /* 0x000fe20000300000 */
.L_x_11594:
[----:B------:R2:W-:Y:S02]  /*1a300*/  SYNCS.ARRIVE.TRANS64.A1T0 RZ, [R0+URZ+0x19c30], RZ ;  /* 0x019c30ff00ff79a7 */ /* 0x0005e4000810003f */
[----:B--23--:R-:W-:-:S05]  /*1a310*/  IMAD.U32 R0, RZ, RZ, UR36 ;  /* 0x00000024ff007e24 */ /* 0x00cfca000f8e00ff */
[----:B------:R-:W-:-:S13]  /*1a320*/  ISETP.NE.AND P0, PT, R0, 0x3, PT ;  /* 0x000000030000780c */ /* 0x000fda0003f05270 */
[----:B------:R-:W-:Y:S05]  /*1a330*/  @!P0 BRA `(.L_x_11595) ;  /* 0x0000000000048947 */ /* 0x000fea0003800000 */
[----:B------:R-:W-:Y:S01]  /*1a340*/  BPT.TRAP 0x1 ;  /* 0x000000040000795c */ /* 0x000fe20000300000 */
.L_x_11595:
[----:B------:R-:W-:Y:S01]  /*1a350*/  LOP3.LUT R0, R5, 0x1, RZ, 0x3c, !PT ;  /* 0x0000000105007812 */ /* 0x000fe200078e3cff */
[----:B------:R-:W-:Y:S01]  /*1a360*/  IMAD R2, R4, 0x8, R17 ;  /* 0x0000000804027824 */ /* 0x000fe200078e0211 */
[----:B------:R-:W-:Y:S02]  /*1a370*/  BSSY B0, `(.L_x_11596) ;  /* 0x0000004000007945 */ /* 0x000fe40003800000 */
[----:B------:R-:W-:-:S04]  /*1a380*/  SHF.L.U32 R0, R0, 0x1f, RZ ;  /* 0x0000001f00007819 */ /* 0x000fc800000006ff */
[----:B------:R-:W0:Y:S02]  /*1a390*/  SYNCS.PHASECHK.TRANS64.TRYWAIT P2, [R2+URZ+0x19c70], R0 ;  /* 0x019c7000020075a7 */ /* 0x000e24000804017f */
[----:B0-----:R-:W-:Y:S05]  /*1a3a0*/  @!P2 BRA `(.L_x_11597) ;  /* 0x0000003c0004a947 */ /* 0x001fea0003800000 */
.L_x_11718:
[----:B------:R-:W-:Y:S05]  /*1a3b0*/  BSYNC B0 ;  /* 0x0000000000007941 */ /* 0x000fea0003800000 */
.L_x_11596:
[----:B------:R-:W-:-:S05]  /*1a3c0*/  IMAD.U32 R3, RZ, RZ, UR39 ;  /* 0x00000027ff037e24 */ /* 0x000fca000f8e00ff */
[----:B------:R-:W-:-:S13]  /*1a3d0*/  ISETP.NE.AND P2, PT, R3, 0x3, PT ;  /* 0x000000030300780c */ /* 0x000fda0003f45270 */
[----:B------:R-:W-:Y:S05]  /*1a3e0*/  @!P2 BRA `(.L_x_11598) ;  /* 0x000000000004a947 */ /* 0x000fea0003800000 */
[----:B------:R-:W-:Y:S01]  /*1a3f0*/  BPT.TRAP 0x1 ;  /* 0x000000040000795c */ /* 0x000fe20000300000 */
.L_x_11598:
[----:B------:R-:W-:Y:S01]  /*1a400*/  SHF.L.U32 R3, R5, 0x1f, RZ ;  /* 0x0000001f05037819 */ /* 0x000fe200000006ff */
[----:B0-----:R-:W-:-:S03]  /*1a410*/  IMAD R0, R4, 0x3000, RZ ;  /* 0x0000300004007824 */ /* 0x001fc600078e02ff */
[----:B------:R-:W0:Y:S02]  /*1a420*/  SYNCS.PHASECHK.TRANS64.TRYWAIT P2, [R2+URZ+0x19c60], R3 ;  /* 0x019c6003020075a7 */ /* 0x000e24000804017f */
[----:B0-----:R-:W-:Y:S05]  /*1a430*/  @!P2 BRA `(.L_x_11599) ;  /* 0x0000003800f4a947 */ /* 0x001fea0003800000 */
.L_x_11719:
[----:B------:R-:W2:Y:S04]  /*1a440*/  LDL R12, [R1] ;  /* 0x00000000010c7983 */ /* 0x000ea80000100800 */
[----:B------:R-:W3:Y:S01]  /*1a450*/  LDL R13, [R1+0x1c] ;  /* 0x00001c00010d7983 */ /* 0x000ee20000100800 */
[----:B0-----:R-:W-:Y:S01]  /*1a460*/  LOP3.LUT R3, R0, R23, RZ, 0xfc, !PT ;  /* 0x0000001700037212 */ /* 0x001fe200078efcff */
[----:B------:R-:W-:Y:S05]  /*1a470*/  WARPSYNC.ALL ;  /* 0x0000000000007948 */ /* 0x000fea0003800000 */
[----:B------:R-:W-:-:S05]  /*1a480*/  IMAD.IADD R3, R17, 0x1, R3 ;  /* 0x0000000111037824 */ /* 0x000fca00078e0203 */
[----:B----4-:R-:W0:Y:S02]  /*1a490*/  LDSM.16.MT88.4 R4, [R3+0x9000] ;  /* 0x009000000304783b */ /* 0x010e240000004200 */
[C-C-:B0-----:R-:W-:Y:S02]  /*1a4a0*/  PRMT R8, R4.reuse, 0x6420, R5.reuse ;  /* 0x0000642004087816 */ /* 0x141fe40000000005 */
[----:B------:R-:W-:Y:S02]  /*1a4b0*/  PRMT R9, R4, 0x7531, R5 ;  /* 0x0000753104097816 */ /* 0x000fe40000000005 */
[C-C-:B------:R-:W-:Y:S02]  /*1a4c0*/  PRMT R10, R6.reuse, 0x6420, R7.reuse ;  /* 0x00006420060a7816 */ /* 0x140fe40000000007 */
[----:B------:R-:W-:Y:S02]  /*1a4d0*/  PRMT R11, R6, 0x7531, R7 ;  /* 0x00007531060b7816 */ /* 0x000fe40000000007 */
[----:B--2---:R-:W-:-:S05]  /*1a4e0*/  LOP3.LUT R3, R0, R12, RZ, 0xfc, !PT ;  /* 0x0000000c00037212 */ /* 0x004fca00078efcff */
[----:B------:R-:W-:-:S05]  /*1a4f0*/  IMAD.IADD R3, R22, 0x1, R3 ;  /* 0x0000000116037824 */ /* 0x000fca00078e0203 */
        /* <DEDUP_REMOVED lines=14> */
[----:B------:R-:W-:Y:S02]  /*1a5e0*/  LOP3.LUT R3, R3, R12, RZ, 0xfc, !PT ;  /* 0x0000000c03037212 */ /* 0x000fe400078efcff */
[----:B------:R-:W-:Y:S01]  /*1a5f0*/  LOP3.LUT R12, R23, 0x1800, RZ, 0xfc, !PT ;  /* 0x00001800170c7812 */ /* 0x000fe200078efcff */
[----:B------:R-:W-:Y:S01]  /*1a600*/  IMAD.IADD R4, R17, 0x1, R4 ;  /* 0x0000000111047824 */ /* 0x000fe200078e0204 */
[----:B------:R-:W-:-:S05]  /*1a610*/  IADD3 R3, R22, R3, RZ ;  /* 0x0000000316037210 */ /* 0x000fca0007ffe0ff */
        /* <DEDUP_REMOVED lines=8> */
[----:B------:R3:W0:Y:S02]  /*1a6a0*/  LDSM.16.MT88.4 R4, [R3+0x9000] ;  /* 0x009000000304783b */ /* 0x0006240000004200 */
[----:B---3--:R-:W-:Y:S02]  /*1a6b0*/  IADD3 R3, R22, R13, R0 ;  /* 0x0000000d16037210 */ /* 0x008fe40007ffe000 */
[C-C-:B0-----:R-:W-:Y:S02]  /*1a6c0*/  PRMT R8, R4.reuse, 0x6420, R5.reuse ;  /* 0x0000642004087816 */ /* 0x141fe40000000005 */
        /* <DEDUP_REMOVED lines=29> */
.L_x_11600:
[----:B--2---:R2:W-:Y:S01]  /*1a8a0*/  SYNCS.ARRIVE.TRANS64.A1T0 RZ, [R2+URZ+0x19c50], RZ ;  /* 0x019c50ff02ff79a7 */ /* 0x0045e2000810003f */
[----:B------:R-:W-:Y:S06]  /*1a8b0*/  BAR.SYNC.DEFER_BLOCKING 0x2, 0x80 ;  /* 0x0082000000007b1d */ /* 0x000fec0000010000 */
[----:B------:R-:W-:Y:S05]  /*1a8c0*/  @!P0 BRA `(.L_x_11601) ;  /* 0x0000000000048947 */ /* 0x000fea0003800000 */
[----:B------:R-:W-:Y:S01]  /*1a8d0*/  BPT.TRAP 0x1 ;  /* 0x000000040000795c */ /* 0x000fe20000300000 */
.L_x_11601:
[----:B------:R-:W3:Y:S01]  /*1a8e0*/  LDL R0, [R1+0x18] ;  /* 0x0000180001007983 */ /* 0x000ee20000100800 */
[----:B--2---:R-:W-:Y:S02]  /*1a8f0*/  VIADD R2, R2, 0x19c80 ;  /* 0x00019c8002027836 */ /* 0x004fe40000000000 */
[----:B------:R-:W-:Y:S02]  /*1a900*/  IMAD.MOV.U32 R5, RZ, RZ, R29 ;  /* 0x000000ffff057224 */ /* 0x000fe400078e001d */
[----:B------:R-:W-:Y:S01]  /*1a910*/  IMAD.MOV.U32 R4, RZ, RZ, R19 ;  /* 0x000000ffff047224 */ /* 0x000fe200078e0013 */
[----:B---3--:R-:W-:-:S04]  /*1a920*/  PRMT R2, R0, 0x654, R2 ;  /* 0x0000065400027816 */ /* 0x008fc80000000002 */
[----:B------:R3:W-:Y:S01]  /*1a930*/  SYNCS.ARRIVE.TRANS64.RED.A1T0 RZ, [R2+URZ], RZ ;  /* 0x000000ff02ff79a7 */ /* 0x0007e2000810043f */
[----:B------:R-:W-:Y:S05]  /*1a940*/  @P1 BRA `(.L_x_11602) ;  /* 0xffffffec008c1947 */ /* 0x000fea000383ffff */
.L_x_11582:
[----:B--2---:R-:W3:Y:S01]  /*1a950*/  S2R R0, SR_TID.X ;  /* 0x0000000000007919 */ /* 0x004ee20000002100 */
[----:B------:R-:W-:Y:S01]  /*1a960*/  BSSY B0, `(.L_x_11603) ;  /* 0x0000012000007945 */ /* 0x000fe20003800000 */
[----:B---3--:R-:W-:Y:S01]  /*1a970*/  LOP3.LUT R2, R0, 0x7f, RZ, 0xc0, !PT ;  /* 0x0000007f00027812 */ /* 0x008fe200078ec0ff */
[----:B------:R-:W-:-:S03]  /*1a980*/  IMAD.U32 R0, RZ, RZ, UR36 ;  /* 0x00000024ff007e24 */ /* 0x000fc6000f8e00ff */
[----:B------:R-:W-:Y:S02]  /*1a990*/  ISETP.NE.AND P1, PT, R2, RZ, PT ;  /* 0x000000ff0200720c */ /* 0x000fe40003f25270 */
[----:B------:R-:W-:-:S11]  /*1a9a0*/  ISETP.NE.AND P0, PT, R0, 0x3, PT ;  /* 0x000000030000780c */ /* 0x000fd60003f05270 */
[----:B------:R-:W-:Y:S05]  /*1a9b0*/  @P1 BRA `(.L_x_11604) ;  /* 0x0000000000301947 */ /* 0x000fea0003800000 */
[----:B0-----:R-:W0:Y:S01]  /*1a9c0*/  S2R R3, SR_LANEID ;  /* 0x0000000000037919 */ /* 0x001e220000000000 */
[----:B------:R-:W-:Y:S02]  /*1a9d0*/  VOTEU.ANY UR4, UPT, PT ;  /* 0x0000000000047886 */ /* 0x000fe400038e0100 */
[----:B------:R-:W0:Y:S08]  /*1a9e0*/  FLO.U32 R0, UR4 ;  /* 0x0000000400007d00 */ /* 0x000e3000080e0000 */
[----:B------:R-:W2:Y:S01]  /*1a9f0*/  POPC R4, UR4 ;  /* 0x0000000400047d09 */ /* 0x000ea20008000000 */
[----:B0-----:R-:W-:-:S02]  /*1aa00*/  ISETP.EQ.U32.AND P1, PT, R0, R3, PT ;  /* 0x000000030000720c */ /* 0x001fc40003f22070 */
[----:B------:R-:W2:Y:S11]  /*1aa10*/  LDC.64 R2, c[0x0][0xc60] ;  /* 0x00031800ff027b82 */ /* 0x000eb60000000a00 */
[----:B--2---:R-:W2:Y:S01]  /*1aa20*/  @P1 ATOMG.E.ADD.STRONG.GPU PT, R3, desc[UR42][R2.64], R4 ;  /* 0x00000004020319a8 */ /* 0x004ea200081ee1ea */
[----:B------:R-:W0:Y:S02]  /*1aa30*/  S2R R5, SR_LTMASK ;  /* 0x0000000000057919 */ /* 0x000e240000003900 */
[----:B0-----:R-:W-:-:S06]  /*1aa40*/  LOP3.LUT R5, R5, UR4, RZ, 0xc0, !PT ;  /* 0x0000000405057c12 */ /* 0x001fcc000f8ec0ff */
[----:B------:R-:W0:Y:S01]  /*1aa50*/  POPC R5, R5 ;  /* 0x0000000500057309 */ /* 0x000e220000000000 */
[----:B--2---:R-:W0:Y:S02]  /*1aa60*/  SHFL.IDX PT, R0, R3, R0, 0x1f ;  /* 0x00001f0003007589 */ /* 0x004e2400000e0000 */
[----:B0-----:R-:W-:-:S07]  /*1aa70*/  IADD3 R24, R0, UR38, R5 ;  /* 0x0000002600187c10 */ /* 0x001fce000fffe005 */
.L_x_11604:
[----:B------:R-:W-:Y:S05]  /*1aa80*/  BSYNC B0 ;  /* 0x0000000000007941 */ /* 0x000fea0003800000 */
.L_x_11603:
[----:B------:R-:W-:Y:S05]  /*1aa90*/  @!P0 BRA `(.L_x_11605) ;  /* 0x0000000000048947 */ /* 0x000fea0003800000 */
[----:B------:R-:W-:Y:S01]  /*1aaa0*/  BPT.TRAP 0x1 ;  /* 0x000000040000795c */ /* 0x000fe20000300000 */
.L_x_11605:
[----:B------:R-:W-:Y:S01]  /*1aab0*/  LOP3.LUT R2, R29, 0x1, RZ, 0x3c, !PT ;  /* 0x000000011d027812 */ /* 0x000fe200078e3cff */
[----:B------:R-:W-:Y:S01]  /*1aac0*/  IMAD R0, R19, 0x8, R17 ;  /* 0x0000000813007824 */ /* 0x000fe200078e0211 */
[----:B------:R-:W-:Y:S02]  /*1aad0*/  BSSY B0, `(.L_x_11606) ;  /* 0x0000004000007945 */ /* 0x000fe40003800000 */
[----:B------:R-:W-:-:S04]  /*1aae0*/  SHF.L.U32 R2, R2, 0x1f, RZ ;  /* 0x0000001f02027819 */ /* 0x000fc800000006ff */
[----:B------:R-:W2:Y:S02]  /*1aaf0*/  SYNCS.PHASECHK.TRANS64.TRYWAIT P1, [R0+URZ+0x19c70], R2 ;  /* 0x019c7002000075a7 */ /* 0x000ea4000802017f */
[----:B--2---:R-:W-:Y:S05]  /*1ab00*/  @!P1 BRA `(.L_x_11607) ;  /* 0x0000003400549947 */ /* 0x004fea0003800000 */
.L_x_11720:
[----:B------:R-:W-:Y:S05]  /*1ab10*/  BSYNC B0 ;  /* 0x0000000000007941 */ /* 0x000fea0003800000 */
.L_x_11606:
[----:B0-----:R-:W-:-:S05]  /*1ab20*/  IMAD.U32 R3, RZ, RZ, UR39 ;  /* 0x00000027ff037e24 */ /* 0x001fca000f8e00ff */
[----:B------:R-:W-:-:S13]  /*1ab30*/  ISETP.NE.AND P1, PT, R3, 0x3, PT ;  /* 0x000000030300780c */ /* 0x000fda0003f25270 */
[----:B------:R-:W-:Y:S05]  /*1ab40*/  @!P1 BRA `(.L_x_11608) ;  /* 0x0000000000049947 */ /* 0x000fea0003800000 */
[----:B------:R-:W-:Y:S01]  /*1ab50*/  BPT.TRAP 0x1 ;  /* 0x000000040000795c */ /* 0x000fe20000300000 */
.L_x_11608:
[----:B--2---:R-:W-:-:S04]  /*1ab60*/  SHF.L.U32 R2, R29, 0x1f, RZ ;  /* 0x0000001f1d027819 */ /* 0x004fc800000006ff */
[----:B------:R-:W0:Y:S02]  /*1ab70*/  SYNCS.PHASECHK.TRANS64.TRYWAIT P1, [R0+URZ+0x19c60], R2 ;  /* 0x019c6002000075a7 */ /* 0x000e24000802017f */
[----:B0-----:R-:W-:Y:S05]  /*1ab80*/  @!P1 BRA `(.L_x_11609) ;  /* 0x0000003400489947 */ /* 0x001fea0003800000 */
.L_x_11721:
[----:B------:R-:W2:Y:S04]  /*1ab90*/  LDL R12, [R1] ;  /* 0x00000000010c7983 */ /* 0x000ea80000100800 */
[----:B------:R-:W3:Y:S01]  /*1aba0*/  LDL R13, [R1+0x1c] ;  /* 0x00001c00010d7983 */ /* 0x000ee20000100800 */
[----:B0-----:R-:W-:Y:S01]  /*1abb0*/  IMAD R2, R19, 0x3000, RZ ;  /* 0x0000300013027824 */ /* 0x001fe200078e02ff */
[----:B------:R-:W-:Y:S05]  /*1abc0*/  WARPSYNC.ALL ;  /* 0x0000000000007948 */ /* 0x000fea0003800000 */
[----:B------:R-:W-:-:S05]  /*1abd0*/  LOP3.LUT R3, R2, R23, RZ, 0xfc, !PT ;  /* 0x0000001702037212 */ /* 0x000fca00078efcff */
[----:B------:R-:W-:-:S05]  /*1abe0*/  IMAD.IADD R3, R17, 0x1, R3 ;  /* 0x0000000111037824 */ /* 0x000fca00078e0203 */
[----:B------:R-:W0:Y:S02]  /*1abf0*/  LDSM.16.MT88.4 R4, [R3+0x9000] ;  /* 0x009000000304783b */ /* 0x000e240000004200 */
[C-C-:B0-----:R-:W-:Y:S02]  /*1ac00*/  PRMT R8, R4.reuse, 0x6420, R5.reuse ;  /* 0x0000642004087816 */ /* 0x141fe40000000005 */
[----:B------:R-:W-:Y:S02]  /*1ac10*/  PRMT R9, R4, 0x7531, R5 ;  /* 0x0000753104097816 */ /* 0x000fe40000000005 */
[C-C-:B------:R-:W-:Y:S02]  /*1ac20*/  PRMT R10, R6.reuse, 0x6420, R7.reuse ;  /* 0x00006420060a7816 */ /* 0x140fe40000000007 */
[----:B------:R-:W-:Y:S02]  /*1ac30*/  PRMT R11, R6, 0x7531, R7 ;  /* 0x00007531060b7816 */ /* 0x000fe40000000007 */
[----:B--2---:R-:W-:-:S05]  /*1ac40*/  LOP3.LUT R3, R2, R12, RZ, 0xfc, !PT ;  /* 0x0000000c02037212 */ /* 0x004fca00078efcff */
[----:B------:R-:W-:-:S05]  /*1ac50*/  IMAD.IADD R3, R22, 0x1, R3 ;  /* 0x0000000116037824 */ /* 0x000fca00078e0203 */
[----:B------:R0:W-:Y:S02]  /*1ac60*/  STSM.16.M88.4 [R3], R8 ;  /* 0x0000000803007844 */ /* 0x0001e40000000200 */
[----:B0-----:R-:W-:-:S04]  /*1ac70*/  IADD3 R3, R2, 0x1000, RZ ;  /* 0x0000100002037810 */ /* 0x001fc80007ffe0ff */
        /* <DEDUP_REMOVED lines=14> */
[----:B------:R-:W-:Y:S02]  /*1ad60*/  IMAD.IADD R4, R17, 0x1, R4 ;  /* 0x0000000111047824 */ /* 0x000fe400078e0204 */
[C---:B------:R-:W-:Y:S01]  /*1ad70*/  IMAD.IADD R3, R22.reuse, 0x1, R3 ;  /* 0x0000000116037824 */ /* 0x040fe200078e0203 */
[----:B---3--:R-:W-:-:S03]  /*1ad80*/  IADD3 R22, R22, R13, R2 ;  /* 0x0000000d16167210 */ /* 0x008fc60007ffe002 */
        /* <DEDUP_REMOVED lines=13> */
[----:B------:R-:W-:-:S02]  /*1ae60*/  IADD3 R4, R17, R12, R2 ;  /* 0x0000000c11047210 */ /* 0x000fc40007ffe002 */
[----:B------:R-:W-:Y:S01]  /*1ae70*/  LOP3.LUT R12, R23, 0x2800, RZ, 0xfc, !PT ;  /* 0x00002800170c7812 */ /* 0x000fe200078efcff */
        /* <DEDUP_REMOVED lines=24> */
.L_x_11610:
[----:B--2---:R2:W-:Y:S01]  /*1b000*/  SYNCS.ARRIVE.TRANS64.A1T0 RZ, [R0+URZ+0x19c50], RZ ;  /* 0x019c50ff00ff79a7 */ /* 0x0045e2000810003f */
[----:B------:R-:W-:Y:S06]  /*1b010*/  BAR.SYNC.DEFER_BLOCKING 0x2, 0x80 ;  /* 0x0082000000007b1d */ /* 0x000fec0000010000 */
[----:B------:R-:W-:Y:S05]  /*1b020*/  @!P0 BRA `(.L_x_11611) ;  /* 0x0000000000048947 */ /* 0x000fea0003800000 */
[----:B------:R-:W-:Y:S01]  /*1b030*/  BPT.TRAP 0x1 ;  /* 0x000000040000795c */ /* 0x000fe20000300000 */
.L_x_11611:
[----:B------:R-:W3:Y:S01]  /*1b040*/  LDL R2, [R1+0x18] ;  /* 0x0000180001027983 */ /* 0x000ee20000100800 */
[----:B--2---:R-:W-:Y:S02]  /*1b050*/  VIADD R0, R0, 0x19c80 ;  /* 0x00019c8000007836 */ /* 0x004fe40000000000 */
[----:B------:R-:W-:-:S05]  /*1b060*/  VIADD R19, R19, 0x1 ;  /* 0x0000000113137836 */ /* 0x000fca0000000000 */
[----:B------:R-:W-:-:S04]  /*1b070*/  ISETP.NE.AND P0, PT, R19, 0x2, PT ;  /* 0x000000021300780c */ /* 0x000fc80003f05270 */
[----:B------:R-:W-:Y:S02]  /*1b080*/  SEL R19, R19, RZ, P0 ;  /* 0x000000ff13137207 */ /* 0x000fe40000000000 */
[----:B---3--:R-:W-:-:S04]  /*1b090*/  PRMT R0, R2, 0x654, R0 ;  /* 0x0000065402007816 */ /* 0x008fc80000000000 */
[----:B------:R2:W-:Y:S02]  /*1b0a0*/  SYNCS.ARRIVE.TRANS64.RED.A1T0 RZ, [R0+URZ], RZ ;  /* 0x000000ff00ff79a7 */ /* 0x0005e4000810043f */
[----:B--2---:R-:W-:-:S04]  /*1b0b0*/  SEL R0, RZ, 0x1, P0 ;  /* 0x00000001ff007807 */ /* 0x004fc80000000000 */
[----:B------:R-:W-:-:S07]  /*1b0c0*/  LOP3.LUT R29, R29, R0, RZ, 0x3c, !PT ;  /* 0x000000001d1d7212 */ /* 0x000fce00078e3cff */
.L_x_11552:
        /* <DEDUP_REMOVED lines=10> */
[----:B-1----:R2:W1:Y:S01]  /*1b170*/  LDS.128 R24, [R17+0x19cd0] ;  /* 0x019cd00011187984 */ /* 0x0024620000000c00 */
[----:B------:R-:W-:Y:S06]  /*1b180*/  BAR.ARV 0x4, 0x200 ;  /* 0x0108000000007b1d */ /* 0x000fec0000002000 */
[----:B------:R-:W-:Y:S05]  /*1b190*/  BRA `(.L_x_11613) ;  /* 0x0000000800d87947 */ /* 0x000fea0003800000 */
.L_x_11612:
[----:B------:R-:W0:Y:S01]  /*1b1a0*/  S2R R0, SR_TID.X ;  /* 0x0000000000007919 */ /* 0x000e220000002100 */
[----:B------:R-:W-:Y:S01]  /*1b1b0*/  UMOV UR4, 0xffffffff ;  /* 0xffffffff00047882 */ /* 0x000fe20000000000 */
[----:B0-----:R-:W-:-:S04]  /*1b1c0*/  LOP3.LUT R9, R0, 0x1f, RZ, 0xc0, !PT ;  /* 0x0000001f00097812 */ /* 0x001fc800078ec0ff */
[----:B------:R-:W-:Y:S01]  /*1b1d0*/  ISETP.NE.AND P0, PT, R9, 0x1f, PT ;  /* 0x0000001f0900780c */ /* 0x000fe20003f05270 */
[----:B------:R-:W-:-:S12]  /*1b1e0*/  BRA.DIV UR4, `(.L_x_11614) ;  /* 0x0000002e04c47947 */ /* 0x000fd8000b800000 */
[----:B------:R-:W-:Y:S01]  /*1b1f0*/  IADD3 R0, R27, R9, RZ ;  /* 0x000000091b007210 */ /* 0x000fe20007ffe0ff */
[----:B------:R-:W-:-:S03]  /*1b200*/  ULDC UR4, c[0x0][0xc3c] ;  /* 0x00030f0000047ab9 */ /* 0x000fc60000000800 */
[----:B------:R-:W-:-:S13]  /*1b210*/  ISETP.GE.OR P1, PT, R0, UR4, !P0 ;  /* 0x0000000400007c0c */ /* 0x000fda000c726670 */
[----:B------:R-:W0:Y:S08]  /*1b220*/  @!P1 LDC.64 R2, c[0x0][0xc80] ;  /* 0x00032000ff029b82 */ /* 0x000e300000000a00 */
[----:B------:R-:W2:Y:S01]  /*1b230*/  @!P1 LDC.64 R4, c[0x0][0xc78] ;  /* 0x00031e00ff049b82 */ /* 0x000ea20000000a00 */
[----:B0-----:R-:W-:-:S05]  /*1b240*/  @!P1 IMAD.WIDE R2, R0, 0x4, R2 ;  /* 0x0000000400029825 */ /* 0x001fca00078e0202 */
[----:B------:R2:W3:Y:S02]  /*1b250*/  @!P1 LDG.E R6, desc[UR42][R2.64] ;  /* 0x0000002a02069981 */ /* 0x0004e4000c1e1900 */
[----:B--2---:R-:W-:-:S06]  /*1b260*/  @!P1 IMAD.WIDE R2, R0, 0x4, R4 ;  /* 0x0000000400029825 */ /* 0x004fcc00078e0204 */
[----:B------:R-:W2:Y:S01]  /*1b270*/  @!P1 LDG.E R2, desc[UR42][R2.64] ;  /* 0x0000002a02029981 */ /* 0x000ea2000c1e1900 */
[----:B------:R-:W-:Y:S01]  /*1b280*/  IMAD.MOV.U32 R5, RZ, RZ, RZ ;  /* 0x000000ffff057224 */ /* 0x000fe200078e00ff */
[C---:B------:R-:W-:Y:S02]  /*1b290*/  ISETP.GE.U32.AND P2, PT, R9.reuse, 0x2, PT ;  /* 0x000000020900780c */ /* 0x040fe40003f46070 */
[C---:B------:R-:W-:Y:S01]  /*1b2a0*/  ISETP.GE.U32.AND P3, PT, R9.reuse, 0x4, PT ;  /* 0x000000040900780c */ /* 0x040fe20003f66070 */
[----:B------:R-:W-:Y:S01]  /*1b2b0*/  SHFL.IDX PT, R0, R24, RZ, 0x1f ;  /* 0x00001fff18007589 */ /* 0x000fe200000e0000 */
[C---:B------:R-:W-:Y:S02]  /*1b2c0*/  ISETP.GE.U32.AND P4, PT, R9.reuse, 0x8, PT ;  /* 0x000000080900780c */ /* 0x040fe40003f86070 */
[----:B------:R-:W-:Y:S01]  /*1b2d0*/  ISETP.GE.U32.AND P5, PT, R9, 0x10, PT ;  /* 0x000000100900780c */ /* 0x000fe20003fa6070 */
[----:B-1----:R-:W-:Y:S01]  /*1b2e0*/  SHFL.IDX PT, R8, R24, 0x1, 0x1f ;  /* 0x00201f0018087f89 */ /* 0x002fe200000e0000 */
[----:B---3--:R-:W-:Y:S01]  /*1b2f0*/  @!P1 IMAD.MOV.U32 R5, RZ, RZ, R6 ;  /* 0x000000ffff059224 */ /* 0x008fe200078e0006 */
[----:B------:R-:W-:-:S02]  /*1b300*/  CS2R R6, SRZ ;  /* 0x0000000000067805 */ /* 0x000fc4000001ff00 */
[----:B--2---:R-:W-:Y:S01]  /*1b310*/  @!P1 IMAD.MOV.U32 R6, RZ, RZ, R2 ;  /* 0x000000ffff069224 */ /* 0x004fe200078e0002 */
        /* <DEDUP_REMOVED lines=18> */
.L_x_11731:
[----:B------:R-:W-:Y:S02]  /*1b440*/  ULDC UR4, c[0x0][0xc38] ;  /* 0x00030e0000047ab9 */ /* 0x000fe40000000800 */
[----:B------:R-:W-:-:S04]  /*1b450*/  IMAD.U32 R24, RZ, RZ, UR4 ;  /* 0x00000004ff187e24 */ /* 0x000fc8000f8e00ff */
[----:B-1----:R-:W-:-:S04]  /*1b460*/  IMAD R3, R3, R24, RZ ;  /* 0x0000001803037224 */ /* 0x002fc800078e02ff */
[----:B------:R-:W-:-:S05]  /*1b470*/  IMAD.IADD R4, R8, 0x1, R3 ;  /* 0x0000000108047824 */ /* 0x000fca00078e0203 */
[----:B------:R-:W-:-:S13]  /*1b480*/  ISETP.GT.AND P6, PT, R4, R0, PT ;  /* 0x000000000400720c */ /* 0x000fda0003fc4270 */
[----:B------:R-:W-:Y:S05]  /*1b490*/  @P6 BRA `(.L_x_11615) ;  /* 0x0000000000a46947 */ /* 0x000fea0003800000 */
.L_x_11618:
[----:B0-----:R-:W0:Y:S01]  /*1b4a0*/  LDC R2, c[0x0][0xc3c] ;  /* 0x00030f00ff027b82 */ /* 0x001e220000000800 */
[----:B------:R-:W-:-:S04]  /*1b4b0*/  IADD3 R27, R27, 0x1f, RZ ;  /* 0x0000001f1b1b7810 */ /* 0x000fc80007ffe0ff */
        /* <DEDUP_REMOVED lines=9> */
[----:B------:R0:W2:Y:S02]  /*1b550*/  @!P6 LDG.E R5, desc[UR42][R2.64] ;  /* 0x0000002a0205e981 */ /* 0x0000a4000c1e1900 */
[----:B0-----:R-:W0:Y:S02]  /*1b560*/  @!P6 LDC.64 R2, c[0x0][0xc78] ;  /* 0x00031e00ff02eb82 */ /* 0x001e240000000a00 */
[----:B0-----:R-:W-:-:S04]  /*1b570*/  @!P6 IMAD.WIDE R2, R6, 0x4, R2 ;  /* 0x000000040602e825 */ /* 0x001fc800078e0202 */
        /* <DEDUP_REMOVED lines=21> */
.L_x_11739:
[----:B------:R-:W-:Y:S02]  /*1b6d0*/  ULDC UR4, c[0x0][0xc38] ;  /* 0x00030e0000047ab9 */ /* 0x000fe40000000800 */
[----:B------:R-:W-:-:S04]  /*1b6e0*/  IMAD.U32 R24, RZ, RZ, UR4 ;  /* 0x00000004ff187e24 */ /* 0x000fc8000f8e00ff */
[----:B-1----:R-:W-:-:S04]  /*1b6f0*/  IMAD R3, R3, R24, RZ ;  /* 0x0000001803037224 */ /* 0x002fc800078e02ff */
[----:B------:R-:W-:-:S05]  /*1b700*/  IMAD.IADD R4, R3, 0x1, R4 ;  /* 0x0000000103047824 */ /* 0x000fca00078e0204 */
[----:B------:R-:W-:-:S13]  /*1b710*/  ISETP.GT.AND P6, PT, R4, R0, PT ;  /* 0x000000000400720c */ /* 0x000fda0003fc4270 */
[----:B------:R-:W-:Y:S05]  /*1b720*/  @!P6 BRA `(.L_x_11618) ;  /* 0xfffffffc005ce947 */ /* 0x000fea000383ffff */
.L_x_11615:
[----:B------:R-:W-:Y:S01]  /*1b730*/  IADD3 R8, -R3, R4, RZ ;  /* 0x0000000403087210 */ /* 0x000fe20007ffe1ff */
[----:B------:R-:W-:-:S04]  /*1b740*/  UMOV UR4, 0xffffffff ;  /* 0xffffffff00047882 */ /* 0x000fc80000000000 */
[----:B------:R-:W-:-:S05]  /*1b750*/  IMAD R3, R2, R24, R8 ;  /* 0x0000001802037224 */ /* 0x000fca00078e0208 */
[----:B------:R-:W-:Y:S01]  /*1b760*/  ISETP.GT.AND P6, PT, R3, R0, PT ;  /* 0x000000000300720c */ /* 0x000fe20003fc4270 */
[----:B------:R-:W-:-:S12]  /*1b770*/  BRA.DIV UR4, `(.L_x_11619) ;  /* 0x00000032048c7947 */ /* 0x000fd8000b800000 */
[----:B------:R-:W-:-:S04]  /*1b780*/  VOTE.ANY R3, PT, !P6 ;  /* 0x0000000000037806 */ /* 0x000fc800070e0100 */
[----:B------:R-:W1:Y:S02]  /*1b790*/  POPC R4, R3 ;  /* 0x0000000300047309 */ /* 0x000e640000000000 */
[----:B-1----:R1:W2:Y:S04]  /*1b7a0*/  SHFL.IDX PT, R5, R5, R4, 0x1f ;  /* 0x00001f0405057589 */ /* 0x0022a800000e0000 */
[----:B------:R1:W3:Y:S02]  /*1b7b0*/  SHFL.IDX PT, R6, R6, R4, 0x1f ;  /* 0x00001f0406067589 */ /* 0x0002e400000e0000 */
.L_x_11744:
[----:B------:R-:W-:-:S13]  /*1b7c0*/  ISETP.NE.AND P0, PT, R3, RZ, PT ;  /* 0x000000ff0300720c */ /* 0x000fda0003f05270 */
[----:B------:R-:W-:Y:S05]  /*1b7d0*/  @!P0 BRA `(.L_x_11620) ;  /* 0x0000000000148947 */ /* 0x000fea0003800000 */
[----:B------:R-:W-:Y:S01]  /*1b7e0*/  UMOV UR4, 0xffffffff ;  /* 0xffffffff00047882 */ /* 0x000fe20000000000 */
[----:B------:R-:W-:Y:S02]  /*1b7f0*/  VIADD R12, R4, 0xffffffff ;  /* 0xffffffff040c7836 */ /* 0x000fe40000000000 */
[----:B------:R-:W-:Y:S05]  /*1b800*/  BRA.DIV UR4, `(.L_x_11621) ;  /* 0x0000003204c47947 */ /* 0x000fea000b800000 */
[----:B0-----:R0:W4:Y:S02]  /*1b810*/  SHFL.IDX PT, R2, R2, R12, 0x1f ;  /* 0x00001f0c02027589 */ /* 0x00112400000e0000 */
.L_x_11747:
[----:B----4-:R-:W-:-:S07]  /*1b820*/  IMAD.MOV.U32 R7, RZ, RZ, R2 ;  /* 0x000000ffff077224 */ /* 0x010fce00078e0002 */
.L_x_11620:
[----:B------:R-:W-:Y:S01]  /*1b830*/  IMAD R24, R7, R24, R8 ;  /* 0x0000001807187224 */ /* 0x000fe200078e0208 */
[----:B--2---:R-:W-:Y:S02]  /*1b840*/  IABS R8, R5 ;  /* 0x0000000500087213 */ /* 0x004fe40000000000 */
[----:B------:R-:W-:Y:S01]  /*1b850*/  IADD3 R27, R4, R27, RZ ;  /* 0x0000001b041b7210 */ /* 0x000fe20007ffe0ff */
[----:B------:R-:W-:Y:S01]  /*1b860*/  IMAD.IADD R25, R0, 0x1, -R24 ;  /* 0x0000000100197824 */ /* 0x000fe200078e0a18 */
[----:B0-----:R-:W0:Y:S04]  /*1b870*/  I2F.RP R2, R8 ;  /* 0x0000000800027306 */ /* 0x001e280000209400 */
[----:B------:R-:W-:-:S04]  /*1b880*/  IABS R0, R25 ;  /* 0x0000001900007213 */ /* 0x000fc80000000000 */
[----:B0-----:R-:W0:Y:S02]  /*1b890*/  MUFU.RCP R2, R2 ;  /* 0x0000000200027308 */ /* 0x001e240000001000 */
[----:B0-----:R-:W-:-:S06]  /*1b8a0*/  VIADD R2, R2, 0xffffffe ;  /* 0x0ffffffe02027836 */ /* 0x001fcc0000000000 */
[----:B------:R-:W0:Y:S02]  /*1b8b0*/  F2I.FTZ.U32.TRUNC.NTZ R3, R2 ;  /* 0x0000000200037305 */ /* 0x000e24000021f000 */
[----:B0-----:R-:W-:-:S04]  /*1b8c0*/  IMAD.MOV R2, RZ, RZ, -R3 ;  /* 0x000000ffff027224 */ /* 0x001fc800078e0a03 */
[----:B------:R-:W-:Y:S02]  /*1b8d0*/  IMAD R7, R2, R8, RZ ;  /* 0x0000000802077224 */ /* 0x000fe400078e02ff */
[----:B------:R-:W-:-:S04]  /*1b8e0*/  IMAD.MOV.U32 R2, RZ, RZ, RZ ;  /* 0x000000ffff027224 */ /* 0x000fc800078e00ff */
[----:B------:R-:W-:Y:S01]  /*1b8f0*/  IMAD.HI.U32 R2, R3, R7, R2 ;  /* 0x0000000703027227 */ /* 0x000fe200078e0002 */
[----:B------:R-:W-:-:S05]  /*1b900*/  IABS R3, R5 ;  /* 0x0000000500037213 */ /* 0x000fca0000000000 */
        /* <DEDUP_REMOVED lines=8> */
[----:B---3--:R-:W-:-:S04]  /*1b990*/  IABS R0, R6 ;  /* 0x0000000600007213 */ /* 0x008fc80000000000 */
[----:B------:R-:W0:Y:S07]  /*1b9a0*/  I2F.RP R2, R0 ;  /* 0x0000000000027306 */ /* 0x000e2e0000209400 */
[----:B------:R-:W-:Y:S01]  /*1b9b0*/  @P0 VIADD R7, R7, 0x1 ;  /* 0x0000000107070836 */ /* 0x000fe20000000000 */
[----:B0-----:R-:W0:Y:S02]  /*1b9c0*/  MUFU.RCP R2, R2 ;  /* 0x0000000200027308 */ /* 0x001e240000001000 */
[----:B0-----:R-:W-:-:S06]  /*1b9d0*/  VIADD R2, R2, 0xffffffe ;  /* 0x0ffffffe02027836 */ /* 0x001fcc0000000000 */
[----:B------:R-:W0:Y:S02]  /*1b9e0*/  F2I.FTZ.U32.TRUNC.NTZ R3, R2 ;  /* 0x0000000200037305 */ /* 0x000e24000021f000 */
[----:B0-----:R-:W-:-:S04]  /*1b9f0*/  IMAD.MOV R2, RZ, RZ, -R3 ;  /* 0x000000ffff027224 */ /* 0x001fc800078e0a03 */
[----:B------:R-:W-:Y:S01]  /*1ba00*/  IMAD R8, R2, R0, RZ ;  /* 0x0000000002087224 */ /* 0x000fe200078e02ff */
[----:B------:R-:W-:-:S05]  /*1ba10*/  MOV R2, RZ ;  /* 0x000000ff00027202 */ /* 0x000fca0000000f00 */
[----:B------:R-:W-:Y:S01]  /*1ba20*/  IMAD.HI.U32 R2, R3, R8, R2 ;  /* 0x0000000803027227 */ /* 0x000fe200078e0002 */
[----:B------:R-:W-:Y:S02]  /*1ba30*/  LOP3.LUT R3, R25, R5, RZ, 0x3c, !PT ;  /* 0x0000000519037212 */ /* 0x000fe400078e3cff */
[----:B------:R-:W-:Y:S02]  /*1ba40*/  IABS R8, R6 ;  /* 0x0000000600087213 */ /* 0x000fe40000000000 */
[----:B------:R-:W-:-:S03]  /*1ba50*/  ISETP.GE.AND P2, PT, R3, RZ, PT ;  /* 0x000000ff0300720c */ /* 0x000fc60003f46270 */
[----:B------:R-:W-:-:S10]  /*1ba60*/  IMAD.MOV R8, RZ, RZ, -R8 ;  /* 0x000000ffff087224 */ /* 0x000fd400078e0a08 */
[----:B------:R-:W-:Y:S01]  /*1ba70*/  @!P2 IMAD.MOV R7, RZ, RZ, -R7 ;  /* 0x000000ffff07a224 */ /* 0x000fe200078e0a07 */
        /* <DEDUP_REMOVED lines=21> */
.L_x_11616:
[----:B------:R-:W-:Y:S01]  /*1bbd0*/  UMOV UR4, URZ ;  /* 0x0000003f00047c82 */ /* 0x000fe20008000000 */
[----:B------:R-:W-:Y:S01]  /*1bbe0*/  UMOV UR5, URZ ;  /* 0x0000003f00057c82 */ /* 0x000fe20008000000 */
[----:B------:R-:W-:Y:S01]  /*1bbf0*/  ULDC UR6, c[0x0][0xc3c] ;  /* 0x00030f0000067ab9 */ /* 0x000fe20000000800 */
[----:B------:R-:W-:Y:S02]  /*1bc00*/  IMAD.MOV.U32 R24, RZ, RZ, R0 ;  /* 0x000000ffff187224 */ /* 0x000fe400078e0000 */
[----:B------:R-:W-:Y:S02]  /*1bc10*/  IMAD.U32 R25, RZ, RZ, UR4 ;  /* 0x00000004ff197e24 */ /* 0x000fe4000f8e00ff */
[----:B------:R-:W-:Y:S02]  /*1bc20*/  IMAD.U32 R26, RZ, RZ, UR5 ;  /* 0x00000005ff1a7e24 */ /* 0x000fe4000f8e00ff */
[----:B------:R-:W-:-:S07]  /*1bc30*/  IMAD.U32 R27, RZ, RZ, UR6 ;  /* 0x00000006ff1b7e24 */ /* 0x000fce000f8e00ff */
.L_x_11622:
[----:B------:R3:W2:Y:S01]  /*1bc40*/  LDL R2, [R1+0x18] ;  /* 0x0000180001027983 */ /* 0x0006a20000100800 */
[----:B------:R-:W0:Y:S01]  /*1bc50*/  S2R R0, SR_TID.X ;  /* 0x0000000000007919 */ /* 0x000e220000002100 */
[----:B------:R-:W-:Y:S05]  /*1bc60*/  WARPSYNC.ALL ;  /* 0x0000000000007948 */ /* 0x000fea0003800000 */
[----:B0-----:R-:W-:Y:S01]  /*1bc70*/  LOP3.LUT R0, R0, 0x1f, RZ, 0xc0, !PT ;  /* 0x0000001f00007812 */ /* 0x001fe200078ec0ff */
[----:B------:R-:W-:Y:S03]  /*1bc80*/  BAR.SYNC.DEFER_BLOCKING 0x4, 0x200 ;  /* 0x0108000000007b1d */ /* 0x000fe60000010000 */
[----:B------:R-:W-:-:S13]  /*1bc90*/  ISETP.NE.AND P0, PT, R0, RZ, PT ;  /* 0x000000ff0000720c */ /* 0x000fda0003f05270 */
[----:B------:R-:W-:Y:S01]  /*1bca0*/  @!P0 MOV R0, 0x400 ;  /* 0x0000040000008802 */ /* 0x000fe20000000f00 */
[----:B--2---:R-:W0:Y:S03]  /*1bcb0*/  @!P0 S2R R2, SR_CgaCtaId ;  /* 0x0000000000028919 */ /* 0x004e260000008800 */
[----:B0-----:R-:W-:Y:S01]  /*1bcc0*/  @!P0 LEA R17, R2, R0, 0x18 ;  /* 0x0000000002118211 */ /* 0x001fe200078ec0ff */
[----:B------:R3:W-:Y:S04]  /*1bcd0*/  @!P0 STL [R1+0x18], R2 ;  /* 0x0000180201008387 */ /* 0x0007e80000100800 */
[----:B------:R3:W-:Y:S01]  /*1bce0*/  @!P0 STS.128 [R17+0x19cd0], R24 ;  /* 0x019cd01811008388 */ /* 0x0007e20000000c00 */
[----:B------:R-:W-:Y:S06]  /*1bcf0*/  BAR.ARV 0x5, 0x200 ;  /* 0x0148000000007b1d */ /* 0x000fec0000002000 */
.L_x_11613:
[----:B------:R-:W-:Y:S02]  /*1bd00*/  ULDC UR4, c[0x0][0xc3c] ;  /* 0x00030f0000047ab9 */ /* 0x000fe40000000800 */
[----:B-1----:R-:W-:-:S13]  /*1bd10*/  ISETP.GE.AND P0, PT, R27, UR4, PT ;  /* 0x000000041b007c0c */ /* 0x002fda000bf06270 */
[----:B------:R-:W-:Y:S05]  /*1bd20*/  @!P0 BRA `(.L_x_11623) ;  /* 0xffffff98008c8947 */ /* 0x000fea000383ffff */
[----:B------:R-:W-:Y:S05]  /*1bd30*/  BSYNC B7 ;  /* 0x0000000000077941 */ /* 0x000fea0003800000 */
.L_x_11503:
[----:B--2---:R-:W2:Y:S01]  /*1bd40*/  LDL.LU R0, [R1+0x50] ;  /* 0x0000500001007983 */ /* 0x004ea20000300800 */
[----:B------:R-:W-:Y:S01]  /*1bd50*/  BSSY B0, `(.L_x_11624) ;  /* 0x000000b000007945 */ /* 0x000fe20003800000 */
[----:B------:R-:W4:Y:S01]  /*1bd60*/  S2R R5, SR_CgaCtaId ;  /* 0x0000000000057919 */ /* 0x000f220000008800 */
[----:B--2---:R-:W-:-:S05]  /*1bd70*/  VIADD R0, R0, 0x1 ;  /* 0x0000000100007836 */ /* 0x004fca0000000000 */
[----:B01-3--:R-:W-:-:S04]  /*1bd80*/  LEA.HI R2, R0, R0, RZ, 0x1 ;  /* 0x0000000000027211 */ /* 0x00bfc800078f08ff */
[----:B------:R-:W-:Y:S02]  /*1bd90*/  LOP3.LUT R3, R2, 0xfffffffe, RZ, 0xc0, !PT ;  /* 0xfffffffe02037812 */ /* 0x000fe400078ec0ff */
[----:B------:R-:W-:-:S03]  /*1bda0*/  MOV R2, 0x400 ;  /* 0x0000040000027802 */ /* 0x000fc60000000f00 */
[----:B------:R-:W-:Y:S01]  /*1bdb0*/  IMAD.IADD R0, R0, 0x1, -R3 ;  /* 0x0000000100007824 */ /* 0x000fe200078e0a03 */
[----:B----4-:R-:W-:-:S04]  /*1bdc0*/  LEA R5, R5, R2, 0x18 ;  /* 0x0000000205057211 */ /* 0x010fc800078ec0ff */
[----:B------:R-:W-:-:S04]  /*1bdd0*/  SHF.L.U32 R0, R0, 0x1f, RZ ;  /* 0x0000001f00007819 */ /* 0x000fc800000006ff */
[----:B------:R-:W0:Y:S02]  /*1bde0*/  SYNCS.PHASECHK.TRANS64.TRYWAIT P0, [R5+URZ+0x19c20], R0 ;  /* 0x019c2000050075a7 */ /* 0x000e24000800017f */
[----:B0-----:R-:W-:Y:S05]  /*1bdf0*/  @!P0 BRA `(.L_x_11625) ;  /* 0x0000002c00708947 */ /* 0x001fea0003800000 */
.L_x_11748:
[----:B------:R-:W-:Y:S05]  /*1be00*/  BSYNC B0 ;  /* 0x0000000000007941 */ /* 0x000fea0003800000 */
.L_x_11624:
[----:B------:R-:W-:-:S03]  /*1be10*/  UMOV UR4, 0xffffffff ;  /* 0xffffffff00047882 */ /* 0x000fc60000000000 */
[----:B------:R-:W-:Y:S05]  /*1be20*/  BRA.DIV UR4, `(.L_x_11626) ;  /* 0x0000002e04787947 */ /* 0x000fea000b800000 */
[----:B0-----:R-:W0:Y:S02]  /*1be30*/  S2R R0, SR_TID.X ;  /* 0x0000000000007919 */ /* 0x001e240000002100 */
[----:B0-----:R-:W-:-:S04]  /*1be40*/  SHF.R.U32.HI R0, RZ, 0x5, R0 ;  /* 0x00000005ff007819 */ /* 0x001fc80000011600 */
[----:B------:R-:W-:-:S05]  /*1be50*/  LOP3.LUT R0, R0, 0x3, RZ, 0xc0, !PT ;  /* 0x0000000300007812 */ /* 0x000fca00078ec0ff */
[----:B------:R0:W1:Y:S02]  /*1be60*/  SHFL.IDX PT, R14, R0, RZ, 0x1f ;  /* 0x00001fff000e7589 */ /* 0x00006400000e0000 */
.L_x_11751:
[----:B-1----:R-:W-:-:S13]  /*1be70*/  ISETP.NE.AND P0, PT, R14, RZ, PT ;  /* 0x000000ff0e00720c */ /* 0x002fda0003f05270 */
[----:B------:R-:W-:Y:S05]  /*1be80*/  @P0 BRA `(.L_x_11369) ;  /* 0x0000000000a80947 */ /* 0x000fea0003800000 */
[----:B------:R-:W-:-:S03]  /*1be90*/  UMOV UR4, 0xffffffff ;  /* 0xffffffff00047882 */ /* 0x000fc60000000000 */
[----:B------:R-:W-:Y:S05]  /*1bea0*/  BRA.DIV UR4, `(.L_x_11627) ;  /* 0x0000002e048c7947 */ /* 0x000fea000b800000 */
[----:B------:R-:W-:-:S13]  /*1beb0*/  ELECT P6, URZ, PT ;  /* 0x00000000003f782f */ /* 0x000fda00038c0000 */
.L_x_11754:
[----:B------:R-:W-:Y:S05]  /*1bec0*/  @!P6 BRA `(.L_x_11369) ;  /* 0x000000000098e947 */ /* 0x000fea0003800000 */
[----:B------:R-:W-:-:S06]  /*1bed0*/  ULOP3.LUT UR4, UR37, 0x2, URZ, 0xfc, !UPT ;  /* 0x0000000225047892 */ /* 0x000fcc000f8efc3f */
[----:B0-----:R-:W-:-:S05]  /*1bee0*/  IMAD.U32 R0, RZ, RZ, UR4 ;  /* 0x00000004ff007e24 */ /* 0x001fca000f8e00ff */
[----:B------:R-:W-:-:S13]  /*1bef0*/  ISETP.NE.AND P0, PT, R0, 0x3, PT ;  /* 0x000000030000780c */ /* 0x000fda0003f05270 */
[----:B------:R-:W-:Y:S05]  /*1bf00*/  @!P0 BRA `(.L_x_11628) ;  /* 0x0000000000048947 */ /* 0x000fea0003800000 */
[----:B------:R-:W-:Y:S01]  /*1bf10*/  BPT.TRAP 0x1 ;  /* 0x000000040000795c */ /* 0x000fe20000300000 */
.L_x_11628:
[----:B------:R-:W-:Y:S01]  /*1bf20*/  IMAD R3, R19, 0x8, R5 ;  /* 0x0000000813037824 */ /* 0x000fe200078e0205 */
[----:B------:R-:W-:Y:S02]  /*1bf30*/  SHF.L.U32 R2, R29, 0x1f, RZ ;  /* 0x0000001f1d027819 */ /* 0x000fe400000006ff */
[----:B------:R-:W-:Y:S02]  /*1bf40*/  IADD3 R19, R19, 0x1, RZ ;  /* 0x0000000113137810 */ /* 0x000fe40007ffe0ff */
[----:B------:R-:W0:Y:S02]  /*1bf50*/  SYNCS.PHASECHK.TRANS64.TRYWAIT P1, [R3+URZ+0x19c40], R2 ;  /* 0x019c4002030075a7 */ /* 0x000e24000802017f */
[----:B------:R-:W-:-:S04]  /*1bf60*/  ISETP.NE.AND P2, PT, R19, 0x2, PT ;  /* 0x000000021300780c */ /* 0x000fc80003f45270 */
[----:B------:R-:W-:Y:S01]  /*1bf70*/  SEL R0, RZ, 0x1, P2 ;  /* 0x00000001ff007807 */ /* 0x000fe20001000000 */
[----:B0-----:R-:W-:Y:S08]  /*1bf80*/  @!P1 BRA `(.L_x_11629) ;  /* 0x0000002c00749947 */ /* 0x001ff00003800000 */
.L_x_11755:
[----:B------:R-:W-:Y:S02]  /*1bf90*/  SEL R19, R19, RZ, P2 ;  /* 0x000000ff13137207 */ /* 0x000fe40001000000 */
[----:B------:R-:W-:Y:S01]  /*1bfa0*/  LOP3.LUT R0, R29, R0, RZ, 0x3c, !PT ;  /* 0x000000001d007212 */ /* 0x000fe200078e3cff */
[----:B------:R-:W-:Y:S06]  /*1bfb0*/  @!P0 BRA `(.L_x_11630) ;  /* 0x0000000000048947 */ /* 0x000fec0003800000 */
[----:B------:R-:W-:Y:S01]  /*1bfc0*/  BPT.TRAP 0x1 ;  /* 0x000000040000795c */ /* 0x000fe20000300000 */
.L_x_11630:
[----:B------:R-:W-:Y:S01]  /*1bfd0*/  IMAD R19, R19, 0x8, R5 ;  /* 0x0000000813137824 */ /* 0x000fe200078e0205 */
[----:B------:R-:W-:-:S04]  /*1bfe0*/  SHF.L.U32 R0, R0, 0x1f, RZ ;  /* 0x0000001f00007819 */ /* 0x000fc800000006ff */
[----:B------:R-:W1:Y:S02]  /*1bff0*/  SYNCS.PHASECHK.TRANS64.TRYWAIT P1, [R19+URZ+0x19c40], R0 ;  /* 0x019c4000130075a7 */ /* 0x000e64000802017f */
[----:B-1----:R-:W-:Y:S05]  /*1c000*/  @!P1 BRA `(.L_x_11631) ;  /* 0x0000002c00689947 */ /* 0x002fea0003800000 */
.L_x_11756:
[----:B------:R-:W-:Y:S05]  /*1c010*/  @!P0 BRA `(.L_x_11632) ;  /* 0x0000000000048947 */ /* 0x000fea0003800000 */
[----:B------:R-:W-:Y:S01]  /*1c020*/  BPT.TRAP 0x1 ;  /* 0x000000040000795c */ /* 0x000fe20000300000 */
.L_x_11632:
[----:B------:R-:W2:Y:S02]  /*1c030*/  SYNCS.PHASECHK.TRANS64.TRYWAIT P1, [R3+URZ+0x19c60], R2 ;  /* 0x019c6002030075a7 */ /* 0x000ea4000802017f */
[----:B--2---:R-:W-:Y:S05]  /*1c040*/  @!P1 BRA `(.L_x_11633) ;  /* 0x0000002c006c9947 */ /* 0x004fea0003800000 */
.L_x_11757:
[----:B------:R-:W-:Y:S05]  /*1c050*/  @!P0 BRA `(.L_x_11634) ;  /* 0x0000000000048947 */ /* 0x000fea0003800000 */
[----:B------:R-:W-:Y:S01]  /*1c060*/  BPT.TRAP 0x1 ;  /* 0x000000040000795c */ /* 0x000fe20000300000 */
.L_x_11634:
[----:B------:R-:W3:Y:S02]  /*1c070*/  SYNCS.PHASECHK.TRANS64.TRYWAIT P1, [R19+URZ+0x19c60], R0 ;  /* 0x019c6000130075a7 */ /* 0x000ee4000802017f */
[----:B---3--:R-:W-:Y:S05]  /*1c080*/  @!P1 BRA `(.L_x_11635) ;  /* 0x0000002c00709947 */ /* 0x008fea0003800000 */
.L_x_11758:
[----:B------:R-:W-:Y:S05]  /*1c090*/  @!P0 BRA `(.L_x_11636) ;  /* 0x0000000000048947 */ /* 0x000fea0003800000 */
[----:B------:R-:W-:Y:S01]  /*1c0a0*/  BPT.TRAP 0x1 ;  /* 0x000000040000795c */ /* 0x000fe20000300000 */
.L_x_11636:
[----:B------:R-:W4:Y:S02]  /*1c0b0*/  SYNCS.PHASECHK.TRANS64.TRYWAIT P1, [R3+URZ+0x19c80], R2 ;  /* 0x019c8002030075a7 */ /* 0x000f24000802017f */
[----:B----4-:R-:W-:Y:S05]  /*1c0c0*/  @!P1 BRA `(.L_x_11637) ;  /* 0x0000002c00749947 */ /* 0x010fea0003800000 */
.L_x_11759:
[----:B------:R-:W-:Y:S05]  /*1c0d0*/  @!P0 BRA `(.L_x_11638) ;  /* 0x0000000000048947 */ /* 0x000fea0003800000 */
[----:B------:R-:W-:Y:S01]  /*1c0e0*/  BPT.TRAP 0x1 ;  /* 0x000000040000795c */ /* 0x000fe20000300000 */
.L_x_11638:
[----:B------:R0:W0:Y:S02]  /*1c0f0*/  SYNCS.PHASECHK.TRANS64.TRYWAIT P0, [R19+URZ+0x19c80], R0 ;  /* 0x019c8000130075a7 */ /* 0x000024000800017f */
[----:B0-----:R-:W-:Y:S05]  /*1c100*/  @!P0 NANOSLEEP.SYNCS 0x989680 ;  /* 0x009896800000895d */ /* 0x001fea0003900000 */
[----:B------:R-:W0:Y:S02]  /*1c110*/  @!P0 SYNCS.PHASECHK.TRANS64 P0, [R19+URZ+0x19c80], R0 ;  /* 0x019c8000130085a7 */ /* 0x000e24000800007f */
[----:B0-----:R-:W-:Y:S05]  /*1c120*/  @!P0 BRA `(.L_x_11638) ;  /* 0xfffffffc00f08947 */ /* 0x001fea000383ffff */
.L_x_11369:
[----:B------:R-:W-:Y:S05]  /*1c130*/  BSYNC B8 ;  /* 0x0000000000087941 */ /* 0x000fea0003800000 */
.L_x_11366:
[----:B------:R-:W-:Y:S05]  /*1c140*/  EXIT ;  /* 0x000000000000794d */ /* 0x000fea0003800000 */
.L_x_11387:
[----:B-1----:R1:W2:Y:S02]  /*1c150*/  SYNCS.PHASECHK.TRANS64.TRYWAIT P4, [R70+URZ+0x19c90], R76 ;  /* 0x019c904c460075a7 */ /* 0x0022a4000808017f */
[----:B--2---:R-:W-:Y:S05]  /*1c160*/  @!P4 NANOSLEEP.SYNCS 0x989680 ;  /* 0x009896800000c95d */ /* 0x004fea0003900000 */
[----:B------:R-:W2:Y:S02]  /*1c170*/  @!P4 SYNCS.PHASECHK.TRANS64 P4, [R70+URZ+0x19c90], R76 ;  /* 0x019c904c4600c5a7 */ /* 0x000ea4000808007f */
[----:B--2---:R-:W-:Y:S05]  /*1c180*/  @!P4 BRA `(.L_x_11387) ;  /* 0xfffffffc00f0c947 */ /* 0x004fea000383ffff */
[----:B------:R-:W-:Y:S05]  /*1c190*/  BRA `(.L_x_11639) ;  /* 0xfffffe6800a87947 */ /* 0x000fea000383ffff */
.L_x_11388:
        /* <DEDUP_REMOVED lines=8> */
.L_x_11641:
[----:B------:R-:W-:Y:S05]  /*1c220*/  BSYNC B1 ;  /* 0x0000000000017941 */ /* 0x000fea0003800000 */
.L_x_11640:
        /* <DEDUP_REMOVED lines=8> */
.L_x_11642:
[----:B------:R-:W-:Y:S05]  /*1c2b0*/  BRA `(.L_x_11643) ;  /* 0xfffffe6800747947 */ /* 0x000fea000383ffff */
.L_x_11404:
[----:B-1----:R1:W2:Y:S02]  /*1c2c0*/  SYNCS.PHASECHK.TRANS64.TRYWAIT P4, [R70+URZ+0x19c90], R76 ;  /* 0x019c904c460075a7 */ /* 0x0022a4000808017f */
[----:B--2---:R-:W-:Y:S05]  /*1c2d0*/  @!P4 NANOSLEEP.SYNCS 0x989680 ;  /* 0x009896800000c95d */ /* 0x004fea0003900000 */
[----:B------:R-:W2:Y:S02]  /*1c2e0*/  @!P4 SYNCS.PHASECHK.TRANS64 P4, [R70+URZ+0x19c90], R76 ;  /* 0x019c904c4600c5a7 */ /* 0x000ea4000808007f */
[----:B--2---:R-:W-:Y:S05]  /*1c2f0*/  @!P4 BRA `(.L_x_11404) ;  /* 0xfffffffc00f0c947 */ /* 0x004fea000383ffff */
[----:B------:R-:W-:Y:S05]  /*1c300*/  BRA `(.L_x_11644) ;  /* 0xfffffe8000bc7947 */ /* 0x000fea000383ffff */
.L_x_11405:
[----:B------:R-:W-:Y:S01]  /*1c310*/  BSSY B1, `(.L_x_11645) ;  /* 0x0000008000017945 */ /* 0x000fe20003800000 */
[----:B0-----:R-:W-:Y:S01]  /*1c320*/  MOV R13, R78 ;  /* 0x0000004e000d7202 */ /* 0x001fe20000000f00 */
[----:B------:R-:W-:Y:S02]  /*1c330*/  IMAD.MOV.U32 R12, RZ, RZ, RZ ;  /* 0x000000ffff0c7224 */ /* 0x000fe400078e00ff */
[----:B------:R-:W-:Y:S02]  /*1c340*/  IMAD.MOV.U32 R11, RZ, RZ, 0x1e1f ;  /* 0x00001e1fff0b7424 */ /* 0x000fe400078e00ff */
[----:B------:R-:W-:-:S07]  /*1c350*/  IMAD.MOV.U32 R15, RZ, RZ, -0x1 ;  /* 0xffffffffff0f7424 */ /* 0x000fce00078e00ff */
[----:B-1----:R-:W-:Y:S05]  /*1c360*/  WARPSYNC.COLLECTIVE R15, `(.L_x_11646) ;  /* 0x000000000f087348 */ /* 0x002fea0003c00000 */
[----:B------:R0:W2:Y:S02]  /*1c370*/  SHFL.IDX P6, R14, R13, R12, R11 ;  /* 0x0000000c0d0e7389 */ /* 0x0000a400000c000b */
[----:B012---:R-:W-:Y:S01]  /*1c380*/  ENDCOLLECTIVE ;  /* 0x000000000000791b */ /* 0x007fe20003800000 */
.L_x_11646:
[----:B------:R-:W-:Y:S05]  /*1c390*/  BSYNC B1 ;  /* 0x0000000000017941 */ /* 0x000fea0003800000 */
.L_x_11645:
        /* <DEDUP_REMOVED lines=8> */
.L_x_11647:
[----:B------:R-:W-:Y:S01]  /*1c420*/  IMAD.MOV.U32 R79, RZ, RZ, R14 ;  /* 0x000000ffff4f7224 */ /* 0x000fe200078e000e */
[----:B------:R-:W-:Y:S06]  /*1c430*/  BRA `(.L_x_11648) ;  /* 0xfffffe8000847947 */ /* 0x000fec000383ffff */
.L_x_11414:
[----:B0-----:R0:W1:Y:S02]  /*1c440*/  SYNCS.PHASECHK.TRANS64.TRYWAIT P3, [R70+URZ+0x19c90], R76 ;  /* 0x019c904c460075a7 */ /* 0x001064000806017f */
[----:B-1----:R-:W-:Y:S05]  /*1c450*/  @!P3 NANOSLEEP.SYNCS 0x989680 ;  /* 0x009896800000b95d */ /* 0x002fea0003900000 */
[----:B------:R-:W1:Y:S02]  /*1c460*/  @!P3 SYNCS.PHASECHK.TRANS64 P3, [R70+URZ+0x19c90], R76 ;  /* 0x019c904c4600b5a7 */ /* 0x000e64000806007f */
[----:B-1----:R-:W-:Y:S05]  /*1c470*/  @!P3 BRA `(.L_x_11414) ;  /* 0xfffffffc00f0b947 */ /* 0x002fea000383ffff */
[----:B------:R-:W-:Y:S05]  /*1c480*/  BRA `(.L_x_11649) ;  /* 0xfffffea000887947 */ /* 0x000fea000383ffff */
.L_x_11415:
[----:B------:R-:W-:Y:S01]  /*1c490*/  BSSY B1, `(.L_x_11650) ;  /* 0x0000007000017945 */ /* 0x000fe20003800000 */
[----:B------:R-:W-:Y:S01]  /*1c4a0*/  IMAD.MOV.U32 R12, RZ, RZ, RZ ;  /* 0x000000ffff0c7224 */ /* 0x000fe200078e00ff */
[----:B------:R-:W-:Y:S01]  /*1c4b0*/  MOV R11, 0x1e1f ;  /* 0x00001e1f000b7802 */ /* 0x000fe20000000f00 */
[----:B------:R-:W-:-:S07]  /*1c4c0*/  IMAD.MOV.U32 R15, RZ, RZ, -0x1 ;  /* 0xffffffffff0f7424 */ /* 0x000fce00078e00ff */
[----:B0-----:R-:W-:Y:S05]  /*1c4d0*/  WARPSYNC.COLLECTIVE R15, `(.L_x_11651) ;  /* 0x000000000f087348 */ /* 0x001fea0003c00000 */
[----:B------:R1:W2:Y:S02]  /*1c4e0*/  SHFL.IDX P6, R14, R13, R12, R11 ;  /* 0x0000000c0d0e7389 */ /* 0x0002a400000c000b */
[----:B012---:R-:W-:Y:S01]  /*1c4f0*/  ENDCOLLECTIVE ;  /* 0x000000000000791b */ /* 0x007fe20003800000 */
.L_x_11651:
[----:B------:R-:W-:Y:S05]  /*1c500*/  BSYNC B1 ;  /* 0x0000000000017941 */ /* 0x000fea0003800000 */
.L_x_11650:
        /* <DEDUP_REMOVED lines=8> */
.L_x_11652:
[----:B------:R-:W-:Y:S05]  /*1c590*/  BRA `(.L_x_11653) ;  /* 0xfffffea000a87947 */ /* 0x000fea000383ffff */
.L_x_11419:
[----:B0-----:R0:W2:Y:S02]  /*1c5a0*/  SYNCS.PHASECHK.TRANS64.TRYWAIT P2, [R70+URZ+0x19cb0], R76 ;  /* 0x019cb04c460075a7 */ /* 0x0010a4000804017f */
[----:B--2---:R-:W-:Y:S05]  /*1c5b0*/  @!P2 NANOSLEEP.SYNCS 0x989680 ;  /* 0x009896800000a95d */ /* 0x004fea0003900000 */
[----:B------:R-:W2:Y:S02]  /*1c5c0*/  @!P2 SYNCS.PHASECHK.TRANS64 P2, [R70+URZ+0x19cb0], R76 ;  /* 0x019cb04c4600a5a7 */ /* 0x000ea4000804007f */
[----:B--2---:R-:W-:Y:S05]  /*1c5d0*/  @!P2 BRA `(.L_x_11419) ;  /* 0xfffffffc00f0a947 */ /* 0x004fea000383ffff */
[----:B------:R-:W-:Y:S05]  /*1c5e0*/  BRA `(.L_x_11654) ;  /* 0xfffffea400347947 */ /* 0x000fea000383ffff */
.L_x_11439:
        /* <DEDUP_REMOVED lines=8> */
.L_x_11656:
[----:B------:R-:W-:Y:S05]  /*1c670*/  BSYNC B1 ;  /* 0x0000000000017941 */ /* 0x000fea0003800000 */
.L_x_11655:
        /* <DEDUP_REMOVED lines=8> */
.L_x_11657:
[----:B------:R-:W-:Y:S02]  /*1c700*/  IMAD.MOV.U32 R13, RZ, RZ, R28 ;  /* 0x000000ffff0d7224 */ /* 0x000fe400078e001c */
[----:B------:R-:W-:-:S07]  /*1c710*/  IMAD.MOV.U32 R27, RZ, RZ, R14 ;  /* 0x000000ffff1b7224 */ /* 0x000fce00078e000e */
[----:B------:R-:W-:Y:S05]  /*1c720*/  WARPSYNC.COLLECTIVE R15, `(.L_x_11658) ;  /* 0x000000000f087348 */ /* 0x000fea0003c00000 */
[----:B------:R0:W1:Y:S02]  /*1c730*/  SHFL.IDX P6, R14, R13, R12, R11 ;  /* 0x0000000c0d0e7389 */ /* 0x00006400000c000b */
[----:B01----:R-:W-:Y:S01]  /*1c740*/  ENDCOLLECTIVE ;  /* 0x000000000000791b */ /* 0x003fe20003800000 */
.L_x_11658:
[----:B------:R-:W-:Y:S02]  /*1c750*/  IMAD.MOV.U32 R13, RZ, RZ, R30 ;  /* 0x000000ffff0d7224 */ /* 0x000fe400078e001e */
[----:B------:R-:W-:-:S07]  /*1c760*/  IMAD.MOV.U32 R28, RZ, RZ, R14 ;  /* 0x000000ffff1c7224 */ /* 0x000fce00078e000e */
[----:B------:R-:W-:Y:S05]  /*1c770*/  WARPSYNC.COLLECTIVE R15, `(.L_x_11659) ;  /* 0x000000000f087348 */ /* 0x000fea0003c00000 */
[----:B------:R0:W1:Y:S02]  /*1c780*/  SHFL.IDX P6, R14, R13, R12, R11 ;  /* 0x0000000c0d0e7389 */ /* 0x00006400000c000b */
[----:B01----:R-:W-:Y:S01]  /*1c790*/  ENDCOLLECTIVE ;  /* 0x000000000000791b */ /* 0x003fe20003800000 */
.L_x_11659:
[----:B------:R-:W-:Y:S01]  /*1c7a0*/  IMAD.MOV.U32 R31, RZ, RZ, R14 ;  /* 0x000000ffff1f7224 */ /* 0x000fe200078e000e */
[----:B------:R-:W-:Y:S06]  /*1c7b0*/  BRA `(.L_x_11660) ;  /* 0xfffffeb000e47947 */ /* 0x000fec000383ffff */
.L_x_11443:
[----:B-1----:R1:W3:Y:S02]  /*1c7c0*/  SYNCS.PHASECHK.TRANS64.TRYWAIT P0, [R18+URZ+0x19c00], R37 ;  /* 0x019c0025120075a7 */ /* 0x0022e4000800017f */
[----:B---3--:R-:W-:Y:S05]  /*1c7d0*/  @!P0 NANOSLEEP.SYNCS 0x989680 ;  /* 0x009896800000895d */ /* 0x008fea0003900000 */
[----:B------:R-:W3:Y:S02]  /*1c7e0*/  @!P0 SYNCS.PHASECHK.TRANS64 P0, [R18+URZ+0x19c00], R37 ;  /* 0x019c0025120085a7 */ /* 0x000ee4000800007f */
[----:B---3--:R-:W-:Y:S05]  /*1c7f0*/  @!P0 BRA `(.L_x_11443) ;  /* 0xfffffffc00f08947 */ /* 0x008fea000383ffff */
[----:B------:R-:W-:Y:S05]  /*1c800*/  BRA `(.L_x_11661) ;  /* 0xfffffeb400b07947 */ /* 0x000fea000383ffff */
.L_x_11449:
[----:B------:R-:W-:Y:S01]  /*1c810*/  BSSY B1, `(.L_x_11662) ;  /* 0x0000008000017945 */ /* 0x000fe20003800000 */
[----:B------:R-:W-:Y:S01]  /*1c820*/  IMAD.MOV.U32 R13, RZ, RZ, R25 ;  /* 0x000000ffff0d7224 */ /* 0x000fe200078e0019 */
[----:B------:R-:W-:Y:S01]  /*1c830*/  MOV R12, RZ ;  /* 0x000000ff000c7202 */ /* 0x000fe20000000f00 */
[----:B------:R-:W-:Y:S02]  /*1c840*/  IMAD.MOV.U32 R11, RZ, RZ, 0x1e1f ;  /* 0x00001e1fff0b7424 */ /* 0x000fe400078e00ff */
[----:B------:R-:W-:-:S07]  /*1c850*/  IMAD.MOV.U32 R15, RZ, RZ, -0x1 ;  /* 0xffffffffff0f7424 */ /* 0x000fce00078e00ff */
[----:B------:R-:W-:Y:S05]  /*1c860*/  WARPSYNC.COLLECTIVE R15, `(.L_x_11663) ;  /* 0x000000000f087348 */ /* 0x000fea0003c00000 */
[----:B------:R0:W1:Y:S02]  /*1c870*/  SHFL.IDX P6, R14, R13, R12, R11 ;  /* 0x0000000c0d0e7389 */ /* 0x00006400000c000b */
[----:B01----:R-:W-:Y:S01]  /*1c880*/  ENDCOLLECTIVE ;  /* 0x000000000000791b */ /* 0x003fe20003800000 */
.L_x_11663:
[----:B------:R-:W-:Y:S05]  /*1c890*/  BSYNC B1 ;  /* 0x0000000000017941 */ /* 0x000fea0003800000 */
.L_x_11662:
        /* <DEDUP_REMOVED lines=8> */
.L_x_11664:
[----:B------:R-:W-:Y:S02]  /*1c920*/  IMAD.MOV.U32 R13, RZ, RZ, R28 ;  /* 0x000000ffff0d7224 */ /* 0x000fe400078e001c */
[----:B------:R-:W-:-:S07]  /*1c930*/  IMAD.MOV.U32 R31, RZ, RZ, R14 ;  /* 0x000000ffff1f7224 */ /* 0x000fce00078e000e */
[----:B------:R-:W-:Y:S05]  /*1c940*/  WARPSYNC.COLLECTIVE R15, `(.L_x_11665) ;  /* 0x000000000f087348 */ /* 0x000fea0003c00000 */
[----:B------:R0:W1:Y:S02]  /*1c950*/  SHFL.IDX P6, R14, R13, R12, R11 ;  /* 0x0000000c0d0e7389 */ /* 0x00006400000c000b */
[----:B01----:R-:W-:Y:S01]  /*1c960*/  ENDCOLLECTIVE ;  /* 0x000000000000791b */ /* 0x003fe20003800000 */
.L_x_11665:
[----:B------:R-:W-:Y:S01]  /*1c970*/  MOV R13, R30 ;  /* 0x0000001e000d7202 */ /* 0x000fe20000000f00 */
[----:B------:R-:W-:-:S07]  /*1c980*/  IMAD.MOV.U32 R28, RZ, RZ, R14 ;  /* 0x000000ffff1c7224 */ /* 0x000fce00078e000e */
[----:B------:R-:W-:Y:S05]  /*1c990*/  WARPSYNC.COLLECTIVE R15, `(.L_x_11666) ;  /* 0x000000000f087348 */ /* 0x000fea0003c00000 */
[----:B------:R0:W1:Y:S02]  /*1c9a0*/  SHFL.IDX P6, R14, R13, R12, R11 ;  /* 0x0000000c0d0e7389 */ /* 0x00006400000c000b */
[----:B01----:R-:W-:Y:S01]  /*1c9b0*/  ENDCOLLECTIVE ;  /* 0x000000000000791b */ /* 0x003fe20003800000 */
.L_x_11666:
[----:B------:R-:W-:Y:S01]  /*1c9c0*/  IMAD.MOV.U32 R33, RZ, RZ, R14 ;  /* 0x000000ffff217224 */ /* 0x000fe200078e000e */
[----:B------:R-:W-:Y:S06]  /*1c9d0*/  BRA `(.L_x_11667) ;  /* 0xfffffecc002c7947 */ /* 0x000fec000383ffff */
.L_x_11453:
[----:B-1----:R1:W3:Y:S02]  /*1c9e0*/  SYNCS.PHASECHK.TRANS64.TRYWAIT P0, [R18+URZ+0x19c00], R37 ;  /* 0x019c0025120075a7 */ /* 0x0022e4000800017f */
[----:B---3--:R-:W-:Y:S05]  /*1c9f0*/  @!P0 NANOSLEEP.SYNCS 0x989680 ;  /* 0x009896800000895d */ /* 0x008fea0003900000 */
[----:B------:R-:W3:Y:S02]  /*1ca00*/  @!P0 SYNCS.PHASECHK.TRANS64 P0, [R18+URZ+0x19c00], R37 ;  /* 0x019c0025120085a7 */ /* 0x000ee4000800007f */
[----:B---3--:R-:W-:Y:S05]  /*1ca10*/  @!P0 BRA `(.L_x_11453) ;  /* 0xfffffffc00f08947 */ /* 0x008fea000383ffff */
[----:B------:R-:W-:Y:S05]  /*1ca20*/  BRA `(.L_x_11668) ;  /* 0xfffffecc00e87947 */ /* 0x000fea000383ffff */
.L_x_11459:
[----:B-1----:R1:W2:Y:S02]  /*1ca30*/  SYNCS.PHASECHK.TRANS64.TRYWAIT P1, [R0+URZ+0x19c30], R5 ;  /* 0x019c3005000075a7 */ /* 0x0022a4000802017f */
[----:B--2---:R-:W-:Y:S05]  /*1ca40*/  @!P1 NANOSLEEP.SYNCS 0x989680 ;  /* 0x009896800000995d */ /* 0x004fea0003900000 */
[----:B------:R-:W2:Y:S02]  /*1ca50*/  @!P1 SYNCS.PHASECHK.TRANS64 P1, [R0+URZ+0x19c30], R5 ;  /* 0x019c3005000095a7 */ /* 0x000ea4000802007f */
[----:B--2---:R-:W-:Y:S05]  /*1ca60*/  @!P1 BRA `(.L_x_11459) ;  /* 0xfffffffc00f09947 */ /* 0x004fea000383ffff */
[----:B------:R-:W-:Y:S05]  /*1ca70*/  BRA `(.L_x_11458) ;  /* 0xfffffef000507947 */ /* 0x000fea000383ffff */
.L_x_11467:
[----:B--2---:R2:W3:Y:S02]  /*1ca80*/  SYNCS.PHASECHK.TRANS64.TRYWAIT P1, [R11+URZ+0x19c30], R6 ;  /* 0x019c30060b0075a7 */ /* 0x0044e4000802017f */
[----:B---3--:R-:W-:Y:S05]  /*1ca90*/  @!P1 NANOSLEEP.SYNCS 0x989680 ;  /* 0x009896800000995d */ /* 0x008fea0003900000 */
[----:B------:R-:W3:Y:S02]  /*1caa0*/  @!P1 SYNCS.PHASECHK.TRANS64 P1, [R11+URZ+0x19c30], R6 ;  /* 0x019c30060b0095a7 */ /* 0x000ee4000802007f */
[----:B---3--:R-:W-:Y:S05]  /*1cab0*/  @!P1 BRA `(.L_x_11467) ;  /* 0xfffffffc00f09947 */ /* 0x008fea000383ffff */
[----:B------:R-:W-:Y:S05]  /*1cac0*/  BRA `(.L_x_11466) ;  /* 0xffffff1800b47947 */ /* 0x000fea000383ffff */
.L_x_11472:
[----:B-1----:R1:W2:Y:S02]  /*1cad0*/  SYNCS.PHASECHK.TRANS64.TRYWAIT P1, [R12+URZ+0x19c50], R5 ;  /* 0x019c50050c0075a7 */ /* 0x0022a4000802017f */
[----:B--2---:R-:W-:Y:S05]  /*1cae0*/  @!P1 NANOSLEEP.SYNCS 0x989680 ;  /* 0x009896800000995d */ /* 0x004fea0003900000 */
[----:B------:R-:W2:Y:S02]  /*1caf0*/  @!P1 SYNCS.PHASECHK.TRANS64 P1, [R12+URZ+0x19c50], R5 ;  /* 0x019c50050c0095a7 */ /* 0x000ea4000802007f */
[----:B--2---:R-:W-:Y:S05]  /*1cb00*/  @!P1 BRA `(.L_x_11472) ;  /* 0xfffffffc00f09947 */ /* 0x004fea000383ffff */
[----:B------:R-:W-:Y:S05]  /*1cb10*/  BRA `(.L_x_11471) ;  /* 0xffffff1c00387947 */ /* 0x000fea000383ffff */
.L_x_11480:
[----:B-1----:R1:W2:Y:S02]  /*1cb20*/  SYNCS.PHASECHK.TRANS64.TRYWAIT P1, [R10+URZ+0x19c50], R5 ;  /* 0x019c50050a0075a7 */ /* 0x0022a4000802017f */
[----:B--2---:R-:W-:Y:S05]  /*1cb30*/  @!P1 NANOSLEEP.SYNCS 0x989680 ;  /* 0x009896800000995d */ /* 0x004fea0003900000 */
[----:B------:R-:W2:Y:S02]  /*1cb40*/  @!P1 SYNCS.PHASECHK.TRANS64 P1, [R10+URZ+0x19c50], R5 ;  /* 0x019c50050a0095a7 */ /* 0x000ea4000802007f */
[----:B--2---:R-:W-:Y:S05]  /*1cb50*/  @!P1 BRA `(.L_x_11480) ;  /* 0xfffffffc00f09947 */ /* 0x004fea000383ffff */
[----:B------:R-:W-:Y:S05]  /*1cb60*/  BRA `(.L_x_11479) ;  /* 0xffffff3c00f07947 */ /* 0x000fea000383ffff */
.L_x_11511:
        /* <DEDUP_REMOVED lines=11> */
.L_x_11670:
[----:B------:R-:W-:Y:S05]  /*1cc20*/  BSYNC B1 ;  /* 0x0000000000017941 */ /* 0x000fea0003800000 */
.L_x_11669:
[----:B------:R-:W-:Y:S05]  /*1cc30*/  BRA `(.L_x_11671) ;  /* 0xffffff9400247947 */ /* 0x000fea000383ffff */
.L_x_11513:
[----:B------:R-:W-:Y:S01]  /*1cc40*/  BSSY B1, `(.L_x_11672) ;  /* 0x0000006000017945 */ /* 0x000fe20003800000 */
[----:B------:R-:W-:-:S07]  /*1cc50*/  IMAD.MOV.U32 R15, RZ, RZ, -0x1 ;  /* 0xffffffffff0f7424 */ /* 0x000fce00078e00ff */
[----:B0-----:R-:W-:Y:S05]  /*1cc60*/  WARPSYNC.COLLECTIVE R15, `(.L_x_11673) ;  /* 0x000000000f0c7348 */ /* 0x001fea0003c00000 */
[----:B------:R-:W-:Y:S02]  /*1cc70*/  ELECT P6, UR62, PT ;  /* 0x00000000003e782f */ /* 0x000fe400038c0000 */
[----:B------:R-:W-:Y:S01]  /*1cc80*/  MOV R14, UR62 ;  /* 0x0000003e000e7c02 */ /* 0x000fe20008000f00 */
[----:B0-----:R-:W-:Y:S10]  /*1cc90*/  ENDCOLLECTIVE ;  /* 0x000000000000791b */ /* 0x001ff40003800000 */
.L_x_11673:
[----:B------:R-:W-:Y:S05]  /*1cca0*/  BSYNC B1 ;  /* 0x0000000000017941 */ /* 0x000fea0003800000 */
.L_x_11672:
[----:B------:R-:W-:Y:S05]  /*1ccb0*/  BRA `(.L_x_11512) ;  /* 0xffffff94001c7947 */ /* 0x000fea000383ffff */
.L_x_11515:
[----:B0-----:R0:W1:Y:S02]  /*1ccc0*/  SYNCS.PHASECHK.TRANS64.TRYWAIT P0, [R17+URZ+0x19c20], R5 ;  /* 0x019c2005110075a7 */ /* 0x001064000800017f */
[----:B-1----:R-:W-:Y:S05]  /*1ccd0*/  @!P0 NANOSLEEP.SYNCS 0x989680 ;  /* 0x009896800000895d */ /* 0x002fea0003900000 */
[----:B------:R-:W1:Y:S02]  /*1cce0*/  @!P0 SYNCS.PHASECHK.TRANS64 P0, [R17+URZ+0x19c20], R5 ;  /* 0x019c2005110085a7 */ /* 0x000e64000800007f */
[----:B-1----:R-:W-:Y:S05]  /*1ccf0*/  @!P0 BRA `(.L_x_11515) ;  /* 0xfffffffc00f08947 */ /* 0x002fea000383ffff */
[----:B------:R-:W-:Y:S05]  /*1cd00*/  BRA `(.L_x_11674) ;  /* 0xffffff94002c7947 */ /* 0x000fea000383ffff */
.L_x_11519:
[----:B-1----:R1:W2:Y:S02]  /*1cd10*/  SYNCS.PHASECHK.TRANS64.TRYWAIT P0, [R8+URZ+0x19ca0], R11 ;  /* 0x019ca00b080075a7 */ /* 0x0022a4000800017f */
[----:B--2---:R-:W-:Y:S05]  /*1cd20*/  @!P0 NANOSLEEP.SYNCS 0x989680 ;  /* 0x009896800000895d */ /* 0x004fea0003900000 */
[----:B------:R-:W2:Y:S02]  /*1cd30*/  @!P0 SYNCS.PHASECHK.TRANS64 P0, [R8+URZ+0x19ca0], R11 ;  /* 0x019ca00b080085a7 */ /* 0x000ea4000800007f */
[----:B--2---:R-:W-:Y:S05]  /*1cd40*/  @!P0 BRA `(.L_x_11519) ;  /* 0xfffffffc00f08947 */ /* 0x004fea000383ffff */
[----:B------:R-:W-:Y:S05]  /*1cd50*/  BRA `(.L_x_11675) ;  /* 0xffffff9400487947 */ /* 0x000fea000383ffff */
.L_x_11526:
[----:B0-----:R0:W2:Y:S02]  /*1cd60*/  SYNCS.PHASECHK.TRANS64.TRYWAIT P0, [R8+URZ+0x19cc0], R11 ;  /* 0x019cc00b080075a7 */ /* 0x0010a4000800017f */
[----:B--2---:R-:W-:Y:S05]  /*1cd70*/  @!P0 NANOSLEEP.SYNCS 0x989680 ;  /* 0x009896800000895d */ /* 0x004fea0003900000 */
[----:B------:R-:W2:Y:S02]  /*1cd80*/  @!P0 SYNCS.PHASECHK.TRANS64 P0, [R8+URZ+0x19cc0], R11 ;  /* 0x019cc00b080085a7 */ /* 0x000ea4000800007f */
[----:B--2---:R-:W-:Y:S05]  /*1cd90*/  @!P0 BRA `(.L_x_11526) ;  /* 0xfffffffc00f08947 */ /* 0x004fea000383ffff */
[----:B------:R-:W-:Y:S05]  /*1cda0*/  BRA `(.L_x_11676) ;  /* 0xffffff9800447947 */ /* 0x000fea000383ffff */
.L_x_11535:
[----:B0-----:R0:W1:Y:S02]  /*1cdb0*/  SYNCS.PHASECHK.TRANS64.TRYWAIT P2, [R9+URZ+0x19ca0], R8 ;  /* 0x019ca008090075a7 */ /* 0x001064000804017f */
[----:B-1----:R-:W-:Y:S05]  /*1cdc0*/  @!P2 NANOSLEEP.SYNCS 0x989680 ;  /* 0x009896800000a95d */ /* 0x002fea0003900000 */
[----:B------:R-:W1:Y:S02]  /*1cdd0*/  @!P2 SYNCS.PHASECHK.TRANS64 P2, [R9+URZ+0x19ca0], R8 ;  /* 0x019ca0080900a5a7 */ /* 0x000e64000804007f */
[----:B-1----:R-:W-:Y:S05]  /*1cde0*/  @!P2 BRA `(.L_x_11535) ;  /* 0xfffffffc00f0a947 */ /* 0x002fea000383ffff */
[----:B------:R-:W-:Y:S05]  /*1cdf0*/  BRA `(.L_x_11677) ;  /* 0xffffff9c00847947 */ /* 0x000fea000383ffff */
.L_x_11542:
[----:B-1----:R1:W2:Y:S02]  /*1ce00*/  SYNCS.PHASECHK.TRANS64.TRYWAIT P2, [R9+URZ+0x19cc0], R8 ;  /* 0x019cc008090075a7 */ /* 0x0022a4000804017f */
[----:B--2---:R-:W-:Y:S05]  /*1ce10*/  @!P2 NANOSLEEP.SYNCS 0x989680 ;  /* 0x009896800000a95d */ /* 0x004fea0003900000 */
[----:B------:R-:W2:Y:S02]  /*1ce20*/  @!P2 SYNCS.PHASECHK.TRANS64 P2, [R9+URZ+0x19cc0], R8 ;  /* 0x019cc0080900a5a7 */ /* 0x000ea4000804007f */
[----:B--2---:R-:W-:Y:S05]  /*1ce30*/  @!P2 BRA `(.L_x_11542) ;  /* 0xfffffffc00f0a947 */ /* 0x004fea000383ffff */
[----:B------:R-:W-:Y:S05]  /*1ce40*/  BRA `(.L_x_11678) ;  /* 0xffffffa0007c7947 */ /* 0x000fea000383ffff */
.L_x_11561:
[----:B0-----:R-:W0:Y:S01]  /*1ce50*/  S2R R11, SR_TID.X ;  /* 0x00000000000b7919 */ /* 0x001e220000002100 */
[----:B------:R-:W-:Y:S01]  /*1ce60*/  BSSY B0, `(.L_x_11679) ;  /* 0x000000a000007945 */ /* 0x000fe20003800000 */
[----:B------:R-:W-:Y:S02]  /*1ce70*/  IMAD.MOV.U32 R12, RZ, RZ, RZ ;  /* 0x000000ffff0c7224 */ /* 0x000fe400078e00ff */
[----:B------:R-:W-:Y:S01]  /*1ce80*/  IMAD.MOV.U32 R15, RZ, RZ, -0x1 ;  /* 0xffffffffff0f7424 */ /* 0x000fe200078e00ff */
[----:B0-----:R-:W-:-:S04]  /*1ce90*/  SHF.R.U32.HI R11, RZ, 0x5, R11 ;  /* 0x00000005ff0b7819 */ /* 0x001fc8000001160b */
[----:B------:R-:W-:-:S05]  /*1cea0*/  LOP3.LUT R11, R11, 0x3, RZ, 0xc0, !PT ;  /* 0x000000030b0b7812 */ /* 0x000fca00078ec0ff */
[----:B------:R-:W-:Y:S02]  /*1ceb0*/  IMAD.MOV.U32 R13, RZ, RZ, R11 ;  /* 0x000000ffff0d7224 */ /* 0x000fe400078e000b */
[----:B------:R-:W-:-:S07]  /*1cec0*/  IMAD.MOV.U32 R11, RZ, RZ, 0x1f ;  /* 0x0000001fff0b7424 */ /* 0x000fce00078e00ff */
[----:B-----5:R-:W-:Y:S05]  /*1ced0*/  WARPSYNC.COLLECTIVE R15, `(.L_x_11680) ;  /* 0x000000000f087348 */ /* 0x020fea0003c00000 */
[----:B------:R0:W1:Y:S02]  /*1cee0*/  SHFL.IDX P6, R14, R13, R12, R11 ;  /* 0x0000000c0d0e7389 */ /* 0x00006400000c000b */
[----:B01---5:R-:W-:Y:S01]  /*1cef0*/  ENDCOLLECTIVE ;  /* 0x000000000000791b */ /* 0x023fe20003800000 */
.L_x_11680:
[----:B------:R-:W-:Y:S05]  /*1cf00*/  BSYNC B0 ;  /* 0x0000000000007941 */ /* 0x000fea0003800000 */
.L_x_11679:
[----:B------:R-:W-:Y:S05]  /*1cf10*/  BRA `(.L_x_11681) ;  /* 0xffffffb000c07947 */ /* 0x000fea000383ffff */
.L_x_11564:
[----:B-1----:R-:W2:Y:S02]  /*1cf20*/  LDL R0, [R1+0x30] ;  /* 0x0000300001007983 */ /* 0x002ea40000100800 */
[----:B--2---:R1:W2:Y:S02]  /*1cf30*/  SYNCS.PHASECHK.TRANS64.TRYWAIT P0, [R4+URZ+0x19c80], R0 ;  /* 0x019c8000040075a7 */ /* 0x0042a4000800017f */
[----:B--2---:R-:W-:Y:S05]  /*1cf40*/  @!P0 NANOSLEEP.SYNCS 0x989680 ;  /* 0x009896800000895d */ /* 0x004fea0003900000 */
[----:B------:R-:W2:Y:S02]  /*1cf50*/  @!P0 SYNCS.PHASECHK.TRANS64 P0, [R4+URZ+0x19c80], R0 ;  /* 0x019c8000040085a7 */ /* 0x000ea4000800007f */
[----:B--2---:R-:W-:Y:S05]  /*1cf60*/  @!P0 BRA `(.L_x_11564) ;  /* 0xfffffffc00ec8947 */ /* 0x004fea000383ffff */
[----:B------:R-:W-:Y:S05]  /*1cf70*/  BRA `(.L_x_11682) ;  /* 0xffffffb000d07947 */ /* 0x000fea000383ffff */
.L_x_11565:
        /* <DEDUP_REMOVED lines=8> */
.L_x_11684:
[----:B------:R-:W-:Y:S05]  /*1d000*/  BSYNC B0 ;  /* 0x0000000000007941 */ /* 0x000fea0003800000 */
.L_x_11683:
[----:B------:R-:W0:Y:S01]  /*1d010*/  S2R R7, SR_TID.X ;  /* 0x0000000000077919 */ /* 0x000e220000002100 */
[----:B------:R-:W-:Y:S02]  /*1d020*/  IMAD.MOV.U32 R13, RZ, RZ, R8 ;  /* 0x000000ffff0d7224 */ /* 0x000fe400078e0008 */
[----:B------:R-:W-:Y:S02]  /*1d030*/  IMAD.MOV.U32 R12, RZ, RZ, RZ ;  /* 0x000000ffff0c7224 */ /* 0x000fe400078e00ff */
[----:B------:R-:W-:Y:S02]  /*1d040*/  IMAD.MOV.U32 R11, RZ, RZ, 0x1e1f ;  /* 0x00001e1fff0b7424 */ /* 0x000fe400078e00ff */
[----:B------:R-:W-:Y:S02]  /*1d050*/  IMAD.MOV.U32 R15, RZ, RZ, -0x1 ;  /* 0xffffffffff0f7424 */ /* 0x000fe400078e00ff */
[----:B------:R-:W-:-:S07]  /*1d060*/  IMAD.MOV.U32 R0, RZ, RZ, R14 ;  /* 0x000000ffff007224 */ /* 0x000fce00078e000e */
[----:B0-----:R-:W-:Y:S05]  /*1d070*/  WARPSYNC.COLLECTIVE R15, `(.L_x_11685) ;  /* 0x000000000f087348 */ /* 0x001fea0003c00000 */
[----:B------:R1:W2:Y:S02]  /*1d080*/  SHFL.IDX P6, R14, R13, R12, R11 ;  /* 0x0000000c0d0e7389 */ /* 0x0002a400000c000b */
[----:B012---:R-:W-:Y:S01]  /*1d090*/  ENDCOLLECTIVE ;  /* 0x000000000000791b */ /* 0x007fe20003800000 */
.L_x_11685:
[----:B------:R-:W0:Y:S01]  /*1d0a0*/  LDC R11, c[0x0][0x2f4] ;  /* 0x0000bd00ff0b7b82 */ /* 0x000e220000000800 */
[----:B------:R-:W-:Y:S02]  /*1d0b0*/  IMAD.MOV.U32 R13, RZ, RZ, R9 ;  /* 0x000000ffff0d7224 */ /* 0x000fe400078e0009 */
[----:B------:R-:W-:Y:S02]  /*1d0c0*/  IMAD.SHL.U32 R15, R7, 0x10, RZ ;  /* 0x00000010070f7824 */ /* 0x000fe400078e00ff */
[----:B------:R-:W-:-:S03]  /*1d0d0*/  IMAD.MOV.U32 R6, RZ, RZ, R14 ;  /* 0x000000ffff067224 */ /* 0x000fc600078e000e */
[----:B------:R-:W-:-:S04]  /*1d0e0*/  LOP3.LUT R15, R15, 0x10, RZ, 0xc0, !PT ;  /* 0x000000100f0f7812 */ /* 0x000fc800078ec0ff */
[C---:B------:R-:W-:Y:S02]  /*1d0f0*/  IADD3 R6, P0, R15.reuse, R6, RZ ;  /* 0x000000060f067210 */ /* 0x040fe40007f1e0ff */
[----:B------:R-:W-:Y:S02]  /*1d100*/  LOP3.LUT R12, R15, 0x20, RZ, 0xfc, !PT ;  /* 0x000000200f0c7812 */ /* 0x000fe400078efcff */
[----:B------:R-:W-:Y:S01]  /*1d110*/  IADD3.X R7, RZ, R0, RZ, P0, !PT ;  /* 0x00000000ff077210 */ /* 0x000fe200007fe4ff */
[----:B------:R-:W-:Y:S01]  /*1d120*/  IMAD.IADD R0, R17, 0x1, R10 ;  /* 0x0000000111007824 */ /* 0x000fe200078e020a */
[-C--:B0-----:R-:W-:Y:S02]  /*1d130*/  ISETP.GE.AND P4, PT, R15, R11.reuse, PT ;  /* 0x0000000b0f00720c */ /* 0x081fe40003f86270 */
[----:B------:R-:W-:Y:S01]  /*1d140*/  ISETP.GE.AND P2, PT, R12, R11, PT ;  /* 0x0000000b0c00720c */ /* 0x000fe20003f46270 */
[----:B------:R-:W-:Y:S01]  /*1d150*/  IMAD.MOV.U32 R12, RZ, RZ, 0x1 ;  /* 0x00000001ff0c7424 */ /* 0x000fe200078e00ff */
[----:B------:R-:W-:-:S02]  /*1d160*/  ISETP.LT.OR P0, PT, R2, 0x1, P4 ;  /* 0x000000010200780c */ /* 0x000fc40002701670 */
[----:B------:R-:W-:-:S11]  /*1d170*/  LOP3.LUT R15, R15, 0x40, RZ, 0xfc, !PT ;  /* 0x000000400f0f7812 */ /* 0x000fd600078efcff */
        /* <DEDUP_REMOVED lines=13> */
.L_x_11686:
        /* <DEDUP_REMOVED lines=10> */
.L_x_11687:
[----:B------:R-:W-:Y:S01]  /*1d2f0*/  IMAD.MOV.U32 R6, RZ, RZ, R14 ;  /* 0x000000ffff067224 */ /* 0x000fe200078e000e */
[----:B------:R-:W-:Y:S06]  /*1d300*/  BRA `(.L_x_11688) ;  /* 0xffffffb000a47947 */ /* 0x000fec000383ffff */
.L_x_11570:
[----:B---3--:R-:W3:Y:S02]  /*1d310*/  LDL R2, [R1+0x30] ;  /* 0x0000300001027983 */ /* 0x008ee40000100800 */
[----:B---3--:R3:W4:Y:S02]  /*1d320*/  SYNCS.PHASECHK.TRANS64.TRYWAIT P0, [R4+URZ+0x19c40], R2 ;  /* 0x019c4002040075a7 */ /* 0x008724000800017f */
[----:B----4-:R-:W-:Y:S05]  /*1d330*/  @!P0 NANOSLEEP.SYNCS 0x989680 ;  /* 0x009896800000895d */ /* 0x010fea0003900000 */
[----:B------:R-:W4:Y:S02]  /*1d340*/  @!P0 SYNCS.PHASECHK.TRANS64 P0, [R4+URZ+0x19c40], R2 ;  /* 0x019c4002040085a7 */ /* 0x000f24000800007f */
[----:B----4-:R-:W-:Y:S05]  /*1d350*/  @!P0 BRA `(.L_x_11570) ;  /* 0xfffffffc00ec8947 */ /* 0x010fea000383ffff */
[----:B------:R-:W-:Y:S05]  /*1d360*/  BRA `(.L_x_11689) ;  /* 0xffffffb400147947 */ /* 0x000fea000383ffff */
.L_x_11571:
[----:B------:R-:W-:Y:S01]  /*1d370*/  BSSY B0, `(.L_x_11690) ;  /* 0x0000008000007945 */ /* 0x000fe20003800000 */
[----:B------:R-:W-:Y:S01]  /*1d380*/  IMAD.MOV.U32 R13, RZ, RZ, R6 ;  /* 0x000000ffff0d7224 */ /* 0x000fe200078e0006 */
[----:B------:R-:W-:Y:S01]  /*1d390*/  MOV R11, 0x1e1f ;  /* 0x00001e1f000b7802 */ /* 0x000fe20000000f00 */
[----:B------:R-:W-:Y:S02]  /*1d3a0*/  IMAD.MOV.U32 R12, RZ, RZ, RZ ;  /* 0x000000ffff0c7224 */ /* 0x000fe400078e00ff */
[----:B------:R-:W-:-:S07]  /*1d3b0*/  IMAD.MOV.U32 R15, RZ, RZ, -0x1 ;  /* 0xffffffffff0f7424 */ /* 0x000fce00078e00ff */
[----:B--2---:R-:W-:Y:S05]  /*1d3c0*/  WARPSYNC.COLLECTIVE R15, `(.L_x_11691) ;  /* 0x000000000f087348 */ /* 0x004fea0003c00000 */
[----:B------:R0:W1:Y:S02]  /*1d3d0*/  SHFL.IDX P6, R14, R13, R12, R11 ;  /* 0x0000000c0d0e7389 */ /* 0x00006400000c000b */
[----:B012---:R-:W-:Y:S01]  /*1d3e0*/  ENDCOLLECTIVE ;  /* 0x000000000000791b */ /* 0x007fe20003800000 */
.L_x_11691:
[----:B------:R-:W-:Y:S05]  /*1d3f0*/  BSYNC B0 ;  /* 0x0000000000007941 */ /* 0x000fea0003800000 */
.L_x_11690:
        /* <DEDUP_REMOVED lines=8> */
.L_x_11692:
[----:B------:R-:W-:Y:S02]  /*1d480*/  IMAD.MOV.U32 R13, RZ, RZ, R6 ;  /* 0x000000ffff0d7224 */ /* 0x000fe400078e0006 */
[----:B------:R-:W-:Y:S02]  /*1d490*/  IMAD.MOV.U32 R12, RZ, RZ, 0x1 ;  /* 0x00000001ff0c7424 */ /* 0x000fe400078e00ff */
[----:B------:R-:W-:-:S07]  /*1d4a0*/  IMAD.MOV.U32 R3, RZ, RZ, R14 ;  /* 0x000000ffff037224 */ /* 0x000fce00078e000e */
[----:B------:R-:W-:Y:S05]  /*1d4b0*/  WARPSYNC.COLLECTIVE R15, `(.L_x_11693) ;  /* 0x000000000f087348 */ /* 0x000fea0003c00000 */
[----:B------:R0:W1:Y:S02]  /*1d4c0*/  SHFL.IDX P6, R14, R13, R12, R11 ;  /* 0x0000000c0d0e7389 */ /* 0x00006400000c000b */
[----:B01----:R-:W-:Y:S01]  /*1d4d0*/  ENDCOLLECTIVE ;  /* 0x000000000000791b */ /* 0x003fe20003800000 */
.L_x_11693:
        /* <DEDUP_REMOVED lines=10> */
.L_x_11694:
        /* <DEDUP_REMOVED lines=8> */
.L_x_11576:
        /* <DEDUP_REMOVED lines=9> */
.L_x_11696:
[----:B------:R-:W-:Y:S01]  /*1d690*/  ISETP.GE.AND P2, PT, R25, R0, PT ;  /* 0x000000001900720c */ /* 0x000fe20003f46270 */
[----:B------:R-:W-:Y:S02]  /*1d6a0*/  IMAD.MOV.U32 R13, RZ, RZ, R6 ;  /* 0x000000ffff0d7224 */ /* 0x000fe400078e0006 */
[----:B------:R-:W-:-:S10]  /*1d6b0*/  IMAD.MOV.U32 R2, RZ, RZ, R14 ;  /* 0x000000ffff027224 */ /* 0x000fd400078e000e */
[----:B------:R-:W-:Y:S05]  /*1d6c0*/  WARPSYNC.COLLECTIVE R15, `(.L_x_11697) ;  /* 0x000000000f087348 */ /* 0x000fea0003c00000 */
[----:B------:R0:W1:Y:S02]  /*1d6d0*/  SHFL.IDX P6, R14, R13, R12, R11 ;  /* 0x0000000c0d0e7389 */ /* 0x00006400000c000b */
[----:B01----:R-:W-:Y:S01]  /*1d6e0*/  ENDCOLLECTIVE ;  /* 0x000000000000791b */ /* 0x003fe20003800000 */
.L_x_11697:
[----:B------:R-:W-:Y:S01]  /*1d6f0*/  MOV R13, R5 ;  /* 0x00000005000d7202 */ /* 0x000fe20000000f00 */
[----:B------:R-:W-:Y:S02]  /*1d700*/  IMAD.MOV.U32 R12, RZ, RZ, 0x1 ;  /* 0x00000001ff0c7424 */ /* 0x000fe400078e00ff */
[----:B------:R-:W-:-:S07]  /*1d710*/  IMAD.MOV.U32 R3, RZ, RZ, R14 ;  /* 0x000000ffff037224 */ /* 0x000fce00078e000e */
[----:B------:R-:W-:Y:S05]  /*1d720*/  WARPSYNC.COLLECTIVE R15, `(.L_x_11698) ;  /* 0x000000000f087348 */ /* 0x000fea0003c00000 */
[----:B------:R0:W1:Y:S02]  /*1d730*/  SHFL.IDX P6, R14, R13, R12, R11 ;  /* 0x0000000c0d0e7389 */ /* 0x00006400000c000b */
[----:B01----:R-:W-:Y:S01]  /*1d740*/  ENDCOLLECTIVE ;  /* 0x000000000000791b */ /* 0x003fe20003800000 */
.L_x_11698:
        /* <DEDUP_REMOVED lines=10> */
.L_x_11699:
        /* <DEDUP_REMOVED lines=13> */
.L_x_11700:
        /* <DEDUP_REMOVED lines=14> */
.L_x_11701:
[----:B------:R-:W-:Y:S01]  /*1d9a0*/  MOV R2, R14 ;  /* 0x0000000e00027202 */ /* 0x000fe20000000f00 */
[----:B------:R-:W-:Y:S06]  /*1d9b0*/  BRA `(.L_x_11702) ;  /* 0xffffffb800cc7947 */ /* 0x000fec000383ffff */
.L_x_11581:
[----:B--2---:R2:W3:Y:S02]  /*1d9c0*/  SYNCS.PHASECHK.TRANS64.TRYWAIT P0, [R17+URZ+0x19c20], R0 ;  /* 0x019c2000110075a7 */ /* 0x0044e4000800017f */
[----:B---3--:R-:W-:Y:S05]  /*1d9d0*/  @!P0 NANOSLEEP.SYNCS 0x989680 ;  /* 0x009896800000895d */ /* 0x008fea0003900000 */
[----:B------:R-:W3:Y:S02]  /*1d9e0*/  @!P0 SYNCS.PHASECHK.TRANS64 P0, [R17+URZ+0x19c20], R0 ;  /* 0x019c2000110085a7 */ /* 0x000ee4000800007f */
[----:B---3--:R-:W-:Y:S05]  /*1d9f0*/  @!P0 BRA `(.L_x_11581) ;  /* 0xfffffffc00f08947 */ /* 0x008fea000383ffff */
[----:B------:R-:W-:Y:S05]  /*1da00*/  BRA `(.L_x_11703) ;  /* 0xffffffbc003c7947 */ /* 0x000fea000383ffff */
.L_x_11585:
[----:B0-----:R0:W1:Y:S02]  /*1da10*/  SYNCS.PHASECHK.TRANS64.TRYWAIT P0, [R0+URZ+0x19c80], R10 ;  /* 0x019c800a000075a7 */ /* 0x001064000800017f */
[----:B-1----:R-:W-:Y:S05]  /*1da20*/  @!P0 NANOSLEEP.SYNCS 0x989680 ;  /* 0x009896800000895d */ /* 0x002fea0003900000 */
[----:B------:R-:W1:Y:S02]  /*1da30*/  @!P0 SYNCS.PHASECHK.TRANS64 P0, [R0+URZ+0x19c80], R10 ;  /* 0x019c800a000085a7 */ /* 0x000e64000800007f */
[----:B-1----:R-:W-:Y:S05]  /*1da40*/  @!P0 BRA `(.L_x_11585) ;  /* 0xfffffffc00f08947 */ /* 0x002fea000383ffff */
[----:B------:R-:W-:Y:S05]  /*1da50*/  BRA `(.L_x_11704) ;  /* 0xffffffc0000c7947 */ /* 0x000fea000383ffff */
.L_x_11586:
        /* <DEDUP_REMOVED lines=8> */
.L_x_11706:
[----:B------:R-:W-:Y:S05]  /*1dae0*/  BSYNC B0 ;  /* 0x0000000000007941 */ /* 0x000fea0003800000 */
.L_x_11705:
[----:B------:R-:W0:Y:S01]  /*1daf0*/  S2R R2, SR_TID.X ;  /* 0x0000000000027919 */ /* 0x000e220000002100 */
[----:B------:R-:W-:Y:S02]  /*1db00*/  IMAD.MOV.U32 R13, RZ, RZ, R25 ;  /* 0x000000ffff0d7224 */ /* 0x000fe400078e0019 */
[----:B------:R-:W-:Y:S02]  /*1db10*/  IMAD.MOV.U32 R12, RZ, RZ, RZ ;  /* 0x000000ffff0c7224 */ /* 0x000fe400078e00ff */
[----:B------:R-:W-:Y:S02]  /*1db20*/  IMAD.MOV.U32 R11, RZ, RZ, 0x1e1f ;  /* 0x00001e1fff0b7424 */ /* 0x000fe400078e00ff */
[----:B------:R-:W-:Y:S02]  /*1db30*/  IMAD.MOV.U32 R15, RZ, RZ, -0x1 ;  /* 0xffffffffff0f7424 */ /* 0x000fe400078e00ff */
[----:B------:R-:W-:Y:S02]  /*1db40*/  IMAD.MOV.U32 R3, RZ, RZ, R14 ;  /* 0x000000ffff037224 */ /* 0x000fe400078e000e */
[----:B------:R-:W-:-:S07]  /*1db50*/  IMAD.IADD R6, R17, 0x1, R6 ;  /* 0x0000000111067824 */ /* 0x000fce00078e0206 */
[----:B0-----:R-:W-:Y:S05]  /*1db60*/  WARPSYNC.COLLECTIVE R15, `(.L_x_11707) ;  /* 0x000000000f087348 */ /* 0x001fea0003c00000 */
[----:B------:R1:W2:Y:S02]  /*1db70*/  SHFL.IDX P6, R14, R13, R12, R11 ;  /* 0x0000000c0d0e7389 */ /* 0x0002a400000c000b */
[----:B012---:R-:W-:Y:S01]  /*1db80*/  ENDCOLLECTIVE ;  /* 0x000000000000791b */ /* 0x007fe20003800000 */
.L_x_11707:
[----:B------:R-:W-:Y:S02]  /*1db90*/  IMAD.MOV.U32 R13, RZ, RZ, R21 ;  /* 0x000000ffff0d7224 */ /* 0x000fe400078e0015 */
[----:B------:R-:W-:Y:S02]  /*1dba0*/  IMAD.MOV.U32 R12, RZ, RZ, 0x1 ;  /* 0x00000001ff0c7424 */ /* 0x000fe400078e00ff */
[----:B------:R-:W-:Y:S01]  /*1dbb0*/  IMAD.SHL.U32 R15, R2, 0x10, RZ ;  /* 0x00000010020f7824 */ /* 0x000fe200078e00ff */
[----:B------:R-:W-:-:S04]  /*1dbc0*/  MOV R2, R14 ;  /* 0x0000000e00027202 */ /* 0x000fc80000000f00 */
[----:B------:R-:W-:-:S04]  /*1dbd0*/  LOP3.LUT R15, R15, 0x10, RZ, 0xc0, !PT ;  /* 0x000000100f0f7812 */ /* 0x000fc800078ec0ff */
[----:B------:R-:W-:Y:S01]  /*1dbe0*/  IADD3 R2, P0, R15, R2, RZ ;  /* 0x000000020f027210 */ /* 0x000fe20007f1e0ff */
[----:B------:R-:W-:-:S04]  /*1dbf0*/  IMAD.MOV.U32 R15, RZ, RZ, -0x1 ;  /* 0xffffffffff0f7424 */ /* 0x000fc800078e00ff */
[----:B------:R-:W-:-:S08]  /*1dc00*/  IMAD.X R3, RZ, RZ, R3, P0 ;  /* 0x000000ffff037224 */ /* 0x000fd000000e0603 */
[----:B------:R-:W-:Y:S05]  /*1dc10*/  WARPSYNC.COLLECTIVE R15, `(.L_x_11708) ;  /* 0x000000000f087348 */ /* 0x000fea0003c00000 */
[----:B------:R0:W1:Y:S02]  /*1dc20*/  SHFL.IDX P6, R14, R13, R12, R11 ;  /* 0x0000000c0d0e7389 */ /* 0x00006400000c000b */
[----:B01----:R-:W-:Y:S01]  /*1dc30*/  ENDCOLLECTIVE ;  /* 0x000000000000791b */ /* 0x003fe20003800000 */
.L_x_11708:
[----:B------:R-:W-:Y:S01]  /*1dc40*/  @!PT LDS RZ, [RZ] ;  /* 0x00000000fffff984 */ /* 0x000fe20000000800 */
[----:B------:R-:W-:Y:S01]  /*1dc50*/  @!PT LDS RZ, [RZ] ;  /* 0x00000000fffff984 */ /* 0x000fe20000000800 */
[----:B------:R-:W-:Y:S01]  /*1dc60*/  @!PT LDS RZ, [RZ] ;  /* 0x00000000fffff984 */ /* 0x000fe20000000800 */
[----:B------:R0:W-:Y:S04]  /*1dc70*/  LDGSTS.E.BYPASS.LTC128B.128 [R6+0x9000], desc[UR42][R2.64], !P4 ;  /* 0x0900000002067fae */ /* 0x0001e8000e101d6a */
[----:B------:R0:W-:Y:S04]  /*1dc80*/  LDGSTS.E.BYPASS.LTC128B.128 [R6+0xa000], desc[UR42][R2.64+0x20], !P3 ;  /* 0x0a00002002067fae */ /* 0x0001e8000d901d6a */
[----:B------:R0:W-:Y:S01]  /*1dc90*/  LDGSTS.E.BYPASS.LTC128B.128 [R6+0xb000], desc[UR42][R2.64+0x40], !P2 ;  /* 0x0b00004002067fae */ /* 0x0001e2000d101d6a */
[----:B------:R-:W-:Y:S02]  /*1dca0*/  IMAD.MOV.U32 R13, RZ, RZ, R25 ;  /* 0x000000ffff0d7224 */ /* 0x000fe400078e0019 */
[----:B------:R-:W-:-:S07]  /*1dcb0*/  IMAD.MOV.U32 R21, RZ, RZ, R14 ;  /* 0x000000ffff157224 */ /* 0x000fce00078e000e */
[----:B0-----:R-:W-:Y:S05]  /*1dcc0*/  WARPSYNC.COLLECTIVE R15, `(.L_x_11709) ;  /* 0x000000000f087348 */ /* 0x001fea0003c00000 */
[----:B------:R1:W2:Y:S02]  /*1dcd0*/  SHFL.IDX P6, R14, R13, R12, R11 ;  /* 0x0000000c0d0e7389 */ /* 0x0002a400000c000b */
[----:B012---:R-:W-:Y:S01]  /*1dce0*/  ENDCOLLECTIVE ;  /* 0x000000000000791b */ /* 0x007fe20003800000 */
.L_x_11709:
[----:B------:R-:W-:Y:S01]  /*1dcf0*/  IMAD.MOV.U32 R2, RZ, RZ, R14 ;  /* 0x000000ffff027224 */ /* 0x000fe200078e000e */
[----:B------:R-:W-:Y:S06]  /*1dd00*/  BRA `(.L_x_11710) ;  /* 0xffffffc000147947 */ /* 0x000fec000383ffff */
.L_x_11591:
[----:B---3--:R3:W4:Y:S02]  /*1dd10*/  SYNCS.PHASECHK.TRANS64.TRYWAIT P0, [R0+URZ+0x19c40], R10 ;  /* 0x019c400a000075a7 */ /* 0x008724000800017f */
[----:B----4-:R-:W-:Y:S05]  /*1dd20*/  @!P0 NANOSLEEP.SYNCS 0x989680 ;  /* 0x009896800000895d */ /* 0x010fea0003900000 */
[----:B------:R-:W4:Y:S02]  /*1dd30*/  @!P0 SYNCS.PHASECHK.TRANS64 P0, [R0+URZ+0x19c40], R10 ;  /* 0x019c400a000085a7 */ /* 0x000f24000800007f */
[----:B----4-:R-:W-:Y:S05]  /*1dd40*/  @!P0 BRA `(.L_x_11591) ;  /* 0xfffffffc00f08947 */ /* 0x010fea000383ffff */
[----:B------:R-:W-:Y:S05]  /*1dd50*/  BRA `(.L_x_11711) ;  /* 0xffffffc000787947 */ /* 0x000fea000383ffff */
.L_x_11592:
        /* <DEDUP_REMOVED lines=8> */
.L_x_11713:
[----:B------:R-:W-:Y:S05]  /*1dde0*/  BSYNC B0 ;  /* 0x0000000000007941 */ /* 0x000fea0003800000 */
.L_x_11712:
        /* <DEDUP_REMOVED lines=8> */
.L_x_11714:
[----:B------:R-:W-:Y:S01]  /*1de70*/  MOV R13, R8 ;  /* 0x00000008000d7202 */ /* 0x000fe20000000f00 */
[----:B------:R-:W-:Y:S02]  /*1de80*/  IMAD.MOV.U32 R12, RZ, RZ, 0x1 ;  /* 0x00000001ff0c7424 */ /* 0x000fe400078e00ff */
[----:B------:R-:W-:-:S07]  /*1de90*/  IMAD.MOV.U32 R2, RZ, RZ, R14 ;  /* 0x000000ffff027224 */ /* 0x000fce00078e000e */
[----:B------:R-:W-:Y:S05]  /*1dea0*/  WARPSYNC.COLLECTIVE R15, `(.L_x_11715) ;  /* 0x000000000f087348 */ /* 0x000fea0003c00000 */
[----:B------:R0:W1:Y:S02]  /*1deb0*/  SHFL.IDX P6, R14, R13, R12, R11 ;  /* 0x0000000c0d0e7389 */ /* 0x00006400000c000b */
[----:B01----:R-:W-:Y:S01]  /*1dec0*/  ENDCOLLECTIVE ;  /* 0x000000000000791b */ /* 0x003fe20003800000 */
.L_x_11715:
        /* <DEDUP_REMOVED lines=13> */
.L_x_11716:
[----:B------:R-:W-:Y:S01]  /*1dfa0*/  IMAD.MOV.U32 R2, RZ, RZ, R14 ;  /* 0x000000ffff027224 */ /* 0x000fe200078e000e */
[----:B------:R-:W-:Y:S06]  /*1dfb0*/  BRA `(.L_x_11717) ;  /* 0xffffffc0007c7947 */ /* 0x000fec000383ffff */
.L_x_11597:
[----:B0-----:R0:W2:Y:S02]  /*1dfc0*/  SYNCS.PHASECHK.TRANS64.TRYWAIT P2, [R2+URZ+0x19c70], R0 ;  /* 0x019c7000020075a7 */ /* 0x0010a4000804017f */
[----:B--2---:R-:W-:Y:S05]  /*1dfd0*/  @!P2 NANOSLEEP.SYNCS 0x989680 ;  /* 0x009896800000a95d */ /* 0x004fea0003900000 */
[----:B------:R-:W2:Y:S02]  /*1dfe0*/  @!P2 SYNCS.PHASECHK.TRANS64 P2, [R2+URZ+0x19c70], R0 ;  /* 0x019c70000200a5a7 */ /* 0x000ea4000804007f */
[----:B--2---:R-:W-:Y:S05]  /*1dff0*/  @!P2 BRA `(.L_x_11597) ;  /* 0xfffffffc00f0a947 */ /* 0x004fea000383ffff */
[----:B------:R-:W-:Y:S05]  /*1e000*/  BRA `(.L_x_11718) ;  /* 0xffffffc000e87947 */ /* 0x000fea000383ffff */
.L_x_11599:
[----:B0-----:R0:W2:Y:S02]  /*1e010*/  SYNCS.PHASECHK.TRANS64.TRYWAIT P2, [R2+URZ+0x19c60], R3 ;  /* 0x019c6003020075a7 */ /* 0x0010a4000804017f */
[----:B--2---:R-:W-:Y:S05]  /*1e020*/  @!P2 NANOSLEEP.SYNCS 0x989680 ;  /* 0x009896800000a95d */ /* 0x004fea0003900000 */
[----:B------:R-:W2:Y:S02]  /*1e030*/  @!P2 SYNCS.PHASECHK.TRANS64 P2, [R2+URZ+0x19c60], R3 ;  /* 0x019c60030200a5a7 */ /* 0x000ea4000804007f */
[----:B--2---:R-:W-:Y:S05]  /*1e040*/  @!P2 BRA `(.L_x_11599) ;  /* 0xfffffffc00f0a947 */ /* 0x004fea000383ffff */
[----:B------:R-:W-:Y:S05]  /*1e050*/  BRA `(.L_x_11719) ;  /* 0xffffffc000f87947 */ /* 0x000fea000383ffff */
.L_x_11607:
[----:B--2---:R2:W3:Y:S02]  /*1e060*/  SYNCS.PHASECHK.TRANS64.TRYWAIT P1, [R0+URZ+0x19c70], R2 ;  /* 0x019c7002000075a7 */ /* 0x0044e4000802017f */
[----:B---3--:R-:W-:Y:S05]  /*1e070*/  @!P1 NANOSLEEP.SYNCS 0x989680 ;  /* 0x009896800000995d */ /* 0x008fea0003900000 */
[----:B------:R-:W3:Y:S02]  /*1e080*/  @!P1 SYNCS.PHASECHK.TRANS64 P1, [R0+URZ+0x19c70], R2 ;  /* 0x019c7002000095a7 */ /* 0x000ee4000802007f */
[----:B---3--:R-:W-:Y:S05]  /*1e090*/  @!P1 BRA `(.L_x_11607) ;  /* 0xfffffffc00f09947 */ /* 0x008fea000383ffff */
[----:B------:R-:W-:Y:S05]  /*1e0a0*/  BRA `(.L_x_11720) ;  /* 0xffffffc800987947 */ /* 0x000fea000383ffff */
.L_x_11609:
[----:B0-----:R0:W2:Y:S02]  /*1e0b0*/  SYNCS.PHASECHK.TRANS64.TRYWAIT P1, [R0+URZ+0x19c60], R2 ;  /* 0x019c6002000075a7 */ /* 0x0010a4000802017f */
[----:B--2---:R-:W-:Y:S05]  /*1e0c0*/  @!P1 NANOSLEEP.SYNCS 0x989680 ;  /* 0x009896800000995d */ /* 0x004fea0003900000 */
[----:B------:R-:W2:Y:S02]  /*1e0d0*/  @!P1 SYNCS.PHASECHK.TRANS64 P1, [R0+URZ+0x19c60], R2 ;  /* 0x019c6002000095a7 */ /* 0x000ea4000802007f */
[----:B--2---:R-:W-:Y:S05]  /*1e0e0*/  @!P1 BRA `(.L_x_11609) ;  /* 0xfffffffc00f09947 */ /* 0x004fea000383ffff */
[----:B------:R-:W-:Y:S05]  /*1e0f0*/  BRA `(.L_x_11721) ;  /* 0xffffffc800a47947 */ /* 0x000fea000383ffff */
.L_x_11614:
        /* <DEDUP_REMOVED lines=8> */
.L_x_11723:
[----:B------:R-:W-:Y:S05]  /*1e180*/  BSYNC B0 ;  /* 0x0000000000007941 */ /* 0x000fea0003800000 */
.L_x_11722:
        /* <DEDUP_REMOVED lines=9> */
.L_x_11724:
[----:B------:R-:W-:Y:S02]  /*1e220*/  ULDC UR4, c[0x0][0xc3c] ;  /* 0x00030f0000047ab9 */ /* 0x000fe40000000800 */
[----:B------:R-:W-:-:S13]  /*1e230*/  ISETP.GE.OR P1, PT, R7, UR4, !P0 ;  /* 0x0000000407007c0c */ /* 0x000fda000c726670 */
[----:B------:R-:W0:Y:S08]  /*1e240*/  @!P1 LDC.64 R2, c[0x0][0xc80] ;  /* 0x00032000ff029b82 */ /* 0x000e300000000a00 */
[----:B------:R-:W1:Y:S01]  /*1e250*/  @!P1 LDC.64 R4, c[0x0][0xc78] ;  /* 0x00031e00ff049b82 */ /* 0x000e620000000a00 */
[----:B------:R-:W-:Y:S01]  /*1e260*/  MOV R11, RZ ;  /* 0x000000ff000b7202 */ /* 0x000fe20000000f00 */
[----:B------:R-:W-:-:S02]  /*1e270*/  IMAD.MOV.U32 R8, RZ, RZ, R14 ;  /* 0x000000ffff087224 */ /* 0x000fc400078e000e */
        /* <DEDUP_REMOVED lines=8> */
[----:B------:R-:W-:Y:S01]  /*1e300*/  ISETP.GE.U32.AND P5, PT, R9, 0x10, PT ;  /* 0x000000100900780c */ /* 0x000fe20003fa6070 */
[----:B--2---:R-:W-:Y:S01]  /*1e310*/  @!P1 IMAD.MOV.U32 R5, RZ, RZ, R6 ;  /* 0x000000ffff059224 */ /* 0x004fe200078e0006 */
[----:B------:R-:W-:-:S02]  /*1e320*/  CS2R R6, SRZ ;  /* 0x0000000000067805 */ /* 0x000fc4000001ff00 */
[----:B---3--:R-:W-:Y:S01]  /*1e330*/  @!P1 IMAD.MOV.U32 R6, RZ, RZ, R2 ;  /* 0x000000ffff069224 */ /* 0x008fe200078e0002 */
[----:B------:R-:W-:-:S03]  /*1e340*/  ISETP.NE.AND P1, PT, R9, RZ, PT ;  /* 0x000000ff0900720c */ /* 0x000fc60003f25270 */
[----:B------:R-:W-:-:S04]  /*1e350*/  IMAD R2, R6, R5, RZ ;  /* 0x0000000506027224 */ /* 0x000fc800078e02ff */
[----:B------:R-:W-:-:S07]  /*1e360*/  IMAD.MOV.U32 R13, RZ, RZ, R2 ;  /* 0x000000ffff0d7224 */ /* 0x000fce00078e0002 */
[----:B------:R-:W-:Y:S05]  /*1e370*/  WARPSYNC.COLLECTIVE R15, `(.L_x_11725) ;  /* 0x000000000f087348 */ /* 0x000fea0003c00000 */
[----:B------:R0:W1:Y:S02]  /*1e380*/  SHFL.UP P6, R14, R13, R12, R11 ;  /* 0x0400000c0d0e7389 */ /* 0x00006400000c000b */
[----:B01----:R-:W-:Y:S01]  /*1e390*/  ENDCOLLECTIVE ;  /* 0x000000000000791b */ /* 0x003fe20003800000 */
.L_x_11725:
        /* <DEDUP_REMOVED lines=8> */
.L_x_11726:
        /* <DEDUP_REMOVED lines=8> */
.L_x_11727:
[----:B------:R-:W-:Y:S02]  /*1e4a0*/  IMAD.MOV.U32 R12, RZ, RZ, 0x8 ;  /* 0x00000008ff0c7424 */ /* 0x000fe400078e00ff */
[----:B------:R-:W-:-:S05]  /*1e4b0*/  IMAD.MOV.U32 R3, RZ, RZ, R14 ;  /* 0x000000ffff037224 */ /* 0x000fca00078e000e */
[----:B------:R-:W-:-:S04]  /*1e4c0*/  SEL R3, R3, RZ, P3 ;  /* 0x000000ff03037207 */ /* 0x000fc80001800000 */
[----:B------:R-:W-:-:S05]  /*1e4d0*/  IADD3 R2, R2, R3, RZ ;  /* 0x0000000302027210 */ /* 0x000fca0007ffe0ff */
[----:B------:R-:W-:-:S07]  /*1e4e0*/  IMAD.MOV.U32 R13, RZ, RZ, R2 ;  /* 0x000000ffff0d7224 */ /* 0x000fce00078e0002 */
[----:B------:R-:W-:Y:S05]  /*1e4f0*/  WARPSYNC.COLLECTIVE R15, `(.L_x_11728) ;  /* 0x000000000f087348 */ /* 0x000fea0003c00000 */
[----:B------:R0:W1:Y:S02]  /*1e500*/  SHFL.UP P6, R14, R13, R12, R11 ;  /* 0x0400000c0d0e7389 */ /* 0x00006400000c000b */
[----:B01----:R-:W-:Y:S01]  /*1e510*/  ENDCOLLECTIVE ;  /* 0x000000000000791b */ /* 0x003fe20003800000 */
.L_x_11728:
        /* <DEDUP_REMOVED lines=8> */
.L_x_11729:
[----:B------:R-:W-:Y:S01]  /*1e5a0*/  MOV R12, 0x1f ;  /* 0x0000001f000c7802 */ /* 0x000fe20000000f00 */
        /* <DEDUP_REMOVED lines=8> */
.L_x_11730:
[----:B------:R-:W-:Y:S01]  /*1e630*/  IMAD.MOV.U32 R3, RZ, RZ, R14 ;  /* 0x000000ffff037224 */ /* 0x000fe200078e000e */
[----:B------:R-:W-:Y:S06]  /*1e640*/  BRA `(.L_x_11731) ;  /* 0xffffffcc007c7947 */ /* 0x000fec000383ffff */
.L_x_11617:
        /* <DEDUP_REMOVED lines=8> */
.L_x_11733:
[----:B------:R-:W-:Y:S05]  /*1e6d0*/  BSYNC B0 ;  /* 0x0000000000007941 */ /* 0x000fea0003800000 */
.L_x_11732:
[----:B------:R-:W-:Y:S01]  /*1e6e0*/  IMAD.MOV.U32 R3, RZ, RZ, R14 ;  /* 0x000000ffff037224 */ /* 0x000fe200078e000e */
[----:B------:R-:W-:Y:S01]  /*1e6f0*/  MOV R12, 0x2 ;  /* 0x00000002000c7802 */ /* 0x000fe20000000f00 */
[----:B------:R-:W-:Y:S02]  /*1e700*/  IMAD.MOV.U32 R11, RZ, RZ, RZ ;  /* 0x000000ffff0b7224 */ /* 0x000fe400078e00ff */
[----:B------:R-:W-:Y:S01]  /*1e710*/  IMAD.MOV.U32 R15, RZ, RZ, -0x1 ;  /* 0xffffffffff0f7424 */ /* 0x000fe200078e00ff */
[----:B------:R-:W-:-:S05]  /*1e720*/  SEL R3, R3, RZ, P1 ;  /* 0x000000ff03037207 */ /* 0x000fca0000800000 */
[----:B------:R-:W-:-:S04]  /*1e730*/  IMAD.IADD R2, R2, 0x1, R3 ;  /* 0x0000000102027824 */ /* 0x000fc800078e0203 */
[----:B------:R-:W-:-:S07]  /*1e740*/  IMAD.MOV.U32 R13, RZ, RZ, R2 ;  /* 0x000000ffff0d7224 */ /* 0x000fce00078e0002 */
[----:B------:R-:W-:Y:S05]  /*1e750*/  WARPSYNC.COLLECTIVE R15, `(.L_x_11734) ;  /* 0x000000000f087348 */ /* 0x000fea0003c00000 */
[----:B------:R0:W1:Y:S02]  /*1e760*/  SHFL.UP P6, R14, R13, R12, R11 ;  /* 0x0400000c0d0e7389 */ /* 0x00006400000c000b */
[----:B01----:R-:W-:Y:S01]  /*1e770*/  ENDCOLLECTIVE ;  /* 0x000000000000791b */ /* 0x003fe20003800000 */
.L_x_11734:
        /* <DEDUP_REMOVED lines=8> */
.L_x_11735:
[----:B------:R-:W-:Y:S01]  /*1e800*/  MOV R12, 0x8 ;  /* 0x00000008000c7802 */ /* 0x000fe20000000f00 */
[----:B------:R-:W-:-:S05]  /*1e810*/  IMAD.MOV.U32 R3, RZ, RZ, R14 ;  /* 0x000000ffff037224 */ /* 0x000fca00078e000e */
[----:B------:R-:W-:-:S05]  /*1e820*/  SEL R3, R3, RZ, P3 ;  /* 0x000000ff03037207 */ /* 0x000fca0001800000 */
[----:B------:R-:W-:-:S04]  /*1e830*/  IMAD.IADD R2, R2, 0x1, R3 ;  /* 0x0000000102027824 */ /* 0x000fc800078e0203 */
[----:B------:R-:W-:-:S07]  /*1e840*/  IMAD.MOV.U32 R13, RZ, RZ, R2 ;  /* 0x000000ffff0d7224 */ /* 0x000fce00078e0002 */
[----:B------:R-:W-:Y:S05]  /*1e850*/  WARPSYNC.COLLECTIVE R15, `(.L_x_11736) ;  /* 0x000000000f087348 */ /* 0x000fea0003c00000 */
[----:B------:R0:W1:Y:S02]  /*1e860*/  SHFL.UP P6, R14, R13, R12, R11 ;  /* 0x0400000c0d0e7389 */ /* 0x00006400000c000b */
[----:B01----:R-:W-:Y:S01]  /*1e870*/  ENDCOLLECTIVE ;  /* 0x000000000000791b */ /* 0x003fe20003800000 */
.L_x_11736:
        /* <DEDUP_REMOVED lines=8> */
.L_x_11737:
        /* <DEDUP_REMOVED lines=9> */
.L_x_11738:
[----:B------:R-:W-:Y:S01]  /*1e990*/  MOV R3, R14 ;  /* 0x0000000e00037202 */ /* 0x000fe20000000f00 */
[----:B------:R-:W-:Y:S06]  /*1e9a0*/  BRA `(.L_x_11739) ;  /* 0xffffffcc00487947 */ /* 0x000fec000383ffff */
.L_x_11619:
[----:B------:R-:W-:Y:S01]  /*1e9b0*/  BSSY B0, `(.L_x_11740) ;  /* 0x0000006000007945 */ /* 0x000fe20003800000 */
[----:B------:R-:W-:Y:S01]  /*1e9c0*/  PLOP3.LUT P6, PT, P6, PT, PT, 0x8, 0x0 ;  /* 0x000000000000781c */ /* 0x000fe200037ce170 */
[----:B------:R-:W-:-:S12]  /*1e9d0*/  IMAD.MOV.U32 R15, RZ, RZ, -0x1 ;  /* 0xffffffffff0f7424 */ /* 0x000fd800078e00ff */
[----:B0-----:R-:W-:Y:S05]  /*1e9e0*/  WARPSYNC.COLLECTIVE R15, `(.L_x_11741) ;  /* 0x000000000f087348 */ /* 0x001fea0003c00000 */
[----:B------:R-:W-:Y:S01]  /*1e9f0*/  VOTE.ANY R14, PT, P6 ;  /* 0x00000000000e7806 */ /* 0x000fe200030e0100 */
[----:B0-----:R-:W-:Y:S06]  /*1ea00*/  ENDCOLLECTIVE ;  /* 0x000000000000791b */ /* 0x001fec0003800000 */
.L_x_11741:
[----:B------:R-:W-:Y:S05]  /*1ea10*/  BSYNC B0 ;  /* 0x0000000000007941 */ /* 0x000fea0003800000 */
.L_x_11740:
[----:B------:R-:W-:Y:S02]  /*1ea20*/  IMAD.MOV.U32 R3, RZ, RZ, R14 ;  /* 0x000000ffff037224 */ /* 0x000fe400078e000e */
[----:B------:R-:W-:Y:S02]  /*1ea30*/  IMAD.MOV.U32 R13, RZ, RZ, R5 ;  /* 0x000000ffff0d7224 */ /* 0x000fe400078e0005 */
[----:B------:R-:W0:Y:S01]  /*1ea40*/  POPC R4, R3 ;  /* 0x0000000300047309 */ /* 0x000e220000000000 */
[----:B------:R-:W-:Y:S02]  /*1ea50*/  IMAD.MOV.U32 R11, RZ, RZ, 0x1f ;  /* 0x0000001fff0b7424 */ /* 0x000fe400078e00ff */
[----:B------:R-:W-:Y:S02]  /*1ea60*/  IMAD.MOV.U32 R15, RZ, RZ, -0x1 ;  /* 0xffffffffff0f7424 */ /* 0x000fe400078e00ff */
[----:B0-----:R-:W-:-:S07]  /*1ea70*/  IMAD.MOV.U32 R12, RZ, RZ, R4 ;  /* 0x000000ffff0c7224 */ /* 0x001fce00078e0004 */
[----:B------:R-:W-:Y:S05]  /*1ea80*/  WARPSYNC.COLLECTIVE R15, `(.L_x_11742) ;  /* 0x000000000f087348 */ /* 0x000fea0003c00000 */
[----:B------:R0:W1:Y:S02]  /*1ea90*/  SHFL.IDX P6, R14, R13, R12, R11 ;  /* 0x0000000c0d0e7389 */ /* 0x00006400000c000b */
[----:B01----:R-:W-:Y:S01]  /*1eaa0*/  ENDCOLLECTIVE ;  /* 0x000000000000791b */ /* 0x003fe20003800000 */
.L_x_11742:
[----:B------:R-:W-:Y:S02]  /*1eab0*/  IMAD.MOV.U32 R13, RZ, RZ, R6 ;  /* 0x000000ffff0d7224 */ /* 0x000fe400078e0006 */
[----:B------:R-:W-:-:S07]  /*1eac0*/  IMAD.MOV.U32 R5, RZ, RZ, R14 ;  /* 0x000000ffff057224 */ /* 0x000fce00078e000e */
[----:B------:R-:W-:Y:S05]  /*1ead0*/  WARPSYNC.COLLECTIVE R15, `(.L_x_11743) ;  /* 0x000000000f087348 */ /* 0x000fea0003c00000 */
[----:B------:R0:W1:Y:S02]  /*1eae0*/  SHFL.IDX P6, R14, R13, R12, R11 ;  /* 0x0000000c0d0e7389 */ /* 0x00006400000c000b */
[----:B01----:R-:W-:Y:S01]  /*1eaf0*/  ENDCOLLECTIVE ;  /* 0x000000000000791b */ /* 0x003fe20003800000 */
.L_x_11743:
[----:B------:R-:W-:Y:S01]  /*1eb00*/  IMAD.MOV.U32 R6, RZ, RZ, R14 ;  /* 0x000000ffff067224 */ /* 0x000fe200078e000e */
[----:B------:R-:W-:Y:S06]  /*1eb10*/  BRA `(.L_x_11744) ;  /* 0xffffffcc00287947 */ /* 0x000fec000383ffff */
.L_x_11621:
[----:B------:R-:W-:Y:S01]  /*1eb20*/  BSSY B0, `(.L_x_11745) ;  /* 0x0000007000007945 */ /* 0x000fe20003800000 */
[----:B------:R-:W-:Y:S01]  /*1eb30*/  MOV R13, R2 ;  /* 0x00000002000d7202 */ /* 0x000fe20000000f00 */
[----:B------:R-:W-:Y:S02]  /*1eb40*/  IMAD.MOV.U32 R11, RZ, RZ, 0x1f ;  /* 0x0000001fff0b7424 */ /* 0x000fe400078e00ff */
[----:B------:R-:W-:-:S07]  /*1eb50*/  IMAD.MOV.U32 R15, RZ, RZ, -0x1 ;  /* 0xffffffffff0f7424 */ /* 0x000fce00078e00ff */
[----:B0123--:R-:W-:Y:S05]  /*1eb60*/  WARPSYNC.COLLECTIVE R15, `(.L_x_11746) ;  /* 0x000000000f087348 */ /* 0x00ffea0003c00000 */
[----:B------:R4:W0:Y:S02]  /*1eb70*/  SHFL.IDX P6, R14, R13, R12, R11 ;  /* 0x0000000c0d0e7389 */ /* 0x00082400000c000b */
[----:B01234-:R-:W-:Y:S01]  /*1eb80*/  ENDCOLLECTIVE ;  /* 0x000000000000791b */ /* 0x01ffe20003800000 */
.L_x_11746:
[----:B------:R-:W-:Y:S05]  /*1eb90*/  BSYNC B0 ;  /* 0x0000000000007941 */ /* 0x000fea0003800000 */
.L_x_11745:
[----:B------:R-:W-:Y:S01]  /*1eba0*/  IMAD.MOV.U32 R2, RZ, RZ, R14 ;  /* 0x000000ffff027224 */ /* 0x000fe200078e000e */
[----:B------:R-:W-:Y:S06]  /*1ebb0*/  BRA `(.L_x_11747) ;  /* 0xffffffcc00187947 */ /* 0x000fec000383ffff */
.L_x_11625:
[----:B0-----:R0:W1:Y:S02]  /*1ebc0*/  SYNCS.PHASECHK.TRANS64.TRYWAIT P0, [R5+URZ+0x19c20], R0 ;  /* 0x019c2000050075a7 */ /* 0x001064000800017f */
[----:B-1----:R-:W-:Y:S05]  /*1ebd0*/  @!P0 NANOSLEEP.SYNCS 0x989680 ;  /* 0x009896800000895d */ /* 0x002fea0003900000 */
[----:B------:R-:W1:Y:S02]  /*1ebe0*/  @!P0 SYNCS.PHASECHK.TRANS64 P0, [R5+URZ+0x19c20], R0 ;  /* 0x019c2000050085a7 */ /* 0x000e64000800007f */
[----:B-1----:R-:W-:Y:S05]  /*1ebf0*/  @!P0 BRA `(.L_x_11625) ;  /* 0xfffffffc00f08947 */ /* 0x002fea000383ffff */
[----:B------:R-:W-:Y:S05]  /*1ec00*/  BRA `(.L_x_11748) ;  /* 0xffffffd0007c7947 */ /* 0x000fea000383ffff */
.L_x_11626:
        /* <DEDUP_REMOVED lines=11> */
.L_x_11750:
[----:B------:R-:W-:Y:S05]  /*1ecc0*/  BSYNC B0 ;  /* 0x0000000000007941 */ /* 0x000fea0003800000 */
.L_x_11749:
[----:B------:R-:W-:Y:S05]  /*1ecd0*/  BRA `(.L_x_11751) ;  /* 0xffffffd000647947 */ /* 0x000fea000383ffff */
.L_x_11627:
[----:B------:R-:W-:Y:S01]  /*1ece0*/  BSSY B0, `(.L_x_11752) ;  /* 0x0000006000007945 */ /* 0x000fe20003800000 */
[----:B------:R-:W-:-:S07]  /*1ecf0*/  IMAD.MOV.U32 R15, RZ, RZ, -0x1 ;  /* 0xffffffffff0f7424 */ /* 0x000fce00078e00ff */
[----:B0-----:R-:W-:Y:S05]  /*1ed00*/  WARPSYNC.COLLECTIVE R15, `(.L_x_11753) ;  /* 0x000000000f0c7348 */ /* 0x001fea0003c00000 */
[----:B------:R-:W-:Y:S02]  /*1ed10*/  ELECT P6, UR62, PT ;  /* 0x00000000003e782f */ /* 0x000fe400038c0000 */
[----:B------:R-:W-:Y:S01]  /*1ed20*/  MOV R14, UR62 ;  /* 0x0000003e000e7c02 */ /* 0x000fe20008000f00 */
[----:B0-----:R-:W-:Y:S10]  /*1ed30*/  ENDCOLLECTIVE ;  /* 0x000000000000791b */ /* 0x001ff40003800000 */
.L_x_11753:
[----:B------:R-:W-:Y:S05]  /*1ed40*/  BSYNC B0 ;  /* 0x0000000000007941 */ /* 0x000fea0003800000 */
.L_x_11752:
[----:B------:R-:W-:Y:S05]  /*1ed50*/  BRA `(.L_x_11754) ;  /* 0xffffffd000587947 */ /* 0x000fea000383ffff */
.L_x_11629:
[----:B0-----:R0:W1:Y:S02]  /*1ed60*/  SYNCS.PHASECHK.TRANS64.TRYWAIT P1, [R3+URZ+0x19c40], R2 ;  /* 0x019c4002030075a7 */ /* 0x001064000802017f */
[----:B-1----:R-:W-:Y:S05]  /*1ed70*/  @!P1 NANOSLEEP.SYNCS 0x989680 ;  /* 0x009896800000995d */ /* 0x002fea0003900000 */
[----:B------:R-:W1:Y:S02]  /*1ed80*/  @!P1 SYNCS.PHASECHK.TRANS64 P1, [R3+URZ+0x19c40], R2 ;  /* 0x019c4002030095a7 */ /* 0x000e64000802007f */
[----:B-1----:R-:W-:Y:S05]  /*1ed90*/  @!P1 BRA `(.L_x_11629) ;  /* 0xfffffffc00f09947 */ /* 0x002fea000383ffff */
[----:B------:R-:W-:Y:S05]  /*1eda0*/  BRA `(.L_x_11755) ;  /* 0xffffffd000787947 */ /* 0x000fea000383ffff */
.L_x_11631:
[----:B-1----:R1:W2:Y:S02]  /*1edb0*/  SYNCS.PHASECHK.TRANS64.TRYWAIT P1, [R19+URZ+0x19c40], R0 ;  /* 0x019c4000130075a7 */ /* 0x0022a4000802017f */
[----:B--2---:R-:W-:Y:S05]  /*1edc0*/  @!P1 NANOSLEEP.SYNCS 0x989680 ;  /* 0x009896800000995d */ /* 0x004fea0003900000 */
[----:B------:R-:W2:Y:S02]  /*1edd0*/  @!P1 SYNCS.PHASECHK.TRANS64 P1, [R19+URZ+0x19c40], R0 ;  /* 0x019c4000130095a7 */ /* 0x000ea4000802007f */
[----:B--2---:R-:W-:Y:S05]  /*1ede0*/  @!P1 BRA `(.L_x_11631) ;  /* 0xfffffffc00f09947 */ /* 0x004fea000383ffff */
[----:B------:R-:W-:Y:S05]  /*1edf0*/  BRA `(.L_x_11756) ;  /* 0xffffffd000847947 */ /* 0x000fea000383ffff */
.L_x_11633:
[----:B--2---:R2:W3:Y:S02]  /*1ee00*/  SYNCS.PHASECHK.TRANS64.TRYWAIT P1, [R3+URZ+0x19c60], R2 ;  /* 0x019c6002030075a7 */ /* 0x0044e4000802017f */
[----:B---3--:R-:W-:Y:S05]  /*1ee10*/  @!P1 NANOSLEEP.SYNCS 0x989680 ;  /* 0x009896800000995d */ /* 0x008fea0003900000 */
[----:B------:R-:W3:Y:S02]  /*1ee20*/  @!P1 SYNCS.PHASECHK.TRANS64 P1, [R3+URZ+0x19c60], R2 ;  /* 0x019c6002030095a7 */ /* 0x000ee4000802007f */
[----:B---3--:R-:W-:Y:S05]  /*1ee30*/  @!P1 BRA `(.L_x_11633) ;  /* 0xfffffffc00f09947 */ /* 0x008fea000383ffff */
[----:B------:R-:W-:Y:S05]  /*1ee40*/  BRA `(.L_x_11757) ;  /* 0xffffffd000807947 */ /* 0x000fea000383ffff */
.L_x_11635:
[----:B---3--:R3:W4:Y:S02]  /*1ee50*/  SYNCS.PHASECHK.TRANS64.TRYWAIT P1, [R19+URZ+0x19c60], R0 ;  /* 0x019c6000130075a7 */ /* 0x008724000802017f */
[----:B----4-:R-:W-:Y:S05]  /*1ee60*/  @!P1 NANOSLEEP.SYNCS 0x989680 ;  /* 0x009896800000995d */ /* 0x010fea0003900000 */
[----:B------:R-:W4:Y:S02]  /*1ee70*/  @!P1 SYNCS.PHASECHK.TRANS64 P1, [R19+URZ+0x19c60], R0 ;  /* 0x019c6000130095a7 */ /* 0x000f24000802007f */
[----:B----4-:R-:W-:Y:S05]  /*1ee80*/  @!P1 BRA `(.L_x_11635) ;  /* 0xfffffffc00f09947 */ /* 0x010fea000383ffff */
[----:B------:R-:W-:Y:S05]  /*1ee90*/  BRA `(.L_x_11758) ;  /* 0xffffffd0007c7947 */ /* 0x000fea000383ffff */
.L_x_11637:
[----:B----4-:R4:W0:Y:S02]  /*1eea0*/  SYNCS.PHASECHK.TRANS64.TRYWAIT P1, [R3+URZ+0x19c80], R2 ;  /* 0x019c8002030075a7 */ /* 0x010824000802017f */
[----:B0-----:R-:W-:Y:S05]  /*1eeb0*/  @!P1 NANOSLEEP.SYNCS 0x989680 ;  /* 0x009896800000995d */ /* 0x001fea0003900000 */
[----:B------:R-:W0:Y:S02]  /*1eec0*/  @!P1 SYNCS.PHASECHK.TRANS64 P1, [R3+URZ+0x19c80], R2 ;  /* 0x019c8002030095a7 */ /* 0x000e24000802007f */
[----:B0-----:R-:W-:Y:S05]  /*1eed0*/  @!P1 BRA `(.L_x_11637) ;  /* 0xfffffffc00f09947 */ /* 0x001fea000383ffff */
[----:B------:R-:W-:Y:S05]  /*1eee0*/  BRA `(.L_x_11759) ;  /* 0xffffffd000787947 */ /* 0x000fea000383ffff */
.L_x_11760:
        /* <DEDUP_REMOVED lines=9> */
.L_x_16295:


//--------------------- .text._ZN7cutlass13device_kernelIN5flash11enable_sm90INS1_16FlashAttnFwdSm90INS1_25CollectiveMainloopFwdSm90ILi2EN4cute5tupleIJNS5_1CILi1EEES8_S8_EEENS6_IJNS7_ILi192EEENS7_ILi128EEENS7_ILi96EEEEEELi96ENS_12float_e4m3_tEfNS_4arch4Sm90ELb0ELb1ELb1ELb0ELb1ELb0ELb0ELb1ELb1ELb1ELb1ELb0EEENS1_21CollectiveEpilogueFwdINS6_IJSA_SC_SB_EEES9_NS_10bfloat16_tESG_Li384ELb0ELb1ELb1ELb1EEENS1_19SingleTileSchedulerILb0ELb1ELb1ELi192EEEEEEEEEvNT_6ParamsE --------------------------
	.section	.text._ZN7cutlass13device_kernelIN5flash11enable_sm90INS1_16FlashAttnFwdSm90INS1_25CollectiveMainloopFwdSm90ILi2EN4cute5tupleIJNS5_1CILi1EEES8_S8_EEENS6_IJNS7_ILi192EEENS7_ILi128EEENS7_ILi96EEEEEELi96ENS_12float_e4m3_tEfNS_4arch4Sm90ELb0ELb1ELb1ELb0ELb1ELb0ELb0ELb1ELb1ELb1ELb1ELb0EEENS1_21CollectiveEpilogueFwdINS6_IJSA_SC_SB_EEES9_NS_10bfloat16_tESG_Li384ELb0ELb1ELb1ELb1EEENS1_19SingleTileSchedulerILb0ELb1ELb1ELi192EEEEEEEEEvNT_6ParamsE,"ax",@progbits
	.align	128
.text._ZN7cutlass13device_kernelIN5flash11enable_sm90INS1_16FlashAttnFwdSm90INS1_25CollectiveMainloopFwdSm90ILi2EN4cute5tupleIJNS5_1CILi1EEES8_S8_EEENS6_IJNS7_ILi192EEENS7_ILi128EEENS7_ILi96EEEEEELi96ENS_12float_e4m3_tEfNS_4arch4Sm90ELb0ELb1ELb1ELb0ELb1ELb0ELb0ELb1ELb1ELb1ELb1ELb0EEENS1_21CollectiveEpilogueFwdINS6_IJSA_SC_SB_EEES9_NS_10bfloat16_tESG_Li384ELb0ELb1ELb1ELb1EEENS1_19SingleTileSchedulerILb0ELb1ELb1ELi192EEEEEEEEEvNT_6ParamsE:
        .type           _ZN7cutlass13device_kernelIN5flash11enable_sm90INS1_16FlashAttnFwdSm90INS1_25CollectiveMainloopFwdSm90ILi2EN4cute5tupleIJNS5_1CILi1EEES8_S8_EEENS6_IJNS7_ILi192EEENS7_ILi128EEENS7_ILi96EEEEEELi96ENS_12float_e4m3_tEfNS_4arch4Sm90ELb0ELb1ELb1ELb0ELb1ELb0ELb0ELb1ELb1ELb1ELb1ELb0EEENS1_21CollectiveEpilogueFwdINS6_IJSA_SC_SB_EEES9_NS_10bfloat16_tESG_Li384ELb0ELb1ELb1ELb1EEENS1_19SingleTileSchedulerILb0ELb1ELb1ELi192EEEEEEEEEvNT_6ParamsE,@function
        .size           _ZN7cutlass13device_kernelIN5flash11enable_sm90INS1_16FlashAttnFwdSm90INS1_25CollectiveMainloopFwdSm90ILi2EN4cute5tupleIJNS5_1CILi1EEES8_S8_EEENS6_IJNS7_ILi192EEENS7_ILi128EEENS7_ILi96EEEEEELi96ENS_12float_e4m3_tEfNS_4arch4Sm90ELb0ELb1ELb1ELb0ELb1ELb0ELb0ELb1ELb1ELb1ELb1ELb0EEENS1_21CollectiveEpilogueFwdINS6_IJSA_SC_SB_EEES9_NS_10bfloat16_tESG_Li384ELb0ELb1ELb1ELb1EEENS1_19SingleTileSchedulerILb0ELb1ELb1ELi192EEEEEEEEEvNT_6ParamsE,(.L_x_16296 - _ZN7cutlass13device_kernelIN5flash11enable_sm90INS1_16FlashAttnFwdSm90INS1_25CollectiveMainloopFwdSm90ILi2EN4cute5tupleIJNS5_1CILi1EEES8_S8_EEENS6_IJNS7_ILi192EEENS7_ILi128EEENS7_ILi96EEEEEELi96ENS_12float_e4m3_tEfNS_4arch4Sm90ELb0ELb1ELb1ELb0ELb1ELb0ELb0ELb1ELb1ELb1ELb1ELb0EEENS1_21CollectiveEpilogueFwdINS6_IJSA_SC_SB_EEES9_NS_10bfloat16_tESG_Li384ELb0ELb1ELb1ELb1EEENS1_19SingleTileSchedulerILb0ELb1ELb1ELi192EEEEEEEEEvNT_6ParamsE)
        .other          _ZN7cutlass13device_kernelIN5flash11enable_sm90INS1_16FlashAttnFwdSm90INS1_25CollectiveMainloopFwdSm90ILi2EN4cute5tupleIJNS5_1CILi1EEES8_S8_EEENS6_IJNS7_ILi192EEENS7_ILi128EEENS7_ILi96EEEEEELi96ENS_12float_e4m3_tEfNS_4arch4Sm90ELb0ELb1ELb1ELb0ELb1ELb0ELb0ELb1ELb1ELb1ELb1ELb0EEENS1_21CollectiveEpilogueFwdINS6_IJSA_SC_SB_EEES9_NS_10bfloat16_tESG_Li384ELb0ELb1ELb1ELb1EEENS1_19SingleTileSchedulerILb0ELb1ELb1ELi192EEEEEEEEEvNT_6ParamsE,@"STO_CUDA_ENTRY STV_DEFAULT"
_ZN7cutlass13device_kernelIN5flash11enable_sm90INS1_16FlashAttnFwdSm90INS1_25CollectiveMainloopFwdSm90ILi2EN4cute5tupleIJNS5_1CILi1EEES8_S8_EEENS6_IJNS7_ILi192EEENS7_ILi128EEENS7_ILi96EEEEEELi96ENS_12float_e4m3_tEfNS_4arch4Sm90ELb0ELb1ELb1ELb0ELb1ELb0ELb0ELb1ELb1ELb1ELb1ELb0EEENS1_21CollectiveEpilogueFwdINS6_IJSA_SC_SB_EEES9_NS_10bfloat16_tESG_Li384ELb0ELb1ELb1ELb1EEENS1_19SingleTileSchedulerILb0ELb1ELb1ELi192EEEEEEEEEvNT_6ParamsE:
        /* <DEDUP_REMOVED lines=45> */
.L_x_11761:
        /* <DEDUP_REMOVED lines=22> */
.L_x_11762:
        /* <DEDUP_REMOVED lines=18> */
.L_x_11763:
        /* <DEDUP_REMOVED lines=22> */
.L_x_11764:
        /* <DEDUP_REMOVED lines=23> */
.L_x_11765:
        /* <DEDUP_REMOVED lines=9> */
.L_x_11768:
        /* <DEDUP_REMOVED lines=32> */
[----:B-1----:R-:W-:-:S04]  /*0ab0*/  UIMAD UR46, UR46, 0xc0, URZ ;  /* 0x000000c02e2e78a4 */ /* 0x002fc8000f8e023f */
        /* <DEDUP_REMOVED lines=26> */
.L_x_11771:
[----:B------:R-:W-:-:S11]  /*0c60*/  UISETP.NE.AND UP0, UPT, UR5, 0x1, UPT ;  /* 0x000000010500788c */ /* 0x000fd6000bf05270 */
[----:B------:R-:W-:Y:S02]  /*0c70*/  @UP0 ULDC.64 UR10, c[0x0][0x9e8] ;  /* 0x00027a00000a0ab9 */ /* 0x000fe40000000a00 */
[----:B------:R-:W-:-:S04]  /*0c80*/  UIMAD.WIDE.U32 UR8, UR4, UR10, URZ ;  /* 0x0000000a040872a5 */ /* 0x000fc8000f8e003f */
[----:B------:R-:W-:-:S12]  /*0c90*/  @UP0 USHF.R.U32.HI UR4, URZ, UR11, UR9 ;  /* 0x0000000b3f040299 */ /* 0x000fd80008011609 */
.L_x_11772:
[----:B------:R-:W-:-:S06]  /*0ca0*/  UIMAD UR4, UR4, UR5, UR5 ;  /* 0x00000005040472a4 */ /* 0x000fcc000f8e0205 */
[----:B------:R-:W-:-:S07]  /*0cb0*/  VIMNMX R0, R0, UR4, PT ;  /* 0x0000000400007c48 */ /* 0x000fce000bfe0100 */
.L_x_11770:
[----:B------:R-:W-:Y:S01]  /*0cc0*/  UISETP.NE.AND UP0, UPT, UR42, URZ, UPT ;  /* 0x0000003f2a00728c */ /* 0x000fe2000bf05270 */
[CC--:B------:R-:W-:Y:S01]  /*0cd0*/  IMAD R19, R17.reuse, R4.reuse, -R2 ;  /* 0x0000000411137224 */ /* 0x0c0fe200078e0a02 */
        /* <DEDUP_REMOVED lines=31> */
.L_x_11774:
[----:B------:R-:W-:-:S11]  /*0ed0*/  UISETP.NE.AND UP0, UPT, UR5, 0x1, UPT ;  /* 0x000000010500788c */ /* 0x000fd6000bf05270 */
[----:B------:R-:W-:Y:S02]  /*0ee0*/  @UP0 ULDC.64 UR10, c[0x0][0x9e8] ;  /* 0x00027a00000a0ab9 */ /* 0x000fe40000000a00 */
[----:B------:R-:W-:-:S04]  /*0ef0*/  UIMAD.WIDE.U32 UR8, UR4, UR10, URZ ;  /* 0x0000000a040872a5 */ /* 0x000fc8000f8e003f */
[----:B------:R-:W-:-:S12]  /*0f00*/  @UP0 USHF.R.U32.HI UR4, URZ, UR11, UR9 ;  /* 0x0000000b3f040299 */ /* 0x000fd80008011609 */
.L_x_11775:
[----:B------:R-:W-:-:S04]  /*0f10*/  UIMAD UR4, UR4, UR5, URZ ;  /* 0x00000005040472a4 */ /* 0x000fc8000f8e023f */
[----:B------:R-:W-:-:S04]  /*0f20*/  UISETP.LT.AND UP0, UPT, UR7, UR4, UPT ;  /* 0x000000040700728c */ /* 0x000fc8000bf01270 */
[----:B------:R-:W-:-:S12]  /*0f30*/  USEL UR7, UR7, UR4, !UP0 ;  /* 0x0000000407077287 */ /* 0x000fd8000c000000 */
.L_x_11773:
        /* <DEDUP_REMOVED lines=47> */
.L_x_11776:
[----:B------:R-:W-:Y:S02]  /*1230*/  UIMAD UR43, UR43, UR4, UR9 ;  /* 0x000000042b2b72a4 */ /* 0x000fe4000f8e0209 */
[----:B------:R-:W-:Y:S01]  /*1240*/  IMAD.U32 R3, RZ, RZ, UR4 ;  /* 0x00000004ff037e24 */ /* 0x000fe2000f8e00ff */
[----:B------:R-:W-:Y:S02]  /*1250*/  PLOP3.LUT P0, PT, PT, PT, PT, 0x80, 0x0 ;  /* 0x000000000000781c */ /* 0x000fe40003f0f070 */
[----:B------:R-:W-:Y:S01]  /*1260*/  CS2R R14, SRZ ;  /* 0x00000000000e7805 */ /* 0x000fe2000001ff00 */
[----:B------:R-:W-:Y:S01]  /*1270*/  IMAD.MOV.U32 R0, RZ, RZ, RZ ;  /* 0x000000ffff007224 */ /* 0x000fe200078e00ff */
[----:B------:R-:W-:Y:S02]  /*1280*/  CS2R R94, SRZ ;  /* 0x00000000005e7805 */ /* 0x000fe4000001ff00 */
[----:B------:R-:W-:Y:S02]  /*1290*/  VIADDMNMX R18, R3, UR43, R18, PT ;  /* 0x0000002b03127c46 */ /* 0x000fe4000b800112 */
[----:B------:R-:W-:-:S02]  /*12a0*/  CS2R R2, SRZ ;  /* 0x0000000000027805 */ /* 0x000fc4000001ff00 */
[----:B------:R-:W-:Y:S01]  /*12b0*/  CS2R R90, SRZ ;  /* 0x00000000005a7805 */ /* 0x000fe2000001ff00 */
[----:B------:R-:W-:Y:S01]  /*12c0*/  IMAD.MOV.U32 R93, RZ, RZ, RZ ;  /* 0x000000ffff5d7224 */ /* 0x000fe200078e00ff */
[----:B------:R-:W-:Y:S02]  /*12d0*/  ISETP.GT.AND P1, PT, R18, UR43, PT ;  /* 0x0000002b12007c0c */ /* 0x000fe4000bf24270 */
        /* <DEDUP_REMOVED lines=59> */
.L_x_11778:
        /* <DEDUP_REMOVED lines=48> */
.L_x_11923:
[----:B------:R-:W-:-:S06]  /*1990*/  ULOP3.LUT UR4, UR38, 0x1, URZ, 0xfc, !UPT ;  /* 0x0000000126047892 */ /* 0x000fcc000f8efc3f */
[----:B------:R-:W-:-:S05]  /*19a0*/  IMAD.U32 R2, RZ, RZ, UR4 ;  /* 0x00000004ff027e24 */ /* 0x000fca000f8e00ff */
[----:B------:R-:W-:-:S13]  /*19b0*/  ISETP.NE.AND P0, PT, R2, 0x3, PT ;  /* 0x000000030200780c */ /* 0x000fda0003f05270 */
[----:B------:R-:W-:Y:S05]  /*19c0*/  @!P0 BRA `(.L_x_11780) ;  /* 0x0000000000048947 */ /* 0x000fea0003800000 */
[----:B------:R-:W-:Y:S01]  /*19d0*/  BPT.TRAP 0x1 ;  /* 0x000000040000795c */ /* 0x000fe20000300000 */
.L_x_11780:
[----:B------:R1:W2:Y:S01]  /*19e0*/  SYNCS.PHASECHK.TRANS64.TRYWAIT P1, [UR44+0x17030], R8 ;  /* 0x01703008ff0075a7 */ /* 0x0002a2000802016c */
[----:B------:R-:W-:Y:S05]  /*19f0*/  @!P0 BRA `(.L_x_11781) ;  /* 0x0000000000048947 */ /* 0x000fea0003800000 */
[----:B------:R-:W-:Y:S01]  /*1a00*/  BPT.TRAP 0x1 ;  /* 0x000000040000795c */ /* 0x000fe20000300000 */
.L_x_11781:
[----:B------:R-:W-:-:S05]  /*1a10*/  IMAD.U32 R6, RZ, RZ, UR48 ;  /* 0x00000030ff067e24 */ /* 0x000fca000f8e00ff */
[----:B------:R-:W-:Y:S01]  /*1a20*/  LOP3.LUT R6, R6, 0x10000, RZ, 0xfc, !PT ;  /* 0x0001000006067812 */ /* 0x000fe200078efcff */
[----:B--2---:R-:W-:Y:S06]  /*1a30*/  @P1 BRA `(.L_x_11782) ;  /* 0x0000000000081947 */ /* 0x004fec0003800000 */
[----:B------:R-:W2:Y:S02]  /*1a40*/  SYNCS.PHASECHK.TRANS64.TRYWAIT P1, [UR44+0x17030], R8 ;  /* 0x01703008ff0075a7 */ /* 0x000ea4000802016c */
[----:B--2---:R-:W-:Y:S05]  /*1a50*/  @!P1 BRA `(.L_x_11783) ;  /* 0x0000013800709947 */ /* 0x004fea0003800000 */
.L_x_11782:
[----:B------:R-:W-:Y:S05]  /*1a60*/  WARPSYNC.ALL ;  /* 0x0000000000007948 */ /* 0x000fea0003800000 */
[----:B------:R-:W-:Y:S01]  /*1a70*/  IMAD.MOV.U32 R7, RZ, RZ, -0x3ffffff0 ;  /* 0xc0000010ff077424 */ /* 0x000fe200078e00ff */
[----:B------:R-:W-:Y:S01]  /*1a80*/  UIADD3 UR4, UR44, 0x10c00, URZ ;  /* 0x00010c002c047890 */ /* 0x000fe2000fffe03f */
[C---:B------:R-:W-:Y:S01]  /*1a90*/  R2UR UR8, R6.reuse ;  /* 0x00000000060872ca */ /* 0x040fe200000e0000 */
[----:B------:R-:W-:Y:S02]  /*1aa0*/  WARPGROUP.ARRIVE ;  /* 0x00000000000079c5 */ /* 0x000fe40000000000 */
        /* <DEDUP_REMOVED lines=25> */
.L_x_11784:
[----:B------:R-:W-:Y:S01]  /*1c40*/  LOP3.LUT R5, R90, 0xffffff80, RZ, 0xc0, !PT ;  /* 0xffffff805a057812 */ /* 0x000fe200078ec0ff */
[C---:B------:R-:W-:Y:S01]  /*1c50*/  FMUL.FTZ R93, R0.reuse, R29 ;  /* 0x0000001d005d7220 */ /* 0x040fe20000410000 */
[----:B------:R-:W-:Y:S01]  /*1c60*/  LEA.HI R89, R89, R16, RZ, 0x2 ;  /* 0x0000001059597211 */ /* 0x000fe200078f10ff */
[C---:B------:R-:W-:Y:S01]  /*1c70*/  FMUL.FTZ R4, R0.reuse, R27 ;  /* 0x0000001b00047220 */ /* 0x040fe20000410000 */
[----:B------:R-:W-:Y:S01]  /*1c80*/  FMUL.FTZ R92, R0, R28 ;  /* 0x0000001c005c7220 */ /* 0x000fe20000410000 */
[----:B------:R-:W-:Y:S01]  /*1c90*/  IMAD.IADD R2, R16, 0x1, -R5 ;  /* 0x0000000110027824 */ /* 0x000fe200078e0a05 */
[----:B------:R-:W-:Y:S01]  /*1ca0*/  LOP3.LUT R89, R89, 0xfffffffc, RZ, 0xc0, !PT ;  /* 0xfffffffc59597812 */ /* 0x000fe200078ec0ff */
[----:B------:R-:W-:Y:S01]  /*1cb0*/  FMUL.FTZ R94, R0, R32 ;  /* 0x00000020005e7220 */ /* 0x000fe20000410000 */
[----:B------:R-:W-:-:S04]  /*1cc0*/  IMAD.HI R32, R88, 0x55555556, RZ ;  /* 0x5555555658207827 */ /* 0x000fc800078e02ff */
[C---:B------:R-:W-:Y:S01]  /*1cd0*/  FMUL.FTZ R10, R0.reuse, R31 ;  /* 0x0000001f000a7220 */ /* 0x040fe20000410000 */
[----:B------:R-:W-:Y:S01]  /*1ce0*/  SHF.R.S32.HI R5, RZ, 0x1f, R2 ;  /* 0x0000001fff057819 */ /* 0x000fe20000011402 */
[----:B------:R-:W-:Y:S01]  /*1cf0*/  FMUL.FTZ R31, R0, R55 ;  /* 0x00000037001f7220 */ /* 0x000fe20000410000 */
[----:B------:R-:W-:Y:S01]  /*1d00*/  IMAD.IADD R89, R16, 0x1, -R89 ;  /* 0x0000000110597824 */ /* 0x000fe200078e0a59 */
[----:B------:R-:W-:Y:S01]  /*1d10*/  UISETP.NE.AND UP1, UPT, UR42, URZ, UPT ;  /* 0x0000003f2a00728c */ /* 0x000fe2000bf25270 */
[CC--:B------:R-:W-:Y:S01]  /*1d20*/  LEA.HI R29, R5.reuse, R2.reuse, RZ, 0x2 ;  /* 0x00000002051d7211 */ /* 0x0c0fe200078f10ff */
[C---:B------:R-:W-:Y:S01]  /*1d30*/  FMUL.FTZ R13, R0.reuse, R39 ;  /* 0x00000027000d7220 */ /* 0x040fe20000410000 */
        /* <DEDUP_REMOVED lines=9> */
[----:B------:R-:W-:Y:S01]  /*1dd0*/  @UP1 ULDC UR4, c[0x0][0x44c] ;  /* 0x0001130000041ab9 */ /* 0x000fe20000000800 */
[----:B------:R-:W-:Y:S01]  /*1de0*/  LEA.HI R55, R32, R32, RZ, 0x1 ;  /* 0x0000002020377211 */ /* 0x000fe200078f08ff */
[C---:B------:R-:W-:Y:S01]  /*1df0*/  FMUL.FTZ R91, R0.reuse, R25 ;  /* 0x00000019005b7220 */ /* 0x040fe20000410000 */
[----:B------:R-:W-:Y:S01]  /*1e00*/  LEA R32, R27, UR46, 0x4 ;  /* 0x0000002e1b207c11 */ /* 0x000fe2000f8e20ff */
[----:B------:R-:W-:Y:S01]  /*1e10*/  FMUL.FTZ R25, R0, R51 ;  /* 0x0000003300197220 */ /* 0x000fe20000410000 */
[----:B------:R-:W-:Y:S01]  /*1e20*/  LOP3.LUT R16, R16, 0xfffffff8, RZ, 0xc0, !PT ;  /* 0xfffffff810107812 */ /* 0x000fe200078ec0ff */
[----:B------:R-:W-:Y:S01]  /*1e30*/  IMAD R55, R55, -0x3, R88 ;  /* 0xfffffffd37377824 */ /* 0x000fe200078e0258 */
[----:B------:R-:W-:Y:S01]  /*1e40*/  LEA.HI R27, R89, R89, RZ, 0x1 ;  /* 0x00000059591b7211 */ /* 0x000fe200078f08ff */
[----:B------:R-:W-:Y:S01]  /*1e50*/  FMUL.FTZ R51, R0, R56 ;  /* 0x0000003800337220 */ /* 0x000fe20000410000 */
[----:B------:R-:W-:Y:S01]  /*1e60*/  IADD3 R32, R32, R5, -R16 ;  /* 0x0000000520207210 */ /* 0x000fe20007ffe810 */
[C---:B------:R-:W-:Y:S01]  /*1e70*/  FMUL.FTZ R23, R0.reuse, R78 ;  /* 0x0000004e00177220 */ /* 0x040fe20000410000 */
[----:B------:R-:W-:Y:S01]  /*1e80*/  LOP3.LUT R16, R27, 0x1ffffffe, RZ, 0xc0, !PT ;  /* 0x1ffffffe1b107812 */ /* 0x000fe200078ec0ff */
[----:B------:R-:W-:Y:S01]  /*1e90*/  FMUL.FTZ R56, R0, R64 ;  /* 0x0000004000387220 */ /* 0x000fe20000410000 */
[----:B------:R-:W-:Y:S01]  /*1ea0*/  PLOP3.LUT P1, PT, PT, PT, UP1, 0x80, 0x0 ;  /* 0x000000000000781c */ /* 0x000fe20003f2f018 */
[----:B------:R-:W-:Y:S01]  /*1eb0*/  IMAD R32, R55, 0x40, R32 ;  /* 0x0000004037207824 */ /* 0x000fe200078e0220 */
[----:B------:R-:W-:Y:S01]  /*1ec0*/  PLOP3.LUT P2, PT, PT, PT, UP1, 0x80, 0x0 ;  /* 0x000000000000781c */ /* 0x000fe20003f4f018 */
[----:B------:R-:W-:Y:S01]  /*1ed0*/  IMAD.IADD R5, R89, 0x1, -R16 ;  /* 0x0000000159057824 */ /* 0x000fe200078e0a10 */
[----:B------:R-:W-:Y:S01]  /*1ee0*/  LOP3.LUT R29, R29, 0x7ffffffc, RZ, 0xc0, !PT ;  /* 0x7ffffffc1d1d7812 */ /* 0x000fe200078ec0ff */
[----:B------:R-:W-:-:S02]  /*1ef0*/  IMAD.MOV.U32 R55, RZ, RZ, -0x80 ;  /* 0xffffff80ff377424 */ /* 0x000fc400078e00ff */
[C---:B0-----:R-:W-:Y:S01]  /*1f00*/  FMUL.FTZ R3, R0.reuse, R26 ;  /* 0x0000001a00037220 */ /* 0x041fe20000410000 */
[----:B------:R-:W-:Y:S02]  /*1f10*/  IMAD R5, R5, 0x8, R32 ;  /* 0x0000000805057824 */ /* 0x000fe400078e0220 */
[----:B------:R-:W-:Y:S01]  /*1f20*/  FMUL.FTZ R22, R0, R46 ;  /* 0x0000002e00167220 */ /* 0x000fe20000410000 */
[----:B------:R-:W-:Y:S01]  /*1f30*/  IMAD R78, R18, R55, 0x80 ;  /* 0x00000080124e7424 */ /* 0x000fe200078e0237 */
[----:B------:R-:W-:Y:S01]  /*1f40*/  UISETP.NE.AND UP0, UPT, UR45, URZ, UPT ;  /* 0x0000003f2d00728c */ /* 0x000fe2000bf05270 */
[----:B------:R-:W-:Y:S02]  /*1f50*/  IMAD.MOV.U32 R71, RZ, RZ, R5 ;  /* 0x000000ffff477224 */ /* 0x000fe400078e0005 */
        /* <DEDUP_REMOVED lines=8> */
[----:B------:R-:W-:Y:S01]  /*1fe0*/  FMUL.FTZ R26, R0, R50 ;  /* 0x00000032001a7220 */ /* 0x000fe20000410000 */
[----:B------:R-:W-:Y:S02]  /*1ff0*/  IMAD.IADD R2, R2, 0x1, -R29 ;  /* 0x0000000102027824 */ /* 0x000fe400078e0a1d */
[----:B------:R-:W-:Y:S01]  /*2000*/  FMUL.FTZ R95, R0, R33 ;  /* 0x00000021005f7220 */ /* 0x000fe20000410000 */
[----:B------:R-:W-:Y:S01]  /*2010*/  UPRMT UR4, UR47, 0x654, UR4 ;  /* 0x000006542f047896 */ /* 0x000fe20008000004 */
[----:B------:R-:W0:Y:S01]  /*2020*/  SHFL.IDX PT, R64, R71, RZ, 0x1c1f ;  /* 0x001c1fff47407589 */ /* 0x000e2200000e0000 */
        /* <DEDUP_REMOVED lines=41> */
[----:B------:R-:W-:Y:S01]  /*22c0*/  IMAD R16, R2, -0x2, R55 ;  /* 0xfffffffe02107824 */ /* 0x000fe200078e0237 */
[----:B------:R-:W-:Y:S01]  /*22d0*/  SYNCS.ARRIVE.TRANS64.RED.A1T0 RZ, [UR4], RZ ;  /* 0x000000ffffff79a7 */ /* 0x000fe20008100404 */
[----:B------:R-:W-:Y:S01]  /*22e0*/  ULDC UR25, c[0x0][0x2f0] ;  /* 0x0000bc0000197ab9 */ /* 0x000fe20000000800 */
[----:B------:R-:W-:Y:S01]  /*22f0*/  ULDC UR4, c[0x0][0x288] ;  /* 0x0000a20000047ab9 */ /* 0x000fe20000000800 */
[----:B------:R-:W-:Y:S01]  /*2300*/  PLOP3.LUT P1, PT, PT, PT, UP0, 0x40, 0x0 ;  /* 0x000000000000781c */ /* 0x000fe20003f2e808 */
[C---:B------:R-:W-:Y:S01]  /*2310*/  IMAD R16, R17.reuse, UR25, R16 ;  /* 0x0000001911107c24 */ /* 0x040fe2000f8e0210 */
[----:B------:R-:W1:Y:S01]  /*2320*/  MUFU.TANH R8, R8 ;  /* 0x0000000800087308 */ /* 0x000e620000002400 */
[----:B------:R-:W-:Y:S01]  /*2330*/  IMAD.U32 R55, RZ, RZ, UR4 ;  /* 0x00000004ff377e24 */ /* 0x000fe2000f8e00ff */
[----:B------:R-:W-:Y:S01]  /*2340*/  ULDC UR20, c[0x0][0x9dc] ;  /* 0x0002770000147ab9 */ /* 0x000fe20000000800 */
[----:B------:R-:W-:Y:S01]  /*2350*/  IMAD R65, R17, UR25, R78 ;  /* 0x0000001911417c24 */ /* 0x000fe2000f8e024e */
[----:B------:R-:W-:Y:S01]  /*2360*/  ULOP3.LUT UR20, URZ, UR20, URZ, 0x33, !UPT ;  /* 0x000000143f147292 */ /* 0x000fe2000f8e333f */
[----:B------:R-:W-:Y:S01]  /*2370*/  IMAD.IADD R16, R16, 0x1, -R55 ;  /* 0x0000000110107824 */ /* 0x000fe200078e0a37 */
[----:B------:R-:W-:Y:S01]  /*2380*/  ULDC UR11, c[0x0][0x9e0] ;  /* 0x00027800000b7ab9 */ /* 0x000fe20000000800 */
[----:B------:R-:W-:Y:S01]  /*2390*/  IMAD R75, R2, -0x2, R65 ;  /* 0xfffffffe024b7824 */ /* 0x000fe200078e0241 */
[----:B------:R-:W2:Y:S01]  /*23a0*/  MUFU.TANH R91, R91 ;  /* 0x0000005b005b7308 */ /* 0x000ea20000002400 */
[----:B------:R-:W-:Y:S01]  /*23b0*/  VIADD R80, R16, UR11 ;  /* 0x0000000b10507c36 */ /* 0x000fe20008000000 */
[----:B------:R-:W-:Y:S01]  /*23c0*/  LEA R76, R18, 0xffffff80, 0x7 ;  /* 0xffffff80124c7811 */ /* 0x000fe200078e38ff */
[----:B------:R-:W-:-:S03]  /*23d0*/  VIADD R77, R16, UR20 ;  /* 0x00000014104d7c36 */ /* 0x000fc60008000000 */
[----:B0-----:R-:W-:Y:S01]  /*23e0*/  VIADDMNMX R73, R64, R80, R75, PT ;  /* 0x0000005040497246 */ /* 0x001fe2000380014b */
[----:B------:R-:W-:Y:S01]  /*23f0*/  IMAD.IADD R74, R77, 0x1, R64 ;  /* 0x000000014d4a7824 */ /* 0x000fe200078e0240 */
        /* <DEDUP_REMOVED lines=77> */
.L_x_11787:
[----:B------:R-:W-:Y:S02]  /*28d0*/  ULDC UR4, c[0x0][0x9e4] ;  /* 0x0002790000047ab9 */ /* 0x000fe40000000800 */
[----:B------:R-:W-:-:S05]  /*28e0*/  IMAD.U32 R16, RZ, RZ, UR4 ;  /* 0x00000004ff107e24 */ /* 0x000fca000f8e00ff */
[----:B------:R-:W-:-:S13]  /*28f0*/  ISETP.NE.AND P1, PT, R16, 0x1, PT ;  /* 0x000000011000780c */ /* 0x000fda0003f25270 */
[----:B------:R-:W1:Y:S02]  /*2900*/  @P1 LDC.64 R64, c[0x0][0x9e8] ;  /* 0x00027a00ff401b82 */ /* 0x000e640000000a00 */
[----:B-1----:R-:W-:-:S05]  /*2910*/  @P1 IMAD.HI.U32 R64, R67, R64, RZ ;  /* 0x0000004043401227 */ /* 0x002fca00078e00ff */
[----:B------:R-:W-:-:S07]  /*2920*/  @P1 SHF.R.U32.HI R67, RZ, R65, R64 ;  /* 0x00000041ff431219 */ /* 0x000fce0000011640 */
.L_x_11788:
[----:B------:R-:W-:Y:S05]  /*2930*/  BSYNC B0 ;  /* 0x0000000000007941 */ /* 0x000fea0003800000 */
.L_x_11786:
[----:B------:R-:W-:-:S04]  /*2940*/  IMAD R67, R67, R16, -R76 ;  /* 0x0000001043437224 */ /* 0x000fc800078e0a4c */
[----:B------:R-:W-:-:S05]  /*2950*/  IMAD R67, R2, -0x2, R67 ;  /* 0xfffffffe02437824 */ /* 0x000fca00078e0243 */
[----:B------:R-:W-:Y:S02]  /*2960*/  VIADDMNMX R73, R67, R16, R73, PT ;  /* 0x0000001043497246 */ /* 0x000fe40003800149 */
[----:B------:R-:W-:-:S07]  /*2970*/  VIMNMX R74, R74, R67, !PT ;  /* 0x000000434a4a7248 */ /* 0x000fce0007fe0100 */
.L_x_11785:
[C---:B------:R-:W-:Y:S01]  /*2980*/  ISETP.GE.AND P6, PT, R78.reuse, 0xa, PT ;  /* 0x0000000a4e00780c */ /* 0x040fe20003fc6270 */
[----:B------:R-:W-:Y:S01]  /*2990*/  UISETP.NE.AND UP0, UPT, UR45, URZ, UPT ;  /* 0x0000003f2d00728c */ /* 0x000fe2000bf05270 */
[C---:B------:R-:W-:Y:S02]  /*29a0*/  ISETP.GE.AND P1, PT, R78.reuse, 0x2, PT ;  /* 0x000000024e00780c */ /* 0x040fe40003f26270 */
[C---:B------:R-:W-:Y:S02]  /*29b0*/  ISETP.GE.AND P2, PT, R78.reuse, 0x9, PT ;  /* 0x000000094e00780c */ /* 0x040fe40003f46270 */
[----:B------:R-:W-:Y:S02]  /*29c0*/  ISETP.GE.AND P5, PT, R78, 0x11, PT ;  /* 0x000000114e00780c */ /* 0x000fe40003fa6270 */
[----:B------:R-:W-:Y:S02]  /*29d0*/  LOP3.LUT R16, R16, 0xfffffffb, RZ, 0xc0, !PT ;  /* 0xfffffffb10107812 */ /* 0x000fe400078ec0ff */
[----:B------:R-:W-:-:S02]  /*29e0*/  ISETP.GT.AND P4, PT, R74, 0x1, !P1 ;  /* 0x000000014a00780c */ /* 0x000fc40004f84270 */
[----:B------:R-:W-:Y:S02]  /*29f0*/  ISETP.GT.AND P3, PT, R74, 0x8, !P2 ;  /* 0x000000084a00780c */ /* 0x000fe40005764270 */
[----:B------:R-:W-:Y:S02]  /*2a00*/  @P6 LOP3.LUT R16, R16, 0x4, RZ, 0xfc, !PT ;  /* 0x0000000410106812 */ /* 0x000fe400078efcff */
[C---:B------:R-:W-:Y:S02]  /*2a10*/  ISETP.LT.OR P4, PT, R73.reuse, 0x2, P4 ;  /* 0x000000024900780c */ /* 0x040fe40002781670 */
[----:B------:R-:W-:Y:S02]  /*2a20*/  ISETP.LT.OR P3, PT, R73, 0x9, P3 ;  /* 0x000000094900780c */ /* 0x000fe40001f61670 */
[----:B------:R-:W-:Y:S02]  /*2a30*/  LOP3.LUT R16, R16, 0xfffffff7, RZ, 0xc0, !PT ;  /* 0xfffffff710107812 */ /* 0x000fe400078ec0ff */
[----:B------:R-:W-:-:S02]  /*2a40*/  FSEL R91, R91, -INF , !P4 ;  /* 0xff8000005b5b7808 */ /* 0x000fc40006000000 */
[----:B------:R-:W-:Y:S02]  /*2a50*/  FSEL R92, R92, -INF , !P3 ;  /* 0xff8000005c5c7808 */ /* 0x000fe40005800000 */
[----:B------:R-:W-:Y:S02]  /*2a60*/  ISETP.GT.AND P4, PT, R74, 0x9, !P6 ;  /* 0x000000094a00780c */ /* 0x000fe40007784270 */
[----:B------:R-:W-:Y:S02]  /*2a70*/  @P5 LOP3.LUT R16, R16, 0x8, RZ, 0xfc, !PT ;  /* 0x0000000810105812 */ /* 0x000fe400078efcff */
[----:B------:R-:W-:Y:S02]  /*2a80*/  ISETP.GT.AND P3, PT, R74, 0x10, !P5 ;  /* 0x000000104a00780c */ /* 0x000fe40006f64270 */
[----:B------:R-:W-:Y:S02]  /*2a90*/  ISETP.GE.AND P5, PT, R78, 0x12, PT ;  /* 0x000000124e00780c */ /* 0x000fe40003fa6270 */
[----:B------:R-:W-:-:S02]  /*2aa0*/  ISETP.LT.OR P4, PT, R73, 0xa, P4 ;  /* 0x0000000a4900780c */ /* 0x000fc40002781670 */
[----:B------:R-:W-:Y:S02]  /*2ab0*/  ISETP.LT.OR P3, PT, R73, 0x11, P3 ;  /* 0x000000114900780c */ /* 0x000fe40001f61670 */
[----:B0-----:R-:W-:Y:S02]  /*2ac0*/  FSEL R93, R93, -INF , !P4 ;  /* 0xff8000005d5d7808 */ /* 0x001fe40006000000 */
[----:B------:R-:W-:Y:S02]  /*2ad0*/  ISETP.GE.AND P4, PT, R78, 0x19, PT ;  /* 0x000000194e00780c */ /* 0x000fe40003f86270 */
[----:B------:R-:W-:Y:S02]  /*2ae0*/  LOP3.LUT R16, R16, 0xffffffef, RZ, 0xc0, !PT ;  /* 0xffffffef10107812 */ /* 0x000fe400078ec0ff */
[----:B------:R-:W-:Y:S02]  /*2af0*/  FSEL R94, R94, -INF , !P3 ;  /* 0xff8000005e5e7808 */ /* 0x000fe40005800000 */
[----:B------:R-:W-:-:S02]  /*2b00*/  ISETP.GT.AND P3, PT, R74, 0x11, !P5 ;  /* 0x000000114a00780c */ /* 0x000fc40006f64270 */
[----:B------:R-:W-:Y:S02]  /*2b10*/  @P5 LOP3.LUT R16, R16, 0x10, RZ, 0xfc, !PT ;  /* 0x0000001010105812 */ /* 0x000fe400078efcff */
[----:B------:R-:W-:Y:S02]  /*2b20*/  ISETP.LT.OR P3, PT, R73, 0x12, P3 ;  /* 0x000000124900780c */ /* 0x000fe40001f61670 */
[----:B------:R-:W-:Y:S02]  /*2b30*/  LOP3.LUT R16, R16, 0xfdffffff, RZ, 0xc0, !PT ;  /* 0xfdffffff10107812 */ /* 0x000fe400078ec0ff */
[----:B------:R-:W-:Y:S02]  /*2b40*/  FSEL R95, R95, -INF , !P3 ;  /* 0xff8000005f5f7808 */ /* 0x000fe40005800000 */
[----:B------:R-:W-:Y:S02]  /*2b50*/  @P4 LOP3.LUT R16, R16, 0x2000000, RZ, 0xfc, !PT ;  /* 0x0200000010104812 */ /* 0x000fe400078efcff */
[----:B------:R-:W-:-:S02]  /*2b60*/  ISETP.GT.AND P3, PT, R74, 0x18, !P4 ;  /* 0x000000184a00780c */ /* 0x000fc40006764270 */
[----:B------:R-:W-:Y:S02]  /*2b70*/  ISETP.GE.AND P4, PT, R78, 0x1a, PT ;  /* 0x0000001a4e00780c */ /* 0x000fe40003f86270 */
[----:B------:R-:W-:Y:S02]  /*2b80*/  ISETP.LT.OR P3, PT, R73, 0x19, P3 ;  /* 0x000000194900780c */ /* 0x000fe40001f61670 */
[----:B------:R-:W-:Y:S02]  /*2b90*/  LOP3.LUT R16, R16, 0xfeffffff, RZ, 0xc0, !PT ;  /* 0xfeffffff10107812 */ /* 0x000fe400078ec0ff */
[----:B------:R-:W-:Y:S02]  /*2ba0*/  FSEL R96, R96, -INF , !P3 ;  /* 0xff80000060607808 */ /* 0x000fe40005800000 */
[----:B------:R-:W-:-:S04]  /*2bb0*/  ISETP.GT.AND P3, PT, R74, 0x19, !P4 ;  /* 0x000000194a00780c */ /* 0x000fc80006764270 */
        /* <DEDUP_REMOVED lines=17> */
[----:B------:R-:W-:Y:S01]  /*2cd0*/  ISETP.GT.AND P3, PT, R74, 0x28, !P4 ;  /* 0x000000284a00780c */ /* 0x000fe20006764270 */
[----:B------:R-:W0:Y:S03]  /*2ce0*/  SHFL.IDX PT, R40, R71, 0x1, 0x1c1f ;  /* 0x003c1f0047287f89 */ /* 0x000e2600000e0000 */
        /* <DEDUP_REMOVED lines=110> */
[----:B------:R-:W-:Y:S02]  /*33d0*/  ISETP.GE.AND P4, PT, R78, 0x72, PT ;  /* 0x000000724e00780c */ /* 0x000fe40003f86270 */
[----:B0-----:R-:W-:Y:S02]  /*33e0*/  VIADDMNMX R69, R40, R80, R75, PT ;  /* 0x0000005028457246 */ /* 0x001fe4000380014b */
[----:B------:R-:W-:-:S04]  /*33f0*/  ISETP.GT.AND P5, PT, R74, 0x71, !P4 ;  /* 0x000000714a00780c */ /* 0x000fc800067a4270 */
[----:B------:R-:W-:-:S04]  /*3400*/  ISETP.LT.OR P5, PT, R73, 0x72, P5 ;  /* 0x000000724900780c */ /* 0x000fc80002fa1670 */
[----:B------:R-:W-:Y:S01]  /*3410*/  FSEL R45, R70, -INF , !P5 ;  /* 0xff800000462d7808 */ /* 0x000fe20006800000 */
[----:B------:R-:W-:Y:S01]  /*3420*/  IMAD.IADD R70, R77, 0x1, R40 ;  /* 0x000000014d467824 */ /* 0x000fe200078e0228 */
[----:B------:R-:W-:-:S04]  /*3430*/  ISETP.GE.AND P5, PT, R78, 0x79, PT ;  /* 0x000000794e00780c */ /* 0x000fc80003fa6270 */
[----:B------:R-:W-:-:S04]  /*3440*/  ISETP.GT.AND P6, PT, R74, 0x78, !P5 ;  /* 0x000000784a00780c */ /* 0x000fc80006fc4270 */
[----:B------:R-:W-:-:S04]  /*3450*/  ISETP.LT.OR P6, PT, R73, 0x79, P6 ;  /* 0x000000794900780c */ /* 0x000fc800037c1670 */
[----:B------:R-:W-:Y:S02]  /*3460*/  FSEL R39, R84, -INF , !P6 ;  /* 0xff80000054277808 */ /* 0x000fe40007000000 */
[----:B------:R-:W-:-:S13]  /*3470*/  ISETP.GE.AND P6, PT, R78, 0x1, PT ;  /* 0x000000014e00780c */ /* 0x000fda0003fc6270 */
[----:B------:R-:W-:Y:S02]  /*3480*/  @P6 LOP3.LUT R16, R16, 0x2, RZ, 0xfc, !PT ;  /* 0x0000000210106812 */ /* 0x000fe400078efcff */
[----:B------:R-:W-:Y:S02]  /*3490*/  ISETP.GT.AND P6, PT, R74, RZ, !P6 ;  /* 0x000000ff4a00720c */ /* 0x000fe400077c4270 */
[----:B------:R-:W-:Y:S02]  /*34a0*/  LOP3.LUT R16, R16, 0xfffffffe, RZ, 0xc0, !PT ;  /* 0xfffffffe10107812 */ /* 0x000fe400078ec0ff */
[----:B------:R-:W-:-:S04]  /*34b0*/  ISETP.LT.OR P6, PT, R73, 0x1, P6 ;  /* 0x000000014900780c */ /* 0x000fc800037c1670 */
[----:B------:R-:W-:Y:S02]  /*34c0*/  FSEL R72, R8, -INF , !P6 ;  /* 0xff80000008487808 */ /* 0x000fe40007000000 */
[----:B------:R-:W-:-:S13]  /*34d0*/  ISETP.GE.AND P6, PT, R78, 0x7a, PT ;  /* 0x0000007a4e00780c */ /* 0x000fda0003fc6270 */
[----:B------:R-:W-:Y:S02]  /*34e0*/  @P6 LOP3.LUT R16, R16, 0x1, RZ, 0xfc, !PT ;  /* 0x0000000110106812 */ /* 0x000fe400078efcff */
        /* <DEDUP_REMOVED lines=19> */
.L_x_11791:
[----:B------:R-:W-:Y:S02]  /*3620*/  ULDC UR4, c[0x0][0x9e4] ;  /* 0x0002790000047ab9 */ /* 0x000fe40000000800 */
[----:B------:R-:W-:-:S05]  /*3630*/  IMAD.U32 R74, RZ, RZ, UR4 ;  /* 0x00000004ff4a7e24 */ /* 0x000fca000f8e00ff */
[----:B------:R-:W-:-:S13]  /*3640*/  ISETP.NE.AND P6, PT, R74, 0x1, PT ;  /* 0x000000014a00780c */ /* 0x000fda0003fc5270 */
[----:B------:R-:W0:Y:S02]  /*3650*/  @P6 LDC.64 R40, c[0x0][0x9e8] ;  /* 0x00027a00ff286b82 */ /* 0x000e240000000a00 */
[----:B0-----:R-:W-:-:S05]  /*3660*/  @P6 IMAD.HI.U32 R40, R71, R40, RZ ;  /* 0x0000002847286227 */ /* 0x001fca00078e00ff */
[----:B------:R-:W-:-:S07]  /*3670*/  @P6 SHF.R.U32.HI R71, RZ, R41, R40 ;  /* 0x00000029ff476219 */ /* 0x000fce0000011628 */
.L_x_11792:
[----:B------:R-:W-:Y:S05]  /*3680*/  BSYNC B0 ;  /* 0x0000000000007941 */ /* 0x000fea0003800000 */
.L_x_11790:
[----:B------:R-:W-:-:S04]  /*3690*/  IMAD R71, R71, R74, -R76 ;  /* 0x0000004a47477224 */ /* 0x000fc800078e0a4c */
[----:B------:R-:W-:-:S05]  /*36a0*/  IMAD R71, R2, -0x2, R71 ;  /* 0xfffffffe02477824 */ /* 0x000fca00078e0247 */
[----:B------:R-:W-:Y:S02]  /*36b0*/  VIADDMNMX R69, R71, R74, R69, PT ;  /* 0x0000004a47457246 */ /* 0x000fe40003800145 */
[----:B------:R-:W-:-:S07]  /*36c0*/  VIMNMX R70, R70, R71, !PT ;  /* 0x0000004746467248 */ /* 0x000fce0007fe0100 */
.L_x_11789:
[----:B------:R-:W-:Y:S01]  /*36d0*/  ISETP.GT.AND P1, PT, R70, 0x1, !P1 ;  /* 0x000000014600780c */ /* 0x000fe20004f24270 */
[----:B------:R-:W-:Y:S01]  /*36e0*/  ULDC UR10, c[0x0][0x988] ;  /* 0x00026200000a7ab9 */ /* 0x000fe20000000800 */
[----:B------:R-:W-:Y:S01]  /*36f0*/  LOP3.LUT P6, RZ, R16, 0x4, RZ, 0xc0, !PT ;  /* 0x0000000410ff7812 */ /* 0x000fe200078cc0ff */
[----:B------:R-:W-:Y:S01]  /*3700*/  IMAD.U32 R76, RZ, RZ, UR10 ;  /* 0x0000000aff4c7e24 */ /* 0x000fe2000f8e00ff */
[----:B------:R-:W-:Y:S01]  /*3710*/  ISETP.LT.OR P1, PT, R69, 0x2, P1 ;  /* 0x000000024500780c */ /* 0x000fe20000f21670 */
[----:B------:R-:W-:Y:S01]  /*3720*/  UISETP.NE.AND UP1, UPT, UR42, URZ, UPT ;  /* 0x0000003f2a00728c */ /* 0x000fe2000bf25270 */
[----:B------:R-:W-:Y:S01]  /*3730*/  ISETP.GT.AND P2, PT, R70, 0x8, !P2 ;  /* 0x000000084600780c */ /* 0x000fe20005744270 */
[----:B------:R-:W-:Y:S01]  /*3740*/  UISETP.NE.AND UP0, UPT, UR45, URZ, UPT ;  /* 0x0000003f2d00728c */ /* 0x000fe2000bf05270 */
[----:B------:R-:W-:Y:S02]  /*3750*/  FSEL R4, R4, -INF , !P1 ;  /* 0xff80000004047808 */ /* 0x000fe40004800000 */
[----:B------:R-:W-:-:S02]  /*3760*/  ISETP.GT.AND P1, PT, R70, 0x9, !P6 ;  /* 0x000000094600780c */ /* 0x000fc40007724270 */
[C---:B------:R-:W-:Y:S02]  /*3770*/  ISETP.LT.OR P2, PT, R69.reuse, 0x9, P2 ;  /* 0x000000094500780c */ /* 0x040fe40001741670 */
[----:B------:R-:W-:Y:S02]  /*3780*/  ISETP.LT.OR P1, PT, R69, 0xa, P1 ;  /* 0x0000000a4500780c */ /* 0x000fe40000f21670 */
[----:B------:R-:W-:Y:S01]  /*3790*/  FSEL R9, R9, -INF , !P2 ;  /* 0xff80000009097808 */ /* 0x000fe20005000000 */
[----:B------:R-:W-:Y:S01]  /*37a0*/  @UP1 ULDC UR4, c[0x0][0x44c] ;  /* 0x0001130000041ab9 */ /* 0x000fe20000000800 */
[----:B------:R-:W-:Y:S01]  /*37b0*/  FSEL R10, R10, -INF , !P1 ;  /* 0xff8000000a0a7808 */ /* 0x000fe20004800000 */
[----:B------:R-:W-:Y:S01]  /*37c0*/  UIMAD.WIDE.U32 UR4, UR46, UR4, URZ ;  /* 0x000000042e0472a5 */ /* 0x000fe2000f8e003f */
[C---:B------:R-:W-:Y:S01]  /*37d0*/  LOP3.LUT P1, RZ, R16.reuse, 0x8, RZ, 0xc0, !PT ;  /* 0x0000000810ff7812 */ /* 0x040fe2000782c0ff */
[----:B------:R-:W-:Y:S01]  /*37e0*/  @UP1 ULDC UR14, c[0x0][0x450] ;  /* 0x00011400000e1ab9 */ /* 0x000fe20000000800 */
[----:B------:R-:W-:Y:S01]  /*37f0*/  LOP3.LUT P2, RZ, R16, 0x40000, RZ, 0xc0, !PT ;  /* 0x0004000010ff7812 */ /* 0x000fe2000784c0ff */
[----:B------:R-:W-:Y:S01]  /*3800*/  @UP1 USHF.R.U32.HI UR46, URZ, UR14, UR5 ;  /* 0x0000000e3f2e1299 */ /* 0x000fe20008011605 */
[----:B------:R-:W-:-:S02]  /*3810*/  ISETP.GT.AND P1, PT, R70, 0x10, !P1 ;  /* 0x000000104600780c */ /* 0x000fc40004f24270 */
[----:B------:R-:W-:Y:S02]  /*3820*/  LOP3.LUT P6, RZ, R16, 0x20000, RZ, 0xc0, !PT ;  /* 0x0002000010ff7812 */ /* 0x000fe400078cc0ff */
[----:B------:R-:W-:Y:S02]  /*3830*/  ISETP.LT.OR P1, PT, R69, 0x11, P1 ;  /* 0x000000114500780c */ /* 0x000fe40000f21670 */
[----:B------:R-:W-:Y:S02]  /*3840*/  ISETP.GT.AND P3, PT, R70, 0x70, !P3 ;  /* 0x000000704600780c */ /* 0x000fe40005f64270 */
        /* <DEDUP_REMOVED lines=74> */
[C---:B------:R-:W-:Y:S01]  /*3cf0*/  LOP3.LUT P1, RZ, R16.reuse, 0x8000, RZ, 0xc0, !PT ;  /* 0x0000800010ff7812 */ /* 0x040fe2000782c0ff */
[----:B------:R-:W0:Y:S01]  /*3d00*/  SHFL.BFLY PT, R74, R41, 0x2, 0x1f ;  /* 0x0c401f00294a7f89 */ /* 0x000e2200000e0000 */
[----:B------:R-:W-:-:S02]  /*3d10*/  LOP3.LUT P2, RZ, R16, 0x80, RZ, 0xc0, !PT ;  /* 0x0000008010ff7812 */ /* 0x000fc4000784c0ff */
[----:B------:R-:W-:Y:S02]  /*3d20*/  ISETP.GT.AND P1, PT, R70, 0x40, !P1 ;  /* 0x000000404600780c */ /* 0x000fe40004f24270 */
[----:B------:R-:W-:Y:S02]  /*3d30*/  LOP3.LUT P6, RZ, R16, 0x40, RZ, 0xc0, !PT ;  /* 0x0000004010ff7812 */ /* 0x000fe400078cc0ff */
[----:B------:R-:W-:Y:S02]  /*3d40*/  ISETP.LT.OR P1, PT, R69, 0x41, P1 ;  /* 0x000000414500780c */ /* 0x000fe40000f21670 */
[----:B------:R-:W-:Y:S02]  /*3d50*/  ISETP.GT.AND P4, PT, R70, 0x71, !P4 ;  /* 0x000000714600780c */ /* 0x000fe40006784270 */
[----:B------:R-:W-:Y:S02]  /*3d60*/  FSEL R33, R33, -INF , !P1 ;  /* 0xff80000021217808 */ /* 0x000fe40004800000 */
[----:B------:R-:W-:-:S02]  /*3d70*/  LOP3.LUT P1, RZ, R16, 0x4000, RZ, 0xc0, !PT ;  /* 0x0000400010ff7812 */ /* 0x000fc4000782c0ff */
[C---:B------:R-:W-:Y:S02]  /*3d80*/  ISETP.LT.OR P3, PT, R69.reuse, 0x71, P3 ;  /* 0x000000714500780c */ /* 0x040fe40001f61670 */
[C---:B------:R-:W-:Y:S02]  /*3d90*/  ISETP.GT.AND P1, PT, R70.reuse, 0x41, !P1 ;  /* 0x000000414600780c */ /* 0x040fe40004f24270 */
[----:B------:R-:W-:Y:S02]  /*3da0*/  ISETP.GT.AND P5, PT, R70, 0x78, !P5 ;  /* 0x000000784600780c */ /* 0x000fe40006fa4270 */
[C---:B------:R-:W-:Y:S02]  /*3db0*/  ISETP.LT.OR P1, PT, R69.reuse, 0x42, P1 ;  /* 0x000000424500780c */ /* 0x040fe40000f21670 */
[----:B------:R-:W-:Y:S02]  /*3dc0*/  ISETP.LT.OR P4, PT, R69, 0x72, P4 ;  /* 0x000000724500780c */ /* 0x000fe40002781670 */
[----:B------:R-:W-:-:S02]  /*3dd0*/  FSEL R34, R34, -INF , !P1 ;  /* 0xff80000022227808 */ /* 0x000fc40004800000 */
[----:B------:R-:W-:Y:S02]  /*3de0*/  LOP3.LUT P1, RZ, R16, 0x2000, RZ, 0xc0, !PT ;  /* 0x0000200010ff7812 */ /* 0x000fe4000782c0ff */
[----:B0-----:R-:W-:Y:S02]  /*3df0*/  FMNMX.FTZ R74, R41, R74, !PT ;  /* 0x0000004a294a7209 */ /* 0x001fe40007810000 */
[----:B------:R-:W-:Y:S02]  /*3e00*/  ISETP.GT.AND P1, PT, R70, 0x48, !P1 ;  /* 0x000000484600780c */ /* 0x000fe40004f24270 */
[----:B------:R-:W-:Y:S01]  /*3e10*/  FSEL R28, R28, -INF , !P3 ;  /* 0xff8000001c1c7808 */ /* 0x000fe20005800000 */
[----:B------:R-:W0:Y:S01]  /*3e20*/  SHFL.BFLY PT, R11, R74, 0x1, 0x1f ;  /* 0x0c201f004a0b7f89 */ /* 0x000e2200000e0000 */
[C---:B------:R-:W-:Y:S02]  /*3e30*/  ISETP.LT.OR P1, PT, R69.reuse, 0x49, P1 ;  /* 0x000000494500780c */ /* 0x040fe40000f21670 */
[----:B------:R-:W-:-:S02]  /*3e40*/  ISETP.LT.OR P5, PT, R69, 0x79, P5 ;  /* 0x000000794500780c */ /* 0x000fc40002fa1670 */
[----:B------:R-:W-:Y:S02]  /*3e50*/  FSEL R35, R35, -INF , !P1 ;  /* 0xff80000023237808 */ /* 0x000fe40004800000 */
[----:B------:R-:W-:Y:S02]  /*3e60*/  LOP3.LUT P1, RZ, R16, 0x1000, RZ, 0xc0, !PT ;  /* 0x0000100010ff7812 */ /* 0x000fe4000782c0ff */
[----:B------:R-:W-:Y:S02]  /*3e70*/  FSEL R27, R27, -INF , !P4 ;  /* 0xff8000001b1b7808 */ /* 0x000fe40006000000 */
[----:B------:R-:W-:Y:S02]  /*3e80*/  ISETP.GT.AND P1, PT, R70, 0x49, !P1 ;  /* 0x000000494600780c */ /* 0x000fe40004f24270 */
[----:B------:R-:W-:Y:S02]  /*3e90*/  FSEL R32, R32, -INF , !P5 ;  /* 0xff80000020207808 */ /* 0x000fe40006800000 */
[----:B------:R-:W-:-:S02]  /*3ea0*/  ISETP.LT.OR P1, PT, R69, 0x4a, P1 ;  /* 0x0000004a4500780c */ /* 0x000fc40000f21670 */
[----:B------:R-:W-:Y:S02]  /*3eb0*/  R2UR UR7, R19 ;  /* 0x00000000130772ca */ /* 0x000fe400000e0000 */
[----:B------:R-:W-:Y:S02]  /*3ec0*/  FSEL R36, R36, -INF , !P1 ;  /* 0xff80000024247808 */ /* 0x000fe40004800000 */
[----:B------:R-:W-:Y:S02]  /*3ed0*/  LOP3.LUT P1, RZ, R16, 0x800, RZ, 0xc0, !PT ;  /* 0x0000080010ff7812 */ /* 0x000fe4000782c0ff */
[----:B0-----:R-:W-:Y:S02]  /*3ee0*/  FMNMX.FTZ R11, R74, R11, !PT ;  /* 0x0000000b4a0b7209 */ /* 0x001fe40007810000 */
[----:B------:R-:W-:-:S03]  /*3ef0*/  ISETP.GT.AND P1, PT, R70, 0x50, !P1 ;  /* 0x000000504600780c */ /* 0x000fc60004f24270 */
[----:B------:R-:W-:Y:S01]  /*3f00*/  FFMA.FTZ R77, R11, R76, -8 ;  /* 0xc10000000b4d7423 */ /* 0x000fe2000001004c */
[----:B------:R-:W-:Y:S01]  /*3f10*/  ISETP.LT.OR P1, PT, R69, 0x51, P1 ;  /* 0x000000514500780c */ /* 0x000fe20000f21670 */
[----:B------:R-:W-:-:S03]  /*3f20*/  UIADD3 UR46, UR7, UR46, URZ ;  /* 0x0000002e072e7290 */ /* 0x000fc6000fffe03f */
[----:B------:R-:W-:Y:S01]  /*3f30*/  FSEL R38, R38, -INF , !P1 ;  /* 0xff80000026267808 */ /* 0x000fe20004800000 */
[----:B------:R-:W-:Y:S01]  /*3f40*/  UIADD3 UR11, UR46, UR11, URZ ;  /* 0x0000000b2e0b7290 */ /* 0x000fe2000fffe03f */
        /* <DEDUP_REMOVED lines=17> */
[----:B------:R-:W-:Y:S02]  /*4060*/  ISETP.GT.AND P1, PT, R70, 0x61, !P6 ;  /* 0x000000614600780c */ /* 0x000fe40007724270 */
[----:B------:R-:W-:Y:S02]  /*4070*/  LOP3.LUT P6, RZ, R16, 0x2, RZ, 0xc0, !PT ;  /* 0x0000000210ff7812 */ /* 0x000fe400078cc0ff */
[C---:B------:R-:W-:Y:S02]  /*4080*/  ISETP.LT.OR P1, PT, R69.reuse, 0x62, P1 ;  /* 0x000000624500780c */ /* 0x040fe40000f21670 */
[----:B------:R-:W-:Y:S02]  /*4090*/  ISETP.LT.OR P2, PT, R69, 0x6a, P2 ;  /* 0x0000006a4500780c */ /* 0x000fe40001741670 */
[----:B------:R-:W-:Y:S02]  /*40a0*/  FSEL R48, R48, -INF , !P1 ;  /* 0xff80000030307808 */ /* 0x000fe40004800000 */
[----:B------:R-:W-:-:S02]  /*40b0*/  FSETP.NEU.FTZ.AND P1, PT, R11, -INF , PT ;  /* 0xff8000000b00780b */ /* 0x000fc40003f3d000 */
[----:B------:R-:W-:Y:S02]  /*40c0*/  FSEL R24, R24, -INF , !P2 ;  /* 0xff80000018187808 */ /* 0x000fe40005000000 */
[----:B------:R-:W-:Y:S02]  /*40d0*/  FSEL R77, R77, RZ, P1 ;  /* 0x000000ff4d4d7208 */ /* 0x000fe40000800000 */
[----:B------:R-:W-:Y:S02]  /*40e0*/  ISETP.GT.AND P1, PT, R70, RZ, !P6 ;  /* 0x000000ff4600720c */ /* 0x000fe40007724270 */
[----:B------:R-:W-:Y:S01]  /*40f0*/  LOP3.LUT P6, RZ, R16, 0x1, RZ, 0xc0, !PT ;  /* 0x0000000110ff7812 */ /* 0x000fe200078cc0ff */
[--C-:B------:R-:W-:Y:S01]  /*4100*/  FFMA.FTZ R41, R92, UR10, -R77.reuse ;  /* 0x0000000a5c297c23 */ /* 0x100fe2000801084d */
[----:B------:R-:W-:Y:S01]  /*4110*/  ISETP.LT.OR P1, PT, R69, 0x1, P1 ;  /* 0x000000014500780c */ /* 0x000fe20000f21670 */
[--C-:B------:R-:W-:Y:S01]  /*4120*/  FFMA.FTZ R74, R93, UR10, -R77.reuse ;  /* 0x0000000a5d4a7c23 */ /* 0x100fe2000801084d */
[----:B------:R-:W-:Y:S01]  /*4130*/  ISETP.GT.AND P6, PT, R70, 0x79, !P6 ;  /* 0x000000794600780c */ /* 0x000fe200077c4270 */
[--C-:B------:R-:W-:Y:S01]  /*4140*/  FFMA.FTZ R71, R94, UR10, -R77.reuse ;  /* 0x0000000a5e477c23 */ /* 0x100fe2000801084d */
[----:B------:R-:W-:Y:S01]  /*4150*/  FSEL R75, R3, -INF , !P1 ;  /* 0xff800000034b7808 */ /* 0x000fe20004800000 */
[--C-:B------:R-:W-:Y:S01]  /*4160*/  FFMA.FTZ R3, R72, UR10, -R77.reuse ;  /* 0x0000000a48037c23 */ /* 0x100fe2000801084d */
[----:B------:R-:W-:Y:S01]  /*4170*/  LOP3.LUT P1, RZ, R16, 0x4000000, RZ, 0xc0, !PT ;  /* 0x0400000010ff7812 */ /* 0x000fe2000782c0ff */
        /* <DEDUP_REMOVED lines=23> */
[--C-:B------:R-:W-:Y:S01]  /*42f0*/  FFMA.FTZ R49, R49, UR10, -R77.reuse ;  /* 0x0000000a31317c23 */ /* 0x100fe2000801084d */
[--C-:B------:R-:W-:Y:S01]  /*4300*/  FFMA.FTZ R50, R50, UR10, -R77.reuse ;  /* 0x0000000a32327c23 */ /* 0x100fe2000801084d */
[----:B------:R-:W-:Y:S01]  /*4310*/  FMNMX.FTZ R79, R13, R16, !PT ;  /* 0x000000100d4f7209 */ /* 0x000fe20007810000 */
[----:B------:R-:W0:Y:S01]  /*4320*/  MUFU.EX2 R74, R74 ;  /* 0x0000004a004a7308 */ /* 0x000e220000000800 */
        /* <DEDUP_REMOVED lines=21> */
[----:B------:R-:W-:Y:S01]  /*4480*/  FFMA.FTZ R8, R8, UR10, -R77 ;  /* 0x0000000a08087c23 */ /* 0x000fe2000801084d */
[----:B------:R-:W-:Y:S01]  /*4490*/  FMNMX.FTZ R79, R25, R16, !PT ;  /* 0x00000010194f7209 */ /* 0x000fe20007810000 */
[----:B------:R-:W-:Y:S01]  /*44a0*/  MUFU.EX2 R76, R76 ;  /* 0x0000004c004c7308 */ /* 0x000fe20000000800 */
[----:B0-----:R-:W-:-:S02]  /*44b0*/  F2FP.SATFINITE.E4M3.F32.PACK_AB_MERGE_C R148, R74, R41, RZ ;  /* 0x000000294a94723e */ /* 0x001fc400048070ff */
[----:B------:R-:W-:Y:S01]  /*44c0*/  FMNMX.FTZ R16, R30, R79, !PT ;  /* 0x0000004f1e107209 */ /* 0x000fe20007810000 */
[----:B------:R-:W-:Y:S01]  /*44d0*/  FFMA.FTZ R79, R68, UR10, -R77 ;  /* 0x0000000a444f7c23 */ /* 0x000fe2000801084d */
[----:B------:R-:W-:Y:S02]  /*44e0*/  F2FP.SATFINITE.E4M3.F32.PACK_AB_MERGE_C R148, R72, R3, R148 ;  /* 0x000000034894723e */ /* 0x000fe40004807094 */
        /* <DEDUP_REMOVED lines=29> */
[----:B------:R-:W-:Y:S04]  /*46c0*/  MUFU.EX2 R49, R49 ;  /* 0x0000003100317308 */ /* 0x000fe80000000800 */
[----:B------:R-:W0:Y:S04]  /*46d0*/  SHFL.BFLY PT, R69, R16, 0x2, 0x1f ;  /* 0x0c401f0010457f89 */ /* 0x000e2800000e0000 */
        /* <DEDUP_REMOVED lines=26> */
[----:B------:R-:W-:Y:S01]  /*4880*/  FADD.FTZ R30, R3, R72 ;  /* 0x00000048031e7221 */ /* 0x000fe20000010000 */
[--C-:B------:R-:W-:Y:S01]  /*4890*/  FFMA.FTZ R40, R14, UR10, -R69.reuse ;  /* 0x0000000a0e287c23 */ /* 0x100fe20008010845 */
[--C-:B------:R-:W-:Y:S01]  /*48a0*/  FFMA.FTZ R14, R26, UR10, -R69.reuse ;  /* 0x0000000a1a0e7c23 */ /* 0x100fe20008010845 */
[--C-:B------:R-:W-:Y:S01]  /*48b0*/  FFMA.FTZ R26, R31, UR10, -R69.reuse ;  /* 0x0000000a1f1a7c23 */ /* 0x100fe20008010845 */
[----:B------:R-:W0:Y:S01]  /*48c0*/  MUFU.EX2 R75, R75 ;  /* 0x0000004b004b7308 */ /* 0x000e220000000800 */
[----:B------:R-:W-:Y:S01]  /*48d0*/  FADD.FTZ R31, R41, R30 ;  /* 0x0000001e291f7221 */ /* 0x000fe20000010000 */
[--C-:B------:R-:W-:Y:S01]  /*48e0*/  FFMA.FTZ R10, R12, UR10, -R69.reuse ;  /* 0x0000000a0c0a7c23 */ /* 0x100fe20008010845 */
[--C-:B------:R-:W-:Y:S01]  /*48f0*/  FFMA.FTZ R12, R20, UR10, -R69.reuse ;  /* 0x0000000a140c7c23 */ /* 0x100fe20008010845 */
[----:B------:R-:W-:Y:S01]  /*4900*/  FFMA.FTZ R20, R33, UR10, -R69 ;  /* 0x0000000a21147c23 */ /* 0x000fe20008010845 */
[----:B------:R-:W-:Y:S01]  /*4910*/  FADD.FTZ R30, R74, R31 ;  /* 0x0000001f4a1e7221 */ /* 0x000fe20000010000 */
[--C-:B------:R-:W-:Y:S01]  /*4920*/  FFMA.FTZ R83, R21, UR10, -R69.reuse ;  /* 0x0000000a15537c23 */ /* 0x100fe20008010845 */
[--C-:B------:R-:W-:Y:S01]  /*4930*/  FFMA.FTZ R21, R34, UR10, -R69.reuse ;  /* 0x0000000a22157c23 */ /* 0x100fe20008010845 */
[----:B------:R-:W1:Y:S01]  /*4940*/  MUFU.EX2 R4, R4 ;  /* 0x0000000400047308 */ /* 0x000e620000000800 */
[----:B------:R-:W-:Y:S01]  /*4950*/  FADD.FTZ R33, R71, R30 ;  /* 0x0000001e47217221 */ /* 0x000fe20000010000 */
[--C-:B------:R-:W-:Y:S01]  /*4960*/  FFMA.FTZ R22, R22, UR10, -R69.reuse ;  /* 0x0000000a16167c23 */ /* 0x100fe20008010845 */
[--C-:B------:R-:W-:Y:S01]  /*4970*/  FFMA.FTZ R38, R38, UR10, -R69.reuse ;  /* 0x0000000a26267c23 */ /* 0x100fe20008010845 */
[----:B------:R-:W-:Y:S01]  /*4980*/  FFMA.FTZ R35, R35, UR10, -R69 ;  /* 0x0000000a23237c23 */ /* 0x000fe20008010845 */
[----:B------:R-:W-:Y:S01]  /*4990*/  FADD.FTZ R34, R76, R33 ;  /* 0x000000214c227221 */ /* 0x000fe20000010000 */
        /* <DEDUP_REMOVED lines=13> */
[--C-:B------:R-:W-:Y:S01]  /*4a70*/  FFMA.FTZ R27, R27, UR10, -R69.reuse ;  /* 0x0000000a1b1b7c23 */ /* 0x100fe20008010845 */
[--C-:B------:R-:W-:Y:S01]  /*4a80*/  FFMA.FTZ R32, R32, UR10, -R69.reuse ;  /* 0x0000000a20207c23 */ /* 0x100fe20008010845 */
[----:B------:R-:W-:Y:S01]  /*4a90*/  FFMA.FTZ R29, R29, UR10, -R69 ;  /* 0x0000000a1d1d7c23 */ /* 0x000fe20008010845 */
[----:B------:R-:W-:-:S02]  /*4aa0*/  FADD.FTZ R70, R78, R31 ;  /* 0x0000001f4e467221 */ /* 0x000fc40000010000 */
[----:B------:R-:W1:Y:S01]  /*4ab0*/  MUFU.EX2 R10, R10 ;  /* 0x0000000a000a7308 */ /* 0x000e620000000800 */
[----:B--2---:R-:W-:Y:S01]  /*4ac0*/  FADD.FTZ R34, R77, R30 ;  /* 0x0000001e4d227221 */ /* 0x004fe20000010000 */
[----:B------:R-:W-:Y:S01]  /*4ad0*/  FADD.FTZ R33, R67, R70 ;  /* 0x0000004643217221 */ /* 0x000fe20000010000 */
[----:B------:R-:W-:Y:S01]  /*4ae0*/  FFMA.FTZ R30, R37, UR10, -R69 ;  /* 0x0000000a251e7c23 */ /* 0x000fe20008010845 */
[----:B------:R-:W-:Y:S02]  /*4af0*/  F2FP.SATFINITE.E4M3.F32.PACK_AB_MERGE_C R77, R77, R4, RZ ;  /* 0x000000044d4d723e */ /* 0x000fe400048070ff */
[----:B------:R-:W-:Y:S02]  /*4b00*/  FADD.FTZ R33, R66, R33 ;  /* 0x0000002142217221 */ /* 0x000fe40000010000 */
[----:B------:R-:W2:Y:S01]  /*4b10*/  MUFU.EX2 R40, R40 ;  /* 0x0000002800287308 */ /* 0x000ea20000000800 */
[----:B0-----:R-:W-:Y:S01]  /*4b20*/  FADD.FTZ R31, R9, R34 ;  /* 0x00000022091f7221 */ /* 0x001fe20000010000 */
[----:B------:R-:W-:-:S06]  /*4b30*/  F2FP.SATFINITE.E4M3.F32.PACK_AB_MERGE_C R149, R75, R68, R77 ;  /* 0x000000444b95723e */ /* 0x000fcc000480704d */
[----:B------:R-:W0:Y:S01]  /*4b40*/  MUFU.EX2 R81, R81 ;  /* 0x0000005100517308 */ /* 0x000e220000000800 */
[----:B-1----:R-:W-:-:S07]  /*4b50*/  FADD.FTZ R31, R10, R31 ;  /* 0x0000001f0a1f7221 */ /* 0x002fce0000010000 */
[----:B------:R-:W1:Y:S01]  /*4b60*/  MUFU.EX2 R12, R12 ;  /* 0x0000000c000c7308 */ /* 0x000e620000000800 */
[----:B--2---:R-:W-:-:S07]  /*4b70*/  FADD.FTZ R34, R40, R31 ;  /* 0x0000001f28227221 */ /* 0x004fce0000010000 */
[----:B------:R-:W2:Y:S01]  /*4b80*/  MUFU.EX2 R13, R13 ;  /* 0x0000000d000d7308 */ /* 0x000ea20000000800 */
[C---:B0-----:R-:W-:Y:S01]  /*4b90*/  FADD.FTZ R3, R81.reuse, R34 ;  /* 0x0000002251037221 */ /* 0x041fe20000010000 */
[----:B------:R-:W-:-:S04]  /*4ba0*/  F2FP.SATFINITE.E4M3.F32.PACK_AB_MERGE_C R40, R81, R40, RZ ;  /* 0x000000285128723e */ /* 0x000fc800048070ff */
[----:B------:R-:W-:Y:S01]  /*4bb0*/  F2FP.SATFINITE.E4M3.F32.PACK_AB_MERGE_C R151, R10, R9, R40 ;  /* 0x000000090a97723e */ /* 0x000fe20004807028 */
[----:B------:R-:W-:Y:S01]  /*4bc0*/  VIADD R10, R18, 0xfffffffe ;  /* 0xfffffffe120a7836 */ /* 0x000fe20000000000 */
        /* <DEDUP_REMOVED lines=12> */
[----:B------:R2:W-:Y:S01]  /*4c90*/  MUFU.EX2 R19, R38 ;  /* 0x0000002600137308 */ /* 0x0005e20000000800 */
[----:B0-----:R-:W-:-:S07]  /*4ca0*/  FADD.FTZ R34, R15, R34 ;  /* 0x000000220f227221 */ /* 0x001fce0000010000 */
[----:B------:R-:W0:Y:S01]  /*4cb0*/  MUFU.EX2 R26, R26 ;  /* 0x0000001a001a7308 */ /* 0x000e220000000800 */
[----:B--2---:R-:W-:Y:S01]  /*4cc0*/  FADD.FTZ R38, R64, R33 ;  /* 0x0000002140267221 */ /* 0x004fe20000010000 */
[----:B------:R-:W-:Y:S01]  /*4cd0*/  F2FP.SATFINITE.E4M3.F32.PACK_AB_MERGE_C R33, R50, R49, RZ ;  /* 0x000000313221723e */ /* 0x000fe200048070ff */
[----:B-1----:R-:W-:Y:S02]  /*4ce0*/  FADD.FTZ R3, R25, R34 ;  /* 0x0000002219037221 */ /* 0x002fe40000010000 */
[----:B------:R-:W-:Y:S01]  /*4cf0*/  FADD.FTZ R38, R79, R38 ;  /* 0x000000264f267221 */ /* 0x000fe20000010000 */
[----:B------:R-:W-:Y:S02]  /*4d00*/  F2FP.SATFINITE.E4M3.F32.PACK_AB_MERGE_C R146, R46, R65, R33 ;  /* 0x000000412e92723e */ /* 0x000fe40004807021 */
[----:B------:R-:W1:Y:S01]  /*4d10*/  MUFU.EX2 R20, R20 ;  /* 0x0000001400147308 */ /* 0x000e620000000800 */
[----:B------:R-:W-:-:S04]  /*4d20*/  FADD.FTZ R31, R65, R38 ;  /* 0x00000026411f7221 */ /* 0x000fc80000010000 */
[----:B------:R-:W-:Y:S01]  /*4d30*/  FADD.FTZ R38, R46, R31 ;  /* 0x0000001f2e267221 */ /* 0x000fe20000010000 */
[----:B------:R-:W-:Y:S02]  /*4d40*/  F2FP.SATFINITE.E4M3.F32.PACK_AB_MERGE_C R31, R54, R53, RZ ;  /* 0x00000035361f723e */ /* 0x000fe400048070ff */
[----:B------:R-:W2:Y:S01]  /*4d50*/  MUFU.EX2 R21, R21 ;  /* 0x0000001500157308 */ /* 0x000ea20000000800 */
[----:B------:R-:W-:Y:S01]  /*4d60*/  FADD.FTZ R49, R49, R38 ;  /* 0x0000002631317221 */ /* 0x000fe20000010000 */
[----:B0-----:R-:W-:Y:S01]  /*4d70*/  FADD.FTZ R3, R26, R3 ;  /* 0x000000031a037221 */ /* 0x001fe20000010000 */
[----:B------:R-:W-:Y:S02]  /*4d80*/  F2FP.SATFINITE.E4M3.F32.PACK_AB_MERGE_C R140, R52, R51, R31 ;  /* 0x00000033348c723e */ /* 0x000fe4000480701f */
[----:B------:R-:W-:Y:S01]  /*4d90*/  FADD.FTZ R50, R50, R49 ;  /* 0x0000003132327221 */ /* 0x000fe20000010000 */
[----:B------:R-:W-:Y:S02]  /*4da0*/  F2FP.SATFINITE.E4M3.F32.PACK_AB_MERGE_C R25, R26, R25, RZ ;  /* 0x000000191a19723e */ /* 0x000fe400048070ff */
[----:B------:R-:W0:Y:S01]  /*4db0*/  MUFU.EX2 R57, R57 ;  /* 0x0000003900397308 */ /* 0x000e220000000800 */
[----:B------:R-:W-:Y:S01]  /*4dc0*/  FADD.FTZ R51, R51, R50 ;  /* 0x0000003233337221 */ /* 0x000fe20000010000 */
[----:B-1----:R-:W-:Y:S01]  /*4dd0*/  FADD.FTZ R4, R20, R3 ;  /* 0x0000000314047221 */ /* 0x002fe20000010000 */
[----:B------:R-:W-:-:S02]  /*4de0*/  F2FP.SATFINITE.E4M3.F32.PACK_AB_MERGE_C R3, R59, R58, RZ ;  /* 0x0000003a3b03723e */ /* 0x000fc400048070ff */
[----:B------:R-:W-:Y:S01]  /*4df0*/  FADD.FTZ R52, R52, R51 ;  /* 0x0000003334347221 */ /* 0x000fe20000010000 */
[----:B------:R-:W-:Y:S02]  /*4e00*/  F2FP.SATFINITE.E4M3.F32.PACK_AB_MERGE_C R147, R15, R14, R25 ;  /* 0x0000000e0f93723e */ /* 0x000fe40004807019 */
[----:B------:R-:W1:Y:S01]  /*4e10*/  MUFU.EX2 R35, R35 ;  /* 0x0000002300237308 */ /* 0x000e620000000800 */
[----:B--2---:R-:W-:Y:S01]  /*4e20*/  FADD.FTZ R4, R21, R4 ;  /* 0x0000000415047221 */ /* 0x004fe20000010000 */
[----:B------:R-:W-:-:S04]  /*4e30*/  FADD.FTZ R53, R53, R52 ;  /* 0x0000003435357221 */ /* 0x000fc80000010000 */
[----:B------:R-:W-:Y:S02]  /*4e40*/  FADD.FTZ R53, R54, R53 ;  /* 0x0000003536357221 */ /* 0x000fe40000010000 */
        /* <DEDUP_REMOVED lines=8> */
[----:B------:R-:W1:Y:S01]  /*4ed0*/  MUFU.EX2 R43, R43 ;  /* 0x0000002b002b7308 */ /* 0x000e620000000800 */
[C---:B--2---:R-:W-:Y:S01]  /*4ee0*/  FADD.FTZ R4, R36.reuse, R3 ;  /* 0x0000000324047221 */ /* 0x044fe20000010000 */
[----:B------:R-:W-:-:S03]  /*4ef0*/  F2FP.SATFINITE.E4M3.F32.PACK_AB_MERGE_C R35, R36, R35, RZ ;  /* 0x000000232423723e */ /* 0x000fc600048070ff */
[----:B------:R-:W-:Y:S01]  /*4f00*/  FADD.FTZ R3, R19, R4 ;  /* 0x0000000413037221 */ /* 0x000fe20000010000 */
[----:B------:R-:W-:Y:S02]  /*4f10*/  F2FP.SATFINITE.E4M3.F32.PACK_AB_MERGE_C R141, R21, R20, R35 ;  /* 0x00000014158d723e */ /* 0x000fe40004807023 */
        /* <DEDUP_REMOVED lines=37> */
[----:B0-----:R-:W-:Y:S01]  /*5170*/  FADD.FTZ R4, R28, R3 ;  /* 0x000000031c047221 */ /* 0x001fe20000010000 */
[----:B------:R-:W-:-:S06]  /*5180*/  FADD.FTZ R39, R39, R42 ;  /* 0x0000002a27277221 */ /* 0x000fcc0000010000 */
[----:B------:R-:W0:Y:S01]  /*5190*/  MUFU.EX2 R29, R29 ;  /* 0x0000001d001d7308 */ /* 0x000e220000000800 */
[----:B--2---:R-:W-:Y:S01]  /*51a0*/  FADD.FTZ R3, R27, R4 ;  /* 0x000000041b037221 */ /* 0x004fe20000010000 */
[----:B0-----:R-:W-:-:S03]  /*51b0*/  F2FP.SATFINITE.E4M3.F32.PACK_AB_MERGE_C R4, R29, R32, RZ ;  /* 0x000000201d04723e */ /* 0x001fc600048070ff */
[----:B------:R-:W-:Y:S01]  /*51c0*/  FADD.FTZ R32, R32, R3 ;  /* 0x0000000320207221 */ /* 0x000fe20000010000 */
[----:B------:R-:W-:Y:S01]  /*51d0*/  F2FP.SATFINITE.E4M3.F32.PACK_AB_MERGE_C R139, R27, R28, R4 ;  /* 0x0000001c1b8b723e */ /* 0x000fe20004807004 */
[----:B------:R-:W-:Y:S02]  /*51e0*/  FADD.FTZ R4, R8, R39 ;  /* 0x0000002708047221 */ /* 0x000fe40000010000 */
        /* <DEDUP_REMOVED lines=13> */
.L_x_11794:
[----:B------:R-:W-:Y:S02]  /*52c0*/  ULDC UR14, c[0x0][0x9e4] ;  /* 0x00027900000e7ab9 */ /* 0x000fe40000000800 */
[----:B------:R-:W-:-:S11]  /*52d0*/  UISETP.NE.AND UP0, UPT, UR14, 0x1, UPT ;  /* 0x000000010e00788c */ /* 0x000fd6000bf05270 */
[----:B------:R-:W-:Y:S02]  /*52e0*/  @UP0 ULDC.64 UR16, c[0x0][0x9e8] ;  /* 0x00027a0000100ab9 */ /* 0x000fe40000000a00 */
[----:B------:R-:W-:-:S04]  /*52f0*/  UIMAD.WIDE.U32 UR4, UR7, UR16, URZ ;  /* 0x00000010070472a5 */ /* 0x000fc8000f8e003f */
[----:B------:R-:W-:-:S12]  /*5300*/  @UP0 USHF.R.U32.HI UR7, URZ, UR17, UR5 ;  /* 0x000000113f070299 */ /* 0x000fd80008011605 */
.L_x_11795:
[----:B------:R-:W-:-:S04]  /*5310*/  UIMAD UR7, UR7, UR14, UR14 ;  /* 0x0000000e070772a4 */ /* 0x000fc8000f8e020e */
[----:B------:R-:W-:-:S04]  /*5320*/  UISETP.LT.AND UP0, UPT, UR11, UR7, UPT ;  /* 0x000000070b00728c */ /* 0x000fc8000bf01270 */
[----:B------:R-:W-:-:S12]  /*5330*/  USEL UR11, UR11, UR7, UP0 ;  /* 0x000000070b0b7287 */ /* 0x000fd80008000000 */
.L_x_11793:
[----:B------:R-:W-:Y:S01]  /*5340*/  USHF.R.S32.HI UR4, URZ, 0x1f, UR11 ;  /* 0x0000001f3f047899 */ /* 0x000fe2000801140b */
[----:B------:R-:W0:Y:S01]  /*5350*/  S2UR UR7, SR_CgaCtaId ;  /* 0x00000000000779c3 */ /* 0x000e220000008800 */
[----:B------:R-:W-:Y:S01]  /*5360*/  UMOV UR5, URZ ;  /* 0x0000003f00057c82 */ /* 0x000fe20008000000 */
        /* <DEDUP_REMOVED lines=15> */
[----:B------:R-:W-:Y:S01]  /*5460*/  CS2R R110, SRZ ;  /* 0x00000000006e7805 */ /* 0x000fe2000001ff00 */
[----:B------:R-:W-:Y:S01]  /*5470*/  UMOV UR4, URZ ;  /* 0x0000003f00047c82 */ /* 0x000fe20008000000 */
[----:B------:R-:W-:Y:S02]  /*5480*/  CS2R R112, SRZ ;  /* 0x0000000000707805 */ /* 0x000fe4000001ff00 */
[----:B------:R-:W-:Y:S02]  /*5490*/  CS2R R114, SRZ ;  /* 0x0000000000727805 */ /* 0x000fe4000001ff00 */
[----:B------:R-:W-:Y:S02]  /*54a0*/  ISETP.GE.AND P1, PT, R10, UR23, PT ;  /* 0x000000170a007c0c */ /* 0x000fe4000bf26270 */
        /* <DEDUP_REMOVED lines=43> */
.L_x_11815:
[----:B------:R-:W-:-:S04]  /*5760*/  UISETP.NE.AND UP0, UPT, UR22, 0x1, UPT ;  /* 0x000000011600788c */ /* 0x000fc8000bf05270 */
[----:B------:R-:W-:-:S04]  /*5770*/  USEL UR5, URZ, 0x1, UP0 ;  /* 0x000000013f057887 */ /* 0x000fc80008000000 */
[----:B------:R-:W-:Y:S01]  /*5780*/  ULOP3.LUT UR5, UR21, UR5, URZ, 0x3c, !UPT ;  /* 0x0000000515057292 */ /* 0x000fe2000f8e3c3f */
[----:B------:R-:W-:Y:S11]  /*5790*/  @!P0 BRA `(.L_x_11797) ;  /* 0x0000000000048947 */ /* 0x000ff60003800000 */
[----:B------:R-:W-:Y:S01]  /*57a0*/  BPT.TRAP 0x1 ;  /* 0x000000040000795c */ /* 0x000fe20000300000 */
.L_x_11797:
        /* <DEDUP_REMOVED lines=9> */
.L_x_11798:
[----:B-1----:R-:W-:Y:S05]  /*5840*/  @P1 BRA `(.L_x_11799) ;  /* 0x0000000000081947 */ /* 0x002fea0003800000 */
[----:B------:R-:W1:Y:S02]  /*5850*/  SYNCS.PHASECHK.TRANS64.TRYWAIT P1, [UR28+0x17030], R11 ;  /* 0x0170300bff0075a7 */ /* 0x000e64000802015c */
[----:B-1----:R-:W-:Y:S05]  /*5860*/  @!P1 BRA `(.L_x_11800) ;  /* 0x000000fc00049947 */ /* 0x002fea0003800000 */
.L_x_11799:
[----:B------:R-:W-:Y:S01]  /*5870*/  R2UR UR16, R6 ;  /* 0x00000000061072ca */ /* 0x000fe200000e0000 */
[----:B------:R-:W-:Y:S01]  /*5880*/  UIMAD UR18, UR4, 0x300, UR6 ;  /* 0x00000300041278a4 */ /* 0x000fe2000f8e0206 */
[----:B------:R-:W-:Y:S01]  /*5890*/  R2UR UR17, R7 ;  /* 0x00000000071172ca */ /* 0x000fe200000e0000 */
[----:B------:R-:W-:Y:S01]  /*58a0*/  WARPGROUP.ARRIVE ;  /* 0x00000000000079c5 */ /* 0x000fe20000000000 */
[----:B------:R-:W-:Y:S01]  /*58b0*/  UMOV UR19, 0xc0000010 ;  /* 0xc000001000137882 */ /* 0x000fe20000000000 */
[----:B------:R-:W-:Y:S01]  /*58c0*/  UIADD3 UR10, UR18, 0x100, URZ ;  /* 0x00000100120a7890 */ /* 0x000fe2000fffe03f */
[----:B------:R-:W-:Y:S01]  /*58d0*/  UMOV UR11, 0xc0000010 ;  /* 0xc0000010000b7882 */ /* 0x000fe20000000000 */
[----:B------:R-:W-:Y:S01]  /*58e0*/  UIADD3 UR14, UR18, 0x200, URZ ;  /* 0x00000200120e7890 */ /* 0x000fe2000fffe03f */
[----:B------:R-:W-:-:S07]  /*58f0*/  UMOV UR15, 0xc0000010 ;  /* 0xc0000010000f7882 */ /* 0x000fce0000000000 */
        /* <DEDUP_REMOVED lines=10> */
.L_x_11801:
[----:B------:R-:W-:Y:S01]  /*59a0*/  ULEA UR15, UR22, UR44, 0x3 ;  /* 0x0000002c160f7291 */ /* 0x000fe2000f8e183f */
[----:B01----:R-:W-:-:S05]  /*59b0*/  IMAD.U32 R11, RZ, RZ, UR21 ;  /* 0x00000015ff0b7e24 */ /* 0x003fca000f8e00ff */
[----:B------:R-:W-:-:S04]  /*59c0*/  SHF.L.U32 R11, R11, 0x1f, RZ ;  /* 0x0000001f0b0b7819 */ /* 0x000fc800000006ff */
[----:B------:R0:W1:Y:S01]  /*59d0*/  SYNCS.PHASECHK.TRANS64.TRYWAIT P1, [UR15+0x17050], R11 ;  /* 0x0170500bff0075a7 */ /* 0x000062000802014f */
[----:B------:R-:W-:Y:S05]  /*59e0*/  @!P0 BRA `(.L_x_11802) ;  /* 0x0000000000048947 */ /* 0x000fea0003800000 */
[----:B------:R-:W-:Y:S01]  /*59f0*/  BPT.TRAP 0x1 ;  /* 0x000000040000795c */ /* 0x000fe20000300000 */
.L_x_11802:
[----:B-1----:R-:W-:Y:S05]  /*5a00*/  @P1 BRA `(.L_x_11803) ;  /* 0x0000000000081947 */ /* 0x002fea0003800000 */
[----:B------:R-:W1:Y:S02]  /*5a10*/  SYNCS.PHASECHK.TRANS64.TRYWAIT P1, [UR15+0x17050], R11 ;  /* 0x0170500bff0075a7 */ /* 0x000e64000802014f */
[----:B-1----:R-:W-:Y:S05]  /*5a20*/  @!P1 BRA `(.L_x_11804) ;  /* 0x000000f800ac9947 */ /* 0x002fea0003800000 */
.L_x_11803:
        /* <DEDUP_REMOVED lines=27> */
.L_x_11805:
        /* <DEDUP_REMOVED lines=15> */
[----:B------:R-:W0:Y:S01]  /*5cd0*/  LDC R55, c[0x0][0x288] ;  /* 0x0000a200ff377b82 */ /* 0x000e220000000800 */
        /* <DEDUP_REMOVED lines=9> */
[----:B------:R-:W-:Y:S01]  /*5d70*/  FMUL.FTZ R64, R0, R75 ;  /* 0x0000004b00407220 */ /* 0x000fe20000410000 */
[----:B------:R-:W-:Y:S02]  /*5d80*/  IMAD.SHL.U32 R75, R10, 0x80, RZ ;  /* 0x000000800a4b7824 */ /* 0x000fe400078e00ff */
[C---:B------:R-:W-:Y:S01]  /*5d90*/  FMUL.FTZ R12, R0.reuse, R25 ;  /* 0x00000019000c7220 */ /* 0x040fe20000410000 */
[C---:B------:R-:W-:Y:S01]  /*5da0*/  FMUL.FTZ R16, R0.reuse, R29 ;  /* 0x0000001d00107220 */ /* 0x040fe20000410000 */
[C---:B------:R-:W-:Y:S01]  /*5db0*/  FMUL.FTZ R18, R0.reuse, R30 ;  /* 0x0000001e00127220 */ /* 0x040fe20000410000 */
[C---:B------:R-:W-:Y:S01]  /*5dc0*/  FMUL.FTZ R20, R0.reuse, R32 ;  /* 0x0000002000147220 */ /* 0x040fe20000410000 */
[C---:B------:R-:W-:Y:S01]  /*5dd0*/  FMUL.FTZ R22, R0.reuse, R34 ;  /* 0x0000002200167220 */ /* 0x040fe20000410000 */
[----:B------:R-:W1:Y:S01]  /*5de0*/  SHFL.IDX PT, R136, R84, RZ, 0x1c1f ;  /* 0x001c1fff54887589 */ /* 0x000e6200000e0000 */
        /* <DEDUP_REMOVED lines=22> */
[----:B------:R-:W-:Y:S01]  /*5f50*/  IADD3 R27, -R75, 0x1, RZ ;  /* 0x000000014b1b7810 */ /* 0x000fe20007ffe1ff */
        /* <DEDUP_REMOVED lines=24> */
[----:B------:R-:W2:Y:S01]  /*60e0*/  MUFU.TANH R11, R11 ;  /* 0x0000000b000b7308 */ /* 0x000ea20000002400 */
[----:B------:R-:W-:Y:S01]  /*60f0*/  UPRMT UR10, UR7, 0x654, UR10 ;  /* 0x00000654070a7896 */ /* 0x000fe2000800000a */
[----:B------:R-:W-:-:S04]  /*6100*/  IMAD R26, R17, UR25, R26 ;  /* 0x00000019111a7c24 */ /* 0x000fc8000f8e021a */
[----:B0-----:R-:W-:Y:S02]  /*6110*/  IMAD.IADD R26, R26, 0x1, -R55 ;  /* 0x000000011a1a7824 */ /* 0x001fe400078e0a37 */
[----:B------:R-:W0:Y:S02]  /*6120*/  MUFU.TANH R12, R12 ;  /* 0x0000000c000c7308 */ /* 0x000e240000002400 */
[C---:B------:R-:W-:Y:S01]  /*6130*/  VIADD R83, R26.reuse, UR26 ;  /* 0x0000001a1a537c36 */ /* 0x040fe20008000000 */
[----:B------:R-:W-:Y:S01]  /*6140*/  SYNCS.ARRIVE.TRANS64.RED.A1T0 RZ, [UR10], RZ ;  /* 0x000000ffffff79a7 */ /* 0x000fe2000810040a */
[----:B------:R-:W-:Y:S02]  /*6150*/  VIADD R82, R26, UR20 ;  /* 0x000000141a527c36 */ /* 0x000fe40008000000 */
[--C-:B-1----:R-:W-:Y:S02]  /*6160*/  IMAD.IADD R81, R83, 0x1, R136.reuse ;  /* 0x0000000153517824 */ /* 0x102fe400078e0288 */
        /* <DEDUP_REMOVED lines=77> */
.L_x_11808:
[----:B------:R-:W-:-:S05]  /*6640*/  IMAD.U32 R86, RZ, RZ, UR27 ;  /* 0x0000001bff567e24 */ /* 0x000fca000f8e00ff */
[----:B------:R-:W-:-:S13]  /*6650*/  ISETP.NE.AND P1, PT, R86, 0x1, PT ;  /* 0x000000015600780c */ /* 0x000fda0003f25270 */
[----:B------:R-:W1:Y:S02]  /*6660*/  @P1 LDC.64 R26, c[0x0][0x9e8] ;  /* 0x00027a00ff1a1b82 */ /* 0x000e640000000a00 */
[----:B-1----:R-:W-:-:S05]  /*6670*/  @P1 IMAD.HI.U32 R26, R85, R26, RZ ;  /* 0x0000001a551a1227 */ /* 0x002fca00078e00ff */
[----:B------:R-:W-:-:S07]  /*6680*/  @P1 SHF.R.U32.HI R85, RZ, R27, R26 ;  /* 0x0000001bff551219 */ /* 0x000fce000001161a */
.L_x_11809:
[----:B------:R-:W-:Y:S05]  /*6690*/  BSYNC B0 ;  /* 0x0000000000007941 */ /* 0x000fea0003800000 */
.L_x_11807:
[----:B------:R-:W-:-:S04]  /*66a0*/  IMAD R85, R85, R86, -R75 ;  /* 0x0000005655557224 */ /* 0x000fc800078e0a4b */
[----:B------:R-:W-:-:S05]  /*66b0*/  IMAD R85, R2, -0x2, R85 ;  /* 0xfffffffe02557824 */ /* 0x000fca00078e0255 */
[----:B------:R-:W-:Y:S02]  /*66c0*/  VIADDMNMX R81, R85, R86, R81, PT ;  /* 0x0000005655517246 */ /* 0x000fe40003800151 */
[----:B------:R-:W-:-:S07]  /*66d0*/  VIMNMX R80, R80, R85, !PT ;  /* 0x0000005550507248 */ /* 0x000fce0007fe0100 */
.L_x_11806:
        /* <DEDUP_REMOVED lines=13> */
[----:B0-----:R-:W-:Y:S01]  /*67b0*/  FSEL R12, R12, -INF , !P2 ;  /* 0xff8000000c0c7808 */ /* 0x001fe20005000000 */
[--C-:B-1----:R-:W-:Y:S01]  /*67c0*/  IMAD.IADD R83, R83, 0x1, R84.reuse ;  /* 0x0000000153537824 */ /* 0x102fe200078e0254 */
[----:B------:R-:W-:Y:S01]  /*67d0*/  ISETP.GT.AND P5, PT, R80, 0x9, P1 ;  /* 0x000000095000780c */ /* 0x000fe20000fa4270 */
[----:B------:R-:W-:Y:S01]  /*67e0*/  IMAD.IADD R82, R82, 0x1, R84 ;  /* 0x0000000152527824 */ /* 0x000fe200078e0254 */
        /* <DEDUP_REMOVED lines=99> */
.L_x_11812:
[----:B------:R-:W-:-:S05]  /*6e20*/  IMAD.U32 R80, RZ, RZ, UR27 ;  /* 0x0000001bff507e24 */ /* 0x000fca000f8e00ff */
[----:B------:R-:W-:-:S13]  /*6e30*/  ISETP.NE.AND P2, PT, R80, 0x1, PT ;  /* 0x000000015000780c */ /* 0x000fda0003f45270 */
[----:B------:R-:W0:Y:S02]  /*6e40*/  @P2 LDC.64 R20, c[0x0][0x9e8] ;  /* 0x00027a00ff142b82 */ /* 0x000e240000000a00 */
[----:B0-----:R-:W-:-:S05]  /*6e50*/  @P2 IMAD.HI.U32 R20, R84, R20, RZ ;  /* 0x0000001454142227 */ /* 0x001fca00078e00ff */
[----:B------:R-:W-:-:S07]  /*6e60*/  @P2 SHF.R.U32.HI R84, RZ, R21, R20 ;  /* 0x00000015ff542219 */ /* 0x000fce0000011614 */
.L_x_11813:
[----:B------:R-:W-:Y:S05]  /*6e70*/  BSYNC B0 ;  /* 0x0000000000007941 */ /* 0x000fea0003800000 */
.L_x_11811:
[----:B------:R-:W-:-:S04]  /*6e80*/  IMAD R75, R84, R80, -R75 ;  /* 0x00000050544b7224 */ /* 0x000fc800078e0a4b */
[----:B------:R-:W-:-:S05]  /*6e90*/  IMAD R75, R2, -0x2, R75 ;  /* 0xfffffffe024b7824 */ /* 0x000fca00078e024b */
[----:B------:R-:W-:Y:S02]  /*6ea0*/  VIADDMNMX R83, R75, R80, R83, PT ;  /* 0x000000504b537246 */ /* 0x000fe40003800153 */
[----:B------:R-:W-:-:S07]  /*6eb0*/  VIMNMX R82, R82, R75, !PT ;  /* 0x0000004b52527248 */ /* 0x000fce0007fe0100 */
.L_x_11810:
        /* <DEDUP_REMOVED lines=11> */
[----:B------:R-:W-:Y:S02]  /*6f70*/  ISETP.LT.OR P5, PT, R83, 0x21, P5 ;  /* 0x000000215300780c */ /* 0x000fe40002fa1670 */
[----:B------:R-:W-:Y:S02]  /*6f80*/  FMNMX.FTZ R11, R85, R20, !PT ;  /* 0x00000014550b7209 */ /* 0x000fe40007810000 */
[----:B------:R-:W-:-:S02]  /*6f90*/  FSEL R32, R32, -INF , !P5 ;  /* 0xff80000020207808 */ /* 0x000fc40006800000 */
[----:B------:R-:W-:Y:S02]  /*6fa0*/  FMNMX.FTZ R20, R24, R11, !PT ;  /* 0x0000000b18147209 */ /* 0x000fe40007810000 */
[C---:B------:R-:W-:Y:S02]  /*6fb0*/  ISETP.GT.AND P5, PT, R82.reuse, RZ, P1 ;  /* 0x000000ff5200720c */ /* 0x040fe40000fa4270 */
[----:B------:R-:W-:Y:S02]  /*6fc0*/  FMNMX.FTZ R11, R25, R20, !PT ;  /* 0x00000014190b7209 */ /* 0x000fe40007810000 */
[----:B------:R-:W-:Y:S02]  /*6fd0*/  ISETP.GT.AND P4, PT, R82, 0x9, P1 ;  /* 0x000000095200780c */ /* 0x000fe40000f84270 */
[----:B------:R-:W-:Y:S02]  /*6fe0*/  FMNMX.FTZ R20, R30, R11, !PT ;  /* 0x0000000b1e147209 */ /* 0x000fe40007810000 */
[----:B------:R-:W-:-:S02]  /*6ff0*/  ISETP.GT.AND P2, PT, R82, 0x1, P1 ;  /* 0x000000015200780c */ /* 0x000fc40000f44270 */
[----:B------:R-:W-:Y:S02]  /*7000*/  FMNMX.FTZ R11, R31, R20, !PT ;  /* 0x000000141f0b7209 */ /* 0x000fe40007810000 */
[C---:B------:R-:W-:Y:S02]  /*7010*/  ISETP.LT.OR P5, PT, R83.reuse, 0x1, P5 ;  /* 0x000000015300780c */ /* 0x040fe40002fa1670 */
[----:B------:R-:W-:Y:S02]  /*7020*/  FMNMX.FTZ R20, R34, R11, !PT ;  /* 0x0000000b22147209 */ /* 0x000fe40007810000 */
[----:B------:R-:W-:Y:S02]  /*7030*/  ISETP.LT.OR P4, PT, R83, 0xa, P4 ;  /* 0x0000000a5300780c */ /* 0x000fe40002781670 */
[----:B------:R-:W-:Y:S02]  /*7040*/  FMNMX.FTZ R11, R35, R20, !PT ;  /* 0x00000014230b7209 */ /* 0x000fe40007810000 */
[----:B------:R-:W-:-:S02]  /*7050*/  ISETP.GT.AND P3, PT, R82, 0x8, P1 ;  /* 0x000000085200780c */ /* 0x000fc40000f64270 */
        /* <DEDUP_REMOVED lines=17> */
[----:B------:R-:W-:-:S02]  /*7170*/  FSEL R23, R23, -INF , !P2 ;  /* 0xff80000017177808 */ /* 0x000fc40005000000 */
[----:B------:R-:W-:Y:S02]  /*7180*/  FMNMX.FTZ R20, R59, R20, !PT ;  /* 0x000000143b147209 */ /* 0x000fe40007810000 */
[----:B------:R-:W-:Y:S02]  /*7190*/  FSEL R28, R28, -INF , !P3 ;  /* 0xff8000001c1c7808 */ /* 0x000fe40005800000 */
[----:B------:R-:W-:Y:S02]  /*71a0*/  FMNMX.FTZ R20, R61, R20, !PT ;  /* 0x000000143d147209 */ /* 0x000fe40007810000 */
[C---:B------:R-:W-:Y:S02]  /*71b0*/  ISETP.GT.AND P2, PT, R82.reuse, 0x21, P1 ;  /* 0x000000215200780c */ /* 0x040fe40000f44270 */
        /* <DEDUP_REMOVED lines=18> */
[----:B------:R-:W-:Y:S01]  /*72e0*/  ISETP.LT.OR P3, PT, R83, 0x32, P3 ;  /* 0x000000325300780c */ /* 0x000fe20001f61670 */
[----:B------:R-:W0:Y:S01]  /*72f0*/  SHFL.BFLY PT, R11, R20, 0x2, 0x1f ;  /* 0x0c401f00140b7f89 */ /* 0x000e2200000e0000 */
[----:B------:R-:W-:-:S02]  /*7300*/  ISETP.GT.AND P2, PT, R82, 0x40, P1 ;  /* 0x000000405200780c */ /* 0x000fc40000f44270 */
[----:B------:R-:W-:Y:S02]  /*7310*/  FSEL R39, R39, -INF , !P3 ;  /* 0xff80000027277808 */ /* 0x000fe40005800000 */
[----:B------:R-:W-:Y:S02]  /*7320*/  ISETP.GT.AND P3, PT, R82, 0x41, P1 ;  /* 0x000000415200780c */ /* 0x000fe40000f64270 */
[C---:B------:R-:W-:Y:S02]  /*7330*/  ISETP.LT.OR P2, PT, R83.reuse, 0x41, P2 ;  /* 0x000000415300780c */ /* 0x040fe40001741670 */
[----:B------:R-:W-:Y:S02]  /*7340*/  ISETP.LT.OR P3, PT, R83, 0x42, P3 ;  /* 0x000000425300780c */ /* 0x000fe40001f61670 */
[----:B------:R-:W-:Y:S02]  /*7350*/  FSEL R45, R45, -INF , !P2 ;  /* 0xff8000002d2d7808 */ /* 0x000fe40005000000 */
[----:B------:R-:W-:-:S02]  /*7360*/  FSEL R47, R47, -INF , !P3 ;  /* 0xff8000002f2f7808 */ /* 0x000fc40005800000 */
[C---:B------:R-:W-:Y:S02]  /*7370*/  ISETP.GT.AND P2, PT, R82.reuse, 0x50, P1 ;  /* 0x000000505200780c */ /* 0x040fe40000f44270 */
[----:B------:R-:W-:Y:S02]  /*7380*/  ISETP.GT.AND P3, PT, R82, 0x51, P1 ;  /* 0x000000515200780c */ /* 0x000fe40000f64270 */
[C---:B------:R-:W-:Y:S02]  /*7390*/  ISETP.LT.OR P2, PT, R83.reuse, 0x51, P2 ;  /* 0x000000515300780c */ /* 0x040fe40001741670 */
[----:B------:R-:W-:Y:S02]  /*73a0*/  ISETP.LT.OR P3, PT, R83, 0x52, P3 ;  /* 0x000000525300780c */ /* 0x000fe40001f61670 */
[----:B------:R-:W-:Y:S02]  /*73b0*/  FSEL R53, R53, -INF , !P2 ;  /* 0xff80000035357808 */ /* 0x000fe40005000000 */
[----:B0-----:R-:W-:-:S02]  /*73c0*/  FMNMX.FTZ R21, R20, R11, !PT ;  /* 0x0000000b14157209 */ /* 0x001fc40007810000 */
[----:B------:R-:W-:Y:S02]  /*73d0*/  FSEL R56, R56, -INF , !P3 ;  /* 0xff80000038387808 */ /* 0x000fe40005800000 */
[C---:B------:R-:W-:Y:S01]  /*73e0*/  ISETP.GT.AND P2, PT, R82.reuse, 0x60, P1 ;  /* 0x000000605200780c */ /* 0x040fe20000f44270 */
[----:B------:R-:W0:Y:S01]  /*73f0*/  SHFL.BFLY PT, R80, R21, 0x1, 0x1f ;  /* 0x0c201f0015507f89 */ /* 0x000e2200000e0000 */
[----:B------:R-:W-:Y:S02]  /*7400*/  ISETP.GT.AND P3, PT, R82, 0x61, P1 ;  /* 0x000000615200780c */ /* 0x000fe40000f64270 */
[C---:B------:R-:W-:Y:S02]  /*7410*/  ISETP.LT.OR P2, PT, R83.reuse, 0x61, P2 ;  /* 0x000000615300780c */ /* 0x040fe40001741670 */
[----:B------:R-:W-:Y:S02]  /*7420*/  ISETP.LT.OR P3, PT, R83, 0x62, P3 ;  /* 0x000000625300780c */ /* 0x000fe40001f61670 */
[----:B------:R-:W-:-:S02]  /*7430*/  FSEL R62, R62, -INF , !P2 ;  /* 0xff8000003e3e7808 */ /* 0x000fc40005000000 */
[----:B------:R-:W-:Y:S02]  /*7440*/  FSEL R64, R64, -INF , !P3 ;  /* 0xff80000040407808 */ /* 0x000fe40005800000 */
[C---:B------:R-:W-:Y:S02]  /*7450*/  ISETP.GT.AND P2, PT, R82.reuse, 0x70, P1 ;  /* 0x000000705200780c */ /* 0x040fe40000f44270 */
[----:B------:R-:W-:Y:S02]  /*7460*/  ISETP.GT.AND P3, PT, R82, 0x71, P1 ;  /* 0x000000715200780c */ /* 0x000fe40000f64270 */
[C---:B------:R-:W-:Y:S02]  /*7470*/  ISETP.LT.OR P2, PT, R83.reuse, 0x71, P2 ;  /* 0x000000715300780c */ /* 0x040fe40001741670 */
[----:B------:R-:W-:Y:S02]  /*7480*/  ISETP.LT.OR P3, PT, R83, 0x72, P3 ;  /* 0x000000725300780c */ /* 0x000fe40001f61670 */
[----:B------:R-:W-:-:S02]  /*7490*/  FSEL R70, R70, -INF , !P2 ;  /* 0xff80000046467808 */ /* 0x000fc40005000000 */
[----:B------:R-:W-:Y:S02]  /*74a0*/  FSEL R72, R72, -INF , !P3 ;  /* 0xff80000048487808 */ /* 0x000fe40005800000 */
        /* <DEDUP_REMOVED lines=8> */
[----:B------:R-:W-:-:S01]  /*7530*/  FFMA.FTZ R75, R26, UR10, -R20 ;  /* 0x0000000a1a4b7c23 */ /* 0x000fc20008010814 */
[----:B------:R-:W-:Y:S01]  /*7540*/  FSEL R26, R13, -INF , !P5 ;  /* 0xff8000000d1a7808 */ /* 0x000fe20006800000 */
[----:B------:R-:W-:-:S01]  /*7550*/  FFMA.FTZ R80, R16, UR10, -R20 ;  /* 0x0000000a10507c23 */ /* 0x000fc20008010814 */
[----:B------:R0:W-:Y:S01]  /*7560*/  MUFU.EX2 R19, R27 ;  /* 0x0000001b00137308 */ /* 0x0001e20000000800 */
[----:B------:R-:W-:Y:S01]  /*7570*/  FSEL R29, R29, -INF , !P4 ;  /* 0xff8000001d1d7808 */ /* 0x000fe20006000000 */
[--C-:B------:R-:W-:Y:S01]  /*7580*/  FFMA.FTZ R50, R50, UR10, -R20.reuse ;  /* 0x0000000a32327c23 */ /* 0x100fe20008010814 */
[C---:B------:R-:W-:Y:S01]  /*7590*/  ISETP.GT.AND P4, PT, R82.reuse, 0x29, P1 ;  /* 0x000000295200780c */ /* 0x040fe20000f84270 */
[--C-:B------:R-:W-:Y:S01]  /*75a0*/  FFMA.FTZ R86, R71, UR10, -R20.reuse ;  /* 0x0000000a47567c23 */ /* 0x100fe20008010814 */
[----:B------:R-:W-:Y:S01]  /*75b0*/  ISETP.GT.AND P5, PT, R82, 0x38, P1 ;  /* 0x000000385200780c */ /* 0x000fe20000fa4270 */
[--C-:B------:R-:W-:Y:S01]  /*75c0*/  FFMA.FTZ R12, R12, UR10, -R20.reuse ;  /* 0x0000000a0c0c7c23 */ /* 0x100fe20008010814 */
[----:B------:R-:W-:Y:S01]  /*75d0*/  ISETP.LT.OR P4, PT, R83, 0x2a, P4 ;  /* 0x0000002a5300780c */ /* 0x000fe20002781670 */
[----:B------:R1:W-:Y:S01]  /*75e0*/  MUFU.EX2 R13, R75 ;  /* 0x0000004b000d7308 */ /* 0x0003e20000000800 */
[----:B0-----:R-:W-:Y:S01]  /*75f0*/  FMNMX.FTZ R27, R26, R9, !PT ;  /* 0x000000091a1b7209 */ /* 0x001fe20007810000 */
[--C-:B------:R-:W-:Y:S01]  /*7600*/  FFMA.FTZ R15, R15, UR10, -R20.reuse ;  /* 0x0000000a0f0f7c23 */ /* 0x100fe20008010814 */
[----:B------:R-:W-:Y:S01]  /*7610*/  FSEL R37, R37, -INF , !P4 ;  /* 0xff80000025257808 */ /* 0x000fe20006000000 */
[--C-:B------:R-:W-:Y:S01]  /*7620*/  FFMA.FTZ R84, R85, UR10, -R20.reuse ;  /* 0x0000000a55547c23 */ /* 0x100fe20008010814 */
[----:B------:R-:W-:Y:S01]  /*7630*/  FMNMX.FTZ R27, R14, R27, !PT ;  /* 0x0000001b0e1b7209 */ /* 0x000fe20007810000 */
[--C-:B------:R-:W-:Y:S01]  /*7640*/  FFMA.FTZ R24, R24, UR10, -R20.reuse ;  /* 0x0000000a18187c23 */ /* 0x100fe20008010814 */
[----:B------:R-:W-:Y:S01]  /*7650*/  ISETP.GT.AND P4, PT, R82, 0x39, P1 ;  /* 0x000000395200780c */ /* 0x000fe20000f84270 */
[----:B------:R-:W-:Y:S01]  /*7660*/  MUFU.EX2 R12, R12 ;  /* 0x0000000c000c7308 */ /* 0x000fe20000000800 */
[----:B------:R-:W-:Y:S01]  /*7670*/  FMNMX.FTZ R16, R18, R27, !PT ;  /* 0x0000001b12107209 */ /* 0x000fe20007810000 */
[--C-:B------:R-:W-:Y:S01]  /*7680*/  FFMA.FTZ R25, R25, UR10, -R20.reuse ;  /* 0x0000000a19197c23 */ /* 0x100fe20008010814 */
[----:B------:R-:W-:Y:S01]  /*7690*/  ISETP.LT.OR P5, PT, R83, 0x39, P5 ;  /* 0x000000395300780c */ /* 0x000fe20002fa1670 */
[----:B------:R-:W-:Y:S01]  /*76a0*/  FFMA.FTZ R76, R76, UR10, -R20 ;  /* 0x0000000a4c4c7c23 */ /* 0x000fe20008010814 */
[----:B------:R-:W-:-:S02]  /*76b0*/  FMNMX.FTZ R27, R21, R16, !PT ;  /* 0x00000010151b7209 */ /* 0x000fc40007810000 */
[----:B------:R-:W-:Y:S01]  /*76c0*/  FSEL R42, R42, -INF , !P5 ;  /* 0xff8000002a2a7808 */ /* 0x000fe20006800000 */
[----:B------:R-:W-:Y:S01]  /*76d0*/  MUFU.EX2 R15, R15 ;  /* 0x0000000f000f7308 */ /* 0x000fe20000000800 */
[----:B------:R-:W-:Y:S02]  /*76e0*/  FMNMX.FTZ R16, R22, R27, !PT ;  /* 0x0000001b16107209 */ /* 0x000fe40007810000 */
[----:B------:R-:W-:Y:S02]  /*76f0*/  ISETP.LT.OR P4, PT, R83, 0x3a, P4 ;  /* 0x0000003a5300780c */ /* 0x000fe40002781670 */
[----:B------:R-:W-:Y:S02]  /*7700*/  FMNMX.FTZ R27, R23, R16, !PT ;  /* 0x00000010171b7209 */ /* 0x000fe40007810000 */
[----:B------:R-:W-:Y:S01]  /*7710*/  FSEL R43, R43, -INF , !P4 ;  /* 0xff8000002b2b7808 */ /* 0x000fe20006000000 */
[----:B------:R-:W-:Y:S01]  /*7720*/  MUFU.EX2 R80, R80 ;  /* 0x0000005000507308 */ /* 0x000fe20000000800 */
[----:B------:R-:W-:Y:S01]  /*7730*/  FMNMX.FTZ R16, R28, R27, !PT ;  /* 0x0000001b1c107209 */ /* 0x000fe20007810000 */
[--C-:B------:R-:W-:Y:S01]  /*7740*/  FFMA.FTZ R27, R30, UR10, -R20.reuse ;  /* 0x0000000a1e1b7c23 */ /* 0x100fe20008010814 */
[----:B------:R-:W-:-:S01]  /*7750*/  FFMA.FTZ R30, R31, UR10, -R20 ;  /* 0x0000000a1f1e7c23 */ /* 0x000fc20008010814 */
[----:B------:R-:W-:-:S02]  /*7760*/  ISETP.GT.AND P5, PT, R82, 0x48, P1 ;  /* 0x000000485200780c */ /* 0x000fc40000fa4270 */
[----:B-1----:R-:W-:Y:S02]  /*7770*/  FMNMX.FTZ R75, R29, R16, !PT ;  /* 0x000000101d4b7209 */ /* 0x002fe40007810000 */
[----:B------:R-:W-:Y:S01]  /*7780*/  ISETP.GT.AND P4, PT, R82, 0x49, P1 ;  /* 0x000000495200780c */ /* 0x000fe20000f84270 */
        /* <DEDUP_REMOVED lines=9> */
[----:B------:R-:W-:-:S02]  /*7820*/  ISETP.LT.OR P4, PT, R83, 0x4a, P4 ;  /* 0x0000004a5300780c */ /* 0x000fc40002781670 */
[----:B------:R-:W-:Y:S02]  /*7830*/  FMNMX.FTZ R75, R37, R16, !PT ;  /* 0x00000010254b7209 */ /* 0x000fe40007810000 */
[----:B------:R-:W-:Y:S01]  /*7840*/  FSEL R51, R51, -INF , !P4 ;  /* 0xff80000033337808 */ /* 0x000fe20006000000 */
[----:B------:R-:W-:Y:S01]  /*7850*/  MUFU.EX2 R25, R25 ;  /* 0x0000001900197308 */ /* 0x000fe20000000800 */
[----:B------:R-:W-:Y:S02]  /*7860*/  FMNMX.FTZ R16, R38, R75, !PT ;  /* 0x0000004b26107209 */ /* 0x000fe40007810000 */
[C---:B------:R-:W-:Y:S02]  /*7870*/  ISETP.GT.AND P5, PT, R82.reuse, 0x58, P1 ;  /* 0x000000585200780c */ /* 0x040fe40000fa4270 */
[----:B------:R-:W-:Y:S02]  /*7880*/  FMNMX.FTZ R35, R39, R16, !PT ;  /* 0x0000001027237209 */ /* 0x000fe40007810000 */
[----:B------:R-:W-:Y:S01]  /*7890*/  ISETP.GT.AND P4, PT, R82, 0x59, P1 ;  /* 0x000000595200780c */ /* 0x000fe20000f84270 */
[----:B------:R-:W-:Y:S01]  /*78a0*/  MUFU.EX2 R27, R27 ;  /* 0x0000001b001b7308 */ /* 0x000fe20000000800 */
        /* <DEDUP_REMOVED lines=18> */
[C---:B------:R-:W-:Y:S01]  /*79d0*/  ISETP.GT.AND P5, PT, R82.reuse, 0x68, P1 ;  /* 0x000000685200780c */ /* 0x040fe20000fa4270 */
[----:B------:R-:W-:Y:S01]  /*79e0*/  FFMA.FTZ R63, R69, UR10, -R20 ;  /* 0x0000000a453f7c23 */ /* 0x000fe20008010814 */
[----:B------:R-:W-:Y:S01]  /*79f0*/  FMNMX.FTZ R16, R51, R16, !PT ;  /* 0x0000001033107209 */ /* 0x000fe20007810000 */
[----:B------:R-:W-:Y:S01]  /*7a00*/  MUFU.EX2 R30, R30 ;  /* 0x0000001e001e7308 */ /* 0x000fe20000000800 */
[----:B------:R-:W-:-:S02]  /*7a10*/  ISETP.GT.AND P4, PT, R82, 0x69, P1 ;  /* 0x000000695200780c */ /* 0x000fc40000f84270 */
[----:B------:R-:W-:Y:S02]  /*7a20*/  FMNMX.FTZ R75, R53, R16, !PT ;  /* 0x00000010354b7209 */ /* 0x000fe40007810000 */
[C---:B------:R-:W-:Y:S02]  /*7a30*/  ISETP.LT.OR P5, PT, R83.reuse, 0x69, P5 ;  /* 0x000000695300780c */ /* 0x040fe40002fa1670 */
[----:B------:R-:W-:Y:S01]  /*7a40*/  FMNMX.FTZ R75, R56, R75, !PT ;  /* 0x0000004b384b7209 */ /* 0x000fe20007810000 */
[----:B------:R-:W-:Y:S01]  /*7a50*/  MUFU.EX2 R31, R31 ;  /* 0x0000001f001f7308 */ /* 0x000fe20000000800 */
[----:B------:R-:W-:Y:S02]  /*7a60*/  FSEL R66, R66, -INF , !P5 ;  /* 0xff80000042427808 */ /* 0x000fe40006800000 */
        /* <DEDUP_REMOVED lines=9> */
[----:B------:R-:W-:Y:S01]  /*7b00*/  ISETP.GT.AND P1, PT, R82, 0x79, P1 ;  /* 0x000000795200780c */ /* 0x000fe20000f24270 */
[--C-:B------:R-:W-:Y:S01]  /*7b10*/  FFMA.FTZ R82, R54, UR10, -R20.reuse ;  /* 0x0000000a36527c23 */ /* 0x100fe20008010814 */
[----:B------:R-:W-:Y:S01]  /*7b20*/  FMNMX.FTZ R81, R66, R81, !PT ;  /* 0x0000005142517209 */ /* 0x000fe20007810000 */
[--C-:B------:R-:W-:Y:S01]  /*7b30*/  FFMA.FTZ R54, R61, UR10, -R20.reuse ;  /* 0x0000000a3d367c23 */ /* 0x100fe20008010814 */
[----:B------:R-:W-:Y:S01]  /*7b40*/  ISETP.LT.OR P5, PT, R83, 0x79, P5 ;  /* 0x000000795300780c */ /* 0x000fe20002fa1670 */
[--C-:B------:R-:W-:Y:S01]  /*7b50*/  FFMA.FTZ R61, R65, UR10, -R20.reuse ;  /* 0x0000000a413d7c23 */ /* 0x100fe20008010814 */
[----:B------:R-:W-:Y:S01]  /*7b60*/  FMNMX.FTZ R81, R68, R81, !PT ;  /* 0x0000005144517209 */ /* 0x000fe20007810000 */
[----:B------:R0:W-:Y:S01]  /*7b70*/  MUFU.EX2 R75, R50 ;  /* 0x00000032004b7308 */ /* 0x0001e20000000800 */
[----:B------:R-:W-:Y:S01]  /*7b80*/  ISETP.LT.OR P1, PT, R83, 0x7a, P1 ;  /* 0x0000007a5300780c */ /* 0x000fe20000f21670 */
[----:B------:R-:W-:Y:S01]  /*7b90*/  FFMA.FTZ R65, R73, UR10, -R20 ;  /* 0x0000000a49417c23 */ /* 0x000fe20008010814 */
[----:B------:R-:W-:-:S02]  /*7ba0*/  FMNMX.FTZ R81, R70, R81, !PT ;  /* 0x0000005146517209 */ /* 0x000fc40007810000 */
[----:B------:R-:W-:Y:S02]  /*7bb0*/  FSEL R74, R74, -INF , !P5 ;  /* 0xff8000004a4a7808 */ /* 0x000fe40006800000 */
[----:B------:R-:W-:Y:S01]  /*7bc0*/  FMNMX.FTZ R81, R72, R81, !PT ;  /* 0x0000005148517209 */ /* 0x000fe20007810000 */
[----:B------:R-:W-:Y:S01]  /*7bd0*/  MUFU.EX2 R40, R40 ;  /* 0x0000002800287308 */ /* 0x000fe20000000800 */
[----:B0-----:R-:W-:Y:S02]  /*7be0*/  FSEL R50, R77, -INF , !P1 ;  /* 0xff8000004d327808 */ /* 0x001fe40004800000 */
[----:B------:R-:W-:Y:S02]  /*7bf0*/  FMNMX.FTZ R81, R74, R81, !PT ;  /* 0x000000514a517209 */ /* 0x000fe40007810000 */
[----:B------:R-:W-:Y:S02]  /*7c00*/  FSEL R71, R11, RZ, P6 ;  /* 0x000000ff0b477208 */ /* 0x000fe40003000000 */
[----:B------:R-:W-:Y:S01]  /*7c10*/  FMNMX.FTZ R81, R50, R81, !PT ;  /* 0x0000005132517209 */ /* 0x000fe20007810000 */
[----:B------:R0:W-:Y:S02]  /*7c20*/  MUFU.EX2 R77, R82 ;  /* 0x00000052004d7308 */ /* 0x0001e40000000800 */
[----:B------:R-:W-:-:S02]  /*7c30*/  FADD.FTZ R71, -R71, R8 ;  /* 0x0000000847477221 */ /* 0x000fc40000010100 */
[----:B------:R-:W1:Y:S02]  /*7c40*/  SHFL.BFLY PT, R16, R81, 0x2, 0x1f ;  /* 0x0c401f0051107f89 */ /* 0x000e6400000e0000 */
[----:B------:R-:W-:Y:S02]  /*7c50*/  FMUL.FTZ R8, R71, UR10 ;  /* 0x0000000a47087c20 */ /* 0x000fe40008410000 */
[----:B------:R-:W-:Y:S01]  /*7c60*/  MUFU.EX2 R41, R41 ;  /* 0x0000002900297308 */ /* 0x000fe20000000800 */
[----:B0-----:R-:W-:-:S01]  /*7c70*/  FFMA.FTZ R82, R67, UR10, -R20 ;  /* 0x0000000a43527c23 */ /* 0x001fc20008010814 */
[--C-:B------:R-:W-:Y:S01]  /*7c80*/  FFMA.FTZ R67, R78, UR10, -R20.reuse ;  /* 0x0000000a4e437c23 */ /* 0x100fe20008010814 */
[----:B------:R-:W-:-:S05]  /*7c90*/  FFMA.FTZ R20, R79, UR10, -R20 ;  /* 0x0000000a4f147c23 */ /* 0x000fca0008010814 */
[----:B------:R-:W0:Y:S08]  /*7ca0*/  MUFU.EX2 R8, R8 ;  /* 0x0000000800087308 */ /* 0x000e300000000800 */
[----:B------:R-:W-:Y:S01]  /*7cb0*/  MUFU.EX2 R44, R44 ;  /* 0x0000002c002c7308 */ /* 0x000fe20000000800 */
[----:B-1----:R-:W-:-:S07]  /*7cc0*/  FMNMX.FTZ R16, R81, R16, !PT ;  /* 0x0000001051107209 */ /* 0x002fce0007810000 */
[----:B------:R-:W-:Y:S01]  /*7cd0*/  MUFU.EX2 R46, R46 ;  /* 0x0000002e002e7308 */ /* 0x000fe20000000800 */
[----:B------:R-:W1:Y:S07]  /*7ce0*/  SHFL.BFLY PT, R69, R16, 0x1, 0x1f ;  /* 0x0c201f0010457f89 */ /* 0x000e6e00000e0000 */
[----:B------:R-:W-:Y:S08]  /*7cf0*/  MUFU.EX2 R48, R48 ;  /* 0x0000003000307308 */ /* 0x000ff00000000800 */
[----:B------:R-:W-:Y:S08]  /*7d00*/  MUFU.EX2 R52, R52 ;  /* 0x0000003400347308 */ /* 0x000ff00000000800 */
[----:B------:R-:W-:Y:S01]  /*7d10*/  MUFU.EX2 R57, R57 ;  /* 0x0000003900397308 */ /* 0x000fe20000000800 */
[----:B-1----:R-:W-:Y:S01]  /*7d20*/  FMNMX.FTZ R16, R16, R69, !PT ;  /* 0x0000004510107209 */ /* 0x002fe20007810000 */
[----:B------:R-:W-:-:S03]  /*7d30*/  IMAD.U32 R69, RZ, RZ, UR10 ;  /* 0x0000000aff457e24 */ /* 0x000fc6000f8e00ff */
        /* <DEDUP_REMOVED lines=13> */
[----:B------:R-:W-:Y:S01]  /*7e10*/  MUFU.EX2 R71, R71 ;  /* 0x0000004700477308 */ /* 0x000fe20000000800 */
        /* <DEDUP_REMOVED lines=9> */
[----:B------:R-:W-:Y:S01]  /*7eb0*/  FFMA.FTZ R43, R47, UR10, -R69 ;  /* 0x0000000a2f2b7c23 */ /* 0x000fe20008010845 */
[----:B0-----:R-:W-:-:S01]  /*7ec0*/  FFMA.FTZ R47, R8, R4, R19 ;  /* 0x00000004082f7223 */ /* 0x001fc20000010013 */
[--C-:B------:R-:W-:Y:S01]  /*7ed0*/  FFMA.FTZ R42, R45, UR10, -R69.reuse ;  /* 0x0000000a2d2a7c23 */ /* 0x100fe20008010845 */
[----:B------:R-:W-:-:S01]  /*7ee0*/  FFMA.FTZ R45, R49, UR10, -R69 ;  /* 0x0000000a312d7c23 */ /* 0x000fc20008010845 */
[----:B------:R-:W-:Y:S01]  /*7ef0*/  FFMA.FTZ R37, R37, UR10, -R69 ;  /* 0x0000000a25257c23 */ /* 0x000fe20008010845 */
[----:B------:R-:W-:-:S01]  /*7f00*/  FADD.FTZ R136, R12, R47 ;  /* 0x0000002f0c887221 */ /* 0x000fc20000010000 */
[----:B------:R-:W0:Y:S01]  /*7f10*/  MUFU.EX2 R73, R73 ;  /* 0x0000004900497308 */ /* 0x000e220000000800 */
[----:B------:R-:W-:-:S01]  /*7f20*/  FFMA.FTZ R39, R39, UR10, -R69 ;  /* 0x0000000a27277c23 */ /* 0x000fc20008010845 */
[----:B------:R-:W-:Y:S01]  /*7f30*/  FFMA.FTZ R56, R56, UR10, -R69 ;  /* 0x0000000a38387c23 */ /* 0x000fe20008010845 */
[----:B------:R-:W-:-:S01]  /*7f40*/  FADD.FTZ R47, R15, R136 ;  /* 0x000000880f2f7221 */ /* 0x000fc20000010000 */
[----:B------:R-:W-:-:S03]  /*7f50*/  FFMA.FTZ R50, R50, UR10, -R69 ;  /* 0x0000000a32327c23 */ /* 0x000fc60008010845 */
[----:B------:R-:W-:Y:S01]  /*7f60*/  FADD.FTZ R136, R80, R47 ;  /* 0x0000002f50887221 */ /* 0x000fe20000010000 */
[----:B------:R-:W1:Y:S01]  /*7f70*/  MUFU.EX2 R14, R14 ;  /* 0x0000000e000e7308 */ /* 0x000e620000000800 */
[----:B------:R-:W-:-:S02]  /*7f80*/  FFMA.FTZ R47, R53, UR10, -R69 ;  /* 0x0000000a352f7c23 */ /* 0x000fc40008010845 */
[----:B------:R-:W-:-:S04]  /*7f90*/  FADD.FTZ R49, R13, R136 ;  /* 0x000000880d317221 */ /* 0x000fc80000010000 */
[----:B------:R-:W-:Y:S01]  /*7fa0*/  FADD.FTZ R49, R84, R49 ;  /* 0x0000003154317221 */ /* 0x000fe20000010000 */
[----:B------:R-:W2:Y:S01]  /*7fb0*/  MUFU.EX2 R21, R21 ;  /* 0x0000001500157308 */ /* 0x000ea20000000800 */
[----:B0-----:R-:W-:-:S04]  /*7fc0*/  FFMA.FTZ R4, R73, R3, R26 ;  /* 0x0000000349047223 */ /* 0x001fc8000001001a */
        /* <DEDUP_REMOVED lines=9> */
[----:B------:R-:W-:Y:S01]  /*8060*/  FADD.FTZ R4, R24, R49 ;  /* 0x0000003118047221 */ /* 0x000fe20000010000 */
[----:B------:R-:W-:-:S01]  /*8070*/  FFMA.FTZ R49, R58, UR10, -R69 ;  /* 0x0000000a3a317c23 */ /* 0x000fc20008010845 */
[----:B------:R-:W-:Y:S02]  /*8080*/  FFMA.FTZ R58, R60, UR10, -R69 ;  /* 0x0000000a3c3a7c23 */ /* 0x000fe40008010845 */
[----:B------:R-:W-:-:S02]  /*8090*/  FADD.FTZ R4, R25, R4 ;  /* 0x0000000419047221 */ /* 0x000fc40000010000 */
[----:B------:R-:W1:Y:S01]  /*80a0*/  MUFU.EX2 R28, R28 ;  /* 0x0000001c001c7308 */ /* 0x000e620000000800 */
[----:B--2---:R-:W-:-:S07]  /*80b0*/  FADD.FTZ R136, R22, R3 ;  /* 0x0000000316887221 */ /* 0x004fce0000010000 */
[----:B------:R-:W2:Y:S01]  /*80c0*/  MUFU.EX2 R33, R33 ;  /* 0x0000002100217308 */ /* 0x000ea20000000800 */
[----:B0-----:R-:W-:-:S07]  /*80d0*/  FADD.FTZ R3, R29, R136 ;  /* 0x000000881d037221 */ /* 0x001fce0000010000 */
[----:B------:R-:W0:Y:S08]  /*80e0*/  MUFU.EX2 R32, R32 ;  /* 0x0000002000207308 */ /* 0x000e300000000800 */
[----:B------:R-:W3:Y:S08]  /*80f0*/  MUFU.EX2 R37, R37 ;  /* 0x0000002500257308 */ /* 0x000ef00000000800 */
[----:B------:R4:W-:Y:S08]  /*8100*/  MUFU.EX2 R9, R78 ;  /* 0x0000004e00097308 */ /* 0x0009f00000000800 */
[----:B------:R-:W5:Y:S01]  /*8110*/  MUFU.EX2 R36, R36 ;  /* 0x0000002400247308 */ /* 0x000f620000000800 */
[----:B----4-:R-:W-:-:S01]  /*8120*/  FFMA.FTZ R78, R51, UR10, -R69 ;  /* 0x0000000a334e7c23 */ /* 0x010fc20008010845 */
[----:B------:R-:W-:Y:S01]  /*8130*/  FADD.FTZ R51, R27, R4 ;  /* 0x000000041b337221 */ /* 0x000fe20000010000 */
[----:B-1----:R-:W-:-:S03]  /*8140*/  FADD.FTZ R4, R28, R3 ;  /* 0x000000031c047221 */ /* 0x002fc60000010000 */
[----:B------:R-:W-:Y:S01]  /*8150*/  FADD.FTZ R136, R30, R51 ;  /* 0x000000331e887221 */ /* 0x000fe20000010000 */
[----:B--2---:R-:W-:-:S01]  /*8160*/  FADD.FTZ R3, R33, R4 ;  /* 0x0000000421037221 */ /* 0x004fc20000010000 */
[----:B------:R-:W1:Y:S02]  /*8170*/  MUFU.EX2 R39, R39 ;  /* 0x0000002700277308 */ /* 0x000e640000000800 */
[----:B------:R-:W-:-:S01]  /*8180*/  FADD.FTZ R51, R31, R136 ;  /* 0x000000881f337221 */ /* 0x000fc20000010000 */
[----:B0-----:R-:W-:-:S03]  /*8190*/  FADD.FTZ R4, R32, R3 ;  /* 0x0000000320047221 */ /* 0x001fc60000010000 */
[----:B------:R-:W-:Y:S01]  /*81a0*/  FADD.FTZ R60, R34, R51 ;  /* 0x00000033223c7221 */ /* 0x000fe20000010000 */
[----:B---3--:R-:W-:-:S01]  /*81b0*/  FADD.FTZ R3, R37, R4 ;  /* 0x0000000425037221 */ /* 0x008fc20000010000 */
[----:B------:R-:W0:Y:S01]  /*81c0*/  MUFU.EX2 R38, R38 ;  /* 0x0000002600267308 */ /* 0x000e220000000800 */
[----:B------:R-:W-:-:S01]  /*81d0*/  FFMA.FTZ R51, R62, UR10, -R69 ;  /* 0x0000000a3e337c23 */ /* 0x000fc20008010845 */
[----:B------:R-:W-:Y:S01]  /*81e0*/  FADD.FTZ R53, R35, R60 ;  /* 0x0000003c23357221 */ /* 0x000fe20000010000 */
[----:B-----5:R-:W-:-:S01]  /*81f0*/  FADD.FTZ R4, R36, R3 ;  /* 0x0000000324047221 */ /* 0x020fc20000010000 */
[----:B------:R-:W-:Y:S02]  /*8200*/  FFMA.FTZ R60, R64, UR10, -R69 ;  /* 0x0000000a403c7c23 */ /* 0x000fe40008010845 */
[----:B------:R-:W-:-:S02]  /*8210*/  FADD.FTZ R62, R40, R53 ;  /* 0x00000035283e7221 */ /* 0x000fc40000010000 */
[----:B------:R-:W2:Y:S01]  /*8220*/  MUFU.EX2 R42, R42 ;  /* 0x0000002a002a7308 */ /* 0x000ea20000000800 */
[----:B-1----:R-:W-:-:S01]  /*8230*/  FADD.FTZ R4, R39, R4 ;  /* 0x0000000427047221 */ /* 0x002fc20000010000 */
[----:B------:R-:W-:-:S03]  /*8240*/  FADD.FTZ R3, R41, R62 ;  /* 0x0000003e29037221 */ /* 0x000fc60000010000 */
[----:B------:R-:W-:Y:S01]  /*8250*/  FADD.FTZ R53, R9, R4 ;  /* 0x0000000409357221 */ /* 0x000fe20000010000 */
[----:B------:R-:W-:-:S02]  /*8260*/  FADD.FTZ R3, R44, R3 ;  /* 0x000000032c037221 */ /* 0x000fc40000010000 */
[----:B------:R-:W1:Y:S01]  /*8270*/  MUFU.EX2 R43, R43 ;  /* 0x0000002b002b7308 */ /* 0x000e620000000800 */
[----:B0-----:R-:W-:-:S01]  /*8280*/  FADD.FTZ R79, R38, R53 ;  /* 0x00000035264f7221 */ /* 0x001fc20000010000 */
[----:B------:R-:W-:Y:S01]  /*8290*/  FADD.FTZ R4, R46, R3 ;  /* 0x000000032e047221 */ /* 0x000fe20000010000 */
[----:B------:R-:W-:-:S03]  /*82a0*/  FFMA.FTZ R53, R66, UR10, -R69 ;  /* 0x0000000a42357c23 */ /* 0x000fc60008010845 */
[----:B------:R-:W-:Y:S02]  /*82b0*/  FADD.FTZ R3, R75, R4 ;  /* 0x000000044b037221 */ /* 0x000fe40000010000 */
[----:B------:R-:W0:Y:S01]  /*82c0*/  MUFU.EX2 R45, R45 ;  /* 0x0000002d002d7308 */ /* 0x000e220000000800 */
[----:B--2---:R-:W-:-:S01]  /*82d0*/  FADD.FTZ R62, R42, R79 ;  /* 0x0000004f2a3e7221 */ /* 0x004fc20000010000 */
[----:B------:R-:W-:-:S04]  /*82e0*/  FADD.FTZ R64, R48, R3 ;  /* 0x0000000330407221 */ /* 0x000fc80000010000 */
[----:B------:R-:W-:Y:S01]  /*82f0*/  FADD.FTZ R79, R77, R64 ;  /* 0x000000404d4f7221 */ /* 0x000fe20000010000 */
[----:B------:R-:W-:-:S01]  /*8300*/  FFMA.FTZ R64, R70, UR10, -R69 ;  /* 0x0000000a46407c23 */ /* 0x000fc20008010845 */
[----:B------:R-:W2:Y:S01]  /*8310*/  MUFU.EX2 R78, R78 ;  /* 0x0000004e004e7308 */ /* 0x000ea20000000800 */
[----:B-1----:R-:W-:-:S01]  /*8320*/  FADD.FTZ R4, R43, R62 ;  /* 0x0000003e2b047221 */ /* 0x002fc20000010000 */
[----:B------:R-:W-:Y:S01]  /*8330*/  FADD.FTZ R66, R52, R79 ;  /* 0x0000004f34427221 */ /* 0x000fe20000010000 */
[----:B------:R-:W-:-:S01]  /*8340*/  FFMA.FTZ R62, R68, UR10, -R69 ;  /* 0x0000000a443e7c23 */ /* 0x000fc20008010845 */
[----:B------:R-:W-:Y:S02]  /*8350*/  FFMA.FTZ R79, R72, UR10, -R69 ;  /* 0x0000000a484f7c23 */ /* 0x000fe40008010845 */
[----:B------:R-:W-:-:S02]  /*8360*/  FADD.FTZ R81, R57, R66 ;  /* 0x0000004239517221 */ /* 0x000fc40000010000 */
        /* <DEDUP_REMOVED lines=48> */
.L_x_11814:
[----:B------:R-:W-:Y:S01]  /*8670*/  UIADD3 UR11, UR15, 0x17060, URZ ;  /* 0x000170600f0b7890 */ /* 0x000fe2000fffe03f */
[----:B------:R-:W-:Y:S01]  /*8680*/  ISETP.GT.AND P1, PT, R10, UR23, PT ;  /* 0x000000170a007c0c */ /* 0x000fe2000bf24270 */
        /* <DEDUP_REMOVED lines=88> */
.L_x_11796:
[----:B------:R-:W0:Y:S01]  /*8c10*/  S2UR UR14, SR_CTAID.X ;  /* 0x00000000000e79c3 */ /* 0x000e220000002500 */
[----:B------:R-:W-:Y:S01]  /*8c20*/  IADD3 R8, -R55, 0x1, RZ ;  /* 0x0000000137087810 */ /* 0x000fe20007ffe1ff */
[----:B------:R-:W-:Y:S02]  /*8c30*/  UISETP.NE.AND UP1, UPT, UR42, URZ, UPT ;  /* 0x0000003f2a00728c */ /* 0x000fe4000bf25270 */
[----:B------:R-:W-:Y:S02]  /*8c40*/  UISETP.NE.AND UP0, UPT, UR45, URZ, UPT ;  /* 0x0000003f2d00728c */ /* 0x000fe4000bf05270 */
[----:B------:R-:W-:Y:S01]  /*8c50*/  IMAD R8, R17, UR25, R8 ;  /* 0x0000001911087c24 */ /* 0x000fe2000f8e0208 */
[----:B------:R-:W-:-:S03]  /*8c60*/  UMOV UR11, 0xc0 ;  /* 0x000000c0000b7882 */ /* 0x000fc60000000000 */
[----:B------:R-:W-:Y:S02]  /*8c70*/  PLOP3.LUT P1, PT, PT, PT, UP0, 0x40, 0x0 ;  /* 0x000000000000781c */ /* 0x000fe40003f2e808 */
[----:B------:R-:W-:Y:S01]  /*8c80*/  R2UR UR16, R8 ;  /* 0x00000000081072ca */ /* 0x000fe200000e0000 */
[----:B------:R-:W-:Y:S01]  /*8c90*/  @UP1 ULDC UR17, c[0x0][0x450] ;  /* 0x0001140000111ab9 */ /* 0x000fe20000000800 */
[----:B0-----:R-:W-:-:S03]  /*8ca0*/  UIMAD UR11, UR14, UR11, 0xbf ;  /* 0x000000bf0e0b74a4 */ /* 0x001fc6000f8e020b */
        /* <DEDUP_REMOVED lines=18> */
.L_x_11817:
[----:B------:R-:W-:Y:S02]  /*8dd0*/  ULDC UR17, c[0x0][0x9e4] ;  /* 0x0002790000117ab9 */ /* 0x000fe40000000800 */
[----:B------:R-:W-:-:S11]  /*8de0*/  UISETP.NE.AND UP0, UPT, UR17, 0x1, UPT ;  /* 0x000000011100788c */ /* 0x000fd6000bf05270 */
[----:B------:R-:W-:Y:S02]  /*8df0*/  @UP0 ULDC.64 UR18, c[0x0][0x9e8] ;  /* 0x00027a0000120ab9 */ /* 0x000fe40000000a00 */
[----:B------:R-:W-:-:S04]  /*8e00*/  UIMAD.WIDE.U32 UR14, UR11, UR18, URZ ;  /* 0x000000120b0e72a5 */ /* 0x000fc8000f8e003f */
[----:B------:R-:W-:-:S12]  /*8e10*/  @UP0 USHF.R.U32.HI UR11, URZ, UR19, UR15 ;  /* 0x000000133f0b0299 */ /* 0x000fd8000801160f */
.L_x_11818:
[----:B------:R-:W-:-:S04]  /*8e20*/  UIMAD UR11, UR11, UR17, URZ ;  /* 0x000000110b0b72a4 */ /* 0x000fc8000f8e023f */
[----:B------:R-:W-:-:S04]  /*8e30*/  UISETP.LT.AND UP0, UPT, UR16, UR11, UPT ;  /* 0x0000000b1000728c */ /* 0x000fc8000bf01270 */
[----:B------:R-:W-:-:S12]  /*8e40*/  USEL UR16, UR16, UR11, !UP0 ;  /* 0x0000000b10107287 */ /* 0x000fd8000c000000 */
.L_x_11816:
        /* <DEDUP_REMOVED lines=13> */
.L_x_11830:
[----:B------:R-:W-:-:S04]  /*8f20*/  UIADD3 UR4, UR24, 0x1, URZ ;  /* 0x0000000118047890 */ /* 0x000fc8000fffe03f */
[----:B------:R-:W-:-:S04]  /*8f30*/  UISETP.NE.AND UP0, UPT, UR4, 0x2, UPT ;  /* 0x000000020400788c */ /* 0x000fc8000bf05270 */
[----:B------:R-:W-:Y:S02]  /*8f40*/  USEL UR5, URZ, 0x1, UP0 ;  /* 0x000000013f057887 */ /* 0x000fe40008000000 */
[----:B------:R-:W-:Y:S02]  /*8f50*/  USEL UR4, UR4, URZ, UP0 ;  /* 0x0000003f04047287 */ /* 0x000fe40008000000 */
[----:B------:R-:W-:Y:S01]  /*8f60*/  ULOP3.LUT UR5, UR23, UR5, URZ, 0x3c, !UPT ;  /* 0x0000000517057292 */ /* 0x000fe2000f8e3c3f */
[----:B------:R-:W-:Y:S11]  /*8f70*/  @!P0 BRA `(.L_x_11820) ;  /* 0x0000000000048947 */ /* 0x000ff60003800000 */
[----:B------:R-:W-:Y:S01]  /*8f80*/  BPT.TRAP 0x1 ;  /* 0x000000040000795c */ /* 0x000fe20000300000 */
.L_x_11820:
[----:B------:R-:W-:Y:S01]  /*8f90*/  ULEA UR10, UR4, UR44, 0x3 ;  /* 0x0000002c040a7291 */ /* 0x000fe2000f8e183f */
[----:B------:R-:W-:-:S05]  /*8fa0*/  IMAD.U32 R11, RZ, RZ, UR5 ;  /* 0x00000005ff0b7e24 */ /* 0x000fca000f8e00ff */
[----:B------:R-:W-:-:S04]  /*8fb0*/  SHF.L.U32 R11, R11, 0x1f, RZ ;  /* 0x0000001f0b0b7819 */ /* 0x000fc800000006ff */
[----:B------:R0:W1:Y:S01]  /*8fc0*/  SYNCS.PHASECHK.TRANS64.TRYWAIT P1, [UR10+0x17030], R11 ;  /* 0x0170300bff0075a7 */ /* 0x000062000802014a */
[----:B------:R-:W-:Y:S05]  /*8fd0*/  @!P0 BRA `(.L_x_11821) ;  /* 0x0000000000048947 */ /* 0x000fea0003800000 */
[----:B------:R-:W-:Y:S01]  /*8fe0*/  BPT.TRAP 0x1 ;  /* 0x000000040000795c */ /* 0x000fe20000300000 */
.L_x_11821:
[----:B-1----:R-:W-:Y:S05]  /*8ff0*/  @P1 BRA `(.L_x_11822) ;  /* 0x0000000000081947 */ /* 0x002fea0003800000 */
[----:B------:R-:W1:Y:S02]  /*9000*/  SYNCS.PHASECHK.TRANS64.TRYWAIT P1, [UR10+0x17030], R11 ;  /* 0x0170300bff0075a7 */ /* 0x000e64000802014a */
[----:B-1----:R-:W-:Y:S05]  /*9010*/  @!P1 BRA `(.L_x_11823) ;  /* 0x000000c400489947 */ /* 0x002fea0003800000 */
.L_x_11822:
        /* <DEDUP_REMOVED lines=19> */
.L_x_11824:
[----:B------:R-:W-:Y:S01]  /*9150*/  ULEA UR15, UR24, UR44, 0x3 ;  /* 0x0000002c180f7291 */ /* 0x000fe2000f8e183f */
[----:B01----:R-:W-:-:S05]  /*9160*/  IMAD.U32 R11, RZ, RZ, UR23 ;  /* 0x00000017ff0b7e24 */ /* 0x003fca000f8e00ff */
[----:B------:R-:W-:-:S04]  /*9170*/  SHF.L.U32 R11, R11, 0x1f, RZ ;  /* 0x0000001f0b0b7819 */ /* 0x000fc800000006ff */
[----:B------:R0:W1:Y:S01]  /*9180*/  SYNCS.PHASECHK.TRANS64.TRYWAIT P1, [UR15+0x17050], R11 ;  /* 0x0170500bff0075a7 */ /* 0x000062000802014f */
[----:B------:R-:W-:Y:S05]  /*9190*/  @!P0 BRA `(.L_x_11825) ;  /* 0x0000000000048947 */ /* 0x000fea0003800000 */
[----:B------:R-:W-:Y:S01]  /*91a0*/  BPT.TRAP 0x1 ;  /* 0x000000040000795c */ /* 0x000fe20000300000 */
.L_x_11825:
[----:B-1----:R-:W-:Y:S05]  /*91b0*/  @P1 BRA `(.L_x_11826) ;  /* 0x0000000000081947 */ /* 0x002fea0003800000 */
[----:B------:R-:W1:Y:S02]  /*91c0*/  SYNCS.PHASECHK.TRANS64.TRYWAIT P1, [UR15+0x17050], R11 ;  /* 0x0170500bff0075a7 */ /* 0x000e64000802014f */
[----:B-1----:R-:W-:Y:S05]  /*91d0*/  @!P1 BRA `(.L_x_11827) ;  /* 0x000000c000f09947 */ /* 0x002fea0003800000 */
.L_x_11826:
        /* <DEDUP_REMOVED lines=27> */
.L_x_11828:
[C---:B------:R-:W-:Y:S01]  /*9390*/  FMUL.FTZ R13, R0.reuse, R24 ;  /* 0x00000018000d7220 */ /* 0x040fe20000410000 */
[C---:B------:R-:W-:Y:S01]  /*93a0*/  FMUL.FTZ R14, R0.reuse, R26 ;  /* 0x0000001a000e7220 */ /* 0x040fe20000410000 */
[C---:B-1----:R-:W-:Y:S01]  /*93b0*/  FMUL.FTZ R12, R0.reuse, R25 ;  /* 0x00000019000c7220 */ /* 0x042fe20000410000 */
        /* <DEDUP_REMOVED lines=62> */
[----:B------:R-:W-:Y:S01]  /*97a0*/  FMUL.FTZ R65, R0, R75 ;  /* 0x0000004b00417220 */ /* 0x000fe20000410000 */
[----:B------:R-:W-:Y:S01]  /*97b0*/  UMOV UR10, UR22 ;  /* 0x00000016000a7c82 */ /* 0x000fe20008000000 */
[----:B------:R-:W-:-:S03]  /*97c0*/  ULEA UR11, UR4, UR44, 0x3 ;  /* 0x0000002c040b7291 */ /* 0x000fc6000f8e183f */
[----:B------:R-:W2:Y:S01]  /*97d0*/  MUFU.TANH R22, R22 ;  /* 0x0000001600167308 */ /* 0x000ea20000002400 */
[----:B0-----:R-:W-:Y:S01]  /*97e0*/  FMNMX.FTZ R11, R19, R16, !PT ;  /* 0x00000010130b7209 */ /* 0x001fe20007810000 */
[----:B------:R-:W-:-:S04]  /*97f0*/  UIADD3 UR11, UR11, 0x17040, URZ ;  /* 0x000170400b0b7890 */ /* 0x000fc8000fffe03f */
[----:B------:R-:W-:Y:S02]  /*9800*/  UPRMT UR11, UR7, 0x654, UR11 ;  /* 0x00000654070b7896 */ /* 0x000fe4000800000b */
[----:B------:R-:W0:Y:S01]  /*9810*/  MUFU.TANH R24, R24 ;  /* 0x0000001800187308 */ /* 0x000e220000002400 */
[----:B-1----:R-:W-:Y:S01]  /*9820*/  FMNMX.FTZ R67, R21, R66, !PT ;  /* 0x0000004215437209 */ /* 0x002fe20007810000 */
[----:B------:R-:W-:-:S05]  /*9830*/  FMUL.FTZ R66, R0, R76 ;  /* 0x0000004c00427220 */ /* 0x000fca0000410000 */
[----:B------:R-:W-:Y:S01]  /*9840*/  SYNCS.ARRIVE.TRANS64.RED.A1T0 RZ, [UR11], RZ ;  /* 0x000000ffffff79a7 */ /* 0x000fe2000810040b */
        /* <DEDUP_REMOVED lines=71> */
[----:B------:R-:W-:Y:S01]  /*9cc0*/  FMUL.FTZ R74, R0, R84 ;  /* 0x00000054004a7220 */ /* 0x000fe20000410000 */
[----:B------:R-:W-:-:S05]  /*9cd0*/  IMAD.U32 R84, RZ, RZ, UR10 ;  /* 0x0000000aff547e24 */ /* 0x000fca000f8e00ff */
        /* <DEDUP_REMOVED lines=58> */
[----:B------:R-:W-:-:S01]  /*a080*/  FADD.FTZ R8, -R11, R8 ;  /* 0x000000080b087221 */ /* 0x000fc20000010100 */
[----:B------:R-:W-:Y:S02]  /*a090*/  IMAD.U32 R81, RZ, RZ, UR10 ;  /* 0x0000000aff517e24 */ /* 0x000fe4000f8e00ff */
        /* <DEDUP_REMOVED lines=16> */
[----:B------:R-:W-:Y:S01]  /*a1a0*/  FMUL.FTZ R82, R8, UR10 ;  /* 0x0000000a08527c20 */ /* 0x000fe20008410000 */
[----:B------:R-:W-:Y:S01]  /*a1b0*/  FFMA.FTZ R70, R74, UR10, -R79 ;  /* 0x0000000a4a467c23 */ /* 0x000fe2000801084f */
[----:B------:R-:W-:-:S01]  /*a1c0*/  FADD.FTZ R8, -R16, R9 ;  /* 0x0000000910087221 */ /* 0x000fc20000010100 */
[----:B------:R-:W-:Y:S01]  /*a1d0*/  FFMA.FTZ R74, R16, R81, -8 ;  /* 0xc1000000104a7423 */ /* 0x000fe20000010051 */
        /* <DEDUP_REMOVED lines=40> */
[----:B------:R-:W-:-:S02]  /*a460*/  FFMA.FTZ R76, R76, UR10, -R74 ;  /* 0x0000000a4c4c7c23 */ /* 0x000fc4000801084a */
[----:B------:R-:W1:Y:S01]  /*a470*/  MUFU.EX2 R79, R79 ;  /* 0x0000004f004f7308 */ /* 0x000e620000000800 */
[----:B0-----:R-:W-:-:S07]  /*a480*/  FFMA.FTZ R4, R9, R4, R78 ;  /* 0x0000000409047223 */ /* 0x001fce000001004e */
[----:B------:R-:W0:Y:S08]  /*a490*/  MUFU.EX2 R13, R13 ;  /* 0x0000000d000d7308 */ /* 0x000e300000000800 */
        /* <DEDUP_REMOVED lines=20> */
[--C-:B------:R-:W-:Y:S01]  /*a5e0*/  FFMA.FTZ R56, R57, UR10, -R74.reuse ;  /* 0x0000000a39387c23 */ /* 0x100fe2000801084a */
[----:B------:R-:W-:-:S05]  /*a5f0*/  FFMA.FTZ R57, R60, UR10, -R74 ;  /* 0x0000000a3c397c23 */ /* 0x000fca000801084a */
        /* <DEDUP_REMOVED lines=114> */
.L_x_11829:
        /* <DEDUP_REMOVED lines=90> */
.L_x_11819:
        /* <DEDUP_REMOVED lines=11> */
.L_x_11850:
[----:B------:R-:W-:-:S04]  /*b370*/  UIADD3 UR4, UR24, 0x1, URZ ;  /* 0x0000000118047890 */ /* 0x000fc8000fffe03f */
[----:B------:R-:W-:-:S04]  /*b380*/  UISETP.NE.AND UP0, UPT, UR4, 0x2, UPT ;  /* 0x000000020400788c */ /* 0x000fc8000bf05270 */
[----:B------:R-:W-:Y:S02]  /*b390*/  USEL UR5, URZ, 0x1, UP0 ;  /* 0x000000013f057887 */ /* 0x000fe40008000000 */
[----:B------:R-:W-:Y:S02]  /*b3a0*/  USEL UR4, UR4, URZ, UP0 ;  /* 0x0000003f04047287 */ /* 0x000fe40008000000 */
[----:B------:R-:W-:Y:S01]  /*b3b0*/  ULOP3.LUT UR5, UR23, UR5, URZ, 0x3c, !UPT ;  /* 0x0000000517057292 */ /* 0x000fe2000f8e3c3f */
[----:B------:R-:W-:Y:S11]  /*b3c0*/  @!P0 BRA `(.L_x_11832) ;  /* 0x0000000000048947 */ /* 0x000ff60003800000 */
[----:B------:R-:W-:Y:S01]  /*b3d0*/  BPT.TRAP 0x1 ;  /* 0x000000040000795c */ /* 0x000fe20000300000 */
.L_x_11832:
[----:B------:R-:W-:Y:S01]  /*b3e0*/  ULEA UR22, UR4, UR44, 0x3 ;  /* 0x0000002c04167291 */ /* 0x000fe2000f8e183f */
[----:B------:R-:W-:-:S05]  /*b3f0*/  IMAD.U32 R11, RZ, RZ, UR5 ;  /* 0x00000005ff0b7e24 */ /* 0x000fca000f8e00ff */
[----:B------:R-:W-:-:S04]  /*b400*/  SHF.L.U32 R11, R11, 0x1f, RZ ;  /* 0x0000001f0b0b7819 */ /* 0x000fc800000006ff */
[----:B------:R0:W1:Y:S01]  /*b410*/  SYNCS.PHASECHK.TRANS64.TRYWAIT P1, [UR22+0x17030], R11 ;  /* 0x0170300bff0075a7 */ /* 0x0000620008020156 */
[----:B------:R-:W-:Y:S05]  /*b420*/  @!P0 BRA `(.L_x_11833) ;  /* 0x0000000000048947 */ /* 0x000fea0003800000 */
[----:B------:R-:W-:Y:S01]  /*b430*/  BPT.TRAP 0x1 ;  /* 0x000000040000795c */ /* 0x000fe20000300000 */
.L_x_11833:
[----:B-1----:R-:W-:Y:S05]  /*b440*/  @P1 BRA `(.L_x_11834) ;  /* 0x0000000000081947 */ /* 0x002fea0003800000 */
[----:B------:R-:W1:Y:S02]  /*b450*/  SYNCS.PHASECHK.TRANS64.TRYWAIT P1, [UR22+0x17030], R11 ;  /* 0x0170300bff0075a7 */ /* 0x000e640008020156 */
[----:B-1----:R-:W-:Y:S05]  /*b460*/  @!P1 BRA `(.L_x_11835) ;  /* 0x000000a000649947 */ /* 0x002fea0003800000 */
.L_x_11834:
        /* <DEDUP_REMOVED lines=19> */
.L_x_11836:
[----:B------:R-:W-:Y:S01]  /*b5a0*/  ULEA UR15, UR24, UR44, 0x3 ;  /* 0x0000002c180f7291 */ /* 0x000fe2000f8e183f */
[----:B01----:R-:W-:-:S05]  /*b5b0*/  IMAD.U32 R11, RZ, RZ, UR23 ;  /* 0x00000017ff0b7e24 */ /* 0x003fca000f8e00ff */
[----:B------:R-:W-:-:S04]  /*b5c0*/  SHF.L.U32 R11, R11, 0x1f, RZ ;  /* 0x0000001f0b0b7819 */ /* 0x000fc800000006ff */
[----:B------:R0:W1:Y:S01]  /*b5d0*/  SYNCS.PHASECHK.TRANS64.TRYWAIT P1, [UR15+0x17050], R11 ;  /* 0x0170500bff0075a7 */ /* 0x000062000802014f */
[----:B------:R-:W-:Y:S05]  /*b5e0*/  @!P0 BRA `(.L_x_11837) ;  /* 0x0000000000048947 */ /* 0x000fea0003800000 */
[----:B------:R-:W-:Y:S01]  /*b5f0*/  BPT.TRAP 0x1 ;  /* 0x000000040000795c */ /* 0x000fe20000300000 */
.L_x_11837:
[----:B-1----:R-:W-:Y:S05]  /*b600*/  @P1 BRA `(.L_x_11838) ;  /* 0x0000000000081947 */ /* 0x002fea0003800000 */
[----:B------:R-:W1:Y:S02]  /*b610*/  SYNCS.PHASECHK.TRANS64.TRYWAIT P1, [UR15+0x17050], R11 ;  /* 0x0170500bff0075a7 */ /* 0x000e64000802014f */
[----:B-1----:R-:W-:Y:S05]  /*b620*/  @!P1 BRA `(.L_x_11839) ;  /* 0x000000a0000c9947 */ /* 0x002fea0003800000 */
.L_x_11838:
        /* <DEDUP_REMOVED lines=27> */
.L_x_11840:
[----:B------:R-:W-:Y:S01]  /*b7e0*/  UISETP.NE.AND UP1, UPT, UR42, URZ, UPT ;  /* 0x0000003f2a00728c */ /* 0x000fe2000bf25270 */
[C---:B------:R-:W-:Y:S01]  /*b7f0*/  FMUL.FTZ R13, R0.reuse, R25 ;  /* 0x00000019000d7220 */ /* 0x040fe20000410000 */
[C---:B------:R-:W-:Y:S01]  /*b800*/  FMUL.FTZ R25, R0.reuse, R38 ;  /* 0x0000002600197220 */ /* 0x040fe20000410000 */
[C---:B-1----:R-:W-:Y:S01]  /*b810*/  FMUL.FTZ R12, R0.reuse, R26 ;  /* 0x0000001a000c7220 */ /* 0x042fe20000410000 */
        /* <DEDUP_REMOVED lines=9> */
[----:B------:R-:W-:Y:S01]  /*b8b0*/  FMUL.FTZ R32, R0, R41 ;  /* 0x0000002900207220 */ /* 0x000fe20000410000 */
[----:B------:R-:W-:-:S02]  /*b8c0*/  IMAD.MOV.U32 R84, RZ, RZ, R5 ;  /* 0x000000ffff547224 */ /* 0x000fc400078e0005 */
[C---:B------:R-:W-:Y:S01]  /*b8d0*/  FMUL.FTZ R41, R0.reuse, R54 ;  /* 0x0000003600297220 */ /* 0x040fe20000410000 */
[C---:B------:R-:W-:Y:S01]  /*b8e0*/  FMUL.FTZ R54, R0.reuse, R61 ;  /* 0x0000003d00367220 */ /* 0x040fe20000410000 */
[----:B------:R-:W-:Y:S01]  /*b8f0*/  FMUL.FTZ R61, R0, R74 ;  /* 0x0000004a003d7220 */ /* 0x000fe20000410000 */
[----:B------:R-:W-:Y:S02]  /*b900*/  IMAD.SHL.U32 R74, R10, 0x80, RZ ;  /* 0x000000800a4a7824 */ /* 0x000fe400078e00ff */
[----:B0-----:R-:W-:Y:S01]  /*b910*/  FMUL.FTZ R11, R0, R24 ;  /* 0x00000018000b7220 */ /* 0x001fe20000410000 */
        /* <DEDUP_REMOVED lines=61> */
[----:B------:R-:W-:-:S04]  /*bcf0*/  IMAD R26, R17, UR26, R26 ;  /* 0x0000001a111a7c24 */ /* 0x000fc8000f8e021a */
[----:B------:R-:W-:Y:S02]  /*bd00*/  VIADD R26, R26, -UR27 ;  /* 0x8000001b1a1a7c36 */ /* 0x000fe40008000000 */
[----:B------:R-:W2:Y:S02]  /*bd10*/  MUFU.TANH R13, R13 ;  /* 0x0000000d000d7308 */ /* 0x000ea40000002400 */
        /* <DEDUP_REMOVED lines=81> */
.L_x_11843:
[----:B------:R-:W-:-:S05]  /*c230*/  IMAD.U32 R86, RZ, RZ, UR28 ;  /* 0x0000001cff567e24 */ /* 0x000fca000f8e00ff */
[----:B------:R-:W-:-:S13]  /*c240*/  ISETP.NE.AND P1, PT, R86, 0x1, PT ;  /* 0x000000015600780c */ /* 0x000fda0003f25270 */
[----:B------:R-:W1:Y:S02]  /*c250*/  @P1 LDC.64 R26, c[0x0][0x9e8] ;  /* 0x00027a00ff1a1b82 */ /* 0x000e640000000a00 */
[----:B-1----:R-:W-:-:S05]  /*c260*/  @P1 IMAD.HI.U32 R26, R79, R26, RZ ;  /* 0x0000001a4f1a1227 */ /* 0x002fca00078e00ff */
[----:B------:R-:W-:-:S07]  /*c270*/  @P1 SHF.R.U32.HI R79, RZ, R27, R26 ;  /* 0x0000001bff4f1219 */ /* 0x000fce000001161a */
.L_x_11844:
[----:B------:R-:W-:Y:S05]  /*c280*/  BSYNC B0 ;  /* 0x0000000000007941 */ /* 0x000fea0003800000 */
.L_x_11842:
[----:B------:R-:W-:-:S04]  /*c290*/  IMAD R79, R79, R86, -R74 ;  /* 0x000000564f4f7224 */ /* 0x000fc800078e0a4a */
[----:B------:R-:W-:-:S05]  /*c2a0*/  IMAD R79, R2, -0x2, R79 ;  /* 0xfffffffe024f7824 */ /* 0x000fca00078e024f */
[----:B------:R-:W-:Y:S02]  /*c2b0*/  VIADDMNMX R81, R79, R86, R81, PT ;  /* 0x000000564f517246 */ /* 0x000fe40003800151 */
[----:B------:R-:W-:-:S07]  /*c2c0*/  VIMNMX R80, R80, R79, !PT ;  /* 0x0000004f50507248 */ /* 0x000fce0007fe0100 */
.L_x_11841:
        /* <DEDUP_REMOVED lines=116> */
.L_x_11847:
[----:B------:R-:W-:-:S05]  /*ca10*/  IMAD.U32 R80, RZ, RZ, UR28 ;  /* 0x0000001cff507e24 */ /* 0x000fca000f8e00ff */
[----:B------:R-:W-:-:S13]  /*ca20*/  ISETP.NE.AND P2, PT, R80, 0x1, PT ;  /* 0x000000015000780c */ /* 0x000fda0003f45270 */
[----:B------:R-:W0:Y:S02]  /*ca30*/  @P2 LDC.64 R26, c[0x0][0x9e8] ;  /* 0x00027a00ff1a2b82 */ /* 0x000e240000000a00 */
[----:B0-----:R-:W-:-:S05]  /*ca40*/  @P2 IMAD.HI.U32 R26, R11, R26, RZ ;  /* 0x0000001a0b1a2227 */ /* 0x001fca00078e00ff */
[----:B------:R-:W-:-:S07]  /*ca50*/  @P2 SHF.R.U32.HI R11, RZ, R27, R26 ;  /* 0x0000001bff0b2219 */ /* 0x000fce000001161a */
.L_x_11848:
[----:B------:R-:W-:Y:S05]  /*ca60*/  BSYNC B0 ;  /* 0x0000000000007941 */ /* 0x000fea0003800000 */
.L_x_11846:
[----:B------:R-:W-:-:S04]  /*ca70*/  IMAD R11, R11, R80, -R74 ;  /* 0x000000500b0b7224 */ /* 0x000fc800078e0a4a */
[----:B------:R-:W-:-:S05]  /*ca80*/  IMAD R11, R2, -0x2, R11 ;  /* 0xfffffffe020b7824 */ /* 0x000fca00078e020b */
[----:B------:R-:W-:Y:S02]  /*ca90*/  VIADDMNMX R83, R11, R80, R83, PT ;  /* 0x000000500b537246 */ /* 0x000fe40003800153 */
[----:B------:R-:W-:-:S07]  /*caa0*/  VIMNMX R82, R82, R11, !PT ;  /* 0x0000000b52527248 */ /* 0x000fce0007fe0100 */
.L_x_11845:
        /* <DEDUP_REMOVED lines=15> */
[----:B------:R-:W-:Y:S02]  /*cba0*/  FSEL R31, R31, -INF , !P5 ;  /* 0xff8000001f1f7808 */ /* 0x000fe40006800000 */
[----:B------:R-:W-:Y:S02]  /*cbb0*/  FMNMX.FTZ R11, R28, R11, !PT ;  /* 0x0000000b1c0b7209 */ /* 0x000fe40007810000 */
[----:B------:R-:W-:Y:S02]  /*cbc0*/  ISETP.GT.AND P5, PT, R82, RZ, P1 ;  /* 0x000000ff5200720c */ /* 0x000fe40000fa4270 */
        /* <DEDUP_REMOVED lines=47> */
[----:B------:R-:W-:-:S03]  /*cec0*/  ISETP.LT.OR P2, PT, R83, 0x61, P2 ;  /* 0x000000615300780c */ /* 0x000fc60001741670 */
[----:B------:R-:W0:Y:S01]  /*ced0*/  SHFL.BFLY PT, R11, R26, 0x2, 0x1f ;  /* 0x0c401f001a0b7f89 */ /* 0x000e2200000e0000 */
[----:B------:R-:W-:Y:S02]  /*cee0*/  FSEL R61, R61, -INF , !P2 ;  /* 0xff8000003d3d7808 */ /* 0x000fe40005000000 */
[----:B------:R-:W-:-:S04]  /*cef0*/  ISETP.GT.AND P2, PT, R82, 0x70, P1 ;  /* 0x000000705200780c */ /* 0x000fc80000f44270 */
[----:B------:R-:W-:-:S04]  /*cf00*/  ISETP.LT.OR P2, PT, R83, 0x71, P2 ;  /* 0x000000715300780c */ /* 0x000fc80001741670 */
[----:B------:R-:W-:Y:S02]  /*cf10*/  FSEL R69, R69, -INF , !P2 ;  /* 0xff80000045457808 */ /* 0x000fe40005000000 */
        /* <DEDUP_REMOVED lines=22> */
[--C-:B------:R-:W-:Y:S01]  /*d080*/  FFMA.FTZ R79, R79, UR10, -R27.reuse ;  /* 0x0000000a4f4f7c23 */ /* 0x100fe2000801081b */
[----:B------:R-:W-:-:S01]  /*d090*/  FFMA.FTZ R13, R15, UR10, -R27 ;  /* 0x0000000a0f0d7c23 */ /* 0x000fc2000801081b */
[----:B------:R-:W-:Y:S01]  /*d0a0*/  FMNMX.FTZ R15, R20, R9, !PT ;  /* 0x00000009140f7209 */ /* 0x000fe20007810000 */
[----:B------:R-:W-:Y:S01]  /*d0b0*/  MUFU.EX2 R12, R16 ;  /* 0x00000010000c7308 */ /* 0x000fe20000000800 */
[----:B------:R-:W-:Y:S01]  /*d0c0*/  ISETP.LT.OR P4, PT, R83, 0x1a, P4 ;  /* 0x0000001a5300780c */ /* 0x000fe20002781670 */
[--C-:B------:R-:W-:Y:S01]  /*d0d0*/  FFMA.FTZ R81, R22, UR10, -R27.reuse ;  /* 0x0000000a16517c23 */ /* 0x100fe2000801081b */
[----:B------:R-:W-:Y:S01]  /*d0e0*/  ISETP.GT.AND P5, PT, R82, 0x38, P1 ;  /* 0x000000385200780c */ /* 0x000fe20000fa4270 */
[--C-:B------:R-:W-:Y:S01]  /*d0f0*/  FFMA.FTZ R22, R24, UR10, -R27.reuse ;  /* 0x0000000a18167c23 */ /* 0x100fe2000801081b */
[----:B------:R-:W-:Y:S01]  /*d100*/  FSEL R29, R29, -INF , !P4 ;  /* 0xff8000001d1d7808 */ /* 0x000fe20006000000 */
[--C-:B------:R-:W-:Y:S01]  /*d110*/  FFMA.FTZ R36, R36, UR10, -R27.reuse ;  /* 0x0000000a24247c23 */ /* 0x100fe2000801081b */
[----:B------:R-:W-:Y:S01]  /*d120*/  ISETP.GT.AND P4, PT, R82, 0x29, P1 ;  /* 0x000000295200780c */ /* 0x000fe20000f84270 */
[----:B------:R0:W-:Y:S01]  /*d130*/  MUFU.EX2 R19, R79 ;  /* 0x0000004f00137308 */ /* 0x0001e20000000800 */
[C---:B------:R-:W-:Y:S01]  /*d140*/  ISETP.LT.OR P5, PT, R83.reuse, 0x39, P5 ;  /* 0x000000395300780c */ /* 0x040fe20002fa1670 */
[--C-:B------:R-:W-:Y:S01]  /*d150*/  FFMA.FTZ R50, R50, UR10, -R27.reuse ;  /* 0x0000000a32327c23 */ /* 0x100fe2000801081b */
[----:B------:R-:W-:Y:S01]  /*d160*/  ISETP.LT.OR P4, PT, R83, 0x2a, P4 ;  /* 0x0000002a5300780c */ /* 0x000fe20002781670 */
[--C-:B------:R-:W-:Y:S01]  /*d170*/  FFMA.FTZ R42, R42, UR10, -R27.reuse ;  /* 0x0000000a2a2a7c23 */ /* 0x100fe2000801081b */
[----:B------:R-:W-:Y:S01]  /*d180*/  FSEL R24, R41, -INF , !P5 ;  /* 0xff80000029187808 */ /* 0x000fe20006800000 */
[--C-:B------:R-:W-:Y:S01]  /*d190*/  FFMA.FTZ R18, R18, UR10, -R27.reuse ;  /* 0x0000000a12127c23 */ /* 0x100fe2000801081b */
[----:B------:R-:W-:Y:S01]  /*d1a0*/  FSEL R37, R37, -INF , !P4 ;  /* 0xff80000025257808 */ /* 0x000fe20006000000 */
[--C-:B------:R-:W-:Y:S01]  /*d1b0*/  FFMA.FTZ R87, R62, UR10, -R27.reuse ;  /* 0x0000000a3e577c23 */ /* 0x100fe2000801081b */
[----:B0-----:R-:W-:Y:S01]  /*d1c0*/  FMNMX.FTZ R79, R14, R15, !PT ;  /* 0x0000000f0e4f7209 */ /* 0x001fe20007810000 */
[--C-:B------:R-:W-:Y:S01]  /*d1d0*/  FFMA.FTZ R137, R66, UR10, -R27.reuse ;  /* 0x0000000a42897c23 */ /* 0x100fe2000801081b */
[----:B------:R-:W-:Y:S01]  /*d1e0*/  MUFU.EX2 R15, R81 ;  /* 0x00000051000f7308 */ /* 0x000fe20000000800 */
[----:B------:R-:W-:Y:S01]  /*d1f0*/  ISETP.GT.AND P4, PT, R82, 0x39, P1 ;  /* 0x000000395200780c */ /* 0x000fe20000f84270 */
[--C-:B------:R-:W-:Y:S01]  /*d200*/  FFMA.FTZ R75, R75, UR10, -R27.reuse ;  /* 0x0000000a4b4b7c23 */ /* 0x100fe2000801081b */
[----:B------:R-:W-:Y:S01]  /*d210*/  FMNMX.FTZ R79, R26, R79, !PT ;  /* 0x0000004f1a4f7209 */ /* 0x000fe20007810000 */
[----:B------:R-:W-:Y:S01]  /*d220*/  FFMA.FTZ R78, R78, UR10, -R27 ;  /* 0x0000000a4e4e7c23 */ /* 0x000fe2000801081b */
[----:B------:R-:W-:-:S02]  /*d230*/  ISETP.LT.OR P4, PT, R83, 0x3a, P4 ;  /* 0x0000003a5300780c */ /* 0x000fc40002781670 */
[----:B------:R-:W-:Y:S01]  /*d240*/  FMNMX.FTZ R16, R74, R79, !PT ;  /* 0x0000004f4a107209 */ /* 0x000fe20007810000 */
[----:B------:R-:W-:-:S01]  /*d250*/  FFMA.FTZ R79, R28, UR10, -R27 ;  /* 0x0000000a1c4f7c23 */ /* 0x000fc2000801081b */
[----:B------:R-:W-:Y:S01]  /*d260*/  FSEL R43, R43, -INF , !P4 ;  /* 0xff8000002b2b7808 */ /* 0x000fe20006000000 */
[----:B------:R-:W-:-:S01]  /*d270*/  FFMA.FTZ R28, R30, UR10, -R27 ;  /* 0x0000000a1e1c7c23 */ /* 0x000fc2000801081b */
[----:B------:R-:W-:Y:S01]  /*d280*/  FMNMX.FTZ R16, R21, R16, !PT ;  /* 0x0000001015107209 */ /* 0x000fe20007810000 */
[----:B------:R0:W-:Y:S01]  /*d290*/  MUFU.EX2 R41, R79 ;  /* 0x0000004f00297308 */ /* 0x0001e20000000800 */
[----:B------:R-:W-:Y:S01]  /*d2a0*/  ISETP.GT.AND P5, PT, R82, 0x48, P1 ;  /* 0x000000485200780c */ /* 0x000fe20000fa4270 */
[--C-:B------:R-:W-:Y:S01]  /*d2b0*/  FFMA.FTZ R30, R34, UR10, -R27.reuse ;  /* 0x0000000a221e7c23 */ /* 0x100fe2000801081b */
[----:B------:R-:W-:Y:S01]  /*d2c0*/  FMNMX.FTZ R16, R23, R16, !PT ;  /* 0x0000001017107209 */ /* 0x000fe20007810000 */
[--C-:B------:R-:W-:Y:S01]  /*d2d0*/  FFMA.FTZ R34, R40, UR10, -R27.reuse ;  /* 0x0000000a28227c23 */ /* 0x100fe2000801081b */
[----:B------:R-:W-:Y:S01]  /*d2e0*/  ISETP.LT.OR P3, PT, R83, 0x42, P3 ;  /* 0x000000425300780c */ /* 0x000fe20001f61670 */
[--C-:B------:R-:W-:Y:S01]  /*d2f0*/  FFMA.FTZ R40, R44, UR10, -R27.reuse ;  /* 0x0000000a2c287c23 */ /* 0x100fe2000801081b */
[----:B------:R-:W-:Y:S01]  /*d300*/  FMNMX.FTZ R16, R25, R16, !PT ;  /* 0x0000001019107209 */ /* 0x000fe20007810000 */
[----:B------:R-:W-:Y:S01]  /*d310*/  MUFU.EX2 R80, R80 ;  /* 0x0000005000507308 */ /* 0x000fe20000000800 */
[----:B------:R-:W-:Y:S01]  /*d320*/  ISETP.GT.AND P4, PT, R82, 0x49, P1 ;  /* 0x000000495200780c */ /* 0x000fe20000f84270 */
[----:B0-----:R-:W-:Y:S01]  /*d330*/  FFMA.FTZ R79, R32, UR10, -R27 ;  /* 0x0000000a204f7c23 */ /* 0x001fe2000801081b */
        /* <DEDUP_REMOVED lines=18> */
[----:B------:R0:W-:Y:S01]  /*d460*/  MUFU.EX2 R51, R36 ;  /* 0x0000002400337308 */ /* 0x0001e20000000800 */
[----:B------:R-:W-:Y:S02]  /*d470*/  ISETP.LT.OR P3, PT, R83, 0x52, P3 ;  /* 0x000000525300780c */ /* 0x000fe40001f61670 */
[----:B------:R-:W-:Y:S02]  /*d480*/  FMNMX.FTZ R16, R43, R16, !PT ;  /* 0x000000102b107209 */ /* 0x000fe40007810000 */
[----:B------:R-:W-:Y:S02]  /*d490*/  ISETP.GT.AND P4, PT, R82, 0x59, P1 ;  /* 0x000000595200780c */ /* 0x000fe40000f84270 */
[----:B------:R-:W-:Y:S01]  /*d4a0*/  FMNMX.FTZ R16, R45, R16, !PT ;  /* 0x000000102d107209 */ /* 0x000fe20007810000 */
[----:B------:R-:W-:Y:S01]  /*d4b0*/  MUFU.EX2 R28, R28 ;  /* 0x0000001c001c7308 */ /* 0x000fe20000000800 */
[----:B------:R-:W-:-:S02]  /*d4c0*/  ISETP.LT.OR P5, PT, R83, 0x59, P5 ;  /* 0x000000595300780c */ /* 0x000fc40002fa1670 */
[----:B------:R-:W-:Y:S02]  /*d4d0*/  FMNMX.FTZ R16, R47, R16, !PT ;  /* 0x000000102f107209 */ /* 0x000fe40007810000 */
[----:B------:R-:W-:Y:S02]  /*d4e0*/  FSEL R55, R55, -INF , !P3 ;  /* 0xff80000037377808 */ /* 0x000fe40005800000 */
[----:B------:R-:W-:Y:S01]  /*d4f0*/  FMNMX.FTZ R81, R49, R16, !PT ;  /* 0x0000001031517209 */ /* 0x000fe20007810000 */
[----:B------:R-:W-:Y:S01]  /*d500*/  MUFU.EX2 R79, R79 ;  /* 0x0000004f004f7308 */ /* 0x000fe20000000800 */
[----:B0-----:R-:W-:Y:S02]  /*d510*/  FSEL R36, R57, -INF , !P5 ;  /* 0xff80000039247808 */ /* 0x001fe40006800000 */
[----:B------:R-:W-:Y:S01]  /*d520*/  FMNMX.FTZ R16, R32, R81, !PT ;  /* 0x0000005120107209 */ /* 0x000fe20007810000 */
[----:B------:R-:W-:-:S01]  /*d530*/  FFMA.FTZ R81, R46, UR10, -R27 ;  /* 0x0000000a2e517c23 */ /* 0x000fc2000801081b */
[----:B------:R-:W-:Y:S01]  /*d540*/  ISETP.LT.OR P4, PT, R83, 0x5a, P4 ;  /* 0x0000005a5300780c */ /* 0x000fe20002781670 */
[----:B------:R-:W-:-:S01]  /*d550*/  FFMA.FTZ R46, R52, UR10, -R27 ;  /* 0x0000000a342e7c23 */ /* 0x000fc2000801081b */
[----:B------:R-:W-:Y:S01]  /*d560*/  FMNMX.FTZ R16, R53, R16, !PT ;  /* 0x0000001035107209 */ /* 0x000fe20007810000 */
[----:B------:R0:W-:Y:S01]  /*d570*/  MUFU.EX2 R57, R42 ;  /* 0x0000002a00397308 */ /* 0x0001e20000000800 */
[----:B------:R-:W-:Y:S01]  /*d580*/  ISETP.GT.AND P3, PT, R82, 0x61, P1 ;  /* 0x000000615200780c */ /* 0x000fe20000f64270 */
[----:B------:R-:W-:Y:S01]  /*d590*/  FFMA.FTZ R52, R64, UR10, -R27 ;  /* 0x0000000a40347c23 */ /* 0x000fe2000801081b */
[----:B------:R-:W-:-:S02]  /*d5a0*/  FMNMX.FTZ R85, R55, R16, !PT ;  /* 0x0000001037557209 */ /* 0x000fc40007810000 */
[----:B------:R-:W-:Y:S02]  /*d5b0*/  FSEL R59, R59, -INF , !P4 ;  /* 0xff8000003b3b7808 */ /* 0x000fe40006000000 */
[----:B------:R-:W-:Y:S01]  /*d5c0*/  FMNMX.FTZ R16, R36, R85, !PT ;  /* 0x0000005524107209 */ /* 0x000fe20007810000 */
[----:B------:R-:W-:Y:S01]  /*d5d0*/  MUFU.EX2 R30, R30 ;  /* 0x0000001e001e7308 */ /* 0x000fe20000000800 */
[----:B------:R-:W-:Y:S01]  /*d5e0*/  ISETP.GT.AND P5, PT, R82, 0x68, P1 ;  /* 0x000000685200780c */ /* 0x000fe20000fa4270 */
[--C-:B0-----:R-:W-:Y:S01]  /*d5f0*/  FFMA.FTZ R42, R48, UR10, -R27.reuse ;  /* 0x0000000a302a7c23 */ /* 0x101fe2000801081b */
[----:B------:R-:W-:Y:S01]  /*d600*/  ISETP.LT.OR P3, PT, R83, 0x62, P3 ;  /* 0x000000625300780c */ /* 0x000fe20001f61670 */
[--C-:B------:R-:W-:Y:S01]  /*d610*/  FFMA.FTZ R48, R56, UR10, -R27.reuse ;  /* 0x0000000a38307c23 */ /* 0x100fe2000801081b */
[----:B------:R-:W-:Y:S01]  /*d620*/  FMNMX.FTZ R16, R59, R16, !PT ;  /* 0x000000103b107209 */ /* 0x000fe20007810000 */
[----:B------:R-:W-:Y:S01]  /*d630*/  FFMA.FTZ R56, R72, UR10, -R27 ;  /* 0x0000000a48387c23 */ /* 0x000fe2000801081b */
[----:B------:R-:W-:Y:S01]  /*d640*/  ISETP.GT.AND P4, PT, R82, 0x69, P1 ;  /* 0x000000695200780c */ /* 0x000fe20000f84270 */
[----:B------:R-:W-:Y:S01]  /*d650*/  MUFU.EX2 R34, R34 ;  /* 0x0000002200227308 */ /* 0x000fe20000000800 */
[----:B------:R-:W-:-:S02]  /*d660*/  ISETP.LT.OR P5, PT, R83, 0x69, P5 ;  /* 0x000000695300780c */ /* 0x000fc40002fa1670 */
[----:B------:R-:W-:Y:S02]  /*d670*/  FSEL R63, R63, -INF , !P3 ;  /* 0xff8000003f3f7808 */ /* 0x000fe40005800000 */
[----:B------:R-:W-:Y:S02]  /*d680*/  FMNMX.FTZ R16, R61, R16, !PT ;  /* 0x000000103d107209 */ /* 0x000fe40007810000 */
[----:B------:R-:W-:Y:S01]  /*d690*/  FSEL R65, R65, -INF , !P5 ;  /* 0xff80000041417808 */ /* 0x000fe20006800000 */
[----:B------:R-:W-:Y:S01]  /*d6a0*/  MUFU.EX2 R40, R40 ;  /* 0x0000002800287308 */ /* 0x000fe20000000800 */
[----:B------:R-:W-:Y:S02]  /*d6b0*/  ISETP.LT.OR P4, PT, R83, 0x6a, P4 ;  /* 0x0000006a5300780c */ /* 0x000fe40002781670 */
[----:B------:R-:W-:Y:S02]  /*d6c0*/  FMNMX.FTZ R16, R63, R16, !PT ;  /* 0x000000103f107209 */ /* 0x000fe40007810000 */
[----:B------:R-:W-:-:S02]  /*d6d0*/  ISETP.GT.AND P3, PT, R82, 0x71, P1 ;  /* 0x000000715200780c */ /* 0x000fc40000f64270 */
[----:B------:R-:W-:Y:S01]  /*d6e0*/  FSEL R44, R67, -INF , !P4 ;  /* 0xff800000432c7808 */ /* 0x000fe20006000000 */
[----:B------:R-:W-:Y:S01]  /*d6f0*/  MUFU.EX2 R81, R81 ;  /* 0x0000005100517308 */ /* 0x000fe20000000800 */
[----:B------:R-:W-:Y:S02]  /*d700*/  FMNMX.FTZ R85, R65, R16, !PT ;  /* 0x0000001041557209 */ /* 0x000fe40007810000 */
[----:B------:R-:W-:Y:S02]  /*d710*/  ISETP.GT.AND P5, PT, R82, 0x78, P1 ;  /* 0x000000785200780c */ /* 0x000fe40000fa4270 */
[----:B------:R-:W-:Y:S02]  /*d720*/  ISETP.LT.OR P3, PT, R83, 0x72, P3 ;  /* 0x000000725300780c */ /* 0x000fe40001f61670 */
[----:B------:R-:W-:Y:S01]  /*d730*/  FMNMX.FTZ R16, R44, R85, !PT ;  /* 0x000000552c107209 */ /* 0x000fe20007810000 */
[----:B------:R0:W-:Y:S01]  /*d740*/  MUFU.EX2 R67, R50 ;  /* 0x0000003200437308 */ /* 0x0001e20000000800 */
[----:B------:R-:W-:-:S02]  /*d750*/  ISETP.GT.AND P1, PT, R82, 0x79, P1 ;  /* 0x000000795200780c */ /* 0x000fc40000f24270 */
[----:B------:R-:W-:Y:S02]  /*d760*/  ISETP.LT.OR P5, PT, R83, 0x79, P5 ;  /* 0x000000795300780c */ /* 0x000fe40002fa1670 */
[----:B------:R-:W-:Y:S02]  /*d770*/  FSEL R71, R71, -INF , !P3 ;  /* 0xff80000047477808 */ /* 0x000fe40005800000 */
[----:B------:R-:W-:Y:S01]  /*d780*/  FMNMX.FTZ R16, R69, R16, !PT ;  /* 0x0000001045107209 */ /* 0x000fe20007810000 */
[----:B------:R-:W-:Y:S01]  /*d790*/  MUFU.EX2 R42, R42 ;  /* 0x0000002a002a7308 */ /* 0x000fe20000000800 */
[----:B------:R-:W-:Y:S01]  /*d7a0*/  ISETP.LT.OR P1, PT, R83, 0x7a, P1 ;  /* 0x0000007a5300780c */ /* 0x000fe20000f21670 */
[--C-:B0-----:R-:W-:Y:S01]  /*d7b0*/  FFMA.FTZ R50, R60, UR10, -R27.reuse ;  /* 0x0000000a3c327c23 */ /* 0x101fe2000801081b */
[----:B------:R-:W-:Y:S01]  /*d7c0*/  FSEL R73, R73, -INF , !P5 ;  /* 0xff80000049497808 */ /* 0x000fe20006800000 */
[--C-:B------:R-:W-:Y:S01]  /*d7d0*/  FFMA.FTZ R83, R54, UR10, -R27.reuse ;  /* 0x0000000a36537c23 */ /* 0x100fe2000801081b */
[----:B------:R-:W-:Y:S01]  /*d7e0*/  FMNMX.FTZ R16, R71, R16, !PT ;  /* 0x0000001047107209 */ /* 0x000fe20007810000 */
[----:B------:R-:W-:Y:S01]  /*d7f0*/  FFMA.FTZ R54, R68, UR10, -R27 ;  /* 0x0000000a44367c23 */ /* 0x000fe2000801081b */
[----:B------:R-:W-:Y:S01]  /*d800*/  FSEL R76, R76, -INF , !P1 ;  /* 0xff8000004c4c7808 */ /* 0x000fe20004800000 */
[----:B------:R-:W-:Y:S01]  /*d810*/  MUFU.EX2 R46, R46 ;  /* 0x0000002e002e7308 */ /* 0x000fe20000000800 */
[----:B------:R-:W-:-:S04]  /*d820*/  FMNMX.FTZ R85, R73, R16, !PT ;  /* 0x0000001049557209 */ /* 0x000fc80007810000 */
[----:B------:R-:W-:Y:S01]  /*d830*/  FMNMX.FTZ R16, R76, R85, !PT ;  /* 0x000000554c107209 */ /* 0x000fe20007810000 */
[----:B------:R-:W-:-:S01]  /*d840*/  FFMA.FTZ R85, R58, UR10, -R27 ;  /* 0x0000000a3a557c23 */ /* 0x000fc2000801081b */
[--C-:B------:R-:W-:Y:S01]  /*d850*/  FFMA.FTZ R58, R77, UR10, -R27.reuse ;  /* 0x0000000a4d3a7c23 */ /* 0x100fe2000801081b */
[----:B------:R-:W-:Y:S01]  /*d860*/  IMAD.U32 R77, RZ, RZ, UR10 ;  /* 0x0000000aff4d7e24 */ /* 0x000fe2000f8e00ff */
[----:B------:R-:W-:Y:S01]  /*d870*/  MUFU.EX2 R83, R83 ;  /* 0x0000005300537308 */ /* 0x000fe20000000800 */
[----:B------:R-:W0:Y:S07]  /*d880*/  SHFL.BFLY PT, R139, R16, 0x2, 0x1f ;  /* 0x0c401f00108b7f89 */ /* 0x000e2e00000e0000 */
[----:B------:R-:W-:Y:S08]  /*d890*/  MUFU.EX2 R48, R48 ;  /* 0x0000003000307308 */ /* 0x000ff00000000800 */
[----:B------:R-:W-:Y:S08]  /*d8a0*/  MUFU.EX2 R85, R85 ;  /* 0x0000005500557308 */ /* 0x000ff00000000800 */
[----:B------:R-:W-:Y:S01]  /*d8b0*/  MUFU.EX2 R50, R50 ;  /* 0x0000003200327308 */ /* 0x000fe20000000800 */
[----:B0-----:R-:W-:Y:S01]  /*d8c0*/  FMNMX.FTZ R60, R16, R139, !PT ;  /* 0x0000008b103c7209 */ /* 0x001fe20007810000 */
[----:B------:R-:W-:Y:S01]  /*d8d0*/  FFMA.FTZ R139, R70, UR10, -R27 ;  /* 0x0000000a468b7c23 */ /* 0x000fe2000801081b */
[----:B------:R-:W-:-:S03]  /*d8e0*/  FSEL R27, R11, RZ, P6 ;  /* 0x000000ff0b1b7208 */ /* 0x000fc60003000000 */
[----:B------:R-:W0:Y:S02]  /*d8f0*/  SHFL.BFLY PT, R141, R60, 0x1, 0x1f ;  /* 0x0c201f003c8d7f89 */ /* 0x000e2400000e0000 */
[----:B------:R-:W-:-:S01]  /*d900*/  FADD.FTZ R8, -R27, R8 ;  /* 0x000000081b087221 */ /* 0x000fc20000010100 */
[----:B------:R-:W-:Y:S08]  /*d910*/  MUFU.EX2 R87, R87 ;  /* 0x0000005700577308 */ /* 0x000ff00000000800 */
[----:B------:R-:W-:Y:S08]  /*d920*/  MUFU.EX2 R52, R52 ;  /* 0x0000003400347308 */ /* 0x000ff00000000800 */
[----:B------:R-:W-:Y:S01]  /*d930*/  MUFU.EX2 R137, R137 ;  /* 0x0000008900897308 */ /* 0x000fe20000000800 */
[----:B0-----:R-:W-:Y:S01]  /*d940*/  FMNMX.FTZ R16, R60, R141, !PT ;  /* 0x0000008d3c107209 */ /* 0x001fe20007810000 */
[----:B------:R-:W-:-:S06]  /*d950*/  FMUL.FTZ R60, R8, UR10 ;  /* 0x0000000a083c7c20 */ /* 0x000fcc0008410000 */
[----:B------:R-:W-:Y:S01]  /*d960*/  MUFU.EX2 R54, R54 ;  /* 0x0000003600367308 */ /* 0x000fe20000000800 */
[C---:B------:R-:W-:Y:S01]  /*d970*/  FSETP.NEU.FTZ.AND P1, PT, R16.reuse, -INF , PT ;  /* 0xff8000001000780b */ /* 0x040fe20003f3d000 */
[----:B------:R-:W-:-:S03]  /*d980*/  FFMA.FTZ R62, R16, R77, -8 ;  /* 0xc1000000103e7423 */ /* 0x000fc6000001004d */
[----:B------:R-:W-:Y:S02]  /*d990*/  FSEL R68, R16, RZ, P1 ;  /* 0x000000ff10447208 */ /* 0x000fe40000800000 */
[----:B------:R-:W-:Y:S01]  /*d9a0*/  FSEL R8, R62, RZ, P1 ;  /* 0x000000ff3e087208 */ /* 0x000fe20000800000 */
[----:B------:R-:W0:Y:S02]  /*d9b0*/  MUFU.EX2 R60, R60 ;  /* 0x0000003c003c7308 */ /* 0x000e240000000800 */
[----:B------:R-:W-:-:S02]  /*d9c0*/  FADD.FTZ R68, -R68, R9 ;  /* 0x0000000944447221 */ /* 0x000fc40000010100 */
[--C-:B------:R-:W-:Y:S01]  /*d9d0*/  FFMA.FTZ R64, R33, UR10, -R8.reuse ;  /* 0x0000000a21407c23 */ /* 0x100fe20008010808 */
[----:B------:R-:W-:-:S01]  /*d9e0*/  FFMA.FTZ R20, R20, UR10, -R8 ;  /* 0x0000000a14147c23 */ /* 0x000fc20008010808 */
[----:B------:R-:W-:Y:S01]  /*d9f0*/  FMUL.FTZ R33, R68, UR10 ;  /* 0x0000000a44217c20 */ /* 0x000fe20008410000 */
        /* <DEDUP_REMOVED lines=10> */
[----:B0-----:R-:W-:Y:S01]  /*daa0*/  FFMA.FTZ R39, R60, R4, R19 ;  /* 0x000000043c277223 */ /* 0x001fe20000010013 */
        /* <DEDUP_REMOVED lines=11> */
[--C-:B------:R-:W-:Y:S01]  /*db60*/  FFMA.FTZ R49, R49, UR10, -R8.reuse ;  /* 0x0000000a31317c23 */ /* 0x100fe20008010808 */
[----:B------:R-:W-:-:S01]  /*db70*/  FFMA.FTZ R32, R32, UR10, -R8 ;  /* 0x0000000a20207c23 */ /* 0x000fc20008010808 */
[--C-:B------:R-:W-:Y:S01]  /*db80*/  FFMA.FTZ R36, R36, UR10, -R8.reuse ;  /* 0x0000000a24247c23 */ /* 0x100fe20008010808 */
[----:B------:R-:W-:-:S01]  /*db90*/  FFMA.FTZ R44, R44, UR10, -R8 ;  /* 0x0000000a2c2c7c23 */ /* 0x000fc20008010808 */
[----:B------:R-:W-:-:S02]  /*dba0*/  FFMA.FTZ R73, R73, UR10, -R8 ;  /* 0x0000000a49497c23 */ /* 0x000fc40008010808 */
[----:B------:R-:W2:Y:S01]  /*dbb0*/  MUFU.EX2 R14, R14 ;  /* 0x0000000e000e7308 */ /* 0x000ea20000000800 */
[----:B0-----:R-:W-:-:S07]  /*dbc0*/  FFMA.FTZ R4, R33, R3, R20 ;  /* 0x0000000321047223 */ /* 0x001fce0000010014 */
[----:B------:R-:W0:Y:S01]  /*dbd0*/  MUFU.EX2 R141, R141 ;  /* 0x0000008d008d7308 */ /* 0x000e220000000800 */
[----:B-1----:R-:W-:-:S07]  /*dbe0*/  FADD.FTZ R3, R77, R4 ;  /* 0x000000044d037221 */ /* 0x002fce0000010000 */
[----:B------:R-:W1:Y:S01]  /*dbf0*/  MUFU.EX2 R21, R21 ;  /* 0x0000001500157308 */ /* 0x000e620000000800 */
[----:B--2---:R-:W-:-:S01]  /*dc00*/  FADD.FTZ R4, R14, R3 ;  /* 0x000000030e047221 */ /* 0x004fc20000010000 */
[----:B------:R-:W-:Y:S01]  /*dc10*/  FADD.FTZ R3, R18, R39 ;  /* 0x0000002712037221 */ /* 0x000fe20000010000 */
[----:B------:R-:W-:-:S03]  /*dc20*/  FFMA.FTZ R39, R53, UR10, -R8 ;  /* 0x0000000a35277c23 */ /* 0x000fc60008010808 */
        /* <DEDUP_REMOVED lines=9> */
[----:B------:R-:W-:Y:S01]  /*dcc0*/  FADD.FTZ R72, R28, R43 ;  /* 0x0000002b1c487221 */ /* 0x000fe20000010000 */
[----:B------:R-:W-:-:S01]  /*dcd0*/  FFMA.FTZ R43, R59, UR10, -R8 ;  /* 0x0000000a3b2b7c23 */ /* 0x000fc20008010808 */
[----:B------:R-:W1:Y:S01]  /*dce0*/  MUFU.EX2 R62, R62 ;  /* 0x0000003e003e7308 */ /* 0x000e620000000800 */
[----:B--2---:R-:W-:-:S01]  /*dcf0*/  FADD.FTZ R4, R26, R3 ;  /* 0x000000031a047221 */ /* 0x004fc20000010000 */
[----:B------:R-:W-:-:S04]  /*dd00*/  FADD.FTZ R45, R79, R72 ;  /* 0x000000484f2d7221 */ /* 0x000fc80000010000 */
[----:B------:R-:W-:Y:S01]  /*dd10*/  FADD.FTZ R72, R30, R45 ;  /* 0x0000002d1e487221 */ /* 0x000fe20000010000 */
[----:B------:R-:W-:-:S01]  /*dd20*/  FFMA.FTZ R45, R61, UR10, -R8 ;  /* 0x0000000a3d2d7c23 */ /* 0x000fc20008010808 */
[----:B------:R-:W2:Y:S01]  /*dd30*/  MUFU.EX2 R25, R25 ;  /* 0x0000001900197308 */ /* 0x000ea20000000800 */
[----:B0-----:R-:W-:-:S01]  /*dd40*/  FADD.FTZ R3, R23, R4 ;  /* 0x0000000417037221 */ /* 0x001fc20000010000 */
[----:B------:R-:W-:-:S04]  /*dd50*/  FADD.FTZ R47, R51, R72 ;  /* 0x00000048332f7221 */ /* 0x000fc80000010000 */
        /* <DEDUP_REMOVED lines=23> */
[----:B------:R0:W3:Y:S01]  /*ded0*/  MUFU.EX2 R37, R49 ;  /* 0x0000003100257308 */ /* 0x0000e20000000800 */
[----:B-1----:R-:W-:-:S07]  /*dee0*/  FADD.FTZ R3, R35, R4 ;  /* 0x0000000423037221 */ /* 0x002fce0000010000 */
[----:B------:R-:W1:Y:S01]  /*def0*/  MUFU.EX2 R32, R32 ;  /* 0x0000002000207308 */ /* 0x000e620000000800 */
[----:B0-----:R-:W-:-:S01]  /*df00*/  FADD.FTZ R49, R81, R74 ;  /* 0x0000004a51317221 */ /* 0x001fc20000010000 */
[----:B--2---:R-:W-:-:S03]  /*df10*/  FADD.FTZ R4, R68, R3 ;  /* 0x0000000344047221 */ /* 0x004fc60000010000 */
[----:B------:R-:W-:-:S03]  /*df20*/  FADD.FTZ R74, R42, R49 ;  /* 0x000000312a4a7221 */ /* 0x000fc60000010000 */
[----:B------:R-:W0:Y:S01]  /*df30*/  MUFU.EX2 R39, R39 ;  /* 0x0000002700277308 */ /* 0x000e220000000800 */
[----:B------:R-:W-:-:S01]  /*df40*/  FADD.FTZ R49, R67, R74 ;  /* 0x0000004a43317221 */ /* 0x000fc20000010000 */
[----:B---3--:R-:W-:-:S03]  /*df50*/  FADD.FTZ R3, R37, R4 ;  /* 0x0000000425037221 */ /* 0x008fc60000010000 */
[----:B------:R-:W-:Y:S01]  /*df60*/  FADD.FTZ R74, R46, R49 ;  /* 0x000000312e4a7221 */ /* 0x000fe20000010000 */
[----:B------:R-:W-:-:S02]  /*df70*/  FFMA.FTZ R49, R69, UR10, -R8 ;  /* 0x0000000a45317c23 */ /* 0x000fc40008010808 */
[----:B------:R-:W2:Y:S01]  /*df80*/  MUFU.EX2 R70, R70 ;  /* 0x0000004600467308 */ /* 0x000ea20000000800 */
[----:B------:R-:W-:-:S01]  /*df90*/  FADD.FTZ R53, R83, R74 ;  /* 0x0000004a53357221 */ /* 0x000fc20000010000 */
[----:B-1----:R-:W-:-:S03]  /*dfa0*/  FADD.FTZ R4, R32, R3 ;  /* 0x0000000320047221 */ /* 0x002fc60000010000 */
[----:B------:R-:W-:-:S03]  /*dfb0*/  FADD.FTZ R74, R48, R53 ;  /* 0x00000035304a7221 */ /* 0x000fc60000010000 */
[----:B------:R-:W1:Y:S01]  /*dfc0*/  MUFU.EX2 R36, R36 ;  /* 0x0000002400247308 */ /* 0x000e620000000800 */
[----:B0-----:R-:W-:-:S01]  /*dfd0*/  FADD.FTZ R3, R39, R4 ;  /* 0x0000000427037221 */ /* 0x001fc20000010000 */
[----:B------:R-:W-:Y:S01]  /*dfe0*/  FADD.FTZ R53, R85, R74 ;  /* 0x0000004a55357221 */ /* 0x000fe20000010000 */
[----:B------:R-:W-:-:S01]  /*dff0*/  FFMA.FTZ R74, R71, UR10, -R8 ;  /* 0x0000000a474a7c23 */ /* 0x000fc20008010808 */
[----:B------:R-:W-:Y:S02]  /*e000*/  FFMA.FTZ R8, R76, UR10, -R8 ;  /* 0x0000000a4c087c23 */ /* 0x000fe40008010808 */
[----:B------:R-:W-:-:S02]  /*e010*/  FADD.FTZ R4, R50, R53 ;  /* 0x0000003532047221 */ /* 0x000fc40000010000 */
[----:B------:R-:W0:Y:S01]  /*e020*/  MUFU.EX2 R43, R43 ;  /* 0x0000002b002b7308 */ /* 0x000e220000000800 */
[----:B--2---:R-:W-:-:S07]  /*e030*/  FADD.FTZ R3, R70, R3 ;  /* 0x0000000346037221 */ /* 0x004fce0000010000 */
[----:B------:R-:W2:Y:S08]  /*e040*/  MUFU.EX2 R45, R45 ;  /* 0x0000002d002d7308 */ /* 0x000eb00000000800 */
[----:B------:R-:W3:Y:S08]  /*e050*/  MUFU.EX2 R72, R72 ;  /* 0x0000004800487308 */ /* 0x000ef00000000800 */
[----:B------:R1:W-:Y:S08]  /*e060*/  MUFU.EX2 R27, R78 ;  /* 0x0000004e001b7308 */ /* 0x0003f00000000800 */
[----:B------:R-:W4:Y:S01]  /*e070*/  MUFU.EX2 R47, R47 ;  /* 0x0000002f002f7308 */ /* 0x000f220000000800 */
[----:B-1----:R-:W-:-:S01]  /*e080*/  FADD.FTZ R78, R36, R3 ;  /* 0x00000003244e7221 */ /* 0x002fc20000010000 */
[----:B------:R-:W-:-:S03]  /*e090*/  FADD.FTZ R3, R87, R4 ;  /* 0x0000000457037221 */ /* 0x000fc60000010000 */
[----:B0-----:R-:W-:Y:S01]  /*e0a0*/  FADD.FTZ R78, R43, R78 ;  /* 0x0000004e2b4e7221 */ /* 0x001fe20000010000 */
[----:B------:R-:W-:-:S02]  /*e0b0*/  FADD.FTZ R4, R52, R3 ;  /* 0x0000000334047221 */ /* 0x000fc40000010000 */
[----:B------:R-:W0:Y:S01]  /*e0c0*/  MUFU.EX2 R139, R139 ;  /* 0x0000008b008b7308 */ /* 0x000e220000000800 */
[----:B--2---:R-:W-:-:S01]  /*e0d0*/  FADD.FTZ R3, R45, R78 ;  /* 0x0000004e2d037221 */ /* 0x004fc20000010000 */
[----:B------:R-:W-:-:S03]  /*e0e0*/  FADD.FTZ R53, R137, R4 ;  /* 0x0000000489357221 */ /* 0x000fc60000010000 */
[----:B---3--:R-:W-:Y:S01]  /*e0f0*/  FADD.FTZ R4, R72, R3 ;  /* 0x0000000348047221 */ /* 0x008fe20000010000 */
[----:B------:R-:W-:-:S02]  /*e100*/  FADD.FTZ R76, R54, R53 ;  /* 0x00000035364c7221 */ /* 0x000fc40000010000 */
[----:B------:R-:W1:Y:S01]  /*e110*/  MUFU.EX2 R44, R44 ;  /* 0x0000002c002c7308 */ /* 0x000e620000000800 */
[----:B----4-:R-:W-:-:S07]  /*e120*/  FADD.FTZ R3, R47, R4 ;  /* 0x000000042f037221 */ /* 0x010fce0000010000 */
        /* <DEDUP_REMOVED lines=19> */
.L_x_11849:
        /* <DEDUP_REMOVED lines=90> */
.L_x_11831:
[----:B------:R-:W-:Y:S06]  /*e800*/  BAR.ARV 0x8, 0x200 ;  /* 0x0208000000007b1d */ /* 0x000fec0000002000 */
[----:B------:R-:W-:Y:S05]  /*e810*/  @!P0 BRA `(.L_x_11851) ;  /* 0x0000000000048947 */ /* 0x000fea0003800000 */
[----:B------:R-:W-:Y:S01]  /*e820*/  BPT.TRAP 0x1 ;  /* 0x000000040000795c */ /* 0x000fe20000300000 */
.L_x_11851:
[----:B------:R-:W-:Y:S01]  /*e830*/  ULEA UR11, UR4, UR44, 0x3 ;  /* 0x0000002c040b7291 */ /* 0x000fe2000f8e183f */
[----:B------:R-:W-:-:S05]  /*e840*/  IMAD.U32 R0, RZ, RZ, UR5 ;  /* 0x00000005ff007e24 */ /* 0x000fca000f8e00ff */
[----:B------:R-:W-:-:S04]  /*e850*/  SHF.L.U32 R0, R0, 0x1f, RZ ;  /* 0x0000001f00007819 */ /* 0x000fc800000006ff */
[----:B------:R0:W1:Y:S01]  /*e860*/  SYNCS.PHASECHK.TRANS64.TRYWAIT P1, [UR11+0x17050], R0 ;  /* 0x01705000ff0075a7 */ /* 0x000062000802014b */
[----:B------:R-:W-:Y:S05]  /*e870*/  @!P0 BRA `(.L_x_11852) ;  /* 0x0000000000048947 */ /* 0x000fea0003800000 */
[----:B------:R-:W-:Y:S01]  /*e880*/  BPT.TRAP 0x1 ;  /* 0x000000040000795c */ /* 0x000fe20000300000 */
.L_x_11852:
[----:B-1----:R-:W-:Y:S05]  /*e890*/  @P1 BRA `(.L_x_11853) ;  /* 0x0000000000081947 */ /* 0x002fea0003800000 */
[----:B------:R-:W1:Y:S02]  /*e8a0*/  SYNCS.PHASECHK.TRANS64.TRYWAIT P1, [UR11+0x17050], R0 ;  /* 0x01705000ff0075a7 */ /* 0x000e64000802014b */
[----:B-1----:R-:W-:Y:S05]  /*e8b0*/  @!P1 BRA `(.L_x_11854) ;  /* 0x0000006c00809947 */ /* 0x002fea0003800000 */
.L_x_11853:
[----:B------:R-:W-:Y:S01]  /*e8c0*/  ULDC.64 UR12, c[0x0][0x9a0] ;  /* 0x00026800000c7ab9 */ /* 0x000fe20000000a00 */
[----:B------:R-:W-:Y:S01]  /*e8d0*/  UIADD3 UR44, UR44, 0x400, URZ ;  /* 0x000004002c2c7890 */ /* 0x000fe2000fffe03f */
[----:B------:R-:W-:Y:S01]  /*e8e0*/  WARPGROUP.ARRIVE ;  /* 0x00000000000079c5 */ /* 0x000fe20000000000 */
[----:B------:R-:W-:Y:S01]  /*e8f0*/  UISETP.NE.U32.AND UP0, UPT, UR12, URZ, UPT ;  /* 0x0000003f0c00728c */ /* 0x000fe2000bf05070 */
[----:B-1----:R-:W-:Y:S01]  /*e900*/  IMAD.MOV.U32 R5, RZ, RZ, 0x3f800000 ;  /* 0x3f800000ff057424 */ /* 0x002fe200078e00ff */
[----:B------:R-:W-:Y:S02]  /*e910*/  USHF.R.U32.HI UR44, URZ, 0x4, UR44 ;  /* 0x000000043f2c7899 */ /* 0x000fe4000801162c */
[----:B------:R-:W-:Y:S02]  /*e920*/  UISETP.NE.AND.EX UP0, UPT, UR13, URZ, UPT, UP0 ;  /* 0x0000003f0d00728c */ /* 0x000fe4000bf05300 */
[----:B------:R-:W-:-:S04]  /*e930*/  ULOP3.LUT UR44, UR44, 0x3fff, URZ, 0xc0, !UPT ;  /* 0x00003fff2c2c7892 */ /* 0x000fc8000f8ec03f */
[----:B------:R-:W-:Y:S01]  /*e940*/  ULOP3.LUT UR6, UR44, 0x10000, URZ, 0xfc, !UPT ;  /* 0x000100002c067892 */ /* 0x000fe2000f8efc3f */
[----:B------:R-:W-:-:S03]  /*e950*/  PLOP3.LUT P1, PT, PT, PT, UP0, 0x80, 0x0 ;  /* 0x000000000000781c */ /* 0x000fc60003f2f008 */
[----:B------:R-:W-:Y:S01]  /*e960*/  UIMAD UR6, UR4, 0x300, UR6 ;  /* 0x00000300040678a4 */ /* 0x000fe2000f8e0206 */
[----:B------:R-:W-:Y:S01]  /*e970*/  @UP0 ULDC.64 UR14, c[0x0][0x9c8] ;  /* 0x00027200000e0ab9 */ /* 0x000fe20000000a00 */
[----:B------:R-:W-:Y:S02]  /*e980*/  @UP0 USHF.R.S32.HI UR18, URZ, 0x1f, UR40 ;  /* 0x0000001f3f120899 */ /* 0x000fe40008011428 */
[----:B------:R-:W-:Y:S02]  /*e990*/  @UP0 UIMAD UR5, UR41, UR14, URZ ;  /* 0x0000000e290502a4 */ /* 0x000fe4000f8e023f */
[----:B------:R-:W-:Y:S02]  /*e9a0*/  @UP0 UIMAD.WIDE.U32 UR8, UR39, UR14, URZ ;  /* 0x0000000e270802a5 */ /* 0x000fe4000f8e003f */
[----:B------:R-:W-:Y:S01]  /*e9b0*/  @UP0 UIMAD UR5, UR39, UR15, UR5 ;  /* 0x0000000f270502a4 */ /* 0x000fe2000f8e0205 */
[----:B------:R-:W-:Y:S02]  /*e9c0*/  UMOV UR14, UR6 ;  /* 0x00000006000e7c82 */ /* 0x000fe40008000000 */
[----:B------:R-:W-:Y:S01]  /*e9d0*/  UMOV UR15, 0x40000040 ;  /* 0x40000040000f7882 */ /* 0x000fe20000000000 */
[----:B------:R-:W-:Y:S01]  /*e9e0*/  @UP0 ULDC.64 UR16, c[0x0][0x9d0] ;  /* 0x0002740000100ab9 */ /* 0x000fe20000000a00 */
[----:B------:R-:W-:Y:S01]  /*e9f0*/  QGMMA.64x96x32.F32.E4M3.E4M3 R88, R148, gdesc[UR12], R88, gsb0 ;  /* 0x0160000c94587df3 */ /* 0x000fe20008000858 */
[----:B------:R-:W-:-:S02]  /*ea00*/  @UP0 UIMAD UR4, UR18, UR16, URZ ;  /* 0x00000010120402a4 */ /* 0x000fc4000f8e023f */
[----:B------:R-:W-:Y:S02]  /*ea10*/  @UP0 UIADD3 UR5, UR9, UR5, URZ ;  /* 0x0000000509050290 */ /* 0x000fe4000fffe03f */
[----:B------:R-:W-:-:S03]  /*ea20*/  @UP0 UIMAD UR9, UR40, UR17, UR4 ;  /* 0x00000011280902a4 */ /* 0x000fc6000f8e0204 */
[----:B------:R-:W-:Y:S02]  /*ea30*/  @UP0 UMOV UR4, UR8 ;  /* 0x0000000800040c82 */ /* 0x000fe40008000000 */
[----:B------:R-:W-:-:S04]  /*ea40*/  @UP0 UIMAD.WIDE.U32 UR4, UR40, UR16, UR4 ;  /* 0x00000010280402a5 */ /* 0x000fc8000f8e0004 */
[----:B------:R-:W-:Y:S02]  /*ea50*/  @UP0 UIADD3 UR5, UR5, UR9, URZ ;  /* 0x0000000905050290 */ /* 0x000fe4000fffe03f */
[----:B------:R-:W-:-:S04]  /*ea60*/  @UP0 ULEA UR8, UP1, UR4, UR12, 0x2 ;  /* 0x0000000c04080291 */ /* 0x000fc8000f82103f */
[----:B------:R-:W-:Y:S02]  /*ea70*/  @UP0 ULEA.HI.X UR9, UR4, UR13, UR5, 0x2, UP1 ;  /* 0x0000000d04090291 */ /* 0x000fe400088f1405 */
[----:B------:R-:W-:-:S04]  /*ea80*/  IMAD.U32 R6, RZ, RZ, UR8 ;  /* 0x00000008ff067e24 */ /* 0x000fc8000f8e00ff */
[----:B------:R-:W-:-:S05]  /*ea90*/  IMAD.U32 R7, RZ, RZ, UR9 ;  /* 0x00000009ff077e24 */ /* 0x000fca000f8e00ff */
        /* <DEDUP_REMOVED lines=54> */
.L_x_11855:
        /* <DEDUP_REMOVED lines=52> */
.L_x_11777:
[----:B------:R-:W-:Y:S05]  /*f140*/  @P0 BRA `(.L_x_11856) ;  /* 0x0000001800ec0947 */ /* 0x000fea0003800000 */
[----:B------:R-:W0:Y:S01]  /*f150*/  S2R R9, SR_TID.X ;  /* 0x0000000000097919 */ /* 0x000e220000002100 */
[----:B------:R-:W-:Y:S01]  /*f160*/  ULDC.64 UR4, c[0x4][0x70] ;  /* 0x01001c0000047ab9 */ /* 0x000fe20000000a00 */
[----:B------:R-:W1:Y:S01]  /*f170*/  LDC R46, c[0x0][0xbe8] ;  /* 0x0002fa00ff2e7b82 */ /* 0x000e620000000800 */
[----:B------:R-:W-:Y:S01]  /*f180*/  ULDC.64 UR8, c[0x0][0xbd0] ;  /* 0x0002f40000087ab9 */ /* 0x000fe20000000a00 */
[----:B------:R-:W-:Y:S01]  /*f190*/  USHF.R.S32.HI UR7, URZ, 0x1f, UR40 ;  /* 0x0000001f3f077899 */ /* 0x000fe20008011428 */
[----:B------:R-:W-:-:S05]  /*f1a0*/  ULDC.64 UR10, c[0x0][0xb38] ;  /* 0x0002ce00000a7ab9 */ /* 0x000fca0000000a00 */
[----:B------:R-:W2:Y:S01]  /*f1b0*/  LDC R72, c[0x0][0xc50] ;  /* 0x00031400ff487b82 */ /* 0x000ea20000000800 */
[----:B0-----:R-:W-:-:S05]  /*f1c0*/  IMAD.SHL.U32 R7, R9, 0x4, RZ ;  /* 0x0000000409077824 */ /* 0x001fca00078e00ff */
[----:B------:R-:W-:Y:S02]  /*f1d0*/  LOP3.LUT R7, R7, 0xc, RZ, 0xc0, !PT ;  /* 0x0000000c07077812 */ /* 0x000fe400078ec0ff */
[----:B------:R-:W-:Y:S02]  /*f1e0*/  BAR.SYNC.DEFER_BLOCKING 0x1, 0x180 ;  /* 0x0046000000007b1d */ /* 0x000fe40000010000 */
[----:B------:R-:W-:-:S05]  /*f1f0*/  IADD3 R12, P0, R7, UR4, RZ ;  /* 0x00000004070c7c10 */ /* 0x000fca000ff1e0ff */
[----:B------:R-:W-:-:S05]  /*f200*/  IMAD.X R13, RZ, RZ, UR5, P0 ;  /* 0x00000005ff0d7e24 */ /* 0x000fca00080e06ff */
[----:B------:R0:W3:Y:S01]  /*f210*/  LDG.E.CONSTANT R12, desc[UR36][R12.64] ;  /* 0x000000240c0c7981 */ /* 0x0000e2000c1e9900 */
[----:B------:R-:W-:Y:S01]  /*f220*/  LOP3.LUT P0, R7, R9, 0x3, RZ, 0xc0, !PT ;  /* 0x0000000309077812 */ /* 0x000fe2000780c0ff */
[----:B------:R-:W-:Y:S01]  /*f230*/  UIMAD.WIDE.U32 UR4, UR40, UR8, URZ ;  /* 0x00000008280472a5 */ /* 0x000fe2000f8e003f */
[----:B-1----:R-:W-:Y:S01]  /*f240*/  ISETP.NE.AND P2, PT, R46, 0x1, PT ;  /* 0x000000012e00780c */ /* 0x002fe20003f45270 */
[----:B------:R-:W-:Y:S01]  /*f250*/  UIMAD UR6, UR7, UR8, URZ ;  /* 0x00000008070672a4 */ /* 0x000fe2000f8e023f */
[----:B------:R-:W-:Y:S01]  /*f260*/  ISETP.EQ.OR P0, PT, R7, 0x3, !P0 ;  /* 0x000000030700780c */ /* 0x000fe20004702670 */
[----:B------:R-:W-:Y:S01]  /*f270*/  UIMAD UR8, UR7, UR10, URZ ;  /* 0x0000000a070872a4 */ /* 0x000fe2000f8e023f */
[----:B------:R-:W-:Y:S01]  /*f280*/  BSSY B0, `(.L_x_11857) ;  /* 0x0000145000007945 */ /* 0x000fe20003800000 */
[----:B------:R-:W-:Y:S01]  /*f290*/  IMAD.U32 R26, RZ, RZ, UR4 ;  /* 0x00000004ff1a7e24 */ /* 0x000fe2000f8e00ff */
[----:B------:R-:W-:Y:S01]  /*f2a0*/  SEL R73, R3, R4, P0 ;  /* 0x0000000403497207 */ /* 0x000fe20000000000 */
[----:B------:R-:W-:Y:S01]  /*f2b0*/  UIMAD UR9, UR40, UR9, UR6 ;  /* 0x00000009280972a4 */ /* 0x000fe2000f8e0206 */
[----:B------:R-:W-:Y:S01]  /*f2c0*/  SEL R3, R4, R3, P0 ;  /* 0x0000000304037207 */ /* 0x000fe20000000000 */
[----:B------:R-:W-:Y:S01]  /*f2d0*/  VIADD R4, R9, 0xffffff80 ;  /* 0xffffff8009047836 */ /* 0x000fe20000000000 */
[----:B------:R-:W-:Y:S01]  /*f2e0*/  SEL R55, R15, R6, P0 ;  /* 0x000000060f377207 */ /* 0x000fe20000000000 */
[----:B------:R-:W2:Y:S01]  /*f2f0*/  S2UR UR4, SR_CTAID.Y ;  /* 0x00000000000479c3 */ /* 0x000ea20000002600 */
[----:B------:R-:W-:Y:S01]  /*f300*/  SEL R15, R6, R15, P0 ;  /* 0x0000000f060f7207 */ /* 0x000fe20000000000 */
[----:B------:R-:W-:Y:S01]  /*f310*/  UIADD3 UR9, UR5, UR9, URZ ;  /* 0x0000000905097290 */ /* 0x000fe2000fffe03f */
[----:B------:R-:W-:Y:S01]  /*f320*/  SHF.R.S32.HI R23, RZ, 0x1f, R4 ;  /* 0x0000001fff177819 */ /* 0x000fe20000011404 */
[----:B------:R-:W-:Y:S01]  /*f330*/  UIMAD.WIDE.U32 UR6, UR40, UR10, URZ ;  /* 0x0000000a280672a5 */ /* 0x000fe2000f8e003f */
[----:B------:R-:W-:Y:S01]  /*f340*/  SEL R57, R5, R8, P0 ;  /* 0x0000000805397207 */ /* 0x000fe20000000000 */
[----:B------:R-:W-:Y:S01]  /*f350*/  UIMAD UR8, UR40, UR11, UR8 ;  /* 0x0000000b280872a4 */ /* 0x000fe2000f8e0208 */
[----:B------:R-:W-:Y:S01]  /*f360*/  LEA.HI R6, R23, R4, RZ, 0x7 ;  /* 0x0000000417067211 */ /* 0x000fe200078f38ff */
[----:B------:R-:W1:Y:S01]  /*f370*/  @P2 LDC R70, c[0x0][0xbec] ;  /* 0x0002fb00ff462b82 */ /* 0x000e620000000800 */
[----:B------:R-:W-:Y:S01]  /*f380*/  SEL R5, R8, R5, P0 ;  /* 0x0000000508057207 */ /* 0x000fe20000000000 */
[----:B------:R-:W-:Y:S01]  /*f390*/  UIADD3 UR8, UR7, UR8, URZ ;  /* 0x0000000807087290 */ /* 0x000fe2000fffe03f */
[----:B------:R-:W-:Y:S01]  /*f3a0*/  LOP3.LUT R7, R6, 0xffffff80, RZ, 0xc0, !PT ;  /* 0xffffff8006077812 */ /* 0x000fe200078ec0ff */
[----:B------:R-:W-:Y:S01]  /*f3b0*/  IMAD.U32 R35, RZ, RZ, UR7 ;  /* 0x00000007ff237e24 */ /* 0x000fe2000f8e00ff */
[----:B------:R-:W-:Y:S01]  /*f3c0*/  SEL R69, R47, R10, P0 ;  /* 0x0000000a2f457207 */ /* 0x000fe20000000000 */
[----:B------:R-:W-:Y:S01]  /*f3d0*/  IMAD.U32 R34, RZ, RZ, UR6 ;  /* 0x00000006ff227e24 */ /* 0x000fe2000f8e00ff */
[----:B------:R-:W-:Y:S01]  /*f3e0*/  LEA.HI R23, R23, R4, RZ, 0x2 ;  /* 0x0000000417177211 */ /* 0x000fe200078f10ff */
[----:B------:R-:W-:Y:S01]  /*f3f0*/  IMAD.IADD R40, R4, 0x1, -R7 ;  /* 0x0000000104287824 */ /* 0x000fe200078e0a07 */
[----:B------:R-:W-:Y:S01]  /*f400*/  SHF.R.S32.HI R8, RZ, 0x7, R6 ;  /* 0x00000007ff087819 */ /* 0x000fe20000011406 */
[----:B------:R-:W4:Y:S01]  /*f410*/  @P2 LDC R74, c[0x0][0xbec] ;  /* 0x0002fb00ff4a2b82 */ /* 0x000f220000000800 */
[----:B------:R-:W-:Y:S01]  /*f420*/  SEL R47, R10, R47, P0 ;  /* 0x0000002f0a2f7207 */ /* 0x000fe20000000000 */
[----:B------:R-:W-:Y:S01]  /*f430*/  IMAD.U32 R35, RZ, RZ, UR8 ;  /* 0x00000008ff237e24 */ /* 0x000fe2000f8e00ff */
[----:B------:R-:W-:Y:S01]  /*f440*/  SHF.R.S32.HI R25, RZ, 0x1f, R40 ;  /* 0x0000001fff197819 */ /* 0x000fe20000011428 */
[----:B------:R-:W-:Y:S01]  /*f450*/  IMAD.HI R6, R8, 0x55555556, RZ ;  /* 0x5555555608067827 */ /* 0x000fe200078e02ff */
[----:B------:R-:W-:Y:S01]  /*f460*/  LOP3.LUT R23, R23, 0xfffffffc, RZ, 0xc0, !PT ;  /* 0xfffffffc17177812 */ /* 0x000fe200078ec0ff */
[----:B------:R-:W-:Y:S01]  /*f470*/  ULDC.64 UR6, c[0x0][0xb48] ;  /* 0x0002d20000067ab9 */ /* 0x000fe20000000a00 */
[----:B------:R-:W-:-:S02]  /*f480*/  LEA.HI R10, R25, R40, RZ, 0x2 ;  /* 0x00000028190a7211 */ /* 0x000fc400078f10ff */
[----:B------:R-:W-:Y:S02]  /*f490*/  SEL R67, R51, R20, P0 ;  /* 0x0000001433437207 */ /* 0x000fe40000000000 */
[--C-:B------:R-:W-:Y:S02]  /*f4a0*/  SHF.R.S32.HI R16, RZ, 0x2, R10.reuse ;  /* 0x00000002ff107819 */ /* 0x100fe4000001140a */
[----:B------:R-:W-:Y:S02]  /*f4b0*/  SHF.R.S32.HI R27, RZ, 0x1f, R10 ;  /* 0x0000001fff1b7819 */ /* 0x000fe4000001140a */
[----:B------:R-:W-:Y:S01]  /*f4c0*/  SEL R51, R20, R51, P0 ;  /* 0x0000003314337207 */ /* 0x000fe20000000000 */
[----:B------:R-:W-:Y:S01]  /*f4d0*/  IMAD.IADD R20, R4, 0x1, -R23 ;  /* 0x0000000104147824 */ /* 0x000fe200078e0a17 */
[----:B------:R-:W-:Y:S02]  /*f4e0*/  LEA.HI R23, R6, R6, RZ, 0x1 ;  /* 0x0000000606177211 */ /* 0x000fe400078f08ff */
[----:B------:R-:W-:Y:S01]  /*f4f0*/  LEA.HI R27, R27, R16, RZ, 0x3 ;  /* 0x000000101b1b7211 */ /* 0x000fe200078f18ff */
[----:B------:R-:W5:Y:S01]  /*f500*/  S2R R6, SR_CTAID.X ;  /* 0x0000000000067919 */ /* 0x000f620000002500 */
[----:B------:R-:W-:-:S02]  /*f510*/  SEL R61, R135, R134, P0 ;  /* 0x00000086873d7207 */ /* 0x000fc40000000000 */
[----:B------:R-:W-:Y:S01]  /*f520*/  LOP3.LUT R33, R27, 0xfffffff8, RZ, 0xc0, !PT ;  /* 0xfffffff81b217812 */ /* 0x000fe200078ec0ff */
[----:B------:R-:W-:Y:S01]  /*f530*/  IMAD R27, R23, -0x3, R8 ;  /* 0xfffffffd171b7824 */ /* 0x000fe200078e0208 */
[----:B------:R-:W-:Y:S02]  /*f540*/  LEA.HI R8, R20, R20, RZ, 0x1 ;  /* 0x0000001414087211 */ /* 0x000fe400078f08ff */
[----:B------:R-:W-:Y:S01]  /*f550*/  SEL R31, R98, R99, P0 ;  /* 0x00000063621f7207 */ /* 0x000fe20000000000 */
[----:B------:R-:W-:Y:S01]  /*f560*/  IMAD.IADD R4, R16, 0x1, -R33 ;  /* 0x0000000110047824 */ /* 0x000fe200078e0a21 */
[----:B------:R-:W-:Y:S02]  /*f570*/  LOP3.LUT R33, R8, 0x1ffffffe, RZ, 0xc0, !PT ;  /* 0x1ffffffe08217812 */ /* 0x000fe400078ec0ff */
[----:B------:R-:W-:Y:S02]  /*f580*/  SEL R21, R110, R111, P0 ;  /* 0x0000006f6e157207 */ /* 0x000fe40000000000 */
[----:B------:R-:W-:Y:S01]  /*f590*/  SEL R19, R14, R93, P0 ;  /* 0x0000005d0e137207 */ /* 0x000fe20000000000 */
[----:B------:R-:W-:Y:S01]  /*f5a0*/  IMAD.IADD R45, R20, 0x1, -R33 ;  /* 0x00000001142d7824 */ /* 0x000fe200078e0a21 */
[----:B------:R-:W-:-:S02]  /*f5b0*/  SEL R33, R134, R135, P0 ;  /* 0x0000008786217207 */ /* 0x000fc40000000000 */
[----:B------:R-:W-:Y:S02]  /*f5c0*/  SEL R14, R93, R14, P0 ;  /* 0x0000000e5d0e7207 */ /* 0x000fe40000000000 */
[----:B------:R-:W-:Y:S02]  /*f5d0*/  LOP3.LUT R75, R10, 0x7ffffffc, RZ, 0xc0, !PT ;  /* 0x7ffffffc0a4b7812 */ /* 0x000fe400078ec0ff */
[----:B------:R-:W-:Y:S02]  /*f5e0*/  LEA.HI R25, R25, R40, RZ, 0x5 ;  /* 0x0000002819197211 */ /* 0x000fe400078f28ff */
[----:B------:R-:W-:Y:S02]  /*f5f0*/  SEL R59, R108, R109, P0 ;  /* 0x0000006d6c3b7207 */ /* 0x000fe40000000000 */
[----:B------:R-:W-:Y:S02]  /*f600*/  SEL R18, R109, R108, P0 ;  /* 0x0000006c6d127207 */ /* 0x000fe40000000000 */
[----:B------:R-:W-:-:S02]  /*f610*/  SHF.R.S32.HI R25, RZ, 0x5, R25 ;  /* 0x00000005ff197819 */ /* 0x000fc40000011419 */
[----:B------:R-:W-:Y:S02]  /*f620*/  SEL R43, R58, R117, P0 ;  /* 0x000000753a2b7207 */ /* 0x000fe40000000000 */
[----:B------:R-:W-:Y:S01]  /*f630*/  SEL R65, R104, R105, P0 ;  /* 0x0000006968417207 */ /* 0x000fe20000000000 */
[----:B------:R-:W-:Y:S01]  /*f640*/  IMAD R4, R25, 0x10, R4 ;  /* 0x0000001019047824 */ /* 0x000fe200078e0204 */
[----:B------:R-:W-:Y:S02]  /*f650*/  SEL R17, R113, R112, P0 ;  /* 0x0000007071117207 */ /* 0x000fe40000000000 */
[----:B------:R-:W-:Y:S01]  /*f660*/  SEL R58, R117, R58, P0 ;  /* 0x0000003a753a7207 */ /* 0x000fe20000000000 */
[----:B------:R-:W-:Y:S01]  /*f670*/  IMAD R4, R27, 0x40, R4 ;  /* 0x000000401b047824 */ /* 0x000fe200078e0204 */
[----:B------:R-:W-:Y:S01]  /*f680*/  SEL R49, R124, R125, P0 ;  /* 0x0000007d7c317207 */ /* 0x000fe20000000000 */
[----:B------:R-:W-:Y:S01]  /*f690*/  IMAD.U32 R27, RZ, RZ, UR5 ;  /* 0x00000005ff1b7e24 */ /* 0x000fe2000f8e00ff */
[----:B------:R-:W-:Y:S01]  /*f6a0*/  SEL R53, R132, R133, P0 ;  /* 0x0000008584357207 */ /* 0x000fe20000000000 */
[--C-:B------:R-:W-:Y:S01]  /*f6b0*/  IMAD R45, R45, 0x8, R4.reuse ;  /* 0x000000082d2d7824 */ /* 0x100fe200078e0204 */
[----:B------:R-:W-:Y:S01]  /*f6c0*/  SEL R29, R90, R91, P0 ;  /* 0x0000005b5a1d7207 */ /* 0x000fe20000000000 */
[----:B-----5:R-:W-:Y:S01]  /*f6d0*/  IMAD R54, R6, 0xc0, R4 ;  /* 0x000000c006367824 */ /* 0x020fe200078e0204 */
[----:B------:R-:W-:Y:S01]  /*f6e0*/  SEL R63, R94, R95, P0 ;  /* 0x0000005f5e3f7207 */ /* 0x000fe20000000000 */
[----:B------:R-:W-:Y:S01]  /*f6f0*/  IMAD R45, R6, 0xc0, R45 ;  /* 0x000000c0062d7824 */ /* 0x000fe200078e022d */
[----:B------:R-:W-:Y:S01]  /*f700*/  SEL R41, R102, R103, P0 ;  /* 0x0000006766297207 */ /* 0x000fe20000000000 */
[----:B------:R-:W-:Y:S01]  /*f710*/  IMAD.U32 R27, RZ, RZ, UR9 ;  /* 0x00000009ff1b7e24 */ /* 0x000fe2000f8e00ff */
[----:B------:R-:W-:Y:S01]  /*f720*/  SEL R11, R106, R107, P0 ;  /* 0x0000006b6a0b7207 */ /* 0x000fe20000000000 */
[----:B----4-:R-:W-:Y:S01]  /*f730*/  @P2 IMAD.HI.U32 R74, R45, R74, RZ ;  /* 0x0000004a2d4a2227 */ /* 0x010fe200078e00ff */
[----:B------:R-:W-:Y:S01]  /*f740*/  SEL R9, R114, R115, P0 ;  /* 0x0000007372097207 */ /* 0x000fe20000000000 */
[----:B------:R-:W-:Y:S01]  /*f750*/  ULDC.64 UR8, c[0x0][0xb28] ;  /* 0x0002ca0000087ab9 */ /* 0x000fe20000000a00 */
[----:B------:R-:W-:-:S02]  /*f760*/  SEL R39, R118, R119, P0 ;  /* 0x0000007776277207 */ /* 0x000fc40000000000 */
[----:B------:R-:W-:Y:S02]  /*f770*/  SEL R7, R122, R123, P0 ;  /* 0x0000007b7a077207 */ /* 0x000fe40000000000 */
        /* <DEDUP_REMOVED lines=17> */
[C---:B------:R-:W-:Y:S01]  /*f890*/  LOP3.LUT P1, RZ, R40.reuse, 0x3, RZ, 0xc0, !PT ;  /* 0x0000000328ff7812 */ /* 0x040fe2000782c0ff */
[----:B------:R-:W-:Y:S01]  /*f8a0*/  IMAD.IADD R40, R40, 0x1, -R75 ;  /* 0x0000000128287824 */ /* 0x000fe200078e0a4b */
[----:B---3--:R-:W-:Y:S01]  /*f8b0*/  LOP3.LUT R44, R12, 0x2, RZ, 0x3c, !PT ;  /* 0x000000020c2c7812 */ /* 0x008fe200078e3cff */
[----:B------:R-:W-:Y:S04]  /*f8c0*/  SHFL.IDX PT, R60, R33, R12, 0x1c1f ;  /* 0x001c1f0c213c7589 */ /* 0x000fe800000e0000 */
[----:B------:R-:W0:Y:S04]  /*f8d0*/  SHFL.IDX PT, R61, R61, R44, 0x1c1f ;  /* 0x001c1f2c3d3d7589 */ /* 0x000e2800000e0000 */
[----:B------:R3:W-:Y:S04]  /*f8e0*/  SHFL.IDX PT, R24, R31, R12, 0x1c1f ;  /* 0x001c1f0c1f187589 */ /* 0x0007e800000e0000 */
[----:B------:R-:W-:Y:S04]  /*f8f0*/  SHFL.IDX PT, R10, R21, R12, 0x1c1f ;  /* 0x001c1f0c150a7589 */ /* 0x000fe800000e0000 */
[----:B------:R-:W-:Y:S01]  /*f900*/  SHFL.IDX PT, R20, R73, R12, 0x1c1f ;  /* 0x001c1f0c49147589 */ /* 0x000fe200000e0000 */
[----:B---3--:R-:W3:Y:S03]  /*f910*/  LDC.64 R30, c[0x0][0xbd8] ;  /* 0x0002f600ff1e7b82 */ /* 0x008ee60000000a00 */
[----:B------:R0:W-:Y:S04]  /*f920*/  SHFL.IDX PT, R21, R3, R44, 0x1c1f ;  /* 0x001c1f2c03157589 */ /* 0x0001e800000e0000 */
[----:B------:R-:W-:Y:S04]  /*f930*/  SHFL.IDX PT, R19, R19, R12, 0x1c1f ;  /* 0x001c1f0c13137589 */ /* 0x000fe800000e0000 */
[----:B------:R-:W-:Y:S01]  /*f940*/  SHFL.IDX PT, R14, R14, R44, 0x1c1f ;  /* 0x001c1f2c0e0e7589 */ /* 0x000fe200000e0000 */
[----:B0-----:R-:W-:-:S03]  /*f950*/  SEL R3, R61, R60, P0 ;  /* 0x0000003c3d037207 */ /* 0x001fc60000000000 */
[----:B------:R-:W-:Y:S04]  /*f960*/  SHFL.IDX PT, R57, R57, R12, 0x1c1f ;  /* 0x001c1f0c39397589 */ /* 0x000fe800000e0000 */
[----:B------:R0:W4:Y:S04]  /*f970*/  SHFL.IDX PT, R62, R5, R44, 0x1c1f ;  /* 0x001c1f2c053e7589 */ /* 0x00012800000e0000 */
[----:B------:R-:W-:Y:S04]  /*f980*/  SHFL.IDX PT, R59, R59, R12, 0x1c1f ;  /* 0x001c1f0c3b3b7589 */ /* 0x000fe800000e0000 */
[----:B------:R4:W-:Y:S01]  /*f990*/  SHFL.IDX PT, R66, R18, R44, 0x1c1f ;  /* 0x001c1f2c12427589 */ /* 0x0009e200000e0000 */
[----:B0-----:R-:W-:-:S03]  /*f9a0*/  SEL R5, R60, R61, P0 ;  /* 0x0000003d3c057207 */ /* 0x001fc60000000000 */
[----:B------:R-:W-:Y:S01]  /*f9b0*/  SHFL.IDX PT, R55, R55, R12, 0x1c1f ;  /* 0x001c1f0c37377589 */ /* 0x000fe200000e0000 */
[----:B------:R-:W0:Y:S03]  /*f9c0*/  LDC.64 R60, c[0x0][0xb40] ;  /* 0x0002d000ff3c7b82 */ /* 0x000e260000000a00 */
[----:B------:R-:W5:Y:S04]  /*f9d0*/  SHFL.IDX PT, R64, R15, R44, 0x1c1f ;  /* 0x001c1f2c0f407589 */ /* 0x000f6800000e0000 */
[----:B------:R2:W-:Y:S04]  /*f9e0*/  SHFL.IDX PT, R48, R69, R12, 0x1c1f ;  /* 0x001c1f0c45307589 */ /* 0x0005e800000e0000 */
[----:B------:R-:W-:Y:S01]  /*f9f0*/  SHFL.IDX PT, R52, R67, R12, 0x1c1f ;  /* 0x001c1f0c43347589 */ /* 0x000fe200000e0000 */
[----:B----4-:R-:W-:-:S03]  /*fa00*/  SEL R18, R57, R62, P0 ;  /* 0x0000003e39127207 */ /* 0x010fc60000000000 */
[----:B------:R-:W-:Y:S01]  /*fa10*/  SHFL.IDX PT, R16, R41, R12, 0x1c1f ;  /* 0x001c1f0c29107589 */ /* 0x000fe200000e0000 */
[----:B--2---:R-:W2:Y:S03]  /*fa20*/  @P2 LDC R69, c[0x0][0xbf0] ;  /* 0x0002fc00ff452b82 */ /* 0x004ea60000000800 */
[----:B------:R-:W-:Y:S04]  /*fa30*/  SHFL.IDX PT, R8, R39, R12, 0x1c1f ;  /* 0x001c1f0c27087589 */ /* 0x000fe800000e0000 */
[----:B------:R-:W-:Y:S01]  /*fa40*/  SHFL.IDX PT, R4, R37, R12, 0x1c1f ;  /* 0x001c1f0c25047589 */ /* 0x000fe200000e0000 */
[----:B0-----:R-:W-:-:S03]  /*fa50*/  IMAD.WIDE.U32 R34, R60, UR39, R34 ;  /* 0x000000273c227c25 */ /* 0x001fc6000f8e0022 */
[----:B------:R-:W-:Y:S01]  /*fa60*/  SHFL.IDX PT, R6, R25, R12, 0x1c1f ;  /* 0x001c1f0c19067589 */ /* 0x000fe200000e0000 */
[----:B-----5:R-:W-:-:S03]  /*fa70*/  SEL R15, R64, R55, P0 ;  /* 0x00000037400f7207 */ /* 0x020fc60000000000 */
[----:B------:R-:W-:Y:S04]  /*fa80*/  SHFL.IDX PT, R67, R17, R44, 0x1c1f ;  /* 0x001c1f2c11437589 */ /* 0x000fe800000e0000 */
        /* <DEDUP_REMOVED lines=10> */
[----:B------:R4:W-:Y:S04]  /*fb30*/  SHFL.IDX PT, R7, R7, R12, 0x1c1f ;  /* 0x001c1f0c07077589 */ /* 0x0009e800000e0000 */
[----:B------:R5:W1:Y:S04]  /*fb40*/  SHFL.IDX PT, R68, R13, R44, 0x1c1f ;  /* 0x001c1f2c0d447589 */ /* 0x000a6800000e0000 */
[----:B------:R-:W-:Y:S01]  /*fb50*/  SHFL.IDX PT, R58, R58, R44, 0x1c1f ;  /* 0x001c1f2c3a3a7589 */ /* 0x000fe200000e0000 */
[----:B----4-:R-:W-:-:S03]  /*fb60*/  SEL R12, R20, R21, P0 ;  /* 0x00000015140c7207 */ /* 0x010fc60000000000 */
[----:B------:R-:W-:Y:S01]  /*fb70*/  SHFL.IDX PT, R50, R125, R44, 0x1c1f ;  /* 0x001c1f2c7d327589 */ /* 0x000fe200000e0000 */
[----:B------:R-:W-:Y:S02]  /*fb80*/  SEL R20, R21, R20, P0 ;  /* 0x0000001415147207 */ /* 0x000fe40000000000 */
[----:B-----5:R-:W-:Y:S01]  /*fb90*/  SEL R13, R19, R14, P0 ;  /* 0x0000000e130d7207 */ /* 0x020fe20000000000 */
[----:B------:R-:W4:Y:S01]  /*fba0*/  SHFL.IDX PT, R47, R47, R44, 0x1c1f ;  /* 0x001c1f2c2f2f7589 */ /* 0x000f2200000e0000 */
[----:B------:R-:W-:Y:S02]  /*fbb0*/  SEL R21, R14, R19, P0 ;  /* 0x000000130e157207 */ /* 0x000fe40000000000 */
[----:B------:R-:W-:Y:S01]  /*fbc0*/  SEL R14, R62, R57, P0 ;  /* 0x000000393e0e7207 */ /* 0x000fe20000000000 */
[----:B------:R-:W-:Y:S01]  /*fbd0*/  SHFL.IDX PT, R56, R133, R44, 0x1c1f ;  /* 0x001c1f2c85387589 */ /* 0x000fe200000e0000 */
[----:B---3--:R-:W-:Y:S01]  /*fbe0*/  IMAD.WIDE.U32 R62, R30, UR39, R26 ;  /* 0x000000271e3e7c25 */ /* 0x008fe2000f8e001a */
[----:B------:R-:W-:-:S02]  /*fbf0*/  SEL R27, R59, R66, P0 ;  /* 0x000000423b1b7207 */ /* 0x000fc40000000000 */
[----:B------:R-:W3:Y:S01]  /*fc00*/  SHFL.IDX PT, R51, R51, R44, 0x1c1f ;  /* 0x001c1f2c33337589 */ /* 0x000ee200000e0000 */
[----:B------:R-:W-:Y:S01]  /*fc10*/  IMAD R57, RZ, RZ, -UR40 ;  /* 0x80000028ff397e24 */ /* 0x000fe2000f8e02ff */
[----:B------:R-:W-:Y:S01]  /*fc20*/  SEL R19, R55, R64, P0 ;  /* 0x0000004037137207 */ /* 0x000fe20000000000 */
[----:B------:R-:W-:Y:S01]  /*fc30*/  IMAD R64, R60, UR41, RZ ;  /* 0x000000293c407c24 */ /* 0x000fe2000f8e02ff */
[----:B------:R-:W-:Y:S01]  /*fc40*/  SHFL.IDX PT, R41, R95, R44, 0x1c1f ;  /* 0x001c1f2c5f297589 */ /* 0x000fe200000e0000 */
[----:B------:R-:W-:Y:S01]  /*fc50*/  IMAD.MOV.U32 R55, RZ, RZ, R45 ;  /* 0x000000ffff377224 */ /* 0x000fe200078e002d */
[----:B-1----:R-:W-:Y:S01]  /*fc60*/  SEL R26, R65, R68, P0 ;  /* 0x00000044411a7207 */ /* 0x002fe20000000000 */
[----:B------:R-:W-:Y:S01]  /*fc70*/  IMAD R61, R61, UR39, R64 ;  /* 0x000000273d3d7c24 */ /* 0x000fe2000f8e0240 */
[----:B------:R-:W-:Y:S01]  /*fc80*/  SHFL.IDX PT, R38, R91, R44, 0x1c1f ;  /* 0x001c1f2c5b267589 */ /* 0x000fe200000e0000 */
[----:B------:R-:W-:Y:S02]  /*fc90*/  IMAD.MOV.U32 R60, RZ, RZ, R34 ;  /* 0x000000ffff3c7224 */ /* 0x000fe400078e0022 */
[----:B------:R-:W-:Y:S01]  /*fca0*/  IMAD.IADD R61, R35, 0x1, R61 ;  /* 0x00000001233d7824 */ /* 0x000fe200078e023d */
        /* <DEDUP_REMOVED lines=8> */
[----:B------:R1:W-:Y:S02]  /*fd30*/  SHFL.IDX PT, R23, R23, R44, 0x1c1f ;  /* 0x001c1f2c17177589 */ /* 0x0003e400000e0000 */
[----:B-1----:R-:W-:Y:S01]  /*fd40*/  IMAD R44, R30, UR41, RZ ;  /* 0x000000291e2c7c24 */ /* 0x002fe2000f8e02ff */
[----:B------:R-:W-:-:S03]  /*fd50*/  SEL R30, R68, R65, P0 ;  /* 0x00000041441e7207 */ /* 0x000fc60000000000 */
[----:B------:R-:W-:Y:S02]  /*fd60*/  IMAD R31, R31, UR39, R44 ;  /* 0x000000271f1f7c24 */ /* 0x000fe4000f8e022c */
[----:B------:R-:W-:-:S04]  /*fd70*/  @P2 IMAD.HI.U32 R44, R45, R70, RZ ;  /* 0x000000462d2c2227 */ /* 0x000fc800078e00ff */
[----:B------:R-:W-:Y:S01]  /*fd80*/  IMAD.IADD R63, R63, 0x1, R31 ;  /* 0x000000013f3f7824 */ /* 0x000fe200078e021f */
[----:B------:R-:W-:Y:S01]  /*fd90*/  SEL R31, R66, R59, P0 ;  /* 0x0000003b421f7207 */ /* 0x000fe20000000000 */
[----:B------:R-:W-:Y:S01]  /*fda0*/  IMAD R59, R72, R57, UR4 ;  /* 0x00000004483b7e24 */ /* 0x000fe2000f8e0239 */
[----:B--2---:R-:W-:Y:S01]  /*fdb0*/  @P2 SHF.R.U32.HI R55, RZ, R69, R44 ;  /* 0x00000045ff372219 */ /* 0x004fe2000001162c */
[----:B------:R-:W-:Y:S01]  /*fdc0*/  ULDC.64 UR4, c[0x0][0xbe0] ;  /* 0x0002f80000047ab9 */ /* 0x000fe20000000a00 */
[----:B------:R-:W-:Y:S01]  /*fdd0*/  IMAD.MOV.U32 R57, RZ, RZ, R45 ;  /* 0x000000ffff397224 */ /* 0x000fe200078e002d */
[----:B0-----:R-:W-:Y:S01]  /*fde0*/  @P2 SHF.R.U32.HI R57, RZ, R71, R74 ;  /* 0x00000047ff392219 */ /* 0x001fe2000001164a */
[----:B------:R-:W-:Y:S01]  /*fdf0*/  IMAD.WIDE.U32 R60, R59, UR6, R60 ;  /* 0x000000063b3c7c25 */ /* 0x000fe2000f8e003c */
[----:B------:R-:W-:-:S05]  /*fe00*/  SHF.R.S32.HI R44, RZ, 0x1f, R59 ;  /* 0x0000001fff2c7819 */ /* 0x000fca000001143b */
[C---:B------:R-:W-:Y:S02]  /*fe10*/  IMAD R35, R44.reuse, UR4, RZ ;  /* 0x000000042c237c24 */ /* 0x040fe4000f8e02ff */
[----:B------:R-:W-:Y:S02]  /*fe20*/  IMAD R44, R44, UR6, RZ ;  /* 0x000000062c2c7c24 */ /* 0x000fe4000f8e02ff */
[C---:B------:R-:W-:Y:S02]  /*fe30*/  IMAD R64, R59.reuse, UR5, R35 ;  /* 0x000000053b407c24 */ /* 0x040fe4000f8e0223 */
[----:B------:R-:W-:Y:S01]  /*fe40*/  IMAD.WIDE.U32 R34, R59, UR4, R62 ;  /* 0x000000043b227c25 */ /* 0x000fe2000f8e003e */
[----:B------:R-:W-:-:S03]  /*fe50*/  ULDC.64 UR4, c[0x0][0xb30] ;  /* 0x0002cc0000047ab9 */ /* 0x000fc60000000a00 */
[----:B------:R-:W-:Y:S01]  /*fe60*/  IMAD R63, R59, UR7, R44 ;  /* 0x000000073b3f7c24 */ /* 0x000fe2000f8e022c */
[----:B------:R-:W-:Y:S01]  /*fe70*/  SHF.R.S32.HI R59, RZ, 0x1f, R55 ;  /* 0x0000001fff3b7819 */ /* 0x000fe20000011437 */
[----:B------:R-:W-:Y:S01]  /*fe80*/  IMAD.MOV R62, RZ, RZ, -R57 ;  /* 0x000000ffff3e7224 */ /* 0x000fe200078e0a39 */
[----:B------:R-:W-:Y:S01]  /*fe90*/  IADD3 R34, P2, R55, R34, RZ ;  /* 0x0000002237227210 */ /* 0x000fe20007f5e0ff */
[----:B------:R-:W-:Y:S01]  /*fea0*/  IMAD.MOV R55, RZ, RZ, -R55 ;  /* 0x000000ffff377224 */ /* 0x000fe200078e0a37 */
[----:B------:R-:W-:Y:S01]  /*feb0*/  SHF.R.S32.HI R44, RZ, 0x1f, R57 ;  /* 0x0000001fff2c7819 */ /* 0x000fe20000011439 */
[----:B------:R-:W-:Y:S01]  /*fec0*/  IMAD.IADD R61, R61, 0x1, R63 ;  /* 0x000000013d3d7824 */ /* 0x000fe200078e023f */
[----:B------:R-:W-:Y:S01]  /*fed0*/  IADD3.X R35, R59, R35, R64, P2, !PT ;  /* 0x000000233b237210 */ /* 0x000fe200017fe440 */
[----:B------:R-:W-:Y:S01]  /*fee0*/  IMAD R55, R46, R55, R45 ;  /* 0x000000372e377224 */ /* 0x000fe200078e022d */
[----:B------:R-:W-:Y:S01]  /*fef0*/  ULDC.64 UR6, c[0x0][0xbc8] ;  /* 0x0002f20000067ab9 */ /* 0x000fe20000000a00 */
[----:B------:R-:W-:-:S02]  /*ff00*/  IMAD R44, R44, UR4, RZ ;  /* 0x000000042c2c7c24 */ /* 0x000fc4000f8e02ff */
[----:B------:R-:W-:Y:S02]  /*ff10*/  IMAD R59, R46, R62, R45 ;  /* 0x0000003e2e3b7224 */ /* 0x000fe400078e022d */
[C---:B------:R-:W-:Y:S01]  /*ff20*/  IMAD R63, R57.reuse, UR5, R44 ;  /* 0x00000005393f7c24 */ /* 0x040fe2000f8e022c */
[----:B------:R-:W-:Y:S01]  /*ff30*/  SHF.R.S32.HI R44, RZ, 0x1f, R55 ;  /* 0x0000001fff2c7819 */ /* 0x000fe20000011437 */
[----:B------:R-:W-:Y:S01]  /*ff40*/  IMAD.WIDE.U32 R60, R57, UR4, R60 ;  /* 0x00000004393c7c25 */ /* 0x000fe2000f8e003c */
[----:B------:R-:W-:Y:S01]  /*ff50*/  SHF.R.S32.HI R45, RZ, 0x1f, R59 ;  /* 0x0000001fff2d7819 */ /* 0x000fe2000001143b */
[----:B------:R-:W0:Y:S01]  /*ff60*/  S2UR UR5, SR_CgaCtaId ;  /* 0x00000000000579c3 */ /* 0x000e220000008800 */
[----:B------:R-:W-:Y:S01]  /*ff70*/  UMOV UR4, 0x400 ;  /* 0x0000040000047882 */ /* 0x000fe20000000000 */
[----:B------:R-:W-:Y:S02]  /*ff80*/  IMAD R44, R44, UR6, RZ ;  /* 0x000000062c2c7c24 */ /* 0x000fe4000f8e02ff */
[----:B------:R-:W-:-:S02]  /*ff90*/  IMAD R62, R45, UR8, RZ ;  /* 0x000000082d3e7c24 */ /* 0x000fc4000f8e02ff */
[----:B------:R-:W-:Y:S02]  /*ffa0*/  IMAD R57, R55, UR7, R44 ;  /* 0x0000000737397c24 */ /* 0x000fe4000f8e022c */
[----:B------:R-:W-:Y:S02]  /*ffb0*/  IMAD.IADD R61, R61, 0x1, R63 ;  /* 0x000000013d3d7824 */ /* 0x000fe400078e023f */
[----:B------:R-:W-:Y:S01]  /*ffc0*/  IMAD.WIDE.U32 R44, R55, UR6, R34 ;  /* 0x00000006372c7c25 */ /* 0x000fe2000f8e0022 */
[----:B------:R-:W-:Y:S01]  /*ffd0*/  ULDC.64 UR6, c[0x0][0xba8] ;  /* 0x0002ea0000067ab9 */ /* 0x000fe20000000a00 */
[----:B------:R-:W-:Y:S02]  /*ffe0*/  SEL R34, R42, R67, P0 ;  /* 0x000000432a227207 */ /* 0x000fe40000000000 */
        /* <DEDUP_REMOVED lines=15> */
[----:B------:R0:W-:Y:S01]  /*100e0*/  SHFL.IDX PT, R60, R55, RZ, 0x1c1f ;  /* 0x001c1fff373c7589 */ /* 0x0001e200000e0000 */
[----:B------:R-:W-:Y:S01]  /*100f0*/  UIADD3 UR4, UR4, 0x17020, URZ ;  /* 0x0001702004047890 */ /* 0x000fe2000fffe03f */
[----:B------:R-:W-:-:S02]  /*10100*/  ISETP.GE.OR P2, PT, R54, R65, P1 ;  /* 0x000000413600720c */ /* 0x000fc40000f46670 */
[----:B------:R-:W1:Y:S01]  /*10110*/  SHFL.IDX PT, R61, R57, RZ, 0x1c1f ;  /* 0x001c1fff393d7589 */ /* 0x000e6200000e0000 */
[-C--:B------:R-:W-:Y:S01]  /*10120*/  ISETP.GE.OR P1, PT, R64, R65.reuse, P1 ;  /* 0x000000414000720c */ /* 0x080fe20000f26670 */
[----:B------:R-:W-:Y:S01]  /*10130*/  UPRMT UR4, URZ, 0x654, UR4 ;  /* 0x000006543f047896 */ /* 0x000fe20008000004 */
[----:B------:R-:W-:Y:S01]  /*10140*/  ISETP.GE.AND P3, PT, R54, R65, PT ;  /* 0x000000413600720c */ /* 0x000fe20003f66270 */
[----:B------:R-:W2:Y:S01]  /*10150*/  SHFL.IDX PT, R63, R57, 0x1, 0x1c1f ;  /* 0x003c1f00393f7f89 */ /* 0x000ea200000e0000 */
[----:B----4-:R-:W-:Y:S01]  /*10160*/  SEL R46, R48, R47, P0 ;  /* 0x0000002f302e7207 */ /* 0x010fe20000000000 */
[----:B0-----:R-:W-:Y:S01]  /*10170*/  IMAD.SHL.U32 R55, R40, 0x2, RZ ;  /* 0x0000000228377824 */ /* 0x001fe200078e00ff */
[----:B------:R-:W-:Y:S01]  /*10180*/  SEL R48, R47, R48, P0 ;  /* 0x000000302f307207 */ /* 0x000fe20000000000 */
[----:B------:R0:W4:Y:S01]  /*10190*/  SHFL.IDX PT, R44, R66, RZ, 0x1c1f ;  /* 0x001c1fff422c7589 */ /* 0x00012200000e0000 */
[----:B------:R-:W-:Y:S02]  /*101a0*/  SEL R47, R49, R50, P0 ;  /* 0x00000032312f7207 */ /* 0x000fe40000000000 */
[----:B------:R-:W-:Y:S01]  /*101b0*/  SYNCS.ARRIVE.TRANS64.RED.A1T0 RZ, [UR4], RZ ;  /* 0x000000ffffff79a7 */ /* 0x000fe20008100404 */
[----:B------:R-:W-:Y:S01]  /*101c0*/  SEL R49, R50, R49, P0 ;  /* 0x0000003132317207 */ /* 0x000fe20000000000 */
[----:B------:R0:W0:Y:S01]  /*101d0*/  SHFL.IDX PT, R45, R68, RZ, 0x1c1f ;  /* 0x001c1fff442d7589 */ /* 0x00002200000e0000 */
[----:B---3--:R-:W-:-:S02]  /*101e0*/  SEL R50, R52, R51, P0 ;  /* 0x0000003334327207 */ /* 0x008fc40000000000 */
[----:B------:R-:W-:Y:S02]  /*101f0*/  SEL R52, R51, R52, P0 ;  /* 0x0000003433347207 */ /* 0x000fe40000000000 */
[----:B------:R-:W-:Y:S02]  /*10200*/  SEL R35, R43, R58, P0 ;  /* 0x0000003a2b237207 */ /* 0x000fe40000000000 */
[----:B------:R-:W-:Y:S02]  /*10210*/  SEL R51, R53, R56, P0 ;  /* 0x0000003835337207 */ /* 0x000fe40000000000 */
[----:B------:R-:W-:Y:S01]  /*10220*/  SEL R43, R58, R43, P0 ;  /* 0x0000002b3a2b7207 */ /* 0x000fe20000000000 */
[----:B-1----:R1:W-:Y:S01]  /*10230*/  @!P2 ST.E desc[UR36][R60.64], R2 ;  /* 0x000000023c00a985 */ /* 0x0023e2000c101924 */
[----:B------:R-:W-:-:S03]  /*10240*/  SEL R53, R56, R53, P0 ;  /* 0x0000003538357207 */ /* 0x000fc60000000000 */
[----:B--2---:R1:W-:Y:S01]  /*10250*/  @!P1 ST.E desc[UR36][R62.64], R0 ;  /* 0x000000003e009985 */ /* 0x0043e2000c101924 */
[----:B------:R-:W-:Y:S05]  /*10260*/  @P3 BRA `(.L_x_11858) ;  /* 0x0000000400183947 */ /* 0x000fea0003800000 */
        /* <DEDUP_REMOVED lines=12> */
[--C-:B0---4-:R-:W-:Y:S02]  /*10330*/  @!P1 IMAD.WIDE R56, R55, 0x4, R44.reuse ;  /* 0x0000000437389825 */ /* 0x111fe400078e022c */
        /* <DEDUP_REMOVED lines=16> */
[----:B------:R0:W-:Y:S02]  /*10440*/  @!P3 ST.E.64 desc[UR36][R60.64], R18 ;  /* 0x000000123c00b985 */ /* 0x0001e4000c101b24 */
[----:B------:R-:W-:Y:S01]  /*10450*/  ISETP.GE.AND P1, PT, R0, UR4, PT ;  /* 0x0000000400007c0c */ /* 0x000fe2000bf26270 */
[----:B------:R-:W-:Y:S01]  /*10460*/  VIADD R40, R55, 0x38 ;  /* 0x0000003837287836 */ /* 0x000fe20000000000 */
[----:B------:R-:W-:Y:S01]  /*10470*/  @!P4 ST.E.64 desc[UR36][R62.64], R14 ;  /* 0x0000000e3e00c985 */ /* 0x000fe2000c101b24 */
[----:B------:R-:W-:-:S03]  /*10480*/  @!P5 IMAD.WIDE R12, R67, 0x4, R44 ;  /* 0x00000004430cd825 */ /* 0x000fc600078e022c */
[----:B------:R-:W-:Y:S01]  /*10490*/  ISETP.GE.AND P2, PT, R40, UR4, PT ;  /* 0x0000000428007c0c */ /* 0x000fe2000bf46270 */
[----:B------:R-:W-:Y:S01]  /*104a0*/  VIADD R54, R55, 0x40 ;  /* 0x0000004037367836 */ /* 0x000fe20000000000 */
[----:B------:R2:W-:Y:S01]  /*104b0*/  @!P5 ST.E.64 desc[UR36][R12.64], R26 ;  /* 0x0000001a0c00d985 */ /* 0x0005e2000c101b24 */
[----:B-1----:R-:W-:-:S03]  /*104c0*/  @!P6 IMAD.WIDE R20, R57, 0x4, R44 ;  /* 0x000000043914e825 */ /* 0x002fc600078e022c */
[----:B------:R-:W-:Y:S01]  /*104d0*/  ISETP.GE.AND P3, PT, R54, UR4, PT ;  /* 0x0000000436007c0c */ /* 0x000fe2000bf66270 */
[C---:B------:R-:W-:Y:S01]  /*104e0*/  VIADD R56, R55.reuse, 0x48 ;  /* 0x0000004837387836 */ /* 0x040fe20000000000 */
[----:B------:R1:W-:Y:S01]  /*104f0*/  @!P6 ST.E.64 desc[UR36][R20.64], R30 ;  /* 0x0000001e1400e985 */ /* 0x0003e2000c101b24 */
[C---:B0-----:R-:W-:Y:S01]  /*10500*/  VIADD R18, R55.reuse, 0x50 ;  /* 0x0000005037127836 */ /* 0x041fe20000000000 */
[----:B------:R-:W-:Y:S01]  /*10510*/  @!P1 LEA.HI R0, R0, R0, RZ, 0x1 ;  /* 0x0000000000009211 */ /* 0x000fe200078f08ff */
[----:B------:R-:W-:Y:S01]  /*10520*/  VIADD R19, R55, 0x58 ;  /* 0x0000005837137836 */ /* 0x000fe20000000000 */
[----:B------:R-:W-:Y:S02]  /*10530*/  ISETP.GE.AND P4, PT, R56, UR4, PT ;  /* 0x0000000438007c0c */ /* 0x000fe4000bf86270 */
[----:B------:R-:W-:Y:S02]  /*10540*/  ISETP.GE.AND P5, PT, R18, UR4, PT ;  /* 0x0000000412007c0c */ /* 0x000fe4000bfa6270 */
[----:B------:R-:W-:-:S02]  /*10550*/  ISETP.GE.AND P6, PT, R19, UR4, PT ;  /* 0x0000000413007c0c */ /* 0x000fc4000bfc6270 */
[----:B------:R-:W-:Y:S02]  /*10560*/  @!P2 LEA.HI R40, R40, R40, RZ, 0x1 ;  /* 0x000000282828a211 */ /* 0x000fe400078f08ff */
[----:B------:R-:W-:Y:S02]  /*10570*/  @!P3 LEA.HI R54, R54, R54, RZ, 0x1 ;  /* 0x000000363636b211 */ /* 0x000fe400078f08ff */
[----:B--2---:R-:W-:Y:S02]  /*10580*/  @!P1 LOP3.LUT R13, R0, 0xfffffffe, RZ, 0xc0, !PT ;  /* 0xfffffffe000d9812 */ /* 0x004fe400078ec0ff */
[----:B------:R-:W-:Y:S02]  /*10590*/  @!P2 LOP3.LUT R15, R40, 0xfffffffe, RZ, 0xc0, !PT ;  /* 0xfffffffe280fa812 */ /* 0x000fe400078ec0ff */
[----:B------:R-:W-:Y:S02]  /*105a0*/  @!P4 LEA.HI R56, R56, R56, RZ, 0x1 ;  /* 0x000000383838c211 */ /* 0x000fe400078f08ff */
[----:B------:R-:W-:Y:S01]  /*105b0*/  @!P5 LEA.HI R18, R18, R18, RZ, 0x1 ;  /* 0x000000121212d211 */ /* 0x000fe200078f08ff */
[----:B------:R-:W-:Y:S01]  /*105c0*/  @!P2 IMAD.WIDE R14, R15, 0x4, R44 ;  /* 0x000000040f0ea825 */ /* 0x000fe200078e022c */
[----:B------:R-:W-:-:S02]  /*105d0*/  @!P6 LEA.HI R12, R19, R19, RZ, 0x1 ;  /* 0x00000013130ce211 */ /* 0x000fc400078f08ff */
[----:B------:R-:W-:Y:S02]  /*105e0*/  @!P3 LOP3.LUT R19, R54, 0xfffffffe, RZ, 0xc0, !PT ;  /* 0xfffffffe3613b812 */ /* 0x000fe400078ec0ff */
[----:B-1----:R-:W-:Y:S02]  /*105f0*/  @!P4 LOP3.LUT R21, R56, 0xfffffffe, RZ, 0xc0, !PT ;  /* 0xfffffffe3815c812 */ /* 0x002fe400078ec0ff */
        /* <DEDUP_REMOVED lines=13> */
.L_x_11858:
[----:B------:R-:W-:Y:S05]  /*106d0*/  BSYNC B0 ;  /* 0x0000000000007941 */ /* 0x000fea0003800000 */
.L_x_11857:
[----:B------:R-:W-:Y:S01]  /*106e0*/  ISETP.GE.AND P1, PT, R64, R65, PT ;  /* 0x000000414000720c */ /* 0x000fe20003f26270 */
[----:B--2---:R2:W3:Y:S01]  /*106f0*/  SHFL.IDX PT, R13, R68, 0x1, 0x1c1f ;  /* 0x003c1f00440d7f89 */ /* 0x0044e200000e0000 */
        /* <DEDUP_REMOVED lines=52> */
[----:B------:R-:W-:Y:S02]  /*10a40*/  @!P6 LEA.HI R22, R22, R22, RZ, 0x1 ;  /* 0x000000161616e211 */ /* 0x000fe400078f08ff */
[----:B------:R-:W-:Y:S01]  /*10a50*/  ISETP.GE.AND P2, PT, R14, UR4, PT ;  /* 0x000000040e007c0c */ /* 0x000fe2000bf46270 */
[C---:B------:R-:W-:Y:S01]  /*10a60*/  VIADD R17, R55.reuse, 0x38 ;  /* 0x0000003837117836 */ /* 0x040fe20000000000 */
[----:B------:R2:W-:Y:S01]  /*10a70*/  @!P3 ST.E.64 desc[UR36][R6.64], R26 ;  /* 0x0000001a0600b985 */ /* 0x0005e2000c101b24 */
[C---:B-1----:R-:W-:Y:S02]  /*10a80*/  VIADD R18, R55.reuse, 0x40 ;  /* 0x0000004037127836 */ /* 0x042fe40000000000 */
[----:B------:R-:W-:Y:S01]  /*10a90*/  @!P0 LEA.HI R16, R16, R16, RZ, 0x1 ;  /* 0x0000001010108211 */ /* 0x000fe200078f08ff */
[----:B------:R-:W-:Y:S01]  /*10aa0*/  VIADD R19, R55, 0x48 ;  /* 0x0000004837137836 */ /* 0x000fe20000000000 */
[----:B------:R-:W-:Y:S01]  /*10ab0*/  ISETP.GE.AND P3, PT, R17, UR4, PT ;  /* 0x0000000411007c0c */ /* 0x000fe2000bf66270 */
[----:B------:R-:W-:Y:S01]  /*10ac0*/  VIADD R55, R55, 0x58 ;  /* 0x0000005837377836 */ /* 0x000fe20000000000 */
[----:B------:R-:W-:-:S02]  /*10ad0*/  ISETP.GE.AND P4, PT, R18, UR4, PT ;  /* 0x0000000412007c0c */ /* 0x000fc4000bf86270 */
[----:B------:R-:W-:Y:S02]  /*10ae0*/  ISETP.GE.AND P5, PT, R19, UR4, PT ;  /* 0x0000000413007c0c */ /* 0x000fe4000bfa6270 */
[----:B------:R-:W-:Y:S02]  /*10af0*/  @!P1 LEA.HI R0, R0, R0, RZ, 0x1 ;  /* 0x0000000000009211 */ /* 0x000fe400078f08ff */
        /* <DEDUP_REMOVED lines=10> */
[----:B------:R-:W-:Y:S01]  /*10ba0*/  @!P6 LOP3.LUT R21, R22, 0xfffffffe, RZ, 0xc0, !PT ;  /* 0xfffffffe1615e812 */ /* 0x000fe200078ec0ff */
[--C-:B------:R-:W-:Y:S01]  /*10bb0*/  @!P2 IMAD.WIDE R10, R15, 0x4, R12.reuse ;  /* 0x000000040f0aa825 */ /* 0x100fe200078e020c */
[----:B------:R-:W-:Y:S01]  /*10bc0*/  @!P3 LOP3.LUT R15, R17, 0xfffffffe, RZ, 0xc0, !PT ;  /* 0xfffffffe110fb812 */ /* 0x000fe200078ec0ff */
[----:B------:R1:W-:Y:S01]  /*10bd0*/  @!P1 ST.E.64 desc[UR36][R8.64], R36 ;  /* 0x0000002408009985 */ /* 0x0003e2000c101b24 */
[----:B------:R-:W-:Y:S02]  /*10be0*/  @!P4 LOP3.LUT R17, R18, 0xfffffffe, RZ, 0xc0, !PT ;  /* 0xfffffffe1211c812 */ /* 0x000fe400078ec0ff */
[----:B------:R-:W-:Y:S01]  /*10bf0*/  @!P5 LOP3.LUT R19, R19, 0xfffffffe, RZ, 0xc0, !PT ;  /* 0xfffffffe1313d812 */ /* 0x000fe200078ec0ff */
[----:B------:R-:W-:Y:S01]  /*10c00*/  @!P3 IMAD.WIDE R14, R15, 0x4, R12 ;  /* 0x000000040f0eb825 */ /* 0x000fe200078e020c */
[----:B------:R2:W-:Y:S01]  /*10c10*/  @!P2 ST.E.64 desc[UR36][R10.64], R30 ;  /* 0x0000001e0a00a985 */ /* 0x0005e2000c101b24 */
[----:B------:R-:W-:-:S03]  /*10c20*/  ISETP.GE.AND P0, PT, R55, UR4, PT ;  /* 0x0000000437007c0c */ /* 0x000fc6000bf06270 */
[----:B------:R2:W-:Y:S01]  /*10c30*/  @!P3 ST.E.64 desc[UR36][R14.64], R32 ;  /* 0x000000200e00b985 */ /* 0x0005e2000c101b24 */
[----:B0-----:R-:W-:-:S04]  /*10c40*/  @!P4 IMAD.WIDE R6, R17, 0x4, R12 ;  /* 0x000000041106c825 */ /* 0x001fc800078e020c */
[--C-:B-1----:R-:W-:Y:S01]  /*10c50*/  @!P5 IMAD.WIDE R8, R19, 0x4, R12.reuse ;  /* 0x000000041308d825 */ /* 0x102fe200078e020c */
[----:B------:R2:W-:Y:S03]  /*10c60*/  @!P4 ST.E.64 desc[UR36][R6.64], R24 ;  /* 0x000000180600c985 */ /* 0x0005e6000c101b24 */
[----:B------:R-:W-:Y:S01]  /*10c70*/  @!P6 IMAD.WIDE R16, R21, 0x4, R12 ;  /* 0x000000041510e825 */ /* 0x000fe200078e020c */
        /* <DEDUP_REMOVED lines=8> */
.L_x_11856:
        /* <DEDUP_REMOVED lines=58> */
.L_x_11767:
        /* <DEDUP_REMOVED lines=18> */
.L_x_11859:
[----:B------:R-:W-:Y:S01]  /*111c0*/  ULDC UR7, c[0x0][0xc50] ;  /* 0x0003140000077ab9 */ /* 0x000fe20000000800 */
[----:B------:R-:W-:Y:S01]  /*111d0*/  UMOV UR42, UR6 ;  /* 0x00000006002a7c82 */ /* 0x000fe20008000000 */
[----:B------:R-:W-:-:S11]  /*111e0*/  UISETP.NE.AND UP0, UPT, UR7, 0x1, UPT ;  /* 0x000000010700788c */ /* 0x000fd6000bf05270 */
[----:B------:R-:W-:Y:S01]  /*111f0*/  @UP0 ULDC UR4, c[0x0][0xc54] ;  /* 0x0003150000040ab9 */ /* 0x000fe20000000800 */
[----:B------:R-:W-:Y:S01]  /*11200*/  @UP0 ULDC UR8, c[0x0][0xc58] ;  /* 0x0003160000080ab9 */ /* 0x000fe20000000800 */
[----:B------:R-:W-:-:S04]  /*11210*/  UIMAD.WIDE.U32 UR4, UR6, UR4, URZ ;  /* 0x00000004060472a5 */ /* 0x000fc8000f8e003f */
[----:B------:R-:W-:-:S12]  /*11220*/  @UP0 USHF.R.U32.HI UR42, URZ, UR8, UR5 ;  /* 0x000000083f2a0299 */ /* 0x000fd80008011605 */
.L_x_11860:
        /* <DEDUP_REMOVED lines=32> */
[----:B-1----:R-:W-:-:S04]  /*11430*/  UIMAD UR43, UR43, 0xc0, URZ ;  /* 0x000000c02b2b78a4 */ /* 0x002fc8000f8e023f */
        /* <DEDUP_REMOVED lines=20> */
.L_x_11863:
[----:B------:R-:W-:-:S11]  /*11580*/  UISETP.NE.AND UP0, UPT, UR5, 0x1, UPT ;  /* 0x000000010500788c */ /* 0x000fd6000bf05270 */
[----:B------:R-:W-:Y:S02]  /*11590*/  @UP0 ULDC.64 UR12, c[0x0][0x9e8] ;  /* 0x00027a00000c0ab9 */ /* 0x000fe40000000a00 */
[----:B------:R-:W-:-:S04]  /*115a0*/  UIMAD.WIDE.U32 UR6, UR8, UR12, URZ ;  /* 0x0000000c080672a5 */ /* 0x000fc8000f8e003f */
[----:B------:R-:W-:-:S12]  /*115b0*/  @UP0 USHF.R.U32.HI UR8, URZ, UR13, UR7 ;  /* 0x0000000d3f080299 */ /* 0x000fd80008011607 */
.L_x_11864:
[----:B------:R-:W-:-:S04]  /*115c0*/  UIMAD UR8, UR8, UR5, UR5 ;  /* 0x00000005080872a4 */ /* 0x000fc8000f8e0205 */
[----:B------:R-:W-:-:S04]  /*115d0*/  UISETP.LT.AND UP0, UPT, UR4, UR8, UPT ;  /* 0x000000080400728c */ /* 0x000fc8000bf01270 */
[----:B------:R-:W-:-:S12]  /*115e0*/  USEL UR4, UR4, UR8, UP0 ;  /* 0x0000000804047287 */ /* 0x000fd80008000000 */
.L_x_11862:
        /* <DEDUP_REMOVED lines=26> */
.L_x_11866:
[----:B------:R-:W-:-:S11]  /*11790*/  UISETP.NE.AND UP0, UPT, UR5, 0x1, UPT ;  /* 0x000000010500788c */ /* 0x000fd6000bf05270 */
[----:B------:R-:W-:Y:S02]  /*117a0*/  @UP0 ULDC.64 UR10, c[0x0][0x9e8] ;  /* 0x00027a00000a0ab9 */ /* 0x000fe40000000a00 */
[----:B------:R-:W-:-:S04]  /*117b0*/  UIMAD.WIDE.U32 UR6, UR4, UR10, URZ ;  /* 0x0000000a040672a5 */ /* 0x000fc8000f8e003f */
[----:B------:R-:W-:-:S12]  /*117c0*/  @UP0 USHF.R.U32.HI UR4, URZ, UR11, UR7 ;  /* 0x0000000b3f040299 */ /* 0x000fd80008011607 */
.L_x_11867:
[----:B------:R-:W-:-:S04]  /*117d0*/  UIMAD UR4, UR4, UR5, URZ ;  /* 0x00000005040472a4 */ /* 0x000fc8000f8e023f */
[----:B------:R-:W-:-:S04]  /*117e0*/  UISETP.LT.AND UP0, UPT, UR8, UR4, UPT ;  /* 0x000000040800728c */ /* 0x000fc8000bf01270 */
[----:B------:R-:W-:-:S12]  /*117f0*/  USEL UR8, UR8, UR4, !UP0 ;  /* 0x0000000408087287 */ /* 0x000fd8000c000000 */
.L_x_11865:
        /* <DEDUP_REMOVED lines=44> */
.L_x_11868:
[----:B------:R-:W-:Y:S02]  /*11ac0*/  UIMAD UR51, UR47, UR39, UR46 ;  /* 0x000000272f3372a4 */ /* 0x000fe4000f8e022e */
[----:B------:R-:W-:Y:S02]  /*11ad0*/  IMAD.U32 R0, RZ, RZ, UR39 ;  /* 0x00000027ff007e24 */ /* 0x000fe4000f8e00ff */
[----:B------:R-:W-:Y:S02]  /*11ae0*/  IMAD.MOV.U32 R20, RZ, RZ, 0x1 ;  /* 0x00000001ff147424 */ /* 0x000fe400078e00ff */
[----:B------:R-:W-:Y:S02]  /*11af0*/  IMAD.MOV.U32 R2, RZ, RZ, 0x1 ;  /* 0x00000001ff027424 */ /* 0x000fe400078e00ff */
[----:B------:R-:W-:-:S05]  /*11b00*/  IMAD.U32 R17, RZ, RZ, UR51 ;  /* 0x00000033ff117e24 */ /* 0x000fca000f8e00ff */
[----:B------:R-:W-:Y:S01]  /*11b10*/  VIADDMNMX R17, R17, R0, UR12, PT ;  /* 0x0000000c11117e46 */ /* 0x000fe2000b800100 */
[----:B------:R-:W-:-:S03]  /*11b20*/  IMAD.MOV.U32 R0, RZ, RZ, RZ ;  /* 0x000000ffff007224 */ /* 0x000fc600078e00ff */
        /* <DEDUP_REMOVED lines=26> */
.L_x_11869:
        /* <DEDUP_REMOVED lines=20> */
.L_x_11870:
        /* <DEDUP_REMOVED lines=20> */
.L_x_11871:
        /* <DEDUP_REMOVED lines=18> */
.L_x_11872:
        /* <DEDUP_REMOVED lines=23> */
[----:B------:R-:W4:Y:S01]  /*121e0*/  @!P0 LDC.64 R8, c[0x0][0x428] ;  /* 0x00010a00ff088b82 */ /* 0x000f220000000a00 */
[----:B-1----:R-:W-:-:S07]  /*121f0*/  @P1 IMAD.HI.U32 R0, R10, R5, RZ ;  /* 0x000000050a001227 */ /* 0x002fce00078e00ff */
[----:B------:R-:W1:Y:S01]  /*12200*/  @!P0 LDC.64 R4, c[0x0][0x418] ;  /* 0x00010600ff048b82 */ /* 0x000e620000000a00 */
[----:B0-----:R-:W-:-:S04]  /*12210*/  @P1 SHF.R.U32.HI R11, RZ, R3, R0 ;  /* 0x00000003ff0b1219 */ /* 0x001fc80000011600 */
[--C-:B------:R-:W-:Y:S01]  /*12220*/  @!P0 SHF.R.S32.HI R3, RZ, 0x1f, R11.reuse ;  /* 0x0000001fff038819 */ /* 0x100fe2000001140b */
[----:B------:R-:W-:Y:S01]  /*12230*/  @!P0 IMAD.MOV.U32 R2, RZ, RZ, R11 ;  /* 0x000000ffff028224 */ /* 0x000fe200078e000b */
[----:B------:R-:W-:Y:S01]  /*12240*/  UMOV UR4, 0xffffffff ;  /* 0xffffffff00047882 */ /* 0x000fe20000000000 */
[----:B------:R-:W-:Y:S01]  /*12250*/  IMAD.SHL.U32 R22, R22, 0x800, RZ ;  /* 0x0000080016167824 */ /* 0x000fe200078e00ff */
[----:B---3--:R-:W-:Y:S01]  /*12260*/  SHF.R.S32.HI R13, RZ, 0x1f, R29 ;  /* 0x0000001fff0d7819 */ /* 0x008fe2000001141d */
[----:B----4-:R-:W-:-:S04]  /*12270*/  @!P0 IMAD.WIDE.U32 R2, R29, R8, R2 ;  /* 0x000000081d028225 */ /* 0x010fc800078e0002 */
[----:B------:R-:W-:Y:S01]  /*12280*/  @!P0 IMAD R0, R13, R8, RZ ;  /* 0x000000080d008224 */ /* 0x000fe200078e02ff */
[----:B-1----:R-:W-:Y:S01]  /*12290*/  @!P0 LEA R4, P1, R2, R4, 0x2 ;  /* 0x0000000402048211 */ /* 0x002fe200078210ff */
[----:B------:R0:W-:Y:S02]  /*122a0*/  STL [R1+0x4], R13 ;  /* 0x0000040d01007387 */ /* 0x0001e40000100800 */
[----:B------:R-:W-:-:S04]  /*122b0*/  @!P0 IMAD R9, R29, R9, R0 ;  /* 0x000000091d098224 */ /* 0x000fc800078e0200 */
[----:B------:R-:W-:-:S05]  /*122c0*/  @!P0 IMAD.IADD R0, R3, 0x1, R9 ;  /* 0x0000000103008824 */ /* 0x000fca00078e0209 */
[----:B------:R-:W-:Y:S01]  /*122d0*/  @!P0 LEA.HI.X R5, R2, R5, R0, 0x2, P1 ;  /* 0x0000000502058211 */ /* 0x000fe200008f1400 */
[----:B------:R-:W-:Y:S02]  /*122e0*/  IMAD.MOV.U32 R0, RZ, RZ, RZ ;  /* 0x000000ffff007224 */ /* 0x000fe400078e00ff */
[----:B------:R-:W-:-:S04]  /*122f0*/  IMAD.MOV R3, RZ, RZ, -R11 ;  /* 0x000000ffff037224 */ /* 0x000fc800078e0a0b */
[----:B------:R1:W5:Y:S01]  /*12300*/  @!P0 LDG.E R0, desc[UR36][R4.64] ;  /* 0x0000002404008981 */ /* 0x000362000c1e1900 */
[----:B------:R-:W-:-:S05]  /*12310*/  IMAD.SHL.U32 R8, R25, 0x80, RZ ;  /* 0x0000008019087824 */ /* 0x000fca00078e00ff */
[----:B------:R-:W-:Y:S01]  /*12320*/  LOP3.LUT R23, R8, 0x400, RZ, 0xc0, !PT ;  /* 0x0000040008177812 */ /* 0x000fe200078ec0ff */
[----:B-1----:R-:W-:Y:S01]  /*12330*/  IMAD R4, R12, R3, R10 ;  /* 0x000000030c047224 */ /* 0x002fe200078e020a */
[----:B------:R-:W-:Y:S01]  /*12340*/  SHF.R.U32.HI R3, RZ, 0x1, R25 ;  /* 0x00000001ff037819 */ /* 0x000fe20000011619 */
[----:B------:R-:W-:Y:S01]  /*12350*/  IMAD.SHL.U32 R5, R25, 0x4, RZ ;  /* 0x0000000419057824 */ /* 0x000fe200078e00ff */
[----:B------:R-:W-:Y:S02]  /*12360*/  LOP3.LUT R23, R23, 0x800, R22, 0xf8, !PT ;  /* 0x0000080017177812 */ /* 0x000fe400078ef816 */
[----:B------:R-:W-:-:S04]  /*12370*/  LOP3.LUT R2, R3, 0x20, RZ, 0xc0, !PT ;  /* 0x0000002003027812 */ /* 0x000fc800078ec0ff */
[----:B------:R-:W-:Y:S01]  /*12380*/  LOP3.LUT R9, R2, 0x10, R25, 0xf8, !PT ;  /* 0x0000001002097812 */ /* 0x000fe200078ef819 */
[----:B------:R-:W-:-:S03]  /*12390*/  IMAD.SHL.U32 R2, R25, 0x20, RZ ;  /* 0x0000002019027824 */ /* 0x000fc600078e00ff */
[----:B------:R-:W-:Y:S02]  /*123a0*/  LOP3.LUT R8, R9, 0x380, R8, 0xf8, !PT ;  /* 0x0000038009087812 */ /* 0x000fe400078ef808 */
        /* <DEDUP_REMOVED lines=8> */
[----:B0-2---:R-:W-:Y:S06]  /*12430*/  BRA.DIV UR4, `(.L_x_11873) ;  /* 0x0000003204b87947 */ /* 0x005fec000b800000 */
.L_x_11925:
[----:B------:R-:W-:Y:S01]  /*12440*/  ULOP3.LUT UR4, UR38, 0x2, URZ, 0xfc, !UPT ;  /* 0x0000000226047892 */ /* 0x000fe2000f8efc3f */
[----:B------:R-:W-:Y:S01]  /*12450*/  LOP3.LUT R8, R8, 0x70, R5, 0x78, !PT ;  /* 0x0000007008087812 */ /* 0x000fe200078e7805 */
[----:B------:R-:W-:Y:S01]  /*12460*/  IMAD.U32 R28, RZ, RZ, UR42 ;  /* 0x0000002aff1c7e24 */ /* 0x000fe2000f8e00ff */
[----:B------:R-:W-:Y:S02]  /*12470*/  LOP3.LUT R16, R16, 0xfffffffe, RZ, 0xc0, !PT ;  /* 0xfffffffe10107812 */ /* 0x000fe400078ec0ff */
[----:B------:R-:W-:Y:S01]  /*12480*/  LOP3.LUT R23, R23, R8, RZ, 0xfc, !PT ;  /* 0x0000000817177212 */ /* 0x000fe200078efcff */
[----:B------:R-:W-:Y:S01]  /*12490*/  IMAD.U32 R7, RZ, RZ, UR4 ;  /* 0x00000004ff077e24 */ /* 0x000fe2000f8e00ff */
[----:B------:R-:W-:Y:S02]  /*124a0*/  LOP3.LUT R8, R5, 0x10, RZ, 0xc0, !PT ;  /* 0x0000001005087812 */ /* 0x000fe400078ec0ff */
[----:B------:R-:W-:Y:S02]  /*124b0*/  LOP3.LUT P0, RZ, R25, 0x4, RZ, 0xc0, !PT ;  /* 0x0000000419ff7812 */ /* 0x000fe4000780c0ff */
[----:B------:R-:W-:Y:S01]  /*124c0*/  ISETP.NE.AND P1, PT, R7, 0x3, PT ;  /* 0x000000030700780c */ /* 0x000fe20003f25270 */
[----:B------:R-:W-:Y:S01]  /*124d0*/  IMAD.MOV.U32 R7, RZ, RZ, 0x40 ;  /* 0x00000040ff077424 */ /* 0x000fe200078e00ff */
[----:B------:R-:W-:-:S02]  /*124e0*/  ISETP.GE.AND P4, PT, R8, R20, PT ;  /* 0x000000140800720c */ /* 0x000fc40003f86270 */
[----:B------:R-:W-:Y:S02]  /*124f0*/  LOP3.LUT R26, R8, 0x20, RZ, 0xfc, !PT ;  /* 0x00000020081a7812 */ /* 0x000fe400078efcff */
[----:B------:R-:W-:Y:S02]  /*12500*/  SHF.R.U32.HI R5, RZ, 0x3, R25 ;  /* 0x00000003ff057819 */ /* 0x000fe40000011619 */
[----:B------:R-:W-:Y:S02]  /*12510*/  ISETP.GE.AND P3, PT, R26, R20, PT ;  /* 0x000000141a00720c */ /* 0x000fe40003f66270 */
[----:B------:R-:W-:Y:S02]  /*12520*/  LOP3.LUT R25, R8, 0x40, RZ, 0xfc, !PT ;  /* 0x0000004008197812 */ /* 0x000fe400078efcff */
[----:B------:R-:W-:Y:S02]  /*12530*/  SHF.R.S32.HI R28, RZ, 0x1f, R28 ;  /* 0x0000001fff1c7819 */ /* 0x000fe4000001141c */
[----:B------:R-:W-:-:S02]  /*12540*/  @P1 LOP3.LUT R16, R16, 0x1, RZ, 0xfc, !PT ;  /* 0x0000000110101812 */ /* 0x000fc400078efcff */
[----:B------:R-:W-:Y:S02]  /*12550*/  ISETP.GE.AND P2, PT, R25, R20, PT ;  /* 0x000000141900720c */ /* 0x000fe40003f46270 */
[----:B------:R-:W-:Y:S02]  /*12560*/  LOP3.LUT R16, R16, 0xfffffff7, RZ, 0xc0, !PT ;  /* 0xfffffff710107812 */ /* 0x000fe400078ec0ff */
[----:B------:R-:W-:Y:S02]  /*12570*/  LOP3.LUT R5, R5, 0x1, RZ, 0xc0, !PT ;  /* 0x0000000105057812 */ /* 0x000fe400078ec0ff */
[----:B------:R-:W-:Y:S02]  /*12580*/  @P4 LOP3.LUT R16, R16, 0x8, RZ, 0xfc, !PT ;  /* 0x0000000810104812 */ /* 0x000fe400078efcff */
[----:B------:R-:W-:Y:S02]  /*12590*/  SEL R7, R7, 0xffffffc0, !P0 ;  /* 0xffffffc007077807 */ /* 0x000fe40004000000 */
[----:B------:R-:W-:-:S04]  /*125a0*/  LOP3.LUT R16, R16, 0xfffffffb, RZ, 0xc0, !PT ;  /* 0xfffffffb10107812 */ /* 0x000fc800078ec0ff */
[----:B------:R-:W-:-:S04]  /*125b0*/  @P3 LOP3.LUT R16, R16, 0x4, RZ, 0xfc, !PT ;  /* 0x0000000410103812 */ /* 0x000fc800078efcff */
[----:B------:R-:W-:-:S04]  /*125c0*/  LOP3.LUT R16, R16, 0xfffffffd, RZ, 0xc0, !PT ;  /* 0xfffffffd10107812 */ /* 0x000fc800078ec0ff */
[----:B------:R-:W-:Y:S01]  /*125d0*/  @P2 LOP3.LUT R16, R16, 0x2, RZ, 0xfc, !PT ;  /* 0x0000000210102812 */ /* 0x000fe200078efcff */
[----:B------:R-:W-:Y:S06]  /*125e0*/  @!P1 BRA `(.L_x_11874) ;  /* 0x0000000000049947 */ /* 0x000fec0003800000 */
[----:B------:R-:W-:Y:S01]  /*125f0*/  BPT.TRAP 0x1 ;  /* 0x000000040000795c */ /* 0x000fe20000300000 */
.L_x_11874:
        /* <DEDUP_REMOVED lines=12> */
.L_x_11926:
[----:B------:R-:W-:Y:S01]  /*126c0*/  ULDC.64 UR4, c[0x0][0x328] ;  /* 0x0000ca0000047ab9 */ /* 0x000fe20000000a00 */
[----:B------:R-:W1:Y:S01]  /*126d0*/  S2R R20, SR_TID.X ;  /* 0x0000000000147919 */ /* 0x000e620000002100 */
[----:B------:R-:W-:Y:S01]  /*126e0*/  IMAD R7, R5, UR4, RZ ;  /* 0x0000000405077c24 */ /* 0x000fe2000f8e02ff */
[----:B------:R-:W-:Y:S01]  /*126f0*/  R2UR UR6, R28 ;  /* 0x000000001c0672ca */ /* 0x000fe200000e0000 */
[----:B0-----:R-:W-:Y:S01]  /*12700*/  IMAD.WIDE.U32 R2, R4, UR4, RZ ;  /* 0x0000000404027c25 */ /* 0x001fe2000f8e00ff */
[----:B------:R-:W-:-:S03]  /*12710*/  IADD3 R6, -R27, UR40, -R6 ;  /* 0x000000281b067c10 */ /* 0x000fc6000fffe906 */
[----:B------:R-:W-:Y:S01]  /*12720*/  IMAD R7, R4, UR5, R7 ;  /* 0x0000000504077c24 */ /* 0x000fe2000f8e0207 */
[----:B------:R-:W-:Y:S01]  /*12730*/  ULDC.64 UR4, c[0x0][0x338] ;  /* 0x0000ce0000047ab9 */ /* 0x000fe20000000a00 */
[----:B------:R-:W-:Y:S02]  /*12740*/  ISETP.GE.AND P0, PT, R6, 0x1, PT ;  /* 0x000000010600780c */ /* 0x000fe40003f06270 */
[----:B------:R-:W-:Y:S01]  /*12750*/  IMAD.IADD R3, R3, 0x1, R7 ;  /* 0x0000000103037824 */ /* 0x000fe200078e0207 */
        /* <DEDUP_REMOVED lines=9> */
[----:B------:R-:W-:Y:S01]  /*127f0*/  ULDC.64 UR6, c[0x0][0x318] ;  /* 0x0000c60000067ab9 */ /* 0x000fe20000000a00 */
[----:B------:R-:W-:Y:S01]  /*12800*/  IMAD.WIDE.U32 R2, R8, UR42, R2 ;  /* 0x0000002a08027c25 */ /* 0x000fe2000f8e0002 */
[----:B------:R-:W-:Y:S01]  /*12810*/  UIMAD UR4, UR42, UR5, UR4 ;  /* 0x000000052a0472a4 */ /* 0x000fe2000f8e0204 */
[----:B------:R-:W-:Y:S02]  /*12820*/  LOP3.LUT R20, R20, 0x10, RZ, 0xc0, !PT ;  /* 0x0000001014147812 */ /* 0x000fe400078ec0ff */
[----:B------:R-:W-:Y:S01]  /*12830*/  IMAD.U32 R9, RZ, RZ, UR7 ;  /* 0x00000007ff097e24 */ /* 0x000fe2000f8e00ff */
[----:B------:R-:W-:-:S04]  /*12840*/  IADD3 R8, P1, R2, UR6, RZ ;  /* 0x0000000602087c10 */ /* 0x000fc8000ff3e0ff */
[----:B------:R-:W-:Y:S01]  /*12850*/  IADD3.X R9, R9, UR4, R3, P1, !PT ;  /* 0x0000000409097c10 */ /* 0x000fe20008ffe403 */
[----:B------:R-:W-:-:S03]  /*12860*/  UMOV UR4, 0xffffffff ;  /* 0xffffffff00047882 */ /* 0x000fc60000000000 */
[----:B------:R-:W-:Y:S05]  /*12870*/  BRA.DIV UR4, `(.L_x_11876) ;  /* 0x0000002e04e07947 */ /* 0x000fea000b800000 */
[----:B------:R-:W2:Y:S01]  /*12880*/  LDL R12, [R1] ;  /* 0x00000000010c7983 */ /* 0x000ea20000100800 */
[----:B------:R-:W0:Y:S03]  /*12890*/  LDC R11, c[0x0][0x2f4] ;  /* 0x0000bd00ff0b7b82 */ /* 0x000e260000000800 */
[----:B------:R-:W1:Y:S04]  /*128a0*/  SHFL.IDX PT, R2, R8, RZ, 0x1e1f ;  /* 0x001e1fff08027589 */ /* 0x000e6800000e0000 */
[----:B------:R-:W3:Y:S04]  /*128b0*/  SHFL.IDX PT, R3, R9, RZ, 0x1e1f ;  /* 0x001e1fff09037589 */ /* 0x000ee800000e0000 */
[----:B------:R-:W4:Y:S01]  /*128c0*/  SHFL.IDX PT, R9, R9, 0x1, 0x1e1f ;  /* 0x003e1f0009097f89 */ /* 0x000f2200000e0000 */
[----:B0-----:R-:W-:-:S02]  /*128d0*/  ISETP.GE.AND P4, PT, R20, R11, PT ;  /* 0x0000000b1400720c */ /* 0x001fc40003f86270 */
[----:B------:R-:W-:Y:S02]  /*128e0*/  ISETP.GE.AND P3, PT, R26, R11, PT ;  /* 0x0000000b1a00720c */ /* 0x000fe40003f66270 */
[----:B-1----:R-:W-:-:S05]  /*128f0*/  IADD3 R2, P1, R20, R2, RZ ;  /* 0x0000000214027210 */ /* 0x002fca0007f3e0ff */
[----:B---3--:R-:W-:Y:S01]  /*12900*/  IMAD.X R3, RZ, RZ, R3, P1 ;  /* 0x000000ffff037224 */ /* 0x008fe200008e0603 */
        /* <DEDUP_REMOVED lines=10> */
.L_x_11932:
        /* <DEDUP_REMOVED lines=16> */
[----:B0-----:R-:W-:-:S05]  /*12ab0*/  IMAD.U32 R8, RZ, RZ, UR4 ;  /* 0x00000004ff087e24 */ /* 0x001fca000f8e00ff */
[----:B------:R-:W-:-:S13]  /*12ac0*/  ISETP.NE.AND P6, PT, R8, 0x3, PT ;  /* 0x000000030800780c */ /* 0x000fda0003fc5270 */
[----:B-1----:R-:W-:Y:S05]  /*12ad0*/  @!P6 BRA `(.L_x_11877) ;  /* 0x000000000004e947 */ /* 0x002fea0003800000 */
[----:B------:R-:W-:Y:S01]  /*12ae0*/  BPT.TRAP 0x1 ;  /* 0x000000040000795c */ /* 0x000fe20000300000 */
.L_x_11877:
[----:B------:R-:W-:Y:S01]  /*12af0*/  SYNCS.ARRIVE.TRANS64.A1T0 RZ, [UR48+0x17070], RZ ;  /* 0x017070ffffff79a7 */ /* 0x000fe20008100030 */
[----:B------:R-:W-:Y:S05]  /*12b00*/  @!P6 BRA `(.L_x_11878) ;  /* 0x000000000004e947 */ /* 0x000fea0003800000 */
[----:B------:R-:W-:Y:S01]  /*12b10*/  BPT.TRAP 0x1 ;  /* 0x000000040000795c */ /* 0x000fe20000300000 */
.L_x_11878:
[----:B------:R-:W0:Y:S02]  /*12b20*/  SYNCS.PHASECHK.TRANS64.TRYWAIT P1, [UR48+0x17040], R10 ;  /* 0x0170400aff0075a7 */ /* 0x000e240008020170 */
[----:B0-----:R-:W-:Y:S05]  /*12b30*/  @!P1 BRA `(.L_x_11879) ;  /* 0x0000002c00f09947 */ /* 0x001fea0003800000 */
.L_x_11933:
[----:B------:R-:W1:Y:S01]  /*12b40*/  S2R R6, SR_TID.X ;  /* 0x0000000000067919 */ /* 0x000e620000002100 */
[----:B------:R-:W-:Y:S01]  /*12b50*/  ULDC.64 UR4, c[0x0][0x300] ;  /* 0x0000c00000047ab9 */ /* 0x000fe20000000a00 */
[----:B------:R-:W-:Y:S01]  /*12b60*/  R2UR UR6, R28 ;  /* 0x000000001c0672ca */ /* 0x000fe200000e0000 */
[----:B------:R-:W-:Y:S01]  /*12b70*/  IMAD R5, R5, UR4, RZ ;  /* 0x0000000405057c24 */ /* 0x000fe2000f8e02ff */
[----:B------:R-:W2:Y:S01]  /*12b80*/  LDC R8, c[0x0][0x2f4] ;  /* 0x0000bd00ff087b82 */ /* 0x000ea20000000800 */
[----:B0-----:R-:W-:-:S04]  /*12b90*/  IMAD.WIDE.U32 R2, R4, UR4, RZ ;  /* 0x0000000404027c25 */ /* 0x001fc8000f8e00ff */
        /* <DEDUP_REMOVED lines=23> */
[----:B------:R-:W0:Y:S04]  /*12d10*/  SHFL.IDX PT, R14, R0, RZ, 0x1e1f ;  /* 0x001e1fff000e7589 */ /* 0x000e2800000e0000 */
[----:B------:R-:W1:Y:S04]  /*12d20*/  SHFL.IDX PT, R2, R4, RZ, 0x1e1f ;  /* 0x001e1fff04027589 */ /* 0x000e6800000e0000 */
[----:B------:R-:W2:Y:S01]  /*12d30*/  SHFL.IDX PT, R4, R4, 0x1, 0x1e1f ;  /* 0x003e1f0004047f89 */ /* 0x000ea200000e0000 */
[----:B0-----:R-:W-:-:S05]  /*12d40*/  @P0 IADD3 R14, P1, R6, R14, RZ ;  /* 0x0000000e060e0210 */ /* 0x001fca0007f3e0ff */
[----:B-1----:R-:W-:Y:S02]  /*12d50*/  @P0 IMAD.X R3, RZ, RZ, R2, P1 ;  /* 0x000000ffff030224 */ /* 0x002fe400008e0602 */
[----:B------:R-:W-:Y:S02]  /*12d60*/  @P0 IMAD.MOV.U32 R2, RZ, RZ, R14 ;  /* 0x000000ffff020224 */ /* 0x000fe400078e000e */
[----:B------:R0:W1:Y:S04]  /*12d70*/  SHFL.IDX PT, R14, R0, 0x1, 0x1e1f ;  /* 0x003e1f00000e7f89 */ /* 0x00006800000e0000 */
[----:B------:R0:W-:Y:S04]  /*12d80*/  @P0 LDGSTS.E.BYPASS.LTC128B.128 [R22+0x10c00], desc[UR36][R2.64], !P5 ;  /* 0x10c0000002160fae */ /* 0x0001e8000e901d64 */
[----:B------:R0:W-:Y:S04]  /*12d90*/  @P0 LDGSTS.E.BYPASS.LTC128B.128 [R22+0x11c00], desc[UR36][R2.64+0x20], !P4 ;  /* 0x11c0002002160fae */ /* 0x0001e8000e101d64 */
[----:B--2---:R0:W-:Y:S02]  /*12da0*/  @P0 LDGSTS.E.BYPASS.LTC128B.128 [R22+0x12c00], desc[UR36][R2.64+0x40], !P3 ;  /* 0x12c0004002160fae */ /* 0x0041e4000d901d64 */
.L_x_11939:
[----:B01----:R-:W-:-:S05]  /*12db0*/  @P2 IADD3 R2, P0, R6, R14, RZ ;  /* 0x0000000e06022210 */ /* 0x003fca0007f1e0ff */
        /* <DEDUP_REMOVED lines=16> */
.L_x_11881:
        /* <DEDUP_REMOVED lines=29> */
.L_x_11882:
[----:B------:R-:W0:Y:S01]  /*13090*/  S2R R20, SR_CTAID.Z ;  /* 0x0000000000147919 */ /* 0x000e220000002700 */
[----:B------:R-:W-:Y:S01]  /*130a0*/  UISETP.NE.AND UP0, UPT, UR50, URZ, UPT ;  /* 0x0000003f3200728c */ /* 0x000fe2000bf05270 */
[----:B------:R-:W1:Y:S01]  /*130b0*/  LDC R9, c[0x0][0x448] ;  /* 0x00011200ff097b82 */ /* 0x000e620000000800 */
[----:B------:R-:W-:Y:S01]  /*130c0*/  IMAD.U32 R4, RZ, RZ, UR40 ;  /* 0x00000028ff047e24 */ /* 0x000fe2000f8e00ff */
[----:B------:R-:W2:Y:S01]  /*130d0*/  S2R R2, SR_TID.X ;  /* 0x0000000000027919 */ /* 0x000ea20000002100 */
[----:B------:R-:W-:Y:S01]  /*130e0*/  IMAD.U32 R3, RZ, RZ, UR49 ;  /* 0x00000031ff037e24 */ /* 0x000fe2000f8e00ff */
[----:B------:R-:W-:Y:S01]  /*130f0*/  ULDC.64 UR6, c[0x0][0x2c8] ;  /* 0x0000b20000067ab9 */ /* 0x000fe20000000a00 */
[----:B------:R-:W-:Y:S01]  /*13100*/  PLOP3.LUT P0, PT, PT, PT, UP0, 0x80, 0x0 ;  /* 0x000000000000781c */ /* 0x000fe20003f0f008 */
[----:B------:R-:W-:Y:S01]  /*13110*/  IMAD.U32 R5, RZ, RZ, UR41 ;  /* 0x00000029ff057e24 */ /* 0x000fe2000f8e00ff */
[----:B------:R-:W-:Y:S01]  /*13120*/  PLOP3.LUT P1, PT, PT, PT, UP0, 0x80, 0x0 ;  /* 0x000000000000781c */ /* 0x000fe20003f2f008 */
[----:B------:R-:W-:-:S02]  /*13130*/  ULDC.64 UR8, c[0x0][0x280] ;  /* 0x0000a00000087ab9 */ /* 0x000fc40000000a00 */
[----:B------:R-:W-:Y:S01]  /*13140*/  @UP0 ULDC UR4, c[0x0][0x44c] ;  /* 0x0001130000040ab9 */ /* 0x000fe20000000800 */
[----:B------:R-:W-:Y:S01]  /*13150*/  @UP0 ULDC UR10, c[0x0][0x44c] ;  /* 0x00011300000a0ab9 */ /* 0x000fe20000000800 */
[----:B0-----:R-:W-:Y:S02]  /*13160*/  SHF.R.S32.HI R21, RZ, 0x1f, R20 ;  /* 0x0000001fff157819 */ /* 0x001fe40000011414 */
[----:B------:R-:W0:Y:S01]  /*13170*/  S2R R20, SR_CTAID.Z ;  /* 0x0000000000147919 */ /* 0x000e220000002700 */
[----:B--2---:R-:W-:-:S05]  /*13180*/  IMAD.SHL.U32 R2, R2, 0x40, RZ ;  /* 0x0000004002027824 */ /* 0x004fca00078e00ff */
[----:B------:R-:W-:-:S04]  /*13190*/  LOP3.LUT R2, R2, 0x40, RZ, 0xc0, !PT ;  /* 0x0000004002027812 */ /* 0x000fc800078ec0ff */
[----:B------:R-:W-:-:S05]  /*131a0*/  IADD3 R6, R27, UR43, R2 ;  /* 0x0000002b1b067c10 */ /* 0x000fca000fffe002 */
[----:B------:R-:W-:Y:S01]  /*131b0*/  @P0 IMAD.HI.U32 R2, R6, UR4, RZ ;  /* 0x0000000406020c27 */ /* 0x000fe2000f8e00ff */
[----:B------:R-:W-:-:S03]  /*131c0*/  @UP0 ULDC UR4, c[0x0][0x450] ;  /* 0x0001140000040ab9 */ /* 0x000fc60000000800 */
[----:B------:R-:W-:Y:S01]  /*131d0*/  IMAD.MOV.U32 R0, RZ, RZ, R6 ;  /* 0x000000ffff007224 */ /* 0x000fe200078e0006 */
[----:B------:R-:W-:Y:S01]  /*131e0*/  @P1 SHF.R.U32.HI R0, RZ, UR4, R2 ;  /* 0x00000004ff001c19 */ /* 0x000fe20008011602 */
[----:B------:R-:W-:Y:S01]  /*131f0*/  ULDC.64 UR4, c[0x0][0x2e0] ;  /* 0x0000b80000047ab9 */ /* 0x000fe20000000a00 */
[----:B------:R-:W-:Y:S01]  /*13200*/  IMAD.MOV.U32 R2, RZ, RZ, R4 ;  /* 0x000000ffff027224 */ /* 0x000fe200078e0004 */
[----:B------:R-:W-:Y:S01]  /*13210*/  PLOP3.LUT P1, PT, PT, PT, UP0, 0x80, 0x0 ;  /* 0x000000000000781c */ /* 0x000fe20003f2f008 */
[----:B------:R-:W-:Y:S02]  /*13220*/  IMAD R4, R21, UR4, RZ ;  /* 0x0000000415047c24 */ /* 0x000fe4000f8e02ff */
[----:B------:R-:W-:Y:S02]  /*13230*/  IMAD.MOV R7, RZ, RZ, -R0 ;  /* 0x000000ffff077224 */ /* 0x000fe400078e0a00 */
[C---:B0-----:R-:W-:Y:S01]  /*13240*/  IMAD R5, R20.reuse, UR5, R4 ;  /* 0x0000000514057c24 */ /* 0x041fe2000f8e0204 */
[----:B------:R-:W-:Y:S01]  /*13250*/  SHF.R.S32.HI R4, RZ, 0x1f, R0 ;  /* 0x0000001fff047819 */ /* 0x000fe20000011400 */
[----:B------:R-:W-:Y:S01]  /*13260*/  IMAD.WIDE.U32 R2, R20, UR4, R2 ;  /* 0x0000000414027c25 */ /* 0x000fe2000f8e0002 */
[----:B------:R-:W-:Y:S01]  /*13270*/  ULDC.64 UR4, c[0x0][0x2d0] ;  /* 0x0000b40000047ab9 */ /* 0x000fe20000000a00 */
[----:B------:R-:W0:Y:S02]  /*13280*/  S2R R20, SR_TID.X ;  /* 0x0000000000147919 */ /* 0x000e240000002100 */
[----:B------:R-:W-:-:S02]  /*13290*/  IMAD R4, R4, UR4, RZ ;  /* 0x0000000404047c24 */ /* 0x000fc4000f8e02ff */
[----:B------:R-:W-:Y:S02]  /*132a0*/  IMAD.IADD R3, R3, 0x1, R5 ;  /* 0x0000000103037824 */ /* 0x000fe400078e0205 */
[C---:B------:R-:W-:Y:S02]  /*132b0*/  IMAD R8, R0.reuse, UR5, R4 ;  /* 0x0000000500087c24 */ /* 0x040fe4000f8e0204 */
[----:B------:R-:W-:-:S04]  /*132c0*/  IMAD.WIDE.U32 R4, R0, UR4, R2 ;  /* 0x0000000400047c25 */ /* 0x000fc8000f8e0002 */
[----:B-1----:R-:W-:Y:S02]  /*132d0*/  IMAD R0, R9, R7, R6 ;  /* 0x0000000709007224 */ /* 0x002fe400078e0206 */
[----:B------:R-:W-:-:S03]  /*132e0*/  IMAD.IADD R5, R5, 0x1, R8 ;  /* 0x0000000105057824 */ /* 0x000fc600078e0208 */
[----:B------:R-:W-:Y:S01]  /*132f0*/  SHF.R.S32.HI R7, RZ, 0x1f, R0 ;  /* 0x0000001fff077819 */ /* 0x000fe20000011400 */
[----:B------:R-:W-:-:S04]  /*13300*/  IMAD.WIDE.U32 R4, R0, UR6, R4 ;  /* 0x0000000600047c25 */ /* 0x000fc8000f8e0004 */
[----:B------:R-:W-:-:S04]  /*13310*/  IMAD R7, R7, UR6, RZ ;  /* 0x0000000607077c24 */ /* 0x000fc8000f8e02ff */
[----:B------:R-:W-:Y:S01]  /*13320*/  IMAD R7, R0, UR7, R7 ;  /* 0x0000000700077c24 */ /* 0x000fe2000f8e0207 */
[----:B------:R-:W-:-:S04]  /*13330*/  IADD3 R0, P0, R4, UR8, RZ ;  /* 0x0000000804007c10 */ /* 0x000fc8000ff1e0ff */
[----:B------:R-:W-:Y:S01]  /*13340*/  IADD3.X R4, R5, UR9, R7, P0, !PT ;  /* 0x0000000905047c10 */ /* 0x000fe200087fe407 */
[----:B------:R-:W-:Y:S01]  /*13350*/  VIADD R5, R6, 0x80 ;  /* 0x0000008006057836 */ /* 0x000fe20000000000 */
[----:B------:R-:W-:Y:S01]  /*13360*/  PLOP3.LUT P0, PT, PT, PT, UP0, 0x80, 0x0 ;  /* 0x000000000000781c */ /* 0x000fe20003f0f008 */
[----:B0-----:R-:W-:Y:S02]  /*13370*/  IMAD.SHL.U32 R20, R20, 0x10, RZ ;  /* 0x0000001014147824 */ /* 0x001fe400078e00ff */
[----:B------:R-:W-:-:S03]  /*13380*/  IMAD.MOV.U32 R6, RZ, RZ, R5 ;  /* 0x000000ffff067224 */ /* 0x000fc600078e0005 */
[----:B------:R-:W-:-:S07]  /*13390*/  LOP3.LUT R20, R20, 0x10, RZ, 0xc0, !PT ;  /* 0x0000001014147812 */ /* 0x000fce00078ec0ff */
[----:B------:R-:W-:Y:S01]  /*133a0*/  @P0 IMAD.HI.U32 R7, R5, UR10, RZ ;  /* 0x0000000a05070c27 */ /* 0x000fe2000f8e00ff */
[----:B------:R-:W-:-:S04]  /*133b0*/  @UP0 ULDC UR10, c[0x0][0x450] ;  /* 0x00011400000a0ab9 */ /* 0x000fc80000000800 */
[----:B------:R-:W-:-:S05]  /*133c0*/  @P1 SHF.R.U32.HI R6, RZ, UR10, R7 ;  /* 0x0000000aff061c19 */ /* 0x000fca0008011607 */
        /* <DEDUP_REMOVED lines=8> */
[----:B------:R-:W-:Y:S01]  /*13450*/  SHF.R.S32.HI R6, RZ, 0x1f, R5 ;  /* 0x0000001fff067819 */ /* 0x000fe20000011405 */
[----:B------:R-:W-:Y:S01]  /*13460*/  UMOV UR5, 0xffffffff ;  /* 0xffffffff00057882 */ /* 0x000fe20000000000 */
[----:B------:R-:W-:Y:S01]  /*13470*/  ISETP.GE.AND P3, PT, R20, UR4, PT ;  /* 0x0000000414007c0c */ /* 0x000fe2000bf66270 */
[----:B------:R-:W-:Y:S02]  /*13480*/  IMAD.IADD R3, R3, 0x1, R7 ;  /* 0x0000000103037824 */ /* 0x000fe400078e0207 */
[----:B------:R-:W-:-:S02]  /*13490*/  IMAD R6, R6, UR6, RZ ;  /* 0x0000000606067c24 */ /* 0x000fc4000f8e02ff */
[----:B------:R-:W-:-:S04]  /*134a0*/  IMAD.WIDE.U32 R2, R5, UR6, R2 ;  /* 0x0000000605027c25 */ /* 0x000fc8000f8e0002 */
[----:B------:R-:W-:Y:S01]  /*134b0*/  IMAD R6, R5, UR7, R6 ;  /* 0x0000000705067c24 */ /* 0x000fe2000f8e0206 */
[----:B------:R-:W-:-:S04]  /*134c0*/  IADD3 R5, P0, R2, UR8, RZ ;  /* 0x0000000802057c10 */ /* 0x000fc8000ff1e0ff */
[----:B------:R-:W-:Y:S02]  /*134d0*/  IADD3.X R6, R3, UR9, R6, P0, !PT ;  /* 0x0000000903067c10 */ /* 0x000fe400087fe406 */
[----:B------:R-:W-:Y:S01]  /*134e0*/  ISETP.GE.AND P0, PT, R25, UR4, PT ;  /* 0x0000000419007c0c */ /* 0x000fe2000bf06270 */
[----:B------:R-:W-:-:S12]  /*134f0*/  BRA.DIV UR5, `(.L_x_11883) ;  /* 0x0000002a052c7947 */ /* 0x000fd8000b800000 */
[----:B------:R-:W0:Y:S01]  /*13500*/  SHFL.IDX PT, R3, R0, RZ, 0x1e1f ;  /* 0x001e1fff00037589 */ /* 0x000e2200000e0000 */
[----:B------:R-:W-:Y:S01]  /*13510*/  ULDC UR4, c[0x0][0x288] ;  /* 0x0000a20000047ab9 */ /* 0x000fe20000000800 */
[----:B------:R-:W-:Y:S02]  /*13520*/  VIADD R8, R27, UR43 ;  /* 0x0000002b1b087c36 */ /* 0x000fe40008000000 */
[----:B------:R-:W1:Y:S01]  /*13530*/  SHFL.IDX PT, R2, R4, RZ, 0x1e1f ;  /* 0x001e1fff04027589 */ /* 0x000e6200000e0000 */
[----:B------:R-:W-:Y:S02]  /*13540*/  IMAD R7, R9, UR4, RZ ;  /* 0x0000000409077c24 */ /* 0x000fe4000f8e02ff */
[C---:B------:R-:W-:Y:S01]  /*13550*/  VIADD R10, R8.reuse, 0x40 ;  /* 0x00000040080a7836 */ /* 0x040fe20000000000 */
[----:B------:R-:W2:Y:S02]  /*13560*/  SHFL.IDX PT, R14, R0, 0x1, 0x1e1f ;  /* 0x003e1f00000e7f89 */ /* 0x000ea400000e0000 */
[----:B------:R-:W-:-:S02]  /*13570*/  ISETP.GE.AND P1, PT, R8, R7, PT ;  /* 0x000000070800720c */ /* 0x000fc40003f26270 */
[----:B------:R-:W3:Y:S04]  /*13580*/  SHFL.IDX PT, R4, R4, 0x1, 0x1e1f ;  /* 0x003e1f0004047f89 */ /* 0x000ee800000e0000 */
[----:B------:R-:W4:Y:S07]  /*13590*/  SHFL.IDX PT, R6, R6, RZ, 0x1e1f ;  /* 0x001e1fff06067589 */ /* 0x000f2e00000e0000 */
[----:B0-----:R-:W-:-:S05]  /*135a0*/  @!P1 IADD3 R9, P4, R20, R3, RZ ;  /* 0x0000000314099210 */ /* 0x001fca0007f9e0ff */
[----:B-1----:R-:W-:Y:S02]  /*135b0*/  @!P1 IMAD.X R3, RZ, RZ, R2, P4 ;  /* 0x000000ffff039224 */ /* 0x002fe400020e0602 */
[----:B------:R-:W-:-:S05]  /*135c0*/  @!P1 IMAD.MOV.U32 R2, RZ, RZ, R9 ;  /* 0x000000ffff029224 */ /* 0x000fca00078e0009 */
[----:B------:R-:W-:Y:S04]  /*135d0*/  @!P1 LDGSTS.E.BYPASS.LTC128B.128 [R22+0xc400], desc[UR36][R2.64], !P3 ;  /* 0x0c40000002169fae */ /* 0x000fe8000d901d64 */
[----:B------:R-:W-:Y:S04]  /*135e0*/  @!P1 LDGSTS.E.BYPASS.LTC128B.128 [R22+0xdc00], desc[UR36][R2.64+0x20], !P2 ;  /* 0x0dc0002002169fae */ /* 0x000fe8000d101d64 */
[----:B------:R0:W-:Y:S01]  /*135f0*/  @!P1 LDGSTS.E.BYPASS.LTC128B.128 [R22+0xf400], desc[UR36][R2.64+0x40], !P0 ;  /* 0x0f40004002169fae */ /* 0x0001e2000c101d64 */
[----:B------:R-:W-:-:S13]  /*13600*/  ISETP.GE.AND P1, PT, R10, R7, PT ;  /* 0x000000070a00720c */ /* 0x000fda0003f26270 */
[----:B--2---:R-:W-:-:S05]  /*13610*/  @!P1 IADD3 R14, P4, R20, R14, RZ ;  /* 0x0000000e140e9210 */ /* 0x004fca0007f9e0ff */
[----:B---3--:R-:W-:Y:S02]  /*13620*/  @!P1 IMAD.X R9, RZ, RZ, R4, P4 ;  /* 0x000000ffff099224 */ /* 0x008fe400020e0604 */
[----:B0-----:R-:W-:Y:S02]  /*13630*/  @!P1 IMAD.MOV.U32 R2, RZ, RZ, R14 ;  /* 0x000000ffff029224 */ /* 0x001fe400078e000e */
[----:B------:R-:W-:Y:S01]  /*13640*/  @!P1 IMAD.MOV.U32 R3, RZ, RZ, R9 ;  /* 0x000000ffff039224 */ /* 0x000fe200078e0009 */
[----:B------:R0:W1:Y:S04]  /*13650*/  SHFL.IDX PT, R14, R5, RZ, 0x1e1f ;  /* 0x001e1fff050e7589 */ /* 0x00006800000e0000 */
[----:B------:R0:W-:Y:S04]  /*13660*/  @!P1 LDGSTS.E.BYPASS.LTC128B.128 [R22+0xcc00], desc[UR36][R2.64], !P3 ;  /* 0x0cc0000002169fae */ /* 0x0001e8000d901d64 */
[----:B------:R0:W-:Y:S04]  /*13670*/  @!P1 LDGSTS.E.BYPASS.LTC128B.128 [R22+0xe400], desc[UR36][R2.64+0x20], !P2 ;  /* 0x0e40002002169fae */ /* 0x0001e8000d101d64 */
[----:B----4-:R0:W-:Y:S02]  /*13680*/  @!P1 LDGSTS.E.BYPASS.LTC128B.128 [R22+0xfc00], desc[UR36][R2.64+0x40], !P0 ;  /* 0x0fc0004002169fae */ /* 0x0101e4000c101d64 */
.L_x_11946:
        /* <DEDUP_REMOVED lines=12> */
.L_x_11885:
[----:B------:R-:W-:Y:S05]  /*13750*/  BSYNC B0 ;  /* 0x0000000000007941 */ /* 0x000fea0003800000 */
.L_x_11884:
[----:B------:R-:W-:Y:S01]  /*13760*/  NOP ;  /* 0x0000000000007918 */ /* 0x000fe20000000000 */
[----:B------:R-:W-:Y:S01]  /*13770*/  SYNCS.ARRIVE.TRANS64.RED.A0T1 RZ, [UR48+0x17000], RZ ;  /* 0x017000ffffff79a7 */ /* 0x000fe20008200430 */
[----:B------:R-:W-:Y:S01]  /*13780*/  IMAD.MOV.U32 R0, RZ, RZ, 0x1 ;  /* 0x00000001ff007424 */ /* 0x000fe200078e00ff */
[----:B------:R-:W-:Y:S04]  /*13790*/  ARRIVES.LDGSTSBAR.64.TRANSCNT [UR48+0x17000] ;  /* 0x01700000ff0079b0 */ /* 0x000fe80008000ab0 */
[----:B------:R-:W-:Y:S01]  /*137a0*/  SHF.L.U32 R0, R0, 0x1f, RZ ;  /* 0x0000001f00007819 */ /* 0x000fe200000006ff */
[----:B------:R-:W-:Y:S01]  /*137b0*/  NOP ;  /* 0x0000000000007918 */ /* 0x000fe20000000000 */
[----:B------:R-:W-:Y:S01]  /*137c0*/  SYNCS.ARRIVE.TRANS64.A1T0 RZ, [UR48+0x17000], RZ ;  /* 0x017000ffffff79a7 */ /* 0x000fe20008100030 */
[----:B------:R-:W-:-:S05]  /*137d0*/  VIADD R17, R17, 0xfffffffe ;  /* 0xfffffffe11117836 */ /* 0x000fca0000000000 */
[----:B------:R-:W-:Y:S01]  /*137e0*/  ISETP.GE.AND P0, PT, R17, UR51, PT ;  /* 0x0000003311007c0c */ /* 0x000fe2000bf06270 */
[----:B------:R-:W3:Y:S02]  /*137f0*/  SYNCS.PHASECHK.TRANS64.TRYWAIT P1, [UR48+0x17020], R0 ;  /* 0x01702000ff0075a7 */ /* 0x000ee40008020170 */
[----:B---3--:R-:W-:Y:S10]  /*13800*/  @!P1 BRA `(.L_x_11886) ;  /* 0x0000002800549947 */ /* 0x008ff40003800000 */
.L_x_11947:
[----:B------:R-:W-:Y:S01]  /*13810*/  IMAD.MOV.U32 R20, RZ, RZ, 0x1 ;  /* 0x00000001ff147424 */ /* 0x000fe200078e00ff */
[----:B------:R-:W-:Y:S06]  /*13820*/  @!P0 BRA `(.L_x_11887) ;  /* 0x0000001000788947 */ /* 0x000fec0003800000 */
[----:B0-2---:R-:W0:Y:S01]  /*13830*/  S2R R2, SR_TID.X ;  /* 0x0000000000027919 */ /* 0x005e220000002100 */
[----:B------:R-:W-:Y:S01]  /*13840*/  UIADD3 UR4, UR47, 0x1, URZ ;  /* 0x000000012f047890 */ /* 0x000fe2000fffe03f */
[----:B------:R-:W-:Y:S01]  /*13850*/  LOP3.LUT R3, RZ, UR45, RZ, 0x33, !PT ;  /* 0x0000002dff037c12 */ /* 0x000fe2000f8e33ff */
[----:B------:R-:W-:Y:S01]  /*13860*/  IMAD.MOV.U32 R6, RZ, RZ, 0x1 ;  /* 0x00000001ff067424 */ /* 0x000fe200078e00ff */
[----:B------:R-:W2:Y:S01]  /*13870*/  S2R R4, SR_TID.X ;  /* 0x0000000000047919 */ /* 0x000ea20000002100 */
[----:B------:R-:W-:Y:S01]  /*13880*/  UIMAD UR4, UR4, UR39, URZ ;  /* 0x00000027040472a4 */ /* 0x000fe2000f8e023f */
[----:B------:R-:W-:-:S05]  /*13890*/  LOP3.LUT R5, RZ, UR44, RZ, 0x33, !PT ;  /* 0x0000002cff057c12 */ /* 0x000fca000f8e33ff */
[----:B------:R-:W-:-:S04]  /*138a0*/  LOP3.LUT R0, RZ, UR4, RZ, 0x33, !PT ;  /* 0x00000004ff007c12 */ /* 0x000fc8000f8e33ff */
[----:B------:R-:W-:-:S04]  /*138b0*/  VIADDMNMX R0, R0, -UR46, R3, !PT ;  /* 0x8000002e00007c46 */ /* 0x000fc8000f800103 */
[----:B------:R-:W-:-:S04]  /*138c0*/  VIMNMX R0, R0, R5, !PT ;  /* 0x0000000500007248 */ /* 0x000fc80007fe0100 */
[----:B------:R-:W-:Y:S01]  /*138d0*/  IADD3 R26, -R0, -0x2, RZ ;  /* 0xfffffffe001a7810 */ /* 0x000fe20007ffe1ff */
[----:B0-----:R-:W-:Y:S01]  /*138e0*/  IMAD.SHL.U32 R2, R2, 0x40, RZ ;  /* 0x0000004002027824 */ /* 0x001fe200078e00ff */
[----:B--2---:R-:W-:Y:S01]  /*138f0*/  LOP3.LUT P1, RZ, R4, 0x4, RZ, 0xc0, !PT ;  /* 0x0000000404ff7812 */ /* 0x004fe2000782c0ff */
[----:B------:R-:W-:-:S03]  /*13900*/  IMAD.MOV.U32 R4, RZ, RZ, 0x40 ;  /* 0x00000040ff047424 */ /* 0x000fc600078e00ff */
[----:B------:R-:W-:-:S04]  /*13910*/  LOP3.LUT R2, R2, 0x40, RZ, 0xc0, !PT ;  /* 0x0000004002027812 */ /* 0x000fc800078ec0ff */
[----:B------:R-:W-:Y:S02]  /*13920*/  IADD3 R18, R2, R18, R27 ;  /* 0x0000001202127210 */ /* 0x000fe40007ffe01b */
[----:B------:R-:W-:-:S03]  /*13930*/  SEL R4, R4, 0xffffffc0, !P1 ;  /* 0xffffffc004047807 */ /* 0x000fc60004800000 */
[----:B------:R-:W-:Y:S02]  /*13940*/  VIADD R17, R18, 0xfffffe80 ;  /* 0xfffffe8012117836 */ /* 0x000fe40000000000 */
[----:B------:R-:W-:Y:S02]  /*13950*/  IMAD.IADD R2, R4, 0x1, R23 ;  /* 0x0000000104027824 */ /* 0x000fe400078e0217 */
[----:B------:R-:W-:Y:S02]  /*13960*/  IMAD R17, R0, -0x80, R17 ;  /* 0xffffff8000117824 */ /* 0x000fe400078e0211 */
[----:B------:R-:W-:-:S07]  /*13970*/  IMAD.MOV.U32 R4, RZ, RZ, RZ ;  /* 0x000000ffff047224 */ /* 0x000fce00078e00ff */
.L_x_11902:
[----:B------:R-:W2:Y:S01]  /*13980*/  LDL R5, [R1+0x4] ;  /* 0x0000040001057983 */ /* 0x000ea20000100800 */
[----:B0-----:R-:W0:Y:S01]  /*13990*/  LDC R0, c[0x0][0x430] ;  /* 0x00010c00ff007b82 */ /* 0x001e220000000800 */
[----:B------:R-:W-:Y:S01]  /*139a0*/  IMAD.MOV.U32 R7, RZ, RZ, R17 ;  /* 0x000000ffff077224 */ /* 0x000fe200078e0011 */
[----:B------:R-:W-:Y:S01]  /*139b0*/  ULDC.64 UR4, c[0x0][0x428] ;  /* 0x00010a0000047ab9 */ /* 0x000fe20000000a00 */
[----:B0-----:R-:W-:-:S13]  /*139c0*/  ISETP.NE.AND P0, PT, R0, 0x1, PT ;  /* 0x000000010000780c */ /* 0x001fda0003f05270 */
[----:B------:R-:W0:Y:S08]  /*139d0*/  @P0 LDC R0, c[0x0][0x434] ;  /* 0x00010d00ff000b82 */ /* 0x000e300000000800 */
[----:B------:R-:W3:Y:S01]  /*139e0*/  @P0 LDC R3, c[0x0][0x438] ;  /* 0x00010e00ff030b82 */ /* 0x000ee20000000800 */
[----:B0-----:R-:W-:-:S05]  /*139f0*/  @P0 IMAD.HI.U32 R0, R17, R0, RZ ;  /* 0x0000000011000227 */ /* 0x001fca00078e00ff */
[----:B---3--:R-:W-:-:S04]  /*13a00*/  @P0 SHF.R.U32.HI R7, RZ, R3, R0 ;  /* 0x00000003ff070219 */ /* 0x008fc80000011600 */
[--C-:B------:R-:W-:Y:S01]  /*13a10*/  SHF.R.S32.HI R3, RZ, 0x1f, R7.reuse ;  /* 0x0000001fff037819 */ /* 0x100fe20000011407 */
[----:B------:R-:W-:-:S04]  /*13a20*/  IMAD.MOV.U32 R2, RZ, RZ, R7 ;  /* 0x000000ffff027224 */ /* 0x000fc800078e0007 */
[----:B------:R-:W-:-:S04]  /*13a30*/  IMAD.WIDE.U32 R2, R29, UR4, R2 ;  /* 0x000000041d027c25 */ /* 0x000fc8000f8e0002 */
[----:B--2---:R-:W-:-:S04]  /*13a40*/  IMAD R0, R5, UR4, RZ ;  /* 0x0000000405007c24 */ /* 0x004fc8000f8e02ff */
[----:B------:R-:W-:Y:S01]  /*13a50*/  IMAD R5, R29, UR5, R0 ;  /* 0x000000051d057c24 */ /* 0x000fe2000f8e0200 */
[----:B------:R-:W-:Y:S02]  /*13a60*/  ULDC.64 UR4, c[0x0][0x418] ;  /* 0x0001060000047ab9 */ /* 0x000fe40000000a00 */
[----:B------:R-:W-:Y:S01]  /*13a70*/  LEA R8, P0, R2, UR4, 0x2 ;  /* 0x0000000402087c11 */ /* 0x000fe2000f8010ff */
[----:B------:R-:W-:-:S05]  /*13a80*/  IMAD.IADD R3, R5, 0x1, R3 ;  /* 0x0000000105037824 */ /* 0x000fca00078e0203 */
[----:B------:R-:W-:-:S05]  /*13a90*/  LEA.HI.X R9, R2, UR5, R3, 0x2, P0 ;  /* 0x0000000502097c11 */ /* 0x000fca00080f1403 */
[----:B------:R-:W2:Y:S01]  /*13aa0*/  LDG.E R8, desc[UR36][R8.64] ;  /* 0x0000002408087981 */ /* 0x000ea2000c1e1900 */
        /* <DEDUP_REMOVED lines=10> */
[----:B--2---:R-:W-:Y:S01]  /*13b50*/  SHF.R.S32.HI R18, RZ, 0x1f, R8 ;  /* 0x0000001fff127819 */ /* 0x004fe20000011408 */
[----:B------:R-:W-:Y:S06]  /*13b60*/  @!P2 BRA `(.L_x_11888) ;  /* 0x000000000004a947 */ /* 0x000fec0003800000 */
[----:B------:R-:W-:Y:S01]  /*13b70*/  BPT.TRAP 0x1 ;  /* 0x000000040000795c */ /* 0x000fe20000300000 */
.L_x_11888:
[----:B------:R-:W-:Y:S02]  /*13b80*/  LEA R5, R0, UR48, 0x3 ;  /* 0x0000003000057c11 */ /* 0x000fe4000f8e18ff */
[----:B------:R-:W-:-:S04]  /*13b90*/  SHF.L.U32 R10, R20, 0x1f, RZ ;  /* 0x0000001f140a7819 */ /* 0x000fc800000006ff */
[----:B------:R-:W0:Y:S02]  /*13ba0*/  SYNCS.PHASECHK.TRANS64.TRYWAIT P1, [R5+URZ+0x17080], R10 ;  /* 0x0170800a050075a7 */ /* 0x000e24000802017f */
[----:B0-----:R-:W-:Y:S05]  /*13bb0*/  @!P1 BRA `(.L_x_11889) ;  /* 0x0000002400809947 */ /* 0x001fea0003800000 */
.L_x_11948:
[----:B------:R-:W-:Y:S01]  /*13bc0*/  ULDC UR4, c[0x0][0x430] ;  /* 0x00010c0000047ab9 */ /* 0x000fe20000000800 */
[----:B------:R-:W2:Y:S01]  /*13bd0*/  S2R R25, SR_TID.X ;  /* 0x0000000000197919 */ /* 0x000ea20000002100 */
        /* <DEDUP_REMOVED lines=17> */
[----:B--2---:R-:W-:Y:S02]  /*13cf0*/  IMAD.SHL.U32 R25, R25, 0x10, RZ ;  /* 0x0000001019197824 */ /* 0x004fe400078e00ff */
[----:B------:R-:W-:Y:S02]  /*13d00*/  IMAD.IADD R3, R3, 0x1, R11 ;  /* 0x0000000103037824 */ /* 0x000fe400078e020b */
[----:B------:R-:W-:Y:S01]  /*13d10*/  IMAD.U32 R11, RZ, RZ, UR4 ;  /* 0x00000004ff0b7e24 */ /* 0x000fe2000f8e00ff */
[----:B------:R-:W-:Y:S01]  /*13d20*/  UIMAD UR4, UR6, UR4, URZ ;  /* 0x00000004060472a4 */ /* 0x000fe2000f8e023f */
[----:B------:R-:W-:Y:S02]  /*13d30*/  LOP3.LUT R25, R25, 0x10, RZ, 0xc0, !PT ;  /* 0x0000001019197812 */ /* 0x000fe400078ec0ff */
[----:B------:R-:W-:Y:S01]  /*13d40*/  IMAD.WIDE.U32 R2, R11, UR42, R2 ;  /* 0x0000002a0b027c25 */ /* 0x000fe2000f8e0002 */
[----:B------:R-:W-:Y:S01]  /*13d50*/  ULDC.64 UR6, c[0x0][0x318] ;  /* 0x0000c60000067ab9 */ /* 0x000fe20000000a00 */
[----:B------:R-:W-:Y:S01]  /*13d60*/  UIMAD UR4, UR42, UR5, UR4 ;  /* 0x000000052a0472a4 */ /* 0x000fe2000f8e0204 */
[----:B---3--:R-:W-:Y:S01]  /*13d70*/  ISETP.GE.AND P4, PT, R25, R12, PT ;  /* 0x0000000c1900720c */ /* 0x008fe20003f86270 */
[----:B------:R-:W-:Y:S01]  /*13d80*/  IMAD.U32 R27, RZ, RZ, UR7 ;  /* 0x00000007ff1b7e24 */ /* 0x000fe2000f8e00ff */
[----:B------:R-:W-:-:S04]  /*13d90*/  IADD3 R21, P1, R2, UR6, RZ ;  /* 0x0000000602157c10 */ /* 0x000fc8000ff3e0ff */
[----:B------:R-:W-:Y:S01]  /*13da0*/  IADD3.X R27, R27, UR4, R3, P1, !PT ;  /* 0x000000041b1b7c10 */ /* 0x000fe20008ffe403 */
[----:B------:R-:W-:-:S03]  /*13db0*/  UMOV UR4, 0xffffffff ;  /* 0xffffffff00047882 */ /* 0x000fc60000000000 */
[----:B------:R-:W-:Y:S05]  /*13dc0*/  BRA.DIV UR4, `(.L_x_11890) ;  /* 0x0000002604107947 */ /* 0x000fea000b800000 */
[----:B------:R-:W2:Y:S01]  /*13dd0*/  S2R R11, SR_TID.X ;  /* 0x00000000000b7919 */ /* 0x000ea20000002100 */
[----:B------:R-:W-:Y:S01]  /*13de0*/  IMAD R25, R0, 0x3000, R22 ;  /* 0x0000300000197824 */ /* 0x000fe200078e0216 */
[----:B------:R-:W3:Y:S04]  /*13df0*/  SHFL.IDX PT, R2, R21, RZ, 0x1e1f ;  /* 0x001e1fff15027589 */ /* 0x000ee800000e0000 */
[----:B------:R-:W4:Y:S04]  /*13e00*/  SHFL.IDX PT, R3, R27, RZ, 0x1e1f ;  /* 0x001e1fff1b037589 */ /* 0x000f2800000e0000 */
[----:B------:R-:W0:Y:S01]  /*13e10*/  SHFL.IDX PT, R27, R27, 0x1, 0x1e1f ;  /* 0x003e1f001b1b7f89 */ /* 0x000e2200000e0000 */
[----:B--2---:R-:W-:-:S05]  /*13e20*/  IMAD.SHL.U32 R11, R11, 0x10, RZ ;  /* 0x000000100b0b7824 */ /* 0x004fca00078e00ff */
[----:B------:R-:W-:-:S04]  /*13e30*/  LOP3.LUT R11, R11, 0x10, RZ, 0xc0, !PT ;  /* 0x000000100b0b7812 */ /* 0x000fc800078ec0ff */
[----:B---3--:R-:W-:-:S05]  /*13e40*/  IADD3 R2, P1, R11, R2, RZ ;  /* 0x000000020b027210 */ /* 0x008fca0007f3e0ff */
[----:B----4-:R-:W-:-:S05]  /*13e50*/  IMAD.X R3, RZ, RZ, R3, P1 ;  /* 0x000000ffff037224 */ /* 0x010fca00008e0603 */
[----:B------:R-:W-:Y:S04]  /*13e60*/  LDGSTS.E.BYPASS.LTC128B.128 [R25+0x6400], desc[UR36][R2.64], !P4 ;  /* 0x0640000002197fae */ /* 0x000fe8000e101d64 */
[----:B------:R-:W-:Y:S04]  /*13e70*/  LDGSTS.E.BYPASS.LTC128B.128 [R25+0x7400], desc[UR36][R2.64+0x20], !P3 ;  /* 0x0740002002197fae */ /* 0x000fe8000d901d64 */
[----:B------:R2:W-:Y:S04]  /*13e80*/  LDGSTS.E.BYPASS.LTC128B.128 [R25+0x8400], desc[UR36][R2.64+0x40], !P2 ;  /* 0x0840004002197fae */ /* 0x0005e8000d101d64 */
[----:B0-2---:R2:W3:Y:S02]  /*13e90*/  SHFL.IDX PT, R2, R21, 0x1, 0x1e1f ;  /* 0x003e1f0015027f89 */ /* 0x0054e400000e0000 */
.L_x_11954:
[----:B------:R-:W0:Y:S01]  /*13ea0*/  S2R R3, SR_TID.X ;  /* 0x0000000000037919 */ /* 0x000e220000002100 */
[----:B------:R-:W-:Y:S01]  /*13eb0*/  R2UR UR4, R5 ;  /* 0x00000000050472ca */ /* 0x000fe200000e0000 */
[----:B0-----:R-:W-:-:S05]  /*13ec0*/  IMAD.SHL.U32 R3, R3, 0x10, RZ ;  /* 0x0000001003037824 */ /* 0x001fca00078e00ff */
        /* <DEDUP_REMOVED lines=18> */
.L_x_11891:
[----:B------:R0:W-:Y:S01]  /*13ff0*/  SYNCS.ARRIVE.TRANS64.A1T0 RZ, [R5+URZ+0x17070], RZ ;  /* 0x017070ff05ff79a7 */ /* 0x0001e2000810003f */
[----:B------:R-:W-:Y:S05]  /*14000*/  @!P2 BRA `(.L_x_11892) ;  /* 0x000000000004a947 */ /* 0x000fea0003800000 */
[----:B------:R-:W-:Y:S01]  /*14010*/  BPT.TRAP 0x1 ;  /* 0x000000040000795c */ /* 0x000fe20000300000 */
.L_x_11892:
[----:B------:R-:W3:Y:S02]  /*14020*/  SYNCS.PHASECHK.TRANS64.TRYWAIT P1, [R5+URZ+0x17040], R10 ;  /* 0x0170400a050075a7 */ /* 0x000ee4000802017f */
[----:B---3--:R-:W-:Y:S05]  /*14030*/  @!P1 BRA `(.L_x_11893) ;  /* 0x0000002400109947 */ /* 0x008fea0003800000 */
.L_x_11955:
[----:B--2---:R-:W2:Y:S01]  /*14040*/  S2R R21, SR_TID.X ;  /* 0x0000000000157919 */ /* 0x004ea20000002100 */
[----:B------:R-:W-:Y:S01]  /*14050*/  ULDC.64 UR4, c[0x0][0x300] ;  /* 0x0000c00000047ab9 */ /* 0x000fe20000000a00 */
[----:B------:R-:W-:Y:S01]  /*14060*/  R2UR UR6, R28 ;  /* 0x000000001c0672ca */ /* 0x000fe200000e0000 */
[----:B------:R-:W-:Y:S01]  /*14070*/  IMAD R2, R9, UR4, RZ ;  /* 0x0000000409027c24 */ /* 0x000fe2000f8e02ff */
[----:B------:R-:W4:Y:S01]  /*14080*/  LDC R11, c[0x0][0x2f4] ;  /* 0x0000bd00ff0b7b82 */ /* 0x000f220000000800 */
        /* <DEDUP_REMOVED lines=18> */
[----:B--2---:R-:W-:-:S03]  /*141b0*/  IMAD.SHL.U32 R21, R21, 0x10, RZ ;  /* 0x0000001015157824 */ /* 0x004fc600078e00ff */
[----:B------:R-:W-:Y:S01]  /*141c0*/  IADD3.X R9, R9, UR4, R3, P1, !PT ;  /* 0x0000000409097c10 */ /* 0x000fe20008ffe403 */
[----:B------:R-:W-:Y:S01]  /*141d0*/  UMOV UR4, 0xffffffff ;  /* 0xffffffff00047882 */ /* 0x000fe20000000000 */
[----:B------:R-:W-:-:S04]  /*141e0*/  LOP3.LUT R21, R21, 0x10, RZ, 0xc0, !PT ;  /* 0x0000001015157812 */ /* 0x000fc800078ec0ff */
[----:B----4-:R-:W-:Y:S01]  /*141f0*/  ISETP.GE.AND P4, PT, R21, R11, PT ;  /* 0x0000000b1500720c */ /* 0x010fe20003f86270 */
[----:B------:R-:W-:-:S12]  /*14200*/  BRA.DIV UR4, `(.L_x_11894) ;  /* 0x0000002204b07947 */ /* 0x000fd8000b800000 */
[----:B---3--:R-:W2:Y:S04]  /*14210*/  LDL R10, [R1] ;  /* 0x00000000010a7983 */ /* 0x008ea80000100800 */
[----:B-1----:R-:W1:Y:S04]  /*14220*/  SHFL.IDX PT, R14, R7, RZ, 0x1e1f ;  /* 0x001e1fff070e7589 */ /* 0x002e6800000e0000 */
[----:B------:R-:W3:Y:S04]  /*14230*/  SHFL.IDX PT, R3, R9, RZ, 0x1e1f ;  /* 0x001e1fff09037589 */ /* 0x000ee800000e0000 */
[----:B------:R-:W4:Y:S01]  /*14240*/  SHFL.IDX PT, R9, R9, 0x1, 0x1e1f ;  /* 0x003e1f0009097f89 */ /* 0x000f2200000e0000 */
[----:B-1----:R-:W-:-:S03]  /*14250*/  IADD3 R2, P1, R21, R14, RZ ;  /* 0x0000000e15027210 */ /* 0x002fc60007f3e0ff */
[----:B------:R1:W0:Y:S02]  /*14260*/  SHFL.IDX PT, R14, R7, 0x1, 0x1e1f ;  /* 0x003e1f00070e7f89 */ /* 0x00022400000e0000 */
[----:B---3--:R-:W-:Y:S02]  /*14270*/  IMAD.X R3, RZ, RZ, R3, P1 ;  /* 0x000000ffff037224 */ /* 0x008fe400008e0603 */
[----:B--2---:R-:W-:-:S04]  /*14280*/  IMAD R8, R0, 0x3000, R10 ;  /* 0x0000300000087824 */ /* 0x004fc800078e020a */
[----:B------:R-:W-:-:S05]  /*14290*/  VIADD R8, R8, UR48 ;  /* 0x0000003008087c36 */ /* 0x000fca0008000000 */
[----:B------:R1:W-:Y:S04]  /*142a0*/  LDGSTS.E.BYPASS.LTC128B.128 [R8+0x10c00], desc[UR36][R2.64], !P4 ;  /* 0x10c0000002087fae */ /* 0x0003e8000e101d64 */
[----:B------:R1:W-:Y:S04]  /*142b0*/  LDGSTS.E.BYPASS.LTC128B.128 [R8+0x11c00], desc[UR36][R2.64+0x20], !P3 ;  /* 0x11c0002002087fae */ /* 0x0003e8000d901d64 */
[----:B0---4-:R1:W-:Y:S02]  /*142c0*/  LDGSTS.E.BYPASS.LTC128B.128 [R8+0x12c00], desc[UR36][R2.64+0x40], !P2 ;  /* 0x12c0004002087fae */ /* 0x0113e4000d101d64 */
.L_x_11961:
[----:B01----:R-:W-:Y:S02]  /*142d0*/  IADD3 R2, P1, R21, R14, RZ ;  /* 0x0000000e15027210 */ /* 0x003fe40007f3e0ff */
        /* <DEDUP_REMOVED lines=17> */
.L_x_11895:
[----:B------:R-:W-:Y:S01]  /*143f0*/  IMAD.U32 R2, RZ, RZ, UR38 ;  /* 0x00000026ff027e24 */ /* 0x000fe2000f8e00ff */
[----:B------:R0:W-:Y:S04]  /*14400*/  SYNCS.ARRIVE.TRANS64.A1T0 RZ, [R5+URZ+0x17030], RZ ;  /* 0x017030ff05ff79a7 */ /* 0x0001e8000810003f */
[----:B------:R-:W-:-:S04]  /*14410*/  LOP3.LUT R2, R2, 0x1, RZ, 0xfc, !PT ;  /* 0x0000000102027812 */ /* 0x000fc800078efcff */
[----:B------:R-:W-:-:S13]  /*14420*/  ISETP.NE.AND P1, PT, R2, 0x3, PT ;  /* 0x000000030200780c */ /* 0x000fda0003f25270 */
[----:B0-----:R-:W-:Y:S05]  /*14430*/  @!P1 BRA `(.L_x_11896) ;  /* 0x0000000000049947 */ /* 0x001fea0003800000 */
[----:B------:R-:W-:Y:S01]  /*14440*/  BPT.TRAP 0x1 ;  /* 0x000000040000795c */ /* 0x000fe20000300000 */
.L_x_11896:
[----:B------:R-:W-:Y:S02]  /*14450*/  LOP3.LUT R2, R6, 0x1, RZ, 0x3c, !PT ;  /* 0x0000000106027812 */ /* 0x000fe400078e3cff */
[----:B------:R-:W-:Y:S02]  /*14460*/  LEA R3, R4, UR48, 0x3 ;  /* 0x0000003004037c11 */ /* 0x000fe4000f8e18ff */
[----:B------:R-:W-:-:S04]  /*14470*/  SHF.L.U32 R2, R2, 0x1f, RZ ;  /* 0x0000001f02027819 */ /* 0x000fc800000006ff */
[----:B------:R-:W0:Y:S02]  /*14480*/  SYNCS.PHASECHK.TRANS64.TRYWAIT P2, [R3+URZ+0x17070], R2 ;  /* 0x01707002030075a7 */ /* 0x000e24000804017f */
[----:B0-----:R-:W-:Y:S05]  /*14490*/  @!P2 BRA `(.L_x_11897) ;  /* 0x0000002000a8a947 */ /* 0x001fea0003800000 */
.L_x_11962:
[----:B------:R-:W-:-:S06]  /*144a0*/  ULOP3.LUT UR4, UR38, 0x2, URZ, 0xfc, !UPT ;  /* 0x0000000226047892 */ /* 0x000fcc000f8efc3f */
[----:B------:R-:W-:-:S05]  /*144b0*/  IMAD.U32 R5, RZ, RZ, UR4 ;  /* 0x00000004ff057e24 */ /* 0x000fca000f8e00ff */
[----:B------:R-:W-:-:S13]  /*144c0*/  ISETP.NE.AND P2, PT, R5, 0x3, PT ;  /* 0x000000030500780c */ /* 0x000fda0003f45270 */
[----:B------:R-:W-:Y:S05]  /*144d0*/  @!P2 BRA `(.L_x_11898) ;  /* 0x000000000004a947 */ /* 0x000fea0003800000 */
[----:B------:R-:W-:Y:S01]  /*144e0*/  BPT.TRAP 0x1 ;  /* 0x000000040000795c */ /* 0x000fe20000300000 */
.L_x_11898:
[----:B------:R-:W-:Y:S01]  /*144f0*/  SHF.L.U32 R6, R6, 0x1f, RZ ;  /* 0x0000001f06067819 */ /* 0x000fe200000006ff */
[----:B0-----:R-:W-:-:S03]  /*14500*/  IMAD R2, R4, 0x3000, RZ ;  /* 0x0000300004027824 */ /* 0x001fc600078e02ff */
[----:B------:R-:W0:Y:S02]  /*14510*/  SYNCS.PHASECHK.TRANS64.TRYWAIT P2, [R3+URZ+0x17060], R6 ;  /* 0x01706006030075a7 */ /* 0x000e24000804017f */
[----:B0-----:R-:W-:Y:S05]  /*14520*/  @!P2 BRA `(.L_x_11899) ;  /* 0x000000200098a947 */ /* 0x001fea0003800000 */
.L_x_11963:
[----:B------:R-:W-:Y:S01]  /*14530*/  LOP3.LUT R12, R2, R24, RZ, 0xfc, !PT ;  /* 0x00000018020c7212 */ /* 0x000fe200078efcff */
[----:B------:R-:W-:Y:S05]  /*14540*/  WARPSYNC.ALL ;  /* 0x0000000000007948 */ /* 0x000fea0003800000 */
[----:B0-----:R-:W0:Y:S01]  /*14550*/  LDSM.16.MT88.4 R4, [R12+UR48+0x6400] ;  /* 0x006400300c04783b */ /* 0x001e220008004200 */
[----:B------:R-:W-:Y:S01]  /*14560*/  ULOP3.LUT UR4, UR38, 0x2, URZ, 0xfc, !UPT ;  /* 0x0000000226047892 */ /* 0x000fe2000f8efc3f */
[----:B------:R-:W1:Y:S02]  /*14570*/  S2R R15, SR_TID.X ;  /* 0x00000000000f7919 */ /* 0x000e640000002100 */
[----:B-1----:R-:W-:Y:S01]  /*14580*/  LOP3.LUT P2, RZ, R15, 0x4, RZ, 0xc0, !PT ;  /* 0x000000040fff7812 */ /* 0x002fe2000784c0ff */
[----:B------:R-:W-:Y:S01]  /*14590*/  IMAD.MOV.U32 R15, RZ, RZ, 0x40 ;  /* 0x00000040ff0f7424 */ /* 0x000fe200078e00ff */
[----:B0-----:R-:W-:-:S02]  /*145a0*/  PRMT R8, R4, 0x6420, R5 ;  /* 0x0000642004087816 */ /* 0x001fc40000000005 */
[----:B------:R-:W-:Y:S02]  /*145b0*/  PRMT R9, R4, 0x7531, R5 ;  /* 0x0000753104097816 */ /* 0x000fe40000000005 */
[----:B------:R-:W-:Y:S02]  /*145c0*/  LOP3.LUT R4, R2, R23, RZ, 0xfc, !PT ;  /* 0x0000001702047212 */ /* 0x000fe400078efcff */
[C-C-:B------:R-:W-:Y:S02]  /*145d0*/  PRMT R10, R6.reuse, 0x6420, R7.reuse ;  /* 0x00006420060a7816 */ /* 0x140fe40000000007 */
[----:B------:R-:W-:Y:S01]  /*145e0*/  PRMT R11, R6, 0x7531, R7 ;  /* 0x00007531060b7816 */ /* 0x000fe20000000007 */
[----:B------:R-:W-:Y:S01]  /*145f0*/  IMAD.IADD R4, R4, 0x1, R19 ;  /* 0x0000000104047824 */ /* 0x000fe200078e0213 */
[----:B------:R-:W-:-:S04]  /*14600*/  SEL R15, R15, 0xffffffc0, !P2 ;  /* 0xffffffc00f0f7807 */ /* 0x000fc80005000000 */
[----:B------:R0:W-:Y:S01]  /*14610*/  STSM.16.M88.4 [R4], R8 ;  /* 0x0000000804007844 */ /* 0x0001e20000000200 */
[----:B------:R-:W-:Y:S02]  /*14620*/  IMAD.IADD R15, R15, 0x1, R23 ;  /* 0x000000010f0f7824 */ /* 0x000fe400078e0217 */
        /* <DEDUP_REMOVED lines=10> */
[----:B0-----:R-:W-:Y:S01]  /*146d0*/  VIADD R10, R2, 0x2000 ;  /* 0x00002000020a7836 */ /* 0x001fe20000000000 */
[----:B------:R-:W-:Y:S01]  /*146e0*/  IADD3 R2, R19, R15, R2 ;  /* 0x0000000f13027210 */ /* 0x000fe20007ffe002 */
[----:B------:R-:W-:-:S03]  /*146f0*/  IMAD.U32 R15, RZ, RZ, UR4 ;  /* 0x00000004ff0f7e24 */ /* 0x000fc6000f8e00ff */
[----:B------:R-:W-:Y:S02]  /*14700*/  LOP3.LUT R14, R10, R24, RZ, 0xfc, !PT ;  /* 0x000000180a0e7212 */ /* 0x000fe400078efcff */
[----:B------:R-:W-:-:S03]  /*14710*/  ISETP.NE.AND P2, PT, R15, 0x3, PT ;  /* 0x000000030f00780c */ /* 0x000fc60003f45270 */
        /* <DEDUP_REMOVED lines=34> */
.L_x_11900:
[----:B-1----:R1:W-:Y:S01]  /*14940*/  SYNCS.ARRIVE.TRANS64.A1T0 RZ, [R3+URZ+0x17050], RZ ;  /* 0x017050ff03ff79a7 */ /* 0x0023e2000810003f */
[----:B------:R-:W-:Y:S06]  /*14950*/  BAR.SYNC.DEFER_BLOCKING 0x2, 0x80 ;  /* 0x0082000000007b1d */ /* 0x000fec0000010000 */
[----:B------:R-:W-:Y:S05]  /*14960*/  @!P1 BRA `(.L_x_11901) ;  /* 0x0000000000049947 */ /* 0x000fea0003800000 */
[----:B------:R-:W-:Y:S01]  /*14970*/  BPT.TRAP 0x1 ;  /* 0x000000040000795c */ /* 0x000fe20000300000 */
.L_x_11901:
        /* <DEDUP_REMOVED lines=9> */
.L_x_11887:
[----:B0-----:R-:W-:-:S07]  /*14a10*/  IMAD.MOV.U32 R0, RZ, RZ, RZ ;  /* 0x000000ffff007224 */ /* 0x001fce00078e00ff */
.L_x_11903:
[----:B------:R-:W-:-:S06]  /*14a20*/  ULOP3.LUT UR4, UR38, 0x1, URZ, 0xfc, !UPT ;  /* 0x0000000126047892 */ /* 0x000fcc000f8efc3f */
[----:B--2---:R-:W-:-:S05]  /*14a30*/  IMAD.U32 R2, RZ, RZ, UR4 ;  /* 0x00000004ff027e24 */ /* 0x004fca000f8e00ff */
[----:B------:R-:W-:-:S13]  /*14a40*/  ISETP.NE.AND P1, PT, R2, 0x3, PT ;  /* 0x000000030200780c */ /* 0x000fda0003f25270 */
[----:B------:R-:W-:Y:S05]  /*14a50*/  @!P1 BRA `(.L_x_11904) ;  /* 0x0000000000049947 */ /* 0x000fea0003800000 */
[----:B------:R-:W-:Y:S01]  /*14a60*/  BPT.TRAP 0x1 ;  /* 0x000000040000795c */ /* 0x000fe20000300000 */
.L_x_11904:
[----:B------:R-:W-:Y:S01]  /*14a70*/  LOP3.LUT R2, R20, 0x1, RZ, 0x3c, !PT ;  /* 0x0000000114027812 */ /* 0x000fe200078e3cff */
[----:B------:R-:W-:Y:S01]  /*14a80*/  BSSY B0, `(.L_x_11905) ;  /* 0x0000005000007945 */ /* 0x000fe20003800000 */
[----:B0-----:R-:W-:Y:S02]  /*14a90*/  LEA R3, R0, UR48, 0x3 ;  /* 0x0000003000037c11 */ /* 0x001fe4000f8e18ff */
[----:B------:R-:W-:-:S04]  /*14aa0*/  SHF.L.U32 R2, R2, 0x1f, RZ ;  /* 0x0000001f02027819 */ /* 0x000fc800000006ff */
[----:B------:R-:W0:Y:S02]  /*14ab0*/  SYNCS.PHASECHK.TRANS64.TRYWAIT P0, [R3+URZ+0x17070], R2 ;  /* 0x01707002030075a7 */ /* 0x000e24000800017f */
[----:B0-----:R-:W-:Y:S05]  /*14ac0*/  @!P0 BRA `(.L_x_11906) ;  /* 0x0000001c00448947 */ /* 0x001fea0003800000 */
.L_x_11964:
[----:B------:R-:W-:Y:S05]  /*14ad0*/  BSYNC B0 ;  /* 0x0000000000007941 */ /* 0x000fea0003800000 */
.L_x_11905:
[----:B------:R-:W-:-:S06]  /*14ae0*/  ULOP3.LUT UR4, UR38, 0x2, URZ, 0xfc, !UPT ;  /* 0x0000000226047892 */ /* 0x000fcc000f8efc3f */
[----:B------:R-:W-:-:S05]  /*14af0*/  IMAD.U32 R4, RZ, RZ, UR4 ;  /* 0x00000004ff047e24 */ /* 0x000fca000f8e00ff */
[----:B------:R-:W-:-:S13]  /*14b00*/  ISETP.NE.AND P0, PT, R4, 0x3, PT ;  /* 0x000000030400780c */ /* 0x000fda0003f05270 */
[----:B------:R-:W-:Y:S05]  /*14b10*/  @!P0 BRA `(.L_x_11907) ;  /* 0x0000000000048947 */ /* 0x000fea0003800000 */
[----:B------:R-:W-:Y:S01]  /*14b20*/  BPT.TRAP 0x1 ;  /* 0x000000040000795c */ /* 0x000fe20000300000 */
.L_x_11907:
[----:B------:R-:W-:Y:S01]  /*14b30*/  SHF.L.U32 R4, R20, 0x1f, RZ ;  /* 0x0000001f14047819 */ /* 0x000fe200000006ff */
[----:B0-----:R-:W-:-:S03]  /*14b40*/  IMAD R2, R0, 0x3000, RZ ;  /* 0x0000300000027824 */ /* 0x001fc600078e02ff */
[----:B------:R-:W0:Y:S02]  /*14b50*/  SYNCS.PHASECHK.TRANS64.TRYWAIT P0, [R3+URZ+0x17060], R4 ;  /* 0x01706004030075a7 */ /* 0x000e24000800017f */
[----:B------:R-:W-:Y:S01]  /*14b60*/  LOP3.LUT R12, R2, R24, RZ, 0xfc, !PT ;  /* 0x00000018020c7212 */ /* 0x000fe200078efcff */
[----:B0-----:R-:W-:Y:S06]  /*14b70*/  @!P0 BRA `(.L_x_11908) ;  /* 0x0000001c002c8947 */ /* 0x001fec0003800000 */
.L_x_11965:
[----:B------:R-:W-:Y:S05]  /*14b80*/  WARPSYNC.ALL ;  /* 0x0000000000007948 */ /* 0x000fea0003800000 */
[----:B0-----:R-:W0:Y:S01]  /*14b90*/  LDSM.16.MT88.4 R4, [R12+UR48+0x6400] ;  /* 0x006400300c04783b */ /* 0x001e220008004200 */
[C---:B-1----:R-:W-:Y:S01]  /*14ba0*/  VIADD R14, R2.reuse, 0x1000 ;  /* 0x00001000020e7836 */ /* 0x042fe20000000000 */
[----:B------:R-:W-:Y:S01]  /*14bb0*/  ULOP3.LUT UR4, UR38, 0x2, URZ, 0xfc, !UPT ;  /* 0x0000000226047892 */ /* 0x000fe2000f8efc3f */
[----:B------:R-:W-:Y:S01]  /*14bc0*/  VIADD R16, R2, 0x2000 ;  /* 0x0000200002107836 */ /* 0x000fe20000000000 */
[----:B------:R-:W1:Y:S02]  /*14bd0*/  S2R R17, SR_TID.X ;  /* 0x0000000000117919 */ /* 0x000e640000002100 */
[----:B------:R-:W-:-:S02]  /*14be0*/  LOP3.LUT R15, R14, R24, RZ, 0xfc, !PT ;  /* 0x000000180e0f7212 */ /* 0x000fc400078efcff */
[-C--:B------:R-:W-:Y:S02]  /*14bf0*/  LOP3.LUT R14, R14, R23.reuse, RZ, 0xfc, !PT ;  /* 0x000000170e0e7212 */ /* 0x080fe400078efcff */
[C---:B------:R-:W-:Y:S02]  /*14c00*/  LOP3.LUT R24, R16.reuse, R24, RZ, 0xfc, !PT ;  /* 0x0000001810187212 */ /* 0x040fe400078efcff */
[----:B------:R-:W-:Y:S01]  /*14c10*/  LOP3.LUT R16, R16, R23, RZ, 0xfc, !PT ;  /* 0x0000001710107212 */ /* 0x000fe200078efcff */
[----:B------:R-:W-:-:S04]  /*14c20*/  IMAD.IADD R14, R14, 0x1, R19 ;  /* 0x000000010e0e7824 */ /* 0x000fc800078e0213 */
[----:B------:R-:W-:Y:S01]  /*14c30*/  IMAD.IADD R16, R16, 0x1, R19 ;  /* 0x0000000110107824 */ /* 0x000fe200078e0213 */
[----:B-1----:R-:W-:Y:S01]  /*14c40*/  LOP3.LUT P0, RZ, R17, 0x4, RZ, 0xc0, !PT ;  /* 0x0000000411ff7812 */ /* 0x002fe2000780c0ff */
[----:B------:R-:W-:Y:S01]  /*14c50*/  IMAD.MOV.U32 R17, RZ, RZ, 0x40 ;  /* 0x00000040ff117424 */ /* 0x000fe200078e00ff */
[C-C-:B0-----:R-:W-:Y:S02]  /*14c60*/  PRMT R8, R4.reuse, 0x6420, R5.reuse ;  /* 0x0000642004087816 */ /* 0x141fe40000000005 */
[----:B------:R-:W-:Y:S02]  /*14c70*/  PRMT R9, R4, 0x7531, R5 ;  /* 0x0000753104097816 */ /* 0x000fe40000000005 */
[----:B------:R-:W-:Y:S02]  /*14c80*/  LOP3.LUT R4, R2, R23, RZ, 0xfc, !PT ;  /* 0x0000001702047212 */ /* 0x000fe400078efcff */
[C-C-:B------:R-:W-:Y:S02]  /*14c90*/  PRMT R10, R6.reuse, 0x6420, R7.reuse ;  /* 0x00006420060a7816 */ /* 0x140fe40000000007 */
[----:B------:R-:W-:Y:S01]  /*14ca0*/  PRMT R11, R6, 0x7531, R7 ;  /* 0x00007531060b7816 */ /* 0x000fe20000000007 */
[----:B------:R-:W-:Y:S01]  /*14cb0*/  IMAD.IADD R13, R4, 0x1, R19 ;  /* 0x00000001040d7824 */ /* 0x000fe200078e0213 */
[----:B------:R-:W-:-:S04]  /*14cc0*/  SEL R17, R17, 0xffffffc0, !P0 ;  /* 0xffffffc011117807 */ /* 0x000fc80004000000 */
[----:B------:R-:W-:Y:S01]  /*14cd0*/  STSM.16.M88.4 [R13], R8 ;  /* 0x000000080d007844 */ /* 0x000fe20000000200 */
[----:B------:R-:W-:Y:S01]  /*14ce0*/  IADD3 R2, R2, R23, R17 ;  /* 0x0000001702027210 */ /* 0x000fe20007ffe011 */
[----:B------:R-:W-:Y:S02]  /*14cf0*/  IMAD.U32 R17, RZ, RZ, UR4 ;  /* 0x00000004ff117e24 */ /* 0x000fe4000f8e00ff */
[----:B------:R-:W0:Y:S02]  /*14d00*/  LDSM.16.MT88.4 R4, [R15+UR48+0x6400] ;  /* 0x006400300f04783b */ /* 0x000e240008004200 */
[----:B------:R-:W-:Y:S01]  /*14d10*/  IMAD.IADD R19, R2, 0x1, R19 ;  /* 0x0000000102137824 */ /* 0x000fe200078e0213 */
[----:B------:R-:W-:Y:S02]  /*14d20*/  ISETP.NE.AND P0, PT, R17, 0x3, PT ;  /* 0x000000031100780c */ /* 0x000fe40003f05270 */
[C-C-:B0-----:R-:W-:Y:S02]  /*14d30*/  PRMT R8, R4.reuse, 0x6420, R5.reuse ;  /* 0x0000642004087816 */ /* 0x141fe40000000005 */
        /* <DEDUP_REMOVED lines=36> */
.L_x_11909:
[----:B-1----:R1:W-:Y:S01]  /*14f80*/  SYNCS.ARRIVE.TRANS64.A1T0 RZ, [R3+URZ+0x17050], RZ ;  /* 0x017050ff03ff79a7 */ /* 0x0023e2000810003f */
[----:B------:R-:W-:Y:S06]  /*14f90*/  BAR.SYNC.DEFER_BLOCKING 0x2, 0x80 ;  /* 0x0082000000007b1d */ /* 0x000fec0000010000 */
[----:B------:R-:W-:Y:S05]  /*14fa0*/  @!P1 BRA `(.L_x_11910) ;  /* 0x0000000000049947 */ /* 0x000fea0003800000 */
[----:B------:R-:W-:Y:S01]  /*14fb0*/  BPT.TRAP 0x1 ;  /* 0x000000040000795c */ /* 0x000fe20000300000 */
.L_x_11910:
        /* <DEDUP_REMOVED lines=10> */
.L_x_11861:
[----:B------:R-:W1:Y:S01]  /*15060*/  S2R R4, SR_CgaCtaId ;  /* 0x0000000000047919 */ /* 0x000e620000008800 */
[----:B------:R-:W-:Y:S02]  /*15070*/  MOV R3, 0x400 ;  /* 0x0000040000037802 */ /* 0x000fe40000000f00 */
[----:B------:R-:W-:Y:S02]  /*15080*/  SHF.L.U32 R2, R2, 0x1f, RZ ;  /* 0x0000001f02027819 */ /* 0x000fe400000006ff */
[----:B-1----:R-:W-:-:S04]  /*15090*/  LEA R7, R4, R3, 0x18 ;  /* 0x0000000304077211 */ /* 0x002fc800078ec0ff */
[----:B------:R-:W1:Y:S02]  /*150a0*/  SYNCS.PHASECHK.TRANS64.TRYWAIT P0, [R7+URZ+0x17020], R2 ;  /* 0x01702002070075a7 */ /* 0x000e64000800017f */
[----:B-1----:R-:W-:Y:S05]  /*150b0*/  @!P0 BRA `(.L_x_11911) ;  /* 0x0000001400f08947 */ /* 0x002fea0003800000 */
.L_x_11966:
        /* <DEDUP_REMOVED lines=13> */
.L_x_11912:
[----:B------:R-:W-:Y:S01]  /*15190*/  IMAD R5, R0, 0x8, R7 ;  /* 0x0000000800057824 */ /* 0x000fe200078e0207 */
[----:B------:R-:W-:Y:S01]  /*151a0*/  SHF.L.U32 R2, R20, 0x1f, RZ ;  /* 0x0000001f14027819 */ /* 0x000fe200000006ff */
[----:B------:R-:W-:-:S03]  /*151b0*/  VIADD R0, R0, 0x1 ;  /* 0x0000000100007836 */ /* 0x000fc60000000000 */
[----:B------:R-:W1:Y:S02]  /*151c0*/  SYNCS.PHASECHK.TRANS64.TRYWAIT P1, [R5+URZ+0x17040], R2 ;  /* 0x01704002050075a7 */ /* 0x000e64000802017f */
[----:B------:R-:W-:-:S04]  /*151d0*/  ISETP.NE.AND P2, PT, R0, 0x2, PT ;  /* 0x000000020000780c */ /* 0x000fc80003f45270 */
[----:B------:R-:W-:Y:S01]  /*151e0*/  SEL R3, RZ, 0x1, P2 ;  /* 0x00000001ff037807 */ /* 0x000fe20001000000 */
[----:B-1----:R-:W-:Y:S08]  /*151f0*/  @!P1 BRA `(.L_x_11913) ;  /* 0x0000001400b49947 */ /* 0x002ff00003800000 */
.L_x_11967:
[----:B------:R-:W-:Y:S02]  /*15200*/  SEL R0, R0, RZ, P2 ;  /* 0x000000ff00007207 */ /* 0x000fe40001000000 */
[----:B------:R-:W-:Y:S01]  /*15210*/  LOP3.LUT R3, R20, R3, RZ, 0x3c, !PT ;  /* 0x0000000314037212 */ /* 0x000fe200078e3cff */
[----:B------:R-:W-:Y:S06]  /*15220*/  @!P0 BRA `(.L_x_11914) ;  /* 0x0000000000048947 */ /* 0x000fec0003800000 */
[----:B------:R-:W-:Y:S01]  /*15230*/  BPT.TRAP 0x1 ;  /* 0x000000040000795c */ /* 0x000fe20000300000 */
.L_x_11914:
[----:B------:R-:W-:Y:S01]  /*15240*/  IMAD R7, R0, 0x8, R7 ;  /* 0x0000000800077824 */ /* 0x000fe200078e0207 */
[----:B------:R-:W-:-:S04]  /*15250*/  SHF.L.U32 R0, R3, 0x1f, RZ ;  /* 0x0000001f03007819 */ /* 0x000fc800000006ff */
[----:B------:R-:W2:Y:S02]  /*15260*/  SYNCS.PHASECHK.TRANS64.TRYWAIT P1, [R7+URZ+0x17040], R0 ;  /* 0x01704000070075a7 */ /* 0x000ea4000802017f */
[----:B--2---:R-:W-:Y:S05]  /*15270*/  @!P1 BRA `(.L_x_11915) ;  /* 0x0000001400a89947 */ /* 0x004fea0003800000 */
.L_x_11968:
[----:B------:R-:W-:Y:S05]  /*15280*/  @!P0 BRA `(.L_x_11916) ;  /* 0x0000000000048947 */ /* 0x000fea0003800000 */
[----:B------:R-:W-:Y:S01]  /*15290*/  BPT.TRAP 0x1 ;  /* 0x000000040000795c */ /* 0x000fe20000300000 */
.L_x_11916:
[----:B------:R-:W3:Y:S02]  /*152a0*/  SYNCS.PHASECHK.TRANS64.TRYWAIT P1, [R5+URZ+0x17060], R2 ;  /* 0x01706002050075a7 */ /* 0x000ee4000802017f */
[----:B---3--:R-:W-:Y:S05]  /*152b0*/  @!P1 BRA `(.L_x_11917) ;  /* 0x0000001400ac9947 */ /* 0x008fea0003800000 */
.L_x_11969:
[----:B------:R-:W-:Y:S05]  /*152c0*/  @!P0 BRA `(.L_x_11918) ;  /* 0x0000000000048947 */ /* 0x000fea0003800000 */
[----:B------:R-:W-:Y:S01]  /*152d0*/  BPT.TRAP 0x1 ;  /* 0x000000040000795c */ /* 0x000fe20000300000 */
.L_x_11918:
[----:B------:R-:W4:Y:S02]  /*152e0*/  SYNCS.PHASECHK.TRANS64.TRYWAIT P1, [R7+URZ+0x17060], R0 ;  /* 0x01706000070075a7 */ /* 0x000f24000802017f */
[----:B----4-:R-:W-:Y:S05]  /*152f0*/  @!P1 BRA `(.L_x_11919) ;  /* 0x0000001400b09947 */ /* 0x010fea0003800000 */
.L_x_11970:
[----:B------:R-:W-:Y:S05]  /*15300*/  @!P0 BRA `(.L_x_11920) ;  /* 0x0000000000048947 */ /* 0x000fea0003800000 */
[----:B------:R-:W-:Y:S01]  /*15310*/  BPT.TRAP 0x1 ;  /* 0x000000040000795c */ /* 0x000fe20000300000 */
.L_x_11920:
[----:B------:R-:W0:Y:S02]  /*15320*/  SYNCS.PHASECHK.TRANS64.TRYWAIT P1, [R5+URZ+0x17080], R2 ;  /* 0x01708002050075a7 */ /* 0x000e24000802017f */
[----:B0-----:R-:W-:Y:S05]  /*15330*/  @!P1 BRA `(.L_x_11921) ;  /* 0x0000001400b49947 */ /* 0x001fea0003800000 */
.L_x_11971:
[----:B------:R-:W-:Y:S05]  /*15340*/  @!P0 BRA `(.L_x_11922) ;  /* 0x0000000000048947 */ /* 0x000fea0003800000 */
[----:B------:R-:W-:Y:S01]  /*15350*/  BPT.TRAP 0x1 ;  /* 0x000000040000795c */ /* 0x000fe20000300000 */
.L_x_11922:
[----:B------:R0:W0:Y:S02]  /*15360*/  SYNCS.PHASECHK.TRANS64.TRYWAIT P0, [R7+URZ+0x17080], R0 ;  /* 0x01708000070075a7 */ /* 0x000024000800017f */
[----:B0-----:R-:W-:Y:S05]  /*15370*/  @!P0 NANOSLEEP.SYNCS 0x989680 ;  /* 0x009896800000895d */ /* 0x001fea0003900000 */
[----:B------:R-:W0:Y:S02]  /*15380*/  @!P0 SYNCS.PHASECHK.TRANS64 P0, [R7+URZ+0x17080], R0 ;  /* 0x01708000070085a7 */ /* 0x000e24000800007f */
[----:B0-----:R-:W-:Y:S05]  /*15390*/  @!P0 BRA `(.L_x_11922) ;  /* 0xfffffffc00f08947 */ /* 0x001fea000383ffff */
.L_x_11769:
[----:B------:R-:W-:Y:S05]  /*153a0*/  BSYNC B6 ;  /* 0x0000000000067941 */ /* 0x000fea0003800000 */
.L_x_11766:
[----:B------:R-:W-:Y:S05]  /*153b0*/  EXIT ;  /* 0x000000000000794d */ /* 0x000fea0003800000 */
.L_x_11779:
[----:B0-----:R-:W-:-:S04]  /*153c0*/  IMAD.U32 R3, RZ, RZ, UR44 ;  /* 0x0000002cff037e24 */ /* 0x001fc8000f8e00ff */
[----:B------:R0:W1:Y:S03]  /*153d0*/  SYNCS.PHASECHK.TRANS64.TRYWAIT P0, [R3+URZ+0x17000], R8 ;  /* 0x01700008030075a7 */ /* 0x000066000800017f */
[----:B-1----:R-:W-:Y:S05]  /*153e0*/  @!P0 NANOSLEEP.SYNCS 0x989680 ;  /* 0x009896800000895d */ /* 0x002fea0003900000 */
[----:B------:R-:W1:Y:S02]  /*153f0*/  @!P0 SYNCS.PHASECHK.TRANS64 P0, [R3+URZ+0x17000], R8 ;  /* 0x01700008030085a7 */ /* 0x000e64000800007f */
[----:B-1----:R-:W-:Y:S05]  /*15400*/  @!P0 BRA `(.L_x_11779) ;  /* 0xfffffffc00ec8947 */ /* 0x002fea000383ffff */
[----:B------:R-:W-:Y:S05]  /*15410*/  BRA `(.L_x_11923) ;  /* 0xfffffec4005c7947 */ /* 0x000fea000383ffff */
.L_x_11783:
[----:B0-----:R-:W-:-:S04]  /*15420*/  IMAD.U32 R3, RZ, RZ, UR44 ;  /* 0x0000002cff037e24 */ /* 0x001fc8000f8e00ff */
[----:B------:R0:W2:Y:S03]  /*15430*/  SYNCS.PHASECHK.TRANS64.TRYWAIT P1, [R3+URZ+0x17030], R8 ;  /* 0x01703008030075a7 */ /* 0x0000a6000802017f */
[----:B--2---:R-:W-:Y:S05]  /*15440*/  @!P1 NANOSLEEP.SYNCS 0x989680 ;  /* 0x009896800000995d */ /* 0x004fea0003900000 */
[----:B------:R-:W2:Y:S02]  /*15450*/  @!P1 SYNCS.PHASECHK.TRANS64 P1, [R3+URZ+0x17030], R8 ;  /* 0x01703008030095a7 */ /* 0x000ea4000802007f */
[----:B--2---:R-:W-:Y:S05]  /*15460*/  @!P1 BRA `(.L_x_11783) ;  /* 0xfffffffc00ec9947 */ /* 0x004fea000383ffff */
[----:B------:R-:W-:Y:S05]  /*15470*/  BRA `(.L_x_11782) ;  /* 0xfffffec400787947 */ /* 0x000fea000383ffff */
.L_x_11800:
[----:B-1----:R-:W-:-:S04]  /*15480*/  IMAD.U32 R12, RZ, RZ, UR28 ;  /* 0x0000001cff0c7e24 */ /* 0x002fc8000f8e00ff */
[----:B------:R1:W2:Y:S03]  /*15490*/  SYNCS.PHASECHK.TRANS64.TRYWAIT P1, [R12+URZ+0x17030], R11 ;  /* 0x0170300b0c0075a7 */ /* 0x0002a6000802017f */
[----:B--2---:R-:W-:Y:S05]  /*154a0*/  @!P1 NANOSLEEP.SYNCS 0x989680 ;  /* 0x009896800000995d */ /* 0x004fea0003900000 */
[----:B------:R-:W2:Y:S02]  /*154b0*/  @!P1 SYNCS.PHASECHK.TRANS64 P1, [R12+URZ+0x17030], R11 ;  /* 0x0170300b0c0095a7 */ /* 0x000ea4000802007f */
[----:B--2---:R-:W-:Y:S05]  /*154c0*/  @!P1 BRA `(.L_x_11800) ;  /* 0xfffffffc00ec9947 */ /* 0x004fea000383ffff */
[----:B------:R-:W-:Y:S05]  /*154d0*/  BRA `(.L_x_11799) ;  /* 0xffffff0000e47947 */ /* 0x000fea000383ffff */
.L_x_11804:
[----:B-1----:R-:W-:-:S04]  /*154e0*/  IMAD.U32 R12, RZ, RZ, UR15 ;  /* 0x0000000fff0c7e24 */ /* 0x002fc8000f8e00ff */
[----:B------:R1:W2:Y:S03]  /*154f0*/  SYNCS.PHASECHK.TRANS64.TRYWAIT P1, [R12+URZ+0x17050], R11 ;  /* 0x0170500b0c0075a7 */ /* 0x0002a6000802017f */
[----:B--2---:R-:W-:Y:S05]  /*15500*/  @!P1 NANOSLEEP.SYNCS 0x989680 ;  /* 0x009896800000995d */ /* 0x004fea0003900000 */
[----:B------:R-:W2:Y:S02]  /*15510*/  @!P1 SYNCS.PHASECHK.TRANS64 P1, [R12+URZ+0x17050], R11 ;  /* 0x0170500b0c0095a7 */ /* 0x000ea4000802007f */
[----:B--2---:R-:W-:Y:S05]  /*15520*/  @!P1 BRA `(.L_x_11804) ;  /* 0xfffffffc00ec9947 */ /* 0x004fea000383ffff */
[----:B------:R-:W-:Y:S05]  /*15530*/  BRA `(.L_x_11803) ;  /* 0xffffff04003c7947 */ /* 0x000fea000383ffff */
.L_x_11823:
[----:B-1----:R-:W-:-:S04]  /*15540*/  IMAD.U32 R12, RZ, RZ, UR10 ;  /* 0x0000000aff0c7e24 */ /* 0x002fc8000f8e00ff */
[----:B------:R1:W2:Y:S03]  /*15550*/  SYNCS.PHASECHK.TRANS64.TRYWAIT P1, [R12+URZ+0x17030], R11 ;  /* 0x0170300b0c0075a7 */ /* 0x0002a6000802017f */
[----:B--2---:R-:W-:Y:S05]  /*15560*/  @!P1 NANOSLEEP.SYNCS 0x989680 ;  /* 0x009896800000995d */ /* 0x004fea0003900000 */
[----:B------:R-:W2:Y:S02]  /*15570*/  @!P1 SYNCS.PHASECHK.TRANS64 P1, [R12+URZ+0x17030], R11 ;  /* 0x0170300b0c0095a7 */ /* 0x000ea4000802007f */
[----:B--2---:R-:W-:Y:S05]  /*15580*/  @!P1 BRA `(.L_x_11823) ;  /* 0xfffffffc00ec9947 */ /* 0x004fea000383ffff */
[----:B------:R-:W-:Y:S05]  /*15590*/  BRA `(.L_x_11822) ;  /* 0xffffff3800a07947 */ /* 0x000fea000383ffff */
.L_x_11827:
[----:B-1----:R-:W-:-:S04]  /*155a0*/  IMAD.U32 R12, RZ, RZ, UR15 ;  /* 0x0000000fff0c7e24 */ /* 0x002fc8000f8e00ff */
[----:B------:R1:W2:Y:S03]  /*155b0*/  SYNCS.PHASECHK.TRANS64.TRYWAIT P1, [R12+URZ+0x17050], R11 ;  /* 0x0170500b0c0075a7 */ /* 0x0002a6000802017f */
[----:B--2---:R-:W-:Y:S05]  /*155c0*/  @!P1 NANOSLEEP.SYNCS 0x989680 ;  /* 0x009896800000995d */ /* 0x004fea0003900000 */
[----:B------:R-:W2:Y:S02]  /*155d0*/  @!P1 SYNCS.PHASECHK.TRANS64 P1, [R12+URZ+0x17050], R11 ;  /* 0x0170500b0c0095a7 */ /* 0x000ea4000802007f */
[----:B--2---:R-:W-:Y:S05]  /*155e0*/  @!P1 BRA `(.L_x_11827) ;  /* 0xfffffffc00ec9947 */ /* 0x004fea000383ffff */
[----:B------:R-:W-:Y:S05]  /*155f0*/  BRA `(.L_x_11826) ;  /* 0xffffff3800f87947 */ /* 0x000fea000383ffff */
.L_x_11835:
[----:B-1----:R-:W-:-:S04]  /*15600*/  IMAD.U32 R12, RZ, RZ, UR22 ;  /* 0x00000016ff0c7e24 */ /* 0x002fc8000f8e00ff */
[----:B------:R1:W2:Y:S03]  /*15610*/  SYNCS.PHASECHK.TRANS64.TRYWAIT P1, [R12+URZ+0x17030], R11 ;  /* 0x0170300b0c0075a7 */ /* 0x0002a6000802017f */
[----:B--2---:R-:W-:Y:S05]  /*15620*/  @!P1 NANOSLEEP.SYNCS 0x989680 ;  /* 0x009896800000995d */ /* 0x004fea0003900000 */
[----:B------:R-:W2:Y:S02]  /*15630*/  @!P1 SYNCS.PHASECHK.TRANS64 P1, [R12+URZ+0x17030], R11 ;  /* 0x0170300b0c0095a7 */ /* 0x000ea4000802007f */
[----:B--2---:R-:W-:Y:S05]  /*15640*/  @!P1 BRA `(.L_x_11835) ;  /* 0xfffffffc00ec9947 */ /* 0x004fea000383ffff */
[----:B------:R-:W-:Y:S05]  /*15650*/  BRA `(.L_x_11834) ;  /* 0xffffff5c00847947 */ /* 0x000fea000383ffff */
.L_x_11839:
[----:B-1----:R-:W-:-:S04]  /*15660*/  IMAD.U32 R12, RZ, RZ, UR15 ;  /* 0x0000000fff0c7e24 */ /* 0x002fc8000f8e00ff */
[----:B------:R1:W2:Y:S03]  /*15670*/  SYNCS.PHASECHK.TRANS64.TRYWAIT P1, [R12+URZ+0x17050], R11 ;  /* 0x0170500b0c0075a7 */ /* 0x0002a6000802017f */
[----:B--2---:R-:W-:Y:S05]  /*15680*/  @!P1 NANOSLEEP.SYNCS 0x989680 ;  /* 0x009896800000995d */ /* 0x004fea0003900000 */
[----:B------:R-:W2:Y:S02]  /*15690*/  @!P1 SYNCS.PHASECHK.TRANS64 P1, [R12+URZ+0x17050], R11 ;  /* 0x0170500b0c0095a7 */ /* 0x000ea4000802007f */
[----:B--2---:R-:W-:Y:S05]  /*156a0*/  @!P1 BRA `(.L_x_11839) ;  /* 0xfffffffc00ec9947 */ /* 0x004fea000383ffff */
[----:B------:R-:W-:Y:S05]  /*156b0*/  BRA `(.L_x_11838) ;  /* 0xffffff5c00dc7947 */ /* 0x000fea000383ffff */
.L_x_11854:
[----:B-1----:R-:W-:-:S04]  /*156c0*/  IMAD.U32 R5, RZ, RZ, UR11 ;  /* 0x0000000bff057e24 */ /* 0x002fc8000f8e00ff */
[----:B------:R1:W2:Y:S03]  /*156d0*/  SYNCS.PHASECHK.TRANS64.TRYWAIT P1, [R5+URZ+0x17050], R0 ;  /* 0x01705000050075a7 */ /* 0x0002a6000802017f */
[----:B--2---:R-:W-:Y:S05]  /*156e0*/  @!P1 NANOSLEEP.SYNCS 0x989680 ;  /* 0x009896800000995d */ /* 0x004fea0003900000 */
[----:B------:R-:W2:Y:S02]  /*156f0*/  @!P1 SYNCS.PHASECHK.TRANS64 P1, [R5+URZ+0x17050], R0 ;  /* 0x01705000050095a7 */ /* 0x000ea4000802007f */
[----:B--2---:R-:W-:Y:S05]  /*15700*/  @!P1 BRA `(.L_x_11854) ;  /* 0xfffffffc00ec9947 */ /* 0x004fea000383ffff */
[----:B------:R-:W-:Y:S05]  /*15710*/  BRA `(.L_x_11853) ;  /* 0xffffff9000687947 */ /* 0x000fea000383ffff */
.L_x_11873:
[----:B------:R-:W-:Y:S02]  /*15720*/  IMAD.MOV.U32 R13, RZ, RZ, R26 ;  /* 0x000000ffff0d7224 */ /* 0x000fe400078e001a */
[----:B------:R-:W-:Y:S02]  /*15730*/  IMAD.MOV.U32 R12, RZ, RZ, RZ ;  /* 0x000000ffff0c7224 */ /* 0x000fe400078e00ff */
[----:B------:R-:W-:Y:S02]  /*15740*/  IMAD.MOV.U32 R11, RZ, RZ, 0x1f ;  /* 0x0000001fff0b7424 */ /* 0x000fe400078e00ff */
[----:B------:R-:W-:-:S07]  /*15750*/  IMAD.MOV.U32 R15, RZ, RZ, -0x1 ;  /* 0xffffffffff0f7424 */ /* 0x000fce00078e00ff */
[----:B-----5:R-:W-:Y:S05]  /*15760*/  WARPSYNC.COLLECTIVE R15, `(.L_x_11924) ;  /* 0x000000000f087348 */ /* 0x020fea0003c00000 */
[----:B------:R0:W1:Y:S02]  /*15770*/  SHFL.IDX P6, R14, R13, R12, R11 ;  /* 0x0000000c0d0e7389 */ /* 0x00006400000c000b */
[----:B01---5:R-:W-:Y:S01]  /*15780*/  ENDCOLLECTIVE ;  /* 0x000000000000791b */ /* 0x023fe20003800000 */
.L_x_11924:
[----:B------:R-:W-:Y:S05]  /*15790*/  BRA `(.L_x_11925) ;  /* 0xffffffcc00287947 */ /* 0x000fea000383ffff */
.L_x_11875:
[----:B0-----:R-:W-:-:S04]  /*157a0*/  IMAD.U32 R2, RZ, RZ, UR48 ;  /* 0x00000030ff027e24 */ /* 0x001fc8000f8e00ff */
[----:B------:R0:W1:Y:S03]  /*157b0*/  SYNCS.PHASECHK.TRANS64.TRYWAIT P0, [R2+URZ+0x17080], R10 ;  /* 0x0170800a020075a7 */ /* 0x000066000800017f */
[----:B-1----:R-:W-:Y:S05]  /*157c0*/  @!P0 NANOSLEEP.SYNCS 0x989680 ;  /* 0x009896800000895d */ /* 0x002fea0003900000 */
[----:B------:R-:W1:Y:S02]  /*157d0*/  @!P0 SYNCS.PHASECHK.TRANS64 P0, [R2+URZ+0x17080], R10 ;  /* 0x0170800a020085a7 */ /* 0x000e64000800007f */
[----:B-1----:R-:W-:Y:S05]  /*157e0*/  @!P0 BRA `(.L_x_11875) ;  /* 0xfffffffc00ec8947 */ /* 0x002fea000383ffff */
[----:B------:R-:W-:Y:S05]  /*157f0*/  BRA `(.L_x_11926) ;  /* 0xffffffcc00b07947 */ /* 0x000fea000383ffff */
.L_x_11876:
        /* <DEDUP_REMOVED lines=8> */
.L_x_11928:
[----:B------:R-:W-:Y:S05]  /*15880*/  BSYNC B0 ;  /* 0x0000000000007941 */ /* 0x000fea0003800000 */
.L_x_11927:
[----:B------:R0:W5:Y:S01]  /*15890*/  LDL R22, [R1] ;  /* 0x0000000001167983 */ /* 0x0001620000100800 */
[----:B------:R-:W-:Y:S01]  /*158a0*/  IMAD.MOV.U32 R13, RZ, RZ, R8 ;  /* 0x000000ffff0d7224 */ /* 0x000fe200078e0008 */
[----:B------:R-:W1:Y:S01]  /*158b0*/  LDC R21, c[0x0][0x2f4] ;  /* 0x0000bd00ff157b82 */ /* 0x000e620000000800 */
[----:B------:R-:W-:Y:S02]  /*158c0*/  IMAD.MOV.U32 R12, RZ, RZ, RZ ;  /* 0x000000ffff0c7224 */ /* 0x000fe400078e00ff */
[----:B------:R-:W-:Y:S02]  /*158d0*/  IMAD.MOV.U32 R11, RZ, RZ, 0x1e1f ;  /* 0x00001e1fff0b7424 */ /* 0x000fe400078e00ff */
[----:B------:R-:W-:Y:S02]  /*158e0*/  IMAD.MOV.U32 R15, RZ, RZ, -0x1 ;  /* 0xffffffffff0f7424 */ /* 0x000fe400078e00ff */
[----:B0-----:R-:W-:-:S07]  /*158f0*/  IMAD.MOV.U32 R3, RZ, RZ, R14 ;  /* 0x000000ffff037224 */ /* 0x001fce00078e000e */
[----:B-1---5:R-:W-:Y:S05]  /*15900*/  WARPSYNC.COLLECTIVE R15, `(.L_x_11929) ;  /* 0x000000000f087348 */ /* 0x022fea0003c00000 */
[----:B------:R0:W2:Y:S02]  /*15910*/  SHFL.IDX P6, R14, R13, R12, R11 ;  /* 0x0000000c0d0e7389 */ /* 0x0000a400000c000b */
[----:B012--5:R-:W-:Y:S01]  /*15920*/  ENDCOLLECTIVE ;  /* 0x000000000000791b */ /* 0x027fe20003800000 */
.L_x_11929:
[----:B------:R-:W-:Y:S01]  /*15930*/  IMAD.MOV.U32 R13, RZ, RZ, R9 ;  /* 0x000000ffff0d7224 */ /* 0x000fe200078e0009 */
[-C--:B------:R-:W-:Y:S01]  /*15940*/  ISETP.GE.AND P4, PT, R20, R21.reuse, PT ;  /* 0x000000151400720c */ /* 0x080fe20003f86270 */
[----:B------:R-:W-:Y:S01]  /*15950*/  IMAD.MOV.U32 R12, RZ, RZ, 0x1 ;  /* 0x00000001ff0c7424 */ /* 0x000fe200078e00ff */
[----:B------:R-:W-:Y:S01]  /*15960*/  ISETP.GE.AND P3, PT, R26, R21, PT ;  /* 0x000000151a00720c */ /* 0x000fe20003f66270 */
[----:B------:R-:W-:-:S12]  /*15970*/  IMAD.MOV.U32 R2, RZ, RZ, R14 ;  /* 0x000000ffff027224 */ /* 0x000fd800078e000e */
[----:B------:R-:W-:Y:S05]  /*15980*/  WARPSYNC.COLLECTIVE R15, `(.L_x_11930) ;  /* 0x000000000f087348 */ /* 0x000fea0003c00000 */
[----:B------:R0:W1:Y:S02]  /*15990*/  SHFL.IDX P6, R14, R13, R12, R11 ;  /* 0x0000000c0d0e7389 */ /* 0x00006400000c000b */
[----:B01----:R-:W-:Y:S01]  /*159a0*/  ENDCOLLECTIVE ;  /* 0x000000000000791b */ /* 0x003fe20003800000 */
.L_x_11930:
[----:B------:R-:W-:-:S05]  /*159b0*/  IADD3 R2, P1, R20, R2, RZ ;  /* 0x0000000214027210 */ /* 0x000fca0007f3e0ff */
[----:B------:R-:W-:Y:S01]  /*159c0*/  IMAD.X R3, RZ, RZ, R3, P1 ;  /* 0x000000ffff037224 */ /* 0x000fe200008e0603 */
[----:B------:R-:W-:Y:S01]  /*159d0*/  ISETP.LT.OR P1, PT, R6, 0x1, P4 ;  /* 0x000000010600780c */ /* 0x000fe20002721670 */
[----:B------:R-:W-:Y:S02]  /*159e0*/  IMAD.MOV.U32 R13, RZ, RZ, R8 ;  /* 0x000000ffff0d7224 */ /* 0x000fe400078e0008 */
[----:B------:R-:W-:-:S10]  /*159f0*/  IMAD.MOV.U32 R9, RZ, RZ, R14 ;  /* 0x000000ffff097224 */ /* 0x000fd400078e000e */
[----:B------:R-:W-:Y:S05]  /*15a00*/  WARPSYNC.COLLECTIVE R15, `(.L_x_11931) ;  /* 0x000000000f087348 */ /* 0x000fea0003c00000 */
[----:B------:R0:W1:Y:S02]  /*15a10*/  SHFL.IDX P6, R14, R13, R12, R11 ;  /* 0x0000000c0d0e7389 */ /* 0x00006400000c000b */
[----:B01----:R-:W-:Y:S01]  /*15a20*/  ENDCOLLECTIVE ;  /* 0x000000000000791b */ /* 0x003fe20003800000 */
.L_x_11931:
        /* <DEDUP_REMOVED lines=13> */
.L_x_11879:
[----:B0-----:R-:W-:-:S04]  /*15b00*/  IMAD.U32 R2, RZ, RZ, UR48 ;  /* 0x00000030ff027e24 */ /* 0x001fc8000f8e00ff */
[----:B------:R0:W1:Y:S03]  /*15b10*/  SYNCS.PHASECHK.TRANS64.TRYWAIT P1, [R2+URZ+0x17040], R10 ;  /* 0x0170400a020075a7 */ /* 0x000066000802017f */
[----:B-1----:R-:W-:Y:S05]  /*15b20*/  @!P1 NANOSLEEP.SYNCS 0x989680 ;  /* 0x009896800000995d */ /* 0x002fea0003900000 */
[----:B------:R-:W1:Y:S02]  /*15b30*/  @!P1 SYNCS.PHASECHK.TRANS64 P1, [R2+URZ+0x17040], R10 ;  /* 0x0170400a020095a7 */ /* 0x000e64000802007f */
[----:B-1----:R-:W-:Y:S05]  /*15b40*/  @!P1 BRA `(.L_x_11879) ;  /* 0xfffffffc00ec9947 */ /* 0x002fea000383ffff */
[----:B------:R-:W-:Y:S05]  /*15b50*/  BRA `(.L_x_11933) ;  /* 0xffffffcc00f87947 */ /* 0x000fea000383ffff */
.L_x_11880:
        /* <DEDUP_REMOVED lines=8> */
.L_x_11935:
[----:B------:R-:W-:Y:S05]  /*15be0*/  BSYNC B0 ;  /* 0x0000000000007941 */ /* 0x000fea0003800000 */
.L_x_11934:
        /* <DEDUP_REMOVED lines=8> */
.L_x_11936:
        /* <DEDUP_REMOVED lines=8> */
.L_x_11937:
[----:B------:R-:W-:Y:S01]  /*15cf0*/  @!PT LDS RZ, [RZ] ;  /* 0x00000000fffff984 */ /* 0x000fe20000000800 */
[----:B------:R-:W-:Y:S01]  /*15d00*/  @!PT LDS RZ, [RZ] ;  /* 0x00000000fffff984 */ /* 0x000fe20000000800 */
[----:B------:R-:W-:Y:S01]  /*15d10*/  @!PT LDS RZ, [RZ] ;  /* 0x00000000fffff984 */ /* 0x000fe20000000800 */
[----:B------:R0:W-:Y:S04]  /*15d20*/  @P0 LDGSTS.E.BYPASS.LTC128B.128 [R22+0x10c00], desc[UR36][R2.64], !P5 ;  /* 0x10c0000002160fae */ /* 0x0001e8000e901d64 */
[----:B------:R0:W-:Y:S04]  /*15d30*/  @P0 LDGSTS.E.BYPASS.LTC128B.128 [R22+0x11c00], desc[UR36][R2.64+0x20], !P4 ;  /* 0x11c0002002160fae */ /* 0x0001e8000e101d64 */
[----:B------:R0:W-:Y:S01]  /*15d40*/  @P0 LDGSTS.E.BYPASS.LTC128B.128 [R22+0x12c00], desc[UR36][R2.64+0x40], !P3 ;  /* 0x12c0004002160fae */ /* 0x0001e2000d901d64 */
[----:B------:R-:W-:Y:S02]  /*15d50*/  IMAD.MOV.U32 R13, RZ, RZ, R0 ;  /* 0x000000ffff0d7224 */ /* 0x000fe400078e0000 */
[----:B------:R-:W-:-:S07]  /*15d60*/  IMAD.MOV.U32 R4, RZ, RZ, R14 ;  /* 0x000000ffff047224 */ /* 0x000fce00078e000e */
[----:B0-----:R-:W-:Y:S05]  /*15d70*/  WARPSYNC.COLLECTIVE R15, `(.L_x_11938) ;  /* 0x000000000f087348 */ /* 0x001fea0003c00000 */
[----:B------:R1:W2:Y:S02]  /*15d80*/  SHFL.IDX P6, R14, R13, R12, R11 ;  /* 0x0000000c0d0e7389 */ /* 0x0002a400000c000b */
[----:B012---:R-:W-:Y:S01]  /*15d90*/  ENDCOLLECTIVE ;  /* 0x000000000000791b */ /* 0x007fe20003800000 */
.L_x_11938:
[----:B------:R-:W-:Y:S05]  /*15da0*/  BRA `(.L_x_11939) ;  /* 0xffffffd000007947 */ /* 0x000fea000383ffff */
.L_x_11883:
[----:B------:R-:W-:Y:S02]  /*15db0*/  IMAD.MOV.U32 R13, RZ, RZ, R4 ;  /* 0x000000ffff0d7224 */ /* 0x000fe400078e0004 */
[----:B------:R-:W-:Y:S02]  /*15dc0*/  IMAD.MOV.U32 R12, RZ, RZ, RZ ;  /* 0x000000ffff0c7224 */ /* 0x000fe400078e00ff */
[----:B------:R-:W-:Y:S02]  /*15dd0*/  IMAD.MOV.U32 R11, RZ, RZ, 0x1e1f ;  /* 0x00001e1fff0b7424 */ /* 0x000fe400078e00ff */
[----:B------:R-:W-:Y:S02]  /*15de0*/  IMAD.MOV.U32 R15, RZ, RZ, -0x1 ;  /* 0xffffffffff0f7424 */ /* 0x000fe400078e00ff */
[----:B------:R-:W-:-:S07]  /*15df0*/  VIADD R8, R27, UR43 ;  /* 0x0000002b1b087c36 */ /* 0x000fce0008000000 */
[----:B------:R-:W-:Y:S05]  /*15e00*/  WARPSYNC.COLLECTIVE R15, `(.L_x_11940) ;  /* 0x000000000f087348 */ /* 0x000fea0003c00000 */
[----:B------:R0:W1:Y:S02]  /*15e10*/  SHFL.IDX P6, R14, R13, R12, R11 ;  /* 0x0000000c0d0e7389 */ /* 0x00006400000c000b */
[----:B01----:R-:W-:Y:S01]  /*15e20*/  ENDCOLLECTIVE ;  /* 0x000000000000791b */ /* 0x003fe20003800000 */
.L_x_11940:
[----:B------:R-:W-:Y:S02]  /*15e30*/  IMAD.MOV.U32 R13, RZ, RZ, R0 ;  /* 0x000000ffff0d7224 */ /* 0x000fe400078e0000 */
[----:B------:R-:W-:-:S07]  /*15e40*/  IMAD.MOV.U32 R2, RZ, RZ, R14 ;  /* 0x000000ffff027224 */ /* 0x000fce00078e000e */
[----:B------:R-:W-:Y:S05]  /*15e50*/  WARPSYNC.COLLECTIVE R15, `(.L_x_11941) ;  /* 0x000000000f087348 */ /* 0x000fea0003c00000 */
[----:B------:R0:W1:Y:S02]  /*15e60*/  SHFL.IDX P6, R14, R13, R12, R11 ;  /* 0x0000000c0d0e7389 */ /* 0x00006400000c000b */
[----:B01----:R-:W-:Y:S01]  /*15e70*/  ENDCOLLECTIVE ;  /* 0x000000000000791b */ /* 0x003fe20003800000 */
.L_x_11941:
        /* <DEDUP_REMOVED lines=9> */
.L_x_11942:
[----:B------:R-:W-:-:S05]  /*15f10*/  @!P1 IADD3 R9, P4, R20, R3, RZ ;  /* 0x0000000314099210 */ /* 0x000fca0007f9e0ff */
[----:B------:R-:W-:Y:S02]  /*15f20*/  @!P1 IMAD.X R3, RZ, RZ, R2, P4 ;  /* 0x000000ffff039224 */ /* 0x000fe400020e0602 */
[----:B------:R-:W-:Y:S02]  /*15f30*/  @!P1 IMAD.MOV.U32 R2, RZ, RZ, R9 ;  /* 0x000000ffff029224 */ /* 0x000fe400078e0009 */
[----:B------:R-:W-:-:S03]  /*15f40*/  IMAD.MOV.U32 R13, RZ, RZ, R0 ;  /* 0x000000ffff0d7224 */ /* 0x000fc600078e0000 */
[----:B------:R-:W-:Y:S01]  /*15f50*/  @!PT LDS RZ, [RZ] ;  /* 0x00000000fffff984 */ /* 0x000fe20000000800 */
[----:B------:R-:W-:Y:S01]  /*15f60*/  @!PT LDS RZ, [RZ] ;  /* 0x00000000fffff984 */ /* 0x000fe20000000800 */
[----:B------:R-:W-:Y:S01]  /*15f70*/  @!PT LDS RZ, [RZ] ;  /* 0x00000000fffff984 */ /* 0x000fe20000000800 */
[----:B------:R0:W-:Y:S01]  /*15f80*/  @!P1 LDGSTS.E.BYPASS.LTC128B.128 [R22+0xc400], desc[UR36][R2.64], !P3 ;  /* 0x0c40000002169fae */ /* 0x0001e2000d901d64 */
[----:B------:R-:W-:-:S03]  /*15f90*/  VIADD R0, R8, 0x40 ;  /* 0x0000004008007836 */ /* 0x000fc60000000000 */
[----:B------:R0:W-:Y:S04]  /*15fa0*/  @!P1 LDGSTS.E.BYPASS.LTC128B.128 [R22+0xdc00], desc[UR36][R2.64+0x20], !P2 ;  /* 0x0dc0002002169fae */ /* 0x0001e8000d101d64 */
[----:B------:R0:W-:Y:S01]  /*15fb0*/  @!P1 LDGSTS.E.BYPASS.LTC128B.128 [R22+0xf400], desc[UR36][R2.64+0x40], !P0 ;  /* 0x0f40004002169fae */ /* 0x0001e2000c101d64 */
[----:B------:R-:W-:Y:S01]  /*15fc0*/  IMAD.MOV.U32 R4, RZ, RZ, R14 ;  /* 0x000000ffff047224 */ /* 0x000fe200078e000e */
[----:B------:R-:W-:-:S13]  /*15fd0*/  ISETP.GE.AND P1, PT, R0, R7, PT ;  /* 0x000000070000720c */ /* 0x000fda0003f26270 */
[----:B0-----:R-:W-:Y:S05]  /*15fe0*/  WARPSYNC.COLLECTIVE R15, `(.L_x_11943) ;  /* 0x000000000f087348 */ /* 0x001fea0003c00000 */
[----:B------:R1:W2:Y:S02]  /*15ff0*/  SHFL.IDX P6, R14, R13, R12, R11 ;  /* 0x0000000c0d0e7389 */ /* 0x0002a400000c000b */
[----:B012---:R-:W-:Y:S01]  /*16000*/  ENDCOLLECTIVE ;  /* 0x000000000000791b */ /* 0x007fe20003800000 */
.L_x_11943:
[----:B------:R-:W-:Y:S02]  /*16010*/  IMAD.MOV.U32 R13, RZ, RZ, R6 ;  /* 0x000000ffff0d7224 */ /* 0x000fe400078e0006 */
[----:B------:R-:W-:Y:S01]  /*16020*/  IMAD.MOV.U32 R12, RZ, RZ, RZ ;  /* 0x000000ffff0c7224 */ /* 0x000fe200078e00ff */
[----:B------:R-:W-:-:S05]  /*16030*/  @!P1 IADD3 R14, P4, R20, R14, RZ ;  /* 0x0000000e140e9210 */ /* 0x000fca0007f9e0ff */
[----:B------:R-:W-:-:S08]  /*16040*/  @!P1 IMAD.MOV.U32 R2, RZ, RZ, R14 ;  /* 0x000000ffff029224 */ /* 0x000fd000078e000e */
[----:B------:R-:W-:Y:S05]  /*16050*/  WARPSYNC.COLLECTIVE R15, `(.L_x_11944) ;  /* 0x000000000f087348 */ /* 0x000fea0003c00000 */
[----:B------:R0:W1:Y:S02]  /*16060*/  SHFL.IDX P6, R14, R13, R12, R11 ;  /* 0x0000000c0d0e7389 */ /* 0x00006400000c000b */
[----:B01----:R-:W-:Y:S01]  /*16070*/  ENDCOLLECTIVE ;  /* 0x000000000000791b */ /* 0x003fe20003800000 */
.L_x_11944:
        /* <DEDUP_REMOVED lines=13> */
.L_x_11945:
[----:B------:R-:W-:Y:S05]  /*16150*/  BRA `(.L_x_11946) ;  /* 0xffffffd4004c7947 */ /* 0x000fea000383ffff */
.L_x_11886:
[----:B0-2---:R-:W-:-:S04]  /*16160*/  IMAD.U32 R2, RZ, RZ, UR48 ;  /* 0x00000030ff027e24 */ /* 0x005fc8000f8e00ff */
[----:B------:R0:W2:Y:S03]  /*16170*/  SYNCS.PHASECHK.TRANS64.TRYWAIT P1, [R2+URZ+0x17020], R0 ;  /* 0x01702000020075a7 */ /* 0x0000a6000802017f */
[----:B--2---:R-:W-:Y:S05]  /*16180*/  @!P1 NANOSLEEP.SYNCS 0x989680 ;  /* 0x009896800000995d */ /* 0x004fea0003900000 */
[----:B------:R-:W2:Y:S02]  /*16190*/  @!P1 SYNCS.PHASECHK.TRANS64 P1, [R2+URZ+0x17020], R0 ;  /* 0x01702000020095a7 */ /* 0x000ea4000802007f */
[----:B--2---:R-:W-:Y:S05]  /*161a0*/  @!P1 BRA `(.L_x_11886) ;  /* 0xfffffffc00ec9947 */ /* 0x004fea000383ffff */
[----:B------:R-:W-:Y:S05]  /*161b0*/  BRA `(.L_x_11947) ;  /* 0xffffffd400947947 */ /* 0x000fea000383ffff */
.L_x_11889:
[----:B0-----:R0:W2:Y:S02]  /*161c0*/  SYNCS.PHASECHK.TRANS64.TRYWAIT P1, [R5+URZ+0x17080], R10 ;  /* 0x0170800a050075a7 */ /* 0x0010a4000802017f */
[----:B--2---:R-:W-:Y:S05]  /*161d0*/  @!P1 NANOSLEEP.SYNCS 0x989680 ;  /* 0x009896800000995d */ /* 0x004fea0003900000 */
[----:B------:R-:W2:Y:S02]  /*161e0*/  @!P1 SYNCS.PHASECHK.TRANS64 P1, [R5+URZ+0x17080], R10 ;  /* 0x0170800a050095a7 */ /* 0x000ea4000802007f */
[----:B--2---:R-:W-:Y:S05]  /*161f0*/  @!P1 BRA `(.L_x_11889) ;  /* 0xfffffffc00f09947 */ /* 0x004fea000383ffff */
[----:B------:R-:W-:Y:S05]  /*16200*/  BRA `(.L_x_11948) ;  /* 0xffffffd8006c7947 */ /* 0x000fea000383ffff */
.L_x_11890:
[----:B------:R-:W-:Y:S01]  /*16210*/  BSSY B0, `(.L_x_11949) ;  /* 0x0000008000007945 */ /* 0x000fe20003800000 */
[----:B------:R-:W-:Y:S02]  /*16220*/  IMAD.MOV.U32 R13, RZ, RZ, R27 ;  /* 0x000000ffff0d7224 */ /* 0x000fe400078e001b */
[----:B------:R-:W-:Y:S02]  /*16230*/  IMAD.MOV.U32 R12, RZ, RZ, RZ ;  /* 0x000000ffff0c7224 */ /* 0x000fe400078e00ff */
[----:B------:R-:W-:Y:S02]  /*16240*/  IMAD.MOV.U32 R11, RZ, RZ, 0x1e1f ;  /* 0x00001e1fff0b7424 */ /* 0x000fe400078e00ff */
[----:B------:R-:W-:-:S07]  /*16250*/  IMAD.MOV.U32 R15, RZ, RZ, -0x1 ;  /* 0xffffffffff0f7424 */ /* 0x000fce00078e00ff */
[----:B01----:R-:W-:Y:S05]  /*16260*/  WARPSYNC.COLLECTIVE R15, `(.L_x_11950) ;  /* 0x000000000f087348 */ /* 0x003fea0003c00000 */
[----:B-1----:R1:W2:Y:S02]  /*16270*/  SHFL.IDX P6, R14, R13, R12, R11 ;  /* 0x0000000c0d0e7389 */ /* 0x0022a400000c000b */
[----:B012---:R-:W-:Y:S01]  /*16280*/  ENDCOLLECTIVE ;  /* 0x000000000000791b */ /* 0x007fe20003800000 */
.L_x_11950:
[----:B------:R-:W-:Y:S05]  /*16290*/  BSYNC B0 ;  /* 0x0000000000007941 */ /* 0x000fea0003800000 */
.L_x_11949:
        /* <DEDUP_REMOVED lines=8> */
.L_x_11951:
[----:B------:R-:W-:Y:S02]  /*16320*/  IMAD.MOV.U32 R13, RZ, RZ, R27 ;  /* 0x000000ffff0d7224 */ /* 0x000fe400078e001b */
[----:B------:R-:W-:Y:S02]  /*16330*/  IMAD.MOV.U32 R12, RZ, RZ, 0x1 ;  /* 0x00000001ff0c7424 */ /* 0x000fe400078e00ff */
[----:B------:R-:W-:-:S07]  /*16340*/  IMAD.MOV.U32 R2, RZ, RZ, R14 ;  /* 0x000000ffff027224 */ /* 0x000fce00078e000e */
[----:B------:R-:W-:Y:S05]  /*16350*/  WARPSYNC.COLLECTIVE R15, `(.L_x_11952) ;  /* 0x000000000f087348 */ /* 0x000fea0003c00000 */
[----:B------:R0:W1:Y:S02]  /*16360*/  SHFL.IDX P6, R14, R13, R12, R11 ;  /* 0x0000000c0d0e7389 */ /* 0x00006400000c000b */
[----:B01----:R-:W-:Y:S01]  /*16370*/  ENDCOLLECTIVE ;  /* 0x000000000000791b */ /* 0x003fe20003800000 */
.L_x_11952:
        /* <DEDUP_REMOVED lines=14> */
.L_x_11953:
[----:B------:R-:W-:Y:S01]  /*16460*/  IMAD.MOV.U32 R2, RZ, RZ, R14 ;  /* 0x000000ffff027224 */ /* 0x000fe200078e000e */
[----:B------:R-:W-:Y:S06]  /*16470*/  BRA `(.L_x_11954) ;  /* 0xffffffd800887947 */ /* 0x000fec000383ffff */
.L_x_11893:
[----:B---3--:R3:W4:Y:S02]  /*16480*/  SYNCS.PHASECHK.TRANS64.TRYWAIT P1, [R5+URZ+0x17040], R10 ;  /* 0x0170400a050075a7 */ /* 0x008724000802017f */
[----:B----4-:R-:W-:Y:S05]  /*16490*/  @!P1 NANOSLEEP.SYNCS 0x989680 ;  /* 0x009896800000995d */ /* 0x010fea0003900000 */
[----:B------:R-:W4:Y:S02]  /*164a0*/  @!P1 SYNCS.PHASECHK.TRANS64 P1, [R5+URZ+0x17040], R10 ;  /* 0x0170400a050095a7 */ /* 0x000f24000802007f */
[----:B----4-:R-:W-:Y:S05]  /*164b0*/  @!P1 BRA `(.L_x_11893) ;  /* 0xfffffffc00f09947 */ /* 0x010fea000383ffff */
[----:B------:R-:W-:Y:S05]  /*164c0*/  BRA `(.L_x_11955) ;  /* 0xffffffd800dc7947 */ /* 0x000fea000383ffff */
.L_x_11894:
[----:B------:R-:W-:Y:S01]  /*164d0*/  BSSY B0, `(.L_x_11956) ;  /* 0x0000008000007945 */ /* 0x000fe20003800000 */
[----:B------:R-:W-:Y:S02]  /*164e0*/  IMAD.MOV.U32 R13, RZ, RZ, R9 ;  /* 0x000000ffff0d7224 */ /* 0x000fe400078e0009 */
[----:B------:R-:W-:Y:S02]  /*164f0*/  IMAD.MOV.U32 R12, RZ, RZ, RZ ;  /* 0x000000ffff0c7224 */ /* 0x000fe400078e00ff */
[----:B------:R-:W-:Y:S02]  /*16500*/  IMAD.MOV.U32 R11, RZ, RZ, 0x1e1f ;  /* 0x00001e1fff0b7424 */ /* 0x000fe400078e00ff */
[----:B------:R-:W-:-:S07]  /*16510*/  IMAD.MOV.U32 R15, RZ, RZ, -0x1 ;  /* 0xffffffffff0f7424 */ /* 0x000fce00078e00ff */
[----:B01-3--:R-:W-:Y:S05]  /*16520*/  WARPSYNC.COLLECTIVE R15, `(.L_x_11957) ;  /* 0x000000000f087348 */ /* 0x00bfea0003c00000 */
[----:B-1----:R1:W2:Y:S02]  /*16530*/  SHFL.IDX P6, R14, R13, R12, R11 ;  /* 0x0000000c0d0e7389 */ /* 0x0022a400000c000b */
[----:B0123--:R-:W-:Y:S01]  /*16540*/  ENDCOLLECTIVE ;  /* 0x000000000000791b */ /* 0x00ffe20003800000 */
.L_x_11957:
[----:B------:R-:W-:Y:S05]  /*16550*/  BSYNC B0 ;  /* 0x0000000000007941 */ /* 0x000fea0003800000 */
.L_x_11956:
        /* <DEDUP_REMOVED lines=9> */
.L_x_11958:
[----:B------:R-:W-:Y:S02]  /*165f0*/  IMAD.MOV.U32 R13, RZ, RZ, R9 ;  /* 0x000000ffff0d7224 */ /* 0x000fe400078e0009 */
[----:B------:R-:W-:Y:S01]  /*16600*/  IMAD.MOV.U32 R12, RZ, RZ, 0x1 ;  /* 0x00000001ff0c7424 */ /* 0x000fe200078e00ff */
[----:B------:R-:W-:-:S13]  /*16610*/  IADD3 R2, P1, R21, R14, RZ ;  /* 0x0000000e15027210 */ /* 0x000fda0007f3e0ff */
[----:B------:R-:W-:Y:S05]  /*16620*/  WARPSYNC.COLLECTIVE R15, `(.L_x_11959) ;  /* 0x000000000f087348 */ /* 0x000fea0003c00000 */
[----:B------:R0:W1:Y:S02]  /*16630*/  SHFL.IDX P6, R14, R13, R12, R11 ;  /* 0x0000000c0d0e7389 */ /* 0x00006400000c000b */
[----:B01----:R-:W-:Y:S01]  /*16640*/  ENDCOLLECTIVE ;  /* 0x000000000000791b */ /* 0x003fe20003800000 */
.L_x_11959:
[----:B------:R-:W-:Y:S02]  /*16650*/  IMAD.X R3, RZ, RZ, R3, P1 ;  /* 0x000000ffff037224 */ /* 0x000fe400008e0603 */
[----:B------:R-:W-:Y:S02]  /*16660*/  IMAD.MOV.U32 R13, RZ, RZ, R7 ;  /* 0x000000ffff0d7224 */ /* 0x000fe400078e0007 */
[----:B------:R-:W-:-:S07]  /*16670*/  IMAD.MOV.U32 R9, RZ, RZ, R14 ;  /* 0x000000ffff097224 */ /* 0x000fce00078e000e */
[----:B------:R-:W-:Y:S05]  /*16680*/  WARPSYNC.COLLECTIVE R15, `(.L_x_11960) ;  /* 0x000000000f087348 */ /* 0x000fea0003c00000 */
[----:B------:R0:W1:Y:S02]  /*16690*/  SHFL.IDX P6, R14, R13, R12, R11 ;  /* 0x0000000c0d0e7389 */ /* 0x00006400000c000b */
[----:B01----:R-:W-:Y:S01]  /*166a0*/  ENDCOLLECTIVE ;  /* 0x000000000000791b */ /* 0x003fe20003800000 */
.L_x_11960:
        /* <DEDUP_REMOVED lines=9> */
.L_x_11897:
[----:B0-----:R0:W1:Y:S02]  /*16740*/  SYNCS.PHASECHK.TRANS64.TRYWAIT P2, [R3+URZ+0x17070], R2 ;  /* 0x01707002030075a7 */ /* 0x001064000804017f */
[----:B-1----:R-:W-:Y:S05]  /*16750*/  @!P2 NANOSLEEP.SYNCS 0x989680 ;  /* 0x009896800000a95d */ /* 0x002fea0003900000 */
[----:B------:R-:W1:Y:S02]  /*16760*/  @!P2 SYNCS.PHASECHK.TRANS64 P2, [R3+URZ+0x17070], R2 ;  /* 0x017070020300a5a7 */ /* 0x000e64000804007f */
[----:B-1----:R-:W-:Y:S05]  /*16770*/  @!P2 BRA `(.L_x_11897) ;  /* 0xfffffffc00f0a947 */ /* 0x002fea000383ffff */
[----:B------:R-:W-:Y:S05]  /*16780*/  BRA `(.L_x_11962) ;  /* 0xffffffdc00447947 */ /* 0x000fea000383ffff */
.L_x_11899:
[----:B0-----:R0:W1:Y:S02]  /*16790*/  SYNCS.PHASECHK.TRANS64.TRYWAIT P2, [R3+URZ+0x17060], R6 ;  /* 0x01706006030075a7 */ /* 0x001064000804017f */
[----:B-1----:R-:W-:Y:S05]  /*167a0*/  @!P2 NANOSLEEP.SYNCS 0x989680 ;  /* 0x009896800000a95d */ /* 0x002fea0003900000 */
[----:B------:R-:W1:Y:S02]  /*167b0*/  @!P2 SYNCS.PHASECHK.TRANS64 P2, [R3+URZ+0x17060], R6 ;  /* 0x017060060300a5a7 */ /* 0x000e64000804007f */
[----:B-1----:R-:W-:Y:S05]  /*167c0*/  @!P2 BRA `(.L_x_11899) ;  /* 0xfffffffc00f0a947 */ /* 0x002fea000383ffff */
[----:B------:R-:W-:Y:S05]  /*167d0*/  BRA `(.L_x_11963) ;  /* 0xffffffdc00547947 */ /* 0x000fea000383ffff */
.L_x_11906:
[----:B0-----:R0:W2:Y:S02]  /*167e0*/  SYNCS.PHASECHK.TRANS64.TRYWAIT P0, [R3+URZ+0x17070], R2 ;  /* 0x01707002030075a7 */ /* 0x0010a4000800017f */
[----:B--2---:R-:W-:Y:S05]  /*167f0*/  @!P0 NANOSLEEP.SYNCS 0x989680 ;  /* 0x009896800000895d */ /* 0x004fea0003900000 */
[----:B------:R-:W2:Y:S02]  /*16800*/  @!P0 SYNCS.PHASECHK.TRANS64 P0, [R3+URZ+0x17070], R2 ;  /* 0x01707002030085a7 */ /* 0x000ea4000800007f */
[----:B--2---:R-:W-:Y:S05]  /*16810*/  @!P0 BRA `(.L_x_11906) ;  /* 0xfffffffc00f08947 */ /* 0x004fea000383ffff */
[----:B------:R-:W-:Y:S05]  /*16820*/  BRA `(.L_x_11964) ;  /* 0xffffffe000a87947 */ /* 0x000fea000383ffff */
.L_x_11908:
[----:B0-----:R0:W2:Y:S02]  /*16830*/  SYNCS.PHASECHK.TRANS64.TRYWAIT P0, [R3+URZ+0x17060], R4 ;  /* 0x01706004030075a7 */ /* 0x0010a4000800017f */
[----:B--2---:R-:W-:Y:S05]  /*16840*/  @!P0 NANOSLEEP.SYNCS 0x989680 ;  /* 0x009896800000895d */ /* 0x004fea0003900000 */
[----:B------:R-:W2:Y:S02]  /*16850*/  @!P0 SYNCS.PHASECHK.TRANS64 P0, [R3+URZ+0x17060], R4 ;  /* 0x01706004030085a7 */ /* 0x000ea4000800007f */
[----:B--2---:R-:W-:Y:S05]  /*16860*/  @!P0 BRA `(.L_x_11908) ;  /* 0xfffffffc00f08947 */ /* 0x004fea000383ffff */
[----:B------:R-:W-:Y:S05]  /*16870*/  BRA `(.L_x_11965) ;  /* 0xffffffe000c07947 */ /* 0x000fea000383ffff */
.L_x_11911:
[----:B-1----:R1:W2:Y:S02]  /*16880*/  SYNCS.PHASECHK.TRANS64.TRYWAIT P0, [R7+URZ+0x17020], R2 ;  /* 0x01702002070075a7 */ /* 0x0022a4000800017f */
[----:B--2---:R-:W-:Y:S05]  /*16890*/  @!P0 NANOSLEEP.SYNCS 0x989680 ;  /* 0x009896800000895d */ /* 0x004fea0003900000 */
[----:B------:R-:W2:Y:S02]  /*168a0*/  @!P0 SYNCS.PHASECHK.TRANS64 P0, [R7+URZ+0x17020], R2 ;  /* 0x01702002070085a7 */ /* 0x000ea4000800007f */
[----:B--2---:R-:W-:Y:S05]  /*168b0*/  @!P0 BRA `(.L_x_11911) ;  /* 0xfffffffc00f08947 */ /* 0x004fea000383ffff */
[----:B------:R-:W-:Y:S05]  /*168c0*/  BRA `(.L_x_11966) ;  /* 0xffffffe400fc7947 */ /* 0x000fea000383ffff */
.L_x_11913:
[----:B-1----:R1:W2:Y:S02]  /*168d0*/  SYNCS.PHASECHK.TRANS64.TRYWAIT P1, [R5+URZ+0x17040], R2 ;  /* 0x01704002050075a7 */ /* 0x0022a4000802017f */
[----:B--2---:R-:W-:Y:S05]  /*168e0*/  @!P1 NANOSLEEP.SYNCS 0x989680 ;  /* 0x009896800000995d */ /* 0x004fea0003900000 */
[----:B------:R-:W2:Y:S02]  /*168f0*/  @!P1 SYNCS.PHASECHK.TRANS64 P1, [R5+URZ+0x17040], R2 ;  /* 0x01704002050095a7 */ /* 0x000ea4000802007f */
[----:B--2---:R-:W-:Y:S05]  /*16900*/  @!P1 BRA `(.L_x_11913) ;  /* 0xfffffffc00f09947 */ /* 0x004fea000383ffff */
[----:B------:R-:W-:Y:S05]  /*16910*/  BRA `(.L_x_11967) ;  /* 0xffffffe800387947 */ /* 0x000fea000383ffff */
.L_x_11915:
[----:B--2---:R2:W3:Y:S02]  /*16920*/  SYNCS.PHASECHK.TRANS64.TRYWAIT P1, [R7+URZ+0x17040], R0 ;  /* 0x01704000070075a7 */ /* 0x0044e4000802017f */
[----:B---3--:R-:W-:Y:S05]  /*16930*/  @!P1 NANOSLEEP.SYNCS 0x989680 ;  /* 0x009896800000995d */ /* 0x008fea0003900000 */
[----:B------:R-:W3:Y:S02]  /*16940*/  @!P1 SYNCS.PHASECHK.TRANS64 P1, [R7+URZ+0x17040], R0 ;  /* 0x01704000070095a7 */ /* 0x000ee4000802007f */
[----:B---3--:R-:W-:Y:S05]  /*16950*/  @!P1 BRA `(.L_x_11915) ;  /* 0xfffffffc00f09947 */ /* 0x008fea000383ffff */
[----:B------:R-:W-:Y:S05]  /*16960*/  BRA `(.L_x_11968) ;  /* 0xffffffe800447947 */ /* 0x000fea000383ffff */
.L_x_11917:
[----:B---3--:R3:W4:Y:S02]  /*16970*/  SYNCS.PHASECHK.TRANS64.TRYWAIT P1, [R5+URZ+0x17060], R2 ;  /* 0x01706002050075a7 */ /* 0x008724000802017f */
[----:B----4-:R-:W-:Y:S05]  /*16980*/  @!P1 NANOSLEEP.SYNCS 0x989680 ;  /* 0x009896800000995d */ /* 0x010fea0003900000 */
[----:B------:R-:W4:Y:S02]  /*16990*/  @!P1 SYNCS.PHASECHK.TRANS64 P1, [R5+URZ+0x17060], R2 ;  /* 0x01706002050095a7 */ /* 0x000f24000802007f */
[----:B----4-:R-:W-:Y:S05]  /*169a0*/  @!P1 BRA `(.L_x_11917) ;  /* 0xfffffffc00f09947 */ /* 0x010fea000383ffff */
[----:B------:R-:W-:Y:S05]  /*169b0*/  BRA `(.L_x_11969) ;  /* 0xffffffe800407947 */ /* 0x000fea000383ffff */
.L_x_11919:
[----:B----4-:R4:W0:Y:S02]  /*169c0*/  SYNCS.PHASECHK.TRANS64.TRYWAIT P1, [R7+URZ+0x17060], R0 ;  /* 0x01706000070075a7 */ /* 0x010824000802017f */
[----:B0-----:R-:W-:Y:S05]  /*169d0*/  @!P1 NANOSLEEP.SYNCS 0x989680 ;  /* 0x009896800000995d */ /* 0x001fea0003900000 */
[----:B------:R-:W0:Y:S02]  /*169e0*/  @!P1 SYNCS.PHASECHK.TRANS64 P1, [R7+URZ+0x17060], R0 ;  /* 0x01706000070095a7 */ /* 0x000e24000802007f */
[----:B0-----:R-:W-:Y:S05]  /*169f0*/  @!P1 BRA `(.L_x_11919) ;  /* 0xfffffffc00f09947 */ /* 0x001fea000383ffff */
[----:B------:R-:W-:Y:S05]  /*16a00*/  BRA `(.L_x_11970) ;  /* 0xffffffe8003c7947 */ /* 0x000fea000383ffff */
.L_x_11921:
[----:B------:R0:W0:Y:S02]  /*16a10*/  SYNCS.PHASECHK.TRANS64.TRYWAIT P1, [R5+URZ+0x17080], R2 ;  /* 0x01708002050075a7 */ /* 0x000024000802017f */
[----:B0-----:R-:W-:Y:S05]  /*16a20*/  @!P1 NANOSLEEP.SYNCS 0x989680 ;  /* 0x009896800000995d */ /* 0x001fea0003900000 */
[----:B------:R-:W0:Y:S02]  /*16a30*/  @!P1 SYNCS.PHASECHK.TRANS64 P1, [R5+URZ+0x17080], R2 ;  /* 0x01708002050095a7 */ /* 0x000e24000802007f */
[----:B0-----:R-:W-:Y:S05]  /*16a40*/  @!P1 BRA `(.L_x_11921) ;  /* 0xfffffffc00f09947 */ /* 0x001fea000383ffff */
[----:B------:R-:W-:Y:S05]  /*16a50*/  BRA `(.L_x_11971) ;  /* 0xffffffe800387947 */ /* 0x000fea000383ffff */
.L_x_11972:
        /* <DEDUP_REMOVED lines=10> */
.L_x_16296:


//--------------------- .text._ZN7cutlass13device_kernelIN5flash11enable_sm90INS1_16FlashAttnFwdSm90INS1_25CollectiveMainloopFwdSm90ILi2EN4cute5tupleIJNS5_1CILi1EEES8_S8_EEENS6_IJNS7_ILi192EEENS7_ILi128EEENS7_ILi96EEEEEELi96ENS_12float_e4m3_tEfNS_4arch4Sm90ELb0ELb1ELb1ELb1ELb1ELb0ELb0ELb1ELb1ELb1ELb1ELb0EEENS1_21CollectiveEpilogueFwdINS6_IJSA_SC_SB_EEES9_NS_10bfloat16_tESG_Li384ELb1ELb1ELb1ELb1EEENS1_36VarlenDynamicPersistentTileSchedulerILi192ELi128ELi384ELi128ELb1ELb1ELb1ELb1ELb0ELb1EEEEEEEEEvNT_6ParamsE --------------------------
	.section	.text._ZN7cutlass13device_kernelIN5flash11enable_sm90INS1_16FlashAttnFwdSm90INS1_25CollectiveMainloopFwdSm90ILi2EN4cute5tupleIJNS5_1CILi1EEES8_S8_EEENS6_IJNS7_ILi192EEENS7_ILi128EEENS7_ILi96EEEEEELi96ENS_12float_e4m3_tEfNS_4arch4Sm90ELb0ELb1ELb1ELb1ELb1ELb0ELb0ELb1ELb1ELb1ELb1ELb0EEENS1_21CollectiveEpilogueFwdINS6_IJSA_SC_SB_EEES9_NS_10bfloat16_tESG_Li384ELb1ELb1ELb1ELb1EEENS1_36VarlenDynamicPersistentTileSchedulerILi192ELi128ELi384ELi128ELb1ELb1ELb1ELb1ELb0ELb1EEEEEEEEEvNT_6ParamsE,"ax",@progbits
	.align	128
.text._ZN7cutlass13device_kernelIN5flash11enable_sm90INS1_16FlashAttnFwdSm90INS1_25CollectiveMainloopFwdSm90ILi2EN4cute5tupleIJNS5_1CILi1EEES8_S8_EEENS6_IJNS7_ILi192EEENS7_ILi128EEENS7_ILi96EEEEEELi96ENS_12float_e4m3_tEfNS_4arch4Sm90ELb0ELb1ELb1ELb1ELb1ELb0ELb0ELb1ELb1ELb1ELb1ELb0EEENS1_21CollectiveEpilogueFwdINS6_IJSA_SC_SB_EEES9_NS_10bfloat16_tESG_Li384ELb1ELb1ELb1ELb1EEENS1_36VarlenDynamicPersistentTileSchedulerILi192ELi128ELi384ELi128ELb1ELb1ELb1ELb1ELb0ELb1EEEEEEEEEvNT_6ParamsE:
        .type           _ZN7cutlass13device_kernelIN5flash11enable_sm90INS1_16FlashAttnFwdSm90INS1_25CollectiveMainloopFwdSm90ILi2EN4cute5tupleIJNS5_1CILi1EEES8_S8_EEENS6_IJNS7_ILi192EEENS7_ILi128EEENS7_ILi96EEEEEELi96ENS_12float_e4m3_tEfNS_4arch4Sm90ELb0ELb1ELb1ELb1ELb1ELb0ELb0ELb1ELb1ELb1ELb1ELb0EEENS1_21CollectiveEpilogueFwdINS6_IJSA_SC_SB_EEES9_NS_10bfloat16_tESG_Li384ELb1ELb1ELb1ELb1EEENS1_36VarlenDynamicPersistentTileSchedulerILi192ELi128ELi384ELi128ELb1ELb1ELb1ELb1ELb0ELb1EEEEEEEEEvNT_6ParamsE,@function
        .size           _ZN7cutlass13device_kernelIN5flash11enable_sm90INS1_16FlashAttnFwdSm90INS1_25CollectiveMainloopFwdSm90ILi2EN4cute5tupleIJNS5_1CILi1EEES8_S8_EEENS6_IJNS7_ILi192EEENS7_ILi128EEENS7_ILi96EEEEEELi96ENS_12float_e4m3_tEfNS_4arch4Sm90ELb0ELb1ELb1ELb1ELb1ELb0ELb0ELb1ELb1ELb1ELb1ELb0EEENS1_21CollectiveEpilogueFwdINS6_IJSA_SC_SB_EEES9_NS_10bfloat16_tESG_Li384ELb1ELb1ELb1ELb1EEENS1_36VarlenDynamicPersistentTileSchedulerILi192ELi128ELi384ELi128ELb1ELb1ELb1ELb1ELb0ELb1EEEEEEEEEvNT_6ParamsE,(.L_x_16297 - _ZN7cutlass13device_kernelIN5flash11enable_sm90INS1_16FlashAttnFwdSm90INS1_25CollectiveMainloopFwdSm90ILi2EN4cute5tupleIJNS5_1CILi1EEES8_S8_EEENS6_IJNS7_ILi192EEENS7_ILi128EEENS7_ILi96EEEEEELi96ENS_12float_e4m3_tEfNS_4arch4Sm90ELb0ELb1ELb1ELb1ELb1ELb0ELb0ELb1ELb1ELb1ELb1ELb0EEENS1_21CollectiveEpilogueFwdINS6_IJSA_SC_SB_EEES9_NS_10bfloat16_tESG_Li384ELb1ELb1ELb1ELb1EEENS1_36VarlenDynamicPersistentTileSchedulerILi192ELi128ELi384ELi128ELb1ELb1ELb1ELb1ELb0ELb1EEEEEEEEEvNT_6ParamsE)
        .other          _ZN7cutlass13device_kernelIN5flash11enable_sm90INS1_16FlashAttnFwdSm90INS1_25CollectiveMainloopFwdSm90ILi2EN4cute5tupleIJNS5_1CILi1EEES8_S8_EEENS6_IJNS7_ILi192EEENS7_ILi128EEENS7_ILi96EEEEEELi96ENS_12float_e4m3_tEfNS_4arch4Sm90ELb0ELb1ELb1ELb1ELb1ELb0ELb0ELb1ELb1ELb1ELb1ELb0EEENS1_21CollectiveEpilogueFwdINS6_IJSA_SC_SB_EEES9_NS_10bfloat16_tESG_Li384ELb1ELb1ELb1ELb1EEENS1_36VarlenDynamicPersistentTileSchedulerILi192ELi128ELi384ELi128ELb1ELb1ELb1ELb1ELb0ELb1EEEEEEEEEvNT_6ParamsE,@"STO_CUDA_ENTRY STV_DEFAULT"
_ZN7cutlass13device_kernelIN5flash11enable_sm90INS1_16FlashAttnFwdSm90INS1_25CollectiveMainloopFwdSm90ILi2EN4cute5tupleIJNS5_1CILi1EEES8_S8_EEENS6_IJNS7_ILi192EEENS7_ILi128EEENS7_ILi96EEEEEELi96ENS_12float_e4m3_tEfNS_4arch4Sm90ELb0ELb1ELb1ELb1ELb1ELb0ELb0ELb1ELb1ELb1ELb1ELb0EEENS1_21CollectiveEpilogueFwdINS6_IJSA_SC_SB_EEES9_NS_10bfloat16_tESG_Li384ELb1ELb1ELb1ELb1EEENS1_36VarlenDynamicPersistentTileSchedulerILi192ELi128ELi384ELi128ELb1ELb1ELb1ELb1ELb0ELb1EEEEEEEEEvNT_6ParamsE:
        /* <DEDUP_REMOVED lines=45> */
.L_x_11973:
        /* <DEDUP_REMOVED lines=22> */
.L_x_11974:
        /* <DEDUP_REMOVED lines=18> */
.L_x_11975:
        /* <DEDUP_REMOVED lines=22> */
.L_x_11976:
        /* <DEDUP_REMOVED lines=24> */
.L_x_11977:
        /* <DEDUP_REMOVED lines=8> */
.L_x_11979:
        /* <DEDUP_REMOVED lines=35> */
[----:B------:R-:W-:Y:S02]  /*0ae0*/  LOP3.LUT R2, R3, 0x7fffff0, RZ, 0xc0, !PT ;  /* 0x07fffff003027812 */ /* 0x000fe400078ec0ff */
[----:B------:R-:W-:-:S02]  /*0af0*/  SHF.R.S32.HI R9, RZ, 0x2, R8 ;  /* 0x00000002ff097819 */ /* 0x000fc40000011408 */
[----:B------:R-:W-:Y:S01]  /*0b00*/  SHF.R.S32.HI R6, RZ, 0x1f, R8 ;  /* 0x0000001fff067819 */ /* 0x000fe20000011408 */
[----:B------:R-:W-:Y:S01]  /*0b10*/  IMAD.IADD R2, R13, 0x1, -R2 ;  /* 0x000000010d027824 */ /* 0x000fe200078e0a02 */
[----:B------:R-:W-:Y:S02]  /*0b20*/  LEA.HI R3, R3, R4, RZ, 0x1 ;  /* 0x0000000403037211 */ /* 0x000fe400078f08ff */
[----:B------:R-:W-:Y:S01]  /*0b30*/  LEA.HI R10, R6, R9, RZ, 0x3 ;  /* 0x00000009060a7211 */ /* 0x000fe200078f18ff */
[----:B------:R-:W-:Y:S01]  /*0b40*/  IMAD.HI R6, R14, 0x55555556, RZ ;  /* 0x555555560e067827 */ /* 0x000fe200078e02ff */
[----:B------:R-:W-:Y:S02]  /*0b50*/  LEA.HI R7, R7, R12, RZ, 0x5 ;  /* 0x0000000c07077211 */ /* 0x000fe400078f28ff */
[----:B------:R-:W-:Y:S01]  /*0b60*/  LOP3.LUT R10, R10, 0xfffffff8, RZ, 0xc0, !PT ;  /* 0xfffffff80a0a7812 */ /* 0x000fe200078ec0ff */
[----:B------:R-:W-:Y:S01]  /*0b70*/  IMAD R2, R2, 0x20, R5 ;  /* 0x0000002002027824 */ /* 0x000fe200078e0205 */
[----:B------:R-:W-:-:S02]  /*0b80*/  LOP3.LUT R3, R3, 0x1ffffffe, RZ, 0xc0, !PT ;  /* 0x1ffffffe03037812 */ /* 0x000fc400078ec0ff */
[----:B------:R-:W-:Y:S01]  /*0b90*/  LEA.HI R6, R6, R6, RZ, 0x1 ;  /* 0x0000000606067211 */ /* 0x000fe200078f08ff */
[----:B------:R-:W-:Y:S01]  /*0ba0*/  IMAD.IADD R10, R9, 0x1, -R10 ;  /* 0x00000001090a7824 */ /* 0x000fe200078e0a0a */
[----:B------:R-:W-:Y:S01]  /*0bb0*/  SHF.R.S32.HI R7, RZ, 0x5, R7 ;  /* 0x00000005ff077819 */ /* 0x000fe20000011407 */
[----:B------:R-:W-:Y:S01]  /*0bc0*/  IMAD.IADD R3, R4, 0x1, -R3 ;  /* 0x0000000104037824 */ /* 0x000fe200078e0a03 */
[----:B------:R-:W-:Y:S01]  /*0bd0*/  LEA.HI R0, R0, R13, RZ, 0x2 ;  /* 0x0000000d00007211 */ /* 0x000fe200078f10ff */
[----:B------:R-:W-:Y:S01]  /*0be0*/  IMAD R6, R6, -0x3, R14 ;  /* 0xfffffffd06067824 */ /* 0x000fe200078e020e */
[----:B------:R-:W-:Y:S01]  /*0bf0*/  LOP3.LUT R8, R8, 0x7ffffffc, RZ, 0xc0, !PT ;  /* 0x7ffffffc08087812 */ /* 0x000fe200078ec0ff */
[----:B------:R-:W-:Y:S01]  /*0c00*/  IMAD R7, R7, 0x10, R10 ;  /* 0x0000001007077824 */ /* 0x000fe200078e020a */
[----:B------:R-:W-:Y:S01]  /*0c10*/  LOP3.LUT R4, R0, 0xfffffffc, RZ, 0xc0, !PT ;  /* 0xfffffffc00047812 */ /* 0x000fe200078ec0ff */
[----:B------:R-:W-:Y:S01]  /*0c20*/  IMAD R2, R3, 0x8, R2 ;  /* 0x0000000803027824 */ /* 0x000fe200078e0202 */
[----:B------:R-:W-:Y:S01]  /*0c30*/  SHF.R.S32.HI R0, RZ, 0x2, R0 ;  /* 0x00000002ff007819 */ /* 0x000fe20000011400 */
[----:B------:R-:W-:-:S02]  /*0c40*/  IMAD R5, R6, 0x40, R7 ;  /* 0x0000004006057824 */ /* 0x000fc400078e0207 */
[----:B------:R-:W-:Y:S01]  /*0c50*/  IMAD.IADD R4, R13, 0x1, -R4 ;  /* 0x000000010d047824 */ /* 0x000fe200078e0a04 */
[----:B------:R0:W-:Y:S01]  /*0c60*/  STL [R1+0x24], R2 ;  /* 0x0000240201007387 */ /* 0x0001e20000100800 */
[----:B------:R-:W-:Y:S02]  /*0c70*/  IMAD.IADD R8, R12, 0x1, -R8 ;  /* 0x000000010c087824 */ /* 0x000fe400078e0a08 */
[----:B------:R-:W-:Y:S01]  /*0c80*/  IMAD.SHL.U32 R19, R4, 0x8, RZ ;  /* 0x0000000804137824 */ /* 0x000fe200078e00ff */
[----:B------:R1:W-:Y:S01]  /*0c90*/  STL [R1+0x20], R5 ;  /* 0x0000200501007387 */ /* 0x0003e20000100800 */
[----:B------:R-:W-:Y:S02]  /*0ca0*/  IMAD.SHL.U32 R17, R8, 0x2, RZ ;  /* 0x0000000208117824 */ /* 0x000fe400078e00ff */
[C---:B------:R-:W-:Y:S02]  /*0cb0*/  VIADD R22, R19.reuse, 0x20 ;  /* 0x0000002013167836 */ /* 0x040fe40000000000 */
[----:B------:R-:W-:Y:S01]  /*0cc0*/  VIADD R23, R19, 0x40 ;  /* 0x0000004013177836 */ /* 0x000fe20000000000 */
[----:B0-----:R-:W-:Y:S01]  /*0cd0*/  LEA.HI R2, R4, R4, RZ, 0x1 ;  /* 0x0000000404027211 */ /* 0x001fe200078f08ff */
[C---:B------:R-:W-:Y:S01]  /*0ce0*/  VIADD R157, R17.reuse, 0x30 ;  /* 0x00000030119d7836 */ /* 0x040fe20000000000 */
[----:B------:R-:W-:Y:S01]  /*0cf0*/  SHF.R.S32.HI R0, RZ, 0x1f, R17 ;  /* 0x0000001fff007819 */ /* 0x000fe20000011411 */
[C---:B------:R-:W-:Y:S01]  /*0d00*/  VIADD R0, R17.reuse, 0x28 ;  /* 0x0000002811007836 */ /* 0x040fe20000000000 */
[----:B------:R-:W-:Y:S01]  /*0d10*/  LOP3.LUT R2, R2, 0x1ffffffe, RZ, 0xc0, !PT ;  /* 0x1ffffffe02027812 */ /* 0x000fe200078ec0ff */
[C---:B------:R-:W-:Y:S01]  /*0d20*/  VIADD R156, R17.reuse, 0x38 ;  /* 0x00000038119c7836 */ /* 0x040fe20000000000 */
[----:B------:R-:W-:Y:S01]  /*0d30*/  SHF.R.S32.HI R3, RZ, 0x1f, R23 ;  /* 0x0000001fff037819 */ /* 0x000fe20000011417 */
[C---:B------:R-:W-:Y:S01]  /*0d40*/  VIADD R3, R17.reuse, 0x20 ;  /* 0x0000002011037836 */ /* 0x040fe20000000000 */
[----:B------:R-:W-:Y:S01]  /*0d50*/  SHF.R.S32.HI R0, RZ, 0x1f, R0 ;  /* 0x0000001fff007819 */ /* 0x000fe20000011400 */
[----:B------:R-:W-:Y:S01]  /*0d60*/  IMAD.IADD R2, R4, 0x1, -R2 ;  /* 0x0000000104027824 */ /* 0x000fe200078e0a02 */
        /* <DEDUP_REMOVED lines=18> */
[----:B-1----:R-:W-:-:S07]  /*0e90*/  SHF.R.S32.HI R0, RZ, 0x1f, R152 ;  /* 0x0000001fff007819 */ /* 0x002fce0000011498 */
.L_x_12083:
        /* <DEDUP_REMOVED lines=12> */
[----:B01-34-:R-:W-:Y:S02]  /*0f60*/  IMAD.U32 R2, RZ, RZ, UR8 ;  /* 0x00000008ff027e24 */ /* 0x01bfe4000f8e00ff */
[----:B------:R-:W-:Y:S01]  /*0f70*/  IMAD.U32 R3, RZ, RZ, UR9 ;  /* 0x00000009ff037e24 */ /* 0x000fe2000f8e00ff */
[----:B------:R-:W-:Y:S02]  /*0f80*/  @UP1 ULDC.64 UR8, c[0x0][0xa18] ;  /* 0x0002860000081ab9 */ /* 0x000fe40000000a00 */
[----:B------:R-:W-:Y:S02]  /*0f90*/  @UP1 UIMAD.WIDE UR8, UR51, 0x4, UR8 ;  /* 0x00000004330818a5 */ /* 0x000fe4000f8e0208 */
[----:B--2---:R-:W2:Y:S04]  /*0fa0*/  @P0 LDG.E R2, desc[UR54][R2.64] ;  /* 0x0000003602020981 */ /* 0x004ea8000c1e1900 */
[----:B------:R-:W-:-:S02]  /*0fb0*/  IMAD.U32 R4, RZ, RZ, UR8 ;  /* 0x00000008ff047e24 */ /* 0x000fc4000f8e00ff */
[----:B------:R-:W-:Y:S01]  /*0fc0*/  IMAD.U32 R5, RZ, RZ, UR9 ;  /* 0x00000009ff057e24 */ /* 0x000fe2000f8e00ff */
[----:B------:R-:W-:-:S04]  /*0fd0*/  ULDC.64 UR8, c[0x0][0x418] ;  /* 0x0001060000087ab9 */ /* 0x000fc80000000a00 */
[----:B------:R-:W3:Y:S01]  /*0fe0*/  @P2 LDG.E R4, desc[UR54][R4.64] ;  /* 0x0000003604042981 */ /* 0x000ee2000c1e1900 */
        /* <DEDUP_REMOVED lines=26> */
.L_x_11980:
        /* <DEDUP_REMOVED lines=9> */
.L_x_11981:
        /* <DEDUP_REMOVED lines=13> */
.L_x_11982:
[----:B------:R-:W-:Y:S01]  /*12f0*/  ULDC UR7, c[0x0][0x448] ;  /* 0x0001120000077ab9 */ /* 0x000fe20000000800 */
[----:B------:R-:W-:Y:S02]  /*1300*/  UIMAD UR40, UR6, 0xc0, URZ ;  /* 0x000000c0062878a4 */ /* 0x000fe4000f8e023f */
        /* <DEDUP_REMOVED lines=26> */
.L_x_11984:
[----:B------:R-:W-:-:S11]  /*14b0*/  UISETP.NE.AND UP0, UPT, UR7, 0x1, UPT ;  /* 0x000000010700788c */ /* 0x000fd6000bf05270 */
[----:B------:R-:W-:Y:S02]  /*14c0*/  @UP0 ULDC.64 UR10, c[0x0][0x9e8] ;  /* 0x00027a00000a0ab9 */ /* 0x000fe40000000a00 */
[----:B------:R-:W-:-:S04]  /*14d0*/  UIMAD.WIDE.U32 UR8, UR4, UR10, URZ ;  /* 0x0000000a040872a5 */ /* 0x000fc8000f8e003f */
[----:B------:R-:W-:-:S12]  /*14e0*/  @UP0 USHF.R.U32.HI UR4, URZ, UR11, UR9 ;  /* 0x0000000b3f040299 */ /* 0x000fd80008011609 */
.L_x_11985:
[----:B------:R-:W-:-:S04]  /*14f0*/  UIMAD UR4, UR4, UR7, UR7 ;  /* 0x00000007040472a4 */ /* 0x000fc8000f8e0207 */
[----:B------:R-:W-:-:S04]  /*1500*/  UISETP.LT.AND UP0, UPT, UR6, UR4, UPT ;  /* 0x000000040600728c */ /* 0x000fc8000bf01270 */
[----:B------:R-:W-:-:S12]  /*1510*/  USEL UR6, UR6, UR4, UP0 ;  /* 0x0000000406067287 */ /* 0x000fd80008000000 */
.L_x_11983:
        /* <DEDUP_REMOVED lines=33> */
.L_x_11987:
[----:B------:R-:W-:-:S11]  /*1730*/  UISETP.NE.AND UP0, UPT, UR7, 0x1, UPT ;  /* 0x000000010700788c */ /* 0x000fd6000bf05270 */
[----:B------:R-:W-:Y:S02]  /*1740*/  @UP0 ULDC.64 UR12, c[0x0][0x9e8] ;  /* 0x00027a00000c0ab9 */ /* 0x000fe40000000a00 */
[----:B------:R-:W-:-:S04]  /*1750*/  UIMAD.WIDE.U32 UR8, UR4, UR12, URZ ;  /* 0x0000000c040872a5 */ /* 0x000fc8000f8e003f */
[----:B------:R-:W-:-:S12]  /*1760*/  @UP0 USHF.R.U32.HI UR4, URZ, UR13, UR9 ;  /* 0x0000000d3f040299 */ /* 0x000fd80008011609 */
.L_x_11988:
[----:B------:R-:W-:-:S04]  /*1770*/  UIMAD UR4, UR4, UR7, URZ ;  /* 0x00000007040472a4 */ /* 0x000fc8000f8e023f */
[----:B------:R-:W-:-:S04]  /*1780*/  UISETP.LT.AND UP0, UPT, UR10, UR4, UPT ;  /* 0x000000040a00728c */ /* 0x000fc8000bf01270 */
[----:B------:R-:W-:-:S12]  /*1790*/  USEL UR10, UR10, UR4, !UP0 ;  /* 0x000000040a0a7287 */ /* 0x000fd8000c000000 */
.L_x_11986:
        /* <DEDUP_REMOVED lines=52> */
.L_x_11989:
[----:B------:R-:W-:Y:S01]  /*1ae0*/  UIMAD UR44, UR42, UR4, UR44 ;  /* 0x000000042a2c72a4 */ /* 0x000fe2000f8e022c */
[----:B------:R-:W-:Y:S01]  /*1af0*/  IMAD.U32 R88, RZ, RZ, UR6 ;  /* 0x00000006ff587e24 */ /* 0x000fe2000f8e00ff */
[----:B------:R-:W-:Y:S01]  /*1b00*/  PLOP3.LUT P0, PT, PT, PT, PT, 0x80, 0x0 ;  /* 0x000000000000781c */ /* 0x000fe20003f0f070 */
[----:B------:R-:W-:Y:S01]  /*1b10*/  IMAD.U32 R3, RZ, RZ, UR4 ;  /* 0x00000004ff037e24 */ /* 0x000fe2000f8e00ff */
[----:B------:R-:W-:Y:S01]  /*1b20*/  CS2R R24, SRZ ;  /* 0x0000000000187805 */ /* 0x000fe2000001ff00 */
[----:B------:R-:W-:Y:S01]  /*1b30*/  IMAD.MOV.U32 R2, RZ, RZ, RZ ;  /* 0x000000ffff027224 */ /* 0x000fe200078e00ff */
[----:B------:R-:W-:Y:S01]  /*1b40*/  CS2R R38, SRZ ;  /* 0x0000000000267805 */ /* 0x000fe2000001ff00 */
[----:B------:R-:W-:Y:S01]  /*1b50*/  IMAD.MOV.U32 R0, RZ, RZ, RZ ;  /* 0x000000ffff007224 */ /* 0x000fe200078e00ff */
        /* <DEDUP_REMOVED lines=67> */
.L_x_11991:
        /* <DEDUP_REMOVED lines=50> */
.L_x_12192:
[----:B------:R-:W-:Y:S05]  /*22b0*/  @!P0 BRA `(.L_x_11993) ;  /* 0x0000000000048947 */ /* 0x000fea0003800000 */
[----:B------:R-:W-:Y:S01]  /*22c0*/  BPT.TRAP 0x1 ;  /* 0x000000040000795c */ /* 0x000fe20000300000 */
.L_x_11993:
[----:B------:R-:W-:Y:S02]  /*22d0*/  IMAD.U32 R2, RZ, RZ, UR47 ;  /* 0x0000002fff027e24 */ /* 0x000fe4000f8e00ff */
[----:B0-----:R-:W-:-:S03]  /*22e0*/  IMAD.U32 R3, RZ, RZ, UR48 ;  /* 0x00000030ff037e24 */ /* 0x001fc6000f8e00ff */
[----:B------:R-:W-:Y:S02]  /*22f0*/  LEA R2, R2, UR46, 0x3 ;  /* 0x0000002e02027c11 */ /* 0x000fe4000f8e18ff */
[----:B------:R-:W-:-:S04]  /*2300*/  SHF.L.U32 R3, R3, 0x1f, RZ ;  /* 0x0000001f03037819 */ /* 0x000fc800000006ff */
[----:B------:R0:W1:Y:S01]  /*2310*/  SYNCS.PHASECHK.TRANS64.TRYWAIT P1, [R2+URZ+0x19c30], R3 ;  /* 0x019c3003020075a7 */ /* 0x000062000802017f */
[----:B------:R-:W-:Y:S05]  /*2320*/  @!P0 BRA `(.L_x_11994) ;  /* 0x0000000000048947 */ /* 0x000fea0003800000 */
[----:B------:R-:W-:Y:S01]  /*2330*/  BPT.TRAP 0x1 ;  /* 0x000000040000795c */ /* 0x000fe20000300000 */
.L_x_11994:
[----:B-1----:R-:W-:Y:S05]  /*2340*/  @P1 BRA `(.L_x_11995) ;  /* 0x0000000000081947 */ /* 0x002fea0003800000 */
[----:B------:R-:W1:Y:S02]  /*2350*/  SYNCS.PHASECHK.TRANS64.TRYWAIT P1, [R2+URZ+0x19c30], R3 ;  /* 0x019c3003020075a7 */ /* 0x000e64000802017f */
[----:B-1----:R-:W-:Y:S05]  /*2360*/  @!P1 BRA `(.L_x_11996) ;  /* 0x0000017800a89947 */ /* 0x002fea0003800000 */
.L_x_11995:
        /* <DEDUP_REMOVED lines=28> */
.L_x_11997:
[----:B------:R-:W-:Y:S01]  /*2530*/  UISETP.NE.AND UP1, UPT, UR53, URZ, UPT ;  /* 0x0000003f3500728c */ /* 0x000fe2000bf25270 */
[C---:B------:R-:W-:Y:S01]  /*2540*/  FMUL.FTZ R90, R0.reuse, R29 ;  /* 0x0000001d005a7220 */ /* 0x040fe20000410000 */
[C---:B------:R-:W-:Y:S01]  /*2550*/  FMUL.FTZ R29, R0.reuse, R62 ;  /* 0x0000003e001d7220 */ /* 0x040fe20000410000 */
[----:B------:R-:W-:Y:S01]  /*2560*/  FMUL.FTZ R62, R0, R69 ;  /* 0x00000045003e7220 */ /* 0x000fe20000410000 */
[----:B------:R-:W-:Y:S01]  /*2570*/  VIADD R69, R18, UR40 ;  /* 0x0000002812457c36 */ /* 0x000fe20008000000 */
[----:B------:R-:W-:Y:S01]  /*2580*/  R2UR UR6, R2 ;  /* 0x00000000020672ca */ /* 0x000fe200000e0000 */
[C---:B------:R-:W-:Y:S01]  /*2590*/  FMUL.FTZ R15, R0.reuse, R46 ;  /* 0x0000002e000f7220 */ /* 0x040fe20000410000 */
[----:B------:R-:W-:Y:S01]  /*25a0*/  PLOP3.LUT P1, PT, PT, PT, UP1, 0x80, 0x0 ;  /* 0x000000000000781c */ /* 0x000fe20003f2f018 */
[----:B01----:R-:W-:Y:S01]  /*25b0*/  IMAD.MOV.U32 R3, RZ, RZ, -0x80 ;  /* 0xffffff80ff037424 */ /* 0x003fe200078e00ff */
[----:B------:R-:W-:Y:S01]  /*25c0*/  PLOP3.LUT P2, PT, PT, PT, UP1, 0x80, 0x0 ;  /* 0x000000000000781c */ /* 0x000fe20003f4f018 */
[C---:B------:R-:W-:Y:S01]  /*25d0*/  FMUL.FTZ R5, R0.reuse, R27 ;  /* 0x0000001b00057220 */ /* 0x040fe20000410000 */
[----:B------:R-:W-:Y:S01]  /*25e0*/  @UP1 ULDC UR7, c[0x0][0x44c] ;  /* 0x0001130000071ab9 */ /* 0x000fe20000000800 */
[C---:B------:R-:W-:Y:S01]  /*25f0*/  FMUL.FTZ R101, R0.reuse, R56 ;  /* 0x0000003800657220 */ /* 0x040fe20000410000 */
[----:B------:R-:W-:Y:S01]  /*2600*/  UISETP.NE.AND UP0, UPT, UR52, URZ, UPT ;  /* 0x0000003f3400728c */ /* 0x000fe2000bf05270 */
[C---:B------:R-:W-:Y:S01]  /*2610*/  FMUL.FTZ R91, R0.reuse, R28 ;  /* 0x0000001c005b7220 */ /* 0x040fe20000410000 */
[C---:B------:R-:W-:Y:S01]  /*2620*/  FMUL.FTZ R7, R0.reuse, R30 ;  /* 0x0000001e00077220 */ /* 0x040fe20000410000 */
[C---:B------:R-:W-:Y:S01]  /*2630*/  FMUL.FTZ R10, R0.reuse, R35 ;  /* 0x00000023000a7220 */ /* 0x040fe20000410000 */
[C---:B------:R-:W-:Y:S01]  /*2640*/  FMUL.FTZ R56, R0.reuse, R57 ;  /* 0x0000003900387220 */ /* 0x040fe20000410000 */
[----:B------:R-:W-:Y:S01]  /*2650*/  UIADD3 UR6, UR6, 0x19c40, URZ ;  /* 0x00019c4006067890 */ /* 0x000fe2000fffe03f */
        /* <DEDUP_REMOVED lines=63> */
[----:B------:R-:W-:Y:S01]  /*2a50*/  IADD3 R2, -R17, 0x1, R74 ;  /* 0x0000000111027810 */ /* 0x000fe20007ffe14a */
[----:B------:R-:W-:Y:S01]  /*2a60*/  ULDC UR7, c[0x0][0x9dc] ;  /* 0x0002770000077ab9 */ /* 0x000fe20000000800 */
[----:B------:R-:W-:Y:S01]  /*2a70*/  SYNCS.ARRIVE.TRANS64.RED.A1T0 RZ, [UR6], RZ ;  /* 0x000000ffffff79a7 */ /* 0x000fe20008100406 */
[----:B------:R-:W-:Y:S01]  /*2a80*/  ULOP3.LUT UR6, URZ, UR7, URZ, 0x33, !UPT ;  /* 0x000000073f067292 */ /* 0x000fe2000f8e333f */
[----:B------:R-:W-:Y:S01]  /*2a90*/  IADD3 R2, -R3, UR41, R2 ;  /* 0x0000002903027c10 */ /* 0x000fe2000fffe102 */
[----:B------:R-:W-:Y:S01]  /*2aa0*/  ULDC UR17, c[0x0][0x9e0] ;  /* 0x0002780000117ab9 */ /* 0x000fe20000000800 */
[----:B------:R-:W-:Y:S01]  /*2ab0*/  IADD3 R76, -R17, UR41, R74 ;  /* 0x00000029114c7c10 */ /* 0x000fe2000fffe14a */
[----:B------:R-:W2:Y:S01]  /*2ac0*/  MUFU.TANH R89, R89 ;  /* 0x0000005900597308 */ /* 0x000ea20000002400 */
[----:B------:R-:W-:Y:S01]  /*2ad0*/  LEA R71, R88, 0xffffff80, 0x7 ;  /* 0xffffff8058477811 */ /* 0x000fe200078e38ff */
[----:B------:R-:W-:-:S02]  /*2ae0*/  VIADD R75, R2, UR17 ;  /* 0x00000011024b7c36 */ /* 0x000fc40008000000 */
[----:B------:R-:W-:-:S03]  /*2af0*/  VIADD R73, R2, UR6 ;  /* 0x0000000602497c36 */ /* 0x000fc60008000000 */
[----:B0-----:R-:W-:Y:S01]  /*2b00*/  VIADDMNMX R77, R46, R75, R76, PT ;  /* 0x0000004b2e4d7246 */ /* 0x001fe2000380014c */
        /* <DEDUP_REMOVED lines=78> */
.L_x_12000:
[----:B------:R-:W-:Y:S02]  /*2ff0*/  ULDC UR6, c[0x0][0x9e4] ;  /* 0x0002790000067ab9 */ /* 0x000fe40000000800 */
[----:B------:R-:W-:-:S05]  /*3000*/  IMAD.U32 R48, RZ, RZ, UR6 ;  /* 0x00000006ff307e24 */ /* 0x000fca000f8e00ff */
[----:B------:R-:W-:-:S13]  /*3010*/  ISETP.NE.AND P1, PT, R48, 0x1, PT ;  /* 0x000000013000780c */ /* 0x000fda0003f25270 */
[----:B------:R-:W1:Y:S02]  /*3020*/  @P1 LDC.64 R2, c[0x0][0x9e8] ;  /* 0x00027a00ff021b82 */ /* 0x000e640000000a00 */
[----:B-1----:R-:W-:-:S05]  /*3030*/  @P1 IMAD.HI.U32 R2, R46, R2, RZ ;  /* 0x000000022e021227 */ /* 0x002fca00078e00ff */
[----:B------:R-:W-:-:S07]  /*3040*/  @P1 SHF.R.U32.HI R46, RZ, R3, R2 ;  /* 0x00000003ff2e1219 */ /* 0x000fce0000011602 */
.L_x_12001:
[----:B------:R-:W-:Y:S05]  /*3050*/  BSYNC B0 ;  /* 0x0000000000007941 */ /* 0x000fea0003800000 */
.L_x_11999:
[----:B------:R-:W-:-:S04]  /*3060*/  IMAD R46, R46, R48, -R71 ;  /* 0x000000302e2e7224 */ /* 0x000fc800078e0a47 */
[----:B------:R-:W-:-:S05]  /*3070*/  IMAD.IADD R46, R46, 0x1, -R17 ;  /* 0x000000012e2e7824 */ /* 0x000fca00078e0a11 */
[----:B------:R-:W-:Y:S02]  /*3080*/  VIADDMNMX R77, R46, R48, R77, PT ;  /* 0x000000302e4d7246 */ /* 0x000fe4000380014d */
[----:B------:R-:W-:-:S07]  /*3090*/  VIMNMX R78, R78, R46, !PT ;  /* 0x0000002e4e4e7248 */ /* 0x000fce0007fe0100 */
.L_x_11998:
[C---:B------:R-:W-:Y:S01]  /*30a0*/  ISETP.GE.AND P6, PT, R74.reuse, 0xa, PT ;  /* 0x0000000a4a00780c */ /* 0x040fe20003fc6270 */
[----:B------:R-:W1:Y:S01]  /*30b0*/  SHFL.IDX PT, R2, R69, 0x1, 0x1c1f ;  /* 0x003c1f0045027f89 */ /* 0x000e6200000e0000 */
[C---:B------:R-:W-:Y:S01]  /*30c0*/  ISETP.GE.AND P1, PT, R74.reuse, 0x2, PT ;  /* 0x000000024a00780c */ /* 0x040fe20003f26270 */
[----:B------:R-:W-:Y:S01]  /*30d0*/  UISETP.NE.AND UP0, UPT, UR52, URZ, UPT ;  /* 0x0000003f3400728c */ /* 0x000fe2000bf05270 */
        /* <DEDUP_REMOVED lines=165> */
[----:B------:R-:W-:Y:S02]  /*3b30*/  ISETP.GE.AND P5, PT, R74, 0x79, PT ;  /* 0x000000794a00780c */ /* 0x000fe40003fa6270 */
[----:B-1----:R-:W-:Y:S02]  /*3b40*/  VIADDMNMX R68, R2, R75, R76, PT ;  /* 0x0000004b02447246 */ /* 0x002fe4000380014c */
        /* <DEDUP_REMOVED lines=9> */
[----:B------:R-:W-:Y:S01]  /*3be0*/  ISETP.GE.AND P6, PT, R74, 0x7a, PT ;  /* 0x0000007a4a00780c */ /* 0x000fe20003fc6270 */
[----:B------:R-:W-:-:S12]  /*3bf0*/  IMAD.IADD R74, R73, 0x1, R2 ;  /* 0x00000001494a7824 */ /* 0x000fd800078e0202 */
[----:B------:R-:W-:Y:S02]  /*3c00*/  @P6 LOP3.LUT R16, R16, 0x1, RZ, 0xfc, !PT ;  /* 0x0000000110106812 */ /* 0x000fe400078efcff */
        /* <DEDUP_REMOVED lines=19> */
.L_x_12004:
[----:B------:R-:W-:Y:S02]  /*3d40*/  ULDC UR6, c[0x0][0x9e4] ;  /* 0x0002790000067ab9 */ /* 0x000fe40000000800 */
[----:B------:R-:W-:-:S05]  /*3d50*/  IMAD.U32 R72, RZ, RZ, UR6 ;  /* 0x00000006ff487e24 */ /* 0x000fca000f8e00ff */
[----:B------:R-:W-:-:S13]  /*3d60*/  ISETP.NE.AND P6, PT, R72, 0x1, PT ;  /* 0x000000014800780c */ /* 0x000fda0003fc5270 */
[----:B------:R-:W0:Y:S02]  /*3d70*/  @P6 LDC.64 R2, c[0x0][0x9e8] ;  /* 0x00027a00ff026b82 */ /* 0x000e240000000a00 */
[----:B0-----:R-:W-:-:S05]  /*3d80*/  @P6 IMAD.HI.U32 R2, R69, R2, RZ ;  /* 0x0000000245026227 */ /* 0x001fca00078e00ff */
[----:B------:R-:W-:-:S07]  /*3d90*/  @P6 SHF.R.U32.HI R69, RZ, R3, R2 ;  /* 0x00000003ff456219 */ /* 0x000fce0000011602 */
.L_x_12005:
[----:B------:R-:W-:Y:S05]  /*3da0*/  BSYNC B0 ;  /* 0x0000000000007941 */ /* 0x000fea0003800000 */
.L_x_12003:
[----:B------:R-:W-:-:S04]  /*3db0*/  IMAD R2, R69, R72, -R71 ;  /* 0x0000004845027224 */ /* 0x000fc800078e0a47 */
[----:B------:R-:W-:-:S05]  /*3dc0*/  IMAD.IADD R3, R2, 0x1, -R17 ;  /* 0x0000000102037824 */ /* 0x000fca00078e0a11 */
[----:B------:R-:W-:Y:S02]  /*3dd0*/  VIADDMNMX R68, R3, R72, R68, PT ;  /* 0x0000004803447246 */ /* 0x000fe40003800144 */
[----:B------:R-:W-:-:S07]  /*3de0*/  VIMNMX R74, R74, R3, !PT ;  /* 0x000000034a4a7248 */ /* 0x000fce0007fe0100 */
.L_x_12002:
[----:B------:R-:W-:Y:S01]  /*3df0*/  ISETP.GT.AND P1, PT, R74, 0x1, !P1 ;  /* 0x000000014a00780c */ /* 0x000fe20004f24270 */
[----:B------:R-:W-:Y:S01]  /*3e00*/  ULDC UR6, c[0x0][0x988] ;  /* 0x0002620000067ab9 */ /* 0x000fe20000000800 */
[----:B------:R-:W-:Y:S01]  /*3e10*/  LOP3.LUT P6, RZ, R16, 0x4, RZ, 0xc0, !PT ;  /* 0x0000000410ff7812 */ /* 0x000fe200078cc0ff */
[----:B------:R-:W-:Y:S01]  /*3e20*/  IMAD.U32 R75, RZ, RZ, UR6 ;  /* 0x00000006ff4b7e24 */ /* 0x000fe2000f8e00ff */
[----:B------:R-:W-:Y:S01]  /*3e30*/  ISETP.LT.OR P1, PT, R68, 0x2, P1 ;  /* 0x000000024400780c */ /* 0x000fe20000f21670 */
[----:B------:R-:W-:Y:S01]  /*3e40*/  UISETP.NE.AND UP1, UPT, UR53, URZ, UPT ;  /* 0x0000003f3500728c */ /* 0x000fe2000bf25270 */
[C---:B------:R-:W-:Y:S01]  /*3e50*/  ISETP.GT.AND P2, PT, R74.reuse, 0x8, !P2 ;  /* 0x000000084a00780c */ /* 0x040fe20005744270 */
[----:B------:R-:W-:Y:S01]  /*3e60*/  UISETP.NE.AND UP0, UPT, UR52, URZ, UPT ;  /* 0x0000003f3400728c */ /* 0x000fe2000bf05270 */
[----:B------:R-:W-:Y:S01]  /*3e70*/  FSEL R5, R5, -INF , !P1 ;  /* 0xff80000005057808 */ /* 0x000fe20004800000 */
[----:B------:R-:W-:Y:S01]  /*3e80*/  UMOV UR14, UR40 ;  /* 0x00000028000e7c82 */ /* 0x000fe20008000000 */
        /* <DEDUP_REMOVED lines=12> */
[----:B------:R-:W-:Y:S01]  /*3f50*/  LOP3.LUT P6, RZ, R16, 0x20000, RZ, 0xc0, !PT ;  /* 0x0002000010ff7812 */ /* 0x000fe200078cc0ff */
[----:B------:R-:W-:Y:S01]  /*3f60*/  UIADD3 UR56, UR56, UR14, URZ ;  /* 0x0000000e38387290 */ /* 0x000fe2000fffe03f */
[----:B------:R-:W-:Y:S02]  /*3f70*/  ISETP.LT.OR P1, PT, R68, 0x11, P1 ;  /* 0x000000114400780c */ /* 0x000fe40000f21670 */
[----:B------:R-:W-:Y:S01]  /*3f80*/  ISETP.GT.AND P3, PT, R74, 0x70, !P3 ;  /* 0x000000704a00780c */ /* 0x000fe20005f64270 */
[----:B------:R-:W-:Y:S01]  /*3f90*/  UIADD3 UR17, UR56, UR17, URZ ;  /* 0x0000001138117290 */ /* 0x000fe2000fffe03f */
[----:B------:R-:W-:Y:S02]  /*3fa0*/  FSEL R9, R9, -INF , !P1 ;  /* 0xff80000009097808 */ /* 0x000fe40004800000 */
[----:B------:R-:W-:Y:S02]  /*3fb0*/  LOP3.LUT P1, RZ, R16, 0x10, RZ, 0xc0, !PT ;  /* 0x0000001010ff7812 */ /* 0x000fe4000782c0ff */
[----:B------:R-:W-:-:S02]  /*3fc0*/  ISETP.GT.AND P4, PT, R74, 0x71, !P4 ;  /* 0x000000714a00780c */ /* 0x000fc40006784270 */
[C---:B------:R-:W-:Y:S02]  /*3fd0*/  ISETP.GT.AND P1, PT, R74.reuse, 0x11, !P1 ;  /* 0x000000114a00780c */ /* 0x040fe40004f24270 */
[----:B------:R-:W-:Y:S02]  /*3fe0*/  ISETP.GT.AND P5, PT, R74, 0x78, !P5 ;  /* 0x000000784a00780c */ /* 0x000fe40006fa4270 */
[C---:B------:R-:W-:Y:S02]  /*3ff0*/  ISETP.LT.OR P1, PT, R68.reuse, 0x12, P1 ;  /* 0x000000124400780c */ /* 0x040fe40000f21670 */
[----:B------:R-:W-:Y:S02]  /*4000*/  ISETP.LT.OR P3, PT, R68, 0x71, P3 ;  /* 0x000000714400780c */ /* 0x000fe40001f61670 */
        /* <DEDUP_REMOVED lines=74> */
[C---:B------:R-:W-:Y:S01]  /*44b0*/  LOP3.LUT P1, RZ, R16.reuse, 0x4000, RZ, 0xc0, !PT ;  /* 0x0000400010ff7812 */ /* 0x040fe2000782c0ff */
[----:B------:R-:W0:Y:S01]  /*44c0*/  SHFL.BFLY PT, R10, R7, 0x2, 0x1f ;  /* 0x0c401f00070a7f89 */ /* 0x000e2200000e0000 */
[----:B------:R-:W-:Y:S02]  /*44d0*/  LOP3.LUT P2, RZ, R16, 0x80, RZ, 0xc0, !PT ;  /* 0x0000008010ff7812 */ /* 0x000fe4000784c0ff */
[----:B------:R-:W-:Y:S02]  /*44e0*/  ISETP.GT.AND P1, PT, R74, 0x41, !P1 ;  /* 0x000000414a00780c */ /* 0x000fe40004f24270 */
[----:B------:R-:W-:Y:S02]  /*44f0*/  LOP3.LUT P6, RZ, R16, 0x40, RZ, 0xc0, !PT ;  /* 0x0000004010ff7812 */ /* 0x000fe400078cc0ff */
[C---:B------:R-:W-:Y:S02]  /*4500*/  ISETP.LT.OR P1, PT, R68.reuse, 0x42, P1 ;  /* 0x000000424400780c */ /* 0x040fe40000f21670 */
[----:B------:R-:W-:-:S02]  /*4510*/  ISETP.LT.OR P4, PT, R68, 0x72, P4 ;  /* 0x000000724400780c */ /* 0x000fc40002781670 */
[----:B------:R-:W-:Y:S02]  /*4520*/  FSEL R28, R28, -INF , !P1 ;  /* 0xff8000001c1c7808 */ /* 0x000fe40004800000 */
[----:B------:R-:W-:Y:S02]  /*4530*/  LOP3.LUT P1, RZ, R16, 0x2000, RZ, 0xc0, !PT ;  /* 0x0000200010ff7812 */ /* 0x000fe4000782c0ff */
[----:B------:R-:W-:Y:S02]  /*4540*/  FSEL R39, R39, -INF , !P3 ;  /* 0xff80000027277808 */ /* 0x000fe40005800000 */
[----:B------:R-:W-:Y:S02]  /*4550*/  ISETP.GT.AND P1, PT, R74, 0x48, !P1 ;  /* 0x000000484a00780c */ /* 0x000fe40004f24270 */
[C---:B------:R-:W-:Y:S02]  /*4560*/  ISETP.LT.OR P5, PT, R68.reuse, 0x79, P5 ;  /* 0x000000794400780c */ /* 0x040fe40002fa1670 */
[----:B------:R-:W-:-:S02]  /*4570*/  ISETP.LT.OR P1, PT, R68, 0x49, P1 ;  /* 0x000000494400780c */ /* 0x000fc40000f21670 */
[----:B------:R-:W-:Y:S02]  /*4580*/  FSEL R40, R40, -INF , !P4 ;  /* 0xff80000028287808 */ /* 0x000fe40006000000 */
[----:B------:R-:W-:Y:S02]  /*4590*/  FSEL R29, R29, -INF , !P1 ;  /* 0xff8000001d1d7808 */ /* 0x000fe40004800000 */
[----:B------:R-:W-:Y:S02]  /*45a0*/  LOP3.LUT P1, RZ, R16, 0x1000, RZ, 0xc0, !PT ;  /* 0x0000100010ff7812 */ /* 0x000fe4000782c0ff */
[----:B0-----:R-:W-:Y:S02]  /*45b0*/  FMNMX.FTZ R69, R7, R10, !PT ;  /* 0x0000000a07457209 */ /* 0x001fe40007810000 */
[----:B------:R-:W-:Y:S02]  /*45c0*/  ISETP.GT.AND P1, PT, R74, 0x49, !P1 ;  /* 0x000000494a00780c */ /* 0x000fe40004f24270 */
[----:B------:R-:W-:Y:S01]  /*45d0*/  FSEL R41, R41, -INF , !P5 ;  /* 0xff80000029297808 */ /* 0x000fe20006800000 */
[----:B------:R-:W0:Y:S01]  /*45e0*/  SHFL.BFLY PT, R10, R69, 0x1, 0x1f ;  /* 0x0c201f00450a7f89 */ /* 0x000e2200000e0000 */
[----:B------:R-:W-:-:S04]  /*45f0*/  ISETP.LT.OR P1, PT, R68, 0x4a, P1 ;  /* 0x0000004a4400780c */ /* 0x000fc80000f21670 */
[----:B------:R-:W-:Y:S02]  /*4600*/  FSEL R30, R30, -INF , !P1 ;  /* 0xff8000001e1e7808 */ /* 0x000fe40004800000 */
[----:B------:R-:W-:-:S04]  /*4610*/  LOP3.LUT P1, RZ, R16, 0x800, RZ, 0xc0, !PT ;  /* 0x0000080010ff7812 */ /* 0x000fc8000782c0ff */
[----:B------:R-:W-:-:S04]  /*4620*/  ISETP.GT.AND P1, PT, R74, 0x50, !P1 ;  /* 0x000000504a00780c */ /* 0x000fc80004f24270 */
[----:B------:R-:W-:-:S04]  /*4630*/  ISETP.LT.OR P1, PT, R68, 0x51, P1 ;  /* 0x000000514400780c */ /* 0x000fc80000f21670 */
[----:B------:R-:W-:Y:S02]  /*4640*/  FSEL R31, R31, -INF , !P1 ;  /* 0xff8000001f1f7808 */ /* 0x000fe40004800000 */
[----:B------:R-:W-:Y:S02]  /*4650*/  LOP3.LUT P1, RZ, R16, 0x400, RZ, 0xc0, !PT ;  /* 0x0000040010ff7812 */ /* 0x000fe4000782c0ff */
[----:B0-----:R-:W-:Y:S02]  /*4660*/  FMNMX.FTZ R10, R69, R10, !PT ;  /* 0x0000000a450a7209 */ /* 0x001fe40007810000 */
[----:B------:R-:W-:-:S03]  /*4670*/  ISETP.GT.AND P1, PT, R74, 0x51, !P1 ;  /* 0x000000514a00780c */ /* 0x000fc60004f24270 */
[----:B------:R-:W-:Y:S01]  /*4680*/  FFMA.FTZ R75, R10, R75, -8 ;  /* 0xc10000000a4b7423 */ /* 0x000fe2000001004b */
        /* <DEDUP_REMOVED lines=83> */
[----:B0-----:R-:W-:Y:S02]  /*4bc0*/  F2FP.SATFINITE.E4M3.F32.PACK_AB_MERGE_C R148, R71, R70, RZ ;  /* 0x000000464794723e */ /* 0x001fe400048070ff */
[----:B------:R-:W-:Y:S02]  /*4bd0*/  FMNMX.FTZ R7, R25, R78, !PT ;  /* 0x0000004e19077209 */ /* 0x000fe40007810000 */
[----:B------:R-:W-:Y:S01]  /*4be0*/  F2FP.SATFINITE.E4M3.F32.PACK_AB_MERGE_C R148, R69, R4, R148 ;  /* 0x000000044594723e */ /* 0x000fe20004807094 */
[----:B------:R-:W-:Y:S01]  /*4bf0*/  MUFU.EX2 R73, R73 ;  /* 0x0000004900497308 */ /* 0x000fe20000000800 */
[----:B------:R-:W-:-:S04]  /*4c00*/  FMNMX.FTZ R78, R26, R7, !PT ;  /* 0x000000071a4e7209 */ /* 0x000fc80007810000 */
[----:B------:R-:W-:-:S03]  /*4c10*/  FMNMX.FTZ R7, R27, R78, !PT ;  /* 0x0000004e1b077209 */ /* 0x000fc60007810000 */
[----:B------:R-:W-:Y:S01]  /*4c20*/  MUFU.EX2 R46, R46 ;  /* 0x0000002e002e7308 */ /* 0x000fe20000000800 */
[----:B------:R-:W-:-:S04]  /*4c30*/  FMNMX.FTZ R78, R28, R7, !PT ;  /* 0x000000071c4e7209 */ /* 0x000fc80007810000 */
[----:B------:R-:W-:-:S03]  /*4c40*/  FMNMX.FTZ R7, R29, R78, !PT ;  /* 0x0000004e1d077209 */ /* 0x000fc60007810000 */
[----:B------:R-:W0:Y:S01]  /*4c50*/  MUFU.EX2 R47, R47 ;  /* 0x0000002f002f7308 */ /* 0x000e220000000800 */
[----:B------:R-:W-:-:S04]  /*4c60*/  FMNMX.FTZ R78, R30, R7, !PT ;  /* 0x000000071e4e7209 */ /* 0x000fc80007810000 */
[----:B------:R-:W-:-:S03]  /*4c70*/  FMNMX.FTZ R7, R31, R78, !PT ;  /* 0x0000004e1f077209 */ /* 0x000fc60007810000 */
        /* <DEDUP_REMOVED lines=12> */
[----:B------:R-:W-:-:S04]  /*4d40*/  FMNMX.FTZ R74, R38, R7, !PT ;  /* 0x00000007264a7209 */ /* 0x000fc80007810000 */
[----:B------:R-:W-:Y:S01]  /*4d50*/  FMNMX.FTZ R7, R39, R74, !PT ;  /* 0x0000004a27077209 */ /* 0x000fe20007810000 */
[----:B------:R-:W-:Y:S02]  /*4d60*/  IMAD.U32 R74, RZ, RZ, UR6 ;  /* 0x00000006ff4a7e24 */ /* 0x000fe4000f8e00ff */
[----:B------:R-:W-:Y:S01]  /*4d70*/  MUFU.EX2 R52, R52 ;  /* 0x0000003400347308 */ /* 0x000fe20000000800 */
[----:B------:R-:W-:-:S04]  /*4d80*/  FMNMX.FTZ R68, R40, R7, !PT ;  /* 0x0000000728447209 */ /* 0x000fc80007810000 */
[----:B------:R-:W-:-:S03]  /*4d90*/  FMNMX.FTZ R7, R41, R68, !PT ;  /* 0x0000004429077209 */ /* 0x000fc60007810000 */
[----:B------:R-:W-:Y:S01]  /*4da0*/  MUFU.EX2 R53, R53 ;  /* 0x0000003500357308 */ /* 0x000fe20000000800 */
[----:B------:R-:W-:Y:S02]  /*4db0*/  FMNMX.FTZ R7, R42, R7, !PT ;  /* 0x000000072a077209 */ /* 0x000fe40007810000 */
[----:B0-----:R-:W-:-:S03]  /*4dc0*/  F2FP.SATFINITE.E4M3.F32.PACK_AB_MERGE_C R144, R51, R50, RZ ;  /* 0x000000323390723e */ /* 0x001fc600048070ff */
[----:B------:R-:W0:Y:S01]  /*4dd0*/  SHFL.BFLY PT, R68, R7, 0x2, 0x1f ;  /* 0x0c401f0007447f89 */ /* 0x000e2200000e0000 */
[----:B------:R-:W-:Y:S01]  /*4de0*/  F2FP.SATFINITE.E4M3.F32.PACK_AB_MERGE_C R144, R49, R48, R144 ;  /* 0x000000303190723e */ /* 0x000fe20004807090 */
[----:B------:R-:W-:Y:S08]  /*4df0*/  MUFU.EX2 R54, R54 ;  /* 0x0000003600367308 */ /* 0x000ff00000000800 */
[----:B------:R-:W1:Y:S08]  /*4e00*/  MUFU.EX2 R55, R55 ;  /* 0x0000003700377308 */ /* 0x000e700000000800 */
[----:B------:R-:W-:Y:S01]  /*4e10*/  MUFU.EX2 R59, R59 ;  /* 0x0000003b003b7308 */ /* 0x000fe20000000800 */
[----:B0-----:R-:W-:-:S07]  /*4e20*/  FMNMX.FTZ R68, R7, R68, !PT ;  /* 0x0000004407447209 */ /* 0x001fce0007810000 */
[----:B------:R-:W-:Y:S01]  /*4e30*/  MUFU.EX2 R60, R60 ;  /* 0x0000003c003c7308 */ /* 0x000fe20000000800 */
[----:B-1----:R-:W-:Y:S01]  /*4e40*/  F2FP.SATFINITE.E4M3.F32.PACK_AB_MERGE_C R146, R55, R54, RZ ;  /* 0x000000363792723e */ /* 0x002fe200048070ff */
[----:B------:R-:W0:Y:S03]  /*4e50*/  SHFL.BFLY PT, R7, R68, 0x1, 0x1f ;  /* 0x0c201f0044077f89 */ /* 0x000e2600000e0000 */
[----:B------:R-:W-:-:S03]  /*4e60*/  F2FP.SATFINITE.E4M3.F32.PACK_AB_MERGE_C R146, R53, R52, R146 ;  /* 0x000000343592723e */ /* 0x000fc60004807092 */
[----:B------:R-:W-:Y:S08]  /*4e70*/  MUFU.EX2 R45, R45 ;  /* 0x0000002d002d7308 */ /* 0x000ff00000000800 */
[----:B------:R-:W1:Y:S08]  /*4e80*/  MUFU.EX2 R56, R56 ;  /* 0x0000003800387308 */ /* 0x000e700000000800 */
[----:B------:R-:W-:Y:S01]  /*4e90*/  MUFU.EX2 R43, R43 ;  /* 0x0000002b002b7308 */ /* 0x000fe20000000800 */
[----:B0-----:R-:W-:Y:S01]  /*4ea0*/  FMNMX.FTZ R7, R68, R7, !PT ;  /* 0x0000000744077209 */ /* 0x001fe20007810000 */
[----:B------:R-:W-:-:S03]  /*4eb0*/  FFMA.FTZ R68, R6, UR6, -R75 ;  /* 0x0000000606447c23 */ /* 0x000fc6000801084b */
[C---:B------:R-:W-:Y:S01]  /*4ec0*/  FSETP.NEU.FTZ.AND P1, PT, R7.reuse, -INF , PT ;  /* 0xff8000000700780b */ /* 0x040fe20003f3d000 */
[----:B------:R-:W-:-:S02]  /*4ed0*/  FFMA.FTZ R74, R7, R74, -8 ;  /* 0xc1000000074a7423 */ /* 0x000fc4000001004a */
[----:B------:R-:W-:Y:S01]  /*4ee0*/  MUFU.EX2 R57, R57 ;  /* 0x0000003900397308 */ /* 0x000fe20000000800 */
[----:B-1----:R-:W-:Y:S02]  /*4ef0*/  F2FP.SATFINITE.E4M3.F32.PACK_AB_MERGE_C R140, R56, R45, RZ ;  /* 0x0000002d388c723e */ /* 0x002fe400048070ff */
        /* <DEDUP_REMOVED lines=15> */
[----:B------:R-:W-:-:S01]  /*4ff0*/  FADD.FTZ R27, R4, R69 ;  /* 0x00000045041b7221 */ /* 0x000fc20000010000 */
[--C-:B------:R-:W-:Y:S01]  /*5000*/  FFMA.FTZ R3, R3, UR6, -R6.reuse ;  /* 0x0000000603037c23 */ /* 0x100fe20008010806 */
[----:B------:R-:W-:-:S01]  /*5010*/  FFMA.FTZ R12, R12, UR6, -R6 ;  /* 0x000000060c0c7c23 */ /* 0x000fc20008010806 */
[----:B------:R-:W-:Y:S01]  /*5020*/  FFMA.FTZ R14, R14, UR6, -R6 ;  /* 0x000000060e0e7c23 */ /* 0x000fe20008010806 */
[----:B------:R-:W-:-:S01]  /*5030*/  FADD.FTZ R76, R70, R27 ;  /* 0x0000001b464c7221 */ /* 0x000fc20000010000 */
[--C-:B------:R-:W-:Y:S01]  /*5040*/  FFMA.FTZ R27, R29, UR6, -R6.reuse ;  /* 0x000000061d1b7c23 */ /* 0x100fe20008010806 */
[----:B------:R-:W-:-:S01]  /*5050*/  FFMA.FTZ R20, R20, UR6, -R6 ;  /* 0x0000000614147c23 */ /* 0x000fc20008010806 */
[----:B------:R-:W0:Y:S01]  /*5060*/  MUFU.EX2 R5, R5 ;  /* 0x0000000500057308 */ /* 0x000e220000000800 */
[----:B------:R-:W-:-:S01]  /*5070*/  FADD.FTZ R29, R71, R76 ;  /* 0x0000004c471d7221 */ /* 0x000fc20000010000 */
[--C-:B------:R-:W-:Y:S01]  /*5080*/  FFMA.FTZ R24, R24, UR6, -R6.reuse ;  /* 0x0000000618187c23 */ /* 0x100fe20008010806 */
[----:B------:R-:W-:-:S01]  /*5090*/  FFMA.FTZ R4, R33, UR6, -R6 ;  /* 0x0000000621047c23 */ /* 0x000fc20008010806 */
[----:B------:R-:W-:Y:S01]  /*50a0*/  FFMA.FTZ R33, R34, UR6, -R6 ;  /* 0x0000000622217c23 */ /* 0x000fe20008010806 */
[----:B------:R-:W-:-:S01]  /*50b0*/  FADD.FTZ R76, R72, R29 ;  /* 0x0000001d484c7221 */ /* 0x000fc20000010000 */
[--C-:B------:R-:W-:Y:S01]  /*50c0*/  FFMA.FTZ R26, R26, UR6, -R6.reuse ;  /* 0x000000061a1a7c23 */ /* 0x100fe20008010806 */
[----:B------:R-:W-:-:S01]  /*50d0*/  FFMA.FTZ R28, R28, UR6, -R6 ;  /* 0x000000061c1c7c23 */ /* 0x000fc20008010806 */
[----:B------:R-:W1:Y:S01]  /*50e0*/  MUFU.EX2 R2, R2 ;  /* 0x0000000200027308 */ /* 0x000e620000000800 */
[----:B------:R-:W-:-:S01]  /*50f0*/  FADD.FTZ R29, R73, R76 ;  /* 0x0000004c491d7221 */ /* 0x000fc20000010000 */
[--C-:B------:R-:W-:Y:S01]  /*5100*/  FFMA.FTZ R30, R30, UR6, -R6.reuse ;  /* 0x000000061e1e7c23 */ /* 0x100fe20008010806 */
[----:B------:R-:W-:-:S01]  /*5110*/  FFMA.FTZ R32, R32, UR6, -R6 ;  /* 0x0000000620207c23 */ /* 0x000fc20008010806 */
[----:B------:R-:W-:Y:S01]  /*5120*/  FFMA.FTZ R36, R36, UR6, -R6 ;  /* 0x0000000624247c23 */ /* 0x000fe20008010806 */
[----:B------:R-:W-:-:S01]  /*5130*/  FADD.FTZ R78, R46, R29 ;  /* 0x0000001d2e4e7221 */ /* 0x000fc20000010000 */
[--C-:B------:R-:W-:Y:S01]  /*5140*/  FFMA.FTZ R29, R31, UR6, -R6.reuse ;  /* 0x000000061f1d7c23 */ /* 0x100fe20008010806 */
[----:B------:R-:W-:-:S01]  /*5150*/  FFMA.FTZ R37, R37, UR6, -R6 ;  /* 0x0000000625257c23 */ /* 0x000fc20008010806 */
[----:B------:R-:W2:Y:S01]  /*5160*/  MUFU.EX2 R75, R75 ;  /* 0x0000004b004b7308 */ /* 0x000ea20000000800 */
[----:B0-----:R-:W-:-:S01]  /*5170*/  FADD.FTZ R77, R74, R5 ;  /* 0x000000054a4d7221 */ /* 0x001fc20000010000 */
[--C-:B------:R-:W-:Y:S01]  /*5180*/  FFMA.FTZ R38, R38, UR6, -R6.reuse ;  /* 0x0000000626267c23 */ /* 0x100fe20008010806 */
[----:B------:R-:W-:-:S01]  /*5190*/  FFMA.FTZ R39, R39, UR6, -R6 ;  /* 0x0000000627277c23 */ /* 0x000fc20008010806 */
[--C-:B------:R-:W-:Y:S01]  /*51a0*/  FFMA.FTZ R40, R40, UR6, -R6.reuse ;  /* 0x0000000628287c23 */ /* 0x100fe20008010806 */
[----:B------:R-:W-:-:S03]  /*51b0*/  FFMA.FTZ R41, R41, UR6, -R6 ;  /* 0x0000000629297c23 */ /* 0x000fc60008010806 */
[----:B------:R-:W0:Y:S01]  /*51c0*/  MUFU.EX2 R8, R8 ;  /* 0x0000000800087308 */ /* 0x000e220000000800 */
[----:B-1----:R-:W-:-:S01]  /*51d0*/  FADD.FTZ R76, R2, R77 ;  /* 0x0000004d024c7221 */ /* 0x002fc20000010000 */
[----:B------:R-:W-:-:S04]  /*51e0*/  FADD.FTZ R77, R47, R78 ;  /* 0x0000004e2f4d7221 */ /* 0x000fc80000010000 */
[----:B------:R-:W-:Y:S02]  /*51f0*/  FADD.FTZ R70, R48, R77 ;  /* 0x0000004d30467221 */ /* 0x000fe40000010000 */
[----:B------:R-:W1:Y:S01]  /*5200*/  MUFU.EX2 R3, R3 ;  /* 0x0000000300037308 */ /* 0x000e620000000800 */
[----:B--2---:R-:W-:-:S01]  /*5210*/  FADD.FTZ R31, R75, R76 ;  /* 0x0000004c4b1f7221 */ /* 0x004fc20000010000 */
[----:B------:R-:W-:Y:S02]  /*5220*/  F2FP.SATFINITE.E4M3.F32.PACK_AB_MERGE_C R75, R75, R2, RZ ;  /* 0x000000024b4b723e */ /* 0x000fe400048070ff */
[----:B------:R-:W-:Y:S02]  /*5230*/  F2FP.SATFINITE.E4M3.F32.PACK_AB_MERGE_C R2, R60, R59, RZ ;  /* 0x0000003b3c02723e */ /* 0x000fe400048070ff */
[----:B------:R-:W-:Y:S02]  /*5240*/  F2FP.SATFINITE.E4M3.F32.PACK_AB_MERGE_C R149, R5, R74, R75 ;  /* 0x0000004a0595723e */ /* 0x000fe4000480704b */
[----:B------:R-:W2:Y:S01]  /*5250*/  MUFU.EX2 R9, R9 ;  /* 0x0000000900097308 */ /* 0x000ea20000000800 */
[----:B0-----:R-:W-:-:S01]  /*5260*/  FADD.FTZ R46, R8, R31 ;  /* 0x0000001f082e7221 */ /* 0x001fc20000010000 */
[----:B------:R-:W-:Y:S01]  /*5270*/  FADD.FTZ R31, R49, R70 ;  /* 0x00000046311f7221 */ /* 0x000fe20000010000 */
[----:B------:R-:W-:-:S03]  /*5280*/  F2FP.SATFINITE.E4M3.F32.PACK_AB_MERGE_C R142, R58, R57, R2 ;  /* 0x000000393a8e723e */ /* 0x000fc60004807002 */
        /* <DEDUP_REMOVED lines=40> */
[C---:B-1----:R-:W-:Y:S01]  /*5510*/  F2FP.SATFINITE.E4M3.F32.PACK_AB_MERGE_C R140, R44.reuse, R43, R140 ;  /* 0x0000002b2c8c723e */ /* 0x042fe2000480708c */
        /* <DEDUP_REMOVED lines=13> */
[----:B------:R-:W-:-:S04]  /*55f0*/  F2FP.SATFINITE.E4M3.F32.PACK_AB_MERGE_C R27, R30, R27, RZ ;  /* 0x0000001b1e1b723e */ /* 0x000fc800048070ff */
        /* <DEDUP_REMOVED lines=11> */
[----:B-1----:R-:W-:-:S01]  /*56b0*/  FADD.FTZ R2, R33, R2 ;  /* 0x0000000221027221 */ /* 0x002fc20000010000 */
[----:B------:R-:W-:-:S04]  /*56c0*/  F2FP.SATFINITE.E4M3.F32.PACK_AB_MERGE_C R4, R33, R4, RZ ;  /* 0x000000042104723e */ /* 0x000fc800048070ff */
[----:B------:R-:W-:Y:S02]  /*56d0*/  F2FP.SATFINITE.E4M3.F32.PACK_AB_MERGE_C R143, R32, R29, R4 ;  /* 0x0000001d208f723e */ /* 0x000fe40004807004 */
        /* <DEDUP_REMOVED lines=12> */
[----:B0-----:R-:W-:-:S07]  /*57a0*/  FADD.FTZ R3, R37, R2 ;  /* 0x0000000225037221 */ /* 0x001fce0000010000 */
[----:B------:R-:W0:Y:S01]  /*57b0*/  MUFU.EX2 R68, R68 ;  /* 0x0000004400447308 */ /* 0x000e220000000800 */
[C---:B-1----:R-:W-:Y:S01]  /*57c0*/  F2FP.SATFINITE.E4M3.F32.PACK_AB_MERGE_C R37, R38.reuse, R37, RZ ;  /* 0x000000252625723e */ /* 0x042fe200048070ff */
[----:B------:R-:W-:-:S03]  /*57d0*/  FADD.FTZ R38, R38, R3 ;  /* 0x0000000326267221 */ /* 0x000fc60000010000 */
[----:B------:R-:W-:-:S03]  /*57e0*/  F2FP.SATFINITE.E4M3.F32.PACK_AB_MERGE_C R137, R36, R31, R37 ;  /* 0x0000001f2489723e */ /* 0x000fc60004807025 */
[----:B------:R-:W-:Y:S08]  /*57f0*/  MUFU.EX2 R65, R65 ;  /* 0x0000004100417308 */ /* 0x000ff00000000800 */
[----:B------:R-:W1:Y:S01]  /*5800*/  MUFU.EX2 R66, R66 ;  /* 0x0000004200427308 */ /* 0x000e620000000800 */
[----:B0-----:R-:W-:-:S07]  /*5810*/  F2FP.SATFINITE.E4M3.F32.PACK_AB_MERGE_C R5, R68, R67, RZ ;  /* 0x000000434405723e */ /* 0x001fce00048070ff */
[----:B------:R-:W0:Y:S08]  /*5820*/  MUFU.EX2 R39, R39 ;  /* 0x0000002700277308 */ /* 0x000e300000000800 */
[----:B------:R-:W2:Y:S01]  /*5830*/  MUFU.EX2 R40, R40 ;  /* 0x0000002800287308 */ /* 0x000ea20000000800 */
[----:B-1----:R-:W-:Y:S01]  /*5840*/  F2FP.SATFINITE.E4M3.F32.PACK_AB_MERGE_C R138, R66, R65, R5 ;  /* 0x00000041428a723e */ /* 0x002fe20004807005 */
[----:B------:R-:W-:-:S04]  /*5850*/  FADD.FTZ R65, R65, R64 ;  /* 0x0000004041417221 */ /* 0x000fc80000010000 */
[----:B------:R-:W-:Y:S02]  /*5860*/  FADD.FTZ R66, R66, R65 ;  /* 0x0000004142427221 */ /* 0x000fe40000010000 */
[----:B------:R-:W-:Y:S01]  /*5870*/  MUFU.EX2 R41, R41 ;  /* 0x0000002900297308 */ /* 0x000fe20000000800 */
[----:B0-----:R-:W-:-:S01]  /*5880*/  FADD.FTZ R3, R39, R38 ;  /* 0x0000002627037221 */ /* 0x001fc20000010000 */
[----:B------:R-:W-:-:S06]  /*5890*/  FADD.FTZ R67, R67, R66 ;  /* 0x0000004243437221 */ /* 0x000fcc0000010000 */
[----:B------:R-:W0:Y:S01]  /*58a0*/  MUFU.EX2 R6, R6 ;  /* 0x0000000600067308 */ /* 0x000e220000000800 */
[----:B--2---:R-:W-:-:S01]  /*58b0*/  FADD.FTZ R2, R40, R3 ;  /* 0x0000000328027221 */ /* 0x004fc20000010000 */
[----:B0-----:R-:W-:-:S03]  /*58c0*/  F2FP.SATFINITE.E4M3.F32.PACK_AB_MERGE_C R3, R6, R41, RZ ;  /* 0x000000290603723e */ /* 0x001fc600048070ff */
[----:B------:R-:W-:Y:S01]  /*58d0*/  FADD.FTZ R41, R41, R2 ;  /* 0x0000000229297221 */ /* 0x000fe20000010000 */
[----:B------:R-:W-:-:S03]  /*58e0*/  F2FP.SATFINITE.E4M3.F32.PACK_AB_MERGE_C R139, R40, R39, R3 ;  /* 0x00000027288b723e */ /* 0x000fc60004807003 */
[----:B------:R-:W-:Y:S01]  /*58f0*/  FADD.FTZ R2, R6, R41 ;  /* 0x0000002906027221 */ /* 0x000fe20000010000 */
[----:B------:R-:W-:-:S01]  /*5900*/  FADD.FTZ R3, R68, R67 ;  /* 0x0000004344037221 */ /* 0x000fc20000010000 */
        /* <DEDUP_REMOVED lines=13> */
.L_x_12007:
[----:B------:R-:W-:Y:S02]  /*59e0*/  ULDC UR19, c[0x0][0x9e4] ;  /* 0x0002790000137ab9 */ /* 0x000fe40000000800 */
[----:B------:R-:W-:-:S11]  /*59f0*/  UISETP.NE.AND UP0, UPT, UR19, 0x1, UPT ;  /* 0x000000011300788c */ /* 0x000fd6000bf05270 */
[----:B------:R-:W-:Y:S02]  /*5a00*/  @UP0 ULDC.64 UR10, c[0x0][0x9e8] ;  /* 0x00027a00000a0ab9 */ /* 0x000fe40000000a00 */
[----:B------:R-:W-:-:S04]  /*5a10*/  UIMAD.WIDE.U32 UR14, UR18, UR10, URZ ;  /* 0x0000000a120e72a5 */ /* 0x000fc8000f8e003f */
[----:B------:R-:W-:-:S12]  /*5a20*/  @UP0 USHF.R.U32.HI UR18, URZ, UR11, UR15 ;  /* 0x0000000b3f120299 */ /* 0x000fd8000801160f */
.L_x_12008:
[----:B------:R-:W-:-:S04]  /*5a30*/  UIMAD UR18, UR18, UR19, UR19 ;  /* 0x00000013121272a4 */ /* 0x000fc8000f8e0213 */
[----:B------:R-:W-:-:S04]  /*5a40*/  UISETP.LT.AND UP0, UPT, UR17, UR18, UPT ;  /* 0x000000121100728c */ /* 0x000fc8000bf01270 */
[----:B------:R-:W-:-:S12]  /*5a50*/  USEL UR17, UR17, UR18, UP0 ;  /* 0x0000001211117287 */ /* 0x000fd80008000000 */
.L_x_12006:
        /* <DEDUP_REMOVED lines=63> */
.L_x_12028:
[----:B------:R-:W-:-:S04]  /*5e50*/  UISETP.NE.AND UP0, UPT, UR21, 0x1, UPT ;  /* 0x000000011500788c */ /* 0x000fc8000bf05270 */
[----:B------:R-:W-:-:S04]  /*5e60*/  USEL UR48, URZ, 0x1, UP0 ;  /* 0x000000013f307887 */ /* 0x000fc80008000000 */
[----:B------:R-:W-:Y:S01]  /*5e70*/  ULOP3.LUT UR48, UR22, UR48, URZ, 0x3c, !UPT ;  /* 0x0000003016307292 */ /* 0x000fe2000f8e3c3f */
[----:B------:R-:W-:Y:S11]  /*5e80*/  @!P0 BRA `(.L_x_12010) ;  /* 0x0000000000048947 */ /* 0x000ff60003800000 */
[----:B------:R-:W-:Y:S01]  /*5e90*/  BPT.TRAP 0x1 ;  /* 0x000000040000795c */ /* 0x000fe20000300000 */
.L_x_12010:
        /* <DEDUP_REMOVED lines=9> */
.L_x_12011:
[----:B-1----:R-:W-:Y:S05]  /*5f30*/  @P1 BRA `(.L_x_12012) ;  /* 0x0000000000081947 */ /* 0x002fea0003800000 */
[----:B------:R-:W1:Y:S02]  /*5f40*/  SYNCS.PHASECHK.TRANS64.TRYWAIT P1, [UR20+0x19c30], R7 ;  /* 0x019c3007ff0075a7 */ /* 0x000e640008020154 */
[----:B-1----:R-:W-:Y:S05]  /*5f50*/  @!P1 BRA `(.L_x_12013) ;  /* 0x0000013c00c09947 */ /* 0x002fea0003800000 */
.L_x_12012:
        /* <DEDUP_REMOVED lines=17> */
.L_x_12014:
[----:B------:R-:W-:Y:S01]  /*6070*/  ULEA UR10, UR21, UR46, 0x3 ;  /* 0x0000002e150a7291 */ /* 0x000fe2000f8e183f */
[----:B01----:R-:W-:-:S05]  /*6080*/  IMAD.U32 R7, RZ, RZ, UR22 ;  /* 0x00000016ff077e24 */ /* 0x003fca000f8e00ff */
[----:B------:R-:W-:-:S04]  /*6090*/  SHF.L.U32 R7, R7, 0x1f, RZ ;  /* 0x0000001f07077819 */ /* 0x000fc800000006ff */
[----:B------:R0:W1:Y:S01]  /*60a0*/  SYNCS.PHASECHK.TRANS64.TRYWAIT P1, [UR10+0x19c50], R7 ;  /* 0x019c5007ff0075a7 */ /* 0x000062000802014a */
[----:B------:R-:W-:Y:S05]  /*60b0*/  @!P0 BRA `(.L_x_12015) ;  /* 0x0000000000048947 */ /* 0x000fea0003800000 */
[----:B------:R-:W-:Y:S01]  /*60c0*/  BPT.TRAP 0x1 ;  /* 0x000000040000795c */ /* 0x000fe20000300000 */
.L_x_12015:
[----:B-1----:R-:W-:Y:S05]  /*60d0*/  @P1 BRA `(.L_x_12016) ;  /* 0x0000000000081947 */ /* 0x002fea0003800000 */
[----:B------:R-:W1:Y:S02]  /*60e0*/  SYNCS.PHASECHK.TRANS64.TRYWAIT P1, [UR10+0x19c50], R7 ;  /* 0x019c5007ff0075a7 */ /* 0x000e64000802014a */
[----:B-1----:R-:W-:Y:S05]  /*60f0*/  @!P1 BRA `(.L_x_12017) ;  /* 0x0000013c00709947 */ /* 0x002fea0003800000 */
.L_x_12016:
        /* <DEDUP_REMOVED lines=27> */
.L_x_12018:
        /* <DEDUP_REMOVED lines=12> */
[C---:B-1----:R-:W-:Y:S01]  /*6370*/  FMUL.FTZ R8, R0.reuse, R25 ;  /* 0x0000001900087220 */ /* 0x042fe20000410000 */
        /* <DEDUP_REMOVED lines=63> */
[----:B------:R-:W-:Y:S01]  /*6770*/  IMAD.U32 R82, RZ, RZ, UR38 ;  /* 0x00000026ff527e24 */ /* 0x000fe2000f8e00ff */
[----:B------:R-:W-:Y:S01]  /*6780*/  PLOP3.LUT P1, PT, PT, PT, UP0, 0x40, 0x0 ;  /* 0x000000000000781c */ /* 0x000fe20003f2e808 */
[----:B------:R-:W0:Y:S01]  /*6790*/  MUFU.TANH R7, R7 ;  /* 0x0000000700077308 */ /* 0x000e220000002400 */
[----:B------:R-:W-:Y:S01]  /*67a0*/  IADD3 R34, -R17, 0x1, -R73 ;  /* 0x0000000111227810 */ /* 0x000fe20007ffe949 */
[----:B------:R-:W-:Y:S01]  /*67b0*/  UPRMT UR20, UR45, 0x654, UR20 ;  /* 0x000006542d147896 */ /* 0x000fe20008000014 */
[----:B------:R-:W-:-:S02]  /*67c0*/  UMOV UR7, UR18 ;  /* 0x0000001200077c82 */ /* 0x000fc40008000000 */
[----:B------:R-:W-:Y:S01]  /*67d0*/  IADD3 R82, -R82, UR41, R34 ;  /* 0x0000002952527c10 */ /* 0x000fe2000fffe122 */
[----:B------:R-:W-:Y:S02]  /*67e0*/  ULOP3.LUT UR6, URZ, UR7, URZ, 0x33, !UPT ;  /* 0x000000073f067292 */ /* 0x000fe4000f8e333f */
[----:B------:R-:W2:Y:S02]  /*67f0*/  MUFU.TANH R8, R8 ;  /* 0x0000000800087308 */ /* 0x000ea40000002400 */
        /* <DEDUP_REMOVED lines=81> */
.L_x_12021:
[----:B------:R-:W-:-:S05]  /*6d10*/  IMAD.U32 R86, RZ, RZ, UR24 ;  /* 0x00000018ff567e24 */ /* 0x000fca000f8e00ff */
[----:B------:R-:W-:-:S13]  /*6d20*/  ISETP.NE.AND P1, PT, R86, 0x1, PT ;  /* 0x000000015600780c */ /* 0x000fda0003f25270 */
[----:B------:R-:W1:Y:S02]  /*6d30*/  @P1 LDC.64 R34, c[0x0][0x9e8] ;  /* 0x00027a00ff221b82 */ /* 0x000e640000000a00 */
[----:B-1----:R-:W-:-:S05]  /*6d40*/  @P1 IMAD.HI.U32 R34, R85, R34, RZ ;  /* 0x0000002255221227 */ /* 0x002fca00078e00ff */
[----:B------:R-:W-:-:S07]  /*6d50*/  @P1 SHF.R.U32.HI R85, RZ, R35, R34 ;  /* 0x00000023ff551219 */ /* 0x000fce0000011622 */
.L_x_12022:
[----:B------:R-:W-:Y:S05]  /*6d60*/  BSYNC B0 ;  /* 0x0000000000007941 */ /* 0x000fea0003800000 */
.L_x_12020:
[----:B------:R-:W-:-:S04]  /*6d70*/  IMAD R85, R85, R86, -R73 ;  /* 0x0000005655557224 */ /* 0x000fc800078e0a49 */
[----:B------:R-:W-:-:S05]  /*6d80*/  IMAD.IADD R85, R85, 0x1, -R17 ;  /* 0x0000000155557824 */ /* 0x000fca00078e0a11 */
[----:B------:R-:W-:Y:S02]  /*6d90*/  VIMNMX R84, R84, R85, !PT ;  /* 0x0000005554547248 */ /* 0x000fe40007fe0100 */
[----:B------:R-:W-:-:S07]  /*6da0*/  VIADDMNMX R83, R85, R86, R83, PT ;  /* 0x0000005655537246 */ /* 0x000fce0003800153 */
.L_x_12019:
        /* <DEDUP_REMOVED lines=12> */
[----:B0-----:R-:W-:-:S02]  /*6e70*/  FSEL R7, R7, -INF , !P6 ;  /* 0xff80000007077808 */ /* 0x001fc40007000000 */
[----:B------:R-:W-:Y:S01]  /*6e80*/  FSEL R8, R8, -INF , !P2 ;  /* 0xff80000008087808 */ /* 0x000fe20005000000 */
        /* <DEDUP_REMOVED lines=102> */
.L_x_12025:
[----:B------:R-:W-:-:S05]  /*74f0*/  IMAD.U32 R83, RZ, RZ, UR24 ;  /* 0x00000018ff537e24 */ /* 0x000fca000f8e00ff */
[----:B------:R-:W-:-:S13]  /*7500*/  ISETP.NE.AND P2, PT, R83, 0x1, PT ;  /* 0x000000015300780c */ /* 0x000fda0003f45270 */
[----:B------:R-:W0:Y:S02]  /*7510*/  @P2 LDC.64 R34, c[0x0][0x9e8] ;  /* 0x00027a00ff222b82 */ /* 0x000e240000000a00 */
[----:B0-----:R-:W-:-:S05]  /*7520*/  @P2 IMAD.HI.U32 R34, R78, R34, RZ ;  /* 0x000000224e222227 */ /* 0x001fca00078e00ff */
[----:B------:R-:W-:-:S07]  /*7530*/  @P2 SHF.R.U32.HI R78, RZ, R35, R34 ;  /* 0x00000023ff4e2219 */ /* 0x000fce0000011622 */
.L_x_12026:
[----:B------:R-:W-:Y:S05]  /*7540*/  BSYNC B0 ;  /* 0x0000000000007941 */ /* 0x000fea0003800000 */
.L_x_12024:
[----:B------:R-:W-:-:S04]  /*7550*/  IMAD R73, R78, R83, -R73 ;  /* 0x000000534e497224 */ /* 0x000fc800078e0a49 */
[----:B------:R-:W-:-:S05]  /*7560*/  IMAD.IADD R73, R73, 0x1, -R17 ;  /* 0x0000000149497824 */ /* 0x000fca00078e0a11 */
[----:B------:R-:W-:Y:S02]  /*7570*/  VIMNMX R82, R82, R73, !PT ;  /* 0x0000004952527248 */ /* 0x000fe40007fe0100 */
[----:B------:R-:W-:-:S07]  /*7580*/  VIADDMNMX R81, R73, R83, R81, PT ;  /* 0x0000005349517246 */ /* 0x000fce0003800151 */
.L_x_12023:
[----:B------:R-:W-:Y:S01]  /*7590*/  ISETP.GT.AND P4, PT, R82, 0x1, P1 ;  /* 0x000000015200780c */ /* 0x000fe20000f84270 */
[----:B------:R-:W-:Y:S01]  /*75a0*/  UMOV UR6, UR19 ;  /* 0x0000001300067c82 */ /* 0x000fe20008000000 */
[----:B------:R-:W-:Y:S02]  /*75b0*/  LOP3.LUT R16, R16, 0xf7ffffff, RZ, 0xc0, !PT ;  /* 0xf7ffffff10107812 */ /* 0x000fe400078ec0ff */
[----:B------:R-:W-:Y:S02]  /*75c0*/  ISETP.LT.OR P4, PT, R81, 0x2, P4 ;  /* 0x000000025100780c */ /* 0x000fe40002781670 */
[----:B------:R-:W-:Y:S02]  /*75d0*/  @P0 LOP3.LUT R16, R16, 0x8000000, RZ, 0xfc, !PT ;  /* 0x0800000010100812 */ /* 0x000fe400078efcff */
[----:B------:R-:W-:Y:S02]  /*75e0*/  FSEL R34, R10, -INF , !P4 ;  /* 0xff8000000a227808 */ /* 0x000fe40006000000 */
[----:B------:R-:W-:-:S02]  /*75f0*/  FMNMX.FTZ R10, R7, R5, !PT ;  /* 0x00000005070a7209 */ /* 0x000fc40007810000 */
[----:B------:R-:W-:Y:S02]  /*7600*/  ISETP.GT.AND P0, PT, R82, 0x59, P1 ;  /* 0x000000595200780c */ /* 0x000fe40000f04270 */
[----:B------:R-:W-:Y:S02]  /*7610*/  FMNMX.FTZ R10, R8, R10, !PT ;  /* 0x0000000a080a7209 */ /* 0x000fe40007810000 */
[----:B------:R-:W-:Y:S02]  /*7620*/  ISETP.GT.AND P5, PT, R82, 0x8, P1 ;  /* 0x000000085200780c */ /* 0x000fe40000fa4270 */
[----:B------:R-:W-:Y:S02]  /*7630*/  FMNMX.FTZ R10, R11, R10, !PT ;  /* 0x0000000a0b0a7209 */ /* 0x000fe40007810000 */
[----:B------:R-:W-:Y:S02]  /*7640*/  LOP3.LUT R16, R16, 0xbfffffff, RZ, 0xc0, !PT ;  /* 0xbfffffff10107812 */ /* 0x000fe400078ec0ff */
[----:B------:R-:W-:-:S02]  /*7650*/  FMNMX.FTZ R10, R12, R10, !PT ;  /* 0x0000000a0c0a7209 */ /* 0x000fc40007810000 */
[----:B------:R-:W-:Y:S02]  /*7660*/  ISETP.LT.OR P5, PT, R81, 0x9, P5 ;  /* 0x000000095100780c */ /* 0x000fe40002fa1670 */
[----:B------:R-:W-:Y:S02]  /*7670*/  FMNMX.FTZ R10, R15, R10, !PT ;  /* 0x0000000a0f0a7209 */ /* 0x000fe40007810000 */
[----:B------:R-:W-:Y:S02]  /*7680*/  @P0 LOP3.LUT R16, R16, 0x40000000, RZ, 0xfc, !PT ;  /* 0x4000000010100812 */ /* 0x000fe400078efcff */
[----:B------:R-:W-:Y:S02]  /*7690*/  FMNMX.FTZ R10, R20, R10, !PT ;  /* 0x0000000a140a7209 */ /* 0x000fe40007810000 */
[----:B------:R-:W-:Y:S02]  /*76a0*/  ISETP.GT.AND P0, PT, R82, 0x71, P1 ;  /* 0x000000715200780c */ /* 0x000fe40000f04270 */
[----:B------:R-:W-:-:S02]  /*76b0*/  FMNMX.FTZ R10, R25, R10, !PT ;  /* 0x0000000a190a7209 */ /* 0x000fc40007810000 */
[----:B------:R-:W-:Y:S02]  /*76c0*/  FSEL R13, R13, -INF , !P5 ;  /* 0xff8000000d0d7808 */ /* 0x000fe40006800000 */
[C---:B------:R-:W-:Y:S02]  /*76d0*/  ISETP.GT.AND P6, PT, R82.reuse, 0x9, P1 ;  /* 0x000000095200780c */ /* 0x040fe40000fc4270 */
[C---:B------:R-:W-:Y:S02]  /*76e0*/  ISETP.GT.AND P2, PT, R82.reuse, 0x10, P1 ;  /* 0x000000105200780c */ /* 0x040fe40000f44270 */
[C---:B------:R-:W-:Y:S02]  /*76f0*/  ISETP.GT.AND P3, PT, R82.reuse, 0x11, P1 ;  /* 0x000000115200780c */ /* 0x040fe40000f64270 */
[C---:B------:R-:W-:Y:S02]  /*7700*/  ISETP.GT.AND P4, PT, R82.reuse, 0x18, P1 ;  /* 0x000000185200780c */ /* 0x040fe40000f84270 */
[----:B------:R-:W-:-:S02]  /*7710*/  ISETP.GT.AND P5, PT, R82, 0x19, P1 ;  /* 0x000000195200780c */ /* 0x000fc40000fa4270 */
[----:B------:R-:W-:Y:S02]  /*7720*/  FMNMX.FTZ R10, R26, R10, !PT ;  /* 0x0000000a1a0a7209 */ /* 0x000fe40007810000 */
[C---:B------:R-:W-:Y:S02]  /*7730*/  ISETP.LT.OR P6, PT, R81.reuse, 0xa, P6 ;  /* 0x0000000a5100780c */ /* 0x040fe400037c1670 */
[C---:B------:R-:W-:Y:S02]  /*7740*/  ISETP.LT.OR P2, PT, R81.reuse, 0x11, P2 ;  /* 0x000000115100780c */ /* 0x040fe40001741670 */
[C---:B------:R-:W-:Y:S02]  /*7750*/  ISETP.LT.OR P3, PT, R81.reuse, 0x12, P3 ;  /* 0x000000125100780c */ /* 0x040fe40001f61670 */
[C---:B------:R-:W-:Y:S02]  /*7760*/  ISETP.LT.OR P4, PT, R81.reuse, 0x19, P4 ;  /* 0x000000195100780c */ /* 0x040fe40002781670 */
[----:B------:R-:W-:-:S02]  /*7770*/  ISETP.LT.OR P5, PT, R81, 0x1a, P5 ;  /* 0x0000001a5100780c */ /* 0x000fc40002fa1670 */
[----:B------:R-:W-:Y:S02]  /*7780*/  LOP3.LUT R16, R16, 0xfffffffd, RZ, 0xc0, !PT ;  /* 0xfffffffd10107812 */ /* 0x000fe400078ec0ff */
[----:B------:R-:W-:Y:S02]  /*7790*/  FMNMX.FTZ R10, R29, R10, !PT ;  /* 0x0000000a1d0a7209 */ /* 0x000fe40007810000 */
[----:B------:R-:W-:Y:S02]  /*77a0*/  FSEL R14, R14, -INF , !P6 ;  /* 0xff8000000e0e7808 */ /* 0x000fe40007000000 */
[----:B------:R-:W-:Y:S02]  /*77b0*/  FSEL R21, R21, -INF , !P2 ;  /* 0xff80000015157808 */ /* 0x000fe40005000000 */
[----:B------:R-:W-:Y:S02]  /*77c0*/  FSEL R24, R24, -INF , !P3 ;  /* 0xff80000018187808 */ /* 0x000fe40005800000 */
[----:B------:R-:W-:-:S02]  /*77d0*/  FSEL R27, R27, -INF , !P4 ;  /* 0xff8000001b1b7808 */ /* 0x000fc40006000000 */
[----:B------:R-:W-:Y:S02]  /*77e0*/  FSEL R28, R28, -INF , !P5 ;  /* 0xff8000001c1c7808 */ /* 0x000fe40006800000 */
[C---:B------:R-:W-:Y:S02]  /*77f0*/  ISETP.GT.AND P6, PT, R82.reuse, 0x20, P1 ;  /* 0x000000205200780c */ /* 0x040fe40000fc4270 */
[C---:B------:R-:W-:Y:S02]  /*7800*/  ISETP.GT.AND P2, PT, R82.reuse, 0x21, P1 ;  /* 0x000000215200780c */ /* 0x040fe40000f44270 */
[C---:B------:R-:W-:Y:S02]  /*7810*/  ISETP.GT.AND P3, PT, R82.reuse, 0x28, P1 ;  /* 0x000000285200780c */ /* 0x040fe40000f64270 */
[C---:B------:R-:W-:Y:S02]  /*7820*/  ISETP.GT.AND P4, PT, R82.reuse, 0x29, P1 ;  /* 0x000000295200780c */ /* 0x040fe40000f84270 */
[----:B------:R-:W-:-:S02]  /*7830*/  ISETP.GT.AND P5, PT, R82, 0x30, P1 ;  /* 0x000000305200780c */ /* 0x000fc40000fa4270 */
[----:B------:R-:W-:Y:S02]  /*7840*/  @P0 LOP3.LUT R16, R16, 0x2, RZ, 0xfc, !PT ;  /* 0x0000000210100812 */ /* 0x000fe400078efcff */
[----:B------:R-:W-:Y:S02]  /*7850*/  FMNMX.FTZ R10, R30, R10, !PT ;  /* 0x0000000a1e0a7209 */ /* 0x000fe40007810000 */
[----:B------:R-:W-:Y:S02]  /*7860*/  ISETP.GT.AND P0, PT, R82, 0x78, P1 ;  /* 0x000000785200780c */ /* 0x000fe40000f04270 */
[C---:B------:R-:W-:Y:S02]  /*7870*/  ISETP.LT.OR P6, PT, R81.reuse, 0x21, P6 ;  /* 0x000000215100780c */ /* 0x040fe400037c1670 */
[C---:B------:R-:W-:Y:S02]  /*7880*/  ISETP.LT.OR P2, PT, R81.reuse, 0x22, P2 ;  /* 0x000000225100780c */ /* 0x040fe40001741670 */
[----:B------:R-:W-:-:S02]  /*7890*/  ISETP.LT.OR P3, PT, R81, 0x29, P3 ;  /* 0x000000295100780c */ /* 0x000fc40001f61670 */
[C---:B------:R-:W-:Y:S02]  /*78a0*/  ISETP.LT.OR P4, PT, R81.reuse, 0x2a, P4 ;  /* 0x0000002a5100780c */ /* 0x040fe40002781670 */
[----:B------:R-:W-:Y:S02]  /*78b0*/  ISETP.LT.OR P5, PT, R81, 0x31, P5 ;  /* 0x000000315100780c */ /* 0x000fe40002fa1670 */
[----:B------:R-:W-:Y:S02]  /*78c0*/  FMNMX.FTZ R10, R33, R10, !PT ;  /* 0x0000000a210a7209 */ /* 0x000fe40007810000 */
        /* <DEDUP_REMOVED lines=11> */
[----:B------:R-:W-:Y:S02]  /*7980*/  LOP3.LUT R16, R16, 0xfffffff7, RZ, 0xc0, !PT ;  /* 0xfffffff710107812 */ /* 0x000fe400078ec0ff */
[C---:B------:R-:W-:Y:S02]  /*7990*/  ISETP.LT.OR P6, PT, R81.reuse, 0x32, P6 ;  /* 0x000000325100780c */ /* 0x040fe400037c1670 */
[C---:B------:R-:W-:Y:S02]  /*79a0*/  ISETP.LT.OR P2, PT, R81.reuse, 0x39, P2 ;  /* 0x000000395100780c */ /* 0x040fe40001741670 */
[----:B------:R-:W-:-:S02]  /*79b0*/  ISETP.LT.OR P3, PT, R81, 0x3a, P3 ;  /* 0x0000003a5100780c */ /* 0x000fc40001f61670 */
[C---:B------:R-:W-:Y:S02]  /*79c0*/  ISETP.LT.OR P4, PT, R81.reuse, 0x41, P4 ;  /* 0x000000415100780c */ /* 0x040fe40002781670 */
[----:B------:R-:W-:Y:S02]  /*79d0*/  ISETP.LT.OR P5, PT, R81, 0x42, P5 ;  /* 0x000000425100780c */ /* 0x000fe40002fa1670 */
[----:B------:R-:W-:Y:S02]  /*79e0*/  FMNMX.FTZ R10, R39, R10, !PT ;  /* 0x0000000a270a7209 */ /* 0x000fe40007810000 */
[----:B------:R-:W-:Y:S02]  /*79f0*/  @P0 LOP3.LUT R16, R16, 0x8, RZ, 0xfc, !PT ;  /* 0x0000000810100812 */ /* 0x000fe400078efcff */
[----:B------:R-:W-:Y:S02]  /*7a00*/  ISETP.GT.AND P0, PT, R82, RZ, P1 ;  /* 0x000000ff5200720c */ /* 0x000fe40000f04270 */
[----:B------:R-:W-:-:S02]  /*7a10*/  FSEL R42, R42, -INF , !P6 ;  /* 0xff8000002a2a7808 */ /* 0x000fc40007000000 */
[----:B------:R-:W-:Y:S02]  /*7a20*/  FSEL R45, R45, -INF , !P2 ;  /* 0xff8000002d2d7808 */ /* 0x000fe40005000000 */
[----:B------:R-:W-:Y:S02]  /*7a30*/  FSEL R46, R46, -INF , !P3 ;  /* 0xff8000002e2e7808 */ /* 0x000fe40005800000 */
[----:B------:R-:W-:Y:S02]  /*7a40*/  FSEL R49, R49, -INF , !P4 ;  /* 0xff80000031317808 */ /* 0x000fe40006000000 */
[----:B------:R-:W-:Y:S02]  /*7a50*/  FSEL R50, R50, -INF , !P5 ;  /* 0xff80000032327808 */ /* 0x000fe40006800000 */
[----:B------:R-:W-:Y:S02]  /*7a60*/  FMNMX.FTZ R10, R40, R10, !PT ;  /* 0x0000000a280a7209 */ /* 0x000fe40007810000 */
[----:B------:R-:W-:-:S02]  /*7a70*/  ISETP.GT.AND P6, PT, R82, 0x48, P1 ;  /* 0x000000485200780c */ /* 0x000fc40000fc4270 */
[C---:B------:R-:W-:Y:S02]  /*7a80*/  ISETP.GT.AND P2, PT, R82.reuse, 0x49, P1 ;  /* 0x000000495200780c */ /* 0x040fe40000f44270 */
[C---:B------:R-:W-:Y:S02]  /*7a90*/  ISETP.GT.AND P3, PT, R82.reuse, 0x50, P1 ;  /* 0x000000505200780c */ /* 0x040fe40000f64270 */
[C---:B------:R-:W-:Y:S02]  /*7aa0*/  ISETP.GT.AND P4, PT, R82.reuse, 0x51, P1 ;  /* 0x000000515200780c */ /* 0x040fe40000f84270 */
[----:B------:R-:W-:Y:S02]  /*7ab0*/  ISETP.GT.AND P5, PT, R82, 0x58, P1 ;  /* 0x000000585200780c */ /* 0x000fe40000fa4270 */
[----:B------:R-:W-:Y:S02]  /*7ac0*/  FMNMX.FTZ R10, R43, R10, !PT ;  /* 0x0000000a2b0a7209 */ /* 0x000fe40007810000 */
[----:B------:R-:W-:-:S02]  /*7ad0*/  ISETP.LT.OR P6, PT, R81, 0x49, P6 ;  /* 0x000000495100780c */ /* 0x000fc400037c1670 */
[C---:B------:R-:W-:Y:S02]  /*7ae0*/  ISETP.LT.OR P2, PT, R81.reuse, 0x4a, P2 ;  /* 0x0000004a5100780c */ /* 0x040fe40001741670 */
[C---:B------:R-:W-:Y:S02]  /*7af0*/  ISETP.LT.OR P3, PT, R81.reuse, 0x51, P3 ;  /* 0x000000515100780c */ /* 0x040fe40001f61670 */
[C---:B------:R-:W-:Y:S02]  /*7b00*/  ISETP.LT.OR P4, PT, R81.reuse, 0x52, P4 ;  /* 0x000000525100780c */ /* 0x040fe40002781670 */
[----:B------:R-:W-:Y:S02]  /*7b10*/  ISETP.LT.OR P5, PT, R81, 0x59, P5 ;  /* 0x000000595100780c */ /* 0x000fe40002fa1670 */
[----:B------:R-:W-:Y:S02]  /*7b20*/  LOP3.LUT R16, R16, 0xffffff7f, RZ, 0xc0, !PT ;  /* 0xffffff7f10107812 */ /* 0x000fe400078ec0ff */
[----:B------:R-:W-:-:S02]  /*7b30*/  FMNMX.FTZ R10, R44, R10, !PT ;  /* 0x0000000a2c0a7209 */ /* 0x000fc40007810000 */
[----:B------:R-:W-:Y:S02]  /*7b40*/  FSEL R53, R53, -INF , !P6 ;  /* 0xff80000035357808 */ /* 0x000fe40007000000 */
        /* <DEDUP_REMOVED lines=8> */
[C---:B------:R-:W-:Y:S02]  /*7bd0*/  ISETP.GT.AND P6, PT, R82.reuse, 0x70, P1 ;  /* 0x000000705200780c */ /* 0x040fe40000fc4270 */
[----:B------:R-:W-:Y:S02]  /*7be0*/  ISETP.GT.AND P1, PT, R82, 0x79, P1 ;  /* 0x000000795200780c */ /* 0x000fe40000f24270 */
[----:B------:R-:W-:-:S02]  /*7bf0*/  @P0 LOP3.LUT R16, R16, 0x80, RZ, 0xfc, !PT ;  /* 0x0000008010100812 */ /* 0x000fc400078efcff */
[----:B------:R-:W-:Y:S02]  /*7c00*/  FMNMX.FTZ R10, R47, R10, !PT ;  /* 0x0000000a2f0a7209 */ /* 0x000fe40007810000 */
[----:B------:R-:W-:Y:S02]  /*7c10*/  LOP3.LUT P0, RZ, R16, 0x40000000, RZ, 0xc0, !PT ;  /* 0x4000000010ff7812 */ /* 0x000fe4000780c0ff */
[----:B------:R-:W-:Y:S02]  /*7c20*/  FMNMX.FTZ R10, R48, R10, !PT ;  /* 0x0000000a300a7209 */ /* 0x000fe40007810000 */
[----:B------:R-:W-:Y:S02]  /*7c30*/  LOP3.LUT R16, R16, 0xffffffdf, RZ, 0xc0, !PT ;  /* 0xffffffdf10107812 */ /* 0x000fe400078ec0ff */
[----:B------:R-:W-:Y:S02]  /*7c40*/  ISETP.LT.OR P0, PT, R81, 0x5a, P0 ;  /* 0x0000005a5100780c */ /* 0x000fe40000701670 */
[----:B------:R-:W-:-:S02]  /*7c50*/  FMNMX.FTZ R10, R51, R10, !PT ;  /* 0x0000000a330a7209 */ /* 0x000fc40007810000 */
[----:B------:R-:W-:Y:S02]  /*7c60*/  @P1 LOP3.LUT R16, R16, 0x20, RZ, 0xfc, !PT ;  /* 0x0000002010101812 */ /* 0x000fe400078efcff */
[----:B------:R-:W-:Y:S02]  /*7c70*/  FMNMX.FTZ R10, R52, R10, !PT ;  /* 0x0000000a340a7209 */ /* 0x000fe40007810000 */
[C---:B------:R-:W-:Y:S02]  /*7c80*/  LOP3.LUT P1, RZ, R16.reuse, 0x2, RZ, 0xc0, !PT ;  /* 0x0000000210ff7812 */ /* 0x040fe4000782c0ff */
[----:B------:R-:W-:Y:S02]  /*7c90*/  FMNMX.FTZ R10, R57, R10, !PT ;  /* 0x0000000a390a7209 */ /* 0x000fe40007810000 */
[----:B------:R-:W-:Y:S02]  /*7ca0*/  LOP3.LUT R16, R16, 0xfffffeff, RZ, 0xc0, !PT ;  /* 0xfffffeff10107812 */ /* 0x000fe400078ec0ff */
[----:B------:R-:W-:-:S02]  /*7cb0*/  FMNMX.FTZ R10, R58, R10, !PT ;  /* 0x0000000a3a0a7209 */ /* 0x000fc40007810000 */
[----:B------:R-:W-:Y:S02]  /*7cc0*/  @P0 LOP3.LUT R16, R16, 0x100, RZ, 0xfc, !PT ;  /* 0x0000010010100812 */ /* 0x000fe400078efcff */
[----:B------:R-:W-:Y:S02]  /*7cd0*/  ISETP.LT.OR P0, PT, R81, 0x61, P2 ;  /* 0x000000615100780c */ /* 0x000fe40001701670 */
[----:B------:R-:W-:Y:S02]  /*7ce0*/  FMNMX.FTZ R10, R61, R10, !PT ;  /* 0x0000000a3d0a7209 */ /* 0x000fe40007810000 */
[----:B------:R-:W-:Y:S02]  /*7cf0*/  LOP3.LUT P2, RZ, R16, 0x8, RZ, 0xc0, !PT ;  /* 0x0000000810ff7812 */ /* 0x000fe4000784c0ff */
[----:B------:R-:W-:Y:S02]  /*7d00*/  FMNMX.FTZ R10, R62, R10, !PT ;  /* 0x0000000a3e0a7209 */ /* 0x000fe40007810000 */
[----:B------:R-:W-:-:S02]  /*7d10*/  LOP3.LUT R16, R16, 0xffffffbf, RZ, 0xc0, !PT ;  /* 0xffffffbf10107812 */ /* 0x000fc400078ec0ff */
[----:B------:R-:W-:Y:S02]  /*7d20*/  FMNMX.FTZ R10, R65, R10, !PT ;  /* 0x0000000a410a7209 */ /* 0x000fe40007810000 */
[C---:B------:R-:W-:Y:S02]  /*7d30*/  ISETP.LT.OR P6, PT, R81.reuse, 0x71, P6 ;  /* 0x000000715100780c */ /* 0x040fe400037c1670 */
[----:B------:R-:W-:Y:S02]  /*7d40*/  @P0 LOP3.LUT R16, R16, 0x40, RZ, 0xfc, !PT ;  /* 0x0000004010100812 */ /* 0x000fe400078efcff */
[----:B------:R-:W-:Y:S02]  /*7d50*/  FMNMX.FTZ R10, R66, R10, !PT ;  /* 0x0000000a420a7209 */ /* 0x000fe40007810000 */
[----:B------:R-:W-:Y:S02]  /*7d60*/  ISETP.LT.OR P0, PT, R81, 0x62, P3 ;  /* 0x000000625100780c */ /* 0x000fe40001f01670 */
[----:B------:R-:W-:-:S02]  /*7d70*/  LOP3.LUT P3, RZ, R16, 0x80, RZ, 0xc0, !PT ;  /* 0x0000008010ff7812 */ /* 0x000fc4000786c0ff */
[----:B------:R-:W-:Y:S02]  /*7d80*/  FMNMX.FTZ R10, R69, R10, !PT ;  /* 0x0000000a450a7209 */ /* 0x000fe40007810000 */
[----:B------:R-:W-:Y:S02]  /*7d90*/  ISETP.LT.OR P3, PT, R81, 0x1, P3 ;  /* 0x000000015100780c */ /* 0x000fe40001f61670 */
[----:B------:R-:W-:Y:S02]  /*7da0*/  FMNMX.FTZ R10, R70, R10, !PT ;  /* 0x0000000a460a7209 */ /* 0x000fe40007810000 */
[----:B------:R-:W-:Y:S02]  /*7db0*/  FSEL R9, R9, -INF , !P3 ;  /* 0xff80000009097808 */ /* 0x000fe40005800000 */
        /* <DEDUP_REMOVED lines=8> */
[----:B------:R-:W-:Y:S01]  /*7e40*/  LOP3.LUT R16, R16, 0xffffffef, RZ, 0xc0, !PT ;  /* 0xffffffef10107812 */ /* 0x000fe200078ec0ff */
[----:B------:R-:W0:Y:S01]  /*7e50*/  SHFL.BFLY PT, R35, R10, 0x2, 0x1f ;  /* 0x0c401f000a237f89 */ /* 0x000e2200000e0000 */
[----:B------:R-:W-:Y:S02]  /*7e60*/  FMNMX.FTZ R73, R21, R73, !PT ;  /* 0x0000004915497209 */ /* 0x000fe40007810000 */
[----:B------:R-:W-:Y:S02]  /*7e70*/  @P0 LOP3.LUT R16, R16, 0x10, RZ, 0xfc, !PT ;  /* 0x0000001010100812 */ /* 0x000fe400078efcff */
[----:B------:R-:W-:Y:S02]  /*7e80*/  FMNMX.FTZ R73, R24, R73, !PT ;  /* 0x0000004918497209 */ /* 0x000fe40007810000 */
[----:B------:R-:W-:Y:S02]  /*7e90*/  ISETP.LT.OR P0, PT, R81, 0x69, P4 ;  /* 0x000000695100780c */ /* 0x000fe40002701670 */
[----:B------:R-:W-:-:S02]  /*7ea0*/  FMNMX.FTZ R73, R27, R73, !PT ;  /* 0x000000491b497209 */ /* 0x000fc40007810000 */
[----:B------:R-:W-:Y:S02]  /*7eb0*/  LOP3.LUT P4, RZ, R16, 0x20, RZ, 0xc0, !PT ;  /* 0x0000002010ff7812 */ /* 0x000fe4000788c0ff */
[----:B------:R-:W-:Y:S02]  /*7ec0*/  FMNMX.FTZ R73, R28, R73, !PT ;  /* 0x000000491c497209 */ /* 0x000fe40007810000 */
[----:B------:R-:W-:Y:S02]  /*7ed0*/  LOP3.LUT R16, R16, 0xfffffffb, RZ, 0xc0, !PT ;  /* 0xfffffffb10107812 */ /* 0x000fe400078ec0ff */
[----:B------:R-:W-:Y:S02]  /*7ee0*/  FMNMX.FTZ R73, R31, R73, !PT ;  /* 0x000000491f497209 */ /* 0x000fe40007810000 */
[----:B------:R-:W-:Y:S02]  /*7ef0*/  ISETP.LT.OR P1, PT, R81, 0x72, P1 ;  /* 0x000000725100780c */ /* 0x000fe40000f21670 */
[----:B------:R-:W-:-:S02]  /*7f00*/  FMNMX.FTZ R73, R32, R73, !PT ;  /* 0x0000004920497209 */ /* 0x000fc40007810000 */
[----:B------:R-:W-:Y:S02]  /*7f10*/  @P0 LOP3.LUT R16, R16, 0x4, RZ, 0xfc, !PT ;  /* 0x0000000410100812 */ /* 0x000fe400078efcff */
[----:B0-----:R-:W-:Y:S02]  /*7f20*/  FMNMX.FTZ R10, R10, R35, !PT ;  /* 0x000000230a0a7209 */ /* 0x001fe40007810000 */
[----:B------:R-:W-:Y:S02]  /*7f30*/  FMNMX.FTZ R73, R37, R73, !PT ;  /* 0x0000004925497209 */ /* 0x000fe40007810000 */
[----:B------:R-:W-:Y:S01]  /*7f40*/  ISETP.LT.OR P0, PT, R81, 0x6a, P5 ;  /* 0x0000006a5100780c */ /* 0x000fe20002f01670 */
[----:B------:R-:W0:Y:S01]  /*7f50*/  SHFL.BFLY PT, R35, R10, 0x1, 0x1f ;  /* 0x0c201f000a237f89 */ /* 0x000e2200000e0000 */
[----:B------:R-:W-:Y:S02]  /*7f60*/  FMNMX.FTZ R73, R38, R73, !PT ;  /* 0x0000004926497209 */ /* 0x000fe40007810000 */
[----:B------:R-:W-:-:S02]  /*7f70*/  LOP3.LUT R16, R16, 0xefffffff, RZ, 0xc0, !PT ;  /* 0xefffffff10107812 */ /* 0x000fc400078ec0ff */
[----:B------:R-:W-:Y:S02]  /*7f80*/  FMNMX.FTZ R73, R41, R73, !PT ;  /* 0x0000004929497209 */ /* 0x000fe40007810000 */
[----:B------:R-:W-:Y:S02]  /*7f90*/  ISETP.LT.OR P2, PT, R81, 0x79, P2 ;  /* 0x000000795100780c */ /* 0x000fe40001741670 */
[----:B------:R-:W-:Y:S02]  /*7fa0*/  FMNMX.FTZ R73, R42, R73, !PT ;  /* 0x000000492a497209 */ /* 0x000fe40007810000 */
[----:B------:R-:W-:Y:S02]  /*7fb0*/  FSEL R72, R72, -INF , !P1 ;  /* 0xff80000048487808 */ /* 0x000fe40004800000 */
[----:B------:R-:W-:Y:S02]  /*7fc0*/  FMNMX.FTZ R73, R45, R73, !PT ;  /* 0x000000492d497209 */ /* 0x000fe40007810000 */
[----:B------:R-:W-:-:S02]  /*7fd0*/  @P0 LOP3.LUT R16, R16, 0x10000000, RZ, 0xfc, !PT ;  /* 0x1000000010100812 */ /* 0x000fc400078efcff */
[----:B------:R-:W-:Y:S02]  /*7fe0*/  FMNMX.FTZ R73, R46, R73, !PT ;  /* 0x000000492e497209 */ /* 0x000fe40007810000 */
[----:B------:R-:W-:Y:S02]  /*7ff0*/  LOP3.LUT R16, R16, 0xdfffffff, RZ, 0xc0, !PT ;  /* 0xdfffffff10107812 */ /* 0x000fe400078ec0ff */
[----:B------:R-:W-:Y:S02]  /*8000*/  FMNMX.FTZ R73, R49, R73, !PT ;  /* 0x0000004931497209 */ /* 0x000fe40007810000 */
[----:B------:R-:W-:Y:S02]  /*8010*/  @P6 LOP3.LUT R16, R16, 0x20000000, RZ, 0xfc, !PT ;  /* 0x2000000010106812 */ /* 0x000fe400078efcff */
[----:B0-----:R-:W-:Y:S02]  /*8020*/  FMNMX.FTZ R10, R10, R35, !PT ;  /* 0x000000230a0a7209 */ /* 0x001fe40007810000 */
[----:B------:R-:W-:-:S02]  /*8030*/  FMNMX.FTZ R73, R50, R73, !PT ;  /* 0x0000004932497209 */ /* 0x000fc40007810000 */
[C---:B------:R-:W-:Y:S02]  /*8040*/  FSETP.NEU.FTZ.AND P5, PT, R10.reuse, -INF , PT ;  /* 0xff8000000a00780b */ /* 0x040fe40003fbd000 */
[----:B------:R-:W-:Y:S02]  /*8050*/  FMNMX.FTZ R73, R53, R73, !PT ;  /* 0x0000004935497209 */ /* 0x000fe40007810000 */
[----:B------:R-:W-:Y:S02]  /*8060*/  FSEL R35, R10, RZ, P5 ;  /* 0x000000ff0a237208 */ /* 0x000fe40002800000 */
[----:B------:R-:W-:Y:S02]  /*8070*/  FMNMX.FTZ R73, R54, R73, !PT ;  /* 0x0000004936497209 */ /* 0x000fe40007810000 */
[----:B------:R-:W-:Y:S01]  /*8080*/  LOP3.LUT P6, RZ, R16, 0x100, RZ, 0xc0, !PT ;  /* 0x0000010010ff7812 */ /* 0x000fe200078cc0ff */
[----:B------:R-:W-:-:S01]  /*8090*/  FADD.FTZ R5, -R35, R5 ;  /* 0x0000000523057221 */ /* 0x000fc20000010100 */
[----:B------:R-:W-:Y:S01]  /*80a0*/  FMNMX.FTZ R73, R55, R73, !PT ;  /* 0x0000004937497209 */ /* 0x000fe20007810000 */
[----:B------:R-:W-:Y:S01]  /*80b0*/  IMAD.U32 R35, RZ, RZ, UR6 ;  /* 0x00000006ff237e24 */ /* 0x000fe2000f8e00ff */
[----:B------:R-:W-:Y:S01]  /*80c0*/  LOP3.LUT P0, RZ, R16, 0x40, RZ, 0xc0, !PT ;  /* 0x0000004010ff7812 */ /* 0x000fe2000780c0ff */
[----:B------:R-:W-:Y:S01]  /*80d0*/  FMUL.FTZ R5, R5, UR6 ;  /* 0x0000000605057c20 */ /* 0x000fe20008410000 */
[----:B------:R-:W-:Y:S01]  /*80e0*/  FMNMX.FTZ R73, R56, R73, !PT ;  /* 0x0000004938497209 */ /* 0x000fe20007810000 */
[----:B------:R-:W-:-:S01]  /*80f0*/  FFMA.FTZ R35, R10, R35, -8 ;  /* 0xc10000000a237423 */ /* 0x000fc20000010023 */
[----:B------:R-:W-:-:S02]  /*8100*/  FSEL R60, R60, -INF , !P6 ;  /* 0xff8000003c3c7808 */ /* 0x000fc40007000000 */
[----:B------:R-:W-:Y:S01]  /*8110*/  FMNMX.FTZ R73, R59, R73, !PT ;  /* 0x000000493b497209 */ /* 0x000fe20007810000 */
[----:B------:R-:W-:Y:S01]  /*8120*/  MUFU.EX2 R5, R5 ;  /* 0x0000000500057308 */ /* 0x000fe20000000800 */
[----:B------:R-:W-:Y:S02]  /*8130*/  FSEL R35, R35, RZ, P5 ;  /* 0x000000ff23237208 */ /* 0x000fe40002800000 */
[----:B------:R-:W-:Y:S02]  /*8140*/  LOP3.LUT P5, RZ, R16, 0x10, RZ, 0xc0, !PT ;  /* 0x0000001010ff7812 */ /* 0x000fe400078ac0ff */
[----:B------:R-:W-:Y:S01]  /*8150*/  FSEL R63, R63, -INF , !P0 ;  /* 0xff8000003f3f7808 */ /* 0x000fe20004000000 */
[--C-:B------:R-:W-:Y:S01]  /*8160*/  FFMA.FTZ R7, R7, UR6, -R35.reuse ;  /* 0x0000000607077c23 */ /* 0x100fe20008010823 */
[----:B------:R-:W-:Y:S01]  /*8170*/  FMNMX.FTZ R73, R60, R73, !PT ;  /* 0x000000493c497209 */ /* 0x000fe20007810000 */
[--C-:B------:R-:W-:Y:S01]  /*8180*/  FFMA.FTZ R8, R8, UR6, -R35.reuse ;  /* 0x0000000608087c23 */ /* 0x100fe20008010823 */
[----:B------:R-:W-:Y:S01]  /*8190*/  FSEL R64, R64, -INF , !P5 ;  /* 0xff80000040407808 */ /* 0x000fe20006800000 */
[--C-:B------:R-:W-:Y:S01]  /*81a0*/  FFMA.FTZ R11, R11, UR6, -R35.reuse ;  /* 0x000000060b0b7c23 */ /* 0x100fe20008010823 */
[----:B------:R-:W-:Y:S01]  /*81b0*/  LOP3.LUT P5, RZ, R16, 0x4, RZ, 0xc0, !PT ;  /* 0x0000000410ff7812 */ /* 0x000fe200078ac0ff */
[--C-:B------:R-:W-:Y:S01]  /*81c0*/  FFMA.FTZ R12, R12, UR6, -R35.reuse ;  /* 0x000000060c0c7c23 */ /* 0x100fe20008010823 */
[----:B------:R-:W-:Y:S01]  /*81d0*/  FMNMX.FTZ R73, R63, R73, !PT ;  /* 0x000000493f497209 */ /* 0x000fe20007810000 */
[--C-:B------:R-:W-:Y:S01]  /*81e0*/  FFMA.FTZ R15, R15, UR6, -R35.reuse ;  /* 0x000000060f0f7c23 */ /* 0x100fe20008010823 */
[----:B------:R-:W-:Y:S01]  /*81f0*/  LOP3.LUT P0, RZ, R16, 0x10000000, RZ, 0xc0, !PT ;  /* 0x1000000010ff7812 */ /* 0x000fe2000780c0ff */
[--C-:B------:R-:W-:Y:S01]  /*8200*/  FFMA.FTZ R20, R20, UR6, -R35.reuse ;  /* 0x0000000614147c23 */ /* 0x100fe20008010823 */
[----:B------:R-:W-:Y:S01]  /*8210*/  FSEL R67, R67, -INF , !P5 ;  /* 0xff80000043437808 */ /* 0x000fe20006800000 */
        /* <DEDUP_REMOVED lines=39> */
[----:B------:R-:W0:Y:S01]  /*8490*/  MUFU.EX2 R73, R7 ;  /* 0x0000000700497308 */ /* 0x000e220000000800 */
[----:B------:R-:W1:Y:S01]  /*84a0*/  SHFL.BFLY PT, R80, R78, 0x2, 0x1f ;  /* 0x0c401f004e507f89 */ /* 0x000e6200000e0000 */
[----:B------:R-:W-:-:S06]  /*84b0*/  LOP3.LUT P0, RZ, R16, 0x8000000, RZ, 0xc0, !PT ;  /* 0x0800000010ff7812 */ /* 0x000fcc000780c0ff */
[----:B------:R-:W2:Y:S08]  /*84c0*/  MUFU.EX2 R8, R8 ;  /* 0x0000000800087308 */ /* 0x000eb00000000800 */
[----:B------:R-:W-:Y:S01]  /*84d0*/  MUFU.EX2 R11, R11 ;  /* 0x0000000b000b7308 */ /* 0x000fe20000000800 */
[----:B0-----:R-:W-:-:S07]  /*84e0*/  FFMA.FTZ R3, R5, R3, R73 ;  /* 0x0000000305037223 */ /* 0x001fce0000010049 */
[----:B------:R-:W-:Y:S01]  /*84f0*/  MUFU.EX2 R12, R12 ;  /* 0x0000000c000c7308 */ /* 0x000fe20000000800 */
[----:B-1----:R-:W-:Y:S01]  /*8500*/  FMNMX.FTZ R80, R78, R80, !PT ;  /* 0x000000504e507209 */ /* 0x002fe20007810000 */
[----:B--2---:R-:W-:-:S04]  /*8510*/  FADD.FTZ R3, R8, R3 ;  /* 0x0000000308037221 */ /* 0x004fc80000010000 */
[----:B------:R-:W0:Y:S02]  /*8520*/  SHFL.BFLY PT, R7, R80, 0x1, 0x1f ;  /* 0x0c201f0050077f89 */ /* 0x000e2400000e0000 */
[----:B------:R-:W-:Y:S08]  /*8530*/  MUFU.EX2 R15, R15 ;  /* 0x0000000f000f7308 */ /* 0x000ff00000000800 */
[----:B------:R-:W-:Y:S08]  /*8540*/  MUFU.EX2 R20, R20 ;  /* 0x0000001400147308 */ /* 0x000ff00000000800 */
[----:B------:R-:W-:Y:S01]  /*8550*/  MUFU.EX2 R25, R25 ;  /* 0x0000001900197308 */ /* 0x000fe20000000800 */
[----:B0-----:R-:W-:-:S07]  /*8560*/  FMNMX.FTZ R7, R80, R7, !PT ;  /* 0x0000000750077209 */ /* 0x001fce0007810000 */
[----:B------:R-:W-:Y:S01]  /*8570*/  MUFU.EX2 R26, R26 ;  /* 0x0000001a001a7308 */ /* 0x000fe20000000800 */
[----:B------:R-:W-:-:S04]  /*8580*/  FSETP.NEU.FTZ.AND P1, PT, R7, -INF , PT ;  /* 0xff8000000700780b */ /* 0x000fc80003f3d000 */
[----:B------:R-:W-:-:S03]  /*8590*/  FSEL R78, R7, RZ, P1 ;  /* 0x000000ff074e7208 */ /* 0x000fc60000800000 */
[----:B------:R-:W-:Y:S02]  /*85a0*/  MUFU.EX2 R29, R29 ;  /* 0x0000001d001d7308 */ /* 0x000fe40000000800 */
[----:B------:R-:W-:-:S01]  /*85b0*/  FADD.FTZ R4, -R78, R4 ;  /* 0x000000044e047221 */ /* 0x000fc20000010100 */
[----:B------:R-:W-:-:S03]  /*85c0*/  IMAD.U32 R78, RZ, RZ, UR6 ;  /* 0x00000006ff4e7e24 */ /* 0x000fc6000f8e00ff */
[----:B------:R-:W-:Y:S01]  /*85d0*/  FMUL.FTZ R4, R4, UR6 ;  /* 0x0000000604047c20 */ /* 0x000fe20008410000 */
[----:B------:R-:W-:-:S01]  /*85e0*/  FFMA.FTZ R78, R7, R78, -8 ;  /* 0xc1000000074e7423 */ /* 0x000fc2000001004e */
        /* <DEDUP_REMOVED lines=40> */
[----:B-1----:R-:W-:Y:S01]  /*8870*/  FADD.FTZ R78, R34, R2 ;  /* 0x00000002224e7221 */ /* 0x002fe20000010000 */
[----:B------:R-:W-:-:S01]  /*8880*/  FADD.FTZ R2, R11, R3 ;  /* 0x000000030b027221 */ /* 0x000fc20000010000 */
[----:B------:R-:W1:Y:S02]  /*8890*/  MUFU.EX2 R21, R21 ;  /* 0x0000001500157308 */ /* 0x000e640000000800 */
[----:B--2---:R-:W-:-:S01]  /*88a0*/  FADD.FTZ R3, R13, R78 ;  /* 0x0000004e0d037221 */ /* 0x004fc20000010000 */
[----:B------:R-:W-:-:S04]  /*88b0*/  FADD.FTZ R2, R12, R2 ;  /* 0x000000020c027221 */ /* 0x000fc80000010000 */
[----:B------:R-:W-:Y:S01]  /*88c0*/  FADD.FTZ R2, R15, R2 ;  /* 0x000000020f027221 */ /* 0x000fe20000010000 */
[----:B------:R-:W2:Y:S01]  /*88d0*/  MUFU.EX2 R24, R24 ;  /* 0x0000001800187308 */ /* 0x000ea20000000800 */
[----:B0-----:R-:W-:-:S02]  /*88e0*/  FADD.FTZ R3, R14, R3 ;  /* 0x000000030e037221 */ /* 0x001fc40000010000 */
[----:B------:R-:W-:-:S04]  /*88f0*/  FADD.FTZ R2, R20, R2 ;  /* 0x0000000214027221 */ /* 0x000fc80000010000 */
[----:B------:R-:W-:Y:S01]  /*8900*/  FADD.FTZ R2, R25, R2 ;  /* 0x0000000219027221 */ /* 0x000fe20000010000 */
[----:B------:R-:W0:Y:S01]  /*8910*/  MUFU.EX2 R27, R27 ;  /* 0x0000001b001b7308 */ /* 0x000e220000000800 */
[----:B-1----:R-:W-:-:S02]  /*8920*/  FADD.FTZ R3, R21, R3 ;  /* 0x0000000315037221 */ /* 0x002fc40000010000 */
[----:B------:R-:W-:-:S04]  /*8930*/  FADD.FTZ R2, R26, R2 ;  /* 0x000000021a027221 */ /* 0x000fc80000010000 */
[----:B------:R-:W-:Y:S01]  /*8940*/  FADD.FTZ R2, R29, R2 ;  /* 0x000000021d027221 */ /* 0x000fe20000010000 */
[----:B------:R-:W1:Y:S01]  /*8950*/  MUFU.EX2 R28, R28 ;  /* 0x0000001c001c7308 */ /* 0x000e620000000800 */
[----:B--2---:R-:W-:-:S02]  /*8960*/  FADD.FTZ R3, R24, R3 ;  /* 0x0000000318037221 */ /* 0x004fc40000010000 */
[----:B------:R-:W-:-:S05]  /*8970*/  FADD.FTZ R2, R30, R2 ;  /* 0x000000021e027221 */ /* 0x000fca0000010000 */
        /* <DEDUP_REMOVED lines=96> */
.L_x_12027:
[----:B------:R-:W-:Y:S01]  /*8f80*/  UIADD3 UR10, UR10, 0x19c60, URZ ;  /* 0x00019c600a0a7890 */ /* 0x000fe2000fffe03f */
[----:B------:R-:W-:Y:S01]  /*8f90*/  ISETP.GT.AND P1, PT, R6, UR17, PT ;  /* 0x0000001106007c0c */ /* 0x000fe2000bf24270 */
[----:B------:R-:W-:Y:S01]  /*8fa0*/  UMOV UR22, UR48 ;  /* 0x0000003000167c82 */ /* 0x000fe20008000000 */
[----:B------:R-:W-:Y:S01]  /*8fb0*/  F2FP.SATFINITE.E4M3.F32.PACK_AB_MERGE_C R11, R12, R11, RZ ;  /* 0x0000000b0c0b723e */ /* 0x000fe200048070ff */
[----:B------:R-:W-:Y:S01]  /*8fc0*/  UPRMT UR10, UR45, 0x654, UR10 ;  /* 0x000006542d0a7896 */ /* 0x000fe2000800000a */
[----:B------:R-:W-:Y:S01]  /*8fd0*/  F2FP.SATFINITE.E4M3.F32.PACK_AB_MERGE_C R13, R14, R13, RZ ;  /* 0x0000000d0e0d723e */ /* 0x000fe200048070ff */
[----:B------:R-:W-:Y:S01]  /*8fe0*/  UMOV UR21, UR47 ;  /* 0x0000002f00157c82 */ /* 0x000fe20008000000 */
[----:B------:R-:W-:Y:S01]  /*8ff0*/  F2FP.SATFINITE.E4M3.F32.PACK_AB_MERGE_C R11, R8, R73, R11 ;  /* 0x00000049080b723e */ /* 0x000fe2000480700b */
        /* <DEDUP_REMOVED lines=81> */
[----:B------:R-:W-:Y:S01]  /*9510*/  F2FP.SATFINITE.E4M3.F32.PACK_AB_MERGE_C R139, R72, R71, R76 ;  /* 0x00000047488b723e */ /* 0x000fe2000480704c */
[----:B------:R-:W-:Y:S06]  /*9520*/  @P1 BRA `(.L_x_12028) ;  /* 0xffffffc800481947 */ /* 0x000fec000383ffff */
.L_x_12009:
        /* <DEDUP_REMOVED lines=24> */
.L_x_12030:
[----:B------:R-:W-:Y:S02]  /*96b0*/  ULDC UR18, c[0x0][0x9e4] ;  /* 0x0002790000127ab9 */ /* 0x000fe40000000800 */
[----:B------:R-:W-:-:S11]  /*96c0*/  UISETP.NE.AND UP0, UPT, UR18, 0x1, UPT ;  /* 0x000000011200788c */ /* 0x000fd6000bf05270 */
[----:B------:R-:W-:Y:S02]  /*96d0*/  @UP0 ULDC.64 UR10, c[0x0][0x9e8] ;  /* 0x00027a00000a0ab9 */ /* 0x000fe40000000a00 */
[----:B------:R-:W-:-:S04]  /*96e0*/  UIMAD.WIDE.U32 UR14, UR7, UR10, URZ ;  /* 0x0000000a070e72a5 */ /* 0x000fc8000f8e003f */
[----:B------:R-:W-:-:S12]  /*96f0*/  @UP0 USHF.R.U32.HI UR7, URZ, UR11, UR15 ;  /* 0x0000000b3f070299 */ /* 0x000fd8000801160f */
.L_x_12031:
[----:B------:R-:W-:-:S04]  /*9700*/  UIMAD UR7, UR7, UR18, URZ ;  /* 0x00000012070772a4 */ /* 0x000fc8000f8e023f */
[----:B------:R-:W-:-:S04]  /*9710*/  UISETP.LT.AND UP0, UPT, UR17, UR7, UPT ;  /* 0x000000071100728c */ /* 0x000fc8000bf01270 */
[----:B------:R-:W-:-:S12]  /*9720*/  USEL UR17, UR17, UR7, !UP0 ;  /* 0x0000000711117287 */ /* 0x000fd8000c000000 */
.L_x_12029:
        /* <DEDUP_REMOVED lines=13> */
.L_x_12043:
[----:B------:R-:W-:-:S04]  /*9800*/  UIADD3 UR47, UR20, 0x1, URZ ;  /* 0x00000001142f7890 */ /* 0x000fc8000fffe03f */
[----:B------:R-:W-:-:S04]  /*9810*/  UISETP.NE.AND UP0, UPT, UR47, 0x2, UPT ;  /* 0x000000022f00788c */ /* 0x000fc8000bf05270 */
[----:B------:R-:W-:Y:S02]  /*9820*/  USEL UR48, URZ, 0x1, UP0 ;  /* 0x000000013f307887 */ /* 0x000fe40008000000 */
[----:B------:R-:W-:Y:S02]  /*9830*/  USEL UR47, UR47, URZ, UP0 ;  /* 0x0000003f2f2f7287 */ /* 0x000fe40008000000 */
[----:B------:R-:W-:Y:S01]  /*9840*/  ULOP3.LUT UR48, UR19, UR48, URZ, 0x3c, !UPT ;  /* 0x0000003013307292 */ /* 0x000fe2000f8e3c3f */
[----:B------:R-:W-:Y:S11]  /*9850*/  @!P0 BRA `(.L_x_12033) ;  /* 0x0000000000048947 */ /* 0x000ff60003800000 */
[----:B------:R-:W-:Y:S01]  /*9860*/  BPT.TRAP 0x1 ;  /* 0x000000040000795c */ /* 0x000fe20000300000 */
.L_x_12033:
[----:B------:R-:W-:Y:S01]  /*9870*/  ULEA UR6, UR47, UR46, 0x3 ;  /* 0x0000002e2f067291 */ /* 0x000fe2000f8e183f */
[----:B------:R-:W-:-:S05]  /*9880*/  IMAD.U32 R7, RZ, RZ, UR48 ;  /* 0x00000030ff077e24 */ /* 0x000fca000f8e00ff */
[----:B------:R-:W-:-:S04]  /*9890*/  SHF.L.U32 R7, R7, 0x1f, RZ ;  /* 0x0000001f07077819 */ /* 0x000fc800000006ff */
[----:B------:R0:W1:Y:S01]  /*98a0*/  SYNCS.PHASECHK.TRANS64.TRYWAIT P1, [UR6+0x19c30], R7 ;  /* 0x019c3007ff0075a7 */ /* 0x0000620008020146 */
[----:B------:R-:W-:Y:S05]  /*98b0*/  @!P0 BRA `(.L_x_12034) ;  /* 0x0000000000048947 */ /* 0x000fea0003800000 */
[----:B------:R-:W-:Y:S01]  /*98c0*/  BPT.TRAP 0x1 ;  /* 0x000000040000795c */ /* 0x000fe20000300000 */
.L_x_12034:
[----:B-1----:R-:W-:Y:S05]  /*98d0*/  @P1 BRA `(.L_x_12035) ;  /* 0x0000000000081947 */ /* 0x002fea0003800000 */
[----:B------:R-:W1:Y:S02]  /*98e0*/  SYNCS.PHASECHK.TRANS64.TRYWAIT P1, [UR6+0x19c30], R7 ;  /* 0x019c3007ff0075a7 */ /* 0x000e640008020146 */
[----:B-1----:R-:W-:Y:S05]  /*98f0*/  @!P1 BRA `(.L_x_12036) ;  /* 0x0000010400889947 */ /* 0x002fea0003800000 */
.L_x_12035:
        /* <DEDUP_REMOVED lines=17> */
.L_x_12037:
[----:B------:R-:W-:Y:S01]  /*9a10*/  ULEA UR11, UR20, UR46, 0x3 ;  /* 0x0000002e140b7291 */ /* 0x000fe2000f8e183f */
[----:B01----:R-:W-:-:S05]  /*9a20*/  IMAD.U32 R7, RZ, RZ, UR19 ;  /* 0x00000013ff077e24 */ /* 0x003fca000f8e00ff */
[----:B------:R-:W-:-:S04]  /*9a30*/  SHF.L.U32 R7, R7, 0x1f, RZ ;  /* 0x0000001f07077819 */ /* 0x000fc800000006ff */
[----:B------:R0:W1:Y:S01]  /*9a40*/  SYNCS.PHASECHK.TRANS64.TRYWAIT P1, [UR11+0x19c50], R7 ;  /* 0x019c5007ff0075a7 */ /* 0x000062000802014b */
[----:B------:R-:W-:Y:S05]  /*9a50*/  @!P0 BRA `(.L_x_12038) ;  /* 0x0000000000048947 */ /* 0x000fea0003800000 */
[----:B------:R-:W-:Y:S01]  /*9a60*/  BPT.TRAP 0x1 ;  /* 0x000000040000795c */ /* 0x000fe20000300000 */
.L_x_12038:
[----:B-1----:R-:W-:Y:S05]  /*9a70*/  @P1 BRA `(.L_x_12039) ;  /* 0x0000000000081947 */ /* 0x002fea0003800000 */
[----:B------:R-:W1:Y:S02]  /*9a80*/  SYNCS.PHASECHK.TRANS64.TRYWAIT P1, [UR11+0x19c50], R7 ;  /* 0x019c5007ff0075a7 */ /* 0x000e64000802014b */
[----:B-1----:R-:W-:Y:S05]  /*9a90*/  @!P1 BRA `(.L_x_12040) ;  /* 0x0000010400389947 */ /* 0x002fea0003800000 */
.L_x_12039:
        /* <DEDUP_REMOVED lines=27> */
.L_x_12041:
[C---:B-1----:R-:W-:Y:S01]  /*9c50*/  FMUL.FTZ R8, R0.reuse, R24 ;  /* 0x0000001800087220 */ /* 0x042fe20000410000 */
        /* <DEDUP_REMOVED lines=81> */
[----:B------:R-:W-:Y:S01]  /*a170*/  UMOV UR6, UR18 ;  /* 0x0000001200067c82 */ /* 0x000fe20008000000 */
[----:B------:R-:W-:-:S03]  /*a180*/  ULEA UR7, UR47, UR46, 0x3 ;  /* 0x0000002e2f077291 */ /* 0x000fc6000f8e183f */
[----:B------:R-:W1:Y:S01]  /*a190*/  MUFU.TANH R31, R31 ;  /* 0x0000001f001f7308 */ /* 0x000e620000002400 */
[----:B--2---:R-:W-:Y:S01]  /*a1a0*/  FMNMX.FTZ R7, R29, R7, !PT ;  /* 0x000000071d077209 */ /* 0x004fe20007810000 */
[----:B------:R-:W-:-:S04]  /*a1b0*/  UIADD3 UR7, UR7, 0x19c40, URZ ;  /* 0x00019c4007077890 */ /* 0x000fc8000fffe03f */
[----:B------:R-:W-:Y:S02]  /*a1c0*/  UPRMT UR7, UR45, 0x654, UR7 ;  /* 0x000006542d077896 */ /* 0x000fe40008000007 */
[----:B------:R-:W2:Y:S01]  /*a1d0*/  MUFU.TANH R32, R32 ;  /* 0x0000002000207308 */ /* 0x000ea20000002400 */
[----:B0-----:R-:W-:-:S06]  /*a1e0*/  FMNMX.FTZ R7, R30, R7, !PT ;  /* 0x000000071e077209 */ /* 0x001fcc0007810000 */
[----:B------:R-:W-:Y:S01]  /*a1f0*/  SYNCS.ARRIVE.TRANS64.RED.A1T0 RZ, [UR7], RZ ;  /* 0x000000ffffff79a7 */ /* 0x000fe20008100407 */
        /* <DEDUP_REMOVED lines=318> */
.L_x_12042:
        /* <DEDUP_REMOVED lines=91> */
.L_x_12032:
        /* <DEDUP_REMOVED lines=10> */
.L_x_12063:
[----:B------:R-:W-:-:S04]  /*bc30*/  UIADD3 UR47, UR19, 0x1, URZ ;  /* 0x00000001132f7890 */ /* 0x000fc8000fffe03f */
[----:B------:R-:W-:-:S04]  /*bc40*/  UISETP.NE.AND UP0, UPT, UR47, 0x2, UPT ;  /* 0x000000022f00788c */ /* 0x000fc8000bf05270 */
[----:B------:R-:W-:Y:S02]  /*bc50*/  USEL UR48, URZ, 0x1, UP0 ;  /* 0x000000013f307887 */ /* 0x000fe40008000000 */
[----:B------:R-:W-:Y:S02]  /*bc60*/  USEL UR47, UR47, URZ, UP0 ;  /* 0x0000003f2f2f7287 */ /* 0x000fe40008000000 */
[----:B------:R-:W-:Y:S01]  /*bc70*/  ULOP3.LUT UR48, UR18, UR48, URZ, 0x3c, !UPT ;  /* 0x0000003012307292 */ /* 0x000fe2000f8e3c3f */
[----:B------:R-:W-:Y:S11]  /*bc80*/  @!P0 BRA `(.L_x_12045) ;  /* 0x0000000000048947 */ /* 0x000ff60003800000 */
[----:B------:R-:W-:Y:S01]  /*bc90*/  BPT.TRAP 0x1 ;  /* 0x000000040000795c */ /* 0x000fe20000300000 */
.L_x_12045:
[----:B------:R-:W-:Y:S01]  /*bca0*/  ULEA UR6, UR47, UR46, 0x3 ;  /* 0x0000002e2f067291 */ /* 0x000fe2000f8e183f */
[----:B------:R-:W-:-:S05]  /*bcb0*/  IMAD.U32 R7, RZ, RZ, UR48 ;  /* 0x00000030ff077e24 */ /* 0x000fca000f8e00ff */
[----:B------:R-:W-:-:S04]  /*bcc0*/  SHF.L.U32 R7, R7, 0x1f, RZ ;  /* 0x0000001f07077819 */ /* 0x000fc800000006ff */
[----:B------:R0:W1:Y:S01]  /*bcd0*/  SYNCS.PHASECHK.TRANS64.TRYWAIT P1, [UR6+0x19c30], R7 ;  /* 0x019c3007ff0075a7 */ /* 0x0000620008020146 */
[----:B------:R-:W-:Y:S05]  /*bce0*/  @!P0 BRA `(.L_x_12046) ;  /* 0x0000000000048947 */ /* 0x000fea0003800000 */
[----:B------:R-:W-:Y:S01]  /*bcf0*/  BPT.TRAP 0x1 ;  /* 0x000000040000795c */ /* 0x000fe20000300000 */
.L_x_12046:
[----:B-1----:R-:W-:Y:S05]  /*bd00*/  @P1 BRA `(.L_x_12047) ;  /* 0x0000000000081947 */ /* 0x002fea0003800000 */
[----:B------:R-:W1:Y:S02]  /*bd10*/  SYNCS.PHASECHK.TRANS64.TRYWAIT P1, [UR6+0x19c30], R7 ;  /* 0x019c3007ff0075a7 */ /* 0x000e640008020146 */
[----:B-1----:R-:W-:Y:S05]  /*bd20*/  @!P1 BRA `(.L_x_12048) ;  /* 0x000000e000ac9947 */ /* 0x002fea0003800000 */
.L_x_12047:
        /* <DEDUP_REMOVED lines=17> */
.L_x_12049:
[----:B------:R-:W-:Y:S01]  /*be40*/  ULEA UR11, UR19, UR46, 0x3 ;  /* 0x0000002e130b7291 */ /* 0x000fe2000f8e183f */
[----:B01----:R-:W-:-:S05]  /*be50*/  IMAD.U32 R7, RZ, RZ, UR18 ;  /* 0x00000012ff077e24 */ /* 0x003fca000f8e00ff */
[----:B------:R-:W-:-:S04]  /*be60*/  SHF.L.U32 R7, R7, 0x1f, RZ ;  /* 0x0000001f07077819 */ /* 0x000fc800000006ff */
[----:B------:R0:W1:Y:S01]  /*be70*/  SYNCS.PHASECHK.TRANS64.TRYWAIT P1, [UR11+0x19c50], R7 ;  /* 0x019c5007ff0075a7 */ /* 0x000062000802014b */
[----:B------:R-:W-:Y:S05]  /*be80*/  @!P0 BRA `(.L_x_12050) ;  /* 0x0000000000048947 */ /* 0x000fea0003800000 */
[----:B------:R-:W-:Y:S01]  /*be90*/  BPT.TRAP 0x1 ;  /* 0x000000040000795c */ /* 0x000fe20000300000 */
.L_x_12050:
[----:B-1----:R-:W-:Y:S05]  /*bea0*/  @P1 BRA `(.L_x_12051) ;  /* 0x0000000000081947 */ /* 0x002fea0003800000 */
[----:B------:R-:W1:Y:S02]  /*beb0*/  SYNCS.PHASECHK.TRANS64.TRYWAIT P1, [UR11+0x19c50], R7 ;  /* 0x019c5007ff0075a7 */ /* 0x000e64000802014b */
[----:B-1----:R-:W-:Y:S05]  /*bec0*/  @!P1 BRA `(.L_x_12052) ;  /* 0x000000e0005c9947 */ /* 0x002fea0003800000 */
.L_x_12051:
        /* <DEDUP_REMOVED lines=27> */
.L_x_12053:
        /* <DEDUP_REMOVED lines=18> */
[----:B-1----:R-:W-:Y:S01]  /*c1a0*/  FMUL.FTZ R8, R0, R25 ;  /* 0x0000001900087220 */ /* 0x002fe20000410000 */
        /* <DEDUP_REMOVED lines=61> */
[----:B------:R-:W0:Y:S01]  /*c580*/  MUFU.TANH R7, R7 ;  /* 0x0000000700077308 */ /* 0x000e220000002400 */
[----:B------:R-:W-:Y:S01]  /*c590*/  IADD3 R34, -R17, 0x1, -R74 ;  /* 0x0000000111227810 */ /* 0x000fe20007ffe94a */
[----:B------:R-:W-:Y:S01]  /*c5a0*/  SYNCS.ARRIVE.TRANS64.RED.A1T0 RZ, [UR6], RZ ;  /* 0x000000ffffff79a7 */ /* 0x000fe20008100406 */
[----:B------:R-:W-:-:S02]  /*c5b0*/  ULOP3.LUT UR6, URZ, UR21, URZ, 0x33, !UPT ;  /* 0x000000153f067292 */ /* 0x000fc4000f8e333f */
[----:B------:R-:W-:-:S03]  /*c5c0*/  IADD3 R82, -R82, UR41, R34 ;  /* 0x0000002952527c10 */ /* 0x000fc6000fffe122 */
[----:B------:R-:W2:Y:S02]  /*c5d0*/  MUFU.TANH R8, R8 ;  /* 0x0000000800087308 */ /* 0x000ea40000002400 */
[C---:B------:R-:W-:Y:S02]  /*c5e0*/  VIADD R81, R82.reuse, UR22 ;  /* 0x0000001652517c36 */ /* 0x040fe40008000000 */
        /* <DEDUP_REMOVED lines=79> */
.L_x_12056:
[----:B------:R-:W-:-:S05]  /*cae0*/  IMAD.U32 R86, RZ, RZ, UR20 ;  /* 0x00000014ff567e24 */ /* 0x000fca000f8e00ff */
[----:B------:R-:W-:-:S13]  /*caf0*/  ISETP.NE.AND P1, PT, R86, 0x1, PT ;  /* 0x000000015600780c */ /* 0x000fda0003f25270 */
[----:B------:R-:W1:Y:S02]  /*cb00*/  @P1 LDC.64 R34, c[0x0][0x9e8] ;  /* 0x00027a00ff221b82 */ /* 0x000e640000000a00 */
[----:B-1----:R-:W-:-:S05]  /*cb10*/  @P1 IMAD.HI.U32 R34, R85, R34, RZ ;  /* 0x0000002255221227 */ /* 0x002fca00078e00ff */
[----:B------:R-:W-:-:S07]  /*cb20*/  @P1 SHF.R.U32.HI R85, RZ, R35, R34 ;  /* 0x00000023ff551219 */ /* 0x000fce0000011622 */
.L_x_12057:
[----:B------:R-:W-:Y:S05]  /*cb30*/  BSYNC B0 ;  /* 0x0000000000007941 */ /* 0x000fea0003800000 */
.L_x_12055:
[----:B------:R-:W-:-:S04]  /*cb40*/  IMAD R85, R85, R86, -R74 ;  /* 0x0000005655557224 */ /* 0x000fc800078e0a4a */
[----:B------:R-:W-:-:S05]  /*cb50*/  IMAD.IADD R85, R85, 0x1, -R17 ;  /* 0x0000000155557824 */ /* 0x000fca00078e0a11 */
[----:B------:R-:W-:Y:S02]  /*cb60*/  VIMNMX R84, R84, R85, !PT ;  /* 0x0000005554547248 */ /* 0x000fe40007fe0100 */
[----:B------:R-:W-:-:S07]  /*cb70*/  VIADDMNMX R83, R85, R86, R83, PT ;  /* 0x0000005655537246 */ /* 0x000fce0003800153 */
.L_x_12054:
        /* <DEDUP_REMOVED lines=116> */
.L_x_12060:
[----:B------:R-:W-:-:S05]  /*d2c0*/  IMAD.U32 R83, RZ, RZ, UR20 ;  /* 0x00000014ff537e24 */ /* 0x000fca000f8e00ff */
[----:B------:R-:W-:-:S13]  /*d2d0*/  ISETP.NE.AND P2, PT, R83, 0x1, PT ;  /* 0x000000015300780c */ /* 0x000fda0003f45270 */
[----:B------:R-:W0:Y:S02]  /*d2e0*/  @P2 LDC.64 R34, c[0x0][0x9e8] ;  /* 0x00027a00ff222b82 */ /* 0x000e240000000a00 */
[----:B0-----:R-:W-:-:S05]  /*d2f0*/  @P2 IMAD.HI.U32 R34, R78, R34, RZ ;  /* 0x000000224e222227 */ /* 0x001fca00078e00ff */
[----:B------:R-:W-:-:S07]  /*d300*/  @P2 SHF.R.U32.HI R78, RZ, R35, R34 ;  /* 0x00000023ff4e2219 */ /* 0x000fce0000011622 */
.L_x_12061:
[----:B------:R-:W-:Y:S05]  /*d310*/  BSYNC B0 ;  /* 0x0000000000007941 */ /* 0x000fea0003800000 */
.L_x_12059:
[----:B------:R-:W-:-:S04]  /*d320*/  IMAD R74, R78, R83, -R74 ;  /* 0x000000534e4a7224 */ /* 0x000fc800078e0a4a */
[----:B------:R-:W-:-:S05]  /*d330*/  IMAD.IADD R74, R74, 0x1, -R17 ;  /* 0x000000014a4a7824 */ /* 0x000fca00078e0a11 */
[----:B------:R-:W-:Y:S02]  /*d340*/  VIMNMX R82, R82, R74, !PT ;  /* 0x0000004a52527248 */ /* 0x000fe40007fe0100 */
[----:B------:R-:W-:-:S07]  /*d350*/  VIADDMNMX R81, R74, R83, R81, PT ;  /* 0x000000534a517246 */ /* 0x000fce0003800151 */
.L_x_12058:
        /* <DEDUP_REMOVED lines=20> */
[----:B------:R-:W-:Y:S02]  /*d4a0*/  FMNMX.FTZ R10, R26, R10, !PT ;  /* 0x0000000a1a0a7209 */ /* 0x000fe40007810000 */
[C---:B------:R-:W-:Y:S02]  /*d4b0*/  ISETP.GT.AND P6, PT, R82.reuse, 0x9, P1 ;  /* 0x000000095200780c */ /* 0x040fe40000fc4270 */
[----:B------:R-:W-:Y:S02]  /*d4c0*/  FMNMX.FTZ R10, R29, R10, !PT ;  /* 0x0000000a1d0a7209 */ /* 0x000fe40007810000 */
[----:B------:R-:W-:Y:S02]  /*d4d0*/  ISETP.GT.AND P2, PT, R82, 0x10, P1 ;  /* 0x000000105200780c */ /* 0x000fe40000f44270 */
[----:B------:R-:W-:-:S02]  /*d4e0*/  FMNMX.FTZ R10, R30, R10, !PT ;  /* 0x0000000a1e0a7209 */ /* 0x000fc40007810000 */
[C---:B------:R-:W-:Y:S02]  /*d4f0*/  ISETP.GT.AND P3, PT, R82.reuse, 0x11, P1 ;  /* 0x000000115200780c */ /* 0x040fe40000f64270 */
[----:B------:R-:W-:Y:S02]  /*d500*/  FMNMX.FTZ R10, R33, R10, !PT ;  /* 0x0000000a210a7209 */ /* 0x000fe40007810000 */
[----:B------:R-:W-:Y:S02]  /*d510*/  ISETP.GT.AND P4, PT, R82, 0x18, P1 ;  /* 0x000000185200780c */ /* 0x000fe40000f84270 */
[----:B------:R-:W-:Y:S02]  /*d520*/  FMNMX.FTZ R10, R36, R10, !PT ;  /* 0x0000000a240a7209 */ /* 0x000fe40007810000 */
[----:B------:R-:W-:Y:S02]  /*d530*/  ISETP.GT.AND P5, PT, R82, 0x19, P1 ;  /* 0x000000195200780c */ /* 0x000fe40000fa4270 */
[----:B------:R-:W-:-:S02]  /*d540*/  FMNMX.FTZ R10, R39, R10, !PT ;  /* 0x0000000a270a7209 */ /* 0x000fc40007810000 */
[C---:B------:R-:W-:Y:S02]  /*d550*/  ISETP.LT.OR P6, PT, R81.reuse, 0xa, P6 ;  /* 0x0000000a5100780c */ /* 0x040fe400037c1670 */
[----:B------:R-:W-:Y:S02]  /*d560*/  FMNMX.FTZ R10, R40, R10, !PT ;  /* 0x0000000a280a7209 */ /* 0x000fe40007810000 */
[----:B------:R-:W-:Y:S02]  /*d570*/  ISETP.LT.OR P2, PT, R81, 0x11, P2 ;  /* 0x000000115100780c */ /* 0x000fe40001741670 */
[----:B------:R-:W-:Y:S02]  /*d580*/  FMNMX.FTZ R10, R43, R10, !PT ;  /* 0x0000000a2b0a7209 */ /* 0x000fe40007810000 */
[----:B------:R-:W-:Y:S02]  /*d590*/  ISETP.LT.OR P3, PT, R81, 0x12, P3 ;  /* 0x000000125100780c */ /* 0x000fe40001f61670 */
[----:B------:R-:W-:-:S02]  /*d5a0*/  FMNMX.FTZ R10, R44, R10, !PT ;  /* 0x0000000a2c0a7209 */ /* 0x000fc40007810000 */
[----:B------:R-:W-:Y:S02]  /*d5b0*/  ISETP.LT.OR P4, PT, R81, 0x19, P4 ;  /* 0x000000195100780c */ /* 0x000fe40002781670 */
[----:B------:R-:W-:Y:S02]  /*d5c0*/  FMNMX.FTZ R10, R47, R10, !PT ;  /* 0x0000000a2f0a7209 */ /* 0x000fe40007810000 */
[----:B------:R-:W-:Y:S02]  /*d5d0*/  ISETP.LT.OR P5, PT, R81, 0x1a, P5 ;  /* 0x0000001a5100780c */ /* 0x000fe40002fa1670 */
[----:B------:R-:W-:Y:S02]  /*d5e0*/  FMNMX.FTZ R10, R48, R10, !PT ;  /* 0x0000000a300a7209 */ /* 0x000fe40007810000 */
[----:B------:R-:W-:Y:S02]  /*d5f0*/  LOP3.LUT R16, R16, 0xfffffffd, RZ, 0xc0, !PT ;  /* 0xfffffffd10107812 */ /* 0x000fe400078ec0ff */
[----:B------:R-:W-:-:S02]  /*d600*/  FMNMX.FTZ R10, R51, R10, !PT ;  /* 0x0000000a330a7209 */ /* 0x000fc40007810000 */
[----:B------:R-:W-:Y:S02]  /*d610*/  FSEL R14, R14, -INF , !P6 ;  /* 0xff8000000e0e7808 */ /* 0x000fe40007000000 */
[----:B------:R-:W-:Y:S02]  /*d620*/  FMNMX.FTZ R10, R52, R10, !PT ;  /* 0x0000000a340a7209 */ /* 0x000fe40007810000 */
[----:B------:R-:W-:Y:S02]  /*d630*/  FSEL R21, R21, -INF , !P2 ;  /* 0xff80000015157808 */ /* 0x000fe40005000000 */
[----:B------:R-:W-:Y:S02]  /*d640*/  FMNMX.FTZ R10, R57, R10, !PT ;  /* 0x0000000a390a7209 */ /* 0x000fe40007810000 */
[----:B------:R-:W-:Y:S02]  /*d650*/  FSEL R24, R24, -INF , !P3 ;  /* 0xff80000018187808 */ /* 0x000fe40005800000 */
[----:B------:R-:W-:-:S02]  /*d660*/  FMNMX.FTZ R10, R58, R10, !PT ;  /* 0x0000000a3a0a7209 */ /* 0x000fc40007810000 */
[----:B------:R-:W-:Y:S02]  /*d670*/  FSEL R27, R27, -INF , !P4 ;  /* 0xff8000001b1b7808 */ /* 0x000fe40006000000 */
[----:B------:R-:W-:Y:S02]  /*d680*/  FMNMX.FTZ R10, R61, R10, !PT ;  /* 0x0000000a3d0a7209 */ /* 0x000fe40007810000 */
[----:B------:R-:W-:Y:S02]  /*d690*/  FSEL R28, R28, -INF , !P5 ;  /* 0xff8000001c1c7808 */ /* 0x000fe40006800000 */
[C---:B------:R-:W-:Y:S02]  /*d6a0*/  ISETP.GT.AND P6, PT, R82.reuse, 0x20, P1 ;  /* 0x000000205200780c */ /* 0x040fe40000fc4270 */
[C---:B------:R-:W-:Y:S02]  /*d6b0*/  ISETP.GT.AND P2, PT, R82.reuse, 0x21, P1 ;  /* 0x000000215200780c */ /* 0x040fe40000f44270 */
[----:B------:R-:W-:-:S02]  /*d6c0*/  ISETP.GT.AND P3, PT, R82, 0x28, P1 ;  /* 0x000000285200780c */ /* 0x000fc40000f64270 */
[C---:B------:R-:W-:Y:S02]  /*d6d0*/  ISETP.GT.AND P4, PT, R82.reuse, 0x29, P1 ;  /* 0x000000295200780c */ /* 0x040fe40000f84270 */
[----:B------:R-:W-:Y:S02]  /*d6e0*/  ISETP.GT.AND P5, PT, R82, 0x30, P1 ;  /* 0x000000305200780c */ /* 0x000fe40000fa4270 */
[----:B------:R-:W-:Y:S02]  /*d6f0*/  FMNMX.FTZ R10, R62, R10, !PT ;  /* 0x0000000a3e0a7209 */ /* 0x000fe40007810000 */
[----:B------:R-:W-:Y:S02]  /*d700*/  @P0 LOP3.LUT R16, R16, 0x2, RZ, 0xfc, !PT ;  /* 0x0000000210100812 */ /* 0x000fe400078efcff */
[----:B------:R-:W-:Y:S02]  /*d710*/  ISETP.GT.AND P0, PT, R82, 0x78, P1 ;  /* 0x000000785200780c */ /* 0x000fe40000f04270 */
[----:B------:R-:W-:-:S02]  /*d720*/  ISETP.LT.OR P6, PT, R81, 0x21, P6 ;  /* 0x000000215100780c */ /* 0x000fc400037c1670 */
[C---:B------:R-:W-:Y:S02]  /*d730*/  ISETP.LT.OR P2, PT, R81.reuse, 0x22, P2 ;  /* 0x000000225100780c */ /* 0x040fe40001741670 */
[C---:B------:R-:W-:Y:S02]  /*d740*/  ISETP.LT.OR P3, PT, R81.reuse, 0x29, P3 ;  /* 0x000000295100780c */ /* 0x040fe40001f61670 */
[C---:B------:R-:W-:Y:S02]  /*d750*/  ISETP.LT.OR P4, PT, R81.reuse, 0x2a, P4 ;  /* 0x0000002a5100780c */ /* 0x040fe40002781670 */
[----:B------:R-:W-:Y:S02]  /*d760*/  ISETP.LT.OR P5, PT, R81, 0x31, P5 ;  /* 0x000000315100780c */ /* 0x000fe40002fa1670 */
[----:B------:R-:W-:Y:S02]  /*d770*/  FMNMX.FTZ R10, R65, R10, !PT ;  /* 0x0000000a410a7209 */ /* 0x000fe40007810000 */
        /* <DEDUP_REMOVED lines=11> */
[----:B------:R-:W-:Y:S02]  /*d830*/  LOP3.LUT R16, R16, 0xfffffff7, RZ, 0xc0, !PT ;  /* 0xfffffff710107812 */ /* 0x000fe400078ec0ff */
[----:B------:R-:W-:-:S02]  /*d840*/  FMNMX.FTZ R10, R69, R10, !PT ;  /* 0x0000000a450a7209 */ /* 0x000fc40007810000 */
[C---:B------:R-:W-:Y:S02]  /*d850*/  ISETP.LT.OR P6, PT, R81.reuse, 0x32, P6 ;  /* 0x000000325100780c */ /* 0x040fe400037c1670 */
[C---:B------:R-:W-:Y:S02]  /*d860*/  ISETP.LT.OR P2, PT, R81.reuse, 0x39, P2 ;  /* 0x000000395100780c */ /* 0x040fe40001741670 */
[C---:B------:R-:W-:Y:S02]  /*d870*/  ISETP.LT.OR P3, PT, R81.reuse, 0x3a, P3 ;  /* 0x0000003a5100780c */ /* 0x040fe40001f61670 */
[C---:B------:R-:W-:Y:S02]  /*d880*/  ISETP.LT.OR P4, PT, R81.reuse, 0x41, P4 ;  /* 0x000000415100780c */ /* 0x040fe40002781670 */
[----:B------:R-:W-:Y:S02]  /*d890*/  ISETP.LT.OR P5, PT, R81, 0x42, P5 ;  /* 0x000000425100780c */ /* 0x000fe40002fa1670 */
[----:B------:R-:W-:-:S02]  /*d8a0*/  @P0 LOP3.LUT R16, R16, 0x8, RZ, 0xfc, !PT ;  /* 0x0000000810100812 */ /* 0x000fc400078efcff */
[----:B------:R-:W-:Y:S02]  /*d8b0*/  ISETP.GT.AND P0, PT, R82, RZ, P1 ;  /* 0x000000ff5200720c */ /* 0x000fe40000f04270 */
        /* <DEDUP_REMOVED lines=17> */
[----:B------:R-:W-:Y:S02]  /*d9d0*/  FMNMX.FTZ R10, R75, R10, !PT ;  /* 0x0000000a4b0a7209 */ /* 0x000fe40007810000 */
[----:B------:R-:W-:Y:S02]  /*d9e0*/  LOP3.LUT R16, R16, 0xffffff7f, RZ, 0xc0, !PT ;  /* 0xffffff7f10107812 */ /* 0x000fe400078ec0ff */
        /* <DEDUP_REMOVED lines=10> */
[----:B------:R-:W-:Y:S02]  /*da90*/  ISETP.GT.AND P1, PT, R82, 0x79, P1 ;  /* 0x000000795200780c */ /* 0x000fe40000f24270 */
[----:B------:R-:W-:Y:S02]  /*daa0*/  FMNMX.FTZ R10, R80, R10, !PT ;  /* 0x0000000a500a7209 */ /* 0x000fe40007810000 */
[----:B------:R-:W-:Y:S02]  /*dab0*/  @P0 LOP3.LUT R16, R16, 0x80, RZ, 0xfc, !PT ;  /* 0x0000008010100812 */ /* 0x000fe400078efcff */
[----:B------:R-:W-:Y:S02]  /*dac0*/  FMNMX.FTZ R10, R79, R10, !PT ;  /* 0x0000000a4f0a7209 */ /* 0x000fe40007810000 */
[C---:B------:R-:W-:Y:S02]  /*dad0*/  LOP3.LUT P0, RZ, R16.reuse, 0x40000000, RZ, 0xc0, !PT ;  /* 0x4000000010ff7812 */ /* 0x040fe4000780c0ff */
[----:B------:R-:W-:Y:S01]  /*dae0*/  LOP3.LUT R16, R16, 0xffffffdf, RZ, 0xc0, !PT ;  /* 0xffffffdf10107812 */ /* 0x000fe200078ec0ff */
[----:B------:R-:W0:Y:S01]  /*daf0*/  SHFL.BFLY PT, R35, R10, 0x2, 0x1f ;  /* 0x0c401f000a237f89 */ /* 0x000e2200000e0000 */
[----:B------:R-:W-:-:S02]  /*db00*/  ISETP.LT.OR P0, PT, R81, 0x5a, P0 ;  /* 0x0000005a5100780c */ /* 0x000fc40000701670 */
[----:B------:R-:W-:Y:S02]  /*db10*/  @P1 LOP3.LUT R16, R16, 0x20, RZ, 0xfc, !PT ;  /* 0x0000002010101812 */ /* 0x000fe400078efcff */
[C---:B------:R-:W-:Y:S02]  /*db20*/  ISETP.LT.OR P6, PT, R81.reuse, 0x71, P6 ;  /* 0x000000715100780c */ /* 0x040fe400037c1670 */
[C---:B------:R-:W-:Y:S02]  /*db30*/  LOP3.LUT P1, RZ, R16.reuse, 0x2, RZ, 0xc0, !PT ;  /* 0x0000000210ff7812 */ /* 0x040fe4000782c0ff */
[----:B------:R-:W-:Y:S02]  /*db40*/  LOP3.LUT R16, R16, 0xfffffeff, RZ, 0xc0, !PT ;  /* 0xfffffeff10107812 */ /* 0x000fe400078ec0ff */
[----:B------:R-:W-:-:S03]  /*db50*/  ISETP.LT.OR P1, PT, R81, 0x72, P1 ;  /* 0x000000725100780c */ /* 0x000fc60000f21670 */
[----:B------:R-:W-:Y:S02]  /*db60*/  @P0 LOP3.LUT R16, R16, 0x100, RZ, 0xfc, !PT ;  /* 0x0000010010100812 */ /* 0x000fe400078efcff */
[C---:B------:R-:W-:Y:S02]  /*db70*/  ISETP.LT.OR P0, PT, R81.reuse, 0x61, P2 ;  /* 0x000000615100780c */ /* 0x040fe40001701670 */
[C---:B------:R-:W-:Y:S02]  /*db80*/  LOP3.LUT P2, RZ, R16.reuse, 0x8, RZ, 0xc0, !PT ;  /* 0x0000000810ff7812 */ /* 0x040fe4000784c0ff */
[----:B------:R-:W-:Y:S02]  /*db90*/  LOP3.LUT R16, R16, 0xffffffbf, RZ, 0xc0, !PT ;  /* 0xffffffbf10107812 */ /* 0x000fe400078ec0ff */
[----:B------:R-:W-:Y:S02]  /*dba0*/  ISETP.LT.OR P2, PT, R81, 0x79, P2 ;  /* 0x000000795100780c */ /* 0x000fe40001741670 */
[----:B0-----:R-:W-:-:S02]  /*dbb0*/  FMNMX.FTZ R10, R10, R35, !PT ;  /* 0x000000230a0a7209 */ /* 0x001fc40007810000 */
[----:B------:R-:W-:Y:S02]  /*dbc0*/  FSEL R72, R72, -INF , !P1 ;  /* 0xff80000048487808 */ /* 0x000fe40004800000 */
[----:B------:R-:W-:Y:S01]  /*dbd0*/  FSEL R76, R76, -INF , !P2 ;  /* 0xff8000004c4c7808 */ /* 0x000fe20005000000 */
[----:B------:R-:W0:Y:S01]  /*dbe0*/  SHFL.BFLY PT, R35, R10, 0x1, 0x1f ;  /* 0x0c201f000a237f89 */ /* 0x000e2200000e0000 */
[----:B------:R-:W-:Y:S02]  /*dbf0*/  @P0 LOP3.LUT R16, R16, 0x40, RZ, 0xfc, !PT ;  /* 0x0000004010100812 */ /* 0x000fe400078efcff */
[----:B------:R-:W-:Y:S02]  /*dc00*/  ISETP.LT.OR P0, PT, R81, 0x62, P3 ;  /* 0x000000625100780c */ /* 0x000fe40001f01670 */
[C---:B------:R-:W-:Y:S02]  /*dc10*/  LOP3.LUT P3, RZ, R16.reuse, 0x80, RZ, 0xc0, !PT ;  /* 0x0000008010ff7812 */ /* 0x040fe4000786c0ff */
[----:B------:R-:W-:-:S02]  /*dc20*/  LOP3.LUT R16, R16, 0xffffffef, RZ, 0xc0, !PT ;  /* 0xffffffef10107812 */ /* 0x000fc400078ec0ff */
[----:B------:R-:W-:-:S04]  /*dc30*/  ISETP.LT.OR P3, PT, R81, 0x1, P3 ;  /* 0x000000015100780c */ /* 0x000fc80001f61670 */
[----:B------:R-:W-:-:S03]  /*dc40*/  FSEL R9, R9, -INF , !P3 ;  /* 0xff80000009097808 */ /* 0x000fc60005800000 */
[----:B------:R-:W-:Y:S02]  /*dc50*/  @P0 LOP3.LUT R16, R16, 0x10, RZ, 0xfc, !PT ;  /* 0x0000001010100812 */ /* 0x000fe400078efcff */
[C---:B------:R-:W-:Y:S02]  /*dc60*/  ISETP.LT.OR P0, PT, R81.reuse, 0x69, P4 ;  /* 0x000000695100780c */ /* 0x040fe40002701670 */
[C---:B------:R-:W-:Y:S02]  /*dc70*/  LOP3.LUT P4, RZ, R16.reuse, 0x20, RZ, 0xc0, !PT ;  /* 0x0000002010ff7812 */ /* 0x040fe4000788c0ff */
[----:B------:R-:W-:Y:S02]  /*dc80*/  LOP3.LUT R16, R16, 0xfffffffb, RZ, 0xc0, !PT ;  /* 0xfffffffb10107812 */ /* 0x000fe400078ec0ff */
[----:B0-----:R-:W-:Y:S02]  /*dc90*/  FMNMX.FTZ R10, R10, R35, !PT ;  /* 0x000000230a0a7209 */ /* 0x001fe40007810000 */
[----:B------:R-:W-:-:S04]  /*dca0*/  ISETP.LT.OR P4, PT, R81, 0x7a, P4 ;  /* 0x0000007a5100780c */ /* 0x000fc80002781670 */
[----:B------:R-:W-:Y:S02]  /*dcb0*/  FSEL R77, R77, -INF , !P4 ;  /* 0xff8000004d4d7808 */ /* 0x000fe40006000000 */
[----:B------:R-:W-:Y:S02]  /*dcc0*/  @P0 LOP3.LUT R16, R16, 0x4, RZ, 0xfc, !PT ;  /* 0x0000000410100812 */ /* 0x000fe400078efcff */
[----:B------:R-:W-:Y:S02]  /*dcd0*/  ISETP.LT.OR P0, PT, R81, 0x6a, P5 ;  /* 0x0000006a5100780c */ /* 0x000fe40002f01670 */
[----:B------:R-:W-:Y:S02]  /*dce0*/  FSETP.NEU.FTZ.AND P5, PT, R10, -INF , PT ;  /* 0xff8000000a00780b */ /* 0x000fe40003fbd000 */
[----:B------:R-:W-:Y:S02]  /*dcf0*/  LOP3.LUT R16, R16, 0xefffffff, RZ, 0xc0, !PT ;  /* 0xefffffff10107812 */ /* 0x000fe400078ec0ff */
[----:B------:R-:W-:-:S05]  /*dd00*/  FSEL R35, R10, RZ, P5 ;  /* 0x000000ff0a237208 */ /* 0x000fca0002800000 */
[----:B------:R-:W-:Y:S01]  /*dd10*/  FADD.FTZ R5, -R35, R5 ;  /* 0x0000000523057221 */ /* 0x000fe20000010100 */
[----:B------:R-:W-:Y:S01]  /*dd20*/  IMAD.U32 R35, RZ, RZ, UR6 ;  /* 0x00000006ff237e24 */ /* 0x000fe2000f8e00ff */
[----:B------:R-:W-:Y:S02]  /*dd30*/  @P0 LOP3.LUT R16, R16, 0x10000000, RZ, 0xfc, !PT ;  /* 0x1000000010100812 */ /* 0x000fe400078efcff */
[----:B------:R-:W-:Y:S01]  /*dd40*/  FMUL.FTZ R5, R5, UR6 ;  /* 0x0000000605057c20 */ /* 0x000fe20008410000 */
[----:B------:R-:W-:Y:S01]  /*dd50*/  FFMA.FTZ R35, R10, R35, -8 ;  /* 0xc10000000a237423 */ /* 0x000fe20000010023 */
[----:B------:R-:W-:-:S04]  /*dd60*/  LOP3.LUT R16, R16, 0xdfffffff, RZ, 0xc0, !PT ;  /* 0xdfffffff10107812 */ /* 0x000fc800078ec0ff */
[----:B------:R-:W-:Y:S01]  /*dd70*/  FSEL R74, R35, RZ, P5 ;  /* 0x000000ff234a7208 */ /* 0x000fe20002800000 */
[----:B------:R-:W-:Y:S01]  /*dd80*/  MUFU.EX2 R5, R5 ;  /* 0x0000000500057308 */ /* 0x000fe20000000800 */
[----:B------:R-:W-:Y:S02]  /*dd90*/  FMNMX.FTZ R35, R9, R4, !PT ;  /* 0x0000000409237209 */ /* 0x000fe40007810000 */
[----:B------:R-:W-:Y:S01]  /*dda0*/  @P6 LOP3.LUT R16, R16, 0x20000000, RZ, 0xfc, !PT ;  /* 0x2000000010106812 */ /* 0x000fe200078efcff */
[----:B------:R-:W-:-:S01]  /*ddb0*/  FFMA.FTZ R7, R7, UR6, -R74 ;  /* 0x0000000607077c23 */ /* 0x000fc2000801084a */
[----:B------:R-:W-:Y:S01]  /*ddc0*/  FMNMX.FTZ R35, R34, R35, !PT ;  /* 0x0000002322237209 */ /* 0x000fe20007810000 */
[----:B------:R-:W-:-:S01]  /*ddd0*/  FFMA.FTZ R8, R8, UR6, -R74 ;  /* 0x0000000608087c23 */ /* 0x000fc2000801084a */
[----:B------:R-:W-:Y:S01]  /*dde0*/  LOP3.LUT P6, RZ, R16, 0x100, RZ, 0xc0, !PT ;  /* 0x0000010010ff7812 */ /* 0x000fe200078cc0ff */
[----:B------:R-:W-:-:S01]  /*ddf0*/  FFMA.FTZ R11, R11, UR6, -R74 ;  /* 0x000000060b0b7c23 */ /* 0x000fc2000801084a */
[----:B------:R-:W-:Y:S01]  /*de00*/  FMNMX.FTZ R35, R13, R35, !PT ;  /* 0x000000230d237209 */ /* 0x000fe20007810000 */
[----:B------:R-:W-:-:S01]  /*de10*/  FFMA.FTZ R12, R12, UR6, -R74 ;  /* 0x000000060c0c7c23 */ /* 0x000fc2000801084a */
[----:B------:R-:W-:Y:S01]  /*de20*/  LOP3.LUT P0, RZ, R16, 0x40, RZ, 0xc0, !PT ;  /* 0x0000004010ff7812 */ /* 0x000fe2000780c0ff */
[----:B------:R-:W-:-:S01]  /*de30*/  FFMA.FTZ R15, R15, UR6, -R74 ;  /* 0x000000060f0f7c23 */ /* 0x000fc2000801084a */
[----:B------:R-:W-:Y:S01]  /*de40*/  FMNMX.FTZ R35, R14, R35, !PT ;  /* 0x000000230e237209 */ /* 0x000fe20007810000 */
[----:B------:R-:W-:-:S01]  /*de50*/  FFMA.FTZ R20, R20, UR6, -R74 ;  /* 0x0000000614147c23 */ /* 0x000fc2000801084a */
[----:B------:R-:W-:Y:S01]  /*de60*/  FSEL R60, R60, -INF , !P6 ;  /* 0xff8000003c3c7808 */ /* 0x000fe20007000000 */
        /* <DEDUP_REMOVED lines=48> */
[----:B------:R-:W-:-:S02]  /*e170*/  LOP3.LUT P0, RZ, R16, 0x8000000, RZ, 0xc0, !PT ;  /* 0x0800000010ff7812 */ /* 0x000fc4000780c0ff */
        /* <DEDUP_REMOVED lines=28> */
[----:B-1----:R-:W-:-:S01]  /*e340*/  FFMA.FTZ R3, R5, R3, R35 ;  /* 0x0000000305037223 */ /* 0x002fc20000010023 */
[----:B0-----:R-:W-:-:S03]  /*e350*/  FMNMX.FTZ R79, R78, R79, !PT ;  /* 0x0000004f4e4f7209 */ /* 0x001fc60007810000 */
[----:B------:R-:W-:-:S03]  /*e360*/  FADD.FTZ R3, R8, R3 ;  /* 0x0000000308037221 */ /* 0x000fc60000010000 */
[----:B------:R-:W-:Y:S01]  /*e370*/  MUFU.EX2 R39, R39 ;  /* 0x0000002700277308 */ /* 0x000fe20000000800 */
[----:B------:R-:W0:Y:S07]  /*e380*/  SHFL.BFLY PT, R7, R79, 0x1, 0x1f ;  /* 0x0c201f004f077f89 */ /* 0x000e2e00000e0000 */
[----:B------:R-:W-:Y:S08]  /*e390*/  MUFU.EX2 R40, R40 ;  /* 0x0000002800287308 */ /* 0x000ff00000000800 */
[----:B------:R-:W-:Y:S08]  /*e3a0*/  MUFU.EX2 R43, R43 ;  /* 0x0000002b002b7308 */ /* 0x000ff00000000800 */
[----:B------:R-:W-:Y:S01]  /*e3b0*/  MUFU.EX2 R44, R44 ;  /* 0x0000002c002c7308 */ /* 0x000fe20000000800 */
[----:B0-----:R-:W-:-:S04]  /*e3c0*/  FMNMX.FTZ R7, R79, R7, !PT ;  /* 0x000000074f077209 */ /* 0x001fc80007810000 */
[----:B------:R-:W-:-:S03]  /*e3d0*/  FSETP.NEU.FTZ.AND P1, PT, R7, -INF , PT ;  /* 0xff8000000700780b */ /* 0x000fc60003f3d000 */
[----:B------:R-:W-:Y:S01]  /*e3e0*/  MUFU.EX2 R47, R47 ;  /* 0x0000002f002f7308 */ /* 0x000fe20000000800 */
[----:B------:R-:W-:-:S05]  /*e3f0*/  FSEL R78, R7, RZ, P1 ;  /* 0x000000ff074e7208 */ /* 0x000fca0000800000 */
[----:B------:R-:W-:Y:S01]  /*e400*/  FADD.FTZ R4, -R78, R4 ;  /* 0x000000044e047221 */ /* 0x000fe20000010100 */
[----:B------:R-:W-:Y:S01]  /*e410*/  IMAD.U32 R78, RZ, RZ, UR6 ;  /* 0x00000006ff4e7e24 */ /* 0x000fe2000f8e00ff */
[----:B------:R-:W-:Y:S02]  /*e420*/  MUFU.EX2 R48, R48 ;  /* 0x0000003000307308 */ /* 0x000fe40000000800 */
        /* <DEDUP_REMOVED lines=146> */
.L_x_12062:
        /* <DEDUP_REMOVED lines=91> */
.L_x_12044:
[----:B------:R-:W-:Y:S06]  /*f300*/  BAR.ARV 0x8, 0x200 ;  /* 0x0208000000007b1d */ /* 0x000fec0000002000 */
[----:B------:R-:W-:Y:S05]  /*f310*/  @!P0 BRA `(.L_x_12064) ;  /* 0x0000000000048947 */ /* 0x000fea0003800000 */
[----:B------:R-:W-:Y:S01]  /*f320*/  BPT.TRAP 0x1 ;  /* 0x000000040000795c */ /* 0x000fe20000300000 */
.L_x_12064:
[----:B------:R-:W-:Y:S01]  /*f330*/  ULEA UR14, UR47, UR46, 0x3 ;  /* 0x0000002e2f0e7291 */ /* 0x000fe2000f8e183f */
[----:B------:R-:W-:-:S05]  /*f340*/  IMAD.U32 R0, RZ, RZ, UR48 ;  /* 0x00000030ff007e24 */ /* 0x000fca000f8e00ff */
[----:B------:R-:W-:-:S04]  /*f350*/  SHF.L.U32 R0, R0, 0x1f, RZ ;  /* 0x0000001f00007819 */ /* 0x000fc800000006ff */
[----:B------:R0:W1:Y:S01]  /*f360*/  SYNCS.PHASECHK.TRANS64.TRYWAIT P1, [UR14+0x19c50], R0 ;  /* 0x019c5000ff0075a7 */ /* 0x000062000802014e */
[----:B------:R-:W-:Y:S05]  /*f370*/  @!P0 BRA `(.L_x_12065) ;  /* 0x0000000000048947 */ /* 0x000fea0003800000 */
[----:B------:R-:W-:Y:S01]  /*f380*/  BPT.TRAP 0x1 ;  /* 0x000000040000795c */ /* 0x000fe20000300000 */
.L_x_12065:
[----:B-1----:R-:W-:Y:S05]  /*f390*/  @P1 BRA `(.L_x_12066) ;  /* 0x0000000000081947 */ /* 0x002fea0003800000 */
[----:B------:R-:W1:Y:S02]  /*f3a0*/  SYNCS.PHASECHK.TRANS64.TRYWAIT P1, [UR14+0x19c50], R0 ;  /* 0x019c5000ff0075a7 */ /* 0x000e64000802014e */
[----:B-1----:R-:W-:Y:S05]  /*f3b0*/  @!P1 BRA `(.L_x_12067) ;  /* 0x000000ac00389947 */ /* 0x002fea0003800000 */
.L_x_12066:
[----:B------:R-:W-:Y:S01]  /*f3c0*/  ULDC.64 UR4, c[0x0][0x9a0] ;  /* 0x0002680000047ab9 */ /* 0x000fe20000000a00 */
[----:B------:R-:W-:Y:S01]  /*f3d0*/  UIADD3 UR46, UR46, 0x3000, URZ ;  /* 0x000030002e2e7890 */ /* 0x000fe2000fffe03f */
[----:B------:R-:W-:Y:S01]  /*f3e0*/  WARPGROUP.ARRIVE ;  /* 0x00000000000079c5 */ /* 0x000fe20000000000 */
[----:B------:R-:W-:Y:S01]  /*f3f0*/  UISETP.NE.U32.AND UP0, UPT, UR4, URZ, UPT ;  /* 0x0000003f0400728c */ /* 0x000fe2000bf05070 */
[----:B------:R-:W-:Y:S01]  /*f400*/  IMAD.MOV.U32 R6, RZ, RZ, 0x3f800000 ;  /* 0x3f800000ff067424 */ /* 0x000fe200078e00ff */
[----:B------:R-:W-:Y:S02]  /*f410*/  USHF.R.U32.HI UR46, URZ, 0x4, UR46 ;  /* 0x000000043f2e7899 */ /* 0x000fe4000801162e */
[----:B------:R-:W-:Y:S02]  /*f420*/  UISETP.NE.AND.EX UP0, UPT, UR5, URZ, UPT, UP0 ;  /* 0x0000003f0500728c */ /* 0x000fe4000bf05300 */
[----:B------:R-:W-:-:S04]  /*f430*/  ULOP3.LUT UR46, UR46, 0x3fff, URZ, 0xc0, !UPT ;  /* 0x00003fff2e2e7892 */ /* 0x000fc8000f8ec03f */
[----:B------:R-:W-:Y:S01]  /*f440*/  ULOP3.LUT UR46, UR46, 0x10000, URZ, 0xfc, !UPT ;  /* 0x000100002e2e7892 */ /* 0x000fe2000f8efc3f */
[----:B------:R-:W-:-:S04]  /*f450*/  PLOP3.LUT P1, PT, PT, PT, UP0, 0x80, 0x0 ;  /* 0x000000000000781c */ /* 0x000fc80003f2f008 */
[----:B------:R-:W-:Y:S01]  /*f460*/  @UP0 USHF.R.S32.HI UR7, URZ, 0x1f, UR51 ;  /* 0x0000001f3f070899 */ /* 0x000fe20008011433 */
[----:B------:R-:W-:Y:S01]  /*f470*/  @UP0 ULDC.64 UR10, c[0x0][0x9c8] ;  /* 0x00027200000a0ab9 */ /* 0x000fe20000000a00 */
[----:B------:R-:W-:Y:S02]  /*f480*/  @UP0 ULDC.64 UR12, c[0x0][0x9d0] ;  /* 0x00027400000c0ab9 */ /* 0x000fe40000000a00 */
[----:B------:R-:W-:Y:S02]  /*f490*/  @UP0 UIMAD UR7, UR7, UR10, URZ ;  /* 0x0000000a070702a4 */ /* 0x000fe4000f8e023f */
[----:B------:R-:W-:Y:S02]  /*f4a0*/  @UP0 UIMAD.WIDE.U32 UR8, UR51, UR10, URZ ;  /* 0x0000000a330802a5 */ /* 0x000fe4000f8e003f */
[----:B------:R-:W-:Y:S02]  /*f4b0*/  @UP0 UIMAD UR10, UR51, UR11, UR7 ;  /* 0x0000000b330a02a4 */ /* 0x000fe4000f8e0207 */
[----:B------:R-:W-:-:S02]  /*f4c0*/  UIMAD UR7, UR47, 0x300, UR46 ;  /* 0x000003002f0778a4 */ /* 0x000fc4000f8e022e */
[----:B------:R-:W-:Y:S01]  /*f4d0*/  @UP0 UIADD3 UR9, UR9, UR10, URZ ;  /* 0x0000000a09090290 */ /* 0x000fe2000fffe03f */
[----:B------:R-:W-:-:S03]  /*f4e0*/  UMOV UR11, 0x40000040 ;  /* 0x40000040000b7882 */ /* 0x000fc60000000000 */
[----:B------:R-:W-:Y:S01]  /*f4f0*/  @UP0 UIMAD.WIDE.U32 UR8, UR37, UR12, UR8 ;  /* 0x0000000c250802a5 */ /* 0x000fe2000f8e0008 */
[----:B------:R-:W-:-:S08]  /*f500*/  UMOV UR10, UR7 ;  /* 0x00000007000a7c82 */ /* 0x000fd00008000000 */
[----:B------:R-:W-:Y:S01]  /*f510*/  QGMMA.64x96x32.F32.E4M3.E4M3 R88, R148, gdesc[UR8], R88, gsb0 ;  /* 0x0160000894587df3 */ /* 0x000fe20008000858 */
        /* <DEDUP_REMOVED lines=13> */
[----:B0-----:R-:W0:Y:S01]  /*f5f0*/  SHFL.BFLY PT, R0, R3, 0x2, 0x1f ;  /* 0x0c401f0003007f89 */ /* 0x001e2200000e0000 */
[----:B------:R-:W-:-:S03]  /*f600*/  UIADD3 UR4, UR7, 0x6, URZ ;  /* 0x0000000607047890 */ /* 0x000fc6000fffe03f */
[----:B------:R-:W3:Y:S01]  /*f610*/  SHFL.BFLY PT, R9, R2, 0x2, 0x1f ;  /* 0x0c401f0002097f89 */ /* 0x000ee200000e0000 */
[----:B------:R-:W-:Y:S02]  /*f620*/  WARPGROUP.DEPBAR.LE gsb0, 0x0 ;  /* 0x00008000000079c5 */ /* 0x000fe40000010000 */
[----:B------:R-:W-:-:S06]  /*f630*/  WARPGROUP.ARRIVE ;  /* 0x00000000000079c5 */ /* 0x000fcc0000000000 */
[----:B------:R-:W-:Y:S01]  /*f640*/  QGMMA.64x96x32.F32.E4M3.E4M3 R88, R140, gdesc[UR8], R88, gsb0 ;  /* 0x016000088c587df3 */ /* 0x000fe20008000858 */
[----:B------:R-:W-:Y:S01]  /*f650*/  UMOV UR10, UR4 ;  /* 0x00000004000a7c82 */ /* 0x000fe20008000000 */
[----:B------:R-:W-:Y:S01]  /*f660*/  UMOV UR11, 0x40000040 ;  /* 0x40000040000b7882 */ /* 0x000fe20000000000 */
[----:B0-----:R-:W-:-:S01]  /*f670*/  FADD.FTZ R0, R0, R3 ;  /* 0x0000000300007221 */ /* 0x001fc20000010000 */
[----:B---3--:R-:W-:-:S04]  /*f680*/  FADD.FTZ R9, R9, R2 ;  /* 0x0000000209097221 */ /* 0x008fc80000010000 */
[----:B-1----:R-:W0:Y:S04]  /*f690*/  SHFL.BFLY PT, R5, R0, 0x1, 0x1f ;  /* 0x0c201f0000057f89 */ /* 0x002e2800000e0000 */
        /* <DEDUP_REMOVED lines=33> */
.L_x_12068:
        /* <DEDUP_REMOVED lines=58> */
.L_x_11990:
        /* <DEDUP_REMOVED lines=23> */
[----:B------:R-:W-:-:S03]  /*fdc0*/  LOP3.LUT P0, R6, R31, 0x3, RZ, 0xc0, !PT ;  /* 0x000000031f067812 */ /* 0x000fc6000780c0ff */
[----:B------:R-:W3:Y:S01]  /*fdd0*/  LDL R5, [R1+0x24] ;  /* 0x0000240001057983 */ /* 0x000ee20000100800 */
[----:B------:R-:W-:Y:S01]  /*fde0*/  ISETP.EQ.OR P0, PT, R6, 0x3, !P0 ;  /* 0x000000030600780c */ /* 0x000fe20004702670 */
[----:B------:R-:W-:Y:S01]  /*fdf0*/  UIMAD.WIDE UR8, UR39, 0x4, UR8 ;  /* 0x00000004270878a5 */ /* 0x000fe2000f8e0208 */
[----:B0-----:R-:W0:Y:S02]  /*fe00*/  S2R R4, SR_SWINHI ;  /* 0x0000000000047919 */ /* 0x001e240000002f00 */
        /* <DEDUP_REMOVED lines=16> */
[----:B------:R-:W-:Y:S02]  /*ff10*/  MOV R20, R3 ;  /* 0x0000000300147202 */ /* 0x000fe40000000f00 */
[----:B0-----:R-:W-:Y:S02]  /*ff20*/  MOV R21, R4 ;  /* 0x0000000400157202 */ /* 0x001fe40000000f00 */
        /* <DEDUP_REMOVED lines=32> */
[----:B--2---:R-:W-:Y:S04]  /*10130*/  SHFL.IDX PT, R50, R47, R14, 0x1c1f ;  /* 0x001c1f0e2f327589 */ /* 0x004fe800000e0000 */
[----:B------:R-:W-:Y:S04]  /*10140*/  SHFL.IDX PT, R63, R63, R14, 0x1c1f ;  /* 0x001c1f0e3f3f7589 */ /* 0x000fe800000e0000 */
[----:B------:R-:W-:Y:S01]  /*10150*/  SHFL.IDX PT, R65, R65, R14, 0x1c1f ;  /* 0x001c1f0e41417589 */ /* 0x000fe200000e0000 */
[----:B---3--:R-:W-:-:S03]  /*10160*/  IMAD.WIDE R10, R5, 0x2, R20 ;  /* 0x00000002050a7825 */ /* 0x008fc600078e0214 */
[----:B------:R-:W-:Y:S01]  /*10170*/  SHFL.IDX PT, R56, R67, R14, 0x1c1f ;  /* 0x001c1f0e43387589 */ /* 0x000fe200000e0000 */
[----:B------:R-:W-:-:S03]  /*10180*/  IADD3 R77, P5, R10, 0x20, RZ ;  /* 0x000000200a4d7810 */ /* 0x000fc60007fbe0ff */
[----:B------:R-:W-:Y:S01]  /*10190*/  SHFL.IDX PT, R43, R43, R14, 0x1c1f ;  /* 0x001c1f0e2b2b7589 */ /* 0x000fe200000e0000 */
[C---:B------:R-:W-:Y:S02]  /*101a0*/  IADD3 R91, P4, R10.reuse, 0x3000, RZ ;  /* 0x000030000a5b7810 */ /* 0x040fe40007f9e0ff */
[----:B------:R-:W-:Y:S01]  /*101b0*/  LOP3.LUT R4, R77, 0x180, RZ, 0xc0, !PT ;  /* 0x000001804d047812 */ /* 0x000fe200078ec0ff */
[--C-:B------:R-:W-:Y:S01]  /*101c0*/  IMAD.X R13, RZ, RZ, R11.reuse, P5 ;  /* 0x000000ffff0d7224 */ /* 0x100fe200028e060b */
[----:B------:R-:W-:Y:S01]  /*101d0*/  IADD3 R93, P3, R10, 0x3020, RZ ;  /* 0x000030200a5d7810 */ /* 0x000fe20007f7e0ff */
[--C-:B------:R-:W-:Y:S01]  /*101e0*/  IMAD.X R9, RZ, RZ, R11.reuse, P4 ;  /* 0x000000ffff097224 */ /* 0x100fe200020e060b */
[----:B------:R-:W-:Y:S01]  /*101f0*/  SHF.R.U64 R4, R4, 0x3, RZ ;  /* 0x0000000304047819 */ /* 0x000fe200000012ff */
[----:B------:R-:W-:Y:S01]  /*10200*/  SHFL.IDX PT, R58, R51, R14, 0x1c1f ;  /* 0x001c1f0e333a7589 */ /* 0x000fe200000e0000 */
[C---:B------:R-:W-:Y:S01]  /*10210*/  IADD3 R95, P2, R10.reuse, 0x6000, RZ ;  /* 0x000060000a5f7810 */ /* 0x040fe20007f5e0ff */
[--C-:B------:R-:W-:Y:S01]  /*10220*/  IMAD.X R7, RZ, RZ, R11.reuse, P3 ;  /* 0x000000ffff077224 */ /* 0x100fe200018e060b */
[----:B------:R-:W-:Y:S01]  /*10230*/  IADD3 R97, P1, R10, 0x6020, RZ ;  /* 0x000060200a617810 */ /* 0x000fe20007f3e0ff */
[----:B------:R-:W-:Y:S01]  /*10240*/  SHFL.IDX PT, R66, R55, R14, 0x1c1f ;  /* 0x001c1f0e37427589 */ /* 0x000fe200000e0000 */
[----:B------:R-:W-:Y:S01]  /*10250*/  LOP3.LUT R12, R4, R77, RZ, 0x3c, !PT ;  /* 0x0000004d040c7212 */ /* 0x000fe200078e3cff */
[----:B------:R-:W-:Y:S01]  /*10260*/  IMAD.X R79, RZ, RZ, R11, P2 ;  /* 0x000000ffff4f7224 */ /* 0x000fe200010e060b */
[----:B------:R-:W-:Y:S01]  /*10270*/  LOP3.LUT R5, R10, 0x180, RZ, 0xc0, !PT ;  /* 0x000001800a057812 */ /* 0x000fe200078ec0ff */
[----:B------:R-:W-:Y:S01]  /*10280*/  SHFL.IDX PT, R74, R59, R14, 0x1c1f ;  /* 0x001c1f0e3b4a7589 */ /* 0x000fe200000e0000 */
[----:B------:R-:W-:-:S02]  /*10290*/  LOP3.LUT R4, R91, 0x180, RZ, 0xc0, !PT ;  /* 0x000001805b047812 */ /* 0x000fc400078ec0ff */
[----:B------:R-:W-:Y:S01]  /*102a0*/  LOP3.LUT R6, R93, 0x180, RZ, 0xc0, !PT ;  /* 0x000001805d067812 */ /* 0x000fe200078ec0ff */
[----:B------:R-:W-:Y:S01]  /*102b0*/  SHFL.IDX PT, R69, R69, R14, 0x1c1f ;  /* 0x001c1f0e45457589 */ /* 0x000fe200000e0000 */
[----:B------:R-:W-:Y:S02]  /*102c0*/  LOP3.LUT R44, R95, 0x180, RZ, 0xc0, !PT ;  /* 0x000001805f2c7812 */ /* 0x000fe400078ec0ff */
[----:B------:R-:W-:Y:S01]  /*102d0*/  LOP3.LUT R46, R97, 0x180, RZ, 0xc0, !PT ;  /* 0x00000180612e7812 */ /* 0x000fe200078ec0ff */
[----:B------:R-:W-:Y:S01]  /*102e0*/  SHFL.IDX PT, R71, R71, R14, 0x1c1f ;  /* 0x001c1f0e47477589 */ /* 0x000fe200000e0000 */
[----:B------:R-:W-:Y:S02]  /*102f0*/  SHF.R.U64 R5, R5, 0x3, RZ ;  /* 0x0000000305057819 */ /* 0x000fe400000012ff */
[----:B------:R-:W-:Y:S01]  /*10300*/  SHF.R.U64 R4, R4, 0x3, RZ ;  /* 0x0000000304047819 */ /* 0x000fe200000012ff */
[----:B------:R-:W-:Y:S01]  /*10310*/  SHFL.IDX PT, R62, R75, R14, 0x1c1f ;  /* 0x001c1f0e4b3e7589 */ /* 0x000fe200000e0000 */
[----:B------:R-:W-:-:S02]  /*10320*/  SHF.R.U64 R6, R6, 0x3, RZ ;  /* 0x0000000306067819 */ /* 0x000fc400000012ff */
[----:B------:R-:W-:Y:S01]  /*10330*/  SHF.R.U64 R44, R44, 0x3, RZ ;  /* 0x000000032c2c7819 */ /* 0x000fe200000012ff */
[----:B------:R-:W-:Y:S01]  /*10340*/  SHFL.IDX PT, R70, R83, R14, 0x1c1f ;  /* 0x001c1f0e53467589 */ /* 0x000fe200000e0000 */
[----:B------:R-:W-:Y:S02]  /*10350*/  SHF.R.U64 R46, R46, 0x3, RZ ;  /* 0x000000032e2e7819 */ /* 0x000fe400000012ff */
[----:B------:R-:W-:Y:S02]  /*10360*/  MOV R80, R12 ;  /* 0x0000000c00507202 */ /* 0x000fe40000000f00 */
[----:B------:R0:W-:Y:S01]  /*10370*/  SHFL.IDX PT, R12, R45, R14, 0x1c1f ;  /* 0x001c1f0e2d0c7589 */ /* 0x0001e200000e0000 */
[----:B------:R-:W-:Y:S01]  /*10380*/  LOP3.LUT R10, R5, R10, RZ, 0x3c, !PT ;  /* 0x0000000a050a7212 */ /* 0x000fe200078e3cff */
[----:B------:R-:W-:Y:S01]  /*10390*/  IMAD.X R5, RZ, RZ, R11, P1 ;  /* 0x000000ffff057224 */ /* 0x000fe200008e060b */
[----:B------:R-:W-:Y:S01]  /*103a0*/  LOP3.LUT R8, R4, R91, RZ, 0x3c, !PT ;  /* 0x0000005b04087212 */ /* 0x000fe200078e3cff */
[----:B------:R-:W-:Y:S01]  /*103b0*/  SHFL.IDX PT, R13, R73, R14, 0x1c1f ;  /* 0x001c1f0e490d7589 */ /* 0x000fe200000e0000 */
[----:B------:R-:W-:-:S02]  /*103c0*/  LOP3.LUT R6, R6, R93, RZ, 0x3c, !PT ;  /* 0x0000005d06067212 */ /* 0x000fc400078e3cff */
[----:B------:R-:W-:Y:S02]  /*103d0*/  LOP3.LUT R78, R44, R95, RZ, 0x3c, !PT ;  /* 0x0000005f2c4e7212 */ /* 0x000fe400078e3cff */
[----:B------:R-:W-:Y:S01]  /*103e0*/  LOP3.LUT R4, R46, R97, RZ, 0x3c, !PT ;  /* 0x000000612e047212 */ /* 0x000fe200078e3cff */
[----:B------:R-:W-:Y:S01]  /*103f0*/  SHFL.IDX PT, R44, R33, R14, 0x1c1f ;  /* 0x001c1f0e212c7589 */ /* 0x000fe200000e0000 */
[----:B0-----:R-:W-:Y:S02]  /*10400*/  LOP3.LUT R45, R14, 0x2, RZ, 0x3c, !PT ;  /* 0x000000020e2d7812 */ /* 0x001fe400078e3cff */
[----:B------:R-:W-:Y:S01]  /*10410*/  MOV R10, R10 ;  /* 0x0000000a000a7202 */ /* 0x000fe20000000f00 */
[----:B------:R-:W-:Y:S01]  /*10420*/  SHFL.IDX PT, R46, R31, R14, 0x1c1f ;  /* 0x001c1f0e1f2e7589 */ /* 0x000fe200000e0000 */
[----:B------:R-:W-:Y:S02]  /*10430*/  MOV R77, R8 ;  /* 0x00000008004d7202 */ /* 0x000fe40000000f00 */
[----:B------:R-:W-:Y:S01]  /*10440*/  MOV R78, R78 ;  /* 0x0000004e004e7202 */ /* 0x000fe20000000f00 */
[----:B------:R-:W-:Y:S01]  /*10450*/  SHFL.IDX PT, R54, R37, R45, 0x1c1f ;  /* 0x001c1f2d25367589 */ /* 0x000fe200000e0000 */
[----:B------:R-:W-:-:S02]  /*10460*/  MOV R76, R6 ;  /* 0x00000006004c7202 */ /* 0x000fc40000000f00 */
[----:B------:R-:W-:Y:S01]  /*10470*/  MOV R79, R4 ;  /* 0x00000004004f7202 */ /* 0x000fe20000000f00 */
[----:B------:R0:W-:Y:S04]  /*10480*/  SHFL.IDX PT, R11, R81, R14, 0x1c1f ;  /* 0x001c1f0e510b7589 */ /* 0x0001e800000e0000 */
[----:B------:R-:W1:Y:S04]  /*10490*/  SHFL.IDX PT, R47, R24, R45, 0x1c1f ;  /* 0x001c1f2d182f7589 */ /* 0x000e6800000e0000 */
[----:B------:R-:W-:Y:S01]  /*104a0*/  SHFL.IDX PT, R15, R15, R45, 0x1c1f ;  /* 0x001c1f2d0f0f7589 */ /* 0x000fe200000e0000 */
[----:B0-----:R-:W-:-:S03]  /*104b0*/  IMAD.U32 R81, RZ, RZ, UR9 ;  /* 0x00000009ff517e24 */ /* 0x001fc6000f8e00ff */
[----:B------:R-:W0:Y:S04]  /*104c0*/  SHFL.IDX PT, R52, R39, R45, 0x1c1f ;  /* 0x001c1f2d27347589 */ /* 0x000e2800000e0000 */
[----:B------:R-:W-:Y:S04]  /*104d0*/  SHFL.IDX PT, R64, R42, R45, 0x1c1f ;  /* 0x001c1f2d2a407589 */ /* 0x000fe800000e0000 */
[----:B------:R-:W-:Y:S04]  /*104e0*/  SHFL.IDX PT, R9, R49, R14, 0x1c1f ;  /* 0x001c1f0e31097589 */ /* 0x000fe800000e0000 */
[----:B------:R-:W2:Y:S04]  /*104f0*/  SHFL.IDX PT, R48, R25, R45, 0x1c1f ;  /* 0x001c1f2d19307589 */ /* 0x000ea800000e0000 */
[----:B------:R3:W-:Y:S01]  /*10500*/  SHFL.IDX PT, R67, R32, R45, 0x1c1f ;  /* 0x001c1f2d20437589 */ /* 0x0007e200000e0000 */
[----:B-1----:R-:W-:-:S03]  /*10510*/  SEL R33, R44, R47, P0 ;  /* 0x0000002f2c217207 */ /* 0x002fc60000000000 */
[----:B------:R-:W-:Y:S04]  /*10520*/  SHFL.IDX PT, R6, R53, R14, 0x1c1f ;  /* 0x001c1f0e35067589 */ /* 0x000fe800000e0000 */
[----:B------:R-:W-:Y:S01]  /*10530*/  SHFL.IDX PT, R5, R57, R14, 0x1c1f ;  /* 0x001c1f0e39057589 */ /* 0x000fe200000e0000 */
[----:B0-----:R-:W-:Y:S02]  /*10540*/  SEL R37, R65, R52, P0 ;  /* 0x0000003441257207 */ /* 0x001fe40000000000 */
[----:B---3--:R-:W-:Y:S01]  /*10550*/  SEL R32, R46, R15, P0 ;  /* 0x0000000f2e207207 */ /* 0x008fe20000000000 */
[----:B------:R0:W-:Y:S01]  /*10560*/  SHFL.IDX PT, R4, R61, R14, 0x1c1f ;  /* 0x001c1f0e3d047589 */ /* 0x0001e200000e0000 */
[----:B------:R-:W-:-:S03]  /*10570*/  SEL R39, R52, R65, P0 ;  /* 0x0000004134277207 */ /* 0x000fc60000000000 */
[----:B------:R-:W-:Y:S04]  /*10580*/  SHFL.IDX PT, R8, R87, R14, 0x1c1f ;  /* 0x001c1f0e57087589 */ /* 0x000fe800000e0000 */
[----:B------:R-:W-:Y:S01]  /*10590*/  SHFL.IDX PT, R31, R89, R14, 0x1c1f ;  /* 0x001c1f0e591f7589 */ /* 0x000fe200000e0000 */
[----:B--2---:R-:W-:Y:S02]  /*105a0*/  SEL R42, R48, R43, P0 ;  /* 0x0000002b302a7207 */ /* 0x004fe40000000000 */
[----:B0-----:R-:W-:Y:S01]  /*105b0*/  SEL R61, R11, R64, P0 ;  /* 0x000000400b3d7207 */ /* 0x001fe20000000000 */
[----:B------:R-:W-:Y:S04]  /*105c0*/  SHFL.IDX PT, R7, R85, R14, 0x1c1f ;  /* 0x001c1f0e55077589 */ /* 0x000fe800000e0000 */
[----:B------:R-:W-:Y:S04]  /*105d0*/  SHFL.IDX PT, R49, R26, R45, 0x1c1f ;  /* 0x001c1f2d1a317589 */ /* 0x000fe800000e0000 */
[----:B------:R0:W1:Y:S04]  /*105e0*/  SHFL.IDX PT, R51, R35, R45, 0x1c1f ;  /* 0x001c1f2d23337589 */ /* 0x00006800000e0000 */
[----:B------:R2:W3:Y:S04]  /*105f0*/  SHFL.IDX PT, R24, R36, R45, 0x1c1f ;  /* 0x001c1f2d24187589 */ /* 0x0004e800000e0000 */
[----:B------:R-:W-:Y:S01]  /*10600*/  SHFL.IDX PT, R57, R29, R45, 0x1c1f ;  /* 0x001c1f2d1d397589 */ /* 0x000fe200000e0000 */
[----:B0-----:R-:W-:-:S03]  /*10610*/  SEL R35, R47, R44, P0 ;  /* 0x0000002c2f237207 */ /* 0x001fc60000000000 */
[----:B------:R0:W-:Y:S01]  /*10620*/  SHFL.IDX PT, R14, R34, R45, 0x1c1f ;  /* 0x001c1f2d220e7589 */ /* 0x0001e200000e0000 */
[----:B--2---:R-:W-:-:S03]  /*10630*/  SEL R36, R63, R54, P0 ;  /* 0x000000363f247207 */ /* 0x004fc60000000000 */
[----:B------:R2:W-:Y:S04]  /*10640*/  SHFL.IDX PT, R26, R40, R45, 0x1c1f ;  /* 0x001c1f2d281a7589 */ /* 0x0005e800000e0000 */
[----:B------:R4:W3:Y:S01]  /*10650*/  SHFL.IDX PT, R60, R38, R45, 0x1c1f ;  /* 0x001c1f2d263c7589 */ /* 0x0008e200000e0000 */
[----:B0-----:R-:W-:-:S03]  /*10660*/  SEL R34, R15, R46, P0 ;  /* 0x0000002e0f227207 */ /* 0x001fc60000000000 */
[----:B------:R-:W0:Y:S01]  /*10670*/  SHFL.IDX PT, R68, R68, R45, 0x1c1f ;  /* 0x001c1f2d44447589 */ /* 0x000e2200000e0000 */
[----:B-1----:R-:W-:Y:S02]  /*10680*/  SEL R44, R56, R51, P0 ;  /* 0x00000033382c7207 */ /* 0x002fe40000000000 */
[----:B--2---:R-:W-:Y:S01]  /*10690*/  SEL R40, R43, R48, P0 ;  /* 0x000000302b287207 */ /* 0x004fe20000000000 */
[----:B------:R-:W1:Y:S01]  /*106a0*/  SHFL.IDX PT, R27, R27, R45, 0x1c1f ;  /* 0x001c1f2d1b1b7589 */ /* 0x000e6200000e0000 */
[----:B------:R-:W-:Y:S02]  /*106b0*/  SEL R43, R49, R12, P0 ;  /* 0x0000000c312b7207 */ /* 0x000fe40000000000 */
[----:B----4-:R-:W-:Y:S01]  /*106c0*/  SEL R38, R54, R63, P0 ;  /* 0x0000003f36267207 */ /* 0x010fe20000000000 */
[----:B------:R2:W4:Y:S01]  /*106d0*/  SHFL.IDX PT, R25, R41, R45, 0x1c1f ;  /* 0x001c1f2d29197589 */ /* 0x00052200000e0000 */
[----:B------:R-:W-:Y:S02]  /*106e0*/  SEL R63, R64, R11, P0 ;  /* 0x0000000b403f7207 */ /* 0x000fe40000000000 */
[----:B------:R-:W-:Y:S01]  /*106f0*/  SEL R64, R66, R67, P0 ;  /* 0x0000004342407207 */ /* 0x000fe20000000000 */
[----:B------:R-:W4:Y:S01]  /*10700*/  SHFL.IDX PT, R28, R28, R45, 0x1c1f ;  /* 0x001c1f2d1c1c7589 */ /* 0x000f2200000e0000 */
[----:B------:R-:W-:-:S02]  /*10710*/  SEL R46, R51, R56, P0 ;  /* 0x00000038332e7207 */ /* 0x000fc40000000000 */
[----:B---3--:R-:W-:Y:S01]  /*10720*/  SEL R47, R24, R69, P0 ;  /* 0x00000045182f7207 */ /* 0x008fe20000000000 */
[----:B------:R-:W3:Y:S01]  /*10730*/  SHFL.IDX PT, R59, R30, R45, 0x1c1f ;  /* 0x001c1f2d1e3b7589 */ /* 0x000ee200000e0000 */
[----:B------:R-:W-:Y:S02]  /*10740*/  SEL R66, R67, R66, P0 ;  /* 0x0000004243427207 */ /* 0x000fe40000000000 */
[----:B--2---:R-:W-:Y:S01]  /*10750*/  SEL R41, R12, R49, P0 ;  /* 0x000000310c297207 */ /* 0x004fe20000000000 */
[----:B------:R-:W-:Y:S01]  /*10760*/  SHFL.IDX PT, R75, R128, R45, 0x1c1f ;  /* 0x001c1f2d804b7589 */ /* 0x000fe200000e0000 */
[----:B------:R-:W-:Y:S02]  /*10770*/  SEL R52, R71, R60, P0 ;  /* 0x0000003c47347207 */ /* 0x000fe40000000000 */
[----:B------:R-:W-:Y:S01]  /*10780*/  SEL R54, R60, R71, P0 ;  /* 0x000000473c367207 */ /* 0x000fe20000000000 */
[----:B------:R-:W2:Y:S01]  /*10790*/  SHFL.IDX PT, R73, R122, R45, 0x1c1f ;  /* 0x001c1f2d7a497589 */ /* 0x000ea200000e0000 */
[----:B------:R-:W-:-:S02]  /*107a0*/  SEL R53, R13, R26, P0 ;  /* 0x0000001a0d357207 */ /* 0x000fc40000000000 */
[----:B------:R-:W-:Y:S01]  /*107b0*/  SEL R55, R26, R13, P0 ;  /* 0x0000000d1a377207 */ /* 0x000fe20000000000 */
[----:B------:R-:W2:Y:S01]  /*107c0*/  SHFL.IDX PT, R127, R127, R45, 0x1c1f ;  /* 0x001c1f2d7f7f7589 */ /* 0x000ea200000e0000 */
[----:B------:R-:W-:Y:S02]  /*107d0*/  SEL R56, R58, R57, P0 ;  /* 0x000000393a387207 */ /* 0x000fe40000000000 */
[----:B------:R-:W-:Y:S01]  /*107e0*/  SEL R65, R5, R14, P0 ;  /* 0x0000000e05417207 */ /* 0x000fe20000000000 */
[----:B------:R-:W2:Y:S01]  /*107f0*/  SHFL.IDX PT, R133, R133, R45, 0x1c1f ;  /* 0x001c1f2d85857589 */ /* 0x000ea200000e0000 */
[----:B------:R-:W-:Y:S02]  /*10800*/  SEL R67, R14, R5, P0 ;  /* 0x000000050e437207 */ /* 0x000fe40000000000 */
[----:B0-----:R-:W-:Y:S01]  /*10810*/  SEL R29, R31, R68, P0 ;  /* 0x000000441f1d7207 */ /* 0x001fe20000000000 */
[----:B------:R0:W2:Y:S01]  /*10820*/  SHFL.IDX PT, R130, R130, R45, 0x1c1f ;  /* 0x001c1f2d82827589 */ /* 0x0000a200000e0000 */
[----:B-1----:R-:W-:-:S02]  /*10830*/  SEL R48, R50, R27, P0 ;  /* 0x0000001b32307207 */ /* 0x002fc40000000000 */
[----:B------:R-:W-:Y:S02]  /*10840*/  SEL R58, R57, R58, P0 ;  /* 0x0000003a393a7207 */ /* 0x000fe40000000000 */
[----:B----4-:R-:W-:Y:S02]  /*10850*/  SEL R60, R62, R25, P0 ;  /* 0x000000193e3c7207 */ /* 0x010fe40000000000 */
[----:B------:R-:W-:Y:S02]  /*10860*/  F2FP.BF16.F32.PACK_AB R12, R33, R32 ;  /* 0x00000020210c723e */ /* 0x000fe400000010ff */
[----:B------:R-:W-:Y:S02]  /*10870*/  F2FP.BF16.F32.PACK_AB R13, R37, R36 ;  /* 0x00000024250d723e */ /* 0x000fe400000010ff */
[----:B0-----:R-:W-:Y:S02]  /*10880*/  SEL R45, R69, R24, P0 ;  /* 0x00000018452d7207 */ /* 0x001fe40000000000 */
[----:B------:R-:W-:-:S02]  /*10890*/  F2FP.BF16.F32.PACK_AB R14, R35, R34 ;  /* 0x00000022230e723e */ /* 0x000fc400000010ff */
[----:B------:R-:W-:Y:S02]  /*108a0*/  F2FP.BF16.F32.PACK_AB R15, R39, R38 ;  /* 0x00000026270f723e */ /* 0x000fe400000010ff */
[----:B------:R-:W-:Y:S02]  /*108b0*/  SEL R31, R68, R31, P0 ;  /* 0x0000001f441f7207 */ /* 0x000fe40000000000 */
[----:B------:R-:W-:Y:S01]  /*108c0*/  SEL R50, R27, R50, P0 ;  /* 0x000000321b327207 */ /* 0x000fe20000000000 */
[----:B------:R-:W-:Y:S01]  /*108d0*/  STSM.16.M88.4 [R10], R12 ;  /* 0x0000000c0a007844 */ /* 0x000fe20000000200 */
[----:B------:R-:W-:Y:S02]  /*108e0*/  SEL R49, R9, R28, P0 ;  /* 0x0000001c09317207 */ /* 0x000fe40000000000 */
[----:B------:R-:W-:Y:S02]  /*108f0*/  SEL R51, R28, R9, P0 ;  /* 0x000000091c337207 */ /* 0x000fe40000000000 */
[----:B---3--:R-:W-:-:S02]  /*10900*/  SEL R57, R6, R59, P0 ;  /* 0x0000003b06397207 */ /* 0x008fc40000000000 */
[----:B------:R-:W-:Y:S02]  /*10910*/  SEL R62, R25, R62, P0 ;  /* 0x0000003e193e7207 */ /* 0x000fe40000000000 */
[----:B------:R-:W-:Y:S02]  /*10920*/  SEL R59, R59, R6, P0 ;  /* 0x000000063b3b7207 */ /* 0x000fe40000000000 */
[----:B--2---:R-:W-:Y:S02]  /*10930*/  SEL R68, R70, R73, P0 ;  /* 0x0000004946447207 */ /* 0x004fe40000000000 */
[----:B------:R-:W-:Y:S02]  /*10940*/  SEL R72, R74, R75, P0 ;  /* 0x0000004b4a487207 */ /* 0x000fe40000000000 */
[----:B------:R-:W-:Y:S02]  /*10950*/  F2FP.BF16.F32.PACK_AB R24, R41, R40 ;  /* 0x000000282918723e */ /* 0x000fe400000010ff */
        /* <DEDUP_REMOVED lines=12> */
[----:B------:R-:W-:Y:S02]  /*10a20*/  F2FP.BF16.F32.PACK_AB R4, R49, R48 ;  /* 0x000000303104723e */ /* 0x000fe400000010ff */
[----:B------:R-:W-:Y:S01]  /*10a30*/  F2FP.BF16.F32.PACK_AB R5, R53, R52 ;  /* 0x000000343505723e */ /* 0x000fe200000010ff */
[----:B0-----:R-:W-:Y:S01]  /*10a40*/  IMAD.U32 R80, RZ, RZ, UR8 ;  /* 0x00000008ff507e24 */ /* 0x001fe2000f8e00ff */
[----:B------:R-:W-:Y:S01]  /*10a50*/  F2FP.BF16.F32.PACK_AB R6, R51, R50 ;  /* 0x000000323306723e */ /* 0x000fe200000010ff */
[----:B------:R-:W-:Y:S01]  /*10a60*/  ULDC.64 UR8, c[0x0][0xc08] ;  /* 0x0003020000087ab9 */ /* 0x000fe20000000a00 */
[----:B------:R-:W-:-:S02]  /*10a70*/  F2FP.BF16.F32.PACK_AB R7, R55, R54 ;  /* 0x000000363707723e */ /* 0x000fc400000010ff */
[----:B------:R-:W-:Y:S02]  /*10a80*/  F2FP.BF16.F32.PACK_AB R8, R57, R56 ;  /* 0x000000383908723e */ /* 0x000fe400000010ff */
        /* <DEDUP_REMOVED lines=15> */
[----:B------:R-:W-:-:S03]  /*10b80*/  ISETP.NE.U32.AND P0, PT, RZ, UR10, PT ;  /* 0x0000000aff007c0c */ /* 0x000fc6000bf05070 */
[----:B------:R3:W-:Y:S01]  /*10b90*/  STSM.16.M88.4 [R79], R24 ;  /* 0x000000184f007844 */ /* 0x0007e20000000200 */
[----:B------:R-:W-:Y:S01]  /*10ba0*/  ISETP.NE.AND.EX P0, PT, RZ, UR11, PT, P0 ;  /* 0x0000000bff007c0c */ /* 0x000fe2000bf05300 */
[----:B------:R-:W-:-:S12]  /*10bb0*/  BAR.SYNC.DEFER_BLOCKING 0x1, 0x180 ;  /* 0x0046000000007b1d */ /* 0x000fd80000010000 */
[----:B------:R-:W4:Y:S01]  /*10bc0*/  @P0 LDG.E R82, desc[UR54][R80.64] ;  /* 0x0000003650520981 */ /* 0x000f22000c1e1900 */
[----:B0-----:R-:W-:Y:S01]  /*10bd0*/  ISETP.NE.AND P1, PT, R77, 0x1, PT ;  /* 0x000000014d00780c */ /* 0x001fe20003f25270 */
[----:B------:R-:W-:Y:S02]  /*10be0*/  UISETP.NE.U32.AND UP0, UPT, UR8, URZ, UPT ;  /* 0x0000003f0800728c */ /* 0x000fe4000bf05070 */
[----:B------:R-:W-:Y:S02]  /*10bf0*/  UISETP.GT.AND UP1, UPT, UR43, 0x1, UPT ;  /* 0x000000012b00788c */ /* 0x000fe4000bf24270 */
[----:B------:R-:W-:Y:S01]  /*10c00*/  UISETP.NE.AND.EX UP0, UPT, UR9, URZ, UPT, UP0 ;  /* 0x0000003f0900728c */ /* 0x000fe2000bf05300 */
[----:B------:R-:W-:Y:S01]  /*10c10*/  UMOV UR18, 0x9b8 ;  /* 0x000009b800127882 */ /* 0x000fe20000000000 */
[----:B------:R-:W-:-:S06]  /*10c20*/  ULDC UR4, c[0x0][0xa88] ;  /* 0x0002a20000047ab9 */ /* 0x000fcc0000000800 */
[----:B------:R-:W0:Y:S01]  /*10c30*/  @P1 LDC R6, c[0x0][0xbec] ;  /* 0x0002fb00ff061b82 */ /* 0x000e220000000800 */
[----:B------:R-:W-:Y:S01]  /*10c40*/  USEL UR18, UR18, 0x978, UP1 ;  /* 0x0000097812127887 */ /* 0x000fe20008800000 */
[----:B------:R-:W-:Y:S01]  /*10c50*/  PLOP3.LUT P4, PT, PT, PT, UP0, 0x80, 0x0 ;  /* 0x000000000000781c */ /* 0x000fe20003f8f008 */
[----:B------:R-:W-:Y:S01]  /*10c60*/  @UP0 ULDC.64 UR8, c[0x0][0xc08] ;  /* 0x0003020000080ab9 */ /* 0x000fe20000000a00 */
[----:B-1----:R-:W-:Y:S01]  /*10c70*/  IMAD.U32 R76, RZ, RZ, UR4 ;  /* 0x00000004ff4c7e24 */ /* 0x002fe2000f8e00ff */
[----:B------:R-:W-:-:S03]  /*10c80*/  @UP0 UIMAD.WIDE UR8, UR39, 0x4, UR8 ;  /* 0x00000004270808a5 */ /* 0x000fc6000f8e0208 */
[----:B------:R-:W1:Y:S01]  /*10c90*/  @P1 LDC R9, c[0x0][0xbf0] ;  /* 0x0002fc00ff091b82 */ /* 0x000e620000000800 */
[----:B------:R-:W-:Y:S02]  /*10ca0*/  UISETP.NE.U32.AND UP0, UPT, UR10, URZ, UPT ;  /* 0x0000003f0a00728c */ /* 0x000fe4000bf05070 */
[----:B------:R-:W-:Y:S01]  /*10cb0*/  IMAD.U32 R4, RZ, RZ, UR8 ;  /* 0x00000008ff047e24 */ /* 0x000fe2000f8e00ff */
[----:B------:R-:W-:Y:S01]  /*10cc0*/  USEL UR16, UR42, URZ, UP1 ;  /* 0x0000003f2a107287 */ /* 0x000fe20008800000 */
[----:B------:R-:W-:Y:S01]  /*10cd0*/  IMAD.U32 R5, RZ, RZ, UR9 ;  /* 0x00000009ff057e24 */ /* 0x000fe2000f8e00ff */
[----:B------:R-:W-:Y:S01]  /*10ce0*/  UISETP.NE.AND.EX UP0, UPT, UR11, URZ, UPT, UP0 ;  /* 0x0000003f0b00728c */ /* 0x000fe2000bf05300 */
[----:B------:R-:W-:Y:S01]  /*10cf0*/  ULDC.64 UR12, c[0x0][UR18+0x218] ;  /* 0x00008600120c7abb */ /* 0x000fe20008000a00 */
[----:B------:R-:W-:Y:S01]  /*10d00*/  UMOV UR4, URZ ;  /* 0x0000003f00047c82 */ /* 0x000fe20008000000 */
[----:B------:R-:W-:Y:S01]  /*10d10*/  UIMAD.WIDE.U32 UR8, UR12, UR37, URZ ;  /* 0x000000250c0872a5 */ /* 0x000fe2000f8e003f */
[----:B--2---:R-:W-:Y:S01]  /*10d20*/  VIADD R13, R18, UR40 ;  /* 0x00000028120d7c36 */ /* 0x004fe20008000000 */
[----:B------:R-:W-:Y:S01]  /*10d30*/  ULDC.64 UR14, c[0x0][UR18+0x228] ;  /* 0x00008a00120e7abb */ /* 0x000fe20008000a00 */
[----:B------:R-:W-:Y:S01]  /*10d40*/  UIMAD UR12, UR13, UR37, URZ ;  /* 0x000000250d0c72a4 */ /* 0x000fe2000f8e023f */
[----:B------:R0:W5:Y:S01]  /*10d50*/  @P4 LDG.E R76, desc[UR54][R4.64] ;  /* 0x00000036044c4981 */ /* 0x000162000c1e1900 */
[----:B------:R-:W-:Y:S01]  /*10d60*/  USHF.R.S32.HI UR17, URZ, 0x1f, UR39 ;  /* 0x0000001f3f117899 */ /* 0x000fe20008011427 */
[----:B------:R-:W-:Y:S01]  /*10d70*/  IMAD.MOV.U32 R7, RZ, RZ, R13 ;  /* 0x000000ffff077224 */ /* 0x000fe200078e000d */
[----:B------:R-:W-:-:S02]  /*10d80*/  USEL UR7, UR39, URZ, !UP0 ;  /* 0x0000003f27077287 */ /* 0x000fc4000c000000 */
[----:B------:R-:W-:Y:S01]  /*10d90*/  UIMAD.WIDE.U32 UR20, UR14, UR16, URZ ;  /* 0x000000100e1472a5 */ /* 0x000fe2000f8e003f */
[----:B------:R-:W-:Y:S01]  /*10da0*/  ULDC.64 UR10, c[0x0][UR18+0x220] ;  /* 0x00008800120a7abb */ /* 0x000fe20008000a00 */
[----:B------:R-:W-:Y:S02]  /*10db0*/  UIMAD UR14, UR15, UR16, URZ ;  /* 0x000000100f0e72a4 */ /* 0x000fe4000f8e023f */
[----:B------:R-:W-:Y:S01]  /*10dc0*/  UIADD3 UR15, UR9, UR12, URZ ;  /* 0x0000000c090f7290 */ /* 0x000fe2000fffe03f */
[----:B0-----:R-:W-:Y:S01]  /*10dd0*/  @P1 IMAD.HI.U32 R4, R13, R6, RZ ;  /* 0x000000060d041227 */ /* 0x001fe200078e00ff */
[----:B------:R-:W-:Y:S02]  /*10de0*/  USEL UR17, UR17, URZ, !UP0 ;  /* 0x0000003f11117287 */ /* 0x000fe4000c000000 */
[----:B------:R-:W-:Y:S01]  /*10df0*/  UIMAD UR9, UR11, UR7, URZ ;  /* 0x000000070b0972a4 */ /* 0x000fe2000f8e023f */
[----:B------:R-:W-:Y:S01]  /*10e00*/  IMAD.U32 R5, RZ, RZ, UR21 ;  /* 0x00000015ff057e24 */ /* 0x000fe2000f8e00ff */
[----:B------:R-:W-:Y:S01]  /*10e10*/  UIMAD.WIDE.U32 UR12, UR10, UR7, URZ ;  /* 0x000000070a0c72a5 */ /* 0x000fe2000f8e003f */
[----:B-1----:R-:W-:Y:S01]  /*10e20*/  @P1 SHF.R.U32.HI R7, RZ, R9, R4 ;  /* 0x00000009ff071219 */ /* 0x002fe20000011604 */
[----:B------:R-:W-:Y:S01]  /*10e30*/  UIMAD UR9, UR10, UR17, UR9 ;  /* 0x000000110a0972a4 */ /* 0x000fe2000f8e0209 */
[----:B------:R-:W-:Y:S01]  /*10e40*/  IMAD.U32 R4, RZ, RZ, UR20 ;  /* 0x00000014ff047e24 */ /* 0x000fe2000f8e00ff */
[----:B------:R-:W-:Y:S01]  /*10e50*/  UIADD3 UR14, UR21, UR14, URZ ;  /* 0x0000000e150e7290 */ /* 0x000fe2000fffe03f */
[--C-:B------:R-:W-:Y:S01]  /*10e60*/  SHF.R.S32.HI R5, RZ, 0x1f, R7.reuse ;  /* 0x0000001fff057819 */ /* 0x100fe20000011407 */
[----:B------:R-:W-:Y:S01]  /*10e70*/  UIADD3 UR9, UR13, UR9, URZ ;  /* 0x000000090d097290 */ /* 0x000fe2000fffe03f */
[----:B------:R-:W-:-:S03]  /*10e80*/  IMAD.MOV R6, RZ, RZ, -R7 ;  /* 0x000000ffff067224 */ /* 0x000fc600078e0a07 */
[----:B------:R-:W-:Y:S02]  /*10e90*/  IMAD.U32 R8, RZ, RZ, UR14 ;  /* 0x0000000eff087e24 */ /* 0x000fe4000f8e00ff */
[----:B------:R-:W-:-:S05]  /*10ea0*/  IMAD R9, R77, R6, R13 ;  /* 0x000000064d097224 */ /* 0x000fca00078e020d */
        /* <DEDUP_REMOVED lines=22> */
.L_x_12071:
        /* <DEDUP_REMOVED lines=14> */
[----:B--2---:R-:W-:-:S04]  /*110f0*/  VIADD R11, R11, UR40 ;  /* 0x000000280b0b7c36 */ /* 0x004fc80008000000 */
        /* <DEDUP_REMOVED lines=10> */
[----:B------:R-:W-:Y:S01]  /*111a0*/  ULDC.64 UR12, c[0x0][0xaa0] ;  /* 0x0002a800000c7ab9 */ /* 0x000fe20000000a00 */
[----:B-1----:R-:W-:-:S05]  /*111b0*/  VIADD R79, R12, 0xffffff80 ;  /* 0xffffff800c4f7836 */ /* 0x002fca0000000000 */
[----:B------:R-:W-:-:S04]  /*111c0*/  SHF.R.S32.HI R78, RZ, 0x1f, R79 ;  /* 0x0000001fff4e7819 */ /* 0x000fc8000001144f */
[----:B------:R-:W-:-:S04]  /*111d0*/  LEA.HI R78, R78, R79, RZ, 0x2 ;  /* 0x0000004f4e4e7211 */ /* 0x000fc800078f10ff */
[----:B------:R-:W-:-:S05]  /*111e0*/  SHF.R.S32.HI R78, RZ, 0x2, R78 ;  /* 0x00000002ff4e7819 */ /* 0x000fca000001144e */
[----:B0-----:R-:W-:-:S04]  /*111f0*/  IMAD R5, R78, 0x20, R19 ;  /* 0x000000204e057824 */ /* 0x001fc800078e0213 */
[----:B------:R-:W-:-:S03]  /*11200*/  IMAD.WIDE R20, R5, 0x2, R20 ;  /* 0x0000000205147825 */ /* 0x000fc600078e0214 */
[C---:B------:R-:W-:Y:S02]  /*11210*/  IADD3 R9, P0, R20.reuse, 0x1800, RZ ;  /* 0x0000180014097810 */ /* 0x040fe40007f1e0ff */
[C---:B------:R-:W-:Y:S02]  /*11220*/  IADD3 R13, P2, R20.reuse, 0x3000, RZ ;  /* 0x00003000140d7810 */ /* 0x040fe40007f5e0ff */
[C---:B------:R-:W-:Y:S02]  /*11230*/  IADD3 R25, P3, R20.reuse, 0x4800, RZ ;  /* 0x0000480014197810 */ /* 0x040fe40007f7e0ff */
[C---:B------:R-:W-:Y:S02]  /*11240*/  IADD3 R29, P4, R20.reuse, 0x6000, RZ ;  /* 0x00006000141d7810 */ /* 0x040fe40007f9e0ff */
[C---:B------:R-:W-:Y:S02]  /*11250*/  LOP3.LUT R7, R20.reuse, 0x180, RZ, 0xc0, !PT ;  /* 0x0000018014077812 */ /* 0x040fe400078ec0ff */
[----:B------:R-:W-:-:S02]  /*11260*/  IADD3 R5, P5, R20, 0x7800, RZ ;  /* 0x0000780014057810 */ /* 0x000fc40007fbe0ff */
[----:B------:R-:W-:Y:S02]  /*11270*/  LOP3.LUT R8, R9, 0x180, RZ, 0xc0, !PT ;  /* 0x0000018009087812 */ /* 0x000fe400078ec0ff */
[----:B------:R-:W-:Y:S01]  /*11280*/  LOP3.LUT R12, R13, 0x180, RZ, 0xc0, !PT ;  /* 0x000001800d0c7812 */ /* 0x000fe200078ec0ff */
[----:B------:R-:W-:Y:S01]  /*11290*/  IMAD.X R33, RZ, RZ, R21, P5 ;  /* 0x000000ffff217224 */ /* 0x000fe200028e0615 */
[----:B------:R-:W-:Y:S02]  /*112a0*/  LOP3.LUT R24, R25, 0x180, RZ, 0xc0, !PT ;  /* 0x0000018019187812 */ /* 0x000fe400078ec0ff */
[----:B------:R-:W-:Y:S02]  /*112b0*/  LOP3.LUT R28, R29, 0x180, RZ, 0xc0, !PT ;  /* 0x000001801d1c7812 */ /* 0x000fe400078ec0ff */
[----:B------:R-:W-:Y:S02]  /*112c0*/  SHF.R.U64 R7, R7, 0x3, RZ ;  /* 0x0000000307077819 */ /* 0x000fe400000012ff */
[----:B------:R-:W-:-:S02]  /*112d0*/  LOP3.LUT R0, R5, 0x180, RZ, 0xc0, !PT ;  /* 0x0000018005007812 */ /* 0x000fc400078ec0ff */
[----:B------:R-:W-:Y:S02]  /*112e0*/  SHF.R.U64 R8, R8, 0x3, RZ ;  /* 0x0000000308087819 */ /* 0x000fe400000012ff */
[----:B------:R-:W-:Y:S02]  /*112f0*/  SHF.R.U64 R12, R12, 0x3, RZ ;  /* 0x000000030c0c7819 */ /* 0x000fe400000012ff */
[----:B------:R-:W-:Y:S02]  /*11300*/  SHF.R.U64 R24, R24, 0x3, RZ ;  /* 0x0000000318187819 */ /* 0x000fe400000012ff */
[----:B------:R-:W-:Y:S02]  /*11310*/  SHF.R.U64 R28, R28, 0x3, RZ ;  /* 0x000000031c1c7819 */ /* 0x000fe400000012ff */
[----:B------:R-:W-:Y:S02]  /*11320*/  LOP3.LUT R20, R7, R20, RZ, 0x3c, !PT ;  /* 0x0000001407147212 */ /* 0x000fe400078e3cff */
[----:B------:R-:W-:-:S02]  /*11330*/  SHF.R.U64 R0, R0, 0x3, RZ ;  /* 0x0000000300007819 */ /* 0x000fc400000012ff */
        /* <DEDUP_REMOVED lines=10> */
[----:B------:R-:W-:Y:S01]  /*113e0*/  UIMAD UR10, UR11, UR12, URZ ;  /* 0x0000000c0b0a72a4 */ /* 0x000fe2000f8e023f */
[----:B------:R-:W-:Y:S01]  /*113f0*/  LEA.HI R2, R2, R79, RZ, 0x2 ;  /* 0x0000004f02027211 */ /* 0x000fe200078f10ff */
[----:B------:R0:W5:Y:S03]  /*11400*/  LD.E.128 R4, desc[UR54][R20.64] ;  /* 0x0000003614047980 */ /* 0x000166000c101d00 */
[----:B------:R-:W-:Y:S01]  /*11410*/  LOP3.LUT R2, R2, 0xfffffffc, RZ, 0xc0, !PT ;  /* 0xfffffffc02027812 */ /* 0x000fe200078ec0ff */
[----:B------:R-:W-:Y:S01]  /*11420*/  UIMAD UR10, UR4, UR13, UR10 ;  /* 0x0000000d040a72a4 */ /* 0x000fe2000f8e020a */
[----:B------:R-:W5:Y:S01]  /*11430*/  LD.E.128 R8, desc[UR54][R8.64] ;  /* 0x0000003608087980 */ /* 0x000f62000c101d00 */
[----:B------:R-:W-:-:S03]  /*11440*/  UIMAD.WIDE.U32 UR8, UR4, UR12, URZ ;  /* 0x0000000c040872a5 */ /* 0x000fc6000f8e003f */
[----:B------:R-:W5:Y:S01]  /*11450*/  LD.E.128 R12, desc[UR54][R12.64] ;  /* 0x000000360c0c7980 */ /* 0x000f62000c101d00 */
[----:B0-----:R-:W0:Y:S01]  /*11460*/  @P1 LDC R21, c[0x0][0xbf0] ;  /* 0x0002fc00ff151b82 */ /* 0x001e220000000800 */
[----:B------:R-:W-:Y:S01]  /*11470*/  IMAD.IADD R2, R79, 0x1, -R2 ;  /* 0x000000014f027824 */ /* 0x000fe200078e0a02 */
[----:B------:R-:W-:Y:S01]  /*11480*/  UIADD3 UR9, UR9, UR10, URZ ;  /* 0x0000000a09097290 */ /* 0x000fe2000fffe03f */
[----:B------:R-:W5:Y:S02]  /*11490*/  LD.E.128 R24, desc[UR54][R24.64] ;  /* 0x0000003618187980 */ /* 0x000f64000c101d00 */
[----:B------:R-:W-:Y:S01]  /*114a0*/  IMAD R0, R2, 0x60, R78 ;  /* 0x0000006002007824 */ /* 0x000fe200078e024e */
[----:B------:R-:W-:Y:S01]  /*114b0*/  ULDC.64 UR10, c[0x0][0xae8] ;  /* 0x0002ba00000a7ab9 */ /* 0x000fe20000000a00 */
[----:B------:R-:W5:Y:S01]  /*114c0*/  LD.E.128 R28, desc[UR54][R28.64] ;  /* 0x000000361c1c7980 */ /* 0x000f62000c101d00 */
[----:B------:R-:W-:Y:S01]  /*114d0*/  UIMAD.WIDE.U32 UR8, UR37, UR10, UR8 ;  /* 0x0000000a250872a5 */ /* 0x000fe2000f8e0008 */
[----:B------:R-:W-:Y:S01]  /*114e0*/  VIADD R36, R0, UR40 ;  /* 0x0000002800247c36 */ /* 0x000fe20008000000 */
[----:B------:R-:W-:Y:S01]  /*114f0*/  USHF.R.S32.HI UR4, URZ, 0x1f, UR7 ;  /* 0x0000001f3f047899 */ /* 0x000fe20008011407 */
[----:B------:R-:W5:Y:S01]  /*11500*/  LD.E.128 R32, desc[UR54][R32.64] ;  /* 0x0000003620207980 */ /* 0x000f62000c101d00 */
[----:B------:R-:W-:Y:S01]  /*11510*/  UIMAD UR9, UR37, UR11, UR9 ;  /* 0x0000000b250972a4 */ /* 0x000fe2000f8e0209 */
[----:B--2---:R-:W-:Y:S01]  /*11520*/  @P1 IMAD.HI.U32 R0, R36, R39, RZ ;  /* 0x0000002724001227 */ /* 0x004fe200078e00ff */
[----:B------:R-:W-:Y:S01]  /*11530*/  BSSY B1, `(.L_x_12073) ;  /* 0x0000038000017945 */ /* 0x000fe20003800000 */
[----:B------:R-:W-:Y:S01]  /*11540*/  ULDC.64 UR10, c[0x0][0xaf0] ;  /* 0x0002bc00000a7ab9 */ /* 0x000fe20000000a00 */
[----:B------:R-:W-:Y:S01]  /*11550*/  @!PT LDS RZ, [RZ] ;  /* 0x00000000fffff984 */ /* 0x000fe20000000800 */
[----:B------:R-:W-:Y:S01]  /*11560*/  @!PT LDS RZ, [RZ] ;  /* 0x00000000fffff984 */ /* 0x000fe20000000800 */
[----:B------:R-:W-:Y:S01]  /*11570*/  @!PT LDS RZ, [RZ] ;  /* 0x00000000fffff984 */ /* 0x000fe20000000800 */
[----:B------:R-:W-:Y:S01]  /*11580*/  @!PT LDS RZ, [RZ] ;  /* 0x00000000fffff984 */ /* 0x000fe20000000800 */
[----:B------:R1:W-:Y:S06]  /*11590*/  MEMBAR.ALL.CTA ;  /* 0x0000000000007992 */ /* 0x0003ec0000008000 */
[----:B-1----:R-:W1:Y:S01]  /*115a0*/  FENCE.VIEW.ASYNC.S ;  /* 0x00000000000073c6 */ /* 0x002e620000000000 */
[----:B------:R-:W-:Y:S01]  /*115b0*/  UIMAD UR4, UR4, UR10, URZ ;  /* 0x0000000a040472a4 */ /* 0x000fe2000f8e023f */
[----:B------:R-:W-:Y:S01]  /*115c0*/  IMAD.MOV.U32 R37, RZ, RZ, R36 ;  /* 0x000000ffff257224 */ /* 0x000fe200078e0024 */
[----:B------:R-:W-:Y:S01]  /*115d0*/  UIMAD.WIDE.U32 UR8, UR7, UR10, UR8 ;  /* 0x0000000a070872a5 */ /* 0x000fe2000f8e0008 */
[----:B------:R-:W-:Y:S01]  /*115e0*/  VIADD R41, R78, UR40 ;  /* 0x000000284e297c36 */ /* 0x000fe20008000000 */
[----:B------:R-:W-:Y:S01]  /*115f0*/  UIMAD UR4, UR7, UR11, UR4 ;  /* 0x0000000b070472a4 */ /* 0x000fe2000f8e0204 */
[----:B------:R-:W-:Y:S01]  /*11600*/  VIADD R3, R3, 0x19c20 ;  /* 0x00019c2003037836 */ /* 0x000fe20000000000 */
[----:B------:R-:W-:Y:S01]  /*11610*/  SHF.R.S32.HI R42, RZ, 0x1f, R23 ;  /* 0x0000001fff2a7819 */ /* 0x000fe20000011417 */
[----:B------:R-:W-:Y:S01]  /*11620*/  ULDC.64 UR10, c[0x0][0xae0] ;  /* 0x0002b800000a7ab9 */ /* 0x000fe20000000a00 */
[----:B0-----:R-:W-:Y:S01]  /*11630*/  @P1 SHF.R.U32.HI R37, RZ, R21, R0 ;  /* 0x00000015ff251219 */ /* 0x001fe20000011600 */
[----:B------:R-:W-:-:S02]  /*11640*/  UIADD3 UR4, UR9, UR4, URZ ;  /* 0x0000000409047290 */ /* 0x000fc4000fffe03f */
[----:B------:R-:W-:Y:S01]  /*11650*/  IMAD.U32 R21, RZ, RZ, UR9 ;  /* 0x00000009ff157e24 */ /* 0x000fe2000f8e00ff */
[----:B------:R-:W-:Y:S01]  /*11660*/  ISETP.GE.AND P0, PT, R41, R76, PT ;  /* 0x0000004c2900720c */ /* 0x000fe20003f06270 */
[----:B------:R-:W-:Y:S01]  /*11670*/  IMAD.U32 R20, RZ, RZ, UR8 ;  /* 0x00000008ff147e24 */ /* 0x000fe2000f8e00ff */
[--C-:B------:R-:W-:Y:S01]  /*11680*/  SHF.R.S32.HI R0, RZ, 0x1f, R37.reuse ;  /* 0x0000001fff007819 */ /* 0x100fe20000011425 */
[----:B------:R-:W-:Y:S01]  /*11690*/  IMAD.MOV R2, RZ, RZ, -R37 ;  /* 0x000000ffff027224 */ /* 0x000fe200078e0a25 */
[----:B------:R-:W-:Y:S01]  /*116a0*/  ULDC.64 UR8, c[0x0][0xad8] ;  /* 0x0002b60000087ab9 */ /* 0x000fe20000000a00 */
[----:B------:R-:W-:Y:S01]  /*116b0*/  IMAD.U32 R21, RZ, RZ, UR4 ;  /* 0x00000004ff157e24 */ /* 0x000fe2000f8e00ff */
[----:B------:R-:W-:Y:S01]  /*116c0*/  PRMT R3, RZ, 0x654, R3 ;  /* 0x00000654ff037816 */ /* 0x000fe20000000003 */
[----:B------:R-:W-:Y:S01]  /*116d0*/  IMAD R0, R0, UR10, RZ ;  /* 0x0000000a00007c24 */ /* 0x000fe2000f8e02ff */
[----:B------:R-:W-:Y:S01]  /*116e0*/  SHF.R.S32.HI R43, RZ, 0x1f, R22 ;  /* 0x0000001fff2b7819 */ /* 0x000fe20000011416 */
[----:B------:R-:W-:-:S02]  /*116f0*/  IMAD R77, R77, R2, R36 ;  /* 0x000000024d4d7224 */ /* 0x000fc400078e0224 */
[C---:B------:R-:W-:Y:S01]  /*11700*/  IMAD R39, R37.reuse, UR11, R0 ;  /* 0x0000000b25277c24 */ /* 0x040fe2000f8e0200 */
[----:B-1----:R0:W-:Y:S01]  /*11710*/  SYNCS.ARRIVE.TRANS64.RED.A1T0 RZ, [R3+URZ], RZ ;  /* 0x000000ff03ff79a7 */ /* 0x0021e2000810043f */
[----:B------:R-:W-:Y:S01]  /*11720*/  IMAD.WIDE.U32 R20, R37, UR10, R20 ;  /* 0x0000000a25147c25 */ /* 0x000fe2000f8e0014 */
[----:B------:R-:W-:-:S03]  /*11730*/  SHF.R.S32.HI R0, RZ, 0x1f, R77 ;  /* 0x0000001fff007819 */ /* 0x000fc6000001144d */
[----:B------:R-:W-:Y:S02]  /*11740*/  IMAD.IADD R21, R21, 0x1, R39 ;  /* 0x0000000115157824 */ /* 0x000fe400078e0227 */
[----:B------:R-:W-:Y:S02]  /*11750*/  IMAD R0, R0, UR8, RZ ;  /* 0x0000000800007c24 */ /* 0x000fe4000f8e02ff */
[----:B------:R-:W-:-:S04]  /*11760*/  IMAD.WIDE.U32 R20, R77, UR8, R20 ;  /* 0x000000084d147c25 */ /* 0x000fc8000f8e0014 */
[----:B------:R-:W-:Y:S01]  /*11770*/  IMAD R37, R77, UR9, R0 ;  /* 0x000000094d257c24 */ /* 0x000fe2000f8e0200 */
[----:B------:R-:W-:Y:S02]  /*11780*/  ULDC.64 UR8, c[0x0][0xa80] ;  /* 0x0002a00000087ab9 */ /* 0x000fe40000000a00 */
[----:B------:R-:W-:Y:S01]  /*11790*/  LEA R0, P1, R20, UR8, 0x1 ;  /* 0x0000000814007c11 */ /* 0x000fe2000f8208ff */
[----:B------:R-:W-:-:S05]  /*117a0*/  IMAD.IADD R21, R21, 0x1, R37 ;  /* 0x0000000115157824 */ /* 0x000fca00078e0225 */
        /* <DEDUP_REMOVED lines=10> */
[----:B0-2---:R-:W-:Y:S01]  /*11850*/  @!P0 IMAD.WIDE R2, R19, 0x2, R20 ;  /* 0x0000000213028825 */ /* 0x005fe200078e0214 */
[-C--:B------:R-:W-:Y:S02]  /*11860*/  @!P1 LEA.HI.X R37, R22, R21.reuse, R43, 0x1, P3 ;  /* 0x0000001516259211 */ /* 0x080fe400018f0c2b */
[----:B------:R-:W-:Y:S02]  /*11870*/  @!P2 LEA.HI.X R39, R23, R21, R42, 0x1, P4 ;  /* 0x000000151727a211 */ /* 0x000fe400020f0c2a */
[----:B-----5:R3:W-:Y:S04]  /*11880*/  @!P0 ST.E.128 desc[UR54][R2.64], R4 ;  /* 0x0000000402008985 */ /* 0x0207e8000c101d36 */
[----:B------:R3:W-:Y:S04]  /*11890*/  @!P1 ST.E.128 desc[UR54][R36.64], R12 ;  /* 0x0000000c24009985 */ /* 0x0007e8000c101d36 */
[----:B------:R3:W-:Y:S02]  /*118a0*/  @!P2 ST.E.128 desc[UR54][R38.64], R28 ;  /* 0x0000001c2600a985 */ /* 0x0007e4000c101d36 */
.L_x_12074:
[----:B------:R-:W-:Y:S05]  /*118b0*/  BSYNC B1 ;  /* 0x0000000000017941 */ /* 0x000fea0003800000 */
.L_x_12073:
[----:B0--3--:R-:W-:Y:S01]  /*118c0*/  VIADD R3, R41, 0x60 ;  /* 0x0000006029037836 */ /* 0x009fe20000000000 */
[----:B-----5:R0:W3:Y:S04]  /*118d0*/  SHFL.IDX PT, R5, R40, 0x1, 0x1c1f ;  /* 0x003c1f0028057f89 */ /* 0x0200e800000e0000 */
        /* <DEDUP_REMOVED lines=17> */
.L_x_12072:
[----:B------:R-:W-:Y:S01]  /*119f0*/  ULDC.64 UR12, c[0x0][0xb08] ;  /* 0x0002c200000c7ab9 */ /* 0x000fe20000000a00 */
[----:B0-----:R-:W0:Y:S01]  /*11a00*/  @P1 LDC R0, c[0x0][0xbec] ;  /* 0x0002fb00ff001b82 */ /* 0x001e220000000800 */
[----:B------:R-:W-:Y:S01]  /*11a10*/  UIMAD UR10, UR11, UR12, URZ ;  /* 0x0000000c0b0a72a4 */ /* 0x000fe2000f8e023f */
[----:B------:R-:W-:Y:S01]  /*11a20*/  IMAD.MOV.U32 R7, RZ, RZ, R13 ;  /* 0x000000ffff077224 */ /* 0x000fe200078e000d */
[----:B------:R-:W-:Y:S01]  /*11a30*/  UIMAD.WIDE.U32 UR8, UR4, UR12, URZ ;  /* 0x0000000c040872a5 */ /* 0x000fe2000f8e003f */
[C---:B------:R-:W-:Y:S01]  /*11a40*/  VIADD R78, R17.reuse, 0x28 ;  /* 0x00000028114e7836 */ /* 0x040fe20000000000 */
[----:B------:R-:W-:Y:S01]  /*11a50*/  UIMAD UR10, UR4, UR13, UR10 ;  /* 0x0000000d040a72a4 */ /* 0x000fe2000f8e020a */
[C---:B------:R-:W-:Y:S01]  /*11a60*/  VIADD R80, R17.reuse, 0x20 ;  /* 0x0000002011507836 */ /* 0x040fe20000000000 */
[----:B------:R-:W-:Y:S01]  /*11a70*/  USHF.R.S32.HI UR4, URZ, 0x1f, UR7 ;  /* 0x0000001f3f047899 */ /* 0x000fe20008011407 */
[----:B------:R-:W1:Y:S01]  /*11a80*/  @P1 LDC R5, c[0x0][0xbf0] ;  /* 0x0002fc00ff051b82 */ /* 0x000e620000000800 */
[----:B------:R-:W-:Y:S01]  /*11a90*/  UIADD3 UR9, UR9, UR10, URZ ;  /* 0x0000000a09097290 */ /* 0x000fe2000fffe03f */
[C---:B------:R-:W-:Y:S01]  /*11aa0*/  VIADD R82, R17.reuse, 0x18 ;  /* 0x0000001811527836 */ /* 0x040fe20000000000 */
[----:B------:R-:W-:Y:S01]  /*11ab0*/  BSSY B1, `(.L_x_12076) ;  /* 0x000006c000017945 */ /* 0x000fe20003800000 */
[----:B------:R-:W-:Y:S01]  /*11ac0*/  ULDC.64 UR10, c[0x0][0xb38] ;  /* 0x0002ce00000a7ab9 */ /* 0x000fe20000000a00 */
[C---:B------:R-:W-:Y:S01]  /*11ad0*/  VIADD R84, R17.reuse, 0x10 ;  /* 0x0000001011547836 */ /* 0x040fe20000000000 */
[----:B------:R-:W-:Y:S01]  /*11ae0*/  UIMAD.WIDE.U32 UR8, UR37, UR10, UR8 ;  /* 0x0000000a250872a5 */ /* 0x000fe2000f8e0008 */
[C---:B------:R-:W-:Y:S01]  /*11af0*/  VIADD R86, R17.reuse, 0x8 ;  /* 0x0000000811567836 */ /* 0x040fe20000000000 */
[----:B------:R-:W-:Y:S01]  /*11b00*/  SHF.R.S32.HI R15, RZ, 0x1f, R152 ;  /* 0x0000001fff0f7819 */ /* 0x000fe20000011498 */
[C---:B------:R-:W-:Y:S01]  /*11b10*/  VIADD R76, R17.reuse, 0x28 ;  /* 0x00000028114c7836 */ /* 0x040fe20000000000 */
[----:B------:R-:W-:Y:S01]  /*11b20*/  UIMAD UR9, UR37, UR11, UR9 ;  /* 0x0000000b250972a4 */ /* 0x000fe2000f8e0209 */
[----:B------:R-:W-:Y:S01]  /*11b30*/  SHF.R.S32.HI R21, RZ, 0x1f, R153 ;  /* 0x0000001fff157819 */ /* 0x000fe20000011499 */
[----:B------:R-:W-:Y:S01]  /*11b40*/  VIADD R79, R17, 0x20 ;  /* 0x00000020114f7836 */ /* 0x000fe20000000000 */
[----:B------:R-:W-:Y:S01]  /*11b50*/  ULDC.64 UR10, c[0x0][0xb40] ;  /* 0x0002d000000a7ab9 */ /* 0x000fe20000000a00 */
[----:B------:R-:W-:Y:S01]  /*11b60*/  SHF.R.S32.HI R24, RZ, 0x1f, R154 ;  /* 0x0000001fff187819 */ /* 0x000fe2000001149a */
[----:B------:R-:W-:Y:S01]  /*11b70*/  UIMAD UR4, UR4, UR10, URZ ;  /* 0x0000000a040472a4 */ /* 0x000fe2000f8e023f */
[----:B0-----:R-:W-:Y:S01]  /*11b80*/  @P1 IMAD.HI.U32 R0, R13, R0, RZ ;  /* 0x000000000d001227 */ /* 0x001fe200078e00ff */
[----:B------:R-:W-:Y:S01]  /*11b90*/  UIMAD.WIDE.U32 UR8, UR7, UR10, UR8 ;  /* 0x0000000a070872a5 */ /* 0x000fe2000f8e0008 */
[----:B------:R-:W-:Y:S01]  /*11ba0*/  SHF.R.S32.HI R25, RZ, 0x1f, R155 ;  /* 0x0000001fff197819 */ /* 0x000fe2000001149b */
[----:B------:R-:W-:Y:S01]  /*11bb0*/  UIMAD UR4, UR7, UR11, UR4 ;  /* 0x0000000b070472a4 */ /* 0x000fe2000f8e0204 */
[----:B------:R-:W-:Y:S01]  /*11bc0*/  SHF.R.S32.HI R26, RZ, 0x1f, R156 ;  /* 0x0000001fff1a7819 */ /* 0x000fe2000001149c */
[C---:B------:R-:W-:Y:S01]  /*11bd0*/  VIADD R81, R17.reuse, 0x18 ;  /* 0x0000001811517836 */ /* 0x040fe20000000000 */
[----:B------:R-:W-:Y:S01]  /*11be0*/  ULDC.64 UR10, c[0x0][0xb48] ;  /* 0x0002d200000a7ab9 */ /* 0x000fe20000000a00 */
[----:B------:R-:W-:Y:S01]  /*11bf0*/  UIADD3 UR9, UR9, UR4, URZ ;  /* 0x0000000409097290 */ /* 0x000fe2000fffe03f */
[----:B-1----:R-:W-:Y:S01]  /*11c00*/  @P1 SHF.R.U32.HI R7, RZ, R5, R0 ;  /* 0x00000005ff071219 */ /* 0x002fe20000011600 */
[----:B------:R-:W-:Y:S01]  /*11c10*/  VIADD R83, R17, 0x10 ;  /* 0x0000001011537836 */ /* 0x000fe20000000000 */
[----:B------:R-:W-:Y:S01]  /*11c20*/  SHF.R.S32.HI R27, RZ, 0x1f, R157 ;  /* 0x0000001fff1b7819 */ /* 0x000fe2000001149d */
[----:B------:R-:W-:Y:S01]  /*11c30*/  UIMAD.WIDE.U32 UR8, UR42, UR10, UR8 ;  /* 0x0000000a2a0872a5 */ /* 0x000fe2000f8e0008 */
[--C-:B------:R-:W-:Y:S01]  /*11c40*/  SHF.R.S32.HI R0, RZ, 0x1f, R7.reuse ;  /* 0x0000001fff007819 */ /* 0x100fe20000011407 */
[----:B------:R-:W-:Y:S01]  /*11c50*/  IMAD.MOV R2, RZ, RZ, -R7 ;  /* 0x000000ffff027224 */ /* 0x000fe200078e0a07 */
[----:B------:R-:W-:Y:S01]  /*11c60*/  SHF.R.S32.HI R78, RZ, 0x1f, R78 ;  /* 0x0000001fff4e7819 */ /* 0x000fe2000001144e */
[----:B------:R-:W-:Y:S01]  /*11c70*/  UIMAD UR42, UR42, UR11, UR9 ;  /* 0x0000000b2a2a72a4 */ /* 0x000fe2000f8e0209 */
[----:B------:R-:W-:Y:S01]  /*11c80*/  SHF.R.S32.HI R80, RZ, 0x1f, R80 ;  /* 0x0000001fff507819 */ /* 0x000fe20000011450 */
[----:B------:R-:W-:Y:S01]  /*11c90*/  IMAD R77, R77, R2, R13 ;  /* 0x000000024d4d7224 */ /* 0x000fe200078e020d */
[----:B------:R-:W-:Y:S01]  /*11ca0*/  ULDC.64 UR10, c[0x0][0xb30] ;  /* 0x0002cc00000a7ab9 */ /* 0x000fe20000000a00 */
[----:B------:R-:W-:Y:S01]  /*11cb0*/  IMAD.U32 R5, RZ, RZ, UR9 ;  /* 0x00000009ff057e24 */ /* 0x000fe2000f8e00ff */
        /* <DEDUP_REMOVED lines=16> */
[----:B------:R-:W-:Y:S01]  /*11dc0*/  VIADD R2, R3, 0x19c20 ;  /* 0x00019c2003027836 */ /* 0x000fe20000000000 */
[C---:B------:R-:W-:Y:S01]  /*11dd0*/  LEA R0, P1, R4.reuse, UR8, 0x2 ;  /* 0x0000000804007c11 */ /* 0x040fe2000f8210ff */
[----:B------:R-:W-:Y:S02]  /*11de0*/  IMAD.IADD R3, R5, 0x1, R7 ;  /* 0x0000000105037824 */ /* 0x000fe400078e0207 */
[----:B------:R-:W-:Y:S01]  /*11df0*/  VIADD R85, R17, 0x8 ;  /* 0x0000000811557836 */ /* 0x000fe20000000000 */
[----:B------:R-:W-:Y:S01]  /*11e00*/  PRMT R2, RZ, 0x654, R2 ;  /* 0x00000654ff027816 */ /* 0x000fe20000000002 */
[----:B------:R0:W1:Y:S01]  /*11e10*/  SHFL.IDX PT, R12, R0, RZ, 0x1c1f ;  /* 0x001c1fff000c7589 */ /* 0x00006200000e0000 */
[----:B------:R-:W-:Y:S02]  /*11e20*/  LEA.HI.X R14, R4, UR9, R3, 0x2, P1 ;  /* 0x00000009040e7c11 */ /* 0x000fe400088f1403 */
[----:B------:R0:W-:Y:S03]  /*11e30*/  SYNCS.ARRIVE.TRANS64.RED.A1T0 RZ, [R2+URZ], RZ ;  /* 0x000000ff02ff79a7 */ /* 0x0001e6000810043f */
[----:B------:R0:W2:Y:S01]  /*11e40*/  SHFL.IDX PT, R20, R14, RZ, 0x1c1f ;  /* 0x001c1fff0e147589 */ /* 0x0000a200000e0000 */
[----:B------:R-:W-:Y:S05]  /*11e50*/  @P2 BRA `(.L_x_12077) ;  /* 0x0000000000c42947 */ /* 0x000fea0003800000 */
[----:B------:R-:W-:Y:S02]  /*11e60*/  ULDC UR4, c[0x0][0xac8] ;  /* 0x0002b20000047ab9 */ /* 0x000fe40000000800 */
[----:B------:R-:W-:Y:S02]  /*11e70*/  ISETP.GE.AND P1, PT, R17, UR4, PT ;  /* 0x0000000411007c0c */ /* 0x000fe4000bf26270 */
[----:B------:R-:W-:Y:S02]  /*11e80*/  ISETP.GE.AND P2, PT, R85, UR4, PT ;  /* 0x0000000455007c0c */ /* 0x000fe4000bf46270 */
[----:B------:R-:W-:Y:S02]  /*11e90*/  ISETP.GE.AND P5, PT, R83, UR4, PT ;  /* 0x0000000453007c0c */ /* 0x000fe4000bfa6270 */
[----:B------:R-:W-:-:S07]  /*11ea0*/  ISETP.GE.AND P4, PT, R81, UR4, PT ;  /* 0x0000000451007c0c */ /* 0x000fce000bf86270 */
[-C--:B01----:R-:W-:Y:S02]  /*11eb0*/  @!P1 LEA R2, P3, R17, R12.reuse, 0x2 ;  /* 0x0000000c11029211 */ /* 0x083fe400078610ff */
[----:B------:R-:W-:Y:S02]  /*11ec0*/  @!P2 LEA R4, P6, R85, R12, 0x2 ;  /* 0x0000000c5504a211 */ /* 0x000fe400078c10ff */
[-C--:B--2---:R-:W-:Y:S02]  /*11ed0*/  @!P1 LEA.HI.X R3, R17, R20.reuse, R87, 0x2, P3 ;  /* 0x0000001411039211 */ /* 0x084fe400018f1457 */
[----:B------:R-:W-:Y:S02]  /*11ee0*/  @!P2 LEA.HI.X R5, R85, R20, R86, 0x2, P6 ;  /* 0x000000145505a211 */ /* 0x000fe400030f1456 */
[----:B------:R-:W-:Y:S01]  /*11ef0*/  @!P5 LEA R6, P3, R83, R12, 0x2 ;  /* 0x0000000c5306d211 */ /* 0x000fe200078610ff */
[----:B------:R0:W-:Y:S01]  /*11f00*/  @!P1 ST.E.64 desc[UR54][R2.64], R32 ;  /* 0x0000002002009985 */ /* 0x0001e2000c101b36 */
[----:B------:R-:W-:-:S02]  /*11f10*/  ISETP.GE.AND P1, PT, R79, UR4, PT ;  /* 0x000000044f007c0c */ /* 0x000fc4000bf26270 */
[----:B------:R-:W-:Y:S01]  /*11f20*/  @!P5 LEA.HI.X R7, R83, R20, R84, 0x2, P3 ;  /* 0x000000145307d211 */ /* 0x000fe200018f1454 */
[----:B------:R1:W-:Y:S01]  /*11f30*/  @!P2 ST.E.64 desc[UR54][R4.64], R34 ;  /* 0x000000220400a985 */ /* 0x0003e2000c101b36 */
[----:B------:R-:W-:Y:S02]  /*11f40*/  ISETP.GE.AND P2, PT, R76, UR4, PT ;  /* 0x000000044c007c0c */ /* 0x000fe4000bf46270 */
[----:B------:R-:W-:Y:S01]  /*11f50*/  @!P4 LEA R8, P6, R81, R12, 0x2 ;  /* 0x0000000c5108c211 */ /* 0x000fe200078c10ff */
[----:B------:R2:W-:Y:S01]  /*11f60*/  @!P5 ST.E.64 desc[UR54][R6.64], R40 ;  /* 0x000000280600d985 */ /* 0x0005e2000c101b36 */
[----:B------:R-:W-:Y:S02]  /*11f70*/  ISETP.GE.AND P3, PT, R157, UR4, PT ;  /* 0x000000049d007c0c */ /* 0x000fe4000bf66270 */
[----:B------:R-:W-:-:S03]  /*11f80*/  @!P4 LEA.HI.X R9, R81, R20, R82, 0x2, P6 ;  /* 0x000000145109c211 */ /* 0x000fc600030f1452 */
[C---:B------:R-:W-:Y:S02]  /*11f90*/  @!P1 LEA R10, P5, R79.reuse, R12, 0x2 ;  /* 0x0000000c4f0a9211 */ /* 0x040fe400078a10ff */
[----:B------:R3:W-:Y:S01]  /*11fa0*/  @!P4 ST.E.64 desc[UR54][R8.64], R42 ;  /* 0x0000002a0800c985 */ /* 0x0007e2000c101b36 */
[----:B------:R-:W-:Y:S02]  /*11fb0*/  ISETP.GE.AND P4, PT, R156, UR4, PT ;  /* 0x000000049c007c0c */ /* 0x000fe4000bf86270 */
[----:B------:R-:W-:Y:S02]  /*11fc0*/  @!P1 LEA.HI.X R11, R79, R20, R80, 0x2, P5 ;  /* 0x000000144f0b9211 */ /* 0x000fe400028f1450 */
[-C--:B0-----:R-:W-:Y:S02]  /*11fd0*/  @!P2 LEA R2, P6, R76, R12.reuse, 0x2 ;  /* 0x0000000c4c02a211 */ /* 0x081fe400078c10ff */
[----:B-1----:R-:W-:Y:S01]  /*11fe0*/  @!P3 LEA R4, P5, R157, R12, 0x2 ;  /* 0x0000000c9d04b211 */ /* 0x002fe200078a10ff */
[----:B------:R0:W-:Y:S01]  /*11ff0*/  @!P1 ST.E.64 desc[UR54][R10.64], R48 ;  /* 0x000000300a009985 */ /* 0x0001e2000c101b36 */
[----:B------:R-:W-:-:S02]  /*12000*/  ISETP.GE.AND P1, PT, R155, UR4, PT ;  /* 0x000000049b007c0c */ /* 0x000fc4000bf26270 */
[-C--:B------:R-:W-:Y:S02]  /*12010*/  @!P2 LEA.HI.X R3, R76, R20.reuse, R78, 0x2, P6 ;  /* 0x000000144c03a211 */ /* 0x080fe400030f144e */
[----:B------:R-:W-:Y:S02]  /*12020*/  @!P3 LEA.HI.X R5, R157, R20, R27, 0x2, P5 ;  /* 0x000000149d05b211 */ /* 0x000fe400028f141b */
[----:B------:R-:W-:Y:S01]  /*12030*/  ISETP.GE.AND P5, PT, R154, UR4, PT ;  /* 0x000000049a007c0c */ /* 0x000fe2000bfa6270 */
[----:B------:R1:W-:Y:S01]  /*12040*/  @!P2 ST.E.64 desc[UR54][R2.64], R50 ;  /* 0x000000320200a985 */ /* 0x0003e2000c101b36 */
[----:B--2---:R-:W-:Y:S02]  /*12050*/  @!P4 LEA R6, P2, R156, R12, 0x2 ;  /* 0x0000000c9c06c211 */ /* 0x004fe400078410ff */
[----:B------:R-:W-:Y:S01]  /*12060*/  ISETP.GE.AND P6, PT, R153, UR4, PT ;  /* 0x0000000499007c0c */ /* 0x000fe2000bfc6270 */
[----:B------:R4:W-:Y:S01]  /*12070*/  @!P3 ST.E.64 desc[UR54][R4.64], R56 ;  /* 0x000000380400b985 */ /* 0x0009e2000c101b36 */
[----:B------:R-:W-:-:S02]  /*12080*/  ISETP.GE.AND P3, PT, R152, UR4, PT ;  /* 0x0000000498007c0c */ /* 0x000fc4000bf66270 */
[----:B------:R-:W-:Y:S02]  /*12090*/  @!P4 LEA.HI.X R7, R156, R20, R26, 0x2, P2 ;  /* 0x000000149c07c211 */ /* 0x000fe400010f141a */
[----:B---3--:R-:W-:-:S03]  /*120a0*/  @!P1 LEA R8, P2, R155, R12, 0x2 ;  /* 0x0000000c9b089211 */ /* 0x008fc600078410ff */
[----:B------:R4:W-:Y:S01]  /*120b0*/  @!P4 ST.E.64 desc[UR54][R6.64], R58 ;  /* 0x0000003a0600c985 */ /* 0x0009e2000c101b36 */
[----:B------:R-:W-:Y:S02]  /*120c0*/  @!P1 LEA.HI.X R9, R155, R20, R25, 0x2, P2 ;  /* 0x000000149b099211 */ /* 0x000fe400010f1419 */
[----:B0-----:R-:W-:-:S03]  /*120d0*/  @!P5 LEA R10, P2, R154, R12, 0x2 ;  /* 0x0000000c9a0ad211 */ /* 0x001fc600078410ff */
        /* <DEDUP_REMOVED lines=9> */
.L_x_12077:
[----:B------:R-:W-:Y:S05]  /*12170*/  BSYNC B1 ;  /* 0x0000000000017941 */ /* 0x000fea0003800000 */
.L_x_12076:
[----:B0-----:R-:W0:Y:S04]  /*12180*/  SHFL.IDX PT, R14, R14, 0x1, 0x1c1f ;  /* 0x003c1f000e0e7f89 */ /* 0x001e2800000e0000 */
[----:B------:R-:W3:Y:S01]  /*12190*/  SHFL.IDX PT, R0, R0, 0x1, 0x1c1f ;  /* 0x003c1f0000007f89 */ /* 0x000ee200000e0000 */
[----:B------:R-:W-:Y:S05]  /*121a0*/  @P0 BRA `(.L_x_12075) ;  /* 0x0000000c009c0947 */ /* 0x000fea0003800000 */
[----:B------:R-:W-:Y:S02]  /*121b0*/  ULDC UR4, c[0x0][0xac8] ;  /* 0x0002b20000047ab9 */ /* 0x000fe40000000800 */
[----:B------:R-:W-:Y:S02]  /*121c0*/  ISETP.GE.AND P6, PT, R17, UR4, PT ;  /* 0x0000000411007c0c */ /* 0x000fe4000bfc6270 */
[----:B------:R-:W-:Y:S02]  /*121d0*/  ISETP.GE.AND P0, PT, R85, UR4, PT ;  /* 0x0000000455007c0c */ /* 0x000fe4000bf06270 */
[----:B------:R-:W-:Y:S02]  /*121e0*/  ISETP.GE.AND P2, PT, R83, UR4, PT ;  /* 0x0000000453007c0c */ /* 0x000fe4000bf46270 */
[----:B------:R-:W-:Y:S02]  /*121f0*/  ISETP.GE.AND P4, PT, R81, UR4, PT ;  /* 0x0000000451007c0c */ /* 0x000fe4000bf86270 */
[----:B------:R-:W-:-:S05]  /*12200*/  ISETP.GE.AND P3, PT, R79, UR4, PT ;  /* 0x000000044f007c0c */ /* 0x000fca000bf66270 */
[-C--:B---34-:R-:W-:Y:S02]  /*12210*/  @!P6 LEA R2, P1, R17, R0.reuse, 0x2 ;  /* 0x000000001102e211 */ /* 0x098fe400078210ff */
[----:B------:R-:W-:Y:S02]  /*12220*/  @!P0 LEA R4, P5, R85, R0, 0x2 ;  /* 0x0000000055048211 */ /* 0x000fe400078a10ff */
[-C--:B0-----:R-:W-:Y:S02]  /*12230*/  @!P6 LEA.HI.X R3, R17, R14.reuse, R87, 0x2, P1 ;  /* 0x0000000e1103e211 */ /* 0x081fe400008f1457 */
[----:B------:R-:W-:Y:S02]  /*12240*/  @!P0 LEA.HI.X R5, R85, R14, R86, 0x2, P5 ;  /* 0x0000000e55058211 */ /* 0x000fe400028f1456 */
[-C--:B------:R-:W-:Y:S01]  /*12250*/  @!P2 LEA R6, P1, R83, R0.reuse, 0x2 ;  /* 0x000000005306a211 */ /* 0x080fe200078210ff */
[----:B------:R0:W-:Y:S01]  /*12260*/  @!P6 ST.E.64 desc[UR54][R2.64], R36 ;  /* 0x000000240200e985 */ /* 0x0001e2000c101b36 */
[----:B------:R-:W-:-:S02]  /*12270*/  @!P4 LEA R8, P5, R81, R0, 0x2 ;  /* 0x000000005108c211 */ /* 0x000fc400078a10ff */
[-C--:B------:R-:W-:Y:S01]  /*12280*/  @!P2 LEA.HI.X R7, R83, R14.reuse, R84, 0x2, P1 ;  /* 0x0000000e5307a211 */ /* 0x080fe200008f1454 */
[----:B------:R3:W-:Y:S01]  /*12290*/  @!P0 ST.E.64 desc[UR54][R4.64], R38 ;  /* 0x0000002604008985 */ /* 0x0007e2000c101b36 */
[----:B------:R-:W-:Y:S02]  /*122a0*/  ISETP.GE.AND P0, PT, R76, UR4, PT ;  /* 0x000000044c007c0c */ /* 0x000fe4000bf06270 */
[----:B------:R-:W-:Y:S01]  /*122b0*/  @!P4 LEA.HI.X R9, R81, R14, R82, 0x2, P5 ;  /* 0x0000000e5109c211 */ /* 0x000fe200028f1452 */
[----:B------:R-:W-:Y:S01]  /*122c0*/  @!P2 ST.E.64 desc[UR54][R6.64], R44 ;  /* 0x0000002c0600a985 */ /* 0x000fe2000c101b36 */
[----:B------:R-:W-:Y:S02]  /*122d0*/  ISETP.GE.AND P1, PT, R157, UR4, PT ;  /* 0x000000049d007c0c */ /* 0x000fe4000bf26270 */
[----:B------:R-:W-:Y:S01]  /*122e0*/  @!P3 LEA R10, P6, R79, R0, 0x2 ;  /* 0x000000004f0ab211 */ /* 0x000fe200078c10ff */
[----:B------:R4:W-:Y:S01]  /*122f0*/  @!P4 ST.E.64 desc[UR54][R8.64], R46 ;  /* 0x0000002e0800c985 */ /* 0x0009e2000c101b36 */
[----:B------:R-:W-:-:S02]  /*12300*/  ISETP.GE.AND P2, PT, R156, UR4, PT ;  /* 0x000000049c007c0c */ /* 0x000fc4000bf46270 */
[----:B------:R-:W-:Y:S02]  /*12310*/  @!P3 LEA.HI.X R11, R79, R14, R80, 0x2, P6 ;  /* 0x0000000e4f0bb211 */ /* 0x000fe400030f1450 */
[----:B------:R-:W-:Y:S02]  /*12320*/  ISETP.GE.AND P5, PT, R155, UR4, PT ;  /* 0x000000049b007c0c */ /* 0x000fe4000bfa6270 */
[C---:B0-----:R-:W-:Y:S01]  /*12330*/  @!P0 LEA R2, P4, R76.reuse, R0, 0x2 ;  /* 0x000000004c028211 */ /* 0x041fe200078810ff */
[----:B------:R0:W-:Y:S01]  /*12340*/  @!P3 ST.E.64 desc[UR54][R10.64], R52 ;  /* 0x000000340a00b985 */ /* 0x0001e2000c101b36 */
[----:B------:R-:W-:Y:S02]  /*12350*/  ISETP.GE.AND P3, PT, R153, UR4, PT ;  /* 0x0000000499007c0c */ /* 0x000fe4000bf66270 */
[----:B------:R-:W-:Y:S02]  /*12360*/  @!P0 LEA.HI.X R3, R76, R14, R78, 0x2, P4 ;  /* 0x0000000e4c038211 */ /* 0x000fe400020f144e */
[----:B------:R-:W-:-:S02]  /*12370*/  ISETP.GE.AND P4, PT, R154, UR4, PT ;  /* 0x000000049a007c0c */ /* 0x000fc4000bf86270 */
[-C--:B---3--:R-:W-:Y:S01]  /*12380*/  @!P1 LEA R4, P6, R157, R0.reuse, 0x2 ;  /* 0x000000009d049211 */ /* 0x088fe200078c10ff */
[----:B------:R3:W-:Y:S02]  /*12390*/  @!P0 ST.E.64 desc[UR54][R2.64], R54 ;  /* 0x0000003602008985 */ /* 0x0007e4000c101b36 */
[----:B----4-:R-:W-:Y:S02]  /*123a0*/  @!P5 LEA R8, P0, R155, R0, 0x2 ;  /* 0x000000009b08d211 */ /* 0x010fe400078010ff */
[----:B------:R-:W-:Y:S02]  /*123b0*/  @!P1 LEA.HI.X R5, R157, R14, R27, 0x2, P6 ;  /* 0x0000000e9d059211 */ /* 0x000fe400030f141b */
[C---:B------:R-:W-:Y:S02]  /*123c0*/  @!P2 LEA R6, P6, R156.reuse, R0, 0x2 ;  /* 0x000000009c06a211 */ /* 0x040fe400078c10ff */
[-C--:B------:R-:W-:Y:S01]  /*123d0*/  @!P5 LEA.HI.X R9, R155, R14.reuse, R25, 0x2, P0 ;  /* 0x0000000e9b09d211 */ /* 0x080fe200000f1419 */
[----:B------:R3:W-:Y:S01]  /*123e0*/  @!P1 ST.E.64 desc[UR54][R4.64], R60 ;  /* 0x0000003c04009985 */ /* 0x0007e2000c101b36 */
[----:B------:R-:W-:-:S02]  /*123f0*/  @!P2 LEA.HI.X R7, R156, R14, R26, 0x2, P6 ;  /* 0x0000000e9c07a211 */ /* 0x000fc400030f141a */
[CC--:B0-----:R-:W-:Y:S02]  /*12400*/  @!P4 LEA R10, P1, R154.reuse, R0.reuse, 0x2 ;  /* 0x000000009a0ac211 */ /* 0x0c1fe400078210ff */
[C---:B-1----:R-:W-:Y:S01]  /*12410*/  @!P3 LEA R12, P6, R153.reuse, R0, 0x2 ;  /* 0x00000000990cb211 */ /* 0x042fe200078c10ff */
[----:B------:R3:W-:Y:S01]  /*12420*/  @!P2 ST.E.64 desc[UR54][R6.64], R62 ;  /* 0x0000003e0600a985 */ /* 0x0007e2000c101b36 */
        /* <DEDUP_REMOVED lines=11> */
.L_x_12070:
        /* <DEDUP_REMOVED lines=30> */
.L_x_12078:
        /* <DEDUP_REMOVED lines=58> */
.L_x_12080:
[----:B------:R-:W-:Y:S05]  /*12a60*/  BSYNC B1 ;  /* 0x0000000000017941 */ /* 0x000fea0003800000 */
.L_x_12079:
[----:B------:R-:W-:-:S06]  /*12a70*/  UISETP.GT.AND UP0, UPT, UR43, 0x1, UPT ;  /* 0x000000012b00788c */ /* 0x000fcc000bf04270 */
[----:B------:R-:W-:-:S13]  /*12a80*/  PLOP3.LUT P0, PT, PT, PT, UP0, 0x80, 0x0 ;  /* 0x000000000000781c */ /* 0x000fda0003f0f008 */
[----:B------:R-:W-:Y:S05]  /*12a90*/  @P0 BRA `(.L_x_12075) ;  /* 0x0000000400600947 */ /* 0x000fea0003800000 */
[----:B------:R-:W1:Y:S01]  /*12aa0*/  LDC R11, c[0x0][0xbe8] ;  /* 0x0002fa00ff0b7b82 */ /* 0x000e620000000800 */
[--C-:B------:R-:W-:Y:S01]  /*12ab0*/  SHF.R.S32.HI R2, RZ, 0x1f, R8.reuse ;  /* 0x0000001fff027819 */ /* 0x100fe20000011408 */
        /* <DEDUP_REMOVED lines=8> */
[----:B------:R-:W-:Y:S01]  /*12b40*/  BSSY B1, `(.L_x_12081) ;  /* 0x000003c000017945 */ /* 0x000fe20003800000 */
[----:B------:R-:W-:Y:S01]  /*12b50*/  SHF.R.S32.HI R6, RZ, 0x2, R6 ;  /* 0x00000002ff067819 */ /* 0x000fe20000011406 */
[----:B------:R-:W-:Y:S01]  /*12b60*/  UIADD3 UR9, UR9, UR10, URZ ;  /* 0x0000000a09097290 */ /* 0x000fe2000fffe03f */
[----:B------:R-:W-:Y:S01]  /*12b70*/  SHF.R.S32.HI R10, RZ, 0x1f, R23 ;  /* 0x0000001fff0a7819 */ /* 0x000fe20000011417 */
[----:B------:R-:W-:Y:S01]  /*12b80*/  IMAD.IADD R2, R8, 0x1, -R2 ;  /* 0x0000000108027824 */ /* 0x000fe200078e0a02 */
[----:B------:R-:W-:Y:S01]  /*12b90*/  ULDC.64 UR10, c[0x0][0xae8] ;  /* 0x0002ba00000a7ab9 */ /* 0x000fe20000000a00 */
[----:B------:R-:W-:Y:S01]  /*12ba0*/  SHF.R.S32.HI R14, RZ, 0x1f, R22 ;  /* 0x0000001fff0e7819 */ /* 0x000fe20000011416 */
[----:B------:R-:W-:Y:S01]  /*12bb0*/  UIMAD.WIDE.U32 UR8, UR37, UR10, UR8 ;  /* 0x0000000a250872a5 */ /* 0x000fe2000f8e0008 */
[----:B------:R-:W-:-:S03]  /*12bc0*/  IMAD R2, R2, 0x60, R6 ;  /* 0x0000006002027824 */ /* 0x000fc600078e0206 */
[----:B------:R-:W-:Y:S01]  /*12bd0*/  UIMAD UR9, UR37, UR11, UR9 ;  /* 0x0000000b250972a4 */ /* 0x000fe2000f8e0209 */
[----:B0-----:R-:W-:Y:S01]  /*12be0*/  VIADD R4, R2, UR40 ;  /* 0x0000002802047c36 */ /* 0x001fe20008000000 */
[----:B-1----:R-:W-:Y:S01]  /*12bf0*/  ISETP.NE.AND P0, PT, R11, 0x1, PT ;  /* 0x000000010b00780c */ /* 0x002fe20003f05270 */
[----:B------:R-:W-:Y:S02]  /*12c00*/  ULDC.64 UR10, c[0x0][0xaf0] ;  /* 0x0002bc00000a7ab9 */ /* 0x000fe40000000a00 */
[----:B------:R-:W-:Y:S01]  /*12c10*/  IMAD.MOV.U32 R5, RZ, RZ, R4 ;  /* 0x000000ffff057224 */ /* 0x000fe200078e0004 */
[----:B------:R-:W-:Y:S02]  /*12c20*/  UIMAD UR12, UR12, UR10, URZ ;  /* 0x0000000a0c0c72a4 */ /* 0x000fe4000f8e023f */
[----:B------:R-:W-:Y:S02]  /*12c30*/  UIMAD.WIDE.U32 UR8, UR7, UR10, UR8 ;  /* 0x0000000a070872a5 */ /* 0x000fe4000f8e0008 */
[----:B------:R-:W-:-:S03]  /*12c40*/  UIMAD UR4, UR7, UR11, UR12 ;  /* 0x0000000b070472a4 */ /* 0x000fc6000f8e020c */
[----:B------:R-:W-:Y:S01]  /*12c50*/  ULDC.64 UR10, c[0x0][0xae0] ;  /* 0x0002b800000a7ab9 */ /* 0x000fe20000000a00 */
[----:B------:R-:W-:Y:S01]  /*12c60*/  UIADD3 UR4, UR9, UR4, URZ ;  /* 0x0000000409047290 */ /* 0x000fe2000fffe03f */
        /* <DEDUP_REMOVED lines=10> */
[----:B------:R-:W-:Y:S01]  /*12d10*/  IMAD.U32 R2, RZ, RZ, UR8 ;  /* 0x00000008ff027e24 */ /* 0x000fe2000f8e00ff */
[----:B------:R-:W-:Y:S01]  /*12d20*/  ULDC.64 UR8, c[0x0][0xad8] ;  /* 0x0002b60000087ab9 */ /* 0x000fe20000000a00 */
[C---:B------:R-:W-:Y:S01]  /*12d30*/  IMAD R9, R5.reuse, UR11, R4 ;  /* 0x0000000b05097c24 */ /* 0x040fe2000f8e0204 */
[----:B------:R-:W-:Y:S01]  /*12d40*/  SHF.R.S32.HI R4, RZ, 0x1f, R7 ;  /* 0x0000001fff047819 */ /* 0x000fe20000011407 */
[----:B------:R-:W-:-:S04]  /*12d50*/  IMAD.WIDE.U32 R2, R5, UR10, R2 ;  /* 0x0000000a05027c25 */ /* 0x000fc8000f8e0002 */
[----:B------:R-:W-:Y:S02]  /*12d60*/  IMAD R4, R4, UR8, RZ ;  /* 0x0000000804047c24 */ /* 0x000fe4000f8e02ff */
[----:B------:R-:W-:Y:S02]  /*12d70*/  IMAD.IADD R3, R3, 0x1, R9 ;  /* 0x0000000103037824 */ /* 0x000fe400078e0209 */
[----:B-----5:R-:W-:Y:S02]  /*12d80*/  IMAD R11, R0, R11, RZ ;  /* 0x0000000b000b7224 */ /* 0x020fe400078e02ff */
[----:B------:R-:W-:Y:S02]  /*12d90*/  VIADD R0, R6, UR40 ;  /* 0x0000002806007c36 */ /* 0x000fe40008000000 */
        /* <DEDUP_REMOVED lines=16> */
[----:B--2---:R-:W-:Y:S01]  /*12ea0*/  @!P2 IMAD.WIDE R6, R19, 0x2, R2 ;  /* 0x000000021306a825 */ /* 0x004fe200078e0202 */
[-C--:B------:R-:W-:Y:S02]  /*12eb0*/  @!P3 LEA.HI.X R9, R22, R3.reuse, R14, 0x1, P0 ;  /* 0x000000031609b211 */ /* 0x080fe400000f0c0e */
[----:B------:R-:W-:Y:S02]  /*12ec0*/  @!P4 LEA.HI.X R13, R23, R3, R10, 0x1, P1 ;  /* 0x00000003170dc211 */ /* 0x000fe400008f0c0a */
[----:B------:R3:W-:Y:S04]  /*12ed0*/  @!P2 ST.E.128 desc[UR54][R6.64], RZ ;  /* 0x000000ff0600a985 */ /* 0x0007e8000c101d36 */
[----:B------:R3:W-:Y:S04]  /*12ee0*/  @!P3 ST.E.128 desc[UR54][R8.64], RZ ;  /* 0x000000ff0800b985 */ /* 0x0007e8000c101d36 */
[----:B------:R3:W-:Y:S02]  /*12ef0*/  @!P4 ST.E.128 desc[UR54][R12.64], RZ ;  /* 0x000000ff0c00c985 */ /* 0x0007e4000c101d36 */
.L_x_12082:
[----:B------:R-:W-:Y:S05]  /*12f00*/  BSYNC B1 ;  /* 0x0000000000017941 */ /* 0x000fea0003800000 */
.L_x_12081:
        /* <DEDUP_REMOVED lines=9> */
[CC--:B-1-3--:R-:W-:Y:S02]  /*12fa0*/  @!P3 LEA R6, P0, R22.reuse, R2.reuse, 0x1 ;  /* 0x000000021606b211 */ /* 0x0cafe400078008ff */
[----:B------:R-:W-:Y:S02]  /*12fb0*/  @!P4 LEA R8, P1, R23, R2, 0x1 ;  /* 0x000000021708c211 */ /* 0x000fe400078208ff */
[----:B0---4-:R-:W-:Y:S01]  /*12fc0*/  @!P2 IMAD.WIDE R4, R19, 0x2, R2 ;  /* 0x000000021304a825 */ /* 0x011fe200078e0202 */
[-C--:B------:R-:W-:Y:S02]  /*12fd0*/  @!P3 LEA.HI.X R7, R22, R3.reuse, R14, 0x1, P0 ;  /* 0x000000031607b211 */ /* 0x080fe400000f0c0e */
[----:B------:R-:W-:Y:S02]  /*12fe0*/  @!P4 LEA.HI.X R9, R23, R3, R10, 0x1, P1 ;  /* 0x000000031709c211 */ /* 0x000fe400008f0c0a */
[----:B------:R2:W-:Y:S04]  /*12ff0*/  @!P2 ST.E.128 desc[UR54][R4.64], RZ ;  /* 0x000000ff0400a985 */ /* 0x0005e8000c101d36 */
[----:B------:R2:W-:Y:S04]  /*13000*/  @!P3 ST.E.128 desc[UR54][R6.64], RZ ;  /* 0x000000ff0600b985 */ /* 0x0005e8000c101d36 */
[----:B------:R2:W-:Y:S02]  /*13010*/  @!P4 ST.E.128 desc[UR54][R8.64], RZ ;  /* 0x000000ff0800c985 */ /* 0x0005e4000c101d36 */
.L_x_12075:
[----:B------:R-:W-:Y:S05]  /*13020*/  BSYNC B0 ;  /* 0x0000000000007941 */ /* 0x000fea0003800000 */
.L_x_12069:
[----:B------:R-:W-:Y:S02]  /*13030*/  ULDC UR4, c[0x0][0xc3c] ;  /* 0x00030f0000047ab9 */ /* 0x000fe40000000800 */
[----:B------:R-:W-:-:S06]  /*13040*/  UISETP.GE.AND UP0, UPT, UR51, UR4, UPT ;  /* 0x000000043300728c */ /* 0x000fcc000bf06270 */
[----:B------:R-:W-:-:S13]  /*13050*/  PLOP3.LUT P0, PT, PT, PT, UP0, 0x80, 0x0 ;  /* 0x000000000000781c */ /* 0x000fda0003f0f008 */
[----:B------:R-:W-:Y:S05]  /*13060*/  @!P0 BRA `(.L_x_12083) ;  /* 0xfffffedc008c8947 */ /* 0x000fea000383ffff */
[----:B------:R-:W-:Y:S05]  /*13070*/  EXIT ;  /* 0x000000000000794d */ /* 0x000fea0003800000 */
.L_x_11978:
        /* <DEDUP_REMOVED lines=17> */
[----:B------:R-:W1:Y:S01]  /*13190*/  S2R R4, SR_TID.X ;  /* 0x0000000000047919 */ /* 0x000e620000002100 */
[----:B------:R-:W-:Y:S01]  /*131a0*/  ULDC UR4, c[0x0][0xc3c] ;  /* 0x00030f0000047ab9 */ /* 0x000fe20000000800 */
[----:B------:R-:W-:Y:S02]  /*131b0*/  IMAD.MOV.U32 R7, RZ, RZ, RZ ;  /* 0x000000ffff077224 */ /* 0x000fe400078e00ff */
[----:B0-----:R-:W-:Y:S01]  /*131c0*/  IMAD.MOV.U32 R8, RZ, RZ, RZ ;  /* 0x000000ffff087224 */ /* 0x001fe200078e00ff */
[----:B-1----:R-:W-:-:S04]  /*131d0*/  LOP3.LUT R0, R4, 0x1f, RZ, 0xc0, !PT ;  /* 0x0000001f04007812 */ /* 0x002fc800078ec0ff */
        /* <DEDUP_REMOVED lines=29> */
[----:B0-----:R-:W-:-:S05]  /*133b0*/  SEL R4, R4, RZ, P5 ;  /* 0x000000ff04047207 */ /* 0x001fca0002800000 */
[----:B------:R-:W-:Y:S02]  /*133c0*/  IMAD.IADD R11, R3, 0x1, R4 ;  /* 0x00000001030b7824 */ /* 0x000fe400078e0204 */
[----:B------:R-:W0:Y:S03]  /*133d0*/  LDC R4, c[0x0][0xc38] ;  /* 0x00030e00ff047b82 */ /* 0x000e260000000800 */
        /* <DEDUP_REMOVED lines=8> */
.L_x_12087:
[----:B------:R-:W-:-:S04]  /*13460*/  UIADD3 UR4, UR4, 0x1f, URZ ;  /* 0x0000001f04047890 */ /* 0x000fc8000fffe03f */
[----:B------:R-:W-:-:S06]  /*13470*/  UISETP.GE.AND UP0, UPT, UR4, UR5, UPT ;  /* 0x000000050400728c */ /* 0x000fcc000bf06270 */
[----:B------:R-:W-:-:S13]  /*13480*/  PLOP3.LUT P6, PT, PT, PT, UP0, 0x40, 0x0 ;  /* 0x000000000000781c */ /* 0x000fda0003fce808 */
[----:B------:R-:W-:Y:S05]  /*13490*/  @!P6 BRA `(.L_x_12086) ;  /* 0x0000000800d8e947 */ /* 0x000fea0003800000 */
[----:B------:R-:W-:Y:S02]  /*134a0*/  VIADD R11, R0, UR4 ;  /* 0x00000004000b7c36 */ /* 0x000fe40008000000 */
[----:B------:R-:W-:Y:S02]  /*134b0*/  IMAD.MOV.U32 R7, RZ, RZ, RZ ;  /* 0x000000ffff077224 */ /* 0x000fe400078e00ff */
[----:B------:R-:W-:Y:S01]  /*134c0*/  IMAD.MOV.U32 R8, RZ, RZ, RZ ;  /* 0x000000ffff087224 */ /* 0x000fe200078e00ff */
[----:B------:R-:W-:-:S13]  /*134d0*/  ISETP.GE.OR P6, PT, R11, UR5, !P0 ;  /* 0x000000050b007c0c */ /* 0x000fda000c7c6670 */
[----:B------:R-:W0:Y:S08]  /*134e0*/  @!P6 LDC.64 R4, c[0x0][0xc80] ;  /* 0x00032000ff04eb82 */ /* 0x000e300000000a00 */
[----:B------:R-:W1:Y:S01]  /*134f0*/  @!P6 LDC.64 R2, c[0x0][0xc78] ;  /* 0x00031e00ff02eb82 */ /* 0x000e620000000a00 */
[----:B0-----:R-:W-:-:S05]  /*13500*/  @!P6 IMAD.WIDE R4, R11, 0x4, R4 ;  /* 0x000000040b04e825 */ /* 0x001fca00078e0204 */
[----:B------:R0:W2:Y:S01]  /*13510*/  @!P6 LDG.E R7, desc[UR54][R4.64] ;  /* 0x000000360407e981 */ /* 0x0000a2000c1e1900 */
[----:B-1----:R-:W-:-:S05]  /*13520*/  @!P6 IMAD.WIDE R2, R11, 0x4, R2 ;  /* 0x000000040b02e825 */ /* 0x002fca00078e0202 */
[----:B------:R-:W2:Y:S01]  /*13530*/  @!P6 LDG.E R8, desc[UR54][R2.64] ;  /* 0x000000360208e981 */ /* 0x000ea2000c1e1900 */
[----:B0-----:R-:W0:Y:S01]  /*13540*/  LDC R4, c[0x0][0xc38] ;  /* 0x00030e00ff047b82 */ /* 0x001e220000000800 */
        /* <DEDUP_REMOVED lines=21> */
.L_x_12085:
        /* <DEDUP_REMOVED lines=9> */
[----:B------:R-:W-:-:S04]  /*13730*/  IMAD.U32 R2, RZ, RZ, UR5 ;  /* 0x00000005ff027e24 */ /* 0x000fc8000f8e00ff */
[----:B------:R-:W0:Y:S04]  /*13740*/  SHFL.IDX PT, R5, R8, R5, 0x1f ;  /* 0x00001f0508057589 */ /* 0x000e2800000e0000 */
[----:B------:R1:W2:Y:S01]  /*13750*/  SHFL.IDX PT, R7, R7, R2, 0x1f ;  /* 0x00001f0207077589 */ /* 0x0002a200000e0000 */
[----:B0-----:R-:W-:Y:S01]  /*13760*/  ISETP.NE.AND P1, PT, R5, 0x1, PT ;  /* 0x000000010500780c */ /* 0x001fe20003f25270 */
[----:B-1----:R-:W-:-:S12]  /*13770*/  @!P0 BRA `(.L_x_12088) ;  /* 0x00000000000c8947 */ /* 0x002fd80003800000 */
[----:B------:R-:W-:-:S06]  /*13780*/  UIADD3 UR4, UR5, -0x1, URZ ;  /* 0xffffffff05047890 */ /* 0x000fcc000fffe03f */
[----:B------:R-:W-:-:S05]  /*13790*/  IMAD.U32 R2, RZ, RZ, UR4 ;  /* 0x00000004ff027e24 */ /* 0x000fca000f8e00ff */
[----:B------:R0:W1:Y:S02]  /*137a0*/  SHFL.IDX PT, R3, R11, R2, 0x1f ;  /* 0x00001f020b037589 */ /* 0x00006400000e0000 */
.L_x_12088:
[----:B01----:R-:W-:-:S04]  /*137b0*/  IMAD R2, R3, R4, R10 ;  /* 0x0000000403027224 */ /* 0x003fc800078e020a */
[----:B------:R-:W-:Y:S01]  /*137c0*/  IMAD.IADD R8, R9, 0x1, -R2 ;  /* 0x0000000109087824 */ /* 0x000fe200078e0a02 */
[----:B------:R0:W-:Y:S01]  /*137d0*/  STL [R1], R2 ;  /* 0x0000000201007387 */ /* 0x0001e20000100800 */
[----:B------:R-:W-:Y:S05]  /*137e0*/  @!P1 BRA `(.L_x_12089) ;  /* 0x0000000000f09947 */ /* 0x000fea0003800000 */
[----:B--2---:R-:W-:Y:S02]  /*137f0*/  IABS R9, R7 ;  /* 0x0000000700097213 */ /* 0x004fe40000000000 */
[----:B------:R-:W-:Y:S02]  /*13800*/  IABS R12, R5 ;  /* 0x00000005000c7213 */ /* 0x000fe40000000000 */
[----:B------:R-:W1:Y:S08]  /*13810*/  I2F.RP R10, R9 ;  /* 0x00000009000a7306 */ /* 0x000e700000209400 */
[----:B-1----:R-:W0:Y:S02]  /*13820*/  MUFU.RCP R10, R10 ;  /* 0x0000000a000a7308 */ /* 0x002e240000001000 */
[----:B0-----:R-:W-:Y:S01]  /*13830*/  VIADD R2, R10, 0xffffffe ;  /* 0x0ffffffe0a027836 */ /* 0x001fe20000000000 */
[----:B------:R-:W-:-:S05]  /*13840*/  IABS R10, R8 ;  /* 0x00000008000a7213 */ /* 0x000fca0000000000 */
[----:B------:R0:W1:Y:S02]  /*13850*/  F2I.FTZ.U32.TRUNC.NTZ R3, R2 ;  /* 0x0000000200037305 */ /* 0x000064000021f000 */
[----:B0-----:R-:W-:Y:S02]  /*13860*/  IMAD.MOV.U32 R2, RZ, RZ, RZ ;  /* 0x000000ffff027224 */ /* 0x001fe400078e00ff */
[----:B-1----:R-:W-:-:S04]  /*13870*/  IMAD.MOV R4, RZ, RZ, -R3 ;  /* 0x000000ffff047224 */ /* 0x002fc800078e0a03 */
[----:B------:R-:W-:Y:S02]  /*13880*/  IMAD R11, R4, R9, RZ ;  /* 0x00000009040b7224 */ /* 0x000fe400078e02ff */
[----:B------:R-:W-:Y:S01]  /*13890*/  IMAD.MOV.U32 R4, RZ, RZ, R12 ;  /* 0x000000ffff047224 */ /* 0x000fe200078e000c */
[----:B------:R-:W-:Y:S01]  /*138a0*/  IABS R12, R7 ;  /* 0x00000007000c7213 */ /* 0x000fe20000000000 */
[----:B------:R-:W-:Y:S02]  /*138b0*/  IMAD.HI.U32 R3, R3, R11, R2 ;  /* 0x0000000b03037227 */ /* 0x000fe400078e0002 */
[----:B------:R-:W0:Y:S02]  /*138c0*/  I2F.RP R11, R4 ;  /* 0x00000004000b7306 */ /* 0x000e240000209400 */
[----:B------:R-:W-:Y:S02]  /*138d0*/  IMAD.MOV R13, RZ, RZ, -R12 ;  /* 0x000000ffff0d7224 */ /* 0x000fe400078e0a0c */
[----:B------:R-:W-:-:S04]  /*138e0*/  IMAD.HI.U32 R2, R3, R10, RZ ;  /* 0x0000000a03027227 */ /* 0x000fc800078e00ff */
[----:B------:R-:W-:-:S05]  /*138f0*/  IMAD R10, R2, R13, R10 ;  /* 0x0000000d020a7224 */ /* 0x000fca00078e020a */
[----:B------:R-:W-:Y:S01]  /*13900*/  ISETP.GT.U32.AND P1, PT, R9, R10, PT ;  /* 0x0000000a0900720c */ /* 0x000fe20003f24070 */
[----:B0-----:R-:W0:-:S12]  /*13910*/  MUFU.RCP R11, R11 ;  /* 0x0000000b000b7308 */ /* 0x001e180000001000 */
[----:B------:R-:W-:Y:S02]  /*13920*/  @!P1 IMAD.IADD R10, R10, 0x1, -R9 ;  /* 0x000000010a0a9824 */ /* 0x000fe400078e0a09 */
[----:B------:R-:W-:Y:S01]  /*13930*/  @!P1 VIADD R2, R2, 0x1 ;  /* 0x0000000102029836 */ /* 0x000fe20000000000 */
[----:B------:R-:W-:Y:S02]  /*13940*/  ISETP.NE.AND P1, PT, R7, RZ, PT ;  /* 0x000000ff0700720c */ /* 0x000fe40003f25270 */
[----:B------:R-:W-:Y:S01]  /*13950*/  ISETP.GE.U32.AND P0, PT, R10, R9, PT ;  /* 0x000000090a00720c */ /* 0x000fe20003f06070 */
[----:B0-----:R-:W-:Y:S01]  /*13960*/  VIADD R3, R11, 0xffffffe ;  /* 0x0ffffffe0b037836 */ /* 0x001fe20000000000 */
[----:B------:R-:W-:-:S04]  /*13970*/  LOP3.LUT R9, R8, R7, RZ, 0x3c, !PT ;  /* 0x0000000708097212 */ /* 0x000fc800078e3cff */
[----:B------:R-:W-:Y:S01]  /*13980*/  ISETP.GE.AND P2, PT, R9, RZ, PT ;  /* 0x000000ff0900720c */ /* 0x000fe20003f46270 */
[----:B------:R-:W0:Y:S06]  /*13990*/  F2I.FTZ.U32.TRUNC.NTZ R3, R3 ;  /* 0x0000000300037305 */ /* 0x000e2c000021f000 */
[----:B------:R-:W-:-:S04]  /*139a0*/  @P0 VIADD R2, R2, 0x1 ;  /* 0x0000000102020836 */ /* 0x000fc80000000000 */
[----:B------:R-:W-:Y:S01]  /*139b0*/  IMAD.MOV.U32 R10, RZ, RZ, R2 ;  /* 0x000000ffff0a7224 */ /* 0x000fe200078e0002 */
[----:B------:R-:W-:-:S03]  /*139c0*/  IABS R2, R5 ;  /* 0x0000000500027213 */ /* 0x000fc60000000000 */
[----:B------:R-:W-:Y:S01]  /*139d0*/  @!P2 IMAD.MOV R10, RZ, RZ, -R10 ;  /* 0x000000ffff0aa224 */ /* 0x000fe200078e0a0a */
[----:B------:R-:W-:Y:S01]  /*139e0*/  @!P1 LOP3.LUT R10, RZ, R7, RZ, 0x33, !PT ;  /* 0x00000007ff0a9212 */ /* 0x000fe200078e33ff */
[----:B0-----:R-:W-:Y:S02]  /*139f0*/  IMAD.MOV R9, RZ, RZ, -R3 ;  /* 0x000000ffff097224 */ /* 0x001fe400078e0a03 */
[----:B------:R-:W-:Y:S01]  /*13a00*/  IMAD.MOV R12, RZ, RZ, -R2 ;  /* 0x000000ffff0c7224 */ /* 0x000fe200078e0a02 */
[----:B------:R-:W-:Y:S01]  /*13a10*/  IABS R11, R10 ;  /* 0x0000000a000b7213 */ /* 0x000fe20000000000 */
[----:B------:R-:W-:Y:S02]  /*13a20*/  IMAD R9, R9, R4, RZ ;  /* 0x0000000409097224 */ /* 0x000fe400078e02ff */
        /* <DEDUP_REMOVED lines=24> */
.L_x_12089:
        /* <DEDUP_REMOVED lines=17> */
[----:B------:R-:W-:Y:S02]  /*13cc0*/  IMAD.MOV.U32 R13, RZ, RZ, R14 ;  /* 0x000000ffff0d7224 */ /* 0x000fe400078e000e */
        /* <DEDUP_REMOVED lines=19> */
[----:B------:R-:W-:-:S02]  /*13e00*/  IABS R13, R8 ;  /* 0x00000008000d7213 */ /* 0x000fc40000000000 */
[----:B------:R-:W-:Y:S02]  /*13e10*/  IABS R10, R4 ;  /* 0x00000004000a7213 */ /* 0x000fe40000000000 */
[----:B------:R-:W-:Y:S02]  /*13e20*/  IADD3 R9, R9, 0x1000000, R8 ;  /* 0x0100000009097810 */ /* 0x000fe40007ffe008 */
        /* <DEDUP_REMOVED lines=23> */
[----:B------:R-:W-:-:S05]  /*13fa0*/  IMAD R3, R2, R3, R9 ;  /* 0x0000000302037224 */ /* 0x000fca00078e0209 */
[----:B------:R1:W-:Y:S02]  /*13fb0*/  STL [R1+0x8], R3 ;  /* 0x0000080301007387 */ /* 0x0003e40000100800 */
.L_x_12090:
[----:B------:R-:W-:-:S05]  /*13fc0*/  LOP3.LUT R2, RZ, R2, RZ, 0x33, !PT ;  /* 0x00000002ff027212 */ /* 0x000fca00078e33ff */
[----:B------:R-:W-:-:S05]  /*13fd0*/  IMAD.IADD R2, R7, 0x1, R2 ;  /* 0x0000000107027824 */ /* 0x000fca00078e0202 */
[----:B------:R2:W-:Y:S01]  /*13fe0*/  STL [R1+0x4], R2 ;  /* 0x0000040201007387 */ /* 0x0005e20000100800 */
[----:B------:R-:W-:Y:S05]  /*13ff0*/  BRA `(.L_x_12091) ;  /* 0x0000000000107947 */ /* 0x000fea0003800000 */
.L_x_12086:
[----:B------:R0:W-:Y:S01]  /*14000*/  STL [R1], R9 ;  /* 0x0000000901007387 */ /* 0x0001e20000100800 */
[----:B------:R-:W-:-:S03]  /*14010*/  ULDC UR41, c[0x0][0xc3c] ;  /* 0x00030f0000297ab9 */ /* 0x000fc60000000800 */
[----:B------:R0:W-:Y:S04]  /*14020*/  STL [R1+0x4], RZ ;  /* 0x000004ff01007387 */ /* 0x0001e80000100800 */
[----:B------:R0:W-:Y:S02]  /*14030*/  STL [R1+0x8], RZ ;  /* 0x000008ff01007387 */ /* 0x0001e40000100800 */
.L_x_12091:
[----:B------:R-:W3:Y:S04]  /*14040*/  LDL R8, [R1] ;  /* 0x0000000001087983 */ /* 0x000ee80000100800 */
[----:B0-----:R-:W3:Y:S04]  /*14050*/  LDL R9, [R1+0x4] ;  /* 0x0000040001097983 */ /* 0x001ee80000100800 */
[----:B------:R-:W3:Y:S01]  /*14060*/  LDL R10, [R1+0x8] ;  /* 0x00000800010a7983 */ /* 0x000ee20000100800 */
[----:B------:R-:W-:Y:S01]  /*14070*/  ISETP.NE.AND P0, PT, R0, RZ, PT ;  /* 0x000000ff0000720c */ /* 0x000fe20003f05270 */
[----:B--2---:R-:W-:-:S12]  /*14080*/  IMAD.U32 R2, RZ, RZ, UR41 ;  /* 0x00000029ff027e24 */ /* 0x004fd8000f8e00ff */
[----:B-1----:R-:W0:Y:S01]  /*14090*/  @!P0 S2R R3, SR_CgaCtaId ;  /* 0x0000000000038919 */ /* 0x002e220000008800 */
[----:B------:R-:W-:Y:S01]  /*140a0*/  @!P0 MOV R0, 0x400 ;  /* 0x0000040000008802 */ /* 0x000fe20000000f00 */
[----:B------:R-:W-:-:S03]  /*140b0*/  @!P0 IMAD.MOV.U32 R11, RZ, RZ, R2 ;  /* 0x000000ffff0b8224 */ /* 0x000fc600078e0002 */
[----:B0-----:R-:W-:-:S05]  /*140c0*/  @!P0 LEA R0, R3, R0, 0x18 ;  /* 0x0000000003008211 */ /* 0x001fca00078ec0ff */
[----:B---3--:R1:W-:Y:S01]  /*140d0*/  @!P0 STS.128 [R0+0x19cd0], R8 ;  /* 0x019cd00800008388 */ /* 0x0083e20000000c00 */
[----:B------:R-:W-:Y:S06]  /*140e0*/  BAR.ARV 0x5, 0x200 ;  /* 0x0148000000007b1d */ /* 0x000fec0000002000 */
.L_x_12084:
[----:B------:R-:W-:Y:S01]  /*140f0*/  ULDC UR4, c[0x0][0xc3c] ;  /* 0x00030f0000047ab9 */ /* 0x000fe20000000800 */
[----:B------:R2:W-:Y:S01]  /*14100*/  STL [R1+0x1c], RZ ;  /* 0x00001cff01007387 */ /* 0x0005e20000100800 */
[----:B------:R-:W-:Y:S01]  /*14110*/  UISETP.GE.AND UP0, UPT, UR41, UR4, UPT ;  /* 0x000000042900728c */ /* 0x000fe2000bf06270 */
[----:B------:R-:W-:Y:S02]  /*14120*/  IMAD.MOV.U32 R25, RZ, RZ, 0x1 ;  /* 0x00000001ff197424 */ /* 0x000fe400078e00ff */
[----:B------:R-:W-:-:S03]  /*14130*/  IMAD.MOV.U32 R22, RZ, RZ, RZ ;  /* 0x000000ffff167224 */ /* 0x000fc600078e00ff */
[----:B------:R-:W-:-:S13]  /*14140*/  PLOP3.LUT P0, PT, PT, PT, UP0, 0x80, 0x0 ;  /* 0x000000000000781c */ /* 0x000fda0003f0f008 */
[----:B--2---:R-:W-:Y:S05]  /*14150*/  @P0 BRA `(.L_x_12092) ;  /* 0x00000058000c0947 */ /* 0x004fea0003800000 */
[----:B01----:R-:W0:Y:S01]  /*14160*/  S2R R8, SR_TID.X ;  /* 0x0000000000087919 */ /* 0x003e220000002100 */
[----:B------:R-:W1:Y:S01]  /*14170*/  S2UR UR4, SR_CgaCtaId ;  /* 0x00000000000479c3 */ /* 0x000e620000008800 */
[----:B------:R-:W-:Y:S01]  /*14180*/  IMAD.SHL.U32 R6, R6, 0x800, RZ ;  /* 0x0000080006067824 */ /* 0x000fe200078e00ff */
[----:B------:R-:W-:Y:S01]  /*14190*/  MOV R17, 0x400 ;  /* 0x0000040000117802 */ /* 0x000fe20000000f00 */
[----:B------:R-:W-:Y:S01]  /*141a0*/  IMAD.MOV.U32 R25, RZ, RZ, 0x1 ;  /* 0x00000001ff197424 */ /* 0x000fe200078e00ff */
[----:B------:R-:W-:Y:S01]  /*141b0*/  ULOP3.LUT UR47, UR36, 0x2, URZ, 0xfc, !UPT ;  /* 0x00000002242f7892 */ /* 0x000fe2000f8efc3f */
[----:B------:R-:W-:Y:S01]  /*141c0*/  IMAD.MOV.U32 R22, RZ, RZ, RZ ;  /* 0x000000ffff167224 */ /* 0x000fe200078e00ff */
[----:B------:R-:W-:Y:S01]  /*141d0*/  ULOP3.LUT UR46, UR36, 0x1, URZ, 0xfc, !UPT ;  /* 0x00000001242e7892 */ /* 0x000fe2000f8efc3f */
[----:B------:R-:W-:Y:S01]  /*141e0*/  ULDC UR44, c[0x0][0xc] ;  /* 0x00000300002c7ab9 */ /* 0x000fe20000000800 */
[C---:B0-----:R-:W-:Y:S01]  /*141f0*/  IMAD.SHL.U32 R0, R8.reuse, 0x20, RZ ;  /* 0x0000002008007824 */ /* 0x041fe200078e00ff */
[----:B------:R-:W-:Y:S01]  /*14200*/  SHF.R.U32.HI R3, RZ, 0x1, R8 ;  /* 0x00000001ff037819 */ /* 0x000fe20000011608 */
        /* <DEDUP_REMOVED lines=8> */
[----:B------:R-:W-:Y:S02]  /*14290*/  LOP3.LUT R6, R5, 0x800, R6, 0xf8, !PT ;  /* 0x0000080005067812 */ /* 0x000fe400078ef806 */
[----:B------:R-:W-:Y:S02]  /*142a0*/  LOP3.LUT R5, R3, 0x10, R8, 0xf8, !PT ;  /* 0x0000001003057812 */ /* 0x000fe400078ef808 */
[----:B------:R-:W-:Y:S02]  /*142b0*/  LOP3.LUT R0, R0, 0x360, RZ, 0xc0, !PT ;  /* 0x0000036000007812 */ /* 0x000fe400078ec0ff */
[----:B------:R-:W-:Y:S01]  /*142c0*/  LOP3.LUT R4, R5, 0x380, R4, 0xf8, !PT ;  /* 0x0000038005047812 */ /* 0x000fe200078ef804 */
[----:B------:R-:W-:Y:S01]  /*142d0*/  IMAD.SHL.U32 R5, R8, 0x2, RZ ;  /* 0x0000000208057824 */ /* 0x000fe200078e00ff */
[----:B------:R-:W-:-:S02]  /*142e0*/  LOP3.LUT R3, R2, 0x10, R7, 0x78, !PT ;  /* 0x0000001002037812 */ /* 0x000fc400078e7807 */
[----:B------:R-:W-:Y:S02]  /*142f0*/  LOP3.LUT R2, R29, 0x90, RZ, 0xc0, !PT ;  /* 0x000000901d027812 */ /* 0x000fe400078ec0ff */
[--C-:B------:R-:W-:Y:S02]  /*14300*/  LOP3.LUT R0, R0, 0x400, R29.reuse, 0xf8, !PT ;  /* 0x0000040000007812 */ /* 0x100fe400078ef81d */
[----:B------:R-:W-:Y:S02]  /*14310*/  LOP3.LUT R27, R4, 0x70, R29, 0x78, !PT ;  /* 0x00000070041b7812 */ /* 0x000fe400078e781d */
[----:B------:R-:W-:Y:S01]  /*14320*/  LOP3.LUT R2, R2, 0x10, R5, 0x78, !PT ;  /* 0x0000001002027812 */ /* 0x000fe200078e7805 */
[----:B-1----:R-:W-:Y:S01]  /*14330*/  IMAD.U32 R5, RZ, RZ, UR4 ;  /* 0x00000004ff057e24 */ /* 0x002fe2000f8e00ff */
[----:B------:R-:W-:Y:S01]  /*14340*/  LOP3.LUT R24, R0, R3, RZ, 0xfc, !PT ;  /* 0x0000000300187212 */ /* 0x000fe200078efcff */
[C---:B------:R-:W-:Y:S01]  /*14350*/  IMAD.SHL.U32 R0, R8.reuse, 0x40, RZ ;  /* 0x0000004008007824 */ /* 0x040fe200078e00ff */
[----:B------:R-:W-:-:S02]  /*14360*/  LOP3.LUT R8, R8, 0x7f, RZ, 0xc0, !PT ;  /* 0x0000007f08087812 */ /* 0x000fc400078ec0ff */
[----:B------:R-:W-:Y:S02]  /*14370*/  LOP3.LUT R27, R6, R27, RZ, 0xfc, !PT ;  /* 0x0000001b061b7212 */ /* 0x000fe400078efcff */
[----:B------:R-:W-:Y:S02]  /*14380*/  LOP3.LUT R2, R2, 0x760, R29, 0xf8, !PT ;  /* 0x0000076002027812 */ /* 0x000fe400078ef81d */
[----:B------:R-:W-:Y:S01]  /*14390*/  LOP3.LUT R0, R0, 0x40, RZ, 0xc0, !PT ;  /* 0x0000004000007812 */ /* 0x000fe200078ec0ff */
[C---:B------:R-:W-:Y:S01]  /*143a0*/  VIADD R4, R27.reuse, 0x40 ;  /* 0x000000401b047836 */ /* 0x040fe20000000000 */
[----:B------:R-:W-:Y:S01]  /*143b0*/  SHF.R.U32.HI R3, RZ, 0x1, R8 ;  /* 0x00000001ff037819 */ /* 0x000fe20000011608 */
[----:B------:R-:W-:Y:S01]  /*143c0*/  @P0 VIADD R4, R27, 0xffffffc0 ;  /* 0xffffffc01b040836 */ /* 0x000fe20000000000 */
[----:B------:R-:W-:Y:S01]  /*143d0*/  LEA R17, R5, R17, 0x18 ;  /* 0x0000001105117211 */ /* 0x000fe200078ec0ff */
[----:B------:R0:W-:Y:S01]  /*143e0*/  STL [R1+0x14], R2 ;  /* 0x0000140201007387 */ /* 0x0001e20000100800 */
[----:B------:R-:W-:-:S02]  /*143f0*/  LOP3.LUT R3, R3, R0, RZ, 0xfc, !PT ;  /* 0x0000000003037212 */ /* 0x000fc400078efcff */
[----:B------:R-:W-:Y:S01]  /*14400*/  LOP3.LUT R29, R29, 0x10, RZ, 0xc0, !PT ;  /* 0x000000101d1d7812 */ /* 0x000fe200078ec0ff */
[----:B------:R-:W-:Y:S01]  /*14410*/  IMAD.IADD R3, R17, 0x1, R2 ;  /* 0x0000000111037824 */ /* 0x000fe200078e0202 */
[----:B------:R-:W-:Y:S02]  /*14420*/  STL [R1+0xc], R5 ;  /* 0x00000c0501007387 */ /* 0x000fe40000100800 */
[C---:B------:R-:W-:Y:S02]  /*14430*/  LOP3.LUT R0, R29.reuse, 0x40, RZ, 0xfc, !PT ;  /* 0x000000401d007812 */ /* 0x040fe400078efcff */
[----:B------:R-:W-:Y:S01]  /*14440*/  STL [R1+0x1c], RZ ;  /* 0x00001cff01007387 */ /* 0x000fe20000100800 */
[C---:B0-----:R-:W-:Y:S02]  /*14450*/  LOP3.LUT R2, R24.reuse, 0x1800, RZ, 0xfc, !PT ;  /* 0x0000180018027812 */ /* 0x041fe400078efcff */
[----:B------:R-:W-:Y:S01]  /*14460*/  LOP3.LUT R0, R24, 0x2800, RZ, 0xfc, !PT ;  /* 0x0000280018007812 */ /* 0x000fe200078efcff */
[----:B------:R0:W-:Y:S04]  /*14470*/  STL [R1+0x10], R4 ;  /* 0x0000100401007387 */ /* 0x0001e80000100800 */
[----:B------:R1:W-:Y:S01]  /*14480*/  STL [R1+0x18], R3 ;  /* 0x0000180301007387 */ /* 0x0003e20000100800 */
[----:B0-----:R-:W-:-:S07]  /*14490*/  LOP3.LUT R4, R29, 0x20, RZ, 0xfc, !PT ;  /* 0x000000201d047812 */ /* 0x001fce00078efcff */
.L_x_12174:
[----:B------:R-:W-:Y:S01]  /*144a0*/  ULDC.64 UR4, c[0x0][0xa28] ;  /* 0x00028a0000047ab9 */ /* 0x000fe20000000a00 */
[----:B------:R-:W-:Y:S01]  /*144b0*/  ULDC.64 UR6, c[0x0][0xa00] ;  /* 0x0002800000067ab9 */ /* 0x000fe20000000a00 */
[----:B------:R-:W-:Y:S01]  /*144c0*/  UISETP.NE.U32.AND UP0, UPT, UR4, URZ, UPT ;  /* 0x0000003f0400728c */ /* 0x000fe2000bf05070 */
[----:B------:R-:W-:Y:S01]  /*144d0*/  UMOV UR37, URZ ;  /* 0x0000003f00257c82 */ /* 0x000fe20008000000 */
[----:B------:R-:W-:Y:S02]  /*144e0*/  UMOV UR40, URZ ;  /* 0x0000003f00287c82 */ /* 0x000fe40008000000 */
[----:B------:R-:W-:Y:S01]  /*144f0*/  UISETP.NE.AND.EX UP0, UPT, UR5, URZ, UPT, UP0 ;  /* 0x0000003f0500728c */ /* 0x000fe2000bf05300 */
[----:B------:R-:W-:Y:S01]  /*14500*/  ULDC.64 UR8, c[0x0][0xa20] ;  /* 0x0002880000087ab9 */ /* 0x000fe20000000a00 */
[----:B------:R-:W-:-:S04]  /*14510*/  ULDC UR38, c[0x0][0x2f0] ;  /* 0x0000bc0000267ab9 */ /* 0x000fc80000000800 */
[----:B------:R-:W-:-:S05]  /*14520*/  PLOP3.LUT P0, PT, PT, PT, UP0, 0x80, 0x0 ;  /* 0x000000000000781c */ /* 0x000fca0003f0f008 */
[----:B------:R-:W-:Y:S02]  /*14530*/  @UP0 ULDC.64 UR4, c[0x0][0xa28] ;  /* 0x00028a0000040ab9 */ /* 0x000fe40000000a00 */
[----:B------:R-:W-:-:S06]  /*14540*/  @UP0 UIMAD.WIDE UR4, UR41, 0x4, UR4 ;  /* 0x00000004290408a5 */ /* 0x000fcc000f8e0204 */
[----:B-1----:R-:W-:Y:S02]  /*14550*/  IMAD.U32 R2, RZ, RZ, UR4 ;  /* 0x00000004ff027e24 */ /* 0x002fe4000f8e00ff */
[----:B-1----:R-:W-:Y:S01]  /*14560*/  IMAD.U32 R3, RZ, RZ, UR5 ;  /* 0x00000005ff037e24 */ /* 0x002fe2000f8e00ff */
[----:B------:R-:W-:-:S04]  /*14570*/  ULDC.64 UR4, c[0x0][0xa00] ;  /* 0x0002800000047ab9 */ /* 0x000fc80000000a00 */
[----:B0-----:R0:W2:Y:S01]  /*14580*/  @P0 LDG.E R2, desc[UR54][R2.64] ;  /* 0x0000003602020981 */ /* 0x0010a2000c1e1900 */
[----:B------:R-:W-:Y:S02]  /*14590*/  UISETP.NE.U32.AND UP0, UPT, UR4, URZ, UPT ;  /* 0x0000003f0400728c */ /* 0x000fe4000bf05070 */
[----:B------:R-:W-:Y:S02]  /*145a0*/  UIMAD.WIDE UR6, UR41, 0x4, UR6 ;  /* 0x00000004290678a5 */ /* 0x000fe4000f8e0206 */
[----:B------:R-:W-:-:S03]  /*145b0*/  UISETP.NE.AND.EX UP1, UPT, UR5, URZ, UPT, UP0 ;  /* 0x0000003f0500728c */ /* 0x000fc6000bf25300 */
[----:B------:R-:W-:Y:S01]  /*145c0*/  ULDC.64 UR4, c[0x0][0xa18] ;  /* 0x0002860000047ab9 */ /* 0x000fe20000000a00 */
[----:B------:R-:W-:Y:S01]  /*145d0*/  UP2UR UR48, UPR, URZ, 0x2 ;  /* 0x000000023f307883 */ /* 0x000fe20008000000 */
[----:B0-----:R-:W-:Y:S01]  /*145e0*/  IMAD.U32 R3, RZ, RZ, UR7 ;  /* 0x00000007ff037e24 */ /* 0x001fe2000f8e00ff */
[----:B------:R-:W-:Y:S01]  /*145f0*/  UISETP.NE.U32.AND UP0, UPT, UR4, URZ, UPT ;  /* 0x0000003f0400728c */ /* 0x000fe2000bf05070 */
[----:B------:R-:W-:-:S03]  /*14600*/  PLOP3.LUT P1, PT, PT, PT, UP1, 0x80, 0x0 ;  /* 0x000000000000781c */ /* 0x000fc60003f2f018 */
[----:B------:R-:W-:-:S11]  /*14610*/  UISETP.NE.AND.EX UP0, UPT, UR5, URZ, UPT, UP0 ;  /* 0x0000003f0500728c */ /* 0x000fd6000bf05300 */
[----:B------:R-:W-:Y:S02]  /*14620*/  @UP0 ULDC.64 UR4, c[0x0][0xa18] ;  /* 0x0002860000040ab9 */ /* 0x000fe40000000a00 */
[----:B------:R-:W-:Y:S01]  /*14630*/  @UP0 UIMAD.WIDE UR4, UR41, 0x4, UR4 ;  /* 0x00000004290408a5 */ /* 0x000fe2000f8e0204 */
[----:B--2---:R-:W-:Y:S01]  /*14640*/  @P0 R2UR UR37, R2 ;  /* 0x00000000022502ca */ /* 0x004fe200000e0000 */
[----:B------:R-:W-:-:S05]  /*14650*/  IMAD.U32 R2, RZ, RZ, UR6 ;  /* 0x00000006ff027e24 */ /* 0x000fca000f8e00ff */
[----:B------:R0:W2:Y:S01]  /*14660*/  @P1 LDG.E R0, desc[UR54][R2.64] ;  /* 0x0000003602001981 */ /* 0x0000a2000c1e1900 */
[----:B------:R-:W-:Y:S02]  /*14670*/  PLOP3.LUT P1, PT, PT, PT, UP0, 0x80, 0x0 ;  /* 0x000000000000781c */ /* 0x000fe40003f2f008 */
[----:B------:R-:W-:Y:S01]  /*14680*/  PLOP3.LUT P0, PT, PT, PT, UP1, 0x80, 0x0 ;  /* 0x000000000000781c */ /* 0x000fe20003f0f018 */
[----:B0-----:R-:W-:Y:S02]  /*14690*/  IMAD.U32 R2, RZ, RZ, UR4 ;  /* 0x00000004ff027e24 */ /* 0x001fe4000f8e00ff */
[----:B------:R-:W-:Y:S01]  /*146a0*/  IMAD.U32 R3, RZ, RZ, UR5 ;  /* 0x00000005ff037e24 */ /* 0x000fe2000f8e00ff */
[----:B------:R-:W-:-:S07]  /*146b0*/  ULDC.64 UR4, c[0x0][0x418] ;  /* 0x0001060000047ab9 */ /* 0x000fce0000000a00 */
[----:B------:R-:W3:Y:S01]  /*146c0*/  @P1 LDG.E R2, desc[UR54][R2.64] ;  /* 0x0000003602021981 */ /* 0x000ee2000c1e1900 */
        /* <DEDUP_REMOVED lines=8> */
[----:B---3--:R-:W-:Y:S01]  /*14750*/  @P1 R2UR UR42, R2 ;  /* 0x00000000022a12ca */ /* 0x008fe200000e0000 */
[----:B------:R-:W-:-:S14]  /*14760*/  @P1 BRA `(.L_x_12093) ;  /* 0x0000000000301947 */ /* 0x000fdc0003800000 */
[----:B------:R-:W-:Y:S01]  /*14770*/  UISETP.NE.AND UP0, UPT, UR48, URZ, UPT ;  /* 0x0000003f3000728c */ /* 0x000fe2000bf05270 */
[----:B------:R-:W-:-:S05]  /*14780*/  ULDC UR42, c[0x0][0x288] ;  /* 0x0000a200002a7ab9 */ /* 0x000fca0000000800 */
[----:B------:R-:W-:-:S13]  /*14790*/  PLOP3.LUT P1, PT, PT, PT, UP0, 0x40, 0x0 ;  /* 0x000000000000781c */ /* 0x000fda0003f2e808 */
[----:B------:R-:W-:Y:S05]  /*147a0*/  @P1 BRA `(.L_x_12093) ;  /* 0x0000000000201947 */ /* 0x000fea0003800000 */
[----:B------:R-:W-:Y:S02]  /*147b0*/  IMAD.U32 R2, RZ, RZ, UR6 ;  /* 0x00000006ff027e24 */ /* 0x000fe4000f8e00ff */
[----:B------:R-:W-:-:S05]  /*147c0*/  IMAD.U32 R3, RZ, RZ, UR7 ;  /* 0x00000007ff037e24 */ /* 0x000fca000f8e00ff */
[----:B------:R-:W2:Y:S02]  /*147d0*/  LDG.E R2, desc[UR54][R2.64] ;  /* 0x0000003602027981 */ /* 0x000ea4000c1e1900 */
[----:B--2---:R-:W-:Y:S01]  /*147e0*/  R2UR UR4, R2 ;  /* 0x00000000020472ca */ /* 0x004fe200000e0000 */
[----:B------:R-:W-:-:S05]  /*147f0*/  IMAD.U32 R2, RZ, RZ, UR6 ;  /* 0x00000006ff027e24 */ /* 0x000fca000f8e00ff */
[----:B------:R-:W2:Y:S02]  /*14800*/  LDG.E R0, desc[UR54][R2.64+0x4] ;  /* 0x0000043602007981 */ /* 0x000ea4000c1e1900 */
[----:B--2---:R-:W-:-:S13]  /*14810*/  R2UR UR42, R0 ;  /* 0x00000000002a72ca */ /* 0x004fda00000e0000 */
[----:B------:R-:W-:-:S12]  /*14820*/  UIADD3 UR42, -UR4, UR42, URZ ;  /* 0x0000002a042a7290 */ /* 0x000fd8000fffe13f */
.L_x_12093:
        /* <DEDUP_REMOVED lines=8> */
.L_x_12094:
        /* <DEDUP_REMOVED lines=14> */
.L_x_12095:
        /* <DEDUP_REMOVED lines=9> */
[----:B--2---:R-:W-:-:S04]  /*14a20*/  IMAD R18, R0, 0xc0, RZ ;  /* 0x000000c000127824 */ /* 0x004fc800078e02ff */
        /* <DEDUP_REMOVED lines=22> */
.L_x_12097:
[----:B------:R-:W-:-:S11]  /*14b90*/  UISETP.NE.AND UP0, UPT, UR5, 0x1, UPT ;  /* 0x000000010500788c */ /* 0x000fd6000bf05270 */
[----:B------:R-:W-:Y:S02]  /*14ba0*/  @UP0 ULDC.64 UR8, c[0x0][0x9e8] ;  /* 0x00027a0000080ab9 */ /* 0x000fe40000000a00 */
[----:B------:R-:W-:-:S04]  /*14bb0*/  UIMAD.WIDE.U32 UR6, UR4, UR8, URZ ;  /* 0x00000008040672a5 */ /* 0x000fc8000f8e003f */
[----:B------:R-:W-:-:S12]  /*14bc0*/  @UP0 USHF.R.U32.HI UR4, URZ, UR9, UR7 ;  /* 0x000000093f040299 */ /* 0x000fd80008011607 */
.L_x_12098:
[----:B------:R-:W-:-:S06]  /*14bd0*/  UIMAD UR4, UR4, UR5, UR5 ;  /* 0x00000005040472a4 */ /* 0x000fcc000f8e0205 */
[----:B------:R-:W-:-:S07]  /*14be0*/  VIMNMX R0, R0, UR4, PT ;  /* 0x0000000400007c48 */ /* 0x000fce000bfe0100 */
.L_x_12096:
        /* <DEDUP_REMOVED lines=29> */
.L_x_12100:
[----:B------:R-:W-:-:S11]  /*14dc0*/  UISETP.NE.AND UP0, UPT, UR5, 0x1, UPT ;  /* 0x000000010500788c */ /* 0x000fd6000bf05270 */
[----:B------:R-:W-:Y:S02]  /*14dd0*/  @UP0 ULDC.64 UR10, c[0x0][0x9e8] ;  /* 0x00027a00000a0ab9 */ /* 0x000fe40000000a00 */
[----:B------:R-:W-:-:S04]  /*14de0*/  UIMAD.WIDE.U32 UR6, UR9, UR10, URZ ;  /* 0x0000000a090672a5 */ /* 0x000fc8000f8e003f */
[----:B------:R-:W-:-:S12]  /*14df0*/  @UP0 USHF.R.U32.HI UR9, URZ, UR11, UR7 ;  /* 0x0000000b3f090299 */ /* 0x000fd80008011607 */
.L_x_12101:
[----:B------:R-:W-:-:S04]  /*14e00*/  UIMAD UR5, UR9, UR5, URZ ;  /* 0x00000005090572a4 */ /* 0x000fc8000f8e023f */
[----:B------:R-:W-:-:S04]  /*14e10*/  UISETP.LT.AND UP0, UPT, UR4, UR5, UPT ;  /* 0x000000050400728c */ /* 0x000fc8000bf01270 */
[----:B------:R-:W-:-:S12]  /*14e20*/  USEL UR4, UR4, UR5, !UP0 ;  /* 0x0000000504047287 */ /* 0x000fd8000c000000 */
.L_x_12099:
[----:B------:R-:W2:Y:S01]  /*14e30*/  LDL R19, [R1+0x8] ;  /* 0x0000080001137983 */ /* 0x000ea20000100800 */
[----:B------:R-:W-:-:S04]  /*14e40*/  USHF.R.S32.HI UR5, URZ, 0x1f, UR4 ;  /* 0x0000001f3f057899 */ /* 0x000fc80008011404 */
[----:B------:R-:W-:-:S04]  /*14e50*/  ULEA.HI UR5, UR5, UR4, URZ, 0x7 ;  /* 0x0000000405057291 */ /* 0x000fc8000f8f383f */
[----:B------:R-:W-:-:S04]  /*14e60*/  USHF.R.S32.HI UR6, URZ, 0x7, UR5 ;  /* 0x000000073f067899 */ /* 0x000fc80008011405 */
        /* <DEDUP_REMOVED lines=15> */
[----:B------:R-:W-:-:S05]  /*14f60*/  IMAD.U32 R3, RZ, RZ, UR6 ;  /* 0x00000006ff037e24 */ /* 0x000fca000f8e00ff */
[----:B------:R-:W-:-:S04]  /*14f70*/  IADD3 R0, R3, -0x1, R26 ;  /* 0xffffffff03007810 */ /* 0x000fc80007ffe01a */
[----:B------:R-:W-:Y:S02]  /*14f80*/  R2UR UR7, R0 ;  /* 0x00000000000772ca */ /* 0x000fe400000e0000 */
[----:B------:R-:W-:-:S04]  /*14f90*/  IABS R0, UR6 ;  /* 0x0000000600007c13 */ /* 0x000fc80008000000 */
[----:B------:R-:W-:-:S07]  /*14fa0*/  R2UR UR12, R0 ;  /* 0x00000000000c72ca */ /* 0x000fce00000e0000 */
[----:B------:R-:W-:-:S06]  /*14fb0*/  UIADD3 UR7, -UR11, UR7, URZ ;  /* 0x000000070b077290 */ /* 0x000fcc000fffe13f */
[----:B------:R-:W0:Y:S01]  /*14fc0*/  I2F.RP R0, UR12 ;  /* 0x0000000c00007d06 */ /* 0x000e220008209400 */
[----:B------:R-:W-:Y:S01]  /*14fd0*/  IABS R3, UR7 ;  /* 0x0000000700037c13 */ /* 0x000fe20008000000 */
[----:B------:R-:W-:-:S03]  /*14fe0*/  ULOP3.LUT UR7, UR7, UR6, URZ, 0x3c, !UPT ;  /* 0x0000000607077292 */ /* 0x000fc6000f8e3c3f */
[----:B------:R-:W-:Y:S02]  /*14ff0*/  R2UR UR9, R3 ;  /* 0x00000000030972ca */ /* 0x000fe400000e0000 */
[----:B------:R-:W-:Y:S01]  /*15000*/  IABS R3, UR6 ;  /* 0x0000000600037c13 */ /* 0x000fe20008000000 */
[----:B0-----:R-:W0:Y:S02]  /*15010*/  MUFU.RCP R0, R0 ;  /* 0x0000000000007308 */ /* 0x001e240000001000 */
[----:B0-----:R-:W-:Y:S02]  /*15020*/  VIADD R2, R0, 0xffffffe ;  /* 0x0ffffffe00027836 */ /* 0x001fe40000000000 */
[----:B------:R-:W-:-:S04]  /*15030*/  IMAD.MOV R0, RZ, RZ, -R3 ;  /* 0x000000ffff007224 */ /* 0x000fc800078e0a03 */
[----:B------:R-:W0:Y:S01]  /*15040*/  F2I.FTZ.U32.TRUNC.NTZ R2, R2 ;  /* 0x0000000200027305 */ /* 0x000e22000021f000 */
        /* <DEDUP_REMOVED lines=17> */
.L_x_12102:
        /* <DEDUP_REMOVED lines=24> */
.L_x_12104:
        /* <DEDUP_REMOVED lines=20> */
.L_x_12107:
[----:B------:R-:W-:Y:S05]  /*15420*/  BSYNC B6 ;  /* 0x0000000000067941 */ /* 0x000fea0003800000 */
.L_x_12106:
        /* <DEDUP_REMOVED lines=22> */
.L_x_12109:
[----:B------:R-:W-:Y:S05]  /*15590*/  BSYNC B6 ;  /* 0x0000000000067941 */ /* 0x000fea0003800000 */
.L_x_12108:
        /* <DEDUP_REMOVED lines=20> */
.L_x_12111:
[----:B------:R-:W-:Y:S05]  /*156e0*/  BSYNC B6 ;  /* 0x0000000000067941 */ /* 0x000fea0003800000 */
.L_x_12110:
        /* <DEDUP_REMOVED lines=19> */
.L_x_12113:
[----:B------:R-:W-:Y:S05]  /*15820*/  BSYNC B6 ;  /* 0x0000000000067941 */ /* 0x000fea0003800000 */
.L_x_12112:
        /* <DEDUP_REMOVED lines=31> */
[----:B-1----:R-:W-:-:S05]  /*15a20*/  @P1 SHF.R.U32.HI R4, RZ, R0, R6 ;  /* 0x00000000ff041219 */ /* 0x002fca0000011606 */
[----:B------:R-:W-:-:S04]  /*15a30*/  IMAD.MOV R0, RZ, RZ, -R4 ;  /* 0x000000ffff007224 */ /* 0x000fc800078e0a04 */
[----:B------:R-:W-:Y:S01]  /*15a40*/  IMAD R0, R8, R0, R5 ;  /* 0x0000000008007224 */ /* 0x000fe200078e0205 */
[----:B------:R-:W-:Y:S02]  /*15a50*/  @!P0 SHF.R.S32.HI R5, RZ, 0x1f, R4 ;  /* 0x0000001fff058819 */ /* 0x000fe40000011404 */
        /* <DEDUP_REMOVED lines=11> */
[----:B------:R0:W-:Y:S02]  /*15b10*/  STL [R1+0x4], R6 ;  /* 0x0000040601007387 */ /* 0x0001e40000100800 */
[----:B0-----:R-:W-:-:S04]  /*15b20*/  @!P0 IMAD R6, R6, R2, RZ ;  /* 0x0000000206068224 */ /* 0x001fc800078e02ff */
        /* <DEDUP_REMOVED lines=14> */
.L_x_12194:
[----:B------:R-:W-:Y:S01]  /*15c10*/  LOP3.LUT R19, R19, 0xffff, RZ, 0xc0, !PT ;  /* 0x0000ffff13137812 */ /* 0x000fe200078ec0ff */
[----:B------:R-:W-:Y:S06]  /*15c20*/  @!P2 BRA `(.L_x_12115) ;  /* 0x000000000004a947 */ /* 0x000fec0003800000 */
[----:B------:R-:W-:Y:S01]  /*15c30*/  BPT.TRAP 0x1 ;  /* 0x000000040000795c */ /* 0x000fe20000300000 */
.L_x_12115:
[----:B------:R-:W-:Y:S01]  /*15c40*/  IMAD R5, R22, 0x8, R17 ;  /* 0x0000000816057824 */ /* 0x000fe200078e0211 */
[----:B------:R-:W-:Y:S01]  /*15c50*/  SHF.L.U32 R21, R25, 0x1f, RZ ;  /* 0x0000001f19157819 */ /* 0x000fe200000006ff */
[----:B------:R-:W-:Y:S01]  /*15c60*/  BSSY B0, `(.L_x_12116) ;  /* 0x0000004000007945 */ /* 0x000fe20003800000 */
[----:B------:R-:W-:Y:S02]  /*15c70*/  SHF.R.S32.HI R10, RZ, 0x1f, R0 ;  /* 0x0000001fff0a7819 */ /* 0x000fe40000011400 */
[----:B------:R-:W0:Y:S02]  /*15c80*/  SYNCS.PHASECHK.TRANS64.TRYWAIT P0, [R5+URZ+0x19c80], R21 ;  /* 0x019c8015050075a7 */ /* 0x000e24000800017f */
[----:B0-----:R-:W-:Y:S05]  /*15c90*/  @!P0 BRA `(.L_x_12117) ;  /* 0x0000004400448947 */ /* 0x001fea0003800000 */
.L_x_12195:
[----:B------:R-:W-:Y:S05]  /*15ca0*/  BSYNC B0 ;  /* 0x0000000000007941 */ /* 0x000fea0003800000 */
.L_x_12116:
[----:B------:R-:W2:Y:S01]  /*15cb0*/  LDL R11, [R1+0x14] ;  /* 0x00001400010b7983 */ /* 0x000ea20000100800 */
[----:B------:R-:W-:Y:S01]  /*15cc0*/  ULDC.64 UR4, c[0x0][0x328] ;  /* 0x0000ca0000047ab9 */ /* 0x000fe20000000a00 */
[----:B-----5:R-:W-:Y:S01]  /*15cd0*/  SHF.R.S32.HI R20, RZ, 0x1f, R6 ;  /* 0x0000001fff147819 */ /* 0x020fe20000011406 */
[----:B------:R-:W-:Y:S01]  /*15ce0*/  IMAD R4, R10, UR4, RZ ;  /* 0x000000040a047c24 */ /* 0x000fe2000f8e02ff */
[----:B------:R-:W1:Y:S01]  /*15cf0*/  S2R R8, SR_TID.X ;  /* 0x0000000000087919 */ /* 0x000e620000002100 */
        /* <DEDUP_REMOVED lines=13> */
[----:B-1----:R-:W-:-:S04]  /*15dd0*/  LOP3.LUT R8, R8, 0x7f, RZ, 0xc0, !PT ;  /* 0x0000007f08087812 */ /* 0x002fc800078ec0ff */
[----:B------:R-:W-:Y:S02]  /*15de0*/  SHF.R.U32.HI R12, RZ, 0x1, R8 ;  /* 0x00000001ff0c7819 */ /* 0x000fe40000011608 */
[----:B------:R-:W-:Y:S02]  /*15df0*/  IADD3 R8, P0, R2, UR6, RZ ;  /* 0x0000000602087c10 */ /* 0x000fe4000ff1e0ff */
[----:B------:R-:W-:Y:S02]  /*15e00*/  IADD3 R7, -R12, UR38, -R7 ;  /* 0x000000260c077c10 */ /* 0x000fe4000fffe907 */
[----:B------:R-:W-:Y:S02]  /*15e10*/  IADD3.X R9, R9, UR7, RZ, P0, !PT ;  /* 0x0000000709097c10 */ /* 0x000fe400087fe4ff */
[----:B------:R-:W-:Y:S01]  /*15e20*/  ISETP.GE.AND P0, PT, R7, 0x1, PT ;  /* 0x000000010700780c */ /* 0x000fe20003f06270 */
[----:B--2---:R-:W-:Y:S01]  /*15e30*/  IMAD R4, R22, 0x3000, R11 ;  /* 0x0000300016047824 */ /* 0x004fe200078e020b */
[----:B------:R-:W-:Y:S11]  /*15e40*/  BRA.DIV UR4, `(.L_x_12118) ;  /* 0x0000004204ec7947 */ /* 0x000ff6000b800000 */
[----:B------:R-:W1:Y:S01]  /*15e50*/  SHFL.IDX PT, R2, R8, RZ, 0x1e1f ;  /* 0x001e1fff08027589 */ /* 0x000e6200000e0000 */
[----:B------:R-:W2:Y:S01]  /*15e60*/  LDC R12, c[0x0][0x2f4] ;  /* 0x0000bd00ff0c7b82 */ /* 0x000ea20000000800 */
[----:B------:R-:W-:Y:S01]  /*15e70*/  LOP3.LUT R13, R29, 0x20, RZ, 0xfc, !PT ;  /* 0x000000201d0d7812 */ /* 0x000fe200078efcff */
[----:B------:R-:W-:Y:S01]  /*15e80*/  IMAD.IADD R4, R17, 0x1, R4 ;  /* 0x0000000111047824 */ /* 0x000fe200078e0204 */
[----:B------:R-:W3:Y:S01]  /*15e90*/  SHFL.IDX PT, R3, R9, RZ, 0x1e1f ;  /* 0x001e1fff09037589 */ /* 0x000ee200000e0000 */
[----:B------:R-:W-:-:S03]  /*15ea0*/  LOP3.LUT R11, R29, 0x40, RZ, 0xfc, !PT ;  /* 0x000000401d0b7812 */ /* 0x000fc600078efcff */
[----:B------:R-:W4:Y:S01]  /*15eb0*/  SHFL.IDX PT, R9, R9, 0x1, 0x1e1f ;  /* 0x003e1f0009097f89 */ /* 0x000f2200000e0000 */
[C---:B-1----:R-:W-:Y:S02]  /*15ec0*/  IADD3 R2, P1, R29.reuse, R2, RZ ;  /* 0x000000021d027210 */ /* 0x042fe40007f3e0ff */
[-C--:B--2---:R-:W-:Y:S02]  /*15ed0*/  ISETP.GE.AND P3, PT, R29, R12.reuse, PT ;  /* 0x0000000c1d00720c */ /* 0x084fe40003f66270 */
[----:B------:R-:W-:Y:S01]  /*15ee0*/  ISETP.GE.AND P2, PT, R13, R12, PT ;  /* 0x0000000c0d00720c */ /* 0x000fe20003f46270 */
[----:B---3--:R-:W-:Y:S01]  /*15ef0*/  IMAD.X R3, RZ, RZ, R3, P1 ;  /* 0x000000ffff037224 */ /* 0x008fe200008e0603 */
[----:B------:R-:W-:-:S13]  /*15f00*/  ISETP.LT.OR P1, PT, R7, 0x1, P3 ;  /* 0x000000010700780c */ /* 0x000fda0001f21670 */
        /* <DEDUP_REMOVED lines=8> */
.L_x_12201:
        /* <DEDUP_REMOVED lines=13> */
.L_x_12119:
        /* <DEDUP_REMOVED lines=11> */
.L_x_12120:
[----:B------:R2:W-:Y:S01]  /*16110*/  SYNCS.ARRIVE.TRANS64.A1T0 RZ, [R5+URZ+0x19c70], RZ ;  /* 0x019c70ff05ff79a7 */ /* 0x0005e2000810003f */
[----:B------:R-:W-:Y:S05]  /*16120*/  @!P3 BRA `(.L_x_12121) ;  /* 0x000000000004b947 */ /* 0x000fea0003800000 */
[----:B------:R-:W-:Y:S01]  /*16130*/  BPT.TRAP 0x1 ;  /* 0x000000040000795c */ /* 0x000fe20000300000 */
.L_x_12121:
[----:B------:R-:W3:Y:S01]  /*16140*/  SYNCS.PHASECHK.TRANS64.TRYWAIT P1, [R5+URZ+0x19c40], R21 ;  /* 0x019c4015050075a7 */ /* 0x000ee2000802017f */
[----:B------:R-:W-:Y:S04]  /*16150*/  BSSY B0, `(.L_x_12122) ;  /* 0x0000002000007945 */ /* 0x000fe80003800000 */
[----:B---3--:R-:W-:Y:S05]  /*16160*/  @!P1 BRA `(.L_x_12123) ;  /* 0x0000004000fc9947 */ /* 0x008fea0003800000 */
.L_x_12202:
[----:B------:R-:W-:Y:S05]  /*16170*/  BSYNC B0 ;  /* 0x0000000000007941 */ /* 0x000fea0003800000 */
.L_x_12122:
[----:B------:R-:W-:Y:S01]  /*16180*/  ULDC.64 UR4, c[0x0][0x300] ;  /* 0x0000c00000047ab9 */ /* 0x000fe20000000a00 */
[----:B-1----:R-:W1:Y:S01]  /*16190*/  LDC R8, c[0x0][0x2f4] ;  /* 0x0000bd00ff087b82 */ /* 0x002e620000000800 */
        /* <DEDUP_REMOVED lines=19> */
[----:B------:R-:W-:-:S02]  /*162d0*/  IADD3.X R6, R6, UR7, RZ, P1, !PT ;  /* 0x0000000706067c10 */ /* 0x000fc40008ffe4ff */
[----:B------:R-:W-:Y:S01]  /*162e0*/  ISETP.GE.AND P5, PT, R29, R8, PT ;  /* 0x000000081d00720c */ /* 0x000fe20003fa6270 */
[----:B------:R-:W-:-:S12]  /*162f0*/  BRA.DIV UR4, `(.L_x_12124) ;  /* 0x0000004204ac7947 */ /* 0x000fd8000b800000 */
[----:B------:R-:W1:Y:S04]  /*16300*/  SHFL.IDX PT, R3, R0, RZ, 0x1e1f ;  /* 0x001e1fff00037589 */ /* 0x000e6800000e0000 */
[----:B------:R-:W4:Y:S04]  /*16310*/  SHFL.IDX PT, R2, R6, RZ, 0x1e1f ;  /* 0x001e1fff06027589 */ /* 0x000f2800000e0000 */
        /* <DEDUP_REMOVED lines=10> */
.L_x_12208:
[----:B------:R-:W-:-:S05]  /*163c0*/  @P4 IADD3 R0, P0, R29, R0, RZ ;  /* 0x000000001d004210 */ /* 0x000fca0007f1e0ff */
[----:B01----:R-:W-:Y:S01]  /*163d0*/  @P4 IMAD.X R2, RZ, RZ, R6, P0 ;  /* 0x000000ffff024224 */ /* 0x003fe200000e0606 */
[----:B------:R-:W-:-:S03]  /*163e0*/  PLOP3.LUT P0, PT, PT, PT, PT, 0x80, 0x0 ;  /* 0x000000000000781c */ /* 0x000fc60003f0f070 */
[----:B------:R-:W-:Y:S02]  /*163f0*/  @P4 IMAD.MOV.U32 R3, RZ, RZ, R2 ;  /* 0x000000ffff034224 */ /* 0x000fe400078e0002 */
[----:B------:R-:W-:-:S05]  /*16400*/  @P4 IMAD.MOV.U32 R2, RZ, RZ, R0 ;  /* 0x000000ffff024224 */ /* 0x000fca00078e0000 */
[----:B------:R-:W-:Y:S01]  /*16410*/  @!PT LDS RZ, [RZ] ;  /* 0x00000000fffff984 */ /* 0x000fe20000000800 */
[----:B------:R-:W-:Y:S01]  /*16420*/  @!PT LDS RZ, [RZ] ;  /* 0x00000000fffff984 */ /* 0x000fe20000000800 */
[----:B------:R-:W-:Y:S01]  /*16430*/  @!PT LDS RZ, [RZ] ;  /* 0x00000000fffff984 */ /* 0x000fe20000000800 */
[----:B------:R0:W-:Y:S04]  /*16440*/  @P4 LDGSTS.E.BYPASS.LTC128B.128 [R4+0x14000], desc[UR54][R2.64], !P5 ;  /* 0x1400000002044fae */ /* 0x0001e8000e901d76 */
[----:B------:R0:W-:Y:S04]  /*16450*/  @P4 LDGSTS.E.BYPASS.LTC128B.128 [R4+0x15000], desc[UR54][R2.64+0x20], !P3 ;  /* 0x1500002002044fae */ /* 0x0001e8000d901d76 */
[----:B------:R0:W-:Y:S01]  /*16460*/  @P4 LDGSTS.E.BYPASS.LTC128B.128 [R4+0x16000], desc[UR54][R2.64+0x40], !P2 ;  /* 0x1600004002044fae */ /* 0x0001e2000d101d76 */
[----:B------:R-:W-:Y:S01]  /*16470*/  NOP ;  /* 0x0000000000007918 */ /* 0x000fe20000000000 */
.L_x_12125:
        /* <DEDUP_REMOVED lines=11> */
.L_x_12126:
        /* <DEDUP_REMOVED lines=19> */
[----:B-123--:R-:W-:Y:S02]  /*16660*/  IMAD.U32 R5, RZ, RZ, UR7 ;  /* 0x00000007ff057e24 */ /* 0x00efe4000f8e00ff */
        /* <DEDUP_REMOVED lines=9> */
.L_x_12128:
[----:B------:R-:W-:Y:S05]  /*16700*/  BSYNC B6 ;  /* 0x0000000000067941 */ /* 0x000fea0003800000 */
.L_x_12127:
[----:B------:R4:W5:Y:S01]  /*16710*/  LDL R10, [R1+0x18] ;  /* 0x00001800010a7983 */ /* 0x0009620000100800 */
[----:B------:R-:W-:Y:S01]  /*16720*/  UISETP.NE.AND UP0, UPT, UR49, URZ, UPT ;  /* 0x0000003f3100728c */ /* 0x000fe2000bf05270 */
[C---:B------:R-:W-:Y:S01]  /*16730*/  R2UR UR8, R19.reuse ;  /* 0x00000000130872ca */ /* 0x040fe200000e0000 */
[----:B------:R-:W-:Y:S01]  /*16740*/  UMOV UR4, UR38 ;  /* 0x0000002600047c82 */ /* 0x000fe20008000000 */
[----:B------:R-:W1:Y:S01]  /*16750*/  S2R R20, SR_TID.X ;  /* 0x0000000000147919 */ /* 0x000e620000002100 */
[----:B------:R-:W-:Y:S01]  /*16760*/  R2UR UR9, R19 ;  /* 0x00000000130972ca */ /* 0x000fe200000e0000 */
[----:B------:R-:W-:Y:S01]  /*16770*/  UMOV UR5, UR45 ;  /* 0x0000002d00057c82 */ /* 0x000fe20008000000 */
[----:B------:R-:W-:Y:S01]  /*16780*/  PLOP3.LUT P0, PT, PT, PT, UP0, 0x80, 0x0 ;  /* 0x000000000000781c */ /* 0x000fe20003f0f008 */
[----:B0-----:R-:W0:Y:S01]  /*16790*/  S2R R2, SR_TID.X ;  /* 0x0000000000027919 */ /* 0x001e220000002100 */
[----:B------:R-:W-:Y:S01]  /*167a0*/  ULDC.64 UR6, c[0x0][0x2d8] ;  /* 0x0000b60000067ab9 */ /* 0x000fe20000000a00 */
[----:B------:R-:W-:Y:S01]  /*167b0*/  UISETP.NE.AND UP1, UPT, UR48, URZ, UPT ;  /* 0x0000003f3000728c */ /* 0x000fe2000bf25270 */
[----:B------:R-:W4:Y:S01]  /*167c0*/  LDC R9, c[0x0][0x448] ;  /* 0x00011200ff097b82 */ /* 0x000f220000000800 */
[----:B------:R-:W-:-:S03]  /*167d0*/  @UP0 ULDC UR10, c[0x0][0x44c] ;  /* 0x00011300000a0ab9 */ /* 0x000fc60000000800 */
[----:B------:R-:W-:Y:S02]  /*167e0*/  UIMAD.WIDE.U32 UR4, UR8, UR6, UR4 ;  /* 0x00000006080472a5 */ /* 0x000fe4000f8e0004 */
[----:B------:R-:W-:Y:S02]  /*167f0*/  USHF.R.S32.HI UR6, URZ, 0x1f, UR41 ;  /* 0x0000001f3f067899 */ /* 0x000fe40008011429 */
[----:B------:R-:W-:Y:S02]  /*16800*/  UIMAD UR5, UR9, UR7, UR5 ;  /* 0x00000007090572a4 */ /* 0x000fe4000f8e0205 */
[----:B------:R-:W-:Y:S02]  /*16810*/  USEL UR7, UR41, URZ, !UP1 ;  /* 0x0000003f29077287 */ /* 0x000fe4000c800000 */
[----:B------:R-:W-:Y:S01]  /*16820*/  USEL UR6, UR6, URZ, !UP1 ;  /* 0x0000003f06067287 */ /* 0x000fe2000c800000 */
[----:B------:R-:W-:Y:S01]  /*16830*/  ULDC.64 UR8, c[0x0][0x2e0] ;  /* 0x0000b80000087ab9 */ /* 0x000fe20000000a00 */
[----:B-1----:R-:W-:Y:S01]  /*16840*/  IMAD.SHL.U32 R20, R20, 0x40, RZ ;  /* 0x0000004014147824 */ /* 0x002fe200078e00ff */
[----:B0-----:R-:W-:-:S04]  /*16850*/  LOP3.LUT R2, R2, 0x7f, RZ, 0xc0, !PT ;  /* 0x0000007f02027812 */ /* 0x001fc800078ec0ff */
[----:B------:R-:W-:Y:S02]  /*16860*/  LOP3.LUT R20, R20, 0x40, RZ, 0xc0, !PT ;  /* 0x0000004014147812 */ /* 0x000fe400078ec0ff */
[----:B------:R-:W-:-:S04]  /*16870*/  SHF.R.U32.HI R2, RZ, 0x1, R2 ;  /* 0x00000001ff027819 */ /* 0x000fc80000011602 */
[----:B------:R-:W-:-:S05]  /*16880*/  LOP3.LUT R2, R2, R20, RZ, 0xfc, !PT ;  /* 0x0000001402027212 */ /* 0x000fca00078efcff */
[----:B------:R-:W-:-:S04]  /*16890*/  IMAD.IADD R0, R2, 0x1, R18 ;  /* 0x0000000102007824 */ /* 0x000fc800078e0212 */
[----:B------:R-:W-:Y:S01]  /*168a0*/  @P0 IMAD.HI.U32 R2, R0, UR10, RZ ;  /* 0x0000000a00020c27 */ /* 0x000fe2000f8e00ff */
[----:B------:R-:W-:Y:S01]  /*168b0*/  PLOP3.LUT P0, PT, PT, PT, UP0, 0x80, 0x0 ;  /* 0x000000000000781c */ /* 0x000fe20003f0f008 */
[----:B------:R-:W-:Y:S02]  /*168c0*/  UIMAD UR6, UR6, UR8, URZ ;  /* 0x00000008060672a4 */ /* 0x000fe4000f8e023f */
[----:B------:R-:W-:Y:S02]  /*168d0*/  UIMAD.WIDE.U32 UR4, UR7, UR8, UR4 ;  /* 0x00000008070472a5 */ /* 0x000fe4000f8e0004 */
[----:B------:R-:W-:Y:S01]  /*168e0*/  UIMAD UR6, UR7, UR9, UR6 ;  /* 0x00000009070672a4 */ /* 0x000fe2000f8e0206 */
[----:B------:R-:W-:Y:S01]  /*168f0*/  IMAD.MOV.U32 R7, RZ, RZ, R0 ;  /* 0x000000ffff077224 */ /* 0x000fe200078e0000 */
[----:B------:R-:W-:Y:S01]  /*16900*/  @UP0 ULDC UR10, c[0x0][0x44c] ;  /* 0x00011300000a0ab9 */ /* 0x000fe20000000800 */
[----:B------:R-:W-:Y:S01]  /*16910*/  @UP0 ULDC UR7, c[0x0][0x450] ;  /* 0x0001140000070ab9 */ /* 0x000fe20000000800 */
[----:B------:R-:W-:Y:S01]  /*16920*/  IMAD.U32 R4, RZ, RZ, UR4 ;  /* 0x00000004ff047e24 */ /* 0x000fe2000f8e00ff */
[----:B------:R-:W-:-:S03]  /*16930*/  ULDC.64 UR8, c[0x0][0x280] ;  /* 0x0000a00000087ab9 */ /* 0x000fc60000000a00 */
[----:B------:R-:W-:Y:S01]  /*16940*/  @P0 SHF.R.U32.HI R7, RZ, UR7, R2 ;  /* 0x00000007ff070c19 */ /* 0x000fe20008011602 */
[----:B------:R-:W-:Y:S01]  /*16950*/  IMAD.MOV.U32 R2, RZ, RZ, R4 ;  /* 0x000000ffff027224 */ /* 0x000fe200078e0004 */
[----:B------:R-:W-:Y:S02]  /*16960*/  UIADD3 UR6, UR5, UR6, URZ ;  /* 0x0000000605067290 */ /* 0x000fe4000fffe03f */
[--C-:B------:R-:W-:Y:S01]  /*16970*/  SHF.R.S32.HI R4, RZ, 0x1f, R7.reuse ;  /* 0x0000001fff047819 */ /* 0x100fe20000011407 */
[----:B--23--:R-:W-:Y:S01]  /*16980*/  IMAD.U32 R5, RZ, RZ, UR5 ;  /* 0x00000005ff057e24 */ /* 0x00cfe2000f8e00ff */
[----:B------:R-:W-:Y:S01]  /*16990*/  ULDC.64 UR4, c[0x0][0x2d0] ;  /* 0x0000b40000047ab9 */ /* 0x000fe20000000a00 */
[----:B------:R-:W-:Y:S02]  /*169a0*/  IMAD.MOV R6, RZ, RZ, -R7 ;  /* 0x000000ffff067224 */ /* 0x000fe400078e0a07 */
[----:B------:R-:W-:Y:S02]  /*169b0*/  IMAD R4, R4, UR4, RZ ;  /* 0x0000000404047c24 */ /* 0x000fe4000f8e02ff */
[----:B------:R-:W-:Y:S01]  /*169c0*/  IMAD.U32 R3, RZ, RZ, UR6 ;  /* 0x00000006ff037e24 */ /* 0x000fe2000f8e00ff */
[----:B------:R-:W-:Y:S01]  /*169d0*/  ULDC.64 UR6, c[0x0][0x2c8] ;  /* 0x0000b20000067ab9 */ /* 0x000fe20000000a00 */
[----:B----4-:R-:W-:-:S02]  /*169e0*/  IMAD R6, R9, R6, R0 ;  /* 0x0000000609067224 */ /* 0x010fc400078e0200 */
[C---:B------:R-:W-:Y:S02]  /*169f0*/  IMAD R8, R7.reuse, UR5, R4 ;  /* 0x0000000507087c24 */ /* 0x040fe4000f8e0204 */
[----:B------:R-:W-:Y:S01]  /*16a00*/  IMAD.WIDE.U32 R4, R7, UR4, R2 ;  /* 0x0000000407047c25 */ /* 0x000fe2000f8e0002 */
[----:B------:R-:W-:-:S03]  /*16a10*/  SHF.R.S32.HI R7, RZ, 0x1f, R6 ;  /* 0x0000001fff077819 */ /* 0x000fc60000011406 */
[----:B------:R-:W-:Y:S02]  /*16a20*/  IMAD.IADD R5, R5, 0x1, R8 ;  /* 0x0000000105057824 */ /* 0x000fe400078e0208 */
[----:B------:R-:W-:Y:S02]  /*16a30*/  IMAD R7, R7, UR6, RZ ;  /* 0x0000000607077c24 */ /* 0x000fe4000f8e02ff */
[----:B------:R-:W-:-:S04]  /*16a40*/  IMAD.WIDE.U32 R4, R6, UR6, R4 ;  /* 0x0000000606047c25 */ /* 0x000fc8000f8e0004 */
[----:B------:R-:W-:Y:S01]  /*16a50*/  IMAD R7, R6, UR7, R7 ;  /* 0x0000000706077c24 */ /* 0x000fe2000f8e0207 */
[----:B------:R-:W-:-:S04]  /*16a60*/  IADD3 R6, P0, R4, UR8, RZ ;  /* 0x0000000804067c10 */ /* 0x000fc8000ff1e0ff */
[----:B------:R-:W-:Y:S02]  /*16a70*/  IADD3.X R4, R5, UR9, R7, P0, !PT ;  /* 0x0000000905047c10 */ /* 0x000fe400087fe407 */
[----:B------:R-:W-:Y:S01]  /*16a80*/  PLOP3.LUT P0, PT, PT, PT, UP0, 0x80, 0x0 ;  /* 0x000000000000781c */ /* 0x000fe20003f0f008 */
[----:B------:R-:W-:-:S12]  /*16a90*/  VIADD R0, R0, 0x80 ;  /* 0x0000008000007836 */ /* 0x000fd80000000000 */
[----:B------:R-:W-:Y:S01]  /*16aa0*/  @P0 IMAD.HI.U32 R7, R0, UR10, RZ ;  /* 0x0000000a00070c27 */ /* 0x000fe2000f8e00ff */
[----:B------:R-:W-:Y:S01]  /*16ab0*/  PLOP3.LUT P0, PT, PT, PT, UP0, 0x80, 0x0 ;  /* 0x000000000000781c */ /* 0x000fe20003f0f008 */
[----:B------:R-:W-:Y:S02]  /*16ac0*/  @UP0 ULDC UR10, c[0x0][0x450] ;  /* 0x00011400000a0ab9 */ /* 0x000fe40000000800 */
[----:B------:R-:W-:Y:S01]  /*16ad0*/  IMAD.MOV.U32 R5, RZ, RZ, R0 ;  /* 0x000000ffff057224 */ /* 0x000fe200078e0000 */
[----:B------:R-:W0:Y:S09]  /*16ae0*/  S2R R20, SR_TID.X ;  /* 0x0000000000147919 */ /* 0x000e320000002100 */
[----:B------:R-:W-:-:S05]  /*16af0*/  @P0 SHF.R.U32.HI R5, RZ, UR10, R7 ;  /* 0x0000000aff050c19 */ /* 0x000fca0008011607 */
[----:B------:R-:W-:-:S04]  /*16b00*/  IMAD.MOV R7, RZ, RZ, -R5 ;  /* 0x000000ffff077224 */ /* 0x000fc800078e0a05 */
[----:B------:R-:W-:Y:S01]  /*16b10*/  IMAD R0, R9, R7, R0 ;  /* 0x0000000709007224 */ /* 0x000fe200078e0200 */
[----:B------:R-:W-:Y:S01]  /*16b20*/  SHF.R.S32.HI R7, RZ, 0x1f, R5 ;  /* 0x0000001fff077819 */ /* 0x000fe20000011405 */
[----:B------:R-:W-:-:S04]  /*16b30*/  IMAD.WIDE.U32 R2, R5, UR4, R2 ;  /* 0x0000000405027c25 */ /* 0x000fc8000f8e0002 */
[----:B------:R-:W-:Y:S01]  /*16b40*/  IMAD R7, R7, UR4, RZ ;  /* 0x0000000407077c24 */ /* 0x000fe2000f8e02ff */
[----:B------:R-:W-:Y:S01]  /*16b50*/  LOP3.LUT R12, R29, 0x20, RZ, 0xfc, !PT ;  /* 0x000000201d0c7812 */ /* 0x000fe200078efcff */
[----:B------:R-:W-:Y:S02]  /*16b60*/  ULDC UR4, c[0x0][0x2b8] ;  /* 0x0000ae0000047ab9 */ /* 0x000fe40000000800 */
[----:B------:R-:W-:Y:S01]  /*16b70*/  IMAD R7, R5, UR5, R7 ;  /* 0x0000000505077c24 */ /* 0x000fe2000f8e0207 */
[----:B------:R-:W-:-:S03]  /*16b80*/  SHF.R.S32.HI R5, RZ, 0x1f, R0 ;  /* 0x0000001fff057819 */ /* 0x000fc60000011400 */
[----:B------:R-:W-:Y:S02]  /*16b90*/  IMAD.IADD R3, R3, 0x1, R7 ;  /* 0x0000000103037824 */ /* 0x000fe400078e0207 */
[----:B------:R-:W-:Y:S02]  /*16ba0*/  IMAD R5, R5, UR6, RZ ;  /* 0x0000000605057c24 */ /* 0x000fe4000f8e02ff */
[----:B------:R-:W-:Y:S01]  /*16bb0*/  IMAD.WIDE.U32 R2, R0, UR6, R2 ;  /* 0x0000000600027c25 */ /* 0x000fe2000f8e0002 */
[----:B------:R-:W-:-:S03]  /*16bc0*/  LOP3.LUT R11, R29, 0x40, RZ, 0xfc, !PT ;  /* 0x000000401d0b7812 */ /* 0x000fc600078efcff */
[----:B------:R-:W-:Y:S01]  /*16bd0*/  IMAD R5, R0, UR7, R5 ;  /* 0x0000000700057c24 */ /* 0x000fe2000f8e0205 */
[----:B------:R-:W-:Y:S01]  /*16be0*/  IADD3 R7, P0, R2, UR8, RZ ;  /* 0x0000000802077c10 */ /* 0x000fe2000ff1e0ff */
[----:B------:R-:W-:Y:S01]  /*16bf0*/  UMOV UR5, 0xffffffff ;  /* 0xffffffff00057882 */ /* 0x000fe20000000000 */
[----:B0-----:R-:W-:Y:S02]  /*16c00*/  LOP3.LUT R20, R20, 0x7f, RZ, 0xc0, !PT ;  /* 0x0000007f14147812 */ /* 0x001fe400078ec0ff */
[----:B------:R-:W-:Y:S02]  /*16c10*/  IADD3.X R5, R3, UR9, R5, P0, !PT ;  /* 0x0000000903057c10 */ /* 0x000fe400087fe405 */
[----:B------:R-:W-:Y:S02]  /*16c20*/  ISETP.GE.AND P3, PT, R29, UR4, PT ;  /* 0x000000041d007c0c */ /* 0x000fe4000bf66270 */
[----:B------:R-:W-:Y:S02]  /*16c30*/  ISETP.GE.AND P2, PT, R12, UR4, PT ;  /* 0x000000040c007c0c */ /* 0x000fe4000bf46270 */
[----:B------:R-:W-:-:S02]  /*16c40*/  ISETP.GE.AND P0, PT, R11, UR4, PT ;  /* 0x000000040b007c0c */ /* 0x000fc4000bf06270 */
[----:B------:R-:W-:Y:S01]  /*16c50*/  SHF.R.U32.HI R20, RZ, 0x1, R20 ;  /* 0x00000001ff147819 */ /* 0x000fe20000011614 */
[----:B------:R-:W-:Y:S10]  /*16c60*/  BRA.DIV UR5, `(.L_x_12129) ;  /* 0x0000003a05f47947 */ /* 0x000ff4000b800000 */
[----:B------:R-:W0:Y:S01]  /*16c70*/  SHFL.IDX PT, R3, R6, RZ, 0x1e1f ;  /* 0x001e1fff06037589 */ /* 0x000e2200000e0000 */
[----:B------:R-:W-:Y:S02]  /*16c80*/  IMAD R0, R9, UR42, RZ ;  /* 0x0000002a09007c24 */ /* 0x000fe4000f8e02ff */
[----:B------:R-:W-:Y:S01]  /*16c90*/  IMAD.IADD R18, R20, 0x1, R18 ;  /* 0x0000000114127824 */ /* 0x000fe200078e0212 */
[----:B------:R-:W1:Y:S04]  /*16ca0*/  SHFL.IDX PT, R2, R4, RZ, 0x1e1f ;  /* 0x001e1fff04027589 */ /* 0x000e6800000e0000 */
[----:B------:R-:W-:Y:S01]  /*16cb0*/  ISETP.GE.AND P1, PT, R18, R0, PT ;  /* 0x000000001200720c */ /* 0x000fe20003f26270 */
[----:B------:R-:W2:Y:S04]  /*16cc0*/  SHFL.IDX PT, R6, R6, 0x1, 0x1e1f ;  /* 0x003e1f0006067f89 */ /* 0x000ea800000e0000 */
[----:B------:R-:W3:Y:S04]  /*16cd0*/  SHFL.IDX PT, R4, R4, 0x1, 0x1e1f ;  /* 0x003e1f0004047f89 */ /* 0x000ee800000e0000 */
[----:B------:R-:W4:Y:S04]  /*16ce0*/  SHFL.IDX PT, R5, R5, RZ, 0x1e1f ;  /* 0x001e1fff05057589 */ /* 0x000f2800000e0000 */
        /* <DEDUP_REMOVED lines=15> */
[----:B0---4-:R0:W1:Y:S02]  /*16de0*/  SHFL.IDX PT, R2, R7, RZ, 0x1e1f ;  /* 0x001e1fff07027589 */ /* 0x01106400000e0000 */
.L_x_12215:
        /* <DEDUP_REMOVED lines=12> */
.L_x_12131:
[----:B------:R-:W-:Y:S05]  /*16eb0*/  BSYNC B0 ;  /* 0x0000000000007941 */ /* 0x000fea0003800000 */
.L_x_12130:
[----:B------:R-:W-:Y:S01]  /*16ec0*/  NOP ;  /* 0x0000000000007918 */ /* 0x000fe20000000000 */
[----:B------:R-:W-:-:S13]  /*16ed0*/  PLOP3.LUT P0, PT, PT, PT, PT, 0x80, 0x0 ;  /* 0x000000000000781c */ /* 0x000fda0003f0f070 */
.L_x_12132:
        /* <DEDUP_REMOVED lines=18> */
.L_x_12216:
[----:B------:R-:W-:Y:S05]  /*17000*/  BSYNC B0 ;  /* 0x0000000000007941 */ /* 0x000fea0003800000 */
.L_x_12133:
[----:B------:R-:W-:-:S05]  /*17010*/  VIADD R20, R26, 0xfffffffe ;  /* 0xfffffffe1a147836 */ /* 0x000fca0000000000 */
[----:B------:R-:W-:-:S13]  /*17020*/  ISETP.GE.AND P0, PT, R20, UR43, PT ;  /* 0x0000002b14007c0c */ /* 0x000fda000bf06270 */
[----:B------:R-:W-:Y:S05]  /*17030*/  @!P0 BRA `(.L_x_12135) ;  /* 0x0000001000348947 */ /* 0x000fea0003800000 */
[----:B-1----:R-:W-:Y:S02]  /*17040*/  IMAD.MOV.U32 R0, RZ, RZ, R22 ;  /* 0x000000ffff007224 */ /* 0x002fe400078e0016 */
[----:B------:R-:W-:-:S07]  /*17050*/  IMAD.MOV.U32 R5, RZ, RZ, R25 ;  /* 0x000000ffff057224 */ /* 0x000fce00078e0019 */
.L_x_12155:
[----:B0-2---:R-:W2:Y:S01]  /*17060*/  LDL R7, [R1+0x4] ;  /* 0x0000040001077983 */ /* 0x005ea20000100800 */
[----:B------:R-:W0:Y:S01]  /*17070*/  LDC R4, c[0x0][0x430] ;  /* 0x00010c00ff047b82 */ /* 0x000e220000000800 */
[----:B-1----:R-:W1:Y:S01]  /*17080*/  S2R R2, SR_TID.X ;  /* 0x0000000000027919 */ /* 0x002e620000002100 */
[----:B0-----:R-:W-:Y:S02]  /*17090*/  ISETP.NE.AND P0, PT, R4, 0x1, PT ;  /* 0x000000010400780c */ /* 0x001fe40003f05270 */
[----:B-1----:R-:W-:-:S11]  /*170a0*/  LOP3.LUT R3, R2, 0x7f, RZ, 0xc0, !PT ;  /* 0x0000007f02037812 */ /* 0x002fd600078ec0ff */
[----:B------:R-:W0:Y:S01]  /*170b0*/  @P0 LDC R6, c[0x0][0x434] ;  /* 0x00010d00ff060b82 */ /* 0x000e220000000800 */
[----:B------:R-:W-:Y:S01]  /*170c0*/  SHF.R.U32.HI R4, RZ, 0x1, R3 ;  /* 0x00000001ff047819 */ /* 0x000fe20000011603 */
[----:B------:R-:W-:-:S06]  /*170d0*/  IMAD.SHL.U32 R2, R2, 0x40, RZ ;  /* 0x0000004002027824 */ /* 0x000fcc00078e00ff */
[----:B------:R-:W1:Y:S01]  /*170e0*/  @P0 LDC R3, c[0x0][0x438] ;  /* 0x00010e00ff030b82 */ /* 0x000e620000000800 */
[----:B------:R-:W-:Y:S01]  /*170f0*/  IMAD R4, R20, 0x80, R4 ;  /* 0x0000008014047824 */ /* 0x000fe200078e0204 */
[----:B------:R-:W-:-:S04]  /*17100*/  LOP3.LUT R2, R2, 0x40, RZ, 0xc0, !PT ;  /* 0x0000004002027812 */ /* 0x000fc800078ec0ff */
[----:B------:R-:W-:-:S05]  /*17110*/  IADD3 R4, R2, UR37, R4 ;  /* 0x0000002502047c10 */ /* 0x000fca000fffe004 */
[----:B------:R-:W-:Y:S02]  /*17120*/  IMAD.MOV.U32 R2, RZ, RZ, R4 ;  /* 0x000000ffff027224 */ /* 0x000fe400078e0004 */
[----:B0-----:R-:W-:Y:S01]  /*17130*/  @P0 IMAD.HI.U32 R6, R4, R6, RZ ;  /* 0x0000000604060227 */ /* 0x001fe200078e00ff */
[----:B------:R-:W-:Y:S05]  /*17140*/  YIELD ;  /* 0x0000000000007946 */ /* 0x000fea0003800000 */
[----:B------:R-:W-:Y:S01]  /*17150*/  ULDC UR4, c[0x0][0x430] ;  /* 0x00010c0000047ab9 */ /* 0x000fe20000000800 */
[----:B-1----:R-:W-:-:S05]  /*17160*/  @P0 SHF.R.U32.HI R2, RZ, R3, R6 ;  /* 0x00000003ff020219 */ /* 0x002fca0000011606 */
[--C-:B------:R-:W-:Y:S01]  /*17170*/  IMAD.MOV R8, RZ, RZ, -R2.reuse ;  /* 0x000000ffff087224 */ /* 0x100fe200078e0a02 */
[----:B------:R-:W-:-:S03]  /*17180*/  SHF.R.S32.HI R3, RZ, 0x1f, R2 ;  /* 0x0000001fff037819 */ /* 0x000fc60000011402 */
[----:B------:R-:W-:Y:S01]  /*17190*/  IMAD R8, R8, UR4, R4 ;  /* 0x0000000408087c24 */ /* 0x000fe2000f8e0204 */
[----:B------:R-:W-:Y:S02]  /*171a0*/  ULDC.64 UR4, c[0x0][0x428] ;  /* 0x00010a0000047ab9 */ /* 0x000fe40000000a00 */
[----:B------:R-:W-:-:S04]  /*171b0*/  IMAD.WIDE.U32 R2, R28, UR4, R2 ;  /* 0x000000041c027c25 */ /* 0x000fc8000f8e0002 */
[----:B--2---:R-:W-:-:S04]  /*171c0*/  IMAD R4, R7, UR4, RZ ;  /* 0x0000000407047c24 */ /* 0x004fc8000f8e02ff */
[----:B------:R-:W-:Y:S01]  /*171d0*/  IMAD R4, R28, UR5, R4 ;  /* 0x000000051c047c24 */ /* 0x000fe2000f8e0204 */
[----:B------:R-:W-:Y:S02]  /*171e0*/  ULDC.64 UR4, c[0x0][0x418] ;  /* 0x0001060000047ab9 */ /* 0x000fe40000000a00 */
[----:B------:R-:W-:Y:S01]  /*171f0*/  LEA R6, P0, R2, UR4, 0x2 ;  /* 0x0000000402067c11 */ /* 0x000fe2000f8010ff */
[----:B------:R-:W-:-:S05]  /*17200*/  IMAD.IADD R4, R4, 0x1, R3 ;  /* 0x0000000104047824 */ /* 0x000fca00078e0203 */
[----:B------:R-:W-:-:S06]  /*17210*/  LEA.HI.X R7, R2, UR5, R4, 0x2, P0 ;  /* 0x0000000502077c11 */ /* 0x000fcc00080f1404 */
[----:B------:R-:W2:Y:S01]  /*17220*/  LDG.E R7, desc[UR54][R6.64] ;  /* 0x0000003606077981 */ /* 0x000ea2000c1e1900 */
[----:B------:R-:W-:Y:S02]  /*17230*/  IMAD.U32 R9, RZ, RZ, UR47 ;  /* 0x0000002fff097e24 */ /* 0x000fe4000f8e00ff */
[----:B------:R-:W-:-:S03]  /*17240*/  VIADD R22, R0, 0x1 ;  /* 0x0000000100167836 */ /* 0x000fc60000000000 */
[----:B------:R-:W-:Y:S02]  /*17250*/  ISETP.NE.AND P2, PT, R9, 0x3, PT ;  /* 0x000000030900780c */ /* 0x000fe40003f45270 */
[----:B------:R-:W-:Y:S01]  /*17260*/  ISETP.NE.AND P0, PT, R22, 0x2, PT ;  /* 0x000000021600780c */ /* 0x000fe20003f05270 */
[----:B------:R-:W-:-:S03]  /*17270*/  IMAD.MOV.U32 R2, RZ, RZ, R20 ;  /* 0x000000ffff027224 */ /* 0x000fc600078e0014 */
[----:B------:R-:W-:Y:S01]  /*17280*/  SEL R25, RZ, 0x1, P0 ;  /* 0x00000001ff197807 */ /* 0x000fe20000000000 */
[----:B------:R-:W-:Y:S01]  /*17290*/  VIADD R20, R20, 0xffffffff ;  /* 0xffffffff14147836 */ /* 0x000fe20000000000 */
[----:B------:R-:W-:Y:S02]  /*172a0*/  ISETP.GT.AND P1, PT, R2, UR43, PT ;  /* 0x0000002b02007c0c */ /* 0x000fe4000bf24270 */
[----:B------:R-:W-:Y:S02]  /*172b0*/  SEL R22, R22, RZ, P0 ;  /* 0x000000ff16167207 */ /* 0x000fe40000000000 */
[----:B------:R-:W-:Y:S02]  /*172c0*/  LOP3.LUT R25, R5, R25, RZ, 0x3c, !PT ;  /* 0x0000001905197212 */ /* 0x000fe400078e3cff */
[----:B--2---:R-:W-:Y:S01]  /*172d0*/  SHF.R.S32.HI R18, RZ, 0x1f, R7 ;  /* 0x0000001fff127819 */ /* 0x004fe20000011407 */
[----:B------:R-:W-:Y:S06]  /*172e0*/  @!P2 BRA `(.L_x_12136) ;  /* 0x000000000004a947 */ /* 0x000fec0003800000 */
[----:B------:R-:W-:Y:S01]  /*172f0*/  BPT.TRAP 0x1 ;  /* 0x000000040000795c */ /* 0x000fe20000300000 */
.L_x_12136:
[----:B------:R-:W-:Y:S01]  /*17300*/  IMAD R4, R22, 0x8, R17 ;  /* 0x0000000816047824 */ /* 0x000fe200078e0211 */
[----:B------:R-:W-:Y:S01]  /*17310*/  SHF.L.U32 R10, R25, 0x1f, RZ ;  /* 0x0000001f190a7819 */ /* 0x000fe200000006ff */
[----:B------:R-:W-:Y:S01]  /*17320*/  BSSY B0, `(.L_x_12137) ;  /* 0x0000004000007945 */ /* 0x000fe20003800000 */
[----:B------:R-:W-:Y:S02]  /*17330*/  SHF.R.S32.HI R9, RZ, 0x1f, R8 ;  /* 0x0000001fff097819 */ /* 0x000fe40000011408 */
[----:B------:R-:W0:Y:S02]  /*17340*/  SYNCS.PHASECHK.TRANS64.TRYWAIT P0, [R4+URZ+0x19c80], R10 ;  /* 0x019c800a040075a7 */ /* 0x000e24000800017f */
[----:B0-----:R-:W-:Y:S05]  /*17350*/  @!P0 BRA `(.L_x_12138) ;  /* 0x00000038003c8947 */ /* 0x001fea0003800000 */
.L_x_12217:
[----:B------:R-:W-:Y:S05]  /*17360*/  BSYNC B0 ;  /* 0x0000000000007941 */ /* 0x000fea0003800000 */
.L_x_12137:
        /* <DEDUP_REMOVED lines=18> */
[----:B------:R-:W-:Y:S01]  /*17490*/  IMAD.WIDE.U32 R2, R19, UR4, R2 ;  /* 0x0000000413027c25 */ /* 0x000fe2000f8e0002 */
        /* <DEDUP_REMOVED lines=17> */
.L_x_12223:
        /* <DEDUP_REMOVED lines=10> */
.L_x_12140:
        /* <DEDUP_REMOVED lines=11> */
.L_x_12141:
[----:B------:R2:W-:Y:S01]  /*17700*/  SYNCS.ARRIVE.TRANS64.A1T0 RZ, [R4+URZ+0x19c70], RZ ;  /* 0x019c70ff04ff79a7 */ /* 0x0005e2000810003f */
[----:B------:R-:W-:Y:S05]  /*17710*/  @!P3 BRA `(.L_x_12142) ;  /* 0x000000000004b947 */ /* 0x000fea0003800000 */
[----:B------:R-:W-:Y:S01]  /*17720*/  BPT.TRAP 0x1 ;  /* 0x000000040000795c */ /* 0x000fe20000300000 */
.L_x_12142:
[----:B------:R-:W3:Y:S01]  /*17730*/  SYNCS.PHASECHK.TRANS64.TRYWAIT P0, [R4+URZ+0x19c40], R10 ;  /* 0x019c400a040075a7 */ /* 0x000ee2000800017f */
[----:B------:R-:W-:Y:S04]  /*17740*/  BSSY B0, `(.L_x_12143) ;  /* 0x0000002000007945 */ /* 0x000fe80003800000 */
[----:B---3--:R-:W-:Y:S05]  /*17750*/  @!P0 BRA `(.L_x_12144) ;  /* 0x0000003400ec8947 */ /* 0x008fea0003800000 */
.L_x_12224:
[----:B------:R-:W-:Y:S05]  /*17760*/  BSYNC B0 ;  /* 0x0000000000007941 */ /* 0x000fea0003800000 */
.L_x_12143:
        /* <DEDUP_REMOVED lines=33> */
.L_x_12230:
        /* <DEDUP_REMOVED lines=10> */
.L_x_12146:
        /* <DEDUP_REMOVED lines=11> */
.L_x_12147:
[----:B------:R-:W-:Y:S01]  /*17ad0*/  IMAD.U32 R2, RZ, RZ, UR46 ;  /* 0x0000002eff027e24 */ /* 0x000fe2000f8e00ff */
[----:B------:R0:W-:Y:S04]  /*17ae0*/  SYNCS.ARRIVE.TRANS64.A1T0 RZ, [R4+URZ+0x19c30], RZ ;  /* 0x019c30ff04ff79a7 */ /* 0x0001e8000810003f */
[----:B------:R-:W-:-:S13]  /*17af0*/  ISETP.NE.AND P0, PT, R2, 0x3, PT ;  /* 0x000000030200780c */ /* 0x000fda0003f05270 */
[----:B0-----:R-:W-:Y:S05]  /*17b00*/  @!P0 BRA `(.L_x_12148) ;  /* 0x0000000000048947 */ /* 0x001fea0003800000 */
[----:B------:R-:W-:Y:S01]  /*17b10*/  BPT.TRAP 0x1 ;  /* 0x000000040000795c */ /* 0x000fe20000300000 */
.L_x_12148:
[----:B------:R-:W-:Y:S01]  /*17b20*/  LOP3.LUT R3, R5, 0x1, RZ, 0x3c, !PT ;  /* 0x0000000105037812 */ /* 0x000fe200078e3cff */
[----:B------:R-:W-:Y:S01]  /*17b30*/  IMAD R2, R0, 0x8, R17 ;  /* 0x0000000800027824 */ /* 0x000fe200078e0211 */
[----:B------:R-:W-:Y:S02]  /*17b40*/  BSSY B0, `(.L_x_12149) ;  /* 0x0000004000007945 */ /* 0x000fe40003800000 */
[----:B------:R-:W-:-:S04]  /*17b50*/  SHF.L.U32 R3, R3, 0x1f, RZ ;  /* 0x0000001f03037819 */ /* 0x000fc800000006ff */
[----:B------:R-:W0:Y:S02]  /*17b60*/  SYNCS.PHASECHK.TRANS64.TRYWAIT P2, [R2+URZ+0x19c70], R3 ;  /* 0x019c7003020075a7 */ /* 0x000e24000804017f */
[----:B0-----:R-:W-:Y:S05]  /*17b70*/  @!P2 BRA `(.L_x_12150) ;  /* 0x000000340090a947 */ /* 0x001fea0003800000 */
.L_x_12231:
[----:B------:R-:W-:Y:S05]  /*17b80*/  BSYNC B0 ;  /* 0x0000000000007941 */ /* 0x000fea0003800000 */
.L_x_12149:
[----:B--23--:R-:W-:-:S05]  /*17b90*/  IMAD.U32 R4, RZ, RZ, UR47 ;  /* 0x0000002fff047e24 */ /* 0x00cfca000f8e00ff */
[----:B------:R-:W-:-:S13]  /*17ba0*/  ISETP.NE.AND P2, PT, R4, 0x3, PT ;  /* 0x000000030400780c */ /* 0x000fda0003f45270 */
[----:B------:R-:W-:Y:S05]  /*17bb0*/  @!P2 BRA `(.L_x_12151) ;  /* 0x000000000004a947 */ /* 0x000fea0003800000 */
[----:B------:R-:W-:Y:S01]  /*17bc0*/  BPT.TRAP 0x1 ;  /* 0x000000040000795c */ /* 0x000fe20000300000 */
.L_x_12151:
[----:B------:R-:W-:Y:S01]  /*17bd0*/  SHF.L.U32 R3, R5, 0x1f, RZ ;  /* 0x0000001f05037819 */ /* 0x000fe200000006ff */
[----:B------:R-:W-:-:S03]  /*17be0*/  IMAD R0, R0, 0x3000, RZ ;  /* 0x0000300000007824 */ /* 0x000fc600078e02ff */
[----:B------:R-:W0:Y:S02]  /*17bf0*/  SYNCS.PHASECHK.TRANS64.TRYWAIT P2, [R2+URZ+0x19c60], R3 ;  /* 0x019c6003020075a7 */ /* 0x000e24000804017f */
[----:B0-----:R-:W-:Y:S05]  /*17c00*/  @!P2 BRA `(.L_x_12152) ;  /* 0x000000340080a947 */ /* 0x001fea0003800000 */
.L_x_12232:
        /* <DEDUP_REMOVED lines=69> */
.L_x_12153:
[----:B--2---:R2:W-:Y:S01]  /*18060*/  SYNCS.ARRIVE.TRANS64.A1T0 RZ, [R2+URZ+0x19c50], RZ ;  /* 0x019c50ff02ff79a7 */ /* 0x0045e2000810003f */
[----:B------:R-:W-:Y:S06]  /*18070*/  BAR.SYNC.DEFER_BLOCKING 0x2, 0x80 ;  /* 0x0082000000007b1d */ /* 0x000fec0000010000 */
[----:B------:R-:W-:Y:S05]  /*18080*/  @!P0 BRA `(.L_x_12154) ;  /* 0x0000000000048947 */ /* 0x000fea0003800000 */
[----:B------:R-:W-:Y:S01]  /*18090*/  BPT.TRAP 0x1 ;  /* 0x000000040000795c */ /* 0x000fe20000300000 */
.L_x_12154:
[----:B------:R-:W3:Y:S01]  /*180a0*/  LDL R0, [R1+0xc] ;  /* 0x00000c0001007983 */ /* 0x000ee20000100800 */
[----:B--2---:R-:W-:Y:S02]  /*180b0*/  VIADD R2, R2, 0x19c80 ;  /* 0x00019c8002027836 */ /* 0x004fe40000000000 */
[----:B------:R-:W-:-:S03]  /*180c0*/  IMAD.MOV.U32 R5, RZ, RZ, R25 ;  /* 0x000000ffff057224 */ /* 0x000fc600078e0019 */
[----:B---3--:R-:W-:Y:S01]  /*180d0*/  PRMT R2, R0, 0x654, R2 ;  /* 0x0000065400027816 */ /* 0x008fe20000000002 */
[----:B------:R-:W-:-:S03]  /*180e0*/  IMAD.MOV.U32 R0, RZ, RZ, R22 ;  /* 0x000000ffff007224 */ /* 0x000fc600078e0016 */
[----:B------:R2:W-:Y:S01]  /*180f0*/  SYNCS.ARRIVE.TRANS64.RED.A1T0 RZ, [R2+URZ], RZ ;  /* 0x000000ff02ff79a7 */ /* 0x0005e2000810043f */
[----:B------:R-:W-:Y:S05]  /*18100*/  @P1 BRA `(.L_x_12155) ;  /* 0xffffffec00d41947 */ /* 0x000fea000383ffff */
.L_x_12135:
[----:B--2---:R-:W2:Y:S01]  /*18110*/  S2R R2, SR_TID.X ;  /* 0x0000000000027919 */ /* 0x004ea20000002100 */
[----:B-1----:R-:W-:Y:S01]  /*18120*/  IMAD.U32 R0, RZ, RZ, UR46 ;  /* 0x0000002eff007e24 */ /* 0x002fe2000f8e00ff */
[----:B------:R-:W-:Y:S04]  /*18130*/  BSSY B0, `(.L_x_12156) ;  /* 0x0000012000007945 */ /* 0x000fe80003800000 */
[----:B------:R-:W-:Y:S02]  /*18140*/  ISETP.NE.AND P0, PT, R0, 0x3, PT ;  /* 0x000000030000780c */ /* 0x000fe40003f05270 */
[----:B--2---:R-:W-:-:S04]  /*18150*/  LOP3.LUT R2, R2, 0x7f, RZ, 0xc0, !PT ;  /* 0x0000007f02027812 */ /* 0x004fc800078ec0ff */
[----:B------:R-:W-:-:S13]  /*18160*/  ISETP.NE.AND P1, PT, R2, RZ, PT ;  /* 0x000000ff0200720c */ /* 0x000fda0003f25270 */
        /* <DEDUP_REMOVED lines=14> */
.L_x_12157:
[----:B------:R-:W-:Y:S05]  /*18250*/  BSYNC B0 ;  /* 0x0000000000007941 */ /* 0x000fea0003800000 */
.L_x_12156:
[----:B------:R-:W-:Y:S05]  /*18260*/  @!P0 BRA `(.L_x_12158) ;  /* 0x0000000000048947 */ /* 0x000fea0003800000 */
[----:B------:R-:W-:Y:S01]  /*18270*/  BPT.TRAP 0x1 ;  /* 0x000000040000795c */ /* 0x000fe20000300000 */
.L_x_12158:
[----:B0-----:R-:W-:Y:S01]  /*18280*/  LOP3.LUT R3, R25, 0x1, RZ, 0x3c, !PT ;  /* 0x0000000119037812 */ /* 0x001fe200078e3cff */
[----:B-1----:R-:W-:Y:S01]  /*18290*/  IMAD R0, R22, 0x8, R17 ;  /* 0x0000000816007824 */ /* 0x002fe200078e0211 */
[----:B------:R-:W-:Y:S02]  /*182a0*/  BSSY B0, `(.L_x_12159) ;  /* 0x0000004000007945 */ /* 0x000fe40003800000 */
[----:B------:R-:W-:-:S04]  /*182b0*/  SHF.L.U32 R3, R3, 0x1f, RZ ;  /* 0x0000001f03037819 */ /* 0x000fc800000006ff */
[----:B------:R-:W0:Y:S02]  /*182c0*/  SYNCS.PHASECHK.TRANS64.TRYWAIT P1, [R0+URZ+0x19c70], R3 ;  /* 0x019c7003000075a7 */ /* 0x000e24000802017f */
[----:B0-----:R-:W-:Y:S05]  /*182d0*/  @!P1 BRA `(.L_x_12160) ;  /* 0x0000002c00e09947 */ /* 0x001fea0003800000 */
.L_x_12233:
[----:B------:R-:W-:Y:S05]  /*182e0*/  BSYNC B0 ;  /* 0x0000000000007941 */ /* 0x000fea0003800000 */
.L_x_12159:
[----:B------:R-:W-:-:S05]  /*182f0*/  IMAD.U32 R2, RZ, RZ, UR47 ;  /* 0x0000002fff027e24 */ /* 0x000fca000f8e00ff */
[----:B------:R-:W-:-:S13]  /*18300*/  ISETP.NE.AND P1, PT, R2, 0x3, PT ;  /* 0x000000030200780c */ /* 0x000fda0003f25270 */
[----:B------:R-:W-:Y:S05]  /*18310*/  @!P1 BRA `(.L_x_12161) ;  /* 0x0000000000049947 */ /* 0x000fea0003800000 */
[----:B------:R-:W-:Y:S01]  /*18320*/  BPT.TRAP 0x1 ;  /* 0x000000040000795c */ /* 0x000fe20000300000 */
.L_x_12161:
[----:B0-----:R-:W-:-:S04]  /*18330*/  SHF.L.U32 R3, R25, 0x1f, RZ ;  /* 0x0000001f19037819 */ /* 0x001fc800000006ff */
[----:B------:R-:W0:Y:S02]  /*18340*/  SYNCS.PHASECHK.TRANS64.TRYWAIT P1, [R0+URZ+0x19c60], R3 ;  /* 0x019c6003000075a7 */ /* 0x000e24000802017f */
[----:B0-----:R-:W-:Y:S05]  /*18350*/  @!P1 BRA `(.L_x_12162) ;  /* 0x0000002c00d49947 */ /* 0x001fea0003800000 */
.L_x_12234:
[----:B------:R-:W2:Y:S01]  /*18360*/  LDL R15, [R1+0x10] ;  /* 0x00001000010f7983 */ /* 0x000ea20000100800 */
[----:B------:R-:W-:Y:S01]  /*18370*/  IMAD R2, R22, 0x3000, RZ ;  /* 0x0000300016027824 */ /* 0x000fe200078e02ff */
[----:B------:R-:W-:Y:S05]  /*18380*/  WARPSYNC.ALL ;  /* 0x0000000000007948 */ /* 0x000fea0003800000 */
[C---:B------:R-:W-:Y:S02]  /*18390*/  LOP3.LUT R4, R2.reuse, R24, RZ, 0xfc, !PT ;  /* 0x0000001802047212 */ /* 0x040fe400078efcff */
[----:B0-----:R-:W-:Y:S02]  /*183a0*/  LOP3.LUT R3, R2, R27, RZ, 0xfc, !PT ;  /* 0x0000001b02037212 */ /* 0x001fe400078efcff */
[----:B------:R-:W-:Y:S01]  /*183b0*/  LOP3.LUT R14, R24, 0x1800, RZ, 0xfc, !PT ;  /* 0x00001800180e7812 */ /* 0x000fe200078efcff */
[----:B------:R-:W-:-:S02]  /*183c0*/  IMAD.IADD R5, R17, 0x1, R4 ;  /* 0x0000000111057824 */ /* 0x000fc400078e0204 */
        /* <DEDUP_REMOVED lines=63> */
.L_x_12163:
[----:B-1----:R1:W-:Y:S01]  /*187c0*/  SYNCS.ARRIVE.TRANS64.A1T0 RZ, [R0+URZ+0x19c50], RZ ;  /* 0x019c50ff00ff79a7 */ /* 0x0023e2000810003f */
[----:B------:R-:W-:Y:S06]  /*187d0*/  BAR.SYNC.DEFER_BLOCKING 0x2, 0x80 ;  /* 0x0082000000007b1d */ /* 0x000fec0000010000 */
[----:B------:R-:W-:Y:S05]  /*187e0*/  @!P0 BRA `(.L_x_12164) ;  /* 0x0000000000048947 */ /* 0x000fea0003800000 */
[----:B------:R-:W-:Y:S01]  /*187f0*/  BPT.TRAP 0x1 ;  /* 0x000000040000795c */ /* 0x000fe20000300000 */
.L_x_12164:
[----:B------:R-:W2:Y:S01]  /*18800*/  LDL R2, [R1+0xc] ;  /* 0x00000c0001027983 */ /* 0x000ea20000100800 */
[----:B-1----:R-:W-:Y:S02]  /*18810*/  VIADD R0, R0, 0x19c80 ;  /* 0x00019c8000007836 */ /* 0x002fe40000000000 */
[----:B------:R-:W-:-:S05]  /*18820*/  VIADD R22, R22, 0x1 ;  /* 0x0000000116167836 */ /* 0x000fca0000000000 */
[----:B------:R-:W-:-:S04]  /*18830*/  ISETP.NE.AND P0, PT, R22, 0x2, PT ;  /* 0x000000021600780c */ /* 0x000fc80003f05270 */
[----:B------:R-:W-:Y:S02]  /*18840*/  SEL R22, R22, RZ, P0 ;  /* 0x000000ff16167207 */ /* 0x000fe40000000000 */
[----:B--2---:R-:W-:-:S04]  /*18850*/  PRMT R0, R2, 0x654, R0 ;  /* 0x0000065402007816 */ /* 0x004fc80000000000 */
[----:B------:R1:W-:Y:S02]  /*18860*/  SYNCS.ARRIVE.TRANS64.RED.A1T0 RZ, [R0+URZ], RZ ;  /* 0x000000ff00ff79a7 */ /* 0x0003e4000810043f */
[----:B-1----:R-:W-:-:S04]  /*18870*/  SEL R0, RZ, 0x1, P0 ;  /* 0x00000001ff007807 */ /* 0x002fc80000000000 */
[----:B------:R-:W-:-:S07]  /*18880*/  LOP3.LUT R25, R25, R0, RZ, 0x3c, !PT ;  /* 0x0000000019197212 */ /* 0x000fce00078e3cff */
.L_x_12105:
[----:B------:R-:W-:Y:S05]  /*18890*/  BSYNC B7 ;  /* 0x0000000000077941 */ /* 0x000fea0003800000 */
.L_x_12103:
        /* <DEDUP_REMOVED lines=15> */
.L_x_12165:
[----:B0-----:R-:W2:Y:S01]  /*18990*/  LDL.LU R0, [R1] ;  /* 0x0000000001007983 */ /* 0x001ea20000300800 */
        /* <DEDUP_REMOVED lines=31> */
[----:B------:R-:W0:Y:S01]  /*18b90*/  LDC R7, c[0x0][0xc38] ;  /* 0x00030e00ff077b82 */ /* 0x000e220000000800 */
[----:B------:R-:W-:Y:S04]  /*18ba0*/  SHFL.IDX PT, R6, R9, 0x1, 0x1f ;  /* 0x00201f0009067f89 */ /* 0x000fe800000e0000 */
[----:B------:R-:W1:Y:S02]  /*18bb0*/  SHFL.UP PT, R2, R4, 0x8, RZ ;  /* 0x0500000004027989 */ /* 0x000e6400000e00ff */
[----:B-1----:R-:W-:-:S05]  /*18bc0*/  SEL R3, R2, RZ, P4 ;  /* 0x000000ff02037207 */ /* 0x002fca0002000000 */
[----:B------:R-:W-:Y:S02]  /*18bd0*/  IMAD.IADD R5, R4, 0x1, R3 ;  /* 0x0000000104057824 */ /* 0x000fe400078e0203 */
[----:B------:R-:W-:Y:S04]  /*18be0*/  SHFL.IDX PT, R4, R9, RZ, 0x1f ;  /* 0x00001fff09047589 */ /* 0x000fe800000e0000 */
[----:B------:R-:W1:Y:S02]  /*18bf0*/  SHFL.UP PT, R2, R5, 0x10, RZ ;  /* 0x0600000005027989 */ /* 0x000e6400000e00ff */
[----:B-1----:R-:W-:-:S05]  /*18c00*/  SEL R2, R2, RZ, P5 ;  /* 0x000000ff02027207 */ /* 0x002fca0002800000 */
[----:B------:R-:W-:Y:S02]  /*18c10*/  IMAD.IADD R2, R5, 0x1, R2 ;  /* 0x0000000105027824 */ /* 0x000fe400078e0202 */
[----:B------:R-:W-:-:S03]  /*18c20*/  IMAD.MOV.U32 R5, RZ, RZ, RZ ;  /* 0x000000ffff057224 */ /* 0x000fc600078e00ff */
[----:B------:R-:W0:Y:S02]  /*18c30*/  SHFL.IDX PT, R3, R2, 0x1f, 0x1f ;  /* 0x03e01f0002037f89 */ /* 0x000e2400000e0000 */
[----:B0-----:R-:W-:-:S04]  /*18c40*/  IMAD R3, R3, R7, RZ ;  /* 0x0000000703037224 */ /* 0x001fc800078e02ff */
[----:B------:R-:W-:-:S05]  /*18c50*/  IMAD.IADD R6, R6, 0x1, R3 ;  /* 0x0000000106067824 */ /* 0x000fca00078e0203 */
[----:B------:R-:W-:-:S13]  /*18c60*/  ISETP.GT.AND P6, PT, R6, R4, PT ;  /* 0x000000040600720c */ /* 0x000fda0003fc4270 */
[----:B------:R-:W-:Y:S05]  /*18c70*/  @P6 BRA `(.L_x_12167) ;  /* 0x0000000000986947 */ /* 0x000fea0003800000 */
.L_x_12169:
        /* <DEDUP_REMOVED lines=38> */
.L_x_12167:
        /* <DEDUP_REMOVED lines=11> */
[----:B------:R-:W-:-:S06]  /*18f90*/  IMAD.U32 R5, RZ, RZ, UR5 ;  /* 0x00000005ff057e24 */ /* 0x000fcc000f8e00ff */
[----:B------:R3:W4:Y:S02]  /*18fa0*/  SHFL.IDX PT, R5, R2, R5, 0x1f ;  /* 0x00001f0502057589 */ /* 0x00072400000e0000 */
.L_x_12170:
[----:B0---4-:R-:W-:Y:S01]  /*18fb0*/  IMAD R3, R5, R7, R6 ;  /* 0x0000000705037224 */ /* 0x011fe200078e0206 */
[----:B--2---:R-:W-:Y:S01]  /*18fc0*/  ISETP.NE.AND P0, PT, R8, 0x1, PT ;  /* 0x000000010800780c */ /* 0x004fe20003f05270 */
[----:B------:R-:W-:Y:S02]  /*18fd0*/  UIADD3 UR41, UR4, UR41, URZ ;  /* 0x0000002904297290 */ /* 0x000fe4000fffe03f */
[----:B------:R-:W-:Y:S01]  /*18fe0*/  IMAD.IADD R4, R4, 0x1, -R3 ;  /* 0x0000000104047824 */ /* 0x000fe200078e0a03 */
[----:B------:R0:W-:Y:S09]  /*18ff0*/  STL [R1], R3 ;  /* 0x0000000301007387 */ /* 0x0001f20000100800 */
[----:B------:R-:W-:Y:S05]  /*19000*/  @!P0 BRA `(.L_x_12171) ;  /* 0x0000000000e48947 */ /* 0x000fea0003800000 */
[----:B-1----:R-:W-:-:S04]  /*19010*/  IABS R5, R0 ;  /* 0x0000000000057213 */ /* 0x002fc80000000000 */
[----:B------:R-:W1:Y:S08]  /*19020*/  I2F.RP R6, R5 ;  /* 0x0000000500067306 */ /* 0x000e700000209400 */
[----:B-1----:R-:W1:Y:S02]  /*19030*/  MUFU.RCP R6, R6 ;  /* 0x0000000600067308 */ /* 0x002e640000001000 */
[----:B-1----:R-:W-:-:S06]  /*19040*/  VIADD R9, R6, 0xffffffe ;  /* 0x0ffffffe06097836 */ /* 0x002fcc0000000000 */
[----:B0-----:R-:W3:Y:S02]  /*19050*/  F2I.FTZ.U32.TRUNC.NTZ R3, R9 ;  /* 0x0000000900037305 */ /* 0x001ee4000021f000 */
[----:B---3--:R-:W-:-:S04]  /*19060*/  IMAD.MOV R2, RZ, RZ, -R3 ;  /* 0x000000ffff027224 */ /* 0x008fc800078e0a03 */
        /* <DEDUP_REMOVED lines=38> */
[----:B------:R-:W-:Y:S01]  /*192d0*/  IMAD.MOV R5, RZ, RZ, -R3 ;  /* 0x000000ffff057224 */ /* 0x000fe200078e0a03 */
[----:B------:R-:W-:-:S03]  /*192e0*/  LOP3.LUT R2, R3, R8, RZ, 0x3c, !PT ;  /* 0x0000000803027212 */ /* 0x000fc600078e3cff */
[----:B------:R-:W-:Y:S01]  /*192f0*/  IMAD R4, R0, R5, R4 ;  /* 0x0000000500047224 */ /* 0x000fe200078e0204 */
        /* <DEDUP_REMOVED lines=10> */
.L_x_12171:
[----:B------:R-:W-:Y:S02]  /*193a0*/  ULDC.64 UR4, c[0x0][0xc90] ;  /* 0x0003240000047ab9 */ /* 0x000fe40000000a00 */
[----:B------:R-:W-:-:S06]  /*193b0*/  UIMAD.WIDE UR4, UR41, 0x4, UR4 ;  /* 0x00000004290478a5 */ /* 0x000fcc000f8e0204 */
[----:B---3--:R-:W-:Y:S02]  /*193c0*/  IMAD.U32 R2, RZ, RZ, UR4 ;  /* 0x00000004ff027e24 */ /* 0x008fe4000f8e00ff */
[----:B0-----:R-:W-:-:S05]  /*193d0*/  IMAD.U32 R3, RZ, RZ, UR5 ;  /* 0x00000005ff037e24 */ /* 0x001fca000f8e00ff */
[----:B------:R-:W1:Y:S02]  /*193e0*/  LDG.E R6, desc[UR54][R2.64] ;  /* 0x0000003602067981 */ /* 0x000e64000c1e1900 */
[----:B-1----:R-:W-:-:S05]  /*193f0*/  IMAD R5, R0, R6, RZ ;  /* 0x0000000600057224 */ /* 0x002fca00078e02ff */
        /* <DEDUP_REMOVED lines=53> */
[----:B------:R-:W-:Y:S01]  /*19750*/  @!P1 LOP3.LUT R2, RZ, R6, RZ, 0x33, !PT ;  /* 0x00000006ff029212 */ /* 0x000fe200078e33ff */
[----:B------:R-:W-:-:S04]  /*19760*/  IMAD.MOV R6, RZ, RZ, -R6 ;  /* 0x000000ffff067224 */ /* 0x000fc800078e0a06 */
[----:B------:R-:W-:Y:S02]  /*19770*/  IMAD R3, R2, R6, R3 ;  /* 0x0000000602037224 */ /* 0x000fe400078e0203 */
[----:B------:R-:W-:-:S03]  /*19780*/  IMAD.MOV.U32 R4, RZ, RZ, R2 ;  /* 0x000000ffff047224 */ /* 0x000fc600078e0002 */
[----:B------:R1:W-:Y:S04]  /*19790*/  STL [R1+0x8], R3 ;  /* 0x0000080301007387 */ /* 0x0003e80000100800 */
.L_x_12172:
[----:B-1----:R-:W-:-:S05]  /*197a0*/  LOP3.LUT R3, RZ, R4, RZ, 0x33, !PT ;  /* 0x00000004ff037212 */ /* 0x002fca00078e33ff */
[----:B------:R-:W-:-:S05]  /*197b0*/  IMAD.IADD R0, R0, 0x1, R3 ;  /* 0x0000000100007824 */ /* 0x000fca00078e0203 */
[----:B------:R1:W-:Y:S01]  /*197c0*/  STL [R1+0x4], R0 ;  /* 0x0000040001007387 */ /* 0x0003e20000100800 */
[----:B------:R-:W-:Y:S05]  /*197d0*/  BRA `(.L_x_12173) ;  /* 0x0000000000107947 */ /* 0x000fea0003800000 */
.L_x_12168:
[----:B------:R0:W-:Y:S01]  /*197e0*/  STL [R1], R4 ;  /* 0x0000000401007387 */ /* 0x0001e20000100800 */
[----:B------:R-:W-:-:S03]  /*197f0*/  ULDC UR41, c[0x0][0xc3c] ;  /* 0x00030f0000297ab9 */ /* 0x000fc60000000800 */
[----:B------:R0:W-:Y:S04]  /*19800*/  STL [R1+0x4], RZ ;  /* 0x000004ff01007387 */ /* 0x0001e80000100800 */
[----:B------:R0:W-:Y:S02]  /*19810*/  STL [R1+0x8], RZ ;  /* 0x000008ff01007387 */ /* 0x0001e40000100800 */
.L_x_12173:
[----:B------:R-:W2:Y:S04]  /*19820*/  LDL R3, [R1+0x4] ;  /* 0x0000040001037983 */ /* 0x000ea80000100800 */
[----:B0-----:R-:W3:Y:S04]  /*19830*/  LDL R2, [R1+0x8] ;  /* 0x0000080001027983 */ /* 0x001ee80000100800 */
[----:B------:R-:W4:Y:S01]  /*19840*/  LDL R4, [R1] ;  /* 0x0000000001047983 */ /* 0x000f220000100800 */
[----:B-1----:R-:W0:Y:S01]  /*19850*/  S2R R0, SR_TID.X ;  /* 0x0000000000007919 */ /* 0x002e220000002100 */
        /* <DEDUP_REMOVED lines=15> */
.L_x_12166:
[----:B------:R-:W-:Y:S02]  /*19950*/  ULDC UR4, c[0x0][0xc3c] ;  /* 0x00030f0000047ab9 */ /* 0x000fe40000000800 */
[----:B------:R-:W-:-:S06]  /*19960*/  UISETP.GE.AND UP0, UPT, UR41, UR4, UPT ;  /* 0x000000042900728c */ /* 0x000fcc000bf06270 */
[----:B------:R-:W-:-:S13]  /*19970*/  PLOP3.LUT P0, PT, PT, PT, UP0, 0x80, 0x0 ;  /* 0x000000000000781c */ /* 0x000fda0003f0f008 */
[----:B------:R-:W-:Y:S05]  /*19980*/  @!P0 BRA `(.L_x_12174) ;  /* 0xffffffa800c48947 */ /* 0x000fea000383ffff */
.L_x_12092:
[----:B-1----:R-:W2:Y:S01]  /*19990*/  LDL.LU R0, [R1+0x1c] ;  /* 0x00001c0001007983 */ /* 0x002ea20000300800 */
[----:B------:R-:W-:Y:S01]  /*199a0*/  BSSY B0, `(.L_x_12175) ;  /* 0x000000b000007945 */ /* 0x000fe20003800000 */
[----:B0-----:R-:W0:Y:S01]  /*199b0*/  S2R R5, SR_CgaCtaId ;  /* 0x0000000000057919 */ /* 0x001e220000008800 */
        /* <DEDUP_REMOVED lines=9> */
.L_x_12235:
[----:B------:R-:W-:Y:S05]  /*19a50*/  BSYNC B0 ;  /* 0x0000000000007941 */ /* 0x000fea0003800000 */
.L_x_12175:
[----:B------:R-:W-:-:S03]  /*19a60*/  UMOV UR4, 0xffffffff ;  /* 0xffffffff00047882 */ /* 0x000fc60000000000 */
[----:B------:R-:W-:Y:S05]  /*19a70*/  BRA.DIV UR4, `(.L_x_12177) ;  /* 0x0000001a04347947 */ /* 0x000fea000b800000 */
[----:B0-----:R-:W0:Y:S02]  /*19a80*/  S2R R0, SR_TID.X ;  /* 0x0000000000007919 */ /* 0x001e240000002100 */
[----:B0-----:R-:W-:-:S04]  /*19a90*/  SHF.R.U32.HI R0, RZ, 0x5, R0 ;  /* 0x00000005ff007819 */ /* 0x001fc80000011600 */
[----:B------:R-:W-:-:S05]  /*19aa0*/  LOP3.LUT R0, R0, 0x3, RZ, 0xc0, !PT ;  /* 0x0000000300007812 */ /* 0x000fca00078ec0ff */
[----:B------:R0:W1:Y:S02]  /*19ab0*/  SHFL.IDX PT, R14, R0, RZ, 0x1f ;  /* 0x00001fff000e7589 */ /* 0x00006400000e0000 */
.L_x_12238:
[----:B-1----:R-:W-:Y:S01]  /*19ac0*/  ISETP.NE.AND P0, PT, R14, RZ, PT ;  /* 0x000000ff0e00720c */ /* 0x002fe20003f05270 */
[----:B------:R-:W-:-:S12]  /*19ad0*/  BSSY B0, `(.L_x_12178) ;  /* 0x000002c000007945 */ /* 0x000fd80003800000 */
[----:B------:R-:W-:Y:S05]  /*19ae0*/  @P0 BRA `(.L_x_12179) ;  /* 0x0000000000a80947 */ /* 0x000fea0003800000 */
[----:B------:R-:W-:-:S03]  /*19af0*/  UMOV UR4, 0xffffffff ;  /* 0xffffffff00047882 */ /* 0x000fc60000000000 */
[----:B------:R-:W-:Y:S05]  /*19b00*/  BRA.DIV UR4, `(.L_x_12180) ;  /* 0x0000001a04447947 */ /* 0x000fea000b800000 */
[----:B------:R-:W-:-:S13]  /*19b10*/  ELECT P6, URZ, PT ;  /* 0x00000000003f782f */ /* 0x000fda00038c0000 */
.L_x_12241:
[----:B------:R-:W-:Y:S05]  /*19b20*/  @!P6 BRA `(.L_x_12179) ;  /* 0x000000000098e947 */ /* 0x000fea0003800000 */
[----:B------:R-:W-:-:S06]  /*19b30*/  ULOP3.LUT UR4, UR36, 0x2, URZ, 0xfc, !UPT ;  /* 0x0000000224047892 */ /* 0x000fcc000f8efc3f */
[----:B0-----:R-:W-:-:S05]  /*19b40*/  IMAD.U32 R0, RZ, RZ, UR4 ;  /* 0x00000004ff007e24 */ /* 0x001fca000f8e00ff */
[----:B------:R-:W-:-:S13]  /*19b50*/  ISETP.NE.AND P0, PT, R0, 0x3, PT ;  /* 0x000000030000780c */ /* 0x000fda0003f05270 */
[----:B------:R-:W-:Y:S05]  /*19b60*/  @!P0 BRA `(.L_x_12181) ;  /* 0x0000000000048947 */ /* 0x000fea0003800000 */
[----:B------:R-:W-:Y:S01]  /*19b70*/  BPT.TRAP 0x1 ;  /* 0x000000040000795c */ /* 0x000fe20000300000 */
.L_x_12181:
[C---:B------:R-:W-:Y:S01]  /*19b80*/  IMAD R3, R22.reuse, 0x8, R5 ;  /* 0x0000000816037824 */ /* 0x040fe200078e0205 */
[----:B------:R-:W-:Y:S01]  /*19b90*/  SHF.L.U32 R2, R25, 0x1f, RZ ;  /* 0x0000001f19027819 */ /* 0x000fe200000006ff */
[----:B------:R-:W-:-:S03]  /*19ba0*/  VIADD R22, R22, 0x1 ;  /* 0x0000000116167836 */ /* 0x000fc60000000000 */
[----:B------:R-:W0:Y:S02]  /*19bb0*/  SYNCS.PHASECHK.TRANS64.TRYWAIT P1, [R3+URZ+0x19c40], R2 ;  /* 0x019c4002030075a7 */ /* 0x000e24000802017f */
[----:B------:R-:W-:-:S04]  /*19bc0*/  ISETP.NE.AND P2, PT, R22, 0x2, PT ;  /* 0x000000021600780c */ /* 0x000fc80003f45270 */
[----:B------:R-:W-:Y:S01]  /*19bd0*/  SEL R0, RZ, 0x1, P2 ;  /* 0x00000001ff007807 */ /* 0x000fe20001000000 */
[----:B0-----:R-:W-:Y:S08]  /*19be0*/  @!P1 BRA `(.L_x_12182) ;  /* 0x00000018002c9947 */ /* 0x001ff00003800000 */
.L_x_12242:
[----:B------:R-:W-:Y:S02]  /*19bf0*/  SEL R22, R22, RZ, P2 ;  /* 0x000000ff16167207 */ /* 0x000fe40001000000 */
[----:B------:R-:W-:Y:S01]  /*19c00*/  LOP3.LUT R0, R25, R0, RZ, 0x3c, !PT ;  /* 0x0000000019007212 */ /* 0x000fe200078e3cff */
[----:B------:R-:W-:Y:S06]  /*19c10*/  @!P0 BRA `(.L_x_12183) ;  /* 0x0000000000048947 */ /* 0x000fec0003800000 */
[----:B------:R-:W-:Y:S01]  /*19c20*/  BPT.TRAP 0x1 ;  /* 0x000000040000795c */ /* 0x000fe20000300000 */
.L_x_12183:
[----:B------:R-:W-:Y:S01]  /*19c30*/  IMAD R5, R22, 0x8, R5 ;  /* 0x0000000816057824 */ /* 0x000fe200078e0205 */
[----:B------:R-:W-:-:S04]  /*19c40*/  SHF.L.U32 R0, R0, 0x1f, RZ ;  /* 0x0000001f00007819 */ /* 0x000fc800000006ff */
[----:B------:R-:W1:Y:S02]  /*19c50*/  SYNCS.PHASECHK.TRANS64.TRYWAIT P1, [R5+URZ+0x19c40], R0 ;  /* 0x019c4000050075a7 */ /* 0x000e64000802017f */
[----:B-1----:R-:W-:Y:S05]  /*19c60*/  @!P1 BRA `(.L_x_12184) ;  /* 0x0000001800209947 */ /* 0x002fea0003800000 */
.L_x_12243:
[----:B------:R-:W-:Y:S05]  /*19c70*/  @!P0 BRA `(.L_x_12185) ;  /* 0x0000000000048947 */ /* 0x000fea0003800000 */
[----:B------:R-:W-:Y:S01]  /*19c80*/  BPT.TRAP 0x1 ;  /* 0x000000040000795c */ /* 0x000fe20000300000 */
.L_x_12185:
[----:B------:R-:W2:Y:S02]  /*19c90*/  SYNCS.PHASECHK.TRANS64.TRYWAIT P1, [R3+URZ+0x19c60], R2 ;  /* 0x019c6002030075a7 */ /* 0x000ea4000802017f */
[----:B--2---:R-:W-:Y:S05]  /*19ca0*/  @!P1 BRA `(.L_x_12186) ;  /* 0x0000001800249947 */ /* 0x004fea0003800000 */
.L_x_12244:
[----:B------:R-:W-:Y:S05]  /*19cb0*/  @!P0 BRA `(.L_x_12187) ;  /* 0x0000000000048947 */ /* 0x000fea0003800000 */
[----:B------:R-:W-:Y:S01]  /*19cc0*/  BPT.TRAP 0x1 ;  /* 0x000000040000795c */ /* 0x000fe20000300000 */
.L_x_12187:
[----:B------:R-:W3:Y:S02]  /*19cd0*/  SYNCS.PHASECHK.TRANS64.TRYWAIT P1, [R5+URZ+0x19c60], R0 ;  /* 0x019c6000050075a7 */ /* 0x000ee4000802017f */
[----:B---3--:R-:W-:Y:S05]  /*19ce0*/  @!P1 BRA `(.L_x_12188) ;  /* 0x0000001800289947 */ /* 0x008fea0003800000 */
.L_x_12245:
[----:B------:R-:W-:Y:S05]  /*19cf0*/  @!P0 BRA `(.L_x_12189) ;  /* 0x0000000000048947 */ /* 0x000fea0003800000 */
[----:B------:R-:W-:Y:S01]  /*19d00*/  BPT.TRAP 0x1 ;  /* 0x000000040000795c */ /* 0x000fe20000300000 */
.L_x_12189:
[----:B------:R-:W4:Y:S02]  /*19d10*/  SYNCS.PHASECHK.TRANS64.TRYWAIT P1, [R3+URZ+0x19c80], R2 ;  /* 0x019c8002030075a7 */ /* 0x000f24000802017f */
[----:B----4-:R-:W-:Y:S05]  /*19d20*/  @!P1 BRA `(.L_x_12190) ;  /* 0x00000018002c9947 */ /* 0x010fea0003800000 */
.L_x_12246:
[----:B------:R-:W-:Y:S05]  /*19d30*/  @!P0 BRA `(.L_x_12191) ;  /* 0x0000000000048947 */ /* 0x000fea0003800000 */
[----:B------:R-:W-:Y:S01]  /*19d40*/  BPT.TRAP 0x1 ;  /* 0x000000040000795c */ /* 0x000fe20000300000 */
.L_x_12191:
[----:B------:R0:W0:Y:S02]  /*19d50*/  SYNCS.PHASECHK.TRANS64.TRYWAIT P0, [R5+URZ+0x19c80], R0 ;  /* 0x019c8000050075a7 */ /* 0x000024000800017f */
[----:B0-----:R-:W-:Y:S05]  /*19d60*/  @!P0 NANOSLEEP.SYNCS 0x989680 ;  /* 0x009896800000895d */ /* 0x001fea0003900000 */
[----:B------:R-:W0:Y:S02]  /*19d70*/  @!P0 SYNCS.PHASECHK.TRANS64 P0, [R5+URZ+0x19c80], R0 ;  /* 0x019c8000050085a7 */ /* 0x000e24000800007f */
[----:B0-----:R-:W-:Y:S05]  /*19d80*/  @!P0 BRA `(.L_x_12191) ;  /* 0xfffffffc00f08947 */ /* 0x001fea000383ffff */
.L_x_12179:
[----:B------:R-:W-:Y:S05]  /*19d90*/  BSYNC B0 ;  /* 0x0000000000007941 */ /* 0x000fea0003800000 */
.L_x_12178:
[----:B------:R-:W-:Y:S05]  /*19da0*/  EXIT ;  /* 0x000000000000794d */ /* 0x000fea0003800000 */
.L_x_11992:
[----:B0-----:R-:W-:-:S04]  /*19db0*/  IMAD.U32 R3, RZ, RZ, UR46 ;  /* 0x0000002eff037e24 */ /* 0x001fc8000f8e00ff */
[----:B------:R0:W1:Y:S03]  /*19dc0*/  SYNCS.PHASECHK.TRANS64.TRYWAIT P1, [R3+URZ+0x19c00], R6 ;  /* 0x019c0006030075a7 */ /* 0x000066000802017f */
[----:B-1----:R-:W-:Y:S05]  /*19dd0*/  @!P1 NANOSLEEP.SYNCS 0x989680 ;  /* 0x009896800000995d */ /* 0x002fea0003900000 */
[----:B------:R-:W1:Y:S02]  /*19de0*/  @!P1 SYNCS.PHASECHK.TRANS64 P1, [R3+URZ+0x19c00], R6 ;  /* 0x019c0006030095a7 */ /* 0x000e64000802007f */
[----:B-1----:R-:W-:Y:S05]  /*19df0*/  @!P1 BRA `(.L_x_11992) ;  /* 0xfffffffc00ec9947 */ /* 0x002fea000383ffff */
[----:B------:R-:W-:Y:S05]  /*19e00*/  BRA `(.L_x_12192) ;  /* 0xfffffe8400287947 */ /* 0x000fea000383ffff */
.L_x_11996:
[----:B-1----:R1:W2:Y:S02]  /*19e10*/  SYNCS.PHASECHK.TRANS64.TRYWAIT P1, [R2+URZ+0x19c30], R3 ;  /* 0x019c3003020075a7 */ /* 0x0022a4000802017f */
[----:B--2---:R-:W-:Y:S05]  /*19e20*/  @!P1 NANOSLEEP.SYNCS 0x989680 ;  /* 0x009896800000995d */ /* 0x004fea0003900000 */
[----:B------:R-:W2:Y:S02]  /*19e30*/  @!P1 SYNCS.PHASECHK.TRANS64 P1, [R2+URZ+0x19c30], R3 ;  /* 0x019c3003020095a7 */ /* 0x000ea4000802007f */
[----:B--2---:R-:W-:Y:S05]  /*19e40*/  @!P1 BRA `(.L_x_11996) ;  /* 0xfffffffc00f09947 */ /* 0x004fea000383ffff */
[----:B------:R-:W-:Y:S05]  /*19e50*/  BRA `(.L_x_11995) ;  /* 0xfffffe8400447947 */ /* 0x000fea000383ffff */
.L_x_12013:
[----:B-1----:R-:W-:-:S04]  /*19e60*/  IMAD.U32 R8, RZ, RZ, UR20 ;  /* 0x00000014ff087e24 */ /* 0x002fc8000f8e00ff */
[----:B------:R1:W2:Y:S03]  /*19e70*/  SYNCS.PHASECHK.TRANS64.TRYWAIT P1, [R8+URZ+0x19c30], R7 ;  /* 0x019c3007080075a7 */ /* 0x0002a6000802017f */
[----:B--2---:R-:W-:Y:S05]  /*19e80*/  @!P1 NANOSLEEP.SYNCS 0x989680 ;  /* 0x009896800000995d */ /* 0x004fea0003900000 */
[----:B------:R-:W2:Y:S02]  /*19e90*/  @!P1 SYNCS.PHASECHK.TRANS64 P1, [R8+URZ+0x19c30], R7 ;  /* 0x019c3007080095a7 */ /* 0x000ea4000802007f */
[----:B--2---:R-:W-:Y:S05]  /*19ea0*/  @!P1 BRA `(.L_x_12013) ;  /* 0xfffffffc00ec9947 */ /* 0x004fea000383ffff */
[----:B------:R-:W-:Y:S05]  /*19eb0*/  BRA `(.L_x_12012) ;  /* 0xfffffec000287947 */ /* 0x000fea000383ffff */
.L_x_12017:
[----:B-1----:R-:W-:-:S04]  /*19ec0*/  IMAD.U32 R8, RZ, RZ, UR10 ;  /* 0x0000000aff087e24 */ /* 0x002fc8000f8e00ff */
[----:B------:R1:W2:Y:S03]  /*19ed0*/  SYNCS.PHASECHK.TRANS64.TRYWAIT P1, [R8+URZ+0x19c50], R7 ;  /* 0x019c5007080075a7 */ /* 0x0002a6000802017f */
[----:B--2---:R-:W-:Y:S05]  /*19ee0*/  @!P1 NANOSLEEP.SYNCS 0x989680 ;  /* 0x009896800000995d */ /* 0x004fea0003900000 */
[----:B------:R-:W2:Y:S02]  /*19ef0*/  @!P1 SYNCS.PHASECHK.TRANS64 P1, [R8+URZ+0x19c50], R7 ;  /* 0x019c5007080095a7 */ /* 0x000ea4000802007f */
[----:B--2---:R-:W-:Y:S05]  /*19f00*/  @!P1 BRA `(.L_x_12017) ;  /* 0xfffffffc00ec9947 */ /* 0x004fea000383ffff */
[----:B------:R-:W-:Y:S05]  /*19f10*/  BRA `(.L_x_12016) ;  /* 0xfffffec000787947 */ /* 0x000fea000383ffff */
.L_x_12036:
[----:B-1----:R-:W-:-:S04]  /*19f20*/  IMAD.U32 R8, RZ, RZ, UR6 ;  /* 0x00000006ff087e24 */ /* 0x002fc8000f8e00ff */
[----:B------:R1:W2:Y:S03]  /*19f30*/  SYNCS.PHASECHK.TRANS64.TRYWAIT P1, [R8+URZ+0x19c30], R7 ;  /* 0x019c3007080075a7 */ /* 0x0002a6000802017f */
[----:B--2---:R-:W-:Y:S05]  /*19f40*/  @!P1 NANOSLEEP.SYNCS 0x989680 ;  /* 0x009896800000995d */ /* 0x004fea0003900000 */
[----:B------:R-:W2:Y:S02]  /*19f50*/  @!P1 SYNCS.PHASECHK.TRANS64 P1, [R8+URZ+0x19c30], R7 ;  /* 0x019c3007080095a7 */ /* 0x000ea4000802007f */
[----:B--2---:R-:W-:Y:S05]  /*19f60*/  @!P1 BRA `(.L_x_12036) ;  /* 0xfffffffc00ec9947 */ /* 0x004fea000383ffff */
[----:B------:R-:W-:Y:S05]  /*19f70*/  BRA `(.L_x_12035) ;  /* 0xfffffef800607947 */ /* 0x000fea000383ffff */
.L_x_12040:
[----:B-1----:R-:W-:-:S04]  /*19f80*/  IMAD.U32 R8, RZ, RZ, UR11 ;  /* 0x0000000bff087e24 */ /* 0x002fc8000f8e00ff */
[----:B------:R1:W2:Y:S03]  /*19f90*/  SYNCS.PHASECHK.TRANS64.TRYWAIT P1, [R8+URZ+0x19c50], R7 ;  /* 0x019c5007080075a7 */ /* 0x0002a6000802017f */
[----:B--2---:R-:W-:Y:S05]  /*19fa0*/  @!P1 NANOSLEEP.SYNCS 0x989680 ;  /* 0x009896800000995d */ /* 0x004fea0003900000 */
[----:B------:R-:W2:Y:S02]  /*19fb0*/  @!P1 SYNCS.PHASECHK.TRANS64 P1, [R8+URZ+0x19c50], R7 ;  /* 0x019c5007080095a7 */ /* 0x000ea4000802007f */
[----:B--2---:R-:W-:Y:S05]  /*19fc0*/  @!P1 BRA `(.L_x_12040) ;  /* 0xfffffffc00ec9947 */ /* 0x004fea000383ffff */
[----:B------:R-:W-:Y:S05]  /*19fd0*/  BRA `(.L_x_12039) ;  /* 0xfffffef800b07947 */ /* 0x000fea000383ffff */
.L_x_12048:
[----:B-1----:R-:W-:-:S04]  /*19fe0*/  IMAD.U32 R8, RZ, RZ, UR6 ;  /* 0x00000006ff087e24 */ /* 0x002fc8000f8e00ff */
[----:B------:R1:W2:Y:S03]  /*19ff0*/  SYNCS.PHASECHK.TRANS64.TRYWAIT P1, [R8+URZ+0x19c30], R7 ;  /* 0x019c3007080075a7 */ /* 0x0002a6000802017f */
[----:B--2---:R-:W-:Y:S05]  /*1a000*/  @!P1 NANOSLEEP.SYNCS 0x989680 ;  /* 0x009896800000995d */ /* 0x004fea0003900000 */
[----:B------:R-:W2:Y:S02]  /*1a010*/  @!P1 SYNCS.PHASECHK.TRANS64 P1, [R8+URZ+0x19c30], R7 ;  /* 0x019c3007080095a7 */ /* 0x000ea4000802007f */
[----:B--2---:R-:W-:Y:S05]  /*1a020*/  @!P1 BRA `(.L_x_12048) ;  /* 0xfffffffc00ec9947 */ /* 0x004fea000383ffff */
[----:B------:R-:W-:Y:S05]  /*1a030*/  BRA `(.L_x_12047) ;  /* 0xffffff1c003c7947 */ /* 0x000fea000383ffff */
.L_x_12052:
[----:B-1----:R-:W-:-:S04]  /*1a040*/  IMAD.U32 R8, RZ, RZ, UR11 ;  /* 0x0000000bff087e24 */ /* 0x002fc8000f8e00ff */
[----:B------:R1:W2:Y:S03]  /*1a050*/  SYNCS.PHASECHK.TRANS64.TRYWAIT P1, [R8+URZ+0x19c50], R7 ;  /* 0x019c5007080075a7 */ /* 0x0002a6000802017f */
[----:B--2---:R-:W-:Y:S05]  /*1a060*/  @!P1 NANOSLEEP.SYNCS 0x989680 ;  /* 0x009896800000995d */ /* 0x004fea0003900000 */
[----:B------:R-:W2:Y:S02]  /*1a070*/  @!P1 SYNCS.PHASECHK.TRANS64 P1, [R8+URZ+0x19c50], R7 ;  /* 0x019c5007080095a7 */ /* 0x000ea4000802007f */
[----:B--2---:R-:W-:Y:S05]  /*1a080*/  @!P1 BRA `(.L_x_12052) ;  /* 0xfffffffc00ec9947 */ /* 0x004fea000383ffff */
[----:B------:R-:W-:Y:S05]  /*1a090*/  BRA `(.L_x_12051) ;  /* 0xffffff1c008c7947 */ /* 0x000fea000383ffff */
.L_x_12067:
[----:B-1----:R-:W-:-:S04]  /*1a0a0*/  IMAD.U32 R5, RZ, RZ, UR14 ;  /* 0x0000000eff057e24 */ /* 0x002fc8000f8e00ff */
[----:B------:R1:W2:Y:S03]  /*1a0b0*/  SYNCS.PHASECHK.TRANS64.TRYWAIT P1, [R5+URZ+0x19c50], R0 ;  /* 0x019c5000050075a7 */ /* 0x0002a6000802017f */
[----:B--2---:R-:W-:Y:S05]  /*1a0c0*/  @!P1 NANOSLEEP.SYNCS 0x989680 ;  /* 0x009896800000995d */ /* 0x004fea0003900000 */
[----:B------:R-:W2:Y:S02]  /*1a0d0*/  @!P1 SYNCS.PHASECHK.TRANS64 P1, [R5+URZ+0x19c50], R0 ;  /* 0x019c5000050095a7 */ /* 0x000ea4000802007f */
[----:B--2---:R-:W-:Y:S05]  /*1a0e0*/  @!P1 BRA `(.L_x_12067) ;  /* 0xfffffffc00ec9947 */ /* 0x004fea000383ffff */
[----:B------:R-:W-:Y:S05]  /*1a0f0*/  BRA `(.L_x_12066) ;  /* 0xffffff5000b07947 */ /* 0x000fea000383ffff */
.L_x_12114:
        /* <DEDUP_REMOVED lines=10> */
.L_x_12193:
[----:B------:R-:W-:Y:S05]  /*1a1a0*/  BRA `(.L_x_12194) ;  /* 0xffffffb800987947 */ /* 0x000fea000383ffff */
.L_x_12117:
[----:B0-----:R0:W1:Y:S02]  /*1a1b0*/  SYNCS.PHASECHK.TRANS64.TRYWAIT P0, [R5+URZ+0x19c80], R21 ;  /* 0x019c8015050075a7 */ /* 0x001064000800017f */
[----:B-1----:R-:W-:Y:S05]  /*1a1c0*/  @!P0 NANOSLEEP.SYNCS 0x989680 ;  /* 0x009896800000895d */ /* 0x002fea0003900000 */
[----:B------:R-:W1:Y:S02]  /*1a1d0*/  @!P0 SYNCS.PHASECHK.TRANS64 P0, [R5+URZ+0x19c80], R21 ;  /* 0x019c8015050085a7 */ /* 0x000e64000800007f */
[----:B-1----:R-:W-:Y:S05]  /*1a1e0*/  @!P0 BRA `(.L_x_12117) ;  /* 0xfffffffc00f08947 */ /* 0x002fea000383ffff */
[----:B------:R-:W-:Y:S05]  /*1a1f0*/  BRA `(.L_x_12195) ;  /* 0xffffffb800a87947 */ /* 0x000fea000383ffff */
.L_x_12118:
        /* <DEDUP_REMOVED lines=8> */
.L_x_12197:
[----:B------:R-:W-:Y:S05]  /*1a280*/  BSYNC B0 ;  /* 0x0000000000007941 */ /* 0x000fea0003800000 */
.L_x_12196:
        /* <DEDUP_REMOVED lines=9> */
.L_x_12198:
[----:B------:R-:W0:Y:S01]  /*1a320*/  LDC R11, c[0x0][0x2f4] ;  /* 0x0000bd00ff0b7b82 */ /* 0x000e220000000800 */
[C---:B------:R-:W-:Y:S01]  /*1a330*/  LOP3.LUT R12, R29.reuse, 0x20, RZ, 0xfc, !PT ;  /* 0x000000201d0c7812 */ /* 0x040fe200078efcff */
[----:B------:R-:W-:Y:S01]  /*1a340*/  IMAD.MOV.U32 R13, RZ, RZ, R9 ;  /* 0x000000ffff0d7224 */ /* 0x000fe200078e0009 */
[----:B------:R-:W-:Y:S01]  /*1a350*/  LOP3.LUT R15, R29, 0x40, RZ, 0xfc, !PT ;  /* 0x000000401d0f7812 */ /* 0x000fe200078efcff */
[----:B------:R-:W-:-:S05]  /*1a360*/  IMAD.MOV.U32 R2, RZ, RZ, R14 ;  /* 0x000000ffff027224 */ /* 0x000fca00078e000e */
[----:B------:R-:W-:-:S05]  /*1a370*/  IADD3 R2, P1, R29, R2, RZ ;  /* 0x000000021d027210 */ /* 0x000fca0007f3e0ff */
[----:B------:R-:W-:Y:S01]  /*1a380*/  IMAD.X R3, RZ, RZ, R3, P1 ;  /* 0x000000ffff037224 */ /* 0x000fe200008e0603 */
        /* <DEDUP_REMOVED lines=17> */
.L_x_12199:
        /* <DEDUP_REMOVED lines=10> */
.L_x_12200:
[----:B------:R-:W-:Y:S01]  /*1a540*/  IMAD.MOV.U32 R2, RZ, RZ, R14 ;  /* 0x000000ffff027224 */ /* 0x000fe200078e000e */
[----:B------:R-:W-:Y:S06]  /*1a550*/  BRA `(.L_x_12201) ;  /* 0xffffffb8008c7947 */ /* 0x000fec000383ffff */
.L_x_12123:
[----:B---3--:R3:W4:Y:S02]  /*1a560*/  SYNCS.PHASECHK.TRANS64.TRYWAIT P1, [R5+URZ+0x19c40], R21 ;  /* 0x019c4015050075a7 */ /* 0x008724000802017f */
[----:B----4-:R-:W-:Y:S05]  /*1a570*/  @!P1 NANOSLEEP.SYNCS 0x989680 ;  /* 0x009896800000995d */ /* 0x010fea0003900000 */
[----:B------:R-:W4:Y:S02]  /*1a580*/  @!P1 SYNCS.PHASECHK.TRANS64 P1, [R5+URZ+0x19c40], R21 ;  /* 0x019c4015050095a7 */ /* 0x000f24000802007f */
[----:B----4-:R-:W-:Y:S05]  /*1a590*/  @!P1 BRA `(.L_x_12123) ;  /* 0xfffffffc00f09947 */ /* 0x010fea000383ffff */
[----:B------:R-:W-:Y:S05]  /*1a5a0*/  BRA `(.L_x_12202) ;  /* 0xffffffb800f07947 */ /* 0x000fea000383ffff */
.L_x_12124:
        /* <DEDUP_REMOVED lines=8> */
.L_x_12204:
[----:B------:R-:W-:Y:S05]  /*1a630*/  BSYNC B0 ;  /* 0x0000000000007941 */ /* 0x000fea0003800000 */
.L_x_12203:
        /* <DEDUP_REMOVED lines=8> */
.L_x_12205:
[----:B------:R-:W-:Y:S02]  /*1a6c0*/  IMAD.MOV.U32 R13, RZ, RZ, R6 ;  /* 0x000000ffff0d7224 */ /* 0x000fe400078e0006 */
[----:B------:R-:W-:Y:S02]  /*1a6d0*/  IMAD.MOV.U32 R12, RZ, RZ, 0x1 ;  /* 0x00000001ff0c7424 */ /* 0x000fe400078e00ff */
[----:B------:R-:W-:-:S07]  /*1a6e0*/  IMAD.MOV.U32 R3, RZ, RZ, R14 ;  /* 0x000000ffff037224 */ /* 0x000fce00078e000e */
[----:B------:R-:W-:Y:S05]  /*1a6f0*/  WARPSYNC.COLLECTIVE R15, `(.L_x_12206) ;  /* 0x000000000f087348 */ /* 0x000fea0003c00000 */
[----:B------:R0:W1:Y:S02]  /*1a700*/  SHFL.IDX P6, R14, R13, R12, R11 ;  /* 0x0000000c0d0e7389 */ /* 0x00006400000c000b */
[----:B01----:R-:W-:Y:S01]  /*1a710*/  ENDCOLLECTIVE ;  /* 0x000000000000791b */ /* 0x003fe20003800000 */
.L_x_12206:
        /* <DEDUP_REMOVED lines=10> */
.L_x_12207:
        /* <DEDUP_REMOVED lines=8> */
.L_x_12129:
        /* <DEDUP_REMOVED lines=9> */
.L_x_12209:
[----:B------:R-:W-:Y:S01]  /*1a8d0*/  ISETP.GE.AND P1, PT, R18, R0, PT ;  /* 0x000000001200720c */ /* 0x000fe20003f26270 */
[----:B------:R-:W-:Y:S02]  /*1a8e0*/  IMAD.MOV.U32 R13, RZ, RZ, R6 ;  /* 0x000000ffff0d7224 */ /* 0x000fe400078e0006 */
[----:B------:R-:W-:-:S10]  /*1a8f0*/  IMAD.MOV.U32 R2, RZ, RZ, R14 ;  /* 0x000000ffff027224 */ /* 0x000fd400078e000e */
[----:B------:R-:W-:Y:S05]  /*1a900*/  WARPSYNC.COLLECTIVE R15, `(.L_x_12210) ;  /* 0x000000000f087348 */ /* 0x000fea0003c00000 */
[----:B------:R0:W1:Y:S02]  /*1a910*/  SHFL.IDX P6, R14, R13, R12, R11 ;  /* 0x0000000c0d0e7389 */ /* 0x00006400000c000b */
[----:B01----:R-:W-:Y:S01]  /*1a920*/  ENDCOLLECTIVE ;  /* 0x000000000000791b */ /* 0x003fe20003800000 */
.L_x_12210:
[----:B------:R-:W-:Y:S02]  /*1a930*/  IMAD.MOV.U32 R13, RZ, RZ, R4 ;  /* 0x000000ffff0d7224 */ /* 0x000fe400078e0004 */
[----:B------:R-:W-:Y:S02]  /*1a940*/  IMAD.MOV.U32 R12, RZ, RZ, 0x1 ;  /* 0x00000001ff0c7424 */ /* 0x000fe400078e00ff */
[----:B------:R-:W-:-:S07]  /*1a950*/  IMAD.MOV.U32 R3, RZ, RZ, R14 ;  /* 0x000000ffff037224 */ /* 0x000fce00078e000e */
[----:B------:R-:W-:Y:S05]  /*1a960*/  WARPSYNC.COLLECTIVE R15, `(.L_x_12211) ;  /* 0x000000000f087348 */ /* 0x000fea0003c00000 */
[----:B------:R0:W1:Y:S02]  /*1a970*/  SHFL.IDX P6, R14, R13, R12, R11 ;  /* 0x0000000c0d0e7389 */ /* 0x00006400000c000b */
[----:B01----:R-:W-:Y:S01]  /*1a980*/  ENDCOLLECTIVE ;  /* 0x000000000000791b */ /* 0x003fe20003800000 */
.L_x_12211:
        /* <DEDUP_REMOVED lines=10> */
.L_x_12212:
[----:B------:R-:W-:Y:S01]  /*1aa30*/  @!PT LDS RZ, [RZ] ;  /* 0x00000000fffff984 */ /* 0x000fe20000000800 */
[----:B------:R-:W-:Y:S01]  /*1aa40*/  @!PT LDS RZ, [RZ] ;  /* 0x00000000fffff984 */ /* 0x000fe20000000800 */
[----:B------:R-:W-:Y:S01]  /*1aa50*/  @!PT LDS RZ, [RZ] ;  /* 0x00000000fffff984 */ /* 0x000fe20000000800 */
[----:B------:R0:W-:Y:S04]  /*1aa60*/  @!P1 LDGSTS.E.BYPASS.LTC128B.128 [R10+0xf000], desc[UR54][R2.64], !P3 ;  /* 0x0f000000020a9fae */ /* 0x0001e8000d901d76 */
[----:B------:R0:W-:Y:S04]  /*1aa70*/  @!P1 LDGSTS.E.BYPASS.LTC128B.128 [R10+0x10800], desc[UR54][R2.64+0x20], !P2 ;  /* 0x10800020020a9fae */ /* 0x0001e8000d101d76 */
[----:B------:R0:W-:Y:S01]  /*1aa80*/  @!P1 LDGSTS.E.BYPASS.LTC128B.128 [R10+0x12000], desc[UR54][R2.64+0x40], !P0 ;  /* 0x12000040020a9fae */ /* 0x0001e2000c101d76 */
[----:B------:R-:W-:Y:S02]  /*1aa90*/  IMAD.MOV.U32 R13, RZ, RZ, R5 ;  /* 0x000000ffff0d7224 */ /* 0x000fe400078e0005 */
[----:B------:R-:W-:-:S02]  /*1aaa0*/  IMAD.MOV.U32 R12, RZ, RZ, RZ ;  /* 0x000000ffff0c7224 */ /* 0x000fc400078e00ff */
[----:B------:R-:W-:-:S07]  /*1aab0*/  IMAD.MOV.U32 R6, RZ, RZ, R14 ;  /* 0x000000ffff067224 */ /* 0x000fce00078e000e */
[----:B0-----:R-:W-:Y:S05]  /*1aac0*/  WARPSYNC.COLLECTIVE R15, `(.L_x_12213) ;  /* 0x000000000f087348 */ /* 0x001fea0003c00000 */
[----:B------:R1:W2:Y:S02]  /*1aad0*/  SHFL.IDX P6, R14, R13, R12, R11 ;  /* 0x0000000c0d0e7389 */ /* 0x0002a400000c000b */
[----:B012---:R-:W-:Y:S01]  /*1aae0*/  ENDCOLLECTIVE ;  /* 0x000000000000791b */ /* 0x007fe20003800000 */
.L_x_12213:
[----:B------:R-:W-:-:S05]  /*1aaf0*/  VIADD R3, R18, 0x40 ;  /* 0x0000004012037836 */ /* 0x000fca0000000000 */
[----:B------:R-:W-:Y:S01]  /*1ab00*/  ISETP.GE.AND P1, PT, R3, R0, PT ;  /* 0x000000000300720c */ /* 0x000fe20003f26270 */
[----:B------:R-:W-:-:S12]  /*1ab10*/  IMAD.MOV.U32 R13, RZ, RZ, R7 ;  /* 0x000000ffff0d7224 */ /* 0x000fd800078e0007 */
[----:B------:R-:W-:Y:S01]  /*1ab20*/  @!P1 IADD3 R2, P4, R29, R6, RZ ;  /* 0x000000061d029210 */ /* 0x000fe20007f9e0ff */
[----:B------:R-:W-:-:S12]  /*1ab30*/  IMAD.MOV.U32 R5, RZ, RZ, R14 ;  /* 0x000000ffff057224 */ /* 0x000fd800078e000e */
[----:B------:R-:W-:Y:S05]  /*1ab40*/  WARPSYNC.COLLECTIVE R15, `(.L_x_12214) ;  /* 0x000000000f087348 */ /* 0x000fea0003c00000 */
[----:B------:R0:W1:Y:S02]  /*1ab50*/  SHFL.IDX P6, R14, R13, R12, R11 ;  /* 0x0000000c0d0e7389 */ /* 0x00006400000c000b */
[----:B01----:R-:W-:Y:S01]  /*1ab60*/  ENDCOLLECTIVE ;  /* 0x000000000000791b */ /* 0x003fe20003800000 */
.L_x_12214:
[----:B------:R-:W-:-:S05]  /*1ab70*/  @!P1 IMAD.X R3, RZ, RZ, R4, P4 ;  /* 0x000000ffff039224 */ /* 0x000fca00020e0604 */
        /* <DEDUP_REMOVED lines=8> */
.L_x_12134:
[----:B-1----:R1:W2:Y:S02]  /*1ac00*/  SYNCS.PHASECHK.TRANS64.TRYWAIT P0, [R17+URZ+0x19c20], R0 ;  /* 0x019c2000110075a7 */ /* 0x0022a4000800017f */
[----:B--2---:R-:W-:Y:S05]  /*1ac10*/  @!P0 NANOSLEEP.SYNCS 0x989680 ;  /* 0x009896800000895d */ /* 0x004fea0003900000 */
[----:B------:R-:W2:Y:S02]  /*1ac20*/  @!P0 SYNCS.PHASECHK.TRANS64 P0, [R17+URZ+0x19c20], R0 ;  /* 0x019c2000110085a7 */ /* 0x000ea4000800007f */
[----:B--2---:R-:W-:Y:S05]  /*1ac30*/  @!P0 BRA `(.L_x_12134) ;  /* 0xfffffffc00f08947 */ /* 0x004fea000383ffff */
[----:B------:R-:W-:Y:S05]  /*1ac40*/  BRA `(.L_x_12216) ;  /* 0xffffffc000ec7947 */ /* 0x000fea000383ffff */
.L_x_12138:
[----:B0-----:R0:W1:Y:S02]  /*1ac50*/  SYNCS.PHASECHK.TRANS64.TRYWAIT P0, [R4+URZ+0x19c80], R10 ;  /* 0x019c800a040075a7 */ /* 0x001064000800017f */
[----:B-1----:R-:W-:Y:S05]  /*1ac60*/  @!P0 NANOSLEEP.SYNCS 0x989680 ;  /* 0x009896800000895d */ /* 0x002fea0003900000 */
[----:B------:R-:W1:Y:S02]  /*1ac70*/  @!P0 SYNCS.PHASECHK.TRANS64 P0, [R4+URZ+0x19c80], R10 ;  /* 0x019c800a040085a7 */ /* 0x000e64000800007f */
[----:B-1----:R-:W-:Y:S05]  /*1ac80*/  @!P0 BRA `(.L_x_12138) ;  /* 0xfffffffc00f08947 */ /* 0x002fea000383ffff */
[----:B------:R-:W-:Y:S05]  /*1ac90*/  BRA `(.L_x_12217) ;  /* 0xffffffc400b07947 */ /* 0x000fea000383ffff */
.L_x_12139:
        /* <DEDUP_REMOVED lines=8> */
.L_x_12219:
[----:B------:R-:W-:Y:S05]  /*1ad20*/  BSYNC B0 ;  /* 0x0000000000007941 */ /* 0x000fea0003800000 */
.L_x_12218:
        /* <DEDUP_REMOVED lines=9> */
.L_x_12220:
[----:B------:R-:W-:Y:S02]  /*1adc0*/  IMAD.MOV.U32 R13, RZ, RZ, R21 ;  /* 0x000000ffff0d7224 */ /* 0x000fe400078e0015 */
[----:B------:R-:W-:Y:S02]  /*1add0*/  IMAD.MOV.U32 R12, RZ, RZ, 0x1 ;  /* 0x00000001ff0c7424 */ /* 0x000fe400078e00ff */
[----:B------:R-:W-:-:S07]  /*1ade0*/  IMAD.MOV.U32 R2, RZ, RZ, R14 ;  /* 0x000000ffff027224 */ /* 0x000fce00078e000e */
[----:B------:R-:W-:Y:S05]  /*1adf0*/  WARPSYNC.COLLECTIVE R15, `(.L_x_12221) ;  /* 0x000000000f087348 */ /* 0x000fea0003c00000 */
[----:B------:R0:W1:Y:S02]  /*1ae00*/  SHFL.IDX P6, R14, R13, R12, R11 ;  /* 0x0000000c0d0e7389 */ /* 0x00006400000c000b */
[----:B01----:R-:W-:Y:S01]  /*1ae10*/  ENDCOLLECTIVE ;  /* 0x000000000000791b */ /* 0x003fe20003800000 */
.L_x_12221:
        /* <DEDUP_REMOVED lines=13> */
.L_x_12222:
[----:B------:R-:W-:Y:S01]  /*1aef0*/  IMAD.MOV.U32 R2, RZ, RZ, R14 ;  /* 0x000000ffff027224 */ /* 0x000fe200078e000e */
[----:B------:R-:W-:Y:S06]  /*1af00*/  BRA `(.L_x_12223) ;  /* 0xffffffc400a87947 */ /* 0x000fec000383ffff */
.L_x_12144:
[----:B---3--:R3:W4:Y:S02]  /*1af10*/  SYNCS.PHASECHK.TRANS64.TRYWAIT P0, [R4+URZ+0x19c40], R10 ;  /* 0x019c400a040075a7 */ /* 0x008724000800017f */
[----:B----4-:R-:W-:Y:S05]  /*1af20*/  @!P0 NANOSLEEP.SYNCS 0x989680 ;  /* 0x009896800000895d */ /* 0x010fea0003900000 */
[----:B------:R-:W4:Y:S02]  /*1af30*/  @!P0 SYNCS.PHASECHK.TRANS64 P0, [R4+URZ+0x19c40], R10 ;  /* 0x019c400a040085a7 */ /* 0x000f24000800007f */
[----:B----4-:R-:W-:Y:S05]  /*1af40*/  @!P0 BRA `(.L_x_12144) ;  /* 0xfffffffc00f08947 */ /* 0x010fea000383ffff */
[----:B------:R-:W-:Y:S05]  /*1af50*/  BRA `(.L_x_12224) ;  /* 0xffffffc800007947 */ /* 0x000fea000383ffff */
.L_x_12145:
        /* <DEDUP_REMOVED lines=8> */
.L_x_12226:
[----:B------:R-:W-:Y:S05]  /*1afe0*/  BSYNC B0 ;  /* 0x0000000000007941 */ /* 0x000fea0003800000 */
.L_x_12225:
        /* <DEDUP_REMOVED lines=8> */
.L_x_12227:
[----:B------:R-:W-:Y:S02]  /*1b070*/  IMAD.MOV.U32 R13, RZ, RZ, R8 ;  /* 0x000000ffff0d7224 */ /* 0x000fe400078e0008 */
[----:B------:R-:W-:Y:S02]  /*1b080*/  IMAD.MOV.U32 R12, RZ, RZ, 0x1 ;  /* 0x00000001ff0c7424 */ /* 0x000fe400078e00ff */
[----:B------:R-:W-:-:S07]  /*1b090*/  IMAD.MOV.U32 R2, RZ, RZ, R14 ;  /* 0x000000ffff027224 */ /* 0x000fce00078e000e */
[----:B------:R-:W-:Y:S05]  /*1b0a0*/  WARPSYNC.COLLECTIVE R15, `(.L_x_12228) ;  /* 0x000000000f087348 */ /* 0x000fea0003c00000 */
[----:B------:R0:W1:Y:S02]  /*1b0b0*/  SHFL.IDX P6, R14, R13, R12, R11 ;  /* 0x0000000c0d0e7389 */ /* 0x00006400000c000b */
[----:B01----:R-:W-:Y:S01]  /*1b0c0*/  ENDCOLLECTIVE ;  /* 0x000000000000791b */ /* 0x003fe20003800000 */
.L_x_12228:
        /* <DEDUP_REMOVED lines=13> */
.L_x_12229:
[----:B------:R-:W-:Y:S01]  /*1b1a0*/  IMAD.MOV.U32 R2, RZ, RZ, R14 ;  /* 0x000000ffff027224 */ /* 0x000fe200078e000e */
[----:B------:R-:W-:Y:S06]  /*1b1b0*/  BRA `(.L_x_12230) ;  /* 0xffffffc400f07947 */ /* 0x000fec000383ffff */
.L_x_12150:
[----:B------:R0:W0:Y:S02]  /*1b1c0*/  SYNCS.PHASECHK.TRANS64.TRYWAIT P2, [R2+URZ+0x19c70], R3 ;  /* 0x019c7003020075a7 */ /* 0x000024000804017f */
[----:B0-----:R-:W-:Y:S05]  /*1b1d0*/  @!P2 NANOSLEEP.SYNCS 0x989680 ;  /* 0x009896800000a95d */ /* 0x001fea0003900000 */
[----:B------:R-:W0:Y:S02]  /*1b1e0*/  @!P2 SYNCS.PHASECHK.TRANS64 P2, [R2+URZ+0x19c70], R3 ;  /* 0x019c70030200a5a7 */ /* 0x000e24000804007f */
[----:B0-----:R-:W-:Y:S05]  /*1b1f0*/  @!P2 BRA `(.L_x_12150) ;  /* 0xfffffffc00f0a947 */ /* 0x001fea000383ffff */
[----:B------:R-:W-:Y:S05]  /*1b200*/  BRA `(.L_x_12231) ;  /* 0xffffffc8005c7947 */ /* 0x000fea000383ffff */
.L_x_12152:
[----:B0-----:R0:W2:Y:S02]  /*1b210*/  SYNCS.PHASECHK.TRANS64.TRYWAIT P2, [R2+URZ+0x19c60], R3 ;  /* 0x019c6003020075a7 */ /* 0x0010a4000804017f */
[----:B--2---:R-:W-:Y:S05]  /*1b220*/  @!P2 NANOSLEEP.SYNCS 0x989680 ;  /* 0x009896800000a95d */ /* 0x004fea0003900000 */
[----:B------:R-:W2:Y:S02]  /*1b230*/  @!P2 SYNCS.PHASECHK.TRANS64 P2, [R2+URZ+0x19c60], R3 ;  /* 0x019c60030200a5a7 */ /* 0x000ea4000804007f */
[----:B--2---:R-:W-:Y:S05]  /*1b240*/  @!P2 BRA `(.L_x_12152) ;  /* 0xfffffffc00f0a947 */ /* 0x004fea000383ffff */
[----:B------:R-:W-:Y:S05]  /*1b250*/  BRA `(.L_x_12232) ;  /* 0xffffffc8006c7947 */ /* 0x000fea000383ffff */
.L_x_12160:
[----:B0-----:R0:W1:Y:S02]  /*1b260*/  SYNCS.PHASECHK.TRANS64.TRYWAIT P1, [R0+URZ+0x19c70], R3 ;  /* 0x019c7003000075a7 */ /* 0x001064000802017f */
[----:B-1----:R-:W-:Y:S05]  /*1b270*/  @!P1 NANOSLEEP.SYNCS 0x989680 ;  /* 0x009896800000995d */ /* 0x002fea0003900000 */
[----:B------:R-:W1:Y:S02]  /*1b280*/  @!P1 SYNCS.PHASECHK.TRANS64 P1, [R0+URZ+0x19c70], R3 ;  /* 0x019c7003000095a7 */ /* 0x000e64000802007f */
[----:B-1----:R-:W-:Y:S05]  /*1b290*/  @!P1 BRA `(.L_x_12160) ;  /* 0xfffffffc00f09947 */ /* 0x002fea000383ffff */
[----:B------:R-:W-:Y:S05]  /*1b2a0*/  BRA `(.L_x_12233) ;  /* 0xffffffd0000c7947 */ /* 0x000fea000383ffff */
.L_x_12162:
[----:B0-----:R0:W1:Y:S02]  /*1b2b0*/  SYNCS.PHASECHK.TRANS64.TRYWAIT P1, [R0+URZ+0x19c60], R3 ;  /* 0x019c6003000075a7 */ /* 0x001064000802017f */
[----:B-1----:R-:W-:Y:S05]  /*1b2c0*/  @!P1 NANOSLEEP.SYNCS 0x989680 ;  /* 0x009896800000995d */ /* 0x002fea0003900000 */
[----:B------:R-:W1:Y:S02]  /*1b2d0*/  @!P1 SYNCS.PHASECHK.TRANS64 P1, [R0+URZ+0x19c60], R3 ;  /* 0x019c6003000095a7 */ /* 0x000e64000802007f */
[----:B-1----:R-:W-:Y:S05]  /*1b2e0*/  @!P1 BRA `(.L_x_12162) ;  /* 0xfffffffc00f09947 */ /* 0x002fea000383ffff */
[----:B------:R-:W-:Y:S05]  /*1b2f0*/  BRA `(.L_x_12234) ;  /* 0xffffffd000187947 */ /* 0x000fea000383ffff */
.L_x_12176:
[----:B0-----:R0:W1:Y:S02]  /*1b300*/  SYNCS.PHASECHK.TRANS64.TRYWAIT P0, [R5+URZ+0x19c20], R0 ;  /* 0x019c2000050075a7 */ /* 0x001064000800017f */
[----:B-1----:R-:W-:Y:S05]  /*1b310*/  @!P0 NANOSLEEP.SYNCS 0x989680 ;  /* 0x009896800000895d */ /* 0x002fea0003900000 */
[----:B------:R-:W1:Y:S02]  /*1b320*/  @!P0 SYNCS.PHASECHK.TRANS64 P0, [R5+URZ+0x19c20], R0 ;  /* 0x019c2000050085a7 */ /* 0x000e64000800007f */
[----:B-1----:R-:W-:Y:S05]  /*1b330*/  @!P0 BRA `(.L_x_12176) ;  /* 0xfffffffc00f08947 */ /* 0x002fea000383ffff */
[----:B------:R-:W-:Y:S05]  /*1b340*/  BRA `(.L_x_12235) ;  /* 0xffffffe400c07947 */ /* 0x000fea000383ffff */
.L_x_12177:
        /* <DEDUP_REMOVED lines=11> */
.L_x_12237:
[----:B------:R-:W-:Y:S05]  /*1b400*/  BSYNC B0 ;  /* 0x0000000000007941 */ /* 0x000fea0003800000 */
.L_x_12236:
[----:B------:R-:W-:Y:S05]  /*1b410*/  BRA `(.L_x_12238) ;  /* 0xffffffe400a87947 */ /* 0x000fea000383ffff */
.L_x_12180:
[----:B------:R-:W-:Y:S01]  /*1b420*/  BSSY B1, `(.L_x_12239) ;  /* 0x0000006000017945 */ /* 0x000fe20003800000 */
[----:B------:R-:W-:-:S07]  /*1b430*/  IMAD.MOV.U32 R15, RZ, RZ, -0x1 ;  /* 0xffffffffff0f7424 */ /* 0x000fce00078e00ff */
[----:B0-----:R-:W-:Y:S05]  /*1b440*/  WARPSYNC.COLLECTIVE R15, `(.L_x_12240) ;  /* 0x000000000f0c7348 */ /* 0x001fea0003c00000 */
[----:B------:R-:W-:Y:S02]  /*1b450*/  ELECT P6, UR62, PT ;  /* 0x00000000003e782f */ /* 0x000fe400038c0000 */
[----:B------:R-:W-:Y:S01]  /*1b460*/  MOV R14, UR62 ;  /* 0x0000003e000e7c02 */ /* 0x000fe20008000f00 */
[----:B0-----:R-:W-:Y:S10]  /*1b470*/  ENDCOLLECTIVE ;  /* 0x000000000000791b */ /* 0x001ff40003800000 */
.L_x_12240:
[----:B------:R-:W-:Y:S05]  /*1b480*/  BSYNC B1 ;  /* 0x0000000000017941 */ /* 0x000fea0003800000 */
.L_x_12239:
[----:B------:R-:W-:Y:S05]  /*1b490*/  BRA `(.L_x_12241) ;  /* 0xffffffe400a07947 */ /* 0x000fea000383ffff */
.L_x_12182:
[----:B0-----:R0:W1:Y:S02]  /*1b4a0*/  SYNCS.PHASECHK.TRANS64.TRYWAIT P1, [R3+URZ+0x19c40], R2 ;  /* 0x019c4002030075a7 */ /* 0x001064000802017f */
[----:B-1----:R-:W-:Y:S05]  /*1b4b0*/  @!P1 NANOSLEEP.SYNCS 0x989680 ;  /* 0x009896800000995d */ /* 0x002fea0003900000 */
[----:B------:R-:W1:Y:S02]  /*1b4c0*/  @!P1 SYNCS.PHASECHK.TRANS64 P1, [R3+URZ+0x19c40], R2 ;  /* 0x019c4002030095a7 */ /* 0x000e64000802007f */
[----:B-1----:R-:W-:Y:S05]  /*1b4d0*/  @!P1 BRA `(.L_x_12182) ;  /* 0xfffffffc00f09947 */ /* 0x002fea000383ffff */
[----:B------:R-:W-:Y:S05]  /*1b4e0*/  BRA `(.L_x_12242) ;  /* 0xffffffe400c07947 */ /* 0x000fea000383ffff */
.L_x_12184:
[----:B-1----:R1:W2:Y:S02]  /*1b4f0*/  SYNCS.PHASECHK.TRANS64.TRYWAIT P1, [R5+URZ+0x19c40], R0 ;  /* 0x019c4000050075a7 */ /* 0x0022a4000802017f */
[----:B--2---:R-:W-:Y:S05]  /*1b500*/  @!P1 NANOSLEEP.SYNCS 0x989680 ;  /* 0x009896800000995d */ /* 0x004fea0003900000 */
[----:B------:R-:W2:Y:S02]  /*1b510*/  @!P1 SYNCS.PHASECHK.TRANS64 P1, [R5+URZ+0x19c40], R0 ;  /* 0x019c4000050095a7 */ /* 0x000ea4000802007f */
[----:B--2---:R-:W-:Y:S05]  /*1b520*/  @!P1 BRA `(.L_x_12184) ;  /* 0xfffffffc00f09947 */ /* 0x004fea000383ffff */
[----:B------:R-:W-:Y:S05]  /*1b530*/  BRA `(.L_x_12243) ;  /* 0xffffffe400cc7947 */ /* 0x000fea000383ffff */
.L_x_12186:
[----:B--2---:R2:W3:Y:S02]  /*1b540*/  SYNCS.PHASECHK.TRANS64.TRYWAIT P1, [R3+URZ+0x19c60], R2 ;  /* 0x019c6002030075a7 */ /* 0x0044e4000802017f */
[----:B---3--:R-:W-:Y:S05]  /*1b550*/  @!P1 NANOSLEEP.SYNCS 0x989680 ;  /* 0x009896800000995d */ /* 0x008fea0003900000 */
[----:B------:R-:W3:Y:S02]  /*1b560*/  @!P1 SYNCS.PHASECHK.TRANS64 P1, [R3+URZ+0x19c60], R2 ;  /* 0x019c6002030095a7 */ /* 0x000ee4000802007f */
[----:B---3--:R-:W-:Y:S05]  /*1b570*/  @!P1 BRA `(.L_x_12186) ;  /* 0xfffffffc00f09947 */ /* 0x008fea000383ffff */
[----:B------:R-:W-:Y:S05]  /*1b580*/  BRA `(.L_x_12244) ;  /* 0xffffffe400c87947 */ /* 0x000fea000383ffff */
.L_x_12188:
[----:B---3--:R3:W4:Y:S02]  /*1b590*/  SYNCS.PHASECHK.TRANS64.TRYWAIT P1, [R5+URZ+0x19c60], R0 ;  /* 0x019c6000050075a7 */ /* 0x008724000802017f */
[----:B----4-:R-:W-:Y:S05]  /*1b5a0*/  @!P1 NANOSLEEP.SYNCS 0x989680 ;  /* 0x009896800000995d */ /* 0x010fea0003900000 */
[----:B------:R-:W4:Y:S02]  /*1b5b0*/  @!P1 SYNCS.PHASECHK.TRANS64 P1, [R5+URZ+0x19c60], R0 ;  /* 0x019c6000050095a7 */ /* 0x000f24000802007f */
[----:B----4-:R-:W-:Y:S05]  /*1b5c0*/  @!P1 BRA `(.L_x_12188) ;  /* 0xfffffffc00f09947 */ /* 0x010fea000383ffff */
[----:B------:R-:W-:Y:S05]  /*1b5d0*/  BRA `(.L_x_12245) ;  /* 0xffffffe400c47947 */ /* 0x000fea000383ffff */
.L_x_12190:
[----:B----4-:R4:W0:Y:S02]  /*1b5e0*/  SYNCS.PHASECHK.TRANS64.TRYWAIT P1, [R3+URZ+0x19c80], R2 ;  /* 0x019c8002030075a7 */ /* 0x010824000802017f */
[----:B0-----:R-:W-:Y:S05]  /*1b5f0*/  @!P1 NANOSLEEP.SYNCS 0x989680 ;  /* 0x009896800000995d */ /* 0x001fea0003900000 */
[----:B------:R-:W0:Y:S02]  /*1b600*/  @!P1 SYNCS.PHASECHK.TRANS64 P1, [R3+URZ+0x19c80], R2 ;  /* 0x019c8002030095a7 */ /* 0x000e24000802007f */
[----:B0-----:R-:W-:Y:S05]  /*1b610*/  @!P1 BRA `(.L_x_12190) ;  /* 0xfffffffc00f09947 */ /* 0x001fea000383ffff */
[----:B------:R-:W-:Y:S05]  /*1b620*/  BRA `(.L_x_12246) ;  /* 0xffffffe400c07947 */ /* 0x000fea000383ffff */
.L_x_12247:
        /* <DEDUP_REMOVED lines=13> */
.L_x_16297:


//--------------------- .text._ZN7cutlass13device_kernelIN5flash11enable_sm90INS1_16FlashAttnFwdSm90INS1_25CollectiveMainloopFwdSm90ILi2EN4cute5tupleIJNS5_1CILi1EEES8_S8_EEENS6_IJNS7_ILi192EEENS7_ILi128EEENS7_ILi96EEEEEELi96ENS_12float_e4m3_tEfNS_4arch4Sm90ELb0ELb1ELb1ELb1ELb1ELb1ELb0ELb1ELb1ELb1ELb1ELb0EEENS1_21CollectiveEpilogueFwdINS6_IJSA_SC_SB_EEES9_NS_10bfloat16_tESG_Li384ELb1ELb1ELb1ELb1EEENS1_36VarlenDynamicPersistentTileSchedulerILi192ELi128ELi384ELi128ELb1ELb1ELb1ELb1ELb0ELb1EEEEEEEEEvNT_6ParamsE --------------------------
	.section	.text._ZN7cutlass13device_kernelIN5flash11enable_sm90INS1_16FlashAttnFwdSm90INS1_25CollectiveMainloopFwdSm90ILi2EN4cute5tupleIJNS5_1CILi1EEES8_S8_EEENS6_IJNS7_ILi192EEENS7_ILi128EEENS7_ILi96EEEEEELi96ENS_12float_e4m3_tEfNS_4arch4Sm90ELb0ELb1ELb1ELb1ELb1ELb1ELb0ELb1ELb1ELb1ELb1ELb0EEENS1_21CollectiveEpilogueFwdINS6_IJSA_SC_SB_EEES9_NS_10bfloat16_tESG_Li384ELb1ELb1ELb1ELb1EEENS1_36VarlenDynamicPersistentTileSchedulerILi192ELi128ELi384ELi128ELb1ELb1ELb1ELb1ELb0ELb1EEEEEEEEEvNT_6ParamsE,"ax",@progbits
	.align	128
.text._ZN7cutlass13device_kernelIN5flash11enable_sm90INS1_16FlashAttnFwdSm90INS1_25CollectiveMainloopFwdSm90ILi2EN4cute5tupleIJNS5_1CILi1EEES8_S8_EEENS6_IJNS7_ILi192EEENS7_ILi128EEENS7_ILi96EEEEEELi96ENS_12float_e4m3_tEfNS_4arch4Sm90ELb0ELb1ELb1ELb1ELb1ELb1ELb0ELb1ELb1ELb1ELb1ELb0EEENS1_21CollectiveEpilogueFwdINS6_IJSA_SC_SB_EEES9_NS_10bfloat16_tESG_Li384ELb1ELb1ELb1ELb1EEENS1_36VarlenDynamicPersistentTileSchedulerILi192ELi128ELi384ELi128ELb1ELb1ELb1ELb1ELb0ELb1EEEEEEEEEvNT_6ParamsE:
        .type           _ZN7cutlass13device_kernelIN5flash11enable_sm90INS1_16FlashAttnFwdSm90INS1_25CollectiveMainloopFwdSm90ILi2EN4cute5tupleIJNS5_1CILi1EEES8_S8_EEENS6_IJNS7_ILi192EEENS7_ILi128EEENS7_ILi96EEEEEELi96ENS_12float_e4m3_tEfNS_4arch4Sm90ELb0ELb1ELb1ELb1ELb1ELb1ELb0ELb1ELb1ELb1ELb1ELb0EEENS1_21CollectiveEpilogueFwdINS6_IJSA_SC_SB_EEES9_NS_10bfloat16_tESG_Li384ELb1ELb1ELb1ELb1EEENS1_36VarlenDynamicPersistentTileSchedulerILi192ELi128ELi384ELi128ELb1ELb1ELb1ELb1ELb0ELb1EEEEEEEEEvNT_6ParamsE,@function
        .size           _ZN7cutlass13device_kernelIN5flash11enable_sm90INS1_16FlashAttnFwdSm90INS1_25CollectiveMainloopFwdSm90ILi2EN4cute5tupleIJNS5_1CILi1EEES8_S8_EEENS6_IJNS7_ILi192EEENS7_ILi128EEENS7_ILi96EEEEEELi96ENS_12float_e4m3_tEfNS_4arch4Sm90ELb0ELb1ELb1ELb1ELb1ELb1ELb0ELb1ELb1ELb1ELb1ELb0EEENS1_21CollectiveEpilogueFwdINS6_IJSA_SC_SB_EEES9_NS_10bfloat16_tESG_Li384ELb1ELb1ELb1ELb1EEENS1_36VarlenDynamicPersistentTileSchedulerILi192ELi128ELi384ELi128ELb1ELb1ELb1ELb1ELb0ELb1EEEEEEEEEvNT_6ParamsE,(.L_x_16298 - _ZN7cutlass13device_kernelIN5flash11enable_sm90INS1_16FlashAttnFwdSm90INS1_25CollectiveMainloopFwdSm90ILi2EN4cute5tupleIJNS5_1CILi1EEES8_S8_EEENS6_IJNS7_ILi192EEENS7_ILi128EEENS7_ILi96EEEEEELi96ENS_12float_e4m3_tEfNS_4arch4Sm90ELb0ELb1ELb1ELb1ELb1ELb1ELb0ELb1ELb1ELb1ELb1ELb0EEENS1_21CollectiveEpilogueFwdINS6_IJSA_SC_SB_EEES9_NS_10bfloat16_tESG_Li384ELb1ELb1ELb1ELb1EEENS1_36VarlenDynamicPersistentTileSchedulerILi192ELi128ELi384ELi128ELb1ELb1ELb1ELb1ELb0ELb1EEEEEEEEEvNT_6ParamsE)
        .other          _ZN7cutlass13device_kernelIN5flash11enable_sm90INS1_16FlashAttnFwdSm90INS1_25CollectiveMainloopFwdSm90ILi2EN4cute5tupleIJNS5_1CILi1EEES8_S8_EEENS6_IJNS7_ILi192EEENS7_ILi128EEENS7_ILi96EEEEEELi96ENS_12float_e4m3_tEfNS_4arch4Sm90ELb0ELb1ELb1ELb1ELb1ELb1ELb0ELb1ELb1ELb1ELb1ELb0EEENS1_21CollectiveEpilogueFwdINS6_IJSA_SC_SB_EEES9_NS_10bfloat16_tESG_Li384ELb1ELb1ELb1ELb1EEENS1_36VarlenDynamicPersistentTileSchedulerILi192ELi128ELi384ELi128ELb1ELb1ELb1ELb1ELb0ELb1EEEEEEEEEvNT_6ParamsE,@"STO_CUDA_ENTRY STV_DEFAULT"
_ZN7cutlass13device_kernelIN5flash11enable_sm90INS1_16FlashAttnFwdSm90INS1_25CollectiveMainloopFwdSm90ILi2EN4cute5tupleIJNS5_1CILi1EEES8_S8_EEENS6_IJNS7_ILi192EEENS7_ILi128EEENS7_ILi96EEEEEELi96ENS_12float_e4m3_tEfNS_4arch4Sm90ELb0ELb1ELb1ELb1ELb1ELb1ELb0ELb1ELb1ELb1ELb1ELb0EEENS1_21CollectiveEpilogueFwdINS6_IJSA_SC_SB_EEES9_NS_10bfloat16_tESG_Li384ELb1ELb1ELb1ELb1EEENS1_36VarlenDynamicPersistentTileSchedulerILi192ELi128ELi384ELi128ELb1ELb1ELb1ELb1ELb0ELb1EEEEEEEEEvNT_6ParamsE:
        /* <DEDUP_REMOVED lines=18> */
.L_x_12249:
[----:B------:R-:W-:Y:S05]  /*0120*/  BSYNC B0 ;  /* 0x0000000000007941 */ /* 0x000fea0003800000 */
.L_x_12248:
        /* <DEDUP_REMOVED lines=41> */
.L_x_12250:
        /* <DEDUP_REMOVED lines=22> */
.L_x_12251:
        /* <DEDUP_REMOVED lines=18> */
.L_x_12252:
        /* <DEDUP_REMOVED lines=22> */
.L_x_12253:
        /* <DEDUP_REMOVED lines=23> */
.L_x_12254:
        /* <DEDUP_REMOVED lines=8> */
.L_x_12257:
        /* <DEDUP_REMOVED lines=17> */
[----:B------:R-:W-:Y:S01]  /*0aa0*/  IMAD.MOV.U32 R152, RZ, RZ, RZ ;  /* 0x000000ffff987224 */ /* 0x000fe200078e00ff */
[----:B------:R-:W-:Y:S01]  /*0ab0*/  ULOP3.LUT UR36, UR37, 0x1, URZ, 0xfc, !UPT ;  /* 0x0000000125247892 */ /* 0x000fe2000f8efc3f */
[----:B0-----:R-:W-:-:S05]  /*0ac0*/  VIADD R22, R0, 0xffffff80 ;  /* 0xffffff8000167836 */ /* 0x001fca0000000000 */
[----:B------:R-:W-:Y:S02]  /*0ad0*/  SHF.R.S32.HI R0, RZ, 0x1f, R22 ;  /* 0x0000001fff007819 */ /* 0x000fe40000011416 */
[-C--:B------:R-:W-:Y:S02]  /*0ae0*/  LEA.HI R3, R22, R22.reuse, RZ, 0x1 ;  /* 0x0000001616037211 */ /* 0x080fe400078f08ff */
[CC--:B------:R-:W-:Y:S02]  /*0af0*/  LEA.HI R2, R0.reuse, R22.reuse, RZ, 0x5 ;  /* 0x0000001600027211 */ /* 0x0c0fe400078f28ff */
[----:B------:R-:W-:Y:S02]  /*0b00*/  LEA.HI R6, R0, R22, RZ, 0x4 ;  /* 0x0000001600067211 */ /* 0x000fe400078f20ff */
[----:B------:R-:W-:Y:S01]  /*0b10*/  SHF.R.S32.HI R12, RZ, 0x1, R3 ;  /* 0x00000001ff0c7819 */ /* 0x000fe20000011403 */
[----:B------:R-:W-:Y:S01]  /*0b20*/  IMAD.SHL.U32 R4, R2, 0x10, RZ ;  /* 0x0000001002047824 */ /* 0x000fe200078e00ff */
[----:B------:R-:W-:-:S04]  /*0b30*/  LOP3.LUT R2, R6, 0x7fffff0, RZ, 0xc0, !PT ;  /* 0x07fffff006027812 */ /* 0x000fc800078ec0ff */
[----:B------:R-:W-:Y:S01]  /*0b40*/  LOP3.LUT R5, R4, 0xfffffe00, RZ, 0xc0, !PT ;  /* 0xfffffe0004057812 */ /* 0x000fe200078ec0ff */
[----:B------:R-:W-:Y:S01]  /*0b50*/  IMAD.IADD R4, R22, 0x1, -R2 ;  /* 0x0000000116047824 */ /* 0x000fe200078e0a02 */
[----:B------:R-:W-:-:S03]  /*0b60*/  LEA.HI R2, R0, R22, RZ, 0x7 ;  /* 0x0000001600027211 */ /* 0x000fc600078f38ff */
[----:B------:R-:W-:Y:S01]  /*0b70*/  IMAD R13, R4, 0x20, R5 ;  /* 0x00000020040d7824 */ /* 0x000fe200078e0205 */
[----:B------:R-:W-:Y:S02]  /*0b80*/  SHF.R.S32.HI R5, RZ, 0x1f, R3 ;  /* 0x0000001fff057819 */ /* 0x000fe40000011403 */
[----:B------:R-:W-:Y:S02]  /*0b90*/  LOP3.LUT R7, R2, 0xffffff80, RZ, 0xc0, !PT ;  /* 0xffffff8002077812 */ /* 0x000fe400078ec0ff */
[----:B------:R-:W-:Y:S02]  /*0ba0*/  LOP3.LUT R3, R3, 0xfffffffe, RZ, 0xc0, !PT ;  /* 0xfffffffe03037812 */ /* 0x000fe400078ec0ff */
[----:B------:R-:W-:Y:S01]  /*0bb0*/  LEA.HI R5, R5, R12, RZ, 0x2 ;  /* 0x0000000c05057211 */ /* 0x000fe200078f10ff */
[C---:B------:R-:W-:Y:S01]  /*0bc0*/  IMAD.IADD R21, R22.reuse, 0x1, -R7 ;  /* 0x0000000116157824 */ /* 0x040fe200078e0a07 */
[----:B------:R-:W-:Y:S01]  /*0bd0*/  SHF.R.S32.HI R7, RZ, 0x4, R6 ;  /* 0x00000004ff077819 */ /* 0x000fe20000011406 */
[----:B------:R-:W-:Y:S01]  /*0be0*/  IMAD.IADD R18, R22, 0x1, -R3 ;  /* 0x0000000116127824 */ /* 0x000fe200078e0a03 */
[----:B------:R-:W-:-:S02]  /*0bf0*/  LOP3.LUT R5, R5, 0x7fffffc, RZ, 0xc0, !PT ;  /* 0x07fffffc05057812 */ /* 0x000fc400078ec0ff */
[----:B------:R-:W-:Y:S01]  /*0c00*/  SHF.R.S32.HI R3, RZ, 0x1f, R21 ;  /* 0x0000001fff037819 */ /* 0x000fe20000011415 */
[----:B------:R-:W-:Y:S01]  /*0c10*/  IMAD.SHL.U32 R26, R18, 0x8, RZ ;  /* 0x00000008121a7824 */ /* 0x000fe200078e00ff */
[----:B------:R-:W-:Y:S01]  /*0c20*/  SHF.R.S32.HI R23, RZ, 0x7, R2 ;  /* 0x00000007ff177819 */ /* 0x000fe20000011402 */
[----:B------:R-:W-:Y:S01]  /*0c30*/  IMAD.IADD R5, R12, 0x1, -R5 ;  /* 0x000000010c057824 */ /* 0x000fe200078e0a05 */
[----:B------:R-:W-:Y:S01]  /*0c40*/  LEA.HI R8, R3, R21, RZ, 0x2 ;  /* 0x0000001503087211 */ /* 0x000fe200078f10ff */
[----:B------:R-:W-:Y:S01]  /*0c50*/  VIADD R2, R26, 0x20 ;  /* 0x000000201a027836 */ /* 0x000fe20000000000 */
[----:B------:R-:W-:Y:S01]  /*0c60*/  LEA.HI R4, R0, R22, RZ, 0x3 ;  /* 0x0000001600047211 */ /* 0x000fe200078f18ff */
[----:B------:R-:W-:Y:S01]  /*0c70*/  IMAD R17, R7, 0x8, R5 ;  /* 0x0000000807117824 */ /* 0x000fe200078e0205 */
[----:B------:R-:W-:Y:S01]  /*0c80*/  LEA.HI R6, R6, R7, RZ, 0x1 ;  /* 0x0000000706067211 */ /* 0x000fe200078f08ff */
[----:B------:R-:W-:Y:S01]  /*0c90*/  IMAD.IADD R5, R26, 0x1, R2 ;  /* 0x000000011a057824 */ /* 0x000fe200078e0202 */
[--C-:B------:R-:W-:Y:S01]  /*0ca0*/  SHF.R.S32.HI R12, RZ, 0x2, R8.reuse ;  /* 0x00000002ff0c7819 */ /* 0x100fe20000011408 */
[----:B------:R-:W-:Y:S01]  /*0cb0*/  STL [R1+0x10], R26 ;  /* 0x0000101a01007387 */ /* 0x000fe20000100800 */
[----:B------:R-:W-:Y:S01]  /*0cc0*/  SHF.R.S32.HI R15, RZ, 0x1f, R8 ;  /* 0x0000001fff0f7819 */ /* 0x000fe20000011408 */
[----:B------:R-:W-:Y:S01]  /*0cd0*/  IMAD.SHL.U32 R17, R17, 0x20, RZ ;  /* 0x0000002011117824 */ /* 0x000fe200078e00ff */
[----:B------:R-:W-:Y:S01]  /*0ce0*/  SHF.R.S32.HI R4, RZ, 0x3, R4 ;  /* 0x00000003ff047819 */ /* 0x000fe20000011404 */
[----:B------:R0:W-:Y:S01]  /*0cf0*/  STL [R1+0x38], R2 ;  /* 0x0000380201007387 */ /* 0x0001e20000100800 */
[----:B------:R-:W-:Y:S01]  /*0d00*/  LOP3.LUT R6, R6, 0x1ffffffe, RZ, 0xc0, !PT ;  /* 0x1ffffffe06067812 */ /* 0x000fe200078ec0ff */
[----:B------:R-:W-:Y:S01]  /*0d10*/  IMAD.SHL.U32 R18, R18, 0x10, RZ ;  /* 0x0000001012127824 */ /* 0x000fe200078e00ff */
[----:B------:R-:W-:Y:S01]  /*0d20*/  LEA.HI R15, R15, R12, RZ, 0x3 ;  /* 0x0000000c0f0f7211 */ /* 0x000fe200078f18ff */
[----:B------:R-:W-:Y:S01]  /*0d30*/  IMAD.SHL.U32 R4, R4, 0x80, RZ ;  /* 0x0000008004047824 */ /* 0x000fe200078e00ff */
[----:B------:R-:W-:Y:S01]  /*0d40*/  SHF.R.S32.HI R14, RZ, 0x1f, R5 ;  /* 0x0000001fff0e7819 */ /* 0x000fe20000011405 */
[----:B------:R-:W-:Y:S01]  /*0d50*/  IMAD.IADD R6, R7, 0x1, -R6 ;  /* 0x0000000107067824 */ /* 0x000fe200078e0a06 */
[----:B------:R-:W-:-:S02]  /*0d60*/  LOP3.LUT R15, R15, 0xfffffff8, RZ, 0xc0, !PT ;  /* 0xfffffff80f0f7812 */ /* 0x000fc400078ec0ff */
[----:B------:R-:W-:Y:S01]  /*0d70*/  LEA.HI R3, R3, R21, RZ, 0x5 ;  /* 0x0000001503037211 */ /* 0x000fe200078f28ff */
[----:B0-----:R-:W-:Y:S01]  /*0d80*/  IMAD.HI R2, R23, 0x55555556, RZ ;  /* 0x5555555617027827 */ /* 0x001fe200078e02ff */
[CC--:B------:R-:W-:Y:S02]  /*0d90*/  LEA.HI R7, R14.reuse, R5.reuse, RZ, 0x4 ;  /* 0x000000050e077211 */ /* 0x0c0fe400078f20ff */
[----:B------:R-:W-:Y:S01]  /*0da0*/  LEA.HI R5, R14, R5, RZ, 0x5 ;  /* 0x000000050e057211 */ /* 0x000fe200078f28ff */
[----:B------:R-:W-:Y:S01]  /*0db0*/  IMAD.IADD R12, R12, 0x1, -R15 ;  /* 0x000000010c0c7824 */ /* 0x000fe200078e0a0f */
[----:B------:R-:W-:Y:S01]  /*0dc0*/  LEA.HI R2, R2, R2, RZ, 0x1 ;  /* 0x0000000202027211 */ /* 0x000fe200078f08ff */
[----:B------:R-:W-:Y:S01]  /*0dd0*/  IMAD R6, R6, 0x8, R13 ;  /* 0x0000000806067824 */ /* 0x000fe200078e020d */
[----:B------:R-:W-:Y:S02]  /*0de0*/  LOP3.LUT R24, R4, 0x80, RZ, 0xc0, !PT ;  /* 0x0000008004187812 */ /* 0x000fe400078ec0ff */
[----:B------:R-:W-:Y:S01]  /*0df0*/  SHF.R.S32.HI R3, RZ, 0x5, R3 ;  /* 0x00000005ff037819 */ /* 0x000fe20000011403 */
[----:B------:R-:W-:Y:S01]  /*0e00*/  IMAD R2, R2, -0x3, R23 ;  /* 0xfffffffd02027824 */ /* 0x000fe200078e0217 */
[----:B------:R-:W-:Y:S01]  /*0e10*/  SHF.R.S32.HI R5, RZ, 0x5, R5 ;  /* 0x00000005ff057819 */ /* 0x000fe20000011405 */
[----:B------:R-:W-:Y:S01]  /*0e20*/  STL [R1+0x2c], R24 ;  /* 0x00002c1801007387 */ /* 0x000fe20000100800 */
[----:B------:R-:W-:Y:S01]  /*0e30*/  SHF.R.U32.HI R20, RZ, 0x3, R24 ;  /* 0x00000003ff147819 */ /* 0x000fe20000011618 */
[----:B------:R-:W-:Y:S01]  /*0e40*/  IMAD R3, R3, 0x10, R12 ;  /* 0x0000001003037824 */ /* 0x000fe200078e020c */
[----:B------:R-:W-:Y:S01]  /*0e50*/  LOP3.LUT R4, R24, 0x10, R7, 0xf8, !PT ;  /* 0x0000001018047812 */ /* 0x000fe200078ef807 */
[----:B------:R-:W-:Y:S01]  /*0e60*/  IMAD R5, R5, 0x1800, R17 ;  /* 0x0000180005057824 */ /* 0x000fe200078e0211 */
[----:B------:R-:W-:Y:S01]  /*0e70*/  LEA.HI R0, R0, R22, RZ, 0x2 ;  /* 0x0000001600007211 */ /* 0x000fe200078f10ff */
[----:B------:R-:W-:Y:S01]  /*0e80*/  IMAD R3, R2, 0x40, R3 ;  /* 0x0000004002037824 */ /* 0x000fe200078e0203 */
[----:B------:R-:W-:Y:S01]  /*0e90*/  LOP3.LUT R4, R4, R20, RZ, 0x3c, !PT ;  /* 0x0000001404047212 */ /* 0x000fe200078e3cff */
[----:B------:R-:W-:Y:S01]  /*0ea0*/  STL [R1+0x3c], R17 ;  /* 0x00003c1101007387 */ /* 0x000fe20000100800 */
[----:B------:R-:W-:-:S02]  /*0eb0*/  LOP3.LUT R2, R0, 0xfffffffc, RZ, 0xc0, !PT ;  /* 0xfffffffc00027812 */ /* 0x000fc400078ec0ff */
[----:B------:R-:W-:Y:S01]  /*0ec0*/  IADD3 R4, R16, R5, R4 ;  /* 0x0000000510047210 */ /* 0x000fe20007ffe004 */
[----:B------:R-:W-:Y:S01]  /*0ed0*/  STL [R1+0x7c], R20 ;  /* 0x00007c1401007387 */ /* 0x000fe20000100800 */
[----:B------:R-:W-:Y:S01]  /*0ee0*/  VIADD R5, R18, 0x40 ;  /* 0x0000004012057836 */ /* 0x000fe20000000000 */
[----:B------:R-:W-:Y:S02]  /*0ef0*/  LOP3.LUT R8, R8, 0x7ffffffc, RZ, 0xc0, !PT ;  /* 0x7ffffffc08087812 */ /* 0x000fe400078ec0ff */
[----:B------:R0:W-:Y:S03]  /*0f00*/  STL [R1+0x84], R6 ;  /* 0x0000840601007387 */ /* 0x0001e60000100800 */
[----:B------:R-:W-:Y:S01]  /*0f10*/  IMAD.IADD R8, R21, 0x1, -R8 ;  /* 0x0000000115087824 */ /* 0x000fe200078e0a08 */
[----:B------:R1:W-:Y:S03]  /*0f20*/  STL [R1+0x78], R4 ;  /* 0x0000780401007387 */ /* 0x0003e60000100800 */
[----:B------:R-:W-:Y:S01]  /*0f30*/  IMAD.SHL.U32 R154, R8, 0x2, RZ ;  /* 0x00000002089a7824 */ /* 0x000fe200078e00ff */
[----:B------:R2:W-:Y:S01]  /*0f40*/  STL [R1+0x54], R9 ;  /* 0x0000540901007387 */ /* 0x0005e20000100800 */
[----:B0-----:R-:W-:Y:S01]  /*0f50*/  IMAD.IADD R6, R22, 0x1, -R2 ;  /* 0x0000000116067824 */ /* 0x001fe200078e0a02 */
[----:B------:R-:W-:-:S02]  /*0f60*/  SHF.R.S32.HI R2, RZ, 0x2, R0 ;  /* 0x00000002ff027819 */ /* 0x000fc40000011400 */
[----:B------:R-:W-:Y:S01]  /*0f70*/  STL [R1+0x58], R10 ;  /* 0x0000580a01007387 */ /* 0x000fe20000100800 */
[----:B------:R-:W-:Y:S01]  /*0f80*/  VIADD R8, R154, 0x38 ;  /* 0x000000389a087836 */ /* 0x000fe20000000000 */
[----:B------:R-:W-:Y:S01]  /*0f90*/  CS2R R22, SRZ ;  /* 0x0000000000167805 */ /* 0x000fe2000001ff00 */
[C---:B-1----:R-:W-:Y:S01]  /*0fa0*/  IMAD.SHL.U32 R4, R6.reuse, 0x8, RZ ;  /* 0x0000000806047824 */ /* 0x042fe200078e00ff */
[----:B------:R-:W-:Y:S01]  /*0fb0*/  STL [R1+0x80], R3 ;  /* 0x0000800301007387 */ /* 0x000fe20000100800 */
[----:B------:R-:W-:Y:S01]  /*0fc0*/  LEA.HI R0, R6, R6, RZ, 0x1 ;  /* 0x0000000606007211 */ /* 0x000fe200078f08ff */
[----:B--2---:R-:W-:Y:S01]  /*0fd0*/  VIADD R9, R26, 0x10 ;  /* 0x000000101a097836 */ /* 0x004fe20000000000 */
[----:B------:R-:W-:Y:S01]  /*0fe0*/  SHF.R.S32.HI R8, RZ, 0x1f, R8 ;  /* 0x0000001fff087819 */ /* 0x000fe20000011408 */
[----:B------:R-:W-:Y:S01]  /*0ff0*/  STL [R1+0x5c], R11 ;  /* 0x00005c0b01007387 */ /* 0x000fe20000100800 */
[----:B------:R-:W-:Y:S02]  /*1000*/  LOP3.LUT R2, R0, 0x1ffffffe, RZ, 0xc0, !PT ;  /* 0x1ffffffe00027812 */ /* 0x000fe400078ec0ff */
[----:B------:R-:W-:Y:S01]  /*1010*/  LOP3.LUT R0, R24, 0x10, R18, 0xf8, !PT ;  /* 0x0000001018007812 */ /* 0x000fe200078ef812 */
[----:B------:R-:W-:Y:S02]  /*1020*/  STL [R1+0x68], RZ ;  /* 0x000068ff01007387 */ /* 0x000fe40000100800 */
[----:B------:R-:W-:Y:S01]  /*1030*/  IMAD.IADD R2, R6, 0x1, -R2 ;  /* 0x0000000106027824 */ /* 0x000fe200078e0a02 */
[----:B------:R-:W-:Y:S01]  /*1040*/  LOP3.LUT R0, R0, R20, RZ, 0x3c, !PT ;  /* 0x0000001400007212 */ /* 0x000fe200078e3cff */
[----:B------:R-:W-:Y:S04]  /*1050*/  STL [R1+0xc], RZ ;  /* 0x00000cff01007387 */ /* 0x000fe80000100800 */
[----:B------:R-:W-:Y:S04]  /*1060*/  STL [R1+0x4c], R4 ;  /* 0x00004c0401007387 */ /* 0x000fe80000100800 */
[----:B------:R0:W-:Y:S04]  /*1070*/  STL [R1+0x34], R9 ;  /* 0x0000340901007387 */ /* 0x0001e80000100800 */
[----:B------:R1:W-:Y:S01]  /*1080*/  STL [R1+0x8], R5 ;  /* 0x0000080501007387 */ /* 0x0003e20000100800 */
[----:B0-----:R-:W-:Y:S01]  /*1090*/  SHF.R.S32.HI R9, RZ, 0x1f, R5 ;  /* 0x0000001fff097819 */ /* 0x001fe20000011405 */
[----:B-1----:R-:W-:-:S04]  /*10a0*/  VIADD R5, R4, 0x20 ;  /* 0x0000002004057836 */ /* 0x002fc80000000000 */
[----:B------:R0:W-:Y:S01]  /*10b0*/  STL [R1+0x30], R9 ;  /* 0x0000300901007387 */ /* 0x0001e20000100800 */
[----:B------:R-:W-:-:S03]  /*10c0*/  VIADD R4, R4, 0x40 ;  /* 0x0000004004047836 */ /* 0x000fc60000000000 */
[----:B------:R1:W-:Y:S01]  /*10d0*/  STL [R1+0x6c], R5 ;  /* 0x00006c0501007387 */ /* 0x0003e20000100800 */
[----:B------:R-:W-:-:S03]  /*10e0*/  SHF.R.S32.HI R6, RZ, 0x1f, R5 ;  /* 0x0000001fff067819 */ /* 0x000fc60000011405 */
[----:B------:R2:W-:Y:S01]  /*10f0*/  STL [R1+0x74], R4 ;  /* 0x0000740401007387 */ /* 0x0005e20000100800 */
[----:B0-----:R-:W-:-:S03]  /*1100*/  VIADD R9, R154, 0x30 ;  /* 0x000000309a097836 */ /* 0x001fc60000000000 */
[----:B------:R0:W-:Y:S01]  /*1110*/  STL [R1+0x8c], R6 ;  /* 0x00008c0601007387 */ /* 0x0001e20000100800 */
[----:B-1----:R-:W-:Y:S01]  /*1120*/  SHF.R.S32.HI R5, RZ, 0x1f, R4 ;  /* 0x0000001fff057819 */ /* 0x002fe20000011404 */
[----:B--2---:R-:W-:Y:S01]  /*1130*/  IMAD.IADD R4, R17, 0x1, R0 ;  /* 0x0000000111047824 */ /* 0x004fe200078e0200 */
[----:B------:R-:W-:-:S03]  /*1140*/  SHF.R.S32.HI R0, RZ, 0x4, R7 ;  /* 0x00000004ff007819 */ /* 0x000fc60000011407 */
[----:B------:R1:W-:Y:S01]  /*1150*/  STL [R1+0x88], R5 ;  /* 0x0000880501007387 */ /* 0x0003e20000100800 */
[----:B------:R-:W-:Y:S01]  /*1160*/  SHF.R.S32.HI R7, RZ, 0x1f, R9 ;  /* 0x0000001fff077819 */ /* 0x000fe20000011409 */
[C---:B0-----:R-:W-:Y:S02]  /*1170*/  VIADD R6, R154.reuse, 0x40 ;  /* 0x000000409a067836 */ /* 0x041fe40000000000 */
[----:B------:R0:W-:Y:S03]  /*1180*/  STL [R1+0x48], R4 ;  /* 0x0000480401007387 */ /* 0x0001e60000100800 */
[----:B------:R-:W-:Y:S01]  /*1190*/  SHF.R.S32.HI R7, RZ, 0x1f, R6 ;  /* 0x0000001fff077819 */ /* 0x000fe20000011406 */
[----:B------:R2:W-:Y:S01]  /*11a0*/  STL [R1+0x1c], R0 ;  /* 0x00001c0001007387 */ /* 0x0005e20000100800 */
[C---:B-1----:R-:W-:Y:S02]  /*11b0*/  VIADD R5, R154.reuse, 0x48 ;  /* 0x000000489a057836 */ /* 0x042fe40000000000 */
[----:B0-----:R-:W-:-:S03]  /*11c0*/  VIADD R4, R154, 0x50 ;  /* 0x000000509a047836 */ /* 0x001fc60000000000 */
[----:B------:R-:W-:Y:S01]  /*11d0*/  SHF.R.S32.HI R6, RZ, 0x1f, R5 ;  /* 0x0000001fff067819 */ /* 0x000fe20000011405 */
[----:B--2---:R-:W-:Y:S01]  /*11e0*/  VIADD R0, R154, 0x58 ;  /* 0x000000589a007836 */ /* 0x004fe20000000000 */
[----:B------:R-:W-:-:S04]  /*11f0*/  SHF.R.S32.HI R5, RZ, 0x1f, R4 ;  /* 0x0000001fff057819 */ /* 0x000fc80000011404 */
[----:B------:R-:W-:Y:S01]  /*1200*/  SHF.R.S32.HI R4, RZ, 0x1f, R0 ;  /* 0x0000001fff047819 */ /* 0x000fe20000011400 */
[----:B------:R-:W-:-:S05]  /*1210*/  IMAD R0, R2, 0x8, R3 ;  /* 0x0000000802007824 */ /* 0x000fca00078e0203 */
[----:B------:R0:W-:Y:S02]  /*1220*/  STL [R1+0x40], R0 ;  /* 0x0000400001007387 */ /* 0x0001e40000100800 */
.L_x_12464:
[----:B-1--4-:R-:W0:Y:S01]  /*1230*/  LDL.LU R11, [R1+0x58] ;  /* 0x00005800010b7983 */ /* 0x012e220000300800 */
[----:B------:R-:W-:Y:S01]  /*1240*/  ULDC.64 UR4, c[0x0][0xa28] ;  /* 0x00028a0000047ab9 */ /* 0x000fe20000000a00 */
[----:B--2---:R-:W1:Y:S01]  /*1250*/  LDC.64 R4, c[0x0][0xa08] ;  /* 0x00028200ff047b82 */ /* 0x004e620000000a00 */
[----:B------:R-:W-:Y:S01]  /*1260*/  IMAD.MOV.U32 R64, RZ, RZ, RZ ;  /* 0x000000ffff407224 */ /* 0x000fe200078e00ff */
[----:B------:R-:W1:Y:S01]  /*1270*/  LDL R28, [R1+0x5c] ;  /* 0x00005c00011c7983 */ /* 0x000e620000100800 */
[----:B------:R-:W-:Y:S01]  /*1280*/  ISETP.NE.U32.AND P0, PT, RZ, UR4, PT ;  /* 0x00000004ff007c0c */ /* 0x000fe2000bf05070 */
[----:B-----5:R-:W-:Y:S01]  /*1290*/  IMAD.MOV.U32 R10, RZ, RZ, RZ ;  /* 0x000000ffff0a7224 */ /* 0x020fe200078e00ff */
[----:B------:R-:W-:Y:S02]  /*12a0*/  ULDC.64 UR6, c[0x0][0xa20] ;  /* 0x0002880000067ab9 */ /* 0x000fe40000000a00 */
[----:B------:R-:W-:Y:S01]  /*12b0*/  ISETP.NE.AND.EX P0, PT, RZ, UR5, PT, P0 ;  /* 0x00000005ff007c0c */ /* 0x000fe2000bf05300 */
[----:B------:R-:W-:-:S02]  /*12c0*/  ULDC.64 UR4, c[0x0][0xa18] ;  /* 0x0002860000047ab9 */ /* 0x000fc40000000a00 */
[----:B------:R-:W-:-:S04]  /*12d0*/  ISETP.NE.U32.AND P1, PT, RZ, UR4, PT ;  /* 0x00000004ff007c0c */ /* 0x000fc8000bf25070 */
[----:B------:R-:W-:Y:S01]  /*12e0*/  ISETP.NE.AND.EX P1, PT, RZ, UR5, PT, P1 ;  /* 0x00000005ff007c0c */ /* 0x000fe2000bf25310 */
[----:B------:R-:W-:Y:S02]  /*12f0*/  ULDC.64 UR4, c[0x0][0xa08] ;  /* 0x0002820000047ab9 */ /* 0x000fe40000000a00 */
[----:B------:R-:W-:-:S03]  /*1300*/  ISETP.NE.U32.AND P3, PT, RZ, UR4, PT ;  /* 0x00000004ff007c0c */ /* 0x000fc6000bf65070 */
[----:B------:R-:W2:Y:S01]  /*1310*/  @P0 LDC.64 R2, c[0x0][0xa28] ;  /* 0x00028a00ff020b82 */ /* 0x000ea20000000a00 */
[----:B------:R-:W-:-:S07]  /*1320*/  ISETP.NE.AND.EX P3, PT, RZ, UR5, PT, P3 ;  /* 0x00000005ff007c0c */ /* 0x000fce000bf65330 */
[----:B------:R-:W3:Y:S01]  /*1330*/  @P1 LDC.64 R6, c[0x0][0xa18] ;  /* 0x00028600ff061b82 */ /* 0x000ee20000000a00 */
[----:B------:R-:W-:Y:S02]  /*1340*/  ULDC UR4, c[0x0][0x288] ;  /* 0x0000a20000047ab9 */ /* 0x000fe40000000800 */
[----:B------:R-:W-:Y:S01]  /*1350*/  IMAD.U32 R155, RZ, RZ, UR4 ;  /* 0x00000004ff9b7e24 */ /* 0x000fe2000f8e00ff */
[----:B------:R-:W-:Y:S01]  /*1360*/  ULDC.64 UR4, c[0x0][0x418] ;  /* 0x0001060000047ab9 */ /* 0x000fe20000000a00 */
[----:B-1----:R-:W-:-:S04]  /*1370*/  IMAD.WIDE R8, R28, 0x4, R4 ;  /* 0x000000041c087825 */ /* 0x002fc800078e0204 */
[C---:B---3--:R-:W-:Y:S01]  /*1380*/  @P1 IMAD.WIDE R4, R28.reuse, 0x4, R6 ;  /* 0x000000041c041825 */ /* 0x048fe200078e0206 */
[----:B------:R-:W5:Y:S03]  /*1390*/  @P3 LDG.E R64, desc[UR40][R8.64] ;  /* 0x0000002808403981 */ /* 0x000f66000c1e1900 */
[----:B--2---:R-:W-:Y:S01]  /*13a0*/  @P0 IMAD.WIDE R2, R28, 0x4, R2 ;  /* 0x000000041c020825 */ /* 0x004fe200078e0202 */
[----:B------:R-:W5:Y:S04]  /*13b0*/  @P1 LDG.E R155, desc[UR40][R4.64] ;  /* 0x00000028049b1981 */ /* 0x000f68000c1e1900 */
[----:B------:R1:W-:Y:S01]  /*13c0*/  STL [R1+0x64], R28 ;  /* 0x0000641c01007387 */ /* 0x0003e20000100800 */
[----:B------:R-:W-:-:S03]  /*13d0*/  UISETP.NE.U32.AND UP0, UPT, UR4, URZ, UPT ;  /* 0x0000003f0400728c */ /* 0x000fc6000bf05070 */
[----:B------:R-:W-:Y:S01]  /*13e0*/  ULDC UR4, c[0x0][0x424] ;  /* 0x0001090000047ab9 */ /* 0x000fe20000000800 */
[----:B------:R-:W-:Y:S01]  /*13f0*/  UISETP.NE.AND.EX UP0, UPT, UR5, URZ, UPT, UP0 ;  /* 0x0000003f0500728c */ /* 0x000fe2000bf05300 */
[----:B------:R2:W5:Y:S01]  /*1400*/  @P0 LDG.E R10, desc[UR40][R2.64] ;  /* 0x00000028020a0981 */ /* 0x000562000c1e1900 */
[----:B------:R-:W-:Y:S01]  /*1410*/  ISETP.NE.U32.AND P2, PT, RZ, UR6, PT ;  /* 0x00000006ff007c0c */ /* 0x000fe2000bf45070 */
[----:B------:R-:W-:Y:S01]  /*1420*/  ULDC UR5, c[0x0][0x2f0] ;  /* 0x0000bc0000057ab9 */ /* 0x000fe20000000800 */
[----:B------:R-:W-:Y:S01]  /*1430*/  USEL UR4, UR4, 0x1, UP0 ;  /* 0x0000000104047887 */ /* 0x000fe20008000000 */
[C---:B0-----:R-:W-:Y:S02]  /*1440*/  LOP3.LUT R0, R11.reuse, 0xff0000, RZ, 0xc0, !PT ;  /* 0x00ff00000b007812 */ /* 0x041fe400078ec0ff */
[----:B--2---:R-:W-:Y:S01]  /*1450*/  LOP3.LUT R2, R11, 0xff000000, RZ, 0xc0, !PT ;  /* 0xff0000000b027812 */ /* 0x004fe200078ec0ff */
[----:B------:R-:W-:Y:S01]  /*1460*/  UIMAD UR4, UR4, UR5, URZ ;  /* 0x00000005040472a4 */ /* 0x000fe2000f8e023f */
[----:B------:R-:W-:-:S02]  /*1470*/  ISETP.NE.AND.EX P2, PT, RZ, UR7, PT, P2 ;  /* 0x00000007ff007c0c */ /* 0x000fc4000bf45320 */
[----:B------:R-:W-:Y:S01]  /*1480*/  SHF.R.U32.HI R3, RZ, 0x8, R2 ;  /* 0x00000008ff037819 */ /* 0x000fe20000011602 */
[----:B------:R-:W-:Y:S01]  /*1490*/  ULDC UR5, c[0x0][0x348] ;  /* 0x0000d20000057ab9 */ /* 0x000fe20000000800 */
[----:B------:R-:W-:Y:S02]  /*14a0*/  LOP3.LUT R153, R11, 0xffff, RZ, 0xc0, !PT ;  /* 0x0000ffff0b997812 */ /* 0x000fe400078ec0ff */
[----:B------:R-:W-:Y:S01]  /*14b0*/  LEA.HI R12, R0, R3, RZ, 0x10 ;  /* 0x00000003000c7211 */ /* 0x000fe200078f80ff */
        /* <DEDUP_REMOVED lines=10> */
.L_x_12259:
[----:B------:R-:W-:Y:S02]  /*1560*/  IMAD.U32 R27, RZ, RZ, UR5 ;  /* 0x00000005ff1b7e24 */ /* 0x000fe4000f8e00ff */
[----:B------:R-:W-:Y:S01]  /*1570*/  IMAD.U32 R29, RZ, RZ, UR4 ;  /* 0x00000004ff1d7e24 */ /* 0x000fe2000f8e00ff */
[----:B------:R-:W-:Y:S06]  /*1580*/  @!P2 BRA `(.L_x_12260) ;  /* 0x000000000010a947 */ /* 0x000fec0003800000 */
[----:B------:R-:W0:Y:S02]  /*1590*/  LDC.64 R2, c[0x0][0xa20] ;  /* 0x00028800ff027b82 */ /* 0x000e240000000a00 */
[----:B0-----:R-:W-:-:S05]  /*15a0*/  IMAD.WIDE R2, R28, 0x4, R2 ;  /* 0x000000041c027825 */ /* 0x001fca00078e0202 */
[----:B------:R0:W5:Y:S01]  /*15b0*/  LDG.E R29, desc[UR40][R2.64] ;  /* 0x00000028021d7981 */ /* 0x000162000c1e1900 */
[----:B------:R-:W-:Y:S05]  /*15c0*/  BRA `(.L_x_12261) ;  /* 0x0000000000107947 */ /* 0x000fea0003800000 */
.L_x_12260:
[----:B------:R-:W-:Y:S05]  /*15d0*/  @!P3 BRA `(.L_x_12261) ;  /* 0x00000000000cb947 */ /* 0x000fea0003800000 */
[----:B------:R-:W2:Y:S04]  /*15e0*/  LDG.E R0, desc[UR40][R8.64] ;  /* 0x0000002808007981 */ /* 0x000ea8000c1e1900 */
[----:B------:R-:W2:Y:S02]  /*15f0*/  LDG.E R29, desc[UR40][R8.64+0x4] ;  /* 0x00000428081d7981 */ /* 0x000ea4000c1e1900 */
[----:B--2---:R-:W-:-:S07]  /*1600*/  IMAD.IADD R29, R29, 0x1, -R0 ;  /* 0x000000011d1d7824 */ /* 0x004fce00078e0a00 */
.L_x_12261:
[----:B------:R-:W-:Y:S01]  /*1610*/  ULDC.64 UR4, c[0x0][0xa10] ;  /* 0x0002840000047ab9 */ /* 0x000fe20000000a00 */
[----:B------:R-:W2:Y:S01]  /*1620*/  LDL R13, [R1+0x54] ;  /* 0x00005400010d7983 */ /* 0x000ea20000100800 */
[----:B------:R-:W-:Y:S01]  /*1630*/  ISETP.NE.U32.AND P0, PT, RZ, UR4, PT ;  /* 0x00000004ff007c0c */ /* 0x000fe2000bf05070 */
[----:B0-----:R-:W0:Y:S03]  /*1640*/  LDC R2, c[0x0][0x448] ;  /* 0x00011200ff027b82 */ /* 0x001e260000000800 */
[----:B------:R-:W-:Y:S01]  /*1650*/  ISETP.NE.AND.EX P0, PT, RZ, UR5, PT, P0 ;  /* 0x00000005ff007c0c */ /* 0x000fe2000bf05300 */
[----:B------:R-:W-:Y:S02]  /*1660*/  ULDC.64 UR4, c[0x0][0xa30] ;  /* 0x00028c0000047ab9 */ /* 0x000fe40000000a00 */
[----:B------:R-:W-:-:S04]  /*1670*/  ISETP.NE.U32.AND P1, PT, RZ, UR4, PT ;  /* 0x00000004ff007c0c */ /* 0x000fc8000bf25070 */
[----:B------:R-:W-:-:S06]  /*1680*/  ISETP.NE.AND.EX P1, PT, RZ, UR5, PT, P1 ;  /* 0x00000005ff007c0c */ /* 0x000fcc000bf25310 */
[----:B------:R-:W1:Y:S08]  /*1690*/  @P0 LDC.64 R4, c[0x0][0xa10] ;  /* 0x00028400ff040b82 */ /* 0x000e700000000a00 */
[----:B------:R-:W3:Y:S01]  /*16a0*/  @P1 LDC.64 R6, c[0x0][0xa30] ;  /* 0x00028c00ff061b82 */ /* 0x000ee20000000a00 */
[----:B-1----:R-:W-:-:S05]  /*16b0*/  @P0 IMAD.WIDE R4, R28, 0x4, R4 ;  /* 0x000000041c040825 */ /* 0x002fca00078e0204 */
[----:B------:R-:W4:Y:S04]  /*16c0*/  @P0 LDG.E R0, desc[UR40][R4.64] ;  /* 0x0000002804000981 */ /* 0x000f28000c1e1900 */
[----:B------:R-:W4:Y:S01]  /*16d0*/  @P0 LDG.E R9, desc[UR40][R4.64+0x4] ;  /* 0x0000042804090981 */ /* 0x000f22000c1e1900 */
[----:B-----5:R-:W-:Y:S02]  /*16e0*/  IMAD.MOV.U32 R24, RZ, RZ, R29 ;  /* 0x000000ffff187224 */ /* 0x020fe400078e001d */
[----:B---3--:R-:W-:-:S05]  /*16f0*/  @P1 IMAD.WIDE R6, R28, 0x4, R6 ;  /* 0x000000041c061825 */ /* 0x008fca00078e0206 */
[----:B------:R1:W5:Y:S01]  /*1700*/  @P1 LDG.E R24, desc[UR40][R6.64] ;  /* 0x0000002806181981 */ /* 0x000362000c1e1900 */
[----:B0-----:R-:W-:Y:S01]  /*1710*/  ISETP.NE.AND P1, PT, R2, 0x1, PT ;  /* 0x000000010200780c */ /* 0x001fe20003f25270 */
[----:B------:R-:W-:Y:S01]  /*1720*/  IMAD.IADD R10, R29, 0x1, -R10 ;  /* 0x000000011d0a7824 */ /* 0x000fe200078e0a0a */
[----:B------:R-:W0:Y:S11]  /*1730*/  LDC.64 R2, c[0x0][0x9e0] ;  /* 0x00027800ff027b82 */ /* 0x000e360000000a00 */
[----:B------:R-:W3:Y:S08]  /*1740*/  @P1 LDC R11, c[0x0][0x44c] ;  /* 0x00011300ff0b1b82 */ /* 0x000ef00000000800 */
[----:B------:R-:W1:Y:S01]  /*1750*/  @P1 LDC R8, c[0x0][0x450] ;  /* 0x00011400ff081b82 */ /* 0x000e620000000800 */
[----:B0-----:R-:W-:Y:S01]  /*1760*/  ISETP.GE.AND P2, PT, R3, 0x1, PT ;  /* 0x000000010300780c */ /* 0x001fe20003f46270 */
[----:B--2---:R-:W-:-:S05]  /*1770*/  IMAD R14, R13, 0xc0, RZ ;  /* 0x000000c00d0e7824 */ /* 0x004fca00078e02ff */
[----:B------:R0:W-:Y:S01]  /*1780*/  STL [R1+0x20], R14 ;  /* 0x0000200e01007387 */ /* 0x0001e20000100800 */
[----:B----4-:R-:W-:Y:S02]  /*1790*/  @P0 IMAD.IADD R27, R9, 0x1, -R0 ;  /* 0x00000001091b0824 */ /* 0x010fe400078e0a00 */
[----:B------:R-:W-:Y:S02]  /*17a0*/  VIADD R0, R14, 0xbf ;  /* 0x000000bf0e007836 */ /* 0x000fe40000000000 */
[----:B------:R-:W-:Y:S02]  /*17b0*/  IMAD.IADD R13, R10, 0x1, R27 ;  /* 0x000000010a0d7824 */ /* 0x000fe400078e021b */
[----:B---3--:R-:W-:-:S03]  /*17c0*/  @P1 IMAD.HI.U32 R5, R0, R11, RZ ;  /* 0x0000000b00051227 */ /* 0x008fc600078e00ff */
[----:B------:R0:W-:Y:S01]  /*17d0*/  STL [R1], R13 ;  /* 0x0000000d01007387 */ /* 0x0001e20000100800 */
[----:B------:R-:W-:Y:S01]  /*17e0*/  IMAD.MOV.U32 R4, RZ, RZ, R0 ;  /* 0x000000ffff047224 */ /* 0x000fe200078e0000 */
[----:B-1----:R-:W-:Y:S01]  /*17f0*/  @P1 SHF.R.U32.HI R4, RZ, R8, R5 ;  /* 0x00000008ff041219 */ /* 0x002fe20000011605 */
[C---:B------:R-:W-:Y:S01]  /*1800*/  VIADD R0, R13.reuse, 0x7f ;  /* 0x0000007f0d007836 */ /* 0x040fe20000000000 */
[----:B------:R-:W-:-:S04]  /*1810*/  IADD3 R7, R13, 0x1, -R155 ;  /* 0x000000010d077810 */ /* 0x000fc80007ffe89b */
[----:B------:R-:W-:Y:S01]  /*1820*/  SHF.R.S32.HI R5, RZ, 0x1f, R0 ;  /* 0x0000001fff057819 */ /* 0x000fe20000011400 */
[----:B------:R-:W-:-:S03]  /*1830*/  IMAD.IADD R9, R7, 0x1, R4 ;  /* 0x0000000107097824 */ /* 0x000fc600078e0204 */
[----:B------:R-:W-:Y:S01]  /*1840*/  LEA.HI R5, R5, R0, RZ, 0x7 ;  /* 0x0000000005057211 */ /* 0x000fe200078f38ff */
[----:B------:R-:W-:-:S03]  /*1850*/  IMAD.IADD R2, R9, 0x1, R2 ;  /* 0x0000000109027824 */ /* 0x000fc600078e0202 */
[----:B------:R-:W-:Y:S01]  /*1860*/  SHF.R.S32.HI R26, RZ, 0x7, R5 ;  /* 0x00000007ff1a7819 */ /* 0x000fe20000011405 */
[----:B0-----:R-:W-:Y:S06]  /*1870*/  @!P2 BRA `(.L_x_12262) ;  /* 0x000000000048a947 */ /* 0x001fec0003800000 */
        /* <DEDUP_REMOVED lines=11> */
.L_x_12264:
[----:B------:R-:W-:-:S13]  /*1930*/  ISETP.NE.AND P0, PT, R3, 0x1, PT ;  /* 0x000000010300780c */ /* 0x000fda0003f05270 */
[----:B------:R-:W0:Y:S02]  /*1940*/  @P0 LDC.64 R4, c[0x0][0x9e8] ;  /* 0x00027a00ff040b82 */ /* 0x000e240000000a00 */
[----:B0-----:R-:W-:-:S05]  /*1950*/  @P0 IMAD.HI.U32 R4, R0, R4, RZ ;  /* 0x0000000400040227 */ /* 0x001fca00078e00ff */
[----:B------:R-:W-:-:S07]  /*1960*/  @P0 SHF.R.U32.HI R0, RZ, R5, R4 ;  /* 0x00000005ff000219 */ /* 0x000fce0000011604 */
.L_x_12265:
[----:B------:R-:W-:Y:S05]  /*1970*/  BSYNC B0 ;  /* 0x0000000000007941 */ /* 0x000fea0003800000 */
.L_x_12263:
[----:B------:R-:W-:-:S05]  /*1980*/  IMAD R5, R0, R3, R3 ;  /* 0x0000000300057224 */ /* 0x000fca00078e0203 */
[----:B------:R-:W-:-:S07]  /*1990*/  VIMNMX R2, R2, R5, PT ;  /* 0x0000000502027248 */ /* 0x000fce0003fe0100 */
.L_x_12262:
        /* <DEDUP_REMOVED lines=25> */
.L_x_12268:
[----:B------:R-:W-:-:S13]  /*1b30*/  ISETP.NE.AND P0, PT, R3, 0x1, PT ;  /* 0x000000010300780c */ /* 0x000fda0003f05270 */
[----:B------:R-:W0:Y:S02]  /*1b40*/  @P0 LDC.64 R4, c[0x0][0x9e8] ;  /* 0x00027a00ff040b82 */ /* 0x000e240000000a00 */
[----:B0-----:R-:W-:-:S05]  /*1b50*/  @P0 IMAD.HI.U32 R4, R0, R4, RZ ;  /* 0x0000000400040227 */ /* 0x001fca00078e00ff */
[----:B------:R-:W-:-:S07]  /*1b60*/  @P0 SHF.R.U32.HI R0, RZ, R5, R4 ;  /* 0x00000005ff000219 */ /* 0x000fce0000011604 */
.L_x_12269:
[----:B------:R-:W-:Y:S05]  /*1b70*/  BSYNC B0 ;  /* 0x0000000000007941 */ /* 0x000fea0003800000 */
.L_x_12267:
[----:B------:R-:W-:-:S05]  /*1b80*/  IMAD R3, R0, R3, RZ ;  /* 0x0000000300037224 */ /* 0x000fca00078e02ff */
[----:B------:R-:W-:-:S07]  /*1b90*/  VIMNMX R2, R2, R3, !PT ;  /* 0x0000000302027248 */ /* 0x000fce0007fe0100 */
.L_x_12266:
[----:B------:R-:W-:Y:S01]  /*1ba0*/  SHF.R.S32.HI R3, RZ, 0x1f, R2 ;  /* 0x0000001fff037819 */ /* 0x000fe20000011402 */
[----:B------:R-:W-:Y:S01]  /*1bb0*/  BSSY B0, `(.L_x_12270) ;  /* 0x000002a000007945 */ /* 0x000fe20003800000 */
[----:B------:R-:W-:Y:S01]  /*1bc0*/  LOP3.LUT R13, R12, 0xff, RZ, 0xc0, !PT ;  /* 0x000000ff0c0d7812 */ /* 0x000fe200078ec0ff */
[----:B------:R-:W-:Y:S01]  /*1bd0*/  IMAD.MOV.U32 R0, RZ, RZ, RZ ;  /* 0x000000ffff007224 */ /* 0x000fe200078e00ff */
[----:B------:R-:W-:Y:S02]  /*1be0*/  LEA.HI R3, R3, R2, RZ, 0x7 ;  /* 0x0000000203037211 */ /* 0x000fe400078f38ff */
        /* <DEDUP_REMOVED lines=38> */
.L_x_12271:
[----:B------:R-:W-:Y:S05]  /*1e50*/  BSYNC B0 ;  /* 0x0000000000007941 */ /* 0x000fea0003800000 */
.L_x_12270:
[----:B------:R-:W-:Y:S01]  /*1e60*/  IMAD R3, R13, R0, R9 ;  /* 0x000000000d037224 */ /* 0x000fe200078e0209 */
        /* <DEDUP_REMOVED lines=35> */
.L_x_12274:
[----:B------:R-:W-:Y:S05]  /*20a0*/  BSYNC B6 ;  /* 0x0000000000067941 */ /* 0x000fea0003800000 */
.L_x_12273:
        /* <DEDUP_REMOVED lines=20> */
.L_x_12276:
[----:B------:R-:W-:Y:S05]  /*21f0*/  BSYNC B6 ;  /* 0x0000000000067941 */ /* 0x000fea0003800000 */
.L_x_12275:
[----:B------:R-:W2:Y:S01]  /*2200*/  LDL.64 R32, [R1+0x10] ;  /* 0x0000100001207983 */ /* 0x000ea20000100a00 */
[----:B------:R-:W-:-:S03]  /*2210*/  ULDC.64 UR4, c[0x0][0x9f8] ;  /* 0x00027e0000047ab9 */ /* 0x000fc60000000a00 */
[----:B------:R-:W2:Y:S01]  /*2220*/  LDL.64 R20, [R1+0x10] ;  /* 0x0000100001147983 */ /* 0x000ea20000100a00 */
[----:B------:R-:W-:Y:S01]  /*2230*/  ISETP.NE.U32.AND P0, PT, RZ, UR4, PT ;  /* 0x00000004ff007c0c */ /* 0x000fe2000bf05070 */
[----:B------:R-:W-:Y:S01]  /*2240*/  IMAD.MOV.U32 R66, RZ, RZ, R28 ;  /* 0x000000ffff427224 */ /* 0x000fe200078e001c */
[----:B------:R-:W0:Y:S01]  /*2250*/  LDC.64 R58, c[0x0][0x3f8] ;  /* 0x0000fe00ff3a7b82 */ /* 0x000e220000000a00 */
[----:B------:R-:W3:Y:S01]  /*2260*/  LDL R12, [R1+0x2c] ;  /* 0x00002c00010c7983 */ /* 0x000ee20000100800 */
[----:B------:R-:W-:Y:S01]  /*2270*/  ISETP.NE.AND.EX P0, PT, RZ, UR5, PT, P0 ;  /* 0x00000005ff007c0c */ /* 0x000fe2000bf05300 */
[----:B------:R-:W-:Y:S01]  /*2280*/  VIADD R65, R18, 0x20 ;  /* 0x0000002012417836 */ /* 0x000fe20000000000 */
[----:B------:R-:W-:Y:S01]  /*2290*/  ULDC UR4, c[0x0][0x2f4] ;  /* 0x0000bd0000047ab9 */ /* 0x000fe20000000800 */
[----:B------:R-:W4:Y:S03]  /*22a0*/  LDL R8, [R1+0x7c] ;  /* 0x00007c0001087983 */ /* 0x000f260000100800 */
[----:B------:R-:W1:Y:S08]  /*22b0*/  LDC R53, c[0x0][0x3f4] ;  /* 0x0000fd00ff357b82 */ /* 0x000e700000000800 */
[----:B------:R-:W0:Y:S08]  /*22c0*/  @P0 LDC.64 R4, c[0x0][0x9f8] ;  /* 0x00027e00ff040b82 */ /* 0x000e300000000a00 */
[----:B------:R-:W1:Y:S01]  /*22d0*/  LDC.64 R56, c[0x0][0x408] ;  /* 0x00010200ff387b82 */ /* 0x000e620000000a00 */
[----:B0-----:R-:W-:-:S05]  /*22e0*/  @P0 IMAD.WIDE R4, R28, 0x4, R4 ;  /* 0x000000041c040825 */ /* 0x001fca00078e0204 */
[----:B------:R0:W4:Y:S01]  /*22f0*/  @P0 LDG.E R66, desc[UR40][R4.64] ;  /* 0x0000002804420981 */ /* 0x000122000c1e1900 */
[----:B------:R-:W-:Y:S01]  /*2300*/  ISETP.GE.AND P1, PT, R65, UR4, PT ;  /* 0x0000000441007c0c */ /* 0x000fe2000bf26270 */
[----:B------:R-:W1:Y:S01]  /*2310*/  S2R R28, SR_TID.X ;  /* 0x00000000001c7919 */ /* 0x000e620000002100 */
[----:B--2---:R-:W-:Y:S02]  /*2320*/  IMAD.MOV.U32 R20, RZ, RZ, R32 ;  /* 0x000000ffff147224 */ /* 0x004fe400078e0020 */
[----:B-1----:R-:W-:-:S03]  /*2330*/  VIADD R31, R28, 0xffffff80 ;  /* 0xffffff801c1f7836 */ /* 0x002fc60000000000 */
[----:B------:R-:W-:-:S05]  /*2340*/  SHF.R.S32.HI R21, RZ, 0x1f, R20 ;  /* 0x0000001fff157819 */ /* 0x000fca0000011414 */
[----:B------:R1:W-:Y:S04]  /*2350*/  STL [R1+0x14], R21 ;  /* 0x0000141501007387 */ /* 0x0003e80000100800 */
[----:B------:R-:W2:Y:S04]  /*2360*/  LDL R11, [R1+0x3c] ;  /* 0x00003c00010b7983 */ /* 0x000ea80000100800 */
[----:B------:R-:W2:Y:S01]  /*2370*/  LDL R10, [R1+0x8] ;  /* 0x00000800010a7983 */ /* 0x000ea20000100800 */
[----:B------:R-:W-:Y:S02]  /*2380*/  LEA.HI R28, R31, R31, RZ, 0x1 ;  /* 0x0000001f1f1c7211 */ /* 0x000fe400078f08ff */
[----:B------:R-:W-:-:S02]  /*2390*/  SEL R3, RZ, 0xffffffff, P1 ;  /* 0xffffffffff037807 */ /* 0x000fc40000800000 */
[----:B------:R-:W-:Y:S02]  /*23a0*/  SHF.R.S32.HI R28, RZ, 0x1, R28 ;  /* 0x00000001ff1c7819 */ /* 0x000fe4000001141c */
[C---:B------:R-:W-:Y:S01]  /*23b0*/  ISETP.GE.AND P0, PT, R18.reuse, UR4, PT ;  /* 0x0000000412007c0c */ /* 0x040fe2000bf06270 */
[----:B0-----:R-:W-:Y:S01]  /*23c0*/  IMAD.SHL.U32 R5, R3, 0x2, RZ ;  /* 0x0000000203057824 */ /* 0x001fe200078e00ff */
[----:B------:R-:W-:Y:S02]  /*23d0*/  SHF.R.S32.HI R3, RZ, 0x1f, R28 ;  /* 0x0000001fff037819 */ /* 0x000fe4000001141c */
[----:B------:R-:W-:Y:S02]  /*23e0*/  SEL R0, RZ, 0x1, P0 ;  /* 0x00000001ff007807 */ /* 0x000fe40000000000 */
[----:B------:R-:W-:Y:S01]  /*23f0*/  SHF.R.S32.HI R19, RZ, 0x1f, R18 ;  /* 0x0000001fff137819 */ /* 0x000fe20000011412 */
[----:B------:R-:W-:Y:S01]  /*2400*/  IMAD R4, R3, R58, RZ ;  /* 0x0000003a03047224 */ /* 0x000fe200078e02ff */
[----:B------:R-:W-:-:S02]  /*2410*/  ISETP.GE.AND P0, PT, R18, R53, PT ;  /* 0x000000351200720c */ /* 0x000fc40003f06270 */
[----:B------:R-:W-:Y:S01]  /*2420*/  ISETP.GE.AND P1, PT, R65, R53, PT ;  /* 0x000000354100720c */ /* 0x000fe20003f26270 */
[----:B------:R-:W0:Y:S01]  /*2430*/  S2R R30, SR_TID.X ;  /* 0x00000000001e7919 */ /* 0x000e220000002100 */
[----:B------:R-:W-:Y:S01]  /*2440*/  LOP3.LUT R0, R5, 0x2, R0, 0xe2, !PT ;  /* 0x0000000205007812 */ /* 0x000fe200078ee200 */
[----:B------:R-:W-:Y:S01]  /*2450*/  IMAD R6, R3, R56, RZ ;  /* 0x0000003803067224 */ /* 0x000fe200078e02ff */
[C---:B------:R-:W-:Y:S01]  /*2460*/  SEL R3, R53.reuse, RZ, P0 ;  /* 0x000000ff35037207 */ /* 0x040fe20000000000 */
[C---:B------:R-:W-:Y:S01]  /*2470*/  IMAD R5, R28.reuse, R59, R4 ;  /* 0x0000003b1c057224 */ /* 0x040fe200078e0204 */
[----:B------:R-:W-:Y:S01]  /*2480*/  SEL R4, R53, RZ, P1 ;  /* 0x000000ff35047207 */ /* 0x000fe20000800000 */
[----:B------:R-:W-:-:S04]  /*2490*/  IMAD.WIDE.U32 R44, R28, R58, R20 ;  /* 0x0000003a1c2c7225 */ /* 0x000fc800078e0014 */
[----:B------:R-:W-:-:S04]  /*24a0*/  IMAD.WIDE.U32 R42, R28, R58, R18 ;  /* 0x0000003a1c2a7225 */ /* 0x000fc800078e0012 */
[----:B------:R-:W-:Y:S02]  /*24b0*/  IMAD.IADD R45, R45, 0x1, R5 ;  /* 0x000000012d2d7824 */ /* 0x000fe400078e0205 */
[----:B------:R-:W-:Y:S02]  /*24c0*/  IMAD.IADD R43, R5, 0x1, R43 ;  /* 0x00000001052b7824 */ /* 0x000fe400078e022b */
[----:B------:R-:W-:Y:S02]  /*24d0*/  IMAD.IADD R3, R18, 0x1, R3 ;  /* 0x0000000112037824 */ /* 0x000fe400078e0203 */
[----:B------:R-:W-:Y:S02]  /*24e0*/  IMAD.IADD R5, R65, 0x1, R4 ;  /* 0x0000000141057824 */ /* 0x000fe400078e0204 */
[----:B------:R-:W-:Y:S01]  /*24f0*/  IMAD R9, R28, R57, R6 ;  /* 0x000000391c097224 */ /* 0x000fe200078e0206 */
[----:B------:R-:W-:Y:S02]  /*2500*/  SHF.R.S32.HI R4, RZ, 0x1f, R3 ;  /* 0x0000001fff047819 */ /* 0x000fe40000011403 */
[----:B------:R-:W-:-:S02]  /*2510*/  SHF.R.S32.HI R6, RZ, 0x1f, R5 ;  /* 0x0000001fff067819 */ /* 0x000fc40000011405 */
[----:B------:R-:W-:Y:S02]  /*2520*/  LEA.HI R63, R4, R3, RZ, 0x4 ;  /* 0x00000003043f7211 */ /* 0x000fe400078f20ff */
[----:B------:R-:W-:Y:S02]  /*2530*/  LEA.HI R62, R6, R5, RZ, 0x4 ;  /* 0x00000005063e7211 */ /* 0x000fe400078f20ff */
[----:B------:R-:W-:Y:S02]  /*2540*/  LEA.HI R3, R4, R3, RZ, 0x5 ;  /* 0x0000000304037211 */ /* 0x000fe400078f28ff */
[----:B------:R-:W-:Y:S01]  /*2550*/  LEA.HI R5, R6, R5, RZ, 0x5 ;  /* 0x0000000506057211 */ /* 0x000fe200078f28ff */
[----:B------:R-:W-:Y:S01]  /*2560*/  IMAD.WIDE.U32 R40, R28, R56, R20 ;  /* 0x000000381c287225 */ /* 0x000fe200078e0014 */
[----:B-----5:R-:W-:-:S03]  /*2570*/  SHF.R.S32.HI R7, RZ, 0x1f, R24 ;  /* 0x0000001fff077819 */ /* 0x020fc60000011418 */
[----:B------:R-:W-:Y:S01]  /*2580*/  IMAD.SHL.U32 R4, R3, 0x80, RZ ;  /* 0x0000008003047824 */ /* 0x000fe200078e00ff */
[C---:B---3--:R-:W-:Y:S01]  /*2590*/  LOP3.LUT R3, R12.reuse, 0x10, R63, 0xf8, !PT ;  /* 0x000000100c037812 */ /* 0x048fe200078ef83f */
[----:B------:R-:W-:Y:S01]  /*25a0*/  IMAD.SHL.U32 R6, R5, 0x80, RZ ;  /* 0x0000008005067824 */ /* 0x000fe200078e00ff */
[----:B------:R-:W-:Y:S01]  /*25b0*/  LOP3.LUT R5, R12, 0x10, R62, 0xf8, !PT ;  /* 0x000000100c057812 */ /* 0x000fe200078ef83e */
[----:B-1----:R-:W-:Y:S01]  /*25c0*/  IMAD.WIDE.U32 R20, R28, R56, R18 ;  /* 0x000000381c147225 */ /* 0x002fe200078e0012 */
[----:B------:R-:W-:Y:S02]  /*25d0*/  LEA.HI R12, R31, R31, RZ, 0x1 ;  /* 0x0000001f1f0c7211 */ /* 0x000fe400078f08ff */
[----:B------:R-:W-:Y:S02]  /*25e0*/  LOP3.LUT R4, R4, 0xfffff000, RZ, 0xc0, !PT ;  /* 0xfffff00004047812 */ /* 0x000fe400078ec0ff */
[----:B----4-:R-:W-:Y:S02]  /*25f0*/  LOP3.LUT R3, R3, R8, RZ, 0x3c, !PT ;  /* 0x0000000803037212 */ /* 0x010fe400078e3cff */
[----:B------:R-:W-:-:S02]  /*2600*/  LOP3.LUT R6, R6, 0xfffff000, RZ, 0xc0, !PT ;  /* 0xfffff00006067812 */ /* 0x000fc400078ec0ff */
[----:B------:R-:W-:Y:S01]  /*2610*/  LOP3.LUT R5, R5, R8, RZ, 0x3c, !PT ;  /* 0x0000000805057212 */ /* 0x000fe200078e3cff */
[----:B------:R-:W-:Y:S01]  /*2620*/  IMAD R8, R7, R58, RZ ;  /* 0x0000003a07087224 */ /* 0x000fe200078e02ff */
[----:B------:R-:W-:Y:S01]  /*2630*/  LOP3.LUT R12, R12, 0xfffffffe, RZ, 0xc0, !PT ;  /* 0xfffffffe0c0c7812 */ /* 0x000fe200078ec0ff */
[----:B------:R-:W-:Y:S02]  /*2640*/  IMAD.IADD R41, R41, 0x1, R9 ;  /* 0x0000000129297824 */ /* 0x000fe400078e0209 */
[----:B------:R-:W-:Y:S02]  /*2650*/  IMAD.IADD R21, R9, 0x1, R21 ;  /* 0x0000000109157824 */ /* 0x000fe400078e0215 */
[----:B------:R-:W-:Y:S02]  /*2660*/  IMAD R7, R7, R56, RZ ;  /* 0x0000003807077224 */ /* 0x000fe400078e02ff */
[----:B------:R-:W-:-:S04]  /*2670*/  IMAD.WIDE.U32 R44, R24, R58, R44 ;  /* 0x0000003a182c7225 */ /* 0x000fc800078e002c */
[----:B------:R-:W-:Y:S01]  /*2680*/  IMAD.WIDE.U32 R42, R24, R58, R42 ;  /* 0x0000003a182a7225 */ /* 0x000fe200078e002a */
[----:B------:R-:W-:-:S03]  /*2690*/  LOP3.LUT R52, R0, 0x1, RZ, 0xc0, !PT ;  /* 0x0000000100347812 */ /* 0x000fc600078ec0ff */
[C---:B------:R-:W-:Y:S02]  /*26a0*/  IMAD R7, R24.reuse, R57, R7 ;  /* 0x0000003918077224 */ /* 0x040fe400078e0207 */
[----:B------:R-:W-:Y:S01]  /*26b0*/  IMAD.WIDE.U32 R40, R24, R56, R40 ;  /* 0x0000003818287225 */ /* 0x000fe200078e0028 */
[----:B------:R-:W-:-:S03]  /*26c0*/  SHF.L.U64.HI R57, R56, 0x7, R57 ;  /* 0x0000000738397819 */ /* 0x000fc60000010239 */
[----:B------:R-:W-:Y:S02]  /*26d0*/  IMAD.IADD R12, R31, 0x1, -R12 ;  /* 0x000000011f0c7824 */ /* 0x000fe400078e0a0c */
[----:B------:R-:W-:Y:S01]  /*26e0*/  IMAD.WIDE.U32 R20, R24, R56, R20 ;  /* 0x0000003818147225 */ /* 0x000fe200078e0014 */
[----:B------:R-:W-:Y:S02]  /*26f0*/  LOP3.LUT R51, R0, 0x2, RZ, 0xc0, !PT ;  /* 0x0000000200337812 */ /* 0x000fe400078ec0ff */
[----:B------:R-:W-:Y:S01]  /*2700*/  SHF.R.S32.HI R50, RZ, 0x1f, R66 ;  /* 0x0000001fff327819 */ /* 0x000fe20000011442 */
[----:B------:R-:W-:Y:S01]  /*2710*/  IMAD.IADD R64, R64, 0x1, R29 ;  /* 0x0000000140407824 */ /* 0x000fe200078e021d */
[----:B------:R-:W-:Y:S01]  /*2720*/  LOP3.LUT R0, R62, 0xfffffff0, RZ, 0xc0, !PT ;  /* 0xfffffff03e007812 */ /* 0x000fe200078ec0ff */
[----:B------:R-:W-:Y:S02]  /*2730*/  IMAD.SHL.U32 R56, R56, 0x80, RZ ;  /* 0x0000008038387824 */ /* 0x000fe400078e00ff */
[----:B------:R-:W-:-:S02]  /*2740*/  IMAD R55, R12, 0xc0, R28 ;  /* 0x000000c00c377824 */ /* 0x000fc400078e021c */
[----:B------:R-:W-:Y:S02]  /*2750*/  IMAD.SHL.U32 R53, R53, 0x2, RZ ;  /* 0x0000000235357824 */ /* 0x000fe400078e00ff */
[----:B------:R-:W-:Y:S02]  /*2760*/  IMAD.IADD R47, R41, 0x1, R7 ;  /* 0x00000001292f7824 */ /* 0x000fe400078e0207 */
[----:B------:R-:W-:Y:S01]  /*2770*/  IMAD.IADD R46, R7, 0x1, R21 ;  /* 0x00000001072e7824 */ /* 0x000fe200078e0215 */
[--C-:B--2---:R-:W-:Y:S01]  /*2780*/  IADD3 R61, R3, R4, R11.reuse ;  /* 0x00000004033d7210 */ /* 0x104fe20007ffe00b */
[----:B------:R-:W-:Y:S01]  /*2790*/  IMAD R3, R24, R59, R8 ;  /* 0x0000003b18037224 */ /* 0x000fe200078e0208 */
[----:B------:R-:W-:Y:S02]  /*27a0*/  IADD3 R60, R5, R6, R11 ;  /* 0x00000006053c7210 */ /* 0x000fe40007ffe00b */
[----:B0-----:R-:W-:Y:S02]  /*27b0*/  SHF.R.U32.HI R11, RZ, 0x7, R30 ;  /* 0x00000007ff0b7819 */ /* 0x001fe4000001161e */
[----:B------:R-:W-:Y:S01]  /*27c0*/  ISETP.GE.AND P2, PT, R10, UR4, PT ;  /* 0x000000040a007c0c */ /* 0x000fe2000bf46270 */
[----:B------:R-:W-:Y:S01]  /*27d0*/  IMAD.IADD R49, R45, 0x1, R3 ;  /* 0x000000012d317824 */ /* 0x000fe200078e0203 */
[C---:B------:R-:W-:Y:S01]  /*27e0*/  SHF.L.U64.HI R59, R58.reuse, 0x7, R59 ;  /* 0x000000073a3b7819 */ /* 0x040fe2000001023b */
[----:B------:R-:W-:Y:S01]  /*27f0*/  IMAD.IADD R48, R3, 0x1, R43 ;  /* 0x0000000103307824 */ /* 0x000fe200078e022b */
[----:B------:R-:W-:Y:S01]  /*2800*/  P2R R67, PR, RZ, 0x4 ;  /* 0x00000004ff437803 */ /* 0x000fe20000000000 */
[----:B------:R-:W-:Y:S01]  /*2810*/  IMAD.SHL.U32 R58, R58, 0x80, RZ ;  /* 0x000000803a3a7824 */ /* 0x000fe200078e00ff */
[----:B------:R-:W-:Y:S01]  /*2820*/  LOP3.LUT R3, R63, 0xfffffff0, RZ, 0xc0, !PT ;  /* 0xfffffff03f037812 */ /* 0x000fe200078ec0ff */
[----:B------:R-:W-:-:S07]  /*2830*/  VIADD R54, R11, 0x8 ;  /* 0x000000080b367836 */ /* 0x000fce0000000000 */
.L_x_12319:
[----:B------:R-:W2:Y:S01]  /*2840*/  LDL R13, [R1+0x48] ;  /* 0x00004800010d7983 */ /* 0x000ea20000100800 */
        /* <DEDUP_REMOVED lines=31> */
[----:B------:R-:W-:Y:S01]  /*2a40*/  IMAD.IADD R69, R16, 0x1, R69 ;  /* 0x0000000110457824 */ /* 0x000fe200078e0245 */
[----:B0-----:R-:W-:Y:S07]  /*2a50*/  @!P3 BRA `(.L_x_12278) ;  /* 0x0000003c00d4b947 */ /* 0x001fee0003800000 */
[----:B------:R-:W-:Y:S01]  /*2a60*/  SHF.R.S32.HI R74, RZ, 0x1f, R75 ;  /* 0x0000001fff4a7819 */ /* 0x000fe2000001144b */
[----:B------:R-:W-:Y:S01]  /*2a70*/  ULDC.64 UR4, c[0x0][0x300] ;  /* 0x0000c00000047ab9 */ /* 0x000fe20000000a00 */
[----:B-----5:R-:W-:Y:S01]  /*2a80*/  SHF.R.S32.HI R71, RZ, 0x1f, R76 ;  /* 0x0000001fff477819 */ /* 0x020fe2000001144c */
[----:B------:R-:W-:Y:S01]  /*2a90*/  IMAD.WIDE.U32 R4, R75, UR4, RZ ;  /* 0x000000044b047c25 */ /* 0x000fe2000f8e00ff */
[----:B------:R-:W-:-:S03]  /*2aa0*/  ULDC.64 UR6, c[0x0][0x2e8] ;  /* 0x0000ba0000067ab9 */ /* 0x000fc60000000a00 */
[----:B------:R-:W-:Y:S02]  /*2ab0*/  IMAD R6, R74, UR4, RZ ;  /* 0x000000044a067c24 */ /* 0x000fe4000f8e02ff */
[-C--:B------:R-:W-:Y:S02]  /*2ac0*/  IMAD R8, R57, R2.reuse, RZ ;  /* 0x0000000239087224 */ /* 0x080fe400078e02ff */
[----:B------:R-:W-:Y:S01]  /*2ad0*/  IMAD R7, R75, UR5, R6 ;  /* 0x000000054b077c24 */ /* 0x000fe2000f8e0206 */
[----:B------:R-:W-:Y:S01]  /*2ae0*/  ULDC.64 UR4, c[0x0][0x310] ;  /* 0x0000c40000047ab9 */ /* 0x000fe20000000a00 */
[----:B------:R-:W-:Y:S02]  /*2af0*/  IMAD R6, R59, R2, RZ ;  /* 0x000000023b067224 */ /* 0x000fe400078e02ff */
        /* <DEDUP_REMOVED lines=8> */
[C---:B------:R-:W-:Y:S01]  /*2b80*/  IMAD.WIDE.U32 R4, R153.reuse, UR4, R4 ;  /* 0x0000000499047c25 */ /* 0x040fe2000f8e0004 */
[----:B------:R-:W-:Y:S02]  /*2b90*/  ULDC.U8 UR4, c[0x0][0x410] ;  /* 0x0001040000047ab9 */ /* 0x000fe40000000000 */
[----:B------:R-:W-:Y:S01]  /*2ba0*/  ISETP.NE.AND P3, PT, RZ, UR4, PT ;  /* 0x00000004ff007c0c */ /* 0x000fe2000bf65270 */
[----:B------:R-:W-:Y:S01]  /*2bb0*/  IMAD R79, R153, UR5, R5 ;  /* 0x00000005994f7c24 */ /* 0x000fe2000f8e0205 */
[----:B------:R-:W-:Y:S01]  /*2bc0*/  IADD3 R72, P4, R4, UR6, RZ ;  /* 0x0000000604487c10 */ /* 0x000fe2000ff9e0ff */
[----:B------:R-:W-:-:S02]  /*2bd0*/  IMAD R70, R2, -0x80, R27 ;  /* 0xffffff8002467824 */ /* 0x000fc400078e021b */
[----:B------:R-:W-:Y:S01]  /*2be0*/  IMAD R7, R7, R56, R8 ;  /* 0x0000003807077224 */ /* 0x000fe200078e0208 */
[----:B------:R-:W-:Y:S01]  /*2bf0*/  IADD3.X R79, R79, UR7, RZ, P4, !PT ;  /* 0x000000074f4f7c10 */ /* 0x000fe2000a7fe4ff */
[----:B------:R-:W-:Y:S01]  /*2c00*/  IMAD.WIDE.U32 R10, R58, R2, RZ ;  /* 0x000000023a0a7225 */ /* 0x000fe200078e00ff */
[----:B------:R-:W-:-:S03]  /*2c10*/  VIMNMX R70, R70, 0x80, PT ;  /* 0x0000008046467848 */ /* 0x000fc60003fe0100 */
[----:B------:R-:W-:-:S04]  /*2c20*/  IMAD.WIDE.U32 R12, R56, R2, RZ ;  /* 0x00000002380c7225 */ /* 0x000fc800078e00ff */
[----:B------:R-:W-:Y:S02]  /*2c30*/  IMAD.IADD R14, R11, 0x1, R9 ;  /* 0x000000010b0e7824 */ /* 0x000fe400078e0209 */
[----:B------:R-:W-:Y:S01]  /*2c40*/  IMAD.IADD R15, R13, 0x1, R7 ;  /* 0x000000010d0f7824 */ /* 0x000fe200078e0207 */
[----:B------:R-:W-:Y:S06]  /*2c50*/  @!P3 BRA `(.L_x_12279) ;  /* 0x000000180094b947 */ /* 0x000fec0003800000 */
[----:B------:R-:W0:Y:S01]  /*2c60*/  S2R R28, SR_TID.X ;  /* 0x00000000001c7919 */ /* 0x000e220000002100 */
[----:B------:R-:W-:Y:S01]  /*2c70*/  BSSY B1, `(.L_x_12280) ;  /* 0x0000024000017945 */ /* 0x000fe20003800000 */
[----:B------:R-:W-:Y:S02]  /*2c80*/  CS2R R8, SRZ ;  /* 0x0000000000087805 */ /* 0x000fe4000001ff00 */
[----:B------:R-:W-:Y:S02]  /*2c90*/  CS2R R30, SRZ ;  /* 0x00000000001e7805 */ /* 0x000fe4000001ff00 */
[----:B------:R-:W-:Y:S02]  /*2ca0*/  CS2R R34, SRZ ;  /* 0x0000000000227805 */ /* 0x000fe4000001ff00 */
[----:B------:R-:W-:Y:S02]  /*2cb0*/  CS2R R32, SRZ ;  /* 0x0000000000207805 */ /* 0x000fe4000001ff00 */
[----:B------:R-:W-:Y:S01]  /*2cc0*/  CS2R R36, SRZ ;  /* 0x0000000000247805 */ /* 0x000fe2000001ff00 */
[----:B0-----:R-:W-:-:S05]  /*2cd0*/  VIADD R28, R28, 0xffffff80 ;  /* 0xffffff801c1c7836 */ /* 0x001fca0000000000 */
[----:B------:R-:W-:-:S04]  /*2ce0*/  LEA.HI R28, R28, R28, RZ, 0x1 ;  /* 0x0000001c1c1c7211 */ /* 0x000fc800078f08ff */
[----:B------:R-:W-:-:S04]  /*2cf0*/  SHF.R.S32.HI R28, RZ, 0x1, R28 ;  /* 0x00000001ff1c7819 */ /* 0x000fc8000001141c */
[----:B------:R-:W-:Y:S02]  /*2d00*/  ISETP.GE.AND P4, PT, R28, R70, PT ;  /* 0x000000461c00720c */ /* 0x000fe40003f86270 */
[----:B------:R-:W-:-:S11]  /*2d10*/  CS2R R28, SRZ ;  /* 0x00000000001c7805 */ /* 0x000fd6000001ff00 */
[----:B------:R-:W-:Y:S05]  /*2d20*/  @P4 BRA `(.L_x_12281) ;  /* 0x0000000000604947 */ /* 0x000fea0003800000 */
[----:B------:R-:W2:Y:S01]  /*2d30*/  LDL.64 R80, [R1+0x10] ;  /* 0x0000100001507983 */ /* 0x000ea20000100a00 */
[----:B------:R-:W-:Y:S01]  /*2d40*/  ULDC.64 UR4, c[0x0][0x3e8] ;  /* 0x0000fa0000047ab9 */ /* 0x000fe20000000a00 */
[----:B------:R-:W-:Y:S02]  /*2d50*/  ULDC.64 UR6, c[0x0][0x400] ;  /* 0x0001000000067ab9 */ /* 0x000fe40000000a00 */
[----:B------:R-:W3:Y:S04]  /*2d60*/  LDL R39, [R1+0x34] ;  /* 0x0000340001277983 */ /* 0x000ee80000100800 */
[----:B------:R-:W4:Y:S01]  /*2d70*/  LDL R38, [R1+0x38] ;  /* 0x0000380001267983 */ /* 0x000f220000100800 */
[----:B------:R-:W-:Y:S02]  /*2d80*/  IADD3 R10, P3, P5, R44, UR4, R10 ;  /* 0x000000042c0a7c10 */ /* 0x000fe4000fd7e00a */
[----:B------:R-:W-:-:S02]  /*2d90*/  CS2R R34, SRZ ;  /* 0x0000000000227805 */ /* 0x000fc4000001ff00 */
[----:B------:R-:W-:Y:S02]  /*2da0*/  CS2R R36, SRZ ;  /* 0x0000000000247805 */ /* 0x000fe4000001ff00 */
[----:B------:R-:W-:Y:S02]  /*2db0*/  IADD3.X R11, R49, UR5, R14, P3, P5 ;  /* 0x00000005310b7c10 */ /* 0x000fe40009fea40e */
[----:B------:R-:W-:-:S04]  /*2dc0*/  IADD3 R12, P3, P5, R40, UR6, R12 ;  /* 0x00000006280c7c10 */ /* 0x000fc8000fd7e00c */
[----:B------:R-:W-:Y:S02]  /*2dd0*/  IADD3.X R13, R47, UR7, R15, P3, P5 ;  /* 0x000000072f0d7c10 */ /* 0x000fe40009fea40f */
[----:B------:R-:W-:Y:S02]  /*2de0*/  CS2R R30, SRZ ;  /* 0x00000000001e7805 */ /* 0x000fe4000001ff00 */
[----:B------:R-:W-:Y:S02]  /*2df0*/  CS2R R8, SRZ ;  /* 0x0000000000087805 */ /* 0x000fe4000001ff00 */
[----:B------:R-:W-:Y:S02]  /*2e00*/  CS2R R32, SRZ ;  /* 0x0000000000207805 */ /* 0x000fe4000001ff00 */
[----:B------:R-:W-:Y:S02]  /*2e10*/  CS2R R28, SRZ ;  /* 0x00000000001c7805 */ /* 0x000fe4000001ff00 */
[----:B--2---:R-:W-:-:S02]  /*2e20*/  ISETP.GE.AND P5, PT, R80, R78, PT ;  /* 0x0000004e5000720c */ /* 0x004fc40003fa6270 */
[----:B---3--:R-:W-:-:S11]  /*2e30*/  ISETP.GE.AND P3, PT, R39, R78, PT ;  /* 0x0000004e2700720c */ /* 0x008fd60003f66270 */
[----:B------:R0:W5:Y:S04]  /*2e40*/  @!P5 LDG.E.64 R34, desc[UR40][R10.64] ;  /* 0x000000280a22d981 */ /* 0x000168000c1e1b00 */
[----:B------:R0:W5:Y:S01]  /*2e50*/  @!P5 LDG.E.64 R36, desc[UR40][R12.64] ;  /* 0x000000280c24d981 */ /* 0x000162000c1e1b00 */
[----:B----4-:R-:W-:-:S03]  /*2e60*/  ISETP.GE.AND P5, PT, R38, R78, PT ;  /* 0x0000004e2600720c */ /* 0x010fc60003fa6270 */
[----:B------:R0:W5:Y:S04]  /*2e70*/  @!P3 LDG.E.64 R30, desc[UR40][R10.64+0x10] ;  /* 0x000010280a1eb981 */ /* 0x000168000c1e1b00 */
[----:B------:R0:W5:Y:S06]  /*2e80*/  @!P3 LDG.E.64 R32, desc[UR40][R12.64+0x10] ;  /* 0x000010280c20b981 */ /* 0x00016c000c1e1b00 */
[----:B------:R0:W5:Y:S04]  /*2e90*/  @!P5 LDG.E.64 R8, desc[UR40][R10.64+0x20] ;  /* 0x000020280a08d981 */ /* 0x000168000c1e1b00 */
[----:B------:R0:W5:Y:S02]  /*2ea0*/  @!P5 LDG.E.64 R28, desc[UR40][R12.64+0x20] ;  /* 0x000020280c1cd981 */ /* 0x000164000c1e1b00 */
.L_x_12281:
[----:B------:R-:W-:Y:S05]  /*2eb0*/  BSYNC B1 ;  /* 0x0000000000017941 */ /* 0x000fea0003800000 */
.L_x_12280:
        /* <DEDUP_REMOVED lines=10> */
.L_x_12282:
[----:B------:R-:W2:Y:S01]  /*2f60*/  LDL R4, [R1+0xc] ;  /* 0x00000c0001047983 */ /* 0x000ea20000100800 */
[----:B------:R-:W-:Y:S01]  /*2f70*/  IMAD R68, R23, 0x8, R16 ;  /* 0x0000000817447824 */ /* 0x000fe200078e0210 */
[----:B------:R-:W-:Y:S01]  /*2f80*/  BSSY B1, `(.L_x_12283) ;  /* 0x0000004000017945 */ /* 0x000fe20003800000 */
[----:B--2---:R-:W-:-:S04]  /*2f90*/  SHF.L.U32 R77, R4, 0x1f, RZ ;  /* 0x0000001f044d7819 */ /* 0x004fc800000006ff */
[----:B------:R-:W1:Y:S02]  /*2fa0*/  SYNCS.PHASECHK.TRANS64.TRYWAIT P5, [R68+URZ+0x19c90], R77 ;  /* 0x019c904d440075a7 */ /* 0x000e6400080a017f */
[----:B-1----:R-:W-:Y:S05]  /*2fb0*/  @!P5 BRA `(.L_x_12284) ;  /* 0x000002340084d947 */ /* 0x002fea0003800000 */
.L_x_12627:
[----:B------:R-:W-:Y:S05]  /*2fc0*/  BSYNC B1 ;  /* 0x0000000000017941 */ /* 0x000fea0003800000 */
.L_x_12283:
[----:B------:R-:W-:-:S03]  /*2fd0*/  UMOV UR4, 0xffffffff ;  /* 0xffffffff00047882 */ /* 0x000fc60000000000 */
[----:B------:R-:W-:Y:S05]  /*2fe0*/  BRA.DIV UR4, `(.L_x_12285) ;  /* 0x00000236048c7947 */ /* 0x000fea000b800000 */
[----:B------:R-:W2:Y:S04]  /*2ff0*/  SHFL.IDX PT, R79, R79, RZ, 0x1e1f ;  /* 0x001e1fff4f4f7589 */ /* 0x000ea800000e0000 */
[----:B------:R3:W4:Y:S02]  /*3000*/  SHFL.IDX PT, R14, R72, RZ, 0x1e1f ;  /* 0x001e1fff480e7589 */ /* 0x00072400000e0000 */
.L_x_12631:
[----:B------:R-:W-:Y:S05]  /*3010*/  @P4 BRA `(.L_x_12286) ;  /* 0x0000003c00584947 */ /* 0x000fea0003800000 */
[----:B------:R-:W-:Y:S01]  /*3020*/  ISETP.NE.AND P4, PT, R52, RZ, PT ;  /* 0x000000ff3400720c */ /* 0x000fe20003f85270 */
[----:B------:R-:W-:-:S12]  /*3030*/  BSSY B1, `(.L_x_12287) ;  /* 0x0000076000017945 */ /* 0x000fd80003800000 */
[----:B------:R-:W-:Y:S05]  /*3040*/  @!P4 BRA `(.L_x_12288) ;  /* 0x0000000400d0c947 */ /* 0x000fea0003800000 */
[----:B0-----:R-:W5:Y:S01]  /*3050*/  LDL.64 R12, [R1+0x10] ;  /* 0x00001000010c7983 */ /* 0x001f620000100a00 */
[----:B----4-:R-:W-:Y:S01]  /*3060*/  IADD3 R10, P4, R18, R14, RZ ;  /* 0x0000000e120a7210 */ /* 0x010fe20007f9e0ff */
[----:B------:R-:W-:Y:S02]  /*3070*/  BSSY B2, `(.L_x_12289) ;  /* 0x0000070000027945 */ /* 0x000fe40003800000 */
[----:B------:R0:W4:Y:S02]  /*3080*/  LDS.128 R4, [R69+0x13800] ;  /* 0x0138000045047984 */ /* 0x0001240000000c00 */
[----:B--2---:R-:W-:Y:S01]  /*3090*/  IMAD.X R11, R79, 0x1, R19, P4 ;  /* 0x000000014f0b7824 */ /* 0x004fe200020e0613 */
[----:B-----5:R-:W-:-:S13]  /*30a0*/  ISETP.GE.AND P5, PT, R12, R78, PT ;  /* 0x0000004e0c00720c */ /* 0x020fda0003fa6270 */
[----:B0---4-:R-:W-:Y:S05]  /*30b0*/  @P5 BRA `(.L_x_12290) ;  /* 0x0000000400ac5947 */ /* 0x011fea0003800000 */
        /* <DEDUP_REMOVED lines=51> */
[----:B------:R-:W-:Y:S01]  /*33f0*/  HADD2.F32 R34, -RZ, R15.H0_H0 ;  /* 0x2000000fff227230 */ /* 0x000fe20000004100 */
[----:B------:R-:W-:Y:S01]  /*3400*/  F2FP.SATFINITE.E4M3.F32.PACK_AB_MERGE_C R5, R5, R4, R36 ;  /* 0x000000040505723e */ /* 0x000fe20004807024 */
[----:B------:R-:W-:-:S02]  /*3410*/  HADD2.F32 R15, -RZ, R81.H1_H1 ;  /* 0x30000051ff0f7230 */ /* 0x000fc40000004100 */
[-C--:B------:R-:W-:Y:S01]  /*3420*/  FMUL.FTZ R83, R35, R82.reuse ;  /* 0x0000005223537220 */ /* 0x080fe20000410000 */
[----:B------:R-:W-:Y:S02]  /*3430*/  HADD2.F32 R81, -RZ, R81.H0_H0 ;  /* 0x20000051ff517230 */ /* 0x000fe40000004100 */
[----:B------:R-:W-:Y:S01]  /*3440*/  FMUL.FTZ R82, R34, R82 ;  /* 0x0000005222527220 */ /* 0x000fe20000410000 */
[-C--:B------:R-:W-:Y:S01]  /*3450*/  FFMA.FTZ R84, R37, R15.reuse, -R84 ;  /* 0x0000000f25547223 */ /* 0x080fe20000010854 */
[----:B------:R-:W-:Y:S01]  /*3460*/  FFMA.FTZ R85, R72, R15, R85 ;  /* 0x0000000f48557223 */ /* 0x000fe20000010055 */
[----:B------:R-:W-:Y:S01]  /*3470*/  FFMA.FTZ R15, R34, R81, -R83 ;  /* 0x00000051220f7223 */ /* 0x000fe20000010853 */
[----:B------:R-:W-:Y:S01]  /*3480*/  F2FP.F16.E4M3.UNPACK_B R37, R7.H1 ;  /* 0x00000007ff25723e */ /* 0x000fe200030006ff */
[----:B------:R-:W-:Y:S01]  /*3490*/  FFMA.FTZ R34, R35, R81, R82 ;  /* 0x0000005123227223 */ /* 0x000fe20000010052 */
[-C--:B------:R-:W-:Y:S02]  /*34a0*/  F2FP.F16.E4M3.UNPACK_B R81, R13.reuse.H1 ;  /* 0x0000000dff51723e */ /* 0x080fe400030006ff */
        /* <DEDUP_REMOVED lines=15> */
[----:B------:R-:W-:Y:S01]  /*35a0*/  HADD2.F32 R86, -RZ, R13.H1_H1 ;  /* 0x3000000dff567230 */ /* 0x000fe20000004100 */
[----:B------:R-:W-:Y:S01]  /*35b0*/  F2FP.F16.E4M3.UNPACK_B R84, R7 ;  /* 0x00000007ff54723e */ /* 0x000fe200020006ff */
[----:B------:R-:W-:Y:S01]  /*35c0*/  FFMA.FTZ R7, R85, R87, R92 ;  /* 0x0000005755077223 */ /* 0x000fe2000001005c */
[-C--:B------:R-:W-:Y:S01]  /*35d0*/  FMUL.FTZ R90, R82, R89.reuse ;  /* 0x00000059525a7220 */ /* 0x080fe20000410000 */
[----:B------:R-:W-:Y:S01]  /*35e0*/  F2FP.F16.E4M3.UNPACK_B R6, R6 ;  /* 0x00000006ff06723e */ /* 0x000fe200020006ff */
[----:B------:R-:W-:Y:S01]  /*35f0*/  FMUL.FTZ R91, R83, R89 ;  /* 0x00000059535b7220 */ /* 0x000fe20000410000 */
[----:B------:R-:W-:-:S02]  /*3600*/  HADD2.F32 R85, -RZ, R81.H0_H0 ;  /* 0x20000051ff557230 */ /* 0x000fc40000004100 */
[-C--:B------:R-:W-:Y:S01]  /*3610*/  FFMA.FTZ R87, R83, R86.reuse, R90 ;  /* 0x0000005653577223 */ /* 0x080fe2000001005a */
[--C-:B------:R-:W-:Y:S02]  /*3620*/  HADD2.F32 R83, -RZ, R84.reuse.H0_H0 ;  /* 0x20000054ff537230 */ /* 0x100fe40000004100 */
[----:B------:R-:W-:Y:S01]  /*3630*/  FFMA.FTZ R82, R82, R86, -R91 ;  /* 0x0000005652527223 */ /* 0x000fe2000001085b */
[----:B------:R-:W-:Y:S01]  /*3640*/  HADD2.F32 R84, -RZ, R84.H1_H1 ;  /* 0x30000054ff547230 */ /* 0x000fe20000004100 */
[----:B------:R-:W-:Y:S01]  /*3650*/  F2FP.SATFINITE.E4M3.F32.PACK_AB_MERGE_C R7, R7, R12, RZ ;  /* 0x0000000c0707723e */ /* 0x000fe200048070ff */
        /* <DEDUP_REMOVED lines=17> */
.L_x_12290:
[----:B------:R-:W-:Y:S05]  /*3770*/  BSYNC B2 ;  /* 0x0000000000027941 */ /* 0x000fea0003800000 */
.L_x_12289:
[----:B------:R0:W-:Y:S02]  /*3780*/  ST.E.128 desc[UR40][R10.64], R4 ;  /* 0x000000040a007985 */ /* 0x0001e4000c101d28 */
.L_x_12288:
[----:B------:R-:W-:Y:S05]  /*3790*/  BSYNC B1 ;  /* 0x0000000000017941 */ /* 0x000fea0003800000 */
.L_x_12287:
[----:B------:R-:W-:Y:S01]  /*37a0*/  ISETP.NE.AND P4, PT, R51, RZ, PT ;  /* 0x000000ff3300720c */ /* 0x000fe20003f85270 */
[----:B------:R-:W-:-:S12]  /*37b0*/  BSSY B1, `(.L_x_12291) ;  /* 0x0000078000017945 */ /* 0x000fd80003800000 */
[----:B------:R-:W-:Y:S05]  /*37c0*/  @!P4 BRA `(.L_x_12292) ;  /* 0x0000000400d8c947 */ /* 0x000fea0003800000 */
[----:B0-----:R-:W5:Y:S04]  /*37d0*/  LDL R5, [R1+0x34] ;  /* 0x0000340001057983 */ /* 0x001f680000100800 */
[----:B------:R-:W2:Y:S01]  /*37e0*/  LDL R4, [R1+0x1c] ;  /* 0x00001c0001047983 */ /* 0x000ea20000100800 */
[----:B------:R-:W-:Y:S01]  /*37f0*/  BSSY B2, `(.L_x_12293) ;  /* 0x0000072000027945 */ /* 0x000fe20003800000 */
[----:B-----5:R-:W-:Y:S01]  /*3800*/  ISETP.GE.AND P5, PT, R5, R78, PT ;  /* 0x0000004e0500720c */ /* 0x020fe20003fa6270 */
[----:B--2---:R-:W-:Y:S02]  /*3810*/  IMAD.SHL.U32 R11, R4, 0x10, RZ ;  /* 0x00000010040b7824 */ /* 0x004fe400078e00ff */
[----:B------:R0:W2:Y:S03]  /*3820*/  LDS.128 R4, [R69+0x14800] ;  /* 0x0148000045047984 */ /* 0x0000a60000000c00 */
[----:B----4-:R-:W-:-:S04]  /*3830*/  IADD3 R10, P4, R14, R11, RZ ;  /* 0x0000000b0e0a7210 */ /* 0x010fc80007f9e0ff */
[----:B------:R-:W-:-:S03]  /*3840*/  LEA.HI.X.SX32 R11, R11, R79, 0x1, P4 ;  /* 0x0000004f0b0b7211 */ /* 0x000fc600020f0eff */
[----:B0-----:R-:W-:Y:S06]  /*3850*/  @P5 BRA `(.L_x_12294) ;  /* 0x0000000400ac5947 */ /* 0x001fec0003800000 */
[----:B------:R-:W-:Y:S02]  /*3860*/  SHF.R.U32.HI R15, RZ, 0x8, R31 ;  /* 0x00000008ff0f7819 */ /* 0x000fe4000001161f */
[----:B------:R-:W-:Y:S02]  /*3870*/  SHF.R.U32.HI R30, RZ, 0x18, R33 ;  /* 0x00000018ff1e7819 */ /* 0x000fe40000011621 */
[----:B------:R-:W-:Y:S02]  /*3880*/  LOP3.LUT R13, R33, 0xff, RZ, 0xc0, !PT ;  /* 0x000000ff210d7812 */ /* 0x000fe400078ec0ff */
        /* <DEDUP_REMOVED lines=64> */
[----:B---3--:R-:W-:Y:S01]  /*3c90*/  HADD2.F32 R72, -RZ, R81.H1_H1 ;  /* 0x30000051ff487230 */ /* 0x008fe20000004100 */
        /* <DEDUP_REMOVED lines=39> */
.L_x_12294:
[----:B------:R-:W-:Y:S05]  /*3f10*/  BSYNC B2 ;  /* 0x0000000000027941 */ /* 0x000fea0003800000 */
.L_x_12293:
[----:B--2---:R0:W-:Y:S02]  /*3f20*/  ST.E.128 desc[UR40][R10.64], R4 ;  /* 0x000000040a007985 */ /* 0x0041e4000c101d28 */
.L_x_12292:
[----:B------:R-:W-:Y:S05]  /*3f30*/  BSYNC B1 ;  /* 0x0000000000017941 */ /* 0x000fea0003800000 */
.L_x_12291:
[----:B------:R-:W-:-:S13]  /*3f40*/  ISETP.NE.AND P4, PT, R67, RZ, PT ;  /* 0x000000ff4300720c */ /* 0x000fda0003f85270 */
[----:B------:R-:W-:Y:S05]  /*3f50*/  @P4 BRA `(.L_x_12286) ;  /* 0x0000002c00884947 */ /* 0x000fea0003800000 */
[----:B0-----:R-:W4:Y:S04]  /*3f60*/  LDL R4, [R1+0x8] ;  /* 0x0000080001047983 */ /* 0x001f280000100800 */
[----:B------:R-:W5:Y:S04]  /*3f70*/  LDL R13, [R1+0x38] ;  /* 0x00003800010d7983 */ /* 0x000f680000100800 */
[----:B------:R-:W2:Y:S01]  /*3f80*/  LDL R12, [R1+0x30] ;  /* 0x00003000010c7983 */ /* 0x000ea20000100800 */
[----:B------:R-:W-:Y:S01]  /*3f90*/  BSSY B1, `(.L_x_12295) ;  /* 0x000006f000017945 */ /* 0x000fe20003800000 */
[----:B----4-:R-:W-:-:S02]  /*3fa0*/  IADD3 R10, P4, R4, R14, RZ ;  /* 0x0000000e040a7210 */ /* 0x010fc40007f9e0ff */
[----:B------:R0:W4:Y:S01]  /*3fb0*/  LDS.128 R4, [R69+0x15800] ;  /* 0x0158000045047984 */ /* 0x0001220000000c00 */
[----:B-----5:R-:W-:Y:S02]  /*3fc0*/  ISETP.GE.AND P5, PT, R13, R78, PT ;  /* 0x0000004e0d00720c */ /* 0x020fe40003fa6270 */
[----:B--2---:R-:W-:-:S11]  /*3fd0*/  IMAD.X R11, R79, 0x1, R12, P4 ;  /* 0x000000014f0b7824 */ /* 0x004fd600020e060c */
[----:B0-----:R-:W-:Y:S05]  /*3fe0*/  @P5 BRA `(.L_x_12296) ;  /* 0x0000000400a45947 */ /* 0x001fea0003800000 */
        /* <DEDUP_REMOVED lines=10> */
[----:B----4-:R-:W-:Y:S01]  /*4090*/  IMAD.MOV.U32 R12, RZ, RZ, R4 ;  /* 0x000000ffff0c7224 */ /* 0x010fe200078e0004 */
        /* <DEDUP_REMOVED lines=42> */
[-C--:B------:R-:W-:Y:S01]  /*4340*/  FMUL.FTZ R30, R14, R39.reuse ;  /* 0x000000270e1e7220 */ /* 0x080fe20000410000 */
[----:B------:R-:W-:Y:S01]  /*4350*/  FMUL.FTZ R39, R13, R39 ;  /* 0x000000270d277220 */ /* 0x000fe20000410000 */
[-C--:B------:R-:W-:Y:S01]  /*4360*/  FFMA.FTZ R15, R15, R12.reuse, -R32 ;  /* 0x0000000c0f0f7223 */ /* 0x080fe20000010820 */
[----:B------:R-:W-:Y:S01]  /*4370*/  FFMA.FTZ R28, R28, R12, R29 ;  /* 0x0000000c1c1c7223 */ /* 0x000fe2000001001d */
[-C--:B------:R-:W-:Y:S01]  /*4380*/  FFMA.FTZ R12, R13, R38.reuse, -R30 ;  /* 0x000000260d0c7223 */ /* 0x080fe2000001081e */
[----:B------:R-:W-:Y:S01]  /*4390*/  FFMA.FTZ R13, R14, R38, R39 ;  /* 0x000000260e0d7223 */ /* 0x000fe20000010027 */
[----:B------:R-:W-:Y:S01]  /*43a0*/  F2FP.F16.E4M3.UNPACK_B R29, R7.H1 ;  /* 0x00000007ff1d723e */ /* 0x000fe200030006ff */
[--C-:B------:R-:W-:Y:S01]  /*43b0*/  HADD2.F32 R37, -RZ, R35.reuse.H1_H1 ;  /* 0x30000023ff257230 */ /* 0x100fe20000004100 */
[----:B------:R-:W-:Y:S01]  /*43c0*/  F2FP.SATFINITE.E4M3.F32.PACK_AB_MERGE_C R14, R34, R33, RZ ;  /* 0x00000021220e723e */ /* 0x000fe200048070ff */
[----:B------:R-:W-:Y:S01]  /*43d0*/  HADD2.F32 R35, -RZ, R35.H0_H0 ;  /* 0x20000023ff237230 */ /* 0x000fe20000004100 */
[----:B------:R-:W-:Y:S01]  /*43e0*/  F2FP.SATFINITE.E4M3.F32.PACK_AB_MERGE_C R15, R28, R15, RZ ;  /* 0x0000000f1c0f723e */ /* 0x000fe200048070ff */
[--C-:B------:R-:W-:Y:S01]  /*43f0*/  HADD2.F32 R30, -RZ, R29.reuse.H0_H0 ;  /* 0x2000001dff1e7230 */ /* 0x100fe20000004100 */
[----:B------:R-:W-:Y:S01]  /*4400*/  F2FP.F16.E4M3.UNPACK_B R28, R6.H1 ;  /* 0x00000006ff1c723e */ /* 0x000fe200030006ff */
[----:B------:R-:W-:Y:S01]  /*4410*/  HADD2.F32 R29, -RZ, R29.H1_H1 ;  /* 0x3000001dff1d7230 */ /* 0x000fe20000004100 */
[----:B------:R-:W-:-:S02]  /*4420*/  F2FP.F16.E4M3.UNPACK_B R34, R9 ;  /* 0x00000009ff22723e */ /* 0x000fc400020006ff */
[----:B------:R-:W-:Y:S01]  /*4430*/  F2FP.F16.E4M3.UNPACK_B R32, R8.H1 ;  /* 0x00000008ff20723e */ /* 0x000fe200030006ff */
[----:B------:R-:W-:Y:S02]  /*4440*/  HADD2.F32 R9, -RZ, R28.H1_H1 ;  /* 0x3000001cff097230 */ /* 0x000fe40000004100 */
[-C--:B------:R-:W-:Y:S01]  /*4450*/  FMUL.FTZ R39, R29, R37.reuse ;  /* 0x000000251d277220 */ /* 0x080fe20000410000 */
[----:B------:R-:W-:Y:S02]  /*4460*/  HADD2.F32 R36, -RZ, R34.H1_H1 ;  /* 0x30000022ff247230 */ /* 0x000fe40000004100 */
[----:B------:R-:W-:Y:S01]  /*4470*/  FMUL.FTZ R38, R30, R37 ;  /* 0x000000251e267220 */ /* 0x000fe20000410000 */
[----:B------:R-:W-:Y:S01]  /*4480*/  HADD2.F32 R28, -RZ, R28.H0_H0 ;  /* 0x2000001cff1c7230 */ /* 0x000fe20000004100 */
[----:B------:R-:W-:Y:S01]  /*4490*/  F2FP.F16.E4M3.UNPACK_B R7, R7 ;  /* 0x00000007ff07723e */ /* 0x000fe200020006ff */
[----:B------:R-:W-:Y:S02]  /*44a0*/  HADD2.F32 R8, -RZ, R31.H1_H1 ;  /* 0x3000001fff087230 */ /* 0x000fe40000004100 */
[----:B------:R-:W-:Y:S01]  /*44b0*/  FMUL.FTZ R37, R9, R36 ;  /* 0x0000002409257220 */ /* 0x000fe20000410000 */
[----:B------:R-:W-:Y:S01]  /*44c0*/  F2FP.F16.E4M3.UNPACK_B R6, R6 ;  /* 0x00000006ff06723e */ /* 0x000fe200020006ff */
[----:B------:R-:W-:Y:S01]  /*44d0*/  FMUL.FTZ R36, R28, R36 ;  /* 0x000000241c247220 */ /* 0x000fe20000410000 */
[----:B------:R-:W-:-:S02]  /*44e0*/  HADD2.F32 R33, -RZ, R32.H1_H1 ;  /* 0x30000020ff217230 */ /* 0x000fc40000004100 */
[-C--:B------:R-:W-:Y:S01]  /*44f0*/  FFMA.FTZ R37, R28, R8.reuse, -R37 ;  /* 0x000000081c257223 */ /* 0x080fe20000010825 */
[----:B------:R-:W-:Y:S02]  /*4500*/  HADD2.F32 R34, -RZ, R34.H0_H0 ;  /* 0x20000022ff227230 */ /* 0x000fe40000004100 */
[----:B------:R-:W-:Y:S01]  /*4510*/  FFMA.FTZ R36, R9, R8, R36 ;  /* 0x0000000809247223 */ /* 0x000fe20000010024 */
[--C-:B------:R-:W-:Y:S02]  /*4520*/  HADD2.F32 R8, -RZ, R7.reuse.H0_H0 ;  /* 0x20000007ff087230 */ /* 0x100fe40000004100 */
[-C--:B------:R-:W-:Y:S01]  /*4530*/  FFMA.FTZ R39, R30, R33.reuse, -R39 ;  /* 0x000000211e277223 */ /* 0x080fe20000010827 */
[----:B------:R-:W-:Y:S02]  /*4540*/  HADD2.F32 R9, -RZ, R7.H1_H1 ;  /* 0x30000007ff097230 */ /* 0x000fe40000004100 */
[----:B------:R-:W-:Y:S01]  /*4550*/  FFMA.FTZ R38, R29, R33, R38 ;  /* 0x000000211d267223 */ /* 0x000fe20000010026 */
[----:B------:R-:W-:-:S02]  /*4560*/  HADD2.F32 R7, -RZ, R6.H0_H0 ;  /* 0x20000006ff077230 */ /* 0x000fc40000004100 */
[-C--:B------:R-:W-:Y:S01]  /*4570*/  FMUL.FTZ R30, R8, R35.reuse ;  /* 0x00000023081e7220 */ /* 0x080fe20000410000 */
[----:B------:R-:W-:Y:S02]  /*4580*/  HADD2.F32 R6, -RZ, R6.H1_H1 ;  /* 0x30000006ff067230 */ /* 0x000fe40000004100 */
[----:B------:R-:W-:Y:S01]  /*4590*/  FMUL.FTZ R33, R9, R35 ;  /* 0x0000002309217220 */ /* 0x000fe20000410000 */
[----:B------:R-:W-:Y:S02]  /*45a0*/  HADD2.F32 R32, -RZ, R32.H0_H0 ;  /* 0x20000020ff207230 */ /* 0x000fe40000004100 */
        /* <DEDUP_REMOVED lines=13> */
.L_x_12296:
[----:B------:R-:W-:Y:S05]  /*4680*/  BSYNC B1 ;  /* 0x0000000000017941 */ /* 0x000fea0003800000 */
.L_x_12295:
[----:B----4-:R0:W-:Y:S01]  /*4690*/  ST.E.128 desc[UR40][R10.64], R4 ;  /* 0x000000040a007985 */ /* 0x0101e2000c101d28 */
[----:B------:R-:W-:Y:S05]  /*46a0*/  BRA `(.L_x_12286) ;  /* 0x0000002400b47947 */ /* 0x000fea0003800000 */
.L_x_12279:
        /* <DEDUP_REMOVED lines=15> */
[----:B------:R-:W-:Y:S01]  /*47a0*/  ULDC.64 UR4, c[0x0][0x3e8] ;  /* 0x0000fa0000047ab9 */ /* 0x000fe20000000a00 */
[----:B------:R-:W-:Y:S01]  /*47b0*/  ULDC.64 UR6, c[0x0][0x400] ;  /* 0x0001000000067ab9 */ /* 0x000fe20000000a00 */
[----:B------:R-:W-:Y:S02]  /*47c0*/  IADD3 R10, P3, P5, R42, UR4, R10 ;  /* 0x000000042a0a7c10 */ /* 0x000fe4000fd7e00a */
[----:B------:R-:W-:Y:S02]  /*47d0*/  CS2R R6, SRZ ;  /* 0x0000000000067805 */ /* 0x000fe4000001ff00 */
[----:B------:R-:W-:Y:S02]  /*47e0*/  CS2R R4, SRZ ;  /* 0x0000000000047805 */ /* 0x000fe4000001ff00 */
[----:B------:R-:W-:Y:S02]  /*47f0*/  CS2R R34, SRZ ;  /* 0x0000000000227805 */ /* 0x000fe4000001ff00 */
[----:B------:R-:W-:-:S02]  /*4800*/  IADD3.X R11, R48, UR5, R14, P3, P5 ;  /* 0x00000005300b7c10 */ /* 0x000fc40009fea40e */
[----:B------:R-:W-:Y:S02]  /*4810*/  CS2R R32, SRZ ;  /* 0x0000000000207805 */ /* 0x000fe4000001ff00 */
[----:B------:R-:W-:-:S04]  /*4820*/  IADD3 R12, P3, P5, R20, UR6, R12 ;  /* 0x00000006140c7c10 */ /* 0x000fc8000fd7e00c */
[----:B------:R-:W-:Y:S02]  /*4830*/  IADD3.X R13, R46, UR7, R15, P3, P5 ;  /* 0x000000072e0d7c10 */ /* 0x000fe40009fea40f */
[-C--:B------:R-:W-:Y:S02]  /*4840*/  ISETP.GE.AND P3, PT, R18, R78.reuse, PT ;  /* 0x0000004e1200720c */ /* 0x080fe40003f66270 */
[----:B------:R-:W-:-:S11]  /*4850*/  ISETP.GE.AND P5, PT, R65, R78, PT ;  /* 0x0000004e4100720c */ /* 0x000fd60003fa6270 */
[----:B------:R0:W5:Y:S04]  /*4860*/  @!P3 LDG.E.128 R28, desc[UR40][R10.64] ;  /* 0x000000280a1cb981 */ /* 0x000168000c1e1d00 */
[----:B------:R0:W5:Y:S04]  /*4870*/  @!P5 LDG.E.128 R4, desc[UR40][R10.64+0x20] ;  /* 0x000020280a04d981 */ /* 0x000168000c1e1d00 */
[----:B------:R0:W5:Y:S04]  /*4880*/  @!P3 LDG.E.128 R36, desc[UR40][R12.64] ;  /* 0x000000280c24b981 */ /* 0x000168000c1e1d00 */
[----:B------:R0:W5:Y:S02]  /*4890*/  @!P5 LDG.E.128 R32, desc[UR40][R12.64+0x20] ;  /* 0x000020280c20d981 */ /* 0x000164000c1e1d00 */
.L_x_12298:
[----:B------:R-:W-:Y:S05]  /*48a0*/  BSYNC B1 ;  /* 0x0000000000017941 */ /* 0x000fea0003800000 */
.L_x_12297:
        /* <DEDUP_REMOVED lines=9> */
[----:B------:R-:W-:-:S04]  /*4940*/  IMAD.MOV.U32 R86, RZ, RZ, R36 ;  /* 0x000000ffff567224 */ /* 0x000fc800078e0024 */
[----:B------:R-:W-:Y:S05]  /*4950*/  @!P3 BRA `(.L_x_12299) ;  /* 0x000000000004b947 */ /* 0x000fea0003800000 */
[----:B------:R-:W-:Y:S01]  /*4960*/  BPT.TRAP 0x1 ;  /* 0x000000040000795c */ /* 0x000fe20000300000 */
.L_x_12299:
[----:B------:R-:W2:Y:S01]  /*4970*/  LDL R8, [R1+0xc] ;  /* 0x00000c0001087983 */ /* 0x000ea20000100800 */
[----:B------:R-:W-:Y:S01]  /*4980*/  IMAD R68, R23, 0x8, R16 ;  /* 0x0000000817447824 */ /* 0x000fe200078e0210 */
[----:B------:R-:W-:Y:S01]  /*4990*/  BSSY B1, `(.L_x_12300) ;  /* 0x0000004000017945 */ /* 0x000fe20003800000 */
[----:B--2---:R-:W-:-:S04]  /*49a0*/  SHF.L.U32 R77, R8, 0x1f, RZ ;  /* 0x0000001f084d7819 */ /* 0x004fc800000006ff */
[----:B------:R-:W1:Y:S02]  /*49b0*/  SYNCS.PHASECHK.TRANS64.TRYWAIT P5, [R68+URZ+0x19c90], R77 ;  /* 0x019c904d440075a7 */ /* 0x000e6400080a017f */
[----:B-1----:R-:W-:Y:S05]  /*49c0*/  @!P5 BRA `(.L_x_12301) ;  /* 0x0000021c005cd947 */ /* 0x002fea0003800000 */
.L_x_12632:
[----:B------:R-:W-:Y:S05]  /*49d0*/  BSYNC B1 ;  /* 0x0000000000017941 */ /* 0x000fea0003800000 */
.L_x_12300:
[----:B------:R-:W-:-:S03]  /*49e0*/  UMOV UR4, 0xffffffff ;  /* 0xffffffff00047882 */ /* 0x000fc60000000000 */
[----:B------:R-:W-:Y:S05]  /*49f0*/  BRA.DIV UR4, `(.L_x_12302) ;  /* 0x0000021e04647947 */ /* 0x000fea000b800000 */
[----:B------:R-:W2:Y:S04]  /*4a00*/  SHFL.IDX PT, R79, R79, RZ, 0x1e1f ;  /* 0x001e1fff4f4f7589 */ /* 0x000ea800000e0000 */
[----:B------:R3:W4:Y:S02]  /*4a10*/  SHFL.IDX PT, R80, R72, RZ, 0x1e1f ;  /* 0x001e1fff48507589 */ /* 0x00072400000e0000 */
.L_x_12636:
[----:B------:R-:W-:Y:S05]  /*4a20*/  @P4 BRA `(.L_x_12286) ;  /* 0x0000002000d44947 */ /* 0x000fea0003800000 */
[----:B------:R-:W5:Y:S01]  /*4a30*/  LDC R85, c[0x0][0x2f4] ;  /* 0x0000bd00ff557b82 */ /* 0x000f620000000800 */
[----:B------:R-:W-:Y:S01]  /*4a40*/  ISETP.NE.AND P4, PT, R52, RZ, PT ;  /* 0x000000ff3400720c */ /* 0x000fe20003f85270 */
[----:B------:R-:W-:Y:S01]  /*4a50*/  BSSY B1, `(.L_x_12303) ;  /* 0x00000fd000017945 */ /* 0x000fe20003800000 */
[----:B-----5:R-:W-:-:S11]  /*4a60*/  IMAD.IADD R90, R85, 0x1, -R53 ;  /* 0x00000001555a7824 */ /* 0x020fd600078e0a35 */
[----:B------:R-:W-:Y:S05]  /*4a70*/  @!P4 BRA `(.L_x_12304) ;  /* 0x0000000c00e8c947 */ /* 0x000fea0003800000 */
[----:B0-----:R-:W5:Y:S04]  /*4a80*/  LDL R12, [R1+0x2c] ;  /* 0x00002c00010c7983 */ /* 0x001f680000100800 */
[----:B------:R-:W2:Y:S04]  /*4a90*/  LDL R11, [R1+0x7c] ;  /* 0x00007c00010b7983 */ /* 0x000ea80000100800 */
[----:B------:R-:W2:Y:S01]  /*4aa0*/  LDL R10, [R1+0x3c] ;  /* 0x00003c00010a7983 */ /* 0x000ea20000100800 */
[----:B------:R-:W-:Y:S01]  /*4ab0*/  SEL R8, R53, R90, !P0 ;  /* 0x0000005a35087207 */ /* 0x000fe20004000000 */
[----:B------:R-:W-:Y:S01]  /*4ac0*/  BSSY B2, `(.L_x_12305) ;  /* 0x00000f0000027945 */ /* 0x000fe20003800000 */
[----:B------:R-:W-:-:S02]  /*4ad0*/  ISETP.GE.AND P6, PT, R18, R78, PT ;  /* 0x0000004e1200720c */ /* 0x000fc40003fc6270 */
[----:B------:R-:W-:Y:S02]  /*4ae0*/  SHF.R.S32.HI R9, RZ, 0x1f, R8 ;  /* 0x0000001fff097819 */ /* 0x000fe40000011408 */
[----:B---34-:R-:W-:Y:S02]  /*4af0*/  IADD3 R72, P4, R3, R80, RZ ;  /* 0x0000005003487210 */ /* 0x018fe40007f9e0ff */
[----:B------:R-:W-:-:S04]  /*4b00*/  LEA.HI R9, R9, R8, RZ, 0x5 ;  /* 0x0000000809097211 */ /* 0x000fc800078f28ff */
[----:B------:R-:W-:-:S04]  /*4b10*/  SHF.R.S32.HI R8, RZ, 0x5, R9 ;  /* 0x00000005ff087819 */ /* 0x000fc80000011409 */
[----:B------:R-:W-:-:S04]  /*4b20*/  LEA.HI.SX32 R8, R63, R8, 0x1c ;  /* 0x000000083f087211 */ /* 0x000fc800078fe2ff */
[C---:B------:R-:W-:Y:S01]  /*4b30*/  LEA.HI R9, R8.reuse, R8, RZ, 0x1 ;  /* 0x0000000808097211 */ /* 0x040fe200078f08ff */
[----:B------:R-:W-:-:S04]  /*4b40*/  IMAD.SHL.U32 R91, R8, 0x10, RZ ;  /* 0x00000010085b7824 */ /* 0x000fc800078e00ff */
[----:B------:R-:W-:Y:S01]  /*4b50*/  IMAD.SHL.U32 R9, R9, 0x800, RZ ;  /* 0x0000080009097824 */ /* 0x000fe200078e00ff */
[----:B------:R-:W-:-:S04]  /*4b60*/  ISETP.GE.AND P5, PT, R91, R85, PT ;  /* 0x000000555b00720c */ /* 0x000fc80003fa6270 */
[----:B------:R-:W-:Y:S02]  /*4b70*/  LOP3.LUT R9, R9, 0xfffff000, RZ, 0xc0, !PT ;  /* 0xfffff00009097812 */ /* 0x000fe400078ec0ff */
[----:B-----5:R-:W-:-:S04]  /*4b80*/  LOP3.LUT R8, R12, 0x10, R91, 0xf8, !PT ;  /* 0x000000100c087812 */ /* 0x020fc800078ef85b */
[----:B--2---:R-:W-:-:S04]  /*4b90*/  LOP3.LUT R8, R8, R11, RZ, 0x3c, !PT ;  /* 0x0000000b08087212 */ /* 0x004fc800078e3cff */
        /* <DEDUP_REMOVED lines=8> */
[--C-:B------:R-:W-:Y:S02]  /*4c20*/  SHF.R.U32.HI R92, RZ, 0x8, R29.reuse ;  /* 0x00000008ff5c7819 */ /* 0x100fe4000001161d */
[----:B------:R-:W-:Y:S02]  /*4c30*/  LOP3.LUT R93, R29, 0xff, RZ, 0xc0, !PT ;  /* 0x000000ff1d5d7812 */ /* 0x000fe400078ec0ff */
[----:B------:R-:W-:Y:S01]  /*4c40*/  SHF.R.U32.HI R96, RZ, 0x18, R29 ;  /* 0x00000018ff607819 */ /* 0x000fe2000001161d */
[----:B------:R-:W-:Y:S01]  /*4c50*/  IMAD.SHL.U32 R92, R92, 0x100, RZ ;  /* 0x000001005c5c7824 */ /* 0x000fe200078e00ff */
[--C-:B------:R-:W-:Y:S02]  /*4c60*/  SHF.R.U32.HI R98, RZ, 0x8, R37.reuse ;  /* 0x00000008ff627819 */ /* 0x100fe40000011625 */
[----:B------:R-:W-:Y:S02]  /*4c70*/  LOP3.LUT R99, R37, 0xff, RZ, 0xc0, !PT ;  /* 0x000000ff25637812 */ /* 0x000fe400078ec0ff */
[----:B------:R-:W-:Y:S01]  /*4c80*/  SHF.R.U32.HI R100, RZ, 0x18, R37 ;  /* 0x00000018ff647819 */ /* 0x000fe20000011625 */
[----:B------:R-:W-:Y:S01]  /*4c90*/  IMAD.SHL.U32 R98, R98, 0x100, RZ ;  /* 0x0000010062627824 */ /* 0x000fe200078e00ff */
[----:B------:R-:W-:-:S02]  /*4ca0*/  SHF.R.U32.HI R94, RZ, 0x10, R29 ;  /* 0x00000010ff5e7819 */ /* 0x000fc4000001161d */
[----:B------:R-:W-:Y:S02]  /*4cb0*/  PRMT R93, R96, 0x654, R93 ;  /* 0x00000654605d7816 */ /* 0x000fe4000000005d */
[----:B------:R-:W-:Y:S02]  /*4cc0*/  SHF.R.U32.HI R97, RZ, 0x10, R37 ;  /* 0x00000010ff617819 */ /* 0x000fe40000011625 */
[----:B------:R-:W-:Y:S02]  /*4cd0*/  PRMT R99, R100, 0x654, R99 ;  /* 0x0000065464637816 */ /* 0x000fe40000000063 */
[----:B------:R-:W-:Y:S01]  /*4ce0*/  LOP3.LUT R93, R93, 0xff00, R92, 0xf8, !PT ;  /* 0x0000ff005d5d7812 */ /* 0x000fe200078ef85c */
[----:B------:R-:W-:Y:S01]  /*4cf0*/  IMAD.U32 R92, R94, 0x10000, RZ ;  /* 0x000100005e5c7824 */ /* 0x000fe200078e00ff */
[--C-:B------:R-:W-:Y:S02]  /*4d00*/  SHF.R.U32.HI R36, RZ, 0x10, R39.reuse ;  /* 0x00000010ff247819 */ /* 0x100fe40000011627 */
[----:B------:R-:W-:-:S02]  /*4d10*/  SHF.R.U32.HI R37, RZ, 0x8, R39 ;  /* 0x00000008ff257819 */ /* 0x000fc40000011627 */
[----:B------:R-:W-:Y:S02]  /*4d20*/  LOP3.LUT R38, R39, 0xff, RZ, 0xc0, !PT ;  /* 0x000000ff27267812 */ /* 0x000fe400078ec0ff */
[----:B------:R-:W-:Y:S01]  /*4d30*/  SHF.R.U32.HI R95, RZ, 0x18, R39 ;  /* 0x00000018ff5f7819 */ /* 0x000fe20000011627 */
[----:B------:R-:W-:Y:S01]  /*4d40*/  IMAD.U32 R39, R97, 0x10000, RZ ;  /* 0x0001000061277824 */ /* 0x000fe200078e00ff */
[----:B------:R-:W-:Y:S01]  /*4d50*/  LOP3.LUT R98, R99, 0xff00, R98, 0xf8, !PT ;  /* 0x0000ff0063627812 */ /* 0x000fe200078ef862 */
[----:B------:R-:W-:Y:S01]  /*4d60*/  IMAD.SHL.U32 R37, R37, 0x100, RZ ;  /* 0x0000010025257824 */ /* 0x000fe200078e00ff */
[----:B------:R-:W-:Y:S01]  /*4d70*/  LOP3.LUT R92, R93, 0xff0000, R92, 0xf8, !PT ;  /* 0x00ff00005d5c7812 */ /* 0x000fe200078ef85c */
[----:B0-----:R-:W-:Y:S01]  /*4d80*/  IMAD.MOV.U32 R93, RZ, RZ, R9 ;  /* 0x000000ffff5d7224 */ /* 0x001fe200078e0009 */
[----:B------:R-:W-:Y:S02]  /*4d90*/  LOP3.LUT R39, R98, 0xff0000, R39, 0xf8, !PT ;  /* 0x00ff000062277812 */ /* 0x000fe400078ef827 */
[----:B--2---:R-:W-:-:S02]  /*4da0*/  F2FP.F16.E4M3.UNPACK_B R9, R13 ;  /* 0x0000000dff09723e */ /* 0x004fc400020006ff */
[----:B------:R-:W-:Y:S02]  /*4db0*/  F2FP.F16.E4M3.UNPACK_B R96, R39 ;  /* 0x00000027ff60723e */ /* 0x000fe400020006ff */
[----:B------:R-:W-:Y:S01]  /*4dc0*/  F2FP.F16.E4M3.UNPACK_B R94, R93 ;  /* 0x0000005dff5e723e */ /* 0x000fe200020006ff */
[----:B------:R-:W-:Y:S01]  /*4dd0*/  HADD2.F32 R98, -RZ, R9.H0_H0 ;  /* 0x20000009ff627230 */ /* 0x000fe20000004100 */
[----:B------:R-:W-:Y:S01]  /*4de0*/  F2FP.F16.E4M3.UNPACK_B R97, R92 ;  /* 0x0000005cff61723e */ /* 0x000fe200020006ff */
[----:B------:R-:W-:Y:S01]  /*4df0*/  HADD2.F32 R100, -RZ, R96.H0_H0 ;  /* 0x20000060ff647230 */ /* 0x000fe20000004100 */
[----:B------:R-:W-:Y:S01]  /*4e00*/  F2FP.F16.E4M3.UNPACK_B R13, R13.H1 ;  /* 0x0000000dff0d723e */ /* 0x000fe200030006ff */
[----:B------:R-:W-:Y:S01]  /*4e10*/  HADD2.F32 R101, -RZ, R94.H0_H0 ;  /* 0x2000005eff657230 */ /* 0x000fe20000004100 */
[----:B------:R-:W-:Y:S01]  /*4e20*/  F2FP.F16.E4M3.UNPACK_B R39, R39.H1 ;  /* 0x00000027ff27723e */ /* 0x000fe200030006ff */
[----:B------:R-:W-:Y:S02]  /*4e30*/  HADD2.F32 R99, -RZ, R97.H0_H0 ;  /* 0x20000061ff637230 */ /* 0x000fe40000004100 */
[----:B------:R-:W-:Y:S01]  /*4e40*/  FMUL.FTZ R102, R98, R100 ;  /* 0x0000006462667220 */ /* 0x000fe20000410000 */
[----:B------:R-:W-:-:S02]  /*4e50*/  HADD2.F32 R9, -RZ, R9.H1_H1 ;  /* 0x30000009ff097230 */ /* 0x000fc40000004100 */
[----:B------:R-:W-:Y:S01]  /*4e60*/  FMUL.FTZ R100, R101, R100 ;  /* 0x0000006465647220 */ /* 0x000fe20000410000 */
[----:B------:R-:W-:Y:S01]  /*4e70*/  HADD2.F32 R96, -RZ, R96.H1_H1 ;  /* 0x30000060ff607230 */ /* 0x000fe20000004100 */
[----:B------:R-:W-:Y:S01]  /*4e80*/  F2FP.F16.E4M3.UNPACK_B R93, R93.H1 ;  /* 0x0000005dff5d723e */ /* 0x000fe200030006ff */
[----:B------:R-:W-:Y:S02]  /*4e90*/  HADD2.F32 R94, -RZ, R94.H1_H1 ;  /* 0x3000005eff5e7230 */ /* 0x000fe40000004100 */
[----:B------:R-:W-:Y:S01]  /*4ea0*/  FFMA.FTZ R100, R98, R99, R100 ;  /* 0x0000006362647223 */ /* 0x000fe20000010064 */
[----:B------:R-:W-:Y:S02]  /*4eb0*/  HADD2.F32 R97, -RZ, R97.H1_H1 ;  /* 0x30000061ff617230 */ /* 0x000fe40000004100 */
[-C--:B------:R-:W-:Y:S01]  /*4ec0*/  FMUL.FTZ R98, R9, R96.reuse ;  /* 0x0000006009627220 */ /* 0x080fe20000410000 */
[--C-:B------:R-:W-:Y:S01]  /*4ed0*/  SHF.R.U32.HI R30, RZ, 0x8, R31.reuse ;  /* 0x00000008ff1e7819 */ /* 0x100fe2000001161f */
[C---:B------:R-:W-:Y:S01]  /*4ee0*/  FMUL.FTZ R96, R94.reuse, R96 ;  /* 0x000000605e607220 */ /* 0x040fe20000410000 */
[--C-:B------:R-:W-:Y:S01]  /*4ef0*/  SHF.R.U32.HI R29, RZ, 0x10, R31.reuse ;  /* 0x00000010ff1d7819 */ /* 0x100fe2000001161f */
[-C--:B------:R-:W-:Y:S01]  /*4f00*/  FFMA.FTZ R94, R94, R97.reuse, -R98 ;  /* 0x000000615e5e7223 */ /* 0x080fe20000010862 */
[----:B------:R-:W-:Y:S01]  /*4f10*/  LOP3.LUT R28, R31, 0xff, RZ, 0xc0, !PT ;  /* 0x000000ff1f1c7812 */ /* 0x000fe200078ec0ff */
[----:B------:R-:W-:Y:S01]  /*4f20*/  FFMA.FTZ R9, R9, R97, R96 ;  /* 0x0000006109097223 */ /* 0x000fe20000010060 */
[----:B------:R-:W-:Y:S01]  /*4f30*/  SHF.R.U32.HI R31, RZ, 0x18, R31 ;  /* 0x00000018ff1f7819 */ /* 0x000fe2000001161f */
[----:B------:R-:W-:Y:S01]  /*4f40*/  FFMA.FTZ R102, R101, R99, -R102 ;  /* 0x0000006365667223 */ /* 0x000fe20000010866 */
[----:B------:R-:W-:Y:S01]  /*4f50*/  F2FP.F16.E4M3.UNPACK_B R92, R92.H1 ;  /* 0x0000005cff5c723e */ /* 0x000fe200030006ff */
[----:B------:R-:W-:Y:S01]  /*4f60*/  HADD2.F32 R96, -RZ, R13.H0_H0 ;  /* 0x2000000dff607230 */ /* 0x000fe20000004100 */
[----:B------:R-:W-:Y:S01]  /*4f70*/  PRMT R31, R31, 0x654, R28 ;  /* 0x000006541f1f7816 */ /* 0x000fe2000000001c */
[----:B------:R-:W-:Y:S01]  /*4f80*/  HADD2.F32 R98, -RZ, R39.H0_H0 ;  /* 0x20000027ff627230 */ /* 0x000fe20000004100 */
[----:B------:R-:W-:Y:S01]  /*4f90*/  PRMT R38, R95, 0x654, R38 ;  /* 0x000006545f267816 */ /* 0x000fe20000000026 */
[----:B------:R-:W-:-:S02]  /*4fa0*/  HADD2.F32 R99, -RZ, R93.H0_H0 ;  /* 0x2000005dff637230 */ /* 0x000fc40000004100 */
[----:B------:R-:W-:Y:S02]  /*4fb0*/  IMAD.SHL.U32 R30, R30, 0x100, RZ ;  /* 0x000001001e1e7824 */ /* 0x000fe400078e00ff */
[-C--:B------:R-:W-:Y:S01]  /*4fc0*/  FMUL.FTZ R101, R96, R98.reuse ;  /* 0x0000006260657220 */ /* 0x080fe20000410000 */
[----:B------:R-:W-:Y:S02]  /*4fd0*/  HADD2.F32 R97, -RZ, R92.H0_H0 ;  /* 0x2000005cff617230 */ /* 0x000fe40000004100 */
[----:B------:R-:W-:Y:S01]  /*4fe0*/  FMUL.FTZ R98, R99, R98 ;  /* 0x0000006263627220 */ /* 0x000fe20000410000 */
[----:B------:R-:W-:Y:S01]  /*4ff0*/  IMAD.U32 R28, R29, 0x10000, RZ ;  /* 0x000100001d1c7824 */ /* 0x000fe200078e00ff */
[----:B------:R-:W-:Y:S01]  /*5000*/  LOP3.LUT R31, R31, 0xff00, R30, 0xf8, !PT ;  /* 0x0000ff001f1f7812 */ /* 0x000fe200078ef81e */
[----:B------:R-:W-:Y:S01]  /*5010*/  IMAD.U32 R29, R36, 0x10000, RZ ;  /* 0x00010000241d7824 */ /* 0x000fe200078e00ff */
[----:B------:R-:W-:Y:S01]  /*5020*/  LOP3.LUT R38, R38, 0xff00, R37, 0xf8, !PT ;  /* 0x0000ff0026267812 */ /* 0x000fe200078ef825 */
[----:B------:R-:W-:Y:S01]  /*5030*/  FFMA.FTZ R98, R96, R97, R98 ;  /* 0x0000006160627223 */ /* 0x000fe20000010062 */
[----:B------:R-:W-:Y:S01]  /*5040*/  HADD2.F32 R96, -RZ, R13.H1_H1 ;  /* 0x3000000dff607230 */ /* 0x000fe20000004100 */
[----:B------:R-:W-:Y:S01]  /*5050*/  LOP3.LUT R28, R31, 0xff0000, R28, 0xf8, !PT ;  /* 0x00ff00001f1c7812 */ /* 0x000fe200078ef81c */
[----:B------:R-:W-:Y:S01]  /*5060*/  HADD2.F32 R39, -RZ, R39.H1_H1 ;  /* 0x30000027ff277230 */ /* 0x000fe20000004100 */
[----:B------:R-:W-:Y:S01]  /*5070*/  LOP3.LUT R29, R38, 0xff0000, R29, 0xf8, !PT ;  /* 0x00ff0000261d7812 */ /* 0x000fe200078ef81d */
[----:B------:R-:W-:Y:S01]  /*5080*/  IMAD.MOV.U32 R31, RZ, RZ, R11 ;  /* 0x000000ffff1f7224 */ /* 0x000fe200078e000b */
[----:B------:R-:W-:Y:S01]  /*5090*/  F2FP.F16.E4M3.UNPACK_B R11, R15 ;  /* 0x0000000fff0b723e */ /* 0x000fe200020006ff */
[----:B------:R-:W-:-:S02]  /*50a0*/  HADD2.F32 R93, -RZ, R93.H1_H1 ;  /* 0x3000005dff5d7230 */ /* 0x000fc40000004100 */
[C---:B------:R-:W-:Y:S01]  /*50b0*/  FMUL.FTZ R13, R96.reuse, R39 ;  /* 0x00000027600d7220 */ /* 0x040fe20000410000 */
[----:B------:R-:W-:Y:S01]  /*50c0*/  HADD2.F32 R92, -RZ, R92.H1_H1 ;  /* 0x3000005cff5c7230 */ /* 0x000fe20000004100 */
[----:B------:R-:W-:Y:S01]  /*50d0*/  F2FP.F16.E4M3.UNPACK_B R36, R29 ;  /* 0x0000001dff24723e */ /* 0x000fe200020006ff */
[--C-:B------:R-:W-:Y:S01]  /*50e0*/  HADD2.F32 R38, -RZ, R11.reuse.H0_H0 ;  /* 0x2000000bff267230 */ /* 0x100fe20000004100 */
[----:B------:R-:W-:Y:S01]  /*50f0*/  F2FP.F16.E4M3.UNPACK_B R30, R31 ;  /* 0x0000001fff1e723e */ /* 0x000fe200020006ff */
[C---:B------:R-:W-:Y:S01]  /*5100*/  FMUL.FTZ R39, R93.reuse, R39 ;  /* 0x000000275d277220 */ /* 0x040fe20000410000 */
[----:B------:R-:W-:Y:S01]  /*5110*/  FFMA.FTZ R13, R93, R92, -R13 ;  /* 0x0000005c5d0d7223 */ /* 0x000fe2000001080d */
[----:B------:R-:W-:Y:S01]  /*5120*/  HADD2.F32 R93, -RZ, R36.H0_H0 ;  /* 0x20000024ff5d7230 */ /* 0x000fe20000004100 */
[----:B------:R-:W-:Y:S01]  /*5130*/  F2FP.F16.E4M3.UNPACK_B R37, R28 ;  /* 0x0000001cff25723e */ /* 0x000fe200020006ff */
[----:B------:R-:W-:Y:S02]  /*5140*/  HADD2.F32 R95, -RZ, R30.H0_H0 ;  /* 0x2000001eff5f7230 */ /* 0x000fe40000004100 */
[----:B------:R-:W-:Y:S01]  /*5150*/  FFMA.FTZ R39, R96, R92, R39 ;  /* 0x0000005c60277223 */ /* 0x000fe20000010027 */
[----:B------:R-:W-:-:S02]  /*5160*/  HADD2.F32 R11, -RZ, R11.H1_H1 ;  /* 0x3000000bff0b7230 */ /* 0x000fc40000004100 */
[CC--:B------:R-:W-:Y:S01]  /*5170*/  FMUL.FTZ R96, R38.reuse, R93.reuse ;  /* 0x0000005d26607220 */ /* 0x0c0fe20000410000 */
[--C-:B------:R-:W-:Y:S02]  /*5180*/  HADD2.F32 R92, -RZ, R37.reuse.H0_H0 ;  /* 0x20000025ff5c7230 */ /* 0x100fe40000004100 */
[----:B------:R-:W-:Y:S01]  /*5190*/  FMUL.FTZ R93, R95, R93 ;  /* 0x0000005d5f5d7220 */ /* 0x000fe20000410000 */
[----:B------:R-:W-:Y:S01]  /*51a0*/  HADD2.F32 R36, -RZ, R36.H1_H1 ;  /* 0x30000024ff247230 */ /* 0x000fe20000004100 */
[----:B------:R-:W-:Y:S01]  /*51b0*/  F2FP.F16.E4M3.UNPACK_B R15, R15.H1 ;  /* 0x0000000fff0f723e */ /* 0x000fe200030006ff */
[----:B------:R-:W-:Y:S02]  /*51c0*/  HADD2.F32 R30, -RZ, R30.H1_H1 ;  /* 0x3000001eff1e7230 */ /* 0x000fe40000004100 */
[----:B------:R-:W-:Y:S01]  /*51d0*/  FFMA.FTZ R93, R38, R92, R93 ;  /* 0x0000005c265d7223 */ /* 0x000fe2000001005d */
[----:B------:R-:W-:Y:S02]  /*51e0*/  HADD2.F32 R37, -RZ, R37.H1_H1 ;  /* 0x30000025ff257230 */ /* 0x000fe40000004100 */
[-C--:B------:R-:W-:Y:S01]  /*51f0*/  FMUL.FTZ R38, R11, R36.reuse ;  /* 0x000000240b267220 */ /* 0x080fe20000410000 */
[----:B------:R-:W-:Y:S01]  /*5200*/  F2FP.F16.E4M3.UNPACK_B R29, R29.H1 ;  /* 0x0000001dff1d723e */ /* 0x000fe200030006ff */
[C---:B------:R-:W-:Y:S01]  /*5210*/  FMUL.FTZ R36, R30.reuse, R36 ;  /* 0x000000241e247220 */ /* 0x040fe20000410000 */
[----:B------:R-:W-:Y:S01]  /*5220*/  F2FP.F16.E4M3.UNPACK_B R31, R31.H1 ;  /* 0x0000001fff1f723e */ /* 0x000fe200030006ff */
[-C--:B------:R-:W-:Y:S01]  /*5230*/  FFMA.FTZ R30, R30, R37.reuse, -R38 ;  /* 0x000000251e1e7223 */ /* 0x080fe20000010826 */
[----:B------:R-:W-:Y:S01]  /*5240*/  FFMA.FTZ R96, R95, R92, -R96 ;  /* 0x0000005c5f607223 */ /* 0x000fe20000010860 */
[----:B------:R-:W-:Y:S01]  /*5250*/  FFMA.FTZ R11, R11, R37, R36 ;  /* 0x000000250b0b7223 */ /* 0x000fe20000010024 */
[----:B------:R-:W-:Y:S01]  /*5260*/  F2FP.F16.E4M3.UNPACK_B R28, R28.H1 ;  /* 0x0000001cff1c723e */ /* 0x000fe200030006ff */
[----:B------:R-:W-:-:S02]  /*5270*/  HADD2.F32 R36, -RZ, R15.H0_H0 ;  /* 0x2000000fff247230 */ /* 0x000fc40000004100 */
[----:B------:R-:W-:Y:S01]  /*5280*/  FFMA.FTZ R101, R99, R97, -R101 ;  /* 0x0000006163657223 */ /* 0x000fe20000010865 */
[----:B------:R-:W-:Y:S01]  /*5290*/  HADD2.F32 R38, -RZ, R29.H0_H0 ;  /* 0x2000001dff267230 */ /* 0x000fe20000004100 */
[----:B------:R-:W-:Y:S01]  /*52a0*/  F2FP.SATFINITE.E4M3.F32.PACK_AB_MERGE_C R39, R39, R98, RZ ;  /* 0x000000622727723e */ /* 0x000fe200048070ff */
[----:B------:R-:W-:Y:S02]  /*52b0*/  HADD2.F32 R92, -RZ, R31.H0_H0 ;  /* 0x2000001fff5c7230 */ /* 0x000fe40000004100 */
[----:B------:R-:W-:Y:S02]  /*52c0*/  HADD2.F32 R37, -RZ, R28.H0_H0 ;  /* 0x2000001cff257230 */ /* 0x000fe40000004100 */
[-C--:B------:R-:W-:Y:S01]  /*52d0*/  FMUL.FTZ R95, R36, R38.reuse ;  /* 0x00000026245f7220 */ /* 0x080fe20000410000 */
[----:B------:R-:W-:Y:S02]  /*52e0*/  HADD2.F32 R15, -RZ, R15.H1_H1 ;  /* 0x3000000fff0f7230 */ /* 0x000fe40000004100 */
[----:B------:R-:W-:Y:S01]  /*52f0*/  FMUL.FTZ R38, R92, R38 ;  /* 0x000000265c267220 */ /* 0x000fe20000410000 */
[----:B------:R-:W-:-:S02]  /*5300*/  HADD2.F32 R29, -RZ, R29.H1_H1 ;  /* 0x3000001dff1d7230 */ /* 0x000fc40000004100 */
[----:B------:R-:W-:Y:S01]  /*5310*/  FFMA.FTZ R95, R92, R37, -R95 ;  /* 0x000000255c5f7223 */ /* 0x000fe2000001085f */
[----:B------:R-:W-:Y:S01]  /*5320*/  F2FP.SATFINITE.E4M3.F32.PACK_AB_MERGE_C R13, R13, R101, RZ ;  /* 0x000000650d0d723e */ /* 0x000fe200048070ff */
[----:B------:R-:W-:Y:S01]  /*5330*/  FFMA.FTZ R38, R36, R37, R38 ;  /* 0x0000002524267223 */ /* 0x000fe20000010026 */
[----:B------:R-:W-:Y:S01]  /*5340*/  HADD2.F32 R36, -RZ, R31.H1_H1 ;  /* 0x3000001fff247230 */ /* 0x000fe20000004100 */
[----:B------:R-:W-:Y:S01]  /*5350*/  F2FP.F16.E4M3.UNPACK_B R37, R73.H1 ;  /* 0x00000049ff25723e */ /* 0x000fe200030006ff */
[----:B------:R-:W-:Y:S02]  /*5360*/  HADD2.F32 R31, -RZ, R28.H1_H1 ;  /* 0x3000001cff1f7230 */ /* 0x000fe40000004100 */
[-C--:B------:R-:W-:Y:S01]  /*5370*/  FMUL.FTZ R28, R15, R29.reuse ;  /* 0x0000001d0f1c7220 */ /* 0x080fe20000410000 */
[----:B------:R-:W-:Y:S01]  /*5380*/  F2FP.SATFINITE.E4M3.F32.PACK_AB_MERGE_C R94, R94, R102, R13 ;  /* 0x000000665e5e723e */ /* 0x000fe2000480700d */
[----:B------:R-:W-:Y:S01]  /*5390*/  FMUL.FTZ R29, R36, R29 ;  /* 0x0000001d241d7220 */ /* 0x000fe20000410000 */
[----:B------:R-:W-:-:S02]  /*53a0*/  HADD2.F32 R97, -RZ, R37.H0_H0 ;  /* 0x20000025ff617230 */ /* 0x000fc40000004100 */
[-C--:B------:R-:W-:Y:S01]  /*53b0*/  FFMA.FTZ R28, R36, R31.reuse, -R28 ;  /* 0x0000001f241c7223 */ /* 0x080fe2000001081c */
[----:B------:R-:W-:Y:S02]  /*53c0*/  HADD2.F32 R37, -RZ, R37.H1_H1 ;  /* 0x30000025ff257230 */ /* 0x000fe40000004100 */
[----:B------:R-:W-:Y:S01]  /*53d0*/  FFMA.FTZ R15, R15, R31, R29 ;  /* 0x0000001f0f0f7223 */ /* 0x000fe2000001001d */
[----:B------:R-:W-:Y:S02]  /*53e0*/  F2FP.F16.E4M3.UNPACK_B R31, R12.H1 ;  /* 0x0000000cff1f723e */ /* 0x000fe400030006ff */
[----:B------:R-:W-:Y:S02]  /*53f0*/  F2FP.SATFINITE.E4M3.F32.PACK_AB_MERGE_C R95, R28, R95, RZ ;  /* 0x0000005f1c5f723e */ /* 0x000fe400048070ff */
        /* <DEDUP_REMOVED lines=14> */
[-C--:B------:R-:W-:Y:S01]  /*54e0*/  FFMA.FTZ R99, R92, R97.reuse, -R99 ;  /* 0x000000615c637223 */ /* 0x080fe20000010863 */
[----:B------:R-:W-:Y:S02]  /*54f0*/  HADD2.F32 R92, -RZ, R8.H0_H0 ;  /* 0x20000008ff5c7230 */ /* 0x000fe40000004100 */
[----:B------:R-:W-:Y:S01]  /*5500*/  FFMA.FTZ R101, R36, R97, R101 ;  /* 0x0000006124657223 */ /* 0x000fe20000010065 */
[-C--:B------:R-:W-:Y:S01]  /*5510*/  FMUL.FTZ R36, R31, R28.reuse ;  /* 0x0000001c1f247220 */ /* 0x080fe20000410000 */
[----:B------:R-:W-:Y:S01]  /*5520*/  FMUL.FTZ R28, R29, R28 ;  /* 0x0000001c1d1c7220 */ /* 0x000fe20000410000 */
[----:B------:R-:W-:Y:S01]  /*5530*/  HADD2.F32 R86, -RZ, R86.H1_H1 ;  /* 0x30000056ff567230 */ /* 0x000fe20000004100 */
[----:B------:R-:W-:Y:S01]  /*5540*/  F2FP.SATFINITE.E4M3.F32.PACK_AB_MERGE_C R38, R15, R38, RZ ;  /* 0x000000260f26723e */ /* 0x000fe200048070ff */
[-C--:B------:R-:W-:Y:S01]  /*5550*/  FFMA.FTZ R29, R29, R37.reuse, -R36 ;  /* 0x000000251d1d7223 */ /* 0x080fe20000010824 */
[----:B------:R-:W-:Y:S01]  /*5560*/  FFMA.FTZ R28, R31, R37, R28 ;  /* 0x000000251f1c7223 */ /* 0x000fe2000001001c */
[----:B------:R-:W-:Y:S01]  /*5570*/  F2FP.F16.E4M3.UNPACK_B R31, R73 ;  /* 0x00000049ff1f723e */ /* 0x000fe200020006ff */
[--C-:B------:R-:W-:Y:S01]  /*5580*/  HADD2.F32 R36, -RZ, R12.reuse.H0_H0 ;  /* 0x2000000cff247230 */ /* 0x100fe20000004100 */
[----:B------:R-:W-:Y:S01]  /*5590*/  F2FP.SATFINITE.E4M3.F32.PACK_AB_MERGE_C R95, R30, R96, R95 ;  /* 0x000000601e5f723e */ /* 0x000fe2000480705f */
[----:B------:R-:W-:Y:S01]  /*55a0*/  HADD2.F32 R12, -RZ, R12.H1_H1 ;  /* 0x3000000cff0c7230 */ /* 0x000fe20000004100 */
[----:B------:R-:W-:Y:S01]  /*55b0*/  F2FP.SATFINITE.E4M3.F32.PACK_AB_MERGE_C R29, R29, R99, RZ ;  /* 0x000000631d1d723e */ /* 0x000fe200048070ff */
[----:B------:R-:W-:-:S02]  /*55c0*/  HADD2.F32 R37, -RZ, R31.H0_H0 ;  /* 0x2000001fff257230 */ /* 0x000fc40000004100 */
[-C--:B------:R-:W-:Y:S01]  /*55d0*/  FMUL.FTZ R97, R36, R103.reuse ;  /* 0x0000006724617220 */ /* 0x080fe20000410000 */
[----:B------:R-:W-:Y:S01]  /*55e0*/  FMUL.FTZ R103, R92, R103 ;  /* 0x000000675c677220 */ /* 0x000fe20000410000 */
[----:B------:R-:W-:Y:S01]  /*55f0*/  HADD2.F32 R8, -RZ, R8.H1_H1 ;  /* 0x30000008ff087230 */ /* 0x000fe20000004100 */
[----:B------:R-:W-:Y:S01]  /*5600*/  F2FP.SATFINITE.E4M3.F32.PACK_AB_MERGE_C R13, R9, R100, R39 ;  /* 0x00000064090d723e */ /* 0x000fe20004807027 */
[----:B------:R-:W-:Y:S02]  /*5610*/  HADD2.F32 R31, -RZ, R31.H1_H1 ;  /* 0x3000001fff1f7230 */ /* 0x000fe40000004100 */
[-C--:B------:R-:W-:Y:S01]  /*5620*/  FFMA.FTZ R103, R36, R37.reuse, R103 ;  /* 0x0000002524677223 */ /* 0x080fe20000010067 */
[-C--:B------:R-:W-:Y:S01]  /*5630*/  FMUL.FTZ R36, R12, R86.reuse ;  /* 0x000000560c247220 */ /* 0x080fe20000410000 */
[----:B------:R-:W-:Y:S01]  /*5640*/  FMUL.FTZ R86, R8, R86 ;  /* 0x0000005608567220 */ /* 0x000fe20000410000 */
[----:B------:R-:W-:Y:S01]  /*5650*/  FFMA.FTZ R97, R92, R37, -R97 ;  /* 0x000000255c617223 */ /* 0x000fe20000010861 */
[----:B------:R-:W-:Y:S01]  /*5660*/  F2FP.F16.E4M3.UNPACK_B R37, R89.H1 ;  /* 0x00000059ff25723e */ /* 0x000fe200030006ff */
[-C--:B------:R-:W-:Y:S01]  /*5670*/  FFMA.FTZ R36, R8, R31.reuse, -R36 ;  /* 0x0000001f08247223 */ /* 0x080fe20000010824 */
        /* <DEDUP_REMOVED lines=19> */
[----:B------:R-:W-:Y:S01]  /*57b0*/  F2FP.F16.E4M3.UNPACK_B R89, R89 ;  /* 0x00000059ff59723e */ /* 0x000fe200020006ff */
[-C--:B------:R-:W-:Y:S01]  /*57c0*/  FFMA.FTZ R99, R86, R92.reuse, -R99 ;  /* 0x0000005c56637223 */ /* 0x080fe20000010863 */
[----:B------:R-:W-:Y:S01]  /*57d0*/  F2FP.SATFINITE.E4M3.F32.PACK_AB_MERGE_C R15, R11, R93, R38 ;  /* 0x0000005d0b0f723e */ /* 0x000fe20004807026 */
        /* <DEDUP_REMOVED lines=23> */
[----:B------:R-:W-:Y:S01]  /*5950*/  F2FP.SATFINITE.E4M3.F32.PACK_AB_MERGE_C R12, R28, R101, RZ ;  /* 0x000000651c0c723e */ /* 0x000fe200048070ff */
[----:B------:R-:W-:Y:S01]  /*5960*/  FFMA.FTZ R87, R14, R89, R87 ;  /* 0x000000590e577223 */ /* 0x000fe20000010057 */
[----:B------:R-:W-:-:S02]  /*5970*/  IMAD.MOV.U32 R11, RZ, RZ, R95 ;  /* 0x000000ffff0b7224 */ /* 0x000fc400078e005f */
[----:B------:R-:W-:Y:S01]  /*5980*/  F2FP.SATFINITE.E4M3.F32.PACK_AB_MERGE_C R12, R8, R103, R12 ;  /* 0x00000067080c723e */ /* 0x000fe2000480700c */
[----:B------:R-:W-:Y:S01]  /*5990*/  IMAD.MOV.U32 R8, RZ, RZ, R97 ;  /* 0x000000ffff087224 */ /* 0x000fe200078e0061 */
[----:B------:R-:W-:Y:S02]  /*59a0*/  F2FP.SATFINITE.E4M3.F32.PACK_AB_MERGE_C R10, R31, R86, R29 ;  /* 0x000000561f0a723e */ /* 0x000fe4000480701d */
[----:B------:R-:W-:-:S07]  /*59b0*/  F2FP.SATFINITE.E4M3.F32.PACK_AB_MERGE_C R14, R87, R92, R104 ;  /* 0x0000005c570e723e */ /* 0x000fce0004807068 */
.L_x_12306:
[----:B------:R-:W-:Y:S05]  /*59c0*/  BSYNC B2 ;  /* 0x0000000000027941 */ /* 0x000fea0003800000 */
.L_x_12305:
[----:B------:R-:W-:Y:S02]  /*59d0*/  LEA.HI.X.SX32 R73, R3, R79, 0x1, P4 ;  /* 0x0000004f03497211 */ /* 0x000fe400020f0eff */
[----:B------:R-:W-:-:S03]  /*59e0*/  @!P5 IADD3 R28, P4, R80, R91, RZ ;  /* 0x0000005b501cd210 */ /* 0x000fc60007f9e0ff */
[----:B0-----:R0:W-:Y:S01]  /*59f0*/  ST.E.128 desc[UR40][R72.64], R8 ;  /* 0x0000000848007985 */ /* 0x0011e2000c101d28 */
[----:B------:R-:W-:-:S05]  /*5a00*/  @!P5 LEA.HI.X.SX32 R29, R91, R79, 0x1, P4 ;  /* 0x0000004f5b1dd211 */ /* 0x000fca00020f0eff */
[----:B--2---:R0:W-:Y:S04]  /*5a10*/  @!P5 ST.E.128 desc[UR40][R28.64], R12 ;  /* 0x0000000c1c00d985 */ /* 0x0041e8000c101d28 */
.L_x_12304:
[----:B------:R-:W-:Y:S05]  /*5a20*/  BSYNC B1 ;  /* 0x0000000000017941 */ /* 0x000fea0003800000 */
.L_x_12303:
[----:B------:R-:W-:-:S13]  /*5a30*/  ISETP.NE.AND P4, PT, R51, RZ, PT ;  /* 0x000000ff3300720c */ /* 0x000fda0003f85270 */
[----:B------:R-:W-:Y:S05]  /*5a40*/  @!P4 BRA `(.L_x_12286) ;  /* 0x0000001000ccc947 */ /* 0x000fea0003800000 */
[----:B0-----:R-:W5:Y:S04]  /*5a50*/  LDL R12, [R1+0x2c] ;  /* 0x00002c00010c7983 */ /* 0x001f680000100800 */
[----:B------:R-:W3:Y:S04]  /*5a60*/  LDL R11, [R1+0x7c] ;  /* 0x00007c00010b7983 */ /* 0x000ee80000100800 */
[----:B------:R-:W3:Y:S01]  /*5a70*/  LDL R10, [R1+0x3c] ;  /* 0x00003c00010a7983 */ /* 0x000ee20000100800 */
[----:B------:R-:W-:Y:S01]  /*5a80*/  SEL R90, R53, R90, !P1 ;  /* 0x0000005a355a7207 */ /* 0x000fe20004800000 */
[----:B------:R-:W-:Y:S01]  /*5a90*/  BSSY B1, `(.L_x_12307) ;  /* 0x00000ea000017945 */ /* 0x000fe20003800000 */
[----:B------:R-:W-:-:S02]  /*5aa0*/  ISETP.GE.AND P5, PT, R65, R78, PT ;  /* 0x0000004e4100720c */ /* 0x000fc40003fa6270 */
[----:B------:R-:W-:Y:S02]  /*5ab0*/  SHF.R.S32.HI R9, RZ, 0x1f, R90 ;  /* 0x0000001fff097819 */ /* 0x000fe4000001145a */
[C---:B----4-:R-:W-:Y:S02]  /*5ac0*/  IADD3 R28, P4, R0.reuse, R80, RZ ;  /* 0x00000050001c7210 */ /* 0x050fe40007f9e0ff */
[----:B------:R-:W-:Y:S02]  /*5ad0*/  LEA.HI R9, R9, R90, RZ, 0x5 ;  /* 0x0000005a09097211 */ /* 0x000fe400078f28ff */
[----:B--2---:R-:W-:Y:S02]  /*5ae0*/  LEA.HI.X.SX32 R29, R0, R79, 0x1, P4 ;  /* 0x0000004f001d7211 */ /* 0x004fe400020f0eff */
[----:B------:R-:W-:-:S04]  /*5af0*/  SHF.R.S32.HI R9, RZ, 0x5, R9 ;  /* 0x00000005ff097819 */ /* 0x000fc80000011409 */
[----:B------:R-:W-:-:S04]  /*5b00*/  LEA.HI.SX32 R9, R62, R9, 0x1c ;  /* 0x000000093e097211 */ /* 0x000fc800078fe2ff */
[C---:B------:R-:W-:Y:S01]  /*5b10*/  LEA.HI R8, R9.reuse, R9, RZ, 0x1 ;  /* 0x0000000909087211 */ /* 0x040fe200078f08ff */
[----:B------:R-:W-:-:S04]  /*5b20*/  IMAD.SHL.U32 R30, R9, 0x10, RZ ;  /* 0x00000010091e7824 */ /* 0x000fc800078e00ff */
[----:B------:R-:W-:-:S05]  /*5b30*/  IMAD.SHL.U32 R9, R8, 0x800, RZ ;  /* 0x0000080008097824 */ /* 0x000fca00078e00ff */
[----:B------:R-:W-:Y:S02]  /*5b40*/  LOP3.LUT R9, R9, 0xfffff000, RZ, 0xc0, !PT ;  /* 0xfffff00009097812 */ /* 0x000fe400078ec0ff */
[----:B-----5:R-:W-:-:S04]  /*5b50*/  LOP3.LUT R8, R12, 0x10, R30, 0xf8, !PT ;  /* 0x000000100c087812 */ /* 0x020fc800078ef81e */
[----:B---3--:R-:W-:-:S04]  /*5b60*/  LOP3.LUT R8, R8, R11, RZ, 0x3c, !PT ;  /* 0x0000000b08087212 */ /* 0x008fc800078e3cff */
        /* <DEDUP_REMOVED lines=10> */
[----:B------:R-:W-:Y:S01]  /*5c10*/  SHF.R.U32.HI R90, RZ, 0x18, R5 ;  /* 0x00000018ff5a7819 */ /* 0x000fe20000011605 */
[----:B--2---:R-:W-:Y:S01]  /*5c20*/  IMAD.MOV.U32 R32, RZ, RZ, R12 ;  /* 0x000000ffff207224 */ /* 0x004fe200078e000c */
[----:B------:R-:W-:Y:S01]  /*5c30*/  LOP3.LUT R37, R5, 0xff, RZ, 0xc0, !PT ;  /* 0x000000ff05257812 */ /* 0x000fe200078ec0ff */
[----:B------:R-:W-:Y:S01]  /*5c40*/  IMAD.SHL.U32 R8, R86, 0x100, RZ ;  /* 0x0000010056087824 */ /* 0x000fe200078e00ff */
[----:B------:R-:W-:Y:S02]  /*5c50*/  SHF.R.U32.HI R34, RZ, 0x8, R7 ;  /* 0x00000008ff227819 */ /* 0x000fe40000011607 */
[----:B------:R-:W-:Y:S02]  /*5c60*/  PRMT R37, R90, 0x654, R37 ;  /* 0x000006545a257816 */ /* 0x000fe40000000025 */
[----:B------:R-:W-:-:S02]  /*5c70*/  SHF.R.U32.HI R36, RZ, 0x8, R33 ;  /* 0x00000008ff247819 */ /* 0x000fc40000011621 */
[----:B------:R-:W-:Y:S02]  /*5c80*/  SHF.R.U32.HI R73, RZ, 0x18, R7 ;  /* 0x00000018ff497819 */ /* 0x000fe40000011607 */
[----:B------:R-:W-:Y:S01]  /*5c90*/  LOP3.LUT R38, R7, 0xff, RZ, 0xc0, !PT ;  /* 0x000000ff07267812 */ /* 0x000fe200078ec0ff */
[----:B------:R-:W-:Y:S01]  /*5ca0*/  IMAD.SHL.U32 R36, R36, 0x100, RZ ;  /* 0x0000010024247824 */ /* 0x000fe200078e00ff */
[----:B------:R-:W-:Y:S02]  /*5cb0*/  SHF.R.U32.HI R72, RZ, 0x8, R35 ;  /* 0x00000008ff487819 */ /* 0x000fe40000011623 */
[----:B------:R-:W-:Y:S02]  /*5cc0*/  SHF.R.U32.HI R78, RZ, 0x18, R33 ;  /* 0x00000018ff4e7819 */ /* 0x000fe40000011621 */
[----:B------:R-:W-:Y:S01]  /*5cd0*/  LOP3.LUT R39, R33, 0xff, RZ, 0xc0, !PT ;  /* 0x000000ff21277812 */ /* 0x000fe200078ec0ff */
[----:B------:R-:W-:Y:S01]  /*5ce0*/  IMAD.SHL.U32 R12, R72, 0x100, RZ ;  /* 0x00000100480c7824 */ /* 0x000fe200078e00ff */
[----:B------:R-:W-:Y:S01]  /*5cf0*/  LOP3.LUT R8, R37, 0xff00, R8, 0xf8, !PT ;  /* 0x0000ff0025087812 */ /* 0x000fe200078ef808 */
[----:B------:R-:W-:Y:S01]  /*5d00*/  IMAD.SHL.U32 R37, R34, 0x100, RZ ;  /* 0x0000010022257824 */ /* 0x000fe200078e00ff */
[----:B------:R-:W-:-:S02]  /*5d10*/  SHF.R.U32.HI R6, RZ, 0x10, R5 ;  /* 0x00000010ff067819 */ /* 0x000fc40000011605 */
[----:B------:R-:W-:Y:S02]  /*5d20*/  PRMT R38, R73, 0x654, R38 ;  /* 0x0000065449267816 */ /* 0x000fe40000000026 */
[----:B------:R-:W-:Y:S02]  /*5d30*/  SHF.R.U32.HI R5, RZ, 0x10, R33 ;  /* 0x00000010ff057819 */ /* 0x000fe40000011621 */
[----:B------:R-:W-:Y:S02]  /*5d40*/  PRMT R39, R78, 0x654, R39 ;  /* 0x000006544e277816 */ /* 0x000fe40000000027 */
[----:B------:R-:W-:Y:S01]  /*5d50*/  LOP3.LUT R33, R35, 0xff0000ff, RZ, 0xc0, !PT ;  /* 0xff0000ff23217812 */ /* 0x000fe200078ec0ff */
[----:B------:R-:W-:Y:S01]  /*5d60*/  IMAD.U32 R5, R5, 0x10000, RZ ;  /* 0x0001000005057824 */ /* 0x000fe200078e00ff */
[----:B------:R-:W-:Y:S02]  /*5d70*/  SHF.R.U32.HI R4, RZ, 0x10, R7 ;  /* 0x00000010ff047819 */ /* 0x000fe40000011607 */
[----:B------:R-:W-:Y:S01]  /*5d80*/  SHF.R.U32.HI R7, RZ, 0x10, R35 ;  /* 0x00000010ff077819 */ /* 0x000fe20000011623 */
[----:B------:R-:W-:Y:S01]  /*5d90*/  IMAD.U32 R35, R6, 0x10000, RZ ;  /* 0x0001000006237824 */ /* 0x000fe200078e00ff */
[----:B------:R-:W-:Y:S01]  /*5da0*/  LOP3.LUT R37, R38, 0xff00, R37, 0xf8, !PT ;  /* 0x0000ff0026257812 */ /* 0x000fe200078ef825 */
[----:B------:R-:W-:Y:S01]  /*5db0*/  IMAD.U32 R4, R4, 0x10000, RZ ;  /* 0x0001000004047824 */ /* 0x000fe200078e00ff */
[----:B------:R-:W-:Y:S01]  /*5dc0*/  LOP3.LUT R38, R39, 0xff00, R36, 0xf8, !PT ;  /* 0x0000ff0027267812 */ /* 0x000fe200078ef824 */
[----:B------:R-:W-:Y:S01]  /*5dd0*/  IMAD.U32 R73, R7, 0x10000, RZ ;  /* 0x0001000007497824 */ /* 0x000fe200078e00ff */
[----:B------:R-:W-:-:S02]  /*5de0*/  LOP3.LUT R72, R33, 0xff00, R12, 0xf8, !PT ;  /* 0x0000ff0021487812 */ /* 0x000fc400078ef80c */
[----:B------:R-:W-:Y:S02]  /*5df0*/  F2FP.F16.E4M3.UNPACK_B R36, R81.H1 ;  /* 0x00000051ff24723e */ /* 0x000fe400030006ff */
[----:B------:R-:W-:Y:S02]  /*5e00*/  F2FP.F16.E4M3.UNPACK_B R34, R32.H1 ;  /* 0x00000020ff22723e */ /* 0x000fe400030006ff */
[----:B------:R-:W-:Y:S01]  /*5e10*/  F2FP.F16.E4M3.UNPACK_B R33, R31.H1 ;  /* 0x0000001fff21723e */ /* 0x000fe200030006ff */
        /* <DEDUP_REMOVED lines=8> */
[----:B------:R-:W-:Y:S02]  /*5ea0*/  HADD2.F32 R37, -RZ, R35.H0_H0 ;  /* 0x20000023ff257230 */ /* 0x000fe40000004100 */
        /* <DEDUP_REMOVED lines=10> */
[-C--:B------:R-:W-:Y:S01]  /*5f50*/  FMUL.FTZ R78, R33, R36.reuse ;  /* 0x00000024214e7220 */ /* 0x080fe20000410000 */
[----:B------:R-:W-:Y:S01]  /*5f60*/  LOP3.LUT R5, R72, 0xff0000, R73, 0xf8, !PT ;  /* 0x00ff000048057812 */ /* 0x000fe200078ef849 */
[----:B------:R-:W-:Y:S01]  /*5f70*/  FMUL.FTZ R72, R37, R36 ;  /* 0x0000002425487220 */ /* 0x000fe20000410000 */
[----:B------:R-:W-:Y:S01]  /*5f80*/  F2FP.F16.E4M3.UNPACK_B R83, R83 ;  /* 0x00000053ff53723e */ /* 0x000fe200020006ff */
[----:B------:R-:W-:-:S02]  /*5f90*/  HADD2.F32 R73, -RZ, R81.H0_H0 ;  /* 0x20000051ff497230 */ /* 0x000fc40000004100 */
[--C-:B------:R-:W-:Y:S02]  /*5fa0*/  HADD2.F32 R36, -RZ, R34.reuse.H0_H0 ;  /* 0x20000022ff247230 */ /* 0x100fe40000004100 */
        /* <DEDUP_REMOVED lines=26> */
[----:B------:R-:W-:Y:S02]  /*6150*/  HADD2.F32 R81, -RZ, R78.H0_H0 ;  /* 0x2000004eff517230 */ /* 0x000fe40000004100 */
[----:B------:R-:W-:Y:S01]  /*6160*/  FMUL.FTZ R83, R38, R83 ;  /* 0x0000005326537220 */ /* 0x000fe20000410000 */
[----:B------:R-:W-:Y:S01]  /*6170*/  HADD2.F32 R73, -RZ, R39.H1_H1 ;  /* 0x30000027ff497230 */ /* 0x000fe20000004100 */
[----:B------:R-:W-:Y:S01]  /*6180*/  F2FP.F16.E4M3.UNPACK_B R10, R10 ;  /* 0x0000000aff0a723e */ /* 0x000fe200020006ff */
[----:B------:R-:W-:-:S02]  /*6190*/  HADD2.F32 R39, -RZ, R36.H1_H1 ;  /* 0x30000024ff277230 */ /* 0x000fc40000004100 */
        /* <DEDUP_REMOVED lines=8> */
[----:B------:R-:W-:Y:S01]  /*6220*/  FFMA.FTZ R73, R73, R78, R86 ;  /* 0x0000004e49497223 */ /* 0x000fe20000010056 */
[----:B------:R-:W-:Y:S01]  /*6230*/  HADD2.F32 R87, -RZ, R82.H0_H0 ;  /* 0x20000052ff577230 */ /* 0x000fe20000004100 */
[----:B------:R-:W-:Y:S01]  /*6240*/  F2FP.SATFINITE.E4M3.F32.PACK_AB_MERGE_C R8, R31, R8, RZ ;  /* 0x000000081f08723e */ /* 0x000fe200048070ff */
[----:B------:R-:W-:Y:S01]  /*6250*/  HADD2.F32 R78, -RZ, R72.H0_H0 ;  /* 0x20000048ff4e7230 */ /* 0x000fe20000004100 */
[----:B------:R-:W-:Y:S01]  /*6260*/  F2FP.SATFINITE.E4M3.F32.PACK_AB_MERGE_C R12, R33, R12, RZ ;  /* 0x0000000c210c723e */ /* 0x000fe200048070ff */
[----:B------:R-:W-:Y:S01]  /*6270*/  HADD2.F32 R89, -RZ, R82.H1_H1 ;  /* 0x30000052ff597230 */ /* 0x000fe20000004100 */
[----:B------:R-:W-:Y:S01]  /*6280*/  F2FP.SATFINITE.E4M3.F32.PACK_AB_MERGE_C R31, R39, R36, RZ ;  /* 0x00000024271f723e */ /* 0x000fe200048070ff */
[----:B------:R-:W-:-:S02]  /*6290*/  HADD2.F32 R72, -RZ, R72.H1_H1 ;  /* 0x30000048ff487230 */ /* 0x000fc40000004100 */
[----:B------:R-:W-:Y:S01]  /*62a0*/  FMUL.FTZ R91, R78, R87 ;  /* 0x000000574e5b7220 */ /* 0x000fe20000410000 */
[--C-:B------:R-:W-:Y:S01]  /*62b0*/  HADD2.F32 R14, -RZ, R10.reuse.H0_H0 ;  /* 0x2000000aff0e7230 */ /* 0x100fe20000004100 */
[----:B------:R-:W-:Y:S01]  /*62c0*/  F2FP.SATFINITE.E4M3.F32.PACK_AB_MERGE_C R8, R35, R32, R8 ;  /* 0x000000202308723e */ /* 0x000fe20004807008 */
[----:B------:R-:W-:Y:S02]  /*62d0*/  HADD2.F32 R10, -RZ, R10.H1_H1 ;  /* 0x3000000aff0a7230 */ /* 0x000fe40000004100 */
[----:B------:R-:W-:Y:S01]  /*62e0*/  FMUL.FTZ R93, R72, R89 ;  /* 0x00000059485d7220 */ /* 0x000fe20000410000 */
[--C-:B------:R-:W-:Y:S02]  /*62f0*/  HADD2.F32 R81, -RZ, R84.reuse.H0_H0 ;  /* 0x20000054ff517230 */ /* 0x100fe40000004100 */
[----:B------:R-:W-:Y:S01]  /*6300*/  FMUL.FTZ R87, R14, R87 ;  /* 0x000000570e577220 */ /* 0x000fe20000410000 */
[----:B------:R-:W-:Y:S02]  /*6310*/  HADD2.F32 R83, -RZ, R84.H1_H1 ;  /* 0x30000054ff537230 */ /* 0x000fe40000004100 */
[----:B------:R-:W-:Y:S01]  /*6320*/  FMUL.FTZ R89, R10, R89 ;  /* 0x000000590a597220 */ /* 0x000fe20000410000 */
[----:B------:R-:W-:Y:S01]  /*6330*/  F2FP.F16.E4M3.UNPACK_B R33, R13 ;  /* 0x0000000dff21723e */ /* 0x000fe200020006ff */
[----:B------:R-:W-:Y:S01]  /*6340*/  FFMA.FTZ R91, R14, R81, -R91 ;  /* 0x000000510e5b7223 */ /* 0x000fe2000001085b */
[----:B------:R-:W-:Y:S01]  /*6350*/  F2FP.F16.E4M3.UNPACK_B R39, R7 ;  /* 0x00000007ff27723e */ /* 0x000fe200020006ff */
[----:B------:R-:W-:Y:S01]  /*6360*/  FFMA.FTZ R10, R10, R83, -R93 ;  /* 0x000000530a0a7223 */ /* 0x000fe2000001085d */
[----:B------:R-:W-:Y:S01]  /*6370*/  F2FP.F16.E4M3.UNPACK_B R32, R9 ;  /* 0x00000009ff20723e */ /* 0x000fe200020006ff */
[----:B------:R-:W-:Y:S01]  /*6380*/  FFMA.FTZ R14, R78, R81, R87 ;  /* 0x000000514e0e7223 */ /* 0x000fe20000010057 */
[----:B------:R-:W-:Y:S01]  /*6390*/  FFMA.FTZ R89, R72, R83, R89 ;  /* 0x0000005348597223 */ /* 0x000fe20000010059 */
[----:B------:R-:W-:Y:S01]  /*63a0*/  F2FP.SATFINITE.E4M3.F32.PACK_AB_MERGE_C R12, R37, R34, R12 ;  /* 0x00000022250c723e */ /* 0x000fe2000480700c */
        /* <DEDUP_REMOVED lines=8> */
[----:B------:R-:W-:-:S02]  /*6430*/  HADD2.F32 R39, -RZ, R39.H1_H1 ;  /* 0x30000027ff277230 */ /* 0x000fc40000004100 */
[-C--:B------:R-:W-:Y:S01]  /*6440*/  FMUL.FTZ R72, R35, R34.reuse ;  /* 0x0000002223487220 */ /* 0x080fe20000410000 */
[----:B------:R-:W-:Y:S02]  /*6450*/  HADD2.F32 R38, -RZ, R36.H0_H0 ;  /* 0x20000024ff267230 */ /* 0x000fe40000004100 */
[----:B------:R-:W-:Y:S01]  /*6460*/  FMUL.FTZ R78, R31, R34 ;  /* 0x000000221f4e7220 */ /* 0x000fe20000410000 */
[----:B------:R-:W-:Y:S02]  /*6470*/  HADD2.F32 R34, -RZ, R32.H1_H1 ;  /* 0x30000020ff227230 */ /* 0x000fe40000004100 */
[-C--:B------:R-:W-:Y:S01]  /*6480*/  FMUL.FTZ R37, R33, R39.reuse ;  /* 0x0000002721257220 */ /* 0x080fe20000410000 */
[----:B------:R-:W-:Y:S02]  /*6490*/  HADD2.F32 R36, -RZ, R36.H1_H1 ;  /* 0x30000024ff247230 */ /* 0x000fe40000004100 */
[-C--:B------:R-:W-:Y:S01]  /*64a0*/  FFMA.FTZ R31, R31, R38.reuse, -R72 ;  /* 0x000000261f1f7223 */ /* 0x080fe20000010848 */
[----:B------:R-:W-:Y:S01]  /*64b0*/  FFMA.FTZ R32, R35, R38, R78 ;  /* 0x0000002623207223 */ /* 0x000fe2000001004e */
        /* <DEDUP_REMOVED lines=9> */
[-C--:B------:R-:W-:Y:S01]  /*6550*/  F2FP.F16.E4M3.UNPACK_B R83, R5.reuse ;  /* 0x00000005ff53723e */ /* 0x080fe200020006ff */
[--C-:B------:R-:W-:Y:S01]  /*6560*/  HADD2.F32 R13, -RZ, R9.reuse.H0_H0 ;  /* 0x20000009ff0d7230 */ /* 0x100fe20000004100 */
[----:B------:R-:W-:Y:S01]  /*6570*/  F2FP.F16.E4M3.UNPACK_B R84, R5.H1 ;  /* 0x00000005ff54723e */ /* 0x000fe200030006ff */
[----:B------:R-:W-:-:S02]  /*6580*/  HADD2.F32 R33, -RZ, R9.H1_H1 ;  /* 0x30000009ff217230 */ /* 0x000fc40000004100 */
[----:B------:R-:W-:Y:S01]  /*6590*/  FMUL.FTZ R78, R36, R38 ;  /* 0x00000026244e7220 */ /* 0x000fe20000410000 */
[----:B------:R-:W-:Y:S01]  /*65a0*/  HADD2.F32 R35, -RZ, R35.H1_H1 ;  /* 0x30000023ff237230 */ /* 0x000fe20000004100 */
[----:B------:R-:W-:Y:S01]  /*65b0*/  F2FP.F16.E4M3.UNPACK_B R73, R4 ;  /* 0x00000004ff49723e */ /* 0x000fe200020006ff */
[----:B------:R-:W-:Y:S02]  /*65c0*/  HADD2.F32 R72, -RZ, R37.H1_H1 ;  /* 0x30000025ff487230 */ /* 0x000fe40000004100 */
[----:B------:R-:W-:Y:S01]  /*65d0*/  FMUL.FTZ R37, R13, R38 ;  /* 0x000000260d257220 */ /* 0x000fe20000410000 */
[--C-:B------:R-:W-:Y:S02]  /*65e0*/  HADD2.F32 R9, -RZ, R6.reuse.H0_H0 ;  /* 0x20000006ff097230 */ /* 0x100fe40000004100 */
[----:B------:R-:W-:Y:S02]  /*65f0*/  HADD2.F32 R38, -RZ, R6.H1_H1 ;  /* 0x30000006ff267230 */ /* 0x000fe40000004100 */
[----:B------:R-:W-:Y:S01]  /*6600*/  FMUL.FTZ R82, R35, R72 ;  /* 0x0000004823527220 */ /* 0x000fe20000410000 */
[----:B------:R-:W-:-:S02]  /*6610*/  HADD2.F32 R5, -RZ, R84.H0_H0 ;  /* 0x20000054ff057230 */ /* 0x000fc40000004100 */
[-C--:B------:R-:W-:Y:S01]  /*6620*/  FFMA.FTZ R6, R13, R9.reuse, -R78 ;  /* 0x000000090d067223 */ /* 0x080fe2000001084e */
[----:B------:R-:W-:Y:S01]  /*6630*/  FFMA.FTZ R9, R36, R9, R37 ;  /* 0x0000000924097223 */ /* 0x000fe20000010025 */
[C---:B------:R-:W-:Y:S01]  /*6640*/  FMUL.FTZ R36, R33.reuse, R72 ;  /* 0x0000004821247220 */ /* 0x040fe20000410000 */
[-C--:B------:R-:W-:Y:S01]  /*6650*/  FFMA.FTZ R13, R33, R38.reuse, -R82 ;  /* 0x00000026210d7223 */ /* 0x080fe20000010852 */
[----:B------:R-:W-:Y:S01]  /*6660*/  F2FP.F16.E4M3.UNPACK_B R33, R11 ;  /* 0x0000000bff21723e */ /* 0x000fe200020006ff */
[----:B------:R-:W-:Y:S01]  /*6670*/  HADD2.F32 R82, -RZ, R73.H0_H0 ;  /* 0x20000049ff527230 */ /* 0x000fe20000004100 */
[----:B------:R-:W-:Y:S01]  /*6680*/  F2FP.F16.E4M3.UNPACK_B R37, R15 ;  /* 0x0000000fff25723e */ /* 0x000fe200020006ff */
[----:B------:R-:W-:Y:S01]  /*6690*/  FFMA.FTZ R36, R35, R38, R36 ;  /* 0x0000002623247223 */ /* 0x000fe20000010024 */
[----:B------:R-:W-:Y:S01]  /*66a0*/  F2FP.F16.E4M3.UNPACK_B R11, R11.H1 ;  /* 0x0000000bff0b723e */ /* 0x000fe200030006ff */
[----:B------:R-:W-:Y:S01]  /*66b0*/  HADD2.F32 R84, -RZ, R84.H1_H1 ;  /* 0x30000054ff547230 */ /* 0x000fe20000004100 */
[----:B------:R-:W-:Y:S01]  /*66c0*/  F2FP.F16.E4M3.UNPACK_B R38, R15.H1 ;  /* 0x0000000fff26723e */ /* 0x000fe200030006ff */
[----:B------:R-:W-:Y:S01]  /*66d0*/  HADD2.F32 R15, -RZ, R33.H0_H0 ;  /* 0x20000021ff0f7230 */ /* 0x000fe20000004100 */
        /* <DEDUP_REMOVED lines=8> */
[-C--:B------:R-:W-:Y:S01]  /*6760*/  FMUL.FTZ R86, R39, R4.reuse ;  /* 0x0000000427567220 */ /* 0x080fe20000410000 */
[----:B------:R-:W-:Y:S01]  /*6770*/  FMUL.FTZ R90, R15, R4 ;  /* 0x000000040f5a7220 */ /* 0x000fe20000410000 */
[----:B------:R-:W-:Y:S02]  /*6780*/  HADD2.F32 R38, -RZ, R38.H1_H1 ;  /* 0x30000026ff267230 */ /* 0x000fe40000004100 */
[-C--:B------:R-:W-:Y:S01]  /*6790*/  FMUL.FTZ R87, R35, R5.reuse ;  /* 0x0000000523577220 */ /* 0x080fe20000410000 */
[----:B------:R-:W-:Y:S02]  /*67a0*/  HADD2.F32 R11, -RZ, R11.H1_H1 ;  /* 0x3000000bff0b7230 */ /* 0x000fe40000004100 */
[----:B------:R-:W-:Y:S01]  /*67b0*/  FMUL.FTZ R92, R72, R5 ;  /* 0x00000005485c7220 */ /* 0x000fe20000410000 */
[----:B------:R-:W-:Y:S02]  /*67c0*/  HADD2.F32 R81, -RZ, R78.H0_H0 ;  /* 0x2000004eff517230 */ /* 0x000fe40000004100 */
[-C--:B------:R-:W-:Y:S01]  /*67d0*/  FFMA.FTZ R4, R15, R82.reuse, -R86 ;  /* 0x000000520f047223 */ /* 0x080fe20000010856 */
[----:B------:R-:W-:Y:S01]  /*67e0*/  FFMA.FTZ R5, R39, R82, R90 ;  /* 0x0000005227057223 */ /* 0x000fe2000001005a */
[----:B------:R-:W-:-:S02]  /*67f0*/  HADD2.F32 R37, -RZ, R37.H1_H1 ;  /* 0x30000025ff257230 */ /* 0x000fc40000004100 */
[-C--:B------:R-:W-:Y:S01]  /*6800*/  FMUL.FTZ R86, R38, R84.reuse ;  /* 0x0000005426567220 */ /* 0x080fe20000410000 */
[----:B------:R-:W-:Y:S02]  /*6810*/  HADD2.F32 R82, -RZ, R83.H1_H1 ;  /* 0x30000053ff527230 */ /* 0x000fe40000004100 */
[----:B------:R-:W-:Y:S01]  /*6820*/  FMUL.FTZ R15, R11, R84 ;  /* 0x000000540b0f7220 */ /* 0x000fe20000410000 */
[----:B------:R-:W-:Y:S02]  /*6830*/  HADD2.F32 R33, -RZ, R33.H1_H1 ;  /* 0x30000021ff217230 */ /* 0x000fe40000004100 */
[----:B------:R-:W-:Y:S01]  /*6840*/  FFMA.FTZ R87, R72, R81, R87 ;  /* 0x0000005148577223 */ /* 0x000fe20000010057 */
[----:B------:R-:W-:Y:S02]  /*6850*/  HADD2.F32 R78, -RZ, R78.H1_H1 ;  /* 0x3000004eff4e7230 */ /* 0x000fe40000004100 */
[----:B------:R-:W-:Y:S01]  /*6860*/  FMUL.FTZ R84, R37, R82 ;  /* 0x0000005225547220 */ /* 0x000fe20000410000 */
[----:B------:R-:W-:-:S02]  /*6870*/  HADD2.F32 R72, -RZ, R73.H1_H1 ;  /* 0x30000049ff487230 */ /* 0x000fc40000004100 */
[----:B------:R-:W-:Y:S01]  /*6880*/  FFMA.FTZ R92, R35, R81, -R92 ;  /* 0x00000051235c7223 */ /* 0x000fe2000001085c */
[----:B------:R-:W-:Y:S01]  /*6890*/  FMUL.FTZ R82, R33, R82 ;  /* 0x0000005221527220 */ /* 0x000fe20000410000 */
[-C--:B------:R-:W-:Y:S01]  /*68a0*/  FFMA.FTZ R11, R11, R78.reuse, -R86 ;  /* 0x0000004e0b0b7223 */ /* 0x080fe20000010856 */
[----:B------:R-:W-:Y:S01]  /*68b0*/  FFMA.FTZ R38, R38, R78, R15 ;  /* 0x0000004e26267223 */ /* 0x000fe2000001000f */
[-C--:B------:R-:W-:Y:S01]  /*68c0*/  FFMA.FTZ R33, R33, R72.reuse, -R84 ;  /* 0x0000004821217223 */ /* 0x080fe20000010854 */
[----:B------:R-:W-:Y:S01]  /*68d0*/  FFMA.FTZ R82, R37, R72, R82 ;  /* 0x0000004825527223 */ /* 0x000fe20000010052 */
[----:B------:R-:W-:Y:S02]  /*68e0*/  F2FP.SATFINITE.E4M3.F32.PACK_AB_MERGE_C R13, R7, R32, R36 ;  /* 0x00000020070d723e */ /* 0x000fe40004807024 */
[----:B------:R-:W-:Y:S02]  /*68f0*/  F2FP.SATFINITE.E4M3.F32.PACK_AB_MERGE_C R11, R11, R92, RZ ;  /* 0x0000005c0b0b723e */ /* 0x000fe400048070ff */
[----:B------:R-:W-:-:S02]  /*6900*/  F2FP.SATFINITE.E4M3.F32.PACK_AB_MERGE_C R38, R38, R87, RZ ;  /* 0x000000572626723e */ /* 0x000fc400048070ff */
[----:B------:R-:W-:Y:S02]  /*6910*/  F2FP.SATFINITE.E4M3.F32.PACK_AB_MERGE_C R11, R33, R4, R11 ;  /* 0x00000004210b723e */ /* 0x000fe4000480700b */
[----:B------:R-:W-:-:S07]  /*6920*/  F2FP.SATFINITE.E4M3.F32.PACK_AB_MERGE_C R15, R82, R5, R38 ;  /* 0x00000005520f723e */ /* 0x000fce0004807026 */
.L_x_12308:
[----:B------:R-:W-:Y:S05]  /*6930*/  BSYNC B1 ;  /* 0x0000000000017941 */ /* 0x000fea0003800000 */
.L_x_12307:
[----:B0-----:R0:W-:Y:S01]  /*6940*/  ST.E.128 desc[UR40][R28.64], R8 ;  /* 0x000000081c007985 */ /* 0x0011e2000c101d28 */
[----:B------:R-:W-:-:S13]  /*6950*/  ISETP.GE.AND P4, PT, R30, R85, PT ;  /* 0x000000551e00720c */ /* 0x000fda0003f86270 */
[----:B------:R-:W-:Y:S05]  /*6960*/  @P4 BRA `(.L_x_12286) ;  /* 0x0000000400044947 */ /* 0x000fea0003800000 */
[----:B------:R-:W-:-:S04]  /*6970*/  IADD3 R4, P4, R80, R30, RZ ;  /* 0x0000001e50047210 */ /* 0x000fc80007f9e0ff */
[----:B------:R-:W-:-:S05]  /*6980*/  LEA.HI.X.SX32 R5, R30, R79, 0x1, P4 ;  /* 0x0000004f1e057211 */ /* 0x000fca00020f0eff */
[----:B--2---:R2:W-:Y:S01]  /*6990*/  ST.E.128 desc[UR40][R4.64], R12 ;  /* 0x0000000c04007985 */ /* 0x0045e2000c101d28 */
[----:B------:R-:W-:Y:S05]  /*69a0*/  BRA `(.L_x_12286) ;  /* 0x0000000000f47947 */ /* 0x000fea0003800000 */
.L_x_12278:
[----:B------:R-:W-:-:S06]  /*69b0*/  UISETP.NE.AND UP0, UPT, UR36, 0x3, UPT ;  /* 0x000000032400788c */ /* 0x000fcc000bf05270 */
[----:B------:R-:W-:-:S13]  /*69c0*/  PLOP3.LUT P3, PT, PT, PT, UP0, 0x80, 0x0 ;  /* 0x000000000000781c */ /* 0x000fda0003f6f008 */
[----:B------:R-:W-:Y:S05]  /*69d0*/  @!P3 BRA `(.L_x_12309) ;  /* 0x000000000004b947 */ /* 0x000fea0003800000 */
[----:B------:R-:W-:Y:S01]  /*69e0*/  BPT.TRAP 0x1 ;  /* 0x000000040000795c */ /* 0x000fe20000300000 */
.L_x_12309:
[----:B------:R-:W2:Y:S01]  /*69f0*/  LDL R4, [R1+0xc] ;  /* 0x00000c0001047983 */ /* 0x000ea20000100800 */
[----:B------:R-:W-:Y:S01]  /*6a00*/  IMAD R68, R23, 0x8, R16 ;  /* 0x0000000817447824 */ /* 0x000fe200078e0210 */
[----:B------:R-:W-:Y:S01]  /*6a10*/  BSSY B1, `(.L_x_12310) ;  /* 0x0000005000017945 */ /* 0x000fe20003800000 */
[----:B------:R-:W-:Y:S02]  /*6a20*/  SHF.R.S32.HI R74, RZ, 0x1f, R75 ;  /* 0x0000001fff4a7819 */ /* 0x000fe4000001144b */
[----:B--2---:R-:W-:-:S04]  /*6a30*/  SHF.L.U32 R77, R4, 0x1f, RZ ;  /* 0x0000001f044d7819 */ /* 0x004fc800000006ff */
[----:B------:R-:W0:Y:S02]  /*6a40*/  SYNCS.PHASECHK.TRANS64.TRYWAIT P4, [R68+URZ+0x19c90], R77 ;  /* 0x019c904d440075a7 */ /* 0x000e24000808017f */
[----:B0-----:R-:W-:Y:S05]  /*6a50*/  @!P4 BRA `(.L_x_12311) ;  /* 0x000001fc0098c947 */ /* 0x001fea0003800000 */
.L_x_12637:
[----:B------:R-:W-:Y:S05]  /*6a60*/  BSYNC B1 ;  /* 0x0000000000017941 */ /* 0x000fea0003800000 */
.L_x_12310:
        /* <DEDUP_REMOVED lines=20> */
[----:B-1----:R-:W-:-:S03]  /*6bb0*/  VIADD R8, R8, 0xffffff80 ;  /* 0xffffff8008087836 */ /* 0x002fc60000000000 */
[----:B------:R-:W-:Y:S02]  /*6bc0*/  IADD3.X R13, R13, UR7, RZ, P4, !PT ;  /* 0x000000070d0d7c10 */ /* 0x000fe4000a7fe4ff */
[----:B------:R-:W-:-:S04]  /*6bd0*/  LEA.HI R8, R8, R8, RZ, 0x1 ;  /* 0x0000000808087211 */ /* 0x000fc800078f08ff */
[----:B------:R-:W-:-:S04]  /*6be0*/  SHF.R.S32.HI R8, RZ, 0x1, R8 ;  /* 0x00000001ff087819 */ /* 0x000fc80000011408 */
[----:B------:R-:W-:Y:S01]  /*6bf0*/  ISETP.GT.AND P4, PT, R70, R8, PT ;  /* 0x000000084600720c */ /* 0x000fe20003f84270 */
[----:B------:R-:W-:-:S12]  /*6c00*/  BRA.DIV UR4, `(.L_x_12312) ;  /* 0x000001fe04407947 */ /* 0x000fd8000b800000 */
[----:B------:R1:W2:Y:S04]  /*6c10*/  SHFL.IDX PT, R29, R13, RZ, 0x1e1f ;  /* 0x001e1fff0d1d7589 */ /* 0x0002a800000e0000 */
[----:B------:R1:W3:Y:S02]  /*6c20*/  SHFL.IDX PT, R14, R4, RZ, 0x1e1f ;  /* 0x001e1fff040e7589 */ /* 0x0002e400000e0000 */
.L_x_12641:
[----:B------:R-:W-:Y:S05]  /*6c30*/  @!P4 BRA `(.L_x_12286) ;  /* 0x000000000050c947 */ /* 0x000fea0003800000 */
[----:B------:R-:W4:Y:S01]  /*6c40*/  LDL R10, [R1+0x1c] ;  /* 0x00001c00010a7983 */ /* 0x000f220000100800 */
[----:B------:R-:W-:-:S03]  /*6c50*/  ULDC UR4, c[0x0][0x2f4] ;  /* 0x0000bd0000047ab9 */ /* 0x000fc60000000800 */
[----:B------:R-:W5:Y:S04]  /*6c60*/  LDL R12, [R1+0x8] ;  /* 0x00000800010c7983 */ /* 0x000f680000100800 */
[----:B------:R-:W5:Y:S01]  /*6c70*/  LDL R11, [R1+0x30] ;  /* 0x00003000010b7983 */ /* 0x000f620000100800 */
[----:B------:R-:W-:-:S13]  /*6c80*/  ISETP.GE.AND P5, PT, R18, UR4, PT ;  /* 0x0000000412007c0c */ /* 0x000fda000bfa6270 */
[----:B-1----:R-:W1:Y:S01]  /*6c90*/  @!P5 LDS.128 R4, [R69+0x13800] ;  /* 0x013800004504d984 */ /* 0x002e620000000c00 */
[----:B---3--:R-:W-:-:S05]  /*6ca0*/  @!P5 IADD3 R8, P4, R18, R14, RZ ;  /* 0x0000000e1208d210 */ /* 0x008fca0007f9e0ff */
[----:B--2---:R-:W-:Y:S01]  /*6cb0*/  @!P5 IMAD.X R9, R29, 0x1, R19, P4 ;  /* 0x000000011d09d824 */ /* 0x004fe200020e0613 */
[----:B------:R-:W-:-:S04]  /*6cc0*/  ISETP.GE.AND P4, PT, R65, UR4, PT ;  /* 0x0000000441007c0c */ /* 0x000fc8000bf86270 */
[----:B-1----:R1:W-:Y:S09]  /*6cd0*/  @!P5 ST.E.128 desc[UR40][R8.64], R4 ;  /* 0x000000040800d985 */ /* 0x0023f2000c101d28 */
[----:B------:R-:W2:Y:S01]  /*6ce0*/  @!P4 LDS.128 R4, [R69+0x14800] ;  /* 0x014800004504c984 */ /* 0x000ea20000000c00 */
[----:B----4-:R-:W-:-:S05]  /*6cf0*/  @!P4 IMAD.SHL.U32 R10, R10, 0x10, RZ ;  /* 0x000000100a0ac824 */ /* 0x010fca00078e00ff */
[----:B-1----:R-:W-:-:S04]  /*6d00*/  @!P4 IADD3 R8, P5, R10, R14, RZ ;  /* 0x0000000e0a08c210 */ /* 0x002fc80007fbe0ff */
[----:B------:R-:W-:Y:S02]  /*6d10*/  @!P4 LEA.HI.X.SX32 R9, R10, R29, 0x1, P5 ;  /* 0x0000001d0a09c211 */ /* 0x000fe400028f0eff */
[----:B-----5:R-:W-:-:S03]  /*6d20*/  ISETP.GE.AND P5, PT, R12, UR4, PT ;  /* 0x000000040c007c0c */ /* 0x020fc6000bfa6270 */
[----:B--2---:R1:W-:Y:S10]  /*6d30*/  @!P4 ST.E.128 desc[UR40][R8.64], R4 ;  /* 0x000000040800c985 */ /* 0x0043f4000c101d28 */
[----:B------:R-:W2:Y:S01]  /*6d40*/  @!P5 LDS.128 R4, [R69+0x15800] ;  /* 0x015800004504d984 */ /* 0x000ea20000000c00 */
[----:B-1----:R-:W-:-:S05]  /*6d50*/  @!P5 IADD3 R8, P4, R12, R14, RZ ;  /* 0x0000000e0c08d210 */ /* 0x002fca0007f9e0ff */
[----:B------:R-:W-:-:S05]  /*6d60*/  @!P5 IMAD.X R9, R29, 0x1, R11, P4 ;  /* 0x000000011d09d824 */ /* 0x000fca00020e060b */
[----:B--2---:R4:W-:Y:S03]  /*6d70*/  @!P5 ST.E.128 desc[UR40][R8.64], R4 ;  /* 0x000000040800d985 */ /* 0x0049e6000c101d28 */
.L_x_12286:
[----:B------:R-:W-:Y:S05]  /*6d80*/  BSYNC B0 ;  /* 0x0000000000007941 */ /* 0x000fea0003800000 */
.L_x_12277:
        /* <DEDUP_REMOVED lines=16> */
.L_x_12314:
[----:B------:R-:W-:Y:S05]  /*6e90*/  BSYNC B0 ;  /* 0x0000000000007941 */ /* 0x000fea0003800000 */
.L_x_12313:
[----:B------:R-:W0:Y:S01]  /*6ea0*/  SYNCS.PHASECHK.TRANS64.TRYWAIT P3, [R68+URZ+0x19cb0], R77 ;  /* 0x019cb04d440075a7 */ /* 0x000e22000806017f */
[----:B------:R-:W-:Y:S04]  /*6eb0*/  BSSY B0, `(.L_x_12315) ;  /* 0x0000002000007945 */ /* 0x000fe80003800000 */
[----:B0-----:R-:W-:Y:S05]  /*6ec0*/  @!P3 BRA `(.L_x_12316) ;  /* 0x000001f800d4b947 */ /* 0x001fea0003800000 */
.L_x_12642:
[----:B------:R-:W-:Y:S05]  /*6ed0*/  BSYNC B0 ;  /* 0x0000000000007941 */ /* 0x000fea0003800000 */
.L_x_12315:
[----:B------:R-:W2:Y:S01]  /*6ee0*/  S2R R6, SR_TID.X ;  /* 0x0000000000067919 */ /* 0x000ea20000002100 */
        /* <DEDUP_REMOVED lines=15> */
[----:B------:R-:W-:Y:S01]  /*6fe0*/  IADD3 R4, P3, R4, UR6, RZ ;  /* 0x0000000604047c10 */ /* 0x000fe2000ff7e0ff */
[----:B--2---:R-:W-:-:S03]  /*6ff0*/  VIADD R6, R6, 0xffffff80 ;  /* 0xffffff8006067836 */ /* 0x004fc60000000000 */
[----:B------:R-:W-:Y:S01]  /*7000*/  IADD3.X R5, R5, UR7, RZ, P3, !PT ;  /* 0x0000000705057c10 */ /* 0x000fe20009ffe4ff */
[----:B------:R1:W2:Y:S01]  /*7010*/  SHFL.IDX PT, R13, R4, RZ, 0x1e1f ;  /* 0x001e1fff040d7589 */ /* 0x0002a200000e0000 */
[----:B------:R-:W-:-:S03]  /*7020*/  LEA.HI R6, R6, R6, RZ, 0x1 ;  /* 0x0000000606067211 */ /* 0x000fc600078f08ff */
[----:B------:R1:W4:Y:S01]  /*7030*/  SHFL.IDX PT, R11, R5, RZ, 0x1e1f ;  /* 0x001e1fff050b7589 */ /* 0x00032200000e0000 */
[----:B------:R-:W-:-:S04]  /*7040*/  SHF.R.S32.HI R6, RZ, 0x1, R6 ;  /* 0x00000001ff067819 */ /* 0x000fc80000011406 */
[----:B------:R-:W-:-:S13]  /*7050*/  ISETP.GT.AND P3, PT, R70, R6, PT ;  /* 0x000000064600720c */ /* 0x000fda0003f64270 */
[----:B-12---:R-:W-:Y:S05]  /*7060*/  @!P3 BRA `(.L_x_12318) ;  /* 0x000000000050b947 */ /* 0x006fea0003800000 */
[----:B------:R-:W2:Y:S01]  /*7070*/  LDL R10, [R1+0x1c] ;  /* 0x00001c00010a7983 */ /* 0x000ea20000100800 */
[----:B------:R-:W-:-:S03]  /*7080*/  ULDC UR4, c[0x0][0x2f4] ;  /* 0x0000bd0000047ab9 */ /* 0x000fc60000000800 */
[----:B---3--:R-:W3:Y:S04]  /*7090*/  LDL R14, [R1+0x8] ;  /* 0x00000800010e7983 */ /* 0x008ee80000100800 */
[----:B------:R-:W5:Y:S01]  /*70a0*/  LDL R12, [R1+0x30] ;  /* 0x00003000010c7983 */ /* 0x000f620000100800 */
[----:B------:R-:W-:-:S13]  /*70b0*/  ISETP.GE.AND P5, PT, R18, UR4, PT ;  /* 0x0000000412007c0c */ /* 0x000fda000bfa6270 */
[----:B------:R-:W1:Y:S01]  /*70c0*/  @!P5 LDS.128 R4, [R69+0x9000] ;  /* 0x009000004504d984 */ /* 0x000e620000000c00 */
[----:B------:R-:W-:-:S05]  /*70d0*/  @!P5 IADD3 R8, P3, R18, R13, RZ ;  /* 0x0000000d1208d210 */ /* 0x000fca0007f7e0ff */
[----:B----4-:R-:W-:Y:S01]  /*70e0*/  @!P5 IMAD.X R9, R11, 0x1, R19, P3 ;  /* 0x000000010b09d824 */ /* 0x010fe200018e0613 */
[----:B------:R-:W-:-:S04]  /*70f0*/  ISETP.GE.AND P3, PT, R65, UR4, PT ;  /* 0x0000000441007c0c */ /* 0x000fc8000bf66270 */
[----:B-1----:R1:W-:Y:S09]  /*7100*/  @!P5 ST.E.128 desc[UR40][R8.64], R4 ;  /* 0x000000040800d985 */ /* 0x0023f2000c101d28 */
[----:B------:R-:W4:Y:S01]  /*7110*/  @!P3 LDS.128 R4, [R69+0xa000] ;  /* 0x00a000004504b984 */ /* 0x000f220000000c00 */
[----:B--2---:R-:W-:-:S05]  /*7120*/  @!P3 IMAD.SHL.U32 R10, R10, 0x10, RZ ;  /* 0x000000100a0ab824 */ /* 0x004fca00078e00ff */
[----:B-1----:R-:W-:-:S04]  /*7130*/  @!P3 IADD3 R8, P5, R10, R13, RZ ;  /* 0x0000000d0a08b210 */ /* 0x002fc80007fbe0ff */
[----:B------:R-:W-:Y:S02]  /*7140*/  @!P3 LEA.HI.X.SX32 R9, R10, R11, 0x1, P5 ;  /* 0x0000000b0a09b211 */ /* 0x000fe400028f0eff */
[----:B---3--:R-:W-:-:S03]  /*7150*/  ISETP.GE.AND P5, PT, R14, UR4, PT ;  /* 0x000000040e007c0c */ /* 0x008fc6000bfa6270 */
[----:B----4-:R1:W-:Y:S10]  /*7160*/  @!P3 ST.E.128 desc[UR40][R8.64], R4 ;  /* 0x000000040800b985 */ /* 0x0103f4000c101d28 */
[----:B------:R-:W2:Y:S01]  /*7170*/  @!P5 LDS.128 R4, [R69+0xb000] ;  /* 0x00b000004504d984 */ /* 0x000ea20000000c00 */
[----:B-1----:R-:W-:-:S05]  /*7180*/  @!P5 IADD3 R8, P3, R14, R13, RZ ;  /* 0x0000000d0e08d210 */ /* 0x002fca0007f7e0ff */
[----:B-----5:R-:W-:-:S05]  /*7190*/  @!P5 IMAD.X R9, R11, 0x1, R12, P3 ;  /* 0x000000010b09d824 */ /* 0x020fca00018e060c */
[----:B--2---:R1:W-:Y:S03]  /*71a0*/  @!P5 ST.E.128 desc[UR40][R8.64], R4 ;  /* 0x000000040800d985 */ /* 0x0043e6000c101d28 */
.L_x_12318:
[----:B------:R-:W-:Y:S05]  /*71b0*/  BSYNC B0 ;  /* 0x0000000000007941 */ /* 0x000fea0003800000 */
.L_x_12317:
[----:B-1----:R-:W2:Y:S01]  /*71c0*/  LDL.LU R5, [R1+0xc] ;  /* 0x00000c0001057983 */ /* 0x002ea20000300800 */
[----:B0-----:R-:W-:Y:S01]  /*71d0*/  @!P4 VIADD R68, R68, 0x19cc0 ;  /* 0x00019cc04444c836 */ /* 0x001fe20000000000 */
[----:B------:R-:W-:Y:S01]  /*71e0*/  PLOP3.LUT P3, PT, PT, PT, PT, 0x8, 0x0 ;  /* 0x000000000000781c */ /* 0x000fe20003f6e170 */
[----:B------:R-:W-:Y:S01]  /*71f0*/  VIADD R23, R23, 0x1 ;  /* 0x0000000117177836 */ /* 0x000fe20000000000 */
[----:B------:R-:W-:Y:S01]  /*7200*/  @!PT LDS RZ, [RZ] ;  /* 0x00000000fffff984 */ /* 0x000fe20000000800 */
[----:B------:R-:W-:Y:S01]  /*7210*/  @!PT LDS RZ, [RZ] ;  /* 0x00000000fffff984 */ /* 0x000fe20000000800 */
[----:B------:R-:W-:Y:S01]  /*7220*/  @!PT LDS RZ, [RZ] ;  /* 0x00000000fffff984 */ /* 0x000fe20000000800 */
[----:B------:R-:W-:Y:S01]  /*7230*/  @!PT LDS RZ, [RZ] ;  /* 0x00000000fffff984 */ /* 0x000fe20000000800 */
[----:B------:R0:W-:Y:S06]  /*7240*/  MEMBAR.ALL.CTA ;  /* 0x0000000000007992 */ /* 0x0001ec0000008000 */
[----:B0-----:R-:W0:Y:S01]  /*7250*/  FENCE.VIEW.ASYNC.S ;  /* 0x00000000000073c6 */ /* 0x001e220000000000 */
[----:B------:R-:W-:Y:S01]  /*7260*/  @!P4 PRMT R68, RZ, 0x654, R68 ;  /* 0x00000654ff44c816 */ /* 0x000fe20000000044 */
[----:B0-----:R0:W-:Y:S06]  /*7270*/  BAR.SYNC.DEFER_BLOCKING R54, 0x80 ;  /* 0x000200360000751d */ /* 0x0011ec0000010000 */
[----:B------:R0:W-:Y:S01]  /*7280*/  @!P4 SYNCS.ARRIVE.TRANS64.RED.A1T0 RZ, [R68+URZ], RZ ;  /* 0x000000ff44ffc9a7 */ /* 0x0001e2000810043f */
[----:B------:R-:W-:-:S04]  /*7290*/  ISETP.NE.AND P4, PT, R23, 0x2, PT ;  /* 0x000000021700780c */ /* 0x000fc80003f85270 */
[----:B------:R-:W-:Y:S02]  /*72a0*/  SEL R4, RZ, 0x1, P4 ;  /* 0x00000001ff047807 */ /* 0x000fe40002000000 */
[----:B------:R-:W-:Y:S02]  /*72b0*/  SEL R23, R23, RZ, P4 ;  /* 0x000000ff17177207 */ /* 0x000fe40002000000 */
[----:B--2---:R-:W-:-:S05]  /*72c0*/  LOP3.LUT R5, R5, R4, RZ, 0x3c, !PT ;  /* 0x0000000405057212 */ /* 0x004fca00078e3cff */
[----:B------:R0:W-:Y:S01]  /*72d0*/  STL [R1+0xc], R5 ;  /* 0x00000c0501007387 */ /* 0x0001e20000100800 */
[----:B------:R-:W-:Y:S05]  /*72e0*/  @P2 BRA `(.L_x_12319) ;  /* 0xffffffb400542947 */ /* 0x000fea000383ffff */
.L_x_12272:
[----:B------:R-:W2:Y:S01]  /*72f0*/  LDL R8, [R1+0x20] ;  /* 0x0000200001087983 */ /* 0x000ea20000100800 */
[----:B------:R-:W1:Y:S03]  /*7300*/  LDC R0, c[0x0][0x448] ;  /* 0x00011200ff007b82 */ /* 0x000e660000000800 */
[----:B------:R-:W3:Y:S05]  /*7310*/  LDL R6, [R1] ;  /* 0x0000000001067983 */ /* 0x000eea0000100800 */
[----:B------:R-:W4:Y:S01]  /*7320*/  LDC.64 R2, c[0x0][0x9e0] ;  /* 0x00027800ff027b82 */ /* 0x000f220000000a00 */
[----:B-1----:R-:W-:-:S13]  /*7330*/  ISETP.NE.AND P1, PT, R0, 0x1, PT ;  /* 0x000000010000780c */ /* 0x002fda0003f25270 */
[----:B0-----:R-:W0:Y:S08]  /*7340*/  @P1 LDC R5, c[0x0][0x44c] ;  /* 0x00011300ff051b82 */ /* 0x001e300000000800 */
[----:B------:R-:W1:Y:S01]  /*7350*/  @P1 LDC R4, c[0x0][0x450] ;  /* 0x00011400ff041b82 */ /* 0x000e620000000800 */
[----:B------:R-:W-:Y:S01]  /*7360*/  BSSY B0, `(.L_x_12320) ;  /* 0x000000a000007945 */ /* 0x000fe20003800000 */
[----:B----4-:R-:W-:Y:S01]  /*7370*/  ISETP.GE.AND P2, PT, R3, 0x1, PT ;  /* 0x000000010300780c */ /* 0x010fe20003f46270 */
[----:B--2---:R-:W-:-:S04]  /*7380*/  VIADD R0, R8, 0xbf ;  /* 0x000000bf08007836 */ /* 0x004fc80000000000 */
[----:B0-----:R-:W-:Y:S01]  /*7390*/  @P1 IMAD.HI.U32 R5, R0, R5, RZ ;  /* 0x0000000500051227 */ /* 0x001fe200078e00ff */
[----:B---3--:R-:W-:-:S04]  /*73a0*/  IADD3 R7, R6, 0x1, -R155 ;  /* 0x0000000106077810 */ /* 0x008fc80007ffe89b */
[----:B-1----:R-:W-:-:S05]  /*73b0*/  @P1 SHF.R.U32.HI R0, RZ, R4, R5 ;  /* 0x00000004ff001219 */ /* 0x002fca0000011605 */
[----:B------:R-:W-:Y:S01]  /*73c0*/  IMAD.IADD R5, R7, 0x1, R0 ;  /* 0x0000000107057824 */ /* 0x000fe200078e0200 */
[----:B------:R-:W-:Y:S06]  /*73d0*/  @P3 BRA `(.L_x_12321) ;  /* 0x0000000000083947 */ /* 0x000fec0003800000 */
[----:B------:R-:W0:Y:S02]  /*73e0*/  FENCE.VIEW.ASYNC.G ;  /* 0x00000000000073c6 */ /* 0x000e240000000100 */
[----:B0-----:R-:W-:Y:S06]  /*73f0*/  BAR.ARV 0xc, 0x200 ;  /* 0x0308000000007b1d */ /* 0x001fec0000002000 */
.L_x_12321:
[----:B------:R-:W-:Y:S05]  /*7400*/  BSYNC B0 ;  /* 0x0000000000007941 */ /* 0x000fea0003800000 */
.L_x_12320:
        /* <DEDUP_REMOVED lines=13> */
.L_x_12324:
[----:B------:R-:W-:-:S13]  /*74e0*/  ISETP.NE.AND P0, PT, R3, 0x1, PT ;  /* 0x000000010300780c */ /* 0x000fda0003f05270 */
[----:B------:R-:W0:Y:S02]  /*74f0*/  @P0 LDC.64 R4, c[0x0][0x9e8] ;  /* 0x00027a00ff040b82 */ /* 0x000e240000000a00 */
[----:B0-----:R-:W-:-:S05]  /*7500*/  @P0 IMAD.HI.U32 R4, R0, R4, RZ ;  /* 0x0000000400040227 */ /* 0x001fca00078e00ff */
[----:B------:R-:W-:-:S07]  /*7510*/  @P0 SHF.R.U32.HI R0, RZ, R5, R4 ;  /* 0x00000005ff000219 */ /* 0x000fce0000011604 */
.L_x_12325:
[----:B------:R-:W-:Y:S05]  /*7520*/  BSYNC B0 ;  /* 0x0000000000007941 */ /* 0x000fea0003800000 */
.L_x_12323:
[----:B------:R-:W-:-:S05]  /*7530*/  IMAD R5, R0, R3, R3 ;  /* 0x0000000300057224 */ /* 0x000fca00078e0203 */
[----:B------:R-:W-:-:S07]  /*7540*/  VIMNMX R2, R2, R5, PT ;  /* 0x0000000502027248 */ /* 0x000fce0003fe0100 */
.L_x_12322:
[----:B------:R-:W0:Y:S01]  /*7550*/  @P1 LDC R0, c[0x0][0x44c] ;  /* 0x00011300ff001b82 */ /* 0x000e220000000800 */
[----:B------:R-:W-:Y:S01]  /*7560*/  VIADD R2, R2, 0x7f ;  /* 0x0000007f02027836 */ /* 0x000fe20000000000 */
[----:B------:R-:W-:Y:S01]  /*7570*/  ULDC UR4, c[0x0][0x9dc] ;  /* 0x0002770000047ab9 */ /* 0x000fe20000000800 */
[----:B------:R-:W-:-:S03]  /*7580*/  IMAD.MOV.U32 R7, RZ, RZ, R8 ;  /* 0x000000ffff077224 */ /* 0x000fc600078e0008 */
        /* <DEDUP_REMOVED lines=20> */
.L_x_12328:
[----:B------:R-:W-:-:S13]  /*76d0*/  ISETP.NE.AND P0, PT, R3, 0x1, PT ;  /* 0x000000010300780c */ /* 0x000fda0003f05270 */
[----:B------:R-:W0:Y:S02]  /*76e0*/  @P0 LDC.64 R4, c[0x0][0x9e8] ;  /* 0x00027a00ff040b82 */ /* 0x000e240000000a00 */
[----:B0-----:R-:W-:-:S05]  /*76f0*/  @P0 IMAD.HI.U32 R4, R0, R4, RZ ;  /* 0x0000000400040227 */ /* 0x001fca00078e00ff */
[----:B------:R-:W-:-:S07]  /*7700*/  @P0 SHF.R.U32.HI R0, RZ, R5, R4 ;  /* 0x00000005ff000219 */ /* 0x000fce0000011604 */
.L_x_12329:
[----:B------:R-:W-:Y:S05]  /*7710*/  BSYNC B0 ;  /* 0x0000000000007941 */ /* 0x000fea0003800000 */
.L_x_12327:
[----:B------:R-:W-:-:S05]  /*7720*/  IMAD R3, R0, R3, RZ ;  /* 0x0000000300037224 */ /* 0x000fca00078e02ff */
[----:B------:R-:W-:-:S07]  /*7730*/  VIMNMX R2, R2, R3, !PT ;  /* 0x0000000302027248 */ /* 0x000fce0007fe0100 */
.L_x_12326:
[----:B------:R-:W-:Y:S01]  /*7740*/  SHF.R.S32.HI R3, RZ, 0x1f, R2 ;  /* 0x0000001fff037819 */ /* 0x000fe20000011402 */
[----:B------:R-:W-:Y:S01]  /*7750*/  BSSY B0, `(.L_x_12330) ;  /* 0x0000027000007945 */ /* 0x000fe20003800000 */
[----:B------:R-:W-:Y:S02]  /*7760*/  IMAD.MOV.U32 R89, RZ, RZ, RZ ;  /* 0x000000ffff597224 */ /* 0x000fe400078e00ff */
[----:B------:R-:W-:-:S04]  /*7770*/  LEA.HI R3, R3, R2, RZ, 0x7 ;  /* 0x0000000203037211 */ /* 0x000fc800078f38ff */
[----:B------:R-:W-:-:S04]  /*7780*/  SHF.R.S32.HI R3, RZ, 0x7, R3 ;  /* 0x00000007ff037819 */ /* 0x000fc80000011403 */
[----:B------:R-:W-:-:S04]  /*7790*/  VIMNMX R9, RZ, R3, !PT ;  /* 0x00000003ff097248 */ /* 0x000fc80007fe0100 */
        /* <DEDUP_REMOVED lines=34> */
.L_x_12331:
[----:B------:R-:W-:Y:S05]  /*79c0*/  BSYNC B0 ;  /* 0x0000000000007941 */ /* 0x000fea0003800000 */
.L_x_12330:
[----:B------:R-:W2:Y:S01]  /*79d0*/  LDL R0, [R1+0x70] ;  /* 0x0000700001007983 */ /* 0x000ea20000100800 */
[----:B------:R-:W-:Y:S02]  /*79e0*/  PLOP3.LUT P0, PT, PT, PT, PT, 0x80, 0x0 ;  /* 0x000000000000781c */ /* 0x000fe40003f0f070 */
        /* <DEDUP_REMOVED lines=25> */
[----:B--2---:R-:W-:Y:S02]  /*7b80*/  IMAD R4, R0, R89, R9 ;  /* 0x0000005900047224 */ /* 0x004fe400078e0209 */
[----:B------:R-:W-:-:S03]  /*7b90*/  IMAD.MOV.U32 R0, RZ, RZ, RZ ;  /* 0x000000ffff007224 */ /* 0x000fc600078e00ff */
[----:B------:R0:W-:Y:S01]  /*7ba0*/  STL [R1+0x44], R4 ;  /* 0x0000440401007387 */ /* 0x0001e20000100800 */
[----:B------:R-:W-:-:S04]  /*7bb0*/  VIADDMNMX R89, R4, R89, R26, PT ;  /* 0x0000005904597246 */ /* 0x000fc8000380011a */
        /* <DEDUP_REMOVED lines=34> */
.L_x_12334:
[----:B------:R-:W-:Y:S05]  /*7de0*/  BSYNC B6 ;  /* 0x0000000000067941 */ /* 0x000fea0003800000 */
.L_x_12333:
[----:B------:R-:W2:Y:S01]  /*7df0*/  LDL R20, [R1+0x5c] ;  /* 0x00005c0001147983 */ /* 0x000ea20000100800 */
        /* <DEDUP_REMOVED lines=8> */
[----:B------:R-:W3:Y:S08]  /*7e80*/  @P1 LDC.64 R2, c[0x0][0x9c0] ;  /* 0x00027000ff021b82 */ /* 0x000ef00000000a00 */
[----:B------:R-:W4:Y:S01]  /*7e90*/  @P0 LDC.64 R4, c[0x0][0x9b0] ;  /* 0x00026c00ff040b82 */ /* 0x000f220000000a00 */
[----:B--2---:R-:W-:-:S02]  /*7ea0*/  @P1 SHF.R.S32.HI R9, RZ, 0x1f, R20 ;  /* 0x0000001fff091819 */ /* 0x004fc40000011414 */
[----:B------:R-:W-:-:S03]  /*7eb0*/  @P0 SHF.R.S32.HI R7, RZ, 0x1f, R20 ;  /* 0x0000001fff070819 */ /* 0x000fc60000011414 */
[----:B0-----:R-:W-:Y:S02]  /*7ec0*/  @P1 IMAD R6, R9, R12, RZ ;  /* 0x0000000c09061224 */ /* 0x001fe400078e02ff */
[----:B-1----:R-:W-:Y:S02]  /*7ed0*/  @P0 IMAD R0, R7, R10, RZ ;  /* 0x0000000a07000224 */ /* 0x002fe400078e02ff */
[C---:B------:R-:W-:Y:S02]  /*7ee0*/  @P1 IMAD R13, R20.reuse, R13, R6 ;  /* 0x0000000d140d1224 */ /* 0x040fe400078e0206 */
[----:B------:R-:W-:-:S04]  /*7ef0*/  @P1 IMAD.WIDE.U32 R8, R20, R12, RZ ;  /* 0x0000000c14081225 */ /* 0x000fc800078e00ff */
[C---:B------:R-:W-:Y:S02]  /*7f00*/  @P0 IMAD R11, R20.reuse, R11, R0 ;  /* 0x0000000b140b0224 */ /* 0x040fe400078e0200 */
[----:B------:R-:W-:-:S04]  /*7f10*/  @P0 IMAD.WIDE.U32 R6, R20, R10, RZ ;  /* 0x0000000a14060225 */ /* 0x000fc800078e00ff */
[----:B------:R-:W-:Y:S02]  /*7f20*/  @P1 IMAD.IADD R9, R9, 0x1, R13 ;  /* 0x0000000109091824 */ /* 0x000fe400078e020d */
[----:B------:R-:W-:Y:S02]  /*7f30*/  @P0 IMAD.IADD R7, R7, 0x1, R11 ;  /* 0x0000000107070824 */ /* 0x000fe400078e020b */
[----:B---3--:R-:W-:-:S04]  /*7f40*/  @P1 IMAD.WIDE.U32 R8, R153, R2, R8 ;  /* 0x0000000299081225 */ /* 0x008fc800078e0008 */
[----:B----4-:R-:W-:Y:S01]  /*7f50*/  @P0 IMAD.WIDE.U32 R6, R153, R4, R6 ;  /* 0x0000000499060225 */ /* 0x010fe200078e0006 */
[----:B------:R-:W-:-:S03]  /*7f60*/  @P1 LEA R10, P3, R8, UR6, 0x2 ;  /* 0x00000006080a1c11 */ /* 0x000fc6000f8610ff */
[C---:B------:R-:W-:Y:S01]  /*7f70*/  @P1 IMAD R3, R153.reuse, R3, R9 ;  /* 0x0000000399031224 */ /* 0x040fe200078e0209 */
        /* <DEDUP_REMOVED lines=24> */
.L_x_12338:
[----:B-1----:R1:W2:Y:S02]  /*8100*/  SYNCS.PHASECHK.TRANS64.TRYWAIT P0, [R16+URZ+0x19c00], R3 ;  /* 0x019c0003100075a7 */ /* 0x0022a4000800017f */
[----:B--2---:R-:W-:Y:S05]  /*8110*/  @!P0 NANOSLEEP.SYNCS 0x989680 ;  /* 0x009896800000895d */ /* 0x004fea0003900000 */
[----:B------:R-:W2:Y:S02]  /*8120*/  @!P0 SYNCS.PHASECHK.TRANS64 P0, [R16+URZ+0x19c00], R3 ;  /* 0x019c0003100085a7 */ /* 0x000ea4000800007f */
[----:B--2---:R-:W-:Y:S05]  /*8130*/  @!P0 BRA `(.L_x_12338) ;  /* 0xfffffffc00f08947 */ /* 0x004fea000383ffff */
.L_x_12337:
[----:B------:R-:W-:Y:S05]  /*8140*/  BSYNC B0 ;  /* 0x0000000000007941 */ /* 0x000fea0003800000 */
.L_x_12336:
[----:B------:R-:W-:Y:S05]  /*8150*/  BRA `(.L_x_12339) ;  /* 0x0000004400847947 */ /* 0x000fea0003800000 */
.L_x_12335:
        /* <DEDUP_REMOVED lines=30> */
.L_x_12341:
[----:B------:R-:W-:Y:S05]  /*8340*/  BSYNC B6 ;  /* 0x0000000000067941 */ /* 0x000fea0003800000 */
.L_x_12340:
[----:B------:R-:W0:Y:S01]  /*8350*/  S2R R20, SR_TID.X ;  /* 0x0000000000147919 */ /* 0x000e220000002100 */
[----:B------:R-:W-:Y:S01]  /*8360*/  ULDC.U8 UR4, c[0x0][0x410] ;  /* 0x0001040000047ab9 */ /* 0x000fe20000000000 */
[----:B------:R-:W2:Y:S01]  /*8370*/  LDL R21, [R1+0x20] ;  /* 0x0000200001157983 */ /* 0x000ea20000100800 */
[----:B0-----:R-:W-:-:S03]  /*8380*/  VIADD R28, R20, 0xffffff80 ;  /* 0xffffff80141c7836 */ /* 0x001fc60000000000 */
[----:B------:R-:W3:Y:S01]  /*8390*/  LDL R20, [R1+0x48] ;  /* 0x0000480001147983 */ /* 0x000ee20000100800 */
[----:B------:R-:W-:Y:S02]  /*83a0*/  ISETP.NE.AND P0, PT, RZ, UR4, PT ;  /* 0x00000004ff007c0c */ /* 0x000fe4000bf05270 */
[----:B------:R-:W-:Y:S01]  /*83b0*/  LEA.HI R38, R28, R28, RZ, 0x1 ;  /* 0x0000001c1c267211 */ /* 0x000fe200078f08ff */
[----:B------:R-:W-:Y:S03]  /*83c0*/  BSSY B0, `(.L_x_12342) ;  /* 0x0000432000007945 */ /* 0x000fe60003800000 */
[----:B------:R-:W-:-:S05]  /*83d0*/  SHF.R.S32.HI R38, RZ, 0x1, R38 ;  /* 0x00000001ff267819 */ /* 0x000fca0000011426 */
[----:B--2---:R-:W-:Y:S02]  /*83e0*/  IMAD.IADD R10, R38, 0x1, R21 ;  /* 0x00000001260a7824 */ /* 0x004fe400078e0215 */
[----:B---3--:R-:W-:Y:S01]  /*83f0*/  IMAD.IADD R37, R16, 0x1, R20 ;  /* 0x0000000110257824 */ /* 0x008fe200078e0214 */
[----:B------:R-:W-:Y:S06]  /*8400*/  @!P0 BRA `(.L_x_12343) ;  /* 0x0000001c00408947 */ /* 0x000fec0003800000 */
[----:B------:R-:W0:Y:S01]  /*8410*/  LDC R20, c[0x0][0x448] ;  /* 0x00011200ff147b82 */ /* 0x000e220000000800 */
[----:B------:R-:W-:Y:S01]  /*8420*/  IMAD.MOV.U32 R5, RZ, RZ, R10 ;  /* 0x000000ffff057224 */ /* 0x000fe200078e000a */
[----:B------:R-:W-:Y:S01]  /*8430*/  ULDC.64 UR4, c[0x0][0x3f8] ;  /* 0x0000fe0000047ab9 */ /* 0x000fe20000000a00 */
[----:B------:R-:W-:Y:S01]  /*8440*/  IMAD.MOV.U32 R6, RZ, RZ, R26 ;  /* 0x000000ffff067224 */ /* 0x000fe200078e001a */
[----:B------:R-:W-:Y:S01]  /*8450*/  ULDC.64 UR6, c[0x0][0x408] ;  /* 0x0001020000067ab9 */ /* 0x000fe20000000a00 */
[----:B------:R-:W-:Y:S01]  /*8460*/  IMAD.MOV.U32 R8, RZ, RZ, R24 ;  /* 0x000000ffff087224 */ /* 0x000fe200078e0018 */
[----:B------:R-:W-:Y:S01]  /*8470*/  ULDC.64 UR8, c[0x0][0x400] ;  /* 0x0001000000087ab9 */ /* 0x000fe20000000a00 */
[----:B------:R-:W-:Y:S01]  /*8480*/  IMAD.MOV.U32 R9, RZ, RZ, R31 ;  /* 0x000000ffff097224 */ /* 0x000fe200078e001f */
[----:B0-----:R-:W-:-:S13]  /*8490*/  ISETP.NE.AND P0, PT, R20, 0x1, PT ;  /* 0x000000011400780c */ /* 0x001fda0003f05270 */
[----:B------:R-:W0:Y:S08]  /*84a0*/  @P0 LDC R3, c[0x0][0x44c] ;  /* 0x00011300ff030b82 */ /* 0x000e300000000800 */
[----:B------:R-:W1:Y:S01]  /*84b0*/  @P0 LDC R7, c[0x0][0x450] ;  /* 0x00011400ff070b82 */ /* 0x000e620000000800 */
[----:B0-----:R-:W-:-:S05]  /*84c0*/  @P0 IMAD.HI.U32 R0, R10, R3, RZ ;  /* 0x000000030a000227 */ /* 0x001fca00078e00ff */
[----:B-1----:R-:W-:Y:S01]  /*84d0*/  @P0 SHF.R.U32.HI R5, RZ, R7, R0 ;  /* 0x00000007ff050219 */ /* 0x002fe20000011600 */
[----:B------:R-:W-:-:S03]  /*84e0*/  IMAD.MOV.U32 R7, RZ, RZ, R29 ;  /* 0x000000ffff077224 */ /* 0x000fc600078e001d */
[----:B------:R-:W-:Y:S01]  /*84f0*/  SHF.R.S32.HI R0, RZ, 0x1f, R5 ;  /* 0x0000001fff007819 */ /* 0x000fe20000011405 */
[----:B------:R-:W-:-:S04]  /*8500*/  IMAD.WIDE.U32 R6, R5, UR4, R6 ;  /* 0x0000000405067c25 */ /* 0x000fc8000f8e0006 */
[----:B------:R-:W-:Y:S02]  /*8510*/  IMAD R4, R0, UR4, RZ ;  /* 0x0000000400047c24 */ /* 0x000fe4000f8e02ff */
[----:B------:R-:W-:-:S04]  /*8520*/  IMAD.WIDE.U32 R8, R5, UR6, R8 ;  /* 0x0000000605087c25 */ /* 0x000fc8000f8e0008 */
[----:B------:R-:W-:Y:S02]  /*8530*/  IMAD R0, R0, UR6, RZ ;  /* 0x0000000600007c24 */ /* 0x000fe4000f8e02ff */
[C---:B------:R-:W-:Y:S01]  /*8540*/  IMAD R13, R5.reuse, UR5, R4 ;  /* 0x00000005050d7c24 */ /* 0x040fe2000f8e0204 */
[----:B------:R-:W-:Y:S01]  /*8550*/  ULDC.64 UR4, c[0x0][0x3e8] ;  /* 0x0000fa0000047ab9 */ /* 0x000fe20000000a00 */
[----:B------:R-:W-:Y:S01]  /*8560*/  IMAD R11, R5, UR7, R0 ;  /* 0x00000007050b7c24 */ /* 0x000fe2000f8e0200 */
[----:B------:R-:W-:Y:S01]  /*8570*/  IADD3 R3, P0, R6, UR4, RZ ;  /* 0x0000000406037c10 */ /* 0x000fe2000ff1e0ff */
[----:B------:R-:W-:Y:S01]  /*8580*/  UMOV UR4, 0xffffffff ;  /* 0xffffffff00047882 */ /* 0x000fe20000000000 */
[----:B------:R-:W-:Y:S02]  /*8590*/  IADD3 R5, P1, R8, UR8, RZ ;  /* 0x0000000808057c10 */ /* 0x000fe4000ff3e0ff */
[----:B------:R-:W-:Y:S02]  /*85a0*/  IADD3.X R13, R7, UR5, R13, P0, !PT ;  /* 0x00000005070d7c10 */ /* 0x000fe400087fe40d */
[----:B------:R-:W-:Y:S01]  /*85b0*/  IADD3.X R4, R9, UR9, R11, P1, !PT ;  /* 0x0000000909047c10 */ /* 0x000fe20008ffe40b */
[----:B------:R-:W-:Y:S08]  /*85c0*/  BRA.DIV UR4, `(.L_x_12344) ;  /* 0x000001e604287947 */ /* 0x000ff0000b800000 */
[----:B------:R0:W1:Y:S04]  /*85d0*/  SHFL.IDX PT, R0, R13, RZ, 0x1e1f ;  /* 0x001e1fff0d007589 */ /* 0x00006800000e0000 */
[----:B------:R-:W2:Y:S04]  /*85e0*/  SHFL.IDX PT, R3, R3, RZ, 0x1e1f ;  /* 0x001e1fff03037589 */ /* 0x000ea800000e0000 */
[----:B------:R-:W3:Y:S04]  /*85f0*/  SHFL.IDX PT, R4, R4, RZ, 0x1e1f ;  /* 0x001e1fff04047589 */ /* 0x000ee800000e0000 */
[----:B------:R0:W4:Y:S02]  /*8600*/  SHFL.IDX PT, R14, R5, RZ, 0x1e1f ;  /* 0x001e1fff050e7589 */ /* 0x00012400000e0000 */
.L_x_12648:
[----:B------:R-:W5:Y:S01]  /*8610*/  LDL R6, [R1+0x68] ;  /* 0x0000680001067983 */ /* 0x000f620000100800 */
[----:B------:R-:W-:Y:S01]  /*8620*/  IMAD R39, R155, R20, RZ ;  /* 0x000000149b277224 */ /* 0x000fe200078e02ff */
[----:B------:R-:W-:Y:S01]  /*8630*/  BSSY B1, `(.L_x_12345) ;  /* 0x000002f000017945 */ /* 0x000fe20003800000 */
[----:B------:R-:W-:Y:S02]  /*8640*/  CS2R R8, SRZ ;  /* 0x0000000000087805 */ /* 0x000fe4000001ff00 */
[----:B0-----:R-:W-:Y:S02]  /*8650*/  CS2R R12, SRZ ;  /* 0x00000000000c7805 */ /* 0x001fe4000001ff00 */
[----:B------:R-:W-:Y:S02]  /*8660*/  CS2R R24, SRZ ;  /* 0x0000000000187805 */ /* 0x000fe4000001ff00 */
[----:B------:R-:W-:Y:S02]  /*8670*/  ISETP.GE.AND P0, PT, R10, R39, PT ;  /* 0x000000270a00720c */ /* 0x000fe40003f06270 */
[----:B------:R-:W-:-:S02]  /*8680*/  CS2R R10, SRZ ;  /* 0x00000000000a7805 */ /* 0x000fc4000001ff00 */
        /* <DEDUP_REMOVED lines=9> */
[----:B------:R-:W3:Y:S04]  /*8720*/  LDL.64 R28, [R1+0x10] ;  /* 0x00001000011c7983 */ /* 0x000ee80000100a00 */
[----:B------:R-:W4:Y:S01]  /*8730*/  LDL R15, [R1+0x38] ;  /* 0x00003800010f7983 */ /* 0x000f220000100800 */
[----:B------:R-:W-:Y:S02]  /*8740*/  CS2R R12, SRZ ;  /* 0x00000000000c7805 */ /* 0x000fe4000001ff00 */
[----:B------:R-:W-:Y:S02]  /*8750*/  CS2R R20, SRZ ;  /* 0x0000000000147805 */ /* 0x000fe4000001ff00 */
[----:B------:R-:W-:Y:S02]  /*8760*/  CS2R R24, SRZ ;  /* 0x0000000000187805 */ /* 0x000fe4000001ff00 */
[----:B------:R-:W-:-:S02]  /*8770*/  CS2R R26, SRZ ;  /* 0x00000000001a7805 */ /* 0x000fc4000001ff00 */
[----:B------:R-:W-:Y:S02]  /*8780*/  CS2R R10, SRZ ;  /* 0x00000000000a7805 */ /* 0x000fe4000001ff00 */
[----:B--2---:R-:W-:Y:S02]  /*8790*/  ISETP.GE.AND P2, PT, R34, UR4, PT ;  /* 0x0000000422007c0c */ /* 0x004fe4000bf46270 */
[----:B------:R-:W-:Y:S02]  /*87a0*/  SHF.R.S32.HI R7, RZ, 0x1f, R34 ;  /* 0x0000001fff077819 */ /* 0x000fe40000011422 */
[----:B---3--:R-:W-:Y:S02]  /*87b0*/  ISETP.GE.AND P1, PT, R28, UR4, PT ;  /* 0x000000041c007c0c */ /* 0x008fe4000bf26270 */
[----:B----4-:R-:W-:Y:S02]  /*87c0*/  ISETP.GE.AND P0, PT, R15, UR4, PT ;  /* 0x000000040f007c0c */ /* 0x010fe4000bf06270 */
[----:B------:R-:W-:-:S05]  /*87d0*/  SHF.R.S32.HI R9, RZ, 0x1f, R15 ;  /* 0x0000001fff097819 */ /* 0x000fca000001140f */
[CC--:B------:R-:W-:Y:S02]  /*87e0*/  @!P2 IADD3 R32, P6, R34.reuse, R3.reuse, RZ ;  /* 0x000000032220a210 */ /* 0x0c0fe40007fde0ff */
[-C--:B------:R-:W-:Y:S02]  /*87f0*/  @!P2 IADD3 R34, P5, R34, R14.reuse, RZ ;  /* 0x0000000e2222a210 */ /* 0x080fe40007fbe0ff */
[-C--:B------:R-:W-:Y:S01]  /*8800*/  @!P1 IADD3 R30, P3, R28, R3.reuse, RZ ;  /* 0x000000031c1e9210 */ /* 0x080fe20007f7e0ff */
[--C-:B-1----:R-:W-:Y:S02]  /*8810*/  @!P2 IMAD.X R33, R0, 0x1, R7.reuse, P6 ;  /* 0x000000010021a824 */ /* 0x102fe400030e0607 */
[----:B------:R-:W-:Y:S01]  /*8820*/  @!P2 IMAD.X R35, R4, 0x1, R7, P5 ;  /* 0x000000010423a824 */ /* 0x000fe200028e0607 */
[C---:B------:R-:W-:Y:S02]  /*8830*/  @!P0 IADD3 R6, P4, R15.reuse, R3, RZ ;  /* 0x000000030f068210 */ /* 0x040fe40007f9e0ff */
[----:B------:R-:W-:Y:S01]  /*8840*/  @!P1 SHF.R.S32.HI R3, RZ, 0x1f, R28 ;  /* 0x0000001fff039819 */ /* 0x000fe2000001141c */
[----:B------:R0:W5:Y:S01]  /*8850*/  @!P2 LD.E.64 R12, desc[UR40][R32.64] ;  /* 0x00000028200ca980 */ /* 0x000162000c101b00 */
[-C--:B------:R-:W-:Y:S01]  /*8860*/  @!P1 IADD3 R28, P6, R28, R14.reuse, RZ ;  /* 0x0000000e1c1c9210 */ /* 0x080fe20007fde0ff */
[C---:B------:R-:W-:Y:S01]  /*8870*/  @!P0 IMAD.X R7, R0.reuse, 0x1, R9, P4 ;  /* 0x0000000100078824 */ /* 0x040fe200020e0609 */
[----:B------:R-:W-:Y:S01]  /*8880*/  @!P0 IADD3 R14, P5, R15, R14, RZ ;  /* 0x0000000e0f0e8210 */ /* 0x000fe20007fbe0ff */
[--C-:B------:R-:W-:Y:S01]  /*8890*/  @!P1 IMAD.X R31, R0, 0x1, R3.reuse, P3 ;  /* 0x00000001001f9824 */ /* 0x100fe200018e0603 */
[----:B------:R0:W5:Y:S01]  /*88a0*/  @!P2 LD.E.64 R20, desc[UR40][R34.64] ;  /* 0x000000282214a980 */ /* 0x000162000c101b00 */
[----:B------:R-:W-:-:S02]  /*88b0*/  @!P1 IMAD.X R29, R4, 0x1, R3, P6 ;  /* 0x00000001041d9824 */ /* 0x000fc400030e0603 */
[----:B------:R-:W-:Y:S01]  /*88c0*/  @!P0 IMAD.X R15, R4, 0x1, R9, P5 ;  /* 0x00000001040f8824 */ /* 0x000fe200028e0609 */
[----:B------:R-:W-:Y:S01]  /*88d0*/  CS2R R8, SRZ ;  /* 0x0000000000087805 */ /* 0x000fe2000001ff00 */
[----:B------:R0:W5:Y:S04]  /*88e0*/  @!P1 LD.E.64 R24, desc[UR40][R30.64] ;  /* 0x000000281e189980 */ /* 0x000168000c101b00 */
[----:B------:R0:W5:Y:S04]  /*88f0*/  @!P1 LD.E.64 R26, desc[UR40][R28.64] ;  /* 0x000000281c1a9980 */ /* 0x000168000c101b00 */
[----:B------:R0:W5:Y:S04]  /*8900*/  @!P0 LD.E.64 R8, desc[UR40][R6.64] ;  /* 0x0000002806088980 */ /* 0x000168000c101b00 */
[----:B------:R0:W5:Y:S02]  /*8910*/  @!P0 LD.E.64 R10, desc[UR40][R14.64] ;  /* 0x000000280e0a8980 */ /* 0x000164000c101b00 */
.L_x_12346:
[----:B------:R-:W-:Y:S05]  /*8920*/  BSYNC B1 ;  /* 0x0000000000017941 */ /* 0x000fea0003800000 */
.L_x_12345:
[----:B-1----:R-:W2:Y:S01]  /*8930*/  LDL.LU R0, [R1+0x54] ;  /* 0x0000540001007983 */ /* 0x002ea20000300800 */
[----:B------:R-:W1:Y:S01]  /*8940*/  SYNCS.PHASECHK.TRANS64.TRYWAIT P0, [R16+URZ+0x19c00], R5 ;  /* 0x019c0005100075a7 */ /* 0x000e62000800017f */
[----:B------:R-:W-:Y:S01]  /*8950*/  BSSY B1, `(.L_x_12347) ;  /* 0x0000005000017945 */ /* 0x000fe20003800000 */
[----:B--2---:R-:W-:-:S05]  /*8960*/  IMAD R0, R0, -0xc0, R39 ;  /* 0xffffff4000007824 */ /* 0x004fca00078e0227 */
[----:B------:R-:W-:-:S04]  /*8970*/  VIMNMX R0, R0, 0xc0, PT ;  /* 0x000000c000007848 */ /* 0x000fc80003fe0100 */
[----:B------:R-:W-:Y:S01]  /*8980*/  ISETP.GE.AND P1, PT, R38, R0, PT ;  /* 0x000000002600720c */ /* 0x000fe20003f26270 */
[----:B-1----:R-:W-:-:S12]  /*8990*/  @!P0 BRA `(.L_x_12348) ;  /* 0x000001e000a08947 */ /* 0x002fd80003800000 */
.L_x_12649:
[----:B------:R-:W-:Y:S05]  /*89a0*/  BSYNC B1 ;  /* 0x0000000000017941 */ /* 0x000fea0003800000 */
.L_x_12347:
[----:B------:R-:W-:Y:S05]  /*89b0*/  @P1 BRA `(.L_x_12349) ;  /* 0x0000003c00481947 */ /* 0x000fea0003800000 */
[----:B0-----:R-:W2:Y:S01]  /*89c0*/  LDL.64 R6, [R1+0x10] ;  /* 0x0000100001067983 */ /* 0x001ea20000100a00 */
[----:B------:R-:W2:Y:S03]  /*89d0*/  LDC R0, c[0x0][0x3f4] ;  /* 0x0000fd00ff007b82 */ /* 0x000ea60000000800 */
[----:B---3--:R-:W3:Y:S04]  /*89e0*/  LDL R4, [R1+0x34] ;  /* 0x0000340001047983 */ /* 0x008ee80000100800 */
[----:B------:R-:W4:Y:S01]  /*89f0*/  LDL R3, [R1+0x38] ;  /* 0x0000380001037983 */ /* 0x000f220000100800 */
[----:B------:R-:W-:Y:S01]  /*8a00*/  BSSY B1, `(.L_x_12350) ;  /* 0x000007b000017945 */ /* 0x000fe20003800000 */
[----:B--2---:R-:W-:-:S02]  /*8a10*/  ISETP.GE.AND P0, PT, R6, R0, PT ;  /* 0x000000000600720c */ /* 0x004fc40003f06270 */
[-C--:B---3--:R-:W-:Y:S02]  /*8a20*/  ISETP.GE.AND P1, PT, R4, R0.reuse, PT ;  /* 0x000000000400720c */ /* 0x088fe40003f26270 */
[----:B----4-:R-:W-:-:S09]  /*8a30*/  ISETP.GE.AND P2, PT, R3, R0, PT ;  /* 0x000000000300720c */ /* 0x010fd20003f46270 */
[----:B------:R-:W-:Y:S05]  /*8a40*/  @P0 BRA `(.L_x_12351) ;  /* 0x0000000400d80947 */ /* 0x000fea0003800000 */
[----:B-1----:R-:W0:Y:S01]  /*8a50*/  LDS.128 R4, [R37+0xf000] ;  /* 0x00f0000025047984 */ /* 0x002e220000000c00 */
        /* <DEDUP_REMOVED lines=9> */
[----:B------:R-:W-:Y:S02]  /*8af0*/  LOP3.LUT R0, R24, 0xff, RZ, 0xc0, !PT ;  /* 0x000000ff18007812 */ /* 0x000fe400078ec0ff */
[----:B------:R-:W-:Y:S02]  /*8b00*/  LOP3.LUT R3, R3, 0xff, RZ, 0xc0, !PT ;  /* 0x000000ff03037812 */ /* 0x000fe400078ec0ff */
[----:B------:R-:W-:-:S02]  /*8b10*/  SHF.R.U32.HI R32, RZ, 0x10, R25 ;  /* 0x00000010ff207819 */ /* 0x000fc40000011619 */
[----:B------:R-:W-:Y:S02]  /*8b20*/  SHF.R.U32.HI R15, RZ, 0x8, R26 ;  /* 0x00000008ff0f7819 */ /* 0x000fe4000001161a */
[----:B------:R-:W-:Y:S01]  /*8b30*/  PRMT R28, R31, 0x7604, R28 ;  /* 0x000076041f1c7816 */ /* 0x000fe2000000001c */
[----:B------:R-:W-:Y:S01]  /*8b40*/  IMAD.U32 R31, R30, 0x10000, RZ ;  /* 0x000100001e1f7824 */ /* 0x000fe200078e00ff */
[----:B------:R-:W-:Y:S02]  /*8b50*/  PRMT R3, R3, 0x7604, R0 ;  /* 0x0000760403037816 */ /* 0x000fe40000000000 */
[----:B------:R-:W-:Y:S01]  /*8b60*/  LOP3.LUT R29, R15, 0xff, RZ, 0xc0, !PT ;  /* 0x000000ff0f1d7812 */ /* 0x000fe200078ec0ff */
[----:B------:R-:W-:Y:S01]  /*8b70*/  IMAD.U32 R15, R32, 0x10000, RZ ;  /* 0x00010000200f7824 */ /* 0x000fe200078e00ff */
[----:B------:R-:W-:Y:S02]  /*8b80*/  LOP3.LUT R0, R26, 0xff, RZ, 0xc0, !PT ;  /* 0x000000ff1a007812 */ /* 0x000fe400078ec0ff */
[----:B------:R-:W-:-:S02]  /*8b90*/  LOP3.LUT R31, R28, 0xff0000, R31, 0xf8, !PT ;  /* 0x00ff00001c1f7812 */ /* 0x000fc400078ef81f */
[----:B------:R-:W-:Y:S02]  /*8ba0*/  PRMT R29, R29, 0x7604, R0 ;  /* 0x000076041d1d7816 */ /* 0x000fe40000000000 */
[----:B------:R-:W-:Y:S02]  /*8bb0*/  LOP3.LUT R15, R14, 0xff0000, R15, 0xf8, !PT ;  /* 0x00ff00000e0f7812 */ /* 0x000fe400078ef80f */
[--C-:B------:R-:W-:Y:S02]  /*8bc0*/  LOP3.LUT R29, R29, 0xff0000, R26.reuse, 0xf8, !PT ;  /* 0x00ff00001d1d7812 */ /* 0x100fe400078ef81a */
[----:B------:R-:W-:Y:S02]  /*8bd0*/  LOP3.LUT R31, R31, 0xff000000, R27, 0xf8, !PT ;  /* 0xff0000001f1f7812 */ /* 0x000fe400078ef81b */
[----:B------:R-:W-:Y:S02]  /*8be0*/  LOP3.LUT R27, R15, 0xff000000, R25, 0xf8, !PT ;  /* 0xff0000000f1b7812 */ /* 0x000fe400078ef819 */
[----:B------:R-:W-:-:S02]  /*8bf0*/  LOP3.LUT R30, R29, 0xff000000, R26, 0xf8, !PT ;  /* 0xff0000001d1e7812 */ /* 0x000fc400078ef81a */
[--C-:B------:R-:W-:Y:S02]  /*8c00*/  LOP3.LUT R3, R3, 0xff0000, R24.reuse, 0xf8, !PT ;  /* 0x00ff000003037812 */ /* 0x100fe400078ef818 */
[-C--:B0-----:R-:W-:Y:S02]  /*8c10*/  F2FP.F16.E4M3.UNPACK_B R0, R6.reuse.H1 ;  /* 0x00000006ff00723e */ /* 0x081fe400030006ff */
[----:B------:R-:W-:Y:S02]  /*8c20*/  F2FP.F16.E4M3.UNPACK_B R32, R31 ;  /* 0x0000001fff20723e */ /* 0x000fe400020006ff */
[----:B------:R-:W-:Y:S01]  /*8c30*/  F2FP.F16.E4M3.UNPACK_B R26, R27 ;  /* 0x0000001bff1a723e */ /* 0x000fe200020006ff */
[----:B------:R-:W-:Y:S01]  /*8c40*/  HADD2.F32 R15, -RZ, R0.H1_H1 ;  /* 0x30000000ff0f7230 */ /* 0x000fe20000004100 */
[----:B------:R-:W-:Y:S01]  /*8c50*/  LOP3.LUT R28, R3, 0xff000000, R24, 0xf8, !PT ;  /* 0xff000000031c7812 */ /* 0x000fe200078ef818 */
[----:B------:R-:W-:Y:S01]  /*8c60*/  HADD2.F32 R33, -RZ, R32.H1_H1 ;  /* 0x30000020ff217230 */ /* 0x000fe20000004100 */
[----:B------:R-:W-:Y:S01]  /*8c70*/  F2FP.F16.E4M3.UNPACK_B R3, R6 ;  /* 0x00000006ff03723e */ /* 0x000fe200020006ff */
[----:B------:R-:W-:Y:S01]  /*8c80*/  HADD2.F32 R29, -RZ, R26.H1_H1 ;  /* 0x3000001aff1d7230 */ /* 0x000fe20000004100 */
[-C--:B------:R-:W-:Y:S01]  /*8c90*/  F2FP.F16.E4M3.UNPACK_B R24, R7.reuse ;  /* 0x00000007ff18723e */ /* 0x080fe200020006ff */
[----:B------:R-:W-:Y:S01]  /*8ca0*/  HADD2.F32 R14, -RZ, R0.H0_H0 ;  /* 0x20000000ff0e7230 */ /* 0x000fe20000004100 */
[----:B------:R-:W-:Y:S01]  /*8cb0*/  F2FP.F16.E4M3.UNPACK_B R25, R7.H1 ;  /* 0x00000007ff19723e */ /* 0x000fe200030006ff */
[C---:B------:R-:W-:Y:S01]  /*8cc0*/  FMUL.FTZ R35, R15.reuse, R33 ;  /* 0x000000210f237220 */ /* 0x040fe20000410000 */
[----:B------:R-:W-:Y:S01]  /*8cd0*/  F2FP.F16.E4M3.UNPACK_B R6, R5 ;  /* 0x00000005ff06723e */ /* 0x000fe200020006ff */
[----:B------:R-:W-:Y:S01]  /*8ce0*/  FMUL.FTZ R34, R15, R29 ;  /* 0x0000001d0f227220 */ /* 0x000fe20000410000 */
[----:B------:R-:W-:Y:S01]  /*8cf0*/  F2FP.F16.E4M3.UNPACK_B R7, R5.H1 ;  /* 0x00000005ff07723e */ /* 0x000fe200030006ff */
[----:B------:R-:W-:Y:S01]  /*8d00*/  HADD2.F32 R32, -RZ, R32.H0_H0 ;  /* 0x20000020ff207230 */ /* 0x000fe20000004100 */
[----:B------:R-:W-:Y:S01]  /*8d10*/  F2FP.F16.E4M3.UNPACK_B R31, R31.H1 ;  /* 0x0000001fff1f723e */ /* 0x000fe200030006ff */
[----:B------:R-:W-:-:S02]  /*8d20*/  HADD2.F32 R5, -RZ, R3.H1_H1 ;  /* 0x30000003ff057230 */ /* 0x000fc40000004100 */
[C---:B------:R-:W-:Y:S01]  /*8d30*/  FFMA.FTZ R35, R14.reuse, R29, -R35 ;  /* 0x0000001d0e237223 */ /* 0x040fe20000010823 */
[----:B------:R-:W-:Y:S02]  /*8d40*/  HADD2.F32 R26, -RZ, R26.H0_H0 ;  /* 0x2000001aff1a7230 */ /* 0x000fe40000004100 */
[----:B------:R-:W-:Y:S01]  /*8d50*/  FFMA.FTZ R38, R14, R33, R34 ;  /* 0x000000210e267223 */ /* 0x000fe20000010022 */
[----:B------:R-:W-:Y:S01]  /*8d60*/  HADD2.F32 R3, -RZ, R3.H0_H0 ;  /* 0x20000003ff037230 */ /* 0x000fe20000004100 */
[----:B------:R-:W-:Y:S01]  /*8d70*/  F2FP.F16.E4M3.UNPACK_B R27, R27.H1 ;  /* 0x0000001bff1b723e */ /* 0x000fe200030006ff */
[C---:B------:R-:W-:Y:S01]  /*8d80*/  FMUL.FTZ R14, R5.reuse, R32 ;  /* 0x00000020050e7220 */ /* 0x040fe20000410000 */
[----:B------:R-:W-:Y:S01]  /*8d90*/  FMUL.FTZ R29, R5, R26 ;  /* 0x0000001a051d7220 */ /* 0x000fe20000410000 */
[----:B------:R-:W-:Y:S01]  /*8da0*/  HADD2.F32 R5, -RZ, R24.H1_H1 ;  /* 0x30000018ff057230 */ /* 0x000fe20000004100 */
[----:B------:R-:W-:Y:S01]  /*8db0*/  F2FP.F16.E4M3.UNPACK_B R0, R4 ;  /* 0x00000004ff00723e */ /* 0x000fe200020006ff */
[----:B------:R-:W-:-:S02]  /*8dc0*/  HADD2.F32 R15, -RZ, R31.H0_H0 ;  /* 0x2000001fff0f7230 */ /* 0x000fc40000004100 */
[C---:B------:R-:W-:Y:S01]  /*8dd0*/  FFMA.FTZ R33, R3.reuse, R26, -R14 ;  /* 0x0000001a03217223 */ /* 0x040fe2000001080e */
        /* <DEDUP_REMOVED lines=61> */
.L_x_12351:
[----:B------:R-:W-:Y:S05]  /*91b0*/  BSYNC B1 ;  /* 0x0000000000017941 */ /* 0x000fea0003800000 */
.L_x_12350:
[----:B------:R-:W-:Y:S04]  /*91c0*/  BSSY B1, `(.L_x_12352) ;  /* 0x000007c000017945 */ /* 0x000fe80003800000 */
[----:B------:R-:W-:Y:S05]  /*91d0*/  @P1 BRA `(.L_x_12353) ;  /* 0x0000000400e81947 */ /* 0x000fea0003800000 */
[----:B01----:R-:W0:Y:S01]  /*91e0*/  LDS.128 R4, [R37+0x10800] ;  /* 0x0108000025047984 */ /* 0x003e220000000c00 */
        /* <DEDUP_REMOVED lines=16> */
[----:B------:R-:W-:Y:S02]  /*92f0*/  PRMT R25, R24, 0x7604, R25 ;  /* 0x0000760418197816 */ /* 0x000fe40000000019 */
[----:B------:R-:W-:-:S02]  /*9300*/  SHF.R.U32.HI R24, RZ, 0x10, R20 ;  /* 0x00000010ff187819 */ /* 0x000fc40000011614 */
[----:B------:R-:W-:Y:S02]  /*9310*/  LOP3.LUT R26, R26, 0xff, RZ, 0xc0, !PT ;  /* 0x000000ff1a1a7812 */ /* 0x000fe400078ec0ff */
[----:B------:R-:W-:Y:S02]  /*9320*/  LOP3.LUT R14, R14, 0xff, RZ, 0xc0, !PT ;  /* 0x000000ff0e0e7812 */ /* 0x000fe400078ec0ff */
[----:B------:R-:W-:Y:S02]  /*9330*/  PRMT R3, R0, 0x7604, R3 ;  /* 0x0000760400037816 */ /* 0x000fe40000000003 */
[----:B------:R-:W-:Y:S02]  /*9340*/  SHF.R.U32.HI R0, RZ, 0x10, R12 ;  /* 0x00000010ff007819 */ /* 0x000fe4000001160c */
[----:B------:R-:W-:Y:S02]  /*9350*/  LOP3.LUT R24, R24, 0xff, RZ, 0xc0, !PT ;  /* 0x000000ff18187812 */ /* 0x000fe400078ec0ff */
[----:B------:R-:W-:-:S02]  /*9360*/  PRMT R27, R26, 0x7054, R27 ;  /* 0x000070541a1b7816 */ /* 0x000fc4000000001b */
[----:B------:R-:W-:Y:S02]  /*9370*/  PRMT R15, R14, 0x7054, R15 ;  /* 0x000070540e0f7816 */ /* 0x000fe4000000000f */
[----:B------:R-:W-:Y:S02]  /*9380*/  LOP3.LUT R0, R0, 0xff, RZ, 0xc0, !PT ;  /* 0x000000ff00007812 */ /* 0x000fe400078ec0ff */
[----:B------:R-:W-:Y:S02]  /*9390*/  PRMT R25, R24, 0x7054, R25 ;  /* 0x0000705418197816 */ /* 0x000fe40000000019 */
[----:B------:R-:W-:Y:S02]  /*93a0*/  LOP3.LUT R27, R27, 0xff000000, R21, 0xf8, !PT ;  /* 0xff0000001b1b7812 */ /* 0x000fe400078ef815 */
[----:B------:R-:W-:Y:S02]  /*93b0*/  LOP3.LUT R21, R15, 0xff000000, R13, 0xf8, !PT ;  /* 0xff0000000f157812 */ /* 0x000fe400078ef80d */
[----:B------:R-:W-:-:S02]  /*93c0*/  PRMT R3, R0, 0x7054, R3 ;  /* 0x0000705400037816 */ /* 0x000fc40000000003 */
[----:B------:R-:W-:Y:S02]  /*93d0*/  LOP3.LUT R26, R25, 0xff000000, R20, 0xf8, !PT ;  /* 0xff000000191a7812 */ /* 0x000fe400078ef814 */
        /* <DEDUP_REMOVED lines=90> */
.L_x_12353:
[----:B------:R-:W-:Y:S05]  /*9980*/  BSYNC B1 ;  /* 0x0000000000017941 */ /* 0x000fea0003800000 */
.L_x_12352:
[----:B------:R-:W-:Y:S05]  /*9990*/  @P2 BRA `(.L_x_12349) ;  /* 0x0000002c00502947 */ /* 0x000fea0003800000 */
[----:B012---:R-:W0:Y:S01]  /*99a0*/  LDS.128 R4, [R37+0x12000] ;  /* 0x0120000025047984 */ /* 0x007e220000000c00 */
        /* <DEDUP_REMOVED lines=118> */
.L_x_12343:
        /* <DEDUP_REMOVED lines=32> */
.L_x_12655:
[----:B------:R-:W5:Y:S01]  /*a310*/  LDL R13, [R1+0x68] ;  /* 0x00006800010d7983 */ /* 0x000f620000100800 */
        /* <DEDUP_REMOVED lines=16> */
[----:B------:R-:W3:Y:S01]  /*a420*/  LDL R29, [R1+0x1c] ;  /* 0x00001c00011d7983 */ /* 0x000ee20000100800 */
        /* <DEDUP_REMOVED lines=10> */
[----:B------:R-:W-:Y:S02]  /*a4d0*/  CS2R R10, SRZ ;  /* 0x00000000000a7805 */ /* 0x000fe4000001ff00 */
[----:B------:R-:W-:Y:S02]  /*a4e0*/  @!P4 SHF.R.S32.HI R5, RZ, 0x1f, R18 ;  /* 0x0000001fff05c819 */ /* 0x000fe40000011412 */
[----:B--2---:R-:W-:-:S02]  /*a4f0*/  @!P4 IADD3 R34, P0, R18, R3, RZ ;  /* 0x000000031222c210 */ /* 0x004fc40007f1e0ff */
[----:B----4-:R-:W-:-:S03]  /*a500*/  @!P4 IADD3 R28, P1, R18, R21, RZ ;  /* 0x00000015121cc210 */ /* 0x010fc60007f3e0ff */
[----:B-1----:R-:W-:-:S05]  /*a510*/  @!P4 IMAD.X R35, R0, 0x1, R5, P0 ;  /* 0x000000010023c824 */ /* 0x002fca00000e0605 */
[----:B------:R0:W5:Y:S01]  /*a520*/  @!P4 LD.E.128 R12, desc[UR40][R34.64] ;  /* 0x00000028220cc980 */ /* 0x000162000c101d00 */
[----:B---3--:R-:W-:Y:S02]  /*a530*/  @!P5 IMAD.SHL.U32 R4, R29, 0x10, RZ ;  /* 0x000000101d04d824 */ /* 0x008fe400078e00ff */
[----:B------:R-:W-:-:S03]  /*a540*/  @!P4 IMAD.X R29, R20, 0x1, R5, P1 ;  /* 0x00000001141dc824 */ /* 0x000fc600008e0605 */
[C---:B------:R-:W-:Y:S02]  /*a550*/  @!P5 IADD3 R30, P2, R4.reuse, R3, RZ ;  /* 0x00000003041ed210 */ /* 0x040fe40007f5e0ff */
[----:B------:R-:W-:Y:S02]  /*a560*/  @!P5 IADD3 R32, P3, R4, R21, RZ ;  /* 0x000000150420d210 */ /* 0x000fe40007f7e0ff */
[----:B------:R-:W-:Y:S02]  /*a570*/  @!P5 SHF.R.S32.HI R3, RZ, 0x1f, R4 ;  /* 0x0000001fff03d819 */ /* 0x000fe40000011404 */
[----:B------:R-:W-:-:S03]  /*a580*/  CS2R R4, SRZ ;  /* 0x0000000000047805 */ /* 0x000fc6000001ff00 */
[--C-:B------:R-:W-:Y:S02]  /*a590*/  @!P5 IMAD.X R31, R0, 0x1, R3.reuse, P2 ;  /* 0x00000001001fd824 */ /* 0x100fe400010e0603 */
[----:B------:R-:W-:Y:S01]  /*a5a0*/  @!P5 IMAD.X R33, R20, 0x1, R3, P3 ;  /* 0x000000011421d824 */ /* 0x000fe200018e0603 */
[----:B------:R0:W5:Y:S04]  /*a5b0*/  @!P4 LD.E.128 R4, desc[UR40][R28.64] ;  /* 0x000000281c04c980 */ /* 0x000168000c101d00 */
[----:B------:R0:W5:Y:S04]  /*a5c0*/  @!P5 LD.E.128 R24, desc[UR40][R30.64] ;  /* 0x000000281e18d980 */ /* 0x000168000c101d00 */
[----:B------:R0:W5:Y:S02]  /*a5d0*/  @!P5 LD.E.128 R8, desc[UR40][R32.64] ;  /* 0x000000282008d980 */ /* 0x000164000c101d00 */
.L_x_12356:
[----:B------:R-:W-:Y:S05]  /*a5e0*/  BSYNC B1 ;  /* 0x0000000000017941 */ /* 0x000fea0003800000 */
.L_x_12355:
[----:B-1----:R-:W2:Y:S01]  /*a5f0*/  S2R R0, SR_TID.X ;  /* 0x0000000000007919 */ /* 0x002ea20000002100 */
[----:B------:R-:W1:Y:S01]  /*a600*/  SYNCS.PHASECHK.TRANS64.TRYWAIT P0, [R16+URZ+0x19c00], R39 ;  /* 0x019c0027100075a7 */ /* 0x000e62000800017f */
[----:B--2---:R-:W-:Y:S02]  /*a610*/  VIADD R3, R0, 0xffffff80 ;  /* 0xffffff8000037836 */ /* 0x004fe40000000000 */
[----:B------:R-:W2:Y:S01]  /*a620*/  LDL.LU R0, [R1+0x54] ;  /* 0x0000540001007983 */ /* 0x000ea20000300800 */
[----:B------:R-:W-:Y:S02]  /*a630*/  BSSY B1, `(.L_x_12357) ;  /* 0x0000007000017945 */ /* 0x000fe40003800000 */
[----:B------:R-:W-:-:S04]  /*a640*/  LEA.HI R3, R3, R3, RZ, 0x1 ;  /* 0x0000000303037211 */ /* 0x000fc800078f08ff */
[----:B------:R-:W-:Y:S01]  /*a650*/  SHF.R.S32.HI R3, RZ, 0x1, R3 ;  /* 0x00000001ff037819 */ /* 0x000fe20000011403 */
[----:B--2---:R-:W-:-:S05]  /*a660*/  IMAD R0, R0, -0xc0, R41 ;  /* 0xffffff4000007824 */ /* 0x004fca00078e0229 */
[----:B------:R-:W-:-:S04]  /*a670*/  VIMNMX R0, R0, 0xc0, PT ;  /* 0x000000c000007848 */ /* 0x000fc80003fe0100 */
[----:B------:R-:W-:Y:S01]  /*a680*/  ISETP.GE.AND P1, PT, R3, R0, PT ;  /* 0x000000000300720c */ /* 0x000fe20003f26270 */
[----:B-1----:R-:W-:-:S12]  /*a690*/  @!P0 BRA `(.L_x_12358) ;  /* 0x000001c400e48947 */ /* 0x002fd80003800000 */
.L_x_12656:
[----:B------:R-:W-:Y:S05]  /*a6a0*/  BSYNC B1 ;  /* 0x0000000000017941 */ /* 0x000fea0003800000 */
.L_x_12357:
[----:B------:R-:W-:Y:S05]  /*a6b0*/  @P1 BRA `(.L_x_12349) ;  /* 0x0000002000081947 */ /* 0x000fea0003800000 */
[----:B------:R2:W5:Y:S01]  /*a6c0*/  LDL R62, [R1+0x2c] ;  /* 0x00002c00013e7983 */ /* 0x0005620000100800 */
[----:B------:R-:W0:Y:S03]  /*a6d0*/  LDC R3, c[0x0][0x3f4] ;  /* 0x0000fd00ff037b82 */ /* 0x000e260000000800 */
[----:B------:R2:W5:Y:S04]  /*a6e0*/  LDL R61, [R1+0x3c] ;  /* 0x00003c00013d7983 */ /* 0x0005680000100800 */
[----:B------:R2:W5:Y:S01]  /*a6f0*/  LDL R59, [R1+0x7c] ;  /* 0x00007c00013b7983 */ /* 0x0005620000100800 */
[C---:B------:R-:W-:Y:S01]  /*a700*/  VIADD R0, R18.reuse, 0x20 ;  /* 0x0000002012007836 */ /* 0x040fe20000000000 */
[----:B------:R-:W-:Y:S01]  /*a710*/  BSSY B1, `(.L_x_12359) ;  /* 0x00000fd000017945 */ /* 0x000fe20003800000 */
[----:B0-----:R-:W-:-:S03]  /*a720*/  ISETP.GE.AND P0, PT, R18, R3, PT ;  /* 0x000000031200720c */ /* 0x001fc60003f06270 */
[----:B------:R-:W-:-:S10]  /*a730*/  ISETP.GE.AND P1, PT, R0, R3, PT ;  /* 0x000000030000720c */ /* 0x000fd40003f26270 */
[----:B--2---:R-:W-:Y:S05]  /*a740*/  @P0 BRA `(.L_x_12360) ;  /* 0x0000000c00e40947 */ /* 0x004fea0003800000 */
[----:B----4-:R-:W0:Y:S01]  /*a750*/  S2R R21, SR_TID.X ;  /* 0x0000000000157919 */ /* 0x010e220000002100 */
[----:B---3-5:R-:W-:Y:S02]  /*a760*/  SHF.R.U32.HI R20, RZ, 0x8, R12 ;  /* 0x00000008ff147819 */ /* 0x028fe4000001160c */
[----:B------:R-:W-:Y:S02]  /*a770*/  LOP3.LUT R0, R12, 0xff, RZ, 0xc0, !PT ;  /* 0x000000ff0c007812 */ /* 0x000fe400078ec0ff */
[----:B------:R-:W-:Y:S02]  /*a780*/  SHF.R.U32.HI R30, RZ, 0x8, R14 ;  /* 0x00000008ff1e7819 */ /* 0x000fe4000001160e */
[----:B------:R-:W-:Y:S02]  /*a790*/  SHF.R.U32.HI R29, RZ, 0x8, R13 ;  /* 0x00000008ff1d7819 */ /* 0x000fe4000001160d */
[----:B------:R-:W-:Y:S02]  /*a7a0*/  LOP3.LUT R28, R13, 0xff, RZ, 0xc0, !PT ;  /* 0x000000ff0d1c7812 */ /* 0x000fe400078ec0ff */
[----:B------:R-:W-:-:S02]  /*a7b0*/  LOP3.LUT R29, R29, 0xff, RZ, 0xc0, !PT ;  /* 0x000000ff1d1d7812 */ /* 0x000fc400078ec0ff */
[----:B------:R-:W-:Y:S02]  /*a7c0*/  SHF.R.U32.HI R47, RZ, 0x8, R7 ;  /* 0x00000008ff2f7819 */ /* 0x000fe40000011607 */
[----:B------:R-:W-:Y:S02]  /*a7d0*/  PRMT R38, R29, 0x7604, R28 ;  /* 0x000076041d267816 */ /* 0x000fe4000000001c */
[----:B------:R-:W-:Y:S02]  /*a7e0*/  SHF.R.U32.HI R29, RZ, 0x8, R15 ;  /* 0x00000008ff1d7819 */ /* 0x000fe4000001160f */
[----:B------:R-:W-:Y:S02]  /*a7f0*/  LOP3.LUT R28, R15, 0xff, RZ, 0xc0, !PT ;  /* 0x000000ff0f1c7812 */ /* 0x000fe400078ec0ff */
[----:B------:R-:W-:Y:S02]  /*a800*/  LOP3.LUT R29, R29, 0xff, RZ, 0xc0, !PT ;  /* 0x000000ff1d1d7812 */ /* 0x000fe400078ec0ff */
[----:B------:R-:W-:-:S02]  /*a810*/  SHF.R.U32.HI R40, RZ, 0x8, R5 ;  /* 0x00000008ff287819 */ /* 0x000fc40000011605 */
[----:B------:R-:W-:Y:S02]  /*a820*/  LOP3.LUT R44, R7, 0xff, RZ, 0xc0, !PT ;  /* 0x000000ff072c7812 */ /* 0x000fe400078ec0ff */
[----:B------:R-:W-:Y:S02]  /*a830*/  LOP3.LUT R47, R47, 0xff, RZ, 0xc0, !PT ;  /* 0x000000ff2f2f7812 */ /* 0x000fe400078ec0ff */
[----:B------:R-:W-:Y:S02]  /*a840*/  SHF.R.U32.HI R43, RZ, 0x8, R6 ;  /* 0x00000008ff2b7819 */ /* 0x000fe40000011606 */
[----:B------:R-:W-:Y:S01]  /*a850*/  LOP3.LUT R40, R40, 0xff, RZ, 0xc0, !PT ;  /* 0x000000ff28287812 */ /* 0x000fe200078ec0ff */
[----:B0-----:R-:W-:Y:S01]  /*a860*/  VIADD R31, R21, 0xffffff80 ;  /* 0xffffff80151f7836 */ /* 0x001fe20000000000 */
[----:B------:R-:W-:Y:S02]  /*a870*/  LOP3.LUT R21, R20, 0xff, RZ, 0xc0, !PT ;  /* 0x000000ff14157812 */ /* 0x000fe400078ec0ff */
[----:B------:R-:W-:-:S02]  /*a880*/  LOP3.LUT R20, R14, 0xff, RZ, 0xc0, !PT ;  /* 0x000000ff0e147812 */ /* 0x000fc400078ec0ff */
[----:B------:R-:W-:Y:S02]  /*a890*/  LEA.HI R32, R31, R31, RZ, 0x1 ;  /* 0x0000001f1f207211 */ /* 0x000fe400078f08ff */
[----:B-1----:R-:W-:Y:S02]  /*a8a0*/  PRMT R39, R21, 0x7604, R0 ;  /* 0x0000760415277816 */ /* 0x002fe40000000000 */
[----:B------:R-:W-:Y:S02]  /*a8b0*/  LOP3.LUT R32, R32, 0xfffffffe, RZ, 0xc0, !PT ;  /* 0xfffffffe20207812 */ /* 0x000fe400078ec0ff */
[----:B------:R-:W-:Y:S02]  /*a8c0*/  SHF.R.U32.HI R21, RZ, 0x8, R4 ;  /* 0x00000008ff157819 */ /* 0x000fe40000011604 */
[----:B------:R-:W-:Y:S01]  /*a8d0*/  PRMT R44, R47, 0x7604, R44 ;  /* 0x000076042f2c7816 */ /* 0x000fe2000000002c */
[----:B------:R-:W-:Y:S01]  /*a8e0*/  IMAD.IADD R32, R31, 0x1, -R32 ;  /* 0x000000011f207824 */ /* 0x000fe200078e0a20 */
[----:B------:R-:W-:-:S02]  /*a8f0*/  LOP3.LUT R31, R30, 0xff, RZ, 0xc0, !PT ;  /* 0x000000ff1e1f7812 */ /* 0x000fc400078ec0ff */
[----:B------:R-:W-:Y:S02]  /*a900*/  LOP3.LUT R33, R21, 0xff, RZ, 0xc0, !PT ;  /* 0x000000ff15217812 */ /* 0x000fe400078ec0ff */
[----:B------:R-:W-:Y:S02]  /*a910*/  LEA.HI R0, R3, R32, RZ, 0x1c ;  /* 0x0000002003007211 */ /* 0x000fe400078fe0ff */
[----:B------:R-:W-:Y:S02]  /*a920*/  PRMT R41, R31, 0x7604, R20 ;  /* 0x000076041f297816 */ /* 0x000fe40000000014 */
[C---:B------:R-:W-:Y:S01]  /*a930*/  LEA.HI R20, R0.reuse, R0, RZ, 0x1 ;  /* 0x0000000000147211 */ /* 0x040fe200078f08ff */
[----:B------:R-:W-:Y:S01]  /*a940*/  IMAD.SHL.U32 R0, R0, 0x10, RZ ;  /* 0x0000001000007824 */ /* 0x000fe200078e00ff */
[----:B------:R-:W-:Y:S02]  /*a950*/  LOP3.LUT R32, R4, 0xff, RZ, 0xc0, !PT ;  /* 0x000000ff04207812 */ /* 0x000fe400078ec0ff */
[----:B------:R-:W-:-:S02]  /*a960*/  SHF.R.S32.HI R20, RZ, 0x1, R20 ;  /* 0x00000001ff147819 */ /* 0x000fc40000011414 */
[----:B------:R-:W-:Y:S02]  /*a970*/  LOP3.LUT R0, R62, 0x10, R0, 0xf8, !PT ;  /* 0x000000103e007812 */ /* 0x000fe400078ef800 */
[----:B------:R-:W-:Y:S01]  /*a980*/  PRMT R45, R33, 0x7604, R32 ;  /* 0x00007604212d7816 */ /* 0x000fe20000000020 */
[----:B------:R-:W-:Y:S01]  /*a990*/  IMAD R21, R20, 0x1800, R61 ;  /* 0x0000180014157824 */ /* 0x000fe200078e023d */
[----:B------:R-:W-:Y:S02]  /*a9a0*/  LOP3.LUT R0, R0, R59, RZ, 0x3c, !PT ;  /* 0x0000003b00007212 */ /* 0x000fe400078e3cff */
[----:B------:R-:W-:Y:S02]  /*a9b0*/  PRMT R20, R29, 0x7604, R28 ;  /* 0x000076041d147816 */ /* 0x000fe4000000001c */
[----:B------:R-:W-:Y:S01]  /*a9c0*/  IADD3 R0, R16, R21, R0 ;  /* 0x0000001510007210 */ /* 0x000fe20007ffe000 */
[----:B------:R-:W0:Y:S01]  /*a9d0*/  LDS.128 R28, [R37+0xf000] ;  /* 0x00f00000251c7984 */ /* 0x000e220000000c00 */
[----:B------:R-:W-:-:S02]  /*a9e0*/  LOP3.LUT R21, R5, 0xff, RZ, 0xc0, !PT ;  /* 0x000000ff05157812 */ /* 0x000fc400078ec0ff */
[----:B------:R-:W-:Y:S01]  /*a9f0*/  LOP3.LUT R42, R6, 0xff, RZ, 0xc0, !PT ;  /* 0x000000ff062a7812 */ /* 0x000fe200078ec0ff */
[----:B------:R-:W1:Y:S01]  /*aa00*/  LDS.128 R32, [R0+0xf000] ;  /* 0x00f0000000207984 */ /* 0x000e620000000c00 */
[----:B------:R-:W-:Y:S02]  /*aa10*/  LOP3.LUT R43, R43, 0xff, RZ, 0xc0, !PT ;  /* 0x000000ff2b2b7812 */ /* 0x000fe400078ec0ff */
        /* <DEDUP_REMOVED lines=20> */
[----:B------:R-:W-:Y:S02]  /*ab60*/  LOP3.LUT R49, R49, 0xff0000, R6, 0xf8, !PT ;  /* 0x00ff000031317812 */ /* 0x000fe400078ef806 */
[----:B0-----:R-:W-:-:S02]  /*ab70*/  F2FP.F16.E4M3.UNPACK_B R14, R28 ;  /* 0x0000001cff0e723e */ /* 0x001fc400020006ff */
[----:B------:R-:W-:Y:S02]  /*ab80*/  F2FP.F16.E4M3.UNPACK_B R39, R28.H1 ;  /* 0x0000001cff27723e */ /* 0x000fe400030006ff */
[----:B------:R-:W-:Y:S02]  /*ab90*/  F2FP.F16.E4M3.UNPACK_B R48, R46 ;  /* 0x0000002eff30723e */ /* 0x000fe400020006ff */
[----:B-1----:R-:W-:Y:S02]  /*aba0*/  F2FP.F16.E4M3.UNPACK_B R21, R33 ;  /* 0x00000021ff15723e */ /* 0x002fe400020006ff */
[----:B------:R-:W-:Y:S02]  /*abb0*/  F2FP.F16.E4M3.UNPACK_B R28, R42 ;  /* 0x0000002aff1c723e */ /* 0x000fe400020006ff */
[----:B------:R-:W-:Y:S02]  /*abc0*/  LOP3.LUT R41, R43, 0xff000000, R15, 0xf8, !PT ;  /* 0xff0000002b297812 */ /* 0x000fe400078ef80f */
[----:B------:R-:W-:-:S02]  /*abd0*/  LOP3.LUT R38, R45, 0xff000000, R4, 0xf8, !PT ;  /* 0xff0000002d267812 */ /* 0x000fc400078ef804 */
[----:B------:R-:W-:Y:S01]  /*abe0*/  LOP3.LUT R4, R49, 0xff000000, R6, 0xf8, !PT ;  /* 0xff00000031047812 */ /* 0x000fe200078ef806 */
[----:B------:R-:W-:Y:S01]  /*abf0*/  HADD2.F32 R49, -RZ, R48.H0_H0 ;  /* 0x20000030ff317230 */ /* 0x000fe20000004100 */
[-C--:B------:R-:W-:Y:S01]  /*ac00*/  F2FP.F16.E4M3.UNPACK_B R15, R29.reuse ;  /* 0x0000001dff0f723e */ /* 0x080fe200020006ff */
[----:B------:R-:W-:Y:S01]  /*ac10*/  HADD2.F32 R6, -RZ, R21.H0_H0 ;  /* 0x20000015ff067230 */ /* 0x000fe20000004100 */
[----:B------:R-:W-:Y:S01]  /*ac20*/  F2FP.F16.E4M3.UNPACK_B R40, R29.H1 ;  /* 0x0000001dff28723e */ /* 0x000fe200030006ff */
[----:B------:R-:W-:Y:S01]  /*ac30*/  HADD2.F32 R29, -RZ, R28.H0_H0 ;  /* 0x2000001cff1d7230 */ /* 0x000fe20000004100 */
[----:B------:R-:W-:Y:S01]  /*ac40*/  LOP3.LUT R51, R44, 0xff0000, R51, 0xf8, !PT ;  /* 0x00ff00002c337812 */ /* 0x000fe200078ef833 */
[----:B------:R-:W-:Y:S01]  /*ac50*/  HADD2.F32 R13, -RZ, R15.H0_H0 ;  /* 0x2000000fff0d7230 */ /* 0x000fe20000004100 */
[-C--:B------:R-:W-:Y:S01]  /*ac60*/  F2FP.F16.E4M3.UNPACK_B R43, R31.reuse ;  /* 0x0000001fff2b723e */ /* 0x080fe200020006ff */
[----:B------:R-:W-:Y:S01]  /*ac70*/  HADD2.F32 R48, -RZ, R48.H1_H1 ;  /* 0x30000030ff307230 */ /* 0x000fe20000004100 */
[----:B------:R-:W-:Y:S01]  /*ac80*/  F2FP.F16.E4M3.UNPACK_B R45, R31.H1 ;  /* 0x0000001fff2d723e */ /* 0x000fe200030006ff */
[----:B------:R-:W-:Y:S01]  /*ac90*/  FMUL.FTZ R50, R6, R29 ;  /* 0x0000001d06327220 */ /* 0x000fe20000410000 */
[-C--:B------:R-:W-:Y:S01]  /*aca0*/  F2FP.F16.E4M3.UNPACK_B R44, R35.reuse ;  /* 0x00000023ff2c723e */ /* 0x080fe200020006ff */
[----:B------:R-:W-:Y:S01]  /*acb0*/  HADD2.F32 R21, -RZ, R21.H1_H1 ;  /* 0x30000015ff157230 */ /* 0x000fe20000004100 */
[----:B------:R-:W-:-:S02]  /*acc0*/  F2FP.F16.E4M3.UNPACK_B R47, R35.H1 ;  /* 0x00000023ff2f723e */ /* 0x000fc400030006ff */
[-C--:B------:R-:W-:Y:S02]  /*acd0*/  F2FP.F16.E4M3.UNPACK_B R31, R32.reuse ;  /* 0x00000020ff1f723e */ /* 0x080fe400020006ff */
[----:B------:R-:W-:Y:S01]  /*ace0*/  F2FP.F16.E4M3.UNPACK_B R35, R32.H1 ;  /* 0x00000020ff23723e */ /* 0x000fe200030006ff */
[----:B------:R-:W-:Y:S01]  /*acf0*/  FMUL.FTZ R32, R6, R49 ;  /* 0x0000003106207220 */ /* 0x000fe20000410000 */
[----:B------:R-:W-:Y:S01]  /*ad00*/  F2FP.F16.E4M3.UNPACK_B R33, R33.H1 ;  /* 0x00000021ff21723e */ /* 0x000fe200030006ff */
[----:B------:R-:W-:Y:S01]  /*ad10*/  FMUL.FTZ R53, R21, R48 ;  /* 0x0000003015357220 */ /* 0x000fe20000410000 */
[----:B------:R-:W-:Y:S01]  /*ad20*/  F2FP.F16.E4M3.UNPACK_B R42, R42.H1 ;  /* 0x0000002aff2a723e */ /* 0x000fe200030006ff */
[C---:B------:R-:W-:Y:S01]  /*ad30*/  FFMA.FTZ R6, R13.reuse, R29, -R32 ;  /* 0x0000001d0d067223 */ /* 0x040fe20000010820 */
[----:B------:R-:W-:Y:S01]  /*ad40*/  FFMA.FTZ R13, R13, R49, R50 ;  /* 0x000000310d0d7223 */ /* 0x000fe20000010032 */
[----:B------:R-:W-:Y:S01]  /*ad50*/  F2FP.F16.E4M3.UNPACK_B R49, R46.H1 ;  /* 0x0000002eff31723e */ /* 0x000fe200030006ff */
[----:B------:R-:W-:Y:S01]  /*ad60*/  HADD2.F32 R32, -RZ, R28.H1_H1 ;  /* 0x3000001cff207230 */ /* 0x000fe20000004100 */
[----:B------:R-:W-:Y:S01]  /*ad70*/  LOP3.LUT R51, R51, 0xff000000, R7, 0xf8, !PT ;  /* 0xff00000033337812 */ /* 0x000fe200078ef807 */
[----:B------:R-:W-:Y:S01]  /*ad80*/  HADD2.F32 R28, -RZ, R15.H1_H1 ;  /* 0x3000000fff1c7230 */ /* 0x000fe20000004100 */
[----:B------:R-:W-:Y:S01]  /*ad90*/  F2FP.F16.E4M3.UNPACK_B R7, R34 ;  /* 0x00000022ff07723e */ /* 0x000fe200020006ff */
[----:B------:R-:W-:-:S02]  /*ada0*/  HADD2.F32 R50, -RZ, R49.H0_H0 ;  /* 0x20000031ff327230 */ /* 0x000fc40000004100 */
[----:B------:R-:W-:Y:S01]  /*adb0*/  FMUL.FTZ R21, R21, R32 ;  /* 0x0000002015157220 */ /* 0x000fe20000410000 */
[--C-:B------:R-:W-:Y:S01]  /*adc0*/  HADD2.F32 R15, -RZ, R33.reuse.H0_H0 ;  /* 0x20000021ff0f7230 */ /* 0x100fe20000004100 */
[----:B------:R-:W-:Y:S01]  /*add0*/  F2FP.F16.E4M3.UNPACK_B R34, R34.H1 ;  /* 0x00000022ff22723e */ /* 0x000fe200030006ff */
[----:B------:R-:W-:Y:S01]  /*ade0*/  HADD2.F32 R46, -RZ, R42.H0_H0 ;  /* 0x2000002aff2e7230 */ /* 0x000fe20000004100 */
[----:B------:R-:W-:Y:S01]  /*adf0*/  F2FP.F16.E4M3.UNPACK_B R5, R30 ;  /* 0x0000001eff05723e */ /* 0x000fe200020006ff */
[----:B------:R-:W-:Y:S02]  /*ae00*/  HADD2.F32 R29, -RZ, R40.H0_H0 ;  /* 0x20000028ff1d7230 */ /* 0x000fe40000004100 */
[C---:B------:R-:W-:Y:S01]  /*ae10*/  FMUL.FTZ R52, R15.reuse, R50 ;  /* 0x000000320f347220 */ /* 0x040fe20000410000 */
[----:B------:R-:W-:Y:S02]  /*ae20*/  HADD2.F32 R33, -RZ, R33.H1_H1 ;  /* 0x30000021ff217230 */ /* 0x000fe40000004100 */
[----:B------:R-:W-:Y:S01]  /*ae30*/  FMUL.FTZ R55, R15, R46 ;  /* 0x0000002e0f377220 */ /* 0x000fe20000410000 */
        /* <DEDUP_REMOVED lines=27> */
[----:B------:R-:W-:Y:S01]  /*aff0*/  F2FP.SATFINITE.E4M3.F32.PACK_AB_MERGE_C R29, R42, R29, RZ ;  /* 0x0000001d2a1d723e */ /* 0x000fe200048070ff */
        /* <DEDUP_REMOVED lines=18> */
[----:B------:R-:W-:Y:S02]  /*b120*/  HADD2.F32 R55, -RZ, R54.H1_H1 ;  /* 0x30000036ff377230 */ /* 0x000fe40000004100 */
[----:B------:R-:W-:-:S02]  /*b130*/  HADD2.F32 R48, -RZ, R47.H1_H1 ;  /* 0x3000002fff307230 */ /* 0x000fc40000004100 */
[----:B------:R-:W-:Y:S02]  /*b140*/  HADD2.F32 R54, -RZ, R53.H0_H0 ;  /* 0x20000035ff367230 */ /* 0x000fe40000004100 */
        /* <DEDUP_REMOVED lines=8> */
[----:B------:R-:W-:Y:S01]  /*b1d0*/  FFMA.FTZ R48, R45, R51, -R58 ;  /* 0x000000332d307223 */ /* 0x000fe2000001083a */
        /* <DEDUP_REMOVED lines=9> */
[----:B------:R-:W-:-:S02]  /*b270*/  HADD2.F32 R53, -RZ, R51.H0_H0 ;  /* 0x20000033ff357230 */ /* 0x000fc40000004100 */
[----:B------:R-:W-:Y:S01]  /*b280*/  FFMA.FTZ R45, R45, R55, R60 ;  /* 0x000000372d2d7223 */ /* 0x000fe2000001003c */
[----:B------:R-:W-:Y:S02]  /*b290*/  HADD2.F32 R50, -RZ, R31.H0_H0 ;  /* 0x2000001fff327230 */ /* 0x000fe40000004100 */
[C---:B------:R-:W-:Y:S01]  /*b2a0*/  FFMA.FTZ R20, R39.reuse, R54, -R20 ;  /* 0x0000003627147223 */ /* 0x040fe20000010814 */
[----:B------:R-:W-:Y:S01]  /*b2b0*/  FFMA.FTZ R38, R39, R56, R35 ;  /* 0x0000003827267223 */ /* 0x000fe20000010023 */
[----:B------:R-:W-:Y:S01]  /*b2c0*/  HADD2.F32 R39, -RZ, R52.H0_H0 ;  /* 0x20000034ff277230 */ /* 0x000fe20000004100 */
[----:B------:R-:W-:Y:S01]  /*b2d0*/  F2FP.F16.E4M3.UNPACK_B R55, R4.H1 ;  /* 0x00000004ff37723e */ /* 0x000fe200030006ff */
[----:B------:R-:W-:Y:S02]  /*b2e0*/  HADD2.F32 R35, -RZ, R14.H0_H0 ;  /* 0x2000000eff237230 */ /* 0x000fe40000004100 */
[----:B------:R-:W-:Y:S01]  /*b2f0*/  FMUL.FTZ R56, R50, R53 ;  /* 0x0000003532387220 */ /* 0x000fe20000410000 */
[----:B------:R-:W-:-:S02]  /*b300*/  HADD2.F32 R54, -RZ, R51.H1_H1 ;  /* 0x30000033ff367230 */ /* 0x000fc40000004100 */
[-C--:B------:R-:W-:Y:S01]  /*b310*/  FMUL.FTZ R50, R50, R39.reuse ;  /* 0x0000002732327220 */ /* 0x080fe20000410000 */
[----:B------:R-:W-:Y:S02]  /*b320*/  HADD2.F32 R51, -RZ, R31.H1_H1 ;  /* 0x3000001fff337230 */ /* 0x000fe40000004100 */
[----:B------:R-:W-:Y:S01]  /*b330*/  FFMA.FTZ R31, R35, R39, -R56 ;  /* 0x00000027231f7223 */ /* 0x000fe20000010838 */
[----:B------:R-:W-:Y:S01]  /*b340*/  HADD2.F32 R52, -RZ, R52.H1_H1 ;  /* 0x30000034ff347230 */ /* 0x000fe20000004100 */
[----:B------:R-:W-:Y:S01]  /*b350*/  F2FP.F16.E4M3.UNPACK_B R4, R4 ;  /* 0x00000004ff04723e */ /* 0x000fe200020006ff */
        /* <DEDUP_REMOVED lines=25> */
[----:B------:R-:W-:Y:S01]  /*b4f0*/  FFMA.FTZ R55, R30, R55, R34 ;  /* 0x000000371e377223 */ /* 0x000fe20000010022 */
[----:B------:R-:W-:Y:S02]  /*b500*/  HADD2.F32 R30, -RZ, R12.H1_H1 ;  /* 0x3000000cff1e7230 */ /* 0x000fe40000004100 */
[--C-:B------:R-:W-:Y:S01]  /*b510*/  HADD2.F32 R12, -RZ, R7.reuse.H0_H0 ;  /* 0x20000007ff0c7230 */ /* 0x100fe20000004100 */
[----:B------:R-:W-:Y:S01]  /*b520*/  F2FP.SATFINITE.E4M3.F32.PACK_AB_MERGE_C R54, R57, R54, RZ ;  /* 0x000000363936723e */ /* 0x000fe200048070ff */
[--C-:B------:R-:W-:Y:S01]  /*b530*/  HADD2.F32 R34, -RZ, R4.reuse.H1_H1 ;  /* 0x30000004ff227230 */ /* 0x100fe20000004100 */
[----:B------:R-:W-:Y:S01]  /*b540*/  F2FP.SATFINITE.E4M3.F32.PACK_AB_MERGE_C R52, R55, R52, RZ ;  /* 0x000000343734723e */ /* 0x000fe200048070ff */
[----:B------:R-:W-:Y:S02]  /*b550*/  HADD2.F32 R7, -RZ, R7.H1_H1 ;  /* 0x30000007ff077230 */ /* 0x000fe40000004100 */
[----:B------:R-:W-:-:S02]  /*b560*/  HADD2.F32 R39, -RZ, R4.H0_H0 ;  /* 0x20000004ff277230 */ /* 0x000fc40000004100 */
[--C-:B------:R-:W-:Y:S02]  /*b570*/  HADD2.F32 R4, -RZ, R5.reuse.H0_H0 ;  /* 0x20000005ff047230 */ /* 0x100fe40000004100 */
[C---:B------:R-:W-:Y:S01]  /*b580*/  FMUL.FTZ R50, R7.reuse, R34 ;  /* 0x0000002207327220 */ /* 0x040fe20000410000 */
[----:B------:R-:W-:Y:S02]  /*b590*/  HADD2.F32 R5, -RZ, R5.H1_H1 ;  /* 0x30000005ff057230 */ /* 0x000fe40000004100 */
[C---:B------:R-:W-:Y:S01]  /*b5a0*/  FMUL.FTZ R51, R12.reuse, R39 ;  /* 0x000000270c337220 */ /* 0x040fe20000410000 */
[-C--:B------:R-:W-:Y:S01]  /*b5b0*/  FMUL.FTZ R7, R7, R30.reuse ;  /* 0x0000001e07077220 */ /* 0x080fe20000410000 */
[-C--:B------:R-:W-:Y:S01]  /*b5c0*/  FMUL.FTZ R12, R12, R35.reuse ;  /* 0x000000230c0c7220 */ /* 0x080fe20000410000 */
[C---:B------:R-:W-:Y:S02]  /*b5d0*/  FFMA.FTZ R50, R5.reuse, R30, -R50 ;  /* 0x0000001e05327223 */ /* 0x040fe40000010832 */
        /* <DEDUP_REMOVED lines=12> */
[----:B------:R-:W-:Y:S02]  /*b6a0*/  F2FP.SATFINITE.E4M3.F32.PACK_AB_MERGE_C R15, R41, R32, R45 ;  /* 0x00000020290f723e */ /* 0x000fe4000480702d */
[----:B------:R-:W-:Y:S01]  /*b6b0*/  F2FP.SATFINITE.E4M3.F32.PACK_AB_MERGE_C R14, R34, R39, R52 ;  /* 0x00000027220e723e */ /* 0x000fe20004807034 */
[----:B------:R0:W-:Y:S04]  /*b6c0*/  STS.128 [R37+0xf000], R4 ;  /* 0x00f0000425007388 */ /* 0x0001e80000000c00 */
[----:B------:R0:W-:Y:S02]  /*b6d0*/  STS.128 [R0+0xf000], R12 ;  /* 0x00f0000c00007388 */ /* 0x0001e40000000c00 */
.L_x_12360:
[----:B------:R-:W-:Y:S05]  /*b6e0*/  BSYNC B1 ;  /* 0x0000000000017941 */ /* 0x000fea0003800000 */
.L_x_12359:
[----:B------:R-:W-:Y:S05]  /*b6f0*/  @P1 BRA `(.L_x_12349) ;  /* 0x0000000c00f81947 */ /* 0x000fea0003800000 */
[----:B----4-:R-:W2:Y:S04]  /*b700*/  LDL R21, [R1+0x1c] ;  /* 0x00001c0001157983 */ /* 0x010ea80000100800 */
[----:B------:R-:W4:Y:S01]  /*b710*/  LDL R49, [R1+0x78] ;  /* 0x0000780001317983 */ /* 0x000f220000100800 */
[----:B0----5:R-:W-:Y:S02]  /*b720*/  SHF.R.U32.HI R0, RZ, 0x8, R24 ;  /* 0x00000008ff007819 */ /* 0x021fe40000011618 */
[----:B------:R-:W-:Y:S02]  /*b730*/  LOP3.LUT R5, R24, 0xff, RZ, 0xc0, !PT ;  /* 0x000000ff18057812 */ /* 0x000fe400078ec0ff */
[----:B------:R-:W-:Y:S02]  /*b740*/  LOP3.LUT R0, R0, 0xff, RZ, 0xc0, !PT ;  /* 0x000000ff00007812 */ /* 0x000fe400078ec0ff */
[----:B------:R-:W-:-:S02]  /*b750*/  SHF.R.U32.HI R14, RZ, 0x8, R25 ;  /* 0x00000008ff0e7819 */ /* 0x000fc40000011619 */
[----:B---3--:R-:W-:Y:S02]  /*b760*/  PRMT R20, R0, 0x7604, R5 ;  /* 0x0000760400147816 */ /* 0x008fe40000000005 */
[----:B------:R-:W-:Y:S02]  /*b770*/  LOP3.LUT R7, R25, 0xff, RZ, 0xc0, !PT ;  /* 0x000000ff19077812 */ /* 0x000fe400078ec0ff */
[----:B------:R-:W-:Y:S02]  /*b780*/  SHF.R.U32.HI R6, RZ, 0x8, R27 ;  /* 0x00000008ff067819 */ /* 0x000fe4000001161b */
        /* <DEDUP_REMOVED lines=10> */
[----:B------:R-:W-:Y:S02]  /*b830*/  LOP3.LUT R14, R13, 0xff, RZ, 0xc0, !PT ;  /* 0x000000ff0d0e7812 */ /* 0x000fe400078ec0ff */
[----:B------:R-:W-:Y:S02]  /*b840*/  SHF.R.U32.HI R12, RZ, 0x8, R9 ;  /* 0x00000008ff0c7819 */ /* 0x000fe40000011609 */
[----:B------:R-:W-:Y:S02]  /*b850*/  SHF.R.U32.HI R4, RZ, 0x8, R26 ;  /* 0x00000008ff047819 */ /* 0x000fe4000001161a */
[----:B------:R-:W-:Y:S02]  /*b860*/  LOP3.LUT R15, R9, 0xff, RZ, 0xc0, !PT ;  /* 0x000000ff090f7812 */ /* 0x000fe400078ec0ff */
[----:B------:R-:W-:-:S02]  /*b870*/  LOP3.LUT R12, R12, 0xff, RZ, 0xc0, !PT ;  /* 0x000000ff0c0c7812 */ /* 0x000fc400078ec0ff */
[----:B------:R-:W-:Y:S02]  /*b880*/  LOP3.LUT R5, R26, 0xff, RZ, 0xc0, !PT ;  /* 0x000000ff1a057812 */ /* 0x000fe400078ec0ff */
[----:B------:R-:W-:Y:S02]  /*b890*/  LOP3.LUT R4, R4, 0xff, RZ, 0xc0, !PT ;  /* 0x000000ff04047812 */ /* 0x000fe400078ec0ff */
[----:B------:R-:W-:Y:S02]  /*b8a0*/  PRMT R35, R12, 0x7604, R15 ;  /* 0x000076040c237816 */ /* 0x000fe4000000000f */
[----:B------:R-:W-:Y:S02]  /*b8b0*/  PRMT R30, R4, 0x7604, R5 ;  /* 0x00007604041e7816 */ /* 0x000fe40000000005 */
[----:B------:R-:W-:Y:S02]  /*b8c0*/  SHF.R.U32.HI R29, RZ, 0x8, R11 ;  /* 0x00000008ff1d7819 */ /* 0x000fe4000001160b */
[----:B------:R-:W-:-:S02]  /*b8d0*/  LOP3.LUT R34, R11, 0xff, RZ, 0xc0, !PT ;  /* 0x000000ff0b227812 */ /* 0x000fc400078ec0ff */
[----:B------:R-:W-:-:S04]  /*b8e0*/  SHF.R.U32.HI R31, RZ, 0x10, R27 ;  /* 0x00000010ff1f7819 */ /* 0x000fc8000001161b */
[----:B------:R-:W-:-:S04]  /*b8f0*/  LOP3.LUT R31, R31, 0xff, RZ, 0xc0, !PT ;  /* 0x000000ff1f1f7812 */ /* 0x000fc800078ec0ff */
[----:B------:R-:W-:Y:S02]  /*b900*/  PRMT R31, R31, 0x7054, R32 ;  /* 0x000070541f1f7816 */ /* 0x000fe40000000020 */
[----:B------:R-:W-:Y:S02]  /*b910*/  SHF.R.U32.HI R32, RZ, 0x10, R11 ;  /* 0x00000010ff207819 */ /* 0x000fe4000001160b */
[----:B------:R-:W-:Y:S02]  /*b920*/  LOP3.LUT R38, R31, 0xff000000, R27, 0xf8, !PT ;  /* 0xff0000001f267812 */ /* 0x000fe400078ef81b */
[----:B------:R-:W-:Y:S02]  /*b930*/  LOP3.LUT R32, R32, 0xff, RZ, 0xc0, !PT ;  /* 0x000000ff20207812 */ /* 0x000fe400078ec0ff */
[----:B--2---:R-:W-:Y:S02]  /*b940*/  LEA.HI R3, R3, R21, RZ, 0x1c ;  /* 0x0000001503037211 */ /* 0x004fe400078fe0ff */
[----:B------:R-:W-:-:S02]  /*b950*/  LOP3.LUT R21, R10, 0xff, RZ, 0xc0, !PT ;  /* 0x000000ff0a157812 */ /* 0x000fc400078ec0ff */
[C---:B------:R-:W-:Y:S01]  /*b960*/  LEA.HI R0, R3.reuse, R3, RZ, 0x1 ;  /* 0x0000000303007211 */ /* 0x040fe200078f08ff */
[----:B------:R-:W-:Y:S01]  /*b970*/  IMAD.SHL.U32 R3, R3, 0x10, RZ ;  /* 0x0000001003037824 */ /* 0x000fe200078e00ff */
[----:B------:R-:W-:Y:S01]  /*b980*/  PRMT R37, R14, 0x7604, R21 ;  /* 0x000076040e257816 */ /* 0x000fe20000000015 */
[----:B----4-:R-:W-:Y:S01]  /*b990*/  LDS.128 R4, [R49+0xf000] ;  /* 0x00f0000031047984 */ /* 0x010fe20000000c00 */
[----:B------:R-:W-:Y:S02]  /*b9a0*/  SHF.R.S32.HI R0, RZ, 0x1, R0 ;  /* 0x00000001ff007819 */ /* 0x000fe40000011400 */
[----:B------:R-:W-:Y:S02]  /*b9b0*/  LOP3.LUT R3, R62, 0x10, R3, 0xf8, !PT ;  /* 0x000000103e037812 */ /* 0x000fe400078ef803 */
[----:B------:R-:W-:Y:S01]  /*b9c0*/  SHF.R.U32.HI R21, RZ, 0x10, R25 ;  /* 0x00000010ff157819 */ /* 0x000fe20000011619 */
[----:B------:R-:W-:Y:S01]  /*b9d0*/  IMAD R13, R0, 0x1800, R61 ;  /* 0x00001800000d7824 */ /* 0x000fe200078e023d */
[----:B------:R-:W-:-:S02]  /*b9e0*/  LOP3.LUT R0, R3, R59, RZ, 0x3c, !PT ;  /* 0x0000003b03007212 */ /* 0x000fc400078e3cff */
[----:B------:R-:W-:Y:S02]  /*b9f0*/  LOP3.LUT R3, R29, 0xff, RZ, 0xc0, !PT ;  /* 0x000000ff1d037812 */ /* 0x000fe400078ec0ff */
[----:B------:R-:W-:Y:S02]  /*ba00*/  IADD3 R0, R16, R13, R0 ;  /* 0x0000000d10007210 */ /* 0x000fe40007ffe000 */
[----:B-1----:R-:W-:Y:S02]  /*ba10*/  PRMT R39, R3, 0x7604, R34 ;  /* 0x0000760403277816 */ /* 0x002fe40000000022 */
[----:B------:R-:W-:Y:S01]  /*ba20*/  SHF.R.U32.HI R3, RZ, 0x10, R24 ;  /* 0x00000010ff037819 */ /* 0x000fe20000011618 */
[----:B------:R-:W0:Y:S01]  /*ba30*/  LDS.128 R12, [R0+0xf000] ;  /* 0x00f00000000c7984 */ /* 0x000e220000000c00 */
        /* <DEDUP_REMOVED lines=9> */
[----:B------:R-:W-:Y:S02]  /*bad0*/  LOP3.LUT R28, R28, 0xff, RZ, 0xc0, !PT ;  /* 0x000000ff1c1c7812 */ /* 0x000fe400078ec0ff */
[----:B------:R-:W-:Y:S02]  /*bae0*/  PRMT R29, R29, 0x7054, R30 ;  /* 0x000070541d1d7816 */ /* 0x000fe4000000001e */
[----:B------:R-:W-:Y:S02]  /*baf0*/  SHF.R.U32.HI R30, RZ, 0x10, R10 ;  /* 0x00000010ff1e7819 */ /* 0x000fe4000001160a */
[----:B------:R-:W-:Y:S02]  /*bb00*/  PRMT R33, R20, 0x7054, R33 ;  /* 0x0000705414217816 */ /* 0x000fe40000000021 */
[----:B------:R-:W-:-:S02]  /*bb10*/  PRMT R35, R28, 0x7054, R35 ;  /* 0x000070541c237816 */ /* 0x000fc40000000023 */
[----:B------:R-:W-:Y:S02]  /*bb20*/  LOP3.LUT R28, R21, 0xff000000, R25, 0xf8, !PT ;  /* 0xff000000151c7812 */ /* 0x000fe400078ef819 */
[----:B------:R-:W-:Y:S02]  /*bb30*/  LOP3.LUT R30, R30, 0xff, RZ, 0xc0, !PT ;  /* 0x000000ff1e1e7812 */ /* 0x000fe400078ec0ff */
[----:B------:R-:W-:Y:S02]  /*bb40*/  PRMT R39, R32, 0x7054, R39 ;  /* 0x0000705420277816 */ /* 0x000fe40000000027 */
[----:B------:R-:W-:Y:S02]  /*bb50*/  LOP3.LUT R21, R33, 0xff000000, R8, 0xf8, !PT ;  /* 0xff00000021157812 */ /* 0x000fe400078ef808 */
[----:B------:R-:W-:Y:S02]  /*bb60*/  LOP3.LUT R33, R35, 0xff000000, R9, 0xf8, !PT ;  /* 0xff00000023217812 */ /* 0x000fe400078ef809 */
[----:B------:R-:W-:-:S02]  /*bb70*/  PRMT R37, R30, 0x7054, R37 ;  /* 0x000070541e257816 */ /* 0x000fc40000000025 */
[----:B------:R-:W-:Y:S02]  /*bb80*/  LOP3.LUT R20, R3, 0xff000000, R24, 0xf8, !PT ;  /* 0xff00000003147812 */ /* 0x000fe400078ef818 */
[----:B------:R-:W-:Y:S02]  /*bb90*/  LOP3.LUT R41, R39, 0xff000000, R11, 0xf8, !PT ;  /* 0xff00000027297812 */ /* 0x000fe400078ef80b */
[----:B------:R-:W-:Y:S02]  /*bba0*/  F2FP.F16.E4M3.UNPACK_B R39, R33 ;  /* 0x00000021ff27723e */ /* 0x000fe400020006ff */
[----:B0-----:R-:W-:Y:S02]  /*bbb0*/  F2FP.F16.E4M3.UNPACK_B R24, R13 ;  /* 0x0000000dff18723e */ /* 0x001fe400020006ff */
[----:B------:R-:W-:Y:S01]  /*bbc0*/  LOP3.LUT R3, R29, 0xff000000, R26, 0xf8, !PT ;  /* 0xff0000001d037812 */ /* 0x000fe200078ef81a */
[--C-:B------:R-:W-:Y:S01]  /*bbd0*/  HADD2.F32 R40, -RZ, R39.reuse.H0_H0 ;  /* 0x20000027ff287230 */ /* 0x100fe20000004100 */
[----:B------:R-:W-:Y:S01]  /*bbe0*/  LOP3.LUT R8, R37, 0xff000000, R10, 0xf8, !PT ;  /* 0xff00000025087812 */ /* 0x000fe200078ef80a */
[----:B------:R-:W-:Y:S01]  /*bbf0*/  HADD2.F32 R39, -RZ, R39.H1_H1 ;  /* 0x30000027ff277230 */ /* 0x000fe20000004100 */
[----:B------:R-:W-:-:S02]  /*bc00*/  F2FP.F16.E4M3.UNPACK_B R29, R28 ;  /* 0x0000001cff1d723e */ /* 0x000fc400020006ff */
[-C--:B------:R-:W-:Y:S02]  /*bc10*/  F2FP.F16.E4M3.UNPACK_B R10, R5.reuse ;  /* 0x00000005ff0a723e */ /* 0x080fe400020006ff */
[----:B------:R-:W-:Y:S01]  /*bc20*/  F2FP.F16.E4M3.UNPACK_B R26, R5.H1 ;  /* 0x00000005ff1a723e */ /* 0x000fe200030006ff */
[----:B------:R-:W-:Y:S01]  /*bc30*/  HADD2.F32 R5, -RZ, R24.H0_H0 ;  /* 0x20000018ff057230 */ /* 0x000fe20000004100 */
[----:B------:R-:W-:Y:S01]  /*bc40*/  F2FP.F16.E4M3.UNPACK_B R27, R13.H1 ;  /* 0x0000000dff1b723e */ /* 0x000fe200030006ff */
[--C-:B------:R-:W-:Y:S01]  /*bc50*/  HADD2.F32 R34, -RZ, R29.reuse.H0_H0 ;  /* 0x2000001dff227230 */ /* 0x100fe20000004100 */
[-C--:B------:R-:W-:Y:S01]  /*bc60*/  F2FP.F16.E4M3.UNPACK_B R13, R12.reuse ;  /* 0x0000000cff0d723e */ /* 0x080fe200020006ff */
[----:B------:R-:W-:Y:S01]  /*bc70*/  HADD2.F32 R9, -RZ, R10.H0_H0 ;  /* 0x2000000aff097230 */ /* 0x000fe20000004100 */
        /* <DEDUP_REMOVED lines=19> */
[--C-:B------:R-:W-:Y:S02]  /*bdb0*/  HADD2.F32 R24, -RZ, R26.reuse.H0_H0 ;  /* 0x2000001aff187230 */ /* 0x100fe40000004100 */
[----:B------:R-:W-:Y:S01]  /*bdc0*/  FMUL.FTZ R47, R15, R33 ;  /* 0x000000210f2f7220 */ /* 0x000fe20000410000 */
[----:B------:R-:W-:Y:S01]  /*bdd0*/  F2FP.F16.E4M3.UNPACK_B R35, R7.H1 ;  /* 0x00000007ff23723e */ /* 0x000fe200030006ff */
[----:B------:R-:W-:Y:S01]  /*bde0*/  FFMA.FTZ R12, R10, R29, -R43 ;  /* 0x0000001d0a0c7223 */ /* 0x000fe2000001082b */
[----:B------:R-:W-:-:S02]  /*bdf0*/  HADD2.F32 R29, -RZ, R26.H1_H1 ;  /* 0x3000001aff1d7230 */ /* 0x000fc40000004100 */
[C---:B------:R-:W-:Y:S01]  /*be00*/  FFMA.FTZ R15, R24.reuse, R33, -R45 ;  /* 0x00000021180f7223 */ /* 0x040fe2000001082d */
[----:B------:R-:W-:Y:S01]  /*be10*/  FFMA.FTZ R24, R24, R40, R47 ;  /* 0x0000002818187223 */ /* 0x000fe2000001002f */
[----:B------:R-:W-:Y:S02]  /*be20*/  HADD2.F32 R40, -RZ, R34.H1_H1 ;  /* 0x30000022ff287230 */ /* 0x000fe40000004100 */
[----:B------:R-:W-:Y:S01]  /*be30*/  FFMA.FTZ R10, R10, R39, R42 ;  /* 0x000000270a0a7223 */ /* 0x000fe2000001002a */
[----:B------:R-:W-:Y:S01]  /*be40*/  HADD2.F32 R26, -RZ, R27.H1_H1 ;  /* 0x3000001bff1a7230 */ /* 0x000fe20000004100 */
[----:B------:R-:W-:Y:S01]  /*be50*/  F2FP.F16.E4M3.UNPACK_B R42, R41 ;  /* 0x00000029ff2a723e */ /* 0x000fe200020006ff */
[----:B------:R-:W-:Y:S01]  /*be60*/  HADD2.F32 R33, -RZ, R28.H1_H1 ;  /* 0x3000001cff217230 */ /* 0x000fe20000004100 */
[----:B------:R-:W-:Y:S01]  /*be70*/  F2FP.F16.E4M3.UNPACK_B R34, R38 ;  /* 0x00000026ff22723e */ /* 0x000fe200020006ff */
[----:B------:R-:W-:Y:S02]  /*be80*/  HADD2.F32 R28, -RZ, R31.H0_H0 ;  /* 0x2000001fff1c7230 */ /* 0x000fe40000004100 */
[----:B------:R-:W-:Y:S01]  /*be90*/  FMUL.FTZ R44, R26, R40 ;  /* 0x000000281a2c7220 */ /* 0x000fe20000410000 */
[----:B------:R-:W-:-:S02]  /*bea0*/  HADD2.F32 R43, -RZ, R42.H0_H0 ;  /* 0x2000002aff2b7230 */ /* 0x000fc40000004100 */
[-C--:B------:R-:W-:Y:S01]  /*beb0*/  FMUL.FTZ R45, R26, R33.reuse ;  /* 0x000000211a2d7220 */ /* 0x080fe20000410000 */
[----:B------:R-:W-:Y:S02]  /*bec0*/  HADD2.F32 R39, -RZ, R34.H0_H0 ;  /* 0x20000022ff277230 */ /* 0x000fe40000004100 */
[C---:B------:R-:W-:Y:S01]  /*bed0*/  FFMA.FTZ R26, R29.reuse, R33, -R44 ;  /* 0x000000211d1a7223 */ /* 0x040fe2000001082c */
[----:B------:R-:W-:Y:S01]  /*bee0*/  F2FP.F16.E4M3.UNPACK_B R44, R41.H1 ;  /* 0x00000029ff2c723e */ /* 0x000fe200030006ff */
[----:B------:R-:W-:Y:S01]  /*bef0*/  HADD2.F32 R27, -RZ, R30.H0_H0 ;  /* 0x2000001eff1b7230 */ /* 0x000fe20000004100 */
[----:B------:R-:W-:Y:S01]  /*bf00*/  F2FP.F16.E4M3.UNPACK_B R38, R38.H1 ;  /* 0x00000026ff26723e */ /* 0x000fe200030006ff */
[C---:B------:R-:W-:Y:S01]  /*bf10*/  FMUL.FTZ R46, R28.reuse, R43 ;  /* 0x0000002b1c2e7220 */ /* 0x040fe20000410000 */
[----:B------:R-:W-:Y:S01]  /*bf20*/  FMUL.FTZ R48, R28, R39 ;  /* 0x000000271c307220 */ /* 0x000fe20000410000 */
[----:B------:R-:W-:Y:S01]  /*bf30*/  FFMA.FTZ R29, R29, R40, R45 ;  /* 0x000000281d1d7223 */ /* 0x000fe2000001002d */
[----:B------:R-:W-:-:S02]  /*bf40*/  HADD2.F32 R41, -RZ, R44.H0_H0 ;  /* 0x2000002cff297230 */ /* 0x000fc40000004100 */
[C---:B------:R-:W-:Y:S01]  /*bf50*/  FFMA.FTZ R28, R27.reuse, R39, -R46 ;  /* 0x000000271b1c7223 */ /* 0x040fe2000001082e */
[----:B------:R-:W-:Y:S02]  /*bf60*/  HADD2.F32 R33, -RZ, R37.H0_H0 ;  /* 0x20000025ff217230 */ /* 0x000fe40000004100 */
[----:B------:R-:W-:Y:S01]  /*bf70*/  FFMA.FTZ R27, R27, R43, R48 ;  /* 0x0000002b1b1b7223 */ /* 0x000fe20000010030 */
[----:B------:R-:W-:Y:S01]  /*bf80*/  HADD2.F32 R42, -RZ, R42.H1_H1 ;  /* 0x3000002aff2a7230 */ /* 0x000fe20000004100 */
[-C--:B------:R-:W-:Y:S01]  /*bf90*/  F2FP.F16.E4M3.UNPACK_B R25, R4.reuse.H1 ;  /* 0x00000004ff19723e */ /* 0x080fe200030006ff */
[----:B------:R-:W-:Y:S02]  /*bfa0*/  HADD2.F32 R31, -RZ, R31.H1_H1 ;  /* 0x3000001fff1f7230 */ /* 0x000fe40000004100 */
[----:B------:R-:W-:Y:S01]  /*bfb0*/  FMUL.FTZ R47, R33, R41 ;  /* 0x00000029212f7220 */ /* 0x000fe20000410000 */
[----:B------:R-:W-:Y:S01]  /*bfc0*/  HADD2.F32 R40, -RZ, R38.H0_H0 ;  /* 0x20000026ff287230 */ /* 0x000fe20000004100 */
[----:B------:R-:W-:Y:S01]  /*bfd0*/  F2FP.F16.E4M3.UNPACK_B R11, R4 ;  /* 0x00000004ff0b723e */ /* 0x000fe200020006ff */
[----:B------:R-:W-:-:S02]  /*bfe0*/  HADD2.F32 R39, -RZ, R34.H1_H1 ;  /* 0x30000022ff277230 */ /* 0x000fc40000004100 */
[----:B------:R-:W-:Y:S01]  /*bff0*/  FMUL.FTZ R43, R31, R42 ;  /* 0x0000002a1f2b7220 */ /* 0x000fe20000410000 */
[--C-:B------:R-:W-:Y:S02]  /*c000*/  HADD2.F32 R34, -RZ, R35.reuse.H0_H0 ;  /* 0x20000023ff227230 */ /* 0x100fe40000004100 */
[-C--:B------:R-:W-:Y:S01]  /*c010*/  FMUL.FTZ R46, R33, R40.reuse ;  /* 0x00000028212e7220 */ /* 0x080fe20000410000 */
[----:B------:R-:W-:Y:S02]  /*c020*/  HADD2.F32 R30, -RZ, R30.H1_H1 ;  /* 0x3000001eff1e7230 */ /* 0x000fe40000004100 */
[----:B------:R-:W-:Y:S01]  /*c030*/  FMUL.FTZ R45, R31, R39 ;  /* 0x000000271f2d7220 */ /* 0x000fe20000410000 */
        /* <DEDUP_REMOVED lines=16> */
[-C--:B------:R-:W-:Y:S01]  /*c140*/  FMUL.FTZ R50, R38, R41.reuse ;  /* 0x0000002926327220 */ /* 0x080fe20000410000 */
[----:B------:R-:W-:Y:S02]  /*c150*/  HADD2.F32 R39, -RZ, R25.H0_H0 ;  /* 0x20000019ff277230 */ /* 0x000fe40000004100 */
[----:B------:R-:W-:Y:S01]  /*c160*/  FMUL.FTZ R46, R37, R44 ;  /* 0x0000002c252e7220 */ /* 0x000fe20000410000 */
[----:B------:R-:W-:Y:S01]  /*c170*/  FFMA.FTZ R38, R35, R41, -R48 ;  /* 0x0000002923267223 */ /* 0x000fe20000010830 */
[-C--:B------:R-:W-:Y:S01]  /*c180*/  FMUL.FTZ R47, R37, R42.reuse ;  /* 0x0000002a252f7220 */ /* 0x080fe20000410000 */
[----:B------:R-:W-:Y:S02]  /*c190*/  HADD2.F32 R43, -RZ, R43.H1_H1 ;  /* 0x3000002bff2b7230 */ /* 0x000fe40000004100 */
[----:B------:R-:W-:Y:S01]  /*c1a0*/  FFMA.FTZ R37, R39, R42, -R46 ;  /* 0x0000002a27257223 */ /* 0x000fe2000001082e */
[----:B------:R-:W-:-:S02]  /*c1b0*/  HADD2.F32 R32, -RZ, R32.H1_H1 ;  /* 0x30000020ff207230 */ /* 0x000fc40000004100 */
        /* <DEDUP_REMOVED lines=8> */
[-C--:B------:R-:W-:Y:S01]  /*c240*/  F2FP.F16.E4M3.UNPACK_B R6, R14.reuse ;  /* 0x0000000eff06723e */ /* 0x080fe200020006ff */
[C---:B------:R-:W-:Y:S01]  /*c250*/  FFMA.FTZ R46, R25.reuse, R41, -R20 ;  /* 0x00000029192e7223 */ /* 0x040fe20000010814 */
[----:B------:R-:W-:Y:S01]  /*c260*/  FFMA.FTZ R48, R25, R43, R44 ;  /* 0x0000002b19307223 */ /* 0x000fe2000001002c */
[----:B------:R-:W-:Y:S01]  /*c270*/  HADD2.F32 R32, -RZ, R42.H0_H0 ;  /* 0x2000002aff207230 */ /* 0x000fe20000004100 */
[----:B------:R-:W-:Y:S01]  /*c280*/  F2FP.F16.E4M3.UNPACK_B R14, R14.H1 ;  /* 0x0000000eff0e723e */ /* 0x000fe200030006ff */
[----:B------:R-:W-:-:S02]  /*c290*/  HADD2.F32 R25, -RZ, R40.H0_H0 ;  /* 0x20000028ff197230 */ /* 0x000fc40000004100 */
[----:B------:R-:W-:Y:S01]  /*c2a0*/  FFMA.FTZ R35, R35, R45, R50 ;  /* 0x0000002d23237223 */ /* 0x000fe20000010032 */
[----:B------:R-:W-:Y:S02]  /*c2b0*/  HADD2.F32 R42, -RZ, R42.H1_H1 ;  /* 0x3000002aff2a7230 */ /* 0x000fe40000004100 */
[C---:B------:R-:W-:Y:S01]  /*c2c0*/  FMUL.FTZ R41, R21.reuse, R32 ;  /* 0x0000002015297220 */ /* 0x040fe20000410000 */
[----:B------:R-:W-:Y:S02]  /*c2d0*/  HADD2.F32 R13, -RZ, R13.H1_H1 ;  /* 0x3000000dff0d7230 */ /* 0x000fe40000004100 */
[----:B------:R-:W-:Y:S01]  /*c2e0*/  FMUL.FTZ R43, R21, R25 ;  /* 0x00000019152b7220 */ /* 0x000fe20000410000 */
[--C-:B------:R-:W-:Y:S01]  /*c2f0*/  HADD2.F32 R20, -RZ, R11.reuse.H0_H0 ;  /* 0x2000000bff147230 */ /* 0x100fe20000004100 */
[----:B------:R-:W-:Y:S01]  /*c300*/  F2FP.F16.E4M3.UNPACK_B R21, R8.H1 ;  /* 0x00000008ff15723e */ /* 0x000fe200030006ff */
[----:B------:R-:W-:Y:S02]  /*c310*/  HADD2.F32 R40, -RZ, R40.H1_H1 ;  /* 0x30000028ff287230 */ /* 0x000fe40000004100 */
[----:B------:R-:W-:Y:S01]  /*c320*/  FMUL.FTZ R44, R13, R42 ;  /* 0x0000002a0d2c7220 */ /* 0x000fe20000410000 */
[----:B------:R-:W-:-:S02]  /*c330*/  HADD2.F32 R11, -RZ, R11.H1_H1 ;  /* 0x3000000bff0b7230 */ /* 0x000fc40000004100 */
        /* <DEDUP_REMOVED lines=25> */
[----:B------:R-:W-:Y:S02]  /*c4d0*/  HADD2.F32 R11, -RZ, R3.H1_H1 ;  /* 0x30000003ff0b7230 */ /* 0x000fe40000004100 */
[----:B------:R-:W-:Y:S01]  /*c4e0*/  FFMA.FTZ R45, R7, R21, R14 ;  /* 0x00000015072d7223 */ /* 0x000fe2000001000e */
[--C-:B------:R-:W-:Y:S01]  /*c4f0*/  HADD2.F32 R14, -RZ, R13.reuse.H0_H0 ;  /* 0x2000000dff0e7230 */ /* 0x100fe20000004100 */
[----:B------:R-:W-:Y:S01]  /*c500*/  F2FP.SATFINITE.E4M3.F32.PACK_AB_MERGE_C R24, R29, R24, RZ ;  /* 0x000000181d18723e */ /* 0x000fe200048070ff */
        /* <DEDUP_REMOVED lines=29> */
.L_x_12349:
[----:B------:R-:W-:Y:S05]  /*c6e0*/  BSYNC B0 ;  /* 0x0000000000007941 */ /* 0x000fea0003800000 */
.L_x_12342:
        /* <DEDUP_REMOVED lines=8> */
.L_x_12339:
[----:B0-2---:R-:W-:-:S05]  /*c770*/  IMAD.U32 R0, RZ, RZ, UR36 ;  /* 0x00000024ff007e24 */ /* 0x005fca000f8e00ff */
[----:B------:R-:W-:-:S13]  /*c780*/  ISETP.NE.AND P0, PT, R0, 0x3, PT ;  /* 0x000000030000780c */ /* 0x000fda0003f05270 */
[----:B------:R-:W-:Y:S05]  /*c790*/  @!P0 BRA `(.L_x_12361) ;  /* 0x0000000000048947 */ /* 0x000fea0003800000 */
[----:B------:R-:W-:Y:S01]  /*c7a0*/  BPT.TRAP 0x1 ;  /* 0x000000040000795c */ /* 0x000fe20000300000 */
.L_x_12361:
[----:B------:R-:W-:Y:S01]  /*c7b0*/  IMAD R0, R22, 0x8, R16 ;  /* 0x0000000816007824 */ /* 0x000fe200078e0210 */
[----:B-----5:R-:W-:-:S04]  /*c7c0*/  SHF.L.U32 R5, R152, 0x1f, RZ ;  /* 0x0000001f98057819 */ /* 0x020fc800000006ff */
[----:B------:R0:W2:Y:S01]  /*c7d0*/  SYNCS.PHASECHK.TRANS64.TRYWAIT P1, [R0+URZ+0x19c30], R5 ;  /* 0x019c3005000075a7 */ /* 0x0000a2000802017f */
[----:B------:R-:W-:Y:S05]  /*c7e0*/  @!P0 BRA `(.L_x_12362) ;  /* 0x0000000000048947 */ /* 0x000fea0003800000 */
[----:B------:R-:W-:Y:S01]  /*c7f0*/  BPT.TRAP 0x1 ;  /* 0x000000040000795c */ /* 0x000fe20000300000 */
.L_x_12362:
[----:B-1----:R-:W-:Y:S01]  /*c800*/  VIADD R3, R16, 0x13800 ;  /* 0x0001380010037836 */ /* 0x002fe20000000000 */
[----:B------:R-:W-:Y:S01]  /*c810*/  LOP3.LUT R6, R36, 0x10000, RZ, 0xfc, !PT ;  /* 0x0001000024067812 */ /* 0x000fe200078efcff */
[----:B------:R-:W-:-:S03]  /*c820*/  IMAD.MOV.U32 R7, RZ, RZ, -0x3ffffff0 ;  /* 0xc0000010ff077424 */ /* 0x000fc600078e00ff */
[----:B------:R-:W-:-:S04]  /*c830*/  SHF.R.U32.HI R3, RZ, 0x4, R3 ;  /* 0x00000004ff037819 */ /* 0x000fc80000011603 */
[----:B------:R-:W-:-:S04]  /*c840*/  LOP3.LUT R3, R3, 0x3fff, RZ, 0xc0, !PT ;  /* 0x00003fff03037812 */ /* 0x000fc800078ec0ff */
[----:B------:R-:W-:-:S05]  /*c850*/  LOP3.LUT R3, R3, 0x10000, RZ, 0xfc, !PT ;  /* 0x0001000003037812 */ /* 0x000fca00078efcff */
[----:B------:R1:W-:Y:S01]  /*c860*/  STL [R1+0x24], R3 ;  /* 0x0000240301007387 */ /* 0x0003e20000100800 */
[----:B--2---:R-:W-:Y:S05]  /*c870*/  @P1 BRA `(.L_x_12363) ;  /* 0x0000000000081947 */ /* 0x004fea0003800000 */
[----:B------:R-:W2:Y:S02]  /*c880*/  SYNCS.PHASECHK.TRANS64.TRYWAIT P1, [R0+URZ+0x19c30], R5 ;  /* 0x019c3005000075a7 */ /* 0x000ea4000802017f */
[----:B--2---:R-:W-:Y:S05]  /*c890*/  @!P1 BRA `(.L_x_12364) ;  /* 0x000001a400789947 */ /* 0x004fea0003800000 */
.L_x_12363:
[----:B-1----:R-:W3:Y:S01]  /*c8a0*/  LDL R3, [R1+0x24] ;  /* 0x0000240001037983 */ /* 0x002ee20000100800 */
[----:B0-2---:R-:W-:Y:S01]  /*c8b0*/  IMAD.MOV.U32 R5, RZ, RZ, -0x3ffffff0 ;  /* 0xc0000010ff057424 */ /* 0x005fe200078e00ff */
[----:B------:R-:W-:Y:S05]  /*c8c0*/  WARPSYNC.ALL ;  /* 0x0000000000007948 */ /* 0x000fea0003800000 */
[C---:B------:R-:W-:Y:S01]  /*c8d0*/  R2UR UR4, R6.reuse ;  /* 0x00000000060472ca */ /* 0x040fe200000e0000 */
[----:B------:R-:W-:Y:S01]  /*c8e0*/  WARPGROUP.ARRIVE ;  /* 0x00000000000079c5 */ /* 0x000fe20000000000 */
[----:B------:R-:W-:Y:S01]  /*c8f0*/  R2UR UR5, R7 ;  /* 0x00000000070572ca */ /* 0x000fe200000e0000 */
[----:B------:R-:W-:Y:S01]  /*c900*/  VIADD R156, R6, 0x180 ;  /* 0x00000180069c7836 */ /* 0x000fe20000000000 */
[----:B------:R-:W-:Y:S01]  /*c910*/  R2UR UR7, R5 ;  /* 0x00000000050772ca */ /* 0x000fe200000e0000 */
[----:B------:R-:W-:-:S02]  /*c920*/  IMAD.MOV.U32 R157, RZ, RZ, -0x3ffffff0 ;  /* 0xc0000010ff9d7424 */ /* 0x000fc400078e00ff */
[----:B------:R-:W-:Y:S02]  /*c930*/  IMAD.MOV.U32 R9, RZ, RZ, -0x3ffffff0 ;  /* 0xc0000010ff097424 */ /* 0x000fe400078e00ff */
[----:B------:R-:W-:Y:S02]  /*c940*/  VIADD R10, R6, 0x300 ;  /* 0x00000300060a7836 */ /* 0x000fe40000000000 */
[----:B------:R-:W-:Y:S02]  /*c950*/  IMAD.MOV.U32 R11, RZ, RZ, -0x3ffffff0 ;  /* 0xc0000010ff0b7424 */ /* 0x000fe400078e00ff */
[----:B------:R-:W-:Y:S02]  /*c960*/  IMAD.MOV.U32 R5, RZ, RZ, -0x3ffffff0 ;  /* 0xc0000010ff057424 */ /* 0x000fe400078e00ff */
[----:B---3--:R-:W-:-:S04]  /*c970*/  IMAD R4, R22, 0x300, R3 ;  /* 0x0000030016047824 */ /* 0x008fc800078e0203 */
[C---:B------:R-:W-:Y:S01]  /*c980*/  VIADD R8, R4.reuse, 0x100 ;  /* 0x0000010004087836 */ /* 0x040fe20000000000 */
[C---:B------:R-:W-:Y:S01]  /*c990*/  R2UR UR6, R4.reuse ;  /* 0x00000000040672ca */ /* 0x040fe200000e0000 */
[----:B------:R-:W-:-:S12]  /*c9a0*/  VIADD R4, R4, 0x200 ;  /* 0x0000020004047836 */ /* 0x000fd80000000000 */
[----:B------:R-:W-:Y:S01]  /*c9b0*/  QGMMA.64x128x32.F32.E4M3.E4M3 R24, gdesc[UR4], RZ, !UPT, gsb0 ;  /* 0x01e00000041879f3 */ /* 0x000fe2000c0008ff */
        /* <DEDUP_REMOVED lines=15> */
[----:B------:R-:W-:Y:S05]  /*cab0*/  @!P0 BRA `(.L_x_12365) ;  /* 0x0000000000048947 */ /* 0x000fea0003800000 */
[----:B------:R-:W-:Y:S01]  /*cac0*/  BPT.TRAP 0x1 ;  /* 0x000000040000795c */ /* 0x000fe20000300000 */
.L_x_12365:
[----:B------:R-:W2:Y:S01]  /*cad0*/  LDL R93, [R1+0x40] ;  /* 0x00004000015d7983 */ /* 0x000ea20000100800 */
[----:B------:R-:W0:Y:S03]  /*cae0*/  LDC R92, c[0x0][0x448] ;  /* 0x00011200ff5c7b82 */ /* 0x000e260000000800 */
[----:B------:R-:W2:Y:S04]  /*caf0*/  LDL R90, [R1+0x20] ;  /* 0x00002000015a7983 */ /* 0x000ea80000100800 */
[----:B------:R-:W3:Y:S04]  /*cb00*/  LDL R91, [R1+0x4] ;  /* 0x00000400015b7983 */ /* 0x000ee80000100800 */
[----:B------:R-:W5:Y:S01]  /*cb10*/  LDL R94, [R1] ;  /* 0x00000000015e7983 */ /* 0x000f620000100800 */
[C---:B------:R-:W-:Y:S01]  /*cb20*/  FMUL.FTZ R15, R2.reuse, R32 ;  /* 0x00000020020f7220 */ /* 0x040fe20000410000 */
[C---:B------:R-:W-:Y:S01]  /*cb30*/  FMUL.FTZ R32, R2.reuse, R43 ;  /* 0x0000002b02207220 */ /* 0x040fe20000410000 */
[C---:B------:R-:W-:Y:S01]  /*cb40*/  FMUL.FTZ R43, R2.reuse, R54 ;  /* 0x00000036022b7220 */ /* 0x040fe20000410000 */
[C---:B----4-:R-:W-:Y:S01]  /*cb50*/  FMUL.FTZ R21, R2.reuse, R34 ;  /* 0x0000002202157220 */ /* 0x050fe20000410000 */
[C---:B------:R-:W-:Y:S01]  /*cb60*/  FMUL.FTZ R12, R2.reuse, R29 ;  /* 0x0000001d020c7220 */ /* 0x040fe20000410000 */
[----:B------:R-:W-:Y:S01]  /*cb70*/  FMUL.FTZ R4, R2, R24 ;  /* 0x0000001802047220 */ /* 0x000fe20000410000 */
[----:B------:R-:W-:-:S02]  /*cb80*/  VIADD R0, R0, 0x19c40 ;  /* 0x00019c4000007836 */ /* 0x000fc40000000000 */
        /* <DEDUP_REMOVED lines=14> */
[----:B------:R-:W-:Y:S01]  /*cc70*/  ULDC.64 UR4, c[0x0][0x9e0] ;  /* 0x0002780000047ab9 */ /* 0x000fe20000000a00 */
[----:B------:R-:W-:Y:S01]  /*cc80*/  LOP3.LUT R17, R17, 0xffffff7f, RZ, 0xc0, !PT ;  /* 0xffffff7f11117812 */ /* 0x000fe200078ec0ff */
[C---:B------:R-:W-:Y:S01]  /*cc90*/  FMUL.FTZ R86, R2.reuse, R86 ;  /* 0x0000005602567220 */ /* 0x040fe20000410000 */
[----:B------:R-:W-:Y:S01]  /*cca0*/  ULDC UR47, c[0x0][0x9dc] ;  /* 0x00027700002f7ab9 */ /* 0x000fe20000000800 */
[----:B------:R-:W0:Y:S08]  /*ccb0*/  @P1 LDC R76, c[0x0][0x44c] ;  /* 0x00011300ff4c1b82 */ /* 0x000e300000000800 */
        /* <DEDUP_REMOVED lines=26> */
[----:B------:R-:W-:Y:S01]  /*ce60*/  UISETP.GE.AND UP0, UPT, UR5, 0x1, UPT ;  /* 0x000000010500788c */ /* 0x000fe2000bf06270 */
        /* <DEDUP_REMOVED lines=19> */
[----:B------:R-:W-:Y:S01]  /*cfa0*/  FMUL.FTZ R75, R2, R85 ;  /* 0x00000055024b7220 */ /* 0x000fe20000410000 */
[----:B------:R-:W-:Y:S02]  /*cfb0*/  @P1 LOP3.LUT R17, R17, 0x80, RZ, 0xfc, !PT ;  /* 0x0000008011111812 */ /* 0x000fe400078efcff */
[----:B------:R-:W-:Y:S01]  /*cfc0*/  IADD3 R78, -R154, 0x1, R79 ;  /* 0x000000019a4e7810 */ /* 0x000fe20007ffe14f */
[----:B------:R-:W4:Y:S01]  /*cfd0*/  MUFU.TANH R4, R4 ;  /* 0x0000000400047308 */ /* 0x000f220000002400 */
[----:B------:R-:W-:-:S07]  /*cfe0*/  ULOP3.LUT UR47, URZ, UR47, URZ, 0x33, !UPT ;  /* 0x0000002f3f2f7292 */ /* 0x000fce000f8e333f */
        /* <DEDUP_REMOVED lines=22> */
[----:B--2---:R-:W-:-:S04]  /*d150*/  IMAD.IADD R73, R93, 0x1, R90 ;  /* 0x000000015d497824 */ /* 0x004fc800078e025a */
[----:B0-----:R-:W-:-:S05]  /*d160*/  @P1 IMAD.HI.U32 R76, R73, R76, RZ ;  /* 0x0000004c494c1227 */ /* 0x001fca00078e00ff */
[----:B-1----:R-:W-:Y:S02]  /*d170*/  @P1 SHF.R.U32.HI R73, RZ, R77, R76 ;  /* 0x0000004dff491219 */ /* 0x002fe4000001164c */
[----:B---3--:R-:W-:-:S03]  /*d180*/  PRMT R76, R91, 0x654, R0 ;  /* 0x000006545b4c7816 */ /* 0x008fc60000000000 */
[----:B------:R-:W0:Y:S01]  /*d190*/  SHFL.IDX PT, R77, R73, RZ, 0x1c1f ;  /* 0x001c1fff494d7589 */ /* 0x000e2200000e0000 */
[----:B------:R1:W-:Y:S01]  /*d1a0*/  SYNCS.ARRIVE.TRANS64.RED.A1T0 RZ, [R76+URZ], RZ ;  /* 0x000000ff4cff79a7 */ /* 0x0003e2000810043f */
[----:B------:R-:W-:Y:S01]  /*d1b0*/  PLOP3.LUT P1, PT, PT, PT, UP0, 0x40, 0x0 ;  /* 0x000000000000781c */ /* 0x000fe20003f2e808 */
[----:B------:R-:W2:Y:S01]  /*d1c0*/  MUFU.TANH R36, R36 ;  /* 0x0000002400247308 */ /* 0x000ea20000002400 */
[----:B-1----:R-:W-:-:S07]  /*d1d0*/  FMUL.FTZ R76, R2, R87 ;  /* 0x00000057024c7220 */ /* 0x002fce0000410000 */
[----:B------:R-:W1:Y:S01]  /*d1e0*/  MUFU.TANH R37, R37 ;  /* 0x0000002500257308 */ /* 0x000e620000002400 */
[----:B-----5:R-:W-:-:S07]  /*d1f0*/  IADD3 R78, -R155, R78, R94 ;  /* 0x0000004e9b4e7210 */ /* 0x020fce0007ffe15e */
[----:B------:R-:W3:Y:S01]  /*d200*/  MUFU.TANH R38, R38 ;  /* 0x0000002600267308 */ /* 0x000ee20000002400 */
[----:B------:R-:W-:-:S07]  /*d210*/  VIADD R83, R78, UR4 ;  /* 0x000000044e537c36 */ /* 0x000fce0008000000 */
        /* <DEDUP_REMOVED lines=36> */
[----:B------:R0:W1:Y:S08]  /*d460*/  MUFU.TANH R0, R86 ;  /* 0x0000005600007308 */ /* 0x0000700000002400 */
[----:B------:R-:W1:Y:S01]  /*d470*/  MUFU.TANH R76, R76 ;  /* 0x0000004c004c7308 */ /* 0x000e620000002400 */
[----:B------:R-:W-:Y:S01]  /*d480*/  IADD3 R84, -R154, R94, R79 ;  /* 0x0000005e9a547210 */ /* 0x000fe20007ffe14f */
[----:B------:R-:W-:Y:S01]  /*d490*/  VIADD R82, R78, UR47 ;  /* 0x0000002f4e527c36 */ /* 0x000fe20008000000 */
[----:B------:R-:W-:Y:S01]  /*d4a0*/  UP2UR UR48, UPR, URZ, 0x1 ;  /* 0x000000013f307883 */ /* 0x000fe20008000000 */
[----:B------:R-:W-:-:S02]  /*d4b0*/  LEA R81, R89, 0xffffff80, 0x7 ;  /* 0xffffff8059517811 */ /* 0x000fc400078e38ff */
[----:B0-----:R-:W-:Y:S01]  /*d4c0*/  VIADDMNMX R80, R77, R83, R84, PT ;  /* 0x000000534d507246 */ /* 0x001fe20003800154 */
[----:B------:R-:W-:Y:S01]  /*d4d0*/  IMAD.IADD R78, R82, 0x1, R77 ;  /* 0x00000001524e7824 */ /* 0x000fe200078e024d */
[----:B--234-:R-:W-:Y:S07]  /*d4e0*/  @P1 BRA `(.L_x_12366) ;  /* 0x0000000000581947 */ /* 0x01cfee0003800000 */
        /* <DEDUP_REMOVED lines=12> */
.L_x_12368:
[----:B------:R-:W-:-:S06]  /*d5b0*/  UISETP.NE.AND UP0, UPT, UR5, 0x1, UPT ;  /* 0x000000010500788c */ /* 0x000fcc000bf05270 */
[----:B------:R-:W-:-:S05]  /*d5c0*/  PLOP3.LUT P1, PT, PT, PT, UP0, 0x80, 0x0 ;  /* 0x000000000000781c */ /* 0x000fca0003f2f008 */
[----:B------:R-:W-:-:S08]  /*d5d0*/  @UP0 ULDC.64 UR6, c[0x0][0x9e8] ;  /* 0x00027a0000060ab9 */ /* 0x000fd00000000a00 */
[----:B------:R-:W-:-:S05]  /*d5e0*/  @P1 IMAD.HI.U32 R77, R86, UR6, RZ ;  /* 0x00000006564d1c27 */ /* 0x000fca000f8e00ff */
[----:B------:R-:W-:-:S07]  /*d5f0*/  @P1 SHF.R.U32.HI R86, RZ, UR7, R77 ;  /* 0x00000007ff561c19 */ /* 0x000fce000801164d */
.L_x_12369:
[----:B------:R-:W-:Y:S05]  /*d600*/  BSYNC B0 ;  /* 0x0000000000007941 */ /* 0x000fea0003800000 */
.L_x_12367:
[----:B------:R-:W-:-:S04]  /*d610*/  IMAD R77, R86, UR5, -R81 ;  /* 0x00000005564d7c24 */ /* 0x000fc8000f8e0a51 */
[----:B------:R-:W-:-:S05]  /*d620*/  IMAD.IADD R77, R77, 0x1, -R154 ;  /* 0x000000014d4d7824 */ /* 0x000fca00078e0a9a */
[----:B------:R-:W-:Y:S02]  /*d630*/  VIMNMX R78, R78, R77, !PT ;  /* 0x0000004d4e4e7248 */ /* 0x000fe40007fe0100 */
[----:B------:R-:W-:-:S07]  /*d640*/  VIADDMNMX R80, R77, UR5, R80, PT ;  /* 0x000000054d507c46 */ /* 0x000fce000b800150 */
.L_x_12366:
        /* <DEDUP_REMOVED lines=9> */
[----:B------:R-:W-:Y:S02]  /*d6e0*/  FSEL R77, R5, -INF , !P2 ;  /* 0xff800000054d7808 */ /* 0x000fe40005000000 */
[----:B------:R-:W-:Y:S02]  /*d6f0*/  LOP3.LUT R17, R17, 0xfffffffd, RZ, 0xc0, !PT ;  /* 0xfffffffd11117812 */ /* 0x000fe400078ec0ff */
[----:B------:R-:W-:Y:S02]  /*d700*/  ISETP.GT.AND P3, PT, R78, 0x8, !P3 ;  /* 0x000000084e00780c */ /* 0x000fe40005f64270 */
[----:B------:R-:W-:-:S02]  /*d710*/  @P4 LOP3.LUT R17, R17, 0x2, RZ, 0xfc, !PT ;  /* 0x0000000211114812 */ /* 0x000fc400078efcff */
[----:B------:R-:W-:Y:S02]  /*d720*/  ISETP.GT.AND P2, PT, R78, 0x9, !P4 ;  /* 0x000000094e00780c */ /* 0x000fe40006744270 */
[----:B------:R-:W-:Y:S02]  /*d730*/  ISETP.GE.AND P4, PT, R79, 0x11, PT ;  /* 0x000000114f00780c */ /* 0x000fe40003f86270 */
[C---:B------:R-:W-:Y:S02]  /*d740*/  ISETP.LT.OR P3, PT, R80.reuse, 0x9, P3 ;  /* 0x000000095000780c */ /* 0x040fe40001f61670 */
[----:B------:R-:W-:Y:S02]  /*d750*/  ISETP.LT.OR P2, PT, R80, 0xa, P2 ;  /* 0x0000000a5000780c */ /* 0x000fe40001741670 */
[----:B------:R-:W-:Y:S02]  /*d760*/  FSEL R9, R9, -INF , !P3 ;  /* 0xff80000009097808 */ /* 0x000fe40005800000 */
[----:B------:R-:W-:-:S02]  /*d770*/  ISETP.GE.AND P3, PT, R79, 0x12, PT ;  /* 0x000000124f00780c */ /* 0x000fc40003f66270 */
[----:B------:R-:W-:Y:S02]  /*d780*/  LOP3.LUT R17, R17, 0xfffffffb, RZ, 0xc0, !PT ;  /* 0xfffffffb11117812 */ /* 0x000fe400078ec0ff */
[----:B------:R-:W-:Y:S02]  /*d790*/  FSEL R85, R12, -INF , !P2 ;  /* 0xff8000000c557808 */ /* 0x000fe40005000000 */
[----:B------:R-:W-:Y:S01]  /*d7a0*/  ISETP.GT.AND P2, PT, R78, 0x10, !P4 ;  /* 0x000000104e00780c */ /* 0x000fe20006744270 */
[----:B------:R-:W0:Y:S01]  /*d7b0*/  SHFL.IDX PT, R12, R73, 0x1, 0x1c1f ;  /* 0x003c1f00490c7f89 */ /* 0x000e2200000e0000 */
[----:B------:R-:W-:Y:S02]  /*d7c0*/  @P4 LOP3.LUT R17, R17, 0x4, RZ, 0xfc, !PT ;  /* 0x0000000411114812 */ /* 0x000fe400078efcff */
[----:B------:R-:W-:Y:S02]  /*d7d0*/  ISETP.LT.OR P2, PT, R80, 0x11, P2 ;  /* 0x000000115000780c */ /* 0x000fe40001741670 */
[----:B------:R-:W-:-:S02]  /*d7e0*/  LOP3.LUT R17, R17, 0xfdffffff, RZ, 0xc0, !PT ;  /* 0xfdffffff11117812 */ /* 0x000fc400078ec0ff */
[----:B------:R-:W-:Y:S02]  /*d7f0*/  FSEL R15, R15, -INF , !P2 ;  /* 0xff8000000f0f7808 */ /* 0x000fe40005000000 */
[----:B------:R-:W-:Y:S02]  /*d800*/  @P3 LOP3.LUT R17, R17, 0x2000000, RZ, 0xfc, !PT ;  /* 0x0200000011113812 */ /* 0x000fe400078efcff */
[----:B------:R-:W-:Y:S02]  /*d810*/  ISETP.GT.AND P2, PT, R78, 0x11, !P3 ;  /* 0x000000114e00780c */ /* 0x000fe40005f44270 */
[----:B------:R-:W-:Y:S02]  /*d820*/  ISETP.GE.AND P3, PT, R79, 0x19, PT ;  /* 0x000000194f00780c */ /* 0x000fe40003f66270 */
[----:B------:R-:W-:Y:S02]  /*d830*/  ISETP.LT.OR P2, PT, R80, 0x12, P2 ;  /* 0x000000125000780c */ /* 0x000fe40001741670 */
[----:B------:R-:W-:-:S02]  /*d840*/  LOP3.LUT R17, R17, 0xfeffffff, RZ, 0xc0, !PT ;  /* 0xfeffffff11117812 */ /* 0x000fc400078ec0ff */
[----:B------:R-:W-:Y:S02]  /*d850*/  FSEL R87, R20, -INF , !P2 ;  /* 0xff80000014577808 */ /* 0x000fe40005000000 */
[----:B------:R-:W-:Y:S02]  /*d860*/  ISETP.GT.AND P2, PT, R78, 0x18, !P3 ;  /* 0x000000184e00780c */ /* 0x000fe40005f44270 */
[----:B0-----:R-:W-:Y:S01]  /*d870*/  VIADDMNMX R83, R12, R83, R84, PT ;  /* 0x000000530c537246 */ /* 0x001fe20003800154 */
[----:B------:R-:W-:Y:S02]  /*d880*/  IMAD.IADD R82, R82, 0x1, R12 ;  /* 0x0000000152527824 */ /* 0x000fe400078e020c */
[----:B------:R-:W-:Y:S02]  /*d890*/  @P3 LOP3.LUT R17, R17, 0x1000000, RZ, 0xfc, !PT ;  /* 0x0100000011113812 */ /* 0x000fe400078efcff */
[----:B------:R-:W-:Y:S02]  /*d8a0*/  ISETP.GE.AND P3, PT, R79, 0x1a, PT ;  /* 0x0000001a4f00780c */ /* 0x000fe40003f66270 */
[----:B------:R-:W-:-:S02]  /*d8b0*/  ISETP.LT.OR P2, PT, R80, 0x19, P2 ;  /* 0x000000195000780c */ /* 0x000fc40001741670 */
        /* <DEDUP_REMOVED lines=37> */
[----:B-1----:R-:W-:Y:S02]  /*db10*/  FSEL R37, R37, -INF , !P2 ;  /* 0xff80000025257808 */ /* 0x002fe40005000000 */
        /* <DEDUP_REMOVED lines=124> */
.L_x_12372:
[----:B------:R-:W-:-:S06]  /*e2e0*/  UISETP.NE.AND UP0, UPT, UR5, 0x1, UPT ;  /* 0x000000010500788c */ /* 0x000fcc000bf05270 */
[----:B------:R-:W-:-:S05]  /*e2f0*/  PLOP3.LUT P5, PT, PT, PT, UP0, 0x80, 0x0 ;  /* 0x000000000000781c */ /* 0x000fca0003faf008 */
[----:B------:R-:W-:-:S08]  /*e300*/  @UP0 ULDC.64 UR6, c[0x0][0x9e8] ;  /* 0x00027a0000060ab9 */ /* 0x000fd00000000a00 */
[----:B------:R-:W-:Y:S01]  /*e310*/  @P5 IMAD.HI.U32 R5, R12, UR6, RZ ;  /* 0x000000060c055c27 */ /* 0x000fe2000f8e00ff */
[----:B------:R-:W-:-:S13]  /*e320*/  PLOP3.LUT P5, PT, PT, PT, UP0, 0x80, 0x0 ;  /* 0x000000000000781c */ /* 0x000fda0003faf008 */
[----:B------:R-:W-:-:S07]  /*e330*/  @P5 SHF.R.U32.HI R12, RZ, UR7, R5 ;  /* 0x00000007ff0c5c19 */ /* 0x000fce0008011605 */
.L_x_12373:
[----:B------:R-:W-:Y:S05]  /*e340*/  BSYNC B0 ;  /* 0x0000000000007941 */ /* 0x000fea0003800000 */
.L_x_12371:
[----:B------:R-:W-:-:S04]  /*e350*/  IMAD R81, R12, UR5, -R81 ;  /* 0x000000050c517c24 */ /* 0x000fc8000f8e0a51 */
[----:B------:R-:W-:-:S05]  /*e360*/  IMAD.IADD R81, R81, 0x1, -R154 ;  /* 0x0000000151517824 */ /* 0x000fca00078e0a9a */
[----:B------:R-:W-:Y:S02]  /*e370*/  VIMNMX R82, R82, R81, !PT ;  /* 0x0000005152527248 */ /* 0x000fe40007fe0100 */
[----:B------:R-:W-:-:S07]  /*e380*/  VIADDMNMX R83, R81, UR5, R83, PT ;  /* 0x0000000551537c46 */ /* 0x000fce000b800153 */
.L_x_12370:
[C---:B------:R-:W-:Y:S01]  /*e390*/  ISETP.GT.AND P1, PT, R82.reuse, 0x1, !P1 ;  /* 0x000000015200780c */ /* 0x040fe20004f24270 */
[----:B------:R-:W-:Y:S01]  /*e3a0*/  ULDC UR6, c[0x0][0x988] ;  /* 0x0002620000067ab9 */ /* 0x000fe20000000800 */
[----:B------:R-:W-:Y:S01]  /*e3b0*/  LOP3.LUT P5, RZ, R17, 0x4, RZ, 0xc0, !PT ;  /* 0x0000000411ff7812 */ /* 0x000fe200078ac0ff */
[----:B------:R-:W-:Y:S01]  /*e3c0*/  IMAD.U32 R26, RZ, RZ, UR6 ;  /* 0x00000006ff1a7e24 */ /* 0x000fe2000f8e00ff */
[----:B------:R-:W-:Y:S01]  /*e3d0*/  ISETP.LT.OR P1, PT, R83, 0x2, P1 ;  /* 0x000000025300780c */ /* 0x000fe20000f21670 */
[----:B------:R-:W-:Y:S01]  /*e3e0*/  UISETP.NE.AND UP0, UPT, UR48, URZ, UPT ;  /* 0x0000003f3000728c */ /* 0x000fe2000bf05270 */
[----:B------:R-:W-:Y:S02]  /*e3f0*/  ISETP.GT.AND P6, PT, R82, RZ, !P6 ;  /* 0x000000ff5200720c */ /* 0x000fe400077c4270 */
        /* <DEDUP_REMOVED lines=67> */
[----:B------:R-:W-:-:S02]  /*e830*/  LOP3.LUT P5, RZ, R17, 0x8000, RZ, 0xc0, !PT ;  /* 0x0000800011ff7812 */ /* 0x000fc400078ac0ff */
        /* <DEDUP_REMOVED lines=8> */
[----:B------:R-:W-:Y:S01]  /*e8c0*/  LOP3.LUT P1, RZ, R17, 0x20000, RZ, 0xc0, !PT ;  /* 0x0002000011ff7812 */ /* 0x000fe2000782c0ff */
[----:B------:R-:W0:Y:S01]  /*e8d0*/  SHFL.BFLY PT, R5, R12, 0x2, 0x1f ;  /* 0x0c401f000c057f89 */ /* 0x000e2200000e0000 */
[----:B------:R-:W-:Y:S02]  /*e8e0*/  ISETP.LT.OR P6, PT, R83, 0x1, P6 ;  /* 0x000000015300780c */ /* 0x000fe400037c1670 */
[----:B------:R-:W-:Y:S02]  /*e8f0*/  ISETP.GT.AND P1, PT, R82, 0x31, !P1 ;  /* 0x000000315200780c */ /* 0x000fe40004f24270 */
[----:B------:R-:W-:-:S02]  /*e900*/  FSEL R3, R3, -INF , !P6 ;  /* 0xff80000003037808 */ /* 0x000fc40007000000 */
[----:B------:R-:W-:Y:S02]  /*e910*/  ISETP.LT.OR P1, PT, R83, 0x32, P1 ;  /* 0x000000325300780c */ /* 0x000fe40000f21670 */
[----:B------:R-:W-:Y:S02]  /*e920*/  ISETP.GT.AND P2, PT, R82, 0x70, !P2 ;  /* 0x000000705200780c */ /* 0x000fe40005744270 */
[----:B------:R-:W-:Y:S02]  /*e930*/  FSEL R123, R40, -INF , !P1 ;  /* 0xff800000287b7808 */ /* 0x000fe40004800000 */
[----:B------:R-:W-:Y:S02]  /*e940*/  LOP3.LUT P1, RZ, R17, 0x10000, RZ, 0xc0, !PT ;  /* 0x0001000011ff7812 */ /* 0x000fe4000782c0ff */
[C---:B------:R-:W-:Y:S02]  /*e950*/  ISETP.GT.AND P3, PT, R82.reuse, 0x71, !P3 ;  /* 0x000000715200780c */ /* 0x040fe40005f64270 */
[----:B------:R-:W-:-:S02]  /*e960*/  ISETP.GT.AND P1, PT, R82, 0x38, !P1 ;  /* 0x000000385200780c */ /* 0x000fc40004f24270 */
[C---:B------:R-:W-:Y:S02]  /*e970*/  ISETP.LT.OR P2, PT, R83.reuse, 0x71, P2 ;  /* 0x000000715300780c */ /* 0x040fe40001741670 */
[----:B------:R-:W-:Y:S02]  /*e980*/  ISETP.LT.OR P1, PT, R83, 0x39, P1 ;  /* 0x000000395300780c */ /* 0x000fe40000f21670 */
[C---:B------:R-:W-:Y:S02]  /*e990*/  ISETP.GT.AND P4, PT, R82.reuse, 0x78, !P4 ;  /* 0x000000785200780c */ /* 0x040fe40006784270 */
[----:B------:R-:W-:Y:S02]  /*e9a0*/  FSEL R43, R43, -INF , !P1 ;  /* 0xff8000002b2b7808 */ /* 0x000fe40004800000 */
[----:B------:R-:W-:Y:S02]  /*e9b0*/  ISETP.GT.AND P1, PT, R82, 0x39, !P5 ;  /* 0x000000395200780c */ /* 0x000fe40006f24270 */
[----:B0-----:R-:W-:-:S02]  /*e9c0*/  FMNMX.FTZ R14, R12, R5, !PT ;  /* 0x000000050c0e7209 */ /* 0x001fc40007810000 */
[----:B------:R-:W-:Y:S02]  /*e9d0*/  ISETP.LT.OR P1, PT, R83, 0x3a, P1 ;  /* 0x0000003a5300780c */ /* 0x000fe40000f21670 */
[C---:B------:R-:W-:Y:S01]  /*e9e0*/  LOP3.LUT P5, RZ, R17.reuse, 0x8, RZ, 0xc0, !PT ;  /* 0x0000000811ff7812 */ /* 0x040fe200078ac0ff */
[----:B------:R-:W0:Y:S01]  /*e9f0*/  SHFL.BFLY PT, R5, R14, 0x1, 0x1f ;  /* 0x0c201f000e057f89 */ /* 0x000e2200000e0000 */
[----:B------:R-:W-:Y:S02]  /*ea00*/  FSEL R125, R44, -INF , !P1 ;  /* 0xff8000002c7d7808 */ /* 0x000fe40004800000 */
[----:B------:R-:W-:Y:S02]  /*ea10*/  LOP3.LUT P1, RZ, R17, 0x4000, RZ, 0xc0, !PT ;  /* 0x0000400011ff7812 */ /* 0x000fe4000782c0ff */
[----:B------:R-:W-:Y:S02]  /*ea20*/  ISETP.LT.OR P3, PT, R83, 0x72, P3 ;  /* 0x000000725300780c */ /* 0x000fe40001f61670 */
[----:B------:R-:W-:-:S02]  /*ea30*/  ISETP.GT.AND P1, PT, R82, 0x40, !P1 ;  /* 0x000000405200780c */ /* 0x000fc40004f24270 */
[----:B------:R-:W-:Y:S02]  /*ea40*/  FSEL R69, R69, -INF , !P2 ;  /* 0xff80000045457808 */ /* 0x000fe40005000000 */
[C---:B------:R-:W-:Y:S02]  /*ea50*/  ISETP.LT.OR P1, PT, R83.reuse, 0x41, P1 ;  /* 0x000000415300780c */ /* 0x040fe40000f21670 */
[----:B------:R-:W-:Y:S02]  /*ea60*/  ISETP.LT.OR P4, PT, R83, 0x79, P4 ;  /* 0x000000795300780c */ /* 0x000fe40002781670 */
[----:B------:R-:W-:Y:S02]  /*ea70*/  FSEL R47, R47, -INF , !P1 ;  /* 0xff8000002f2f7808 */ /* 0x000fe40004800000 */
[----:B------:R-:W-:Y:S02]  /*ea80*/  LOP3.LUT P1, RZ, R17, 0x2000, RZ, 0xc0, !PT ;  /* 0x0000200011ff7812 */ /* 0x000fe4000782c0ff */
[----:B------:R-:W-:-:S02]  /*ea90*/  FSEL R71, R71, -INF , !P3 ;  /* 0xff80000047477808 */ /* 0x000fc40005800000 */
[----:B------:R-:W-:Y:S02]  /*eaa0*/  ISETP.GT.AND P1, PT, R82, 0x41, !P1 ;  /* 0x000000415200780c */ /* 0x000fe40004f24270 */
[----:B------:R-:W-:Y:S02]  /*eab0*/  ISETP.NE.AND P6, PT, R92, 0x1, PT ;  /* 0x000000015c00780c */ /* 0x000fe40003fc5270 */
[----:B------:R-:W-:Y:S02]  /*eac0*/  ISETP.LT.OR P1, PT, R83, 0x42, P1 ;  /* 0x000000425300780c */ /* 0x000fe40000f21670 */
[----:B0-----:R-:W-:Y:S02]  /*ead0*/  FMNMX.FTZ R5, R14, R5, !PT ;  /* 0x000000050e057209 */ /* 0x001fe40007810000 */
[----:B------:R-:W-:Y:S02]  /*eae0*/  FSEL R127, R48, -INF , !P1 ;  /* 0xff800000307f7808 */ /* 0x000fe40004800000 */
[----:B------:R-:W-:Y:S01]  /*eaf0*/  LOP3.LUT P1, RZ, R17, 0x1000, RZ, 0xc0, !PT ;  /* 0x0000100011ff7812 */ /* 0x000fe2000782c0ff */
[----:B------:R-:W-:-:S01]  /*eb00*/  FFMA.FTZ R8, R5, R26, -8 ;  /* 0xc100000005087423 */ /* 0x000fc2000001001a */
        /* <DEDUP_REMOVED lines=58> */
[----:B------:R-:W-:Y:S02]  /*eeb0*/  LOP3.LUT P5, RZ, R17, 0x8000000, RZ, 0xc0, !PT ;  /* 0x0800000011ff7812 */ /* 0x000fe400078ac0ff */
[----:B------:R-:W-:Y:S02]  /*eec0*/  FSEL R137, R68, -INF , !P1 ;  /* 0xff80000044897808 */ /* 0x000fe40004800000 */
[----:B------:R-:W-:-:S02]  /*eed0*/  FSETP.NEU.FTZ.AND P1, PT, R5, -INF , PT ;  /* 0xff8000000500780b */ /* 0x000fc40003f3d000 */
[----:B------:R-:W-:Y:S02]  /*eee0*/  FMNMX.FTZ R14, R137, R14, !PT ;  /* 0x0000000e890e7209 */ /* 0x000fe40007810000 */
[----:B------:R-:W-:Y:S02]  /*eef0*/  FSEL R8, R8, RZ, P1 ;  /* 0x000000ff08087208 */ /* 0x000fe40000800000 */
[----:B------:R-:W-:Y:S02]  /*ef00*/  LOP3.LUT P1, RZ, R17, 0x4000000, RZ, 0xc0, !PT ;  /* 0x0400000011ff7812 */ /* 0x000fe4000782c0ff */
[----:B------:R-:W-:Y:S01]  /*ef10*/  ISETP.GT.AND P5, PT, R82, 0x79, !P5 ;  /* 0x000000795200780c */ /* 0x000fe20006fa4270 */
[----:B------:R-:W-:-:S01]  /*ef20*/  FFMA.FTZ R12, R85, R26, -R8 ;  /* 0x0000001a550c7223 */ /* 0x000fc20000010808 */
[----:B------:R-:W-:Y:S01]  /*ef30*/  ISETP.GT.AND P1, PT, R82, 0x69, !P1 ;  /* 0x000000695200780c */ /* 0x000fe20004f24270 */
[----:B------:R-:W-:-:S01]  /*ef40*/  FFMA.FTZ R36, R45, R26, -R8 ;  /* 0x0000001a2d247223 */ /* 0x000fc20000010808 */
[----:B------:R-:W-:Y:S01]  /*ef50*/  ISETP.LT.OR P5, PT, R83, 0x7a, P5 ;  /* 0x0000007a5300780c */ /* 0x000fe20002fa1670 */
[----:B------:R-:W-:-:S01]  /*ef60*/  FFMA.FTZ R20, R87, R26, -R8 ;  /* 0x0000001a57147223 */ /* 0x000fc20000010808 */
[----:B------:R-:W-:Y:S01]  /*ef70*/  ISETP.LT.OR P1, PT, R83, 0x6a, P1 ;  /* 0x0000006a5300780c */ /* 0x000fe20000f21670 */
[----:B------:R-:W-:-:S01]  /*ef80*/  FFMA.FTZ R24, R25, R26, -R8 ;  /* 0x0000001a19187223 */ /* 0x000fc20000010808 */
[----:B------:R-:W-:Y:S01]  /*ef90*/  FSEL R45, R0, -INF , !P4 ;  /* 0xff800000002d7808 */ /* 0x000fe20006000000 */
[----:B------:R-:W-:-:S01]  /*efa0*/  FFMA.FTZ R25, R91, R26, -R8 ;  /* 0x0000001a5b197223 */ /* 0x000fc20000010808 */
[----:B------:R-:W-:Y:S01]  /*efb0*/  FSEL R85, R66, -INF , !P1 ;  /* 0xff80000042557808 */ /* 0x000fe20004800000 */
[----:B------:R-:W-:-:S01]  /*efc0*/  FFMA.FTZ R4, R4, R26, -R8 ;  /* 0x0000001a04047223 */ /* 0x000fc20000010808 */
[----:B------:R-:W-:Y:S01]  /*efd0*/  FSEL R87, R76, -INF , !P5 ;  /* 0xff8000004c577808 */ /* 0x000fe20006800000 */
        /* <DEDUP_REMOVED lines=21> */
[-CC-:B------:R-:W-:Y:S01]  /*f130*/  FFMA.FTZ R41, R99, R26.reuse, -R8.reuse ;  /* 0x0000001a63297223 */ /* 0x180fe20000010808 */
[----:B------:R-:W0:Y:S01]  /*f140*/  SHFL.BFLY PT, R91, R14, 0x2, 0x1f ;  /* 0x0c401f000e5b7f89 */ /* 0x000e2200000e0000 */
        /* <DEDUP_REMOVED lines=9> */
[----:B------:R-:W-:Y:S08]  /*f1e0*/  MUFU.EX2 R4, R4 ;  /* 0x0000000400047308 */ /* 0x000ff00000000800 */
[----:B------:R-:W1:Y:S01]  /*f1f0*/  MUFU.EX2 R77, R77 ;  /* 0x0000004d004d7308 */ /* 0x000e620000000800 */
[----:B0-----:R-:W-:-:S07]  /*f200*/  FMNMX.FTZ R91, R14, R91, !PT ;  /* 0x0000005b0e5b7209 */ /* 0x001fce0007810000 */
[----:B------:R-:W-:Y:S01]  /*f210*/  MUFU.EX2 R9, R9 ;  /* 0x0000000900097308 */ /* 0x000fe20000000800 */
[----:B------:R-:W0:Y:S07]  /*f220*/  SHFL.BFLY PT, R14, R91, 0x1, 0x1f ;  /* 0x0c201f005b0e7f89 */ /* 0x000e2e00000e0000 */
[----:B------:R-:W2:Y:S01]  /*f230*/  MUFU.EX2 R12, R12 ;  /* 0x0000000c000c7308 */ /* 0x000ea20000000800 */
[----:B-1----:R-:W-:-:S07]  /*f240*/  FADD.FTZ R68, R4, R77 ;  /* 0x0000004d04447221 */ /* 0x002fce0000010000 */
[----:B------:R-:W1:Y:S08]  /*f250*/  MUFU.EX2 R15, R15 ;  /* 0x0000000f000f7308 */ /* 0x000e700000000800 */
[----:B------:R-:W-:Y:S01]  /*f260*/  MUFU.EX2 R20, R20 ;  /* 0x0000001400147308 */ /* 0x000fe20000000800 */
[----:B--2---:R-:W-:Y:S02]  /*f270*/  F2FP.SATFINITE.E4M3.F32.PACK_AB_MERGE_C R148, R12, R9, RZ ;  /* 0x000000090c94723e */ /* 0x004fe400048070ff */
[----:B0-----:R-:W-:-:S02]  /*f280*/  FMNMX.FTZ R14, R91, R14, !PT ;  /* 0x0000000e5b0e7209 */ /* 0x001fc40007810000 */
[----:B------:R-:W-:Y:S02]  /*f290*/  F2FP.SATFINITE.E4M3.F32.PACK_AB_MERGE_C R148, R77, R4, R148 ;  /* 0x000000044d94723e */ /* 0x000fe40004807094 */
[C---:B------:R-:W-:Y:S01]  /*f2a0*/  FSETP.NEU.FTZ.AND P1, PT, R14.reuse, -INF , PT ;  /* 0xff8000000e00780b */ /* 0x040fe20003f3d000 */
[----:B------:R-:W-:-:S01]  /*f2b0*/  FFMA.FTZ R50, R14, R26, -8 ;  /* 0xc10000000e327423 */ /* 0x000fc2000001001a */
[----:B------:R-:W-:Y:S04]  /*f2c0*/  MUFU.EX2 R24, R24 ;  /* 0x0000001800187308 */ /* 0x000fe80000000800 */
[----:B------:R-:W-:Y:S02]  /*f2d0*/  FSEL R8, R50, RZ, P1 ;  /* 0x000000ff32087208 */ /* 0x000fe40000800000 */
[----:B------:R-:W-:-:S02]  /*f2e0*/  PLOP3.LUT P1, PT, PT, PT, UP0, 0x40, 0x0 ;  /* 0x000000000000781c */ /* 0x000fc40003f2e808 */
[----:B------:R-:W0:Y:S01]  /*f2f0*/  MUFU.EX2 R25, R25 ;  /* 0x0000001900197308 */ /* 0x000e220000000800 */
[----:B------:R-:W-:-:S01]  /*f300*/  FFMA.FTZ R3, R3, R26, -R8 ;  /* 0x0000001a03037223 */ /* 0x000fc20000010808 */
[-CC-:B------:R-:W-:Y:S01]  /*f310*/  FFMA.FTZ R50, R73, R26.reuse, -R8.reuse ;  /* 0x0000001a49327223 */ /* 0x180fe20000010808 */
[----:B------:R-:W-:-:S01]  /*f320*/  FFMA.FTZ R13, R13, R26, -R8 ;  /* 0x0000001a0d0d7223 */ /* 0x000fc20000010808 */
[-CC-:B------:R-:W-:Y:S01]  /*f330*/  FFMA.FTZ R52, R79, R26.reuse, -R8.reuse ;  /* 0x0000001a4f347223 */ /* 0x180fe20000010808 */
[----:B------:R-:W-:-:S01]  /*f340*/  FFMA.FTZ R21, R21, R26, -R8 ;  /* 0x0000001a15157223 */ /* 0x000fc20000010808 */
[----:B------:R-:W-:Y:S01]  /*f350*/  FFMA.FTZ R54, R81, R26, -R8 ;  /* 0x0000001a51367223 */ /* 0x000fe20000010808 */
[----:B------:R-:W-:-:S01]  /*f360*/  FADD.FTZ R73, R9, R68 ;  /* 0x0000004409497221 */ /* 0x000fc20000010000 */
[----:B------:R-:W-:Y:S01]  /*f370*/  MUFU.EX2 R3, R3 ;  /* 0x0000000300037308 */ /* 0x000fe20000000800 */
[----:B------:R-:W-:-:S01]  /*f380*/  FFMA.FTZ R27, R27, R26, -R8 ;  /* 0x0000001a1b1b7223 */ /* 0x000fc20000010808 */
[----:B------:R-:W-:Y:S01]  /*f390*/  FFMA.FTZ R56, R117, R26, -R8 ;  /* 0x0000001a75387223 */ /* 0x000fe20000010808 */
[----:B------:R-:W-:-:S01]  /*f3a0*/  FADD.FTZ R72, R12, R73 ;  /* 0x000000490c487221 */ /* 0x000fc20000010000 */
[-CC-:B------:R-:W-:Y:S01]  /*f3b0*/  FFMA.FTZ R31, R31, R26.reuse, -R8.reuse ;  /* 0x0000001a1f1f7223 */ /* 0x180fe20000010808 */
[----:B------:R-:W-:-:S01]  /*f3c0*/  FFMA.FTZ R58, R119, R26, -R8 ;  /* 0x0000001a773a7223 */ /* 0x000fc20000010808 */
[----:B------:R-:W-:Y:S01]  /*f3d0*/  FFMA.FTZ R35, R35, R26, -R8 ;  /* 0x0000001a23237223 */ /* 0x000fe20000010808 */
[----:B-1----:R-:W-:-:S01]  /*f3e0*/  FADD.FTZ R79, R15, R72 ;  /* 0x000000480f4f7221 */ /* 0x002fc20000010000 */
[----:B------:R-:W1:Y:S01]  /*f3f0*/  MUFU.EX2 R50, R50 ;  /* 0x0000003200327308 */ /* 0x000e620000000800 */
[----:B------:R-:W-:-:S01]  /*f400*/  FFMA.FTZ R60, R121, R26, -R8 ;  /* 0x0000001a793c7223 */ /* 0x000fc20000010808 */
[----:B0-----:R-:W-:Y:S01]  /*f410*/  F2FP.SATFINITE.E4M3.F32.PACK_AB_MERGE_C R150, R25, R24, RZ ;  /* 0x000000181996723e */ /* 0x001fe200048070ff */
[----:B------:R-:W-:-:S01]  /*f420*/  FADD.FTZ R79, R20, R79 ;  /* 0x0000004f144f7221 */ /* 0x000fc20000010000 */
[-CC-:B------:R-:W-:Y:S01]  /*f430*/  FFMA.FTZ R39, R39, R26.reuse, -R8.reuse ;  /* 0x0000001a27277223 */ /* 0x180fe20000010808 */
[----:B------:R-:W-:-:S01]  /*f440*/  FFMA.FTZ R62, R123, R26, -R8 ;  /* 0x0000001a7b3e7223 */ /* 0x000fc20000010808 */
[----:B------:R-:W-:Y:S01]  /*f450*/  F2FP.SATFINITE.E4M3.F32.PACK_AB_MERGE_C R150, R20, R15, R150 ;  /* 0x0000000f1496723e */ /* 0x000fe20004807096 */
[----:B------:R-:W-:-:S01]  /*f460*/  FADD.FTZ R72, R24, R79 ;  /* 0x0000004f18487221 */ /* 0x000fc20000010000 */
[----:B------:R-:W0:Y:S01]  /*f470*/  MUFU.EX2 R13, R13 ;  /* 0x0000000d000d7308 */ /* 0x000e220000000800 */
[----:B------:R-:W-:-:S01]  /*f480*/  FFMA.FTZ R43, R43, R26, -R8 ;  /* 0x0000001a2b2b7223 */ /* 0x000fc20000010808 */
[----:B------:R-:W-:Y:S01]  /*f490*/  FFMA.FTZ R64, R125, R26, -R8 ;  /* 0x0000001a7d407223 */ /* 0x000fe20000010808 */
[----:B------:R-:W-:-:S01]  /*f4a0*/  FADD.FTZ R79, R25, R72 ;  /* 0x00000048194f7221 */ /* 0x000fc20000010000 */
        /* <DEDUP_REMOVED lines=16> */
[----:B------:R-:W-:-:S04]  /*f5b0*/  FFMA.FTZ R87, R87, R26, -R8 ;  /* 0x0000001a57577223 */ /* 0x000fc80000010808 */
        /* <DEDUP_REMOVED lines=27> */
[----:B------:R-:W2:Y:S01]  /*f770*/  @P6 LDC R28, c[0x0][0x450] ;  /* 0x00011400ff1c6b82 */ /* 0x000ea20000000800 */
[----:B------:R-:W3:Y:S01]  /*f780*/  MUFU.EX2 R35, R35 ;  /* 0x0000002300237308 */ /* 0x000ee20000000800 */
[----:B-1----:R-:W-:-:S07]  /*f790*/  FADD.FTZ R20, R58, R25 ;  /* 0x000000193a147221 */ /* 0x002fce0000010000 */
[----:B------:R-:W1:Y:S01]  /*f7a0*/  MUFU.EX2 R37, R37 ;  /* 0x0000002500257308 */ /* 0x000e620000000800 */
[----:B0-----:R-:W-:-:S07]  /*f7b0*/  FADD.FTZ R24, R32, R33 ;  /* 0x0000002120187221 */ /* 0x001fce0000010000 */
[----:B------:R-:W0:Y:S01]  /*f7c0*/  MUFU.EX2 R60, R60 ;  /* 0x0000003c003c7308 */ /* 0x000e220000000800 */
[----:B---3--:R-:W-:-:S01]  /*f7d0*/  FADD.FTZ R25, R35, R20 ;  /* 0x0000001423197221 */ /* 0x008fc20000010000 */
[----:B------:R-:W-:-:S06]  /*f7e0*/  FFMA.FTZ R20, R63, R26, -R8 ;  /* 0x0000001a3f147223 */ /* 0x000fcc0000010808 */
[----:B------:R-:W-:Y:S01]  /*f7f0*/  MUFU.EX2 R34, R34 ;  /* 0x0000002200227308 */ /* 0x000fe20000000800 */
[----:B-1----:R-:W-:-:S07]  /*f800*/  FADD.FTZ R29, R37, R24 ;  /* 0x00000018251d7221 */ /* 0x002fce0000010000 */
[----:B------:R-:W1:Y:S01]  /*f810*/  MUFU.EX2 R41, R41 ;  /* 0x0000002900297308 */ /* 0x000e620000000800 */
[----:B0-----:R-:W-:-:S01]  /*f820*/  FADD.FTZ R24, R60, R25 ;  /* 0x000000193c187221 */ /* 0x001fc20000010000 */
[----:B------:R-:W-:Y:S01]  /*f830*/  FFMA.FTZ R25, R135, R26, -R8 ;  /* 0x0000001a87197223 */ /* 0x000fe20000010808 */
[----:B------:R-:W-:-:S04]  /*f840*/  F2FP.SATFINITE.E4M3.F32.PACK_AB_MERGE_C R35, R60, R35, RZ ;  /* 0x000000233c23723e */ /* 0x000fc800048070ff */
[----:B------:R-:W-:Y:S01]  /*f850*/  F2FP.SATFINITE.E4M3.F32.PACK_AB_MERGE_C R145, R58, R31, R35 ;  /* 0x0000001f3a91723e */ /* 0x000fe20004807023 */
[----:B------:R-:W0:Y:S08]  /*f860*/  MUFU.EX2 R39, R39 ;  /* 0x0000002700277308 */ /* 0x000e300000000800 */
[----:B------:R-:W3:Y:S01]  /*f870*/  MUFU.EX2 R62, R62 ;  /* 0x0000003e003e7308 */ /* 0x000ee20000000800 */
[----:B-1----:R-:W-:Y:S01]  /*f880*/  F2FP.SATFINITE.E4M3.F32.PACK_AB_MERGE_C R146, R41, R34, RZ ;  /* 0x000000222992723e */ /* 0x002fe200048070ff */
[----:B------:R-:W-:-:S03]  /*f890*/  FADD.FTZ R34, R34, R29 ;  /* 0x0000001d22227221 */ /* 0x000fc60000010000 */
[----:B------:R-:W-:Y:S01]  /*f8a0*/  F2FP.SATFINITE.E4M3.F32.PACK_AB_MERGE_C R146, R37, R32, R146 ;  /* 0x000000202592723e */ /* 0x000fe20004807092 */
[----:B------:R-:W-:-:S02]  /*f8b0*/  FADD.FTZ R41, R41, R34 ;  /* 0x0000002229297221 */ /* 0x000fc40000010000 */
[----:B------:R-:W1:Y:S01]  /*f8c0*/  MUFU.EX2 R43, R43 ;  /* 0x0000002b002b7308 */ /* 0x000e620000000800 */
[----:B0-----:R-:W-:-:S07]  /*f8d0*/  FADD.FTZ R29, R39, R24 ;  /* 0x00000018271d7221 */ /* 0x001fce0000010000 */
[----:B------:R-:W0:Y:S01]  /*f8e0*/  MUFU.EX2 R64, R64 ;  /* 0x0000004000407308 */ /* 0x000e220000000800 */
[----:B---3--:R-:W-:-:S07]  /*f8f0*/  FADD.FTZ R24, R62, R29 ;  /* 0x0000001d3e187221 */ /* 0x008fce0000010000 */
[----:B------:R-:W-:Y:S01]  /*f900*/  MUFU.EX2 R0, R0 ;  /* 0x0000000000007308 */ /* 0x000fe20000000800 */
[----:B-1----:R-:W-:-:S07]  /*f910*/  FADD.FTZ R29, R43, R24 ;  /* 0x000000182b1d7221 */ /* 0x002fce0000010000 */
[----:B------:R-:W1:Y:S01]  /*f920*/  MUFU.EX2 R49, R49 ;  /* 0x0000003100317308 */ /* 0x000e620000000800 */
[----:B0-----:R-:W-:-:S01]  /*f930*/  FADD.FTZ R24, R64, R29 ;  /* 0x0000001d40187221 */ /* 0x001fc20000010000 */
[----:B------:R-:W-:-:S04]  /*f940*/  F2FP.SATFINITE.E4M3.F32.PACK_AB_MERGE_C R43, R64, R43, RZ ;  /* 0x0000002b402b723e */ /* 0x000fc800048070ff */
[----:B------:R-:W-:Y:S02]  /*f950*/  F2FP.SATFINITE.E4M3.F32.PACK_AB_MERGE_C R147, R62, R39, R43 ;  /* 0x000000273e93723e */ /* 0x000fe4000480702b */
[----:B------:R-:W0:Y:S08]  /*f960*/  MUFU.EX2 R47, R47 ;  /* 0x0000002f002f7308 */ /* 0x000e300000000800 */
[----:B------:R-:W-:Y:S01]  /*f970*/  MUFU.EX2 R36, R36 ;  /* 0x0000002400247308 */ /* 0x000fe20000000800 */
[----:B-1----:R-:W-:-:S07]  /*f980*/  F2FP.SATFINITE.E4M3.F32.PACK_AB_MERGE_C R140, R49, R0, RZ ;  /* 0x00000000318c723e */ /* 0x002fce00048070ff */
[----:B------:R-:W1:Y:S01]  /*f990*/  MUFU.EX2 R83, R101 ;  /* 0x0000006500537308 */ /* 0x000e620000000800 */
[----:B0-----:R-:W-:-:S07]  /*f9a0*/  FADD.FTZ R29, R47, R24 ;  /* 0x000000182f1d7221 */ /* 0x001fce0000010000 */
[----:B------:R-:W0:Y:S08]  /*f9b0*/  MUFU.EX2 R66, R66 ;  /* 0x0000004200427308 */ /* 0x000e300000000800 */
[----:B------:R-:W3:Y:S01]  /*f9c0*/  MUFU.EX2 R51, R51 ;  /* 0x0000003300337308 */ /* 0x000ee20000000800 */
        /* <DEDUP_REMOVED lines=8> */
[----:B---3--:R-:W-:-:S07]  /*fa50*/  FADD.FTZ R27, R51, R24 ;  /* 0x00000018331b7221 */ /* 0x008fce0000010000 */
[----:B------:R-:W0:Y:S01]  /*fa60*/  MUFU.EX2 R57, R57 ;  /* 0x0000003900397308 */ /* 0x000e220000000800 */
[----:B-1----:R-:W-:-:S01]  /*fa70*/  FADD.FTZ R24, R68, R27 ;  /* 0x0000001b44187221 */ /* 0x002fc20000010000 */
[----:B------:R-:W-:-:S04]  /*fa80*/  F2FP.SATFINITE.E4M3.F32.PACK_AB_MERGE_C R51, R68, R51, RZ ;  /* 0x000000334433723e */ /* 0x000fc800048070ff */
[----:B------:R-:W-:Y:S02]  /*fa90*/  F2FP.SATFINITE.E4M3.F32.PACK_AB_MERGE_C R141, R66, R47, R51 ;  /* 0x0000002f428d723e */ /* 0x000fe40004807033 */
[----:B------:R-:W1:Y:S08]  /*faa0*/  MUFU.EX2 R9, R55 ;  /* 0x0000003700097308 */ /* 0x000e700000000800 */
[----:B------:R-:W-:Y:S01]  /*fab0*/  MUFU.EX2 R38, R38 ;  /* 0x0000002600267308 */ /* 0x000fe20000000800 */
[----:B0-----:R-:W-:-:S07]  /*fac0*/  F2FP.SATFINITE.E4M3.F32.PACK_AB_MERGE_C R142, R57, R40, RZ ;  /* 0x00000028398e723e */ /* 0x001fce00048070ff */
[----:B------:R-:W0:Y:S01]  /*fad0*/  MUFU.EX2 R53, R53 ;  /* 0x0000003500357308 */ /* 0x000e220000000800 */
[----:B-1----:R-:W-:-:S07]  /*fae0*/  FADD.FTZ R27, R9, R24 ;  /* 0x00000018091b7221 */ /* 0x002fce0000010000 */
[----:B------:R-:W1:Y:S08]  /*faf0*/  MUFU.EX2 R4, R131 ;  /* 0x0000008300047308 */ /* 0x000e700000000800 */
[----:B------:R-:W3:Y:S01]  /*fb00*/  MUFU.EX2 R12, R12 ;  /* 0x0000000c000c7308 */ /* 0x000ee20000000800 */
[----:B0-----:R-:W-:Y:S01]  /*fb10*/  F2FP.SATFINITE.E4M3.F32.PACK_AB_MERGE_C R142, R53, R38, R142 ;  /* 0x00000026358e723e */ /* 0x001fe2000480708e */
[----:B------:R-:W-:-:S04]  /*fb20*/  FADD.FTZ R38, R38, R49 ;  /* 0x0000003126267221 */ /* 0x000fc80000010000 */
[----:B------:R-:W-:Y:S02]  /*fb30*/  FADD.FTZ R53, R53, R38 ;  /* 0x0000002635357221 */ /* 0x000fe40000010000 */
[----:B------:R-:W-:Y:S01]  /*fb40*/  MUFU.EX2 R44, R44 ;  /* 0x0000002c002c7308 */ /* 0x000fe20000000800 */
[----:B-1----:R-:W-:-:S01]  /*fb50*/  FADD.FTZ R27, R4, R27 ;  /* 0x0000001b041b7221 */ /* 0x002fc20000010000 */
[----:B------:R-:W-:-:S04]  /*fb60*/  FADD.FTZ R40, R40, R53 ;  /* 0x0000003528287221 */ /* 0x000fc80000010000 */
[----:B------:R-:W-:Y:S02]  /*fb70*/  FADD.FTZ R57, R57, R40 ;  /* 0x0000002839397221 */ /* 0x000fe40000010000 */
[----:B------:R-:W0:Y:S01]  /*fb80*/  MUFU.EX2 R65, R65 ;  /* 0x0000004100417308 */ /* 0x000e220000000800 */
[----:B---3--:R-:W-:-:S02]  /*fb90*/  FADD.FTZ R24, R12, R27 ;  /* 0x0000001b0c187221 */ /* 0x008fc40000010000 */
[----:B------:R-:W1:Y:S05]  /*fba0*/  @P6 LDC R27, c[0x0][0x44c] ;  /* 0x00011300ff1b6b82 */ /* 0x000e6a0000000800 */
[----:B------:R-:W3:Y:S08]  /*fbb0*/  MUFU.EX2 R15, R15 ;  /* 0x0000000f000f7308 */ /* 0x000ef00000000800 */
[----:B------:R-:W-:Y:S01]  /*fbc0*/  MUFU.EX2 R42, R42 ;  /* 0x0000002a002a7308 */ /* 0x000fe20000000800 */
[----:B0-----:R-:W-:-:S07]  /*fbd0*/  F2FP.SATFINITE.E4M3.F32.PACK_AB_MERGE_C R3, R65, R44, RZ ;  /* 0x0000002c4103723e */ /* 0x001fce00048070ff */
[----:B------:R-:W0:Y:S01]  /*fbe0*/  MUFU.EX2 R61, R61 ;  /* 0x0000003d003d7308 */ /* 0x000e220000000800 */
[C---:B---3--:R-:W-:Y:S01]  /*fbf0*/  F2FP.SATFINITE.E4M3.F32.PACK_AB_MERGE_C R21, R15.reuse, R12, RZ ;  /* 0x0000000c0f15723e */ /* 0x048fe200048070ff */
[----:B------:R-:W-:Y:S01]  /*fc00*/  FADD.FTZ R15, R15, R24 ;  /* 0x000000180f0f7221 */ /* 0x000fe20000010000 */
[----:B-1----:R-:W-:Y:S02]  /*fc10*/  @P6 IMAD.HI.U32 R27, R90, R27, RZ ;  /* 0x0000001b5a1b6227 */ /* 0x002fe400078e00ff */
[----:B------:R-:W-:Y:S02]  /*fc20*/  F2FP.SATFINITE.E4M3.F32.PACK_AB_MERGE_C R143, R4, R9, R21 ;  /* 0x00000009048f723e */ /* 0x000fe40004807015 */
[----:B------:R-:W-:Y:S01]  /*fc30*/  IMAD.MOV.U32 R9, RZ, RZ, R90 ;  /* 0x000000ffff097224 */ /* 0x000fe200078e005a */
[----:B------:R-:W1:Y:S01]  /*fc40*/  MUFU.EX2 R20, R20 ;  /* 0x0000001400147308 */ /* 0x000e620000000800 */
[----:B--2---:R-:W-:-:S05]  /*fc50*/  @P6 SHF.R.U32.HI R9, RZ, R28, R27 ;  /* 0x0000001cff096219 */ /* 0x004fca000001161b */
[----:B------:R-:W-:Y:S02]  /*fc60*/  IMAD.IADD R88, R88, 0x1, R9 ;  /* 0x0000000158587824 */ /* 0x000fe400078e0209 */
        /* <DEDUP_REMOVED lines=30> */
[----:B------:R-:W-:-:S01]  /*fe50*/  FADD.FTZ R4, R75, R48 ;  /* 0x000000304b047221 */ /* 0x000fc20000010000 */
[C---:B0-----:R-:W-:Y:S02]  /*fe60*/  F2FP.SATFINITE.E4M3.F32.PACK_AB_MERGE_C R8, R12.reuse, R45, RZ ;  /* 0x0000002d0c08723e */ /* 0x041fe400048070ff */
[----:B------:R-:W-:-:S02]  /*fe70*/  FADD.FTZ R3, R12, R3 ;  /* 0x000000030c037221 */ /* 0x000fc40000010000 */
[----:B------:R-:W-:Y:S01]  /*fe80*/  F2FP.SATFINITE.E4M3.F32.PACK_AB_MERGE_C R139, R71, R0, R8 ;  /* 0x00000000478b723e */ /* 0x000fe20004807008 */
[----:B------:R-:W-:Y:S02]  /*fe90*/  VIADD R0, R89, 0xfffffffe ;  /* 0xfffffffe59007836 */ /* 0x000fe40000000000 */
        /* <DEDUP_REMOVED lines=14> */
.L_x_12376:
[----:B------:R-:W-:-:S06]  /*ff80*/  UISETP.NE.AND UP0, UPT, UR5, 0x1, UPT ;  /* 0x000000010500788c */ /* 0x000fcc000bf05270 */
[----:B------:R-:W-:-:S05]  /*ff90*/  PLOP3.LUT P1, PT, PT, PT, UP0, 0x80, 0x0 ;  /* 0x000000000000781c */ /* 0x000fca0003f2f008 */
[----:B------:R-:W-:-:S08]  /*ffa0*/  @UP0 ULDC.64 UR6, c[0x0][0x9e8] ;  /* 0x00027a0000060ab9 */ /* 0x000fd00000000a00 */
[----:B------:R-:W-:-:S05]  /*ffb0*/  @P1 IMAD.HI.U32 R12, R9, UR6, RZ ;  /* 0x00000006090c1c27 */ /* 0x000fca000f8e00ff */
[----:B------:R-:W-:-:S07]  /*ffc0*/  @P1 SHF.R.U32.HI R9, RZ, UR7, R12 ;  /* 0x00000007ff091c19 */ /* 0x000fce000801160c */
.L_x_12377:
[----:B------:R-:W-:Y:S05]  /*ffd0*/  BSYNC B0 ;  /* 0x0000000000007941 */ /* 0x000fea0003800000 */
.L_x_12375:
[----:B------:R-:W-:-:S04]  /*ffe0*/  IMAD.U32 R12, RZ, RZ, UR5 ;  /* 0x00000005ff0c7e24 */ /* 0x000fc8000f8e00ff */
[----:B------:R-:W-:-:S05]  /*fff0*/  IMAD R9, R9, R12, UR5 ;  /* 0x0000000509097e24 */ /* 0x000fca000f8e020c */
[----:B------:R-:W-:-:S07]  /*10000*/  VIMNMX R8, R8, R9, PT ;  /* 0x0000000908087248 */ /* 0x000fce0003fe0100 */
.L_x_12374:
[----:B------:R-:W2:Y:S01]  /*10010*/  LDL R12, [R1+0x44] ;  /* 0x00004400010c7983 */ /* 0x000ea20000100800 */
        /* <DEDUP_REMOVED lines=10> */
[----:B------:R-:W-:Y:S01]  /*100c0*/  BSSY B1, `(.L_x_12378) ;  /* 0x00003c4000017945 */ /* 0x000fe20003800000 */
        /* <DEDUP_REMOVED lines=24> */
[----:B--2---:R-:W-:-:S04]  /*10250*/  VIMNMX R12, R12, R9, !PT ;  /* 0x000000090c0c7248 */ /* 0x004fc80007fe0100 */
[----:B------:R-:W-:Y:S01]  /*10260*/  ISETP.GE.AND P1, PT, R0, R12, PT ;  /* 0x0000000c0000720c */ /* 0x000fe20003f26270 */
[----:B------:R0:W-:-:S12]  /*10270*/  STL [R1+0x28], R12 ;  /* 0x0000280c01007387 */ /* 0x0001d80000100800 */
[----:B0-----:R-:W-:Y:S05]  /*10280*/  @!P1 BRA `(.L_x_12379) ;  /* 0x00000038009c9947 */ /* 0x001fea0003800000 */
[----:B------:R-:W-:Y:S01]  /*10290*/  BSSY B0, `(.L_x_12380) ;  /* 0x00003a2000007945 */ /* 0x000fe20003800000 */
        /* <DEDUP_REMOVED lines=24> */
.L_x_12401:
[----:B------:R-:W-:-:S05]  /*10420*/  VIADD R21, R22, 0x1 ;  /* 0x0000000116157836 */ /* 0x000fca0000000000 */
[----:B------:R-:W-:-:S04]  /*10430*/  ISETP.NE.AND P1, PT, R21, 0x2, PT ;  /* 0x000000021500780c */ /* 0x000fc80003f25270 */
[----:B------:R-:W-:Y:S02]  /*10440*/  SEL R9, RZ, 0x1, P1 ;  /* 0x00000001ff097807 */ /* 0x000fe40000800000 */
[----:B------:R-:W-:Y:S02]  /*10450*/  SEL R21, R21, RZ, P1 ;  /* 0x000000ff15157207 */ /* 0x000fe40000800000 */
[----:B------:R-:W-:Y:S01]  /*10460*/  LOP3.LUT R20, R152, R9, RZ, 0x3c, !PT ;  /* 0x0000000998147212 */ /* 0x000fe200078e3cff */
[----:B------:R-:W-:Y:S06]  /*10470*/  @!P0 BRA `(.L_x_12381) ;  /* 0x0000000000048947 */ /* 0x000fec0003800000 */
[----:B------:R-:W-:Y:S01]  /*10480*/  BPT.TRAP 0x1 ;  /* 0x000000040000795c */ /* 0x000fe20000300000 */
.L_x_12381:
[----:B------:R-:W-:Y:S01]  /*10490*/  IMAD R15, R21, 0x8, R16 ;  /* 0x00000008150f7824 */ /* 0x000fe200078e0210 */
[----:B------:R-:W-:-:S04]  /*104a0*/  SHF.L.U32 R8, R20, 0x1f, RZ ;  /* 0x0000001f14087819 */ /* 0x000fc800000006ff */
[----:B------:R0:W1:Y:S01]  /*104b0*/  SYNCS.PHASECHK.TRANS64.TRYWAIT P1, [R15+URZ+0x19c30], R8 ;  /* 0x019c30080f0075a7 */ /* 0x000062000802017f */
[----:B------:R-:W-:Y:S05]  /*104c0*/  @!P0 BRA `(.L_x_12382) ;  /* 0x0000000000048947 */ /* 0x000fea0003800000 */
[----:B------:R-:W-:Y:S01]  /*104d0*/  BPT.TRAP 0x1 ;  /* 0x000000040000795c */ /* 0x000fe20000300000 */
.L_x_12382:
[----:B------:R-:W2:Y:S01]  /*104e0*/  LDL R9, [R1+0x24] ;  /* 0x0000240001097983 */ /* 0x000ea20000100800 */
[----:B------:R-:W-:Y:S01]  /*104f0*/  BSSY B2, `(.L_x_12383) ;  /* 0x0000006000027945 */ /* 0x000fe20003800000 */
[----:B------:R-:W-:Y:S02]  /*10500*/  IMAD.MOV.U32 R13, RZ, RZ, -0x3ffffff0 ;  /* 0xc0000010ff0d7424 */ /* 0x000fe400078e00ff */
[----:B--2---:R-:W-:Y:S01]  /*10510*/  IMAD R12, R21, 0x300, R9 ;  /* 0x00000300150c7824 */ /* 0x004fe200078e0209 */
[----:B-1----:R-:W-:Y:S06]  /*10520*/  @P1 BRA `(.L_x_12384) ;  /* 0x0000000000081947 */ /* 0x002fec0003800000 */
[----:B------:R-:W1:Y:S02]  /*10530*/  SYNCS.PHASECHK.TRANS64.TRYWAIT P1, [R15+URZ+0x19c30], R8 ;  /* 0x019c30080f0075a7 */ /* 0x000e64000802017f */
[----:B-1----:R-:W-:Y:S05]  /*10540*/  @!P1 BRA `(.L_x_12385) ;  /* 0x0000016800609947 */ /* 0x002fea0003800000 */
.L_x_12384:
[----:B------:R-:W-:Y:S05]  /*10550*/  BSYNC B2 ;  /* 0x0000000000027941 */ /* 0x000fea0003800000 */
.L_x_12383:
[C---:B------:R-:W-:Y:S01]  /*10560*/  R2UR UR6, R12.reuse ;  /* 0x000000000c0672ca */ /* 0x040fe200000e0000 */
[----:B------:R-:W-:Y:S01]  /*10570*/  WARPGROUP.ARRIVE ;  /* 0x00000000000079c5 */ /* 0x000fe20000000000 */
[----:B------:R-:W-:Y:S01]  /*10580*/  R2UR UR7, R13 ;  /* 0x000000000d0772ca */ /* 0x000fe200000e0000 */
[----:B01----:R-:W-:Y:S01]  /*10590*/  VIADD R8, R12, 0x100 ;  /* 0x000001000c087836 */ /* 0x003fe20000000000 */
[----:B------:R-:W-:Y:S01]  /*105a0*/  R2UR UR4, R6 ;  /* 0x00000000060472ca */ /* 0x000fe200000e0000 */
[----:B------:R-:W-:Y:S01]  /*105b0*/  IMAD.MOV.U32 R9, RZ, RZ, -0x3ffffff0 ;  /* 0xc0000010ff097424 */ /* 0x000fe200078e00ff */
[----:B------:R-:W-:Y:S01]  /*105c0*/  R2UR UR5, R7 ;  /* 0x00000000070572ca */ /* 0x000fe200000e0000 */
[----:B------:R-:W-:Y:S01]  /*105d0*/  VIADD R12, R12, 0x200 ;  /* 0x000002000c0c7836 */ /* 0x000fe20000000000 */
[----:B------:R-:W-:Y:S01]  /*105e0*/  R2UR UR10, R8 ;  /* 0x00000000080a72ca */ /* 0x000fe200000e0000 */
[----:B------:R-:W-:Y:S01]  /*105f0*/  IMAD.MOV.U32 R13, RZ, RZ, -0x3ffffff0 ;  /* 0xc0000010ff0d7424 */ /* 0x000fe200078e00ff */
[----:B------:R-:W-:-:S02]  /*10600*/  R2UR UR11, R9 ;  /* 0x00000000090b72ca */ /* 0x000fc400000e0000 */
[----:B------:R-:W-:Y:S02]  /*10610*/  R2UR UR8, R156 ;  /* 0x000000009c0872ca */ /* 0x000fe400000e0000 */
[----:B------:R-:W-:Y:S02]  /*10620*/  R2UR UR9, R157 ;  /* 0x000000009d0972ca */ /* 0x000fe400000e0000 */
[----:B------:R-:W-:Y:S02]  /*10630*/  R2UR UR14, R12 ;  /* 0x000000000c0e72ca */ /* 0x000fe400000e0000 */
[----:B------:R-:W-:Y:S01]  /*10640*/  R2UR UR15, R13 ;  /* 0x000000000d0f72ca */ /* 0x000fe200000e0000 */
[----:B------:R-:W-:Y:S01]  /*10650*/  QGMMA.64x128x32.F32.E4M3.E4M3 R24, gdesc[UR4], RZ, !UPT, gsb0 ;  /* 0x01e00000041879f3 */ /* 0x000fe2000c0008ff */
        /* <DEDUP_REMOVED lines=11> */
.L_x_12386:
[----:B------:R-:W-:Y:S01]  /*10710*/  SHF.L.U32 R8, R152, 0x1f, RZ ;  /* 0x0000001f98087819 */ /* 0x000fe200000006ff */
[----:B------:R-:W-:-:S04]  /*10720*/  IMAD R152, R22, 0x8, R16 ;  /* 0x0000000816987824 */ /* 0x000fc800078e0210 */
[----:B------:R0:W1:Y:S01]  /*10730*/  SYNCS.PHASECHK.TRANS64.TRYWAIT P1, [R152+URZ+0x19c50], R8 ;  /* 0x019c5008980075a7 */ /* 0x000062000802017f */
[----:B------:R-:W-:Y:S05]  /*10740*/  @!P0 BRA `(.L_x_12387) ;  /* 0x0000000000048947 */ /* 0x000fea0003800000 */
[----:B------:R-:W-:Y:S01]  /*10750*/  BPT.TRAP 0x1 ;  /* 0x000000040000795c */ /* 0x000fe20000300000 */
.L_x_12387:
[----:B------:R-:W-:Y:S04]  /*10760*/  BSSY B2, `(.L_x_12388) ;  /* 0x0000004000027945 */ /* 0x000fe80003800000 */
[----:B-1----:R-:W-:Y:S05]  /*10770*/  @P1 BRA `(.L_x_12389) ;  /* 0x0000000000081947 */ /* 0x002fea0003800000 */
[----:B------:R-:W1:Y:S02]  /*10780*/  SYNCS.PHASECHK.TRANS64.TRYWAIT P1, [R152+URZ+0x19c50], R8 ;  /* 0x019c5008980075a7 */ /* 0x000e64000802017f */
[----:B-1----:R-:W-:Y:S05]  /*10790*/  @!P1 BRA `(.L_x_12390) ;  /* 0x0000016400e09947 */ /* 0x002fea0003800000 */
.L_x_12389:
[----:B------:R-:W-:Y:S05]  /*107a0*/  BSYNC B2 ;  /* 0x0000000000027941 */ /* 0x000fea0003800000 */
.L_x_12388:
[----:B01----:R-:W-:Y:S01]  /*107b0*/  VIADD R8, R16, 0x3000 ;  /* 0x0000300010087836 */ /* 0x003fe20000000000 */
[----:B------:R-:W-:Y:S01]  /*107c0*/  WARPGROUP.ARRIVE ;  /* 0x00000000000079c5 */ /* 0x000fe20000000000 */
[----:B------:R-:W-:Y:S02]  /*107d0*/  IMAD.MOV.U32 R9, RZ, RZ, 0x40000040 ;  /* 0x40000040ff097424 */ /* 0x000fe400078e00ff */
[----:B------:R-:W-:Y:S01]  /*107e0*/  IMAD.MOV.U32 R13, RZ, RZ, 0x40000040 ;  /* 0x40000040ff0d7424 */ /* 0x000fe200078e00ff */
[----:B------:R-:W-:Y:S02]  /*107f0*/  SHF.R.U32.HI R8, RZ, 0x4, R8 ;  /* 0x00000004ff087819 */ /* 0x000fe40000011608 */
[----:B------:R-:W-:Y:S01]  /*10800*/  R2UR UR7, R9 ;  /* 0x00000000090772ca */ /* 0x000fe200000e0000 */
[----:B------:R-:W-:Y:S01]  /*10810*/  IMAD.MOV.U32 R9, RZ, RZ, 0x40000040 ;  /* 0x40000040ff097424 */ /* 0x000fe200078e00ff */
[----:B------:R-:W-:-:S04]  /*10820*/  LOP3.LUT R8, R8, 0x3fff, RZ, 0xc0, !PT ;  /* 0x00003fff08087812 */ /* 0x000fc800078ec0ff */
[----:B------:R-:W-:-:S05]  /*10830*/  LOP3.LUT R8, R8, 0x10000, RZ, 0xfc, !PT ;  /* 0x0001000008087812 */ /* 0x000fca00078efcff */
[----:B------:R-:W-:-:S04]  /*10840*/  IMAD R8, R22, 0x300, R8 ;  /* 0x0000030016087824 */ /* 0x000fc800078e0208 */
[C---:B------:R-:W-:Y:S01]  /*10850*/  VIADD R12, R8.reuse, 0x2 ;  /* 0x00000002080c7836 */ /* 0x040fe20000000000 */
[----:B------:R-:W-:-:S13]  /*10860*/  R2UR UR6, R8 ;  /* 0x00000000080672ca */ /* 0x000fda00000e0000 */
        /* <DEDUP_REMOVED lines=22> */
.L_x_12391:
[----:B------:R-:W2:Y:S01]  /*109d0*/  LDL R13, [R1+0x20] ;  /* 0x00002000010d7983 */ /* 0x000ea20000100800 */
[----:B------:R-:W0:Y:S03]  /*109e0*/  LDC R9, c[0x0][0x448] ;  /* 0x00011200ff097b82 */ /* 0x000e260000000800 */
[----:B------:R-:W2:Y:S04]  /*109f0*/  LDL R8, [R1+0x40] ;  /* 0x0000400001087983 */ /* 0x000ea80000100800 */
[----:B------:R-:W3:Y:S04]  /*10a00*/  LDL R140, [R1+0x4] ;  /* 0x00000400018c7983 */ /* 0x000ee80000100800 */
[----:B------:R-:W4:Y:S01]  /*10a10*/  LDL R141, [R1] ;  /* 0x00000000018d7983 */ /* 0x000f220000100800 */
[----:B0-----:R-:W-:-:S13]  /*10a20*/  ISETP.NE.AND P1, PT, R9, 0x1, PT ;  /* 0x000000010900780c */ /* 0x001fda0003f25270 */
        /* <DEDUP_REMOVED lines=59> */
[----:B--2---:R-:W-:-:S02]  /*10de0*/  IMAD.IADD R8, R8, 0x1, R13 ;  /* 0x0000000108087824 */ /* 0x004fc400078e020d */
        /* <DEDUP_REMOVED lines=17> */
[----:B------:R-:W-:Y:S01]  /*10f00*/  FMUL.FTZ R64, R2, R66 ;  /* 0x0000004202407220 */ /* 0x000fe20000410000 */
[----:B------:R-:W0:Y:S01]  /*10f10*/  SHFL.IDX PT, R138, R8, RZ, 0x1c1f ;  /* 0x001c1fff088a7589 */ /* 0x000e2200000e0000 */
[----:B---3--:R-:W-:Y:S01]  /*10f20*/  PRMT R15, R140, 0x654, R15 ;  /* 0x000006548c0f7816 */ /* 0x008fe2000000000f */
        /* <DEDUP_REMOVED lines=12> */
[----:B------:R1:W-:Y:S01]  /*10ff0*/  SYNCS.ARRIVE.TRANS64.RED.A1T0 RZ, [R15+URZ], RZ ;  /* 0x000000ff0fff79a7 */ /* 0x0003e2000810043f */
[C---:B------:R-:W-:Y:S01]  /*11000*/  FMUL.FTZ R36, R2.reuse, R40 ;  /* 0x0000002802247220 */ /* 0x040fe20000410000 */
[C---:B------:R-:W-:Y:S01]  /*11010*/  FMUL.FTZ R37, R2.reuse, R41 ;  /* 0x0000002902257220 */ /* 0x040fe20000410000 */
[C---:B------:R-:W-:Y:S01]  /*11020*/  FMUL.FTZ R78, R2.reuse, R82 ;  /* 0x00000052024e7220 */ /* 0x040fe20000410000 */
[C---:B------:R-:W-:Y:S01]  /*11030*/  FMUL.FTZ R40, R2.reuse, R44 ;  /* 0x0000002c02287220 */ /* 0x040fe20000410000 */
[C---:B------:R-:W-:Y:S01]  /*11040*/  FMUL.FTZ R41, R2.reuse, R45 ;  /* 0x0000002d02297220 */ /* 0x040fe20000410000 */
[----:B------:R-:W-:Y:S01]  /*11050*/  FMUL.FTZ R82, R2, R86 ;  /* 0x0000005602527220 */ /* 0x000fe20000410000 */
[----:B-1----:R-:W-:Y:S01]  /*11060*/  IMAD.SHL.U32 R15, R0, 0x80, RZ ;  /* 0x00000080000f7824 */ /* 0x002fe200078e00ff */
[----:B------:R-:W-:Y:S01]  /*11070*/  PLOP3.LUT P1, PT, PT, PT, UP0, 0x40, 0x0 ;  /* 0x000000000000781c */ /* 0x000fe20003f2e808 */
[----:B------:R-:W1:Y:S03]  /*11080*/  MUFU.TANH R9, R9 ;  /* 0x0000000900097308 */ /* 0x000e660000002400 */
[----:B------:R-:W-:-:S05]  /*11090*/  IADD3 R87, -R154, 0x1, -R15 ;  /* 0x000000019a577810 */ /* 0x000fca0007ffe90f */
[----:B------:R-:W2:Y:S01]  /*110a0*/  MUFU.TANH R12, R12 ;  /* 0x0000000c000c7308 */ /* 0x000ea20000002400 */
[----:B----4-:R-:W-:-:S07]  /*110b0*/  IADD3 R87, -R155, R87, R141 ;  /* 0x000000579b577210 */ /* 0x010fce0007ffe18d */
[----:B------:R-:W3:Y:S01]  /*110c0*/  MUFU.TANH R13, R13 ;  /* 0x0000000d000d7308 */ /* 0x000ee20000002400 */
[----:B------:R-:W-:-:S07]  /*110d0*/  VIADD R86, R87, UR46 ;  /* 0x0000002e57567c36 */ /* 0x000fce0008000000 */
        /* <DEDUP_REMOVED lines=35> */
[----:B------:R-:W1:Y:S01]  /*11310*/  MUFU.TANH R83, R83 ;  /* 0x0000005300537308 */ /* 0x000e620000002400 */
[----:B------:R-:W-:-:S02]  /*11320*/  VIADD R87, R87, UR47 ;  /* 0x0000002f57577c36 */ /* 0x000fc40008000000 */
[--C-:B0-----:R-:W-:Y:S02]  /*11330*/  IMAD.IADD R136, R86, 0x1, R138.reuse ;  /* 0x0000000156887824 */ /* 0x101fe400078e028a */
[----:B------:R-:W-:Y:S01]  /*11340*/  IMAD.IADD R137, R87, 0x1, R138 ;  /* 0x0000000157897824 */ /* 0x000fe200078e028a */
[----:B--234-:R-:W-:Y:S06]  /*11350*/  @P1 BRA `(.L_x_12392) ;  /* 0x0000000000581947 */ /* 0x01cfec0003800000 */
        /* <DEDUP_REMOVED lines=12> */
.L_x_12394:
[----:B------:R-:W-:-:S05]  /*11420*/  IMAD.U32 R139, RZ, RZ, UR44 ;  /* 0x0000002cff8b7e24 */ /* 0x000fca000f8e00ff */
[----:B------:R-:W-:-:S13]  /*11430*/  ISETP.NE.AND P1, PT, R139, 0x1, PT ;  /* 0x000000018b00780c */ /* 0x000fda0003f25270 */
[----:B------:R-:W0:Y:S02]  /*11440*/  @P1 LDC.64 R44, c[0x0][0x9e8] ;  /* 0x00027a00ff2c1b82 */ /* 0x000e240000000a00 */
[----:B0-----:R-:W-:-:S05]  /*11450*/  @P1 IMAD.HI.U32 R44, R138, R44, RZ ;  /* 0x0000002c8a2c1227 */ /* 0x001fca00078e00ff */
[----:B------:R-:W-:-:S07]  /*11460*/  @P1 SHF.R.U32.HI R138, RZ, R45, R44 ;  /* 0x0000002dff8a1219 */ /* 0x000fce000001162c */
.L_x_12395:
[----:B------:R-:W-:Y:S05]  /*11470*/  BSYNC B2 ;  /* 0x0000000000027941 */ /* 0x000fea0003800000 */
.L_x_12393:
[----:B------:R-:W-:-:S04]  /*11480*/  IMAD R138, R138, R139, -R15 ;  /* 0x0000008b8a8a7224 */ /* 0x000fc800078e0a0f */
[----:B------:R-:W-:-:S05]  /*11490*/  IMAD.IADD R138, R138, 0x1, -R154 ;  /* 0x000000018a8a7824 */ /* 0x000fca00078e0a9a */
[----:B------:R-:W-:Y:S02]  /*114a0*/  VIMNMX R137, R137, R138, !PT ;  /* 0x0000008a89897248 */ /* 0x000fe40007fe0100 */
[----:B------:R-:W-:-:S07]  /*114b0*/  VIADDMNMX R136, R138, R139, R136, PT ;  /* 0x0000008b8a887246 */ /* 0x000fce0003800188 */
.L_x_12392:
[----:B------:R-:W-:Y:S01]  /*114c0*/  ISETP.GT.AND P1, PT, R0, -0x1, PT ;  /* 0xffffffff0000780c */ /* 0x000fe20003f24270 */
[----:B------:R-:W0:Y:S01]  /*114d0*/  SHFL.IDX PT, R8, R8, 0x1, 0x1c1f ;  /* 0x003c1f0008087f89 */ /* 0x000e2200000e0000 */
[----:B------:R-:W-:Y:S02]  /*114e0*/  UISETP.NE.AND UP0, UPT, UR48, URZ, UPT ;  /* 0x0000003f3000728c */ /* 0x000fe4000bf05270 */
[C---:B------:R-:W-:Y:S02]  /*114f0*/  ISETP.GT.AND P4, PT, R137.reuse, RZ, P1 ;  /* 0x000000ff8900720c */ /* 0x040fe40000f84270 */
[C---:B------:R-:W-:Y:S02]  /*11500*/  ISETP.GT.AND P3, PT, R137.reuse, 0x1, P1 ;  /* 0x000000018900780c */ /* 0x040fe40000f64270 */
[----:B------:R-:W-:Y:S02]  /*11510*/  ISETP.LT.OR P4, PT, R136, 0x1, P4 ;  /* 0x000000018800780c */ /* 0x000fe40002781670 */
[----:B------:R-:W-:-:S02]  /*11520*/  ISETP.GT.AND P5, PT, R137, 0x8, P1 ;  /* 0x000000088900780c */ /* 0x000fc40000fa4270 */
[----:B-1----:R-:W-:Y:S02]  /*11530*/  FSEL R44, R9, -INF , !P4 ;  /* 0xff800000092c7808 */ /* 0x002fe40006000000 */
[C---:B------:R-:W-:Y:S02]  /*11540*/  ISETP.GT.AND P4, PT, R137.reuse, 0x10, P1 ;  /* 0x000000108900780c */ /* 0x040fe40000f84270 */
[----:B------:R-:W-:Y:S02]  /*11550*/  ISETP.GT.AND P2, PT, R137, 0x9, P1 ;  /* 0x000000098900780c */ /* 0x000fe40000f44270 */
[C---:B------:R-:W-:Y:S02]  /*11560*/  ISETP.LT.OR P4, PT, R136.reuse, 0x11, P4 ;  /* 0x000000118800780c */ /* 0x040fe40002781670 */
[----:B------:R-:W-:Y:S02]  /*11570*/  ISETP.LT.OR P3, PT, R136, 0x2, P3 ;  /* 0x000000028800780c */ /* 0x000fe40001f61670 */
[----:B------:R-:W-:-:S02]  /*11580*/  FSEL R28, R28, -INF , !P4 ;  /* 0xff8000001c1c7808 */ /* 0x000fc40006000000 */
[----:B------:R-:W-:Y:S01]  /*11590*/  ISETP.GT.AND P4, PT, R137, 0x20, P1 ;  /* 0x000000208900780c */ /* 0x000fe20000f84270 */
[--C-:B0-----:R-:W-:Y:S01]  /*115a0*/  IMAD.IADD R86, R86, 0x1, R8.reuse ;  /* 0x0000000156567824 */ /* 0x101fe200078e0208 */
[C---:B------:R-:W-:Y:S01]  /*115b0*/  ISETP.LT.OR P5, PT, R136.reuse, 0x9, P5 ;  /* 0x000000098800780c */ /* 0x040fe20002fa1670 */
[----:B------:R-:W-:Y:S01]  /*115c0*/  IMAD.IADD R87, R87, 0x1, R8 ;  /* 0x0000000157577824 */ /* 0x000fe200078e0208 */
[C---:B------:R-:W-:Y:S02]  /*115d0*/  ISETP.LT.OR P2, PT, R136.reuse, 0xa, P2 ;  /* 0x0000000a8800780c */ /* 0x040fe40001741670 */
[----:B------:R-:W-:Y:S02]  /*115e0*/  ISETP.LT.OR P4, PT, R136, 0x21, P4 ;  /* 0x000000218800780c */ /* 0x000fe40002781670 */
[----:B------:R-:W-:Y:S02]  /*115f0*/  FSEL R12, R12, -INF , !P3 ;  /* 0xff8000000c0c7808 */ /* 0x000fe40005800000 */
[----:B------:R-:W-:-:S02]  /*11600*/  FSEL R24, R24, -INF , !P5 ;  /* 0xff80000018187808 */ /* 0x000fc40006800000 */
[----:B------:R-:W-:Y:S02]  /*11610*/  FSEL R25, R25, -INF , !P2 ;  /* 0xff80000019197808 */ /* 0x000fe40005000000 */
[C---:B------:R-:W-:Y:S02]  /*11620*/  ISETP.GT.AND P3, PT, R137.reuse, 0x11, P1 ;  /* 0x000000118900780c */ /* 0x040fe40000f64270 */
[C---:B------:R-:W-:Y:S02]  /*11630*/  ISETP.GT.AND P5, PT, R137.reuse, 0x18, P1 ;  /* 0x000000188900780c */ /* 0x040fe40000fa4270 */
[C---:B------:R-:W-:Y:S02]  /*11640*/  ISETP.GT.AND P2, PT, R137.reuse, 0x19, P1 ;  /* 0x000000198900780c */ /* 0x040fe40000f44270 */
[----:B------:R-:W-:Y:S02]  /*11650*/  FSEL R36, R36, -INF , !P4 ;  /* 0xff80000024247808 */ /* 0x000fe40006000000 */
[----:B------:R-:W-:-:S02]  /*11660*/  ISETP.GT.AND P4, PT, R137, 0x30, P1 ;  /* 0x000000308900780c */ /* 0x000fc40000f84270 */
[C---:B------:R-:W-:Y:S02]  /*11670*/  ISETP.LT.OR P3, PT, R136.reuse, 0x12, P3 ;  /* 0x000000128800780c */ /* 0x040fe40001f61670 */
[C---:B------:R-:W-:Y:S02]  /*11680*/  ISETP.LT.OR P5, PT, R136.reuse, 0x19, P5 ;  /* 0x000000198800780c */ /* 0x040fe40002fa1670 */
        /* <DEDUP_REMOVED lines=55> */
[----:B------:R-:W-:Y:S02]  /*11a00*/  ISETP.GT.AND P2, PT, R137, 0x69, P1 ;  /* 0x000000698900780c */ /* 0x000fe40000f44270 */
[----:B------:R-:W-:Y:S02]  /*11a10*/  FSEL R80, R80, -INF , !P4 ;  /* 0xff80000050507808 */ /* 0x000fe40006000000 */
[----:B------:R-:W-:-:S02]  /*11a20*/  PLOP3.LUT P4, PT, PT, PT, UP0, 0x40, 0x0 ;  /* 0x000000000000781c */ /* 0x000fc40003f8e808 */
[C---:B------:R-:W-:Y:S02]  /*11a30*/  ISETP.LT.OR P3, PT, R136.reuse, 0x62, P3 ;  /* 0x000000628800780c */ /* 0x040fe40001f61670 */
[C---:B------:R-:W-:Y:S02]  /*11a40*/  ISETP.LT.OR P5, PT, R136.reuse, 0x69, P5 ;  /* 0x000000698800780c */ /* 0x040fe40002fa1670 */
[----:B------:R-:W-:Y:S02]  /*11a50*/  ISETP.LT.OR P2, PT, R136, 0x6a, P2 ;  /* 0x0000006a8800780c */ /* 0x000fe40001741670 */
[----:B------:R-:W-:Y:S02]  /*11a60*/  FSEL R73, R73, -INF , !P3 ;  /* 0xff80000049497808 */ /* 0x000fe40005800000 */
[----:B------:R-:W-:Y:S02]  /*11a70*/  FSEL R76, R76, -INF , !P5 ;  /* 0xff8000004c4c7808 */ /* 0x000fe40006800000 */
[----:B------:R-:W-:-:S02]  /*11a80*/  FSEL R77, R77, -INF , !P2 ;  /* 0xff8000004d4d7808 */ /* 0x000fc40005000000 */
[C---:B------:R-:W-:Y:S02]  /*11a90*/  ISETP.GT.AND P3, PT, R137.reuse, 0x71, P1 ;  /* 0x000000718900780c */ /* 0x040fe40000f64270 */
[C---:B------:R-:W-:Y:S02]  /*11aa0*/  ISETP.GT.AND P5, PT, R137.reuse, 0x78, P1 ;  /* 0x000000788900780c */ /* 0x040fe40000fa4270 */
[----:B------:R-:W-:Y:S02]  /*11ab0*/  ISETP.GT.AND P2, PT, R137, 0x79, P1 ;  /* 0x000000798900780c */ /* 0x000fe40000f44270 */
[C---:B------:R-:W-:Y:S02]  /*11ac0*/  ISETP.LT.OR P3, PT, R136.reuse, 0x72, P3 ;  /* 0x000000728800780c */ /* 0x040fe40001f61670 */
[C---:B------:R-:W-:Y:S02]  /*11ad0*/  ISETP.LT.OR P5, PT, R136.reuse, 0x79, P5 ;  /* 0x000000798800780c */ /* 0x040fe40002fa1670 */
[----:B------:R-:W-:-:S02]  /*11ae0*/  ISETP.LT.OR P2, PT, R136, 0x7a, P2 ;  /* 0x0000007a8800780c */ /* 0x000fc40001741670 */
[----:B------:R-:W-:Y:S02]  /*11af0*/  FSEL R81, R81, -INF , !P3 ;  /* 0xff80000051517808 */ /* 0x000fe40005800000 */
[----:B------:R-:W-:Y:S02]  /*11b00*/  FSEL R84, R84, -INF , !P5 ;  /* 0xff80000054547808 */ /* 0x000fe40006800000 */
[----:B------:R-:W-:Y:S01]  /*11b10*/  FSEL R85, R85, -INF , !P2 ;  /* 0xff80000055557808 */ /* 0x000fe20005000000 */
[----:B------:R-:W-:Y:S06]  /*11b20*/  @P4 BRA `(.L_x_12396) ;  /* 0x0000000000584947 */ /* 0x000fec0003800000 */
        /* <DEDUP_REMOVED lines=12> */
.L_x_12398:
[----:B------:R-:W-:-:S05]  /*11bf0*/  IMAD.U32 R136, RZ, RZ, UR44 ;  /* 0x0000002cff887e24 */ /* 0x000fca000f8e00ff */
[----:B------:R-:W-:-:S13]  /*11c00*/  ISETP.NE.AND P2, PT, R136, 0x1, PT ;  /* 0x000000018800780c */ /* 0x000fda0003f45270 */
[----:B------:R-:W0:Y:S02]  /*11c10*/  @P2 LDC.64 R8, c[0x0][0x9e8] ;  /* 0x00027a00ff082b82 */ /* 0x000e240000000a00 */
[----:B0-----:R-:W-:-:S05]  /*11c20*/  @P2 IMAD.HI.U32 R8, R45, R8, RZ ;  /* 0x000000082d082227 */ /* 0x001fca00078e00ff */
[----:B------:R-:W-:-:S07]  /*11c30*/  @P2 SHF.R.U32.HI R45, RZ, R9, R8 ;  /* 0x00000009ff2d2219 */ /* 0x000fce0000011608 */
.L_x_12399:
[----:B------:R-:W-:Y:S05]  /*11c40*/  BSYNC B2 ;  /* 0x0000000000027941 */ /* 0x000fea0003800000 */
.L_x_12397:
[----:B------:R-:W-:-:S04]  /*11c50*/  IMAD R15, R45, R136, -R15 ;  /* 0x000000882d0f7224 */ /* 0x000fc800078e0a0f */
[----:B------:R-:W-:-:S05]  /*11c60*/  IMAD.IADD R15, R15, 0x1, -R154 ;  /* 0x000000010f0f7824 */ /* 0x000fca00078e0a9a */
[----:B------:R-:W-:Y:S02]  /*11c70*/  VIMNMX R87, R87, R15, !PT ;  /* 0x0000000f57577248 */ /* 0x000fe40007fe0100 */
[----:B------:R-:W-:-:S07]  /*11c80*/  VIADDMNMX R86, R15, R136, R86, PT ;  /* 0x000000880f567246 */ /* 0x000fce0003800156 */
.L_x_12396:
[----:B------:R-:W-:Y:S02]  /*11c90*/  FMNMX.FTZ R9, R44, R5, !PT ;  /* 0x000000052c097209 */ /* 0x000fe40007810000 */
[C---:B------:R-:W-:Y:S02]  /*11ca0*/  ISETP.GT.AND P2, PT, R87.reuse, 0x1, P1 ;  /* 0x000000015700780c */ /* 0x040fe40000f44270 */
[----:B------:R-:W-:Y:S02]  /*11cb0*/  FMNMX.FTZ R9, R12, R9, !PT ;  /* 0x000000090c097209 */ /* 0x000fe40007810000 */
[C---:B------:R-:W-:Y:S02]  /*11cc0*/  ISETP.GT.AND P3, PT, R87.reuse, 0x8, P1 ;  /* 0x000000085700780c */ /* 0x040fe40000f64270 */
[----:B------:R-:W-:Y:S02]  /*11cd0*/  FMNMX.FTZ R9, R24, R9, !PT ;  /* 0x0000000918097209 */ /* 0x000fe40007810000 */
[----:B------:R-:W-:-:S02]  /*11ce0*/  ISETP.GT.AND P4, PT, R87, 0x9, P1 ;  /* 0x000000095700780c */ /* 0x000fc40000f84270 */
[----:B------:R-:W-:Y:S02]  /*11cf0*/  FMNMX.FTZ R9, R25, R9, !PT ;  /* 0x0000000919097209 */ /* 0x000fe40007810000 */
[----:B------:R-:W-:Y:S02]  /*11d00*/  ISETP.LT.OR P2, PT, R86, 0x2, P2 ;  /* 0x000000025600780c */ /* 0x000fe40001741670 */
[----:B------:R-:W-:Y:S02]  /*11d10*/  FMNMX.FTZ R9, R28, R9, !PT ;  /* 0x000000091c097209 */ /* 0x000fe40007810000 */
[C---:B------:R-:W-:Y:S02]  /*11d20*/  ISETP.LT.OR P3, PT, R86.reuse, 0x9, P3 ;  /* 0x000000095600780c */ /* 0x040fe40001f61670 */
[----:B------:R-:W-:Y:S02]  /*11d30*/  ISETP.LT.OR P4, PT, R86, 0xa, P4 ;  /* 0x0000000a5600780c */ /* 0x000fe40002781670 */
[----:B------:R-:W-:-:S02]  /*11d40*/  FMNMX.FTZ R9, R29, R9, !PT ;  /* 0x000000091d097209 */ /* 0x000fc40007810000 */
[----:B------:R-:W-:Y:S02]  /*11d50*/  FSEL R22, R22, -INF , !P2 ;  /* 0xff80000016167808 */ /* 0x000fe40005000000 */
[----:B------:R-:W-:Y:S01]  /*11d60*/  FSEL R8, R26, -INF , !P3 ;  /* 0xff8000001a087808 */ /* 0x000fe20005800000 */
[----:B------:R-:W-:Y:S01]  /*11d70*/  IMAD.U32 R26, RZ, RZ, UR43 ;  /* 0x0000002bff1a7e24 */ /* 0x000fe2000f8e00ff */
[----:B------:R-:W-:Y:S02]  /*11d80*/  FSEL R27, R27, -INF , !P4 ;  /* 0xff8000001b1b7808 */ /* 0x000fe40006000000 */
[C---:B------:R-:W-:Y:S02]  /*11d90*/  ISETP.GT.AND P5, PT, R87.reuse, 0x10, P1 ;  /* 0x000000105700780c */ /* 0x040fe40000fa4270 */
[C---:B------:R-:W-:Y:S02]  /*11da0*/  ISETP.GT.AND P2, PT, R87.reuse, 0x11, P1 ;  /* 0x000000115700780c */ /* 0x040fe40000f44270 */
[----:B------:R-:W-:-:S02]  /*11db0*/  ISETP.GT.AND P3, PT, R87, 0x18, P1 ;  /* 0x000000185700780c */ /* 0x000fc40000f64270 */
[----:B------:R-:W-:Y:S02]  /*11dc0*/  ISETP.GT.AND P4, PT, R87, 0x19, P1 ;  /* 0x000000195700780c */ /* 0x000fe40000f84270 */
[----:B------:R-:W-:Y:S02]  /*11dd0*/  LOP3.LUT R17, R17, 0xefffffff, RZ, 0xc0, !PT ;  /* 0xefffffff11117812 */ /* 0x000fe400078ec0ff */
[----:B------:R-:W-:Y:S02]  /*11de0*/  FMNMX.FTZ R9, R32, R9, !PT ;  /* 0x0000000920097209 */ /* 0x000fe40007810000 */
[C---:B------:R-:W-:Y:S02]  /*11df0*/  ISETP.LT.OR P5, PT, R86.reuse, 0x11, P5 ;  /* 0x000000115600780c */ /* 0x040fe40002fa1670 */
[C---:B------:R-:W-:Y:S02]  /*11e00*/  ISETP.LT.OR P2, PT, R86.reuse, 0x12, P2 ;  /* 0x000000125600780c */ /* 0x040fe40001741670 */
[----:B------:R-:W-:-:S02]  /*11e10*/  ISETP.LT.OR P3, PT, R86, 0x19, P3 ;  /* 0x000000195600780c */ /* 0x000fc40001f61670 */
[----:B------:R-:W-:Y:S02]  /*11e20*/  ISETP.LT.OR P4, PT, R86, 0x1a, P4 ;  /* 0x0000001a5600780c */ /* 0x000fe40002781670 */
[----:B------:R-:W-:Y:S02]  /*11e30*/  @P0 LOP3.LUT R17, R17, 0x10000000, RZ, 0xfc, !PT ;  /* 0x1000000011110812 */ /* 0x000fe400078efcff */
[----:B------:R-:W-:Y:S02]  /*11e40*/  ISETP.GT.AND P0, PT, R87, 0x60, P1 ;  /* 0x000000605700780c */ /* 0x000fe40000f04270 */
[----:B------:R-:W-:Y:S02]  /*11e50*/  FMNMX.FTZ R9, R33, R9, !PT ;  /* 0x0000000921097209 */ /* 0x000fe40007810000 */
        /* <DEDUP_REMOVED lines=19> */
[----:B------:R-:W-:-:S02]  /*11f90*/  ISETP.GT.AND P5, PT, R87, 0x30, P1 ;  /* 0x000000305700780c */ /* 0x000fc40000fa4270 */
[C---:B------:R-:W-:Y:S02]  /*11fa0*/  ISETP.GT.AND P2, PT, R87.reuse, 0x31, P1 ;  /* 0x000000315700780c */ /* 0x040fe40000f44270 */
[C---:B------:R-:W-:Y:S02]  /*11fb0*/  ISETP.GT.AND P3, PT, R87.reuse, 0x38, P1 ;  /* 0x000000385700780c */ /* 0x040fe40000f64270 */
[----:B------:R-:W-:Y:S02]  /*11fc0*/  ISETP.GT.AND P4, PT, R87, 0x39, P1 ;  /* 0x000000395700780c */ /* 0x000fe40000f84270 */
[----:B------:R-:W-:Y:S02]  /*11fd0*/  FMNMX.FTZ R9, R40, R9, !PT ;  /* 0x0000000928097209 */ /* 0x000fe40007810000 */
[----:B------:R-:W-:Y:S02]  /*11fe0*/  @P0 LOP3.LUT R17, R17, 0x80000000, RZ, 0xfc, !PT ;  /* 0x8000000011110812 */ /* 0x000fe400078efcff */
[----:B------:R-:W-:-:S02]  /*11ff0*/  ISETP.GT.AND P0, PT, R87, 0x78, P1 ;  /* 0x000000785700780c */ /* 0x000fc40000f04270 */
        /* <DEDUP_REMOVED lines=13> */
[----:B------:R-:W-:Y:S02]  /*120d0*/  ISETP.GT.AND P4, PT, R87, 0x49, P1 ;  /* 0x000000495700780c */ /* 0x000fe40000f84270 */
[----:B------:R-:W-:Y:S02]  /*120e0*/  LOP3.LUT R17, R17, 0xfffffffd, RZ, 0xc0, !PT ;  /* 0xfffffffd11117812 */ /* 0x000fe400078ec0ff */
[----:B------:R-:W-:Y:S02]  /*120f0*/  FMNMX.FTZ R9, R47, R9, !PT ;  /* 0x000000092f097209 */ /* 0x000fe40007810000 */
[C---:B------:R-:W-:Y:S02]  /*12100*/  ISETP.LT.OR P5, PT, R86.reuse, 0x41, P5 ;  /* 0x000000415600780c */ /* 0x040fe40002fa1670 */
[----:B------:R-:W-:-:S02]  /*12110*/  ISETP.LT.OR P2, PT, R86, 0x42, P2 ;  /* 0x000000425600780c */ /* 0x000fc40001741670 */
[C---:B------:R-:W-:Y:S02]  /*12120*/  ISETP.LT.OR P3, PT, R86.reuse, 0x49, P3 ;  /* 0x000000495600780c */ /* 0x040fe40001f61670 */
[----:B------:R-:W-:Y:S02]  /*12130*/  ISETP.LT.OR P4, PT, R86, 0x4a, P4 ;  /* 0x0000004a5600780c */ /* 0x000fe40002781670 */
[----:B------:R-:W-:Y:S02]  /*12140*/  @P0 LOP3.LUT R17, R17, 0x2, RZ, 0xfc, !PT ;  /* 0x0000000211110812 */ /* 0x000fe400078efcff */
[----:B------:R-:W-:Y:S02]  /*12150*/  ISETP.GT.AND P0, PT, R87, RZ, P1 ;  /* 0x000000ff5700720c */ /* 0x000fe40000f04270 */
[----:B------:R-:W-:Y:S02]  /*12160*/  FMNMX.FTZ R9, R50, R9, !PT ;  /* 0x0000000932097209 */ /* 0x000fe40007810000 */
        /* <DEDUP_REMOVED lines=8> */
[----:B------:R-:W-:Y:S02]  /*121f0*/  FMNMX.FTZ R9, R51, R9, !PT ;  /* 0x0000000933097209 */ /* 0x000fe40007810000 */
        /* <DEDUP_REMOVED lines=30> */
[----:B------:R-:W-:Y:S02]  /*123e0*/  FMNMX.FTZ R9, R67, R9, !PT ;  /* 0x0000000943097209 */ /* 0x000fe40007810000 */
[----:B------:R-:W-:Y:S02]  /*123f0*/  ISETP.LT.OR P0, PT, R86, 0x62, P2 ;  /* 0x000000625600780c */ /* 0x000fe40001701670 */
[----:B------:R-:W-:Y:S02]  /*12400*/  LOP3.LUT P2, RZ, R17, 0x20, RZ, 0xc0, !PT ;  /* 0x0000002011ff7812 */ /* 0x000fe4000784c0ff */
        /* <DEDUP_REMOVED lines=15> */
[----:B------:R-:W-:Y:S02]  /*12500*/  FMNMX.FTZ R45, R31, R45, !PT ;  /* 0x0000002d1f2d7209 */ /* 0x000fe40007810000 */
[----:B------:R-:W-:Y:S01]  /*12510*/  LOP3.LUT R17, R17, 0xffffffef, RZ, 0xc0, !PT ;  /* 0xffffffef11117812 */ /* 0x000fe200078ec0ff */
[----:B------:R-:W0:Y:S01]  /*12520*/  SHFL.BFLY PT, R15, R9, 0x2, 0x1f ;  /* 0x0c401f00090f7f89 */ /* 0x000e2200000e0000 */
[----:B------:R-:W-:Y:S02]  /*12530*/  FMNMX.FTZ R45, R34, R45, !PT ;  /* 0x0000002d222d7209 */ /* 0x000fe40007810000 */
[----:B------:R-:W-:-:S02]  /*12540*/  @P0 LOP3.LUT R17, R17, 0x10, RZ, 0xfc, !PT ;  /* 0x0000001011110812 */ /* 0x000fc400078efcff */
[----:B------:R-:W-:Y:S02]  /*12550*/  FMNMX.FTZ R45, R35, R45, !PT ;  /* 0x0000002d232d7209 */ /* 0x000fe40007810000 */
[----:B------:R-:W-:Y:S02]  /*12560*/  ISETP.LT.OR P0, PT, R86, 0x69, P3 ;  /* 0x000000695600780c */ /* 0x000fe40001f01670 */
[----:B------:R-:W-:Y:S02]  /*12570*/  FMNMX.FTZ R45, R38, R45, !PT ;  /* 0x0000002d262d7209 */ /* 0x000fe40007810000 */
[----:B------:R-:W-:Y:S02]  /*12580*/  LOP3.LUT P3, RZ, R17, 0x8, RZ, 0xc0, !PT ;  /* 0x0000000811ff7812 */ /* 0x000fe4000786c0ff */
[----:B------:R-:W-:Y:S02]  /*12590*/  FMNMX.FTZ R45, R39, R45, !PT ;  /* 0x0000002d272d7209 */ /* 0x000fe40007810000 */
[----:B------:R-:W-:-:S02]  /*125a0*/  LOP3.LUT R17, R17, 0xfffffffb, RZ, 0xc0, !PT ;  /* 0xfffffffb11117812 */ /* 0x000fc400078ec0ff */
[----:B------:R-:W-:Y:S02]  /*125b0*/  FMNMX.FTZ R45, R42, R45, !PT ;  /* 0x0000002d2a2d7209 */ /* 0x000fe40007810000 */
[----:B------:R-:W-:Y:S02]  /*125c0*/  ISETP.LT.OR P5, PT, R86, 0x71, P5 ;  /* 0x000000715600780c */ /* 0x000fe40002fa1670 */
[----:B------:R-:W-:Y:S02]  /*125d0*/  FMNMX.FTZ R45, R43, R45, !PT ;  /* 0x0000002d2b2d7209 */ /* 0x000fe40007810000 */
[----:B------:R-:W-:Y:S02]  /*125e0*/  @P0 LOP3.LUT R17, R17, 0x4, RZ, 0xfc, !PT ;  /* 0x0000000411110812 */ /* 0x000fe400078efcff */
[----:B0-----:R-:W-:Y:S02]  /*125f0*/  FMNMX.FTZ R9, R9, R15, !PT ;  /* 0x0000000f09097209 */ /* 0x001fe40007810000 */
[----:B------:R-:W-:-:S02]  /*12600*/  FMNMX.FTZ R45, R48, R45, !PT ;  /* 0x0000002d302d7209 */ /* 0x000fc40007810000 */
[----:B------:R-:W-:Y:S01]  /*12610*/  ISETP.LT.OR P0, PT, R86, 0x6a, P4 ;  /* 0x0000006a5600780c */ /* 0x000fe20002701670 */
[----:B------:R-:W0:Y:S01]  /*12620*/  SHFL.BFLY PT, R15, R9, 0x1, 0x1f ;  /* 0x0c201f00090f7f89 */ /* 0x000e2200000e0000 */
[----:B------:R-:W-:Y:S02]  /*12630*/  FMNMX.FTZ R45, R49, R45, !PT ;  /* 0x0000002d312d7209 */ /* 0x000fe40007810000 */
[----:B------:R-:W-:Y:S02]  /*12640*/  LOP3.LUT R17, R17, 0xdfffffff, RZ, 0xc0, !PT ;  /* 0xdfffffff11117812 */ /* 0x000fe400078ec0ff */
[----:B------:R-:W-:Y:S02]  /*12650*/  FMNMX.FTZ R45, R52, R45, !PT ;  /* 0x0000002d342d7209 */ /* 0x000fe40007810000 */
[----:B------:R-:W-:Y:S02]  /*12660*/  ISETP.LT.OR P6, PT, R86, 0x72, P6 ;  /* 0x000000725600780c */ /* 0x000fe400037c1670 */
[----:B------:R-:W-:-:S02]  /*12670*/  FMNMX.FTZ R45, R53, R45, !PT ;  /* 0x0000002d352d7209 */ /* 0x000fc40007810000 */
[----:B------:R-:W-:Y:S02]  /*12680*/  ISETP.LT.OR P1, PT, R86, 0x79, P1 ;  /* 0x000000795600780c */ /* 0x000fe40000f21670 */
[----:B------:R-:W-:Y:S02]  /*12690*/  FMNMX.FTZ R45, R56, R45, !PT ;  /* 0x0000002d382d7209 */ /* 0x000fe40007810000 */
[----:B------:R-:W-:Y:S02]  /*126a0*/  @P0 LOP3.LUT R17, R17, 0x20000000, RZ, 0xfc, !PT ;  /* 0x2000000011110812 */ /* 0x000fe400078efcff */
[----:B------:R-:W-:Y:S02]  /*126b0*/  FMNMX.FTZ R45, R57, R45, !PT ;  /* 0x0000002d392d7209 */ /* 0x000fe40007810000 */
[----:B------:R-:W-:Y:S02]  /*126c0*/  LOP3.LUT R17, R17, 0xbfffffff, RZ, 0xc0, !PT ;  /* 0xbfffffff11117812 */ /* 0x000fe400078ec0ff */
[----:B------:R-:W-:-:S02]  /*126d0*/  FMNMX.FTZ R45, R60, R45, !PT ;  /* 0x0000002d3c2d7209 */ /* 0x000fc40007810000 */
[----:B------:R-:W-:Y:S02]  /*126e0*/  @P5 LOP3.LUT R17, R17, 0x40000000, RZ, 0xfc, !PT ;  /* 0x4000000011115812 */ /* 0x000fe400078efcff */
[----:B0-----:R-:W-:Y:S02]  /*126f0*/  FMNMX.FTZ R9, R9, R15, !PT ;  /* 0x0000000f09097209 */ /* 0x001fe40007810000 */
[----:B------:R-:W-:Y:S02]  /*12700*/  FMNMX.FTZ R45, R61, R45, !PT ;  /* 0x0000002d3d2d7209 */ /* 0x000fe40007810000 */
[C---:B------:R-:W-:Y:S02]  /*12710*/  FSETP.NEU.FTZ.AND P4, PT, R9.reuse, -INF , PT ;  /* 0xff8000000900780b */ /* 0x040fe40003f9d000 */
[----:B------:R-:W-:Y:S02]  /*12720*/  FMNMX.FTZ R45, R64, R45, !PT ;  /* 0x0000002d402d7209 */ /* 0x000fe40007810000 */
[----:B------:R-:W-:-:S02]  /*12730*/  FSEL R15, R9, RZ, P4 ;  /* 0x000000ff090f7208 */ /* 0x000fc40002000000 */
[----:B------:R-:W-:Y:S02]  /*12740*/  FMNMX.FTZ R45, R65, R45, !PT ;  /* 0x0000002d412d7209 */ /* 0x000fe40007810000 */
[----:B------:R-:W-:Y:S01]  /*12750*/  LOP3.LUT P5, RZ, R17, 0x40, RZ, 0xc0, !PT ;  /* 0x0000004011ff7812 */ /* 0x000fe200078ac0ff */
[----:B------:R-:W-:-:S01]  /*12760*/  FADD.FTZ R5, -R15, R5 ;  /* 0x000000050f057221 */ /* 0x000fc20000010100 */
[----:B------:R-:W-:Y:S01]  /*12770*/  FMNMX.FTZ R45, R68, R45, !PT ;  /* 0x0000002d442d7209 */ /* 0x000fe20007810000 */
[----:B------:R-:W-:-:S01]  /*12780*/  FFMA.FTZ R15, R9, R26, -8 ;  /* 0xc1000000090f7423 */ /* 0x000fc2000001001a */
[----:B------:R-:W-:Y:S01]  /*12790*/  LOP3.LUT P0, RZ, R17, 0x10, RZ, 0xc0, !PT ;  /* 0x0000001011ff7812 */ /* 0x000fe2000780c0ff */
[----:B------:R-:W-:Y:S01]  /*127a0*/  FMUL.FTZ R5, R5, R26 ;  /* 0x0000001a05057220 */ /* 0x000fe20000410000 */
[----:B------:R-:W-:Y:S02]  /*127b0*/  FSEL R70, R70, -INF , !P5 ;  /* 0xff80000046467808 */ /* 0x000fe40006800000 */
[----:B------:R-:W-:-:S02]  /*127c0*/  FMNMX.FTZ R45, R69, R45, !PT ;  /* 0x0000002d452d7209 */ /* 0x000fc40007810000 */
[----:B------:R-:W-:Y:S01]  /*127d0*/  FSEL R15, R15, RZ, P4 ;  /* 0x000000ff0f0f7208 */ /* 0x000fe20002000000 */
[----:B------:R-:W-:Y:S01]  /*127e0*/  MUFU.EX2 R5, R5 ;  /* 0x0000000500057308 */ /* 0x000fe20000000800 */
[----:B------:R-:W-:Y:S02]  /*127f0*/  LOP3.LUT P4, RZ, R17, 0x4, RZ, 0xc0, !PT ;  /* 0x0000000411ff7812 */ /* 0x000fe4000788c0ff */
[----:B------:R-:W-:Y:S01]  /*12800*/  FSEL R71, R71, -INF , !P0 ;  /* 0xff80000047477808 */ /* 0x000fe20004000000 */
[----:B------:R-:W-:-:S01]  /*12810*/  FFMA.FTZ R44, R44, R26, -R15 ;  /* 0x0000001a2c2c7223 */ /* 0x000fc2000001080f */
[----:B------:R-:W-:Y:S01]  /*12820*/  FMNMX.FTZ R45, R70, R45, !PT ;  /* 0x0000002d462d7209 */ /* 0x000fe20007810000 */
[----:B------:R-:W-:-:S01]  /*12830*/  FFMA.FTZ R12, R12, R26, -R15 ;  /* 0x0000001a0c0c7223 */ /* 0x000fc2000001080f */
[----:B------:R-:W-:Y:S01]  /*12840*/  LOP3.LUT P0, RZ, R17, 0x20000000, RZ, 0xc0, !PT ;  /* 0x2000000011ff7812 */ /* 0x000fe2000780c0ff */
[----:B------:R-:W-:-:S01]  /*12850*/  FFMA.FTZ R24, R24, R26, -R15 ;  /* 0x0000001a18187223 */ /* 0x000fc2000001080f */
        /* <DEDUP_REMOVED lines=18> */
[----:B------:R-:W-:Y:S01]  /*12980*/  ISETP.LT.OR P3, PT, R86, 0x7a, P3 ;  /* 0x0000007a5600780c */ /* 0x000fe20001f61670 */
        /* <DEDUP_REMOVED lines=44> */
[----:B------:R-:W-:-:S03]  /*12c50*/  FFMA.FTZ R85, R45, R26, -8 ;  /* 0xc10000002d557423 */ /* 0x000fc6000001001a */
[----:B------:R-:W-:Y:S02]  /*12c60*/  FMUL.FTZ R14, R14, R26 ;  /* 0x0000001a0e0e7220 */ /* 0x000fe40000410000 */
[----:B------:R-:W-:Y:S01]  /*12c70*/  MUFU.EX2 R37, R37 ;  /* 0x0000002500257308 */ /* 0x000fe20000000800 */
[----:B------:R-:W-:-:S05]  /*12c80*/  FSEL R85, R85, RZ, P1 ;  /* 0x000000ff55557208 */ /* 0x000fca0000800000 */
        /* <DEDUP_REMOVED lines=38> */
[----:B-1----:R-:W-:Y:S01]  /*12ef0*/  FADD.FTZ R85, R22, R3 ;  /* 0x0000000316557221 */ /* 0x002fe20000010000 */
[----:B------:R-:W-:-:S03]  /*12f00*/  FADD.FTZ R3, R24, R4 ;  /* 0x0000000418037221 */ /* 0x000fc60000010000 */
        /* <DEDUP_REMOVED lines=111> */
.L_x_12400:
[----:B------:R-:W2:Y:S01]  /*13600*/  LDL R85, [R1+0x28] ;  /* 0x0000280001557983 */ /* 0x000ea20000100800 */
[----:B------:R-:W-:Y:S01]  /*13610*/  VIADD R152, R152, 0x19c60 ;  /* 0x00019c6098987836 */ /* 0x000fe20000000000 */
        /* <DEDUP_REMOVED lines=16> */
[----:B------:R-:W-:-:S02]  /*13720*/  PRMT R152, R140, 0x654, R152 ;  /* 0x000006548c987816 */ /* 0x000fc40000000098 */
[----:B------:R-:W-:Y:S02]  /*13730*/  F2FP.SATFINITE.E4M3.F32.PACK_AB_MERGE_C R24, R12, R44, R24 ;  /* 0x0000002c0c18723e */ /* 0x000fe40004807018 */
[----:B------:R-:W-:Y:S01]  /*13740*/  F2FP.SATFINITE.E4M3.F32.PACK_AB_MERGE_C R8, R22, R13, R8 ;  /* 0x0000000d1608723e */ /* 0x000fe20004807008 */
[----:B------:R0:W-:Y:S01]  /*13750*/  SYNCS.ARRIVE.TRANS64.RED.A1T0 RZ, [R152+URZ], RZ ;  /* 0x000000ff98ff79a7 */ /* 0x0001e2000810043f */
        /* <DEDUP_REMOVED lines=64> */
[----:B0-----:R-:W-:Y:S02]  /*13b60*/  IMAD.MOV.U32 R152, RZ, RZ, R20 ;  /* 0x000000ffff987224 */ /* 0x001fe400078e0014 */
        /* <DEDUP_REMOVED lines=17> */
[C---:B--2---:R-:W-:Y:S01]  /*13c80*/  ISETP.GT.AND P1, PT, R0.reuse, R85, PT ;  /* 0x000000550000720c */ /* 0x044fe20003f24270 */
[----:B------:R-:W-:-:S12]  /*13c90*/  VIADD R0, R0, 0xffffffff ;  /* 0xffffffff00007836 */ /* 0x000fd80000000000 */
[----:B------:R-:W-:Y:S05]  /*13ca0*/  @P1 BRA `(.L_x_12401) ;  /* 0xffffffc400dc1947 */ /* 0x000fea000383ffff */
[----:B------:R-:W-:Y:S05]  /*13cb0*/  BSYNC B0 ;  /* 0x0000000000007941 */ /* 0x000fea0003800000 */
.L_x_12380:
[----:B------:R-:W-:Y:S02]  /*13cc0*/  IMAD.MOV.U32 R14, RZ, RZ, R45 ;  /* 0x000000ffff0e7224 */ /* 0x000fe400078e002d */
[----:B------:R-:W-:Y:S02]  /*13cd0*/  IMAD.MOV.U32 R5, RZ, RZ, R9 ;  /* 0x000000ffff057224 */ /* 0x000fe400078e0009 */
[----:B------:R-:W-:Y:S02]  /*13ce0*/  IMAD.MOV.U32 R22, RZ, RZ, R21 ;  /* 0x000000ffff167224 */ /* 0x000fe400078e0015 */
[----:B------:R-:W-:-:S07]  /*13cf0*/  IMAD.MOV.U32 R152, RZ, RZ, R20 ;  /* 0x000000ffff987224 */ /* 0x000fce00078e0014 */
.L_x_12379:
[----:B------:R-:W-:Y:S05]  /*13d00*/  BSYNC B1 ;  /* 0x0000000000017941 */ /* 0x000fea0003800000 */
.L_x_12378:
[----:B------:R-:W2:Y:S01]  /*13d10*/  LDL R8, [R1+0x20] ;  /* 0x0000200001087983 */ /* 0x000ea20000100800 */
[----:B------:R-:W0:Y:S03]  /*13d20*/  LDC R9, c[0x0][0x448] ;  /* 0x00011200ff097b82 */ /* 0x000e260000000800 */
[----:B------:R-:W3:Y:S01]  /*13d30*/  LDL R13, [R1] ;  /* 0x00000000010d7983 */ /* 0x000ee20000100800 */
[----:B------:R-:W-:Y:S01]  /*13d40*/  LOP3.LUT R17, R17, 0xffffffdf, RZ, 0xc0, !PT ;  /* 0xffffffdf11117812 */ /* 0x000fe200078ec0ff */
[----:B------:R-:W-:-:S03]  /*13d50*/  ULDC UR4, c[0x0][0x9dc] ;  /* 0x0002770000047ab9 */ /* 0x000fc60000000800 */
[----:B------:R-:W1:Y:S01]  /*13d60*/  LDC R15, c[0x0][0x9e4] ;  /* 0x00027900ff0f7b82 */ /* 0x000e620000000800 */
[----:B0-----:R-:W-:-:S13]  /*13d70*/  ISETP.NE.AND P1, PT, R9, 0x1, PT ;  /* 0x000000010900780c */ /* 0x001fda0003f25270 */
[----:B------:R-:W0:Y:S01]  /*13d80*/  @P1 LDC R9, c[0x0][0x44c] ;  /* 0x00011300ff091b82 */ /* 0x000e220000000800 */
[----:B------:R-:W-:-:S04]  /*13d90*/  @P1 LOP3.LUT R17, R17, 0x20, RZ, 0xfc, !PT ;  /* 0x0000002011111812 */ /* 0x000fc800078efcff */
[----:B------:R-:W-:-:S03]  /*13da0*/  LOP3.LUT R17, R17, 0xffffffbf, RZ, 0xc0, !PT ;  /* 0xffffffbf11117812 */ /* 0x000fc600078ec0ff */
[----:B------:R-:W4:Y:S01]  /*13db0*/  @P1 LDC R12, c[0x0][0x450] ;  /* 0x00011400ff0c1b82 */ /* 0x000f220000000800 */
[----:B--2---:R-:W-:-:S04]  /*13dc0*/  VIADD R8, R8, 0xbf ;  /* 0x000000bf08087836 */ /* 0x004fc80000000000 */
[----:B0-----:R-:W-:Y:S01]  /*13dd0*/  @P1 IMAD.HI.U32 R9, R8, R9, RZ ;  /* 0x0000000908091227 */ /* 0x001fe200078e00ff */
[----:B---3--:R-:W-:-:S04]  /*13de0*/  IADD3 R13, R13, 0x1, -R155 ;  /* 0x000000010d0d7810 */ /* 0x008fc80007ffe89b */
[----:B----4-:R-:W-:Y:S02]  /*13df0*/  @P1 SHF.R.U32.HI R8, RZ, R12, R9 ;  /* 0x0000000cff081219 */ /* 0x010fe40000011609 */
[----:B-1----:R-:W-:-:S03]  /*13e00*/  ISETP.GE.AND P1, PT, R15, 0x1, PT ;  /* 0x000000010f00780c */ /* 0x002fc60003f26270 */
[----:B------:R-:W-:-:S04]  /*13e10*/  IMAD.IADD R8, R13, 0x1, R8 ;  /* 0x000000010d087824 */ /* 0x000fc800078e0208 */
[----:B------:R-:W-:-:S06]  /*13e20*/  VIADD R12, R8, -UR4 ;  /* 0x80000004080c7c36 */ /* 0x000fcc0008000000 */
[----:B------:R-:W-:Y:S01]  /*13e30*/  @P1 LOP3.LUT R17, R17, 0x40, RZ, 0xfc, !PT ;  /* 0x0000004011111812 */ /* 0x000fe200078efcff */
        /* <DEDUP_REMOVED lines=12> */
.L_x_12404:
[----:B------:R-:W-:-:S13]  /*13f00*/  ISETP.NE.AND P1, PT, R15, 0x1, PT ;  /* 0x000000010f00780c */ /* 0x000fda0003f25270 */
[----:B------:R-:W0:Y:S02]  /*13f10*/  @P1 LDC.64 R8, c[0x0][0x9e8] ;  /* 0x00027a00ff081b82 */ /* 0x000e240000000a00 */
[----:B0-----:R-:W-:-:S05]  /*13f20*/  @P1 IMAD.HI.U32 R8, R13, R8, RZ ;  /* 0x000000080d081227 */ /* 0x001fca00078e00ff */
[----:B------:R-:W-:-:S07]  /*13f30*/  @P1 SHF.R.U32.HI R13, RZ, R9, R8 ;  /* 0x00000009ff0d1219 */ /* 0x000fce0000011608 */
.L_x_12405:
[----:B------:R-:W-:Y:S05]  /*13f40*/  BSYNC B0 ;  /* 0x0000000000007941 */ /* 0x000fea0003800000 */
.L_x_12403:
[----:B------:R-:W-:-:S05]  /*13f50*/  IMAD R13, R13, R15, RZ ;  /* 0x0000000f0d0d7224 */ /* 0x000fca00078e02ff */
[----:B------:R-:W-:-:S07]  /*13f60*/  VIMNMX R12, R12, R13, !PT ;  /* 0x0000000d0c0c7248 */ /* 0x000fce0007fe0100 */
.L_x_12402:
[----:B------:R-:W2:Y:S01]  /*13f70*/  LDL R8, [R1+0x44] ;  /* 0x0000440001087983 */ /* 0x000ea20000100800 */
[----:B------:R-:W-:Y:S01]  /*13f80*/  VIADD R12, R12, 0x7f ;  /* 0x0000007f0c0c7836 */ /* 0x000fe20000000000 */
[----:B------:R-:W-:Y:S04]  /*13f90*/  BSSY B0, `(.L_x_12406) ;  /* 0x000026d000007945 */ /* 0x000fe80003800000 */
[----:B------:R-:W-:-:S04]  /*13fa0*/  SHF.R.S32.HI R9, RZ, 0x1f, R12 ;  /* 0x0000001fff097819 */ /* 0x000fc8000001140c */
[----:B------:R-:W-:-:S04]  /*13fb0*/  LEA.HI R9, R9, R12, RZ, 0x7 ;  /* 0x0000000c09097211 */ /* 0x000fc800078f38ff */
[----:B------:R-:W-:-:S04]  /*13fc0*/  SHF.R.S32.HI R9, RZ, 0x7, R9 ;  /* 0x00000007ff097819 */ /* 0x000fc80000011409 */
[----:B--2---:R-:W-:-:S04]  /*13fd0*/  VIMNMX R8, R8, R9, !PT ;  /* 0x0000000908087248 */ /* 0x004fc80007fe0100 */
[----:B------:R-:W-:Y:S01]  /*13fe0*/  ISETP.GE.AND P1, PT, R0, R8, PT ;  /* 0x000000080000720c */ /* 0x000fe20003f26270 */
[----:B------:R0:W-:-:S12]  /*13ff0*/  STL [R1+0x28], R8 ;  /* 0x0000280801007387 */ /* 0x0001d80000100800 */
[----:B0-----:R-:W-:Y:S05]  /*14000*/  @!P1 BRA `(.L_x_12407) ;  /* 0x0000002400949947 */ /* 0x001fea0003800000 */
[----:B------:R-:W-:Y:S01]  /*14010*/  BSSY B1, `(.L_x_12407) ;  /* 0x0000264000017945 */ /* 0x000fe20003800000 */
[----:B------:R-:W-:Y:S02]  /*14020*/  IMAD.MOV.U32 R20, RZ, RZ, R14 ;  /* 0x000000ffff147224 */ /* 0x000fe400078e000e */
[----:B------:R-:W-:Y:S02]  /*14030*/  IMAD.MOV.U32 R15, RZ, RZ, R5 ;  /* 0x000000ffff0f7224 */ /* 0x000fe400078e0005 */
[----:B------:R-:W-:Y:S02]  /*14040*/  IMAD.MOV.U32 R9, RZ, RZ, R152 ;  /* 0x000000ffff097224 */ /* 0x000fe400078e0098 */
[----:B------:R-:W-:-:S07]  /*14050*/  IMAD.MOV.U32 R8, RZ, RZ, R22 ;  /* 0x000000ffff087224 */ /* 0x000fce00078e0016 */
.L_x_12420:
[----:B------:R-:W-:-:S05]  /*14060*/  VIADD R5, R8, 0x1 ;  /* 0x0000000108057836 */ /* 0x000fca0000000000 */
[----:B------:R-:W-:-:S04]  /*14070*/  ISETP.NE.AND P1, PT, R5, 0x2, PT ;  /* 0x000000020500780c */ /* 0x000fc80003f25270 */
[----:B------:R-:W-:Y:S02]  /*14080*/  SEL R5, R5, RZ, P1 ;  /* 0x000000ff05057207 */ /* 0x000fe40000800000 */
[----:B------:R-:W-:-:S03]  /*14090*/  SEL R152, RZ, 0x1, P1 ;  /* 0x00000001ff987807 */ /* 0x000fc60000800000 */
[----:B------:R-:W-:Y:S01]  /*140a0*/  IMAD.MOV.U32 R22, RZ, RZ, R5 ;  /* 0x000000ffff167224 */ /* 0x000fe200078e0005 */
[----:B------:R-:W-:Y:S01]  /*140b0*/  LOP3.LUT R152, R9, R152, RZ, 0x3c, !PT ;  /* 0x0000009809987212 */ /* 0x000fe200078e3cff */
[----:B------:R-:W-:Y:S06]  /*140c0*/  @!P0 BRA `(.L_x_12408) ;  /* 0x0000000000048947 */ /* 0x000fec0003800000 */
[----:B------:R-:W-:Y:S01]  /*140d0*/  BPT.TRAP 0x1 ;  /* 0x000000040000795c */ /* 0x000fe20000300000 */
.L_x_12408:
[----:B------:R-:W-:Y:S01]  /*140e0*/  IMAD R12, R22, 0x8, R16 ;  /* 0x00000008160c7824 */ /* 0x000fe200078e0210 */
[----:B------:R-:W-:-:S04]  /*140f0*/  SHF.L.U32 R13, R152, 0x1f, RZ ;  /* 0x0000001f980d7819 */ /* 0x000fc800000006ff */
[----:B------:R0:W1:Y:S01]  /*14100*/  SYNCS.PHASECHK.TRANS64.TRYWAIT P1, [R12+URZ+0x19c30], R13 ;  /* 0x019c300d0c0075a7 */ /* 0x000062000802017f */
[----:B------:R-:W-:Y:S05]  /*14110*/  @!P0 BRA `(.L_x_12409) ;  /* 0x0000000000048947 */ /* 0x000fea0003800000 */
[----:B------:R-:W-:Y:S01]  /*14120*/  BPT.TRAP 0x1 ;  /* 0x000000040000795c */ /* 0x000fe20000300000 */
.L_x_12409:
[----:B------:R-:W2:Y:S01]  /*14130*/  LDL R14, [R1+0x24] ;  /* 0x00002400010e7983 */ /* 0x000ea20000100800 */
[----:B------:R-:W-:Y:S01]  /*14140*/  BSSY B2, `(.L_x_12410) ;  /* 0x0000006000027945 */ /* 0x000fe20003800000 */
[----:B------:R-:W-:Y:S02]  /*14150*/  IMAD.MOV.U32 R25, RZ, RZ, -0x3ffffff0 ;  /* 0xc0000010ff197424 */ /* 0x000fe400078e00ff */
[----:B--2---:R-:W-:Y:S01]  /*14160*/  IMAD R24, R22, 0x300, R14 ;  /* 0x0000030016187824 */ /* 0x004fe200078e020e */
[----:B-1----:R-:W-:Y:S06]  /*14170*/  @P1 BRA `(.L_x_12411) ;  /* 0x0000000000081947 */ /* 0x002fec0003800000 */
[----:B------:R-:W1:Y:S02]  /*14180*/  SYNCS.PHASECHK.TRANS64.TRYWAIT P1, [R12+URZ+0x19c30], R13 ;  /* 0x019c300d0c0075a7 */ /* 0x000e64000802017f */
[----:B-1----:R-:W-:Y:S05]  /*14190*/  @!P1 BRA `(.L_x_12412) ;  /* 0x0000012c00749947 */ /* 0x002fea0003800000 */
.L_x_12411:
[----:B------:R-:W-:Y:S05]  /*141a0*/  BSYNC B2 ;  /* 0x0000000000027941 */ /* 0x000fea0003800000 */
.L_x_12410:
[C---:B------:R-:W-:Y:S01]  /*141b0*/  R2UR UR6, R24.reuse ;  /* 0x00000000180672ca */ /* 0x040fe200000e0000 */
[C---:B01----:R-:W-:Y:S01]  /*141c0*/  VIADD R12, R24.reuse, 0x100 ;  /* 0x00000100180c7836 */ /* 0x043fe20000000000 */
[----:B------:R-:W-:Y:S01]  /*141d0*/  R2UR UR7, R25 ;  /* 0x00000000190772ca */ /* 0x000fe200000e0000 */
[----:B------:R-:W-:Y:S01]  /*141e0*/  VIADD R24, R24, 0x200 ;  /* 0x0000020018187836 */ /* 0x000fe20000000000 */
[----:B------:R-:W-:Y:S01]  /*141f0*/  R2UR UR4, R6 ;  /* 0x00000000060472ca */ /* 0x000fe200000e0000 */
[----:B------:R-:W-:Y:S01]  /*14200*/  IMAD.MOV.U32 R25, RZ, RZ, -0x3ffffff0 ;  /* 0xc0000010ff197424 */ /* 0x000fe200078e00ff */
[----:B------:R-:W-:Y:S01]  /*14210*/  R2UR UR5, R7 ;  /* 0x00000000070572ca */ /* 0x000fe200000e0000 */
[----:B------:R-:W-:Y:S01]  /*14220*/  IMAD.MOV.U32 R13, RZ, RZ, -0x3ffffff0 ;  /* 0xc0000010ff0d7424 */ /* 0x000fe200078e00ff */
[----:B------:R-:W-:Y:S02]  /*14230*/  R2UR UR14, R24 ;  /* 0x00000000180e72ca */ /* 0x000fe400000e0000 */
[----:B------:R-:W-:-:S02]  /*14240*/  R2UR UR15, R25 ;  /* 0x00000000190f72ca */ /* 0x000fc400000e0000 */
[----:B------:R-:W-:Y:S01]  /*14250*/  WARPGROUP.ARRIVE ;  /* 0x00000000000079c5 */ /* 0x000fe20000000000 */
[----:B------:R-:W-:Y:S02]  /*14260*/  R2UR UR10, R12 ;  /* 0x000000000c0a72ca */ /* 0x000fe400000e0000 */
[----:B------:R-:W-:Y:S02]  /*14270*/  R2UR UR11, R13 ;  /* 0x000000000d0b72ca */ /* 0x000fe400000e0000 */
[----:B------:R-:W-:Y:S02]  /*14280*/  R2UR UR8, R156 ;  /* 0x000000009c0872ca */ /* 0x000fe400000e0000 */
[----:B------:R-:W-:Y:S01]  /*14290*/  QGMMA.64x128x32.F32.E4M3.E4M3 R24, gdesc[UR4], RZ, !UPT, gsb0 ;  /* 0x01e00000041879f3 */ /* 0x000fe2000c0008ff */
[----:B------:R-:W-:Y:S02]  /*142a0*/  R2UR UR9, R157 ;  /* 0x000000009d0972ca */ /* 0x000fe400000e0000 */
[----:B------:R-:W-:-:S02]  /*142b0*/  R2UR UR12, R10 ;  /* 0x000000000a0c72ca */ /* 0x000fc400000e0000 */
        /* <DEDUP_REMOVED lines=10> */
.L_x_12413:
[----:B------:R-:W-:Y:S01]  /*14360*/  SHF.L.U32 R9, R9, 0x1f, RZ ;  /* 0x0000001f09097819 */ /* 0x000fe200000006ff */
[----:B------:R-:W-:-:S04]  /*14370*/  IMAD R21, R8, 0x8, R16 ;  /* 0x0000000808157824 */ /* 0x000fc800078e0210 */
[----:B------:R0:W1:Y:S01]  /*14380*/  SYNCS.PHASECHK.TRANS64.TRYWAIT P1, [R21+URZ+0x19c50], R9 ;  /* 0x019c5009150075a7 */ /* 0x000062000802017f */
[----:B------:R-:W-:Y:S05]  /*14390*/  @!P0 BRA `(.L_x_12414) ;  /* 0x0000000000048947 */ /* 0x000fea0003800000 */
[----:B------:R-:W-:Y:S01]  /*143a0*/  BPT.TRAP 0x1 ;  /* 0x000000040000795c */ /* 0x000fe20000300000 */
.L_x_12414:
[----:B------:R-:W-:Y:S04]  /*143b0*/  BSSY B2, `(.L_x_12415) ;  /* 0x0000004000027945 */ /* 0x000fe80003800000 */
[----:B-1----:R-:W-:Y:S05]  /*143c0*/  @P1 BRA `(.L_x_12416) ;  /* 0x0000000000081947 */ /* 0x002fea0003800000 */
[----:B------:R-:W1:Y:S02]  /*143d0*/  SYNCS.PHASECHK.TRANS64.TRYWAIT P1, [R21+URZ+0x19c50], R9 ;  /* 0x019c5009150075a7 */ /* 0x000e64000802017f */
[----:B-1----:R-:W-:Y:S05]  /*143e0*/  @!P1 BRA `(.L_x_12417) ;  /* 0x0000012800f49947 */ /* 0x002fea0003800000 */
.L_x_12416:
[----:B------:R-:W-:Y:S05]  /*143f0*/  BSYNC B2 ;  /* 0x0000000000027941 */ /* 0x000fea0003800000 */
.L_x_12415:
        /* <DEDUP_REMOVED lines=34> */
.L_x_12418:
[----:B------:R-:W2:Y:S01]  /*14620*/  LDL R136, [R1+0x4] ;  /* 0x0000040001887983 */ /* 0x000ea20000100800 */
[C---:B------:R-:W-:Y:S01]  /*14630*/  FMUL.FTZ R8, R2.reuse, R24 ;  /* 0x0000001802087220 */ /* 0x040fe20000410000 */
[C---:B------:R-:W-:Y:S01]  /*14640*/  FMUL.FTZ R9, R2.reuse, R25 ;  /* 0x0000001902097220 */ /* 0x040fe20000410000 */
[C---:B------:R-:W-:Y:S01]  /*14650*/  FMUL.FTZ R24, R2.reuse, R28 ;  /* 0x0000001c02187220 */ /* 0x040fe20000410000 */
[----:B------:R-:W-:Y:S02]  /*14660*/  IMAD R5, R5, 0x8, R16 ;  /* 0x0000000805057824 */ /* 0x000fe400078e0210 */
[C---:B------:R-:W-:Y:S01]  /*14670*/  FMUL.FTZ R25, R2.reuse, R29 ;  /* 0x0000001d02197220 */ /* 0x040fe20000410000 */
[C---:B------:R-:W-:Y:S01]  /*14680*/  FMUL.FTZ R29, R2.reuse, R32 ;  /* 0x00000020021d7220 */ /* 0x040fe20000410000 */
[----:B------:R-:W0:Y:S01]  /*14690*/  MUFU.TANH R8, R8 ;  /* 0x0000000800087308 */ /* 0x000e220000002400 */
[----:B------:R-:W-:Y:S02]  /*146a0*/  VIADD R5, R5, 0x19c40 ;  /* 0x00019c4005057836 */ /* 0x000fe40000000000 */
        /* <DEDUP_REMOVED lines=66> */
[----:B------:R-:W-:-:S04]  /*14ad0*/  FMUL.FTZ R84, R2, R87 ;  /* 0x0000005702547220 */ /* 0x000fc80000410000 */
        /* <DEDUP_REMOVED lines=28> */
[----:B--2---:R-:W-:-:S07]  /*14ca0*/  PRMT R5, R136, 0x654, R5 ;  /* 0x0000065488057816 */ /* 0x004fce0000000005 */
[----:B------:R-:W2:Y:S01]  /*14cb0*/  MUFU.TANH R32, R32 ;  /* 0x0000002000207308 */ /* 0x000ea20000002400 */
[----:B------:R0:W-:Y:S07]  /*14cc0*/  SYNCS.ARRIVE.TRANS64.RED.A1T0 RZ, [R5+URZ], RZ ;  /* 0x000000ff05ff79a7 */ /* 0x0001ee000810043f */
[----:B------:R-:W2:Y:S01]  /*14cd0*/  MUFU.TANH R38, R38 ;  /* 0x0000002600267308 */ /* 0x000ea20000002400 */
[----:B0-----:R-:W-:-:S04]  /*14ce0*/  FMNMX.FTZ R5, R8, R15, !PT ;  /* 0x0000000f08057209 */ /* 0x001fc80007810000 */
[----:B-1----:R-:W-:-:S03]  /*14cf0*/  FMNMX.FTZ R5, R9, R5, !PT ;  /* 0x0000000509057209 */ /* 0x002fc60007810000 */
[----:B------:R-:W0:Y:S01]  /*14d00*/  MUFU.TANH R39, R39 ;  /* 0x0000002700277308 */ /* 0x000e220000002400 */
[----:B---3--:R-:W-:-:S04]  /*14d10*/  FMNMX.FTZ R5, R24, R5, !PT ;  /* 0x0000000518057209 */ /* 0x008fc80007810000 */
[----:B----4-:R-:W-:-:S03]  /*14d20*/  FMNMX.FTZ R5, R25, R5, !PT ;  /* 0x0000000519057209 */ /* 0x010fc60007810000 */
[----:B------:R-:W1:Y:S01]  /*14d30*/  MUFU.TANH R42, R42 ;  /* 0x0000002a002a7308 */ /* 0x000e620000002400 */
[----:B-----5:R-:W-:-:S04]  /*14d40*/  FMNMX.FTZ R5, R29, R5, !PT ;  /* 0x000000051d057209 */ /* 0x020fc80007810000 */
        /* <DEDUP_REMOVED lines=40> */
[----:B------:R-:W5:Y:S02]  /*14fd0*/  MUFU.TANH R70, R70 ;  /* 0x0000004600467308 */ /* 0x000f640000002400 */
[----:B------:R-:W2:Y:S06]  /*14fe0*/  SHFL.BFLY PT, R14, R5, 0x2, 0x1f ;  /* 0x0c401f00050e7f89 */ /* 0x000eac00000e0000 */
[----:B------:R-:W5:Y:S08]  /*14ff0*/  MUFU.TANH R71, R71 ;  /* 0x0000004700477308 */ /* 0x000f700000002400 */
[----:B------:R-:W5:Y:S08]  /*15000*/  MUFU.TANH R74, R74 ;  /* 0x0000004a004a7308 */ /* 0x000f700000002400 */
        /* <DEDUP_REMOVED lines=16> */
[----:B------:R-:W-:-:S04]  /*15110*/  FMNMX.FTZ R14, R32, R14, !PT ;  /* 0x0000000e200e7209 */ /* 0x000fc80007810000 */
[----:B------:R-:W-:-:S04]  /*15120*/  FMNMX.FTZ R14, R38, R14, !PT ;  /* 0x0000000e260e7209 */ /* 0x000fc80007810000 */
[----:B0-----:R-:W-:-:S04]  /*15130*/  FMNMX.FTZ R14, R39, R14, !PT ;  /* 0x0000000e270e7209 */ /* 0x001fc80007810000 */
[----:B-1----:R-:W-:-:S04]  /*15140*/  FMNMX.FTZ R14, R42, R14, !PT ;  /* 0x0000000e2a0e7209 */ /* 0x002fc80007810000 */
[----:B---3--:R-:W-:-:S04]  /*15150*/  FMNMX.FTZ R14, R43, R14, !PT ;  /* 0x0000000e2b0e7209 */ /* 0x008fc80007810000 */
[----:B----4-:R-:W-:-:S04]  /*15160*/  FMNMX.FTZ R14, R46, R14, !PT ;  /* 0x0000000e2e0e7209 */ /* 0x010fc80007810000 */
[----:B-----5:R-:W-:-:S04]  /*15170*/  FMNMX.FTZ R14, R47, R14, !PT ;  /* 0x0000000e2f0e7209 */ /* 0x020fc80007810000 */
        /* <DEDUP_REMOVED lines=17> */
[----:B--2---:R-:W-:-:S04]  /*15290*/  FMNMX.FTZ R14, R82, R14, !PT ;  /* 0x0000000e520e7209 */ /* 0x004fc80007810000 */
[----:B------:R-:W-:-:S04]  /*152a0*/  FMNMX.FTZ R14, R83, R14, !PT ;  /* 0x0000000e530e7209 */ /* 0x000fc80007810000 */
[----:B------:R-:W-:-:S05]  /*152b0*/  FMNMX.FTZ R14, R84, R14, !PT ;  /* 0x0000000e540e7209 */ /* 0x000fca0007810000 */
[----:B------:R-:W0:Y:S02]  /*152c0*/  SHFL.BFLY PT, R26, R14, 0x2, 0x1f ;  /* 0x0c401f000e1a7f89 */ /* 0x000e2400000e0000 */
[----:B0-----:R-:W-:-:S05]  /*152d0*/  FMNMX.FTZ R14, R14, R26, !PT ;  /* 0x0000001a0e0e7209 */ /* 0x001fca0007810000 */
[----:B------:R-:W0:Y:S02]  /*152e0*/  SHFL.BFLY PT, R26, R14, 0x1, 0x1f ;  /* 0x0c201f000e1a7f89 */ /* 0x000e2400000e0000 */
[----:B0-----:R-:W-:Y:S01]  /*152f0*/  FMNMX.FTZ R14, R14, R26, !PT ;  /* 0x0000001a0e0e7209 */ /* 0x001fe20007810000 */
[----:B------:R-:W-:-:S04]  /*15300*/  IMAD.U32 R26, RZ, RZ, UR42 ;  /* 0x0000002aff1a7e24 */ /* 0x000fc8000f8e00ff */
[----:B------:R-:W-:Y:S01]  /*15310*/  FFMA.FTZ R85, R5, R26, -8 ;  /* 0xc100000005557423 */ /* 0x000fe2000001001a */
[----:B------:R-:W-:-:S01]  /*15320*/  FADD.FTZ R20, -R14, R20 ;  /* 0x000000140e147221 */ /* 0x000fc20000010100 */
[-C--:B------:R-:W-:Y:S02]  /*15330*/  FMUL.FTZ R15, R15, R26.reuse ;  /* 0x0000001a0f0f7220 */ /* 0x080fe40000410000 */
        /* <DEDUP_REMOVED lines=33> */
[-C--:B------:R-:W-:Y:S01]  /*15550*/  FMUL.FTZ R20, R20, R26.reuse ;  /* 0x0000001a14147220 */ /* 0x080fe20000410000 */
[----:B------:R-:W-:Y:S02]  /*15560*/  MUFU.EX2 R15, R15 ;  /* 0x0000000f000f7308 */ /* 0x000fe40000000800 */
[----:B------:R-:W-:-:S01]  /*15570*/  FFMA.FTZ R12, R12, R26, -R85 ;  /* 0x0000001a0c0c7223 */ /* 0x000fc20000010855 */
[-CC-:B------:R-:W-:Y:S01]  /*15580*/  FFMA.FTZ R13, R13, R26.reuse, -R85.reuse ;  /* 0x0000001a0d0d7223 */ /* 0x180fe20000010855 */
        /* <DEDUP_REMOVED lines=34> */
[----:B------:R-:W-:-:S02]  /*157b0*/  FFMA.FTZ R84, R84, R26, -R85 ;  /* 0x0000001a54547223 */ /* 0x000fc40000010855 */
        /* <DEDUP_REMOVED lines=126> */
.L_x_12419:
        /* <DEDUP_REMOVED lines=106> */
[----:B0-----:R-:W-:Y:S05]  /*16640*/  @P1 BRA `(.L_x_12420) ;  /* 0xffffffd800841947 */ /* 0x001fea000383ffff */
[----:B------:R-:W-:Y:S05]  /*16650*/  BSYNC B1 ;  /* 0x0000000000017941 */ /* 0x000fea0003800000 */
.L_x_12407:
[----:B------:R-:W-:Y:S05]  /*16660*/  BSYNC B0 ;  /* 0x0000000000007941 */ /* 0x000fea0003800000 */
.L_x_12406:
[----:B------:R-:W2:Y:S01]  /*16670*/  LDL R8, [R1+0x44] ;  /* 0x0000440001087983 */ /* 0x000ea20000100800 */
[----:B------:R-:W-:Y:S01]  /*16680*/  BSSY B0, `(.L_x_12421) ;  /* 0x0000387000007945 */ /* 0x000fe20003800000 */
[----:B--2---:R-:W-:-:S13]  /*16690*/  ISETP.GE.AND P1, PT, R0, R8, PT ;  /* 0x000000080000720c */ /* 0x004fda0003f26270 */
[----:B------:R-:W-:Y:S05]  /*166a0*/  @!P1 BRA `(.L_x_12422) ;  /* 0x0000003800109947 */ /* 0x000fea0003800000 */
[----:B------:R-:W-:Y:S02]  /*166b0*/  IMAD.MOV.U32 R20, RZ, RZ, R14 ;  /* 0x000000ffff147224 */ /* 0x000fe400078e000e */
[----:B------:R-:W-:Y:S02]  /*166c0*/  IMAD.MOV.U32 R15, RZ, RZ, R5 ;  /* 0x000000ffff0f7224 */ /* 0x000fe400078e0005 */
[----:B------:R-:W-:Y:S02]  /*166d0*/  IMAD.MOV.U32 R9, RZ, RZ, R152 ;  /* 0x000000ffff097224 */ /* 0x000fe400078e0098 */
[----:B------:R-:W-:-:S07]  /*166e0*/  IMAD.MOV.U32 R8, RZ, RZ, R22 ;  /* 0x000000ffff087224 */ /* 0x000fce00078e0016 */
.L_x_12443:
        /* <DEDUP_REMOVED lines=8> */
.L_x_12423:
[----:B------:R-:W-:Y:S01]  /*16770*/  IMAD R12, R22, 0x8, R16 ;  /* 0x00000008160c7824 */ /* 0x000fe200078e0210 */
[----:B------:R-:W-:-:S04]  /*16780*/  SHF.L.U32 R13, R152, 0x1f, RZ ;  /* 0x0000001f980d7819 */ /* 0x000fc800000006ff */
[----:B------:R0:W1:Y:S01]  /*16790*/  SYNCS.PHASECHK.TRANS64.TRYWAIT P1, [R12+URZ+0x19c30], R13 ;  /* 0x019c300d0c0075a7 */ /* 0x000062000802017f */
[----:B------:R-:W-:Y:S05]  /*167a0*/  @!P0 BRA `(.L_x_12424) ;  /* 0x0000000000048947 */ /* 0x000fea0003800000 */
[----:B------:R-:W-:Y:S01]  /*167b0*/  BPT.TRAP 0x1 ;  /* 0x000000040000795c */ /* 0x000fe20000300000 */
.L_x_12424:
[----:B------:R-:W2:Y:S01]  /*167c0*/  LDL R14, [R1+0x24] ;  /* 0x00002400010e7983 */ /* 0x000ea20000100800 */
[----:B------:R-:W-:Y:S01]  /*167d0*/  BSSY B1, `(.L_x_12425) ;  /* 0x0000006000017945 */ /* 0x000fe20003800000 */
[----:B------:R-:W-:Y:S02]  /*167e0*/  IMAD.MOV.U32 R25, RZ, RZ, -0x3ffffff0 ;  /* 0xc0000010ff197424 */ /* 0x000fe400078e00ff */
[----:B--2---:R-:W-:Y:S01]  /*167f0*/  IMAD R24, R22, 0x300, R14 ;  /* 0x0000030016187824 */ /* 0x004fe200078e020e */
[----:B-1----:R-:W-:Y:S06]  /*16800*/  @P1 BRA `(.L_x_12426) ;  /* 0x0000000000081947 */ /* 0x002fec0003800000 */
[----:B------:R-:W1:Y:S02]  /*16810*/  SYNCS.PHASECHK.TRANS64.TRYWAIT P1, [R12+URZ+0x19c30], R13 ;  /* 0x019c300d0c0075a7 */ /* 0x000e64000802017f */
[----:B-1----:R-:W-:Y:S05]  /*16820*/  @!P1 BRA `(.L_x_12427) ;  /* 0x0000010400f89947 */ /* 0x002fea0003800000 */
.L_x_12426:
[----:B------:R-:W-:Y:S05]  /*16830*/  BSYNC B1 ;  /* 0x0000000000017941 */ /* 0x000fea0003800000 */
.L_x_12425:
        /* <DEDUP_REMOVED lines=27> */
.L_x_12428:
[----:B------:R-:W-:Y:S01]  /*169f0*/  SHF.L.U32 R9, R9, 0x1f, RZ ;  /* 0x0000001f09097819 */ /* 0x000fe200000006ff */
[----:B------:R-:W-:-:S04]  /*16a00*/  IMAD R21, R8, 0x8, R16 ;  /* 0x0000000808157824 */ /* 0x000fc800078e0210 */
[----:B------:R0:W1:Y:S01]  /*16a10*/  SYNCS.PHASECHK.TRANS64.TRYWAIT P1, [R21+URZ+0x19c50], R9 ;  /* 0x019c5009150075a7 */ /* 0x000062000802017f */
[----:B------:R-:W-:Y:S05]  /*16a20*/  @!P0 BRA `(.L_x_12429) ;  /* 0x0000000000048947 */ /* 0x000fea0003800000 */
[----:B------:R-:W-:Y:S01]  /*16a30*/  BPT.TRAP 0x1 ;  /* 0x000000040000795c */ /* 0x000fe20000300000 */
.L_x_12429:
[----:B------:R-:W-:Y:S04]  /*16a40*/  BSSY B1, `(.L_x_12430) ;  /* 0x0000004000017945 */ /* 0x000fe80003800000 */
[----:B-1----:R-:W-:Y:S05]  /*16a50*/  @P1 BRA `(.L_x_12431) ;  /* 0x0000000000081947 */ /* 0x002fea0003800000 */
[----:B------:R-:W1:Y:S02]  /*16a60*/  SYNCS.PHASECHK.TRANS64.TRYWAIT P1, [R21+URZ+0x19c50], R9 ;  /* 0x019c5009150075a7 */ /* 0x000e64000802017f */
[----:B-1----:R-:W-:Y:S05]  /*16a70*/  @!P1 BRA `(.L_x_12432) ;  /* 0x0000010400789947 */ /* 0x002fea0003800000 */
.L_x_12431:
[----:B------:R-:W-:Y:S05]  /*16a80*/  BSYNC B1 ;  /* 0x0000000000017941 */ /* 0x000fea0003800000 */
.L_x_12430:
        /* <DEDUP_REMOVED lines=34> */
.L_x_12433:
[----:B------:R-:W2:Y:S01]  /*16cb0*/  LDL R13, [R1+0x20] ;  /* 0x00002000010d7983 */ /* 0x000ea20000100800 */
[----:B------:R-:W0:Y:S03]  /*16cc0*/  LDC R9, c[0x0][0x448] ;  /* 0x00011200ff097b82 */ /* 0x000e260000000800 */
[----:B------:R-:W2:Y:S04]  /*16cd0*/  LDL R8, [R1+0x40] ;  /* 0x0000400001087983 */ /* 0x000ea80000100800 */
[----:B------:R-:W3:Y:S04]  /*16ce0*/  LDL R140, [R1+0x4] ;  /* 0x00000400018c7983 */ /* 0x000ee80000100800 */
[----:B------:R-:W4:Y:S01]  /*16cf0*/  LDL R141, [R1] ;  /* 0x00000000018d7983 */ /* 0x000f220000100800 */
[----:B------:R-:W-:Y:S01]  /*16d00*/  FMUL.FTZ R14, R2, R27 ;  /* 0x0000001b020e7220 */ /* 0x000fe20000410000 */
[----:B------:R-:W1:Y:S01]  /*16d10*/  LDC R139, c[0x0][0x9e4] ;  /* 0x00027900ff8b7b82 */ /* 0x000e620000000800 */
[----:B0-----:R-:W-:-:S13]  /*16d20*/  ISETP.NE.AND P1, PT, R9, 0x1, PT ;  /* 0x000000010900780c */ /* 0x001fda0003f25270 */
[----:B------:R-:W0:Y:S08]  /*16d30*/  @P1 LDC R12, c[0x0][0x44c] ;  /* 0x00011300ff0c1b82 */ /* 0x000e300000000800 */
[----:B------:R-:W5:Y:S01]  /*16d40*/  @P1 LDC R9, c[0x0][0x450] ;  /* 0x00011400ff091b82 */ /* 0x000f620000000800 */
        /* <DEDUP_REMOVED lines=30> */
[----:B-1----:R-:W-:Y:S01]  /*16f30*/  ISETP.GE.AND P5, PT, R139, 0x1, PT ;  /* 0x000000018b00780c */ /* 0x002fe20003fa6270 */
        /* <DEDUP_REMOVED lines=24> */
[----:B--2---:R-:W-:-:S04]  /*170c0*/  IMAD.IADD R8, R8, 0x1, R13 ;  /* 0x0000000108087824 */ /* 0x004fc800078e020d */
[----:B0-----:R-:W-:-:S05]  /*170d0*/  @P1 IMAD.HI.U32 R12, R8, R12, RZ ;  /* 0x0000000c080c1227 */ /* 0x001fca00078e00ff */
[----:B-----5:R-:W-:Y:S01]  /*170e0*/  @P1 SHF.R.U32.HI R8, RZ, R9, R12 ;  /* 0x00000009ff081219 */ /* 0x020fe2000001160c */
        /* <DEDUP_REMOVED lines=38> */
[----:B--2---:R-:W-:Y:S01]  /*17350*/  IMAD.SHL.U32 R5, R0, 0x80, RZ ;  /* 0x0000008000057824 */ /* 0x004fe200078e00ff */
[----:B------:R-:W2:Y:S04]  /*17360*/  MUFU.TANH R9, R9 ;  /* 0x0000000900097308 */ /* 0x000ea80000002400 */
[----:B------:R-:W-:-:S04]  /*17370*/  IADD3 R87, -R154, 0x1, -R5 ;  /* 0x000000019a577810 */ /* 0x000fc80007ffe905 */
[----:B------:R-:W3:Y:S01]  /*17380*/  MUFU.TANH R13, R13 ;  /* 0x0000000d000d7308 */ /* 0x000ee20000002400 */
[----:B----4-:R-:W-:-:S07]  /*17390*/  IADD3 R87, -R155, R87, R141 ;  /* 0x000000579b577210 */ /* 0x010fce0007ffe18d */
[----:B------:R-:W4:Y:S01]  /*173a0*/  MUFU.TANH R12, R12 ;  /* 0x0000000c000c7308 */ /* 0x000f220000002400 */
        /* <DEDUP_REMOVED lines=41> */
[----:B--234-:R-:W-:Y:S06]  /*17640*/  @!P5 BRA `(.L_x_12434) ;  /* 0x000000000058d947 */ /* 0x01cfec0003800000 */
        /* <DEDUP_REMOVED lines=12> */
.L_x_12436:
[----:B------:R-:W-:-:S05]  /*17710*/  IMAD.U32 R139, RZ, RZ, UR39 ;  /* 0x00000027ff8b7e24 */ /* 0x000fca000f8e00ff */
[----:B------:R-:W-:-:S13]  /*17720*/  ISETP.NE.AND P1, PT, R139, 0x1, PT ;  /* 0x000000018b00780c */ /* 0x000fda0003f25270 */
[----:B------:R-:W0:Y:S02]  /*17730*/  @P1 LDC.64 R44, c[0x0][0x9e8] ;  /* 0x00027a00ff2c1b82 */ /* 0x000e240000000a00 */
[----:B0-----:R-:W-:-:S05]  /*17740*/  @P1 IMAD.HI.U32 R44, R138, R44, RZ ;  /* 0x0000002c8a2c1227 */ /* 0x001fca00078e00ff */
[----:B------:R-:W-:-:S07]  /*17750*/  @P1 SHF.R.U32.HI R138, RZ, R45, R44 ;  /* 0x0000002dff8a1219 */ /* 0x000fce000001162c */
.L_x_12437:
[----:B------:R-:W-:Y:S05]  /*17760*/  BSYNC B1 ;  /* 0x0000000000017941 */ /* 0x000fea0003800000 */
.L_x_12435:
[----:B------:R-:W-:-:S04]  /*17770*/  IMAD R138, R138, R139, -R5 ;  /* 0x0000008b8a8a7224 */ /* 0x000fc800078e0a05 */
[----:B------:R-:W-:-:S05]  /*17780*/  IMAD.IADD R138, R138, 0x1, -R154 ;  /* 0x000000018a8a7824 */ /* 0x000fca00078e0a9a */
[----:B------:R-:W-:Y:S02]  /*17790*/  VIMNMX R85, R85, R138, !PT ;  /* 0x0000008a55557248 */ /* 0x000fe40007fe0100 */
[----:B------:R-:W-:-:S07]  /*177a0*/  VIADDMNMX R86, R138, R139, R86, PT ;  /* 0x0000008b8a567246 */ /* 0x000fce0003800156 */
.L_x_12434:
[----:B------:R-:W-:Y:S01]  /*177b0*/  ISETP.GT.AND P1, PT, R0, -0x1, PT ;  /* 0xffffffff0000780c */ /* 0x000fe20003f24270 */
[----:B------:R-:W0:Y:S03]  /*177c0*/  SHFL.IDX PT, R8, R8, 0x1, 0x1c1f ;  /* 0x003c1f0008087f89 */ /* 0x000e2600000e0000 */
[C---:B------:R-:W-:Y:S02]  /*177d0*/  ISETP.GT.AND P3, PT, R85.reuse, RZ, P1 ;  /* 0x000000ff5500720c */ /* 0x040fe40000f64270 */
[----:B------:R-:W-:Y:S02]  /*177e0*/  ISETP.GT.AND P4, PT, R85, 0x1, P1 ;  /* 0x000000015500780c */ /* 0x000fe40000f84270 */
[C---:B------:R-:W-:Y:S02]  /*177f0*/  ISETP.LT.OR P3, PT, R86.reuse, 0x1, P3 ;  /* 0x000000015600780c */ /* 0x040fe40001f61670 */
[----:B------:R-:W-:-:S02]  /*17800*/  ISETP.LT.OR P4, PT, R86, 0x2, P4 ;  /* 0x000000025600780c */ /* 0x000fc40002781670 */
[----:B------:R-:W-:Y:S02]  /*17810*/  FSEL R44, R9, -INF , !P3 ;  /* 0xff800000092c7808 */ /* 0x000fe40005800000 */
[----:B------:R-:W-:Y:S02]  /*17820*/  FSEL R13, R13, -INF , !P4 ;  /* 0xff8000000d0d7808 */ /* 0x000fe40006000000 */
[C---:B------:R-:W-:Y:S02]  /*17830*/  ISETP.GT.AND P2, PT, R85.reuse, 0x8, P1 ;  /* 0x000000085500780c */ /* 0x040fe40000f44270 */
[C---:B------:R-:W-:Y:S02]  /*17840*/  ISETP.GT.AND P3, PT, R85.reuse, 0x9, P1 ;  /* 0x000000095500780c */ /* 0x040fe40000f64270 */
[----:B------:R-:W-:Y:S02]  /*17850*/  ISETP.GT.AND P4, PT, R85, 0x10, P1 ;  /* 0x000000105500780c */ /* 0x000fe40000f84270 */
[----:B------:R-:W-:-:S02]  /*17860*/  ISETP.LT.OR P2, PT, R86, 0x9, P2 ;  /* 0x000000095600780c */ /* 0x000fc40001741670 */
[C---:B------:R-:W-:Y:S01]  /*17870*/  ISETP.LT.OR P3, PT, R86.reuse, 0xa, P3 ;  /* 0x0000000a5600780c */ /* 0x040fe20001f61670 */
[--C-:B0-----:R-:W-:Y:S01]  /*17880*/  IMAD.IADD R137, R137, 0x1, R8.reuse ;  /* 0x0000000189897824 */ /* 0x101fe200078e0208 */
[----:B------:R-:W-:Y:S01]  /*17890*/  ISETP.LT.OR P4, PT, R86, 0x11, P4 ;  /* 0x000000115600780c */ /* 0x000fe20002781670 */
[----:B------:R-:W-:Y:S01]  /*178a0*/  IMAD.IADD R87, R87, 0x1, R8 ;  /* 0x0000000157577824 */ /* 0x000fe200078e0208 */
[----:B------:R-:W-:Y:S02]  /*178b0*/  FSEL R24, R24, -INF , !P2 ;  /* 0xff80000018187808 */ /* 0x000fe40005000000 */
[----:B------:R-:W-:Y:S02]  /*178c0*/  FSEL R25, R25, -INF , !P3 ;  /* 0xff80000019197808 */ /* 0x000fe40005800000 */
[----:B------:R-:W-:Y:S02]  /*178d0*/  FSEL R28, R28, -INF , !P4 ;  /* 0xff8000001c1c7808 */ /* 0x000fe40006000000 */
[----:B------:R-:W-:-:S02]  /*178e0*/  ISETP.GT.AND P2, PT, R85, 0x11, P1 ;  /* 0x000000115500780c */ /* 0x000fc40000f44270 */
[C---:B------:R-:W-:Y:S02]  /*178f0*/  ISETP.GT.AND P3, PT, R85.reuse, 0x18, P1 ;  /* 0x000000185500780c */ /* 0x040fe40000f64270 */
[----:B------:R-:W-:Y:S02]  /*17900*/  ISETP.GT.AND P4, PT, R85, 0x19, P1 ;  /* 0x000000195500780c */ /* 0x000fe40000f84270 */
[C---:B------:R-:W-:Y:S02]  /*17910*/  ISETP.LT.OR P2, PT, R86.reuse, 0x12, P2 ;  /* 0x000000125600780c */ /* 0x040fe40001741670 */
[C---:B------:R-:W-:Y:S02]  /*17920*/  ISETP.LT.OR P3, PT, R86.reuse, 0x19, P3 ;  /* 0x000000195600780c */ /* 0x040fe40001f61670 */
[----:B------:R-:W-:Y:S02]  /*17930*/  ISETP.LT.OR P4, PT, R86, 0x1a, P4 ;  /* 0x0000001a5600780c */ /* 0x000fe40002781670 */
[----:B------:R-:W-:-:S02]  /*17940*/  FSEL R29, R29, -INF , !P2 ;  /* 0xff8000001d1d7808 */ /* 0x000fc40005000000 */
[----:B------:R-:W-:Y:S02]  /*17950*/  FSEL R32, R32, -INF , !P3 ;  /* 0xff80000020207808 */ /* 0x000fe40005800000 */
[----:B------:R-:W-:Y:S02]  /*17960*/  FSEL R33, R33, -INF , !P4 ;  /* 0xff80000021217808 */ /* 0x000fe40006000000 */
[C---:B------:R-:W-:Y:S02]  /*17970*/  ISETP.GT.AND P2, PT, R85.reuse, 0x20, P1 ;  /* 0x000000205500780c */ /* 0x040fe40000f44270 */
[C---:B------:R-:W-:Y:S02]  /*17980*/  ISETP.GT.AND P3, PT, R85.reuse, 0x21, P1 ;  /* 0x000000215500780c */ /* 0x040fe40000f64270 */
[----:B------:R-:W-:Y:S02]  /*17990*/  ISETP.GT.AND P4, PT, R85, 0x28, P1 ;  /* 0x000000285500780c */ /* 0x000fe40000f84270 */
[----:B------:R-:W-:-:S02]  /*179a0*/  ISETP.LT.OR P2, PT, R86, 0x21, P2 ;  /* 0x000000215600780c */ /* 0x000fc40001741670 */
[C---:B------:R-:W-:Y:S02]  /*179b0*/  ISETP.LT.OR P3, PT, R86.reuse, 0x22, P3 ;  /* 0x000000225600780c */ /* 0x040fe40001f61670 */
[----:B------:R-:W-:Y:S02]  /*179c0*/  ISETP.LT.OR P4, PT, R86, 0x29, P4 ;  /* 0x000000295600780c */ /* 0x000fe40002781670 */
        /* <DEDUP_REMOVED lines=65> */
[----:B------:R-:W-:Y:S01]  /*17de0*/  FSEL R84, R84, -INF , !P4 ;  /* 0xff80000054547808 */ /* 0x000fe20006000000 */
[----:B------:R-:W-:Y:S06]  /*17df0*/  @!P5 BRA `(.L_x_12438) ;  /* 0x000000000058d947 */ /* 0x000fec0003800000 */
        /* <DEDUP_REMOVED lines=12> */
.L_x_12440:
[----:B------:R-:W-:-:S05]  /*17ec0*/  IMAD.U32 R85, RZ, RZ, UR39 ;  /* 0x00000027ff557e24 */ /* 0x000fca000f8e00ff */
[----:B------:R-:W-:-:S13]  /*17ed0*/  ISETP.NE.AND P2, PT, R85, 0x1, PT ;  /* 0x000000015500780c */ /* 0x000fda0003f45270 */
[----:B------:R-:W0:Y:S02]  /*17ee0*/  @P2 LDC.64 R8, c[0x0][0x9e8] ;  /* 0x00027a00ff082b82 */ /* 0x000e240000000a00 */
[----:B0-----:R-:W-:-:S05]  /*17ef0*/  @P2 IMAD.HI.U32 R8, R45, R8, RZ ;  /* 0x000000082d082227 */ /* 0x001fca00078e00ff */
[----:B------:R-:W-:-:S07]  /*17f00*/  @P2 SHF.R.U32.HI R45, RZ, R9, R8 ;  /* 0x00000009ff2d2219 */ /* 0x000fce0000011608 */
.L_x_12441:
[----:B------:R-:W-:Y:S05]  /*17f10*/  BSYNC B1 ;  /* 0x0000000000017941 */ /* 0x000fea0003800000 */
.L_x_12439:
[----:B------:R-:W-:-:S04]  /*17f20*/  IMAD R5, R45, R85, -R5 ;  /* 0x000000552d057224 */ /* 0x000fc800078e0a05 */
[----:B------:R-:W-:-:S05]  /*17f30*/  IMAD.IADD R5, R5, 0x1, -R154 ;  /* 0x0000000105057824 */ /* 0x000fca00078e0a9a */
[----:B------:R-:W-:Y:S02]  /*17f40*/  VIMNMX R87, R87, R5, !PT ;  /* 0x0000000557577248 */ /* 0x000fe40007fe0100 */
[----:B------:R-:W-:-:S07]  /*17f50*/  VIADDMNMX R137, R5, R85, R137, PT ;  /* 0x0000005505897246 */ /* 0x000fce0003800189 */
.L_x_12438:
[----:B------:R-:W-:Y:S02]  /*17f60*/  FMNMX.FTZ R5, R44, R15, !PT ;  /* 0x0000000f2c057209 */ /* 0x000fe40007810000 */
[----:B------:R-:W-:Y:S02]  /*17f70*/  ISETP.GT.AND P4, PT, R87, 0x1, P1 ;  /* 0x000000015700780c */ /* 0x000fe40000f84270 */
[----:B------:R-:W-:Y:S02]  /*17f80*/  FMNMX.FTZ R5, R13, R5, !PT ;  /* 0x000000050d057209 */ /* 0x000fe40007810000 */
[C---:B------:R-:W-:Y:S02]  /*17f90*/  ISETP.GT.AND P2, PT, R87.reuse, 0x8, P1 ;  /* 0x000000085700780c */ /* 0x040fe40000f44270 */
[----:B------:R-:W-:Y:S02]  /*17fa0*/  FMNMX.FTZ R5, R24, R5, !PT ;  /* 0x0000000518057209 */ /* 0x000fe40007810000 */
[----:B------:R-:W-:-:S02]  /*17fb0*/  ISETP.GT.AND P3, PT, R87, 0x9, P1 ;  /* 0x000000095700780c */ /* 0x000fc40000f64270 */
[----:B------:R-:W-:Y:S02]  /*17fc0*/  FMNMX.FTZ R5, R25, R5, !PT ;  /* 0x0000000519057209 */ /* 0x000fe40007810000 */
[C---:B------:R-:W-:Y:S02]  /*17fd0*/  ISETP.LT.OR P4, PT, R137.reuse, 0x2, P4 ;  /* 0x000000028900780c */ /* 0x040fe40002781670 */
[----:B------:R-:W-:Y:S02]  /*17fe0*/  FMNMX.FTZ R5, R28, R5, !PT ;  /* 0x000000051c057209 */ /* 0x000fe40007810000 */
[----:B------:R-:W-:Y:S02]  /*17ff0*/  ISETP.LT.OR P2, PT, R137, 0x9, P2 ;  /* 0x000000098900780c */ /* 0x000fe40001741670 */
[----:B------:R-:W-:Y:S02]  /*18000*/  FMNMX.FTZ R5, R29, R5, !PT ;  /* 0x000000051d057209 */ /* 0x000fe40007810000 */
[----:B------:R-:W-:-:S02]  /*18010*/  ISETP.LT.OR P3, PT, R137, 0xa, P3 ;  /* 0x0000000a8900780c */ /* 0x000fc40001f61670 */
[----:B------:R-:W-:Y:S02]  /*18020*/  FMNMX.FTZ R5, R32, R5, !PT ;  /* 0x0000000520057209 */ /* 0x000fe40007810000 */
[----:B-1----:R-:W-:Y:S02]  /*18030*/  FSEL R8, R14, -INF , !P4 ;  /* 0xff8000000e087808 */ /* 0x002fe40006000000 */
[----:B------:R-:W-:Y:S02]  /*18040*/  FMNMX.FTZ R5, R33, R5, !PT ;  /* 0x0000000521057209 */ /* 0x000fe40007810000 */
[----:B------:R-:W-:Y:S01]  /*18050*/  FSEL R9, R26, -INF , !P2 ;  /* 0xff8000001a097808 */ /* 0x000fe20005000000 */
[----:B------:R-:W-:Y:S01]  /*18060*/  IMAD.U32 R26, RZ, RZ, UR38 ;  /* 0x00000026ff1a7e24 */ /* 0x000fe2000f8e00ff */
[----:B------:R-:W-:Y:S02]  /*18070*/  FMNMX.FTZ R5, R36, R5, !PT ;  /* 0x0000000524057209 */ /* 0x000fe40007810000 */
[----:B------:R-:W-:-:S02]  /*18080*/  FSEL R27, R27, -INF , !P3 ;  /* 0xff8000001b1b7808 */ /* 0x000fc40005800000 */
[----:B------:R-:W-:Y:S02]  /*18090*/  FMNMX.FTZ R5, R37, R5, !PT ;  /* 0x0000000525057209 */ /* 0x000fe40007810000 */
[C---:B------:R-:W-:Y:S02]  /*180a0*/  ISETP.GT.AND P4, PT, R87.reuse, 0x10, P1 ;  /* 0x000000105700780c */ /* 0x040fe40000f84270 */
[----:B------:R-:W-:Y:S02]  /*180b0*/  FMNMX.FTZ R5, R40, R5, !PT ;  /* 0x0000000528057209 */ /* 0x000fe40007810000 */
[----:B------:R-:W-:Y:S02]  /*180c0*/  ISETP.GT.AND P2, PT, R87, 0x11, P1 ;  /* 0x000000115700780c */ /* 0x000fe40000f44270 */
[----:B------:R-:W-:Y:S02]  /*180d0*/  FMNMX.FTZ R5, R41, R5, !PT ;  /* 0x0000000529057209 */ /* 0x000fe40007810000 */
[----:B------:R-:W-:-:S02]  /*180e0*/  ISETP.GT.AND P3, PT, R87, 0x18, P1 ;  /* 0x000000185700780c */ /* 0x000fc40000f64270 */
[----:B------:R-:W-:Y:S02]  /*180f0*/  FMNMX.FTZ R5, R46, R5, !PT ;  /* 0x000000052e057209 */ /* 0x000fe40007810000 */
[----:B------:R-:W-:Y:S02]  /*18100*/  ISETP.LT.OR P4, PT, R137, 0x11, P4 ;  /* 0x000000118900780c */ /* 0x000fe40002781670 */
        /* <DEDUP_REMOVED lines=9> */
[----:B------:R-:W-:-:S02]  /*181a0*/  FSEL R34, R34, -INF , !P3 ;  /* 0xff80000022227808 */ /* 0x000fc40005800000 */
        /* <DEDUP_REMOVED lines=13> */
[----:B------:R-:W-:Y:S02]  /*18280*/  FSEL R35, R35, -INF , !P4 ;  /* 0xff80000023237808 */ /* 0x000fe40006000000 */
[----:B------:R-:W-:Y:S02]  /*18290*/  FMNMX.FTZ R5, R73, R5, !PT ;  /* 0x0000000549057209 */ /* 0x000fe40007810000 */
[----:B------:R-:W-:Y:S02]  /*182a0*/  FSEL R38, R38, -INF , !P2 ;  /* 0xff80000026267808 */ /* 0x000fe40005000000 */
[----:B------:R-:W-:Y:S02]  /*182b0*/  FSEL R39, R39, -INF , !P3 ;  /* 0xff80000027277808 */ /* 0x000fe40005800000 */
[----:B------:R-:W-:-:S02]  /*182c0*/  ISETP.GT.AND P4, PT, R87, 0x28, P1 ;  /* 0x000000285700780c */ /* 0x000fc40000f84270 */
[C---:B------:R-:W-:Y:S02]  /*182d0*/  ISETP.GT.AND P2, PT, R87.reuse, 0x29, P1 ;  /* 0x000000295700780c */ /* 0x040fe40000f44270 */
[----:B------:R-:W-:Y:S02]  /*182e0*/  ISETP.GT.AND P3, PT, R87, 0x30, P1 ;  /* 0x000000305700780c */ /* 0x000fe40000f64270 */
[----:B------:R-:W-:Y:S02]  /*182f0*/  FMNMX.FTZ R5, R76, R5, !PT ;  /* 0x000000054c057209 */ /* 0x000fe40007810000 */
[C---:B------:R-:W-:Y:S02]  /*18300*/  ISETP.LT.OR P4, PT, R137.reuse, 0x29, P4 ;  /* 0x000000298900780c */ /* 0x040fe40002781670 */
[C---:B------:R-:W-:Y:S02]  /*18310*/  ISETP.LT.OR P2, PT, R137.reuse, 0x2a, P2 ;  /* 0x0000002a8900780c */ /* 0x040fe40001741670 */
[----:B------:R-:W-:-:S02]  /*18320*/  ISETP.LT.OR P3, PT, R137, 0x31, P3 ;  /* 0x000000318900780c */ /* 0x000fc40001f61670 */
[----:B------:R-:W-:Y:S02]  /*18330*/  FMNMX.FTZ R5, R136, R5, !PT ;  /* 0x0000000588057209 */ /* 0x000fe40007810000 */
[----:B------:R-:W-:Y:S02]  /*18340*/  FSEL R42, R42, -INF , !P4 ;  /* 0xff8000002a2a7808 */ /* 0x000fe40006000000 */
[----:B------:R-:W-:Y:S02]  /*18350*/  FSEL R43, R43, -INF , !P2 ;  /* 0xff8000002b2b7808 */ /* 0x000fe40005000000 */
[----:B------:R-:W-:Y:S02]  /*18360*/  FSEL R48, R48, -INF , !P3 ;  /* 0xff80000030307808 */ /* 0x000fe40005800000 */
[C---:B------:R-:W-:Y:S02]  /*18370*/  ISETP.GT.AND P4, PT, R87.reuse, 0x31, P1 ;  /* 0x000000315700780c */ /* 0x040fe40000f84270 */
[----:B------:R-:W-:-:S02]  /*18380*/  ISETP.GT.AND P2, PT, R87, 0x38, P1 ;  /* 0x000000385700780c */ /* 0x000fc40000f44270 */
[----:B------:R-:W-:Y:S02]  /*18390*/  ISETP.GT.AND P3, PT, R87, 0x39, P1 ;  /* 0x000000395700780c */ /* 0x000fe40000f64270 */
[----:B------:R-:W-:Y:S02]  /*183a0*/  FMNMX.FTZ R5, R79, R5, !PT ;  /* 0x000000054f057209 */ /* 0x000fe40007810000 */
        /* <DEDUP_REMOVED lines=16> */
[----:B------:R-:W-:Y:S02]  /*184b0*/  ISETP.LT.OR P3, PT, R137, 0x49, P3 ;  /* 0x000000498900780c */ /* 0x000fe40001f61670 */
[----:B------:R-:W-:Y:S02]  /*184c0*/  FMNMX.FTZ R5, R84, R5, !PT ;  /* 0x0000000554057209 */ /* 0x000fe40007810000 */
[----:B------:R-:W-:Y:S02]  /*184d0*/  FSEL R56, R56, -INF , !P4 ;  /* 0xff80000038387808 */ /* 0x000fe40006000000 */
[----:B------:R-:W-:Y:S01]  /*184e0*/  FSEL R57, R57, -INF , !P2 ;  /* 0xff80000039397808 */ /* 0x000fe20005000000 */
[----:B------:R-:W0:Y:S01]  /*184f0*/  SHFL.BFLY PT, R14, R5, 0x2, 0x1f ;  /* 0x0c401f00050e7f89 */ /* 0x000e2200000e0000 */
[----:B------:R-:W-:Y:S02]  /*18500*/  FSEL R60, R60, -INF , !P3 ;  /* 0xff8000003c3c7808 */ /* 0x000fe40005800000 */
[----:B------:R-:W-:-:S02]  /*18510*/  ISETP.GT.AND P4, PT, R87, 0x49, P1 ;  /* 0x000000495700780c */ /* 0x000fc40000f84270 */
[C---:B------:R-:W-:Y:S02]  /*18520*/  ISETP.GT.AND P2, PT, R87.reuse, 0x50, P1 ;  /* 0x000000505700780c */ /* 0x040fe40000f44270 */
[----:B------:R-:W-:Y:S02]  /*18530*/  ISETP.GT.AND P3, PT, R87, 0x51, P1 ;  /* 0x000000515700780c */ /* 0x000fe40000f64270 */
[----:B------:R-:W-:Y:S02]  /*18540*/  LOP3.LUT R17, R17, 0xbfffffff, RZ, 0xc0, !PT ;  /* 0xbfffffff11117812 */ /* 0x000fe400078ec0ff */
[C---:B------:R-:W-:Y:S02]  /*18550*/  ISETP.LT.OR P4, PT, R137.reuse, 0x4a, P4 ;  /* 0x0000004a8900780c */ /* 0x040fe40002781670 */
[C---:B------:R-:W-:Y:S02]  /*18560*/  ISETP.LT.OR P2, PT, R137.reuse, 0x51, P2 ;  /* 0x000000518900780c */ /* 0x040fe40001741670 */
[----:B------:R-:W-:-:S02]  /*18570*/  ISETP.LT.OR P3, PT, R137, 0x52, P3 ;  /* 0x000000528900780c */ /* 0x000fc40001f61670 */
[----:B------:R-:W-:Y:S02]  /*18580*/  @P0 LOP3.LUT R17, R17, 0x40000000, RZ, 0xfc, !PT ;  /* 0x4000000011110812 */ /* 0x000fe400078efcff */
[----:B------:R-:W-:Y:S02]  /*18590*/  ISETP.GT.AND P0, PT, R87, RZ, P1 ;  /* 0x000000ff5700720c */ /* 0x000fe40000f04270 */
        /* <DEDUP_REMOVED lines=9> */
[----:B------:R-:W-:-:S02]  /*18630*/  LOP3.LUT R17, R17, 0xfffffff7, RZ, 0xc0, !PT ;  /* 0xfffffff711117812 */ /* 0x000fc400078ec0ff */
[----:B------:R-:W-:Y:S02]  /*18640*/  FSEL R68, R68, -INF , !P4 ;  /* 0xff80000044447808 */ /* 0x000fe40006000000 */
[----:B------:R-:W-:Y:S02]  /*18650*/  FSEL R69, R69, -INF , !P2 ;  /* 0xff80000045457808 */ /* 0x000fe40005000000 */
[----:B------:R-:W-:Y:S02]  /*18660*/  FSEL R71, R71, -INF , !P3 ;  /* 0xff80000047477808 */ /* 0x000fe40005800000 */
[C---:B------:R-:W-:Y:S02]  /*18670*/  ISETP.GT.AND P2, PT, R87.reuse, 0x68, P1 ;  /* 0x000000685700780c */ /* 0x040fe40000f44270 */
[C---:B------:R-:W-:Y:S02]  /*18680*/  ISETP.GT.AND P3, PT, R87.reuse, 0x69, P1 ;  /* 0x000000695700780c */ /* 0x040fe40000f64270 */
[----:B------:R-:W-:-:S02]  /*18690*/  ISETP.GT.AND P4, PT, R87, 0x70, P1 ;  /* 0x000000705700780c */ /* 0x000fc40000f84270 */
[C---:B------:R-:W-:Y:S02]  /*186a0*/  ISETP.GT.AND P5, PT, R87.reuse, 0x71, P1 ;  /* 0x000000715700780c */ /* 0x040fe40000fa4270 */
[C---:B------:R-:W-:Y:S02]  /*186b0*/  ISETP.GT.AND P6, PT, R87.reuse, 0x78, P1 ;  /* 0x000000785700780c */ /* 0x040fe40000fc4270 */
[----:B------:R-:W-:Y:S02]  /*186c0*/  ISETP.GT.AND P1, PT, R87, 0x79, P1 ;  /* 0x000000795700780c */ /* 0x000fe40000f24270 */
[----:B------:R-:W-:Y:S02]  /*186d0*/  @P0 LOP3.LUT R17, R17, 0x8, RZ, 0xfc, !PT ;  /* 0x0000000811110812 */ /* 0x000fe400078efcff */
[----:B0-----:R-:W-:Y:S02]  /*186e0*/  FMNMX.FTZ R5, R5, R14, !PT ;  /* 0x0000000e05057209 */ /* 0x001fe40007810000 */
[----:B------:R-:W-:-:S02]  /*186f0*/  LOP3.LUT P0, RZ, R17, 0x40000000, RZ, 0xc0, !PT ;  /* 0x4000000011ff7812 */ /* 0x000fc4000780c0ff */
[----:B------:R-:W-:Y:S01]  /*18700*/  LOP3.LUT R17, R17, 0xfffffffd, RZ, 0xc0, !PT ;  /* 0xfffffffd11117812 */ /* 0x000fe200078ec0ff */
[----:B------:R-:W0:Y:S01]  /*18710*/  SHFL.BFLY PT, R14, R5, 0x1, 0x1f ;  /* 0x0c201f00050e7f89 */ /* 0x000e2200000e0000 */
[C---:B------:R-:W-:Y:S02]  /*18720*/  ISETP.LT.OR P0, PT, R137.reuse, 0x62, P0 ;  /* 0x000000628900780c */ /* 0x040fe40000701670 */
[----:B------:R-:W-:Y:S02]  /*18730*/  ISETP.LT.OR P4, PT, R137, 0x71, P4 ;  /* 0x000000718900780c */ /* 0x000fe40002781670 */
[----:B------:R-:W-:Y:S02]  /*18740*/  @P1 LOP3.LUT R17, R17, 0x2, RZ, 0xfc, !PT ;  /* 0x0000000211111812 */ /* 0x000fe400078efcff */
[----:B------:R-:W-:Y:S02]  /*18750*/  ISETP.LT.OR P5, PT, R137, 0x72, P5 ;  /* 0x000000728900780c */ /* 0x000fe40002fa1670 */
[----:B------:R-:W-:-:S02]  /*18760*/  LOP3.LUT P1, RZ, R17, 0x8, RZ, 0xc0, !PT ;  /* 0x0000000811ff7812 */ /* 0x000fc4000782c0ff */
[----:B------:R-:W-:Y:S02]  /*18770*/  LOP3.LUT R17, R17, 0xffffffef, RZ, 0xc0, !PT ;  /* 0xffffffef11117812 */ /* 0x000fe400078ec0ff */
[----:B------:R-:W-:Y:S02]  /*18780*/  ISETP.LT.OR P1, PT, R137, 0x1, P1 ;  /* 0x000000018900780c */ /* 0x000fe40000f21670 */
[----:B------:R-:W-:Y:S02]  /*18790*/  @P0 LOP3.LUT R17, R17, 0x10, RZ, 0xfc, !PT ;  /* 0x0000001011110812 */ /* 0x000fe400078efcff */
[----:B------:R-:W-:Y:S02]  /*187a0*/  ISETP.LT.OR P0, PT, R137, 0x69, P2 ;  /* 0x000000698900780c */ /* 0x000fe40001701670 */
[C---:B------:R-:W-:Y:S02]  /*187b0*/  LOP3.LUT P2, RZ, R17.reuse, 0x2, RZ, 0xc0, !PT ;  /* 0x0000000211ff7812 */ /* 0x040fe4000784c0ff */
[----:B------:R-:W-:-:S02]  /*187c0*/  LOP3.LUT R17, R17, 0xfffffffb, RZ, 0xc0, !PT ;  /* 0xfffffffb11117812 */ /* 0x000fc400078ec0ff */
[----:B------:R-:W-:Y:S02]  /*187d0*/  FSEL R12, R12, -INF , !P1 ;  /* 0xff8000000c0c7808 */ /* 0x000fe40004800000 */
[----:B0-----:R-:W-:Y:S02]  /*187e0*/  FMNMX.FTZ R5, R5, R14, !PT ;  /* 0x0000000e05057209 */ /* 0x001fe40007810000 */
[----:B------:R-:W-:Y:S02]  /*187f0*/  FSEL R77, R77, -INF , !P4 ;  /* 0xff8000004d4d7808 */ /* 0x000fe40006000000 */
[----:B------:R-:W-:Y:S01]  /*18800*/  ISETP.LT.OR P6, PT, R137, 0x79, P6 ;  /* 0x000000798900780c */ /* 0x000fe200037c1670 */
[----:B------:R-:W-:-:S01]  /*18810*/  FFMA.FTZ R45, R5, R26, -8 ;  /* 0xc1000000052d7423 */ /* 0x000fc2000001001a */
[----:B------:R-:W-:Y:S02]  /*18820*/  @P0 LOP3.LUT R17, R17, 0x4, RZ, 0xfc, !PT ;  /* 0x0000000411110812 */ /* 0x000fe400078efcff */
[----:B------:R-:W-:-:S02]  /*18830*/  ISETP.LT.OR P0, PT, R137, 0x6a, P3 ;  /* 0x0000006a8900780c */ /* 0x000fc40001f01670 */
[----:B------:R-:W-:Y:S02]  /*18840*/  FSETP.NEU.FTZ.AND P3, PT, R5, -INF , PT ;  /* 0xff8000000500780b */ /* 0x000fe40003f7d000 */
[----:B------:R-:W-:Y:S02]  /*18850*/  LOP3.LUT R17, R17, 0xdfffffff, RZ, 0xc0, !PT ;  /* 0xdfffffff11117812 */ /* 0x000fe400078ec0ff */
[----:B------:R-:W-:Y:S02]  /*18860*/  FSEL R14, R5, RZ, P3 ;  /* 0x000000ff050e7208 */ /* 0x000fe40001800000 */
[----:B------:R-:W-:Y:S02]  /*18870*/  FSEL R45, R45, RZ, P3 ;  /* 0x000000ff2d2d7208 */ /* 0x000fe40001800000 */
[----:B------:R-:W-:Y:S01]  /*18880*/  FSEL R78, R78, -INF , !P5 ;  /* 0xff8000004e4e7808 */ /* 0x000fe20006800000 */
[----:B------:R-:W-:-:S01]  /*18890*/  FADD.FTZ R15, -R14, R15 ;  /* 0x0000000f0e0f7221 */ /* 0x000fc20000010100 */
[----:B------:R-:W-:Y:S01]  /*188a0*/  FMNMX.FTZ R14, R12, R20, !PT ;  /* 0x000000140c0e7209 */ /* 0x000fe20007810000 */
[----:B------:R-:W-:-:S01]  /*188b0*/  FFMA.FTZ R44, R44, R26, -R45 ;  /* 0x0000001a2c2c7223 */ /* 0x000fc2000001082d */
[----:B------:R-:W-:Y:S01]  /*188c0*/  @P0 LOP3.LUT R17, R17, 0x20000000, RZ, 0xfc, !PT ;  /* 0x2000000011110812 */ /* 0x000fe200078efcff */
[----:B------:R-:W-:-:S01]  /*188d0*/  FFMA.FTZ R13, R13, R26, -R45 ;  /* 0x0000001a0d0d7223 */ /* 0x000fc2000001082d */
[----:B------:R-:W-:Y:S01]  /*188e0*/  FMNMX.FTZ R14, R8, R14, !PT ;  /* 0x0000000e080e7209 */ /* 0x000fe20007810000 */
[----:B------:R-:W-:-:S01]  /*188f0*/  FFMA.FTZ R24, R24, R26, -R45 ;  /* 0x0000001a18187223 */ /* 0x000fc2000001082d */
[----:B------:R-:W-:Y:S01]  /*18900*/  LOP3.LUT P0, RZ, R17, 0x10, RZ, 0xc0, !PT ;  /* 0x0000001011ff7812 */ /* 0x000fe2000780c0ff */
[----:B------:R-:W-:-:S01]  /*18910*/  FFMA.FTZ R25, R25, R26, -R45 ;  /* 0x0000001a19197223 */ /* 0x000fc2000001082d */
[----:B------:R-:W-:Y:S01]  /*18920*/  FMNMX.FTZ R14, R9, R14, !PT ;  /* 0x0000000e090e7209 */ /* 0x000fe20007810000 */
[----:B------:R-:W-:-:S01]  /*18930*/  FFMA.FTZ R28, R28, R26, -R45 ;  /* 0x0000001a1c1c7223 */ /* 0x000fc2000001082d */
[----:B------:R-:W-:Y:S01]  /*18940*/  LOP3.LUT P3, RZ, R17, 0x4, RZ, 0xc0, !PT ;  /* 0x0000000411ff7812 */ /* 0x000fe2000786c0ff */
[----:B------:R-:W-:-:S01]  /*18950*/  FFMA.FTZ R29, R29, R26, -R45 ;  /* 0x0000001a1d1d7223 */ /* 0x000fc2000001082d */
[----:B------:R-:W-:Y:S01]  /*18960*/  FMNMX.FTZ R14, R27, R14, !PT ;  /* 0x0000000e1b0e7209 */ /* 0x000fe20007810000 */
[----:B------:R-:W-:-:S01]  /*18970*/  FFMA.FTZ R32, R32, R26, -R45 ;  /* 0x0000001a20207223 */ /* 0x000fc2000001082d */
[----:B------:R-:W-:Y:S01]  /*18980*/  FSEL R70, R70, -INF , !P0 ;  /* 0xff80000046467808 */ /* 0x000fe20004000000 */
        /* <DEDUP_REMOVED lines=42> */
[----:B------:R-:W-:Y:S01]  /*18c30*/  FMUL.FTZ R15, R15, R26 ;  /* 0x0000001a0f0f7220 */ /* 0x000fe20000410000 */
[----:B------:R-:W-:Y:S01]  /*18c40*/  MUFU.EX2 R44, R44 ;  /* 0x0000002c002c7308 */ /* 0x000fe20000000800 */
[----:B------:R-:W-:-:S02]  /*18c50*/  LOP3.LUT P0, RZ, R17, 0x10000000, RZ, 0xc0, !PT ;  /* 0x1000000011ff7812 */ /* 0x000fc4000780c0ff */
        /* <DEDUP_REMOVED lines=42> */
[----:B------:R-:W-:-:S01]  /*18f00*/  FFMA.FTZ R84, R14, R26, -8 ;  /* 0xc10000000e547423 */ /* 0x000fc2000001001a */
[----:B------:R-:W-:Y:S02]  /*18f10*/  MUFU.EX2 R54, R54 ;  /* 0x0000003600367308 */ /* 0x000fe40000000800 */
[----:B------:R-:W-:Y:S02]  /*18f20*/  FMUL.FTZ R20, R20, R26 ;  /* 0x0000001a14147220 */ /* 0x000fe40000410000 */
[----:B------:R-:W-:-:S04]  /*18f30*/  FSEL R85, R84, RZ, P1 ;  /* 0x000000ff54557208 */ /* 0x000fc80000800000 */
        /* <DEDUP_REMOVED lines=38> */
[----:B------:R-:W-:Y:S01]  /*191a0*/  FADD.FTZ R3, R25, R3 ;  /* 0x0000000319037221 */ /* 0x000fe20000010000 */
[----:B------:R-:W-:-:S01]  /*191b0*/  FFMA.FTZ R81, R81, R26, -R85 ;  /* 0x0000001a51517223 */ /* 0x000fc20000010855 */
        /* <DEDUP_REMOVED lines=104> */
.L_x_12442:
        /* <DEDUP_REMOVED lines=107> */
.L_x_12422:
[----:B------:R-:W-:Y:S05]  /*19ef0*/  BSYNC B0 ;  /* 0x0000000000007941 */ /* 0x000fea0003800000 */
.L_x_12421:
[----:B------:R-:W-:Y:S06]  /*19f00*/  BAR.ARV 0x8, 0x200 ;  /* 0x0208000000007b1d */ /* 0x000fec0000002000 */
[----:B------:R-:W-:Y:S05]  /*19f10*/  @!P0 BRA `(.L_x_12444) ;  /* 0x0000000000048947 */ /* 0x000fea0003800000 */
[----:B------:R-:W-:Y:S01]  /*19f20*/  BPT.TRAP 0x1 ;  /* 0x000000040000795c */ /* 0x000fe20000300000 */
.L_x_12444:
[----:B------:R-:W-:Y:S01]  /*19f30*/  IMAD R12, R22, 0x8, R16 ;  /* 0x00000008160c7824 */ /* 0x000fe200078e0210 */
[----:B------:R-:W-:-:S04]  /*19f40*/  SHF.L.U32 R7, R152, 0x1f, RZ ;  /* 0x0000001f98077819 */ /* 0x000fc800000006ff */
[----:B------:R0:W1:Y:S01]  /*19f50*/  SYNCS.PHASECHK.TRANS64.TRYWAIT P1, [R12+URZ+0x19c50], R7 ;  /* 0x019c50070c0075a7 */ /* 0x000062000802017f */
[----:B------:R-:W-:Y:S05]  /*19f60*/  @!P0 BRA `(.L_x_12445) ;  /* 0x0000000000048947 */ /* 0x000fea0003800000 */
[----:B------:R-:W-:Y:S01]  /*19f70*/  BPT.TRAP 0x1 ;  /* 0x000000040000795c */ /* 0x000fe20000300000 */
.L_x_12445:
[----:B------:R-:W-:Y:S04]  /*19f80*/  BSSY B0, `(.L_x_12446) ;  /* 0x0000004000007945 */ /* 0x000fe80003800000 */
[----:B-1----:R-:W-:Y:S05]  /*19f90*/  @P1 BRA `(.L_x_12447) ;  /* 0x0000000000081947 */ /* 0x002fea0003800000 */
[----:B------:R-:W1:Y:S02]  /*19fa0*/  SYNCS.PHASECHK.TRANS64.TRYWAIT P1, [R12+URZ+0x19c50], R7 ;  /* 0x019c50070c0075a7 */ /* 0x000e64000802017f */
[----:B-1----:R-:W-:Y:S05]  /*19fb0*/  @!P1 BRA `(.L_x_12448) ;  /* 0x000000d0003c9947 */ /* 0x002fea0003800000 */
.L_x_12447:
[----:B------:R-:W-:Y:S05]  /*19fc0*/  BSYNC B0 ;  /* 0x0000000000007941 */ /* 0x000fea0003800000 */
.L_x_12446:
[----:B------:R-:W2:Y:S01]  /*19fd0*/  LDL.LU R2, [R1+0x5c] ;  /* 0x00005c0001027983 */ /* 0x000ea20000300800 */
[----:B------:R-:W-:Y:S01]  /*19fe0*/  VIADD R16, R16, 0x3000 ;  /* 0x0000300010107836 */ /* 0x000fe20000000000 */
[----:B------:R-:W-:Y:S01]  /*19ff0*/  ULDC.64 UR4, c[0x0][0x9a0] ;  /* 0x0002680000047ab9 */ /* 0x000fe20000000a00 */
[----:B------:R-:W-:Y:S01]  /*1a000*/  WARPGROUP.ARRIVE ;  /* 0x00000000000079c5 */ /* 0x000fe20000000000 */
[----:B------:R-:W-:Y:S02]  /*1a010*/  ISETP.NE.U32.AND P1, PT, RZ, UR4, PT ;  /* 0x00000004ff007c0c */ /* 0x000fe4000bf25070 */
[----:B------:R-:W-:Y:S02]  /*1a020*/  SHF.R.U32.HI R16, RZ, 0x4, R16 ;  /* 0x00000004ff107819 */ /* 0x000fe40000011610 */
[----:B------:R-:W-:Y:S02]  /*1a030*/  ISETP.NE.AND.EX P1, PT, RZ, UR5, PT, P1 ;  /* 0x00000005ff007c0c */ /* 0x000fe4000bf25310 */
[----:B------:R-:W-:-:S04]  /*1a040*/  LOP3.LUT R16, R16, 0x3fff, RZ, 0xc0, !PT ;  /* 0x00003fff10107812 */ /* 0x000fc800078ec0ff */
[----:B------:R-:W-:-:S05]  /*1a050*/  LOP3.LUT R9, R16, 0x10000, RZ, 0xfc, !PT ;  /* 0x0001000010097812 */ /* 0x000fca00078efcff */
[----:B------:R-:W-:Y:S02]  /*1a060*/  IMAD R8, R22, 0x300, R9 ;  /* 0x0000030016087824 */ /* 0x000fe400078e0209 */
[----:B------:R-:W-:Y:S01]  /*1a070*/  IMAD.MOV.U32 R9, RZ, RZ, 0x40000040 ;  /* 0x40000040ff097424 */ /* 0x000fe200078e00ff */
[----:B01----:R-:W0:Y:S02]  /*1a080*/  @P1 LDC.64 R6, c[0x0][0x9c8] ;  /* 0x00027200ff061b82 */ /* 0x003e240000000a00 */
[----:B------:R-:W-:Y:S02]  /*1a090*/  R2UR UR6, R8 ;  /* 0x00000000080672ca */ /* 0x000fe400000e0000 */
[----:B------:R-:W-:-:S04]  /*1a0a0*/  R2UR UR7, R9 ;  /* 0x00000000090772ca */ /* 0x000fc800000e0000 */
[----:B------:R-:W1:Y:S09]  /*1a0b0*/  @P1 LDC.64 R10, c[0x0][0x9d0] ;  /* 0x00027400ff0a1b82 */ /* 0x000e720000000a00 */
[----:B------:R-:W-:Y:S03]  /*1a0c0*/  QGMMA.64x96x32.F32.E4M3.E4M3 R88, R148, gdesc[UR4], R88, gsb0 ;  /* 0x0160000494587df3 */ /* 0x000fe60008000858 */
[----:B------:R-:W-:-:S02]  /*1a0d0*/  WARPGROUP.DEPBAR.LE gsb0, 0x0 ;  /* 0x00008000000079c5 */ /* 0x000fc40000010000 */
[----:B------:R-:W-:Y:S01]  /*1a0e0*/  WARPGROUP.ARRIVE ;  /* 0x00000000000079c5 */ /* 0x000fe20000000000 */
[----:B--2---:R-:W-:-:S05]  /*1a0f0*/  @P1 SHF.R.S32.HI R13, RZ, 0x1f, R2 ;  /* 0x0000001fff0d1819 */ /* 0x004fca0000011402 */
[-C--:B0-----:R-:W-:Y:S02]  /*1a100*/  @P1 IMAD R0, R13, R6.reuse, RZ ;  /* 0x000000060d001224 */ /* 0x081fe400078e02ff */
[----:B------:R-:W-:Y:S02]  /*1a110*/  IMAD.MOV.U32 R13, RZ, RZ, 0x3f800000 ;  /* 0x3f800000ff0d7424 */ /* 0x000fe400078e00ff */
[C---:B------:R-:W-:Y:S02]  /*1a120*/  @P1 IMAD R9, R2.reuse, R7, R0 ;  /* 0x0000000702091224 */ /* 0x040fe400078e0200 */
[----:B------:R-:W-:-:S04]  /*1a130*/  @P1 IMAD.WIDE.U32 R6, R2, R6, RZ ;  /* 0x0000000602061225 */ /* 0x000fc800078e00ff */
[----:B------:R-:W-:Y:S02]  /*1a140*/  @P1 IMAD.IADD R7, R7, 0x1, R9 ;  /* 0x0000000107071824 */ /* 0x000fe400078e0209 */
[----:B-1----:R-:W-:-:S04]  /*1a150*/  @P1 IMAD.WIDE.U32 R6, R153, R10, R6 ;  /* 0x0000000a99061225 */ /* 0x002fc800078e0006 */
[----:B------:R-:W-:Y:S01]  /*1a160*/  @P1 IMAD R11, R153, R11, R7 ;  /* 0x0000000b990b1224 */ /* 0x000fe200078e0207 */
[----:B------:R-:W-:-:S04]  /*1a170*/  @P1 LEA R10, P2, R6, UR4, 0x2 ;  /* 0x00000004060a1c11 */ /* 0x000fc8000f8410ff */
[----:B------:R-:W-:-:S05]  /*1a180*/  @P1 LEA.HI.X R11, R6, UR5, R11, 0x2, P2 ;  /* 0x00000005060b1c11 */ /* 0x000fca00090f140b */
[----:B------:R0:W2:Y:S01]  /*1a190*/  @P1 LDG.E R13, desc[UR40][R10.64] ;  /* 0x000000280a0d1981 */ /* 0x0000a2000c1e1900 */
[----:B------:R-:W-:Y:S02]  /*1a1a0*/  VIADD R6, R8, 0x2 ;  /* 0x0000000208067836 */ /* 0x000fe40000000000 */
[----:B------:R-:W-:Y:S01]  /*1a1b0*/  IMAD.MOV.U32 R7, RZ, RZ, 0x40000040 ;  /* 0x40000040ff077424 */ /* 0x000fe200078e00ff */
[----:B------:R-:W1:Y:S01]  /*1a1c0*/  SHFL.BFLY PT, R2, R3, 0x2, 0x1f ;  /* 0x0c401f0003027f89 */ /* 0x000e6200000e0000 */
[----:B------:R-:W-:Y:S01]  /*1a1d0*/  IMAD.MOV.U32 R9, RZ, RZ, 0x40000040 ;  /* 0x40000040ff097424 */ /* 0x000fe200078e00ff */
[----:B------:R-:W-:Y:S01]  /*1a1e0*/  R2UR UR6, R6 ;  /* 0x00000000060672ca */ /* 0x000fe200000e0000 */
[C---:B------:R-:W-:Y:S01]  /*1a1f0*/  VIADD R6, R8.reuse, 0x4 ;  /* 0x0000000408067836 */ /* 0x040fe20000000000 */
[----:B------:R-:W-:Y:S01]  /*1a200*/  R2UR UR7, R7 ;  /* 0x00000000070772ca */ /* 0x000fe200000e0000 */
[----:B------:R-:W-:Y:S02]  /*1a210*/  IMAD.MOV.U32 R7, RZ, RZ, 0x40000040 ;  /* 0x40000040ff077424 */ /* 0x000fe400078e00ff */
[----:B------:R-:W-:-:S10]  /*1a220*/  VIADD R8, R8, 0x6 ;  /* 0x0000000608087836 */ /* 0x000fd40000000000 */
[----:B------:R-:W-:Y:S01]  /*1a230*/  QGMMA.64x96x32.F32.E4M3.E4M3 R88, R144, gdesc[UR4], R88, gsb0 ;  /* 0x0160000490587df3 */ /* 0x000fe20008000858 */
[----:B------:R-:W-:Y:S02]  /*1a240*/  R2UR UR6, R6 ;  /* 0x00000000060672ca */ /* 0x000fe400000e0000 */
[----:B------:R-:W-:Y:S02]  /*1a250*/  R2UR UR7, R7 ;  /* 0x00000000070772ca */ /* 0x000fe400000e0000 */
[----:B------:R-:W3:Y:S01]  /*1a260*/  SHFL.BFLY PT, R7, R4, 0x2, 0x1f ;  /* 0x0c401f0004077f89 */ /* 0x000ee200000e0000 */
[----:B-1----:R-:W-:-:S01]  /*1a270*/  FADD.FTZ R2, R2, R3 ;  /* 0x0000000302027221 */ /* 0x002fc20000010000 */
[----:B---3--:R-:W-:Y:S01]  /*1a280*/  FADD.FTZ R7, R7, R4 ;  /* 0x0000000407077221 */ /* 0x008fe20000010000 */
[----:B------:R-:W-:-:S04]  /*1a290*/  IMAD.MOV.U32 R4, RZ, RZ, RZ ;  /* 0x000000ffff047224 */ /* 0x000fc800078e00ff */
[----:B------:R-:W0:Y:S02]  /*1a2a0*/  SHFL.BFLY PT, R0, R7, 0x1, 0x1f ;  /* 0x0c201f0007007f89 */ /* 0x000e2400000e0000 */
[----:B0-----:R-:W-:-:S01]  /*1a2b0*/  FADD.FTZ R10, R7, R0 ;  /* 0x00000000070a7221 */ /* 0x001fc20000010000 */
[----:B------:R-:W-:-:S03]  /*1a2c0*/  IMAD.MOV.U32 R0, RZ, RZ, -0x800000 ;  /* 0xff800000ff007424 */ /* 0x000fc600078e00ff */
[C---:B------:R-:W-:Y:S01]  /*1a2d0*/  FMUL.FTZ R11, R10.reuse, 0.00390625 ;  /* 0x3b8000000a0b7820 */ /* 0x040fe20000410000 */
[----:B------:R-:W-:-:S04]  /*1a2e0*/  FSETP.NE.FTZ.AND P1, PT, R10, RZ, PT ;  /* 0x000000ff0a00720b */ /* 0x000fc80003f35000 */
        /* <DEDUP_REMOVED lines=9> */
[----:B------:R-:W-:Y:S01]  /*1a380*/  R2UR UR6, R8 ;  /* 0x00000000080672ca */ /* 0x000fe200000e0000 */
[----:B------:R-:W-:Y:S01]  /*1a390*/  IMAD.MOV.U32 R8, RZ, RZ, RZ ;  /* 0x000000ffff087224 */ /* 0x000fe200078e00ff */
[----:B------:R-:W-:Y:S02]  /*1a3a0*/  R2UR UR7, R9 ;  /* 0x00000000090772ca */ /* 0x000fe400000e0000 */
        /* <DEDUP_REMOVED lines=19> */
.L_x_12449:
[----:B------:R-:W2:Y:S01]  /*1a4e0*/  LDL.LU R6, [R1+0x4] ;  /* 0x0000040001067983 */ /* 0x000ea20000300800 */
[----:B------:R-:W-:Y:S02]  /*1a4f0*/  VIADD R12, R12, 0x19c60 ;  /* 0x00019c600c0c7836 */ /* 0x000fe40000000000 */
[-C--:B------:R-:W-:Y:S01]  /*1a500*/  FMUL.FTZ R3, R88, R5.reuse ;  /* 0x0000000558037220 */ /* 0x080fe20000410000 */
[-C--:B------:R-:W-:Y:S01]  /*1a510*/  FMUL.FTZ R93, R93, R5.reuse ;  /* 0x000000055d5d7220 */ /* 0x080fe20000410000 */
[----:B------:R-:W3:Y:S01]  /*1a520*/  LDL.LU R7, [R1+0x68] ;  /* 0x0000680001077983 */ /* 0x000ee20000300800 */
[----:B------:R-:W-:Y:S02]  /*1a530*/  VIADD R22, R22, 0x1 ;  /* 0x0000000116167836 */ /* 0x000fe40000000000 */
[-C--:B------:R-:W-:Y:S01]  /*1a540*/  FMUL.FTZ R96, R96, R5.reuse ;  /* 0x0000000560607220 */ /* 0x080fe20000410000 */
[-C--:B------:R-:W-:Y:S02]  /*1a550*/  FMUL.FTZ R101, R101, R5.reuse ;  /* 0x0000000565657220 */ /* 0x080fe40000410000 */
        /* <DEDUP_REMOVED lines=46> */
[----:B--2---:R-:W-:Y:S01]  /*1a840*/  PRMT R12, R6, 0x654, R12 ;  /* 0x00000654060c7816 */ /* 0x004fe2000000000c */
[----:B---3--:R-:W-:-:S03]  /*1a850*/  VIADD R7, R7, 0x1 ;  /* 0x0000000107077836 */ /* 0x008fc60000000000 */
[----:B------:R0:W-:Y:S02]  /*1a860*/  SYNCS.ARRIVE.TRANS64.RED.A1T0 RZ, [R12+URZ], RZ ;  /* 0x000000ff0cff79a7 */ /* 0x0001e4000810043f */
[----:B------:R0:W-:Y:S01]  /*1a870*/  STL [R1+0x68], R7 ;  /* 0x0000680701007387 */ /* 0x0001e20000100800 */
[----:B------:R-:W-:Y:S01]  /*1a880*/  FMUL.FTZ R6, R89, R5 ;  /* 0x0000000559067220 */ /* 0x000fe20000410000 */
[----:B------:R-:W-:-:S04]  /*1a890*/  SEL R5, RZ, 0x1, P1 ;  /* 0x00000001ff057807 */ /* 0x000fc80000800000 */
[----:B------:R-:W-:-:S07]  /*1a8a0*/  LOP3.LUT R152, R152, R5, RZ, 0x3c, !PT ;  /* 0x0000000598987212 */ /* 0x000fce00078e3cff */
.L_x_12332:
[----:B------:R-:W2:Y:S01]  /*1a8b0*/  LDL R88, [R1+0x60] ;  /* 0x0000600001587983 */ /* 0x000ea20000100800 */
[----:B------:R-:W1:Y:S01]  /*1a8c0*/  S2UR UR4, SR_CgaCtaId ;  /* 0x00000000000479c3 */ /* 0x000e620000008800 */
[----:B------:R-:W-:Y:S01]  /*1a8d0*/  MOV R16, 0x400 ;  /* 0x0000040000107802 */ /* 0x000fe20000000f00 */
[----:B------:R-:W-:Y:S01]  /*1a8e0*/  BSSY B0, `(.L_x_12450) ;  /* 0x0000335000007945 */ /* 0x000fe20003800000 */
[----:B-1----:R-:W-:-:S05]  /*1a8f0*/  IMAD.U32 R4, RZ, RZ, UR4 ;  /* 0x00000004ff047e24 */ /* 0x002fca000f8e00ff */
[----:B------:R-:W-:Y:S01]  /*1a900*/  LEA R16, R4, R16, 0x18 ;  /* 0x0000001004107211 */ /* 0x000fe200078ec0ff */
[----:B------:R-:W-:Y:S06]  /*1a910*/  BAR.SYNC.DEFER_BLOCKING 0x5, 0x200 ;  /* 0x0148000000007b1d */ /* 0x000fec0000010000 */
[----:B------:R-:W-:Y:S04]  /*1a920*/  STL [R1+0x4], R4 ;  /* 0x0000040401007387 */ /* 0x000fe80000100800 */
[----:B------:R-:W1:Y:S04]  /*1a930*/  LDS.128 R8, [R16+0x19cd0] ;  /* 0x019cd00010087984 */ /* 0x000e680000000c00 */
[----:B-1----:R1:W-:Y:S04]  /*1a940*/  STL.64 [R1+0x50], R8 ;  /* 0x0000500801007387 */ /* 0x0023e80000100a00 */
[----:B------:R1:W-:Y:S01]  /*1a950*/  STL.64 [R1+0x58], R10 ;  /* 0x0000580a01007387 */ /* 0x0003e20000100a00 */
[----:B------:R-:W-:Y:S06]  /*1a960*/  BAR.ARV 0x4, 0x200 ;  /* 0x0108000000007b1d */ /* 0x000fec0000002000 */
[----:B--2---:R-:W-:-:S13]  /*1a970*/  ISETP.NE.AND P1, PT, R88, RZ, PT ;  /* 0x000000ff5800720c */ /* 0x004fda0003f25270 */
[----:B------:R-:W2:Y:S02]  /*1a980*/  @!P1 LDC R88, c[0x0][0xad4] ;  /* 0x0002b500ff589b82 */ /* 0x000ea40000000800 */
[----:B--2---:R1:W-:Y:S01]  /*1a990*/  @!P1 STL [R1+0x60], R88 ;  /* 0x0000605801009387 */ /* 0x0043e20000100800 */
[----:B------:R-:W-:Y:S05]  /*1a9a0*/  @P0 BRA `(.L_x_12451) ;  /* 0x0000002400e80947 */ /* 0x000fea0003800000 */
[----:B0-----:R-:W0:Y:S01]  /*1a9b0*/  S2R R7, SR_TID.X ;  /* 0x0000000000077919 */ /* 0x001e220000002100 */
[----:B------:R-:W-:Y:S01]  /*1a9c0*/  ULDC.64 UR4, c[0x4][0x70] ;  /* 0x01001c0000047ab9 */ /* 0x000fe20000000a00 */
[----:B------:R-:W2:Y:S01]  /*1a9d0*/  LDC.64 R80, c[0x0][0xc00] ;  /* 0x00030000ff507b82 */ /* 0x000ea20000000a00 */
[----:B------:R-:W-:Y:S01]  /*1a9e0*/  ULDC.64 UR6, c[0x0][0xc08] ;  /* 0x0003020000067ab9 */ /* 0x000fe20000000a00 */
[----:B0-----:R-:W-:-:S05]  /*1a9f0*/  IMAD.SHL.U32 R4, R7, 0x4, RZ ;  /* 0x0000000407047824 */ /* 0x001fca00078e00ff */
[----:B------:R-:W-:Y:S01]  /*1aa00*/  LOP3.LUT R4, R4, 0xc, RZ, 0xc0, !PT ;  /* 0x0000000c04047812 */ /* 0x000fe200078ec0ff */
[----:B------:R-:W-:Y:S03]  /*1aa10*/  BAR.SYNC.DEFER_BLOCKING 0x1, 0x180 ;  /* 0x0046000000007b1d */ /* 0x000fe60000010000 */
[----:B------:R-:W-:-:S05]  /*1aa20*/  IADD3 R4, P0, R4, UR4, RZ ;  /* 0x0000000404047c10 */ /* 0x000fca000ff1e0ff */
[----:B------:R-:W-:Y:S01]  /*1aa30*/  IMAD.X R5, RZ, RZ, UR5, P0 ;  /* 0x00000005ff057e24 */ /* 0x000fe200080e06ff */
[----:B------:R-:W-:-:S04]  /*1aa40*/  ULDC.64 UR4, c[0x0][0xc00] ;  /* 0x0003000000047ab9 */ /* 0x000fc80000000a00 */
[----:B------:R0:W3:Y:S01]  /*1aa50*/  LDG.E.CONSTANT R14, desc[UR40][R4.64] ;  /* 0x00000028040e7981 */ /* 0x0000e2000c1e9900 */
[----:B------:R-:W-:-:S03]  /*1aa60*/  LOP3.LUT P0, R7, R7, 0x3, RZ, 0xc0, !PT ;  /* 0x0000000307077812 */ /* 0x000fc6000780c0ff */
[----:B------:R-:W1:Y:S01]  /*1aa70*/  LDL R4, [R1+0x84] ;  /* 0x0000840001047983 */ /* 0x000e620000100800 */
[----:B------:R-:W-:-:S04]  /*1aa80*/  ISETP.EQ.OR P0, PT, R7, 0x3, !P0 ;  /* 0x000000030700780c */ /* 0x000fc80004702670 */
[----:B------:R-:W-:Y:S02]  /*1aa90*/  SEL R51, R94, R95, P0 ;  /* 0x0000005f5e337207 */ /* 0x000fe40000000000 */
[----:B------:R-:W-:Y:S02]  /*1aaa0*/  SEL R95, R95, R94, P0 ;  /* 0x0000005e5f5f7207 */ /* 0x000fe40000000000 */
[----:B------:R-:W2:Y:S01]  /*1aab0*/  LDL.LU R94, [R1+0x64] ;  /* 0x00006400015e7983 */ /* 0x000ea20000300800 */
[----:B------:R-:W-:Y:S02]  /*1aac0*/  SEL R25, R3, R6, P0 ;  /* 0x0000000603197207 */ /* 0x000fe40000000000 */
[----:B------:R-:W-:Y:S01]  /*1aad0*/  SEL R15, R6, R3, P0 ;  /* 0x00000003060f7207 */ /* 0x000fe20000000000 */
[----:B------:R-:W4:Y:S01]  /*1aae0*/  LDL R89, [R1+0x70] ;  /* 0x0000700001597983 */ /* 0x000f220000100800 */
[----:B------:R-:W-:Y:S02]  /*1aaf0*/  SEL R49, R90, R91, P0 ;  /* 0x0000005b5a317207 */ /* 0x000fe40000000000 */
[----:B------:R-:W-:Y:S01]  /*1ab00*/  SEL R27, R92, R93, P0 ;  /* 0x0000005d5c1b7207 */ /* 0x000fe20000000000 */
[----:B------:R-:W0:Y:S01]  /*1ab10*/  S2R R3, SR_SWINHI ;  /* 0x0000000000037919 */ /* 0x000e220000002f00 */
[----:B------:R-:W-:-:S02]  /*1ab20*/  SEL R90, R91, R90, P0 ;  /* 0x0000005a5b5a7207 */ /* 0x000fc40000000000 */
[----:B------:R-:W-:Y:S01]  /*1ab30*/  SEL R57, R106, R107, P0 ;  /* 0x0000006b6a397207 */ /* 0x000fe20000000000 */
[----:B------:R-:W4:Y:S01]  /*1ab40*/  LDL R91, [R1+0x20] ;  /* 0x00002000015b7983 */ /* 0x000f220000100800 */
[----:B------:R-:W-:Y:S02]  /*1ab50*/  SEL R93, R93, R92, P0 ;  /* 0x0000005c5d5d7207 */ /* 0x000fe40000000000 */
[----:B------:R-:W-:Y:S01]  /*1ab60*/  SEL R29, R96, R97, P0 ;  /* 0x00000061601d7207 */ /* 0x000fe20000000000 */
[----:B------:R-:W4:Y:S01]  /*1ab70*/  LDL R92, [R1+0x40] ;  /* 0x00004000015c7983 */ /* 0x000f220000100800 */
        /* <DEDUP_REMOVED lines=13> */
[----:B0-----:R-:W-:Y:S02]  /*1ac50*/  MOV R21, R3 ;  /* 0x0000000300157202 */ /* 0x001fe40000000f00 */
        /* <DEDUP_REMOVED lines=26> */
[----:B-1----:R-:W-:-:S03]  /*1ae00*/  IMAD.WIDE R10, R4, 0x2, R20 ;  /* 0x00000002040a7825 */ /* 0x002fc600078e0214 */
[C---:B------:R-:W-:Y:S02]  /*1ae10*/  LOP3.LUT R3, R10.reuse, 0x180, RZ, 0xc0, !PT ;  /* 0x000001800a037812 */ /* 0x040fe400078ec0ff */
[----:B------:R-:W-:Y:S02]  /*1ae20*/  IADD3 R6, P5, R10, 0x20, RZ ;  /* 0x000000200a067810 */ /* 0x000fe40007fbe0ff */
[----:B------:R-:W-:Y:S02]  /*1ae30*/  SHF.R.U64 R3, R3, 0x3, RZ ;  /* 0x0000000303037819 */ /* 0x000fe400000012ff */
[----:B------:R-:W-:Y:S02]  /*1ae40*/  LOP3.LUT R4, R6, 0x180, RZ, 0xc0, !PT ;  /* 0x0000018006047812 */ /* 0x000fe400078ec0ff */
        /* <DEDUP_REMOVED lines=10> */
[----:B-----5:R-:W-:Y:S02]  /*1aef0*/  LOP3.LUT R24, R77, 0x180, RZ, 0xc0, !PT ;  /* 0x000001804d187812 */ /* 0x020fe400078ec0ff */
[----:B------:R-:W-:Y:S02]  /*1af00*/  SHF.R.U64 R4, R4, 0x3, RZ ;  /* 0x0000000304047819 */ /* 0x000fe400000012ff */
[----:B------:R-:W-:Y:S01]  /*1af10*/  SHF.R.U64 R3, R3, 0x3, RZ ;  /* 0x0000000303037819 */ /* 0x000fe200000012ff */
[----:B------:R-:W-:Y:S01]  /*1af20*/  IMAD.X R9, RZ, RZ, R11, P4 ;  /* 0x000000ffff097224 */ /* 0x000fe200020e060b */
[----:B------:R-:W-:-:S02]  /*1af30*/  SHF.R.U64 R6, R6, 0x3, RZ ;  /* 0x0000000306067819 */ /* 0x000fc400000012ff */
[----:B------:R-:W-:Y:S02]  /*1af40*/  SHF.R.U64 R24, R24, 0x3, RZ ;  /* 0x0000000318187819 */ /* 0x000fe400000012ff */
[----:B------:R-:W-:Y:S02]  /*1af50*/  LOP3.LUT R82, R4, R73, RZ, 0x3c, !PT ;  /* 0x0000004904527212 */ /* 0x000fe400078e3cff */
[----:B---3--:R-:W-:Y:S01]  /*1af60*/  LOP3.LUT R73, R14, 0x2, RZ, 0x3c, !PT ;  /* 0x000000020e497812 */ /* 0x008fe200078e3cff */
[--C-:B------:R-:W-:Y:S01]  /*1af70*/  IMAD.X R83, RZ, RZ, R11.reuse, P3 ;  /* 0x000000ffff537224 */ /* 0x100fe200018e060b */
[----:B------:R-:W-:Y:S01]  /*1af80*/  LOP3.LUT R8, R3, R8, RZ, 0x3c, !PT ;  /* 0x0000000803087212 */ /* 0x000fe200078e3cff */
[--C-:B------:R-:W-:Y:S01]  /*1af90*/  IMAD.X R13, RZ, RZ, R11.reuse, P5 ;  /* 0x000000ffff0d7224 */ /* 0x100fe200028e060b */
[----:B------:R-:W-:Y:S01]  /*1afa0*/  LOP3.LUT R6, R6, R75, RZ, 0x3c, !PT ;  /* 0x0000004b06067212 */ /* 0x000fe200078e3cff */
[--C-:B------:R-:W-:Y:S01]  /*1afb0*/  IMAD.X R7, RZ, RZ, R11.reuse, P2 ;  /* 0x000000ffff077224 */ /* 0x100fe200010e060b */
[----:B------:R-:W-:Y:S01]  /*1afc0*/  LOP3.LUT R4, R24, R77, RZ, 0x3c, !PT ;  /* 0x0000004d18047212 */ /* 0x000fe200078e3cff */
        /* <DEDUP_REMOVED lines=17> */
[----:B------:R-:W3:Y:S04]  /*1b0e0*/  SHFL.IDX PT, R90, R90, R73, 0x1c1f ;  /* 0x001c1f495a5a7589 */ /* 0x000ee800000e0000 */
[----:B------:R-:W2:Y:S04]  /*1b0f0*/  SHFL.IDX PT, R28, R95, R73, 0x1c1f ;  /* 0x001c1f495f1c7589 */ /* 0x000ea800000e0000 */
[----:B------:R-:W-:Y:S04]  /*1b100*/  SHFL.IDX PT, R54, R33, R14, 0x1c1f ;  /* 0x001c1f0e21367589 */ /* 0x000fe800000e0000 */
[----:B------:R1:W-:Y:S04]  /*1b110*/  SHFL.IDX PT, R62, R37, R14, 0x1c1f ;  /* 0x001c1f0e253e7589 */ /* 0x0003e800000e0000 */
[----:B------:R-:W-:Y:S04]  /*1b120*/  SHFL.IDX PT, R70, R41, R14, 0x1c1f ;  /* 0x001c1f0e29467589 */ /* 0x000fe800000e0000 */
[----:B------:R-:W-:Y:S04]  /*1b130*/  SHFL.IDX PT, R78, R45, R14, 0x1c1f ;  /* 0x001c1f0e2d4e7589 */ /* 0x000fe800000e0000 */
[----:B------:R-:W-:Y:S04]  /*1b140*/  SHFL.IDX PT, R57, R57, R14, 0x1c1f ;  /* 0x001c1f0e39397589 */ /* 0x000fe800000e0000 */
[----:B------:R-:W-:Y:S04]  /*1b150*/  SHFL.IDX PT, R8, R67, R14, 0x1c1f ;  /* 0x001c1f0e43087589 */ /* 0x000fe800000e0000 */
[----:B------:R-:W4:Y:S04]  /*1b160*/  SHFL.IDX PT, R35, R134, R73, 0x1c1f ;  /* 0x001c1f4986237589 */ /* 0x000f2800000e0000 */
[----:B------:R-:W4:Y:S04]  /*1b170*/  SHFL.IDX PT, R61, R104, R73, 0x1c1f ;  /* 0x001c1f49683d7589 */ /* 0x000f2800000e0000 */
        /* <DEDUP_REMOVED lines=10> */
[----:B------:R-:W4:Y:S04]  /*1b220*/  SHFL.IDX PT, R96, R96, R73, 0x1c1f ;  /* 0x001c1f4960607589 */ /* 0x000f2800000e0000 */
[----:B------:R-:W4:Y:S04]  /*1b230*/  SHFL.IDX PT, R98, R98, R73, 0x1c1f ;  /* 0x001c1f4962627589 */ /* 0x000f2800000e0000 */
[----:B------:R-:W4:Y:S04]  /*1b240*/  SHFL.IDX PT, R102, R102, R73, 0x1c1f ;  /* 0x001c1f4966667589 */ /* 0x000f2800000e0000 */
[----:B------:R-:W4:Y:S04]  /*1b250*/  SHFL.IDX PT, R110, R110, R73, 0x1c1f ;  /* 0x001c1f496e6e7589 */ /* 0x000f2800000e0000 */
[----:B------:R-:W4:Y:S04]  /*1b260*/  SHFL.IDX PT, R67, R114, R73, 0x1c1f ;  /* 0x001c1f4972437589 */ /* 0x000f2800000e0000 */
[----:B------:R3:W-:Y:S04]  /*1b270*/  SHFL.IDX PT, R6, R39, R14, 0x1c1f ;  /* 0x001c1f0e27067589 */ /* 0x0007e800000e0000 */
[----:B------:R2:W-:Y:S04]  /*1b280*/  SHFL.IDX PT, R5, R43, R14, 0x1c1f ;  /* 0x001c1f0e2b057589 */ /* 0x0005e800000e0000 */
[----:B------:R4:W-:Y:S04]  /*1b290*/  SHFL.IDX PT, R4, R47, R14, 0x1c1f ;  /* 0x001c1f0e2f047589 */ /* 0x0009e800000e0000 */
[----:B------:R-:W-:Y:S04]  /*1b2a0*/  SHFL.IDX PT, R74, R65, R14, 0x1c1f ;  /* 0x001c1f0e414a7589 */ /* 0x000fe800000e0000 */
[----:B------:R-:W-:Y:S04]  /*1b2b0*/  SHFL.IDX PT, R7, R69, R14, 0x1c1f ;  /* 0x001c1f0e45077589 */ /* 0x000fe800000e0000 */
[----:B------:R-:W4:Y:S04]  /*1b2c0*/  SHFL.IDX PT, R12, R109, R73, 0x1c1f ;  /* 0x001c1f496d0c7589 */ /* 0x000f2800000e0000 */
[----:B------:R-:W4:Y:S04]  /*1b2d0*/  SHFL.IDX PT, R117, R117, R73, 0x1c1f ;  /* 0x001c1f4975757589 */ /* 0x000f2800000e0000 */
[----:B------:R-:W4:Y:S04]  /*1b2e0*/  SHFL.IDX PT, R124, R124, R73, 0x1c1f ;  /* 0x001c1f497c7c7589 */ /* 0x000f2800000e0000 */
[----:B------:R-:W-:Y:S04]  /*1b2f0*/  SHFL.IDX PT, R11, R132, R73, 0x1c1f ;  /* 0x001c1f49840b7589 */ /* 0x000fe800000e0000 */
[----:B------:R-:W4:Y:S04]  /*1b300*/  SHFL.IDX PT, R75, R122, R73, 0x1c1f ;  /* 0x001c1f497a4b7589 */ /* 0x000f2800000e0000 */
[----:B------:R-:W4:Y:S04]  /*1b310*/  SHFL.IDX PT, R130, R130, R73, 0x1c1f ;  /* 0x001c1f4982827589 */ /* 0x000f2800000e0000 */
[----:B------:R-:W4:Y:S04]  /*1b320*/  SHFL.IDX PT, R15, R118, R73, 0x1c1f ;  /* 0x001c1f49760f7589 */ /* 0x000f2800000e0000 */
[----:B------:R-:W4:Y:S01]  /*1b330*/  SHFL.IDX PT, R13, R126, R73, 0x1c1f ;  /* 0x001c1f497e0d7589 */ /* 0x000f2200000e0000 */
[----:B0-----:R-:W-:-:S02]  /*1b340*/  SEL R36, R25, R38, P0 ;  /* 0x0000002619247207 */ /* 0x001fc40000000000 */
[----:B------:R-:W-:Y:S02]  /*1b350*/  SEL R38, R38, R25, P0 ;  /* 0x0000001926267207 */ /* 0x000fe40000000000 */
[----:B-1----:R-:W-:Y:S02]  /*1b360*/  SEL R37, R27, R24, P0 ;  /* 0x000000181b257207 */ /* 0x002fe40000000000 */
[----:B---3--:R-:W-:Y:S02]  /*1b370*/  SEL R39, R24, R27, P0 ;  /* 0x0000001b18277207 */ /* 0x008fe40000000000 */
[----:B------:R-:W-:Y:S02]  /*1b380*/  SEL R40, R49, R90, P0 ;  /* 0x0000005a31287207 */ /* 0x000fe40000000000 */
[----:B------:R-:W-:Y:S02]  /*1b390*/  SEL R42, R90, R49, P0 ;  /* 0x000000315a2a7207 */ /* 0x000fe40000000000 */
[----:B--2---:R-:W-:-:S02]  /*1b3a0*/  SEL R41, R51, R28, P0 ;  /* 0x0000001c33297207 */ /* 0x004fc40000000000 */
[----:B------:R-:W-:Y:S02]  /*1b3b0*/  SEL R43, R28, R51, P0 ;  /* 0x000000331c2b7207 */ /* 0x000fe40000000000 */
[----:B----4-:R-:W-:Y:S02]  /*1b3c0*/  SEL R33, R34, R35, P0 ;  /* 0x0000002322217207 */ /* 0x010fe40000000000 */
        /* <DEDUP_REMOVED lines=37> */
[----:B------:R-:W-:Y:S02]  /*1b620*/  F2FP.BF16.F32.PACK_AB R4, R37, R36 ;  /* 0x000000242504723e */ /* 0x000fe400000010ff */
[----:B------:R-:W-:Y:S02]  /*1b630*/  F2FP.BF16.F32.PACK_AB R5, R41, R40 ;  /* 0x000000282905723e */ /* 0x000fe400000010ff */
[----:B------:R-:W-:-:S02]  /*1b640*/  F2FP.BF16.F32.PACK_AB R6, R39, R38 ;  /* 0x000000262706723e */ /* 0x000fc400000010ff */
[----:B------:R-:W-:Y:S02]  /*1b650*/  F2FP.BF16.F32.PACK_AB R7, R43, R42 ;  /* 0x0000002a2b07723e */ /* 0x000fe400000010ff */
[----:B------:R-:W-:Y:S02]  /*1b660*/  SEL R73, R8, R13, P0 ;  /* 0x0000000d08497207 */ /* 0x000fe40000000000 */
[----:B------:R-:W-:Y:S02]  /*1b670*/  SEL R75, R13, R8, P0 ;  /* 0x000000080d4b7207 */ /* 0x000fe40000000000 */
[----:B------:R-:W-:Y:S02]  /*1b680*/  F2FP.BF16.F32.PACK_AB R8, R45, R44 ;  /* 0x0000002c2d08723e */ /* 0x000fe400000010ff */
[----:B------:R-:W-:Y:S02]  /*1b690*/  F2FP.BF16.F32.PACK_AB R9, R49, R48 ;  /* 0x000000303109723e */ /* 0x000fe400000010ff */
        /* <DEDUP_REMOVED lines=16> */
[----:B0-----:R-:W-:Y:S02]  /*1b7a0*/  F2FP.BF16.F32.PACK_AB R4, R77, R76 ;  /* 0x0000004c4d04723e */ /* 0x001fe400000010ff */
[----:B------:R-:W-:Y:S02]  /*1b7b0*/  F2FP.BF16.F32.PACK_AB R5, R33, R32 ;  /* 0x000000202105723e */ /* 0x000fe400000010ff */
[----:B------:R-:W-:Y:S02]  /*1b7c0*/  F2FP.BF16.F32.PACK_AB R6, R79, R78 ;  /* 0x0000004e4f06723e */ /* 0x000fe400000010ff */
[----:B------:R-:W-:Y:S01]  /*1b7d0*/  F2FP.BF16.F32.PACK_AB R7, R35, R34 ;  /* 0x000000222307723e */ /* 0x000fe200000010ff */
[----:B------:R-:W-:Y:S04]  /*1b7e0*/  STSM.16.M88.4 [R86], R12 ;  /* 0x0000000c56007844 */ /* 0x000fe80000000200 */
[----:B------:R0:W-:Y:S04]  /*1b7f0*/  STSM.16.M88.4 [R82], R24 ;  /* 0x0000001852007844 */ /* 0x0001e80000000200 */
[----:B------:R-:W-:Y:S04]  /*1b800*/  STSM.16.M88.4 [R83], R28 ;  /* 0x0000001c53007844 */ /* 0x000fe80000000200 */
[----:B------:R2:W-:Y:S01]  /*1b810*/  STSM.16.M88.4 [R84], R4 ;  /* 0x0000000454007844 */ /* 0x0005e20000000200 */
[----:B------:R-:W-:Y:S01]  /*1b820*/  ISETP.NE.U32.AND P0, PT, RZ, UR4, PT ;  /* 0x00000004ff007c0c */ /* 0x000fe2000bf05070 */
[----:B------:R-:W-:-:S02]  /*1b830*/  IMAD.MOV.U32 R3, RZ, RZ, RZ ;  /* 0x000000ffff037224 */ /* 0x000fc400078e00ff */
[----:B-1----:R-:W-:Y:S01]  /*1b840*/  IMAD.WIDE R8, R94, 0x4, R80 ;  /* 0x000000045e087825 */ /* 0x002fe200078e0250 */
[----:B------:R-:W-:Y:S01]  /*1b850*/  ISETP.NE.AND.EX P0, PT, RZ, UR5, PT, P0 ;  /* 0x00000005ff007c0c */ /* 0x000fe2000bf05300 */
[----:B------:R-:W-:Y:S01]  /*1b860*/  BAR.SYNC.DEFER_BLOCKING 0x1, 0x180 ;  /* 0x0046000000007b1d */ /* 0x000fe20000010000 */
[----:B------:R-:W-:Y:S01]  /*1b870*/  ISETP.NE.U32.AND P1, PT, RZ, UR6, PT ;  /* 0x00000006ff007c0c */ /* 0x000fe2000bf25070 */
[----:B0-----:R-:W-:Y:S01]  /*1b880*/  IMAD.MOV.U32 R24, RZ, RZ, 0x9b8 ;  /* 0x000009b8ff187424 */ /* 0x001fe200078e00ff */
[----:B------:R-:W-:-:S05]  /*1b890*/  ISETP.GT.AND P3, PT, R88, 0x1, PT ;  /* 0x000000015800780c */ /* 0x000fca0003f64270 */
[----:B------:R-:W0:Y:S01]  /*1b8a0*/  LDC R80, c[0x0][0xbe8] ;  /* 0x0002fa00ff507b82 */ /* 0x000e220000000800 */
[----:B------:R-:W-:-:S07]  /*1b8b0*/  ISETP.NE.U32.AND P2, PT, RZ, UR4, PT ;  /* 0x00000004ff007c0c */ /* 0x000fce000bf45070 */
[----:B------:R-:W1:Y:S01]  /*1b8c0*/  LDC.64 R14, c[0x0][0xba8] ;  /* 0x0002ea00ff0e7b82 */ /* 0x000e620000000a00 */
[----:B------:R-:W3:Y:S01]  /*1b8d0*/  @P0 LDG.E R3, desc[UR40][R8.64] ;  /* 0x0000002808030981 */ /* 0x000ee2000c1e1900 */
[----:B------:R-:W-:Y:S02]  /*1b8e0*/  ISETP.NE.AND.EX P1, PT, RZ, UR7, PT, P1 ;  /* 0x00000007ff007c0c */ /* 0x000fe4000bf25310 */
[----:B------:R-:W-:-:S04]  /*1b8f0*/  SEL R24, R24, 0x978, P3 ;  /* 0x0000097818187807 */ /* 0x000fc80001800000 */
[----:B--2---:R-:W2:Y:S08]  /*1b900*/  LDC.64 R6, c[0x0][R24+0x220] ;  /* 0x0000880018067b82 */ /* 0x004eb00000000a00 */
[----:B------:R-:W4:Y:S08]  /*1b910*/  @P1 LDC.64 R4, c[0x0][0xc08] ;  /* 0x00030200ff041b82 */ /* 0x000f300000000a00 */
[----:B------:R-:W1:Y:S01]  /*1b920*/  LDC.64 R10, c[0x0][R24+0x218] ;  /* 0x00008600180a7b82 */ /* 0x000e620000000a00 */
[----:B------:R-:W-:Y:S01]  /*1b930*/  ULDC UR6, c[0x0][0xa88] ;  /* 0x0002a20000067ab9 */ /* 0x000fe20000000800 */
[----:B0-----:R-:W-:-:S06]  /*1b940*/  ISETP.NE.AND P4, PT, R80, 0x1, PT ;  /* 0x000000015000780c */ /* 0x001fcc0003f85270 */
[----:B------:R-:W0:Y:S01]  /*1b950*/  LDC.64 R12, c[0x0][R24+0x228] ;  /* 0x00008a00180c7b82 */ /* 0x000e220000000a00 */
[----:B------:R-:W-:Y:S02]  /*1b960*/  IMAD.U32 R85, RZ, RZ, UR6 ;  /* 0x00000006ff557e24 */ /* 0x000fe4000f8e00ff */
[----:B----4-:R-:W-:-:S05]  /*1b970*/  @P1 IMAD.WIDE R4, R94, 0x4, R4 ;  /* 0x000000045e041825 */ /* 0x010fca00078e0204 */
[----:B------:R-:W4:Y:S01]  /*1b980*/  @P4 LDC R26, c[0x0][0xbec] ;  /* 0x0002fb00ff1a4b82 */ /* 0x000f220000000800 */
[----:B------:R2:W5:Y:S01]  /*1b990*/  @P1 LDG.E R85, desc[UR40][R4.64] ;  /* 0x0000002804551981 */ /* 0x000562000c1e1900 */
[----:B------:R-:W-:-:S06]  /*1b9a0*/  ISETP.NE.AND.EX P2, PT, RZ, UR5, PT, P2 ;  /* 0x00000005ff007c0c */ /* 0x000fcc000bf45320 */
[----:B------:R-:W4:Y:S08]  /*1b9b0*/  @P4 LDC R87, c[0x0][0xbf0] ;  /* 0x0002fc00ff574b82 */ /* 0x000f300000000800 */
[----:B--2---:R2:W2:Y:S01]  /*1b9c0*/  LDC.64 R4, c[0x0][R24+0x210] ;  /* 0x0000840018047b82 */ /* 0x0044a20000000a00 */
[----:B------:R-:W-:Y:S02]  /*1b9d0*/  SHF.R.S32.HI R25, RZ, 0x1f, R94 ;  /* 0x0000001fff197819 */ /* 0x000fe4000001145e */
[----:B------:R-:W-:-:S02]  /*1b9e0*/  SEL R81, R94, RZ, !P2 ;  /* 0x000000ff5e517207 */ /* 0x000fc40005000000 */
[----:B------:R-:W-:-:S03]  /*1b9f0*/  SEL R25, R25, RZ, !P2 ;  /* 0x000000ff19197207 */ /* 0x000fc60005000000 */
[----:B------:R-:W-:Y:S01]  /*1ba00*/  IMAD R7, R7, R81, RZ ;  /* 0x0000005107077224 */ /* 0x000fe200078e02ff */
[----:B------:R-:W-:Y:S01]  /*1ba10*/  SEL R27, R89, RZ, P3 ;  /* 0x000000ff591b7207 */ /* 0x000fe20001800000 */
[----:B-1----:R-:W1:Y:S02]  /*1ba20*/  @!P3 LDC R14, c[0x0][0xb50] ;  /* 0x0002d400ff0ebb82 */ /* 0x002e640000000800 */
[C---:B------:R-:W-:Y:S02]  /*1ba30*/  IMAD R31, R6.reuse, R25, R7 ;  /* 0x00000019061f7224 */ /* 0x040fe400078e0207 */
[----:B------:R-:W-:-:S04]  /*1ba40*/  IMAD.WIDE.U32 R6, R6, R81, RZ ;  /* 0x0000005106067225 */ /* 0x000fc800078e00ff */
[-C--:B------:R-:W-:Y:S01]  /*1ba50*/  IMAD R29, R11, R153.reuse, RZ ;  /* 0x000000990b1d7224 */ /* 0x080fe200078e02ff */
[----:B------:R-:W1:Y:S01]  /*1ba60*/  @!P3 LDC R15, c[0x0][0xb54] ;  /* 0x0002d500ff0fbb82 */ /* 0x000e620000000800 */
[----:B------:R-:W-:-:S04]  /*1ba70*/  IMAD.WIDE.U32 R10, R10, R153, RZ ;  /* 0x000000990a0a7225 */ /* 0x000fc800078e00ff */
[----:B------:R-:W-:Y:S02]  /*1ba80*/  IMAD.IADD R25, R92, 0x1, R91 ;  /* 0x000000015c197824 */ /* 0x000fe400078e025b */
[----:B------:R-:W-:Y:S02]  /*1ba90*/  IMAD.IADD R28, R11, 0x1, R29 ;  /* 0x000000010b1c7824 */ /* 0x000fe400078e021d */
[----:B------:R-:W-:Y:S02]  /*1baa0*/  IMAD.IADD R11, R7, 0x1, R31 ;  /* 0x00000001070b7824 */ /* 0x000fe400078e021f */
[----:B------:R-:W-:Y:S02]  /*1bab0*/  IMAD.MOV.U32 R7, RZ, RZ, R25 ;  /* 0x000000ffff077224 */ /* 0x000fe400078e0019 */
[-C--:B0-----:R-:W-:Y:S02]  /*1bac0*/  IMAD R29, R13, R27.reuse, RZ ;  /* 0x0000001b0d1d7224 */ /* 0x081fe400078e02ff */
[----:B------:R-:W-:-:S04]  /*1bad0*/  IMAD.WIDE.U32 R12, R12, R27, RZ ;  /* 0x0000001b0c0c7225 */ /* 0x000fc800078e00ff */
[----:B------:R-:W-:Y:S01]  /*1bae0*/  IMAD.IADD R29, R13, 0x1, R29 ;  /* 0x000000010d1d7824 */ /* 0x000fe200078e021d */
[--C-:B---3--:R-:W-:Y:S01]  /*1baf0*/  IADD3 R10, P2, P5, R6, R10, R3.reuse ;  /* 0x0000000a060a7210 */ /* 0x108fe20007d5e003 */
[----:B----4-:R-:W-:Y:S01]  /*1bb00*/  @P4 IMAD.HI.U32 R6, R25, R26, RZ ;  /* 0x0000001a19064227 */ /* 0x010fe200078e00ff */
        /* <DEDUP_REMOVED lines=15> */
[----:B------:R-:W-:Y:S06]  /*1bc00*/  @P1 BRA `(.L_x_12452) ;  /* 0x0000000000101947 */ /* 0x000fec0003800000 */
[----:B------:R-:W-:Y:S05]  /*1bc10*/  @!P0 BRA `(.L_x_12452) ;  /* 0x00000000000c8947 */ /* 0x000fea0003800000 */
[----:B------:R-:W2:Y:S04]  /*1bc20*/  LDG.E R4, desc[UR40][R8.64] ;  /* 0x0000002808047981 */ /* 0x000ea8000c1e1900 */
[----:B-----5:R-:W2:Y:S02]  /*1bc30*/  LDG.E R85, desc[UR40][R8.64+0x4] ;  /* 0x0000042808557981 */ /* 0x020ea4000c1e1900 */
[----:B--2---:R-:W-:-:S07]  /*1bc40*/  IMAD.IADD R85, R85, 0x1, -R4 ;  /* 0x0000000155557824 */ /* 0x004fce00078e0a04 */
.L_x_12452:
        /* <DEDUP_REMOVED lines=13> */
[----:B--2---:R-:W-:-:S04]  /*1bd20*/  IMAD.IADD R9, R9, 0x1, R91 ;  /* 0x0000000109097824 */ /* 0x004fc800078e025b */
[C---:B------:R-:W-:Y:S01]  /*1bd30*/  VIADD R11, R9.reuse, 0x8 ;  /* 0x00000008090b7836 */ /* 0x040fe20000000000 */
[----:B------:R-:W-:-:S04]  /*1bd40*/  ISETP.GE.OR P1, PT, R9, R82, P0 ;  /* 0x000000520900720c */ /* 0x000fc80000726670 */
[----:B------:R-:W-:-:S09]  /*1bd50*/  ISETP.GE.OR P0, PT, R11, R82, P0 ;  /* 0x000000520b00720c */ /* 0x000fd20000706670 */
[----:B0-----:R0:W-:Y:S04]  /*1bd60*/  @!P1 ST.E desc[UR40][R4.64], R0 ;  /* 0x0000000004009985 */ /* 0x0011e8000c101928 */
[----:B------:R0:W-:Y:S01]  /*1bd70*/  @!P0 ST.E desc[UR40][R6.64], R2 ;  /* 0x0000000206008985 */ /* 0x0001e2000c101928 */
[----:B------:R-:W-:Y:S05]  /*1bd80*/  @P3 BRA `(.L_x_12453) ;  /* 0x00000008001c3947 */ /* 0x000fea0003800000 */
[----:B------:R-:W0:Y:S01]  /*1bd90*/  LDL R84, [R1+0x4c] ;  /* 0x00004c0001547983 */ /* 0x000e220000100800 */
[----:B------:R-:W1:Y:S01]  /*1bda0*/  @P4 LDC R39, c[0x0][0xbec] ;  /* 0x0002fb00ff274b82 */ /* 0x000e620000000800 */
[----:B------:R-:W-:Y:S02]  /*1bdb0*/  ULDC.64 UR4, c[0x0][0xaa0] ;  /* 0x0002a80000047ab9 */ /* 0x000fe40000000a00 */
[----:B------:R-:W5:Y:S04]  /*1bdc0*/  LDL R46, [R1+0x8c] ;  /* 0x00008c00012e7983 */ /* 0x000f680000100800 */
[----:B------:R-:W5:Y:S01]  /*1bdd0*/  LDL R45, [R1+0x6c] ;  /* 0x00006c00012d7983 */ /* 0x000f620000100800 */
[----:B------:R-:W2:Y:S03]  /*1bde0*/  @P4 LDC R41, c[0x0][0xbf0] ;  /* 0x0002fc00ff294b82 */ /* 0x000ea60000000800 */
[----:B------:R-:W5:Y:S04]  /*1bdf0*/  LDL R44, [R1+0x88] ;  /* 0x00008800012c7983 */ /* 0x000f680000100800 */
[----:B------:R-:W5:Y:S01]  /*1be00*/  LDL R42, [R1+0x74] ;  /* 0x00007400012a7983 */ /* 0x000f620000100800 */
[----:B------:R-:W3:Y:S02]  /*1be10*/  S2R R8, SR_TID.X ;  /* 0x0000000000087919 */ /* 0x000ee40000002100 */
[----:B---3--:R-:W-:-:S05]  /*1be20*/  VIADD R87, R8, 0xffffff80 ;  /* 0xffffff8008577836 */ /* 0x008fca0000000000 */
[----:B------:R-:W-:-:S04]  /*1be30*/  SHF.R.S32.HI R86, RZ, 0x1f, R87 ;  /* 0x0000001fff567819 */ /* 0x000fc80000011457 */
[----:B------:R-:W-:-:S04]  /*1be40*/  LEA.HI R86, R86, R87, RZ, 0x2 ;  /* 0x0000005756567211 */ /* 0x000fc800078f10ff */
[----:B------:R-:W-:Y:S02]  /*1be50*/  SHF.R.S32.HI R86, RZ, 0x2, R86 ;  /* 0x00000002ff567819 */ /* 0x000fe40000011456 */
[----:B------:R-:W-:-:S04]  /*1be60*/  SHF.R.S32.HI R36, RZ, 0x1f, R87 ;  /* 0x0000001fff247819 */ /* 0x000fc80000011457 */
[----:B------:R-:W-:-:S04]  /*1be70*/  LEA.HI R36, R36, R87, RZ, 0x2 ;  /* 0x0000005724247211 */ /* 0x000fc800078f10ff */
[----:B------:R-:W-:-:S05]  /*1be80*/  LOP3.LUT R36, R36, 0xfffffffc, RZ, 0xc0, !PT ;  /* 0xfffffffc24247812 */ /* 0x000fca00078ec0ff */
[----:B------:R-:W-:Y:S02]  /*1be90*/  IMAD.IADD R36, R87, 0x1, -R36 ;  /* 0x0000000157247824 */ /* 0x000fe400078e0a24 */
[C---:B------:R-:W-:Y:S01]  /*1bea0*/  IMAD.IADD R43, R86.reuse, 0x1, R91 ;  /* 0x00000001562b7824 */ /* 0x040fe200078e025b */
[----:B------:R-:W-:Y:S01]  /*1beb0*/  BSSY B1, `(.L_x_12454) ;  /* 0x0000061000017945 */ /* 0x000fe20003800000 */
[----:B0-----:R-:W-:-:S04]  /*1bec0*/  IMAD R5, R86, 0x20, R84 ;  /* 0x0000002056057824 */ /* 0x001fc800078e0254 */
[----:B------:R-:W-:-:S03]  /*1bed0*/  IMAD.WIDE R20, R5, 0x2, R20 ;  /* 0x0000000205147825 */ /* 0x000fc600078e0214 */
[----:B------:R-:W-:-:S04]  /*1bee0*/  IADD3 R5, P5, R20, 0x7800, RZ ;  /* 0x0000780014057810 */ /* 0x000fc80007fbe0ff */
[----:B------:R-:W-:-:S04]  /*1bef0*/  LOP3.LUT R0, R5, 0x180, RZ, 0xc0, !PT ;  /* 0x0000018005007812 */ /* 0x000fc800078ec0ff */
[----:B------:R-:W-:Y:S02]  /*1bf00*/  SHF.R.U64 R0, R0, 0x3, RZ ;  /* 0x0000000300007819 */ /* 0x000fe400000012ff */
[----:B------:R-:W-:Y:S02]  /*1bf10*/  LOP3.LUT R7, R20, 0x180, RZ, 0xc0, !PT ;  /* 0x0000018014077812 */ /* 0x000fe400078ec0ff */
[----:B------:R-:W-:Y:S01]  /*1bf20*/  LOP3.LUT R32, R0, R5, RZ, 0x3c, !PT ;  /* 0x0000000500207212 */ /* 0x000fe200078e3cff */
[----:B------:R-:W-:Y:S01]  /*1bf30*/  IMAD R0, R83, UR4, RZ ;  /* 0x0000000453007c24 */ /* 0x000fe2000f8e02ff */
[C---:B------:R-:W-:Y:S02]  /*1bf40*/  IADD3 R9, P0, R20.reuse, 0x1800, RZ ;  /* 0x0000180014097810 */ /* 0x040fe40007f1e0ff */
[C---:B------:R-:W-:Y:S01]  /*1bf50*/  IADD3 R13, P1, R20.reuse, 0x3000, RZ ;  /* 0x00003000140d7810 */ /* 0x040fe20007f3e0ff */
[C---:B------:R-:W-:Y:S01]  /*1bf60*/  IMAD R37, R3.reuse, UR5, R0 ;  /* 0x0000000503257c24 */ /* 0x040fe2000f8e0200 */
[C---:B------:R-:W-:Y:S01]  /*1bf70*/  IADD3 R25, P2, R20.reuse, 0x4800, RZ ;  /* 0x0000480014197810 */ /* 0x040fe20007f5e0ff */
[----:B------:R-:W-:Y:S01]  /*1bf80*/  IMAD.WIDE.U32 R2, R3, UR4, RZ ;  /* 0x0000000403027c25 */ /* 0x000fe2000f8e00ff */
[----:B------:R-:W-:Y:S01]  /*1bf90*/  IADD3 R29, P3, R20, 0x6000, RZ ;  /* 0x00006000141d7810 */ /* 0x000fe20007f7e0ff */
[----:B------:R-:W-:Y:S01]  /*1bfa0*/  ULDC.64 UR4, c[0x0][0xae8] ;  /* 0x0002ba0000047ab9 */ /* 0x000fe20000000a00 */
[----:B------:R-:W-:Y:S01]  /*1bfb0*/  SHF.R.U64 R7, R7, 0x3, RZ ;  /* 0x0000000307077819 */ /* 0x000fe200000012ff */
[----:B------:R-:W-:Y:S01]  /*1bfc0*/  IMAD R0, R36, 0x60, R86 ;  /* 0x0000006024007824 */ /* 0x000fe200078e0256 */
[----:B------:R-:W-:Y:S01]  /*1bfd0*/  LOP3.LUT R8, R9, 0x180, RZ, 0xc0, !PT ;  /* 0x0000018009087812 */ /* 0x000fe200078ec0ff */
[----:B------:R-:W-:Y:S01]  /*1bfe0*/  IMAD.IADD R3, R3, 0x1, R37 ;  /* 0x0000000103037824 */ /* 0x000fe200078e0225 */
[----:B------:R-:W-:-:S02]  /*1bff0*/  LOP3.LUT R12, R13, 0x180, RZ, 0xc0, !PT ;  /* 0x000001800d0c7812 */ /* 0x000fc400078ec0ff */
[----:B------:R-:W-:Y:S02]  /*1c000*/  LOP3.LUT R24, R25, 0x180, RZ, 0xc0, !PT ;  /* 0x0000018019187812 */ /* 0x000fe400078ec0ff */
[----:B------:R-:W-:Y:S02]  /*1c010*/  LOP3.LUT R28, R29, 0x180, RZ, 0xc0, !PT ;  /* 0x000001801d1c7812 */ /* 0x000fe400078ec0ff */
[----:B------:R-:W-:Y:S01]  /*1c020*/  LOP3.LUT R20, R7, R20, RZ, 0x3c, !PT ;  /* 0x0000001407147212 */ /* 0x000fe200078e3cff */
[----:B------:R-:W-:Y:S01]  /*1c030*/  IMAD.IADD R36, R91, 0x1, R0 ;  /* 0x000000015b247824 */ /* 0x000fe200078e0200 */
[----:B------:R-:W-:Y:S01]  /*1c040*/  SHF.R.U64 R8, R8, 0x3, RZ ;  /* 0x0000000308087819 */ /* 0x000fe200000012ff */
[----:B------:R-:W-:Y:S01]  /*1c050*/  IMAD.WIDE.U32 R2, R153, UR4, R2 ;  /* 0x0000000499027c25 */ /* 0x000fe2000f8e0002 */
[----:B------:R-:W-:Y:S01]  /*1c060*/  SHF.R.U64 R12, R12, 0x3, RZ ;  /* 0x000000030c0c7819 */ /* 0x000fe200000012ff */
[----:B------:R0:W5:Y:S01]  /*1c070*/  LD.E.128 R4, desc[UR40][R20.64] ;  /* 0x0000002814047980 */ /* 0x000162000c101d00 */
[----:B------:R-:W-:-:S02]  /*1c080*/  SHF.R.U64 R24, R24, 0x3, RZ ;  /* 0x0000000318187819 */ /* 0x000fc400000012ff */
[----:B------:R-:W-:Y:S01]  /*1c090*/  SHF.R.U64 R28, R28, 0x3, RZ ;  /* 0x000000031c1c7819 */ /* 0x000fe200000012ff */
[----:B-1----:R-:W-:Y:S01]  /*1c0a0*/  @P4 IMAD.HI.U32 R0, R36, R39, RZ ;  /* 0x0000002724004227 */ /* 0x002fe200078e00ff */
[----:B------:R-:W-:Y:S02]  /*1c0b0*/  LOP3.LUT R8, R8, R9, RZ, 0x3c, !PT ;  /* 0x0000000908087212 */ /* 0x000fe400078e3cff */
[----:B------:R-:W-:Y:S01]  /*1c0c0*/  LOP3.LUT R12, R12, R13, RZ, 0x3c, !PT ;  /* 0x0000000d0c0c7212 */ /* 0x000fe200078e3cff */
[----:B------:R-:W-:Y:S01]  /*1c0d0*/  IMAD R3, R153, UR5, R3 ;  /* 0x0000000599037c24 */ /* 0x000fe2000f8e0203 */
[----:B0-----:R-:W-:Y:S01]  /*1c0e0*/  SHF.R.S32.HI R20, RZ, 0x1f, R81 ;  /* 0x0000001fff147819 */ /* 0x001fe20000011451 */
[--C-:B------:R-:W-:Y:S01]  /*1c0f0*/  IMAD.X R9, RZ, RZ, R21.reuse, P0 ;  /* 0x000000ffff097224 */ /* 0x100fe200000e0615 */
[----:B------:R-:W-:Y:S01]  /*1c100*/  LOP3.LUT R24, R24, R25, RZ, 0x3c, !PT ;  /* 0x0000001918187212 */ /* 0x000fe200078e3cff */
[--C-:B------:R-:W-:Y:S01]  /*1c110*/  IMAD.X R13, RZ, RZ, R21.reuse, P1 ;  /* 0x000000ffff0d7224 */ /* 0x100fe200008e0615 */
[----:B------:R-:W-:Y:S01]  /*1c120*/  LOP3.LUT R28, R28, R29, RZ, 0x3c, !PT ;  /* 0x0000001d1c1c7212 */ /* 0x000fe200078e3cff */
[--C-:B------:R-:W-:Y:S01]  /*1c130*/  IMAD.X R25, RZ, RZ, R21.reuse, P2 ;  /* 0x000000ffff197224 */ /* 0x100fe200010e0615 */
[----:B------:R-:W-:Y:S01]  /*1c140*/  ULDC.64 UR4, c[0x0][0xaf0] ;  /* 0x0002bc0000047ab9 */ /* 0x000fe20000000a00 */
[--C-:B------:R-:W-:Y:S01]  /*1c150*/  IMAD.X R29, RZ, RZ, R21.reuse, P3 ;  /* 0x000000ffff1d7224 */ /* 0x100fe200018e0615 */
[----:B------:R-:W5:Y:S01]  /*1c160*/  LD.E.128 R8, desc[UR40][R8.64] ;  /* 0x0000002808087980 */ /* 0x000f62000c101d00 */
[----:B------:R-:W-:-:S02]  /*1c170*/  IMAD.X R33, RZ, RZ, R21, P5 ;  /* 0x000000ffff217224 */ /* 0x000fc400028e0615 */
[----:B------:R-:W-:Y:S01]  /*1c180*/  IMAD.MOV.U32 R21, RZ, RZ, R36 ;  /* 0x000000ffff157224 */ /* 0x000fe200078e0024 */
[----:B--2---:R-:W-:Y:S01]  /*1c190*/  @P4 SHF.R.U32.HI R21, RZ, R41, R0 ;  /* 0x00000029ff154219 */ /* 0x004fe20000011600 */
[----:B------:R-:W-:Y:S01]  /*1c1a0*/  IMAD R20, R20, UR4, RZ ;  /* 0x0000000414147c24 */ /* 0x000fe2000f8e02ff */
[----:B------:R-:W5:Y:S01]  /*1c1b0*/  LD.E.128 R12, desc[UR40][R12.64] ;  /* 0x000000280c0c7980 */ /* 0x000f62000c101d00 */
[C---:B------:R-:W-:Y:S01]  /*1c1c0*/  IMAD.WIDE.U32 R2, R81.reuse, UR4, R2 ;  /* 0x0000000451027c25 */ /* 0x040fe2000f8e0002 */
[--C-:B------:R-:W-:Y:S02]  /*1c1d0*/  SHF.R.S32.HI R0, RZ, 0x1f, R21.reuse ;  /* 0x0000001fff007819 */ /* 0x100fe40000011415 */
[----:B------:R-:W5:Y:S01]  /*1c1e0*/  LD.E.128 R24, desc[UR40][R24.64] ;  /* 0x0000002818187980 */ /* 0x000f62000c101d00 */
[----:B------:R-:W-:Y:S01]  /*1c1f0*/  IMAD R37, R81, UR5, R20 ;  /* 0x0000000551257c24 */ /* 0x000fe2000f8e0214 */
[----:B------:R-:W-:Y:S01]  /*1c200*/  ULDC.64 UR4, c[0x0][0xae0] ;  /* 0x0002b80000047ab9 */ /* 0x000fe20000000a00 */
[----:B------:R-:W-:Y:S01]  /*1c210*/  IMAD.MOV R39, RZ, RZ, -R21 ;  /* 0x000000ffff277224 */ /* 0x000fe200078e0a15 */
[----:B------:R-:W5:Y:S01]  /*1c220*/  LD.E.128 R28, desc[UR40][R28.64] ;  /* 0x000000281c1c7980 */ /* 0x000f62000c101d00 */
[----:B------:R-:W-:-:S02]  /*1c230*/  IMAD.IADD R3, R3, 0x1, R37 ;  /* 0x0000000103037824 */ /* 0x000fc400078e0225 */
[----:B------:R-:W-:Y:S01]  /*1c240*/  IMAD R0, R0, UR4, RZ ;  /* 0x0000000400007c24 */ /* 0x000fe2000f8e02ff */
[----:B------:R-:W5:Y:S01]  /*1c250*/  LD.E.128 R32, desc[UR40][R32.64] ;  /* 0x0000002820207980 */ /* 0x000f62000c101d00 */
[----:B------:R-:W-:Y:S02]  /*1c260*/  IMAD R37, R80, R39, R36 ;  /* 0x0000002750257224 */ /* 0x000fe400078e0224 */
[C---:B------:R-:W-:Y:S01]  /*1c270*/  IMAD R39, R21.reuse, UR5, R0 ;  /* 0x0000000515277c24 */ /* 0x040fe2000f8e0200 */
[----:B------:R-:W-:Y:S01]  /*1c280*/  @!PT LDS RZ, [RZ] ;  /* 0x00000000fffff984 */ /* 0x000fe20000000800 */
[----:B------:R-:W-:Y:S01]  /*1c290*/  @!PT LDS RZ, [RZ] ;  /* 0x00000000fffff984 */ /* 0x000fe20000000800 */
[----:B------:R-:W-:Y:S01]  /*1c2a0*/  @!PT LDS RZ, [RZ] ;  /* 0x00000000fffff984 */ /* 0x000fe20000000800 */
[----:B------:R-:W-:Y:S01]  /*1c2b0*/  @!PT LDS RZ, [RZ] ;  /* 0x00000000fffff984 */ /* 0x000fe20000000800 */
[----:B------:R0:W-:Y:S06]  /*1c2c0*/  MEMBAR.ALL.CTA ;  /* 0x0000000000007992 */ /* 0x0001ec0000008000 */
[----:B0-----:R-:W0:Y:S01]  /*1c2d0*/  FENCE.VIEW.ASYNC.S ;  /* 0x00000000000073c6 */ /* 0x001e220000000000 */
[----:B------:R-:W-:Y:S01]  /*1c2e0*/  IMAD.WIDE.U32 R2, R21, UR4, R2 ;  /* 0x0000000415027c25 */ /* 0x000fe2000f8e0002 */
[----:B------:R-:W-:Y:S01]  /*1c2f0*/  SHF.R.S32.HI R0, RZ, 0x1f, R37 ;  /* 0x0000001fff007819 */ /* 0x000fe20000011425 */
[----:B------:R-:W-:-:S02]  /*1c300*/  ULDC.64 UR4, c[0x0][0xad8] ;  /* 0x0002b60000047ab9 */ /* 0x000fc40000000a00 */
[----:B------:R-:W-:Y:S02]  /*1c310*/  IMAD.IADD R3, R3, 0x1, R39 ;  /* 0x0000000103037824 */ /* 0x000fe400078e0227 */
        /* <DEDUP_REMOVED lines=10> */
[----:B0-----:R0:W1:Y:S01]  /*1c3c0*/  SHFL.IDX PT, R20, R40, RZ, 0x1c1f ;  /* 0x001c1fff28147589 */ /* 0x00106200000e0000 */
[----:B------:R0:W-:Y:S03]  /*1c3d0*/  SYNCS.ARRIVE.TRANS64.RED.A1T0 RZ, [R0+URZ], RZ ;  /* 0x000000ff00ff79a7 */ /* 0x0001e6000810043f */
[----:B------:R0:W2:Y:S01]  /*1c3e0*/  SHFL.IDX PT, R21, R41, RZ, 0x1c1f ;  /* 0x001c1fff29157589 */ /* 0x0000a200000e0000 */
[----:B------:R-:W-:Y:S05]  /*1c3f0*/  @P0 BRA `(.L_x_12455) ;  /* 0x0000000000300947 */ /* 0x000fea0003800000 */
[----:B------:R-:W-:Y:S02]  /*1c400*/  ULDC UR4, c[0x0][0xac8] ;  /* 0x0002b20000047ab9 */ /* 0x000fe40000000800 */
[----:B-----5:R-:W-:Y:S02]  /*1c410*/  ISETP.GE.AND P1, PT, R45, UR4, PT ;  /* 0x000000042d007c0c */ /* 0x020fe4000bf26270 */
[----:B------:R-:W-:Y:S02]  /*1c420*/  ISETP.GE.AND P2, PT, R42, UR4, PT ;  /* 0x000000042a007c0c */ /* 0x000fe4000bf46270 */
[----:B------:R-:W-:-:S09]  /*1c430*/  ISETP.GE.AND P0, PT, R84, UR4, PT ;  /* 0x0000000454007c0c */ /* 0x000fd2000bf06270 */
[CC--:B-1----:R-:W-:Y:S02]  /*1c440*/  @!P1 LEA R36, P3, R45.reuse, R20.reuse, 0x1 ;  /* 0x000000142d249211 */ /* 0x0c2fe400078608ff */
[----:B------:R-:W-:Y:S02]  /*1c450*/  @!P2 LEA R38, P4, R42, R20, 0x1 ;  /* 0x000000142a26a211 */ /* 0x000fe400078808ff */
[----:B--2---:R-:W-:Y:S01]  /*1c460*/  @!P0 IMAD.WIDE R2, R84, 0x2, R20 ;  /* 0x0000000254028825 */ /* 0x004fe200078e0214 */
[-C--:B------:R-:W-:Y:S02]  /*1c470*/  @!P1 LEA.HI.X R37, R45, R21.reuse, R46, 0x1, P3 ;  /* 0x000000152d259211 */ /* 0x080fe400018f0c2e */
[----:B------:R-:W-:Y:S02]  /*1c480*/  @!P2 LEA.HI.X R39, R42, R21, R44, 0x1, P4 ;  /* 0x000000152a27a211 */ /* 0x000fe400020f0c2c */
[----:B------:R3:W-:Y:S04]  /*1c490*/  @!P0 ST.E.128 desc[UR40][R2.64], R4 ;  /* 0x0000000402008985 */ /* 0x0007e8000c101d28 */
[----:B------:R3:W-:Y:S04]  /*1c4a0*/  @!P1 ST.E.128 desc[UR40][R36.64], R12 ;  /* 0x0000000c24009985 */ /* 0x0007e8000c101d28 */
[----:B------:R3:W-:Y:S02]  /*1c4b0*/  @!P2 ST.E.128 desc[UR40][R38.64], R28 ;  /* 0x0000001c2600a985 */ /* 0x0007e4000c101d28 */
.L_x_12455:
[----:B------:R-:W-:Y:S05]  /*1c4c0*/  BSYNC B1 ;  /* 0x0000000000017941 */ /* 0x000fea0003800000 */
.L_x_12454:
[----:B---3--:R-:W-:Y:S01]  /*1c4d0*/  VIADD R3, R43, 0x60 ;  /* 0x000000602b037836 */ /* 0x008fe20000000000 */
[----:B-----5:R3:W4:Y:S04]  /*1c4e0*/  SHFL.IDX PT, R5, R41, 0x1, 0x1c1f ;  /* 0x003c1f0029057f89 */ /* 0x02072800000e0000 */
[----:B------:R-:W-:Y:S01]  /*1c4f0*/  ISETP.GE.AND P0, PT, R3, R82, PT ;  /* 0x000000520300720c */ /* 0x000fe20003f06270 */
[----:B------:R3:W0:-:S12]  /*1c500*/  SHFL.IDX PT, R4, R40, 0x1, 0x1c1f ;  /* 0x003c1f0028047f89 */ /* 0x00061800000e0000 */
[----:B---3--:R-:W-:Y:S05]  /*1c510*/  @P0 BRA `(.L_x_12456) ;  /* 0x0000001400c40947 */ /* 0x008fea0003800000 */
[----:B------:R-:W-:Y:S02]  /*1c520*/  ULDC UR4, c[0x0][0xac8] ;  /* 0x0002b20000047ab9 */ /* 0x000fe40000000800 */
[----:B------:R-:W-:Y:S02]  /*1c530*/  ISETP.GE.AND P2, PT, R45, UR4, PT ;  /* 0x000000042d007c0c */ /* 0x000fe4000bf46270 */
[----:B------:R-:W-:-:S11]  /*1c540*/  ISETP.GE.AND P1, PT, R84, UR4, PT ;  /* 0x0000000454007c0c */ /* 0x000fd6000bf26270 */
[C---:B0-----:R-:W-:Y:S02]  /*1c550*/  @!P2 LEA R6, P0, R45.reuse, R4, 0x1 ;  /* 0x000000042d06a211 */ /* 0x041fe400078008ff */
        /* <DEDUP_REMOVED lines=10> */
.L_x_12453:
[----:B0-----:R-:W0:Y:S01]  /*1c600*/  @P4 LDC R2, c[0x0][0xbec] ;  /* 0x0002fb00ff024b82 */ /* 0x001e220000000800 */
[----:B------:R-:W-:Y:S01]  /*1c610*/  ULDC.64 UR4, c[0x0][0xb08] ;  /* 0x0002c20000047ab9 */ /* 0x000fe20000000a00 */
[----:B------:R-:W-:Y:S01]  /*1c620*/  ULDC.64 UR6, c[0x0][0xb30] ;  /* 0x0002cc0000067ab9 */ /* 0x000fe20000000a00 */
[----:B------:R-:W-:Y:S01]  /*1c630*/  IMAD R0, R83, UR4, RZ ;  /* 0x0000000453007c24 */ /* 0x000fe2000f8e02ff */
[----:B------:R-:W-:Y:S01]  /*1c640*/  ISETP.GE.AND P0, PT, R9, R82, PT ;  /* 0x000000520900720c */ /* 0x000fe20003f06270 */
[C---:B------:R-:W-:Y:S01]  /*1c650*/  IMAD.WIDE.U32 R4, R3.reuse, UR4, RZ ;  /* 0x0000000403047c25 */ /* 0x040fe2000f8e00ff */
[----:B------:R-:W-:Y:S01]  /*1c660*/  BSSY B1, `(.L_x_12457) ;  /* 0x0000077000017945 */ /* 0x000fe20003800000 */
[----:B------:R-:W-:Y:S01]  /*1c670*/  SHF.R.S32.HI R24, RZ, 0x1f, R154 ;  /* 0x0000001fff187819 */ /* 0x000fe2000001149a */
[----:B------:R-:W1:Y:S01]  /*1c680*/  @P4 LDC R13, c[0x0][0xbf0] ;  /* 0x0002fc00ff0d4b82 */ /* 0x000e620000000800 */
[----:B------:R-:W-:Y:S01]  /*1c690*/  IMAD R3, R3, UR5, R0 ;  /* 0x0000000503037c24 */ /* 0x000fe2000f8e0200 */
[----:B------:R-:W-:Y:S01]  /*1c6a0*/  ULDC.64 UR4, c[0x0][0xb38] ;  /* 0x0002ce0000047ab9 */ /* 0x000fe20000000a00 */
[----:B------:R-:W-:Y:S01]  /*1c6b0*/  SHF.R.S32.HI R0, RZ, 0x1f, R81 ;  /* 0x0000001fff007819 */ /* 0x000fe20000011451 */
[----:B------:R-:W-:-:S02]  /*1c6c0*/  VIADD R26, R154, 0x8 ;  /* 0x000000089a1a7836 */ /* 0x000fc40000000000 */
[----:B------:R-:W-:Y:S02]  /*1c6d0*/  IMAD.IADD R5, R5, 0x1, R3 ;  /* 0x0000000105057824 */ /* 0x000fe400078e0203 */
[----:B------:R-:W-:Y:S01]  /*1c6e0*/  IMAD.MOV.U32 R3, RZ, RZ, R25 ;  /* 0x000000ffff037224 */ /* 0x000fe200078e0019 */
[----:B------:R-:W-:Y:S01]  /*1c6f0*/  SHF.R.S32.HI R28, RZ, 0x1f, R26 ;  /* 0x0000001fff1c7819 */ /* 0x000fe2000001141a */
[----:B------:R-:W-:-:S04]  /*1c700*/  IMAD.WIDE.U32 R4, R153, UR4, R4 ;  /* 0x0000000499047c25 */ /* 0x000fc8000f8e0004 */
[----:B------:R-:W-:Y:S01]  /*1c710*/  IMAD R5, R153, UR5, R5 ;  /* 0x0000000599057c24 */ /* 0x000fe2000f8e0205 */
[----:B------:R-:W-:Y:S01]  /*1c720*/  ULDC.64 UR4, c[0x0][0xb40] ;  /* 0x0002d00000047ab9 */ /* 0x000fe20000000a00 */
[----:B0-----:R-:W-:-:S04]  /*1c730*/  @P4 IMAD.HI.U32 R2, R25, R2, RZ ;  /* 0x0000000219024227 */ /* 0x001fc800078e00ff */
[----:B------:R-:W-:Y:S02]  /*1c740*/  IMAD R0, R0, UR4, RZ ;  /* 0x0000000400007c24 */ /* 0x000fe4000f8e02ff */
[----:B------:R-:W-:Y:S01]  /*1c750*/  IMAD.WIDE.U32 R4, R81, UR4, R4 ;  /* 0x0000000451047c25 */ /* 0x000fe2000f8e0004 */
[----:B-1----:R-:W-:-:S03]  /*1c760*/  @P4 SHF.R.U32.HI R3, RZ, R13, R2 ;  /* 0x0000000dff034219 */ /* 0x002fc60000011602 */
[----:B------:R-:W-:Y:S01]  /*1c770*/  IMAD R7, R81, UR5, R0 ;  /* 0x0000000551077c24 */ /* 0x000fe2000f8e0200 */
[----:B------:R-:W-:Y:S01]  /*1c780*/  ULDC.64 UR4, c[0x0][0xb48] ;  /* 0x0002d20000047ab9 */ /* 0x000fe20000000a00 */
[----:B------:R-:W-:Y:S01]  /*1c790*/  SHF.R.S32.HI R0, RZ, 0x1f, R3 ;  /* 0x0000001fff007819 */ /* 0x000fe20000011403 */
        /* <DEDUP_REMOVED lines=20> */
[C---:B------:R-:W-:Y:S02]  /*1c8e0*/  VIADD R30, R154.reuse, 0x10 ;  /* 0x000000109a1e7836 */ /* 0x040fe40000000000 */
[----:B------:R-:W-:Y:S01]  /*1c8f0*/  VIADD R80, R154, 0x18 ;  /* 0x000000189a507836 */ /* 0x000fe20000000000 */
[----:B------:R-:W-:Y:S01]  /*1c900*/  LEA.HI.X R20, R4, UR5, R3, 0x2, P1 ;  /* 0x0000000504147c11 */ /* 0x000fe200088f1403 */
[C---:B------:R-:W-:Y:S01]  /*1c910*/  VIADD R84, R154.reuse, 0x20 ;  /* 0x000000209a547836 */ /* 0x040fe20000000000 */
[----:B------:R0:W1:Y:S01]  /*1c920*/  SHFL.IDX PT, R27, R10, RZ, 0x1c1f ;  /* 0x001c1fff0a1b7589 */ /* 0x00006200000e0000 */
[C---:B------:R-:W-:Y:S01]  /*1c930*/  VIADD R0, R154.reuse, 0x28 ;  /* 0x000000289a007836 */ /* 0x040fe20000000000 */
[----:B------:R-:W-:Y:S01]  /*1c940*/  SHF.R.S32.HI R29, RZ, 0x1f, R30 ;  /* 0x0000001fff1d7819 */ /* 0x000fe2000001141e */
[C---:B------:R-:W-:Y:S01]  /*1c950*/  VIADD R85, R154.reuse, 0x58 ;  /* 0x000000589a557836 */ /* 0x040fe20000000000 */
[----:B------:R0:W2:Y:S01]  /*1c960*/  SHFL.IDX PT, R25, R20, RZ, 0x1c1f ;  /* 0x001c1fff14197589 */ /* 0x0000a200000e0000 */
        /* <DEDUP_REMOVED lines=18> */
[----:B------:R-:W-:-:S02]  /*1ca90*/  VIADD R92, R154, 0x38 ;  /* 0x000000389a5c7836 */ /* 0x000fc40000000000 */
[----:B------:R-:W-:Y:S01]  /*1caa0*/  VIADD R94, R154, 0x30 ;  /* 0x000000309a5e7836 */ /* 0x000fe20000000000 */
[----:B01----:R-:W-:Y:S06]  /*1cab0*/  @P0 BRA `(.L_x_12458) ;  /* 0x0000000000c40947 */ /* 0x003fec0003800000 */
[----:B------:R-:W-:Y:S02]  /*1cac0*/  ULDC UR4, c[0x0][0xac8] ;  /* 0x0002b20000047ab9 */ /* 0x000fe40000000800 */
[----:B------:R-:W-:Y:S02]  /*1cad0*/  ISETP.GE.AND P2, PT, R154, UR4, PT ;  /* 0x000000049a007c0c */ /* 0x000fe4000bf46270 */
[----:B------:R-:W-:Y:S02]  /*1cae0*/  ISETP.GE.AND P4, PT, R26, UR4, PT ;  /* 0x000000041a007c0c */ /* 0x000fe4000bf86270 */
[----:B------:R-:W-:Y:S02]  /*1caf0*/  ISETP.GE.AND P3, PT, R30, UR4, PT ;  /* 0x000000041e007c0c */ /* 0x000fe4000bf66270 */
[----:B------:R-:W-:-:S07]  /*1cb00*/  ISETP.GE.AND P0, PT, R80, UR4, PT ;  /* 0x0000000450007c0c */ /* 0x000fce000bf06270 */
[-C--:B------:R-:W-:Y:S02]  /*1cb10*/  @!P2 LEA R2, P1, R154, R27.reuse, 0x2 ;  /* 0x0000001b9a02a211 */ /* 0x080fe400078210ff */
[----:B------:R-:W-:Y:S02]  /*1cb20*/  @!P4 LEA R4, P6, R26, R27, 0x2 ;  /* 0x0000001b1a04c211 */ /* 0x000fe400078c10ff */
[-C--:B--2---:R-:W-:Y:S02]  /*1cb30*/  @!P2 LEA.HI.X R3, R154, R25.reuse, R24, 0x2, P1 ;  /* 0x000000199a03a211 */ /* 0x084fe400008f1418 */
[----:B------:R-:W-:Y:S02]  /*1cb40*/  ISETP.GE.AND P1, PT, R84, UR4, PT ;  /* 0x0000000454007c0c */ /* 0x000fe4000bf26270 */
[----:B------:R-:W-:Y:S01]  /*1cb50*/  @!P4 LEA.HI.X R5, R26, R25, R28, 0x2, P6 ;  /* 0x000000191a05c211 */ /* 0x000fe200030f141c */
[----:B------:R0:W-:Y:S01]  /*1cb60*/  @!P2 ST.E.64 desc[UR40][R2.64], R36 ;  /* 0x000000240200a985 */ /* 0x0001e2000c101b28 */
[----:B------:R-:W-:-:S02]  /*1cb70*/  ISETP.GE.AND P2, PT, R0, UR4, PT ;  /* 0x0000000400007c0c */ /* 0x000fc4000bf46270 */
[----:B------:R-:W-:Y:S01]  /*1cb80*/  @!P3 LEA R6, P5, R30, R27, 0x2 ;  /* 0x0000001b1e06b211 */ /* 0x000fe200078a10ff */
[----:B------:R-:W-:Y:S01]  /*1cb90*/  @!P4 ST.E.64 desc[UR40][R4.64], R38 ;  /* 0x000000260400c985 */ /* 0x000fe2000c101b28 */
[----:B------:R-:W-:Y:S02]  /*1cba0*/  ISETP.GE.AND P4, PT, R94, UR4, PT ;  /* 0x000000045e007c0c */ /* 0x000fe4000bf86270 */
[----:B------:R-:W-:Y:S02]  /*1cbb0*/  @!P3 LEA.HI.X R7, R30, R25, R29, 0x2, P5 ;  /* 0x000000191e07b211 */ /* 0x000fe400028f141d */
[-C--:B------:R-:W-:Y:S02]  /*1cbc0*/  @!P0 LEA R8, P6, R80, R27.reuse, 0x2 ;  /* 0x0000001b50088211 */ /* 0x080fe400078c10ff */
[----:B------:R-:W-:Y:S01]  /*1cbd0*/  @!P1 LEA R14, P5, R84, R27, 0x2 ;  /* 0x0000001b540e9211 */ /* 0x000fe200078a10ff */
[----:B------:R1:W-:Y:S01]  /*1cbe0*/  @!P3 ST.E.64 desc[UR40][R6.64], R44 ;  /* 0x0000002c0600b985 */ /* 0x0003e2000c101b28 */
[----:B------:R-:W-:-:S02]  /*1cbf0*/  @!P0 LEA.HI.X R9, R80, R25, R31, 0x2, P6 ;  /* 0x0000001950098211 */ /* 0x000fc400030f141f */
[----:B------:R-:W-:Y:S02]  /*1cc00*/  ISETP.GE.AND P3, PT, R92, UR4, PT ;  /* 0x000000045c007c0c */ /* 0x000fe4000bf66270 */
[----:B------:R-:W-:Y:S01]  /*1cc10*/  @!P2 LEA R12, P6, R0, R27, 0x2 ;  /* 0x0000001b000ca211 */ /* 0x000fe200078c10ff */
[----:B------:R2:W-:Y:S01]  /*1cc20*/  @!P0 ST.E.64 desc[UR40][R8.64], R46 ;  /* 0x0000002e08008985 */ /* 0x0005e2000c101b28 */
[-C--:B------:R-:W-:Y:S02]  /*1cc30*/  @!P1 LEA.HI.X R15, R84, R25.reuse, R81, 0x2, P5 ;  /* 0x00000019540f9211 */ /* 0x080fe400028f1451 */
[----:B------:R-:W-:Y:S02]  /*1cc40*/  @!P2 LEA.HI.X R13, R0, R25, R21, 0x2, P6 ;  /* 0x00000019000da211 */ /* 0x000fe400030f1415 */
[----:B------:R-:W-:Y:S01]  /*1cc50*/  ISETP.GE.AND P0, PT, R90, UR4, PT ;  /* 0x000000045a007c0c */ /* 0x000fe2000bf06270 */
[----:B------:R-:W-:Y:S01]  /*1cc60*/  @!P1 ST.E.64 desc[UR40][R14.64], R52 ;  /* 0x000000340e009985 */ /* 0x000fe2000c101b28 */
[----:B0-----:R-:W-:-:S02]  /*1cc70*/  @!P4 LEA R2, P1, R94, R27, 0x2 ;  /* 0x0000001b5e02c211 */ /* 0x001fc400078210ff */
[----:B------:R-:W-:Y:S01]  /*1cc80*/  ISETP.GE.AND P5, PT, R88, UR4, PT ;  /* 0x0000000458007c0c */ /* 0x000fe2000bfa6270 */
[----:B------:R0:W-:Y:S01]  /*1cc90*/  @!P2 ST.E.64 desc[UR40][R12.64], R54 ;  /* 0x000000360c00a985 */ /* 0x0001e2000c101b28 */
[----:B------:R-:W-:Y:S02]  /*1cca0*/  @!P4 LEA.HI.X R3, R94, R25, R95, 0x2, P1 ;  /* 0x000000195e03c211 */ /* 0x000fe400008f145f */
[----:B------:R-:W-:Y:S02]  /*1ccb0*/  ISETP.GE.AND P2, PT, R86, UR4, PT ;  /* 0x0000000456007c0c */ /* 0x000fe4000bf46270 */
[----:B------:R-:W-:Y:S01]  /*1ccc0*/  ISETP.GE.AND P1, PT, R83, UR4, PT ;  /* 0x0000000453007c0c */ /* 0x000fe2000bf26270 */
[----:B------:R3:W-:Y:S01]  /*1ccd0*/  @!P4 ST.E.64 desc[UR40][R2.64], R60 ;  /* 0x0000003c0200c985 */ /* 0x0007e2000c101b28 */
[-C--:B-1----:R-:W-:Y:S02]  /*1cce0*/  @!P3 LEA R6, P6, R92, R27.reuse, 0x2 ;  /* 0x0000001b5c06b211 */ /* 0x082fe400078c10ff */
[----:B------:R-:W-:-:S02]  /*1ccf0*/  @!P0 LEA R4, P4, R90, R27, 0x2 ;  /* 0x0000001b5a048211 */ /* 0x000fc400078810ff */
[-C--:B------:R-:W-:Y:S02]  /*1cd00*/  @!P3 LEA.HI.X R7, R92, R25.reuse, R93, 0x2, P6 ;  /* 0x000000195c07b211 */ /* 0x080fe400030f145d */
[----:B------:R-:W-:-:S03]  /*1cd10*/  @!P0 LEA.HI.X R5, R90, R25, R91, 0x2, P4 ;  /* 0x000000195a058211 */ /* 0x000fc600020f145b */
[----:B------:R3:W-:Y:S01]  /*1cd20*/  @!P3 ST.E.64 desc[UR40][R6.64], R62 ;  /* 0x0000003e0600b985 */ /* 0x0007e2000c101b28 */
[-C--:B--2---:R-:W-:Y:S02]  /*1cd30*/  @!P5 LEA R8, P3, R88, R27.reuse, 0x2 ;  /* 0x0000001b5808d211 */ /* 0x084fe400078610ff */
[-C--:B0-----:R-:W-:Y:S01]  /*1cd40*/  @!P2 LEA R12, P4, R86, R27.reuse, 0x2 ;  /* 0x0000001b560ca211 */ /* 0x081fe200078810ff */
[----:B------:R3:W-:Y:S01]  /*1cd50*/  @!P0 ST.E.64 desc[UR40][R4.64], R68 ;  /* 0x0000004404008985 */ /* 0x0007e2000c101b28 */
[C---:B------:R-:W-:Y:S02]  /*1cd60*/  @!P1 LEA R14, P6, R83.reuse, R27, 0x2 ;  /* 0x0000001b530e9211 */ /* 0x040fe400078c10ff */
[-C--:B------:R-:W-:Y:S02]  /*1cd70*/  @!P5 LEA.HI.X R9, R88, R25.reuse, R89, 0x2, P3 ;  /* 0x000000195809d211 */ /* 0x080fe400018f1459 */
[-C--:B------:R-:W-:Y:S02]  /*1cd80*/  @!P2 LEA.HI.X R13, R86, R25.reuse, R87, 0x2, P4 ;  /* 0x00000019560da211 */ /* 0x080fe400020f1457 */
[----:B------:R-:W-:Y:S01]  /*1cd90*/  @!P1 LEA.HI.X R15, R83, R25, R85, 0x2, P6 ;  /* 0x00000019530f9211 */ /* 0x000fe200030f1455 */
[----:B------:R3:W-:Y:S04]  /*1cda0*/  @!P5 ST.E.64 desc[UR40][R8.64], R70 ;  /* 0x000000460800d985 */ /* 0x0007e8000c101b28 */
[----:B------:R3:W-:Y:S04]  /*1cdb0*/  @!P2 ST.E.64 desc[UR40][R12.64], R76 ;  /* 0x0000004c0c00a985 */ /* 0x0007e8000c101b28 */
[----:B------:R3:W-:Y:S02]  /*1cdc0*/  @!P1 ST.E.64 desc[UR40][R14.64], R78 ;  /* 0x0000004e0e009985 */ /* 0x0007e4000c101b28 */
.L_x_12458:
[----:B------:R-:W-:Y:S05]  /*1cdd0*/  BSYNC B1 ;  /* 0x0000000000017941 */ /* 0x000fea0003800000 */
.L_x_12457:
[----:B------:R-:W-:Y:S01]  /*1cde0*/  ISETP.GE.AND P0, PT, R11, R82, PT ;  /* 0x000000520b00720c */ /* 0x000fe20003f06270 */
[----:B--2---:R0:W1:Y:S04]  /*1cdf0*/  SHFL.IDX PT, R25, R20, 0x1, 0x1c1f ;  /* 0x003c1f0014197f89 */ /* 0x00406800000e0000 */
[----:B------:R0:W2:Y:S08]  /*1ce00*/  SHFL.IDX PT, R27, R10, 0x1, 0x1c1f ;  /* 0x003c1f000a1b7f89 */ /* 0x0000b000000e0000 */
[----:B0-----:R-:W-:Y:S05]  /*1ce10*/  @P0 BRA `(.L_x_12456) ;  /* 0x0000000c00840947 */ /* 0x001fea0003800000 */
[----:B------:R-:W-:Y:S02]  /*1ce20*/  ULDC UR4, c[0x0][0xac8] ;  /* 0x0002b20000047ab9 */ /* 0x000fe40000000800 */
[----:B------:R-:W-:Y:S02]  /*1ce30*/  ISETP.GE.AND P5, PT, R154, UR4, PT ;  /* 0x000000049a007c0c */ /* 0x000fe4000bfa6270 */
[----:B------:R-:W-:Y:S02]  /*1ce40*/  ISETP.GE.AND P0, PT, R26, UR4, PT ;  /* 0x000000041a007c0c */ /* 0x000fe4000bf06270 */
[----:B------:R-:W-:Y:S02]  /*1ce50*/  ISETP.GE.AND P3, PT, R30, UR4, PT ;  /* 0x000000041e007c0c */ /* 0x000fe4000bf66270 */
[----:B------:R-:W-:Y:S02]  /*1ce60*/  ISETP.GE.AND P2, PT, R80, UR4, PT ;  /* 0x0000000450007c0c */ /* 0x000fe4000bf46270 */
[----:B------:R-:W-:-:S05]  /*1ce70*/  ISETP.GE.AND P1, PT, R84, UR4, PT ;  /* 0x0000000454007c0c */ /* 0x000fca000bf26270 */
[-C--:B--23--:R-:W-:Y:S02]  /*1ce80*/  @!P5 LEA R2, P6, R154, R27.reuse, 0x2 ;  /* 0x0000001b9a02d211 */ /* 0x08cfe400078c10ff */
[----:B------:R-:W-:Y:S02]  /*1ce90*/  @!P0 LEA R4, P4, R26, R27, 0x2 ;  /* 0x0000001b1a048211 */ /* 0x000fe400078810ff */
[----:B-1----:R-:W-:Y:S02]  /*1cea0*/  @!P5 LEA.HI.X R3, R154, R25, R24, 0x2, P6 ;  /* 0x000000199a03d211 */ /* 0x002fe400030f1418 */
[----:B------:R-:W-:Y:S02]  /*1ceb0*/  @!P3 LEA R6, P6, R30, R27, 0x2 ;  /* 0x0000001b1e06b211 */ /* 0x000fe400078c10ff */
[-C--:B------:R-:W-:Y:S01]  /*1cec0*/  @!P0 LEA.HI.X R5, R26, R25.reuse, R28, 0x2, P4 ;  /* 0x000000191a058211 */ /* 0x080fe200020f141c */
[----:B------:R0:W-:Y:S01]  /*1ced0*/  @!P5 ST.E.64 desc[UR40][R2.64], R40 ;  /* 0x000000280200d985 */ /* 0x0001e2000c101b28 */
[----:B------:R-:W-:-:S02]  /*1cee0*/  @!P3 LEA.HI.X R7, R30, R25, R29, 0x2, P6 ;  /* 0x000000191e07b211 */ /* 0x000fc400030f141d */
[----:B------:R-:W-:Y:S01]  /*1cef0*/  ISETP.GE.AND P4, PT, R0, UR4, PT ;  /* 0x0000000400007c0c */ /* 0x000fe2000bf86270 */
[----:B------:R1:W-:Y:S01]  /*1cf00*/  @!P0 ST.E.64 desc[UR40][R4.64], R42 ;  /* 0x0000002a04008985 */ /* 0x0003e2000c101b28 */
[----:B------:R-:W-:Y:S02]  /*1cf10*/  @!P2 LEA R8, P6, R80, R27, 0x2 ;  /* 0x0000001b5008a211 */ /* 0x000fe400078c10ff */
[----:B------:R-:W-:Y:S01]  /*1cf20*/  ISETP.GE.AND P5, PT, R94, UR4, PT ;  /* 0x000000045e007c0c */ /* 0x000fe2000bfa6270 */
[----:B------:R2:W-:Y:S01]  /*1cf30*/  @!P3 ST.E.64 desc[UR40][R6.64], R48 ;  /* 0x000000300600b985 */ /* 0x0005e2000c101b28 */
[----:B------:R-:W-:Y:S02]  /*1cf40*/  @!P2 LEA.HI.X R9, R80, R25, R31, 0x2, P6 ;  /* 0x000000195009a211 */ /* 0x000fe400030f141f */
[----:B------:R-:W-:Y:S02]  /*1cf50*/  @!P1 LEA R10, P6, R84, R27, 0x2 ;  /* 0x0000001b540a9211 */ /* 0x000fe400078c10ff */
[----:B------:R-:W-:Y:S01]  /*1cf60*/  ISETP.GE.AND P0, PT, R90, UR4, PT ;  /* 0x000000045a007c0c */ /* 0x000fe2000bf06270 */
[----:B------:R3:W-:Y:S01]  /*1cf70*/  @!P2 ST.E.64 desc[UR40][R8.64], R50 ;  /* 0x000000320800a985 */ /* 0x0007e2000c101b28 */
[----:B------:R-:W-:-:S02]  /*1cf80*/  @!P1 LEA.HI.X R11, R84, R25, R81, 0x2, P6 ;  /* 0x00000019540b9211 */ /* 0x000fc400030f1451 */
[----:B------:R-:W-:Y:S02]  /*1cf90*/  ISETP.GE.AND P2, PT, R92, UR4, PT ;  /* 0x000000045c007c0c */ /* 0x000fe4000bf46270 */
[----:B------:R-:W-:Y:S01]  /*1cfa0*/  @!P4 LEA R12, P6, R0, R27, 0x2 ;  /* 0x0000001b000cc211 */ /* 0x000fe200078c10ff */
[----:B------:R4:W-:Y:S01]  /*1cfb0*/  @!P1 ST.E.64 desc[UR40][R10.64], R56 ;  /* 0x000000380a009985 */ /* 0x0009e2000c101b28 */
[----:B------:R-:W-:Y:S02]  /*1cfc0*/  ISETP.GE.AND P1, PT, R88, UR4, PT ;  /* 0x0000000458007c0c */ /* 0x000fe4000bf26270 */
[----:B------:R-:W-:Y:S02]  /*1cfd0*/  ISETP.GE.AND P3, PT, R86, UR4, PT ;  /* 0x0000000456007c0c */ /* 0x000fe4000bf66270 */
[----:B------:R-:W-:Y:S02]  /*1cfe0*/  @!P4 LEA.HI.X R13, R0, R25, R21, 0x2, P6 ;  /* 0x00000019000dc211 */ /* 0x000fe400030f1415 */
[----:B------:R-:W-:-:S03]  /*1cff0*/  @!P5 LEA R14, P6, R94, R27, 0x2 ;  /* 0x0000001b5e0ed211 */ /* 0x000fc600078c10ff */
[----:B------:R4:W-:Y:S01]  /*1d000*/  @!P4 ST.E.64 desc[UR40][R12.64], R58 ;  /* 0x0000003a0c00c985 */ /* 0x0009e2000c101b28 */
[----:B------:R-:W-:Y:S02]  /*1d010*/  @!P5 LEA.HI.X R15, R94, R25, R95, 0x2, P6 ;  /* 0x000000195e0fd211 */ /* 0x000fe400030f145f */
[-C--:B0-----:R-:W-:Y:S02]  /*1d020*/  @!P2 LEA R2, P6, R92, R27.reuse, 0x2 ;  /* 0x0000001b5c02a211 */ /* 0x081fe400078c10ff */
[----:B-1----:R-:W-:Y:S01]  /*1d030*/  @!P0 LEA R4, P4, R90, R27, 0x2 ;  /* 0x0000001b5a048211 */ /* 0x002fe200078810ff */
[----:B------:R4:W-:Y:S01]  /*1d040*/  @!P5 ST.E.64 desc[UR40][R14.64], R64 ;  /* 0x000000400e00d985 */ /* 0x0009e2000c101b28 */
[----:B------:R-:W-:Y:S02]  /*1d050*/  @!P2 LEA.HI.X R3, R92, R25, R93, 0x2, P6 ;  /* 0x000000195c03a211 */ /* 0x000fe400030f145d */
[-C--:B--2---:R-:W-:Y:S02]  /*1d060*/  @!P1 LEA R6, P5, R88, R27.reuse, 0x2 ;  /* 0x0000001b58069211 */ /* 0x084fe400078a10ff */
[----:B---3--:R-:W-:Y:S01]  /*1d070*/  @!P3 LEA R8, P6, R86, R27, 0x2 ;  /* 0x0000001b5608b211 */ /* 0x008fe200078c10ff */
        /* <DEDUP_REMOVED lines=13> */
.L_x_12451:
[----:B0-----:R-:W2:Y:S01]  /*1d150*/  LDL R7, [R1+0x64] ;  /* 0x0000640001077983 */ /* 0x001ea20000100800 */
[----:B------:R-:W-:Y:S01]  /*1d160*/  ULDC.64 UR4, c[0x0][0xc08] ;  /* 0x0003020000047ab9 */ /* 0x000fe20000000a00 */
[----:B------:R-:W2:Y:S01]  /*1d170*/  LDC.64 R2, c[0x0][0xc00] ;  /* 0x00030000ff027b82 */ /* 0x000ea20000000a00 */
[----:B------:R-:W-:Y:S01]  /*1d180*/  ISETP.NE.U32.AND P0, PT, RZ, UR4, PT ;  /* 0x00000004ff007c0c */ /* 0x000fe2000bf05070 */
[----:B------:R-:W-:Y:S01]  /*1d190*/  IMAD.MOV.U32 R15, RZ, RZ, RZ ;  /* 0x000000ffff0f7224 */ /* 0x000fe200078e00ff */
[----:B------:R-:W0:Y:S02]  /*1d1a0*/  S2R R6, SR_TID.X ;  /* 0x0000000000067919 */ /* 0x000e240000002100 */
[----:B------:R-:W-:Y:S01]  /*1d1b0*/  ISETP.NE.AND.EX P1, PT, RZ, UR5, PT, P0 ;  /* 0x00000005ff007c0c */ /* 0x000fe2000bf25300 */
[----:B------:R-:W-:Y:S02]  /*1d1c0*/  ULDC.64 UR4, c[0x0][0xc00] ;  /* 0x0003000000047ab9 */ /* 0x000fe40000000a00 */
[----:B------:R-:W-:-:S04]  /*1d1d0*/  ISETP.NE.U32.AND P0, PT, RZ, UR4, PT ;  /* 0x00000004ff007c0c */ /* 0x000fc8000bf05070 */
[----:B------:R-:W-:-:S06]  /*1d1e0*/  ISETP.NE.AND.EX P0, PT, RZ, UR5, PT, P0 ;  /* 0x00000005ff007c0c */ /* 0x000fcc000bf05300 */
[----:B------:R-:W3:Y:S01]  /*1d1f0*/  @P1 LDC.64 R4, c[0x0][0xc08] ;  /* 0x00030200ff041b82 */ /* 0x000ee20000000a00 */
[----:B------:R-:W-:Y:S02]  /*1d200*/  ULDC UR4, c[0x0][0xa88] ;  /* 0x0002a20000047ab9 */ /* 0x000fe40000000800 */
[----:B------:R-:W-:Y:S02]  /*1d210*/  IMAD.U32 R0, RZ, RZ, UR4 ;  /* 0x00000004ff007e24 */ /* 0x000fe4000f8e00ff */
[----:B--2---:R-:W-:-:S04]  /*1d220*/  IMAD.WIDE R2, R7, 0x4, R2 ;  /* 0x0000000407027825 */ /* 0x004fc800078e0202 */
[----:B---3--:R-:W-:Y:S01]  /*1d230*/  @P1 IMAD.WIDE R4, R7, 0x4, R4 ;  /* 0x0000000407041825 */ /* 0x008fe200078e0204 */
[----:B------:R2:W5:Y:S03]  /*1d240*/  @P0 LDG.E R15, desc[UR40][R2.64] ;  /* 0x00000028020f0981 */ /* 0x000566000c1e1900 */
[----:B0-----:R-:W-:Y:S01]  /*1d250*/  VIADD R28, R6, 0xffffff80 ;  /* 0xffffff80061c7836 */ /* 0x001fe20000000000 */
[----:B------:R2:W5:Y:S01]  /*1d260*/  @P1 LDG.E R0, desc[UR40][R4.64] ;  /* 0x0000002804001981 */ /* 0x000562000c1e1900 */
[----:B------:R-:W-:Y:S02]  /*1d270*/  ISETP.GT.AND P2, PT, R88, 0x1, PT ;  /* 0x000000015800780c */ /* 0x000fe40003f44270 */
[----:B-----5:R-:W-:Y:S02]  /*1d280*/  SHF.R.S32.HI R24, RZ, 0x1f, R7 ;  /* 0x0000001fff187819 */ /* 0x020fe40000011407 */
[----:B------:R-:W-:Y:S01]  /*1d290*/  ISETP.GT.AND P3, PT, R28, 0xbf, PT ;  /* 0x000000bf1c00780c */ /* 0x000fe20003f64270 */
[----:B------:R-:W-:-:S12]  /*1d2a0*/  @P1 BRA `(.L_x_12459) ;  /* 0x0000000000101947 */ /* 0x000fd80003800000 */
[----:B------:R-:W-:Y:S05]  /*1d2b0*/  @!P0 BRA `(.L_x_12459) ;  /* 0x00000000000c8947 */ /* 0x000fea0003800000 */
[----:B--2---:R-:W2:Y:S04]  /*1d2c0*/  LDG.E R5, desc[UR40][R2.64] ;  /* 0x0000002802057981 */ /* 0x004ea8000c1e1900 */
[----:B------:R-:W2:Y:S02]  /*1d2d0*/  LDG.E R0, desc[UR40][R2.64+0x4] ;  /* 0x0000042802007981 */ /* 0x000ea4000c1e1900 */
[----:B--2---:R-:W-:-:S07]  /*1d2e0*/  IMAD.IADD R0, R0, 0x1, -R5 ;  /* 0x0000000100007824 */ /* 0x004fce00078e0a05 */
.L_x_12459:
[----:B------:R-:W-:Y:S01]  /*1d2f0*/  BSSY B1, `(.L_x_12460) ;  /* 0x0000037000017945 */ /* 0x000fe20003800000 */
[----:B------:R-:W-:Y:S02]  /*1d300*/  SEL R25, R7, RZ, !P0 ;  /* 0x000000ff07197207 */ /* 0x000fe40004000000 */
[----:B------:R-:W-:Y:S02]  /*1d310*/  SEL R24, R24, RZ, !P0 ;  /* 0x000000ff18187207 */ /* 0x000fe40004000000 */
[----:B------:R-:W-:Y:S01]  /*1d320*/  SHF.R.S32.HI R20, RZ, 0x1f, R15 ;  /* 0x0000001fff147819 */ /* 0x000fe2000001140f */
[----:B------:R-:W-:Y:S06]  /*1d330*/  @P3 BRA `(.L_x_12461) ;  /* 0x0000000000c83947 */ /* 0x000fec0003800000 */
[----:B--2---:R-:W2:Y:S01]  /*1d340*/  LDL R3, [R1+0x20] ;  /* 0x0000200001037983 */ /* 0x004ea20000100800 */
        /* <DEDUP_REMOVED lines=12> */
[----:B-1----:R-:W1:Y:S08]  /*1d410*/  LDC.64 R10, c[0x0][R26+0x220] ;  /* 0x000088001a0a7b82 */ /* 0x002e700000000a00 */
        /* <DEDUP_REMOVED lines=13> */
[----:B------:R-:W-:-:S04]  /*1d4f0*/  IMAD.WIDE.U32 R8, R10, R25, RZ ;  /* 0x000000190a087225 */ /* 0x000fc800078e00ff */
[----:B------:R-:W-:Y:S01]  /*1d500*/  IMAD.IADD R13, R31, 0x1, R13 ;  /* 0x000000011f0d7824 */ /* 0x000fe200078e020d */
[----:B------:R-:W-:Y:S01]  /*1d510*/  IADD3 R12, P0, P1, R8, R12, R15 ;  /* 0x0000000c080c7210 */ /* 0x000fe2000791e00f */
[----:B------:R-:W-:Y:S02]  /*1d520*/  IMAD.MOV R8, RZ, RZ, -R21 ;  /* 0x000000ffff087224 */ /* 0x000fe400078e0a15 */
[----:B------:R-:W-:Y:S02]  /*1d530*/  IMAD.IADD R11, R9, 0x1, R11 ;  /* 0x00000001090b7824 */ /* 0x000fe400078e020b */
[----:B------:R-:W-:-:S03]  /*1d540*/  IMAD R9, R29, R8, R27 ;  /* 0x000000081d097224 */ /* 0x000fc600078e021b */
[----:B------:R-:W-:Y:S01]  /*1d550*/  IADD3.X R8, R11, R13, R20, P0, P1 ;  /* 0x0000000d0b087210 */ /* 0x000fe200007e2414 */
        /* <DEDUP_REMOVED lines=16> */
.L_x_12461:
[----:B------:R-:W-:Y:S05]  /*1d660*/  BSYNC B1 ;  /* 0x0000000000017941 */ /* 0x000fea0003800000 */
.L_x_12460:
[----:B------:R-:W-:Y:S05]  /*1d670*/  @P2 BRA `(.L_x_12456) ;  /* 0x00000004006c2947 */ /* 0x000fea0003800000 */
[----:B-1----:R1:W5:Y:S01]  /*1d680*/  LDL R10, [R1+0x74] ;  /* 0x00007400010a7983 */ /* 0x0023620000100800 */
[----:B------:R-:W3:Y:S03]  /*1d690*/  LDC R11, c[0x0][0xbe8] ;  /* 0x0002fa00ff0b7b82 */ /* 0x000ee60000000800 */
[----:B------:R1:W5:Y:S04]  /*1d6a0*/  LDL R14, [R1+0x88] ;  /* 0x00008800010e7983 */ /* 0x0003680000100800 */
[----:B------:R1:W5:Y:S04]  /*1d6b0*/  LDL R21, [R1+0x6c] ;  /* 0x00006c0001157983 */ /* 0x0003680000100800 */
[----:B------:R-:W4:Y:S04]  /*1d6c0*/  LDL R8, [R1+0x8c] ;  /* 0x00008c0001087983 */ /* 0x000f280000100800 */
[----:B------:R-:W4:Y:S01]  /*1d6d0*/  LDL R6, [R1+0x4c] ;  /* 0x00004c0001067983 */ /* 0x000f220000100800 */
[--C-:B--2---:R-:W-:Y:S01]  /*1d6e0*/  SHF.R.S32.HI R4, RZ, 0x1f, R28.reuse ;  /* 0x0000001fff047819 */ /* 0x104fe2000001141c */
[----:B------:R-:W-:Y:S01]  /*1d6f0*/  ULDC.64 UR4, c[0x0][0xaa0] ;  /* 0x0002a80000047ab9 */ /* 0x000fe20000000a00 */
[----:B------:R-:W-:Y:S01]  /*1d700*/  SHF.R.S32.HI R12, RZ, 0x1f, R28 ;  /* 0x0000001fff0c7819 */ /* 0x000fe2000001141c */
[----:B------:R-:W2:Y:S01]  /*1d710*/  LDL.LU R13, [R1+0x20] ;  /* 0x00002000010d7983 */ /* 0x000ea20000300800 */
[-C--:B------:R-:W-:Y:S01]  /*1d720*/  LEA.HI R4, R4, R28.reuse, RZ, 0x2 ;  /* 0x0000001c04047211 */ /* 0x080fe200078f10ff */
[----:B0-----:R-:W-:Y:S01]  /*1d730*/  IMAD R2, R20, UR4, RZ ;  /* 0x0000000414027c24 */ /* 0x001fe2000f8e02ff */
[----:B------:R-:W-:Y:S01]  /*1d740*/  LEA.HI R12, R12, R28, RZ, 0x2 ;  /* 0x0000001c0c0c7211 */ /* 0x000fe200078f10ff */
[----:B------:R-:W-:Y:S01]  /*1d750*/  ULDC.64 UR6, c[0x0][0xaf0] ;  /* 0x0002bc0000067ab9 */ /* 0x000fe20000000a00 */
[----:B---3--:R-:W-:Y:S01]  /*1d760*/  ISETP.NE.AND P0, PT, R11, 0x1, PT ;  /* 0x000000010b00780c */ /* 0x008fe20003f05270 */
        /* <DEDUP_REMOVED lines=13> */
[----:B------:R-:W3:Y:S01]  /*1d840*/  @P0 LDC R9, c[0x0][0xbf0] ;  /* 0x0002fc00ff090b82 */ /* 0x000ee20000000800 */
[----:B------:R-:W-:-:S04]  /*1d850*/  IMAD.WIDE.U32 R2, R25, UR6, R2 ;  /* 0x0000000619027c25 */ /* 0x000fc8000f8e0002 */
[----:B----4-:R-:W-:Y:S02]  /*1d860*/  IMAD.MOV.U32 R26, RZ, RZ, R8 ;  /* 0x000000ffff1a7224 */ /* 0x010fe400078e0008 */
[----:B------:R-:W-:Y:S02]  /*1d870*/  IMAD.MOV.U32 R27, RZ, RZ, R6 ;  /* 0x000000ffff1b7224 */ /* 0x000fe400078e0006 */
[----:B------:R-:W-:Y:S02]  /*1d880*/  IMAD R6, R24, UR6, RZ ;  /* 0x0000000618067c24 */ /* 0x000fe4000f8e02ff */
[----:B--2---:R-:W-:-:S04]  /*1d890*/  IMAD.IADD R8, R13, 0x1, R4 ;  /* 0x000000010d087824 */ /* 0x004fc800078e0204 */
[----:B0-----:R-:W-:-:S04]  /*1d8a0*/  @P0 IMAD.HI.U32 R4, R8, R7, RZ ;  /* 0x0000000708040227 */ /* 0x001fc800078e00ff */
[----:B------:R-:W-:Y:S01]  /*1d8b0*/  IMAD.MOV.U32 R5, RZ, RZ, R8 ;  /* 0x000000ffff057224 */ /* 0x000fe200078e0008 */
[----:B---3--:R-:W-:Y:S01]  /*1d8c0*/  @P0 SHF.R.U32.HI R5, RZ, R9, R4 ;  /* 0x00000009ff050219 */ /* 0x008fe20000011604 */
[----:B------:R-:W-:-:S03]  /*1d8d0*/  IMAD R9, R25, UR7, R6 ;  /* 0x0000000719097c24 */ /* 0x000fc6000f8e0206 */
[--C-:B------:R-:W-:Y:S01]  /*1d8e0*/  SHF.R.S32.HI R4, RZ, 0x1f, R5.reuse ;  /* 0x0000001fff047819 */ /* 0x100fe20000011405 */
[----:B------:R-:W-:Y:S02]  /*1d8f0*/  IMAD.MOV R7, RZ, RZ, -R5 ;  /* 0x000000ffff077224 */ /* 0x000fe400078e0a05 */
[----:B------:R-:W-:Y:S02]  /*1d900*/  IMAD.IADD R3, R3, 0x1, R9 ;  /* 0x0000000103037824 */ /* 0x000fe400078e0209 */
        /* <DEDUP_REMOVED lines=9> */
[----:B------:R-:W-:Y:S02]  /*1d9a0*/  IMAD.IADD R0, R12, 0x1, R13 ;  /* 0x000000010c007824 */ /* 0x000fe400078e020d */
        /* <DEDUP_REMOVED lines=22> */
.L_x_12463:
[----:B------:R-:W-:Y:S05]  /*1db10*/  BSYNC B1 ;  /* 0x0000000000017941 */ /* 0x000fea0003800000 */
.L_x_12462:
[----:B------:R-:W-:Y:S01]  /*1db20*/  VIADD R0, R0, 0x60 ;  /* 0x0000006000007836 */ /* 0x000fe20000000000 */
[----:B--2---:R4:W2:Y:S04]  /*1db30*/  SHFL.IDX PT, R3, R5, 0x1, 0x1c1f ;  /* 0x003c1f0005037f89 */ /* 0x0048a800000e0000 */
[----:B------:R-:W-:Y:S01]  /*1db40*/  ISETP.GE.AND P0, PT, R0, R11, PT ;  /* 0x0000000b0000720c */ /* 0x000fe20003f06270 */
[----:B0-----:R4:W0:-:S12]  /*1db50*/  SHFL.IDX PT, R2, R4, 0x1, 0x1c1f ;  /* 0x003c1f0004027f89 */ /* 0x00181800000e0000 */
[----:B----4-:R-:W-:Y:S05]  /*1db60*/  @P0 BRA `(.L_x_12456) ;  /* 0x0000000000300947 */ /* 0x010fea0003800000 */
[----:B------:R-:W-:Y:S02]  /*1db70*/  ULDC UR4, c[0x0][0xac8] ;  /* 0x0002b20000047ab9 */ /* 0x000fe40000000800 */
[----:B-----5:R-:W-:Y:S02]  /*1db80*/  ISETP.GE.AND P3, PT, R21, UR4, PT ;  /* 0x0000000415007c0c */ /* 0x020fe4000bf66270 */
[----:B------:R-:W-:Y:S02]  /*1db90*/  ISETP.GE.AND P4, PT, R10, UR4, PT ;  /* 0x000000040a007c0c */ /* 0x000fe4000bf86270 */
[----:B------:R-:W-:-:S09]  /*1dba0*/  ISETP.GE.AND P2, PT, R27, UR4, PT ;  /* 0x000000041b007c0c */ /* 0x000fd2000bf46270 */
[-C--:B0--3--:R-:W-:Y:S02]  /*1dbb0*/  @!P3 LEA R6, P0, R21, R2.reuse, 0x1 ;  /* 0x000000021506b211 */ /* 0x089fe400078008ff */
[C---:B------:R-:W-:Y:S02]  /*1dbc0*/  @!P4 LEA R8, P1, R10.reuse, R2, 0x1 ;  /* 0x000000020a08c211 */ /* 0x040fe400078208ff */
[----:B-12---:R-:W-:Y:S01]  /*1dbd0*/  @!P2 IMAD.WIDE R4, R27, 0x2, R2 ;  /* 0x000000021b04a825 */ /* 0x006fe200078e0202 */
[-C--:B------:R-:W-:Y:S02]  /*1dbe0*/  @!P3 LEA.HI.X R7, R21, R3.reuse, R26, 0x1, P0 ;  /* 0x000000031507b211 */ /* 0x080fe400000f0c1a */
[----:B------:R-:W-:Y:S02]  /*1dbf0*/  @!P4 LEA.HI.X R9, R10, R3, R14, 0x1, P1 ;  /* 0x000000030a09c211 */ /* 0x000fe400008f0c0e */
[----:B------:R4:W-:Y:S04]  /*1dc00*/  @!P2 ST.E.128 desc[UR40][R4.64], RZ ;  /* 0x000000ff0400a985 */ /* 0x0009e8000c101d28 */
[----:B------:R4:W-:Y:S04]  /*1dc10*/  @!P3 ST.E.128 desc[UR40][R6.64], RZ ;  /* 0x000000ff0600b985 */ /* 0x0009e8000c101d28 */
[----:B------:R4:W-:Y:S02]  /*1dc20*/  @!P4 ST.E.128 desc[UR40][R8.64], RZ ;  /* 0x000000ff0800c985 */ /* 0x0009e4000c101d28 */
.L_x_12456:
[----:B------:R-:W-:Y:S05]  /*1dc30*/  BSYNC B0 ;  /* 0x0000000000007941 */ /* 0x000fea0003800000 */
.L_x_12450:
[----:B0-----:R-:W3:Y:S01]  /*1dc40*/  LDL R0, [R1+0x5c] ;  /* 0x00005c0001007983 */ /* 0x001ee20000100800 */
[----:B------:R-:W-:Y:S02]  /*1dc50*/  ULDC UR4, c[0x0][0xc3c] ;  /* 0x00030f0000047ab9 */ /* 0x000fe40000000800 */
[----:B---3--:R-:W-:-:S13]  /*1dc60*/  ISETP.GE.AND P0, PT, R0, UR4, PT ;  /* 0x0000000400007c0c */ /* 0x008fda000bf06270 */
[----:B------:R-:W-:Y:S05]  /*1dc70*/  @!P0 BRA `(.L_x_12464) ;  /* 0xfffffe34006c8947 */ /* 0x000fea000383ffff */
[----:B------:R-:W-:Y:S05]  /*1dc80*/  BRA `(.L_x_12258) ;  /* 0x0000008800487947 */ /* 0x000fea0003800000 */
.L_x_12256:
        /* <DEDUP_REMOVED lines=15> */
[----:B-1----:R-:W-:Y:S02]  /*1dd80*/  IMAD.MOV.U32 R25, RZ, RZ, RZ ;  /* 0x000000ffff197224 */ /* 0x002fe400078e00ff */
        /* <DEDUP_REMOVED lines=42> */
.L_x_12468:
        /* <DEDUP_REMOVED lines=37> */
.L_x_12466:
        /* <DEDUP_REMOVED lines=11> */
[----:B------:R-:W-:-:S05]  /*1e330*/  VIADD R3, R27, 0xffffffff ;  /* 0xffffffff1b037836 */ /* 0x000fca0000000000 */
[----:B------:R0:W1:Y:S02]  /*1e340*/  SHFL.IDX PT, R24, R2, R3, 0x1f ;  /* 0x00001f0302187589 */ /* 0x00006400000e0000 */
.L_x_12469:
[----:B-1----:R-:W-:Y:S02]  /*1e350*/  IMAD R24, R24, UR5, R5 ;  /* 0x0000000518187c24 */ /* 0x002fe4000f8e0205 */
[----:B------:R-:W-:-:S03]  /*1e360*/  VIADD R27, R27, UR4 ;  /* 0x000000041b1b7c36 */ /* 0x000fc60008000000 */
[----:B------:R-:W-:Y:S01]  /*1e370*/  IADD3 R4, -R24, UR6, RZ ;  /* 0x0000000618047c10 */ /* 0x000fe2000fffe1ff */
[----:B------:R-:W-:Y:S06]  /*1e380*/  @!P1 BRA `(.L_x_12470) ;  /* 0x0000000000e49947 */ /* 0x000fec0003800000 */
[-C--:B--2---:R-:W-:Y:S02]  /*1e390*/  IABS R7, R25.reuse ;  /* 0x0000001900077213 */ /* 0x084fe40000000000 */
[----:B------:R-:W-:Y:S02]  /*1e3a0*/  IABS R5, R8 ;  /* 0x0000000800057213 */ /* 0x000fe40000000000 */
[----:B------:R-:W1:Y:S08]  /*1e3b0*/  I2F.RP R9, R7 ;  /* 0x0000000700097306 */ /* 0x000e700000209400 */
[----:B-1----:R-:W0:Y:S02]  /*1e3c0*/  MUFU.RCP R9, R9 ;  /* 0x0000000900097308 */ /* 0x002e240000001000 */
[----:B0-----:R-:W-:Y:S01]  /*1e3d0*/  VIADD R2, R9, 0xffffffe ;  /* 0x0ffffffe09027836 */ /* 0x001fe20000000000 */
[----:B------:R-:W-:-:S05]  /*1e3e0*/  IABS R9, R25 ;  /* 0x0000001900097213 */ /* 0x000fca0000000000 */
[----:B------:R0:W1:Y:S01]  /*1e3f0*/  F2I.FTZ.U32.TRUNC.NTZ R3, R2 ;  /* 0x0000000200037305 */ /* 0x000062000021f000 */
[----:B------:R-:W-:Y:S02]  /*1e400*/  IMAD.MOV R9, RZ, RZ, -R9 ;  /* 0x000000ffff097224 */ /* 0x000fe400078e0a09 */
[----:B0-----:R-:W-:Y:S02]  /*1e410*/  IMAD.MOV.U32 R2, RZ, RZ, RZ ;  /* 0x000000ffff027224 */ /* 0x001fe400078e00ff */
[----:B-1----:R-:W-:-:S04]  /*1e420*/  IMAD.MOV R10, RZ, RZ, -R3 ;  /* 0x000000ffff0a7224 */ /* 0x002fc800078e0a03 */
[----:B------:R-:W-:Y:S01]  /*1e430*/  IMAD R11, R10, R7, RZ ;  /* 0x000000070a0b7224 */ /* 0x000fe200078e02ff */
[----:B------:R-:W-:-:S03]  /*1e440*/  IABS R10, R4 ;  /* 0x00000004000a7213 */ /* 0x000fc60000000000 */
[----:B------:R-:W-:Y:S02]  /*1e450*/  IMAD.HI.U32 R3, R3, R11, R2 ;  /* 0x0000000b03037227 */ /* 0x000fe400078e0002 */
[----:B------:R-:W0:Y:S04]  /*1e460*/  I2F.RP R11, R5 ;  /* 0x00000005000b7306 */ /* 0x000e280000209400 */
        /* <DEDUP_REMOVED lines=13> */
[----:B------:R-:W-:-:S04]  /*1e540*/  IMAD.MOV.U32 R7, RZ, RZ, R2 ;  /* 0x000000ffff077224 */ /* 0x000fc800078e0002 */
[----:B------:R-:W-:Y:S01]  /*1e550*/  @!P2 IMAD.MOV R7, RZ, RZ, -R7 ;  /* 0x000000ffff07a224 */ /* 0x000fe200078e0a07 */
[----:B------:R-:W-:Y:S01]  /*1e560*/  @!P1 LOP3.LUT R7, RZ, R25, RZ, 0x33, !PT ;  /* 0x00000019ff079212 */ /* 0x000fe200078e33ff */
[----:B0-----:R-:W-:-:S04]  /*1e570*/  IMAD.MOV R9, RZ, RZ, -R3 ;  /* 0x000000ffff097224 */ /* 0x001fc800078e0a03 */
[----:B------:R-:W-:-:S04]  /*1e580*/  IMAD.MOV.U32 R2, RZ, RZ, R9 ;  /* 0x000000ffff027224 */ /* 0x000fc800078e0009 */
[----:B------:R-:W-:Y:S02]  /*1e590*/  IMAD R9, R2, R5, RZ ;  /* 0x0000000502097224 */ /* 0x000fe400078e02ff */
[----:B------:R-:W-:-:S04]  /*1e5a0*/  IMAD.MOV.U32 R2, RZ, RZ, RZ ;  /* 0x000000ffff027224 */ /* 0x000fc800078e00ff */
[----:B------:R-:W-:Y:S01]  /*1e5b0*/  IMAD.HI.U32 R2, R3, R9, R2 ;  /* 0x0000000903027227 */ /* 0x000fe200078e0002 */
[----:B------:R-:W-:Y:S02]  /*1e5c0*/  IABS R9, R8 ;  /* 0x0000000800097213 */ /* 0x000fe40000000000 */
[----:B------:R-:W-:-:S03]  /*1e5d0*/  IABS R3, R7 ;  /* 0x0000000700037213 */ /* 0x000fc60000000000 */
[----:B------:R-:W-:Y:S02]  /*1e5e0*/  IMAD.MOV R10, RZ, RZ, -R9 ;  /* 0x000000ffff0a7224 */ /* 0x000fe400078e0a09 */
[----:B------:R-:W-:-:S04]  /*1e5f0*/  IMAD.HI.U32 R2, R2, R3, RZ ;  /* 0x0000000302027227 */ /* 0x000fc800078e00ff */
[----:B------:R-:W-:Y:S01]  /*1e600*/  IMAD R10, R2, R10, R3 ;  /* 0x0000000a020a7224 */ /* 0x000fe200078e0203 */
[----:B------:R-:W-:-:S04]  /*1e610*/  LOP3.LUT R3, R7, R8, RZ, 0x3c, !PT ;  /* 0x0000000807037212 */ /* 0x000fc800078e3cff */
[----:B------:R-:W-:Y:S02]  /*1e620*/  ISETP.GT.U32.AND P1, PT, R5, R10, PT ;  /* 0x0000000a0500720c */ /* 0x000fe40003f24070 */
[----:B------:R-:W-:Y:S01]  /*1e630*/  ISETP.GE.AND P2, PT, R3, RZ, PT ;  /* 0x000000ff0300720c */ /* 0x000fe20003f46270 */
[----:B------:R-:W-:-:S10]  /*1e640*/  IMAD.MOV R3, RZ, RZ, -R7 ;  /* 0x000000ffff037224 */ /* 0x000fd400078e0a07 */
        /* <DEDUP_REMOVED lines=13> */
.L_x_12470:
[----:B0-----:R-:W0:Y:S02]  /*1e720*/  LDC.64 R2, c[0x0][0xc90] ;  /* 0x00032400ff027b82 */ /* 0x001e240000000a00 */
        /* <DEDUP_REMOVED lines=32> */
[----:B------:R-:W-:Y:S02]  /*1e930*/  VIADDMNMX R8, R3, UR5, R8, PT ;  /* 0x0000000503087c46 */ /* 0x000fe4000b800108 */
[----:B------:R-:W-:-:S02]  /*1e940*/  IADD3 R7, R7, 0x1000000, R11 ;  /* 0x0100000007077810 */ /* 0x000fc40007ffe00b */
[-C--:B------:R-:W-:Y:S01]  /*1e950*/  IABS R9, R8.reuse ;  /* 0x0000000800097213 */ /* 0x080fe20000000000 */
[----:B------:R-:W-:Y:S01]  /*1e960*/  IMAD.MOV R26, RZ, RZ, -R8 ;  /* 0x000000ffff1a7224 */ /* 0x000fe200078e0a08 */
[----:B------:R-:W-:Y:S02]  /*1e970*/  IABS R4, R8 ;  /* 0x0000000800047213 */ /* 0x000fe40000000000 */
[----:B------:R-:W0:Y:S03]  /*1e980*/  I2F.RP R10, R9 ;  /* 0x00000009000a7306 */ /* 0x000e260000209400 */
[----:B------:R-:W-:-:S05]  /*1e990*/  IMAD.MOV R4, RZ, RZ, -R4 ;  /* 0x000000ffff047224 */ /* 0x000fca00078e0a04 */
[----:B0-----:R-:W0:Y:S02]  /*1e9a0*/  MUFU.RCP R10, R10 ;  /* 0x0000000a000a7308 */ /* 0x001e240000001000 */
[----:B0-----:R-:W-:-:S06]  /*1e9b0*/  VIADD R3, R10, 0xffffffe ;  /* 0x0ffffffe0a037836 */ /* 0x001fcc0000000000 */
[----:B------:R-:W0:Y:S02]  /*1e9c0*/  F2I.FTZ.U32.TRUNC.NTZ R3, R3 ;  /* 0x0000000300037305 */ /* 0x000e24000021f000 */
        /* <DEDUP_REMOVED lines=16> */
[----:B------:R-:W-:-:S07]  /*1ead0*/  IMAD R26, R2, R26, R7 ;  /* 0x0000001a021a7224 */ /* 0x000fce00078e0207 */
.L_x_12471:
[----:B------:R-:W-:-:S05]  /*1eae0*/  LOP3.LUT R2, RZ, R2, RZ, 0x33, !PT ;  /* 0x00000002ff027212 */ /* 0x000fca00078e33ff */
[----:B------:R-:W-:Y:S01]  /*1eaf0*/  IMAD.IADD R25, R25, 0x1, R2 ;  /* 0x0000000119197824 */ /* 0x000fe200078e0202 */
[----:B------:R-:W-:Y:S06]  /*1eb00*/  BRA `(.L_x_12472) ;  /* 0x00000000000c7947 */ /* 0x000fec0003800000 */
.L_x_12467:
[----:B------:R-:W-:Y:S02]  /*1eb10*/  IMAD.MOV.U32 R25, RZ, RZ, RZ ;  /* 0x000000ffff197224 */ /* 0x000fe400078e00ff */
[----:B------:R-:W-:Y:S02]  /*1eb20*/  IMAD.U32 R24, RZ, RZ, UR6 ;  /* 0x00000006ff187e24 */ /* 0x000fe4000f8e00ff */
[----:B------:R-:W-:-:S07]  /*1eb30*/  IMAD.MOV.U32 R26, RZ, RZ, RZ ;  /* 0x000000ffff1a7224 */ /* 0x000fce00078e00ff */
.L_x_12472:
[----:B------:R-:W-:-:S13]  /*1eb40*/  ISETP.NE.AND P0, PT, R0, RZ, PT ;  /* 0x000000ff0000720c */ /* 0x000fda0003f05270 */
[----:B------:R-:W0:Y:S01]  /*1eb50*/  @!P0 S2R R3, SR_CgaCtaId ;  /* 0x0000000000038919 */ /* 0x000e220000008800 */
[----:B------:R-:W-:-:S04]  /*1eb60*/  @!P0 MOV R0, 0x400 ;  /* 0x0000040000008802 */ /* 0x000fc80000000f00 */
[----:B0-----:R-:W-:-:S05]  /*1eb70*/  @!P0 LEA R0, R3, R0, 0x18 ;  /* 0x0000000003008211 */ /* 0x001fca00078ec0ff */
[----:B------:R2:W-:Y:S01]  /*1eb80*/  @!P0 STS.128 [R0+0x19cd0], R24 ;  /* 0x019cd01800008388 */ /* 0x0005e20000000c00 */
[----:B------:R-:W-:Y:S06]  /*1eb90*/  BAR.ARV 0x5, 0x200 ;  /* 0x0148000000007b1d */ /* 0x000fec0000002000 */
.L_x_12465:
[----:B0-2---:R-:W-:Y:S01]  /*1eba0*/  IMAD.MOV.U32 R0, RZ, RZ, 0x1 ;  /* 0x00000001ff007424 */ /* 0x005fe200078e00ff */
[----:B------:R-:W-:Y:S01]  /*1ebb0*/  ULDC UR4, c[0x0][0xc3c] ;  /* 0x00030f0000047ab9 */ /* 0x000fe20000000800 */
[----:B------:R-:W-:Y:S01]  /*1ebc0*/  IMAD.MOV.U32 R22, RZ, RZ, RZ ;  /* 0x000000ffff167224 */ /* 0x000fe200078e00ff */
[----:B-1----:R-:W-:Y:S02]  /*1ebd0*/  ISETP.GE.AND P0, PT, R27, UR4, PT ;  /* 0x000000041b007c0c */ /* 0x002fe4000bf06270 */
[----:B------:R0:W-:Y:S04]  /*1ebe0*/  STL [R1], R0 ;  /* 0x0000000001007387 */ /* 0x0001e80000100800 */
[----:B------:R0:W-:Y:S07]  /*1ebf0*/  STL [R1+0x50], RZ ;  /* 0x000050ff01007387 */ /* 0x0001ee0000100800 */
[----:B------:R-:W-:Y:S05]  /*1ec00*/  @P0 BRA `(.L_x_12473) ;  /* 0x0000007400640947 */ /* 0x000fea0003800000 */
[----:B------:R-:W1:Y:S01]  /*1ec10*/  S2R R14, SR_TID.X ;  /* 0x00000000000e7919 */ /* 0x000e620000002100 */
[----:B------:R-:W2:Y:S01]  /*1ec20*/  S2UR UR4, SR_CgaCtaId ;  /* 0x00000000000479c3 */ /* 0x000ea20000008800 */
[----:B------:R-:W-:Y:S01]  /*1ec30*/  MOV R18, 0x400 ;  /* 0x0000040000127802 */ /* 0x000fe20000000f00 */
[----:B------:R-:W-:Y:S01]  /*1ec40*/  BSSY B7, `(.L_x_12473) ;  /* 0x0000755000077945 */ /* 0x000fe20003800000 */
[----:B------:R-:W-:Y:S01]  /*1ec50*/  IMAD.MOV.U32 R29, RZ, RZ, RZ ;  /* 0x000000ffff1d7224 */ /* 0x000fe200078e00ff */
[----:B------:R-:W-:Y:S01]  /*1ec60*/  ULDC.64 UR42, c[0x0][0x198] ;  /* 0x00006600002a7ab9 */ /* 0x000fe20000000a00 */
[----:B------:R-:W-:Y:S01]  /*1ec70*/  IMAD.MOV.U32 R22, RZ, RZ, RZ ;  /* 0x000000ffff167224 */ /* 0x000fe200078e00ff */
[----:B------:R-:W-:Y:S02]  /*1ec80*/  ULOP3.LUT UR39, UR37, 0x2, URZ, 0xfc, !UPT ;  /* 0x0000000225277892 */ /* 0x000fe4000f8efc3f */
[----:B------:R-:W-:Y:S01]  /*1ec90*/  ULOP3.LUT UR36, UR37, 0x1, URZ, 0xfc, !UPT ;  /* 0x0000000125247892 */ /* 0x000fe2000f8efc3f */
[----:B------:R-:W-:Y:S01]  /*1eca0*/  ULDC UR38, c[0x0][0xc] ;  /* 0x0000030000267ab9 */ /* 0x000fe20000000800 */
[C---:B-1----:R-:W-:Y:S01]  /*1ecb0*/  IMAD.SHL.U32 R2, R14.reuse, 0x20, RZ ;  /* 0x000000200e027824 */ /* 0x042fe200078e00ff */
[C---:B------:R-:W-:Y:S01]  /*1ecc0*/  LOP3.LUT R13, R14.reuse, 0x7f, RZ, 0xc0, !PT ;  /* 0x0000007f0e0d7812 */ /* 0x040fe200078ec0ff */
[C---:B0-----:R-:W-:Y:S01]  /*1ecd0*/  IMAD.SHL.U32 R0, R14.reuse, 0x10, RZ ;  /* 0x000000100e007824 */ /* 0x041fe200078e00ff */
[----:B------:R-:W-:Y:S01]  /*1ece0*/  SHF.R.U32.HI R3, RZ, 0x1, R14 ;  /* 0x00000001ff037819 */ /* 0x000fe2000001160e */
[----:B------:R-:W-:Y:S01]  /*1ecf0*/  IMAD.SHL.U32 R7, R14, 0x2, RZ ;  /* 0x000000020e077824 */ /* 0x000fe200078e00ff */
[C---:B------:R-:W-:Y:S01]  /*1ed00*/  LOP3.LUT R28, R2.reuse, 0x360, RZ, 0xc0, !PT ;  /* 0x00000360021c7812 */ /* 0x040fe200078ec0ff */
[----:B------:R-:W-:Y:S01]  /*1ed10*/  IMAD.SHL.U32 R5, R13, 0x10, RZ ;  /* 0x000000100d057824 */ /* 0x000fe200078e00ff */
[----:B------:R-:W-:Y:S01]  /*1ed20*/  LOP3.LUT R2, R2, 0x80, RZ, 0xc0, !PT ;  /* 0x0000008002027812 */ /* 0x000fe200078ec0ff */
[----:B------:R-:W-:Y:S01]  /*1ed30*/  IMAD.SHL.U32 R11, R14, 0x4, RZ ;  /* 0x000000040e0b7824 */ /* 0x000fe200078e00ff */
[----:B------:R-:W-:-:S02]  /*1ed40*/  LOP3.LUT R8, R0, 0x60, RZ, 0xc0, !PT ;  /* 0x0000006000087812 */ /* 0x000fc400078ec0ff */
[----:B------:R-:W-:Y:S02]  /*1ed50*/  LOP3.LUT R4, R0, 0x90, RZ, 0xc0, !PT ;  /* 0x0000009000047812 */ /* 0x000fe400078ec0ff */
[----:B------:R-:W-:Y:S02]  /*1ed60*/  LOP3.LUT R2, R2, 0x10, R3, 0xf8, !PT ;  /* 0x0000001002027812 */ /* 0x000fe400078ef803 */
[----:B------:R-:W-:Y:S02]  /*1ed70*/  LOP3.LUT R3, R3, 0x20, RZ, 0xc0, !PT ;  /* 0x0000002003037812 */ /* 0x000fe400078ec0ff */
[----:B------:R-:W-:Y:S02]  /*1ed80*/  LOP3.LUT R9, R8, 0x700, R5, 0xf8, !PT ;  /* 0x0000070008097812 */ /* 0x000fe400078ef805 */
[----:B------:R-:W-:Y:S01]  /*1ed90*/  LOP3.LUT R8, R4, 0x10, R7, 0x78, !PT ;  /* 0x0000001004087812 */ /* 0x000fe200078e7807 */
[----:B------:R-:W-:Y:S01]  /*1eda0*/  IMAD.SHL.U32 R4, R14, 0x80, RZ ;  /* 0x000000800e047824 */ /* 0x000fe200078e00ff */
[----:B------:R-:W-:Y:S01]  /*1edb0*/  LOP3.LUT R28, R28, 0x400, R5, 0xf8, !PT ;  /* 0x000004001c1c7812 */ /* 0x000fe200078ef805 */
[----:B------:R-:W-:Y:S01]  /*1edc0*/  IMAD.SHL.U32 R7, R6, 0x800, RZ ;  /* 0x0000080006077824 */ /* 0x000fe200078e00ff */
[----:B------:R-:W-:-:S02]  /*1edd0*/  LOP3.LUT R5, R3, 0x10, R14, 0xf8, !PT ;  /* 0x0000001003057812 */ /* 0x000fc400078ef80e */
[----:B------:R-:W-:Y:S02]  /*1ede0*/  LOP3.LUT R6, R4, 0x400, RZ, 0xc0, !PT ;  /* 0x0000040004067812 */ /* 0x000fe400078ec0ff */
[----:B------:R-:W-:Y:S02]  /*1edf0*/  LOP3.LUT R5, R5, 0x380, R4, 0xf8, !PT ;  /* 0x0000038005057812 */ /* 0x000fe400078ef804 */
[----:B------:R-:W-:Y:S02]  /*1ee00*/  LOP3.LUT P0, RZ, R14, 0x4, RZ, 0xc0, !PT ;  /* 0x000000040eff7812 */ /* 0x000fe4000780c0ff */
[----:B------:R-:W-:Y:S02]  /*1ee10*/  LOP3.LUT R6, R6, 0x800, R7, 0xf8, !PT ;  /* 0x0000080006067812 */ /* 0x000fe400078ef807 */
[----:B------:R-:W-:Y:S02]  /*1ee20*/  LOP3.LUT R5, R5, 0x70, R0, 0x78, !PT ;  /* 0x0000007005057812 */ /* 0x000fe400078e7800 */
[----:B------:R-:W-:Y:S01]  /*1ee30*/  LOP3.LUT R3, R2, 0x10, R11, 0x78, !PT ;  /* 0x0000001002037812 */ /* 0x000fe200078e780b */
[----:B------:R-:W-:Y:S01]  /*1ee40*/  IMAD.SHL.U32 R2, R14, 0x40, RZ ;  /* 0x000000400e027824 */ /* 0x000fe200078e00ff */
[----:B------:R-:W-:Y:S01]  /*1ee50*/  LOP3.LUT R12, R6, R5, RZ, 0xfc, !PT ;  /* 0x00000005060c7212 */ /* 0x000fe200078efcff */
[----:B--2---:R-:W-:Y:S01]  /*1ee60*/  IMAD.U32 R5, RZ, RZ, UR4 ;  /* 0x00000004ff057e24 */ /* 0x004fe2000f8e00ff */
[----:B------:R-:W-:-:S02]  /*1ee70*/  LOP3.LUT R10, R9, R8, RZ, 0xfc, !PT ;  /* 0x00000008090a7212 */ /* 0x000fc400078efcff */
[----:B------:R-:W-:Y:S01]  /*1ee80*/  LOP3.LUT R28, R28, R3, RZ, 0xfc, !PT ;  /* 0x000000031c1c7212 */ /* 0x000fe200078efcff */
[C---:B------:R-:W-:Y:S01]  /*1ee90*/  VIADD R4, R12.reuse, 0x40 ;  /* 0x000000400c047836 */ /* 0x040fe20000000000 */
[----:B------:R-:W-:Y:S01]  /*1eea0*/  SHF.R.U32.HI R3, RZ, 0x1, R13 ;  /* 0x00000001ff037819 */ /* 0x000fe2000001160d */
[----:B------:R-:W-:Y:S01]  /*1eeb0*/  @P0 VIADD R4, R12, 0xffffffc0 ;  /* 0xffffffc00c040836 */ /* 0x000fe20000000000 */
[----:B------:R-:W-:Y:S01]  /*1eec0*/  STL [R1+0x24], R10 ;  /* 0x0000240a01007387 */ /* 0x000fe20000100800 */
[----:B------:R-:W-:Y:S02]  /*1eed0*/  LOP3.LUT R2, R2, 0x40, RZ, 0xc0, !PT ;  /* 0x0000004002027812 */ /* 0x000fe400078ec0ff */
[----:B------:R-:W-:Y:S01]  /*1eee0*/  LEA R18, R5, R18, 0x18 ;  /* 0x0000001205127211 */ /* 0x000fe200078ec0ff */
[----:B------:R-:W-:Y:S01]  /*1eef0*/  STL [R1+0x4], R12 ;  /* 0x0000040c01007387 */ /* 0x000fe20000100800 */
[----:B------:R-:W-:Y:S02]  /*1ef00*/  LOP3.LUT R3, R3, R2, RZ, 0xfc, !PT ;  /* 0x0000000203037212 */ /* 0x000fe400078efcff */
[----:B------:R-:W-:Y:S01]  /*1ef10*/  LOP3.LUT R0, R0, 0x10, RZ, 0xc0, !PT ;  /* 0x0000001000007812 */ /* 0x000fe200078ec0ff */
[----:B------:R-:W-:Y:S01]  /*1ef20*/  STL [R1+0x1c], R5 ;  /* 0x00001c0501007387 */ /* 0x000fe20000100800 */
[----:B------:R-:W-:-:S02]  /*1ef30*/  IMAD.IADD R3, R18, 0x1, R10 ;  /* 0x0000000112037824 */ /* 0x000fc400078e020a */
[C---:B------:R-:W-:Y:S01]  /*1ef40*/  LOP3.LUT R2, R0.reuse, 0x20, RZ, 0xfc, !PT ;  /* 0x0000002000027812 */ /* 0x040fe200078efcff */
[----:B------:R0:W-:Y:S01]  /*1ef50*/  STL [R1+0x20], R4 ;  /* 0x0000200401007387 */ /* 0x0001e20000100800 */
[----:B------:R-:W-:Y:S02]  /*1ef60*/  LOP3.LUT R0, R0, 0x40, RZ, 0xfc, !PT ;  /* 0x0000004000007812 */ /* 0x000fe400078efcff */
[C---:B------:R-:W-:Y:S01]  /*1ef70*/  LOP3.LUT R2, R28.reuse, 0x1800, RZ, 0xfc, !PT ;  /* 0x000018001c027812 */ /* 0x040fe200078efcff */
[----:B------:R1:W-:Y:S01]  /*1ef80*/  STL [R1+0x50], RZ ;  /* 0x000050ff01007387 */ /* 0x0003e20000100800 */
[----:B------:R-:W-:Y:S01]  /*1ef90*/  LOP3.LUT R0, R28, 0x2800, RZ, 0xfc, !PT ;  /* 0x000028001c007812 */ /* 0x000fe200078efcff */
[----:B0-----:R-:W-:-:S05]  /*1efa0*/  IMAD.MOV.U32 R4, RZ, RZ, 0x1 ;  /* 0x00000001ff047424 */ /* 0x001fca00078e00ff */
[----:B------:R1:W-:Y:S04]  /*1efb0*/  STL [R1+0x8], R4 ;  /* 0x0000080401007387 */ /* 0x0003e80000100800 */
[----:B------:R1:W-:Y:S04]  /*1efc0*/  STL [R1], R4 ;  /* 0x0000000401007387 */ /* 0x0003e80000100800 */
[----:B------:R1:W-:Y:S02]  /*1efd0*/  STL [R1+0x3c], R3 ;  /* 0x00003c0301007387 */ /* 0x0003e40000100800 */
.L_x_12611:
[----:B------:R-:W-:Y:S05]  /*1efe0*/  YIELD ;  /* 0x0000000000007946 */ /* 0x000fea0003800000 */
[----:B------:R-:W-:Y:S01]  /*1eff0*/  ULDC.64 UR4, c[0x0][0xa28] ;  /* 0x00028a0000047ab9 */ /* 0x000fe20000000a00 */
[----:B------:R-:W-:Y:S01]  /*1f000*/  IMAD.MOV.U32 R12, RZ, RZ, RZ ;  /* 0x000000ffff0c7224 */ /* 0x000fe200078e00ff */
[----:B------:R-:W-:Y:S01]  /*1f010*/  ISETP.NE.U32.AND P0, PT, RZ, UR4, PT ;  /* 0x00000004ff007c0c */ /* 0x000fe2000bf05070 */
[----:B01----:R-:W0:Y:S01]  /*1f020*/  LDC.64 R4, c[0x0][0xa00] ;  /* 0x00028000ff047b82 */ /* 0x003e220000000a00 */
[----:B--2---:R-:W-:Y:S01]  /*1f030*/  IMAD.MOV.U32 R8, RZ, RZ, RZ ;  /* 0x000000ffff087224 */ /* 0x004fe200078e00ff */
[----:B------:R-:W-:Y:S01]  /*1f040*/  ULDC.64 UR6, c[0x0][0xa10] ;  /* 0x0002840000067ab9 */ /* 0x000fe20000000a00 */
[----:B------:R-:W-:Y:S01]  /*1f050*/  ISETP.NE.AND.EX P0, PT, RZ, UR5, PT, P0 ;  /* 0x00000005ff007c0c */ /* 0x000fe2000bf05300 */
[----:B------:R-:W-:-:S12]  /*1f060*/  ULDC.64 UR4, c[0x0][0xa18] ;  /* 0x0002860000047ab9 */ /* 0x000fd80000000a00 */
[----:B------:R-:W1:Y:S02]  /*1f070*/  @P0 LDC.64 R2, c[0x0][0xa28] ;  /* 0x00028a00ff020b82 */ /* 0x000e640000000a00 */
[----:B-1----:R-:W-:-:S05]  /*1f080*/  @P0 IMAD.WIDE R2, R27, 0x4, R2 ;  /* 0x000000041b020825 */ /* 0x002fca00078e0202 */
[----:B------:R1:W2:Y:S01]  /*1f090*/  @P0 LDG.E R12, desc[UR40][R2.64] ;  /* 0x00000028020c0981 */ /* 0x0002a2000c1e1900 */
[----:B------:R-:W-:Y:S01]  /*1f0a0*/  ISETP.NE.U32.AND P0, PT, RZ, UR4, PT ;  /* 0x00000004ff007c0c */ /* 0x000fe2000bf05070 */
[----:B0-----:R-:W-:Y:S01]  /*1f0b0*/  IMAD.WIDE R4, R27, 0x4, R4 ;  /* 0x000000041b047825 */ /* 0x001fe200078e0204 */
[----:B------:R-:W-:Y:S02]  /*1f0c0*/  ISETP.NE.U32.AND P1, PT, RZ, UR6, PT ;  /* 0x00000006ff007c0c */ /* 0x000fe4000bf25070 */
[----:B------:R-:W-:Y:S01]  /*1f0d0*/  ISETP.NE.AND.EX P2, PT, RZ, UR5, PT, P0 ;  /* 0x00000005ff007c0c */ /* 0x000fe2000bf45300 */
[----:B------:R-:W-:Y:S01]  /*1f0e0*/  ULDC.64 UR4, c[0x0][0xa00] ;  /* 0x0002800000047ab9 */ /* 0x000fe20000000a00 */
[----:B------:R-:W-:Y:S01]  /*1f0f0*/  ISETP.NE.AND.EX P1, PT, RZ, UR7, PT, P1 ;  /* 0x00000007ff007c0c */ /* 0x000fe2000bf25310 */
[----:B---3--:R-:W-:Y:S01]  /*1f100*/  IMAD.MOV.U32 R0, RZ, RZ, RZ ;  /* 0x000000ffff007224 */ /* 0x008fe200078e00ff */
[----:B------:R-:W-:Y:S01]  /*1f110*/  ISETP.NE.U32.AND P0, PT, RZ, UR4, PT ;  /* 0x00000004ff007c0c */ /* 0x000fe2000bf05070 */
[----:B-1----:R-:W0:Y:S03]  /*1f120*/  LDC.64 R2, c[0x0][0xa10] ;  /* 0x00028400ff027b82 */ /* 0x002e260000000a00 */
[----:B------:R-:W-:-:S05]  /*1f130*/  ISETP.NE.AND.EX P0, PT, RZ, UR5, PT, P0 ;  /* 0x00000005ff007c0c */ /* 0x000fca000bf05300 */
[----:B------:R-:W1:Y:S08]  /*1f140*/  @P2 LDC.64 R6, c[0x0][0xa18] ;  /* 0x00028600ff062b82 */ /* 0x000e700000000a00 */
[----:B------:R-:W3:Y:S01]  /*1f150*/  @P0 LDG.E R8, desc[UR40][R4.64] ;  /* 0x0000002804080981 */ /* 0x000ee2000c1e1900 */
[----:B------:R-:W-:Y:S01]  /*1f160*/  ULDC UR4, c[0x0][0x288] ;  /* 0x0000a20000047ab9 */ /* 0x000fe20000000800 */
[----:B0-----:R-:W-:-:S05]  /*1f170*/  IMAD.WIDE R2, R27, 0x4, R2 ;  /* 0x000000041b027825 */ /* 0x001fca00078e0202 */
[----:B------:R0:W5:Y:S01]  /*1f180*/  @P1 LDG.E R0, desc[UR40][R2.64] ;  /* 0x0000002802001981 */ /* 0x000162000c1e1900 */
[----:B-1----:R-:W-:-:S03]  /*1f190*/  @P2 IMAD.WIDE R6, R27, 0x4, R6 ;  /* 0x000000041b062825 */ /* 0x002fc600078e0206 */
[----:B---3--:R1:W-:Y:S02]  /*1f1a0*/  STL [R1+0x30], R8 ;  /* 0x0000300801007387 */ /* 0x0083e40000100800 */
[----:B-1----:R-:W-:Y:S01]  /*1f1b0*/  IMAD.U32 R8, RZ, RZ, UR4 ;  /* 0x00000004ff087e24 */ /* 0x002fe2000f8e00ff */
[----:B------:R-:W-:-:S05]  /*1f1c0*/  ULDC.64 UR4, c[0x0][0x418] ;  /* 0x0001060000047ab9 */ /* 0x000fca0000000a00 */
[----:B------:R-:W3:Y:S01]  /*1f1d0*/  @P2 LDG.E R8, desc[UR40][R6.64] ;  /* 0x0000002806082981 */ /* 0x000ee2000c1e1900 */
[----:B------:R-:W-:-:S03]  /*1f1e0*/  UISETP.NE.U32.AND UP0, UPT, UR4, URZ, UPT ;  /* 0x0000003f0400728c */ /* 0x000fc6000bf05070 */
[----:B------:R-:W-:Y:S01]  /*1f1f0*/  ULDC UR4, c[0x0][0x424] ;  /* 0x0001090000047ab9 */ /* 0x000fe20000000800 */
[----:B------:R-:W-:-:S03]  /*1f200*/  UISETP.NE.AND.EX UP0, UPT, UR5, URZ, UPT, UP0 ;  /* 0x0000003f0500728c */ /* 0x000fc6000bf05300 */
[----:B------:R-:W-:Y:S01]  /*1f210*/  ULDC UR5, c[0x0][0x2f0] ;  /* 0x0000bc0000057ab9 */ /* 0x000fe20000000800 */
[----:B------:R-:W-:-:S04]  /*1f220*/  USEL UR4, UR4, 0x1, UP0 ;  /* 0x0000000104047887 */ /* 0x000fc80008000000 */
[----:B------:R-:W-:-:S03]  /*1f230*/  UIMAD UR4, UR4, UR5, URZ ;  /* 0x00000005040472a4 */ /* 0x000fc6000f8e023f */
[----:B------:R-:W-:Y:S02]  /*1f240*/  ULDC UR5, c[0x0][0x348] ;  /* 0x0000d20000057ab9 */ /* 0x000fe40000000800 */
[----:B------:R-:W-:Y:S01]  /*1f250*/  IMAD.U32 R10, RZ, RZ, UR5 ;  /* 0x00000005ff0a7e24 */ /* 0x000fe2000f8e00ff */
[----:B---3--:R1:W-:Y:S04]  /*1f260*/  STL [R1+0x38], R8 ;  /* 0x0000380801007387 */ /* 0x0083e80000100800 */
[----:B--2---:R0:W-:Y:S01]  /*1f270*/  STL [R1+0x14], R12 ;  /* 0x0000140c01007387 */ /* 0x0041e20000100800 */
[----:B------:R-:W-:Y:S02]  /*1f280*/  IMAD.MOV.U32 R11, RZ, RZ, R8 ;  /* 0x000000ffff0b7224 */ /* 0x000fe400078e0008 */
[----:B-1----:R-:W-:Y:S01]  /*1f290*/  IMAD.U32 R8, RZ, RZ, UR4 ;  /* 0x00000004ff087e24 */ /* 0x002fe2000f8e00ff */
[----:B------:R-:W-:Y:S06]  /*1f2a0*/  @P2 BRA `(.L_x_12474) ;  /* 0x0000000000142947 */ /* 0x000fec0003800000 */
[----:B------:R-:W-:Y:S05]  /*1f2b0*/  @!P0 BRA `(.L_x_12474) ;  /* 0x0000000000108947 */ /* 0x000fea0003800000 */
[----:B------:R-:W2:Y:S04]  /*1f2c0*/  LDG.E R6, desc[UR40][R4.64] ;  /* 0x0000002804067981 */ /* 0x000ea8000c1e1900 */
[----:B------:R-:W2:Y:S02]  /*1f2d0*/  LDG.E R4, desc[UR40][R4.64+0x4] ;  /* 0x0000042804047981 */ /* 0x000ea4000c1e1900 */
[----:B--2---:R-:W-:-:S05]  /*1f2e0*/  IMAD.IADD R11, R4, 0x1, -R6 ;  /* 0x00000001040b7824 */ /* 0x004fca00078e0a06 */
[----:B------:R1:W-:Y:S02]  /*1f2f0*/  STL [R1+0x38], R11 ;  /* 0x0000380b01007387 */ /* 0x0003e40000100800 */
.L_x_12474:
        /* <DEDUP_REMOVED lines=9> */
[----:B------:R-:W2:Y:S02]  /*1f390*/  LDC.64 R4, c[0x0][0xa20] ;  /* 0x00028800ff047b82 */ /* 0x000ea40000000a00 */
[----:B--2---:R-:W-:-:S05]  /*1f3a0*/  IMAD.WIDE R4, R27, 0x4, R4 ;  /* 0x000000041b047825 */ /* 0x004fca00078e0204 */
[----:B------:R2:W5:Y:S01]  /*1f3b0*/  LDG.E R8, desc[UR40][R4.64] ;  /* 0x0000002804087981 */ /* 0x000562000c1e1900 */
[----:B------:R-:W-:Y:S05]  /*1f3c0*/  BRA `(.L_x_12476) ;  /* 0x0000000000247947 */ /* 0x000fea0003800000 */
.L_x_12475:
        /* <DEDUP_REMOVED lines=9> */
.L_x_12476:
[----:B--2---:R-:W2:Y:S04]  /*1f460*/  @P1 LDG.E R4, desc[UR40][R2.64] ;  /* 0x0000002802041981 */ /* 0x004ea8000c1e1900 */
[----:B0-----:R0:W2:Y:S01]  /*1f470*/  @P1 LDG.E R2, desc[UR40][R2.64+0x4] ;  /* 0x0000042802021981 */ /* 0x0010a2000c1e1900 */
[----:B------:R-:W-:Y:S02]  /*1f480*/  IMAD R25, R25, 0xc0, RZ ;  /* 0x000000c019197824 */ /* 0x000fe400078e02ff */
[----:B-----5:R-:W-:Y:S02]  /*1f490*/  IMAD.IADD R8, R8, 0x1, -R12 ;  /* 0x0000000108087824 */ /* 0x020fe400078e0a0c */
[----:B------:R-:W-:Y:S01]  /*1f4a0*/  VIADD R6, R25, 0xbf ;  /* 0x000000bf19067836 */ /* 0x000fe20000000000 */
[----:B0-----:R-:W0:Y:S02]  /*1f4b0*/  LDC R3, c[0x0][0x448] ;  /* 0x00011200ff037b82 */ /* 0x001e240000000800 */
[----:B0-----:R-:W-:-:S13]  /*1f4c0*/  ISETP.NE.AND P2, PT, R3, 0x1, PT ;  /* 0x000000010300780c */ /* 0x001fda0003f45270 */
[----:B------:R-:W0:Y:S08]  /*1f4d0*/  @P2 LDC R3, c[0x0][0x44c] ;  /* 0x00011300ff032b82 */ /* 0x000e300000000800 */
[----:B------:R-:W3:Y:S01]  /*1f4e0*/  @P2 LDC R5, c[0x0][0x450] ;  /* 0x00011400ff052b82 */ /* 0x000ee20000000800 */
[----:B--2---:R-:W-:Y:S02]  /*1f4f0*/  @P1 IMAD.IADD R10, R2, 0x1, -R4 ;  /* 0x00000001020a1824 */ /* 0x004fe400078e0a04 */
[----:B0-----:R-:W-:-:S04]  /*1f500*/  @P2 IMAD.HI.U32 R2, R6, R3, RZ ;  /* 0x0000000306022227 */ /* 0x001fc800078e00ff */
[----:B------:R-:W-:Y:S01]  /*1f510*/  IMAD.IADD R19, R8, 0x1, R10 ;  /* 0x0000000108137824 */ /* 0x000fe200078e020a */
[----:B---3--:R-:W-:-:S03]  /*1f520*/  @P2 SHF.R.U32.HI R6, RZ, R5, R2 ;  /* 0x00000005ff062219 */ /* 0x008fc60000011602 */
        /* <DEDUP_REMOVED lines=21> */
.L_x_12479:
[----:B------:R-:W-:-:S13]  /*1f680*/  ISETP.NE.AND P0, PT, R3, 0x1, PT ;  /* 0x000000010300780c */ /* 0x000fda0003f05270 */
[----:B------:R-:W0:Y:S02]  /*1f690*/  @P0 LDC.64 R4, c[0x0][0x9e8] ;  /* 0x00027a00ff040b82 */ /* 0x000e240000000a00 */
[----:B0-----:R-:W-:-:S05]  /*1f6a0*/  @P0 IMAD.HI.U32 R4, R7, R4, RZ ;  /* 0x0000000407040227 */ /* 0x001fca00078e00ff */
[----:B------:R-:W-:-:S07]  /*1f6b0*/  @P0 SHF.R.U32.HI R7, RZ, R5, R4 ;  /* 0x00000005ff070219 */ /* 0x000fce0000011604 */
.L_x_12480:
[----:B------:R-:W-:Y:S05]  /*1f6c0*/  BSYNC B0 ;  /* 0x0000000000007941 */ /* 0x000fea0003800000 */
.L_x_12478:
[----:B------:R-:W-:-:S05]  /*1f6d0*/  IMAD R7, R7, R3, R3 ;  /* 0x0000000307077224 */ /* 0x000fca00078e0203 */
[----:B------:R-:W-:-:S07]  /*1f6e0*/  VIMNMX R2, R2, R7, PT ;  /* 0x0000000702027248 */ /* 0x000fce0003fe0100 */
.L_x_12477:
[----:B------:R-:W0:Y:S01]  /*1f6f0*/  @P2 LDC R5, c[0x0][0x44c] ;  /* 0x00011300ff052b82 */ /* 0x000e220000000800 */
[----:B------:R-:W-:Y:S01]  /*1f700*/  VIADD R2, R2, 0x7f ;  /* 0x0000007f02027836 */ /* 0x000fe20000000000 */
[----:B------:R-:W-:Y:S01]  /*1f710*/  ULDC UR4, c[0x0][0x9dc] ;  /* 0x0002770000047ab9 */ /* 0x000fe20000000800 */
[----:B------:R-:W-:Y:S02]  /*1f720*/  IMAD.MOV.U32 R4, RZ, RZ, R25 ;  /* 0x000000ffff047224 */ /* 0x000fe400078e0019 */
[----:B------:R-:W-:-:S03]  /*1f730*/  IMAD.IADD R20, R19, 0x1, -R11 ;  /* 0x0000000113147824 */ /* 0x000fc600078e0a0b */
[----:B------:R-:W2:Y:S01]  /*1f740*/  @P2 LDC R6, c[0x0][0x450] ;  /* 0x00011400ff062b82 */ /* 0x000ea20000000800 */
[----:B0-----:R-:W-:-:S05]  /*1f750*/  @P2 IMAD.HI.U32 R5, R25, R5, RZ ;  /* 0x0000000519052227 */ /* 0x001fca00078e00ff */
[----:B--2---:R-:W-:Y:S02]  /*1f760*/  @P2 SHF.R.U32.HI R4, RZ, R6, R5 ;  /* 0x00000006ff042219 */ /* 0x004fe40000011605 */
[----:B------:R-:W-:-:S03]  /*1f770*/  SHF.R.S32.HI R5, RZ, 0x1f, R2 ;  /* 0x0000001fff057819 */ /* 0x000fc60000011402 */
[----:B------:R-:W-:Y:S01]  /*1f780*/  IMAD.IADD R7, R20, 0x1, R4 ;  /* 0x0000000114077824 */ /* 0x000fe200078e0204 */
[----:B------:R-:W-:-:S04]  /*1f790*/  LEA.HI R2, R5, R2, RZ, 0x7 ;  /* 0x0000000205027211 */ /* 0x000fc800078f38ff */
[----:B------:R-:W-:-:S04]  /*1f7a0*/  SHF.R.S32.HI R2, RZ, 0x7, R2 ;  /* 0x00000007ff027819 */ /* 0x000fc80000011402 */
[----:B------:R-:W-:Y:S01]  /*1f7b0*/  VIMNMX R6, R26, R2, PT ;  /* 0x000000021a067248 */ /* 0x000fe20003fe0100 */
        /* <DEDUP_REMOVED lines=12> */
.L_x_12483:
[----:B------:R-:W-:-:S13]  /*1f880*/  ISETP.NE.AND P0, PT, R3, 0x1, PT ;  /* 0x000000010300780c */ /* 0x000fda0003f05270 */
[----:B------:R-:W0:Y:S02]  /*1f890*/  @P0 LDC.64 R4, c[0x0][0x9e8] ;  /* 0x00027a00ff040b82 */ /* 0x000e240000000a00 */
[----:B0-----:R-:W-:-:S05]  /*1f8a0*/  @P0 IMAD.HI.U32 R4, R7, R4, RZ ;  /* 0x0000000407040227 */ /* 0x001fca00078e00ff */
[----:B------:R-:W-:-:S07]  /*1f8b0*/  @P0 SHF.R.U32.HI R7, RZ, R5, R4 ;  /* 0x00000005ff070219 */ /* 0x000fce0000011604 */
.L_x_12484:
[----:B------:R-:W-:Y:S05]  /*1f8c0*/  BSYNC B0 ;  /* 0x0000000000007941 */ /* 0x000fea0003800000 */
.L_x_12482:
[----:B------:R-:W-:-:S05]  /*1f8d0*/  IMAD R3, R7, R3, RZ ;  /* 0x0000000307037224 */ /* 0x000fca00078e02ff */
[----:B------:R-:W-:-:S07]  /*1f8e0*/  VIMNMX R2, R2, R3, !PT ;  /* 0x0000000302027248 */ /* 0x000fce0007fe0100 */
.L_x_12481:
        /* <DEDUP_REMOVED lines=14> */
[----:B-1----:R-:W-:Y:S02]  /*1f9d0*/  IADD3 R11, R7, -0x1, R6 ;  /* 0xffffffff070b7810 */ /* 0x002fe40007ffe006 */
        /* <DEDUP_REMOVED lines=25> */
.L_x_12486:
[----:B------:R-:W-:Y:S05]  /*1fb70*/  BSYNC B0 ;  /* 0x0000000000007941 */ /* 0x000fea0003800000 */
.L_x_12485:
[-C--:B------:R-:W-:Y:S01]  /*1fb80*/  IMAD R5, R23, R2.reuse, R5 ;  /* 0x0000000217057224 */ /* 0x080fe200078e0205 */
[----:B------:R-:W-:Y:S04]  /*1fb90*/  BSSY B0, `(.L_x_12487) ;  /* 0x0000157000007945 */ /* 0x000fe80003800000 */
[C---:B------:R-:W-:Y:S01]  /*1fba0*/  VIADDMNMX R2, R5.reuse, R2, R6, PT ;  /* 0x0000000205027246 */ /* 0x040fe20003800106 */
[----:B------:R-:W-:-:S04]  /*1fbb0*/  IMAD R5, R5, 0x80, -R8 ;  /* 0x0000008005057824 */ /* 0x000fc800078e0a08 */
[----:B------:R-:W-:Y:S01]  /*1fbc0*/  IMAD R2, R2, 0x80, -R8 ;  /* 0x0000008002027824 */ /* 0x000fe200078e0a08 */
[----:B------:R-:W-:-:S04]  /*1fbd0*/  VIMNMX R5, RZ, R5, !PT ;  /* 0x00000005ff057248 */ /* 0x000fc80007fe0100 */
[----:B------:R-:W-:Y:S02]  /*1fbe0*/  VIMNMX R2, R2, R10, PT ;  /* 0x0000000a02027248 */ /* 0x000fe40003fe0100 */
[----:B------:R-:W-:Y:S02]  /*1fbf0*/  SHF.R.U32.HI R3, RZ, 0x7, R5 ;  /* 0x00000007ff037819 */ /* 0x000fe40000011605 */
[----:B------:R-:W-:-:S13]  /*1fc00*/  ISETP.GT.AND P0, PT, R2, R5, PT ;  /* 0x000000050200720c */ /* 0x000fda0003f04270 */
        /* <DEDUP_REMOVED lines=14> */
[----:B------:R0:W2:Y:S02]  /*1fcf0*/  SHFL.IDX PT, R14, R6, RZ, 0x1f ;  /* 0x00001fff060e7589 */ /* 0x0000a400000e0000 */
.L_x_12659:
[----:B--2---:R-:W-:Y:S02]  /*1fd00*/  ISETP.NE.AND P0, PT, R14, RZ, PT ;  /* 0x000000ff0e00720c */ /* 0x004fe40003f05270 */
[----:B------:R-:W-:-:S11]  /*1fd10*/  PLOP3.LUT P6, PT, PT, PT, PT, 0x8, 0x0 ;  /* 0x000000000000781c */ /* 0x000fd60003fce170 */
[----:B------:R-:W-:Y:S05]  /*1fd20*/  @P0 BRA `(.L_x_12490) ;  /* 0x00000000000c0947 */ /* 0x000fea0003800000 */
[----:B------:R-:W-:-:S03]  /*1fd30*/  UMOV UR4, 0xffffffff ;  /* 0xffffffff00047882 */ /* 0x000fc60000000000 */
[----:B------:R-:W-:Y:S05]  /*1fd40*/  BRA.DIV UR4, `(.L_x_12491) ;  /* 0x0000007604207947 */ /* 0x000fea000b800000 */
[----:B------:R-:W-:-:S13]  /*1fd50*/  ELECT P6, URZ, PT ;  /* 0x00000000003f782f */ /* 0x000fda00038c0000 */
.L_x_12490:
        /* <DEDUP_REMOVED lines=9> */
.L_x_12662:
[----:B------:R-:W-:Y:S05]  /*1fdf0*/  BSYNC B1 ;  /* 0x0000000000017941 */ /* 0x000fea0003800000 */
.L_x_12492:
[----:B------:R-:W-:Y:S04]  /*1fe00*/  BSSY B1, `(.L_x_12494) ;  /* 0x000008c000017945 */ /* 0x000fe80003800000 */
[----:B------:R-:W-:Y:S05]  /*1fe10*/  @!P6 BRA `(.L_x_12495) ;  /* 0x000000080028e947 */ /* 0x000fea0003800000 */
[----:B------:R-:W1:Y:S01]  /*1fe20*/  LDL R8, [R1+0x8] ;  /* 0x0000080001087983 */ /* 0x000e620000100800 */
[----:B------:R-:W-:Y:S01]  /*1fe30*/  IMAD R9, R29, 0x8, R18 ;  /* 0x000000081d097824 */ /* 0x000fe200078e0212 */
[----:B------:R-:W2:Y:S01]  /*1fe40*/  S2R R7, SR_TID.X ;  /* 0x0000000000077919 */ /* 0x000ea20000002100 */
[----:B------:R-:W-:Y:S01]  /*1fe50*/  BSSY B2, `(.L_x_12496) ;  /* 0x0000006000027945 */ /* 0x000fe20003800000 */
[----:B--2---:R-:W-:-:S04]  /*1fe60*/  LOP3.LUT R7, R7, 0x7f, RZ, 0xc0, !PT ;  /* 0x0000007f07077812 */ /* 0x004fc800078ec0ff */
[----:B------:R-:W-:Y:S02]  /*1fe70*/  ISETP.NE.AND P1, PT, R7, RZ, PT ;  /* 0x000000ff0700720c */ /* 0x000fe40003f25270 */
[----:B-1----:R-:W-:-:S04]  /*1fe80*/  SHF.L.U32 R11, R8, 0x1f, RZ ;  /* 0x0000001f080b7819 */ /* 0x002fc800000006ff */
[----:B------:R-:W1:Y:S02]  /*1fe90*/  SYNCS.PHASECHK.TRANS64.TRYWAIT P0, [R9+URZ+0x19ca0], R11 ;  /* 0x019ca00b090075a7 */ /* 0x000e64000800017f */
[----:B-1----:R-:W-:Y:S05]  /*1fea0*/  @!P0 BRA `(.L_x_12497) ;  /* 0x0000007000fc8947 */ /* 0x002fea0003800000 */
.L_x_12663:
[----:B------:R-:W-:Y:S05]  /*1feb0*/  BSYNC B2 ;  /* 0x0000000000027941 */ /* 0x000fea0003800000 */
.L_x_12496:
        /* <DEDUP_REMOVED lines=9> */
.L_x_12499:
[----:B------:R-:W-:Y:S05]  /*1ff50*/  BSYNC B2 ;  /* 0x0000000000027941 */ /* 0x000fea0003800000 */
.L_x_12498:
        /* <DEDUP_REMOVED lines=12> */
.L_x_12500:
        /* <DEDUP_REMOVED lines=16> */
.L_x_12501:
        /* <DEDUP_REMOVED lines=16> */
.L_x_12502:
        /* <DEDUP_REMOVED lines=13> */
.L_x_12664:
[----:B------:R-:W-:Y:S05]  /*202f0*/  BSYNC B2 ;  /* 0x0000000000027941 */ /* 0x000fea0003800000 */
.L_x_12503:
        /* <DEDUP_REMOVED lines=11> */
.L_x_12506:
[----:B------:R-:W-:Y:S05]  /*203b0*/  BSYNC B2 ;  /* 0x0000000000027941 */ /* 0x000fea0003800000 */
.L_x_12505:
        /* <DEDUP_REMOVED lines=8> */
.L_x_12507:
        /* <DEDUP_REMOVED lines=15> */
.L_x_12508:
        /* <DEDUP_REMOVED lines=15> */
.L_x_12509:
        /* <DEDUP_REMOVED lines=10> */
.L_x_12495:
[----:B------:R-:W-:Y:S05]  /*206c0*/  BSYNC B1 ;  /* 0x0000000000017941 */ /* 0x000fea0003800000 */
.L_x_12494:
[----:B0-----:R-:W2:Y:S01]  /*206d0*/  LDL.LU R6, [R1+0x8] ;  /* 0x0000080001067983 */ /* 0x001ea20000300800 */
[----:B------:R-:W-:Y:S01]  /*206e0*/  VIADD R29, R29, 0x1 ;  /* 0x000000011d1d7836 */ /* 0x000fe20000000000 */
[----:B------:R-:W-:Y:S01]  /*206f0*/  PLOP3.LUT P0, PT, PT, PT, PT, 0x8, 0x0 ;  /* 0x000000000000781c */ /* 0x000fe20003f0e170 */
[----:B------:R-:W-:-:S03]  /*20700*/  VIADD R10, R5, 0xfffffffe ;  /* 0xfffffffe050a7836 */ /* 0x000fc60000000000 */
[C---:B------:R-:W-:Y:S02]  /*20710*/  ISETP.NE.AND P1, PT, R29.reuse, 0x2, PT ;  /* 0x000000021d00780c */ /* 0x040fe40003f25270 */
[----:B------:R-:W-:Y:S02]  /*20720*/  ISETP.GE.AND P2, PT, R10, R3, PT ;  /* 0x000000030a00720c */ /* 0x000fe40003f46270 */
[----:B------:R-:W-:Y:S02]  /*20730*/  SEL R5, RZ, 0x1, P1 ;  /* 0x00000001ff057807 */ /* 0x000fe40000800000 */
[----:B------:R-:W-:Y:S02]  /*20740*/  SEL R29, R29, RZ, P1 ;  /* 0x000000ff1d1d7207 */ /* 0x000fe40000800000 */
[----:B--2---:R-:W-:-:S05]  /*20750*/  LOP3.LUT R6, R6, R5, RZ, 0x3c, !PT ;  /* 0x0000000506067212 */ /* 0x004fca00078e3cff */
[----:B------:R0:W-:Y:S02]  /*20760*/  STL [R1+0x8], R6 ;  /* 0x0000080601007387 */ /* 0x0001e40000100800 */
[----:B------:R-:W-:Y:S05]  /*20770*/  @!P2 BRA `(.L_x_12488) ;  /* 0x000000080060a947 */ /* 0x000fea0003800000 */
.L_x_12526:
[----:B------:R-:W-:Y:S05]  /*20780*/  YIELD ;  /* 0x0000000000007946 */ /* 0x000fea0003800000 */
[----:B------:R-:W-:Y:S04]  /*20790*/  BSSY B1, `(.L_x_12510) ;  /* 0x000008c000017945 */ /* 0x000fe80003800000 */
[----:B--2---:R-:W-:Y:S05]  /*207a0*/  @!P6 BRA `(.L_x_12511) ;  /* 0x000000080028e947 */ /* 0x004fea0003800000 */
[----:B0-----:R-:W2:Y:S01]  /*207b0*/  LDL R6, [R1+0x8] ;  /* 0x0000080001067983 */ /* 0x001ea20000100800 */
        /* <DEDUP_REMOVED lines=8> */
.L_x_12665:
[----:B------:R-:W-:Y:S05]  /*20840*/  BSYNC B2 ;  /* 0x0000000000027941 */ /* 0x000fea0003800000 */
.L_x_12512:
[----:B------:R-:W-:Y:S04]  /*20850*/  BSSY B2, `(.L_x_12514) ;  /* 0x0000009000027945 */ /* 0x000fe80003800000 */
        /* <DEDUP_REMOVED lines=8> */
.L_x_12515:
[----:B------:R-:W-:Y:S05]  /*208e0*/  BSYNC B2 ;  /* 0x0000000000027941 */ /* 0x000fea0003800000 */
.L_x_12514:
        /* <DEDUP_REMOVED lines=10> */
[----:B------:R-:W-:-:S10]  /*20990*/  UMOV UR7, 0x12f00000 ;  /* 0x12f0000000077882 */ /* 0x000fd40000000000 */
.L_x_12516:
        /* <DEDUP_REMOVED lines=13> */
[----:B------:R-:W-:Y:S02]  /*20a70*/  UMOV UR7, 0x12f00000 ;  /* 0x12f0000000077882 */ /* 0x000fe40000000000 */
[----:B------:R-:W-:Y:S01]  /*20a80*/  R2UR UR10, R11 ;  /* 0x000000000b0a72ca */ /* 0x000fe200000e0000 */
[----:B------:R-:W-:-:S14]  /*20a90*/  VIADD R11, R7, 0x14800 ;  /* 0x00014800070b7836 */ /* 0x000fdc0000000000 */
.L_x_12517:
        /* <DEDUP_REMOVED lines=16> */
.L_x_12518:
        /* <DEDUP_REMOVED lines=13> */
.L_x_12666:
[----:B------:R-:W-:Y:S05]  /*20c70*/  BSYNC B2 ;  /* 0x0000000000027941 */ /* 0x000fea0003800000 */
.L_x_12519:
        /* <DEDUP_REMOVED lines=11> */
.L_x_12522:
[----:B------:R-:W-:Y:S05]  /*20d30*/  BSYNC B2 ;  /* 0x0000000000027941 */ /* 0x000fea0003800000 */
.L_x_12521:
        /* <DEDUP_REMOVED lines=8> */
.L_x_12523:
        /* <DEDUP_REMOVED lines=11> */
[----:B------:R-:W-:Y:S01]  /*20e70*/  R2UR UR6, R12 ;  /* 0x000000000c0672ca */ /* 0x000fe200000e0000 */
[----:B------:R-:W-:Y:S01]  /*20e80*/  VIADD R5, R7, 0xa000 ;  /* 0x0000a00007057836 */ /* 0x000fe20000000000 */
[----:B------:R-:W-:Y:S02]  /*20e90*/  R2UR UR7, R13 ;  /* 0x000000000d0772ca */ /* 0x000fe400000e0000 */
[----:B------:R-:W-:Y:S02]  /*20ea0*/  R2UR UR10, R8 ;  /* 0x00000000080a72ca */ /* 0x000fe400000e0000 */
[----:B------:R-:W-:-:S13]  /*20eb0*/  PLOP3.LUT P1, PT, PT, PT, PT, 0x80, 0x0 ;  /* 0x000000000000781c */ /* 0x000fda0003f2f070 */
.L_x_12524:
        /* <DEDUP_REMOVED lines=15> */
.L_x_12525:
        /* <DEDUP_REMOVED lines=10> */
.L_x_12511:
[----:B------:R-:W-:Y:S05]  /*21050*/  BSYNC B1 ;  /* 0x0000000000017941 */ /* 0x000fea0003800000 */
.L_x_12510:
        /* <DEDUP_REMOVED lines=10> */
.L_x_12488:
[----:B------:R-:W-:Y:S05]  /*21100*/  BSYNC B0 ;  /* 0x0000000000007941 */ /* 0x000fea0003800000 */
.L_x_12487:
[----:B------:R-:W3:Y:S01]  /*21110*/  LDC R0, c[0x0][0x448] ;  /* 0x00011200ff007b82 */ /* 0x000ee20000000800 */
[----:B------:R-:W-:Y:S01]  /*21120*/  VIADD R2, R25, 0xbf ;  /* 0x000000bf19027836 */ /* 0x000fe20000000000 */
[----:B------:R-:W-:Y:S06]  /*21130*/  @!P0 WARPSYNC.ALL ;  /* 0x0000000000008948 */ /* 0x000fec0003800000 */
[----:B------:R-:W-:Y:S01]  /*21140*/  @!P0 BAR.SYNC.DEFER_BLOCKING 0xc, 0x200 ;  /* 0x0308000000008b1d */ /* 0x000fe20000010000 */
[----:B---3--:R-:W-:-:S13]  /*21150*/  ISETP.NE.AND P1, PT, R0, 0x1, PT ;  /* 0x000000010000780c */ /* 0x008fda0003f25270 */
[----:B------:R-:W3:Y:S08]  /*21160*/  @P1 LDC R0, c[0x0][0x44c] ;  /* 0x00011300ff001b82 */ /* 0x000ef00000000800 */
[----:B------:R-:W4:Y:S01]  /*21170*/  @P1 LDC R3, c[0x0][0x450] ;  /* 0x00011400ff031b82 */ /* 0x000f220000000800 */
[----:B---3--:R-:W-:-:S05]  /*21180*/  @P1 IMAD.HI.U32 R0, R2, R0, RZ ;  /* 0x0000000002001227 */ /* 0x008fca00078e00ff */
[----:B----4-:R-:W-:-:S05]  /*21190*/  @P1 SHF.R.U32.HI R2, RZ, R3, R0 ;  /* 0x00000003ff021219 */ /* 0x010fca0000011600 */
[----:B------:R-:W-:Y:S02]  /*211a0*/  IMAD.IADD R0, R21, 0x1, R2 ;  /* 0x0000000115007824 */ /* 0x000fe400078e0202 */
[----:B------:R-:W3:Y:S02]  /*211b0*/  LDC.64 R2, c[0x0][0x9e0] ;  /* 0x00027800ff027b82 */ /* 0x000ee40000000a00 */
[----:B---3--:R-:W-:Y:S01]  /*211c0*/  ISETP.GE.AND P2, PT, R3, 0x1, PT ;  /* 0x000000010300780c */ /* 0x008fe20003f46270 */
        /* <DEDUP_REMOVED lines=13> */
.L_x_12529:
[----:B------:R-:W-:-:S13]  /*212a0*/  ISETP.NE.AND P0, PT, R3, 0x1, PT ;  /* 0x000000010300780c */ /* 0x000fda0003f05270 */
[----:B0-----:R-:W0:Y:S02]  /*212b0*/  @P0 LDC.64 R6, c[0x0][0x9e8] ;  /* 0x00027a00ff060b82 */ /* 0x001e240000000a00 */
[----:B0-----:R-:W-:-:S05]  /*212c0*/  @P0 IMAD.HI.U32 R6, R5, R6, RZ ;  /* 0x0000000605060227 */ /* 0x001fca00078e00ff */
[----:B------:R-:W-:-:S07]  /*212d0*/  @P0 SHF.R.U32.HI R5, RZ, R7, R6 ;  /* 0x00000007ff050219 */ /* 0x000fce0000011606 */
.L_x_12530:
[----:B------:R-:W-:Y:S05]  /*212e0*/  BSYNC B0 ;  /* 0x0000000000007941 */ /* 0x000fea0003800000 */
.L_x_12528:
[----:B------:R-:W-:-:S05]  /*212f0*/  IMAD R5, R5, R3, R3 ;  /* 0x0000000305057224 */ /* 0x000fca00078e0203 */
[----:B------:R-:W-:-:S07]  /*21300*/  VIMNMX R2, R2, R5, PT ;  /* 0x0000000502027248 */ /* 0x000fce0003fe0100 */
.L_x_12527:
[----:B------:R-:W-:Y:S01]  /*21310*/  VIADD R2, R2, 0x7f ;  /* 0x0000007f02027836 */ /* 0x000fe20000000000 */
[----:B0-----:R-:W0:Y:S01]  /*21320*/  @P1 LDC R6, c[0x0][0x450] ;  /* 0x00011400ff061b82 */ /* 0x001e220000000800 */
[----:B------:R-:W-:Y:S01]  /*21330*/  IMAD.MOV.U32 R5, RZ, RZ, R25 ;  /* 0x000000ffff057224 */ /* 0x000fe200078e0019 */
[----:B------:R-:W-:Y:S02]  /*21340*/  ULDC UR4, c[0x0][0x9dc] ;  /* 0x0002770000047ab9 */ /* 0x000fe40000000800 */
[----:B------:R-:W-:-:S04]  /*21350*/  SHF.R.S32.HI R0, RZ, 0x1f, R2 ;  /* 0x0000001fff007819 */ /* 0x000fc80000011402 */
[----:B------:R-:W-:Y:S02]  /*21360*/  LEA.HI R0, R0, R2, RZ, 0x7 ;  /* 0x0000000200007211 */ /* 0x000fe400078f38ff */
[----:B------:R-:W3:Y:S02]  /*21370*/  @P1 LDC R2, c[0x0][0x44c] ;  /* 0x00011300ff021b82 */ /* 0x000ee40000000800 */
[----:B------:R-:W-:-:S04]  /*21380*/  SHF.R.S32.HI R0, RZ, 0x7, R0 ;  /* 0x00000007ff007819 */ /* 0x000fc80000011400 */
[----:B------:R-:W-:Y:S01]  /*21390*/  VIMNMX R0, R26, R0, PT ;  /* 0x000000001a007248 */ /* 0x000fe20003fe0100 */
[----:B---3--:R-:W-:-:S05]  /*213a0*/  @P1 IMAD.HI.U32 R2, R25, R2, RZ ;  /* 0x0000000219021227 */ /* 0x008fca00078e00ff */
        /* <DEDUP_REMOVED lines=14> */
.L_x_12533:
[----:B------:R-:W-:-:S13]  /*21490*/  ISETP.NE.AND P0, PT, R3, 0x1, PT ;  /* 0x000000010300780c */ /* 0x000fda0003f05270 */
[----:B------:R-:W0:Y:S02]  /*214a0*/  @P0 LDC.64 R6, c[0x0][0x9e8] ;  /* 0x00027a00ff060b82 */ /* 0x000e240000000a00 */
[----:B0-----:R-:W-:-:S05]  /*214b0*/  @P0 IMAD.HI.U32 R6, R5, R6, RZ ;  /* 0x0000000605060227 */ /* 0x001fca00078e00ff */
[----:B------:R-:W-:-:S07]  /*214c0*/  @P0 SHF.R.U32.HI R5, RZ, R7, R6 ;  /* 0x00000007ff050219 */ /* 0x000fce0000011606 */
.L_x_12534:
[----:B------:R-:W-:Y:S05]  /*214d0*/  BSYNC B0 ;  /* 0x0000000000007941 */ /* 0x000fea0003800000 */
.L_x_12532:
[----:B------:R-:W-:-:S05]  /*214e0*/  IMAD R3, R5, R3, RZ ;  /* 0x0000000305037224 */ /* 0x000fca00078e02ff */
[----:B------:R-:W-:-:S07]  /*214f0*/  VIMNMX R2, R2, R3, !PT ;  /* 0x0000000302027248 */ /* 0x000fce0007fe0100 */
.L_x_12531:
[----:B------:R-:W-:Y:S01]  /*21500*/  ISETP.NE.AND P1, PT, R4, RZ, PT ;  /* 0x000000ff0400720c */ /* 0x000fe20003f25270 */
[----:B------:R-:W-:Y:S01]  /*21510*/  BSSY B0, `(.L_x_12535) ;  /* 0x0000024000007945 */ /* 0x000fe20003800000 */
[----:B------:R-:W-:-:S04]  /*21520*/  SHF.R.S32.HI R3, RZ, 0x1f, R2 ;  /* 0x0000001fff037819 */ /* 0x000fc80000011402 */
[----:B------:R-:W-:Y:S01]  /*21530*/  LEA.HI R3, R3, R2, RZ, 0x7 ;  /* 0x0000000203037211 */ /* 0x000fe200078f38ff */
[----:B------:R-:W-:-:S03]  /*21540*/  IMAD.MOV.U32 R2, RZ, RZ, RZ ;  /* 0x000000ffff027224 */ /* 0x000fc600078e00ff */
[----:B------:R-:W-:-:S03]  /*21550*/  SHF.R.S32.HI R3, RZ, 0x7, R3 ;  /* 0x00000007ff037819 */ /* 0x000fc60000011403 */
[----:B------:R-:W0:Y:S01]  /*21560*/  @!P1 LDC R4, c[0x0][0x9f0] ;  /* 0x00027c00ff049b82 */ /* 0x000e220000000800 */
[----:B------:R-:W-:-:S04]  /*21570*/  VIMNMX R5, RZ, R3, !PT ;  /* 0x00000003ff057248 */ /* 0x000fc80007fe0100 */
[----:B------:R-:W-:-:S13]  /*21580*/  ISETP.GT.AND P0, PT, R0, R5, PT ;  /* 0x000000050000720c */ /* 0x000fda0003f04270 */
[----:B------:R-:W-:Y:S05]  /*21590*/  @!P0 BRA `(.L_x_12536) ;  /* 0x00000000006c8947 */ /* 0x000fea0003800000 */
[----:B0-----:R-:W-:-:S04]  /*215a0*/  IABS R6, R4 ;  /* 0x0000000400067213 */ /* 0x001fc80000000000 */
        /* <DEDUP_REMOVED lines=8> */
[----:B------:R-:W-:Y:S02]  /*21630*/  IADD3 R3, R4, -0x1, R0 ;  /* 0xffffffff04037810 */ /* 0x000fe40007ffe000 */
[----:B------:R-:W-:-:S03]  /*21640*/  IABS R2, R4 ;  /* 0x0000000400027213 */ /* 0x000fc60000000000 */
[----:B------:R-:W-:Y:S02]  /*21650*/  IMAD.IADD R3, R3, 0x1, -R5 ;  /* 0x0000000103037824 */ /* 0x000fe400078e0a05 */
[----:B------:R-:W-:-:S03]  /*21660*/  IMAD.MOV R2, RZ, RZ, -R2 ;  /* 0x000000ffff027224 */ /* 0x000fc600078e0a02 */
[----:B------:R-:W-:Y:S01]  /*21670*/  IABS R7, R3 ;  /* 0x0000000300077213 */ /* 0x000fe20000000000 */
[----:B--2---:R-:W-:Y:S01]  /*21680*/  IMAD.MOV.U32 R8, RZ, RZ, R2 ;  /* 0x000000ffff087224 */ /* 0x004fe200078e0002 */
        /* <DEDUP_REMOVED lines=12> */
.L_x_12536:
[----:B------:R-:W-:Y:S05]  /*21750*/  BSYNC B0 ;  /* 0x0000000000007941 */ /* 0x000fea0003800000 */
.L_x_12535:
[----:B------:R-:W-:-:S05]  /*21760*/  IMAD R3, R23, R2, R5 ;  /* 0x0000000217037224 */ /* 0x000fca00078e0205 */
        /* <DEDUP_REMOVED lines=10> */
[----:B------:R-:W-:Y:S02]  /*21810*/  VOTEU.ANY UR4, UPT, PT ;  /* 0x0000000000047886 */ /* 0x000fe400038e0100 */
[----:B------:R-:W3:Y:S08]  /*21820*/  FLO.U32 R0, UR4 ;  /* 0x0000000400007d00 */ /* 0x000ef000080e0000 */
[----:B------:R-:W4:Y:S01]  /*21830*/  POPC R5, UR4 ;  /* 0x0000000400057d09 */ /* 0x000f220008000000 */
[----:B---3--:R-:W-:-:S02]  /*21840*/  ISETP.EQ.U32.AND P0, PT, R0, R3, PT ;  /* 0x000000030000720c */ /* 0x008fc40003f02070 */
[----:B------:R-:W4:Y:S11]  /*21850*/  LDC.64 R2, c[0x0][0xc60] ;  /* 0x00031800ff027b82 */ /* 0x000f360000000a00 */
[----:B----4-:R-:W3:Y:S01]  /*21860*/  @P0 ATOMG.E.ADD.STRONG.GPU PT, R3, desc[UR40][R2.64], R5 ;  /* 0x00000005020309a8 */ /* 0x010ee200081ee1e8 */
[----:B0-----:R-:W0:Y:S02]  /*21870*/  S2R R4, SR_LTMASK ;  /* 0x0000000000047919 */ /* 0x001e240000003900 */
[----:B0-----:R-:W-:-:S04]  /*21880*/  LOP3.LUT R4, R4, UR4, RZ, 0xc0, !PT ;  /* 0x0000000404047c12 */ /* 0x001fc8000f8ec0ff */
[----:B------:R-:W0:Y:S01]  /*21890*/  POPC R7, R4 ;  /* 0x0000000400077309 */ /* 0x000e220000000000 */
[----:B---3--:R-:W0:Y:S02]  /*218a0*/  SHFL.IDX PT, R0, R3, R0, 0x1f ;  /* 0x00001f0003007589 */ /* 0x008e2400000e0000 */
[----:B0-----:R-:W-:Y:S01]  /*218b0*/  IADD3 R24, R0, UR38, R7 ;  /* 0x0000002600187c10 */ /* 0x001fe2000fffe007 */
[----:B------:R-:W-:Y:S06]  /*218c0*/  BRA `(.L_x_12538) ;  /* 0x00000038000c7947 */ /* 0x000fec0003800000 */
.L_x_12537:
        /* <DEDUP_REMOVED lines=8> */
[----:B0-----:R-:W-:Y:S02]  /*21950*/  IMAD.U32 R4, RZ, RZ, UR6 ;  /* 0x00000006ff047e24 */ /* 0x001fe4000f8e00ff */
[----:B------:R-:W0:Y:S01]  /*21960*/  LDC.64 R2, c[0x4][R2] ;  /* 0x0100000002027b82 */ /* 0x000e220000000a00 */
[----:B------:R-:W-:Y:S02]  /*21970*/  IMAD.U32 R5, RZ, RZ, UR7 ;  /* 0x00000007ff057e24 */ /* 0x000fe4000f8e00ff */
[----:B------:R-:W-:Y:S02]  /*21980*/  IMAD.U32 R6, RZ, RZ, UR8 ;  /* 0x00000008ff067e24 */ /* 0x000fe4000f8e00ff */
[----:B------:R-:W-:-:S02]  /*21990*/  IMAD.U32 R7, RZ, RZ, UR9 ;  /* 0x00000009ff077e24 */ /* 0x000fc4000f8e00ff */
[----:B------:R-:W-:Y:S02]  /*219a0*/  IMAD.U32 R10, RZ, RZ, UR4 ;  /* 0x00000004ff0a7e24 */ /* 0x000fe4000f8e00ff */
[----:B-1----:R-:W-:Y:S02]  /*219b0*/  IMAD.U32 R11, RZ, RZ, UR5 ;  /* 0x00000005ff0b7e24 */ /* 0x002fe4000f8e00ff */
[----:B--2---:R-:W-:Y:S02]  /*219c0*/  IMAD.MOV.U32 R8, RZ, RZ, 0x70 ;  /* 0x00000070ff087424 */ /* 0x004fe400078e00ff */
[----:B------:R-:W-:Y:S02]  /*219d0*/  IMAD.MOV.U32 R12, RZ, RZ, 0x1 ;  /* 0x00000001ff0c7424 */ /* 0x000fe400078e00ff */
[----:B------:R-:W-:-:S07]  /*219e0*/  IMAD.MOV.U32 R13, RZ, RZ, RZ ;  /* 0x000000ffff0d7224 */ /* 0x000fce00078e00ff */
[----:B------:R-:W-:-:S07]  /*219f0*/  LEPC R20, `(.L_x_12540) ;  /* 0x000000001014794e */ /* 0x000fce0000000000 */
[----:B0-----:R-:W-:Y:S05]  /*21a00*/  CALL.ABS.NOINC R2 ;  /* 0x0000000002007343 */ /* 0x001fea0003c00000 */
.L_x_12540:
[----:B------:R-:W-:Y:S05]  /*21a10*/  BSYNC B6 ;  /* 0x0000000000067941 */ /* 0x000fea0003800000 */
.L_x_12539:
        /* <DEDUP_REMOVED lines=22> */
.L_x_12542:
[----:B------:R-:W-:Y:S05]  /*21b80*/  BSYNC B6 ;  /* 0x0000000000067941 */ /* 0x000fea0003800000 */
.L_x_12541:
        /* <DEDUP_REMOVED lines=20> */
.L_x_12544:
[----:B------:R-:W-:Y:S05]  /*21cd0*/  BSYNC B6 ;  /* 0x0000000000067941 */ /* 0x000fea0003800000 */
.L_x_12543:
[----:B------:R-:W-:Y:S01]  /*21ce0*/  LOP3.LUT P6, RZ, R17, 0x1, RZ, 0xc0, !PT ;  /* 0x0000000111ff7812 */ /* 0x000fe200078cc0ff */
[----:B------:R-:W-:-:S12]  /*21cf0*/  BSSY B6, `(.L_x_12545) ;  /* 0x0000012000067945 */ /* 0x000fd80003800000 */
        /* <DEDUP_REMOVED lines=17> */
.L_x_12546:
[----:B------:R-:W-:Y:S05]  /*21e10*/  BSYNC B6 ;  /* 0x0000000000067941 */ /* 0x000fea0003800000 */
.L_x_12545:
[----:B------:R-:W-:Y:S01]  /*21e20*/  ULDC.64 UR4, c[0x0][0x9f8] ;  /* 0x00027e0000047ab9 */ /* 0x000fe20000000a00 */
[----:B------:R-:W3:Y:S01]  /*21e30*/  LDL R21, [R1+0x14] ;  /* 0x0000140001157983 */ /* 0x000ee20000100800 */
[----:B------:R-:W-:Y:S01]  /*21e40*/  ISETP.NE.U32.AND P0, PT, RZ, UR4, PT ;  /* 0x00000004ff007c0c */ /* 0x000fe2000bf05070 */
[----:B0-----:R-:W-:Y:S01]  /*21e50*/  IMAD.MOV.U32 R4, RZ, RZ, R26 ;  /* 0x000000ffff047224 */ /* 0x001fe200078e001a */
[----:B------:R-:W0:Y:S02]  /*21e60*/  LDC R7, c[0x0][0x430] ;  /* 0x00010c00ff077b82 */ /* 0x000e240000000800 */
[----:B------:R-:W-:Y:S01]  /*21e70*/  ISETP.NE.AND.EX P0, PT, RZ, UR5, PT, P0 ;  /* 0x00000005ff007c0c */ /* 0x000fe2000bf05300 */
[----:B------:R-:W4:Y:S01]  /*21e80*/  S2R R0, SR_TID.X ;  /* 0x0000000000007919 */ /* 0x000f220000002100 */
[----:B------:R-:W1:Y:S04]  /*21e90*/  S2R R20, SR_TID.X ;  /* 0x0000000000147919 */ /* 0x000e680000002100 */
[----:B------:R-:W2:Y:S08]  /*21ea0*/  LDC R12, c[0x0][0x2f4] ;  /* 0x0000bd00ff0c7b82 */ /* 0x000eb00000000800 */
[----:B------:R-:W4:Y:S01]  /*21eb0*/  @P0 LDC.64 R2, c[0x0][0x9f8] ;  /* 0x00027e00ff020b82 */ /* 0x000f220000000a00 */
[----:B------:R-:W-:-:S02]  /*21ec0*/  IMAD.MOV.U32 R26, RZ, RZ, R27 ;  /* 0x000000ffff1a7224 */ /* 0x000fc400078e001b */
[----:B----4-:R-:W-:-:S05]  /*21ed0*/  @P0 IMAD.WIDE R2, R27, 0x4, R2 ;  /* 0x000000041b020825 */ /* 0x010fca00078e0202 */
[----:B------:R4:W2:Y:S01]  /*21ee0*/  @P0 LDG.E R26, desc[UR40][R2.64] ;  /* 0x00000028021a0981 */ /* 0x0008a2000c1e1900 */
[----:B0-----:R-:W-:Y:S01]  /*21ef0*/  ISETP.NE.AND P1, PT, R7, 0x1, PT ;  /* 0x000000010700780c */ /* 0x001fe20003f25270 */
[----:B------:R-:W-:Y:S01]  /*21f00*/  IMAD.SHL.U32 R0, R0, 0x40, RZ ;  /* 0x0000004000007824 */ /* 0x000fe200078e00ff */
[----:B-1----:R-:W-:Y:S02]  /*21f10*/  LOP3.LUT R20, R20, 0x7f, RZ, 0xc0, !PT ;  /* 0x0000007f14147812 */ /* 0x002fe400078ec0ff */
[----:B------:R-:W-:Y:S02]  /*21f20*/  LEA R10, R4, 0xffffff80, 0x7 ;  /* 0xffffff80040a7811 */ /* 0x000fe400078e38ff */
[----:B------:R-:W-:Y:S02]  /*21f30*/  SHF.R.U32.HI R20, RZ, 0x1, R20 ;  /* 0x00000001ff147819 */ /* 0x000fe40000011614 */
[----:B------:R-:W-:-:S04]  /*21f40*/  LOP3.LUT R0, R0, 0x40, RZ, 0xc0, !PT ;  /* 0x0000004000007812 */ /* 0x000fc800078ec0ff */
[----:B------:R-:W-:Y:S01]  /*21f50*/  LOP3.LUT R4, R10, R20, R0, 0xfe, !PT ;  /* 0x000000140a047212 */ /* 0x000fe200078efe00 */
[----:B------:R-:W0:Y:S03]  /*21f60*/  @P1 LDC R5, c[0x0][0x434] ;  /* 0x00010d00ff051b82 */ /* 0x000e260000000800 */
[----:B------:R-:W-:-:S05]  /*21f70*/  ISETP.GE.AND P0, PT, R4, R19, PT ;  /* 0x000000130400720c */ /* 0x000fca0003f06270 */
[----:B------:R-:W1:Y:S08]  /*21f80*/  @P1 LDC R6, c[0x0][0x438] ;  /* 0x00010e00ff061b82 */ /* 0x000e700000000800 */
[----:B----4-:R-:W4:Y:S01]  /*21f90*/  @!P0 LDC.64 R2, c[0x0][0x428] ;  /* 0x00010a00ff028b82 */ /* 0x010f220000000a00 */
[----:B------:R-:W-:Y:S01]  /*21fa0*/  LOP3.LUT R17, R17, 0xfffffffb, RZ, 0xc0, !PT ;  /* 0xfffffffb11117812 */ /* 0x000fe200078ec0ff */
[----:B------:R-:W-:Y:S01]  /*21fb0*/  UMOV UR4, 0xffffffff ;  /* 0xffffffff00047882 */ /* 0x000fe20000000000 */
[----:B---3--:R-:W-:-:S02]  /*21fc0*/  IMAD.IADD R4, R4, 0x1, R21 ;  /* 0x0000000104047824 */ /* 0x008fc400078e0215 */
[----:B------:R-:W3:Y:S02]  /*21fd0*/  S2R R21, SR_TID.X ;  /* 0x0000000000157919 */ /* 0x000ee40000002100 */
[----:B0-----:R-:W-:-:S04]  /*21fe0*/  @P1 IMAD.HI.U32 R5, R4, R5, RZ ;  /* 0x0000000504051227 */ /* 0x001fc800078e00ff */
[----:B------:R-:W-:Y:S01]  /*21ff0*/  IMAD.MOV.U32 R0, RZ, RZ, R4 ;  /* 0x000000ffff007224 */ /* 0x000fe200078e0004 */
[----:B-1----:R-:W-:-:S05]  /*22000*/  @P1 SHF.R.U32.HI R0, RZ, R6, R5 ;  /* 0x00000006ff001219 */ /* 0x002fca0000011605 */
[--C-:B------:R-:W-:Y:S02]  /*22010*/  IMAD.MOV R5, RZ, RZ, -R0.reuse ;  /* 0x000000ffff057224 */ /* 0x100fe400078e0a00 */
[----:B------:R-:W-:Y:S02]  /*22020*/  @!P0 IMAD.MOV.U32 R6, RZ, RZ, R0 ;  /* 0x000000ffff068224 */ /* 0x000fe400078e0000 */
[----:B------:R-:W-:Y:S01]  /*22030*/  IMAD R5, R7, R5, R4 ;  /* 0x0000000507057224 */ /* 0x000fe200078e0204 */
[----:B------:R-:W-:Y:S02]  /*22040*/  @!P0 SHF.R.S32.HI R7, RZ, 0x1f, R0 ;  /* 0x0000001fff078819 */ /* 0x000fe40000011400 */
[----:B--2---:R-:W-:Y:S01]  /*22050*/  SHF.R.S32.HI R8, RZ, 0x1f, R26 ;  /* 0x0000001fff087819 */ /* 0x004fe2000001141a */
[----:B----4-:R-:W-:-:S04]  /*22060*/  @!P0 IMAD.WIDE.U32 R6, R26, R2, R6 ;  /* 0x000000021a068225 */ /* 0x010fc800078e0006 */
[----:B------:R-:W-:-:S04]  /*22070*/  @!P0 IMAD R4, R8, R2, RZ ;  /* 0x0000000208048224 */ /* 0x000fc800078e02ff */
[----:B------:R-:W-:Y:S02]  /*22080*/  @!P0 IMAD R0, R26, R3, R4 ;  /* 0x000000031a008224 */ /* 0x000fe400078e0204 */
[----:B------:R-:W0:Y:S01]  /*22090*/  @!P0 LDC.64 R2, c[0x0][0x418] ;  /* 0x00010600ff028b82 */ /* 0x000e220000000a00 */
[----:B---3--:R-:W-:-:S05]  /*220a0*/  IMAD.SHL.U32 R21, R21, 0x10, RZ ;  /* 0x0000001015157824 */ /* 0x008fca00078e00ff */
[----:B------:R-:W-:-:S04]  /*220b0*/  LOP3.LUT R21, R21, 0x10, RZ, 0xc0, !PT ;  /* 0x0000001015157812 */ /* 0x000fc800078ec0ff */
[----:B------:R-:W-:Y:S01]  /*220c0*/  ISETP.GE.AND P3, PT, R21, R12, PT ;  /* 0x0000000c1500720c */ /* 0x000fe20003f66270 */
[----:B------:R0:W-:Y:S01]  /*220d0*/  STL [R1+0x18], R8 ;  /* 0x0000180801007387 */ /* 0x0001e20000100800 */
[----:B------:R-:W-:Y:S01]  /*220e0*/  @!P0 IMAD.IADD R0, R7, 0x1, R0 ;  /* 0x0000000107008824 */ /* 0x000fe200078e0200 */
[----:B------:R-:W-:Y:S02]  /*220f0*/  LOP3.LUT R13, R21, 0x20, RZ, 0xfc, !PT ;  /* 0x00000020150d7812 */ /* 0x000fe400078efcff */
[----:B0-----:R-:W-:-:S04]  /*22100*/  @!P0 LEA R8, P1, R6, R2, 0x2 ;  /* 0x0000000206088211 */ /* 0x001fc800078210ff */
[----:B------:R-:W-:Y:S01]  /*22110*/  @!P0 LEA.HI.X R9, R6, R3, R0, 0x2, P1 ;  /* 0x0000000306098211 */ /* 0x000fe200008f1400 */
[----:B------:R-:W-:Y:S01]  /*22120*/  IMAD.U32 R0, RZ, RZ, UR39 ;  /* 0x00000027ff007e24 */ /* 0x000fe2000f8e00ff */
[----:B------:R-:W-:Y:S02]  /*22130*/  ISETP.GE.AND P1, PT, R13, R12, PT ;  /* 0x0000000c0d00720c */ /* 0x000fe40003f26270 */
[----:B------:R-:W-:Y:S01]  /*22140*/  @P3 LOP3.LUT R17, R17, 0x4, RZ, 0xfc, !PT ;  /* 0x0000000411113812 */ /* 0x000fe200078efcff */
[----:B------:R-:W-:Y:S01]  /*22150*/  IMAD.MOV.U32 R3, RZ, RZ, RZ ;  /* 0x000000ffff037224 */ /* 0x000fe200078e00ff */
[----:B------:R-:W-:Y:S02]  /*22160*/  ISETP.NE.AND P2, PT, R0, 0x3, PT ;  /* 0x000000030000780c */ /* 0x000fe40003f45270 */
[----:B------:R-:W-:Y:S02]  /*22170*/  LOP3.LUT R17, R17, 0xfffffff7, RZ, 0xc0, !PT ;  /* 0xfffffff711117812 */ /* 0x000fe400078ec0ff */
[----:B------:R-:W-:Y:S01]  /*22180*/  LOP3.LUT R11, R21, 0x40, RZ, 0xfc, !PT ;  /* 0x00000040150b7812 */ /* 0x000fe200078efcff */
[----:B------:R0:W5:Y:S01]  /*22190*/  @!P0 LDG.E R3, desc[UR40][R8.64] ;  /* 0x0000002808038981 */ /* 0x000162000c1e1900 */
[----:B------:R-:W-:-:S02]  /*221a0*/  LOP3.LUT R17, R17, 0xfffffffd, RZ, 0xc0, !PT ;  /* 0xfffffffd11117812 */ /* 0x000fc400078ec0ff */
[----:B------:R-:W-:Y:S02]  /*221b0*/  ISETP.GE.AND P0, PT, R11, R12, PT ;  /* 0x0000000c0b00720c */ /* 0x000fe40003f06270 */
[----:B------:R-:W-:-:S04]  /*221c0*/  @P1 LOP3.LUT R17, R17, 0x2, RZ, 0xfc, !PT ;  /* 0x0000000211111812 */ /* 0x000fc800078efcff */
[----:B------:R-:W-:-:S04]  /*221d0*/  @P2 LOP3.LUT R17, R17, 0x8, RZ, 0xfc, !PT ;  /* 0x0000000811112812 */ /* 0x000fc800078efcff */
[----:B------:R-:W-:-:S04]  /*221e0*/  LOP3.LUT R17, R17, 0xfffffffe, RZ, 0xc0, !PT ;  /* 0xfffffffe11117812 */ /* 0x000fc800078ec0ff */
[----:B------:R-:W-:Y:S01]  /*221f0*/  @P0 LOP3.LUT R17, R17, 0x1, RZ, 0xfc, !PT ;  /* 0x0000000111110812 */ /* 0x000fe200078efcff */
[----:B0-----:R-:W-:Y:S06]  /*22200*/  BRA.DIV UR4, `(.L_x_12547) ;  /* 0x0000005204747947 */ /* 0x001fec000b800000 */
.L_x_12669:
[----:B------:R-:W-:Y:S05]  /*22210*/  @!P2 BRA `(.L_x_12548) ;  /* 0x000000000004a947 */ /* 0x000fea0003800000 */
[----:B------:R-:W-:Y:S01]  /*22220*/  BPT.TRAP 0x1 ;  /* 0x000000040000795c */ /* 0x000fe20000300000 */
.L_x_12548:
[----:B------:R-:W2:Y:S01]  /*22230*/  LDL R0, [R1] ;  /* 0x0000000001007983 */ /* 0x000ea20000100800 */
[----:B------:R-:W-:Y:S01]  /*22240*/  IMAD R4, R22, 0x8, R18 ;  /* 0x0000000816047824 */ /* 0x000fe200078e0212 */
[----:B------:R-:W-:Y:S01]  /*22250*/  BSSY B0, `(.L_x_12549) ;  /* 0x0000006000007945 */ /* 0x000fe20003800000 */
[----:B------:R-:W-:Y:S02]  /*22260*/  IADD3 R2, -R20, R19, -R10 ;  /* 0x0000001314027210 */ /* 0x000fe40007ffe90a */
[----:B------:R-:W-:Y:S02]  /*22270*/  SHF.R.S32.HI R19, RZ, 0x1f, R5 ;  /* 0x0000001fff137819 */ /* 0x000fe40000011405 */
[----:B--2---:R-:W-:-:S04]  /*22280*/  SHF.L.U32 R21, R0, 0x1f, RZ ;  /* 0x0000001f00157819 */ /* 0x004fc800000006ff */
[----:B------:R-:W0:Y:S02]  /*22290*/  SYNCS.PHASECHK.TRANS64.TRYWAIT P0, [R4+URZ+0x19c80], R21 ;  /* 0x019c8015040075a7 */ /* 0x000e24000800017f */
[----:B0-----:R-:W-:Y:S05]  /*222a0*/  @!P0 BRA `(.L_x_12550) ;  /* 0x0000005000808947 */ /* 0x001fea0003800000 */
.L_x_12670:
[----:B------:R-:W-:Y:S05]  /*222b0*/  BSYNC B0 ;  /* 0x0000000000007941 */ /* 0x000fea0003800000 */
.L_x_12549:
        /* <DEDUP_REMOVED lines=22> */
[----:B------:R-:W1:Y:S01]  /*22420*/  S2R R7, SR_TID.X ;  /* 0x0000000000077919 */ /* 0x000e620000002100 */
[----:B------:R-:W2:Y:S01]  /*22430*/  LDC R12, c[0x0][0x2f4] ;  /* 0x0000bd00ff0c7b82 */ /* 0x000ea20000000800 */
[----:B------:R-:W3:Y:S04]  /*22440*/  SHFL.IDX PT, R6, R8, RZ, 0x1e1f ;  /* 0x001e1fff08067589 */ /* 0x000ee800000e0000 */
[----:B------:R-:W4:Y:S04]  /*22450*/  SHFL.IDX PT, R0, R9, RZ, 0x1e1f ;  /* 0x001e1fff09007589 */ /* 0x000f2800000e0000 */
[----:B------:R-:W0:Y:S01]  /*22460*/  SHFL.IDX PT, R9, R9, 0x1, 0x1e1f ;  /* 0x003e1f0009097f89 */ /* 0x000e2200000e0000 */
[----:B-1----:R-:W-:-:S05]  /*22470*/  IMAD.SHL.U32 R11, R7, 0x10, RZ ;  /* 0x00000010070b7824 */ /* 0x002fca00078e00ff */
[----:B------:R-:W-:-:S04]  /*22480*/  LOP3.LUT R11, R11, 0x10, RZ, 0xc0, !PT ;  /* 0x000000100b0b7812 */ /* 0x000fc800078ec0ff */
[C---:B---3--:R-:W-:Y:S02]  /*22490*/  IADD3 R6, P0, R11.reuse, R6, RZ ;  /* 0x000000060b067210 */ /* 0x048fe40007f1e0ff */
[CC--:B--2---:R-:W-:Y:S02]  /*224a0*/  ISETP.GE.AND P4, PT, R11.reuse, R12.reuse, PT ;  /* 0x0000000c0b00720c */ /* 0x0c4fe40003f86270 */
[----:B------:R-:W-:Y:S01]  /*224b0*/  LOP3.LUT R13, R11, 0x20, RZ, 0xfc, !PT ;  /* 0x000000200b0d7812 */ /* 0x000fe200078efcff */
[----:B----4-:R-:W-:Y:S01]  /*224c0*/  IMAD.X R7, RZ, RZ, R0, P0 ;  /* 0x000000ffff077224 */ /* 0x010fe200000e0600 */
        /* <DEDUP_REMOVED lines=12> */
.L_x_12676:
[----:B------:R-:W0:Y:S01]  /*22590*/  S2R R7, SR_TID.X ;  /* 0x0000000000077919 */ /* 0x000e220000002100 */
[C---:B------:R-:W-:Y:S02]  /*225a0*/  ISETP.LT.OR P4, PT, R2.reuse, 0x41, P4 ;  /* 0x000000410200780c */ /* 0x040fe40002781670 */
[C---:B------:R-:W-:Y:S02]  /*225b0*/  ISETP.LT.OR P2, PT, R2.reuse, 0x41, P2 ;  /* 0x000000410200780c */ /* 0x040fe40001741670 */
[----:B------:R-:W-:Y:S01]  /*225c0*/  ISETP.LT.OR P0, PT, R2, 0x41, P0 ;  /* 0x000000410200780c */ /* 0x000fe20000701670 */
[----:B0-----:R-:W-:-:S05]  /*225d0*/  IMAD.SHL.U32 R7, R7, 0x10, RZ ;  /* 0x0000001007077824 */ /* 0x001fca00078e00ff */
[----:B------:R-:W-:-:S04]  /*225e0*/  LOP3.LUT R7, R7, 0x10, RZ, 0xc0, !PT ;  /* 0x0000001007077812 */ /* 0x000fc800078ec0ff */
        /* <DEDUP_REMOVED lines=10> */
.L_x_12552:
        /* <DEDUP_REMOVED lines=11> */
.L_x_12553:
[----:B------:R2:W-:Y:S01]  /*22740*/  SYNCS.ARRIVE.TRANS64.A1T0 RZ, [R4+URZ+0x19c70], RZ ;  /* 0x019c70ff04ff79a7 */ /* 0x0005e2000810003f */
[----:B------:R-:W-:Y:S05]  /*22750*/  @!P4 BRA `(.L_x_12554) ;  /* 0x000000000004c947 */ /* 0x000fea0003800000 */
[----:B------:R-:W-:Y:S01]  /*22760*/  BPT.TRAP 0x1 ;  /* 0x000000040000795c */ /* 0x000fe20000300000 */
.L_x_12554:
[----:B------:R-:W3:Y:S01]  /*22770*/  SYNCS.PHASECHK.TRANS64.TRYWAIT P0, [R4+URZ+0x19c40], R21 ;  /* 0x019c4015040075a7 */ /* 0x000ee2000800017f */
[----:B------:R-:W-:Y:S04]  /*22780*/  BSSY B0, `(.L_x_12555) ;  /* 0x0000002000007945 */ /* 0x000fe80003800000 */
[----:B---3--:R-:W-:Y:S05]  /*22790*/  @!P0 BRA `(.L_x_12556) ;  /* 0x00000050003c8947 */ /* 0x008fea0003800000 */
.L_x_12677:
[----:B------:R-:W-:Y:S05]  /*227a0*/  BSYNC B0 ;  /* 0x0000000000007941 */ /* 0x000fea0003800000 */
.L_x_12555:
[----:B-1----:R-:W1:Y:S01]  /*227b0*/  S2R R8, SR_TID.X ;  /* 0x0000000000087919 */ /* 0x002e620000002100 */
[----:B------:R-:W-:Y:S01]  /*227c0*/  ULDC.64 UR4, c[0x0][0x300] ;  /* 0x0000c00000047ab9 */ /* 0x000fe20000000a00 */
[----:B------:R-:W4:Y:S01]  /*227d0*/  LDC R9, c[0x0][0x2f4] ;  /* 0x0000bd00ff097b82 */ /* 0x000f220000000800 */
[----:B------:R-:W-:Y:S01]  /*227e0*/  IMAD R19, R19, UR4, RZ ;  /* 0x0000000413137c24 */ /* 0x000fe2000f8e02ff */
[----:B------:R-:W-:Y:S01]  /*227f0*/  ULDC.64 UR6, c[0x0][0x2e8] ;  /* 0x0000ba0000067ab9 */ /* 0x000fe20000000a00 */
[----:B0-----:R-:W-:-:S04]  /*22800*/  IMAD.WIDE.U32 R6, R5, UR4, RZ ;  /* 0x0000000405067c25 */ /* 0x001fc8000f8e00ff */
        /* <DEDUP_REMOVED lines=8> */
[----:B------:R-:W-:Y:S02]  /*22890*/  IMAD.IADD R3, R7, 0x1, R3 ;  /* 0x0000000107037824 */ /* 0x000fe400078e0203 */
[----:B------:R-:W-:Y:S01]  /*228a0*/  IMAD.WIDE.U32 R2, R16, UR4, R2 ;  /* 0x0000000410027c25 */ /* 0x000fe2000f8e0002 */
[----:B------:R-:W-:-:S03]  /*228b0*/  UMOV UR4, 0xffffffff ;  /* 0xffffffff00047882 */ /* 0x000fc60000000000 */
[----:B-1----:R-:W-:Y:S01]  /*228c0*/  IMAD.SHL.U32 R10, R8, 0x10, RZ ;  /* 0x00000010080a7824 */ /* 0x002fe200078e00ff */
        /* <DEDUP_REMOVED lines=14> */
[----:B------:R-:W4:Y:S04]  /*229b0*/  SHFL.IDX PT, R5, R5, 0x1, 0x1e1f ;  /* 0x003e1f0005057f89 */ /* 0x000f2800000e0000 */
[----:B------:R-:W2:Y:S01]  /*229c0*/  SHFL.IDX PT, R6, R6, 0x1, 0x1e1f ;  /* 0x003e1f0006067f89 */ /* 0x000ea200000e0000 */
[----:B0-----:R-:W-:-:S05]  /*229d0*/  @P1 IADD3 R3, P0, R8, R3, RZ ;  /* 0x0000000308031210 */ /* 0x001fca0007f1e0ff */
[----:B-1----:R-:W-:-:S05]  /*229e0*/  @P1 IMAD.X R2, RZ, RZ, R2, P0 ;  /* 0x000000ffff021224 */ /* 0x002fca00000e0602 */
[----:B------:R-:W-:-:S04]  /*229f0*/  @P1 LOP3.LUT R3, R3, R2, RZ, 0x3c, !PT ;  /* 0x0000000203031212 */ /* 0x000fc800078e3cff */
[----:B------:R-:W-:-:S04]  /*22a00*/  @P1 LOP3.LUT R2, R3, R2, RZ, 0x3c, !PT ;  /* 0x0000000203021212 */ /* 0x000fc800078e3cff */
[----:B------:R-:W-:-:S05]  /*22a10*/  @P1 LOP3.LUT R3, R3, R2, RZ, 0x3c, !PT ;  /* 0x0000000203031212 */ /* 0x000fca00078e3cff */
[----:B------:R1:W-:Y:S04]  /*22a20*/  @P1 LDGSTS.E.BYPASS.LTC128B.128 [R0+0x13800], desc[UR40][R2.64], !P5 ;  /* 0x1380000002001fae */ /* 0x0003e8000e901d68 */
[----:B------:R1:W-:Y:S04]  /*22a30*/  @P1 LDGSTS.E.BYPASS.LTC128B.128 [R0+0x14800], desc[UR40][R2.64+0x20], !P4 ;  /* 0x1480002002001fae */ /* 0x0003e8000e101d68 */
[----:B--2-4-:R1:W-:Y:S02]  /*22a40*/  @P1 LDGSTS.E.BYPASS.LTC128B.128 [R0+0x15800], desc[UR40][R2.64+0x40], !P2 ;  /* 0x1580004002001fae */ /* 0x0143e4000d101d68 */
.L_x_12683:
        /* <DEDUP_REMOVED lines=13> */
.L_x_12558:
        /* <DEDUP_REMOVED lines=11> */
.L_x_12559:
[----:B------:R0:W5:Y:S01]  /*22bd0*/  LDL.LU R3, [R1+0x30] ;  /* 0x0000300001037983 */ /* 0x0001620000300800 */
[----:B------:R0:W-:Y:S02]  /*22be0*/  SYNCS.ARRIVE.TRANS64.A1T0 RZ, [R4+URZ+0x19c30], RZ ;  /* 0x019c30ff04ff79a7 */ /* 0x0001e4000810003f */
        /* <DEDUP_REMOVED lines=8> */
[----:B------:R-:W-:Y:S01]  /*22c70*/  BSSY B6, `(.L_x_12560) ;  /* 0x000001d000067945 */ /* 0x000fe20003800000 */
[----:B------:R-:W-:Y:S02]  /*22c80*/  SHF.R.S32.HI R0, RZ, 0x1f, R27 ;  /* 0x0000001fff007819 */ /* 0x000fe4000001141b */
[----:B------:R-:W-:Y:S02]  /*22c90*/  SEL R19, R27, RZ, !P0 ;  /* 0x000000ff1b137207 */ /* 0x000fe40004000000 */
[----:B------:R-:W-:Y:S02]  /*22ca0*/  SEL R0, R0, RZ, !P0 ;  /* 0x000000ff00007207 */ /* 0x000fe40004000000 */
[----:B-----5:R-:W-:Y:S01]  /*22cb0*/  SHF.R.S32.HI R2, RZ, 0x1f, R3 ;  /* 0x0000001fff027819 */ /* 0x020fe20000011403 */
[----:B0--3--:R-:W-:-:S04]  /*22cc0*/  IMAD.WIDE.U32 R4, R3, UR4, RZ ;  /* 0x0000000403047c25 */ /* 0x009fc8000f8e00ff */
[----:B------:R-:W-:Y:S01]  /*22cd0*/  IMAD R2, R2, UR4, RZ ;  /* 0x0000000402027c24 */ /* 0x000fe2000f8e02ff */
[----:B------:R0:W-:Y:S03]  /*22ce0*/  STL.64 [R1+0x30], R4 ;  /* 0x0000300401007387 */ /* 0x0001e60000100a00 */
[----:B------:R-:W-:-:S04]  /*22cf0*/  IMAD R2, R3, UR5, R2 ;  /* 0x0000000503027c24 */ /* 0x000fc8000f8e0202 */
[----:B------:R-:W-:-:S05]  /*22d00*/  IMAD.IADD R2, R5, 0x1, R2 ;  /* 0x0000000105027824 */ /* 0x000fca00078e0202 */
[----:B------:R0:W-:Y:S04]  /*22d10*/  STL [R1+0x44], R2 ;  /* 0x0000440201007387 */ /* 0x0001e80000100800 */
[----:B------:R0:W-:Y:S01]  /*22d20*/  STL [R1+0x48], R0 ;  /* 0x0000480001007387 */ /* 0x0001e20000100800 */
[----:B------:R-:W-:Y:S05]  /*22d30*/  @!P1 BRA `(.L_x_12561) ;  /* 0x0000000000409947 */ /* 0x000fea0003800000 */
        /* <DEDUP_REMOVED lines=16> */
.L_x_12561:
[----:B------:R-:W-:Y:S05]  /*22e40*/  BSYNC B6 ;  /* 0x0000000000067941 */ /* 0x000fea0003800000 */
.L_x_12560:
        /* <DEDUP_REMOVED lines=28> */
[----:B------:R-:W-:Y:S02]  /*23010*/  IMAD.IADD R0, R20, 0x1, R25 ;  /* 0x0000000114007824 */ /* 0x000fe400078e0219 */
[----:B------:R2:W5:Y:S02]  /*23020*/  LDL R20, [R1+0x38] ;  /* 0x0000380001147983 */ /* 0x0005640000100800 */
[----:B0-----:R-:W-:Y:S01]  /*23030*/  @P1 IMAD.HI.U32 R5, R0, R5, RZ ;  /* 0x0000000500051227 */ /* 0x001fe200078e00ff */
[----:B------:R-:W0:Y:S03]  /*23040*/  S2R R21, SR_TID.X ;  /* 0x0000000000157919 */ /* 0x000e260000002100 */
[----:B------:R-:W-:Y:S01]  /*23050*/  IMAD.MOV.U32 R4, RZ, RZ, R0 ;  /* 0x000000ffff047224 */ /* 0x000fe200078e0000 */
[----:B-1----:R-:W-:-:S04]  /*23060*/  @P1 SHF.R.U32.HI R4, RZ, R6, R5 ;  /* 0x00000006ff041219 */ /* 0x002fc80000011605 */
[--C-:B------:R-:W-:Y:S01]  /*23070*/  SHF.R.S32.HI R5, RZ, 0x1f, R4.reuse ;  /* 0x0000001fff057819 */ /* 0x100fe20000011404 */
[----:B------:R-:W-:-:S04]  /*23080*/  IMAD.MOV R7, RZ, RZ, -R4 ;  /* 0x000000ffff077224 */ /* 0x000fc800078e0a04 */
        /* <DEDUP_REMOVED lines=46> */
[----:B------:R-:W-:Y:S01]  /*23370*/  IMAD.IADD R25, R19, 0x1, R25 ;  /* 0x0000000113197824 */ /* 0x000fe200078e0219 */
        /* <DEDUP_REMOVED lines=21> */
.L_x_12690:
        /* <DEDUP_REMOVED lines=12> */
.L_x_12564:
[----:B------:R-:W-:Y:S05]  /*23590*/  BSYNC B0 ;  /* 0x0000000000007941 */ /* 0x000fea0003800000 */
.L_x_12563:
[----:B------:R-:W-:Y:S01]  /*235a0*/  NOP ;  /* 0x0000000000007918 */ /* 0x000fe20000000000 */
[----:B------:R-:W-:-:S13]  /*235b0*/  PLOP3.LUT P0, PT, PT, PT, PT, 0x80, 0x0 ;  /* 0x000000000000781c */ /* 0x000fda0003f0f070 */
.L_x_12565:
        /* <DEDUP_REMOVED lines=18> */
.L_x_12691:
[----:B------:R-:W-:Y:S05]  /*236e0*/  BSYNC B0 ;  /* 0x0000000000007941 */ /* 0x000fea0003800000 */
.L_x_12566:
[----:B-1----:R-:W3:Y:S04]  /*236f0*/  LDL.LU R3, [R1+0x40] ;  /* 0x0000400001037983 */ /* 0x002ee80000300800 */
[----:B------:R-:W4:Y:S01]  /*23700*/  LDL R2, [R1+0x10] ;  /* 0x0000100001027983 */ /* 0x000f220000100800 */
[----:B---3--:R-:W-:-:S05]  /*23710*/  VIADD R20, R3, 0xfffffffe ;  /* 0xfffffffe03147836 */ /* 0x008fca0000000000 */
[----:B----4-:R-:W-:-:S13]  /*23720*/  ISETP.GE.AND P0, PT, R20, R2, PT ;  /* 0x000000021400720c */ /* 0x010fda0003f06270 */
[----:B------:R-:W-:Y:S05]  /*23730*/  @!P0 BRA `(.L_x_12568) ;  /* 0x0000001000808947 */ /* 0x000fea0003800000 */
[----:B------:R1:W5:Y:S01]  /*23740*/  LDL.LU R6, [R1] ;  /* 0x0000000001067983 */ /* 0x0003620000300800 */
[----:B0-----:R-:W-:-:S07]  /*23750*/  IMAD.MOV.U32 R4, RZ, RZ, R22 ;  /* 0x000000ffff047224 */ /* 0x001fce00078e0016 */
.L_x_12588:
[----:B------:R-:W3:Y:S01]  /*23760*/  LDL R7, [R1+0x14] ;  /* 0x0000140001077983 */ /* 0x000ee20000100800 */
[----:B0-----:R-:W0:Y:S03]  /*23770*/  LDC R8, c[0x0][0x430] ;  /* 0x00010c00ff087b82 */ /* 0x001e260000000800 */
[----:B----4-:R-:W4:Y:S01]  /*23780*/  LDL R9, [R1+0x18] ;  /* 0x0000180001097983 */ /* 0x010f220000100800 */
[----:B--2---:R-:W2:Y:S03]  /*23790*/  S2R R2, SR_TID.X ;  /* 0x0000000000027919 */ /* 0x004ea60000002100 */
[----:B------:R-:W4:Y:S01]  /*237a0*/  LDL R10, [R1+0x10] ;  /* 0x00001000010a7983 */ /* 0x000f220000100800 */
[----:B0-----:R-:W-:-:S13]  /*237b0*/  ISETP.NE.AND P0, PT, R8, 0x1, PT ;  /* 0x000000010800780c */ /* 0x001fda0003f05270 */
[----:B------:R-:W0:Y:S01]  /*237c0*/  @P0 LDC R5, c[0x0][0x434] ;  /* 0x00010d00ff050b82 */ /* 0x000e220000000800 */
[----:B--2---:R-:W-:-:S04]  /*237d0*/  LOP3.LUT R0, R2, 0x7f, RZ, 0xc0, !PT ;  /* 0x0000007f02007812 */ /* 0x004fc800078ec0ff */
[----:B------:R-:W-:-:S03]  /*237e0*/  SHF.R.U32.HI R3, RZ, 0x1, R0 ;  /* 0x00000001ff037819 */ /* 0x000fc60000011600 */
[----:B------:R-:W2:Y:S01]  /*237f0*/  @P0 LDC R0, c[0x0][0x438] ;  /* 0x00010e00ff000b82 */ /* 0x000ea20000000800 */
        /* <DEDUP_REMOVED lines=8> */
[----:B--2---:R-:W-:-:S05]  /*23880*/  @P0 SHF.R.U32.HI R2, RZ, R0, R5 ;  /* 0x00000000ff020219 */ /* 0x004fca0000011605 */
[--C-:B------:R-:W-:Y:S02]  /*23890*/  IMAD.MOV R7, RZ, RZ, -R2.reuse ;  /* 0x000000ffff077224 */ /* 0x100fe400078e0a02 */
[----:B----4-:R-:W-:Y:S02]  /*238a0*/  IMAD R0, R9, UR4, RZ ;  /* 0x0000000409007c24 */ /* 0x010fe4000f8e02ff */
[----:B------:R-:W-:Y:S01]  /*238b0*/  IMAD R7, R8, R7, R3 ;  /* 0x0000000708077224 */ /* 0x000fe200078e0203 */
[----:B------:R-:W-:Y:S01]  /*238c0*/  SHF.R.S32.HI R3, RZ, 0x1f, R2 ;  /* 0x0000001fff037819 */ /* 0x000fe20000011402 */
[C---:B------:R-:W-:Y:S02]  /*238d0*/  IMAD R0, R26.reuse, UR5, R0 ;  /* 0x000000051a007c24 */ /* 0x040fe4000f8e0200 */
[----:B------:R-:W-:Y:S01]  /*238e0*/  IMAD.WIDE.U32 R2, R26, UR4, R2 ;  /* 0x000000041a027c25 */ /* 0x000fe2000f8e0002 */
[----:B------:R-:W-:-:S03]  /*238f0*/  ULDC.64 UR4, c[0x0][0x418] ;  /* 0x0001060000047ab9 */ /* 0x000fc60000000a00 */
[----:B------:R-:W-:Y:S01]  /*23900*/  IMAD.IADD R0, R0, 0x1, R3 ;  /* 0x0000000100007824 */ /* 0x000fe200078e0203 */
[----:B------:R-:W-:-:S04]  /*23910*/  LEA R8, P0, R2, UR4, 0x2 ;  /* 0x0000000402087c11 */ /* 0x000fc8000f8010ff */
[----:B------:R-:W-:-:S05]  /*23920*/  LEA.HI.X R9, R2, UR5, R0, 0x2, P0 ;  /* 0x0000000502097c11 */ /* 0x000fca00080f1400 */
[----:B------:R-:W2:Y:S01]  /*23930*/  LDG.E R8, desc[UR40][R8.64] ;  /* 0x0000002808087981 */ /* 0x000ea2000c1e1900 */
[----:B------:R-:W-:Y:S02]  /*23940*/  VIADD R22, R4, 0x1 ;  /* 0x0000000104167836 */ /* 0x000fe40000000000 */
[----:B------:R-:W-:-:S03]  /*23950*/  IMAD.MOV.U32 R0, RZ, RZ, R20 ;  /* 0x000000ffff007224 */ /* 0x000fc600078e0014 */
[----:B------:R-:W-:Y:S02]  /*23960*/  ISETP.NE.AND P0, PT, R22, 0x2, PT ;  /* 0x000000021600780c */ /* 0x000fe40003f05270 */
[----:B------:R-:W-:Y:S02]  /*23970*/  ISETP.GT.AND P1, PT, R0, R10, PT ;  /* 0x0000000a0000720c */ /* 0x000fe40003f24270 */
[----:B------:R-:W-:-:S04]  /*23980*/  SEL R0, RZ, 0x1, P0 ;  /* 0x00000001ff007807 */ /* 0x000fc80000000000 */
[----:B-----5:R-:W-:Y:S01]  /*23990*/  LOP3.LUT R2, R6, R0, RZ, 0x3c, !PT ;  /* 0x0000000006027212 */ /* 0x020fe200078e3cff */
[----:B------:R-:W-:-:S04]  /*239a0*/  IMAD.U32 R10, RZ, RZ, UR39 ;  /* 0x00000027ff0a7e24 */ /* 0x000fc8000f8e00ff */
[----:B------:R0:W-:Y:S01]  /*239b0*/  STL [R1], R2 ;  /* 0x0000000201007387 */ /* 0x0001e20000100800 */
[----:B------:R-:W-:Y:S01]  /*239c0*/  ISETP.NE.AND P2, PT, R10, 0x3, PT ;  /* 0x000000030a00780c */ /* 0x000fe20003f45270 */
[----:B------:R-:W-:Y:S01]  /*239d0*/  VIADD R20, R20, 0xffffffff ;  /* 0xffffffff14147836 */ /* 0x000fe20000000000 */
[----:B------:R-:W-:Y:S02]  /*239e0*/  SEL R22, R22, RZ, P0 ;  /* 0x000000ff16167207 */ /* 0x000fe40000000000 */
[----:B--2---:R-:W-:-:S09]  /*239f0*/  SHF.R.S32.HI R19, RZ, 0x1f, R8 ;  /* 0x0000001fff137819 */ /* 0x004fd20000011408 */
[----:B0-----:R-:W-:Y:S05]  /*23a00*/  @!P2 BRA `(.L_x_12569) ;  /* 0x000000000004a947 */ /* 0x001fea0003800000 */
[----:B------:R-:W-:Y:S01]  /*23a10*/  BPT.TRAP 0x1 ;  /* 0x000000040000795c */ /* 0x000fe20000300000 */
.L_x_12569:
[----:B------:R-:W-:Y:S01]  /*23a20*/  IMAD R0, R22, 0x8, R18 ;  /* 0x0000000816007824 */ /* 0x000fe200078e0212 */
[----:B------:R-:W-:Y:S01]  /*23a30*/  SHF.L.U32 R10, R2, 0x1f, RZ ;  /* 0x0000001f020a7819 */ /* 0x000fe200000006ff */
[----:B------:R-:W-:Y:S01]  /*23a40*/  BSSY B0, `(.L_x_12570) ;  /* 0x0000004000007945 */ /* 0x000fe20003800000 */
[----:B------:R-:W-:Y:S02]  /*23a50*/  SHF.R.S32.HI R9, RZ, 0x1f, R7 ;  /* 0x0000001fff097819 */ /* 0x000fe40000011407 */
[----:B------:R-:W0:Y:S02]  /*23a60*/  SYNCS.PHASECHK.TRANS64.TRYWAIT P0, [R0+URZ+0x19c80], R10 ;  /* 0x019c800a000075a7 */ /* 0x000e24000800017f */
[----:B0-----:R-:W-:Y:S05]  /*23a70*/  @!P0 BRA `(.L_x_12571) ;  /* 0x0000004400408947 */ /* 0x001fea0003800000 */
.L_x_12692:
[----:B------:R-:W-:Y:S05]  /*23a80*/  BSYNC B0 ;  /* 0x0000000000007941 */ /* 0x000fea0003800000 */
.L_x_12570:
[----:B------:R-:W2:Y:S01]  /*23a90*/  LDL R15, [R1+0x24] ;  /* 0x00002400010f7983 */ /* 0x000ea20000100800 */
[----:B------:R-:W-:Y:S01]  /*23aa0*/  ULDC.64 UR4, c[0x0][0x328] ;  /* 0x0000ca0000047ab9 */ /* 0x000fe20000000a00 */
[----:B------:R-:W3:Y:S01]  /*23ab0*/  LDC R12, c[0x0][0x2f4] ;  /* 0x0000bd00ff0c7b82 */ /* 0x000ee20000000800 */
[----:B------:R-:W-:Y:S01]  /*23ac0*/  IMAD R5, R9, UR4, RZ ;  /* 0x0000000409057c24 */ /* 0x000fe2000f8e02ff */
[----:B------:R-:W4:Y:S01]  /*23ad0*/  S2R R11, SR_TID.X ;  /* 0x00000000000b7919 */ /* 0x000f220000002100 */
        /* <DEDUP_REMOVED lines=21> */
[-C--:B---3--:R-:W-:Y:S02]  /*23c30*/  ISETP.GE.AND P2, PT, R14, R12.reuse, PT ;  /* 0x0000000c0e00720c */ /* 0x088fe40003f46270 */
[-C--:B------:R-:W-:Y:S02]  /*23c40*/  ISETP.GE.AND P3, PT, R13, R12.reuse, PT ;  /* 0x0000000c0d00720c */ /* 0x080fe40003f66270 */
[----:B------:R-:W-:Y:S01]  /*23c50*/  ISETP.GE.AND P4, PT, R11, R12, PT ;  /* 0x0000000c0b00720c */ /* 0x000fe20003f86270 */
[----:B--2---:R-:W-:Y:S01]  /*23c60*/  IMAD R5, R22, 0x3000, R15 ;  /* 0x0000300016057824 */ /* 0x004fe200078e020f */
[----:B------:R-:W-:Y:S11]  /*23c70*/  BRA.DIV UR4, `(.L_x_12572) ;  /* 0x0000004204d47947 */ /* 0x000ff6000b800000 */
[----:B------:R-:W2:Y:S01]  /*23c80*/  S2R R3, SR_TID.X ;  /* 0x0000000000037919 */ /* 0x000ea20000002100 */
[----:B------:R-:W-:Y:S01]  /*23c90*/  IMAD.IADD R5, R18, 0x1, R5 ;  /* 0x0000000112057824 */ /* 0x000fe200078e0205 */
[----:B------:R-:W3:Y:S01]  /*23ca0*/  SHFL.IDX PT, R2, R25, RZ, 0x1e1f ;  /* 0x001e1fff19027589 */ /* 0x000ee200000e0000 */
[----:B--2---:R-:W-:-:S03]  /*23cb0*/  IMAD.SHL.U32 R11, R3, 0x10, RZ ;  /* 0x00000010030b7824 */ /* 0x004fc600078e00ff */
[----:B------:R-:W2:Y:S02]  /*23cc0*/  SHFL.IDX PT, R3, R21, RZ, 0x1e1f ;  /* 0x001e1fff15037589 */ /* 0x000ea400000e0000 */
[----:B------:R-:W-:Y:S02]  /*23cd0*/  LOP3.LUT R11, R11, 0x10, RZ, 0xc0, !PT ;  /* 0x000000100b0b7812 */ /* 0x000fe400078ec0ff */
[----:B------:R-:W4:Y:S02]  /*23ce0*/  SHFL.IDX PT, R21, R21, 0x1, 0x1e1f ;  /* 0x003e1f0015157f89 */ /* 0x000f2400000e0000 */
[----:B---3--:R-:W-:-:S05]  /*23cf0*/  IADD3 R2, P0, R11, R2, RZ ;  /* 0x000000020b027210 */ /* 0x008fca0007f1e0ff */
[----:B--2---:R-:W-:-:S05]  /*23d00*/  IMAD.X R3, RZ, RZ, R3, P0 ;  /* 0x000000ffff037224 */ /* 0x004fca00000e0603 */
[----:B------:R-:W-:Y:S04]  /*23d10*/  LDGSTS.E.BYPASS.LTC128B.128 [R5+0x9000], desc[UR40][R2.64], !P4 ;  /* 0x0900000002057fae */ /* 0x000fe8000e101d68 */
[----:B------:R-:W-:Y:S04]  /*23d20*/  LDGSTS.E.BYPASS.LTC128B.128 [R5+0xa000], desc[UR40][R2.64+0x20], !P3 ;  /* 0x0a00002002057fae */ /* 0x000fe8000d901d68 */
[----:B------:R2:W-:Y:S04]  /*23d30*/  LDGSTS.E.BYPASS.LTC128B.128 [R5+0xb000], desc[UR40][R2.64+0x40], !P2 ;  /* 0x0b00004002057fae */ /* 0x0005e8000d101d68 */
[----:B--2-4-:R2:W3:Y:S02]  /*23d40*/  SHFL.IDX PT, R2, R25, 0x1, 0x1e1f ;  /* 0x003e1f0019027f89 */ /* 0x0144e400000e0000 */
.L_x_12698:
[----:B------:R-:W4:Y:S02]  /*23d50*/  S2R R3, SR_TID.X ;  /* 0x0000000000037919 */ /* 0x000f240000002100 */
[----:B----4-:R-:W-:-:S05]  /*23d60*/  IMAD.SHL.U32 R3, R3, 0x10, RZ ;  /* 0x0000001003037824 */ /* 0x010fca00078e00ff */
[----:B------:R-:W-:-:S04]  /*23d70*/  LOP3.LUT R3, R3, 0x10, RZ, 0xc0, !PT ;  /* 0x0000001003037812 */ /* 0x000fc800078ec0ff */
        /* <DEDUP_REMOVED lines=10> */
.L_x_12573:
        /* <DEDUP_REMOVED lines=11> */
.L_x_12574:
[----:B------:R3:W-:Y:S01]  /*23ed0*/  SYNCS.ARRIVE.TRANS64.A1T0 RZ, [R0+URZ+0x19c70], RZ ;  /* 0x019c70ff00ff79a7 */ /* 0x0007e2000810003f */
[----:B------:R-:W-:Y:S05]  /*23ee0*/  @!P3 BRA `(.L_x_12575) ;  /* 0x000000000004b947 */ /* 0x000fea0003800000 */
[----:B------:R-:W-:Y:S01]  /*23ef0*/  BPT.TRAP 0x1 ;  /* 0x000000040000795c */ /* 0x000fe20000300000 */
.L_x_12575:
[----:B------:R-:W4:Y:S01]  /*23f00*/  SYNCS.PHASECHK.TRANS64.TRYWAIT P0, [R0+URZ+0x19c40], R10 ;  /* 0x019c400a000075a7 */ /* 0x000f22000800017f */
[----:B------:R-:W-:Y:S04]  /*23f10*/  BSSY B0, `(.L_x_12576) ;  /* 0x0000002000007945 */ /* 0x000fe80003800000 */
[----:B----4-:R-:W-:Y:S05]  /*23f20*/  @!P0 BRA `(.L_x_12577) ;  /* 0x0000004000d48947 */ /* 0x010fea0003800000 */
.L_x_12699:
[----:B------:R-:W-:Y:S05]  /*23f30*/  BSYNC B0 ;  /* 0x0000000000007941 */ /* 0x000fea0003800000 */
.L_x_12576:
[----:B------:R-:W5:Y:S01]  /*23f40*/  S2R R13, SR_TID.X ;  /* 0x00000000000d7919 */ /* 0x000f620000002100 */
[----:B------:R-:W-:Y:S01]  /*23f50*/  ULDC.64 UR4, c[0x0][0x300] ;  /* 0x0000c00000047ab9 */ /* 0x000fe20000000a00 */
[----:B------:R-:W0:Y:S01]  /*23f60*/  LDC R11, c[0x0][0x2f4] ;  /* 0x0000bd00ff0b7b82 */ /* 0x000e220000000800 */
        /* <DEDUP_REMOVED lines=15> */
[C---:B-----5:R-:W-:Y:S02]  /*24060*/  IMAD.SHL.U32 R12, R13.reuse, 0x10, RZ ;  /* 0x000000100d0c7824 */ /* 0x060fe400078e00ff */
[----:B------:R-:W-:Y:S01]  /*24070*/  IMAD.SHL.U32 R21, R13, 0x10, RZ ;  /* 0x000000100d157824 */ /* 0x000fe200078e00ff */
[----:B------:R-:W-:Y:S02]  /*24080*/  IADD3.X R8, R8, UR7, RZ, P0, !PT ;  /* 0x0000000708087c10 */ /* 0x000fe400087fe4ff */
[----:B------:R-:W-:Y:S02]  /*24090*/  LOP3.LUT R12, R12, 0x10, RZ, 0xc0, !PT ;  /* 0x000000100c0c7812 */ /* 0x000fe400078ec0ff */
[----:B------:R-:W-:Y:S02]  /*240a0*/  LOP3.LUT R21, R21, 0x10, RZ, 0xc0, !PT ;  /* 0x0000001015157812 */ /* 0x000fe400078ec0ff */
[----:B------:R-:W-:-:S02]  /*240b0*/  LOP3.LUT R13, R12, 0x40, RZ, 0xfc, !PT ;  /* 0x000000400c0d7812 */ /* 0x000fc400078efcff */
[----:B------:R-:W-:Y:S02]  /*240c0*/  LOP3.LUT R12, R12, 0x20, RZ, 0xfc, !PT ;  /* 0x000000200c0c7812 */ /* 0x000fe400078efcff */
[-C--:B0-----:R-:W-:Y:S02]  /*240d0*/  ISETP.GE.AND P2, PT, R13, R11.reuse, PT ;  /* 0x0000000b0d00720c */ /* 0x081fe40003f46270 */
[-C--:B------:R-:W-:Y:S02]  /*240e0*/  ISETP.GE.AND P3, PT, R12, R11.reuse, PT ;  /* 0x0000000b0c00720c */ /* 0x080fe40003f66270 */
[----:B------:R-:W-:Y:S01]  /*240f0*/  ISETP.GE.AND P4, PT, R21, R11, PT ;  /* 0x0000000b1500720c */ /* 0x000fe20003f86270 */
[----:B------:R-:W-:-:S12]  /*24100*/  BRA.DIV UR4, `(.L_x_12578) ;  /* 0x0000004204707947 */ /* 0x000fd8000b800000 */
[----:B------:R-:W0:Y:S04]  /*24110*/  SHFL.IDX PT, R2, R7, RZ, 0x1e1f ;  /* 0x001e1fff07027589 */ /* 0x000e2800000e0000 */
[----:B------:R-:W5:Y:S04]  /*24120*/  SHFL.IDX PT, R3, R8, RZ, 0x1e1f ;  /* 0x001e1fff08037589 */ /* 0x000f6800000e0000 */
[----:B------:R-:W1:Y:S01]  /*24130*/  SHFL.IDX PT, R8, R8, 0x1, 0x1e1f ;  /* 0x003e1f0008087f89 */ /* 0x000e6200000e0000 */
[----:B0-----:R-:W-:-:S05]  /*24140*/  IADD3 R2, P0, R21, R2, RZ ;  /* 0x0000000215027210 */ /* 0x001fca0007f1e0ff */
[----:B-----5:R-:W-:-:S05]  /*24150*/  IMAD.X R3, RZ, RZ, R3, P0 ;  /* 0x000000ffff037224 */ /* 0x020fca00000e0603 */
[----:B------:R-:W-:Y:S04]  /*24160*/  LDGSTS.E.BYPASS.LTC128B.128 [R5+0x13800], desc[UR40][R2.64], !P4 ;  /* 0x1380000002057fae */ /* 0x000fe8000e101d68 */
[----:B------:R-:W-:Y:S04]  /*24170*/  LDGSTS.E.BYPASS.LTC128B.128 [R5+0x14800], desc[UR40][R2.64+0x20], !P3 ;  /* 0x1480002002057fae */ /* 0x000fe8000d901d68 */
[----:B------:R0:W-:Y:S04]  /*24180*/  LDGSTS.E.BYPASS.LTC128B.128 [R5+0x15800], desc[UR40][R2.64+0x40], !P2 ;  /* 0x1580004002057fae */ /* 0x0001e8000d101d68 */
[----:B01----:R0:W0:Y:S02]  /*24190*/  SHFL.IDX PT, R2, R7, 0x1, 0x1e1f ;  /* 0x003e1f0007027f89 */ /* 0x00302400000e0000 */
.L_x_12705:
        /* <DEDUP_REMOVED lines=10> */
.L_x_12579:
        /* <DEDUP_REMOVED lines=11> */
.L_x_12580:
[----:B------:R3:W-:Y:S02]  /*242f0*/  SYNCS.ARRIVE.TRANS64.A1T0 RZ, [R0+URZ+0x19c30], RZ ;  /* 0x019c30ff00ff79a7 */ /* 0x0007e4000810003f */
[----:B---34-:R-:W-:-:S05]  /*24300*/  IMAD.U32 R0, RZ, RZ, UR36 ;  /* 0x00000024ff007e24 */ /* 0x018fca000f8e00ff */
[----:B------:R-:W-:-:S13]  /*24310*/  ISETP.NE.AND P0, PT, R0, 0x3, PT ;  /* 0x000000030000780c */ /* 0x000fda0003f05270 */
[----:B------:R-:W-:Y:S05]  /*24320*/  @!P0 BRA `(.L_x_12581) ;  /* 0x0000000000048947 */ /* 0x000fea0003800000 */
[----:B------:R-:W-:Y:S01]  /*24330*/  BPT.TRAP 0x1 ;  /* 0x000000040000795c */ /* 0x000fe20000300000 */
.L_x_12581:
[----:B------:R-:W-:Y:S01]  /*24340*/  LOP3.LUT R0, R6, 0x1, RZ, 0x3c, !PT ;  /* 0x0000000106007812 */ /* 0x000fe200078e3cff */
[----:B------:R-:W-:Y:S01]  /*24350*/  IMAD R2, R4, 0x8, R18 ;  /* 0x0000000804027824 */ /* 0x000fe200078e0212 */
[----:B------:R-:W-:Y:S02]  /*24360*/  BSSY B0, `(.L_x_12582) ;  /* 0x0000004000007945 */ /* 0x000fe40003800000 */
[----:B------:R-:W-:-:S04]  /*24370*/  SHF.L.U32 R0, R0, 0x1f, RZ ;  /* 0x0000001f00007819 */ /* 0x000fc800000006ff */
[----:B------:R-:W0:Y:S02]  /*24380*/  SYNCS.PHASECHK.TRANS64.TRYWAIT P2, [R2+URZ+0x19c70], R0 ;  /* 0x019c7000020075a7 */ /* 0x000e24000804017f */
[----:B0-----:R-:W-:Y:S05]  /*24390*/  @!P2 BRA `(.L_x_12583) ;  /* 0x000000400064a947 */ /* 0x001fea0003800000 */
.L_x_12706:
[----:B------:R-:W-:Y:S05]  /*243a0*/  BSYNC B0 ;  /* 0x0000000000007941 */ /* 0x000fea0003800000 */
.L_x_12582:
[----:B------:R-:W-:-:S05]  /*243b0*/  IMAD.U32 R3, RZ, RZ, UR39 ;  /* 0x00000027ff037e24 */ /* 0x000fca000f8e00ff */
[----:B------:R-:W-:-:S13]  /*243c0*/  ISETP.NE.AND P2, PT, R3, 0x3, PT ;  /* 0x000000030300780c */ /* 0x000fda0003f45270 */
[----:B------:R-:W-:Y:S05]  /*243d0*/  @!P2 BRA `(.L_x_12584) ;  /* 0x000000000004a947 */ /* 0x000fea0003800000 */
[----:B------:R-:W-:Y:S01]  /*243e0*/  BPT.TRAP 0x1 ;  /* 0x000000040000795c */ /* 0x000fe20000300000 */
.L_x_12584:
[----:B------:R-:W-:Y:S01]  /*243f0*/  SHF.L.U32 R3, R6, 0x1f, RZ ;  /* 0x0000001f06037819 */ /* 0x000fe200000006ff */
[----:B0-----:R-:W-:-:S03]  /*24400*/  IMAD R0, R4, 0x3000, RZ ;  /* 0x0000300004007824 */ /* 0x001fc600078e02ff */
[----:B------:R-:W0:Y:S02]  /*24410*/  SYNCS.PHASECHK.TRANS64.TRYWAIT P2, [R2+URZ+0x19c60], R3 ;  /* 0x019c6003020075a7 */ /* 0x000e24000804017f */
[----:B0-----:R-:W-:Y:S05]  /*24420*/  @!P2 BRA `(.L_x_12585) ;  /* 0x000000400054a947 */ /* 0x001fea0003800000 */
.L_x_12707:
[----:B------:R-:W3:Y:S04]  /*24430*/  LDL R12, [R1+0x4] ;  /* 0x00000400010c7983 */ /* 0x000ee80000100800 */
[----:B------:R-:W4:Y:S01]  /*24440*/  LDL R13, [R1+0x20] ;  /* 0x00002000010d7983 */ /* 0x000f220000100800 */
[----:B0-----:R-:W-:Y:S01]  /*24450*/  LOP3.LUT R3, R0, R28, RZ, 0xfc, !PT ;  /* 0x0000001c00037212 */ /* 0x001fe200078efcff */
[----:B------:R-:W-:Y:S05]  /*24460*/  WARPSYNC.ALL ;  /* 0x0000000000007948 */ /* 0x000fea0003800000 */
[----:B------:R-:W-:-:S05]  /*24470*/  IMAD.IADD R3, R18, 0x1, R3 ;  /* 0x0000000112037824 */ /* 0x000fca00078e0203 */
[----:B------:R-:W0:Y:S02]  /*24480*/  LDSM.16.MT88.4 R4, [R3+0x9000] ;  /* 0x009000000304783b */ /* 0x000e240000004200 */
[C-C-:B0-----:R-:W-:Y:S02]  /*24490*/  PRMT R8, R4.reuse, 0x6420, R5.reuse ;  /* 0x0000642004087816 */ /* 0x141fe40000000005 */
[----:B------:R-:W-:Y:S02]  /*244a0*/  PRMT R9, R4, 0x7531, R5 ;  /* 0x0000753104097816 */ /* 0x000fe40000000005 */
[C-C-:B------:R-:W-:Y:S02]  /*244b0*/  PRMT R10, R6.reuse, 0x6420, R7.reuse ;  /* 0x00006420060a7816 */ /* 0x140fe40000000007 */
[----:B------:R-:W-:Y:S02]  /*244c0*/  PRMT R11, R6, 0x7531, R7 ;  /* 0x00007531060b7816 */ /* 0x000fe40000000007 */
[----:B---3--:R-:W-:-:S05]  /*244d0*/  LOP3.LUT R3, R0, R12, RZ, 0xfc, !PT ;  /* 0x0000000c00037212 */ /* 0x008fca00078efcff */
        /* <DEDUP_REMOVED lines=28> */
[----:B----4-:R-:W-:Y:S02]  /*246a0*/  IADD3 R3, R23, R13, R0 ;  /* 0x0000000d17037210 */ /* 0x010fe40007ffe000 */
        /* <DEDUP_REMOVED lines=30> */
.L_x_12586:
[----:B-1----:R1:W-:Y:S01]  /*24890*/  SYNCS.ARRIVE.TRANS64.A1T0 RZ, [R2+URZ+0x19c50], RZ ;  /* 0x019c50ff02ff79a7 */ /* 0x0023e2000810003f */
[----:B------:R-:W-:Y:S06]  /*248a0*/  BAR.SYNC.DEFER_BLOCKING 0x2, 0x80 ;  /* 0x0082000000007b1d */ /* 0x000fec0000010000 */
[----:B------:R-:W-:Y:S05]  /*248b0*/  @!P0 BRA `(.L_x_12587) ;  /* 0x0000000000048947 */ /* 0x000fea0003800000 */
[----:B------:R-:W-:Y:S01]  /*248c0*/  BPT.TRAP 0x1 ;  /* 0x000000040000795c */ /* 0x000fe20000300000 */
.L_x_12587:
[----:B------:R-:W3:Y:S01]  /*248d0*/  LDL R0, [R1+0x1c] ;  /* 0x00001c0001007983 */ /* 0x000ee20000100800 */
[----:B-1----:R-:W-:Y:S02]  /*248e0*/  VIADD R2, R2, 0x19c80 ;  /* 0x00019c8002027836 */ /* 0x002fe40000000000 */
[----:B------:R-:W-:Y:S01]  /*248f0*/  IMAD.MOV.U32 R4, RZ, RZ, R22 ;  /* 0x000000ffff047224 */ /* 0x000fe200078e0016 */
[----:B------:R4:W5:Y:S02]  /*24900*/  LDL R6, [R1] ;  /* 0x0000000001067983 */ /* 0x0009640000100800 */
[----:B---3--:R-:W-:-:S04]  /*24910*/  PRMT R2, R0, 0x654, R2 ;  /* 0x0000065400027816 */ /* 0x008fc80000000002 */
[----:B------:R4:W-:Y:S01]  /*24920*/  SYNCS.ARRIVE.TRANS64.RED.A1T0 RZ, [R2+URZ], RZ ;  /* 0x000000ff02ff79a7 */ /* 0x0009e2000810043f */
[----:B------:R-:W-:Y:S05]  /*24930*/  @P1 BRA `(.L_x_12588) ;  /* 0xffffffec00881947 */ /* 0x000fea000383ffff */
.L_x_12568:
[----:B--2---:R-:W4:Y:S01]  /*24940*/  S2R R0, SR_TID.X ;  /* 0x0000000000007919 */ /* 0x004f220000002100 */
[----:B------:R-:W-:Y:S01]  /*24950*/  BSSY B0, `(.L_x_12589) ;  /* 0x0000012000007945 */ /* 0x000fe20003800000 */
[----:B----4-:R-:W-:Y:S01]  /*24960*/  LOP3.LUT R2, R0, 0x7f, RZ, 0xc0, !PT ;  /* 0x0000007f00027812 */ /* 0x010fe200078ec0ff */
        /* <DEDUP_REMOVED lines=12> */
[----:B0-----:R-:W-:-:S06]  /*24a30*/  LOP3.LUT R5, R5, UR4, RZ, 0xc0, !PT ;  /* 0x0000000405057c12 */ /* 0x001fcc000f8ec0ff */
[----:B------:R-:W0:Y:S01]  /*24a40*/  POPC R5, R5 ;  /* 0x0000000500057309 */ /* 0x000e220000000000 */
[----:B--2---:R-:W0:Y:S02]  /*24a50*/  SHFL.IDX PT, R0, R3, R0, 0x1f ;  /* 0x00001f0003007589 */ /* 0x004e2400000e0000 */
[----:B0-----:R-:W-:-:S07]  /*24a60*/  IADD3 R24, R0, UR38, R5 ;  /* 0x0000002600187c10 */ /* 0x001fce000fffe005 */
.L_x_12590:
[----:B------:R-:W-:Y:S05]  /*24a70*/  BSYNC B0 ;  /* 0x0000000000007941 */ /* 0x000fea0003800000 */
.L_x_12589:
[----:B------:R-:W-:Y:S05]  /*24a80*/  @!P0 BRA `(.L_x_12591) ;  /* 0x0000000000048947 */ /* 0x000fea0003800000 */
[----:B------:R-:W-:Y:S01]  /*24a90*/  BPT.TRAP 0x1 ;  /* 0x000000040000795c */ /* 0x000fe20000300000 */
.L_x_12591:
[----:B------:R-:W2:Y:S01]  /*24aa0*/  LDL R0, [R1] ;  /* 0x0000000001007983 */ /* 0x000ea20000100800 */
[----:B------:R-:W-:Y:S01]  /*24ab0*/  BSSY B0, `(.L_x_12592) ;  /* 0x0000006000007945 */ /* 0x000fe20003800000 */
[----:B--2---:R-:W-:Y:S01]  /*24ac0*/  LOP3.LUT R2, R0, 0x1, RZ, 0x3c, !PT ;  /* 0x0000000100027812 */ /* 0x004fe200078e3cff */
[----:B------:R-:W-:-:S03]  /*24ad0*/  IMAD R0, R22, 0x8, R18 ;  /* 0x0000000816007824 */ /* 0x000fc600078e0212 */
[----:B------:R-:W-:-:S04]  /*24ae0*/  SHF.L.U32 R2, R2, 0x1f, RZ ;  /* 0x0000001f02027819 */ /* 0x000fc800000006ff */
[----:B------:R-:W1:Y:S02]  /*24af0*/  SYNCS.PHASECHK.TRANS64.TRYWAIT P1, [R0+URZ+0x19c70], R2 ;  /* 0x019c7002000075a7 */ /* 0x000e64000802017f */
[----:B-1----:R-:W-:Y:S05]  /*24b00*/  @!P1 BRA `(.L_x_12593) ;  /* 0x0000003800b09947 */ /* 0x002fea0003800000 */
.L_x_12708:
[----:B------:R-:W-:Y:S05]  /*24b10*/  BSYNC B0 ;  /* 0x0000000000007941 */ /* 0x000fea0003800000 */
.L_x_12592:
[----:B0-----:R-:W-:-:S05]  /*24b20*/  IMAD.U32 R3, RZ, RZ, UR39 ;  /* 0x00000027ff037e24 */ /* 0x001fca000f8e00ff */
[----:B------:R-:W-:-:S13]  /*24b30*/  ISETP.NE.AND P1, PT, R3, 0x3, PT ;  /* 0x000000030300780c */ /* 0x000fda0003f25270 */
[----:B------:R-:W-:Y:S05]  /*24b40*/  @!P1 BRA `(.L_x_12594) ;  /* 0x0000000000049947 */ /* 0x000fea0003800000 */
[----:B------:R-:W-:Y:S01]  /*24b50*/  BPT.TRAP 0x1 ;  /* 0x000000040000795c */ /* 0x000fe20000300000 */
.L_x_12594:
[----:B-1----:R-:W2:Y:S02]  /*24b60*/  LDL R2, [R1] ;  /* 0x0000000001027983 */ /* 0x002ea40000100800 */
[----:B--2---:R-:W-:-:S04]  /*24b70*/  SHF.L.U32 R2, R2, 0x1f, RZ ;  /* 0x0000001f02027819 */ /* 0x004fc800000006ff */
[----:B------:R-:W0:Y:S02]  /*24b80*/  SYNCS.PHASECHK.TRANS64.TRYWAIT P1, [R0+URZ+0x19c60], R2 ;  /* 0x019c6002000075a7 */ /* 0x000e24000802017f */
[----:B0-----:R-:W-:Y:S05]  /*24b90*/  @!P1 BRA `(.L_x_12595) ;  /* 0x0000003800a09947 */ /* 0x001fea0003800000 */
.L_x_12709:
[----:B------:R-:W2:Y:S04]  /*24ba0*/  LDL R12, [R1+0x4] ;  /* 0x00000400010c7983 */ /* 0x000ea80000100800 */
[----:B------:R-:W3:Y:S01]  /*24bb0*/  LDL R13, [R1+0x20] ;  /* 0x00002000010d7983 */ /* 0x000ee20000100800 */
[----:B0-----:R-:W-:Y:S01]  /*24bc0*/  IMAD R2, R22, 0x3000, RZ ;  /* 0x0000300016027824 */ /* 0x001fe200078e02ff */
[----:B------:R-:W-:Y:S05]  /*24bd0*/  WARPSYNC.ALL ;  /* 0x0000000000007948 */ /* 0x000fea0003800000 */
[----:B------:R-:W-:-:S05]  /*24be0*/  LOP3.LUT R3, R2, R28, RZ, 0xfc, !PT ;  /* 0x0000001c02037212 */ /* 0x000fca00078efcff */
[----:B------:R-:W-:-:S05]  /*24bf0*/  IMAD.IADD R3, R18, 0x1, R3 ;  /* 0x0000000112037824 */ /* 0x000fca00078e0203 */
[----:B-----5:R-:W0:Y:S02]  /*24c00*/  LDSM.16.MT88.4 R4, [R3+0x9000] ;  /* 0x009000000304783b */ /* 0x020e240000004200 */
        /* <DEDUP_REMOVED lines=64> */
.L_x_12596:
[----:B-1----:R1:W-:Y:S01]  /*25010*/  SYNCS.ARRIVE.TRANS64.A1T0 RZ, [R0+URZ+0x19c50], RZ ;  /* 0x019c50ff00ff79a7 */ /* 0x0023e2000810003f */
[----:B------:R-:W-:Y:S06]  /*25020*/  BAR.SYNC.DEFER_BLOCKING 0x2, 0x80 ;  /* 0x0082000000007b1d */ /* 0x000fec0000010000 */
[----:B------:R-:W-:Y:S05]  /*25030*/  @!P0 BRA `(.L_x_12597) ;  /* 0x0000000000048947 */ /* 0x000fea0003800000 */
[----:B------:R-:W-:Y:S01]  /*25040*/  BPT.TRAP 0x1 ;  /* 0x000000040000795c */ /* 0x000fe20000300000 */
.L_x_12597:
[----:B------:R-:W2:Y:S04]  /*25050*/  LDL R3, [R1+0x1c] ;  /* 0x00001c0001037983 */ /* 0x000ea80000100800 */
[----:B------:R-:W3:Y:S01]  /*25060*/  LDL.LU R2, [R1] ;  /* 0x0000000001027983 */ /* 0x000ee20000300800 */
[----:B-1----:R-:W-:Y:S02]  /*25070*/  VIADD R0, R0, 0x19c80 ;  /* 0x00019c8000007836 */ /* 0x002fe40000000000 */
[----:B------:R-:W-:-:S05]  /*25080*/  VIADD R22, R22, 0x1 ;  /* 0x0000000116167836 */ /* 0x000fca0000000000 */
[----:B------:R-:W-:-:S04]  /*25090*/  ISETP.NE.AND P0, PT, R22, 0x2, PT ;  /* 0x000000021600780c */ /* 0x000fc80003f05270 */
[----:B------:R-:W-:Y:S02]  /*250a0*/  SEL R22, R22, RZ, P0 ;  /* 0x000000ff16167207 */ /* 0x000fe40000000000 */
[----:B--2---:R-:W-:-:S04]  /*250b0*/  PRMT R0, R3, 0x654, R0 ;  /* 0x0000065403007816 */ /* 0x004fc80000000000 */
[----:B------:R1:W-:Y:S02]  /*250c0*/  SYNCS.ARRIVE.TRANS64.RED.A1T0 RZ, [R0+URZ], RZ ;  /* 0x000000ff00ff79a7 */ /* 0x0003e4000810043f */
[----:B-1----:R-:W-:-:S04]  /*250d0*/  SEL R0, RZ, 0x1, P0 ;  /* 0x00000001ff007807 */ /* 0x002fc80000000000 */
[----:B---3--:R-:W-:-:S05]  /*250e0*/  LOP3.LUT R2, R2, R0, RZ, 0x3c, !PT ;  /* 0x0000000002027212 */ /* 0x008fca00078e3cff */
[----:B------:R1:W-:Y:S02]  /*250f0*/  STL [R1], R2 ;  /* 0x0000000201007387 */ /* 0x0003e40000100800 */
.L_x_12538:
        /* <DEDUP_REMOVED lines=12> */
.L_x_12598:
        /* <DEDUP_REMOVED lines=11> */
[----:B------:R1:W3:Y:S02]  /*25270*/  @!P1 LDG.E R6, desc[UR40][R2.64] ;  /* 0x0000002802069981 */ /* 0x0002e4000c1e1900 */
[----:B-1----:R-:W-:-:S06]  /*25280*/  @!P1 IMAD.WIDE R2, R0, 0x4, R4 ;  /* 0x0000000400029825 */ /* 0x002fcc00078e0204 */
[----:B------:R-:W4:Y:S01]  /*25290*/  @!P1 LDG.E R2, desc[UR40][R2.64] ;  /* 0x0000002802029981 */ /* 0x000f22000c1e1900 */
[----:B------:R-:W-:Y:S01]  /*252a0*/  IMAD.MOV.U32 R5, RZ, RZ, RZ ;  /* 0x000000ffff057224 */ /* 0x000fe200078e00ff */
[C---:B------:R-:W-:Y:S02]  /*252b0*/  ISETP.GE.U32.AND P2, PT, R9.reuse, 0x2, PT ;  /* 0x000000020900780c */ /* 0x040fe40003f46070 */
[C---:B------:R-:W-:Y:S01]  /*252c0*/  ISETP.GE.U32.AND P3, PT, R9.reuse, 0x4, PT ;  /* 0x000000040900780c */ /* 0x040fe20003f66070 */
[----:B------:R-:W-:Y:S01]  /*252d0*/  SHFL.IDX PT, R0, R24, RZ, 0x1f ;  /* 0x00001fff18007589 */ /* 0x000fe200000e0000 */
[C---:B------:R-:W-:Y:S02]  /*252e0*/  ISETP.GE.U32.AND P4, PT, R9.reuse, 0x8, PT ;  /* 0x000000080900780c */ /* 0x040fe40003f86070 */
[----:B------:R-:W-:Y:S01]  /*252f0*/  ISETP.GE.U32.AND P5, PT, R9, 0x10, PT ;  /* 0x000000100900780c */ /* 0x000fe20003fa6070 */
[----:B--2---:R0:W-:Y:S02]  /*25300*/  SHFL.IDX PT, R8, R24, 0x1, 0x1f ;  /* 0x00201f0018087f89 */ /* 0x0041e400000e0000 */
[----:B0-----:R-:W-:-:S02]  /*25310*/  IMAD.MOV.U32 R24, RZ, RZ, RZ ;  /* 0x000000ffff187224 */ /* 0x001fc400078e00ff */
[----:B---3--:R-:W-:Y:S02]  /*25320*/  @!P1 IMAD.MOV.U32 R5, RZ, RZ, R6 ;  /* 0x000000ffff059224 */ /* 0x008fe400078e0006 */
[----:B------:R-:W-:Y:S02]  /*25330*/  IMAD.MOV.U32 R6, RZ, RZ, RZ ;  /* 0x000000ffff067224 */ /* 0x000fe400078e00ff */
[----:B----4-:R-:W-:Y:S01]  /*25340*/  @!P1 IMAD.MOV.U32 R6, RZ, RZ, R2 ;  /* 0x000000ffff069224 */ /* 0x010fe200078e0002 */
        /* <DEDUP_REMOVED lines=18> */
.L_x_12719:
[----:B------:R-:W-:Y:S02]  /*25470*/  ULDC UR4, c[0x0][0xc38] ;  /* 0x00030e0000047ab9 */ /* 0x000fe40000000800 */
[----:B------:R-:W-:-:S04]  /*25480*/  IMAD.U32 R7, RZ, RZ, UR4 ;  /* 0x00000004ff077e24 */ /* 0x000fc8000f8e00ff */
[----:B-1----:R-:W-:-:S04]  /*25490*/  IMAD R3, R3, R7, RZ ;  /* 0x0000000703037224 */ /* 0x002fc800078e02ff */
[----:B------:R-:W-:-:S05]  /*254a0*/  IMAD.IADD R4, R8, 0x1, R3 ;  /* 0x0000000108047824 */ /* 0x000fca00078e0203 */
[----:B------:R-:W-:-:S13]  /*254b0*/  ISETP.GT.AND P6, PT, R4, R0, PT ;  /* 0x000000000400720c */ /* 0x000fda0003fc4270 */
[----:B------:R-:W-:Y:S05]  /*254c0*/  @P6 BRA `(.L_x_12601) ;  /* 0x0000000000a46947 */ /* 0x000fea0003800000 */
.L_x_12604:
        /* <DEDUP_REMOVED lines=35> */
.L_x_12727:
[----:B------:R-:W-:Y:S02]  /*25700*/  ULDC UR4, c[0x0][0xc38] ;  /* 0x00030e0000047ab9 */ /* 0x000fe40000000800 */
[----:B------:R-:W-:-:S04]  /*25710*/  IMAD.U32 R7, RZ, RZ, UR4 ;  /* 0x00000004ff077e24 */ /* 0x000fc8000f8e00ff */
[----:B-1----:R-:W-:-:S04]  /*25720*/  IMAD R3, R3, R7, RZ ;  /* 0x0000000703037224 */ /* 0x002fc800078e02ff */
[----:B------:R-:W-:-:S05]  /*25730*/  IMAD.IADD R4, R3, 0x1, R4 ;  /* 0x0000000103047824 */ /* 0x000fca00078e0204 */
[----:B------:R-:W-:-:S13]  /*25740*/  ISETP.GT.AND P6, PT, R4, R0, PT ;  /* 0x000000000400720c */ /* 0x000fda0003fc4270 */
[----:B------:R-:W-:Y:S05]  /*25750*/  @!P6 BRA `(.L_x_12604) ;  /* 0xfffffffc005ce947 */ /* 0x000fea000383ffff */
.L_x_12601:
        /* <DEDUP_REMOVED lines=10> */
.L_x_12732:
[----:B------:R-:W-:-:S13]  /*25800*/  ISETP.NE.AND P0, PT, R3, RZ, PT ;  /* 0x000000ff0300720c */ /* 0x000fda0003f05270 */
[----:B------:R-:W-:Y:S05]  /*25810*/  @!P0 BRA `(.L_x_12606) ;  /* 0x0000000000148947 */ /* 0x000fea0003800000 */
[----:B------:R-:W-:Y:S01]  /*25820*/  UMOV UR4, 0xffffffff ;  /* 0xffffffff00047882 */ /* 0x000fe20000000000 */
[----:B-1----:R-:W-:Y:S02]  /*25830*/  VIADD R4, R4, 0xffffffff ;  /* 0xffffffff04047836 */ /* 0x002fe40000000000 */
[----:B------:R-:W-:Y:S05]  /*25840*/  BRA.DIV UR4, `(.L_x_12607) ;  /* 0x0000003a04187947 */ /* 0x000fea000b800000 */
[----:B0-----:R0:W1:Y:S02]  /*25850*/  SHFL.IDX PT, R2, R2, R4, 0x1f ;  /* 0x00001f0402027589 */ /* 0x00106400000e0000 */
.L_x_12735:
[----:B-1----:R-:W-:-:S07]  /*25860*/  IMAD.MOV.U32 R24, RZ, RZ, R2 ;  /* 0x000000ffff187224 */ /* 0x002fce00078e0002 */
.L_x_12606:
[----:B---3--:R-:W-:Y:S01]  /*25870*/  ISETP.NE.AND P0, PT, R6, 0x1, PT ;  /* 0x000000010600780c */ /* 0x008fe20003f05270 */
[----:B------:R-:W-:-:S04]  /*25880*/  IMAD R24, R24, R7, R8 ;  /* 0x0000000718187224 */ /* 0x000fc800078e0208 */
[----:B------:R-:W-:-:S08]  /*25890*/  IMAD.IADD R0, R0, 0x1, -R24 ;  /* 0x0000000100007824 */ /* 0x000fd000078e0a18 */
[----:B------:R-:W-:Y:S05]  /*258a0*/  @!P0 BRA `(.L_x_12608) ;  /* 0x0000000000e08947 */ /* 0x000fea0003800000 */
[----:B012---:R-:W-:-:S04]  /*258b0*/  IABS R4, R5 ;  /* 0x0000000500047213 */ /* 0x007fc80000000000 */
        /* <DEDUP_REMOVED lines=55> */
.L_x_12608:
[----:B0-----:R-:W0:Y:S02]  /*25c30*/  LDC.64 R2, c[0x0][0xc90] ;  /* 0x00032400ff027b82 */ /* 0x001e240000000a00 */
[----:B0-----:R-:W-:-:S05]  /*25c40*/  IMAD.WIDE R2, R27, 0x4, R2 ;  /* 0x000000041b027825 */ /* 0x001fca00078e0202 */
[----:B------:R-:W1:Y:S02]  /*25c50*/  LDG.E R6, desc[UR40][R2.64] ;  /* 0x0000002802067981 */ /* 0x000e64000c1e1900 */
[----:B-12---:R-:W-:-:S05]  /*25c60*/  IMAD R4, R5, R6, RZ ;  /* 0x0000000605047224 */ /* 0x006fca00078e02ff */
        /* <DEDUP_REMOVED lines=55> */
[----:B------:R-:W-:Y:S02]  /*25fe0*/  IMAD R26, R2, R6, R0 ;  /* 0x00000006021a7224 */ /* 0x000fe400078e0200 */
[----:B------:R-:W-:-:S07]  /*25ff0*/  IMAD.MOV.U32 R0, RZ, RZ, R2 ;  /* 0x000000ffff007224 */ /* 0x000fce00078e0002 */
.L_x_12609:
[----:B------:R-:W-:-:S05]  /*26000*/  LOP3.LUT R0, RZ, R0, RZ, 0x33, !PT ;  /* 0x00000000ff007212 */ /* 0x000fca00078e33ff */
[----:B------:R-:W-:Y:S01]  /*26010*/  IMAD.IADD R25, R5, 0x1, R0 ;  /* 0x0000000105197824 */ /* 0x000fe200078e0200 */
[----:B------:R-:W-:Y:S06]  /*26020*/  BRA `(.L_x_12610) ;  /* 0x00000000001c7947 */ /* 0x000fec0003800000 */
.L_x_12602:
[----:B------:R-:W-:Y:S01]  /*26030*/  UMOV UR4, URZ ;  /* 0x0000003f00047c82 */ /* 0x000fe20008000000 */
[----:B------:R-:W-:Y:S01]  /*26040*/  UMOV UR5, URZ ;  /* 0x0000003f00057c82 */ /* 0x000fe20008000000 */
[----:B------:R-:W-:Y:S01]  /*26050*/  ULDC UR6, c[0x0][0xc3c] ;  /* 0x00030f0000067ab9 */ /* 0x000fe20000000800 */
[----:B------:R-:W-:Y:S02]  /*26060*/  IMAD.MOV.U32 R24, RZ, RZ, R0 ;  /* 0x000000ffff187224 */ /* 0x000fe400078e0000 */
[----:B------:R-:W-:Y:S02]  /*26070*/  IMAD.U32 R25, RZ, RZ, UR4 ;  /* 0x00000004ff197e24 */ /* 0x000fe4000f8e00ff */
[----:B------:R-:W-:Y:S02]  /*26080*/  IMAD.U32 R26, RZ, RZ, UR5 ;  /* 0x00000005ff1a7e24 */ /* 0x000fe4000f8e00ff */
[----:B------:R-:W-:-:S07]  /*26090*/  IMAD.U32 R27, RZ, RZ, UR6 ;  /* 0x00000006ff1b7e24 */ /* 0x000fce000f8e00ff */
.L_x_12610:
        /* <DEDUP_REMOVED lines=12> */
.L_x_12599:
[----:B------:R-:W-:Y:S02]  /*26160*/  ULDC UR4, c[0x0][0xc3c] ;  /* 0x00030f0000047ab9 */ /* 0x000fe40000000800 */
[----:B----4-:R-:W-:-:S13]  /*26170*/  ISETP.GE.AND P0, PT, R27, UR4, PT ;  /* 0x000000041b007c0c */ /* 0x010fda000bf06270 */
[----:B------:R-:W-:Y:S05]  /*26180*/  @!P0 BRA `(.L_x_12611) ;  /* 0xffffff8c00948947 */ /* 0x000fea000383ffff */
[----:B------:R-:W-:Y:S05]  /*26190*/  BSYNC B7 ;  /* 0x0000000000077941 */ /* 0x000fea0003800000 */
.L_x_12473:
[----:B0--3--:R-:W3:Y:S01]  /*261a0*/  LDL.LU R0, [R1+0x50] ;  /* 0x0000500001007983 */ /* 0x009ee20000300800 */
[----:B------:R-:W-:Y:S01]  /*261b0*/  BSSY B0, `(.L_x_12612) ;  /* 0x000000b000007945 */ /* 0x000fe20003800000 */
[----:B------:R-:W0:Y:S01]  /*261c0*/  S2R R5, SR_CgaCtaId ;  /* 0x0000000000057919 */ /* 0x000e220000008800 */
[----:B---3--:R-:W-:-:S05]  /*261d0*/  VIADD R0, R0, 0x1 ;  /* 0x0000000100007836 */ /* 0x008fca0000000000 */
        /* <DEDUP_REMOVED lines=8> */
.L_x_12736:
[----:B------:R-:W-:Y:S05]  /*26260*/  BSYNC B0 ;  /* 0x0000000000007941 */ /* 0x000fea0003800000 */
.L_x_12612:
[----:B------:R-:W-:-:S03]  /*26270*/  UMOV UR4, 0xffffffff ;  /* 0xffffffff00047882 */ /* 0x000fc60000000000 */
[----:B------:R-:W-:Y:S05]  /*26280*/  BRA.DIV UR4, `(.L_x_12614) ;  /* 0x0000002e04c87947 */ /* 0x000fea000b800000 */
[----:B0-----:R-:W0:Y:S02]  /*26290*/  S2R R0, SR_TID.X ;  /* 0x0000000000007919 */ /* 0x001e240000002100 */
[----:B0-----:R-:W-:-:S04]  /*262a0*/  SHF.R.U32.HI R0, RZ, 0x5, R0 ;  /* 0x00000005ff007819 */ /* 0x001fc80000011600 */
[----:B------:R-:W-:-:S05]  /*262b0*/  LOP3.LUT R0, R0, 0x3, RZ, 0xc0, !PT ;  /* 0x0000000300007812 */ /* 0x000fca00078ec0ff */
[----:B------:R0:W1:Y:S02]  /*262c0*/  SHFL.IDX PT, R14, R0, RZ, 0x1f ;  /* 0x00001fff000e7589 */ /* 0x00006400000e0000 */
.L_x_12739:
[----:B-1----:R-:W-:-:S13]  /*262d0*/  ISETP.NE.AND P0, PT, R14, RZ, PT ;  /* 0x000000ff0e00720c */ /* 0x002fda0003f05270 */
[----:B------:R-:W-:Y:S05]  /*262e0*/  @P0 BRA `(.L_x_12258) ;  /* 0x0000000000b00947 */ /* 0x000fea0003800000 */
[----:B------:R-:W-:-:S03]  /*262f0*/  UMOV UR4, 0xffffffff ;  /* 0xffffffff00047882 */ /* 0x000fc60000000000 */
[----:B------:R-:W-:Y:S05]  /*26300*/  BRA.DIV UR4, `(.L_x_12615) ;  /* 0x0000002e04dc7947 */ /* 0x000fea000b800000 */
[----:B------:R-:W-:-:S13]  /*26310*/  ELECT P6, URZ, PT ;  /* 0x00000000003f782f */ /* 0x000fda00038c0000 */
.L_x_12742:
[----:B------:R-:W-:Y:S05]  /*26320*/  @!P6 BRA `(.L_x_12258) ;  /* 0x0000000000a0e947 */ /* 0x000fea0003800000 */
[----:B------:R-:W-:-:S06]  /*26330*/  ULOP3.LUT UR4, UR37, 0x2, URZ, 0xfc, !UPT ;  /* 0x0000000225047892 */ /* 0x000fcc000f8efc3f */
[----:B0-----:R-:W-:-:S05]  /*26340*/  IMAD.U32 R0, RZ, RZ, UR4 ;  /* 0x00000004ff007e24 */ /* 0x001fca000f8e00ff */
[----:B------:R-:W-:-:S13]  /*26350*/  ISETP.NE.AND P0, PT, R0, 0x3, PT ;  /* 0x000000030000780c */ /* 0x000fda0003f05270 */
[----:B------:R-:W-:Y:S05]  /*26360*/  @!P0 BRA `(.L_x_12616) ;  /* 0x0000000000048947 */ /* 0x000fea0003800000 */
[----:B------:R-:W-:Y:S01]  /*26370*/  BPT.TRAP 0x1 ;  /* 0x000000040000795c */ /* 0x000fe20000300000 */
.L_x_12616:
[----:B------:R-:W3:Y:S01]  /*26380*/  LDL R0, [R1] ;  /* 0x0000000001007983 */ /* 0x000ee20000100800 */
[C---:B------:R-:W-:Y:S02]  /*26390*/  IMAD R3, R22.reuse, 0x8, R5 ;  /* 0x0000000816037824 */ /* 0x040fe400078e0205 */
[----:B------:R-:W-:-:S05]  /*263a0*/  VIADD R22, R22, 0x1 ;  /* 0x0000000116167836 */ /* 0x000fca0000000000 */
[----:B------:R-:W-:Y:S02]  /*263b0*/  ISETP.NE.AND P2, PT, R22, 0x2, PT ;  /* 0x000000021600780c */ /* 0x000fe40003f45270 */
[----:B---3--:R-:W-:Y:S02]  /*263c0*/  SHF.L.U32 R2, R0, 0x1f, RZ ;  /* 0x0000001f00027819 */ /* 0x008fe400000006ff */
[----:B------:R-:W-:Y:S02]  /*263d0*/  SEL R0, RZ, 0x1, P2 ;  /* 0x00000001ff007807 */ /* 0x000fe40001000000 */
[----:B------:R-:W0:Y:S02]  /*263e0*/  SYNCS.PHASECHK.TRANS64.TRYWAIT P1, [R3+URZ+0x19c40], R2 ;  /* 0x019c4002030075a7 */ /* 0x000e24000802017f */
[----:B0-----:R-:W-:Y:S05]  /*263f0*/  @!P1 BRA `(.L_x_12617) ;  /* 0x0000002c00c09947 */ /* 0x001fea0003800000 */
.L_x_12743:
[----:B------:R-:W3:Y:S01]  /*26400*/  LDL.LU R4, [R1] ;  /* 0x0000000001047983 */ /* 0x000ee20000300800 */
[----:B------:R-:W-:Y:S02]  /*26410*/  SEL R22, R22, RZ, P2 ;  /* 0x000000ff16167207 */ /* 0x000fe40001000000 */
[----:B---3--:R-:W-:Y:S01]  /*26420*/  LOP3.LUT R0, R4, R0, RZ, 0x3c, !PT ;  /* 0x0000000004007212 */ /* 0x008fe200078e3cff */
[----:B------:R-:W-:Y:S06]  /*26430*/  @!P0 BRA `(.L_x_12618) ;  /* 0x0000000000048947 */ /* 0x000fec0003800000 */
[----:B------:R-:W-:Y:S01]  /*26440*/  BPT.TRAP 0x1 ;  /* 0x000000040000795c */ /* 0x000fe20000300000 */
.L_x_12618:
[----:B------:R-:W-:Y:S01]  /*26450*/  IMAD R5, R22, 0x8, R5 ;  /* 0x0000000816057824 */ /* 0x000fe200078e0205 */
[----:B------:R-:W-:-:S04]  /*26460*/  SHF.L.U32 R0, R0, 0x1f, RZ ;  /* 0x0000001f00007819 */ /* 0x000fc800000006ff */
[----:B------:R-:W1:Y:S02]  /*26470*/  SYNCS.PHASECHK.TRANS64.TRYWAIT P1, [R5+URZ+0x19c40], R0 ;  /* 0x019c4000050075a7 */ /* 0x000e64000802017f */
[----:B-1----:R-:W-:Y:S05]  /*26480*/  @!P1 BRA `(.L_x_12619) ;  /* 0x0000002c00b09947 */ /* 0x002fea0003800000 */
.L_x_12744:
[----:B------:R-:W-:Y:S05]  /*26490*/  @!P0 BRA `(.L_x_12620) ;  /* 0x0000000000048947 */ /* 0x000fea0003800000 */
[----:B------:R-:W-:Y:S01]  /*264a0*/  BPT.TRAP 0x1 ;  /* 0x000000040000795c */ /* 0x000fe20000300000 */
.L_x_12620:
[----:B------:R-:W3:Y:S02]  /*264b0*/  SYNCS.PHASECHK.TRANS64.TRYWAIT P1, [R3+URZ+0x19c60], R2 ;  /* 0x019c6002030075a7 */ /* 0x000ee4000802017f */
[----:B---3--:R-:W-:Y:S05]  /*264c0*/  @!P1 BRA `(.L_x_12621) ;  /* 0x0000002c00b49947 */ /* 0x008fea0003800000 */
.L_x_12745:
[----:B------:R-:W-:Y:S05]  /*264d0*/  @!P0 BRA `(.L_x_12622) ;  /* 0x0000000000048947 */ /* 0x000fea0003800000 */
[----:B------:R-:W-:Y:S01]  /*264e0*/  BPT.TRAP 0x1 ;  /* 0x000000040000795c */ /* 0x000fe20000300000 */
.L_x_12622:
[----:B------:R-:W4:Y:S02]  /*264f0*/  SYNCS.PHASECHK.TRANS64.TRYWAIT P1, [R5+URZ+0x19c60], R0 ;  /* 0x019c6000050075a7 */ /* 0x000f24000802017f */
[----:B----4-:R-:W-:Y:S05]  /*26500*/  @!P1 BRA `(.L_x_12623) ;  /* 0x0000002c00b89947 */ /* 0x010fea0003800000 */
.L_x_12746:
[----:B------:R-:W-:Y:S05]  /*26510*/  @!P0 BRA `(.L_x_12624) ;  /* 0x0000000000048947 */ /* 0x000fea0003800000 */
[----:B------:R-:W-:Y:S01]  /*26520*/  BPT.TRAP 0x1 ;  /* 0x000000040000795c */ /* 0x000fe20000300000 */
.L_x_12624:
[----:B------:R-:W5:Y:S02]  /*26530*/  SYNCS.PHASECHK.TRANS64.TRYWAIT P1, [R3+URZ+0x19c80], R2 ;  /* 0x019c8002030075a7 */ /* 0x000f64000802017f */
[----:B-----5:R-:W-:Y:S05]  /*26540*/  @!P1 BRA `(.L_x_12625) ;  /* 0x0000002c00bc9947 */ /* 0x020fea0003800000 */
.L_x_12747:
[----:B------:R-:W-:Y:S05]  /*26550*/  @!P0 BRA `(.L_x_12626) ;  /* 0x0000000000048947 */ /* 0x000fea0003800000 */
[----:B------:R-:W-:Y:S01]  /*26560*/  BPT.TRAP 0x1 ;  /* 0x000000040000795c */ /* 0x000fe20000300000 */
.L_x_12626:
[----:B------:R0:W0:Y:S02]  /*26570*/  SYNCS.PHASECHK.TRANS64.TRYWAIT P0, [R5+URZ+0x19c80], R0 ;  /* 0x019c8000050075a7 */ /* 0x000024000800017f */
[----:B0-----:R-:W-:Y:S05]  /*26580*/  @!P0 NANOSLEEP.SYNCS 0x989680 ;  /* 0x009896800000895d */ /* 0x001fea0003900000 */
[----:B------:R-:W0:Y:S02]  /*26590*/  @!P0 SYNCS.PHASECHK.TRANS64 P0, [R5+URZ+0x19c80], R0 ;  /* 0x019c8000050085a7 */ /* 0x000e24000800007f */
[----:B0-----:R-:W-:Y:S05]  /*265a0*/  @!P0 BRA `(.L_x_12626) ;  /* 0xfffffffc00f08947 */ /* 0x001fea000383ffff */
.L_x_12258:
[----:B------:R-:W-:Y:S05]  /*265b0*/  BSYNC B8 ;  /* 0x0000000000087941 */ /* 0x000fea0003800000 */
.L_x_12255:
[----:B------:R-:W-:Y:S05]  /*265c0*/  EXIT ;  /* 0x000000000000794d */ /* 0x000fea0003800000 */
.L_x_12284:
[----:B-1----:R1:W2:Y:S02]  /*265d0*/  SYNCS.PHASECHK.TRANS64.TRYWAIT P5, [R68+URZ+0x19c90], R77 ;  /* 0x019c904d440075a7 */ /* 0x0022a400080a017f */
[----:B--2---:R-:W-:Y:S05]  /*265e0*/  @!P5 NANOSLEEP.SYNCS 0x989680 ;  /* 0x009896800000d95d */ /* 0x004fea0003900000 */
[----:B------:R-:W2:Y:S02]  /*265f0*/  @!P5 SYNCS.PHASECHK.TRANS64 P5, [R68+URZ+0x19c90], R77 ;  /* 0x019c904d4400d5a7 */ /* 0x000ea400080a007f */
[----:B--2---:R-:W-:Y:S05]  /*26600*/  @!P5 BRA `(.L_x_12284) ;  /* 0xfffffffc00f0d947 */ /* 0x004fea000383ffff */
[----:B------:R-:W-:Y:S05]  /*26610*/  BRA `(.L_x_12627) ;  /* 0xfffffdc800687947 */ /* 0x000fea000383ffff */
.L_x_12285:
        /* <DEDUP_REMOVED lines=8> */
.L_x_12629:
[----:B------:R-:W-:Y:S05]  /*266a0*/  BSYNC B1 ;  /* 0x0000000000017941 */ /* 0x000fea0003800000 */
.L_x_12628:
        /* <DEDUP_REMOVED lines=8> */
.L_x_12630:
[----:B------:R-:W-:Y:S05]  /*26730*/  BRA `(.L_x_12631) ;  /* 0xfffffdc800347947 */ /* 0x000fea000383ffff */
.L_x_12301:
[----:B-1----:R1:W2:Y:S02]  /*26740*/  SYNCS.PHASECHK.TRANS64.TRYWAIT P5, [R68+URZ+0x19c90], R77 ;  /* 0x019c904d440075a7 */ /* 0x0022a400080a017f */
[----:B--2---:R-:W-:Y:S05]  /*26750*/  @!P5 NANOSLEEP.SYNCS 0x989680 ;  /* 0x009896800000d95d */ /* 0x004fea0003900000 */
[----:B------:R-:W2:Y:S02]  /*26760*/  @!P5 SYNCS.PHASECHK.TRANS64 P5, [R68+URZ+0x19c90], R77 ;  /* 0x019c904d4400d5a7 */ /* 0x000ea400080a007f */
[----:B--2---:R-:W-:Y:S05]  /*26770*/  @!P5 BRA `(.L_x_12301) ;  /* 0xfffffffc00f0d947 */ /* 0x004fea000383ffff */
[----:B------:R-:W-:Y:S05]  /*26780*/  BRA `(.L_x_12632) ;  /* 0xfffffde000907947 */ /* 0x000fea000383ffff */
.L_x_12302:
        /* <DEDUP_REMOVED lines=8> */
.L_x_12634:
[----:B------:R-:W-:Y:S05]  /*26810*/  BSYNC B1 ;  /* 0x0000000000017941 */ /* 0x000fea0003800000 */
.L_x_12633:
        /* <DEDUP_REMOVED lines=8> */
.L_x_12635:
[----:B------:R-:W-:Y:S01]  /*268a0*/  IMAD.MOV.U32 R80, RZ, RZ, R14 ;  /* 0x000000ffff507224 */ /* 0x000fe200078e000e */
[----:B------:R-:W-:Y:S06]  /*268b0*/  BRA `(.L_x_12636) ;  /* 0xfffffde000587947 */ /* 0x000fec000383ffff */
.L_x_12311:
[----:B0-----:R0:W1:Y:S02]  /*268c0*/  SYNCS.PHASECHK.TRANS64.TRYWAIT P4, [R68+URZ+0x19c90], R77 ;  /* 0x019c904d440075a7 */ /* 0x001064000808017f */
[----:B-1----:R-:W-:Y:S05]  /*268d0*/  @!P4 NANOSLEEP.SYNCS 0x989680 ;  /* 0x009896800000c95d */ /* 0x002fea0003900000 */
[----:B------:R-:W1:Y:S02]  /*268e0*/  @!P4 SYNCS.PHASECHK.TRANS64 P4, [R68+URZ+0x19c90], R77 ;  /* 0x019c904d4400c5a7 */ /* 0x000e64000808007f */
[----:B-1----:R-:W-:Y:S05]  /*268f0*/  @!P4 BRA `(.L_x_12311) ;  /* 0xfffffffc00f0c947 */ /* 0x002fea000383ffff */
[----:B------:R-:W-:Y:S05]  /*26900*/  BRA `(.L_x_12637) ;  /* 0xfffffe0000547947 */ /* 0x000fea000383ffff */
.L_x_12312:
[----:B------:R-:W-:Y:S01]  /*26910*/  BSSY B1, `(.L_x_12638) ;  /* 0x0000007000017945 */ /* 0x000fe20003800000 */
[----:B------:R-:W-:Y:S02]  /*26920*/  IMAD.MOV.U32 R12, RZ, RZ, RZ ;  /* 0x000000ffff0c7224 */ /* 0x000fe400078e00ff */
[----:B------:R-:W-:Y:S02]  /*26930*/  IMAD.MOV.U32 R11, RZ, RZ, 0x1e1f ;  /* 0x00001e1fff0b7424 */ /* 0x000fe400078e00ff */
[----:B------:R-:W-:-:S07]  /*26940*/  IMAD.MOV.U32 R15, RZ, RZ, -0x1 ;  /* 0xffffffffff0f7424 */ /* 0x000fce00078e00ff */
[----:B0-----:R-:W-:Y:S05]  /*26950*/  WARPSYNC.COLLECTIVE R15, `(.L_x_12639) ;  /* 0x000000000f087348 */ /* 0x001fea0003c00000 */
[----:B------:R1:W2:Y:S02]  /*26960*/  SHFL.IDX P6, R14, R13, R12, R11 ;  /* 0x0000000c0d0e7389 */ /* 0x0002a400000c000b */
[----:B012---:R-:W-:Y:S01]  /*26970*/  ENDCOLLECTIVE ;  /* 0x000000000000791b */ /* 0x007fe20003800000 */
.L_x_12639:
[----:B------:R-:W-:Y:S05]  /*26980*/  BSYNC B1 ;  /* 0x0000000000017941 */ /* 0x000fea0003800000 */
.L_x_12638:
        /* <DEDUP_REMOVED lines=8> */
.L_x_12640:
[----:B------:R-:W-:Y:S05]  /*26a10*/  BRA `(.L_x_12641) ;  /* 0xfffffe0000847947 */ /* 0x000fea000383ffff */
.L_x_12316:
[----:B0-----:R0:W2:Y:S02]  /*26a20*/  SYNCS.PHASECHK.TRANS64.TRYWAIT P3, [R68+URZ+0x19cb0], R77 ;  /* 0x019cb04d440075a7 */ /* 0x0010a4000806017f */
[----:B--2---:R-:W-:Y:S05]  /*26a30*/  @!P3 NANOSLEEP.SYNCS 0x989680 ;  /* 0x009896800000b95d */ /* 0x004fea0003900000 */
[----:B------:R-:W2:Y:S02]  /*26a40*/  @!P3 SYNCS.PHASECHK.TRANS64 P3, [R68+URZ+0x19cb0], R77 ;  /* 0x019cb04d4400b5a7 */ /* 0x000ea4000806007f */
[----:B--2---:R-:W-:Y:S05]  /*26a50*/  @!P3 BRA `(.L_x_12316) ;  /* 0xfffffffc00f0b947 */ /* 0x004fea000383ffff */
[----:B------:R-:W-:Y:S05]  /*26a60*/  BRA `(.L_x_12642) ;  /* 0xfffffe0400187947 */ /* 0x000fea000383ffff */
.L_x_12344:
[----:B------:R-:W-:Y:S01]  /*26a70*/  BSSY B1, `(.L_x_12643) ;  /* 0x0000007000017945 */ /* 0x000fe20003800000 */
[----:B------:R-:W-:Y:S02]  /*26a80*/  IMAD.MOV.U32 R12, RZ, RZ, RZ ;  /* 0x000000ffff0c7224 */ /* 0x000fe400078e00ff */
[----:B------:R-:W-:Y:S02]  /*26a90*/  IMAD.MOV.U32 R11, RZ, RZ, 0x1e1f ;  /* 0x00001e1fff0b7424 */ /* 0x000fe400078e00ff */
[----:B------:R-:W-:-:S07]  /*26aa0*/  IMAD.MOV.U32 R15, RZ, RZ, -0x1 ;  /* 0xffffffffff0f7424 */ /* 0x000fce00078e00ff */
[----:B------:R-:W-:Y:S05]  /*26ab0*/  WARPSYNC.COLLECTIVE R15, `(.L_x_12644) ;  /* 0x000000000f087348 */ /* 0x000fea0003c00000 */
[----:B------:R0:W1:Y:S02]  /*26ac0*/  SHFL.IDX P6, R14, R13, R12, R11 ;  /* 0x0000000c0d0e7389 */ /* 0x00006400000c000b */
[----:B01----:R-:W-:Y:S01]  /*26ad0*/  ENDCOLLECTIVE ;  /* 0x000000000000791b */ /* 0x003fe20003800000 */
.L_x_12644:
[----:B------:R-:W-:Y:S05]  /*26ae0*/  BSYNC B1 ;  /* 0x0000000000017941 */ /* 0x000fea0003800000 */
.L_x_12643:
        /* <DEDUP_REMOVED lines=8> */
.L_x_12645:
[----:B------:R-:W-:Y:S02]  /*26b70*/  IMAD.MOV.U32 R13, RZ, RZ, R4 ;  /* 0x000000ffff0d7224 */ /* 0x000fe400078e0004 */
[----:B------:R-:W-:-:S07]  /*26b80*/  IMAD.MOV.U32 R3, RZ, RZ, R14 ;  /* 0x000000ffff037224 */ /* 0x000fce00078e000e */
[----:B------:R-:W-:Y:S05]  /*26b90*/  WARPSYNC.COLLECTIVE R15, `(.L_x_12646) ;  /* 0x000000000f087348 */ /* 0x000fea0003c00000 */
[----:B------:R0:W1:Y:S02]  /*26ba0*/  SHFL.IDX P6, R14, R13, R12, R11 ;  /* 0x0000000c0d0e7389 */ /* 0x00006400000c000b */
[----:B01----:R-:W-:Y:S01]  /*26bb0*/  ENDCOLLECTIVE ;  /* 0x000000000000791b */ /* 0x003fe20003800000 */
.L_x_12646:
[----:B------:R-:W-:Y:S02]  /*26bc0*/  IMAD.MOV.U32 R13, RZ, RZ, R5 ;  /* 0x000000ffff0d7224 */ /* 0x000fe400078e0005 */
[----:B------:R-:W-:-:S07]  /*26bd0*/  IMAD.MOV.U32 R4, RZ, RZ, R14 ;  /* 0x000000ffff047224 */ /* 0x000fce00078e000e */
[----:B------:R-:W-:Y:S05]  /*26be0*/  WARPSYNC.COLLECTIVE R15, `(.L_x_12647) ;  /* 0x000000000f087348 */ /* 0x000fea0003c00000 */
[----:B------:R0:W1:Y:S02]  /*26bf0*/  SHFL.IDX P6, R14, R13, R12, R11 ;  /* 0x0000000c0d0e7389 */ /* 0x00006400000c000b */
[----:B01----:R-:W-:Y:S01]  /*26c00*/  ENDCOLLECTIVE ;  /* 0x000000000000791b */ /* 0x003fe20003800000 */
.L_x_12647:
[----:B------:R-:W-:Y:S05]  /*26c10*/  BRA `(.L_x_12648) ;  /* 0xfffffe18007c7947 */ /* 0x000fea000383ffff */
.L_x_12348:
[----:B-1----:R1:W2:Y:S02]  /*26c20*/  SYNCS.PHASECHK.TRANS64.TRYWAIT P0, [R16+URZ+0x19c00], R5 ;  /* 0x019c0005100075a7 */ /* 0x0022a4000800017f */
[----:B--2---:R-:W-:Y:S05]  /*26c30*/  @!P0 NANOSLEEP.SYNCS 0x989680 ;  /* 0x009896800000895d */ /* 0x004fea0003900000 */
[----:B------:R-:W2:Y:S02]  /*26c40*/  @!P0 SYNCS.PHASECHK.TRANS64 P0, [R16+URZ+0x19c00], R5 ;  /* 0x019c0005100085a7 */ /* 0x000ea4000800007f */
[----:B--2---:R-:W-:Y:S05]  /*26c50*/  @!P0 BRA `(.L_x_12348) ;  /* 0xfffffffc00f08947 */ /* 0x004fea000383ffff */
[----:B------:R-:W-:Y:S05]  /*26c60*/  BRA `(.L_x_12649) ;  /* 0xfffffe1c004c7947 */ /* 0x000fea000383ffff */
.L_x_12354:
[----:B------:R-:W-:Y:S01]  /*26c70*/  BSSY B1, `(.L_x_12650) ;  /* 0x0000007000017945 */ /* 0x000fe20003800000 */
[----:B------:R-:W-:Y:S02]  /*26c80*/  IMAD.MOV.U32 R12, RZ, RZ, RZ ;  /* 0x000000ffff0c7224 */ /* 0x000fe400078e00ff */
[----:B------:R-:W-:Y:S02]  /*26c90*/  IMAD.MOV.U32 R11, RZ, RZ, 0x1e1f ;  /* 0x00001e1fff0b7424 */ /* 0x000fe400078e00ff */
[----:B------:R-:W-:-:S07]  /*26ca0*/  IMAD.MOV.U32 R15, RZ, RZ, -0x1 ;  /* 0xffffffffff0f7424 */ /* 0x000fce00078e00ff */
[----:B------:R-:W-:Y:S05]  /*26cb0*/  WARPSYNC.COLLECTIVE R15, `(.L_x_12651) ;  /* 0x000000000f087348 */ /* 0x000fea0003c00000 */
[----:B------:R0:W1:Y:S02]  /*26cc0*/  SHFL.IDX P6, R14, R13, R12, R11 ;  /* 0x0000000c0d0e7389 */ /* 0x00006400000c000b */
[----:B01----:R-:W-:Y:S01]  /*26cd0*/  ENDCOLLECTIVE ;  /* 0x000000000000791b */ /* 0x003fe20003800000 */
.L_x_12651:
[----:B------:R-:W-:Y:S05]  /*26ce0*/  BSYNC B1 ;  /* 0x0000000000017941 */ /* 0x000fea0003800000 */
.L_x_12650:
        /* <DEDUP_REMOVED lines=8> */
.L_x_12652:
[----:B------:R-:W-:Y:S02]  /*26d70*/  IMAD.MOV.U32 R13, RZ, RZ, R20 ;  /* 0x000000ffff0d7224 */ /* 0x000fe400078e0014 */
[----:B------:R-:W-:-:S07]  /*26d80*/  IMAD.MOV.U32 R3, RZ, RZ, R14 ;  /* 0x000000ffff037224 */ /* 0x000fce00078e000e */
[----:B------:R-:W-:Y:S05]  /*26d90*/  WARPSYNC.COLLECTIVE R15, `(.L_x_12653) ;  /* 0x000000000f087348 */ /* 0x000fea0003c00000 */
[----:B------:R0:W1:Y:S02]  /*26da0*/  SHFL.IDX P6, R14, R13, R12, R11 ;  /* 0x0000000c0d0e7389 */ /* 0x00006400000c000b */
[----:B01----:R-:W-:Y:S01]  /*26db0*/  ENDCOLLECTIVE ;  /* 0x000000000000791b */ /* 0x003fe20003800000 */
.L_x_12653:
[----:B------:R-:W-:Y:S02]  /*26dc0*/  IMAD.MOV.U32 R13, RZ, RZ, R21 ;  /* 0x000000ffff0d7224 */ /* 0x000fe400078e0015 */
[----:B------:R-:W-:-:S07]  /*26dd0*/  IMAD.MOV.U32 R20, RZ, RZ, R14 ;  /* 0x000000ffff147224 */ /* 0x000fce00078e000e */
[----:B------:R-:W-:Y:S05]  /*26de0*/  WARPSYNC.COLLECTIVE R15, `(.L_x_12654) ;  /* 0x000000000f087348 */ /* 0x000fea0003c00000 */
[----:B------:R0:W1:Y:S02]  /*26df0*/  SHFL.IDX P6, R14, R13, R12, R11 ;  /* 0x0000000c0d0e7389 */ /* 0x00006400000c000b */
[----:B01----:R-:W-:Y:S01]  /*26e00*/  ENDCOLLECTIVE ;  /* 0x000000000000791b */ /* 0x003fe20003800000 */
.L_x_12654:
[----:B------:R-:W-:Y:S01]  /*26e10*/  IMAD.MOV.U32 R21, RZ, RZ, R14 ;  /* 0x000000ffff157224 */ /* 0x000fe200078e000e */
[----:B------:R-:W-:Y:S06]  /*26e20*/  BRA `(.L_x_12655) ;  /* 0xfffffe3400387947 */ /* 0x000fec000383ffff */
.L_x_12358:
[----:B-1----:R1:W2:Y:S02]  /*26e30*/  SYNCS.PHASECHK.TRANS64.TRYWAIT P0, [R16+URZ+0x19c00], R39 ;  /* 0x019c0027100075a7 */ /* 0x0022a4000800017f */
[----:B--2---:R-:W-:Y:S05]  /*26e40*/  @!P0 NANOSLEEP.SYNCS 0x989680 ;  /* 0x009896800000895d */ /* 0x004fea0003900000 */
[----:B------:R-:W2:Y:S02]  /*26e50*/  @!P0 SYNCS.PHASECHK.TRANS64 P0, [R16+URZ+0x19c00], R39 ;  /* 0x019c0027100085a7 */ /* 0x000ea4000800007f */
[----:B--2---:R-:W-:Y:S05]  /*26e60*/  @!P0 BRA `(.L_x_12358) ;  /* 0xfffffffc00f08947 */ /* 0x004fea000383ffff */
[----:B------:R-:W-:Y:S05]  /*26e70*/  BRA `(.L_x_12656) ;  /* 0xfffffe3800087947 */ /* 0x000fea000383ffff */
.L_x_12364:
[----:B--2---:R2:W0:Y:S02]  /*26e80*/  SYNCS.PHASECHK.TRANS64.TRYWAIT P1, [R0+URZ+0x19c30], R5 ;  /* 0x019c3005000075a7 */ /* 0x004424000802017f */
[----:B0-----:R-:W-:Y:S05]  /*26e90*/  @!P1 NANOSLEEP.SYNCS 0x989680 ;  /* 0x009896800000995d */ /* 0x001fea0003900000 */
[----:B------:R-:W0:Y:S02]  /*26ea0*/  @!P1 SYNCS.PHASECHK.TRANS64 P1, [R0+URZ+0x19c30], R5 ;  /* 0x019c3005000095a7 */ /* 0x000e24000802007f */
[----:B0-----:R-:W-:Y:S05]  /*26eb0*/  @!P1 BRA `(.L_x_12364) ;  /* 0xfffffffc00f09947 */ /* 0x001fea000383ffff */
[----:B------:R-:W-:Y:S05]  /*26ec0*/  BRA `(.L_x_12363) ;  /* 0xfffffe5800747947 */ /* 0x000fea000383ffff */
.L_x_12385:
[----:B-1----:R1:W2:Y:S02]  /*26ed0*/  SYNCS.PHASECHK.TRANS64.TRYWAIT P1, [R15+URZ+0x19c30], R8 ;  /* 0x019c30080f0075a7 */ /* 0x0022a4000802017f */
[----:B--2---:R-:W-:Y:S05]  /*26ee0*/  @!P1 NANOSLEEP.SYNCS 0x989680 ;  /* 0x009896800000995d */ /* 0x004fea0003900000 */
[----:B------:R-:W2:Y:S02]  /*26ef0*/  @!P1 SYNCS.PHASECHK.TRANS64 P1, [R15+URZ+0x19c30], R8 ;  /* 0x019c30080f0095a7 */ /* 0x000ea4000802007f */
[----:B--2---:R-:W-:Y:S05]  /*26f00*/  @!P1 BRA `(.L_x_12385) ;  /* 0xfffffffc00f09947 */ /* 0x004fea000383ffff */
[----:B------:R-:W-:Y:S05]  /*26f10*/  BRA `(.L_x_12384) ;  /* 0xfffffe94008c7947 */ /* 0x000fea000383ffff */
.L_x_12390:
[----:B-1----:R1:W2:Y:S02]  /*26f20*/  SYNCS.PHASECHK.TRANS64.TRYWAIT P1, [R152+URZ+0x19c50], R8 ;  /* 0x019c5008980075a7 */ /* 0x0022a4000802017f */
[----:B--2---:R-:W-:Y:S05]  /*26f30*/  @!P1 NANOSLEEP.SYNCS 0x989680 ;  /* 0x009896800000995d */ /* 0x004fea0003900000 */
[----:B------:R-:W2:Y:S02]  /*26f40*/  @!P1 SYNCS.PHASECHK.TRANS64 P1, [R152+URZ+0x19c50], R8 ;  /* 0x019c5008980095a7 */ /* 0x000ea4000802007f */
[----:B--2---:R-:W-:Y:S05]  /*26f50*/  @!P1 BRA `(.L_x_12390) ;  /* 0xfffffffc00f09947 */ /* 0x004fea000383ffff */
[----:B------:R-:W-:Y:S05]  /*26f60*/  BRA `(.L_x_12389) ;  /* 0xfffffe98000c7947 */ /* 0x000fea000383ffff */
.L_x_12412:
[----:B-1----:R1:W2:Y:S02]  /*26f70*/  SYNCS.PHASECHK.TRANS64.TRYWAIT P1, [R12+URZ+0x19c30], R13 ;  /* 0x019c300d0c0075a7 */ /* 0x0022a4000802017f */
[----:B--2---:R-:W-:Y:S05]  /*26f80*/  @!P1 NANOSLEEP.SYNCS 0x989680 ;  /* 0x009896800000995d */ /* 0x004fea0003900000 */
[----:B------:R-:W2:Y:S02]  /*26f90*/  @!P1 SYNCS.PHASECHK.TRANS64 P1, [R12+URZ+0x19c30], R13 ;  /* 0x019c300d0c0095a7 */ /* 0x000ea4000802007f */
[----:B--2---:R-:W-:Y:S05]  /*26fa0*/  @!P1 BRA `(.L_x_12412) ;  /* 0xfffffffc00f09947 */ /* 0x004fea000383ffff */
[----:B------:R-:W-:Y:S05]  /*26fb0*/  BRA `(.L_x_12411) ;  /* 0xfffffed000787947 */ /* 0x000fea000383ffff */
.L_x_12417:
[----:B-1----:R1:W2:Y:S02]  /*26fc0*/  SYNCS.PHASECHK.TRANS64.TRYWAIT P1, [R21+URZ+0x19c50], R9 ;  /* 0x019c5009150075a7 */ /* 0x0022a4000802017f */
[----:B--2---:R-:W-:Y:S05]  /*26fd0*/  @!P1 NANOSLEEP.SYNCS 0x989680 ;  /* 0x009896800000995d */ /* 0x004fea0003900000 */
[----:B------:R-:W2:Y:S02]  /*26fe0*/  @!P1 SYNCS.PHASECHK.TRANS64 P1, [R21+URZ+0x19c50], R9 ;  /* 0x019c5009150095a7 */ /* 0x000ea4000802007f */
[----:B--2---:R-:W-:Y:S05]  /*26ff0*/  @!P1 BRA `(.L_x_12417) ;  /* 0xfffffffc00f09947 */ /* 0x004fea000383ffff */
[----:B------:R-:W-:Y:S05]  /*27000*/  BRA `(.L_x_12416) ;  /* 0xfffffed000f87947 */ /* 0x000fea000383ffff */
.L_x_12427:
[----:B-1----:R1:W2:Y:S02]  /*27010*/  SYNCS.PHASECHK.TRANS64.TRYWAIT P1, [R12+URZ+0x19c30], R13 ;  /* 0x019c300d0c0075a7 */ /* 0x0022a4000802017f */
[----:B--2---:R-:W-:Y:S05]  /*27020*/  @!P1 NANOSLEEP.SYNCS 0x989680 ;  /* 0x009896800000995d */ /* 0x004fea0003900000 */
[----:B------:R-:W2:Y:S02]  /*27030*/  @!P1 SYNCS.PHASECHK.TRANS64 P1, [R12+URZ+0x19c30], R13 ;  /* 0x019c300d0c0095a7 */ /* 0x000ea4000802007f */
[----:B--2---:R-:W-:Y:S05]  /*27040*/  @!P1 BRA `(.L_x_12427) ;  /* 0xfffffffc00f09947 */ /* 0x004fea000383ffff */
[----:B------:R-:W-:Y:S05]  /*27050*/  BRA `(.L_x_12426) ;  /* 0xfffffef400f47947 */ /* 0x000fea000383ffff */
.L_x_12432:
[----:B-1----:R1:W2:Y:S02]  /*27060*/  SYNCS.PHASECHK.TRANS64.TRYWAIT P1, [R21+URZ+0x19c50], R9 ;  /* 0x019c5009150075a7 */ /* 0x0022a4000802017f */
[----:B--2---:R-:W-:Y:S05]  /*27070*/  @!P1 NANOSLEEP.SYNCS 0x989680 ;  /* 0x009896800000995d */ /* 0x004fea0003900000 */
[----:B------:R-:W2:Y:S02]  /*27080*/  @!P1 SYNCS.PHASECHK.TRANS64 P1, [R21+URZ+0x19c50], R9 ;  /* 0x019c5009150095a7 */ /* 0x000ea4000802007f */
[----:B--2---:R-:W-:Y:S05]  /*27090*/  @!P1 BRA `(.L_x_12432) ;  /* 0xfffffffc00f09947 */ /* 0x004fea000383ffff */
[----:B------:R-:W-:Y:S05]  /*270a0*/  BRA `(.L_x_12431) ;  /* 0xfffffef800747947 */ /* 0x000fea000383ffff */
.L_x_12448:
[----:B-1----:R1:W2:Y:S02]  /*270b0*/  SYNCS.PHASECHK.TRANS64.TRYWAIT P1, [R12+URZ+0x19c50], R7 ;  /* 0x019c50070c0075a7 */ /* 0x0022a4000802017f */
[----:B--2---:R-:W-:Y:S05]  /*270c0*/  @!P1 NANOSLEEP.SYNCS 0x989680 ;  /* 0x009896800000995d */ /* 0x004fea0003900000 */
[----:B------:R-:W2:Y:S02]  /*270d0*/  @!P1 SYNCS.PHASECHK.TRANS64 P1, [R12+URZ+0x19c50], R7 ;  /* 0x019c50070c0095a7 */ /* 0x000ea4000802007f */
[----:B--2---:R-:W-:Y:S05]  /*270e0*/  @!P1 BRA `(.L_x_12448) ;  /* 0xfffffffc00f09947 */ /* 0x004fea000383ffff */
[----:B------:R-:W-:Y:S05]  /*270f0*/  BRA `(.L_x_12447) ;  /* 0xffffff2c00b07947 */ /* 0x000fea000383ffff */
.L_x_12489:
[----:B------:R-:W0:Y:S01]  /*27100*/  S2R R7, SR_TID.X ;  /* 0x0000000000077919 */ /* 0x000e220000002100 */
[----:B------:R-:W-:Y:S01]  /*27110*/  BSSY B1, `(.L_x_12657) ;  /* 0x000000a000017945 */ /* 0x000fe20003800000 */
[----:B------:R-:W-:Y:S02]  /*27120*/  IMAD.MOV.U32 R12, RZ, RZ, RZ ;  /* 0x000000ffff0c7224 */ /* 0x000fe400078e00ff */
[----:B-1----:R-:W-:Y:S02]  /*27130*/  IMAD.MOV.U32 R11, RZ, RZ, 0x1f ;  /* 0x0000001fff0b7424 */ /* 0x002fe400078e00ff */
[----:B------:R-:W-:Y:S01]  /*27140*/  IMAD.MOV.U32 R15, RZ, RZ, -0x1 ;  /* 0xffffffffff0f7424 */ /* 0x000fe200078e00ff */
[----:B0-----:R-:W-:-:S04]  /*27150*/  SHF.R.U32.HI R7, RZ, 0x5, R7 ;  /* 0x00000005ff077819 */ /* 0x001fc80000011607 */
[----:B------:R-:W-:-:S05]  /*27160*/  LOP3.LUT R7, R7, 0x3, RZ, 0xc0, !PT ;  /* 0x0000000307077812 */ /* 0x000fca00078ec0ff */
[----:B------:R-:W-:-:S07]  /*27170*/  IMAD.MOV.U32 R13, RZ, RZ, R7 ;  /* 0x000000ffff0d7224 */ /* 0x000fce00078e0007 */
[----:B------:R-:W-:Y:S05]  /*27180*/  WARPSYNC.COLLECTIVE R15, `(.L_x_12658) ;  /* 0x000000000f087348 */ /* 0x000fea0003c00000 */
[----:B------:R0:W1:Y:S02]  /*27190*/  SHFL.IDX P6, R14, R13, R12, R11 ;  /* 0x0000000c0d0e7389 */ /* 0x00006400000c000b */
[----:B01----:R-:W-:Y:S01]  /*271a0*/  ENDCOLLECTIVE ;  /* 0x000000000000791b */ /* 0x003fe20003800000 */
.L_x_12658:
[----:B------:R-:W-:Y:S05]  /*271b0*/  BSYNC B1 ;  /* 0x0000000000017941 */ /* 0x000fea0003800000 */
.L_x_12657:
[----:B------:R-:W-:Y:S05]  /*271c0*/  BRA `(.L_x_12659) ;  /* 0xffffff8800cc7947 */ /* 0x000fea000383ffff */
.L_x_12491:
[----:B------:R-:W-:Y:S01]  /*271d0*/  BSSY B1, `(.L_x_12660) ;  /* 0x0000006000017945 */ /* 0x000fe20003800000 */
[----:B------:R-:W-:-:S07]  /*271e0*/  IMAD.MOV.U32 R15, RZ, RZ, -0x1 ;  /* 0xffffffffff0f7424 */ /* 0x000fce00078e00ff */
[----:B01----:R-:W-:Y:S05]  /*271f0*/  WARPSYNC.COLLECTIVE R15, `(.L_x_12661) ;  /* 0x000000000f0c7348 */ /* 0x003fea0003c00000 */
[----:B------:R-:W-:Y:S02]  /*27200*/  ELECT P6, UR62, PT ;  /* 0x00000000003e782f */ /* 0x000fe400038c0000 */
[----:B------:R-:W-:Y:S01]  /*27210*/  MOV R14, UR62 ;  /* 0x0000003e000e7c02 */ /* 0x000fe20008000f00 */
[----:B01----:R-:W-:Y:S10]  /*27220*/  ENDCOLLECTIVE ;  /* 0x000000000000791b */ /* 0x003ff40003800000 */
.L_x_12661:
[----:B------:R-:W-:Y:S05]  /*27230*/  BSYNC B1 ;  /* 0x0000000000017941 */ /* 0x000fea0003800000 */
.L_x_12660:
[----:B------:R-:W-:Y:S05]  /*27240*/  BRA `(.L_x_12490) ;  /* 0xffffff8800c47947 */ /* 0x000fea000383ffff */
.L_x_12493:
[----:B0-----:R0:W2:Y:S02]  /*27250*/  SYNCS.PHASECHK.TRANS64.TRYWAIT P0, [R18+URZ+0x19c20], R6 ;  /* 0x019c2006120075a7 */ /* 0x0010a4000800017f */
[----:B--2---:R-:W-:Y:S05]  /*27260*/  @!P0 NANOSLEEP.SYNCS 0x989680 ;  /* 0x009896800000895d */ /* 0x004fea0003900000 */
[----:B------:R-:W2:Y:S02]  /*27270*/  @!P0 SYNCS.PHASECHK.TRANS64 P0, [R18+URZ+0x19c20], R6 ;  /* 0x019c2006120085a7 */ /* 0x000ea4000800007f */
[----:B--2---:R-:W-:Y:S05]  /*27280*/  @!P0 BRA `(.L_x_12493) ;  /* 0xfffffffc00f08947 */ /* 0x004fea000383ffff */
[----:B------:R-:W-:Y:S05]  /*27290*/  BRA `(.L_x_12662) ;  /* 0xffffff8800d47947 */ /* 0x000fea000383ffff */
.L_x_12497:
[----:B-1----:R1:W2:Y:S02]  /*272a0*/  SYNCS.PHASECHK.TRANS64.TRYWAIT P0, [R9+URZ+0x19ca0], R11 ;  /* 0x019ca00b090075a7 */ /* 0x0022a4000800017f */
[----:B--2---:R-:W-:Y:S05]  /*272b0*/  @!P0 NANOSLEEP.SYNCS 0x989680 ;  /* 0x009896800000895d */ /* 0x004fea0003900000 */
[----:B------:R-:W2:Y:S02]  /*272c0*/  @!P0 SYNCS.PHASECHK.TRANS64 P0, [R9+URZ+0x19ca0], R11 ;  /* 0x019ca00b090085a7 */ /* 0x000ea4000800007f */
[----:B--2---:R-:W-:Y:S05]  /*272d0*/  @!P0 BRA `(.L_x_12497) ;  /* 0xfffffffc00f08947 */ /* 0x004fea000383ffff */
[----:B------:R-:W-:Y:S05]  /*272e0*/  BRA `(.L_x_12663) ;  /* 0xffffff8800f07947 */ /* 0x000fea000383ffff */
.L_x_12504:
[----:B0-----:R0:W2:Y:S02]  /*272f0*/  SYNCS.PHASECHK.TRANS64.TRYWAIT P0, [R9+URZ+0x19cc0], R11 ;  /* 0x019cc00b090075a7 */ /* 0x0010a4000800017f */
[----:B--2---:R-:W-:Y:S05]  /*27300*/  @!P0 NANOSLEEP.SYNCS 0x989680 ;  /* 0x009896800000895d */ /* 0x004fea0003900000 */
[----:B------:R-:W2:Y:S02]  /*27310*/  @!P0 SYNCS.PHASECHK.TRANS64 P0, [R9+URZ+0x19cc0], R11 ;  /* 0x019cc00b090085a7 */ /* 0x000ea4000800007f */
[----:B--2---:R-:W-:Y:S05]  /*27320*/  @!P0 BRA `(.L_x_12504) ;  /* 0xfffffffc00f08947 */ /* 0x004fea000383ffff */
[----:B------:R-:W-:Y:S05]  /*27330*/  BRA `(.L_x_12664) ;  /* 0xffffff8c00ec7947 */ /* 0x000fea000383ffff */
.L_x_12513:
[----:B0-----:R0:W2:Y:S02]  /*27340*/  SYNCS.PHASECHK.TRANS64.TRYWAIT P1, [R9+URZ+0x19ca0], R8 ;  /* 0x019ca008090075a7 */ /* 0x0010a4000802017f */
[----:B--2---:R-:W-:Y:S05]  /*27350*/  @!P1 NANOSLEEP.SYNCS 0x989680 ;  /* 0x009896800000995d */ /* 0x004fea0003900000 */
[----:B------:R-:W2:Y:S02]  /*27360*/  @!P1 SYNCS.PHASECHK.TRANS64 P1, [R9+URZ+0x19ca0], R8 ;  /* 0x019ca008090095a7 */ /* 0x000ea4000802007f */
[----:B--2---:R-:W-:Y:S05]  /*27370*/  @!P1 BRA `(.L_x_12513) ;  /* 0xfffffffc00f09947 */ /* 0x004fea000383ffff */
[----:B------:R-:W-:Y:S05]  /*27380*/  BRA `(.L_x_12665) ;  /* 0xffffff94002c7947 */ /* 0x000fea000383ffff */
.L_x_12520:
[----:B-1----:R1:W2:Y:S02]  /*27390*/  SYNCS.PHASECHK.TRANS64.TRYWAIT P1, [R9+URZ+0x19cc0], R8 ;  /* 0x019cc008090075a7 */ /* 0x0022a4000802017f */
[----:B--2---:R-:W-:Y:S05]  /*273a0*/  @!P1 NANOSLEEP.SYNCS 0x989680 ;  /* 0x009896800000995d */ /* 0x004fea0003900000 */
[----:B------:R-:W2:Y:S02]  /*273b0*/  @!P1 SYNCS.PHASECHK.TRANS64 P1, [R9+URZ+0x19cc0], R8 ;  /* 0x019cc008090095a7 */ /* 0x000ea4000802007f */
[----:B--2---:R-:W-:Y:S05]  /*273c0*/  @!P1 BRA `(.L_x_12520) ;  /* 0xfffffffc00f09947 */ /* 0x004fea000383ffff */
[----:B------:R-:W-:Y:S05]  /*273d0*/  BRA `(.L_x_12666) ;  /* 0xffffff9800247947 */ /* 0x000fea000383ffff */
.L_x_12547:
        /* <DEDUP_REMOVED lines=11> */
.L_x_12668:
[----:B------:R-:W-:Y:S05]  /*27490*/  BSYNC B0 ;  /* 0x0000000000007941 */ /* 0x000fea0003800000 */
.L_x_12667:
[----:B------:R-:W-:Y:S05]  /*274a0*/  BRA `(.L_x_12669) ;  /* 0xffffffac00587947 */ /* 0x000fea000383ffff */
.L_x_12550:
[----:B0-----:R0:W1:Y:S02]  /*274b0*/  SYNCS.PHASECHK.TRANS64.TRYWAIT P0, [R4+URZ+0x19c80], R21 ;  /* 0x019c8015040075a7 */ /* 0x001064000800017f */
[----:B-1----:R-:W-:Y:S05]  /*274c0*/  @!P0 NANOSLEEP.SYNCS 0x989680 ;  /* 0x009896800000895d */ /* 0x002fea0003900000 */
[----:B------:R-:W1:Y:S02]  /*274d0*/  @!P0 SYNCS.PHASECHK.TRANS64 P0, [R4+URZ+0x19c80], R21 ;  /* 0x019c8015040085a7 */ /* 0x000e64000800007f */
[----:B-1----:R-:W-:Y:S05]  /*274e0*/  @!P0 BRA `(.L_x_12550) ;  /* 0xfffffffc00f08947 */ /* 0x002fea000383ffff */
[----:B------:R-:W-:Y:S05]  /*274f0*/  BRA `(.L_x_12670) ;  /* 0xffffffac006c7947 */ /* 0x000fea000383ffff */
.L_x_12551:
        /* <DEDUP_REMOVED lines=8> */
.L_x_12672:
[----:B------:R-:W-:Y:S05]  /*27580*/  BSYNC B0 ;  /* 0x0000000000007941 */ /* 0x000fea0003800000 */
.L_x_12671:
        /* <DEDUP_REMOVED lines=9> */
.L_x_12673:
[----:B------:R-:W0:Y:S01]  /*27620*/  LDC R11, c[0x0][0x2f4] ;  /* 0x0000bd00ff0b7b82 */ /* 0x000e220000000800 */
[----:B------:R-:W-:Y:S02]  /*27630*/  IMAD.MOV.U32 R13, RZ, RZ, R9 ;  /* 0x000000ffff0d7224 */ /* 0x000fe400078e0009 */
[----:B------:R-:W-:Y:S02]  /*27640*/  IMAD.SHL.U32 R15, R7, 0x10, RZ ;  /* 0x00000010070f7824 */ /* 0x000fe400078e00ff */
[----:B------:R-:W-:-:S03]  /*27650*/  IMAD.MOV.U32 R6, RZ, RZ, R14 ;  /* 0x000000ffff067224 */ /* 0x000fc600078e000e */
[----:B------:R-:W-:-:S04]  /*27660*/  LOP3.LUT R15, R15, 0x10, RZ, 0xc0, !PT ;  /* 0x000000100f0f7812 */ /* 0x000fc800078ec0ff */
[C---:B------:R-:W-:Y:S02]  /*27670*/  IADD3 R6, P0, R15.reuse, R6, RZ ;  /* 0x000000060f067210 */ /* 0x040fe40007f1e0ff */
[----:B------:R-:W-:-:S03]  /*27680*/  LOP3.LUT R12, R15, 0x20, RZ, 0xfc, !PT ;  /* 0x000000200f0c7812 */ /* 0x000fc600078efcff */
[----:B------:R-:W-:Y:S02]  /*27690*/  IMAD.X R7, RZ, RZ, R0, P0 ;  /* 0x000000ffff077224 */ /* 0x000fe400000e0600 */
[----:B------:R-:W-:Y:S01]  /*276a0*/  IMAD.IADD R0, R18, 0x1, R10 ;  /* 0x0000000112007824 */ /* 0x000fe200078e020a */
[CC--:B0-----:R-:W-:Y:S02]  /*276b0*/  ISETP.GE.AND P4, PT, R15.reuse, R11.reuse, PT ;  /* 0x0000000b0f00720c */ /* 0x0c1fe40003f86270 */
[----:B------:R-:W-:Y:S01]  /*276c0*/  ISETP.GE.AND P2, PT, R12, R11, PT ;  /* 0x0000000b0c00720c */ /* 0x000fe20003f46270 */
[----:B------:R-:W-:Y:S01]  /*276d0*/  IMAD.MOV.U32 R12, RZ, RZ, 0x1 ;  /* 0x00000001ff0c7424 */ /* 0x000fe200078e00ff */
[----:B------:R-:W-:Y:S02]  /*276e0*/  ISETP.LT.OR P0, PT, R2, 0x1, P4 ;  /* 0x000000010200780c */ /* 0x000fe40002701670 */
        /* <DEDUP_REMOVED lines=14> */
.L_x_12674:
        /* <DEDUP_REMOVED lines=10> */
.L_x_12675:
[----:B------:R-:W-:Y:S01]  /*27870*/  IMAD.MOV.U32 R6, RZ, RZ, R14 ;  /* 0x000000ffff067224 */ /* 0x000fe200078e000e */
[----:B------:R-:W-:Y:S06]  /*27880*/  BRA `(.L_x_12676) ;  /* 0xffffffac00407947 */ /* 0x000fec000383ffff */
.L_x_12556:
[----:B---3--:R3:W4:Y:S02]  /*27890*/  SYNCS.PHASECHK.TRANS64.TRYWAIT P0, [R4+URZ+0x19c40], R21 ;  /* 0x019c4015040075a7 */ /* 0x008724000800017f */
[----:B----4-:R-:W-:Y:S05]  /*278a0*/  @!P0 NANOSLEEP.SYNCS 0x989680 ;  /* 0x009896800000895d */ /* 0x010fea0003900000 */
[----:B------:R-:W4:Y:S02]  /*278b0*/  @!P0 SYNCS.PHASECHK.TRANS64 P0, [R4+URZ+0x19c40], R21 ;  /* 0x019c4015040085a7 */ /* 0x000f24000800007f */
[----:B----4-:R-:W-:Y:S05]  /*278c0*/  @!P0 BRA `(.L_x_12556) ;  /* 0xfffffffc00f08947 */ /* 0x010fea000383ffff */
[----:B------:R-:W-:Y:S05]  /*278d0*/  BRA `(.L_x_12677) ;  /* 0xffffffac00b07947 */ /* 0x000fea000383ffff */
.L_x_12557:
[----:B------:R-:W-:Y:S01]  /*278e0*/  BSSY B0, `(.L_x_12678) ;  /* 0x0000008000007945 */ /* 0x000fe20003800000 */
[----:B------:R-:W-:Y:S02]  /*278f0*/  IMAD.MOV.U32 R13, RZ, RZ, R6 ;  /* 0x000000ffff0d7224 */ /* 0x000fe400078e0006 */
[----:B------:R-:W-:Y:S02]  /*27900*/  IMAD.MOV.U32 R12, RZ, RZ, RZ ;  /* 0x000000ffff0c7224 */ /* 0x000fe400078e00ff */
[----:B------:R-:W-:Y:S02]  /*27910*/  IMAD.MOV.U32 R11, RZ, RZ, 0x1e1f ;  /* 0x00001e1fff0b7424 */ /* 0x000fe400078e00ff */
[----:B------:R-:W-:-:S07]  /*27920*/  IMAD.MOV.U32 R15, RZ, RZ, -0x1 ;  /* 0xffffffffff0f7424 */ /* 0x000fce00078e00ff */
[----:B--23--:R-:W-:Y:S05]  /*27930*/  WARPSYNC.COLLECTIVE R15, `(.L_x_12679) ;  /* 0x000000000f087348 */ /* 0x00cfea0003c00000 */
[----:B------:R0:W1:Y:S02]  /*27940*/  SHFL.IDX P6, R14, R13, R12, R11 ;  /* 0x0000000c0d0e7389 */ /* 0x00006400000c000b */
[----:B0123--:R-:W-:Y:S01]  /*27950*/  ENDCOLLECTIVE ;  /* 0x000000000000791b */ /* 0x00ffe20003800000 */
.L_x_12679:
[----:B------:R-:W-:Y:S05]  /*27960*/  BSYNC B0 ;  /* 0x0000000000007941 */ /* 0x000fea0003800000 */
.L_x_12678:
        /* <DEDUP_REMOVED lines=8> */
.L_x_12680:
[----:B------:R-:W-:Y:S02]  /*279f0*/  IMAD.MOV.U32 R13, RZ, RZ, R6 ;  /* 0x000000ffff0d7224 */ /* 0x000fe400078e0006 */
[----:B------:R-:W-:Y:S02]  /*27a00*/  IMAD.MOV.U32 R12, RZ, RZ, 0x1 ;  /* 0x00000001ff0c7424 */ /* 0x000fe400078e00ff */
[----:B------:R-:W-:-:S07]  /*27a10*/  IMAD.MOV.U32 R3, RZ, RZ, R14 ;  /* 0x000000ffff037224 */ /* 0x000fce00078e000e */
[----:B------:R-:W-:Y:S05]  /*27a20*/  WARPSYNC.COLLECTIVE R15, `(.L_x_12681) ;  /* 0x000000000f087348 */ /* 0x000fea0003c00000 */
[----:B------:R0:W1:Y:S02]  /*27a30*/  SHFL.IDX P6, R14, R13, R12, R11 ;  /* 0x0000000c0d0e7389 */ /* 0x00006400000c000b */
[----:B01----:R-:W-:Y:S01]  /*27a40*/  ENDCOLLECTIVE ;  /* 0x000000000000791b */ /* 0x003fe20003800000 */
.L_x_12681:
        /* <DEDUP_REMOVED lines=10> */
.L_x_12682:
        /* <DEDUP_REMOVED lines=8> */
.L_x_12562:
[----:B------:R-:W-:Y:S02]  /*27b70*/  IMAD.MOV.U32 R13, RZ, RZ, R5 ;  /* 0x000000ffff0d7224 */ /* 0x000fe400078e0005 */
[----:B------:R-:W-:Y:S02]  /*27b80*/  IMAD.MOV.U32 R12, RZ, RZ, RZ ;  /* 0x000000ffff0c7224 */ /* 0x000fe400078e00ff */
[----:B------:R-:W-:Y:S02]  /*27b90*/  IMAD.MOV.U32 R11, RZ, RZ, 0x1e1f ;  /* 0x00001e1fff0b7424 */ /* 0x000fe400078e00ff */
[----:B------:R-:W-:Y:S02]  /*27ba0*/  IMAD.MOV.U32 R15, RZ, RZ, -0x1 ;  /* 0xffffffffff0f7424 */ /* 0x000fe400078e00ff */
[----:B-----5:R-:W-:Y:S02]  /*27bb0*/  IMAD R0, R20, R9, RZ ;  /* 0x0000000914007224 */ /* 0x020fe400078e02ff */
[----:B------:R-:W-:-:S07]  /*27bc0*/  IMAD.IADD R25, R19, 0x1, R25 ;  /* 0x0000000113197824 */ /* 0x000fce00078e0219 */
[----:B------:R-:W-:Y:S05]  /*27bd0*/  WARPSYNC.COLLECTIVE R15, `(.L_x_12684) ;  /* 0x000000000f087348 */ /* 0x000fea0003c00000 */
[----:B------:R0:W1:Y:S02]  /*27be0*/  SHFL.IDX P6, R14, R13, R12, R11 ;  /* 0x0000000c0d0e7389 */ /* 0x00006400000c000b */
[----:B01----:R-:W-:Y:S01]  /*27bf0*/  ENDCOLLECTIVE ;  /* 0x000000000000791b */ /* 0x003fe20003800000 */
.L_x_12684:
[----:B------:R-:W-:Y:S01]  /*27c00*/  ISETP.GE.AND P2, PT, R25, R0, PT ;  /* 0x000000001900720c */ /* 0x000fe20003f46270 */
[----:B------:R-:W-:Y:S02]  /*27c10*/  IMAD.MOV.U32 R13, RZ, RZ, R6 ;  /* 0x000000ffff0d7224 */ /* 0x000fe400078e0006 */
[----:B------:R-:W-:-:S10]  /*27c20*/  IMAD.MOV.U32 R2, RZ, RZ, R14 ;  /* 0x000000ffff027224 */ /* 0x000fd400078e000e */
[----:B------:R-:W-:Y:S05]  /*27c30*/  WARPSYNC.COLLECTIVE R15, `(.L_x_12685) ;  /* 0x000000000f087348 */ /* 0x000fea0003c00000 */
[----:B------:R0:W1:Y:S02]  /*27c40*/  SHFL.IDX P6, R14, R13, R12, R11 ;  /* 0x0000000c0d0e7389 */ /* 0x00006400000c000b */
[----:B01----:R-:W-:Y:S01]  /*27c50*/  ENDCOLLECTIVE ;  /* 0x000000000000791b */ /* 0x003fe20003800000 */
.L_x_12685:
[----:B------:R-:W-:Y:S02]  /*27c60*/  IMAD.MOV.U32 R13, RZ, RZ, R5 ;  /* 0x000000ffff0d7224 */ /* 0x000fe400078e0005 */
[----:B------:R-:W-:Y:S02]  /*27c70*/  IMAD.MOV.U32 R12, RZ, RZ, 0x1 ;  /* 0x00000001ff0c7424 */ /* 0x000fe400078e00ff */
[----:B------:R-:W-:-:S07]  /*27c80*/  IMAD.MOV.U32 R3, RZ, RZ, R14 ;  /* 0x000000ffff037224 */ /* 0x000fce00078e000e */
[----:B------:R-:W-:Y:S05]  /*27c90*/  WARPSYNC.COLLECTIVE R15, `(.L_x_12686) ;  /* 0x000000000f087348 */ /* 0x000fea0003c00000 */
[----:B------:R0:W1:Y:S02]  /*27ca0*/  SHFL.IDX P6, R14, R13, R12, R11 ;  /* 0x0000000c0d0e7389 */ /* 0x00006400000c000b */
[----:B01----:R-:W-:Y:S01]  /*27cb0*/  ENDCOLLECTIVE ;  /* 0x000000000000791b */ /* 0x003fe20003800000 */
.L_x_12686:
        /* <DEDUP_REMOVED lines=10> */
.L_x_12687:
        /* <DEDUP_REMOVED lines=13> */
.L_x_12688:
        /* <DEDUP_REMOVED lines=14> */
.L_x_12689:
[----:B------:R-:W-:Y:S01]  /*27f10*/  IMAD.MOV.U32 R2, RZ, RZ, R14 ;  /* 0x000000ffff027224 */ /* 0x000fe200078e000e */
[----:B------:R-:W-:Y:S06]  /*27f20*/  BRA `(.L_x_12690) ;  /* 0xffffffb400687947 */ /* 0x000fec000383ffff */
.L_x_12567:
[----:B--2---:R2:W3:Y:S02]  /*27f30*/  SYNCS.PHASECHK.TRANS64.TRYWAIT P0, [R18+URZ+0x19c20], R0 ;  /* 0x019c2000120075a7 */ /* 0x0044e4000800017f */
[----:B---3--:R-:W-:Y:S05]  /*27f40*/  @!P0 NANOSLEEP.SYNCS 0x989680 ;  /* 0x009896800000895d */ /* 0x008fea0003900000 */
[----:B------:R-:W3:Y:S02]  /*27f50*/  @!P0 SYNCS.PHASECHK.TRANS64 P0, [R18+URZ+0x19c20], R0 ;  /* 0x019c2000120085a7 */ /* 0x000ee4000800007f */
[----:B---3--:R-:W-:Y:S05]  /*27f60*/  @!P0 BRA `(.L_x_12567) ;  /* 0xfffffffc00f08947 */ /* 0x008fea000383ffff */
[----:B------:R-:W-:Y:S05]  /*27f70*/  BRA `(.L_x_12691) ;  /* 0xffffffb400d87947 */ /* 0x000fea000383ffff */
.L_x_12571:
[----:B0-----:R0:W2:Y:S02]  /*27f80*/  SYNCS.PHASECHK.TRANS64.TRYWAIT P0, [R0+URZ+0x19c80], R10 ;  /* 0x019c800a000075a7 */ /* 0x0010a4000800017f */
[----:B--2---:R-:W-:Y:S05]  /*27f90*/  @!P0 NANOSLEEP.SYNCS 0x989680 ;  /* 0x009896800000895d */ /* 0x004fea0003900000 */
[----:B------:R-:W2:Y:S02]  /*27fa0*/  @!P0 SYNCS.PHASECHK.TRANS64 P0, [R0+URZ+0x19c80], R10 ;  /* 0x019c800a000085a7 */ /* 0x000ea4000800007f */
[----:B--2---:R-:W-:Y:S05]  /*27fb0*/  @!P0 BRA `(.L_x_12571) ;  /* 0xfffffffc00f08947 */ /* 0x004fea000383ffff */
[----:B------:R-:W-:Y:S05]  /*27fc0*/  BRA `(.L_x_12692) ;  /* 0xffffffb800ac7947 */ /* 0x000fea000383ffff */
.L_x_12572:
        /* <DEDUP_REMOVED lines=8> */
.L_x_12694:
[----:B------:R-:W-:Y:S05]  /*28050*/  BSYNC B0 ;  /* 0x0000000000007941 */ /* 0x000fea0003800000 */
.L_x_12693:
        /* <DEDUP_REMOVED lines=10> */
.L_x_12695:
[----:B------:R-:W-:Y:S02]  /*28100*/  IMAD.MOV.U32 R13, RZ, RZ, R21 ;  /* 0x000000ffff0d7224 */ /* 0x000fe400078e0015 */
[----:B------:R-:W-:Y:S02]  /*28110*/  IMAD.MOV.U32 R12, RZ, RZ, 0x1 ;  /* 0x00000001ff0c7424 */ /* 0x000fe400078e00ff */
[----:B------:R-:W-:Y:S02]  /*28120*/  IMAD.SHL.U32 R15, R2, 0x10, RZ ;  /* 0x00000010020f7824 */ /* 0x000fe400078e00ff */
[----:B------:R-:W-:-:S03]  /*28130*/  IMAD.MOV.U32 R2, RZ, RZ, R14 ;  /* 0x000000ffff027224 */ /* 0x000fc600078e000e */
[----:B------:R-:W-:-:S04]  /*28140*/  LOP3.LUT R15, R15, 0x10, RZ, 0xc0, !PT ;  /* 0x000000100f0f7812 */ /* 0x000fc800078ec0ff */
[----:B------:R-:W-:Y:S01]  /*28150*/  IADD3 R2, P0, R15, R2, RZ ;  /* 0x000000020f027210 */ /* 0x000fe20007f1e0ff */
[----:B------:R-:W-:-:S04]  /*28160*/  IMAD.MOV.U32 R15, RZ, RZ, -0x1 ;  /* 0xffffffffff0f7424 */ /* 0x000fc800078e00ff */
[----:B------:R-:W-:-:S08]  /*28170*/  IMAD.X R3, RZ, RZ, R3, P0 ;  /* 0x000000ffff037224 */ /* 0x000fd000000e0603 */
[----:B------:R-:W-:Y:S05]  /*28180*/  WARPSYNC.COLLECTIVE R15, `(.L_x_12696) ;  /* 0x000000000f087348 */ /* 0x000fea0003c00000 */
[----:B------:R0:W1:Y:S02]  /*28190*/  SHFL.IDX P6, R14, R13, R12, R11 ;  /* 0x0000000c0d0e7389 */ /* 0x00006400000c000b */
[----:B01----:R-:W-:Y:S01]  /*281a0*/  ENDCOLLECTIVE ;  /* 0x000000000000791b */ /* 0x003fe20003800000 */
.L_x_12696:
        /* <DEDUP_REMOVED lines=11> */
.L_x_12697:
[----:B------:R-:W-:Y:S01]  /*28260*/  IMAD.MOV.U32 R2, RZ, RZ, R14 ;  /* 0x000000ffff027224 */ /* 0x000fe200078e000e */
[----:B------:R-:W-:Y:S06]  /*28270*/  BRA `(.L_x_12698) ;  /* 0xffffffb800b47947 */ /* 0x000fec000383ffff */
.L_x_12577:
[----:B----4-:R4:W0:Y:S02]  /*28280*/  SYNCS.PHASECHK.TRANS64.TRYWAIT P0, [R0+URZ+0x19c40], R10 ;  /* 0x019c400a000075a7 */ /* 0x010824000800017f */
[----:B0-----:R-:W-:Y:S05]  /*28290*/  @!P0 NANOSLEEP.SYNCS 0x989680 ;  /* 0x009896800000895d */ /* 0x001fea0003900000 */
[----:B------:R-:W0:Y:S02]  /*282a0*/  @!P0 SYNCS.PHASECHK.TRANS64 P0, [R0+URZ+0x19c40], R10 ;  /* 0x019c400a000085a7 */ /* 0x000e24000800007f */
[----:B0-----:R-:W-:Y:S05]  /*282b0*/  @!P0 BRA `(.L_x_12577) ;  /* 0xfffffffc00f08947 */ /* 0x001fea000383ffff */
[----:B------:R-:W-:Y:S05]  /*282c0*/  BRA `(.L_x_12699) ;  /* 0xffffffbc00187947 */ /* 0x000fea000383ffff */
.L_x_12578:
[----:B------:R-:W-:Y:S01]  /*282d0*/  BSSY B0, `(.L_x_12700) ;  /* 0x0000008000007945 */ /* 0x000fe20003800000 */
[----:B------:R-:W-:Y:S02]  /*282e0*/  IMAD.MOV.U32 R13, RZ, RZ, R8 ;  /* 0x000000ffff0d7224 */ /* 0x000fe400078e0008 */
[----:B------:R-:W-:Y:S02]  /*282f0*/  IMAD.MOV.U32 R12, RZ, RZ, RZ ;  /* 0x000000ffff0c7224 */ /* 0x000fe400078e00ff */
[----:B------:R-:W-:Y:S02]  /*28300*/  IMAD.MOV.U32 R11, RZ, RZ, 0x1e1f ;  /* 0x00001e1fff0b7424 */ /* 0x000fe400078e00ff */
[----:B------:R-:W-:-:S07]  /*28310*/  IMAD.MOV.U32 R15, RZ, RZ, -0x1 ;  /* 0xffffffffff0f7424 */ /* 0x000fce00078e00ff */
[----:B-1234-:R-:W-:Y:S05]  /*28320*/  WARPSYNC.COLLECTIVE R15, `(.L_x_12701) ;  /* 0x000000000f087348 */ /* 0x01efea0003c00000 */
[----:B------:R0:W0:Y:S02]  /*28330*/  SHFL.IDX P6, R14, R13, R12, R11 ;  /* 0x0000000c0d0e7389 */ /* 0x00002400000c000b */
[----:B01234-:R-:W-:Y:S01]  /*28340*/  ENDCOLLECTIVE ;  /* 0x000000000000791b */ /* 0x01ffe20003800000 */
.L_x_12701:
[----:B------:R-:W-:Y:S05]  /*28350*/  BSYNC B0 ;  /* 0x0000000000007941 */ /* 0x000fea0003800000 */
.L_x_12700:
        /* <DEDUP_REMOVED lines=8> */
.L_x_12702:
[----:B------:R-:W-:Y:S02]  /*283e0*/  IMAD.MOV.U32 R13, RZ, RZ, R8 ;  /* 0x000000ffff0d7224 */ /* 0x000fe400078e0008 */
[----:B------:R-:W-:Y:S02]  /*283f0*/  IMAD.MOV.U32 R12, RZ, RZ, 0x1 ;  /* 0x00000001ff0c7424 */ /* 0x000fe400078e00ff */
[----:B------:R-:W-:-:S07]  /*28400*/  IMAD.MOV.U32 R2, RZ, RZ, R14 ;  /* 0x000000ffff027224 */ /* 0x000fce00078e000e */
[----:B------:R-:W-:Y:S05]  /*28410*/  WARPSYNC.COLLECTIVE R15, `(.L_x_12703) ;  /* 0x000000000f087348 */ /* 0x000fea0003c00000 */
[----:B------:R0:W1:Y:S02]  /*28420*/  SHFL.IDX P6, R14, R13, R12, R11 ;  /* 0x0000000c0d0e7389 */ /* 0x00006400000c000b */
[----:B01----:R-:W-:Y:S01]  /*28430*/  ENDCOLLECTIVE ;  /* 0x000000000000791b */ /* 0x003fe20003800000 */
.L_x_12703:
        /* <DEDUP_REMOVED lines=13> */
.L_x_12704:
[----:B------:R-:W-:Y:S01]  /*28510*/  IMAD.MOV.U32 R2, RZ, RZ, R14 ;  /* 0x000000ffff027224 */ /* 0x000fe200078e000e */
[----:B------:R-:W-:Y:S06]  /*28520*/  BRA `(.L_x_12705) ;  /* 0xffffffbc001c7947 */ /* 0x000fec000383ffff */
.L_x_12583:
[----:B0-----:R0:W1:Y:S02]  /*28530*/  SYNCS.PHASECHK.TRANS64.TRYWAIT P2, [R2+URZ+0x19c70], R0 ;  /* 0x019c7000020075a7 */ /* 0x001064000804017f */
[----:B-1----:R-:W-:Y:S05]  /*28540*/  @!P2 NANOSLEEP.SYNCS 0x989680 ;  /* 0x009896800000a95d */ /* 0x002fea0003900000 */
[----:B------:R-:W1:Y:S02]  /*28550*/  @!P2 SYNCS.PHASECHK.TRANS64 P2, [R2+URZ+0x19c70], R0 ;  /* 0x019c70000200a5a7 */ /* 0x000e64000804007f */
[----:B-1----:R-:W-:Y:S05]  /*28560*/  @!P2 BRA `(.L_x_12583) ;  /* 0xfffffffc00f0a947 */ /* 0x002fea000383ffff */
[----:B------:R-:W-:Y:S05]  /*28570*/  BRA `(.L_x_12706) ;  /* 0xffffffbc00887947 */ /* 0x000fea000383ffff */
.L_x_12585:
[----:B0-----:R0:W1:Y:S02]  /*28580*/  SYNCS.PHASECHK.TRANS64.TRYWAIT P2, [R2+URZ+0x19c60], R3 ;  /* 0x019c6003020075a7 */ /* 0x001064000804017f */
[----:B-1----:R-:W-:Y:S05]  /*28590*/  @!P2 NANOSLEEP.SYNCS 0x989680 ;  /* 0x009896800000a95d */ /* 0x002fea0003900000 */
[----:B------:R-:W1:Y:S02]  /*285a0*/  @!P2 SYNCS.PHASECHK.TRANS64 P2, [R2+URZ+0x19c60], R3 ;  /* 0x019c60030200a5a7 */ /* 0x000e64000804007f */
[----:B-1----:R-:W-:Y:S05]  /*285b0*/  @!P2 BRA `(.L_x_12585) ;  /* 0xfffffffc00f0a947 */ /* 0x002fea000383ffff */
[----:B------:R-:W-:Y:S05]  /*285c0*/  BRA `(.L_x_12707) ;  /* 0xffffffbc00987947 */ /* 0x000fea000383ffff */
.L_x_12593:
[----:B-1----:R1:W2:Y:S02]  /*285d0*/  SYNCS.PHASECHK.TRANS64.TRYWAIT P1, [R0+URZ+0x19c70], R2 ;  /* 0x019c7002000075a7 */ /* 0x0022a4000802017f */
[----:B--2---:R-:W-:Y:S05]  /*285e0*/  @!P1 NANOSLEEP.SYNCS 0x989680 ;  /* 0x009896800000995d */ /* 0x004fea0003900000 */
[----:B------:R-:W2:Y:S02]  /*285f0*/  @!P1 SYNCS.PHASECHK.TRANS64 P1, [R0+URZ+0x19c70], R2 ;  /* 0x019c7002000095a7 */ /* 0x000ea4000802007f */
[----:B--2---:R-:W-:Y:S05]  /*28600*/  @!P1 BRA `(.L_x_12593) ;  /* 0xfffffffc00f09947 */ /* 0x004fea000383ffff */
[----:B------:R-:W-:Y:S05]  /*28610*/  BRA `(.L_x_12708) ;  /* 0xffffffc4003c7947 */ /* 0x000fea000383ffff */
.L_x_12595:
[----:B0-----:R0:W1:Y:S02]  /*28620*/  SYNCS.PHASECHK.TRANS64.TRYWAIT P1, [R0+URZ+0x19c60], R2 ;  /* 0x019c6002000075a7 */ /* 0x001064000802017f */
[----:B-1----:R-:W-:Y:S05]  /*28630*/  @!P1 NANOSLEEP.SYNCS 0x989680 ;  /* 0x009896800000995d */ /* 0x002fea0003900000 */
[----:B------:R-:W1:Y:S02]  /*28640*/  @!P1 SYNCS.PHASECHK.TRANS64 P1, [R0+URZ+0x19c60], R2 ;  /* 0x019c6002000095a7 */ /* 0x000e64000802007f */
[----:B-1----:R-:W-:Y:S05]  /*28650*/  @!P1 BRA `(.L_x_12595) ;  /* 0xfffffffc00f09947 */ /* 0x002fea000383ffff */
[----:B------:R-:W-:Y:S05]  /*28660*/  BRA `(.L_x_12709) ;  /* 0xffffffc4004c7947 */ /* 0x000fea000383ffff */
.L_x_12600:
[----:B------:R-:W-:Y:S01]  /*28670*/  BSSY B0, `(.L_x_12710) ;  /* 0x0000008000007945 */ /* 0x000fe20003800000 */
[----:B------:R-:W-:Y:S02]  /*28680*/  IMAD.MOV.U32 R13, RZ, RZ, R24 ;  /* 0x000000ffff0d7224 */ /* 0x000fe400078e0018 */
[----:B------:R-:W-:Y:S02]  /*28690*/  IMAD.MOV.U32 R12, RZ, RZ, RZ ;  /* 0x000000ffff0c7224 */ /* 0x000fe400078e00ff */
[----:B-1----:R-:W-:Y:S02]  /*286a0*/  IMAD.MOV.U32 R11, RZ, RZ, 0x1f ;  /* 0x0000001fff0b7424 */ /* 0x002fe400078e00ff */
[----:B------:R-:W-:-:S07]  /*286b0*/  IMAD.MOV.U32 R15, RZ, RZ, -0x1 ;  /* 0xffffffffff0f7424 */ /* 0x000fce00078e00ff */
[----:B--2---:R-:W-:Y:S05]  /*286c0*/  WARPSYNC.COLLECTIVE R15, `(.L_x_12711) ;  /* 0x000000000f087348 */ /* 0x004fea0003c00000 */
[----:B------:R0:W1:Y:S02]  /*286d0*/  SHFL.IDX P6, R14, R13, R12, R11 ;  /* 0x0000000c0d0e7389 */ /* 0x00006400000c000b */
[----:B012---:R-:W-:Y:S01]  /*286e0*/  ENDCOLLECTIVE ;  /* 0x000000000000791b */ /* 0x007fe20003800000 */
.L_x_12711:
[----:B------:R-:W-:Y:S05]  /*286f0*/  BSYNC B0 ;  /* 0x0000000000007941 */ /* 0x000fea0003800000 */
.L_x_12710:
        /* <DEDUP_REMOVED lines=9> */
.L_x_12712:
        /* <DEDUP_REMOVED lines=8> */
[----:B-1----:R-:W-:-:S06]  /*28810*/  @!P1 IMAD.WIDE R2, R7, 0x4, R4 ;  /* 0x0000000407029825 */ /* 0x002fcc00078e0204 */
[----:B------:R-:W3:Y:S01]  /*28820*/  @!P1 LDG.E R2, desc[UR40][R2.64] ;  /* 0x0000002802029981 */ /* 0x000ee2000c1e1900 */
[----:B------:R-:W-:Y:S01]  /*28830*/  IMAD.MOV.U32 R5, RZ, RZ, RZ ;  /* 0x000000ffff057224 */ /* 0x000fe200078e00ff */
[C---:B------:R-:W-:Y:S01]  /*28840*/  ISETP.GE.U32.AND P2, PT, R9.reuse, 0x2, PT ;  /* 0x000000020900780c */ /* 0x040fe20003f46070 */
[----:B------:R-:W-:Y:S01]  /*28850*/  IMAD.MOV.U32 R24, RZ, RZ, RZ ;  /* 0x000000ffff187224 */ /* 0x000fe200078e00ff */
[C---:B------:R-:W-:Y:S02]  /*28860*/  ISETP.GE.U32.AND P3, PT, R9.reuse, 0x4, PT ;  /* 0x000000040900780c */ /* 0x040fe40003f66070 */
[C---:B------:R-:W-:Y:S02]  /*28870*/  ISETP.GE.U32.AND P4, PT, R9.reuse, 0x8, PT ;  /* 0x000000080900780c */ /* 0x040fe40003f86070 */
[----:B------:R-:W-:Y:S01]  /*28880*/  ISETP.GE.U32.AND P5, PT, R9, 0x10, PT ;  /* 0x000000100900780c */ /* 0x000fe20003fa6070 */
[----:B--2---:R-:W-:Y:S02]  /*28890*/  @!P1 IMAD.MOV.U32 R5, RZ, RZ, R6 ;  /* 0x000000ffff059224 */ /* 0x004fe400078e0006 */
[----:B------:R-:W-:-:S02]  /*288a0*/  IMAD.MOV.U32 R6, RZ, RZ, RZ ;  /* 0x000000ffff067224 */ /* 0x000fc400078e00ff */
[----:B---3--:R-:W-:Y:S01]  /*288b0*/  @!P1 IMAD.MOV.U32 R6, RZ, RZ, R2 ;  /* 0x000000ffff069224 */ /* 0x008fe200078e0002 */
[----:B------:R-:W-:-:S03]  /*288c0*/  ISETP.NE.AND P1, PT, R9, RZ, PT ;  /* 0x000000ff0900720c */ /* 0x000fc60003f25270 */
[----:B------:R-:W-:-:S04]  /*288d0*/  IMAD R2, R6, R5, RZ ;  /* 0x0000000506027224 */ /* 0x000fc800078e02ff */
[----:B------:R-:W-:-:S07]  /*288e0*/  IMAD.MOV.U32 R13, RZ, RZ, R2 ;  /* 0x000000ffff0d7224 */ /* 0x000fce00078e0002 */
[----:B------:R-:W-:Y:S05]  /*288f0*/  WARPSYNC.COLLECTIVE R15, `(.L_x_12713) ;  /* 0x000000000f087348 */ /* 0x000fea0003c00000 */
[----:B------:R0:W1:Y:S02]  /*28900*/  SHFL.UP P6, R14, R13, R12, R11 ;  /* 0x0400000c0d0e7389 */ /* 0x00006400000c000b */
[----:B01----:R-:W-:Y:S01]  /*28910*/  ENDCOLLECTIVE ;  /* 0x000000000000791b */ /* 0x003fe20003800000 */
.L_x_12713:
        /* <DEDUP_REMOVED lines=8> */
.L_x_12714:
        /* <DEDUP_REMOVED lines=8> */
.L_x_12715:
        /* <DEDUP_REMOVED lines=8> */
.L_x_12716:
        /* <DEDUP_REMOVED lines=8> */
.L_x_12717:
        /* <DEDUP_REMOVED lines=9> */
.L_x_12718:
[----:B------:R-:W-:Y:S01]  /*28bb0*/  IMAD.MOV.U32 R3, RZ, RZ, R14 ;  /* 0x000000ffff037224 */ /* 0x000fe200078e000e */
[----:B------:R-:W-:Y:S06]  /*28bc0*/  BRA `(.L_x_12719) ;  /* 0xffffffc800287947 */ /* 0x000fec000383ffff */
.L_x_12603:
        /* <DEDUP_REMOVED lines=8> */
.L_x_12721:
[----:B------:R-:W-:Y:S05]  /*28c50*/  BSYNC B0 ;  /* 0x0000000000007941 */ /* 0x000fea0003800000 */
.L_x_12720:
        /* <DEDUP_REMOVED lines=10> */
.L_x_12722:
        /* <DEDUP_REMOVED lines=8> */
.L_x_12723:
        /* <DEDUP_REMOVED lines=8> */
.L_x_12724:
        /* <DEDUP_REMOVED lines=8> */
.L_x_12725:
        /* <DEDUP_REMOVED lines=9> */
.L_x_12726:
[----:B------:R-:W-:Y:S01]  /*28f10*/  IMAD.MOV.U32 R3, RZ, RZ, R14 ;  /* 0x000000ffff037224 */ /* 0x000fe200078e000e */
[----:B------:R-:W-:Y:S06]  /*28f20*/  BRA `(.L_x_12727) ;  /* 0xffffffc400f47947 */ /* 0x000fec000383ffff */
.L_x_12605:
[----:B------:R-:W-:Y:S01]  /*28f30*/  BSSY B0, `(.L_x_12728) ;  /* 0x0000006000007945 */ /* 0x000fe20003800000 */
[----:B------:R-:W-:Y:S01]  /*28f40*/  PLOP3.LUT P6, PT, P6, PT, PT, 0x8, 0x0 ;  /* 0x000000000000781c */ /* 0x000fe200037ce170 */
[----:B------:R-:W-:-:S12]  /*28f50*/  IMAD.MOV.U32 R15, RZ, RZ, -0x1 ;  /* 0xffffffffff0f7424 */ /* 0x000fd800078e00ff */
[----:B0-----:R-:W-:Y:S05]  /*28f60*/  WARPSYNC.COLLECTIVE R15, `(.L_x_12729) ;  /* 0x000000000f087348 */ /* 0x001fea0003c00000 */
[----:B------:R-:W-:Y:S01]  /*28f70*/  VOTE.ANY R14, PT, P6 ;  /* 0x00000000000e7806 */ /* 0x000fe200030e0100 */
[----:B0-----:R-:W-:Y:S06]  /*28f80*/  ENDCOLLECTIVE ;  /* 0x000000000000791b */ /* 0x001fec0003800000 */
.L_x_12729:
[----:B------:R-:W-:Y:S05]  /*28f90*/  BSYNC B0 ;  /* 0x0000000000007941 */ /* 0x000fea0003800000 */
.L_x_12728:
        /* <DEDUP_REMOVED lines=10> */
.L_x_12730:
[----:B------:R-:W-:Y:S02]  /*29040*/  IMAD.MOV.U32 R13, RZ, RZ, R6 ;  /* 0x000000ffff0d7224 */ /* 0x000fe400078e0006 */
[----:B------:R-:W-:-:S07]  /*29050*/  IMAD.MOV.U32 R5, RZ, RZ, R14 ;  /* 0x000000ffff057224 */ /* 0x000fce00078e000e */
[----:B------:R-:W-:Y:S05]  /*29060*/  WARPSYNC.COLLECTIVE R15, `(.L_x_12731) ;  /* 0x000000000f087348 */ /* 0x000fea0003c00000 */
[----:B------:R0:W1:Y:S02]  /*29070*/  SHFL.IDX P6, R14, R13, R12, R11 ;  /* 0x0000000c0d0e7389 */ /* 0x00006400000c000b */
[----:B01----:R-:W-:Y:S01]  /*29080*/  ENDCOLLECTIVE ;  /* 0x000000000000791b */ /* 0x003fe20003800000 */
.L_x_12731:
[----:B------:R-:W-:Y:S01]  /*29090*/  IMAD.MOV.U32 R6, RZ, RZ, R14 ;  /* 0x000000ffff067224 */ /* 0x000fe200078e000e */
[----:B------:R-:W-:Y:S06]  /*290a0*/  BRA `(.L_x_12732) ;  /* 0xffffffc400d47947 */ /* 0x000fec000383ffff */
.L_x_12607:
        /* <DEDUP_REMOVED lines=8> */
.L_x_12734:
[----:B------:R-:W-:Y:S05]  /*29130*/  BSYNC B0 ;  /* 0x0000000000007941 */ /* 0x000fea0003800000 */
.L_x_12733:
[----:B------:R-:W-:Y:S01]  /*29140*/  IMAD.MOV.U32 R2, RZ, RZ, R14 ;  /* 0x000000ffff027224 */ /* 0x000fe200078e000e */
[----:B------:R-:W-:Y:S06]  /*29150*/  BRA `(.L_x_12735) ;  /* 0xffffffc400c07947 */ /* 0x000fec000383ffff */
.L_x_12613:
[----:B0-----:R0:W1:Y:S02]  /*29160*/  SYNCS.PHASECHK.TRANS64.TRYWAIT P0, [R5+URZ+0x19c20], R0 ;  /* 0x019c2000050075a7 */ /* 0x001064000800017f */
[----:B-1----:R-:W-:Y:S05]  /*29170*/  @!P0 NANOSLEEP.SYNCS 0x989680 ;  /* 0x009896800000895d */ /* 0x002fea0003900000 */
[----:B------:R-:W1:Y:S02]  /*29180*/  @!P0 SYNCS.PHASECHK.TRANS64 P0, [R5+URZ+0x19c20], R0 ;  /* 0x019c2000050085a7 */ /* 0x000e64000800007f */
[----:B-1----:R-:W-:Y:S05]  /*29190*/  @!P0 BRA `(.L_x_12613) ;  /* 0xfffffffc00f08947 */ /* 0x002fea000383ffff */
[----:B------:R-:W-:Y:S05]  /*291a0*/  BRA `(.L_x_12736) ;  /* 0xffffffd0002c7947 */ /* 0x000fea000383ffff */
.L_x_12614:
        /* <DEDUP_REMOVED lines=8> */
[----:B0-2---:R-:W-:Y:S05]  /*29230*/  WARPSYNC.COLLECTIVE R15, `(.L_x_12738) ;  /* 0x000000000f087348 */ /* 0x005fea0003c00000 */
[----:B------:R1:W3:Y:S02]  /*29240*/  SHFL.IDX P6, R14, R13, R12, R11 ;  /* 0x0000000c0d0e7389 */ /* 0x0002e400000c000b */
[----:B0123--:R-:W-:Y:S01]  /*29250*/  ENDCOLLECTIVE ;  /* 0x000000000000791b */ /* 0x00ffe20003800000 */
.L_x_12738:
[----:B------:R-:W-:Y:S05]  /*29260*/  BSYNC B0 ;  /* 0x0000000000007941 */ /* 0x000fea0003800000 */
.L_x_12737:
[----:B------:R-:W-:Y:S05]  /*29270*/  BRA `(.L_x_12739) ;  /* 0xffffffd000147947 */ /* 0x000fea000383ffff */
.L_x_12615:
[----:B------:R-:W-:Y:S01]  /*29280*/  BSSY B0, `(.L_x_12740) ;  /* 0x0000006000007945 */ /* 0x000fe20003800000 */
[----:B------:R-:W-:-:S07]  /*29290*/  IMAD.MOV.U32 R15, RZ, RZ, -0x1 ;  /* 0xffffffffff0f7424 */ /* 0x000fce00078e00ff */
[----:B0-2---:R-:W-:Y:S05]  /*292a0*/  WARPSYNC.COLLECTIVE R15, `(.L_x_12741) ;  /* 0x000000000f0c7348 */ /* 0x005fea0003c00000 */
[----:B------:R-:W-:Y:S02]  /*292b0*/  ELECT P6, UR62, PT ;  /* 0x00000000003e782f */ /* 0x000fe400038c0000 */
[----:B------:R-:W-:Y:S01]  /*292c0*/  MOV R14, UR62 ;  /* 0x0000003e000e7c02 */ /* 0x000fe20008000f00 */
[----:B0-2---:R-:W-:Y:S10]  /*292d0*/  ENDCOLLECTIVE ;  /* 0x000000000000791b */ /* 0x005ff40003800000 */
.L_x_12741:
[----:B------:R-:W-:Y:S05]  /*292e0*/  BSYNC B0 ;  /* 0x0000000000007941 */ /* 0x000fea0003800000 */
.L_x_12740:
[----:B------:R-:W-:Y:S05]  /*292f0*/  BRA `(.L_x_12742) ;  /* 0xffffffd000087947 */ /* 0x000fea000383ffff */
.L_x_12617:
[----:B0-----:R0:W1:Y:S02]  /*29300*/  SYNCS.PHASECHK.TRANS64.TRYWAIT P1, [R3+URZ+0x19c40], R2 ;  /* 0x019c4002030075a7 */ /* 0x001064000802017f */
[----:B-1----:R-:W-:Y:S05]  /*29310*/  @!P1 NANOSLEEP.SYNCS 0x989680 ;  /* 0x009896800000995d */ /* 0x002fea0003900000 */
[----:B------:R-:W1:Y:S02]  /*29320*/  @!P1 SYNCS.PHASECHK.TRANS64 P1, [R3+URZ+0x19c40], R2 ;  /* 0x019c4002030095a7 */ /* 0x000e64000802007f */
[----:B-1----:R-:W-:Y:S05]  /*29330*/  @!P1 BRA `(.L_x_12617) ;  /* 0xfffffffc00f09947 */ /* 0x002fea000383ffff */
[----:B------:R-:W-:Y:S05]  /*29340*/  BRA `(.L_x_12743) ;  /* 0xffffffd0002c7947 */ /* 0x000fea000383ffff */
.L_x_12619:
[----:B-1----:R1:W3:Y:S02]  /*29350*/  SYNCS.PHASECHK.TRANS64.TRYWAIT P1, [R5+URZ+0x19c40], R0 ;  /* 0x019c4000050075a7 */ /* 0x0022e4000802017f */
[----:B---3--:R-:W-:Y:S05]  /*29360*/  @!P1 NANOSLEEP.SYNCS 0x989680 ;  /* 0x009896800000995d */ /* 0x008fea0003900000 */
[----:B------:R-:W3:Y:S02]  /*29370*/  @!P1 SYNCS.PHASECHK.TRANS64 P1, [R5+URZ+0x19c40], R0 ;  /* 0x019c4000050095a7 */ /* 0x000ee4000802007f */
[----:B---3--:R-:W-:Y:S05]  /*29380*/  @!P1 BRA `(.L_x_12619) ;  /* 0xfffffffc00f09947 */ /* 0x008fea000383ffff */
[----:B------:R-:W-:Y:S05]  /*29390*/  BRA `(.L_x_12744) ;  /* 0xffffffd0003c7947 */ /* 0x000fea000383ffff */
.L_x_12621:
[----:B---3--:R3:W4:Y:S02]  /*293a0*/  SYNCS.PHASECHK.TRANS64.TRYWAIT P1, [R3+URZ+0x19c60], R2 ;  /* 0x019c6002030075a7 */ /* 0x008724000802017f */
[----:B----4-:R-:W-:Y:S05]  /*293b0*/  @!P1 NANOSLEEP.SYNCS 0x989680 ;  /* 0x009896800000995d */ /* 0x010fea0003900000 */
[----:B------:R-:W4:Y:S02]  /*293c0*/  @!P1 SYNCS.PHASECHK.TRANS64 P1, [R3+URZ+0x19c60], R2 ;  /* 0x019c6002030095a7 */ /* 0x000f24000802007f */
[----:B----4-:R-:W-:Y:S05]  /*293d0*/  @!P1 BRA `(.L_x_12621) ;  /* 0xfffffffc00f09947 */ /* 0x010fea000383ffff */
[----:B------:R-:W-:Y:S05]  /*293e0*/  BRA `(.L_x_12745) ;  /* 0xffffffd000387947 */ /* 0x000fea000383ffff */
.L_x_12623:
[----:B----4-:R4:W0:Y:S02]  /*293f0*/  SYNCS.PHASECHK.TRANS64.TRYWAIT P1, [R5+URZ+0x19c60], R0 ;  /* 0x019c6000050075a7 */ /* 0x010824000802017f */
[----:B0-----:R-:W-:Y:S05]  /*29400*/  @!P1 NANOSLEEP.SYNCS 0x989680 ;  /* 0x009896800000995d */ /* 0x001fea0003900000 */
[----:B------:R-:W0:Y:S02]  /*29410*/  @!P1 SYNCS.PHASECHK.TRANS64 P1, [R5+URZ+0x19c60], R0 ;  /* 0x019c6000050095a7 */ /* 0x000e24000802007f */
[----:B0-----:R-:W-:Y:S05]  /*29420*/  @!P1 BRA `(.L_x_12623) ;  /* 0xfffffffc00f09947 */ /* 0x001fea000383ffff */
[----:B------:R-:W-:Y:S05]  /*29430*/  BRA `(.L_x_12746) ;  /* 0xffffffd000347947 */ /* 0x000fea000383ffff */
.L_x_12625:
[----:B------:R0:W0:Y:S02]  /*29440*/  SYNCS.PHASECHK.TRANS64.TRYWAIT P1, [R3+URZ+0x19c80], R2 ;  /* 0x019c8002030075a7 */ /* 0x000024000802017f */
[----:B0-----:R-:W-:Y:S05]  /*29450*/  @!P1 NANOSLEEP.SYNCS 0x989680 ;  /* 0x009896800000995d */ /* 0x001fea0003900000 */
[----:B------:R-:W0:Y:S02]  /*29460*/  @!P1 SYNCS.PHASECHK.TRANS64 P1, [R3+URZ+0x19c80], R2 ;  /* 0x019c8002030095a7 */ /* 0x000e24000802007f */
[----:B0-----:R-:W-:Y:S05]  /*29470*/  @!P1 BRA `(.L_x_12625) ;  /* 0xfffffffc00f09947 */ /* 0x001fea000383ffff */
[----:B------:R-:W-:Y:S05]  /*29480*/  BRA `(.L_x_12747) ;  /* 0xffffffd000307947 */ /* 0x000fea000383ffff */
.L_x_12748:
        /* <DEDUP_REMOVED lines=15> */
.L_x_16298:


//--------------------- .text._ZN7cutlass13device_kernelIN5flash11enable_sm90INS1_16FlashAttnFwdSm90INS1_25CollectiveMainloopFwdSm90ILi2EN4cute5tupleIJNS5_1CILi1EEES8_S8_EEENS6_IJNS7_ILi192EEENS7_ILi128EEENS7_ILi96EEEEEELi96ENS_12float_e4m3_tEfNS_4arch4Sm90ELb1ELb0ELb1ELb0ELb1ELb0ELb0ELb1ELb1ELb1ELb1ELb0EEENS1_21CollectiveEpilogueFwdINS6_IJSA_SC_SB_EEES9_NS_10bfloat16_tESG_Li384ELb0ELb1ELb1ELb1EEENS1_19SingleTileSchedulerILb0ELb1ELb1ELi192EEEEEEEEEvNT_6ParamsE --------------------------
	.section	.text._ZN7cutlass13device_kernelIN5flash11enable_sm90INS1_16FlashAttnFwdSm90INS1_25CollectiveMainloopFwdSm90ILi2EN4cute5tupleIJNS5_1CILi1EEES8_S8_EEENS6_IJNS7_ILi192EEENS7_ILi128EEENS7_ILi96EEEEEELi96ENS_12float_e4m3_tEfNS_4arch4Sm90ELb1ELb0ELb1ELb0ELb1ELb0ELb0ELb1ELb1ELb1ELb1ELb0EEENS1_21CollectiveEpilogueFwdINS6_IJSA_SC_SB_EEES9_NS_10bfloat16_tESG_Li384ELb0ELb1ELb1ELb1EEENS1_19SingleTileSchedulerILb0ELb1ELb1ELi192EEEEEEEEEvNT_6ParamsE,"ax",@progbits
	.align	128
.text._ZN7cutlass13device_kernelIN5flash11enable_sm90INS1_16FlashAttnFwdSm90INS1_25CollectiveMainloopFwdSm90ILi2EN4cute5tupleIJNS5_1CILi1EEES8_S8_EEENS6_IJNS7_ILi192EEENS7_ILi128EEENS7_ILi96EEEEEELi96ENS_12float_e4m3_tEfNS_4arch4Sm90ELb1ELb0ELb1ELb0ELb1ELb0ELb0ELb1ELb1ELb1ELb1ELb0EEENS1_21CollectiveEpilogueFwdINS6_IJSA_SC_SB_EEES9_NS_10bfloat16_tESG_Li384ELb0ELb1ELb1ELb1EEENS1_19SingleTileSchedulerILb0ELb1ELb1ELi192EEEEEEEEEvNT_6ParamsE:
        .type           _ZN7cutlass13device_kernelIN5flash11enable_sm90INS1_16FlashAttnFwdSm90INS1_25CollectiveMainloopFwdSm90ILi2EN4cute5tupleIJNS5_1CILi1EEES8_S8_EEENS6_IJNS7_ILi192EEENS7_ILi128EEENS7_ILi96EEEEEELi96ENS_12float_e4m3_tEfNS_4arch4Sm90ELb1ELb0ELb1ELb0ELb1ELb0ELb0ELb1ELb1ELb1ELb1ELb0EEENS1_21CollectiveEpilogueFwdINS6_IJSA_SC_SB_EEES9_NS_10bfloat16_tESG_Li384ELb0ELb1ELb1ELb1EEENS1_19SingleTileSchedulerILb0ELb1ELb1ELi192EEEEEEEEEvNT_6ParamsE,@function
        .size           _ZN7cutlass13device_kernelIN5flash11enable_sm90INS1_16FlashAttnFwdSm90INS1_25CollectiveMainloopFwdSm90ILi2EN4cute5tupleIJNS5_1CILi1EEES8_S8_EEENS6_IJNS7_ILi192EEENS7_ILi128EEENS7_ILi96EEEEEELi96ENS_12float_e4m3_tEfNS_4arch4Sm90ELb1ELb0ELb1ELb0ELb1ELb0ELb0ELb1ELb1ELb1ELb1ELb0EEENS1_21CollectiveEpilogueFwdINS6_IJSA_SC_SB_EEES9_NS_10bfloat16_tESG_Li384ELb0ELb1ELb1ELb1EEENS1_19SingleTileSchedulerILb0ELb1ELb1ELi192EEEEEEEEEvNT_6ParamsE,(.L_x_16299 - _ZN7cutlass13device_kernelIN5flash11enable_sm90INS1_16FlashAttnFwdSm90INS1_25CollectiveMainloopFwdSm90ILi2EN4cute5tupleIJNS5_1CILi1EEES8_S8_EEENS6_IJNS7_ILi192EEENS7_ILi128EEENS7_ILi96EEEEEELi96ENS_12float_e4m3_tEfNS_4arch4Sm90ELb1ELb0ELb1ELb0ELb1ELb0ELb0ELb1ELb1ELb1ELb1ELb0EEENS1_21CollectiveEpilogueFwdINS6_IJSA_SC_SB_EEES9_NS_10bfloat16_tESG_Li384ELb0ELb1ELb1ELb1EEENS1_19SingleTileSchedulerILb0ELb1ELb1ELi192EEEEEEEEEvNT_6ParamsE)
        .other          _ZN7cutlass13device_kernelIN5flash11enable_sm90INS1_16FlashAttnFwdSm90INS1_25CollectiveMainloopFwdSm90ILi2EN4cute5tupleIJNS5_1CILi1EEES8_S8_EEENS6_IJNS7_ILi192EEENS7_ILi128EEENS7_ILi96EEEEEELi96ENS_12float_e4m3_tEfNS_4arch4Sm90ELb1ELb0ELb1ELb0ELb1ELb0ELb0ELb1ELb1ELb1ELb1ELb0EEENS1_21CollectiveEpilogueFwdINS6_IJSA_SC_SB_EEES9_NS_10bfloat16_tESG_Li384ELb0ELb1ELb1ELb1EEENS1_19SingleTileSchedulerILb0ELb1ELb1ELi192EEEEEEEEEvNT_6ParamsE,@"STO_CUDA_ENTRY STV_DEFAULT"
_ZN7cutlass13device_kernelIN5flash11enable_sm90INS1_16FlashAttnFwdSm90INS1_25CollectiveMainloopFwdSm90ILi2EN4cute5tupleIJNS5_1CILi1EEES8_S8_EEENS6_IJNS7_ILi192EEENS7_ILi128EEENS7_ILi96EEEEEELi96ENS_12float_e4m3_tEfNS_4arch4Sm90ELb1ELb0ELb1ELb0ELb1ELb0ELb0ELb1ELb1ELb1ELb1ELb0EEENS1_21CollectiveEpilogueFwdINS6_IJSA_SC_SB_EEES9_NS_10bfloat16_tESG_Li384ELb0ELb1ELb1ELb1EEENS1_19SingleTileSchedulerILb0ELb1ELb1ELi192EEEEEEEEEvNT_6ParamsE:
        /* <DEDUP_REMOVED lines=45> */
.L_x_12749:
        /* <DEDUP_REMOVED lines=22> */
.L_x_12750:
        /* <DEDUP_REMOVED lines=18> */
.L_x_12751:
        /* <DEDUP_REMOVED lines=22> */
.L_x_12752:
        /* <DEDUP_REMOVED lines=23> */
.L_x_12753:
        /* <DEDUP_REMOVED lines=9> */
.L_x_12756:
        /* <DEDUP_REMOVED lines=34> */
[----:B0-----:R-:W-:-:S02]  /*0ad0*/  UIMAD UR46, UR46, 0xc0, URZ ;  /* 0x000000c02e2e78a4 */ /* 0x001fc4000f8e023f */
        /* <DEDUP_REMOVED lines=54> */
.L_x_12758:
        /* <DEDUP_REMOVED lines=10> */
[----:B------:R-:W-:Y:S01]  /*0ee0*/  CS2R R90, SRZ ;  /* 0x00000000005a7805 */ /* 0x000fe2000001ff00 */
[----:B------:R-:W-:Y:S01]  /*0ef0*/  IMAD.MOV.U32 R93, RZ, RZ, RZ ;  /* 0x000000ffff5d7224 */ /* 0x000fe200078e00ff */
[----:B------:R-:W-:Y:S01]  /*0f00*/  R2UR UR47, R0 ;  /* 0x00000000002f72ca */ /* 0x000fe200000e0000 */
[----:B------:R-:W-:Y:S01]  /*0f10*/  IMAD.MOV.U32 R0, RZ, RZ, RZ ;  /* 0x000000ffff007224 */ /* 0x000fe200078e00ff */
[----:B------:R-:W-:Y:S02]  /*0f20*/  CS2R R4, SRZ ;  /* 0x0000000000047805 */ /* 0x000fe4000001ff00 */
[----:B------:R-:W-:Y:S02]  /*0f30*/  CS2R R102, SRZ ;  /* 0x0000000000667805 */ /* 0x000fe4000001ff00 */
[----:B------:R-:W-:-:S02]  /*0f40*/  CS2R R98, SRZ ;  /* 0x0000000000627805 */ /* 0x000fc4000001ff00 */
[----:B------:R-:W-:Y:S01]  /*0f50*/  MOV R6, RZ ;  /* 0x000000ff00067202 */ /* 0x000fe20000000f00 */
        /* <DEDUP_REMOVED lines=23> */
[----:B------:R-:W-:Y:S02]  /*10d0*/  IMAD.MOV.U32 R22, RZ, RZ, RZ ;  /* 0x000000ffff167224 */ /* 0x000fe400078e00ff */
[----:B------:R-:W-:Y:S05]  /*10e0*/  @!P1 BRA `(.L_x_12759) ;  /* 0x0000008c00409947 */ /* 0x000fea0003800000 */
        /* <DEDUP_REMOVED lines=34> */
.L_x_12760:
        /* <DEDUP_REMOVED lines=48> */
.L_x_12857:
[----:B------:R-:W-:-:S06]  /*1610*/  ULOP3.LUT UR4, UR41, 0x1, URZ, 0xfc, !UPT ;  /* 0x0000000129047892 */ /* 0x000fcc000f8efc3f */
[----:B------:R-:W-:-:S05]  /*1620*/  IMAD.U32 R2, RZ, RZ, UR4 ;  /* 0x00000004ff027e24 */ /* 0x000fca000f8e00ff */
[----:B------:R-:W-:-:S13]  /*1630*/  ISETP.NE.AND P0, PT, R2, 0x3, PT ;  /* 0x000000030200780c */ /* 0x000fda0003f05270 */
[----:B------:R-:W-:Y:S05]  /*1640*/  @!P0 BRA `(.L_x_12762) ;  /* 0x0000000000048947 */ /* 0x000fea0003800000 */
[----:B------:R-:W-:Y:S01]  /*1650*/  BPT.TRAP 0x1 ;  /* 0x000000040000795c */ /* 0x000fe20000300000 */
.L_x_12762:
[----:B------:R1:W2:Y:S01]  /*1660*/  SYNCS.PHASECHK.TRANS64.TRYWAIT P1, [UR44+0x17030], R6 ;  /* 0x01703006ff0075a7 */ /* 0x0002a2000802016c */
[----:B------:R-:W-:Y:S05]  /*1670*/  @!P0 BRA `(.L_x_12763) ;  /* 0x0000000000048947 */ /* 0x000fea0003800000 */
[----:B------:R-:W-:Y:S01]  /*1680*/  BPT.TRAP 0x1 ;  /* 0x000000040000795c */ /* 0x000fe20000300000 */
.L_x_12763:
[----:B------:R-:W-:-:S05]  /*1690*/  IMAD.U32 R4, RZ, RZ, UR49 ;  /* 0x00000031ff047e24 */ /* 0x000fca000f8e00ff */
[----:B------:R-:W-:Y:S01]  /*16a0*/  LOP3.LUT R4, R4, 0x10000, RZ, 0xfc, !PT ;  /* 0x0001000004047812 */ /* 0x000fe200078efcff */
[----:B--2---:R-:W-:Y:S06]  /*16b0*/  @P1 BRA `(.L_x_12764) ;  /* 0x0000000000081947 */ /* 0x004fec0003800000 */
[----:B------:R-:W2:Y:S02]  /*16c0*/  SYNCS.PHASECHK.TRANS64.TRYWAIT P1, [UR44+0x17030], R6 ;  /* 0x01703006ff0075a7 */ /* 0x000ea4000802016c */
[----:B--2---:R-:W-:Y:S05]  /*16d0*/  @!P1 BRA `(.L_x_12765) ;  /* 0x000000e400c49947 */ /* 0x004fea0003800000 */
.L_x_12764:
        /* <DEDUP_REMOVED lines=14> */
[----:B------:R-:W-:-:S03]  /*17c0*/  UMOV UR15, 0xc0000010 ;  /* 0xc0000010000f7882 */ /* 0x000fc60000000000 */
[----:B------:R-:W-:Y:S02]  /*17d0*/  UIADD3 UR10, UR20, 0x100, URZ ;  /* 0x00000100140a7890 */ /* 0x000fe4000fffe03f */
[----:B------:R-:W-:Y:S01]  /*17e0*/  UIADD3 UR8, UR12, 0x180, URZ ;  /* 0x000001800c087890 */ /* 0x000fe2000fffe03f */
[----:B------:R-:W-:Y:S01]  /*17f0*/  UMOV UR6, UR20 ;  /* 0x0000001400067c82 */ /* 0x000fe20008000000 */
[----:B------:R-:W-:Y:S01]  /*1800*/  UIADD3 UR12, UR12, 0x300, URZ ;  /* 0x000003000c0c7890 */ /* 0x000fe2000fffe03f */
[----:B------:R-:W-:Y:S01]  /*1810*/  QGMMA.64x128x32.F32.E4M3.E4M3 R24, gdesc[UR4], RZ, !UPT, gsb0 ;  /* 0x01e00000041879f3 */ /* 0x000fe2000c0008ff */
[----:B------:R-:W-:Y:S02]  /*1820*/  UIADD3 UR14, UR20, 0x200, URZ ;  /* 0x00000200140e7890 */ /* 0x000fe4000fffe03f */
        /* <DEDUP_REMOVED lines=9> */
.L_x_12766:
[----:B------:R-:W-:Y:S01]  /*18c0*/  LOP3.LUT R7, R22, 0xffffff80, RZ, 0xc0, !PT ;  /* 0xffffff8016077812 */ /* 0x000fe200078ec0ff */
[C---:B------:R-:W-:Y:S01]  /*18d0*/  FMUL.FTZ R2, R0.reuse, R24 ;  /* 0x0000001800027220 */ /* 0x040fe20000410000 */
[----:B------:R-:W-:Y:S01]  /*18e0*/  LEA.HI R89, R89, R16, RZ, 0x2 ;  /* 0x0000001059597211 */ /* 0x000fe200078f10ff */
[C---:B------:R-:W-:Y:S01]  /*18f0*/  FMUL.FTZ R21, R0.reuse, R25 ;  /* 0x0000001900157220 */ /* 0x040fe20000410000 */
[----:B------:R-:W-:Y:S01]  /*1900*/  FMUL.FTZ R10, R0, R31 ;  /* 0x0000001f000a7220 */ /* 0x000fe20000410000 */
[----:B------:R-:W-:Y:S01]  /*1910*/  IMAD.IADD R7, R16, 0x1, -R7 ;  /* 0x0000000110077824 */ /* 0x000fe200078e0a07 */
[----:B------:R-:W-:Y:S01]  /*1920*/  LOP3.LUT R89, R89, 0xfffffffc, RZ, 0xc0, !PT ;  /* 0xfffffffc59597812 */ /* 0x000fe200078ec0ff */
[C---:B------:R-:W-:Y:S01]  /*1930*/  FMUL.FTZ R31, R0.reuse, R37 ;  /* 0x00000025001f7220 */ /* 0x040fe20000410000 */
[C---:B------:R-:W-:Y:S01]  /*1940*/  FMUL.FTZ R9, R0.reuse, R30 ;  /* 0x0000001e00097220 */ /* 0x040fe20000410000 */
[----:B------:R-:W-:Y:S01]  /*1950*/  FMUL.FTZ R30, R0, R36 ;  /* 0x00000024001e7220 */ /* 0x000fe20000410000 */
[----:B01----:R-:W-:Y:S01]  /*1960*/  SHF.R.S32.HI R6, RZ, 0x1f, R7 ;  /* 0x0000001fff067819 */ /* 0x003fe20000011407 */
[----:B------:R-:W-:Y:S01]  /*1970*/  IMAD.HI R36, R23, 0x55555556, RZ ;  /* 0x5555555617247827 */ /* 0x000fe200078e02ff */
[----:B------:R-:W-:-:S03]  /*1980*/  UISETP.NE.AND UP0, UPT, UR43, URZ, UPT ;  /* 0x0000003f2b00728c */ /* 0x000fc6000bf05270 */
[----:B------:R-:W-:Y:S01]  /*1990*/  FMUL.FTZ R11, R0, R35 ;  /* 0x00000023000b7220 */ /* 0x000fe20000410000 */
[-C--:B------:R-:W-:Y:S01]  /*19a0*/  LEA.HI R24, R6, R7.reuse, RZ, 0x2 ;  /* 0x0000000706187211 */ /* 0x080fe200078f10ff */
[----:B------:R-:W-:Y:S01]  /*19b0*/  IMAD.IADD R89, R16, 0x1, -R89 ;  /* 0x0000000110597824 */ /* 0x000fe200078e0a59 */
[----:B------:R-:W-:Y:S01]  /*19c0*/  LEA.HI R25, R6, R7, RZ, 0x5 ;  /* 0x0000000706197211 */ /* 0x000fe200078f28ff */
[C---:B------:R-:W-:Y:S01]  /*19d0*/  FMUL.FTZ R35, R0.reuse, R45 ;  /* 0x0000002d00237220 */ /* 0x040fe20000410000 */
[--C-:B------:R-:W-:Y:S01]  /*19e0*/  SHF.R.S32.HI R6, RZ, 0x2, R24.reuse ;  /* 0x00000002ff067819 */ /* 0x100fe20000011418 */
[----:B------:R-:W-:Y:S01]  /*19f0*/  ULDC UR7, c[0x0][0x2f0] ;  /* 0x0000bc0000077ab9 */ /* 0x000fe20000000800 */
[----:B------:R-:W-:Y:S01]  /*1a00*/  SHF.R.S32.HI R37, RZ, 0x1f, R24 ;  /* 0x0000001fff257819 */ /* 0x000fe20000011418 */
[----:B------:R-:W-:Y:S01]  /*1a10*/  FMUL.FTZ R13, R0, R39 ;  /* 0x00000027000d7220 */ /* 0x000fe20000410000 */
[----:B------:R-:W-:Y:S01]  /*1a20*/  SHF.R.S32.HI R25, RZ, 0x5, R25 ;  /* 0x00000005ff197819 */ /* 0x000fe20000011419 */
[----:B------:R-:W-:Y:S01]  /*1a30*/  @UP0 ULDC UR4, c[0x0][0x44c] ;  /* 0x0001130000040ab9 */ /* 0x000fe20000000800 */
[----:B------:R-:W-:Y:S01]  /*1a40*/  LEA.HI R37, R37, R6, RZ, 0x3 ;  /* 0x0000000625257211 */ /* 0x000fe200078f18ff */
[----:B------:R-:W-:Y:S01]  /*1a50*/  @UP0 ULDC UR5, c[0x0][0x450] ;  /* 0x0001140000050ab9 */ /* 0x000fe20000000800 */
[----:B------:R-:W-:Y:S01]  /*1a60*/  LEA.HI R36, R36, R36, RZ, 0x1 ;  /* 0x0000002424247211 */ /* 0x000fe200078f08ff */
[----:B------:R-:W-:Y:S01]  /*1a70*/  IMAD.U32 R39, RZ, RZ, UR7 ;  /* 0x00000007ff277e24 */ /* 0x000fe2000f8e00ff */
[----:B------:R-:W-:Y:S01]  /*1a80*/  LEA R25, R25, UR46, 0x4 ;  /* 0x0000002e19197c11 */ /* 0x000fe2000f8e20ff */
[----:B------:R-:W-:Y:S01]  /*1a90*/  FMUL.FTZ R3, R0, R26 ;  /* 0x0000001a00037220 */ /* 0x000fe20000410000 */
[----:B------:R-:W-:Y:S01]  /*1aa0*/  LOP3.LUT R37, R37, 0xfffffff8, RZ, 0xc0, !PT ;  /* 0xfffffff825257812 */ /* 0x000fe200078ec0ff */
[----:B------:R-:W-:Y:S01]  /*1ab0*/  IMAD R36, R36, -0x3, R23 ;  /* 0xfffffffd24247824 */ /* 0x000fe200078e0217 */
[----:B------:R-:W-:Y:S01]  /*1ac0*/  LEA.HI R16, R89, R89, RZ, 0x1 ;  /* 0x0000005959107211 */ /* 0x000fe200078f08ff */
[C---:B------:R-:W-:Y:S01]  /*1ad0*/  FMUL.FTZ R23, R0.reuse, R54 ;  /* 0x0000003600177220 */ /* 0x040fe20000410000 */
[----:B------:R-:W-:Y:S01]  /*1ae0*/  IADD3 R25, R25, R6, -R37 ;  /* 0x0000000619197210 */ /* 0x000fe20007ffe825 */
[----:B------:R-:W-:Y:S01]  /*1af0*/  FMUL.FTZ R26, R0, R28 ;  /* 0x0000001c001a7220 */ /* 0x000fe20000410000 */
[----:B------:R-:W-:Y:S01]  /*1b00*/  LOP3.LUT R16, R16, 0x1ffffffe, RZ, 0xc0, !PT ;  /* 0x1ffffffe10107812 */ /* 0x000fe200078ec0ff */
[----:B------:R-:W-:Y:S01]  /*1b10*/  FMUL.FTZ R14, R0, R38 ;  /* 0x00000026000e7220 */ /* 0x000fe20000410000 */
[----:B------:R-:W-:Y:S01]  /*1b20*/  PLOP3.LUT P1, PT, PT, PT, UP0, 0x80, 0x0 ;  /* 0x000000000000781c */ /* 0x000fe20003f2f008 */
[----:B------:R-:W-:Y:S01]  /*1b30*/  IMAD R25, R36, 0x40, R25 ;  /* 0x0000004024197824 */ /* 0x000fe200078e0219 */
[----:B------:R-:W-:Y:S01]  /*1b40*/  PLOP3.LUT P2, PT, PT, PT, UP0, 0x80, 0x0 ;  /* 0x000000000000781c */ /* 0x000fe20003f4f008 */
[----:B------:R-:W-:Y:S01]  /*1b50*/  IMAD.IADD R6, R89, 0x1, -R16 ;  /* 0x0000000159067824 */ /* 0x000fe200078e0a10 */
[----:B------:R-:W-:Y:S01]  /*1b60*/  LOP3.LUT R24, R24, 0x7ffffffc, RZ, 0xc0, !PT ;  /* 0x7ffffffc18187812 */ /* 0x000fe200078ec0ff */
[----:B------:R-:W0:Y:S01]  /*1b70*/  MUFU.TANH R2, R2 ;  /* 0x0000000200027308 */ /* 0x000e220000002400 */
[----:B------:R-:W-:Y:S01]  /*1b80*/  FMUL.FTZ R8, R0, R27 ;  /* 0x0000001b00087220 */ /* 0x000fe20000410000 */
[----:B------:R-:W-:Y:S01]  /*1b90*/  IMAD R6, R6, 0x8, R25 ;  /* 0x0000000806067824 */ /* 0x000fe200078e0219 */
[----:B------:R-:W-:Y:S01]  /*1ba0*/  IADD3 R7, R7, -R24, RZ ;  /* 0x8000001807077210 */ /* 0x000fe20007ffe0ff */
[----:B------:R-:W-:Y:S01]  /*1bb0*/  FMUL.FTZ R27, R0, R29 ;  /* 0x0000001d001b7220 */ /* 0x000fe20000410000 */
[----:B------:R-:W-:Y:S01]  /*1bc0*/  ULDC UR10, c[0x0][0x288] ;  /* 0x0000a200000a7ab9 */ /* 0x000fe20000000800 */
[----:B------:R-:W-:-:S02]  /*1bd0*/  IMAD.MOV.U32 R45, RZ, RZ, R6 ;  /* 0x000000ffff2d7224 */ /* 0x000fc400078e0006 */
[----:B------:R-:W-:Y:S01]  /*1be0*/  FMUL.FTZ R16, R0, R55 ;  /* 0x0000003700107220 */ /* 0x000fe20000410000 */
[----:B------:R-:W-:Y:S01]  /*1bf0*/  @P1 IMAD.HI.U32 R25, R6, UR4, RZ ;  /* 0x0000000406191c27 */ /* 0x000fe2000f8e00ff */
[----:B------:R-:W-:Y:S01]  /*1c00*/  UMOV UR4, 0xffffff80 ;  /* 0xffffff8000047882 */ /* 0x000fe20000000000 */
[----:B------:R-:W1:Y:S01]  /*1c10*/  MUFU.TANH R21, R21 ;  /* 0x0000001500157308 */ /* 0x000e620000002400 */
[----:B------:R-:W-:Y:S01]  /*1c20*/  UIMAD UR4, UR47, UR4, 0x80 ;  /* 0x000000802f0474a4 */ /* 0x000fe2000f8e0204 */
[C---:B------:R-:W-:Y:S01]  /*1c30*/  FMUL.FTZ R28, R0.reuse, R32 ;  /* 0x00000020001c7220 */ /* 0x040fe20000410000 */
[----:B------:R-:W-:Y:S01]  /*1c40*/  @P2 SHF.R.U32.HI R45, RZ, UR5, R25 ;  /* 0x00000005ff2d2c19 */ /* 0x000fe20008011619 */
[C---:B------:R-:W-:Y:S01]  /*1c50*/  FMUL.FTZ R29, R0.reuse, R33 ;  /* 0x00000021001d7220 */ /* 0x040fe20000410000 */
[----:B------:R-:W-:Y:S01]  /*1c60*/  UIADD3 UR5, UR4, 0x1, URZ ;  /* 0x0000000104057890 */ /* 0x000fe2000fffe03f */
[C---:B------:R-:W-:Y:S01]  /*1c70*/  FMUL.FTZ R24, R0.reuse, R59 ;  /* 0x0000003b00187220 */ /* 0x040fe20000410000 */
[----:B------:R-:W-:Y:S01]  /*1c80*/  UIMAD UR4, UR37, UR7, UR4 ;  /* 0x00000007250472a4 */ /* 0x000fe2000f8e0204 */
[----:B------:R-:W2:Y:S01]  /*1c90*/  SHFL.IDX PT, R36, R45, RZ, 0x1c1f ;  /* 0x001c1fff2d247589 */ /* 0x000ea200000e0000 */
[----:B------:R-:W3:Y:S01]  /*1ca0*/  MUFU.TANH R26, R26 ;  /* 0x0000001a001a7308 */ /* 0x000ee20000002400 */
[----:B------:R-:W-:Y:S01]  /*1cb0*/  FMUL.FTZ R57, R0, R57 ;  /* 0x0000003900397220 */ /* 0x000fe20000410000 */
[----:B------:R-:W-:-:S02]  /*1cc0*/  IMAD.U32 R54, RZ, RZ, UR5 ;  /* 0x00000005ff367e24 */ /* 0x000fc4000f8e00ff */
[C---:B------:R-:W-:Y:S01]  /*1cd0*/  FMUL.FTZ R25, R0.reuse, R58 ;  /* 0x0000003a00197220 */ /* 0x040fe20000410000 */
[----:B------:R-:W-:Y:S02]  /*1ce0*/  IMAD.U32 R38, RZ, RZ, UR4 ;  /* 0x00000004ff267e24 */ /* 0x000fe4000f8e00ff */
[C---:B------:R-:W-:Y:S01]  /*1cf0*/  FMUL.FTZ R32, R0.reuse, R40 ;  /* 0x0000002800207220 */ /* 0x040fe20000410000 */
[C---:B------:R-:W-:Y:S02]  /*1d00*/  IMAD R54, R7.reuse, -0x2, R54 ;  /* 0xfffffffe07367824 */ /* 0x040fe400078e0236 */
[C---:B------:R-:W-:Y:S01]  /*1d10*/  FMUL.FTZ R56, R0.reuse, R56 ;  /* 0x0000003800387220 */ /* 0x040fe20000410000 */
[----:B------:R-:W-:Y:S01]  /*1d20*/  IMAD R55, R7, -0x2, R38 ;  /* 0xfffffffe07377824 */ /* 0x000fe200078e0226 */
[----:B------:R-:W4:Y:S01]  /*1d30*/  MUFU.TANH R27, R27 ;  /* 0x0000001b001b7308 */ /* 0x000f220000002400 */
[----:B------:R-:W-:Y:S02]  /*1d40*/  IMAD R54, R39, UR37, R54 ;  /* 0x0000002527367c24 */ /* 0x000fe4000f8e0236 */
[C---:B------:R-:W-:Y:S01]  /*1d50*/  FMUL.FTZ R33, R0.reuse, R41 ;  /* 0x0000002900217220 */ /* 0x040fe20000410000 */
[C---:B------:R-:W-:Y:S01]  /*1d60*/  FMUL.FTZ R12, R0.reuse, R34 ;  /* 0x00000022000c7220 */ /* 0x040fe20000410000 */
[----:B------:R-:W-:Y:S01]  /*1d70*/  FMUL.FTZ R34, R0, R44 ;  /* 0x0000002c00227220 */ /* 0x000fe20000410000 */
[----:B------:R-:W-:-:S02]  /*1d80*/  VIADD R88, R54, -UR10 ;  /* 0x8000000a36587c36 */ /* 0x000fc40008000000 */
[C---:B------:R-:W-:Y:S01]  /*1d90*/  FMUL.FTZ R20, R0.reuse, R50 ;  /* 0x0000003200147220 */ /* 0x040fe20000410000 */
[C---:B------:R-:W-:Y:S01]  /*1da0*/  FMUL.FTZ R52, R0.reuse, R52 ;  /* 0x0000003400347220 */ /* 0x040fe20000410000 */
[----:B------:R-:W-:Y:S01]  /*1db0*/  MUFU.TANH R28, R28 ;  /* 0x0000001c001c7308 */ /* 0x000fe20000002400 */
[C---:B------:R-:W-:Y:S01]  /*1dc0*/  FMUL.FTZ R15, R0.reuse, R43 ;  /* 0x0000002b000f7220 */ /* 0x040fe20000410000 */
[C---:B------:R-:W-:Y:S01]  /*1dd0*/  FMUL.FTZ R18, R0.reuse, R46 ;  /* 0x0000002e00127220 */ /* 0x040fe20000410000 */
[C---:B------:R-:W-:Y:S01]  /*1de0*/  FMUL.FTZ R46, R0.reuse, R48 ;  /* 0x00000030002e7220 */ /* 0x040fe20000410000 */
[C---:B------:R-:W-:Y:S01]  /*1df0*/  FMUL.FTZ R22, R0.reuse, R51 ;  /* 0x0000003300167220 */ /* 0x040fe20000410000 */
[----:B------:R-:W-:Y:S01]  /*1e00*/  FMUL.FTZ R53, R0, R53 ;  /* 0x0000003500357220 */ /* 0x000fe20000410000 */
[----:B--2---:R-:W-:Y:S01]  /*1e10*/  VIADDMNMX R88, R36, R88, R55, PT ;  /* 0x0000005824587246 */ /* 0x004fe20003800137 */
[C---:B------:R-:W-:Y:S01]  /*1e20*/  FMUL.FTZ R44, R0.reuse, R49 ;  /* 0x00000031002c7220 */ /* 0x040fe20000410000 */
[----:B------:R-:W2:Y:S01]  /*1e30*/  MUFU.TANH R29, R29 ;  /* 0x0000001d001d7308 */ /* 0x000ea20000002400 */
[----:B------:R-:W-:Y:S01]  /*1e40*/  FMUL.FTZ R17, R0, R42 ;  /* 0x0000002a00117220 */ /* 0x000fe20000410000 */
[----:B------:R-:W-:Y:S01]  /*1e50*/  ISETP.GT.AND P1, PT, R88, RZ, PT ;  /* 0x000000ff5800720c */ /* 0x000fe20003f24270 */
[----:B------:R-:W-:Y:S01]  /*1e60*/  FMUL.FTZ R19, R0, R47 ;  /* 0x0000002f00137220 */ /* 0x000fe20000410000 */
[----:B------:R-:W-:Y:S01]  /*1e70*/  ISETP.GT.AND P2, PT, R88, 0x1, PT ;  /* 0x000000015800780c */ /* 0x000fe20003f44270 */
[----:B------:R-:W-:Y:S01]  /*1e80*/  FMUL.FTZ R60, R0, R60 ;  /* 0x0000003c003c7220 */ /* 0x000fe20000410000 */
[----:B------:R-:W-:Y:S01]  /*1e90*/  ISETP.GT.AND P3, PT, R88, 0x8, PT ;  /* 0x000000085800780c */ /* 0x000fe20003f64270 */
[----:B------:R-:W-:Y:S01]  /*1ea0*/  FMUL.FTZ R61, R0, R61 ;  /* 0x0000003d003d7220 */ /* 0x000fe20000410000 */
[----:B0-----:R-:W-:Y:S01]  /*1eb0*/  FSEL R2, R2, -INF , P1 ;  /* 0xff80000002027808 */ /* 0x001fe20000800000 */
[----:B------:R-:W-:Y:S01]  /*1ec0*/  MUFU.TANH R30, R30 ;  /* 0x0000001e001e7308 */ /* 0x000fe20000002400 */
[----:B-1----:R-:W-:Y:S01]  /*1ed0*/  FSEL R59, R21, -INF , P2 ;  /* 0xff800000153b7808 */ /* 0x002fe20001000000 */
[----:B------:R-:W-:Y:S01]  /*1ee0*/  FMUL.FTZ R64, R0, R64 ;  /* 0x0000004000407220 */ /* 0x000fe20000410000 */
[----:B------:R-:W-:Y:S01]  /*1ef0*/  ISETP.GT.AND P1, PT, R88, 0x9, PT ;  /* 0x000000095800780c */ /* 0x000fe20003f24270 */
[----:B------:R-:W-:Y:S01]  /*1f00*/  FMUL.FTZ R65, R0, R65 ;  /* 0x0000004100417220 */ /* 0x000fe20000410000 */
[----:B---3--:R-:W-:Y:S01]  /*1f10*/  FSEL R58, R26, -INF , P3 ;  /* 0xff8000001a3a7808 */ /* 0x008fe20001800000 */
[----:B------:R-:W-:Y:S01]  /*1f20*/  FMUL.FTZ R68, R0, R68 ;  /* 0x0000004400447220 */ /* 0x000fe20000410000 */
[----:B------:R-:W-:Y:S01]  /*1f30*/  FMNMX.FTZ R21, R2, R59, !PT ;  /* 0x0000003b02157209 */ /* 0x000fe20007810000 */
[----:B------:R-:W0:Y:S01]  /*1f40*/  MUFU.TANH R31, R31 ;  /* 0x0000001f001f7308 */ /* 0x000e220000002400 */
[----:B------:R-:W-:Y:S01]  /*1f50*/  ISETP.GT.AND P2, PT, R88, 0x10, PT ;  /* 0x000000105800780c */ /* 0x000fe20003f44270 */
[----:B------:R-:W-:Y:S01]  /*1f60*/  FMUL.FTZ R69, R0, R69 ;  /* 0x0000004500457220 */ /* 0x000fe20000410000 */
[----:B------:R-:W-:Y:S01]  /*1f70*/  FMNMX.FTZ R26, R58, R21, !PT ;  /* 0x000000153a1a7209 */ /* 0x000fe20007810000 */
        /* <DEDUP_REMOVED lines=8> */
[C---:B------:R-:W-:Y:S01]  /*2000*/  FMUL.FTZ R85, R0.reuse, R85 ;  /* 0x0000005500557220 */ /* 0x040fe20000410000 */
[----:B------:R-:W1:Y:S01]  /*2010*/  SHFL.IDX PT, R45, R45, 0x1, 0x1c1f ;  /* 0x003c1f002d2d7f89 */ /* 0x000e6200000e0000 */
[----:B------:R-:W-:Y:S01]  /*2020*/  ULDC UR24, c[0x0][0x988] ;  /* 0x0002620000187ab9 */ /* 0x000fe20000000800 */
[----:B------:R-:W-:Y:S01]  /*2030*/  FMUL.FTZ R70, R0, R70 ;  /* 0x0000004600467220 */ /* 0x000fe20000410000 */
[----:B------:R-:W-:Y:S01]  /*2040*/  MUFU.TANH R32, R32 ;  /* 0x0000002000207308 */ /* 0x000fe20000002400 */
[----:B----4-:R-:W-:Y:S01]  /*2050*/  FSEL R57, R27, -INF , P1 ;  /* 0xff8000001b397808 */ /* 0x010fe20000800000 */
[----:B------:R-:W-:Y:S01]  /*2060*/  @UP0 ULDC UR4, c[0x0][0x44c] ;  /* 0x0001130000040ab9 */ /* 0x000fe20000000800 */
[C---:B------:R-:W-:Y:S01]  /*2070*/  ISETP.GT.AND P1, PT, R88.reuse, 0x11, PT ;  /* 0x000000115800780c */ /* 0x040fe20003f24270 */
[----:B------:R-:W-:Y:S01]  /*2080*/  UIMAD.WIDE.U32 UR4, UR46, UR4, URZ ;  /* 0x000000042e0472a5 */ /* 0x000fe2000f8e003f */
[----:B------:R-:W-:Y:S01]  /*2090*/  FMNMX.FTZ R21, R57, R26, !PT ;  /* 0x0000001a39157209 */ /* 0x000fe20007810000 */
[----:B------:R-:W-:Y:S01]  /*20a0*/  @UP0 ULDC UR11, c[0x0][0x450] ;  /* 0x00011400000b0ab9 */ /* 0x000fe20000000800 */
[----:B--2---:R-:W-:Y:S01]  /*20b0*/  FSEL R50, R29, -INF , P1 ;  /* 0xff8000001d327808 */ /* 0x004fe20000800000 */
[----:B------:R2:W-:Y:S01]  /*20c0*/  MUFU.TANH R41, R56 ;  /* 0x0000003800297308 */ /* 0x0005e20000002400 */
[C---:B------:R-:W-:Y:S01]  /*20d0*/  ISETP.GT.AND P1, PT, R88.reuse, 0x19, PT ;  /* 0x000000195800780c */ /* 0x040fe20003f24270 */
[----:B------:R-:W-:Y:S01]  /*20e0*/  UIMAD UR7, UR37, UR7, -UR10 ;  /* 0x00000007250772a4 */ /* 0x000fe2000f8e0a0a */
[----:B------:R-:W3:Y:S01]  /*20f0*/  S2UR UR21, SR_CgaCtaId ;  /* 0x00000000001579c3 */ /* 0x000ee20000008800 */
[----:B------:R-:W-:Y:S01]  /*2100*/  @UP0 USHF.R.U32.HI UR46, URZ, UR11, UR5 ;  /* 0x0000000b3f2e0299 */ /* 0x000fe20008011605 */
[----:B0-----:R-:W-:Y:S01]  /*2110*/  FSEL R51, R31, -INF , P1 ;  /* 0xff8000001f337808 */ /* 0x001fe20000800000 */
[----:B------:R-:W-:Y:S01]  /*2120*/  UIADD3 UR23, UR47, -0x2, URZ ;  /* 0xfffffffe2f177890 */ /* 0x000fe2000fffe03f */
[----:B------:R-:W-:Y:S01]  /*2130*/  ISETP.GT.AND P1, PT, R88, 0x21, PT ;  /* 0x000000215800780c */ /* 0x000fe20003f24270 */
[----:B------:R-:W0:Y:S01]  /*2140*/  MUFU.TANH R33, R33 ;  /* 0x0000002100217308 */ /* 0x000e220000002400 */
[----:B--2---:R-:W-:Y:S01]  /*2150*/  FSEL R56, R28, -INF , P2 ;  /* 0xff8000001c387808 */ /* 0x004fe20001000000 */
[----:B------:R-:W-:Y:S01]  /*2160*/  UIADD3 UR7, UR7, UR46, URZ ;  /* 0x0000002e07077290 */ /* 0x000fe2000fffe03f */
[----:B------:R-:W-:Y:S01]  /*2170*/  ISETP.GT.AND P2, PT, R88, 0x18, PT ;  /* 0x000000185800780c */ /* 0x000fe20003f44270 */
[----:B------:R-:W-:Y:S01]  /*2180*/  UIADD3 UR6, UR44, 0x17040, URZ ;  /* 0x000170402c067890 */ /* 0x000fe2000fffe03f */
[----:B------:R-:W-:Y:S01]  /*2190*/  FMNMX.FTZ R21, R56, R21, !PT ;  /* 0x0000001538157209 */ /* 0x000fe20007810000 */
[----:B------:R-:W-:Y:S01]  /*21a0*/  USHF.R.S32.HI UR4, URZ, 0x1f, UR7 ;  /* 0x0000001f3f047899 */ /* 0x000fe20008011407 */
[----:B-1----:R-:W-:Y:S01]  /*21b0*/  IADD3 R54, R45, -UR10, R54 ;  /* 0x8000000a2d367c10 */ /* 0x002fe2000fffe036 */
[----:B------:R-:W-:Y:S01]  /*21c0*/  MUFU.TANH R34, R34 ;  /* 0x0000002200227308 */ /* 0x000fe20000002400 */
[----:B------:R-:W-:Y:S01]  /*21d0*/  FMNMX.FTZ R21, R50, R21, !PT ;  /* 0x0000001532157209 */ /* 0x000fe20007810000 */
[----:B------:R-:W-:Y:S01]  /*21e0*/  ULEA.HI UR4, UR4, UR7, URZ, 0x7 ;  /* 0x0000000704047291 */ /* 0x000fe2000f8f383f */
[----:B------:R-:W-:Y:S01]  /*21f0*/  CS2R R90, SRZ ;  /* 0x00000000005a7805 */ /* 0x000fe2000001ff00 */
[----:B------:R-:W-:Y:S01]  /*2200*/  UPRMT UR6, UR48, 0x654, UR6 ;  /* 0x0000065430067896 */ /* 0x000fe20008000006 */
[----:B------:R-:W-:Y:S01]  /*2210*/  CS2R R92, SRZ ;  /* 0x00000000005c7805 */ /* 0x000fe2000001ff00 */
[----:B------:R-:W-:Y:S01]  /*2220*/  USHF.R.S32.HI UR4, URZ, 0x7, UR4 ;  /* 0x000000073f047899 */ /* 0x000fe20008011404 */
[----:B------:R-:W-:Y:S01]  /*2230*/  CS2R R94, SRZ ;  /* 0x00000000005e7805 */ /* 0x000fe2000001ff00 */
[----:B------:R1:W-:Y:S01]  /*2240*/  MUFU.TANH R43, R52 ;  /* 0x00000034002b7308 */ /* 0x0003e20000002400 */
[----:B0-----:R-:W-:Y:S01]  /*2250*/  FSEL R49, R33, -INF , P1 ;  /* 0xff80000021317808 */ /* 0x001fe20000800000 */
[----:B------:R-:W-:Y:S01]  /*2260*/  UISETP.LT.AND UP0, UPT, UR40, UR4, UPT ;  /* 0x000000042800728c */ /* 0x000fe2000bf01270 */
[----:B------:R-:W-:Y:S01]  /*2270*/  ISETP.GT.AND P1, PT, R88, 0x29, PT ;  /* 0x000000295800780c */ /* 0x000fe20003f24270 */
[----:B------:R-:W-:Y:S01]  /*2280*/  UMOV UR5, URZ ;  /* 0x0000003f00057c82 */ /* 0x000fe20008000000 */
[----:B------:R-:W-:Y:S01]  /*2290*/  SYNCS.ARRIVE.TRANS64.RED.A1T0 RZ, [UR6], RZ ;  /* 0x000000ffffff79a7 */ /* 0x000fe20008100406 */
[----:B------:R-:W-:Y:S01]  /*22a0*/  USEL UR22, UR40, UR4, !UP0 ;  /* 0x0000000428167287 */ /* 0x000fe2000c000000 */
[----:B------:R-:W-:Y:S01]  /*22b0*/  CS2R R96, SRZ ;  /* 0x0000000000607805 */ /* 0x000fe2000001ff00 */
[----:B------:R-:W0:Y:S01]  /*22c0*/  MUFU.TANH R35, R35 ;  /* 0x0000002300237308 */ /* 0x000e220000002400 */
[----:B-1----:R-:W-:Y:S01]  /*22d0*/  FSEL R52, R30, -INF , P2 ;  /* 0xff8000001e347808 */ /* 0x002fe20001000000 */
[----:B------:R-:W-:Y:S01]  /*22e0*/  UISETP.GE.AND UP0, UPT, UR23, UR22, UPT ;  /* 0x000000161700728c */ /* 0x000fe2000bf06270 */
[----:B------:R-:W-:Y:S01]  /*22f0*/  ISETP.GT.AND P2, PT, R88, 0x20, PT ;  /* 0x000000205800780c */ /* 0x000fe20003f44270 */
[----:B------:R-:W-:Y:S01]  /*2300*/  UMOV UR4, URZ ;  /* 0x0000003f00047c82 */ /* 0x000fe20008000000 */
[----:B------:R-:W-:-:S02]  /*2310*/  FMNMX.FTZ R26, R52, R21, !PT ;  /* 0x00000015341a7209 */ /* 0x000fc40007810000 */
[----:B------:R-:W-:Y:S02]  /*2320*/  CS2R R98, SRZ ;  /* 0x0000000000627805 */ /* 0x000fe4000001ff00 */
[----:B------:R-:W-:Y:S01]  /*2330*/  CS2R R100, SRZ ;  /* 0x0000000000647805 */ /* 0x000fe2000001ff00 */
[----:B------:R-:W1:Y:S01]  /*2340*/  MUFU.TANH R46, R46 ;  /* 0x0000002e002e7308 */ /* 0x000e620000002400 */
[----:B------:R-:W-:Y:S02]  /*2350*/  FMNMX.FTZ R26, R51, R26, !PT ;  /* 0x0000001a331a7209 */ /* 0x000fe40007810000 */
[----:B------:R-:W-:Y:S02]  /*2360*/  CS2R R102, SRZ ;  /* 0x0000000000667805 */ /* 0x000fe4000001ff00 */
[----:B------:R-:W-:Y:S02]  /*2370*/  CS2R R104, SRZ ;  /* 0x0000000000687805 */ /* 0x000fe4000001ff00 */
[----:B------:R-:W-:-:S02]  /*2380*/  CS2R R106, SRZ ;  /* 0x00000000006a7805 */ /* 0x000fc4000001ff00 */
[----:B------:R-:W-:Y:S02]  /*2390*/  CS2R R108, SRZ ;  /* 0x00000000006c7805 */ /* 0x000fe4000001ff00 */
[----:B------:R-:W-:Y:S02]  /*23a0*/  CS2R R110, SRZ ;  /* 0x00000000006e7805 */ /* 0x000fe4000001ff00 */
[----:B------:R-:W-:Y:S01]  /*23b0*/  CS2R R112, SRZ ;  /* 0x0000000000707805 */ /* 0x000fe2000001ff00 */
[----:B------:R2:W-:Y:S01]  /*23c0*/  MUFU.TANH R42, R53 ;  /* 0x00000035002a7308 */ /* 0x0005e20000002400 */
[----:B0-----:R-:W-:Y:S02]  /*23d0*/  FSEL R47, R35, -INF , P1 ;  /* 0xff800000232f7808 */ /* 0x001fe40000800000 */
[----:B------:R-:W-:Y:S02]  /*23e0*/  CS2R R114, SRZ ;  /* 0x0000000000727805 */ /* 0x000fe4000001ff00 */
[----:B------:R-:W-:-:S02]  /*23f0*/  ISETP.GT.AND P1, PT, R88, 0x31, PT ;  /* 0x000000315800780c */ /* 0x000fc40003f24270 */
[----:B------:R-:W-:Y:S02]  /*2400*/  CS2R R116, SRZ ;  /* 0x0000000000747805 */ /* 0x000fe4000001ff00 */
[----:B------:R-:W-:Y:S02]  /*2410*/  CS2R R118, SRZ ;  /* 0x0000000000767805 */ /* 0x000fe4000001ff00 */
[----:B------:R-:W-:Y:S02]  /*2420*/  CS2R R120, SRZ ;  /* 0x0000000000787805 */ /* 0x000fe4000001ff00 */
[----:B------:R-:W-:Y:S01]  /*2430*/  CS2R R122, SRZ ;  /* 0x00000000007a7805 */ /* 0x000fe2000001ff00 */
[----:B------:R-:W0:Y:S01]  /*2440*/  MUFU.TANH R44, R44 ;  /* 0x0000002c002c7308 */ /* 0x000e220000002400 */
[----:B--2---:R-:W-:Y:S02]  /*2450*/  FSEL R53, R32, -INF , P2 ;  /* 0xff80000020357808 */ /* 0x004fe40001000000 */
[----:B------:R-:W-:-:S02]  /*2460*/  CS2R R124, SRZ ;  /* 0x00000000007c7805 */ /* 0x000fc4000001ff00 */
[----:B------:R-:W-:Y:S02]  /*2470*/  ISETP.GT.AND P2, PT, R88, 0x28, PT ;  /* 0x000000285800780c */ /* 0x000fe40003f44270 */
[----:B------:R-:W-:Y:S02]  /*2480*/  CS2R R126, SRZ ;  /* 0x00000000007e7805 */ /* 0x000fe4000001ff00 */
[----:B------:R-:W-:Y:S02]  /*2490*/  FMNMX.FTZ R26, R53, R26, !PT ;  /* 0x0000001a351a7209 */ /* 0x000fe40007810000 */
[----:B------:R-:W-:Y:S02]  /*24a0*/  CS2R R128, SRZ ;  /* 0x0000000000807805 */ /* 0x000fe4000001ff00 */
[----:B------:R-:W-:Y:S01]  /*24b0*/  FSEL R48, R34, -INF , P2 ;  /* 0xff80000022307808 */ /* 0x000fe20001000000 */
[----:B------:R-:W2:Y:S01]  /*24c0*/  MUFU.TANH R60, R60 ;  /* 0x0000003c003c7308 */ /* 0x000ea20000002400 */
[----:B------:R-:W-:-:S02]  /*24d0*/  FMNMX.FTZ R21, R49, R26, !PT ;  /* 0x0000001a31157209 */ /* 0x000fc40007810000 */
[----:B------:R-:W-:Y:S02]  /*24e0*/  CS2R R130, SRZ ;  /* 0x0000000000827805 */ /* 0x000fe4000001ff00 */
[----:B------:R-:W-:Y:S02]  /*24f0*/  ISETP.GT.AND P2, PT, R88, 0x30, PT ;  /* 0x000000305800780c */ /* 0x000fe40003f44270 */
[----:B------:R-:W-:Y:S02]  /*2500*/  CS2R R132, SRZ ;  /* 0x0000000000847805 */ /* 0x000fe4000001ff00 */
[----:B------:R-:W-:Y:S02]  /*2510*/  FMNMX.FTZ R26, R48, R21, !PT ;  /* 0x00000015301a7209 */ /* 0x000fe40007810000 */
[----:B------:R-:W-:Y:S02]  /*2520*/  CS2R R134, SRZ ;  /* 0x0000000000867805 */ /* 0x000fe4000001ff00 */
[----:B-1----:R-:W-:Y:S01]  /*2530*/  FSEL R46, R46, -INF , P2 ;  /* 0xff8000002e2e7808 */ /* 0x002fe20001000000 */
[----:B------:R-:W1:Y:S01]  /*2540*/  MUFU.TANH R36, R61 ;  /* 0x0000003d00247308 */ /* 0x000e620000002400 */
[----:B------:R-:W-:-:S02]  /*2550*/  FMNMX.FTZ R21, R47, R26, !PT ;  /* 0x0000001a2f157209 */ /* 0x000fc40007810000 */
[----:B------:R-:W-:Y:S02]  /*2560*/  ISETP.GT.AND P2, PT, R88, 0x38, PT ;  /* 0x000000385800780c */ /* 0x000fe40003f44270 */
[----:B0-----:R-:W-:Y:S02]  /*2570*/  FSEL R44, R44, -INF , P1 ;  /* 0xff8000002c2c7808 */ /* 0x001fe40000800000 */
[----:B------:R-:W-:Y:S01]  /*2580*/  FMNMX.FTZ R21, R46, R21, !PT ;  /* 0x000000152e157209 */ /* 0x000fe20007810000 */
[----:B------:R0:W4:Y:S01]  /*2590*/  MUFU.TANH R40, R64 ;  /* 0x0000004000287308 */ /* 0x0001220000002400 */
[----:B------:R-:W-:Y:S02]  /*25a0*/  ISETP.GT.AND P1, PT, R88, 0x39, PT ;  /* 0x000000395800780c */ /* 0x000fe40003f24270 */
[----:B------:R-:W-:Y:S02]  /*25b0*/  FSEL R43, R43, -INF , P2 ;  /* 0xff8000002b2b7808 */ /* 0x000fe40001000000 */
[----:B------:R-:W-:-:S02]  /*25c0*/  FMNMX.FTZ R26, R44, R21, !PT ;  /* 0x000000152c1a7209 */ /* 0x000fc40007810000 */
[----:B------:R-:W-:Y:S01]  /*25d0*/  ISETP.GT.AND P2, PT, R88, 0x40, PT ;  /* 0x000000405800780c */ /* 0x000fe20003f44270 */
[----:B------:R-:W5:Y:S01]  /*25e0*/  MUFU.TANH R65, R65 ;  /* 0x0000004100417308 */ /* 0x000f620000002400 */
[----:B------:R-:W-:Y:S01]  /*25f0*/  FSEL R42, R42, -INF , P1 ;  /* 0xff8000002a2a7808 */ /* 0x000fe20000800000 */
[C---:B0-----:R-:W-:Y:S01]  /*2600*/  FMUL.FTZ R64, R0.reuse, R63 ;  /* 0x0000003f00407220 */ /* 0x041fe20000410000 */
[----:B------:R-:W-:Y:S01]  /*2610*/  FMNMX.FTZ R21, R43, R26, !PT ;  /* 0x0000001a2b157209 */ /* 0x000fe20007810000 */
[----:B------:R-:W-:Y:S01]  /*2620*/  FMUL.FTZ R63, R0, R83 ;  /* 0x00000053003f7220 */ /* 0x000fe20000410000 */
[----:B------:R-:W-:Y:S02]  /*2630*/  ISETP.GT.AND P1, PT, R88, 0x41, PT ;  /* 0x000000415800780c */ /* 0x000fe40003f24270 */
[----:B------:R-:W-:Y:S01]  /*2640*/  FSEL R41, R41, -INF , P2 ;  /* 0xff80000029297808 */ /* 0x000fe20001000000 */
[----:B------:R0:W3:Y:S01]  /*2650*/  MUFU.TANH R39, R68 ;  /* 0x0000004400277308 */ /* 0x0000e20000002400 */
[----:B------:R-:W-:-:S02]  /*2660*/  FMNMX.FTZ R26, R42, R21, !PT ;  /* 0x000000152a1a7209 */ /* 0x000fc40007810000 */
[C---:B------:R-:W-:Y:S02]  /*2670*/  ISETP.GT.AND P2, PT, R88.reuse, 0x48, PT ;  /* 0x000000485800780c */ /* 0x040fe40003f44270 */
[----:B------:R-:W-:Y:S02]  /*2680*/  FSEL R34, R37, -INF , P1 ;  /* 0xff80000025227808 */ /* 0x000fe40000800000 */
[----:B------:R-:W-:Y:S01]  /*2690*/  FMNMX.FTZ R21, R41, R26, !PT ;  /* 0x0000001a29157209 */ /* 0x000fe20007810000 */
[----:B------:R4:W3:Y:S01]  /*26a0*/  MUFU.TANH R38, R69 ;  /* 0x0000004500267308 */ /* 0x0008e20000002400 */
[----:B------:R-:W-:Y:S01]  /*26b0*/  ISETP.GT.AND P1, PT, R88, 0x49, PT ;  /* 0x000000495800780c */ /* 0x000fe20003f24270 */
[----:B0-----:R-:W-:Y:S01]  /*26c0*/  FMUL.FTZ R68, R0, R78 ;  /* 0x0000004e00447220 */ /* 0x001fe20000410000 */
[----:B--2---:R-:W-:Y:S01]  /*26d0*/  FSEL R35, R60, -INF , P2 ;  /* 0xff8000003c237808 */ /* 0x004fe20001000000 */
[----:B------:R-:W-:Y:S01]  /*26e0*/  FMUL.FTZ R60, R0, R62 ;  /* 0x0000003e003c7220 */ /* 0x000fe20000410000 */
[----:B------:R-:W-:-:S02]  /*26f0*/  FMNMX.FTZ R26, R34, R21, !PT ;  /* 0x00000015221a7209 */ /* 0x000fc40007810000 */
[----:B------:R-:W-:Y:S01]  /*2700*/  ISETP.GT.AND P2, PT, R88, 0x50, PT ;  /* 0x000000505800780c */ /* 0x000fe20003f44270 */
[----:B------:R-:W0:Y:S01]  /*2710*/  MUFU.TANH R72, R72 ;  /* 0x0000004800487308 */ /* 0x000e220000002400 */
[----:B-1----:R-:W-:Y:S01]  /*2720*/  FSEL R36, R36, -INF , P1 ;  /* 0xff80000024247808 */ /* 0x002fe20000800000 */
[----:B----4-:R-:W-:Y:S01]  /*2730*/  FMUL.FTZ R69, R0, R75 ;  /* 0x0000004b00457220 */ /* 0x010fe20000410000 */
[----:B------:R-:W-:Y:S02]  /*2740*/  FMNMX.FTZ R21, R35, R26, !PT ;  /* 0x0000001a23157209 */ /* 0x000fe40007810000 */
[----:B------:R-:W-:Y:S02]  /*2750*/  ISETP.GT.AND P1, PT, R88, 0x51, PT ;  /* 0x000000515800780c */ /* 0x000fe40003f24270 */
[----:B------:R-:W-:Y:S01]  /*2760*/  FSEL R40, R40, -INF , P2 ;  /* 0xff80000028287808 */ /* 0x000fe20001000000 */
[----:B------:R1:W2:Y:S01]  /*2770*/  MUFU.TANH R31, R73 ;  /* 0x00000049001f7308 */ /* 0x0002a20000002400 */
[----:B------:R-:W-:-:S02]  /*2780*/  FMNMX.FTZ R21, R36, R21, !PT ;  /* 0x0000001524157209 */ /* 0x000fc40007810000 */
[----:B------:R-:W-:Y:S02]  /*2790*/  ISETP.GT.AND P2, PT, R88, 0x58, PT ;  /* 0x000000585800780c */ /* 0x000fe40003f44270 */
[----:B-----5:R-:W-:Y:S01]  /*27a0*/  FSEL R33, R65, -INF , P1 ;  /* 0xff80000041217808 */ /* 0x020fe20000800000 */
[----:B------:R-:W-:Y:S01]  /*27b0*/  FMUL.FTZ R65, R0, R71 ;  /* 0x0000004700417220 */ /* 0x000fe20000410000 */
[----:B------:R-:W-:Y:S01]  /*27c0*/  FMNMX.FTZ R26, R40, R21, !PT ;  /* 0x00000015281a7209 */ /* 0x000fe20007810000 */
[----:B------:R4:W5:Y:S01]  /*27d0*/  MUFU.TANH R32, R76 ;  /* 0x0000004c00207308 */ /* 0x0009620000002400 */
[----:B------:R-:W-:Y:S01]  /*27e0*/  ISETP.GT.AND P1, PT, R88, 0x59, PT ;  /* 0x000000595800780c */ /* 0x000fe20003f24270 */
[C---:B-1----:R-:W-:Y:S01]  /*27f0*/  FMUL.FTZ R73, R0.reuse, R66 ;  /* 0x0000004200497220 */ /* 0x042fe20000410000 */
[----:B---3--:R-:W-:Y:S01]  /*2800*/  FSEL R39, R39, -INF , P2 ;  /* 0xff80000027277808 */ /* 0x008fe20001000000 */
[C---:B------:R-:W-:Y:S01]  /*2810*/  FMUL.FTZ R66, R0.reuse, R74 ;  /* 0x0000004a00427220 */ /* 0x040fe20000410000 */
[----:B------:R-:W-:Y:S01]  /*2820*/  FMNMX.FTZ R26, R33, R26, !PT ;  /* 0x0000001a211a7209 */ /* 0x000fe20007810000 */
[----:B------:R-:W-:Y:S01]  /*2830*/  FMUL.FTZ R71, R0, R87 ;  /* 0x0000005700477220 */ /* 0x000fe20000410000 */
[----:B------:R-:W-:Y:S01]  /*2840*/  ISETP.GT.AND P2, PT, R88, 0x60, PT ;  /* 0x000000605800780c */ /* 0x000fe20003f44270 */
[----:B------:R-:W1:Y:S01]  /*2850*/  MUFU.TANH R30, R77 ;  /* 0x0000004d001e7308 */ /* 0x000e620000002400 */
[----:B------:R-:W-:Y:S01]  /*2860*/  FSEL R38, R38, -INF , P1 ;  /* 0xff80000026267808 */ /* 0x000fe20000800000 */
[----:B----4-:R-:W-:Y:S01]  /*2870*/  IMAD.U32 R76, RZ, RZ, UR24 ;  /* 0x00000018ff4c7e24 */ /* 0x010fe2000f8e00ff */
[----:B------:R-:W-:-:S02]  /*2880*/  FMNMX.FTZ R21, R39, R26, !PT ;  /* 0x0000001a27157209 */ /* 0x000fc40007810000 */
[----:B------:R-:W-:Y:S02]  /*2890*/  ISETP.GT.AND P1, PT, R88, 0x61, PT ;  /* 0x000000615800780c */ /* 0x000fe40003f24270 */
[----:B0-----:R-:W-:Y:S01]  /*28a0*/  FSEL R37, R72, -INF , P2 ;  /* 0xff80000048257808 */ /* 0x001fe20001000000 */
[----:B------:R-:W0:Y:S01]  /*28b0*/  MUFU.TANH R29, R80 ;  /* 0x00000050001d7308 */ /* 0x000e220000002400 */
[----:B------:R-:W-:Y:S01]  /*28c0*/  FMNMX.FTZ R26, R38, R21, !PT ;  /* 0x00000015261a7209 */ /* 0x000fe20007810000 */
[----:B------:R-:W-:Y:S01]  /*28d0*/  FMUL.FTZ R72, R0, R67 ;  /* 0x0000004300487220 */ /* 0x000fe20000410000 */
[----:B------:R-:W-:Y:S01]  /*28e0*/  ISETP.GT.AND P2, PT, R88, 0x68, PT ;  /* 0x000000685800780c */ /* 0x000fe20003f44270 */
[----:B------:R-:W-:Y:S01]  /*28f0*/  FMUL.FTZ R67, R0, R82 ;  /* 0x0000005200437220 */ /* 0x000fe20000410000 */
[----:B--2---:R-:W-:Y:S02]  /*2900*/  FSEL R31, R31, -INF , P1 ;  /* 0xff8000001f1f7808 */ /* 0x004fe40000800000 */
[----:B------:R-:W-:Y:S01]  /*2910*/  FMNMX.FTZ R26, R37, R26, !PT ;  /* 0x0000001a251a7209 */ /* 0x000fe20007810000 */
[----:B------:R-:W2:Y:S01]  /*2920*/  MUFU.TANH R81, R81 ;  /* 0x0000005100517308 */ /* 0x000ea20000002400 */
[----:B------:R-:W-:-:S02]  /*2930*/  ISETP.GT.AND P1, PT, R88, 0x69, PT ;  /* 0x000000695800780c */ /* 0x000fc40003f24270 */
[----:B-----5:R-:W-:Y:S02]  /*2940*/  FSEL R32, R32, -INF , P2 ;  /* 0xff80000020207808 */ /* 0x020fe40001000000 */
[----:B------:R-:W-:Y:S02]  /*2950*/  FMNMX.FTZ R21, R31, R26, !PT ;  /* 0x0000001a1f157209 */ /* 0x000fe40007810000 */
[----:B------:R-:W-:Y:S01]  /*2960*/  ISETP.GT.AND P2, PT, R88, 0x70, PT ;  /* 0x000000705800780c */ /* 0x000fe20003f44270 */
[----:B------:R-:W3:Y:S01]  /*2970*/  MUFU.TANH R84, R84 ;  /* 0x0000005400547308 */ /* 0x000ee20000002400 */
[----:B-1----:R-:W-:Y:S02]  /*2980*/  FSEL R30, R30, -INF , P1 ;  /* 0xff8000001e1e7808 */ /* 0x002fe40000800000 */
[----:B------:R-:W-:Y:S02]  /*2990*/  FMNMX.FTZ R21, R32, R21, !PT ;  /* 0x0000001520157209 */ /* 0x000fe40007810000 */
[----:B------:R-:W-:-:S02]  /*29a0*/  ISETP.GT.AND P1, PT, R88, 0x71, PT ;  /* 0x000000715800780c */ /* 0x000fc40003f24270 */
[----:B0-----:R-:W-:Y:S01]  /*29b0*/  FSEL R29, R29, -INF , P2 ;  /* 0xff8000001d1d7808 */ /* 0x001fe20001000000 */
[----:B------:R-:W0:Y:S01]  /*29c0*/  MUFU.TANH R27, R85 ;  /* 0x00000055001b7308 */ /* 0x000e220000002400 */
[----:B------:R-:W-:Y:S02]  /*29d0*/  FMNMX.FTZ R28, R30, R21, !PT ;  /* 0x000000151e1c7209 */ /* 0x000fe40007810000 */
[C---:B------:R-:W-:Y:S02]  /*29e0*/  ISETP.GT.AND P2, PT, R88.reuse, 0x78, PT ;  /* 0x000000785800780c */ /* 0x040fe40003f44270 */
[----:B--2---:R-:W-:Y:S02]  /*29f0*/  FSEL R26, R81, -INF , P1 ;  /* 0xff800000511a7808 */ /* 0x004fe40000800000 */
[----:B------:R-:W-:Y:S01]  /*2a00*/  FMNMX.FTZ R21, R29, R28, !PT ;  /* 0x0000001c1d157209 */ /* 0x000fe20007810000 */
[----:B------:R-:W1:Y:S01]  /*2a10*/  MUFU.TANH R3, R3 ;  /* 0x0000000300037308 */ /* 0x000e620000002400 */
[----:B------:R-:W-:-:S02]  /*2a20*/  ISETP.GT.AND P1, PT, R88, 0x79, PT ;  /* 0x000000795800780c */ /* 0x000fc40003f24270 */
[----:B------:R-:W-:Y:S02]  /*2a30*/  CS2R R88, SRZ ;  /* 0x0000000000587805 */ /* 0x000fe4000001ff00 */
[----:B---3--:R-:W-:Y:S02]  /*2a40*/  FSEL R28, R84, -INF , P2 ;  /* 0xff800000541c7808 */ /* 0x008fe40001000000 */
[----:B------:R-:W-:Y:S02]  /*2a50*/  FMNMX.FTZ R21, R26, R21, !PT ;  /* 0x000000151a157209 */ /* 0x000fe40007810000 */
[----:B------:R-:W-:Y:S01]  /*2a60*/  VIMNMX R75, R55, R54, PT ;  /* 0x00000036374b7248 */ /* 0x000fe20003fe0100 */
[----:B------:R-:W2:Y:S01]  /*2a70*/  MUFU.TANH R8, R8 ;  /* 0x0000000800087308 */ /* 0x000ea20000002400 */
[----:B0-----:R-:W-:Y:S02]  /*2a80*/  FSEL R27, R27, -INF , P1 ;  /* 0xff8000001b1b7808 */ /* 0x001fe40000800000 */
[----:B------:R-:W-:-:S02]  /*2a90*/  FMNMX.FTZ R62, R28, R21, !PT ;  /* 0x000000151c3e7209 */ /* 0x000fc40007810000 */
[----:B------:R-:W-:Y:S02]  /*2aa0*/  ISETP.GT.AND P2, PT, R75, 0x1, PT ;  /* 0x000000014b00780c */ /* 0x000fe40003f44270 */
[----:B------:R-:W-:Y:S01]  /*2ab0*/  FMNMX.FTZ R62, R27, R62, !PT ;  /* 0x0000003e1b3e7209 */ /* 0x000fe20007810000 */
[----:B------:R-:W0:Y:S01]  /*2ac0*/  MUFU.TANH R9, R9 ;  /* 0x0000000900097308 */ /* 0x000e220000002400 */
[----:B------:R-:W-:-:S03]  /*2ad0*/  ISETP.GT.AND P3, PT, R75, 0x8, PT ;  /* 0x000000084b00780c */ /* 0x000fc60003f64270 */
[----:B------:R-:W3:Y:S04]  /*2ae0*/  SHFL.BFLY PT, R21, R62, 0x2, 0x1f ;  /* 0x0c401f003e157f89 */ /* 0x000ee800000e0000 */
[----:B------:R-:W4:Y:S08]  /*2af0*/  MUFU.TANH R10, R10 ;  /* 0x0000000a000a7308 */ /* 0x000f300000002400 */
[----:B------:R-:W5:Y:S08]  /*2b00*/  MUFU.TANH R12, R12 ;  /* 0x0000000c000c7308 */ /* 0x000f700000002400 */
[----:B------:R-:W5:Y:S01]  /*2b10*/  MUFU.TANH R11, R11 ;  /* 0x0000000b000b7308 */ /* 0x000f620000002400 */
[----:B---3--:R-:W-:Y:S01]  /*2b20*/  FMNMX.FTZ R61, R62, R21, !PT ;  /* 0x000000153e3d7209 */ /* 0x008fe20007810000 */
[----:B------:R-:W-:-:S06]  /*2b30*/  FMUL.FTZ R62, R0, R79 ;  /* 0x0000004f003e7220 */ /* 0x000fcc0000410000 */
        /* <DEDUP_REMOVED lines=8> */
[----:B------:R-:W-:Y:S02]  /*2bc0*/  FFMA.FTZ R61, R21, R76, -8 ;  /* 0xc1000000153d7423 */ /* 0x000fe4000001004c */
[----:B------:R-:W1:Y:S03]  /*2bd0*/  MUFU.TANH R18, R18 ;  /* 0x0000001200127308 */ /* 0x000e660000002400 */
[----:B------:R-:W-:Y:S02]  /*2be0*/  FSEL R61, R61, RZ, P1 ;  /* 0x000000ff3d3d7208 */ /* 0x000fe40000800000 */
[----:B------:R-:W-:-:S03]  /*2bf0*/  ISETP.GT.AND P1, PT, R75, RZ, PT ;  /* 0x000000ff4b00720c */ /* 0x000fc60003f24270 */
[--C-:B------:R-:W-:Y:S01]  /*2c00*/  FFMA.FTZ R45, R59, UR24, -R61.reuse ;  /* 0x000000183b2d7c23 */ /* 0x100fe2000801083d */
[----:B------:R-:W-:Y:S01]  /*2c10*/  FSEL R54, R3, -INF , P1 ;  /* 0xff80000003367808 */ /* 0x000fe20000800000 */
[--C-:B------:R-:W-:Y:S01]  /*2c20*/  FFMA.FTZ R3, R58, UR24, -R61.reuse ;  /* 0x000000183a037c23 */ /* 0x100fe2000801083d */
[----:B--2---:R-:W-:Y:S01]  /*2c30*/  FSEL R59, R8, -INF , P2 ;  /* 0xff800000083b7808 */ /* 0x004fe20001000000 */
[--C-:B------:R-:W-:Y:S01]  /*2c40*/  FFMA.FTZ R8, R57, UR24, -R61.reuse ;  /* 0x0000001839087c23 */ /* 0x100fe2000801083d */
[----:B------:R-:W-:Y:S01]  /*2c50*/  ISETP.GT.AND P1, PT, R75, 0x9, PT ;  /* 0x000000094b00780c */ /* 0x000fe20003f24270 */
[--C-:B------:R-:W-:Y:S01]  /*2c60*/  FFMA.FTZ R76, R56, UR24, -R61.reuse ;  /* 0x00000018384c7c23 */ /* 0x100fe2000801083d */
[----:B0-----:R-:W-:Y:S01]  /*2c70*/  FSEL R58, R9, -INF , P3 ;  /* 0xff800000093a7808 */ /* 0x001fe20001800000 */
[----:B------:R-:W0:Y:S01]  /*2c80*/  MUFU.TANH R19, R19 ;  /* 0x0000001300137308 */ /* 0x000e220000002400 */
[----:B------:R-:W-:Y:S01]  /*2c90*/  FMNMX.FTZ R9, R54, R59, !PT ;  /* 0x0000003b36097209 */ /* 0x000fe20007810000 */
[--C-:B------:R-:W-:Y:S01]  /*2ca0*/  FFMA.FTZ R53, R53, UR24, -R61.reuse ;  /* 0x0000001835357c23 */ /* 0x100fe2000801083d */
[----:B----4-:R-:W-:Y:S01]  /*2cb0*/  FSEL R55, R10, -INF , P1 ;  /* 0xff8000000a377808 */ /* 0x010fe20000800000 */
[--C-:B------:R-:W-:Y:S01]  /*2cc0*/  FFMA.FTZ R44, R44, UR24, -R61.reuse ;  /* 0x000000182c2c7c23 */ /* 0x100fe2000801083d */
[C---:B------:R-:W-:Y:S01]  /*2cd0*/  ISETP.GT.AND P2, PT, R75.reuse, 0x10, PT ;  /* 0x000000104b00780c */ /* 0x040fe20003f44270 */
[--C-:B------:R-:W-:Y:S01]  /*2ce0*/  FFMA.FTZ R2, R2, UR24, -R61.reuse ;  /* 0x0000001802027c23 */ /* 0x100fe2000801083d */
[----:B------:R-:W-:Y:S01]  /*2cf0*/  FMNMX.FTZ R10, R58, R9, !PT ;  /* 0x000000093a0a7209 */ /* 0x000fe20007810000 */
[----:B------:R-:W2:Y:S01]  /*2d00*/  MUFU.TANH R20, R20 ;  /* 0x0000001400147308 */ /* 0x000ea20000002400 */
        /* <DEDUP_REMOVED lines=30> */
[----:B------:R-:W-:Y:S01]  /*2ef0*/  FSEL R50, R15, -INF , P1 ;  /* 0xff8000000f327808 */ /* 0x000fe20000800000 */
        /* <DEDUP_REMOVED lines=18> */
[----:B------:R-:W0:Y:S01]  /*3020*/  MUFU.TANH R60, R60 ;  /* 0x0000003c003c7308 */ /* 0x000e220000002400 */
[----:B--2---:R-:W-:Y:S01]  /*3030*/  FSEL R20, R20, -INF , P2 ;  /* 0xff80000014147808 */ /* 0x004fe20001000000 */
[--C-:B------:R-:W-:Y:S01]  /*3040*/  FFMA.FTZ R28, R28, UR24, -R61.reuse ;  /* 0x000000181c1c7c23 */ /* 0x100fe2000801083d */
[----:B------:R-:W-:Y:S01]  /*3050*/  FMNMX.FTZ R15, R19, R18, !PT ;  /* 0x00000012130f7209 */ /* 0x000fe20007810000 */
[----:B------:R-:W-:Y:S01]  /*3060*/  FFMA.FTZ R27, R27, UR24, -R61 ;  /* 0x000000181b1b7c23 */ /* 0x000fe2000801083d */
[----:B------:R-:W-:-:S02]  /*3070*/  ISETP.GT.AND P2, PT, R75, 0x38, PT ;  /* 0x000000384b00780c */ /* 0x000fc40003f44270 */
[----:B----4-:R-:W-:Y:S01]  /*3080*/  FSEL R22, R22, -INF , P1 ;  /* 0xff80000016167808 */ /* 0x010fe20000800000 */
[----:B------:R-:W2:Y:S01]  /*3090*/  MUFU.TANH R64, R64 ;  /* 0x0000004000407308 */ /* 0x000ea20000002400 */
[----:B------:R-:W-:Y:S02]  /*30a0*/  FMNMX.FTZ R51, R20, R15, !PT ;  /* 0x0000000f14337209 */ /* 0x000fe40007810000 */
[----:B------:R-:W-:Y:S02]  /*30b0*/  ISETP.GT.AND P1, PT, R75, 0x39, PT ;  /* 0x000000394b00780c */ /* 0x000fe40003f24270 */
[----:B---3--:R-:W-:Y:S02]  /*30c0*/  FSEL R23, R23, -INF , P2 ;  /* 0xff80000017177808 */ /* 0x008fe40001000000 */
[----:B------:R-:W-:Y:S01]  /*30d0*/  FMNMX.FTZ R18, R22, R51, !PT ;  /* 0x0000003316127209 */ /* 0x000fe20007810000 */
[----:B------:R-:W3:Y:S01]  /*30e0*/  MUFU.TANH R73, R73 ;  /* 0x0000004900497308 */ /* 0x000ee20000002400 */
[----:B------:R-:W-:-:S02]  /*30f0*/  ISETP.GT.AND P2, PT, R75, 0x40, PT ;  /* 0x000000404b00780c */ /* 0x000fc40003f44270 */
[----:B-----5:R-:W-:Y:S01]  /*3100*/  FSEL R51, R16, -INF , P1 ;  /* 0xff80000010337808 */ /* 0x020fe20000800000 */
[----:B------:R-:W-:Y:S01]  /*3110*/  FFMA.FTZ R16, R49, UR24, -R61 ;  /* 0x0000001831107c23 */ /* 0x000fe2000801083d */
[----:B------:R-:W-:Y:S02]  /*3120*/  FMNMX.FTZ R18, R23, R18, !PT ;  /* 0x0000001217127209 */ /* 0x000fe40007810000 */
[----:B------:R-:W-:Y:S01]  /*3130*/  ISETP.GT.AND P1, PT, R75, 0x41, PT ;  /* 0x000000414b00780c */ /* 0x000fe20003f24270 */
[----:B------:R-:W4:Y:S01]  /*3140*/  MUFU.TANH R72, R72 ;  /* 0x0000004800487308 */ /* 0x000f220000002400 */
[----:B------:R-:W-:Y:S02]  /*3150*/  FSEL R25, R25, -INF , P2 ;  /* 0xff80000019197808 */ /* 0x000fe40001000000 */
[----:B------:R-:W-:Y:S02]  /*3160*/  FMNMX.FTZ R18, R51, R18, !PT ;  /* 0x0000001233127209 */ /* 0x000fe40007810000 */
[----:B------:R-:W-:-:S02]  /*3170*/  ISETP.GT.AND P2, PT, R75, 0x48, PT ;  /* 0x000000484b00780c */ /* 0x000fc40003f44270 */
[----:B-1----:R-:W-:Y:S01]  /*3180*/  FSEL R49, R24, -INF , P1 ;  /* 0xff80000018317808 */ /* 0x002fe20000800000 */
[----:B------:R-:W1:Y:S01]  /*3190*/  MUFU.TANH R70, R70 ;  /* 0x0000004600467308 */ /* 0x000e620000002400 */
[----:B------:R-:W-:Y:S01]  /*31a0*/  FMNMX.FTZ R18, R25, R18, !PT ;  /* 0x0000001219127209 */ /* 0x000fe20007810000 */
[----:B------:R-:W-:Y:S01]  /*31b0*/  FFMA.FTZ R24, R48, UR24, -R61 ;  /* 0x0000001830187c23 */ /* 0x000fe2000801083d */
[C---:B------:R-:W-:Y:S02]  /*31c0*/  ISETP.GT.AND P1, PT, R75.reuse, 0x49, PT ;  /* 0x000000494b00780c */ /* 0x040fe40003f24270 */
[----:B0-----:R-:W-:Y:S02]  /*31d0*/  FSEL R60, R60, -INF , P2 ;  /* 0xff8000003c3c7808 */ /* 0x001fe40001000000 */
[----:B------:R-:W-:Y:S01]  /*31e0*/  ISETP.GT.AND P2, PT, R75, 0x50, PT ;  /* 0x000000504b00780c */ /* 0x000fe20003f44270 */
[----:B------:R0:W-:Y:S01]  /*31f0*/  MUFU.EX2 R15, R53 ;  /* 0x00000035000f7308 */ /* 0x0001e20000000800 */
[----:B--2---:R-:W-:-:S02]  /*3200*/  FSEL R64, R64, -INF , P1 ;  /* 0xff80000040407808 */ /* 0x004fc40000800000 */
[----:B------:R-:W-:Y:S02]  /*3210*/  ISETP.GT.AND P1, PT, R75, 0x51, PT ;  /* 0x000000514b00780c */ /* 0x000fe40003f24270 */
[----:B---3--:R-:W-:Y:S02]  /*3220*/  FSEL R73, R73, -INF , P2 ;  /* 0xff80000049497808 */ /* 0x008fe40001000000 */
[----:B------:R-:W-:Y:S01]  /*3230*/  ISETP.GT.AND P2, PT, R75, 0x58, PT ;  /* 0x000000584b00780c */ /* 0x000fe20003f44270 */
[----:B------:R-:W2:Y:S01]  /*3240*/  MUFU.TANH R65, R65 ;  /* 0x0000004100417308 */ /* 0x000ea20000002400 */
[----:B0-----:R-:W-:Y:S02]  /*3250*/  FMNMX.FTZ R53, R49, R18, !PT ;  /* 0x0000001231357209 */ /* 0x001fe40007810000 */
[----:B----4-:R-:W-:Y:S02]  /*3260*/  FSEL R72, R72, -INF , P1 ;  /* 0xff80000048487808 */ /* 0x010fe40000800000 */
        /* <DEDUP_REMOVED lines=13> */
[----:B0-----:R-:W-:Y:S02]  /*3340*/  FSEL R66, R66, -INF , P2 ;  /* 0xff80000042427808 */ /* 0x001fe40001000000 */
[----:B------:R-:W-:Y:S02]  /*3350*/  FMNMX.FTZ R77, R65, R18, !PT ;  /* 0x00000012414d7209 */ /* 0x000fe40007810000 */
[----:B------:R-:W-:-:S02]  /*3360*/  ISETP.GT.AND P2, PT, R75, 0x68, PT ;  /* 0x000000684b00780c */ /* 0x000fc40003f44270 */
        /* <DEDUP_REMOVED lines=27> */
[----:B------:R-:W-:Y:S02]  /*3520*/  FFMA.FTZ R31, R32, UR24, -R61 ;  /* 0x00000018201f7c23 */ /* 0x000fe4000801083d */
[----:B------:R-:W-:-:S03]  /*3530*/  FMNMX.FTZ R18, R71, R18, !PT ;  /* 0x0000001247127209 */ /* 0x000fc60007810000 */
[----:B------:R-:W-:Y:S02]  /*3540*/  MUFU.EX2 R45, R45 ;  /* 0x0000002d002d7308 */ /* 0x000fe40000000800 */
[----:B------:R-:W0:Y:S06]  /*3550*/  SHFL.BFLY PT, R75, R18, 0x2, 0x1f ;  /* 0x0c401f00124b7f89 */ /* 0x000e2c00000e0000 */
        /* <DEDUP_REMOVED lines=9> */
[----:B------:R-:W1:Y:S01]  /*35f0*/  MUFU.EX2 R14, R14 ;  /* 0x0000000e000e7308 */ /* 0x000e620000000800 */
[----:B0-----:R-:W-:Y:S01]  /*3600*/  FMNMX.FTZ R18, R75, R18, !PT ;  /* 0x000000124b127209 */ /* 0x001fe20007810000 */
[----:B------:R-:W-:-:S06]  /*3610*/  IMAD.U32 R75, RZ, RZ, UR24 ;  /* 0x00000018ff4b7e24 */ /* 0x000fcc000f8e00ff */
[----:B------:R-:W-:Y:S01]  /*3620*/  MUFU.EX2 R16, R16 ;  /* 0x0000001000107308 */ /* 0x000fe20000000800 */
[C---:B------:R-:W-:Y:S01]  /*3630*/  FSETP.NEU.FTZ.AND P1, PT, R18.reuse, -INF , PT ;  /* 0xff8000001200780b */ /* 0x040fe20003f3d000 */
[----:B------:R-:W-:-:S05]  /*3640*/  FFMA.FTZ R32, R18, R75, -8 ;  /* 0xc100000012207423 */ /* 0x000fca000001004b */
[----:B------:R-:W-:Y:S01]  /*3650*/  FSEL R75, R32, RZ, P1 ;  /* 0x000000ff204b7208 */ /* 0x000fe20000800000 */
[----:B------:R-:W-:Y:S01]  /*3660*/  MUFU.EX2 R24, R24 ;  /* 0x0000001800187308 */ /* 0x000fe20000000800 */
[----:B-1----:R-:W-:Y:S02]  /*3670*/  F2FP.SATFINITE.E4M3.F32.PACK_AB_MERGE_C R150, R14, R11, RZ ;  /* 0x0000000b0e96723e */ /* 0x002fe400048070ff */
[----:B------:R-:W-:Y:S01]  /*3680*/  PLOP3.LUT P1, PT, PT, PT, UP0, 0x80, 0x0 ;  /* 0x000000000000781c */ /* 0x000fe20003f2f008 */
[--C-:B------:R-:W-:Y:S01]  /*3690*/  FFMA.FTZ R32, R54, UR24, -R75.reuse ;  /* 0x0000001836207c23 */ /* 0x100fe2000801084b */
[--C-:B------:R-:W-:Y:S01]  /*36a0*/  FFMA.FTZ R59, R59, UR24, -R75.reuse ;  /* 0x000000183b3b7c23 */ /* 0x100fe2000801084b */
[--C-:B------:R-:W-:Y:S01]  /*36b0*/  FFMA.FTZ R48, R58, UR24, -R75.reuse ;  /* 0x000000183a307c23 */ /* 0x100fe2000801084b */
[--C-:B------:R-:W-:Y:S01]  /*36c0*/  FFMA.FTZ R55, R55, UR24, -R75.reuse ;  /* 0x0000001837377c23 */ /* 0x100fe2000801084b */
[--C-:B------:R-:W-:Y:S01]  /*36d0*/  FFMA.FTZ R12, R12, UR24, -R75.reuse ;  /* 0x000000180c0c7c23 */ /* 0x100fe2000801084b */
[----:B------:R-:W-:Y:S01]  /*36e0*/  FFMA.FTZ R57, R57, UR24, -R75 ;  /* 0x0000001839397c23 */ /* 0x000fe2000801084b */
[----:B------:R-:W-:Y:S01]  /*36f0*/  MUFU.EX2 R32, R32 ;  /* 0x0000002000207308 */ /* 0x000fe20000000800 */
[----:B------:R-:W-:Y:S01]  /*3700*/  FADD.FTZ R58, R2, R45 ;  /* 0x0000002d023a7221 */ /* 0x000fe20000010000 */
[--C-:B------:R-:W-:Y:S01]  /*3710*/  FFMA.FTZ R54, R56, UR24, -R75.reuse ;  /* 0x0000001838367c23 */ /* 0x100fe2000801084b */
[--C-:B------:R-:W-:Y:S01]  /*3720*/  FFMA.FTZ R56, R23, UR24, -R75.reuse ;  /* 0x0000001817387c23 */ /* 0x100fe2000801084b */
[--C-:B------:R-:W-:Y:S01]  /*3730*/  FFMA.FTZ R61, R13, UR24, -R75.reuse ;  /* 0x000000180d3d7c23 */ /* 0x100fe2000801084b */
[----:B------:R-:W-:Y:S01]  /*3740*/  FADD.FTZ R79, R3, R58 ;  /* 0x0000003a034f7221 */ /* 0x000fe20000010000 */
[--C-:B------:R-:W-:Y:S01]  /*3750*/  FFMA.FTZ R23, R49, UR24, -R75.reuse ;  /* 0x0000001831177c23 */ /* 0x100fe2000801084b */
[--C-:B------:R-:W-:Y:S01]  /*3760*/  FFMA.FTZ R13, R17, UR24, -R75.reuse ;  /* 0x00000018110d7c23 */ /* 0x100fe2000801084b */
[----:B------:R-:W0:Y:S01]  /*3770*/  MUFU.EX2 R59, R59 ;  /* 0x0000003b003b7308 */ /* 0x000e220000000800 */
[--C-:B------:R-:W-:Y:S01]  /*3780*/  FFMA.FTZ R49, R60, UR24, -R75.reuse ;  /* 0x000000183c317c23 */ /* 0x100fe2000801084b */
[--C-:B------:R-:W-:Y:S01]  /*3790*/  FFMA.FTZ R17, R52, UR24, -R75.reuse ;  /* 0x0000001834117c23 */ /* 0x100fe2000801084b */
[--C-:B------:R-:W-:Y:S01]  /*37a0*/  FFMA.FTZ R60, R64, UR24, -R75.reuse ;  /* 0x00000018403c7c23 */ /* 0x100fe2000801084b */
[----:B------:R-:W-:Y:S01]  /*37b0*/  FFMA.FTZ R52, R19, UR24, -R75 ;  /* 0x0000001813347c23 */ /* 0x000fe2000801084b */
[----:B------:R-:W-:Y:S01]  /*37c0*/  FADD.FTZ R64, R8, R79 ;  /* 0x0000004f08407221 */ /* 0x000fe20000010000 */
        /* <DEDUP_REMOVED lines=8> */
[----:B------:R-:W-:Y:S01]  /*3850*/  F2FP.SATFINITE.E4M3.F32.PACK_AB_MERGE_C R150, R10, R9, R150 ;  /* 0x000000090a96723e */ /* 0x000fe20004807096 */
        /* <DEDUP_REMOVED lines=13> */
[----:B------:R-:W-:-:S04]  /*3930*/  FFMA.FTZ R71, R71, UR24, -R75 ;  /* 0x0000001847477c23 */ /* 0x000fc8000801084b */
[----:B------:R-:W1:Y:S01]  /*3940*/  MUFU.EX2 R57, R57 ;  /* 0x0000003900397308 */ /* 0x000e620000000800 */
[C---:B--2---:R-:W-:Y:S01]  /*3950*/  FADD.FTZ R73, R55.reuse, R58 ;  /* 0x0000003a37497221 */ /* 0x044fe20000010000 */
[----:B------:R-:W-:Y:S01]  /*3960*/  FFMA.FTZ R58, R72, UR24, -R75 ;  /* 0x00000018483a7c23 */ /* 0x000fe2000801084b */
[----:B------:R-:W-:Y:S01]  /*3970*/  FADD.FTZ R72, R10, R77 ;  /* 0x0000004d0a487221 */ /* 0x000fe20000010000 */
[----:B------:R-:W-:-:S03]  /*3980*/  F2FP.SATFINITE.E4M3.F32.PACK_AB_MERGE_C R48, R55, R48, RZ ;  /* 0x000000303730723e */ /* 0x000fc600048070ff */
[----:B------:R-:W-:Y:S01]  /*3990*/  FADD.FTZ R77, R11, R72 ;  /* 0x000000480b4d7221 */ /* 0x000fe20000010000 */
[----:B------:R-:W2:Y:S01]  /*39a0*/  MUFU.EX2 R54, R54 ;  /* 0x0000003600367308 */ /* 0x000ea20000000800 */
[----:B0-----:R-:W-:Y:S01]  /*39b0*/  FADD.FTZ R64, R12, R73 ;  /* 0x000000490c407221 */ /* 0x001fe20000010000 */
[----:B------:R-:W-:Y:S01]  /*39c0*/  F2FP.SATFINITE.E4M3.F32.PACK_AB_MERGE_C R149, R59, R32, R48 ;  /* 0x000000203b95723e */ /* 0x000fe20004807030 */
[----:B------:R-:W-:-:S05]  /*39d0*/  FADD.FTZ R72, R14, R77 ;  /* 0x0000004d0e487221 */ /* 0x000fca0000010000 */
[----:B------:R-:W0:Y:S01]  /*39e0*/  MUFU.EX2 R61, R61 ;  /* 0x0000003d003d7308 */ /* 0x000e220000000800 */
[----:B-1----:R-:W-:-:S07]  /*39f0*/  FADD.FTZ R73, R57, R64 ;  /* 0x0000004039497221 */ /* 0x002fce0000010000 */
[----:B------:R-:W1:Y:S01]  /*3a00*/  MUFU.EX2 R13, R13 ;  /* 0x0000000d000d7308 */ /* 0x000e620000000800 */
[----:B--2---:R-:W-:Y:S01]  /*3a10*/  FADD.FTZ R64, R54, R73 ;  /* 0x0000004936407221 */ /* 0x004fe20000010000 */
[----:B------:R-:W-:-:S04]  /*3a20*/  FADD.FTZ R73, R15, R72 ;  /* 0x000000480f497221 */ /* 0x000fc80000010000 */
[----:B------:R-:W-:Y:S02]  /*3a30*/  FADD.FTZ R77, R16, R73 ;  /* 0x00000049104d7221 */ /* 0x000fe40000010000 */
[----:B------:R-:W2:Y:S01]  /*3a40*/  MUFU.EX2 R50, R50 ;  /* 0x0000003200327308 */ /* 0x000ea20000000800 */
[C---:B0-----:R-:W-:Y:S01]  /*3a50*/  FADD.FTZ R64, R61.reuse, R64 ;  /* 0x000000403d407221 */ /* 0x041fe20000010000 */
[----:B------:R-:W-:Y:S01]  /*3a60*/  FADD.FTZ R72, R24, R77 ;  /* 0x0000004d18487221 */ /* 0x000fe20000010000 */
[----:B------:R-:W-:-:S04]  /*3a70*/  F2FP.SATFINITE.E4M3.F32.PACK_AB_MERGE_C R54, R61, R54, RZ ;  /* 0x000000363d36723e */ /* 0x000fc800048070ff */
[----:B------:R-:W-:Y:S01]  /*3a80*/  F2FP.SATFINITE.E4M3.F32.PACK_AB_MERGE_C R151, R57, R12, R54 ;  /* 0x0000000c3997723e */ /* 0x000fe20004807036 */
        /* <DEDUP_REMOVED lines=57> */
[----:B------:R-:W-:Y:S01]  /*3e20*/  MUFU.EX2 R39, R39 ;  /* 0x0000002700277308 */ /* 0x000fe20000000800 */
[----:B--2---:R-:W-:-:S07]  /*3e30*/  FADD.FTZ R8, R33, R8 ;  /* 0x0000000821087221 */ /* 0x004fce0000010000 */
[----:B------:R-:W1:Y:S01]  /*3e40*/  MUFU.EX2 R38, R38 ;  /* 0x0000002600267308 */ /* 0x000e620000000800 */
[----:B0-----:R-:W-:-:S07]  /*3e50*/  FADD.FTZ R9, R58, R9 ;  /* 0x000000093a097221 */ /* 0x001fce0000010000 */
[----:B------:R-:W0:Y:S08]  /*3e60*/  MUFU.EX2 R70, R70 ;  /* 0x0000004600467308 */ /* 0x000e300000000800 */
[----:B------:R-:W2:Y:S01]  /*3e70*/  MUFU.EX2 R65, R65 ;  /* 0x0000004100417308 */ /* 0x000ea20000000800 */
[----:B-1----:R-:W-:Y:S01]  /*3e80*/  F2FP.SATFINITE.E4M3.F32.PACK_AB_MERGE_C R10, R38, R39, RZ ;  /* 0x00000027260a723e */ /* 0x002fe200048070ff */
[----:B------:R-:W-:-:S03]  /*3e90*/  FADD.FTZ R39, R39, R8 ;  /* 0x0000000827277221 */ /* 0x000fc60000010000 */
[----:B------:R-:W-:Y:S01]  /*3ea0*/  F2FP.SATFINITE.E4M3.F32.PACK_AB_MERGE_C R142, R33, R40, R10 ;  /* 0x00000028218e723e */ /* 0x000fe2000480700a */
[----:B------:R-:W-:Y:S02]  /*3eb0*/  FADD.FTZ R38, R38, R39 ;  /* 0x0000002726267221 */ /* 0x000fe40000010000 */
[----:B------:R-:W-:Y:S01]  /*3ec0*/  MUFU.EX2 R31, R31 ;  /* 0x0000001f001f7308 */ /* 0x000fe20000000800 */
[----:B0-----:R-:W-:-:S07]  /*3ed0*/  FADD.FTZ R8, R70, R9 ;  /* 0x0000000946087221 */ /* 0x001fce0000010000 */
[----:B------:R-:W0:Y:S01]  /*3ee0*/  MUFU.EX2 R30, R30 ;  /* 0x0000001e001e7308 */ /* 0x000e220000000800 */
[C---:B--2---:R-:W-:Y:S01]  /*3ef0*/  FADD.FTZ R9, R65.reuse, R8 ;  /* 0x0000000841097221 */ /* 0x044fe20000010000 */
[----:B------:R-:W-:-:S04]  /*3f00*/  F2FP.SATFINITE.E4M3.F32.PACK_AB_MERGE_C R65, R65, R70, RZ ;  /* 0x000000464141723e */ /* 0x000fc800048070ff */
[----:B------:R-:W-:Y:S02]  /*3f10*/  F2FP.SATFINITE.E4M3.F32.PACK_AB_MERGE_C R143, R58, R25, R65 ;  /* 0x000000193a8f723e */ /* 0x000fe40004807041 */
        /* <DEDUP_REMOVED lines=11> */
[----:B------:R-:W-:Y:S01]  /*3fd0*/  MUFU.EX2 R28, R28 ;  /* 0x0000001c001c7308 */ /* 0x000fe20000000800 */
[----:B-1----:R-:W-:Y:S01]  /*3fe0*/  FADD.FTZ R9, R69, R8 ;  /* 0x0000000845097221 */ /* 0x002fe20000010000 */
[----:B------:R-:W-:-:S06]  /*3ff0*/  FADD.FTZ R30, R30, R31 ;  /* 0x0000001f1e1e7221 */ /* 0x000fcc0000010000 */
[----:B------:R-:W0:Y:S01]  /*4000*/  MUFU.EX2 R27, R27 ;  /* 0x0000001b001b7308 */ /* 0x000e220000000800 */
[----:B--2---:R-:W-:-:S07]  /*4010*/  FADD.FTZ R8, R68, R9 ;  /* 0x0000000944087221 */ /* 0x004fce0000010000 */
[----:B------:R-:W1:Y:S08]  /*4020*/  MUFU.EX2 R3, R62 ;  /* 0x0000003e00037308 */ /* 0x000e700000000800 */
[----:B------:R-:W-:Y:S01]  /*4030*/  MUFU.EX2 R29, R29 ;  /* 0x0000001d001d7308 */ /* 0x000fe20000000800 */
[----:B0-----:R-:W-:-:S07]  /*4040*/  F2FP.SATFINITE.E4M3.F32.PACK_AB_MERGE_C R9, R27, R28, RZ ;  /* 0x0000001c1b09723e */ /* 0x001fce00048070ff */
[----:B------:R-:W0:Y:S01]  /*4050*/  MUFU.EX2 R26, R26 ;  /* 0x0000001a001a7308 */ /* 0x000e220000000800 */
[C---:B-1----:R-:W-:Y:S01]  /*4060*/  FADD.FTZ R8, R3.reuse, R8 ;  /* 0x0000000803087221 */ /* 0x042fe20000010000 */
[----:B------:R-:W-:-:S04]  /*4070*/  F2FP.SATFINITE.E4M3.F32.PACK_AB_MERGE_C R68, R3, R68, RZ ;  /* 0x000000440344723e */ /* 0x000fc800048070ff */
[----:B------:R-:W-:Y:S02]  /*4080*/  F2FP.SATFINITE.E4M3.F32.PACK_AB_MERGE_C R137, R69, R66, R68 ;  /* 0x000000424589723e */ /* 0x000fe40004807044 */
[----:B------:R-:W1:Y:S08]  /*4090*/  MUFU.EX2 R67, R67 ;  /* 0x0000004300437308 */ /* 0x000e700000000800 */
[----:B------:R-:W2:Y:S01]  /*40a0*/  MUFU.EX2 R2, R63 ;  /* 0x0000003f00027308 */ /* 0x000ea20000000800 */
[----:B0-----:R-:W-:Y:S01]  /*40b0*/  F2FP.SATFINITE.E4M3.F32.PACK_AB_MERGE_C R138, R26, R29, R9 ;  /* 0x0000001d1a8a723e */ /* 0x001fe20004807009 */
[----:B------:R-:W-:-:S04]  /*40c0*/  FADD.FTZ R29, R29, R30 ;  /* 0x0000001e1d1d7221 */ /* 0x000fc80000010000 */
[----:B------:R-:W-:Y:S02]  /*40d0*/  FADD.FTZ R29, R26, R29 ;  /* 0x0000001d1a1d7221 */ /* 0x000fe40000010000 */
[----:B------:R-:W-:Y:S01]  /*40e0*/  MUFU.EX2 R74, R74 ;  /* 0x0000004a004a7308 */ /* 0x000fe20000000800 */
[----:B-1----:R-:W-:Y:S01]  /*40f0*/  FADD.FTZ R3, R67, R8 ;  /* 0x0000000843037221 */ /* 0x002fe20000010000 */
[----:B------:R-:W-:-:S06]  /*4100*/  FADD.FTZ R28, R28, R29 ;  /* 0x0000001d1c1c7221 */ /* 0x000fcc0000010000 */
[----:B------:R-:W0:Y:S01]  /*4110*/  MUFU.EX2 R71, R71 ;  /* 0x0000004700477308 */ /* 0x000e220000000800 */
[----:B--2---:R-:W-:Y:S01]  /*4120*/  FADD.FTZ R3, R2, R3 ;  /* 0x0000000302037221 */ /* 0x004fe20000010000 */
[----:B0-----:R-:W-:-:S03]  /*4130*/  F2FP.SATFINITE.E4M3.F32.PACK_AB_MERGE_C R8, R71, R74, RZ ;  /* 0x0000004a4708723e */ /* 0x001fc600048070ff */
[----:B------:R-:W-:Y:S01]  /*4140*/  FADD.FTZ R74, R74, R3 ;  /* 0x000000034a4a7221 */ /* 0x000fe20000010000 */
[----:B------:R-:W-:Y:S01]  /*4150*/  FADD.FTZ R3, R27, R28 ;  /* 0x0000001c1b037221 */ /* 0x000fe20000010000 */
[----:B------:R-:W-:Y:S02]  /*4160*/  F2FP.SATFINITE.E4M3.F32.PACK_AB_MERGE_C R139, R2, R67, R8 ;  /* 0x00000043028b723e */ /* 0x000fe40004807008 */
[----:B------:R-:W-:Y:S01]  /*4170*/  FADD.FTZ R2, R71, R74 ;  /* 0x0000004a47027221 */ /* 0x000fe20000010000 */
        /* <DEDUP_REMOVED lines=31> */
[----:B------:R-:W-:-:S05]  /*4370*/  ULDC UR24, c[0x0][0x988] ;  /* 0x0002620000187ab9 */ /* 0x000fca0000000800 */
.L_x_12778:
[----:B------:R-:W-:-:S04]  /*4380*/  UISETP.NE.AND UP0, UPT, UR7, 0x1, UPT ;  /* 0x000000010700788c */ /* 0x000fc8000bf05270 */
[----:B------:R-:W-:-:S04]  /*4390*/  USEL UR5, URZ, 0x1, UP0 ;  /* 0x000000013f057887 */ /* 0x000fc80008000000 */
[----:B------:R-:W-:Y:S01]  /*43a0*/  ULOP3.LUT UR5, UR6, UR5, URZ, 0x3c, !UPT ;  /* 0x0000000506057292 */ /* 0x000fe2000f8e3c3f */
[----:B------:R-:W-:Y:S11]  /*43b0*/  @!P0 BRA `(.L_x_12768) ;  /* 0x0000000000048947 */ /* 0x000ff60003800000 */
[----:B------:R-:W-:Y:S01]  /*43c0*/  BPT.TRAP 0x1 ;  /* 0x000000040000795c */ /* 0x000fe20000300000 */
.L_x_12768:
        /* <DEDUP_REMOVED lines=9> */
.L_x_12769:
[----:B-1----:R-:W-:Y:S05]  /*4460*/  @P1 BRA `(.L_x_12770) ;  /* 0x0000000000081947 */ /* 0x002fea0003800000 */
[----:B------:R-:W1:Y:S02]  /*4470*/  SYNCS.PHASECHK.TRANS64.TRYWAIT P1, [UR25+0x17030], R10 ;  /* 0x0170300aff0075a7 */ /* 0x000e640008020159 */
[----:B-1----:R-:W-:Y:S05]  /*4480*/  @!P1 BRA `(.L_x_12771) ;  /* 0x000000b800709947 */ /* 0x002fea0003800000 */
.L_x_12770:
        /* <DEDUP_REMOVED lines=19> */
.L_x_12772:
[----:B------:R-:W-:Y:S01]  /*45c0*/  ULEA UR11, UR7, UR44, 0x3 ;  /* 0x0000002c070b7291 */ /* 0x000fe2000f8e183f */
[----:B01----:R-:W-:-:S05]  /*45d0*/  IMAD.U32 R10, RZ, RZ, UR6 ;  /* 0x00000006ff0a7e24 */ /* 0x003fca000f8e00ff */
[----:B------:R-:W-:-:S04]  /*45e0*/  SHF.L.U32 R10, R10, 0x1f, RZ ;  /* 0x0000001f0a0a7819 */ /* 0x000fc800000006ff */
[----:B------:R0:W1:Y:S01]  /*45f0*/  SYNCS.PHASECHK.TRANS64.TRYWAIT P1, [UR11+0x17050], R10 ;  /* 0x0170500aff0075a7 */ /* 0x000062000802014b */
[----:B------:R-:W-:Y:S05]  /*4600*/  @!P0 BRA `(.L_x_12773) ;  /* 0x0000000000048947 */ /* 0x000fea0003800000 */
[----:B------:R-:W-:Y:S01]  /*4610*/  BPT.TRAP 0x1 ;  /* 0x000000040000795c */ /* 0x000fe20000300000 */
.L_x_12773:
[----:B-1----:R-:W-:Y:S05]  /*4620*/  @P1 BRA `(.L_x_12774) ;  /* 0x0000000000081947 */ /* 0x002fea0003800000 */
[----:B------:R-:W1:Y:S02]  /*4630*/  SYNCS.PHASECHK.TRANS64.TRYWAIT P1, [UR11+0x17050], R10 ;  /* 0x0170500aff0075a7 */ /* 0x000e64000802014b */
[----:B-1----:R-:W-:Y:S05]  /*4640*/  @!P1 BRA `(.L_x_12775) ;  /* 0x000000b800189947 */ /* 0x002fea0003800000 */
.L_x_12774:
[----:B------:R-:W-:Y:S01]  /*4650*/  UIADD3 UR6, UR44, 0x400, URZ ;  /* 0x000004002c067890 */ /* 0x000fe2000fffe03f */
[----:B------:R-:W-:-:S03]  /*4660*/  WARPGROUP.ARRIVE ;  /* 0x00000000000079c5 */ /* 0x000fc60000000000 */
[----:B------:R-:W-:-:S04]  /*4670*/  USHF.R.U32.HI UR6, URZ, 0x4, UR6 ;  /* 0x000000043f067899 */ /* 0x000fc80008011606 */
[----:B------:R-:W-:-:S04]  /*4680*/  ULOP3.LUT UR6, UR6, 0x3fff, URZ, 0xc0, !UPT ;  /* 0x00003fff06067892 */ /* 0x000fc8000f8ec03f */
[----:B------:R-:W-:-:S04]  /*4690*/  ULOP3.LUT UR6, UR6, 0x10000, URZ, 0xfc, !UPT ;  /* 0x0001000006067892 */ /* 0x000fc8000f8efc3f */
[----:B------:R-:W-:-:S03]  /*46a0*/  UIMAD UR10, UR7, 0x300, UR6 ;  /* 0x00000300070a78a4 */ /* 0x000fc6000f8e0206 */
[----:B------:R-:W-:-:S04]  /*46b0*/  UMOV UR7, 0x40000040 ;  /* 0x4000004000077882 */ /* 0x000fc80000000000 */
        /* <DEDUP_REMOVED lines=20> */
.L_x_12776:
[----:B------:R-:W-:Y:S01]  /*4800*/  UISETP.NE.AND UP0, UPT, UR43, URZ, UPT ;  /* 0x0000003f2b00728c */ /* 0x000fe2000bf05270 */
[----:B------:R-:W-:Y:S01]  /*4810*/  MOV R137, R6 ;  /* 0x0000000600897202 */ /* 0x000fe20000000f00 */
[C---:B------:R-:W-:Y:S01]  /*4820*/  FMUL.FTZ R141, R0.reuse, R24 ;  /* 0x00000018008d7220 */ /* 0x040fe20000410000 */
[C---:B------:R-:W-:Y:S01]  /*4830*/  FMUL.FTZ R13, R0.reuse, R31 ;  /* 0x0000001f000d7220 */ /* 0x040fe20000410000 */
[C---:B------:R-:W-:Y:S01]  /*4840*/  FMUL.FTZ R31, R0.reuse, R33 ;  /* 0x00000021001f7220 */ /* 0x040fe20000410000 */
[C---:B------:R-:W-:Y:S01]  /*4850*/  FMUL.FTZ R139, R0.reuse, R25 ;  /* 0x00000019008b7220 */ /* 0x040fe20000410000 */
[----:B------:R-:W-:Y:S01]  /*4860*/  PLOP3.LUT P1, PT, PT, PT, UP0, 0x80, 0x0 ;  /* 0x000000000000781c */ /* 0x000fe20003f2f008 */
[C---:B------:R-:W-:Y:S01]  /*4870*/  FMUL.FTZ R33, R0.reuse, R37 ;  /* 0x0000002500217220 */ /* 0x040fe20000410000 */
[----:B------:R-:W-:Y:S01]  /*4880*/  PLOP3.LUT P2, PT, PT, PT, UP0, 0x80, 0x0 ;  /* 0x000000000000781c */ /* 0x000fe20003f4f008 */
[----:B------:R-:W-:Y:S01]  /*4890*/  FMUL.FTZ R37, R0, R45 ;  /* 0x0000002d00257220 */ /* 0x000fe20000410000 */
[----:B------:R-:W2:Y:S01]  /*48a0*/  MUFU.TANH R141, R141 ;  /* 0x0000008d008d7308 */ /* 0x000ea20000002400 */
[----:B------:R-:W-:Y:S01]  /*48b0*/  @UP0 ULDC UR6, c[0x0][0x44c] ;  /* 0x0001130000060ab9 */ /* 0x000fe20000000800 */
[----:B------:R-:W-:-:S02]  /*48c0*/  IMAD.U32 R45, RZ, RZ, UR26 ;  /* 0x0000001aff2d7e24 */ /* 0x000fc4000f8e00ff */
[C---:B------:R-:W-:Y:S01]  /*48d0*/  FMUL.FTZ R138, R0.reuse, R28 ;  /* 0x0000001c008a7220 */ /* 0x040fe20000410000 */
[C---:B------:R-:W-:Y:S01]  /*48e0*/  FMUL.FTZ R29, R0.reuse, R29 ;  /* 0x0000001d001d7220 */ /* 0x040fe20000410000 */
[C---:B------:R-:W-:Y:S01]  /*48f0*/  FMUL.FTZ R12, R0.reuse, R30 ;  /* 0x0000001e000c7220 */ /* 0x040fe20000410000 */
[C---:B------:R-:W-:Y:S01]  /*4900*/  FMUL.FTZ R30, R0.reuse, R32 ;  /* 0x00000020001e7220 */ /* 0x040fe20000410000 */
[----:B------:R-:W-:Y:S01]  /*4910*/  FMUL.FTZ R32, R0, R36 ;  /* 0x0000002400207220 */ /* 0x000fe20000410000 */
[----:B------:R-:W3:Y:S01]  /*4920*/  MUFU.TANH R139, R139 ;  /* 0x0000008b008b7308 */ /* 0x000ee20000002400 */
[----:B------:R-:W-:Y:S01]  /*4930*/  @P1 IMAD.HI.U32 R21, R6, UR6, RZ ;  /* 0x0000000606151c27 */ /* 0x000fe2000f8e00ff */
[----:B------:R-:W-:-:S03]  /*4940*/  @UP0 ULDC UR6, c[0x0][0x450] ;  /* 0x0001140000060ab9 */ /* 0x000fc60000000800 */
[C---:B------:R-:W-:Y:S01]  /*4950*/  FMUL.FTZ R20, R0.reuse, R46 ;  /* 0x0000002e00147220 */ /* 0x040fe20000410000 */
[C---:B------:R-:W-:Y:S01]  /*4960*/  FMUL.FTZ R22, R0.reuse, R47 ;  /* 0x0000002f00167220 */ /* 0x040fe20000410000 */
[C---:B------:R-:W-:Y:S01]  /*4970*/  FMUL.FTZ R14, R0.reuse, R34 ;  /* 0x00000022000e7220 */ /* 0x040fe20000410000 */
[----:B------:R-:W-:Y:S01]  /*4980*/  @P2 SHF.R.U32.HI R137, RZ, UR6, R21 ;  /* 0x00000006ff892c19 */ /* 0x000fe20008011615 */
[----:B------:R-:W-:Y:S01]  /*4990*/  UMOV UR6, 0xffffff80 ;  /* 0xffffff8000067882 */ /* 0x000fe20000000000 */
[----:B------:R-:W4:Y:S01]  /*49a0*/  MUFU.TANH R138, R138 ;  /* 0x0000008a008a7308 */ /* 0x000f220000002400 */
[----:B------:R-:W-:Y:S01]  /*49b0*/  UIMAD UR6, UR23, UR6, 0x1 ;  /* 0x00000001170674a4 */ /* 0x000fe2000f8e0206 */
[C---:B------:R-:W-:Y:S01]  /*49c0*/  FMUL.FTZ R34, R0.reuse, R40 ;  /* 0x0000002800227220 */ /* 0x040fe20000410000 */
[----:B------:R-:W5:Y:S01]  /*49d0*/  SHFL.IDX PT, R21, R137, RZ, 0x1c1f ;  /* 0x001c1fff89157589 */ /* 0x000f6200000e0000 */
[C---:B------:R-:W-:Y:S01]  /*49e0*/  FMUL.FTZ R16, R0.reuse, R38 ;  /* 0x0000002600107220 */ /* 0x040fe20000410000 */
[C---:B------:R-:W-:Y:S01]  /*49f0*/  FMUL.FTZ R38, R0.reuse, R48 ;  /* 0x0000003000267220 */ /* 0x040fe20000410000 */
[C---:B------:R-:W-:Y:S01]  /*4a00*/  FMUL.FTZ R15, R0.reuse, R35 ;  /* 0x00000023000f7220 */ /* 0x040fe20000410000 */
[----:B------:R-:W-:Y:S01]  /*4a10*/  IMAD.U32 R136, RZ, RZ, UR6 ;  /* 0x00000006ff887e24 */ /* 0x000fe2000f8e00ff */
[----:B------:R-:W4:Y:S01]  /*4a20*/  MUFU.TANH R29, R29 ;  /* 0x0000001d001d7308 */ /* 0x000f220000002400 */
[C---:B------:R-:W-:Y:S01]  /*4a30*/  FMUL.FTZ R35, R0.reuse, R41 ;  /* 0x0000002900237220 */ /* 0x040fe20000410000 */
[----:B------:R-:W-:Y:S01]  /*4a40*/  FMUL.FTZ R36, R0, R44 ;  /* 0x0000002c00247220 */ /* 0x000fe20000410000 */
[----:B------:R-:W-:-:S02]  /*4a50*/  IMAD R136, R7, -0x2, R136 ;  /* 0xfffffffe07887824 */ /* 0x000fc400078e0288 */
[C---:B------:R-:W-:Y:S01]  /*4a60*/  FMUL.FTZ R17, R0.reuse, R39 ;  /* 0x0000002700117220 */ /* 0x040fe20000410000 */
[C---:B------:R-:W-:Y:S01]  /*4a70*/  FMUL.FTZ R39, R0.reuse, R49 ;  /* 0x0000003100277220 */ /* 0x040fe20000410000 */
[C---:B------:R-:W-:Y:S01]  /*4a80*/  FMUL.FTZ R23, R0.reuse, R50 ;  /* 0x0000003200177220 */ /* 0x040fe20000410000 */
[----:B------:R-:W-:Y:S01]  /*4a90*/  IMAD R136, R45, UR37, R136 ;  /* 0x000000252d887c24 */ /* 0x000fe2000f8e0288 */
        /* <DEDUP_REMOVED lines=11> */
[----:B-----5:R-:W-:Y:S01]  /*4b50*/  IADD3 R21, R21, -UR27, R136 ;  /* 0x8000001b15157c10 */ /* 0x020fe2000fffe088 */
[C---:B------:R-:W-:Y:S01]  /*4b60*/  FMUL.FTZ R73, R0.reuse, R73 ;  /* 0x0000004900497220 */ /* 0x040fe20000410000 */
[C---:B------:R-:W-:Y:S01]  /*4b70*/  FMUL.FTZ R76, R0.reuse, R76 ;  /* 0x0000004c004c7220 */ /* 0x040fe20000410000 */
[C---:B------:R-:W-:Y:S01]  /*4b80*/  FMUL.FTZ R77, R0.reuse, R77 ;  /* 0x0000004d004d7220 */ /* 0x040fe20000410000 */
[C---:B------:R-:W-:Y:S01]  /*4b90*/  ISETP.GT.AND P1, PT, R21.reuse, RZ, PT ;  /* 0x000000ff1500720c */ /* 0x040fe20003f24270 */
[----:B------:R-:W5:Y:S01]  /*4ba0*/  MUFU.TANH R32, R32 ;  /* 0x0000002000207308 */ /* 0x000f620000002400 */
[----:B------:R-:W-:Y:S01]  /*4bb0*/  ISETP.GT.AND P2, PT, R21, 0x1, PT ;  /* 0x000000011500780c */ /* 0x000fe20003f44270 */
[C---:B------:R-:W-:Y:S01]  /*4bc0*/  FMUL.FTZ R25, R0.reuse, R54 ;  /* 0x0000003600197220 */ /* 0x040fe20000410000 */
[----:B--2---:R-:W-:Y:S01]  /*4bd0*/  FSEL R141, R141, -INF , P1 ;  /* 0xff8000008d8d7808 */ /* 0x004fe20000800000 */
[C---:B------:R-:W-:Y:S01]  /*4be0*/  FMUL.FTZ R80, R0.reuse, R80 ;  /* 0x0000005000507220 */ /* 0x040fe20000410000 */
[----:B------:R-:W-:Y:S01]  /*4bf0*/  ISETP.GT.AND P1, PT, R21, 0x8, PT ;  /* 0x000000081500780c */ /* 0x000fe20003f24270 */
[C---:B01----:R-:W-:Y:S01]  /*4c00*/  FMUL.FTZ R10, R0.reuse, R26 ;  /* 0x0000001a000a7220 */ /* 0x043fe20000410000 */
[----:B---3--:R-:W-:Y:S01]  /*4c10*/  FSEL R139, R139, -INF , P2 ;  /* 0xff8000008b8b7808 */ /* 0x008fe20001000000 */
[----:B------:R-:W0:Y:S01]  /*4c20*/  MUFU.TANH R33, R33 ;  /* 0x0000002100217308 */ /* 0x000e220000002400 */
[----:B------:R-:W-:Y:S01]  /*4c30*/  FMNMX.FTZ R46, R141, R8, !PT ;  /* 0x000000088d2e7209 */ /* 0x000fe20007810000 */
[C---:B------:R-:W-:Y:S01]  /*4c40*/  FMUL.FTZ R81, R0.reuse, R81 ;  /* 0x0000005100517220 */ /* 0x040fe20000410000 */
[----:B------:R-:W-:Y:S01]  /*4c50*/  ISETP.GT.AND P2, PT, R21, 0x9, PT ;  /* 0x000000091500780c */ /* 0x000fe20003f44270 */
[----:B------:R-:W-:Y:S01]  /*4c60*/  FMUL.FTZ R26, R0, R55 ;  /* 0x00000037001a7220 */ /* 0x000fe20000410000 */
[----:B----4-:R-:W-:Y:S01]  /*4c70*/  FSEL R138, R138, -INF , P1 ;  /* 0xff8000008a8a7808 */ /* 0x010fe20000800000 */
[C---:B------:R-:W-:Y:S01]  /*4c80*/  FMUL.FTZ R84, R0.reuse, R84 ;  /* 0x0000005400547220 */ /* 0x040fe20000410000 */
[----:B------:R-:W-:Y:S01]  /*4c90*/  FMNMX.FTZ R47, R139, R46, !PT ;  /* 0x0000002e8b2f7209 */ /* 0x000fe20007810000 */
[----:B------:R-:W1:Y:S01]  /*4ca0*/  MUFU.TANH R34, R34 ;  /* 0x0000002200227308 */ /* 0x000e620000002400 */
[----:B------:R-:W-:Y:S01]  /*4cb0*/  ISETP.GT.AND P1, PT, R21, 0x10, PT ;  /* 0x000000101500780c */ /* 0x000fe20003f24270 */
[C---:B------:R-:W-:Y:S01]  /*4cc0*/  FMUL.FTZ R46, R0.reuse, R64 ;  /* 0x00000040002e7220 */ /* 0x040fe20000410000 */
[----:B------:R-:W-:Y:S01]  /*4cd0*/  FSEL R29, R29, -INF , P2 ;  /* 0xff8000001d1d7808 */ /* 0x000fe20001000000 */
[----:B------:R-:W-:Y:S01]  /*4ce0*/  FMUL.FTZ R85, R0, R85 ;  /* 0x0000005500557220 */ /* 0x000fe20000410000 */
[----:B------:R-:W-:Y:S01]  /*4cf0*/  FMNMX.FTZ R48, R138, R47, !PT ;  /* 0x0000002f8a307209 */ /* 0x000fe20007810000 */
[----:B------:R-:W-:Y:S01]  /*4d00*/  FMUL.FTZ R11, R0, R27 ;  /* 0x0000001b000b7220 */ /* 0x000fe20000410000 */
[----:B------:R-:W-:Y:S01]  /*4d10*/  ISETP.GT.AND P2, PT, R21, 0x11, PT ;  /* 0x000000111500780c */ /* 0x000fe20003f44270 */
[----:B------:R-:W2:Y:S01]  /*4d20*/  MUFU.TANH R35, R35 ;  /* 0x0000002300237308 */ /* 0x000ea20000002400 */
[----:B------:R-:W-:Y:S01]  /*4d30*/  FSEL R30, R30, -INF , P1 ;  /* 0xff8000001e1e7808 */ /* 0x000fe20000800000 */
[C---:B------:R-:W-:Y:S01]  /*4d40*/  FMUL.FTZ R27, R0.reuse, R58 ;  /* 0x0000003a001b7220 */ /* 0x040fe20000410000 */
[----:B------:R-:W-:Y:S01]  /*4d50*/  FMNMX.FTZ R47, R29, R48, !PT ;  /* 0x000000301d2f7209 */ /* 0x000fe20007810000 */
[C---:B------:R-:W-:Y:S01]  /*4d60*/  FMUL.FTZ R56, R0.reuse, R62 ;  /* 0x0000003e00387220 */ /* 0x040fe20000410000 */
[----:B------:R-:W-:Y:S01]  /*4d70*/  ISETP.GT.AND P1, PT, R21, 0x18, PT ;  /* 0x000000181500780c */ /* 0x000fe20003f24270 */
[----:B------:R-:W-:Y:S01]  /*4d80*/  FMUL.FTZ R62, R0, R70 ;  /* 0x00000046003e7220 */ /* 0x000fe20000410000 */
[----:B------:R-:W-:Y:S01]  /*4d90*/  FSEL R31, R31, -INF , P2 ;  /* 0xff8000001f1f7808 */ /* 0x000fe20001000000 */
[----:B------:R-:W3:Y:S01]  /*4da0*/  MUFU.TANH R36, R36 ;  /* 0x0000002400247308 */ /* 0x000ee20000002400 */
[----:B------:R-:W-:Y:S01]  /*4db0*/  FMNMX.FTZ R48, R30, R47, !PT ;  /* 0x0000002f1e307209 */ /* 0x000fe20007810000 */
[C---:B------:R-:W-:Y:S01]  /*4dc0*/  FMUL.FTZ R47, R0.reuse, R65 ;  /* 0x00000041002f7220 */ /* 0x040fe20000410000 */
[----:B------:R-:W-:Y:S01]  /*4dd0*/  ISETP.GT.AND P2, PT, R21, 0x19, PT ;  /* 0x000000191500780c */ /* 0x000fe20003f44270 */
[----:B------:R-:W-:Y:S01]  /*4de0*/  FMUL.FTZ R65, R0, R75 ;  /* 0x0000004b00417220 */ /* 0x000fe20000410000 */
[----:B-----5:R-:W-:Y:S01]  /*4df0*/  FSEL R32, R32, -INF , P1 ;  /* 0xff80000020207808 */ /* 0x020fe20000800000 */
[C---:B------:R-:W-:Y:S01]  /*4e00*/  FMUL.FTZ R28, R0.reuse, R59 ;  /* 0x0000003b001c7220 */ /* 0x040fe20000410000 */
[----:B------:R-:W-:Y:S01]  /*4e10*/  FMNMX.FTZ R49, R31, R48, !PT ;  /* 0x000000301f317209 */ /* 0x000fe20007810000 */
[----:B------:R-:W4:Y:S01]  /*4e20*/  MUFU.TANH R37, R37 ;  /* 0x0000002500257308 */ /* 0x000f220000002400 */
[----:B------:R-:W-:Y:S01]  /*4e30*/  ISETP.GT.AND P1, PT, R21, 0x20, PT ;  /* 0x000000201500780c */ /* 0x000fe20003f24270 */
[C---:B------:R-:W-:Y:S01]  /*4e40*/  FMUL.FTZ R48, R0.reuse, R68 ;  /* 0x0000004400307220 */ /* 0x040fe20000410000 */
[----:B0-----:R-:W-:Y:S01]  /*4e50*/  FSEL R33, R33, -INF , P2 ;  /* 0xff80000021217808 */ /* 0x001fe20001000000 */
[----:B------:R-:W-:Y:S01]  /*4e60*/  FMUL.FTZ R59, R0, R63 ;  /* 0x0000003f003b7220 */ /* 0x000fe20000410000 */
[----:B------:R-:W-:Y:S01]  /*4e70*/  FMNMX.FTZ R50, R32, R49, !PT ;  /* 0x0000003120327209 */ /* 0x000fe20007810000 */
[----:B------:R-:W-:Y:S01]  /*4e80*/  FMUL.FTZ R63, R0, R71 ;  /* 0x00000047003f7220 */ /* 0x000fe20000410000 */
[----:B------:R-:W-:Y:S01]  /*4e90*/  ISETP.GT.AND P2, PT, R21, 0x21, PT ;  /* 0x000000211500780c */ /* 0x000fe20003f44270 */
[----:B------:R-:W0:Y:S01]  /*4ea0*/  MUFU.TANH R38, R38 ;  /* 0x0000002600267308 */ /* 0x000e220000002400 */
[----:B-1----:R-:W-:Y:S01]  /*4eb0*/  FSEL R34, R34, -INF , P1 ;  /* 0xff80000022227808 */ /* 0x002fe20000800000 */
[C---:B------:R-:W-:Y:S01]  /*4ec0*/  FMUL.FTZ R64, R0.reuse, R74 ;  /* 0x0000004a00407220 */ /* 0x040fe20000410000 */
[----:B------:R-:W-:Y:S01]  /*4ed0*/  FMNMX.FTZ R49, R33, R50, !PT ;  /* 0x0000003221317209 */ /* 0x000fe20007810000 */
[C---:B------:R-:W-:Y:S01]  /*4ee0*/  FMUL.FTZ R68, R0.reuse, R82 ;  /* 0x0000005200447220 */ /* 0x040fe20000410000 */
[----:B------:R-:W-:Y:S01]  /*4ef0*/  ISETP.GT.AND P1, PT, R21, 0x28, PT ;  /* 0x000000281500780c */ /* 0x000fe20003f24270 */
[----:B------:R-:W-:Y:S01]  /*4f00*/  FMUL.FTZ R71, R0, R87 ;  /* 0x0000005700477220 */ /* 0x000fe20000410000 */
[----:B--2---:R-:W-:Y:S01]  /*4f10*/  FSEL R35, R35, -INF , P2 ;  /* 0xff80000023237808 */ /* 0x004fe20001000000 */
[----:B------:R-:W1:Y:S01]  /*4f20*/  MUFU.TANH R39, R39 ;  /* 0x0000002700277308 */ /* 0x000e620000002400 */
[----:B------:R-:W-:Y:S01]  /*4f30*/  FMNMX.FTZ R50, R34, R49, !PT ;  /* 0x0000003122327209 */ /* 0x000fe20007810000 */
[C---:B------:R-:W-:Y:S01]  /*4f40*/  FMUL.FTZ R49, R0.reuse, R69 ;  /* 0x0000004500317220 */ /* 0x040fe20000410000 */
[----:B------:R-:W-:Y:S01]  /*4f50*/  ISETP.GT.AND P2, PT, R21, 0x29, PT ;  /* 0x000000291500780c */ /* 0x000fe20003f44270 */
[----:B------:R-:W-:Y:S01]  /*4f60*/  FMUL.FTZ R69, R0, R83 ;  /* 0x0000005300457220 */ /* 0x000fe20000410000 */
[----:B---3--:R-:W-:Y:S01]  /*4f70*/  FSEL R36, R36, -INF , P1 ;  /* 0xff80000024247808 */ /* 0x008fe20000800000 */
[----:B------:R-:W-:Y:S01]  /*4f80*/  UIADD3 UR25, UR25, 0x17040, URZ ;  /* 0x0001704019197890 */ /* 0x000fe2000fffe03f */
[----:B------:R-:W-:Y:S01]  /*4f90*/  FMNMX.FTZ R51, R35, R50, !PT ;  /* 0x0000003223337209 */ /* 0x000fe20007810000 */
[----:B------:R-:W2:Y:S01]  /*4fa0*/  MUFU.TANH R40, R40 ;  /* 0x0000002800287308 */ /* 0x000ea20000002400 */
[----:B------:R-:W-:Y:S01]  /*4fb0*/  ISETP.GT.AND P1, PT, R21, 0x30, PT ;  /* 0x000000301500780c */ /* 0x000fe20003f24270 */
[----:B------:R-:W-:Y:S01]  /*4fc0*/  FMUL.FTZ R50, R0, R72 ;  /* 0x0000004800327220 */ /* 0x000fe20000410000 */
[----:B----4-:R-:W-:Y:S01]  /*4fd0*/  FSEL R37, R37, -INF , P2 ;  /* 0xff80000025257808 */ /* 0x010fe20001000000 */
[----:B------:R-:W-:Y:S01]  /*4fe0*/  IMAD.U32 R72, RZ, RZ, UR24 ;  /* 0x00000018ff487e24 */ /* 0x000fe2000f8e00ff */
[----:B------:R-:W-:Y:S01]  /*4ff0*/  FMNMX.FTZ R52, R36, R51, !PT ;  /* 0x0000003324347209 */ /* 0x000fe20007810000 */
[----:B------:R-:W-:Y:S01]  /*5000*/  UPRMT UR25, UR21, 0x654, UR25 ;  /* 0x0000065415197896 */ /* 0x000fe20008000019 */
[----:B------:R-:W-:Y:S01]  /*5010*/  ISETP.GT.AND P2, PT, R21, 0x31, PT ;  /* 0x000000311500780c */ /* 0x000fe20003f44270 */
[----:B------:R-:W3:Y:S01]  /*5020*/  MUFU.TANH R41, R41 ;  /* 0x0000002900297308 */ /* 0x000ee20000002400 */
[----:B0-----:R-:W-:-:S02]  /*5030*/  FSEL R38, R38, -INF , P1 ;  /* 0xff80000026267808 */ /* 0x001fc40000800000 */
[----:B------:R-:W-:Y:S02]  /*5040*/  FMNMX.FTZ R51, R37, R52, !PT ;  /* 0x0000003425337209 */ /* 0x000fe40007810000 */
[----:B------:R-:W-:Y:S02]  /*5050*/  ISETP.GT.AND P1, PT, R21, 0x38, PT ;  /* 0x000000381500780c */ /* 0x000fe40003f24270 */
[----:B-1----:R-:W-:Y:S01]  /*5060*/  FSEL R39, R39, -INF , P2 ;  /* 0xff80000027277808 */ /* 0x002fe20001000000 */
[----:B------:R-:W0:Y:S01]  /*5070*/  MUFU.TANH R42, R42 ;  /* 0x0000002a002a7308 */ /* 0x000e220000002400 */
[----:B------:R-:W-:Y:S01]  /*5080*/  FMNMX.FTZ R52, R38, R51, !PT ;  /* 0x0000003326347209 */ /* 0x000fe20007810000 */
[----:B------:R-:W-:Y:S01]  /*5090*/  SYNCS.ARRIVE.TRANS64.RED.A1T0 RZ, [UR25], RZ ;  /* 0x000000ffffff79a7 */ /* 0x000fe20008100419 */
[----:B------:R-:W-:Y:S02]  /*50a0*/  ISETP.GT.AND P2, PT, R21, 0x39, PT ;  /* 0x000000391500780c */ /* 0x000fe40003f44270 */
[----:B--2---:R-:W-:-:S02]  /*50b0*/  FSEL R40, R40, -INF , P1 ;  /* 0xff80000028287808 */ /* 0x004fc40000800000 */
[----:B------:R-:W-:Y:S01]  /*50c0*/  FMNMX.FTZ R51, R39, R52, !PT ;  /* 0x0000003427337209 */ /* 0x000fe20007810000 */
[----:B------:R-:W1:Y:S01]  /*50d0*/  MUFU.TANH R43, R43 ;  /* 0x0000002b002b7308 */ /* 0x000e620000002400 */
[----:B------:R-:W-:Y:S02]  /*50e0*/  ISETP.GT.AND P1, PT, R21, 0x40, PT ;  /* 0x000000401500780c */ /* 0x000fe40003f24270 */
[----:B---3--:R-:W-:Y:S02]  /*50f0*/  FSEL R41, R41, -INF , P2 ;  /* 0xff80000029297808 */ /* 0x008fe40001000000 */
[----:B------:R-:W-:Y:S02]  /*5100*/  FMNMX.FTZ R52, R40, R51, !PT ;  /* 0x0000003328347209 */ /* 0x000fe40007810000 */
[----:B------:R-:W-:Y:S01]  /*5110*/  ISETP.GT.AND P2, PT, R21, 0x41, PT ;  /* 0x000000411500780c */ /* 0x000fe20003f44270 */
[----:B------:R-:W2:Y:S01]  /*5120*/  MUFU.TANH R44, R44 ;  /* 0x0000002c002c7308 */ /* 0x000ea20000002400 */
[----:B0-----:R-:W-:-:S02]  /*5130*/  FSEL R42, R42, -INF , P1 ;  /* 0xff8000002a2a7808 */ /* 0x001fc40000800000 */
[----:B------:R-:W-:Y:S02]  /*5140*/  FMNMX.FTZ R51, R41, R52, !PT ;  /* 0x0000003429337209 */ /* 0x000fe40007810000 */
        /* <DEDUP_REMOVED lines=38> */
[----:B------:R-:W-:-:S03]  /*53b0*/  FMNMX.FTZ R52, R51, R52, !PT ;  /* 0x0000003433347209 */ /* 0x000fc60007810000 */
[----:B------:R-:W3:Y:S01]  /*53c0*/  MUFU.TANH R55, R80 ;  /* 0x0000005000377308 */ /* 0x000ee20000002400 */
        /* <DEDUP_REMOVED lines=8> */
[----:B---3--:R-:W-:Y:S02]  /*5450*/  FSEL R55, R55, -INF , P1 ;  /* 0xff80000037377808 */ /* 0x008fe40000800000 */
[----:B------:R-:W-:Y:S02]  /*5460*/  ISETP.GT.AND P1, PT, R21, 0x78, PT ;  /* 0x000000781500780c */ /* 0x000fe40003f24270 */
[----:B------:R-:W-:Y:S02]  /*5470*/  FMNMX.FTZ R61, R55, R58, !PT ;  /* 0x0000003a373d7209 */ /* 0x000fe40007810000 */
[----:B0-----:R-:W-:Y:S01]  /*5480*/  IADD3 R136, R73, -UR27, R136 ;  /* 0x8000001b49887c10 */ /* 0x001fe2000fffe088 */
[----:B------:R-:W0:Y:S01]  /*5490*/  MUFU.TANH R85, R85 ;  /* 0x0000005500557308 */ /* 0x000e220000002400 */
[----:B-1----:R-:W-:Y:S02]  /*54a0*/  FSEL R52, R81, -INF , P2 ;  /* 0xff80000051347808 */ /* 0x002fe40001000000 */
[----:B------:R-:W-:-:S02]  /*54b0*/  ISETP.GT.AND P2, PT, R21, 0x79, PT ;  /* 0x000000791500780c */ /* 0x000fc40003f44270 */
[----:B------:R-:W-:Y:S01]  /*54c0*/  FMNMX.FTZ R60, R52, R61, !PT ;  /* 0x0000003d343c7209 */ /* 0x000fe20007810000 */
[----:B------:R-:W-:Y:S01]  /*54d0*/  FMUL.FTZ R61, R0, R67 ;  /* 0x00000043003d7220 */ /* 0x000fe20000410000 */
[----:B------:R-:W-:Y:S01]  /*54e0*/  ISETP.GT.AND P3, PT, R136, 0x1, PT ;  /* 0x000000018800780c */ /* 0x000fe20003f64270 */
[----:B------:R-:W1:Y:S01]  /*54f0*/  MUFU.TANH R10, R10 ;  /* 0x0000000a000a7308 */ /* 0x000e620000002400 */
[----:B--2---:R-:W-:Y:S01]  /*5500*/  FSEL R57, R84, -INF , P1 ;  /* 0xff80000054397808 */ /* 0x004fe20000800000 */
[----:B------:R-:W-:-:S03]  /*5510*/  FMUL.FTZ R67, R0, R79 ;  /* 0x0000004f00437220 */ /* 0x000fc60000410000 */
[----:B------:R-:W-:Y:S01]  /*5520*/  FMNMX.FTZ R21, R57, R60, !PT ;  /* 0x0000003c39157209 */ /* 0x000fe20007810000 */
[----:B------:R-:W-:Y:S02]  /*5530*/  FMUL.FTZ R60, R0, R66 ;  /* 0x00000042003c7220 */ /* 0x000fe40000410000 */
[----:B------:R-:W2:Y:S01]  /*5540*/  MUFU.TANH R11, R11 ;  /* 0x0000000b000b7308 */ /* 0x000ea20000002400 */
[----:B0-----:R-:W-:Y:S02]  /*5550*/  FSEL R58, R85, -INF , P2 ;  /* 0xff800000553a7808 */ /* 0x001fe40001000000 */
[----:B------:R-:W-:Y:S02]  /*5560*/  ISETP.GT.AND P2, PT, R136, RZ, PT ;  /* 0x000000ff8800720c */ /* 0x000fe40003f44270 */
[----:B------:R-:W-:-:S03]  /*5570*/  FMNMX.FTZ R21, R58, R21, !PT ;  /* 0x000000153a157209 */ /* 0x000fc60007810000 */
[----:B------:R-:W0:Y:S01]  /*5580*/  MUFU.TANH R12, R12 ;  /* 0x0000000c000c7308 */ /* 0x000e220000002400 */
[----:B-1----:R-:W-:Y:S01]  /*5590*/  FSEL R10, R10, -INF , P2 ;  /* 0xff8000000a0a7808 */ /* 0x002fe20001000000 */
[----:B------:R-:W1:Y:S01]  /*55a0*/  SHFL.BFLY PT, R66, R21, 0x2, 0x1f ;  /* 0x0c401f0015427f89 */ /* 0x000e6200000e0000 */
[----:B------:R-:W-:Y:S02]  /*55b0*/  ISETP.GT.AND P2, PT, R136, 0x8, PT ;  /* 0x000000088800780c */ /* 0x000fe40003f44270 */
[----:B------:R-:W-:-:S03]  /*55c0*/  FMNMX.FTZ R76, R10, R9, !PT ;  /* 0x000000090a4c7209 */ /* 0x000fc60007810000 */
[----:B------:R-:W3:Y:S01]  /*55d0*/  MUFU.TANH R13, R13 ;  /* 0x0000000d000d7308 */ /* 0x000ee20000002400 */
        /* <DEDUP_REMOVED lines=8> */
[----:B---3--:R-:W-:Y:S02]  /*5660*/  FSEL R13, R13, -INF , P3 ;  /* 0xff8000000d0d7808 */ /* 0x008fe40001800000 */
[----:B-1----:R-:W-:Y:S01]  /*5670*/  FMNMX.FTZ R70, R21, R66, !PT ;  /* 0x0000004215467209 */ /* 0x002fe20007810000 */
[----:B------:R-:W-:Y:S01]  /*5680*/  FMUL.FTZ R66, R0, R78 ;  /* 0x0000004e00427220 */ /* 0x000fe20000410000 */
[----:B------:R-:W-:Y:S02]  /*5690*/  ISETP.GT.AND P3, PT, R136, 0x11, PT ;  /* 0x000000118800780c */ /* 0x000fe40003f64270 */
[----:B------:R-:W-:Y:S01]  /*56a0*/  FMNMX.FTZ R77, R13, R76, !PT ;  /* 0x0000004c0d4d7209 */ /* 0x000fe20007810000 */
[----:B------:R-:W1:Y:S01]  /*56b0*/  SHFL.BFLY PT, R21, R70, 0x1, 0x1f ;  /* 0x0c201f0046157f89 */ /* 0x000e6200000e0000 */
[----:B------:R-:W-:Y:S01]  /*56c0*/  MUFU.TANH R16, R16 ;  /* 0x0000001000107308 */ /* 0x000fe20000002400 */
[----:B--2---:R-:W-:-:S02]  /*56d0*/  FSEL R14, R14, -INF , P2 ;  /* 0xff8000000e0e7808 */ /* 0x004fc40001000000 */
[----:B------:R-:W-:Y:S02]  /*56e0*/  ISETP.GT.AND P2, PT, R136, 0x18, PT ;  /* 0x000000188800780c */ /* 0x000fe40003f44270 */
[----:B------:R-:W-:-:S03]  /*56f0*/  FMNMX.FTZ R76, R14, R77, !PT ;  /* 0x0000004d0e4c7209 */ /* 0x000fc60007810000 */
[----:B------:R-:W2:Y:S01]  /*5700*/  MUFU.TANH R17, R17 ;  /* 0x0000001100117308 */ /* 0x000ea20000002400 */
[----:B0-----:R-:W-:Y:S02]  /*5710*/  FSEL R15, R15, -INF , P3 ;  /* 0xff8000000f0f7808 */ /* 0x001fe40001800000 */
[----:B------:R-:W-:Y:S02]  /*5720*/  ISETP.GT.AND P3, PT, R136, 0x19, PT ;  /* 0x000000198800780c */ /* 0x000fe40003f64270 */
[----:B------:R-:W-:-:S03]  /*5730*/  FMNMX.FTZ R77, R15, R76, !PT ;  /* 0x0000004c0f4d7209 */ /* 0x000fc60007810000 */
[----:B------:R-:W0:Y:S01]  /*5740*/  MUFU.TANH R18, R18 ;  /* 0x0000001200127308 */ /* 0x000e220000002400 */
[----:B-1----:R-:W-:-:S07]  /*5750*/  FMNMX.FTZ R21, R70, R21, !PT ;  /* 0x0000001546157209 */ /* 0x002fce0007810000 */
[----:B------:R-:W1:Y:S01]  /*5760*/  MUFU.TANH R19, R19 ;  /* 0x0000001300137308 */ /* 0x000e620000002400 */
[----:B--2---:R-:W-:Y:S01]  /*5770*/  FSEL R17, R17, -INF , P3 ;  /* 0xff80000011117808 */ /* 0x004fe20001800000 */
[----:B------:R-:W-:Y:S01]  /*5780*/  FMUL.FTZ R70, R0, R86 ;  /* 0x0000005600467220 */ /* 0x000fe20000410000 */
[C---:B------:R-:W-:Y:S01]  /*5790*/  FSETP.NEU.FTZ.AND P1, PT, R21.reuse, -INF , PT ;  /* 0xff8000001500780b */ /* 0x040fe20003f3d000 */
[----:B------:R-:W-:-:S01]  /*57a0*/  FFMA.FTZ R72, R21, R72, -8 ;  /* 0xc100000015487423 */ /* 0x000fc20000010048 */
[----:B------:R-:W-:-:S03]  /*57b0*/  ISETP.GT.AND P3, PT, R136, 0x21, PT ;  /* 0x000000218800780c */ /* 0x000fc60003f64270 */
[----:B------:R-:W2:Y:S01]  /*57c0*/  MUFU.TANH R20, R20 ;  /* 0x0000001400147308 */ /* 0x000ea20000002400 */
[----:B------:R-:W-:-:S05]  /*57d0*/  FSEL R72, R72, RZ, P1 ;  /* 0x000000ff48487208 */ /* 0x000fca0000800000 */
[--C-:B------:R-:W-:Y:S01]  /*57e0*/  FFMA.FTZ R79, R30, UR24, -R72.reuse ;  /* 0x000000181e4f7c23 */ /* 0x100fe20008010848 */
[----:B------:R-:W-:Y:S01]  /*57f0*/  FSEL R30, R16, -INF , P2 ;  /* 0xff800000101e7808 */ /* 0x000fe20001000000 */
[----:B------:R-:W3:Y:S01]  /*5800*/  MUFU.TANH R22, R22 ;  /* 0x0000001600167308 */ /* 0x000ee20000002400 */
[----:B------:R-:W-:Y:S01]  /*5810*/  ISETP.GT.AND P2, PT, R136, 0x20, PT ;  /* 0x000000208800780c */ /* 0x000fe20003f44270 */
[--C-:B------:R-:W-:Y:S01]  /*5820*/  FFMA.FTZ R80, R34, UR24, -R72.reuse ;  /* 0x0000001822507c23 */ /* 0x100fe20008010848 */
[----:B------:R-:W-:Y:S01]  /*5830*/  FMNMX.FTZ R78, R30, R77, !PT ;  /* 0x0000004d1e4e7209 */ /* 0x000fe20007810000 */
[--C-:B------:R-:W-:Y:S01]  /*5840*/  FFMA.FTZ R74, R141, UR24, -R72.reuse ;  /* 0x000000188d4a7c23 */ /* 0x100fe20008010848 */
[----:B0-----:R-:W-:Y:S01]  /*5850*/  FSEL R76, R18, -INF , P2 ;  /* 0xff800000124c7808 */ /* 0x001fe20001000000 */
[--C-:B------:R-:W-:Y:S01]  /*5860*/  FFMA.FTZ R73, R139, UR24, -R72.reuse ;  /* 0x000000188b497c23 */ /* 0x100fe20008010848 */
[----:B------:R-:W-:Y:S01]  /*5870*/  FMNMX.FTZ R77, R17, R78, !PT ;  /* 0x0000004e114d7209 */ /* 0x000fe20007810000 */
[----:B------:R-:W-:Y:S01]  /*5880*/  MUFU.TANH R23, R23 ;  /* 0x0000001700177308 */ /* 0x000fe20000002400 */
[----:B------:R-:W-:Y:S01]  /*5890*/  ISETP.GT.AND P2, PT, R136, 0x28, PT ;  /* 0x000000288800780c */ /* 0x000fe20003f44270 */
[--C-:B------:R-:W-:Y:S01]  /*58a0*/  FFMA.FTZ R78, R32, UR24, -R72.reuse ;  /* 0x00000018204e7c23 */ /* 0x100fe20008010848 */
[----:B-1----:R-:W-:Y:S01]  /*58b0*/  FSEL R19, R19, -INF , P3 ;  /* 0xff80000013137808 */ /* 0x002fe20001800000 */
        /* <DEDUP_REMOVED lines=8> */
[--C-:B------:R-:W-:Y:S01]  /*5940*/  FFMA.FTZ R54, R54, UR24, -R72.reuse ;  /* 0x0000001836367c23 */ /* 0x100fe20008010848 */
[----:B------:R-:W-:Y:S01]  /*5950*/  ISETP.GT.AND P2, PT, R136, 0x30, PT ;  /* 0x000000308800780c */ /* 0x000fe20003f44270 */
[--C-:B------:R-:W-:Y:S01]  /*5960*/  FFMA.FTZ R52, R52, UR24, -R72.reuse ;  /* 0x0000001834347c23 */ /* 0x100fe20008010848 */
[----:B---3--:R-:W-:Y:S01]  /*5970*/  FSEL R22, R22, -INF , P3 ;  /* 0xff80000016167808 */ /* 0x008fe20001800000 */
[----:B------:R-:W1:Y:S01]  /*5980*/  MUFU.TANH R25, R25 ;  /* 0x0000001900197308 */ /* 0x000e620000002400 */
[----:B------:R-:W-:Y:S01]  /*5990*/  FMNMX.FTZ R77, R32, R77, !PT ;  /* 0x0000004d204d7209 */ /* 0x000fe20007810000 */
[----:B------:R-:W-:Y:S01]  /*59a0*/  FFMA.FTZ R58, R58, UR24, -R72 ;  /* 0x000000183a3a7c23 */ /* 0x000fe20008010848 */
[----:B------:R-:W-:-:S02]  /*59b0*/  ISETP.GT.AND P3, PT, R136, 0x31, PT ;  /* 0x000000318800780c */ /* 0x000fc40003f64270 */
[----:B------:R-:W-:-:S03]  /*59c0*/  FMNMX.FTZ R18, R22, R77, !PT ;  /* 0x0000004d16127209 */ /* 0x000fc60007810000 */
[----:B------:R-:W2:Y:S01]  /*59d0*/  MUFU.TANH R26, R26 ;  /* 0x0000001a001a7308 */ /* 0x000ea20000002400 */
[----:B0-----:R-:W-:Y:S02]  /*59e0*/  FSEL R24, R24, -INF , P3 ;  /* 0xff80000018187808 */ /* 0x001fe40001800000 */
[----:B------:R-:W-:-:S05]  /*59f0*/  ISETP.GT.AND P3, PT, R136, 0x39, PT ;  /* 0x000000398800780c */ /* 0x000fca0003f64270 */
[----:B------:R0:W-:Y:S08]  /*5a00*/  MUFU.EX2 R16, R79 ;  /* 0x0000004f00107308 */ /* 0x0001f00000000800 */
[----:B------:R-:W3:Y:S01]  /*5a10*/  MUFU.TANH R27, R27 ;  /* 0x0000001b001b7308 */ /* 0x000ee20000002400 */
[----:B0-----:R-:W-:-:S01]  /*5a20*/  FFMA.FTZ R79, R33, UR24, -R72 ;  /* 0x00000018214f7c23 */ /* 0x001fc20008010848 */
[----:B------:R-:W-:-:S02]  /*5a30*/  FSEL R33, R23, -INF , P2 ;  /* 0xff80000017217808 */ /* 0x000fc40001000000 */
[----:B------:R-:W-:Y:S02]  /*5a40*/  ISETP.GT.AND P2, PT, R136, 0x38, PT ;  /* 0x000000388800780c */ /* 0x000fe40003f44270 */
[----:B------:R-:W-:Y:S02]  /*5a50*/  FMNMX.FTZ R77, R33, R18, !PT ;  /* 0x00000012214d7209 */ /* 0x000fe40007810000 */
[----:B------:R-:W0:Y:S01]  /*5a60*/  MUFU.TANH R28, R28 ;  /* 0x0000001c001c7308 */ /* 0x000e220000002400 */
[----:B-1----:R-:W-:Y:S02]  /*5a70*/  FSEL R34, R25, -INF , P2 ;  /* 0xff80000019227808 */ /* 0x002fe40001000000 */
[----:B------:R-:W-:Y:S02]  /*5a80*/  FMNMX.FTZ R77, R24, R77, !PT ;  /* 0x0000004d184d7209 */ /* 0x000fe40007810000 */
[----:B------:R-:W-:Y:S02]  /*5a90*/  ISETP.GT.AND P2, PT, R136, 0x40, PT ;  /* 0x000000408800780c */ /* 0x000fe40003f44270 */
[----:B--2---:R-:W-:Y:S01]  /*5aa0*/  FSEL R26, R26, -INF , P3 ;  /* 0xff8000001a1a7808 */ /* 0x004fe20001800000 */
[----:B------:R-:W1:Y:S01]  /*5ab0*/  MUFU.TANH R56, R56 ;  /* 0x0000003800387308 */ /* 0x000e620000002400 */
[----:B------:R-:W-:-:S02]  /*5ac0*/  FMNMX.FTZ R77, R34, R77, !PT ;  /* 0x0000004d224d7209 */ /* 0x000fc40007810000 */
[----:B------:R-:W-:Y:S02]  /*5ad0*/  ISETP.GT.AND P3, PT, R136, 0x41, PT ;  /* 0x000000418800780c */ /* 0x000fe40003f64270 */
[----:B---3--:R-:W-:Y:S02]  /*5ae0*/  FSEL R27, R27, -INF , P2 ;  /* 0xff8000001b1b7808 */ /* 0x008fe40001000000 */
[----:B------:R-:W-:Y:S01]  /*5af0*/  FMNMX.FTZ R18, R26, R77, !PT ;  /* 0x0000004d1a127209 */ /* 0x000fe20007810000 */
[----:B------:R-:W2:Y:S01]  /*5b00*/  MUFU.TANH R59, R59 ;  /* 0x0000003b003b7308 */ /* 0x000ea20000002400 */
[----:B------:R-:W-:Y:S02]  /*5b10*/  ISETP.GT.AND P2, PT, R136, 0x48, PT ;  /* 0x000000488800780c */ /* 0x000fe40003f44270 */
[----:B0-----:R-:W-:Y:S02]  /*5b20*/  FSEL R28, R28, -INF , P3 ;  /* 0xff8000001c1c7808 */ /* 0x001fe40001800000 */
[----:B------:R-:W-:-:S02]  /*5b30*/  FMNMX.FTZ R77, R27, R18, !PT ;  /* 0x000000121b4d7209 */ /* 0x000fc40007810000 */
[----:B------:R-:W-:Y:S01]  /*5b40*/  ISETP.GT.AND P3, PT, R136, 0x49, PT ;  /* 0x000000498800780c */ /* 0x000fe20003f64270 */
[----:B------:R-:W0:Y:S01]  /*5b50*/  MUFU.TANH R60, R60 ;  /* 0x0000003c003c7308 */ /* 0x000e220000002400 */
[----:B-1----:R-:W-:Y:S02]  /*5b60*/  FSEL R56, R56, -INF , P2 ;  /* 0xff80000038387808 */ /* 0x002fe40001000000 */
[----:B------:R-:W-:Y:S02]  /*5b70*/  FMNMX.FTZ R77, R28, R77, !PT ;  /* 0x0000004d1c4d7209 */ /* 0x000fe40007810000 */
[----:B------:R-:W-:Y:S02]  /*5b80*/  ISETP.GT.AND P2, PT, R136, 0x50, PT ;  /* 0x000000508800780c */ /* 0x000fe40003f44270 */
[----:B------:R-:W-:Y:S01]  /*5b90*/  FMNMX.FTZ R18, R56, R77, !PT ;  /* 0x0000004d38127209 */ /* 0x000fe20007810000 */
[----:B------:R-:W1:Y:S01]  /*5ba0*/  MUFU.TANH R61, R61 ;  /* 0x0000003d003d7308 */ /* 0x000e620000002400 */
[----:B--2---:R-:W-:-:S02]  /*5bb0*/  FSEL R59, R59, -INF , P3 ;  /* 0xff8000003b3b7808 */ /* 0x004fc40001800000 */
[----:B------:R-:W-:-:S05]  /*5bc0*/  ISETP.GT.AND P3, PT, R136, 0x51, PT ;  /* 0x000000518800780c */ /* 0x000fca0003f64270 */
[----:B------:R-:W2:Y:S01]  /*5bd0*/  MUFU.TANH R62, R62 ;  /* 0x0000003e003e7308 */ /* 0x000ea20000002400 */
[----:B0-----:R-:W-:Y:S02]  /*5be0*/  FSEL R60, R60, -INF , P2 ;  /* 0xff8000003c3c7808 */ /* 0x001fe40001000000 */
[----:B------:R-:W-:-:S05]  /*5bf0*/  ISETP.GT.AND P2, PT, R136, 0x58, PT ;  /* 0x000000588800780c */ /* 0x000fca0003f44270 */
[----:B------:R-:W0:Y:S01]  /*5c00*/  MUFU.TANH R63, R63 ;  /* 0x0000003f003f7308 */ /* 0x000e220000002400 */
[----:B-1----:R-:W-:Y:S02]  /*5c10*/  FSEL R61, R61, -INF , P3 ;  /* 0xff8000003d3d7808 */ /* 0x002fe40001800000 */
[----:B------:R-:W-:-:S05]  /*5c20*/  ISETP.GT.AND P3, PT, R136, 0x59, PT ;  /* 0x000000598800780c */ /* 0x000fca0003f64270 */
[----:B------:R1:W-:Y:S01]  /*5c30*/  MUFU.EX2 R20, R78 ;  /* 0x0000004e00147308 */ /* 0x0003e20000000800 */
[----:B--2---:R-:W-:Y:S02]  /*5c40*/  FSEL R62, R62, -INF , P2 ;  /* 0xff8000003e3e7808 */ /* 0x004fe40001000000 */
[----:B------:R-:W-:-:S05]  /*5c50*/  ISETP.GT.AND P2, PT, R136, 0x60, PT ;  /* 0x000000608800780c */ /* 0x000fca0003f44270 */
[----:B------:R-:W2:Y:S01]  /*5c60*/  MUFU.TANH R64, R64 ;  /* 0x0000004000407308 */ /* 0x000ea20000002400 */
[----:B-1----:R-:W-:-:S01]  /*5c70*/  FFMA.FTZ R78, R35, UR24, -R72 ;  /* 0x00000018234e7c23 */ /* 0x002fc20008010848 */
[--C-:B------:R-:W-:Y:S01]  /*5c80*/  FFMA.FTZ R35, R36, UR24, -R72.reuse ;  /* 0x0000001824237c23 */ /* 0x100fe20008010848 */
[----:B------:R-:W-:-:S01]  /*5c90*/  FFMA.FTZ R36, R37, UR24, -R72 ;  /* 0x0000001825247c23 */ /* 0x000fc20008010848 */
[----:B------:R-:W-:Y:S02]  /*5ca0*/  FMNMX.FTZ R37, R59, R18, !PT ;  /* 0x000000123b257209 */ /* 0x000fe40007810000 */
[----:B0-----:R-:W-:Y:S02]  /*5cb0*/  FSEL R63, R63, -INF , P3 ;  /* 0xff8000003f3f7808 */ /* 0x001fe40001800000 */
[----:B------:R-:W0:Y:S01]  /*5cc0*/  MUFU.TANH R65, R65 ;  /* 0x0000004100417308 */ /* 0x000e220000002400 */
[----:B------:R-:W-:Y:S02]  /*5cd0*/  FMNMX.FTZ R18, R60, R37, !PT ;  /* 0x000000253c127209 */ /* 0x000fe40007810000 */
[----:B------:R-:W-:-:S02]  /*5ce0*/  ISETP.GT.AND P3, PT, R136, 0x61, PT ;  /* 0x000000618800780c */ /* 0x000fc40003f64270 */
[----:B------:R-:W-:-:S03]  /*5cf0*/  FMNMX.FTZ R77, R61, R18, !PT ;  /* 0x000000123d4d7209 */ /* 0x000fc60007810000 */
[----:B------:R-:W1:Y:S01]  /*5d00*/  MUFU.TANH R66, R66 ;  /* 0x0000004200427308 */ /* 0x000e620000002400 */
[----:B------:R-:W-:Y:S02]  /*5d10*/  FMNMX.FTZ R18, R62, R77, !PT ;  /* 0x0000004d3e127209 */ /* 0x000fe40007810000 */
[----:B--2---:R-:W-:Y:S02]  /*5d20*/  FSEL R64, R64, -INF , P2 ;  /* 0xff80000040407808 */ /* 0x004fe40001000000 */
[----:B------:R-:W-:-:S03]  /*5d30*/  ISETP.GT.AND P2, PT, R136, 0x68, PT ;  /* 0x000000688800780c */ /* 0x000fc60003f44270 */
[----:B------:R-:W2:Y:S01]  /*5d40*/  MUFU.TANH R67, R67 ;  /* 0x0000004300437308 */ /* 0x000ea20000002400 */
[----:B0-----:R-:W-:Y:S02]  /*5d50*/  FSEL R65, R65, -INF , P3 ;  /* 0xff80000041417808 */ /* 0x001fe40001800000 */
[----:B------:R-:W-:-:S05]  /*5d60*/  ISETP.GT.AND P3, PT, R136, 0x69, PT ;  /* 0x000000698800780c */ /* 0x000fca0003f64270 */
[----:B------:R0:W-:Y:S01]  /*5d70*/  MUFU.EX2 R23, R79 ;  /* 0x0000004f00177308 */ /* 0x0001e20000000800 */
[----:B-1----:R-:W-:Y:S02]  /*5d80*/  FSEL R66, R66, -INF , P2 ;  /* 0xff80000042427808 */ /* 0x002fe40001000000 */
[----:B------:R-:W-:-:S05]  /*5d90*/  ISETP.GT.AND P2, PT, R136, 0x70, PT ;  /* 0x000000708800780c */ /* 0x000fca0003f44270 */
[----:B------:R-:W1:Y:S01]  /*5da0*/  MUFU.TANH R68, R68 ;  /* 0x0000004400447308 */ /* 0x000e620000002400 */
[----:B0-----:R-:W-:-:S01]  /*5db0*/  FFMA.FTZ R79, R38, UR24, -R72 ;  /* 0x00000018264f7c23 */ /* 0x001fc20008010848 */
[----:B------:R-:W-:Y:S01]  /*5dc0*/  FFMA.FTZ R38, R39, UR24, -R72 ;  /* 0x0000001827267c23 */ /* 0x000fe20008010848 */
[----:B------:R-:W-:Y:S02]  /*5dd0*/  FMNMX.FTZ R39, R63, R18, !PT ;  /* 0x000000123f277209 */ /* 0x000fe40007810000 */
[----:B--2---:R-:W-:Y:S02]  /*5de0*/  FSEL R67, R67, -INF , P3 ;  /* 0xff80000043437808 */ /* 0x004fe40001800000 */
[----:B------:R-:W-:Y:S01]  /*5df0*/  FMNMX.FTZ R18, R64, R39, !PT ;  /* 0x0000002740127209 */ /* 0x000fe20007810000 */
[----:B------:R-:W0:Y:S01]  /*5e00*/  MUFU.TANH R69, R69 ;  /* 0x0000004500457308 */ /* 0x000e220000002400 */
[----:B------:R-:W-:Y:S02]  /*5e10*/  ISETP.GT.AND P3, PT, R136, 0x71, PT ;  /* 0x000000718800780c */ /* 0x000fe40003f64270 */
[----:B------:R-:W-:-:S04]  /*5e20*/  FMNMX.FTZ R77, R65, R18, !PT ;  /* 0x00000012414d7209 */ /* 0x000fc80007810000 */
[----:B------:R-:W-:Y:S01]  /*5e30*/  FMNMX.FTZ R18, R66, R77, !PT ;  /* 0x0000004d42127209 */ /* 0x000fe20007810000 */
[----:B------:R-:W2:Y:S01]  /*5e40*/  MUFU.TANH R70, R70 ;  /* 0x0000004600467308 */ /* 0x000ea20000002400 */
[----:B-1----:R-:W-:Y:S02]  /*5e50*/  FSEL R68, R68, -INF , P2 ;  /* 0xff80000044447808 */ /* 0x002fe40001000000 */
[----:B------:R-:W-:-:S05]  /*5e60*/  ISETP.GT.AND P2, PT, R136, 0x78, PT ;  /* 0x000000788800780c */ /* 0x000fca0003f44270 */
[----:B------:R-:W1:Y:S01]  /*5e70*/  MUFU.TANH R71, R71 ;  /* 0x0000004700477308 */ /* 0x000e620000002400 */
[----:B0-----:R-:W-:Y:S02]  /*5e80*/  FSEL R69, R69, -INF , P3 ;  /* 0xff80000045457808 */ /* 0x001fe40001800000 */
[----:B------:R-:W-:-:S05]  /*5e90*/  ISETP.GT.AND P3, PT, R136, 0x79, PT ;  /* 0x000000798800780c */ /* 0x000fca0003f64270 */
[----:B------:R0:W-:Y:S01]  /*5ea0*/  MUFU.EX2 R37, R79 ;  /* 0x0000004f00257308 */ /* 0x0001e20000000800 */
[----:B--2---:R-:W-:-:S07]  /*5eb0*/  FSEL R70, R70, -INF , P2 ;  /* 0xff80000046467808 */ /* 0x004fce0001000000 */
[----:B------:R-:W-:Y:S01]  /*5ec0*/  MUFU.EX2 R74, R74 ;  /* 0x0000004a004a7308 */ /* 0x000fe20000000800 */
[----:B0-----:R-:W-:-:S01]  /*5ed0*/  FFMA.FTZ R79, R40, UR24, -R72 ;  /* 0x00000018284f7c23 */ /* 0x001fc20008010848 */
[----:B------:R-:W-:Y:S01]  /*5ee0*/  FFMA.FTZ R40, R41, UR24, -R72 ;  /* 0x0000001829287c23 */ /* 0x000fe20008010848 */
[----:B------:R-:W-:Y:S02]  /*5ef0*/  FMNMX.FTZ R41, R67, R18, !PT ;  /* 0x0000001243297209 */ /* 0x000fe40007810000 */
[----:B-1----:R-:W-:Y:S02]  /*5f00*/  FSEL R71, R71, -INF , P3 ;  /* 0xff80000047477808 */ /* 0x002fe40001800000 */
[----:B------:R-:W-:Y:S01]  /*5f10*/  FMNMX.FTZ R18, R68, R41, !PT ;  /* 0x0000002944127209 */ /* 0x000fe20007810000 */
[----:B------:R0:W-:Y:S03]  /*5f20*/  MUFU.EX2 R39, R79 ;  /* 0x0000004f00277308 */ /* 0x0001e60000000800 */
[----:B------:R-:W-:-:S04]  /*5f30*/  FMNMX.FTZ R77, R69, R18, !PT ;  /* 0x00000012454d7209 */ /* 0x000fc80007810000 */
[----:B------:R-:W-:Y:S01]  /*5f40*/  FMNMX.FTZ R18, R70, R77, !PT ;  /* 0x0000004d46127209 */ /* 0x000fe20007810000 */
[----:B------:R-:W-:Y:S01]  /*5f50*/  MUFU.EX2 R73, R73 ;  /* 0x0000004900497308 */ /* 0x000fe20000000800 */
[----:B0-----:R-:W-:-:S01]  /*5f60*/  FFMA.FTZ R79, R42, UR24, -R72 ;  /* 0x000000182a4f7c23 */ /* 0x001fc20008010848 */
        /* <DEDUP_REMOVED lines=10> */
[--C-:B------:R-:W-:Y:S01]  /*6010*/  FFMA.FTZ R50, R51, UR24, -R72.reuse ;  /* 0x0000001833327c23 */ /* 0x100fe20008010848 */
[----:B------:R-:W-:-:S01]  /*6020*/  FFMA.FTZ R51, R53, UR24, -R72 ;  /* 0x0000001835337c23 */ /* 0x000fc20008010848 */
[--C-:B------:R-:W-:Y:S01]  /*6030*/  FFMA.FTZ R53, R55, UR24, -R72.reuse ;  /* 0x0000001837357c23 */ /* 0x100fe20008010848 */
[----:B------:R-:W-:-:S01]  /*6040*/  FFMA.FTZ R55, R57, UR24, -R72 ;  /* 0x0000001839377c23 */ /* 0x000fc20008010848 */
        /* <DEDUP_REMOVED lines=30> */
[----:B------:R-:W-:Y:S01]  /*6230*/  FSEL R75, R21, RZ, P1 ;  /* 0x000000ff154b7208 */ /* 0x000fe20000800000 */
[--C-:B------:R-:W-:Y:S01]  /*6240*/  FFMA.FTZ R22, R22, UR24, -R57.reuse ;  /* 0x0000001816167c23 */ /* 0x100fe20008010839 */
[----:B------:R-:W-:-:S01]  /*6250*/  FFMA.FTZ R59, R59, UR24, -R57 ;  /* 0x000000183b3b7c23 */ /* 0x000fc20008010839 */
[----:B------:R-:W-:Y:S01]  /*6260*/  FADD.FTZ R24, -R24, R9 ;  /* 0x0000000918187221 */ /* 0x000fe20000010100 */
[----:B------:R-:W-:-:S01]  /*6270*/  FFMA.FTZ R61, R61, UR24, -R57 ;  /* 0x000000183d3d7c23 */ /* 0x000fc20008010839 */
[----:B------:R-:W-:Y:S01]  /*6280*/  FADD.FTZ R75, -R75, R8 ;  /* 0x000000084b4b7221 */ /* 0x000fe20000010100 */
[----:B------:R-:W-:-:S01]  /*6290*/  FFMA.FTZ R8, R34, UR24, -R57 ;  /* 0x0000001822087c23 */ /* 0x000fc20008010839 */
[----:B------:R-:W-:Y:S01]  /*62a0*/  FMUL.FTZ R24, R24, UR24 ;  /* 0x0000001818187c20 */ /* 0x000fe20008410000 */
        /* <DEDUP_REMOVED lines=14> */
[----:B0-----:R-:W-:-:S04]  /*6390*/  FFMA.FTZ R56, R9, R3, R74 ;  /* 0x0000000309387223 */ /* 0x001fc8000001004a */
[----:B------:R-:W-:-:S03]  /*63a0*/  FADD.FTZ R79, R73, R56 ;  /* 0x00000038494f7221 */ /* 0x000fc60000010000 */
[----:B------:R-:W0:Y:S01]  /*63b0*/  MUFU.EX2 R72, R72 ;  /* 0x0000004800487308 */ /* 0x000e220000000800 */
[----:B-1----:R-:W-:-:S01]  /*63c0*/  FFMA.FTZ R3, R24, R2, R77 ;  /* 0x0000000218037223 */ /* 0x002fc2000001004d */
[----:B------:R-:W-:-:S03]  /*63d0*/  FADD.FTZ R34, R12, R79 ;  /* 0x0000004f0c227221 */ /* 0x000fc60000010000 */
[----:B------:R-:W-:Y:S01]  /*63e0*/  FADD.FTZ R2, R10, R3 ;  /* 0x000000030a027221 */ /* 0x000fe20000010000 */
[----:B------:R-:W-:-:S01]  /*63f0*/  FADD.FTZ R79, R29, R34 ;  /* 0x000000221d4f7221 */ /* 0x000fc20000010000 */
[----:B------:R-:W-:Y:S01]  /*6400*/  FFMA.FTZ R34, R60, UR24, -R57 ;  /* 0x000000183c227c23 */ /* 0x000fe20008010839 */
        /* <DEDUP_REMOVED lines=13> */
[----:B------:R-:W-:Y:S01]  /*64e0*/  FADD.FTZ R2, R23, R56 ;  /* 0x0000003817027221 */ /* 0x000fe20000010000 */
[----:B------:R-:W-:-:S05]  /*64f0*/  FFMA.FTZ R56, R62, UR24, -R57 ;  /* 0x000000183e387c23 */ /* 0x000fca0008010839 */
        /* <DEDUP_REMOVED lines=19> */
[----:B-1----:R-:W-:-:S04]  /*6630*/  FADD.FTZ R62, R38, R3 ;  /* 0x00000003263e7221 */ /* 0x002fc80000010000 */
[----:B------:R-:W-:Y:S01]  /*6640*/  FADD.FTZ R79, R39, R62 ;  /* 0x0000003e274f7221 */ /* 0x000fe20000010000 */
[----:B------:R-:W-:-:S02]  /*6650*/  FFMA.FTZ R62, R66, UR24, -R57 ;  /* 0x00000018423e7c23 */ /* 0x000fc40008010839 */
        /* <DEDUP_REMOVED lines=17> */
[--C-:B------:R-:W-:Y:S01]  /*6770*/  FFMA.FTZ R64, R68, UR24, -R57.reuse ;  /* 0x0000001844407c23 */ /* 0x100fe20008010839 */
[----:B------:R-:W-:-:S05]  /*6780*/  FFMA.FTZ R57, R71, UR24, -R57 ;  /* 0x0000001847397c23 */ /* 0x000fca0008010839 */
        /* <DEDUP_REMOVED lines=54> */
.L_x_12777:
        /* <DEDUP_REMOVED lines=91> */
.L_x_12767:
        /* <DEDUP_REMOVED lines=8> */
.L_x_12790:
[----:B------:R-:W-:-:S04]  /*7120*/  UIADD3 UR4, UR7, 0x1, URZ ;  /* 0x0000000107047890 */ /* 0x000fc8000fffe03f */
[----:B------:R-:W-:-:S04]  /*7130*/  UISETP.NE.AND UP0, UPT, UR4, 0x2, UPT ;  /* 0x000000020400788c */ /* 0x000fc8000bf05270 */
[----:B------:R-:W-:Y:S02]  /*7140*/  USEL UR5, URZ, 0x1, UP0 ;  /* 0x000000013f057887 */ /* 0x000fe40008000000 */
[----:B------:R-:W-:Y:S02]  /*7150*/  USEL UR4, UR4, URZ, UP0 ;  /* 0x0000003f04047287 */ /* 0x000fe40008000000 */
[----:B------:R-:W-:Y:S01]  /*7160*/  ULOP3.LUT UR5, UR6, UR5, URZ, 0x3c, !UPT ;  /* 0x0000000506057292 */ /* 0x000fe2000f8e3c3f */
[----:B------:R-:W-:Y:S11]  /*7170*/  @!P0 BRA `(.L_x_12780) ;  /* 0x0000000000048947 */ /* 0x000ff60003800000 */
[----:B------:R-:W-:Y:S01]  /*7180*/  BPT.TRAP 0x1 ;  /* 0x000000040000795c */ /* 0x000fe20000300000 */
.L_x_12780:
[----:B------:R-:W-:Y:S01]  /*7190*/  ULEA UR22, UR4, UR44, 0x3 ;  /* 0x0000002c04167291 */ /* 0x000fe2000f8e183f */
[----:B------:R-:W-:-:S05]  /*71a0*/  IMAD.U32 R8, RZ, RZ, UR5 ;  /* 0x00000005ff087e24 */ /* 0x000fca000f8e00ff */
[----:B------:R-:W-:-:S04]  /*71b0*/  SHF.L.U32 R8, R8, 0x1f, RZ ;  /* 0x0000001f08087819 */ /* 0x000fc800000006ff */
[----:B------:R0:W1:Y:S01]  /*71c0*/  SYNCS.PHASECHK.TRANS64.TRYWAIT P1, [UR22+0x17030], R8 ;  /* 0x01703008ff0075a7 */ /* 0x0000620008020156 */
[----:B------:R-:W-:Y:S05]  /*71d0*/  @!P0 BRA `(.L_x_12781) ;  /* 0x0000000000048947 */ /* 0x000fea0003800000 */
[----:B------:R-:W-:Y:S01]  /*71e0*/  BPT.TRAP 0x1 ;  /* 0x000000040000795c */ /* 0x000fe20000300000 */
.L_x_12781:
[----:B-1----:R-:W-:Y:S05]  /*71f0*/  @P1 BRA `(.L_x_12782) ;  /* 0x0000000000081947 */ /* 0x002fea0003800000 */
[----:B------:R-:W1:Y:S02]  /*7200*/  SYNCS.PHASECHK.TRANS64.TRYWAIT P1, [UR22+0x17030], R8 ;  /* 0x01703008ff0075a7 */ /* 0x000e640008020156 */
[----:B-1----:R-:W-:Y:S05]  /*7210*/  @!P1 BRA `(.L_x_12783) ;  /* 0x0000008c003c9947 */ /* 0x002fea0003800000 */
.L_x_12782:
        /* <DEDUP_REMOVED lines=19> */
.L_x_12784:
[----:B------:R-:W-:Y:S01]  /*7350*/  ULEA UR14, UR7, UR44, 0x3 ;  /* 0x0000002c070e7291 */ /* 0x000fe2000f8e183f */
[----:B01----:R-:W-:-:S05]  /*7360*/  IMAD.U32 R8, RZ, RZ, UR6 ;  /* 0x00000006ff087e24 */ /* 0x003fca000f8e00ff */
[----:B------:R-:W-:-:S04]  /*7370*/  SHF.L.U32 R8, R8, 0x1f, RZ ;  /* 0x0000001f08087819 */ /* 0x000fc800000006ff */
[----:B------:R0:W1:Y:S01]  /*7380*/  SYNCS.PHASECHK.TRANS64.TRYWAIT P1, [UR14+0x17050], R8 ;  /* 0x01705008ff0075a7 */ /* 0x000062000802014e */
[----:B------:R-:W-:Y:S05]  /*7390*/  @!P0 BRA `(.L_x_12785) ;  /* 0x0000000000048947 */ /* 0x000fea0003800000 */
[----:B------:R-:W-:Y:S01]  /*73a0*/  BPT.TRAP 0x1 ;  /* 0x000000040000795c */ /* 0x000fe20000300000 */
.L_x_12785:
[----:B-1----:R-:W-:Y:S05]  /*73b0*/  @P1 BRA `(.L_x_12786) ;  /* 0x0000000000081947 */ /* 0x002fea0003800000 */
[----:B------:R-:W1:Y:S02]  /*73c0*/  SYNCS.PHASECHK.TRANS64.TRYWAIT P1, [UR14+0x17050], R8 ;  /* 0x01705008ff0075a7 */ /* 0x000e64000802014e */
[----:B-1----:R-:W-:Y:S05]  /*73d0*/  @!P1 BRA `(.L_x_12787) ;  /* 0x0000008800e49947 */ /* 0x002fea0003800000 */
.L_x_12786:
[----:B------:R-:W-:Y:S01]  /*73e0*/  UIADD3 UR6, UR44, 0x400, URZ ;  /* 0x000004002c067890 */ /* 0x000fe2000fffe03f */
[----:B------:R-:W-:Y:S01]  /*73f0*/  WARPGROUP.ARRIVE ;  /* 0x00000000000079c5 */ /* 0x000fe20000000000 */
[----:B------:R-:W-:Y:S02]  /*7400*/  UMOV UR11, 0x40000040 ;  /* 0x40000040000b7882 */ /* 0x000fe40000000000 */
        /* <DEDUP_REMOVED lines=17> */
[----:B------:R-:W-:Y:S03]  /*7520*/  QGMMA.64x96x32.F32.E4M3.E4M3 R88, R140, gdesc[UR4], R88, gsb0 ;  /* 0x016000048c587df3 */ /* 0x000fe60008000858 */
[----:B------:R-:W-:Y:S02]  /*7530*/  WARPGROUP.DEPBAR.LE gsb0, 0x0 ;  /* 0x00008000000079c5 */ /* 0x000fe40000010000 */
[----:B------:R-:W-:-:S06]  /*7540*/  WARPGROUP.ARRIVE ;  /* 0x00000000000079c5 */ /* 0x000fcc0000000000 */
[----:B------:R-:W-:Y:S03]  /*7550*/  QGMMA.64x96x32.F32.E4M3.E4M3 R88, R136, gdesc[UR8], R88, gsb0 ;  /* 0x0160000888587df3 */ /* 0x000fe60008000858 */
[----:B------:R-:W-:Y:S02]  /*7560*/  WARPGROUP.DEPBAR.LE gsb0, 0x0 ;  /* 0x00008000000079c5 */ /* 0x000fe40000010000 */
[----:B------:R-:W-:Y:S05]  /*7570*/  @!P0 BRA `(.L_x_12788) ;  /* 0x0000000000048947 */ /* 0x000fea0003800000 */
[----:B------:R-:W-:Y:S01]  /*7580*/  BPT.TRAP 0x1 ;  /* 0x000000040000795c */ /* 0x000fe20000300000 */
.L_x_12788:
        /* <DEDUP_REMOVED lines=67> */
[----:B------:R-:W-:Y:S01]  /*79c0*/  FMUL.FTZ R73, R0, R85 ;  /* 0x0000005500497220 */ /* 0x000fe20000410000 */
[----:B------:R-:W-:-:S02]  /*79d0*/  UIADD3 UR6, UR22, 0x17040, URZ ;  /* 0x0001704016067890 */ /* 0x000fc4000fffe03f */
[----:B------:R-:W2:Y:S01]  /*79e0*/  MUFU.TANH R16, R16 ;  /* 0x0000001000107308 */ /* 0x000ea20000002400 */
[----:B0-----:R-:W-:Y:S01]  /*79f0*/  FMNMX.FTZ R21, R13, R18, !PT ;  /* 0x000000120d157209 */ /* 0x001fe20007810000 */
[----:B------:R-:W-:-:S06]  /*7a00*/  UPRMT UR6, UR21, 0x654, UR6 ;  /* 0x0000065415067896 */ /* 0x000fcc0008000006 */
[----:B------:R-:W0:Y:S01]  /*7a10*/  MUFU.TANH R19, R19 ;  /* 0x0000001300137308 */ /* 0x000e220000002400 */
[----:B-1----:R-:W-:Y:S01]  /*7a20*/  FMNMX.FTZ R18, R15, R62, !PT ;  /* 0x0000003e0f127209 */ /* 0x002fe20007810000 */
[----:B------:R-:W-:Y:S01]  /*7a30*/  FMUL.FTZ R62, R0, R76 ;  /* 0x0000004c003e7220 */ /* 0x000fe20000410000 */
[----:B------:R-:W-:Y:S05]  /*7a40*/  SYNCS.ARRIVE.TRANS64.RED.A1T0 RZ, [UR6], RZ ;  /* 0x000000ffffff79a7 */ /* 0x000fea0008100406 */
        /* <DEDUP_REMOVED lines=17> */
[----:B------:R-:W-:Y:S01]  /*7b60*/  FMUL.FTZ R64, R0, R78 ;  /* 0x0000004e00407220 */ /* 0x000fe20000410000 */
[----:B------:R-:W-:-:S05]  /*7b70*/  MOV R78, UR24 ;  /* 0x00000018004e7c02 */ /* 0x000fca0008000f00 */
        /* <DEDUP_REMOVED lines=110> */
[----:B------:R-:W-:Y:S02]  /*8260*/  IMAD.U32 R77, RZ, RZ, UR24 ;  /* 0x00000018ff4d7e24 */ /* 0x000fe4000f8e00ff */
[----:B------:R-:W-:Y:S01]  /*8270*/  FADD.FTZ R6, -R21, R6 ;  /* 0x0000000615067221 */ /* 0x000fe20000010100 */
[----:B------:R-:W-:-:S01]  /*8280*/  FFMA.FTZ R75, R73, UR24, -R74 ;  /* 0x00000018494b7c23 */ /* 0x000fc2000801084a */
[C---:B------:R-:W-:Y:S01]  /*8290*/  FADD.FTZ R7, -R18.reuse, R7 ;  /* 0x0000000712077221 */ /* 0x040fe20000010100 */
[----:B------:R-:W-:-:S01]  /*82a0*/  FFMA.FTZ R73, R18, R77, -8 ;  /* 0xc100000012497423 */ /* 0x000fc2000001004d */
[----:B------:R-:W-:Y:S01]  /*82b0*/  FMUL.FTZ R6, R6, UR24 ;  /* 0x0000001806067c20 */ /* 0x000fe20008410000 */
[----:B------:R-:W-:-:S01]  /*82c0*/  FFMA.FTZ R9, R9, UR24, -R74 ;  /* 0x0000001809097c23 */ /* 0x000fc2000801084a */
[----:B------:R-:W-:Y:S01]  /*82d0*/  FMUL.FTZ R7, R7, UR24 ;  /* 0x0000001807077c20 */ /* 0x000fe20008410000 */
[----:B------:R-:W-:-:S01]  /*82e0*/  FFMA.FTZ R10, R10, UR24, -R73 ;  /* 0x000000180a0a7c23 */ /* 0x000fc20008010849 */
[----:B------:R-:W-:Y:S01]  /*82f0*/  FFMA.FTZ R8, R8, UR24, -R74 ;  /* 0x0000001808087c23 */ /* 0x000fe2000801084a */
[----:B------:R-:W-:-:S01]  /*8300*/  FFMA.FTZ R11, R11, UR24, -R73 ;  /* 0x000000180b0b7c23 */ /* 0x000fc20008010849 */
        /* <DEDUP_REMOVED lines=173> */
[----:B------:R-:W-:Y:S01]  /*8de0*/  MUFU.EX2 R68, R68 ;  /* 0x0000004400447308 */ /* 0x000fe20000000800 */
[----:B-1----:R-:W-:-:S07]  /*8df0*/  FADD.FTZ R73, R65, R74 ;  /* 0x0000004a41497221 */ /* 0x002fce0000010000 */
[----:B------:R-:W1:Y:S01]  /*8e00*/  MUFU.EX2 R67, R67 ;  /* 0x0000004300437308 */ /* 0x000e620000000800 */
[----:B0-----:R-:W-:-:S07]  /*8e10*/  FADD.FTZ R2, R66, R3 ;  /* 0x0000000342027221 */ /* 0x001fce0000010000 */
[----:B------:R-:W-:Y:S08]  /*8e20*/  MUFU.EX2 R69, R69 ;  /* 0x0000004500457308 */ /* 0x000ff00000000800 */
[----:B------:R-:W0:Y:S01]  /*8e30*/  MUFU.EX2 R72, R72 ;  /* 0x0000004800487308 */ /* 0x000e220000000800 */
[----:B-1----:R-:W-:-:S07]  /*8e40*/  FADD.FTZ R3, R67, R2 ;  /* 0x0000000243037221 */ /* 0x002fce0000010000 */
[----:B------:R1:W2:Y:S08]  /*8e50*/  MUFU.EX2 R79, R70 ;  /* 0x00000046004f7308 */ /* 0x0002b00000000800 */
[----:B------:R-:W3:Y:S01]  /*8e60*/  MUFU.EX2 R75, R75 ;  /* 0x0000004b004b7308 */ /* 0x000ee20000000800 */
[----:B-1----:R-:W-:-:S01]  /*8e70*/  FADD.FTZ R70, R68, R73 ;  /* 0x0000004944467221 */ /* 0x002fc20000010000 */
[----:B0-----:R-:W-:-:S03]  /*8e80*/  FADD.FTZ R2, R72, R3 ;  /* 0x0000000348027221 */ /* 0x001fc60000010000 */
[----:B------:R-:W-:-:S03]  /*8e90*/  FADD.FTZ R70, R69, R70 ;  /* 0x0000004645467221 */ /* 0x000fc60000010000 */
[----:B------:R-:W0:Y:S01]  /*8ea0*/  MUFU.EX2 R71, R71 ;  /* 0x0000004700477308 */ /* 0x000e220000000800 */
[----:B--2---:R-:W-:-:S01]  /*8eb0*/  FADD.FTZ R70, R79, R70 ;  /* 0x000000464f467221 */ /* 0x004fc20000010000 */
[----:B---3--:R-:W-:-:S03]  /*8ec0*/  FADD.FTZ R3, R75, R2 ;  /* 0x000000024b037221 */ /* 0x008fc60000010000 */
[----:B0-----:R-:W-:Y:S01]  /*8ed0*/  FADD.FTZ R2, R71, R70 ;  /* 0x0000004647027221 */ /* 0x001fe20000010000 */
[----:B------:R-:W-:Y:S06]  /*8ee0*/  @!P0 BRA `(.L_x_12789) ;  /* 0x0000000000048947 */ /* 0x000fec0003800000 */
[----:B------:R-:W-:Y:S01]  /*8ef0*/  BPT.TRAP 0x1 ;  /* 0x000000040000795c */ /* 0x000fe20000300000 */
.L_x_12789:
        /* <DEDUP_REMOVED lines=91> */
.L_x_12779:
[----:B------:R-:W-:Y:S06]  /*94b0*/  BAR.ARV 0x8, 0x200 ;  /* 0x0208000000007b1d */ /* 0x000fec0000002000 */
[----:B------:R-:W-:Y:S05]  /*94c0*/  @!P0 BRA `(.L_x_12791) ;  /* 0x0000000000048947 */ /* 0x000fea0003800000 */
[----:B------:R-:W-:Y:S01]  /*94d0*/  BPT.TRAP 0x1 ;  /* 0x000000040000795c */ /* 0x000fe20000300000 */
.L_x_12791:
[----:B------:R-:W-:Y:S01]  /*94e0*/  ULEA UR16, UR4, UR44, 0x3 ;  /* 0x0000002c04107291 */ /* 0x000fe2000f8e183f */
[----:B------:R-:W-:-:S05]  /*94f0*/  IMAD.U32 R0, RZ, RZ, UR5 ;  /* 0x00000005ff007e24 */ /* 0x000fca000f8e00ff */
[----:B------:R-:W-:-:S04]  /*9500*/  SHF.L.U32 R0, R0, 0x1f, RZ ;  /* 0x0000001f00007819 */ /* 0x000fc800000006ff */
[----:B------:R0:W1:Y:S01]  /*9510*/  SYNCS.PHASECHK.TRANS64.TRYWAIT P1, [UR16+0x17050], R0 ;  /* 0x01705000ff0075a7 */ /* 0x0000620008020150 */
[----:B------:R-:W-:Y:S05]  /*9520*/  @!P0 BRA `(.L_x_12792) ;  /* 0x0000000000048947 */ /* 0x000fea0003800000 */
[----:B------:R-:W-:Y:S01]  /*9530*/  BPT.TRAP 0x1 ;  /* 0x000000040000795c */ /* 0x000fe20000300000 */
.L_x_12792:
[----:B-1----:R-:W-:Y:S05]  /*9540*/  @P1 BRA `(.L_x_12793) ;  /* 0x0000000000081947 */ /* 0x002fea0003800000 */
[----:B------:R-:W1:Y:S02]  /*9550*/  SYNCS.PHASECHK.TRANS64.TRYWAIT P1, [UR16+0x17050], R0 ;  /* 0x01705000ff0075a7 */ /* 0x000e640008020150 */
[----:B-1----:R-:W-:Y:S05]  /*9560*/  @!P1 BRA `(.L_x_12794) ;  /* 0x0000006800989947 */ /* 0x002fea0003800000 */
.L_x_12793:
[----:B------:R-:W-:Y:S01]  /*9570*/  ULDC.64 UR10, c[0x0][0x9a0] ;  /* 0x00026800000a7ab9 */ /* 0x000fe20000000a00 */
[----:B------:R-:W-:Y:S01]  /*9580*/  UIADD3 UR44, UR44, 0x400, URZ ;  /* 0x000004002c2c7890 */ /* 0x000fe2000fffe03f */
[----:B------:R-:W-:Y:S01]  /*9590*/  WARPGROUP.ARRIVE ;  /* 0x00000000000079c5 */ /* 0x000fe20000000000 */
[----:B------:R-:W-:Y:S01]  /*95a0*/  UISETP.NE.U32.AND UP0, UPT, UR10, URZ, UPT ;  /* 0x0000003f0a00728c */ /* 0x000fe2000bf05070 */
[----:B------:R-:W-:Y:S01]  /*95b0*/  IMAD.MOV.U32 R6, RZ, RZ, 0x3f800000 ;  /* 0x3f800000ff067424 */ /* 0x000fe200078e00ff */
[----:B------:R-:W-:Y:S02]  /*95c0*/  USHF.R.U32.HI UR44, URZ, 0x4, UR44 ;  /* 0x000000043f2c7899 */ /* 0x000fe4000801162c */
[----:B------:R-:W-:Y:S02]  /*95d0*/  UISETP.NE.AND.EX UP0, UPT, UR11, URZ, UPT, UP0 ;  /* 0x0000003f0b00728c */ /* 0x000fe4000bf05300 */
[----:B------:R-:W-:Y:S01]  /*95e0*/  ULOP3.LUT UR44, UR44, 0x3fff, URZ, 0xc0, !UPT ;  /* 0x00003fff2c2c7892 */ /* 0x000fe2000f8ec03f */
[----:B------:R-:W-:-:S03]  /*95f0*/  UMOV UR15, 0x40000040 ;  /* 0x40000040000f7882 */ /* 0x000fc60000000000 */
[----:B------:R-:W-:Y:S01]  /*9600*/  ULOP3.LUT UR44, UR44, 0x10000, URZ, 0xfc, !UPT ;  /* 0x000100002c2c7892 */ /* 0x000fe2000f8efc3f */
[----:B------:R-:W-:-:S04]  /*9610*/  PLOP3.LUT P1, PT, PT, PT, UP0, 0x80, 0x0 ;  /* 0x000000000000781c */ /* 0x000fc80003f2f008 */
[----:B------:R-:W-:Y:S01]  /*9620*/  @UP0 ULDC.64 UR8, c[0x0][0x9c8] ;  /* 0x0002720000080ab9 */ /* 0x000fe20000000a00 */
[----:B------:R-:W-:Y:S02]  /*9630*/  @UP0 USHF.R.S32.HI UR14, URZ, 0x1f, UR36 ;  /* 0x0000001f3f0e0899 */ /* 0x000fe40008011424 */
[----:B------:R-:W-:Y:S02]  /*9640*/  @UP0 UIMAD UR5, UR45, UR8, URZ ;  /* 0x000000082d0502a4 */ /* 0x000fe4000f8e023f */
[----:B------:R-:W-:Y:S02]  /*9650*/  @UP0 UIMAD.WIDE.U32 UR6, UR42, UR8, URZ ;  /* 0x000000082a0602a5 */ /* 0x000fe4000f8e003f */
[----:B------:R-:W-:Y:S01]  /*9660*/  UIMAD UR8, UR4, 0x300, UR44 ;  /* 0x00000300040878a4 */ /* 0x000fe2000f8e022c */
[----:B------:R-:W-:Y:S01]  /*9670*/  @UP0 ULDC.64 UR12, c[0x0][0x9d0] ;  /* 0x00027400000c0ab9 */ /* 0x000fe20000000a00 */
[----:B------:R-:W-:Y:S02]  /*9680*/  @UP0 UIMAD UR5, UR42, UR9, UR5 ;  /* 0x000000092a0502a4 */ /* 0x000fe4000f8e0205 */
[----:B------:R-:W-:-:S02]  /*9690*/  @UP0 UIMAD UR4, UR14, UR12, URZ ;  /* 0x0000000c0e0402a4 */ /* 0x000fc4000f8e023f */
[----:B------:R-:W-:Y:S01]  /*96a0*/  @UP0 UIADD3 UR5, UR7, UR5, URZ ;  /* 0x0000000507050290 */ /* 0x000fe2000fffe03f */
[----:B------:R-:W-:Y:S01]  /*96b0*/  UMOV UR14, UR8 ;  /* 0x00000008000e7c82 */ /* 0x000fe20008000000 */
[----:B------:R-:W-:Y:S02]  /*96c0*/  @UP0 UIMAD UR7, UR36, UR13, UR4 ;  /* 0x0000000d240702a4 */ /* 0x000fe4000f8e0204 */
[----:B------:R-:W-:Y:S01]  /*96d0*/  QGMMA.64x96x32.F32.E4M3.E4M3 R88, R148, gdesc[UR12], R88, gsb0 ;  /* 0x0160000c94587df3 */ /* 0x000fe20008000858 */
[----:B------:R-:W-:Y:S02]  /*96e0*/  @UP0 UMOV UR4, UR6 ;  /* 0x0000000600040c82 */ /* 0x000fe40008000000 */
[----:B------:R-:W-:-:S04]  /*96f0*/  @UP0 UIMAD.WIDE.U32 UR4, UR36, UR12, UR4 ;  /* 0x0000000c240402a5 */ /* 0x000fc8000f8e0004 */
        /* <DEDUP_REMOVED lines=23> */
[----:B0-----:R-:W-:Y:S01]  /*9870*/  FADD.FTZ R0, R0, R3 ;  /* 0x0000000300007221 */ /* 0x001fe20000010000 */
        /* <DEDUP_REMOVED lines=20> */
[----:B------:R-:W-:Y:S01]  /*99c0*/  MOV R12, UR24 ;  /* 0x00000018000c7c02 */ /* 0x000fe20008000f00 */
[----:B------:R-:W-:-:S02]  /*99d0*/  IMAD.U32 R4, RZ, RZ, UR24 ;  /* 0x00000018ff047e24 */ /* 0x000fc4000f8e00ff */
[----:B0-----:R-:W-:Y:S02]  /*99e0*/  @P2 FMUL.FTZ R5, R5, 0.69314718246459960938 ;  /* 0x3f31721805052820 */ /* 0x001fe40000410000 */
        /* <DEDUP_REMOVED lines=12> */
.L_x_12795:
        /* <DEDUP_REMOVED lines=52> */
.L_x_12759:
        /* <DEDUP_REMOVED lines=73> */
[----:B------:R-:W-:Y:S02]  /*a280*/  LEA.HI R25, R25, R40, RZ, 0x5 ;  /* 0x0000002819197211 */ /* 0x000fe400078f28ff */
[----:B------:R-:W-:Y:S02]  /*a290*/  LOP3.LUT R75, R10, 0x7ffffffc, RZ, 0xc0, !PT ;  /* 0x7ffffffc0a4b7812 */ /* 0x000fe400078ec0ff */
[----:B------:R-:W-:Y:S02]  /*a2a0*/  SHF.R.S32.HI R25, RZ, 0x5, R25 ;  /* 0x00000005ff197819 */ /* 0x000fe40000011419 */
[----:B------:R-:W-:Y:S02]  /*a2b0*/  SEL R59, R18, R109, P0 ;  /* 0x0000006d123b7207 */ /* 0x000fe40000000000 */
[----:B------:R-:W-:Y:S01]  /*a2c0*/  SEL R18, R109, R18, P0 ;  /* 0x000000126d127207 */ /* 0x000fe20000000000 */
[----:B------:R-:W-:Y:S01]  /*a2d0*/  IMAD R4, R25, 0x10, R4 ;  /* 0x0000001019047824 */ /* 0x000fe200078e0204 */
[----:B------:R-:W-:-:S02]  /*a2e0*/  SEL R43, R58, R117, P0 ;  /* 0x000000753a2b7207 */ /* 0x000fc40000000000 */
[----:B------:R-:W-:Y:S02]  /*a2f0*/  SEL R67, R51, R22, P0 ;  /* 0x0000001633437207 */ /* 0x000fe40000000000 */
[----:B------:R-:W-:Y:S01]  /*a300*/  LEA R4, R27, R4, 0x6 ;  /* 0x000000041b047211 */ /* 0x000fe200078e30ff */
[----:B------:R-:W-:Y:S01]  /*a310*/  IMAD.U32 R27, RZ, RZ, UR5 ;  /* 0x00000005ff1b7e24 */ /* 0x000fe2000f8e00ff */
        /* <DEDUP_REMOVED lines=9> */
[----:B------:R-:W-:Y:S01]  /*a3b0*/  ULDC.64 UR8, c[0x0][0xb28] ;  /* 0x0002ca0000087ab9 */ /* 0x000fe20000000a00 */
[----:B------:R-:W-:Y:S01]  /*a3c0*/  SEL R29, R90, R91, P0 ;  /* 0x0000005b5a1d7207 */ /* 0x000fe20000000000 */
[----:B----4-:R-:W-:Y:S01]  /*a3d0*/  @P2 IMAD.HI.U32 R74, R45, R74, RZ ;  /* 0x0000004a2d4a2227 */ /* 0x010fe200078e00ff */
        /* <DEDUP_REMOVED lines=82> */
[----:B------:R-:W-:Y:S01]  /*a900*/  MOV R55, R45 ;  /* 0x0000002d00377202 */ /* 0x000fe20000000f00 */
[----:B------:R-:W-:Y:S01]  /*a910*/  IMAD.MOV.U32 R60, RZ, RZ, R34 ;  /* 0x000000ffff3c7224 */ /* 0x000fe200078e0022 */
[----:B-1----:R-:W-:Y:S01]  /*a920*/  SEL R26, R65, R68, P0 ;  /* 0x00000044411a7207 */ /* 0x002fe20000000000 */
[----:B------:R-:W-:Y:S01]  /*a930*/  SHFL.IDX PT, R38, R91, R44, 0x1c1f ;  /* 0x001c1f2c5b267589 */ /* 0x000fe200000e0000 */
[----:B------:R-:W-:-:S03]  /*a940*/  IMAD R61, R61, UR42, R64 ;  /* 0x0000002a3d3d7c24 */ /* 0x000fc6000f8e0240 */
[----:B------:R-:W-:Y:S01]  /*a950*/  SHFL.IDX PT, R37, R103, R44, 0x1c1f ;  /* 0x001c1f2c67257589 */ /* 0x000fe200000e0000 */
[----:B------:R-:W-:-:S03]  /*a960*/  IMAD.IADD R61, R35, 0x1, R61 ;  /* 0x00000001233d7824 */ /* 0x000fc600078e023d */
        /* <DEDUP_REMOVED lines=74> */
[----:B----4-:R-:W-:Y:S02]  /*ae10*/  SEL R46, R48, R47, P0 ;  /* 0x0000002f302e7207 */ /* 0x010fe40000000000 */
[----:B------:R-:W-:Y:S01]  /*ae20*/  SEL R48, R47, R48, P0 ;  /* 0x000000302f307207 */ /* 0x000fe20000000000 */
[----:B------:R2:W4:Y:S01]  /*ae30*/  SHFL.IDX PT, R44, R66, RZ, 0x1c1f ;  /* 0x001c1fff422c7589 */ /* 0x00052200000e0000 */
[----:B------:R-:W-:Y:S02]  /*ae40*/  SEL R47, R49, R50, P0 ;  /* 0x00000032312f7207 */ /* 0x000fe40000000000 */
[----:B------:R-:W-:Y:S01]  /*ae50*/  SYNCS.ARRIVE.TRANS64.RED.A1T0 RZ, [UR4], RZ ;  /* 0x000000ffffff79a7 */ /* 0x000fe20008100404 */
[----:B------:R-:W-:Y:S01]  /*ae60*/  SEL R49, R50, R49, P0 ;  /* 0x0000003132317207 */ /* 0x000fe20000000000 */
[----:B------:R2:W2:Y:S01]  /*ae70*/  SHFL.IDX PT, R45, R68, RZ, 0x1c1f ;  /* 0x001c1fff442d7589 */ /* 0x0004a200000e0000 */
[----:B---3--:R-:W-:-:S02]  /*ae80*/  SEL R50, R52, R51, P0 ;  /* 0x0000003334327207 */ /* 0x008fc40000000000 */
        /* <DEDUP_REMOVED lines=9> */
[C---:B0-----:R-:W-:Y:S01]  /*af20*/  VIADD R0, R55.reuse, 0x8 ;  /* 0x0000000837007836 */ /* 0x041fe20000000000 */
        /* <DEDUP_REMOVED lines=11> */
[--C-:B--2-4-:R-:W-:Y:S02]  /*afe0*/  @!P1 IMAD.WIDE R56, R55, 0x4, R44.reuse ;  /* 0x0000000437389825 */ /* 0x114fe400078e022c */
        /* <DEDUP_REMOVED lines=24> */
[----:B-1----:R-:W-:Y:S01]  /*b170*/  @!P6 IMAD.WIDE R20, R57, 0x4, R44 ;  /* 0x000000043914e825 */ /* 0x002fe200078e022c */
[----:B0-----:R-:W-:-:S03]  /*b180*/  IADD3 R19, R55, 0x58, RZ ;  /* 0x0000005837137810 */ /* 0x001fc60007ffe0ff */
[C---:B------:R-:W-:Y:S01]  /*b190*/  VIADD R56, R55.reuse, 0x48 ;  /* 0x0000004837387836 */ /* 0x040fe20000000000 */
[----:B------:R-:W-:Y:S01]  /*b1a0*/  ISETP.GE.AND P3, PT, R54, UR4, PT ;  /* 0x0000000436007c0c */ /* 0x000fe2000bf66270 */
[----:B------:R-:W-:Y:S01]  /*b1b0*/  VIADD R18, R55, 0x50 ;  /* 0x0000005037127836 */ /* 0x000fe20000000000 */
[----:B------:R0:W-:Y:S01]  /*b1c0*/  @!P6 ST.E.64 desc[UR38][R20.64], R30 ;  /* 0x0000001e1400e985 */ /* 0x0001e2000c101b26 */
[----:B------:R-:W-:Y:S02]  /*b1d0*/  ISETP.GE.AND P6, PT, R19, UR4, PT ;  /* 0x0000000413007c0c */ /* 0x000fe4000bfc6270 */
[----:B------:R-:W-:Y:S02]  /*b1e0*/  ISETP.GE.AND P4, PT, R56, UR4, PT ;  /* 0x0000000438007c0c */ /* 0x000fe4000bf86270 */
[----:B------:R-:W-:Y:S02]  /*b1f0*/  ISETP.GE.AND P5, PT, R18, UR4, PT ;  /* 0x0000000412007c0c */ /* 0x000fe4000bfa6270 */
[----:B------:R-:W-:-:S02]  /*b200*/  @!P1 LEA.HI R0, R0, R0, RZ, 0x1 ;  /* 0x0000000000009211 */ /* 0x000fc400078f08ff */
[----:B------:R-:W-:Y:S02]  /*b210*/  @!P2 LEA.HI R40, R40, R40, RZ, 0x1 ;  /* 0x000000282828a211 */ /* 0x000fe400078f08ff */
[----:B------:R-:W-:Y:S02]  /*b220*/  @!P3 LEA.HI R54, R54, R54, RZ, 0x1 ;  /* 0x000000363636b211 */ /* 0x000fe400078f08ff */
[----:B--2---:R-:W-:Y:S02]  /*b230*/  @!P1 LOP3.LUT R13, R0, 0xfffffffe, RZ, 0xc0, !PT ;  /* 0xfffffffe000d9812 */ /* 0x004fe400078ec0ff */
[----:B------:R-:W-:Y:S02]  /*b240*/  @!P6 LEA.HI R12, R19, R19, RZ, 0x1 ;  /* 0x00000013130ce211 */ /* 0x000fe400078f08ff */
[----:B------:R-:W-:Y:S02]  /*b250*/  @!P4 LEA.HI R56, R56, R56, RZ, 0x1 ;  /* 0x000000383838c211 */ /* 0x000fe400078f08ff */
[----:B------:R-:W-:-:S02]  /*b260*/  @!P5 LEA.HI R18, R18, R18, RZ, 0x1 ;  /* 0x000000121212d211 */ /* 0x000fc400078f08ff */
[----:B------:R-:W-:Y:S02]  /*b270*/  @!P2 LOP3.LUT R15, R40, 0xfffffffe, RZ, 0xc0, !PT ;  /* 0xfffffffe280fa812 */ /* 0x000fe400078ec0ff */
[----:B------:R-:W-:Y:S02]  /*b280*/  @!P3 LOP3.LUT R19, R54, 0xfffffffe, RZ, 0xc0, !PT ;  /* 0xfffffffe3613b812 */ /* 0x000fe400078ec0ff */
[----:B0-----:R-:W-:Y:S01]  /*b290*/  @!P4 LOP3.LUT R21, R56, 0xfffffffe, RZ, 0xc0, !PT ;  /* 0xfffffffe3815c812 */ /* 0x001fe200078ec0ff */
[--C-:B------:R-:W-:Y:S01]  /*b2a0*/  @!P2 IMAD.WIDE R14, R15, 0x4, R44.reuse ;  /* 0x000000040f0ea825 */ /* 0x100fe200078e022c */
[----:B------:R-:W-:Y:S02]  /*b2b0*/  @!P5 LOP3.LUT R27, R18, 0xfffffffe, RZ, 0xc0, !PT ;  /* 0xfffffffe121bd812 */ /* 0x000fe400078ec0ff */
        /* <DEDUP_REMOVED lines=12> */
.L_x_12798:
[----:B------:R-:W-:Y:S05]  /*b380*/  BSYNC B0 ;  /* 0x0000000000007941 */ /* 0x000fea0003800000 */
.L_x_12797:
[----:B------:R-:W-:Y:S01]  /*b390*/  ISETP.GE.AND P1, PT, R64, R65, PT ;  /* 0x000000414000720c */ /* 0x000fe20003f26270 */
[----:B-1----:R1:W3:Y:S01]  /*b3a0*/  SHFL.IDX PT, R13, R68, 0x1, 0x1c1f ;  /* 0x003c1f00440d7f89 */ /* 0x0022e200000e0000 */
        /* <DEDUP_REMOVED lines=22> */
[----:B0-----:R-:W-:Y:S01]  /*b510*/  SEL R2, R23, R6, P0 ;  /* 0x0000000617027207 */ /* 0x001fe20000000000 */
[----:B-1-3--:R-:W-:Y:S06]  /*b520*/  @P1 BRA `(.L_x_12757) ;  /* 0x0000004800101947 */ /* 0x00afec0003800000 */
        /* <DEDUP_REMOVED lines=35> */
[----:B------:R-:W-:-:S02]  /*b760*/  ISETP.GE.AND P3, PT, R17, UR4, PT ;  /* 0x0000000411007c0c */ /* 0x000fc4000bf66270 */
[----:B------:R-:W-:Y:S02]  /*b770*/  ISETP.GE.AND P4, PT, R18, UR4, PT ;  /* 0x0000000412007c0c */ /* 0x000fe4000bf86270 */
[----:B------:R-:W-:Y:S02]  /*b780*/  ISETP.GE.AND P5, PT, R19, UR4, PT ;  /* 0x0000000413007c0c */ /* 0x000fe4000bfa6270 */
[----:B------:R-:W-:Y:S02]  /*b790*/  @!P1 LEA.HI R0, R0, R0, RZ, 0x1 ;  /* 0x0000000000009211 */ /* 0x000fe400078f08ff */
[----:B------:R-:W-:Y:S02]  /*b7a0*/  @!P2 LEA.HI R14, R14, R14, RZ, 0x1 ;  /* 0x0000000e0e0ea211 */ /* 0x000fe400078f08ff */
[----:B------:R-:W-:Y:S02]  /*b7b0*/  @!P0 LOP3.LUT R9, R16, 0xfffffffe, RZ, 0xc0, !PT ;  /* 0xfffffffe10098812 */ /* 0x000fe400078ec0ff */
[----:B0-----:R-:W-:-:S02]  /*b7c0*/  @!P1 LOP3.LUT R11, R0, 0xfffffffe, RZ, 0xc0, !PT ;  /* 0xfffffffe000b9812 */ /* 0x001fc400078ec0ff */
[----:B------:R-:W-:Y:S01]  /*b7d0*/  @!P2 LOP3.LUT R15, R14, 0xfffffffe, RZ, 0xc0, !PT ;  /* 0xfffffffe0e0fa812 */ /* 0x000fe200078ec0ff */
[--C-:B---3--:R-:W-:Y:S01]  /*b7e0*/  @!P0 IMAD.WIDE R6, R9, 0x4, R12.reuse ;  /* 0x0000000409068825 */ /* 0x108fe200078e020c */
[----:B------:R-:W-:Y:S02]  /*b7f0*/  @!P3 LEA.HI R17, R17, R17, RZ, 0x1 ;  /* 0x000000111111b211 */ /* 0x000fe400078f08ff */
[----:B------:R-:W-:Y:S01]  /*b800*/  @!P4 LEA.HI R18, R18, R18, RZ, 0x1 ;  /* 0x000000121212c211 */ /* 0x000fe200078f08ff */
[--C-:B------:R-:W-:Y:S01]  /*b810*/  @!P1 IMAD.WIDE R8, R11, 0x4, R12.reuse ;  /* 0x000000040b089825 */ /* 0x100fe200078e020c */
[----:B------:R-:W-:Y:S01]  /*b820*/  @!P5 LEA.HI R19, R19, R19, RZ, 0x1 ;  /* 0x000000131313d211 */ /* 0x000fe200078f08ff */
[----:B------:R0:W-:Y:S01]  /*b830*/  @!P0 ST.E.64 desc[UR38][R6.64], R28 ;  /* 0x0000001c06008985 */ /* 0x0001e2000c101b26 */
[----:B------:R-:W-:Y:S01]  /*b840*/  @!P6 LOP3.LUT R21, R22, 0xfffffffe, RZ, 0xc0, !PT ;  /* 0xfffffffe1615e812 */ /* 0x000fe200078ec0ff */
[----:B------:R-:W-:Y:S01]  /*b850*/  @!P2 IMAD.WIDE R10, R15, 0x4, R12 ;  /* 0x000000040f0aa825 */ /* 0x000fe200078e020c */
[----:B------:R-:W-:Y:S01]  /*b860*/  @!P3 LOP3.LUT R15, R17, 0xfffffffe, RZ, 0xc0, !PT ;  /* 0xfffffffe110fb812 */ /* 0x000fe200078ec0ff */
[----:B------:R1:W-:Y:S01]  /*b870*/  @!P1 ST.E.64 desc[UR38][R8.64], R36 ;  /* 0x0000002408009985 */ /* 0x0003e2000c101b26 */
[----:B------:R-:W-:-:S02]  /*b880*/  @!P4 LOP3.LUT R17, R18, 0xfffffffe, RZ, 0xc0, !PT ;  /* 0xfffffffe1211c812 */ /* 0x000fc400078ec0ff */
[----:B------:R-:W-:Y:S01]  /*b890*/  @!P5 LOP3.LUT R19, R19, 0xfffffffe, RZ, 0xc0, !PT ;  /* 0xfffffffe1313d812 */ /* 0x000fe200078ec0ff */
[----:B------:R-:W-:Y:S01]  /*b8a0*/  @!P3 IMAD.WIDE R14, R15, 0x4, R12 ;  /* 0x000000040f0eb825 */ /* 0x000fe200078e020c */
[----:B------:R3:W-:Y:S01]  /*b8b0*/  @!P2 ST.E.64 desc[UR38][R10.64], R30 ;  /* 0x0000001e0a00a985 */ /* 0x0007e2000c101b26 */
[----:B------:R-:W-:-:S03]  /*b8c0*/  IADD3 R55, R55, 0x58, RZ ;  /* 0x0000005837377810 */ /* 0x000fc60007ffe0ff */
[----:B------:R3:W-:Y:S01]  /*b8d0*/  @!P3 ST.E.64 desc[UR38][R14.64], R32 ;  /* 0x000000200e00b985 */ /* 0x0007e2000c101b26 */
[----:B0-----:R-:W-:Y:S01]  /*b8e0*/  @!P4 IMAD.WIDE R6, R17, 0x4, R12 ;  /* 0x000000041106c825 */ /* 0x001fe200078e020c */
[----:B------:R-:W-:-:S03]  /*b8f0*/  ISETP.GE.AND P0, PT, R55, UR4, PT ;  /* 0x0000000437007c0c */ /* 0x000fc6000bf06270 */
        /* <DEDUP_REMOVED lines=11> */
.L_x_12796:
        /* <DEDUP_REMOVED lines=54> */
[----:B------:R-:W-:Y:S02]  /*bd10*/  LEA.HI.X R5, R2, UR5, R3, 0x2, P0 ;  /* 0x0000000502057c11 */ /* 0x000fe400080f1403 */
[----:B------:R-:W-:-:S05]  /*bd20*/  MOV R3, 0xff800000 ;  /* 0xff80000000037802 */ /* 0x000fca0000000f00 */
[----:B------:R0:W-:Y:S01]  /*bd30*/  STG.E desc[UR38][R4.64], R3 ;  /* 0x0000000304007986 */ /* 0x0001e2000c101926 */
[----:B------:R-:W-:Y:S05]  /*bd40*/  BRA `(.L_x_12757) ;  /* 0x0000004000087947 */ /* 0x000fea0003800000 */
.L_x_12755:
        /* <DEDUP_REMOVED lines=18> */
.L_x_12799:
[----:B------:R-:W-:Y:S01]  /*be70*/  ULDC UR44, c[0x0][0xc50] ;  /* 0x00031400002c7ab9 */ /* 0x000fe20000000800 */
[----:B------:R-:W-:Y:S01]  /*be80*/  UMOV UR42, UR6 ;  /* 0x00000006002a7c82 */ /* 0x000fe20008000000 */
[----:B------:R-:W-:-:S11]  /*be90*/  UISETP.NE.AND UP0, UPT, UR44, 0x1, UPT ;  /* 0x000000012c00788c */ /* 0x000fd6000bf05270 */
[----:B------:R-:W-:Y:S01]  /*bea0*/  @UP0 ULDC UR4, c[0x0][0xc54] ;  /* 0x0003150000040ab9 */ /* 0x000fe20000000800 */
[----:B------:R-:W-:Y:S01]  /*beb0*/  @UP0 ULDC UR7, c[0x0][0xc58] ;  /* 0x0003160000070ab9 */ /* 0x000fe20000000800 */
[----:B------:R-:W-:-:S04]  /*bec0*/  UIMAD.WIDE.U32 UR4, UR6, UR4, URZ ;  /* 0x00000004060472a5 */ /* 0x000fc8000f8e003f */
[----:B------:R-:W-:-:S12]  /*bed0*/  @UP0 USHF.R.U32.HI UR42, URZ, UR7, UR5 ;  /* 0x000000073f2a0299 */ /* 0x000fd80008011605 */
.L_x_12800:
        /* <DEDUP_REMOVED lines=9> */
[----:B------:R-:W-:Y:S01]  /*bf70*/  ULDC.64 UR4, c[0x0][0x418] ;  /* 0x0001060000047ab9 */ /* 0x000fe20000000a00 */
[----:B------:R-:W-:-:S05]  /*bf80*/  IMAD.MOV.U32 R18, RZ, RZ, RZ ;  /* 0x000000ffff127224 */ /* 0x000fca00078e00ff */
[----:B------:R-:W1:Y:S01]  /*bf90*/  S2UR UR48, SR_CTAID.X ;  /* 0x00000000003079c3 */ /* 0x000e620000002500 */
[----:B------:R-:W-:Y:S02]  /*bfa0*/  UISETP.NE.AND UP1, UPT, UR6, 0x1, UPT ;  /* 0x000000010600788c */ /* 0x000fe4000bf25270 */
[----:B------:R-:W-:Y:S01]  /*bfb0*/  UISETP.NE.U32.AND UP0, UPT, UR4, URZ, UPT ;  /* 0x0000003f0400728c */ /* 0x000fe2000bf05070 */
[----:B------:R-:W-:Y:S02]  /*bfc0*/  UMOV UR6, 0xc0 ;  /* 0x000000c000067882 */ /* 0x000fe40000000000 */
[----:B------:R-:W-:Y:S01]  /*bfd0*/  ULDC UR4, c[0x0][0x424] ;  /* 0x0001090000047ab9 */ /* 0x000fe20000000800 */
[----:B------:R-:W-:Y:S01]  /*bfe0*/  UISETP.NE.AND.EX UP0, UPT, UR5, URZ, UPT, UP0 ;  /* 0x0000003f0500728c */ /* 0x000fe2000bf05300 */
[----:B------:R-:W-:Y:S01]  /*bff0*/  ULDC UR7, c[0x0][0x2f0] ;  /* 0x0000bc0000077ab9 */ /* 0x000fe20000000800 */
[----:B------:R-:W-:Y:S02]  /*c000*/  ULDC UR8, c[0x0][0x288] ;  /* 0x0000a20000087ab9 */ /* 0x000fe40000000800 */
[----:B------:R-:W-:Y:S01]  /*c010*/  USEL UR36, UR4, 0x1, UP0 ;  /* 0x0000000104247887 */ /* 0x000fe20008000000 */
[----:B------:R-:W-:Y:S01]  /*c020*/  @UP1 ULDC UR5, c[0x0][0x44c] ;  /* 0x0001130000051ab9 */ /* 0x000fe20000000800 */
[----:B0-----:R-:W-:-:S04]  /*c030*/  ISETP.NE.U32.AND P0, PT, R2, RZ, PT ;  /* 0x000000ff0200720c */ /* 0x001fc80003f05070 */
[----:B------:R-:W-:Y:S01]  /*c040*/  ISETP.NE.AND.EX P0, PT, R3, RZ, PT, P0 ;  /* 0x000000ff0300720c */ /* 0x000fe20003f05300 */
[----:B-1----:R-:W-:Y:S02]  /*c050*/  UIMAD UR6, UR48, UR6, 0xbf ;  /* 0x000000bf300674a4 */ /* 0x002fe4000f8e0206 */
        /* <DEDUP_REMOVED lines=57> */
.L_x_12802:
[----:B------:R-:W-:Y:S02]  /*c3f0*/  UIMAD UR50, UR44, UR40, URZ ;  /* 0x000000282c3272a4 */ /* 0x000fe4000f8e023f */
[----:B------:R-:W-:Y:S02]  /*c400*/  IMAD.U32 R3, RZ, RZ, UR40 ;  /* 0x00000028ff037e24 */ /* 0x000fe4000f8e00ff */
        /* <DEDUP_REMOVED lines=30> */
.L_x_12803:
        /* <DEDUP_REMOVED lines=20> */
.L_x_12804:
        /* <DEDUP_REMOVED lines=20> */
.L_x_12805:
        /* <DEDUP_REMOVED lines=18> */
.L_x_12806:
        /* <DEDUP_REMOVED lines=14> */
[----:B------:R-:W-:Y:S02]  /*ca70*/  SHF.R.U32.HI R5, RZ, 0x1, R7 ;  /* 0x00000001ff057819 */ /* 0x000fe40000011607 */
[----:B------:R-:W-:-:S04]  /*ca80*/  LOP3.LUT R4, R0, 0x40, RZ, 0xc0, !PT ;  /* 0x0000004000047812 */ /* 0x000fc800078ec0ff */
        /* <DEDUP_REMOVED lines=20> */
[----:B------:R-:W-:-:S05]  /*cbd0*/  @!P0 IMAD R9, R29, R9, R0 ;  /* 0x000000091d098224 */ /* 0x000fca00078e0200 */
[----:B------:R-:W-:-:S04]  /*cbe0*/  @!P0 IADD3 R0, R3, R9, RZ ;  /* 0x0000000903008210 */ /* 0x000fc80007ffe0ff */
        /* <DEDUP_REMOVED lines=23> */
.L_x_12859:
        /* <DEDUP_REMOVED lines=8> */
[----:B------:R-:W-:-:S02]  /*cde0*/  ISETP.NE.AND P1, PT, R7, 0x3, PT ;  /* 0x000000030700780c */ /* 0x000fc40003f25270 */
[CC--:B------:R-:W-:Y:S02]  /*cdf0*/  ISETP.GE.AND P4, PT, R8.reuse, R20.reuse, PT ;  /* 0x000000140800720c */ /* 0x0c0fe40003f86270 */
[----:B------:R-:W-:Y:S02]  /*ce00*/  LOP3.LUT R26, R8, 0x20, RZ, 0xfc, !PT ;  /* 0x00000020081a7812 */ /* 0x000fe400078efcff */
[----:B------:R-:W-:Y:S02]  /*ce10*/  SHF.R.U32.HI R5, RZ, 0x3, R25 ;  /* 0x00000003ff057819 */ /* 0x000fe40000011619 */
[----:B------:R-:W-:Y:S02]  /*ce20*/  ISETP.GE.AND P3, PT, R26, R20, PT ;  /* 0x000000141a00720c */ /* 0x000fe40003f66270 */
[----:B------:R-:W-:Y:S02]  /*ce30*/  LOP3.LUT R25, R8, 0x40, RZ, 0xfc, !PT ;  /* 0x0000004008197812 */ /* 0x000fe400078efcff */
[----:B------:R-:W-:-:S02]  /*ce40*/  MOV R7, 0x40 ;  /* 0x0000004000077802 */ /* 0x000fc40000000f00 */
[----:B------:R-:W-:Y:S02]  /*ce50*/  @P1 LOP3.LUT R17, R17, 0x1, RZ, 0xfc, !PT ;  /* 0x0000000111111812 */ /* 0x000fe400078efcff */
[----:B------:R-:W-:Y:S02]  /*ce60*/  ISETP.GE.AND P2, PT, R25, R20, PT ;  /* 0x000000141900720c */ /* 0x000fe40003f46270 */
[----:B------:R-:W-:Y:S02]  /*ce70*/  LOP3.LUT R17, R17, 0xfffffff7, RZ, 0xc0, !PT ;  /* 0xfffffff711117812 */ /* 0x000fe400078ec0ff */
[----:B------:R-:W-:Y:S02]  /*ce80*/  SHF.R.S32.HI R28, RZ, 0x1f, R28 ;  /* 0x0000001fff1c7819 */ /* 0x000fe4000001141c */
[----:B------:R-:W-:Y:S02]  /*ce90*/  @P4 LOP3.LUT R17, R17, 0x8, RZ, 0xfc, !PT ;  /* 0x0000000811114812 */ /* 0x000fe400078efcff */
[----:B------:R-:W-:-:S02]  /*cea0*/  LOP3.LUT R5, R5, 0x1, RZ, 0xc0, !PT ;  /* 0x0000000105057812 */ /* 0x000fc400078ec0ff */
[----:B------:R-:W-:Y:S02]  /*ceb0*/  LOP3.LUT R17, R17, 0xfffffffb, RZ, 0xc0, !PT ;  /* 0xfffffffb11117812 */ /* 0x000fe400078ec0ff */
[----:B------:R-:W-:Y:S02]  /*cec0*/  SEL R7, R7, 0xffffffc0, !P0 ;  /* 0xffffffc007077807 */ /* 0x000fe40004000000 */
[----:B------:R-:W-:-:S04]  /*ced0*/  @P3 LOP3.LUT R17, R17, 0x4, RZ, 0xfc, !PT ;  /* 0x0000000411113812 */ /* 0x000fc800078efcff */
[----:B------:R-:W-:-:S04]  /*cee0*/  LOP3.LUT R17, R17, 0xfffffffd, RZ, 0xc0, !PT ;  /* 0xfffffffd11117812 */ /* 0x000fc800078ec0ff */
[----:B------:R-:W-:Y:S01]  /*cef0*/  @P2 LOP3.LUT R17, R17, 0x2, RZ, 0xfc, !PT ;  /* 0x0000000211112812 */ /* 0x000fe200078efcff */
[----:B------:R-:W-:Y:S06]  /*cf00*/  @!P1 BRA `(.L_x_12808) ;  /* 0x0000000000049947 */ /* 0x000fec0003800000 */
[----:B------:R-:W-:Y:S01]  /*cf10*/  BPT.TRAP 0x1 ;  /* 0x000000040000795c */ /* 0x000fe20000300000 */
.L_x_12808:
        /* <DEDUP_REMOVED lines=12> */
.L_x_12860:
[----:B------:R-:W1:Y:S01]  /*cfe0*/  S2R R9, SR_TID.X ;  /* 0x0000000000097919 */ /* 0x000e620000002100 */
[----:B------:R-:W-:Y:S01]  /*cff0*/  ULDC.64 UR4, c[0x0][0x328] ;  /* 0x0000ca0000047ab9 */ /* 0x000fe20000000a00 */
[----:B------:R-:W-:Y:S01]  /*d000*/  R2UR UR6, R28 ;  /* 0x000000001c0672ca */ /* 0x000fe200000e0000 */
[----:B------:R-:W-:Y:S01]  /*d010*/  IMAD R7, R5, UR4, RZ ;  /* 0x0000000405077c24 */ /* 0x000fe2000f8e02ff */
[----:B------:R-:W2:Y:S01]  /*d020*/  S2R R20, SR_TID.X ;  /* 0x0000000000147919 */ /* 0x000ea20000002100 */
[----:B------:R-:W-:-:S04]  /*d030*/  IMAD.WIDE.U32 R2, R4, UR4, RZ ;  /* 0x0000000404027c25 */ /* 0x000fc8000f8e00ff */
[----:B------:R-:W-:Y:S01]  /*d040*/  IMAD R7, R4, UR5, R7 ;  /* 0x0000000504077c24 */ /* 0x000fe2000f8e0207 */
[----:B------:R-:W-:-:S03]  /*d050*/  ULDC.64 UR4, c[0x0][0x338] ;  /* 0x0000ce0000047ab9 */ /* 0x000fc60000000a00 */
        /* <DEDUP_REMOVED lines=8> */
[----:B-1----:R-:W-:Y:S01]  /*d0e0*/  LOP3.LUT R9, R9, 0x7f, RZ, 0xc0, !PT ;  /* 0x0000007f09097812 */ /* 0x002fe200078ec0ff */
[----:B------:R-:W-:Y:S02]  /*d0f0*/  UIMAD UR4, UR6, UR4, URZ ;  /* 0x00000004060472a4 */ /* 0x000fe4000f8e023f */
[----:B------:R-:W-:Y:S01]  /*d100*/  IMAD.WIDE.U32 R2, R8, UR42, R2 ;  /* 0x0000002a08027c25 */ /* 0x000fe2000f8e0002 */
[----:B------:R-:W-:Y:S01]  /*d110*/  SHF.R.U32.HI R9, RZ, 0x1, R9 ;  /* 0x00000001ff097819 */ /* 0x000fe20000011609 */
[----:B------:R-:W-:Y:S01]  /*d120*/  ULDC.64 UR6, c[0x0][0x318] ;  /* 0x0000c60000067ab9 */ /* 0x000fe20000000a00 */
[----:B------:R-:W-:Y:S01]  /*d130*/  UIMAD UR4, UR42, UR5, UR4 ;  /* 0x000000052a0472a4 */ /* 0x000fe2000f8e0204 */
[----:B--2---:R-:W-:Y:S01]  /*d140*/  IMAD.SHL.U32 R20, R20, 0x10, RZ ;  /* 0x0000001014147824 */ /* 0x004fe200078e00ff */
[----:B------:R-:W-:Y:S01]  /*d150*/  IADD3 R6, -R9, UR36, -R6 ;  /* 0x0000002409067c10 */ /* 0x000fe2000fffe906 */
[----:B------:R-:W-:Y:S01]  /*d160*/  IMAD.U32 R9, RZ, RZ, UR7 ;  /* 0x00000007ff097e24 */ /* 0x000fe2000f8e00ff */
[----:B------:R-:W-:-:S02]  /*d170*/  IADD3 R8, P1, R2, UR6, RZ ;  /* 0x0000000602087c10 */ /* 0x000fc4000ff3e0ff */
[----:B------:R-:W-:Y:S02]  /*d180*/  ISETP.GE.AND P0, PT, R6, 0x1, PT ;  /* 0x000000010600780c */ /* 0x000fe40003f06270 */
[----:B------:R-:W-:Y:S01]  /*d190*/  IADD3.X R9, R9, UR4, R3, P1, !PT ;  /* 0x0000000409097c10 */ /* 0x000fe20008ffe403 */
[----:B------:R-:W-:Y:S01]  /*d1a0*/  UMOV UR4, 0xffffffff ;  /* 0xffffffff00047882 */ /* 0x000fe20000000000 */
[----:B------:R-:W-:Y:S02]  /*d1b0*/  LOP3.LUT R20, R20, 0x10, RZ, 0xc0, !PT ;  /* 0x0000001014147812 */ /* 0x000fe400078ec0ff */
[----:B------:R-:W-:Y:S07]  /*d1c0*/  BRA.DIV UR4, `(.L_x_12810) ;  /* 0x0000002e04cc7947 */ /* 0x000fee000b800000 */
[----:B------:R-:W2:Y:S01]  /*d1d0*/  LDL R12, [R1] ;  /* 0x00000000010c7983 */ /* 0x000ea20000100800 */
[----:B------:R-:W1:Y:S03]  /*d1e0*/  LDC R11, c[0x0][0x2f4] ;  /* 0x0000bd00ff0b7b82 */ /* 0x000e660000000800 */
[----:B------:R-:W3:Y:S04]  /*d1f0*/  SHFL.IDX PT, R2, R8, RZ, 0x1e1f ;  /* 0x001e1fff08027589 */ /* 0x000ee800000e0000 */
[----:B------:R-:W4:Y:S04]  /*d200*/  SHFL.IDX PT, R3, R9, RZ, 0x1e1f ;  /* 0x001e1fff09037589 */ /* 0x000f2800000e0000 */
[----:B------:R-:W0:Y:S01]  /*d210*/  SHFL.IDX PT, R9, R9, 0x1, 0x1e1f ;  /* 0x003e1f0009097f89 */ /* 0x000e2200000e0000 */
[----:B-1----:R-:W-:-:S02]  /*d220*/  ISETP.GE.AND P4, PT, R20, R11, PT ;  /* 0x0000000b1400720c */ /* 0x002fc40003f86270 */
[----:B------:R-:W-:Y:S02]  /*d230*/  ISETP.GE.AND P3, PT, R26, R11, PT ;  /* 0x0000000b1a00720c */ /* 0x000fe40003f66270 */
[----:B---3--:R-:W-:-:S05]  /*d240*/  IADD3 R2, P1, R20, R2, RZ ;  /* 0x0000000214027210 */ /* 0x008fca0007f3e0ff */
[----:B----4-:R-:W-:Y:S01]  /*d250*/  IMAD.X R3, RZ, RZ, R3, P1 ;  /* 0x000000ffff037224 */ /* 0x010fe200008e0603 */
[----:B------:R-:W-:Y:S02]  /*d260*/  ISETP.LT.OR P1, PT, R6, 0x1, P4 ;  /* 0x000000010600780c */ /* 0x000fe40002721670 */
[----:B--2---:R-:W-:-:S11]  /*d270*/  IADD3 R22, R12, UR46, RZ ;  /* 0x0000002e0c167c10 */ /* 0x004fd6000fffe0ff */
        /* <DEDUP_REMOVED lines=8> */
.L_x_12866:
        /* <DEDUP_REMOVED lines=20> */
.L_x_12811:
[----:B------:R-:W-:Y:S01]  /*d440*/  SYNCS.ARRIVE.TRANS64.A1T0 RZ, [UR46+0x17070], RZ ;  /* 0x017070ffffff79a7 */ /* 0x000fe2000810002e */
[----:B------:R-:W-:Y:S05]  /*d450*/  @!P6 BRA `(.L_x_12812) ;  /* 0x000000000004e947 */ /* 0x000fea0003800000 */
[----:B------:R-:W-:Y:S01]  /*d460*/  BPT.TRAP 0x1 ;  /* 0x000000040000795c */ /* 0x000fe20000300000 */
.L_x_12812:
[----:B------:R-:W0:Y:S02]  /*d470*/  SYNCS.PHASECHK.TRANS64.TRYWAIT P1, [UR46+0x17040], R10 ;  /* 0x0170400aff0075a7 */ /* 0x000e24000802016e */
[----:B0-----:R-:W-:Y:S05]  /*d480*/  @!P1 BRA `(.L_x_12813) ;  /* 0x0000002c00dc9947 */ /* 0x001fea0003800000 */
.L_x_12867:
        /* <DEDUP_REMOVED lines=33> */
[----:B--2---:R-:W-:Y:S02]  /*d6a0*/  @P0 IMAD.X R3, RZ, RZ, R2, P1 ;  /* 0x000000ffff030224 */ /* 0x004fe400008e0602 */
[----:B------:R-:W-:Y:S02]  /*d6b0*/  @P0 IMAD.MOV.U32 R2, RZ, RZ, R14 ;  /* 0x000000ffff020224 */ /* 0x000fe400078e000e */
[----:B------:R1:W2:Y:S04]  /*d6c0*/  SHFL.IDX PT, R14, R0, 0x1, 0x1e1f ;  /* 0x003e1f00000e7f89 */ /* 0x0002a800000e0000 */
[----:B------:R1:W-:Y:S04]  /*d6d0*/  @P0 LDGSTS.E.BYPASS.LTC128B.128 [R22+0x10c00], desc[UR38][R2.64], !P5 ;  /* 0x10c0000002160fae */ /* 0x0003e8000e901d66 */
[----:B------:R1:W-:Y:S04]  /*d6e0*/  @P0 LDGSTS.E.BYPASS.LTC128B.128 [R22+0x11c00], desc[UR38][R2.64+0x20], !P4 ;  /* 0x11c0002002160fae */ /* 0x0003e8000e101d66 */
[----:B---3--:R1:W-:Y:S02]  /*d6f0*/  @P0 LDGSTS.E.BYPASS.LTC128B.128 [R22+0x12c00], desc[UR38][R2.64+0x40], !P3 ;  /* 0x12c0004002160fae */ /* 0x0083e4000d901d66 */
.L_x_12873:
        /* <DEDUP_REMOVED lines=17> */
.L_x_12815:
        /* <DEDUP_REMOVED lines=22> */
[----:B0-----:R-:W-:Y:S02]  /*d970*/  IMAD.U32 R10, RZ, RZ, UR4 ;  /* 0x00000004ff0a7e24 */ /* 0x001fe4000f8e00ff */
[----:B------:R-:W-:Y:S02]  /*d980*/  IMAD.U32 R11, RZ, RZ, UR5 ;  /* 0x00000005ff0b7e24 */ /* 0x000fe4000f8e00ff */
[----:B------:R-:W-:Y:S02]  /*d990*/  IMAD.MOV.U32 R8, RZ, RZ, 0x70 ;  /* 0x00000070ff087424 */ /* 0x000fe400078e00ff */
[----:B------:R-:W-:Y:S02]  /*d9a0*/  IMAD.MOV.U32 R12, RZ, RZ, 0x1 ;  /* 0x00000001ff0c7424 */ /* 0x000fe400078e00ff */
[----:B------:R-:W-:-:S07]  /*d9b0*/  IMAD.MOV.U32 R13, RZ, RZ, RZ ;  /* 0x000000ffff0d7224 */ /* 0x000fce00078e00ff */
[----:B------:R-:W-:-:S07]  /*d9c0*/  LEPC R20, `(.L_x_12816) ;  /* 0x000000001014794e */ /* 0x000fce0000000000 */
[----:B-1----:R-:W-:Y:S05]  /*d9d0*/  CALL.ABS.NOINC R2 ;  /* 0x0000000002007343 */ /* 0x002fea0003c00000 */
.L_x_12816:
[----:B------:R-:W1:Y:S01]  /*d9e0*/  S2R R20, SR_CTAID.Z ;  /* 0x0000000000147919 */ /* 0x000e620000002700 */
[----:B------:R-:W-:Y:S01]  /*d9f0*/  UISETP.NE.AND UP0, UPT, UR49, URZ, UPT ;  /* 0x0000003f3100728c */ /* 0x000fe2000bf05270 */
[----:B------:R-:W-:Y:S01]  /*da00*/  IMAD.U32 R3, RZ, RZ, UR48 ;  /* 0x00000030ff037e24 */ /* 0x000fe2000f8e00ff */
[----:B------:R-:W2:Y:S01]  /*da10*/  LDC R9, c[0x0][0x448] ;  /* 0x00011200ff097b82 */ /* 0x000ea20000000800 */
[----:B------:R-:W3:Y:S01]  /*da20*/  S2R R2, SR_TID.X ;  /* 0x0000000000027919 */ /* 0x000ee20000002100 */
[----:B------:R-:W-:Y:S01]  /*da30*/  IMAD.U32 R4, RZ, RZ, UR36 ;  /* 0x00000024ff047e24 */ /* 0x000fe2000f8e00ff */
[----:B------:R-:W-:Y:S01]  /*da40*/  ULDC.64 UR6, c[0x0][0x2c8] ;  /* 0x0000b20000067ab9 */ /* 0x000fe20000000a00 */
[----:B------:R-:W-:Y:S01]  /*da50*/  PLOP3.LUT P0, PT, PT, PT, UP0, 0x80, 0x0 ;  /* 0x000000000000781c */ /* 0x000fe20003f0f008 */
[----:B------:R-:W4:Y:S01]  /*da60*/  S2R R21, SR_TID.X ;  /* 0x0000000000157919 */ /* 0x000f220000002100 */
[----:B------:R-:W-:Y:S01]  /*da70*/  PLOP3.LUT P1, PT, PT, PT, UP0, 0x80, 0x0 ;  /* 0x000000000000781c */ /* 0x000fe20003f2f008 */
[----:B------:R-:W-:Y:S01]  /*da80*/  IMAD.U32 R5, RZ, RZ, UR37 ;  /* 0x00000025ff057e24 */ /* 0x000fe2000f8e00ff */
[----:B------:R-:W-:Y:S01]  /*da90*/  ULDC.64 UR8, c[0x0][0x280] ;  /* 0x0000a00000087ab9 */ /* 0x000fe20000000a00 */
[----:B------:R-:W-:Y:S01]  /*daa0*/  @UP0 ULDC UR4, c[0x0][0x44c] ;  /* 0x0001130000040ab9 */ /* 0x000fe20000000800 */
[----:B------:R-:W-:Y:S01]  /*dab0*/  @UP0 ULDC UR10, c[0x0][0x44c] ;  /* 0x00011300000a0ab9 */ /* 0x000fe20000000800 */
[----:B-1----:R-:W-:-:S02]  /*dac0*/  SHF.R.S32.HI R7, RZ, 0x1f, R20 ;  /* 0x0000001fff077819 */ /* 0x002fc40000011414 */
[----:B------:R-:W1:Y:S01]  /*dad0*/  S2R R20, SR_CTAID.Z ;  /* 0x0000000000147919 */ /* 0x000e620000002700 */
[----:B---3--:R-:W-:Y:S01]  /*dae0*/  IMAD.SHL.U32 R2, R2, 0x40, RZ ;  /* 0x0000004002027824 */ /* 0x008fe200078e00ff */
[----:B----4-:R-:W-:-:S04]  /*daf0*/  LOP3.LUT R21, R21, 0x7f, RZ, 0xc0, !PT ;  /* 0x0000007f15157812 */ /* 0x010fc800078ec0ff */
[----:B------:R-:W-:Y:S02]  /*db00*/  LOP3.LUT R2, R2, 0x40, RZ, 0xc0, !PT ;  /* 0x0000004002027812 */ /* 0x000fe400078ec0ff */
[----:B------:R-:W-:-:S04]  /*db10*/  SHF.R.U32.HI R21, RZ, 0x1, R21 ;  /* 0x00000001ff157819 */ /* 0x000fc80000011615 */
[----:B------:R-:W-:-:S05]  /*db20*/  IADD3 R6, R2, R21, RZ ;  /* 0x0000001502067210 */ /* 0x000fca0007ffe0ff */
[----:B------:R-:W-:Y:S02]  /*db30*/  IMAD R6, R3, 0xc0, R6 ;  /* 0x000000c003067824 */ /* 0x000fe400078e0206 */
[----:B------:R-:W-:Y:S02]  /*db40*/  IMAD.U32 R3, RZ, RZ, UR47 ;  /* 0x0000002fff037e24 */ /* 0x000fe4000f8e00ff */
        /* <DEDUP_REMOVED lines=8> */
[----:B-1----:R-:W-:-:S04]  /*dbd0*/  IMAD.WIDE.U32 R2, R20, UR4, R2 ;  /* 0x0000000414027c25 */ /* 0x002fc8000f8e0002 */
[----:B------:R-:W-:Y:S01]  /*dbe0*/  IMAD R5, R20, UR5, R4 ;  /* 0x0000000514057c24 */ /* 0x000fe2000f8e0204 */
[--C-:B------:R-:W-:Y:S01]  /*dbf0*/  SHF.R.S32.HI R4, RZ, 0x1f, R0.reuse ;  /* 0x0000001fff047819 */ /* 0x100fe20000011400 */
[----:B------:R-:W-:Y:S01]  /*dc00*/  ULDC.64 UR4, c[0x0][0x2d0] ;  /* 0x0000b40000047ab9 */ /* 0x000fe20000000a00 */
[----:B------:R-:W-:Y:S01]  /*dc10*/  IMAD.MOV R7, RZ, RZ, -R0 ;  /* 0x000000ffff077224 */ /* 0x000fe200078e0a00 */
[----:B------:R-:W1:Y:S01]  /*dc20*/  S2R R20, SR_TID.X ;  /* 0x0000000000147919 */ /* 0x000e620000002100 */
[----:B------:R-:W-:Y:S02]  /*dc30*/  IMAD.IADD R3, R3, 0x1, R5 ;  /* 0x0000000103037824 */ /* 0x000fe400078e0205 */
[----:B------:R-:W-:-:S04]  /*dc40*/  IMAD R4, R4, UR4, RZ ;  /* 0x0000000404047c24 */ /* 0x000fc8000f8e02ff */
[C---:B------:R-:W-:Y:S02]  /*dc50*/  IMAD R8, R0.reuse, UR5, R4 ;  /* 0x0000000500087c24 */ /* 0x040fe4000f8e0204 */
[----:B------:R-:W-:-:S04]  /*dc60*/  IMAD.WIDE.U32 R4, R0, UR4, R2 ;  /* 0x0000000400047c25 */ /* 0x000fc8000f8e0002 */
[----:B--2---:R-:W-:Y:S02]  /*dc70*/  IMAD R0, R9, R7, R6 ;  /* 0x0000000709007224 */ /* 0x004fe400078e0206 */
        /* <DEDUP_REMOVED lines=9> */
[----:B-1----:R-:W-:-:S03]  /*dd10*/  IMAD.SHL.U32 R20, R20, 0x10, RZ ;  /* 0x0000001014147824 */ /* 0x002fc600078e00ff */
[----:B------:R-:W-:Y:S02]  /*dd20*/  MOV R6, R5 ;  /* 0x0000000500067202 */ /* 0x000fe40000000f00 */
        /* <DEDUP_REMOVED lines=23> */
[----:B------:R-:W1:Y:S01]  /*dea0*/  SHFL.IDX PT, R3, R0, RZ, 0x1e1f ;  /* 0x001e1fff00037589 */ /* 0x000e6200000e0000 */
[----:B------:R-:W-:Y:S01]  /*deb0*/  IMAD.U32 R7, RZ, RZ, UR48 ;  /* 0x00000030ff077e24 */ /* 0x000fe2000f8e00ff */
[----:B------:R-:W-:Y:S02]  /*dec0*/  ULDC UR4, c[0x0][0x288] ;  /* 0x0000a20000047ab9 */ /* 0x000fe40000000800 */
[----:B------:R-:W2:Y:S01]  /*ded0*/  SHFL.IDX PT, R2, R4, RZ, 0x1e1f ;  /* 0x001e1fff04027589 */ /* 0x000ea200000e0000 */
[----:B------:R-:W-:Y:S02]  /*dee0*/  IMAD R8, R9, UR4, RZ ;  /* 0x0000000409087c24 */ /* 0x000fe4000f8e02ff */
[----:B------:R-:W-:Y:S01]  /*def0*/  IMAD R7, R7, 0xc0, R21 ;  /* 0x000000c007077824 */ /* 0x000fe200078e0215 */
[----:B------:R-:W3:Y:S04]  /*df00*/  SHFL.IDX PT, R14, R0, 0x1, 0x1e1f ;  /* 0x003e1f00000e7f89 */ /* 0x000ee800000e0000 */
[----:B------:R-:W-:Y:S01]  /*df10*/  ISETP.GE.AND P1, PT, R7, R8, PT ;  /* 0x000000080700720c */ /* 0x000fe20003f26270 */
[----:B------:R-:W4:Y:S04]  /*df20*/  SHFL.IDX PT, R4, R4, 0x1, 0x1e1f ;  /* 0x003e1f0004047f89 */ /* 0x000f2800000e0000 */
[----:B------:R-:W0:Y:S08]  /*df30*/  SHFL.IDX PT, R6, R6, RZ, 0x1e1f ;  /* 0x001e1fff06067589 */ /* 0x000e3000000e0000 */
        /* <DEDUP_REMOVED lines=8> */
[----:B---3--:R-:W-:-:S05]  /*dfc0*/  @!P1 IADD3 R14, P4, R20, R14, RZ ;  /* 0x0000000e140e9210 */ /* 0x008fca0007f9e0ff */
[----:B----4-:R-:W-:Y:S02]  /*dfd0*/  @!P1 IMAD.X R9, RZ, RZ, R4, P4 ;  /* 0x000000ffff099224 */ /* 0x010fe400020e0604 */
[----:B-1----:R-:W-:Y:S02]  /*dfe0*/  @!P1 IMAD.MOV.U32 R2, RZ, RZ, R14 ;  /* 0x000000ffff029224 */ /* 0x002fe400078e000e */
[----:B------:R-:W-:Y:S01]  /*dff0*/  @!P1 IMAD.MOV.U32 R3, RZ, RZ, R9 ;  /* 0x000000ffff039224 */ /* 0x000fe200078e0009 */
[----:B------:R1:W2:Y:S04]  /*e000*/  SHFL.IDX PT, R14, R5, RZ, 0x1e1f ;  /* 0x001e1fff050e7589 */ /* 0x0002a800000e0000 */
[----:B------:R1:W-:Y:S04]  /*e010*/  @!P1 LDGSTS.E.BYPASS.LTC128B.128 [R22+0xcc00], desc[UR38][R2.64], !P3 ;  /* 0x0cc0000002169fae */ /* 0x0003e8000d901d66 */
[----:B------:R1:W-:Y:S04]  /*e020*/  @!P1 LDGSTS.E.BYPASS.LTC128B.128 [R22+0xe400], desc[UR38][R2.64+0x20], !P2 ;  /* 0x0e40002002169fae */ /* 0x0003e8000d101d66 */
[----:B0-----:R1:W-:Y:S02]  /*e030*/  @!P1 LDGSTS.E.BYPASS.LTC128B.128 [R22+0xfc00], desc[UR38][R2.64+0x40], !P0 ;  /* 0x0fc0004002169fae */ /* 0x0013e4000c101d66 */
.L_x_12880:
[----:B------:R-:W-:Y:S01]  /*e040*/  IADD3 R7, R7, 0x80, RZ ;  /* 0x0000008007077810 */ /* 0x000fe20007ffe0ff */
[----:B------:R-:W-:Y:S03]  /*e050*/  BSSY B0, `(.L_x_12818) ;  /* 0x000000b000007945 */ /* 0x000fe60003800000 */
        /* <DEDUP_REMOVED lines=10> */
.L_x_12819:
[----:B------:R-:W-:Y:S05]  /*e100*/  BSYNC B0 ;  /* 0x0000000000007941 */ /* 0x000fea0003800000 */
.L_x_12818:
        /* <DEDUP_REMOVED lines=11> */
.L_x_12881:
[----:B------:R-:W-:Y:S01]  /*e1c0*/  IMAD.MOV.U32 R20, RZ, RZ, 0x1 ;  /* 0x00000001ff147424 */ /* 0x000fe200078e00ff */
[----:B------:R-:W-:Y:S06]  /*e1d0*/  @!P0 BRA `(.L_x_12821) ;  /* 0x0000001000808947 */ /* 0x000fec0003800000 */
[----:B01----:R-:W0:Y:S01]  /*e1e0*/  S2R R2, SR_TID.X ;  /* 0x0000000000027919 */ /* 0x003e220000002100 */
[----:B------:R-:W-:Y:S01]  /*e1f0*/  UIADD3 UR4, UR44, 0x1, URZ ;  /* 0x000000012c047890 */ /* 0x000fe2000fffe03f */
[----:B---3--:R-:W-:Y:S01]  /*e200*/  LOP3.LUT R0, RZ, UR43, RZ, 0x33, !PT ;  /* 0x0000002bff007c12 */ /* 0x008fe2000f8e33ff */
[----:B------:R-:W-:Y:S01]  /*e210*/  ULOP3.LUT UR5, URZ, UR45, URZ, 0x33, !UPT ;  /* 0x0000002d3f057292 */ /* 0x000fe2000f8e333f */
[----:B------:R-:W1:Y:S01]  /*e220*/  S2R R3, SR_TID.X ;  /* 0x0000000000037919 */ /* 0x000e620000002100 */
[----:B------:R-:W-:Y:S01]  /*e230*/  UIMAD UR4, UR4, UR40, URZ ;  /* 0x00000028040472a4 */ /* 0x000fe2000f8e023f */
[----:B------:R-:W3:Y:S01]  /*e240*/  S2R R4, SR_TID.X ;  /* 0x0000000000047919 */ /* 0x000ee20000002100 */
[----:B0-----:R-:W-:Y:S01]  /*e250*/  IMAD.SHL.U32 R2, R2, 0x40, RZ ;  /* 0x0000004002027824 */ /* 0x001fe200078e00ff */
[----:B-1----:R-:W-:-:S04]  /*e260*/  LOP3.LUT R3, R3, 0x7f, RZ, 0xc0, !PT ;  /* 0x0000007f03037812 */ /* 0x002fc800078ec0ff */
[----:B------:R-:W-:Y:S02]  /*e270*/  LOP3.LUT R2, R2, 0x40, RZ, 0xc0, !PT ;  /* 0x0000004002027812 */ /* 0x000fe400078ec0ff */
[----:B------:R-:W-:Y:S02]  /*e280*/  SHF.R.U32.HI R3, RZ, 0x1, R3 ;  /* 0x00000001ff037819 */ /* 0x000fe40000011603 */
[----:B---3--:R-:W-:Y:S01]  /*e290*/  LOP3.LUT P1, RZ, R4, 0x4, RZ, 0xc0, !PT ;  /* 0x0000000404ff7812 */ /* 0x008fe2000782c0ff */
[----:B------:R-:W-:Y:S01]  /*e2a0*/  IMAD.MOV.U32 R4, RZ, RZ, 0x40 ;  /* 0x00000040ff047424 */ /* 0x000fe200078e00ff */
[----:B------:R-:W-:Y:S02]  /*e2b0*/  IADD3 R18, R2, R18, R3 ;  /* 0x0000001202127210 */ /* 0x000fe40007ffe003 */
[----:B------:R-:W-:Y:S02]  /*e2c0*/  LOP3.LUT R3, RZ, UR4, RZ, 0x33, !PT ;  /* 0x00000004ff037c12 */ /* 0x000fe4000f8e33ff */
[----:B------:R-:W-:Y:S01]  /*e2d0*/  SEL R4, R4, 0xffffffc0, !P1 ;  /* 0xffffffc004047807 */ /* 0x000fe20004800000 */
[----:B------:R-:W-:Y:S01]  /*e2e0*/  VIADD R5, R18, 0xfffffe80 ;  /* 0xfffffe8012057836 */ /* 0x000fe20000000000 */
[----:B------:R-:W-:-:S03]  /*e2f0*/  VIMNMX3 R0, R0, UR5, R3, !PT ;  /* 0x0000000500007c0f */ /* 0x000fc6000f800103 */
[----:B------:R-:W-:Y:S01]  /*e300*/  IMAD.IADD R2, R4, 0x1, R23 ;  /* 0x0000000104027824 */ /* 0x000fe200078e0217 */
[C---:B------:R-:W-:Y:S01]  /*e310*/  IADD3 R26, -R0.reuse, -0x2, RZ ;  /* 0xfffffffe001a7810 */ /* 0x040fe20007ffe1ff */
[----:B------:R-:W-:Y:S02]  /*e320*/  IMAD R16, R0, -0x80, R5 ;  /* 0xffffff8000107824 */ /* 0x000fe400078e0205 */
[----:B------:R-:W-:Y:S02]  /*e330*/  IMAD.MOV.U32 R5, RZ, RZ, 0x1 ;  /* 0x00000001ff057424 */ /* 0x000fe400078e00ff */
[----:B------:R-:W-:-:S07]  /*e340*/  IMAD.MOV.U32 R4, RZ, RZ, RZ ;  /* 0x000000ffff047224 */ /* 0x000fce00078e00ff */
.L_x_12836:
[----:B------:R-:W3:Y:S01]  /*e350*/  LDL R6, [R1+0x4] ;  /* 0x0000040001067983 */ /* 0x000ee20000100800 */
[----:B0-----:R-:W0:Y:S01]  /*e360*/  LDC R0, c[0x0][0x430] ;  /* 0x00010c00ff007b82 */ /* 0x001e220000000800 */
[----:B------:R-:W-:Y:S01]  /*e370*/  MOV R8, R16 ;  /* 0x0000001000087202 */ /* 0x000fe20000000f00 */
[----:B------:R-:W-:Y:S01]  /*e380*/  ULDC.64 UR4, c[0x0][0x428] ;  /* 0x00010a0000047ab9 */ /* 0x000fe20000000a00 */
[----:B0-----:R-:W-:-:S13]  /*e390*/  ISETP.NE.AND P0, PT, R0, 0x1, PT ;  /* 0x000000010000780c */ /* 0x001fda0003f05270 */
[----:B------:R-:W0:Y:S08]  /*e3a0*/  @P0 LDC R3, c[0x0][0x434] ;  /* 0x00010d00ff030b82 */ /* 0x000e300000000800 */
[----:B------:R-:W1:Y:S01]  /*e3b0*/  @P0 LDC R7, c[0x0][0x438] ;  /* 0x00010e00ff070b82 */ /* 0x000e620000000800 */
[----:B0-----:R-:W-:-:S05]  /*e3c0*/  @P0 IMAD.HI.U32 R0, R16, R3, RZ ;  /* 0x0000000310000227 */ /* 0x001fca00078e00ff */
[----:B-1----:R-:W-:-:S04]  /*e3d0*/  @P0 SHF.R.U32.HI R8, RZ, R7, R0 ;  /* 0x00000007ff080219 */ /* 0x002fc80000011600 */
        /* <DEDUP_REMOVED lines=23> */
.L_x_12822:
[----:B------:R-:W-:Y:S02]  /*e550*/  LEA R6, R0, UR46, 0x3 ;  /* 0x0000002e00067c11 */ /* 0x000fe4000f8e18ff */
[----:B------:R-:W-:-:S04]  /*e560*/  SHF.L.U32 R10, R20, 0x1f, RZ ;  /* 0x0000001f140a7819 */ /* 0x000fc800000006ff */
[----:B------:R-:W0:Y:S02]  /*e570*/  SYNCS.PHASECHK.TRANS64.TRYWAIT P1, [R6+URZ+0x17080], R10 ;  /* 0x0170800a060075a7 */ /* 0x000e24000802017f */
[----:B0-----:R-:W-:Y:S05]  /*e580*/  @!P1 BRA `(.L_x_12823) ;  /* 0x0000002400489947 */ /* 0x001fea0003800000 */
.L_x_12882:
        /* <DEDUP_REMOVED lines=38> */
[----:B-1----:R-:W-:-:S04]  /*e7f0*/  SHF.L.U32 R11, R11, 0x4, RZ ;  /* 0x000000040b0b7819 */ /* 0x002fc800000006ff */
[----:B------:R-:W-:-:S04]  /*e800*/  LOP3.LUT R11, R11, 0x10, RZ, 0xc0, !PT ;  /* 0x000000100b0b7812 */ /* 0x000fc800078ec0ff */
[----:B---3--:R-:W-:-:S05]  /*e810*/  IADD3 R2, P1, R11, R2, RZ ;  /* 0x000000020b027210 */ /* 0x008fca0007f3e0ff */
[----:B----4-:R-:W-:-:S05]  /*e820*/  IMAD.X R3, RZ, RZ, R3, P1 ;  /* 0x000000ffff037224 */ /* 0x010fca00008e0603 */
[----:B------:R-:W-:Y:S04]  /*e830*/  LDGSTS.E.BYPASS.LTC128B.128 [R25+0x6400], desc[UR38][R2.64], !P4 ;  /* 0x0640000002197fae */ /* 0x000fe8000e101d66 */
[----:B------:R-:W-:Y:S04]  /*e840*/  LDGSTS.E.BYPASS.LTC128B.128 [R25+0x7400], desc[UR38][R2.64+0x20], !P3 ;  /* 0x0740002002197fae */ /* 0x000fe8000d901d66 */
[----:B------:R1:W-:Y:S04]  /*e850*/  LDGSTS.E.BYPASS.LTC128B.128 [R25+0x8400], desc[UR38][R2.64+0x40], !P2 ;  /* 0x0840004002197fae */ /* 0x0003e8000d101d66 */
[----:B01----:R1:W3:Y:S02]  /*e860*/  SHFL.IDX PT, R2, R21, 0x1, 0x1e1f ;  /* 0x003e1f0015027f89 */ /* 0x0032e400000e0000 */
.L_x_12888:
        /* <DEDUP_REMOVED lines=21> */
.L_x_12825:
[----:B------:R0:W-:Y:S01]  /*e9c0*/  SYNCS.ARRIVE.TRANS64.A1T0 RZ, [R6+URZ+0x17070], RZ ;  /* 0x017070ff06ff79a7 */ /* 0x0001e2000810003f */
[----:B------:R-:W-:Y:S05]  /*e9d0*/  @!P2 BRA `(.L_x_12826) ;  /* 0x000000000004a947 */ /* 0x000fea0003800000 */
[----:B------:R-:W-:Y:S01]  /*e9e0*/  BPT.TRAP 0x1 ;  /* 0x000000040000795c */ /* 0x000fe20000300000 */
.L_x_12826:
[----:B------:R-:W3:Y:S02]  /*e9f0*/  SYNCS.PHASECHK.TRANS64.TRYWAIT P1, [R6+URZ+0x17040], R10 ;  /* 0x0170400a060075a7 */ /* 0x000ee4000802017f */
[----:B---3--:R-:W-:Y:S05]  /*ea00*/  @!P1 BRA `(.L_x_12827) ;  /* 0x0000002000d89947 */ /* 0x008fea0003800000 */
.L_x_12889:
        /* <DEDUP_REMOVED lines=36> */
[----:B---3--:R-:W-:-:S05]  /*ec50*/  IMAD R8, R0, 0x3000, R10 ;  /* 0x0000300000087824 */ /* 0x008fca00078e020a */
[----:B------:R-:W-:-:S05]  /*ec60*/  IADD3 R8, R8, UR46, RZ ;  /* 0x0000002e08087c10 */ /* 0x000fca000fffe0ff */
[----:B------:R1:W-:Y:S04]  /*ec70*/  LDGSTS.E.BYPASS.LTC128B.128 [R8+0x10c00], desc[UR38][R2.64], !P4 ;  /* 0x10c0000002087fae */ /* 0x0003e8000e101d66 */
[----:B------:R1:W-:Y:S04]  /*ec80*/  LDGSTS.E.BYPASS.LTC128B.128 [R8+0x11c00], desc[UR38][R2.64+0x20], !P3 ;  /* 0x11c0002002087fae */ /* 0x0003e8000d901d66 */
[----:B0---4-:R1:W-:Y:S02]  /*ec90*/  LDGSTS.E.BYPASS.LTC128B.128 [R8+0x12c00], desc[UR38][R2.64+0x40], !P2 ;  /* 0x12c0004002087fae */ /* 0x0113e4000d101d66 */
.L_x_12895:
        /* <DEDUP_REMOVED lines=18> */
.L_x_12829:
[----:B------:R-:W-:Y:S01]  /*edc0*/  IMAD.U32 R2, RZ, RZ, UR41 ;  /* 0x00000029ff027e24 */ /* 0x000fe2000f8e00ff */
[----:B------:R0:W-:Y:S04]  /*edd0*/  SYNCS.ARRIVE.TRANS64.A1T0 RZ, [R6+URZ+0x17030], RZ ;  /* 0x017030ff06ff79a7 */ /* 0x0001e8000810003f */
[----:B------:R-:W-:-:S04]  /*ede0*/  LOP3.LUT R2, R2, 0x1, RZ, 0xfc, !PT ;  /* 0x0000000102027812 */ /* 0x000fc800078efcff */
[----:B------:R-:W-:-:S13]  /*edf0*/  ISETP.NE.AND P1, PT, R2, 0x3, PT ;  /* 0x000000030200780c */ /* 0x000fda0003f25270 */
[----:B0-----:R-:W-:Y:S05]  /*ee00*/  @!P1 BRA `(.L_x_12830) ;  /* 0x0000000000049947 */ /* 0x001fea0003800000 */
[----:B------:R-:W-:Y:S01]  /*ee10*/  BPT.TRAP 0x1 ;  /* 0x000000040000795c */ /* 0x000fe20000300000 */
.L_x_12830:
[----:B------:R-:W-:Y:S02]  /*ee20*/  LOP3.LUT R3, R5, 0x1, RZ, 0x3c, !PT ;  /* 0x0000000105037812 */ /* 0x000fe400078e3cff */
[----:B------:R-:W-:Y:S02]  /*ee30*/  LEA R2, R4, UR46, 0x3 ;  /* 0x0000002e04027c11 */ /* 0x000fe4000f8e18ff */
[----:B------:R-:W-:-:S04]  /*ee40*/  SHF.L.U32 R3, R3, 0x1f, RZ ;  /* 0x0000001f03037819 */ /* 0x000fc800000006ff */
[----:B------:R-:W0:Y:S02]  /*ee50*/  SYNCS.PHASECHK.TRANS64.TRYWAIT P2, [R2+URZ+0x17070], R3 ;  /* 0x01707003020075a7 */ /* 0x000e24000804017f */
[----:B0-----:R-:W-:Y:S05]  /*ee60*/  @!P2 BRA `(.L_x_12831) ;  /* 0x000000200070a947 */ /* 0x001fea0003800000 */
.L_x_12896:
[----:B------:R-:W-:-:S06]  /*ee70*/  ULOP3.LUT UR4, UR41, 0x2, URZ, 0xfc, !UPT ;  /* 0x0000000229047892 */ /* 0x000fcc000f8efc3f */
[----:B------:R-:W-:-:S05]  /*ee80*/  IMAD.U32 R6, RZ, RZ, UR4 ;  /* 0x00000004ff067e24 */ /* 0x000fca000f8e00ff */
[----:B------:R-:W-:-:S13]  /*ee90*/  ISETP.NE.AND P2, PT, R6, 0x3, PT ;  /* 0x000000030600780c */ /* 0x000fda0003f45270 */
[----:B------:R-:W-:Y:S05]  /*eea0*/  @!P2 BRA `(.L_x_12832) ;  /* 0x000000000004a947 */ /* 0x000fea0003800000 */
[----:B------:R-:W-:Y:S01]  /*eeb0*/  BPT.TRAP 0x1 ;  /* 0x000000040000795c */ /* 0x000fe20000300000 */
.L_x_12832:
[----:B------:R-:W-:Y:S01]  /*eec0*/  SHF.L.U32 R5, R5, 0x1f, RZ ;  /* 0x0000001f05057819 */ /* 0x000fe200000006ff */
[----:B0-----:R-:W-:-:S03]  /*eed0*/  IMAD R3, R4, 0x3000, RZ ;  /* 0x0000300004037824 */ /* 0x001fc600078e02ff */
[----:B------:R-:W0:Y:S02]  /*eee0*/  SYNCS.PHASECHK.TRANS64.TRYWAIT P2, [R2+URZ+0x17060], R5 ;  /* 0x01706005020075a7 */ /* 0x000e24000804017f */
[----:B0-----:R-:W-:Y:S05]  /*eef0*/  @!P2 BRA `(.L_x_12833) ;  /* 0x000000200060a947 */ /* 0x001fea0003800000 */
.L_x_12897:
        /* <DEDUP_REMOVED lines=15> */
[----:B------:R-:W-:Y:S01]  /*eff0*/  IADD3 R15, R15, R23, RZ ;  /* 0x000000170f0f7210 */ /* 0x000fe20007ffe0ff */
        /* <DEDUP_REMOVED lines=49> */
.L_x_12834:
[----:B-1----:R1:W-:Y:S01]  /*f310*/  SYNCS.ARRIVE.TRANS64.A1T0 RZ, [R2+URZ+0x17050], RZ ;  /* 0x017050ff02ff79a7 */ /* 0x0023e2000810003f */
[----:B------:R-:W-:Y:S06]  /*f320*/  BAR.SYNC.DEFER_BLOCKING 0x2, 0x80 ;  /* 0x0082000000007b1d */ /* 0x000fec0000010000 */
[----:B------:R-:W-:Y:S05]  /*f330*/  @!P1 BRA `(.L_x_12835) ;  /* 0x0000000000049947 */ /* 0x000fea0003800000 */
[----:B------:R-:W-:Y:S01]  /*f340*/  BPT.TRAP 0x1 ;  /* 0x000000040000795c */ /* 0x000fe20000300000 */
.L_x_12835:
        /* <DEDUP_REMOVED lines=9> */
.L_x_12821:
[----:B---3--:R-:W-:-:S07]  /*f3e0*/  IMAD.MOV.U32 R0, RZ, RZ, RZ ;  /* 0x000000ffff007224 */ /* 0x008fce00078e00ff */
.L_x_12837:
[----:B------:R-:W-:-:S06]  /*f3f0*/  ULOP3.LUT UR4, UR41, 0x1, URZ, 0xfc, !UPT ;  /* 0x0000000129047892 */ /* 0x000fcc000f8efc3f */
[----:B01----:R-:W-:-:S05]  /*f400*/  IMAD.U32 R2, RZ, RZ, UR4 ;  /* 0x00000004ff027e24 */ /* 0x003fca000f8e00ff */
[----:B------:R-:W-:-:S13]  /*f410*/  ISETP.NE.AND P1, PT, R2, 0x3, PT ;  /* 0x000000030200780c */ /* 0x000fda0003f25270 */
[----:B------:R-:W-:Y:S05]  /*f420*/  @!P1 BRA `(.L_x_12838) ;  /* 0x0000000000049947 */ /* 0x000fea0003800000 */
[----:B------:R-:W-:Y:S01]  /*f430*/  BPT.TRAP 0x1 ;  /* 0x000000040000795c */ /* 0x000fe20000300000 */
.L_x_12838:
[----:B------:R-:W-:Y:S01]  /*f440*/  LOP3.LUT R2, R20, 0x1, RZ, 0x3c, !PT ;  /* 0x0000000114027812 */ /* 0x000fe200078e3cff */
[----:B------:R-:W-:Y:S01]  /*f450*/  BSSY B0, `(.L_x_12839) ;  /* 0x0000005000007945 */ /* 0x000fe20003800000 */
[----:B------:R-:W-:Y:S02]  /*f460*/  LEA R3, R0, UR46, 0x3 ;  /* 0x0000002e00037c11 */ /* 0x000fe4000f8e18ff */
[----:B------:R-:W-:-:S04]  /*f470*/  SHF.L.U32 R2, R2, 0x1f, RZ ;  /* 0x0000001f02027819 */ /* 0x000fc800000006ff */
[----:B------:R-:W0:Y:S02]  /*f480*/  SYNCS.PHASECHK.TRANS64.TRYWAIT P0, [R3+URZ+0x17070], R2 ;  /* 0x01707002030075a7 */ /* 0x000e24000800017f */
[----:B0-----:R-:W-:Y:S05]  /*f490*/  @!P0 BRA `(.L_x_12840) ;  /* 0x0000001c000c8947 */ /* 0x001fea0003800000 */
.L_x_12898:
[----:B------:R-:W-:Y:S05]  /*f4a0*/  BSYNC B0 ;  /* 0x0000000000007941 */ /* 0x000fea0003800000 */
.L_x_12839:
[----:B------:R-:W-:-:S06]  /*f4b0*/  ULOP3.LUT UR4, UR41, 0x2, URZ, 0xfc, !UPT ;  /* 0x0000000229047892 */ /* 0x000fcc000f8efc3f */
[----:B------:R-:W-:-:S05]  /*f4c0*/  IMAD.U32 R4, RZ, RZ, UR4 ;  /* 0x00000004ff047e24 */ /* 0x000fca000f8e00ff */
[----:B------:R-:W-:-:S13]  /*f4d0*/  ISETP.NE.AND P0, PT, R4, 0x3, PT ;  /* 0x000000030400780c */ /* 0x000fda0003f05270 */
[----:B------:R-:W-:Y:S05]  /*f4e0*/  @!P0 BRA `(.L_x_12841) ;  /* 0x0000000000048947 */ /* 0x000fea0003800000 */
[----:B------:R-:W-:Y:S01]  /*f4f0*/  BPT.TRAP 0x1 ;  /* 0x000000040000795c */ /* 0x000fe20000300000 */
.L_x_12841:
[----:B------:R-:W-:Y:S01]  /*f500*/  SHF.L.U32 R4, R20, 0x1f, RZ ;  /* 0x0000001f14047819 */ /* 0x000fe200000006ff */
[----:B0-----:R-:W-:-:S03]  /*f510*/  IMAD R2, R0, 0x3000, RZ ;  /* 0x0000300000027824 */ /* 0x001fc600078e02ff */
[----:B------:R-:W0:Y:S02]  /*f520*/  SYNCS.PHASECHK.TRANS64.TRYWAIT P0, [R3+URZ+0x17060], R4 ;  /* 0x01706004030075a7 */ /* 0x000e24000800017f */
[----:B------:R-:W-:Y:S01]  /*f530*/  LOP3.LUT R12, R2, R24, RZ, 0xfc, !PT ;  /* 0x00000018020c7212 */ /* 0x000fe200078efcff */
[----:B0-----:R-:W-:Y:S06]  /*f540*/  @!P0 BRA `(.L_x_12842) ;  /* 0x0000001800f48947 */ /* 0x001fec0003800000 */
.L_x_12899:
[----:B------:R-:W-:Y:S05]  /*f550*/  WARPSYNC.ALL ;  /* 0x0000000000007948 */ /* 0x000fea0003800000 */
[----:B0-----:R-:W0:Y:S01]  /*f560*/  LDSM.16.MT88.4 R4, [R12+UR46+0x6400] ;  /* 0x0064002e0c04783b */ /* 0x001e220008004200 */
[C---:B--2---:R-:W-:Y:S01]  /*f570*/  VIADD R14, R2.reuse, 0x1000 ;  /* 0x00001000020e7836 */ /* 0x044fe20000000000 */
[----:B------:R-:W-:Y:S01]  /*f580*/  IADD3 R16, R2, 0x2000, RZ ;  /* 0x0000200002107810 */ /* 0x000fe20007ffe0ff */
[----:B------:R-:W-:Y:S01]  /*f590*/  ULOP3.LUT UR4, UR41, 0x2, URZ, 0xfc, !UPT ;  /* 0x0000000229047892 */ /* 0x000fe2000f8efc3f */
        /* <DEDUP_REMOVED lines=59> */
.L_x_12843:
[----:B-1----:R1:W-:Y:S01]  /*f950*/  SYNCS.ARRIVE.TRANS64.A1T0 RZ, [R3+URZ+0x17050], RZ ;  /* 0x017050ff03ff79a7 */ /* 0x0023e2000810003f */
[----:B------:R-:W-:Y:S06]  /*f960*/  BAR.SYNC.DEFER_BLOCKING 0x2, 0x80 ;  /* 0x0082000000007b1d */ /* 0x000fec0000010000 */
[----:B------:R-:W-:Y:S05]  /*f970*/  @!P1 BRA `(.L_x_12844) ;  /* 0x0000000000049947 */ /* 0x000fea0003800000 */
[----:B------:R-:W-:Y:S01]  /*f980*/  BPT.TRAP 0x1 ;  /* 0x000000040000795c */ /* 0x000fe20000300000 */
.L_x_12844:
        /* <DEDUP_REMOVED lines=10> */
.L_x_12801:
[----:B------:R-:W1:Y:S01]  /*fa30*/  S2R R4, SR_CgaCtaId ;  /* 0x0000000000047919 */ /* 0x000e620000008800 */
[----:B------:R-:W-:Y:S02]  /*fa40*/  MOV R3, 0x400 ;  /* 0x0000040000037802 */ /* 0x000fe40000000f00 */
[----:B------:R-:W-:Y:S02]  /*fa50*/  SHF.L.U32 R2, R2, 0x1f, RZ ;  /* 0x0000001f02027819 */ /* 0x000fe400000006ff */
[----:B-1----:R-:W-:-:S04]  /*fa60*/  LEA R7, R4, R3, 0x18 ;  /* 0x0000000304077211 */ /* 0x002fc800078ec0ff */
[----:B------:R-:W1:Y:S02]  /*fa70*/  SYNCS.PHASECHK.TRANS64.TRYWAIT P0, [R7+URZ+0x17020], R2 ;  /* 0x01702002070075a7 */ /* 0x000e64000800017f */
[----:B-1----:R-:W-:Y:S05]  /*fa80*/  @!P0 BRA `(.L_x_12845) ;  /* 0x0000001400b88947 */ /* 0x002fea0003800000 */
.L_x_12900:
        /* <DEDUP_REMOVED lines=13> */
.L_x_12846:
[----:B------:R-:W-:Y:S01]  /*fb60*/  IMAD R5, R0, 0x8, R7 ;  /* 0x0000000800057824 */ /* 0x000fe200078e0207 */
[----:B------:R-:W-:Y:S02]  /*fb70*/  SHF.L.U32 R2, R20, 0x1f, RZ ;  /* 0x0000001f14027819 */ /* 0x000fe400000006ff */
[----:B------:R-:W-:Y:S02]  /*fb80*/  IADD3 R0, R0, 0x1, RZ ;  /* 0x0000000100007810 */ /* 0x000fe40007ffe0ff */
[----:B------:R-:W1:Y:S02]  /*fb90*/  SYNCS.PHASECHK.TRANS64.TRYWAIT P1, [R5+URZ+0x17040], R2 ;  /* 0x01704002050075a7 */ /* 0x000e64000802017f */
[----:B------:R-:W-:-:S04]  /*fba0*/  ISETP.NE.AND P2, PT, R0, 0x2, PT ;  /* 0x000000020000780c */ /* 0x000fc80003f45270 */
[----:B------:R-:W-:Y:S01]  /*fbb0*/  SEL R3, RZ, 0x1, P2 ;  /* 0x00000001ff037807 */ /* 0x000fe20001000000 */
[----:B-1----:R-:W-:Y:S08]  /*fbc0*/  @!P1 BRA `(.L_x_12847) ;  /* 0x00000014007c9947 */ /* 0x002ff00003800000 */
.L_x_12901:
[----:B------:R-:W-:Y:S02]  /*fbd0*/  SEL R0, R0, RZ, P2 ;  /* 0x000000ff00007207 */ /* 0x000fe40001000000 */
[----:B------:R-:W-:Y:S01]  /*fbe0*/  LOP3.LUT R3, R20, R3, RZ, 0x3c, !PT ;  /* 0x0000000314037212 */ /* 0x000fe200078e3cff */
[----:B------:R-:W-:Y:S06]  /*fbf0*/  @!P0 BRA `(.L_x_12848) ;  /* 0x0000000000048947 */ /* 0x000fec0003800000 */
[----:B------:R-:W-:Y:S01]  /*fc00*/  BPT.TRAP 0x1 ;  /* 0x000000040000795c */ /* 0x000fe20000300000 */
.L_x_12848:
[----:B------:R-:W-:Y:S01]  /*fc10*/  IMAD R7, R0, 0x8, R7 ;  /* 0x0000000800077824 */ /* 0x000fe200078e0207 */
[----:B------:R-:W-:-:S04]  /*fc20*/  SHF.L.U32 R0, R3, 0x1f, RZ ;  /* 0x0000001f03007819 */ /* 0x000fc800000006ff */
[----:B------:R-:W2:Y:S02]  /*fc30*/  SYNCS.PHASECHK.TRANS64.TRYWAIT P1, [R7+URZ+0x17040], R0 ;  /* 0x01704000070075a7 */ /* 0x000ea4000802017f */
[----:B--2---:R-:W-:Y:S05]  /*fc40*/  @!P1 BRA `(.L_x_12849) ;  /* 0x0000001400709947 */ /* 0x004fea0003800000 */
.L_x_12902:
[----:B------:R-:W-:Y:S05]  /*fc50*/  @!P0 BRA `(.L_x_12850) ;  /* 0x0000000000048947 */ /* 0x000fea0003800000 */
[----:B------:R-:W-:Y:S01]  /*fc60*/  BPT.TRAP 0x1 ;  /* 0x000000040000795c */ /* 0x000fe20000300000 */
.L_x_12850:
[----:B------:R-:W3:Y:S02]  /*fc70*/  SYNCS.PHASECHK.TRANS64.TRYWAIT P1, [R5+URZ+0x17060], R2 ;  /* 0x01706002050075a7 */ /* 0x000ee4000802017f */
[----:B---3--:R-:W-:Y:S05]  /*fc80*/  @!P1 BRA `(.L_x_12851) ;  /* 0x0000001400749947 */ /* 0x008fea0003800000 */
.L_x_12903:
[----:B------:R-:W-:Y:S05]  /*fc90*/  @!P0 BRA `(.L_x_12852) ;  /* 0x0000000000048947 */ /* 0x000fea0003800000 */
[----:B------:R-:W-:Y:S01]  /*fca0*/  BPT.TRAP 0x1 ;  /* 0x000000040000795c */ /* 0x000fe20000300000 */
.L_x_12852:
[----:B------:R-:W4:Y:S02]  /*fcb0*/  SYNCS.PHASECHK.TRANS64.TRYWAIT P1, [R7+URZ+0x17060], R0 ;  /* 0x01706000070075a7 */ /* 0x000f24000802017f */
[----:B----4-:R-:W-:Y:S05]  /*fcc0*/  @!P1 BRA `(.L_x_12853) ;  /* 0x0000001400789947 */ /* 0x010fea0003800000 */
.L_x_12904:
[----:B------:R-:W-:Y:S05]  /*fcd0*/  @!P0 BRA `(.L_x_12854) ;  /* 0x0000000000048947 */ /* 0x000fea0003800000 */
[----:B------:R-:W-:Y:S01]  /*fce0*/  BPT.TRAP 0x1 ;  /* 0x000000040000795c */ /* 0x000fe20000300000 */
.L_x_12854:
[----:B------:R-:W0:Y:S02]  /*fcf0*/  SYNCS.PHASECHK.TRANS64.TRYWAIT P1, [R5+URZ+0x17080], R2 ;  /* 0x01708002050075a7 */ /* 0x000e24000802017f */
[----:B0-----:R-:W-:Y:S05]  /*fd00*/  @!P1 BRA `(.L_x_12855) ;  /* 0x00000014007c9947 */ /* 0x001fea0003800000 */
.L_x_12905:
[----:B------:R-:W-:Y:S05]  /*fd10*/  @!P0 BRA `(.L_x_12856) ;  /* 0x0000000000048947 */ /* 0x000fea0003800000 */
[----:B------:R-:W-:Y:S01]  /*fd20*/  BPT.TRAP 0x1 ;  /* 0x000000040000795c */ /* 0x000fe20000300000 */
.L_x_12856:
[----:B------:R0:W0:Y:S02]  /*fd30*/  SYNCS.PHASECHK.TRANS64.TRYWAIT P0, [R7+URZ+0x17080], R0 ;  /* 0x01708000070075a7 */ /* 0x000024000800017f */
[----:B0-----:R-:W-:Y:S05]  /*fd40*/  @!P0 NANOSLEEP.SYNCS 0x989680 ;  /* 0x009896800000895d */ /* 0x001fea0003900000 */
[----:B------:R-:W0:Y:S02]  /*fd50*/  @!P0 SYNCS.PHASECHK.TRANS64 P0, [R7+URZ+0x17080], R0 ;  /* 0x01708000070085a7 */ /* 0x000e24000800007f */
[----:B0-----:R-:W-:Y:S05]  /*fd60*/  @!P0 BRA `(.L_x_12856) ;  /* 0xfffffffc00f08947 */ /* 0x001fea000383ffff */
.L_x_12757:
[----:B------:R-:W-:Y:S05]  /*fd70*/  BSYNC B6 ;  /* 0x0000000000067941 */ /* 0x000fea0003800000 */
.L_x_12754:
[----:B------:R-:W-:Y:S05]  /*fd80*/  EXIT ;  /* 0x000000000000794d */ /* 0x000fea0003800000 */
.L_x_12761:
[----:B0-----:R-:W-:-:S04]  /*fd90*/  IMAD.U32 R3, RZ, RZ, UR44 ;  /* 0x0000002cff037e24 */ /* 0x001fc8000f8e00ff */
[----:B------:R0:W1:Y:S03]  /*fda0*/  SYNCS.PHASECHK.TRANS64.TRYWAIT P0, [R3+URZ+0x17000], R6 ;  /* 0x01700006030075a7 */ /* 0x000066000800017f */
[----:B-1----:R-:W-:Y:S05]  /*fdb0*/  @!P0 NANOSLEEP.SYNCS 0x989680 ;  /* 0x009896800000895d */ /* 0x002fea0003900000 */
[----:B------:R-:W1:Y:S02]  /*fdc0*/  @!P0 SYNCS.PHASECHK.TRANS64 P0, [R3+URZ+0x17000], R6 ;  /* 0x01700006030085a7 */ /* 0x000e64000800007f */
[----:B-1----:R-:W-:Y:S05]  /*fdd0*/  @!P0 BRA `(.L_x_12761) ;  /* 0xfffffffc00ec8947 */ /* 0x002fea000383ffff */
[----:B------:R-:W-:Y:S05]  /*fde0*/  BRA `(.L_x_12857) ;  /* 0xffffff1800087947 */ /* 0x000fea000383ffff */
.L_x_12765:
[----:B0-----:R-:W-:-:S04]  /*fdf0*/  IMAD.U32 R3, RZ, RZ, UR44 ;  /* 0x0000002cff037e24 */ /* 0x001fc8000f8e00ff */
[----:B------:R0:W2:Y:S03]  /*fe00*/  SYNCS.PHASECHK.TRANS64.TRYWAIT P1, [R3+URZ+0x17030], R6 ;  /* 0x01703006030075a7 */ /* 0x0000a6000802017f */
[----:B--2---:R-:W-:Y:S05]  /*fe10*/  @!P1 NANOSLEEP.SYNCS 0x989680 ;  /* 0x009896800000995d */ /* 0x004fea0003900000 */
[----:B------:R-:W2:Y:S02]  /*fe20*/  @!P1 SYNCS.PHASECHK.TRANS64 P1, [R3+URZ+0x17030], R6 ;  /* 0x01703006030095a7 */ /* 0x000ea4000802007f */
[----:B--2---:R-:W-:Y:S05]  /*fe30*/  @!P1 BRA `(.L_x_12765) ;  /* 0xfffffffc00ec9947 */ /* 0x004fea000383ffff */
[----:B------:R-:W-:Y:S05]  /*fe40*/  BRA `(.L_x_12764) ;  /* 0xffffff1800247947 */ /* 0x000fea000383ffff */
.L_x_12771:
[----:B-1----:R-:W-:-:S04]  /*fe50*/  IMAD.U32 R11, RZ, RZ, UR25 ;  /* 0x00000019ff0b7e24 */ /* 0x002fc8000f8e00ff */
[----:B------:R1:W2:Y:S03]  /*fe60*/  SYNCS.PHASECHK.TRANS64.TRYWAIT P1, [R11+URZ+0x17030], R10 ;  /* 0x0170300a0b0075a7 */ /* 0x0002a6000802017f */
[----:B--2---:R-:W-:Y:S05]  /*fe70*/  @!P1 NANOSLEEP.SYNCS 0x989680 ;  /* 0x009896800000995d */ /* 0x004fea0003900000 */
[----:B------:R-:W2:Y:S02]  /*fe80*/  @!P1 SYNCS.PHASECHK.TRANS64 P1, [R11+URZ+0x17030], R10 ;  /* 0x0170300a0b0095a7 */ /* 0x000ea4000802007f */
[----:B--2---:R-:W-:Y:S05]  /*fe90*/  @!P1 BRA `(.L_x_12771) ;  /* 0xfffffffc00ec9947 */ /* 0x004fea000383ffff */
[----:B------:R-:W-:Y:S05]  /*fea0*/  BRA `(.L_x_12770) ;  /* 0xffffff4400787947 */ /* 0x000fea000383ffff */
.L_x_12775:
[----:B-1----:R-:W-:-:S04]  /*feb0*/  IMAD.U32 R11, RZ, RZ, UR11 ;  /* 0x0000000bff0b7e24 */ /* 0x002fc8000f8e00ff */
[----:B------:R1:W2:Y:S03]  /*fec0*/  SYNCS.PHASECHK.TRANS64.TRYWAIT P1, [R11+URZ+0x17050], R10 ;  /* 0x0170500a0b0075a7 */ /* 0x0002a6000802017f */
[----:B--2---:R-:W-:Y:S05]  /*fed0*/  @!P1 NANOSLEEP.SYNCS 0x989680 ;  /* 0x009896800000995d */ /* 0x004fea0003900000 */
[----:B------:R-:W2:Y:S02]  /*fee0*/  @!P1 SYNCS.PHASECHK.TRANS64 P1, [R11+URZ+0x17050], R10 ;  /* 0x0170500a0b0095a7 */ /* 0x000ea4000802007f */
[----:B--2---:R-:W-:Y:S05]  /*fef0*/  @!P1 BRA `(.L_x_12775) ;  /* 0xfffffffc00ec9947 */ /* 0x004fea000383ffff */
[----:B------:R-:W-:Y:S05]  /*ff00*/  BRA `(.L_x_12774) ;  /* 0xffffff4400d07947 */ /* 0x000fea000383ffff */
.L_x_12783:
[----:B-1----:R-:W-:-:S04]  /*ff10*/  IMAD.U32 R9, RZ, RZ, UR22 ;  /* 0x00000016ff097e24 */ /* 0x002fc8000f8e00ff */
[----:B------:R1:W2:Y:S03]  /*ff20*/  SYNCS.PHASECHK.TRANS64.TRYWAIT P1, [R9+URZ+0x17030], R8 ;  /* 0x01703008090075a7 */ /* 0x0002a6000802017f */
[----:B--2---:R-:W-:Y:S05]  /*ff30*/  @!P1 NANOSLEEP.SYNCS 0x989680 ;  /* 0x009896800000995d */ /* 0x004fea0003900000 */
[----:B------:R-:W2:Y:S02]  /*ff40*/  @!P1 SYNCS.PHASECHK.TRANS64 P1, [R9+URZ+0x17030], R8 ;  /* 0x01703008090095a7 */ /* 0x000ea4000802007f */
[----:B--2---:R-:W-:Y:S05]  /*ff50*/  @!P1 BRA `(.L_x_12783) ;  /* 0xfffffffc00ec9947 */ /* 0x004fea000383ffff */
[----:B------:R-:W-:Y:S05]  /*ff60*/  BRA `(.L_x_12782) ;  /* 0xffffff7000ac7947 */ /* 0x000fea000383ffff */
.L_x_12787:
[----:B-1----:R-:W-:-:S04]  /*ff70*/  IMAD.U32 R9, RZ, RZ, UR14 ;  /* 0x0000000eff097e24 */ /* 0x002fc8000f8e00ff */
[----:B------:R1:W2:Y:S03]  /*ff80*/  SYNCS.PHASECHK.TRANS64.TRYWAIT P1, [R9+URZ+0x17050], R8 ;  /* 0x01705008090075a7 */ /* 0x0002a6000802017f */
[----:B--2---:R-:W-:Y:S05]  /*ff90*/  @!P1 NANOSLEEP.SYNCS 0x989680 ;  /* 0x009896800000995d */ /* 0x004fea0003900000 */
[----:B------:R-:W2:Y:S02]  /*ffa0*/  @!P1 SYNCS.PHASECHK.TRANS64 P1, [R9+URZ+0x17050], R8 ;  /* 0x01705008090095a7 */ /* 0x000ea4000802007f */
[----:B--2---:R-:W-:Y:S05]  /*ffb0*/  @!P1 BRA `(.L_x_12787) ;  /* 0xfffffffc00ec9947 */ /* 0x004fea000383ffff */
[----:B------:R-:W-:Y:S05]  /*ffc0*/  BRA `(.L_x_12786) ;  /* 0xffffff7400047947 */ /* 0x000fea000383ffff */
.L_x_12794:
[----:B-1----:R-:W-:-:S04]  /*ffd0*/  IMAD.U32 R5, RZ, RZ, UR16 ;  /* 0x00000010ff057e24 */ /* 0x002fc8000f8e00ff */
[----:B------:R1:W2:Y:S03]  /*ffe0*/  SYNCS.PHASECHK.TRANS64.TRYWAIT P1, [R5+URZ+0x17050], R0 ;  /* 0x01705000050075a7 */ /* 0x0002a6000802017f */
[----:B--2---:R-:W-:Y:S05]  /*fff0*/  @!P1 NANOSLEEP.SYNCS 0x989680 ;  /* 0x009896800000995d */ /* 0x004fea0003900000 */
[----:B------:R-:W2:Y:S02]  /*10000*/  @!P1 SYNCS.PHASECHK.TRANS64 P1, [R5+URZ+0x17050], R0 ;  /* 0x01705000050095a7 */ /* 0x000ea4000802007f */
[----:B--2---:R-:W-:Y:S05]  /*10010*/  @!P1 BRA `(.L_x_12794) ;  /* 0xfffffffc00ec9947 */ /* 0x004fea000383ffff */
[----:B------:R-:W-:Y:S05]  /*10020*/  BRA `(.L_x_12793) ;  /* 0xffffff9400507947 */ /* 0x000fea000383ffff */
.L_x_12807:
[----:B------:R-:W-:Y:S01]  /*10030*/  IMAD.MOV.U32 R13, RZ, RZ, R26 ;  /* 0x000000ffff0d7224 */ /* 0x000fe200078e001a */
[----:B------:R-:W-:Y:S01]  /*10040*/  MOV R11, 0x1f ;  /* 0x0000001f000b7802 */ /* 0x000fe20000000f00 */
[----:B------:R-:W-:Y:S02]  /*10050*/  IMAD.MOV.U32 R12, RZ, RZ, RZ ;  /* 0x000000ffff0c7224 */ /* 0x000fe400078e00ff */
[----:B------:R-:W-:-:S07]  /*10060*/  IMAD.MOV.U32 R15, RZ, RZ, -0x1 ;  /* 0xffffffffff0f7424 */ /* 0x000fce00078e00ff */
[----:B-----5:R-:W-:Y:S05]  /*10070*/  WARPSYNC.COLLECTIVE R15, `(.L_x_12858) ;  /* 0x000000000f087348 */ /* 0x020fea0003c00000 */
[----:B------:R0:W1:Y:S02]  /*10080*/  SHFL.IDX P6, R14, R13, R12, R11 ;  /* 0x0000000c0d0e7389 */ /* 0x00006400000c000b */
[----:B01---5:R-:W-:Y:S01]  /*10090*/  ENDCOLLECTIVE ;  /* 0x000000000000791b */ /* 0x023fe20003800000 */
.L_x_12858:
[----:B------:R-:W-:Y:S05]  /*100a0*/  BRA `(.L_x_12859) ;  /* 0xffffffcc002c7947 */ /* 0x000fea000383ffff */
.L_x_12809:
[----:B0-----:R0:W1:Y:S02]  /*100b0*/  SYNCS.PHASECHK.TRANS64.TRYWAIT P0, [R27+URZ+0x17080], R10 ;  /* 0x0170800a1b0075a7 */ /* 0x001064000800017f */
[----:B-1----:R-:W-:Y:S05]  /*100c0*/  @!P0 NANOSLEEP.SYNCS 0x989680 ;  /* 0x009896800000895d */ /* 0x002fea0003900000 */
[----:B------:R-:W1:Y:S02]  /*100d0*/  @!P0 SYNCS.PHASECHK.TRANS64 P0, [R27+URZ+0x17080], R10 ;  /* 0x0170800a1b0085a7 */ /* 0x000e64000800007f */
[----:B-1----:R-:W-:Y:S05]  /*100e0*/  @!P0 BRA `(.L_x_12809) ;  /* 0xfffffffc00f08947 */ /* 0x002fea000383ffff */
[----:B------:R-:W-:Y:S05]  /*100f0*/  BRA `(.L_x_12860) ;  /* 0xffffffcc00b87947 */ /* 0x000fea000383ffff */
.L_x_12810:
        /* <DEDUP_REMOVED lines=8> */
.L_x_12862:
[----:B------:R-:W-:Y:S05]  /*10180*/  BSYNC B0 ;  /* 0x0000000000007941 */ /* 0x000fea0003800000 */
.L_x_12861:
        /* <DEDUP_REMOVED lines=10> */
.L_x_12863:
[----:B------:R-:W-:Y:S01]  /*10230*/  IMAD.MOV.U32 R13, RZ, RZ, R9 ;  /* 0x000000ffff0d7224 */ /* 0x000fe200078e0009 */
[-C--:B------:R-:W-:Y:S01]  /*10240*/  ISETP.GE.AND P4, PT, R20, R21.reuse, PT ;  /* 0x000000151400720c */ /* 0x080fe20003f86270 */
[----:B------:R-:W-:Y:S01]  /*10250*/  IMAD.MOV.U32 R12, RZ, RZ, 0x1 ;  /* 0x00000001ff0c7424 */ /* 0x000fe200078e00ff */
[----:B------:R-:W-:Y:S02]  /*10260*/  ISETP.GE.AND P3, PT, R26, R21, PT ;  /* 0x000000151a00720c */ /* 0x000fe40003f66270 */
[----:B------:R-:W-:-:S11]  /*10270*/  MOV R2, R14 ;  /* 0x0000000e00027202 */ /* 0x000fd60000000f00 */
[----:B------:R-:W-:Y:S05]  /*10280*/  WARPSYNC.COLLECTIVE R15, `(.L_x_12864) ;  /* 0x000000000f087348 */ /* 0x000fea0003c00000 */
[----:B------:R0:W1:Y:S02]  /*10290*/  SHFL.IDX P6, R14, R13, R12, R11 ;  /* 0x0000000c0d0e7389 */ /* 0x00006400000c000b */
[----:B01----:R-:W-:Y:S01]  /*102a0*/  ENDCOLLECTIVE ;  /* 0x000000000000791b */ /* 0x003fe20003800000 */
.L_x_12864:
        /* <DEDUP_REMOVED lines=8> */
.L_x_12865:
        /* <DEDUP_REMOVED lines=13> */
.L_x_12813:
[----:B0-----:R0:W1:Y:S02]  /*10400*/  SYNCS.PHASECHK.TRANS64.TRYWAIT P1, [R27+URZ+0x17040], R10 ;  /* 0x0170400a1b0075a7 */ /* 0x001064000802017f */
[----:B-1----:R-:W-:Y:S05]  /*10410*/  @!P1 NANOSLEEP.SYNCS 0x989680 ;  /* 0x009896800000995d */ /* 0x002fea0003900000 */
[----:B------:R-:W1:Y:S02]  /*10420*/  @!P1 SYNCS.PHASECHK.TRANS64 P1, [R27+URZ+0x17040], R10 ;  /* 0x0170400a1b0095a7 */ /* 0x000e64000802007f */
[----:B-1----:R-:W-:Y:S05]  /*10430*/  @!P1 BRA `(.L_x_12813) ;  /* 0xfffffffc00f09947 */ /* 0x002fea000383ffff */
[----:B------:R-:W-:Y:S05]  /*10440*/  BRA `(.L_x_12867) ;  /* 0xffffffd000107947 */ /* 0x000fea000383ffff */
.L_x_12814:
        /* <DEDUP_REMOVED lines=8> */
.L_x_12869:
[----:B------:R-:W-:Y:S05]  /*104d0*/  BSYNC B0 ;  /* 0x0000000000007941 */ /* 0x000fea0003800000 */
.L_x_12868:
        /* <DEDUP_REMOVED lines=8> */
.L_x_12870:
        /* <DEDUP_REMOVED lines=8> */
.L_x_12871:
[----:B------:R-:W-:Y:S01]  /*105e0*/  @!PT LDS RZ, [RZ] ;  /* 0x00000000fffff984 */ /* 0x000fe20000000800 */
[----:B------:R-:W-:Y:S01]  /*105f0*/  @!PT LDS RZ, [RZ] ;  /* 0x00000000fffff984 */ /* 0x000fe20000000800 */
[----:B------:R-:W-:Y:S01]  /*10600*/  @!PT LDS RZ, [RZ] ;  /* 0x00000000fffff984 */ /* 0x000fe20000000800 */
[----:B------:R0:W-:Y:S04]  /*10610*/  @P0 LDGSTS.E.BYPASS.LTC128B.128 [R22+0x10c00], desc[UR38][R2.64], !P5 ;  /* 0x10c0000002160fae */ /* 0x0001e8000e901d66 */
[----:B------:R0:W-:Y:S04]  /*10620*/  @P0 LDGSTS.E.BYPASS.LTC128B.128 [R22+0x11c00], desc[UR38][R2.64+0x20], !P4 ;  /* 0x11c0002002160fae */ /* 0x0001e8000e101d66 */
[----:B------:R0:W-:Y:S01]  /*10630*/  @P0 LDGSTS.E.BYPASS.LTC128B.128 [R22+0x12c00], desc[UR38][R2.64+0x40], !P3 ;  /* 0x12c0004002160fae */ /* 0x0001e2000d901d66 */
[----:B------:R-:W-:Y:S01]  /*10640*/  MOV R13, R0 ;  /* 0x00000000000d7202 */ /* 0x000fe20000000f00 */
[----:B------:R-:W-:-:S07]  /*10650*/  IMAD.MOV.U32 R4, RZ, RZ, R14 ;  /* 0x000000ffff047224 */ /* 0x000fce00078e000e */
[----:B0-----:R-:W-:Y:S05]  /*10660*/  WARPSYNC.COLLECTIVE R15, `(.L_x_12872) ;  /* 0x000000000f087348 */ /* 0x001fea0003c00000 */
[----:B------:R1:W2:Y:S02]  /*10670*/  SHFL.IDX P6, R14, R13, R12, R11 ;  /* 0x0000000c0d0e7389 */ /* 0x0002a400000c000b */
[----:B012---:R-:W-:Y:S01]  /*10680*/  ENDCOLLECTIVE ;  /* 0x000000000000791b */ /* 0x007fe20003800000 */
.L_x_12872:
[----:B------:R-:W-:Y:S05]  /*10690*/  BRA `(.L_x_12873) ;  /* 0xffffffd000187947 */ /* 0x000fea000383ffff */
.L_x_12817:
[----:B------:R-:W-:Y:S02]  /*106a0*/  IMAD.MOV.U32 R13, RZ, RZ, R4 ;  /* 0x000000ffff0d7224 */ /* 0x000fe400078e0004 */
[----:B------:R-:W-:Y:S02]  /*106b0*/  IMAD.MOV.U32 R12, RZ, RZ, RZ ;  /* 0x000000ffff0c7224 */ /* 0x000fe400078e00ff */
[----:B------:R-:W-:Y:S02]  /*106c0*/  IMAD.MOV.U32 R11, RZ, RZ, 0x1e1f ;  /* 0x00001e1fff0b7424 */ /* 0x000fe400078e00ff */
[----:B------:R-:W-:Y:S02]  /*106d0*/  IMAD.MOV.U32 R15, RZ, RZ, -0x1 ;  /* 0xffffffffff0f7424 */ /* 0x000fe400078e00ff */
[----:B------:R-:W-:-:S07]  /*106e0*/  IMAD.U32 R7, RZ, RZ, UR48 ;  /* 0x00000030ff077e24 */ /* 0x000fce000f8e00ff */
[----:B0-----:R-:W-:Y:S05]  /*106f0*/  WARPSYNC.COLLECTIVE R15, `(.L_x_12874) ;  /* 0x000000000f087348 */ /* 0x001fea0003c00000 */
[----:B------:R1:W2:Y:S02]  /*10700*/  SHFL.IDX P6, R14, R13, R12, R11 ;  /* 0x0000000c0d0e7389 */ /* 0x0002a400000c000b */
[----:B012---:R-:W-:Y:S01]  /*10710*/  ENDCOLLECTIVE ;  /* 0x000000000000791b */ /* 0x007fe20003800000 */
.L_x_12874:
[----:B------:R-:W-:Y:S02]  /*10720*/  IMAD R7, R7, 0xc0, R21 ;  /* 0x000000c007077824 */ /* 0x000fe400078e0215 */
[----:B------:R-:W-:Y:S02]  /*10730*/  IMAD.MOV.U32 R13, RZ, RZ, R0 ;  /* 0x000000ffff0d7224 */ /* 0x000fe400078e0000 */
[----:B------:R-:W-:-:S07]  /*10740*/  IMAD.MOV.U32 R2, RZ, RZ, R14 ;  /* 0x000000ffff027224 */ /* 0x000fce00078e000e */
[----:B------:R-:W-:Y:S05]  /*10750*/  WARPSYNC.COLLECTIVE R15, `(.L_x_12875) ;  /* 0x000000000f087348 */ /* 0x000fea0003c00000 */
[----:B------:R0:W1:Y:S02]  /*10760*/  SHFL.IDX P6, R14, R13, R12, R11 ;  /* 0x0000000c0d0e7389 */ /* 0x00006400000c000b */
[----:B01----:R-:W-:Y:S01]  /*10770*/  ENDCOLLECTIVE ;  /* 0x000000000000791b */ /* 0x003fe20003800000 */
.L_x_12875:
[----:B------:R-:W-:Y:S02]  /*10780*/  ULDC UR4, c[0x0][0x288] ;  /* 0x0000a20000047ab9 */ /* 0x000fe40000000800 */
[----:B------:R-:W-:-:S05]  /*10790*/  IMAD R8, R9, UR4, RZ ;  /* 0x0000000409087c24 */ /* 0x000fca000f8e02ff */
[----:B------:R-:W-:Y:S02]  /*107a0*/  ISETP.GE.AND P1, PT, R7, R8, PT ;  /* 0x000000080700720c */ /* 0x000fe40003f26270 */
[----:B------:R-:W-:Y:S01]  /*107b0*/  MOV R13, R4 ;  /* 0x00000004000d7202 */ /* 0x000fe20000000f00 */
[----:B------:R-:W-:Y:S02]  /*107c0*/  IMAD.MOV.U32 R12, RZ, RZ, 0x1 ;  /* 0x00000001ff0c7424 */ /* 0x000fe400078e00ff */
[----:B------:R-:W-:-:S08]  /*107d0*/  IMAD.MOV.U32 R3, RZ, RZ, R14 ;  /* 0x000000ffff037224 */ /* 0x000fd000078e000e */
[----:B------:R-:W-:Y:S05]  /*107e0*/  WARPSYNC.COLLECTIVE R15, `(.L_x_12876) ;  /* 0x000000000f087348 */ /* 0x000fea0003c00000 */
[----:B------:R0:W1:Y:S02]  /*107f0*/  SHFL.IDX P6, R14, R13, R12, R11 ;  /* 0x0000000c0d0e7389 */ /* 0x00006400000c000b */
[----:B01----:R-:W-:Y:S01]  /*10800*/  ENDCOLLECTIVE ;  /* 0x000000000000791b */ /* 0x003fe20003800000 */
.L_x_12876:
[----:B------:R-:W-:-:S05]  /*10810*/  @!P1 IADD3 R9, P4, R20, R3, RZ ;  /* 0x0000000314099210 */ /* 0x000fca0007f9e0ff */
[----:B------:R-:W-:Y:S02]  /*10820*/  @!P1 IMAD.X R3, RZ, RZ, R2, P4 ;  /* 0x000000ffff039224 */ /* 0x000fe400020e0602 */
[----:B------:R-:W-:Y:S02]  /*10830*/  @!P1 IMAD.MOV.U32 R2, RZ, RZ, R9 ;  /* 0x000000ffff029224 */ /* 0x000fe400078e0009 */
[----:B------:R-:W-:-:S03]  /*10840*/  IMAD.MOV.U32 R13, RZ, RZ, R0 ;  /* 0x000000ffff0d7224 */ /* 0x000fc600078e0000 */
        /* <DEDUP_REMOVED lines=10> */
.L_x_12877:
[----:B------:R-:W-:-:S05]  /*108f0*/  VIADD R3, R7, 0x40 ;  /* 0x0000004007037836 */ /* 0x000fca0000000000 */
[----:B------:R-:W-:Y:S01]  /*10900*/  ISETP.GE.AND P1, PT, R3, R8, PT ;  /* 0x000000080300720c */ /* 0x000fe20003f26270 */
[----:B------:R-:W-:Y:S02]  /*10910*/  IMAD.MOV.U32 R13, RZ, RZ, R6 ;  /* 0x000000ffff0d7224 */ /* 0x000fe400078e0006 */
[----:B------:R-:W-:-:S10]  /*10920*/  IMAD.MOV.U32 R12, RZ, RZ, RZ ;  /* 0x000000ffff0c7224 */ /* 0x000fd400078e00ff */
[----:B------:R-:W-:-:S05]  /*10930*/  @!P1 IADD3 R14, P4, R20, R14, RZ ;  /* 0x0000000e140e9210 */ /* 0x000fca0007f9e0ff */
[----:B------:R-:W-:-:S08]  /*10940*/  @!P1 IMAD.MOV.U32 R2, RZ, RZ, R14 ;  /* 0x000000ffff029224 */ /* 0x000fd000078e000e */
[----:B------:R-:W-:Y:S05]  /*10950*/  WARPSYNC.COLLECTIVE R15, `(.L_x_12878) ;  /* 0x000000000f087348 */ /* 0x000fea0003c00000 */
[----:B------:R0:W1:Y:S02]  /*10960*/  SHFL.IDX P6, R14, R13, R12, R11 ;  /* 0x0000000c0d0e7389 */ /* 0x00006400000c000b */
[----:B01----:R-:W-:Y:S01]  /*10970*/  ENDCOLLECTIVE ;  /* 0x000000000000791b */ /* 0x003fe20003800000 */
.L_x_12878:
[----:B------:R-:W-:-:S04]  /*10980*/  @!P1 IMAD.X R9, RZ, RZ, R4, P4 ;  /* 0x000000ffff099224 */ /* 0x000fc800020e0604 */
[----:B------:R-:W-:-:S05]  /*10990*/  @!P1 IMAD.MOV.U32 R3, RZ, RZ, R9 ;  /* 0x000000ffff039224 */ /* 0x000fca00078e0009 */
[----:B------:R-:W-:Y:S01]  /*109a0*/  @!PT LDS RZ, [RZ] ;  /* 0x00000000fffff984 */ /* 0x000fe20000000800 */
[----:B------:R-:W-:Y:S01]  /*109b0*/  @!PT LDS RZ, [RZ] ;  /* 0x00000000fffff984 */ /* 0x000fe20000000800 */
[----:B------:R-:W-:Y:S01]  /*109c0*/  @!PT LDS RZ, [RZ] ;  /* 0x00000000fffff984 */ /* 0x000fe20000000800 */
[----:B------:R0:W-:Y:S01]  /*109d0*/  @!P1 LDGSTS.E.BYPASS.LTC128B.128 [R22+0xcc00], desc[UR38][R2.64], !P3 ;  /* 0x0cc0000002169fae */ /* 0x0001e2000d901d66 */
[----:B------:R-:W-:-:S03]  /*109e0*/  MOV R13, R5 ;  /* 0x00000005000d7202 */ /* 0x000fc60000000f00 */
[----:B------:R0:W-:Y:S04]  /*109f0*/  @!P1 LDGSTS.E.BYPASS.LTC128B.128 [R22+0xe400], desc[UR38][R2.64+0x20], !P2 ;  /* 0x0e40002002169fae */ /* 0x0001e8000d101d66 */
[----:B------:R0:W-:Y:S01]  /*10a00*/  @!P1 LDGSTS.E.BYPASS.LTC128B.128 [R22+0xfc00], desc[UR38][R2.64+0x40], !P0 ;  /* 0x0fc0004002169fae */ /* 0x0001e2000c101d66 */
[----:B------:R-:W-:-:S07]  /*10a10*/  IMAD.MOV.U32 R6, RZ, RZ, R14 ;  /* 0x000000ffff067224 */ /* 0x000fce00078e000e */
[----:B0-----:R-:W-:Y:S05]  /*10a20*/  WARPSYNC.COLLECTIVE R15, `(.L_x_12879) ;  /* 0x000000000f087348 */ /* 0x001fea0003c00000 */
[----:B------:R1:W2:Y:S02]  /*10a30*/  SHFL.IDX P6, R14, R13, R12, R11 ;  /* 0x0000000c0d0e7389 */ /* 0x0002a400000c000b */
[----:B012---:R-:W-:Y:S01]  /*10a40*/  ENDCOLLECTIVE ;  /* 0x000000000000791b */ /* 0x007fe20003800000 */
.L_x_12879:
[----:B------:R-:W-:Y:S05]  /*10a50*/  BRA `(.L_x_12880) ;  /* 0xffffffd400787947 */ /* 0x000fea000383ffff */
.L_x_12820:
[----:B---3--:R3:W4:Y:S02]  /*10a60*/  SYNCS.PHASECHK.TRANS64.TRYWAIT P1, [R27+URZ+0x17020], R0 ;  /* 0x017020001b0075a7 */ /* 0x008724000802017f */
[----:B----4-:R-:W-:Y:S05]  /*10a70*/  @!P1 NANOSLEEP.SYNCS 0x989680 ;  /* 0x009896800000995d */ /* 0x010fea0003900000 */
[----:B------:R-:W4:Y:S02]  /*10a80*/  @!P1 SYNCS.PHASECHK.TRANS64 P1, [R27+URZ+0x17020], R0 ;  /* 0x017020001b0095a7 */ /* 0x000f24000802007f */
[----:B----4-:R-:W-:Y:S05]  /*10a90*/  @!P1 BRA `(.L_x_12820) ;  /* 0xfffffffc00f09947 */ /* 0x010fea000383ffff */
[----:B------:R-:W-:Y:S05]  /*10aa0*/  BRA `(.L_x_12881) ;  /* 0xffffffd400c47947 */ /* 0x000fea000383ffff */
.L_x_12823:
[----:B0-----:R0:W1:Y:S02]  /*10ab0*/  SYNCS.PHASECHK.TRANS64.TRYWAIT P1, [R6+URZ+0x17080], R10 ;  /* 0x0170800a060075a7 */ /* 0x001064000802017f */
[----:B-1----:R-:W-:Y:S05]  /*10ac0*/  @!P1 NANOSLEEP.SYNCS 0x989680 ;  /* 0x009896800000995d */ /* 0x002fea0003900000 */
[----:B------:R-:W1:Y:S02]  /*10ad0*/  @!P1 SYNCS.PHASECHK.TRANS64 P1, [R6+URZ+0x17080], R10 ;  /* 0x0170800a060095a7 */ /* 0x000e64000802007f */
[----:B-1----:R-:W-:Y:S05]  /*10ae0*/  @!P1 BRA `(.L_x_12823) ;  /* 0xfffffffc00f09947 */ /* 0x002fea000383ffff */
[----:B------:R-:W-:Y:S05]  /*10af0*/  BRA `(.L_x_12882) ;  /* 0xffffffd800a47947 */ /* 0x000fea000383ffff */
.L_x_12824:
[----:B------:R-:W-:Y:S01]  /*10b00*/  BSSY B0, `(.L_x_12883) ;  /* 0x0000008000007945 */ /* 0x000fe20003800000 */
[----:B------:R-:W-:Y:S02]  /*10b10*/  IMAD.MOV.U32 R13, RZ, RZ, R27 ;  /* 0x000000ffff0d7224 */ /* 0x000fe400078e001b */
[----:B------:R-:W-:Y:S02]  /*10b20*/  IMAD.MOV.U32 R12, RZ, RZ, RZ ;  /* 0x000000ffff0c7224 */ /* 0x000fe400078e00ff */
[----:B------:R-:W-:Y:S02]  /*10b30*/  IMAD.MOV.U32 R11, RZ, RZ, 0x1e1f ;  /* 0x00001e1fff0b7424 */ /* 0x000fe400078e00ff */
[----:B------:R-:W-:-:S07]  /*10b40*/  IMAD.MOV.U32 R15, RZ, RZ, -0x1 ;  /* 0xffffffffff0f7424 */ /* 0x000fce00078e00ff */
[----:B0-2---:R-:W-:Y:S05]  /*10b50*/  WARPSYNC.COLLECTIVE R15, `(.L_x_12884) ;  /* 0x000000000f087348 */ /* 0x005fea0003c00000 */
[----:B--2---:R1:W2:Y:S02]  /*10b60*/  SHFL.IDX P6, R14, R13, R12, R11 ;  /* 0x0000000c0d0e7389 */ /* 0x0042a400000c000b */
[----:B012---:R-:W-:Y:S01]  /*10b70*/  ENDCOLLECTIVE ;  /* 0x000000000000791b */ /* 0x007fe20003800000 */
.L_x_12884:
[----:B------:R-:W-:Y:S05]  /*10b80*/  BSYNC B0 ;  /* 0x0000000000007941 */ /* 0x000fea0003800000 */
.L_x_12883:
        /* <DEDUP_REMOVED lines=8> */
.L_x_12885:
[----:B------:R-:W-:Y:S02]  /*10c10*/  IMAD.MOV.U32 R13, RZ, RZ, R27 ;  /* 0x000000ffff0d7224 */ /* 0x000fe400078e001b */
[----:B------:R-:W-:Y:S02]  /*10c20*/  IMAD.MOV.U32 R12, RZ, RZ, 0x1 ;  /* 0x00000001ff0c7424 */ /* 0x000fe400078e00ff */
[----:B------:R-:W-:-:S07]  /*10c30*/  IMAD.MOV.U32 R2, RZ, RZ, R14 ;  /* 0x000000ffff027224 */ /* 0x000fce00078e000e */
[----:B------:R-:W-:Y:S05]  /*10c40*/  WARPSYNC.COLLECTIVE R15, `(.L_x_12886) ;  /* 0x000000000f087348 */ /* 0x000fea0003c00000 */
[----:B------:R0:W1:Y:S02]  /*10c50*/  SHFL.IDX P6, R14, R13, R12, R11 ;  /* 0x0000000c0d0e7389 */ /* 0x00006400000c000b */
[----:B01----:R-:W-:Y:S01]  /*10c60*/  ENDCOLLECTIVE ;  /* 0x000000000000791b */ /* 0x003fe20003800000 */
.L_x_12886:
[----:B------:R-:W-:Y:S01]  /*10c70*/  IADD3 R2, P1, R25, R2, RZ ;  /* 0x0000000219027210 */ /* 0x000fe20007f3e0ff */
[----:B------:R-:W-:-:S03]  /*10c80*/  IMAD R25, R0, 0x3000, R22 ;  /* 0x0000300000197824 */ /* 0x000fc600078e0216 */
        /* <DEDUP_REMOVED lines=12> */
.L_x_12887:
[----:B------:R-:W-:Y:S01]  /*10d50*/  IMAD.MOV.U32 R2, RZ, RZ, R14 ;  /* 0x000000ffff027224 */ /* 0x000fe200078e000e */
[----:B------:R-:W-:Y:S06]  /*10d60*/  BRA `(.L_x_12888) ;  /* 0xffffffd800c07947 */ /* 0x000fec000383ffff */
.L_x_12827:
[----:B---3--:R3:W4:Y:S02]  /*10d70*/  SYNCS.PHASECHK.TRANS64.TRYWAIT P1, [R6+URZ+0x17040], R10 ;  /* 0x0170400a060075a7 */ /* 0x008724000802017f */
[----:B----4-:R-:W-:Y:S05]  /*10d80*/  @!P1 NANOSLEEP.SYNCS 0x989680 ;  /* 0x009896800000995d */ /* 0x010fea0003900000 */
[----:B------:R-:W4:Y:S02]  /*10d90*/  @!P1 SYNCS.PHASECHK.TRANS64 P1, [R6+URZ+0x17040], R10 ;  /* 0x0170400a060095a7 */ /* 0x000f24000802007f */
[----:B----4-:R-:W-:Y:S05]  /*10da0*/  @!P1 BRA `(.L_x_12827) ;  /* 0xfffffffc00f09947 */ /* 0x010fea000383ffff */
[----:B------:R-:W-:Y:S05]  /*10db0*/  BRA `(.L_x_12889) ;  /* 0xffffffdc00147947 */ /* 0x000fea000383ffff */
.L_x_12828:
[----:B------:R-:W-:Y:S01]  /*10dc0*/  BSSY B0, `(.L_x_12890) ;  /* 0x0000008000007945 */ /* 0x000fe20003800000 */
[----:B------:R-:W-:Y:S02]  /*10dd0*/  IMAD.MOV.U32 R13, RZ, RZ, R9 ;  /* 0x000000ffff0d7224 */ /* 0x000fe400078e0009 */
[----:B------:R-:W-:Y:S02]  /*10de0*/  IMAD.MOV.U32 R12, RZ, RZ, RZ ;  /* 0x000000ffff0c7224 */ /* 0x000fe400078e00ff */
[----:B------:R-:W-:Y:S02]  /*10df0*/  IMAD.MOV.U32 R11, RZ, RZ, 0x1e1f ;  /* 0x00001e1fff0b7424 */ /* 0x000fe400078e00ff */
[----:B------:R-:W-:-:S07]  /*10e00*/  IMAD.MOV.U32 R15, RZ, RZ, -0x1 ;  /* 0xffffffffff0f7424 */ /* 0x000fce00078e00ff */
[----:B0-23--:R-:W-:Y:S05]  /*10e10*/  WARPSYNC.COLLECTIVE R15, `(.L_x_12891) ;  /* 0x000000000f087348 */ /* 0x00dfea0003c00000 */
[----:B--2---:R1:W2:Y:S02]  /*10e20*/  SHFL.IDX P6, R14, R13, R12, R11 ;  /* 0x0000000c0d0e7389 */ /* 0x0042a400000c000b */
[----:B0123--:R-:W-:Y:S01]  /*10e30*/  ENDCOLLECTIVE ;  /* 0x000000000000791b */ /* 0x00ffe20003800000 */
.L_x_12891:
[----:B------:R-:W-:Y:S05]  /*10e40*/  BSYNC B0 ;  /* 0x0000000000007941 */ /* 0x000fea0003800000 */
.L_x_12890:
[----:B------:R0:W5:Y:S01]  /*10e50*/  LDL R25, [R1] ;  /* 0x0000000001197983 */ /* 0x0001620000100800 */
[----:B------:R-:W-:Y:S01]  /*10e60*/  MOV R13, R7 ;  /* 0x00000007000d7202 */ /* 0x000fe20000000f00 */
[----:B------:R-:W-:Y:S02]  /*10e70*/  IMAD.MOV.U32 R12, RZ, RZ, RZ ;  /* 0x000000ffff0c7224 */ /* 0x000fe400078e00ff */
[----:B------:R-:W-:Y:S02]  /*10e80*/  IMAD.MOV.U32 R11, RZ, RZ, 0x1e1f ;  /* 0x00001e1fff0b7424 */ /* 0x000fe400078e00ff */
[----:B------:R-:W-:Y:S02]  /*10e90*/  IMAD.MOV.U32 R15, RZ, RZ, -0x1 ;  /* 0xffffffffff0f7424 */ /* 0x000fe400078e00ff */
[----:B0-----:R-:W-:-:S07]  /*10ea0*/  IMAD.MOV.U32 R3, RZ, RZ, R14 ;  /* 0x000000ffff037224 */ /* 0x001fce00078e000e */
[----:B-----5:R-:W-:Y:S05]  /*10eb0*/  WARPSYNC.COLLECTIVE R15, `(.L_x_12892) ;  /* 0x000000000f087348 */ /* 0x020fea0003c00000 */
[----:B------:R0:W1:Y:S02]  /*10ec0*/  SHFL.IDX P6, R14, R13, R12, R11 ;  /* 0x0000000c0d0e7389 */ /* 0x00006400000c000b */
[----:B01---5:R-:W-:Y:S01]  /*10ed0*/  ENDCOLLECTIVE ;  /* 0x000000000000791b */ /* 0x023fe20003800000 */
.L_x_12892:
[----:B------:R-:W-:Y:S02]  /*10ee0*/  IMAD.MOV.U32 R13, RZ, RZ, R9 ;  /* 0x000000ffff0d7224 */ /* 0x000fe400078e0009 */
[----:B------:R-:W-:Y:S01]  /*10ef0*/  IMAD.MOV.U32 R12, RZ, RZ, 0x1 ;  /* 0x00000001ff0c7424 */ /* 0x000fe200078e00ff */
[----:B------:R-:W-:-:S13]  /*10f00*/  IADD3 R2, P1, R21, R14, RZ ;  /* 0x0000000e15027210 */ /* 0x000fda0007f3e0ff */
[----:B------:R-:W-:Y:S05]  /*10f10*/  WARPSYNC.COLLECTIVE R15, `(.L_x_12893) ;  /* 0x000000000f087348 */ /* 0x000fea0003c00000 */
[----:B------:R0:W1:Y:S02]  /*10f20*/  SHFL.IDX P6, R14, R13, R12, R11 ;  /* 0x0000000c0d0e7389 */ /* 0x00006400000c000b */
[----:B01----:R-:W-:Y:S01]  /*10f30*/  ENDCOLLECTIVE ;  /* 0x000000000000791b */ /* 0x003fe20003800000 */
.L_x_12893:
[----:B------:R-:W-:Y:S02]  /*10f40*/  IMAD.X R3, RZ, RZ, R3, P1 ;  /* 0x000000ffff037224 */ /* 0x000fe400008e0603 */
[----:B------:R-:W-:Y:S02]  /*10f50*/  IMAD.MOV.U32 R13, RZ, RZ, R7 ;  /* 0x000000ffff0d7224 */ /* 0x000fe400078e0007 */
[----:B------:R-:W-:-:S07]  /*10f60*/  IMAD.MOV.U32 R9, RZ, RZ, R14 ;  /* 0x000000ffff097224 */ /* 0x000fce00078e000e */
[----:B------:R-:W-:Y:S05]  /*10f70*/  WARPSYNC.COLLECTIVE R15, `(.L_x_12894) ;  /* 0x000000000f087348 */ /* 0x000fea0003c00000 */
[----:B------:R0:W1:Y:S02]  /*10f80*/  SHFL.IDX P6, R14, R13, R12, R11 ;  /* 0x0000000c0d0e7389 */ /* 0x00006400000c000b */
[----:B01----:R-:W-:Y:S01]  /*10f90*/  ENDCOLLECTIVE ;  /* 0x000000000000791b */ /* 0x003fe20003800000 */
.L_x_12894:
        /* <DEDUP_REMOVED lines=9> */
.L_x_12831:
[----:B0-----:R0:W1:Y:S02]  /*11030*/  SYNCS.PHASECHK.TRANS64.TRYWAIT P2, [R2+URZ+0x17070], R3 ;  /* 0x01707003020075a7 */ /* 0x001064000804017f */
[----:B-1----:R-:W-:Y:S05]  /*11040*/  @!P2 NANOSLEEP.SYNCS 0x989680 ;  /* 0x009896800000a95d */ /* 0x002fea0003900000 */
[----:B------:R-:W1:Y:S02]  /*11050*/  @!P2 SYNCS.PHASECHK.TRANS64 P2, [R2+URZ+0x17070], R3 ;  /* 0x017070030200a5a7 */ /* 0x000e64000804007f */
[----:B-1----:R-:W-:Y:S05]  /*11060*/  @!P2 BRA `(.L_x_12831) ;  /* 0xfffffffc00f0a947 */ /* 0x002fea000383ffff */
[----:B------:R-:W-:Y:S05]  /*11070*/  BRA `(.L_x_12896) ;  /* 0xffffffdc007c7947 */ /* 0x000fea000383ffff */
.L_x_12833:
[----:B0-----:R0:W1:Y:S02]  /*11080*/  SYNCS.PHASECHK.TRANS64.TRYWAIT P2, [R2+URZ+0x17060], R5 ;  /* 0x01706005020075a7 */ /* 0x001064000804017f */
[----:B-1----:R-:W-:Y:S05]  /*11090*/  @!P2 NANOSLEEP.SYNCS 0x989680 ;  /* 0x009896800000a95d */ /* 0x002fea0003900000 */
[----:B------:R-:W1:Y:S02]  /*110a0*/  @!P2 SYNCS.PHASECHK.TRANS64 P2, [R2+URZ+0x17060], R5 ;  /* 0x017060050200a5a7 */ /* 0x000e64000804007f */
[----:B-1----:R-:W-:Y:S05]  /*110b0*/  @!P2 BRA `(.L_x_12833) ;  /* 0xfffffffc00f0a947 */ /* 0x002fea000383ffff */
[----:B------:R-:W-:Y:S05]  /*110c0*/  BRA `(.L_x_12897) ;  /* 0xffffffdc008c7947 */ /* 0x000fea000383ffff */
.L_x_12840:
[----:B0-----:R0:W1:Y:S02]  /*110d0*/  SYNCS.PHASECHK.TRANS64.TRYWAIT P0, [R3+URZ+0x17070], R2 ;  /* 0x01707002030075a7 */ /* 0x001064000800017f */
[----:B-1----:R-:W-:Y:S05]  /*110e0*/  @!P0 NANOSLEEP.SYNCS 0x989680 ;  /* 0x009896800000895d */ /* 0x002fea0003900000 */
[----:B------:R-:W1:Y:S02]  /*110f0*/  @!P0 SYNCS.PHASECHK.TRANS64 P0, [R3+URZ+0x17070], R2 ;  /* 0x01707002030085a7 */ /* 0x000e64000800007f */
[----:B-1----:R-:W-:Y:S05]  /*11100*/  @!P0 BRA `(.L_x_12840) ;  /* 0xfffffffc00f08947 */ /* 0x002fea000383ffff */
[----:B------:R-:W-:Y:S05]  /*11110*/  BRA `(.L_x_12898) ;  /* 0xffffffe000e07947 */ /* 0x000fea000383ffff */
.L_x_12842:
[----:B0-----:R0:W1:Y:S02]  /*11120*/  SYNCS.PHASECHK.TRANS64.TRYWAIT P0, [R3+URZ+0x17060], R4 ;  /* 0x01706004030075a7 */ /* 0x001064000800017f */
[----:B-1----:R-:W-:Y:S05]  /*11130*/  @!P0 NANOSLEEP.SYNCS 0x989680 ;  /* 0x009896800000895d */ /* 0x002fea0003900000 */
[----:B------:R-:W1:Y:S02]  /*11140*/  @!P0 SYNCS.PHASECHK.TRANS64 P0, [R3+URZ+0x17060], R4 ;  /* 0x01706004030085a7 */ /* 0x000e64000800007f */
[----:B-1----:R-:W-:Y:S05]  /*11150*/  @!P0 BRA `(.L_x_12842) ;  /* 0xfffffffc00f08947 */ /* 0x002fea000383ffff */
[----:B------:R-:W-:Y:S05]  /*11160*/  BRA `(.L_x_12899) ;  /* 0xffffffe000f87947 */ /* 0x000fea000383ffff */
.L_x_12845:
[----:B-1----:R1:W2:Y:S02]  /*11170*/  SYNCS.PHASECHK.TRANS64.TRYWAIT P0, [R7+URZ+0x17020], R2 ;  /* 0x01702002070075a7 */ /* 0x0022a4000800017f */
[----:B--2---:R-:W-:Y:S05]  /*11180*/  @!P0 NANOSLEEP.SYNCS 0x989680 ;  /* 0x009896800000895d */ /* 0x004fea0003900000 */
[----:B------:R-:W2:Y:S02]  /*11190*/  @!P0 SYNCS.PHASECHK.TRANS64 P0, [R7+URZ+0x17020], R2 ;  /* 0x01702002070085a7 */ /* 0x000ea4000800007f */
[----:B--2---:R-:W-:Y:S05]  /*111a0*/  @!P0 BRA `(.L_x_12845) ;  /* 0xfffffffc00f08947 */ /* 0x004fea000383ffff */
[----:B------:R-:W-:Y:S05]  /*111b0*/  BRA `(.L_x_12900) ;  /* 0xffffffe800347947 */ /* 0x000fea000383ffff */
.L_x_12847:
[----:B-1----:R1:W2:Y:S02]  /*111c0*/  SYNCS.PHASECHK.TRANS64.TRYWAIT P1, [R5+URZ+0x17040], R2 ;  /* 0x01704002050075a7 */ /* 0x0022a4000802017f */
[----:B--2---:R-:W-:Y:S05]  /*111d0*/  @!P1 NANOSLEEP.SYNCS 0x989680 ;  /* 0x009896800000995d */ /* 0x004fea0003900000 */
[----:B------:R-:W2:Y:S02]  /*111e0*/  @!P1 SYNCS.PHASECHK.TRANS64 P1, [R5+URZ+0x17040], R2 ;  /* 0x01704002050095a7 */ /* 0x000ea4000802007f */
[----:B--2---:R-:W-:Y:S05]  /*111f0*/  @!P1 BRA `(.L_x_12847) ;  /* 0xfffffffc00f09947 */ /* 0x004fea000383ffff */
[----:B------:R-:W-:Y:S05]  /*11200*/  BRA `(.L_x_12901) ;  /* 0xffffffe800707947 */ /* 0x000fea000383ffff */
.L_x_12849:
[----:B--2---:R2:W3:Y:S02]  /*11210*/  SYNCS.PHASECHK.TRANS64.TRYWAIT P1, [R7+URZ+0x17040], R0 ;  /* 0x01704000070075a7 */ /* 0x0044e4000802017f */
[----:B---3--:R-:W-:Y:S05]  /*11220*/  @!P1 NANOSLEEP.SYNCS 0x989680 ;  /* 0x009896800000995d */ /* 0x008fea0003900000 */
[----:B------:R-:W3:Y:S02]  /*11230*/  @!P1 SYNCS.PHASECHK.TRANS64 P1, [R7+URZ+0x17040], R0 ;  /* 0x01704000070095a7 */ /* 0x000ee4000802007f */
[----:B---3--:R-:W-:Y:S05]  /*11240*/  @!P1 BRA `(.L_x_12849) ;  /* 0xfffffffc00f09947 */ /* 0x008fea000383ffff */
[----:B------:R-:W-:Y:S05]  /*11250*/  BRA `(.L_x_12902) ;  /* 0xffffffe8007c7947 */ /* 0x000fea000383ffff */
.L_x_12851:
[----:B---3--:R3:W4:Y:S02]  /*11260*/  SYNCS.PHASECHK.TRANS64.TRYWAIT P1, [R5+URZ+0x17060], R2 ;  /* 0x01706002050075a7 */ /* 0x008724000802017f */
[----:B----4-:R-:W-:Y:S05]  /*11270*/  @!P1 NANOSLEEP.SYNCS 0x989680 ;  /* 0x009896800000995d */ /* 0x010fea0003900000 */
[----:B------:R-:W4:Y:S02]  /*11280*/  @!P1 SYNCS.PHASECHK.TRANS64 P1, [R5+URZ+0x17060], R2 ;  /* 0x01706002050095a7 */ /* 0x000f24000802007f */
[----:B----4-:R-:W-:Y:S05]  /*11290*/  @!P1 BRA `(.L_x_12851) ;  /* 0xfffffffc00f09947 */ /* 0x010fea000383ffff */
[----:B------:R-:W-:Y:S05]  /*112a0*/  BRA `(.L_x_12903) ;  /* 0xffffffe800787947 */ /* 0x000fea000383ffff */
.L_x_12853:
[----:B----4-:R4:W0:Y:S02]  /*112b0*/  SYNCS.PHASECHK.TRANS64.TRYWAIT P1, [R7+URZ+0x17060], R0 ;  /* 0x01706000070075a7 */ /* 0x010824000802017f */
[----:B0-----:R-:W-:Y:S05]  /*112c0*/  @!P1 NANOSLEEP.SYNCS 0x989680 ;  /* 0x009896800000995d */ /* 0x001fea0003900000 */
[----:B------:R-:W0:Y:S02]  /*112d0*/  @!P1 SYNCS.PHASECHK.TRANS64 P1, [R7+URZ+0x17060], R0 ;  /* 0x01706000070095a7 */ /* 0x000e24000802007f */
[----:B0-----:R-:W-:Y:S05]  /*112e0*/  @!P1 BRA `(.L_x_12853) ;  /* 0xfffffffc00f09947 */ /* 0x001fea000383ffff */
[----:B------:R-:W-:Y:S05]  /*112f0*/  BRA `(.L_x_12904) ;  /* 0xffffffe800747947 */ /* 0x000fea000383ffff */
.L_x_12855:
[----:B------:R0:W0:Y:S02]  /*11300*/  SYNCS.PHASECHK.TRANS64.TRYWAIT P1, [R5+URZ+0x17080], R2 ;  /* 0x01708002050075a7 */ /* 0x000024000802017f */
[----:B0-----:R-:W-:Y:S05]  /*11310*/  @!P1 NANOSLEEP.SYNCS 0x989680 ;  /* 0x009896800000995d */ /* 0x001fea0003900000 */
[----:B------:R-:W0:Y:S02]  /*11320*/  @!P1 SYNCS.PHASECHK.TRANS64 P1, [R5+URZ+0x17080], R2 ;  /* 0x01708002050095a7 */ /* 0x000e24000802007f */
[----:B0-----:R-:W-:Y:S05]  /*11330*/  @!P1 BRA `(.L_x_12855) ;  /* 0xfffffffc00f09947 */ /* 0x001fea000383ffff */
[----:B------:R-:W-:Y:S05]  /*11340*/  BRA `(.L_x_12905) ;  /* 0xffffffe800707947 */ /* 0x000fea000383ffff */
.L_x_12906:
        /* <DEDUP_REMOVED lines=11> */
.L_x_16299:


//--------------------- .text._ZN7cutlass13device_kernelIN5flash11enable_sm90INS1_16FlashAttnFwdSm90INS1_25CollectiveMainloopFwdSm90ILi2EN4cute5tupleIJNS5_1CILi1EEES8_S8_EEENS6_IJNS7_ILi192EEENS7_ILi128EEENS7_ILi96EEEEEELi96ENS_12float_e4m3_tEfNS_4arch4Sm90ELb1ELb0ELb1ELb1ELb1ELb0ELb0ELb1ELb1ELb1ELb1ELb0EEENS1_21CollectiveEpilogueFwdINS6_IJSA_SC_SB_EEES9_NS_10bfloat16_tESG_Li384ELb1ELb1ELb1ELb1EEENS1_36VarlenDynamicPersistentTileSchedulerILi192ELi128ELi384ELi128ELb1ELb1ELb1ELb1ELb1ELb1EEEEEEEEEvNT_6ParamsE --------------------------
	.section	.text._ZN7cutlass13device_kernelIN5flash11enable_sm90INS1_16FlashAttnFwdSm90INS1_25CollectiveMainloopFwdSm90ILi2EN4cute5tupleIJNS5_1CILi1EEES8_S8_EEENS6_IJNS7_ILi192EEENS7_ILi128EEENS7_ILi96EEEEEELi96ENS_12float_e4m3_tEfNS_4arch4Sm90ELb1ELb0ELb1ELb1ELb1ELb0ELb0ELb1ELb1ELb1ELb1ELb0EEENS1_21CollectiveEpilogueFwdINS6_IJSA_SC_SB_EEES9_NS_10bfloat16_tESG_Li384ELb1ELb1ELb1ELb1EEENS1_36VarlenDynamicPersistentTileSchedulerILi192ELi128ELi384ELi128ELb1ELb1ELb1ELb1ELb1ELb1EEEEEEEEEvNT_6ParamsE,"ax",@progbits
	.align	128
.text._ZN7cutlass13device_kernelIN5flash11enable_sm90INS1_16FlashAttnFwdSm90INS1_25CollectiveMainloopFwdSm90ILi2EN4cute5tupleIJNS5_1CILi1EEES8_S8_EEENS6_IJNS7_ILi192EEENS7_ILi128EEENS7_ILi96EEEEEELi96ENS_12float_e4m3_tEfNS_4arch4Sm90ELb1ELb0ELb1ELb1ELb1ELb0ELb0ELb1ELb1ELb1ELb1ELb0EEENS1_21CollectiveEpilogueFwdINS6_IJSA_SC_SB_EEES9_NS_10bfloat16_tESG_Li384ELb1ELb1ELb1ELb1EEENS1_36VarlenDynamicPersistentTileSchedulerILi192ELi128ELi384ELi128ELb1ELb1ELb1ELb1ELb1ELb1EEEEEEEEEvNT_6ParamsE:
        .type           _ZN7cutlass13device_kernelIN5flash11enable_sm90INS1_16FlashAttnFwdSm90INS1_25CollectiveMainloopFwdSm90ILi2EN4cute5tupleIJNS5_1CILi1EEES8_S8_EEENS6_IJNS7_ILi192EEENS7_ILi128EEENS7_ILi96EEEEEELi96ENS_12float_e4m3_tEfNS_4arch4Sm90ELb1ELb0ELb1ELb1ELb1ELb0ELb0ELb1ELb1ELb1ELb1ELb0EEENS1_21CollectiveEpilogueFwdINS6_IJSA_SC_SB_EEES9_NS_10bfloat16_tESG_Li384ELb1ELb1ELb1ELb1EEENS1_36VarlenDynamicPersistentTileSchedulerILi192ELi128ELi384ELi128ELb1ELb1ELb1ELb1ELb1ELb1EEEEEEEEEvNT_6ParamsE,@function
        .size           _ZN7cutlass13device_kernelIN5flash11enable_sm90INS1_16FlashAttnFwdSm90INS1_25CollectiveMainloopFwdSm90ILi2EN4cute5tupleIJNS5_1CILi1EEES8_S8_EEENS6_IJNS7_ILi192EEENS7_ILi128EEENS7_ILi96EEEEEELi96ENS_12float_e4m3_tEfNS_4arch4Sm90ELb1ELb0ELb1ELb1ELb1ELb0ELb0ELb1ELb1ELb1ELb1ELb0EEENS1_21CollectiveEpilogueFwdINS6_IJSA_SC_SB_EEES9_NS_10bfloat16_tESG_Li384ELb1ELb1ELb1ELb1EEENS1_36VarlenDynamicPersistentTileSchedulerILi192ELi128ELi384ELi128ELb1ELb1ELb1ELb1ELb1ELb1EEEEEEEEEvNT_6ParamsE,(.L_x_16300 - _ZN7cutlass13device_kernelIN5flash11enable_sm90INS1_16FlashAttnFwdSm90INS1_25CollectiveMainloopFwdSm90ILi2EN4cute5tupleIJNS5_1CILi1EEES8_S8_EEENS6_IJNS7_ILi192EEENS7_ILi128EEENS7_ILi96EEEEEELi96ENS_12float_e4m3_tEfNS_4arch4Sm90ELb1ELb0ELb1ELb1ELb1ELb0ELb0ELb1ELb1ELb1ELb1ELb0EEENS1_21CollectiveEpilogueFwdINS6_IJSA_SC_SB_EEES9_NS_10bfloat16_tESG_Li384ELb1ELb1ELb1ELb1EEENS1_36VarlenDynamicPersistentTileSchedulerILi192ELi128ELi384ELi128ELb1ELb1ELb1ELb1ELb1ELb1EEEEEEEEEvNT_6ParamsE)
        .other          _ZN7cutlass13device_kernelIN5flash11enable_sm90INS1_16FlashAttnFwdSm90INS1_25CollectiveMainloopFwdSm90ILi2EN4cute5tupleIJNS5_1CILi1EEES8_S8_EEENS6_IJNS7_ILi192EEENS7_ILi128EEENS7_ILi96EEEEEELi96ENS_12float_e4m3_tEfNS_4arch4Sm90ELb1ELb0ELb1ELb1ELb1ELb0ELb0ELb1ELb1ELb1ELb1ELb0EEENS1_21CollectiveEpilogueFwdINS6_IJSA_SC_SB_EEES9_NS_10bfloat16_tESG_Li384ELb1ELb1ELb1ELb1EEENS1_36VarlenDynamicPersistentTileSchedulerILi192ELi128ELi384ELi128ELb1ELb1ELb1ELb1ELb1ELb1EEEEEEEEEvNT_6ParamsE,@"STO_CUDA_ENTRY STV_DEFAULT"
_ZN7cutlass13device_kernelIN5flash11enable_sm90INS1_16FlashAttnFwdSm90INS1_25CollectiveMainloopFwdSm90ILi2EN4cute5tupleIJNS5_1CILi1EEES8_S8_EEENS6_IJNS7_ILi192EEENS7_ILi128EEENS7_ILi96EEEEEELi96ENS_12float_e4m3_tEfNS_4arch4Sm90ELb1ELb0ELb1ELb1ELb1ELb0ELb0ELb1ELb1ELb1ELb1ELb0EEENS1_21CollectiveEpilogueFwdINS6_IJSA_SC_SB_EEES9_NS_10bfloat16_tESG_Li384ELb1ELb1ELb1ELb1EEENS1_36VarlenDynamicPersistentTileSchedulerILi192ELi128ELi384ELi128ELb1ELb1ELb1ELb1ELb1ELb1EEEEEEEEEvNT_6ParamsE:
        /* <DEDUP_REMOVED lines=45> */
.L_x_12907:
        /* <DEDUP_REMOVED lines=22> */
.L_x_12908:
        /* <DEDUP_REMOVED lines=18> */
.L_x_12909:
        /* <DEDUP_REMOVED lines=22> */
.L_x_12910:
        /* <DEDUP_REMOVED lines=24> */
.L_x_12911:
        /* <DEDUP_REMOVED lines=8> */
.L_x_12913:
        /* <DEDUP_REMOVED lines=68> */
[----:B------:R-:W-:Y:S01]  /*0cf0*/  VIADD R3, R16, 0x18 ;  /* 0x0000001810037836 */ /* 0x000fe20000000000 */
[----:B------:R-:W-:Y:S01]  /*0d00*/  LOP3.LUT R2, R2, 0x1ffffffe, RZ, 0xc0, !PT ;  /* 0x1ffffffe02027812 */ /* 0x000fe200078ec0ff */
[C---:B------:R-:W-:Y:S01]  /*0d10*/  VIADD R157, R16.reuse, 0x28 ;  /* 0x00000028109d7836 */ /* 0x040fe20000000000 */
[----:B------:R-:W-:Y:S01]  /*0d20*/  SHF.R.S32.HI R0, RZ, 0x1f, R22 ;  /* 0x0000001fff007819 */ /* 0x000fe20000011416 */
[----:B------:R-:W-:Y:S01]  /*0d30*/  VIADD R0, R16, 0x20 ;  /* 0x0000002010007836 */ /* 0x000fe20000000000 */
[----:B------:R-:W-:Y:S01]  /*0d40*/  SHF.R.S32.HI R7, RZ, 0x1f, R6 ;  /* 0x0000001fff077819 */ /* 0x000fe20000011406 */
[----:B------:R-:W-:-:S02]  /*0d50*/  IMAD.IADD R2, R4, 0x1, -R2 ;  /* 0x0000000104027824 */ /* 0x000fc400078e0a02 */
[C---:B------:R-:W-:Y:S02]  /*0d60*/  VIADD R4, R16.reuse, 0x10 ;  /* 0x0000001010047836 */ /* 0x040fe40000000000 */
        /* <DEDUP_REMOVED lines=15> */
[----:B------:R-:W-:Y:S02]  /*0e60*/  SHF.R.S32.HI R3, RZ, 0x1f, R152 ;  /* 0x0000001fff037819 */ /* 0x000fe40000011498 */
[----:B-1----:R-:W-:-:S07]  /*0e70*/  SHF.R.S32.HI R0, RZ, 0x1f, R23 ;  /* 0x0000001fff007819 */ /* 0x002fce0000011417 */
.L_x_12969:
        /* <DEDUP_REMOVED lines=52> */
.L_x_12914:
        /* <DEDUP_REMOVED lines=8> */
.L_x_12915:
        /* <DEDUP_REMOVED lines=13> */
.L_x_12916:
[----:B------:R-:W-:Y:S01]  /*1310*/  ULDC UR7, c[0x0][0x448] ;  /* 0x0001120000077ab9 */ /* 0x000fe20000000800 */
[----:B------:R-:W-:Y:S02]  /*1320*/  UIMAD UR41, UR6, 0xc0, URZ ;  /* 0x000000c0062978a4 */ /* 0x000fe4000f8e023f */
        /* <DEDUP_REMOVED lines=65> */
.L_x_12917:
        /* <DEDUP_REMOVED lines=23> */
[----:B------:R-:W-:Y:S01]  /*18b0*/  CS2R R42, SRZ ;  /* 0x00000000002a7805 */ /* 0x000fe2000001ff00 */
[----:B------:R-:W-:Y:S01]  /*18c0*/  IMAD.MOV.U32 R10, RZ, RZ, RZ ;  /* 0x000000ffff0a7224 */ /* 0x000fe200078e00ff */
[----:B------:R-:W-:Y:S01]  /*18d0*/  UISETP.GT.AND UP0, UPT, UR53, UR44, UPT ;  /* 0x0000002c3500728c */ /* 0x000fe2000bf04270 */
[----:B------:R-:W-:Y:S01]  /*18e0*/  IMAD.MOV.U32 R107, RZ, RZ, RZ ;  /* 0x000000ffff6b7224 */ /* 0x000fe200078e00ff */
[----:B------:R-:W-:Y:S02]  /*18f0*/  CS2R R40, SRZ ;  /* 0x0000000000287805 */ /* 0x000fe4000001ff00 */
[----:B------:R-:W-:Y:S01]  /*1900*/  CS2R R26, SRZ ;  /* 0x00000000001a7805 */ /* 0x000fe2000001ff00 */
[----:B------:R-:W-:Y:S01]  /*1910*/  IMAD.MOV.U32 R119, RZ, RZ, RZ ;  /* 0x000000ffff777224 */ /* 0x000fe200078e00ff */
[----:B------:R-:W-:-:S02]  /*1920*/  CS2R R28, SRZ ;  /* 0x00000000001c7805 */ /* 0x000fc4000001ff00 */
[----:B------:R-:W-:Y:S01]  /*1930*/  PLOP3.LUT P1, PT, PT, PT, UP0, 0x80, 0x0 ;  /* 0x000000000000781c */ /* 0x000fe20003f2f008 */
[----:B------:R-:W-:Y:S01]  /*1940*/  IMAD.MOV.U32 R48, RZ, RZ, RZ ;  /* 0x000000ffff307224 */ /* 0x000fe200078e00ff */
[----:B------:R-:W-:Y:S01]  /*1950*/  CS2R R134, SRZ ;  /* 0x0000000000867805 */ /* 0x000fe2000001ff00 */
        /* <DEDUP_REMOVED lines=45> */
.L_x_12919:
        /* <DEDUP_REMOVED lines=42> */
.L_x_13072:
[----:B------:R-:W-:Y:S05]  /*1ed0*/  @!P0 BRA `(.L_x_12921) ;  /* 0x0000000000048947 */ /* 0x000fea0003800000 */
[----:B------:R-:W-:Y:S01]  /*1ee0*/  BPT.TRAP 0x1 ;  /* 0x000000040000795c */ /* 0x000fe20000300000 */
.L_x_12921:
[----:B0-----:R-:W-:Y:S02]  /*1ef0*/  IMAD.U32 R2, RZ, RZ, UR36 ;  /* 0x00000024ff027e24 */ /* 0x001fe4000f8e00ff */
[----:B------:R-:W-:-:S03]  /*1f00*/  IMAD.U32 R3, RZ, RZ, UR47 ;  /* 0x0000002fff037e24 */ /* 0x000fc6000f8e00ff */
[----:B------:R-:W-:Y:S02]  /*1f10*/  LEA R2, R2, UR46, 0x3 ;  /* 0x0000002e02027c11 */ /* 0x000fe4000f8e18ff */
[----:B------:R-:W-:-:S04]  /*1f20*/  SHF.L.U32 R3, R3, 0x1f, RZ ;  /* 0x0000001f03037819 */ /* 0x000fc800000006ff */
[----:B------:R0:W1:Y:S01]  /*1f30*/  SYNCS.PHASECHK.TRANS64.TRYWAIT P1, [R2+URZ+0x19c30], R3 ;  /* 0x019c3003020075a7 */ /* 0x000062000802017f */
[----:B------:R-:W-:Y:S05]  /*1f40*/  @!P0 BRA `(.L_x_12922) ;  /* 0x0000000000048947 */ /* 0x000fea0003800000 */
[----:B------:R-:W-:Y:S01]  /*1f50*/  BPT.TRAP 0x1 ;  /* 0x000000040000795c */ /* 0x000fe20000300000 */
.L_x_12922:
[----:B-1----:R-:W-:Y:S05]  /*1f60*/  @P1 BRA `(.L_x_12923) ;  /* 0x0000000000081947 */ /* 0x002fea0003800000 */
[----:B------:R-:W1:Y:S02]  /*1f70*/  SYNCS.PHASECHK.TRANS64.TRYWAIT P1, [R2+URZ+0x19c30], R3 ;  /* 0x019c3003020075a7 */ /* 0x000e64000802017f */
[----:B-1----:R-:W-:Y:S05]  /*1f80*/  @!P1 BRA `(.L_x_12924) ;  /* 0x00000120003c9947 */ /* 0x002fea0003800000 */
.L_x_12923:
        /* <DEDUP_REMOVED lines=28> */
.L_x_12925:
[----:B------:R-:W-:Y:S01]  /*2150*/  UISETP.NE.AND UP0, UPT, UR52, URZ, UPT ;  /* 0x0000003f3400728c */ /* 0x000fe2000bf05270 */
[----:B------:R-:W-:Y:S02]  /*2160*/  VIADD R89, R17, UR41 ;  /* 0x0000002911597c36 */ /* 0x000fe40008000000 */
        /* <DEDUP_REMOVED lines=12> */
[----:B------:R-:W2:Y:S01]  /*2230*/  MUFU.TANH R14, R14 ;  /* 0x0000000e000e7308 */ /* 0x000ea20000002400 */
[----:B------:R-:W-:Y:S01]  /*2240*/  FMUL.FTZ R27, R0, R56 ;  /* 0x00000038001b7220 */ /* 0x000fe20000410000 */
[----:B------:R-:W-:-:S02]  /*2250*/  IMAD.U32 R43, RZ, RZ, UR51 ;  /* 0x00000033ff2b7e24 */ /* 0x000fc4000f8e00ff */
[C---:B------:R-:W-:Y:S01]  /*2260*/  FMUL.FTZ R30, R0.reuse, R34 ;  /* 0x00000022001e7220 */ /* 0x040fe20000410000 */
[----:B------:R-:W-:Y:S01]  /*2270*/  FMUL.FTZ R8, R0, R32 ;  /* 0x0000002000087220 */ /* 0x000fe20000410000 */
[----:B------:R-:W-:Y:S01]  /*2280*/  @P1 IMAD.HI.U32 R26, R89, UR6, RZ ;  /* 0x00000006591a1c27 */ /* 0x000fe2000f8e00ff */
[----:B------:R-:W-:-:S03]  /*2290*/  @UP0 ULDC UR6, c[0x0][0x450] ;  /* 0x0001140000060ab9 */ /* 0x000fc60000000800 */
[C---:B------:R-:W-:Y:S01]  /*22a0*/  FMUL.FTZ R32, R0.reuse, R38 ;  /* 0x0000002600207220 */ /* 0x040fe20000410000 */
[----:B------:R-:W3:Y:S01]  /*22b0*/  MUFU.TANH R88, R88 ;  /* 0x0000005800587308 */ /* 0x000ee20000002400 */
[C---:B------:R-:W-:Y:S01]  /*22c0*/  FMUL.FTZ R6, R0.reuse, R33 ;  /* 0x0000002100067220 */ /* 0x040fe20000410000 */
[----:B------:R-:W-:Y:S01]  /*22d0*/  @P2 SHF.R.U32.HI R89, RZ, UR6, R26 ;  /* 0x00000006ff592c19 */ /* 0x000fe2000801161a */
[----:B------:R-:W-:Y:S01]  /*22e0*/  UMOV UR6, 0xffffff80 ;  /* 0xffffff8000067882 */ /* 0x000fe20000000000 */
[C---:B------:R-:W-:Y:S01]  /*22f0*/  FMUL.FTZ R26, R0.reuse, R57 ;  /* 0x00000039001a7220 */ /* 0x040fe20000410000 */
[----:B------:R-:W-:Y:S01]  /*2300*/  UIMAD UR6, UR53, UR6, 0x80 ;  /* 0x00000080350674a4 */ /* 0x000fe2000f8e0206 */
[C---:B------:R-:W-:Y:S01]  /*2310*/  FMUL.FTZ R33, R0.reuse, R39 ;  /* 0x0000002700217220 */ /* 0x040fe20000410000 */
[----:B------:R-:W4:Y:S01]  /*2320*/  SHFL.IDX PT, R48, R89, 0x1, 0x1c1f ;  /* 0x003c1f0059307f89 */ /* 0x000f2200000e0000 */
[----:B------:R-:W5:Y:S01]  /*2330*/  MUFU.TANH R28, R28 ;  /* 0x0000001c001c7308 */ /* 0x000f620000002400 */
[C---:B------:R-:W-:Y:S01]  /*2340*/  FMUL.FTZ R10, R0.reuse, R41 ;  /* 0x00000029000a7220 */ /* 0x040fe20000410000 */
[----:B------:R-:W-:Y:S01]  /*2350*/  FMUL.FTZ R13, R0, R45 ;  /* 0x0000002d000d7220 */ /* 0x000fe20000410000 */
[----:B------:R-:W-:-:S02]  /*2360*/  IMAD.U32 R57, RZ, RZ, UR6 ;  /* 0x00000006ff397e24 */ /* 0x000fc4000f8e00ff */
[C---:B------:R-:W-:Y:S01]  /*2370*/  FMUL.FTZ R41, R0.reuse, R58 ;  /* 0x0000003a00297220 */ /* 0x040fe20000410000 */
[C---:B------:R-:W-:Y:S01]  /*2380*/  FMUL.FTZ R34, R0.reuse, R42 ;  /* 0x0000002a00227220 */ /* 0x040fe20000410000 */
[C---:B------:R-:W-:Y:S01]  /*2390*/  FMUL.FTZ R42, R0.reuse, R62 ;  /* 0x0000003e002a7220 */ /* 0x040fe20000410000 */
[----:B------:R-:W-:Y:S01]  /*23a0*/  FMUL.FTZ R46, R0, R46 ;  /* 0x0000002e002e7220 */ /* 0x000fe20000410000 */
[C-C-:B------:R-:W-:Y:S01]  /*23b0*/  IADD3 R56, -R16.reuse, 0x1, R57.reuse ;  /* 0x0000000110387810 */ /* 0x140fe20007ffe139 */
[----:B------:R-:W5:Y:S01]  /*23c0*/  MUFU.TANH R29, R29 ;  /* 0x0000001d001d7308 */ /* 0x000f620000002400 */
[----:B------:R-:W-:Y:S01]  /*23d0*/  IADD3 R57, -R16, UR50, R57 ;  /* 0x0000003210397c10 */ /* 0x000fe2000fffe139 */
[C---:B------:R-:W-:Y:S01]  /*23e0*/  FMUL.FTZ R39, R0.reuse, R54 ;  /* 0x0000003600277220 */ /* 0x040fe20000410000 */
[----:B------:R-:W-:Y:S01]  /*23f0*/  IADD3 R56, -R43, UR50, R56 ;  /* 0x000000322b387c10 */ /* 0x000fe2000fffe138 */
[C---:B------:R-:W-:Y:S01]  /*2400*/  FMUL.FTZ R9, R0.reuse, R37 ;  /* 0x0000002500097220 */ /* 0x040fe20000410000 */
[C---:B------:R-:W-:Y:S01]  /*2410*/  FMUL.FTZ R37, R0.reuse, R47 ;  /* 0x0000002f00257220 */ /* 0x040fe20000410000 */
[C---:B------:R-:W-:Y:S01]  /*2420*/  FMUL.FTZ R4, R0.reuse, R24 ;  /* 0x0000001800047220 */ /* 0x040fe20000410000 */
[C---:B------:R-:W-:Y:S01]  /*2430*/  FMUL.FTZ R24, R0.reuse, R53 ;  /* 0x0000003500187220 */ /* 0x040fe20000410000 */
[----:B------:R-:W5:Y:S01]  /*2440*/  MUFU.TANH R30, R30 ;  /* 0x0000001e001e7308 */ /* 0x000f620000002400 */
[C---:B------:R-:W-:Y:S01]  /*2450*/  FMUL.FTZ R11, R0.reuse, R36 ;  /* 0x00000024000b7220 */ /* 0x040fe20000410000 */
[C---:B------:R-:W-:Y:S01]  /*2460*/  FMUL.FTZ R36, R0.reuse, R50 ;  /* 0x0000003200247220 */ /* 0x040fe20000410000 */
[C---:B01----:R-:W-:Y:S01]  /*2470*/  FMUL.FTZ R3, R0.reuse, R25 ;  /* 0x0000001900037220 */ /* 0x043fe20000410000 */
[C---:B------:R-:W-:Y:S01]  /*2480*/  FMUL.FTZ R25, R0.reuse, R52 ;  /* 0x0000003400197220 */ /* 0x040fe20000410000 */
[----:B------:R-:W-:Y:S01]  /*2490*/  FMUL.FTZ R38, R0, R51 ;  /* 0x0000003300267220 */ /* 0x000fe20000410000 */
[----:B----4-:R-:W-:Y:S01]  /*24a0*/  VIADDMNMX R48, R48, R56, R57, PT ;  /* 0x0000003830307246 */ /* 0x010fe20003800139 */
[C---:B------:R-:W-:Y:S01]  /*24b0*/  FMUL.FTZ R12, R0.reuse, R40 ;  /* 0x00000028000c7220 */ /* 0x040fe20000410000 */
[----:B------:R-:W0:Y:S01]  /*24c0*/  MUFU.TANH R31, R31 ;  /* 0x0000001f001f7308 */ /* 0x000e220000002400 */
[----:B------:R-:W-:Y:S01]  /*24d0*/  FMUL.FTZ R40, R0, R55 ;  /* 0x0000003700287220 */ /* 0x000fe20000410000 */
[----:B------:R-:W-:Y:S01]  /*24e0*/  ISETP.GT.AND P1, PT, R48, RZ, PT ;  /* 0x000000ff3000720c */ /* 0x000fe20003f24270 */
[----:B------:R-:W-:Y:S01]  /*24f0*/  FMUL.FTZ R43, R0, R59 ;  /* 0x0000003b002b7220 */ /* 0x000fe20000410000 */
[----:B------:R-:W-:Y:S01]  /*2500*/  ISETP.GT.AND P2, PT, R48, 0x1, PT ;  /* 0x000000013000780c */ /* 0x000fe20003f44270 */
[----:B------:R-:W-:Y:S01]  /*2510*/  FMUL.FTZ R63, R0, R63 ;  /* 0x0000003f003f7220 */ /* 0x000fe20000410000 */
[----:B------:R-:W-:Y:S01]  /*2520*/  ISETP.GT.AND P3, PT, R48, 0x8, PT ;  /* 0x000000083000780c */ /* 0x000fe20003f64270 */
[----:B------:R-:W-:Y:S01]  /*2530*/  FMUL.FTZ R66, R0, R66 ;  /* 0x0000004200427220 */ /* 0x000fe20000410000 */
[----:B--2---:R-:W-:Y:S01]  /*2540*/  FSEL R92, R14, -INF , P1 ;  /* 0xff8000000e5c7808 */ /* 0x004fe20000800000 */
[----:B------:R-:W1:Y:S01]  /*2550*/  MUFU.TANH R32, R32 ;  /* 0x0000002000207308 */ /* 0x000e620000002400 */
[----:B---3--:R-:W-:Y:S01]  /*2560*/  FSEL R90, R88, -INF , P2 ;  /* 0xff800000585a7808 */ /* 0x008fe20001000000 */
[----:B------:R-:W-:Y:S01]  /*2570*/  FMUL.FTZ R67, R0, R67 ;  /* 0x0000004300437220 */ /* 0x000fe20000410000 */
[----:B------:R-:W-:Y:S01]  /*2580*/  ISETP.GT.AND P1, PT, R48, 0x9, PT ;  /* 0x000000093000780c */ /* 0x000fe20003f24270 */
[----:B------:R-:W-:Y:S01]  /*2590*/  FMUL.FTZ R70, R0, R70 ;  /* 0x0000004600467220 */ /* 0x000fe20000410000 */
[----:B-----5:R-:W-:Y:S01]  /*25a0*/  FSEL R58, R28, -INF , P3 ;  /* 0xff8000001c3a7808 */ /* 0x020fe20001800000 */
[----:B------:R-:W-:Y:S01]  /*25b0*/  FMUL.FTZ R71, R0, R71 ;  /* 0x0000004700477220 */ /* 0x000fe20000410000 */
[----:B------:R-:W-:Y:S01]  /*25c0*/  FMNMX.FTZ R45, R92, R90, !PT ;  /* 0x0000005a5c2d7209 */ /* 0x000fe20007810000 */
[----:B------:R-:W2:Y:S01]  /*25d0*/  MUFU.TANH R33, R33 ;  /* 0x0000002100217308 */ /* 0x000ea20000002400 */
[----:B------:R-:W-:Y:S01]  /*25e0*/  ISETP.GT.AND P2, PT, R48, 0x10, PT ;  /* 0x000000103000780c */ /* 0x000fe20003f44270 */
[C---:B------:R-:W-:Y:S01]  /*25f0*/  FMUL.FTZ R74, R0.reuse, R74 ;  /* 0x0000004a004a7220 */ /* 0x040fe20000410000 */
[----:B------:R-:W-:Y:S01]  /*2600*/  FSEL R88, R29, -INF , P1 ;  /* 0xff8000001d587808 */ /* 0x000fe20000800000 */
[----:B------:R-:W-:Y:S01]  /*2610*/  FMUL.FTZ R75, R0, R75 ;  /* 0x0000004b004b7220 */ /* 0x000fe20000410000 */
[----:B------:R-:W-:Y:S01]  /*2620*/  FMNMX.FTZ R45, R58, R45, !PT ;  /* 0x0000002d3a2d7209 */ /* 0x000fe20007810000 */
[----:B------:R-:W-:Y:S01]  /*2630*/  FMUL.FTZ R78, R0, R78 ;  /* 0x0000004e004e7220 */ /* 0x000fe20000410000 */
[----:B------:R-:W-:Y:S01]  /*2640*/  ISETP.GT.AND P1, PT, R48, 0x11, PT ;  /* 0x000000113000780c */ /* 0x000fe20003f24270 */
[----:B------:R-:W3:Y:S01]  /*2650*/  MUFU.TANH R34, R34 ;  /* 0x0000002200227308 */ /* 0x000ee20000002400 */
[----:B------:R-:W-:Y:S01]  /*2660*/  FSEL R62, R30, -INF , P2 ;  /* 0xff8000001e3e7808 */ /* 0x000fe20001000000 */
        /* <DEDUP_REMOVED lines=17> */
[----:B--2---:R-:W-:Y:S01]  /*2780*/  FSEL R52, R33, -INF , P1 ;  /* 0xff80000021347808 */ /* 0x004fe20000800000 */
[----:B------:R-:W-:Y:S01]  /*2790*/  ULDC UR18, c[0x0][0x988] ;  /* 0x0002620000127ab9 */ /* 0x000fe20000000800 */
[----:B------:R-:W-:Y:S01]  /*27a0*/  FMNMX.FTZ R29, R53, R14, !PT ;  /* 0x0000000e351d7209 */ /* 0x000fe20007810000 */
[----:B------:R-:W-:Y:S01]  /*27b0*/  FMUL.FTZ R72, R0, R72 ;  /* 0x0000004800487220 */ /* 0x000fe20000410000 */
[----:B------:R-:W-:Y:S01]  /*27c0*/  ISETP.GT.AND P1, PT, R48, 0x21, PT ;  /* 0x000000213000780c */ /* 0x000fe20003f24270 */
[----:B------:R-:W2:Y:S01]  /*27d0*/  MUFU.TANH R37, R37 ;  /* 0x0000002500257308 */ /* 0x000ea20000002400 */
[----:B---3--:R-:W-:Y:S01]  /*27e0*/  FSEL R51, R34, -INF , P2 ;  /* 0xff80000022337808 */ /* 0x008fe20001000000 */
[----:B------:R-:W-:Y:S01]  /*27f0*/  @UP0 ULDC UR6, c[0x0][0x44c] ;  /* 0x0001130000060ab9 */ /* 0x000fe20000000800 */
[----:B------:R-:W-:Y:S01]  /*2800*/  FMNMX.FTZ R14, R52, R29, !PT ;  /* 0x0000001d340e7209 */ /* 0x000fe20007810000 */
[----:B------:R-:W-:Y:S01]  /*2810*/  UIMAD.WIDE.U32 UR6, UR41, UR6, URZ ;  /* 0x00000006290672a5 */ /* 0x000fe2000f8e003f */
[C---:B------:R-:W-:Y:S01]  /*2820*/  ISETP.GT.AND P2, PT, R48.reuse, 0x28, PT ;  /* 0x000000283000780c */ /* 0x040fe20003f44270 */
[----:B------:R-:W-:Y:S01]  /*2830*/  @UP0 ULDC UR14, c[0x0][0x450] ;  /* 0x00011400000e0ab9 */ /* 0x000fe20000000800 */
[----:B0-----:R-:W-:Y:S01]  /*2840*/  FSEL R50, R35, -INF , P1 ;  /* 0xff80000023327808 */ /* 0x001fe20000800000 */
[----:B------:R-:W0:Y:S01]  /*2850*/  MUFU.TANH R36, R36 ;  /* 0x0000002400247308 */ /* 0x000e220000002400 */
[----:B------:R-:W-:Y:S01]  /*2860*/  FMNMX.FTZ R29, R51, R14, !PT ;  /* 0x0000000e331d7209 */ /* 0x000fe20007810000 */
[----:B------:R-:W-:Y:S01]  /*2870*/  UMOV UR10, UR41 ;  /* 0x00000029000a7c82 */ /* 0x000fe20008000000 */
[----:B------:R-:W-:Y:S01]  /*2880*/  ISETP.GT.AND P1, PT, R48, 0x29, PT ;  /* 0x000000293000780c */ /* 0x000fe20003f24270 */
[----:B------:R-:W-:Y:S01]  /*2890*/  @UP0 USHF.R.U32.HI UR10, URZ, UR14, UR7 ;  /* 0x0000000e3f0a0299 */ /* 0x000fe20008011607 */
[----:B-1----:R-:W-:Y:S01]  /*28a0*/  FSEL R46, R46, -INF , P2 ;  /* 0xff8000002e2e7808 */ /* 0x002fe20001000000 */
[----:B------:R-:W-:Y:S01]  /*28b0*/  UIADD3 UR53, UR53, -0x2, URZ ;  /* 0xfffffffe35357890 */ /* 0x000fe2000fffe03f */
[----:B------:R-:W-:Y:S01]  /*28c0*/  FMNMX.FTZ R29, R50, R29, !PT ;  /* 0x0000001d321d7209 */ /* 0x000fe20007810000 */
[----:B------:R-:W1:Y:S01]  /*28d0*/  MUFU.TANH R38, R38 ;  /* 0x0000002600267308 */ /* 0x000e620000002400 */
[----:B------:R-:W-:Y:S01]  /*28e0*/  ISETP.GT.AND P2, PT, R48, 0x30, PT ;  /* 0x000000303000780c */ /* 0x000fe20003f44270 */
[----:B------:R-:W-:Y:S01]  /*28f0*/  UIADD3 UR6, UR10, UR50, -UR51 ;  /* 0x000000320a067290 */ /* 0x000fe2000fffe833 */
[----:B--2---:R-:W-:-:S02]  /*2900*/  FSEL R37, R37, -INF , P1 ;  /* 0xff80000025257808 */ /* 0x004fc40000800000 */
[----:B------:R-:W-:Y:S02]  /*2910*/  CS2R R94, SRZ ;  /* 0x00000000005e7805 */ /* 0x000fe4000001ff00 */
[----:B------:R-:W-:Y:S01]  /*2920*/  FMNMX.FTZ R14, R46, R29, !PT ;  /* 0x0000001d2e0e7209 */ /* 0x000fe20007810000 */
[----:B------:R-:W-:Y:S01]  /*2930*/  USHF.R.S32.HI UR7, URZ, 0x1f, UR6 ;  /* 0x0000001f3f077899 */ /* 0x000fe20008011406 */
[----:B------:R-:W-:Y:S01]  /*2940*/  ISETP.GT.AND P1, PT, R48, 0x31, PT ;  /* 0x000000313000780c */ /* 0x000fe20003f24270 */
[----:B------:R-:W2:Y:S01]  /*2950*/  MUFU.TANH R39, R39 ;  /* 0x0000002700277308 */ /* 0x000ea20000002400 */
[----:B0-----:R-:W-:Y:S01]  /*2960*/  FSEL R32, R36, -INF , P2 ;  /* 0xff80000024207808 */ /* 0x001fe20001000000 */
[----:B------:R-:W-:Y:S01]  /*2970*/  ULEA.HI UR7, UR7, UR6, URZ, 0x7 ;  /* 0x0000000607077291 */ /* 0x000fe2000f8f383f */
[----:B------:R-:W-:Y:S02]  /*2980*/  FMNMX.FTZ R29, R37, R14, !PT ;  /* 0x0000000e251d7209 */ /* 0x000fe40007810000 */
[----:B------:R-:W-:-:S02]  /*2990*/  CS2R R96, SRZ ;  /* 0x0000000000607805 */ /* 0x000fc4000001ff00 */
[----:B------:R-:W-:Y:S01]  /*29a0*/  ISETP.GT.AND P2, PT, R48, 0x38, PT ;  /* 0x000000383000780c */ /* 0x000fe20003f44270 */
[----:B------:R-:W-:Y:S01]  /*29b0*/  USHF.R.S32.HI UR7, URZ, 0x7, UR7 ;  /* 0x000000073f077899 */ /* 0x000fe20008011407 */
[----:B------:R-:W-:Y:S01]  /*29c0*/  FMNMX.FTZ R29, R32, R29, !PT ;  /* 0x0000001d201d7209 */ /* 0x000fe20007810000 */
[----:B------:R-:W0:Y:S01]  /*29d0*/  MUFU.TANH R40, R40 ;  /* 0x0000002800287308 */ /* 0x000e220000002400 */
[----:B-1----:R-:W-:Y:S01]  /*29e0*/  FSEL R30, R38, -INF , P1 ;  /* 0xff800000261e7808 */ /* 0x002fe20000800000 */
[----:B------:R-:W-:Y:S01]  /*29f0*/  UISETP.LT.AND UP0, UPT, UR44, UR7, UPT ;  /* 0x000000072c00728c */ /* 0x000fe2000bf01270 */
[----:B------:R-:W-:Y:S02]  /*2a00*/  ISETP.GT.AND P1, PT, R48, 0x39, PT ;  /* 0x000000393000780c */ /* 0x000fe40003f24270 */
[----:B------:R-:W-:Y:S02]  /*2a10*/  CS2R R98, SRZ ;  /* 0x0000000000627805 */ /* 0x000fe4000001ff00 */
[----:B------:R-:W-:Y:S01]  /*2a20*/  FMNMX.FTZ R31, R30, R29, !PT ;  /* 0x0000001d1e1f7209 */ /* 0x000fe20007810000 */
[----:B------:R-:W-:Y:S01]  /*2a30*/  USEL UR17, UR44, UR7, !UP0 ;  /* 0x000000072c117287 */ /* 0x000fe2000c000000 */
[----:B------:R-:W-:Y:S01]  /*2a40*/  R2UR UR11, R2 ;  /* 0x00000000020b72ca */ /* 0x000fe200000e0000 */
[----:B------:R-:W1:Y:S01]  /*2a50*/  MUFU.TANH R41, R41 ;  /* 0x0000002900297308 */ /* 0x000e620000002400 */
[----:B--2---:R-:W-:Y:S01]  /*2a60*/  FSEL R28, R39, -INF , P2 ;  /* 0xff800000271c7808 */ /* 0x004fe20001000000 */
[----:B------:R-:W-:Y:S01]  /*2a70*/  UISETP.GE.AND UP0, UPT, UR53, UR17, UPT ;  /* 0x000000113500728c */ /* 0x000fe2000bf06270 */
[----:B------:R-:W-:-:S02]  /*2a80*/  ISETP.GT.AND P2, PT, R48, 0x40, PT ;  /* 0x000000403000780c */ /* 0x000fc40003f44270 */
[----:B------:R-:W-:Y:S02]  /*2a90*/  CS2R R100, SRZ ;  /* 0x0000000000647805 */ /* 0x000fe4000001ff00 */
[----:B------:R-:W-:Y:S02]  /*2aa0*/  FMNMX.FTZ R14, R28, R31, !PT ;  /* 0x0000001f1c0e7209 */ /* 0x000fe40007810000 */
[----:B------:R-:W-:Y:S02]  /*2ab0*/  CS2R R102, SRZ ;  /* 0x0000000000667805 */ /* 0x000fe4000001ff00 */
[----:B------:R-:W-:Y:S01]  /*2ac0*/  CS2R R104, SRZ ;  /* 0x0000000000687805 */ /* 0x000fe2000001ff00 */
[----:B------:R-:W2:Y:S01]  /*2ad0*/  MUFU.TANH R43, R43 ;  /* 0x0000002b002b7308 */ /* 0x000ea20000002400 */
[----:B0-----:R-:W-:Y:S02]  /*2ae0*/  FSEL R29, R40, -INF , P1 ;  /* 0xff800000281d7808 */ /* 0x001fe40000800000 */
[----:B------:R-:W-:-:S02]  /*2af0*/  CS2R R106, SRZ ;  /* 0x00000000006a7805 */ /* 0x000fc4000001ff00 */
[C---:B------:R-:W-:Y:S01]  /*2b00*/  ISETP.GT.AND P1, PT, R48.reuse, 0x41, PT ;  /* 0x000000413000780c */ /* 0x040fe20003f24270 */
[----:B------:R-:W-:Y:S01]  /*2b10*/  UIADD3 UR6, UR11, 0x19c40, URZ ;  /* 0x00019c400b067890 */ /* 0x000fe2000fffe03f */
[----:B------:R-:W-:Y:S02]  /*2b20*/  FMNMX.FTZ R14, R29, R14, !PT ;  /* 0x0000000e1d0e7209 */ /* 0x000fe40007810000 */
[----:B------:R-:W-:Y:S02]  /*2b30*/  CS2R R108, SRZ ;  /* 0x00000000006c7805 */ /* 0x000fe4000001ff00 */
[----:B------:R-:W-:Y:S01]  /*2b40*/  CS2R R110, SRZ ;  /* 0x00000000006e7805 */ /* 0x000fe2000001ff00 */
[----:B------:R-:W0:Y:S01]  /*2b50*/  MUFU.TANH R42, R42 ;  /* 0x0000002a002a7308 */ /* 0x000e220000002400 */
[----:B-1----:R-:W-:Y:S01]  /*2b60*/  FSEL R31, R41, -INF , P2 ;  /* 0xff800000291f7808 */ /* 0x002fe20001000000 */
[----:B------:R-:W-:Y:S01]  /*2b70*/  UPRMT UR6, UR45, 0x654, UR6 ;  /* 0x000006542d067896 */ /* 0x000fe20008000006 */
[----:B------:R-:W-:-:S02]  /*2b80*/  ISETP.GT.AND P2, PT, R48, 0x48, PT ;  /* 0x000000483000780c */ /* 0x000fc40003f44270 */
[----:B------:R-:W-:Y:S02]  /*2b90*/  CS2R R112, SRZ ;  /* 0x0000000000707805 */ /* 0x000fe4000001ff00 */
[----:B------:R-:W-:Y:S02]  /*2ba0*/  FMNMX.FTZ R14, R31, R14, !PT ;  /* 0x0000000e1f0e7209 */ /* 0x000fe40007810000 */
[----:B------:R-:W-:Y:S02]  /*2bb0*/  CS2R R114, SRZ ;  /* 0x0000000000727805 */ /* 0x000fe4000001ff00 */
[----:B------:R-:W-:Y:S01]  /*2bc0*/  CS2R R116, SRZ ;  /* 0x0000000000747805 */ /* 0x000fe2000001ff00 */
[----:B------:R-:W1:Y:S01]  /*2bd0*/  MUFU.TANH R63, R63 ;  /* 0x0000003f003f7308 */ /* 0x000e620000002400 */
[----:B--2---:R-:W-:Y:S02]  /*2be0*/  FSEL R33, R43, -INF , P1 ;  /* 0xff8000002b217808 */ /* 0x004fe40000800000 */
[----:B------:R-:W-:-:S02]  /*2bf0*/  CS2R R118, SRZ ;  /* 0x0000000000767805 */ /* 0x000fc4000001ff00 */
[----:B------:R-:W-:Y:S01]  /*2c00*/  ISETP.GT.AND P1, PT, R48, 0x49, PT ;  /* 0x000000493000780c */ /* 0x000fe20003f24270 */
[----:B------:R-:W-:Y:S01]  /*2c10*/  SYNCS.ARRIVE.TRANS64.RED.A1T0 RZ, [UR6], RZ ;  /* 0x000000ffffff79a7 */ /* 0x000fe20008100406 */
[----:B------:R-:W-:Y:S02]  /*2c20*/  FMNMX.FTZ R14, R33, R14, !PT ;  /* 0x0000000e210e7209 */ /* 0x000fe40007810000 */
[----:B------:R-:W-:Y:S02]  /*2c30*/  CS2R R120, SRZ ;  /* 0x0000000000787805 */ /* 0x000fe4000001ff00 */
[----:B------:R-:W-:Y:S01]  /*2c40*/  CS2R R122, SRZ ;  /* 0x00000000007a7805 */ /* 0x000fe2000001ff00 */
[----:B------:R-:W2:Y:S01]  /*2c50*/  MUFU.TANH R66, R66 ;  /* 0x0000004200427308 */ /* 0x000ea20000002400 */
[----:B0-----:R-:W-:Y:S02]  /*2c60*/  FSEL R35, R42, -INF , P2 ;  /* 0xff8000002a237808 */ /* 0x001fe40001000000 */
[----:B------:R-:W-:-:S02]  /*2c70*/  CS2R R124, SRZ ;  /* 0x00000000007c7805 */ /* 0x000fc4000001ff00 */
[----:B------:R-:W-:Y:S02]  /*2c80*/  ISETP.GT.AND P2, PT, R48, 0x50, PT ;  /* 0x000000503000780c */ /* 0x000fe40003f44270 */
[----:B------:R-:W-:Y:S02]  /*2c90*/  CS2R R126, SRZ ;  /* 0x00000000007e7805 */ /* 0x000fe4000001ff00 */
[----:B------:R-:W-:Y:S02]  /*2ca0*/  FMNMX.FTZ R39, R35, R14, !PT ;  /* 0x0000000e23277209 */ /* 0x000fe40007810000 */
[----:B------:R-:W-:Y:S02]  /*2cb0*/  CS2R R128, SRZ ;  /* 0x0000000000807805 */ /* 0x000fe4000001ff00 */
[----:B------:R-:W-:Y:S01]  /*2cc0*/  CS2R R130, SRZ ;  /* 0x0000000000827805 */ /* 0x000fe2000001ff00 */
[----:B------:R-:W0:Y:S01]  /*2cd0*/  MUFU.TANH R67, R67 ;  /* 0x0000004300437308 */ /* 0x000e220000002400 */
[----:B-1----:R-:W-:-:S02]  /*2ce0*/  FSEL R34, R63, -INF , P1 ;  /* 0xff8000003f227808 */ /* 0x002fc40000800000 */
[----:B------:R-:W-:Y:S02]  /*2cf0*/  CS2R R132, SRZ ;  /* 0x0000000000847805 */ /* 0x000fe4000001ff00 */
[----:B------:R-:W-:Y:S02]  /*2d00*/  ISETP.GT.AND P1, PT, R48, 0x51, PT ;  /* 0x000000513000780c */ /* 0x000fe40003f24270 */
[----:B------:R-:W-:Y:S02]  /*2d10*/  CS2R R134, SRZ ;  /* 0x0000000000867805 */ /* 0x000fe4000001ff00 */
[----:B------:R-:W-:Y:S01]  /*2d20*/  FMNMX.FTZ R39, R34, R39, !PT ;  /* 0x0000002722277209 */ /* 0x000fe20007810000 */
[----:B------:R-:W1:Y:S01]  /*2d30*/  MUFU.TANH R70, R70 ;  /* 0x0000004600467308 */ /* 0x000e620000002400 */
[----:B--2---:R-:W-:Y:S01]  /*2d40*/  FSEL R38, R66, -INF , P2 ;  /* 0xff80000042267808 */ /* 0x004fe20001000000 */
[----:B------:R-:W-:Y:S01]  /*2d50*/  FMUL.FTZ R66, R0, R60 ;  /* 0x0000003c00427220 */ /* 0x000fe20000410000 */
[----:B------:R-:W-:-:S02]  /*2d60*/  ISETP.GT.AND P2, PT, R48, 0x58, PT ;  /* 0x000000583000780c */ /* 0x000fc40003f44270 */
[----:B------:R-:W-:-:S03]  /*2d70*/  FMNMX.FTZ R39, R38, R39, !PT ;  /* 0x0000002726277209 */ /* 0x000fc60007810000 */
[----:B------:R-:W2:Y:S01]  /*2d80*/  MUFU.TANH R71, R71 ;  /* 0x0000004700477308 */ /* 0x000ea20000002400 */
[----:B0-----:R-:W-:Y:S01]  /*2d90*/  FSEL R36, R67, -INF , P1 ;  /* 0xff80000043247808 */ /* 0x001fe20000800000 */
[----:B------:R-:W-:Y:S01]  /*2da0*/  FMUL.FTZ R67, R0, R61 ;  /* 0x0000003d00437220 */ /* 0x000fe20000410000 */
[----:B------:R-:W-:Y:S02]  /*2db0*/  ISETP.GT.AND P1, PT, R48, 0x59, PT ;  /* 0x000000593000780c */ /* 0x000fe40003f24270 */
[----:B------:R-:W-:-:S03]  /*2dc0*/  FMNMX.FTZ R41, R36, R39, !PT ;  /* 0x0000002724297209 */ /* 0x000fc60007810000 */
[----:B------:R-:W0:Y:S01]  /*2dd0*/  MUFU.TANH R74, R74 ;  /* 0x0000004a004a7308 */ /* 0x000e220000002400 */
[----:B-1----:R-:W-:Y:S01]  /*2de0*/  FSEL R40, R70, -INF , P2 ;  /* 0xff80000046287808 */ /* 0x002fe20001000000 */
[----:B------:R-:W-:Y:S01]  /*2df0*/  FMUL.FTZ R70, R0, R64 ;  /* 0x0000004000467220 */ /* 0x000fe20000410000 */
[----:B------:R-:W-:Y:S01]  /*2e00*/  ISETP.GT.AND P2, PT, R48, 0x60, PT ;  /* 0x000000603000780c */ /* 0x000fe20003f44270 */
[----:B------:R-:W-:Y:S01]  /*2e10*/  FMUL.FTZ R64, R0, R65 ;  /* 0x0000004100407220 */ /* 0x000fe20000410000 */
[----:B------:R-:W-:-:S03]  /*2e20*/  FMNMX.FTZ R14, R40, R41, !PT ;  /* 0x00000029280e7209 */ /* 0x000fc60007810000 */
[----:B------:R-:W1:Y:S01]  /*2e30*/  MUFU.TANH R75, R75 ;  /* 0x0000004b004b7308 */ /* 0x000e620000002400 */
[----:B--2---:R-:W-:Y:S01]  /*2e40*/  FSEL R39, R71, -INF , P1 ;  /* 0xff80000047277808 */ /* 0x004fe20000800000 */
[----:B------:R-:W-:Y:S01]  /*2e50*/  FMUL.FTZ R71, R0, R68 ;  /* 0x0000004400477220 */ /* 0x000fe20000410000 */
[----:B------:R-:W-:Y:S01]  /*2e60*/  ISETP.GT.AND P1, PT, R48, 0x61, PT ;  /* 0x000000613000780c */ /* 0x000fe20003f24270 */
[C---:B------:R-:W-:Y:S01]  /*2e70*/  FMUL.FTZ R68, R0.reuse, R69 ;  /* 0x0000004500447220 */ /* 0x040fe20000410000 */
[----:B------:R-:W-:Y:S01]  /*2e80*/  FMNMX.FTZ R43, R39, R14, !PT ;  /* 0x0000000e272b7209 */ /* 0x000fe20007810000 */
[C---:B------:R-:W-:Y:S01]  /*2e90*/  FMUL.FTZ R69, R0.reuse, R73 ;  /* 0x0000004900457220 */ /* 0x040fe20000410000 */
[----:B------:R-:W-:Y:S01]  /*2ea0*/  FMUL.FTZ R73, R0, R77 ;  /* 0x0000004d00497220 */ /* 0x000fe20000410000 */
[----:B------:R2:W3:Y:S01]  /*2eb0*/  MUFU.TANH R47, R78 ;  /* 0x0000004e002f7308 */ /* 0x0004e20000002400 */
[----:B0-----:R-:W-:Y:S01]  /*2ec0*/  FSEL R42, R74, -INF , P2 ;  /* 0xff8000004a2a7808 */ /* 0x001fe20001000000 */
[----:B------:R-:W-:Y:S01]  /*2ed0*/  FMUL.FTZ R74, R0, R76 ;  /* 0x0000004c004a7220 */ /* 0x000fe20000410000 */
[----:B------:R-:W-:Y:S01]  /*2ee0*/  ISETP.GT.AND P2, PT, R48, 0x68, PT ;  /* 0x000000683000780c */ /* 0x000fe20003f44270 */
[----:B------:R-:W-:Y:S01]  /*2ef0*/  FMUL.FTZ R76, R0, R81 ;  /* 0x00000051004c7220 */ /* 0x000fe20000410000 */
[----:B------:R-:W-:Y:S01]  /*2f00*/  FMNMX.FTZ R14, R42, R43, !PT ;  /* 0x0000002b2a0e7209 */ /* 0x000fe20007810000 */
[----:B------:R-:W-:-:S02]  /*2f10*/  FMUL.FTZ R77, R0, R85 ;  /* 0x00000055004d7220 */ /* 0x000fc40000410000 */
[----:B------:R-:W0:Y:S01]  /*2f20*/  MUFU.TANH R79, R79 ;  /* 0x0000004f004f7308 */ /* 0x000e220000002400 */
[----:B-1----:R-:W-:Y:S01]  /*2f30*/  FSEL R41, R75, -INF , P1 ;  /* 0xff8000004b297808 */ /* 0x002fe20000800000 */
[----:B------:R-:W-:Y:S01]  /*2f40*/  FMUL.FTZ R75, R0, R80 ;  /* 0x00000050004b7220 */ /* 0x000fe20000410000 */
[----:B------:R-:W-:Y:S01]  /*2f50*/  ISETP.GT.AND P1, PT, R48, 0x69, PT ;  /* 0x000000693000780c */ /* 0x000fe20003f24270 */
[----:B--2---:R-:W-:Y:S01]  /*2f60*/  FMUL.FTZ R78, R0, R84 ;  /* 0x00000054004e7220 */ /* 0x004fe20000410000 */
[----:B------:R-:W-:-:S03]  /*2f70*/  FMNMX.FTZ R14, R41, R14, !PT ;  /* 0x0000000e290e7209 */ /* 0x000fc60007810000 */
[----:B------:R-:W1:Y:S01]  /*2f80*/  MUFU.TANH R45, R82 ;  /* 0x00000052002d7308 */ /* 0x000e620000002400 */
[----:B---3--:R-:W-:Y:S02]  /*2f90*/  FSEL R47, R47, -INF , P2 ;  /* 0xff8000002f2f7808 */ /* 0x008fe40001000000 */
[----:B------:R-:W-:Y:S02]  /*2fa0*/  ISETP.GT.AND P2, PT, R48, 0x70, PT ;  /* 0x000000703000780c */ /* 0x000fe40003f44270 */
[----:B------:R-:W-:-:S03]  /*2fb0*/  FMNMX.FTZ R14, R47, R14, !PT ;  /* 0x0000000e2f0e7209 */ /* 0x000fc60007810000 */
[----:B------:R-:W2:Y:S01]  /*2fc0*/  MUFU.TANH R44, R83 ;  /* 0x00000053002c7308 */ /* 0x000ea20000002400 */
[----:B0-----:R-:W-:Y:S02]  /*2fd0*/  FSEL R43, R79, -INF , P1 ;  /* 0xff8000004f2b7808 */ /* 0x001fe40000800000 */
[----:B------:R-:W-:Y:S01]  /*2fe0*/  ISETP.GT.AND P1, PT, R48, 0x71, PT ;  /* 0x000000713000780c */ /* 0x000fe20003f24270 */
[----:B------:R-:W0:Y:S01]  /*2ff0*/  SHFL.IDX PT, R79, R89, RZ, 0x1c1f ;  /* 0x001c1fff594f7589 */ /* 0x000e2200000e0000 */
        /* <DEDUP_REMOVED lines=9> */
[----:B------:R-:W-:Y:S01]  /*3090*/  MUFU.TANH R4, R4 ;  /* 0x0000000400047308 */ /* 0x000fe20000002400 */
[----:B---3--:R-:W-:Y:S02]  /*30a0*/  FSEL R48, R86, -INF , P2 ;  /* 0xff80000056307808 */ /* 0x008fe40001000000 */
[----:B0-----:R-:W-:Y:S02]  /*30b0*/  VIADDMNMX R79, R79, R56, R57, PT ;  /* 0x000000384f4f7246 */ /* 0x001fe40003800139 */
[----:B------:R-:W-:-:S03]  /*30c0*/  FMNMX.FTZ R14, R48, R55, !PT ;  /* 0x00000037300e7209 */ /* 0x000fc60007810000 */
[----:B------:R-:W0:Y:S01]  /*30d0*/  MUFU.TANH R3, R3 ;  /* 0x0000000300037308 */ /* 0x000e220000002400 */
[----:B-1----:R-:W-:Y:S02]  /*30e0*/  FSEL R49, R87, -INF , P1 ;  /* 0xff80000057317808 */ /* 0x002fe40000800000 */
[----:B------:R-:W-:Y:S02]  /*30f0*/  ISETP.GT.AND P2, PT, R79, 0x1, PT ;  /* 0x000000014f00780c */ /* 0x000fe40003f44270 */
[----:B------:R-:W-:Y:S02]  /*3100*/  FMNMX.FTZ R14, R49, R14, !PT ;  /* 0x0000000e310e7209 */ /* 0x000fe40007810000 */
[----:B------:R-:W-:Y:S01]  /*3110*/  ISETP.GT.AND P3, PT, R79, 0x8, PT ;  /* 0x000000084f00780c */ /* 0x000fe20003f64270 */
[----:B------:R-:W1:Y:S02]  /*3120*/  MUFU.TANH R7, R7 ;  /* 0x0000000700077308 */ /* 0x000e640000002400 */
[----:B------:R-:W2:Y:S06]  /*3130*/  SHFL.BFLY PT, R55, R14, 0x2, 0x1f ;  /* 0x0c401f000e377f89 */ /* 0x000eac00000e0000 */
[----:B------:R-:W-:Y:S01]  /*3140*/  MUFU.TANH R5, R5 ;  /* 0x0000000500057308 */ /* 0x000fe20000002400 */
[----:B0-----:R-:W-:-:S02]  /*3150*/  FSEL R3, R3, -INF , P2 ;  /* 0xff80000003037808 */ /* 0x001fc40001000000 */
        /* <DEDUP_REMOVED lines=9> */
[----:B------:R-:W0:Y:S08]  /*31f0*/  MUFU.TANH R9, R9 ;  /* 0x0000000900097308 */ /* 0x000e300000002400 */
[----:B------:R-:W3:Y:S01]  /*3200*/  MUFU.TANH R12, R12 ;  /* 0x0000000c000c7308 */ /* 0x000ee20000002400 */
        /* <DEDUP_REMOVED lines=9> */
[----:B------:R-:W-:-:S03]  /*32a0*/  ISETP.GT.AND P1, PT, R79, RZ, PT ;  /* 0x000000ff4f00720c */ /* 0x000fc60003f24270 */
[--C-:B------:R-:W-:Y:S01]  /*32b0*/  FFMA.FTZ R62, R62, UR18, -R55.reuse ;  /* 0x000000123e3e7c23 */ /* 0x100fe20008010837 */
[----:B------:R-:W-:Y:S01]  /*32c0*/  FSEL R4, R4, -INF , P1 ;  /* 0xff80000004047808 */ /* 0x000fe20000800000 */
        /* <DEDUP_REMOVED lines=14> */
[--C-:B------:R-:W-:Y:S01]  /*33b0*/  FFMA.FTZ R41, R43, UR18, -R55.reuse ;  /* 0x000000122b297c23 */ /* 0x100fe20008010837 */
[----:B------:R-:W-:Y:S01]  /*33c0*/  FMNMX.FTZ R63, R59, R60, !PT ;  /* 0x0000003c3b3f7209 */ /* 0x000fe20007810000 */
[----:B------:R-:W-:Y:S01]  /*33d0*/  IMAD.U32 R43, RZ, RZ, UR18 ;  /* 0x00000012ff2b7e24 */ /* 0x000fe2000f8e00ff */
[----:B------:R-:W-:Y:S01]  /*33e0*/  ISETP.GT.AND P1, PT, R79, 0x19, PT ;  /* 0x000000194f00780c */ /* 0x000fe20003f24270 */
[----:B------:R-:W5:Y:S01]  /*33f0*/  MUFU.TANH R20, R20 ;  /* 0x0000001400147308 */ /* 0x000f620000002400 */
[----:B------:R-:W-:Y:S01]  /*3400*/  FMNMX.FTZ R8, R6, R63, !PT ;  /* 0x0000003f06087209 */ /* 0x000fe20007810000 */
[--C-:B------:R-:W-:Y:S01]  /*3410*/  FFMA.FTZ R56, R92, UR18, -R55.reuse ;  /* 0x000000125c387c23 */ /* 0x100fe20008010837 */
[----:B0-----:R-:W-:Y:S01]  /*3420*/  FSEL R9, R9, -INF , P1 ;  /* 0xff80000009097808 */ /* 0x001fe20000800000 */
[--C-:B------:R-:W-:Y:S01]  /*3430*/  FFMA.FTZ R57, R90, UR18, -R55.reuse ;  /* 0x000000125a397c23 */ /* 0x100fe20008010837 */
[----:B------:R-:W-:Y:S01]  /*3440*/  FMNMX.FTZ R8, R11, R8, !PT ;  /* 0x000000080b087209 */ /* 0x000fe20007810000 */
[--C-:B------:R-:W-:Y:S01]  /*3450*/  FFMA.FTZ R58, R58, UR18, -R55.reuse ;  /* 0x000000123a3a7c23 */ /* 0x100fe20008010837 */
[----:B------:R-:W-:Y:S01]  /*3460*/  ISETP.GT.AND P1, PT, R79, 0x21, PT ;  /* 0x000000214f00780c */ /* 0x000fe20003f24270 */
[----:B------:R-:W0:Y:S01]  /*3470*/  MUFU.TANH R25, R25 ;  /* 0x0000001900197308 */ /* 0x000e220000002400 */
[----:B---3--:R-:W-:Y:S01]  /*3480*/  FSEL R60, R12, -INF , P2 ;  /* 0xff8000000c3c7808 */ /* 0x008fe20001000000 */
[--C-:B------:R-:W-:Y:S01]  /*3490*/  FFMA.FTZ R61, R88, UR18, -R55.reuse ;  /* 0x00000012583d7c23 */ /* 0x100fe20008010837 */
[----:B------:R-:W-:Y:S01]  /*34a0*/  FMNMX.FTZ R63, R9, R8, !PT ;  /* 0x00000008093f7209 */ /* 0x000fe20007810000 */
[--C-:B------:R-:W-:Y:S01]  /*34b0*/  FFMA.FTZ R52, R52, UR18, -R55.reuse ;  /* 0x0000001234347c23 */ /* 0x100fe20008010837 */
[C---:B------:R-:W-:Y:S01]  /*34c0*/  ISETP.GT.AND P2, PT, R79.reuse, 0x28, PT ;  /* 0x000000284f00780c */ /* 0x040fe20003f44270 */
[--C-:B------:R-:W-:Y:S01]  /*34d0*/  FFMA.FTZ R46, R46, UR18, -R55.reuse ;  /* 0x000000122e2e7c23 */ /* 0x100fe20008010837 */
[----:B-1----:R-:W-:Y:S01]  /*34e0*/  FSEL R10, R10, -INF , P1 ;  /* 0xff8000000a0a7808 */ /* 0x002fe20000800000 */
[----:B------:R-:W1:Y:S01]  /*34f0*/  MUFU.TANH R24, R24 ;  /* 0x0000001800187308 */ /* 0x000e620000002400 */
[----:B------:R-:W-:Y:S01]  /*3500*/  FMNMX.FTZ R65, R60, R63, !PT ;  /* 0x0000003f3c417209 */ /* 0x000fe20007810000 */
[--C-:B------:R-:W-:Y:S01]  /*3510*/  FFMA.FTZ R32, R32, UR18, -R55.reuse ;  /* 0x0000001220207c23 */ /* 0x100fe20008010837 */
[----:B------:R-:W-:Y:S01]  /*3520*/  ISETP.GT.AND P1, PT, R79, 0x29, PT ;  /* 0x000000294f00780c */ /* 0x000fe20003f24270 */
[--C-:B------:R-:W-:Y:S01]  /*3530*/  FFMA.FTZ R28, R28, UR18, -R55.reuse ;  /* 0x000000121c1c7c23 */ /* 0x100fe20008010837 */
[----:B--2---:R-:W-:Y:S01]  /*3540*/  FSEL R15, R15, -INF , P2 ;  /* 0xff8000000f0f7808 */ /* 0x004fe20001000000 */
[----:B------:R-:W-:Y:S01]  /*3550*/  FFMA.FTZ R49, R49, UR18, -R55 ;  /* 0x0000001231317c23 */ /* 0x000fe20008010837 */
[----:B------:R-:W-:Y:S01]  /*3560*/  FMNMX.FTZ R8, R10, R65, !PT ;  /* 0x000000410a087209 */ /* 0x000fe20007810000 */
[----:B------:R2:W-:Y:S01]  /*3570*/  MUFU.EX2 R12, R62 ;  /* 0x0000003e000c7308 */ /* 0x0005e20000000800 */
[----:B------:R-:W-:-:S02]  /*3580*/  ISETP.GT.AND P2, PT, R79, 0x30, PT ;  /* 0x000000304f00780c */ /* 0x000fc40003f44270 */
[----:B------:R-:W-:Y:S02]  /*3590*/  CS2R R88, SRZ ;  /* 0x0000000000587805 */ /* 0x000fe4000001ff00 */
[----:B----4-:R-:W-:Y:S02]  /*35a0*/  FSEL R13, R13, -INF , P1 ;  /* 0xff8000000d0d7808 */ /* 0x010fe40000800000 */
[----:B------:R-:W-:Y:S02]  /*35b0*/  CS2R R90, SRZ ;  /* 0x00000000005a7805 */ /* 0x000fe4000001ff00 */
[----:B------:R-:W-:Y:S02]  /*35c0*/  FMNMX.FTZ R8, R15, R8, !PT ;  /* 0x000000080f087209 */ /* 0x000fe40007810000 */
[----:B------:R-:W-:Y:S02]  /*35d0*/  CS2R R92, SRZ ;  /* 0x00000000005c7805 */ /* 0x000fe4000001ff00 */
[----:B------:R-:W-:Y:S01]  /*35e0*/  ISETP.GT.AND P1, PT, R79, 0x31, PT ;  /* 0x000000314f00780c */ /* 0x000fe20003f24270 */
[----:B------:R-:W-:Y:S01]  /*35f0*/  MUFU.TANH R27, R27 ;  /* 0x0000001b001b7308 */ /* 0x000fe20000002400 */
[----:B--2---:R-:W-:-:S01]  /*3600*/  FFMA.FTZ R62, R53, UR18, -R55 ;  /* 0x00000012353e7c23 */ /* 0x004fc20008010837 */
[----:B-----5:R-:W-:-:S02]  /*3610*/  FSEL R53, R21, -INF , P2 ;  /* 0xff80000015357808 */ /* 0x020fc40001000000 */
[----:B------:R-:W-:Y:S02]  /*3620*/  FMNMX.FTZ R8, R13, R8, !PT ;  /* 0x000000080d087209 */ /* 0x000fe40007810000 */
[----:B------:R-:W-:Y:S02]  /*3630*/  ISETP.GT.AND P2, PT, R79, 0x38, PT ;  /* 0x000000384f00780c */ /* 0x000fe40003f44270 */
[----:B------:R-:W2:Y:S01]  /*3640*/  MUFU.TANH R26, R26 ;  /* 0x0000001a001a7308 */ /* 0x000ea20000002400 */
[----:B------:R-:W-:Y:S02]  /*3650*/  FSEL R20, R20, -INF , P1 ;  /* 0xff80000014147808 */ /* 0x000fe40000800000 */
[----:B------:R-:W-:Y:S02]  /*3660*/  FMNMX.FTZ R65, R53, R8, !PT ;  /* 0x0000000835417209 */ /* 0x000fe40007810000 */
[----:B------:R-:W-:Y:S02]  /*3670*/  ISETP.GT.AND P1, PT, R79, 0x39, PT ;  /* 0x000000394f00780c */ /* 0x000fe40003f24270 */
[----:B0-----:R-:W-:Y:S01]  /*3680*/  FSEL R25, R25, -INF , P2 ;  /* 0xff80000019197808 */ /* 0x001fe20001000000 */
[----:B------:R-:W0:Y:S01]  /*3690*/  MUFU.TANH R66, R66 ;  /* 0x0000004200427308 */ /* 0x000e220000002400 */
[----:B------:R-:W-:-:S02]  /*36a0*/  FMNMX.FTZ R8, R20, R65, !PT ;  /* 0x0000004114087209 */ /* 0x000fc40007810000 */
[----:B------:R-:W-:Y:S02]  /*36b0*/  ISETP.GT.AND P2, PT, R79, 0x40, PT ;  /* 0x000000404f00780c */ /* 0x000fe40003f44270 */
[----:B-1----:R-:W-:Y:S02]  /*36c0*/  FSEL R24, R24, -INF , P1 ;  /* 0xff80000018187808 */ /* 0x002fe40000800000 */
[----:B------:R-:W-:Y:S01]  /*36d0*/  FMNMX.FTZ R65, R25, R8, !PT ;  /* 0x0000000819417209 */ /* 0x000fe20007810000 */
[----:B------:R-:W1:Y:S01]  /*36e0*/  MUFU.TANH R67, R67 ;  /* 0x0000004300437308 */ /* 0x000e620000002400 */
[----:B------:R-:W-:Y:S02]  /*36f0*/  ISETP.GT.AND P1, PT, R79, 0x41, PT ;  /* 0x000000414f00780c */ /* 0x000fe40003f24270 */
[----:B------:R-:W-:Y:S02]  /*3700*/  FMNMX.FTZ R8, R24, R65, !PT ;  /* 0x0000004118087209 */ /* 0x000fe40007810000 */
[----:B--2---:R-:W-:-:S02]  /*3710*/  FSEL R26, R26, -INF , P1 ;  /* 0xff8000001a1a7808 */ /* 0x004fc40000800000 */
[----:B------:R-:W-:Y:S01]  /*3720*/  ISETP.GT.AND P1, PT, R79, 0x49, PT ;  /* 0x000000494f00780c */ /* 0x000fe20003f24270 */
[----:B------:R2:W-:Y:S08]  /*3730*/  MUFU.EX2 R21, R62 ;  /* 0x0000003e00157308 */ /* 0x0005f00000000800 */
[----:B------:R-:W3:Y:S01]  /*3740*/  MUFU.TANH R70, R70 ;  /* 0x0000004600467308 */ /* 0x000ee20000002400 */
[----:B--2---:R-:W-:-:S01]  /*3750*/  FFMA.FTZ R62, R51, UR18, -R55 ;  /* 0x00000012333e7c23 */ /* 0x004fc20008010837 */
[----:B------:R-:W-:-:S02]  /*3760*/  FSEL R51, R27, -INF , P2 ;  /* 0xff8000001b337808 */ /* 0x000fc40001000000 */
[----:B------:R-:W-:Y:S02]  /*3770*/  ISETP.GT.AND P2, PT, R79, 0x48, PT ;  /* 0x000000484f00780c */ /* 0x000fe40003f44270 */
[----:B------:R-:W-:Y:S02]  /*3780*/  FMNMX.FTZ R65, R51, R8, !PT ;  /* 0x0000000833417209 */ /* 0x000fe40007810000 */
[----:B------:R-:W2:Y:S02]  /*3790*/  MUFU.TANH R64, R64 ;  /* 0x0000004000407308 */ /* 0x000ea40000002400 */
[----:B------:R-:W-:-:S06]  /*37a0*/  FMNMX.FTZ R65, R26, R65, !PT ;  /* 0x000000411a417209 */ /* 0x000fcc0007810000 */
[----:B------:R4:W-:Y:S08]  /*37b0*/  MUFU.EX2 R63, R54 ;  /* 0x00000036003f7308 */ /* 0x0009f00000000800 */
[----:B------:R-:W5:Y:S01]  /*37c0*/  MUFU.TANH R71, R71 ;  /* 0x0000004700477308 */ /* 0x000f620000002400 */
[----:B----4-:R-:W-:-:S01]  /*37d0*/  FFMA.FTZ R54, R50, UR18, -R55 ;  /* 0x0000001232367c23 */ /* 0x010fc20008010837 */
[----:B0-----:R-:W-:-:S02]  /*37e0*/  FSEL R50, R66, -INF , P2 ;  /* 0xff80000042327808 */ /* 0x001fc40001000000 */
[----:B------:R-:W-:-:S04]  /*37f0*/  ISETP.GT.AND P2, PT, R79, 0x50, PT ;  /* 0x000000504f00780c */ /* 0x000fc80003f44270 */
[----:B------:R1:W-:Y:S08]  /*3800*/  MUFU.EX2 R27, R62 ;  /* 0x0000003e001b7308 */ /* 0x0003f00000000800 */
[----:B------:R-:W0:Y:S01]  /*3810*/  MUFU.TANH R68, R68 ;  /* 0x0000004400447308 */ /* 0x000e220000002400 */
[----:B-1----:R-:W-:Y:S02]  /*3820*/  FSEL R62, R67, -INF , P1 ;  /* 0xff800000433e7808 */ /* 0x002fe40000800000 */
[----:B------:R-:W-:-:S02]  /*3830*/  FMNMX.FTZ R67, R50, R65, !PT ;  /* 0x0000004132437209 */ /* 0x000fc40007810000 */
[----:B------:R-:W-:Y:S02]  /*3840*/  ISETP.GT.AND P1, PT, R79, 0x51, PT ;  /* 0x000000514f00780c */ /* 0x000fe40003f24270 */
[----:B---3--:R-:W-:Y:S01]  /*3850*/  FSEL R65, R70, -INF , P2 ;  /* 0xff80000046417808 */ /* 0x008fe20001000000 */
[----:B------:R-:W1:Y:S01]  /*3860*/  MUFU.TANH R72, R72 ;  /* 0x0000004800487308 */ /* 0x000e620000002400 */
        /* <DEDUP_REMOVED lines=10> */
[----:B-----5:R-:W-:Y:S01]  /*3910*/  FSEL R37, R71, -INF , P2 ;  /* 0xff80000047257808 */ /* 0x020fe20001000000 */
[----:B------:R-:W-:Y:S01]  /*3920*/  FFMA.FTZ R42, R45, UR18, -R55 ;  /* 0x000000122d2a7c23 */ /* 0x000fe20008010837 */
[----:B------:R-:W-:-:S02]  /*3930*/  FMNMX.FTZ R8, R64, R81, !PT ;  /* 0x0000005140087209 */ /* 0x000fc40007810000 */
[----:B------:R-:W-:Y:S01]  /*3940*/  ISETP.GT.AND P2, PT, R79, 0x60, PT ;  /* 0x000000604f00780c */ /* 0x000fe20003f44270 */
[----:B------:R-:W3:Y:S01]  /*3950*/  MUFU.TANH R74, R74 ;  /* 0x0000004a004a7308 */ /* 0x000ee20000002400 */
[----:B0-----:R-:W-:Y:S02]  /*3960*/  FSEL R66, R68, -INF , P1 ;  /* 0xff80000044427808 */ /* 0x001fe40000800000 */
[----:B------:R-:W-:Y:S02]  /*3970*/  FMNMX.FTZ R71, R37, R8, !PT ;  /* 0x0000000825477209 */ /* 0x000fe40007810000 */
[----:B------:R-:W-:Y:S02]  /*3980*/  ISETP.GT.AND P1, PT, R79, 0x61, PT ;  /* 0x000000614f00780c */ /* 0x000fe40003f24270 */
[----:B-1----:R-:W-:Y:S01]  /*3990*/  FSEL R72, R72, -INF , P2 ;  /* 0xff80000048487808 */ /* 0x002fe20001000000 */
[----:B------:R-:W0:Y:S01]  /*39a0*/  MUFU.TANH R73, R73 ;  /* 0x0000004900497308 */ /* 0x000e220000002400 */
[----:B------:R-:W-:-:S02]  /*39b0*/  FMNMX.FTZ R71, R66, R71, !PT ;  /* 0x0000004742477209 */ /* 0x000fc40007810000 */
[----:B------:R-:W-:Y:S02]  /*39c0*/  ISETP.GT.AND P2, PT, R79, 0x68, PT ;  /* 0x000000684f00780c */ /* 0x000fe40003f44270 */
[----:B--2---:R-:W-:Y:S01]  /*39d0*/  FSEL R68, R69, -INF , P1 ;  /* 0xff80000045447808 */ /* 0x004fe20000800000 */
        /* <DEDUP_REMOVED lines=14> */
[----:B------:R-:W-:Y:S01]  /*3ac0*/  FFMA.FTZ R71, R29, UR18, -R55 ;  /* 0x000000121d477c23 */ /* 0x000fe20008010837 */
        /* <DEDUP_REMOVED lines=10> */
[----:B------:R-:W-:Y:S01]  /*3b70*/  MUFU.EX2 R56, R56 ;  /* 0x0000003800387308 */ /* 0x000fe20000000800 */
[----:B0-----:R-:W-:-:S04]  /*3b80*/  FSEL R78, R78, -INF , P2 ;  /* 0xff8000004e4e7808 */ /* 0x001fc80001000000 */
[----:B------:R-:W-:-:S03]  /*3b90*/  FMNMX.FTZ R8, R78, R29, !PT ;  /* 0x0000001d4e087209 */ /* 0x000fc60007810000 */
[----:B------:R-:W-:Y:S01]  /*3ba0*/  MUFU.EX2 R57, R57 ;  /* 0x0000003900397308 */ /* 0x000fe20000000800 */
[----:B-1----:R-:W-:-:S04]  /*3bb0*/  FSEL R77, R77, -INF , P1 ;  /* 0xff8000004d4d7808 */ /* 0x002fc80000800000 */
[----:B------:R-:W-:-:S03]  /*3bc0*/  FMNMX.FTZ R8, R77, R8, !PT ;  /* 0x000000084d087209 */ /* 0x000fc60007810000 */
[----:B------:R-:W-:Y:S02]  /*3bd0*/  MUFU.EX2 R58, R58 ;  /* 0x0000003a003a7308 */ /* 0x000fe40000000800 */
[----:B------:R-:W0:Y:S06]  /*3be0*/  SHFL.BFLY PT, R79, R8, 0x2, 0x1f ;  /* 0x0c401f00084f7f89 */ /* 0x000e2c00000e0000 */
[----:B------:R-:W1:Y:S08]  /*3bf0*/  MUFU.EX2 R61, R61 ;  /* 0x0000003d003d7308 */ /* 0x000e700000000800 */
[----:B------:R-:W-:Y:S08]  /*3c00*/  MUFU.EX2 R29, R80 ;  /* 0x00000050001d7308 */ /* 0x000ff00000000800 */
[----:B------:R-:W2:Y:S01]  /*3c10*/  MUFU.EX2 R52, R52 ;  /* 0x0000003400347308 */ /* 0x000ea20000000800 */
[----:B-1----:R-:W-:-:S02]  /*3c20*/  F2FP.SATFINITE.E4M3.F32.PACK_AB_MERGE_C R149, R61, R58, RZ ;  /* 0x0000003a3d95723e */ /* 0x002fc400048070ff */
[----:B0-----:R-:W-:Y:S02]  /*3c30*/  FMNMX.FTZ R79, R8, R79, !PT ;  /* 0x0000004f084f7209 */ /* 0x001fe40007810000 */
[----:B------:R-:W-:-:S03]  /*3c40*/  F2FP.SATFINITE.E4M3.F32.PACK_AB_MERGE_C R149, R57, R56, R149 ;  /* 0x000000383995723e */ /* 0x000fc60004807095 */
[----:B------:R-:W0:Y:S01]  /*3c50*/  SHFL.BFLY PT, R8, R79, 0x1, 0x1f ;  /* 0x0c201f004f087f89 */ /* 0x000e2200000e0000 */
[----:B------:R-:W-:Y:S08]  /*3c60*/  MUFU.EX2 R54, R54 ;  /* 0x0000003600367308 */ /* 0x000ff00000000800 */
[----:B------:R-:W-:Y:S01]  /*3c70*/  MUFU.EX2 R46, R46 ;  /* 0x0000002e002e7308 */ /* 0x000fe20000000800 */
[----:B--2---:R-:W-:-:S04]  /*3c80*/  F2FP.SATFINITE.E4M3.F32.PACK_AB_MERGE_C R151, R52, R21, RZ ;  /* 0x000000153497723e */ /* 0x004fc800048070ff */
[----:B------:R-:W-:-:S03]  /*3c90*/  F2FP.SATFINITE.E4M3.F32.PACK_AB_MERGE_C R151, R63, R12, R151 ;  /* 0x0000000c3f97723e */ /* 0x000fc60004807097 */
[----:B------:R-:W1:Y:S01]  /*3ca0*/  MUFU.EX2 R67, R67 ;  /* 0x0000004300437308 */ /* 0x000e620000000800 */
[----:B0-----:R-:W-:-:S07]  /*3cb0*/  FMNMX.FTZ R8, R79, R8, !PT ;  /* 0x000000084f087209 */ /* 0x001fce0007810000 */
[----:B------:R-:W-:Y:S01]  /*3cc0*/  MUFU.EX2 R32, R32 ;  /* 0x0000002000207308 */ /* 0x000fe20000000800 */
[C---:B------:R-:W-:Y:S01]  /*3cd0*/  FSETP.NEU.FTZ.AND P1, PT, R8.reuse, -INF , PT ;  /* 0xff8000000800780b */ /* 0x040fe20003f3d000 */
[----:B------:R-:W-:Y:S01]  /*3ce0*/  FFMA.FTZ R45, R8, R43, -8 ;  /* 0xc1000000082d7423 */ /* 0x000fe2000001002b */
[----:B------:R-:W-:-:S01]  /*3cf0*/  FFMA.FTZ R43, R44, UR18, -R55 ;  /* 0x000000122c2b7c23 */ /* 0x000fc20008010837 */
[----:B------:R-:W-:-:S04]  /*3d00*/  FFMA.FTZ R44, R48, UR18, -R55 ;  /* 0x00000012302c7c23 */ /* 0x000fc80008010837 */
[----:B------:R-:W-:Y:S01]  /*3d10*/  MUFU.EX2 R69, R69 ;  /* 0x0000004500457308 */ /* 0x000fe20000000800 */
[----:B------:R-:W-:Y:S02]  /*3d20*/  FSEL R45, R45, RZ, P1 ;  /* 0x000000ff2d2d7208 */ /* 0x000fe40000800000 */
[----:B-1----:R-:W-:Y:S02]  /*3d30*/  F2FP.SATFINITE.E4M3.F32.PACK_AB_MERGE_C R145, R67, R46, RZ ;  /* 0x0000002e4391723e */ /* 0x002fe400048070ff */
[----:B------:R-:W-:Y:S01]  /*3d40*/  PLOP3.LUT P1, PT, PT, PT, UP0, 0x80, 0x0 ;  /* 0x000000000000781c */ /* 0x000fe20003f2f008 */
        /* <DEDUP_REMOVED lines=36> */
[----:B------:R-:W-:Y:S01]  /*3f90*/  FFMA.FTZ R78, R78, UR18, -R45 ;  /* 0x000000124e4e7c23 */ /* 0x000fe2000801082d */
[----:B------:R-:W-:Y:S01]  /*3fa0*/  F2FP.SATFINITE.E4M3.F32.PACK_AB_MERGE_C R145, R54, R27, R145 ;  /* 0x0000001b3691723e */ /* 0x000fe20004807091 */
[----:B------:R-:W0:Y:S01]  /*3fb0*/  MUFU.EX2 R5, R5 ;  /* 0x0000000500057308 */ /* 0x000e220000000800 */
[----:B-1----:R-:W-:-:S01]  /*3fc0*/  FADD.FTZ R59, R7, R50 ;  /* 0x00000032073b7221 */ /* 0x002fc20000010000 */
[----:B------:R-:W-:Y:S01]  /*3fd0*/  FFMA.FTZ R50, R64, UR18, -R45 ;  /* 0x0000001240327c23 */ /* 0x000fe2000801082d */
[----:B------:R-:W-:-:S04]  /*3fe0*/  FADD.FTZ R64, R12, R65 ;  /* 0x000000410c407221 */ /* 0x000fc80000010000 */
[----:B------:R-:W-:Y:S01]  /*3ff0*/  FADD.FTZ R64, R63, R64 ;  /* 0x000000403f407221 */ /* 0x000fe20000010000 */
[----:B------:R-:W1:Y:S01]  /*4000*/  MUFU.EX2 R6, R6 ;  /* 0x0000000600067308 */ /* 0x000e620000000800 */
[----:B--2---:R-:W-:-:S01]  /*4010*/  FADD.FTZ R62, R48, R59 ;  /* 0x0000003b303e7221 */ /* 0x004fc20000010000 */
[----:B------:R-:W-:Y:S01]  /*4020*/  F2FP.SATFINITE.E4M3.F32.PACK_AB_MERGE_C R148, R48, R7, RZ ;  /* 0x000000073094723e */ /* 0x000fe200048070ff */
[----:B------:R-:W-:-:S03]  /*4030*/  FADD.FTZ R65, R21, R64 ;  /* 0x0000004015417221 */ /* 0x000fc60000010000 */
[----:B------:R-:W-:Y:S01]  /*4040*/  F2FP.SATFINITE.E4M3.F32.PACK_AB_MERGE_C R148, R3, R4, R148 ;  /* 0x000000040394723e */ /* 0x000fe20004807094 */
[----:B------:R-:W-:-:S01]  /*4050*/  FADD.FTZ R66, R52, R65 ;  /* 0x0000004134427221 */ /* 0x000fc20000010000 */
        /* <DEDUP_REMOVED lines=9> */
[----:B--2---:R-:W-:-:S01]  /*40f0*/  FADD.FTZ R59, R11, R62 ;  /* 0x0000003e0b3b7221 */ /* 0x004fc20000010000 */
[----:B------:R-:W-:Y:S01]  /*4100*/  FFMA.FTZ R62, R68, UR18, -R45 ;  /* 0x00000012443e7c23 */ /* 0x000fe2000801082d */
[----:B------:R-:W-:-:S01]  /*4110*/  FADD.FTZ R66, R32, R65 ;  /* 0x0000004120427221 */ /* 0x000fc20000010000 */
[----:B------:R-:W-:-:S03]  /*4120*/  FFMA.FTZ R45, R77, UR18, -R45 ;  /* 0x000000124d2d7c23 */ /* 0x000fc6000801082d */
[----:B------:R-:W-:Y:S01]  /*4130*/  FADD.FTZ R21, R69, R66 ;  /* 0x0000004245157221 */ /* 0x000fe20000010000 */
        /* <DEDUP_REMOVED lines=82> */
[C---:B--2---:R-:W-:Y:S01]  /*4660*/  F2FP.SATFINITE.E4M3.F32.PACK_AB_MERGE_C R40, R41.reuse, R40, RZ ;  /* 0x000000282928723e */ /* 0x044fe200048070ff */
[----:B------:R-:W-:-:S03]  /*4670*/  FADD.FTZ R41, R41, R4 ;  /* 0x0000000429297221 */ /* 0x000fc60000010000 */
[----:B------:R-:W-:-:S03]  /*4680*/  F2FP.SATFINITE.E4M3.F32.PACK_AB_MERGE_C R137, R39, R36, R40 ;  /* 0x000000242789723e */ /* 0x000fc60004807028 */
        /* <DEDUP_REMOVED lines=14> */
[----:B0-----:R-:W-:Y:S01]  /*4770*/  F2FP.SATFINITE.E4M3.F32.PACK_AB_MERGE_C R4, R45, R78, RZ ;  /* 0x0000004e2d04723e */ /* 0x001fe200048070ff */
[----:B------:R-:W-:-:S03]  /*4780*/  FADD.FTZ R78, R78, R3 ;  /* 0x000000034e4e7221 */ /* 0x000fc60000010000 */
[----:B------:R-:W-:Y:S01]  /*4790*/  F2FP.SATFINITE.E4M3.F32.PACK_AB_MERGE_C R138, R76, R75, R4 ;  /* 0x0000004b4c8a723e */ /* 0x000fe20004807004 */
[----:B------:R-:W-:-:S01]  /*47a0*/  FADD.FTZ R3, R45, R78 ;  /* 0x0000004e2d037221 */ /* 0x000fc20000010000 */
[----:B-1----:R-:W-:Y:S01]  /*47b0*/  FADD.FTZ R2, R44, R5 ;  /* 0x000000052c027221 */ /* 0x002fe20000010000 */
[----:B--2---:R-:W-:-:S03]  /*47c0*/  F2FP.SATFINITE.E4M3.F32.PACK_AB_MERGE_C R6, R49, R44, RZ ;  /* 0x0000002c3106723e */ /* 0x004fc600048070ff */
        /* <DEDUP_REMOVED lines=32> */
.L_x_12937:
[----:B------:R-:W-:-:S04]  /*49d0*/  UISETP.NE.AND UP0, UPT, UR21, 0x1, UPT ;  /* 0x000000011500788c */ /* 0x000fc8000bf05270 */
[----:B------:R-:W-:-:S04]  /*49e0*/  USEL UR47, URZ, 0x1, UP0 ;  /* 0x000000013f2f7887 */ /* 0x000fc80008000000 */
[----:B------:R-:W-:Y:S01]  /*49f0*/  ULOP3.LUT UR47, UR20, UR47, URZ, 0x3c, !UPT ;  /* 0x0000002f142f7292 */ /* 0x000fe2000f8e3c3f */
[----:B------:R-:W-:Y:S11]  /*4a00*/  @!P0 BRA `(.L_x_12927) ;  /* 0x0000000000048947 */ /* 0x000ff60003800000 */
[----:B------:R-:W-:Y:S01]  /*4a10*/  BPT.TRAP 0x1 ;  /* 0x000000040000795c */ /* 0x000fe20000300000 */
.L_x_12927:
        /* <DEDUP_REMOVED lines=9> */
.L_x_12928:
[----:B-1----:R-:W-:Y:S05]  /*4ab0*/  @P1 BRA `(.L_x_12929) ;  /* 0x0000000000081947 */ /* 0x002fea0003800000 */
[----:B------:R-:W1:Y:S02]  /*4ac0*/  SYNCS.PHASECHK.TRANS64.TRYWAIT P1, [UR19+0x19c30], R6 ;  /* 0x019c3006ff0075a7 */ /* 0x000e640008020153 */
[----:B-1----:R-:W-:Y:S05]  /*4ad0*/  @!P1 BRA `(.L_x_12930) ;  /* 0x000000f4007c9947 */ /* 0x002fea0003800000 */
.L_x_12929:
        /* <DEDUP_REMOVED lines=17> */
.L_x_12931:
[----:B------:R-:W-:Y:S01]  /*4bf0*/  ULEA UR11, UR21, UR46, 0x3 ;  /* 0x0000002e150b7291 */ /* 0x000fe2000f8e183f */
[----:B01----:R-:W-:-:S05]  /*4c00*/  IMAD.U32 R6, RZ, RZ, UR20 ;  /* 0x00000014ff067e24 */ /* 0x003fca000f8e00ff */
[----:B------:R-:W-:-:S04]  /*4c10*/  SHF.L.U32 R6, R6, 0x1f, RZ ;  /* 0x0000001f06067819 */ /* 0x000fc800000006ff */
[----:B------:R0:W1:Y:S01]  /*4c20*/  SYNCS.PHASECHK.TRANS64.TRYWAIT P1, [UR11+0x19c50], R6 ;  /* 0x019c5006ff0075a7 */ /* 0x000062000802014b */
[----:B------:R-:W-:Y:S05]  /*4c30*/  @!P0 BRA `(.L_x_12932) ;  /* 0x0000000000048947 */ /* 0x000fea0003800000 */
[----:B------:R-:W-:Y:S01]  /*4c40*/  BPT.TRAP 0x1 ;  /* 0x000000040000795c */ /* 0x000fe20000300000 */
.L_x_12932:
[----:B-1----:R-:W-:Y:S05]  /*4c50*/  @P1 BRA `(.L_x_12933) ;  /* 0x0000000000081947 */ /* 0x002fea0003800000 */
[----:B------:R-:W1:Y:S02]  /*4c60*/  SYNCS.PHASECHK.TRANS64.TRYWAIT P1, [UR11+0x19c50], R6 ;  /* 0x019c5006ff0075a7 */ /* 0x000e64000802014b */
[----:B-1----:R-:W-:Y:S05]  /*4c70*/  @!P1 BRA `(.L_x_12934) ;  /* 0x000000f4002c9947 */ /* 0x002fea0003800000 */
.L_x_12933:
        /* <DEDUP_REMOVED lines=27> */
.L_x_12935:
[----:B------:R-:W-:Y:S01]  /*4e30*/  UISETP.NE.AND UP0, UPT, UR52, URZ, UPT ;  /* 0x0000003f3400728c */ /* 0x000fe2000bf05270 */
[C---:B------:R-:W-:Y:S01]  /*4e40*/  FMUL.FTZ R8, R0.reuse, R26 ;  /* 0x0000001a00087220 */ /* 0x040fe20000410000 */
[C---:B------:R-:W-:Y:S01]  /*4e50*/  FMUL.FTZ R26, R0.reuse, R38 ;  /* 0x00000026001a7220 */ /* 0x040fe20000410000 */
[C---:B------:R-:W-:Y:S01]  /*4e60*/  FMUL.FTZ R38, R0.reuse, R50 ;  /* 0x0000003200267220 */ /* 0x040fe20000410000 */
[C---:B------:R-:W-:Y:S01]  /*4e70*/  FMUL.FTZ R50, R0.reuse, R62 ;  /* 0x0000003e00327220 */ /* 0x040fe20000410000 */
[C---:B------:R-:W-:Y:S01]  /*4e80*/  FMUL.FTZ R9, R0.reuse, R27 ;  /* 0x0000001b00097220 */ /* 0x040fe20000410000 */
[----:B------:R-:W-:Y:S01]  /*4e90*/  PLOP3.LUT P1, PT, PT, PT, UP0, 0x80, 0x0 ;  /* 0x000000000000781c */ /* 0x000fe20003f2f008 */
[----:B------:R-:W-:Y:S01]  /*4ea0*/  VIADD R62, R17, UR41 ;  /* 0x00000029113e7c36 */ /* 0x000fe20008000000 */
        /* <DEDUP_REMOVED lines=15> */
[----:B------:R-:W-:Y:S01]  /*4fa0*/  IMAD.U32 R67, RZ, RZ, UR50 ;  /* 0x00000032ff437e24 */ /* 0x000fe2000f8e00ff */
[----:B------:R-:W-:Y:S01]  /*4fb0*/  @P2 SHF.R.U32.HI R62, RZ, UR6, R63 ;  /* 0x00000006ff3e2c19 */ /* 0x000fe2000801163f */
[----:B------:R-:W-:Y:S01]  /*4fc0*/  UMOV UR6, 0xffffff80 ;  /* 0xffffff8000067882 */ /* 0x000fe20000000000 */
[C---:B------:R-:W-:Y:S01]  /*4fd0*/  FMUL.FTZ R14, R0.reuse, R32 ;  /* 0x00000020000e7220 */ /* 0x040fe20000410000 */
[----:B------:R-:W-:Y:S01]  /*4fe0*/  UIMAD UR6, UR53, UR6, 0x1 ;  /* 0x00000001350674a4 */ /* 0x000fe2000f8e0206 */
[C---:B------:R-:W-:Y:S01]  /*4ff0*/  FMUL.FTZ R32, R0.reuse, R44 ;  /* 0x0000002c00207220 */ /* 0x040fe20000410000 */
[----:B------:R-:W2:Y:S01]  /*5000*/  SHFL.IDX PT, R64, R62, RZ, 0x1c1f ;  /* 0x001c1fff3e407589 */ /* 0x000ea200000e0000 */
[C---:B------:R-:W-:Y:S01]  /*5010*/  FMUL.FTZ R44, R0.reuse, R56 ;  /* 0x00000038002c7220 */ /* 0x040fe20000410000 */
[C---:B------:R-:W-:Y:S01]  /*5020*/  FMUL.FTZ R56, R0.reuse, R68 ;  /* 0x0000004400387220 */ /* 0x040fe20000410000 */
[----:B------:R-:W3:Y:S01]  /*5030*/  MUFU.TANH R10, R10 ;  /* 0x0000000a000a7308 */ /* 0x000ee20000002400 */
[----:B------:R-:W-:Y:S01]  /*5040*/  IADD3 R68, R67, UR6, -R16 ;  /* 0x0000000643447c10 */ /* 0x000fe2000fffe810 */
[----:B------:R-:W4:Y:S01]  /*5050*/  SHFL.IDX PT, R62, R62, 0x1, 0x1c1f ;  /* 0x003c1f003e3e7f89 */ /* 0x000f2200000e0000 */
[C---:B------:R-:W-:Y:S01]  /*5060*/  FMUL.FTZ R63, R0.reuse, R76 ;  /* 0x0000004c003f7220 */ /* 0x040fe20000410000 */
[C---:B01----:R-:W-:Y:S01]  /*5070*/  FMUL.FTZ R6, R0.reuse, R24 ;  /* 0x0000001800067220 */ /* 0x043fe20000410000 */
[----:B------:R-:W-:Y:S01]  /*5080*/  FMUL.FTZ R7, R0, R25 ;  /* 0x0000001900077220 */ /* 0x000fe20000410000 */
[----:B------:R-:W-:-:S02]  /*5090*/  VIADD R68, R68, -UR51 ;  /* 0x8000003344447c36 */ /* 0x000fc40008000000 */
        /* <DEDUP_REMOVED lines=13> */
[----:B------:R-:W-:Y:S01]  /*5170*/  FMUL.FTZ R48, R0, R60 ;  /* 0x0000003c00307220 */ /* 0x000fe20000410000 */
[----:B--2---:R-:W-:-:S02]  /*5180*/  IMAD.IADD R64, R68, 0x1, R64 ;  /* 0x0000000144407824 */ /* 0x004fc400078e0240 */
[C---:B------:R-:W-:Y:S01]  /*5190*/  FMUL.FTZ R49, R0.reuse, R61 ;  /* 0x0000003d00317220 */ /* 0x040fe20000410000 */
[C---:B------:R-:W-:Y:S01]  /*51a0*/  FMUL.FTZ R53, R0.reuse, R65 ;  /* 0x0000004100357220 */ /* 0x040fe20000410000 */
[----:B------:R-:W2:Y:S01]  /*51b0*/  MUFU.TANH R52, R52 ;  /* 0x0000003400347308 */ /* 0x000ea20000002400 */
[----:B------:R-:W-:Y:S01]  /*51c0*/  FMUL.FTZ R60, R0, R72 ;  /* 0x00000048003c7220 */ /* 0x000fe20000410000 */
[----:B------:R-:W-:Y:S01]  /*51d0*/  ISETP.GT.AND P4, PT, R64, 0x8, PT ;  /* 0x000000084000780c */ /* 0x000fe20003f84270 */
[----:B----4-:R-:W-:Y:S01]  /*51e0*/  IMAD.IADD R62, R68, 0x1, R62 ;  /* 0x00000001443e7824 */ /* 0x010fe200078e023e */
[----:B------:R-:W-:Y:S01]  /*51f0*/  ISETP.GT.AND P2, PT, R64, RZ, PT ;  /* 0x000000ff4000720c */ /* 0x000fe20003f44270 */
[----:B------:R-:W-:Y:S01]  /*5200*/  FMUL.FTZ R61, R0, R73 ;  /* 0x00000049003d7220 */ /* 0x000fe20000410000 */
[----:B---3--:R-:W-:Y:S01]  /*5210*/  FSEL R10, R10, -INF , P4 ;  /* 0xff8000000a0a7808 */ /* 0x008fe20002000000 */
[----:B------:R-:W-:Y:S01]  /*5220*/  FMUL.FTZ R12, R0, R30 ;  /* 0x0000001e000c7220 */ /* 0x000fe20000410000 */
[C---:B------:R-:W-:Y:S01]  /*5230*/  ISETP.GT.AND P4, PT, R64.reuse, 0x20, PT ;  /* 0x000000204000780c */ /* 0x040fe20003f84270 */
[----:B------:R-:W3:Y:S01]  /*5240*/  MUFU.TANH R63, R63 ;  /* 0x0000003f003f7308 */ /* 0x000ee20000002400 */
[----:B------:R-:W-:Y:S01]  /*5250*/  ISETP.GT.AND P3, PT, R64, 0x1, PT ;  /* 0x000000014000780c */ /* 0x000fe20003f64270 */
[----:B------:R-:W-:Y:S01]  /*5260*/  FMUL.FTZ R65, R0, R77 ;  /* 0x0000004d00417220 */ /* 0x000fe20000410000 */
[----:B0-----:R-:W-:Y:S01]  /*5270*/  FSEL R28, R28, -INF , P4 ;  /* 0xff8000001c1c7808 */ /* 0x001fe20002000000 */
[----:B------:R-:W-:Y:S01]  /*5280*/  FMUL.FTZ R30, R0, R42 ;  /* 0x0000002a001e7220 */ /* 0x000fe20000410000 */
[----:B------:R-:W-:Y:S01]  /*5290*/  ISETP.GT.AND P4, PT, R64, 0x38, PT ;  /* 0x000000384000780c */ /* 0x000fe20003f84270 */
[----:B------:R-:W-:Y:S01]  /*52a0*/  FMUL.FTZ R42, R0, R54 ;  /* 0x00000036002a7220 */ /* 0x000fe20000410000 */
[----:B------:R-:W-:Y:S01]  /*52b0*/  ISETP.GT.AND P6, PT, R64, 0x9, PT ;  /* 0x000000094000780c */ /* 0x000fe20003fc4270 */
[----:B------:R-:W0:Y:S01]  /*52c0*/  MUFU.TANH R6, R6 ;  /* 0x0000000600067308 */ /* 0x000e220000002400 */
[----:B-1----:R-:W-:Y:S01]  /*52d0*/  FSEL R40, R40, -INF , P4 ;  /* 0xff80000028287808 */ /* 0x002fe20002000000 */
[----:B------:R-:W-:Y:S01]  /*52e0*/  FMUL.FTZ R54, R0, R66 ;  /* 0x0000004200367220 */ /* 0x000fe20000410000 */
[----:B------:R-:W-:Y:S01]  /*52f0*/  ISETP.GT.AND P4, PT, R64, 0x50, PT ;  /* 0x000000504000780c */ /* 0x000fe20003f84270 */
[----:B------:R-:W-:Y:S01]  /*5300*/  FMUL.FTZ R66, R0, R80 ;  /* 0x0000005000427220 */ /* 0x000fe20000410000 */
[----:B------:R-:W-:Y:S01]  /*5310*/  ISETP.GT.AND P5, PT, R64, 0x10, PT ;  /* 0x000000104000780c */ /* 0x000fe20003fa4270 */
[----:B------:R-:W-:Y:S01]  /*5320*/  FMUL.FTZ R81, R0, R81 ;  /* 0x0000005100517220 */ /* 0x000fe20000410000 */
[----:B--2---:R-:W-:Y:S01]  /*5330*/  FSEL R52, R52, -INF , P4 ;  /* 0xff80000034347808 */ /* 0x004fe20002000000 */
[----:B------:R-:W1:Y:S01]  /*5340*/  MUFU.TANH R8, R8 ;  /* 0x0000000800087308 */ /* 0x000e620000002400 */
[----:B------:R-:W-:Y:S01]  /*5350*/  ISETP.GT.AND P4, PT, R64, 0x68, PT ;  /* 0x000000684000780c */ /* 0x000fe20003f84270 */
[----:B------:R-:W-:Y:S01]  /*5360*/  FMUL.FTZ R84, R0, R84 ;  /* 0x0000005400547220 */ /* 0x000fe20000410000 */
[----:B------:R-:W-:Y:S01]  /*5370*/  ISETP.GT.AND P1, PT, R64, 0x11, PT ;  /* 0x000000114000780c */ /* 0x000fe20003f24270 */
[C---:B------:R-:W-:Y:S01]  /*5380*/  FMUL.FTZ R85, R0.reuse, R85 ;  /* 0x0000005500557220 */ /* 0x040fe20000410000 */
[----:B---3--:R-:W-:Y:S01]  /*5390*/  FSEL R63, R63, -INF , P4 ;  /* 0xff8000003f3f7808 */ /* 0x008fe20002000000 */
[----:B------:R-:W-:Y:S01]  /*53a0*/  FMUL.FTZ R21, R0, R35 ;  /* 0x0000002300157220 */ /* 0x000fe20000410000 */
[----:B------:R-:W-:Y:S01]  /*53b0*/  ISETP.GT.AND P4, PT, R62, RZ, PT ;  /* 0x000000ff3e00720c */ /* 0x000fe20003f84270 */
[----:B------:R-:W2:Y:S01]  /*53c0*/  MUFU.TANH R7, R7 ;  /* 0x0000000700077308 */ /* 0x000ea20000002400 */
[----:B0-----:R-:W-:Y:S01]  /*53d0*/  FSEL R6, R6, -INF , P2 ;  /* 0xff80000006067808 */ /* 0x001fe20001000000 */
[----:B------:R-:W-:Y:S01]  /*53e0*/  FMUL.FTZ R35, R0, R47 ;  /* 0x0000002f00237220 */ /* 0x000fe20000410000 */
[----:B------:R-:W-:Y:S01]  /*53f0*/  ISETP.GT.AND P2, PT, R64, 0x18, PT ;  /* 0x000000184000780c */ /* 0x000fe20003f44270 */
[C---:B------:R-:W-:Y:S01]  /*5400*/  FMUL.FTZ R47, R0.reuse, R59 ;  /* 0x0000003b002f7220 */ /* 0x040fe20000410000 */
[C---:B------:R-:W-:Y:S01]  /*5410*/  FMUL.FTZ R59, R0.reuse, R71 ;  /* 0x00000047003b7220 */ /* 0x040fe20000410000 */
[C---:B------:R-:W-:Y:S01]  /*5420*/  FMUL.FTZ R20, R0.reuse, R34 ;  /* 0x0000002200147220 */ /* 0x040fe20000410000 */
[----:B------:R-:W-:Y:S01]  /*5430*/  FMUL.FTZ R34, R0, R46 ;  /* 0x0000002e00227220 */ /* 0x000fe20000410000 */
[----:B------:R-:W0:Y:S01]  /*5440*/  MUFU.TANH R11, R11 ;  /* 0x0000000b000b7308 */ /* 0x000e220000002400 */
[----:B-1----:R-:W-:Y:S01]  /*5450*/  FSEL R68, R8, -INF , P4 ;  /* 0xff80000008447808 */ /* 0x002fe20002000000 */
[----:B------:R-:W-:Y:S01]  /*5460*/  FMUL.FTZ R46, R0, R58 ;  /* 0x0000003a002e7220 */ /* 0x000fe20000410000 */
[----:B------:R-:W-:Y:S01]  /*5470*/  FMNMX.FTZ R8, R6, R5, !PT ;  /* 0x0000000506087209 */ /* 0x000fe20007810000 */
[----:B------:R-:W-:Y:S01]  /*5480*/  FMUL.FTZ R58, R0, R70 ;  /* 0x00000046003a7220 */ /* 0x000fe20000410000 */
[----:B------:R-:W-:Y:S01]  /*5490*/  FMNMX.FTZ R72, R68, R4, !PT ;  /* 0x0000000444487209 */ /* 0x000fe20007810000 */
[----:B------:R-:W-:Y:S01]  /*54a0*/  IMAD.U32 R73, RZ, RZ, UR18 ;  /* 0x00000012ff497e24 */ /* 0x000fe2000f8e00ff */
[----:B------:R-:W-:Y:S01]  /*54b0*/  ISETP.GT.AND P4, PT, R62, 0x18, PT ;  /* 0x000000183e00780c */ /* 0x000fe20003f84270 */
[----:B------:R-:W1:Y:S01]  /*54c0*/  MUFU.TANH R14, R14 ;  /* 0x0000000e000e7308 */ /* 0x000e620000002400 */
[----:B--2---:R-:W-:Y:S01]  /*54d0*/  FSEL R7, R7, -INF , P3 ;  /* 0xff80000007077808 */ /* 0x004fe20001800000 */
[----:B------:R-:W-:Y:S01]  /*54e0*/  FMUL.FTZ R75, R0, R75 ;  /* 0x0000004b004b7220 */ /* 0x000fe20000410000 */
[----:B------:R-:W-:Y:S01]  /*54f0*/  ISETP.GT.AND P3, PT, R64, 0x19, PT ;  /* 0x000000194000780c */ /* 0x000fe20003f64270 */
[C---:B------:R-:W-:Y:S01]  /*5500*/  FMUL.FTZ R78, R0.reuse, R78 ;  /* 0x0000004e004e7220 */ /* 0x040fe20000410000 */
[----:B------:R-:W-:Y:S01]  /*5510*/  FMNMX.FTZ R69, R7, R8, !PT ;  /* 0x0000000807457209 */ /* 0x000fe20007810000 */
[C---:B------:R-:W-:Y:S01]  /*5520*/  FMUL.FTZ R79, R0.reuse, R79 ;  /* 0x0000004f004f7220 */ /* 0x040fe20000410000 */
[C---:B------:R-:W-:Y:S01]  /*5530*/  FMUL.FTZ R82, R0.reuse, R82 ;  /* 0x0000005200527220 */ /* 0x040fe20000410000 */
[----:B------:R-:W2:Y:S01]  /*5540*/  MUFU.TANH R15, R15 ;  /* 0x0000000f000f7308 */ /* 0x000ea20000002400 */
        /* <DEDUP_REMOVED lines=9> */
[----:B------:R-:W-:Y:S01]  /*55e0*/  UIADD3 UR19, UR19, 0x19c40, URZ ;  /* 0x00019c4013137890 */ /* 0x000fe2000fffe03f */
[----:B------:R-:W-:-:S02]  /*55f0*/  ISETP.GT.AND P5, PT, R64, 0x28, PT ;  /* 0x000000284000780c */ /* 0x000fc40003fa4270 */
[----:B------:R-:W-:Y:S01]  /*5600*/  FMNMX.FTZ R8, R14, R69, !PT ;  /* 0x000000450e087209 */ /* 0x000fe20007810000 */
[----:B------:R-:W-:Y:S02]  /*5610*/  UPRMT UR19, UR45, 0x654, UR19 ;  /* 0x000006542d137896 */ /* 0x000fe40008000013 */
[----:B------:R-:W1:Y:S01]  /*5620*/  MUFU.TANH R25, R25 ;  /* 0x0000001900197308 */ /* 0x000e620000002400 */
[----:B--2---:R-:W-:Y:S02]  /*5630*/  FSEL R15, R15, -INF , P1 ;  /* 0xff8000000f0f7808 */ /* 0x004fe40000800000 */
[----:B------:R-:W-:Y:S02]  /*5640*/  ISETP.GT.AND P1, PT, R64, 0x29, PT ;  /* 0x000000294000780c */ /* 0x000fe40003f24270 */
[----:B------:R-:W-:Y:S02]  /*5650*/  FMNMX.FTZ R69, R15, R8, !PT ;  /* 0x000000080f457209 */ /* 0x000fe40007810000 */
[----:B------:R-:W-:Y:S01]  /*5660*/  SYNCS.ARRIVE.TRANS64.RED.A1T0 RZ, [UR19], RZ ;  /* 0x000000ffffff79a7 */ /* 0x000fe20008100413 */
[----:B------:R-:W2:Y:S01]  /*5670*/  MUFU.TANH R29, R29 ;  /* 0x0000001d001d7308 */ /* 0x000ea20000002400 */
[----:B0-----:R-:W-:-:S02]  /*5680*/  FSEL R24, R24, -INF , P2 ;  /* 0xff80000018187808 */ /* 0x001fc40001000000 */
        /* <DEDUP_REMOVED lines=8> */
[----:B------:R-:W-:Y:S02]  /*5710*/  FMNMX.FTZ R8, R28, R69, !PT ;  /* 0x000000451c087209 */ /* 0x000fe40007810000 */
[----:B------:R-:W-:Y:S02]  /*5720*/  ISETP.GT.AND P6, PT, R64, 0x39, PT ;  /* 0x000000394000780c */ /* 0x000fe40003fc4270 */
[----:B------:R-:W-:Y:S01]  /*5730*/  FMNMX.FTZ R69, R29, R8, !PT ;  /* 0x000000081d457209 */ /* 0x000fe20007810000 */
[----:B------:R-:W2:Y:S01]  /*5740*/  MUFU.TANH R36, R36 ;  /* 0x0000002400247308 */ /* 0x000ea20000002400 */
[----:B0-----:R-:W-:Y:S02]  /*5750*/  FSEL R32, R32, -INF , P5 ;  /* 0xff80000020207808 */ /* 0x001fe40002800000 */
[----:B------:R-:W-:-:S02]  /*5760*/  ISETP.GT.AND P5, PT, R64, 0x40, PT ;  /* 0x000000404000780c */ /* 0x000fc40003fa4270 */
        /* <DEDUP_REMOVED lines=15> */
[----:B------:R-:W-:Y:S02]  /*5860*/  FMNMX.FTZ R8, R40, R69, !PT ;  /* 0x0000004528087209 */ /* 0x000fe40007810000 */
[----:B------:R-:W-:Y:S02]  /*5870*/  ISETP.GT.AND P6, PT, R64, 0x51, PT ;  /* 0x000000514000780c */ /* 0x000fe40003fc4270 */
[----:B------:R-:W-:Y:S01]  /*5880*/  FMNMX.FTZ R69, R41, R8, !PT ;  /* 0x0000000829457209 */ /* 0x000fe20007810000 */
[----:B------:R-:W1:Y:S01]  /*5890*/  MUFU.TANH R48, R48 ;  /* 0x0000003000307308 */ /* 0x000e620000002400 */
[----:B--2---:R-:W-:Y:S02]  /*58a0*/  FSEL R44, R44, -INF , P5 ;  /* 0xff8000002c2c7808 */ /* 0x004fe40002800000 */
[----:B------:R-:W-:-:S02]  /*58b0*/  ISETP.GT.AND P5, PT, R64, 0x58, PT ;  /* 0x000000584000780c */ /* 0x000fc40003fa4270 */
        /* <DEDUP_REMOVED lines=15> */
[----:B------:R-:W-:Y:S02]  /*59b0*/  FMNMX.FTZ R8, R52, R69, !PT ;  /* 0x0000004534087209 */ /* 0x000fe40007810000 */
[----:B------:R-:W-:Y:S02]  /*59c0*/  ISETP.GT.AND P6, PT, R64, 0x69, PT ;  /* 0x000000694000780c */ /* 0x000fe40003fc4270 */
[----:B------:R-:W-:Y:S01]  /*59d0*/  FMNMX.FTZ R69, R53, R8, !PT ;  /* 0x0000000835457209 */ /* 0x000fe20007810000 */
        /* <DEDUP_REMOVED lines=14> */
[----:B------:R-:W-:Y:S01]  /*5ac0*/  ISETP.GT.AND P3, PT, R64, 0x79, PT ;  /* 0x000000794000780c */ /* 0x000fe20003f64270 */
[----:B------:R-:W-:Y:S01]  /*5ad0*/  FMUL.FTZ R64, R0, R74 ;  /* 0x0000004a00407220 */ /* 0x000fe20000410000 */
        /* <DEDUP_REMOVED lines=23> */
[----:B-1----:R-:W-:Y:S01]  /*5c50*/  FSEL R9, R9, -INF , P6 ;  /* 0xff80000009097808 */ /* 0x002fe20003000000 */
[----:B------:R-:W1:Y:S01]  /*5c60*/  SHFL.BFLY PT, R8, R69, 0x2, 0x1f ;  /* 0x0c401f0045087f89 */ /* 0x000e6200000e0000 */
[----:B------:R-:W-:-:S05]  /*5c70*/  ISETP.GT.AND P6, PT, R62, 0x19, PT ;  /* 0x000000193e00780c */ /* 0x000fca0003fc4270 */
[----:B------:R-:W3:Y:S01]  /*5c80*/  MUFU.TANH R20, R20 ;  /* 0x0000001400147308 */ /* 0x000ee20000002400 */
[----:B--2---:R-:W-:Y:S02]  /*5c90*/  FSEL R12, R12, -INF , P5 ;  /* 0xff8000000c0c7808 */ /* 0x004fe40002800000 */
[----:B------:R-:W-:-:S05]  /*5ca0*/  ISETP.GT.AND P5, PT, R62, 0x20, PT ;  /* 0x000000203e00780c */ /* 0x000fca0003fa4270 */
[----:B------:R-:W2:Y:S01]  /*5cb0*/  MUFU.TANH R21, R21 ;  /* 0x0000001500157308 */ /* 0x000ea20000002400 */
[----:B0-----:R-:W-:Y:S02]  /*5cc0*/  FSEL R13, R13, -INF , P1 ;  /* 0xff8000000d0d7808 */ /* 0x001fe40000800000 */
[----:B------:R-:W-:-:S05]  /*5cd0*/  ISETP.GT.AND P1, PT, R62, 0x21, PT ;  /* 0x000000213e00780c */ /* 0x000fca0003f24270 */
[----:B------:R-:W0:Y:S01]  /*5ce0*/  MUFU.TANH R26, R26 ;  /* 0x0000001a001a7308 */ /* 0x000e220000002400 */
[----:B---3--:R-:W-:Y:S02]  /*5cf0*/  FSEL R20, R20, -INF , P2 ;  /* 0xff80000014147808 */ /* 0x008fe40001000000 */
[----:B-1----:R-:W-:Y:S02]  /*5d00*/  FMNMX.FTZ R71, R69, R8, !PT ;  /* 0x0000000845477209 */ /* 0x002fe40007810000 */
[----:B------:R-:W-:-:S03]  /*5d10*/  ISETP.GT.AND P2, PT, R62, 0x28, PT ;  /* 0x000000283e00780c */ /* 0x000fc60003f44270 */
[----:B------:R-:W1:Y:S01]  /*5d20*/  SHFL.BFLY PT, R8, R71, 0x1, 0x1f ;  /* 0x0c201f0047087f89 */ /* 0x000e6200000e0000 */
        /* <DEDUP_REMOVED lines=8> */
[----:B------:R-:W-:Y:S02]  /*5db0*/  ISETP.GT.AND P6, PT, R62, 0x31, PT ;  /* 0x000000313e00780c */ /* 0x000fe40003fc4270 */
[----:B-1----:R-:W-:-:S03]  /*5dc0*/  FMNMX.FTZ R8, R71, R8, !PT ;  /* 0x0000000847087209 */ /* 0x002fc60007810000 */
[----:B------:R-:W1:Y:S01]  /*5dd0*/  MUFU.TANH R34, R34 ;  /* 0x0000002200227308 */ /* 0x000e620000002400 */
[----:B------:R-:W-:Y:S02]  /*5de0*/  FMNMX.FTZ R71, R9, R72, !PT ;  /* 0x0000004809477209 */ /* 0x000fe40007810000 */
[----:B--2---:R-:W-:Y:S02]  /*5df0*/  FSEL R30, R30, -INF , P5 ;  /* 0xff8000001e1e7808 */ /* 0x004fe40002800000 */
[----:B------:R-:W-:Y:S02]  /*5e00*/  FMNMX.FTZ R72, R12, R71, !PT ;  /* 0x000000470c487209 */ /* 0x000fe40007810000 */
[----:B------:R-:W-:Y:S01]  /*5e10*/  ISETP.GT.AND P5, PT, R62, 0x38, PT ;  /* 0x000000383e00780c */ /* 0x000fe20003fa4270 */
[----:B------:R-:W2:Y:S01]  /*5e20*/  MUFU.TANH R35, R35 ;  /* 0x0000002300237308 */ /* 0x000ea20000002400 */
[----:B------:R-:W-:Y:S02]  /*5e30*/  FMNMX.FTZ R71, R13, R72, !PT ;  /* 0x000000480d477209 */ /* 0x000fe40007810000 */
[----:B0-----:R-:W-:-:S02]  /*5e40*/  FSEL R31, R31, -INF , P1 ;  /* 0xff8000001f1f7808 */ /* 0x001fc40000800000 */
[----:B------:R-:W-:Y:S02]  /*5e50*/  FMNMX.FTZ R72, R20, R71, !PT ;  /* 0x0000004714487209 */ /* 0x000fe40007810000 */
        /* <DEDUP_REMOVED lines=22> */
[----:B--2---:R-:W-:-:S02]  /*5fc0*/  FSEL R42, R42, -INF , P5 ;  /* 0xff8000002a2a7808 */ /* 0x004fc40002800000 */
[----:B------:R-:W-:Y:S02]  /*5fd0*/  FMNMX.FTZ R71, R39, R72, !PT ;  /* 0x0000004827477209 */ /* 0x000fe40007810000 */
        /* <DEDUP_REMOVED lines=8> */
[----:B------:R-:W-:-:S04]  /*6060*/  FSETP.NEU.FTZ.AND P6, PT, R8, -INF , PT ;  /* 0xff8000000800780b */ /* 0x000fc80003fdd000 */
[----:B------:R-:W-:Y:S01]  /*6070*/  FSEL R70, R8, RZ, P6 ;  /* 0x000000ff08467208 */ /* 0x000fe20003000000 */
[----:B------:R-:W1:Y:S01]  /*6080*/  MUFU.TANH R50, R50 ;  /* 0x0000003200327308 */ /* 0x000e620000002400 */
[----:B--2---:R-:W-:Y:S02]  /*6090*/  FSEL R46, R46, -INF , P2 ;  /* 0xff8000002e2e7808 */ /* 0x004fe40001000000 */
[----:B------:R-:W-:Y:S01]  /*60a0*/  ISETP.GT.AND P2, PT, R62, 0x58, PT ;  /* 0x000000583e00780c */ /* 0x000fe20003f44270 */
[----:B------:R-:W-:-:S01]  /*60b0*/  FADD.FTZ R5, -R70, R5 ;  /* 0x0000000546057221 */ /* 0x000fc20000010100 */
[----:B------:R-:W-:Y:S01]  /*60c0*/  FMNMX.FTZ R72, R46, R72, !PT ;  /* 0x000000482e487209 */ /* 0x000fe20007810000 */
[----:B------:R-:W-:-:S02]  /*60d0*/  FFMA.FTZ R70, R8, R73, -8 ;  /* 0xc100000008467423 */ /* 0x000fc40000010049 */
[----:B------:R-:W2:Y:S01]  /*60e0*/  MUFU.TANH R54, R54 ;  /* 0x0000003600367308 */ /* 0x000ea20000002400 */
[----:B0-----:R-:W-:Y:S01]  /*60f0*/  FSEL R47, R47, -INF , P3 ;  /* 0xff8000002f2f7808 */ /* 0x001fe20001800000 */
[----:B------:R-:W-:Y:S01]  /*6100*/  FMUL.FTZ R5, R5, UR18 ;  /* 0x0000001205057c20 */ /* 0x000fe20008410000 */
[----:B------:R-:W-:-:S02]  /*6110*/  ISETP.GT.AND P3, PT, R62, 0x59, PT ;  /* 0x000000593e00780c */ /* 0x000fc40003f64270 */
[----:B------:R-:W-:Y:S02]  /*6120*/  FMNMX.FTZ R73, R47, R72, !PT ;  /* 0x000000482f497209 */ /* 0x000fe40007810000 */
[----:B------:R-:W-:Y:S01]  /*6130*/  FSEL R70, R70, RZ, P6 ;  /* 0x000000ff46467208 */ /* 0x000fe20003000000 */
[----:B------:R-:W0:Y:S01]  /*6140*/  MUFU.TANH R55, R55 ;  /* 0x0000003700377308 */ /* 0x000e220000002400 */
[----:B-1----:R-:W-:Y:S02]  /*6150*/  FSEL R50, R50, -INF , P4 ;  /* 0xff80000032327808 */ /* 0x002fe40002000000 */
[----:B------:R-:W-:Y:S01]  /*6160*/  ISETP.GT.AND P4, PT, R62, 0x60, PT ;  /* 0x000000603e00780c */ /* 0x000fe20003f84270 */
[----:B------:R-:W-:-:S01]  /*6170*/  FFMA.FTZ R14, R14, UR18, -R70 ;  /* 0x000000120e0e7c23 */ /* 0x000fc20008010846 */
[----:B------:R-:W-:Y:S01]  /*6180*/  FMNMX.FTZ R73, R50, R73, !PT ;  /* 0x0000004932497209 */ /* 0x000fe20007810000 */
[----:B------:R-:W-:-:S01]  /*6190*/  FFMA.FTZ R6, R6, UR18, -R70 ;  /* 0x0000001206067c23 */ /* 0x000fc20008010846 */
[----:B------:R-:W-:Y:S01]  /*61a0*/  ISETP.GT.AND P6, PT, R62, 0x61, PT ;  /* 0x000000613e00780c */ /* 0x000fe20003fc4270 */
[----:B------:R-:W1:Y:S01]  /*61b0*/  MUFU.TANH R58, R58 ;  /* 0x0000003a003a7308 */ /* 0x000e620000002400 */
[----:B--2---:R-:W-:Y:S01]  /*61c0*/  FSEL R54, R54, -INF , P5 ;  /* 0xff80000036367808 */ /* 0x004fe20002800000 */
[--C-:B------:R-:W-:Y:S01]  /*61d0*/  FFMA.FTZ R7, R7, UR18, -R70.reuse ;  /* 0x0000001207077c23 */ /* 0x100fe20008010846 */
[----:B------:R-:W-:Y:S01]  /*61e0*/  FMNMX.FTZ R74, R51, R73, !PT ;  /* 0x00000049334a7209 */ /* 0x000fe20007810000 */
[--C-:B------:R-:W-:Y:S01]  /*61f0*/  FFMA.FTZ R10, R10, UR18, -R70.reuse ;  /* 0x000000120a0a7c23 */ /* 0x100fe20008010846 */
[----:B------:R-:W-:Y:S01]  /*6200*/  ISETP.GT.AND P5, PT, R62, 0x79, PT ;  /* 0x000000793e00780c */ /* 0x000fe20003fa4270 */
[--C-:B------:R-:W-:Y:S01]  /*6210*/  FFMA.FTZ R11, R11, UR18, -R70.reuse ;  /* 0x000000120b0b7c23 */ /* 0x100fe20008010846 */
[----:B------:R-:W-:Y:S01]  /*6220*/  FMNMX.FTZ R74, R54, R74, !PT ;  /* 0x0000004a364a7209 */ /* 0x000fe20007810000 */
[----:B------:R-:W2:Y:S01]  /*6230*/  MUFU.TANH R59, R59 ;  /* 0x0000003b003b7308 */ /* 0x000ea20000002400 */
[----:B0-----:R-:W-:Y:S01]  /*6240*/  FSEL R55, R55, -INF , P1 ;  /* 0xff80000037377808 */ /* 0x001fe20000800000 */
[--C-:B------:R-:W-:Y:S01]  /*6250*/  FFMA.FTZ R15, R15, UR18, -R70.reuse ;  /* 0x000000120f0f7c23 */ /* 0x100fe20008010846 */
[----:B------:R-:W-:Y:S01]  /*6260*/  ISETP.GT.AND P1, PT, R62, 0x69, PT ;  /* 0x000000693e00780c */ /* 0x000fe20003f24270 */
[--C-:B------:R-:W-:Y:S01]  /*6270*/  FFMA.FTZ R24, R24, UR18, -R70.reuse ;  /* 0x0000001218187c23 */ /* 0x100fe20008010846 */
[----:B------:R-:W-:-:S01]  /*6280*/  FFMA.FTZ R25, R25, UR18, -R70 ;  /* 0x0000001219197c23 */ /* 0x000fc20008010846 */
[--C-:B------:R-:W-:Y:S01]  /*6290*/  FFMA.FTZ R28, R28, UR18, -R70.reuse ;  /* 0x000000121c1c7c23 */ /* 0x100fe20008010846 */
[----:B------:R-:W-:-:S01]  /*62a0*/  FFMA.FTZ R29, R29, UR18, -R70 ;  /* 0x000000121d1d7c23 */ /* 0x000fc20008010846 */
[----:B------:R-:W0:Y:S01]  /*62b0*/  MUFU.TANH R64, R64 ;  /* 0x0000004000407308 */ /* 0x000e220000002400 */
[----:B-1----:R-:W-:Y:S01]  /*62c0*/  FSEL R58, R58, -INF , P2 ;  /* 0xff8000003a3a7808 */ /* 0x002fe20001000000 */
[--C-:B------:R-:W-:Y:S01]  /*62d0*/  FFMA.FTZ R32, R32, UR18, -R70.reuse ;  /* 0x0000001220207c23 */ /* 0x100fe20008010846 */
[----:B------:R-:W-:Y:S01]  /*62e0*/  ISETP.GT.AND P2, PT, R62, 0x70, PT ;  /* 0x000000703e00780c */ /* 0x000fe20003f44270 */
[--C-:B------:R-:W-:Y:S01]  /*62f0*/  FFMA.FTZ R33, R33, UR18, -R70.reuse ;  /* 0x0000001221217c23 */ /* 0x100fe20008010846 */
[----:B------:R-:W-:-:S01]  /*6300*/  FFMA.FTZ R36, R36, UR18, -R70 ;  /* 0x0000001224247c23 */ /* 0x000fc20008010846 */
[--C-:B------:R-:W-:Y:S01]  /*6310*/  FFMA.FTZ R37, R37, UR18, -R70.reuse ;  /* 0x0000001225257c23 */ /* 0x100fe20008010846 */
[----:B------:R-:W-:-:S01]  /*6320*/  FFMA.FTZ R40, R40, UR18, -R70 ;  /* 0x0000001228287c23 */ /* 0x000fc20008010846 */
[----:B------:R1:W3:Y:S01]  /*6330*/  MUFU.TANH R69, R75 ;  /* 0x0000004b00457308 */ /* 0x0002e20000002400 */
[----:B--2---:R-:W-:Y:S01]  /*6340*/  FSEL R59, R59, -INF , P3 ;  /* 0xff8000003b3b7808 */ /* 0x004fe20001800000 */
[--C-:B------:R-:W-:Y:S01]  /*6350*/  FFMA.FTZ R41, R41, UR18, -R70.reuse ;  /* 0x0000001229297c23 */ /* 0x100fe20008010846 */
[----:B------:R-:W-:Y:S01]  /*6360*/  ISETP.GT.AND P3, PT, R62, 0x71, PT ;  /* 0x000000713e00780c */ /* 0x000fe20003f64270 */
[--C-:B------:R-:W-:Y:S01]  /*6370*/  FFMA.FTZ R44, R44, UR18, -R70.reuse ;  /* 0x000000122c2c7c23 */ /* 0x100fe20008010846 */
[----:B------:R-:W-:-:S01]  /*6380*/  FFMA.FTZ R45, R45, UR18, -R70 ;  /* 0x000000122d2d7c23 */ /* 0x000fc20008010846 */
[--C-:B------:R-:W-:Y:S01]  /*6390*/  FFMA.FTZ R48, R48, UR18, -R70.reuse ;  /* 0x0000001230307c23 */ /* 0x100fe20008010846 */
[----:B------:R-:W-:-:S01]  /*63a0*/  FFMA.FTZ R49, R49, UR18, -R70 ;  /* 0x0000001231317c23 */ /* 0x000fc20008010846 */
[----:B------:R-:W2:Y:S01]  /*63b0*/  MUFU.TANH R71, R78 ;  /* 0x0000004e00477308 */ /* 0x000ea20000002400 */
[----:B-1----:R-:W-:Y:S01]  /*63c0*/  FMNMX.FTZ R75, R55, R74, !PT ;  /* 0x0000004a374b7209 */ /* 0x002fe20007810000 */
[--C-:B------:R-:W-:Y:S01]  /*63d0*/  FFMA.FTZ R52, R52, UR18, -R70.reuse ;  /* 0x0000001234347c23 */ /* 0x100fe20008010846 */
[----:B0-----:R-:W-:Y:S01]  /*63e0*/  FSEL R64, R64, -INF , P4 ;  /* 0xff80000040407808 */ /* 0x001fe20002000000 */
[--C-:B------:R-:W-:Y:S01]  /*63f0*/  FFMA.FTZ R53, R53, UR18, -R70.reuse ;  /* 0x0000001235357c23 */ /* 0x100fe20008010846 */
[----:B------:R-:W-:Y:S01]  /*6400*/  FMNMX.FTZ R75, R58, R75, !PT ;  /* 0x0000004b3a4b7209 */ /* 0x000fe20007810000 */
[--C-:B------:R-:W-:Y:S01]  /*6410*/  FFMA.FTZ R56, R56, UR18, -R70.reuse ;  /* 0x0000001238387c23 */ /* 0x100fe20008010846 */
[----:B------:R-:W-:Y:S01]  /*6420*/  ISETP.GT.AND P4, PT, R62, 0x78, PT ;  /* 0x000000783e00780c */ /* 0x000fe20003f84270 */
[----:B------:R-:W0:Y:S01]  /*6430*/  MUFU.TANH R72, R79 ;  /* 0x0000004f00487308 */ /* 0x000e220000002400 */
[----:B------:R-:W-:Y:S01]  /*6440*/  FMNMX.FTZ R75, R59, R75, !PT ;  /* 0x0000004b3b4b7209 */ /* 0x000fe20007810000 */
[--C-:B------:R-:W-:Y:S01]  /*6450*/  FFMA.FTZ R57, R57, UR18, -R70.reuse ;  /* 0x0000001239397c23 */ /* 0x100fe20008010846 */
[----:B---3--:R-:W-:Y:S01]  /*6460*/  FSEL R69, R69, -INF , P6 ;  /* 0xff80000045457808 */ /* 0x008fe20003000000 */
        /* <DEDUP_REMOVED lines=9> */
[----:B------:R-:W-:-:S01]  /*6500*/  FFMA.FTZ R66, R66, UR18, -R70 ;  /* 0x0000001242427c23 */ /* 0x000fc20008010846 */
[--C-:B------:R-:W-:Y:S01]  /*6510*/  FFMA.FTZ R67, R67, UR18, -R70.reuse ;  /* 0x0000001243437c23 */ /* 0x100fe20008010846 */
[----:B------:R-:W-:Y:S01]  /*6520*/  FMNMX.FTZ R77, R75, R76, !PT ;  /* 0x0000004c4b4d7209 */ /* 0x000fe20007810000 */
[----:B------:R-:W2:Y:S01]  /*6530*/  MUFU.TANH R74, R83 ;  /* 0x00000053004a7308 */ /* 0x000ea20000002400 */
[----:B0-----:R-:W-:Y:S01]  /*6540*/  FSEL R72, R72, -INF , P1 ;  /* 0xff80000048487808 */ /* 0x001fe20000800000 */
[--C-:B------:R-:W-:Y:S01]  /*6550*/  FFMA.FTZ R84, R84, UR18, -R70.reuse ;  /* 0x0000001254547c23 */ /* 0x100fe20008010846 */
[----:B------:R-:W-:-:S02]  /*6560*/  FFMA.FTZ R70, R85, UR18, -R70 ;  /* 0x0000001255467c23 */ /* 0x000fc40008010846 */
[----:B------:R-:W-:-:S03]  /*6570*/  FMNMX.FTZ R76, R72, R77, !PT ;  /* 0x0000004d484c7209 */ /* 0x000fc60007810000 */
[----:B------:R-:W0:Y:S01]  /*6580*/  MUFU.TANH R62, R86 ;  /* 0x00000056003e7308 */ /* 0x000e220000002400 */
[----:B-1----:R-:W-:-:S04]  /*6590*/  FSEL R73, R73, -INF , P2 ;  /* 0xff80000049497808 */ /* 0x002fc80001000000 */
[----:B------:R-:W-:-:S03]  /*65a0*/  FMNMX.FTZ R77, R73, R76, !PT ;  /* 0x0000004c494d7209 */ /* 0x000fc60007810000 */
[----:B------:R-:W1:Y:S01]  /*65b0*/  MUFU.TANH R71, R87 ;  /* 0x0000005700477308 */ /* 0x000e620000002400 */
[----:B--2---:R-:W-:-:S04]  /*65c0*/  FSEL R74, R74, -INF , P3 ;  /* 0xff8000004a4a7808 */ /* 0x004fc80001800000 */
[----:B------:R-:W-:-:S03]  /*65d0*/  FMNMX.FTZ R77, R74, R77, !PT ;  /* 0x0000004d4a4d7209 */ /* 0x000fc60007810000 */
[----:B------:R2:W-:Y:S01]  /*65e0*/  MUFU.EX2 R78, R14 ;  /* 0x0000000e004e7308 */ /* 0x0005e20000000800 */
[----:B0-----:R-:W-:-:S04]  /*65f0*/  FSEL R62, R62, -INF , P4 ;  /* 0xff8000003e3e7808 */ /* 0x001fc80002000000 */
[----:B------:R-:W-:-:S03]  /*6600*/  FMNMX.FTZ R76, R62, R77, !PT ;  /* 0x0000004d3e4c7209 */ /* 0x000fc60007810000 */
[----:B------:R-:W-:Y:S01]  /*6610*/  MUFU.EX2 R6, R6 ;  /* 0x0000000600067308 */ /* 0x000fe20000000800 */
[----:B-1----:R-:W-:-:S04]  /*6620*/  FSEL R71, R71, -INF , P5 ;  /* 0xff80000047477808 */ /* 0x002fc80002800000 */
[----:B------:R-:W-:-:S03]  /*6630*/  FMNMX.FTZ R76, R71, R76, !PT ;  /* 0x0000004c474c7209 */ /* 0x000fc60007810000 */
[----:B------:R-:W0:Y:S02]  /*6640*/  MUFU.EX2 R5, R5 ;  /* 0x0000000500057308 */ /* 0x000e240000000800 */
[----:B------:R-:W1:Y:S06]  /*6650*/  SHFL.BFLY PT, R77, R76, 0x2, 0x1f ;  /* 0x0c401f004c4d7f89 */ /* 0x000e6c00000e0000 */
[----:B------:R-:W-:Y:S08]  /*6660*/  MUFU.EX2 R7, R7 ;  /* 0x0000000700077308 */ /* 0x000ff00000000800 */
[----:B------:R-:W-:Y:S08]  /*6670*/  MUFU.EX2 R10, R10 ;  /* 0x0000000a000a7308 */ /* 0x000ff00000000800 */
[----:B------:R-:W-:Y:S01]  /*6680*/  MUFU.EX2 R11, R11 ;  /* 0x0000000b000b7308 */ /* 0x000fe20000000800 */
[----:B-1----:R-:W-:-:S05]  /*6690*/  FMNMX.FTZ R77, R76, R77, !PT ;  /* 0x0000004d4c4d7209 */ /* 0x002fca0007810000 */
[----:B--2---:R-:W1:Y:S02]  /*66a0*/  SHFL.BFLY PT, R14, R77, 0x1, 0x1f ;  /* 0x0c201f004d0e7f89 */ /* 0x004e6400000e0000 */
[----:B------:R-:W-:Y:S08]  /*66b0*/  MUFU.EX2 R15, R15 ;  /* 0x0000000f000f7308 */ /* 0x000ff00000000800 */
[----:B------:R-:W-:Y:S08]  /*66c0*/  MUFU.EX2 R24, R24 ;  /* 0x0000001800187308 */ /* 0x000ff00000000800 */
[----:B------:R-:W-:Y:S01]  /*66d0*/  MUFU.EX2 R25, R25 ;  /* 0x0000001900197308 */ /* 0x000fe20000000800 */
[----:B-1----:R-:W-:-:S07]  /*66e0*/  FMNMX.FTZ R14, R77, R14, !PT ;  /* 0x0000000e4d0e7209 */ /* 0x002fce0007810000 */
        /* <DEDUP_REMOVED lines=45> */
[----:B0-----:R-:W-:-:S01]  /*69c0*/  FFMA.FTZ R68, R5, R3, R6 ;  /* 0x0000000305447223 */ /* 0x001fc20000010006 */
[----:B-1----:R-:W-:-:S06]  /*69d0*/  FFMA.FTZ R3, R4, R2, R77 ;  /* 0x0000000204037223 */ /* 0x002fcc000001004d */
        /* <DEDUP_REMOVED lines=115> */
.L_x_12936:
        /* <DEDUP_REMOVED lines=91> */
.L_x_12926:
        /* <DEDUP_REMOVED lines=8> */
.L_x_12949:
[----:B------:R-:W-:-:S04]  /*7740*/  UIADD3 UR36, UR19, 0x1, URZ ;  /* 0x0000000113247890 */ /* 0x000fc8000fffe03f */
[----:B------:R-:W-:-:S04]  /*7750*/  UISETP.NE.AND UP0, UPT, UR36, 0x2, UPT ;  /* 0x000000022400788c */ /* 0x000fc8000bf05270 */
[----:B------:R-:W-:Y:S02]  /*7760*/  USEL UR47, URZ, 0x1, UP0 ;  /* 0x000000013f2f7887 */ /* 0x000fe40008000000 */
[----:B------:R-:W-:Y:S02]  /*7770*/  USEL UR36, UR36, URZ, UP0 ;  /* 0x0000003f24247287 */ /* 0x000fe40008000000 */
[----:B------:R-:W-:Y:S01]  /*7780*/  ULOP3.LUT UR47, UR17, UR47, URZ, 0x3c, !UPT ;  /* 0x0000002f112f7292 */ /* 0x000fe2000f8e3c3f */
[----:B------:R-:W-:Y:S11]  /*7790*/  @!P0 BRA `(.L_x_12939) ;  /* 0x0000000000048947 */ /* 0x000ff60003800000 */
[----:B------:R-:W-:Y:S01]  /*77a0*/  BPT.TRAP 0x1 ;  /* 0x000000040000795c */ /* 0x000fe20000300000 */
.L_x_12939:
[----:B------:R-:W-:Y:S01]  /*77b0*/  ULEA UR6, UR36, UR46, 0x3 ;  /* 0x0000002e24067291 */ /* 0x000fe2000f8e183f */
[----:B------:R-:W-:-:S05]  /*77c0*/  IMAD.U32 R6, RZ, RZ, UR47 ;  /* 0x0000002fff067e24 */ /* 0x000fca000f8e00ff */
[----:B------:R-:W-:-:S04]  /*77d0*/  SHF.L.U32 R6, R6, 0x1f, RZ ;  /* 0x0000001f06067819 */ /* 0x000fc800000006ff */
[----:B------:R0:W1:Y:S01]  /*77e0*/  SYNCS.PHASECHK.TRANS64.TRYWAIT P1, [UR6+0x19c30], R6 ;  /* 0x019c3006ff0075a7 */ /* 0x0000620008020146 */
[----:B------:R-:W-:Y:S05]  /*77f0*/  @!P0 BRA `(.L_x_12940) ;  /* 0x0000000000048947 */ /* 0x000fea0003800000 */
[----:B------:R-:W-:Y:S01]  /*7800*/  BPT.TRAP 0x1 ;  /* 0x000000040000795c */ /* 0x000fe20000300000 */
.L_x_12940:
[----:B-1----:R-:W-:Y:S05]  /*7810*/  @P1 BRA `(.L_x_12941) ;  /* 0x0000000000081947 */ /* 0x002fea0003800000 */
[----:B------:R-:W1:Y:S02]  /*7820*/  SYNCS.PHASECHK.TRANS64.TRYWAIT P1, [UR6+0x19c30], R6 ;  /* 0x019c3006ff0075a7 */ /* 0x000e640008020146 */
[----:B-1----:R-:W-:Y:S05]  /*7830*/  @!P1 BRA `(.L_x_12942) ;  /* 0x000000c800549947 */ /* 0x002fea0003800000 */
.L_x_12941:
        /* <DEDUP_REMOVED lines=17> */
.L_x_12943:
[----:B------:R-:W-:Y:S01]  /*7950*/  ULEA UR11, UR19, UR46, 0x3 ;  /* 0x0000002e130b7291 */ /* 0x000fe2000f8e183f */
[----:B01----:R-:W-:-:S05]  /*7960*/  IMAD.U32 R6, RZ, RZ, UR17 ;  /* 0x00000011ff067e24 */ /* 0x003fca000f8e00ff */
[----:B------:R-:W-:-:S04]  /*7970*/  SHF.L.U32 R6, R6, 0x1f, RZ ;  /* 0x0000001f06067819 */ /* 0x000fc800000006ff */
[----:B------:R0:W1:Y:S01]  /*7980*/  SYNCS.PHASECHK.TRANS64.TRYWAIT P1, [UR11+0x19c50], R6 ;  /* 0x019c5006ff0075a7 */ /* 0x000062000802014b */
[----:B------:R-:W-:Y:S05]  /*7990*/  @!P0 BRA `(.L_x_12944) ;  /* 0x0000000000048947 */ /* 0x000fea0003800000 */
[----:B------:R-:W-:Y:S01]  /*79a0*/  BPT.TRAP 0x1 ;  /* 0x000000040000795c */ /* 0x000fe20000300000 */
.L_x_12944:
[----:B-1----:R-:W-:Y:S05]  /*79b0*/  @P1 BRA `(.L_x_12945) ;  /* 0x0000000000081947 */ /* 0x002fea0003800000 */
[----:B------:R-:W1:Y:S02]  /*79c0*/  SYNCS.PHASECHK.TRANS64.TRYWAIT P1, [UR11+0x19c50], R6 ;  /* 0x019c5006ff0075a7 */ /* 0x000e64000802014b */
[----:B-1----:R-:W-:Y:S05]  /*79d0*/  @!P1 BRA `(.L_x_12946) ;  /* 0x000000c800049947 */ /* 0x002fea0003800000 */
.L_x_12945:
        /* <DEDUP_REMOVED lines=27> */
.L_x_12947:
        /* <DEDUP_REMOVED lines=68> */
[----:B------:R-:W-:Y:S01]  /*7fd0*/  FMUL.FTZ R78, R0, R87 ;  /* 0x00000057004e7220 */ /* 0x000fe20000410000 */
[----:B------:R-:W-:Y:S01]  /*7fe0*/  ULEA UR6, UR36, UR46, 0x3 ;  /* 0x0000002e24067291 */ /* 0x000fe2000f8e183f */
[----:B------:R-:W2:Y:S01]  /*7ff0*/  MUFU.TANH R28, R28 ;  /* 0x0000001c001c7308 */ /* 0x000ea20000002400 */
[----:B0-----:R-:W-:-:S02]  /*8000*/  FMNMX.FTZ R8, R26, R49, !PT ;  /* 0x000000311a087209 */ /* 0x001fc40007810000 */
[----:B------:R-:W-:-:S04]  /*8010*/  UIADD3 UR6, UR6, 0x19c40, URZ ;  /* 0x00019c4006067890 */ /* 0x000fc8000fffe03f */
[----:B------:R-:W-:Y:S01]  /*8020*/  UPRMT UR6, UR45, 0x654, UR6 ;  /* 0x000006542d067896 */ /* 0x000fe20008000006 */
[----:B------:R-:W0:Y:S01]  /*8030*/  MUFU.TANH R29, R29 ;  /* 0x0000001d001d7308 */ /* 0x000e220000002400 */
[----:B-1----:R-:W-:-:S07]  /*8040*/  FMNMX.FTZ R49, R27, R8, !PT ;  /* 0x000000081b317209 */ /* 0x002fce0007810000 */
[----:B------:R-:W1:Y:S01]  /*8050*/  MUFU.TANH R30, R30 ;  /* 0x0000001e001e7308 */ /* 0x000e620000002400 */
[----:B--2---:R-:W-:Y:S01]  /*8060*/  FMNMX.FTZ R8, R28, R49, !PT ;  /* 0x000000311c087209 */ /* 0x004fe20007810000 */
[----:B------:R-:W-:Y:S01]  /*8070*/  FMUL.FTZ R49, R0, R69 ;  /* 0x0000004500317220 */ /* 0x000fe20000410000 */
[----:B------:R-:W-:Y:S05]  /*8080*/  SYNCS.ARRIVE.TRANS64.RED.A1T0 RZ, [UR6], RZ ;  /* 0x000000ffffff79a7 */ /* 0x000fea0008100406 */
        /* <DEDUP_REMOVED lines=73> */
[----:B------:R-:W-:-:S03]  /*8520*/  FMNMX.FTZ R69, R39, R14, !PT ;  /* 0x0000000e27457209 */ /* 0x000fc60007810000 */
[----:B------:R-:W3:Y:S01]  /*8530*/  MUFU.TANH R50, R50 ;  /* 0x0000003200327308 */ /* 0x000ee20000002400 */
[----:B------:R-:W-:Y:S01]  /*8540*/  FMNMX.FTZ R14, R42, R69, !PT ;  /* 0x000000452a0e7209 */ /* 0x000fe20007810000 */
[----:B------:R-:W-:-:S03]  /*8550*/  FMUL.FTZ R69, R0, R71 ;  /* 0x0000004700457220 */ /* 0x000fc60000410000 */
[----:B0-----:R-:W-:-:S03]  /*8560*/  FMNMX.FTZ R73, R43, R14, !PT ;  /* 0x0000000e2b497209 */ /* 0x001fc60007810000 */
[----:B------:R-:W0:Y:S01]  /*8570*/  MUFU.TANH R51, R51 ;  /* 0x0000003300337308 */ /* 0x000e220000002400 */
[----:B--2---:R-:W-:-:S04]  /*8580*/  FMNMX.FTZ R14, R46, R73, !PT ;  /* 0x000000492e0e7209 */ /* 0x004fc80007810000 */
[----:B-1----:R-:W-:-:S03]  /*8590*/  FMNMX.FTZ R71, R47, R14, !PT ;  /* 0x0000000e2f477209 */ /* 0x002fc60007810000 */
[----:B------:R-:W1:Y:S01]  /*85a0*/  MUFU.TANH R54, R54 ;  /* 0x0000003600367308 */ /* 0x000e620000002400 */
[----:B---3--:R-:W-:Y:S01]  /*85b0*/  FMNMX.FTZ R14, R50, R71, !PT ;  /* 0x00000047320e7209 */ /* 0x008fe20007810000 */
        /* <DEDUP_REMOVED lines=36> */
[----:B-1----:R-:W-:-:S04]  /*8800*/  FMNMX.FTZ R77, R75, R14, !PT ;  /* 0x0000000e4b4d7209 */ /* 0x002fc80007810000 */
[----:B--2---:R-:W-:-:S04]  /*8810*/  FMNMX.FTZ R77, R76, R77, !PT ;  /* 0x0000004d4c4d7209 */ /* 0x004fc80007810000 */
[----:B0-----:R-:W-:-:S05]  /*8820*/  FMNMX.FTZ R79, R78, R77, !PT ;  /* 0x0000004d4e4f7209 */ /* 0x001fca0007810000 */
[----:B------:R-:W0:Y:S02]  /*8830*/  SHFL.BFLY PT, R14, R79, 0x2, 0x1f ;  /* 0x0c401f004f0e7f89 */ /* 0x000e2400000e0000 */
[----:B0-----:R-:W-:-:S05]  /*8840*/  FMNMX.FTZ R80, R79, R14, !PT ;  /* 0x0000000e4f507209 */ /* 0x001fca0007810000 */
[----:B------:R-:W0:Y:S02]  /*8850*/  SHFL.BFLY PT, R77, R80, 0x1, 0x1f ;  /* 0x0c201f00504d7f89 */ /* 0x000e2400000e0000 */
[----:B0-----:R-:W-:Y:S01]  /*8860*/  FMNMX.FTZ R14, R80, R77, !PT ;  /* 0x0000004d500e7209 */ /* 0x001fe20007810000 */
[----:B------:R-:W-:Y:S01]  /*8870*/  IMAD.U32 R77, RZ, RZ, UR18 ;  /* 0x00000012ff4d7e24 */ /* 0x000fe2000f8e00ff */
[----:B------:R-:W-:Y:S03]  /*8880*/  MUFU.EX2 R80, R5 ;  /* 0x0000000500507308 */ /* 0x000fe60000000800 */
[----:B------:R-:W-:-:S01]  /*8890*/  FFMA.FTZ R77, R8, R77, -8 ;  /* 0xc1000000084d7423 */ /* 0x000fc2000001004d */
[----:B------:R-:W-:-:S03]  /*88a0*/  FADD.FTZ R4, -R14, R4 ;  /* 0x000000040e047221 */ /* 0x000fc60000010100 */
[--C-:B------:R-:W-:Y:S01]  /*88b0*/  FFMA.FTZ R7, R7, UR18, -R77.reuse ;  /* 0x0000001207077c23 */ /* 0x100fe2000801084d */
[----:B------:R-:W-:Y:S01]  /*88c0*/  FMUL.FTZ R4, R4, UR18 ;  /* 0x0000001204047c20 */ /* 0x000fe20008410000 */
        /* <DEDUP_REMOVED lines=11> */
[----:B0-----:R-:W-:-:S02]  /*8980*/  IMAD.U32 R7, RZ, RZ, UR18 ;  /* 0x00000012ff077e24 */ /* 0x001fc4000f8e00ff */
[--C-:B------:R-:W-:Y:S01]  /*8990*/  FFMA.FTZ R30, R30, UR18, -R77.reuse ;  /* 0x000000121e1e7c23 */ /* 0x100fe2000801084d */
[----:B------:R-:W-:-:S01]  /*89a0*/  FFMA.FTZ R31, R31, UR18, -R77 ;  /* 0x000000121f1f7c23 */ /* 0x000fc2000801084d */
[--C-:B------:R-:W-:Y:S01]  /*89b0*/  FFMA.FTZ R32, R32, UR18, -R77.reuse ;  /* 0x0000001220207c23 */ /* 0x100fe2000801084d */
[----:B------:R-:W-:-:S01]  /*89c0*/  FFMA.FTZ R33, R33, UR18, -R77 ;  /* 0x0000001221217c23 */ /* 0x000fc2000801084d */
[--C-:B------:R-:W-:Y:S01]  /*89d0*/  FFMA.FTZ R34, R34, UR18, -R77.reuse ;  /* 0x0000001222227c23 */ /* 0x100fe2000801084d */
[----:B------:R-:W-:-:S01]  /*89e0*/  FFMA.FTZ R35, R35, UR18, -R77 ;  /* 0x0000001223237c23 */ /* 0x000fc2000801084d */
[----:B------:R-:W0:Y:S01]  /*89f0*/  MUFU.EX2 R5, R6 ;  /* 0x0000000600057308 */ /* 0x000e220000000800 */
[----:B-1----:R-:W-:-:S01]  /*8a00*/  FFMA.FTZ R4, R14, R7, -8 ;  /* 0xc10000000e047423 */ /* 0x002fc20000010007 */
        /* <DEDUP_REMOVED lines=40> */
[----:B0-----:R-:W-:Y:S01]  /*8c90*/  FFMA.FTZ R3, R80, R3, R5 ;  /* 0x0000000350037223 */ /* 0x001fe20000010005 */
[----:B-1----:R-:W-:-:S01]  /*8ca0*/  FFMA.FTZ R2, R79, R2, R6 ;  /* 0x000000024f027223 */ /* 0x002fc20000010006 */
[--C-:B------:R-:W-:Y:S01]  /*8cb0*/  FFMA.FTZ R41, R41, UR18, -R77.reuse ;  /* 0x0000001229297c23 */ /* 0x100fe2000801084d */
[----:B------:R-:W-:-:S01]  /*8cc0*/  FFMA.FTZ R44, R44, UR18, -R77 ;  /* 0x000000122c2c7c23 */ /* 0x000fc2000801084d */
[----:B--2---:R-:W-:Y:S01]  /*8cd0*/  FADD.FTZ R10, R82, R3 ;  /* 0x00000003520a7221 */ /* 0x004fe20000010000 */
[----:B---3--:R-:W-:-:S01]  /*8ce0*/  FADD.FTZ R2, R7, R2 ;  /* 0x0000000207027221 */ /* 0x008fc20000010000 */
[----:B------:R-:W0:Y:S01]  /*8cf0*/  MUFU.EX2 R78, R15 ;  /* 0x0000000f004e7308 */ /* 0x000e220000000800 */
[----:B------:R-:W-:-:S01]  /*8d00*/  FFMA.FTZ R45, R45, UR18, -R77 ;  /* 0x000000122d2d7c23 */ /* 0x000fc2000801084d */
[----:B------:R-:W-:Y:S01]  /*8d10*/  FADD.FTZ R3, R11, R10 ;  /* 0x0000000a0b037221 */ /* 0x000fe20000010000 */
[----:B----4-:R-:W-:-:S01]  /*8d20*/  FADD.FTZ R9, R13, R2 ;  /* 0x000000020d097221 */ /* 0x010fc20000010000 */
[--C-:B------:R-:W-:Y:S01]  /*8d30*/  FFMA.FTZ R48, R48, UR18, -R77.reuse ;  /* 0x0000001230307c23 */ /* 0x100fe2000801084d */
[----:B------:R-:W-:-:S01]  /*8d40*/  FFMA.FTZ R49, R49, UR18, -R77 ;  /* 0x0000001231317c23 */ /* 0x000fc2000801084d */
[--C-:B------:R-:W-:Y:S01]  /*8d50*/  FFMA.FTZ R52, R52, UR18, -R77.reuse ;  /* 0x0000001234347c23 */ /* 0x100fe2000801084d */
[----:B------:R-:W-:-:S01]  /*8d60*/  FFMA.FTZ R53, R53, UR18, -R77 ;  /* 0x0000001235357c23 */ /* 0x000fc2000801084d */
[----:B------:R-:W1:Y:S01]  /*8d70*/  MUFU.EX2 R20, R20 ;  /* 0x0000001400147308 */ /* 0x000e620000000800 */
[----:B-----5:R-:W-:-:S01]  /*8d80*/  FADD.FTZ R3, R12, R3 ;  /* 0x000000030c037221 */ /* 0x020fc20000010000 */
        /* <DEDUP_REMOVED lines=120> */
.L_x_12948:
        /* <DEDUP_REMOVED lines=91> */
.L_x_12938:
[----:B------:R-:W-:Y:S06]  /*9ac0*/  BAR.ARV 0x8, 0x200 ;  /* 0x0208000000007b1d */ /* 0x000fec0000002000 */
[----:B------:R-:W-:Y:S05]  /*9ad0*/  @!P0 BRA `(.L_x_12950) ;  /* 0x0000000000048947 */ /* 0x000fea0003800000 */
[----:B------:R-:W-:Y:S01]  /*9ae0*/  BPT.TRAP 0x1 ;  /* 0x000000040000795c */ /* 0x000fe20000300000 */
.L_x_12950:
[----:B------:R-:W-:Y:S01]  /*9af0*/  ULEA UR5, UR36, UR46, 0x3 ;  /* 0x0000002e24057291 */ /* 0x000fe2000f8e183f */
[----:B------:R-:W-:-:S05]  /*9b00*/  IMAD.U32 R0, RZ, RZ, UR47 ;  /* 0x0000002fff007e24 */ /* 0x000fca000f8e00ff */
[----:B------:R-:W-:-:S04]  /*9b10*/  SHF.L.U32 R0, R0, 0x1f, RZ ;  /* 0x0000001f00007819 */ /* 0x000fc800000006ff */
[----:B------:R0:W1:Y:S01]  /*9b20*/  SYNCS.PHASECHK.TRANS64.TRYWAIT P1, [UR5+0x19c50], R0 ;  /* 0x019c5000ff0075a7 */ /* 0x0000620008020145 */
[----:B------:R-:W-:Y:S05]  /*9b30*/  @!P0 BRA `(.L_x_12951) ;  /* 0x0000000000048947 */ /* 0x000fea0003800000 */
[----:B------:R-:W-:Y:S01]  /*9b40*/  BPT.TRAP 0x1 ;  /* 0x000000040000795c */ /* 0x000fe20000300000 */
.L_x_12951:
[----:B-1----:R-:W-:Y:S05]  /*9b50*/  @P1 BRA `(.L_x_12952) ;  /* 0x0000000000081947 */ /* 0x002fea0003800000 */
[----:B------:R-:W1:Y:S02]  /*9b60*/  SYNCS.PHASECHK.TRANS64.TRYWAIT P1, [UR5+0x19c50], R0 ;  /* 0x019c5000ff0075a7 */ /* 0x000e640008020145 */
[----:B-1----:R-:W-:Y:S05]  /*9b70*/  @!P1 BRA `(.L_x_12953) ;  /* 0x000000a400b49947 */ /* 0x002fea0003800000 */
.L_x_12952:
        /* <DEDUP_REMOVED lines=13> */
[----:B-1----:R-:W1:Y:S01]  /*9c50*/  @P1 LDC.64 R4, c[0x0][0x9d0] ;  /* 0x00027400ff041b82 */ /* 0x002e620000000a00 */
[----:B0-----:R-:W-:-:S04]  /*9c60*/  @P1 IMAD R0, R6, UR39, RZ ;  /* 0x0000002706001c24 */ /* 0x001fc8000f8e02ff */
[----:B------:R-:W-:Y:S02]  /*9c70*/  @P1 IMAD R9, R7, UR38, R0 ;  /* 0x0000002607091c24 */ /* 0x000fe4000f8e0200 */
[----:B------:R-:W-:-:S04]  /*9c80*/  @P1 IMAD.WIDE.U32 R6, R6, UR38, RZ ;  /* 0x0000002606061c25 */ /* 0x000fc8000f8e00ff */
[----:B------:R-:W-:Y:S02]  /*9c90*/  @P1 IMAD.IADD R7, R7, 0x1, R9 ;  /* 0x0000000107071824 */ /* 0x000fe400078e0209 */
[----:B-1----:R-:W-:-:S04]  /*9ca0*/  @P1 IMAD.WIDE.U32 R6, R4, UR40, R6 ;  /* 0x0000002804061c25 */ /* 0x002fc8000f8e0006 */
        /* <DEDUP_REMOVED lines=12> */
[----:B------:R-:W1:Y:S04]  /*9d70*/  SHFL.BFLY PT, R0, R3, 0x2, 0x1f ;  /* 0x0c401f0003007f89 */ /* 0x000e6800000e0000 */
[----:B------:R-:W3:Y:S01]  /*9d80*/  SHFL.BFLY PT, R7, R2, 0x2, 0x1f ;  /* 0x0c401f0002077f89 */ /* 0x000ee200000e0000 */
[----:B------:R-:W-:Y:S02]  /*9d90*/  WARPGROUP.DEPBAR.LE gsb0, 0x0 ;  /* 0x00008000000079c5 */ /* 0x000fe40000010000 */
[----:B------:R-:W-:-:S06]  /*9da0*/  WARPGROUP.ARRIVE ;  /* 0x00000000000079c5 */ /* 0x000fcc0000000000 */
[----:B------:R-:W-:Y:S01]  /*9db0*/  QGMMA.64x96x32.F32.E4M3.E4M3 R88, R140, gdesc[UR4], R88, gsb0 ;  /* 0x016000048c587df3 */ /* 0x000fe20008000858 */
[----:B------:R-:W-:Y:S01]  /*9dc0*/  UIADD3 UR6, UR4, 0x6, URZ ;  /* 0x0000000604067890 */ /* 0x000fe2000fffe03f */
        /* <DEDUP_REMOVED lines=37> */
.L_x_12954:
        /* <DEDUP_REMOVED lines=58> */
.L_x_12918:
        /* <DEDUP_REMOVED lines=36> */
[----:B------:R-:W-:Y:S02]  /*a600*/  MOV R76, R3 ;  /* 0x00000003004c7202 */ /* 0x000fe40000000f00 */
[----:B-1----:R-:W-:-:S02]  /*a610*/  MOV R77, R4 ;  /* 0x00000004004d7202 */ /* 0x002fc40000000f00 */
        /* <DEDUP_REMOVED lines=38> */
[----:B------:R-:W-:Y:S01]  /*a880*/  UIMAD.WIDE UR8, UR38, 0x4, UR8 ;  /* 0x00000004260878a5 */ /* 0x000fe2000f8e0208 */
        /* <DEDUP_REMOVED lines=15> */
[----:B------:R-:W-:Y:S02]  /*a980*/  SHF.R.U64 R4, R4, 0x3, RZ ;  /* 0x0000000304047819 */ /* 0x000fe400000012ff */
[----:B------:R-:W-:Y:S02]  /*a990*/  SHF.R.U64 R48, R48, 0x3, RZ ;  /* 0x0000000330307819 */ /* 0x000fe400000012ff */
[----:B------:R-:W-:Y:S02]  /*a9a0*/  SHF.R.U64 R38, R38, 0x3, RZ ;  /* 0x0000000326267819 */ /* 0x000fe400000012ff */
[----:B------:R-:W-:Y:S01]  /*a9b0*/  SHF.R.U64 R40, R40, 0x3, RZ ;  /* 0x0000000328287819 */ /* 0x000fe200000012ff */
[--C-:B------:R-:W-:Y:S01]  /*a9c0*/  IMAD.X R11, RZ, RZ, R9.reuse, P5 ;  /* 0x000000ffff0b7224 */ /* 0x100fe200028e0609 */
[----:B------:R-:W-:Y:S01]  /*a9d0*/  LOP3.LUT R8, R5, R8, RZ, 0x3c, !PT ;  /* 0x0000000805087212 */ /* 0x000fe200078e3cff */
[--C-:B------:R-:W-:Y:S01]  /*a9e0*/  IMAD.X R79, RZ, RZ, R9.reuse, P3 ;  /* 0x000000ffff4f7224 */ /* 0x100fe200018e0609 */
[----:B---3--:R0:W-:Y:S01]  /*a9f0*/  SHFL.IDX PT, R50, R51, R12, 0x1c1f ;  /* 0x001c1f0c33327589 */ /* 0x0081e200000e0000 */
[----:B------:R-:W-:Y:S01]  /*aa00*/  LOP3.LUT R6, R4, R99, RZ, 0x3c, !PT ;  /* 0x0000006304067212 */ /* 0x000fe200078e3cff */
[--C-:B------:R-:W-:Y:S01]  /*aa10*/  IMAD.X R7, RZ, RZ, R9.reuse, P4 ;  /* 0x000000ffff077224 */ /* 0x100fe200020e0609 */
[----:B------:R-:W-:Y:S01]  /*aa20*/  LOP3.LUT R78, R38, R101, RZ, 0x3c, !PT ;  /* 0x00000065264e7212 */ /* 0x000fe200078e3cff */
[----:B------:R-:W-:Y:S01]  /*aa30*/  IMAD.X R5, RZ, RZ, R9, P2 ;  /* 0x000000ffff057224 */ /* 0x000fe200010e0609 */
[----:B------:R-:W-:Y:S01]  /*aa40*/  LOP3.LUT R4, R40, R103, RZ, 0x3c, !PT ;  /* 0x0000006728047212 */ /* 0x000fe200078e3cff */
[----:B------:R-:W-:Y:S01]  /*aa50*/  SHFL.IDX PT, R58, R73, R12, 0x1c1f ;  /* 0x001c1f0c493a7589 */ /* 0x000fe200000e0000 */
[----:B------:R-:W-:-:S02]  /*aa60*/  LOP3.LUT R80, R48, R105, RZ, 0x3c, !PT ;  /* 0x0000006930507212 */ /* 0x000fc400078e3cff */
[----:B0-----:R-:W-:Y:S01]  /*aa70*/  LOP3.LUT R51, R12, 0x2, RZ, 0x3c, !PT ;  /* 0x000000020c337812 */ /* 0x001fe200078e3cff */
[----:B------:R-:W-:Y:S01]  /*aa80*/  SHFL.IDX PT, R48, R57, R12, 0x1c1f ;  /* 0x001c1f0c39307589 */ /* 0x000fe200000e0000 */
[----:B------:R-:W-:Y:S01]  /*aa90*/  IMAD.X R81, RZ, RZ, R9, P1 ;  /* 0x000000ffff517224 */ /* 0x000fe200008e0609 */
[----:B------:R-:W-:Y:S02]  /*aaa0*/  MOV R82, R10 ;  /* 0x0000000a00527202 */ /* 0x000fe40000000f00 */
        /* <DEDUP_REMOVED lines=8> */
[----:B------:R-:W1:Y:S04]  /*ab30*/  SHFL.IDX PT, R73, R14, R51, 0x1c1f ;  /* 0x001c1f330e497589 */ /* 0x000e6800000e0000 */
[----:B------:R-:W-:Y:S04]  /*ab40*/  SHFL.IDX PT, R69, R69, R12, 0x1c1f ;  /* 0x001c1f0c45457589 */ /* 0x000fe800000e0000 */
[----:B------:R-:W-:Y:S04]  /*ab50*/  SHFL.IDX PT, R60, R71, R12, 0x1c1f ;  /* 0x001c1f0c473c7589 */ /* 0x000fe800000e0000 */
[----:B------:R-:W2:Y:S04]  /*ab60*/  SHFL.IDX PT, R54, R37, R51, 0x1c1f ;  /* 0x001c1f3325367589 */ /* 0x000ea800000e0000 */
[----:B------:R-:W3:Y:S04]  /*ab70*/  SHFL.IDX PT, R61, R32, R51, 0x1c1f ;  /* 0x001c1f33203d7589 */ /* 0x000ee800000e0000 */
        /* <DEDUP_REMOVED lines=21> */
[----:B------:R-:W4:Y:S04]  /*acd0*/  SHFL.IDX PT, R20, R20, R51, 0x1c1f ;  /* 0x001c1f3314147589 */ /* 0x000f2800000e0000 */
[----:B------:R-:W4:Y:S04]  /*ace0*/  SHFL.IDX PT, R13, R13, R51, 0x1c1f ;  /* 0x001c1f330d0d7589 */ /* 0x000f2800000e0000 */
[----:B------:R-:W4:Y:S04]  /*acf0*/  SHFL.IDX PT, R34, R34, R51, 0x1c1f ;  /* 0x001c1f3322227589 */ /* 0x000f2800000e0000 */
[----:B------:R-:W4:Y:S04]  /*ad00*/  SHFL.IDX PT, R42, R42, R51, 0x1c1f ;  /* 0x001c1f332a2a7589 */ /* 0x000f2800000e0000 */
[----:B------:R-:W4:Y:S01]  /*ad10*/  SHFL.IDX PT, R12, R35, R51, 0x1c1f ;  /* 0x001c1f33230c7589 */ /* 0x000f2200000e0000 */
[----:B------:R-:W-:-:S03]  /*ad20*/  MOV R80, R80 ;  /* 0x0000005000507202 */ /* 0x000fc60000000f00 */
[----:B------:R-:W4:Y:S04]  /*ad30*/  SHFL.IDX PT, R25, R25, R51, 0x1c1f ;  /* 0x001c1f3319197589 */ /* 0x000f2800000e0000 */
[----:B------:R-:W4:Y:S04]  /*ad40*/  SHFL.IDX PT, R27, R27, R51, 0x1c1f ;  /* 0x001c1f331b1b7589 */ /* 0x000f2800000e0000 */
[----:B------:R-:W4:Y:S04]  /*ad50*/  SHFL.IDX PT, R24, R24, R51, 0x1c1f ;  /* 0x001c1f3318187589 */ /* 0x000f2800000e0000 */
[----:B------:R-:W4:Y:S04]  /*ad60*/  SHFL.IDX PT, R26, R26, R51, 0x1c1f ;  /* 0x001c1f331a1a7589 */ /* 0x000f2800000e0000 */
[----:B------:R-:W-:Y:S04]  /*ad70*/  SHFL.IDX PT, R30, R30, R51, 0x1c1f ;  /* 0x001c1f331e1e7589 */ /* 0x000fe800000e0000 */
[----:B------:R-:W4:Y:S04]  /*ad80*/  SHFL.IDX PT, R37, R43, R51, 0x1c1f ;  /* 0x001c1f332b257589 */ /* 0x000f2800000e0000 */
[----:B------:R-:W4:Y:S04]  /*ad90*/  SHFL.IDX PT, R28, R28, R51, 0x1c1f ;  /* 0x001c1f331c1c7589 */ /* 0x000f2800000e0000 */
[----:B------:R-:W4:Y:S04]  /*ada0*/  SHFL.IDX PT, R85, R44, R51, 0x1c1f ;  /* 0x001c1f332c557589 */ /* 0x000f2800000e0000 */
[----:B------:R2:W4:Y:S04]  /*adb0*/  SHFL.IDX PT, R81, R29, R51, 0x1c1f ;  /* 0x001c1f331d517589 */ /* 0x00052800000e0000 */
[----:B------:R4:W4:Y:S01]  /*adc0*/  SHFL.IDX PT, R87, R46, R51, 0x1c1f ;  /* 0x001c1f332e577589 */ /* 0x00092200000e0000 */
[----:B0-----:R-:W-:-:S02]  /*add0*/  SEL R21, R62, R57, P0 ;  /* 0x000000393e157207 */ /* 0x001fc40000000000 */
[----:B-1----:R-:W-:Y:S02]  /*ade0*/  SEL R74, R72, R73, P0 ;  /* 0x00000049484a7207 */ /* 0x002fe40000000000 */
[----:B------:R-:W-:Y:S02]  /*adf0*/  SEL R72, R73, R72, P0 ;  /* 0x0000004849487207 */ /* 0x000fe40000000000 */
[----:B--2---:R-:W-:Y:S02]  /*ae00*/  SEL R29, R57, R62, P0 ;  /* 0x0000003e391d7207 */ /* 0x004fe40000000000 */
[----:B------:R-:W-:Y:S02]  /*ae10*/  SEL R71, R69, R54, P0 ;  /* 0x0000003645477207 */ /* 0x000fe40000000000 */
        /* <DEDUP_REMOVED lines=58> */
[----:B0-----:R-:W-:Y:S02]  /*b1c0*/  F2FP.BF16.F32.PACK_AB R9, R47, R46 ;  /* 0x0000002e2f09723e */ /* 0x001fe400000010ff */
[----:B------:R-:W-:Y:S02]  /*b1d0*/  F2FP.BF16.F32.PACK_AB R10, R49, R48 ;  /* 0x00000030310a723e */ /* 0x000fe400000010ff */
        /* <DEDUP_REMOVED lines=13> */
[----:B------:R-:W-:Y:S01]  /*b2b0*/  BAR.SYNC.DEFER_BLOCKING 0x1, 0x180 ;  /* 0x0046000000007b1d */ /* 0x000fe20000010000 */
[----:B------:R-:W-:-:S04]  /*b2c0*/  ISETP.NE.U32.AND P0, PT, RZ, UR10, PT ;  /* 0x0000000aff007c0c */ /* 0x000fc8000bf05070 */
[----:B------:R-:W-:Y:S01]  /*b2d0*/  ISETP.NE.AND.EX P0, PT, RZ, UR11, PT, P0 ;  /* 0x0000000bff007c0c */ /* 0x000fe2000bf05300 */
[----:B------:R-:W-:Y:S02]  /*b2e0*/  IMAD.U32 R82, RZ, RZ, UR8 ;  /* 0x00000008ff527e24 */ /* 0x000fe4000f8e00ff */
[----:B0-----:R-:W0:Y:S01]  /*b2f0*/  LDC R78, c[0x0][0xbe8] ;  /* 0x0002fa00ff4e7b82 */ /* 0x001e220000000800 */
[----:B------:R-:W-:Y:S01]  /*b300*/  IMAD.U32 R83, RZ, RZ, UR9 ;  /* 0x00000009ff537e24 */ /* 0x000fe2000f8e00ff */
[----:B------:R-:W-:-:S08]  /*b310*/  ULDC.64 UR8, c[0x0][0xc08] ;  /* 0x0003020000087ab9 */ /* 0x000fd00000000a00 */
[----:B------:R-:W3:Y:S01]  /*b320*/  @P0 LDG.E R81, desc[UR54][R82.64] ;  /* 0x0000003652510981 */ /* 0x000ee2000c1e1900 */
[----:B------:R-:W-:-:S04]  /*b330*/  UISETP.NE.U32.AND UP0, UPT, UR8, URZ, UPT ;  /* 0x0000003f0800728c */ /* 0x000fc8000bf05070 */
[----:B------:R-:W-:Y:S01]  /*b340*/  UISETP.NE.AND.EX UP0, UPT, UR9, URZ, UPT, UP0 ;  /* 0x0000003f0900728c */ /* 0x000fe2000bf05300 */
[----:B0-----:R-:W-:Y:S01]  /*b350*/  ISETP.NE.AND P1, PT, R78, 0x1, PT ;  /* 0x000000014e00780c */ /* 0x001fe20003f25270 */
[----:B------:R-:W-:-:S09]  /*b360*/  UMOV UR16, 0x9b8 ;  /* 0x000009b800107882 */ /* 0x000fd20000000000 */
[----:B------:R-:W-:-:S03]  /*b370*/  @UP0 ULEA UR8, UP1, UR38, UR8, 0x2 ;  /* 0x0000000826080291 */ /* 0x000fc6000f82103f */
[----:B------:R-:W0:Y:S01]  /*b380*/  @P1 LDC R6, c[0x0][0xbec] ;  /* 0x0002fb00ff061b82 */ /* 0x000e220000000800 */
[----:B------:R-:W-:Y:S02]  /*b390*/  @UP0 ULEA.HI.X UR9, UR38, UR9, UR39, 0x2, UP1 ;  /* 0x0000000926090291 */ /* 0x000fe400088f1427 */
[----:B------:R-:W-:-:S05]  /*b3a0*/  UISETP.GT.AND UP1, UPT, UR43, 0x1, UPT ;  /* 0x000000012b00788c */ /* 0x000fca000bf24270 */
[----:B------:R-:W4:Y:S01]  /*b3b0*/  @P1 LDC R11, c[0x0][0xbf0] ;  /* 0x0002fc00ff0b1b82 */ /* 0x000f220000000800 */
[----:B------:R-:W-:Y:S01]  /*b3c0*/  USEL UR16, UR16, 0x978, UP1 ;  /* 0x0000097810107887 */ /* 0x000fe20008800000 */
[----:B------:R-:W-:Y:S01]  /*b3d0*/  PLOP3.LUT P4, PT, PT, PT, UP0, 0x80, 0x0 ;  /* 0x000000000000781c */ /* 0x000fe20003f8f008 */
[----:B------:R-:W-:Y:S01]  /*b3e0*/  UISETP.NE.U32.AND UP0, UPT, UR10, URZ, UPT ;  /* 0x0000003f0a00728c */ /* 0x000fe2000bf05070 */
[----:B------:R-:W-:Y:S01]  /*b3f0*/  ULDC UR4, c[0x0][0xa88] ;  /* 0x0002a20000047ab9 */ /* 0x000fe20000000800 */
[----:B------:R-:W-:Y:S02]  /*b400*/  IMAD.U32 R4, RZ, RZ, UR8 ;  /* 0x00000008ff047e24 */ /* 0x000fe4000f8e00ff */
[----:B------:R-:W-:Y:S01]  /*b410*/  UISETP.NE.AND.EX UP0, UPT, UR11, URZ, UPT, UP0 ;  /* 0x0000003f0b00728c */ /* 0x000fe2000bf05300 */
[----:B------:R-:W-:Y:S01]  /*b420*/  IMAD.U32 R9, RZ, RZ, UR4 ;  /* 0x00000004ff097e24 */ /* 0x000fe2000f8e00ff */
[----:B------:R-:W-:Y:S01]  /*b430*/  UMOV UR4, URZ ;  /* 0x0000003f00047c82 */ /* 0x000fe20008000000 */
[----:B------:R-:W-:Y:S01]  /*b440*/  IMAD.U32 R5, RZ, RZ, UR9 ;  /* 0x00000009ff057e24 */ /* 0x000fe2000f8e00ff */
[----:B------:R-:W-:Y:S01]  /*b450*/  USEL UR7, UR42, URZ, UP1 ;  /* 0x0000003f2a077287 */ /* 0x000fe20008800000 */
[----:B-1----:R-:W-:Y:S01]  /*b460*/  VIADD R13, R17, UR41 ;  /* 0x00000029110d7c36 */ /* 0x002fe20008000000 */
        /* <DEDUP_REMOVED lines=47> */
.L_x_12957:
        /* <DEDUP_REMOVED lines=11> */
[----:B------:R-:W-:Y:S01]  /*b810*/  IMAD.IADD R12, R14, 0x1, -R12 ;  /* 0x000000010e0c7824 */ /* 0x000fe200078e0a0c */
[----:B------:R-:W-:-:S04]  /*b820*/  PLOP3.LUT P3, PT, PT, PT, UP1, 0x80, 0x0 ;  /* 0x000000000000781c */ /* 0x000fc80003f6f018 */
[----:B------:R-:W-:Y:S01]  /*b830*/  LOP3.LUT P0, RZ, R12, 0x3, RZ, 0xc0, !PT ;  /* 0x000000030cff7812 */ /* 0x000fe2000780c0ff */
        /* <DEDUP_REMOVED lines=20> */
[----:B------:R-:W-:Y:S01]  /*b980*/  LEA.HI R2, R2, R80, RZ, 0x2 ;  /* 0x0000005002027211 */ /* 0x000fe200078f10ff */
[----:B------:R-:W-:Y:S01]  /*b990*/  UIMAD UR7, UR12, UR10, URZ ;  /* 0x0000000a0c0772a4 */ /* 0x000fe2000f8e023f */
[----:B------:R-:W-:Y:S02]  /*b9a0*/  IADD3 R5, P5, R76, 0x7800, RZ ;  /* 0x000078004c057810 */ /* 0x000fe40007fbe0ff */
[----:B------:R-:W-:Y:S02]  /*b9b0*/  LOP3.LUT R2, R2, 0xfffffffc, RZ, 0xc0, !PT ;  /* 0xfffffffc02027812 */ /* 0x000fe400078ec0ff */
[----:B------:R-:W-:Y:S01]  /*b9c0*/  LOP3.LUT R0, R5, 0x180, RZ, 0xc0, !PT ;  /* 0x0000018005007812 */ /* 0x000fe200078ec0ff */
[----:B------:R-:W-:Y:S01]  /*b9d0*/  UIMAD.WIDE.U32 UR8, UR4, UR10, URZ ;  /* 0x0000000a040872a5 */ /* 0x000fe2000f8e003f */
[----:B------:R-:W-:Y:S01]  /*b9e0*/  IADD3 R9, P0, R76, 0x1800, RZ ;  /* 0x000018004c097810 */ /* 0x000fe20007f1e0ff */
[----:B------:R-:W-:Y:S01]  /*b9f0*/  UIMAD UR7, UR4, UR11, UR7 ;  /* 0x0000000b040772a4 */ /* 0x000fe2000f8e0207 */
[----:B------:R-:W-:Y:S01]  /*ba00*/  SHF.R.U64 R0, R0, 0x3, RZ ;  /* 0x0000000300007819 */ /* 0x000fe200000012ff */
[----:B------:R-:W-:Y:S01]  /*ba10*/  IMAD.IADD R2, R80, 0x1, -R2 ;  /* 0x0000000150027824 */ /* 0x000fe200078e0a02 */
[----:B------:R-:W-:Y:S01]  /*ba20*/  ULDC.64 UR10, c[0x0][0xae8] ;  /* 0x0002ba00000a7ab9 */ /* 0x000fe20000000a00 */
[----:B------:R-:W-:Y:S01]  /*ba30*/  UIADD3 UR9, UR9, UR7, URZ ;  /* 0x0000000709097290 */ /* 0x000fe2000fffe03f */
[----:B------:R-:W-:Y:S01]  /*ba40*/  LOP3.LUT R32, R0, R5, RZ, 0x3c, !PT ;  /* 0x0000000500207212 */ /* 0x000fe200078e3cff */
[----:B------:R-:W-:Y:S01]  /*ba50*/  IMAD R0, R2, 0x60, R79 ;  /* 0x0000006002007824 */ /* 0x000fe200078e024f */
[C---:B------:R-:W-:Y:S01]  /*ba60*/  IADD3 R13, P2, R76.reuse, 0x3000, RZ ;  /* 0x000030004c0d7810 */ /* 0x040fe20007f5e0ff */
[----:B------:R-:W-:Y:S01]  /*ba70*/  UIMAD.WIDE.U32 UR8, UR40, UR10, UR8 ;  /* 0x0000000a280872a5 */ /* 0x000fe2000f8e0008 */
[----:B------:R-:W-:Y:S01]  /*ba80*/  IADD3 R25, P3, R76, 0x4800, RZ ;  /* 0x000048004c197810 */ /* 0x000fe20007f7e0ff */
[----:B------:R-:W-:Y:S01]  /*ba90*/  VIADD R2, R0, UR41 ;  /* 0x0000002900027c36 */ /* 0x000fe20008000000 */
[----:B------:R-:W-:Y:S01]  /*baa0*/  USHF.R.S32.HI UR4, URZ, 0x1f, UR38 ;  /* 0x0000001f3f047899 */ /* 0x000fe20008011426 */
[----:B------:R-:W-:Y:S01]  /*bab0*/  IADD3 R29, P4, R76, 0x6000, RZ ;  /* 0x000060004c1d7810 */ /* 0x000fe20007f9e0ff */
[----:B------:R-:W-:Y:S01]  /*bac0*/  UIMAD UR9, UR40, UR11, UR9 ;  /* 0x0000000b280972a4 */ /* 0x000fe2000f8e0209 */
[----:B--2---:R-:W-:Y:S01]  /*bad0*/  @P1 IMAD.HI.U32 R0, R2, R21, RZ ;  /* 0x0000001502001227 */ /* 0x004fe200078e00ff */
[----:B------:R-:W-:Y:S01]  /*bae0*/  LOP3.LUT R8, R9, 0x180, RZ, 0xc0, !PT ;  /* 0x0000018009087812 */ /* 0x000fe200078ec0ff */
[----:B------:R-:W-:Y:S01]  /*baf0*/  ULDC.64 UR10, c[0x0][0xaf0] ;  /* 0x0002bc00000a7ab9 */ /* 0x000fe20000000a00 */
[----:B------:R-:W-:Y:S01]  /*bb00*/  LOP3.LUT R12, R13, 0x180, RZ, 0xc0, !PT ;  /* 0x000001800d0c7812 */ /* 0x000fe200078ec0ff */
[----:B------:R-:W-:Y:S01]  /*bb10*/  UIMAD UR4, UR4, UR10, URZ ;  /* 0x0000000a040472a4 */ /* 0x000fe2000f8e023f */
[----:B------:R-:W-:Y:S01]  /*bb20*/  LOP3.LUT R24, R25, 0x180, RZ, 0xc0, !PT ;  /* 0x0000018019187812 */ /* 0x000fe200078ec0ff */
[----:B------:R-:W-:Y:S01]  /*bb30*/  IMAD.X R33, RZ, RZ, R77, P5 ;  /* 0x000000ffff217224 */ /* 0x000fe200028e064d */
        /* <DEDUP_REMOVED lines=8> */
[----:B------:R-:W-:-:S02]  /*bbc0*/  SHF.R.U64 R12, R12, 0x3, RZ ;  /* 0x000000030c0c7819 */ /* 0x000fc400000012ff */
[----:B------:R-:W-:Y:S02]  /*bbd0*/  SHF.R.U64 R24, R24, 0x3, RZ ;  /* 0x0000000318187819 */ /* 0x000fe400000012ff */
        /* <DEDUP_REMOVED lines=37> */
[----:B------:R-:W-:Y:S02]  /*be30*/  VIADD R43, R79, UR41 ;  /* 0x000000294f2b7c36 */ /* 0x000fe40008000000 */
        /* <DEDUP_REMOVED lines=28> */
.L_x_12960:
[----:B------:R-:W-:Y:S05]  /*c000*/  BSYNC B1 ;  /* 0x0000000000017941 */ /* 0x000fea0003800000 */
.L_x_12959:
        /* <DEDUP_REMOVED lines=19> */
.L_x_12958:
        /* <DEDUP_REMOVED lines=12> */
[----:B------:R-:W-:Y:S01]  /*c200*/  ULDC.64 UR10, c[0x0][0xb38] ;  /* 0x0002ce00000a7ab9 */ /* 0x000fe20000000a00 */
[C---:B------:R-:W-:Y:S01]  /*c210*/  VIADD R81, R16.reuse, 0x18 ;  /* 0x0000001810517836 */ /* 0x040fe20000000000 */
[----:B------:R-:W-:Y:S01]  /*c220*/  UIMAD.WIDE.U32 UR8, UR40, UR10, UR8 ;  /* 0x0000000a280872a5 */ /* 0x000fe2000f8e0008 */
[C---:B------:R-:W-:Y:S01]  /*c230*/  VIADD R83, R16.reuse, 0x10 ;  /* 0x0000001010537836 */ /* 0x040fe20000000000 */
[----:B------:R-:W-:Y:S01]  /*c240*/  BSSY B1, `(.L_x_12962) ;  /* 0x0000065000017945 */ /* 0x000fe20003800000 */
[C---:B------:R-:W-:Y:S01]  /*c250*/  VIADD R85, R16.reuse, 0x8 ;  /* 0x0000000810557836 */ /* 0x040fe20000000000 */
[----:B------:R-:W-:Y:S01]  /*c260*/  UIMAD UR9, UR40, UR11, UR9 ;  /* 0x0000000b280972a4 */ /* 0x000fe2000f8e0209 */
[----:B------:R2:W-:Y:S01]  /*c270*/  SYNCS.ARRIVE.TRANS64.RED.A1T0 RZ, [R2+URZ], RZ ;  /* 0x000000ff02ff79a7 */ /* 0x0005e2000810043f */
[----:B------:R-:W-:Y:S01]  /*c280*/  SHF.R.S32.HI R24, RZ, 0x1f, R23 ;  /* 0x0000001fff187819 */ /* 0x000fe20000011417 */
[----:B------:R-:W-:Y:S01]  /*c290*/  ULDC.64 UR10, c[0x0][0xb40] ;  /* 0x0002d000000a7ab9 */ /* 0x000fe20000000a00 */
[----:B------:R-:W-:Y:S01]  /*c2a0*/  SHF.R.S32.HI R25, RZ, 0x1f, R152 ;  /* 0x0000001fff197819 */ /* 0x000fe20000011498 */
[----:B------:R-:W-:Y:S01]  /*c2b0*/  UIMAD UR4, UR4, UR10, URZ ;  /* 0x0000000a040472a4 */ /* 0x000fe2000f8e023f */
[----:B------:R-:W-:Y:S01]  /*c2c0*/  SHF.R.S32.HI R26, RZ, 0x1f, R153 ;  /* 0x0000001fff1a7819 */ /* 0x000fe20000011499 */
[----:B0-----:R-:W-:Y:S01]  /*c2d0*/  @P1 IMAD.HI.U32 R0, R13, R0, RZ ;  /* 0x000000000d001227 */ /* 0x001fe200078e00ff */
[----:B------:R-:W-:Y:S01]  /*c2e0*/  SHF.R.S32.HI R27, RZ, 0x1f, R154 ;  /* 0x0000001fff1b7819 */ /* 0x000fe2000001149a */
[----:B------:R-:W-:Y:S01]  /*c2f0*/  UIMAD UR4, UR38, UR11, UR4 ;  /* 0x0000000b260472a4 */ /* 0x000fe2000f8e0204 */
[----:B------:R-:W-:Y:S01]  /*c300*/  SHF.R.S32.HI R15, RZ, 0x1f, R155 ;  /* 0x0000001fff0f7819 */ /* 0x000fe2000001149b */
[----:B------:R-:W-:Y:S01]  /*c310*/  UIMAD.WIDE.U32 UR38, UR38, UR10, UR8 ;  /* 0x0000000a262672a5 */ /* 0x000fe2000f8e0008 */
[----:B------:R-:W-:Y:S01]  /*c320*/  SHF.R.S32.HI R38, RZ, 0x1f, R156 ;  /* 0x0000001fff267819 */ /* 0x000fe2000001149c */
[C---:B------:R-:W-:Y:S01]  /*c330*/  VIADD R77, R16.reuse, 0x20 ;  /* 0x00000020104d7836 */ /* 0x040fe20000000000 */
[----:B------:R-:W-:Y:S01]  /*c340*/  ULDC.64 UR10, c[0x0][0xb48] ;  /* 0x0002d200000a7ab9 */ /* 0x000fe20000000a00 */
[----:B------:R-:W-:Y:S01]  /*c350*/  UIADD3 UR9, UR39, UR4, URZ ;  /* 0x0000000427097290 */ /* 0x000fe2000fffe03f */
[----:B-1----:R-:W-:Y:S01]  /*c360*/  @P1 SHF.R.U32.HI R7, RZ, R5, R0 ;  /* 0x00000005ff071219 */ /* 0x002fe20000011600 */
[----:B------:R-:W-:Y:S01]  /*c370*/  VIADD R80, R16, 0x18 ;  /* 0x0000001810507836 */ /* 0x000fe20000000000 */
[----:B------:R-:W-:Y:S01]  /*c380*/  UMOV UR8, UR38 ;  /* 0x0000002600087c82 */ /* 0x000fe20008000000 */
        /* <DEDUP_REMOVED lines=57> */
[----:B-1----:R-:W-:Y:S02]  /*c720*/  @!P3 LEA R6, P5, R156, R4, 0x2 ;  /* 0x000000049c06b211 */ /* 0x002fe400078a10ff */
        /* <DEDUP_REMOVED lines=22> */
.L_x_12963:
[----:B------:R-:W-:Y:S05]  /*c890*/  BSYNC B1 ;  /* 0x0000000000017941 */ /* 0x000fea0003800000 */
.L_x_12962:
        /* <DEDUP_REMOVED lines=32> */
[----:B--2---:R-:W-:-:S04]  /*caa0*/  @!P1 LEA R6, P6, R156, R4, 0x2 ;  /* 0x000000049c069211 */ /* 0x004fc800078c10ff */
[-C--:B------:R-:W-:Y:S02]  /*cab0*/  @!P1 LEA.HI.X R7, R156, R5.reuse, R38, 0x2, P6 ;  /* 0x000000059c079211 */ /* 0x080fe400030f1426 */
[CC--:B---3--:R-:W-:Y:S02]  /*cac0*/  @!P2 LEA R8, P6, R155.reuse, R4.reuse, 0x2 ;  /* 0x000000049b08a211 */ /* 0x0c8fe400078c10ff */
[-C--:B----4-:R-:W-:Y:S01]  /*cad0*/  @!P5 LEA R10, P0, R154, R4.reuse, 0x2 ;  /* 0x000000049a0ad211 */ /* 0x090fe200078010ff */
[----:B------:R2:W-:Y:S01]  /*cae0*/  @!P1 ST.E.64 desc[UR54][R6.64], R46 ;  /* 0x0000002e06009985 */ /* 0x0005e2000c101b36 */
[-C--:B------:R-:W-:Y:S02]  /*caf0*/  @!P2 LEA.HI.X R9, R155, R5.reuse, R15, 0x2, P6 ;  /* 0x000000059b09a211 */ /* 0x080fe400030f140f */
[-C--:B0-----:R-:W-:Y:S02]  /*cb00*/  @!P4 LEA R12, P1, R153, R4.reuse, 0x2 ;  /* 0x00000004990cc211 */ /* 0x081fe400078210ff */
[----:B-1----:R-:W-:Y:S01]  /*cb10*/  @!P3 LEA R14, P6, R152, R4, 0x2 ;  /* 0x00000004980eb211 */ /* 0x002fe200078c10ff */
        /* <DEDUP_REMOVED lines=13> */
.L_x_12956:
        /* <DEDUP_REMOVED lines=31> */
.L_x_12964:
        /* <DEDUP_REMOVED lines=56> */
.L_x_12966:
[----:B------:R-:W-:Y:S05]  /*d160*/  BSYNC B1 ;  /* 0x0000000000017941 */ /* 0x000fea0003800000 */
.L_x_12965:
        /* <DEDUP_REMOVED lines=27> */
[----:B------:R-:W-:-:S04]  /*d320*/  UIMAD UR39, UR39, UR10, URZ ;  /* 0x0000000a272772a4 */ /* 0x000fc8000f8e023f */
        /* <DEDUP_REMOVED lines=45> */
.L_x_12968:
[----:B------:R-:W-:Y:S05]  /*d600*/  BSYNC B1 ;  /* 0x0000000000017941 */ /* 0x000fea0003800000 */
.L_x_12967:
        /* <DEDUP_REMOVED lines=17> */
.L_x_12961:
[----:B------:R-:W-:Y:S05]  /*d720*/  BSYNC B0 ;  /* 0x0000000000007941 */ /* 0x000fea0003800000 */
.L_x_12955:
[----:B------:R-:W-:Y:S02]  /*d730*/  ULDC UR4, c[0x0][0xc3c] ;  /* 0x00030f0000047ab9 */ /* 0x000fe40000000800 */
[----:B------:R-:W-:-:S13]  /*d740*/  ISETP.GE.AND P0, PT, R39, UR4, PT ;  /* 0x0000000427007c0c */ /* 0x000fda000bf06270 */
[----:B------:R-:W-:Y:S05]  /*d750*/  @!P0 BRA `(.L_x_12969) ;  /* 0xffffff3400c88947 */ /* 0x000fea000383ffff */
[----:B------:R-:W-:Y:S05]  /*d760*/  EXIT ;  /* 0x000000000000794d */ /* 0x000fea0003800000 */
.L_x_12912:
        /* <DEDUP_REMOVED lines=62> */
.L_x_12973:
        /* <DEDUP_REMOVED lines=36> */
.L_x_12971:
        /* <DEDUP_REMOVED lines=17> */
.L_x_12974:
        /* <DEDUP_REMOVED lines=64> */
.L_x_12975:
        /* <DEDUP_REMOVED lines=65> */
.L_x_12976:
[----:B------:R-:W-:-:S05]  /*e6b0*/  LOP3.LUT R2, RZ, R2, RZ, 0x33, !PT ;  /* 0x00000002ff027212 */ /* 0x000fca00078e33ff */
[----:B------:R-:W-:-:S05]  /*e6c0*/  IMAD.IADD R2, R7, 0x1, R2 ;  /* 0x0000000107027824 */ /* 0x000fca00078e0202 */
[----:B------:R2:W-:Y:S01]  /*e6d0*/  STL [R1+0x4], R2 ;  /* 0x0000040201007387 */ /* 0x0005e20000100800 */
[----:B------:R-:W-:Y:S05]  /*e6e0*/  BRA `(.L_x_12977) ;  /* 0x0000000000107947 */ /* 0x000fea0003800000 */
.L_x_12972:
[----:B------:R0:W-:Y:S01]  /*e6f0*/  STL [R1], R9 ;  /* 0x0000000901007387 */ /* 0x0001e20000100800 */
[----:B------:R-:W-:-:S03]  /*e700*/  ULDC UR40, c[0x0][0xc3c] ;  /* 0x00030f0000287ab9 */ /* 0x000fc60000000800 */
[----:B------:R0:W-:Y:S04]  /*e710*/  STL [R1+0x4], RZ ;  /* 0x000004ff01007387 */ /* 0x0001e80000100800 */
[----:B------:R0:W-:Y:S02]  /*e720*/  STL [R1+0x8], RZ ;  /* 0x000008ff01007387 */ /* 0x0001e40000100800 */
.L_x_12977:
        /* <DEDUP_REMOVED lines=11> */
.L_x_12970:
[----:B------:R-:W-:Y:S01]  /*e7e0*/  ULDC UR4, c[0x0][0xc3c] ;  /* 0x00030f0000047ab9 */ /* 0x000fe20000000800 */
[----:B------:R2:W-:Y:S01]  /*e7f0*/  STL [R1+0x2c], RZ ;  /* 0x00002cff01007387 */ /* 0x0005e20000100800 */
[----:B------:R-:W-:Y:S01]  /*e800*/  UISETP.GE.AND UP0, UPT, UR40, UR4, UPT ;  /* 0x000000042800728c */ /* 0x000fe2000bf06270 */
[----:B------:R-:W-:Y:S02]  /*e810*/  IMAD.MOV.U32 R24, RZ, RZ, 0x1 ;  /* 0x00000001ff187424 */ /* 0x000fe400078e00ff */
[----:B------:R-:W-:-:S03]  /*e820*/  IMAD.MOV.U32 R19, RZ, RZ, RZ ;  /* 0x000000ffff137224 */ /* 0x000fc600078e00ff */
[----:B------:R-:W-:-:S13]  /*e830*/  PLOP3.LUT P0, PT, PT, PT, UP0, 0x80, 0x0 ;  /* 0x000000000000781c */ /* 0x000fda0003f0f008 */
[----:B--2---:R-:W-:Y:S05]  /*e840*/  @P0 BRA `(.L_x_12978) ;  /* 0x0000005000ec0947 */ /* 0x004fea0003800000 */
[----:B------:R-:W1:Y:S01]  /*e850*/  S2R R7, SR_TID.X ;  /* 0x0000000000077919 */ /* 0x000e620000002100 */
        /* <DEDUP_REMOVED lines=9> */
[----:B------:R-:W-:Y:S01]  /*e8f0*/  SHF.R.U32.HI R3, RZ, 0x1, R7 ;  /* 0x00000001ff037819 */ /* 0x000fe20000011607 */
[C---:B------:R-:W-:Y:S01]  /*e900*/  IMAD.SHL.U32 R4, R7.reuse, 0x80, RZ ;  /* 0x0000008007047824 */ /* 0x040fe200078e00ff */
[C---:B------:R-:W-:Y:S01]  /*e910*/  LOP3.LUT P0, RZ, R7.reuse, 0x4, RZ, 0xc0, !PT ;  /* 0x0000000407ff7812 */ /* 0x040fe2000780c0ff */
[C---:B------:R-:W-:Y:S01]  /*e920*/  IMAD.SHL.U32 R23, R7.reuse, 0x4, RZ ;  /* 0x0000000407177824 */ /* 0x040fe200078e00ff */
[----:B------:R-:W-:Y:S01]  /*e930*/  LOP3.LUT R2, R0, 0x80, RZ, 0xc0, !PT ;  /* 0x0000008000027812 */ /* 0x000fe200078ec0ff */
[----:B------:R-:W-:Y:S01]  /*e940*/  IMAD.SHL.U32 R29, R7, 0x10, RZ ;  /* 0x00000010071d7824 */ /* 0x000fe200078e00ff */
[----:B------:R-:W-:-:S02]  /*e950*/  LOP3.LUT R5, R4, 0x400, RZ, 0xc0, !PT ;  /* 0x0000040004057812 */ /* 0x000fc400078ec0ff */
[----:B------:R-:W-:Y:S02]  /*e960*/  LOP3.LUT R2, R2, 0x10, R3, 0xf8, !PT ;  /* 0x0000001002027812 */ /* 0x000fe400078ef803 */
[----:B------:R-:W-:Y:S02]  /*e970*/  LOP3.LUT R3, R3, 0x20, RZ, 0xc0, !PT ;  /* 0x0000002003037812 */ /* 0x000fe400078ec0ff */
[----:B------:R-:W-:Y:S02]  /*e980*/  LOP3.LUT R0, R0, 0x360, RZ, 0xc0, !PT ;  /* 0x0000036000007812 */ /* 0x000fe400078ec0ff */
[----:B------:R-:W-:Y:S02]  /*e990*/  LOP3.LUT R3, R3, 0x10, R7, 0xf8, !PT ;  /* 0x0000001003037812 */ /* 0x000fe400078ef807 */
[----:B------:R-:W-:Y:S02]  /*e9a0*/  LOP3.LUT R5, R5, 0x800, R6, 0xf8, !PT ;  /* 0x0000080005057812 */ /* 0x000fe400078ef806 */
[----:B------:R-:W-:Y:S01]  /*e9b0*/  LOP3.LUT R4, R3, 0x380, R4, 0xf8, !PT ;  /* 0x0000038003047812 */ /* 0x000fe200078ef804 */
[----:B------:R-:W-:Y:S01]  /*e9c0*/  IMAD.SHL.U32 R3, R7, 0x2, RZ ;  /* 0x0000000207037824 */ /* 0x000fe200078e00ff */
[----:B------:R-:W-:-:S02]  /*e9d0*/  LOP3.LUT R23, R2, 0x10, R23, 0x78, !PT ;  /* 0x0000001002177812 */ /* 0x000fc400078e7817 */
[--C-:B------:R-:W-:Y:S02]  /*e9e0*/  LOP3.LUT R0, R0, 0x400, R29.reuse, 0xf8, !PT ;  /* 0x0000040000007812 */ /* 0x100fe400078ef81d */
[----:B------:R-:W-:Y:S02]  /*e9f0*/  LOP3.LUT R4, R4, 0x70, R29, 0x78, !PT ;  /* 0x0000007004047812 */ /* 0x000fe400078e781d */
[----:B------:R-:W-:Y:S02]  /*ea00*/  LOP3.LUT R2, R29, 0x90, RZ, 0xc0, !PT ;  /* 0x000000901d027812 */ /* 0x000fe400078ec0ff */
[----:B------:R-:W-:Y:S01]  /*ea10*/  LOP3.LUT R23, R0, R23, RZ, 0xfc, !PT ;  /* 0x0000001700177212 */ /* 0x000fe200078efcff */
[----:B------:R-:W-:Y:S01]  /*ea20*/  IMAD.SHL.U32 R0, R7, 0x40, RZ ;  /* 0x0000004007007824 */ /* 0x000fe200078e00ff */
[----:B------:R-:W-:Y:S01]  /*ea30*/  LOP3.LUT R25, R5, R4, RZ, 0xfc, !PT ;  /* 0x0000000405197212 */ /* 0x000fe200078efcff */
[----:B--2---:R-:W-:Y:S01]  /*ea40*/  IMAD.U32 R5, RZ, RZ, UR4 ;  /* 0x00000004ff057e24 */ /* 0x004fe2000f8e00ff */
[----:B------:R-:W-:-:S02]  /*ea50*/  LOP3.LUT R2, R2, 0x10, R3, 0x78, !PT ;  /* 0x0000001002027812 */ /* 0x000fc400078e7803 */
[----:B------:R-:W-:Y:S01]  /*ea60*/  LOP3.LUT R7, R7, 0x7f, RZ, 0xc0, !PT ;  /* 0x0000007f07077812 */ /* 0x000fe200078ec0ff */
[C---:B------:R-:W-:Y:S01]  /*ea70*/  VIADD R4, R25.reuse, 0x40 ;  /* 0x0000004019047836 */ /* 0x040fe20000000000 */
[----:B------:R-:W-:Y:S01]  /*ea80*/  LOP3.LUT R2, R2, 0x760, R29, 0xf8, !PT ;  /* 0x0000076002027812 */ /* 0x000fe200078ef81d */
[----:B------:R-:W-:Y:S01]  /*ea90*/  @P0 VIADD R4, R25, 0xffffffc0 ;  /* 0xffffffc019040836 */ /* 0x000fe20000000000 */
[----:B------:R-:W-:Y:S02]  /*eaa0*/  LOP3.LUT R0, R0, 0x40, RZ, 0xc0, !PT ;  /* 0x0000004000007812 */ /* 0x000fe400078ec0ff */
[----:B------:R-:W-:Y:S01]  /*eab0*/  SHF.R.U32.HI R3, RZ, 0x1, R7 ;  /* 0x00000001ff037819 */ /* 0x000fe20000011607 */
[----:B------:R1:W-:Y:S01]  /*eac0*/  STL [R1+0x20], R2 ;  /* 0x0000200201007387 */ /* 0x0003e20000100800 */
[----:B------:R-:W-:Y:S02]  /*ead0*/  LEA R16, R5, R16, 0x18 ;  /* 0x0000001005107211 */ /* 0x000fe400078ec0ff */
[----:B------:R-:W-:Y:S01]  /*eae0*/  LOP3.LUT R3, R3, R0, RZ, 0xfc, !PT ;  /* 0x0000000003037212 */ /* 0x000fe200078efcff */
[----:B------:R-:W-:Y:S01]  /*eaf0*/  STL [R1+0x18], R5 ;  /* 0x0000180501007387 */ /* 0x000fe20000100800 */
[----:B------:R-:W-:Y:S01]  /*eb00*/  LOP3.LUT R29, R29, 0x10, RZ, 0xc0, !PT ;  /* 0x000000101d1d7812 */ /* 0x000fe200078ec0ff */
[----:B------:R-:W-:-:S02]  /*eb10*/  IMAD.IADD R3, R16, 0x1, R2 ;  /* 0x0000000110037824 */ /* 0x000fc400078e0202 */
[----:B------:R-:W-:Y:S01]  /*eb20*/  STL [R1+0x2c], RZ ;  /* 0x00002cff01007387 */ /* 0x000fe20000100800 */
[----:B------:R-:W-:Y:S02]  /*eb30*/  LOP3.LUT R0, R29, 0x40, RZ, 0xfc, !PT ;  /* 0x000000401d007812 */ /* 0x000fe400078efcff */
[C---:B-1----:R-:W-:Y:S01]  /*eb40*/  LOP3.LUT R2, R23.reuse, 0x1800, RZ, 0xfc, !PT ;  /* 0x0000180017027812 */ /* 0x042fe200078efcff */
[----:B------:R1:W-:Y:S01]  /*eb50*/  STL [R1+0x1c], R4 ;  /* 0x00001c0401007387 */ /* 0x0003e20000100800 */
[----:B------:R-:W-:-:S03]  /*eb60*/  LOP3.LUT R0, R23, 0x2800, RZ, 0xfc, !PT ;  /* 0x0000280017007812 */ /* 0x000fc600078efcff */
[----:B------:R2:W-:Y:S01]  /*eb70*/  STL [R1+0x24], R3 ;  /* 0x0000240301007387 */ /* 0x0005e20000100800 */
[----:B-1----:R-:W-:-:S07]  /*eb80*/  LOP3.LUT R4, R29, 0x20, RZ, 0xfc, !PT ;  /* 0x000000201d047812 */ /* 0x002fce00078efcff */
.L_x_13054:
[----:B------:R-:W-:Y:S01]  /*eb90*/  ULDC.64 UR4, c[0x0][0xc88] ;  /* 0x0003220000047ab9 */ /* 0x000fe20000000a00 */
[----:B------:R-:W-:Y:S01]  /*eba0*/  ULDC.64 UR8, c[0x0][0xa28] ;  /* 0x00028a0000087ab9 */ /* 0x000fe20000000a00 */
[----:B------:R-:W-:Y:S01]  /*ebb0*/  UIMAD.WIDE UR4, UR40, 0x4, UR4 ;  /* 0x00000004280478a5 */ /* 0x000fe2000f8e0204 */
[----:B------:R-:W-:Y:S01]  /*ebc0*/  ULDC.64 UR6, c[0x0][0xa00] ;  /* 0x0002800000067ab9 */ /* 0x000fe20000000a00 */
[----:B--23--:R-:W-:Y:S01]  /*ebd0*/  IMAD.MOV.U32 R6, RZ, RZ, RZ ;  /* 0x000000ffff067224 */ /* 0x00cfe200078e00ff */
[----:B------:R-:W-:Y:S01]  /*ebe0*/  UMOV UR36, URZ ;  /* 0x0000003f00247c82 */ /* 0x000fe20008000000 */
[----:B-1----:R-:W1:Y:S02]  /*ebf0*/  LDC R17, c[0x0][0x2f0] ;  /* 0x0000bc00ff117b82 */ /* 0x002e640000000800 */
[----:B------:R-:W-:Y:S02]  /*ec00*/  IMAD.U32 R2, RZ, RZ, UR4 ;  /* 0x00000004ff027e24 */ /* 0x000fe4000f8e00ff */
[----:B--2---:R-:W-:-:S05]  /*ec10*/  IMAD.U32 R3, RZ, RZ, UR5 ;  /* 0x00000005ff037e24 */ /* 0x004fca000f8e00ff */
[----:B------:R-:W2:Y:S01]  /*ec20*/  LDG.E R2, desc[UR54][R2.64] ;  /* 0x0000003602027981 */ /* 0x000ea2000c1e1900 */
[----:B------:R-:W-:Y:S02]  /*ec30*/  UISETP.NE.U32.AND UP0, UPT, UR8, URZ, UPT ;  /* 0x0000003f0800728c */ /* 0x000fe4000bf05070 */
[----:B------:R-:W-:Y:S02]  /*ec40*/  UISETP.NE.U32.AND UP1, UPT, UR6, URZ, UPT ;  /* 0x0000003f0600728c */ /* 0x000fe4000bf25070 */
[----:B------:R-:W-:Y:S02]  /*ec50*/  UISETP.NE.AND.EX UP0, UPT, UR9, URZ, UPT, UP0 ;  /* 0x0000003f0900728c */ /* 0x000fe4000bf05300 */
[----:B------:R-:W-:-:S04]  /*ec60*/  UISETP.NE.AND.EX UP2, UPT, UR7, URZ, UPT, UP1 ;  /* 0x0000003f0700728c */ /* 0x000fc8000bf45310 */
[----:B------:R-:W-:Y:S01]  /*ec70*/  PLOP3.LUT P0, PT, PT, PT, UP0, 0x80, 0x0 ;  /* 0x000000000000781c */ /* 0x000fe20003f0f008 */
[----:B------:R-:W-:Y:S01]  /*ec80*/  UP2UR UR38, UPR, URZ, 0x4 ;  /* 0x000000043f267883 */ /* 0x000fe20008000000 */
[----:B------:R-:W-:Y:S02]  /*ec90*/  PLOP3.LUT P1, PT, PT, PT, UP2, 0x80, 0x0 ;  /* 0x000000000000781c */ /* 0x000fe40003f2f028 */
[----:B--2---:R-:W-:-:S13]  /*eca0*/  R2UR UR42, R2 ;  /* 0x00000000022a72ca */ /* 0x004fda00000e0000 */
[----:B------:R-:W-:Y:S02]  /*ecb0*/  USHF.R.S32.HI UR41, URZ, 0x1f, UR42 ;  /* 0x0000001f3f297899 */ /* 0x000fe4000801142a */
[----:B------:R-:W-:Y:S02]  /*ecc0*/  USHF.L.U32 UR43, UR42, 0x2, URZ ;  /* 0x000000022a2b7899 */ /* 0x000fe4000800063f */
[----:B------:R-:W-:Y:S02]  /*ecd0*/  USHF.L.U64.HI UR39, UR42, 0x2, UR41 ;  /* 0x000000022a277899 */ /* 0x000fe40008010229 */
[----:B------:R-:W-:-:S04]  /*ece0*/  UIADD3 UR5, UP1, UR43, UR6, URZ ;  /* 0x000000062b057290 */ /* 0x000fc8000ff3e03f */
[----:B------:R-:W-:Y:S02]  /*ecf0*/  UIADD3.X UR6, UR39, UR7, URZ, UP1, !UPT ;  /* 0x0000000727067290 */ /* 0x000fe40008ffe43f */
[----:B------:R-:W-:Y:S01]  /*ed00*/  @UP0 ULEA UR4, UP1, UR42, UR8, 0x2 ;  /* 0x000000082a040291 */ /* 0x000fe2000f82103f */
[----:B------:R-:W-:-:S03]  /*ed10*/  IMAD.U32 R4, RZ, RZ, UR5 ;  /* 0x00000005ff047e24 */ /* 0x000fc6000f8e00ff */
[----:B------:R-:W-:Y:S01]  /*ed20*/  @UP0 ULEA.HI.X UR5, UR42, UR9, UR41, 0x2, UP1 ;  /* 0x000000092a050291 */ /* 0x000fe200088f1429 */
[----:B------:R-:W-:Y:S02]  /*ed30*/  IMAD.U32 R5, RZ, RZ, UR6 ;  /* 0x00000006ff057e24 */ /* 0x000fe4000f8e00ff */
[----:B------:R-:W-:-:S03]  /*ed40*/  IMAD.U32 R2, RZ, RZ, UR4 ;  /* 0x00000004ff027e24 */ /* 0x000fc6000f8e00ff */
[----:B------:R-:W-:Y:S01]  /*ed50*/  IMAD.U32 R3, RZ, RZ, UR5 ;  /* 0x00000005ff037e24 */ /* 0x000fe2000f8e00ff */
[----:B------:R-:W-:Y:S01]  /*ed60*/  ULDC.64 UR4, c[0x0][0xa18] ;  /* 0x0002860000047ab9 */ /* 0x000fe20000000a00 */
[----:B------:R-:W2:Y:S01]  /*ed70*/  @P1 LDG.E R0, desc[UR54][R4.64] ;  /* 0x0000003604001981 */ /* 0x000ea2000c1e1900 */
[----:B------:R-:W-:-:S03]  /*ed80*/  UISETP.NE.U32.AND UP0, UPT, UR4, URZ, UPT ;  /* 0x0000003f0400728c */ /* 0x000fc6000bf05070 */
[----:B------:R3:W4:Y:S01]  /*ed90*/  @P0 LDG.E R6, desc[UR54][R2.64] ;  /* 0x0000003602060981 */ /* 0x000722000c1e1900 */
[----:B------:R-:W-:-:S06]  /*eda0*/  UISETP.NE.AND.EX UP0, UPT, UR5, URZ, UPT, UP0 ;  /* 0x0000003f0500728c */ /* 0x000fcc000bf05300 */
[----:B------:R-:W-:Y:S02]  /*edb0*/  PLOP3.LUT P1, PT, PT, PT, UP0, 0x80, 0x0 ;  /* 0x000000000000781c */ /* 0x000fe40003f2f008 */
[----:B------:R-:W-:Y:S01]  /*edc0*/  PLOP3.LUT P2, PT, PT, PT, UP2, 0x80, 0x0 ;  /* 0x000000000000781c */ /* 0x000fe20003f4f028 */
[----:B---3--:R-:W3:Y:S02]  /*edd0*/  LDC.64 R2, c[0x0][0x418] ;  /* 0x00010600ff027b82 */ /* 0x008ee40000000a00 */
[----:B------:R-:W-:-:S04]  /*ede0*/  @UP0 UIADD3 UR4, UP1, UR43, UR4, URZ ;  /* 0x000000042b040290 */ /* 0x000fc8000ff3e03f */
[----:B------:R-:W-:Y:S02]  /*edf0*/  @UP0 UIADD3.X UR5, UR39, UR5, URZ, UP1, !UPT ;  /* 0x0000000527050290 */ /* 0x000fe40008ffe43f */
[----:B------:R-:W-:-:S04]  /*ee00*/  IMAD.U32 R26, RZ, RZ, UR4 ;  /* 0x00000004ff1a7e24 */ /* 0x000fc8000f8e00ff */
[----:B------:R-:W-:-:S05]  /*ee10*/  IMAD.U32 R27, RZ, RZ, UR5 ;  /* 0x00000005ff1b7e24 */ /* 0x000fca000f8e00ff */
[----:B0-----:R0:W5:Y:S01]  /*ee20*/  @P1 LDG.E R26, desc[UR54][R26.64] ;  /* 0x000000361a1a1981 */ /* 0x001162000c1e1900 */
[----:B---3--:R-:W-:-:S04]  /*ee30*/  ISETP.NE.U32.AND P0, PT, R2, RZ, PT ;  /* 0x000000ff0200720c */ /* 0x008fc80003f05070 */
[----:B------:R-:W-:Y:S02]  /*ee40*/  ISETP.NE.AND.EX P0, PT, R3, RZ, PT, P0 ;  /* 0x000000ff0300720c */ /* 0x000fe40003f05300 */
[----:B--2---:R-:W-:Y:S02]  /*ee50*/  @P2 R2UR UR36, R0 ;  /* 0x00000000002422ca */ /* 0x004fe400000e0000 */
[----:B------:R-:W2:Y:S01]  /*ee60*/  LDC R0, c[0x0][0x424] ;  /* 0x00010900ff007b82 */ /* 0x000ea20000000800 */
[----:B----4-:R0:W-:Y:S01]  /*ee70*/  STL [R1+0x10], R6 ;  /* 0x0000100601007387 */ /* 0x0101e20000100800 */
[----:B-1----:R-:W-:Y:S11]  /*ee80*/  @P1 BRA `(.L_x_12979) ;  /* 0x00000000001c1947 */ /* 0x002ff60003800000 */
[----:B------:R-:W-:Y:S01]  /*ee90*/  UISETP.NE.AND UP0, UPT, UR38, URZ, UPT ;  /* 0x0000003f2600728c */ /* 0x000fe2000bf05270 */
[----:B-----5:R-:W1:Y:S05]  /*eea0*/  LDC R26, c[0x0][0x288] ;  /* 0x0000a200ff1a7b82 */ /* 0x020e6a0000000800 */
[----:B------:R-:W-:-:S13]  /*eeb0*/  PLOP3.LUT P1, PT, PT, PT, UP0, 0x40, 0x0 ;  /* 0x000000000000781c */ /* 0x000fda0003f2e808 */
[----:B------:R-:W-:Y:S05]  /*eec0*/  @P1 BRA `(.L_x_12979) ;  /* 0x00000000000c1947 */ /* 0x000fea0003800000 */
[----:B-1----:R-:W3:Y:S04]  /*eed0*/  LDG.E R26, desc[UR54][R4.64] ;  /* 0x00000036041a7981 */ /* 0x002ee8000c1e1900 */
[----:B------:R-:W3:Y:S02]  /*eee0*/  LDG.E R4, desc[UR54][R4.64+0x4] ;  /* 0x0000043604047981 */ /* 0x000ee4000c1e1900 */
[----:B---3--:R-:W-:-:S07]  /*eef0*/  IMAD.IADD R26, R4, 0x1, -R26 ;  /* 0x00000001041a7824 */ /* 0x008fce00078e0a1a */
.L_x_12979:
[----:B------:R-:W-:Y:S01]  /*ef00*/  ULDC.64 UR4, c[0x0][0xa20] ;  /* 0x0002880000047ab9 */ /* 0x000fe20000000a00 */
[----:B--2---:R-:W-:Y:S01]  /*ef10*/  SEL R0, R0, 0x1, P0 ;  /* 0x0000000100007807 */ /* 0x004fe20000000000 */
[----:B0-----:R-:W-:Y:S01]  /*ef20*/  IMAD.U32 R27, RZ, RZ, UR42 ;  /* 0x0000002aff1b7e24 */ /* 0x001fe2000f8e00ff */
[----:B------:R-:W-:-:S03]  /*ef30*/  ISETP.NE.U32.AND P1, PT, RZ, UR4, PT ;  /* 0x00000004ff007c0c */ /* 0x000fc6000bf25070 */
[----:B------:R-:W-:Y:S01]  /*ef40*/  IMAD R17, R0, R17, RZ ;  /* 0x0000001100117224 */ /* 0x000fe200078e02ff */
        /* <DEDUP_REMOVED lines=8> */
.L_x_12980:
        /* <DEDUP_REMOVED lines=9> */
.L_x_12981:
[----:B------:R-:W2:Y:S01]  /*f060*/  LDL R0, [R1+0x4] ;  /* 0x0000040001007983 */ /* 0x000ea20000100800 */
[----:B0-----:R-:W0:Y:S03]  /*f070*/  LDC R2, c[0x0][0x448] ;  /* 0x00011200ff027b82 */ /* 0x001e260000000800 */
[----:B------:R-:W3:Y:S01]  /*f080*/  LDL R18, [R1+0x8] ;  /* 0x0000080001127983 */ /* 0x000ee20000100800 */
[----:B0-----:R-:W-:-:S13]  /*f090*/  ISETP.NE.AND P0, PT, R2, 0x1, PT ;  /* 0x000000010200780c */ /* 0x001fda0003f05270 */
[----:B------:R-:W0:Y:S08]  /*f0a0*/  @P0 LDC R3, c[0x0][0x44c] ;  /* 0x00011300ff030b82 */ /* 0x000e300000000800 */
[----:B------:R-:W4:Y:S01]  /*f0b0*/  @P0 LDC R2, c[0x0][0x450] ;  /* 0x00011400ff020b82 */ /* 0x000f220000000800 */
[----:B-----5:R-:W-:Y:S01]  /*f0c0*/  IMAD.IADD R17, R17, 0x1, -R6 ;  /* 0x0000000111117824 */ /* 0x020fe200078e0a06 */
[----:B------:R-:W-:-:S04]  /*f0d0*/  LOP3.LUT R28, R28, 0xffffffdf, RZ, 0xc0, !PT ;  /* 0xffffffdf1c1c7812 */ /* 0x000fc800078ec0ff */
[----:B------:R-:W-:Y:S01]  /*f0e0*/  @P0 LOP3.LUT R28, R28, 0x20, RZ, 0xfc, !PT ;  /* 0x000000201c1c0812 */ /* 0x000fe200078efcff */
[----:B--2---:R-:W-:-:S04]  /*f0f0*/  IMAD R0, R0, 0xc0, RZ ;  /* 0x000000c000007824 */ /* 0x004fc800078e02ff */
[----:B------:R-:W-:-:S04]  /*f100*/  VIADD R0, R0, 0xbf ;  /* 0x000000bf00007836 */ /* 0x000fc80000000000 */
[----:B0-----:R-:W-:-:S05]  /*f110*/  @P0 IMAD.HI.U32 R3, R0, R3, RZ ;  /* 0x0000000300030227 */ /* 0x001fca00078e00ff */
[----:B----4-:R-:W-:Y:S02]  /*f120*/  @P0 SHF.R.U32.HI R0, RZ, R2, R3 ;  /* 0x00000002ff000219 */ /* 0x010fe40000011603 */
[----:B-1----:R-:W-:-:S05]  /*f130*/  IADD3 R2, R17, 0x80, -R26 ;  /* 0x0000008011027810 */ /* 0x002fca0007ffe81a */
[----:B------:R-:W-:-:S05]  /*f140*/  IMAD.IADD R0, R2, 0x1, R0 ;  /* 0x0000000102007824 */ /* 0x000fca00078e0200 */
[----:B------:R-:W-:-:S04]  /*f150*/  SHF.R.S32.HI R2, RZ, 0x1f, R0 ;  /* 0x0000001fff027819 */ /* 0x000fc80000011400 */
[----:B------:R-:W-:Y:S01]  /*f160*/  LEA.HI R0, R2, R0, RZ, 0x7 ;  /* 0x0000000002007211 */ /* 0x000fe200078f38ff */
[----:B------:R-:W-:-:S05]  /*f170*/  VIADD R2, R17, 0x7f ;  /* 0x0000007f11027836 */ /* 0x000fca0000000000 */
[----:B------:R-:W-:-:S04]  /*f180*/  SHF.R.S32.HI R3, RZ, 0x1f, R2 ;  /* 0x0000001fff037819 */ /* 0x000fc80000011402 */
[----:B------:R-:W-:Y:S02]  /*f190*/  LEA.HI R2, R3, R2, RZ, 0x7 ;  /* 0x0000000203027211 */ /* 0x000fe400078f38ff */
[----:B------:R-:W-:Y:S02]  /*f1a0*/  SHF.R.S32.HI R0, RZ, 0x7, R0 ;  /* 0x00000007ff007819 */ /* 0x000fe40000011400 */
[----:B------:R-:W-:-:S04]  /*f1b0*/  SHF.R.S32.HI R2, RZ, 0x7, R2 ;  /* 0x00000007ff027819 */ /* 0x000fc80000011402 */
[----:B------:R-:W-:-:S04]  /*f1c0*/  VIMNMX R0, R2, R0, PT ;  /* 0x0000000002007248 */ /* 0x000fc80003fe0100 */
[----:B------:R-:W-:Y:S02]  /*f1d0*/  ISETP.GE.AND P0, PT, R0, 0x1, PT ;  /* 0x000000010000780c */ /* 0x000fe40003f06270 */
[C---:B---3--:R-:W-:Y:S02]  /*f1e0*/  LOP3.LUT R4, R18.reuse, 0xff000000, RZ, 0xc0, !PT ;  /* 0xff00000012047812 */ /* 0x048fe400078ec0ff */
[----:B------:R-:W-:Y:S02]  /*f1f0*/  LOP3.LUT R2, R18, 0xff0000, RZ, 0xc0, !PT ;  /* 0x00ff000012027812 */ /* 0x000fe400078ec0ff */
[----:B------:R-:W-:-:S04]  /*f200*/  SHF.R.U32.HI R4, RZ, 0x8, R4 ;  /* 0x00000008ff047819 */ /* 0x000fc80000011604 */
[----:B------:R-:W-:Y:S01]  /*f210*/  LEA.HI R4, R2, R4, RZ, 0x10 ;  /* 0x0000000402047211 */ /* 0x000fe200078f80ff */
[----:B------:R-:W-:Y:S02]  /*f220*/  IMAD.MOV.U32 R2, RZ, RZ, RZ ;  /* 0x000000ffff027224 */ /* 0x000fe400078e00ff */
[----:B------:R-:W-:Y:S05]  /*f230*/  @!P0 BRA `(.L_x_12982) ;  /* 0x0000000000748947 */ /* 0x000fea0003800000 */
        /* <DEDUP_REMOVED lines=29> */
.L_x_12982:
[----:B------:R-:W-:Y:S01]  /*f410*/  LOP3.LUT R4, R4, 0xff, RZ, 0xc0, !PT ;  /* 0x000000ff04047812 */ /* 0x000fe200078ec0ff */
[----:B------:R-:W-:Y:S04]  /*f420*/  BSSY B7, `(.L_x_12983) ;  /* 0x000036e000077945 */ /* 0x000fe80003800000 */
[----:B------:R-:W-:-:S05]  /*f430*/  IMAD R3, R4, R2, RZ ;  /* 0x0000000204037224 */ /* 0x000fca00078e02ff */
[----:B------:R-:W-:Y:S01]  /*f440*/  VIADDMNMX R0, R3, R2, R0, PT ;  /* 0x0000000203007246 */ /* 0x000fe20003800100 */
[----:B------:R0:W-:Y:S03]  /*f450*/  STL [R1+0xc], R3 ;  /* 0x00000c0301007387 */ /* 0x0001e60000100800 */
        /* <DEDUP_REMOVED lines=21> */
.L_x_12984:
        /* <DEDUP_REMOVED lines=20> */
.L_x_12987:
[----:B------:R-:W-:Y:S05]  /*f6f0*/  BSYNC B6 ;  /* 0x0000000000067941 */ /* 0x000fea0003800000 */
.L_x_12986:
        /* <DEDUP_REMOVED lines=22> */
.L_x_12989:
[----:B------:R-:W-:Y:S05]  /*f860*/  BSYNC B6 ;  /* 0x0000000000067941 */ /* 0x000fea0003800000 */
.L_x_12988:
        /* <DEDUP_REMOVED lines=20> */
.L_x_12991:
[----:B------:R-:W-:Y:S05]  /*f9b0*/  BSYNC B6 ;  /* 0x0000000000067941 */ /* 0x000fea0003800000 */
.L_x_12990:
        /* <DEDUP_REMOVED lines=19> */
.L_x_12993:
[----:B------:R-:W-:Y:S05]  /*faf0*/  BSYNC B6 ;  /* 0x0000000000067941 */ /* 0x000fea0003800000 */
.L_x_12992:
[----:B------:R-:W2:Y:S01]  /*fb00*/  LDL R0, [R1+0x28] ;  /* 0x0000280001007983 */ /* 0x000ea20000100800 */
[----:B------:R-:W-:Y:S01]  /*fb10*/  ULDC.64 UR4, c[0x0][0x9f8] ;  /* 0x00027e0000047ab9 */ /* 0x000fe20000000a00 */
[----:B------:R-:W0:Y:S01]  /*fb20*/  LDC R8, c[0x0][0x430] ;  /* 0x00010c00ff087b82 */ /* 0x000e220000000800 */
[----:B------:R-:W-:Y:S01]  /*fb30*/  UISETP.NE.U32.AND UP0, UPT, UR4, URZ, UPT ;  /* 0x0000003f0400728c */ /* 0x000fe2000bf05070 */
[----:B------:R-:W3:Y:S03]  /*fb40*/  LDL R21, [R1+0x10] ;  /* 0x0000100001157983 */ /* 0x000ee60000100800 */
[----:B------:R-:W-:Y:S01]  /*fb50*/  UISETP.NE.AND.EX UP0, UPT, UR5, URZ, UPT, UP0 ;  /* 0x0000003f0500728c */ /* 0x000fe2000bf05300 */
[----:B------:R-:W1:Y:S02]  /*fb60*/  S2R R4, SR_TID.X ;  /* 0x0000000000047919 */ /* 0x000e640000002100 */
[----:B------:R-:W4:Y:S01]  /*fb70*/  LDC R11, c[0x0][0x2f4] ;  /* 0x0000bd00ff0b7b82 */ /* 0x000f220000000800 */
[----:B------:R-:W1:Y:S02]  /*fb80*/  S2R R20, SR_TID.X ;  /* 0x0000000000147919 */ /* 0x000e640000002100 */
[----:B------:R-:W-:-:S05]  /*fb90*/  PLOP3.LUT P0, PT, PT, PT, UP0, 0x80, 0x0 ;  /* 0x000000000000781c */ /* 0x000fca0003f0f008 */
[----:B------:R-:W-:-:S04]  /*fba0*/  @UP0 UIADD3 UR4, UP1, UR43, UR4, URZ ;  /* 0x000000042b040290 */ /* 0x000fc8000ff3e03f */
[----:B------:R-:W-:Y:S02]  /*fbb0*/  @UP0 UIADD3.X UR5, UR39, UR5, URZ, UP1, !UPT ;  /* 0x0000000527050290 */ /* 0x000fe40008ffe43f */
[----:B------:R-:W-:-:S04]  /*fbc0*/  IMAD.U32 R2, RZ, RZ, UR4 ;  /* 0x00000004ff027e24 */ /* 0x000fc8000f8e00ff */
[----:B------:R-:W-:-:S05]  /*fbd0*/  IMAD.U32 R3, RZ, RZ, UR5 ;  /* 0x00000005ff037e24 */ /* 0x000fca000f8e00ff */
[----:B------:R3:W3:Y:S01]  /*fbe0*/  @P0 LDG.E R27, desc[UR54][R2.64] ;  /* 0x00000036021b0981 */ /* 0x0006e2000c1e1900 */
[----:B0-----:R-:W-:Y:S02]  /*fbf0*/  ISETP.NE.AND P1, PT, R8, 0x1, PT ;  /* 0x000000010800780c */ /* 0x001fe40003f25270 */
[----:B------:R-:W-:Y:S01]  /*fc00*/  LOP3.LUT R28, R28, 0xffffffef, RZ, 0xc0, !PT ;  /* 0xffffffef1c1c7812 */ /* 0x000fe200078ec0ff */
[----:B-1----:R-:W-:Y:S01]  /*fc10*/  IMAD.SHL.U32 R4, R4, 0x40, RZ ;  /* 0x0000004004047824 */ /* 0x002fe200078e00ff */
[----:B------:R-:W-:-:S04]  /*fc20*/  LOP3.LUT R20, R20, 0x7f, RZ, 0xc0, !PT ;  /* 0x0000007f14147812 */ /* 0x000fc800078ec0ff */
[----:B------:R-:W-:-:S05]  /*fc30*/  LOP3.LUT R4, R4, 0x40, RZ, 0xc0, !PT ;  /* 0x0000004004047812 */ /* 0x000fca00078ec0ff */
[----:B------:R-:W0:Y:S01]  /*fc40*/  @P1 LDC R7, c[0x0][0x434] ;  /* 0x00010d00ff071b82 */ /* 0x000e220000000800 */
[----:B------:R-:W-:Y:S02]  /*fc50*/  SHF.R.U32.HI R20, RZ, 0x1, R20 ;  /* 0x00000001ff147819 */ /* 0x000fe40000011614 */
[C---:B----4-:R-:W-:Y:S02]  /*fc60*/  ISETP.GE.AND P3, PT, R29.reuse, R11, PT ;  /* 0x0000000b1d00720c */ /* 0x050fe40003f66270 */
[----:B------:R-:W-:Y:S02]  /*fc70*/  @P1 LOP3.LUT R28, R28, 0x10, RZ, 0xfc, !PT ;  /* 0x000000101c1c1812 */ /* 0x000fe400078efcff */
[----:B------:R-:W-:Y:S02]  /*fc80*/  LOP3.LUT R12, R29, 0x20, RZ, 0xfc, !PT ;  /* 0x000000201d0c7812 */ /* 0x000fe400078efcff */
[----:B------:R-:W-:Y:S01]  /*fc90*/  LOP3.LUT R28, R28, 0xfffffff7, RZ, 0xc0, !PT ;  /* 0xfffffff71c1c7812 */ /* 0x000fe200078ec0ff */
[----:B------:R-:W-:-:S06]  /*fca0*/  IMAD.U32 R13, RZ, RZ, UR44 ;  /* 0x0000002cff0d7e24 */ /* 0x000fcc000f8e00ff */
[----:B------:R-:W-:Y:S02]  /*fcb0*/  @P3 LOP3.LUT R28, R28, 0x8, RZ, 0xfc, !PT ;  /* 0x000000081c1c3812 */ /* 0x000fe400078efcff */
[----:B------:R-:W-:Y:S02]  /*fcc0*/  ISETP.NE.AND P2, PT, R13, 0x3, PT ;  /* 0x000000030d00780c */ /* 0x000fe40003f45270 */
[----:B------:R-:W-:Y:S02]  /*fcd0*/  LOP3.LUT R28, R28, 0xfffffffe, RZ, 0xc0, !PT ;  /* 0xfffffffe1c1c7812 */ /* 0x000fe400078ec0ff */
[----:B------:R-:W-:Y:S02]  /*fce0*/  LOP3.LUT R10, R29, 0x40, RZ, 0xfc, !PT ;  /* 0x000000401d0a7812 */ /* 0x000fe400078efcff */
[----:B------:R-:W-:Y:S01]  /*fcf0*/  LOP3.LUT R28, R28, 0xfffffffb, RZ, 0xc0, !PT ;  /* 0xfffffffb1c1c7812 */ /* 0x000fe200078ec0ff */
[----:B------:R-:W-:Y:S01]  /*fd00*/  UMOV UR4, 0xffffffff ;  /* 0xffffffff00047882 */ /* 0x000fe20000000000 */
[----:B--2---:R-:W-:-:S04]  /*fd10*/  LEA R0, R0, 0xffffff80, 0x7 ;  /* 0xffffff8000007811 */ /* 0x004fc800078e38ff */
[----:B------:R-:W-:Y:S02]  /*fd20*/  LOP3.LUT R5, R0, R20, R4, 0xfe, !PT ;  /* 0x0000001400057212 */ /* 0x000fe400078efe04 */
[----:B------:R-:W1:Y:S02]  /*fd30*/  @P1 LDC R4, c[0x0][0x438] ;  /* 0x00010e00ff041b82 */ /* 0x000e640000000800 */
[C---:B------:R-:W-:Y:S01]  /*fd40*/  ISETP.GE.AND P0, PT, R5.reuse, R17, PT ;  /* 0x000000110500720c */ /* 0x040fe20003f06270 */
[----:B---3--:R-:W-:-:S04]  /*fd50*/  IMAD.IADD R5, R5, 0x1, R21 ;  /* 0x0000000105057824 */ /* 0x008fc800078e0215 */
[----:B0-----:R-:W-:-:S04]  /*fd60*/  @P1 IMAD.HI.U32 R7, R5, R7, RZ ;  /* 0x0000000705071227 */ /* 0x001fc800078e00ff */
[----:B------:R-:W-:-:S04]  /*fd70*/  IMAD.MOV.U32 R6, RZ, RZ, R5 ;  /* 0x000000ffff067224 */ /* 0x000fc800078e0005 */
[----:B------:R-:W0:Y:S01]  /*fd80*/  @!P0 LDC.64 R2, c[0x0][0x428] ;  /* 0x00010a00ff028b82 */ /* 0x000e220000000a00 */
[----:B-1----:R-:W-:-:S04]  /*fd90*/  @P1 SHF.R.U32.HI R6, RZ, R4, R7 ;  /* 0x00000004ff061219 */ /* 0x002fc80000011607 */
[--C-:B------:R-:W-:Y:S01]  /*fda0*/  @!P0 SHF.R.S32.HI R7, RZ, 0x1f, R6.reuse ;  /* 0x0000001fff078819 */ /* 0x100fe20000011406 */
[----:B------:R-:W-:-:S04]  /*fdb0*/  IMAD.MOV R4, RZ, RZ, -R6 ;  /* 0x000000ffff047224 */ /* 0x000fc800078e0a06 */
[----:B------:R-:W-:Y:S01]  /*fdc0*/  IMAD R5, R8, R4, R5 ;  /* 0x0000000408057224 */ /* 0x000fe200078e0205 */
[----:B------:R-:W-:-:S05]  /*fdd0*/  SHF.R.S32.HI R8, RZ, 0x1f, R27 ;  /* 0x0000001fff087819 */ /* 0x000fca000001141b */
[-C--:B0-----:R-:W-:Y:S01]  /*fde0*/  @!P0 IMAD R4, R8, R2.reuse, RZ ;  /* 0x0000000208048224 */ /* 0x081fe200078e02ff */
[----:B------:R0:W-:Y:S01]  /*fdf0*/  STL [R1+0x14], R8 ;  /* 0x0000140801007387 */ /* 0x0001e20000100800 */
[----:B------:R-:W-:-:S04]  /*fe00*/  @!P0 IMAD.WIDE.U32 R6, R27, R2, R6 ;  /* 0x000000021b068225 */ /* 0x000fc800078e0006 */
        /* <DEDUP_REMOVED lines=14> */
.L_x_13074:
[----:B------:R-:W-:Y:S01]  /*fef0*/  LOP3.LUT R18, R18, 0xffff, RZ, 0xc0, !PT ;  /* 0x0000ffff12127812 */ /* 0x000fe200078ec0ff */
[----:B------:R-:W-:Y:S06]  /*ff00*/  @!P2 BRA `(.L_x_12995) ;  /* 0x000000000004a947 */ /* 0x000fec0003800000 */
[----:B------:R-:W-:Y:S01]  /*ff10*/  BPT.TRAP 0x1 ;  /* 0x000000040000795c */ /* 0x000fe20000300000 */
.L_x_12995:
[----:B------:R-:W-:Y:S01]  /*ff20*/  IMAD R4, R19, 0x8, R16 ;  /* 0x0000000813047824 */ /* 0x000fe200078e0210 */
[----:B------:R-:W-:Y:S01]  /*ff30*/  SHF.L.U32 R21, R24, 0x1f, RZ ;  /* 0x0000001f18157819 */ /* 0x000fe200000006ff */
[----:B------:R-:W-:Y:S01]  /*ff40*/  BSSY B0, `(.L_x_12996) ;  /* 0x0000005000007945 */ /* 0x000fe20003800000 */
[----:B------:R-:W-:Y:S02]  /*ff50*/  IADD3 R3, -R20, R17, -R0 ;  /* 0x0000001114037210 */ /* 0x000fe40007ffe900 */
[----:B------:R-:W0:Y:S01]  /*ff60*/  SYNCS.PHASECHK.TRANS64.TRYWAIT P0, [R4+URZ+0x19c80], R21 ;  /* 0x019c8015040075a7 */ /* 0x000e22000800017f */
[----:B------:R-:W-:Y:S01]  /*ff70*/  SHF.R.S32.HI R17, RZ, 0x1f, R5 ;  /* 0x0000001fff117819 */ /* 0x000fe20000011405 */
[----:B0-----:R-:W-:Y:S06]  /*ff80*/  @!P0 BRA `(.L_x_12997) ;  /* 0x0000004000f48947 */ /* 0x001fec0003800000 */
.L_x_13075:
[----:B------:R-:W-:Y:S05]  /*ff90*/  BSYNC B0 ;  /* 0x0000000000007941 */ /* 0x000fea0003800000 */
.L_x_12996:
        /* <DEDUP_REMOVED lines=42> */
.L_x_13081:
        /* <DEDUP_REMOVED lines=13> */
.L_x_12999:
        /* <DEDUP_REMOVED lines=11> */
.L_x_13000:
[----:B------:R3:W-:Y:S01]  /*103c0*/  SYNCS.ARRIVE.TRANS64.A1T0 RZ, [R4+URZ+0x19c70], RZ ;  /* 0x019c70ff04ff79a7 */ /* 0x0007e2000810003f */
[----:B------:R-:W-:Y:S05]  /*103d0*/  @!P3 BRA `(.L_x_13001) ;  /* 0x000000000004b947 */ /* 0x000fea0003800000 */
[----:B------:R-:W-:Y:S01]  /*103e0*/  BPT.TRAP 0x1 ;  /* 0x000000040000795c */ /* 0x000fe20000300000 */
.L_x_13001:
[----:B------:R-:W4:Y:S01]  /*103f0*/  SYNCS.PHASECHK.TRANS64.TRYWAIT P1, [R4+URZ+0x19c40], R21 ;  /* 0x019c4015040075a7 */ /* 0x000f22000802017f */
[----:B------:R-:W-:Y:S04]  /*10400*/  BSSY B0, `(.L_x_13002) ;  /* 0x0000002000007945 */ /* 0x000fe80003800000 */
[----:B----4-:R-:W-:Y:S05]  /*10410*/  @!P1 BRA `(.L_x_13003) ;  /* 0x0000004000bc9947 */ /* 0x010fea0003800000 */
.L_x_13082:
[----:B------:R-:W-:Y:S05]  /*10420*/  BSYNC B0 ;  /* 0x0000000000007941 */ /* 0x000fea0003800000 */
.L_x_13002:
        /* <DEDUP_REMOVED lines=37> */
.L_x_13088:
        /* <DEDUP_REMOVED lines=10> */
.L_x_13005:
        /* <DEDUP_REMOVED lines=11> */
.L_x_13006:
        /* <DEDUP_REMOVED lines=32> */
.L_x_13008:
[----:B------:R-:W-:Y:S05]  /*109d0*/  BSYNC B6 ;  /* 0x0000000000067941 */ /* 0x000fea0003800000 */
.L_x_13007:
[----:B------:R-:W1:Y:S01]  /*109e0*/  S2R R17, SR_TID.X ;  /* 0x0000000000117919 */ /* 0x000e620000002100 */
[----:B----4-:R-:W2:Y:S01]  /*109f0*/  LDC R21, c[0x0][0x448] ;  /* 0x00011200ff157b82 */ /* 0x010ea20000000800 */
[C---:B------:R-:W-:Y:S01]  /*10a00*/  R2UR UR8, R18.reuse ;  /* 0x00000000120872ca */ /* 0x040fe200000e0000 */
[----:B------:R-:W-:Y:S01]  /*10a10*/  ULDC.64 UR6, c[0x0][0x2d8] ;  /* 0x0000b60000067ab9 */ /* 0x000fe20000000a00 */
[----:B------:R-:W-:Y:S01]  /*10a20*/  R2UR UR10, R18 ;  /* 0x00000000120a72ca */ /* 0x000fe200000e0000 */
[----:B------:R-:W-:-:S04]  /*10a30*/  UMOV UR4, UR38 ;  /* 0x0000002600047c82 */ /* 0x000fc80008000000 */
[----:B------:R-:W4:Y:S01]  /*10a40*/  LDC R9, c[0x0][0x448] ;  /* 0x00011200ff097b82 */ /* 0x000f220000000800 */
[C---:B-1----:R-:W-:Y:S01]  /*10a50*/  LOP3.LUT R2, R17.reuse, 0x7f, RZ, 0xc0, !PT ;  /* 0x0000007f11027812 */ /* 0x042fe200078ec0ff */
[----:B------:R-:W-:Y:S02]  /*10a60*/  IMAD.SHL.U32 R20, R17, 0x40, RZ ;  /* 0x0000004011147824 */ /* 0x000fe400078e00ff */
[----:B------:R-:W4:Y:S01]  /*10a70*/  LDL R17, [R1+0x4] ;  /* 0x0000040001117983 */ /* 0x000f220000100800 */
[----:B--2---:R-:W-:Y:S02]  /*10a80*/  ISETP.NE.AND P6, PT, R21, 0x1, PT ;  /* 0x000000011500780c */ /* 0x004fe40003fc5270 */
[----:B------:R-:W-:Y:S02]  /*10a90*/  LOP3.LUT R20, R20, 0x40, RZ, 0xc0, !PT ;  /* 0x0000004014147812 */ /* 0x000fe400078ec0ff */
[----:B------:R-:W-:-:S09]  /*10aa0*/  SHF.R.U32.HI R2, RZ, 0x1, R2 ;  /* 0x00000001ff027819 */ /* 0x000fd20000011602 */
[----:B0--3--:R-:W0:Y:S08]  /*10ab0*/  @P6 LDC R4, c[0x0][0x44c] ;  /* 0x00011300ff046b82 */ /* 0x009e300000000800 */
[----:B------:R-:W1:Y:S01]  /*10ac0*/  @P6 LDC R3, c[0x0][0x450] ;  /* 0x00011400ff036b82 */ /* 0x000e620000000800 */
[----:B------:R-:W-:Y:S01]  /*10ad0*/  LOP3.LUT R2, R2, R20, RZ, 0xfc, !PT ;  /* 0x0000001402027212 */ /* 0x000fe200078efcff */
[----:B------:R-:W-:-:S02]  /*10ae0*/  UMOV UR5, UR43 ;  /* 0x0000002b00057c82 */ /* 0x000fc40008000000 */
[----:B------:R-:W-:-:S03]  /*10af0*/  UIMAD.WIDE.U32 UR4, UR8, UR6, UR4 ;  /* 0x00000006080472a5 */ /* 0x000fc6000f8e0004 */
[----:B------:R-:W-:Y:S01]  /*10b00*/  ULDC.64 UR8, c[0x0][0x2e0] ;  /* 0x0000b80000087ab9 */ /* 0x000fe20000000a00 */
[----:B------:R-:W-:Y:S02]  /*10b10*/  UIMAD UR5, UR10, UR7, UR5 ;  /* 0x000000070a0572a4 */ /* 0x000fe4000f8e0205 */
[----:B------:R-:W-:Y:S02]  /*10b20*/  UIMAD UR6, UR41, UR8, URZ ;  /* 0x00000008290672a4 */ /* 0x000fe4000f8e023f */
[----:B------:R-:W-:Y:S02]  /*10b30*/  UIMAD.WIDE.U32 UR4, UR42, UR8, UR4 ;  /* 0x000000082a0472a5 */ /* 0x000fe4000f8e0004 */
[----:B------:R-:W-:Y:S01]  /*10b40*/  UIMAD UR6, UR42, UR9, UR6 ;  /* 0x000000092a0672a4 */ /* 0x000fe2000f8e0206 */
[----:B------:R-:W-:Y:S02]  /*10b50*/  ULDC.64 UR10, c[0x0][0x280] ;  /* 0x0000a000000a7ab9 */ /* 0x000fe40000000a00 */
[----:B------:R-:W-:Y:S01]  /*10b60*/  ULDC.64 UR8, c[0x0][0x2d0] ;  /* 0x0000b40000087ab9 */ /* 0x000fe20000000a00 */
[----:B------:R-:W-:Y:S01]  /*10b70*/  UIADD3 UR5, UR5, UR6, URZ ;  /* 0x0000000605057290 */ /* 0x000fe2000fffe03f */
[----:B------:R-:W-:-:S02]  /*10b80*/  IMAD.U32 R7, RZ, RZ, UR8 ;  /* 0x00000008ff077e24 */ /* 0x000fc4000f8e00ff */
[----:B------:R-:W-:Y:S01]  /*10b90*/  ULDC.64 UR6, c[0x0][0x2c8] ;  /* 0x0000b20000067ab9 */ /* 0x000fe20000000a00 */
[----:B------:R-:W-:Y:S01]  /*10ba0*/  LOP3.LUT R10, R29, 0x20, RZ, 0xfc, !PT ;  /* 0x000000201d0a7812 */ /* 0x000fe200078efcff */
[----:B----4-:R-:W-:-:S04]  /*10bb0*/  IMAD R0, R17, 0xc0, R2 ;  /* 0x000000c011007824 */ /* 0x010fc800078e0202 */
        /* <DEDUP_REMOVED lines=13> */
[----:B------:R-:W-:Y:S02]  /*10c90*/  IADD3 R6, P0, R2, UR10, RZ ;  /* 0x0000000a02067c10 */ /* 0x000fe4000ff1e0ff */
[----:B------:R-:W0:Y:S01]  /*10ca0*/  @P6 LDC R2, c[0x0][0x44c] ;  /* 0x00011300ff026b82 */ /* 0x000e220000000800 */
[----:B------:R-:W-:-:S05]  /*10cb0*/  IMAD R5, R4, UR7, R5 ;  /* 0x0000000704057c24 */ /* 0x000fca000f8e0205 */
[----:B------:R-:W-:Y:S02]  /*10cc0*/  IADD3.X R5, R3, UR11, R5, P0, !PT ;  /* 0x0000000b03057c10 */ /* 0x000fe400087fe405 */
[----:B------:R-:W1:Y:S01]  /*10cd0*/  @P6 LDC R3, c[0x0][0x450] ;  /* 0x00011400ff036b82 */ /* 0x000e620000000800 */
[----:B------:R-:W-:-:S04]  /*10ce0*/  VIADD R0, R0, 0x80 ;  /* 0x0000008000007836 */ /* 0x000fc80000000000 */
[----:B0-----:R-:W-:-:S04]  /*10cf0*/  @P6 IMAD.HI.U32 R4, R0, R2, RZ ;  /* 0x0000000200046227 */ /* 0x001fc800078e00ff */
[----:B------:R-:W-:Y:S01]  /*10d00*/  IMAD.MOV.U32 R2, RZ, RZ, R0 ;  /* 0x000000ffff027224 */ /* 0x000fe200078e0000 */
[----:B-1----:R-:W-:-:S05]  /*10d10*/  @P6 SHF.R.U32.HI R2, RZ, R3, R4 ;  /* 0x00000003ff026219 */ /* 0x002fca0000011604 */
        /* <DEDUP_REMOVED lines=25> */
[----:B------:R-:W-:Y:S02]  /*10eb0*/  IMAD R4, R26, R9, RZ ;  /* 0x000000091a047224 */ /* 0x000fe400078e02ff */
        /* <DEDUP_REMOVED lines=22> */
.L_x_13095:
        /* <DEDUP_REMOVED lines=12> */
.L_x_13011:
[----:B------:R-:W-:Y:S05]  /*110e0*/  BSYNC B0 ;  /* 0x0000000000007941 */ /* 0x000fea0003800000 */
.L_x_13010:
[----:B------:R-:W-:Y:S01]  /*110f0*/  NOP ;  /* 0x0000000000007918 */ /* 0x000fe20000000000 */
[----:B------:R-:W-:-:S13]  /*11100*/  PLOP3.LUT P0, PT, PT, PT, PT, 0x80, 0x0 ;  /* 0x000000000000781c */ /* 0x000fda0003f0f070 */
.L_x_13012:
        /* <DEDUP_REMOVED lines=18> */
.L_x_13096:
[----:B------:R-:W-:Y:S05]  /*11230*/  BSYNC B0 ;  /* 0x0000000000007941 */ /* 0x000fea0003800000 */
.L_x_13013:
[----:B-1----:R-:W3:Y:S04]  /*11240*/  LDL.LU R3, [R1+0x28] ;  /* 0x0000280001037983 */ /* 0x002ee80000300800 */
[----:B------:R-:W4:Y:S01]  /*11250*/  LDL R2, [R1+0xc] ;  /* 0x00000c0001027983 */ /* 0x000f220000100800 */
[----:B---3--:R-:W-:-:S05]  /*11260*/  VIADD R20, R3, 0xfffffffe ;  /* 0xfffffffe03147836 */ /* 0x008fca0000000000 */
[----:B----4-:R-:W-:-:S13]  /*11270*/  ISETP.GE.AND P0, PT, R20, R2, PT ;  /* 0x000000021400720c */ /* 0x010fda0003f06270 */
[----:B------:R-:W-:Y:S05]  /*11280*/  @!P0 BRA `(.L_x_13015) ;  /* 0x00000010003c8947 */ /* 0x000fea0003800000 */
[----:B------:R-:W-:Y:S02]  /*11290*/  IMAD.MOV.U32 R4, RZ, RZ, R24 ;  /* 0x000000ffff047224 */ /* 0x000fe400078e0018 */
[----:B--2---:R-:W-:-:S07]  /*112a0*/  IMAD.MOV.U32 R0, RZ, RZ, R19 ;  /* 0x000000ffff007224 */ /* 0x004fce00078e0013 */
.L_x_13035:
        /* <DEDUP_REMOVED lines=44> */
.L_x_13016:
[----:B------:R-:W-:Y:S01]  /*11570*/  IMAD R5, R19, 0x8, R16 ;  /* 0x0000000813057824 */ /* 0x000fe200078e0210 */
[----:B------:R-:W-:Y:S01]  /*11580*/  SHF.L.U32 R10, R24, 0x1f, RZ ;  /* 0x0000001f180a7819 */ /* 0x000fe200000006ff */
[----:B------:R-:W-:Y:S01]  /*11590*/  BSSY B0, `(.L_x_13017) ;  /* 0x0000004000007945 */ /* 0x000fe20003800000 */
[----:B------:R-:W-:Y:S02]  /*115a0*/  SHF.R.S32.HI R9, RZ, 0x1f, R8 ;  /* 0x0000001fff097819 */ /* 0x000fe40000011408 */
[----:B------:R-:W0:Y:S02]  /*115b0*/  SYNCS.PHASECHK.TRANS64.TRYWAIT P0, [R5+URZ+0x19c80], R10 ;  /* 0x019c800a050075a7 */ /* 0x000e24000800017f */
[----:B0-----:R-:W-:Y:S05]  /*115c0*/  @!P0 BRA `(.L_x_13018) ;  /* 0x00000038000c8947 */ /* 0x001fea0003800000 */
.L_x_13097:
[----:B------:R-:W-:Y:S05]  /*115d0*/  BSYNC B0 ;  /* 0x0000000000007941 */ /* 0x000fea0003800000 */
.L_x_13017:
        /* <DEDUP_REMOVED lines=36> */
.L_x_13103:
        /* <DEDUP_REMOVED lines=10> */
.L_x_13020:
        /* <DEDUP_REMOVED lines=11> */
.L_x_13021:
[----:B------:R2:W-:Y:S01]  /*11970*/  SYNCS.ARRIVE.TRANS64.A1T0 RZ, [R5+URZ+0x19c70], RZ ;  /* 0x019c70ff05ff79a7 */ /* 0x0005e2000810003f */
[----:B------:R-:W-:Y:S05]  /*11980*/  @!P3 BRA `(.L_x_13022) ;  /* 0x000000000004b947 */ /* 0x000fea0003800000 */
[----:B------:R-:W-:Y:S01]  /*11990*/  BPT.TRAP 0x1 ;  /* 0x000000040000795c */ /* 0x000fe20000300000 */
.L_x_13022:
[----:B------:R-:W3:Y:S01]  /*119a0*/  SYNCS.PHASECHK.TRANS64.TRYWAIT P0, [R5+URZ+0x19c40], R10 ;  /* 0x019c400a050075a7 */ /* 0x000ee2000800017f */
[----:B------:R-:W-:Y:S04]  /*119b0*/  BSSY B0, `(.L_x_13023) ;  /* 0x0000002000007945 */ /* 0x000fe80003800000 */
[----:B---3--:R-:W-:Y:S05]  /*119c0*/  @!P0 BRA `(.L_x_13024) ;  /* 0x0000003400bc8947 */ /* 0x008fea0003800000 */
.L_x_13104:
[----:B------:R-:W-:Y:S05]  /*119d0*/  BSYNC B0 ;  /* 0x0000000000007941 */ /* 0x000fea0003800000 */
.L_x_13023:
        /* <DEDUP_REMOVED lines=33> */
.L_x_13110:
        /* <DEDUP_REMOVED lines=10> */
.L_x_13026:
        /* <DEDUP_REMOVED lines=11> */
.L_x_13027:
[----:B------:R-:W-:Y:S01]  /*11d40*/  IMAD.U32 R2, RZ, RZ, UR45 ;  /* 0x0000002dff027e24 */ /* 0x000fe2000f8e00ff */
[----:B------:R0:W-:Y:S04]  /*11d50*/  SYNCS.ARRIVE.TRANS64.A1T0 RZ, [R5+URZ+0x19c30], RZ ;  /* 0x019c30ff05ff79a7 */ /* 0x0001e8000810003f */
[----:B------:R-:W-:-:S13]  /*11d60*/  ISETP.NE.AND P0, PT, R2, 0x3, PT ;  /* 0x000000030200780c */ /* 0x000fda0003f05270 */
[----:B0-----:R-:W-:Y:S05]  /*11d70*/  @!P0 BRA `(.L_x_13028) ;  /* 0x0000000000048947 */ /* 0x001fea0003800000 */
[----:B------:R-:W-:Y:S01]  /*11d80*/  BPT.TRAP 0x1 ;  /* 0x000000040000795c */ /* 0x000fe20000300000 */
.L_x_13028:
[----:B------:R-:W-:Y:S01]  /*11d90*/  LOP3.LUT R3, R4, 0x1, RZ, 0x3c, !PT ;  /* 0x0000000104037812 */ /* 0x000fe200078e3cff */
[----:B------:R-:W-:Y:S01]  /*11da0*/  IMAD R2, R0, 0x8, R16 ;  /* 0x0000000800027824 */ /* 0x000fe200078e0210 */
[----:B------:R-:W-:Y:S02]  /*11db0*/  BSSY B0, `(.L_x_13029) ;  /* 0x0000004000007945 */ /* 0x000fe40003800000 */
[----:B------:R-:W-:-:S04]  /*11dc0*/  SHF.L.U32 R3, R3, 0x1f, RZ ;  /* 0x0000001f03037819 */ /* 0x000fc800000006ff */
[----:B------:R-:W0:Y:S02]  /*11dd0*/  SYNCS.PHASECHK.TRANS64.TRYWAIT P2, [R2+URZ+0x19c70], R3 ;  /* 0x019c7003020075a7 */ /* 0x000e24000804017f */
[----:B0-----:R-:W-:Y:S05]  /*11de0*/  @!P2 BRA `(.L_x_13030) ;  /* 0x000000340060a947 */ /* 0x001fea0003800000 */
.L_x_13111:
[----:B------:R-:W-:Y:S05]  /*11df0*/  BSYNC B0 ;  /* 0x0000000000007941 */ /* 0x000fea0003800000 */
.L_x_13029:
[----:B--23--:R-:W-:-:S05]  /*11e00*/  IMAD.U32 R5, RZ, RZ, UR44 ;  /* 0x0000002cff057e24 */ /* 0x00cfca000f8e00ff */
[----:B------:R-:W-:-:S13]  /*11e10*/  ISETP.NE.AND P2, PT, R5, 0x3, PT ;  /* 0x000000030500780c */ /* 0x000fda0003f45270 */
[----:B------:R-:W-:Y:S05]  /*11e20*/  @!P2 BRA `(.L_x_13031) ;  /* 0x000000000004a947 */ /* 0x000fea0003800000 */
[----:B------:R-:W-:Y:S01]  /*11e30*/  BPT.TRAP 0x1 ;  /* 0x000000040000795c */ /* 0x000fe20000300000 */
.L_x_13031:
[----:B------:R-:W-:Y:S01]  /*11e40*/  SHF.L.U32 R3, R4, 0x1f, RZ ;  /* 0x0000001f04037819 */ /* 0x000fe200000006ff */
[----:B------:R-:W-:-:S03]  /*11e50*/  IMAD R0, R0, 0x3000, RZ ;  /* 0x0000300000007824 */ /* 0x000fc600078e02ff */
[----:B------:R-:W0:Y:S02]  /*11e60*/  SYNCS.PHASECHK.TRANS64.TRYWAIT P2, [R2+URZ+0x19c60], R3 ;  /* 0x019c6003020075a7 */ /* 0x000e24000804017f */
[----:B0-----:R-:W-:Y:S05]  /*11e70*/  @!P2 BRA `(.L_x_13032) ;  /* 0x000000340050a947 */ /* 0x001fea0003800000 */
.L_x_13112:
        /* <DEDUP_REMOVED lines=69> */
.L_x_13033:
[----:B--2---:R2:W-:Y:S01]  /*122d0*/  SYNCS.ARRIVE.TRANS64.A1T0 RZ, [R2+URZ+0x19c50], RZ ;  /* 0x019c50ff02ff79a7 */ /* 0x0045e2000810003f */
[----:B------:R-:W-:Y:S06]  /*122e0*/  BAR.SYNC.DEFER_BLOCKING 0x2, 0x80 ;  /* 0x0082000000007b1d */ /* 0x000fec0000010000 */
[----:B------:R-:W-:Y:S05]  /*122f0*/  @!P0 BRA `(.L_x_13034) ;  /* 0x0000000000048947 */ /* 0x000fea0003800000 */
[----:B------:R-:W-:Y:S01]  /*12300*/  BPT.TRAP 0x1 ;  /* 0x000000040000795c */ /* 0x000fe20000300000 */
.L_x_13034:
[----:B------:R-:W3:Y:S01]  /*12310*/  LDL R0, [R1+0x18] ;  /* 0x0000180001007983 */ /* 0x000ee20000100800 */
[----:B--2---:R-:W-:Y:S02]  /*12320*/  VIADD R2, R2, 0x19c80 ;  /* 0x00019c8002027836 */ /* 0x004fe40000000000 */
[----:B------:R-:W-:-:S03]  /*12330*/  IMAD.MOV.U32 R4, RZ, RZ, R24 ;  /* 0x000000ffff047224 */ /* 0x000fc600078e0018 */
[----:B---3--:R-:W-:Y:S01]  /*12340*/  PRMT R2, R0, 0x654, R2 ;  /* 0x0000065400027816 */ /* 0x008fe20000000002 */
[----:B------:R-:W-:-:S03]  /*12350*/  IMAD.MOV.U32 R0, RZ, RZ, R19 ;  /* 0x000000ffff007224 */ /* 0x000fc600078e0013 */
[----:B------:R3:W-:Y:S01]  /*12360*/  SYNCS.ARRIVE.TRANS64.RED.A1T0 RZ, [R2+URZ], RZ ;  /* 0x000000ff02ff79a7 */ /* 0x0007e2000810043f */
[----:B------:R-:W-:Y:S05]  /*12370*/  @P1 BRA `(.L_x_13035) ;  /* 0xffffffec00cc1947 */ /* 0x000fea000383ffff */
.L_x_13015:
        /* <DEDUP_REMOVED lines=9> */
[----:B0-----:R-:W0:Y:S01]  /*12410*/  LDC.64 R2, c[0x0][0xc60] ;  /* 0x00031800ff027b82 */ /* 0x001e220000000a00 */
        /* <DEDUP_REMOVED lines=10> */
.L_x_13037:
[----:B------:R-:W-:Y:S05]  /*124c0*/  BSYNC B0 ;  /* 0x0000000000007941 */ /* 0x000fea0003800000 */
.L_x_13036:
[----:B------:R-:W-:Y:S05]  /*124d0*/  @!P0 BRA `(.L_x_13038) ;  /* 0x0000000000048947 */ /* 0x000fea0003800000 */
[----:B------:R-:W-:Y:S01]  /*124e0*/  BPT.TRAP 0x1 ;  /* 0x000000040000795c */ /* 0x000fe20000300000 */
.L_x_13038:
[----:B0-----:R-:W-:Y:S01]  /*124f0*/  LOP3.LUT R3, R24, 0x1, RZ, 0x3c, !PT ;  /* 0x0000000118037812 */ /* 0x001fe200078e3cff */
[----:B--2---:R-:W-:Y:S01]  /*12500*/  IMAD R0, R19, 0x8, R16 ;  /* 0x0000000813007824 */ /* 0x004fe200078e0210 */
[----:B------:R-:W-:Y:S02]  /*12510*/  BSSY B0, `(.L_x_13039) ;  /* 0x0000004000007945 */ /* 0x000fe40003800000 */
[----:B------:R-:W-:-:S04]  /*12520*/  SHF.L.U32 R3, R3, 0x1f, RZ ;  /* 0x0000001f03037819 */ /* 0x000fc800000006ff */
[----:B------:R-:W0:Y:S02]  /*12530*/  SYNCS.PHASECHK.TRANS64.TRYWAIT P1, [R0+URZ+0x19c70], R3 ;  /* 0x019c7003000075a7 */ /* 0x000e24000802017f */
[----:B0-----:R-:W-:Y:S05]  /*12540*/  @!P1 BRA `(.L_x_13040) ;  /* 0x0000002c00b09947 */ /* 0x001fea0003800000 */
.L_x_13113:
[----:B------:R-:W-:Y:S05]  /*12550*/  BSYNC B0 ;  /* 0x0000000000007941 */ /* 0x000fea0003800000 */
.L_x_13039:
[----:B------:R-:W-:-:S05]  /*12560*/  IMAD.U32 R2, RZ, RZ, UR44 ;  /* 0x0000002cff027e24 */ /* 0x000fca000f8e00ff */
[----:B------:R-:W-:-:S13]  /*12570*/  ISETP.NE.AND P1, PT, R2, 0x3, PT ;  /* 0x000000030200780c */ /* 0x000fda0003f25270 */
[----:B------:R-:W-:Y:S05]  /*12580*/  @!P1 BRA `(.L_x_13041) ;  /* 0x0000000000049947 */ /* 0x000fea0003800000 */
[----:B------:R-:W-:Y:S01]  /*12590*/  BPT.TRAP 0x1 ;  /* 0x000000040000795c */ /* 0x000fe20000300000 */
.L_x_13041:
[----:B0-----:R-:W-:-:S04]  /*125a0*/  SHF.L.U32 R3, R24, 0x1f, RZ ;  /* 0x0000001f18037819 */ /* 0x001fc800000006ff */
[----:B------:R-:W0:Y:S02]  /*125b0*/  SYNCS.PHASECHK.TRANS64.TRYWAIT P1, [R0+URZ+0x19c60], R3 ;  /* 0x019c6003000075a7 */ /* 0x000e24000802017f */
[----:B0-----:R-:W-:Y:S05]  /*125c0*/  @!P1 BRA `(.L_x_13042) ;  /* 0x0000002c00a49947 */ /* 0x001fea0003800000 */
.L_x_13114:
        /* <DEDUP_REMOVED lines=70> */
.L_x_13043:
[----:B--2---:R2:W-:Y:S01]  /*12a30*/  SYNCS.ARRIVE.TRANS64.A1T0 RZ, [R0+URZ+0x19c50], RZ ;  /* 0x019c50ff00ff79a7 */ /* 0x0045e2000810003f */
[----:B------:R-:W-:Y:S06]  /*12a40*/  BAR.SYNC.DEFER_BLOCKING 0x2, 0x80 ;  /* 0x0082000000007b1d */ /* 0x000fec0000010000 */
[----:B------:R-:W-:Y:S05]  /*12a50*/  @!P0 BRA `(.L_x_13044) ;  /* 0x0000000000048947 */ /* 0x000fea0003800000 */
[----:B------:R-:W-:Y:S01]  /*12a60*/  BPT.TRAP 0x1 ;  /* 0x000000040000795c */ /* 0x000fe20000300000 */
.L_x_13044:
[----:B------:R-:W3:Y:S01]  /*12a70*/  LDL R2, [R1+0x18] ;  /* 0x0000180001027983 */ /* 0x000ee20000100800 */
        /* <DEDUP_REMOVED lines=8> */
.L_x_12985:
[----:B------:R-:W-:Y:S05]  /*12b00*/  BSYNC B7 ;  /* 0x0000000000077941 */ /* 0x000fea0003800000 */
.L_x_12983:
[----:B------:R-:W-:-:S13]  /*12b10*/  LOP3.LUT P0, RZ, R28, 0x40, RZ, 0xc0, !PT ;  /* 0x000000401cff7812 */ /* 0x000fda000780c0ff */
[----:B------:R-:W-:Y:S05]  /*12b20*/  @!P0 BRA `(.L_x_13045) ;  /* 0x0000000000348947 */ /* 0x000fea0003800000 */
[----:B------:R-:W2:Y:S08]  /*12b30*/  S2UR UR4, SR_CgaCtaId ;  /* 0x00000000000479c3 */ /* 0x000eb00000008800 */
[----:B------:R-:W-:Y:S01]  /*12b40*/  BAR.SYNC.DEFER_BLOCKING 0x5, 0x200 ;  /* 0x0148000000007b1d */ /* 0x000fe20000010000 */
[----:B------:R-:W-:Y:S01]  /*12b50*/  MOV R16, 0x400 ;  /* 0x0000040000107802 */ /* 0x000fe20000000f00 */
[----:B--23--:R-:W-:-:S05]  /*12b60*/  IMAD.U32 R0, RZ, RZ, UR4 ;  /* 0x00000004ff007e24 */ /* 0x00cfca000f8e00ff */
[----:B------:R-:W-:Y:S01]  /*12b70*/  LEA R16, R0, R16, 0x18 ;  /* 0x0000001000107211 */ /* 0x000fe200078ec0ff */
[----:B------:R-:W-:Y:S04]  /*12b80*/  STL [R1+0x18], R0 ;  /* 0x0000180001007387 */ /* 0x000fe80000100800 */
[----:B------:R-:W2:Y:S04]  /*12b90*/  LDS.128 R4, [R16+0x19cd0] ;  /* 0x019cd00010047984 */ /* 0x000ea80000000c00 */
[----:B--2---:R2:W-:Y:S01]  /*12ba0*/  STL.64 [R1], R4 ;  /* 0x0000000401007387 */ /* 0x0045e20000100a00 */
[----:B------:R-:W-:-:S03]  /*12bb0*/  IMAD.MOV.U32 R0, RZ, RZ, R7 ;  /* 0x000000ffff007224 */ /* 0x000fc600078e0007 */
[----:B------:R2:W-:Y:S02]  /*12bc0*/  STL [R1+0x8], R6 ;  /* 0x0000080601007387 */ /* 0x0005e40000100800 */
[----:B------:R-:W-:Y:S01]  /*12bd0*/  R2UR UR40, R0 ;  /* 0x00000000002872ca */ /* 0x000fe200000e0000 */
[----:B------:R-:W-:Y:S06]  /*12be0*/  BAR.ARV 0x4, 0x200 ;  /* 0x0108000000007b1d */ /* 0x000fec0000002000 */
[----:B------:R-:W-:Y:S08]  /*12bf0*/  BRA `(.L_x_13046) ;  /* 0x0000000c00f07947 */ /* 0x000ff00003800000 */
.L_x_13045:
[----:B--23--:R-:W2:Y:S01]  /*12c00*/  LDL.LU R0, [R1] ;  /* 0x0000000001007983 */ /* 0x00cea20000300800 */
        /* <DEDUP_REMOVED lines=12> */
[----:B------:R-:W2:Y:S01]  /*12cd0*/  @!P1 LDC.64 R4, c[0x0][0xc78] ;  /* 0x00031e00ff049b82 */ /* 0x000ea20000000a00 */
[----:B0-----:R-:W-:-:S05]  /*12ce0*/  @!P1 IMAD.WIDE R2, R6, 0x4, R2 ;  /* 0x0000000406029825 */ /* 0x001fca00078e0202 */
[----:B------:R2:W3:Y:S02]  /*12cf0*/  @!P1 LDG.E R0, desc[UR54][R2.64] ;  /* 0x0000003602009981 */ /* 0x0004e4000c1e1900 */
[----:B--2---:R-:W-:-:S05]  /*12d00*/  @!P1 IMAD.WIDE R2, R6, 0x4, R4 ;  /* 0x0000000406029825 */ /* 0x004fca00078e0204 */
[----:B------:R-:W3:Y:S01]  /*12d10*/  @!P1 LDG.E R8, desc[UR54][R2.64] ;  /* 0x0000003602089981 */ /* 0x000ee2000c1e1900 */
[C---:B------:R-:W-:Y:S02]  /*12d20*/  ISETP.NE.AND P1, PT, R10.reuse, RZ, PT ;  /* 0x000000ff0a00720c */ /* 0x040fe40003f25270 */
[C---:B------:R-:W-:Y:S02]  /*12d30*/  ISETP.GE.U32.AND P3, PT, R10.reuse, 0x4, PT ;  /* 0x000000040a00780c */ /* 0x040fe40003f66070 */
[C---:B------:R-:W-:Y:S02]  /*12d40*/  ISETP.GE.U32.AND P4, PT, R10.reuse, 0x8, PT ;  /* 0x000000080a00780c */ /* 0x040fe40003f86070 */
[----:B------:R-:W-:Y:S01]  /*12d50*/  ISETP.GE.U32.AND P5, PT, R10, 0x10, PT ;  /* 0x000000100a00780c */ /* 0x000fe20003fa6070 */
        /* <DEDUP_REMOVED lines=12> */
[----:B------:R-:W2:Y:S02]  /*12e20*/  SHFL.UP PT, R2, R4, 0x8, RZ ;  /* 0x0500000004027989 */ /* 0x000ea400000e00ff */
[----:B--2---:R-:W-:-:S05]  /*12e30*/  SEL R3, R2, RZ, P4 ;  /* 0x000000ff02037207 */ /* 0x004fca0002000000 */
[----:B------:R-:W-:Y:S02]  /*12e40*/  IMAD.IADD R5, R4, 0x1, R3 ;  /* 0x0000000104057824 */ /* 0x000fe400078e0203 */
[----:B------:R-:W-:Y:S04]  /*12e50*/  SHFL.IDX PT, R4, R9, RZ, 0x1f ;  /* 0x00001fff09047589 */ /* 0x000fe800000e0000 */
[----:B------:R-:W2:Y:S02]  /*12e60*/  SHFL.UP PT, R2, R5, 0x10, RZ ;  /* 0x0600000005027989 */ /* 0x000ea400000e00ff */
[----:B--2---:R-:W-:-:S05]  /*12e70*/  SEL R2, R2, RZ, P5 ;  /* 0x000000ff02027207 */ /* 0x004fca0002800000 */
[----:B------:R-:W-:Y:S02]  /*12e80*/  IMAD.IADD R2, R5, 0x1, R2 ;  /* 0x0000000105027824 */ /* 0x000fe400078e0202 */
[----:B------:R-:W-:-:S03]  /*12e90*/  IMAD.MOV.U32 R5, RZ, RZ, RZ ;  /* 0x000000ffff057224 */ /* 0x000fc600078e00ff */
[----:B------:R-:W0:Y:S02]  /*12ea0*/  SHFL.IDX PT, R3, R2, 0x1f, 0x1f ;  /* 0x03e01f0002037f89 */ /* 0x000e2400000e0000 */
[----:B0-----:R-:W-:-:S04]  /*12eb0*/  IMAD R3, R3, R7, RZ ;  /* 0x0000000703037224 */ /* 0x001fc800078e02ff */
[----:B------:R-:W-:-:S05]  /*12ec0*/  IMAD.IADD R6, R6, 0x1, R3 ;  /* 0x0000000106067824 */ /* 0x000fca00078e0203 */
[----:B------:R-:W-:-:S13]  /*12ed0*/  ISETP.GT.AND P6, PT, R6, R4, PT ;  /* 0x000000040600720c */ /* 0x000fda0003fc4270 */
[----:B------:R-:W-:Y:S05]  /*12ee0*/  @P6 BRA `(.L_x_13047) ;  /* 0x0000000000986947 */ /* 0x000fea0003800000 */
.L_x_13049:
        /* <DEDUP_REMOVED lines=38> */
.L_x_13047:
[----:B------:R-:W-:-:S04]  /*13150*/  IMAD.IADD R6, R6, 0x1, -R3 ;  /* 0x0000000106067824 */ /* 0x000fc800078e0a03 */
[----:B------:R-:W-:-:S05]  /*13160*/  IMAD R3, R2, R7, R6 ;  /* 0x0000000702037224 */ /* 0x000fca00078e0206 */
[----:B------:R-:W-:-:S13]  /*13170*/  ISETP.GT.AND P0, PT, R3, R4, PT ;  /* 0x000000040300720c */ /* 0x000fda0003f04270 */
[----:B------:R-:W-:Y:S02]  /*13180*/  VOTEU.ANY UR5, UPT, !P0 ;  /* 0x0000000000057886 */ /* 0x000fe400040e0100 */
[----:B------:R-:W-:Y:S01]  /*13190*/  ISETP.NE.AND P0, PT, RZ, UR5, PT ;  /* 0x00000005ff007c0c */ /* 0x000fe2000bf05270 */
[----:B------:R-:W-:-:S06]  /*131a0*/  UPOPC UR4, UR5 ;  /* 0x00000005000472bf */ /* 0x000fcc0008000000 */
[----:B------:R-:W-:-:S05]  /*131b0*/  IMAD.U32 R3, RZ, RZ, UR4 ;  /* 0x00000004ff037e24 */ /* 0x000fca000f8e00ff */
[----:B------:R0:W2:Y:S04]  /*131c0*/  SHFL.IDX PT, R0, R0, R3, 0x1f ;  /* 0x00001f0300007589 */ /* 0x0000a800000e0000 */
[----:B------:R0:W3:Y:S01]  /*131d0*/  SHFL.IDX PT, R8, R8, R3, 0x1f ;  /* 0x00001f0308087589 */ /* 0x0000e200000e0000 */
[----:B------:R-:W-:Y:S05]  /*131e0*/  @!P0 BRA `(.L_x_13050) ;  /* 0x00000000000c8947 */ /* 0x000fea0003800000 */
[----:B------:R-:W-:-:S06]  /*131f0*/  UIADD3 UR5, UR4, -0x1, URZ ;  /* 0xffffffff04057890 */ /* 0x000fcc000fffe03f */
[----:B------:R-:W-:-:S06]  /*13200*/  IMAD.U32 R5, RZ, RZ, UR5 ;  /* 0x00000005ff057e24 */ /* 0x000fcc000f8e00ff */
[----:B------:R4:W0:Y:S02]  /*13210*/  SHFL.IDX PT, R5, R2, R5, 0x1f ;  /* 0x00001f0502057589 */ /* 0x00082400000e0000 */
.L_x_13050:
[----:B0-----:R-:W-:Y:S01]  /*13220*/  IMAD R3, R5, R7, R6 ;  /* 0x0000000705037224 */ /* 0x001fe200078e0206 */
[----:B---3--:R-:W-:Y:S01]  /*13230*/  ISETP.NE.AND P0, PT, R8, 0x1, PT ;  /* 0x000000010800780c */ /* 0x008fe20003f05270 */
[----:B------:R-:W-:Y:S02]  /*13240*/  UIADD3 UR40, UR4, UR40, URZ ;  /* 0x0000002804287290 */ /* 0x000fe4000fffe03f */
[----:B------:R-:W-:Y:S01]  /*13250*/  IMAD.IADD R4, R4, 0x1, -R3 ;  /* 0x0000000104047824 */ /* 0x000fe200078e0a03 */
[----:B------:R0:W-:Y:S09]  /*13260*/  STL [R1], R3 ;  /* 0x0000000301007387 */ /* 0x0001f20000100800 */
[----:B------:R-:W-:Y:S05]  /*13270*/  @!P0 BRA `(.L_x_13051) ;  /* 0x0000000000e48947 */ /* 0x000fea0003800000 */
[----:B--2---:R-:W-:-:S04]  /*13280*/  IABS R5, R0 ;  /* 0x0000000000057213 */ /* 0x004fc80000000000 */
[----:B------:R-:W2:Y:S08]  /*13290*/  I2F.RP R6, R5 ;  /* 0x0000000500067306 */ /* 0x000eb00000209400 */
[----:B--2---:R-:W2:Y:S02]  /*132a0*/  MUFU.RCP R6, R6 ;  /* 0x0000000600067308 */ /* 0x004ea40000001000 */
[----:B--2---:R-:W-:-:S06]  /*132b0*/  VIADD R9, R6, 0xffffffe ;  /* 0x0ffffffe06097836 */ /* 0x004fcc0000000000 */
[----:B0-----:R-:W4:Y:S02]  /*132c0*/  F2I.FTZ.U32.TRUNC.NTZ R3, R9 ;  /* 0x0000000900037305 */ /* 0x001f24000021f000 */
[----:B----4-:R-:W-:-:S04]  /*132d0*/  IMAD.MOV R2, RZ, RZ, -R3 ;  /* 0x000000ffff027224 */ /* 0x010fc800078e0a03 */
        /* <DEDUP_REMOVED lines=51> */
.L_x_13051:
[----:B------:R-:W-:Y:S02]  /*13610*/  ULDC.64 UR4, c[0x0][0xc90] ;  /* 0x0003240000047ab9 */ /* 0x000fe40000000a00 */
[----:B------:R-:W-:-:S06]  /*13620*/  UIMAD.WIDE UR4, UR40, 0x4, UR4 ;  /* 0x00000004280478a5 */ /* 0x000fcc000f8e0204 */
[----:B----4-:R-:W-:Y:S02]  /*13630*/  IMAD.U32 R2, RZ, RZ, UR4 ;  /* 0x00000004ff027e24 */ /* 0x010fe4000f8e00ff */
[----:B0-----:R-:W-:-:S05]  /*13640*/  IMAD.U32 R3, RZ, RZ, UR5 ;  /* 0x00000005ff037e24 */ /* 0x001fca000f8e00ff */
        /* <DEDUP_REMOVED lines=60> */
.L_x_13052:
[----:B--2---:R-:W-:-:S05]  /*13a10*/  LOP3.LUT R3, RZ, R4, RZ, 0x33, !PT ;  /* 0x00000004ff037212 */ /* 0x004fca00078e33ff */
[----:B------:R-:W-:-:S05]  /*13a20*/  IMAD.IADD R0, R0, 0x1, R3 ;  /* 0x0000000100007824 */ /* 0x000fca00078e0203 */
[----:B------:R2:W-:Y:S01]  /*13a30*/  STL [R1+0x4], R0 ;  /* 0x0000040001007387 */ /* 0x0005e20000100800 */
[----:B------:R-:W-:Y:S05]  /*13a40*/  BRA `(.L_x_13053) ;  /* 0x0000000000107947 */ /* 0x000fea0003800000 */
.L_x_13048:
[----:B------:R0:W-:Y:S01]  /*13a50*/  STL [R1], R4 ;  /* 0x0000000401007387 */ /* 0x0001e20000100800 */
[----:B------:R-:W-:-:S03]  /*13a60*/  ULDC UR40, c[0x0][0xc3c] ;  /* 0x00030f0000287ab9 */ /* 0x000fc60000000800 */
[----:B------:R0:W-:Y:S04]  /*13a70*/  STL [R1+0x4], RZ ;  /* 0x000004ff01007387 */ /* 0x0001e80000100800 */
[----:B------:R0:W-:Y:S02]  /*13a80*/  STL [R1+0x8], RZ ;  /* 0x000008ff01007387 */ /* 0x0001e40000100800 */
.L_x_13053:
[----:B------:R-:W3:Y:S04]  /*13a90*/  LDL R3, [R1+0x4] ;  /* 0x0000040001037983 */ /* 0x000ee80000100800 */
[----:B0-----:R-:W4:Y:S04]  /*13aa0*/  LDL R2, [R1+0x8] ;  /* 0x0000080001027983 */ /* 0x001f280000100800 */
[----:B------:R-:W5:Y:S01]  /*13ab0*/  LDL R4, [R1] ;  /* 0x0000000001047983 */ /* 0x000f620000100800 */
[----:B--2---:R-:W0:Y:S01]  /*13ac0*/  S2R R0, SR_TID.X ;  /* 0x0000000000007919 */ /* 0x004e220000002100 */
[----:B------:R-:W-:Y:S01]  /*13ad0*/  BAR.SYNC.DEFER_BLOCKING 0x4, 0x200 ;  /* 0x0108000000007b1d */ /* 0x000fe20000010000 */
[----:B---3--:R-:W-:-:S02]  /*13ae0*/  IMAD.MOV.U32 R5, RZ, RZ, R3 ;  /* 0x000000ffff057224 */ /* 0x008fc400078e0003 */
[----:B----4-:R-:W-:-:S03]  /*13af0*/  IMAD.MOV.U32 R3, RZ, RZ, R2 ;  /* 0x000000ffff037224 */ /* 0x010fc600078e0002 */
        /* <DEDUP_REMOVED lines=10> */
[----:B-----5:R3:W-:Y:S01]  /*13ba0*/  @!P0 STS.128 [R16+0x19cd0], R4 ;  /* 0x019cd00410008388 */ /* 0x0207e20000000c00 */
[----:B------:R-:W-:Y:S06]  /*13bb0*/  BAR.ARV 0x5, 0x200 ;  /* 0x0148000000007b1d */ /* 0x000fec0000002000 */
.L_x_13046:
[----:B------:R-:W-:Y:S02]  /*13bc0*/  ULDC UR4, c[0x0][0xc3c] ;  /* 0x00030f0000047ab9 */ /* 0x000fe40000000800 */
[----:B------:R-:W-:-:S06]  /*13bd0*/  UISETP.GE.AND UP0, UPT, UR40, UR4, UPT ;  /* 0x000000042800728c */ /* 0x000fcc000bf06270 */
[----:B------:R-:W-:-:S13]  /*13be0*/  PLOP3.LUT P0, PT, PT, PT, UP0, 0x80, 0x0 ;  /* 0x000000000000781c */ /* 0x000fda0003f0f008 */
[----:B------:R-:W-:Y:S05]  /*13bf0*/  @!P0 BRA `(.L_x_13054) ;  /* 0xffffffac00e48947 */ /* 0x000fea000383ffff */
.L_x_12978:
[----:B-1----:R-:W4:Y:S01]  /*13c00*/  LDL.LU R0, [R1+0x2c] ;  /* 0x00002c0001007983 */ /* 0x002f220000300800 */
[----:B------:R-:W-:Y:S01]  /*13c10*/  BSSY B0, `(.L_x_13055) ;  /* 0x000000b000007945 */ /* 0x000fe20003800000 */
[----:B--23--:R-:W1:Y:S01]  /*13c20*/  S2R R5, SR_CgaCtaId ;  /* 0x0000000000057919 */ /* 0x00ce620000008800 */
[----:B----4-:R-:W-:-:S05]  /*13c30*/  VIADD R0, R0, 0x1 ;  /* 0x0000000100007836 */ /* 0x010fca0000000000 */
[----:B------:R-:W-:-:S04]  /*13c40*/  LEA.HI R2, R0, R0, RZ, 0x1 ;  /* 0x0000000000027211 */ /* 0x000fc800078f08ff */
[----:B------:R-:W-:Y:S02]  /*13c50*/  LOP3.LUT R3, R2, 0xfffffffe, RZ, 0xc0, !PT ;  /* 0xfffffffe02037812 */ /* 0x000fe400078ec0ff */
[----:B------:R-:W-:-:S03]  /*13c60*/  MOV R2, 0x400 ;  /* 0x0000040000027802 */ /* 0x000fc60000000f00 */
[----:B------:R-:W-:Y:S01]  /*13c70*/  IMAD.IADD R0, R0, 0x1, -R3 ;  /* 0x0000000100007824 */ /* 0x000fe200078e0a03 */
[----:B-1----:R-:W-:-:S04]  /*13c80*/  LEA R4, R5, R2, 0x18 ;  /* 0x0000000205047211 */ /* 0x002fc800078ec0ff */
[----:B------:R-:W-:-:S04]  /*13c90*/  SHF.L.U32 R0, R0, 0x1f, RZ ;  /* 0x0000001f00007819 */ /* 0x000fc800000006ff */
[----:B------:R-:W1:Y:S02]  /*13ca0*/  SYNCS.PHASECHK.TRANS64.TRYWAIT P0, [R4+URZ+0x19c20], R0 ;  /* 0x019c2000040075a7 */ /* 0x000e64000800017f */
[----:B-1----:R-:W-:Y:S05]  /*13cb0*/  @!P0 BRA `(.L_x_13056) ;  /* 0x0000001400fc8947 */ /* 0x002fea0003800000 */
.L_x_13115:
[----:B------:R-:W-:Y:S05]  /*13cc0*/  BSYNC B0 ;  /* 0x0000000000007941 */ /* 0x000fea0003800000 */
.L_x_13055:
[----:B------:R-:W-:-:S03]  /*13cd0*/  UMOV UR4, 0xffffffff ;  /* 0xffffffff00047882 */ /* 0x000fc60000000000 */
[----:B------:R-:W-:Y:S05]  /*13ce0*/  BRA.DIV UR4, `(.L_x_13057) ;  /* 0x0000001a04047947 */ /* 0x000fea000b800000 */
[----:B-1----:R-:W1:Y:S02]  /*13cf0*/  S2R R0, SR_TID.X ;  /* 0x0000000000007919 */ /* 0x002e640000002100 */
[----:B-1----:R-:W-:-:S04]  /*13d00*/  SHF.R.U32.HI R0, RZ, 0x5, R0 ;  /* 0x00000005ff007819 */ /* 0x002fc80000011600 */
[----:B------:R-:W-:-:S05]  /*13d10*/  LOP3.LUT R0, R0, 0x3, RZ, 0xc0, !PT ;  /* 0x0000000300007812 */ /* 0x000fca00078ec0ff */
[----:B------:R1:W2:Y:S02]  /*13d20*/  SHFL.IDX PT, R14, R0, RZ, 0x1f ;  /* 0x00001fff000e7589 */ /* 0x0002a400000e0000 */
.L_x_13118:
[----:B--2---:R-:W-:Y:S01]  /*13d30*/  ISETP.NE.AND P0, PT, R14, RZ, PT ;  /* 0x000000ff0e00720c */ /* 0x004fe20003f05270 */
[----:B------:R-:W-:-:S12]  /*13d40*/  BSSY B0, `(.L_x_13058) ;  /* 0x000002c000007945 */ /* 0x000fd80003800000 */
[----:B------:R-:W-:Y:S05]  /*13d50*/  @P0 BRA `(.L_x_13059) ;  /* 0x0000000000a80947 */ /* 0x000fea0003800000 */
[----:B------:R-:W-:-:S03]  /*13d60*/  UMOV UR4, 0xffffffff ;  /* 0xffffffff00047882 */ /* 0x000fc60000000000 */
[----:B------:R-:W-:Y:S05]  /*13d70*/  BRA.DIV UR4, `(.L_x_13060) ;  /* 0x0000001a04147947 */ /* 0x000fea000b800000 */
[----:B------:R-:W-:-:S13]  /*13d80*/  ELECT P6, URZ, PT ;  /* 0x00000000003f782f */ /* 0x000fda00038c0000 */
.L_x_13121:
[----:B------:R-:W-:Y:S05]  /*13d90*/  @!P6 BRA `(.L_x_13059) ;  /* 0x000000000098e947 */ /* 0x000fea0003800000 */
[----:B------:R-:W-:-:S06]  /*13da0*/  ULOP3.LUT UR4, UR37, 0x2, URZ, 0xfc, !UPT ;  /* 0x0000000225047892 */ /* 0x000fcc000f8efc3f */
[----:B-1----:R-:W-:-:S05]  /*13db0*/  IMAD.U32 R0, RZ, RZ, UR4 ;  /* 0x00000004ff007e24 */ /* 0x002fca000f8e00ff */
[----:B------:R-:W-:-:S13]  /*13dc0*/  ISETP.NE.AND P0, PT, R0, 0x3, PT ;  /* 0x000000030000780c */ /* 0x000fda0003f05270 */
[----:B------:R-:W-:Y:S05]  /*13dd0*/  @!P0 BRA `(.L_x_13061) ;  /* 0x0000000000048947 */ /* 0x000fea0003800000 */
[----:B------:R-:W-:Y:S01]  /*13de0*/  BPT.TRAP 0x1 ;  /* 0x000000040000795c */ /* 0x000fe20000300000 */
.L_x_13061:
[C---:B------:R-:W-:Y:S01]  /*13df0*/  IMAD R5, R19.reuse, 0x8, R4 ;  /* 0x0000000813057824 */ /* 0x040fe200078e0204 */
[----:B------:R-:W-:Y:S01]  /*13e00*/  SHF.L.U32 R0, R24, 0x1f, RZ ;  /* 0x0000001f18007819 */ /* 0x000fe200000006ff */
[----:B------:R-:W-:-:S03]  /*13e10*/  VIADD R19, R19, 0x1 ;  /* 0x0000000113137836 */ /* 0x000fc60000000000 */
[----:B------:R-:W1:Y:S02]  /*13e20*/  SYNCS.PHASECHK.TRANS64.TRYWAIT P1, [R5+URZ+0x19c40], R0 ;  /* 0x019c4000050075a7 */ /* 0x000e64000802017f */
[----:B------:R-:W-:-:S04]  /*13e30*/  ISETP.NE.AND P2, PT, R19, 0x2, PT ;  /* 0x000000021300780c */ /* 0x000fc80003f45270 */
[----:B------:R-:W-:Y:S01]  /*13e40*/  SEL R3, RZ, 0x1, P2 ;  /* 0x00000001ff037807 */ /* 0x000fe20001000000 */
[----:B-1----:R-:W-:Y:S08]  /*13e50*/  @!P1 BRA `(.L_x_13062) ;  /* 0x0000001400fc9947 */ /* 0x002ff00003800000 */
.L_x_13122:
[----:B------:R-:W-:Y:S02]  /*13e60*/  SEL R19, R19, RZ, P2 ;  /* 0x000000ff13137207 */ /* 0x000fe40001000000 */
[----:B------:R-:W-:Y:S01]  /*13e70*/  LOP3.LUT R2, R24, R3, RZ, 0x3c, !PT ;  /* 0x0000000318027212 */ /* 0x000fe200078e3cff */
[----:B------:R-:W-:Y:S06]  /*13e80*/  @!P0 BRA `(.L_x_13063) ;  /* 0x0000000000048947 */ /* 0x000fec0003800000 */
[----:B------:R-:W-:Y:S01]  /*13e90*/  BPT.TRAP 0x1 ;  /* 0x000000040000795c */ /* 0x000fe20000300000 */
.L_x_13063:
[----:B------:R-:W-:Y:S01]  /*13ea0*/  IMAD R19, R19, 0x8, R4 ;  /* 0x0000000813137824 */ /* 0x000fe200078e0204 */
[----:B------:R-:W-:-:S04]  /*13eb0*/  SHF.L.U32 R2, R2, 0x1f, RZ ;  /* 0x0000001f02027819 */ /* 0x000fc800000006ff */
[----:B------:R-:W2:Y:S02]  /*13ec0*/  SYNCS.PHASECHK.TRANS64.TRYWAIT P1, [R19+URZ+0x19c40], R2 ;  /* 0x019c4002130075a7 */ /* 0x000ea4000802017f */
[----:B--2---:R-:W-:Y:S05]  /*13ed0*/  @!P1 BRA `(.L_x_13064) ;  /* 0x0000001400f09947 */ /* 0x004fea0003800000 */
.L_x_13123:
[----:B------:R-:W-:Y:S05]  /*13ee0*/  @!P0 BRA `(.L_x_13065) ;  /* 0x0000000000048947 */ /* 0x000fea0003800000 */
[----:B------:R-:W-:Y:S01]  /*13ef0*/  BPT.TRAP 0x1 ;  /* 0x000000040000795c */ /* 0x000fe20000300000 */
.L_x_13065:
[----:B------:R-:W3:Y:S02]  /*13f00*/  SYNCS.PHASECHK.TRANS64.TRYWAIT P1, [R5+URZ+0x19c60], R0 ;  /* 0x019c6000050075a7 */ /* 0x000ee4000802017f */
[----:B---3--:R-:W-:Y:S05]  /*13f10*/  @!P1 BRA `(.L_x_13066) ;  /* 0x0000001400f49947 */ /* 0x008fea0003800000 */
.L_x_13124:
[----:B------:R-:W-:Y:S05]  /*13f20*/  @!P0 BRA `(.L_x_13067) ;  /* 0x0000000000048947 */ /* 0x000fea0003800000 */
[----:B------:R-:W-:Y:S01]  /*13f30*/  BPT.TRAP 0x1 ;  /* 0x000000040000795c */ /* 0x000fe20000300000 */
.L_x_13067:
[----:B------:R-:W4:Y:S02]  /*13f40*/  SYNCS.PHASECHK.TRANS64.TRYWAIT P1, [R19+URZ+0x19c60], R2 ;  /* 0x019c6002130075a7 */ /* 0x000f24000802017f */
[----:B----4-:R-:W-:Y:S05]  /*13f50*/  @!P1 BRA `(.L_x_13068) ;  /* 0x0000001400f89947 */ /* 0x010fea0003800000 */
.L_x_13125:
[----:B------:R-:W-:Y:S05]  /*13f60*/  @!P0 BRA `(.L_x_13069) ;  /* 0x0000000000048947 */ /* 0x000fea0003800000 */
[----:B------:R-:W-:Y:S01]  /*13f70*/  BPT.TRAP 0x1 ;  /* 0x000000040000795c */ /* 0x000fe20000300000 */
.L_x_13069:
[----:B------:R-:W5:Y:S02]  /*13f80*/  SYNCS.PHASECHK.TRANS64.TRYWAIT P1, [R5+URZ+0x19c80], R0 ;  /* 0x019c8000050075a7 */ /* 0x000f64000802017f */
[----:B-----5:R-:W-:Y:S05]  /*13f90*/  @!P1 BRA `(.L_x_13070) ;  /* 0x0000001400fc9947 */ /* 0x020fea0003800000 */
.L_x_13126:
[----:B------:R-:W-:Y:S05]  /*13fa0*/  @!P0 BRA `(.L_x_13071) ;  /* 0x0000000000048947 */ /* 0x000fea0003800000 */
[----:B------:R-:W-:Y:S01]  /*13fb0*/  BPT.TRAP 0x1 ;  /* 0x000000040000795c */ /* 0x000fe20000300000 */
.L_x_13071:
[----:B------:R0:W0:Y:S02]  /*13fc0*/  SYNCS.PHASECHK.TRANS64.TRYWAIT P0, [R19+URZ+0x19c80], R2 ;  /* 0x019c8002130075a7 */ /* 0x000024000800017f */
[----:B0-----:R-:W-:Y:S05]  /*13fd0*/  @!P0 NANOSLEEP.SYNCS 0x989680 ;  /* 0x009896800000895d */ /* 0x001fea0003900000 */
[----:B------:R-:W0:Y:S02]  /*13fe0*/  @!P0 SYNCS.PHASECHK.TRANS64 P0, [R19+URZ+0x19c80], R2 ;  /* 0x019c8002130085a7 */ /* 0x000e24000800007f */
[----:B0-----:R-:W-:Y:S05]  /*13ff0*/  @!P0 BRA `(.L_x_13071) ;  /* 0xfffffffc00f08947 */ /* 0x001fea000383ffff */
.L_x_13059:
[----:B------:R-:W-:Y:S05]  /*14000*/  BSYNC B0 ;  /* 0x0000000000007941 */ /* 0x000fea0003800000 */
.L_x_13058:
[----:B------:R-:W-:Y:S05]  /*14010*/  EXIT ;  /* 0x000000000000794d */ /* 0x000fea0003800000 */
.L_x_12920:
[----:B0-----:R-:W-:-:S04]  /*14020*/  IMAD.U32 R3, RZ, RZ, UR46 ;  /* 0x0000002eff037e24 */ /* 0x001fc8000f8e00ff */
[----:B------:R0:W1:Y:S03]  /*14030*/  SYNCS.PHASECHK.TRANS64.TRYWAIT P1, [R3+URZ+0x19c00], R2 ;  /* 0x019c0002030075a7 */ /* 0x000066000802017f */
[----:B-1----:R-:W-:Y:S05]  /*14040*/  @!P1 NANOSLEEP.SYNCS 0x989680 ;  /* 0x009896800000995d */ /* 0x002fea0003900000 */
[----:B------:R-:W1:Y:S02]  /*14050*/  @!P1 SYNCS.PHASECHK.TRANS64 P1, [R3+URZ+0x19c00], R2 ;  /* 0x019c0002030095a7 */ /* 0x000e64000802007f */
[----:B-1----:R-:W-:Y:S05]  /*14060*/  @!P1 BRA `(.L_x_12920) ;  /* 0xfffffffc00ec9947 */ /* 0x002fea000383ffff */
[----:B------:R-:W-:Y:S05]  /*14070*/  BRA `(.L_x_13072) ;  /* 0xfffffedc00947947 */ /* 0x000fea000383ffff */
.L_x_12924:
[----:B-1----:R1:W2:Y:S02]  /*14080*/  SYNCS.PHASECHK.TRANS64.TRYWAIT P1, [R2+URZ+0x19c30], R3 ;  /* 0x019c3003020075a7 */ /* 0x0022a4000802017f */
[----:B--2---:R-:W-:Y:S05]  /*14090*/  @!P1 NANOSLEEP.SYNCS 0x989680 ;  /* 0x009896800000995d */ /* 0x004fea0003900000 */
[----:B------:R-:W2:Y:S02]  /*140a0*/  @!P1 SYNCS.PHASECHK.TRANS64 P1, [R2+URZ+0x19c30], R3 ;  /* 0x019c3003020095a7 */ /* 0x000ea4000802007f */
[----:B--2---:R-:W-:Y:S05]  /*140b0*/  @!P1 BRA `(.L_x_12924) ;  /* 0xfffffffc00f09947 */ /* 0x004fea000383ffff */
[----:B------:R-:W-:Y:S05]  /*140c0*/  BRA `(.L_x_12923) ;  /* 0xfffffedc00b07947 */ /* 0x000fea000383ffff */
.L_x_12930:
[----:B-1----:R-:W-:-:S04]  /*140d0*/  IMAD.U32 R7, RZ, RZ, UR19 ;  /* 0x00000013ff077e24 */ /* 0x002fc8000f8e00ff */
[----:B------:R1:W2:Y:S03]  /*140e0*/  SYNCS.PHASECHK.TRANS64.TRYWAIT P1, [R7+URZ+0x19c30], R6 ;  /* 0x019c3006070075a7 */ /* 0x0002a6000802017f */
[----:B--2---:R-:W-:Y:S05]  /*140f0*/  @!P1 NANOSLEEP.SYNCS 0x989680 ;  /* 0x009896800000995d */ /* 0x004fea0003900000 */
[----:B------:R-:W2:Y:S02]  /*14100*/  @!P1 SYNCS.PHASECHK.TRANS64 P1, [R7+URZ+0x19c30], R6 ;  /* 0x019c3006070095a7 */ /* 0x000ea4000802007f */
[----:B--2---:R-:W-:Y:S05]  /*14110*/  @!P1 BRA `(.L_x_12930) ;  /* 0xfffffffc00ec9947 */ /* 0x004fea000383ffff */
[----:B------:R-:W-:Y:S05]  /*14120*/  BRA `(.L_x_12929) ;  /* 0xffffff08006c7947 */ /* 0x000fea000383ffff */
.L_x_12934:
[----:B-1----:R-:W-:-:S04]  /*14130*/  IMAD.U32 R7, RZ, RZ, UR11 ;  /* 0x0000000bff077e24 */ /* 0x002fc8000f8e00ff */
[----:B------:R1:W2:Y:S03]  /*14140*/  SYNCS.PHASECHK.TRANS64.TRYWAIT P1, [R7+URZ+0x19c50], R6 ;  /* 0x019c5006070075a7 */ /* 0x0002a6000802017f */
[----:B--2---:R-:W-:Y:S05]  /*14150*/  @!P1 NANOSLEEP.SYNCS 0x989680 ;  /* 0x009896800000995d */ /* 0x004fea0003900000 */
[----:B------:R-:W2:Y:S02]  /*14160*/  @!P1 SYNCS.PHASECHK.TRANS64 P1, [R7+URZ+0x19c50], R6 ;  /* 0x019c5006070095a7 */ /* 0x000ea4000802007f */
[----:B--2---:R-:W-:Y:S05]  /*14170*/  @!P1 BRA `(.L_x_12934) ;  /* 0xfffffffc00ec9947 */ /* 0x004fea000383ffff */
[----:B------:R-:W-:Y:S05]  /*14180*/  BRA `(.L_x_12933) ;  /* 0xffffff0800bc7947 */ /* 0x000fea000383ffff */
.L_x_12942:
[----:B-1----:R-:W-:-:S04]  /*14190*/  IMAD.U32 R7, RZ, RZ, UR6 ;  /* 0x00000006ff077e24 */ /* 0x002fc8000f8e00ff */
[----:B------:R1:W2:Y:S03]  /*141a0*/  SYNCS.PHASECHK.TRANS64.TRYWAIT P1, [R7+URZ+0x19c30], R6 ;  /* 0x019c3006070075a7 */ /* 0x0002a6000802017f */
[----:B--2---:R-:W-:Y:S05]  /*141b0*/  @!P1 NANOSLEEP.SYNCS 0x989680 ;  /* 0x009896800000995d */ /* 0x004fea0003900000 */
[----:B------:R-:W2:Y:S02]  /*141c0*/  @!P1 SYNCS.PHASECHK.TRANS64 P1, [R7+URZ+0x19c30], R6 ;  /* 0x019c3006070095a7 */ /* 0x000ea4000802007f */
[----:B--2---:R-:W-:Y:S05]  /*141d0*/  @!P1 BRA `(.L_x_12942) ;  /* 0xfffffffc00ec9947 */ /* 0x004fea000383ffff */
[----:B------:R-:W-:Y:S05]  /*141e0*/  BRA `(.L_x_12941) ;  /* 0xffffff3400947947 */ /* 0x000fea000383ffff */
.L_x_12946:
[----:B-1----:R-:W-:-:S04]  /*141f0*/  IMAD.U32 R7, RZ, RZ, UR11 ;  /* 0x0000000bff077e24 */ /* 0x002fc8000f8e00ff */
[----:B------:R1:W2:Y:S03]  /*14200*/  SYNCS.PHASECHK.TRANS64.TRYWAIT P1, [R7+URZ+0x19c50], R6 ;  /* 0x019c5006070075a7 */ /* 0x0002a6000802017f */
[----:B--2---:R-:W-:Y:S05]  /*14210*/  @!P1 NANOSLEEP.SYNCS 0x989680 ;  /* 0x009896800000995d */ /* 0x004fea0003900000 */
[----:B------:R-:W2:Y:S02]  /*14220*/  @!P1 SYNCS.PHASECHK.TRANS64 P1, [R7+URZ+0x19c50], R6 ;  /* 0x019c5006070095a7 */ /* 0x000ea4000802007f */
[----:B--2---:R-:W-:Y:S05]  /*14230*/  @!P1 BRA `(.L_x_12946) ;  /* 0xfffffffc00ec9947 */ /* 0x004fea000383ffff */
[----:B------:R-:W-:Y:S05]  /*14240*/  BRA `(.L_x_12945) ;  /* 0xffffff3400e47947 */ /* 0x000fea000383ffff */
.L_x_12953:
[----:B-1----:R-:W-:-:S04]  /*14250*/  IMAD.U32 R5, RZ, RZ, UR5 ;  /* 0x00000005ff057e24 */ /* 0x002fc8000f8e00ff */
[----:B------:R1:W2:Y:S03]  /*14260*/  SYNCS.PHASECHK.TRANS64.TRYWAIT P1, [R5+URZ+0x19c50], R0 ;  /* 0x019c5000050075a7 */ /* 0x0002a6000802017f */
[----:B--2---:R-:W-:Y:S05]  /*14270*/  @!P1 NANOSLEEP.SYNCS 0x989680 ;  /* 0x009896800000995d */ /* 0x004fea0003900000 */
[----:B------:R-:W2:Y:S02]  /*14280*/  @!P1 SYNCS.PHASECHK.TRANS64 P1, [R5+URZ+0x19c50], R0 ;  /* 0x019c5000050095a7 */ /* 0x000ea4000802007f */
[----:B--2---:R-:W-:Y:S05]  /*14290*/  @!P1 BRA `(.L_x_12953) ;  /* 0xfffffffc00ec9947 */ /* 0x004fea000383ffff */
[----:B------:R-:W-:Y:S05]  /*142a0*/  BRA `(.L_x_12952) ;  /* 0xffffff5800347947 */ /* 0x000fea000383ffff */
.L_x_12994:
        /* <DEDUP_REMOVED lines=10> */
.L_x_13073:
[----:B------:R-:W-:Y:S05]  /*14350*/  BRA `(.L_x_13074) ;  /* 0xffffffb800e47947 */ /* 0x000fea000383ffff */
.L_x_12997:
[----:B0-----:R0:W1:Y:S02]  /*14360*/  SYNCS.PHASECHK.TRANS64.TRYWAIT P0, [R4+URZ+0x19c80], R21 ;  /* 0x019c8015040075a7 */ /* 0x001064000800017f */
[----:B-1----:R-:W-:Y:S05]  /*14370*/  @!P0 NANOSLEEP.SYNCS 0x989680 ;  /* 0x009896800000895d */ /* 0x002fea0003900000 */
[----:B------:R-:W1:Y:S02]  /*14380*/  @!P0 SYNCS.PHASECHK.TRANS64 P0, [R4+URZ+0x19c80], R21 ;  /* 0x019c8015040085a7 */ /* 0x000e64000800007f */
[----:B-1----:R-:W-:Y:S05]  /*14390*/  @!P0 BRA `(.L_x_12997) ;  /* 0xfffffffc00f08947 */ /* 0x002fea000383ffff */
[----:B------:R-:W-:Y:S05]  /*143a0*/  BRA `(.L_x_13075) ;  /* 0xffffffb800f87947 */ /* 0x000fea000383ffff */
.L_x_12998:
        /* <DEDUP_REMOVED lines=8> */
.L_x_13077:
[----:B------:R-:W-:Y:S05]  /*14430*/  BSYNC B0 ;  /* 0x0000000000007941 */ /* 0x000fea0003800000 */
.L_x_13076:
        /* <DEDUP_REMOVED lines=8> */
.L_x_13078:
        /* <DEDUP_REMOVED lines=25> */
.L_x_13079:
        /* <DEDUP_REMOVED lines=10> */
.L_x_13080:
[----:B------:R-:W-:Y:S01]  /*146f0*/  IMAD.MOV.U32 R6, RZ, RZ, R14 ;  /* 0x000000ffff067224 */ /* 0x000fe200078e000e */
[----:B------:R-:W-:Y:S06]  /*14700*/  BRA `(.L_x_13081) ;  /* 0xffffffb800cc7947 */ /* 0x000fec000383ffff */
.L_x_13003:
[----:B----4-:R4:W0:Y:S02]  /*14710*/  SYNCS.PHASECHK.TRANS64.TRYWAIT P1, [R4+URZ+0x19c40], R21 ;  /* 0x019c4015040075a7 */ /* 0x010824000802017f */
[----:B0-----:R-:W-:Y:S05]  /*14720*/  @!P1 NANOSLEEP.SYNCS 0x989680 ;  /* 0x009896800000995d */ /* 0x001fea0003900000 */
[----:B------:R-:W0:Y:S02]  /*14730*/  @!P1 SYNCS.PHASECHK.TRANS64 P1, [R4+URZ+0x19c40], R21 ;  /* 0x019c4015040095a7 */ /* 0x000e24000802007f */
[----:B0-----:R-:W-:Y:S05]  /*14740*/  @!P1 BRA `(.L_x_13003) ;  /* 0xfffffffc00f09947 */ /* 0x001fea000383ffff */
[----:B------:R-:W-:Y:S05]  /*14750*/  BRA `(.L_x_13082) ;  /* 0xffffffbc00307947 */ /* 0x000fea000383ffff */
.L_x_13004:
        /* <DEDUP_REMOVED lines=8> */
.L_x_13084:
[----:B------:R-:W-:Y:S05]  /*147e0*/  BSYNC B0 ;  /* 0x0000000000007941 */ /* 0x000fea0003800000 */
.L_x_13083:
        /* <DEDUP_REMOVED lines=8> */
.L_x_13085:
[----:B------:R-:W-:Y:S02]  /*14870*/  IMAD.MOV.U32 R13, RZ, RZ, R6 ;  /* 0x000000ffff0d7224 */ /* 0x000fe400078e0006 */
[----:B------:R-:W-:Y:S02]  /*14880*/  IMAD.MOV.U32 R12, RZ, RZ, 0x1 ;  /* 0x00000001ff0c7424 */ /* 0x000fe400078e00ff */
[----:B------:R-:W-:-:S07]  /*14890*/  IMAD.MOV.U32 R3, RZ, RZ, R14 ;  /* 0x000000ffff037224 */ /* 0x000fce00078e000e */
[----:B------:R-:W-:Y:S05]  /*148a0*/  WARPSYNC.COLLECTIVE R15, `(.L_x_13086) ;  /* 0x000000000f087348 */ /* 0x000fea0003c00000 */
[----:B------:R0:W1:Y:S02]  /*148b0*/  SHFL.IDX P6, R14, R13, R12, R11 ;  /* 0x0000000c0d0e7389 */ /* 0x00006400000c000b */
[----:B01----:R-:W-:Y:S01]  /*148c0*/  ENDCOLLECTIVE ;  /* 0x000000000000791b */ /* 0x003fe20003800000 */
.L_x_13086:
        /* <DEDUP_REMOVED lines=10> */
.L_x_13087:
        /* <DEDUP_REMOVED lines=8> */
.L_x_13009:
        /* <DEDUP_REMOVED lines=9> */
.L_x_13089:
[----:B------:R-:W-:Y:S01]  /*14a80*/  ISETP.GE.AND P1, PT, R0, R4, PT ;  /* 0x000000040000720c */ /* 0x000fe20003f26270 */
[----:B------:R-:W-:Y:S02]  /*14a90*/  IMAD.MOV.U32 R13, RZ, RZ, R6 ;  /* 0x000000ffff0d7224 */ /* 0x000fe400078e0006 */
[----:B------:R-:W-:-:S10]  /*14aa0*/  IMAD.MOV.U32 R2, RZ, RZ, R14 ;  /* 0x000000ffff027224 */ /* 0x000fd400078e000e */
[----:B------:R-:W-:Y:S05]  /*14ab0*/  WARPSYNC.COLLECTIVE R15, `(.L_x_13090) ;  /* 0x000000000f087348 */ /* 0x000fea0003c00000 */
[----:B------:R0:W1:Y:S02]  /*14ac0*/  SHFL.IDX P6, R14, R13, R12, R11 ;  /* 0x0000000c0d0e7389 */ /* 0x00006400000c000b */
[----:B01----:R-:W-:Y:S01]  /*14ad0*/  ENDCOLLECTIVE ;  /* 0x000000000000791b */ /* 0x003fe20003800000 */
.L_x_13090:
[----:B------:R-:W-:Y:S02]  /*14ae0*/  IMAD.MOV.U32 R13, RZ, RZ, R5 ;  /* 0x000000ffff0d7224 */ /* 0x000fe400078e0005 */
[----:B------:R-:W-:Y:S02]  /*14af0*/  IMAD.MOV.U32 R12, RZ, RZ, 0x1 ;  /* 0x00000001ff0c7424 */ /* 0x000fe400078e00ff */
[----:B------:R-:W-:-:S07]  /*14b00*/  IMAD.MOV.U32 R3, RZ, RZ, R14 ;  /* 0x000000ffff037224 */ /* 0x000fce00078e000e */
[----:B------:R-:W-:Y:S05]  /*14b10*/  WARPSYNC.COLLECTIVE R15, `(.L_x_13091) ;  /* 0x000000000f087348 */ /* 0x000fea0003c00000 */
[----:B------:R0:W1:Y:S02]  /*14b20*/  SHFL.IDX P6, R14, R13, R12, R11 ;  /* 0x0000000c0d0e7389 */ /* 0x00006400000c000b */
[----:B01----:R-:W-:Y:S01]  /*14b30*/  ENDCOLLECTIVE ;  /* 0x000000000000791b */ /* 0x003fe20003800000 */
.L_x_13091:
        /* <DEDUP_REMOVED lines=10> */
.L_x_13092:
        /* <DEDUP_REMOVED lines=13> */
.L_x_13093:
        /* <DEDUP_REMOVED lines=14> */
.L_x_13094:
[----:B------:R-:W-:Y:S01]  /*14d90*/  IMAD.MOV.U32 R2, RZ, RZ, R14 ;  /* 0x000000ffff027224 */ /* 0x000fe200078e000e */
[----:B------:R-:W-:Y:S06]  /*14da0*/  BRA `(.L_x_13095) ;  /* 0xffffffc0009c7947 */ /* 0x000fec000383ffff */
.L_x_13014:
[----:B--2---:R2:W3:Y:S02]  /*14db0*/  SYNCS.PHASECHK.TRANS64.TRYWAIT P0, [R16+URZ+0x19c20], R0 ;  /* 0x019c2000100075a7 */ /* 0x0044e4000800017f */
[----:B---3--:R-:W-:Y:S05]  /*14dc0*/  @!P0 NANOSLEEP.SYNCS 0x989680 ;  /* 0x009896800000895d */ /* 0x008fea0003900000 */
[----:B------:R-:W3:Y:S02]  /*14dd0*/  @!P0 SYNCS.PHASECHK.TRANS64 P0, [R16+URZ+0x19c20], R0 ;  /* 0x019c2000100085a7 */ /* 0x000ee4000800007f */
[----:B---3--:R-:W-:Y:S05]  /*14de0*/  @!P0 BRA `(.L_x_13014) ;  /* 0xfffffffc00f08947 */ /* 0x008fea000383ffff */
[----:B------:R-:W-:Y:S05]  /*14df0*/  BRA `(.L_x_13096) ;  /* 0xffffffc4000c7947 */ /* 0x000fea000383ffff */
.L_x_13018:
[----:B0-----:R0:W1:Y:S02]  /*14e00*/  SYNCS.PHASECHK.TRANS64.TRYWAIT P0, [R5+URZ+0x19c80], R10 ;  /* 0x019c800a050075a7 */ /* 0x001064000800017f */
[----:B-1----:R-:W-:Y:S05]  /*14e10*/  @!P0 NANOSLEEP.SYNCS 0x989680 ;  /* 0x009896800000895d */ /* 0x002fea0003900000 */
[----:B------:R-:W1:Y:S02]  /*14e20*/  @!P0 SYNCS.PHASECHK.TRANS64 P0, [R5+URZ+0x19c80], R10 ;  /* 0x019c800a050085a7 */ /* 0x000e64000800007f */
[----:B-1----:R-:W-:Y:S05]  /*14e30*/  @!P0 BRA `(.L_x_13018) ;  /* 0xfffffffc00f08947 */ /* 0x002fea000383ffff */
[----:B------:R-:W-:Y:S05]  /*14e40*/  BRA `(.L_x_13097) ;  /* 0xffffffc400e07947 */ /* 0x000fea000383ffff */
.L_x_13019:
        /* <DEDUP_REMOVED lines=8> */
.L_x_13099:
[----:B------:R-:W-:Y:S05]  /*14ed0*/  BSYNC B0 ;  /* 0x0000000000007941 */ /* 0x000fea0003800000 */
.L_x_13098:
        /* <DEDUP_REMOVED lines=9> */
.L_x_13100:
[----:B------:R-:W-:Y:S02]  /*14f70*/  IMAD.MOV.U32 R13, RZ, RZ, R21 ;  /* 0x000000ffff0d7224 */ /* 0x000fe400078e0015 */
[----:B------:R-:W-:Y:S02]  /*14f80*/  IMAD.MOV.U32 R12, RZ, RZ, 0x1 ;  /* 0x00000001ff0c7424 */ /* 0x000fe400078e00ff */
[----:B------:R-:W-:-:S07]  /*14f90*/  IMAD.MOV.U32 R2, RZ, RZ, R14 ;  /* 0x000000ffff027224 */ /* 0x000fce00078e000e */
[----:B------:R-:W-:Y:S05]  /*14fa0*/  WARPSYNC.COLLECTIVE R15, `(.L_x_13101) ;  /* 0x000000000f087348 */ /* 0x000fea0003c00000 */
[----:B------:R0:W1:Y:S02]  /*14fb0*/  SHFL.IDX P6, R14, R13, R12, R11 ;  /* 0x0000000c0d0e7389 */ /* 0x00006400000c000b */
[----:B01----:R-:W-:Y:S01]  /*14fc0*/  ENDCOLLECTIVE ;  /* 0x000000000000791b */ /* 0x003fe20003800000 */
.L_x_13101:
        /* <DEDUP_REMOVED lines=13> */
.L_x_13102:
[----:B------:R-:W-:Y:S01]  /*150a0*/  IMAD.MOV.U32 R2, RZ, RZ, R14 ;  /* 0x000000ffff027224 */ /* 0x000fe200078e000e */
[----:B------:R-:W-:Y:S06]  /*150b0*/  BRA `(.L_x_13103) ;  /* 0xffffffc400d87947 */ /* 0x000fec000383ffff */
.L_x_13024:
[----:B---3--:R3:W4:Y:S02]  /*150c0*/  SYNCS.PHASECHK.TRANS64.TRYWAIT P0, [R5+URZ+0x19c40], R10 ;  /* 0x019c400a050075a7 */ /* 0x008724000800017f */
[----:B----4-:R-:W-:Y:S05]  /*150d0*/  @!P0 NANOSLEEP.SYNCS 0x989680 ;  /* 0x009896800000895d */ /* 0x010fea0003900000 */
[----:B------:R-:W4:Y:S02]  /*150e0*/  @!P0 SYNCS.PHASECHK.TRANS64 P0, [R5+URZ+0x19c40], R10 ;  /* 0x019c400a050085a7 */ /* 0x000f24000800007f */
[----:B----4-:R-:W-:Y:S05]  /*150f0*/  @!P0 BRA `(.L_x_13024) ;  /* 0xfffffffc00f08947 */ /* 0x010fea000383ffff */
[----:B------:R-:W-:Y:S05]  /*15100*/  BRA `(.L_x_13104) ;  /* 0xffffffc800307947 */ /* 0x000fea000383ffff */
.L_x_13025:
        /* <DEDUP_REMOVED lines=8> */
.L_x_13106:
[----:B------:R-:W-:Y:S05]  /*15190*/  BSYNC B0 ;  /* 0x0000000000007941 */ /* 0x000fea0003800000 */
.L_x_13105:
        /* <DEDUP_REMOVED lines=8> */
.L_x_13107:
[----:B------:R-:W-:Y:S02]  /*15220*/  IMAD.MOV.U32 R13, RZ, RZ, R8 ;  /* 0x000000ffff0d7224 */ /* 0x000fe400078e0008 */
[----:B------:R-:W-:Y:S02]  /*15230*/  IMAD.MOV.U32 R12, RZ, RZ, 0x1 ;  /* 0x00000001ff0c7424 */ /* 0x000fe400078e00ff */
[----:B------:R-:W-:-:S07]  /*15240*/  IMAD.MOV.U32 R2, RZ, RZ, R14 ;  /* 0x000000ffff027224 */ /* 0x000fce00078e000e */
[----:B------:R-:W-:Y:S05]  /*15250*/  WARPSYNC.COLLECTIVE R15, `(.L_x_13108) ;  /* 0x000000000f087348 */ /* 0x000fea0003c00000 */
[----:B------:R0:W1:Y:S02]  /*15260*/  SHFL.IDX P6, R14, R13, R12, R11 ;  /* 0x0000000c0d0e7389 */ /* 0x00006400000c000b */
[----:B01----:R-:W-:Y:S01]  /*15270*/  ENDCOLLECTIVE ;  /* 0x000000000000791b */ /* 0x003fe20003800000 */
.L_x_13108:
        /* <DEDUP_REMOVED lines=13> */
.L_x_13109:
[----:B------:R-:W-:Y:S01]  /*15350*/  IMAD.MOV.U32 R2, RZ, RZ, R14 ;  /* 0x000000ffff027224 */ /* 0x000fe200078e000e */
[----:B------:R-:W-:Y:S06]  /*15360*/  BRA `(.L_x_13110) ;  /* 0xffffffc800207947 */ /* 0x000fec000383ffff */
.L_x_13030:
[----:B------:R0:W0:Y:S02]  /*15370*/  SYNCS.PHASECHK.TRANS64.TRYWAIT P2, [R2+URZ+0x19c70], R3 ;  /* 0x019c7003020075a7 */ /* 0x000024000804017f */
[----:B0-----:R-:W-:Y:S05]  /*15380*/  @!P2 NANOSLEEP.SYNCS 0x989680 ;  /* 0x009896800000a95d */ /* 0x001fea0003900000 */
[----:B------:R-:W0:Y:S02]  /*15390*/  @!P2 SYNCS.PHASECHK.TRANS64 P2, [R2+URZ+0x19c70], R3 ;  /* 0x019c70030200a5a7 */ /* 0x000e24000804007f */
[----:B0-----:R-:W-:Y:S05]  /*153a0*/  @!P2 BRA `(.L_x_13030) ;  /* 0xfffffffc00f0a947 */ /* 0x001fea000383ffff */
[----:B------:R-:W-:Y:S05]  /*153b0*/  BRA `(.L_x_13111) ;  /* 0xffffffc8008c7947 */ /* 0x000fea000383ffff */
.L_x_13032:
[----:B0-----:R0:W2:Y:S02]  /*153c0*/  SYNCS.PHASECHK.TRANS64.TRYWAIT P2, [R2+URZ+0x19c60], R3 ;  /* 0x019c6003020075a7 */ /* 0x0010a4000804017f */
[----:B--2---:R-:W-:Y:S05]  /*153d0*/  @!P2 NANOSLEEP.SYNCS 0x989680 ;  /* 0x009896800000a95d */ /* 0x004fea0003900000 */
[----:B------:R-:W2:Y:S02]  /*153e0*/  @!P2 SYNCS.PHASECHK.TRANS64 P2, [R2+URZ+0x19c60], R3 ;  /* 0x019c60030200a5a7 */ /* 0x000ea4000804007f */
[----:B--2---:R-:W-:Y:S05]  /*153f0*/  @!P2 BRA `(.L_x_13032) ;  /* 0xfffffffc00f0a947 */ /* 0x004fea000383ffff */
[----:B------:R-:W-:Y:S05]  /*15400*/  BRA `(.L_x_13112) ;  /* 0xffffffc8009c7947 */ /* 0x000fea000383ffff */
.L_x_13040:
[----:B0-----:R0:W2:Y:S02]  /*15410*/  SYNCS.PHASECHK.TRANS64.TRYWAIT P1, [R0+URZ+0x19c70], R3 ;  /* 0x019c7003000075a7 */ /* 0x0010a4000802017f */
[----:B--2---:R-:W-:Y:S05]  /*15420*/  @!P1 NANOSLEEP.SYNCS 0x989680 ;  /* 0x009896800000995d */ /* 0x004fea0003900000 */
[----:B------:R-:W2:Y:S02]  /*15430*/  @!P1 SYNCS.PHASECHK.TRANS64 P1, [R0+URZ+0x19c70], R3 ;  /* 0x019c7003000095a7 */ /* 0x000ea4000802007f */
[----:B--2---:R-:W-:Y:S05]  /*15440*/  @!P1 BRA `(.L_x_13040) ;  /* 0xfffffffc00f09947 */ /* 0x004fea000383ffff */
[----:B------:R-:W-:Y:S05]  /*15450*/  BRA `(.L_x_13113) ;  /* 0xffffffd0003c7947 */ /* 0x000fea000383ffff */
.L_x_13042:
[----:B0-----:R0:W2:Y:S02]  /*15460*/  SYNCS.PHASECHK.TRANS64.TRYWAIT P1, [R0+URZ+0x19c60], R3 ;  /* 0x019c6003000075a7 */ /* 0x0010a4000802017f */
[----:B--2---:R-:W-:Y:S05]  /*15470*/  @!P1 NANOSLEEP.SYNCS 0x989680 ;  /* 0x009896800000995d */ /* 0x004fea0003900000 */
[----:B------:R-:W2:Y:S02]  /*15480*/  @!P1 SYNCS.PHASECHK.TRANS64 P1, [R0+URZ+0x19c60], R3 ;  /* 0x019c6003000095a7 */ /* 0x000ea4000802007f */
[----:B--2---:R-:W-:Y:S05]  /*15490*/  @!P1 BRA `(.L_x_13042) ;  /* 0xfffffffc00f09947 */ /* 0x004fea000383ffff */
[----:B------:R-:W-:Y:S05]  /*154a0*/  BRA `(.L_x_13114) ;  /* 0xffffffd000487947 */ /* 0x000fea000383ffff */
.L_x_13056:
[----:B-1----:R1:W2:Y:S02]  /*154b0*/  SYNCS.PHASECHK.TRANS64.TRYWAIT P0, [R4+URZ+0x19c20], R0 ;  /* 0x019c2000040075a7 */ /* 0x0022a4000800017f */
[----:B--2---:R-:W-:Y:S05]  /*154c0*/  @!P0 NANOSLEEP.SYNCS 0x989680 ;  /* 0x009896800000895d */ /* 0x004fea0003900000 */
[----:B------:R-:W2:Y:S02]  /*154d0*/  @!P0 SYNCS.PHASECHK.TRANS64 P0, [R4+URZ+0x19c20], R0 ;  /* 0x019c2000040085a7 */ /* 0x000ea4000800007f */
[----:B--2---:R-:W-:Y:S05]  /*154e0*/  @!P0 BRA `(.L_x_13056) ;  /* 0xfffffffc00f08947 */ /* 0x004fea000383ffff */
[----:B------:R-:W-:Y:S05]  /*154f0*/  BRA `(.L_x_13115) ;  /* 0xffffffe400f07947 */ /* 0x000fea000383ffff */
.L_x_13057:
[----:B------:R-:W2:Y:S01]  /*15500*/  S2R R2, SR_TID.X ;  /* 0x0000000000027919 */ /* 0x000ea20000002100 */
[----:B------:R-:W-:Y:S01]  /*15510*/  BSSY B0, `(.L_x_13116) ;  /* 0x000000a000007945 */ /* 0x000fe20003800000 */
[----:B------:R-:W-:Y:S02]  /*15520*/  IMAD.MOV.U32 R12, RZ, RZ, RZ ;  /* 0x000000ffff0c7224 */ /* 0x000fe400078e00ff */
[----:B0-----:R-:W-:Y:S02]  /*15530*/  IMAD.MOV.U32 R11, RZ, RZ, 0x1f ;  /* 0x0000001fff0b7424 */ /* 0x001fe400078e00ff */
[----:B------:R-:W-:Y:S01]  /*15540*/  IMAD.MOV.U32 R15, RZ, RZ, -0x1 ;  /* 0xffffffffff0f7424 */ /* 0x000fe200078e00ff */
[----:B--2---:R-:W-:-:S04]  /*15550*/  SHF.R.U32.HI R2, RZ, 0x5, R2 ;  /* 0x00000005ff027819 */ /* 0x004fc80000011602 */
[----:B------:R-:W-:-:S05]  /*15560*/  LOP3.LUT R2, R2, 0x3, RZ, 0xc0, !PT ;  /* 0x0000000302027812 */ /* 0x000fca00078ec0ff */
[----:B------:R-:W-:-:S07]  /*15570*/  IMAD.MOV.U32 R13, RZ, RZ, R2 ;  /* 0x000000ffff0d7224 */ /* 0x000fce00078e0002 */
[----:B-1----:R-:W-:Y:S05]  /*15580*/  WARPSYNC.COLLECTIVE R15, `(.L_x_13117) ;  /* 0x000000000f087348 */ /* 0x002fea0003c00000 */
[----:B------:R0:W2:Y:S02]  /*15590*/  SHFL.IDX P6, R14, R13, R12, R11 ;  /* 0x0000000c0d0e7389 */ /* 0x0000a400000c000b */
[----:B012---:R-:W-:Y:S01]  /*155a0*/  ENDCOLLECTIVE ;  /* 0x000000000000791b */ /* 0x007fe20003800000 */
.L_x_13117:
[----:B------:R-:W-:Y:S05]  /*155b0*/  BSYNC B0 ;  /* 0x0000000000007941 */ /* 0x000fea0003800000 */
.L_x_13116:
[----:B------:R-:W-:Y:S05]  /*155c0*/  BRA `(.L_x_13118) ;  /* 0xffffffe400d87947 */ /* 0x000fea000383ffff */
.L_x_13060:
[----:B------:R-:W-:Y:S01]  /*155d0*/  BSSY B1, `(.L_x_13119) ;  /* 0x0000006000017945 */ /* 0x000fe20003800000 */
[----:B------:R-:W-:-:S07]  /*155e0*/  IMAD.MOV.U32 R15, RZ, RZ, -0x1 ;  /* 0xffffffffff0f7424 */ /* 0x000fce00078e00ff */
[----:B01----:R-:W-:Y:S05]  /*155f0*/  WARPSYNC.COLLECTIVE R15, `(.L_x_13120) ;  /* 0x000000000f0c7348 */ /* 0x003fea0003c00000 */
[----:B------:R-:W-:Y:S02]  /*15600*/  ELECT P6, UR62, PT ;  /* 0x00000000003e782f */ /* 0x000fe400038c0000 */
[----:B------:R-:W-:Y:S01]  /*15610*/  MOV R14, UR62 ;  /* 0x0000003e000e7c02 */ /* 0x000fe20008000f00 */
[----:B01----:R-:W-:Y:S10]  /*15620*/  ENDCOLLECTIVE ;  /* 0x000000000000791b */ /* 0x003ff40003800000 */
.L_x_13120:
[----:B------:R-:W-:Y:S05]  /*15630*/  BSYNC B1 ;  /* 0x0000000000017941 */ /* 0x000fea0003800000 */
.L_x_13119:
[----:B------:R-:W-:Y:S05]  /*15640*/  BRA `(.L_x_13121) ;  /* 0xffffffe400d07947 */ /* 0x000fea000383ffff */
.L_x_13062:
[----:B-1----:R1:W2:Y:S02]  /*15650*/  SYNCS.PHASECHK.TRANS64.TRYWAIT P1, [R5+URZ+0x19c40], R0 ;  /* 0x019c4000050075a7 */ /* 0x0022a4000802017f */
[----:B--2---:R-:W-:Y:S05]  /*15660*/  @!P1 NANOSLEEP.SYNCS 0x989680 ;  /* 0x009896800000995d */ /* 0x004fea0003900000 */
[----:B------:R-:W2:Y:S02]  /*15670*/  @!P1 SYNCS.PHASECHK.TRANS64 P1, [R5+URZ+0x19c40], R0 ;  /* 0x019c4000050095a7 */ /* 0x000ea4000802007f */
[----:B--2---:R-:W-:Y:S05]  /*15680*/  @!P1 BRA `(.L_x_13062) ;  /* 0xfffffffc00f09947 */ /* 0x004fea000383ffff */
[----:B------:R-:W-:Y:S05]  /*15690*/  BRA `(.L_x_13122) ;  /* 0xffffffe400f07947 */ /* 0x000fea000383ffff */
.L_x_13064:
[----:B--2---:R2:W3:Y:S02]  /*156a0*/  SYNCS.PHASECHK.TRANS64.TRYWAIT P1, [R19+URZ+0x19c40], R2 ;  /* 0x019c4002130075a7 */ /* 0x0044e4000802017f */
[----:B---3--:R-:W-:Y:S05]  /*156b0*/  @!P1 NANOSLEEP.SYNCS 0x989680 ;  /* 0x009896800000995d */ /* 0x008fea0003900000 */
[----:B------:R-:W3:Y:S02]  /*156c0*/  @!P1 SYNCS.PHASECHK.TRANS64 P1, [R19+URZ+0x19c40], R2 ;  /* 0x019c4002130095a7 */ /* 0x000ee4000802007f */
[----:B---3--:R-:W-:Y:S05]  /*156d0*/  @!P1 BRA `(.L_x_13064) ;  /* 0xfffffffc00f09947 */ /* 0x008fea000383ffff */
[----:B------:R-:W-:Y:S05]  /*156e0*/  BRA `(.L_x_13123) ;  /* 0xffffffe400fc7947 */ /* 0x000fea000383ffff */
.L_x_13066:
[----:B---3--:R3:W4:Y:S02]  /*156f0*/  SYNCS.PHASECHK.TRANS64.TRYWAIT P1, [R5+URZ+0x19c60], R0 ;  /* 0x019c6000050075a7 */ /* 0x008724000802017f */
[----:B----4-:R-:W-:Y:S05]  /*15700*/  @!P1 NANOSLEEP.SYNCS 0x989680 ;  /* 0x009896800000995d */ /* 0x010fea0003900000 */
[----:B------:R-:W4:Y:S02]  /*15710*/  @!P1 SYNCS.PHASECHK.TRANS64 P1, [R5+URZ+0x19c60], R0 ;  /* 0x019c6000050095a7 */ /* 0x000f24000802007f */
[----:B----4-:R-:W-:Y:S05]  /*15720*/  @!P1 BRA `(.L_x_13066) ;  /* 0xfffffffc00f09947 */ /* 0x010fea000383ffff */
[----:B------:R-:W-:Y:S05]  /*15730*/  BRA `(.L_x_13124) ;  /* 0xffffffe400f87947 */ /* 0x000fea000383ffff */
.L_x_13068:
[----:B----4-:R4:W0:Y:S02]  /*15740*/  SYNCS.PHASECHK.TRANS64.TRYWAIT P1, [R19+URZ+0x19c60], R2 ;  /* 0x019c6002130075a7 */ /* 0x010824000802017f */
[----:B0-----:R-:W-:Y:S05]  /*15750*/  @!P1 NANOSLEEP.SYNCS 0x989680 ;  /* 0x009896800000995d */ /* 0x001fea0003900000 */
[----:B------:R-:W0:Y:S02]  /*15760*/  @!P1 SYNCS.PHASECHK.TRANS64 P1, [R19+URZ+0x19c60], R2 ;  /* 0x019c6002130095a7 */ /* 0x000e24000802007f */
[----:B0-----:R-:W-:Y:S05]  /*15770*/  @!P1 BRA `(.L_x_13068) ;  /* 0xfffffffc00f09947 */ /* 0x001fea000383ffff */
[----:B------:R-:W-:Y:S05]  /*15780*/  BRA `(.L_x_13125) ;  /* 0xffffffe400f47947 */ /* 0x000fea000383ffff */
.L_x_13070:
[----:B------:R0:W0:Y:S02]  /*15790*/  SYNCS.PHASECHK.TRANS64.TRYWAIT P1, [R5+URZ+0x19c80], R0 ;  /* 0x019c8000050075a7 */ /* 0x000024000802017f */
[----:B0-----:R-:W-:Y:S05]  /*157a0*/  @!P1 NANOSLEEP.SYNCS 0x989680 ;  /* 0x009896800000995d */ /* 0x001fea0003900000 */
[----:B------:R-:W0:Y:S02]  /*157b0*/  @!P1 SYNCS.PHASECHK.TRANS64 P1, [R5+URZ+0x19c80], R0 ;  /* 0x019c8000050095a7 */ /* 0x000e24000802007f */
[----:B0-----:R-:W-:Y:S05]  /*157c0*/  @!P1 BRA `(.L_x_13070) ;  /* 0xfffffffc00f09947 */ /* 0x001fea000383ffff */
[----:B------:R-:W-:Y:S05]  /*157d0*/  BRA `(.L_x_13126) ;  /* 0xffffffe400f07947 */ /* 0x000fea000383ffff */
.L_x_13127:
        /* <DEDUP_REMOVED lines=10> */
.L_x_16300:


//--------------------- .text._ZN7cutlass13device_kernelIN5flash11enable_sm90INS1_16FlashAttnFwdSm90INS1_25CollectiveMainloopFwdSm90ILi2EN4cute5tupleIJNS5_1CILi1EEES8_S8_EEENS6_IJNS7_ILi192EEENS7_ILi128EEENS7_ILi96EEEEEELi96ENS_12float_e4m3_tEfNS_4arch4Sm90ELb1ELb0ELb1ELb1ELb1ELb1ELb0ELb1ELb1ELb1ELb1ELb0EEENS1_21CollectiveEpilogueFwdINS6_IJSA_SC_SB_EEES9_NS_10bfloat16_tESG_Li384ELb1ELb1ELb1ELb1EEENS1_36VarlenDynamicPersistentTileSchedulerILi192ELi128ELi384ELi128ELb1ELb1ELb1ELb1ELb1ELb1EEEEEEEEEvNT_6ParamsE --------------------------
	.section	.text._ZN7cutlass13device_kernelIN5flash11enable_sm90INS1_16FlashAttnFwdSm90INS1_25CollectiveMainloopFwdSm90ILi2EN4cute5tupleIJNS5_1CILi1EEES8_S8_EEENS6_IJNS7_ILi192EEENS7_ILi128EEENS7_ILi96EEEEEELi96ENS_12float_e4m3_tEfNS_4arch4Sm90ELb1ELb0ELb1ELb1ELb1ELb1ELb0ELb1ELb1ELb1ELb1ELb0EEENS1_21CollectiveEpilogueFwdINS6_IJSA_SC_SB_EEES9_NS_10bfloat16_tESG_Li384ELb1ELb1ELb1ELb1EEENS1_36VarlenDynamicPersistentTileSchedulerILi192ELi128ELi384ELi128ELb1ELb1ELb1ELb1ELb1ELb1EEEEEEEEEvNT_6ParamsE,"ax",@progbits
	.align	128
.text._ZN7cutlass13device_kernelIN5flash11enable_sm90INS1_16FlashAttnFwdSm90INS1_25CollectiveMainloopFwdSm90ILi2EN4cute5tupleIJNS5_1CILi1EEES8_S8_EEENS6_IJNS7_ILi192EEENS7_ILi128EEENS7_ILi96EEEEEELi96ENS_12float_e4m3_tEfNS_4arch4Sm90ELb1ELb0ELb1ELb1ELb1ELb1ELb0ELb1ELb1ELb1ELb1ELb0EEENS1_21CollectiveEpilogueFwdINS6_IJSA_SC_SB_EEES9_NS_10bfloat16_tESG_Li384ELb1ELb1ELb1ELb1EEENS1_36VarlenDynamicPersistentTileSchedulerILi192ELi128ELi384ELi128ELb1ELb1ELb1ELb1ELb1ELb1EEEEEEEEEvNT_6ParamsE:
        .type           _ZN7cutlass13device_kernelIN5flash11enable_sm90INS1_16FlashAttnFwdSm90INS1_25CollectiveMainloopFwdSm90ILi2EN4cute5tupleIJNS5_1CILi1EEES8_S8_EEENS6_IJNS7_ILi192EEENS7_ILi128EEENS7_ILi96EEEEEELi96ENS_12float_e4m3_tEfNS_4arch4Sm90ELb1ELb0ELb1ELb1ELb1ELb1ELb0ELb1ELb1ELb1ELb1ELb0EEENS1_21CollectiveEpilogueFwdINS6_IJSA_SC_SB_EEES9_NS_10bfloat16_tESG_Li384ELb1ELb1ELb1ELb1EEENS1_36VarlenDynamicPersistentTileSchedulerILi192ELi128ELi384ELi128ELb1ELb1ELb1ELb1ELb1ELb1EEEEEEEEEvNT_6ParamsE,@function
        .size           _ZN7cutlass13device_kernelIN5flash11enable_sm90INS1_16FlashAttnFwdSm90INS1_25CollectiveMainloopFwdSm90ILi2EN4cute5tupleIJNS5_1CILi1EEES8_S8_EEENS6_IJNS7_ILi192EEENS7_ILi128EEENS7_ILi96EEEEEELi96ENS_12float_e4m3_tEfNS_4arch4Sm90ELb1ELb0ELb1ELb1ELb1ELb1ELb0ELb1ELb1ELb1ELb1ELb0EEENS1_21CollectiveEpilogueFwdINS6_IJSA_SC_SB_EEES9_NS_10bfloat16_tESG_Li384ELb1ELb1ELb1ELb1EEENS1_36VarlenDynamicPersistentTileSchedulerILi192ELi128ELi384ELi128ELb1ELb1ELb1ELb1ELb1ELb1EEEEEEEEEvNT_6ParamsE,(.L_x_16301 - _ZN7cutlass13device_kernelIN5flash11enable_sm90INS1_16FlashAttnFwdSm90INS1_25CollectiveMainloopFwdSm90ILi2EN4cute5tupleIJNS5_1CILi1EEES8_S8_EEENS6_IJNS7_ILi192EEENS7_ILi128EEENS7_ILi96EEEEEELi96ENS_12float_e4m3_tEfNS_4arch4Sm90ELb1ELb0ELb1ELb1ELb1ELb1ELb0ELb1ELb1ELb1ELb1ELb0EEENS1_21CollectiveEpilogueFwdINS6_IJSA_SC_SB_EEES9_NS_10bfloat16_tESG_Li384ELb1ELb1ELb1ELb1EEENS1_36VarlenDynamicPersistentTileSchedulerILi192ELi128ELi384ELi128ELb1ELb1ELb1ELb1ELb1ELb1EEEEEEEEEvNT_6ParamsE)
        .other          _ZN7cutlass13device_kernelIN5flash11enable_sm90INS1_16FlashAttnFwdSm90INS1_25CollectiveMainloopFwdSm90ILi2EN4cute5tupleIJNS5_1CILi1EEES8_S8_EEENS6_IJNS7_ILi192EEENS7_ILi128EEENS7_ILi96EEEEEELi96ENS_12float_e4m3_tEfNS_4arch4Sm90ELb1ELb0ELb1ELb1ELb1ELb1ELb0ELb1ELb1ELb1ELb1ELb0EEENS1_21CollectiveEpilogueFwdINS6_IJSA_SC_SB_EEES9_NS_10bfloat16_tESG_Li384ELb1ELb1ELb1ELb1EEENS1_36VarlenDynamicPersistentTileSchedulerILi192ELi128ELi384ELi128ELb1ELb1ELb1ELb1ELb1ELb1EEEEEEEEEvNT_6ParamsE,@"STO_CUDA_ENTRY STV_DEFAULT"
_ZN7cutlass13device_kernelIN5flash11enable_sm90INS1_16FlashAttnFwdSm90INS1_25CollectiveMainloopFwdSm90ILi2EN4cute5tupleIJNS5_1CILi1EEES8_S8_EEENS6_IJNS7_ILi192EEENS7_ILi128EEENS7_ILi96EEEEEELi96ENS_12float_e4m3_tEfNS_4arch4Sm90ELb1ELb0ELb1ELb1ELb1ELb1ELb0ELb1ELb1ELb1ELb1ELb0EEENS1_21CollectiveEpilogueFwdINS6_IJSA_SC_SB_EEES9_NS_10bfloat16_tESG_Li384ELb1ELb1ELb1ELb1EEENS1_36VarlenDynamicPersistentTileSchedulerILi192ELi128ELi384ELi128ELb1ELb1ELb1ELb1ELb1ELb1EEEEEEEEEvNT_6ParamsE:
        /* <DEDUP_REMOVED lines=17> */
.L_x_13129:
[----:B------:R-:W-:Y:S05]  /*0110*/  BSYNC B0 ;  /* 0x0000000000007941 */ /* 0x000fea0003800000 */
.L_x_13128:
        /* <DEDUP_REMOVED lines=40> */
.L_x_13130:
        /* <DEDUP_REMOVED lines=22> */
.L_x_13131:
        /* <DEDUP_REMOVED lines=18> */
.L_x_13132:
        /* <DEDUP_REMOVED lines=22> */
.L_x_13133:
        /* <DEDUP_REMOVED lines=23> */
.L_x_13134:
        /* <DEDUP_REMOVED lines=9> */
.L_x_13137:
[----:B------:R-:W-:-:S08]  /*0980*/  NOP ;  /* 0x0000000000007918 */ /* 0x000fd00000000000 */
[----:B------:R-:W0:Y:S02]  /*0990*/  USETMAXREG.TRY_ALLOC.CTAPOOL UP0, 0xa0 ;  /* 0x000000a0000079c8 */ /* 0x000e240008000600 */
[----:B0-----:R-:W-:-:S13]  /*09a0*/  PLOP3.LUT P0, PT, PT, PT, UP0, 0x80, 0x0 ;  /* 0x000000000000781c */ /* 0x001fda0003f0f008 */
[----:B------:R-:W-:Y:S05]  /*09b0*/  @!P0 BRA `(.L_x_13137) ;  /* 0xfffffffc00f08947 */ /* 0x000fea000383ffff */
[----:B------:R-:W2:Y:S08]  /*09c0*/  S2UR UR4, SR_CgaCtaId ;  /* 0x00000000000479c3 */ /* 0x000eb00000008800 */
[----:B------:R-:W-:Y:S06]  /*09d0*/  BAR.ARV 0x8, 0x200 ;  /* 0x0208000000007b1d */ /* 0x000fec0000002000 */
[----:B------:R-:W-:-:S02]  /*09e0*/  MOV R18, 0x400 ;  /* 0x0000040000127802 */ /* 0x000fc40000000f00 */
[----:B------:R-:W-:Y:S01]  /*09f0*/  BAR.SYNC.DEFER_BLOCKING 0x5, 0x200 ;  /* 0x0148000000007b1d */ /* 0x000fe20000010000 */
[----:B--2---:R-:W-:-:S05]  /*0a00*/  IMAD.U32 R0, RZ, RZ, UR4 ;  /* 0x00000004ff007e24 */ /* 0x004fca000f8e00ff */
[----:B------:R-:W-:Y:S01]  /*0a10*/  ULDC UR4, c[0x0][0xc3c] ;  /* 0x00030f0000047ab9 */ /* 0x000fe20000000800 */
[----:B------:R-:W-:Y:S01]  /*0a20*/  LEA R18, R0, R18, 0x18 ;  /* 0x0000001200127211 */ /* 0x000fe200078ec0ff */
[----:B------:R-:W-:Y:S04]  /*0a30*/  STL [R1+0x4], R0 ;  /* 0x0000040001007387 */ /* 0x000fe80000100800 */
[----:B------:R-:W0:Y:S01]  /*0a40*/  LDS.128 R24, [R18+0x19cd0] ;  /* 0x019cd00012187984 */ /* 0x000e220000000c00 */
[----:B------:R-:W-:Y:S06]  /*0a50*/  BAR.ARV 0x4, 0x200 ;  /* 0x0108000000007b1d */ /* 0x000fec0000002000 */
[----:B0-----:R-:W-:-:S13]  /*0a60*/  ISETP.GE.AND P0, PT, R27, UR4, PT ;  /* 0x000000041b007c0c */ /* 0x001fda000bf06270 */
[----:B------:R-:W-:Y:S05]  /*0a70*/  @P0 BRA `(.L_x_13138) ;  /* 0x000001f8002c0947 */ /* 0x000fea0003800000 */
[----:B------:R-:W0:Y:S02]  /*0a80*/  S2R R0, SR_TID.X ;  /* 0x0000000000007919 */ /* 0x000e240000002100 */
        /* <DEDUP_REMOVED lines=15> */
[----:B------:R-:W-:Y:S01]  /*0b80*/  SHF.R.S32.HI R22, RZ, 0x7, R2 ;  /* 0x00000007ff167819 */ /* 0x000fe20000011402 */
[----:B------:R-:W-:Y:S01]  /*0b90*/  IMAD.IADD R16, R21, 0x1, -R3 ;  /* 0x0000000115107824 */ /* 0x000fe200078e0a03 */
[----:B------:R-:W-:Y:S01]  /*0ba0*/  LEA.HI R5, R5, R10, RZ, 0x2 ;  /* 0x0000000a05057211 */ /* 0x000fe200078f10ff */
[----:B------:R-:W-:Y:S01]  /*0bb0*/  IMAD.IADD R15, R21, 0x1, -R7 ;  /* 0x00000001150f7824 */ /* 0x000fe200078e0a07 */
[----:B------:R-:W-:Y:S01]  /*0bc0*/  SHF.R.S32.HI R7, RZ, 0x4, R6 ;  /* 0x00000004ff077819 */ /* 0x000fe20000011406 */
[----:B------:R-:W-:Y:S01]  /*0bd0*/  IMAD.SHL.U32 R154, R16, 0x8, RZ ;  /* 0x00000008109a7824 */ /* 0x000fe200078e00ff */
[----:B------:R-:W-:-:S02]  /*0be0*/  LOP3.LUT R5, R5, 0x7fffffc, RZ, 0xc0, !PT ;  /* 0x07fffffc05057812 */ /* 0x000fc400078ec0ff */
[----:B------:R-:W-:Y:S01]  /*0bf0*/  SHF.R.S32.HI R3, RZ, 0x1f, R15 ;  /* 0x0000001fff037819 */ /* 0x000fe2000001140f */
[----:B------:R-:W-:Y:S01]  /*0c00*/  VIADD R2, R154, 0x20 ;  /* 0x000000209a027836 */ /* 0x000fe20000000000 */
[----:B------:R-:W-:Y:S01]  /*0c10*/  LEA.HI R4, R0, R21, RZ, 0x3 ;  /* 0x0000001500047211 */ /* 0x000fe200078f18ff */
[----:B------:R-:W-:Y:S01]  /*0c20*/  IMAD.IADD R5, R10, 0x1, -R5 ;  /* 0x000000010a057824 */ /* 0x000fe200078e0a05 */
[----:B------:R-:W-:Y:S02]  /*0c30*/  LEA.HI R8, R3, R15, RZ, 0x2 ;  /* 0x0000000f03087211 */ /* 0x000fe400078f10ff */
[----:B------:R0:W-:Y:S01]  /*0c40*/  STL [R1+0x20], R2 ;  /* 0x0000200201007387 */ /* 0x0001e20000100800 */
[----:B------:R-:W-:Y:S01]  /*0c50*/  LEA.HI R6, R6, R7, RZ, 0x1 ;  /* 0x0000000706067211 */ /* 0x000fe200078f08ff */
[----:B------:R-:W-:Y:S01]  /*0c60*/  IMAD R13, R7, 0x8, R5 ;  /* 0x00000008070d7824 */ /* 0x000fe200078e0205 */
[--C-:B------:R-:W-:Y:S01]  /*0c70*/  SHF.R.S32.HI R10, RZ, 0x2, R8.reuse ;  /* 0x00000002ff0a7819 */ /* 0x100fe20000011408 */
[----:B------:R-:W2:Y:S01]  /*0c80*/  LDL.LU R19, [R1+0x2c] ;  /* 0x00002c0001137983 */ /* 0x000ea20000300800 */
[----:B------:R-:W-:Y:S01]  /*0c90*/  SHF.R.S32.HI R11, RZ, 0x1f, R8 ;  /* 0x0000001fff0b7819 */ /* 0x000fe20000011408 */
[----:B------:R-:W-:Y:S01]  /*0ca0*/  IMAD.IADD R5, R154, 0x1, R2 ;  /* 0x000000019a057824 */ /* 0x000fe200078e0202 */
[----:B------:R-:W-:-:S02]  /*0cb0*/  SHF.R.S32.HI R4, RZ, 0x3, R4 ;  /* 0x00000003ff047819 */ /* 0x000fc40000011404 */
[----:B------:R-:W-:Y:S02]  /*0cc0*/  LEA.HI R11, R11, R10, RZ, 0x3 ;  /* 0x0000000a0b0b7211 */ /* 0x000fe400078f18ff */
[----:B------:R-:W-:Y:S01]  /*0cd0*/  LOP3.LUT R6, R6, 0x1ffffffe, RZ, 0xc0, !PT ;  /* 0x1ffffffe06067812 */ /* 0x000fe200078ec0ff */
[----:B0-----:R-:W-:Y:S01]  /*0ce0*/  IMAD.HI R2, R22, 0x55555556, RZ ;  /* 0x5555555616027827 */ /* 0x001fe200078e02ff */
[----:B------:R-:W-:Y:S02]  /*0cf0*/  SHF.R.S32.HI R12, RZ, 0x1f, R5 ;  /* 0x0000001fff0c7819 */ /* 0x000fe40000011405 */
[----:B------:R-:W-:Y:S01]  /*0d00*/  LOP3.LUT R11, R11, 0xfffffff8, RZ, 0xc0, !PT ;  /* 0xfffffff80b0b7812 */ /* 0x000fe200078ec0ff */
[----:B------:R-:W-:Y:S01]  /*0d10*/  IMAD.SHL.U32 R4, R4, 0x80, RZ ;  /* 0x0000008004047824 */ /* 0x000fe200078e00ff */
[----:B------:R-:W-:Y:S01]  /*0d20*/  LEA.HI R3, R3, R15, RZ, 0x5 ;  /* 0x0000000f03037211 */ /* 0x000fe200078f28ff */
[----:B------:R-:W-:Y:S01]  /*0d30*/  IMAD.IADD R6, R7, 0x1, -R6 ;  /* 0x0000000107067824 */ /* 0x000fe200078e0a06 */
[-C--:B------:R-:W-:Y:S01]  /*0d40*/  LEA.HI R7, R12, R5.reuse, RZ, 0x4 ;  /* 0x000000050c077211 */ /* 0x080fe200078f20ff */
[----:B------:R-:W-:Y:S01]  /*0d50*/  IMAD.IADD R10, R10, 0x1, -R11 ;  /* 0x000000010a0a7824 */ /* 0x000fe200078e0a0b */
[----:B------:R-:W-:-:S02]  /*0d60*/  LEA.HI R5, R12, R5, RZ, 0x5 ;  /* 0x000000050c057211 */ /* 0x000fc400078f28ff */
[----:B------:R-:W-:Y:S02]  /*0d70*/  LEA.HI R2, R2, R2, RZ, 0x1 ;  /* 0x0000000202027211 */ /* 0x000fe400078f08ff */
[----:B------:R-:W-:Y:S02]  /*0d80*/  SHF.R.S32.HI R3, RZ, 0x5, R3 ;  /* 0x00000005ff037819 */ /* 0x000fe40000011403 */
[----:B------:R-:W-:Y:S01]  /*0d90*/  LOP3.LUT R20, R4, 0x80, RZ, 0xc0, !PT ;  /* 0x0000008004147812 */ /* 0x000fe200078ec0ff */
[----:B------:R-:W-:Y:S01]  /*0da0*/  IMAD.SHL.U32 R13, R13, 0x20, RZ ;  /* 0x000000200d0d7824 */ /* 0x000fe200078e00ff */
[----:B------:R-:W-:Y:S01]  /*0db0*/  SHF.R.S32.HI R5, RZ, 0x5, R5 ;  /* 0x00000005ff057819 */ /* 0x000fe20000011405 */
[----:B------:R-:W-:Y:S01]  /*0dc0*/  IMAD R2, R2, -0x3, R22 ;  /* 0xfffffffd02027824 */ /* 0x000fe200078e0216 */
[----:B------:R-:W-:Y:S02]  /*0dd0*/  LEA R3, R3, R10, 0x4 ;  /* 0x0000000a03037211 */ /* 0x000fe400078e20ff */
[----:B------:R-:W-:-:S02]  /*0de0*/  SHF.R.U32.HI R14, RZ, 0x3, R20 ;  /* 0x00000003ff0e7819 */ /* 0x000fc40000011614 */
[----:B------:R-:W-:Y:S02]  /*0df0*/  LOP3.LUT R4, R20, 0x10, R7, 0xf8, !PT ;  /* 0x0000001014047812 */ /* 0x000fe400078ef807 */
[----:B------:R-:W-:Y:S01]  /*0e00*/  LEA.HI R0, R0, R21, RZ, 0x2 ;  /* 0x0000001500007211 */ /* 0x000fe200078f10ff */
[----:B------:R-:W-:Y:S01]  /*0e10*/  IMAD R5, R5, 0x1800, R13 ;  /* 0x0000180005057824 */ /* 0x000fe200078e020d */
[----:B------:R-:W-:Y:S01]  /*0e20*/  LOP3.LUT R4, R4, R14, RZ, 0x3c, !PT ;  /* 0x0000000e04047212 */ /* 0x000fe200078e3cff */
[----:B------:R-:W-:Y:S02]  /*0e30*/  IMAD R6, R6, 0x8, R9 ;  /* 0x0000000806067824 */ /* 0x000fe400078e0209 */
[----:B------:R-:W-:Y:S01]  /*0e40*/  IMAD R3, R2, 0x40, R3 ;  /* 0x0000004002037824 */ /* 0x000fe200078e0203 */
[----:B------:R-:W-:Y:S01]  /*0e50*/  LOP3.LUT R2, R0, 0xfffffffc, RZ, 0xc0, !PT ;  /* 0xfffffffc00027812 */ /* 0x000fe200078ec0ff */
[----:B------:R-:W-:Y:S01]  /*0e60*/  STL [R1+0x14], R20 ;  /* 0x0000141401007387 */ /* 0x000fe20000100800 */
[----:B------:R-:W-:-:S03]  /*0e70*/  IADD3 R4, R18, R5, R4 ;  /* 0x0000000512047210 */ /* 0x000fc60007ffe004 */
[----:B------:R-:W-:Y:S01]  /*0e80*/  STL [R1+0x24], R13 ;  /* 0x0000240d01007387 */ /* 0x000fe20000100800 */
[----:B------:R-:W-:-:S03]  /*0e90*/  IMAD.SHL.U32 R16, R16, 0x10, RZ ;  /* 0x0000001010107824 */ /* 0x000fc600078e00ff */
[----:B------:R-:W-:Y:S04]  /*0ea0*/  STL [R1+0xa4], R14 ;  /* 0x0000a40e01007387 */ /* 0x000fe80000100800 */
[----:B------:R0:W-:Y:S01]  /*0eb0*/  STL [R1+0xac], R6 ;  /* 0x0000ac0601007387 */ /* 0x0001e20000100800 */
[----:B------:R-:W-:-:S03]  /*0ec0*/  VIADD R156, R16, 0x40 ;  /* 0x00000040109c7836 */ /* 0x000fc60000000000 */
[----:B------:R1:W-:Y:S01]  /*0ed0*/  STL [R1+0xa0], R4 ;  /* 0x0000a00401007387 */ /* 0x0003e20000100800 */
[----:B------:R-:W-:Y:S02]  /*0ee0*/  VIADD R5, R154, 0x10 ;  /* 0x000000109a057836 */ /* 0x000fe40000000000 */
[----:B0-----:R-:W-:Y:S01]  /*0ef0*/  IMAD.IADD R6, R21, 0x1, -R2 ;  /* 0x0000000115067824 */ /* 0x001fe200078e0a02 */
[----:B------:R-:W-:-:S03]  /*0f00*/  SHF.R.S32.HI R2, RZ, 0x2, R0 ;  /* 0x00000002ff027819 */ /* 0x000fc60000011400 */
[C---:B-1----:R-:W-:Y:S01]  /*0f10*/  IMAD.SHL.U32 R4, R6.reuse, 0x8, RZ ;  /* 0x0000000806047824 */ /* 0x042fe200078e00ff */
[----:B------:R-:W-:Y:S01]  /*0f20*/  LEA.HI R0, R6, R6, RZ, 0x1 ;  /* 0x0000000606007211 */ /* 0x000fe200078f08ff */
[----:B------:R-:W-:Y:S01]  /*0f30*/  STL [R1+0xa8], R3 ;  /* 0x0000a80301007387 */ /* 0x000fe20000100800 */
[----:B------:R-:W-:Y:S02]  /*0f40*/  LOP3.LUT R8, R8, 0x7ffffffc, RZ, 0xc0, !PT ;  /* 0x7ffffffc08087812 */ /* 0x000fe400078ec0ff */
[----:B------:R-:W-:Y:S01]  /*0f50*/  LOP3.LUT R2, R0, 0x1ffffffe, RZ, 0xc0, !PT ;  /* 0x1ffffffe00027812 */ /* 0x000fe200078ec0ff */
[----:B------:R-:W-:Y:S01]  /*0f60*/  STL [R1+0x60], RZ ;  /* 0x000060ff01007387 */ /* 0x000fe20000100800 */
[----:B------:R-:W-:Y:S02]  /*0f70*/  LOP3.LUT R0, R20, 0x10, R16, 0xf8, !PT ;  /* 0x0000001014007812 */ /* 0x000fe400078ef810 */
[----:B------:R-:W-:Y:S01]  /*0f80*/  SHF.R.S32.HI R9, RZ, 0x1f, R156 ;  /* 0x0000001fff097819 */ /* 0x000fe2000001149c */
[----:B------:R-:W-:Y:S04]  /*0f90*/  STL [R1+0x50], R4 ;  /* 0x0000500401007387 */ /* 0x000fe80000100800 */
[----:B------:R0:W-:Y:S01]  /*0fa0*/  STL [R1+0x1c], R5 ;  /* 0x00001c0501007387 */ /* 0x0001e20000100800 */
[----:B------:R-:W-:Y:S01]  /*0fb0*/  IMAD.IADD R8, R15, 0x1, -R8 ;  /* 0x000000010f087824 */ /* 0x000fe200078e0a08 */
[----:B------:R-:W-:Y:S01]  /*0fc0*/  LOP3.LUT R0, R0, R14, RZ, 0x3c, !PT ;  /* 0x0000000e00007212 */ /* 0x000fe200078e3cff */
[----:B------:R-:W-:Y:S01]  /*0fd0*/  IMAD.IADD R2, R6, 0x1, -R2 ;  /* 0x0000000106027824 */ /* 0x000fe200078e0a02 */
[----:B------:R-:W-:Y:S01]  /*0fe0*/  STL [R1+0x18], R9 ;  /* 0x0000180901007387 */ /* 0x000fe20000100800 */
[----:B0-----:R-:W-:-:S02]  /*0ff0*/  VIADD R5, R4, 0x20 ;  /* 0x0000002004057836 */ /* 0x001fc40000000000 */
[----:B------:R-:W-:-:S03]  /*1000*/  VIADD R4, R4, 0x40 ;  /* 0x0000004004047836 */ /* 0x000fc60000000000 */
[----:B------:R0:W-:Y:S01]  /*1010*/  STL [R1+0x68], R5 ;  /* 0x0000680501007387 */ /* 0x0001e20000100800 */
[----:B------:R-:W-:Y:S01]  /*1020*/  SHF.R.S32.HI R6, RZ, 0x1f, R5 ;  /* 0x0000001fff067819 */ /* 0x000fe20000011405 */
[----:B------:R-:W-:Y:S02]  /*1030*/  IMAD.SHL.U32 R8, R8, 0x2, RZ ;  /* 0x0000000208087824 */ /* 0x000fe400078e00ff */
[----:B------:R-:W-:Y:S01]  /*1040*/  IMAD.IADD R0, R13, 0x1, R0 ;  /* 0x000000010d007824 */ /* 0x000fe200078e0200 */
[----:B------:R1:W-:Y:S01]  /*1050*/  STL [R1+0x74], R4 ;  /* 0x0000740401007387 */ /* 0x0003e20000100800 */
[----:B0-----:R-:W-:-:S03]  /*1060*/  SHF.R.S32.HI R5, RZ, 0x1f, R4 ;  /* 0x0000001fff057819 */ /* 0x001fc60000011404 */
[----:B------:R0:W-:Y:S04]  /*1070*/  STL [R1+0xb4], R6 ;  /* 0x0000b40601007387 */ /* 0x0001e80000100800 */
[----:B------:R-:W-:Y:S01]  /*1080*/  STL [R1+0xb0], R5 ;  /* 0x0000b00501007387 */ /* 0x000fe20000100800 */
[----:B-1----:R-:W-:-:S03]  /*1090*/  SHF.R.S32.HI R4, RZ, 0x4, R7 ;  /* 0x00000004ff047819 */ /* 0x002fc60000011407 */
[----:B------:R-:W-:Y:S01]  /*10a0*/  STL [R1+0x38], R8 ;  /* 0x0000380801007387 */ /* 0x000fe20000100800 */
[----:B------:R-:W-:-:S03]  /*10b0*/  VIADD R7, R8, 0x38 ;  /* 0x0000003808077836 */ /* 0x000fc60000000000 */
[----:B------:R1:W-:Y:S01]  /*10c0*/  STL [R1+0x40], R0 ;  /* 0x0000400001007387 */ /* 0x0003e20000100800 */
[----:B0-----:R-:W-:-:S03]  /*10d0*/  VIADD R6, R8, 0x40 ;  /* 0x0000004008067836 */ /* 0x001fc60000000000 */
[----:B------:R0:W-:Y:S01]  /*10e0*/  STL [R1+0x10], R4 ;  /* 0x0000100401007387 */ /* 0x0001e20000100800 */
[C---:B-1----:R-:W-:Y:S01]  /*10f0*/  IADD3 R0, R8.reuse, 0x30, RZ ;  /* 0x0000003008007810 */ /* 0x042fe20007ffe0ff */
[C---:B------:R-:W-:Y:S02]  /*1100*/  VIADD R5, R8.reuse, 0x48 ;  /* 0x0000004808057836 */ /* 0x040fe40000000000 */
[C---:B0-----:R-:W-:Y:S02]  /*1110*/  VIADD R4, R8.reuse, 0x50 ;  /* 0x0000005008047836 */ /* 0x041fe40000000000 */
[----:B------:R0:W-:Y:S04]  /*1120*/  STL [R1+0x70], R0 ;  /* 0x0000700001007387 */ /* 0x0001e80000100800 */
[----:B------:R1:W-:Y:S01]  /*1130*/  STL [R1+0x88], R7 ;  /* 0x0000880701007387 */ /* 0x0003e20000100800 */
[----:B0-----:R-:W-:Y:S01]  /*1140*/  VIADD R0, R8, 0x58 ;  /* 0x0000005808007836 */ /* 0x001fe20000000000 */
[----:B------:R-:W-:-:S02]  /*1150*/  SHF.R.S32.HI R8, RZ, 0x1f, R7 ;  /* 0x0000001fff087819 */ /* 0x000fc40000011407 */
        /* <DEDUP_REMOVED lines=8> */
[----:B------:R1:W-:Y:S01]  /*11e0*/  STL [R1+0x78], R0 ;  /* 0x0000780001007387 */ /* 0x0003e20000100800 */
[----:B0-----:R-:W-:-:S03]  /*11f0*/  SHF.R.S32.HI R4, RZ, 0x1f, R0 ;  /* 0x0000001fff047819 */ /* 0x001fc60000011400 */
[----:B------:R0:W-:Y:S01]  /*1200*/  STL [R1+0x94], R6 ;  /* 0x0000940601007387 */ /* 0x0001e20000100800 */
[----:B-1----:R-:W-:-:S03]  /*1210*/  IMAD R0, R2, 0x8, R3 ;  /* 0x0000000802007824 */ /* 0x002fc600078e0203 */
[----:B------:R0:W-:Y:S04]  /*1220*/  STL [R1+0x90], R5 ;  /* 0x0000900501007387 */ /* 0x0001e80000100800 */
[----:B------:R0:W-:Y:S04]  /*1230*/  STL [R1+0x44], R0 ;  /* 0x0000440001007387 */ /* 0x0001e80000100800 */
[----:B------:R0:W-:Y:S01]  /*1240*/  STL [R1+0x8c], R4 ;  /* 0x00008c0401007387 */ /* 0x0001e20000100800 */
[----:B------:R-:W-:Y:S02]  /*1250*/  IMAD.MOV.U32 R157, RZ, RZ, RZ ;  /* 0x000000ffff9d7224 */ /* 0x000fe400078e00ff */
[----:B------:R-:W-:-:S02]  /*1260*/  IMAD.MOV.U32 R152, RZ, RZ, RZ ;  /* 0x000000ffff987224 */ /* 0x000fc400078e00ff */
[----:B------:R-:W-:Y:S01]  /*1270*/  IMAD.MOV.U32 R22, RZ, RZ, RZ ;  /* 0x000000ffff167224 */ /* 0x000fe200078e00ff */
[----:B--2---:R-:W-:Y:S01]  /*1280*/  LOP3.LUT R153, R19, 0x1, RZ, 0xfc, !PT ;  /* 0x0000000113997812 */ /* 0x004fe200078efcff */
[----:B0-----:R-:W-:-:S07]  /*1290*/  IMAD.MOV.U32 R19, RZ, RZ, RZ ;  /* 0x000000ffff137224 */ /* 0x001fce00078e00ff */
.L_x_13280:
[----:B012-4-:R-:W0:Y:S01]  /*12a0*/  LDC.64 R2, c[0x0][0xc88] ;  /* 0x00032200ff027b82 */ /* 0x017e220000000a00 */
[----:B------:R-:W-:Y:S01]  /*12b0*/  ULDC.64 UR4, c[0x0][0xa28] ;  /* 0x00028a0000047ab9 */ /* 0x000fe20000000a00 */
[----:B------:R-:W-:Y:S01]  /*12c0*/  ULDC.64 UR8, c[0x0][0xa18] ;  /* 0x0002860000087ab9 */ /* 0x000fe20000000a00 */
[----:B------:R-:W-:Y:S01]  /*12d0*/  ULDC.64 UR6, c[0x0][0xa08] ;  /* 0x0002820000067ab9 */ /* 0x000fe20000000a00 */
[----:B0-----:R-:W-:-:S05]  /*12e0*/  IMAD.WIDE R2, R27, 0x4, R2 ;  /* 0x000000041b027825 */ /* 0x001fca00078e0202 */
[----:B------:R-:W2:Y:S01]  /*12f0*/  LDG.E R28, desc[UR40][R2.64] ;  /* 0x00000028021c7981 */ /* 0x000ea2000c1e1900 */
[----:B------:R-:W-:Y:S01]  /*1300*/  ISETP.NE.U32.AND P2, PT, RZ, UR4, PT ;  /* 0x00000004ff007c0c */ /* 0x000fe2000bf45070 */
[----:B---3--:R-:W-:Y:S01]  /*1310*/  IMAD.MOV.U32 R8, RZ, RZ, RZ ;  /* 0x000000ffff087224 */ /* 0x008fe200078e00ff */
[----:B------:R-:W-:Y:S01]  /*1320*/  ISETP.NE.U32.AND P1, PT, RZ, UR8, PT ;  /* 0x00000008ff007c0c */ /* 0x000fe2000bf25070 */
[----:B------:R-:W-:Y:S01]  /*1330*/  IMAD.MOV.U32 R66, RZ, RZ, RZ ;  /* 0x000000ffff427224 */ /* 0x000fe200078e00ff */
[----:B------:R-:W-:Y:S02]  /*1340*/  ISETP.NE.AND.EX P2, PT, RZ, UR5, PT, P2 ;  /* 0x00000005ff007c0c */ /* 0x000fe4000bf45320 */
[----:B------:R-:W-:Y:S02]  /*1350*/  ISETP.NE.AND.EX P1, PT, RZ, UR9, PT, P1 ;  /* 0x00000009ff007c0c */ /* 0x000fe4000bf25310 */
[----:B------:R-:W-:-:S04]  /*1360*/  ISETP.NE.U32.AND P0, PT, RZ, UR6, PT ;  /* 0x00000006ff007c0c */ /* 0x000fc8000bf05070 */
[----:B------:R-:W-:Y:S02]  /*1370*/  ISETP.NE.AND.EX P0, PT, RZ, UR7, PT, P0 ;  /* 0x00000007ff007c0c */ /* 0x000fe4000bf05300 */
[----:B--2---:R-:W-:Y:S01]  /*1380*/  SHF.R.S32.HI R0, RZ, 0x1f, R28 ;  /* 0x0000001fff007819 */ /* 0x004fe2000001141c */
[C---:B------:R-:W-:Y:S02]  /*1390*/  IMAD.SHL.U32 R31, R28.reuse, 0x4, RZ ;  /* 0x000000041c1f7824 */ /* 0x040fe400078e00ff */
[C---:B------:R-:W-:Y:S01]  /*13a0*/  @P2 LEA R2, P3, R28.reuse, UR4, 0x2 ;  /* 0x000000041c022c11 */ /* 0x040fe2000f8610ff */
[----:B------:R-:W-:Y:S01]  /*13b0*/  STL [R1+0x48], R28 ;  /* 0x0000481c01007387 */ /* 0x000fe20000100800 */
[C-C-:B------:R-:W-:Y:S02]  /*13c0*/  SHF.L.U64.HI R30, R28.reuse, 0x2, R0.reuse ;  /* 0x000000021c1e7819 */ /* 0x140fe40000010200 */
[----:B------:R-:W-:Y:S01]  /*13d0*/  @P2 LEA.HI.X R3, R28, UR5, R0, 0x2, P3 ;  /* 0x000000051c032c11 */ /* 0x000fe200098f1400 */
[----:B------:R-:W-:Y:S01]  /*13e0*/  ULDC UR4, c[0x0][0x288] ;  /* 0x0000a20000047ab9 */ /* 0x000fe20000000800 */
[----:B------:R0:W-:Y:S01]  /*13f0*/  STL [R1+0x64], R0 ;  /* 0x0000640001007387 */ /* 0x0001e20000100800 */
[----:B------:R-:W-:-:S03]  /*1400*/  IADD3 R6, P4, R31, UR6, RZ ;  /* 0x000000061f067c10 */ /* 0x000fc6000ff9e0ff */
[----:B-----5:R1:W5:Y:S01]  /*1410*/  @P2 LDG.E R8, desc[UR40][R2.64] ;  /* 0x0000002802082981 */ /* 0x020362000c1e1900 */
[----:B------:R-:W-:Y:S02]  /*1420*/  @P1 IADD3 R4, P2, R31, UR8, RZ ;  /* 0x000000081f041c10 */ /* 0x000fe4000ff5e0ff */
[C---:B------:R-:W-:Y:S01]  /*1430*/  IADD3.X R7, R30.reuse, UR7, RZ, P4, !PT ;  /* 0x000000071e077c10 */ /* 0x040fe2000a7fe4ff */
[----:B------:R-:W-:Y:S01]  /*1440*/  STL [R1+0x58], R31 ;  /* 0x0000581f01007387 */ /* 0x000fe20000100800 */
[----:B------:R-:W-:Y:S01]  /*1450*/  @P1 IADD3.X R5, R30, UR9, RZ, P2, !PT ;  /* 0x000000091e051c10 */ /* 0x000fe200097fe4ff */
[----:B0-----:R-:W-:Y:S01]  /*1460*/  IMAD.U32 R0, RZ, RZ, UR4 ;  /* 0x00000004ff007e24 */ /* 0x001fe2000f8e00ff */
[----:B------:R-:W-:Y:S01]  /*1470*/  ULDC.64 UR4, c[0x0][0x418] ;  /* 0x0001060000047ab9 */ /* 0x000fe20000000a00 */
[----:B------:R0:W5:Y:S01]  /*1480*/  @P0 LDG.E R66, desc[UR40][R6.64] ;  /* 0x0000002806420981 */ /* 0x000162000c1e1900 */
[----:B------:R-:W-:-:S03]  /*1490*/  ULDC.64 UR8, c[0x0][0xa20] ;  /* 0x0002880000087ab9 */ /* 0x000fc60000000a00 */
[----:B------:R-:W2:Y:S01]  /*14a0*/  @P1 LDG.E R0, desc[UR40][R4.64] ;  /* 0x0000002804001981 */ /* 0x000ea2000c1e1900 */
[----:B------:R-:W-:Y:S01]  /*14b0*/  UISETP.NE.U32.AND UP0, UPT, UR4, URZ, UPT ;  /* 0x0000003f0400728c */ /* 0x000fe2000bf05070 */
[----:B-1----:R-:W-:Y:S02]  /*14c0*/  LOP3.LUT R2, R26, 0xff000000, RZ, 0xc0, !PT ;  /* 0xff0000001a027812 */ /* 0x002fe400078ec0ff */
[----:B------:R-:W-:Y:S01]  /*14d0*/  ULDC UR4, c[0x0][0x424] ;  /* 0x0001090000047ab9 */ /* 0x000fe20000000800 */
[----:B------:R-:W-:Y:S01]  /*14e0*/  UISETP.NE.AND.EX UP0, UPT, UR5, URZ, UPT, UP0 ;  /* 0x0000003f0500728c */ /* 0x000fe2000bf05300 */
[----:B------:R-:W-:Y:S01]  /*14f0*/  ISETP.NE.U32.AND P2, PT, RZ, UR8, PT ;  /* 0x00000008ff007c0c */ /* 0x000fe2000bf45070 */
[----:B------:R-:W-:Y:S01]  /*1500*/  STL [R1+0x5c], R30 ;  /* 0x00005c1e01007387 */ /* 0x000fe20000100800 */
[----:B------:R-:W-:Y:S01]  /*1510*/  ULDC UR5, c[0x0][0x2f0] ;  /* 0x0000bc0000057ab9 */ /* 0x000fe20000000800 */
[----:B------:R-:W-:Y:S01]  /*1520*/  USEL UR4, UR4, 0x1, UP0 ;  /* 0x0000000104047887 */ /* 0x000fe20008000000 */
[----:B------:R-:W-:-:S02]  /*1530*/  SHF.R.U32.HI R3, RZ, 0x8, R2 ;  /* 0x00000008ff037819 */ /* 0x000fc40000011602 */
[----:B------:R-:W-:Y:S01]  /*1540*/  ISETP.NE.AND.EX P2, PT, RZ, UR9, PT, P2 ;  /* 0x00000009ff007c0c */ /* 0x000fe2000bf45320 */
[----:B------:R-:W-:-:S03]  /*1550*/  UIMAD UR4, UR4, UR5, URZ ;  /* 0x00000005040472a4 */ /* 0x000fc6000f8e023f */
[----:B------:R-:W-:Y:S01]  /*1560*/  ULDC UR5, c[0x0][0x348] ;  /* 0x0000d20000057ab9 */ /* 0x000fe20000000800 */
[C---:B------:R-:W-:Y:S01]  /*1570*/  LOP3.LUT R23, R26.reuse, 0xffff, RZ, 0xc0, !PT ;  /* 0x0000ffff1a177812 */ /* 0x040fe200078ec0ff */
[----:B--2---:R1:W-:Y:S01]  /*1580*/  STL [R1+0x30], R0 ;  /* 0x0000300001007387 */ /* 0x0043e20000100800 */
[----:B------:R-:W-:Y:S01]  /*1590*/  IMAD.MOV.U32 R11, RZ, RZ, R0 ;  /* 0x000000ffff0b7224 */ /* 0x000fe200078e0000 */
[----:B-1----:R-:W-:-:S04]  /*15a0*/  LOP3.LUT R0, R26, 0xff0000, RZ, 0xc0, !PT ;  /* 0x00ff00001a007812 */ /* 0x002fc800078ec0ff */
[----:B------:R-:W-:Y:S01]  /*15b0*/  LEA.HI R10, R0, R3, RZ, 0x10 ;  /* 0x00000003000a7211 */ /* 0x000fe200078f80ff */
[----:B0-----:R-:W-:Y:S06]  /*15c0*/  @P1 BRA `(.L_x_13139) ;  /* 0x0000000000281947 */ /* 0x001fec0003800000 */
        /* <DEDUP_REMOVED lines=8> */
[----:B--2---:R-:W-:-:S05]  /*1650*/  IMAD.IADD R11, R5, 0x1, -R0 ;  /* 0x00000001050b7824 */ /* 0x004fca00078e0a00 */
[----:B------:R0:W-:Y:S02]  /*1660*/  STL [R1+0x30], R11 ;  /* 0x0000300b01007387 */ /* 0x0001e40000100800 */
.L_x_13139:
[----:B------:R-:W-:Y:S02]  /*1670*/  IMAD.U32 R41, RZ, RZ, UR5 ;  /* 0x00000005ff297e24 */ /* 0x000fe4000f8e00ff */
[----:B------:R-:W-:Y:S01]  /*1680*/  IMAD.U32 R29, RZ, RZ, UR4 ;  /* 0x00000004ff1d7e24 */ /* 0x000fe2000f8e00ff */
[----:B------:R-:W-:Y:S06]  /*1690*/  @!P2 BRA `(.L_x_13140) ;  /* 0x000000000010a947 */ /* 0x000fec0003800000 */
[----:B------:R-:W-:-:S04]  /*16a0*/  IADD3 R2, P0, R31, UR8, RZ ;  /* 0x000000081f027c10 */ /* 0x000fc8000ff1e0ff */
[----:B------:R-:W-:-:S05]  /*16b0*/  IADD3.X R3, R30, UR9, RZ, P0, !PT ;  /* 0x000000091e037c10 */ /* 0x000fca00087fe4ff */
[----:B------:R1:W5:Y:S01]  /*16c0*/  LDG.E R29, desc[UR40][R2.64] ;  /* 0x00000028021d7981 */ /* 0x000362000c1e1900 */
[----:B------:R-:W-:Y:S05]  /*16d0*/  BRA `(.L_x_13141) ;  /* 0x0000000000107947 */ /* 0x000fea0003800000 */
.L_x_13140:
[----:B------:R-:W-:Y:S05]  /*16e0*/  @!P0 BRA `(.L_x_13141) ;  /* 0x00000000000c8947 */ /* 0x000fea0003800000 */
[----:B------:R-:W2:Y:S04]  /*16f0*/  LDG.E R0, desc[UR40][R6.64] ;  /* 0x0000002806007981 */ /* 0x000ea8000c1e1900 */
[----:B------:R-:W2:Y:S02]  /*1700*/  LDG.E R29, desc[UR40][R6.64+0x4] ;  /* 0x00000428061d7981 */ /* 0x000ea4000c1e1900 */
[----:B--2---:R-:W-:-:S07]  /*1710*/  IMAD.IADD R29, R29, 0x1, -R0 ;  /* 0x000000011d1d7824 */ /* 0x004fce00078e0a00 */
.L_x_13141:
        /* <DEDUP_REMOVED lines=16> */
[----:B------:R-:W-:Y:S01]  /*1820*/  IMAD R12, R25, 0xc0, RZ ;  /* 0x000000c0190c7824 */ /* 0x000fe200078e02ff */
[----:B------:R-:W-:Y:S01]  /*1830*/  BSSY B0, `(.L_x_13142) ;  /* 0x000003a000007945 */ /* 0x000fe20003800000 */
[----:B------:R-:W-:Y:S02]  /*1840*/  IMAD.IADD R8, R29, 0x1, -R8 ;  /* 0x000000011d087824 */ /* 0x000fe400078e0a08 */
[----:B-1----:R-:W-:Y:S01]  /*1850*/  VIADD R2, R12, 0xbf ;  /* 0x000000bf0c027836 */ /* 0x002fe20000000000 */
[----:B------:R1:W-:Y:S07]  /*1860*/  STL [R1+0x2c], R12 ;  /* 0x00002c0c01007387 */ /* 0x0003ee0000100800 */
[----:B------:R-:W2:Y:S01]  /*1870*/  @P1 LDC R9, c[0x0][0x44c] ;  /* 0x00011300ff091b82 */ /* 0x000ea20000000800 */
[----:B-1----:R-:W-:-:S07]  /*1880*/  LOP3.LUT R12, R10, 0xff, RZ, 0xc0, !PT ;  /* 0x000000ff0a0c7812 */ /* 0x002fce00078ec0ff */
[----:B------:R-:W1:Y:S01]  /*1890*/  @P1 LDC R3, c[0x0][0x450] ;  /* 0x00011400ff031b82 */ /* 0x000e620000000800 */
[----:B---3--:R-:W-:Y:S01]  /*18a0*/  @P0 IADD3 R41, -R0, R7, RZ ;  /* 0x0000000700290210 */ /* 0x008fe20007ffe1ff */
[----:B--2---:R-:W-:-:S04]  /*18b0*/  @P1 IMAD.HI.U32 R0, R2, R9, RZ ;  /* 0x0000000902001227 */ /* 0x004fc800078e00ff */
[----:B----4-:R-:W-:Y:S01]  /*18c0*/  IMAD.IADD R4, R8, 0x1, R41 ;  /* 0x0000000108047824 */ /* 0x010fe200078e0229 */
[----:B-1----:R-:W-:-:S03]  /*18d0*/  @P1 SHF.R.U32.HI R2, RZ, R3, R0 ;  /* 0x00000003ff021219 */ /* 0x002fc60000011600 */
        /* <DEDUP_REMOVED lines=12> */
[----:B------:R-:W-:-:S04]  /*19a0*/  SHF.R.S32.HI R0, RZ, 0x7, R5 ;  /* 0x00000007ff007819 */ /* 0x000fc80000011405 */
[----:B------:R-:W-:Y:S01]  /*19b0*/  VIMNMX R6, R27, R0, PT ;  /* 0x000000001b067248 */ /* 0x000fe20003fe0100 */
[----:B------:R-:W-:-:S03]  /*19c0*/  IMAD.MOV.U32 R0, RZ, RZ, RZ ;  /* 0x000000ffff007224 */ /* 0x000fc600078e00ff */
[----:B------:R-:W-:-:S13]  /*19d0*/  ISETP.GE.AND P0, PT, R6, 0x1, PT ;  /* 0x000000010600780c */ /* 0x000fda0003f06270 */
[----:B--2---:R-:W-:Y:S05]  /*19e0*/  @!P0 BRA `(.L_x_13143) ;  /* 0x0000000000788947 */ /* 0x004fea0003800000 */
        /* <DEDUP_REMOVED lines=30> */
.L_x_13143:
[----:B------:R-:W-:Y:S05]  /*1bd0*/  BSYNC B0 ;  /* 0x0000000000007941 */ /* 0x000fea0003800000 */
.L_x_13142:
        /* <DEDUP_REMOVED lines=9> */
[----:B------:R-:W-:-:S04]  /*1c70*/  @P0 IADD3 R0, R0, 0x7f, RZ ;  /* 0x0000007f00000810 */ /* 0x000fc80007ffe0ff */
        /* <DEDUP_REMOVED lines=17> */
[----:B------:R-:W-:Y:S02]  /*1d90*/  IMAD.U32 R10, RZ, RZ, UR6 ;  /* 0x00000006ff0a7e24 */ /* 0x000fe4000f8e00ff */
[----:B------:R-:W-:-:S02]  /*1da0*/  IMAD.U32 R6, RZ, RZ, UR4 ;  /* 0x00000004ff067e24 */ /* 0x000fc4000f8e00ff */
[----:B------:R-:W-:Y:S02]  /*1db0*/  IMAD.U32 R7, RZ, RZ, UR5 ;  /* 0x00000005ff077e24 */ /* 0x000fe4000f8e00ff */
[----:B0-----:R-:W-:Y:S02]  /*1dc0*/  IMAD.U32 R11, RZ, RZ, UR7 ;  /* 0x00000007ff0b7e24 */ /* 0x001fe4000f8e00ff */
[----:B------:R-:W-:Y:S02]  /*1dd0*/  IMAD.MOV.U32 R8, RZ, RZ, 0x70 ;  /* 0x00000070ff087424 */ /* 0x000fe400078e00ff */
[----:B------:R-:W-:Y:S02]  /*1de0*/  IMAD.MOV.U32 R12, RZ, RZ, 0x1 ;  /* 0x00000001ff0c7424 */ /* 0x000fe400078e00ff */
[----:B------:R-:W-:-:S07]  /*1df0*/  IMAD.MOV.U32 R13, RZ, RZ, RZ ;  /* 0x000000ffff0d7224 */ /* 0x000fce00078e00ff */
[----:B------:R-:W-:-:S07]  /*1e00*/  LEPC R20, `(.L_x_13146) ;  /* 0x000000001014794e */ /* 0x000fce0000000000 */
[----:B-1---5:R-:W-:Y:S05]  /*1e10*/  CALL.ABS.NOINC R14 ;  /* 0x000000000e007343 */ /* 0x022fea0003c00000 */
.L_x_13146:
[----:B------:R-:W-:Y:S05]  /*1e20*/  BSYNC B6 ;  /* 0x0000000000067941 */ /* 0x000fea0003800000 */
.L_x_13145:
        /* <DEDUP_REMOVED lines=8> */
[----:B0-----:R-:W-:Y:S01]  /*1eb0*/  MOV R11, UR7 ;  /* 0x00000007000b7c02 */ /* 0x001fe20008000f00 */
        /* <DEDUP_REMOVED lines=11> */
.L_x_13148:
[----:B------:R-:W-:Y:S05]  /*1f70*/  BSYNC B6 ;  /* 0x0000000000067941 */ /* 0x000fea0003800000 */
.L_x_13147:
[----:B------:R-:W-:Y:S01]  /*1f80*/  ULDC.64 UR4, c[0x0][0x9f8] ;  /* 0x00027e0000047ab9 */ /* 0x000fe20000000a00 */
[----:B0-----:R-:W2:Y:S01]  /*1f90*/  LDL R11, [R1+0x14] ;  /* 0x00001400010b7983 */ /* 0x001ea20000100800 */
[----:B------:R-:W-:Y:S01]  /*1fa0*/  ISETP.NE.U32.AND P0, PT, RZ, UR4, PT ;  /* 0x00000004ff007c0c */ /* 0x000fe2000bf05070 */
[----:B------:R-:W-:Y:S01]  /*1fb0*/  IMAD.MOV.U32 R68, RZ, RZ, R28 ;  /* 0x000000ffff447224 */ /* 0x000fe200078e001c */
[----:B------:R-:W0:Y:S01]  /*1fc0*/  LDC.64 R60, c[0x0][0x3f8] ;  /* 0x0000fe00ff3c7b82 */ /* 0x000e220000000a00 */
[----:B------:R-:W3:Y:S01]  /*1fd0*/  LDL R8, [R1+0xa4] ;  /* 0x0000a40001087983 */ /* 0x000ee20000100800 */
[----:B------:R-:W-:-:S03]  /*1fe0*/  ISETP.NE.AND.EX P0, PT, RZ, UR5, PT, P0 ;  /* 0x00000005ff007c0c */ /* 0x000fc6000bf05300 */
[----:B------:R-:W4:Y:S03]  /*1ff0*/  LDL R10, [R1+0x24] ;  /* 0x00002400010a7983 */ /* 0x000f260000100800 */
[----:B------:R-:W1:Y:S07]  /*2000*/  LDC R55, c[0x0][0x3f4] ;  /* 0x0000fd00ff377b82 */ /* 0x000e6e0000000800 */
[----:B------:R-:W-:Y:S01]  /*2010*/  @P0 IADD3 R4, P1, R31, UR4, RZ ;  /* 0x000000041f040c10 */ /* 0x000fe2000ff3e0ff */
[----:B------:R-:W0:Y:S01]  /*2020*/  S2R R20, SR_TID.X ;  /* 0x0000000000147919 */ /* 0x000e220000002100 */
[----:B------:R-:W1:Y:S01]  /*2030*/  LDC.64 R58, c[0x0][0x408] ;  /* 0x00010200ff3a7b82 */ /* 0x000e620000000a00 */
[----:B------:R-:W-:Y:S01]  /*2040*/  VIADD R67, R16, 0x20 ;  /* 0x0000002010437836 */ /* 0x000fe20000000000 */
[----:B------:R-:W-:Y:S01]  /*2050*/  @P0 IADD3.X R5, R30, UR5, RZ, P1, !PT ;  /* 0x000000051e050c10 */ /* 0x000fe20008ffe4ff */
[----:B------:R-:W-:-:S04]  /*2060*/  ULDC UR4, c[0x0][0x2f4] ;  /* 0x0000bd0000047ab9 */ /* 0x000fc80000000800 */
[----:B------:R0:W4:Y:S01]  /*2070*/  @P0 LDG.E R68, desc[UR40][R4.64] ;  /* 0x0000002804440981 */ /* 0x000122000c1e1900 */
[----:B------:R-:W-:-:S04]  /*2080*/  ISETP.GE.AND P1, PT, R67, UR4, PT ;  /* 0x0000000443007c0c */ /* 0x000fc8000bf26270 */
[----:B------:R-:W-:Y:S02]  /*2090*/  SEL R3, RZ, 0xffffffff, P1 ;  /* 0xffffffffff037807 */ /* 0x000fe40000800000 */
[----:B------:R-:W-:-:S03]  /*20a0*/  ISETP.GE.AND P0, PT, R16, UR4, PT ;  /* 0x0000000410007c0c */ /* 0x000fc6000bf06270 */
[----:B0-----:R-:W-:Y:S02]  /*20b0*/  IMAD.SHL.U32 R5, R3, 0x2, RZ ;  /* 0x0000000203057824 */ /* 0x001fe400078e00ff */
[----:B------:R-:W-:-:S05]  /*20c0*/  VIADD R31, R20, 0xffffff80 ;  /* 0xffffff80141f7836 */ /* 0x000fca0000000000 */
[----:B------:R-:W-:-:S04]  /*20d0*/  LEA.HI R28, R31, R31, RZ, 0x1 ;  /* 0x0000001f1f1c7211 */ /* 0x000fc800078f08ff */
[----:B------:R-:W-:-:S04]  /*20e0*/  SHF.R.S32.HI R28, RZ, 0x1, R28 ;  /* 0x00000001ff1c7819 */ /* 0x000fc8000001141c */
[----:B------:R-:W-:Y:S02]  /*20f0*/  SHF.R.S32.HI R3, RZ, 0x1f, R28 ;  /* 0x0000001fff037819 */ /* 0x000fe4000001141c */
[----:B------:R-:W-:Y:S02]  /*2100*/  SEL R0, RZ, 0x1, P0 ;  /* 0x00000001ff007807 */ /* 0x000fe40000000000 */
[----:B------:R-:W-:Y:S01]  /*2110*/  SHF.R.S32.HI R155, RZ, 0x1f, R154 ;  /* 0x0000001fff9b7819 */ /* 0x000fe2000001149a */
[----:B------:R-:W-:Y:S01]  /*2120*/  IMAD R4, R3, R60, RZ ;  /* 0x0000003c03047224 */ /* 0x000fe200078e02ff */
[----:B------:R-:W-:Y:S02]  /*2130*/  SHF.R.S32.HI R17, RZ, 0x1f, R16 ;  /* 0x0000001fff117819 */ /* 0x000fe40000011410 */
[-C--:B-1----:R-:W-:Y:S02]  /*2140*/  ISETP.GE.AND P3, PT, R16, R55.reuse, PT ;  /* 0x000000371000720c */ /* 0x082fe40003f66270 */
        /* <DEDUP_REMOVED lines=19> */
[----:B------:R-:W-:Y:S02]  /*2280*/  LEA.HI R5, R6, R5, RZ, 0x5 ;  /* 0x0000000506057211 */ /* 0x000fe400078f28ff */
[----:B-----5:R-:W-:Y:S01]  /*2290*/  SHF.R.S32.HI R7, RZ, 0x1f, R24 ;  /* 0x0000001fff077819 */ /* 0x020fe20000011418 */
[----:B------:R-:W-:Y:S02]  /*22a0*/  IMAD.SHL.U32 R4, R3, 0x80, RZ ;  /* 0x0000008003047824 */ /* 0x000fe400078e00ff */
[----:B------:R-:W-:-:S02]  /*22b0*/  IMAD.SHL.U32 R6, R5, 0x80, RZ ;  /* 0x0000008005067824 */ /* 0x000fc400078e00ff */
[----:B------:R-:W-:Y:S01]  /*22c0*/  IMAD.WIDE.U32 R42, R28, R58, R154 ;  /* 0x0000003a1c2a7225 */ /* 0x000fe200078e009a */
[----:B------:R-:W-:-:S03]  /*22d0*/  LOP3.LUT R4, R4, 0xfffff000, RZ, 0xc0, !PT ;  /* 0xfffff00004047812 */ /* 0x000fc600078ec0ff */
[----:B------:R-:W-:Y:S01]  /*22e0*/  IMAD.WIDE.U32 R20, R28, R58, R16 ;  /* 0x0000003a1c147225 */ /* 0x000fe200078e0010 */
[----:B------:R-:W-:-:S03]  /*22f0*/  LOP3.LUT R6, R6, 0xfffff000, RZ, 0xc0, !PT ;  /* 0xfffff00006067812 */ /* 0x000fc600078ec0ff */
[----:B------:R-:W-:Y:S02]  /*2300*/  IMAD.IADD R43, R43, 0x1, R9 ;  /* 0x000000012b2b7824 */ /* 0x000fe400078e0209 */
[----:B------:R-:W-:Y:S02]  /*2310*/  IMAD.IADD R21, R9, 0x1, R21 ;  /* 0x0000000109157824 */ /* 0x000fe400078e0215 */
[----:B------:R-:W-:Y:S01]  /*2320*/  IMAD.WIDE.U32 R46, R24, R60, R46 ;  /* 0x0000003c182e7225 */ /* 0x000fe200078e002e */
[----:B------:R-:W-:-:S03]  /*2330*/  LOP3.LUT R54, R0, 0x1, RZ, 0xc0, !PT ;  /* 0x0000000100367812 */ /* 0x000fc600078ec0ff */
[----:B------:R-:W-:Y:S01]  /*2340*/  IMAD.WIDE.U32 R44, R24, R60, R44 ;  /* 0x0000003c182c7225 */ /* 0x000fe200078e002c */
[----:B------:R-:W-:-:S03]  /*2350*/  LOP3.LUT R53, R0, 0x2, RZ, 0xc0, !PT ;  /* 0x0000000200357812 */ /* 0x000fc600078ec0ff */
[----:B------:R-:W-:-:S04]  /*2360*/  IMAD.WIDE.U32 R42, R24, R58, R42 ;  /* 0x0000003a182a7225 */ /* 0x000fc800078e002a */
[----:B------:R-:W-:Y:S01]  /*2370*/  IMAD.WIDE.U32 R20, R24, R58, R20 ;  /* 0x0000003a18147225 */ /* 0x000fe200078e0014 */
[----:B------:R-:W-:Y:S02]  /*2380*/  ISETP.GE.AND P1, PT, R156, UR4, PT ;  /* 0x000000049c007c0c */ /* 0x000fe4000bf26270 */
[----:B------:R-:W-:Y:S01]  /*2390*/  LOP3.LUT R48, R65, 0xfffffff0, RZ, 0xc0, !PT ;  /* 0xfffffff041307812 */ /* 0x000fe200078ec0ff */
[----:B------:R-:W-:Y:S02]  /*23a0*/  IMAD.IADD R66, R66, 0x1, R29 ;  /* 0x0000000142427824 */ /* 0x000fe400078e021d */
[----:B------:R-:W-:Y:S01]  /*23b0*/  IMAD.SHL.U32 R55, R55, 0x2, RZ ;  /* 0x0000000237377824 */ /* 0x000fe200078e00ff */
[C---:B--2---:R-:W-:Y:S02]  /*23c0*/  LOP3.LUT R3, R11.reuse, 0x10, R65, 0xf8, !PT ;  /* 0x000000100b037812 */ /* 0x044fe400078ef841 */
[----:B------:R-:W-:Y:S02]  /*23d0*/  LOP3.LUT R5, R11, 0x10, R64, 0xf8, !PT ;  /* 0x000000100b057812 */ /* 0x000fe400078ef840 */
[----:B------:R-:W-:-:S02]  /*23e0*/  LEA.HI R11, R31, R31, RZ, 0x1 ;  /* 0x0000001f1f0b7211 */ /* 0x000fc400078f08ff */
[-C--:B---3--:R-:W-:Y:S02]  /*23f0*/  LOP3.LUT R3, R3, R8.reuse, RZ, 0x3c, !PT ;  /* 0x0000000803037212 */ /* 0x088fe400078e3cff */
[----:B------:R-:W-:Y:S01]  /*2400*/  LOP3.LUT R5, R5, R8, RZ, 0x3c, !PT ;  /* 0x0000000805057212 */ /* 0x000fe200078e3cff */
[----:B------:R-:W-:Y:S01]  /*2410*/  IMAD R8, R7, R60, RZ ;  /* 0x0000003c07087224 */ /* 0x000fe200078e02ff */
[----:B------:R-:W-:Y:S01]  /*2420*/  LOP3.LUT R11, R11, 0xfffffffe, RZ, 0xc0, !PT ;  /* 0xfffffffe0b0b7812 */ /* 0x000fe200078ec0ff */
[----:B------:R-:W-:Y:S01]  /*2430*/  IMAD R7, R7, R58, RZ ;  /* 0x0000003a07077224 */ /* 0x000fe200078e02ff */
[----:B----4-:R-:W-:Y:S01]  /*2440*/  IADD3 R63, R3, R4, R10 ;  /* 0x00000004033f7210 */ /* 0x010fe20007ffe00a */
[C---:B------:R-:W-:Y:S01]  /*2450*/  IMAD R51, R24.reuse, R61, R8 ;  /* 0x0000003d18337224 */ /* 0x040fe200078e0208 */
[----:B------:R-:W-:Y:S01]  /*2460*/  IADD3 R62, R5, R6, R10 ;  /* 0x00000006053e7210 */ /* 0x000fe20007ffe00a */
[----:B------:R-:W-:Y:S01]  /*2470*/  IMAD R7, R24, R59, R7 ;  /* 0x0000003b18077224 */ /* 0x000fe200078e0207 */
[----:B------:R-:W-:-:S02]  /*2480*/  IADD3 R11, R31, -R11, RZ ;  /* 0x8000000b1f0b7210 */ /* 0x000fc40007ffe0ff */
[----:B0-----:R-:W-:Y:S01]  /*2490*/  SHF.R.U32.HI R10, RZ, 0x7, R30 ;  /* 0x00000007ff0a7819 */ /* 0x001fe2000001161e */
[----:B------:R-:W-:Y:S01]  /*24a0*/  IMAD.IADD R52, R47, 0x1, R51 ;  /* 0x000000012f347824 */ /* 0x000fe200078e0233 */
[C---:B------:R-:W-:Y:S01]  /*24b0*/  SHF.L.U64.HI R61, R60.reuse, 0x7, R61 ;  /* 0x000000073c3d7819 */ /* 0x040fe2000001023d */
[----:B------:R-:W-:Y:S01]  /*24c0*/  IMAD.SHL.U32 R60, R60, 0x80, RZ ;  /* 0x000000803c3c7824 */ /* 0x000fe200078e00ff */
[C---:B------:R-:W-:Y:S01]  /*24d0*/  SHF.L.U64.HI R59, R58.reuse, 0x7, R59 ;  /* 0x000000073a3b7819 */ /* 0x040fe2000001023b */
[----:B------:R-:W-:Y:S01]  /*24e0*/  IMAD.SHL.U32 R58, R58, 0x80, RZ ;  /* 0x000000803a3a7824 */ /* 0x000fe200078e00ff */
[----:B------:R-:W-:Y:S01]  /*24f0*/  LOP3.LUT R3, R64, 0xfffffff0, RZ, 0xc0, !PT ;  /* 0xfffffff040037812 */ /* 0x000fe200078ec0ff */
[----:B------:R-:W-:Y:S02]  /*2500*/  IMAD R57, R11, 0xc0, R28 ;  /* 0x000000c00b397824 */ /* 0x000fe400078e021c */
[----:B------:R-:W-:Y:S01]  /*2510*/  VIADD R56, R10, 0x8 ;  /* 0x000000080a387836 */ /* 0x000fe20000000000 */
[----:B------:R-:W-:Y:S01]  /*2520*/  SHF.R.S32.HI R0, RZ, 0x1f, R68 ;  /* 0x0000001fff007819 */ /* 0x000fe20000011444 */
[----:B------:R-:W-:-:S02]  /*2530*/  IMAD.IADD R51, R51, 0x1, R45 ;  /* 0x0000000133337824 */ /* 0x000fc400078e022d */
[----:B------:R-:W-:Y:S02]  /*2540*/  IMAD.IADD R50, R43, 0x1, R7 ;  /* 0x000000012b327824 */ /* 0x000fe400078e0207 */
[----:B------:R-:W-:-:S07]  /*2550*/  IMAD.IADD R49, R7, 0x1, R21 ;  /* 0x0000000107317824 */ /* 0x000fce00078e0215 */
.L_x_13191:
[----:B--2---:R-:W2:Y:S01]  /*2560*/  LDL R13, [R1+0x40] ;  /* 0x00004000010d7983 */ /* 0x004ea20000100800 */
        /* <DEDUP_REMOVED lines=22> */
[----:B------:R-:W-:-:S05]  /*26d0*/  @!P0 LEA.HI.X R5, R6, R5, R7, 0x2, P4 ;  /* 0x0000000506058211 */ /* 0x000fca00020f1407 */
[----:B------:R0:W5:Y:S01]  /*26e0*/  @!P0 LDG.E R75, desc[UR40][R4.64] ;  /* 0x00000028044b8981 */ /* 0x000162000c1e1900 */
[----:B------:R-:W-:Y:S01]  /*26f0*/  ISETP.GE.AND P0, PT, R77, 0x1, PT ;  /* 0x000000014d00780c */ /* 0x000fe20003f06270 */
[----:B------:R-:W-:Y:S01]  /*2700*/  IMAD.MOV R7, RZ, RZ, -R8 ;  /* 0x000000ffff077224 */ /* 0x000fe200078e0a08 */
[----:B------:R-:W-:Y:S05]  /*2710*/  YIELD ;  /* 0x0000000000007946 */ /* 0x000fea0003800000 */
[----:B------:R-:W-:Y:S01]  /*2720*/  BSSY B0, `(.L_x_13149) ;  /* 0x000042c000007945 */ /* 0x000fe20003800000 */
        /* <DEDUP_REMOVED lines=32> */
[----:B------:R-:W-:Y:S01]  /*2930*/  IMAD R7, R7, R58, R8 ;  /* 0x0000003a07077224 */ /* 0x000fe200078e0208 */
[----:B------:R-:W-:Y:S01]  /*2940*/  IADD3 R14, R13, R9, RZ ;  /* 0x000000090d0e7210 */ /* 0x000fe20007ffe0ff */
[----:B------:R-:W-:-:S04]  /*2950*/  IMAD.WIDE.U32 R10, R58, R2, RZ ;  /* 0x000000023a0a7225 */ /* 0x000fc800078e00ff */
        /* <DEDUP_REMOVED lines=15> */
[----:B------:R-:W2:Y:S01]  /*2a50*/  LDL R39, [R1+0x1c] ;  /* 0x00001c0001277983 */ /* 0x000ea20000100800 */
[----:B------:R-:W-:Y:S01]  /*2a60*/  ULDC.64 UR4, c[0x0][0x3e8] ;  /* 0x0000fa0000047ab9 */ /* 0x000fe20000000a00 */
[----:B------:R-:W-:Y:S02]  /*2a70*/  ULDC.64 UR6, c[0x0][0x400] ;  /* 0x0001000000067ab9 */ /* 0x000fe40000000a00 */
[----:B------:R-:W3:Y:S01]  /*2a80*/  LDL R38, [R1+0x20] ;  /* 0x0000200001267983 */ /* 0x000ee20000100800 */
[----:B------:R-:W-:Y:S02]  /*2a90*/  IADD3 R12, P0, P6, R46, UR4, R12 ;  /* 0x000000042e0c7c10 */ /* 0x000fe4000fe1e00c */
[----:B------:R-:W-:Y:S02]  /*2aa0*/  CS2R R36, SRZ ;  /* 0x0000000000247805 */ /* 0x000fe4000001ff00 */
[----:B------:R-:W-:Y:S02]  /*2ab0*/  CS2R R34, SRZ ;  /* 0x0000000000227805 */ /* 0x000fe4000001ff00 */
[----:B------:R-:W-:-:S02]  /*2ac0*/  IADD3.X R13, R52, UR5, R14, P0, P6 ;  /* 0x00000005340d7c10 */ /* 0x000fc400087ec40e */
[----:B------:R-:W-:-:S04]  /*2ad0*/  IADD3 R10, P0, P6, R42, UR6, R10 ;  /* 0x000000062a0a7c10 */ /* 0x000fc8000fe1e00a */
[----:B------:R-:W-:Y:S02]  /*2ae0*/  IADD3.X R11, R50, UR7, R15, P0, P6 ;  /* 0x00000007320b7c10 */ /* 0x000fe400087ec40f */
[----:B------:R-:W-:Y:S02]  /*2af0*/  ISETP.GE.AND P6, PT, R154, R77, PT ;  /* 0x0000004d9a00720c */ /* 0x000fe40003fc6270 */
[----:B------:R-:W-:Y:S02]  /*2b00*/  CS2R R32, SRZ ;  /* 0x0000000000207805 */ /* 0x000fe4000001ff00 */
[----:B------:R-:W-:Y:S02]  /*2b10*/  CS2R R8, SRZ ;  /* 0x0000000000087805 */ /* 0x000fe4000001ff00 */
[----:B------:R-:W-:Y:S02]  /*2b20*/  CS2R R30, SRZ ;  /* 0x00000000001e7805 */ /* 0x000fe4000001ff00 */
[----:B------:R-:W-:-:S05]  /*2b30*/  CS2R R28, SRZ ;  /* 0x00000000001c7805 */ /* 0x000fca000001ff00 */
[----:B------:R0:W5:Y:S04]  /*2b40*/  @!P6 LDG.E.64 R36, desc[UR40][R12.64] ;  /* 0x000000280c24e981 */ /* 0x000168000c1e1b00 */
[----:B------:R0:W5:Y:S01]  /*2b50*/  @!P6 LDG.E.64 R34, desc[UR40][R10.64] ;  /* 0x000000280a22e981 */ /* 0x000162000c1e1b00 */
[-C--:B--2---:R-:W-:Y:S02]  /*2b60*/  ISETP.GE.AND P0, PT, R39, R77.reuse, PT ;  /* 0x0000004d2700720c */ /* 0x084fe40003f06270 */
[----:B---3--:R-:W-:-:S11]  /*2b70*/  ISETP.GE.AND P6, PT, R38, R77, PT ;  /* 0x0000004d2600720c */ /* 0x008fd60003fc6270 */
[----:B------:R0:W5:Y:S04]  /*2b80*/  @!P0 LDG.E.64 R32, desc[UR40][R12.64+0x10] ;  /* 0x000010280c208981 */ /* 0x000168000c1e1b00 */
[----:B------:R0:W5:Y:S04]  /*2b90*/  @!P6 LDG.E.64 R8, desc[UR40][R12.64+0x20] ;  /* 0x000020280c08e981 */ /* 0x000168000c1e1b00 */
[----:B------:R0:W5:Y:S04]  /*2ba0*/  @!P0 LDG.E.64 R30, desc[UR40][R10.64+0x10] ;  /* 0x000010280a1e8981 */ /* 0x000168000c1e1b00 */
[----:B------:R0:W5:Y:S02]  /*2bb0*/  @!P6 LDG.E.64 R28, desc[UR40][R10.64+0x20] ;  /* 0x000020280a1ce981 */ /* 0x000164000c1e1b00 */
.L_x_13153:
[----:B------:R-:W-:Y:S05]  /*2bc0*/  BSYNC B1 ;  /* 0x0000000000017941 */ /* 0x000fea0003800000 */
.L_x_13152:
[----:B------:R-:W-:Y:S01]  /*2bd0*/  ISETP.NE.AND P0, PT, R153, 0x3, PT ;  /* 0x000000039900780c */ /* 0x000fe20003f05270 */
[----:B-----5:R-:W-:Y:S02]  /*2be0*/  IMAD.MOV.U32 R38, RZ, RZ, R8 ;  /* 0x000000ffff267224 */ /* 0x020fe400078e0008 */
[----:B------:R-:W-:Y:S02]  /*2bf0*/  IMAD.MOV.U32 R81, RZ, RZ, R32 ;  /* 0x000000ffff517224 */ /* 0x000fe400078e0020 */
[----:B------:R-:W-:Y:S02]  /*2c00*/  IMAD.MOV.U32 R83, RZ, RZ, R36 ;  /* 0x000000ffff537224 */ /* 0x000fe400078e0024 */
[----:B------:R-:W-:Y:S02]  /*2c10*/  IMAD.MOV.U32 R80, RZ, RZ, R28 ;  /* 0x000000ffff507224 */ /* 0x000fe400078e001c */
[----:B------:R-:W-:Y:S02]  /*2c20*/  IMAD.MOV.U32 R82, RZ, RZ, R30 ;  /* 0x000000ffff527224 */ /* 0x000fe400078e001e */
[----:B------:R-:W-:-:S02]  /*2c30*/  IMAD.MOV.U32 R84, RZ, RZ, R34 ;  /* 0x000000ffff547224 */ /* 0x000fc400078e0022 */
[----:B------:R-:W-:Y:S05]  /*2c40*/  @!P0 BRA `(.L_x_13154) ;  /* 0x0000000000048947 */ /* 0x000fea0003800000 */
[----:B------:R-:W-:Y:S01]  /*2c50*/  BPT.TRAP 0x1 ;  /* 0x000000040000795c */ /* 0x000fe20000300000 */
.L_x_13154:
[----:B------:R-:W-:Y:S01]  /*2c60*/  IMAD R70, R19, 0x8, R18 ;  /* 0x0000000813467824 */ /* 0x000fe200078e0212 */
[----:B------:R-:W-:Y:S01]  /*2c70*/  SHF.L.U32 R76, R157, 0x1f, RZ ;  /* 0x0000001f9d4c7819 */ /* 0x000fe200000006ff */
[----:B------:R-:W-:Y:S03]  /*2c80*/  BSSY B1, `(.L_x_13155) ;  /* 0x0000003000017945 */ /* 0x000fe60003800000 */
[----:B------:R-:W1:Y:S02]  /*2c90*/  SYNCS.PHASECHK.TRANS64.TRYWAIT P6, [R70+URZ+0x19c90], R76 ;  /* 0x019c904c460075a7 */ /* 0x000e6400080c017f */
[----:B-1----:R-:W-:Y:S05]  /*2ca0*/  @!P6 BRA `(.L_x_13156) ;  /* 0x000001d400a8e947 */ /* 0x002fea0003800000 */
.L_x_13427:
[----:B------:R-:W-:Y:S05]  /*2cb0*/  BSYNC B1 ;  /* 0x0000000000017941 */ /* 0x000fea0003800000 */
.L_x_13155:
[----:B------:R-:W-:-:S03]  /*2cc0*/  UMOV UR4, 0xffffffff ;  /* 0xffffffff00047882 */ /* 0x000fc60000000000 */
[----:B------:R-:W-:Y:S05]  /*2cd0*/  BRA.DIV UR4, `(.L_x_13157) ;  /* 0x000001d604b07947 */ /* 0x000fea000b800000 */
[----:B------:R2:W3:Y:S04]  /*2ce0*/  SHFL.IDX PT, R39, R78, RZ, 0x1e1f ;  /* 0x001e1fff4e277589 */ /* 0x0004e800000e0000 */
[----:B------:R2:W4:Y:S02]  /*2cf0*/  SHFL.IDX PT, R14, R79, RZ, 0x1e1f ;  /* 0x001e1fff4f0e7589 */ /* 0x00052400000e0000 */
.L_x_13431:
[----:B------:R-:W-:Y:S05]  /*2d00*/  @P5 BRA `(.L_x_13158) ;  /* 0x0000003c00345947 */ /* 0x000fea0003800000 */
[----:B------:R-:W-:Y:S01]  /*2d10*/  ISETP.NE.AND P5, PT, R54, RZ, PT ;  /* 0x000000ff3600720c */ /* 0x000fe20003fa5270 */
[----:B------:R-:W-:-:S12]  /*2d20*/  BSSY B1, `(.L_x_13159) ;  /* 0x0000075000017945 */ /* 0x000fd80003800000 */
[----:B------:R-:W-:Y:S05]  /*2d30*/  @!P5 BRA `(.L_x_13160) ;  /* 0x0000000400ccd947 */ /* 0x000fea0003800000 */
[----:B------:R1:W1:Y:S01]  /*2d40*/  LDS.128 R4, [R69+0x13800] ;  /* 0x0138000045047984 */ /* 0x0002620000000c00 */
[----:B------:R-:W-:Y:S01]  /*2d50*/  ISETP.GE.AND P6, PT, R154, R77, PT ;  /* 0x0000004d9a00720c */ /* 0x000fe20003fc6270 */
[----:B------:R-:W-:Y:S01]  /*2d60*/  BSSY B2, `(.L_x_13161) ;  /* 0x000006f000027945 */ /* 0x000fe20003800000 */
[----:B0---4-:R-:W-:-:S05]  /*2d70*/  IADD3 R10, P5, R16, R14, RZ ;  /* 0x0000000e100a7210 */ /* 0x011fca0007fbe0ff */
[----:B---3--:R-:W-:-:S06]  /*2d80*/  IMAD.X R11, R39, 0x1, R17, P5 ;  /* 0x00000001270b7824 */ /* 0x008fcc00028e0611 */
[----:B------:R-:W-:Y:S05]  /*2d90*/  @P6 BRA `(.L_x_13162) ;  /* 0x0000000400ac6947 */ /* 0x000fea0003800000 */
[--C-:B--2---:R-:W-:Y:S02]  /*2da0*/  SHF.R.U32.HI R79, RZ, 0x8, R37.reuse ;  /* 0x00000008ff4f7819 */ /* 0x104fe40000011625 */
        /* <DEDUP_REMOVED lines=11> */
[----:B-1----:R-:W-:Y:S01]  /*2e60*/  IMAD.MOV.U32 R15, RZ, RZ, R4 ;  /* 0x000000ffff0f7224 */ /* 0x002fe200078e0004 */
[----:B------:R-:W-:Y:S02]  /*2e70*/  LOP3.LUT R13, R13, 0xff00, R12, 0xf8, !PT ;  /* 0x0000ff000d0d7812 */ /* 0x000fe400078ef80c */
[----:B------:R-:W-:Y:S01]  /*2e80*/  LOP3.LUT R37, R35, 0xff00, R34, 0xf8, !PT ;  /* 0x0000ff0023257812 */ /* 0x000fe200078ef822 */
[----:B------:R-:W-:Y:S01]  /*2e90*/  IMAD.U32 R12, R85, 0x10000, RZ ;  /* 0x00010000550c7824 */ /* 0x000fe200078e00ff */
        /* <DEDUP_REMOVED lines=47> */
[----:B------:R-:W-:Y:S01]  /*3190*/  F2FP.F16.E4M3.UNPACK_B R83, R6.H1 ;  /* 0x00000006ff53723e */ /* 0x000fe200030006ff */
[--C-:B------:R-:W-:Y:S01]  /*31a0*/  HADD2.F32 R84, -RZ, R37.reuse.H0_H0 ;  /* 0x20000025ff547230 */ /* 0x100fe20000004100 */
[----:B------:R-:W-:Y:S01]  /*31b0*/  F2FP.F16.E4M3.UNPACK_B R78, R13 ;  /* 0x0000000dff4e723e */ /* 0x000fe200020006ff */
[----:B------:R-:W-:Y:S01]  /*31c0*/  HADD2.F32 R87, -RZ, R37.H1_H1 ;  /* 0x30000025ff577230 */ /* 0x000fe20000004100 */
[----:B------:R-:W-:Y:S01]  /*31d0*/  F2FP.SATFINITE.E4M3.F32.PACK_AB_MERGE_C R35, R85, R86, RZ ;  /* 0x000000565523723e */ /* 0x000fe200048070ff */
[----:B------:R-:W-:Y:S01]  /*31e0*/  HADD2.F32 R86, -RZ, R79.H1_H1 ;  /* 0x3000004fff567230 */ /* 0x000fe20000004100 */
[-C--:B------:R-:W-:Y:S01]  /*31f0*/  F2FP.F16.E4M3.UNPACK_B R37, R12.reuse.H1 ;  /* 0x0000000cff25723e */ /* 0x080fe200030006ff */
[----:B------:R-:W-:Y:S01]  /*3200*/  HADD2.F32 R85, -RZ, R83.H1_H1 ;  /* 0x30000053ff557230 */ /* 0x000fe20000004100 */
[----:B------:R-:W-:Y:S01]  /*3210*/  F2FP.F16.E4M3.UNPACK_B R12, R12 ;  /* 0x0000000cff0c723e */ /* 0x000fe200020006ff */
[----:B------:R-:W-:-:S02]  /*3220*/  HADD2.F32 R90, -RZ, R78.H1_H1 ;  /* 0x3000004eff5a7230 */ /* 0x000fc40000004100 */
[-C--:B------:R-:W-:Y:S01]  /*3230*/  FMUL.FTZ R13, R87, R86.reuse ;  /* 0x00000056570d7220 */ /* 0x080fe20000410000 */
[----:B------:R-:W-:Y:S02]  /*3240*/  HADD2.F32 R83, -RZ, R83.H0_H0 ;  /* 0x20000053ff537230 */ /* 0x000fe40000004100 */
[----:B------:R-:W-:Y:S01]  /*3250*/  FMUL.FTZ R94, R84, R86 ;  /* 0x00000056545e7220 */ /* 0x000fe20000410000 */
[----:B------:R-:W-:Y:S02]  /*3260*/  HADD2.F32 R88, -RZ, R12.H1_H1 ;  /* 0x3000000cff587230 */ /* 0x000fe40000004100 */
[-C--:B------:R-:W-:Y:S01]  /*3270*/  FMUL.FTZ R92, R85, R90.reuse ;  /* 0x0000005a555c7220 */ /* 0x080fe20000410000 */
[----:B------:R-:W-:Y:S01]  /*3280*/  F2FP.F16.E4M3.UNPACK_B R86, R7 ;  /* 0x00000007ff56723e */ /* 0x000fe200020006ff */
[----:B------:R-:W-:Y:S01]  /*3290*/  FMUL.FTZ R90, R83, R90 ;  /* 0x0000005a535a7220 */ /* 0x000fe20000410000 */
[----:B------:R-:W-:Y:S01]  /*32a0*/  F2FP.F16.E4M3.UNPACK_B R6, R6 ;  /* 0x00000006ff06723e */ /* 0x000fe200020006ff */
[----:B------:R-:W-:-:S02]  /*32b0*/  HADD2.F32 R89, -RZ, R37.H1_H1 ;  /* 0x30000025ff597230 */ /* 0x000fc40000004100 */
[-C--:B------:R-:W-:Y:S01]  /*32c0*/  FFMA.FTZ R7, R83, R88.reuse, -R92 ;  /* 0x0000005853077223 */ /* 0x080fe2000001085c */
[----:B------:R-:W-:Y:S01]  /*32d0*/  FFMA.FTZ R90, R85, R88, R90 ;  /* 0x00000058555a7223 */ /* 0x000fe2000001005a */
[--C-:B------:R-:W-:Y:S01]  /*32e0*/  HADD2.F32 R83, -RZ, R86.reuse.H0_H0 ;  /* 0x20000056ff537230 */ /* 0x100fe20000004100 */
[----:B------:R-:W-:Y:S01]  /*32f0*/  F2FP.SATFINITE.E4M3.F32.PACK_AB_MERGE_C R4, R34, R15, R35 ;  /* 0x0000000f2204723e */ /* 0x000fe20004807023 */
[----:B------:R-:W-:Y:S02]  /*3300*/  HADD2.F32 R85, -RZ, R79.H0_H0 ;  /* 0x2000004fff557230 */ /* 0x000fe40000004100 */
[-C--:B------:R-:W-:Y:S01]  /*3310*/  FFMA.FTZ R13, R84, R89.reuse, -R13 ;  /* 0x00000059540d7223 */ /* 0x080fe2000001080d */
[----:B------:R-:W-:Y:S02]  /*3320*/  HADD2.F32 R86, -RZ, R86.H1_H1 ;  /* 0x30000056ff567230 */ /* 0x000fe40000004100 */
[----:B------:R-:W-:Y:S01]  /*3330*/  FFMA.FTZ R84, R87, R89, R94 ;  /* 0x0000005957547223 */ /* 0x000fe2000001005e */
[----:B------:R-:W-:-:S02]  /*3340*/  HADD2.F32 R79, -RZ, R6.H0_H0 ;  /* 0x20000006ff4f7230 */ /* 0x000fc40000004100 */
[-C--:B------:R-:W-:Y:S01]  /*3350*/  FMUL.FTZ R87, R83, R85.reuse ;  /* 0x0000005553577220 */ /* 0x080fe20000410000 */
[----:B------:R-:W-:Y:S02]  /*3360*/  HADD2.F32 R6, -RZ, R6.H1_H1 ;  /* 0x30000006ff067230 */ /* 0x000fe40000004100 */
[----:B------:R-:W-:Y:S01]  /*3370*/  FMUL.FTZ R92, R86, R85 ;  /* 0x00000055565c7220 */ /* 0x000fe20000410000 */
[----:B------:R-:W-:Y:S01]  /*3380*/  HADD2.F32 R78, -RZ, R78.H0_H0 ;  /* 0x2000004eff4e7230 */ /* 0x000fe20000004100 */
[----:B------:R-:W-:Y:S01]  /*3390*/  F2FP.SATFINITE.E4M3.F32.PACK_AB_MERGE_C R7, R90, R7, RZ ;  /* 0x000000075a07723e */ /* 0x000fe200048070ff */
[----:B------:R-:W-:Y:S01]  /*33a0*/  HADD2.F32 R12, -RZ, R12.H0_H0 ;  /* 0x2000000cff0c7230 */ /* 0x000fe20000004100 */
[----:B------:R-:W-:Y:S01]  /*33b0*/  F2FP.SATFINITE.E4M3.F32.PACK_AB_MERGE_C R13, R84, R13, RZ ;  /* 0x0000000d540d723e */ /* 0x000fe200048070ff */
[----:B------:R-:W-:Y:S02]  /*33c0*/  HADD2.F32 R37, -RZ, R37.H0_H0 ;  /* 0x20000025ff257230 */ /* 0x000fe40000004100 */
[-C--:B------:R-:W-:Y:S01]  /*33d0*/  FMUL.FTZ R88, R6, R78.reuse ;  /* 0x0000004e06587220 */ /* 0x080fe20000410000 */
[----:B------:R-:W-:-:S03]  /*33e0*/  FMUL.FTZ R85, R79, R78 ;  /* 0x0000004e4f557220 */ /* 0x000fc60000410000 */
[-C--:B------:R-:W-:Y:S01]  /*33f0*/  FFMA.FTZ R88, R79, R12.reuse, -R88 ;  /* 0x0000000c4f587223 */ /* 0x080fe20000010858 */
[----:B------:R-:W-:Y:S01]  /*3400*/  FFMA.FTZ R85, R6, R12, R85 ;  /* 0x0000000c06557223 */ /* 0x000fe20000010055 */
[-C--:B------:R-:W-:Y:S01]  /*3410*/  FFMA.FTZ R92, R83, R37.reuse, -R92 ;  /* 0x00000025535c7223 */ /* 0x080fe2000001085c */
[----:B------:R-:W-:-:S03]  /*3420*/  FFMA.FTZ R87, R86, R37, R87 ;  /* 0x0000002556577223 */ /* 0x000fc60000010057 */
[----:B------:R-:W-:Y:S02]  /*3430*/  F2FP.SATFINITE.E4M3.F32.PACK_AB_MERGE_C R6, R85, R88, R7 ;  /* 0x000000585506723e */ /* 0x000fe40004807007 */
[----:B------:R-:W-:-:S07]  /*3440*/  F2FP.SATFINITE.E4M3.F32.PACK_AB_MERGE_C R7, R87, R92, R13 ;  /* 0x0000005c5707723e */ /* 0x000fce000480700d */
.L_x_13162:
[----:B------:R-:W-:Y:S05]  /*3450*/  BSYNC B2 ;  /* 0x0000000000027941 */ /* 0x000fea0003800000 */
.L_x_13161:
[----:B-1----:R0:W-:Y:S02]  /*3460*/  ST.E.128 desc[UR40][R10.64], R4 ;  /* 0x000000040a007985 */ /* 0x0021e4000c101d28 */
.L_x_13160:
[----:B------:R-:W-:Y:S05]  /*3470*/  BSYNC B1 ;  /* 0x0000000000017941 */ /* 0x000fea0003800000 */
.L_x_13159:
        /* <DEDUP_REMOVED lines=10> */
[----:B---3--:R-:W-:-:S03]  /*3520*/  LEA.HI.X.SX32 R11, R11, R39, 0x1, P5 ;  /* 0x000000270b0b7211 */ /* 0x008fc600028f0eff */
[----:B0-----:R-:W-:Y:S06]  /*3530*/  @P6 BRA `(.L_x_13166) ;  /* 0x0000000400ac6947 */ /* 0x001fec0003800000 */
[----:B------:R-:W-:Y:S02]  /*3540*/  SHF.R.U32.HI R34, RZ, 0x8, R33 ;  /* 0x00000008ff227819 */ /* 0x000fe40000011621 */
[----:B------:R-:W-:Y:S02]  /*3550*/  SHF.R.U32.HI R30, RZ, 0x18, R31 ;  /* 0x00000018ff1e7819 */ /* 0x000fe4000001161f */
[----:B------:R-:W-:Y:S02]  /*3560*/  LOP3.LUT R13, R31, 0xff, RZ, 0xc0, !PT ;  /* 0x000000ff1f0d7812 */ /* 0x000fe400078ec0ff */
[----:B------:R-:W-:Y:S02]  /*3570*/  SHF.R.U32.HI R35, RZ, 0x18, R33 ;  /* 0x00000018ff237819 */ /* 0x000fe40000011621 */
[----:B------:R-:W-:Y:S02]  /*3580*/  LOP3.LUT R12, R33, 0xff, RZ, 0xc0, !PT ;  /* 0x000000ff210c7812 */ /* 0x000fe400078ec0ff */
[----:B------:R-:W-:Y:S01]  /*3590*/  PRMT R30, R30, 0x654, R13 ;  /* 0x000006541e1e7816 */ /* 0x000fe2000000000d */
[----:B------:R-:W-:Y:S01]  /*35a0*/  IMAD.SHL.U32 R13, R34, 0x100, RZ ;  /* 0x00000100220d7824 */ /* 0x000fe200078e00ff */
[----:B------:R-:W-:-:S02]  /*35b0*/  SHF.R.U32.HI R15, RZ, 0x8, R31 ;  /* 0x00000008ff0f7819 */ /* 0x000fc4000001161f */
[----:B------:R-:W-:Y:S02]  /*35c0*/  SHF.R.U32.HI R32, RZ, 0x10, R33 ;  /* 0x00000010ff207819 */ /* 0x000fe40000011621 */
[----:B------:R-:W-:Y:S02]  /*35d0*/  PRMT R12, R35, 0x654, R12 ;  /* 0x00000654230c7816 */ /* 0x000fe4000000000c */
[----:B------:R-:W-:Y:S02]  /*35e0*/  SHF.R.U32.HI R33, RZ, 0x10, R31 ;  /* 0x00000010ff217819 */ /* 0x000fe4000001161f */
[----:B------:R-:W-:Y:S01]  /*35f0*/  SHF.L.U32 R31, R15, 0x8, RZ ;  /* 0x000000080f1f7819 */ /* 0x000fe200000006ff */
        /* <DEDUP_REMOVED lines=50> */
[--C-:B------:R-:W-:Y:S01]  /*3920*/  HADD2.F32 R35, -RZ, R33.reuse.H0_H0 ;  /* 0x20000021ff237230 */ /* 0x100fe20000004100 */
[----:B------:R-:W-:Y:S01]  /*3930*/  F2FP.F16.E4M3.UNPACK_B R34, R6.H1 ;  /* 0x00000006ff22723e */ /* 0x000fe200030006ff */
[----:B------:R-:W-:Y:S01]  /*3940*/  HADD2.F32 R36, -RZ, R33.H1_H1 ;  /* 0x30000021ff247230 */ /* 0x000fe20000004100 */
[----:B------:R-:W-:Y:S01]  /*3950*/  F2FP.F16.E4M3.UNPACK_B R33, R12.H1 ;  /* 0x0000000cff21723e */ /* 0x000fe200030006ff */
[----:B------:R-:W-:Y:S01]  /*3960*/  HADD2.F32 R78, -RZ, R82.H1_H1 ;  /* 0x30000052ff4e7230 */ /* 0x000fe20000004100 */
        /* <DEDUP_REMOVED lines=20> */
[--C-:B------:R-:W-:Y:S01]  /*3ab0*/  HADD2.F32 R13, -RZ, R6.reuse.H0_H0 ;  /* 0x20000006ff0d7230 */ /* 0x100fe20000004100 */
[----:B------:R-:W-:Y:S01]  /*3ac0*/  F2FP.SATFINITE.E4M3.F32.PACK_AB_MERGE_C R5, R5, R4, R31 ;  /* 0x000000040505723e */ /* 0x000fe2000480701f */
        /* <DEDUP_REMOVED lines=18> */
.L_x_13166:
[----:B------:R-:W-:Y:S05]  /*3bf0*/  BSYNC B2 ;  /* 0x0000000000027941 */ /* 0x000fea0003800000 */
.L_x_13165:
[----:B--2---:R0:W-:Y:S02]  /*3c00*/  ST.E.128 desc[UR40][R10.64], R4 ;  /* 0x000000040a007985 */ /* 0x0041e4000c101d28 */
.L_x_13164:
[----:B------:R-:W-:Y:S05]  /*3c10*/  BSYNC B1 ;  /* 0x0000000000017941 */ /* 0x000fea0003800000 */
.L_x_13163:
[----:B------:R-:W-:Y:S05]  /*3c20*/  @P1 BRA `(.L_x_13158) ;  /* 0x0000002c006c1947 */ /* 0x000fea0003800000 */
[----:B0-----:R-:W5:Y:S04]  /*3c30*/  LDL R13, [R1+0x20] ;  /* 0x00002000010d7983 */ /* 0x001f680000100800 */
[----:B------:R-:W3:Y:S01]  /*3c40*/  LDL R12, [R1+0x18] ;  /* 0x00001800010c7983 */ /* 0x000ee20000100800 */
[----:B----4-:R-:W-:Y:S01]  /*3c50*/  IADD3 R10, P5, R156, R14, RZ ;  /* 0x0000000e9c0a7210 */ /* 0x010fe20007fbe0ff */
[----:B------:R-:W-:Y:S02]  /*3c60*/  BSSY B1, `(.L_x_13167) ;  /* 0x000006f000017945 */ /* 0x000fe40003800000 */
[----:B------:R0:W4:Y:S01]  /*3c70*/  LDS.128 R4, [R69+0x15800] ;  /* 0x0158000045047984 */ /* 0x0001220000000c00 */
[----:B-----5:R-:W-:Y:S01]  /*3c80*/  ISETP.GE.AND P6, PT, R13, R77, PT ;  /* 0x0000004d0d00720c */ /* 0x020fe20003fc6270 */
[----:B---3--:R-:W-:-:S12]  /*3c90*/  IMAD.X R11, R39, 0x1, R12, P5 ;  /* 0x00000001270b7824 */ /* 0x008fd800028e060c */
        /* <DEDUP_REMOVED lines=107> */
.L_x_13168:
[----:B------:R-:W-:Y:S05]  /*4350*/  BSYNC B1 ;  /* 0x0000000000017941 */ /* 0x000fea0003800000 */
.L_x_13167:
[----:B------:R0:W-:Y:S01]  /*4360*/  ST.E.128 desc[UR40][R10.64], R4 ;  /* 0x000000040a007985 */ /* 0x0001e2000c101d28 */
[----:B------:R-:W-:Y:S05]  /*4370*/  BRA `(.L_x_13158) ;  /* 0x0000002400987947 */ /* 0x000fea0003800000 */
.L_x_13151:
        /* <DEDUP_REMOVED lines=31> */
.L_x_13170:
[----:B------:R-:W-:Y:S05]  /*4570*/  BSYNC B1 ;  /* 0x0000000000017941 */ /* 0x000fea0003800000 */
.L_x_13169:
[----:B------:R-:W-:Y:S01]  /*4580*/  ISETP.NE.AND P0, PT, R153, 0x3, PT ;  /* 0x000000039900780c */ /* 0x000fe20003f05270 */
[----:B-----5:R-:W-:Y:S01]  /*4590*/  IMAD.MOV.U32 R80, RZ, RZ, R6 ;  /* 0x000000ffff507224 */ /* 0x020fe200078e0006 */
[----:B------:R-:W-:Y:S01]  /*45a0*/  MOV R88, R38 ;  /* 0x0000002600587202 */ /* 0x000fe20000000f00 */
[----:B------:R-:W-:Y:S02]  /*45b0*/  IMAD.MOV.U32 R81, RZ, RZ, R4 ;  /* 0x000000ffff517224 */ /* 0x000fe400078e0004 */
[----:B------:R-:W-:Y:S02]  /*45c0*/  IMAD.MOV.U32 R86, RZ, RZ, R30 ;  /* 0x000000ffff567224 */ /* 0x000fe400078e001e */
[----:B------:R-:W-:Y:S02]  /*45d0*/  IMAD.MOV.U32 R85, RZ, RZ, R28 ;  /* 0x000000ffff557224 */ /* 0x000fe400078e001c */
[----:B------:R-:W-:Y:S02]  /*45e0*/  IMAD.MOV.U32 R82, RZ, RZ, R34 ;  /* 0x000000ffff527224 */ /* 0x000fe400078e0022 */
[----:B------:R-:W-:-:S02]  /*45f0*/  IMAD.MOV.U32 R83, RZ, RZ, R32 ;  /* 0x000000ffff537224 */ /* 0x000fc400078e0020 */
[----:B------:R-:W-:Y:S01]  /*4600*/  IMAD.MOV.U32 R87, RZ, RZ, R36 ;  /* 0x000000ffff577224 */ /* 0x000fe200078e0024 */
[----:B------:R-:W-:Y:S06]  /*4610*/  @!P0 BRA `(.L_x_13171) ;  /* 0x0000000000048947 */ /* 0x000fec0003800000 */
[----:B------:R-:W-:Y:S01]  /*4620*/  BPT.TRAP 0x1 ;  /* 0x000000040000795c */ /* 0x000fe20000300000 */
.L_x_13171:
[----:B------:R-:W-:Y:S01]  /*4630*/  IMAD R70, R19, 0x8, R18 ;  /* 0x0000000813467824 */ /* 0x000fe200078e0212 */
[----:B------:R-:W-:Y:S01]  /*4640*/  SHF.L.U32 R76, R157, 0x1f, RZ ;  /* 0x0000001f9d4c7819 */ /* 0x000fe200000006ff */
[----:B------:R-:W-:Y:S03]  /*4650*/  BSSY B1, `(.L_x_13172) ;  /* 0x0000003000017945 */ /* 0x000fe60003800000 */
[----:B------:R-:W1:Y:S02]  /*4660*/  SYNCS.PHASECHK.TRANS64.TRYWAIT P6, [R70+URZ+0x19c90], R76 ;  /* 0x019c904c460075a7 */ /* 0x000e6400080c017f */
[----:B-1----:R-:W-:Y:S05]  /*4670*/  @!P6 BRA `(.L_x_13173) ;  /* 0x000001bc0090e947 */ /* 0x002fea0003800000 */
.L_x_13432:
[----:B------:R-:W-:Y:S05]  /*4680*/  BSYNC B1 ;  /* 0x0000000000017941 */ /* 0x000fea0003800000 */
.L_x_13172:
[----:B------:R-:W-:-:S03]  /*4690*/  UMOV UR4, 0xffffffff ;  /* 0xffffffff00047882 */ /* 0x000fc60000000000 */
[----:B------:R-:W-:Y:S05]  /*46a0*/  BRA.DIV UR4, `(.L_x_13174) ;  /* 0x000001be04987947 */ /* 0x000fea000b800000 */
[----:B------:R-:W2:Y:S04]  /*46b0*/  SHFL.IDX PT, R78, R78, RZ, 0x1e1f ;  /* 0x001e1fff4e4e7589 */ /* 0x000ea800000e0000 */
[----:B------:R-:W3:Y:S02]  /*46c0*/  SHFL.IDX PT, R79, R79, RZ, 0x1e1f ;  /* 0x001e1fff4f4f7589 */ /* 0x000ee400000e0000 */
.L_x_13436:
        /* <DEDUP_REMOVED lines=21> */
[----:B----4-:R-:W-:-:S04]  /*4820*/  LOP3.LUT R8, R12, 0x10, R90, 0xf8, !PT ;  /* 0x000000100c087812 */ /* 0x010fc800078ef85a */
[----:B-----5:R-:W-:-:S04]  /*4830*/  LOP3.LUT R8, R8, R11, RZ, 0x3c, !PT ;  /* 0x0000000b08087212 */ /* 0x020fc800078e3cff */
[----:B--2---:R-:W-:Y:S01]  /*4840*/  IADD3 R8, R8, R9, R10 ;  /* 0x0000000908087210 */ /* 0x004fe20007ffe00a */
        /* <DEDUP_REMOVED lines=9> */
[--C-:B------:R-:W-:Y:S01]  /*48e0*/  SHF.R.U32.HI R30, RZ, 0x8, R29.reuse ;  /* 0x00000008ff1e7819 */ /* 0x100fe2000001161d */
[----:B------:R-:W-:Y:S01]  /*48f0*/  IMAD.SHL.U32 R93, R93, 0x100, RZ ;  /* 0x000001005d5d7824 */ /* 0x000fe200078e00ff */
[----:B------:R-:W-:Y:S01]  /*4900*/  LOP3.LUT R91, R29, 0xff, RZ, 0xc0, !PT ;  /* 0x000000ff1d5b7812 */ /* 0x000fe200078ec0ff */
[----:B------:R-:W-:Y:S01]  /*4910*/  IMAD.U32 R38, R38, 0x10000, RZ ;  /* 0x0001000026267824 */ /* 0x000fe200078e00ff */
[----:B------:R-:W-:Y:S01]  /*4920*/  SHF.R.U32.HI R98, RZ, 0x18, R29 ;  /* 0x00000018ff627819 */ /* 0x000fe2000001161d */
[----:B------:R-:W-:Y:S01]  /*4930*/  IMAD.SHL.U32 R30, R30, 0x100, RZ ;  /* 0x000001001e1e7824 */ /* 0x000fe200078e00ff */
[----:B------:R-:W-:-:S02]  /*4940*/  LOP3.LUT R97, R37, 0xff, RZ, 0xc0, !PT ;  /* 0x000000ff25617812 */ /* 0x000fc400078ec0ff */
[----:B------:R-:W-:Y:S02]  /*4950*/  SHF.R.U32.HI R102, RZ, 0x18, R37 ;  /* 0x00000018ff667819 */ /* 0x000fe40000011625 */
[--C-:B------:R-:W-:Y:S02]  /*4960*/  SHF.R.U32.HI R28, RZ, 0x10, R31.reuse ;  /* 0x00000010ff1c7819 */ /* 0x100fe4000001161f */
[--C-:B------:R-:W-:Y:S02]  /*4970*/  SHF.R.U32.HI R29, RZ, 0x8, R31.reuse ;  /* 0x00000008ff1d7819 */ /* 0x100fe4000001161f */
[----:B------:R-:W-:Y:S02]  /*4980*/  LOP3.LUT R95, R31, 0xff, RZ, 0xc0, !PT ;  /* 0x000000ff1f5f7812 */ /* 0x000fe400078ec0ff */
[----:B------:R-:W-:Y:S02]  /*4990*/  SHF.R.U32.HI R100, RZ, 0x18, R31 ;  /* 0x00000018ff647819 */ /* 0x000fe4000001161f */
[----:B------:R-:W-:-:S02]  /*49a0*/  SHF.R.U32.HI R31, RZ, 0x10, R37 ;  /* 0x00000010ff1f7819 */ /* 0x000fc40000011625 */
[----:B------:R-:W-:Y:S02]  /*49b0*/  PRMT R102, R102, 0x654, R97 ;  /* 0x0000065466667816 */ /* 0x000fe40000000061 */
[----:B------:R-:W-:Y:S01]  /*49c0*/  PRMT R91, R98, 0x654, R91 ;  /* 0x00000654625b7816 */ /* 0x000fe2000000005b */
[----:B------:R-:W-:Y:S01]  /*49d0*/  IMAD.U32 R31, R31, 0x10000, RZ ;  /* 0x000100001f1f7824 */ /* 0x000fe200078e00ff */
        /* <DEDUP_REMOVED lines=8> */
[----:B--2---:R-:W-:Y:S02]  /*4a60*/  F2FP.F16.E4M3.UNPACK_B R30, R13 ;  /* 0x0000000dff1e723e */ /* 0x004fe400020006ff */
[----:B------:R-:W-:Y:S02]  /*4a70*/  F2FP.F16.E4M3.UNPACK_B R93, R39 ;  /* 0x00000027ff5d723e */ /* 0x000fe400020006ff */
[----:B------:R-:W-:Y:S01]  /*4a80*/  LOP3.LUT R91, R91, 0xff0000, R38, 0xf8, !PT ;  /* 0x00ff00005b5b7812 */ /* 0x000fe200078ef826 */
[--C-:B------:R-:W-:Y:S01]  /*4a90*/  HADD2.F32 R31, -RZ, R30.reuse.H0_H0 ;  /* 0x2000001eff1f7230 */ /* 0x100fe20000004100 */
[----:B0-----:R-:W-:Y:S01]  /*4aa0*/  F2FP.F16.E4M3.UNPACK_B R37, R9 ;  /* 0x00000009ff25723e */ /* 0x001fe200020006ff */
[----:B------:R-:W-:Y:S01]  /*4ab0*/  HADD2.F32 R99, -RZ, R93.H0_H0 ;  /* 0x2000005dff637230 */ /* 0x000fe20000004100 */
[----:B------:R-:W-:Y:S01]  /*4ac0*/  F2FP.F16.E4M3.UNPACK_B R97, R91 ;  /* 0x0000005bff61723e */ /* 0x000fe200020006ff */
[----:B------:R-:W-:Y:S01]  /*4ad0*/  HADD2.F32 R30, -RZ, R30.H1_H1 ;  /* 0x3000001eff1e7230 */ /* 0x000fe20000004100 */
[----:B------:R-:W-:Y:S01]  /*4ae0*/  PRMT R95, R100, 0x654, R95 ;  /* 0x00000654645f7816 */ /* 0x000fe2000000005f */
[----:B------:R-:W-:-:S02]  /*4af0*/  HADD2.F32 R38, -RZ, R37.H0_H0 ;  /* 0x20000025ff267230 */ /* 0x000fc40000004100 */
[C---:B------:R-:W-:Y:S01]  /*4b00*/  FMUL.FTZ R100, R31.reuse, R99 ;  /* 0x000000631f647220 */ /* 0x040fe20000410000 */
[----:B------:R-:W-:Y:S01]  /*4b10*/  HADD2.F32 R98, -RZ, R97.H0_H0 ;  /* 0x20000061ff627230 */ /* 0x000fe20000004100 */
[----:B------:R-:W-:Y:S01]  /*4b20*/  F2FP.F16.E4M3.UNPACK_B R9, R9.H1 ;  /* 0x00000009ff09723e */ /* 0x000fe200030006ff */
[----:B------:R-:W-:Y:S02]  /*4b30*/  HADD2.F32 R93, -RZ, R93.H1_H1 ;  /* 0x3000005dff5d7230 */ /* 0x000fe40000004100 */
[C---:B------:R-:W-:Y:S01]  /*4b40*/  FMUL.FTZ R99, R38.reuse, R99 ;  /* 0x0000006326637220 */ /* 0x040fe20000410000 */
[----:B------:R-:W-:Y:S02]  /*4b50*/  HADD2.F32 R97, -RZ, R97.H1_H1 ;  /* 0x30000061ff617230 */ /* 0x000fe40000004100 */
[-C--:B------:R-:W-:Y:S01]  /*4b60*/  FFMA.FTZ R38, R38, R98.reuse, -R100 ;  /* 0x0000006226267223 */ /* 0x080fe20000010864 */
[----:B------:R-:W-:Y:S01]  /*4b70*/  F2FP.F16.E4M3.UNPACK_B R91, R91.H1 ;  /* 0x0000005bff5b723e */ /* 0x000fe200030006ff */
[----:B------:R-:W-:Y:S01]  /*4b80*/  FFMA.FTZ R31, R31, R98, R99 ;  /* 0x000000621f1f7223 */ /* 0x000fe20000010063 */
[----:B------:R-:W-:-:S02]  /*4b90*/  HADD2.F32 R98, -RZ, R37.H1_H1 ;  /* 0x30000025ff627230 */ /* 0x000fc40000004100 */
[----:B------:R-:W-:-:S03]  /*4ba0*/  FMUL.FTZ R37, R30, R93 ;  /* 0x0000005d1e257220 */ /* 0x000fc60000410000 */
[C---:B------:R-:W-:Y:S01]  /*4bb0*/  FMUL.FTZ R93, R98.reuse, R93 ;  /* 0x0000005d625d7220 */ /* 0x040fe20000410000 */
[-C--:B------:R-:W-:Y:S01]  /*4bc0*/  FFMA.FTZ R37, R98, R97.reuse, -R37 ;  /* 0x0000006162257223 */ /* 0x080fe20000010825 */
[--C-:B------:R-:W-:Y:S02]  /*4bd0*/  HADD2.F32 R98, -RZ, R91.reuse.H0_H0 ;  /* 0x2000005bff627230 */ /* 0x100fe40000004100 */
[----:B------:R-:W-:Y:S01]  /*4be0*/  FFMA.FTZ R30, R30, R97, R93 ;  /* 0x000000611e1e7223 */ /* 0x000fe2000001005d */
[----:B------:R-:W-:Y:S01]  /*4bf0*/  F2FP.F16.E4M3.UNPACK_B R93, R13.H1 ;  /* 0x0000000dff5d723e */ /* 0x000fe200030006ff */
[----:B------:R-:W-:Y:S01]  /*4c00*/  HADD2.F32 R91, -RZ, R91.H1_H1 ;  /* 0x3000005bff5b7230 */ /* 0x000fe20000004100 */
[----:B------:R-:W-:Y:S01]  /*4c10*/  F2FP.F16.E4M3.UNPACK_B R97, R39.H1 ;  /* 0x00000027ff61723e */ /* 0x000fe200030006ff */
[----:B------:R-:W-:Y:S02]  /*4c20*/  HADD2.F32 R39, -RZ, R9.H0_H0 ;  /* 0x20000009ff277230 */ /* 0x000fe40000004100 */
[----:B------:R-:W-:-:S02]  /*4c30*/  HADD2.F32 R13, -RZ, R93.H0_H0 ;  /* 0x2000005dff0d7230 */ /* 0x000fc40000004100 */
[--C-:B------:R-:W-:Y:S02]  /*4c40*/  HADD2.F32 R99, -RZ, R97.reuse.H0_H0 ;  /* 0x20000061ff637230 */ /* 0x100fe40000004100 */
[----:B------:R-:W-:-:S03]  /*4c50*/  HADD2.F32 R97, -RZ, R97.H1_H1 ;  /* 0x30000061ff617230 */ /* 0x000fc60000004100 */
[-C--:B------:R-:W-:Y:S01]  /*4c60*/  FMUL.FTZ R100, R13, R99.reuse ;  /* 0x000000630d647220 */ /* 0x080fe20000410000 */
[----:B------:R-:W-:-:S03]  /*4c70*/  FMUL.FTZ R99, R39, R99 ;  /* 0x0000006327637220 */ /* 0x000fc60000410000 */
[-C--:B------:R-:W-:Y:S01]  /*4c80*/  FFMA.FTZ R39, R39, R98.reuse, -R100 ;  /* 0x0000006227277223 */ /* 0x080fe20000010864 */
[----:B------:R-:W-:Y:S01]  /*4c90*/  HADD2.F32 R100, -RZ, R9.H1_H1 ;  /* 0x30000009ff647230 */ /* 0x000fe20000004100 */
[----:B------:R-:W-:Y:S01]  /*4ca0*/  PRMT R9, R96, 0x654, R92 ;  /* 0x0000065460097816 */ /* 0x000fe2000000005c */
[----:B------:R-:W-:Y:S02]  /*4cb0*/  IMAD.SHL.U32 R92, R29, 0x100, RZ ;  /* 0x000001001d5c7824 */ /* 0x000fe400078e00ff */
[----:B------:R-:W-:Y:S01]  /*4cc0*/  FFMA.FTZ R13, R13, R98, R99 ;  /* 0x000000620d0d7223 */ /* 0x000fe20000010063 */
[----:B------:R-:W-:Y:S01]  /*4cd0*/  HADD2.F32 R98, -RZ, R93.H1_H1 ;  /* 0x3000005dff627230 */ /* 0x000fe20000004100 */
[----:B------:R-:W-:Y:S01]  /*4ce0*/  LOP3.LUT R29, R9, 0xff00, R94, 0xf8, !PT ;  /* 0x0000ff00091d7812 */ /* 0x000fe200078ef85e */
[----:B------:R-:W-:Y:S01]  /*4cf0*/  IMAD.U32 R9, R28, 0x10000, RZ ;  /* 0x000100001c097824 */ /* 0x000fe200078e00ff */
[----:B------:R-:W-:Y:S01]  /*4d00*/  LOP3.LUT R92, R95, 0xff00, R92, 0xf8, !PT ;  /* 0x0000ff005f5c7812 */ /* 0x000fe200078ef85c */
[----:B------:R-:W-:-:S02]  /*4d10*/  IMAD.U32 R28, R36, 0x10000, RZ ;  /* 0x00010000241c7824 */ /* 0x000fc400078e00ff */
[-C--:B------:R-:W-:Y:S01]  /*4d20*/  FMUL.FTZ R93, R98, R97.reuse ;  /* 0x00000061625d7220 */ /* 0x080fe20000410000 */
[----:B------:R-:W-:Y:S01]  /*4d30*/  FMUL.FTZ R97, R100, R97 ;  /* 0x0000006164617220 */ /* 0x000fe20000410000 */
[----:B------:R-:W-:Y:S01]  /*4d40*/  LOP3.LUT R9, R92, 0xff0000, R9, 0xf8, !PT ;  /* 0x00ff00005c097812 */ /* 0x000fe200078ef809 */
[----:B------:R-:W-:Y:S01]  /*4d50*/  IMAD.MOV.U32 R92, RZ, RZ, R11 ;  /* 0x000000ffff5c7224 */ /* 0x000fe200078e000b */
[----:B------:R-:W-:Y:S01]  /*4d60*/  LOP3.LUT R28, R29, 0xff0000, R28, 0xf8, !PT ;  /* 0x00ff00001d1c7812 */ /* 0x000fe200078ef81c */
[----:B------:R-:W-:Y:S01]  /*4d70*/  FFMA.FTZ R93, R100, R91, -R93 ;  /* 0x0000005b645d7223 */ /* 0x000fe2000001085d */
[----:B------:R-:W-:Y:S01]  /*4d80*/  F2FP.F16.E4M3.UNPACK_B R29, R15 ;  /* 0x0000000fff1d723e */ /* 0x000fe200020006ff */
[----:B------:R-:W-:Y:S01]  /*4d90*/  FFMA.FTZ R91, R98, R91, R97 ;  /* 0x0000005b625b7223 */ /* 0x000fe20000010061 */
        /* <DEDUP_REMOVED lines=8> */
[----:B------:R-:W-:-:S02]  /*4e20*/  HADD2.F32 R97, -RZ, R95.H0_H0 ;  /* 0x2000005fff617230 */ /* 0x000fc40000004100 */
[-C--:B------:R-:W-:Y:S01]  /*4e30*/  FMUL.FTZ R99, R96, R36.reuse ;  /* 0x0000002460637220 */ /* 0x080fe20000410000 */
[----:B------:R-:W-:Y:S02]  /*4e40*/  HADD2.F32 R95, -RZ, R95.H1_H1 ;  /* 0x3000005fff5f7230 */ /* 0x000fe40000004100 */
[C---:B------:R-:W-:Y:S01]  /*4e50*/  FMUL.FTZ R36, R98.reuse, R36 ;  /* 0x0000002462247220 */ /* 0x040fe20000410000 */
[----:B------:R-:W-:Y:S01]  /*4e60*/  F2FP.F16.E4M3.UNPACK_B R9, R9.H1 ;  /* 0x00000009ff09723e */ /* 0x000fe200030006ff */
[----:B------:R-:W-:Y:S01]  /*4e70*/  FFMA.FTZ R99, R98, R97, -R99 ;  /* 0x0000006162637223 */ /* 0x000fe20000010863 */
[----:B------:R-:W-:Y:S01]  /*4e80*/  F2FP.SATFINITE.E4M3.F32.PACK_AB_MERGE_C R39, R93, R39, RZ ;  /* 0x000000275d27723e */ /* 0x000fe200048070ff */
[----:B------:R-:W-:Y:S01]  /*4e90*/  FFMA.FTZ R96, R96, R97, R36 ;  /* 0x0000006160607223 */ /* 0x000fe20000010024 */
[----:B------:R-:W-:Y:S01]  /*4ea0*/  HADD2.F32 R97, -RZ, R94.H1_H1 ;  /* 0x3000005eff617230 */ /* 0x000fe20000004100 */
[----:B------:R-:W-:Y:S01]  /*4eb0*/  F2FP.SATFINITE.E4M3.F32.PACK_AB_MERGE_C R13, R91, R13, RZ ;  /* 0x0000000d5b0d723e */ /* 0x000fe200048070ff */
[----:B------:R-:W-:Y:S01]  /*4ec0*/  HADD2.F32 R94, -RZ, R11.H1_H1 ;  /* 0x3000000bff5e7230 */ /* 0x000fe20000004100 */
[-C--:B------:R-:W-:Y:S01]  /*4ed0*/  F2FP.F16.E4M3.UNPACK_B R93, R85.reuse.H1 ;  /* 0x00000055ff5d723e */ /* 0x080fe200030006ff */
[----:B------:R-:W-:Y:S01]  /*4ee0*/  HADD2.F32 R36, -RZ, R29.H1_H1 ;  /* 0x3000001dff247230 */ /* 0x000fe20000004100 */
[----:B------:R-:W-:-:S02]  /*4ef0*/  F2FP.F16.E4M3.UNPACK_B R85, R85 ;  /* 0x00000055ff55723e */ /* 0x000fc400020006ff */
[----:B------:R-:W-:Y:S01]  /*4f00*/  FMUL.FTZ R11, R94, R97 ;  /* 0x000000615e0b7220 */ /* 0x000fe20000410000 */
[----:B------:R-:W-:Y:S01]  /*4f10*/  F2FP.SATFINITE.E4M3.F32.PACK_AB_MERGE_C R13, R30, R31, R13 ;  /* 0x0000001f1e0d723e */ /* 0x000fe2000480700d */
[C---:B------:R-:W-:Y:S01]  /*4f20*/  FMUL.FTZ R29, R36.reuse, R97 ;  /* 0x00000061241d7220 */ /* 0x040fe20000410000 */
[----:B------:R-:W-:Y:S02]  /*4f30*/  HADD2.F32 R97, -RZ, R28.H0_H0 ;  /* 0x2000001cff617230 */ /* 0x000fe40000004100 */
[-C--:B------:R-:W-:Y:S01]  /*4f40*/  FFMA.FTZ R11, R36, R95.reuse, R11 ;  /* 0x0000005f240b7223 */ /* 0x080fe2000001000b */
[----:B------:R-:W-:Y:S01]  /*4f50*/  F2FP.F16.E4M3.UNPACK_B R36, R92.H1 ;  /* 0x0000005cff24723e */ /* 0x000fe200030006ff */
[----:B------:R-:W-:Y:S02]  /*4f60*/  HADD2.F32 R92, -RZ, R15.H0_H0 ;  /* 0x2000000fff5c7230 */ /* 0x000fe40000004100 */
[----:B------:R-:W-:Y:S01]  /*4f70*/  FFMA.FTZ R29, R94, R95, -R29 ;  /* 0x0000005f5e1d7223 */ /* 0x000fe2000001081d */
[----:B------:R-:W-:-:S02]  /*4f80*/  HADD2.F32 R94, -RZ, R9.H0_H0 ;  /* 0x20000009ff5e7230 */ /* 0x000fc40000004100 */
[--C-:B------:R-:W-:Y:S02]  /*4f90*/  HADD2.F32 R95, -RZ, R36.reuse.H0_H0 ;  /* 0x20000024ff5f7230 */ /* 0x100fe40000004100 */
[-C--:B------:R-:W-:Y:S01]  /*4fa0*/  FMUL.FTZ R98, R92, R97.reuse ;  /* 0x000000615c627220 */ /* 0x080fe20000410000 */
[----:B------:R-:W-:Y:S02]  /*4fb0*/  HADD2.F32 R36, -RZ, R36.H1_H1 ;  /* 0x30000024ff247230 */ /* 0x000fe40000004100 */
[----:B------:R-:W-:Y:S02]  /*4fc0*/  HADD2.F32 R9, -RZ, R9.H1_H1 ;  /* 0x30000009ff097230 */ /* 0x000fe40000004100 */
[C---:B------:R-:W-:Y:S01]  /*4fd0*/  FFMA.FTZ R98, R95.reuse, R94, -R98 ;  /* 0x0000005e5f627223 */ /* 0x040fe20000010862 */
[----:B------:R-:W-:-:S04]  /*4fe0*/  FMUL.FTZ R95, R95, R97 ;  /* 0x000000615f5f7220 */ /* 0x000fc80000410000 */
[----:B------:R-:W-:Y:S01]  /*4ff0*/  FFMA.FTZ R92, R92, R94, R95 ;  /* 0x0000005e5c5c7223 */ /* 0x000fe2000001005f */
[----:B------:R-:W-:Y:S02]  /*5000*/  HADD2.F32 R94, -RZ, R15.H1_H1 ;  /* 0x3000000fff5e7230 */ /* 0x000fe40000004100 */
[----:B------:R-:W-:Y:S01]  /*5010*/  HADD2.F32 R95, -RZ, R28.H1_H1 ;  /* 0x3000001cff5f7230 */ /* 0x000fe20000004100 */
[-C--:B------:R-:W-:Y:S02]  /*5020*/  F2FP.F16.E4M3.UNPACK_B R28, R8.reuse.H1 ;  /* 0x00000008ff1c723e */ /* 0x080fe400030006ff */
[----:B------:R-:W-:Y:S02]  /*5030*/  F2FP.F16.E4M3.UNPACK_B R8, R8 ;  /* 0x00000008ff08723e */ /* 0x000fe400020006ff */
[-C--:B------:R-:W-:Y:S01]  /*5040*/  FMUL.FTZ R15, R94, R95.reuse ;  /* 0x0000005f5e0f7220 */ /* 0x080fe20000410000 */
[----:B------:R-:W-:-:S03]  /*5050*/  FMUL.FTZ R95, R36, R95 ;  /* 0x0000005f245f7220 */ /* 0x000fc60000410000 */
[-C--:B------:R-:W-:Y:S01]  /*5060*/  FFMA.FTZ R15, R36, R9.reuse, -R15 ;  /* 0x00000009240f7223 */ /* 0x080fe2000001080f */
[-C--:B------:R-:W-:Y:S01]  /*5070*/  F2FP.F16.E4M3.UNPACK_B R36, R12.reuse.H1 ;  /* 0x0000000cff24723e */ /* 0x080fe200030006ff */
[----:B------:R-:W-:Y:S01]  /*5080*/  FFMA.FTZ R9, R94, R9, R95 ;  /* 0x000000095e097223 */ /* 0x000fe2000001005f */
[----:B------:R-:W-:Y:S01]  /*5090*/  HADD2.F32 R94, -RZ, R28.H0_H0 ;  /* 0x2000001cff5e7230 */ /* 0x000fe20000004100 */
[----:B------:R-:W-:Y:S01]  /*50a0*/  F2FP.F16.E4M3.UNPACK_B R12, R12 ;  /* 0x0000000cff0c723e */ /* 0x000fe200020006ff */
[----:B------:R-:W-:Y:S01]  /*50b0*/  HADD2.F32 R95, -RZ, R93.H0_H0 ;  /* 0x2000005dff5f7230 */ /* 0x000fe20000004100 */
[----:B------:R-:W-:Y:S01]  /*50c0*/  F2FP.SATFINITE.E4M3.F32.PACK_AB_MERGE_C R98, R15, R98, RZ ;  /* 0x000000620f62723e */ /* 0x000fe200048070ff */
[--C-:B------:R-:W-:Y:S01]  /*50d0*/  HADD2.F32 R91, -RZ, R36.reuse.H0_H0 ;  /* 0x20000024ff5b7230 */ /* 0x100fe20000004100 */
[-C--:B------:R-:W-:Y:S01]  /*50e0*/  F2FP.F16.E4M3.UNPACK_B R15, R87.reuse.H1 ;  /* 0x00000057ff0f723e */ /* 0x080fe200030006ff */
[----:B------:R-:W-:Y:S01]  /*50f0*/  HADD2.F32 R36, -RZ, R36.H1_H1 ;  /* 0x30000024ff247230 */ /* 0x000fe20000004100 */
[----:B------:R-:W-:Y:S01]  /*5100*/  F2FP.F16.E4M3.UNPACK_B R87, R87 ;  /* 0x00000057ff57723e */ /* 0x000fe200020006ff */
[----:B------:R-:W-:Y:S01]  /*5110*/  HADD2.F32 R28, -RZ, R28.H1_H1 ;  /* 0x3000001cff1c7230 */ /* 0x000fe20000004100 */
[----:B------:R-:W-:Y:S01]  /*5120*/  F2FP.SATFINITE.E4M3.F32.PACK_AB_MERGE_C R92, R9, R92, RZ ;  /* 0x0000005c095c723e */ /* 0x000fe200048070ff */
[--C-:B------:R-:W-:Y:S01]  /*5130*/  HADD2.F32 R100, -RZ, R15.reuse.H0_H0 ;  /* 0x2000000fff647230 */ /* 0x100fe20000004100 */
[----:B------:R-:W-:Y:S01]  /*5140*/  F2FP.SATFINITE.E4M3.F32.PACK_AB_MERGE_C R29, R29, R99, R98 ;  /* 0x000000631d1d723e */ /* 0x000fe20004807062 */
[----:B------:R-:W-:Y:S01]  /*5150*/  HADD2.F32 R15, -RZ, R15.H1_H1 ;  /* 0x3000000fff0f7230 */ /* 0x000fe20000004100 */
[----:B------:R-:W-:Y:S01]  /*5160*/  F2FP.SATFINITE.E4M3.F32.PACK_AB_MERGE_C R9, R37, R38, R39 ;  /* 0x000000262509723e */ /* 0x000fe20004807027 */
[----:B------:R-:W-:-:S02]  /*5170*/  HADD2.F32 R93, -RZ, R93.H1_H1 ;  /* 0x3000005dff5d7230 */ /* 0x000fc40000004100 */
[-C--:B------:R-:W-:Y:S01]  /*5180*/  FMUL.FTZ R97, R91, R100.reuse ;  /* 0x000000645b617220 */ /* 0x080fe20000410000 */
[----:B------:R-:W-:-:S03]  /*5190*/  FMUL.FTZ R100, R94, R100 ;  /* 0x000000645e647220 */ /* 0x000fc60000410000 */
[-C--:B------:R-:W-:Y:S01]  /*51a0*/  FFMA.FTZ R97, R94, R95.reuse, -R97 ;  /* 0x0000005f5e617223 */ /* 0x080fe20000010861 */
[----:B------:R-:W-:Y:S01]  /*51b0*/  FFMA.FTZ R100, R91, R95, R100 ;  /* 0x0000005f5b647223 */ /* 0x000fe20000010064 */
[-C--:B------:R-:W-:Y:S01]  /*51c0*/  FMUL.FTZ R91, R36, R15.reuse ;  /* 0x0000000f245b7220 */ /* 0x080fe20000410000 */
[C---:B------:R-:W-:Y:S01]  /*51d0*/  FMUL.FTZ R15, R28.reuse, R15 ;  /* 0x0000000f1c0f7220 */ /* 0x040fe20000410000 */
[----:B------:R-:W-:Y:S02]  /*51e0*/  HADD2.F32 R95, -RZ, R87.H0_H0 ;  /* 0x20000057ff5f7230 */ /* 0x000fe40000004100 */
[-C--:B------:R-:W-:Y:S01]  /*51f0*/  FFMA.FTZ R28, R28, R93.reuse, -R91 ;  /* 0x0000005d1c1c7223 */ /* 0x080fe2000001085b */
[----:B------:R-:W-:Y:S01]  /*5200*/  FFMA.FTZ R15, R36, R93, R15 ;  /* 0x0000005d240f7223 */ /* 0x000fe2000001000f */
[----:B------:R-:W-:Y:S02]  /*5210*/  HADD2.F32 R36, -RZ, R12.H0_H0 ;  /* 0x2000000cff247230 */ /* 0x000fe40000004100 */
        /* <DEDUP_REMOVED lines=15> */
[-C--:B------:R-:W-:Y:S01]  /*5310*/  FFMA.FTZ R91, R8, R85.reuse, -R91 ;  /* 0x00000055085b7223 */ /* 0x080fe2000001085b */
[----:B------:R-:W-:Y:S01]  /*5320*/  F2FP.SATFINITE.E4M3.F32.PACK_AB_MERGE_C R15, R15, R100, RZ ;  /* 0x000000640f0f723e */ /* 0x000fe200048070ff */
[----:B------:R-:W-:Y:S01]  /*5330*/  FFMA.FTZ R8, R12, R85, R87 ;  /* 0x000000550c087223 */ /* 0x000fe20000010057 */
[----:B------:R-:W-:Y:S01]  /*5340*/  F2FP.F16.E4M3.UNPACK_B R85, R14.H1 ;  /* 0x0000000eff55723e */ /* 0x000fe200030006ff */
[--C-:B------:R-:W-:Y:S01]  /*5350*/  HADD2.F32 R97, -RZ, R36.reuse.H0_H0 ;  /* 0x20000024ff617230 */ /* 0x100fe20000004100 */
[----:B------:R-:W-:Y:S01]  /*5360*/  F2FP.SATFINITE.E4M3.F32.PACK_AB_MERGE_C R94, R91, R94, R28 ;  /* 0x0000005e5b5e723e */ /* 0x000fe2000480701c */
[----:B------:R-:W-:Y:S01]  /*5370*/  IMAD.MOV.U32 R28, RZ, RZ, R10 ;  /* 0x000000ffff1c7224 */ /* 0x000fe200078e000a */
[----:B------:R-:W-:Y:S01]  /*5380*/  F2FP.F16.E4M3.UNPACK_B R91, R86.H1 ;  /* 0x00000056ff5b723e */ /* 0x000fe200030006ff */
[--C-:B------:R-:W-:Y:S01]  /*5390*/  HADD2.F32 R12, -RZ, R85.reuse.H0_H0 ;  /* 0x20000055ff0c7230 */ /* 0x100fe20000004100 */
[----:B------:R-:W-:Y:S01]  /*53a0*/  F2FP.F16.E4M3.UNPACK_B R14, R14 ;  /* 0x0000000eff0e723e */ /* 0x000fe200020006ff */
[----:B------:R-:W-:Y:S01]  /*53b0*/  HADD2.F32 R36, -RZ, R36.H1_H1 ;  /* 0x30000024ff247230 */ /* 0x000fe20000004100 */
[----:B------:R-:W-:Y:S01]  /*53c0*/  F2FP.F16.E4M3.UNPACK_B R87, R28.H1 ;  /* 0x0000001cff57723e */ /* 0x000fe200030006ff */
[----:B------:R-:W-:-:S02]  /*53d0*/  HADD2.F32 R85, -RZ, R85.H1_H1 ;  /* 0x30000055ff557230 */ /* 0x000fc40000004100 */
[-C--:B------:R-:W-:Y:S01]  /*53e0*/  FMUL.FTZ R101, R12, R97.reuse ;  /* 0x000000610c657220 */ /* 0x080fe20000410000 */
[----:B------:R-:W-:Y:S01]  /*53f0*/  HADD2.F32 R93, -RZ, R91.H0_H0 ;  /* 0x2000005bff5d7230 */ /* 0x000fe20000004100 */
[----:B------:R-:W-:Y:S01]  /*5400*/  F2FP.F16.E4M3.UNPACK_B R28, R28 ;  /* 0x0000001cff1c723e */ /* 0x000fe200020006ff */
[--C-:B------:R-:W-:Y:S02]  /*5410*/  HADD2.F32 R10, -RZ, R87.reuse.H0_H0 ;  /* 0x20000057ff0a7230 */ /* 0x100fe40000004100 */
[----:B------:R-:W-:Y:S01]  /*5420*/  FMUL.FTZ R104, R85, R36 ;  /* 0x0000002455687220 */ /* 0x000fe20000410000 */
[----:B------:R-:W-:Y:S01]  /*5430*/  HADD2.F32 R87, -RZ, R87.H1_H1 ;  /* 0x30000057ff577230 */ /* 0x000fe20000004100 */
[----:B------:R-:W-:Y:S01]  /*5440*/  F2FP.F16.E4M3.UNPACK_B R86, R86 ;  /* 0x00000056ff56723e */ /* 0x000fe200020006ff */
[----:B------:R-:W-:Y:S02]  /*5450*/  HADD2.F32 R102, -RZ, R91.H1_H1 ;  /* 0x3000005bff667230 */ /* 0x000fe40000004100 */
[C---:B------:R-:W-:Y:S01]  /*5460*/  FMUL.FTZ R97, R10.reuse, R97 ;  /* 0x000000610a617220 */ /* 0x040fe20000410000 */
[----:B------:R-:W-:Y:S01]  /*5470*/  FFMA.FTZ R10, R10, R93, -R101 ;  /* 0x0000005d0a0a7223 */ /* 0x000fe20000010865 */
[----:B------:R-:W-:Y:S01]  /*5480*/  FMUL.FTZ R36, R87, R36 ;  /* 0x0000002457247220 */ /* 0x000fe20000410000 */
[----:B------:R-:W-:-:S02]  /*5490*/  HADD2.F32 R91, -RZ, R86.H0_H0 ;  /* 0x20000056ff5b7230 */ /* 0x000fc40000004100 */
[----:B------:R-:W-:Y:S01]  /*54a0*/  FFMA.FTZ R12, R12, R93, R97 ;  /* 0x0000005d0c0c7223 */ /* 0x000fe20000010061 */
        /* <DEDUP_REMOVED lines=8> */
[----:B------:R-:W-:Y:S01]  /*5530*/  FMUL.FTZ R97, R36, R93 ;  /* 0x0000005d24617220 */ /* 0x000fe20000410000 */
[----:B------:R-:W-:-:S02]  /*5540*/  HADD2.F32 R28, -RZ, R28.H1_H1 ;  /* 0x3000001cff1c7230 */ /* 0x000fc40000004100 */
[C---:B------:R-:W-:Y:S01]  /*5550*/  FMUL.FTZ R93, R102.reuse, R93 ;  /* 0x0000005d665d7220 */ /* 0x040fe20000410000 */
[----:B------:R-:W-:Y:S02]  /*5560*/  HADD2.F32 R101, -RZ, R86.H1_H1 ;  /* 0x30000056ff657230 */ /* 0x000fe40000004100 */
[----:B------:R-:W-:Y:S01]  /*5570*/  FFMA.FTZ R97, R102, R91, -R97 ;  /* 0x0000005b66617223 */ /* 0x000fe20000010861 */
[----:B------:R-:W-:Y:S01]  /*5580*/  F2FP.SATFINITE.E4M3.F32.PACK_AB_MERGE_C R12, R8, R95, R15 ;  /* 0x0000005f080c723e */ /* 0x000fe2000480700f */
[----:B------:R-:W-:Y:S01]  /*5590*/  FFMA.FTZ R93, R36, R91, R93 ;  /* 0x0000005b245d7223 */ /* 0x000fe2000001005d */
[----:B------:R-:W-:Y:S01]  /*55a0*/  HADD2.F32 R91, -RZ, R88.H1_H1 ;  /* 0x30000058ff5b7230 */ /* 0x000fe20000004100 */
[----:B------:R-:W-:Y:S01]  /*55b0*/  F2FP.SATFINITE.E4M3.F32.PACK_AB_MERGE_C R15, R11, R96, R92 ;  /* 0x000000600b0f723e */ /* 0x000fe2000480705c */
[----:B------:R-:W-:Y:S01]  /*55c0*/  IMAD.MOV.U32 R11, RZ, RZ, R29 ;  /* 0x000000ffff0b7224 */ /* 0x000fe200078e001d */
[----:B------:R-:W-:Y:S02]  /*55d0*/  MOV R8, R94 ;  /* 0x0000005e00087202 */ /* 0x000fe40000000f00 */
[-C--:B------:R-:W-:Y:S01]  /*55e0*/  FMUL.FTZ R103, R14, R91.reuse ;  /* 0x0000005b0e677220 */ /* 0x080fe20000410000 */
[----:B------:R-:W-:-:S03]  /*55f0*/  FMUL.FTZ R91, R28, R91 ;  /* 0x0000005b1c5b7220 */ /* 0x000fc60000410000 */
[-C--:B------:R-:W-:Y:S01]  /*5600*/  FFMA.FTZ R28, R28, R101.reuse, -R103 ;  /* 0x000000651c1c7223 */ /* 0x080fe20000010867 */
[----:B------:R-:W-:-:S04]  /*5610*/  FFMA.FTZ R14, R14, R101, R91 ;  /* 0x000000650e0e7223 */ /* 0x000fc8000001005b */
[----:B------:R-:W-:Y:S02]  /*5620*/  F2FP.SATFINITE.E4M3.F32.PACK_AB_MERGE_C R10, R28, R97, R10 ;  /* 0x000000611c0a723e */ /* 0x000fe4000480700a */
[----:B------:R-:W-:-:S07]  /*5630*/  F2FP.SATFINITE.E4M3.F32.PACK_AB_MERGE_C R14, R14, R93, R85 ;  /* 0x0000005d0e0e723e */ /* 0x000fce0004807055 */
.L_x_13178:
[----:B------:R-:W-:Y:S05]  /*5640*/  BSYNC B2 ;  /* 0x0000000000027941 */ /* 0x000fea0003800000 */
.L_x_13177:
[----:B---3--:R-:W-:-:S04]  /*5650*/  IADD3 R28, P6, R48, R79, RZ ;  /* 0x0000004f301c7210 */ /* 0x008fc80007fde0ff */
[----:B------:R-:W-:Y:S02]  /*5660*/  LEA.HI.X.SX32 R29, R48, R78, 0x1, P6 ;  /* 0x0000004e301d7211 */ /* 0x000fe400030f0eff */
[----:B------:R-:W-:-:S03]  /*5670*/  @!P5 IADD3 R30, P6, R79, R90, RZ ;  /* 0x0000005a4f1ed210 */ /* 0x000fc60007fde0ff */
[----:B0-----:R4:W-:Y:S01]  /*5680*/  ST.E.128 desc[UR40][R28.64], R8 ;  /* 0x000000081c007985 */ /* 0x0019e2000c101d28 */
[----:B------:R-:W-:-:S05]  /*5690*/  @!P5 LEA.HI.X.SX32 R31, R90, R78, 0x1, P6 ;  /* 0x0000004e5a1fd211 */ /* 0x000fca00030f0eff */
[----:B--2---:R4:W-:Y:S04]  /*56a0*/  @!P5 ST.E.128 desc[UR40][R30.64], R12 ;  /* 0x0000000c1e00d985 */ /* 0x0049e8000c101d28 */
.L_x_13176:
[----:B------:R-:W-:Y:S05]  /*56b0*/  BSYNC B1 ;  /* 0x0000000000017941 */ /* 0x000fea0003800000 */
.L_x_13175:
[----:B------:R-:W-:-:S13]  /*56c0*/  ISETP.NE.AND P5, PT, R53, RZ, PT ;  /* 0x000000ff3500720c */ /* 0x000fda0003fa5270 */
[----:B------:R-:W-:Y:S05]  /*56d0*/  @!P5 BRA `(.L_x_13158) ;  /* 0x0000001000c0d947 */ /* 0x000fea0003800000 */
[----:B0---4-:R-:W4:Y:S04]  /*56e0*/  LDL R12, [R1+0x14] ;  /* 0x00001400010c7983 */ /* 0x011f280000100800 */
[----:B------:R-:W5:Y:S04]  /*56f0*/  LDL R11, [R1+0xa4] ;  /* 0x0000a400010b7983 */ /* 0x000f680000100800 */
[----:B------:R-:W5:Y:S01]  /*5700*/  LDL R10, [R1+0x24] ;  /* 0x00002400010a7983 */ /* 0x000f620000100800 */
[----:B------:R-:W-:Y:S01]  /*5710*/  SEL R89, R55, R89, !P2 ;  /* 0x0000005937597207 */ /* 0x000fe20005000000 */
[----:B------:R-:W-:Y:S01]  /*5720*/  BSSY B1, `(.L_x_13179) ;  /* 0x00000ea000017945 */ /* 0x000fe20003800000 */
[----:B------:R-:W-:-:S02]  /*5730*/  ISETP.GE.AND P6, PT, R67, R77, PT ;  /* 0x0000004d4300720c */ /* 0x000fc40003fc6270 */
[----:B------:R-:W-:Y:S02]  /*5740*/  SHF.R.S32.HI R8, RZ, 0x1f, R89 ;  /* 0x0000001fff087819 */ /* 0x000fe40000011459 */
[C---:B---3--:R-:W-:Y:S02]  /*5750*/  IADD3 R28, P5, R3.reuse, R79, RZ ;  /* 0x0000004f031c7210 */ /* 0x048fe40007fbe0ff */
        /* <DEDUP_REMOVED lines=22> */
[----:B------:R-:W-:Y:S02]  /*58c0*/  SHF.R.U32.HI R36, RZ, 0x8, R33 ;  /* 0x00000008ff247819 */ /* 0x000fe40000011621 */
[----:B------:R-:W-:Y:S01]  /*58d0*/  SHF.R.U32.HI R37, RZ, 0x8, R35 ;  /* 0x00000008ff257819 */ /* 0x000fe20000011623 */
[----:B------:R-:W-:Y:S01]  /*58e0*/  IMAD.SHL.U32 R34, R34, 0x100, RZ ;  /* 0x0000010022227824 */ /* 0x000fe200078e00ff */
[--C-:B------:R-:W-:Y:S01]  /*58f0*/  SHF.R.U32.HI R87, RZ, 0x18, R5.reuse ;  /* 0x00000018ff577819 */ /* 0x100fe20000011605 */
[----:B------:R-:W-:Y:S01]  /*5900*/  IMAD.SHL.U32 R36, R36, 0x100, RZ ;  /* 0x0000010024247824 */ /* 0x000fe200078e00ff */
[----:B------:R-:W-:Y:S01]  /*5910*/  LOP3.LUT R38, R5, 0xff, RZ, 0xc0, !PT ;  /* 0x000000ff05267812 */ /* 0x000fe200078ec0ff */
[----:B------:R-:W-:Y:S01]  /*5920*/  IMAD.SHL.U32 R8, R37, 0x100, RZ ;  /* 0x0000010025087824 */ /* 0x000fe200078e00ff */
[----:B------:R-:W-:-:S02]  /*5930*/  SHF.R.U32.HI R6, RZ, 0x10, R5 ;  /* 0x00000010ff067819 */ /* 0x000fc40000011605 */
[----:B------:R-:W-:Y:S02]  /*5940*/  SHF.R.U32.HI R88, RZ, 0x18, R7 ;  /* 0x00000018ff587819 */ /* 0x000fe40000011607 */
[----:B------:R-:W-:Y:S01]  /*5950*/  LOP3.LUT R39, R7, 0xff, RZ, 0xc0, !PT ;  /* 0x000000ff07277812 */ /* 0x000fe200078ec0ff */
[----:B------:R-:W-:Y:S01]  /*5960*/  IMAD.U32 R6, R6, 0x10000, RZ ;  /* 0x0001000006067824 */ /* 0x000fe200078e00ff */
[----:B------:R-:W-:Y:S02]  /*5970*/  SHF.R.U32.HI R86, RZ, 0x18, R33 ;  /* 0x00000018ff567819 */ /* 0x000fe40000011621 */
[----:B------:R-:W-:Y:S02]  /*5980*/  LOP3.LUT R77, R33, 0xff, RZ, 0xc0, !PT ;  /* 0x000000ff214d7812 */ /* 0x000fe400078ec0ff */
[----:B------:R-:W-:Y:S02]  /*5990*/  SHF.R.U32.HI R4, RZ, 0x10, R7 ;  /* 0x00000010ff047819 */ /* 0x000fe40000011607 */
[----:B------:R-:W-:-:S02]  /*59a0*/  SHF.R.U32.HI R5, RZ, 0x10, R33 ;  /* 0x00000010ff057819 */ /* 0x000fc40000011621 */
[----:B------:R-:W-:Y:S01]  /*59b0*/  LOP3.LUT R33, R35, 0xff0000ff, RZ, 0xc0, !PT ;  /* 0xff0000ff23217812 */ /* 0x000fe200078ec0ff */
[----:B------:R-:W-:Y:S01]  /*59c0*/  IMAD.U32 R4, R4, 0x10000, RZ ;  /* 0x0001000004047824 */ /* 0x000fe200078e00ff */
[----:B------:R-:W-:Y:S01]  /*59d0*/  SHF.R.U32.HI R7, RZ, 0x10, R35 ;  /* 0x00000010ff077819 */ /* 0x000fe20000011623 */
[----:B------:R-:W-:Y:S01]  /*59e0*/  IMAD.SHL.U32 R35, R85, 0x100, RZ ;  /* 0x0000010055237824 */ /* 0x000fe200078e00ff */
[----:B------:R-:W-:Y:S02]  /*59f0*/  PRMT R38, R87, 0x654, R38 ;  /* 0x0000065457267816 */ /* 0x000fe40000000026 */
[----:B------:R-:W-:Y:S02]  /*5a00*/  PRMT R39, R88, 0x654, R39 ;  /* 0x0000065458277816 */ /* 0x000fe40000000027 */
[----:B------:R-:W-:Y:S01]  /*5a10*/  PRMT R77, R86, 0x654, R77 ;  /* 0x00000654564d7816 */ /* 0x000fe2000000004d */
[----:B------:R-:W-:Y:S01]  /*5a20*/  IMAD.U32 R86, R7, 0x10000, RZ ;  /* 0x0001000007567824 */ /* 0x000fe200078e00ff */
[----:B------:R-:W-:Y:S01]  /*5a30*/  LOP3.LUT R35, R38, 0xff00, R35, 0xf8, !PT ;  /* 0x0000ff0026237812 */ /* 0x000fe200078ef823 */
[----:B------:R-:W-:Y:S01]  /*5a40*/  IMAD.U32 R38, R5, 0x10000, RZ ;  /* 0x0001000005267824 */ /* 0x000fe200078e00ff */
[----:B------:R-:W-:-:S02]  /*5a50*/  LOP3.LUT R39, R39, 0xff00, R34, 0xf8, !PT ;  /* 0x0000ff0027277812 */ /* 0x000fc400078ef822 */
[----:B------:R-:W-:Y:S02]  /*5a60*/  LOP3.LUT R77, R77, 0xff00, R36, 0xf8, !PT ;  /* 0x0000ff004d4d7812 */ /* 0x000fe400078ef824 */
[----:B------:R-:W-:Y:S02]  /*5a70*/  LOP3.LUT R85, R33, 0xff00, R8, 0xf8, !PT ;  /* 0x0000ff0021557812 */ /* 0x000fe400078ef808 */
[----:B------:R-:W-:Y:S02]  /*5a80*/  F2FP.F16.E4M3.UNPACK_B R36, R83.H1 ;  /* 0x00000053ff24723e */ /* 0x000fe400030006ff */
[----:B------:R-:W-:Y:S02]  /*5a90*/  F2FP.F16.E4M3.UNPACK_B R34, R32.H1 ;  /* 0x00000020ff22723e */ /* 0x000fe400030006ff */
[----:B------:R-:W-:Y:S02]  /*5aa0*/  F2FP.F16.E4M3.UNPACK_B R33, R30.H1 ;  /* 0x0000001eff21723e */ /* 0x000fe400030006ff */
[----:B------:R-:W-:Y:S01]  /*5ab0*/  LOP3.LUT R6, R35, 0xff0000, R6, 0xf8, !PT ;  /* 0x00ff000023067812 */ /* 0x000fe200078ef806 */
[----:B------:R-:W-:Y:S01]  /*5ac0*/  HADD2.F32 R8, -RZ, R34.H0_H0 ;  /* 0x20000022ff087230 */ /* 0x000fe20000004100 */
[----:B------:R-:W-:Y:S01]  /*5ad0*/  LOP3.LUT R4, R39, 0xff0000, R4, 0xf8, !PT ;  /* 0x00ff000027047812 */ /* 0x000fe200078ef804 */
[--C-:B------:R-:W-:Y:S01]  /*5ae0*/  HADD2.F32 R39, -RZ, R36.reuse.H0_H0 ;  /* 0x20000024ff277230 */ /* 0x100fe20000004100 */
[----:B------:R-:W-:Y:S01]  /*5af0*/  F2FP.F16.E4M3.UNPACK_B R35, R81.H1 ;  /* 0x00000051ff23723e */ /* 0x000fe200030006ff */
[----:B------:R-:W-:Y:S01]  /*5b00*/  HADD2.F32 R12, -RZ, R33.H0_H0 ;  /* 0x20000021ff0c7230 */ /* 0x000fe20000004100 */
[----:B------:R-:W-:Y:S01]  /*5b10*/  LOP3.LUT R7, R77, 0xff0000, R38, 0xf8, !PT ;  /* 0x00ff00004d077812 */ /* 0x000fe200078ef826 */
[----:B------:R-:W-:-:S02]  /*5b20*/  HADD2.F32 R36, -RZ, R36.H1_H1 ;  /* 0x30000024ff247230 */ /* 0x000fc40000004100 */
[-C--:B------:R-:W-:Y:S01]  /*5b30*/  FMUL.FTZ R87, R8, R39.reuse ;  /* 0x0000002708577220 */ /* 0x080fe20000410000 */
[--C-:B------:R-:W-:Y:S02]  /*5b40*/  HADD2.F32 R37, -RZ, R35.reuse.H0_H0 ;  /* 0x20000023ff257230 */ /* 0x100fe40000004100 */
[----:B------:R-:W-:Y:S01]  /*5b50*/  FMUL.FTZ R39, R12, R39 ;  /* 0x000000270c277220 */ /* 0x000fe20000410000 */
[----:B------:R-:W-:Y:S01]  /*5b60*/  HADD2.F32 R38, -RZ, R35.H1_H1 ;  /* 0x30000023ff267230 */ /* 0x000fe20000004100 */
[----:B------:R-:W-:Y:S01]  /*5b70*/  F2FP.F16.E4M3.UNPACK_B R83, R83 ;  /* 0x00000053ff53723e */ /* 0x000fe200020006ff */
[----:B------:R-:W-:Y:S01]  /*5b80*/  HADD2.F32 R33, -RZ, R33.H1_H1 ;  /* 0x30000021ff217230 */ /* 0x000fe20000004100 */
[----:B------:R-:W-:Y:S01]  /*5b90*/  F2FP.F16.E4M3.UNPACK_B R32, R32 ;  /* 0x00000020ff20723e */ /* 0x000fe200020006ff */
[----:B------:R-:W-:Y:S01]  /*5ba0*/  HADD2.F32 R35, -RZ, R34.H1_H1 ;  /* 0x30000022ff237230 */ /* 0x000fe20000004100 */
[----:B------:R-:W-:Y:S01]  /*5bb0*/  F2FP.F16.E4M3.UNPACK_B R34, R30 ;  /* 0x0000001eff22723e */ /* 0x000fe200020006ff */
[----:B------:R-:W-:Y:S01]  /*5bc0*/  FFMA.FTZ R8, R8, R37, R39 ;  /* 0x0000002508087223 */ /* 0x000fe20000010027 */
[----:B------:R-:W-:Y:S01]  /*5bd0*/  LOP3.LUT R5, R85, 0xff0000, R86, 0xf8, !PT ;  /* 0x00ff000055057812 */ /* 0x000fe200078ef856 */
[-C--:B------:R-:W-:Y:S01]  /*5be0*/  FMUL.FTZ R88, R33, R36.reuse ;  /* 0x0000002421587220 */ /* 0x080fe20000410000 */
[----:B------:R-:W-:Y:S01]  /*5bf0*/  F2FP.F16.E4M3.UNPACK_B R81, R81 ;  /* 0x00000051ff51723e */ /* 0x000fe200020006ff */
[----:B------:R-:W-:Y:S01]  /*5c00*/  FMUL.FTZ R86, R35, R36 ;  /* 0x0000002423567220 */ /* 0x000fe20000410000 */
[----:B------:R-:W-:-:S02]  /*5c10*/  HADD2.F32 R39, -RZ, R83.H0_H0 ;  /* 0x20000053ff277230 */ /* 0x000fc40000004100 */
[----:B------:R-:W-:Y:S01]  /*5c20*/  FFMA.FTZ R12, R12, R37, -R87 ;  /* 0x000000250c0c7223 */ /* 0x000fe20000010857 */
        /* <DEDUP_REMOVED lines=45> */
[----:B------:R-:W-:Y:S01]  /*5f00*/  F2FP.SATFINITE.E4M3.F32.PACK_AB_MERGE_C R8, R37, R30, R12 ;  /* 0x0000001e2508723e */ /* 0x000fe2000480700c */
[----:B------:R-:W-:Y:S01]  /*5f10*/  HADD2.F32 R89, -RZ, R85.H1_H1 ;  /* 0x30000055ff597230 */ /* 0x000fe20000004100 */
[----:B------:R-:W-:Y:S01]  /*5f20*/  F2FP.SATFINITE.E4M3.F32.PACK_AB_MERGE_C R77, R77, R34, RZ ;  /* 0x000000224d4d723e */ /* 0x000fe200048070ff */
[----:B------:R-:W-:Y:S01]  /*5f30*/  HADD2.F32 R82, -RZ, R82.H1_H1 ;  /* 0x30000052ff527230 */ /* 0x000fe20000004100 */
[----:B------:R-:W-:Y:S01]  /*5f40*/  F2FP.SATFINITE.E4M3.F32.PACK_AB_MERGE_C R12, R39, R32, R35 ;  /* 0x00000020270c723e */ /* 0x000fe20004807023 */
[----:B------:R-:W-:-:S02]  /*5f50*/  HADD2.F32 R14, -RZ, R10.H0_H0 ;  /* 0x2000000aff0e7230 */ /* 0x000fc40000004100 */
[----:B------:R-:W-:Y:S01]  /*5f60*/  FMUL.FTZ R91, R80, R87 ;  /* 0x00000057505b7220 */ /* 0x000fe20000410000 */
[----:B------:R-:W-:Y:S02]  /*5f70*/  HADD2.F32 R38, -RZ, R10.H1_H1 ;  /* 0x3000000aff267230 */ /* 0x000fe40000004100 */
[----:B------:R-:W-:Y:S01]  /*5f80*/  FMUL.FTZ R93, R82, R89 ;  /* 0x00000059525d7220 */ /* 0x000fe20000410000 */
[--C-:B------:R-:W-:Y:S01]  /*5f90*/  HADD2.F32 R85, -RZ, R83.reuse.H0_H0 ;  /* 0x20000053ff557230 */ /* 0x100fe20000004100 */
[----:B------:R-:W-:Y:S01]  /*5fa0*/  F2FP.F16.E4M3.UNPACK_B R33, R13 ;  /* 0x0000000dff21723e */ /* 0x000fe200020006ff */
[----:B------:R-:W-:Y:S01]  /*5fb0*/  HADD2.F32 R83, -RZ, R83.H1_H1 ;  /* 0x30000053ff537230 */ /* 0x000fe20000004100 */
[----:B------:R-:W-:Y:S01]  /*5fc0*/  F2FP.F16.E4M3.UNPACK_B R34, R7 ;  /* 0x00000007ff22723e */ /* 0x000fe200020006ff */
[----:B------:R-:W-:Y:S01]  /*5fd0*/  FMUL.FTZ R87, R14, R87 ;  /* 0x000000570e577220 */ /* 0x000fe20000410000 */
[----:B------:R-:W-:Y:S01]  /*5fe0*/  F2FP.F16.E4M3.UNPACK_B R32, R9 ;  /* 0x00000009ff20723e */ /* 0x000fe200020006ff */
[----:B------:R-:W-:Y:S01]  /*5ff0*/  FMUL.FTZ R89, R38, R89 ;  /* 0x0000005926597220 */ /* 0x000fe20000410000 */
[----:B------:R-:W-:Y:S01]  /*6000*/  FFMA.FTZ R10, R14, R85, -R91 ;  /* 0x000000550e0a7223 */ /* 0x000fe2000001085b */
[----:B------:R-:W-:Y:S01]  /*6010*/  FFMA.FTZ R93, R38, R83, -R93 ;  /* 0x00000053265d7223 */ /* 0x000fe2000001085d */
        /* <DEDUP_REMOVED lines=27> */
[-C--:B------:R-:W-:Y:S01]  /*61d0*/  F2FP.F16.E4M3.UNPACK_B R83, R5.reuse ;  /* 0x00000005ff53723e */ /* 0x080fe200020006ff */
[----:B------:R-:W-:Y:S01]  /*61e0*/  HADD2.F32 R36, -RZ, R38.H0_H0 ;  /* 0x20000026ff247230 */ /* 0x000fe20000004100 */
[----:B------:R-:W-:Y:S01]  /*61f0*/  F2FP.F16.E4M3.UNPACK_B R85, R5.H1 ;  /* 0x00000005ff55723e */ /* 0x000fe200030006ff */
[----:B------:R-:W-:Y:S01]  /*6200*/  HADD2.F32 R13, -RZ, R33.H0_H0 ;  /* 0x20000021ff0d7230 */ /* 0x000fe20000004100 */
[----:B------:R-:W-:Y:S01]  /*6210*/  F2FP.F16.E4M3.UNPACK_B R81, R4.H1 ;  /* 0x00000004ff51723e */ /* 0x000fe200030006ff */
[----:B------:R-:W-:-:S02]  /*6220*/  HADD2.F32 R37, -RZ, R35.H1_H1 ;  /* 0x30000023ff257230 */ /* 0x000fc40000004100 */
[CC--:B------:R-:W-:Y:S01]  /*6230*/  FMUL.FTZ R82, R34.reuse, R36.reuse ;  /* 0x0000002422527220 */ /* 0x0c0fe20000410000 */
[----:B------:R-:W-:Y:S02]  /*6240*/  HADD2.F32 R35, -RZ, R6.H0_H0 ;  /* 0x20000006ff237230 */ /* 0x000fe40000004100 */
[C---:B------:R-:W-:Y:S01]  /*6250*/  FMUL.FTZ R39, R13.reuse, R36 ;  /* 0x000000240d277220 */ /* 0x040fe20000410000 */
[----:B------:R-:W-:Y:S02]  /*6260*/  HADD2.F32 R33, -RZ, R33.H1_H1 ;  /* 0x30000021ff217230 */ /* 0x000fe40000004100 */
[----:B------:R-:W-:Y:S02]  /*6270*/  HADD2.F32 R80, -RZ, R38.H1_H1 ;  /* 0x30000026ff507230 */ /* 0x000fe40000004100 */
[----:B------:R-:W-:Y:S02]  /*6280*/  HADD2.F32 R38, -RZ, R6.H1_H1 ;  /* 0x30000006ff267230 */ /* 0x000fe40000004100 */
[-C--:B------:R-:W-:Y:S01]  /*6290*/  FFMA.FTZ R6, R13, R35.reuse, -R82 ;  /* 0x000000230d067223 */ /* 0x080fe20000010852 */
[----:B------:R-:W-:Y:S01]  /*62a0*/  FFMA.FTZ R13, R34, R35, R39 ;  /* 0x00000023220d7223 */ /* 0x000fe20000010027 */
[-C--:B------:R-:W-:Y:S01]  /*62b0*/  FMUL.FTZ R36, R37, R80.reuse ;  /* 0x0000005025247220 */ /* 0x080fe20000410000 */
[----:B------:R-:W-:Y:S01]  /*62c0*/  FMUL.FTZ R34, R33, R80 ;  /* 0x0000005021227220 */ /* 0x000fe20000410000 */
[----:B------:R-:W-:Y:S01]  /*62d0*/  F2FP.F16.E4M3.UNPACK_B R35, R15 ;  /* 0x0000000fff23723e */ /* 0x000fe200020006ff */
[----:B------:R-:W-:-:S02]  /*62e0*/  HADD2.F32 R88, -RZ, R85.H0_H0 ;  /* 0x20000055ff587230 */ /* 0x000fc40000004100 */
[-C--:B------:R-:W-:Y:S01]  /*62f0*/  FFMA.FTZ R33, R33, R38.reuse, -R36 ;  /* 0x0000002621217223 */ /* 0x080fe20000010824 */
[----:B------:R-:W-:Y:S01]  /*6300*/  FFMA.FTZ R34, R37, R38, R34 ;  /* 0x0000002625227223 */ /* 0x000fe20000010022 */
[----:B------:R-:W-:Y:S01]  /*6310*/  F2FP.F16.E4M3.UNPACK_B R38, R15.H1 ;  /* 0x0000000fff26723e */ /* 0x000fe200030006ff */
[----:B------:R-:W-:Y:S01]  /*6320*/  HADD2.F32 R39, -RZ, R35.H0_H0 ;  /* 0x20000023ff277230 */ /* 0x000fe20000004100 */
[-C--:B------:R-:W-:Y:S01]  /*6330*/  F2FP.F16.E4M3.UNPACK_B R37, R11.reuse.H1 ;  /* 0x0000000bff25723e */ /* 0x080fe200030006ff */
[----:B------:R-:W-:Y:S01]  /*6340*/  HADD2.F32 R86, -RZ, R81.H0_H0 ;  /* 0x20000051ff567230 */ /* 0x000fe20000004100 */
[----:B------:R-:W-:Y:S01]  /*6350*/  F2FP.F16.E4M3.UNPACK_B R36, R11 ;  /* 0x0000000bff24723e */ /* 0x000fe200020006ff */
[----:B------:R-:W-:Y:S01]  /*6360*/  HADD2.F32 R77, -RZ, R38.H0_H0 ;  /* 0x20000026ff4d7230 */ /* 0x000fe20000004100 */
[----:B------:R-:W-:Y:S01]  /*6370*/  F2FP.F16.E4M3.UNPACK_B R80, R4 ;  /* 0x00000004ff50723e */ /* 0x000fe200020006ff */
[----:B------:R-:W-:Y:S01]  /*6380*/  HADD2.F32 R4, -RZ, R83.H0_H0 ;  /* 0x20000053ff047230 */ /* 0x000fe20000004100 */
[----:B------:R-:W-:Y:S01]  /*6390*/  F2FP.SATFINITE.E4M3.F32.PACK_AB_MERGE_C R6, R33, R6, RZ ;  /* 0x000000062106723e */ /* 0x000fe200048070ff */
[----:B------:R-:W-:-:S02]  /*63a0*/  HADD2.F32 R15, -RZ, R37.H0_H0 ;  /* 0x20000025ff0f7230 */ /* 0x000fc40000004100 */
[----:B------:R-:W-:Y:S01]  /*63b0*/  FMUL.FTZ R94, R77, R88 ;  /* 0x000000584d5e7220 */ /* 0x000fe20000410000 */
[----:B------:R-:W-:Y:S02]  /*63c0*/  HADD2.F32 R11, -RZ, R36.H0_H0 ;  /* 0x20000024ff0b7230 */ /* 0x000fe40000004100 */
[----:B------:R-:W-:Y:S01]  /*63d0*/  FMUL.FTZ R90, R39, R4 ;  /* 0x00000004275a7220 */ /* 0x000fe20000410000 */
[----:B------:R-:W-:Y:S02]  /*63e0*/  HADD2.F32 R82, -RZ, R80.H0_H0 ;  /* 0x20000050ff527230 */ /* 0x000fe40000004100 */
[----:B------:R-:W-:Y:S01]  /*63f0*/  FMUL.FTZ R88, R15, R88 ;  /* 0x000000580f587220 */ /* 0x000fe20000410000 */
[----:B------:R-:W-:Y:S02]  /*6400*/  HADD2.F32 R38, -RZ, R38.H1_H1 ;  /* 0x30000026ff267230 */ /* 0x000fe40000004100 */
[----:B------:R-:W-:Y:S01]  /*6410*/  FMUL.FTZ R92, R11, R4 ;  /* 0x000000040b5c7220 */ /* 0x000fe20000410000 */
[----:B------:R-:W-:-:S02]  /*6420*/  HADD2.F32 R85, -RZ, R85.H1_H1 ;  /* 0x30000055ff557230 */ /* 0x000fc40000004100 */
[----:B------:R-:W-:Y:S01]  /*6430*/  FFMA.FTZ R4, R11, R82, -R90 ;  /* 0x000000520b047223 */ /* 0x000fe2000001085a */
[----:B------:R-:W-:Y:S02]  /*6440*/  HADD2.F32 R37, -RZ, R37.H1_H1 ;  /* 0x30000025ff257230 */ /* 0x000fe40000004100 */
[-C--:B------:R-:W-:Y:S01]  /*6450*/  FFMA.FTZ R11, R15, R86.reuse, -R94 ;  /* 0x000000560f0b7223 */ /* 0x080fe2000001085e */
[----:B------:R-:W-:Y:S01]  /*6460*/  FFMA.FTZ R88, R77, R86, R88 ;  /* 0x000000564d587223 */ /* 0x000fe20000010058 */
[----:B------:R-:W-:Y:S02]  /*6470*/  HADD2.F32 R35, -RZ, R35.H1_H1 ;  /* 0x30000023ff237230 */ /* 0x000fe40000004100 */
[-C--:B------:R-:W-:Y:S01]  /*6480*/  FMUL.FTZ R86, R38, R85.reuse ;  /* 0x0000005526567220 */ /* 0x080fe20000410000 */
[----:B------:R-:W-:Y:S02]  /*6490*/  HADD2.F32 R83, -RZ, R83.H1_H1 ;  /* 0x30000053ff537230 */ /* 0x000fe40000004100 */
[----:B------:R-:W-:Y:S01]  /*64a0*/  FMUL.FTZ R85, R37, R85 ;  /* 0x0000005525557220 */ /* 0x000fe20000410000 */
[----:B------:R-:W-:-:S02]  /*64b0*/  HADD2.F32 R81, -RZ, R81.H1_H1 ;  /* 0x30000051ff517230 */ /* 0x000fc40000004100 */
[----:B------:R-:W-:Y:S01]  /*64c0*/  FFMA.FTZ R5, R39, R82, R92 ;  /* 0x0000005227057223 */ /* 0x000fe2000001005c */
[----:B------:R-:W-:Y:S02]  /*64d0*/  HADD2.F32 R36, -RZ, R36.H1_H1 ;  /* 0x30000024ff247230 */ /* 0x000fe40000004100 */
[----:B------:R-:W-:Y:S01]  /*64e0*/  FMUL.FTZ R15, R35, R83 ;  /* 0x00000053230f7220 */ /* 0x000fe20000410000 */
        /* <DEDUP_REMOVED lines=8> */
[----:B------:R-:W-:-:S02]  /*6570*/  F2FP.SATFINITE.E4M3.F32.PACK_AB_MERGE_C R85, R85, R88, RZ ;  /* 0x000000585555723e */ /* 0x000fc400048070ff */
[----:B------:R-:W-:Y:S02]  /*6580*/  F2FP.SATFINITE.E4M3.F32.PACK_AB_MERGE_C R11, R15, R4, R11 ;  /* 0x000000040f0b723e */ /* 0x000fe4000480700b */
[----:B------:R-:W-:Y:S02]  /*6590*/  F2FP.SATFINITE.E4M3.F32.PACK_AB_MERGE_C R9, R9, R30, R6 ;  /* 0x0000001e0909723e */ /* 0x000fe40004807006 */
[----:B------:R-:W-:Y:S02]  /*65a0*/  F2FP.SATFINITE.E4M3.F32.PACK_AB_MERGE_C R13, R7, R32, R13 ;  /* 0x00000020070d723e */ /* 0x000fe4000480700d */
[----:B------:R-:W-:-:S07]  /*65b0*/  F2FP.SATFINITE.E4M3.F32.PACK_AB_MERGE_C R15, R82, R5, R85 ;  /* 0x00000005520f723e */ /* 0x000fce0004807055 */
.L_x_13180:
[----:B------:R-:W-:Y:S05]  /*65c0*/  BSYNC B1 ;  /* 0x0000000000017941 */ /* 0x000fea0003800000 */
.L_x_13179:
[----:B0-----:R0:W-:Y:S01]  /*65d0*/  ST.E.128 desc[UR40][R28.64], R8 ;  /* 0x000000081c007985 */ /* 0x0011e2000c101d28 */
[----:B------:R-:W-:-:S13]  /*65e0*/  ISETP.GE.AND P5, PT, R31, R84, PT ;  /* 0x000000541f00720c */ /* 0x000fda0003fa6270 */
[----:B------:R-:W-:Y:S05]  /*65f0*/  @P5 BRA `(.L_x_13158) ;  /* 0x0000000000f85947 */ /* 0x000fea0003800000 */
[----:B------:R-:W-:-:S04]  /*6600*/  IADD3 R4, P5, R79, R31, RZ ;  /* 0x0000001f4f047210 */ /* 0x000fc80007fbe0ff */
[----:B------:R-:W-:-:S05]  /*6610*/  LEA.HI.X.SX32 R5, R31, R78, 0x1, P5 ;  /* 0x0000004e1f057211 */ /* 0x000fca00028f0eff */
[----:B--2---:R2:W-:Y:S01]  /*6620*/  ST.E.128 desc[UR40][R4.64], R12 ;  /* 0x0000000c04007985 */ /* 0x0045e2000c101d28 */
[----:B------:R-:W-:Y:S05]  /*6630*/  BRA `(.L_x_13158) ;  /* 0x0000000000e87947 */ /* 0x000fea0003800000 */
.L_x_13150:
[----:B------:R-:W-:-:S13]  /*6640*/  ISETP.NE.AND P0, PT, R153, 0x3, PT ;  /* 0x000000039900780c */ /* 0x000fda0003f05270 */
[----:B------:R-:W-:Y:S05]  /*6650*/  @!P0 BRA `(.L_x_13181) ;  /* 0x0000000000048947 */ /* 0x000fea0003800000 */
[----:B------:R-:W-:Y:S01]  /*6660*/  BPT.TRAP 0x1 ;  /* 0x000000040000795c */ /* 0x000fe20000300000 */
.L_x_13181:
[----:B------:R-:W-:Y:S01]  /*6670*/  IMAD R70, R19, 0x8, R18 ;  /* 0x0000000813467824 */ /* 0x000fe200078e0212 */
[----:B------:R-:W-:Y:S01]  /*6680*/  SHF.L.U32 R76, R157, 0x1f, RZ ;  /* 0x0000001f9d4c7819 */ /* 0x000fe200000006ff */
[----:B------:R-:W-:Y:S01]  /*6690*/  BSSY B1, `(.L_x_13182) ;  /* 0x0000004000017945 */ /* 0x000fe20003800000 */
[----:B------:R-:W-:Y:S02]  /*66a0*/  SHF.R.S32.HI R73, RZ, 0x1f, R74 ;  /* 0x0000001fff497819 */ /* 0x000fe4000001144a */
[----:B------:R-:W0:Y:S02]  /*66b0*/  SYNCS.PHASECHK.TRANS64.TRYWAIT P5, [R70+URZ+0x19c90], R76 ;  /* 0x019c904c460075a7 */ /* 0x000e2400080a017f */
[----:B0-----:R-:W-:Y:S05]  /*66c0*/  @!P5 BRA `(.L_x_13183) ;  /* 0x0000019c00dcd947 */ /* 0x001fea0003800000 */
.L_x_13437:
[----:B------:R-:W-:Y:S05]  /*66d0*/  BSYNC B1 ;  /* 0x0000000000017941 */ /* 0x000fea0003800000 */
.L_x_13182:
        /* <DEDUP_REMOVED lines=19> */
[----:B-1----:R-:W-:Y:S02]  /*6810*/  IADD3 R8, R8, -0x80, RZ ;  /* 0xffffff8008087810 */ /* 0x002fe40007ffe0ff */
[----:B------:R-:W-:Y:S02]  /*6820*/  IADD3 R4, P6, R4, UR6, RZ ;  /* 0x0000000604047c10 */ /* 0x000fe4000ffde0ff */
[----:B------:R-:W-:Y:S02]  /*6830*/  LEA.HI R8, R8, R8, RZ, 0x1 ;  /* 0x0000000808087211 */ /* 0x000fe400078f08ff */
[----:B------:R-:W-:Y:S02]  /*6840*/  IADD3.X R13, R13, UR7, RZ, P6, !PT ;  /* 0x000000070d0d7c10 */ /* 0x000fe4000b7fe4ff */
[----:B------:R-:W-:-:S04]  /*6850*/  SHF.R.S32.HI R8, RZ, 0x1, R8 ;  /* 0x00000001ff087819 */ /* 0x000fc80000011408 */
[----:B------:R-:W-:Y:S01]  /*6860*/  ISETP.GT.AND P5, PT, R71, R8, PT ;  /* 0x000000084700720c */ /* 0x000fe20003fa4270 */
[----:B------:R-:W-:-:S12]  /*6870*/  BRA.DIV UR4, `(.L_x_13184) ;  /* 0x0000019e04847947 */ /* 0x000fd8000b800000 */
[----:B------:R1:W2:Y:S04]  /*6880*/  SHFL.IDX PT, R29, R13, RZ, 0x1e1f ;  /* 0x001e1fff0d1d7589 */ /* 0x0002a800000e0000 */
[----:B------:R1:W3:Y:S02]  /*6890*/  SHFL.IDX PT, R14, R4, RZ, 0x1e1f ;  /* 0x001e1fff040e7589 */ /* 0x0002e400000e0000 */
.L_x_13441:
[----:B------:R-:W-:Y:S05]  /*68a0*/  @!P5 BRA `(.L_x_13158) ;  /* 0x00000000004cd947 */ /* 0x000fea0003800000 */
[----:B------:R-:W4:Y:S01]  /*68b0*/  LDL R10, [R1+0x10] ;  /* 0x00001000010a7983 */ /* 0x000f220000100800 */
[----:B------:R-:W-:-:S03]  /*68c0*/  ULDC UR4, c[0x0][0x2f4] ;  /* 0x0000bd0000047ab9 */ /* 0x000fc60000000800 */
        /* <DEDUP_REMOVED lines=11> */
[----:B------:R-:W-:-:S03]  /*6980*/  ISETP.GE.AND P6, PT, R156, UR4, PT ;  /* 0x000000049c007c0c */ /* 0x000fc6000bfc6270 */
[----:B--2---:R1:W-:Y:S10]  /*6990*/  @!P5 ST.E.128 desc[UR40][R8.64], R4 ;  /* 0x000000040800d985 */ /* 0x0043f4000c101d28 */
[----:B------:R-:W2:Y:S01]  /*69a0*/  @!P6 LDS.128 R4, [R69+0x15800] ;  /* 0x015800004504e984 */ /* 0x000ea20000000c00 */
[----:B-1----:R-:W-:-:S05]  /*69b0*/  @!P6 IADD3 R8, P5, R156, R14, RZ ;  /* 0x0000000e9c08e210 */ /* 0x002fca0007fbe0ff */
[----:B-----5:R-:W-:-:S05]  /*69c0*/  @!P6 IMAD.X R9, R29, 0x1, R11, P5 ;  /* 0x000000011d09e824 */ /* 0x020fca00028e060b */
[----:B--2---:R4:W-:Y:S03]  /*69d0*/  @!P6 ST.E.128 desc[UR40][R8.64], R4 ;  /* 0x000000040800e985 */ /* 0x0049e6000c101d28 */
.L_x_13158:
[----:B------:R-:W-:Y:S05]  /*69e0*/  BSYNC B0 ;  /* 0x0000000000007941 */ /* 0x000fea0003800000 */
.L_x_13149:
        /* <DEDUP_REMOVED lines=16> */
.L_x_13186:
[----:B------:R-:W-:Y:S05]  /*6af0*/  BSYNC B0 ;  /* 0x0000000000007941 */ /* 0x000fea0003800000 */
.L_x_13185:
[----:B------:R-:W0:Y:S01]  /*6b00*/  SYNCS.PHASECHK.TRANS64.TRYWAIT P0, [R70+URZ+0x19cb0], R76 ;  /* 0x019cb04c460075a7 */ /* 0x000e22000800017f */
[----:B------:R-:W-:Y:S04]  /*6b10*/  BSSY B0, `(.L_x_13187) ;  /* 0x0000002000007945 */ /* 0x000fe80003800000 */
[----:B0-----:R-:W-:Y:S05]  /*6b20*/  @!P0 BRA `(.L_x_13188) ;  /* 0x0000019c001c8947 */ /* 0x001fea0003800000 */
.L_x_13442:
[----:B------:R-:W-:Y:S05]  /*6b30*/  BSYNC B0 ;  /* 0x0000000000007941 */ /* 0x000fea0003800000 */
.L_x_13187:
        /* <DEDUP_REMOVED lines=38> */
[----:B------:R-:W-:-:S03]  /*6da0*/  ISETP.GE.AND P6, PT, R156, UR4, PT ;  /* 0x000000049c007c0c */ /* 0x000fc6000bfc6270 */
[----:B----4-:R1:W-:Y:S10]  /*6db0*/  @!P0 ST.E.128 desc[UR40][R8.64], R4 ;  /* 0x0000000408008985 */ /* 0x0103f4000c101d28 */
[----:B------:R-:W2:Y:S01]  /*6dc0*/  @!P6 LDS.128 R4, [R69+0xb000] ;  /* 0x00b000004504e984 */ /* 0x000ea20000000c00 */
[----:B-1----:R-:W-:-:S05]  /*6dd0*/  @!P6 IADD3 R8, P0, R156, R13, RZ ;  /* 0x0000000d9c08e210 */ /* 0x002fca0007f1e0ff */
[----:B-----5:R-:W-:-:S05]  /*6de0*/  @!P6 IMAD.X R9, R11, 0x1, R12, P0 ;  /* 0x000000010b09e824 */ /* 0x020fca00000e060c */
[----:B--2---:R1:W-:Y:S03]  /*6df0*/  @!P6 ST.E.128 desc[UR40][R8.64], R4 ;  /* 0x000000040800e985 */ /* 0x0043e6000c101d28 */
.L_x_13190:
[----:B------:R-:W-:Y:S05]  /*6e00*/  BSYNC B0 ;  /* 0x0000000000007941 */ /* 0x000fea0003800000 */
.L_x_13189:
[----:B------:R-:W-:Y:S01]  /*6e10*/  @!PT LDS RZ, [RZ] ;  /* 0x00000000fffff984 */ /* 0x000fe20000000800 */
[----:B------:R-:W-:Y:S01]  /*6e20*/  @!PT LDS RZ, [RZ] ;  /* 0x00000000fffff984 */ /* 0x000fe20000000800 */
[----:B------:R-:W-:Y:S01]  /*6e30*/  @!PT LDS RZ, [RZ] ;  /* 0x00000000fffff984 */ /* 0x000fe20000000800 */
[----:B------:R-:W-:Y:S01]  /*6e40*/  @!PT LDS RZ, [RZ] ;  /* 0x00000000fffff984 */ /* 0x000fe20000000800 */
[----:B------:R2:W-:Y:S06]  /*6e50*/  MEMBAR.ALL.CTA ;  /* 0x0000000000007992 */ /* 0x0005ec0000008000 */
[----:B--2---:R-:W2:Y:S01]  /*6e60*/  FENCE.VIEW.ASYNC.S ;  /* 0x00000000000073c6 */ /* 0x004ea20000000000 */
[----:B0-----:R-:W-:Y:S01]  /*6e70*/  @!P5 VIADD R70, R70, 0x19cc0 ;  /* 0x00019cc04646d836 */ /* 0x001fe20000000000 */
[----:B--2---:R2:W-:Y:S04]  /*6e80*/  BAR.SYNC.DEFER_BLOCKING R56, 0x80 ;  /* 0x000200380000751d */ /* 0x0045e80000010000 */
[----:B------:R-:W-:Y:S01]  /*6e90*/  @!P5 PRMT R70, RZ, 0x654, R70 ;  /* 0x00000654ff46d816 */ /* 0x000fe20000000046 */
[----:B------:R-:W-:Y:S01]  /*6ea0*/  VIADD R19, R19, 0x1 ;  /* 0x0000000113137836 */ /* 0x000fe20000000000 */
[----:B------:R-:W-:-:S02]  /*6eb0*/  PLOP3.LUT P0, PT, PT, PT, PT, 0x8, 0x0 ;  /* 0x000000000000781c */ /* 0x000fc40003f0e170 */
[----:B------:R2:W-:Y:S02]  /*6ec0*/  @!P5 SYNCS.ARRIVE.TRANS64.RED.A1T0 RZ, [R70+URZ], RZ ;  /* 0x000000ff46ffd9a7 */ /* 0x0005e4000810043f */
[----:B------:R-:W-:-:S04]  /*6ed0*/  ISETP.NE.AND P5, PT, R19, 0x2, PT ;  /* 0x000000021300780c */ /* 0x000fc80003fa5270 */
[----:B-1----:R-:W-:Y:S02]  /*6ee0*/  SEL R4, RZ, 0x1, P5 ;  /* 0x00000001ff047807 */ /* 0x002fe40002800000 */
[----:B------:R-:W-:Y:S02]  /*6ef0*/  SEL R19, R19, RZ, P5 ;  /* 0x000000ff13137207 */ /* 0x000fe40002800000 */
[----:B------:R-:W-:Y:S01]  /*6f00*/  LOP3.LUT R157, R157, R4, RZ, 0x3c, !PT ;  /* 0x000000049d9d7212 */ /* 0x000fe200078e3cff */
[----:B------:R-:W-:Y:S06]  /*6f10*/  @P4 BRA `(.L_x_13191) ;  /* 0xffffffb400904947 */ /* 0x000fec000383ffff */
.L_x_13144:
[----:B------:R-:W2:Y:S01]  /*6f20*/  LDL R4, [R1+0x2c] ;  /* 0x00002c0001047983 */ /* 0x000ea20000100800 */
[----:B------:R-:W1:Y:S01]  /*6f30*/  LDC R0, c[0x0][0x448] ;  /* 0x00011200ff007b82 */ /* 0x000e620000000800 */
[----:B------:R-:W-:Y:S01]  /*6f40*/  BSSY B0, `(.L_x_13192) ;  /* 0x0000011000007945 */ /* 0x000fe20003800000 */
[----:B------:R-:W-:Y:S01]  /*6f50*/  IMAD.MOV.U32 R88, RZ, RZ, RZ ;  /* 0x000000ffff587224 */ /* 0x000fe200078e00ff */
[----:B-1----:R-:W-:-:S13]  /*6f60*/  ISETP.NE.AND P1, PT, R0, 0x1, PT ;  /* 0x000000010000780c */ /* 0x002fda0003f25270 */
[----:B------:R-:W1:Y:S08]  /*6f70*/  @P1 LDC R0, c[0x0][0x44c] ;  /* 0x00011300ff001b82 */ /* 0x000e700000000800 */
[----:B------:R-:W0:Y:S01]  /*6f80*/  @P1 LDC R5, c[0x0][0x450] ;  /* 0x00011400ff051b82 */ /* 0x000e220000000800 */
[----:B--2---:R-:W-:-:S04]  /*6f90*/  VIADD R3, R4, 0xbf ;  /* 0x000000bf04037836 */ /* 0x004fc80000000000 */
[----:B-1----:R-:W-:-:S05]  /*6fa0*/  @P1 IMAD.HI.U32 R0, R3, R0, RZ ;  /* 0x0000000003001227 */ /* 0x002fca00078e00ff */
[----:B0-----:R-:W-:-:S05]  /*6fb0*/  @P1 SHF.R.U32.HI R3, RZ, R5, R0 ;  /* 0x00000005ff031219 */ /* 0x001fca0000011600 */
[----:B------:R-:W-:-:S05]  /*6fc0*/  IMAD.IADD R3, R40, 0x1, R3 ;  /* 0x0000000128037824 */ /* 0x000fca00078e0203 */
[----:B------:R-:W-:-:S04]  /*6fd0*/  SHF.R.S32.HI R0, RZ, 0x1f, R3 ;  /* 0x0000001fff007819 */ /* 0x000fc80000011403 */
[----:B------:R-:W-:-:S04]  /*6fe0*/  LEA.HI R0, R0, R3, RZ, 0x7 ;  /* 0x0000000300007211 */ /* 0x000fc800078f38ff */
[----:B------:R-:W-:-:S04]  /*6ff0*/  SHF.R.S32.HI R0, RZ, 0x7, R0 ;  /* 0x00000007ff007819 */ /* 0x000fc80000011400 */
[----:B------:R-:W-:-:S04]  /*7000*/  VIMNMX R27, R27, R0, PT ;  /* 0x000000001b1b7248 */ /* 0x000fc80003fe0100 */
[----:B------:R-:W-:Y:S01]  /*7010*/  ISETP.GE.AND P1, PT, R27, 0x1, PT ;  /* 0x000000011b00780c */ /* 0x000fe20003f26270 */
[----:B------:R-:W-:-:S12]  /*7020*/  @P0 BRA `(.L_x_13193) ;  /* 0x0000000000080947 */ /* 0x000fd80003800000 */
[----:B------:R-:W0:Y:S02]  /*7030*/  FENCE.VIEW.ASYNC.G ;  /* 0x00000000000073c6 */ /* 0x000e240000000100 */
[----:B0-----:R-:W-:Y:S06]  /*7040*/  BAR.ARV 0xc, 0x200 ;  /* 0x0308000000007b1d */ /* 0x001fec0000002000 */
.L_x_13193:
[----:B------:R-:W-:Y:S05]  /*7050*/  BSYNC B0 ;  /* 0x0000000000007941 */ /* 0x000fea0003800000 */
.L_x_13192:
        /* <DEDUP_REMOVED lines=15> */
[----:B------:R0:W1:Y:S01]  /*7150*/  F2I.FTZ.U32.TRUNC.NTZ R3, R2 ;  /* 0x0000000200037305 */ /* 0x000062000021f000 */
[----:B------:R-:W-:Y:S01]  /*7160*/  ISETP.GE.AND P2, PT, R0, RZ, PT ;  /* 0x000000ff0000720c */ /* 0x000fe20003f46270 */
[----:B0-----:R-:W-:Y:S01]  /*7170*/  IMAD.MOV.U32 R2, RZ, RZ, RZ ;  /* 0x000000ffff027224 */ /* 0x001fe200078e00ff */
[----:B-1----:R-:W-:-:S05]  /*7180*/  IADD3 R8, RZ, -R3, RZ ;  /* 0x80000003ff087210 */ /* 0x002fca0007ffe0ff */
        /* <DEDUP_REMOVED lines=14> */
.L_x_13195:
[----:B------:R-:W-:Y:S05]  /*7270*/  BSYNC B0 ;  /* 0x0000000000007941 */ /* 0x000fea0003800000 */
.L_x_13194:
        /* <DEDUP_REMOVED lines=59> */
[----:B----4-:R-:W-:Y:S02]  /*7630*/  IMAD.U32 R11, RZ, RZ, UR5 ;  /* 0x00000005ff0b7e24 */ /* 0x010fe4000f8e00ff */
[----:B------:R-:W-:Y:S02]  /*7640*/  IMAD.MOV.U32 R8, RZ, RZ, 0x70 ;  /* 0x00000070ff087424 */ /* 0x000fe400078e00ff */
[----:B------:R-:W-:Y:S02]  /*7650*/  IMAD.MOV.U32 R12, RZ, RZ, 0x1 ;  /* 0x00000001ff0c7424 */ /* 0x000fe400078e00ff */
[----:B------:R-:W-:-:S07]  /*7660*/  IMAD.MOV.U32 R13, RZ, RZ, RZ ;  /* 0x000000ffff0d7224 */ /* 0x000fce00078e00ff */
[----:B------:R-:W-:-:S07]  /*7670*/  LEPC R20, `(.L_x_13198) ;  /* 0x000000001014794e */ /* 0x000fce0000000000 */
[----:B0--3-5:R-:W-:Y:S05]  /*7680*/  CALL.ABS.NOINC R2 ;  /* 0x0000000002007343 */ /* 0x029fea0003c00000 */
.L_x_13198:
[----:B------:R-:W-:Y:S05]  /*7690*/  BSYNC B6 ;  /* 0x0000000000067941 */ /* 0x000fea0003800000 */
.L_x_13197:
        /* <DEDUP_REMOVED lines=9> */
[----:B----4-:R-:W0:Y:S08]  /*7730*/  @P0 LDC.64 R10, c[0x0][0x9a8] ;  /* 0x00026a00ff0a0b82 */ /* 0x010e300000000a00 */
        /* <DEDUP_REMOVED lines=38> */
.L_x_13202:
[----:B-1----:R1:W2:Y:S02]  /*79a0*/  SYNCS.PHASECHK.TRANS64.TRYWAIT P0, [R18+URZ+0x19c00], R3 ;  /* 0x019c0003120075a7 */ /* 0x0022a4000800017f */
[----:B--2---:R-:W-:Y:S05]  /*79b0*/  @!P0 NANOSLEEP.SYNCS 0x989680 ;  /* 0x009896800000895d */ /* 0x004fea0003900000 */
[----:B------:R-:W2:Y:S02]  /*79c0*/  @!P0 SYNCS.PHASECHK.TRANS64 P0, [R18+URZ+0x19c00], R3 ;  /* 0x019c0003120085a7 */ /* 0x000ea4000800007f */
[----:B--2---:R-:W-:Y:S05]  /*79d0*/  @!P0 BRA `(.L_x_13202) ;  /* 0xfffffffc00f08947 */ /* 0x004fea000383ffff */
.L_x_13201:
[----:B------:R-:W-:Y:S05]  /*79e0*/  BSYNC B0 ;  /* 0x0000000000007941 */ /* 0x000fea0003800000 */
.L_x_13200:
[----:B------:R-:W-:Y:S05]  /*79f0*/  BRA `(.L_x_13203) ;  /* 0x00000044007c7947 */ /* 0x000fea0003800000 */
.L_x_13199:
        /* <DEDUP_REMOVED lines=30> */
.L_x_13205:
[----:B------:R-:W-:Y:S05]  /*7be0*/  BSYNC B6 ;  /* 0x0000000000067941 */ /* 0x000fea0003800000 */
.L_x_13204:
        /* <DEDUP_REMOVED lines=44> */
.L_x_13448:
[----:B------:R-:W5:Y:S04]  /*7eb0*/  LDL R6, [R1+0x30] ;  /* 0x0000300001067983 */ /* 0x000f680000100800 */
[----:B------:R-:W2:Y:S01]  /*7ec0*/  LDL R7, [R1+0x60] ;  /* 0x0000600001077983 */ /* 0x000ea20000100800 */
[----:B------:R-:W-:Y:S01]  /*7ed0*/  BSSY B1, `(.L_x_13209) ;  /* 0x000002f000017945 */ /* 0x000fe20003800000 */
[----:B------:R-:W-:Y:S02]  /*7ee0*/  CS2R R8, SRZ ;  /* 0x0000000000087805 */ /* 0x000fe4000001ff00 */
[----:B------:R-:W-:Y:S02]  /*7ef0*/  CS2R R12, SRZ ;  /* 0x00000000000c7805 */ /* 0x000fe4000001ff00 */
[----:B------:R-:W-:-:S02]  /*7f00*/  CS2R R26, SRZ ;  /* 0x00000000001a7805 */ /* 0x000fc4000001ff00 */
[----:B------:R-:W-:Y:S02]  /*7f10*/  CS2R R14, SRZ ;  /* 0x00000000000e7805 */ /* 0x000fe4000001ff00 */
[----:B------:R-:W-:Y:S01]  /*7f20*/  CS2R R20, SRZ ;  /* 0x0000000000147805 */ /* 0x000fe2000001ff00 */
[----:B-----5:R-:W-:Y:S01]  /*7f30*/  IMAD R24, R6, R24, RZ ;  /* 0x0000001806187224 */ /* 0x020fe200078e02ff */
[----:B--2---:R-:W-:-:S04]  /*7f40*/  LEA.HI R6, R7, R7, RZ, 0x1 ;  /* 0x0000000707067211 */ /* 0x004fc800078f08ff */
[----:B------:R-:W-:Y:S02]  /*7f50*/  ISETP.GE.AND P0, PT, R10, R24, PT ;  /* 0x000000180a00720c */ /* 0x000fe40003f06270 */
[----:B------:R-:W-:Y:S02]  /*7f60*/  CS2R R10, SRZ ;  /* 0x00000000000a7805 */ /* 0x000fe4000001ff00 */
        /* <DEDUP_REMOVED lines=13> */
[----:B------:R-:W-:Y:S02]  /*8040*/  @!P1 IADD3 R30, P3, R154, R3, RZ ;  /* 0x000000039a1e9210 */ /* 0x000fe40007f7e0ff */
[----:B--2---:R-:W-:Y:S02]  /*8050*/  ISETP.GE.AND P2, PT, R28, UR4, PT ;  /* 0x000000041c007c0c */ /* 0x004fe4000bf46270 */
[----:B------:R-:W-:Y:S02]  /*8060*/  SHF.R.S32.HI R7, RZ, 0x1f, R28 ;  /* 0x0000001fff077819 */ /* 0x000fe4000001141c */
[----:B---3--:R-:W-:Y:S02]  /*8070*/  ISETP.GE.AND P0, PT, R32, UR4, PT ;  /* 0x0000000420007c0c */ /* 0x008fe4000bf06270 */
[----:B------:R-:W-:-:S07]  /*8080*/  SHF.R.S32.HI R9, RZ, 0x1f, R32 ;  /* 0x0000001fff097819 */ /* 0x000fce0000011420 */
[C---:B----4-:R-:W-:Y:S02]  /*8090*/  @!P2 IADD3 R38, P5, R28.reuse, R5, RZ ;  /* 0x000000051c26a210 */ /* 0x050fe40007fbe0ff */
[-C--:B------:R-:W-:Y:S02]  /*80a0*/  @!P2 IADD3 R34, P6, R28, R3.reuse, RZ ;  /* 0x000000031c22a210 */ /* 0x080fe40007fde0ff */
[----:B------:R-:W-:Y:S01]  /*80b0*/  @!P0 IADD3 R6, P4, R32, R3, RZ ;  /* 0x0000000320068210 */ /* 0x000fe20007f9e0ff */
[--C-:B------:R-:W-:Y:S01]  /*80c0*/  @!P2 IMAD.X R39, R4, 0x1, R7.reuse, P5 ;  /* 0x000000010427a824 */ /* 0x100fe200028e0607 */
[-C--:B------:R-:W-:Y:S01]  /*80d0*/  @!P0 IADD3 R32, P5, R32, R5.reuse, RZ ;  /* 0x0000000520208210 */ /* 0x080fe20007fbe0ff */
[C---:B-1----:R-:W-:Y:S01]  /*80e0*/  @!P2 IMAD.X R35, R0.reuse, 0x1, R7, P6 ;  /* 0x000000010023a824 */ /* 0x042fe200030e0607 */
[----:B------:R-:W-:Y:S01]  /*80f0*/  @!P1 SHF.R.S32.HI R3, RZ, 0x1f, R154 ;  /* 0x0000001fff039819 */ /* 0x000fe2000001149a */
[--C-:B------:R-:W-:Y:S01]  /*8100*/  @!P0 IMAD.X R7, R0, 0x1, R9.reuse, P4 ;  /* 0x0000000100078824 */ /* 0x100fe200020e0609 */
[----:B------:R-:W-:Y:S01]  /*8110*/  @!P1 IADD3 R28, P6, R154, R5, RZ ;  /* 0x000000059a1c9210 */ /* 0x000fe20007fde0ff */
[----:B------:R-:W-:Y:S01]  /*8120*/  @!P0 IMAD.X R33, R4, 0x1, R9, P5 ;  /* 0x0000000104218824 */ /* 0x000fe200028e0609 */
[----:B------:R-:W-:Y:S01]  /*8130*/  CS2R R8, SRZ ;  /* 0x0000000000087805 */ /* 0x000fe2000001ff00 */
[--C-:B------:R-:W-:Y:S01]  /*8140*/  @!P1 IMAD.X R31, R0, 0x1, R3.reuse, P3 ;  /* 0x00000001001f9824 */ /* 0x100fe200018e0603 */
[----:B------:R0:W5:Y:S01]  /*8150*/  @!P2 LD.E.64 R12, desc[UR40][R34.64] ;  /* 0x00000028220ca980 */ /* 0x000162000c101b00 */
[----:B------:R-:W-:-:S03]  /*8160*/  @!P1 IMAD.X R29, R4, 0x1, R3, P6 ;  /* 0x00000001041d9824 */ /* 0x000fc600030e0603 */
[----:B------:R0:W5:Y:S04]  /*8170*/  @!P2 LD.E.64 R14, desc[UR40][R38.64] ;  /* 0x00000028260ea980 */ /* 0x000168000c101b00 */
[----:B------:R0:W5:Y:S04]  /*8180*/  @!P1 LD.E.64 R26, desc[UR40][R30.64] ;  /* 0x000000281e1a9980 */ /* 0x000168000c101b00 */
[----:B------:R0:W5:Y:S04]  /*8190*/  @!P1 LD.E.64 R20, desc[UR40][R28.64] ;  /* 0x000000281c149980 */ /* 0x000168000c101b00 */
[----:B------:R0:W5:Y:S04]  /*81a0*/  @!P0 LD.E.64 R8, desc[UR40][R6.64] ;  /* 0x0000002806088980 */ /* 0x000168000c101b00 */
[----:B------:R0:W5:Y:S02]  /*81b0*/  @!P0 LD.E.64 R10, desc[UR40][R32.64] ;  /* 0x00000028200a8980 */ /* 0x000164000c101b00 */
.L_x_13210:
[----:B------:R-:W-:Y:S05]  /*81c0*/  BSYNC B1 ;  /* 0x0000000000017941 */ /* 0x000fea0003800000 */
.L_x_13209:
[----:B------:R-:W2:Y:S01]  /*81d0*/  SYNCS.PHASECHK.TRANS64.TRYWAIT P0, [R18+URZ+0x19c00], R41 ;  /* 0x019c0029120075a7 */ /* 0x000ea2000800017f */
[----:B------:R-:W-:Y:S01]  /*81e0*/  IMAD R25, R25, -0xc0, R24 ;  /* 0xffffff4019197824 */ /* 0x000fe200078e0218 */
[----:B------:R-:W-:Y:S04]  /*81f0*/  BSSY B1, `(.L_x_13211) ;  /* 0x0000004000017945 */ /* 0x000fe80003800000 */
[----:B------:R-:W-:-:S04]  /*8200*/  VIMNMX R25, R25, 0xc0, PT ;  /* 0x000000c019197848 */ /* 0x000fc80003fe0100 */
[----:B------:R-:W-:Y:S01]  /*8210*/  ISETP.GE.AND P1, PT, R40, R25, PT ;  /* 0x000000192800720c */ /* 0x000fe20003f26270 */
[----:B--2---:R-:W-:-:S12]  /*8220*/  @!P0 BRA `(.L_x_13212) ;  /* 0x0000018400e08947 */ /* 0x004fd80003800000 */
.L_x_13449:
[----:B------:R-:W-:Y:S05]  /*8230*/  BSYNC B1 ;  /* 0x0000000000017941 */ /* 0x000fea0003800000 */
.L_x_13211:
[----:B------:R-:W-:Y:S05]  /*8240*/  @P1 BRA `(.L_x_13213) ;  /* 0x0000003c00441947 */ /* 0x000fea0003800000 */
[----:B---3--:R-:W3:Y:S01]  /*8250*/  LDL R4, [R1+0x1c] ;  /* 0x00001c0001047983 */ /* 0x008ee20000100800 */
[----:B------:R-:W0:Y:S03]  /*8260*/  LDC R3, c[0x0][0x3f4] ;  /* 0x0000fd00ff037b82 */ /* 0x000e260000000800 */
[----:B-1----:R-:W2:Y:S01]  /*8270*/  LDL R0, [R1+0x20] ;  /* 0x0000200001007983 */ /* 0x002ea20000100800 */
[----:B------:R-:W-:Y:S01]  /*8280*/  BSSY B1, `(.L_x_13214) ;  /* 0x000007b000017945 */ /* 0x000fe20003800000 */
[-C--:B0-----:R-:W-:Y:S02]  /*8290*/  ISETP.GE.AND P0, PT, R154, R3.reuse, PT ;  /* 0x000000039a00720c */ /* 0x081fe40003f06270 */
[-C--:B---3--:R-:W-:Y:S02]  /*82a0*/  ISETP.GE.AND P1, PT, R4, R3.reuse, PT ;  /* 0x000000030400720c */ /* 0x088fe40003f26270 */
[----:B--2---:R-:W-:-:S09]  /*82b0*/  ISETP.GE.AND P2, PT, R0, R3, PT ;  /* 0x000000030000720c */ /* 0x004fd20003f46270 */
[----:B------:R-:W-:Y:S05]  /*82c0*/  @P0 BRA `(.L_x_13215) ;  /* 0x0000000400d80947 */ /* 0x000fea0003800000 */
[----:B----4-:R-:W0:Y:S01]  /*82d0*/  LDS.128 R4, [R37+0xf000] ;  /* 0x00f0000025047984 */ /* 0x010e220000000c00 */
        /* <DEDUP_REMOVED lines=13> */
[----:B------:R-:W-:-:S02]  /*83b0*/  LOP3.LUT R0, R26, 0xff, RZ, 0xc0, !PT ;  /* 0x000000ff1a007812 */ /* 0x000fc400078ec0ff */
[----:B------:R-:W-:Y:S02]  /*83c0*/  LOP3.LUT R3, R3, 0xff, RZ, 0xc0, !PT ;  /* 0x000000ff03037812 */ /* 0x000fe400078ec0ff */
[----:B------:R-:W-:Y:S02]  /*83d0*/  LOP3.LUT R29, R25, 0xff, RZ, 0xc0, !PT ;  /* 0x000000ff191d7812 */ /* 0x000fe400078ec0ff */
[----:B------:R-:W-:Y:S02]  /*83e0*/  SHF.L.U32 R25, R32, 0x10, RZ ;  /* 0x0000001020197819 */ /* 0x000fe400000006ff */
[----:B------:R-:W-:Y:S02]  /*83f0*/  PRMT R3, R3, 0x7604, R0 ;  /* 0x0000760403037816 */ /* 0x000fe40000000000 */
[----:B------:R-:W-:Y:S02]  /*8400*/  LOP3.LUT R0, R20, 0xff, RZ, 0xc0, !PT ;  /* 0x000000ff14007812 */ /* 0x000fe400078ec0ff */
[----:B------:R-:W-:-:S02]  /*8410*/  LOP3.LUT R25, R24, 0xff0000, R25, 0xf8, !PT ;  /* 0x00ff000018197812 */ /* 0x000fc400078ef819 */
[----:B------:R-:W-:Y:S02]  /*8420*/  LOP3.LUT R31, R28, 0xff0000, R31, 0xf8, !PT ;  /* 0x00ff00001c1f7812 */ /* 0x000fe400078ef81f */
[----:B------:R-:W-:Y:S02]  /*8430*/  PRMT R29, R29, 0x7604, R0 ;  /* 0x000076041d1d7816 */ /* 0x000fe40000000000 */
[----:B------:R-:W-:Y:S02]  /*8440*/  LOP3.LUT R31, R31, 0xff000000, R21, 0xf8, !PT ;  /* 0xff0000001f1f7812 */ /* 0x000fe400078ef815 */
[----:B------:R-:W-:Y:S02]  /*8450*/  LOP3.LUT R27, R25, 0xff000000, R27, 0xf8, !PT ;  /* 0xff000000191b7812 */ /* 0x000fe400078ef81b */
[----:B------:R-:W-:Y:S02]  /*8460*/  LOP3.LUT R3, R3, 0xff0000, R26, 0xf8, !PT ;  /* 0x00ff000003037812 */ /* 0x000fe400078ef81a */
[----:B0-----:R-:W-:-:S02]  /*8470*/  F2FP.F16.E4M3.UNPACK_B R0, R6.H1 ;  /* 0x00000006ff00723e */ /* 0x001fc400030006ff */
[----:B------:R-:W-:Y:S02]  /*8480*/  LOP3.LUT R29, R29, 0xff0000, R20, 0xf8, !PT ;  /* 0x00ff00001d1d7812 */ /* 0x000fe400078ef814 */
[----:B------:R-:W-:Y:S01]  /*8490*/  F2FP.F16.E4M3.UNPACK_B R32, R31 ;  /* 0x0000001fff20723e */ /* 0x000fe200020006ff */
[----:B------:R-:W-:Y:S01]  /*84a0*/  HADD2.F32 R21, -RZ, R0.H1_H1 ;  /* 0x30000000ff157230 */ /* 0x000fe20000004100 */
[----:B------:R-:W-:Y:S02]  /*84b0*/  F2FP.F16.E4M3.UNPACK_B R28, R27 ;  /* 0x0000001bff1c723e */ /* 0x000fe400020006ff */
        /* <DEDUP_REMOVED lines=87> */
.L_x_13215:
[----:B------:R-:W-:Y:S05]  /*8a30*/  BSYNC B1 ;  /* 0x0000000000017941 */ /* 0x000fea0003800000 */
.L_x_13214:
[----:B------:R-:W-:Y:S04]  /*8a40*/  BSSY B1, `(.L_x_13216) ;  /* 0x000007c000017945 */ /* 0x000fe80003800000 */
[----:B------:R-:W-:Y:S05]  /*8a50*/  @P1 BRA `(.L_x_13217) ;  /* 0x0000000400e81947 */ /* 0x000fea0003800000 */
[----:B0---4-:R-:W0:Y:S01]  /*8a60*/  LDS.128 R4, [R37+0x10800] ;  /* 0x0108000025047984 */ /* 0x011e220000000c00 */
        /* <DEDUP_REMOVED lines=121> */
.L_x_13217:
[----:B------:R-:W-:Y:S05]  /*9200*/  BSYNC B1 ;  /* 0x0000000000017941 */ /* 0x000fea0003800000 */
.L_x_13216:
[----:B------:R-:W-:Y:S05]  /*9210*/  @P2 BRA `(.L_x_13213) ;  /* 0x0000002c00502947 */ /* 0x000fea0003800000 */
[----:B01--4-:R-:W0:Y:S01]  /*9220*/  LDS.128 R4, [R37+0x12000] ;  /* 0x0120000025047984 */ /* 0x013e220000000c00 */
        /* <DEDUP_REMOVED lines=118> */
.L_x_13207:
        /* <DEDUP_REMOVED lines=32> */
.L_x_13455:
        /* <DEDUP_REMOVED lines=12> */
[----:B------:R-:W-:Y:S02]  /*9c50*/  LOP3.LUT R8, R4, 0xfffffffe, RZ, 0xc0, !PT ;  /* 0xfffffffe04087812 */ /* 0x000fe400078ec0ff */
[----:B------:R-:W-:-:S03]  /*9c60*/  CS2R R4, SRZ ;  /* 0x0000000000047805 */ /* 0x000fc6000001ff00 */
[----:B------:R-:W-:Y:S01]  /*9c70*/  IMAD.IADD R41, R9, 0x1, -R8 ;  /* 0x0000000109297824 */ /* 0x000fe200078e0a08 */
[----:B------:R-:W-:-:S04]  /*9c80*/  CS2R R8, SRZ ;  /* 0x0000000000087805 */ /* 0x000fc8000001ff00 */
[----:B------:R-:W-:Y:S01]  /*9c90*/  SHF.L.U32 R41, R41, 0x1f, RZ ;  /* 0x0000001f29297819 */ /* 0x000fe200000006ff */
[----:B------:R-:W-:Y:S06]  /*9ca0*/  @P0 BRA `(.L_x_13220) ;  /* 0x0000000000700947 */ /* 0x000fec0003800000 */
[----:B------:R-:W2:Y:S01]  /*9cb0*/  LDL R26, [R1+0x10] ;  /* 0x00001000011a7983 */ /* 0x000ea20000100800 */
        /* <DEDUP_REMOVED lines=12> */
[----:B------:R-:W-:-:S05]  /*9d80*/  @!P4 IADD3 R38, P0, R16, R3, RZ ;  /* 0x000000031026c210 */ /* 0x000fca0007f1e0ff */
[----:B-1----:R-:W-:-:S05]  /*9d90*/  @!P4 IMAD.X R39, R0, 0x1, R5, P0 ;  /* 0x000000010027c824 */ /* 0x002fca00000e0605 */
[----:B------:R0:W5:Y:S01]  /*9da0*/  @!P4 LD.E.128 R28, desc[UR40][R38.64] ;  /* 0x00000028261cc980 */ /* 0x000162000c101d00 */
[----:B--2---:R-:W-:Y:S01]  /*9db0*/  @!P5 IMAD.SHL.U32 R4, R26, 0x10, RZ ;  /* 0x000000101a04d824 */ /* 0x004fe200078e00ff */
[----:B----4-:R-:W-:-:S04]  /*9dc0*/  @!P4 IADD3 R26, P1, R16, R21, RZ ;  /* 0x00000015101ac210 */ /* 0x010fc80007f3e0ff */
[----:B------:R-:W-:Y:S01]  /*9dd0*/  @!P5 IADD3 R32, P2, R4, R3, RZ ;  /* 0x000000030420d210 */ /* 0x000fe20007f5e0ff */
[----:B---3--:R-:W-:Y:S01]  /*9de0*/  @!P4 IMAD.X R27, R20, 0x1, R5, P1 ;  /* 0x00000001141bc824 */ /* 0x008fe200008e0605 */
[----:B------:R-:W-:Y:S02]  /*9df0*/  @!P5 IADD3 R34, P3, R4, R21, RZ ;  /* 0x000000150422d210 */ /* 0x000fe40007f7e0ff */
[----:B------:R-:W-:Y:S02]  /*9e00*/  @!P5 SHF.R.S32.HI R3, RZ, 0x1f, R4 ;  /* 0x0000001fff03d819 */ /* 0x000fe40000011404 */
[----:B------:R-:W-:Y:S01]  /*9e10*/  CS2R R4, SRZ ;  /* 0x0000000000047805 */ /* 0x000fe2000001ff00 */
[----:B------:R0:W5:Y:S02]  /*9e20*/  @!P4 LD.E.128 R12, desc[UR40][R26.64] ;  /* 0x000000281a0cc980 */ /* 0x000164000c101d00 */
[--C-:B------:R-:W-:Y:S02]  /*9e30*/  @!P5 IMAD.X R33, R0, 0x1, R3.reuse, P2 ;  /* 0x000000010021d824 */ /* 0x100fe400010e0603 */
[----:B------:R-:W-:-:S03]  /*9e40*/  @!P5 IMAD.X R35, R20, 0x1, R3, P3 ;  /* 0x000000011423d824 */ /* 0x000fc600018e0603 */
[----:B------:R0:W5:Y:S04]  /*9e50*/  @!P5 LD.E.128 R8, desc[UR40][R32.64] ;  /* 0x000000282008d980 */ /* 0x000168000c101d00 */
[----:B------:R0:W5:Y:S02]  /*9e60*/  @!P5 LD.E.128 R4, desc[UR40][R34.64] ;  /* 0x000000282204d980 */ /* 0x000164000c101d00 */
.L_x_13220:
[----:B------:R-:W-:Y:S05]  /*9e70*/  BSYNC B1 ;  /* 0x0000000000017941 */ /* 0x000fea0003800000 */
.L_x_13219:
[----:B-1----:R-:W1:Y:S01]  /*9e80*/  S2R R0, SR_TID.X ;  /* 0x0000000000007919 */ /* 0x002e620000002100 */
[----:B------:R-:W2:Y:S01]  /*9e90*/  SYNCS.PHASECHK.TRANS64.TRYWAIT P0, [R18+URZ+0x19c00], R41 ;  /* 0x019c0029120075a7 */ /* 0x000ea2000800017f */
[----:B------:R-:W-:Y:S01]  /*9ea0*/  IMAD R25, R25, -0xc0, R24 ;  /* 0xffffff4019197824 */ /* 0x000fe200078e0218 */
[----:B------:R-:W-:Y:S04]  /*9eb0*/  BSSY B1, `(.L_x_13221) ;  /* 0x0000007000017945 */ /* 0x000fe80003800000 */
[----:B------:R-:W-:Y:S01]  /*9ec0*/  VIMNMX R25, R25, 0xc0, PT ;  /* 0x000000c019197848 */ /* 0x000fe20003fe0100 */
[----:B-1----:R-:W-:-:S05]  /*9ed0*/  VIADD R0, R0, 0xffffff80 ;  /* 0xffffff8000007836 */ /* 0x002fca0000000000 */
[----:B------:R-:W-:-:S04]  /*9ee0*/  LEA.HI R0, R0, R0, RZ, 0x1 ;  /* 0x0000000000007211 */ /* 0x000fc800078f08ff */
[----:B------:R-:W-:-:S04]  /*9ef0*/  SHF.R.S32.HI R0, RZ, 0x1, R0 ;  /* 0x00000001ff007819 */ /* 0x000fc80000011400 */
[----:B------:R-:W-:Y:S01]  /*9f00*/  ISETP.GE.AND P1, PT, R0, R25, PT ;  /* 0x000000190000720c */ /* 0x000fe20003f26270 */
[----:B--2---:R-:W-:-:S12]  /*9f10*/  @!P0 BRA `(.L_x_13222) ;  /* 0x0000016c00288947 */ /* 0x004fd80003800000 */
.L_x_13456:
[----:B------:R-:W-:Y:S05]  /*9f20*/  BSYNC B1 ;  /* 0x0000000000017941 */ /* 0x000fea0003800000 */
.L_x_13221:
        /* <DEDUP_REMOVED lines=25> */
[----:B------:R-:W-:Y:S02]  /*a0c0*/  LOP3.LUT R45, R45, 0xff, RZ, 0xc0, !PT ;  /* 0x000000ff2d2d7812 */ /* 0x000fe400078ec0ff */
[----:B------:R-:W-:Y:S02]  /*a0d0*/  SHF.R.U32.HI R49, RZ, 0x10, R13 ;  /* 0x00000010ff317819 */ /* 0x000fe4000001160d */
[----:B0-----:R-:W-:Y:S02]  /*a0e0*/  IADD3 R27, R21, -0x80, RZ ;  /* 0xffffff80151b7810 */ /* 0x001fe40007ffe0ff */
[----:B------:R-:W-:Y:S01]  /*a0f0*/  LOP3.LUT R21, R20, 0xff, RZ, 0xc0, !PT ;  /* 0x000000ff14157812 */ /* 0x000fe200078ec0ff */
[----:B------:R-:W-:Y:S01]  /*a100*/  IMAD.U32 R49, R49, 0x10000, RZ ;  /* 0x0001000031317824 */ /* 0x000fe200078e00ff */
[----:B------:R-:W-:-:S02]  /*a110*/  LEA.HI R32, R27, R27, RZ, 0x1 ;  /* 0x0000001b1b207211 */ /* 0x000fc400078f08ff */
[----:B------:R-:W-:Y:S02]  /*a120*/  LOP3.LUT R20, R30, 0xff, RZ, 0xc0, !PT ;  /* 0x000000ff1e147812 */ /* 0x000fe400078ec0ff */
[----:B------:R-:W-:Y:S02]  /*a130*/  LOP3.LUT R32, R32, 0xfffffffe, RZ, 0xc0, !PT ;  /* 0xfffffffe20207812 */ /* 0x000fe400078ec0ff */
[----:B------:R-:W-:Y:S02]  /*a140*/  PRMT R39, R21, 0x7604, R0 ;  /* 0x0000760415277816 */ /* 0x000fe40000000000 */
[----:B------:R-:W-:Y:S01]  /*a150*/  SHF.R.U32.HI R21, RZ, 0x8, R12 ;  /* 0x00000008ff157819 */ /* 0x000fe2000001160c */
[----:B------:R-:W-:Y:S01]  /*a160*/  IMAD.IADD R32, R27, 0x1, -R32 ;  /* 0x000000011b207824 */ /* 0x000fe200078e0a20 */
[----:B------:R-:W-:Y:S02]  /*a170*/  LOP3.LUT R27, R26, 0xff, RZ, 0xc0, !PT ;  /* 0x000000ff1a1b7812 */ /* 0x000fe400078ec0ff */
[----:B------:R-:W-:-:S02]  /*a180*/  LOP3.LUT R33, R21, 0xff, RZ, 0xc0, !PT ;  /* 0x000000ff15217812 */ /* 0x000fc400078ec0ff */
[----:B------:R-:W-:Y:S02]  /*a190*/  LEA.HI R0, R3, R32, RZ, 0x1c ;  /* 0x0000002003007211 */ /* 0x000fe400078fe0ff */
[----:B------:R-:W-:Y:S02]  /*a1a0*/  PRMT R43, R27, 0x7604, R20 ;  /* 0x000076041b2b7816 */ /* 0x000fe40000000014 */
[C---:B------:R-:W-:Y:S01]  /*a1b0*/  LEA.HI R20, R0.reuse, R0, RZ, 0x1 ;  /* 0x0000000000147211 */ /* 0x040fe200078f08ff */
[----:B------:R-:W-:Y:S01]  /*a1c0*/  IMAD.SHL.U32 R0, R0, 0x10, RZ ;  /* 0x0000001000007824 */ /* 0x000fe200078e00ff */
[----:B------:R-:W-:Y:S02]  /*a1d0*/  LOP3.LUT R32, R12, 0xff, RZ, 0xc0, !PT ;  /* 0x000000ff0c207812 */ /* 0x000fe400078ec0ff */
[----:B------:R-:W-:Y:S02]  /*a1e0*/  SHF.R.S32.HI R20, RZ, 0x1, R20 ;  /* 0x00000001ff147819 */ /* 0x000fe40000011414 */
[----:B------:R-:W-:-:S02]  /*a1f0*/  LOP3.LUT R0, R63, 0x10, R0, 0xf8, !PT ;  /* 0x000000103f007812 */ /* 0x000fc400078ef800 */
[----:B------:R-:W-:Y:S01]  /*a200*/  PRMT R47, R33, 0x7604, R32 ;  /* 0x00007604212f7816 */ /* 0x000fe20000000020 */
[----:B------:R-:W-:Y:S01]  /*a210*/  IMAD R21, R20, 0x1800, R62 ;  /* 0x0000180014157824 */ /* 0x000fe200078e023e */
[----:B------:R-:W-:Y:S02]  /*a220*/  LOP3.LUT R0, R0, R60, RZ, 0x3c, !PT ;  /* 0x0000003c00007212 */ /* 0x000fe400078e3cff */
[----:B------:R-:W-:Y:S02]  /*a230*/  PRMT R20, R25, 0x7604, R24 ;  /* 0x0000760419147816 */ /* 0x000fe40000000018 */
[----:B------:R-:W-:Y:S01]  /*a240*/  IADD3 R0, R18, R21, R0 ;  /* 0x0000001512007210 */ /* 0x000fe20007ffe000 */
[----:B------:R-:W0:Y:S01]  /*a250*/  LDS.128 R24, [R37+0xf000] ;  /* 0x00f0000025187984 */ /* 0x000e220000000c00 */
[----:B------:R-:W-:Y:S02]  /*a260*/  LOP3.LUT R21, R13, 0xff, RZ, 0xc0, !PT ;  /* 0x000000ff0d157812 */ /* 0x000fe400078ec0ff */
[----:B------:R-:W-:Y:S01]  /*a270*/  PRMT R44, R45, 0x7604, R44 ;  /* 0x000076042d2c7816 */ /* 0x000fe2000000002c */
[----:B------:R-:W2:Y:S01]  /*a280*/  LDS.128 R32, [R0+0xf000] ;  /* 0x00f0000000207984 */ /* 0x000ea20000000c00 */
[----:B------:R-:W-:-:S02]  /*a290*/  PRMT R40, R40, 0x7604, R21 ;  /* 0x0000760428287816 */ /* 0x000fc40000000015 */
[----:B------:R-:W-:Y:S02]  /*a2a0*/  SHF.R.U32.HI R21, RZ, 0x10, R29 ;  /* 0x00000010ff157819 */ /* 0x000fe4000001161d */
[----:B------:R-:W-:Y:S02]  /*a2b0*/  SHF.R.U32.HI R42, RZ, 0x8, R14 ;  /* 0x00000008ff2a7819 */ /* 0x000fe4000001160e */
[----:B------:R-:W-:Y:S01]  /*a2c0*/  SHF.R.U32.HI R45, RZ, 0x10, R31 ;  /* 0x00000010ff2d7819 */ /* 0x000fe2000001161f */
[----:B------:R-:W-:Y:S01]  /*a2d0*/  IMAD.U32 R21, R21, 0x10000, RZ ;  /* 0x0001000015157824 */ /* 0x000fe200078e00ff */
[----:B-1----:R-:W-:Y:S02]  /*a2e0*/  LOP3.LUT R41, R14, 0xff, RZ, 0xc0, !PT ;  /* 0x000000ff0e297812 */ /* 0x002fe400078ec0ff */
[----:B------:R-:W-:Y:S01]  /*a2f0*/  LOP3.LUT R42, R42, 0xff, RZ, 0xc0, !PT ;  /* 0x000000ff2a2a7812 */ /* 0x000fe200078ec0ff */
[----:B------:R-:W-:Y:S01]  /*a300*/  IMAD.U32 R45, R45, 0x10000, RZ ;  /* 0x000100002d2d7824 */ /* 0x000fe200078e00ff */
[----:B------:R-:W-:-:S02]  /*a310*/  LOP3.LUT R49, R40, 0xff0000, R49, 0xf8, !PT ;  /* 0x00ff000028317812 */ /* 0x000fc400078ef831 */
[--C-:B------:R-:W-:Y:S02]  /*a320*/  LOP3.LUT R43, R43, 0xff0000, R30.reuse, 0xf8, !PT ;  /* 0x00ff00002b2b7812 */ /* 0x100fe400078ef81e */
        /* <DEDUP_REMOVED lines=11> */
[----:B------:R-:W-:Y:S01]  /*a3e0*/  F2FP.F16.E4M3.UNPACK_B R46, R27.H1 ;  /* 0x0000001bff2e723e */ /* 0x000fe200030006ff */
[----:B------:R-:W-:Y:S01]  /*a3f0*/  HADD2.F32 R50, -RZ, R48.H0_H0 ;  /* 0x20000030ff327230 */ /* 0x000fe20000004100 */
[-C--:B------:R-:W-:Y:S02]  /*a400*/  F2FP.F16.E4M3.UNPACK_B R27, R24.reuse ;  /* 0x00000018ff1b723e */ /* 0x080fe400020006ff */
[----:B------:R-:W-:Y:S02]  /*a410*/  F2FP.F16.E4M3.UNPACK_B R40, R24.H1 ;  /* 0x00000018ff28723e */ /* 0x000fe400030006ff */
[----:B--2---:R-:W-:Y:S02]  /*a420*/  F2FP.F16.E4M3.UNPACK_B R24, R33 ;  /* 0x00000021ff18723e */ /* 0x004fe400020006ff */
[----:B------:R-:W-:Y:S02]  /*a430*/  SHF.R.U32.HI R53, RZ, 0x10, R15 ;  /* 0x00000010ff357819 */ /* 0x000fe4000001160f */
[----:B------:R-:W-:-:S02]  /*a440*/  LOP3.LUT R42, R45, 0xff000000, R31, 0xf8, !PT ;  /* 0xff0000002d2a7812 */ /* 0x000fc400078ef81f */
[----:B------:R-:W-:Y:S01]  /*a450*/  LOP3.LUT R21, R21, 0xff000000, R28, 0xf8, !PT ;  /* 0xff00000015157812 */ /* 0x000fe200078ef81c */
[----:B------:R-:W-:Y:S01]  /*a460*/  IMAD.U32 R53, R53, 0x10000, RZ ;  /* 0x0001000035357824 */ /* 0x000fe200078e00ff */
[----:B------:R-:W-:Y:S02]  /*a470*/  LOP3.LUT R31, R47, 0xff000000, R12, 0xf8, !PT ;  /* 0xff0000002f1f7812 */ /* 0x000fe400078ef80c */
[----:B------:R-:W-:Y:S02]  /*a480*/  F2FP.F16.E4M3.UNPACK_B R30, R29 ;  /* 0x0000001dff1e723e */ /* 0x000fe400020006ff */
[----:B------:R-:W-:Y:S01]  /*a490*/  LOP3.LUT R12, R51, 0xff000000, R14, 0xf8, !PT ;  /* 0xff000000330c7812 */ /* 0x000fe200078ef80e */
[----:B------:R-:W-:Y:S01]  /*a4a0*/  HADD2.F32 R14, -RZ, R24.H0_H0 ;  /* 0x20000018ff0e7230 */ /* 0x000fe20000004100 */
[-C--:B------:R-:W-:Y:S01]  /*a4b0*/  F2FP.F16.E4M3.UNPACK_B R28, R25.reuse ;  /* 0x00000019ff1c723e */ /* 0x080fe200020006ff */
[----:B------:R-:W-:Y:S01]  /*a4c0*/  HADD2.F32 R45, -RZ, R30.H0_H0 ;  /* 0x2000001eff2d7230 */ /* 0x000fe20000004100 */
[----:B------:R-:W-:Y:S01]  /*a4d0*/  F2FP.F16.E4M3.UNPACK_B R38, R25.H1 ;  /* 0x00000019ff26723e */ /* 0x000fe200030006ff */
[----:B------:R-:W-:Y:S01]  /*a4e0*/  HADD2.F32 R51, -RZ, R48.H1_H1 ;  /* 0x30000030ff337230 */ /* 0x000fe20000004100 */
[----:B------:R-:W-:Y:S01]  /*a4f0*/  F2FP.F16.E4M3.UNPACK_B R39, R33.H1 ;  /* 0x00000021ff27723e */ /* 0x000fe200030006ff */
[----:B------:R-:W-:Y:S01]  /*a500*/  HADD2.F32 R25, -RZ, R28.H0_H0 ;  /* 0x2000001cff197230 */ /* 0x000fe20000004100 */
[-C--:B------:R-:W-:Y:S01]  /*a510*/  F2FP.F16.E4M3.UNPACK_B R33, R32.reuse ;  /* 0x00000020ff21723e */ /* 0x080fe200020006ff */
[----:B------:R-:W-:Y:S01]  /*a520*/  HADD2.F32 R24, -RZ, R24.H1_H1 ;  /* 0x30000018ff187230 */ /* 0x000fe20000004100 */
[----:B------:R-:W-:Y:S01]  /*a530*/  F2FP.F16.E4M3.UNPACK_B R41, R32.H1 ;  /* 0x00000020ff29723e */ /* 0x000fe200030006ff */
[----:B------:R-:W-:Y:S01]  /*a540*/  FMUL.FTZ R32, R14, R50 ;  /* 0x000000320e207220 */ /* 0x000fe20000410000 */
[----:B------:R-:W-:Y:S01]  /*a550*/  LOP3.LUT R53, R44, 0xff0000, R53, 0xf8, !PT ;  /* 0x00ff00002c357812 */ /* 0x000fe200078ef835 */
[----:B------:R-:W-:Y:S01]  /*a560*/  HADD2.F32 R28, -RZ, R28.H1_H1 ;  /* 0x3000001cff1c7230 */ /* 0x000fe20000004100 */
[----:B------:R-:W-:Y:S01]  /*a570*/  F2FP.F16.E4M3.UNPACK_B R44, R35 ;  /* 0x00000023ff2c723e */ /* 0x000fe200020006ff */
[----:B------:R-:W-:Y:S01]  /*a580*/  FMUL.FTZ R55, R24, R51 ;  /* 0x0000003318377220 */ /* 0x000fe20000410000 */
[----:B------:R-:W-:Y:S01]  /*a590*/  F2FP.F16.E4M3.UNPACK_B R47, R35.H1 ;  /* 0x00000023ff2f723e */ /* 0x000fe200030006ff */
[-C--:B------:R-:W-:Y:S01]  /*a5a0*/  FMUL.FTZ R35, R14, R45.reuse ;  /* 0x0000002d0e237220 */ /* 0x080fe20000410000 */
[----:B------:R-:W-:Y:S01]  /*a5b0*/  FFMA.FTZ R14, R25, R45, -R32 ;  /* 0x0000002d190e7223 */ /* 0x000fe20000010820 */
[----:B------:R-:W-:-:S02]  /*a5c0*/  F2FP.F16.E4M3.UNPACK_B R49, R49.H1 ;  /* 0x00000031ff31723e */ /* 0x000fc400030006ff */
[----:B------:R-:W-:Y:S01]  /*a5d0*/  F2FP.F16.E4M3.UNPACK_B R32, R29.H1 ;  /* 0x0000001dff20723e */ /* 0x000fe200030006ff */
[----:B------:R-:W-:Y:S01]  /*a5e0*/  FFMA.FTZ R25, R25, R50, R35 ;  /* 0x0000003219197223 */ /* 0x000fe20000010023 */
[----:B------:R-:W-:Y:S01]  /*a5f0*/  HADD2.F32 R35, -RZ, R30.H1_H1 ;  /* 0x3000001eff237230 */ /* 0x000fe20000004100 */
[----:B------:R-:W-:Y:S01]  /*a600*/  LOP3.LUT R53, R53, 0xff000000, R15, 0xf8, !PT ;  /* 0xff00000035357812 */ /* 0x000fe200078ef80f */
[----:B------:R-:W-:Y:S01]  /*a610*/  HADD2.F32 R48, -RZ, R49.H0_H0 ;  /* 0x20000031ff307230 */ /* 0x000fe20000004100 */
[----:B------:R-:W-:Y:S01]  /*a620*/  F2FP.F16.E4M3.UNPACK_B R15, R34 ;  /* 0x00000022ff0f723e */ /* 0x000fe200020006ff */
[----:B------:R-:W-:Y:S02]  /*a630*/  HADD2.F32 R29, -RZ, R39.H0_H0 ;  /* 0x20000027ff1d7230 */ /* 0x000fe40000004100 */
[----:B------:R-:W-:Y:S01]  /*a640*/  FMUL.FTZ R24, R24, R35 ;  /* 0x0000002318187220 */ /* 0x000fe20000410000 */
[----:B------:R-:W-:Y:S01]  /*a650*/  HADD2.F32 R45, -RZ, R32.H0_H0 ;  /* 0x20000020ff2d7230 */ /* 0x000fe20000004100 */
[----:B------:R-:W-:Y:S01]  /*a660*/  F2FP.F16.E4M3.UNPACK_B R54, R53.H1 ;  /* 0x00000035ff36723e */ /* 0x000fe200030006ff */
[----:B------:R-:W-:-:S02]  /*a670*/  HADD2.F32 R30, -RZ, R38.H0_H0 ;  /* 0x20000026ff1e7230 */ /* 0x000fc40000004100 */
[CC--:B------:R-:W-:Y:S01]  /*a680*/  FMUL.FTZ R57, R29.reuse, R48.reuse ;  /* 0x000000301d397220 */ /* 0x0c0fe20000410000 */
[C---:B------:R-:W-:Y:S01]  /*a690*/  FFMA.FTZ R24, R28.reuse, R51, R24 ;  /* 0x000000331c187223 */ /* 0x040fe20000010018 */
[----:B------:R-:W-:Y:S01]  /*a6a0*/  FMUL.FTZ R59, R29, R45 ;  /* 0x0000002d1d3b7220 */ /* 0x000fe20000410000 */
[----:B------:R-:W-:Y:S01]  /*a6b0*/  FFMA.FTZ R29, R28, R35, -R55 ;  /* 0x000000231c1d7223 */ /* 0x000fe20000010837 */
[C---:B------:R-:W-:Y:S01]  /*a6c0*/  FFMA.FTZ R28, R30.reuse, R45, -R57 ;  /* 0x0000002d1e1c7223 */ /* 0x040fe20000010839 */
[----:B------:R-:W-:Y:S01]  /*a6d0*/  F2FP.F16.E4M3.UNPACK_B R51, R53 ;  /* 0x00000035ff33723e */ /* 0x000fe200020006ff */
[----:B------:R-:W-:Y:S01]  /*a6e0*/  FFMA.FTZ R30, R30, R48, R59 ;  /* 0x000000301e1e7223 */ /* 0x000fe2000001003b */
[----:B------:R-:W-:Y:S01]  /*a6f0*/  F2FP.F16.E4M3.UNPACK_B R48, R42 ;  /* 0x0000002aff30723e */ /* 0x000fe200020006ff */
[----:B------:R-:W-:Y:S01]  /*a700*/  HADD2.F32 R50, -RZ, R49.H1_H1 ;  /* 0x30000031ff327230 */ /* 0x000fe20000004100 */
[----:B------:R-:W-:Y:S01]  /*a710*/  F2FP.F16.E4M3.UNPACK_B R34, R34.H1 ;  /* 0x00000022ff22723e */ /* 0x000fe200030006ff */
        /* <DEDUP_REMOVED lines=17> */
[----:B------:R-:W-:Y:S01]  /*a830*/  HADD2.F32 R49, -RZ, R48.H1_H1 ;  /* 0x30000030ff317230 */ /* 0x000fe20000004100 */
[----:B------:R-:W-:Y:S01]  /*a840*/  F2FP.F16.E4M3.UNPACK_B R48, R42.H1 ;  /* 0x0000002aff30723e */ /* 0x000fe200030006ff */
[----:B------:R-:W-:Y:S02]  /*a850*/  HADD2.F32 R42, -RZ, R44.H1_H1 ;  /* 0x3000002cff2a7230 */ /* 0x000fe40000004100 */
[----:B------:R-:W-:Y:S01]  /*a860*/  FFMA.FTZ R32, R32, R52, R59 ;  /* 0x0000003420207223 */ /* 0x000fe2000001003b */
        /* <DEDUP_REMOVED lines=22> */
[C---:B------:R-:W-:Y:S01]  /*a9d0*/  FMUL.FTZ R61, R49.reuse, R55 ;  /* 0x00000037313d7220 */ /* 0x040fe20000410000 */
[--C-:B------:R-:W-:Y:S02]  /*a9e0*/  HADD2.F32 R47, -RZ, R41.reuse.H0_H0 ;  /* 0x20000029ff2f7230 */ /* 0x100fe40000004100 */
[----:B------:R-:W-:Y:S01]  /*a9f0*/  FMUL.FTZ R56, R49, R52 ;  /* 0x0000003431387220 */ /* 0x000fe20000410000 */
[----:B------:R-:W-:Y:S02]  /*aa00*/  HADD2.F32 R51, -RZ, R50.H0_H0 ;  /* 0x20000032ff337230 */ /* 0x000fe40000004100 */
[----:B------:R-:W-:Y:S02]  /*aa10*/  HADD2.F32 R48, -RZ, R40.H0_H0 ;  /* 0x20000028ff307230 */ /* 0x000fe40000004100 */
[----:B------:R-:W-:Y:S01]  /*aa20*/  FMUL.FTZ R57, R47, R54 ;  /* 0x000000362f397220 */ /* 0x000fe20000410000 */
[----:B------:R-:W-:-:S02]  /*aa30*/  HADD2.F32 R41, -RZ, R41.H1_H1 ;  /* 0x30000029ff297230 */ /* 0x000fc40000004100 */
[----:B------:R-:W-:Y:S01]  /*aa40*/  FMUL.FTZ R59, R47, R51 ;  /* 0x000000332f3b7220 */ /* 0x000fe20000410000 */
[----:B------:R-:W-:Y:S02]  /*aa50*/  HADD2.F32 R50, -RZ, R50.H1_H1 ;  /* 0x30000032ff327230 */ /* 0x000fe40000004100 */
[C---:B------:R-:W-:Y:S01]  /*aa60*/  FFMA.FTZ R47, R46.reuse, R52, -R61 ;  /* 0x000000342e2f7223 */ /* 0x040fe2000001083d */
[----:B------:R-:W-:Y:S01]  /*aa70*/  FFMA.FTZ R49, R46, R55, R56 ;  /* 0x000000372e317223 */ /* 0x000fe20000010038 */
[----:B------:R-:W-:Y:S02]  /*aa80*/  HADD2.F32 R52, -RZ, R53.H1_H1 ;  /* 0x30000035ff347230 */ /* 0x000fe40000004100 */
[C---:B------:R-:W-:Y:S01]  /*aa90*/  FFMA.FTZ R46, R48.reuse, R51, -R57 ;  /* 0x00000033302e7223 */ /* 0x040fe20000010839 */
[----:B------:R-:W-:Y:S01]  /*aaa0*/  F2FP.F16.E4M3.UNPACK_B R53, R31 ;  /* 0x0000001fff35723e */ /* 0x000fe200020006ff */
[----:B------:R-:W-:Y:S01]  /*aab0*/  HADD2.F32 R40, -RZ, R40.H1_H1 ;  /* 0x30000028ff287230 */ /* 0x000fe20000004100 */
[----:B------:R-:W-:Y:S01]  /*aac0*/  F2FP.F16.E4M3.UNPACK_B R51, R21 ;  /* 0x00000015ff33723e */ /* 0x000fe200020006ff */
[C---:B------:R-:W-:Y:S01]  /*aad0*/  FMUL.FTZ R31, R41.reuse, R50 ;  /* 0x00000032291f7220 */ /* 0x040fe20000410000 */
[----:B------:R-:W-:Y:S01]  /*aae0*/  FFMA.FTZ R48, R48, R54, R59 ;  /* 0x0000003630307223 */ /* 0x000fe2000001003b */
[----:B------:R-:W-:Y:S01]  /*aaf0*/  FMUL.FTZ R21, R41, R52 ;  /* 0x0000003429157220 */ /* 0x000fe20000410000 */
[----:B------:R-:W-:-:S02]  /*ab00*/  HADD2.F32 R54, -RZ, R53.H0_H0 ;  /* 0x20000035ff367230 */ /* 0x000fc40000004100 */
[C---:B------:R-:W-:Y:S01]  /*ab10*/  FFMA.FTZ R31, R40.reuse, R52, R31 ;  /* 0x00000034281f7223 */ /* 0x040fe2000001001f */
[----:B------:R-:W-:Y:S02]  /*ab20*/  HADD2.F32 R41, -RZ, R33.H0_H0 ;  /* 0x20000021ff297230 */ /* 0x000fe40000004100 */
[----:B------:R-:W-:Y:S01]  /*ab30*/  FFMA.FTZ R21, R40, R50, -R21 ;  /* 0x0000003228157223 */ /* 0x000fe20000010815 */
        /* <DEDUP_REMOVED lines=20> */
[----:B------:R-:W-:Y:S01]  /*ac80*/  HADD2.F32 R55, -RZ, R55.H1_H1 ;  /* 0x30000037ff377230 */ /* 0x000fe20000004100 */
[----:B------:R-:W-:Y:S01]  /*ac90*/  F2FP.F16.E4M3.UNPACK_B R12, R12 ;  /* 0x0000000cff0c723e */ /* 0x000fe200020006ff */
[----:B------:R-:W-:Y:S02]  /*aca0*/  HADD2.F32 R34, -RZ, R34.H1_H1 ;  /* 0x30000022ff227230 */ /* 0x000fe40000004100 */
[C---:B------:R-:W-:Y:S01]  /*acb0*/  FMUL.FTZ R58, R41.reuse, R54 ;  /* 0x00000036293a7220 */ /* 0x040fe20000410000 */
[----:B------:R-:W-:Y:S02]  /*acc0*/  HADD2.F32 R51, -RZ, R52.H1_H1 ;  /* 0x30000034ff337230 */ /* 0x000fe40000004100 */
[----:B------:R-:W-:Y:S01]  /*acd0*/  FMUL.FTZ R52, R41, R56 ;  /* 0x0000003829347220 */ /* 0x000fe20000410000 */
        /* <DEDUP_REMOVED lines=23> */
[C---:B------:R-:W-:Y:S01]  /*ae50*/  FFMA.FTZ R20, R12.reuse, R41, R20 ;  /* 0x000000290c147223 */ /* 0x040fe20000010014 */
[----:B------:R-:W-:Y:S01]  /*ae60*/  FFMA.FTZ R51, R12, R27, -R51 ;  /* 0x0000001b0c337223 */ /* 0x000fe20000010833 */
[C---:B------:R-:W-:Y:S01]  /*ae70*/  FFMA.FTZ R52, R13.reuse, R26, -R52 ;  /* 0x0000001a0d347223 */ /* 0x040fe20000010834 */
[----:B------:R-:W-:Y:S01]  /*ae80*/  FFMA.FTZ R41, R13, R34, R15 ;  /* 0x000000220d297223 */ /* 0x000fe2000001000f */
[----:B------:R-:W-:Y:S02]  /*ae90*/  F2FP.SATFINITE.E4M3.F32.PACK_AB_MERGE_C R13, R35, R28, RZ ;  /* 0x0000001c230d723e */ /* 0x000fe400048070ff */
        /* <DEDUP_REMOVED lines=12> */
.L_x_13224:
[----:B------:R-:W-:Y:S05]  /*af60*/  BSYNC B1 ;  /* 0x0000000000017941 */ /* 0x000fea0003800000 */
.L_x_13223:
[----:B------:R-:W-:Y:S05]  /*af70*/  @P1 BRA `(.L_x_13213) ;  /* 0x0000000c00f81947 */ /* 0x000fea0003800000 */
[----:B0-----:R-:W2:Y:S04]  /*af80*/  LDL R27, [R1+0x10] ;  /* 0x00001000011b7983 */ /* 0x001ea80000100800 */
[----:B------:R-:W2:Y:S01]  /*af90*/  LDL R49, [R1+0xa0] ;  /* 0x0000a00001317983 */ /* 0x000ea20000100800 */
[----:B-----5:R-:W-:Y:S02]  /*afa0*/  SHF.R.U32.HI R0, RZ, 0x8, R8 ;  /* 0x00000008ff007819 */ /* 0x020fe40000011608 */
[----:B------:R-:W-:Y:S02]  /*afb0*/  LOP3.LUT R13, R8, 0xff, RZ, 0xc0, !PT ;  /* 0x000000ff080d7812 */ /* 0x000fe400078ec0ff */
[----:B------:R-:W-:Y:S02]  /*afc0*/  LOP3.LUT R0, R0, 0xff, RZ, 0xc0, !PT ;  /* 0x000000ff00007812 */ /* 0x000fe400078ec0ff */
[----:B------:R-:W-:-:S02]  /*afd0*/  SHF.R.U32.HI R26, RZ, 0x8, R9 ;  /* 0x00000008ff1a7819 */ /* 0x000fc40000011609 */
[----:B---3--:R-:W-:Y:S02]  /*afe0*/  PRMT R20, R0, 0x7604, R13 ;  /* 0x0000760400147816 */ /* 0x008fe4000000000d */
[----:B------:R-:W-:Y:S02]  /*aff0*/  LOP3.LUT R15, R9, 0xff, RZ, 0xc0, !PT ;  /* 0x000000ff090f7812 */ /* 0x000fe400078ec0ff */
[----:B------:R-:W-:Y:S02]  /*b000*/  SHF.R.U32.HI R14, RZ, 0x8, R11 ;  /* 0x00000008ff0e7819 */ /* 0x000fe4000001160b */
[----:B------:R-:W-:Y:S02]  /*b010*/  LOP3.LUT R0, R26, 0xff, RZ, 0xc0, !PT ;  /* 0x000000ff1a007812 */ /* 0x000fe400078ec0ff */
[----:B----4-:R-:W-:Y:S02]  /*b020*/  LOP3.LUT R21, R11, 0xff, RZ, 0xc0, !PT ;  /* 0x000000ff0b157812 */ /* 0x010fe400078ec0ff */
[----:B------:R-:W-:-:S02]  /*b030*/  LOP3.LUT R14, R14, 0xff, RZ, 0xc0, !PT ;  /* 0x000000ff0e0e7812 */ /* 0x000fc400078ec0ff */
[----:B------:R-:W-:Y:S02]  /*b040*/  PRMT R28, R0, 0x7604, R15 ;  /* 0x00007604001c7816 */ /* 0x000fe4000000000f */
[----:B------:R-:W-:Y:S02]  /*b050*/  SHF.R.U32.HI R24, RZ, 0x8, R4 ;  /* 0x00000008ff187819 */ /* 0x000fe40000011604 */
[----:B------:R-:W-:Y:S02]  /*b060*/  PRMT R32, R14, 0x7604, R21 ;  /* 0x000076040e207816 */ /* 0x000fe40000000015 */
[----:B------:R-:W-:Y:S02]  /*b070*/  LOP3.LUT R25, R4, 0xff, RZ, 0xc0, !PT ;  /* 0x000000ff04197812 */ /* 0x000fe400078ec0ff */
[----:B------:R-:W-:Y:S02]  /*b080*/  LOP3.LUT R24, R24, 0xff, RZ, 0xc0, !PT ;  /* 0x000000ff18187812 */ /* 0x000fe400078ec0ff */
[----:B------:R-:W-:-:S02]  /*b090*/  SHF.R.U32.HI R21, RZ, 0x8, R6 ;  /* 0x00000008ff157819 */ /* 0x000fc40000011606 */
[----:B------:R-:W-:Y:S02]  /*b0a0*/  SHF.R.U32.HI R12, RZ, 0x8, R10 ;  /* 0x00000008ff0c7819 */ /* 0x000fe4000001160a */
[----:B------:R-:W-:Y:S02]  /*b0b0*/  PRMT R33, R24, 0x7604, R25 ;  /* 0x0000760418217816 */ /* 0x000fe40000000019 */
[----:B------:R-:W-:Y:S02]  /*b0c0*/  LOP3.LUT R26, R21, 0xff, RZ, 0xc0, !PT ;  /* 0x000000ff151a7812 */ /* 0x000fe400078ec0ff */
        /* <DEDUP_REMOVED lines=19> */
[----:B------:R-:W0:Y:S01]  /*b200*/  LDS.128 R12, [R49+0xf000] ;  /* 0x00f00000310c7984 */ /* 0x000e220000000c00 */
[----:B------:R-:W-:Y:S02]  /*b210*/  PRMT R37, R26, 0x7604, R27 ;  /* 0x000076041a257816 */ /* 0x000fe4000000001b */
[----:B------:R-:W-:Y:S02]  /*b220*/  SHF.R.S32.HI R0, RZ, 0x1, R0 ;  /* 0x00000001ff007819 */ /* 0x000fe40000011400 */
[----:B------:R-:W-:-:S03]  /*b230*/  LOP3.LUT R3, R63, 0x10, R3, 0xf8, !PT ;  /* 0x000000103f037812 */ /* 0x000fc600078ef803 */
[----:B------:R-:W-:Y:S01]  /*b240*/  IMAD R21, R0, 0x1800, R62 ;  /* 0x0000180000157824 */ /* 0x000fe200078e023e */
[----:B------:R-:W-:Y:S02]  /*b250*/  LOP3.LUT R0, R3, R60, RZ, 0x3c, !PT ;  /* 0x0000003c03007212 */ /* 0x000fe400078e3cff */
[----:B------:R-:W-:Y:S02]  /*b260*/  LOP3.LUT R3, R29, 0xff, RZ, 0xc0, !PT ;  /* 0x000000ff1d037812 */ /* 0x000fe400078ec0ff */
[----:B------:R-:W-:Y:S02]  /*b270*/  IADD3 R0, R18, R21, R0 ;  /* 0x0000001512007210 */ /* 0x000fe40007ffe000 */
[----:B------:R-:W-:Y:S02]  /*b280*/  SHF.R.U32.HI R21, RZ, 0x10, R9 ;  /* 0x00000010ff157819 */ /* 0x000fe40000011609 */
[----:B------:R-:W-:Y:S01]  /*b290*/  PRMT R39, R3, 0x7604, R34 ;  /* 0x0000760403277816 */ /* 0x000fe20000000022 */
[----:B------:R-:W2:Y:S01]  /*b2a0*/  LDS.128 R24, [R0+0xf000] ;  /* 0x00f0000000187984 */ /* 0x000ea20000000c00 */
[----:B------:R-:W-:-:S02]  /*b2b0*/  LOP3.LUT R21, R21, 0xff, RZ, 0xc0, !PT ;  /* 0x000000ff15157812 */ /* 0x000fc400078ec0ff */
[----:B------:R-:W-:Y:S02]  /*b2c0*/  SHF.R.U32.HI R29, RZ, 0x10, R10 ;  /* 0x00000010ff1d7819 */ /* 0x000fe4000001160a */
[----:B------:R-:W-:Y:S02]  /*b2d0*/  SHF.R.U32.HI R3, RZ, 0x10, R8 ;  /* 0x00000010ff037819 */ /* 0x000fe40000011608 */
[----:B------:R-:W-:Y:S02]  /*b2e0*/  PRMT R21, R21, 0x7054, R28 ;  /* 0x0000705415157816 */ /* 0x000fe4000000001c */
[----:B------:R-:W-:Y:S02]  /*b2f0*/  SHF.R.U32.HI R28, RZ, 0x10, R5 ;  /* 0x00000010ff1c7819 */ /* 0x000fe40000011605 */
[----:B------:R-:W-:Y:S02]  /*b300*/  LOP3.LUT R29, R29, 0xff, RZ, 0xc0, !PT ;  /* 0x000000ff1d1d7812 */ /* 0x000fe400078ec0ff */
[----:B------:R-:W-:-:S02]  /*b310*/  LOP3.LUT R3, R3, 0xff, RZ, 0xc0, !PT ;  /* 0x000000ff03037812 */ /* 0x000fc400078ec0ff */
[----:B------:R-:W-:Y:S02]  /*b320*/  LOP3.LUT R28, R28, 0xff, RZ, 0xc0, !PT ;  /* 0x000000ff1c1c7812 */ /* 0x000fe400078ec0ff */
[----:B------:R-:W-:Y:S02]  /*b330*/  PRMT R29, R29, 0x7054, R30 ;  /* 0x000070541d1d7816 */ /* 0x000fe4000000001e */
[----:B------:R-:W-:Y:S02]  /*b340*/  PRMT R3, R3, 0x7054, R20 ;  /* 0x0000705403037816 */ /* 0x000fe40000000014 */
[----:B------:R-:W-:Y:S02]  /*b350*/  SHF.R.U32.HI R30, RZ, 0x10, R6 ;  /* 0x00000010ff1e7819 */ /* 0x000fe40000011606 */
[----:B------:R-:W-:Y:S02]  /*b360*/  SHF.R.U32.HI R20, RZ, 0x10, R4 ;  /* 0x00000010ff147819 */ /* 0x000fe40000011604 */
[----:B------:R-:W-:-:S02]  /*b370*/  PRMT R35, R28, 0x7054, R35 ;  /* 0x000070541c237816 */ /* 0x000fc40000000023 */
[----:B------:R-:W-:Y:S02]  /*b380*/  LOP3.LUT R30, R30, 0xff, RZ, 0xc0, !PT ;  /* 0x000000ff1e1e7812 */ /* 0x000fe400078ec0ff */
[----:B------:R-:W-:Y:S02]  /*b390*/  LOP3.LUT R20, R20, 0xff, RZ, 0xc0, !PT ;  /* 0x000000ff14147812 */ /* 0x000fe400078ec0ff */
[----:B------:R-:W-:Y:S02]  /*b3a0*/  PRMT R39, R32, 0x7054, R39 ;  /* 0x0000705420277816 */ /* 0x000fe40000000027 */
[----:B------:R-:W-:Y:S02]  /*b3b0*/  LOP3.LUT R34, R35, 0xff000000, R5, 0xf8, !PT ;  /* 0xff00000023227812 */ /* 0x000fe400078ef805 */
[----:B------:R-:W-:Y:S02]  /*b3c0*/  LOP3.LUT R21, R21, 0xff000000, R9, 0xf8, !PT ;  /* 0xff00000015157812 */ /* 0x000fe400078ef809 */
[----:B------:R-:W-:-:S02]  /*b3d0*/  PRMT R37, R30, 0x7054, R37 ;  /* 0x000070541e257816 */ /* 0x000fc40000000025 */
[----:B------:R-:W-:Y:S02]  /*b3e0*/  LOP3.LUT R8, R3, 0xff000000, R8, 0xf8, !PT ;  /* 0xff00000003087812 */ /* 0x000fe400078ef808 */
[----:B------:R-:W-:Y:S02]  /*b3f0*/  PRMT R33, R20, 0x7054, R33 ;  /* 0x0000705414217816 */ /* 0x000fe40000000021 */
[----:B------:R-:W-:Y:S02]  /*b400*/  LOP3.LUT R3, R29, 0xff000000, R10, 0xf8, !PT ;  /* 0xff0000001d037812 */ /* 0x000fe400078ef80a */
[----:B-1----:R-:W-:Y:S02]  /*b410*/  LOP3.LUT R41, R39, 0xff000000, R7, 0xf8, !PT ;  /* 0xff00000027297812 */ /* 0x002fe400078ef807 */
[-C--:B0-----:R-:W-:Y:S02]  /*b420*/  F2FP.F16.E4M3.UNPACK_B R11, R13.reuse ;  /* 0x0000000dff0b723e */ /* 0x081fe400020006ff */
[----:B------:R-:W-:-:S02]  /*b430*/  F2FP.F16.E4M3.UNPACK_B R30, R13.H1 ;  /* 0x0000000dff1e723e */ /* 0x000fc400030006ff */
[-C--:B------:R-:W-:Y:S01]  /*b440*/  F2FP.F16.E4M3.UNPACK_B R10, R12.reuse ;  /* 0x0000000cff0a723e */ /* 0x080fe200020006ff */
[----:B------:R-:W-:Y:S01]  /*b450*/  HADD2.F32 R9, -RZ, R11.H0_H0 ;  /* 0x2000000bff097230 */ /* 0x000fe20000004100 */
[----:B------:R-:W-:Y:S02]  /*b460*/  F2FP.F16.E4M3.UNPACK_B R28, R12.H1 ;  /* 0x0000000cff1c723e */ /* 0x000fe400030006ff */
[----:B------:R-:W-:Y:S02]  /*b470*/  F2FP.F16.E4M3.UNPACK_B R39, R34 ;  /* 0x00000022ff27723e */ /* 0x000fe400020006ff */
[----:B--2---:R-:W-:Y:S02]  /*b480*/  F2FP.F16.E4M3.UNPACK_B R13, R25 ;  /* 0x00000019ff0d723e */ /* 0x004fe400020006ff */
[----:B------:R-:W-:Y:S01]  /*b490*/  F2FP.F16.E4M3.UNPACK_B R12, R21 ;  /* 0x00000015ff0c723e */ /* 0x000fe200020006ff */
[--C-:B------:R-:W-:Y:S01]  /*b4a0*/  HADD2.F32 R40, -RZ, R39.reuse.H0_H0 ;  /* 0x20000027ff287230 */ /* 0x100fe20000004100 */
[----:B------:R-:W-:Y:S01]  /*b4b0*/  LOP3.LUT R20, R33, 0xff000000, R4, 0xf8, !PT ;  /* 0xff00000021147812 */ /* 0x000fe200078ef804 */
[----:B------:R-:W-:Y:S01]  /*b4c0*/  HADD2.F32 R39, -RZ, R39.H1_H1 ;  /* 0x30000027ff277230 */ /* 0x000fe20000004100 */
[----:B------:R-:W-:Y:S01]  /*b4d0*/  LOP3.LUT R4, R37, 0xff000000, R6, 0xf8, !PT ;  /* 0xff00000025047812 */ /* 0x000fe200078ef806 */
[--C-:B------:R-:W-:Y:S01]  /*b4e0*/  HADD2.F32 R6, -RZ, R13.reuse.H0_H0 ;  /* 0x2000000dff067230 */ /* 0x100fe20000004100 */
[-C--:B------:R-:W-:Y:S01]  /*b4f0*/  F2FP.F16.E4M3.UNPACK_B R31, R15.reuse ;  /* 0x0000000fff1f723e */ /* 0x080fe200020006ff */
[----:B------:R-:W-:Y:S01]  /*b500*/  HADD2.F32 R33, -RZ, R12.H0_H0 ;  /* 0x2000000cff217230 */ /* 0x000fe20000004100 */
[----:B------:R-:W-:Y:S01]  /*b510*/  F2FP.F16.E4M3.UNPACK_B R35, R15.H1 ;  /* 0x0000000fff23723e */ /* 0x000fe200030006ff */
[----:B------:R-:W-:Y:S01]  /*b520*/  HADD2.F32 R13, -RZ, R13.H1_H1 ;  /* 0x3000000dff0d7230 */ /* 0x000fe20000004100 */
[----:B------:R-:W-:-:S02]  /*b530*/  F2FP.F16.E4M3.UNPACK_B R15, R24 ;  /* 0x00000018ff0f723e */ /* 0x000fc400020006ff */
[----:B------:R-:W-:Y:S01]  /*b540*/  F2FP.F16.E4M3.UNPACK_B R29, R24.H1 ;  /* 0x00000018ff1d723e */ /* 0x000fe200030006ff */
[CC--:B------:R-:W-:Y:S01]  /*b550*/  FMUL.FTZ R24, R6.reuse, R40.reuse ;  /* 0x0000002806187220 */ /* 0x0c0fe20000410000 */
[-C--:B------:R-:W-:Y:S02]  /*b560*/  F2FP.F16.E4M3.UNPACK_B R32, R27.reuse ;  /* 0x0000001bff20723e */ /* 0x080fe400020006ff */
[----:B------:R-:W-:Y:S01]  /*b570*/  F2FP.F16.E4M3.UNPACK_B R37, R27.H1 ;  /* 0x0000001bff25723e */ /* 0x000fe200030006ff */
[-C--:B------:R-:W-:Y:S01]  /*b580*/  FMUL.FTZ R27, R6, R33.reuse ;  /* 0x00000021061b7220 */ /* 0x080fe20000410000 */
[----:B------:R-:W-:Y:S01]  /*b590*/  FFMA.FTZ R6, R9, R33, -R24 ;  /* 0x0000002109067223 */ /* 0x000fe20000010818 */
[----:B------:R-:W-:Y:S01]  /*b5a0*/  F2FP.F16.E4M3.UNPACK_B R25, R25.H1 ;  /* 0x00000019ff19723e */ /* 0x000fe200030006ff */
[----:B------:R-:W-:Y:S01]  /*b5b0*/  FMUL.FTZ R33, R13, R39 ;  /* 0x000000270d217220 */ /* 0x000fe20000410000 */
[----:B------:R-:W-:Y:S01]  /*b5c0*/  FFMA.FTZ R9, R9, R40, R27 ;  /* 0x0000002809097223 */ /* 0x000fe2000001001b */
[----:B------:R-:W-:Y:S01]  /*b5d0*/  F2FP.F16.E4M3.UNPACK_B R40, R34.H1 ;  /* 0x00000022ff28723e */ /* 0x000fe200030006ff */
[----:B------:R-:W-:Y:S01]  /*b5e0*/  HADD2.F32 R27, -RZ, R12.H1_H1 ;  /* 0x3000000cff1b7230 */ /* 0x000fe20000004100 */
[----:B------:R-:W-:Y:S01]  /*b5f0*/  F2FP.F16.E4M3.UNPACK_B R24, R21.H1 ;  /* 0x00000015ff18723e */ /* 0x000fe200030006ff */
[----:B------:R-:W-:Y:S01]  /*b600*/  HADD2.F32 R12, -RZ, R11.H1_H1 ;  /* 0x3000000bff0c7230 */ /* 0x000fe20000004100 */
[----:B------:R-:W-:Y:S01]  /*b610*/  F2FP.F16.E4M3.UNPACK_B R7, R26 ;  /* 0x0000001aff07723e */ /* 0x000fe200020006ff */
[----:B------:R-:W-:-:S02]  /*b620*/  HADD2.F32 R42, -RZ, R40.H0_H0 ;  /* 0x20000028ff2a7230 */ /* 0x000fc40000004100 */
[-C--:B------:R-:W-:Y:S01]  /*b630*/  FMUL.FTZ R44, R13, R27.reuse ;  /* 0x0000001b0d2c7220 */ /* 0x080fe20000410000 */
[--C-:B------:R-:W-:Y:S01]  /*b640*/  HADD2.F32 R11, -RZ, R25.reuse.H0_H0 ;  /* 0x20000019ff0b7230 */ /* 0x100fe20000004100 */
[----:B------:R-:W-:Y:S01]  /*b650*/  F2FP.F16.E4M3.UNPACK_B R26, R26.H1 ;  /* 0x0000001aff1a723e */ /* 0x000fe200030006ff */
[----:B------:R-:W-:Y:S01]  /*b660*/  HADD2.F32 R34, -RZ, R24.H0_H0 ;  /* 0x20000018ff227230 */ /* 0x000fe20000004100 */
[----:B------:R-:W-:Y:S01]  /*b670*/  F2FP.F16.E4M3.UNPACK_B R5, R14 ;  /* 0x0000000eff05723e */ /* 0x000fe200020006ff */
[--C-:B------:R-:W-:Y:S02]  /*b680*/  HADD2.F32 R21, -RZ, R30.reuse.H0_H0 ;  /* 0x2000001eff157230 */ /* 0x100fe40000004100 */
[C---:B------:R-:W-:Y:S01]  /*b690*/  FMUL.FTZ R46, R11.reuse, R42 ;  /* 0x0000002a0b2e7220 */ /* 0x040fe20000410000 */
[----:B------:R-:W-:Y:S02]  /*b6a0*/  HADD2.F32 R30, -RZ, R30.H1_H1 ;  /* 0x3000001eff1e7230 */ /* 0x000fe40000004100 */
[-C--:B------:R-:W-:Y:S01]  /*b6b0*/  FMUL.FTZ R43, R11, R34.reuse ;  /* 0x000000220b2b7220 */ /* 0x080fe20000410000 */
[C---:B------:R-:W-:Y:S01]  /*b6c0*/  FFMA.FTZ R11, R12.reuse, R27, -R33 ;  /* 0x0000001b0c0b7223 */ /* 0x040fe20000010821 */
[C---:B------:R-:W-:Y:S01]  /*b6d0*/  FFMA.FTZ R13, R21.reuse, R34, -R46 ;  /* 0x00000022150d7223 */ /* 0x040fe2000001082e */
[----:B------:R-:W-:Y:S01]  /*b6e0*/  FFMA.FTZ R12, R12, R39, R44 ;  /* 0x000000270c0c7223 */ /* 0x000fe2000001002c */
[----:B------:R-:W-:Y:S01]  /*b6f0*/  FFMA.FTZ R21, R21, R42, R43 ;  /* 0x0000002a15157223 */ /* 0x000fe2000001002b */
[-C--:B------:R-:W-:Y:S01]  /*b700*/  F2FP.F16.E4M3.UNPACK_B R42, R41.reuse ;  /* 0x00000029ff2a723e */ /* 0x080fe200020006ff */
[----:B------:R-:W-:Y:S01]  /*b710*/  HADD2.F32 R33, -RZ, R24.H1_H1 ;  /* 0x30000018ff217230 */ /* 0x000fe20000004100 */
[-C--:B------:R-:W-:Y:S01]  /*b720*/  F2FP.F16.E4M3.UNPACK_B R34, R38.reuse ;  /* 0x00000026ff22723e */ /* 0x080fe200020006ff */
[----:B------:R-:W-:Y:S01]  /*b730*/  HADD2.F32 R39, -RZ, R40.H1_H1 ;  /* 0x30000028ff277230 */ /* 0x000fe20000004100 */
[----:B------:R-:W-:Y:S01]  /*b740*/  F2FP.F16.E4M3.UNPACK_B R41, R41.H1 ;  /* 0x00000029ff29723e */ /* 0x000fe200030006ff */
[----:B------:R-:W-:Y:S01]  /*b750*/  HADD2.F32 R24, -RZ, R25.H1_H1 ;  /* 0x30000019ff187230 */ /* 0x000fe20000004100 */
[----:B------:R-:W-:Y:S01]  /*b760*/  F2FP.F16.E4M3.UNPACK_B R38, R38.H1 ;  /* 0x00000026ff26723e */ /* 0x000fe200030006ff */
[----:B------:R-:W-:Y:S01]  /*b770*/  HADD2.F32 R44, -RZ, R42.H0_H0 ;  /* 0x2000002aff2c7230 */ /* 0x000fe20000004100 */
[----:B------:R-:W-:Y:S01]  /*b780*/  F2FP.F16.E4M3.UNPACK_B R14, R14.H1 ;  /* 0x0000000eff0e723e */ /* 0x000fe200030006ff */
[----:B------:R-:W-:-:S02]  /*b790*/  HADD2.F32 R27, -RZ, R32.H0_H0 ;  /* 0x20000020ff1b7230 */ /* 0x000fc40000004100 */
[C---:B------:R-:W-:Y:S01]  /*b7a0*/  FMUL.FTZ R43, R24.reuse, R39 ;  /* 0x00000027182b7220 */ /* 0x040fe20000410000 */
[--C-:B------:R-:W-:Y:S02]  /*b7b0*/  HADD2.F32 R40, -RZ, R34.reuse.H0_H0 ;  /* 0x20000022ff287230 */ /* 0x100fe40000004100 */
[-C--:B------:R-:W-:Y:S01]  /*b7c0*/  FMUL.FTZ R46, R24, R33.reuse ;  /* 0x00000021182e7220 */ /* 0x080fe20000410000 */
[----:B------:R-:W-:Y:S02]  /*b7d0*/  HADD2.F32 R25, -RZ, R31.H0_H0 ;  /* 0x2000001fff197230 */ /* 0x000fe40000004100 */
[C---:B------:R-:W-:Y:S01]  /*b7e0*/  FMUL.FTZ R48, R27.reuse, R44 ;  /* 0x0000002c1b307220 */ /* 0x040fe20000410000 */
        /* <DEDUP_REMOVED lines=8> */
[----:B------:R-:W-:Y:S01]  /*b870*/  F2FP.SATFINITE.E4M3.F32.PACK_AB_MERGE_C R21, R30, R21, RZ ;  /* 0x000000151e15723e */ /* 0x000fe200048070ff */
[----:B------:R-:W-:Y:S02]  /*b880*/  HADD2.F32 R43, -RZ, R41.H0_H0 ;  /* 0x20000029ff2b7230 */ /* 0x000fe40000004100 */
[----:B------:R-:W-:Y:S02]  /*b890*/  HADD2.F32 R34, -RZ, R37.H0_H0 ;  /* 0x20000025ff227230 */ /* 0x000fe40000004100 */
[----:B------:R-:W-:Y:S01]  /*b8a0*/  FMUL.FTZ R44, R32, R42 ;  /* 0x0000002a202c7220 */ /* 0x000fe20000410000 */
[----:B------:R-:W-:-:S02]  /*b8b0*/  HADD2.F32 R40, -RZ, R38.H0_H0 ;  /* 0x20000026ff287230 */ /* 0x000fc40000004100 */
[----:B------:R-:W-:Y:S01]  /*b8c0*/  FMUL.FTZ R45, R32, R39 ;  /* 0x00000027202d7220 */ /* 0x000fe20000410000 */
[----:B------:R-:W-:Y:S02]  /*b8d0*/  HADD2.F32 R31, -RZ, R31.H1_H1 ;  /* 0x3000001fff1f7230 */ /* 0x000fe40000004100 */
[C---:B------:R-:W-:Y:S01]  /*b8e0*/  FMUL.FTZ R46, R34.reuse, R43 ;  /* 0x0000002b222e7220 */ /* 0x040fe20000410000 */
[--C-:B------:R-:W-:Y:S02]  /*b8f0*/  HADD2.F32 R33, -RZ, R35.reuse.H0_H0 ;  /* 0x20000023ff217230 */ /* 0x100fe40000004100 */
[----:B------:R-:W-:Y:S01]  /*b900*/  FMUL.FTZ R48, R34, R40 ;  /* 0x0000002822307220 */ /* 0x000fe20000410000 */
[----:B------:R-:W-:Y:S02]  /*b910*/  HADD2.F32 R35, -RZ, R35.H1_H1 ;  /* 0x30000023ff237230 */ /* 0x000fe40000004100 */
        /* <DEDUP_REMOVED lines=9> */
[----:B------:R-:W-:-:S02]  /*b9b0*/  HADD2.F32 R40, -RZ, R38.H1_H1 ;  /* 0x30000026ff287230 */ /* 0x000fc40000004100 */
[----:B------:R-:W-:Y:S02]  /*b9c0*/  HADD2.F32 R44, -RZ, R43.H0_H0 ;  /* 0x2000002bff2c7230 */ /* 0x000fe40000004100 */
[C---:B------:R-:W-:Y:S01]  /*b9d0*/  FMUL.FTZ R50, R39.reuse, R46 ;  /* 0x0000002e27327220 */ /* 0x040fe20000410000 */
[----:B------:R-:W-:Y:S02]  /*b9e0*/  HADD2.F32 R38, -RZ, R29.H0_H0 ;  /* 0x2000001dff267230 */ /* 0x000fe40000004100 */
[----:B------:R-:W-:Y:S01]  /*b9f0*/  FMUL.FTZ R45, R39, R40 ;  /* 0x00000028272d7220 */ /* 0x000fe20000410000 */
[----:B------:R-:W-:Y:S02]  /*ba00*/  HADD2.F32 R42, -RZ, R41.H0_H0 ;  /* 0x20000029ff2a7230 */ /* 0x000fe40000004100 */
        /* <DEDUP_REMOVED lines=8> */
[----:B------:R-:W-:Y:S01]  /*ba90*/  HADD2.F32 R44, -RZ, R43.H1_H1 ;  /* 0x3000002bff2c7230 */ /* 0x000fe20000004100 */
[----:B------:R-:W-:Y:S01]  /*baa0*/  F2FP.F16.E4M3.UNPACK_B R42, R20 ;  /* 0x00000014ff2a723e */ /* 0x000fe200020006ff */
[----:B------:R-:W-:Y:S01]  /*bab0*/  HADD2.F32 R41, -RZ, R41.H1_H1 ;  /* 0x30000029ff297230 */ /* 0x000fe20000004100 */
[----:B------:R-:W-:Y:S01]  /*bac0*/  F2FP.F16.E4M3.UNPACK_B R39, R8 ;  /* 0x00000008ff27723e */ /* 0x000fe200020006ff */
        /* <DEDUP_REMOVED lines=9> */
[----:B------:R-:W-:Y:S01]  /*bb60*/  FMUL.FTZ R41, R20, R43 ;  /* 0x0000002b14297220 */ /* 0x000fe20000410000 */
[----:B------:R-:W-:Y:S01]  /*bb70*/  HADD2.F32 R42, -RZ, R42.H1_H1 ;  /* 0x3000002aff2a7230 */ /* 0x000fe20000004100 */
[----:B------:R-:W-:Y:S01]  /*bb80*/  F2FP.SATFINITE.E4M3.F32.PACK_AB_MERGE_C R33, R40, R33, RZ ;  /* 0x000000212821723e */ /* 0x000fe200048070ff */
[----:B------:R-:W-:-:S02]  /*bb90*/  HADD2.F32 R15, -RZ, R15.H1_H1 ;  /* 0x3000000fff0f7230 */ /* 0x000fc40000004100 */
[-C--:B------:R-:W-:Y:S01]  /*bba0*/  FMUL.FTZ R45, R20, R29.reuse ;  /* 0x0000001d142d7220 */ /* 0x080fe20000410000 */
[----:B------:R-:W-:Y:S02]  /*bbb0*/  HADD2.F32 R39, -RZ, R39.H1_H1 ;  /* 0x30000027ff277230 */ /* 0x000fe40000004100 */
[C---:B------:R-:W-:Y:S01]  /*bbc0*/  FFMA.FTZ R41, R8.reuse, R29, -R41 ;  /* 0x0000001d08297223 */ /* 0x040fe20000010829 */
[----:B------:R-:W-:Y:S01]  /*bbd0*/  HADD2.F32 R10, -RZ, R10.H1_H1 ;  /* 0x3000000aff0a7230 */ /* 0x000fe20000004100 */
[----:B------:R-:W-:Y:S01]  /*bbe0*/  F2FP.F16.E4M3.UNPACK_B R20, R4.H1 ;  /* 0x00000004ff14723e */ /* 0x000fe200030006ff */
[----:B------:R-:W-:Y:S01]  /*bbf0*/  FFMA.FTZ R45, R8, R43, R45 ;  /* 0x0000002b082d7223 */ /* 0x000fe2000001002d */
[C---:B------:R-:W-:Y:S01]  /*bc00*/  FMUL.FTZ R29, R15.reuse, R42 ;  /* 0x0000002a0f1d7220 */ /* 0x040fe20000410000 */
[----:B------:R-:W-:Y:S01]  /*bc10*/  F2FP.F16.E4M3.UNPACK_B R8, R3.H1 ;  /* 0x00000003ff08723e */ /* 0x000fe200030006ff */
[----:B------:R-:W-:Y:S01]  /*bc20*/  FMUL.FTZ R43, R15, R39 ;  /* 0x000000270f2b7220 */ /* 0x000fe20000410000 */
[----:B------:R-:W-:-:S02]  /*bc30*/  HADD2.F32 R28, -RZ, R20.H0_H0 ;  /* 0x20000014ff1c7230 */ /* 0x000fc40000004100 */
[C---:B------:R-:W-:Y:S01]  /*bc40*/  FFMA.FTZ R44, R10.reuse, R39, -R29 ;  /* 0x000000270a2c7223 */ /* 0x040fe2000001081d */
[----:B------:R-:W-:Y:S02]  /*bc50*/  HADD2.F32 R15, -RZ, R26.H0_H0 ;  /* 0x2000001aff0f7230 */ /* 0x000fe40000004100 */
[----:B------:R-:W-:Y:S01]  /*bc60*/  FFMA.FTZ R42, R10, R42, R43 ;  /* 0x0000002a0a2a7223 */ /* 0x000fe2000001002b */
[--C-:B------:R-:W-:Y:S01]  /*bc70*/  HADD2.F32 R10, -RZ, R8.reuse.H0_H0 ;  /* 0x20000008ff0a7230 */ /* 0x100fe20000004100 */
[----:B------:R-:W-:Y:S01]  /*bc80*/  F2FP.F16.E4M3.UNPACK_B R3, R3 ;  /* 0x00000003ff03723e */ /* 0x000fe200020006ff */
[----:B------:R-:W-:Y:S02]  /*bc90*/  HADD2.F32 R29, -RZ, R8.H1_H1 ;  /* 0x30000008ff1d7230 */ /* 0x000fe40000004100 */
[C---:B------:R-:W-:Y:S01]  /*bca0*/  FMUL.FTZ R43, R15.reuse, R28 ;  /* 0x0000001c0f2b7220 */ /* 0x040fe20000410000 */
[----:B------:R-:W-:Y:S02]  /*bcb0*/  HADD2.F32 R8, -RZ, R14.H0_H0 ;  /* 0x2000000eff087230 */ /* 0x000fe40000004100 */
[----:B------:R-:W-:Y:S01]  /*bcc0*/  FMUL.FTZ R15, R15, R10 ;  /* 0x0000000a0f0f7220 */ /* 0x000fe20000410000 */
[----:B------:R-:W-:-:S02]  /*bcd0*/  HADD2.F32 R39, -RZ, R20.H1_H1 ;  /* 0x30000014ff277230 */ /* 0x000fc40000004100 */
[----:B------:R-:W-:Y:S02]  /*bce0*/  HADD2.F32 R26, -RZ, R26.H1_H1 ;  /* 0x3000001aff1a7230 */ /* 0x000fe40000004100 */
[C---:B------:R-:W-:Y:S01]  /*bcf0*/  FFMA.FTZ R28, R8.reuse, R28, R15 ;  /* 0x0000001c081c7223 */ /* 0x040fe2000001000f */
[----:B------:R-:W-:Y:S01]  /*bd00*/  HADD2.F32 R14, -RZ, R14.H1_H1 ;  /* 0x3000000eff0e7230 */ /* 0x000fe20000004100 */
[----:B------:R-:W-:Y:S01]  /*bd10*/  F2FP.F16.E4M3.UNPACK_B R15, R4 ;  /* 0x00000004ff0f723e */ /* 0x000fe200020006ff */
[----:B------:R-:W-:Y:S01]  /*bd20*/  FFMA.FTZ R43, R8, R10, -R43 ;  /* 0x0000000a082b7223 */ /* 0x000fe2000001082b */
        /* <DEDUP_REMOVED lines=35> */
.L_x_13213:
[----:B------:R-:W-:Y:S05]  /*bf60*/  BSYNC B0 ;  /* 0x0000000000007941 */ /* 0x000fea0003800000 */
.L_x_13206:
        /* <DEDUP_REMOVED lines=8> */
.L_x_13203:
[----:B------:R-:W-:-:S13]  /*bff0*/  ISETP.NE.AND P0, PT, R153, 0x3, PT ;  /* 0x000000039900780c */ /* 0x000fda0003f05270 */
[----:B------:R-:W-:Y:S05]  /*c000*/  @!P0 BRA `(.L_x_13225) ;  /* 0x0000000000048947 */ /* 0x000fea0003800000 */
[----:B------:R-:W-:Y:S01]  /*c010*/  BPT.TRAP 0x1 ;  /* 0x000000040000795c */ /* 0x000fe20000300000 */
.L_x_13225:
[----:B0-2---:R-:W-:Y:S01]  /*c020*/  IMAD R0, R22, 0x8, R18 ;  /* 0x0000000816007824 */ /* 0x005fe200078e0212 */
[----:B-----5:R-:W-:-:S04]  /*c030*/  SHF.L.U32 R7, R152, 0x1f, RZ ;  /* 0x0000001f98077819 */ /* 0x020fc800000006ff */
[----:B------:R0:W2:Y:S01]  /*c040*/  SYNCS.PHASECHK.TRANS64.TRYWAIT P1, [R0+URZ+0x19c30], R7 ;  /* 0x019c3007000075a7 */ /* 0x0000a2000802017f */
[----:B------:R-:W-:Y:S05]  /*c050*/  @!P0 BRA `(.L_x_13226) ;  /* 0x0000000000048947 */ /* 0x000fea0003800000 */
[----:B------:R-:W-:Y:S01]  /*c060*/  BPT.TRAP 0x1 ;  /* 0x000000040000795c */ /* 0x000fe20000300000 */
.L_x_13226:
[----:B-1----:R-:W-:Y:S01]  /*c070*/  VIADD R3, R18, 0x13800 ;  /* 0x0001380012037836 */ /* 0x002fe20000000000 */
[----:B---3--:R-:W-:Y:S01]  /*c080*/  LOP3.LUT R4, R36, 0x10000, RZ, 0xfc, !PT ;  /* 0x0001000024047812 */ /* 0x008fe200078efcff */
[----:B----4-:R-:W-:-:S03]  /*c090*/  IMAD.MOV.U32 R5, RZ, RZ, -0x3ffffff0 ;  /* 0xc0000010ff057424 */ /* 0x010fc600078e00ff */
[----:B------:R-:W-:-:S04]  /*c0a0*/  SHF.R.U32.HI R3, RZ, 0x4, R3 ;  /* 0x00000004ff037819 */ /* 0x000fc80000011603 */
[----:B------:R-:W-:-:S04]  /*c0b0*/  LOP3.LUT R3, R3, 0x3fff, RZ, 0xc0, !PT ;  /* 0x00003fff03037812 */ /* 0x000fc800078ec0ff */
[----:B------:R-:W-:Y:S01]  /*c0c0*/  LOP3.LUT R15, R3, 0x10000, RZ, 0xfc, !PT ;  /* 0x00010000030f7812 */ /* 0x000fe200078efcff */
[----:B--2---:R-:W-:Y:S06]  /*c0d0*/  @P1 BRA `(.L_x_13227) ;  /* 0x0000000000081947 */ /* 0x004fec0003800000 */
[----:B------:R-:W1:Y:S02]  /*c0e0*/  SYNCS.PHASECHK.TRANS64.TRYWAIT P1, [R0+URZ+0x19c30], R7 ;  /* 0x019c3007000075a7 */ /* 0x000e64000802017f */
[----:B-1----:R-:W-:Y:S05]  /*c0f0*/  @!P1 BRA `(.L_x_13228) ;  /* 0x0000014800c49947 */ /* 0x002fea0003800000 */
.L_x_13227:
[----:B------:R-:W-:Y:S01]  /*c100*/  IMAD R6, R22, 0x300, R15 ;  /* 0x0000030016067824 */ /* 0x000fe200078e020f */
[----:B------:R-:W-:Y:S05]  /*c110*/  WARPSYNC.ALL ;  /* 0x0000000000007948 */ /* 0x000fea0003800000 */
[----:B01----:R-:W-:Y:S01]  /*c120*/  IMAD.MOV.U32 R7, RZ, RZ, -0x3ffffff0 ;  /* 0xc0000010ff077424 */ /* 0x003fe200078e00ff */
[C---:B------:R-:W-:Y:S01]  /*c130*/  R2UR UR4, R4.reuse ;  /* 0x00000000040472ca */ /* 0x040fe200000e0000 */
[----:B------:R-:W-:Y:S01]  /*c140*/  WARPGROUP.ARRIVE ;  /* 0x00000000000079c5 */ /* 0x000fe20000000000 */
[----:B------:R-:W-:Y:S01]  /*c150*/  R2UR UR5, R5 ;  /* 0x00000000050572ca */ /* 0x000fe200000e0000 */
[----:B------:R-:W-:Y:S01]  /*c160*/  VIADD R10, R4, 0x180 ;  /* 0x00000180040a7836 */ /* 0x000fe20000000000 */
[C---:B------:R-:W-:Y:S01]  /*c170*/  R2UR UR6, R6.reuse ;  /* 0x00000000060672ca */ /* 0x040fe200000e0000 */
[----:B------:R-:W-:Y:S01]  /*c180*/  VIADD R8, R6, 0x100 ;  /* 0x0000010006087836 */ /* 0x000fe20000000000 */
[----:B------:R-:W-:Y:S01]  /*c190*/  R2UR UR7, R7 ;  /* 0x00000000070772ca */ /* 0x000fe200000e0000 */
[----:B------:R-:W-:Y:S01]  /*c1a0*/  IMAD.MOV.U32 R11, RZ, RZ, -0x3ffffff0 ;  /* 0xc0000010ff0b7424 */ /* 0x000fe200078e00ff */
[----:B------:R-:W-:Y:S01]  /*c1b0*/  MOV R21, 0xc0000010 ;  /* 0xc000001000157802 */ /* 0x000fe20000000f00 */
[----:B------:R-:W-:-:S02]  /*c1c0*/  IMAD.MOV.U32 R9, RZ, RZ, -0x3ffffff0 ;  /* 0xc0000010ff097424 */ /* 0x000fc400078e00ff */
[----:B------:R-:W-:Y:S01]  /*c1d0*/  VIADD R20, R4, 0x300 ;  /* 0x0000030004147836 */ /* 0x000fe20000000000 */
[----:B------:R0:W-:Y:S01]  /*c1e0*/  STL.64 [R1+0x8], R10 ;  /* 0x0000080a01007387 */ /* 0x0001e20000100a00 */
[----:B------:R-:W-:Y:S02]  /*c1f0*/  VIADD R6, R6, 0x200 ;  /* 0x0000020006067836 */ /* 0x000fe40000000000 */
[----:B------:R-:W-:-:S04]  /*c200*/  IMAD.MOV.U32 R7, RZ, RZ, -0x3ffffff0 ;  /* 0xc0000010ff077424 */ /* 0x000fc800078e00ff */
        /* <DEDUP_REMOVED lines=18> */
.L_x_13229:
        /* <DEDUP_REMOVED lines=25> */
[----:B0-----:R-:W-:Y:S01]  /*c4c0*/  ISETP.NE.AND P4, PT, R89, 0x1, PT ;  /* 0x000000015900780c */ /* 0x001fe20003f85270 */
[C---:B------:R-:W-:Y:S01]  /*c4d0*/  FMUL.FTZ R105, R2.reuse, R75 ;  /* 0x0000004b02697220 */ /* 0x040fe20000410000 */
[----:B------:R-:W5:Y:S01]  /*c4e0*/  LDL R89, [R1+0x38] ;  /* 0x0000380001597983 */ /* 0x000f620000100800 */
[C---:B------:R-:W-:Y:S01]  /*c4f0*/  FMUL.FTZ R103, R2.reuse, R70 ;  /* 0x0000004602677220 */ /* 0x040fe20000410000 */
[C---:B------:R-:W-:Y:S01]  /*c500*/  FMUL.FTZ R107, R2.reuse, R74 ;  /* 0x0000004a026b7220 */ /* 0x040fe20000410000 */
[C---:B------:R-:W-:Y:S01]  /*c510*/  FMUL.FTZ R109, R2.reuse, R78 ;  /* 0x0000004e026d7220 */ /* 0x040fe20000410000 */
[C---:B------:R-:W-:Y:S01]  /*c520*/  FMUL.FTZ R111, R2.reuse, R82 ;  /* 0x00000052026f7220 */ /* 0x040fe20000410000 */
[----:B------:R-:W-:Y:S01]  /*c530*/  FMUL.FTZ R115, R2, R86 ;  /* 0x0000005602737220 */ /* 0x000fe20000410000 */
[----:B------:R-:W-:Y:S01]  /*c540*/  ULDC UR4, c[0x0][0x988] ;  /* 0x0002620000047ab9 */ /* 0x000fe20000000800 */
[----:B------:R-:W-:Y:S01]  /*c550*/  VIADD R0, R0, 0x19c40 ;  /* 0x00019c4000007836 */ /* 0x000fe20000000000 */
[----:B------:R-:W-:Y:S01]  /*c560*/  ULDC UR36, c[0x0][0x988] ;  /* 0x0002620000247ab9 */ /* 0x000fe20000000800 */
[----:B------:R-:W-:Y:S01]  /*c570*/  ULDC UR37, c[0x0][0x988] ;  /* 0x0002620000257ab9 */ /* 0x000fe20000000800 */
[----:B--2---:R-:W-:Y:S01]  /*c580*/  LOP3.LUT R92, R92, 0xfffffffd, RZ, 0xc0, !PT ;  /* 0xfffffffd5c5c7812 */ /* 0x004fe200078ec0ff */
[----:B------:R-:W0:Y:S01]  /*c590*/  @P4 LDC R45, c[0x0][0x44c] ;  /* 0x00011300ff2d4b82 */ /* 0x000e220000000800 */
[----:B------:R-:W1:Y:S01]  /*c5a0*/  MUFU.TANH R7, R7 ;  /* 0x0000000700077308 */ /* 0x000e620000002400 */
[----:B---3--:R-:W-:Y:S01]  /*c5b0*/  IMAD.IADD R44, R91, 0x1, R94 ;  /* 0x000000015b2c7824 */ /* 0x008fe200078e025e */
[----:B------:R-:W-:-:S05]  /*c5c0*/  @P4 LOP3.LUT R92, R92, 0x2, RZ, 0xfc, !PT ;  /* 0x000000025c5c4812 */ /* 0x000fca00078efcff */
[----:B------:R-:W2:Y:S01]  /*c5d0*/  @P4 LDC R47, c[0x0][0x450] ;  /* 0x00011400ff2f4b82 */ /* 0x000ea20000000800 */
[C---:B------:R-:W-:Y:S01]  /*c5e0*/  FMUL.FTZ R41, R2.reuse, R52 ;  /* 0x0000003402297220 */ /* 0x040fe20000410000 */
[C---:B------:R-:W-:Y:S01]  /*c5f0*/  FMUL.FTZ R30, R2.reuse, R39 ;  /* 0x00000027021e7220 */ /* 0x040fe20000410000 */
[C---:B------:R-:W-:Y:S01]  /*c600*/  FMUL.FTZ R27, R2.reuse, R37 ;  /* 0x00000025021b7220 */ /* 0x040fe20000410000 */
[----:B------:R3:W-:Y:S01]  /*c610*/  STL [R1+0x4c], R92 ;  /* 0x00004c5c01007387 */ /* 0x0007e20000100800 */
[----:B------:R-:W1:Y:S01]  /*c620*/  MUFU.TANH R8, R8 ;  /* 0x0000000800087308 */ /* 0x000e620000002400 */
[C---:B------:R-:W-:Y:S01]  /*c630*/  FMUL.FTZ R24, R2.reuse, R33 ;  /* 0x0000002102187220 */ /* 0x040fe20000410000 */
[C---:B------:R-:W-:Y:S01]  /*c640*/  FMUL.FTZ R34, R2.reuse, R43 ;  /* 0x0000002b02227220 */ /* 0x040fe20000410000 */
[----:B------:R-:W-:-:S05]  /*c650*/  FMUL.FTZ R29, R2, R40 ;  /* 0x00000028021d7220 */ /* 0x000fca0000410000 */
[----:B------:R-:W1:Y:S01]  /*c660*/  MUFU.TANH R12, R12 ;  /* 0x0000000c000c7308 */ /* 0x000e620000002400 */
[----:B---3--:R-:W3:Y:S01]  /*c670*/  LDL R92, [R1+0x30] ;  /* 0x00003000015c7983 */ /* 0x008ee20000100800 */
[----:B0-----:R-:W-:-:S04]  /*c680*/  @P4 IMAD.HI.U32 R46, R44, R45, RZ ;  /* 0x0000002d2c2e4227 */ /* 0x001fc800078e00ff */
[C---:B------:R-:W-:Y:S01]  /*c690*/  FMUL.FTZ R39, R2.reuse, R49 ;  /* 0x0000003102277220 */ /* 0x040fe20000410000 */
[C---:B------:R-:W-:Y:S01]  /*c6a0*/  FMUL.FTZ R37, R2.reuse, R48 ;  /* 0x0000003002257220 */ /* 0x040fe20000410000 */
[----:B------:R-:W-:Y:S01]  /*c6b0*/  FMUL.FTZ R33, R2, R42 ;  /* 0x0000002a02217220 */ /* 0x000fe20000410000 */
[----:B------:R-:W3:Y:S01]  /*c6c0*/  LDL R96, [R1+0x4] ;  /* 0x0000040001607983 */ /* 0x000ee20000100800 */
[----:B------:R-:W0:Y:S01]  /*c6d0*/  MUFU.TANH R13, R13 ;  /* 0x0000000d000d7308 */ /* 0x000e220000002400 */
[----:B--2---:R-:W-:-:S05]  /*c6e0*/  @P4 SHF.R.U32.HI R44, RZ, R47, R46 ;  /* 0x0000002fff2c4219 */ /* 0x004fca000001162e */
[----:B------:R-:W2:Y:S01]  /*c6f0*/  SHFL.IDX PT, R52, R44, 0x1, 0x1c1f ;  /* 0x003c1f002c347f89 */ /* 0x000ea200000e0000 */
[----:B------:R-:W-:Y:S01]  /*c700*/  IMAD.MOV.U32 R49, RZ, RZ, -0x80 ;  /* 0xffffff80ff317424 */ /* 0x000fe200078e00ff */
[----:B------:R-:W0:Y:S03]  /*c710*/  MUFU.TANH R14, R14 ;  /* 0x0000000e000e7308 */ /* 0x000e260000002400 */
[----:B------:R-:W-:-:S05]  /*c720*/  IMAD R49, R88, R49, 0x80 ;  /* 0x0000008058317424 */ /* 0x000fca00078e0231 */
[C-C-:B-----5:R-:W-:Y:S01]  /*c730*/  IADD3 R48, -R89.reuse, 0x1, R49.reuse ;  /* 0x0000000159307810 */ /* 0x160fe20007ffe131 */
[----:B------:R-:W5:Y:S01]  /*c740*/  MUFU.TANH R26, R26 ;  /* 0x0000001a001a7308 */ /* 0x000f620000002400 */
[----:B----4-:R-:W-:Y:S01]  /*c750*/  IADD3 R49, -R89, R90, R49 ;  /* 0x0000005a59317210 */ /* 0x010fe20007ffe131 */
[C---:B------:R-:W-:Y:S01]  /*c760*/  FMUL.FTZ R45, R2.reuse, R54 ;  /* 0x00000036022d7220 */ /* 0x040fe20000410000 */
[----:B------:R-:W-:-:S05]  /*c770*/  FMUL.FTZ R47, R2, R55 ;  /* 0x00000037022f7220 */ /* 0x000fca0000410000 */
[----:B------:R-:W4:Y:S01]  /*c780*/  MUFU.TANH R28, R28 ;  /* 0x0000001c001c7308 */ /* 0x000f220000002400 */
[C---:B------:R-:W-:Y:S01]  /*c790*/  FMUL.FTZ R42, R2.reuse, R51 ;  /* 0x00000033022a7220 */ /* 0x040fe20000410000 */
[----:B------:R-:W-:-:S06]  /*c7a0*/  FMUL.FTZ R51, R2, R59 ;  /* 0x0000003b02337220 */ /* 0x000fcc0000410000 */
[----:B------:R-:W4:Y:S08]  /*c7b0*/  MUFU.TANH R30, R30 ;  /* 0x0000001e001e7308 */ /* 0x000f300000002400 */
[----:B------:R-:W4:Y:S01]  /*c7c0*/  MUFU.TANH R33, R33 ;  /* 0x0000002100217308 */ /* 0x000f220000002400 */
[----:B------:R-:W-:-:S07]  /*c7d0*/  FMUL.FTZ R40, R2, R50 ;  /* 0x0000003202287220 */ /* 0x000fce0000410000 */
[----:B------:R-:W4:Y:S08]  /*c7e0*/  MUFU.TANH R34, R34 ;  /* 0x0000002200227308 */ /* 0x000f300000002400 */
[----:B------:R-:W4:Y:S08]  /*c7f0*/  MUFU.TANH R36, R36 ;  /* 0x0000002400247308 */ /* 0x000f300000002400 */
[----:B------:R-:W4:Y:S08]  /*c800*/  MUFU.TANH R38, R38 ;  /* 0x0000002600267308 */ /* 0x000f300000002400 */
[----:B------:R-:W4:Y:S01]  /*c810*/  MUFU.TANH R40, R40 ;  /* 0x0000002800287308 */ /* 0x000f220000002400 */
[----:B------:R-:W-:-:S07]  /*c820*/  FMUL.FTZ R50, R2, R58 ;  /* 0x0000003a02327220 */ /* 0x000fce0000410000 */
[----:B------:R-:W4:Y:S08]  /*c830*/  MUFU.TANH R42, R42 ;  /* 0x0000002a002a7308 */ /* 0x000f300000002400 */
[----:B------:R-:W4:Y:S01]  /*c840*/  MUFU.TANH R45, R45 ;  /* 0x0000002d002d7308 */ /* 0x000f220000002400 */
[C---:B------:R-:W-:Y:S01]  /*c850*/  FMUL.FTZ R43, R2.reuse, R53 ;  /* 0x00000035022b7220 */ /* 0x040fe20000410000 */
[----:B------:R-:W-:-:S06]  /*c860*/  FMUL.FTZ R53, R2, R62 ;  /* 0x0000003e02357220 */ /* 0x000fcc0000410000 */
[----:B------:R-:W4:Y:S08]  /*c870*/  MUFU.TANH R47, R47 ;  /* 0x0000002f002f7308 */ /* 0x000f300000002400 */
[----:B------:R-:W4:Y:S08]  /*c880*/  MUFU.TANH R50, R50 ;  /* 0x0000003200327308 */ /* 0x000f300000002400 */
[----:B------:R-:W4:Y:S08]  /*c890*/  MUFU.TANH R51, R51 ;  /* 0x0000003300337308 */ /* 0x000f300000002400 */
[----:B------:R-:W4:Y:S08]  /*c8a0*/  MUFU.TANH R53, R53 ;  /* 0x0000003500357308 */ /* 0x000f300000002400 */
        /* <DEDUP_REMOVED lines=20> */
[----:B---3--:R-:W-:-:S04]  /*c9f0*/  IADD3 R48, -R92, R48, R90 ;  /* 0x000000305c307210 */ /* 0x008fc80007ffe15a */
[----:B--2---:R-:W-:-:S04]  /*ca00*/  VIADDMNMX R52, R52, R48, R49, PT ;  /* 0x0000003034347246 */ /* 0x004fc80003800131 */
[C---:B------:R-:W-:Y:S02]  /*ca10*/  ISETP.GT.AND P1, PT, R52.reuse, RZ, PT ;  /* 0x000000ff3400720c */ /* 0x040fe40003f24270 */
[C---:B------:R-:W-:Y:S02]  /*ca20*/  ISETP.GT.AND P2, PT, R52.reuse, 0x1, PT ;  /* 0x000000013400780c */ /* 0x040fe40003f44270 */
[----:B------:R-:W-:Y:S02]  /*ca30*/  ISETP.GT.AND P3, PT, R52, 0x8, PT ;  /* 0x000000083400780c */ /* 0x000fe40003f64270 */
[----:B-1----:R-:W-:Y:S02]  /*ca40*/  FSEL R7, R7, -INF , P1 ;  /* 0xff80000007077808 */ /* 0x002fe40000800000 */
[----:B------:R-:W-:Y:S02]  /*ca50*/  FSEL R54, R8, -INF , P2 ;  /* 0xff80000008367808 */ /* 0x000fe40001000000 */
[----:B------:R-:W-:-:S02]  /*ca60*/  FSEL R55, R12, -INF , P3 ;  /* 0xff8000000c377808 */ /* 0x000fc40001800000 */
[C---:B------:R-:W-:Y:S02]  /*ca70*/  ISETP.GT.AND P1, PT, R52.reuse, 0x9, PT ;  /* 0x000000093400780c */ /* 0x040fe40003f24270 */
[----:B------:R-:W-:Y:S02]  /*ca80*/  FMNMX.FTZ R12, R7, R54, !PT ;  /* 0x00000036070c7209 */ /* 0x000fe40007810000 */
[C---:B------:R-:W-:Y:S02]  /*ca90*/  ISETP.GT.AND P2, PT, R52.reuse, 0x10, PT ;  /* 0x000000103400780c */ /* 0x040fe40003f44270 */
[----:B0-----:R-:W-:Y:S02]  /*caa0*/  FSEL R13, R13, -INF , P1 ;  /* 0xff8000000d0d7808 */ /* 0x001fe40000800000 */
[----:B------:R-:W-:Y:S02]  /*cab0*/  FMNMX.FTZ R12, R55, R12, !PT ;  /* 0x0000000c370c7209 */ /* 0x000fe40007810000 */
[----:B------:R-:W-:-:S02]  /*cac0*/  ISETP.GT.AND P1, PT, R52, 0x11, PT ;  /* 0x000000113400780c */ /* 0x000fc40003f24270 */
[----:B------:R-:W-:Y:S02]  /*cad0*/  FSEL R59, R14, -INF , P2 ;  /* 0xff8000000e3b7808 */ /* 0x000fe40001000000 */
[----:B------:R-:W-:Y:S01]  /*cae0*/  FMNMX.FTZ R12, R13, R12, !PT ;  /* 0x0000000c0d0c7209 */ /* 0x000fe20007810000 */
[----:B------:R-:W-:Y:S01]  /*caf0*/  FMUL.FTZ R8, R2, R63 ;  /* 0x0000003f02087220 */ /* 0x000fe20000410000 */
[----:B------:R-:W-:Y:S02]  /*cb00*/  ISETP.GT.AND P2, PT, R52, 0x18, PT ;  /* 0x000000183400780c */ /* 0x000fe40003f44270 */
[----:B-----5:R-:W-:Y:S02]  /*cb10*/  FSEL R63, R26, -INF , P1 ;  /* 0xff8000001a3f7808 */ /* 0x020fe40000800000 */
[----:B------:R-:W-:Y:S02]  /*cb20*/  FMNMX.FTZ R12, R59, R12, !PT ;  /* 0x0000000c3b0c7209 */ /* 0x000fe40007810000 */
[----:B------:R-:W-:-:S02]  /*cb30*/  ISETP.GT.AND P1, PT, R52, 0x19, PT ;  /* 0x000000193400780c */ /* 0x000fc40003f24270 */
[----:B----4-:R-:W-:Y:S02]  /*cb40*/  FSEL R67, R28, -INF , P2 ;  /* 0xff8000001c437808 */ /* 0x010fe40001000000 */
        /* <DEDUP_REMOVED lines=9> */
[----:B------:R-:W-:Y:S01]  /*cbe0*/  FMNMX.FTZ R14, R33, R12, !PT ;  /* 0x0000000c210e7209 */ /* 0x000fe20007810000 */
[----:B------:R-:W-:Y:S01]  /*cbf0*/  FMUL.FTZ R12, R2, R71 ;  /* 0x00000047020c7220 */ /* 0x000fe20000410000 */
        /* <DEDUP_REMOVED lines=15> */
[----:B------:R-:W0:Y:S01]  /*ccf0*/  MUFU.TANH R8, R8 ;  /* 0x0000000800087308 */ /* 0x000e220000002400 */
[C---:B------:R-:W-:Y:S02]  /*cd00*/  ISETP.GT.AND P2, PT, R52.reuse, 0x40, PT ;  /* 0x000000403400780c */ /* 0x040fe40003f44270 */
[----:B------:R-:W-:Y:S02]  /*cd10*/  FSEL R47, R47, -INF , P1 ;  /* 0xff8000002f2f7808 */ /* 0x000fe40000800000 */
[----:B------:R-:W-:Y:S02]  /*cd20*/  FMNMX.FTZ R14, R45, R14, !PT ;  /* 0x0000000e2d0e7209 */ /* 0x000fe40007810000 */
[----:B------:R-:W-:-:S02]  /*cd30*/  ISETP.GT.AND P1, PT, R52, 0x41, PT ;  /* 0x000000413400780c */ /* 0x000fc40003f24270 */
[----:B------:R-:W-:Y:S02]  /*cd40*/  FSEL R75, R50, -INF , P2 ;  /* 0xff800000324b7808 */ /* 0x000fe40001000000 */
[----:B------:R-:W-:Y:S02]  /*cd50*/  FMNMX.FTZ R14, R47, R14, !PT ;  /* 0x0000000e2f0e7209 */ /* 0x000fe40007810000 */
[C---:B------:R-:W-:Y:S02]  /*cd60*/  ISETP.GT.AND P2, PT, R52.reuse, 0x48, PT ;  /* 0x000000483400780c */ /* 0x040fe40003f44270 */
[----:B------:R-:W-:Y:S02]  /*cd70*/  FSEL R51, R51, -INF , P1 ;  /* 0xff80000033337808 */ /* 0x000fe40000800000 */
[----:B------:R-:W-:Y:S02]  /*cd80*/  FMNMX.FTZ R26, R75, R14, !PT ;  /* 0x0000000e4b1a7209 */ /* 0x000fe40007810000 */
[----:B------:R-:W-:-:S02]  /*cd90*/  ISETP.GT.AND P1, PT, R52, 0x49, PT ;  /* 0x000000493400780c */ /* 0x000fc40003f24270 */
[----:B------:R-:W-:Y:S02]  /*cda0*/  FSEL R53, R53, -INF , P2 ;  /* 0xff80000035357808 */ /* 0x000fe40001000000 */
[----:B------:R-:W-:Y:S01]  /*cdb0*/  FMNMX.FTZ R26, R51, R26, !PT ;  /* 0x0000001a331a7209 */ /* 0x000fe20007810000 */
[----:B------:R-:W1:Y:S01]  /*cdc0*/  MUFU.TANH R12, R12 ;  /* 0x0000000c000c7308 */ /* 0x000e620000002400 */
[----:B------:R-:W-:Y:S01]  /*cdd0*/  FMUL.FTZ R14, R2, R79 ;  /* 0x0000004f020e7220 */ /* 0x000fe20000410000 */
[----:B------:R-:W-:Y:S02]  /*cde0*/  ISETP.GT.AND P2, PT, R52, 0x50, PT ;  /* 0x000000503400780c */ /* 0x000fe40003f44270 */
[----:B0-----:R-:W-:Y:S02]  /*cdf0*/  FSEL R79, R8, -INF , P1 ;  /* 0xff800000084f7808 */ /* 0x001fe40000800000 */
        /* <DEDUP_REMOVED lines=10> */
[----:B------:R-:W0:Y:S01]  /*cea0*/  MUFU.TANH R14, R14 ;  /* 0x0000000e000e7308 */ /* 0x000e220000002400 */
[----:B------:R-:W-:Y:S01]  /*ceb0*/  FMUL.FTZ R8, R2, R83 ;  /* 0x0000005302087220 */ /* 0x000fe20000410000 */
[----:B------:R-:W-:Y:S02]  /*cec0*/  ISETP.GT.AND P2, PT, R52, 0x60, PT ;  /* 0x000000603400780c */ /* 0x000fe40003f44270 */
[----:B-1----:R-:W-:Y:S02]  /*ced0*/  FSEL R83, R12, -INF , P1 ;  /* 0xff8000000c537808 */ /* 0x002fe40000800000 */
[----:B------:R-:W-:Y:S02]  /*cee0*/  FMNMX.FTZ R26, R103, R26, !PT ;  /* 0x0000001a671a7209 */ /* 0x000fe40007810000 */
[----:B------:R-:W-:-:S02]  /*cef0*/  ISETP.GT.AND P1, PT, R52, 0x61, PT ;  /* 0x000000613400780c */ /* 0x000fc40003f24270 */
[----:B------:R-:W-:Y:S02]  /*cf00*/  FSEL R107, R107, -INF , P2 ;  /* 0xff8000006b6b7808 */ /* 0x000fe40001000000 */
[----:B------:R-:W-:Y:S01]  /*cf10*/  FMNMX.FTZ R26, R83, R26, !PT ;  /* 0x0000001a531a7209 */ /* 0x000fe20007810000 */
[----:B------:R-:W1:Y:S01]  /*cf20*/  MUFU.TANH R8, R8 ;  /* 0x0000000800087308 */ /* 0x000e620000002400 */
[----:B------:R-:W-:Y:S02]  /*cf30*/  ISETP.GT.AND P2, PT, R52, 0x68, PT ;  /* 0x000000683400780c */ /* 0x000fe40003f44270 */
[----:B------:R-:W-:Y:S02]  /*cf40*/  FSEL R105, R105, -INF , P1 ;  /* 0xff80000069697808 */ /* 0x000fe40000800000 */
[----:B------:R-:W-:Y:S01]  /*cf50*/  FMNMX.FTZ R12, R107, R26, !PT ;  /* 0x0000001a6b0c7209 */ /* 0x000fe20007810000 */
[----:B------:R-:W-:Y:S01]  /*cf60*/  FMUL.FTZ R26, R2, R87 ;  /* 0x00000057021a7220 */ /* 0x000fe20000410000 */
[----:B------:R-:W-:-:S02]  /*cf70*/  ISETP.GT.AND P1, PT, R52, 0x69, PT ;  /* 0x000000693400780c */ /* 0x000fc40003f24270 */
[----:B------:R-:W-:Y:S02]  /*cf80*/  FSEL R109, R109, -INF , P2 ;  /* 0xff8000006d6d7808 */ /* 0x000fe40001000000 */
[----:B------:R-:W-:Y:S01]  /*cf90*/  FMNMX.FTZ R12, R105, R12, !PT ;  /* 0x0000000c690c7209 */ /* 0x000fe20007810000 */
[----:B------:R-:W2:Y:S01]  /*cfa0*/  MUFU.TANH R113, R26 ;  /* 0x0000001a00717308 */ /* 0x000ea20000002400 */
[----:B0-----:R-:W-:Y:S02]  /*cfb0*/  FSEL R87, R14, -INF , P1 ;  /* 0xff8000000e577808 */ /* 0x001fe40000800000 */
[C---:B------:R-:W-:Y:S02]  /*cfc0*/  ISETP.GT.AND P2, PT, R52.reuse, 0x70, PT ;  /* 0x000000703400780c */ /* 0x040fe40003f44270 */
[----:B------:R-:W-:Y:S02]  /*cfd0*/  FMNMX.FTZ R14, R109, R12, !PT ;  /* 0x0000000c6d0e7209 */ /* 0x000fe40007810000 */
[----:B------:R-:W-:-:S02]  /*cfe0*/  ISETP.GT.AND P1, PT, R52, 0x71, PT ;  /* 0x000000713400780c */ /* 0x000fc40003f24270 */
[----:B------:R-:W-:Y:S02]  /*cff0*/  FSEL R111, R111, -INF , P2 ;  /* 0xff8000006f6f7808 */ /* 0x000fe40001000000 */
[----:B------:R-:W-:Y:S01]  /*d000*/  FMNMX.FTZ R14, R87, R14, !PT ;  /* 0x0000000e570e7209 */ /* 0x000fe20007810000 */
[----:B------:R-:W-:Y:S01]  /*d010*/  FMUL.FTZ R12, R2, R57 ;  /* 0x00000039020c7220 */ /* 0x000fe20000410000 */
[----:B------:R-:W-:Y:S02]  /*d020*/  ISETP.GT.AND P2, PT, R52, 0x78, PT ;  /* 0x000000783400780c */ /* 0x000fe40003f44270 */
[----:B-1----:R-:W-:Y:S02]  /*d030*/  FSEL R57, R8, -INF , P1 ;  /* 0xff80000008397808 */ /* 0x002fe40000800000 */
[----:B------:R-:W-:Y:S02]  /*d040*/  FMNMX.FTZ R14, R111, R14, !PT ;  /* 0x0000000e6f0e7209 */ /* 0x000fe40007810000 */
[----:B------:R-:W-:-:S02]  /*d050*/  ISETP.GT.AND P1, PT, R52, 0x79, PT ;  /* 0x000000793400780c */ /* 0x000fc40003f24270 */
[----:B------:R-:W-:Y:S02]  /*d060*/  FSEL R115, R115, -INF , P2 ;  /* 0xff80000073737808 */ /* 0x000fe40001000000 */
[----:B------:R-:W-:Y:S02]  /*d070*/  FMNMX.FTZ R14, R57, R14, !PT ;  /* 0x0000000e390e7209 */ /* 0x000fe40007810000 */
[----:B--2---:R-:W-:Y:S02]  /*d080*/  FSEL R113, R113, -INF , P1 ;  /* 0xff80000071717808 */ /* 0x004fe40000800000 */
[----:B------:R-:W-:-:S04]  /*d090*/  FMNMX.FTZ R14, R115, R14, !PT ;  /* 0x0000000e730e7209 */ /* 0x000fc80007810000 */
[----:B------:R-:W-:Y:S01]  /*d0a0*/  FMNMX.FTZ R14, R113, R14, !PT ;  /* 0x0000000e710e7209 */ /* 0x000fe20007810000 */
[----:B------:R-:W-:-:S04]  /*d0b0*/  FMUL.FTZ R28, R2, R61 ;  /* 0x0000003d021c7220 */ /* 0x000fc80000410000 */
[----:B------:R-:W0:Y:S04]  /*d0c0*/  SHFL.BFLY PT, R61, R14, 0x2, 0x1f ;  /* 0x0c401f000e3d7f89 */ /* 0x000e2800000e0000 */
[----:B------:R-:W1:Y:S01]  /*d0d0*/  SHFL.IDX PT, R44, R44, RZ, 0x1c1f ;  /* 0x001c1fff2c2c7589 */ /* 0x000e6200000e0000 */
[----:B0-----:R-:W-:-:S05]  /*d0e0*/  FMNMX.FTZ R61, R14, R61, !PT ;  /* 0x0000003d0e3d7209 */ /* 0x001fca0007810000 */
[----:B------:R-:W0:Y:S01]  /*d0f0*/  SHFL.BFLY PT, R8, R61, 0x1, 0x1f ;  /* 0x0c201f003d087f89 */ /* 0x000e2200000e0000 */
[----:B------:R-:W-:Y:S02]  /*d100*/  IMAD.U32 R14, RZ, RZ, UR4 ;  /* 0x00000004ff0e7e24 */ /* 0x000fe4000f8e00ff */
[----:B------:R-:W-:Y:S01]  /*d110*/  FMUL.FTZ R26, R2, R60 ;  /* 0x0000003c021a7220 */ /* 0x000fe20000410000 */
[----:B-1----:R-:W-:-:S04]  /*d120*/  VIADDMNMX R48, R44, R48, R49, PT ;  /* 0x000000302c307246 */ /* 0x002fc80003800131 */
[----:B------:R-:W-:Y:S02]  /*d130*/  ISETP.GT.AND P2, PT, R48, 0x1, PT ;  /* 0x000000013000780c */ /* 0x000fe40003f44270 */
[----:B0-----:R-:W-:-:S04]  /*d140*/  FMNMX.FTZ R8, R61, R8, !PT ;  /* 0x000000083d087209 */ /* 0x001fc80007810000 */
[C---:B------:R-:W-:Y:S01]  /*d150*/  FSETP.NEU.FTZ.AND P1, PT, R8.reuse, -INF , PT ;  /* 0xff8000000800780b */ /* 0x040fe20003f3d000 */
[----:B------:R-:W-:-:S05]  /*d160*/  FFMA.FTZ R60, R8, R14, -8 ;  /* 0xc1000000083c7423 */ /* 0x000fca000001000e */
[----:B------:R-:W-:Y:S02]  /*d170*/  FSEL R60, R60, RZ, P1 ;  /* 0x000000ff3c3c7208 */ /* 0x000fe40000800000 */
[C---:B------:R-:W-:Y:S02]  /*d180*/  ISETP.GT.AND P1, PT, R48.reuse, RZ, PT ;  /* 0x000000ff3000720c */ /* 0x040fe40003f24270 */
[----:B------:R-:W-:Y:S01]  /*d190*/  ISETP.GT.AND P3, PT, R48, 0x8, PT ;  /* 0x000000083000780c */ /* 0x000fe20003f64270 */
[----:B------:R-:W-:-:S01]  /*d1a0*/  FFMA.FTZ R54, R54, R14, -R60 ;  /* 0x0000000e36367223 */ /* 0x000fc2000001083c */
[----:B------:R-:W-:Y:S02]  /*d1b0*/  FSEL R49, R3, -INF , P1 ;  /* 0xff80000003317808 */ /* 0x000fe40000800000 */
[----:B------:R-:W-:Y:S01]  /*d1c0*/  FSEL R6, R6, -INF , P2 ;  /* 0xff80000006067808 */ /* 0x000fe20001000000 */
[----:B------:R-:W-:Y:S01]  /*d1d0*/  FMUL.FTZ R30, R2, R64 ;  /* 0x00000040021e7220 */ /* 0x000fe20000410000 */
[----:B------:R0:W-:Y:S01]  /*d1e0*/  MUFU.EX2 R44, R54 ;  /* 0x00000036002c7308 */ /* 0x0001e20000000800 */
[----:B------:R-:W-:-:S01]  /*d1f0*/  FFMA.FTZ R64, R55, R14, -R60 ;  /* 0x0000000e37407223 */ /* 0x000fc2000001083c */
[----:B------:R-:W-:-:S02]  /*d200*/  ISETP.GT.AND P1, PT, R48, 0x9, PT ;  /* 0x000000093000780c */ /* 0x000fc40003f24270 */
[----:B------:R-:W-:Y:S01]  /*d210*/  FSEL R55, R9, -INF , P3 ;  /* 0xff80000009377808 */ /* 0x000fe20001800000 */
[----:B------:R-:W-:Y:S01]  /*d220*/  FFMA.FTZ R9, R13, R14, -R60 ;  /* 0x0000000e0d097223 */ /* 0x000fe2000001083c */
[----:B0-----:R-:W-:Y:S02]  /*d230*/  FMNMX.FTZ R54, R49, R6, !PT ;  /* 0x0000000631367209 */ /* 0x001fe40007810000 */
[----:B------:R-:W-:Y:S02]  /*d240*/  ISETP.GT.AND P2, PT, R48, 0x10, PT ;  /* 0x000000103000780c */ /* 0x000fe40003f44270 */
[----:B------:R-:W-:Y:S02]  /*d250*/  FSEL R13, R10, -INF , P1 ;  /* 0xff8000000a0d7808 */ /* 0x000fe40000800000 */
[----:B------:R-:W-:Y:S02]  /*d260*/  FMNMX.FTZ R54, R55, R54, !PT ;  /* 0x0000003637367209 */ /* 0x000fe40007810000 */
[----:B------:R-:W-:-:S02]  /*d270*/  ISETP.GT.AND P1, PT, R48, 0x11, PT ;  /* 0x000000113000780c */ /* 0x000fc40003f24270 */
[----:B------:R-:W-:Y:S02]  /*d280*/  FSEL R11, R11, -INF , P2 ;  /* 0xff8000000b0b7808 */ /* 0x000fe40001000000 */
[----:B------:R-:W-:Y:S01]  /*d290*/  FMNMX.FTZ R54, R13, R54, !PT ;  /* 0x000000360d367209 */ /* 0x000fe20007810000 */
[----:B------:R0:W-:Y:S01]  /*d2a0*/  MUFU.EX2 R3, R64 ;  /* 0x0000004000037308 */ /* 0x0001e20000000800 */
[----:B------:R-:W-:Y:S02]  /*d2b0*/  ISETP.GT.AND P2, PT, R48, 0x18, PT ;  /* 0x000000183000780c */ /* 0x000fe40003f44270 */
[----:B------:R-:W-:Y:S01]  /*d2c0*/  FMNMX.FTZ R54, R11, R54, !PT ;  /* 0x000000360b367209 */ /* 0x000fe20007810000 */
[----:B0-----:R-:W-:-:S01]  /*d2d0*/  FFMA.FTZ R64, R59, R14, -R60 ;  /* 0x0000000e3b407223 */ /* 0x001fc2000001083c */
[----:B------:R-:W-:Y:S02]  /*d2e0*/  FSEL R59, R24, -INF , P1 ;  /* 0xff800000183b7808 */ /* 0x000fe40000800000 */
[----:B------:R-:W-:-:S02]  /*d2f0*/  ISETP.GT.AND P1, PT, R48, 0x19, PT ;  /* 0x000000193000780c */ /* 0x000fc40003f24270 */
[----:B------:R-:W-:Y:S02]  /*d300*/  FSEL R25, R25, -INF , P2 ;  /* 0xff80000019197808 */ /* 0x000fe40001000000 */
[----:B------:R-:W-:Y:S02]  /*d310*/  FMNMX.FTZ R54, R59, R54, !PT ;  /* 0x000000363b367209 */ /* 0x000fe40007810000 */
[C---:B------:R-:W-:Y:S02]  /*d320*/  ISETP.GT.AND P2, PT, R48.reuse, 0x20, PT ;  /* 0x000000203000780c */ /* 0x040fe40003f44270 */
[----:B------:R-:W-:Y:S02]  /*d330*/  FSEL R27, R27, -INF , P1 ;  /* 0xff8000001b1b7808 */ /* 0x000fe40000800000 */
[----:B------:R-:W-:Y:S01]  /*d340*/  FMNMX.FTZ R54, R25, R54, !PT ;  /* 0x0000003619367209 */ /* 0x000fe20007810000 */
[----:B------:R-:W0:Y:S01]  /*d350*/  MUFU.TANH R37, R37 ;  /* 0x0000002500257308 */ /* 0x000e220000002400 */
[----:B------:R-:W-:-:S02]  /*d360*/  ISETP.GT.AND P1, PT, R48, 0x21, PT ;  /* 0x000000213000780c */ /* 0x000fc40003f24270 */
[----:B------:R-:W-:Y:S02]  /*d370*/  FSEL R29, R29, -INF , P2 ;  /* 0xff8000001d1d7808 */ /* 0x000fe40001000000 */
[----:B------:R-:W-:Y:S01]  /*d380*/  FMNMX.FTZ R54, R27, R54, !PT ;  /* 0x000000361b367209 */ /* 0x000fe20007810000 */
[----:B------:R-:W-:Y:S01]  /*d390*/  FMUL.FTZ R34, R2, R65 ;  /* 0x0000004102227220 */ /* 0x000fe20000410000 */
[----:B------:R-:W-:Y:S01]  /*d3a0*/  ISETP.GT.AND P2, PT, R48, 0x28, PT ;  /* 0x000000283000780c */ /* 0x000fe20003f44270 */
[----:B------:R-:W1:Y:S01]  /*d3b0*/  MUFU.TANH R39, R39 ;  /* 0x0000002700277308 */ /* 0x000e620000002400 */
[----:B------:R-:W-:Y:S02]  /*d3c0*/  FSEL R65, R31, -INF , P1 ;  /* 0xff8000001f417808 */ /* 0x000fe40000800000 */
[----:B------:R-:W-:Y:S01]  /*d3d0*/  FMNMX.FTZ R54, R29, R54, !PT ;  /* 0x000000361d367209 */ /* 0x000fe20007810000 */
[----:B------:R-:W-:Y:S01]  /*d3e0*/  FMUL.FTZ R46, R2, R56 ;  /* 0x00000038022e7220 */ /* 0x000fe20000410000 */
[----:B------:R-:W-:-:S03]  /*d3f0*/  ISETP.GT.AND P1, PT, R48, 0x29, PT ;  /* 0x000000293000780c */ /* 0x000fc60003f24270 */
[----:B------:R2:W-:Y:S01]  /*d400*/  MUFU.EX2 R10, R9 ;  /* 0x00000009000a7308 */ /* 0x0005e20000000800 */
[----:B------:R-:W-:Y:S02]  /*d410*/  FMNMX.FTZ R54, R65, R54, !PT ;  /* 0x0000003641367209 */ /* 0x000fe40007810000 */
[----:B------:R-:W-:-:S05]  /*d420*/  FSEL R35, R35, -INF , P1 ;  /* 0xff80000023237808 */ /* 0x000fca0000800000 */
[----:B------:R-:W3:Y:S01]  /*d430*/  MUFU.TANH R41, R41 ;  /* 0x0000002900297308 */ /* 0x000ee20000002400 */
[----:B--2---:R-:W-:-:S01]  /*d440*/  FFMA.FTZ R9, R67, R14, -R60 ;  /* 0x0000000e43097223 */ /* 0x004fc2000001083c */
[----:B------:R-:W-:Y:S02]  /*d450*/  FSEL R67, R32, -INF , P2 ;  /* 0xff80000020437808 */ /* 0x000fe40001000000 */
[C---:B------:R-:W-:Y:S02]  /*d460*/  ISETP.GT.AND P2, PT, R48.reuse, 0x30, PT ;  /* 0x000000303000780c */ /* 0x040fe40003f44270 */
        /* <DEDUP_REMOVED lines=11> */
[----:B---3--:R-:W-:-:S05]  /*d520*/  FSEL R41, R41, -INF , P2 ;  /* 0xff80000029297808 */ /* 0x008fca0001000000 */
[----:B------:R-:W3:Y:S01]  /*d530*/  MUFU.TANH R26, R26 ;  /* 0x0000001a001a7308 */ /* 0x000ee20000002400 */
[----:B------:R-:W-:Y:S02]  /*d540*/  ISETP.GT.AND P2, PT, R48, 0x40, PT ;  /* 0x000000403000780c */ /* 0x000fe40003f44270 */
[----:B--2---:R-:W-:-:S05]  /*d550*/  FSEL R43, R43, -INF , P1 ;  /* 0xff8000002b2b7808 */ /* 0x004fca0000800000 */
[----:B------:R2:W-:Y:S01]  /*d560*/  MUFU.EX2 R24, R64 ;  /* 0x0000004000187308 */ /* 0x0005e20000000800 */
[----:B------:R-:W-:Y:S01]  /*d570*/  FMUL.FTZ R38, R2, R69 ;  /* 0x0000004502267220 */ /* 0x000fe20000410000 */
[----:B--2---:R-:W-:-:S06]  /*d580*/  FMNMX.FTZ R64, R39, R54, !PT ;  /* 0x0000003627407209 */ /* 0x004fcc0007810000 */
[----:B------:R-:W2:Y:S01]  /*d590*/  MUFU.TANH R28, R28 ;  /* 0x0000001c001c7308 */ /* 0x000ea20000002400 */
[----:B------:R-:W-:Y:S01]  /*d5a0*/  FMNMX.FTZ R64, R41, R64, !PT ;  /* 0x0000004029407209 */ /* 0x000fe20007810000 */
[----:B------:R-:W-:Y:S01]  /*d5b0*/  FMUL.FTZ R36, R2, R68 ;  /* 0x0000004402247220 */ /* 0x000fe20000410000 */
[----:B------:R-:W-:Y:S02]  /*d5c0*/  ISETP.GT.AND P1, PT, R48, 0x41, PT ;  /* 0x000000413000780c */ /* 0x000fe40003f24270 */
[----:B0-----:R-:W-:-:S03]  /*d5d0*/  FSEL R69, R46, -INF , P2 ;  /* 0xff8000002e457808 */ /* 0x001fc60001000000 */
[----:B------:R-:W0:Y:S01]  /*d5e0*/  MUFU.TANH R30, R30 ;  /* 0x0000001e001e7308 */ /* 0x000e220000002400 */
[----:B------:R-:W-:Y:S01]  /*d5f0*/  FMNMX.FTZ R64, R43, R64, !PT ;  /* 0x000000402b407209 */ /* 0x000fe20007810000 */
[----:B------:R-:W-:Y:S01]  /*d600*/  FFMA.FTZ R46, R71, R14, -R60 ;  /* 0x0000000e472e7223 */ /* 0x000fe2000001083c */
[----:B------:R-:W-:Y:S02]  /*d610*/  ISETP.GT.AND P2, PT, R48, 0x48, PT ;  /* 0x000000483000780c */ /* 0x000fe40003f44270 */
[----:B-1----:R-:W-:Y:S02]  /*d620*/  FSEL R71, R12, -INF , P1 ;  /* 0xff8000000c477808 */ /* 0x002fe40000800000 */
[----:B------:R-:W-:Y:S01]  /*d630*/  FMNMX.FTZ R64, R69, R64, !PT ;  /* 0x0000004045407209 */ /* 0x000fe20007810000 */
[----:B------:R-:W-:Y:S01]  /*d640*/  MUFU.TANH R34, R34 ;  /* 0x0000002200227308 */ /* 0x000fe20000002400 */
[----:B------:R-:W-:Y:S01]  /*d650*/  FMUL.FTZ R42, R2, R73 ;  /* 0x00000049022a7220 */ /* 0x000fe20000410000 */
[----:B------:R-:W-:Y:S01]  /*d660*/  ISETP.GT.AND P1, PT, R48, 0x49, PT ;  /* 0x000000493000780c */ /* 0x000fe20003f24270 */
[----:B------:R-:W-:Y:S01]  /*d670*/  FMUL.FTZ R40, R2, R72 ;  /* 0x0000004802287220 */ /* 0x000fe20000410000 */
[----:B---3--:R-:W-:-:S02]  /*d680*/  FSEL R73, R26, -INF , P2 ;  /* 0xff8000001a497808 */ /* 0x008fc40001000000 */
[----:B------:R-:W-:Y:S02]  /*d690*/  FMNMX.FTZ R64, R71, R64, !PT ;  /* 0x0000004047407209 */ /* 0x000fe40007810000 */
[----:B------:R-:W1:Y:S01]  /*d6a0*/  MUFU.TANH R36, R36 ;  /* 0x0000002400247308 */ /* 0x000e620000002400 */
[----:B------:R-:W-:Y:S01]  /*d6b0*/  FMUL.FTZ R58, R2, R81 ;  /* 0x00000051023a7220 */ /* 0x000fe20000410000 */
[----:B------:R-:W-:Y:S02]  /*d6c0*/  ISETP.GT.AND P2, PT, R48, 0x50, PT ;  /* 0x000000503000780c */ /* 0x000fe40003f44270 */
[----:B--2---:R-:W-:Y:S02]  /*d6d0*/  FSEL R81, R28, -INF , P1 ;  /* 0xff8000001c517808 */ /* 0x004fe40000800000 */
[----:B------:R-:W-:Y:S02]  /*d6e0*/  FMNMX.FTZ R64, R73, R64, !PT ;  /* 0x0000004049407209 */ /* 0x000fe40007810000 */
[----:B------:R-:W2:Y:S01]  /*d6f0*/  MUFU.TANH R38, R38 ;  /* 0x0000002600267308 */ /* 0x000ea20000002400 */
[----:B------:R-:W-:-:S01]  /*d700*/  FFMA.FTZ R32, R89, R14, -R60 ;  /* 0x0000000e59207223 */ /* 0x000fc2000001083c */
[----:B------:R-:W-:Y:S01]  /*d710*/  FFMA.FTZ R91, R91, R14, -R60 ;  /* 0x0000000e5b5b7223 */ /* 0x000fe2000001083c */
[----:B------:R-:W-:Y:S01]  /*d720*/  ISETP.GT.AND P1, PT, R48, 0x51, PT ;  /* 0x000000513000780c */ /* 0x000fe20003f24270 */
[----:B------:R-:W-:Y:S01]  /*d730*/  FMUL.FTZ R50, R2, R76 ;  /* 0x0000004c02327220 */ /* 0x000fe20000410000 */
[----:B0-----:R-:W-:-:S02]  /*d740*/  FSEL R89, R30, -INF , P2 ;  /* 0xff8000001e597808 */ /* 0x001fc40001000000 */
[----:B------:R-:W-:Y:S01]  /*d750*/  FMNMX.FTZ R64, R81, R64, !PT ;  /* 0x0000004051407209 */ /* 0x000fe20007810000 */
[----:B------:R-:W0:Y:S01]  /*d760*/  MUFU.TANH R40, R40 ;  /* 0x0000002800287308 */ /* 0x000e220000002400 */
[----:B------:R-:W-:Y:S01]  /*d770*/  ISETP.GT.AND P2, PT, R48, 0x58, PT ;  /* 0x000000583000780c */ /* 0x000fe20003f44270 */
[C---:B------:R-:W-:Y:S01]  /*d780*/  FMUL.FTZ R52, R2.reuse, R77 ;  /* 0x0000004d02347220 */ /* 0x040fe20000410000 */
[----:B------:R-:W-:Y:S01]  /*d790*/  FMNMX.FTZ R64, R89, R64, !PT ;  /* 0x0000004059407209 */ /* 0x000fe20007810000 */
[----:B------:R-:W-:-:S04]  /*d7a0*/  FMUL.FTZ R62, R2, R85 ;  /* 0x00000055023e7220 */ /* 0x000fc80000410000 */
[----:B------:R-:W3:Y:S01]  /*d7b0*/  MUFU.TANH R42, R42 ;  /* 0x0000002a002a7308 */ /* 0x000ee20000002400 */
[----:B------:R-:W-:-:S01]  /*d7c0*/  FFMA.FTZ R85, R93, R14, -R60 ;  /* 0x0000000e5d557223 */ /* 0x000fc2000001083c */
[----:B-1----:R-:W-:-:S06]  /*d7d0*/  FSEL R93, R36, -INF , P2 ;  /* 0xff800000245d7808 */ /* 0x002fcc0001000000 */
[----:B------:R1:W-:Y:S01]  /*d7e0*/  MUFU.EX2 R54, R91 ;  /* 0x0000005b00367308 */ /* 0x0003e20000000800 */
[----:B------:R-:W-:Y:S01]  /*d7f0*/  FMUL.FTZ R56, R2, R80 ;  /* 0x0000005002387220 */ /* 0x000fe20000410000 */
[----:B------:R-:W-:Y:S01]  /*d800*/  FFMA.FTZ R12, R95, R14, -R60 ;  /* 0x0000000e5f0c7223 */ /* 0x000fe2000001083c */
[----:B-1----:R-:W-:-:S05]  /*d810*/  FSEL R91, R34, -INF , P1 ;  /* 0xff800000225b7808 */ /* 0x002fca0000800000 */
[----:B------:R-:W1:Y:S01]  /*d820*/  MUFU.TANH R50, R50 ;  /* 0x0000003200327308 */ /* 0x000e620000002400 */
[C---:B------:R-:W-:Y:S02]  /*d830*/  ISETP.GT.AND P1, PT, R48.reuse, 0x59, PT ;  /* 0x000000593000780c */ /* 0x040fe40003f24270 */
[----:B------:R-:W-:Y:S02]  /*d840*/  FMNMX.FTZ R64, R91, R64, !PT ;  /* 0x000000405b407209 */ /* 0x000fe40007810000 */
[----:B------:R-:W-:Y:S02]  /*d850*/  ISETP.GT.AND P2, PT, R48, 0x60, PT ;  /* 0x000000603000780c */ /* 0x000fe40003f44270 */
[----:B--2---:R-:W-:Y:S01]  /*d860*/  FSEL R95, R38, -INF , P1 ;  /* 0xff800000265f7808 */ /* 0x004fe20000800000 */
[----:B------:R-:W2:Y:S01]  /*d870*/  MUFU.TANH R52, R52 ;  /* 0x0000003400347308 */ /* 0x000ea20000002400 */
[----:B------:R-:W-:Y:S01]  /*d880*/  FMNMX.FTZ R64, R93, R64, !PT ;  /* 0x000000405d407209 */ /* 0x000fe20007810000 */
[----:B------:R-:W-:Y:S01]  /*d890*/  FFMA.FTZ R77, R97, R14, -R60 ;  /* 0x0000000e614d7223 */ /* 0x000fe2000001083c */
[----:B------:R-:W-:Y:S01]  /*d8a0*/  ISETP.GT.AND P1, PT, R48, 0x61, PT ;  /* 0x000000613000780c */ /* 0x000fe20003f24270 */
[----:B------:R-:W-:Y:S01]  /*d8b0*/  FMUL.FTZ R61, R2, R84 ;  /* 0x00000054023d7220 */ /* 0x000fe20000410000 */
[----:B0-----:R-:W-:-:S02]  /*d8c0*/  FSEL R97, R40, -INF , P2 ;  /* 0xff80000028617808 */ /* 0x001fc40001000000 */
[----:B------:R-:W-:Y:S01]  /*d8d0*/  FMNMX.FTZ R64, R95, R64, !PT ;  /* 0x000000405f407209 */ /* 0x000fe20007810000 */
[----:B------:R-:W0:Y:S01]  /*d8e0*/  MUFU.TANH R56, R56 ;  /* 0x0000003800387308 */ /* 0x000e220000002400 */
[----:B------:R-:W-:-:S01]  /*d8f0*/  FFMA.FTZ R26, R45, R14, -R60 ;  /* 0x0000000e2d1a7223 */ /* 0x000fc2000001083c */
[----:B------:R-:W-:Y:S02]  /*d900*/  ISETP.GT.AND P2, PT, R48, 0x68, PT ;  /* 0x000000683000780c */ /* 0x000fe40003f44270 */
[----:B---3--:R-:W-:Y:S02]  /*d910*/  FSEL R45, R42, -INF , P1 ;  /* 0xff8000002a2d7808 */ /* 0x008fe40000800000 */
[----:B------:R-:W-:Y:S02]  /*d920*/  FMNMX.FTZ R64, R97, R64, !PT ;  /* 0x0000004061407209 */ /* 0x000fe40007810000 */
[----:B------:R-:W3:Y:S01]  /*d930*/  MUFU.TANH R58, R58 ;  /* 0x0000003a003a7308 */ /* 0x000ee20000002400 */
[----:B------:R-:W-:-:S02]  /*d940*/  ISETP.GT.AND P1, PT, R48, 0x69, PT ;  /* 0x000000693000780c */ /* 0x000fc40003f24270 */
        /* <DEDUP_REMOVED lines=8> */
[----:B0-----:R-:W-:Y:S02]  /*d9d0*/  FSEL R121, R56, -INF , P2 ;  /* 0xff80000038797808 */ /* 0x001fe40001000000 */
[----:B------:R-:W-:Y:S01]  /*d9e0*/  FMNMX.FTZ R64, R119, R64, !PT ;  /* 0x0000004077407209 */ /* 0x000fe20007810000 */
[----:B------:R-:W-:Y:S01]  /*d9f0*/  FFMA.FTZ R28, R75, R14, -R60 ;  /* 0x0000000e4b1c7223 */ /* 0x000fe2000001083c */
[----:B------:R-:W-:Y:S02]  /*da00*/  ISETP.GT.AND P2, PT, R48, 0x78, PT ;  /* 0x000000783000780c */ /* 0x000fe40003f44270 */
[----:B---3--:R-:W-:Y:S02]  /*da10*/  FSEL R75, R58, -INF , P1 ;  /* 0xff8000003a4b7808 */ /* 0x008fe40000800000 */
[----:B------:R-:W-:-:S02]  /*da20*/  FMNMX.FTZ R64, R121, R64, !PT ;  /* 0x0000004079407209 */ /* 0x000fc40007810000 */
[----:B------:R-:W-:Y:S02]  /*da30*/  ISETP.GT.AND P1, PT, R48, 0x79, PT ;  /* 0x000000793000780c */ /* 0x000fe40003f24270 */
[----:B-1----:R-:W-:Y:S02]  /*da40*/  FSEL R123, R61, -INF , P2 ;  /* 0xff8000003d7b7808 */ /* 0x002fe40001000000 */
[----:B------:R-:W-:Y:S02]  /*da50*/  FMNMX.FTZ R64, R75, R64, !PT ;  /* 0x000000404b407209 */ /* 0x000fe40007810000 */
[----:B--2---:R-:W-:Y:S02]  /*da60*/  FSEL R125, R62, -INF , P1 ;  /* 0xff8000003e7d7808 */ /* 0x004fe40000800000 */
[----:B------:R-:W-:-:S04]  /*da70*/  FMNMX.FTZ R64, R123, R64, !PT ;  /* 0x000000407b407209 */ /* 0x000fc80007810000 */
[----:B------:R-:W-:Y:S01]  /*da80*/  FMNMX.FTZ R64, R125, R64, !PT ;  /* 0x000000407d407209 */ /* 0x000fe20007810000 */
[----:B------:R0:W-:Y:S04]  /*da90*/  MUFU.EX2 R31, R9 ;  /* 0x00000009001f7308 */ /* 0x0001e80000000800 */
[----:B0-----:R-:W0:Y:S02]  /*daa0*/  SHFL.BFLY PT, R9, R64, 0x2, 0x1f ;  /* 0x0c401f0040097f89 */ /* 0x001e2400000e0000 */
[----:B0-----:R-:W-:-:S05]  /*dab0*/  FMNMX.FTZ R42, R64, R9, !PT ;  /* 0x00000009402a7209 */ /* 0x001fca0007810000 */
[----:B------:R-:W0:Y:S01]  /*dac0*/  SHFL.BFLY PT, R9, R42, 0x1, 0x1f ;  /* 0x0c201f002a097f89 */ /* 0x000e2200000e0000 */
[----:B------:R-:W-:-:S01]  /*dad0*/  FFMA.FTZ R7, R7, R14, -R60 ;  /* 0x0000000e07077223 */ /* 0x000fc2000001083c */
[----:B0-----:R-:W-:-:S04]  /*dae0*/  FMNMX.FTZ R9, R42, R9, !PT ;  /* 0x000000092a097209 */ /* 0x001fc80007810000 */
[C---:B------:R-:W-:Y:S01]  /*daf0*/  FSETP.NEU.FTZ.AND P1, PT, R9.reuse, -INF , PT ;  /* 0xff8000000900780b */ /* 0x040fe20003f3d000 */
[----:B------:R-:W-:-:S05]  /*db00*/  FFMA.FTZ R50, R9, R14, -8 ;  /* 0xc100000009327423 */ /* 0x000fca000001000e */
[----:B------:R-:W-:-:S05]  /*db10*/  FSEL R50, R50, RZ, P1 ;  /* 0x000000ff32327208 */ /* 0x000fca0000800000 */
[-CC-:B------:R-:W-:Y:S01]  /*db20*/  FFMA.FTZ R148, R49, R14.reuse, -R50.reuse ;  /* 0x0000000e31947223 */ /* 0x180fe20000010832 */
[----:B------:R-:W-:-:S01]  /*db30*/  FFMA.FTZ R49, R6, R14, -R50 ;  /* 0x0000000e06317223 */ /* 0x000fc20000010832 */
[-CC-:B------:R-:W-:Y:S01]  /*db40*/  FFMA.FTZ R6, R55, R14.reuse, -R50.reuse ;  /* 0x0000000e37067223 */ /* 0x180fe20000010832 */
[----:B------:R-:W0:Y:S01]  /*db50*/  MUFU.EX2 R7, R7 ;  /* 0x0000000700077308 */ /* 0x000e220000000800 */
[----:B------:R-:W-:-:S01]  /*db60*/  FFMA.FTZ R13, R13, R14, -R50 ;  /* 0x0000000e0d0d7223 */ /* 0x000fc20000010832 */
[----:B------:R-:W-:-:S06]  /*db70*/  FFMA.FTZ R150, R11, R14, -R50 ;  /* 0x0000000e0b967223 */ /* 0x000fcc0000010832 */
[----:B------:R-:W-:Y:S08]  /*db80*/  MUFU.EX2 R148, R148 ;  /* 0x0000009400947308 */ /* 0x000ff00000000800 */
[----:B------:R-:W1:Y:S01]  /*db90*/  MUFU.EX2 R49, R49 ;  /* 0x0000003100317308 */ /* 0x000e620000000800 */
[----:B------:R-:W-:-:S01]  /*dba0*/  FFMA.FTZ R63, R63, R14, -R60 ;  /* 0x0000000e3f3f7223 */ /* 0x000fc2000001083c */
[----:B------:R-:W-:-:S06]  /*dbb0*/  FFMA.FTZ R52, R57, R14, -R60 ;  /* 0x0000000e39347223 */ /* 0x000fcc000001083c */
[----:B------:R-:W2:Y:S01]  /*dbc0*/  MUFU.EX2 R6, R6 ;  /* 0x0000000600067308 */ /* 0x000ea20000000800 */
[----:B------:R-:W-:-:S01]  /*dbd0*/  FFMA.FTZ R11, R59, R14, -R50 ;  /* 0x0000000e3b0b7223 */ /* 0x000fc20000010832 */
[----:B------:R-:W-:-:S06]  /*dbe0*/  FFMA.FTZ R141, R51, R14, -R60 ;  /* 0x0000000e338d7223 */ /* 0x000fcc000001083c */
[----:B------:R-:W3:Y:S01]  /*dbf0*/  MUFU.EX2 R13, R13 ;  /* 0x0000000d000d7308 */ /* 0x000ee20000000800 */
[----:B------:R-:W-:-:S01]  /*dc00*/  FFMA.FTZ R34, R53, R14, -R60 ;  /* 0x0000000e35227223 */ /* 0x000fc2000001083c */
[-CC-:B------:R-:W-:Y:S01]  /*dc10*/  FFMA.FTZ R33, R33, R14.reuse, -R60.reuse ;  /* 0x0000000e21217223 */ /* 0x180fe2000001083c */
[----:B------:R-:W-:-:S01]  /*dc20*/  FFMA.FTZ R47, R47, R14, -R60 ;  /* 0x0000000e2f2f7223 */ /* 0x000fc2000001083c */
[-CC-:B------:R-:W-:Y:S01]  /*dc30*/  FFMA.FTZ R51, R79, R14.reuse, -R60.reuse ;  /* 0x0000000e4f337223 */ /* 0x180fe2000001083c */
[----:B------:R-:W-:-:S03]  /*dc40*/  FFMA.FTZ R143, R101, R14, -R60 ;  /* 0x0000000e658f7223 */ /* 0x000fc6000001083c */
[----:B------:R-:W4:Y:S01]  /*dc50*/  MUFU.EX2 R150, R150 ;  /* 0x0000009600967308 */ /* 0x000f220000000800 */
[----:B------:R-:W-:-:S01]  /*dc60*/  FFMA.FTZ R30, R99, R14, -R60 ;  /* 0x0000000e631e7223 */ /* 0x000fc2000001083c */
[-CC-:B------:R-:W-:Y:S01]  /*dc70*/  FFMA.FTZ R38, R103, R14.reuse, -R60.reuse ;  /* 0x0000000e67267223 */ /* 0x180fe2000001083c */
[----:B------:R-:W-:-:S01]  /*dc80*/  FFMA.FTZ R53, R83, R14, -R60 ;  /* 0x0000000e53357223 */ /* 0x000fc2000001083c */
[-CC-:B------:R-:W-:Y:S01]  /*dc90*/  FFMA.FTZ R137, R107, R14.reuse, -R60.reuse ;  /* 0x0000000e6b897223 */ /* 0x180fe2000001083c */
[----:B------:R-:W-:-:S01]  /*dca0*/  FFMA.FTZ R36, R105, R14, -R60 ;  /* 0x0000000e69247223 */ /* 0x000fc2000001083c */
[-CC-:B------:R-:W-:Y:S02]  /*dcb0*/  FFMA.FTZ R61, R109, R14.reuse, -R60.reuse ;  /* 0x0000000e6d3d7223 */ /* 0x180fe4000001083c */
[----:B------:R5:W-:Y:S01]  /*dcc0*/  MUFU.EX2 R42, R52 ;  /* 0x00000034002a7308 */ /* 0x000be20000000800 */
[----:B------:R-:W-:-:S01]  /*dcd0*/  FFMA.FTZ R40, R87, R14, -R60 ;  /* 0x0000000e57287223 */ /* 0x000fc2000001083c */
[-CC-:B------:R-:W-:Y:S01]  /*dce0*/  FFMA.FTZ R139, R111, R14.reuse, -R60.reuse ;  /* 0x0000000e6f8b7223 */ /* 0x180fe2000001083c */
[----:B------:R-:W-:-:S01]  /*dcf0*/  FFMA.FTZ R48, R115, R14, -R60 ;  /* 0x0000000e73307223 */ /* 0x000fc2000001083c */
[-C--:B------:R-:W-:Y:S01]  /*dd00*/  FFMA.FTZ R57, R113, R14.reuse, -R60 ;  /* 0x0000000e71397223 */ /* 0x080fe2000001083c */
[----:B------:R-:W-:-:S01]  /*dd10*/  FFMA.FTZ R58, R43, R14, -R50 ;  /* 0x0000000e2b3a7223 */ /* 0x000fc20000010832 */
[----:B0-----:R-:W-:-:S02]  /*dd20*/  FADD.FTZ R60, R7, R44 ;  /* 0x0000002c073c7221 */ /* 0x001fc40000010000 */
[----:B------:R-:W0:Y:S01]  /*dd30*/  MUFU.EX2 R63, R63 ;  /* 0x0000003f003f7308 */ /* 0x000e220000000800 */
[----:B-----5:R-:W-:-:S01]  /*dd40*/  FFMA.FTZ R52, R25, R14, -R50 ;  /* 0x0000000e19347223 */ /* 0x020fc20000010832 */
[----:B-1----:R-:W-:Y:S01]  /*dd50*/  FADD.FTZ R43, R148, R49 ;  /* 0x00000031942b7221 */ /* 0x002fe20000010000 */
[----:B------:R-:W-:-:S01]  /*dd60*/  FFMA.FTZ R55, R27, R14, -R50 ;  /* 0x0000000e1b377223 */ /* 0x000fc20000010832 */
[----:B------:R-:W-:-:S04]  /*dd70*/  FFMA.FTZ R25, R65, R14, -R50 ;  /* 0x0000000e41197223 */ /* 0x000fc80000010832 */
[----:B------:R-:W1:Y:S01]  /*dd80*/  MUFU.EX2 R11, R11 ;  /* 0x0000000b000b7308 */ /* 0x000e620000000800 */
[----:B------:R-:W-:-:S01]  /*dd90*/  FADD.FTZ R65, R3, R60 ;  /* 0x0000003c03417221 */ /* 0x000fc20000010000 */
[----:B--2---:R-:W-:Y:S01]  /*dda0*/  FADD.FTZ R62, R6, R43 ;  /* 0x0000002b063e7221 */ /* 0x004fe20000010000 */
[----:B------:R-:W-:-:S05]  /*ddb0*/  FFMA.FTZ R144, R29, R14, -R50 ;  /* 0x0000000e1d907223 */ /* 0x000fca0000010832 */
[----:B------:R-:W2:Y:S01]  /*ddc0*/  MUFU.EX2 R52, R52 ;  /* 0x0000003400347308 */ /* 0x000ea20000000800 */
[----:B------:R-:W-:-:S01]  /*ddd0*/  FADD.FTZ R65, R10, R65 ;  /* 0x000000410a417221 */ /* 0x000fc20000010000 */
[----:B---3--:R-:W-:-:S06]  /*dde0*/  FADD.FTZ R43, R13, R62 ;  /* 0x0000003e0d2b7221 */ /* 0x008fcc0000010000 */
[----:B------:R-:W3:Y:S01]  /*ddf0*/  MUFU.EX2 R32, R32 ;  /* 0x0000002000207308 */ /* 0x000ee20000000800 */
[----:B------:R-:W-:-:S01]  /*de00*/  FADD.FTZ R64, R24, R65 ;  /* 0x0000004118407221 */ /* 0x000fc20000010000 */
[----:B----4-:R-:W-:-:S06]  /*de10*/  FADD.FTZ R62, R150, R43 ;  /* 0x0000002b963e7221 */ /* 0x010fcc0000010000 */
[----:B------:R-:W4:Y:S01]  /*de20*/  MUFU.EX2 R55, R55 ;  /* 0x0000003700377308 */ /* 0x000f220000000800 */
[----:B------:R-:W-:-:S01]  /*de30*/  FFMA.FTZ R56, R67, R14, -R50 ;  /* 0x0000000e43387223 */ /* 0x000fc20000010832 */
[----:B0-----:R-:W-:-:S06]  /*de40*/  FADD.FTZ R64, R63, R64 ;  /* 0x000000403f407221 */ /* 0x001fcc0000010000 */
[----:B------:R-:W0:Y:S01]  /*de50*/  MUFU.EX2 R33, R33 ;  /* 0x0000002100217308 */ /* 0x000e220000000800 */
[----:B------:R-:W-:-:S01]  /*de60*/  FFMA.FTZ R59, R35, R14, -R50 ;  /* 0x0000000e233b7223 */ /* 0x000fc20000010832 */
[----:B-1----:R-:W-:-:S06]  /*de70*/  FADD.FTZ R43, R11, R62 ;  /* 0x0000003e0b2b7221 */ /* 0x002fcc0000010000 */
[----:B------:R-:W1:Y:S01]  /*de80*/  MUFU.EX2 R144, R144 ;  /* 0x0000009000907308 */ /* 0x000e620000000800 */
[----:B------:R-:W-:-:S01]  /*de90*/  FADD.FTZ R65, R31, R64 ;  /* 0x000000401f417221 */ /* 0x000fc20000010000 */
[----:B--2---:R-:W-:-:S06]  /*dea0*/  FADD.FTZ R62, R52, R43 ;  /* 0x0000002b343e7221 */ /* 0x004fcc0000010000 */
[----:B------:R-:W2:Y:S01]  /*deb0*/  MUFU.EX2 R25, R25 ;  /* 0x0000001900197308 */ /* 0x000ea20000000800 */
[----:B------:R-:W-:-:S01]  /*dec0*/  FFMA.FTZ R146, R37, R14, -R50 ;  /* 0x0000000e25927223 */ /* 0x000fc20000010832 */
[----:B---3--:R-:W-:-:S06]  /*ded0*/  FADD.FTZ R64, R32, R65 ;  /* 0x0000004120407221 */ /* 0x008fcc0000010000 */
[----:B------:R-:W3:Y:S01]  /*dee0*/  MUFU.EX2 R46, R46 ;  /* 0x0000002e002e7308 */ /* 0x000ee20000000800 */
[----:B----4-:R-:W-:-:S01]  /*def0*/  FADD.FTZ R43, R55, R62 ;  /* 0x0000003e372b7221 */ /* 0x010fc20000010000 */
[----:B------:R-:W-:-:S06]  /*df00*/  FFMA.FTZ R27, R39, R14, -R50 ;  /* 0x0000000e271b7223 */ /* 0x000fcc0000010832 */
[----:B------:R-:W4:Y:S01]  /*df10*/  MUFU.EX2 R56, R56 ;  /* 0x0000003800387308 */ /* 0x000f220000000800 */
[----:B0-----:R-:W-:-:S01]  /*df20*/  FADD.FTZ R65, R33, R64 ;  /* 0x0000004021417221 */ /* 0x001fc20000010000 */
[----:B-1----:R-:W-:-:S06]  /*df30*/  FADD.FTZ R62, R144, R43 ;  /* 0x0000002b903e7221 */ /* 0x002fcc0000010000 */
[----:B------:R-:W0:Y:S01]  /*df40*/  MUFU.EX2 R85, R85 ;  /* 0x0000005500557308 */ /* 0x000e220000000800 */
[----:B------:R-:W-:-:S07]  /*df50*/  FFMA.FTZ R37, R41, R14, -R50 ;  /* 0x0000000e29257223 */ /* 0x000fce0000010832 */
[----:B------:R-:W1:Y:S01]  /*df60*/  MUFU.EX2 R59, R59 ;  /* 0x0000003b003b7308 */ /* 0x000e620000000800 */
[----:B------:R-:W-:Y:S01]  /*df70*/  F2FP.SATFINITE.E4M3.F32.PACK_AB_MERGE_C R149, R10, R3, RZ ;  /* 0x000000030a95723e */ /* 0x000fe200048070ff */
[----:B------:R-:W-:-:S06]  /*df80*/  FADD.FTZ R65, R54, R65 ;  /* 0x0000004136417221 */ /* 0x000fcc0000010000 */
[----:B------:R-:W5:Y:S01]  /*df90*/  MUFU.EX2 R12, R12 ;  /* 0x0000000c000c7308 */ /* 0x000f620000000800 */
[----:B--2---:R-:W-:-:S07]  /*dfa0*/  FADD.FTZ R3, R25, R62 ;  /* 0x0000003e19037221 */ /* 0x004fce0000010000 */
[----:B------:R-:W2:Y:S01]  /*dfb0*/  MUFU.EX2 R146, R146 ;  /* 0x0000009200927308 */ /* 0x000ea20000000800 */
[----:B---3--:R-:W-:-:S01]  /*dfc0*/  FADD.FTZ R10, R46, R65 ;  /* 0x000000412e0a7221 */ /* 0x008fc20000010000 */
[----:B------:R-:W-:-:S06]  /*dfd0*/  F2FP.SATFINITE.E4M3.F32.PACK_AB_MERGE_C R13, R13, R6, RZ ;  /* 0x000000060d0d723e */ /* 0x000fcc00048070ff */
[----:B------:R-:W3:Y:S01]  /*dfe0*/  MUFU.EX2 R77, R77 ;  /* 0x0000004d004d7308 */ /* 0x000ee20000000800 */
[----:B----4-:R-:W-:-:S01]  /*dff0*/  FADD.FTZ R6, R56, R3 ;  /* 0x0000000338067221 */ /* 0x010fc20000010000 */
[----:B------:R-:W-:-:S06]  /*e000*/  FFMA.FTZ R140, R69, R14, -R50 ;  /* 0x0000000e458c7223 */ /* 0x000fcc0000010832 */
[----:B------:R-:W4:Y:S01]  /*e010*/  MUFU.EX2 R27, R27 ;  /* 0x0000001b001b7308 */ /* 0x000f220000000800 */
[----:B0-----:R-:W-:-:S01]  /*e020*/  FADD.FTZ R3, R85, R10 ;  /* 0x0000000a55037221 */ /* 0x001fc20000010000 */
[----:B-1----:R-:W-:-:S06]  /*e030*/  F2FP.SATFINITE.E4M3.F32.PACK_AB_MERGE_C R56, R59, R56, RZ ;  /* 0x000000383b38723e */ /* 0x002fcc00048070ff */
[----:B------:R-:W0:Y:S01]  /*e040*/  MUFU.EX2 R26, R26 ;  /* 0x0000001a001a7308 */ /* 0x000e220000000800 */
[----:B------:R-:W-:-:S01]  /*e050*/  FADD.FTZ R59, R59, R6 ;  /* 0x000000063b3b7221 */ /* 0x000fc20000010000 */
[----:B------:R-:W-:-:S06]  /*e060*/  FFMA.FTZ R29, R71, R14, -R50 ;  /* 0x0000000e471d7223 */ /* 0x000fcc0000010832 */
[----:B------:R-:W1:Y:S01]  /*e070*/  MUFU.EX2 R37, R37 ;  /* 0x0000002500257308 */ /* 0x000e620000000800 */
[----:B-----5:R-:W-:-:S07]  /*e080*/  FADD.FTZ R10, R12, R3 ;  /* 0x000000030c0a7221 */ /* 0x020fce0000010000 */
[----:B------:R-:W5:Y:S01]  /*e090*/  MUFU.EX2 R47, R47 ;  /* 0x0000002f002f7308 */ /* 0x000f620000000800 */
[----:B--2---:R-:W-:-:S01]  /*e0a0*/  FADD.FTZ R6, R146, R59 ;  /* 0x0000003b92067221 */ /* 0x004fc20000010000 */
[----:B------:R-:W-:-:S06]  /*e0b0*/  FFMA.FTZ R35, R73, R14, -R50 ;  /* 0x0000000e49237223 */ /* 0x000fcc0000010832 */
[----:B------:R-:W2:Y:S01]  /*e0c0*/  MUFU.EX2 R58, R58 ;  /* 0x0000003a003a7308 */ /* 0x000ea20000000800 */
[----:B---3--:R-:W-:-:S01]  /*e0d0*/  FADD.FTZ R3, R77, R10 ;  /* 0x0000000a4d037221 */ /* 0x008fc20000010000 */
[----:B----4-:R-:W-:-:S06]  /*e0e0*/  FADD.FTZ R6, R27, R6 ;  /* 0x000000061b067221 */ /* 0x010fcc0000010000 */
[----:B------:R-:W3:Y:S08]  /*e0f0*/  MUFU.EX2 R28, R28 ;  /* 0x0000001c001c7308 */ /* 0x000ef00000000800 */
[----:B------:R-:W4:Y:S01]  /*e100*/  MUFU.EX2 R140, R140 ;  /* 0x0000008c008c7308 */ /* 0x000f220000000800 */
[----:B------:R-:W-:-:S01]  /*e110*/  FFMA.FTZ R81, R81, R14, -R50 ;  /* 0x0000000e51517223 */ /* 0x000fc20000010832 */
[----:B0-----:R-:W-:-:S06]  /*e120*/  FADD.FTZ R10, R26, R3 ;  /* 0x000000031a0a7221 */ /* 0x001fcc0000010000 */
[----:B------:R-:W0:Y:S01]  /*e130*/  MUFU.EX2 R141, R141 ;  /* 0x0000008d008d7308 */ /* 0x000e220000000800 */
[----:B------:R-:W-:Y:S01]  /*e140*/  PRMT R39, R96, 0x654, R0 ;  /* 0x0000065460277816 */ /* 0x000fe20000000000 */
[----:B-1----:R-:W-:-:S06]  /*e150*/  FADD.FTZ R3, R37, R6 ;  /* 0x0000000625037221 */ /* 0x002fcc0000010000 */
[----:B------:R-:W1:Y:S01]  /*e160*/  MUFU.EX2 R29, R29 ;  /* 0x0000001d001d7308 */ /* 0x000e620000000800 */
[----:B------:R-:W-:-:S01]  /*e170*/  FFMA.FTZ R142, R89, R14, -R50 ;  /* 0x0000000e598e7223 */ /* 0x000fc20000010832 */
[----:B------:R-:W-:Y:S01]  /*e180*/  F2FP.SATFINITE.E4M3.F32.PACK_AB_MERGE_C R151, R32, R31, RZ ;  /* 0x0000001f2097723e */ /* 0x000fe200048070ff */
[----:B------:R3:W-:Y:S01]  /*e190*/  SYNCS.ARRIVE.TRANS64.RED.A1T0 RZ, [R39+URZ], RZ ;  /* 0x000000ff27ff79a7 */ /* 0x0007e2000810043f */
[----:B-----5:R-:W-:-:S04]  /*e1a0*/  F2FP.SATFINITE.E4M3.F32.PACK_AB_MERGE_C R147, R47, R26, RZ ;  /* 0x0000001a2f93723e */ /* 0x020fc800048070ff */
[----:B------:R-:W5:Y:S01]  /*e1b0*/  MUFU.EX2 R34, R34 ;  /* 0x0000002200227308 */ /* 0x000f620000000800 */
[----:B------:R-:W-:-:S01]  /*e1c0*/  FADD.FTZ R47, R47, R10 ;  /* 0x0000000a2f2f7221 */ /* 0x000fc20000010000 */
[----:B--2---:R-:W-:-:S06]  /*e1d0*/  FADD.FTZ R3, R58, R3 ;  /* 0x000000033a037221 */ /* 0x004fcc0000010000 */
[----:B------:R-:W2:Y:S01]  /*e1e0*/  MUFU.EX2 R35, R35 ;  /* 0x0000002300237308 */ /* 0x000ea20000000800 */
[----:B---3--:R-:W-:-:S01]  /*e1f0*/  FFMA.FTZ R39, R91, R14, -R50 ;  /* 0x0000000e5b277223 */ /* 0x008fc20000010832 */
[----:B------:R-:W-:Y:S01]  /*e200*/  F2FP.SATFINITE.E4M3.F32.PACK_AB_MERGE_C R151, R63, R24, R151 ;  /* 0x000000183f97723e */ /* 0x000fe20004807097 */
[----:B------:R-:W-:-:S05]  /*e210*/  FADD.FTZ R24, R28, R47 ;  /* 0x0000002f1c187221 */ /* 0x000fca0000010000 */
[----:B------:R-:W3:Y:S01]  /*e220*/  MUFU.EX2 R51, R51 ;  /* 0x0000003300337308 */ /* 0x000ee20000000800 */
[----:B----4-:R-:W-:-:S01]  /*e230*/  FADD.FTZ R10, R140, R3 ;  /* 0x000000038c0a7221 */ /* 0x010fc20000010000 */
[----:B------:R-:W-:-:S06]  /*e240*/  FFMA.FTZ R41, R93, R14, -R50 ;  /* 0x0000000e5d297223 */ /* 0x000fcc0000010832 */
[----:B------:R-:W4:Y:S01]  /*e250*/  MUFU.EX2 R0, R81 ;  /* 0x0000005100007308 */ /* 0x000f220000000800 */
[----:B0-----:R-:W-:-:S01]  /*e260*/  FADD.FTZ R3, R141, R24 ;  /* 0x000000188d037221 */ /* 0x001fc20000010000 */
[----:B------:R-:W-:Y:S01]  /*e270*/  FFMA.FTZ R60, R95, R14, -R50 ;  /* 0x0000000e5f3c7223 */ /* 0x000fe20000010832 */
[----:B-1----:R-:W-:-:S05]  /*e280*/  FADD.FTZ R10, R29, R10 ;  /* 0x0000000a1d0a7221 */ /* 0x002fca0000010000 */
[----:B------:R-:W0:Y:S01]  /*e290*/  MUFU.EX2 R142, R142 ;  /* 0x0000008e008e7308 */ /* 0x000e220000000800 */
[----:B-----5:R-:W-:-:S07]  /*e2a0*/  FADD.FTZ R24, R34, R3 ;  /* 0x0000000322187221 */ /* 0x020fce0000010000 */
[----:B------:R-:W1:Y:S01]  /*e2b0*/  MUFU.EX2 R143, R143 ;  /* 0x0000008f008f7308 */ /* 0x000e620000000800 */
[----:B------:R-:W-:Y:S01]  /*e2c0*/  F2FP.SATFINITE.E4M3.F32.PACK_AB_MERGE_C R52, R55, R52, RZ ;  /* 0x000000343734723e */ /* 0x000fe200048070ff */
[----:B--2---:R-:W-:-:S06]  /*e2d0*/  FADD.FTZ R3, R35, R10 ;  /* 0x0000000a23037221 */ /* 0x004fcc0000010000 */
[----:B------:R-:W2:Y:S01]  /*e2e0*/  MUFU.EX2 R39, R39 ;  /* 0x0000002700277308 */ /* 0x000ea20000000800 */
[----:B------:R-:W-:-:S01]  /*e2f0*/  FFMA.FTZ R97, R97, R14, -R50 ;  /* 0x0000000e61617223 */ /* 0x000fc20000010832 */
[----:B------:R-:W-:-:S06]  /*e300*/  F2FP.SATFINITE.E4M3.F32.PACK_AB_MERGE_C R150, R11, R150, R52 ;  /* 0x000000960b96723e */ /* 0x000fcc0004807034 */
[----:B------:R-:W5:Y:S01]  /*e310*/  MUFU.EX2 R30, R30 ;  /* 0x0000001e001e7308 */ /* 0x000f620000000800 */
[----:B---3--:R-:W-:-:S01]  /*e320*/  FADD.FTZ R24, R51, R24 ;  /* 0x0000001833187221 */ /* 0x008fc20000010000 */
[----:B----4-:R-:W-:Y:S01]  /*e330*/  FADD.FTZ R3, R0, R3 ;  /* 0x0000000300037221 */ /* 0x010fe20000010000 */
[----:B------:R-:W3:Y:S05]  /*e340*/  @P4 LDC R11, c[0x0][0x44c] ;  /* 0x00011300ff0b4b82 */ /* 0x000eea0000000800 */
[----:B------:R-:W4:Y:S01]  /*e350*/  MUFU.EX2 R41, R41 ;  /* 0x0000002900297308 */ /* 0x000f220000000800 */
[----:B------:R-:W-:-:S01]  /*e360*/  FFMA.FTZ R45, R45, R14, -R50 ;  /* 0x0000000e2d2d7223 */ /* 0x000fc20000010832 */
[----:B------:R-:W-:-:S06]  /*e370*/  F2FP.SATFINITE.E4M3.F32.PACK_AB_MERGE_C R35, R0, R35, RZ ;  /* 0x000000230023723e */ /* 0x000fcc00048070ff */
[----:B------:R-:W4:Y:S01]  /*e380*/  MUFU.EX2 R38, R38 ;  /* 0x0000002600267308 */ /* 0x000f220000000800 */
[----:B------:R-:W-:-:S01]  /*e390*/  FFMA.FTZ R117, R117, R14, -R50 ;  /* 0x0000000e75757223 */ /* 0x000fc20000010832 */
[----:B------:R-:W-:-:S06]  /*e3a0*/  F2FP.SATFINITE.E4M3.F32.PACK_AB_MERGE_C R149, R44, R7, R149 ;  /* 0x000000072c95723e */ /* 0x000fcc0004807095 */
[----:B------:R-:W3:Y:S01]  /*e3b0*/  MUFU.EX2 R60, R60 ;  /* 0x0000003c003c7308 */ /* 0x000ee20000000800 */
[----:B0-----:R-:W-:-:S01]  /*e3c0*/  FADD.FTZ R0, R142, R3 ;  /* 0x000000038e007221 */ /* 0x001fc20000010000 */
[----:B-1----:R-:W-:Y:S01]  /*e3d0*/  FADD.FTZ R7, R143, R24 ;  /* 0x000000188f077221 */ /* 0x002fe20000010000 */
[----:B------:R-:W-:-:S01]  /*e3e0*/  FFMA.FTZ R119, R119, R14, -R50 ;  /* 0x0000000e77777223 */ /* 0x000fc20000010832 */
[----:B------:R-:W0:Y:S04]  /*e3f0*/  @P4 LDC R24, c[0x0][0x450] ;  /* 0x00011400ff184b82 */ /* 0x000e280000000800 */
[----:B------:R-:W1:Y:S01]  /*e400*/  MUFU.EX2 R53, R53 ;  /* 0x0000003500357308 */ /* 0x000e620000000800 */
[----:B--2---:R-:W-:-:S07]  /*e410*/  FADD.FTZ R0, R39, R0 ;  /* 0x0000000027007221 */ /* 0x004fce0000010000 */
[----:B------:R-:W2:Y:S01]  /*e420*/  MUFU.EX2 R97, R97 ;  /* 0x0000006100617308 */ /* 0x000ea20000000800 */
[----:B-----5:R-:W-:-:S01]  /*e430*/  FADD.FTZ R7, R30, R7 ;  /* 0x000000071e077221 */ /* 0x020fc20000010000 */
[----:B----4-:R-:W-:-:S06]  /*e440*/  FADD.FTZ R3, R41, R0 ;  /* 0x0000000029037221 */ /* 0x010fcc0000010000 */
[----:B------:R-:W4:Y:S08]  /*e450*/  MUFU.EX2 R137, R137 ;  /* 0x0000008900897308 */ /* 0x000f300000000800 */
[----:B------:R-:W5:Y:S01]  /*e460*/  MUFU.EX2 R136, R45 ;  /* 0x0000002d00887308 */ /* 0x000f620000000800 */
[----:B------:R-:W-:-:S01]  /*e470*/  FADD.FTZ R10, R38, R7 ;  /* 0x00000007260a7221 */ /* 0x000fc20000010000 */
[----:B---3--:R-:W-:-:S06]  /*e480*/  F2FP.SATFINITE.E4M3.F32.PACK_AB_MERGE_C R41, R60, R41, RZ ;  /* 0x000000293c29723e */ /* 0x008fcc00048070ff */
[----:B------:R-:W-:Y:S01]  /*e490*/  MUFU.EX2 R117, R117 ;  /* 0x0000007500757308 */ /* 0x000fe20000000800 */
[----:B------:R-:W-:-:S07]  /*e4a0*/  FADD.FTZ R60, R60, R3 ;  /* 0x000000033c3c7221 */ /* 0x000fce0000010000 */
[----:B------:R-:W3:Y:S01]  /*e4b0*/  MUFU.EX2 R6, R119 ;  /* 0x0000007700067308 */ /* 0x000ee20000000800 */
[----:B-1----:R-:W-:-:S01]  /*e4c0*/  FADD.FTZ R10, R53, R10 ;  /* 0x0000000a350a7221 */ /* 0x002fc20000010000 */
[----:B--2---:R-:W-:Y:S01]  /*e4d0*/  FADD.FTZ R3, R97, R60 ;  /* 0x0000003c61037221 */ /* 0x004fe20000010000 */
[----:B------:R-:W-:-:S04]  /*e4e0*/  @P4 IMAD.HI.U32 R11, R94, R11, RZ ;  /* 0x0000000b5e0b4227 */ /* 0x000fc800078e00ff */
[----:B----4-:R-:W-:Y:S01]  /*e4f0*/  FADD.FTZ R7, R137, R10 ;  /* 0x0000000a89077221 */ /* 0x010fe20000010000 */
[----:B-----5:R-:W-:-:S01]  /*e500*/  FADD.FTZ R10, R136, R3 ;  /* 0x00000003880a7221 */ /* 0x020fc20000010000 */
[----:B---3--:R-:W-:-:S03]  /*e510*/  F2FP.SATFINITE.E4M3.F32.PACK_AB_MERGE_C R3, R6, R117, RZ ;  /* 0x000000750603723e */ /* 0x008fc600048070ff */
[----:B------:R-:W-:Y:S01]  /*e520*/  FADD.FTZ R117, R117, R10 ;  /* 0x0000000a75757221 */ /* 0x000fe20000010000 */
[----:B------:R-:W-:Y:S01]  /*e530*/  IMAD.MOV.U32 R10, RZ, RZ, R94 ;  /* 0x000000ffff0a7224 */ /* 0x000fe200078e005e */
[----:B0-----:R-:W-:Y:S02]  /*e540*/  @P4 SHF.R.U32.HI R10, RZ, R24, R11 ;  /* 0x00000018ff0a4219 */ /* 0x001fe4000001160b */
[----:B------:R-:W2:Y:S01]  /*e550*/  LDL R11, [R1+0x3c] ;  /* 0x00003c00010b7983 */ /* 0x000ea20000100800 */
[----:B------:R-:W0:Y:S08]  /*e560*/  MUFU.EX2 R36, R36 ;  /* 0x0000002400247308 */ /* 0x000e300000000800 */
[----:B------:R-:W-:Y:S08]  /*e570*/  MUFU.EX2 R61, R61 ;  /* 0x0000003d003d7308 */ /* 0x000ff00000000800 */
[----:B------:R-:W1:Y:S01]  /*e580*/  MUFU.EX2 R40, R40 ;  /* 0x0000002800287308 */ /* 0x000e620000000800 */
[----:B------:R-:W-:-:S01]  /*e590*/  FFMA.FTZ R121, R121, R14, -R50 ;  /* 0x0000000e79797223 */ /* 0x000fc20000010832 */
[----:B------:R-:W-:Y:S01]  /*e5a0*/  F2FP.SATFINITE.E4M3.F32.PACK_AB_MERGE_C R147, R77, R12, R147 ;  /* 0x0000000c4d93723e */ /* 0x000fe20004807093 */
[----:B0-----:R-:W-:-:S05]  /*e5b0*/  FADD.FTZ R12, R36, R7 ;  /* 0x00000007240c7221 */ /* 0x001fca0000010000 */
[----:B------:R-:W0:Y:S08]  /*e5c0*/  MUFU.EX2 R139, R139 ;  /* 0x0000008b008b7308 */ /* 0x000e300000000800 */
[----:B------:R-:W3:Y:S01]  /*e5d0*/  MUFU.EX2 R121, R121 ;  /* 0x0000007900797308 */ /* 0x000ee20000000800 */
[----:B-1----:R-:W-:Y:S01]  /*e5e0*/  F2FP.SATFINITE.E4M3.F32.PACK_AB_MERGE_C R7, R40, R61, RZ ;  /* 0x0000003d2807723e */ /* 0x002fe200048070ff */
[----:B------:R-:W-:-:S06]  /*e5f0*/  FADD.FTZ R61, R61, R12 ;  /* 0x0000000c3d3d7221 */ /* 0x000fcc0000010000 */
[----:B------:R-:W-:Y:S01]  /*e600*/  MUFU.EX2 R48, R48 ;  /* 0x0000003000307308 */ /* 0x000fe20000000800 */
[----:B------:R-:W-:-:S07]  /*e610*/  FADD.FTZ R40, R40, R61 ;  /* 0x0000003d28287221 */ /* 0x000fce0000010000 */
[----:B------:R-:W1:Y:S01]  /*e620*/  MUFU.EX2 R57, R57 ;  /* 0x0000003900397308 */ /* 0x000e620000000800 */
[----:B------:R-:W-:Y:S01]  /*e630*/  F2FP.SATFINITE.E4M3.F32.PACK_AB_MERGE_C R137, R36, R137, R7 ;  /* 0x000000892489723e */ /* 0x000fe20004807007 */
[----:B0-----:R-:W-:Y:S01]  /*e640*/  FADD.FTZ R7, R139, R40 ;  /* 0x000000288b077221 */ /* 0x001fe20000010000 */
[----:B------:R-:W-:-:S01]  /*e650*/  FADD.FTZ R6, R6, R117 ;  /* 0x0000007506067221 */ /* 0x000fc20000010000 */
[----:B------:R-:W-:Y:S02]  /*e660*/  F2FP.SATFINITE.E4M3.F32.PACK_AB_MERGE_C R136, R136, R97, R3 ;  /* 0x000000618888723e */ /* 0x000fe40004807003 */
[----:B------:R-:W-:-:S01]  /*e670*/  FADD.FTZ R7, R42, R7 ;  /* 0x000000072a077221 */ /* 0x000fc20000010000 */
[----:B------:R-:W-:Y:S01]  /*e680*/  IADD3 R10, R10, R90, -R92 ;  /* 0x0000005a0a0a7210 */ /* 0x000fe20007ffe85c */
[----:B---3--:R-:W-:-:S01]  /*e690*/  FADD.FTZ R3, R121, R6 ;  /* 0x0000000679037221 */ /* 0x008fc20000010000 */
[-CC-:B------:R-:W-:Y:S01]  /*e6a0*/  FFMA.FTZ R75, R75, R14.reuse, -R50.reuse ;  /* 0x0000000e4b4b7223 */ /* 0x180fe20000010832 */
[----:B------:R-:W-:-:S01]  /*e6b0*/  FFMA.FTZ R123, R123, R14, -R50 ;  /* 0x0000000e7b7b7223 */ /* 0x000fc20000010832 */
[----:B------:R-:W-:Y:S01]  /*e6c0*/  FFMA.FTZ R50, R125, R14, -R50 ;  /* 0x0000000e7d327223 */ /* 0x000fe20000010832 */
[----:B-1----:R-:W-:Y:S01]  /*e6d0*/  F2FP.SATFINITE.E4M3.F32.PACK_AB_MERGE_C R6, R57, R48, RZ ;  /* 0x000000303906723e */ /* 0x002fe200048070ff */
[----:B------:R-:W-:Y:S01]  /*e6e0*/  FADD.FTZ R48, R48, R7 ;  /* 0x0000000730307221 */ /* 0x000fe20000010000 */
[----:B------:R-:W-:-:S02]  /*e6f0*/  SHF.R.S32.HI R7, RZ, 0x1f, R10 ;  /* 0x0000001fff077819 */ /* 0x000fc4000001140a */
[----:B------:R-:W-:Y:S02]  /*e700*/  MUFU.EX2 R123, R123 ;  /* 0x0000007b007b7308 */ /* 0x000fe40000000800 */
[----:B------:R-:W-:-:S04]  /*e710*/  LEA.HI R7, R7, R10, RZ, 0x7 ;  /* 0x0000000a07077211 */ /* 0x000fc800078f38ff */
[----:B------:R-:W-:Y:S02]  /*e720*/  SHF.R.S32.HI R7, RZ, 0x7, R7 ;  /* 0x00000007ff077819 */ /* 0x000fe40000011407 */
[----:B------:R-:W0:Y:S01]  /*e730*/  MUFU.EX2 R50, R50 ;  /* 0x0000003200327308 */ /* 0x000e220000000800 */
[----:B------:R-:W-:Y:S01]  /*e740*/  F2FP.SATFINITE.E4M3.F32.PACK_AB_MERGE_C R148, R49, R148, R13 ;  /* 0x000000943194723e */ /* 0x000fe2000480700d */
[----:B------:R-:W-:-:S06]  /*e750*/  VIADD R13, R88, 0xfffffffe ;  /* 0xfffffffe580d7836 */ /* 0x000fcc0000000000 */
[----:B------:R-:W1:Y:S01]  /*e760*/  MUFU.EX2 R0, R75 ;  /* 0x0000004b00007308 */ /* 0x000e620000000800 */
[----:B0-----:R-:W-:Y:S01]  /*e770*/  F2FP.SATFINITE.E4M3.F32.PACK_AB_MERGE_C R138, R50, R123, RZ ;  /* 0x0000007b328a723e */ /* 0x001fe200048070ff */
[----:B------:R-:W-:Y:S01]  /*e780*/  BSSY B0, `(.L_x_13230) ;  /* 0x0000344000007945 */ /* 0x000fe20003800000 */
[----:B------:R-:W-:Y:S02]  /*e790*/  F2FP.SATFINITE.E4M3.F32.PACK_AB_MERGE_C R145, R85, R46, RZ ;  /* 0x0000002e5591723e */ /* 0x000fe400048070ff */
[C---:B-1----:R-:W-:Y:S01]  /*e7a0*/  F2FP.SATFINITE.E4M3.F32.PACK_AB_MERGE_C R138, R0.reuse, R121, R138 ;  /* 0x00000079008a723e */ /* 0x042fe2000480708a */
[----:B------:R-:W-:-:S01]  /*e7b0*/  FADD.FTZ R0, R0, R3 ;  /* 0x0000000300007221 */ /* 0x000fc20000010000 */
[----:B------:R-:W-:Y:S02]  /*e7c0*/  F2FP.SATFINITE.E4M3.F32.PACK_AB_MERGE_C R37, R58, R37, RZ ;  /* 0x000000253a25723e */ /* 0x000fe400048070ff */
[----:B------:R-:W-:Y:S01]  /*e7d0*/  F2FP.SATFINITE.E4M3.F32.PACK_AB_MERGE_C R34, R51, R34, RZ ;  /* 0x000000223322723e */ /* 0x000fe200048070ff */
[----:B------:R-:W-:Y:S01]  /*e7e0*/  FADD.FTZ R3, R123, R0 ;  /* 0x000000007b037221 */ /* 0x000fe20000010000 */
[----:B------:R-:W-:Y:S01]  /*e7f0*/  F2FP.SATFINITE.E4M3.F32.PACK_AB_MERGE_C R38, R53, R38, RZ ;  /* 0x000000263526723e */ /* 0x000fe200048070ff */
[----:B------:R-:W-:Y:S01]  /*e800*/  FADD.FTZ R0, R57, R48 ;  /* 0x0000003039007221 */ /* 0x000fe20000010000 */
[----:B------:R-:W-:Y:S01]  /*e810*/  F2FP.SATFINITE.E4M3.F32.PACK_AB_MERGE_C R144, R25, R144, R56 ;  /* 0x000000901990723e */ /* 0x000fe20004807038 */
[----:B------:R-:W-:Y:S01]  /*e820*/  FADD.FTZ R3, R50, R3 ;  /* 0x0000000332037221 */ /* 0x000fe20000010000 */
[----:B------:R-:W-:-:S02]  /*e830*/  F2FP.SATFINITE.E4M3.F32.PACK_AB_MERGE_C R145, R54, R33, R145 ;  /* 0x000000213691723e */ /* 0x000fc40004807091 */
[----:B------:R-:W-:Y:S02]  /*e840*/  CS2R R88, SRZ ;  /* 0x0000000000587805 */ /* 0x000fe4000001ff00 */
[----:B------:R-:W-:Y:S02]  /*e850*/  F2FP.SATFINITE.E4M3.F32.PACK_AB_MERGE_C R146, R27, R146, R37 ;  /* 0x000000921b92723e */ /* 0x000fe40004807025 */
[----:B------:R-:W-:Y:S02]  /*e860*/  CS2R R90, SRZ ;  /* 0x00000000005a7805 */ /* 0x000fe4000001ff00 */
[----:B------:R-:W-:Y:S02]  /*e870*/  F2FP.SATFINITE.E4M3.F32.PACK_AB_MERGE_C R140, R29, R140, R35 ;  /* 0x0000008c1d8c723e */ /* 0x000fe40004807023 */
[----:B------:R-:W-:Y:S02]  /*e880*/  CS2R R92, SRZ ;  /* 0x00000000005c7805 */ /* 0x000fe4000001ff00 */
        /* <DEDUP_REMOVED lines=25> */
[----:B--2---:R-:W-:-:S05]  /*ea20*/  VIMNMX R11, R11, R7, !PT ;  /* 0x000000070b0b7248 */ /* 0x004fca0007fe0100 */
[----:B------:R0:W-:Y:S01]  /*ea30*/  STL [R1+0x28], R11 ;  /* 0x0000280b01007387 */ /* 0x0001e20000100800 */
[----:B------:R-:W-:-:S13]  /*ea40*/  ISETP.GE.AND P1, PT, R13, R11, PT ;  /* 0x0000000b0d00720c */ /* 0x000fda0003f26270 */
[----:B0-----:R-:W-:Y:S05]  /*ea50*/  @!P1 BRA `(.L_x_13231) ;  /* 0x0000003000589947 */ /* 0x001fea0003800000 */
[----:B------:R-:W-:Y:S01]  /*ea60*/  BSSY B1, `(.L_x_13231) ;  /* 0x0000315000017945 */ /* 0x000fe20003800000 */
[----:B------:R-:W-:Y:S01]  /*ea70*/  IMAD.MOV.U32 R11, RZ, RZ, R8 ;  /* 0x000000ffff0b7224 */ /* 0x000fe200078e0008 */
[----:B------:R-:W-:Y:S01]  /*ea80*/  CS2R R134, SRZ ;  /* 0x0000000000867805 */ /* 0x000fe2000001ff00 */
[----:B------:R-:W-:Y:S01]  /*ea90*/  IMAD.MOV.U32 R12, RZ, RZ, R9 ;  /* 0x000000ffff0c7224 */ /* 0x000fe200078e0009 */
[----:B------:R-:W-:Y:S01]  /*eaa0*/  CS2R R132, SRZ ;  /* 0x0000000000847805 */ /* 0x000fe2000001ff00 */
[----:B------:R-:W-:Y:S01]  /*eab0*/  IMAD.MOV.U32 R7, RZ, RZ, R152 ;  /* 0x000000ffff077224 */ /* 0x000fe200078e0098 */
[----:B------:R-:W-:Y:S01]  /*eac0*/  CS2R R130, SRZ ;  /* 0x0000000000827805 */ /* 0x000fe2000001ff00 */
[----:B------:R-:W-:Y:S01]  /*ead0*/  IMAD.MOV.U32 R6, RZ, RZ, R22 ;  /* 0x000000ffff067224 */ /* 0x000fe200078e0016 */
        /* <DEDUP_REMOVED lines=21> */
.L_x_13244:
[----:B------:R-:W-:-:S04]  /*ec30*/  ISETP.NE.AND P1, PT, R6, 0x1, PT ;  /* 0x000000010600780c */ /* 0x000fc80003f25270 */
[----:B------:R-:W-:-:S04]  /*ec40*/  SEL R152, RZ, 0x1, P1 ;  /* 0x00000001ff987807 */ /* 0x000fc80000800000 */
[----:B------:R-:W-:Y:S01]  /*ec50*/  LOP3.LUT R152, R7, R152, RZ, 0x3c, !PT ;  /* 0x0000009807987212 */ /* 0x000fe200078e3cff */
[----:B------:R-:W-:Y:S06]  /*ec60*/  @!P0 BRA `(.L_x_13232) ;  /* 0x0000000000048947 */ /* 0x000fec0003800000 */
[----:B------:R-:W-:Y:S01]  /*ec70*/  BPT.TRAP 0x1 ;  /* 0x000000040000795c */ /* 0x000fe20000300000 */
.L_x_13232:
        /* <DEDUP_REMOVED lines=8> */
.L_x_13233:
[----:B------:R-:W-:Y:S01]  /*ed00*/  BSSY B2, `(.L_x_13234) ;  /* 0x0000006000027945 */ /* 0x000fe20003800000 */
[----:B------:R-:W-:Y:S02]  /*ed10*/  IMAD R24, R22, 0x300, R15 ;  /* 0x0000030016187824 */ /* 0x000fe400078e020f */
[----:B------:R-:W-:Y:S01]  /*ed20*/  IMAD.MOV.U32 R25, RZ, RZ, -0x3ffffff0 ;  /* 0xc0000010ff197424 */ /* 0x000fe200078e00ff */
[----:B-1----:R-:W-:Y:S06]  /*ed30*/  @P1 BRA `(.L_x_13235) ;  /* 0x0000000000081947 */ /* 0x002fec0003800000 */
[----:B------:R-:W1:Y:S02]  /*ed40*/  SYNCS.PHASECHK.TRANS64.TRYWAIT P1, [R14+URZ+0x19c30], R9 ;  /* 0x019c30090e0075a7 */ /* 0x000e64000802017f */
[----:B-1----:R-:W-:Y:S05]  /*ed50*/  @!P1 BRA `(.L_x_13236) ;  /* 0x0000011c00c09947 */ /* 0x002fea0003800000 */
.L_x_13235:
[----:B------:R-:W-:Y:S05]  /*ed60*/  BSYNC B2 ;  /* 0x0000000000027941 */ /* 0x000fea0003800000 */
.L_x_13234:
[C---:B------:R-:W-:Y:S01]  /*ed70*/  VIADD R8, R24.reuse, 0x100 ;  /* 0x0000010018087836 */ /* 0x040fe20000000000 */
[C---:B------:R-:W-:Y:S01]  /*ed80*/  R2UR UR6, R24.reuse ;  /* 0x00000000180672ca */ /* 0x040fe200000e0000 */
[----:B01----:R-:W-:Y:S01]  /*ed90*/  IMAD.MOV.U32 R9, RZ, RZ, -0x3ffffff0 ;  /* 0xc0000010ff097424 */ /* 0x003fe200078e00ff */
[----:B------:R-:W-:Y:S01]  /*eda0*/  R2UR UR7, R25 ;  /* 0x00000000190772ca */ /* 0x000fe200000e0000 */
[----:B------:R-:W-:Y:S01]  /*edb0*/  VIADD R24, R24, 0x200 ;  /* 0x0000020018187836 */ /* 0x000fe20000000000 */
[----:B------:R-:W-:Y:S02]  /*edc0*/  R2UR UR10, R8 ;  /* 0x00000000080a72ca */ /* 0x000fe400000e0000 */
[----:B------:R-:W-:Y:S02]  /*edd0*/  R2UR UR11, R9 ;  /* 0x00000000090b72ca */ /* 0x000fe400000e0000 */
[----:B------:R-:W2:Y:S01]  /*ede0*/  LDL.64 R8, [R1+0x8] ;  /* 0x0000080001087983 */ /* 0x000ea20000100a00 */
[----:B------:R-:W-:-:S02]  /*edf0*/  R2UR UR4, R4 ;  /* 0x00000000040472ca */ /* 0x000fc400000e0000 */
[----:B------:R-:W-:Y:S02]  /*ee00*/  R2UR UR5, R5 ;  /* 0x00000000050572ca */ /* 0x000fe400000e0000 */
[----:B------:R-:W-:Y:S02]  /*ee10*/  MOV R25, 0xc0000010 ;  /* 0xc000001000197802 */ /* 0x000fe40000000f00 */
[----:B------:R-:W-:Y:S02]  /*ee20*/  R2UR UR14, R24 ;  /* 0x00000000180e72ca */ /* 0x000fe400000e0000 */
[----:B------:R-:W-:Y:S02]  /*ee30*/  R2UR UR15, R25 ;  /* 0x00000000190f72ca */ /* 0x000fe400000e0000 */
[----:B------:R-:W-:-:S06]  /*ee40*/  WARPGROUP.ARRIVE ;  /* 0x00000000000079c5 */ /* 0x000fcc0000000000 */
        /* <DEDUP_REMOVED lines=14> */
.L_x_13237:
[----:B------:R-:W-:Y:S01]  /*ef30*/  SHF.L.U32 R7, R7, 0x1f, RZ ;  /* 0x0000001f07077819 */ /* 0x000fe200000006ff */
[----:B------:R-:W-:-:S04]  /*ef40*/  IMAD R10, R6, 0x8, R18 ;  /* 0x00000008060a7824 */ /* 0x000fc800078e0212 */
[----:B------:R0:W1:Y:S01]  /*ef50*/  SYNCS.PHASECHK.TRANS64.TRYWAIT P1, [R10+URZ+0x19c50], R7 ;  /* 0x019c50070a0075a7 */ /* 0x000062000802017f */
[----:B------:R-:W-:Y:S05]  /*ef60*/  @!P0 BRA `(.L_x_13238) ;  /* 0x0000000000048947 */ /* 0x000fea0003800000 */
[----:B------:R-:W-:Y:S01]  /*ef70*/  BPT.TRAP 0x1 ;  /* 0x000000040000795c */ /* 0x000fe20000300000 */
.L_x_13238:
[----:B------:R-:W-:Y:S04]  /*ef80*/  BSSY B2, `(.L_x_13239) ;  /* 0x0000004000027945 */ /* 0x000fe80003800000 */
[----:B-1----:R-:W-:Y:S05]  /*ef90*/  @P1 BRA `(.L_x_13240) ;  /* 0x0000000000081947 */ /* 0x002fea0003800000 */
[----:B------:R-:W1:Y:S02]  /*efa0*/  SYNCS.PHASECHK.TRANS64.TRYWAIT P1, [R10+URZ+0x19c50], R7 ;  /* 0x019c50070a0075a7 */ /* 0x000e64000802017f */
[----:B-1----:R-:W-:Y:S05]  /*efb0*/  @!P1 BRA `(.L_x_13241) ;  /* 0x0000011c003c9947 */ /* 0x002fea0003800000 */
.L_x_13240:
[----:B------:R-:W-:Y:S05]  /*efc0*/  BSYNC B2 ;  /* 0x0000000000027941 */ /* 0x000fea0003800000 */
.L_x_13239:
        /* <DEDUP_REMOVED lines=34> */
.L_x_13242:
[----:B------:R-:W2:Y:S01]  /*f1f0*/  LDL R9, [R1+0x2c] ;  /* 0x00002c0001097983 */ /* 0x000ea20000100800 */
[----:B------:R-:W0:Y:S03]  /*f200*/  LDC R7, c[0x0][0x448] ;  /* 0x00011200ff077b82 */ /* 0x000e260000000800 */
[----:B------:R-:W2:Y:S04]  /*f210*/  LDL R6, [R1+0x44] ;  /* 0x0000440001067983 */ /* 0x000ea80000100800 */
[----:B------:R-:W3:Y:S04]  /*f220*/  LDL R139, [R1+0x38] ;  /* 0x00003800018b7983 */ /* 0x000ee80000100800 */
[----:B------:R-:W3:Y:S04]  /*f230*/  LDL R138, [R1+0x34] ;  /* 0x00003400018a7983 */ /* 0x000ee80000100800 */
[----:B------:R-:W4:Y:S04]  /*f240*/  LDL R137, [R1+0x30] ;  /* 0x0000300001897983 */ /* 0x000f280000100800 */
[----:B------:R-:W5:Y:S01]  /*f250*/  LDL R136, [R1+0x4] ;  /* 0x0000040001887983 */ /* 0x000f620000100800 */
[----:B0-----:R-:W-:-:S13]  /*f260*/  ISETP.NE.AND P1, PT, R7, 0x1, PT ;  /* 0x000000010700780c */ /* 0x001fda0003f25270 */
[----:B------:R-:W0:Y:S08]  /*f270*/  @P1 LDC R8, c[0x0][0x44c] ;  /* 0x00011300ff081b82 */ /* 0x000e300000000800 */
[----:B------:R-:W1:Y:S01]  /*f280*/  @P1 LDC R7, c[0x0][0x450] ;  /* 0x00011400ff071b82 */ /* 0x000e620000000800 */
[----:B------:R-:W-:Y:S01]  /*f290*/  FMUL.FTZ R80, R2, R80 ;  /* 0x0000005002507220 */ /* 0x000fe20000410000 */
[----:B------:R-:W-:-:S02]  /*f2a0*/  VIADD R14, R14, 0x19c40 ;  /* 0x00019c400e0e7836 */ /* 0x000fc40000000000 */
[----:B------:R-:W-:Y:S01]  /*f2b0*/  FMUL.FTZ R85, R2, R85 ;  /* 0x0000005502557220 */ /* 0x000fe20000410000 */
[----:B--2---:R-:W-:Y:S02]  /*f2c0*/  IMAD.IADD R6, R6, 0x1, R9 ;  /* 0x0000000106067824 */ /* 0x004fe400078e0209 */
[----:B------:R-:W-:Y:S02]  /*f2d0*/  FMUL.FTZ R9, R2, R26 ;  /* 0x0000001a02097220 */ /* 0x000fe40000410000 */
[----:B0-----:R-:W-:-:S04]  /*f2e0*/  @P1 IMAD.HI.U32 R8, R6, R8, RZ ;  /* 0x0000000806081227 */ /* 0x001fc800078e00ff */
        /* <DEDUP_REMOVED lines=27> */
[----:B------:R-:W-:-:S02]  /*f4a0*/  FMUL.FTZ R72, R2, R77 ;  /* 0x0000004d02487220 */ /* 0x000fc40000410000 */
[----:B------:R1:W2:Y:S01]  /*f4b0*/  SHFL.IDX PT, R77, R6, 0x1, 0x1c1f ;  /* 0x003c1f00064d7f89 */ /* 0x0002a200000e0000 */
[C---:B------:R-:W-:Y:S01]  /*f4c0*/  FMUL.FTZ R8, R2.reuse, R25 ;  /* 0x0000001902087220 */ /* 0x040fe20000410000 */
[----:B-1----:R1:W-:Y:S01]  /*f4d0*/  MUFU.TANH R6, R80 ;  /* 0x0000005000067308 */ /* 0x0023e20000002400 */
[----:B------:R-:W-:Y:S01]  /*f4e0*/  FMUL.FTZ R25, R2, R29 ;  /* 0x0000001d02197220 */ /* 0x000fe20000410000 */
[----:B-1----:R-:W-:-:S04]  /*f4f0*/  IMAD.MOV.U32 R80, RZ, RZ, -0x80 ;  /* 0xffffff80ff507424 */ /* 0x002fc800078e00ff */
[----:B------:R-:W-:Y:S02]  /*f500*/  IMAD R80, R13, R80, 0x1 ;  /* 0x000000010d507424 */ /* 0x000fe400078e0250 */
[C---:B------:R-:W-:Y:S01]  /*f510*/  FMUL.FTZ R29, R2.reuse, R33 ;  /* 0x00000021021d7220 */ /* 0x040fe20000410000 */
[----:B------:R-:W-:Y:S01]  /*f520*/  FMUL.FTZ R33, R2, R37 ;  /* 0x0000002502217220 */ /* 0x000fe20000410000 */
[----:B------:R-:W1:Y:S01]  /*f530*/  MUFU.TANH R24, R24 ;  /* 0x0000001800187308 */ /* 0x000e620000002400 */
[----:B---3--:R-:W-:Y:S01]  /*f540*/  IADD3 R80, R138, R80, -R139 ;  /* 0x000000508a507210 */ /* 0x008fe20007ffe88b */
[----:B------:R-:W-:Y:S01]  /*f550*/  FMUL.FTZ R37, R2, R41 ;  /* 0x0000002902257220 */ /* 0x000fe20000410000 */
[----:B-----5:R-:W-:Y:S01]  /*f560*/  PRMT R14, R136, 0x654, R14 ;  /* 0x00000654880e7816 */ /* 0x020fe2000000000e */
[----:B------:R-:W-:Y:S02]  /*f570*/  FMUL.FTZ R41, R2, R45 ;  /* 0x0000002d02297220 */ /* 0x000fe40000410000 */
[----:B----4-:R-:W-:-:S02]  /*f580*/  IMAD.IADD R80, R80, 0x1, -R137 ;  /* 0x0000000150507824 */ /* 0x010fc400078e0a89 */
[----:B------:R-:W3:Y:S01]  /*f590*/  MUFU.TANH R7, R7 ;  /* 0x0000000700077308 */ /* 0x000ee20000002400 */
[C---:B------:R-:W-:Y:S01]  /*f5a0*/  FMUL.FTZ R45, R2.reuse, R49 ;  /* 0x00000031022d7220 */ /* 0x040fe20000410000 */
[----:B------:R-:W-:Y:S01]  /*f5b0*/  FMUL.FTZ R49, R2, R53 ;  /* 0x0000003502317220 */ /* 0x000fe20000410000 */
[----:B0-----:R-:W-:Y:S01]  /*f5c0*/  IMAD.IADD R74, R80, 0x1, R74 ;  /* 0x00000001504a7824 */ /* 0x001fe200078e024a */
[----:B------:R0:W-:Y:S04]  /*f5d0*/  SYNCS.ARRIVE.TRANS64.RED.A1T0 RZ, [R14+URZ], RZ ;  /* 0x000000ff0eff79a7 */ /* 0x0001e8000810043f */
[----:B------:R-:W4:Y:S01]  /*f5e0*/  MUFU.TANH R8, R8 ;  /* 0x0000000800087308 */ /* 0x000f220000002400 */
[----:B------:R-:W-:-:S07]  /*f5f0*/  FMUL.FTZ R53, R2, R57 ;  /* 0x0000003902357220 */ /* 0x000fce0000410000 */
[----:B------:R-:W5:Y:S01]  /*f600*/  MUFU.TANH R33, R33 ;  /* 0x0000002100217308 */ /* 0x000f620000002400 */
[C---:B0-----:R-:W-:Y:S01]  /*f610*/  FMUL.FTZ R14, R2.reuse, R27 ;  /* 0x0000001b020e7220 */ /* 0x041fe20000410000 */
[C---:B------:R-:W-:Y:S01]  /*f620*/  FMUL.FTZ R27, R2.reuse, R31 ;  /* 0x0000001f021b7220 */ /* 0x040fe20000410000 */
[----:B------:R-:W-:-:S05]  /*f630*/  FMUL.FTZ R31, R2, R35 ;  /* 0x00000023021f7220 */ /* 0x000fca0000410000 */
[----:B------:R-:W0:Y:S01]  /*f640*/  MUFU.TANH R25, R25 ;  /* 0x0000001900197308 */ /* 0x000e220000002400 */
[----:B------:R-:W-:Y:S01]  /*f650*/  FMUL.FTZ R35, R2, R39 ;  /* 0x0000002702237220 */ /* 0x000fe20000410000 */
[----:B------:R-:W-:-:S06]  /*f660*/  ISETP.GT.AND P4, PT, R74, 0x8, PT ;  /* 0x000000084a00780c */ /* 0x000fcc0003f84270 */
[----:B------:R-:W2:Y:S01]  /*f670*/  MUFU.TANH R28, R28 ;  /* 0x0000001c001c7308 */ /* 0x000ea20000002400 */
[----:B------:R-:W-:-:S07]  /*f680*/  FMUL.FTZ R39, R2, R43 ;  /* 0x0000002b02277220 */ /* 0x000fce0000410000 */
[----:B------:R-:W2:Y:S01]  /*f690*/  MUFU.TANH R29, R29 ;  /* 0x0000001d001d7308 */ /* 0x000ea20000002400 */
[----:B------:R-:W-:-:S07]  /*f6a0*/  FMUL.FTZ R43, R2, R47 ;  /* 0x0000002f022b7220 */ /* 0x000fce0000410000 */
[----:B------:R-:W2:Y:S01]  /*f6b0*/  MUFU.TANH R32, R32 ;  /* 0x0000002000207308 */ /* 0x000ea20000002400 */
[C---:B------:R-:W-:Y:S01]  /*f6c0*/  FMUL.FTZ R47, R2.reuse, R51 ;  /* 0x00000033022f7220 */ /* 0x040fe20000410000 */
[----:B------:R-:W-:-:S06]  /*f6d0*/  FMUL.FTZ R57, R2, R61 ;  /* 0x0000003d02397220 */ /* 0x000fcc0000410000 */
[----:B------:R-:W2:Y:S01]  /*f6e0*/  MUFU.TANH R44, R44 ;  /* 0x0000002c002c7308 */ /* 0x000ea20000002400 */
[----:B------:R-:W-:Y:S01]  /*f6f0*/  ISETP.GT.AND P2, PT, R74, RZ, PT ;  /* 0x000000ff4a00720c */ /* 0x000fe20003f44270 */
[----:B------:R-:W-:Y:S01]  /*f700*/  FMUL.FTZ R51, R2, R55 ;  /* 0x0000003702337220 */ /* 0x000fe20000410000 */
[----:B------:R-:W-:Y:S01]  /*f710*/  ISETP.GT.AND P3, PT, R74, 0x1, PT ;  /* 0x000000014a00780c */ /* 0x000fe20003f64270 */
[----:B------:R-:W-:-:S04]  /*f720*/  FMUL.FTZ R61, R2, R65 ;  /* 0x00000041023d7220 */ /* 0x000fc80000410000 */
[----:B------:R-:W2:Y:S01]  /*f730*/  MUFU.TANH R36, R36 ;  /* 0x0000002400247308 */ /* 0x000ea20000002400 */
[----:B-1----:R-:W-:Y:S01]  /*f740*/  FSEL R24, R24, -INF , P4 ;  /* 0xff80000018187808 */ /* 0x002fe20002000000 */
[----:B------:R-:W-:Y:S01]  /*f750*/  FMUL.FTZ R55, R2, R59 ;  /* 0x0000003b02377220 */ /* 0x000fe20000410000 */
[----:B------:R-:W-:-:S05]  /*f760*/  ISETP.GT.AND P4, PT, R74, 0x19, PT ;  /* 0x000000194a00780c */ /* 0x000fca0003f84270 */
[----:B------:R-:W1:Y:S01]  /*f770*/  MUFU.TANH R37, R37 ;  /* 0x0000002500257308 */ /* 0x000e620000002400 */
[----:B------:R-:W-:-:S07]  /*f780*/  FMUL.FTZ R59, R2, R63 ;  /* 0x0000003f023b7220 */ /* 0x000fce0000410000 */
[----:B------:R-:W1:Y:S01]  /*f790*/  MUFU.TANH R40, R40 ;  /* 0x0000002800287308 */ /* 0x000e620000002400 */
[----:B------:R-:W-:-:S07]  /*f7a0*/  FMUL.FTZ R63, R2, R67 ;  /* 0x00000043023f7220 */ /* 0x000fce0000410000 */
[----:B------:R-:W1:Y:S01]  /*f7b0*/  MUFU.TANH R41, R41 ;  /* 0x0000002900297308 */ /* 0x000e620000002400 */
[----:B---3--:R-:W-:Y:S01]  /*f7c0*/  FSEL R7, R7, -INF , P2 ;  /* 0xff80000007077808 */ /* 0x008fe20001000000 */
[----:B------:R-:W-:Y:S01]  /*f7d0*/  FMUL.FTZ R65, R2, R69 ;  /* 0x0000004502417220 */ /* 0x000fe20000410000 */
[----:B----4-:R-:W-:-:S05]  /*f7e0*/  FSEL R8, R8, -INF , P3 ;  /* 0xff80000008087808 */ /* 0x010fca0001800000 */
[----:B------:R-:W3:Y:S01]  /*f7f0*/  MUFU.TANH R53, R53 ;  /* 0x0000003500357308 */ /* 0x000ee20000002400 */
[----:B------:R-:W-:Y:S01]  /*f800*/  FMUL.FTZ R67, R2, R71 ;  /* 0x0000004702437220 */ /* 0x000fe20000410000 */
[----:B------:R-:W-:Y:S01]  /*f810*/  ISETP.GT.AND P5, PT, R74, 0x9, PT ;  /* 0x000000094a00780c */ /* 0x000fe20003fa4270 */
[----:B------:R-:W-:Y:S01]  /*f820*/  FMUL.FTZ R69, R2, R73 ;  /* 0x0000004902457220 */ /* 0x000fe20000410000 */
[----:B------:R-:W-:-:S04]  /*f830*/  ISETP.GT.AND P1, PT, R74, 0x10, PT ;  /* 0x000000104a00780c */ /* 0x000fc80003f24270 */
[----:B------:R-:W4:Y:S01]  /*f840*/  MUFU.TANH R45, R45 ;  /* 0x0000002d002d7308 */ /* 0x000f220000002400 */
[----:B------:R-:W-:Y:S01]  /*f850*/  ISETP.GT.AND P2, PT, R74, 0x11, PT ;  /* 0x000000114a00780c */ /* 0x000fe20003f44270 */
[----:B------:R-:W-:Y:S01]  /*f860*/  FMUL.FTZ R71, R2, R76 ;  /* 0x0000004c02477220 */ /* 0x000fe20000410000 */
[----:B------:R-:W-:-:S05]  /*f870*/  ISETP.GT.AND P3, PT, R74, 0x18, PT ;  /* 0x000000184a00780c */ /* 0x000fca0003f64270 */
[----:B------:R-:W4:Y:S01]  /*f880*/  MUFU.TANH R48, R48 ;  /* 0x0000003000307308 */ /* 0x000f220000002400 */
[----:B-----5:R-:W-:Y:S02]  /*f890*/  FSEL R33, R33, -INF , P4 ;  /* 0xff80000021217808 */ /* 0x020fe40002000000 */
[----:B------:R-:W-:-:S05]  /*f8a0*/  ISETP.GT.AND P4, PT, R74, 0x30, PT ;  /* 0x000000304a00780c */ /* 0x000fca0003f84270 */
[----:B------:R-:W5:Y:S01]  /*f8b0*/  MUFU.TANH R49, R49 ;  /* 0x0000003100317308 */ /* 0x000f620000002400 */
[----:B0-----:R-:W-:-:S07]  /*f8c0*/  FSEL R25, R25, -INF , P5 ;  /* 0xff80000019197808 */ /* 0x001fce0002800000 */
[----:B------:R-:W0:Y:S01]  /*f8d0*/  MUFU.TANH R52, R52 ;  /* 0x0000003400347308 */ /* 0x000e220000002400 */
[----:B--2---:R-:W-:Y:S02]  /*f8e0*/  FSEL R28, R28, -INF , P1 ;  /* 0xff8000001c1c7808 */ /* 0x004fe40000800000 */
[----:B------:R-:W-:-:S05]  /*f8f0*/  FSEL R29, R29, -INF , P2 ;  /* 0xff8000001d1d7808 */ /* 0x000fca0001000000 */
[----:B------:R-:W2:Y:S01]  /*f900*/  MUFU.TANH R64, R64 ;  /* 0x0000004000407308 */ /* 0x000ea20000002400 */
[----:B------:R-:W-:Y:S02]  /*f910*/  FSEL R32, R32, -INF , P3 ;  /* 0xff80000020207808 */ /* 0x000fe40001800000 */
[C---:B------:R-:W-:Y:S02]  /*f920*/  ISETP.GT.AND P5, PT, R74.reuse, 0x20, PT ;  /* 0x000000204a00780c */ /* 0x040fe40003fa4270 */
[----:B------:R-:W-:-:S03]  /*f930*/  ISETP.GT.AND P1, PT, R74, 0x21, PT ;  /* 0x000000214a00780c */ /* 0x000fc60003f24270 */
[----:B------:R-:W2:Y:S01]  /*f940*/  MUFU.TANH R56, R56 ;  /* 0x0000003800387308 */ /* 0x000ea20000002400 */
[C---:B------:R-:W-:Y:S02]  /*f950*/  ISETP.GT.AND P2, PT, R74.reuse, 0x28, PT ;  /* 0x000000284a00780c */ /* 0x040fe40003f44270 */
[----:B------:R-:W-:-:S05]  /*f960*/  ISETP.GT.AND P3, PT, R74, 0x29, PT ;  /* 0x000000294a00780c */ /* 0x000fca0003f64270 */
[----:B------:R-:W2:Y:S01]  /*f970*/  MUFU.TANH R57, R57 ;  /* 0x0000003900397308 */ /* 0x000ea20000002400 */
[----:B------:R-:W-:Y:S02]  /*f980*/  FSEL R44, R44, -INF , P4 ;  /* 0xff8000002c2c7808 */ /* 0x000fe40002000000 */
[----:B------:R-:W-:-:S05]  /*f990*/  ISETP.GT.AND P4, PT, R74, 0x41, PT ;  /* 0x000000414a00780c */ /* 0x000fca0003f84270 */
[----:B------:R-:W2:Y:S01]  /*f9a0*/  MUFU.TANH R60, R60 ;  /* 0x0000003c003c7308 */ /* 0x000ea20000002400 */
[----:B------:R-:W-:-:S07]  /*f9b0*/  FSEL R36, R36, -INF , P5 ;  /* 0xff80000024247808 */ /* 0x000fce0002800000 */
[----:B------:R-:W2:Y:S01]  /*f9c0*/  MUFU.TANH R61, R61 ;  /* 0x0000003d003d7308 */ /* 0x000ea20000002400 */
[----:B-1----:R-:W-:Y:S02]  /*f9d0*/  FSEL R37, R37, -INF , P1 ;  /* 0xff80000025257808 */ /* 0x002fe40000800000 */
[----:B------:R-:W-:-:S05]  /*f9e0*/  FSEL R40, R40, -INF , P2 ;  /* 0xff80000028287808 */ /* 0x000fca0001000000 */
[----:B------:R-:W1:Y:S01]  /*f9f0*/  MUFU.TANH R72, R72 ;  /* 0x0000004800487308 */ /* 0x000e620000002400 */
[----:B------:R-:W-:Y:S02]  /*fa00*/  FSEL R41, R41, -INF , P3 ;  /* 0xff80000029297808 */ /* 0x000fe40001800000 */
[C---:B------:R-:W-:Y:S02]  /*fa10*/  ISETP.GT.AND P5, PT, R74.reuse, 0x31, PT ;  /* 0x000000314a00780c */ /* 0x040fe40003fa4270 */
[----:B------:R-:W-:-:S03]  /*fa20*/  ISETP.GT.AND P1, PT, R74, 0x38, PT ;  /* 0x000000384a00780c */ /* 0x000fc60003f24270 */
[----:B------:R-:W1:Y:S01]  /*fa30*/  MUFU.TANH R65, R65 ;  /* 0x0000004100417308 */ /* 0x000e620000002400 */
[C---:B------:R-:W-:Y:S02]  /*fa40*/  ISETP.GT.AND P2, PT, R74.reuse, 0x39, PT ;  /* 0x000000394a00780c */ /* 0x040fe40003f44270 */
[----:B------:R-:W-:-:S05]  /*fa50*/  ISETP.GT.AND P3, PT, R74, 0x40, PT ;  /* 0x000000404a00780c */ /* 0x000fca0003f64270 */
[----:B------:R-:W1:Y:S01]  /*fa60*/  MUFU.TANH R68, R68 ;  /* 0x0000004400447308 */ /* 0x000e620000002400 */
[----:B---3--:R-:W-:Y:S02]  /*fa70*/  FSEL R53, R53, -INF , P4 ;  /* 0xff80000035357808 */ /* 0x008fe40002000000 */
[----:B------:R-:W-:-:S05]  /*fa80*/  ISETP.GT.AND P4, PT, R74, 0x58, PT ;  /* 0x000000584a00780c */ /* 0x000fca0003f84270 */
[----:B------:R-:W3:Y:S01]  /*fa90*/  MUFU.TANH R69, R69 ;  /* 0x0000004500457308 */ /* 0x000ee20000002400 */
[----:B----4-:R-:W-:-:S07]  /*faa0*/  FSEL R45, R45, -INF , P5 ;  /* 0xff8000002d2d7808 */ /* 0x010fce0002800000 */
[----:B------:R-:W4:Y:S01]  /*fab0*/  MUFU.TANH R71, R71 ;  /* 0x0000004700477308 */ /* 0x000f220000002400 */
[----:B------:R-:W-:Y:S02]  /*fac0*/  FSEL R48, R48, -INF , P1 ;  /* 0xff80000030307808 */ /* 0x000fe40000800000 */
[----:B-----5:R-:W-:-:S05]  /*fad0*/  FSEL R49, R49, -INF , P2 ;  /* 0xff80000031317808 */ /* 0x020fca0001000000 */
[----:B------:R-:W5:Y:S01]  /*fae0*/  MUFU.TANH R9, R9 ;  /* 0x0000000900097308 */ /* 0x000f620000002400 */
[----:B0-----:R-:W-:Y:S02]  /*faf0*/  FSEL R52, R52, -INF , P3 ;  /* 0xff80000034347808 */ /* 0x001fe40001800000 */
[C---:B------:R-:W-:Y:S02]  /*fb00*/  ISETP.GT.AND P5, PT, R74.reuse, 0x48, PT ;  /* 0x000000484a00780c */ /* 0x040fe40003fa4270 */
[C---:B------:R-:W-:Y:S02]  /*fb10*/  ISETP.GT.AND P1, PT, R74.reuse, 0x49, PT ;  /* 0x000000494a00780c */ /* 0x040fe40003f24270 */
[C---:B------:R-:W-:Y:S02]  /*fb20*/  ISETP.GT.AND P2, PT, R74.reuse, 0x50, PT ;  /* 0x000000504a00780c */ /* 0x040fe40003f44270 */
[----:B------:R-:W-:Y:S01]  /*fb30*/  ISETP.GT.AND P3, PT, R74, 0x51, PT ;  /* 0x000000514a00780c */ /* 0x000fe20003f64270 */
[----:B------:R-:W-:Y:S01]  /*fb40*/  IMAD.IADD R77, R80, 0x1, R77 ;  /* 0x00000001504d7824 */ /* 0x000fe200078e024d */
[----:B--2---:R-:W-:-:S02]  /*fb50*/  FSEL R64, R64, -INF , P4 ;  /* 0xff80000040407808 */ /* 0x004fc40002000000 */
[----:B------:R-:W-:Y:S02]  /*fb60*/  ISETP.GT.AND P4, PT, R74, 0x69, PT ;  /* 0x000000694a00780c */ /* 0x000fe40003f84270 */
[----:B------:R-:W-:Y:S02]  /*fb70*/  FSEL R56, R56, -INF , P5 ;  /* 0xff80000038387808 */ /* 0x000fe40002800000 */
[----:B------:R-:W-:Y:S02]  /*fb80*/  FSEL R57, R57, -INF , P1 ;  /* 0xff80000039397808 */ /* 0x000fe40000800000 */
[----:B------:R-:W-:Y:S02]  /*fb90*/  FSEL R60, R60, -INF , P2 ;  /* 0xff8000003c3c7808 */ /* 0x000fe40001000000 */
[----:B------:R-:W-:Y:S02]  /*fba0*/  FSEL R61, R61, -INF , P3 ;  /* 0xff8000003d3d7808 */ /* 0x000fe40001800000 */
[----:B------:R-:W-:-:S02]  /*fbb0*/  ISETP.GT.AND P5, PT, R74, 0x59, PT ;  /* 0x000000594a00780c */ /* 0x000fc40003fa4270 */
[C---:B------:R-:W-:Y:S02]  /*fbc0*/  ISETP.GT.AND P1, PT, R74.reuse, 0x60, PT ;  /* 0x000000604a00780c */ /* 0x040fe40003f24270 */
[C---:B------:R-:W-:Y:S02]  /*fbd0*/  ISETP.GT.AND P2, PT, R74.reuse, 0x61, PT ;  /* 0x000000614a00780c */ /* 0x040fe40003f44270 */
[----:B------:R-:W-:Y:S02]  /*fbe0*/  ISETP.GT.AND P3, PT, R74, 0x68, PT ;  /* 0x000000684a00780c */ /* 0x000fe40003f64270 */
[----:B-1----:R-:W-:Y:S02]  /*fbf0*/  FSEL R72, R72, -INF , P4 ;  /* 0xff80000048487808 */ /* 0x002fe40002000000 */
[----:B------:R-:W-:Y:S02]  /*fc00*/  ISETP.GT.AND P4, PT, R77, RZ, PT ;  /* 0x000000ff4d00720c */ /* 0x000fe40003f84270 */
[----:B------:R-:W-:-:S02]  /*fc10*/  FSEL R65, R65, -INF , P5 ;  /* 0xff80000041417808 */ /* 0x000fc40002800000 */
[----:B------:R-:W-:Y:S02]  /*fc20*/  FSEL R68, R68, -INF , P1 ;  /* 0xff80000044447808 */ /* 0x000fe40000800000 */
[----:B---3--:R-:W-:Y:S02]  /*fc30*/  FSEL R69, R69, -INF , P2 ;  /* 0xff80000045457808 */ /* 0x008fe40001000000 */
[----:B----4-:R-:W-:Y:S02]  /*fc40*/  FSEL R71, R71, -INF , P3 ;  /* 0xff80000047477808 */ /* 0x010fe40001800000 */
[C---:B------:R-:W-:Y:S02]  /*fc50*/  ISETP.GT.AND P5, PT, R74.reuse, 0x70, PT ;  /* 0x000000704a00780c */ /* 0x040fe40003fa4270 */
[C---:B------:R-:W-:Y:S02]  /*fc60*/  ISETP.GT.AND P1, PT, R74.reuse, 0x71, PT ;  /* 0x000000714a00780c */ /* 0x040fe40003f24270 */
[----:B------:R-:W-:-:S02]  /*fc70*/  ISETP.GT.AND P2, PT, R74, 0x78, PT ;  /* 0x000000784a00780c */ /* 0x000fc40003f44270 */
[----:B------:R-:W-:Y:S02]  /*fc80*/  ISETP.GT.AND P3, PT, R74, 0x79, PT ;  /* 0x000000794a00780c */ /* 0x000fe40003f64270 */
[----:B-----5:R-:W-:Y:S02]  /*fc90*/  FSEL R74, R9, -INF , P4 ;  /* 0xff800000094a7808 */ /* 0x020fe40002000000 */
        /* <DEDUP_REMOVED lines=26> */
[----:B------:R-:W0:Y:S03]  /*fe40*/  MUFU.TANH R73, R73 ;  /* 0x0000004900497308 */ /* 0x000e260000002400 */
[----:B------:R-:W-:Y:S01]  /*fe50*/  FMNMX.FTZ R9, R68, R9, !PT ;  /* 0x0000000944097209 */ /* 0x000fe20007810000 */
[----:B------:R-:W-:-:S03]  /*fe60*/  FMUL.FTZ R80, R2, R75 ;  /* 0x0000004b02507220 */ /* 0x000fc60000410000 */
[----:B------:R-:W-:Y:S01]  /*fe70*/  FMNMX.FTZ R9, R69, R9, !PT ;  /* 0x0000000945097209 */ /* 0x000fe20007810000 */
[----:B------:R-:W1:Y:S03]  /*fe80*/  MUFU.TANH R76, R76 ;  /* 0x0000004c004c7308 */ /* 0x000e660000002400 */
[----:B------:R-:W-:-:S05]  /*fe90*/  FMNMX.FTZ R9, R71, R9, !PT ;  /* 0x0000000947097209 */ /* 0x000fca0007810000 */
[----:B------:R-:W2:Y:S01]  /*fea0*/  MUFU.TANH R75, R85 ;  /* 0x00000055004b7308 */ /* 0x000ea20000002400 */
[----:B------:R-:W-:Y:S02]  /*feb0*/  FSEL R6, R6, -INF , P5 ;  /* 0xff80000006067808 */ /* 0x000fe40002800000 */
[----:B------:R-:W-:Y:S02]  /*fec0*/  FMNMX.FTZ R9, R72, R9, !PT ;  /* 0x0000000948097209 */ /* 0x000fe40007810000 */
[----:B0-----:R-:W-:Y:S02]  /*fed0*/  FSEL R73, R73, -INF , P1 ;  /* 0xff80000049497808 */ /* 0x001fe40000800000 */
[----:B------:R-:W-:Y:S01]  /*fee0*/  FMNMX.FTZ R9, R6, R9, !PT ;  /* 0x0000000906097209 */ /* 0x000fe20007810000 */
[----:B------:R-:W0:Y:S01]  /*fef0*/  MUFU.TANH R14, R14 ;  /* 0x0000000e000e7308 */ /* 0x000e220000002400 */
[----:B-1----:R-:W-:Y:S02]  /*ff00*/  FSEL R76, R76, -INF , P2 ;  /* 0xff8000004c4c7808 */ /* 0x002fe40001000000 */
[----:B------:R-:W-:-:S04]  /*ff10*/  FMNMX.FTZ R9, R73, R9, !PT ;  /* 0x0000000949097209 */ /* 0x000fc80007810000 */
[----:B------:R-:W-:Y:S02]  /*ff20*/  FMNMX.FTZ R9, R76, R9, !PT ;  /* 0x000000094c097209 */ /* 0x000fe40007810000 */
[----:B--2---:R-:W-:Y:S02]  /*ff30*/  FSEL R75, R75, -INF , P3 ;  /* 0xff8000004b4b7808 */ /* 0x004fe40001800000 */
[----:B------:R-:W-:Y:S02]  /*ff40*/  ISETP.GT.AND P5, PT, R77, 0x1, PT ;  /* 0x000000014d00780c */ /* 0x000fe40003fa4270 */
[----:B------:R-:W-:Y:S02]  /*ff50*/  FMNMX.FTZ R9, R75, R9, !PT ;  /* 0x000000094b097209 */ /* 0x000fe40007810000 */
[----:B0-----:R-:W-:-:S03]  /*ff60*/  FSEL R81, R14, -INF , P5 ;  /* 0xff8000000e517808 */ /* 0x001fc60002800000 */
[----:B------:R-:W0:Y:S01]  /*ff70*/  SHFL.BFLY PT, R14, R9, 0x2, 0x1f ;  /* 0x0c401f00090e7f89 */ /* 0x000e2200000e0000 */
[----:B------:R-:W1:Y:S08]  /*ff80*/  MUFU.TANH R26, R26 ;  /* 0x0000001a001a7308 */ /* 0x000e700000002400 */
[----:B------:R-:W2:Y:S01]  /*ff90*/  MUFU.TANH R27, R27 ;  /* 0x0000001b001b7308 */ /* 0x000ea20000002400 */
[----:B0-----:R-:W-:-:S05]  /*ffa0*/  FMNMX.FTZ R9, R9, R14, !PT ;  /* 0x0000000e09097209 */ /* 0x001fca0007810000 */
[----:B------:R-:W0:Y:S02]  /*ffb0*/  SHFL.BFLY PT, R14, R9, 0x1, 0x1f ;  /* 0x0c201f00090e7f89 */ /* 0x000e2400000e0000 */
[----:B------:R-:W3:Y:S08]  /*ffc0*/  MUFU.TANH R30, R30 ;  /* 0x0000001e001e7308 */ /* 0x000ef00000002400 */
[----:B------:R-:W4:Y:S08]  /*ffd0*/  MUFU.TANH R31, R31 ;  /* 0x0000001f001f7308 */ /* 0x000f300000002400 */
[----:B------:R-:W5:Y:S08]  /*ffe0*/  MUFU.TANH R34, R34 ;  /* 0x0000002200227308 */ /* 0x000f700000002400 */
[----:B------:R-:W5:Y:S08]  /*fff0*/  MUFU.TANH R35, R35 ;  /* 0x0000002300237308 */ /* 0x000f700000002400 */
[----:B------:R-:W5:Y:S08]  /*10000*/  MUFU.TANH R38, R38 ;  /* 0x0000002600267308 */ /* 0x000f700000002400 */
[----:B------:R-:W5:Y:S08]  /*10010*/  MUFU.TANH R39, R39 ;  /* 0x0000002700277308 */ /* 0x000f700000002400 */
[----:B------:R-:W5:Y:S01]  /*10020*/  MUFU.TANH R42, R42 ;  /* 0x0000002a002a7308 */ /* 0x000f620000002400 */
[----:B------:R-:W-:-:S02]  /*10030*/  ISETP.GT.AND P1, PT, R77, 0x8, PT ;  /* 0x000000084d00780c */ /* 0x000fc40003f24270 */
[C---:B------:R-:W-:Y:S02]  /*10040*/  ISETP.GT.AND P2, PT, R77.reuse, 0x9, PT ;  /* 0x000000094d00780c */ /* 0x040fe40003f44270 */
[----:B------:R-:W-:-:S03]  /*10050*/  ISETP.GT.AND P3, PT, R77, 0x10, PT ;  /* 0x000000104d00780c */ /* 0x000fc60003f64270 */
[----:B------:R-:W5:Y:S01]  /*10060*/  MUFU.TANH R43, R43 ;  /* 0x0000002b002b7308 */ /* 0x000f620000002400 */
[----:B------:R-:W-:Y:S02]  /*10070*/  ISETP.GT.AND P4, PT, R77, 0x11, PT ;  /* 0x000000114d00780c */ /* 0x000fe40003f84270 */
[----:B0-----:R-:W-:-:S05]  /*10080*/  FMNMX.FTZ R9, R9, R14, !PT ;  /* 0x0000000e09097209 */ /* 0x001fca0007810000 */
[----:B------:R-:W0:Y:S01]  /*10090*/  MUFU.TANH R46, R46 ;  /* 0x0000002e002e7308 */ /* 0x000e220000002400 */
[----:B-1----:R-:W-:-:S07]  /*100a0*/  FSEL R26, R26, -INF , P1 ;  /* 0xff8000001a1a7808 */ /* 0x002fce0000800000 */
[----:B------:R-:W1:Y:S01]  /*100b0*/  MUFU.TANH R47, R47 ;  /* 0x0000002f002f7308 */ /* 0x000e620000002400 */
[----:B--2---:R-:W-:-:S07]  /*100c0*/  FSEL R27, R27, -INF , P2 ;  /* 0xff8000001b1b7808 */ /* 0x004fce0001000000 */
[----:B------:R-:W2:Y:S01]  /*100d0*/  MUFU.TANH R50, R50 ;  /* 0x0000003200327308 */ /* 0x000ea20000002400 */
[----:B---3--:R-:W-:-:S07]  /*100e0*/  FSEL R30, R30, -INF , P3 ;  /* 0xff8000001e1e7808 */ /* 0x008fce0001800000 */
[----:B------:R-:W3:Y:S01]  /*100f0*/  MUFU.TANH R51, R51 ;  /* 0x0000003300337308 */ /* 0x000ee20000002400 */
[----:B----4-:R-:W-:Y:S02]  /*10100*/  FSEL R31, R31, -INF , P4 ;  /* 0xff8000001f1f7808 */ /* 0x010fe40002000000 */
[C---:B------:R-:W-:Y:S02]  /*10110*/  ISETP.GT.AND P5, PT, R77.reuse, 0x18, PT ;  /* 0x000000184d00780c */ /* 0x040fe40003fa4270 */
[----:B------:R-:W-:-:S03]  /*10120*/  ISETP.GT.AND P1, PT, R77, 0x19, PT ;  /* 0x000000194d00780c */ /* 0x000fc60003f24270 */
[----:B------:R-:W4:Y:S01]  /*10130*/  MUFU.TANH R54, R54 ;  /* 0x0000003600367308 */ /* 0x000f220000002400 */
[C---:B------:R-:W-:Y:S02]  /*10140*/  ISETP.GT.AND P2, PT, R77.reuse, 0x20, PT ;  /* 0x000000204d00780c */ /* 0x040fe40003f44270 */
[C---:B------:R-:W-:Y:S02]  /*10150*/  ISETP.GT.AND P3, PT, R77.reuse, 0x21, PT ;  /* 0x000000214d00780c */ /* 0x040fe40003f64270 */
[----:B------:R-:W-:-:S03]  /*10160*/  ISETP.GT.AND P4, PT, R77, 0x28, PT ;  /* 0x000000284d00780c */ /* 0x000fc60003f84270 */
[----:B------:R-:W4:Y:S01]  /*10170*/  MUFU.TANH R55, R55 ;  /* 0x0000003700377308 */ /* 0x000f220000002400 */
[----:B------:R-:W-:-:S07]  /*10180*/  FSETP.NEU.FTZ.AND P6, PT, R9, -INF , PT ;  /* 0xff8000000900780b */ /* 0x000fce0003fdd000 */
[----:B------:R-:W4:Y:S01]  /*10190*/  MUFU.TANH R58, R58 ;  /* 0x0000003a003a7308 */ /* 0x000f220000002400 */
[----:B-----5:R-:W-:-:S07]  /*101a0*/  FSEL R34, R34, -INF , P5 ;  /* 0xff80000022227808 */ /* 0x020fce0002800000 */
[----:B------:R-:W5:Y:S01]  /*101b0*/  MUFU.TANH R59, R59 ;  /* 0x0000003b003b7308 */ /* 0x000f620000002400 */
[----:B------:R-:W-:-:S07]  /*101c0*/  FSEL R35, R35, -INF , P1 ;  /* 0xff80000023237808 */ /* 0x000fce0000800000 */
[----:B------:R-:W5:Y:S01]  /*101d0*/  MUFU.TANH R62, R62 ;  /* 0x0000003e003e7308 */ /* 0x000f620000002400 */
[----:B------:R-:W-:Y:S02]  /*101e0*/  FSEL R38, R38, -INF , P2 ;  /* 0xff80000026267808 */ /* 0x000fe40001000000 */
[----:B------:R-:W-:Y:S02]  /*101f0*/  FSEL R39, R39, -INF , P3 ;  /* 0xff80000027277808 */ /* 0x000fe40001800000 */
[----:B------:R-:W-:-:S03]  /*10200*/  FSEL R42, R42, -INF , P4 ;  /* 0xff8000002a2a7808 */ /* 0x000fc60002000000 */
[----:B------:R-:W5:Y:S01]  /*10210*/  MUFU.TANH R63, R63 ;  /* 0x0000003f003f7308 */ /* 0x000f620000002400 */
[----:B------:R-:W-:Y:S02]  /*10220*/  FSEL R14, R9, RZ, P6 ;  /* 0x000000ff090e7208 */ /* 0x000fe40003000000 */
[C---:B------:R-:W-:Y:S02]  /*10230*/  ISETP.GT.AND P5, PT, R77.reuse, 0x29, PT ;  /* 0x000000294d00780c */ /* 0x040fe40003fa4270 */
[----:B------:R-:W-:-:S03]  /*10240*/  ISETP.GT.AND P1, PT, R77, 0x30, PT ;  /* 0x000000304d00780c */ /* 0x000fc60003f24270 */
[----:B------:R-:W5:Y:S01]  /*10250*/  MUFU.TANH R66, R66 ;  /* 0x0000004200427308 */ /* 0x000f620000002400 */
[C---:B------:R-:W-:Y:S02]  /*10260*/  ISETP.GT.AND P2, PT, R77.reuse, 0x31, PT ;  /* 0x000000314d00780c */ /* 0x040fe40003f44270 */
[C---:B------:R-:W-:Y:S02]  /*10270*/  ISETP.GT.AND P3, PT, R77.reuse, 0x38, PT ;  /* 0x000000384d00780c */ /* 0x040fe40003f64270 */
[----:B------:R-:W-:-:S03]  /*10280*/  ISETP.GT.AND P4, PT, R77, 0x39, PT ;  /* 0x000000394d00780c */ /* 0x000fc60003f84270 */
[----:B------:R-:W5:Y:S01]  /*10290*/  MUFU.TANH R67, R67 ;  /* 0x0000004300437308 */ /* 0x000f620000002400 */
[----:B------:R-:W-:-:S07]  /*102a0*/  FSEL R43, R43, -INF , P5 ;  /* 0xff8000002b2b7808 */ /* 0x000fce0002800000 */
[----:B------:R-:W5:Y:S01]  /*102b0*/  MUFU.TANH R70, R70 ;  /* 0x0000004600467308 */ /* 0x000f620000002400 */
[----:B0-----:R-:W-:-:S07]  /*102c0*/  FSEL R46, R46, -INF , P1 ;  /* 0xff8000002e2e7808 */ /* 0x001fce0000800000 */
[----:B------:R-:W0:Y:S01]  /*102d0*/  MUFU.TANH R80, R80 ;  /* 0x0000005000507308 */ /* 0x000e220000002400 */
[----:B-1----:R-:W-:Y:S01]  /*102e0*/  FSEL R47, R47, -INF , P2 ;  /* 0xff8000002f2f7808 */ /* 0x002fe20001000000 */
[----:B------:R-:W-:-:S01]  /*102f0*/  FADD.FTZ R12, -R14, R12 ;  /* 0x0000000c0e0c7221 */ /* 0x000fc20000010100 */
[----:B--2---:R-:W-:Y:S01]  /*10300*/  FSEL R50, R50, -INF , P3 ;  /* 0xff80000032327808 */ /* 0x004fe20001800000 */
[----:B------:R-:W-:Y:S01]  /*10310*/  IMAD.U32 R14, RZ, RZ, UR37 ;  /* 0x00000025ff0e7e24 */ /* 0x000fe2000f8e00ff */
[----:B---3--:R-:W-:Y:S02]  /*10320*/  FSEL R51, R51, -INF , P4 ;  /* 0xff80000033337808 */ /* 0x008fe40002000000 */
[C---:B------:R-:W-:Y:S02]  /*10330*/  ISETP.GT.AND P5, PT, R77.reuse, 0x40, PT ;  /* 0x000000404d00780c */ /* 0x040fe40003fa4270 */
[C---:B------:R-:W-:Y:S02]  /*10340*/  ISETP.GT.AND P1, PT, R77.reuse, 0x41, PT ;  /* 0x000000414d00780c */ /* 0x040fe40003f24270 */
[----:B------:R-:W-:-:S02]  /*10350*/  ISETP.GT.AND P2, PT, R77, 0x48, PT ;  /* 0x000000484d00780c */ /* 0x000fc40003f44270 */
[C---:B------:R-:W-:Y:S02]  /*10360*/  ISETP.GT.AND P3, PT, R77.reuse, 0x49, PT ;  /* 0x000000494d00780c */ /* 0x040fe40003f64270 */
[----:B------:R-:W-:Y:S01]  /*10370*/  ISETP.GT.AND P4, PT, R77, 0x50, PT ;  /* 0x000000504d00780c */ /* 0x000fe20003f84270 */
[----:B------:R-:W-:Y:S01]  /*10380*/  FFMA.FTZ R85, R9, R14, -8 ;  /* 0xc100000009557423 */ /* 0x000fe2000001000e */
[----:B----4-:R-:W-:Y:S02]  /*10390*/  FSEL R54, R54, -INF , P5 ;  /* 0xff80000036367808 */ /* 0x010fe40002800000 */
[----:B------:R-:W-:Y:S02]  /*103a0*/  FSEL R55, R55, -INF , P1 ;  /* 0xff80000037377808 */ /* 0x000fe40000800000 */
[----:B------:R-:W-:Y:S02]  /*103b0*/  FSEL R58, R58, -INF , P2 ;  /* 0xff8000003a3a7808 */ /* 0x000fe40001000000 */
[----:B-----5:R-:W-:-:S02]  /*103c0*/  FSEL R59, R59, -INF , P3 ;  /* 0xff8000003b3b7808 */ /* 0x020fc40001800000 */
[----:B------:R-:W-:Y:S02]  /*103d0*/  FSEL R62, R62, -INF , P4 ;  /* 0xff8000003e3e7808 */ /* 0x000fe40002000000 */
[C---:B------:R-:W-:Y:S02]  /*103e0*/  ISETP.GT.AND P5, PT, R77.reuse, 0x51, PT ;  /* 0x000000514d00780c */ /* 0x040fe40003fa4270 */
[C---:B------:R-:W-:Y:S02]  /*103f0*/  ISETP.GT.AND P1, PT, R77.reuse, 0x58, PT ;  /* 0x000000584d00780c */ /* 0x040fe40003f24270 */
[C---:B------:R-:W-:Y:S02]  /*10400*/  ISETP.GT.AND P2, PT, R77.reuse, 0x59, PT ;  /* 0x000000594d00780c */ /* 0x040fe40003f44270 */
[C---:B------:R-:W-:Y:S02]  /*10410*/  ISETP.GT.AND P3, PT, R77.reuse, 0x60, PT ;  /* 0x000000604d00780c */ /* 0x040fe40003f64270 */
[----:B------:R-:W-:Y:S01]  /*10420*/  ISETP.GT.AND P4, PT, R77, 0x61, PT ;  /* 0x000000614d00780c */ /* 0x000fe20003f84270 */
[----:B------:R-:W-:Y:S01]  /*10430*/  FMUL.FTZ R78, R2, R78 ;  /* 0x0000004e024e7220 */ /* 0x000fe20000410000 */
[----:B------:R-:W-:-:S02]  /*10440*/  FSEL R63, R63, -INF , P5 ;  /* 0xff8000003f3f7808 */ /* 0x000fc40002800000 */
[----:B------:R-:W-:Y:S02]  /*10450*/  FSEL R66, R66, -INF , P1 ;  /* 0xff80000042427808 */ /* 0x000fe40000800000 */
[----:B------:R-:W-:Y:S02]  /*10460*/  FSEL R67, R67, -INF , P2 ;  /* 0xff80000043437808 */ /* 0x000fe40001000000 */
[----:B------:R-:W-:Y:S02]  /*10470*/  FSEL R70, R70, -INF , P3 ;  /* 0xff80000046467808 */ /* 0x000fe40001800000 */
[----:B0-----:R-:W-:Y:S02]  /*10480*/  FSEL R80, R80, -INF , P4 ;  /* 0xff80000050507808 */ /* 0x001fe40002000000 */
[----:B------:R-:W-:Y:S02]  /*10490*/  FSEL R85, R85, RZ, P6 ;  /* 0x000000ff55557208 */ /* 0x000fe40003000000 */
[----:B------:R-:W-:-:S02]  /*104a0*/  ISETP.GT.AND P1, PT, R77, 0x69, PT ;  /* 0x000000694d00780c */ /* 0x000fc40003f24270 */
[C---:B------:R-:W-:Y:S02]  /*104b0*/  ISETP.GT.AND P2, PT, R77.reuse, 0x70, PT ;  /* 0x000000704d00780c */ /* 0x040fe40003f44270 */
[C---:B------:R-:W-:Y:S02]  /*104c0*/  ISETP.GT.AND P3, PT, R77.reuse, 0x71, PT ;  /* 0x000000714d00780c */ /* 0x040fe40003f64270 */
[C---:B------:R-:W-:Y:S02]  /*104d0*/  ISETP.GT.AND P4, PT, R77.reuse, 0x78, PT ;  /* 0x000000784d00780c */ /* 0x040fe40003f84270 */
[C---:B------:R-:W-:Y:S02]  /*104e0*/  ISETP.GT.AND P5, PT, R77.reuse, 0x79, PT ;  /* 0x000000794d00780c */ /* 0x040fe40003fa4270 */
[----:B------:R-:W-:Y:S02]  /*104f0*/  ISETP.GT.AND P6, PT, R77, 0x68, PT ;  /* 0x000000684d00780c */ /* 0x000fe40003fc4270 */
[----:B------:R0:W1:Y:S02]  /*10500*/  MUFU.TANH R77, R78 ;  /* 0x0000004e004d7308 */ /* 0x0000640000002400 */
[----:B0-----:R-:W-:-:S04]  /*10510*/  FMNMX.FTZ R78, R74, R11, !PT ;  /* 0x0000000b4a4e7209 */ /* 0x001fc80007810000 */
        /* <DEDUP_REMOVED lines=21> */
[----:B------:R0:W2:Y:S03]  /*10670*/  MUFU.TANH R78, R79 ;  /* 0x0000004f004e7308 */ /* 0x0000a60000002400 */
[----:B------:R-:W-:Y:S01]  /*10680*/  FMNMX.FTZ R84, R63, R84, !PT ;  /* 0x000000543f547209 */ /* 0x000fe20007810000 */
[----:B0-----:R-:W-:-:S03]  /*10690*/  FMUL.FTZ R79, R2, R82 ;  /* 0x00000052024f7220 */ /* 0x001fc60000410000 */
[----:B------:R-:W-:Y:S01]  /*106a0*/  FMNMX.FTZ R84, R66, R84, !PT ;  /* 0x0000005442547209 */ /* 0x000fe20007810000 */
[C---:B------:R-:W-:Y:S01]  /*106b0*/  FMUL.FTZ R82, R2.reuse, R83 ;  /* 0x0000005302527220 */ /* 0x040fe20000410000 */
[----:B------:R-:W-:Y:S02]  /*106c0*/  FMUL.FTZ R83, R2, R86 ;  /* 0x0000005602537220 */ /* 0x000fe40000410000 */
[----:B------:R-:W-:Y:S01]  /*106d0*/  FMNMX.FTZ R84, R67, R84, !PT ;  /* 0x0000005443547209 */ /* 0x000fe20007810000 */
[----:B------:R-:W0:Y:S03]  /*106e0*/  MUFU.TANH R79, R79 ;  /* 0x0000004f004f7308 */ /* 0x000e260000002400 */
[----:B------:R-:W-:Y:S01]  /*106f0*/  FMNMX.FTZ R84, R70, R84, !PT ;  /* 0x0000005446547209 */ /* 0x000fe20007810000 */
[----:B------:R-:W-:-:S04]  /*10700*/  FFMA.FTZ R7, R7, R14, -R85 ;  /* 0x0000000e07077223 */ /* 0x000fc80000010855 */
[----:B------:R-:W3:Y:S01]  /*10710*/  MUFU.TANH R82, R82 ;  /* 0x0000005200527308 */ /* 0x000ee20000002400 */
        /* <DEDUP_REMOVED lines=31> */
[----:B------:R-:W4:Y:S01]  /*10910*/  MUFU.TANH R83, R83 ;  /* 0x0000005300537308 */ /* 0x000f220000002400 */
[----:B------:R-:W-:Y:S01]  /*10920*/  FMUL.FTZ R87, R2, R87 ;  /* 0x0000005702577220 */ /* 0x000fe20000410000 */
[----:B-1----:R-:W-:-:S02]  /*10930*/  FSEL R77, R77, -INF , P6 ;  /* 0xff8000004d4d7808 */ /* 0x002fc40003000000 */
[----:B------:R-:W-:Y:S02]  /*10940*/  FMNMX.FTZ R85, R80, R84, !PT ;  /* 0x0000005450557209 */ /* 0x000fe40007810000 */
[----:B--2---:R-:W-:Y:S02]  /*10950*/  FSEL R78, R78, -INF , P1 ;  /* 0xff8000004e4e7808 */ /* 0x004fe40000800000 */
[----:B------:R-:W1:Y:S01]  /*10960*/  MUFU.TANH R84, R87 ;  /* 0x0000005700547308 */ /* 0x000e620000002400 */
[----:B------:R-:W-:Y:S02]  /*10970*/  FMNMX.FTZ R85, R77, R85, !PT ;  /* 0x000000554d557209 */ /* 0x000fe40007810000 */
[----:B0-----:R-:W-:Y:S02]  /*10980*/  FSEL R79, R79, -INF , P2 ;  /* 0xff8000004f4f7808 */ /* 0x001fe40001000000 */
[----:B------:R-:W-:Y:S02]  /*10990*/  FMNMX.FTZ R85, R78, R85, !PT ;  /* 0x000000554e557209 */ /* 0x000fe40007810000 */
[----:B---3--:R-:W-:-:S02]  /*109a0*/  FSEL R82, R82, -INF , P3 ;  /* 0xff80000052527808 */ /* 0x008fc40001800000 */
[----:B------:R-:W-:Y:S02]  /*109b0*/  FMNMX.FTZ R85, R79, R85, !PT ;  /* 0x000000554f557209 */ /* 0x000fe40007810000 */
[----:B----4-:R-:W-:Y:S02]  /*109c0*/  FSEL R83, R83, -INF , P4 ;  /* 0xff80000053537808 */ /* 0x010fe40002000000 */
[----:B------:R-:W-:Y:S02]  /*109d0*/  FMNMX.FTZ R85, R82, R85, !PT ;  /* 0x0000005552557209 */ /* 0x000fe40007810000 */
[----:B-1----:R-:W-:Y:S02]  /*109e0*/  FSEL R84, R84, -INF , P5 ;  /* 0xff80000054547808 */ /* 0x002fe40002800000 */
[----:B------:R-:W-:-:S04]  /*109f0*/  FMNMX.FTZ R85, R83, R85, !PT ;  /* 0x0000005553557209 */ /* 0x000fc80007810000 */
[----:B------:R-:W-:-:S05]  /*10a00*/  FMNMX.FTZ R85, R84, R85, !PT ;  /* 0x0000005554557209 */ /* 0x000fca0007810000 */
[----:B------:R-:W0:Y:S01]  /*10a10*/  SHFL.BFLY PT, R86, R85, 0x2, 0x1f ;  /* 0x0c401f0055567f89 */ /* 0x000e2200000e0000 */
[----:B------:R1:W-:Y:S01]  /*10a20*/  MUFU.EX2 R87, R8 ;  /* 0x0000000800577308 */ /* 0x0003e20000000800 */
[----:B0-----:R-:W-:-:S05]  /*10a30*/  FMNMX.FTZ R86, R85, R86, !PT ;  /* 0x0000005655567209 */ /* 0x001fca0007810000 */
[----:B-1----:R-:W0:Y:S01]  /*10a40*/  SHFL.BFLY PT, R8, R86, 0x1, 0x1f ;  /* 0x0c201f0056087f89 */ /* 0x002e2200000e0000 */
[----:B------:R-:W-:Y:S01]  /*10a50*/  FMUL.FTZ R12, R12, R14 ;  /* 0x0000000e0c0c7220 */ /* 0x000fe20000410000 */
[----:B0-----:R-:W-:-:S04]  /*10a60*/  FMNMX.FTZ R8, R86, R8, !PT ;  /* 0x0000000856087209 */ /* 0x001fc80007810000 */
[----:B------:R-:W-:-:S04]  /*10a70*/  FSETP.NEU.FTZ.AND P1, PT, R8, -INF , PT ;  /* 0xff8000000800780b */ /* 0x000fc80003f3d000 */
[----:B------:R-:W-:-:S05]  /*10a80*/  FSEL R85, R8, RZ, P1 ;  /* 0x000000ff08557208 */ /* 0x000fca0000800000 */
[----:B------:R-:W-:Y:S01]  /*10a90*/  FADD.FTZ R11, -R85, R11 ;  /* 0x0000000b550b7221 */ /* 0x000fe20000010100 */
[----:B------:R-:W-:-:S05]  /*10aa0*/  FFMA.FTZ R85, R8, R14, -8 ;  /* 0xc100000008557423 */ /* 0x000fca000001000e */
[----:B------:R-:W-:Y:S01]  /*10ab0*/  FSEL R85, R85, RZ, P1 ;  /* 0x000000ff55557208 */ /* 0x000fe20000800000 */
[----:B------:R-:W-:-:S04]  /*10ac0*/  FMUL.FTZ R11, R11, R14 ;  /* 0x0000000e0b0b7220 */ /* 0x000fc80000410000 */
[-CC-:B------:R-:W-:Y:S01]  /*10ad0*/  FFMA.FTZ R74, R74, R14.reuse, -R85.reuse ;  /* 0x0000000e4a4a7223 */ /* 0x180fe20000010855 */
[----:B------:R-:W-:-:S01]  /*10ae0*/  FFMA.FTZ R81, R81, R14, -R85 ;  /* 0x0000000e51517223 */ /* 0x000fc20000010855 */
[----:B------:R-:W-:Y:S01]  /*10af0*/  MUFU.EX2 R7, R7 ;  /* 0x0000000700077308 */ /* 0x000fe20000000800 */
[----:B------:R-:W-:-:S07]  /*10b00*/  FFMA.FTZ R26, R26, R14, -R85 ;  /* 0x0000000e1a1a7223 */ /* 0x000fce0000010855 */
[----:B------:R-:W0:Y:S01]  /*10b10*/  MUFU.EX2 R12, R12 ;  /* 0x0000000c000c7308 */ /* 0x000e220000000800 */
[----:B------:R-:W-:-:S07]  /*10b20*/  FFMA.FTZ R27, R27, R14, -R85 ;  /* 0x0000000e1b1b7223 */ /* 0x000fce0000010855 */
[----:B------:R-:W-:Y:S08]  /*10b30*/  MUFU.EX2 R74, R74 ;  /* 0x0000004a004a7308 */ /* 0x000ff00000000800 */
[----:B------:R-:W1:Y:S01]  /*10b40*/  MUFU.EX2 R11, R11 ;  /* 0x0000000b000b7308 */ /* 0x000e620000000800 */
[----:B------:R-:W-:-:S07]  /*10b50*/  FFMA.FTZ R30, R30, R14, -R85 ;  /* 0x0000000e1e1e7223 */ /* 0x000fce0000010855 */
[----:B------:R-:W2:Y:S01]  /*10b60*/  MUFU.EX2 R81, R81 ;  /* 0x0000005100517308 */ /* 0x000ea20000000800 */
[----:B------:R-:W-:-:S07]  /*10b70*/  FFMA.FTZ R31, R31, R14, -R85 ;  /* 0x0000000e1f1f7223 */ /* 0x000fce0000010855 */
[----:B------:R-:W3:Y:S08]  /*10b80*/  MUFU.EX2 R24, R24 ;  /* 0x0000001800187308 */ /* 0x000ef00000000800 */
[----:B------:R-:W4:Y:S01]  /*10b90*/  MUFU.EX2 R26, R26 ;  /* 0x0000001a001a7308 */ /* 0x000f220000000800 */
[----:B0-----:R-:W-:-:S01]  /*10ba0*/  FFMA.FTZ R3, R12, R3, R7 ;  /* 0x000000030c037223 */ /* 0x001fc20000010007 */
[----:B-1----:R-:W-:-:S06]  /*10bb0*/  FFMA.FTZ R0, R11, R0, R74 ;  /* 0x000000000b007223 */ /* 0x002fcc000001004a */
[----:B------:R-:W0:Y:S01]  /*10bc0*/  MUFU.EX2 R25, R25 ;  /* 0x0000001900197308 */ /* 0x000e220000000800 */
[----:B------:R-:W-:-:S07]  /*10bd0*/  FFMA.FTZ R34, R34, R14, -R85 ;  /* 0x0000000e22227223 */ /* 0x000fce0000010855 */
[----:B------:R-:W1:Y:S01]  /*10be0*/  MUFU.EX2 R27, R27 ;  /* 0x0000001b001b7308 */ /* 0x000e620000000800 */
[----:B------:R-:W-:-:S01]  /*10bf0*/  FFMA.FTZ R35, R35, R14, -R85 ;  /* 0x0000000e23237223 */ /* 0x000fc20000010855 */
[-CC-:B------:R-:W-:Y:S01]  /*10c00*/  FFMA.FTZ R38, R38, R14.reuse, -R85.reuse ;  /* 0x0000000e26267223 */ /* 0x180fe20000010855 */
[----:B------:R-:W-:-:S05]  /*10c10*/  FFMA.FTZ R39, R39, R14, -R85 ;  /* 0x0000000e27277223 */ /* 0x000fca0000010855 */
[----:B------:R-:W5:Y:S01]  /*10c20*/  MUFU.EX2 R28, R28 ;  /* 0x0000001c001c7308 */ /* 0x000f620000000800 */
[----:B------:R-:W-:-:S01]  /*10c30*/  FFMA.FTZ R42, R42, R14, -R85 ;  /* 0x0000000e2a2a7223 */ /* 0x000fc20000010855 */
[-CC-:B------:R-:W-:Y:S01]  /*10c40*/  FFMA.FTZ R43, R43, R14.reuse, -R85.reuse ;  /* 0x0000000e2b2b7223 */ /* 0x180fe20000010855 */
[----:B------:R-:W-:-:S01]  /*10c50*/  FFMA.FTZ R46, R46, R14, -R85 ;  /* 0x0000000e2e2e7223 */ /* 0x000fc20000010855 */
[----:B------:R-:W-:-:S04]  /*10c60*/  FFMA.FTZ R47, R47, R14, -R85 ;  /* 0x0000000e2f2f7223 */ /* 0x000fc80000010855 */
        /* <DEDUP_REMOVED lines=21> */
[----:B------:R-:W-:-:S01]  /*10dc0*/  FADD.FTZ R3, R87, R3 ;  /* 0x0000000357037221 */ /* 0x000fc20000010000 */
[----:B--2---:R-:W-:-:S03]  /*10dd0*/  FADD.FTZ R85, R81, R0 ;  /* 0x0000000051557221 */ /* 0x004fc60000010000 */
[----:B---3--:R-:W-:Y:S01]  /*10de0*/  FADD.FTZ R0, R24, R3 ;  /* 0x0000000318007221 */ /* 0x008fe20000010000 */
[----:B----4-:R-:W-:-:S02]  /*10df0*/  FADD.FTZ R3, R26, R85 ;  /* 0x000000551a037221 */ /* 0x010fc40000010000 */
[----:B------:R-:W2:Y:S01]  /*10e00*/  MUFU.EX2 R32, R32 ;  /* 0x0000002000207308 */ /* 0x000ea20000000800 */
[----:B0-----:R-:W-:-:S01]  /*10e10*/  FADD.FTZ R0, R25, R0 ;  /* 0x0000000019007221 */ /* 0x001fc20000010000 */
[----:B-1----:R-:W-:-:S06]  /*10e20*/  FADD.FTZ R3, R27, R3 ;  /* 0x000000031b037221 */ /* 0x002fcc0000010000 */
[----:B------:R-:W0:Y:S01]  /*10e30*/  MUFU.EX2 R34, R34 ;  /* 0x0000002200227308 */ /* 0x000e220000000800 */
[----:B-----5:R-:W-:-:S01]  /*10e40*/  FADD.FTZ R0, R28, R0 ;  /* 0x000000001c007221 */ /* 0x020fc20000010000 */
[----:B------:R-:W-:-:S06]  /*10e50*/  FADD.FTZ R3, R30, R3 ;  /* 0x000000031e037221 */ /* 0x000fcc0000010000 */
[----:B------:R-:W1:Y:S08]  /*10e60*/  MUFU.EX2 R33, R33 ;  /* 0x0000002100217308 */ /* 0x000e700000000800 */
[----:B------:R-:W3:Y:S01]  /*10e70*/  MUFU.EX2 R35, R35 ;  /* 0x0000002300237308 */ /* 0x000ee20000000800 */
[----:B------:R-:W-:-:S01]  /*10e80*/  FADD.FTZ R0, R29, R0 ;  /* 0x000000001d007221 */ /* 0x000fc20000010000 */
[----:B------:R-:W-:-:S06]  /*10e90*/  FADD.FTZ R3, R31, R3 ;  /* 0x000000031f037221 */ /* 0x000fcc0000010000 */
[----:B------:R-:W4:Y:S08]  /*10ea0*/  MUFU.EX2 R36, R36 ;  /* 0x0000002400247308 */ /* 0x000f300000000800 */
[----:B------:R-:W5:Y:S01]  /*10eb0*/  MUFU.EX2 R38, R38 ;  /* 0x0000002600267308 */ /* 0x000f620000000800 */
[----:B--2---:R-:W-:-:S01]  /*10ec0*/  FADD.FTZ R0, R32, R0 ;  /* 0x0000000020007221 */ /* 0x004fc20000010000 */
[----:B0-----:R-:W-:-:S06]  /*10ed0*/  FADD.FTZ R3, R34, R3 ;  /* 0x0000000322037221 */ /* 0x001fcc0000010000 */
[----:B------:R-:W0:Y:S08]  /*10ee0*/  MUFU.EX2 R37, R37 ;  /* 0x0000002500257308 */ /* 0x000e300000000800 */
[----:B------:R-:W2:Y:S01]  /*10ef0*/  MUFU.EX2 R39, R39 ;  /* 0x0000002700277308 */ /* 0x000ea20000000800 */
[----:B-1----:R-:W-:-:S01]  /*10f00*/  FADD.FTZ R0, R33, R0 ;  /* 0x0000000021007221 */ /* 0x002fc20000010000 */
[----:B---3--:R-:W-:-:S06]  /*10f10*/  FADD.FTZ R3, R35, R3 ;  /* 0x0000000323037221 */ /* 0x008fcc0000010000 */
[----:B------:R-:W1:Y:S08]  /*10f20*/  MUFU.EX2 R40, R40 ;  /* 0x0000002800287308 */ /* 0x000e700000000800 */
[----:B------:R-:W3:Y:S01]  /*10f30*/  MUFU.EX2 R42, R42 ;  /* 0x0000002a002a7308 */ /* 0x000ee20000000800 */
[----:B----4-:R-:W-:-:S01]  /*10f40*/  FADD.FTZ R0, R36, R0 ;  /* 0x0000000024007221 */ /* 0x010fc20000010000 */
[----:B-----5:R-:W-:-:S06]  /*10f50*/  FADD.FTZ R3, R38, R3 ;  /* 0x0000000326037221 */ /* 0x020fcc0000010000 */
[----:B------:R-:W4:Y:S08]  /*10f60*/  MUFU.EX2 R41, R41 ;  /* 0x0000002900297308 */ /* 0x000f300000000800 */
[----:B------:R-:W5:Y:S01]  /*10f70*/  MUFU.EX2 R43, R43 ;  /* 0x0000002b002b7308 */ /* 0x000f620000000800 */
[----:B0-----:R-:W-:-:S01]  /*10f80*/  FADD.FTZ R0, R37, R0 ;  /* 0x0000000025007221 */ /* 0x001fc20000010000 */
[----:B--2---:R-:W-:-:S06]  /*10f90*/  FADD.FTZ R3, R39, R3 ;  /* 0x0000000327037221 */ /* 0x004fcc0000010000 */
        /* <DEDUP_REMOVED lines=79> */
[----:B-----5:R-:W-:-:S03]  /*11490*/  FADD.FTZ R3, R82, R3 ;  /* 0x0000000352037221 */ /* 0x020fc60000010000 */
[----:B0-----:R-:W-:Y:S01]  /*114a0*/  FADD.FTZ R0, R76, R0 ;  /* 0x000000004c007221 */ /* 0x001fe20000010000 */
[----:B--2---:R-:W-:-:S03]  /*114b0*/  FADD.FTZ R85, R83, R3 ;  /* 0x0000000353557221 */ /* 0x004fc60000010000 */
[----:B-1----:R-:W-:Y:S01]  /*114c0*/  FADD.FTZ R3, R75, R0 ;  /* 0x000000004b037221 */ /* 0x002fe20000010000 */
[----:B---3--:R-:W-:-:S01]  /*114d0*/  FADD.FTZ R0, R84, R85 ;  /* 0x0000005554007221 */ /* 0x008fc20000010000 */
[----:B------:R-:W-:Y:S06]  /*114e0*/  @!P0 BRA `(.L_x_13243) ;  /* 0x0000000000048947 */ /* 0x000fec0003800000 */
[----:B------:R-:W-:Y:S01]  /*114f0*/  BPT.TRAP 0x1 ;  /* 0x000000040000795c */ /* 0x000fe20000300000 */
.L_x_13243:
        /* <DEDUP_REMOVED lines=106> */
[----:B0-----:R-:W-:Y:S05]  /*11ba0*/  @P1 BRA `(.L_x_13244) ;  /* 0xffffffd000201947 */ /* 0x001fea000383ffff */
[----:B------:R-:W-:Y:S05]  /*11bb0*/  BSYNC B1 ;  /* 0x0000000000017941 */ /* 0x000fea0003800000 */
.L_x_13231:
[----:B------:R-:W-:Y:S05]  /*11bc0*/  BSYNC B0 ;  /* 0x0000000000007941 */ /* 0x000fea0003800000 */
.L_x_13230:
        /* <DEDUP_REMOVED lines=8> */
.L_x_13259:
        /* <DEDUP_REMOVED lines=8> */
.L_x_13247:
[----:B------:R-:W-:Y:S01]  /*11cd0*/  IMAD R8, R22, 0x8, R18 ;  /* 0x0000000816087824 */ /* 0x000fe200078e0212 */
[----:B------:R-:W-:-:S04]  /*11ce0*/  SHF.L.U32 R9, R152, 0x1f, RZ ;  /* 0x0000001f98097819 */ /* 0x000fc800000006ff */
[----:B------:R0:W1:Y:S01]  /*11cf0*/  SYNCS.PHASECHK.TRANS64.TRYWAIT P1, [R8+URZ+0x19c30], R9 ;  /* 0x019c3009080075a7 */ /* 0x000062000802017f */
[----:B------:R-:W-:Y:S05]  /*11d00*/  @!P0 BRA `(.L_x_13248) ;  /* 0x0000000000048947 */ /* 0x000fea0003800000 */
[----:B------:R-:W-:Y:S01]  /*11d10*/  BPT.TRAP 0x1 ;  /* 0x000000040000795c */ /* 0x000fe20000300000 */
.L_x_13248:
[----:B------:R-:W-:Y:S01]  /*11d20*/  BSSY B1, `(.L_x_13249) ;  /* 0x0000006000017945 */ /* 0x000fe20003800000 */
[----:B------:R-:W-:Y:S02]  /*11d30*/  IMAD R24, R22, 0x300, R15 ;  /* 0x0000030016187824 */ /* 0x000fe400078e020f */
[----:B------:R-:W-:Y:S01]  /*11d40*/  IMAD.MOV.U32 R25, RZ, RZ, -0x3ffffff0 ;  /* 0xc0000010ff197424 */ /* 0x000fe200078e00ff */
[----:B-1----:R-:W-:Y:S06]  /*11d50*/  @P1 BRA `(.L_x_13250) ;  /* 0x0000000000081947 */ /* 0x002fec0003800000 */
[----:B------:R-:W1:Y:S02]  /*11d60*/  SYNCS.PHASECHK.TRANS64.TRYWAIT P1, [R8+URZ+0x19c30], R9 ;  /* 0x019c3009080075a7 */ /* 0x000e64000802017f */
[----:B-1----:R-:W-:Y:S05]  /*11d70*/  @!P1 BRA `(.L_x_13251) ;  /* 0x000000ec00e09947 */ /* 0x002fea0003800000 */
.L_x_13250:
[----:B------:R-:W-:Y:S05]  /*11d80*/  BSYNC B1 ;  /* 0x0000000000017941 */ /* 0x000fea0003800000 */
.L_x_13249:
[C---:B01----:R-:W-:Y:S01]  /*11d90*/  VIADD R8, R24.reuse, 0x100 ;  /* 0x0000010018087836 */ /* 0x043fe20000000000 */
[C---:B------:R-:W-:Y:S01]  /*11da0*/  R2UR UR6, R24.reuse ;  /* 0x00000000180672ca */ /* 0x040fe200000e0000 */
[----:B------:R-:W-:Y:S01]  /*11db0*/  IMAD.MOV.U32 R9, RZ, RZ, -0x3ffffff0 ;  /* 0xc0000010ff097424 */ /* 0x000fe200078e00ff */
        /* <DEDUP_REMOVED lines=25> */
.L_x_13252:
[----:B------:R-:W-:Y:S01]  /*11f50*/  SHF.L.U32 R7, R7, 0x1f, RZ ;  /* 0x0000001f07077819 */ /* 0x000fe200000006ff */
[----:B------:R-:W-:-:S04]  /*11f60*/  IMAD R10, R6, 0x8, R18 ;  /* 0x00000008060a7824 */ /* 0x000fc800078e0212 */
[----:B------:R0:W1:Y:S01]  /*11f70*/  SYNCS.PHASECHK.TRANS64.TRYWAIT P1, [R10+URZ+0x19c50], R7 ;  /* 0x019c50070a0075a7 */ /* 0x000062000802017f */
[----:B------:R-:W-:Y:S05]  /*11f80*/  @!P0 BRA `(.L_x_13253) ;  /* 0x0000000000048947 */ /* 0x000fea0003800000 */
[----:B------:R-:W-:Y:S01]  /*11f90*/  BPT.TRAP 0x1 ;  /* 0x000000040000795c */ /* 0x000fe20000300000 */
.L_x_13253:
[----:B------:R-:W-:Y:S04]  /*11fa0*/  BSSY B1, `(.L_x_13254) ;  /* 0x0000004000017945 */ /* 0x000fe80003800000 */
[----:B-1----:R-:W-:Y:S05]  /*11fb0*/  @P1 BRA `(.L_x_13255) ;  /* 0x0000000000081947 */ /* 0x002fea0003800000 */
[----:B------:R-:W1:Y:S02]  /*11fc0*/  SYNCS.PHASECHK.TRANS64.TRYWAIT P1, [R10+URZ+0x19c50], R7 ;  /* 0x019c50070a0075a7 */ /* 0x000e64000802017f */
[----:B-1----:R-:W-:Y:S05]  /*11fd0*/  @!P1 BRA `(.L_x_13256) ;  /* 0x000000ec005c9947 */ /* 0x002fea0003800000 */
.L_x_13255:
[----:B------:R-:W-:Y:S05]  /*11fe0*/  BSYNC B1 ;  /* 0x0000000000017941 */ /* 0x000fea0003800000 */
.L_x_13254:
[----:B01----:R-:W-:Y:S01]  /*11ff0*/  VIADD R7, R18, 0x3000 ;  /* 0x0000300012077836 */ /* 0x003fe20000000000 */
[----:B------:R-:W-:Y:S01]  /*12000*/  WARPGROUP.ARRIVE ;  /* 0x00000000000079c5 */ /* 0x000fe20000000000 */
[----:B------:R-:W-:-:S03]  /*12010*/  IMAD.MOV.U32 R9, RZ, RZ, 0x40000040 ;  /* 0x40000040ff097424 */ /* 0x000fc600078e00ff */
[----:B------:R-:W-:-:S04]  /*12020*/  SHF.R.U32.HI R7, RZ, 0x4, R7 ;  /* 0x00000004ff077819 */ /* 0x000fc80000011607 */
[----:B------:R-:W-:-:S04]  /*12030*/  LOP3.LUT R7, R7, 0x3fff, RZ, 0xc0, !PT ;  /* 0x00003fff07077812 */ /* 0x000fc800078ec0ff */
[----:B------:R-:W-:-:S05]  /*12040*/  LOP3.LUT R7, R7, 0x10000, RZ, 0xfc, !PT ;  /* 0x0001000007077812 */ /* 0x000fca00078efcff */
[----:B------:R-:W-:Y:S02]  /*12050*/  IMAD R6, R6, 0x300, R7 ;  /* 0x0000030006067824 */ /* 0x000fe400078e0207 */
[----:B------:R-:W-:-:S03]  /*12060*/  IMAD.MOV.U32 R7, RZ, RZ, 0x40000040 ;  /* 0x40000040ff077424 */ /* 0x000fc600078e00ff */
[C---:B------:R-:W-:Y:S02]  /*12070*/  R2UR UR6, R6.reuse ;  /* 0x00000000060672ca */ /* 0x040fe400000e0000 */
[----:B------:R-:W-:Y:S01]  /*12080*/  R2UR UR7, R7 ;  /* 0x00000000070772ca */ /* 0x000fe200000e0000 */
[----:B------:R-:W-:Y:S01]  /*12090*/  IMAD.MOV.U32 R7, RZ, RZ, 0x40000040 ;  /* 0x40000040ff077424 */ /* 0x000fe200078e00ff */
[----:B------:R-:W-:-:S11]  /*120a0*/  IADD3 R8, R6, 0x2, RZ ;  /* 0x0000000206087810 */ /* 0x000fd60007ffe0ff */
        /* <DEDUP_REMOVED lines=22> */
.L_x_13257:
[----:B------:R-:W2:Y:S01]  /*12210*/  LDL R136, [R1+0x4] ;  /* 0x0000040001887983 */ /* 0x000ea20000100800 */
[C---:B------:R-:W-:Y:S01]  /*12220*/  FMUL.FTZ R6, R2.reuse, R24 ;  /* 0x0000001802067220 */ /* 0x040fe20000410000 */
[C---:B------:R-:W-:Y:S01]  /*12230*/  FMUL.FTZ R7, R2.reuse, R25 ;  /* 0x0000001902077220 */ /* 0x040fe20000410000 */
[C---:B------:R-:W-:Y:S01]  /*12240*/  FMUL.FTZ R24, R2.reuse, R26 ;  /* 0x0000001a02187220 */ /* 0x040fe20000410000 */
[----:B------:R-:W-:Y:S01]  /*12250*/  FMUL.FTZ R26, R2, R28 ;  /* 0x0000001c021a7220 */ /* 0x000fe20000410000 */
[----:B------:R-:W-:Y:S02]  /*12260*/  IMAD R8, R14, 0x8, R18 ;  /* 0x000000080e087824 */ /* 0x000fe400078e0212 */
[C---:B------:R-:W-:Y:S01]  /*12270*/  FMUL.FTZ R25, R2.reuse, R27 ;  /* 0x0000001b02197220 */ /* 0x040fe20000410000 */
[----:B------:R-:W0:Y:S01]  /*12280*/  MUFU.TANH R6, R6 ;  /* 0x0000000600067308 */ /* 0x000e220000002400 */
[----:B------:R-:W-:Y:S01]  /*12290*/  FMUL.FTZ R27, R2, R29 ;  /* 0x0000001d021b7220 */ /* 0x000fe20000410000 */
[----:B------:R-:W-:-:S02]  /*122a0*/  VIADD R8, R8, 0x19c40 ;  /* 0x00019c4008087836 */ /* 0x000fc40000000000 */
        /* <DEDUP_REMOVED lines=199> */
[-C--:B------:R-:W-:Y:S02]  /*12f20*/  FMUL.FTZ R12, R12, R14.reuse ;  /* 0x0000000e0c0c7220 */ /* 0x080fe40000410000 */
[-C--:B------:R-:W-:Y:S01]  /*12f30*/  FMUL.FTZ R86, R86, R14.reuse ;  /* 0x0000000e56567220 */ /* 0x080fe20000410000 */
        /* <DEDUP_REMOVED lines=32> */
[-C--:B------:R-:W-:Y:S01]  /*13140*/  FFMA.FTZ R81, R8, R14.reuse, -8 ;  /* 0xc100000008517423 */ /* 0x080fe2000001000e */
[----:B------:R-:W-:Y:S03]  /*13150*/  MUFU.EX2 R12, R12 ;  /* 0x0000000c000c7308 */ /* 0x000fe60000000800 */
        /* <DEDUP_REMOVED lines=163> */
.L_x_13258:
        /* <DEDUP_REMOVED lines=104> */
[C---:B--2---:R-:W-:Y:S01]  /*14210*/  ISETP.GT.AND P1, PT, R13.reuse, R85, PT ;  /* 0x000000550d00720c */ /* 0x044fe20003f24270 */
[----:B------:R-:W-:-:S12]  /*14220*/  VIADD R13, R13, 0xffffffff ;  /* 0xffffffff0d0d7836 */ /* 0x000fd80000000000 */
[----:B0-----:R-:W-:Y:S05]  /*14230*/  @P1 BRA `(.L_x_13259) ;  /* 0xffffffd800841947 */ /* 0x001fea000383ffff */
.L_x_13246:
[----:B------:R-:W-:Y:S05]  /*14240*/  BSYNC B0 ;  /* 0x0000000000007941 */ /* 0x000fea0003800000 */
.L_x_13245:
[----:B------:R-:W-:Y:S06]  /*14250*/  BAR.ARV 0x8, 0x200 ;  /* 0x0208000000007b1d */ /* 0x000fec0000002000 */
[----:B------:R-:W-:Y:S05]  /*14260*/  @!P0 BRA `(.L_x_13260) ;  /* 0x0000000000048947 */ /* 0x000fea0003800000 */
[----:B------:R-:W-:Y:S01]  /*14270*/  BPT.TRAP 0x1 ;  /* 0x000000040000795c */ /* 0x000fe20000300000 */
.L_x_13260:
[----:B------:R-:W-:Y:S01]  /*14280*/  IMAD R12, R22, 0x8, R18 ;  /* 0x00000008160c7824 */ /* 0x000fe200078e0212 */
[----:B------:R-:W-:-:S04]  /*14290*/  SHF.L.U32 R5, R152, 0x1f, RZ ;  /* 0x0000001f98057819 */ /* 0x000fc800000006ff */
[----:B------:R0:W1:Y:S01]  /*142a0*/  SYNCS.PHASECHK.TRANS64.TRYWAIT P1, [R12+URZ+0x19c50], R5 ;  /* 0x019c50050c0075a7 */ /* 0x000062000802017f */
[----:B------:R-:W-:Y:S05]  /*142b0*/  @!P0 BRA `(.L_x_13261) ;  /* 0x0000000000048947 */ /* 0x000fea0003800000 */
[----:B------:R-:W-:Y:S01]  /*142c0*/  BPT.TRAP 0x1 ;  /* 0x000000040000795c */ /* 0x000fe20000300000 */
.L_x_13261:
[----:B------:R-:W-:Y:S04]  /*142d0*/  BSSY B0, `(.L_x_13262) ;  /* 0x0000004000007945 */ /* 0x000fe80003800000 */
[----:B-1----:R-:W-:Y:S05]  /*142e0*/  @P1 BRA `(.L_x_13263) ;  /* 0x0000000000081947 */ /* 0x002fea0003800000 */
[----:B------:R-:W1:Y:S02]  /*142f0*/  SYNCS.PHASECHK.TRANS64.TRYWAIT P1, [R12+URZ+0x19c50], R5 ;  /* 0x019c50050c0075a7 */ /* 0x000e64000802017f */
[----:B-1----:R-:W-:Y:S05]  /*14300*/  @!P1 BRA `(.L_x_13264) ;  /* 0x000000c800a49947 */ /* 0x002fea0003800000 */
.L_x_13263:
[----:B------:R-:W-:Y:S05]  /*14310*/  BSYNC B0 ;  /* 0x0000000000007941 */ /* 0x000fea0003800000 */
.L_x_13262:
[----:B------:R-:W2:Y:S04]  /*14320*/  LDL R2, [R1+0x64] ;  /* 0x0000640001027983 */ /* 0x000ea80000100800 */
[----:B------:R-:W3:Y:S01]  /*14330*/  LDL R13, [R1+0x48] ;  /* 0x00004800010d7983 */ /* 0x000ee20000100800 */
[----:B------:R-:W-:Y:S01]  /*14340*/  VIADD R18, R18, 0x3000 ;  /* 0x0000300012127836 */ /* 0x000fe20000000000 */
        /* <DEDUP_REMOVED lines=29> */
[----:B0-----:R-:W-:Y:S01]  /*14520*/  IMAD.MOV.U32 R7, RZ, RZ, 0x40000040 ;  /* 0x40000040ff077424 */ /* 0x001fe200078e00ff */
[----:B------:R-:W-:-:S04]  /*14530*/  IADD3 R6, R4, 0x2, RZ ;  /* 0x0000000204067810 */ /* 0x000fc80007ffe0ff */
[----:B------:R-:W-:Y:S01]  /*14540*/  R2UR UR6, R6 ;  /* 0x00000000060672ca */ /* 0x000fe200000e0000 */
[C---:B------:R-:W-:Y:S01]  /*14550*/  VIADD R6, R4.reuse, 0x4 ;  /* 0x0000000404067836 */ /* 0x040fe20000000000 */
[----:B------:R-:W-:Y:S01]  /*14560*/  R2UR UR7, R7 ;  /* 0x00000000070772ca */ /* 0x000fe200000e0000 */
[----:B------:R-:W-:Y:S02]  /*14570*/  IMAD.MOV.U32 R7, RZ, RZ, 0x40000040 ;  /* 0x40000040ff077424 */ /* 0x000fe400078e00ff */
[----:B------:R-:W-:Y:S02]  /*14580*/  VIADD R4, R4, 0x6 ;  /* 0x0000000604047836 */ /* 0x000fe40000000000 */
[----:B-1----:R-:W-:-:S01]  /*14590*/  FADD.FTZ R2, R2, R3 ;  /* 0x0000000302027221 */ /* 0x002fc20000010000 */
[----:B------:R-:W-:-:S07]  /*145a0*/  IMAD.MOV.U32 R3, RZ, RZ, RZ ;  /* 0x000000ffff037224 */ /* 0x000fce00078e00ff */
[----:B------:R-:W-:Y:S01]  /*145b0*/  QGMMA.64x96x32.F32.E4M3.E4M3 R88, R144, gdesc[UR4], R88, gsb0 ;  /* 0x0160000490587df3 */ /* 0x000fe20008000858 */
[----:B------:R-:W-:Y:S01]  /*145c0*/  R2UR UR6, R6 ;  /* 0x00000000060672ca */ /* 0x000fe200000e0000 */
[----:B---3--:R-:W-:Y:S01]  /*145d0*/  FADD.FTZ R11, R11, R0 ;  /* 0x000000000b0b7221 */ /* 0x008fe20000010000 */
[----:B------:R-:W-:Y:S01]  /*145e0*/  R2UR UR7, R7 ;  /* 0x00000000070772ca */ /* 0x000fe200000e0000 */
[----:B------:R-:W-:Y:S02]  /*145f0*/  IMAD.MOV.U32 R7, RZ, RZ, RZ ;  /* 0x000000ffff077224 */ /* 0x000fe400078e00ff */
[----:B------:R-:W-:Y:S01]  /*14600*/  IMAD.MOV.U32 R0, RZ, RZ, -0x800000 ;  /* 0xff800000ff007424 */ /* 0x000fe200078e00ff */
[----:B------:R-:W-:Y:S02]  /*14610*/  WARPGROUP.DEPBAR.LE gsb0, 0x0 ;  /* 0x00008000000079c5 */ /* 0x000fe40000010000 */
[----:B------:R-:W-:-:S07]  /*14620*/  WARPGROUP.ARRIVE ;  /* 0x00000000000079c5 */ /* 0x000fce0000000000 */
[----:B------:R-:W-:Y:S01]  /*14630*/  QGMMA.64x96x32.F32.E4M3.E4M3 R88, R140, gdesc[UR4], R88, gsb0 ;  /* 0x016000048c587df3 */ /* 0x000fe20008000858 */
[----:B------:R-:W-:Y:S02]  /*14640*/  R2UR UR6, R4 ;  /* 0x00000000040672ca */ /* 0x000fe400000e0000 */
[----:B------:R-:W-:Y:S01]  /*14650*/  R2UR UR7, R5 ;  /* 0x00000000050772ca */ /* 0x000fe200000e0000 */
[----:B------:R-:W0:Y:S04]  /*14660*/  SHFL.BFLY PT, R4, R11, 0x1, 0x1f ;  /* 0x0c201f000b047f89 */ /* 0x000e2800000e0000 */
[----:B------:R-:W1:Y:S01]  /*14670*/  SHFL.BFLY PT, R5, R2, 0x1, 0x1f ;  /* 0x0c201f0002057f89 */ /* 0x000e6200000e0000 */
[----:B0-----:R-:W-:-:S01]  /*14680*/  FADD.FTZ R15, R11, R4 ;  /* 0x000000040b0f7221 */ /* 0x001fc20000010000 */
[----:B-1----:R-:W-:-:S03]  /*14690*/  FADD.FTZ R13, R2, R5 ;  /* 0x00000005020d7221 */ /* 0x002fc60000010000 */
[----:B------:R-:W-:Y:S01]  /*146a0*/  FMUL.FTZ R6, R15, 0.00390625 ;  /* 0x3b8000000f067820 */ /* 0x000fe20000410000 */
[----:B------:R-:W-:Y:S02]  /*146b0*/  IMAD.MOV.U32 R2, RZ, RZ, -0x800000 ;  /* 0xff800000ff027424 */ /* 0x000fe400078e00ff */
[C---:B------:R-:W-:Y:S01]  /*146c0*/  FMUL.FTZ R18, R13.reuse, 0.00390625 ;  /* 0x3b8000000d127820 */ /* 0x040fe20000410000 */
[----:B------:R-:W-:Y:S02]  /*146d0*/  FSETP.NE.FTZ.AND P1, PT, R13, RZ, PT ;  /* 0x000000ff0d00720b */ /* 0x000fe40003f35000 */
[----:B------:R-:W-:Y:S02]  /*146e0*/  FSETP.NE.FTZ.AND P3, PT, R6, RZ, PT ;  /* 0x000000ff0600720b */ /* 0x000fe40003f75000 */
[----:B------:R-:W-:-:S09]  /*146f0*/  FSETP.NE.FTZ.AND P2, PT, R18, RZ, PT ;  /* 0x000000ff1200720b */ /* 0x000fd20003f55000 */
[----:B------:R-:W-:Y:S01]  /*14700*/  @P1 MUFU.RCP R3, R13 ;  /* 0x0000000d00031308 */ /* 0x000fe20000001000 */
[----:B------:R-:W-:-:S03]  /*14710*/  FSETP.NE.FTZ.AND P1, PT, R15, RZ, PT ;  /* 0x000000ff0f00720b */ /* 0x000fc60003f35000 */
[C---:B------:R-:W-:Y:S01]  /*14720*/  @P2 FMUL.FTZ R4, R14.reuse, 0.69314718246459960938 ;  /* 0x3f3172180e042820 */ /* 0x040fe20000410000 */
[----:B------:R-:W-:-:S03]  /*14730*/  @P3 FMUL.FTZ R14, R14, 0.69314718246459960938 ;  /* 0x3f3172180e0e3820 */ /* 0x000fc60000410000 */
[----:B------:R-:W0:Y:S08]  /*14740*/  @P2 MUFU.LG2 R5, R18 ;  /* 0x0000001200052308 */ /* 0x000e300000000c00 */
[----:B------:R-:W1:Y:S08]  /*14750*/  @P3 MUFU.LG2 R6, R6 ;  /* 0x0000000600063308 */ /* 0x000e700000000c00 */
[----:B------:R-:W3:Y:S01]  /*14760*/  @P1 MUFU.RCP R7, R15 ;  /* 0x0000000f00071308 */ /* 0x000ee20000001000 */
[----:B0-----:R-:W-:-:S04]  /*14770*/  @P2 FMUL.FTZ R5, R5, 0.69314718246459960938 ;  /* 0x3f31721805052820 */ /* 0x001fc80000410000 */
[----:B------:R-:W-:Y:S01]  /*14780*/  @P2 FFMA.FTZ R0, R4, R9, R5 ;  /* 0x0000000904002223 */ /* 0x000fe20000010005 */
[----:B-1----:R-:W-:-:S04]  /*14790*/  @P3 FMUL.FTZ R11, R6, 0.69314718246459960938 ;  /* 0x3f317218060b3820 */ /* 0x002fc80000410000 */
[----:B------:R-:W-:Y:S01]  /*147a0*/  @P3 FFMA.FTZ R2, R14, R8, R11 ;  /* 0x000000080e023223 */ /* 0x000fe2000001000b */
[----:B------:R-:W-:Y:S02]  /*147b0*/  WARPGROUP.DEPBAR.LE gsb0, 0x0 ;  /* 0x00008000000079c5 */ /* 0x000fe40000010000 */
[----:B------:R-:W-:-:S06]  /*147c0*/  WARPGROUP.ARRIVE ;  /* 0x00000000000079c5 */ /* 0x000fcc0000000000 */
[----:B------:R-:W-:Y:S01]  /*147d0*/  QGMMA.64x96x32.F32.E4M3.E4M3 R88, R136, gdesc[UR4], R88, gsb0 ;  /* 0x0160000488587df3 */ /* 0x000fe20008000858 */
[-C--:B--2---:R-:W-:Y:S01]  /*147e0*/  FMUL.FTZ R5, R3, R10.reuse ;  /* 0x0000000a03057220 */ /* 0x084fe20000410000 */
[----:B---3--:R-:W-:Y:S01]  /*147f0*/  FMUL.FTZ R4, R7, R10 ;  /* 0x0000000a07047220 */ /* 0x008fe20000410000 */
[----:B------:R-:W-:Y:S02]  /*14800*/  WARPGROUP.DEPBAR.LE gsb0, 0x0 ;  /* 0x00008000000079c5 */ /* 0x000fe40000010000 */
[----:B------:R-:W-:Y:S05]  /*14810*/  @!P0 BRA `(.L_x_13265) ;  /* 0x0000000000048947 */ /* 0x000fea0003800000 */
[----:B------:R-:W-:Y:S01]  /*14820*/  BPT.TRAP 0x1 ;  /* 0x000000040000795c */ /* 0x000fe20000300000 */
.L_x_13265:
[----:B------:R-:W2:Y:S01]  /*14830*/  LDL.LU R6, [R1+0x4] ;  /* 0x0000040001067983 */ /* 0x000ea20000300800 */
[----:B------:R-:W-:Y:S02]  /*14840*/  VIADD R12, R12, 0x19c60 ;  /* 0x00019c600c0c7836 */ /* 0x000fe40000000000 */
[-C--:B------:R-:W-:Y:S01]  /*14850*/  FMUL.FTZ R3, R88, R5.reuse ;  /* 0x0000000558037220 */ /* 0x080fe20000410000 */
[-C--:B------:R-:W-:Y:S02]  /*14860*/  FMUL.FTZ R93, R93, R5.reuse ;  /* 0x000000055d5d7220 */ /* 0x080fe40000410000 */
[----:B--2---:R-:W-:Y:S02]  /*14870*/  PRMT R12, R6, 0x654, R12 ;  /* 0x00000654060c7816 */ /* 0x004fe4000000000c */
[----:B------:R-:W2:Y:S01]  /*14880*/  LDL.LU R6, [R1+0x60] ;  /* 0x0000600001067983 */ /* 0x000ea20000300800 */
        /* <DEDUP_REMOVED lines=51> */
[----:B------:R-:W-:-:S02]  /*14bc0*/  LOP3.LUT R152, R152, R5, RZ, 0x3c, !PT ;  /* 0x0000000598987212 */ /* 0x000fc400078e3cff */
[----:B------:R-:W-:Y:S01]  /*14bd0*/  SEL R22, R22, RZ, P1 ;  /* 0x000000ff16167207 */ /* 0x000fe20000800000 */
[----:B--2---:R-:W-:-:S05]  /*14be0*/  VIADD R6, R6, 0x1 ;  /* 0x0000000106067836 */ /* 0x004fca0000000000 */
[----:B------:R0:W-:Y:S02]  /*14bf0*/  STL [R1+0x60], R6 ;  /* 0x0000600601007387 */ /* 0x0001e40000100800 */
.L_x_13196:
[----:B------:R-:W2:Y:S01]  /*14c00*/  LDL R88, [R1+0x54] ;  /* 0x0000540001587983 */ /* 0x000ea20000100800 */
[----:B------:R-:W1:Y:S01]  /*14c10*/  S2UR UR4, SR_CgaCtaId ;  /* 0x00000000000479c3 */ /* 0x000e620000008800 */
[----:B------:R-:W-:Y:S01]  /*14c20*/  MOV R18, 0x400 ;  /* 0x0000040000127802 */ /* 0x000fe20000000f00 */
[----:B------:R-:W-:Y:S01]  /*14c30*/  BSSY B0, `(.L_x_13266) ;  /* 0x0000333000007945 */ /* 0x000fe20003800000 */
[----:B-1----:R-:W-:-:S05]  /*14c40*/  IMAD.U32 R4, RZ, RZ, UR4 ;  /* 0x00000004ff047e24 */ /* 0x002fca000f8e00ff */
[----:B------:R1:W-:Y:S01]  /*14c50*/  STL [R1+0x4], R4 ;  /* 0x0000040401007387 */ /* 0x0003e20000100800 */
[----:B------:R-:W-:Y:S01]  /*14c60*/  LEA R18, R4, R18, 0x18 ;  /* 0x0000001204127211 */ /* 0x000fe200078ec0ff */
[----:B------:R-:W-:Y:S06]  /*14c70*/  BAR.SYNC.DEFER_BLOCKING 0x5, 0x200 ;  /* 0x0148000000007b1d */ /* 0x000fec0000010000 */
[----:B-----5:R1:W0:Y:S02]  /*14c80*/  LDS.128 R24, [R18+0x19cd0] ;  /* 0x019cd00012187984 */ /* 0x0202240000000c00 */
[----:B------:R-:W-:Y:S06]  /*14c90*/  BAR.ARV 0x4, 0x200 ;  /* 0x0108000000007b1d */ /* 0x000fec0000002000 */
[----:B--2---:R-:W-:-:S13]  /*14ca0*/  ISETP.NE.AND P1, PT, R88, RZ, PT ;  /* 0x000000ff5800720c */ /* 0x004fda0003f25270 */
[----:B------:R-:W2:Y:S02]  /*14cb0*/  @!P1 LDC R88, c[0x0][0xad4] ;  /* 0x0002b500ff589b82 */ /* 0x000ea40000000800 */
[----:B--2---:R1:W-:Y:S01]  /*14cc0*/  @!P1 STL [R1+0x54], R88 ;  /* 0x0000545801009387 */ /* 0x0043e20000100800 */
[----:B0-----:R-:W-:Y:S05]  /*14cd0*/  @P0 BRA `(.L_x_13267) ;  /* 0x0000002400e00947 */ /* 0x001fea0003800000 */
[----:B------:R-:W2:Y:S01]  /*14ce0*/  LDL.LU R5, [R1+0x48] ;  /* 0x0000480001057983 */ /* 0x000ea20000300800 */
[----:B------:R-:W-:Y:S01]  /*14cf0*/  ULDC.64 UR4, c[0x4][0x70] ;  /* 0x01001c0000047ab9 */ /* 0x000fe20000000a00 */
[----:B------:R-:W-:Y:S02]  /*14d00*/  ULDC.64 UR6, c[0x0][0xc08] ;  /* 0x0003020000067ab9 */ /* 0x000fe40000000a00 */
[----:B-1----:R-:W3:Y:S01]  /*14d10*/  LDL.LU R4, [R1+0x64] ;  /* 0x0000640001047983 */ /* 0x002ee20000300800 */
[----:B------:R-:W0:Y:S01]  /*14d20*/  S2R R6, SR_TID.X ;  /* 0x0000000000067919 */ /* 0x000e220000002100 */
        /* <DEDUP_REMOVED lines=13> */
[----:B------:R-:W-:-:S04]  /*14e00*/  ISETP.EQ.OR P0, PT, R6, 0x3, !P0 ;  /* 0x000000030600780c */ /* 0x000fc80004702670 */
[----:B------:R-:W-:Y:S02]  /*14e10*/  SEL R57, R94, R95, P0 ;  /* 0x0000005f5e397207 */ /* 0x000fe40000000000 */
[----:B------:R-:W-:Y:S02]  /*14e20*/  SEL R94, R95, R94, P0 ;  /* 0x0000005e5f5e7207 */ /* 0x000fe40000000000 */
[----:B------:R-:W2:Y:S01]  /*14e30*/  LDL.LU R95, [R1+0x58] ;  /* 0x00005800015f7983 */ /* 0x000ea20000300800 */
[----:B------:R-:W-:Y:S02]  /*14e40*/  SEL R29, R3, R30, P0 ;  /* 0x0000001e031d7207 */ /* 0x000fe40000000000 */
[----:B------:R-:W-:Y:S01]  /*14e50*/  SEL R30, R30, R3, P0 ;  /* 0x000000031e1e7207 */ /* 0x000fe20000000000 */
[----:B------:R-:W2:Y:S01]  /*14e60*/  LDL.LU R87, [R1+0x5c] ;  /* 0x00005c0001577983 */ /* 0x000ea20000300800 */
[----:B------:R-:W-:Y:S02]  /*14e70*/  SEL R49, R124, R125, P0 ;  /* 0x0000007d7c317207 */ /* 0x000fe40000000000 */
[----:B------:R-:W-:Y:S01]  /*14e80*/  SEL R31, R92, R93, P0 ;  /* 0x0000005d5c1f7207 */ /* 0x000fe20000000000 */
[----:B------:R-:W1:Y:S01]  /*14e90*/  S2R R3, SR_SWINHI ;  /* 0x0000000000037919 */ /* 0x000e620000002f00 */
[----:B------:R-:W-:-:S02]  /*14ea0*/  SEL R55, R90, R91, P0 ;  /* 0x0000005b5a377207 */ /* 0x000fc40000000000 */
[----:B------:R-:W-:Y:S01]  /*14eb0*/  SEL R92, R93, R92, P0 ;  /* 0x0000005c5d5c7207 */ /* 0x000fe20000000000 */
[----:B------:R-:W2:Y:S01]  /*14ec0*/  LDL R89, [R1+0x6c] ;  /* 0x00006c0001597983 */ /* 0x000ea20000100800 */
[----:B------:R-:W-:Y:S02]  /*14ed0*/  SEL R33, R96, R97, P0 ;  /* 0x0000006160217207 */ /* 0x000fe40000000000 */
[----:B------:R-:W-:Y:S01]  /*14ee0*/  SEL R37, R100, R101, P0 ;  /* 0x0000006564257207 */ /* 0x000fe20000000000 */
[----:B------:R-:W2:Y:S01]  /*14ef0*/  LDL R93, [R1+0x44] ;  /* 0x00004400015d7983 */ /* 0x000ea20000100800 */
[----:B------:R-:W-:Y:S02]  /*14f00*/  SEL R90, R91, R90, P0 ;  /* 0x0000005a5b5a7207 */ /* 0x000fe40000000000 */
[----:B------:R-:W-:Y:S01]  /*14f10*/  SEL R59, R98, R99, P0 ;  /* 0x00000063623b7207 */ /* 0x000fe20000000000 */
[----:B------:R-:W2:Y:S01]  /*14f20*/  LDL R91, [R1+0x2c] ;  /* 0x00002c00015b7983 */ /* 0x000ea20000100800 */
        /* <DEDUP_REMOVED lines=54> */
[----:B------:R-:W-:Y:S02]  /*15290*/  SHF.R.U64 R4, R4, 0x3, RZ ;  /* 0x0000000304047819 */ /* 0x000fe400000012ff */
[----:B------:R-:W-:Y:S01]  /*152a0*/  SHF.R.U64 R24, R24, 0x3, RZ ;  /* 0x0000000318187819 */ /* 0x000fe200000012ff */
[----:B------:R-:W-:Y:S01]  /*152b0*/  IMAD.X R5, RZ, RZ, R13, P1 ;  /* 0x000000ffff057224 */ /* 0x000fe200008e060d */
[----:B------:R-:W-:-:S02]  /*152c0*/  LOP3.LUT R6, R79, 0x180, RZ, 0xc0, !PT ;  /* 0x000001804f067812 */ /* 0x000fc400078ec0ff */
[----:B------:R-:W-:Y:S02]  /*152d0*/  LOP3.LUT R10, R3, R8, RZ, 0x3c, !PT ;  /* 0x00000008030a7212 */ /* 0x000fe400078e3cff */
[----:B------:R-:W-:Y:S02]  /*152e0*/  LOP3.LUT R8, R4, R35, RZ, 0x3c, !PT ;  /* 0x0000002304087212 */ /* 0x000fe400078e3cff */
[----:B------:R-:W-:Y:S02]  /*152f0*/  LOP3.LUT R4, R24, R81, RZ, 0x3c, !PT ;  /* 0x0000005118047212 */ /* 0x000fe400078e3cff */
[----:B------:R-:W-:Y:S01]  /*15300*/  SHF.R.U64 R6, R6, 0x3, RZ ;  /* 0x0000000306067819 */ /* 0x000fe200000012ff */
[--C-:B----4-:R-:W-:Y:S01]  /*15310*/  IMAD.X R11, RZ, RZ, R13.reuse, P4 ;  /* 0x000000ffff0b7224 */ /* 0x110fe200020e060d */
[----:B------:R-:W-:Y:S01]  /*15320*/  MOV R85, R4 ;  /* 0x0000000400557202 */ /* 0x000fe20000000f00 */
[--C-:B------:R-:W-:Y:S01]  /*15330*/  IMAD.X R9, RZ, RZ, R13.reuse, P3 ;  /* 0x000000ffff097224 */ /* 0x100fe200018e060d */
[----:B--2---:R0:W-:Y:S01]  /*15340*/  SHFL.IDX PT, R5, R49, R28, 0x1c1f ;  /* 0x001c1f1c31057589 */ /* 0x0041e200000e0000 */
[--C-:B------:R-:W-:Y:S01]  /*15350*/  IMAD.X R7, RZ, RZ, R13.reuse, P2 ;  /* 0x000000ffff077224 */ /* 0x100fe200010e060d */
[----:B------:R-:W-:Y:S01]  /*15360*/  LOP3.LUT R6, R6, R79, RZ, 0x3c, !PT ;  /* 0x0000004f06067212 */ /* 0x000fe200078e3cff */
[----:B------:R-:W-:Y:S01]  /*15370*/  IMAD.X R15, RZ, RZ, R13, P5 ;  /* 0x000000ffff0f7224 */ /* 0x000fe200028e060d */
[----:B------:R-:W-:Y:S01]  /*15380*/  MOV R86, R10 ;  /* 0x0000000a00567202 */ /* 0x000fe20000000f00 */
[----:B------:R-:W-:Y:S01]  /*15390*/  SHFL.IDX PT, R29, R29, R28, 0x1c1f ;  /* 0x001c1f1c1d1d7589 */ /* 0x000fe200000e0000 */
[----:B------:R-:W-:-:S02]  /*153a0*/  MOV R24, R8 ;  /* 0x0000000800187202 */ /* 0x000fc40000000f00 */
[----:B0-----:R-:W-:Y:S01]  /*153b0*/  LOP3.LUT R49, R28, 0x2, RZ, 0x3c, !PT ;  /* 0x000000021c317812 */ /* 0x001fe200078e3cff */
        /* <DEDUP_REMOVED lines=47> */
[----:B------:R1:W-:Y:S04]  /*156b0*/  SHFL.IDX PT, R9, R41, R28, 0x1c1f ;  /* 0x001c1f1c29097589 */ /* 0x0003e800000e0000 */
[----:B------:R4:W4:Y:S01]  /*156c0*/  SHFL.IDX PT, R108, R108, R49, 0x1c1f ;  /* 0x001c1f316c6c7589 */ /* 0x00092200000e0000 */
[----:B0-----:R-:W-:-:S02]  /*156d0*/  SEL R40, R29, R30, P0 ;  /* 0x0000001e1d287207 */ /* 0x001fc40000000000 */
[----:B------:R-:W-:Y:S02]  /*156e0*/  SEL R42, R30, R29, P0 ;  /* 0x0000001d1e2a7207 */ /* 0x000fe40000000000 */
[----:B---3--:R-:W-:Y:S02]  /*156f0*/  SEL R43, R92, R31, P0 ;  /* 0x0000001f5c2b7207 */ /* 0x008fe40000000000 */
[----:B-1----:R-:W-:Y:S02]  /*15700*/  SEL R41, R31, R92, P0 ;  /* 0x0000005c1f297207 */ /* 0x002fe40000000000 */
        /* <DEDUP_REMOVED lines=54> */
[----:B------:R-:W-:Y:S01]  /*15a70*/  F2FP.BF16.F32.PACK_AB R13, R61, R60 ;  /* 0x0000003c3d0d723e */ /* 0x000fe200000010ff */
[----:B------:R0:W-:Y:S01]  /*15a80*/  STSM.16.M88.4 [R35], R8 ;  /* 0x0000000823007844 */ /* 0x0001e20000000200 */
        /* <DEDUP_REMOVED lines=15> */
[----:B------:R0:W-:Y:S04]  /*15b80*/  STSM.16.M88.4 [R24], R28 ;  /* 0x0000001c18007844 */ /* 0x0001e80000000200 */
[----:B------:R-:W-:Y:S04]  /*15b90*/  STSM.16.M88.4 [R84], R32 ;  /* 0x0000002054007844 */ /* 0x000fe80000000200 */
[----:B------:R1:W-:Y:S01]  /*15ba0*/  STSM.16.M88.4 [R85], R4 ;  /* 0x0000000455007844 */ /* 0x0003e20000000200 */
[----:B------:R-:W-:Y:S01]  /*15bb0*/  BAR.SYNC.DEFER_BLOCKING 0x1, 0x180 ;  /* 0x0046000000007b1d */ /* 0x000fe20000010000 */
[----:B------:R-:W-:-:S04]  /*15bc0*/  ISETP.NE.U32.AND P0, PT, RZ, UR4, PT ;  /* 0x00000004ff007c0c */ /* 0x000fc8000bf05070 */
[----:B------:R-:W-:Y:S02]  /*15bd0*/  ISETP.NE.AND.EX P0, PT, RZ, UR5, PT, P0 ;  /* 0x00000005ff007c0c */ /* 0x000fe4000bf05300 */
[----:B------:R-:W-:Y:S01]  /*15be0*/  IADD3 R8, P1, R95, UR4, RZ ;  /* 0x000000045f087c10 */ /* 0x000fe2000ff3e0ff */
[----:B------:R-:W-:Y:S01]  /*15bf0*/  IMAD.MOV.U32 R3, RZ, RZ, RZ ;  /* 0x000000ffff037224 */ /* 0x000fe200078e00ff */
[----:B------:R-:W-:Y:S01]  /*15c00*/  ISETP.GT.AND P3, PT, R88, 0x1, PT ;  /* 0x000000015800780c */ /* 0x000fe20003f64270 */
[----:B0-----:R-:W-:Y:S01]  /*15c10*/  IMAD.MOV.U32 R28, RZ, RZ, 0x9b8 ;  /* 0x000009b8ff1c7424 */ /* 0x001fe200078e00ff */
[----:B------:R-:W-:Y:S01]  /*15c20*/  IADD3.X R9, R87, UR5, RZ, P1, !PT ;  /* 0x0000000557097c10 */ /* 0x000fe20008ffe4ff */
[----:B------:R-:W0:Y:S08]  /*15c30*/  LDC R24, c[0x0][0xbe8] ;  /* 0x0002fa00ff187b82 */ /* 0x000e300000000800 */
[----:B------:R-:W2:Y:S01]  /*15c40*/  LDC.64 R14, c[0x0][0xba8] ;  /* 0x0002ea00ff0e7b82 */ /* 0x000ea20000000a00 */
[----:B------:R-:W3:Y:S01]  /*15c50*/  @P0 LDG.E R3, desc[UR40][R8.64] ;  /* 0x0000002808030981 */ /* 0x000ee2000c1e1900 */
[----:B------:R-:W-:-:S06]  /*15c60*/  SEL R28, R28, 0x978, P3 ;  /* 0x000009781c1c7807 */ /* 0x000fcc0001800000 */
        /* <DEDUP_REMOVED lines=26> */
[----:B------:R-:W-:Y:S02]  /*15e10*/  IMAD.IADD R29, R93, 0x1, R91 ;  /* 0x000000015d1d7824 */ /* 0x000fe400078e025b */
        /* <DEDUP_REMOVED lines=28> */
.L_x_13268:
[----:B------:R-:W2:Y:S01]  /*15fe0*/  LDL R8, [R1+0xa8] ;  /* 0x0000a80001087983 */ /* 0x000ea20000100800 */
[----:B------:R-:W0:Y:S03]  /*15ff0*/  S2R R4, SR_TID.X ;  /* 0x0000000000047919 */ /* 0x000e260000002100 */
[----:B------:R-:W-:Y:S04]  /*16000*/  SHFL.IDX PT, R5, R15, RZ, 0x1c1f ;  /* 0x001c1fff0f057589 */ /* 0x000fe800000e0000 */
[----:B------:R-:W-:Y:S04]  /*16010*/  SHFL.IDX PT, R6, R14, 0x1, 0x1c1f ;  /* 0x003c1f000e067f89 */ /* 0x000fe800000e0000 */
[----:B------:R-:W-:Y:S01]  /*16020*/  SHFL.IDX PT, R7, R15, 0x1, 0x1c1f ;  /* 0x003c1f000f077f89 */ /* 0x000fe200000e0000 */
[----:B0-----:R-:W-:-:S04]  /*16030*/  IADD3 R10, R4, -0x80, RZ ;  /* 0xffffff80040a7810 */ /* 0x001fc80007ffe0ff */
        /* <DEDUP_REMOVED lines=22> */
[----:B------:R-:W4:Y:S02]  /*161a0*/  S2R R9, SR_TID.X ;  /* 0x0000000000097919 */ /* 0x000f240000002100 */
[----:B----4-:R-:W-:-:S05]  /*161b0*/  VIADD R90, R9, 0xffffff80 ;  /* 0xffffff80095a7836 */ /* 0x010fca0000000000 */
[----:B------:R-:W-:-:S04]  /*161c0*/  SHF.R.S32.HI R88, RZ, 0x1f, R90 ;  /* 0x0000001fff587819 */ /* 0x000fc8000001145a */
[----:B------:R-:W-:-:S04]  /*161d0*/  LEA.HI R88, R88, R90, RZ, 0x2 ;  /* 0x0000005a58587211 */ /* 0x000fc800078f10ff */
[----:B------:R-:W-:Y:S02]  /*161e0*/  SHF.R.S32.HI R88, RZ, 0x2, R88 ;  /* 0x00000002ff587819 */ /* 0x000fe40000011458 */
[----:B------:R-:W-:-:S04]  /*161f0*/  SHF.R.S32.HI R40, RZ, 0x1f, R90 ;  /* 0x0000001fff287819 */ /* 0x000fc8000001145a */
[----:B------:R-:W-:Y:S01]  /*16200*/  LEA.HI R40, R40, R90, RZ, 0x2 ;  /* 0x0000005a28287211 */ /* 0x000fe200078f10ff */
[----:B------:R-:W-:-:S03]  /*16210*/  IMAD R86, R86, UR4, RZ ;  /* 0x0000000456567c24 */ /* 0x000fc6000f8e02ff */
[----:B------:R-:W-:Y:S01]  /*16220*/  LOP3.LUT R40, R40, 0xfffffffc, RZ, 0xc0, !PT ;  /* 0xfffffffc28287812 */ /* 0x000fe200078ec0ff */
[C---:B------:R-:W-:Y:S02]  /*16230*/  IMAD R41, R3.reuse, UR5, R86 ;  /* 0x0000000503297c24 */ /* 0x040fe4000f8e0256 */
[----:B0-----:R-:W-:Y:S01]  /*16240*/  IMAD.WIDE.U32 R2, R3, UR4, RZ ;  /* 0x0000000403027c25 */ /* 0x001fe2000f8e00ff */
[----:B------:R-:W-:-:S03]  /*16250*/  ULDC.64 UR4, c[0x0][0xae8] ;  /* 0x0002ba0000047ab9 */ /* 0x000fc60000000a00 */
[----:B------:R-:W-:Y:S02]  /*16260*/  IMAD.IADD R40, R90, 0x1, -R40 ;  /* 0x000000015a287824 */ /* 0x000fe400078e0a28 */
[----:B------:R-:W-:Y:S02]  /*16270*/  IMAD.IADD R3, R3, 0x1, R41 ;  /* 0x0000000103037824 */ /* 0x000fe400078e0229 */
[----:B------:R-:W-:-:S04]  /*16280*/  IMAD.WIDE.U32 R2, R23, UR4, R2 ;  /* 0x0000000417027c25 */ /* 0x000fc8000f8e0002 */
[----:B------:R-:W-:Y:S01]  /*16290*/  IMAD R3, R23, UR5, R3 ;  /* 0x0000000517037c24 */ /* 0x000fe2000f8e0203 */
[----:B------:R-:W-:Y:S02]  /*162a0*/  ULDC.64 UR4, c[0x0][0xaf0] ;  /* 0x0002bc0000047ab9 */ /* 0x000fe40000000a00 */
[----:B------:R-:W-:Y:S01]  /*162b0*/  IMAD.WIDE.U32 R2, R84, UR4, R2 ;  /* 0x0000000454027c25 */ /* 0x000fe2000f8e0002 */
[C---:B------:R-:W-:Y:S01]  /*162c0*/  IADD3 R44, R88.reuse, R91, RZ ;  /* 0x0000005b582c7210 */ /* 0x040fe20007ffe0ff */
[----:B------:R-:W-:Y:S02]  /*162d0*/  BSSY B1, `(.L_x_13270) ;  /* 0x0000058000017945 */ /* 0x000fe40003800000 */
[----:B--2---:R-:W-:-:S04]  /*162e0*/  IMAD R5, R88, 0x20, R87 ;  /* 0x0000002058057824 */ /* 0x004fc800078e0257 */
[----:B------:R-:W-:-:S03]  /*162f0*/  IMAD.WIDE R20, R5, 0x2, R20 ;  /* 0x0000000205147825 */ /* 0x000fc600078e0214 */
[----:B------:R-:W-:-:S04]  /*16300*/  IADD3 R5, P5, R20, 0x7800, RZ ;  /* 0x0000780014057810 */ /* 0x000fc80007fbe0ff */
[----:B------:R-:W-:Y:S02]  /*16310*/  LOP3.LUT R0, R5, 0x180, RZ, 0xc0, !PT ;  /* 0x0000018005007812 */ /* 0x000fe400078ec0ff */
[----:B------:R-:W-:Y:S02]  /*16320*/  LOP3.LUT R7, R20, 0x180, RZ, 0xc0, !PT ;  /* 0x0000018014077812 */ /* 0x000fe400078ec0ff */
[----:B------:R-:W-:Y:S02]  /*16330*/  SHF.R.U64 R0, R0, 0x3, RZ ;  /* 0x0000000300007819 */ /* 0x000fe400000012ff */
[C---:B------:R-:W-:Y:S02]  /*16340*/  IADD3 R9, P0, R20.reuse, 0x1800, RZ ;  /* 0x0000180014097810 */ /* 0x040fe40007f1e0ff */
[C---:B------:R-:W-:Y:S02]  /*16350*/  IADD3 R13, P1, R20.reuse, 0x3000, RZ ;  /* 0x00003000140d7810 */ /* 0x040fe40007f3e0ff */
[----:B------:R-:W-:-:S02]  /*16360*/  IADD3 R29, P2, R20, 0x4800, RZ ;  /* 0x00004800141d7810 */ /* 0x000fc40007f5e0ff */
[----:B------:R-:W-:Y:S02]  /*16370*/  IADD3 R33, P3, R20, 0x6000, RZ ;  /* 0x0000600014217810 */ /* 0x000fe40007f7e0ff */
[----:B------:R-:W-:Y:S02]  /*16380*/  SHF.R.U64 R7, R7, 0x3, RZ ;  /* 0x0000000307077819 */ /* 0x000fe400000012ff */
[----:B------:R-:W-:Y:S01]  /*16390*/  LOP3.LUT R36, R0, R5, RZ, 0x3c, !PT ;  /* 0x0000000500247212 */ /* 0x000fe200078e3cff */
[----:B------:R-:W-:Y:S01]  /*163a0*/  IMAD R0, R40, 0x60, R88 ;  /* 0x0000006028007824 */ /* 0x000fe200078e0258 */
[----:B------:R-:W-:Y:S02]  /*163b0*/  LOP3.LUT R8, R9, 0x180, RZ, 0xc0, !PT ;  /* 0x0000018009087812 */ /* 0x000fe400078ec0ff */
[----:B------:R-:W-:Y:S02]  /*163c0*/  LOP3.LUT R12, R13, 0x180, RZ, 0xc0, !PT ;  /* 0x000001800d0c7812 */ /* 0x000fe400078ec0ff */
[----:B------:R-:W-:-:S02]  /*163d0*/  LOP3.LUT R28, R29, 0x180, RZ, 0xc0, !PT ;  /* 0x000001801d1c7812 */ /* 0x000fc400078ec0ff */
[----:B------:R-:W-:Y:S02]  /*163e0*/  LOP3.LUT R32, R33, 0x180, RZ, 0xc0, !PT ;  /* 0x0000018021207812 */ /* 0x000fe400078ec0ff */
[----:B------:R-:W-:Y:S01]  /*163f0*/  LOP3.LUT R20, R7, R20, RZ, 0x3c, !PT ;  /* 0x0000001407147212 */ /* 0x000fe200078e3cff */
[----:B------:R-:W-:Y:S01]  /*16400*/  IMAD.IADD R40, R91, 0x1, R0 ;  /* 0x000000015b287824 */ /* 0x000fe200078e0200 */
[----:B------:R-:W-:Y:S02]  /*16410*/  SHF.R.U64 R8, R8, 0x3, RZ ;  /* 0x0000000308087819 */ /* 0x000fe400000012ff */
[----:B------:R-:W-:Y:S01]  /*16420*/  SHF.R.U64 R12, R12, 0x3, RZ ;  /* 0x000000030c0c7819 */ /* 0x000fe200000012ff */
[----:B------:R0:W5:Y:S01]  /*16430*/  LD.E.128 R4, desc[UR40][R20.64] ;  /* 0x0000002814047980 */ /* 0x000162000c101d00 */
[----:B------:R-:W-:Y:S02]  /*16440*/  SHF.R.U64 R28, R28, 0x3, RZ ;  /* 0x000000031c1c7819 */ /* 0x000fe400000012ff */
[----:B------:R-:W-:Y:S01]  /*16450*/  SHF.R.U64 R32, R32, 0x3, RZ ;  /* 0x0000000320207819 */ /* 0x000fe200000012ff */
[----:B-1----:R-:W-:Y:S01]  /*16460*/  @P4 IMAD.HI.U32 R0, R40, R43, RZ ;  /* 0x0000002b28004227 */ /* 0x002fe200078e00ff */
[----:B------:R-:W-:-:S02]  /*16470*/  LOP3.LUT R8, R8, R9, RZ, 0x3c, !PT ;  /* 0x0000000908087212 */ /* 0x000fc400078e3cff */
[----:B------:R-:W-:Y:S02]  /*16480*/  LOP3.LUT R12, R12, R13, RZ, 0x3c, !PT ;  /* 0x0000000d0c0c7212 */ /* 0x000fe400078e3cff */
[----:B0-----:R-:W-:Y:S01]  /*16490*/  SHF.R.S32.HI R20, RZ, 0x1f, R84 ;  /* 0x0000001fff147819 */ /* 0x001fe20000011454 */
[--C-:B------:R-:W-:Y:S01]  /*164a0*/  IMAD.X R9, RZ, RZ, R21.reuse, P0 ;  /* 0x000000ffff097224 */ /* 0x100fe200000e0615 */
[----:B------:R-:W-:Y:S01]  /*164b0*/  LOP3.LUT R28, R28, R29, RZ, 0x3c, !PT ;  /* 0x0000001d1c1c7212 */ /* 0x000fe200078e3cff */
[--C-:B------:R-:W-:Y:S01]  /*164c0*/  IMAD.X R13, RZ, RZ, R21.reuse, P1 ;  /* 0x000000ffff0d7224 */ /* 0x100fe200008e0615 */
[----:B------:R-:W-:Y:S01]  /*164d0*/  LOP3.LUT R32, R32, R33, RZ, 0x3c, !PT ;  /* 0x0000002120207212 */ /* 0x000fe200078e3cff */
[--C-:B------:R-:W-:Y:S02]  /*164e0*/  IMAD.X R29, RZ, RZ, R21.reuse, P2 ;  /* 0x000000ffff1d7224 */ /* 0x100fe400010e0615 */
[--C-:B------:R-:W-:Y:S01]  /*164f0*/  IMAD.X R33, RZ, RZ, R21.reuse, P3 ;  /* 0x000000ffff217224 */ /* 0x100fe200018e0615 */
[----:B------:R-:W5:Y:S01]  /*16500*/  LD.E.128 R8, desc[UR40][R8.64] ;  /* 0x0000002808087980 */ /* 0x000f62000c101d00 */
[----:B------:R-:W-:-:S02]  /*16510*/  IMAD.X R37, RZ, RZ, R21, P5 ;  /* 0x000000ffff257224 */ /* 0x000fc400028e0615 */
[----:B------:R-:W-:Y:S01]  /*16520*/  IMAD.MOV.U32 R21, RZ, RZ, R40 ;  /* 0x000000ffff157224 */ /* 0x000fe200078e0028 */
[----:B---3--:R-:W-:Y:S01]  /*16530*/  @P4 SHF.R.U32.HI R21, RZ, R45, R0 ;  /* 0x0000002dff154219 */ /* 0x008fe20000011600 */
[----:B------:R-:W-:Y:S01]  /*16540*/  IMAD R23, R20, UR4, RZ ;  /* 0x0000000414177c24 */ /* 0x000fe2000f8e02ff */
[----:B------:R-:W5:Y:S02]  /*16550*/  LD.E.128 R12, desc[UR40][R12.64] ;  /* 0x000000280c0c7980 */ /* 0x000f64000c101d00 */
[----:B------:R-:W-:Y:S01]  /*16560*/  SHF.R.S32.HI R0, RZ, 0x1f, R21 ;  /* 0x0000001fff007819 */ /* 0x000fe20000011415 */
        /* <DEDUP_REMOVED lines=46> */
.L_x_13271:
[----:B------:R-:W-:Y:S05]  /*16850*/  BSYNC B1 ;  /* 0x0000000000017941 */ /* 0x000fea0003800000 */
.L_x_13270:
        /* <DEDUP_REMOVED lines=19> */
.L_x_13269:
[----:B------:R-:W-:Y:S01]  /*16990*/  ULDC.64 UR4, c[0x0][0xb08] ;  /* 0x0002c20000047ab9 */ /* 0x000fe20000000a00 */
[----:B------:R-:W2:Y:S01]  /*169a0*/  LDL R97, [R1+0x38] ;  /* 0x0000380001617983 */ /* 0x000ea20000100800 */
[----:B------:R-:W-:Y:S01]  /*169b0*/  IMAD R86, R86, UR4, RZ ;  /* 0x0000000456567c24 */ /* 0x000fe2000f8e02ff */
[----:B0-----:R-:W0:Y:S01]  /*169c0*/  @P4 LDC R0, c[0x0][0xbec] ;  /* 0x0002fb00ff004b82 */ /* 0x001e220000000800 */
[C---:B------:R-:W-:Y:S01]  /*169d0*/  IMAD.WIDE.U32 R4, R3.reuse, UR4, RZ ;  /* 0x0000000403047c25 */ /* 0x040fe2000f8e00ff */
[----:B------:R-:W3:Y:S01]  /*169e0*/  LDL R96, [R1+0x70] ;  /* 0x0000700001607983 */ /* 0x000ee20000100800 */
[----:B------:R-:W-:Y:S02]  /*169f0*/  ULDC.64 UR6, c[0x0][0xb30] ;  /* 0x0002cc0000067ab9 */ /* 0x000fe40000000a00 */
[----:B------:R-:W-:Y:S01]  /*16a00*/  IMAD R3, R3, UR5, R86 ;  /* 0x0000000503037c24 */ /* 0x000fe2000f8e0256 */
[----:B------:R-:W-:Y:S01]  /*16a10*/  ULDC.64 UR4, c[0x0][0xb38] ;  /* 0x0002ce0000047ab9 */ /* 0x000fe20000000a00 */
[----:B------:R1:W5:Y:S01]  /*16a20*/  LDL R95, [R1+0x9c] ;  /* 0x00009c00015f7983 */ /* 0x0003620000100800 */
[----:B------:R-:W4:Y:S01]  /*16a30*/  @P4 LDC R9, c[0x0][0xbf0] ;  /* 0x0002fc00ff094b82 */ /* 0x000f220000000800 */
        /* <DEDUP_REMOVED lines=9> */
[C---:B------:R-:W-:Y:S01]  /*16ad0*/  IMAD.WIDE.U32 R4, R84.reuse, UR4, R4 ;  /* 0x0000000454047c25 */ /* 0x040fe2000f8e0004 */
[----:B------:R1:W5:Y:S03]  /*16ae0*/  LDL R91, [R1+0x94] ;  /* 0x00009400015b7983 */ /* 0x0003660000100800 */
[----:B------:R-:W-:Y:S01]  /*16af0*/  IMAD R7, R84, UR5, R3 ;  /* 0x0000000554077c24 */ /* 0x000fe2000f8e0203 */
[----:B------:R-:W-:Y:S01]  /*16b00*/  ULDC.64 UR4, c[0x0][0xb48] ;  /* 0x0002d20000047ab9 */ /* 0x000fe20000000a00 */
[----:B------:R1:W5:Y:S01]  /*16b10*/  LDL R90, [R1+0x80] ;  /* 0x00008000015a7983 */ /* 0x0003620000100800 */
[----:B0-----:R-:W-:-:S03]  /*16b20*/  @P4 IMAD.HI.U32 R0, R29, R0, RZ ;  /* 0x000000001d004227 */ /* 0x001fc600078e00ff */
[----:B------:R1:W5:Y:S01]  /*16b30*/  LDL R88, [R1+0x7c] ;  /* 0x00007c0001587983 */ /* 0x0003620000100800 */
[----:B------:R-:W-:Y:S02]  /*16b40*/  IMAD.IADD R5, R5, 0x1, R7 ;  /* 0x0000000105057824 */ /* 0x000fe400078e0207 */
[----:B------:R-:W-:Y:S01]  /*16b50*/  IMAD.MOV.U32 R3, RZ, RZ, R29 ;  /* 0x000000ffff037224 */ /* 0x000fe200078e001d */
[----:B------:R1:W5:Y:S01]  /*16b60*/  LDL R87, [R1+0x8c] ;  /* 0x00008c0001577983 */ /* 0x0003620000100800 */
[C---:B------:R-:W-:Y:S01]  /*16b70*/  IMAD.WIDE.U32 R4, R89.reuse, UR4, R4 ;  /* 0x0000000459047c25 */ /* 0x040fe2000f8e0004 */
[----:B----4-:R-:W-:Y:S02]  /*16b80*/  @P4 SHF.R.U32.HI R3, RZ, R9, R0 ;  /* 0x00000009ff034219 */ /* 0x010fe40000011600 */
[----:B------:R1:W5:Y:S01]  /*16b90*/  LDL R86, [R1+0x78] ;  /* 0x0000780001567983 */ /* 0x0003620000100800 */
[----:B------:R-:W-:Y:S01]  /*16ba0*/  IMAD R5, R89, UR5, R5 ;  /* 0x0000000559057c24 */ /* 0x000fe2000f8e0205 */
[--C-:B------:R-:W-:Y:S01]  /*16bb0*/  SHF.R.S32.HI R0, RZ, 0x1f, R3.reuse ;  /* 0x0000001fff007819 */ /* 0x100fe20000011403 */
[----:B------:R-:W-:Y:S01]  /*16bc0*/  IMAD.MOV R7, RZ, RZ, -R3 ;  /* 0x000000ffff077224 */ /* 0x000fe200078e0a03 */
[----:B------:R1:W5:Y:S01]  /*16bd0*/  LDL R89, [R1+0x90] ;  /* 0x0000900001597983 */ /* 0x0003620000100800 */
[----:B------:R-:W-:-:S02]  /*16be0*/  ULDC.64 UR4, c[0x0][0xb28] ;  /* 0x0002ca0000047ab9 */ /* 0x000fc40000000a00 */
[----:B------:R-:W-:Y:S02]  /*16bf0*/  IMAD R7, R24, R7, R29 ;  /* 0x0000000718077224 */ /* 0x000fe400078e021d */
[----:B------:R-:W-:Y:S02]  /*16c00*/  IMAD R0, R0, UR6, RZ ;  /* 0x0000000600007c24 */ /* 0x000fe4000f8e02ff */
[----:B------:R-:W-:-:S04]  /*16c10*/  IMAD.WIDE.U32 R4, R3, UR6, R4 ;  /* 0x0000000603047c25 */ /* 0x000fc8000f8e0004 */
[----:B------:R-:W-:Y:S01]  /*16c20*/  IMAD R9, R3, UR7, R0 ;  /* 0x0000000703097c24 */ /* 0x000fe2000f8e0200 */
[----:B------:R-:W-:-:S03]  /*16c30*/  SHF.R.S32.HI R0, RZ, 0x1f, R7 ;  /* 0x0000001fff007819 */ /* 0x000fc60000011407 */
        /* <DEDUP_REMOVED lines=11> */
[----:B------:R-:W-:Y:S01]  /*16cf0*/  BSSY B1, `(.L_x_13273) ;  /* 0x0000040000017945 */ /* 0x000fe20003800000 */
[----:B------:R0:W-:Y:S03]  /*16d00*/  SYNCS.ARRIVE.TRANS64.RED.A1T0 RZ, [R2+URZ], RZ ;  /* 0x000000ff02ff79a7 */ /* 0x0001e6000810043f */
[----:B------:R1:W4:Y:S04]  /*16d10*/  SHFL.IDX PT, R3, R24, RZ, 0x1c1f ;  /* 0x001c1fff18037589 */ /* 0x00032800000e0000 */
[----:B0-----:R1:W0:Y:S01]  /*16d20*/  SHFL.IDX PT, R2, R20, RZ, 0x1c1f ;  /* 0x001c1fff14027589 */ /* 0x00122200000e0000 */
[----:B--2---:R-:W-:-:S02]  /*16d30*/  VIADD R29, R97, 0x8 ;  /* 0x00000008611d7836 */ /* 0x004fc40000000000 */
[C---:B------:R-:W-:Y:S02]  /*16d40*/  VIADD R31, R97.reuse, 0x10 ;  /* 0x00000010611f7836 */ /* 0x040fe40000000000 */
[C---:B------:R-:W-:Y:S02]  /*16d50*/  VIADD R33, R97.reuse, 0x18 ;  /* 0x0000001861217836 */ /* 0x040fe40000000000 */
[C---:B------:R-:W-:Y:S02]  /*16d60*/  VIADD R35, R97.reuse, 0x20 ;  /* 0x0000002061237836 */ /* 0x040fe40000000000 */
[----:B------:R-:W-:Y:S01]  /*16d70*/  VIADD R23, R97, 0x28 ;  /* 0x0000002861177836 */ /* 0x000fe20000000000 */
[----:B---3--:R-:W-:Y:S02]  /*16d80*/  SHF.R.S32.HI R21, RZ, 0x1f, R96 ;  /* 0x0000001fff157819 */ /* 0x008fe40000011460 */
[----:B------:R-:W-:Y:S02]  /*16d90*/  SHF.R.S32.HI R30, RZ, 0x1f, R29 ;  /* 0x0000001fff1e7819 */ /* 0x000fe4000001141d */
[----:B------:R-:W-:-:S02]  /*16da0*/  SHF.R.S32.HI R32, RZ, 0x1f, R31 ;  /* 0x0000001fff207819 */ /* 0x000fc4000001141f */
        /* <DEDUP_REMOVED lines=13> */
[----:B------:R-:W-:Y:S01]  /*16e80*/  @!P0 LEA R8, P5, R31, R2, 0x2 ;  /* 0x000000021f088211 */ /* 0x000fe200078a10ff */
[----:B------:R-:W-:Y:S01]  /*16e90*/  @!P2 ST.E.64 desc[UR40][R6.64], R40 ;  /* 0x000000280600a985 */ /* 0x000fe2000c101b28 */
[----:B------:R-:W-:Y:S02]  /*16ea0*/  ISETP.GE.AND P2, PT, R23, UR4, PT ;  /* 0x0000000417007c0c */ /* 0x000fe4000bf46270 */
[----:B------:R-:W-:Y:S01]  /*16eb0*/  @!P0 LEA.HI.X R9, R31, R3, R32, 0x2, P5 ;  /* 0x000000031f098211 */ /* 0x000fe200028f1420 */
[----:B------:R0:W-:Y:S01]  /*16ec0*/  @!P1 ST.E.64 desc[UR40][R4.64], R42 ;  /* 0x0000002a04009985 */ /* 0x0001e2000c101b28 */
[----:B------:R-:W-:-:S02]  /*16ed0*/  ISETP.GE.AND P1, PT, R96, UR4, PT ;  /* 0x0000000460007c0c */ /* 0x000fc4000bf26270 */
[-C--:B------:R-:W-:Y:S01]  /*16ee0*/  @!P3 LEA R10, P6, R33, R2.reuse, 0x2 ;  /* 0x00000002210ab211 */ /* 0x080fe200078c10ff */
[----:B------:R1:W-:Y:S01]  /*16ef0*/  @!P0 ST.E.64 desc[UR40][R8.64], R48 ;  /* 0x0000003008008985 */ /* 0x0003e2000c101b28 */
[-C--:B------:R-:W-:Y:S02]  /*16f00*/  @!P4 LEA R12, P5, R35, R2.reuse, 0x2 ;  /* 0x00000002230cc211 */ /* 0x080fe400078a10ff */
[-C--:B------:R-:W-:Y:S02]  /*16f10*/  @!P3 LEA.HI.X R11, R33, R3.reuse, R34, 0x2, P6 ;  /* 0x00000003210bb211 */ /* 0x080fe400030f1422 */
[----:B-----5:R-:W-:Y:S02]  /*16f20*/  ISETP.GE.AND P0, PT, R94, UR4, PT ;  /* 0x000000045e007c0c */ /* 0x020fe4000bf06270 */
[----:B------:R-:W-:Y:S01]  /*16f30*/  @!P4 LEA.HI.X R13, R35, R3, R84, 0x2, P5 ;  /* 0x00000003230dc211 */ /* 0x000fe200028f1454 */
[----:B------:R2:W-:Y:S01]  /*16f40*/  @!P3 ST.E.64 desc[UR40][R10.64], R50 ;  /* 0x000000320a00b985 */ /* 0x0005e2000c101b28 */
[----:B------:R-:W-:-:S02]  /*16f50*/  @!P2 LEA R14, P6, R23, R2, 0x2 ;  /* 0x00000002170ea211 */ /* 0x000fc400078c10ff */
[----:B------:R-:W-:Y:S01]  /*16f60*/  ISETP.GE.AND P3, PT, R92, UR4, PT ;  /* 0x000000045c007c0c */ /* 0x000fe2000bf66270 */
[----:B------:R3:W-:Y:S01]  /*16f70*/  @!P4 ST.E.64 desc[UR40][R12.64], R56 ;  /* 0x000000380c00c985 */ /* 0x0007e2000c101b28 */
[-C--:B------:R-:W-:Y:S02]  /*16f80*/  @!P2 LEA.HI.X R15, R23, R3.reuse, R0, 0x2, P6 ;  /* 0x00000003170fa211 */ /* 0x080fe400030f1400 */
[----:B0-----:R-:W-:Y:S02]  /*16f90*/  @!P1 LEA R4, P4, R96, R2, 0x2 ;  /* 0x0000000260049211 */ /* 0x001fe400078810ff */
[----:B------:R-:W-:Y:S01]  /*16fa0*/  ISETP.GE.AND P5, PT, R90, UR4, PT ;  /* 0x000000045a007c0c */ /* 0x000fe2000bfa6270 */
[----:B------:R0:W-:Y:S01]  /*16fb0*/  @!P2 ST.E.64 desc[UR40][R14.64], R58 ;  /* 0x0000003a0e00a985 */ /* 0x0001e2000c101b28 */
[----:B------:R-:W-:Y:S02]  /*16fc0*/  @!P1 LEA.HI.X R5, R96, R3, R21, 0x2, P4 ;  /* 0x0000000360059211 */ /* 0x000fe400020f1415 */
[----:B------:R-:W-:-:S02]  /*16fd0*/  ISETP.GE.AND P4, PT, R88, UR4, PT ;  /* 0x0000000458007c0c */ /* 0x000fc4000bf86270 */
[----:B------:R-:W-:Y:S01]  /*16fe0*/  ISETP.GE.AND P2, PT, R86, UR4, PT ;  /* 0x0000000456007c0c */ /* 0x000fe2000bf46270 */
[----:B------:R0:W-:Y:S01]  /*16ff0*/  @!P1 ST.E.64 desc[UR40][R4.64], R64 ;  /* 0x0000004004009985 */ /* 0x0001e2000c101b28 */
[-C--:B-1----:R-:W-:Y:S02]  /*17000*/  @!P0 LEA R8, P6, R94, R2.reuse, 0x2 ;  /* 0x000000025e088211 */ /* 0x082fe400078c10ff */
[----:B------:R-:W-:Y:S02]  /*17010*/  @!P3 LEA R6, P1, R92, R2, 0x2 ;  /* 0x000000025c06b211 */ /* 0x000fe400078210ff */
[-C--:B------:R-:W-:Y:S02]  /*17020*/  @!P0 LEA.HI.X R9, R94, R3.reuse, R95, 0x2, P6 ;  /* 0x000000035e098211 */ /* 0x080fe400030f145f */
[----:B------:R-:W-:-:S03]  /*17030*/  @!P3 LEA.HI.X R7, R92, R3, R93, 0x2, P1 ;  /* 0x000000035c07b211 */ /* 0x000fc600008f145d */
[----:B------:R0:W-:Y:S01]  /*17040*/  @!P0 ST.E.64 desc[UR40][R8.64], R66 ;  /* 0x0000004208008985 */ /* 0x0001e2000c101b28 */
[-C--:B--2---:R-:W-:Y:S02]  /*17050*/  @!P5 LEA R10, P0, R90, R2.reuse, 0x2 ;  /* 0x000000025a0ad211 */ /* 0x084fe400078010ff */
[-C--:B---3--:R-:W-:Y:S01]  /*17060*/  @!P4 LEA R12, P1, R88, R2.reuse, 0x2 ;  /* 0x00000002580cc211 */ /* 0x088fe200078210ff */
[----:B------:R0:W-:Y:S01]  /*17070*/  @!P3 ST.E.64 desc[UR40][R6.64], R72 ;  /* 0x000000480600b985 */ /* 0x0001e2000c101b28 */
[----:B------:R-:W-:Y:S02]  /*17080*/  @!P2 LEA R2, P6, R86, R2, 0x2 ;  /* 0x000000025602a211 */ /* 0x000fe400078c10ff */
[-C--:B------:R-:W-:Y:S02]  /*17090*/  @!P5 LEA.HI.X R11, R90, R3.reuse, R91, 0x2, P0 ;  /* 0x000000035a0bd211 */ /* 0x080fe400000f145b */
[-C--:B------:R-:W-:Y:S02]  /*170a0*/  @!P4 LEA.HI.X R13, R88, R3.reuse, R89, 0x2, P1 ;  /* 0x00000003580dc211 */ /* 0x080fe400008f1459 */
[----:B------:R-:W-:Y:S01]  /*170b0*/  @!P2 LEA.HI.X R3, R86, R3, R87, 0x2, P6 ;  /* 0x000000035603a211 */ /* 0x000fe200030f1457 */
[----:B------:R0:W-:Y:S04]  /*170c0*/  @!P5 ST.E.64 desc[UR40][R10.64], R74 ;  /* 0x0000004a0a00d985 */ /* 0x0001e8000c101b28 */
[----:B------:R0:W-:Y:S04]  /*170d0*/  @!P4 ST.E.64 desc[UR40][R12.64], R80 ;  /* 0x000000500c00c985 */ /* 0x0001e8000c101b28 */
[----:B------:R0:W-:Y:S02]  /*170e0*/  @!P2 ST.E.64 desc[UR40][R2.64], R82 ;  /* 0x000000520200a985 */ /* 0x0001e4000c101b28 */
.L_x_13274:
[----:B------:R-:W-:Y:S05]  /*170f0*/  BSYNC B1 ;  /* 0x0000000000017941 */ /* 0x000fea0003800000 */
.L_x_13273:
        /* <DEDUP_REMOVED lines=10> */
[-C--:B--2---:R-:W-:Y:S02]  /*171a0*/  @!P3 LEA R4, P0, R29, R2.reuse, 0x2 ;  /* 0x000000021d04b211 */ /* 0x084fe400078010ff */
[-C--:B------:R-:W-:Y:S02]  /*171b0*/  @!P5 LEA R6, P2, R31, R2.reuse, 0x2 ;  /* 0x000000021f06d211 */ /* 0x080fe400078410ff */
[-C--:B-1----:R-:W-:Y:S02]  /*171c0*/  @!P3 LEA.HI.X R5, R29, R3.reuse, R30, 0x2, P0 ;  /* 0x000000031d05b211 */ /* 0x082fe400000f141e */
[----:B------:R-:W-:Y:S02]  /*171d0*/  ISETP.GE.AND P0, PT, R23, UR4, PT ;  /* 0x0000000417007c0c */ /* 0x000fe4000bf06270 */
[----:B------:R-:W-:Y:S01]  /*171e0*/  @!P5 LEA.HI.X R7, R31, R3, R32, 0x2, P2 ;  /* 0x000000031f07d211 */ /* 0x000fe200010f1420 */
[----:B------:R-:W-:Y:S01]  /*171f0*/  @!P6 IMAD.WIDE R8, R97, 0x4, R2 ;  /* 0x000000046108e825 */ /* 0x000fe200078e0202 */
[----:B------:R-:W-:-:S04]  /*17200*/  @!P4 LEA R10, P2, R33, R2, 0x2 ;  /* 0x00000002210ac211 */ /* 0x000fc800078410ff */
[----:B------:R-:W-:Y:S01]  /*17210*/  @!P4 LEA.HI.X R11, R33, R3, R34, 0x2, P2 ;  /* 0x00000003210bc211 */ /* 0x000fe200010f1422 */
[----:B------:R-:W-:Y:S01]  /*17220*/  @!P6 ST.E.64 desc[UR40][R8.64], R44 ;  /* 0x0000002c0800e985 */ /* 0x000fe2000c101b28 */
[----:B------:R-:W-:-:S03]  /*17230*/  @!P1 LEA R12, P2, R35, R2, 0x2 ;  /* 0x00000002230c9211 */ /* 0x000fc600078410ff */
[----:B------:R-:W-:Y:S01]  /*17240*/  @!P3 ST.E.64 desc[UR40][R4.64], R46 ;  /* 0x0000002e0400b985 */ /* 0x000fe2000c101b28 */
[-C--:B------:R-:W-:Y:S02]  /*17250*/  @!P1 LEA.HI.X R13, R35, R3.reuse, R84, 0x2, P2 ;  /* 0x00000003230d9211 */ /* 0x080fe400010f1454 */
[C---:B------:R-:W-:Y:S01]  /*17260*/  @!P0 LEA R14, P2, R23.reuse, R2, 0x2 ;  /* 0x00000002170e8211 */ /* 0x040fe200078410ff */
[----:B------:R0:W-:Y:S01]  /*17270*/  @!P5 ST.E.64 desc[UR40][R6.64], R52 ;  /* 0x000000340600d985 */ /* 0x0001e2000c101b28 */
[----:B-----5:R-:W-:Y:S02]  /*17280*/  ISETP.GE.AND P3, PT, R92, UR4, PT ;  /* 0x000000045c007c0c */ /* 0x020fe4000bf66270 */
[----:B------:R-:W-:Y:S01]  /*17290*/  @!P0 LEA.HI.X R15, R23, R3, R0, 0x2, P2 ;  /* 0x00000003170f8211 */ /* 0x000fe200010f1400 */
[----:B------:R1:W-:Y:S01]  /*172a0*/  @!P4 ST.E.64 desc[UR40][R10.64], R54 ;  /* 0x000000360a00c985 */ /* 0x0003e2000c101b28 */
[----:B------:R-:W-:Y:S02]  /*172b0*/  ISETP.GE.AND P2, PT, R96, UR4, PT ;  /* 0x0000000460007c0c */ /* 0x000fe4000bf46270 */
[----:B------:R-:W-:Y:S01]  /*172c0*/  ISETP.GE.AND P4, PT, R94, UR4, PT ;  /* 0x000000045e007c0c */ /* 0x000fe2000bf86270 */
[----:B------:R2:W-:Y:S01]  /*172d0*/  @!P1 ST.E.64 desc[UR40][R12.64], R60 ;  /* 0x0000003c0c009985 */ /* 0x0005e2000c101b28 */
[----:B------:R-:W-:-:S02]  /*172e0*/  ISETP.GE.AND P1, PT, R90, UR4, PT ;  /* 0x000000045a007c0c */ /* 0x000fc4000bf26270 */
[----:B------:R-:W-:Y:S01]  /*172f0*/  ISETP.GE.AND P5, PT, R88, UR4, PT ;  /* 0x0000000458007c0c */ /* 0x000fe2000bfa6270 */
[----:B------:R2:W-:Y:S02]  /*17300*/  @!P0 ST.E.64 desc[UR40][R14.64], R62 ;  /* 0x0000003e0e008985 */ /* 0x0005e4000c101b28 */
[----:B0-----:R-:W-:-:S04]  /*17310*/  @!P3 LEA R6, P0, R92, R2, 0x2 ;  /* 0x000000025c06b211 */ /* 0x001fc800078010ff */
[-C--:B------:R-:W-:Y:S02]  /*17320*/  @!P2 LEA R20, P6, R96, R2.reuse, 0x2 ;  /* 0x000000026014a211 */ /* 0x080fe400078c10ff */
[-C--:B------:R-:W-:Y:S02]  /*17330*/  @!P3 LEA.HI.X R7, R92, R3.reuse, R93, 0x2, P0 ;  /* 0x000000035c07b211 */ /* 0x080fe400000f145d */
[-C--:B------:R-:W-:Y:S02]  /*17340*/  @!P2 LEA.HI.X R21, R96, R3.reuse, R21, 0x2, P6 ;  /* 0x000000036015a211 */ /* 0x080fe400030f1415 */
[----:B------:R-:W-:Y:S02]  /*17350*/  @!P4 LEA R4, P6, R94, R2, 0x2 ;  /* 0x000000025e04c211 */ /* 0x000fe400078c10ff */
[----:B------:R-:W-:Y:S01]  /*17360*/  ISETP.GE.AND P0, PT, R86, UR4, PT ;  /* 0x0000000456007c0c */ /* 0x000fe2000bf06270 */
[----:B------:R2:W-:Y:S01]  /*17370*/  @!P2 ST.E.64 desc[UR40][R20.64], R68 ;  /* 0x000000441400a985 */ /* 0x0005e2000c101b28 */
[----:B------:R-:W-:-:S02]  /*17380*/  @!P4 LEA.HI.X R5, R94, R3, R95, 0x2, P6 ;  /* 0x000000035e05c211 */ /* 0x000fc400030f145f */
[-C--:B------:R-:W-:Y:S02]  /*17390*/  @!P1 LEA R8, P2, R90, R2.reuse, 0x2 ;  /* 0x000000025a089211 */ /* 0x080fe400078410ff */
[----:B-1----:R-:W-:Y:S01]  /*173a0*/  @!P5 LEA R10, P6, R88, R2, 0x2 ;  /* 0x00000002580ad211 */ /* 0x002fe200078c10ff */
[----:B------:R2:W-:Y:S01]  /*173b0*/  @!P4 ST.E.64 desc[UR40][R4.64], R70 ;  /* 0x000000460400c985 */ /* 0x0005e2000c101b28 */
[-C--:B------:R-:W-:Y:S02]  /*173c0*/  @!P1 LEA.HI.X R9, R90, R3.reuse, R91, 0x2, P2 ;  /* 0x000000035a099211 */ /* 0x080fe400010f145b */
[----:B------:R-:W-:Y:S01]  /*173d0*/  @!P5 LEA.HI.X R11, R88, R3, R89, 0x2, P6 ;  /* 0x00000003580bd211 */ /* 0x000fe200030f1459 */
[----:B------:R2:W-:Y:S04]  /*173e0*/  @!P3 ST.E.64 desc[UR40][R6.64], R76 ;  /* 0x0000004c0600b985 */ /* 0x0005e8000c101b28 */
[----:B------:R2:W-:Y:S04]  /*173f0*/  @!P1 ST.E.64 desc[UR40][R8.64], R78 ;  /* 0x0000004e08009985 */ /* 0x0005e8000c101b28 */
[----:B------:R2:W-:Y:S01]  /*17400*/  @!P5 ST.E.64 desc[UR40][R10.64], R36 ;  /* 0x000000240a00d985 */ /* 0x0005e2000c101b28 */
[----:B------:R-:W-:Y:S05]  /*17410*/  @P0 BRA `(.L_x_13272) ;  /* 0x0000000800d00947 */ /* 0x000fea0003800000 */
[----:B------:R-:W-:-:S04]  /*17420*/  LEA R2, P0, R86, R2, 0x2 ;  /* 0x0000000256027211 */ /* 0x000fc800078010ff */
[----:B------:R-:W-:-:S05]  /*17430*/  LEA.HI.X R3, R86, R3, R87, 0x2, P0 ;  /* 0x0000000356037211 */ /* 0x000fca00000f1457 */
[----:B------:R0:W-:Y:S01]  /*17440*/  ST.E.64 desc[UR40][R2.64], R38 ;  /* 0x0000002602007985 */ /* 0x0001e2000c101b28 */
[----:B------:R-:W-:Y:S05]  /*17450*/  BRA `(.L_x_13272) ;  /* 0x0000000800c07947 */ /* 0x000fea0003800000 */
.L_x_13267:
[----:B-1----:R-:W2:Y:S01]  /*17460*/  LDL.LU R4, [R1+0x58] ;  /* 0x0000580001047983 */ /* 0x002ea20000300800 */
        /* <DEDUP_REMOVED lines=15> */
[----:B0-----:R-:W-:Y:S01]  /*17560*/  VIADD R30, R6, 0xffffff80 ;  /* 0xffffff80061e7836 */ /* 0x001fe20000000000 */
[----:B------:R-:W-:-:S06]  /*17570*/  MOV R0, UR4 ;  /* 0x0000000400007c02 */ /* 0x000fcc0008000f00 */
        /* <DEDUP_REMOVED lines=8> */
.L_x_13275:
        /* <DEDUP_REMOVED lines=20> */
[----:B----4-:R-:W1:Y:S08]  /*17740*/  LDC.64 R10, c[0x0][R28+0x220] ;  /* 0x000088001c0a7b82 */ /* 0x010e700000000a00 */
        /* <DEDUP_REMOVED lines=36> */
.L_x_13277:
[----:B------:R-:W-:Y:S05]  /*17990*/  BSYNC B1 ;  /* 0x0000000000017941 */ /* 0x000fea0003800000 */
.L_x_13276:
[----:B------:R-:W-:Y:S05]  /*179a0*/  @P2 BRA `(.L_x_13272) ;  /* 0x00000004006c2947 */ /* 0x000fea0003800000 */
[----:B------:R1:W5:Y:S01]  /*179b0*/  LDL R10, [R1+0x74] ;  /* 0x00007400010a7983 */ /* 0x0003620000100800 */
[----:B----4-:R-:W2:Y:S03]  /*179c0*/  LDC R11, c[0x0][0xbe8] ;  /* 0x0002fa00ff0b7b82 */ /* 0x010ea60000000800 */
        /* <DEDUP_REMOVED lines=31> */
[----:B------:R-:W-:-:S04]  /*17bc0*/  IMAD.IADD R8, R13, 0x1, R4 ;  /* 0x000000010d087824 */ /* 0x000fc800078e0204 */
[----:B0-----:R-:W-:-:S04]  /*17bd0*/  @P0 IMAD.HI.U32 R4, R8, R7, RZ ;  /* 0x0000000708040227 */ /* 0x001fc800078e00ff */
[----:B------:R-:W-:Y:S01]  /*17be0*/  IMAD.MOV.U32 R5, RZ, RZ, R8 ;  /* 0x000000ffff057224 */ /* 0x000fe200078e0008 */
[----:B--2---:R-:W-:Y:S01]  /*17bf0*/  @P0 SHF.R.U32.HI R5, RZ, R9, R4 ;  /* 0x00000009ff050219 */ /* 0x004fe20000011604 */
        /* <DEDUP_REMOVED lines=11> */
[----:B------:R-:W-:Y:S01]  /*17cb0*/  IADD3 R3, R3, R9, RZ ;  /* 0x0000000903037210 */ /* 0x000fe20007ffe0ff */
        /* <DEDUP_REMOVED lines=16> */
[CC--:B0-----:R-:W-:Y:S02]  /*17dc0*/  @!P3 LEA R8, P0, R21.reuse, R2.reuse, 0x1 ;  /* 0x000000021508b211 */ /* 0x0c1fe400078008ff */
[----:B------:R-:W-:Y:S02]  /*17dd0*/  @!P4 LEA R12, P1, R10, R2, 0x1 ;  /* 0x000000020a0cc211 */ /* 0x000fe400078208ff */
[----:B--2---:R-:W-:Y:S01]  /*17de0*/  @!P2 IMAD.WIDE R6, R30, 0x2, R2 ;  /* 0x000000021e06a825 */ /* 0x004fe200078e0202 */
[-C--:B------:R-:W-:Y:S02]  /*17df0*/  @!P3 LEA.HI.X R9, R21, R3.reuse, R28, 0x1, P0 ;  /* 0x000000031509b211 */ /* 0x080fe400000f0c1c */
[----:B------:R-:W-:Y:S02]  /*17e00*/  @!P4 LEA.HI.X R13, R10, R3, R14, 0x1, P1 ;  /* 0x000000030a0dc211 */ /* 0x000fe400008f0c0e */
[----:B------:R3:W-:Y:S04]  /*17e10*/  @!P2 ST.E.128 desc[UR40][R6.64], RZ ;  /* 0x000000ff0600a985 */ /* 0x0007e8000c101d28 */
[----:B------:R3:W-:Y:S04]  /*17e20*/  @!P3 ST.E.128 desc[UR40][R8.64], RZ ;  /* 0x000000ff0800b985 */ /* 0x0007e8000c101d28 */
[----:B------:R3:W-:Y:S02]  /*17e30*/  @!P4 ST.E.128 desc[UR40][R12.64], RZ ;  /* 0x000000ff0c00c985 */ /* 0x0007e4000c101d28 */
.L_x_13279:
[----:B------:R-:W-:Y:S05]  /*17e40*/  BSYNC B1 ;  /* 0x0000000000017941 */ /* 0x000fea0003800000 */
.L_x_13278:
        /* <DEDUP_REMOVED lines=9> */
[CC--:B0--3--:R-:W-:Y:S02]  /*17ee0*/  @!P3 LEA R6, P0, R21.reuse, R2.reuse, 0x1 ;  /* 0x000000021506b211 */ /* 0x0c9fe400078008ff */
[----:B------:R-:W-:Y:S02]  /*17ef0*/  @!P4 LEA R8, P1, R10, R2, 0x1 ;  /* 0x000000020a08c211 */ /* 0x000fe400078208ff */
[----:B-1--4-:R-:W-:Y:S01]  /*17f00*/  @!P2 IMAD.WIDE R4, R30, 0x2, R2 ;  /* 0x000000021e04a825 */ /* 0x012fe200078e0202 */
[-C--:B------:R-:W-:Y:S02]  /*17f10*/  @!P3 LEA.HI.X R7, R21, R3.reuse, R28, 0x1, P0 ;  /* 0x000000031507b211 */ /* 0x080fe400000f0c1c */
[----:B------:R-:W-:Y:S02]  /*17f20*/  @!P4 LEA.HI.X R9, R10, R3, R14, 0x1, P1 ;  /* 0x000000030a09c211 */ /* 0x000fe400008f0c0e */
[----:B------:R2:W-:Y:S04]  /*17f30*/  @!P2 ST.E.128 desc[UR40][R4.64], RZ ;  /* 0x000000ff0400a985 */ /* 0x0005e8000c101d28 */
[----:B------:R2:W-:Y:S04]  /*17f40*/  @!P3 ST.E.128 desc[UR40][R6.64], RZ ;  /* 0x000000ff0600b985 */ /* 0x0005e8000c101d28 */
[----:B------:R2:W-:Y:S02]  /*17f50*/  @!P4 ST.E.128 desc[UR40][R8.64], RZ ;  /* 0x000000ff0800c985 */ /* 0x0005e4000c101d28 */
.L_x_13272:
[----:B------:R-:W-:Y:S05]  /*17f60*/  BSYNC B0 ;  /* 0x0000000000007941 */ /* 0x000fea0003800000 */
.L_x_13266:
[----:B------:R-:W-:Y:S02]  /*17f70*/  ULDC UR4, c[0x0][0xc3c] ;  /* 0x00030f0000047ab9 */ /* 0x000fe40000000800 */
[----:B------:R-:W-:-:S13]  /*17f80*/  ISETP.GE.AND P0, PT, R27, UR4, PT ;  /* 0x000000041b007c0c */ /* 0x000fda000bf06270 */
[----:B------:R-:W-:Y:S05]  /*17f90*/  @!P0 BRA `(.L_x_13280) ;  /* 0xfffffe9000c08947 */ /* 0x000fea000383ffff */
[----:B------:R-:W-:Y:S05]  /*17fa0*/  BRA `(.L_x_13138) ;  /* 0x0000008000e07947 */ /* 0x000fea0003800000 */
.L_x_13136:
[----:B------:R-:W-:-:S08]  /*17fb0*/  NOP ;  /* 0x0000000000007918 */ /* 0x000fd00000000000 */
[----:B--2---:R-:W0:-:S00]  /*17fc0*/  USETMAXREG.DEALLOC.CTAPOOL 0x20 ;  /* 0x00000020000079c8 */ /* 0x004e0000080e0500 */
        /* <DEDUP_REMOVED lines=15> */
[----:B-1----:R-:W-:Y:S02]  /*180c0*/  IMAD.MOV.U32 R25, RZ, RZ, RZ ;  /* 0x000000ffff197224 */ /* 0x002fe400078e00ff */
[----:B------:R-:W-:Y:S01]  /*180d0*/  IMAD.MOV.U32 R8, RZ, RZ, RZ ;  /* 0x000000ffff087224 */ /* 0x000fe200078e00ff */
[----:B------:R-:W1:Y:S01]  /*180e0*/  S2UR UR6, SR_CTAID.X ;  /* 0x00000000000679c3 */ /* 0x000e620000002500 */
        /* <DEDUP_REMOVED lines=40> */
.L_x_13284:
        /* <DEDUP_REMOVED lines=37> */
.L_x_13282:
        /* <DEDUP_REMOVED lines=13> */
.L_x_13285:
[----:B-1----:R-:W-:Y:S02]  /*18690*/  IMAD R24, R24, UR5, R5 ;  /* 0x0000000518187c24 */ /* 0x002fe4000f8e0205 */
[----:B------:R-:W-:-:S03]  /*186a0*/  VIADD R27, R27, UR4 ;  /* 0x000000041b1b7c36 */ /* 0x000fc60008000000 */
[----:B------:R-:W-:Y:S01]  /*186b0*/  IADD3 R4, -R24, UR6, RZ ;  /* 0x0000000618047c10 */ /* 0x000fe2000fffe1ff */
[----:B------:R-:W-:Y:S06]  /*186c0*/  @!P1 BRA `(.L_x_13286) ;  /* 0x0000000000e49947 */ /* 0x000fec0003800000 */
[----:B--2---:R-:W-:Y:S02]  /*186d0*/  IABS R7, R25 ;  /* 0x0000001900077213 */ /* 0x004fe40000000000 */
[----:B------:R-:W-:Y:S02]  /*186e0*/  IABS R5, R8 ;  /* 0x0000000800057213 */ /* 0x000fe40000000000 */
[----:B------:R-:W1:Y:S08]  /*186f0*/  I2F.RP R9, R7 ;  /* 0x0000000700097306 */ /* 0x000e700000209400 */
[----:B-1----:R-:W0:Y:S02]  /*18700*/  MUFU.RCP R9, R9 ;  /* 0x0000000900097308 */ /* 0x002e240000001000 */
[----:B0-----:R-:W-:-:S06]  /*18710*/  VIADD R2, R9, 0xffffffe ;  /* 0x0ffffffe09027836 */ /* 0x001fcc0000000000 */
[----:B------:R-:W0:Y:S08]  /*18720*/  I2F.RP R9, R5 ;  /* 0x0000000500097306 */ /* 0x000e300000209400 */
[----:B------:R1:W2:Y:S08]  /*18730*/  F2I.FTZ.U32.TRUNC.NTZ R3, R2 ;  /* 0x0000000200037305 */ /* 0x0002b0000021f000 */
[----:B0-----:R-:W0:Y:S01]  /*18740*/  MUFU.RCP R9, R9 ;  /* 0x0000000900097308 */ /* 0x001e220000001000 */
[----:B-1----:R-:W-:-:S02]  /*18750*/  IMAD.MOV.U32 R2, RZ, RZ, RZ ;  /* 0x000000ffff027224 */ /* 0x002fc400078e00ff */
[----:B--2---:R-:W-:-:S04]  /*18760*/  IMAD.MOV R10, RZ, RZ, -R3 ;  /* 0x000000ffff0a7224 */ /* 0x004fc800078e0a03 */
[----:B------:R-:W-:Y:S01]  /*18770*/  IMAD R11, R10, R7, RZ ;  /* 0x000000070a0b7224 */ /* 0x000fe200078e02ff */
[----:B------:R-:W-:-:S03]  /*18780*/  IABS R10, R4 ;  /* 0x00000004000a7213 */ /* 0x000fc60000000000 */
[----:B------:R-:W-:Y:S01]  /*18790*/  IMAD.HI.U32 R3, R3, R11, R2 ;  /* 0x0000000b03037227 */ /* 0x000fe200078e0002 */
[----:B------:R-:W-:-:S05]  /*187a0*/  IABS R11, R25 ;  /* 0x00000019000b7213 */ /* 0x000fca0000000000 */
[----:B------:R-:W-:Y:S02]  /*187b0*/  IMAD.MOV R11, RZ, RZ, -R11 ;  /* 0x000000ffff0b7224 */ /* 0x000fe400078e0a0b */
[----:B------:R-:W-:-:S04]  /*187c0*/  IMAD.HI.U32 R2, R3, R10, RZ ;  /* 0x0000000a03027227 */ /* 0x000fc800078e00ff */
[----:B------:R-:W-:Y:S02]  /*187d0*/  IMAD R10, R2, R11, R10 ;  /* 0x0000000b020a7224 */ /* 0x000fe400078e020a */
[----:B0-----:R-:W-:-:S03]  /*187e0*/  VIADD R3, R9, 0xffffffe ;  /* 0x0ffffffe09037836 */ /* 0x001fc60000000000 */
[----:B------:R-:W-:-:S03]  /*187f0*/  ISETP.GT.U32.AND P1, PT, R7, R10, PT ;  /* 0x0000000a0700720c */ /* 0x000fc60003f24070 */
[----:B------:R-:W0:Y:S10]  /*18800*/  F2I.FTZ.U32.TRUNC.NTZ R3, R3 ;  /* 0x0000000300037305 */ /* 0x000e34000021f000 */
[----:B------:R-:W-:-:S02]  /*18810*/  @!P1 IMAD.IADD R10, R10, 0x1, -R7 ;  /* 0x000000010a0a9824 */ /* 0x000fc400078e0a07 */
[----:B------:R-:W-:Y:S01]  /*18820*/  @!P1 VIADD R2, R2, 0x1 ;  /* 0x0000000102029836 */ /* 0x000fe20000000000 */
[----:B------:R-:W-:Y:S02]  /*18830*/  ISETP.NE.AND P1, PT, R25, RZ, PT ;  /* 0x000000ff1900720c */ /* 0x000fe40003f25270 */
[----:B------:R-:W-:Y:S01]  /*18840*/  ISETP.GE.U32.AND P0, PT, R10, R7, PT ;  /* 0x000000070a00720c */ /* 0x000fe20003f06070 */
[----:B0-----:R-:W-:Y:S01]  /*18850*/  IMAD.MOV R9, RZ, RZ, -R3 ;  /* 0x000000ffff097224 */ /* 0x001fe200078e0a03 */
[----:B------:R-:W-:-:S04]  /*18860*/  LOP3.LUT R7, R4, R25, RZ, 0x3c, !PT ;  /* 0x0000001904077212 */ /* 0x000fc800078e3cff */
[----:B------:R-:W-:-:S07]  /*18870*/  ISETP.GE.AND P2, PT, R7, RZ, PT ;  /* 0x000000ff0700720c */ /* 0x000fce0003f46270 */
[----:B------:R-:W-:-:S05]  /*18880*/  @P0 VIADD R2, R2, 0x1 ;  /* 0x0000000102020836 */ /* 0x000fca0000000000 */
[----:B------:R-:W-:Y:S01]  /*18890*/  MOV R7, R2 ;  /* 0x0000000200077202 */ /* 0x000fe20000000f00 */
[----:B------:R-:W-:-:S04]  /*188a0*/  IMAD.MOV.U32 R2, RZ, RZ, R9 ;  /* 0x000000ffff027224 */ /* 0x000fc800078e0009 */
[----:B------:R-:W-:Y:S02]  /*188b0*/  IMAD R9, R2, R5, RZ ;  /* 0x0000000502097224 */ /* 0x000fe400078e02ff */
[----:B------:R-:W-:Y:S01]  /*188c0*/  @!P2 IMAD.MOV R7, RZ, RZ, -R7 ;  /* 0x000000ffff07a224 */ /* 0x000fe200078e0a07 */
[----:B------:R-:W-:Y:S01]  /*188d0*/  @!P1 LOP3.LUT R7, RZ, R25, RZ, 0x33, !PT ;  /* 0x00000019ff079212 */ /* 0x000fe200078e33ff */
        /* <DEDUP_REMOVED lines=24> */
.L_x_13286:
        /* <DEDUP_REMOVED lines=60> */
.L_x_13287:
[----:B------:R-:W-:-:S05]  /*18e20*/  LOP3.LUT R2, RZ, R2, RZ, 0x33, !PT ;  /* 0x00000002ff027212 */ /* 0x000fca00078e33ff */
[----:B------:R-:W-:Y:S01]  /*18e30*/  IMAD.IADD R25, R25, 0x1, R2 ;  /* 0x0000000119197824 */ /* 0x000fe200078e0202 */
[----:B------:R-:W-:Y:S06]  /*18e40*/  BRA `(.L_x_13288) ;  /* 0x00000000000c7947 */ /* 0x000fec0003800000 */
.L_x_13283:
[----:B------:R-:W-:Y:S02]  /*18e50*/  IMAD.MOV.U32 R25, RZ, RZ, RZ ;  /* 0x000000ffff197224 */ /* 0x000fe400078e00ff */
[----:B------:R-:W-:Y:S02]  /*18e60*/  IMAD.U32 R24, RZ, RZ, UR6 ;  /* 0x00000006ff187e24 */ /* 0x000fe4000f8e00ff */
[----:B------:R-:W-:-:S07]  /*18e70*/  IMAD.MOV.U32 R26, RZ, RZ, RZ ;  /* 0x000000ffff1a7224 */ /* 0x000fce00078e00ff */
.L_x_13288:
[----:B------:R-:W-:-:S13]  /*18e80*/  ISETP.NE.AND P0, PT, R0, RZ, PT ;  /* 0x000000ff0000720c */ /* 0x000fda0003f05270 */
[----:B------:R-:W0:Y:S01]  /*18e90*/  @!P0 S2R R3, SR_CgaCtaId ;  /* 0x0000000000038919 */ /* 0x000e220000008800 */
[----:B------:R-:W-:-:S04]  /*18ea0*/  @!P0 MOV R0, 0x400 ;  /* 0x0000040000008802 */ /* 0x000fc80000000f00 */
[----:B0-----:R-:W-:-:S05]  /*18eb0*/  @!P0 LEA R0, R3, R0, 0x18 ;  /* 0x0000000003008211 */ /* 0x001fca00078ec0ff */
[----:B------:R2:W-:Y:S01]  /*18ec0*/  @!P0 STS.128 [R0+0x19cd0], R24 ;  /* 0x019cd01800008388 */ /* 0x0005e20000000c00 */
[----:B------:R-:W-:Y:S06]  /*18ed0*/  BAR.ARV 0x5, 0x200 ;  /* 0x0148000000007b1d */ /* 0x000fec0000002000 */
.L_x_13281:
[----:B------:R3:W-:Y:S01]  /*18ee0*/  STL [R1+0x58], RZ ;  /* 0x000058ff01007387 */ /* 0x0007e20000100800 */
[----:B------:R-:W-:Y:S01]  /*18ef0*/  ULDC UR4, c[0x0][0xc3c] ;  /* 0x00030f0000047ab9 */ /* 0x000fe20000000800 */
[----:B------:R-:W-:Y:S01]  /*18f00*/  MOV R29, 0x1 ;  /* 0x00000001001d7802 */ /* 0x000fe20000000f00 */
[----:B------:R-:W-:Y:S01]  /*18f10*/  IMAD.MOV.U32 R19, RZ, RZ, RZ ;  /* 0x000000ffff137224 */ /* 0x000fe200078e00ff */
[----:B-1----:R-:W-:-:S13]  /*18f20*/  ISETP.GE.AND P0, PT, R27, UR4, PT ;  /* 0x000000041b007c0c */ /* 0x002fda000bf06270 */
[----:B---3--:R-:W-:Y:S05]  /*18f30*/  @P0 BRA `(.L_x_13289) ;  /* 0x0000007000000947 */ /* 0x008fea0003800000 */
[----:B------:R-:W3:Y:S01]  /*18f40*/  LDL R11, [R1+0x2c] ;  /* 0x00002c00010b7983 */ /* 0x000ee20000100800 */
[----:B------:R-:W0:Y:S01]  /*18f50*/  S2R R14, SR_TID.X ;  /* 0x00000000000e7919 */ /* 0x000e220000002100 */
[----:B------:R-:W1:Y:S01]  /*18f60*/  S2UR UR4, SR_CgaCtaId ;  /* 0x00000000000479c3 */ /* 0x000e620000008800 */
[----:B------:R-:W-:Y:S02]  /*18f70*/  IMAD.SHL.U32 R7, R6, 0x800, RZ ;  /* 0x0000080006077824 */ /* 0x000fe400078e00ff */
[C---:B0-----:R-:W-:Y:S01]  /*18f80*/  IMAD.SHL.U32 R2, R14.reuse, 0x20, RZ ;  /* 0x000000200e027824 */ /* 0x041fe200078e00ff */
[C---:B------:R-:W-:Y:S01]  /*18f90*/  LOP3.LUT R12, R14.reuse, 0x7f, RZ, 0xc0, !PT ;  /* 0x0000007f0e0c7812 */ /* 0x040fe200078ec0ff */
[----:B--2---:R-:W-:Y:S01]  /*18fa0*/  IMAD.SHL.U32 R0, R14, 0x10, RZ ;  /* 0x000000100e007824 */ /* 0x004fe200078e00ff */
[----:B------:R-:W-:Y:S02]  /*18fb0*/  SHF.R.U32.HI R4, RZ, 0x1, R14 ;  /* 0x00000001ff047819 */ /* 0x000fe4000001160e */
[----:B------:R-:W-:Y:S01]  /*18fc0*/  LOP3.LUT R3, R2, 0x80, RZ, 0xc0, !PT ;  /* 0x0000008002037812 */ /* 0x000fe200078ec0ff */
[----:B------:R-:W-:Y:S01]  /*18fd0*/  IMAD.SHL.U32 R8, R12, 0x10, RZ ;  /* 0x000000100c087824 */ /* 0x000fe200078e00ff */
[----:B------:R-:W-:-:S02]  /*18fe0*/  LOP3.LUT R23, R2, 0x360, RZ, 0xc0, !PT ;  /* 0x0000036002177812 */ /* 0x000fc400078ec0ff */
[----:B------:R-:W-:Y:S02]  /*18ff0*/  LOP3.LUT R5, R0, 0x60, RZ, 0xc0, !PT ;  /* 0x0000006000057812 */ /* 0x000fe400078ec0ff */
[----:B------:R-:W-:Y:S02]  /*19000*/  LOP3.LUT R3, R3, 0x10, R4, 0xf8, !PT ;  /* 0x0000001003037812 */ /* 0x000fe400078ef804 */
[----:B------:R-:W-:Y:S01]  /*19010*/  LOP3.LUT R4, R4, 0x20, RZ, 0xc0, !PT ;  /* 0x0000002004047812 */ /* 0x000fe200078ec0ff */
[----:B------:R-:W-:Y:S01]  /*19020*/  IMAD.SHL.U32 R2, R14, 0x80, RZ ;  /* 0x000000800e027824 */ /* 0x000fe200078e00ff */
[--C-:B------:R-:W-:Y:S02]  /*19030*/  LOP3.LUT R23, R23, 0x400, R8.reuse, 0xf8, !PT ;  /* 0x0000040017177812 */ /* 0x100fe400078ef808 */
[----:B------:R-:W-:Y:S02]  /*19040*/  LOP3.LUT R8, R5, 0x700, R8, 0xf8, !PT ;  /* 0x0000070005087812 */ /* 0x000fe400078ef808 */
[----:B------:R-:W-:Y:S01]  /*19050*/  LOP3.LUT R5, R4, 0x10, R14, 0xf8, !PT ;  /* 0x0000001004057812 */ /* 0x000fe200078ef80e */
[----:B------:R-:W-:Y:S01]  /*19060*/  IMAD.SHL.U32 R9, R14, 0x2, RZ ;  /* 0x000000020e097824 */ /* 0x000fe200078e00ff */
[----:B------:R-:W-:Y:S01]  /*19070*/  LOP3.LUT R4, R0, 0x90, RZ, 0xc0, !PT ;  /* 0x0000009000047812 */ /* 0x000fe200078ec0ff */
[----:B------:R-:W-:Y:S01]  /*19080*/  IMAD.SHL.U32 R6, R14, 0x4, RZ ;  /* 0x000000040e067824 */ /* 0x000fe200078e00ff */
[----:B------:R-:W-:-:S02]  /*19090*/  LOP3.LUT R5, R5, 0x380, R2, 0xf8, !PT ;  /* 0x0000038005057812 */ /* 0x000fc400078ef802 */
[----:B------:R-:W-:Y:S02]  /*190a0*/  LOP3.LUT R2, R2, 0x400, RZ, 0xc0, !PT ;  /* 0x0000040002027812 */ /* 0x000fe400078ec0ff */
[----:B------:R-:W-:Y:S02]  /*190b0*/  LOP3.LUT P0, RZ, R14, 0x4, RZ, 0xc0, !PT ;  /* 0x000000040eff7812 */ /* 0x000fe4000780c0ff */
[----:B------:R-:W-:Y:S02]  /*190c0*/  LOP3.LUT R9, R4, 0x10, R9, 0x78, !PT ;  /* 0x0000001004097812 */ /* 0x000fe400078e7809 */
[----:B------:R-:W-:Y:S02]  /*190d0*/  LOP3.LUT R7, R2, 0x800, R7, 0xf8, !PT ;  /* 0x0000080002077812 */ /* 0x000fe400078ef807 */
[----:B------:R-:W-:Y:S02]  /*190e0*/  LOP3.LUT R4, R5, 0x70, R0, 0x78, !PT ;  /* 0x0000007005047812 */ /* 0x000fe400078e7800 */
[----:B------:R-:W-:-:S02]  /*190f0*/  LOP3.LUT R2, R3, 0x10, R6, 0x78, !PT ;  /* 0x0000001003027812 */ /* 0x000fc400078e7806 */
[----:B------:R-:W-:Y:S02]  /*19100*/  LOP3.LUT R10, R8, R9, RZ, 0xfc, !PT ;  /* 0x00000009080a7212 */ /* 0x000fe400078efcff */
[----:B------:R-:W-:Y:S02]  /*19110*/  LOP3.LUT R13, R7, R4, RZ, 0xfc, !PT ;  /* 0x00000004070d7212 */ /* 0x000fe400078efcff */
[----:B------:R-:W-:Y:S01]  /*19120*/  LOP3.LUT R23, R23, R2, RZ, 0xfc, !PT ;  /* 0x0000000217177212 */ /* 0x000fe200078efcff */
[----:B------:R-:W-:Y:S01]  /*19130*/  IMAD.SHL.U32 R2, R14, 0x40, RZ ;  /* 0x000000400e027824 */ /* 0x000fe200078e00ff */
[----:B------:R-:W-:Y:S01]  /*19140*/  STL [R1+0x20], R10 ;  /* 0x0000200a01007387 */ /* 0x000fe20000100800 */
[----:B-1----:R-:W-:Y:S01]  /*19150*/  IMAD.U32 R5, RZ, RZ, UR4 ;  /* 0x00000004ff057e24 */ /* 0x002fe2000f8e00ff */
[----:B------:R-:W-:Y:S01]  /*19160*/  MOV R17, 0x400 ;  /* 0x0000040000117802 */ /* 0x000fe20000000f00 */
[C---:B------:R-:W-:Y:S01]  /*19170*/  VIADD R4, R13.reuse, 0x40 ;  /* 0x000000400d047836 */ /* 0x040fe20000000000 */
[----:B------:R-:W-:Y:S01]  /*19180*/  STL [R1], R13 ;  /* 0x0000000d01007387 */ /* 0x000fe20000100800 */
[----:B------:R-:W-:Y:S01]  /*19190*/  @P0 VIADD R4, R13, 0xffffffc0 ;  /* 0xffffffc00d040836 */ /* 0x000fe20000000000 */
[----:B------:R-:W-:-:S02]  /*191a0*/  LEA R17, R5, R17, 0x18 ;  /* 0x0000001105117211 */ /* 0x000fc400078ec0ff */
[----:B------:R-:W-:Y:S01]  /*191b0*/  LOP3.LUT R0, R0, 0x10, RZ, 0xc0, !PT ;  /* 0x0000001000007812 */ /* 0x000fe200078ec0ff */
[----:B------:R-:W-:Y:S01]  /*191c0*/  BSSY B7, `(.L_x_13289) ;  /* 0x00006d7000077945 */ /* 0x000fe20003800000 */
[----:B------:R-:W-:Y:S02]  /*191d0*/  IMAD.MOV.U32 R28, RZ, RZ, RZ ;  /* 0x000000ffff1c7224 */ /* 0x000fe400078e00ff */
[----:B------:R-:W-:Y:S02]  /*191e0*/  IMAD.MOV.U32 R19, RZ, RZ, RZ ;  /* 0x000000ffff137224 */ /* 0x000fe400078e00ff */
[----:B------:R-:W-:Y:S01]  /*191f0*/  IMAD.MOV.U32 R29, RZ, RZ, 0x1 ;  /* 0x00000001ff1d7424 */ /* 0x000fe200078e00ff */
[----:B------:R-:W-:Y:S01]  /*19200*/  ULDC.64 UR38, c[0x0][0x198] ;  /* 0x0000660000267ab9 */ /* 0x000fe20000000a00 */
[----:B------:R-:W-:Y:S01]  /*19210*/  ULDC UR36, c[0x0][0xc] ;  /* 0x0000030000247ab9 */ /* 0x000fe20000000800 */
[----:B---3--:R-:W-:-:S05]  /*19220*/  LOP3.LUT R3, R11, 0x2, RZ, 0xfc, !PT ;  /* 0x000000020b037812 */ /* 0x008fca00078efcff */
[----:B------:R0:W-:Y:S04]  /*19230*/  STL [R1+0x60], R3 ;  /* 0x0000600301007387 */ /* 0x0001e80000100800 */
[----:B------:R1:W-:Y:S01]  /*19240*/  STL [R1+0x18], R5 ;  /* 0x0000180501007387 */ /* 0x0003e20000100800 */
[----:B0-----:R-:W-:Y:S02]  /*19250*/  LOP3.LUT R3, R2, 0x40, RZ, 0xc0, !PT ;  /* 0x0000004002037812 */ /* 0x001fe400078ec0ff */
[----:B------:R-:W-:Y:S01]  /*19260*/  SHF.R.U32.HI R2, RZ, 0x1, R12 ;  /* 0x00000001ff027819 */ /* 0x000fe2000001160c */
[----:B------:R0:W-:Y:S01]  /*19270*/  STL [R1+0x1c], R4 ;  /* 0x00001c0401007387 */ /* 0x0001e20000100800 */
[----:B-1----:R-:W-:Y:S02]  /*19280*/  LOP3.LUT R5, R11, 0x1, RZ, 0xfc, !PT ;  /* 0x000000010b057812 */ /* 0x002fe400078efcff */
[----:B------:R-:W-:Y:S01]  /*19290*/  LOP3.LUT R3, R2, R3, RZ, 0xfc, !PT ;  /* 0x0000000302037212 */ /* 0x000fe200078efcff */
[----:B------:R-:W-:-:S02]  /*192a0*/  IMAD.IADD R3, R17, 0x1, R10 ;  /* 0x0000000111037824 */ /* 0x000fc400078e020a */
[----:B------:R1:W-:Y:S01]  /*192b0*/  STL [R1+0x50], R5 ;  /* 0x0000500501007387 */ /* 0x0003e20000100800 */
[----:B0-----:R-:W-:-:S03]  /*192c0*/  IMAD.MOV.U32 R4, RZ, RZ, 0x1 ;  /* 0x00000001ff047424 */ /* 0x001fc600078e00ff */
[----:B------:R1:W-:Y:S04]  /*192d0*/  STL [R1+0x58], RZ ;  /* 0x000058ff01007387 */ /* 0x0003e80000100800 */
[----:B------:R1:W-:Y:S04]  /*192e0*/  STL [R1+0x4], R4 ;  /* 0x0000040401007387 */ /* 0x0003e80000100800 */
[----:B------:R1:W-:Y:S01]  /*192f0*/  STL [R1+0x3c], R3 ;  /* 0x00003c0301007387 */ /* 0x0003e20000100800 */
[C---:B------:R-:W-:Y:S02]  /*19300*/  LOP3.LUT R2, R0.reuse, 0x20, RZ, 0xfc, !PT ;  /* 0x0000002000027812 */ /* 0x040fe400078efcff */
[----:B------:R-:W-:-:S02]  /*19310*/  LOP3.LUT R0, R0, 0x40, RZ, 0xfc, !PT ;  /* 0x0000004000007812 */ /* 0x000fc400078efcff */
[C---:B------:R-:W-:Y:S02]  /*19320*/  LOP3.LUT R2, R23.reuse, 0x1800, RZ, 0xfc, !PT ;  /* 0x0000180017027812 */ /* 0x040fe400078efcff */
[----:B------:R-:W-:-:S07]  /*19330*/  LOP3.LUT R0, R23, 0x2800, RZ, 0xfc, !PT ;  /* 0x0000280017007812 */ /* 0x000fce00078efcff */
.L_x_13411:
[----:B01-3--:R-:W0:Y:S02]  /*19340*/  LDC.64 R2, c[0x0][0xc88] ;  /* 0x00032200ff027b82 */ /* 0x00be240000000a00 */
[----:B0-----:R-:W-:-:S05]  /*19350*/  IMAD.WIDE R2, R27, 0x4, R2 ;  /* 0x000000041b027825 */ /* 0x001fca00078e0202 */
[----:B--2---:R-:W2:Y:S01]  /*19360*/  LDG.E R18, desc[UR40][R2.64] ;  /* 0x0000002802127981 */ /* 0x004ea2000c1e1900 */
[----:B------:R-:W-:Y:S05]  /*19370*/  YIELD ;  /* 0x0000000000007946 */ /* 0x000fea0003800000 */
[----:B------:R-:W-:Y:S01]  /*19380*/  ULDC.64 UR4, c[0x0][0xa28] ;  /* 0x00028a0000047ab9 */ /* 0x000fe20000000a00 */
[----:B------:R-:W-:Y:S01]  /*19390*/  MOV R8, RZ ;  /* 0x000000ff00087202 */ /* 0x000fe20000000f00 */
[----:B------:R-:W-:Y:S01]  /*193a0*/  IMAD.MOV.U32 R6, RZ, RZ, RZ ;  /* 0x000000ffff067224 */ /* 0x000fe200078e00ff */
[----:B------:R-:W-:Y:S01]  /*193b0*/  ISETP.NE.U32.AND P0, PT, RZ, UR4, PT ;  /* 0x00000004ff007c0c */ /* 0x000fe2000bf05070 */
[----:B------:R-:W-:Y:S01]  /*193c0*/  ULDC.64 UR8, c[0x0][0xa18] ;  /* 0x0002860000087ab9 */ /* 0x000fe20000000a00 */
[----:B------:R-:W-:-:S02]  /*193d0*/  ULDC.64 UR6, c[0x0][0xa10] ;  /* 0x0002840000067ab9 */ /* 0x000fc40000000a00 */
[----:B------:R-:W-:Y:S02]  /*193e0*/  ISETP.NE.AND.EX P0, PT, RZ, UR5, PT, P0 ;  /* 0x00000005ff007c0c */ /* 0x000fe4000bf05300 */
        /* <DEDUP_REMOVED lines=40> */
[----:B------:R-:W-:Y:S02]  /*19670*/  IMAD.MOV.U32 R11, RZ, RZ, R9 ;  /* 0x000000ffff0b7224 */ /* 0x000fe400078e0009 */
[----:B0-----:R-:W-:Y:S01]  /*19680*/  IMAD.U32 R9, RZ, RZ, UR5 ;  /* 0x00000005ff097e24 */ /* 0x001fe2000f8e00ff */
[----:B------:R-:W-:Y:S06]  /*19690*/  @P2 BRA `(.L_x_13290) ;  /* 0x0000000000142947 */ /* 0x000fec0003800000 */
[----:B------:R-:W-:Y:S05]  /*196a0*/  @!P0 BRA `(.L_x_13290) ;  /* 0x0000000000108947 */ /* 0x000fea0003800000 */
[----:B------:R-:W2:Y:S04]  /*196b0*/  LDG.E R7, desc[UR40][R2.64] ;  /* 0x0000002802077981 */ /* 0x000ea8000c1e1900 */
[----:B------:R-:W2:Y:S02]  /*196c0*/  LDG.E R2, desc[UR40][R2.64+0x4] ;  /* 0x0000042802027981 */ /* 0x000ea4000c1e1900 */
[----:B--2---:R-:W-:-:S05]  /*196d0*/  IMAD.IADD R11, R2, 0x1, -R7 ;  /* 0x00000001020b7824 */ /* 0x004fca00078e0a07 */
[----:B------:R0:W-:Y:S02]  /*196e0*/  STL [R1+0x48], R11 ;  /* 0x0000480b01007387 */ /* 0x0001e40000100800 */
.L_x_13290:
[----:B------:R-:W-:Y:S01]  /*196f0*/  ULDC.64 UR4, c[0x0][0xa20] ;  /* 0x0002880000047ab9 */ /* 0x000fe20000000a00 */
[C---:B------:R-:W-:Y:S02]  /*19700*/  LOP3.LUT R10, R26.reuse, 0xff000000, RZ, 0xc0, !PT ;  /* 0xff0000001a0a7812 */ /* 0x040fe400078ec0ff */
[----:B------:R-:W-:Y:S02]  /*19710*/  ISETP.NE.U32.AND P0, PT, RZ, UR4, PT ;  /* 0x00000004ff007c0c */ /* 0x000fe4000bf05070 */
[----:B------:R-:W-:Y:S02]  /*19720*/  SHF.R.U32.HI R10, RZ, 0x8, R10 ;  /* 0x00000008ff0a7819 */ /* 0x000fe4000001160a */
[----:B------:R-:W-:Y:S02]  /*19730*/  ISETP.NE.AND.EX P0, PT, RZ, UR5, PT, P0 ;  /* 0x00000005ff007c0c */ /* 0x000fe4000bf05300 */
[C---:B------:R-:W-:Y:S02]  /*19740*/  LOP3.LUT R2, R26.reuse, 0xff0000, RZ, 0xc0, !PT ;  /* 0x00ff00001a027812 */ /* 0x040fe400078ec0ff */
        /* <DEDUP_REMOVED lines=8> */
.L_x_13291:
        /* <DEDUP_REMOVED lines=9> */
.L_x_13292:
[----:B------:R-:W3:Y:S01]  /*19860*/  @P1 LDG.E R2, desc[UR40][R4.64] ;  /* 0x0000002804021981 */ /* 0x000ee2000c1e1900 */
[----:B------:R-:W4:Y:S03]  /*19870*/  LDC R3, c[0x0][0x448] ;  /* 0x00011200ff037b82 */ /* 0x000f260000000800 */
[----:B------:R0:W3:Y:S01]  /*19880*/  @P1 LDG.E R4, desc[UR40][R4.64+0x4] ;  /* 0x0000042804041981 */ /* 0x0000e2000c1e1900 */
[----:B-1---5:R-:W-:Y:S01]  /*19890*/  IMAD.IADD R8, R6, 0x1, -R8 ;  /* 0x0000000106087824 */ /* 0x022fe200078e0a08 */
[----:B------:R-:W-:Y:S01]  /*198a0*/  BSSY B0, `(.L_x_13293) ;  /* 0x0000037000007945 */ /* 0x000fe20003800000 */
[----:B------:R-:W-:Y:S02]  /*198b0*/  LOP3.LUT R22, R10, 0xff, RZ, 0xc0, !PT ;  /* 0x000000ff0a167812 */ /* 0x000fe400078ec0ff */
[----:B----4-:R-:W-:-:S13]  /*198c0*/  ISETP.NE.AND P0, PT, R3, 0x1, PT ;  /* 0x000000010300780c */ /* 0x010fda0003f05270 */
[----:B------:R-:W1:Y:S08]  /*198d0*/  @P0 LDC R3, c[0x0][0x44c] ;  /* 0x00011300ff030b82 */ /* 0x000e700000000800 */
[----:B0-----:R-:W0:Y:S01]  /*198e0*/  @P0 LDC R5, c[0x0][0x450] ;  /* 0x00011400ff050b82 */ /* 0x001e220000000800 */
[----:B---3--:R-:W-:Y:S02]  /*198f0*/  @P1 IMAD.IADD R9, R4, 0x1, -R2 ;  /* 0x0000000104091824 */ /* 0x008fe400078e0a02 */
[----:B------:R-:W-:-:S04]  /*19900*/  IMAD R2, R25, 0xc0, RZ ;  /* 0x000000c019027824 */ /* 0x000fc800078e02ff */
[----:B------:R-:W-:-:S04]  /*19910*/  VIADD R2, R2, 0xbf ;  /* 0x000000bf02027836 */ /* 0x000fc80000000000 */
[----:B-1----:R-:W-:-:S05]  /*19920*/  @P0 IMAD.HI.U32 R3, R2, R3, RZ ;  /* 0x0000000302030227 */ /* 0x002fca00078e00ff */
[----:B0-----:R-:W-:Y:S01]  /*19930*/  @P0 SHF.R.U32.HI R2, RZ, R5, R3 ;  /* 0x00000005ff020219 */ /* 0x001fe20000011603 */
[----:B------:R-:W-:-:S05]  /*19940*/  IMAD.IADD R3, R8, 0x1, R9 ;  /* 0x0000000108037824 */ /* 0x000fca00078e0209 */
[----:B------:R-:W-:Y:S01]  /*19950*/  IADD3 R21, R3, 0x80, -R11 ;  /* 0x0000008003157810 */ /* 0x000fe20007ffe80b */
[----:B------:R0:W-:Y:S04]  /*19960*/  STL [R1+0x34], R3 ;  /* 0x0000340301007387 */ /* 0x0001e80000100800 */
[----:B------:R-:W-:-:S05]  /*19970*/  IMAD.IADD R2, R21, 0x1, R2 ;  /* 0x0000000115027824 */ /* 0x000fca00078e0202 */
[----:B--2---:R-:W-:Y:S01]  /*19980*/  SHF.R.S32.HI R7, RZ, 0x1f, R2 ;  /* 0x0000001fff077819 */ /* 0x004fe20000011402 */
[----:B0-----:R-:W-:-:S03]  /*19990*/  VIADD R3, R3, 0x7f ;  /* 0x0000007f03037836 */ /* 0x001fc60000000000 */
[----:B------:R-:W-:Y:S01]  /*199a0*/  LEA.HI R7, R7, R2, RZ, 0x7 ;  /* 0x0000000207077211 */ /* 0x000fe200078f38ff */
[----:B------:R-:W-:Y:S01]  /*199b0*/  IMAD.MOV.U32 R2, RZ, RZ, RZ ;  /* 0x000000ffff027224 */ /* 0x000fe200078e00ff */
[----:B------:R-:W-:Y:S02]  /*199c0*/  SHF.R.S32.HI R4, RZ, 0x1f, R3 ;  /* 0x0000001fff047819 */ /* 0x000fe40000011403 */
[----:B------:R-:W-:Y:S02]  /*199d0*/  SHF.R.S32.HI R7, RZ, 0x7, R7 ;  /* 0x00000007ff077819 */ /* 0x000fe40000011407 */
[----:B------:R-:W-:-:S04]  /*199e0*/  LEA.HI R4, R4, R3, RZ, 0x7 ;  /* 0x0000000304047211 */ /* 0x000fc800078f38ff */
[----:B------:R-:W-:Y:S02]  /*199f0*/  SHF.R.S32.HI R20, RZ, 0x7, R4 ;  /* 0x00000007ff147819 */ /* 0x000fe40000011404 */
[----:B------:R-:W-:Y:S02]  /*19a00*/  SHF.R.U32.HI R4, RZ, 0x10, R10 ;  /* 0x00000010ff047819 */ /* 0x000fe4000001160a */
[----:B------:R-:W-:-:S04]  /*19a10*/  VIMNMX R7, R20, R7, PT ;  /* 0x0000000714077248 */ /* 0x000fc80003fe0100 */
        /* <DEDUP_REMOVED lines=31> */
.L_x_13294:
[----:B------:R-:W-:Y:S05]  /*19c10*/  BSYNC B0 ;  /* 0x0000000000007941 */ /* 0x000fea0003800000 */
.L_x_13293:
        /* <DEDUP_REMOVED lines=9> */
[----:B------:R-:W-:-:S06]  /*19cb0*/  IMAD.MOV.U32 R10, RZ, RZ, R3 ;  /* 0x000000ffff0a7224 */ /* 0x000fcc00078e0003 */
        /* <DEDUP_REMOVED lines=14> */
.L_x_13459:
[----:B-1----:R-:W-:Y:S02]  /*19da0*/  ISETP.NE.AND P0, PT, R14, RZ, PT ;  /* 0x000000ff0e00720c */ /* 0x002fe40003f05270 */
[----:B------:R-:W-:-:S11]  /*19db0*/  PLOP3.LUT P6, PT, PT, PT, PT, 0x8, 0x0 ;  /* 0x000000000000781c */ /* 0x000fd60003fce170 */
[----:B------:R-:W-:Y:S05]  /*19dc0*/  @P0 BRA `(.L_x_13298) ;  /* 0x00000000000c0947 */ /* 0x000fea0003800000 */
[----:B------:R-:W-:-:S03]  /*19dd0*/  UMOV UR4, 0xffffffff ;  /* 0xffffffff00047882 */ /* 0x000fc60000000000 */
[----:B------:R-:W-:Y:S05]  /*19de0*/  BRA.DIV UR4, `(.L_x_13299) ;  /* 0x0000007204347947 */ /* 0x000fea000b800000 */
[----:B------:R-:W-:-:S13]  /*19df0*/  ELECT P6, URZ, PT ;  /* 0x00000000003f782f */ /* 0x000fda00038c0000 */
.L_x_13298:
        /* <DEDUP_REMOVED lines=9> */
.L_x_13462:
[----:B------:R-:W-:Y:S05]  /*19e90*/  BSYNC B1 ;  /* 0x0000000000017941 */ /* 0x000fea0003800000 */
.L_x_13300:
        /* <DEDUP_REMOVED lines=11> */
.L_x_13463:
[----:B------:R-:W-:Y:S05]  /*19f50*/  BSYNC B2 ;  /* 0x0000000000027941 */ /* 0x000fea0003800000 */
.L_x_13304:
        /* <DEDUP_REMOVED lines=9> */
.L_x_13307:
[----:B------:R-:W-:Y:S05]  /*19ff0*/  BSYNC B2 ;  /* 0x0000000000027941 */ /* 0x000fea0003800000 */
.L_x_13306:
[----:B0-----:R-:W-:Y:S01]  /*1a000*/  IMAD.MOV.U32 R5, RZ, RZ, RZ ;  /* 0x000000ffff057224 */ /* 0x001fe200078e00ff */
[----:B------:R-:W-:Y:S01]  /*1a010*/  LEA R6, R10, R0, 0x7 ;  /* 0x000000000a067211 */ /* 0x000fe200078e38ff */
[----:B------:R-:W-:Y:S01]  /*1a020*/  IMAD R7, R28, 0x3000, R17 ;  /* 0x000030001c077824 */ /* 0x000fe200078e0211 */
[----:B------:R-:W-:Y:S01]  /*1a030*/  UIADD3 UR4, UP0, UR38, 0x570, URZ ;  /* 0x0000057026047890 */ /* 0x000fe2000ff1e03f */
[----:B------:R-:W-:Y:S01]  /*1a040*/  PLOP3.LUT P0, PT, PT, PT, PT, 0x80, 0x0 ;  /* 0x000000000000781c */ /* 0x000fe20003f0f070 */
[----:B------:R-:W-:Y:S01]  /*1a050*/  UMOV UR6, 0x0 ;  /* 0x0000000000067882 */ /* 0x000fe20000000000 */
[----:B------:R-:W-:Y:S01]  /*1a060*/  R2UR UR10, R5 ;  /* 0x00000000050a72ca */ /* 0x000fe200000e0000 */
[----:B------:R-:W-:Y:S01]  /*1a070*/  VIADD R6, R6, 0xffffff80 ;  /* 0xffffff8006067836 */ /* 0x000fe20000000000 */
[----:B------:R-:W-:Y:S01]  /*1a080*/  UIADD3.X UR5, URZ, UR39, URZ, UP0, !UPT ;  /* 0x000000273f057290 */ /* 0x000fe200087fe43f */
[----:B------:R-:W-:Y:S01]  /*1a090*/  VIADD R5, R8, 0x19c90 ;  /* 0x00019c9008057836 */ /* 0x000fe20000000000 */
[----:B------:R-:W-:Y:S01]  /*1a0a0*/  UMOV UR7, 0x12f00000 ;  /* 0x12f0000000077882 */ /* 0x000fe20000000000 */
[----:B------:R-:W-:-:S10]  /*1a0b0*/  VIADD R9, R7, 0x13800 ;  /* 0x0001380007097836 */ /* 0x000fd40000000000 */
.L_x_13308:
        /* <DEDUP_REMOVED lines=16> */
.L_x_13309:
        /* <DEDUP_REMOVED lines=16> */
.L_x_13310:
        /* <DEDUP_REMOVED lines=13> */
.L_x_13464:
[----:B------:R-:W-:Y:S05]  /*1a390*/  BSYNC B2 ;  /* 0x0000000000027941 */ /* 0x000fea0003800000 */
.L_x_13311:
        /* <DEDUP_REMOVED lines=11> */
.L_x_13314:
[----:B------:R-:W-:Y:S05]  /*1a450*/  BSYNC B2 ;  /* 0x0000000000027941 */ /* 0x000fea0003800000 */
.L_x_13313:
[----:B------:R-:W-:Y:S01]  /*1a460*/  R2UR UR6, R12 ;  /* 0x000000000c0672ca */ /* 0x000fe200000e0000 */
[----:B------:R-:W-:Y:S01]  /*1a470*/  IMAD.MOV.U32 R5, RZ, RZ, RZ ;  /* 0x000000ffff057224 */ /* 0x000fe200078e00ff */
[----:B------:R-:W-:Y:S01]  /*1a480*/  R2UR UR7, R13 ;  /* 0x000000000d0772ca */ /* 0x000fe200000e0000 */
[----:B------:R-:W-:Y:S01]  /*1a490*/  UIADD3 UR4, UP0, UR38, 0x670, URZ ;  /* 0x0000067026047890 */ /* 0x000fe2000ff1e03f */
[----:B------:R-:W-:Y:S01]  /*1a4a0*/  PLOP3.LUT P0, PT, PT, PT, PT, 0x80, 0x0 ;  /* 0x000000000000781c */ /* 0x000fe20003f0f070 */
[----:B01----:R-:W-:Y:S01]  /*1a4b0*/  VIADD R8, R8, 0x19cb0 ;  /* 0x00019cb008087836 */ /* 0x003fe20000000000 */
[----:B------:R-:W-:Y:S01]  /*1a4c0*/  R2UR UR10, R5 ;  /* 0x00000000050a72ca */ /* 0x000fe200000e0000 */
[----:B------:R-:W-:Y:S01]  /*1a4d0*/  VIADD R5, R7, 0x9000 ;  /* 0x0000900007057836 */ /* 0x000fe20000000000 */
[----:B------:R-:W-:-:S13]  /*1a4e0*/  UIADD3.X UR5, URZ, UR39, URZ, UP0, !UPT ;  /* 0x000000273f057290 */ /* 0x000fda00087fe43f */
.L_x_13315:
        /* <DEDUP_REMOVED lines=15> */
.L_x_13316:
        /* <DEDUP_REMOVED lines=15> */
.L_x_13317:
        /* <DEDUP_REMOVED lines=10> */
.L_x_13303:
[----:B------:R-:W-:Y:S05]  /*1a770*/  BSYNC B1 ;  /* 0x0000000000017941 */ /* 0x000fea0003800000 */
.L_x_13302:
        /* <DEDUP_REMOVED lines=11> */
.L_x_13334:
[----:B------:R-:W-:Y:S05]  /*1a830*/  YIELD ;  /* 0x0000000000007946 */ /* 0x000fea0003800000 */
[----:B------:R-:W-:Y:S04]  /*1a840*/  BSSY B1, `(.L_x_13318) ;  /* 0x000008c000017945 */ /* 0x000fe80003800000 */
[----:B-1----:R-:W-:Y:S05]  /*1a850*/  @!P6 BRA `(.L_x_13319) ;  /* 0x000000080028e947 */ /* 0x002fea0003800000 */
        /* <DEDUP_REMOVED lines=9> */
.L_x_13465:
[----:B------:R-:W-:Y:S05]  /*1a8f0*/  BSYNC B2 ;  /* 0x0000000000027941 */ /* 0x000fea0003800000 */
.L_x_13320:
        /* <DEDUP_REMOVED lines=9> */
.L_x_13323:
[----:B------:R-:W-:Y:S05]  /*1a990*/  BSYNC B2 ;  /* 0x0000000000027941 */ /* 0x000fea0003800000 */
.L_x_13322:
        /* <DEDUP_REMOVED lines=11> */
.L_x_13324:
        /* <DEDUP_REMOVED lines=16> */
.L_x_13325:
        /* <DEDUP_REMOVED lines=16> */
.L_x_13326:
        /* <DEDUP_REMOVED lines=13> */
.L_x_13466:
[----:B------:R-:W-:Y:S05]  /*1ad20*/  BSYNC B2 ;  /* 0x0000000000027941 */ /* 0x000fea0003800000 */
.L_x_13327:
        /* <DEDUP_REMOVED lines=11> */
.L_x_13330:
[----:B------:R-:W-:Y:S05]  /*1ade0*/  BSYNC B2 ;  /* 0x0000000000027941 */ /* 0x000fea0003800000 */
.L_x_13329:
        /* <DEDUP_REMOVED lines=8> */
.L_x_13331:
        /* <DEDUP_REMOVED lines=16> */
.L_x_13332:
        /* <DEDUP_REMOVED lines=15> */
.L_x_13333:
        /* <DEDUP_REMOVED lines=10> */
.L_x_13319:
[----:B------:R-:W-:Y:S05]  /*1b100*/  BSYNC B1 ;  /* 0x0000000000017941 */ /* 0x000fea0003800000 */
.L_x_13318:
[----:B------:R-:W2:Y:S01]  /*1b110*/  LDL.LU R8, [R1+0x4] ;  /* 0x0000040001087983 */ /* 0x000ea20000300800 */
[----:B------:R-:W-:Y:S02]  /*1b120*/  IADD3 R28, R28, 0x1, RZ ;  /* 0x000000011c1c7810 */ /* 0x000fe40007ffe0ff */
[C---:B------:R-:W-:Y:S01]  /*1b130*/  ISETP.GT.AND P2, PT, R10.reuse, R3, PT ;  /* 0x000000030a00720c */ /* 0x040fe20003f44270 */
[----:B------:R-:W-:Y:S01]  /*1b140*/  VIADD R10, R10, 0xffffffff ;  /* 0xffffffff0a0a7836 */ /* 0x000fe20000000000 */
[----:B------:R-:W-:-:S04]  /*1b150*/  ISETP.NE.AND P1, PT, R28, 0x2, PT ;  /* 0x000000021c00780c */ /* 0x000fc80003f25270 */
[----:B------:R-:W-:Y:S02]  /*1b160*/  SEL R5, RZ, 0x1, P1 ;  /* 0x00000001ff057807 */ /* 0x000fe40000800000 */
[----:B------:R-:W-:Y:S02]  /*1b170*/  SEL R28, R28, RZ, P1 ;  /* 0x000000ff1c1c7207 */ /* 0x000fe40000800000 */
[----:B--2---:R-:W-:-:S05]  /*1b180*/  LOP3.LUT R8, R8, R5, RZ, 0x3c, !PT ;  /* 0x0000000508087212 */ /* 0x004fca00078e3cff */
[----:B------:R1:W-:Y:S01]  /*1b190*/  STL [R1+0x4], R8 ;  /* 0x0000040801007387 */ /* 0x0003e20000100800 */
[----:B------:R-:W-:Y:S05]  /*1b1a0*/  @P2 BRA `(.L_x_13334) ;  /* 0xfffffff400a02947 */ /* 0x000fea000383ffff */
.L_x_13296:
[----:B------:R-:W-:Y:S05]  /*1b1b0*/  BSYNC B0 ;  /* 0x0000000000007941 */ /* 0x000fea0003800000 */
.L_x_13295:
[----:B------:R-:W2:Y:S01]  /*1b1c0*/  LDC R0, c[0x0][0x448] ;  /* 0x00011200ff007b82 */ /* 0x000ea20000000800 */
[----:B------:R-:W-:Y:S01]  /*1b1d0*/  ISETP.NE.AND P2, PT, R4, RZ, PT ;  /* 0x000000ff0400720c */ /* 0x000fe20003f45270 */
[----:B------:R-:W-:Y:S05]  /*1b1e0*/  @!P0 WARPSYNC.ALL ;  /* 0x0000000000008948 */ /* 0x000fea0003800000 */
[----:B------:R-:W-:Y:S07]  /*1b1f0*/  BSSY B0, `(.L_x_13335) ;  /* 0x000002c000007945 */ /* 0x000fee0003800000 */
[----:B------:R-:W3:Y:S08]  /*1b200*/  @!P2 LDC R4, c[0x0][0x9f0] ;  /* 0x00027c00ff04ab82 */ /* 0x000ef00000000800 */
[----:B------:R-:W-:Y:S01]  /*1b210*/  @!P0 BAR.SYNC.DEFER_BLOCKING 0xc, 0x200 ;  /* 0x0308000000008b1d */ /* 0x000fe20000010000 */
[----:B--2---:R-:W-:Y:S01]  /*1b220*/  ISETP.NE.AND P1, PT, R0, 0x1, PT ;  /* 0x000000010000780c */ /* 0x004fe20003f25270 */
[----:B------:R-:W-:-:S04]  /*1b230*/  IMAD.MOV.U32 R0, RZ, RZ, 0xc0 ;  /* 0x000000c0ff007424 */ /* 0x000fc800078e00ff */
[----:B------:R-:W-:-:S08]  /*1b240*/  IMAD R0, R25, R0, 0xbf ;  /* 0x000000bf19007424 */ /* 0x000fd000078e0200 */
[----:B------:R-:W2:Y:S08]  /*1b250*/  @P1 LDC R2, c[0x0][0x44c] ;  /* 0x00011300ff021b82 */ /* 0x000eb00000000800 */
[----:B------:R-:W4:Y:S01]  /*1b260*/  @P1 LDC R3, c[0x0][0x450] ;  /* 0x00011400ff031b82 */ /* 0x000f220000000800 */
[----:B--2---:R-:W-:-:S05]  /*1b270*/  @P1 IMAD.HI.U32 R2, R0, R2, RZ ;  /* 0x0000000200021227 */ /* 0x004fca00078e00ff */
[----:B----4-:R-:W-:-:S05]  /*1b280*/  @P1 SHF.R.U32.HI R0, RZ, R3, R2 ;  /* 0x00000003ff001219 */ /* 0x010fca0000011602 */
[----:B------:R-:W-:-:S05]  /*1b290*/  IMAD.IADD R0, R21, 0x1, R0 ;  /* 0x0000000115007824 */ /* 0x000fca00078e0200 */
[----:B------:R-:W-:-:S04]  /*1b2a0*/  SHF.R.S32.HI R2, RZ, 0x1f, R0 ;  /* 0x0000001fff027819 */ /* 0x000fc80000011400 */
[----:B------:R-:W-:Y:S01]  /*1b2b0*/  LEA.HI R0, R2, R0, RZ, 0x7 ;  /* 0x0000000002007211 */ /* 0x000fe200078f38ff */
[----:B------:R-:W-:-:S03]  /*1b2c0*/  IMAD.MOV.U32 R2, RZ, RZ, RZ ;  /* 0x000000ffff027224 */ /* 0x000fc600078e00ff */
[----:B------:R-:W-:-:S04]  /*1b2d0*/  SHF.R.S32.HI R0, RZ, 0x7, R0 ;  /* 0x00000007ff007819 */ /* 0x000fc80000011400 */
[----:B------:R-:W-:-:S04]  /*1b2e0*/  VIMNMX R0, R20, R0, PT ;  /* 0x0000000014007248 */ /* 0x000fc80003fe0100 */
[----:B------:R-:W-:-:S13]  /*1b2f0*/  ISETP.GE.AND P1, PT, R0, 0x1, PT ;  /* 0x000000010000780c */ /* 0x000fda0003f26270 */
[----:B---3--:R-:W-:Y:S05]  /*1b300*/  @!P1 BRA `(.L_x_13336) ;  /* 0x0000000000689947 */ /* 0x008fea0003800000 */
[----:B------:R-:W-:-:S04]  /*1b310*/  IABS R5, R4 ;  /* 0x0000000400057213 */ /* 0x000fc80000000000 */
[----:B------:R-:W2:Y:S08]  /*1b320*/  I2F.RP R2, R5 ;  /* 0x0000000500027306 */ /* 0x000eb00000209400 */
[----:B--2---:R-:W2:Y:S02]  /*1b330*/  MUFU.RCP R2, R2 ;  /* 0x0000000200027308 */ /* 0x004ea40000001000 */
[----:B--2---:R-:W-:-:S06]  /*1b340*/  VIADD R2, R2, 0xffffffe ;  /* 0x0ffffffe02027836 */ /* 0x004fcc0000000000 */
[----:B------:R-:W2:Y:S02]  /*1b350*/  F2I.FTZ.U32.TRUNC.NTZ R3, R2 ;  /* 0x0000000200037305 */ /* 0x000ea4000021f000 */
[----:B--2---:R-:W-:-:S04]  /*1b360*/  IMAD.MOV R2, RZ, RZ, -R3 ;  /* 0x000000ffff027224 */ /* 0x004fc800078e0a03 */
[----:B------:R-:W-:Y:S02]  /*1b370*/  IMAD R6, R2, R5, RZ ;  /* 0x0000000502067224 */ /* 0x000fe400078e02ff */
[----:B------:R-:W-:-:S04]  /*1b380*/  IMAD.MOV.U32 R2, RZ, RZ, RZ ;  /* 0x000000ffff027224 */ /* 0x000fc800078e00ff */
[----:B-1----:R-:W-:Y:S01]  /*1b390*/  IMAD.HI.U32 R8, R3, R6, R2 ;  /* 0x0000000603087227 */ /* 0x002fe200078e0002 */
[----:B------:R-:W-:Y:S02]  /*1b3a0*/  IABS R2, R4 ;  /* 0x0000000400027213 */ /* 0x000fe40000000000 */
[----:B------:R-:W-:-:S03]  /*1b3b0*/  IADD3 R6, R4, -0x1, R0 ;  /* 0xffffffff04067810 */ /* 0x000fc60007ffe000 */
[----:B------:R-:W-:Y:S01]  /*1b3c0*/  IMAD.MOV R2, RZ, RZ, -R2 ;  /* 0x000000ffff027224 */ /* 0x000fe200078e0a02 */
[----:B------:R-:W-:Y:S02]  /*1b3d0*/  IABS R3, R6 ;  /* 0x0000000600037213 */ /* 0x000fe40000000000 */
[----:B------:R-:W-:Y:S01]  /*1b3e0*/  LOP3.LUT R6, R6, R4, RZ, 0x3c, !PT ;  /* 0x0000000406067212 */ /* 0x000fe200078e3cff */
[----:B------:R-:W-:Y:S02]  /*1b3f0*/  IMAD.MOV.U32 R7, RZ, RZ, R2 ;  /* 0x000000ffff077224 */ /* 0x000fe400078e0002 */
        /* <DEDUP_REMOVED lines=11> */
.L_x_13336:
[----:B------:R-:W-:Y:S05]  /*1b4b0*/  BSYNC B0 ;  /* 0x0000000000007941 */ /* 0x000fea0003800000 */
.L_x_13335:
        /* <DEDUP_REMOVED lines=16> */
[----:B---3--:R-:W2:Y:S04]  /*1b5c0*/  @P0 ATOMG.E.ADD.STRONG.GPU PT, R2, desc[UR40][R4.64], R2 ;  /* 0x00000002040209a8 */ /* 0x008ea800081ee1e8 */
[----:B--2---:R2:W3:Y:S02]  /*1b5d0*/  SHFL.IDX PT, R2, R2, R0, 0x1f ;  /* 0x00001f0002027589 */ /* 0x0044e400000e0000 */
[----:B--2---:R-:W2:Y:S02]  /*1b5e0*/  S2R R0, SR_LTMASK ;  /* 0x0000000000007919 */ /* 0x004ea40000003900 */
[----:B--2---:R-:W-:-:S06]  /*1b5f0*/  LOP3.LUT R0, R0, UR4, RZ, 0xc0, !PT ;  /* 0x0000000400007c12 */ /* 0x004fcc000f8ec0ff */
[----:B------:R-:W3:Y:S02]  /*1b600*/  POPC R0, R0 ;  /* 0x0000000000007309 */ /* 0x000ee40000000000 */
[----:B---3--:R-:W-:Y:S01]  /*1b610*/  IADD3 R24, R2, UR36, R0 ;  /* 0x0000002402187c10 */ /* 0x008fe2000fffe000 */
[----:B------:R-:W-:Y:S06]  /*1b620*/  BRA `(.L_x_13338) ;  /* 0x0000003800187947 */ /* 0x000fec0003800000 */
.L_x_13337:
        /* <DEDUP_REMOVED lines=20> */
.L_x_13340:
[----:B------:R-:W-:Y:S05]  /*1b770*/  BSYNC B6 ;  /* 0x0000000000067941 */ /* 0x000fea0003800000 */
.L_x_13339:
        /* <DEDUP_REMOVED lines=19> */
[----:B-1----:R-:W-:Y:S02]  /*1b8b0*/  IMAD.MOV.U32 R8, RZ, RZ, 0x70 ;  /* 0x00000070ff087424 */ /* 0x002fe400078e00ff */
[----:B------:R-:W-:Y:S02]  /*1b8c0*/  IMAD.MOV.U32 R12, RZ, RZ, 0x1 ;  /* 0x00000001ff0c7424 */ /* 0x000fe400078e00ff */
[----:B------:R-:W-:-:S07]  /*1b8d0*/  IMAD.MOV.U32 R13, RZ, RZ, RZ ;  /* 0x000000ffff0d7224 */ /* 0x000fce00078e00ff */
[----:B------:R-:W-:-:S07]  /*1b8e0*/  LEPC R20, `(.L_x_13342) ;  /* 0x000000001014794e */ /* 0x000fce0000000000 */
[----:B0-2---:R-:W-:Y:S05]  /*1b8f0*/  CALL.ABS.NOINC R2 ;  /* 0x0000000002007343 */ /* 0x005fea0003c00000 */
.L_x_13342:
[----:B------:R-:W-:Y:S05]  /*1b900*/  BSYNC B6 ;  /* 0x0000000000067941 */ /* 0x000fea0003800000 */
.L_x_13341:
        /* <DEDUP_REMOVED lines=20> */
.L_x_13344:
[----:B------:R-:W-:Y:S05]  /*1ba50*/  BSYNC B6 ;  /* 0x0000000000067941 */ /* 0x000fea0003800000 */
.L_x_13343:
        /* <DEDUP_REMOVED lines=20> */
.L_x_13346:
[----:B------:R-:W-:Y:S05]  /*1bba0*/  BSYNC B6 ;  /* 0x0000000000067941 */ /* 0x000fea0003800000 */
.L_x_13345:
        /* <DEDUP_REMOVED lines=9> */
[----:B------:R-:W-:Y:S01]  /*1bc40*/  ISETP.NE.AND.EX P0, PT, RZ, UR5, PT, P0 ;  /* 0x00000005ff007c0c */ /* 0x000fe2000bf05300 */
[----:B------:R-:W1:Y:S02]  /*1bc50*/  S2R R20, SR_TID.X ;  /* 0x0000000000147919 */ /* 0x000e640000002100 */
[----:B------:R-:W3:Y:S10]  /*1bc60*/  LDL.LU R11, [R1+0x4c] ;  /* 0x00004c00010b7983 */ /* 0x000ef40000300800 */
        /* <DEDUP_REMOVED lines=13> */
[C---:B------:R-:W-:Y:S02]  /*1bd40*/  ISETP.GE.AND P0, PT, R4.reuse, R21, PT ;  /* 0x000000150400720c */ /* 0x040fe40003f06270 */
[----:B------:R-:W-:-:S11]  /*1bd50*/  IADD3 R4, R4, R0, RZ ;  /* 0x0000000004047210 */ /* 0x000fd60007ffe0ff */
[----:B--2---:R-:W0:Y:S01]  /*1bd60*/  @!P0 LDC.64 R2, c[0x0][0x428] ;  /* 0x00010a00ff028b82 */ /* 0x004e220000000a00 */
[----:B-1----:R-:W-:-:S04]  /*1bd70*/  @P1 IMAD.HI.U32 R5, R4, R5, RZ ;  /* 0x0000000504051227 */ /* 0x002fc800078e00ff */
[----:B------:R-:W-:Y:S01]  /*1bd80*/  IMAD.MOV.U32 R0, RZ, RZ, R4 ;  /* 0x000000ffff007224 */ /* 0x000fe200078e0004 */
[----:B---3--:R-:W-:-:S05]  /*1bd90*/  @P1 SHF.R.U32.HI R0, RZ, R6, R5 ;  /* 0x00000006ff001219 */ /* 0x008fca0000011605 */
[----:B------:R-:W-:-:S04]  /*1bda0*/  IMAD.MOV R5, RZ, RZ, -R0 ;  /* 0x000000ffff057224 */ /* 0x000fc800078e0a00 */
[----:B------:R-:W-:Y:S01]  /*1bdb0*/  IMAD R5, R7, R5, R4 ;  /* 0x0000000507057224 */ /* 0x000fe200078e0204 */
[--C-:B------:R-:W-:Y:S01]  /*1bdc0*/  @!P0 SHF.R.S32.HI R7, RZ, 0x1f, R0.reuse ;  /* 0x0000001fff078819 */ /* 0x100fe20000011400 */
[----:B------:R-:W-:Y:S01]  /*1bdd0*/  @!P0 IMAD.MOV.U32 R6, RZ, RZ, R0 ;  /* 0x000000ffff068224 */ /* 0x000fe200078e0000 */
[----:B----4-:R-:W-:-:S05]  /*1bde0*/  SHF.R.S32.HI R8, RZ, 0x1f, R26 ;  /* 0x0000001fff087819 */ /* 0x010fca000001141a */
[-C--:B0-----:R-:W-:Y:S01]  /*1bdf0*/  @!P0 IMAD R4, R8, R2.reuse, RZ ;  /* 0x0000000208048224 */ /* 0x081fe200078e02ff */
[----:B------:R0:W-:Y:S03]  /*1be00*/  STL [R1+0x14], R8 ;  /* 0x0000140801007387 */ /* 0x0001e60000100800 */
[C---:B------:R-:W-:Y:S02]  /*1be10*/  @!P0 IMAD R0, R26.reuse, R3, R4 ;  /* 0x000000031a008224 */ /* 0x040fe400078e0204 */
[----:B------:R-:W2:Y:S01]  /*1be20*/  LDL R4, [R1+0x60] ;  /* 0x0000600001047983 */ /* 0x000ea20000100800 */
[----:B------:R-:W1:Y:S01]  /*1be30*/  S2R R12, SR_TID.X ;  /* 0x00000000000c7919 */ /* 0x000e620000002100 */
[----:B------:R-:W-:Y:S02]  /*1be40*/  @!P0 IMAD.WIDE.U32 R6, R26, R2, R6 ;  /* 0x000000021a068225 */ /* 0x000fe400078e0006 */
[----:B------:R-:W0:Y:S02]  /*1be50*/  @!P0 LDC.64 R2, c[0x0][0x418] ;  /* 0x00010600ff028b82 */ /* 0x000e240000000a00 */
[----:B------:R-:W-:Y:S01]  /*1be60*/  @!P0 IMAD.IADD R0, R7, 0x1, R0 ;  /* 0x0000000107008824 */ /* 0x000fe200078e0200 */
[----:B------:R-:W-:Y:S01]  /*1be70*/  LOP3.LUT R11, R11, 0xfffffff7, RZ, 0xc0, !PT ;  /* 0xfffffff70b0b7812 */ /* 0x000fe200078ec0ff */
[----:B-1----:R-:W-:-:S05]  /*1be80*/  IMAD.SHL.U32 R15, R12, 0x10, RZ ;  /* 0x000000100c0f7824 */ /* 0x002fca00078e00ff */
[----:B------:R-:W-:-:S04]  /*1be90*/  LOP3.LUT R15, R15, 0x10, RZ, 0xc0, !PT ;  /* 0x000000100f0f7812 */ /* 0x000fc800078ec0ff */
[C---:B------:R-:W-:Y:S02]  /*1bea0*/  ISETP.GE.AND P3, PT, R15.reuse, R13, PT ;  /* 0x0000000d0f00720c */ /* 0x040fe40003f66270 */
[C---:B0-----:R-:W-:Y:S02]  /*1beb0*/  @!P0 LEA R8, P1, R6.reuse, R2, 0x2 ;  /* 0x0000000206088211 */ /* 0x041fe400078210ff */
[----:B------:R-:W-:Y:S02]  /*1bec0*/  LOP3.LUT R14, R15, 0x20, RZ, 0xfc, !PT ;  /* 0x000000200f0e7812 */ /* 0x000fe400078efcff */
[----:B------:R-:W-:Y:S02]  /*1bed0*/  @!P0 LEA.HI.X R9, R6, R3, R0, 0x2, P1 ;  /* 0x0000000306098211 */ /* 0x000fe400008f1400 */
[----:B------:R-:W-:Y:S01]  /*1bee0*/  ISETP.GE.AND P1, PT, R14, R13, PT ;  /* 0x0000000d0e00720c */ /* 0x000fe20003f26270 */
[----:B------:R-:W-:-:S04]  /*1bef0*/  IMAD.MOV.U32 R3, RZ, RZ, RZ ;  /* 0x000000ffff037224 */ /* 0x000fc800078e00ff */
[----:B------:R-:W-:Y:S02]  /*1bf00*/  @P3 LOP3.LUT R11, R11, 0x8, RZ, 0xfc, !PT ;  /* 0x000000080b0b3812 */ /* 0x000fe400078efcff */
[----:B------:R-:W-:Y:S01]  /*1bf10*/  LOP3.LUT R12, R15, 0x40, RZ, 0xfc, !PT ;  /* 0x000000400f0c7812 */ /* 0x000fe200078efcff */
[----:B------:R0:W5:Y:S01]  /*1bf20*/  @!P0 LDG.E R3, desc[UR40][R8.64] ;  /* 0x0000002808038981 */ /* 0x000162000c1e1900 */
[----:B------:R-:W-:-:S04]  /*1bf30*/  LOP3.LUT R11, R11, 0xfffffffe, RZ, 0xc0, !PT ;  /* 0xfffffffe0b0b7812 */ /* 0x000fc800078ec0ff */
[----:B------:R-:W-:Y:S02]  /*1bf40*/  LOP3.LUT R11, R11, 0xfffffffb, RZ, 0xc0, !PT ;  /* 0xfffffffb0b0b7812 */ /* 0x000fe400078ec0ff */
[----:B------:R-:W-:Y:S02]  /*1bf50*/  ISETP.GE.AND P0, PT, R12, R13, PT ;  /* 0x0000000d0c00720c */ /* 0x000fe40003f06270 */
[----:B------:R-:W-:Y:S01]  /*1bf60*/  @P1 LOP3.LUT R11, R11, 0x4, RZ, 0xfc, !PT ;  /* 0x000000040b0b1812 */ /* 0x000fe200078efcff */
[----:B------:R-:W-:Y:S01]  /*1bf70*/  UMOV UR4, 0xffffffff ;  /* 0xffffffff00047882 */ /* 0x000fe20000000000 */
[----:B--2---:R-:W-:-:S13]  /*1bf80*/  ISETP.NE.AND P2, PT, R4, 0x3, PT ;  /* 0x000000030400780c */ /* 0x004fda0003f45270 */
[----:B------:R-:W-:-:S04]  /*1bf90*/  @P2 LOP3.LUT R11, R11, 0x1, RZ, 0xfc, !PT ;  /* 0x000000010b0b2812 */ /* 0x000fc800078efcff */
[----:B------:R-:W-:-:S04]  /*1bfa0*/  LOP3.LUT R11, R11, 0xfffffffd, RZ, 0xc0, !PT ;  /* 0xfffffffd0b0b7812 */ /* 0x000fc800078ec0ff */
[----:B------:R-:W-:-:S05]  /*1bfb0*/  @P0 LOP3.LUT R11, R11, 0x2, RZ, 0xfc, !PT ;  /* 0x000000020b0b0812 */ /* 0x000fca00078efcff */
[----:B------:R0:W-:Y:S01]  /*1bfc0*/  STL [R1+0x4c], R11 ;  /* 0x00004c0b01007387 */ /* 0x0001e20000100800 */
[----:B------:R-:W-:Y:S05]  /*1bfd0*/  BRA.DIV UR4, `(.L_x_13347) ;  /* 0x00000052043c7947 */ /* 0x000fea000b800000 */
.L_x_13469:
[----:B------:R-:W-:Y:S05]  /*1bfe0*/  @!P2 BRA `(.L_x_13348) ;  /* 0x000000000004a947 */ /* 0x000fea0003800000 */
[----:B------:R-:W-:Y:S01]  /*1bff0*/  BPT.TRAP 0x1 ;  /* 0x000000040000795c */ /* 0x000fe20000300000 */
.L_x_13348:
[----:B------:R-:W-:Y:S01]  /*1c000*/  IMAD R4, R19, 0x8, R17 ;  /* 0x0000000813047824 */ /* 0x000fe200078e0211 */
[----:B------:R-:W-:Y:S01]  /*1c010*/  SHF.L.U32 R0, R29, 0x1f, RZ ;  /* 0x0000001f1d007819 */ /* 0x000fe200000006ff */
[----:B------:R-:W-:Y:S01]  /*1c020*/  BSSY B0, `(.L_x_13349) ;  /* 0x0000006000007945 */ /* 0x000fe20003800000 */
[----:B------:R-:W-:Y:S02]  /*1c030*/  IADD3 R2, -R20, R21, -R10 ;  /* 0x0000001514027210 */ /* 0x000fe40007ffe90a */
[----:B------:R-:W1:Y:S01]  /*1c040*/  SYNCS.PHASECHK.TRANS64.TRYWAIT P0, [R4+URZ+0x19c80], R0 ;  /* 0x019c8000040075a7 */ /* 0x000e62000800017f */
[----:B------:R2:W-:Y:S01]  /*1c050*/  STL [R1+0x30], R0 ;  /* 0x0000300001007387 */ /* 0x0005e20000100800 */
[----:B------:R-:W-:Y:S01]  /*1c060*/  SHF.R.S32.HI R20, RZ, 0x1f, R5 ;  /* 0x0000001fff147819 */ /* 0x000fe20000011405 */
[----:B-12---:R-:W-:Y:S06]  /*1c070*/  @!P0 BRA `(.L_x_13350) ;  /* 0x0000005000488947 */ /* 0x006fec0003800000 */
.L_x_13470:
[----:B------:R-:W-:Y:S05]  /*1c080*/  BSYNC B0 ;  /* 0x0000000000007941 */ /* 0x000fea0003800000 */
.L_x_13349:
        /* <DEDUP_REMOVED lines=45> */
.L_x_13476:
        /* <DEDUP_REMOVED lines=16> */
.L_x_13352:
        /* <DEDUP_REMOVED lines=11> */
.L_x_13353:
[----:B------:R2:W-:Y:S01]  /*1c510*/  SYNCS.ARRIVE.TRANS64.A1T0 RZ, [R4+URZ+0x19c70], RZ ;  /* 0x019c70ff04ff79a7 */ /* 0x0005e2000810003f */
[----:B------:R-:W-:Y:S05]  /*1c520*/  @!P4 BRA `(.L_x_13354) ;  /* 0x000000000004c947 */ /* 0x000fea0003800000 */
[----:B------:R-:W-:Y:S01]  /*1c530*/  BPT.TRAP 0x1 ;  /* 0x000000040000795c */ /* 0x000fe20000300000 */
.L_x_13354:
[----:B------:R-:W3:Y:S01]  /*1c540*/  LDL R2, [R1+0x30] ;  /* 0x0000300001027983 */ /* 0x000ee20000100800 */
[----:B------:R-:W-:Y:S01]  /*1c550*/  BSSY B0, `(.L_x_13355) ;  /* 0x0000003000007945 */ /* 0x000fe20003800000 */
[----:B---3--:R-:W3:Y:S03]  /*1c560*/  SYNCS.PHASECHK.TRANS64.TRYWAIT P0, [R4+URZ+0x19c40], R2 ;  /* 0x019c4002040075a7 */ /* 0x008ee6000800017f */
[----:B---3--:R-:W-:Y:S05]  /*1c570*/  @!P0 BRA `(.L_x_13356) ;  /* 0x0000005000048947 */ /* 0x008fea0003800000 */
.L_x_13477:
[----:B------:R-:W-:Y:S05]  /*1c580*/  BSYNC B0 ;  /* 0x0000000000007941 */ /* 0x000fea0003800000 */
.L_x_13355:
        /* <DEDUP_REMOVED lines=12> */
[----:B------:R-:W-:Y:S01]  /*1c650*/  ULDC.64 UR4, c[0x0][0x308] ;  /* 0x0000c20000047ab9 */ /* 0x000fe20000000a00 */
[----:B---3--:R-:W-:Y:S02]  /*1c660*/  IMAD.MOV.U32 R2, RZ, RZ, R6 ;  /* 0x000000ffff027224 */ /* 0x008fe400078e0006 */
[----:B------:R-:W-:Y:S02]  /*1c670*/  IMAD.IADD R3, R7, 0x1, R3 ;  /* 0x0000000107037824 */ /* 0x000fe400078e0203 */
[----:B------:R-:W-:Y:S01]  /*1c680*/  IMAD.WIDE.U32 R2, R16, UR4, R2 ;  /* 0x0000000410027c25 */ /* 0x000fe2000f8e0002 */
[----:B------:R-:W-:Y:S01]  /*1c690*/  UMOV UR4, 0xffffffff ;  /* 0xffffffff00047882 */ /* 0x000fe20000000000 */
[C---:B0-----:R-:W-:Y:S02]  /*1c6a0*/  SHF.L.U32 R10, R8.reuse, 0x4, RZ ;  /* 0x00000004080a7819 */ /* 0x041fe400000006ff */
[----:B------:R-:W-:Y:S01]  /*1c6b0*/  IMAD.SHL.U32 R8, R8, 0x10, RZ ;  /* 0x0000001008087824 */ /* 0x000fe200078e00ff */
[----:B------:R-:W-:Y:S01]  /*1c6c0*/  IADD3 R5, P0, R2, UR6, RZ ;  /* 0x0000000602057c10 */ /* 0x000fe2000ff1e0ff */
[----:B------:R-:W-:Y:S01]  /*1c6d0*/  IMAD R6, R16, UR5, R3 ;  /* 0x0000000510067c24 */ /* 0x000fe2000f8e0203 */
[----:B------:R-:W-:-:S02]  /*1c6e0*/  LOP3.LUT R10, R10, 0x10, RZ, 0xc0, !PT ;  /* 0x000000100a0a7812 */ /* 0x000fc400078ec0ff */
[----:B------:R-:W-:Y:S02]  /*1c6f0*/  LOP3.LUT R8, R8, 0x10, RZ, 0xc0, !PT ;  /* 0x0000001008087812 */ /* 0x000fe400078ec0ff */
[C---:B------:R-:W-:Y:S02]  /*1c700*/  LOP3.LUT R11, R10.reuse, 0x40, RZ, 0xfc, !PT ;  /* 0x000000400a0b7812 */ /* 0x040fe400078efcff */
[----:B------:R-:W-:Y:S02]  /*1c710*/  LOP3.LUT R10, R10, 0x20, RZ, 0xfc, !PT ;  /* 0x000000200a0a7812 */ /* 0x000fe400078efcff */
[----:B------:R-:W-:Y:S02]  /*1c720*/  IADD3.X R6, R6, UR7, RZ, P0, !PT ;  /* 0x0000000706067c10 */ /* 0x000fe400087fe4ff */
[-C--:B----4-:R-:W-:Y:S02]  /*1c730*/  ISETP.GE.AND P2, PT, R11, R9.reuse, PT ;  /* 0x000000090b00720c */ /* 0x090fe40003f46270 */
[----:B------:R-:W-:-:S02]  /*1c740*/  ISETP.GE.AND P4, PT, R10, R9, PT ;  /* 0x000000090a00720c */ /* 0x000fc40003f86270 */
        /* <DEDUP_REMOVED lines=14> */
.L_x_13483:
        /* <DEDUP_REMOVED lines=13> */
.L_x_13358:
[----:B------:R-:W-:Y:S02]  /*1c900*/  PLOP3.LUT P1, PT, P1, P0, PT, 0xa2, 0x0 ;  /* 0x000000000000781c */ /* 0x000fe40000f21472 */
[----:B------:R-:W-:-:S08]  /*1c910*/  @P0 R2UR P1, UR4, R4 ;  /* 0x00000000040402ca */ /* 0x000fd00000020000 */
[----:B------:R-:W-:-:S05]  /*1c920*/  @P0 PLOP3.LUT P0, PT, P1, PT, PT, 0x80, 0x0 ;  /* 0x000000000000081c */ /* 0x000fca0000f0f070 */
[----:B------:R-:W-:Y:S01]  /*1c930*/  @!P1 SYNCS.ARRIVE.TRANS64.RED.A0T1 RZ, [UR4+0x19c30], RZ ;  /* 0x019c30ffffff99a7 */ /* 0x000fe20008200404 */
[----:B------:R-:W-:Y:S07]  /*1c940*/  @!P1 ARRIVES.LDGSTSBAR.64.TRANSCNT [UR4+0x19c30] ;  /* 0x019c3000ff0099b0 */ /* 0x000fee0008000a84 */
[----:B------:R-:W-:Y:S05]  /*1c950*/  @P0 BRA.U.ANY `(.L_x_13358) ;  /* 0xfffffffd00e80947 */ /* 0x000fea000393ffff */
[----:B------:R-:W-:Y:S01]  /*1c960*/  NOP ;  /* 0x0000000000007918 */ /* 0x000fe20000000000 */
[----:B0-----:R-:W3:Y:S02]  /*1c970*/  LDL R0, [R1+0x60] ;  /* 0x0000600001007983 */ /* 0x001ee40000100800 */
[----:B---3--:R-:W-:-:S13]  /*1c980*/  ISETP.NE.AND P2, PT, R0, 0x3, PT ;  /* 0x000000030000780c */ /* 0x008fda0003f45270 */
[----:B------:R-:W-:Y:S05]  /*1c990*/  @!P2 BRA `(.L_x_13359) ;  /* 0x000000000004a947 */ /* 0x000fea0003800000 */
[----:B------:R-:W-:Y:S01]  /*1c9a0*/  BPT.TRAP 0x1 ;  /* 0x000000040000795c */ /* 0x000fe20000300000 */
.L_x_13359:
        /* <DEDUP_REMOVED lines=39> */
.L_x_13361:
[----:B------:R-:W-:Y:S05]  /*1cc20*/  BSYNC B6 ;  /* 0x0000000000067941 */ /* 0x000fea0003800000 */
.L_x_13360:
        /* <DEDUP_REMOVED lines=21> */
[----:B------:R-:W-:-:S04]  /*1cd80*/  ULDC.64 UR6, c[0x0][0x2c8] ;  /* 0x0000b20000067ab9 */ /* 0x000fc80000000a00 */
[----:B------:R-:W-:Y:S01]  /*1cd90*/  IADD3 R3, R3, R0, RZ ;  /* 0x0000000003037210 */ /* 0x000fe20007ffe0ff */
        /* <DEDUP_REMOVED lines=81> */
.L_x_13490:
        /* <DEDUP_REMOVED lines=12> */
.L_x_13364:
[----:B------:R-:W-:Y:S05]  /*1d370*/  BSYNC B0 ;  /* 0x0000000000007941 */ /* 0x000fea0003800000 */
.L_x_13363:
[----:B------:R-:W-:Y:S01]  /*1d380*/  NOP ;  /* 0x0000000000007918 */ /* 0x000fe20000000000 */
[----:B------:R-:W-:-:S13]  /*1d390*/  PLOP3.LUT P0, PT, PT, PT, PT, 0x80, 0x0 ;  /* 0x000000000000781c */ /* 0x000fda0003f0f070 */
.L_x_13365:
        /* <DEDUP_REMOVED lines=18> */
.L_x_13491:
[----:B------:R-:W-:Y:S05]  /*1d4c0*/  BSYNC B0 ;  /* 0x0000000000007941 */ /* 0x000fea0003800000 */
.L_x_13366:
[----:B-1----:R-:W3:Y:S04]  /*1d4d0*/  LDL.LU R3, [R1+0x40] ;  /* 0x0000400001037983 */ /* 0x002ee80000300800 */
[----:B------:R-:W4:Y:S01]  /*1d4e0*/  LDL R2, [R1+0xc] ;  /* 0x00000c0001027983 */ /* 0x000f220000100800 */
[----:B---3--:R-:W-:-:S05]  /*1d4f0*/  VIADD R20, R3, 0xfffffffe ;  /* 0xfffffffe03147836 */ /* 0x008fca0000000000 */
[----:B----4-:R-:W-:-:S13]  /*1d500*/  ISETP.GE.AND P0, PT, R20, R2, PT ;  /* 0x000000021400720c */ /* 0x010fda0003f06270 */
[----:B------:R-:W-:Y:S05]  /*1d510*/  @!P0 BRA `(.L_x_13368) ;  /* 0x00000010007c8947 */ /* 0x000fea0003800000 */
[----:B0-----:R-:W-:Y:S01]  /*1d520*/  MOV R4, R19 ;  /* 0x0000001300047202 */ /* 0x001fe20000000f00 */
[----:B------:R-:W-:-:S07]  /*1d530*/  IMAD.MOV.U32 R5, RZ, RZ, R29 ;  /* 0x000000ffff057224 */ /* 0x000fce00078e001d */
.L_x_13388:
[----:B---3--:R-:W3:Y:S01]  /*1d540*/  LDL R7, [R1+0x10] ;  /* 0x0000100001077983 */ /* 0x008ee20000100800 */
[----:B0-----:R-:W0:Y:S03]  /*1d550*/  LDC R8, c[0x0][0x430] ;  /* 0x00010c00ff087b82 */ /* 0x001e260000000800 */
[----:B------:R-:W4:Y:S01]  /*1d560*/  LDL R9, [R1+0x14] ;  /* 0x0000140001097983 */ /* 0x000f220000100800 */
[----:B------:R-:W2:Y:S03]  /*1d570*/  S2R R2, SR_TID.X ;  /* 0x0000000000027919 */ /* 0x000ea60000002100 */
[----:B------:R-:W5:Y:S04]  /*1d580*/  LDL R10, [R1+0x60] ;  /* 0x00006000010a7983 */ /* 0x000f680000100800 */
        /* <DEDUP_REMOVED lines=26> */
[----:B-----5:R-:W-:Y:S01]  /*1d730*/  ISETP.NE.AND P2, PT, R10, 0x3, PT ;  /* 0x000000030a00780c */ /* 0x020fe20003f45270 */
[----:B------:R-:W-:Y:S02]  /*1d740*/  VIADD R19, R4, 0x1 ;  /* 0x0000000104137836 */ /* 0x000fe40000000000 */
[----:B------:R-:W-:-:S03]  /*1d750*/  IMAD.MOV.U32 R0, RZ, RZ, R20 ;  /* 0x000000ffff007224 */ /* 0x000fc600078e0014 */
[----:B------:R-:W-:-:S04]  /*1d760*/  ISETP.NE.AND P0, PT, R19, 0x2, PT ;  /* 0x000000021300780c */ /* 0x000fc80003f05270 */
[----:B------:R-:W-:Y:S01]  /*1d770*/  SEL R29, RZ, 0x1, P0 ;  /* 0x00000001ff1d7807 */ /* 0x000fe20000000000 */
[----:B------:R-:W-:Y:S01]  /*1d780*/  VIADD R20, R20, 0xffffffff ;  /* 0xffffffff14147836 */ /* 0x000fe20000000000 */
[----:B------:R-:W-:Y:S02]  /*1d790*/  ISETP.GT.AND P1, PT, R0, R11, PT ;  /* 0x0000000b0000720c */ /* 0x000fe40003f24270 */
[----:B------:R-:W-:Y:S02]  /*1d7a0*/  SEL R19, R19, RZ, P0 ;  /* 0x000000ff13137207 */ /* 0x000fe40000000000 */
[----:B------:R-:W-:Y:S02]  /*1d7b0*/  LOP3.LUT R29, R5, R29, RZ, 0x3c, !PT ;  /* 0x0000001d051d7212 */ /* 0x000fe400078e3cff */
[----:B--2---:R-:W-:Y:S01]  /*1d7c0*/  SHF.R.S32.HI R18, RZ, 0x1f, R8 ;  /* 0x0000001fff127819 */ /* 0x004fe20000011408 */
[----:B------:R-:W-:Y:S06]  /*1d7d0*/  @!P2 BRA `(.L_x_13369) ;  /* 0x000000000004a947 */ /* 0x000fec0003800000 */
[----:B------:R-:W-:Y:S01]  /*1d7e0*/  BPT.TRAP 0x1 ;  /* 0x000000040000795c */ /* 0x000fe20000300000 */
.L_x_13369:
[----:B------:R-:W-:Y:S01]  /*1d7f0*/  IMAD R0, R19, 0x8, R17 ;  /* 0x0000000813007824 */ /* 0x000fe200078e0211 */
[----:B------:R-:W-:Y:S01]  /*1d800*/  SHF.L.U32 R10, R29, 0x1f, RZ ;  /* 0x0000001f1d0a7819 */ /* 0x000fe200000006ff */
[----:B------:R-:W-:Y:S01]  /*1d810*/  BSSY B0, `(.L_x_13370) ;  /* 0x0000004000007945 */ /* 0x000fe20003800000 */
[----:B------:R-:W-:Y:S02]  /*1d820*/  SHF.R.S32.HI R9, RZ, 0x1f, R7 ;  /* 0x0000001fff097819 */ /* 0x000fe40000011407 */
[----:B------:R-:W0:Y:S02]  /*1d830*/  SYNCS.PHASECHK.TRANS64.TRYWAIT P0, [R0+URZ+0x19c80], R10 ;  /* 0x019c800a000075a7 */ /* 0x000e24000800017f */
[----:B0-----:R-:W-:Y:S05]  /*1d840*/  @!P0 BRA `(.L_x_13371) ;  /* 0x0000004400108947 */ /* 0x001fea0003800000 */
.L_x_13492:
[----:B------:R-:W-:Y:S05]  /*1d850*/  BSYNC B0 ;  /* 0x0000000000007941 */ /* 0x000fea0003800000 */
.L_x_13370:
        /* <DEDUP_REMOVED lines=38> */
[----:B--2---:R-:W-:-:S05]  /*1dac0*/  IADD3 R2, P0, R11, R2, RZ ;  /* 0x000000020b027210 */ /* 0x004fca0007f1e0ff */
[----:B-1----:R-:W-:-:S05]  /*1dad0*/  IMAD.X R3, RZ, RZ, R3, P0 ;  /* 0x000000ffff037224 */ /* 0x002fca00000e0603 */
[----:B------:R-:W-:Y:S04]  /*1dae0*/  LDGSTS.E.BYPASS.LTC128B.128 [R6+0x9000], desc[UR40][R2.64], !P4 ;  /* 0x0900000002067fae */ /* 0x000fe8000e101d68 */
[----:B------:R-:W-:Y:S04]  /*1daf0*/  LDGSTS.E.BYPASS.LTC128B.128 [R6+0xa000], desc[UR40][R2.64+0x20], !P3 ;  /* 0x0a00002002067fae */ /* 0x000fe8000d901d68 */
[----:B------:R1:W-:Y:S04]  /*1db00*/  LDGSTS.E.BYPASS.LTC128B.128 [R6+0xb000], desc[UR40][R2.64+0x40], !P2 ;  /* 0x0b00004002067fae */ /* 0x0003e8000d101d68 */
[----:B-1-3--:R1:W2:Y:S02]  /*1db10*/  SHFL.IDX PT, R2, R25, 0x1, 0x1e1f ;  /* 0x003e1f0019027f89 */ /* 0x00a2a400000e0000 */
.L_x_13498:
[----:B------:R-:W3:Y:S02]  /*1db20*/  S2R R3, SR_TID.X ;  /* 0x0000000000037919 */ /* 0x000ee40000002100 */
[----:B---3--:R-:W-:-:S04]  /*1db30*/  SHF.L.U32 R3, R3, 0x4, RZ ;  /* 0x0000000403037819 */ /* 0x008fc800000006ff */
        /* <DEDUP_REMOVED lines=11> */
.L_x_13373:
        /* <DEDUP_REMOVED lines=11> */
.L_x_13374:
[----:B------:R2:W-:Y:S01]  /*1dca0*/  SYNCS.ARRIVE.TRANS64.A1T0 RZ, [R0+URZ+0x19c70], RZ ;  /* 0x019c70ff00ff79a7 */ /* 0x0005e2000810003f */
[----:B------:R-:W-:Y:S05]  /*1dcb0*/  @!P3 BRA `(.L_x_13375) ;  /* 0x000000000004b947 */ /* 0x000fea0003800000 */
[----:B------:R-:W-:Y:S01]  /*1dcc0*/  BPT.TRAP 0x1 ;  /* 0x000000040000795c */ /* 0x000fe20000300000 */
.L_x_13375:
[----:B------:R-:W3:Y:S01]  /*1dcd0*/  SYNCS.PHASECHK.TRANS64.TRYWAIT P0, [R0+URZ+0x19c40], R10 ;  /* 0x019c400a000075a7 */ /* 0x000ee2000800017f */
[----:B------:R-:W-:Y:S04]  /*1dce0*/  BSSY B0, `(.L_x_13376) ;  /* 0x0000002000007945 */ /* 0x000fe80003800000 */
[----:B---3--:R-:W-:Y:S05]  /*1dcf0*/  @!P0 BRA `(.L_x_13377) ;  /* 0x0000004000a48947 */ /* 0x008fea0003800000 */
.L_x_13499:
[----:B------:R-:W-:Y:S05]  /*1dd00*/  BSYNC B0 ;  /* 0x0000000000007941 */ /* 0x000fea0003800000 */
.L_x_13376:
        /* <DEDUP_REMOVED lines=38> */
.L_x_13505:
        /* <DEDUP_REMOVED lines=10> */
.L_x_13379:
[----:B------:R-:W-:Y:S02]  /*1e010*/  PLOP3.LUT P2, PT, P2, P0, PT, 0xa2, 0x0 ;  /* 0x000000000000781c */ /* 0x000fe40001741472 */
[----:B------:R-:W-:-:S08]  /*1e020*/  @P0 R2UR P2, UR4, R0 ;  /* 0x00000000000402ca */ /* 0x000fd00000040000 */
[----:B------:R-:W-:-:S05]  /*1e030*/  @P0 PLOP3.LUT P0, PT, P2, PT, PT, 0x80, 0x0 ;  /* 0x000000000000081c */ /* 0x000fca000170f070 */
[----:B------:R-:W-:Y:S01]  /*1e040*/  @!P2 SYNCS.ARRIVE.TRANS64.RED.A0T1 RZ, [UR4+0x19c30], RZ ;  /* 0x019c30ffffffa9a7 */ /* 0x000fe20008200404 */
[----:B------:R-:W-:Y:S07]  /*1e050*/  @!P2 ARRIVES.LDGSTSBAR.64.TRANSCNT [UR4+0x19c30] ;  /* 0x019c3000ff00a9b0 */ /* 0x000fee0008000a84 */
[----:B------:R-:W-:Y:S05]  /*1e060*/  @P0 BRA.U.ANY `(.L_x_13379) ;  /* 0xfffffffd00e80947 */ /* 0x000fea000393ffff */
[----:B------:R-:W-:Y:S01]  /*1e070*/  NOP ;  /* 0x0000000000007918 */ /* 0x000fe20000000000 */
[----:B0-----:R-:W5:Y:S02]  /*1e080*/  LDL R2, [R1+0x60] ;  /* 0x0000600001027983 */ /* 0x001f640000100800 */
[----:B-----5:R-:W-:-:S13]  /*1e090*/  ISETP.NE.AND P3, PT, R2, 0x3, PT ;  /* 0x000000030200780c */ /* 0x020fda0003f65270 */
[----:B------:R-:W-:Y:S05]  /*1e0a0*/  @!P3 BRA `(.L_x_13380) ;  /* 0x000000000004b947 */ /* 0x000fea0003800000 */
[----:B------:R-:W-:Y:S01]  /*1e0b0*/  BPT.TRAP 0x1 ;  /* 0x000000040000795c */ /* 0x000fe20000300000 */
.L_x_13380:
[----:B------:R-:W5:Y:S01]  /*1e0c0*/  LDL R2, [R1+0x50] ;  /* 0x0000500001027983 */ /* 0x000f620000100800 */
[----:B------:R0:W-:Y:S01]  /*1e0d0*/  SYNCS.ARRIVE.TRANS64.A1T0 RZ, [R0+URZ+0x19c30], RZ ;  /* 0x019c30ff00ff79a7 */ /* 0x0001e2000810003f */
[----:B-----5:R-:W-:-:S13]  /*1e0e0*/  ISETP.NE.AND P0, PT, R2, 0x3, PT ;  /* 0x000000030200780c */ /* 0x020fda0003f05270 */
[----:B0-----:R-:W-:Y:S05]  /*1e0f0*/  @!P0 BRA `(.L_x_13381) ;  /* 0x0000000000048947 */ /* 0x001fea0003800000 */
[----:B------:R-:W-:Y:S01]  /*1e100*/  BPT.TRAP 0x1 ;  /* 0x000000040000795c */ /* 0x000fe20000300000 */
.L_x_13381:
[----:B--23--:R-:W-:Y:S01]  /*1e110*/  LOP3.LUT R0, R5, 0x1, RZ, 0x3c, !PT ;  /* 0x0000000105007812 */ /* 0x00cfe200078e3cff */
[----:B------:R-:W-:Y:S01]  /*1e120*/  IMAD R2, R4, 0x8, R17 ;  /* 0x0000000804027824 */ /* 0x000fe200078e0211 */
[----:B------:R-:W-:Y:S02]  /*1e130*/  BSSY B0, `(.L_x_13382) ;  /* 0x0000004000007945 */ /* 0x000fe40003800000 */
[----:B------:R-:W-:-:S04]  /*1e140*/  SHF.L.U32 R0, R0, 0x1f, RZ ;  /* 0x0000001f00007819 */ /* 0x000fc800000006ff */
[----:B------:R-:W0:Y:S02]  /*1e150*/  SYNCS.PHASECHK.TRANS64.TRYWAIT P2, [R2+URZ+0x19c70], R0 ;  /* 0x019c7000020075a7 */ /* 0x000e24000804017f */
[----:B0-----:R-:W-:Y:S05]  /*1e160*/  @!P2 BRA `(.L_x_13383) ;  /* 0x000000400034a947 */ /* 0x001fea0003800000 */
.L_x_13506:
[----:B------:R-:W-:Y:S05]  /*1e170*/  BSYNC B0 ;  /* 0x0000000000007941 */ /* 0x000fea0003800000 */
.L_x_13382:
[----:B------:R-:W2:Y:S02]  /*1e180*/  LDL R3, [R1+0x60] ;  /* 0x0000600001037983 */ /* 0x000ea40000100800 */
[----:B--2---:R-:W-:-:S13]  /*1e190*/  ISETP.NE.AND P2, PT, R3, 0x3, PT ;  /* 0x000000030300780c */ /* 0x004fda0003f45270 */
[----:B------:R-:W-:Y:S05]  /*1e1a0*/  @!P2 BRA `(.L_x_13384) ;  /* 0x000000000004a947 */ /* 0x000fea0003800000 */
[----:B------:R-:W-:Y:S01]  /*1e1b0*/  BPT.TRAP 0x1 ;  /* 0x000000040000795c */ /* 0x000fe20000300000 */
.L_x_13384:
[----:B------:R-:W-:Y:S01]  /*1e1c0*/  SHF.L.U32 R3, R5, 0x1f, RZ ;  /* 0x0000001f05037819 */ /* 0x000fe200000006ff */
[----:B0-----:R-:W-:-:S03]  /*1e1d0*/  IMAD R0, R4, 0x3000, RZ ;  /* 0x0000300004007824 */ /* 0x001fc600078e02ff */
[----:B------:R-:W0:Y:S02]  /*1e1e0*/  SYNCS.PHASECHK.TRANS64.TRYWAIT P2, [R2+URZ+0x19c60], R3 ;  /* 0x019c6003020075a7 */ /* 0x000e24000804017f */
[----:B0-----:R-:W-:Y:S05]  /*1e1f0*/  @!P2 BRA `(.L_x_13385) ;  /* 0x000000400024a947 */ /* 0x001fea0003800000 */
.L_x_13507:
[----:B------:R-:W2:Y:S04]  /*1e200*/  LDL R13, [R1] ;  /* 0x00000000010d7983 */ /* 0x000ea80000100800 */
[----:B------:R-:W3:Y:S01]  /*1e210*/  LDL R14, [R1+0x1c] ;  /* 0x00001c00010e7983 */ /* 0x000ee20000100800 */
[----:B0-----:R-:W-:Y:S01]  /*1e220*/  LOP3.LUT R3, R0, R23, RZ, 0xfc, !PT ;  /* 0x0000001700037212 */ /* 0x001fe200078efcff */
[----:B------:R-:W-:Y:S05]  /*1e230*/  WARPSYNC.ALL ;  /* 0x0000000000007948 */ /* 0x000fea0003800000 */
[----:B------:R-:W-:Y:S01]  /*1e240*/  IMAD.IADD R3, R17, 0x1, R3 ;  /* 0x0000000111037824 */ /* 0x000fe200078e0203 */
[----:B------:R-:W5:Y:S04]  /*1e250*/  LDL R12, [R1+0x60] ;  /* 0x00006000010c7983 */ /* 0x000f680000100800 */
[----:B----4-:R-:W0:Y:S02]  /*1e260*/  LDSM.16.MT88.4 R4, [R3+0x9000] ;  /* 0x009000000304783b */ /* 0x010e240000004200 */
[----:B0-----:R-:W-:-:S02]  /*1e270*/  PRMT R8, R4, 0x6420, R5 ;  /* 0x0000642004087816 */ /* 0x001fc40000000005 */
[----:B------:R-:W-:Y:S02]  /*1e280*/  PRMT R9, R4, 0x7531, R5 ;  /* 0x0000753104097816 */ /* 0x000fe40000000005 */
[C-C-:B------:R-:W-:Y:S02]  /*1e290*/  PRMT R10, R6.reuse, 0x6420, R7.reuse ;  /* 0x00006420060a7816 */ /* 0x140fe40000000007 */
[----:B------:R-:W-:Y:S02]  /*1e2a0*/  PRMT R11, R6, 0x7531, R7 ;  /* 0x00007531060b7816 */ /* 0x000fe40000000007 */
[----:B--2---:R-:W-:-:S05]  /*1e2b0*/  LOP3.LUT R3, R0, R13, RZ, 0xfc, !PT ;  /* 0x0000000d00037212 */ /* 0x004fca00078efcff */
[----:B------:R-:W-:-:S05]  /*1e2c0*/  IMAD.IADD R3, R22, 0x1, R3 ;  /* 0x0000000116037824 */ /* 0x000fca00078e0203 */
[----:B------:R0:W-:Y:S01]  /*1e2d0*/  STSM.16.M88.4 [R3], R8 ;  /* 0x0000000803007844 */ /* 0x0001e20000000200 */
[----:B-----5:R-:W-:Y:S01]  /*1e2e0*/  ISETP.NE.AND P2, PT, R12, 0x3, PT ;  /* 0x000000030c00780c */ /* 0x020fe20003f45270 */
        /* <DEDUP_REMOVED lines=55> */
.L_x_13386:
[----:B--2---:R2:W-:Y:S01]  /*1e660*/  SYNCS.ARRIVE.TRANS64.A1T0 RZ, [R2+URZ+0x19c50], RZ ;  /* 0x019c50ff02ff79a7 */ /* 0x0045e2000810003f */
[----:B------:R-:W-:Y:S06]  /*1e670*/  BAR.SYNC.DEFER_BLOCKING 0x2, 0x80 ;  /* 0x0082000000007b1d */ /* 0x000fec0000010000 */
[----:B------:R-:W-:Y:S05]  /*1e680*/  @!P0 BRA `(.L_x_13387) ;  /* 0x0000000000048947 */ /* 0x000fea0003800000 */
[----:B------:R-:W-:Y:S01]  /*1e690*/  BPT.TRAP 0x1 ;  /* 0x000000040000795c */ /* 0x000fe20000300000 */
.L_x_13387:
[----:B------:R-:W3:Y:S01]  /*1e6a0*/  LDL R0, [R1+0x18] ;  /* 0x0000180001007983 */ /* 0x000ee20000100800 */
[----:B--2---:R-:W-:Y:S01]  /*1e6b0*/  IADD3 R2, R2, 0x19c80, RZ ;  /* 0x00019c8002027810 */ /* 0x004fe20007ffe0ff */
[----:B------:R-:W-:Y:S02]  /*1e6c0*/  IMAD.MOV.U32 R4, RZ, RZ, R19 ;  /* 0x000000ffff047224 */ /* 0x000fe400078e0013 */
[----:B------:R-:W-:Y:S01]  /*1e6d0*/  IMAD.MOV.U32 R5, RZ, RZ, R29 ;  /* 0x000000ffff057224 */ /* 0x000fe200078e001d */
[----:B---3--:R-:W-:-:S04]  /*1e6e0*/  PRMT R2, R0, 0x654, R2 ;  /* 0x0000065400027816 */ /* 0x008fc80000000002 */
[----:B------:R3:W-:Y:S01]  /*1e6f0*/  SYNCS.ARRIVE.TRANS64.RED.A1T0 RZ, [R2+URZ], RZ ;  /* 0x000000ff02ff79a7 */ /* 0x0007e2000810043f */
[----:B------:R-:W-:Y:S05]  /*1e700*/  @P1 BRA `(.L_x_13388) ;  /* 0xffffffec008c1947 */ /* 0x000fea000383ffff */
.L_x_13368:
[----:B--2---:R-:W3:Y:S02]  /*1e710*/  S2R R0, SR_TID.X ;  /* 0x0000000000007919 */ /* 0x004ee40000002100 */
[----:B---3--:R-:W-:Y:S02]  /*1e720*/  LOP3.LUT R2, R0, 0x7f, RZ, 0xc0, !PT ;  /* 0x0000007f00027812 */ /* 0x008fe400078ec0ff */
[----:B------:R-:W2:Y:S01]  /*1e730*/  LDL R0, [R1+0x50] ;  /* 0x0000500001007983 */ /* 0x000ea20000100800 */
[----:B------:R-:W-:Y:S01]  /*1e740*/  BSSY B0, `(.L_x_13389) ;  /* 0x0000010000007945 */ /* 0x000fe20003800000 */
[----:B------:R-:W-:Y:S02]  /*1e750*/  ISETP.NE.AND P1, PT, R2, RZ, PT ;  /* 0x000000ff0200720c */ /* 0x000fe40003f25270 */
[----:B--2---:R-:W-:-:S11]  /*1e760*/  ISETP.NE.AND P0, PT, R0, 0x3, PT ;  /* 0x000000030000780c */ /* 0x004fd60003f05270 */
[----:B------:R-:W-:Y:S05]  /*1e770*/  @P1 BRA `(.L_x_13390) ;  /* 0x0000000000301947 */ /* 0x000fea0003800000 */
[----:B------:R-:W2:Y:S01]  /*1e780*/  S2R R2, SR_LANEID ;  /* 0x0000000000027919 */ /* 0x000ea20000000000 */
[----:B------:R-:W-:Y:S01]  /*1e790*/  VOTEU.ANY UR4, UPT, PT ;  /* 0x0000000000047886 */ /* 0x000fe200038e0100 */
[----:B0-----:R-:W0:Y:S01]  /*1e7a0*/  LDC.64 R4, c[0x0][0xc60] ;  /* 0x00031800ff047b82 */ /* 0x001e220000000a00 */
[----:B------:R-:W2:Y:S02]  /*1e7b0*/  FLO.U32 R0, UR4 ;  /* 0x0000000400007d00 */ /* 0x000ea400080e0000 */
[----:B--2---:R-:W-:-:S06]  /*1e7c0*/  ISETP.EQ.U32.AND P1, PT, R0, R2, PT ;  /* 0x000000020000720c */ /* 0x004fcc0003f22070 */
[----:B------:R-:W0:Y:S07]  /*1e7d0*/  POPC R2, UR4 ;  /* 0x0000000400027d09 */ /* 0x000e2e0008000000 */
[----:B0-----:R-:W2:Y:S04]  /*1e7e0*/  @P1 ATOMG.E.ADD.STRONG.GPU PT, R2, desc[UR40][R4.64], R2 ;  /* 0x00000002040219a8 */ /* 0x001ea800081ee1e8 */
[----:B--2---:R0:W2:Y:S02]  /*1e7f0*/  SHFL.IDX PT, R2, R2, R0, 0x1f ;  /* 0x00001f0002027589 */ /* 0x0040a400000e0000 */
[----:B0-----:R-:W0:Y:S02]  /*1e800*/  S2R R0, SR_LTMASK ;  /* 0x0000000000007919 */ /* 0x001e240000003900 */
[----:B0-----:R-:W-:-:S06]  /*1e810*/  LOP3.LUT R0, R0, UR4, RZ, 0xc0, !PT ;  /* 0x0000000400007c12 */ /* 0x001fcc000f8ec0ff */
[----:B------:R-:W2:Y:S02]  /*1e820*/  POPC R0, R0 ;  /* 0x0000000000007309 */ /* 0x000ea40000000000 */
[----:B--2---:R-:W-:-:S07]  /*1e830*/  IADD3 R24, R2, UR36, R0 ;  /* 0x0000002402187c10 */ /* 0x004fce000fffe000 */
.L_x_13390:
[----:B------:R-:W-:Y:S05]  /*1e840*/  BSYNC B0 ;  /* 0x0000000000007941 */ /* 0x000fea0003800000 */
.L_x_13389:
[----:B------:R-:W-:Y:S05]  /*1e850*/  @!P0 BRA `(.L_x_13391) ;  /* 0x0000000000048947 */ /* 0x000fea0003800000 */
[----:B------:R-:W-:Y:S01]  /*1e860*/  BPT.TRAP 0x1 ;  /* 0x000000040000795c */ /* 0x000fe20000300000 */
.L_x_13391:
[----:B------:R-:W-:Y:S01]  /*1e870*/  LOP3.LUT R2, R29, 0x1, RZ, 0x3c, !PT ;  /* 0x000000011d027812 */ /* 0x000fe200078e3cff */
[----:B------:R-:W-:Y:S01]  /*1e880*/  IMAD R0, R19, 0x8, R17 ;  /* 0x0000000813007824 */ /* 0x000fe200078e0211 */
[----:B------:R-:W-:Y:S02]  /*1e890*/  BSSY B0, `(.L_x_13392) ;  /* 0x0000004000007945 */ /* 0x000fe40003800000 */
[----:B------:R-:W-:-:S04]  /*1e8a0*/  SHF.L.U32 R2, R2, 0x1f, RZ ;  /* 0x0000001f02027819 */ /* 0x000fc800000006ff */
[----:B------:R-:W2:Y:S02]  /*1e8b0*/  SYNCS.PHASECHK.TRANS64.TRYWAIT P1, [R0+URZ+0x19c70], R2 ;  /* 0x019c7002000075a7 */ /* 0x000ea4000802017f */
[----:B--2---:R-:W-:Y:S05]  /*1e8c0*/  @!P1 BRA `(.L_x_13393) ;  /* 0x0000003800849947 */ /* 0x004fea0003800000 */
.L_x_13508:
[----:B------:R-:W-:Y:S05]  /*1e8d0*/  BSYNC B0 ;  /* 0x0000000000007941 */ /* 0x000fea0003800000 */
.L_x_13392:
[----:B0-----:R-:W3:Y:S02]  /*1e8e0*/  LDL R3, [R1+0x60] ;  /* 0x0000600001037983 */ /* 0x001ee40000100800 */
[----:B---3--:R-:W-:-:S13]  /*1e8f0*/  ISETP.NE.AND P1, PT, R3, 0x3, PT ;  /* 0x000000030300780c */ /* 0x008fda0003f25270 */
[----:B------:R-:W-:Y:S05]  /*1e900*/  @!P1 BRA `(.L_x_13394) ;  /* 0x0000000000049947 */ /* 0x000fea0003800000 */
[----:B------:R-:W-:Y:S01]  /*1e910*/  BPT.TRAP 0x1 ;  /* 0x000000040000795c */ /* 0x000fe20000300000 */
.L_x_13394:
[----:B--2---:R-:W-:-:S04]  /*1e920*/  SHF.L.U32 R2, R29, 0x1f, RZ ;  /* 0x0000001f1d027819 */ /* 0x004fc800000006ff */
[----:B------:R-:W0:Y:S02]  /*1e930*/  SYNCS.PHASECHK.TRANS64.TRYWAIT P1, [R0+URZ+0x19c60], R2 ;  /* 0x019c6002000075a7 */ /* 0x000e24000802017f */
[----:B0-----:R-:W-:Y:S05]  /*1e940*/  @!P1 BRA `(.L_x_13395) ;  /* 0x0000003800789947 */ /* 0x001fea0003800000 */
.L_x_13509:
[----:B------:R-:W2:Y:S04]  /*1e950*/  LDL R13, [R1] ;  /* 0x00000000010d7983 */ /* 0x000ea80000100800 */
[----:B------:R-:W3:Y:S01]  /*1e960*/  LDL R14, [R1+0x1c] ;  /* 0x00001c00010e7983 */ /* 0x000ee20000100800 */
[----:B0-----:R-:W-:-:S03]  /*1e970*/  IMAD R2, R19, 0x3000, RZ ;  /* 0x0000300013027824 */ /* 0x001fc600078e02ff */
[----:B------:R-:W4:Y:S01]  /*1e980*/  LDL R12, [R1+0x60] ;  /* 0x00006000010c7983 */ /* 0x000f220000100800 */
        /* <DEDUP_REMOVED lines=9> */
[----:B------:R-:W-:Y:S01]  /*1ea20*/  IMAD.IADD R3, R22, 0x1, R3 ;  /* 0x0000000116037824 */ /* 0x000fe200078e0203 */
[----:B----4-:R-:W-:-:S04]  /*1ea30*/  ISETP.NE.AND P1, PT, R12, 0x3, PT ;  /* 0x000000030c00780c */ /* 0x010fc80003f25270 */
        /* <DEDUP_REMOVED lines=56> */
.L_x_13396:
[----:B--2---:R2:W-:Y:S01]  /*1edc0*/  SYNCS.ARRIVE.TRANS64.A1T0 RZ, [R0+URZ+0x19c50], RZ ;  /* 0x019c50ff00ff79a7 */ /* 0x0045e2000810003f */
[----:B------:R-:W-:Y:S06]  /*1edd0*/  BAR.SYNC.DEFER_BLOCKING 0x2, 0x80 ;  /* 0x0082000000007b1d */ /* 0x000fec0000010000 */
[----:B------:R-:W-:Y:S05]  /*1ede0*/  @!P0 BRA `(.L_x_13397) ;  /* 0x0000000000048947 */ /* 0x000fea0003800000 */
[----:B------:R-:W-:Y:S01]  /*1edf0*/  BPT.TRAP 0x1 ;  /* 0x000000040000795c */ /* 0x000fe20000300000 */
.L_x_13397:
        /* <DEDUP_REMOVED lines=9> */
.L_x_13338:
        /* <DEDUP_REMOVED lines=13> */
.L_x_13398:
        /* <DEDUP_REMOVED lines=20> */
[----:B-1----:R0:W-:Y:S02]  /*1f0a0*/  SHFL.IDX PT, R8, R24, 0x1, 0x1f ;  /* 0x00201f0018087f89 */ /* 0x0021e400000e0000 */
[----:B0-----:R-:W-:Y:S01]  /*1f0b0*/  IMAD.MOV.U32 R24, RZ, RZ, RZ ;  /* 0x000000ffff187224 */ /* 0x001fe200078e00ff */
[----:B---3--:R-:W-:Y:S01]  /*1f0c0*/  @!P1 MOV R5, R6 ;  /* 0x0000000600059202 */ /* 0x008fe20000000f00 */
[----:B------:R-:W-:-:S02]  /*1f0d0*/  IMAD.MOV.U32 R6, RZ, RZ, RZ ;  /* 0x000000ffff067224 */ /* 0x000fc400078e00ff */
        /* <DEDUP_REMOVED lines=19> */
.L_x_13519:
[----:B------:R-:W-:Y:S02]  /*1f210*/  ULDC UR4, c[0x0][0xc38] ;  /* 0x00030e0000047ab9 */ /* 0x000fe40000000800 */
[----:B------:R-:W-:-:S04]  /*1f220*/  IMAD.U32 R7, RZ, RZ, UR4 ;  /* 0x00000004ff077e24 */ /* 0x000fc8000f8e00ff */
[----:B-1----:R-:W-:-:S04]  /*1f230*/  IMAD R3, R3, R7, RZ ;  /* 0x0000000703037224 */ /* 0x002fc800078e02ff */
[----:B------:R-:W-:-:S05]  /*1f240*/  IMAD.IADD R4, R8, 0x1, R3 ;  /* 0x0000000108047824 */ /* 0x000fca00078e0203 */
[----:B------:R-:W-:-:S13]  /*1f250*/  ISETP.GT.AND P6, PT, R4, R0, PT ;  /* 0x000000000400720c */ /* 0x000fda0003fc4270 */
[----:B------:R-:W-:Y:S05]  /*1f260*/  @P6 BRA `(.L_x_13401) ;  /* 0x0000000000a46947 */ /* 0x000fea0003800000 */
.L_x_13404:
        /* <DEDUP_REMOVED lines=34> */
[----:B------:R0:W1:Y:S02]  /*1f490*/  SHFL.IDX PT, R3, R2, 0x1f, 0x1f ;  /* 0x03e01f0002037f89 */ /* 0x00006400000e0000 */
.L_x_13527:
[----:B------:R-:W-:Y:S02]  /*1f4a0*/  ULDC UR4, c[0x0][0xc38] ;  /* 0x00030e0000047ab9 */ /* 0x000fe40000000800 */
[----:B------:R-:W-:-:S04]  /*1f4b0*/  IMAD.U32 R7, RZ, RZ, UR4 ;  /* 0x00000004ff077e24 */ /* 0x000fc8000f8e00ff */
[----:B-1----:R-:W-:-:S04]  /*1f4c0*/  IMAD R3, R3, R7, RZ ;  /* 0x0000000703037224 */ /* 0x002fc800078e02ff */
[----:B------:R-:W-:-:S05]  /*1f4d0*/  IMAD.IADD R4, R3, 0x1, R4 ;  /* 0x0000000103047824 */ /* 0x000fca00078e0204 */
[----:B------:R-:W-:-:S13]  /*1f4e0*/  ISETP.GT.AND P6, PT, R4, R0, PT ;  /* 0x000000000400720c */ /* 0x000fda0003fc4270 */
[----:B------:R-:W-:Y:S05]  /*1f4f0*/  @!P6 BRA `(.L_x_13404) ;  /* 0xfffffffc005ce947 */ /* 0x000fea000383ffff */
.L_x_13401:
        /* <DEDUP_REMOVED lines=10> */
.L_x_13532:
[----:B------:R-:W-:-:S13]  /*1f5a0*/  ISETP.NE.AND P0, PT, R3, RZ, PT ;  /* 0x000000ff0300720c */ /* 0x000fda0003f05270 */
[----:B------:R-:W-:Y:S05]  /*1f5b0*/  @!P0 BRA `(.L_x_13406) ;  /* 0x0000000000148947 */ /* 0x000fea0003800000 */
[----:B------:R-:W-:Y:S01]  /*1f5c0*/  UMOV UR4, 0xffffffff ;  /* 0xffffffff00047882 */ /* 0x000fe20000000000 */
[----:B-1----:R-:W-:Y:S02]  /*1f5d0*/  VIADD R4, R4, 0xffffffff ;  /* 0xffffffff04047836 */ /* 0x002fe40000000000 */
[----:B------:R-:W-:Y:S05]  /*1f5e0*/  BRA.DIV UR4, `(.L_x_13407) ;  /* 0x0000003604f47947 */ /* 0x000fea000b800000 */
[----:B0-----:R0:W1:Y:S02]  /*1f5f0*/  SHFL.IDX PT, R2, R2, R4, 0x1f ;  /* 0x00001f0402027589 */ /* 0x00106400000e0000 */
.L_x_13535:
[----:B-1----:R-:W-:-:S07]  /*1f600*/  IMAD.MOV.U32 R24, RZ, RZ, R2 ;  /* 0x000000ffff187224 */ /* 0x002fce00078e0002 */
.L_x_13406:
        /* <DEDUP_REMOVED lines=25> */
[----:B------:R-:W-:Y:S01]  /*1f7a0*/  @P0 IADD3 R8, R8, 0x1, RZ ;  /* 0x0000000108080810 */ /* 0x000fe20007ffe0ff */
        /* <DEDUP_REMOVED lines=34> */
.L_x_13408:
        /* <DEDUP_REMOVED lines=61> */
.L_x_13409:
[----:B------:R-:W-:-:S05]  /*1fda0*/  LOP3.LUT R0, RZ, R0, RZ, 0x33, !PT ;  /* 0x00000000ff007212 */ /* 0x000fca00078e33ff */
[----:B------:R-:W-:Y:S01]  /*1fdb0*/  IMAD.IADD R25, R5, 0x1, R0 ;  /* 0x0000000105197824 */ /* 0x000fe200078e0200 */
[----:B------:R-:W-:Y:S06]  /*1fdc0*/  BRA `(.L_x_13410) ;  /* 0x00000000001c7947 */ /* 0x000fec0003800000 */
.L_x_13402:
[----:B------:R-:W-:Y:S01]  /*1fdd0*/  UMOV UR4, URZ ;  /* 0x0000003f00047c82 */ /* 0x000fe20008000000 */
[----:B------:R-:W-:Y:S01]  /*1fde0*/  UMOV UR5, URZ ;  /* 0x0000003f00057c82 */ /* 0x000fe20008000000 */
[----:B------:R-:W-:Y:S01]  /*1fdf0*/  ULDC UR6, c[0x0][0xc3c] ;  /* 0x00030f0000067ab9 */ /* 0x000fe20000000800 */
[----:B------:R-:W-:Y:S01]  /*1fe00*/  IMAD.MOV.U32 R24, RZ, RZ, R0 ;  /* 0x000000ffff187224 */ /* 0x000fe200078e0000 */
[----:B------:R-:W-:Y:S01]  /*1fe10*/  MOV R27, UR6 ;  /* 0x00000006001b7c02 */ /* 0x000fe20008000f00 */
[----:B------:R-:W-:Y:S02]  /*1fe20*/  IMAD.U32 R25, RZ, RZ, UR4 ;  /* 0x00000004ff197e24 */ /* 0x000fe4000f8e00ff */
[----:B------:R-:W-:-:S07]  /*1fe30*/  IMAD.U32 R26, RZ, RZ, UR5 ;  /* 0x00000005ff1a7e24 */ /* 0x000fce000f8e00ff */
.L_x_13410:
        /* <DEDUP_REMOVED lines=12> */
.L_x_13399:
[----:B------:R-:W-:Y:S02]  /*1ff00*/  ULDC UR4, c[0x0][0xc3c] ;  /* 0x00030f0000047ab9 */ /* 0x000fe40000000800 */
[----:B-1----:R-:W-:-:S13]  /*1ff10*/  ISETP.GE.AND P0, PT, R27, UR4, PT ;  /* 0x000000041b007c0c */ /* 0x002fda000bf06270 */
[----:B------:R-:W-:Y:S05]  /*1ff20*/  @!P0 BRA `(.L_x_13411) ;  /* 0xffffff9400048947 */ /* 0x000fea000383ffff */
[----:B------:R-:W-:Y:S05]  /*1ff30*/  BSYNC B7 ;  /* 0x0000000000077941 */ /* 0x000fea0003800000 */
.L_x_13289:
[----:B--2---:R-:W2:Y:S01]  /*1ff40*/  LDL.LU R0, [R1+0x58] ;  /* 0x0000580001007983 */ /* 0x004ea20000300800 */
[----:B------:R-:W-:Y:S01]  /*1ff50*/  BSSY B0, `(.L_x_13412) ;  /* 0x000000b000007945 */ /* 0x000fe20003800000 */
[----:B------:R-:W1:Y:S01]  /*1ff60*/  S2R R5, SR_CgaCtaId ;  /* 0x0000000000057919 */ /* 0x000e620000008800 */
[----:B--2---:R-:W-:-:S05]  /*1ff70*/  VIADD R0, R0, 0x1 ;  /* 0x0000000100007836 */ /* 0x004fca0000000000 */
[----:B0--3--:R-:W-:-:S04]  /*1ff80*/  LEA.HI R2, R0, R0, RZ, 0x1 ;  /* 0x0000000000027211 */ /* 0x009fc800078f08ff */
[----:B------:R-:W-:Y:S02]  /*1ff90*/  LOP3.LUT R3, R2, 0xfffffffe, RZ, 0xc0, !PT ;  /* 0xfffffffe02037812 */ /* 0x000fe400078ec0ff */
[----:B------:R-:W-:-:S03]  /*1ffa0*/  MOV R2, 0x400 ;  /* 0x0000040000027802 */ /* 0x000fc60000000f00 */
[----:B------:R-:W-:Y:S01]  /*1ffb0*/  IMAD.IADD R0, R0, 0x1, -R3 ;  /* 0x0000000100007824 */ /* 0x000fe200078e0a03 */
[----:B-1----:R-:W-:-:S04]  /*1ffc0*/  LEA R5, R5, R2, 0x18 ;  /* 0x0000000205057211 */ /* 0x002fc800078ec0ff */
[----:B------:R-:W-:-:S04]  /*1ffd0*/  SHF.L.U32 R0, R0, 0x1f, RZ ;  /* 0x0000001f00007819 */ /* 0x000fc800000006ff */
[----:B------:R-:W0:Y:S02]  /*1ffe0*/  SYNCS.PHASECHK.TRANS64.TRYWAIT P0, [R5+URZ+0x19c20], R0 ;  /* 0x019c2000050075a7 */ /* 0x000e24000800017f */
[----:B0-----:R-:W-:Y:S05]  /*1fff0*/  @!P0 BRA `(.L_x_13413) ;  /* 0x0000002c009c8947 */ /* 0x001fea0003800000 */
.L_x_13536:
[----:B------:R-:W-:Y:S05]  /*20000*/  BSYNC B0 ;  /* 0x0000000000007941 */ /* 0x000fea0003800000 */
.L_x_13412:
[----:B------:R-:W-:-:S03]  /*20010*/  UMOV UR4, 0xffffffff ;  /* 0xffffffff00047882 */ /* 0x000fc60000000000 */
[----:B------:R-:W-:Y:S05]  /*20020*/  BRA.DIV UR4, `(.L_x_13414) ;  /* 0x0000002e04a47947 */ /* 0x000fea000b800000 */
[----:B0-----:R-:W0:Y:S02]  /*20030*/  S2R R0, SR_TID.X ;  /* 0x0000000000007919 */ /* 0x001e240000002100 */
[----:B0-----:R-:W-:-:S04]  /*20040*/  SHF.R.U32.HI R0, RZ, 0x5, R0 ;  /* 0x00000005ff007819 */ /* 0x001fc80000011600 */
[----:B------:R-:W-:-:S05]  /*20050*/  LOP3.LUT R0, R0, 0x3, RZ, 0xc0, !PT ;  /* 0x0000000300007812 */ /* 0x000fca00078ec0ff */
[----:B------:R0:W1:Y:S02]  /*20060*/  SHFL.IDX PT, R14, R0, RZ, 0x1f ;  /* 0x00001fff000e7589 */ /* 0x00006400000e0000 */
.L_x_13539:
[----:B-1----:R-:W-:-:S13]  /*20070*/  ISETP.NE.AND P0, PT, R14, RZ, PT ;  /* 0x000000ff0e00720c */ /* 0x002fda0003f05270 */
[----:B------:R-:W-:Y:S05]  /*20080*/  @P0 BRA `(.L_x_13138) ;  /* 0x0000000000a80947 */ /* 0x000fea0003800000 */
[----:B------:R-:W-:-:S03]  /*20090*/  UMOV UR4, 0xffffffff ;  /* 0xffffffff00047882 */ /* 0x000fc60000000000 */
[----:B------:R-:W-:Y:S05]  /*200a0*/  BRA.DIV UR4, `(.L_x_13415) ;  /* 0x0000002e04b87947 */ /* 0x000fea000b800000 */
[----:B------:R-:W-:-:S13]  /*200b0*/  ELECT P6, URZ, PT ;  /* 0x00000000003f782f */ /* 0x000fda00038c0000 */
.L_x_13542:
[----:B------:R-:W-:Y:S05]  /*200c0*/  @!P6 BRA `(.L_x_13138) ;  /* 0x000000000098e947 */ /* 0x000fea0003800000 */
[----:B0-----:R-:W2:Y:S02]  /*200d0*/  LDL.LU R0, [R1+0x2c] ;  /* 0x00002c0001007983 */ /* 0x001ea40000300800 */
[----:B--2---:R-:W-:-:S04]  /*200e0*/  LOP3.LUT R0, R0, 0x2, RZ, 0xfc, !PT ;  /* 0x0000000200007812 */ /* 0x004fc800078efcff */
[----:B------:R-:W-:-:S13]  /*200f0*/  ISETP.NE.AND P0, PT, R0, 0x3, PT ;  /* 0x000000030000780c */ /* 0x000fda0003f05270 */
[----:B------:R-:W-:Y:S05]  /*20100*/  @!P0 BRA `(.L_x_13416) ;  /* 0x0000000000048947 */ /* 0x000fea0003800000 */
[----:B------:R-:W-:Y:S01]  /*20110*/  BPT.TRAP 0x1 ;  /* 0x000000040000795c */ /* 0x000fe20000300000 */
.L_x_13416:
[----:B------:R-:W-:Y:S01]  /*20120*/  IMAD R3, R19, 0x8, R5 ;  /* 0x0000000813037824 */ /* 0x000fe200078e0205 */
[----:B------:R-:W-:Y:S01]  /*20130*/  SHF.L.U32 R2, R29, 0x1f, RZ ;  /* 0x0000001f1d027819 */ /* 0x000fe200000006ff */
[----:B------:R-:W-:-:S03]  /*20140*/  VIADD R19, R19, 0x1 ;  /* 0x0000000113137836 */ /* 0x000fc60000000000 */
[----:B------:R-:W0:Y:S02]  /*20150*/  SYNCS.PHASECHK.TRANS64.TRYWAIT P1, [R3+URZ+0x19c40], R2 ;  /* 0x019c4002030075a7 */ /* 0x000e24000802017f */
[----:B------:R-:W-:-:S04]  /*20160*/  ISETP.NE.AND P2, PT, R19, 0x2, PT ;  /* 0x000000021300780c */ /* 0x000fc80003f45270 */
[----:B------:R-:W-:Y:S01]  /*20170*/  SEL R0, RZ, 0x1, P2 ;  /* 0x00000001ff007807 */ /* 0x000fe20001000000 */
[----:B0-----:R-:W-:Y:S08]  /*20180*/  @!P1 BRA `(.L_x_13417) ;  /* 0x0000002c00a09947 */ /* 0x001ff00003800000 */
.L_x_13543:
[----:B------:R-:W-:Y:S02]  /*20190*/  SEL R19, R19, RZ, P2 ;  /* 0x000000ff13137207 */ /* 0x000fe40001000000 */
[----:B------:R-:W-:Y:S01]  /*201a0*/  LOP3.LUT R0, R29, R0, RZ, 0x3c, !PT ;  /* 0x000000001d007212 */ /* 0x000fe200078e3cff */
[----:B------:R-:W-:Y:S06]  /*201b0*/  @!P0 BRA `(.L_x_13418) ;  /* 0x0000000000048947 */ /* 0x000fec0003800000 */
[----:B------:R-:W-:Y:S01]  /*201c0*/  BPT.TRAP 0x1 ;  /* 0x000000040000795c */ /* 0x000fe20000300000 */
.L_x_13418:
[----:B------:R-:W-:Y:S01]  /*201d0*/  IMAD R19, R19, 0x8, R5 ;  /* 0x0000000813137824 */ /* 0x000fe200078e0205 */
[----:B------:R-:W-:-:S04]  /*201e0*/  SHF.L.U32 R0, R0, 0x1f, RZ ;  /* 0x0000001f00007819 */ /* 0x000fc800000006ff */
[----:B------:R-:W1:Y:S02]  /*201f0*/  SYNCS.PHASECHK.TRANS64.TRYWAIT P1, [R19+URZ+0x19c40], R0 ;  /* 0x019c4000130075a7 */ /* 0x000e64000802017f */
[----:B-1----:R-:W-:Y:S05]  /*20200*/  @!P1 BRA `(.L_x_13419) ;  /* 0x0000002c00949947 */ /* 0x002fea0003800000 */
.L_x_13544:
[----:B------:R-:W-:Y:S05]  /*20210*/  @!P0 BRA `(.L_x_13420) ;  /* 0x0000000000048947 */ /* 0x000fea0003800000 */
[----:B------:R-:W-:Y:S01]  /*20220*/  BPT.TRAP 0x1 ;  /* 0x000000040000795c */ /* 0x000fe20000300000 */
.L_x_13420:
[----:B------:R-:W2:Y:S02]  /*20230*/  SYNCS.PHASECHK.TRANS64.TRYWAIT P1, [R3+URZ+0x19c60], R2 ;  /* 0x019c6002030075a7 */ /* 0x000ea4000802017f */
[----:B--2---:R-:W-:Y:S05]  /*20240*/  @!P1 BRA `(.L_x_13421) ;  /* 0x0000002c00989947 */ /* 0x004fea0003800000 */
.L_x_13545:
[----:B------:R-:W-:Y:S05]  /*20250*/  @!P0 BRA `(.L_x_13422) ;  /* 0x0000000000048947 */ /* 0x000fea0003800000 */
[----:B------:R-:W-:Y:S01]  /*20260*/  BPT.TRAP 0x1 ;  /* 0x000000040000795c */ /* 0x000fe20000300000 */
.L_x_13422:
[----:B------:R-:W3:Y:S02]  /*20270*/  SYNCS.PHASECHK.TRANS64.TRYWAIT P1, [R19+URZ+0x19c60], R0 ;  /* 0x019c6000130075a7 */ /* 0x000ee4000802017f */
[----:B---3--:R-:W-:Y:S05]  /*20280*/  @!P1 BRA `(.L_x_13423) ;  /* 0x0000002c009c9947 */ /* 0x008fea0003800000 */
.L_x_13546:
[----:B------:R-:W-:Y:S05]  /*20290*/  @!P0 BRA `(.L_x_13424) ;  /* 0x0000000000048947 */ /* 0x000fea0003800000 */
[----:B------:R-:W-:Y:S01]  /*202a0*/  BPT.TRAP 0x1 ;  /* 0x000000040000795c */ /* 0x000fe20000300000 */
.L_x_13424:
[----:B------:R-:W4:Y:S02]  /*202b0*/  SYNCS.PHASECHK.TRANS64.TRYWAIT P1, [R3+URZ+0x19c80], R2 ;  /* 0x019c8002030075a7 */ /* 0x000f24000802017f */
[----:B----4-:R-:W-:Y:S05]  /*202c0*/  @!P1 BRA `(.L_x_13425) ;  /* 0x0000002c00a09947 */ /* 0x010fea0003800000 */
.L_x_13547:
[----:B------:R-:W-:Y:S05]  /*202d0*/  @!P0 BRA `(.L_x_13426) ;  /* 0x0000000000048947 */ /* 0x000fea0003800000 */
[----:B------:R-:W-:Y:S01]  /*202e0*/  BPT.TRAP 0x1 ;  /* 0x000000040000795c */ /* 0x000fe20000300000 */
.L_x_13426:
[----:B------:R0:W0:Y:S02]  /*202f0*/  SYNCS.PHASECHK.TRANS64.TRYWAIT P0, [R19+URZ+0x19c80], R0 ;  /* 0x019c8000130075a7 */ /* 0x000024000800017f */
[----:B0-----:R-:W-:Y:S05]  /*20300*/  @!P0 NANOSLEEP.SYNCS 0x989680 ;  /* 0x009896800000895d */ /* 0x001fea0003900000 */
[----:B------:R-:W0:Y:S02]  /*20310*/  @!P0 SYNCS.PHASECHK.TRANS64 P0, [R19+URZ+0x19c80], R0 ;  /* 0x019c8000130085a7 */ /* 0x000e24000800007f */
[----:B0-----:R-:W-:Y:S05]  /*20320*/  @!P0 BRA `(.L_x_13426) ;  /* 0xfffffffc00f08947 */ /* 0x001fea000383ffff */
.L_x_13138:
[----:B------:R-:W-:Y:S05]  /*20330*/  BSYNC B8 ;  /* 0x0000000000087941 */ /* 0x000fea0003800000 */
.L_x_13135:
[----:B------:R-:W-:Y:S05]  /*20340*/  EXIT ;  /* 0x000000000000794d */ /* 0x000fea0003800000 */
.L_x_13156:
[----:B-1----:R1:W2:Y:S02]  /*20350*/  SYNCS.PHASECHK.TRANS64.TRYWAIT P6, [R70+URZ+0x19c90], R76 ;  /* 0x019c904c460075a7 */ /* 0x0022a400080c017f */
[----:B--2---:R-:W-:Y:S05]  /*20360*/  @!P6 NANOSLEEP.SYNCS 0x989680 ;  /* 0x009896800000e95d */ /* 0x004fea0003900000 */
[----:B------:R-:W2:Y:S02]  /*20370*/  @!P6 SYNCS.PHASECHK.TRANS64 P6, [R70+URZ+0x19c90], R76 ;  /* 0x019c904c4600e5a7 */ /* 0x000ea400080c007f */
[----:B--2---:R-:W-:Y:S05]  /*20380*/  @!P6 BRA `(.L_x_13156) ;  /* 0xfffffffc00f0e947 */ /* 0x004fea000383ffff */
[----:B------:R-:W-:Y:S05]  /*20390*/  BRA `(.L_x_13427) ;  /* 0xfffffe2800447947 */ /* 0x000fea000383ffff */
.L_x_13157:
        /* <DEDUP_REMOVED lines=8> */
.L_x_13429:
[----:B------:R-:W-:Y:S05]  /*20420*/  BSYNC B1 ;  /* 0x0000000000017941 */ /* 0x000fea0003800000 */
.L_x_13428:
        /* <DEDUP_REMOVED lines=8> */
.L_x_13430:
[----:B------:R-:W-:Y:S05]  /*204b0*/  BRA `(.L_x_13431) ;  /* 0xfffffe2800107947 */ /* 0x000fea000383ffff */
.L_x_13173:
[----:B-1----:R1:W2:Y:S02]  /*204c0*/  SYNCS.PHASECHK.TRANS64.TRYWAIT P6, [R70+URZ+0x19c90], R76 ;  /* 0x019c904c460075a7 */ /* 0x0022a400080c017f */
[----:B--2---:R-:W-:Y:S05]  /*204d0*/  @!P6 NANOSLEEP.SYNCS 0x989680 ;  /* 0x009896800000e95d */ /* 0x004fea0003900000 */
[----:B------:R-:W2:Y:S02]  /*204e0*/  @!P6 SYNCS.PHASECHK.TRANS64 P6, [R70+URZ+0x19c90], R76 ;  /* 0x019c904c4600e5a7 */ /* 0x000ea400080c007f */
[----:B--2---:R-:W-:Y:S05]  /*204f0*/  @!P6 BRA `(.L_x_13173) ;  /* 0xfffffffc00f0e947 */ /* 0x004fea000383ffff */
[----:B------:R-:W-:Y:S05]  /*20500*/  BRA `(.L_x_13432) ;  /* 0xfffffe40005c7947 */ /* 0x000fea000383ffff */
.L_x_13174:
        /* <DEDUP_REMOVED lines=8> */
.L_x_13434:
[----:B------:R-:W-:Y:S05]  /*20590*/  BSYNC B1 ;  /* 0x0000000000017941 */ /* 0x000fea0003800000 */
.L_x_13433:
        /* <DEDUP_REMOVED lines=8> */
.L_x_13435:
[----:B------:R-:W-:Y:S01]  /*20620*/  IMAD.MOV.U32 R79, RZ, RZ, R14 ;  /* 0x000000ffff4f7224 */ /* 0x000fe200078e000e */
[----:B------:R-:W-:Y:S06]  /*20630*/  BRA `(.L_x_13436) ;  /* 0xfffffe4000247947 */ /* 0x000fec000383ffff */
.L_x_13183:
[----:B0-----:R0:W1:Y:S02]  /*20640*/  SYNCS.PHASECHK.TRANS64.TRYWAIT P5, [R70+URZ+0x19c90], R76 ;  /* 0x019c904c460075a7 */ /* 0x00106400080a017f */
[----:B-1----:R-:W-:Y:S05]  /*20650*/  @!P5 NANOSLEEP.SYNCS 0x989680 ;  /* 0x009896800000d95d */ /* 0x002fea0003900000 */
[----:B------:R-:W1:Y:S02]  /*20660*/  @!P5 SYNCS.PHASECHK.TRANS64 P5, [R70+URZ+0x19c90], R76 ;  /* 0x019c904c4600d5a7 */ /* 0x000e6400080a007f */
[----:B-1----:R-:W-:Y:S05]  /*20670*/  @!P5 BRA `(.L_x_13183) ;  /* 0xfffffffc00f0d947 */ /* 0x002fea000383ffff */
[----:B------:R-:W-:Y:S05]  /*20680*/  BRA `(.L_x_13437) ;  /* 0xfffffe6000107947 */ /* 0x000fea000383ffff */
.L_x_13184:
[----:B------:R-:W-:Y:S01]  /*20690*/  BSSY B1, `(.L_x_13438) ;  /* 0x0000007000017945 */ /* 0x000fe20003800000 */
[----:B------:R-:W-:Y:S02]  /*206a0*/  IMAD.MOV.U32 R12, RZ, RZ, RZ ;  /* 0x000000ffff0c7224 */ /* 0x000fe400078e00ff */
[----:B------:R-:W-:Y:S02]  /*206b0*/  IMAD.MOV.U32 R11, RZ, RZ, 0x1e1f ;  /* 0x00001e1fff0b7424 */ /* 0x000fe400078e00ff */
[----:B------:R-:W-:-:S07]  /*206c0*/  IMAD.MOV.U32 R15, RZ, RZ, -0x1 ;  /* 0xffffffffff0f7424 */ /* 0x000fce00078e00ff */
[----:B0-----:R-:W-:Y:S05]  /*206d0*/  WARPSYNC.COLLECTIVE R15, `(.L_x_13439) ;  /* 0x000000000f087348 */ /* 0x001fea0003c00000 */
[----:B------:R1:W2:Y:S02]  /*206e0*/  SHFL.IDX P6, R14, R13, R12, R11 ;  /* 0x0000000c0d0e7389 */ /* 0x0002a400000c000b */
[----:B012---:R-:W-:Y:S01]  /*206f0*/  ENDCOLLECTIVE ;  /* 0x000000000000791b */ /* 0x007fe20003800000 */
.L_x_13439:
[----:B------:R-:W-:Y:S05]  /*20700*/  BSYNC B1 ;  /* 0x0000000000017941 */ /* 0x000fea0003800000 */
.L_x_13438:
        /* <DEDUP_REMOVED lines=8> */
.L_x_13440:
[----:B------:R-:W-:Y:S05]  /*20790*/  BRA `(.L_x_13441) ;  /* 0xfffffe6000407947 */ /* 0x000fea000383ffff */
.L_x_13188:
[----:B0-----:R0:W2:Y:S02]  /*207a0*/  SYNCS.PHASECHK.TRANS64.TRYWAIT P0, [R70+URZ+0x19cb0], R76 ;  /* 0x019cb04c460075a7 */ /* 0x0010a4000800017f */
[----:B--2---:R-:W-:Y:S05]  /*207b0*/  @!P0 NANOSLEEP.SYNCS 0x989680 ;  /* 0x009896800000895d */ /* 0x004fea0003900000 */
[----:B------:R-:W2:Y:S02]  /*207c0*/  @!P0 SYNCS.PHASECHK.TRANS64 P0, [R70+URZ+0x19cb0], R76 ;  /* 0x019cb04c460085a7 */ /* 0x000ea4000800007f */
[----:B--2---:R-:W-:Y:S05]  /*207d0*/  @!P0 BRA `(.L_x_13188) ;  /* 0xfffffffc00f08947 */ /* 0x004fea000383ffff */
[----:B------:R-:W-:Y:S05]  /*207e0*/  BRA `(.L_x_13442) ;  /* 0xfffffe6000d07947 */ /* 0x000fea000383ffff */
.L_x_13208:
[----:B------:R-:W-:Y:S01]  /*207f0*/  BSSY B1, `(.L_x_13443) ;  /* 0x0000007000017945 */ /* 0x000fe20003800000 */
[----:B------:R-:W-:Y:S02]  /*20800*/  IMAD.MOV.U32 R12, RZ, RZ, RZ ;  /* 0x000000ffff0c7224 */ /* 0x000fe400078e00ff */
[----:B------:R-:W-:Y:S02]  /*20810*/  IMAD.MOV.U32 R11, RZ, RZ, 0x1e1f ;  /* 0x00001e1fff0b7424 */ /* 0x000fe400078e00ff */
[----:B------:R-:W-:-:S07]  /*20820*/  IMAD.MOV.U32 R15, RZ, RZ, -0x1 ;  /* 0xffffffffff0f7424 */ /* 0x000fce00078e00ff */
[----:B------:R-:W-:Y:S05]  /*20830*/  WARPSYNC.COLLECTIVE R15, `(.L_x_13444) ;  /* 0x000000000f087348 */ /* 0x000fea0003c00000 */
[----:B------:R0:W1:Y:S02]  /*20840*/  SHFL.IDX P6, R14, R13, R12, R11 ;  /* 0x0000000c0d0e7389 */ /* 0x00006400000c000b */
[----:B01----:R-:W-:Y:S01]  /*20850*/  ENDCOLLECTIVE ;  /* 0x000000000000791b */ /* 0x003fe20003800000 */
.L_x_13444:
[----:B------:R-:W-:Y:S05]  /*20860*/  BSYNC B1 ;  /* 0x0000000000017941 */ /* 0x000fea0003800000 */
.L_x_13443:
        /* <DEDUP_REMOVED lines=8> */
.L_x_13445:
[----:B------:R-:W-:Y:S02]  /*208f0*/  IMAD.MOV.U32 R13, RZ, RZ, R4 ;  /* 0x000000ffff0d7224 */ /* 0x000fe400078e0004 */
[----:B------:R-:W-:-:S07]  /*20900*/  IMAD.MOV.U32 R3, RZ, RZ, R14 ;  /* 0x000000ffff037224 */ /* 0x000fce00078e000e */
[----:B------:R-:W-:Y:S05]  /*20910*/  WARPSYNC.COLLECTIVE R15, `(.L_x_13446) ;  /* 0x000000000f087348 */ /* 0x000fea0003c00000 */
[----:B------:R0:W1:Y:S02]  /*20920*/  SHFL.IDX P6, R14, R13, R12, R11 ;  /* 0x0000000c0d0e7389 */ /* 0x00006400000c000b */
[----:B01----:R-:W-:Y:S01]  /*20930*/  ENDCOLLECTIVE ;  /* 0x000000000000791b */ /* 0x003fe20003800000 */
.L_x_13446:
[----:B------:R-:W-:Y:S02]  /*20940*/  IMAD.MOV.U32 R13, RZ, RZ, R5 ;  /* 0x000000ffff0d7224 */ /* 0x000fe400078e0005 */
[----:B------:R-:W-:-:S07]  /*20950*/  IMAD.MOV.U32 R4, RZ, RZ, R14 ;  /* 0x000000ffff047224 */ /* 0x000fce00078e000e */
[----:B------:R-:W-:Y:S05]  /*20960*/  WARPSYNC.COLLECTIVE R15, `(.L_x_13447) ;  /* 0x000000000f087348 */ /* 0x000fea0003c00000 */
[----:B------:R0:W1:Y:S02]  /*20970*/  SHFL.IDX P6, R14, R13, R12, R11 ;  /* 0x0000000c0d0e7389 */ /* 0x00006400000c000b */
[----:B01----:R-:W-:Y:S01]  /*20980*/  ENDCOLLECTIVE ;  /* 0x000000000000791b */ /* 0x003fe20003800000 */
.L_x_13447:
[----:B------:R-:W-:Y:S01]  /*20990*/  IMAD.MOV.U32 R5, RZ, RZ, R14 ;  /* 0x000000ffff057224 */ /* 0x000fe200078e000e */
[----:B------:R-:W-:Y:S06]  /*209a0*/  BRA `(.L_x_13448) ;  /* 0xfffffe7400407947 */ /* 0x000fec000383ffff */
.L_x_13212:
[----:B--2---:R2:W0:Y:S02]  /*209b0*/  SYNCS.PHASECHK.TRANS64.TRYWAIT P0, [R18+URZ+0x19c00], R41 ;  /* 0x019c0029120075a7 */ /* 0x004424000800017f */
[----:B0-----:R-:W-:Y:S05]  /*209c0*/  @!P0 NANOSLEEP.SYNCS 0x989680 ;  /* 0x009896800000895d */ /* 0x001fea0003900000 */
[----:B------:R-:W0:Y:S02]  /*209d0*/  @!P0 SYNCS.PHASECHK.TRANS64 P0, [R18+URZ+0x19c00], R41 ;  /* 0x019c0029120085a7 */ /* 0x000e24000800007f */
[----:B0-----:R-:W-:Y:S05]  /*209e0*/  @!P0 BRA `(.L_x_13212) ;  /* 0xfffffffc00f08947 */ /* 0x001fea000383ffff */
[----:B------:R-:W-:Y:S05]  /*209f0*/  BRA `(.L_x_13449) ;  /* 0xfffffe78000c7947 */ /* 0x000fea000383ffff */
.L_x_13218:
[----:B------:R-:W-:Y:S01]  /*20a00*/  BSSY B1, `(.L_x_13450) ;  /* 0x0000007000017945 */ /* 0x000fe20003800000 */
[----:B------:R-:W-:Y:S02]  /*20a10*/  IMAD.MOV.U32 R12, RZ, RZ, RZ ;  /* 0x000000ffff0c7224 */ /* 0x000fe400078e00ff */
[----:B------:R-:W-:Y:S02]  /*20a20*/  IMAD.MOV.U32 R11, RZ, RZ, 0x1e1f ;  /* 0x00001e1fff0b7424 */ /* 0x000fe400078e00ff */
[----:B------:R-:W-:-:S07]  /*20a30*/  IMAD.MOV.U32 R15, RZ, RZ, -0x1 ;  /* 0xffffffffff0f7424 */ /* 0x000fce00078e00ff */
[----:B------:R-:W-:Y:S05]  /*20a40*/  WARPSYNC.COLLECTIVE R15, `(.L_x_13451) ;  /* 0x000000000f087348 */ /* 0x000fea0003c00000 */
[----:B------:R0:W1:Y:S02]  /*20a50*/  SHFL.IDX P6, R14, R13, R12, R11 ;  /* 0x0000000c0d0e7389 */ /* 0x00006400000c000b */
[----:B01----:R-:W-:Y:S01]  /*20a60*/  ENDCOLLECTIVE ;  /* 0x000000000000791b */ /* 0x003fe20003800000 */
.L_x_13451:
[----:B------:R-:W-:Y:S05]  /*20a70*/  BSYNC B1 ;  /* 0x0000000000017941 */ /* 0x000fea0003800000 */
.L_x_13450:
        /* <DEDUP_REMOVED lines=8> */
.L_x_13452:
[----:B------:R-:W-:Y:S01]  /*20b00*/  IMAD.MOV.U32 R13, RZ, RZ, R20 ;  /* 0x000000ffff0d7224 */ /* 0x000fe200078e0014 */
[----:B------:R-:W-:-:S07]  /*20b10*/  MOV R3, R14 ;  /* 0x0000000e00037202 */ /* 0x000fce0000000f00 */
[----:B------:R-:W-:Y:S05]  /*20b20*/  WARPSYNC.COLLECTIVE R15, `(.L_x_13453) ;  /* 0x000000000f087348 */ /* 0x000fea0003c00000 */
[----:B------:R0:W1:Y:S02]  /*20b30*/  SHFL.IDX P6, R14, R13, R12, R11 ;  /* 0x0000000c0d0e7389 */ /* 0x00006400000c000b */
[----:B01----:R-:W-:Y:S01]  /*20b40*/  ENDCOLLECTIVE ;  /* 0x000000000000791b */ /* 0x003fe20003800000 */
.L_x_13453:
[----:B------:R-:W-:Y:S02]  /*20b50*/  IMAD.MOV.U32 R13, RZ, RZ, R21 ;  /* 0x000000ffff0d7224 */ /* 0x000fe400078e0015 */
[----:B------:R-:W-:-:S07]  /*20b60*/  IMAD.MOV.U32 R20, RZ, RZ, R14 ;  /* 0x000000ffff147224 */ /* 0x000fce00078e000e */
[----:B------:R-:W-:Y:S05]  /*20b70*/  WARPSYNC.COLLECTIVE R15, `(.L_x_13454) ;  /* 0x000000000f087348 */ /* 0x000fea0003c00000 */
[----:B------:R0:W1:Y:S02]  /*20b80*/  SHFL.IDX P6, R14, R13, R12, R11 ;  /* 0x0000000c0d0e7389 */ /* 0x00006400000c000b */
[----:B01----:R-:W-:Y:S01]  /*20b90*/  ENDCOLLECTIVE ;  /* 0x000000000000791b */ /* 0x003fe20003800000 */
.L_x_13454:
[----:B------:R-:W-:Y:S01]  /*20ba0*/  IMAD.MOV.U32 R21, RZ, RZ, R14 ;  /* 0x000000ffff157224 */ /* 0x000fe200078e000e */
[----:B------:R-:W-:Y:S06]  /*20bb0*/  BRA `(.L_x_13455) ;  /* 0xfffffe8c00f47947 */ /* 0x000fec000383ffff */
.L_x_13222:
[----:B-1----:R1:W2:Y:S02]  /*20bc0*/  SYNCS.PHASECHK.TRANS64.TRYWAIT P0, [R18+URZ+0x19c00], R41 ;  /* 0x019c0029120075a7 */ /* 0x0022a4000800017f */
[----:B--2---:R-:W-:Y:S05]  /*20bd0*/  @!P0 NANOSLEEP.SYNCS 0x989680 ;  /* 0x009896800000895d */ /* 0x004fea0003900000 */
[----:B------:R-:W2:Y:S02]  /*20be0*/  @!P0 SYNCS.PHASECHK.TRANS64 P0, [R18+URZ+0x19c00], R41 ;  /* 0x019c0029120085a7 */ /* 0x000ea4000800007f */
[----:B--2---:R-:W-:Y:S05]  /*20bf0*/  @!P0 BRA `(.L_x_13222) ;  /* 0xfffffffc00f08947 */ /* 0x004fea000383ffff */
[----:B------:R-:W-:Y:S05]  /*20c00*/  BRA `(.L_x_13456) ;  /* 0xfffffe9000c47947 */ /* 0x000fea000383ffff */
.L_x_13228:
[----:B-1----:R1:W2:Y:S02]  /*20c10*/  SYNCS.PHASECHK.TRANS64.TRYWAIT P1, [R0+URZ+0x19c30], R7 ;  /* 0x019c3007000075a7 */ /* 0x0022a4000802017f */
[----:B--2---:R-:W-:Y:S05]  /*20c20*/  @!P1 NANOSLEEP.SYNCS 0x989680 ;  /* 0x009896800000995d */ /* 0x004fea0003900000 */
[----:B------:R-:W2:Y:S02]  /*20c30*/  @!P1 SYNCS.PHASECHK.TRANS64 P1, [R0+URZ+0x19c30], R7 ;  /* 0x019c3007000095a7 */ /* 0x000ea4000802007f */
[----:B--2---:R-:W-:Y:S05]  /*20c40*/  @!P1 BRA `(.L_x_13228) ;  /* 0xfffffffc00f09947 */ /* 0x004fea000383ffff */
[----:B------:R-:W-:Y:S05]  /*20c50*/  BRA `(.L_x_13227) ;  /* 0xfffffeb400287947 */ /* 0x000fea000383ffff */
.L_x_13236:
[----:B-1----:R1:W2:Y:S02]  /*20c60*/  SYNCS.PHASECHK.TRANS64.TRYWAIT P1, [R14+URZ+0x19c30], R9 ;  /* 0x019c30090e0075a7 */ /* 0x0022a4000802017f */
[----:B--2---:R-:W-:Y:S05]  /*20c70*/  @!P1 NANOSLEEP.SYNCS 0x989680 ;  /* 0x009896800000995d */ /* 0x004fea0003900000 */
[----:B------:R-:W2:Y:S02]  /*20c80*/  @!P1 SYNCS.PHASECHK.TRANS64 P1, [R14+URZ+0x19c30], R9 ;  /* 0x019c30090e0095a7 */ /* 0x000ea4000802007f */
[----:B--2---:R-:W-:Y:S05]  /*20c90*/  @!P1 BRA `(.L_x_13236) ;  /* 0xfffffffc00f09947 */ /* 0x004fea000383ffff */
[----:B------:R-:W-:Y:S05]  /*20ca0*/  BRA `(.L_x_13235) ;  /* 0xfffffee0002c7947 */ /* 0x000fea000383ffff */
.L_x_13241:
[----:B-1----:R1:W2:Y:S02]  /*20cb0*/  SYNCS.PHASECHK.TRANS64.TRYWAIT P1, [R10+URZ+0x19c50], R7 ;  /* 0x019c50070a0075a7 */ /* 0x0022a4000802017f */
[----:B--2---:R-:W-:Y:S05]  /*20cc0*/  @!P1 NANOSLEEP.SYNCS 0x989680 ;  /* 0x009896800000995d */ /* 0x004fea0003900000 */
[----:B------:R-:W2:Y:S02]  /*20cd0*/  @!P1 SYNCS.PHASECHK.TRANS64 P1, [R10+URZ+0x19c50], R7 ;  /* 0x019c50070a0095a7 */ /* 0x000ea4000802007f */
[----:B--2---:R-:W-:Y:S05]  /*20ce0*/  @!P1 BRA `(.L_x_13241) ;  /* 0xfffffffc00f09947 */ /* 0x004fea000383ffff */
[----:B------:R-:W-:Y:S05]  /*20cf0*/  BRA `(.L_x_13240) ;  /* 0xfffffee000b07947 */ /* 0x000fea000383ffff */
.L_x_13251:
[----:B-1----:R1:W2:Y:S02]  /*20d00*/  SYNCS.PHASECHK.TRANS64.TRYWAIT P1, [R8+URZ+0x19c30], R9 ;  /* 0x019c3009080075a7 */ /* 0x0022a4000802017f */
[----:B--2---:R-:W-:Y:S05]  /*20d10*/  @!P1 NANOSLEEP.SYNCS 0x989680 ;  /* 0x009896800000995d */ /* 0x004fea0003900000 */
[----:B------:R-:W2:Y:S02]  /*20d20*/  @!P1 SYNCS.PHASECHK.TRANS64 P1, [R8+URZ+0x19c30], R9 ;  /* 0x019c3009080095a7 */ /* 0x000ea4000802007f */
[----:B--2---:R-:W-:Y:S05]  /*20d30*/  @!P1 BRA `(.L_x_13251) ;  /* 0xfffffffc00f09947 */ /* 0x004fea000383ffff */
[----:B------:R-:W-:Y:S05]  /*20d40*/  BRA `(.L_x_13250) ;  /* 0xffffff10000c7947 */ /* 0x000fea000383ffff */
.L_x_13256:
[----:B-1----:R1:W2:Y:S02]  /*20d50*/  SYNCS.PHASECHK.TRANS64.TRYWAIT P1, [R10+URZ+0x19c50], R7 ;  /* 0x019c50070a0075a7 */ /* 0x0022a4000802017f */
[----:B--2---:R-:W-:Y:S05]  /*20d60*/  @!P1 NANOSLEEP.SYNCS 0x989680 ;  /* 0x009896800000995d */ /* 0x004fea0003900000 */
[----:B------:R-:W2:Y:S02]  /*20d70*/  @!P1 SYNCS.PHASECHK.TRANS64 P1, [R10+URZ+0x19c50], R7 ;  /* 0x019c50070a0095a7 */ /* 0x000ea4000802007f */
[----:B--2---:R-:W-:Y:S05]  /*20d80*/  @!P1 BRA `(.L_x_13256) ;  /* 0xfffffffc00f09947 */ /* 0x004fea000383ffff */
[----:B------:R-:W-:Y:S05]  /*20d90*/  BRA `(.L_x_13255) ;  /* 0xffffff1000907947 */ /* 0x000fea000383ffff */
.L_x_13264:
[----:B-1----:R1:W2:Y:S02]  /*20da0*/  SYNCS.PHASECHK.TRANS64.TRYWAIT P1, [R12+URZ+0x19c50], R5 ;  /* 0x019c50050c0075a7 */ /* 0x0022a4000802017f */
[----:B--2---:R-:W-:Y:S05]  /*20db0*/  @!P1 NANOSLEEP.SYNCS 0x989680 ;  /* 0x009896800000995d */ /* 0x004fea0003900000 */
[----:B------:R-:W2:Y:S02]  /*20dc0*/  @!P1 SYNCS.PHASECHK.TRANS64 P1, [R12+URZ+0x19c50], R5 ;  /* 0x019c50050c0095a7 */ /* 0x000ea4000802007f */
[----:B--2---:R-:W-:Y:S05]  /*20dd0*/  @!P1 BRA `(.L_x_13264) ;  /* 0xfffffffc00f09947 */ /* 0x004fea000383ffff */
[----:B------:R-:W-:Y:S05]  /*20de0*/  BRA `(.L_x_13263) ;  /* 0xffffff3400487947 */ /* 0x000fea000383ffff */
.L_x_13297:
        /* <DEDUP_REMOVED lines=11> */
.L_x_13458:
[----:B------:R-:W-:Y:S05]  /*20ea0*/  BSYNC B1 ;  /* 0x0000000000017941 */ /* 0x000fea0003800000 */
.L_x_13457:
[----:B------:R-:W-:Y:S05]  /*20eb0*/  BRA `(.L_x_13459) ;  /* 0xffffff8c00b87947 */ /* 0x000fea000383ffff */
.L_x_13299:
[----:B------:R-:W-:Y:S01]  /*20ec0*/  BSSY B1, `(.L_x_13460) ;  /* 0x0000006000017945 */ /* 0x000fe20003800000 */
[----:B------:R-:W-:-:S07]  /*20ed0*/  IMAD.MOV.U32 R15, RZ, RZ, -0x1 ;  /* 0xffffffffff0f7424 */ /* 0x000fce00078e00ff */
[----:B0-----:R-:W-:Y:S05]  /*20ee0*/  WARPSYNC.COLLECTIVE R15, `(.L_x_13461) ;  /* 0x000000000f0c7348 */ /* 0x001fea0003c00000 */
[----:B------:R-:W-:Y:S02]  /*20ef0*/  ELECT P6, UR62, PT ;  /* 0x00000000003e782f */ /* 0x000fe400038c0000 */
[----:B------:R-:W-:Y:S01]  /*20f00*/  MOV R14, UR62 ;  /* 0x0000003e000e7c02 */ /* 0x000fe20008000f00 */
[----:B0-----:R-:W-:Y:S10]  /*20f10*/  ENDCOLLECTIVE ;  /* 0x000000000000791b */ /* 0x001ff40003800000 */
.L_x_13461:
[----:B------:R-:W-:Y:S05]  /*20f20*/  BSYNC B1 ;  /* 0x0000000000017941 */ /* 0x000fea0003800000 */
.L_x_13460:
[----:B------:R-:W-:Y:S05]  /*20f30*/  BRA `(.L_x_13298) ;  /* 0xffffff8c00b07947 */ /* 0x000fea000383ffff */
.L_x_13301:
[----:B0-----:R0:W1:Y:S02]  /*20f40*/  SYNCS.PHASECHK.TRANS64.TRYWAIT P0, [R17+URZ+0x19c20], R5 ;  /* 0x019c2005110075a7 */ /* 0x001064000800017f */
[----:B-1----:R-:W-:Y:S05]  /*20f50*/  @!P0 NANOSLEEP.SYNCS 0x989680 ;  /* 0x009896800000895d */ /* 0x002fea0003900000 */
[----:B------:R-:W1:Y:S02]  /*20f60*/  @!P0 SYNCS.PHASECHK.TRANS64 P0, [R17+URZ+0x19c20], R5 ;  /* 0x019c2005110085a7 */ /* 0x000e64000800007f */
[----:B-1----:R-:W-:Y:S05]  /*20f70*/  @!P0 BRA `(.L_x_13301) ;  /* 0xfffffffc00f08947 */ /* 0x002fea000383ffff */
[----:B------:R-:W-:Y:S05]  /*20f80*/  BRA `(.L_x_13462) ;  /* 0xffffff8c00c07947 */ /* 0x000fea000383ffff */
.L_x_13305:
[----:B-1----:R1:W2:Y:S02]  /*20f90*/  SYNCS.PHASECHK.TRANS64.TRYWAIT P0, [R8+URZ+0x19ca0], R11 ;  /* 0x019ca00b080075a7 */ /* 0x0022a4000800017f */
[----:B--2---:R-:W-:Y:S05]  /*20fa0*/  @!P0 NANOSLEEP.SYNCS 0x989680 ;  /* 0x009896800000895d */ /* 0x004fea0003900000 */
[----:B------:R-:W2:Y:S02]  /*20fb0*/  @!P0 SYNCS.PHASECHK.TRANS64 P0, [R8+URZ+0x19ca0], R11 ;  /* 0x019ca00b080085a7 */ /* 0x000ea4000800007f */
[----:B--2---:R-:W-:Y:S05]  /*20fc0*/  @!P0 BRA `(.L_x_13305) ;  /* 0xfffffffc00f08947 */ /* 0x004fea000383ffff */
[----:B------:R-:W-:Y:S05]  /*20fd0*/  BRA `(.L_x_13463) ;  /* 0xffffff8c00dc7947 */ /* 0x000fea000383ffff */
.L_x_13312:
[----:B0-----:R0:W2:Y:S02]  /*20fe0*/  SYNCS.PHASECHK.TRANS64.TRYWAIT P0, [R8+URZ+0x19cc0], R11 ;  /* 0x019cc00b080075a7 */ /* 0x0010a4000800017f */
[----:B--2---:R-:W-:Y:S05]  /*20ff0*/  @!P0 NANOSLEEP.SYNCS 0x989680 ;  /* 0x009896800000895d */ /* 0x004fea0003900000 */
[----:B------:R-:W2:Y:S02]  /*21000*/  @!P0 SYNCS.PHASECHK.TRANS64 P0, [R8+URZ+0x19cc0], R11 ;  /* 0x019cc00b080085a7 */ /* 0x000ea4000800007f */
[----:B--2---:R-:W-:Y:S05]  /*21010*/  @!P0 BRA `(.L_x_13312) ;  /* 0xfffffffc00f08947 */ /* 0x004fea000383ffff */
[----:B------:R-:W-:Y:S05]  /*21020*/  BRA `(.L_x_13464) ;  /* 0xffffff9000d87947 */ /* 0x000fea000383ffff */
.L_x_13321:
[----:B0-----:R0:W1:Y:S02]  /*21030*/  SYNCS.PHASECHK.TRANS64.TRYWAIT P1, [R9+URZ+0x19ca0], R8 ;  /* 0x019ca008090075a7 */ /* 0x001064000802017f */
[----:B-1----:R-:W-:Y:S05]  /*21040*/  @!P1 NANOSLEEP.SYNCS 0x989680 ;  /* 0x009896800000995d */ /* 0x002fea0003900000 */
[----:B------:R-:W1:Y:S02]  /*21050*/  @!P1 SYNCS.PHASECHK.TRANS64 P1, [R9+URZ+0x19ca0], R8 ;  /* 0x019ca008090095a7 */ /* 0x000e64000802007f */
[----:B-1----:R-:W-:Y:S05]  /*21060*/  @!P1 BRA `(.L_x_13321) ;  /* 0xfffffffc00f09947 */ /* 0x002fea000383ffff */
[----:B------:R-:W-:Y:S05]  /*21070*/  BRA `(.L_x_13465) ;  /* 0xffffff98001c7947 */ /* 0x000fea000383ffff */
.L_x_13328:
[----:B-1----:R1:W2:Y:S02]  /*21080*/  SYNCS.PHASECHK.TRANS64.TRYWAIT P1, [R9+URZ+0x19cc0], R8 ;  /* 0x019cc008090075a7 */ /* 0x0022a4000802017f */
[----:B--2---:R-:W-:Y:S05]  /*21090*/  @!P1 NANOSLEEP.SYNCS 0x989680 ;  /* 0x009896800000995d */ /* 0x004fea0003900000 */
[----:B------:R-:W2:Y:S02]  /*210a0*/  @!P1 SYNCS.PHASECHK.TRANS64 P1, [R9+URZ+0x19cc0], R8 ;  /* 0x019cc008090095a7 */ /* 0x000ea4000802007f */
[----:B--2---:R-:W-:Y:S05]  /*210b0*/  @!P1 BRA `(.L_x_13328) ;  /* 0xfffffffc00f09947 */ /* 0x004fea000383ffff */
[----:B------:R-:W-:Y:S05]  /*210c0*/  BRA `(.L_x_13466) ;  /* 0xffffff9c00147947 */ /* 0x000fea000383ffff */
.L_x_13347:
        /* <DEDUP_REMOVED lines=11> */
.L_x_13468:
[----:B------:R-:W-:Y:S05]  /*21180*/  BSYNC B0 ;  /* 0x0000000000007941 */ /* 0x000fea0003800000 */
.L_x_13467:
[----:B------:R-:W-:Y:S05]  /*21190*/  BRA `(.L_x_13469) ;  /* 0xffffffac00907947 */ /* 0x000fea000383ffff */
.L_x_13350:
[----:B-1----:R-:W2:Y:S02]  /*211a0*/  LDL R0, [R1+0x30] ;  /* 0x0000300001007983 */ /* 0x002ea40000100800 */
[----:B--2---:R1:W2:Y:S02]  /*211b0*/  SYNCS.PHASECHK.TRANS64.TRYWAIT P0, [R4+URZ+0x19c80], R0 ;  /* 0x019c8000040075a7 */ /* 0x0042a4000800017f */
[----:B--2---:R-:W-:Y:S05]  /*211c0*/  @!P0 NANOSLEEP.SYNCS 0x989680 ;  /* 0x009896800000895d */ /* 0x004fea0003900000 */
[----:B------:R-:W2:Y:S02]  /*211d0*/  @!P0 SYNCS.PHASECHK.TRANS64 P0, [R4+URZ+0x19c80], R0 ;  /* 0x019c8000040085a7 */ /* 0x000ea4000800007f */
[----:B--2---:R-:W-:Y:S05]  /*211e0*/  @!P0 BRA `(.L_x_13350) ;  /* 0xfffffffc00ec8947 */ /* 0x004fea000383ffff */
[----:B------:R-:W-:Y:S05]  /*211f0*/  BRA `(.L_x_13470) ;  /* 0xffffffac00a07947 */ /* 0x000fea000383ffff */
.L_x_13351:
        /* <DEDUP_REMOVED lines=8> */
.L_x_13472:
[----:B------:R-:W-:Y:S05]  /*21280*/  BSYNC B0 ;  /* 0x0000000000007941 */ /* 0x000fea0003800000 */
.L_x_13471:
[----:B------:R-:W0:Y:S01]  /*21290*/  S2R R7, SR_TID.X ;  /* 0x0000000000077919 */ /* 0x000e220000002100 */
[----:B------:R-:W-:Y:S01]  /*212a0*/  IMAD.MOV.U32 R13, RZ, RZ, R8 ;  /* 0x000000ffff0d7224 */ /* 0x000fe200078e0008 */
[----:B------:R-:W-:Y:S01]  /*212b0*/  MOV R0, R14 ;  /* 0x0000000e00007202 */ /* 0x000fe20000000f00 */
[----:B------:R-:W-:Y:S02]  /*212c0*/  IMAD.MOV.U32 R12, RZ, RZ, RZ ;  /* 0x000000ffff0c7224 */ /* 0x000fe400078e00ff */
[----:B------:R-:W-:Y:S02]  /*212d0*/  IMAD.MOV.U32 R11, RZ, RZ, 0x1e1f ;  /* 0x00001e1fff0b7424 */ /* 0x000fe400078e00ff */
[----:B------:R-:W-:-:S07]  /*212e0*/  IMAD.MOV.U32 R15, RZ, RZ, -0x1 ;  /* 0xffffffffff0f7424 */ /* 0x000fce00078e00ff */
[----:B0-----:R-:W-:Y:S05]  /*212f0*/  WARPSYNC.COLLECTIVE R15, `(.L_x_13473) ;  /* 0x000000000f087348 */ /* 0x001fea0003c00000 */
[----:B------:R1:W2:Y:S02]  /*21300*/  SHFL.IDX P6, R14, R13, R12, R11 ;  /* 0x0000000c0d0e7389 */ /* 0x0002a400000c000b */
[----:B012---:R-:W-:Y:S01]  /*21310*/  ENDCOLLECTIVE ;  /* 0x000000000000791b */ /* 0x007fe20003800000 */
.L_x_13473:
        /* <DEDUP_REMOVED lines=27> */
.L_x_13474:
        /* <DEDUP_REMOVED lines=10> */
.L_x_13475:
[----:B------:R-:W-:Y:S01]  /*21570*/  IMAD.MOV.U32 R6, RZ, RZ, R14 ;  /* 0x000000ffff067224 */ /* 0x000fe200078e000e */
[----:B------:R-:W-:Y:S06]  /*21580*/  BRA `(.L_x_13476) ;  /* 0xffffffac00747947 */ /* 0x000fec000383ffff */
.L_x_13356:
[----:B---3--:R-:W3:Y:S02]  /*21590*/  LDL R2, [R1+0x30] ;  /* 0x0000300001027983 */ /* 0x008ee40000100800 */
[----:B---3--:R3:W4:Y:S02]  /*215a0*/  SYNCS.PHASECHK.TRANS64.TRYWAIT P0, [R4+URZ+0x19c40], R2 ;  /* 0x019c4002040075a7 */ /* 0x008724000800017f */
[----:B----4-:R-:W-:Y:S05]  /*215b0*/  @!P0 NANOSLEEP.SYNCS 0x989680 ;  /* 0x009896800000895d */ /* 0x010fea0003900000 */
[----:B------:R-:W4:Y:S02]  /*215c0*/  @!P0 SYNCS.PHASECHK.TRANS64 P0, [R4+URZ+0x19c40], R2 ;  /* 0x019c4002040085a7 */ /* 0x000f24000800007f */
[----:B----4-:R-:W-:Y:S05]  /*215d0*/  @!P0 BRA `(.L_x_13356) ;  /* 0xfffffffc00ec8947 */ /* 0x010fea000383ffff */
[----:B------:R-:W-:Y:S05]  /*215e0*/  BRA `(.L_x_13477) ;  /* 0xffffffac00e47947 */ /* 0x000fea000383ffff */
.L_x_13357:
        /* <DEDUP_REMOVED lines=8> */
.L_x_13479:
[----:B------:R-:W-:Y:S05]  /*21670*/  BSYNC B0 ;  /* 0x0000000000007941 */ /* 0x000fea0003800000 */
.L_x_13478:
        /* <DEDUP_REMOVED lines=8> */
.L_x_13480:
[----:B------:R-:W-:Y:S02]  /*21700*/  IMAD.MOV.U32 R13, RZ, RZ, R6 ;  /* 0x000000ffff0d7224 */ /* 0x000fe400078e0006 */
[----:B------:R-:W-:Y:S02]  /*21710*/  IMAD.MOV.U32 R12, RZ, RZ, 0x1 ;  /* 0x00000001ff0c7424 */ /* 0x000fe400078e00ff */
[----:B------:R-:W-:-:S07]  /*21720*/  IMAD.MOV.U32 R3, RZ, RZ, R14 ;  /* 0x000000ffff037224 */ /* 0x000fce00078e000e */
[----:B------:R-:W-:Y:S05]  /*21730*/  WARPSYNC.COLLECTIVE R15, `(.L_x_13481) ;  /* 0x000000000f087348 */ /* 0x000fea0003c00000 */
[----:B------:R0:W1:Y:S02]  /*21740*/  SHFL.IDX P6, R14, R13, R12, R11 ;  /* 0x0000000c0d0e7389 */ /* 0x00006400000c000b */
[----:B01----:R-:W-:Y:S01]  /*21750*/  ENDCOLLECTIVE ;  /* 0x000000000000791b */ /* 0x003fe20003800000 */
.L_x_13481:
        /* <DEDUP_REMOVED lines=10> */
.L_x_13482:
        /* <DEDUP_REMOVED lines=8> */
.L_x_13362:
        /* <DEDUP_REMOVED lines=9> */
.L_x_13484:
[----:B------:R-:W-:Y:S01]  /*21910*/  ISETP.GE.AND P2, PT, R25, R0, PT ;  /* 0x000000001900720c */ /* 0x000fe20003f46270 */
[----:B------:R-:W-:Y:S01]  /*21920*/  IMAD.MOV.U32 R13, RZ, RZ, R6 ;  /* 0x000000ffff0d7224 */ /* 0x000fe200078e0006 */
[----:B------:R-:W-:-:S11]  /*21930*/  MOV R2, R14 ;  /* 0x0000000e00027202 */ /* 0x000fd60000000f00 */
[----:B------:R-:W-:Y:S05]  /*21940*/  WARPSYNC.COLLECTIVE R15, `(.L_x_13485) ;  /* 0x000000000f087348 */ /* 0x000fea0003c00000 */
[----:B------:R0:W1:Y:S02]  /*21950*/  SHFL.IDX P6, R14, R13, R12, R11 ;  /* 0x0000000c0d0e7389 */ /* 0x00006400000c000b */
[----:B01----:R-:W-:Y:S01]  /*21960*/  ENDCOLLECTIVE ;  /* 0x000000000000791b */ /* 0x003fe20003800000 */
.L_x_13485:
[----:B------:R-:W-:Y:S02]  /*21970*/  IMAD.MOV.U32 R13, RZ, RZ, R5 ;  /* 0x000000ffff0d7224 */ /* 0x000fe400078e0005 */
[----:B------:R-:W-:Y:S02]  /*21980*/  IMAD.MOV.U32 R12, RZ, RZ, 0x1 ;  /* 0x00000001ff0c7424 */ /* 0x000fe400078e00ff */
[----:B------:R-:W-:-:S07]  /*21990*/  IMAD.MOV.U32 R3, RZ, RZ, R14 ;  /* 0x000000ffff037224 */ /* 0x000fce00078e000e */
[----:B------:R-:W-:Y:S05]  /*219a0*/  WARPSYNC.COLLECTIVE R15, `(.L_x_13486) ;  /* 0x000000000f087348 */ /* 0x000fea0003c00000 */
[----:B------:R0:W1:Y:S02]  /*219b0*/  SHFL.IDX P6, R14, R13, R12, R11 ;  /* 0x0000000c0d0e7389 */ /* 0x00006400000c000b */
[----:B01----:R-:W-:Y:S01]  /*219c0*/  ENDCOLLECTIVE ;  /* 0x000000000000791b */ /* 0x003fe20003800000 */
.L_x_13486:
        /* <DEDUP_REMOVED lines=10> */
.L_x_13487:
        /* <DEDUP_REMOVED lines=13> */
.L_x_13488:
        /* <DEDUP_REMOVED lines=14> */
.L_x_13489:
[----:B------:R-:W-:Y:S01]  /*21c20*/  IMAD.MOV.U32 R2, RZ, RZ, R14 ;  /* 0x000000ffff027224 */ /* 0x000fe200078e000e */
[----:B------:R-:W-:Y:S06]  /*21c30*/  BRA `(.L_x_13490) ;  /* 0xffffffb4009c7947 */ /* 0x000fec000383ffff */
.L_x_13367:
[----:B--2---:R2:W3:Y:S02]  /*21c40*/  SYNCS.PHASECHK.TRANS64.TRYWAIT P0, [R17+URZ+0x19c20], R0 ;  /* 0x019c2000110075a7 */ /* 0x0044e4000800017f */
[----:B---3--:R-:W-:Y:S05]  /*21c50*/  @!P0 NANOSLEEP.SYNCS 0x989680 ;  /* 0x009896800000895d */ /* 0x008fea0003900000 */
[----:B------:R-:W3:Y:S02]  /*21c60*/  @!P0 SYNCS.PHASECHK.TRANS64 P0, [R17+URZ+0x19c20], R0 ;  /* 0x019c2000110085a7 */ /* 0x000ee4000800007f */
[----:B---3--:R-:W-:Y:S05]  /*21c70*/  @!P0 BRA `(.L_x_13367) ;  /* 0xfffffffc00f08947 */ /* 0x008fea000383ffff */
[----:B------:R-:W-:Y:S05]  /*21c80*/  BRA `(.L_x_13491) ;  /* 0xffffffb8000c7947 */ /* 0x000fea000383ffff */
.L_x_13371:
[----:B0-----:R0:W1:Y:S02]  /*21c90*/  SYNCS.PHASECHK.TRANS64.TRYWAIT P0, [R0+URZ+0x19c80], R10 ;  /* 0x019c800a000075a7 */ /* 0x001064000800017f */
[----:B-1----:R-:W-:Y:S05]  /*21ca0*/  @!P0 NANOSLEEP.SYNCS 0x989680 ;  /* 0x009896800000895d */ /* 0x002fea0003900000 */
[----:B------:R-:W1:Y:S02]  /*21cb0*/  @!P0 SYNCS.PHASECHK.TRANS64 P0, [R0+URZ+0x19c80], R10 ;  /* 0x019c800a000085a7 */ /* 0x000e64000800007f */
[----:B-1----:R-:W-:Y:S05]  /*21cc0*/  @!P0 BRA `(.L_x_13371) ;  /* 0xfffffffc00f08947 */ /* 0x002fea000383ffff */
[----:B------:R-:W-:Y:S05]  /*21cd0*/  BRA `(.L_x_13492) ;  /* 0xffffffb800dc7947 */ /* 0x000fea000383ffff */
.L_x_13372:
        /* <DEDUP_REMOVED lines=8> */
.L_x_13494:
[----:B------:R-:W-:Y:S05]  /*21d60*/  BSYNC B0 ;  /* 0x0000000000007941 */ /* 0x000fea0003800000 */
.L_x_13493:
        /* <DEDUP_REMOVED lines=10> */
.L_x_13495:
        /* <DEDUP_REMOVED lines=11> */
.L_x_13496:
        /* <DEDUP_REMOVED lines=11> */
.L_x_13497:
[----:B------:R-:W-:Y:S01]  /*21f70*/  IMAD.MOV.U32 R2, RZ, RZ, R14 ;  /* 0x000000ffff027224 */ /* 0x000fe200078e000e */
[----:B------:R-:W-:Y:S06]  /*21f80*/  BRA `(.L_x_13498) ;  /* 0xffffffb800e47947 */ /* 0x000fec000383ffff */
.L_x_13377:
[----:B---3--:R3:W4:Y:S02]  /*21f90*/  SYNCS.PHASECHK.TRANS64.TRYWAIT P0, [R0+URZ+0x19c40], R10 ;  /* 0x019c400a000075a7 */ /* 0x008724000800017f */
[----:B----4-:R-:W-:Y:S05]  /*21fa0*/  @!P0 NANOSLEEP.SYNCS 0x989680 ;  /* 0x009896800000895d */ /* 0x010fea0003900000 */
[----:B------:R-:W4:Y:S02]  /*21fb0*/  @!P0 SYNCS.PHASECHK.TRANS64 P0, [R0+URZ+0x19c40], R10 ;  /* 0x019c400a000085a7 */ /* 0x000f24000800007f */
[----:B----4-:R-:W-:Y:S05]  /*21fc0*/  @!P0 BRA `(.L_x_13377) ;  /* 0xfffffffc00f08947 */ /* 0x010fea000383ffff */
[----:B------:R-:W-:Y:S05]  /*21fd0*/  BRA `(.L_x_13499) ;  /* 0xffffffbc00487947 */ /* 0x000fea000383ffff */
.L_x_13378:
        /* <DEDUP_REMOVED lines=8> */
.L_x_13501:
[----:B------:R-:W-:Y:S05]  /*22060*/  BSYNC B0 ;  /* 0x0000000000007941 */ /* 0x000fea0003800000 */
.L_x_13500:
        /* <DEDUP_REMOVED lines=8> */
.L_x_13502:
[----:B------:R-:W-:Y:S02]  /*220f0*/  IMAD.MOV.U32 R13, RZ, RZ, R8 ;  /* 0x000000ffff0d7224 */ /* 0x000fe400078e0008 */
[----:B------:R-:W-:Y:S02]  /*22100*/  IMAD.MOV.U32 R12, RZ, RZ, 0x1 ;  /* 0x00000001ff0c7424 */ /* 0x000fe400078e00ff */
[----:B------:R-:W-:-:S07]  /*22110*/  IMAD.MOV.U32 R2, RZ, RZ, R14 ;  /* 0x000000ffff027224 */ /* 0x000fce00078e000e */
[----:B------:R-:W-:Y:S05]  /*22120*/  WARPSYNC.COLLECTIVE R15, `(.L_x_13503) ;  /* 0x000000000f087348 */ /* 0x000fea0003c00000 */
[----:B------:R0:W1:Y:S02]  /*22130*/  SHFL.IDX P6, R14, R13, R12, R11 ;  /* 0x0000000c0d0e7389 */ /* 0x00006400000c000b */
[----:B01----:R-:W-:Y:S01]  /*22140*/  ENDCOLLECTIVE ;  /* 0x000000000000791b */ /* 0x003fe20003800000 */
.L_x_13503:
        /* <DEDUP_REMOVED lines=13> */
.L_x_13504:
[----:B------:R-:W-:Y:S01]  /*22220*/  IMAD.MOV.U32 R2, RZ, RZ, R14 ;  /* 0x000000ffff027224 */ /* 0x000fe200078e000e */
[----:B------:R-:W-:Y:S06]  /*22230*/  BRA `(.L_x_13505) ;  /* 0xffffffbc004c7947 */ /* 0x000fec000383ffff */
.L_x_13383:
[----:B0-----:R0:W2:Y:S02]  /*22240*/  SYNCS.PHASECHK.TRANS64.TRYWAIT P2, [R2+URZ+0x19c70], R0 ;  /* 0x019c7000020075a7 */ /* 0x0010a4000804017f */
[----:B--2---:R-:W-:Y:S05]  /*22250*/  @!P2 NANOSLEEP.SYNCS 0x989680 ;  /* 0x009896800000a95d */ /* 0x004fea0003900000 */
[----:B------:R-:W2:Y:S02]  /*22260*/  @!P2 SYNCS.PHASECHK.TRANS64 P2, [R2+URZ+0x19c70], R0 ;  /* 0x019c70000200a5a7 */ /* 0x000ea4000804007f */
[----:B--2---:R-:W-:Y:S05]  /*22270*/  @!P2 BRA `(.L_x_13383) ;  /* 0xfffffffc00f0a947 */ /* 0x004fea000383ffff */
[----:B------:R-:W-:Y:S05]  /*22280*/  BRA `(.L_x_13506) ;  /* 0xffffffbc00b87947 */ /* 0x000fea000383ffff */
.L_x_13385:
[----:B0-----:R0:W2:Y:S02]  /*22290*/  SYNCS.PHASECHK.TRANS64.TRYWAIT P2, [R2+URZ+0x19c60], R3 ;  /* 0x019c6003020075a7 */ /* 0x0010a4000804017f */
[----:B--2---:R-:W-:Y:S05]  /*222a0*/  @!P2 NANOSLEEP.SYNCS 0x989680 ;  /* 0x009896800000a95d */ /* 0x004fea0003900000 */
[----:B------:R-:W2:Y:S02]  /*222b0*/  @!P2 SYNCS.PHASECHK.TRANS64 P2, [R2+URZ+0x19c60], R3 ;  /* 0x019c60030200a5a7 */ /* 0x000ea4000804007f */
[----:B--2---:R-:W-:Y:S05]  /*222c0*/  @!P2 BRA `(.L_x_13385) ;  /* 0xfffffffc00f0a947 */ /* 0x004fea000383ffff */
[----:B------:R-:W-:Y:S05]  /*222d0*/  BRA `(.L_x_13507) ;  /* 0xffffffbc00c87947 */ /* 0x000fea000383ffff */
.L_x_13393:
[----:B--2---:R2:W3:Y:S02]  /*222e0*/  SYNCS.PHASECHK.TRANS64.TRYWAIT P1, [R0+URZ+0x19c70], R2 ;  /* 0x019c7002000075a7 */ /* 0x0044e4000802017f */
[----:B---3--:R-:W-:Y:S05]  /*222f0*/  @!P1 NANOSLEEP.SYNCS 0x989680 ;  /* 0x009896800000995d */ /* 0x008fea0003900000 */
[----:B------:R-:W3:Y:S02]  /*22300*/  @!P1 SYNCS.PHASECHK.TRANS64 P1, [R0+URZ+0x19c70], R2 ;  /* 0x019c7002000095a7 */ /* 0x000ee4000802007f */
[----:B---3--:R-:W-:Y:S05]  /*22310*/  @!P1 BRA `(.L_x_13393) ;  /* 0xfffffffc00f09947 */ /* 0x008fea000383ffff */
[----:B------:R-:W-:Y:S05]  /*22320*/  BRA `(.L_x_13508) ;  /* 0xffffffc400687947 */ /* 0x000fea000383ffff */
.L_x_13395:
[----:B0-----:R0:W2:Y:S02]  /*22330*/  SYNCS.PHASECHK.TRANS64.TRYWAIT P1, [R0+URZ+0x19c60], R2 ;  /* 0x019c6002000075a7 */ /* 0x0010a4000802017f */
[----:B--2---:R-:W-:Y:S05]  /*22340*/  @!P1 NANOSLEEP.SYNCS 0x989680 ;  /* 0x009896800000995d */ /* 0x004fea0003900000 */
[----:B------:R-:W2:Y:S02]  /*22350*/  @!P1 SYNCS.PHASECHK.TRANS64 P1, [R0+URZ+0x19c60], R2 ;  /* 0x019c6002000095a7 */ /* 0x000ea4000802007f */
[----:B--2---:R-:W-:Y:S05]  /*22360*/  @!P1 BRA `(.L_x_13395) ;  /* 0xfffffffc00f09947 */ /* 0x004fea000383ffff */
[----:B------:R-:W-:Y:S05]  /*22370*/  BRA `(.L_x_13509) ;  /* 0xffffffc400747947 */ /* 0x000fea000383ffff */
.L_x_13400:
        /* <DEDUP_REMOVED lines=8> */
.L_x_13511:
[----:B------:R-:W-:Y:S05]  /*22400*/  BSYNC B0 ;  /* 0x0000000000007941 */ /* 0x000fea0003800000 */
.L_x_13510:
        /* <DEDUP_REMOVED lines=9> */
.L_x_13512:
        /* <DEDUP_REMOVED lines=25> */
.L_x_13513:
        /* <DEDUP_REMOVED lines=8> */
.L_x_13514:
[----:B------:R-:W-:Y:S01]  /*226b0*/  IMAD.MOV.U32 R12, RZ, RZ, 0x4 ;  /* 0x00000004ff0c7424 */ /* 0x000fe200078e00ff */
[----:B------:R-:W-:-:S04]  /*226c0*/  MOV R3, R14 ;  /* 0x0000000e00037202 */ /* 0x000fc80000000f00 */
[----:B------:R-:W-:-:S05]  /*226d0*/  SEL R3, R3, RZ, P2 ;  /* 0x000000ff03037207 */ /* 0x000fca0001000000 */
[----:B------:R-:W-:-:S04]  /*226e0*/  IMAD.IADD R2, R2, 0x1, R3 ;  /* 0x0000000102027824 */ /* 0x000fc800078e0203 */
[----:B------:R-:W-:-:S07]  /*226f0*/  IMAD.MOV.U32 R13, RZ, RZ, R2 ;  /* 0x000000ffff0d7224 */ /* 0x000fce00078e0002 */
[----:B------:R-:W-:Y:S05]  /*22700*/  WARPSYNC.COLLECTIVE R15, `(.L_x_13515) ;  /* 0x000000000f087348 */ /* 0x000fea0003c00000 */
[----:B------:R0:W1:Y:S02]  /*22710*/  SHFL.UP P6, R14, R13, R12, R11 ;  /* 0x0400000c0d0e7389 */ /* 0x00006400000c000b */
[----:B01----:R-:W-:Y:S01]  /*22720*/  ENDCOLLECTIVE ;  /* 0x000000000000791b */ /* 0x003fe20003800000 */
.L_x_13515:
        /* <DEDUP_REMOVED lines=8> */
.L_x_13516:
        /* <DEDUP_REMOVED lines=8> */
.L_x_13517:
        /* <DEDUP_REMOVED lines=9> */
.L_x_13518:
[----:B------:R-:W-:Y:S01]  /*228c0*/  MOV R3, R14 ;  /* 0x0000000e00037202 */ /* 0x000fe20000000f00 */
[----:B------:R-:W-:Y:S06]  /*228d0*/  BRA `(.L_x_13519) ;  /* 0xffffffc8004c7947 */ /* 0x000fec000383ffff */
.L_x_13403:
        /* <DEDUP_REMOVED lines=8> */
.L_x_13521:
[----:B------:R-:W-:Y:S05]  /*22960*/  BSYNC B0 ;  /* 0x0000000000007941 */ /* 0x000fea0003800000 */
.L_x_13520:
        /* <DEDUP_REMOVED lines=10> */
.L_x_13522:
        /* <DEDUP_REMOVED lines=8> */
.L_x_13523:
        /* <DEDUP_REMOVED lines=8> */
.L_x_13524:
        /* <DEDUP_REMOVED lines=8> */
.L_x_13525:
        /* <DEDUP_REMOVED lines=9> */
.L_x_13526:
[----:B------:R-:W-:Y:S01]  /*22c20*/  IMAD.MOV.U32 R3, RZ, RZ, R14 ;  /* 0x000000ffff037224 */ /* 0x000fe200078e000e */
[----:B------:R-:W-:Y:S06]  /*22c30*/  BRA `(.L_x_13527) ;  /* 0xffffffc800187947 */ /* 0x000fec000383ffff */
.L_x_13405:
[----:B------:R-:W-:Y:S01]  /*22c40*/  BSSY B0, `(.L_x_13528) ;  /* 0x0000006000007945 */ /* 0x000fe20003800000 */
[----:B------:R-:W-:Y:S01]  /*22c50*/  PLOP3.LUT P6, PT, P6, PT, PT, 0x8, 0x0 ;  /* 0x000000000000781c */ /* 0x000fe200037ce170 */
[----:B------:R-:W-:-:S12]  /*22c60*/  IMAD.MOV.U32 R15, RZ, RZ, -0x1 ;  /* 0xffffffffff0f7424 */ /* 0x000fd800078e00ff */
[----:B0-----:R-:W-:Y:S05]  /*22c70*/  WARPSYNC.COLLECTIVE R15, `(.L_x_13529) ;  /* 0x000000000f087348 */ /* 0x001fea0003c00000 */
[----:B------:R-:W-:Y:S01]  /*22c80*/  VOTE.ANY R14, PT, P6 ;  /* 0x00000000000e7806 */ /* 0x000fe200030e0100 */
[----:B0-----:R-:W-:Y:S06]  /*22c90*/  ENDCOLLECTIVE ;  /* 0x000000000000791b */ /* 0x001fec0003800000 */
.L_x_13529:
[----:B------:R-:W-:Y:S05]  /*22ca0*/  BSYNC B0 ;  /* 0x0000000000007941 */ /* 0x000fea0003800000 */
.L_x_13528:
[----:B------:R-:W-:Y:S01]  /*22cb0*/  IMAD.MOV.U32 R3, RZ, RZ, R14 ;  /* 0x000000ffff037224 */ /* 0x000fe200078e000e */
[----:B------:R-:W-:Y:S01]  /*22cc0*/  MOV R11, 0x1f ;  /* 0x0000001f000b7802 */ /* 0x000fe20000000f00 */
[----:B------:R-:W-:Y:S02]  /*22cd0*/  IMAD.MOV.U32 R13, RZ, RZ, R5 ;  /* 0x000000ffff0d7224 */ /* 0x000fe400078e0005 */
[----:B------:R-:W0:Y:S01]  /*22ce0*/  POPC R4, R3 ;  /* 0x0000000300047309 */ /* 0x000e220000000000 */
[----:B------:R-:W-:Y:S02]  /*22cf0*/  IMAD.MOV.U32 R15, RZ, RZ, -0x1 ;  /* 0xffffffffff0f7424 */ /* 0x000fe400078e00ff */
[----:B0-----:R-:W-:Y:S02]  /*22d00*/  IMAD.MOV.U32 R12, RZ, RZ, R4 ;  /* 0x000000ffff0c7224 */ /* 0x001fe400078e0004 */
[----:B------:R-:W-:-:S07]  /*22d10*/  IMAD.IADD R27, R4, 0x1, R27 ;  /* 0x00000001041b7824 */ /* 0x000fce00078e021b */
[----:B------:R-:W-:Y:S05]  /*22d20*/  WARPSYNC.COLLECTIVE R15, `(.L_x_13530) ;  /* 0x000000000f087348 */ /* 0x000fea0003c00000 */
[----:B------:R0:W1:Y:S02]  /*22d30*/  SHFL.IDX P6, R14, R13, R12, R11 ;  /* 0x0000000c0d0e7389 */ /* 0x00006400000c000b */
[----:B01----:R-:W-:Y:S01]  /*22d40*/  ENDCOLLECTIVE ;  /* 0x000000000000791b */ /* 0x003fe20003800000 */
.L_x_13530:
[----:B------:R-:W-:Y:S02]  /*22d50*/  IMAD.MOV.U32 R13, RZ, RZ, R6 ;  /* 0x000000ffff0d7224 */ /* 0x000fe400078e0006 */
[----:B------:R-:W-:-:S07]  /*22d60*/  IMAD.MOV.U32 R5, RZ, RZ, R14 ;  /* 0x000000ffff057224 */ /* 0x000fce00078e000e */
[----:B------:R-:W-:Y:S05]  /*22d70*/  WARPSYNC.COLLECTIVE R15, `(.L_x_13531) ;  /* 0x000000000f087348 */ /* 0x000fea0003c00000 */
[----:B------:R0:W1:Y:S02]  /*22d80*/  SHFL.IDX P6, R14, R13, R12, R11 ;  /* 0x0000000c0d0e7389 */ /* 0x00006400000c000b */
[----:B01----:R-:W-:Y:S01]  /*22d90*/  ENDCOLLECTIVE ;  /* 0x000000000000791b */ /* 0x003fe20003800000 */
.L_x_13531:
[----:B------:R-:W-:Y:S01]  /*22da0*/  IMAD.MOV.U32 R6, RZ, RZ, R14 ;  /* 0x000000ffff067224 */ /* 0x000fe200078e000e */
[----:B------:R-:W-:Y:S06]  /*22db0*/  BRA `(.L_x_13532) ;  /* 0xffffffc400f87947 */ /* 0x000fec000383ffff */
.L_x_13407:
        /* <DEDUP_REMOVED lines=8> */
.L_x_13534:
[----:B------:R-:W-:Y:S05]  /*22e40*/  BSYNC B0 ;  /* 0x0000000000007941 */ /* 0x000fea0003800000 */
.L_x_13533:
[----:B------:R-:W-:Y:S01]  /*22e50*/  IMAD.MOV.U32 R2, RZ, RZ, R14 ;  /* 0x000000ffff027224 */ /* 0x000fe200078e000e */
[----:B------:R-:W-:Y:S06]  /*22e60*/  BRA `(.L_x_13535) ;  /* 0xffffffc400e47947 */ /* 0x000fec000383ffff */
.L_x_13413:
[----:B0-----:R0:W1:Y:S02]  /*22e70*/  SYNCS.PHASECHK.TRANS64.TRYWAIT P0, [R5+URZ+0x19c20], R0 ;  /* 0x019c2000050075a7 */ /* 0x001064000800017f */
[----:B-1----:R-:W-:Y:S05]  /*22e80*/  @!P0 NANOSLEEP.SYNCS 0x989680 ;  /* 0x009896800000895d */ /* 0x002fea0003900000 */
[----:B------:R-:W1:Y:S02]  /*22e90*/  @!P0 SYNCS.PHASECHK.TRANS64 P0, [R5+URZ+0x19c20], R0 ;  /* 0x019c2000050085a7 */ /* 0x000e64000800007f */
[----:B-1----:R-:W-:Y:S05]  /*22ea0*/  @!P0 BRA `(.L_x_13413) ;  /* 0xfffffffc00f08947 */ /* 0x002fea000383ffff */
[----:B------:R-:W-:Y:S05]  /*22eb0*/  BRA `(.L_x_13536) ;  /* 0xffffffd000507947 */ /* 0x000fea000383ffff */
.L_x_13414:
        /* <DEDUP_REMOVED lines=11> */
.L_x_13538:
[----:B------:R-:W-:Y:S05]  /*22f70*/  BSYNC B0 ;  /* 0x0000000000007941 */ /* 0x000fea0003800000 */
.L_x_13537:
[----:B------:R-:W-:Y:S05]  /*22f80*/  BRA `(.L_x_13539) ;  /* 0xffffffd000387947 */ /* 0x000fea000383ffff */
.L_x_13415:
[----:B------:R-:W-:Y:S01]  /*22f90*/  BSSY B0, `(.L_x_13540) ;  /* 0x0000006000007945 */ /* 0x000fe20003800000 */
[----:B------:R-:W-:-:S07]  /*22fa0*/  IMAD.MOV.U32 R15, RZ, RZ, -0x1 ;  /* 0xffffffffff0f7424 */ /* 0x000fce00078e00ff */
[----:B0-----:R-:W-:Y:S05]  /*22fb0*/  WARPSYNC.COLLECTIVE R15, `(.L_x_13541) ;  /* 0x000000000f0c7348 */ /* 0x001fea0003c00000 */
[----:B------:R-:W-:Y:S02]  /*22fc0*/  ELECT P6, UR62, PT ;  /* 0x00000000003e782f */ /* 0x000fe400038c0000 */
[----:B------:R-:W-:Y:S01]  /*22fd0*/  MOV R14, UR62 ;  /* 0x0000003e000e7c02 */ /* 0x000fe20008000f00 */
[----:B0-----:R-:W-:Y:S10]  /*22fe0*/  ENDCOLLECTIVE ;  /* 0x000000000000791b */ /* 0x001ff40003800000 */
.L_x_13541:
[----:B------:R-:W-:Y:S05]  /*22ff0*/  BSYNC B0 ;  /* 0x0000000000007941 */ /* 0x000fea0003800000 */
.L_x_13540:
[----:B------:R-:W-:Y:S05]  /*23000*/  BRA `(.L_x_13542) ;  /* 0xffffffd0002c7947 */ /* 0x000fea000383ffff */
.L_x_13417:
[----:B0-----:R0:W1:Y:S02]  /*23010*/  SYNCS.PHASECHK.TRANS64.TRYWAIT P1, [R3+URZ+0x19c40], R2 ;  /* 0x019c4002030075a7 */ /* 0x001064000802017f */
[----:B-1----:R-:W-:Y:S05]  /*23020*/  @!P1 NANOSLEEP.SYNCS 0x989680 ;  /* 0x009896800000995d */ /* 0x002fea0003900000 */
[----:B------:R-:W1:Y:S02]  /*23030*/  @!P1 SYNCS.PHASECHK.TRANS64 P1, [R3+URZ+0x19c40], R2 ;  /* 0x019c4002030095a7 */ /* 0x000e64000802007f */
[----:B-1----:R-:W-:Y:S05]  /*23040*/  @!P1 BRA `(.L_x_13417) ;  /* 0xfffffffc00f09947 */ /* 0x002fea000383ffff */
[----:B------:R-:W-:Y:S05]  /*23050*/  BRA `(.L_x_13543) ;  /* 0xffffffd0004c7947 */ /* 0x000fea000383ffff */
.L_x_13419:
[----:B-1----:R1:W2:Y:S02]  /*23060*/  SYNCS.PHASECHK.TRANS64.TRYWAIT P1, [R19+URZ+0x19c40], R0 ;  /* 0x019c4000130075a7 */ /* 0x0022a4000802017f */
[----:B--2---:R-:W-:Y:S05]  /*23070*/  @!P1 NANOSLEEP.SYNCS 0x989680 ;  /* 0x009896800000995d */ /* 0x004fea0003900000 */
[----:B------:R-:W2:Y:S02]  /*23080*/  @!P1 SYNCS.PHASECHK.TRANS64 P1, [R19+URZ+0x19c40], R0 ;  /* 0x019c4000130095a7 */ /* 0x000ea4000802007f */
[----:B--2---:R-:W-:Y:S05]  /*23090*/  @!P1 BRA `(.L_x_13419) ;  /* 0xfffffffc00f09947 */ /* 0x004fea000383ffff */
[----:B------:R-:W-:Y:S05]  /*230a0*/  BRA `(.L_x_13544) ;  /* 0xffffffd000587947 */ /* 0x000fea000383ffff */
.L_x_13421:
[----:B--2---:R2:W3:Y:S02]  /*230b0*/  SYNCS.PHASECHK.TRANS64.TRYWAIT P1, [R3+URZ+0x19c60], R2 ;  /* 0x019c6002030075a7 */ /* 0x0044e4000802017f */
[----:B---3--:R-:W-:Y:S05]  /*230c0*/  @!P1 NANOSLEEP.SYNCS 0x989680 ;  /* 0x009896800000995d */ /* 0x008fea0003900000 */
[----:B------:R-:W3:Y:S02]  /*230d0*/  @!P1 SYNCS.PHASECHK.TRANS64 P1, [R3+URZ+0x19c60], R2 ;  /* 0x019c6002030095a7 */ /* 0x000ee4000802007f */
[----:B---3--:R-:W-:Y:S05]  /*230e0*/  @!P1 BRA `(.L_x_13421) ;  /* 0xfffffffc00f09947 */ /* 0x008fea000383ffff */
[----:B------:R-:W-:Y:S05]  /*230f0*/  BRA `(.L_x_13545) ;  /* 0xffffffd000547947 */ /* 0x000fea000383ffff */
.L_x_13423:
[----:B---3--:R3:W4:Y:S02]  /*23100*/  SYNCS.PHASECHK.TRANS64.TRYWAIT P1, [R19+URZ+0x19c60], R0 ;  /* 0x019c6000130075a7 */ /* 0x008724000802017f */
[----:B----4-:R-:W-:Y:S05]  /*23110*/  @!P1 NANOSLEEP.SYNCS 0x989680 ;  /* 0x009896800000995d */ /* 0x010fea0003900000 */
[----:B------:R-:W4:Y:S02]  /*23120*/  @!P1 SYNCS.PHASECHK.TRANS64 P1, [R19+URZ+0x19c60], R0 ;  /* 0x019c6000130095a7 */ /* 0x000f24000802007f */
[----:B----4-:R-:W-:Y:S05]  /*23130*/  @!P1 BRA `(.L_x_13423) ;  /* 0xfffffffc00f09947 */ /* 0x010fea000383ffff */
[----:B------:R-:W-:Y:S05]  /*23140*/  BRA `(.L_x_13546) ;  /* 0xffffffd000507947 */ /* 0x000fea000383ffff */
.L_x_13425:
[----:B----4-:R4:W0:Y:S02]  /*23150*/  SYNCS.PHASECHK.TRANS64.TRYWAIT P1, [R3+URZ+0x19c80], R2 ;  /* 0x019c8002030075a7 */ /* 0x010824000802017f */
[----:B0-----:R-:W-:Y:S05]  /*23160*/  @!P1 NANOSLEEP.SYNCS 0x989680 ;  /* 0x009896800000995d */ /* 0x001fea0003900000 */
[----:B------:R-:W0:Y:S02]  /*23170*/  @!P1 SYNCS.PHASECHK.TRANS64 P1, [R3+URZ+0x19c80], R2 ;  /* 0x019c8002030095a7 */ /* 0x000e24000802007f */
[----:B0-----:R-:W-:Y:S05]  /*23180*/  @!P1 BRA `(.L_x_13425) ;  /* 0xfffffffc00f09947 */ /* 0x001fea000383ffff */
[----:B------:R-:W-:Y:S05]  /*23190*/  BRA `(.L_x_13547) ;  /* 0xffffffd0004c7947 */ /* 0x000fea000383ffff */
.L_x_13548:
        /* <DEDUP_REMOVED lines=14> */
.L_x_16301:


//--------------------- .text._ZN7cutlass13device_kernelIN5flash11enable_sm90INS1_16FlashAttnFwdSm90INS1_25CollectiveMainloopFwdSm90ILi2EN4cute5tupleIJNS5_1CILi1EEES8_S8_EEENS6_IJNS7_ILi192EEENS7_ILi160EEENS7_ILi64EEEEEELi64ENS_12float_e4m3_tEfNS_4arch4Sm90ELb0ELb0ELb1ELb0ELb1ELb0ELb0ELb1ELb1ELb1ELb1ELb0EEENS1_21CollectiveEpilogueFwdINS6_IJSA_SC_SB_EEES9_NS_10bfloat16_tESG_Li384ELb0ELb1ELb1ELb1EEENS1_19SingleTileSchedulerILb0ELb1ELb1ELi192EEEEEEEEEvNT_6ParamsE --------------------------
	.section	.text._ZN7cutlass13device_kernelIN5flash11enable_sm90INS1_16FlashAttnFwdSm90INS1_25CollectiveMainloopFwdSm90ILi2EN4cute5tupleIJNS5_1CILi1EEES8_S8_EEENS6_IJNS7_ILi192EEENS7_ILi160EEENS7_ILi64EEEEEELi64ENS_12float_e4m3_tEfNS_4arch4Sm90ELb0ELb0ELb1ELb0ELb1ELb0ELb0ELb1ELb1ELb1ELb1ELb0EEENS1_21CollectiveEpilogueFwdINS6_IJSA_SC_SB_EEES9_NS_10bfloat16_tESG_Li384ELb0ELb1ELb1ELb1EEENS1_19SingleTileSchedulerILb0ELb1ELb1ELi192EEEEEEEEEvNT_6ParamsE,"ax",@progbits
	.align	128
.text._ZN7cutlass13device_kernelIN5flash11enable_sm90INS1_16FlashAttnFwdSm90INS1_25CollectiveMainloopFwdSm90ILi2EN4cute5tupleIJNS5_1CILi1EEES8_S8_EEENS6_IJNS7_ILi192EEENS7_ILi160EEENS7_ILi64EEEEEELi64ENS_12float_e4m3_tEfNS_4arch4Sm90ELb0ELb0ELb1ELb0ELb1ELb0ELb0ELb1ELb1ELb1ELb1ELb0EEENS1_21CollectiveEpilogueFwdINS6_IJSA_SC_SB_EEES9_NS_10bfloat16_tESG_Li384ELb0ELb1ELb1ELb1EEENS1_19SingleTileSchedulerILb0ELb1ELb1ELi192EEEEEEEEEvNT_6ParamsE:
        .type           _ZN7cutlass13device_kernelIN5flash11enable_sm90INS1_16FlashAttnFwdSm90INS1_25CollectiveMainloopFwdSm90ILi2EN4cute5tupleIJNS5_1CILi1EEES8_S8_EEENS6_IJNS7_ILi192EEENS7_ILi160EEENS7_ILi64EEEEEELi64ENS_12float_e4m3_tEfNS_4arch4Sm90ELb0ELb0ELb1ELb0ELb1ELb0ELb0ELb1ELb1ELb1ELb1ELb0EEENS1_21CollectiveEpilogueFwdINS6_IJSA_SC_SB_EEES9_NS_10bfloat16_tESG_Li384ELb0ELb1ELb1ELb1EEENS1_19SingleTileSchedulerILb0ELb1ELb1ELi192EEEEEEEEEvNT_6ParamsE,@function
        .size           _ZN7cutlass13device_kernelIN5flash11enable_sm90INS1_16FlashAttnFwdSm90INS1_25CollectiveMainloopFwdSm90ILi2EN4cute5tupleIJNS5_1CILi1EEES8_S8_EEENS6_IJNS7_ILi192EEENS7_ILi160EEENS7_ILi64EEEEEELi64ENS_12float_e4m3_tEfNS_4arch4Sm90ELb0ELb0ELb1ELb0ELb1ELb0ELb0ELb1ELb1ELb1ELb1ELb0EEENS1_21CollectiveEpilogueFwdINS6_IJSA_SC_SB_EEES9_NS_10bfloat16_tESG_Li384ELb0ELb1ELb1ELb1EEENS1_19SingleTileSchedulerILb0ELb1ELb1ELi192EEEEEEEEEvNT_6ParamsE,(.L_x_16302 - _ZN7cutlass13device_kernelIN5flash11enable_sm90INS1_16FlashAttnFwdSm90INS1_25CollectiveMainloopFwdSm90ILi2EN4cute5tupleIJNS5_1CILi1EEES8_S8_EEENS6_IJNS7_ILi192EEENS7_ILi160EEENS7_ILi64EEEEEELi64ENS_12float_e4m3_tEfNS_4arch4Sm90ELb0ELb0ELb1ELb0ELb1ELb0ELb0ELb1ELb1ELb1ELb1ELb0EEENS1_21CollectiveEpilogueFwdINS6_IJSA_SC_SB_EEES9_NS_10bfloat16_tESG_Li384ELb0ELb1ELb1ELb1EEENS1_19SingleTileSchedulerILb0ELb1ELb1ELi192EEEEEEEEEvNT_6ParamsE)
        .other          _ZN7cutlass13device_kernelIN5flash11enable_sm90INS1_16FlashAttnFwdSm90INS1_25CollectiveMainloopFwdSm90ILi2EN4cute5tupleIJNS5_1CILi1EEES8_S8_EEENS6_IJNS7_ILi192EEENS7_ILi160EEENS7_ILi64EEEEEELi64ENS_12float_e4m3_tEfNS_4arch4Sm90ELb0ELb0ELb1ELb0ELb1ELb0ELb0ELb1ELb1ELb1ELb1ELb0EEENS1_21CollectiveEpilogueFwdINS6_IJSA_SC_SB_EEES9_NS_10bfloat16_tESG_Li384ELb0ELb1ELb1ELb1EEENS1_19SingleTileSchedulerILb0ELb1ELb1ELi192EEEEEEEEEvNT_6ParamsE,@"STO_CUDA_ENTRY STV_DEFAULT"
_ZN7cutlass13device_kernelIN5flash11enable_sm90INS1_16FlashAttnFwdSm90INS1_25CollectiveMainloopFwdSm90ILi2EN4cute5tupleIJNS5_1CILi1EEES8_S8_EEENS6_IJNS7_ILi192EEENS7_ILi160EEENS7_ILi64EEEEEELi64ENS_12float_e4m3_tEfNS_4arch4Sm90ELb0ELb0ELb1ELb0ELb1ELb0ELb0ELb1ELb1ELb1ELb1ELb0EEENS1_21CollectiveEpilogueFwdINS6_IJSA_SC_SB_EEES9_NS_10bfloat16_tESG_Li384ELb0ELb1ELb1ELb1EEENS1_19SingleTileSchedulerILb0ELb1ELb1ELi192EEEEEEEEEvNT_6ParamsE:
        /* <DEDUP_REMOVED lines=45> */
.L_x_13549:
        /* <DEDUP_REMOVED lines=22> */
.L_x_13550:
        /* <DEDUP_REMOVED lines=18> */
.L_x_13551:
        /* <DEDUP_REMOVED lines=22> */
.L_x_13552:
        /* <DEDUP_REMOVED lines=23> */
.L_x_13553:
        /* <DEDUP_REMOVED lines=9> */
.L_x_13556:
        /* <DEDUP_REMOVED lines=41> */
[----:B------:R-:W-:Y:S01]  /*0b40*/  MOV R4, UR8 ;  /* 0x0000000800047c02 */ /* 0x000fe20008000f00 */
[----:B------:R-:W-:Y:S01]  /*0b50*/  ULOP3.LUT UR8, UR8, UR7, URZ, 0x3c, !UPT ;  /* 0x0000000708087292 */ /* 0x000fe2000f8e3c3f */
[----:B------:R-:W-:Y:S02]  /*0b60*/  R2UR UR11, R0 ;  /* 0x00000000000b72ca */ /* 0x000fe400000e0000 */
[----:B------:R-:W-:Y:S02]  /*0b70*/  IABS R4, R4 ;  /* 0x0000000400047213 */ /* 0x000fe40000000000 */
[----:B------:R-:W-:-:S03]  /*0b80*/  IABS R5, R3 ;  /* 0x0000000300057213 */ /* 0x000fc60000000000 */
        /* <DEDUP_REMOVED lines=24> */
.L_x_13558:
[----:B------:R-:W-:Y:S01]  /*0d10*/  UIMAD UR44, UR44, UR4, URZ ;  /* 0x000000042c2c72a4 */ /* 0x000fe2000f8e023f */
[----:B------:R-:W-:Y:S01]  /*0d20*/  IMAD.U32 R0, RZ, RZ, UR6 ;  /* 0x00000006ff007e24 */ /* 0x000fe2000f8e00ff */
[----:B------:R-:W-:Y:S01]  /*0d30*/  MOV R3, UR4 ;  /* 0x0000000400037c02 */ /* 0x000fe20008000f00 */
[----:B------:R-:W-:Y:S01]  /*0d40*/  USHF.R.S32.HI UR48, URZ, 0x1f, UR47 ;  /* 0x0000001f3f307899 */ /* 0x000fe2000801142f */
[----:B------:R-:W-:Y:S01]  /*0d50*/  VIADD R17, R17, 0xffffff80 ;  /* 0xffffff8011117836 */ /* 0x000fe20000000000 */
[----:B------:R-:W-:Y:S02]  /*0d60*/  PLOP3.LUT P0, PT, PT, PT, PT, 0x80, 0x0 ;  /* 0x000000000000781c */ /* 0x000fe40003f0f070 */
[----:B------:R-:W-:Y:S02]  /*0d70*/  CS2R R6, SRZ ;  /* 0x0000000000067805 */ /* 0x000fe4000001ff00 */
[----:B------:R-:W-:Y:S02]  /*0d80*/  VIADDMNMX R0, R3, UR44, R0, PT ;  /* 0x0000002c03007c46 */ /* 0x000fe4000b800100 */
[----:B------:R-:W-:-:S02]  /*0d90*/  CS2R R2, SRZ ;  /* 0x0000000000027805 */ /* 0x000fc4000001ff00 */
[----:B------:R-:W-:Y:S02]  /*0da0*/  CS2R R30, SRZ ;  /* 0x00000000001e7805 */ /* 0x000fe4000001ff00 */
[----:B------:R-:W-:Y:S02]  /*0db0*/  CS2R R26, SRZ ;  /* 0x00000000001a7805 */ /* 0x000fe4000001ff00 */
[----:B------:R-:W-:Y:S01]  /*0dc0*/  R2UR UR39, R0 ;  /* 0x00000000002772ca */ /* 0x000fe200000e0000 */
[----:B------:R-:W-:Y:S01]  /*0dd0*/  IMAD.MOV.U32 R0, RZ, RZ, RZ ;  /* 0x000000ffff007224 */ /* 0x000fe200078e00ff */
[----:B------:R-:W-:Y:S01]  /*0de0*/  CS2R R8, SRZ ;  /* 0x0000000000087805 */ /* 0x000fe2000001ff00 */
[----:B------:R-:W-:Y:S01]  /*0df0*/  IMAD.MOV.U32 R36, RZ, RZ, RZ ;  /* 0x000000ffff247224 */ /* 0x000fe200078e00ff */
[----:B------:R-:W-:Y:S02]  /*0e00*/  CS2R R38, SRZ ;  /* 0x0000000000267805 */ /* 0x000fe4000001ff00 */
[----:B------:R-:W-:-:S02]  /*0e10*/  CS2R R34, SRZ ;  /* 0x0000000000227805 */ /* 0x000fc4000001ff00 */
[----:B------:R-:W-:Y:S02]  /*0e20*/  CS2R R10, SRZ ;  /* 0x00000000000a7805 */ /* 0x000fe4000001ff00 */
[----:B------:R-:W-:Y:S02]  /*0e30*/  MOV R44, RZ ;  /* 0x000000ff002c7202 */ /* 0x000fe40000000f00 */
[----:B------:R-:W-:Y:S02]  /*0e40*/  CS2R R12, SRZ ;  /* 0x00000000000c7805 */ /* 0x000fe4000001ff00 */
[----:B------:R-:W-:Y:S02]  /*0e50*/  CS2R R46, SRZ ;  /* 0x00000000002e7805 */ /* 0x000fe4000001ff00 */
[----:B------:R-:W-:Y:S01]  /*0e60*/  CS2R R42, SRZ ;  /* 0x00000000002a7805 */ /* 0x000fe2000001ff00 */
[----:B------:R-:W-:Y:S01]  /*0e70*/  IMAD.MOV.U32 R41, RZ, RZ, RZ ;  /* 0x000000ffff297224 */ /* 0x000fe200078e00ff */
[----:B------:R-:W-:Y:S01]  /*0e80*/  CS2R R14, SRZ ;  /* 0x00000000000e7805 */ /* 0x000fe2000001ff00 */
[----:B------:R-:W-:Y:S01]  /*0e90*/  UISETP.GT.AND UP0, UPT, UR39, UR44, UPT ;  /* 0x0000002c2700728c */ /* 0x000fe2000bf04270 */
[----:B------:R-:W-:Y:S01]  /*0ea0*/  IMAD.MOV.U32 R52, RZ, RZ, RZ ;  /* 0x000000ffff347224 */ /* 0x000fe200078e00ff */
[----:B------:R-:W-:-:S02]  /*0eb0*/  CS2R R54, SRZ ;  /* 0x0000000000367805 */ /* 0x000fc4000001ff00 */
[----:B------:R-:W-:Y:S01]  /*0ec0*/  CS2R R50, SRZ ;  /* 0x0000000000327805 */ /* 0x000fe2000001ff00 */
[----:B------:R-:W-:Y:S01]  /*0ed0*/  IMAD.MOV.U32 R49, RZ, RZ, RZ ;  /* 0x000000ffff317224 */ /* 0x000fe200078e00ff */
[----:B------:R-:W-:-:S13]  /*0ee0*/  PLOP3.LUT P1, PT, PT, PT, UP0, 0x80, 0x0 ;  /* 0x000000000000781c */ /* 0x000fda0003f2f008 */
[----:B------:R-:W-:Y:S05]  /*0ef0*/  @!P1 BRA `(.L_x_13559) ;  /* 0x0000006c00309947 */ /* 0x000fea0003800000 */
[----:B------:R-:W-:Y:S01]  /*0f00*/  SHF.R.S32.HI R16, RZ, 0x1f, R17 ;  /* 0x0000001fff107819 */ /* 0x000fe20000011411 */
[----:B------:R-:W0:Y:S01]  /*0f10*/  S2UR UR46, SR_CgaCtaId ;  /* 0x00000000002e79c3 */ /* 0x000e220000008800 */
[----:B------:R-:W-:Y:S01]  /*0f20*/  UMOV UR45, 0x400 ;  /* 0x00000400002d7882 */ /* 0x000fe20000000000 */
[----:B------:R-:W-:Y:S01]  /*0f30*/  UMOV UR37, 0x80000020 ;  /* 0x8000002000257882 */ /* 0x000fe20000000000 */
        /* <DEDUP_REMOVED lines=10> */
[----:B------:R-:W-:Y:S01]  /*0fe0*/  ULEA UR5, UR5, UR4, 0xc ;  /* 0x0000000405057291 */ /* 0x000fe2000f8e603f */
[----:B------:R-:W-:-:S03]  /*0ff0*/  PLOP3.LUT P0, PT, PT, PT, UP0, 0x80, 0x0 ;  /* 0x000000000000781c */ /* 0x000fc60003f0f008 */
[----:B------:R-:W-:-:S04]  /*1000*/  USHF.R.U32.HI UR5, URZ, 0x4, UR5 ;  /* 0x000000043f057899 */ /* 0x000fc80008011605 */
[----:B------:R-:W-:-:S04]  /*1010*/  ULOP3.LUT UR5, UR5, 0x3fff, URZ, 0xc0, !UPT ;  /* 0x00003fff05057892 */ /* 0x000fc8000f8ec03f */
[----:B------:R-:W-:Y:S02]  /*1020*/  ULOP3.LUT UR36, UR5, 0x10000, URZ, 0xfc, !UPT ;  /* 0x0001000005247892 */ /* 0x000fe4000f8efc3f */
[----:B------:R-:W-:Y:S10]  /*1030*/  @!P0 BRA `(.L_x_13560) ;  /* 0x0000000000408947 */ /* 0x000ff40003800000 */
[----:B------:R-:W-:Y:S01]  /*1040*/  MOV R0, 0x0 ;  /* 0x0000000000007802 */ /* 0x000fe20000000f00 */
[----:B------:R-:W-:Y:S01]  /*1050*/  ULDC.64 UR4, c[0x4][0x1b0] ;  /* 0x01006c0000047ab9 */ /* 0x000fe20000000a00 */
[----:B------:R-:W-:Y:S01]  /*1060*/  ULDC.64 UR6, c[0x4][0x30] ;  /* 0x01000c0000067ab9 */ /* 0x000fe20000000a00 */
[----:B------:R-:W-:Y:S01]  /*1070*/  MOV R4, UR4 ;  /* 0x0000000400047c02 */ /* 0x000fe20008000f00 */
[----:B------:R0:W1:Y:S01]  /*1080*/  LDC.64 R2, c[0x4][R0] ;  /* 0x0100000000027b82 */ /* 0x0000620000000a00 */
[----:B------:R-:W-:Y:S01]  /*1090*/  IMAD.U32 R5, RZ, RZ, UR5 ;  /* 0x00000005ff057e24 */ /* 0x000fe2000f8e00ff */
[----:B------:R-:W-:Y:S01]  /*10a0*/  ULDC.64 UR4, c[0x4][0x1b8] ;  /* 0x01006e0000047ab9 */ /* 0x000fe20000000a00 */
[----:B------:R-:W-:Y:S01]  /*10b0*/  MOV R10, UR6 ;  /* 0x00000006000a7c02 */ /* 0x000fe20008000f00 */
[----:B------:R-:W-:Y:S01]  /*10c0*/  IMAD.U32 R6, RZ, RZ, UR4 ;  /* 0x00000004ff067e24 */ /* 0x000fe2000f8e00ff */
[----:B------:R-:W-:Y:S01]  /*10d0*/  MOV R13, RZ ;  /* 0x000000ff000d7202 */ /* 0x000fe20000000f00 */
[----:B------:R-:W-:-:S02]  /*10e0*/  IMAD.U32 R7, RZ, RZ, UR5 ;  /* 0x00000005ff077e24 */ /* 0x000fc4000f8e00ff */
[----:B------:R-:W-:Y:S02]  /*10f0*/  IMAD.U32 R11, RZ, RZ, UR7 ;  /* 0x00000007ff0b7e24 */ /* 0x000fe4000f8e00ff */
[----:B------:R-:W-:Y:S02]  /*1100*/  IMAD.MOV.U32 R8, RZ, RZ, 0x70 ;  /* 0x00000070ff087424 */ /* 0x000fe400078e00ff */
[----:B0-----:R-:W-:-:S07]  /*1110*/  IMAD.MOV.U32 R12, RZ, RZ, 0x1 ;  /* 0x00000001ff0c7424 */ /* 0x001fce00078e00ff */
[----:B------:R-:W-:-:S07]  /*1120*/  LEPC R20, `(.L_x_13560) ;  /* 0x000000001014794e */ /* 0x000fce0000000000 */
[----:B-1----:R-:W-:Y:S05]  /*1130*/  CALL.ABS.NOINC R2 ;  /* 0x0000000002007343 */ /* 0x002fea0003c00000 */
.L_x_13560:
        /* <DEDUP_REMOVED lines=48> */
.L_x_13645:
[----:B------:R-:W-:-:S06]  /*1440*/  ULOP3.LUT UR4, UR42, 0x1, URZ, 0xfc, !UPT ;  /* 0x000000012a047892 */ /* 0x000fcc000f8efc3f */
[----:B------:R-:W-:-:S05]  /*1450*/  IMAD.U32 R2, RZ, RZ, UR4 ;  /* 0x00000004ff027e24 */ /* 0x000fca000f8e00ff */
[----:B------:R-:W-:-:S13]  /*1460*/  ISETP.NE.AND P0, PT, R2, 0x3, PT ;  /* 0x000000030200780c */ /* 0x000fda0003f05270 */
[----:B------:R-:W-:Y:S05]  /*1470*/  @!P0 BRA `(.L_x_13562) ;  /* 0x0000000000048947 */ /* 0x000fea0003800000 */
[----:B------:R-:W-:Y:S01]  /*1480*/  BPT.TRAP 0x1 ;  /* 0x000000040000795c */ /* 0x000fe20000300000 */
.L_x_13562:
[----:B------:R1:W2:Y:S01]  /*1490*/  SYNCS.PHASECHK.TRANS64.TRYWAIT P1, [UR45+0x12430], R6 ;  /* 0x01243006ff0075a7 */ /* 0x0002a2000802016d */
[----:B------:R-:W-:Y:S05]  /*14a0*/  @!P0 BRA `(.L_x_13563) ;  /* 0x0000000000048947 */ /* 0x000fea0003800000 */
[----:B------:R-:W-:Y:S01]  /*14b0*/  BPT.TRAP 0x1 ;  /* 0x000000040000795c */ /* 0x000fe20000300000 */
.L_x_13563:
[----:B------:R-:W-:Y:S01]  /*14c0*/  MOV R25, RZ ;  /* 0x000000ff00197202 */ /* 0x000fe20000000f00 */
[----:B--2---:R-:W-:Y:S06]  /*14d0*/  @P1 BRA `(.L_x_13564) ;  /* 0x0000000000081947 */ /* 0x004fec0003800000 */
[----:B------:R-:W2:Y:S02]  /*14e0*/  SYNCS.PHASECHK.TRANS64.TRYWAIT P1, [UR45+0x12430], R6 ;  /* 0x01243006ff0075a7 */ /* 0x000ea4000802016d */
[----:B--2---:R-:W-:Y:S05]  /*14f0*/  @!P1 BRA `(.L_x_13565) ;  /* 0x000000c800249947 */ /* 0x004fea0003800000 */
.L_x_13564:
[----:B------:R-:W-:Y:S05]  /*1500*/  WARPSYNC.ALL ;  /* 0x0000000000007948 */ /* 0x000fea0003800000 */
[----:B------:R-:W-:Y:S01]  /*1510*/  UIADD3 UR4, UR45, 0xd200, URZ ;  /* 0x0000d2002d047890 */ /* 0x000fe2000fffe03f */
[----:B------:R-:W-:Y:S01]  /*1520*/  WARPGROUP.ARRIVE ;  /* 0x00000000000079c5 */ /* 0x000fe20000000000 */
[----:B------:R-:W-:Y:S01]  /*1530*/  UMOV UR5, UR37 ;  /* 0x0000002500057c82 */ /* 0x000fe20008000000 */
[----:B------:R-:W-:Y:S01]  /*1540*/  UMOV UR7, 0x80000020 ;  /* 0x8000002000077882 */ /* 0x000fe20000000000 */
[----:B------:R-:W-:Y:S01]  /*1550*/  USHF.R.U32.HI UR4, URZ, 0x4, UR4 ;  /* 0x000000043f047899 */ /* 0x000fe20008011604 */
[----:B------:R-:W-:Y:S01]  /*1560*/  UMOV UR8, UR36 ;  /* 0x0000002400087c82 */ /* 0x000fe20008000000 */
[----:B------:R-:W-:-:S02]  /*1570*/  UMOV UR9, UR37 ;  /* 0x0000002500097c82 */ /* 0x000fc40008000000 */
[----:B------:R-:W-:Y:S01]  /*1580*/  ULOP3.LUT UR4, UR4, 0x3fff, URZ, 0xc0, !UPT ;  /* 0x00003fff04047892 */ /* 0x000fe2000f8ec03f */
[----:B------:R-:W-:Y:S01]  /*1590*/  UMOV UR11, 0x80000020 ;  /* 0x80000020000b7882 */ /* 0x000fe20000000000 */
[----:B------:R-:W-:Y:S02]  /*15a0*/  UMOV UR12, UR36 ;  /* 0x00000024000c7c82 */ /* 0x000fe40008000000 */
[----:B------:R-:W-:Y:S01]  /*15b0*/  ULOP3.LUT UR16, UR4, 0x10000, URZ, 0xfc, !UPT ;  /* 0x0001000004107892 */ /* 0x000fe2000f8efc3f */
[----:B------:R-:W-:Y:S02]  /*15c0*/  UMOV UR13, UR37 ;  /* 0x00000025000d7c82 */ /* 0x000fe40008000000 */
[----:B------:R-:W-:Y:S01]  /*15d0*/  UMOV UR4, UR36 ;  /* 0x0000002400047c82 */ /* 0x000fe20008000000 */
[----:B------:R-:W-:Y:S02]  /*15e0*/  UIADD3 UR10, UR16, 0x80, URZ ;  /* 0x00000080100a7890 */ /* 0x000fe4000fffe03f */
[----:B------:R-:W-:-:S02]  /*15f0*/  UIADD3 UR14, UR16, 0x100, URZ ;  /* 0x00000100100e7890 */ /* 0x000fc4000fffe03f */
[----:B------:R-:W-:Y:S01]  /*1600*/  UMOV UR6, UR16 ;  /* 0x0000001000067c82 */ /* 0x000fe20008000000 */
[----:B------:R-:W-:Y:S01]  /*1610*/  UMOV UR15, 0x80000020 ;  /* 0x80000020000f7882 */ /* 0x000fe20000000000 */
        /* <DEDUP_REMOVED lines=51> */
[----:B------:R-:W-:Y:S01]  /*1950*/  UMOV UR4, URZ ;  /* 0x0000003f00047c82 */ /* 0x000fe20008000000 */
[----:B------:R-:W-:Y:S02]  /*1960*/  WARPGROUP.DEPBAR.LE gsb0, 0x0 ;  /* 0x00008000000079c5 */ /* 0x000fe40000010000 */
[----:B------:R-:W-:-:S06]  /*1970*/  WARPGROUP.ARRIVE ;  /* 0x00000000000079c5 */ /* 0x000fcc0000000000 */
[----:B------:R-:W-:Y:S03]  /*1980*/  QGMMA.64x32x32.F32.E4M3.E4M3 R28, gdesc[UR8], R28, gsb0 ;  /* 0x00600000081c79f3 */ /* 0x000fe6000800081c */
[----:B------:R-:W-:Y:S02]  /*1990*/  WARPGROUP.DEPBAR.LE gsb0, 0x0 ;  /* 0x00008000000079c5 */ /* 0x000fe40000010000 */
[----:B------:R-:W-:Y:S05]  /*19a0*/  @!P0 BRA `(.L_x_13566) ;  /* 0x0000000000048947 */ /* 0x000fea0003800000 */
[----:B------:R-:W-:Y:S01]  /*19b0*/  BPT.TRAP 0x1 ;  /* 0x000000040000795c */ /* 0x000fe20000300000 */
.L_x_13566:
[----:B------:R-:W-:Y:S01]  /*19c0*/  LOP3.LUT R16, R16, 0xffffff80, RZ, 0xc0, !PT ;  /* 0xffffff8010107812 */ /* 0x000fe200078ec0ff */
[C---:B------:R-:W-:Y:S01]  /*19d0*/  FMUL.FTZ R19, R0.reuse, R90 ;  /* 0x0000005a00137220 */ /* 0x040fe20000410000 */
[C---:B------:R-:W-:Y:S01]  /*19e0*/  FMUL.FTZ R90, R0.reuse, R48 ;  /* 0x00000030005a7220 */ /* 0x040fe20000410000 */
[C---:B------:R-:W-:Y:S01]  /*19f0*/  FMUL.FTZ R48, R0.reuse, R54 ;  /* 0x0000003600307220 */ /* 0x040fe20000410000 */
[C---:B------:R-:W-:Y:S01]  /*1a00*/  FMUL.FTZ R54, R0.reuse, R57 ;  /* 0x0000003900367220 */ /* 0x040fe20000410000 */
[----:B------:R-:W-:Y:S02]  /*1a10*/  IMAD.IADD R17, R17, 0x1, -R16 ;  /* 0x0000000111117824 */ /* 0x000fe400078e0a10 */
[C---:B------:R-:W-:Y:S01]  /*1a20*/  FMUL.FTZ R57, R0.reuse, R28 ;  /* 0x0000001c00397220 */ /* 0x040fe20000410000 */
[C---:B------:R-:W-:Y:S01]  /*1a30*/  FMUL.FTZ R28, R0.reuse, R30 ;  /* 0x0000001e001c7220 */ /* 0x040fe20000410000 */
[C---:B------:R-:W-:Y:S01]  /*1a40*/  FMUL.FTZ R92, R0.reuse, R92 ;  /* 0x0000005c005c7220 */ /* 0x040fe20000410000 */
[C---:B------:R-:W-:Y:S01]  /*1a50*/  FMUL.FTZ R93, R0.reuse, R93 ;  /* 0x0000005d005d7220 */ /* 0x040fe20000410000 */
[----:B------:R-:W-:Y:S01]  /*1a60*/  SHF.R.S32.HI R30, RZ, 0x1f, R17 ;  /* 0x0000001fff1e7819 */ /* 0x000fe20000011411 */
[C---:B------:R-:W-:Y:S01]  /*1a70*/  FMUL.FTZ R14, R0.reuse, R94 ;  /* 0x0000005e000e7220 */ /* 0x040fe20000410000 */
[C---:B------:R-:W-:Y:S01]  /*1a80*/  FMUL.FTZ R94, R0.reuse, R96 ;  /* 0x00000060005e7220 */ /* 0x040fe20000410000 */
[----:B------:R-:W-:Y:S01]  /*1a90*/  FMUL.FTZ R7, R0, R95 ;  /* 0x0000005f00077220 */ /* 0x000fe20000410000 */
[----:B------:R-:W-:Y:S01]  /*1aa0*/  LEA.HI R30, R30, R17, RZ, 0x2 ;  /* 0x000000111e1e7211 */ /* 0x000fe200078f10ff */
[----:B------:R-:W2:Y:S01]  /*1ab0*/  MUFU.TANH R92, R92 ;  /* 0x0000005c005c7308 */ /* 0x000ea20000002400 */
[C---:B------:R-:W-:Y:S01]  /*1ac0*/  FMUL.FTZ R95, R0.reuse, R97 ;  /* 0x00000061005f7220 */ /* 0x040fe20000410000 */
[----:B------:R-:W-:Y:S01]  /*1ad0*/  FMUL.FTZ R96, R0, R100 ;  /* 0x0000006400607220 */ /* 0x000fe20000410000 */
[----:B------:R-:W-:Y:S01]  /*1ae0*/  LOP3.LUT R30, R30, 0x7ffffffc, RZ, 0xc0, !PT ;  /* 0x7ffffffc1e1e7812 */ /* 0x000fe200078ec0ff */
[C---:B------:R-:W-:Y:S01]  /*1af0*/  FMUL.FTZ R97, R0.reuse, R101 ;  /* 0x0000006500617220 */ /* 0x040fe20000410000 */
[C---:B01----:R-:W-:Y:S01]  /*1b00*/  FMUL.FTZ R6, R0.reuse, R99 ;  /* 0x0000006300067220 */ /* 0x043fe20000410000 */
[C---:B------:R-:W-:Y:S01]  /*1b10*/  FMUL.FTZ R99, R0.reuse, R104 ;  /* 0x0000006800637220 */ /* 0x040fe20000410000 */
[----:B------:R-:W-:Y:S01]  /*1b20*/  FMUL.FTZ R13, R0, R102 ;  /* 0x00000066000d7220 */ /* 0x000fe20000410000 */
[----:B------:R-:W-:Y:S01]  /*1b30*/  IMAD.IADD R30, R17, 0x1, -R30 ;  /* 0x00000001111e7824 */ /* 0x000fe200078e0a1e */
[----:B------:R-:W0:Y:S01]  /*1b40*/  MUFU.TANH R93, R93 ;  /* 0x0000005d005d7308 */ /* 0x000e220000002400 */
[----:B------:R-:W-:-:S02]  /*1b50*/  IMAD.MOV.U32 R17, RZ, RZ, -0x2 ;  /* 0xfffffffeff117424 */ /* 0x000fc400078e00ff */
[C---:B------:R-:W-:Y:S01]  /*1b60*/  FMUL.FTZ R102, R0.reuse, R32 ;  /* 0x0000002000667220 */ /* 0x040fe20000410000 */
[C---:B------:R-:W-:Y:S01]  /*1b70*/  FMUL.FTZ R101, R0.reuse, R33 ;  /* 0x0000002100657220 */ /* 0x040fe20000410000 */
[----:B------:R-:W-:Y:S01]  /*1b80*/  FMUL.FTZ R10, R0, R98 ;  /* 0x00000062000a7220 */ /* 0x000fe20000410000 */
[----:B------:R-:W-:Y:S01]  /*1b90*/  IMAD R30, R30, R17, 0xa0 ;  /* 0x000000a01e1e7424 */ /* 0x000fe200078e0211 */
[----:B------:R-:W-:Y:S01]  /*1ba0*/  MOV R17, UR39 ;  /* 0x0000002700117c02 */ /* 0x000fe20008000f00 */
[----:B------:R-:W-:Y:S01]  /*1bb0*/  FMUL.FTZ R2, R0, R103 ;  /* 0x0000006700027220 */ /* 0x000fe20000410000 */
[----:B------:R-:W1:Y:S01]  /*1bc0*/  MUFU.TANH R94, R94 ;  /* 0x0000005e005e7308 */ /* 0x000e620000002400 */
[----:B------:R-:W-:Y:S02]  /*1bd0*/  VIADD R30, R30, UR38 ;  /* 0x000000261e1e7c36 */ /* 0x000fe40008000000 */
[C---:B------:R-:W-:Y:S01]  /*1be0*/  FMUL.FTZ R98, R0.reuse, R105 ;  /* 0x0000006900627220 */ /* 0x040fe20000410000 */
[C---:B------:R-:W-:Y:S01]  /*1bf0*/  FMUL.FTZ R103, R0.reuse, R36 ;  /* 0x0000002400677220 */ /* 0x040fe20000410000 */
[----:B------:R-:W-:Y:S01]  /*1c00*/  FMUL.FTZ R36, R0, R37 ;  /* 0x0000002500247220 */ /* 0x000fe20000410000 */
[----:B------:R-:W-:-:S02]  /*1c10*/  IMAD R30, R17, -0xa0, R30 ;  /* 0xffffff60111e7824 */ /* 0x000fc400078e021e */
[C---:B------:R-:W-:Y:S01]  /*1c20*/  FMUL.FTZ R76, R0.reuse, R76 ;  /* 0x0000004c004c7220 */ /* 0x040fe20000410000 */
[C---:B------:R-:W-:Y:S01]  /*1c30*/  FMUL.FTZ R100, R0.reuse, R53 ;  /* 0x0000003500647220 */ /* 0x040fe20000410000 */
[----:B------:R-:W3:Y:S01]  /*1c40*/  MUFU.TANH R95, R95 ;  /* 0x0000005f005f7308 */ /* 0x000ee20000002400 */
[----:B------:R-:W-:Y:S01]  /*1c50*/  FMUL.FTZ R77, R0, R77 ;  /* 0x0000004d004d7220 */ /* 0x000fe20000410000 */
[----:B------:R-:W-:Y:S01]  /*1c60*/  ISETP.GT.AND P4, PT, R30, RZ, PT ;  /* 0x000000ff1e00720c */ /* 0x000fe20003f84270 */
[----:B------:R-:W-:Y:S01]  /*1c70*/  FMUL.FTZ R12, R0, R78 ;  /* 0x0000004e000c7220 */ /* 0x000fe20000410000 */
[----:B------:R-:W-:Y:S01]  /*1c80*/  ISETP.GT.AND P3, PT, R30, 0x1, PT ;  /* 0x000000011e00780c */ /* 0x000fe20003f64270 */
[----:B------:R-:W-:Y:S01]  /*1c90*/  FMUL.FTZ R4, R0, R83 ;  /* 0x0000005300047220 */ /* 0x000fe20000410000 */
[----:B------:R-:W-:Y:S01]  /*1ca0*/  ISETP.GT.AND P2, PT, R30, 0x8, PT ;  /* 0x000000081e00780c */ /* 0x000fe20003f44270 */
[----:B------:R-:W-:Y:S01]  /*1cb0*/  FMUL.FTZ R78, R0, R80 ;  /* 0x00000050004e7220 */ /* 0x000fe20000410000 */
[----:B------:R-:W4:Y:S01]  /*1cc0*/  MUFU.TANH R96, R96 ;  /* 0x0000006000607308 */ /* 0x000f220000002400 */
[----:B--2---:R-:W-:Y:S01]  /*1cd0*/  FSEL R33, R92, -INF , P4 ;  /* 0xff8000005c217808 */ /* 0x004fe20002000000 */
[C---:B------:R-:W-:Y:S01]  /*1ce0*/  FMUL.FTZ R92, R0.reuse, R41 ;  /* 0x00000029005c7220 */ /* 0x040fe20000410000 */
[----:B0-----:R-:W-:Y:S01]  /*1cf0*/  FSEL R32, R93, -INF , P3 ;  /* 0xff8000005d207808 */ /* 0x001fe20001800000 */
[----:B------:R-:W-:Y:S01]  /*1d00*/  FMUL.FTZ R83, R0, R88 ;  /* 0x0000005800537220 */ /* 0x000fe20000410000 */
[----:B-1----:R-:W-:Y:S01]  /*1d10*/  FSEL R37, R94, -INF , P2 ;  /* 0xff8000005e257808 */ /* 0x002fe20001000000 */
[----:B------:R-:W-:Y:S01]  /*1d20*/  FMUL.FTZ R88, R0, R49 ;  /* 0x0000003100587220 */ /* 0x000fe20000410000 */
[----:B------:R-:W-:Y:S01]  /*1d30*/  ISETP.GT.AND P1, PT, R30, 0x9, PT ;  /* 0x000000091e00780c */ /* 0x000fe20003f24270 */
[----:B------:R-:W0:Y:S01]  /*1d40*/  MUFU.TANH R14, R14 ;  /* 0x0000000e000e7308 */ /* 0x000e220000002400 */
[----:B------:R-:W-:Y:S01]  /*1d50*/  FMNMX.FTZ R94, R33, R32, !PT ;  /* 0x00000020215e7209 */ /* 0x000fe20007810000 */
[----:B------:R-:W-:Y:S01]  /*1d60*/  FMUL.FTZ R11, R0, R86 ;  /* 0x00000056000b7220 */ /* 0x000fe20000410000 */
[----:B------:R-:W-:Y:S01]  /*1d70*/  ISETP.GT.AND P6, PT, R30, 0x10, PT ;  /* 0x000000101e00780c */ /* 0x000fe20003fc4270 */
[C---:B------:R-:W-:Y:S01]  /*1d80*/  FMUL.FTZ R49, R0.reuse, R55 ;  /* 0x0000003700317220 */ /* 0x040fe20000410000 */
[----:B---3--:R-:W-:Y:S01]  /*1d90*/  FSEL R53, R95, -INF , P1 ;  /* 0xff8000005f357808 */ /* 0x008fe20000800000 */
[----:B------:R-:W-:Y:S01]  /*1da0*/  FMUL.FTZ R8, R0, R106 ;  /* 0x0000006a00087220 */ /* 0x000fe20000410000 */
[----:B------:R-:W-:Y:S01]  /*1db0*/  FMNMX.FTZ R94, R37, R94, !PT ;  /* 0x0000005e255e7209 */ /* 0x000fe20007810000 */
[----:B------:R-:W1:Y:S01]  /*1dc0*/  MUFU.TANH R97, R97 ;  /* 0x0000006100617308 */ /* 0x000e620000002400 */
[----:B------:R-:W-:Y:S01]  /*1dd0*/  ISETP.GT.AND P5, PT, R30, 0x11, PT ;  /* 0x000000111e00780c */ /* 0x000fe20003fa4270 */
[----:B------:R-:W-:Y:S01]  /*1de0*/  FMUL.FTZ R3, R0, R79 ;  /* 0x0000004f00037220 */ /* 0x000fe20000410000 */
[----:B----4-:R-:W-:Y:S01]  /*1df0*/  FSEL R41, R96, -INF , P6 ;  /* 0xff80000060297808 */ /* 0x010fe20003000000 */
[C---:B------:R-:W-:Y:S01]  /*1e00*/  FMUL.FTZ R86, R0.reuse, R45 ;  /* 0x0000002d00567220 */ /* 0x040fe20000410000 */
[----:B------:R-:W-:Y:S01]  /*1e10*/  FMNMX.FTZ R94, R53, R94, !PT ;  /* 0x0000005e355e7209 */ /* 0x000fe20007810000 */
[C---:B------:R-:W-:Y:S01]  /*1e20*/  FMUL.FTZ R79, R0.reuse, R81 ;  /* 0x00000051004f7220 */ /* 0x040fe20000410000 */
[----:B------:R-:W-:Y:S01]  /*1e30*/  FMUL.FTZ R27, R0, R74 ;  /* 0x0000004a001b7220 */ /* 0x000fe20000410000 */
[----:B------:R-:W2:Y:S01]  /*1e40*/  MUFU.TANH R7, R7 ;  /* 0x0000000700077308 */ /* 0x000ea20000002400 */
[----:B0-----:R-:W-:Y:S01]  /*1e50*/  FSEL R17, R14, -INF , P4 ;  /* 0xff8000000e117808 */ /* 0x001fe20002000000 */
[----:B------:R-:W-:Y:S01]  /*1e60*/  FMUL.FTZ R45, R0, R46 ;  /* 0x0000002e002d7220 */ /* 0x000fe20000410000 */
        /* <DEDUP_REMOVED lines=12> */
[C---:B------:R-:W-:Y:S01]  /*1f30*/  FMUL.FTZ R51, R0.reuse, R58 ;  /* 0x0000003a00337220 */ /* 0x040fe20000410000 */
[----:B------:R-:W1:Y:S01]  /*1f40*/  MUFU.TANH R10, R10 ;  /* 0x0000000a000a7308 */ /* 0x000e620000002400 */
[----:B--2---:R-:W-:Y:S01]  /*1f50*/  FSEL R7, R7, -INF , P3 ;  /* 0xff80000007077808 */ /* 0x004fe20001800000 */
[----:B------:R-:W-:Y:S01]  /*1f60*/  FMUL.FTZ R58, R0, R29 ;  /* 0x0000001d003a7220 */ /* 0x000fe20000410000 */
[----:B------:R-:W-:Y:S01]  /*1f70*/  ISETP.GT.AND P3, PT, R30, 0x19, PT ;  /* 0x000000191e00780c */ /* 0x000fe20003f64270 */
[C---:B------:R-:W-:Y:S01]  /*1f80*/  FMUL.FTZ R22, R0.reuse, R67 ;  /* 0x0000004300167220 */ /* 0x040fe20000410000 */
[C---:B------:R-:W-:Y:S01]  /*1f90*/  FMUL.FTZ R81, R0.reuse, R85 ;  /* 0x0000005500517220 */ /* 0x040fe20000410000 */
[C---:B------:R-:W-:Y:S01]  /*1fa0*/  FMUL.FTZ R16, R0.reuse, R31 ;  /* 0x0000001f00107220 */ /* 0x040fe20000410000 */
[C---:B------:R-:W-:Y:S01]  /*1fb0*/  FMUL.FTZ R24, R0.reuse, R71 ;  /* 0x0000004700187220 */ /* 0x040fe20000410000 */
[----:B------:R-:W2:Y:S01]  /*1fc0*/  MUFU.TANH R98, R98 ;  /* 0x0000006200627308 */ /* 0x000ea20000002400 */
[----:B0-----:R-:W-:Y:S01]  /*1fd0*/  FSEL R59, R99, -INF , P4 ;  /* 0xff800000633b7808 */ /* 0x001fe20002000000 */
[C---:B------:R-:W-:Y:S01]  /*1fe0*/  FMUL.FTZ R84, R0.reuse, R60 ;  /* 0x0000003c00547220 */ /* 0x040fe20000410000 */
[C---:B------:R-:W-:Y:S01]  /*1ff0*/  FMUL.FTZ R60, R0.reuse, R70 ;  /* 0x00000046003c7220 */ /* 0x040fe20000410000 */
[C---:B------:R-:W-:Y:S01]  /*2000*/  FMUL.FTZ R70, R0.reuse, R73 ;  /* 0x0000004900467220 */ /* 0x040fe20000410000 */
[----:B------:R-:W-:Y:S01]  /*2010*/  FMNMX.FTZ R94, R59, R94, !PT ;  /* 0x0000005e3b5e7209 */ /* 0x000fe20007810000 */
[C---:B------:R-:W-:Y:S01]  /*2020*/  FMUL.FTZ R15, R0.reuse, R82 ;  /* 0x00000052000f7220 */ /* 0x040fe20000410000 */
[----:B------:R-:W-:Y:S01]  /*2030*/  FMUL.FTZ R82, R0, R89 ;  /* 0x0000005900527220 */ /* 0x000fe20000410000 */
        /* <DEDUP_REMOVED lines=26> */
[----:B------:R-:W-:Y:S01]  /*21e0*/  ULDC UR5, c[0x0][0x988] ;  /* 0x0002620000057ab9 */ /* 0x000fe20000000800 */
[----:B------:R-:W-:Y:S01]  /*21f0*/  FMNMX.FTZ R10, R17, R7, !PT ;  /* 0x00000007110a7209 */ /* 0x000fe20007810000 */
[----:B------:R-:W-:Y:S01]  /*2200*/  UIADD3 UR18, UR39, -0x2, URZ ;  /* 0xfffffffe27127890 */ /* 0x000fe2000fffe03f */
[----:B------:R-:W-:Y:S01]  /*2210*/  FMNMX.FTZ R94, R71, R94, !PT ;  /* 0x0000005e475e7209 */ /* 0x000fe20007810000 */
[----:B------:R-:W1:Y:S01]  /*2220*/  S2UR UR17, SR_CgaCtaId ;  /* 0x00000000001179c3 */ /* 0x000e620000008800 */
[----:B------:R-:W-:Y:S01]  /*2230*/  FMNMX.FTZ R10, R29, R10, !PT ;  /* 0x0000000a1d0a7209 */ /* 0x000fe20007810000 */
[----:B------:R-:W3:Y:S01]  /*2240*/  MUFU.TANH R2, R2 ;  /* 0x0000000200027308 */ /* 0x000ee20000002400 */
[----:B--2---:R-:W-:Y:S01]  /*2250*/  FSEL R13, R13, -INF , P6 ;  /* 0xff8000000d0d7808 */ /* 0x004fe20003000000 */
[----:B------:R-:W-:Y:S01]  /*2260*/  UISETP.GE.AND UP0, UPT, UR18, UR44, UPT ;  /* 0x0000002c1200728c */ /* 0x000fe2000bf06270 */
[----:B------:R-:W-:-:S02]  /*2270*/  ISETP.GT.AND P6, PT, R30, 0x28, PT ;  /* 0x000000281e00780c */ /* 0x000fc40003fc4270 */
[----:B------:R-:W-:-:S03]  /*2280*/  P2R R108, PR, RZ, 0x1 ;  /* 0x00000001ff6c7803 */ /* 0x000fc60000000000 */
        /* <DEDUP_REMOVED lines=23> */
[----:B------:R-:W-:Y:S02]  /*2400*/  ISETP.GT.AND P2, PT, R30, 0x38, PT ;  /* 0x000000381e00780c */ /* 0x000fe40003f44270 */
[----:B------:R-:W-:-:S03]  /*2410*/  FMNMX.FTZ R12, R31, R10, !PT ;  /* 0x0000000a1f0c7209 */ /* 0x000fc60007810000 */
[----:B------:R-:W3:Y:S01]  /*2420*/  MUFU.TANH R83, R83 ;  /* 0x0000005300537308 */ /* 0x000ee20000002400 */
[----:B--2---:R-:W-:Y:S02]  /*2430*/  FSEL R105, R81, -INF , P3 ;  /* 0xff80000051697808 */ /* 0x004fe40001800000 */
[----:B------:R-:W-:Y:S02]  /*2440*/  FMNMX.FTZ R12, R13, R12, !PT ;  /* 0x0000000c0d0c7209 */ /* 0x000fe40007810000 */
[----:B------:R-:W-:Y:S02]  /*2450*/  FMNMX.FTZ R94, R105, R94, !PT ;  /* 0x0000005e695e7209 */ /* 0x000fe40007810000 */
[----:B------:R-:W-:Y:S01]  /*2460*/  FMNMX.FTZ R12, R61, R12, !PT ;  /* 0x0000000c3d0c7209 */ /* 0x000fe20007810000 */
[----:B------:R-:W2:Y:S01]  /*2470*/  MUFU.TANH R15, R15 ;  /* 0x0000000f000f7308 */ /* 0x000ea20000002400 */
[----:B0-----:R-:W-:Y:S02]  /*2480*/  FSEL R3, R3, -INF , P1 ;  /* 0xff80000003037808 */ /* 0x001fe40000800000 */
[----:B------:R-:W-:-:S02]  /*2490*/  ISETP.GT.AND P1, PT, R30, 0x39, PT ;  /* 0x000000391e00780c */ /* 0x000fc40003f24270 */
[----:B------:R-:W-:-:S03]  /*24a0*/  FMNMX.FTZ R12, R63, R12, !PT ;  /* 0x0000000c3f0c7209 */ /* 0x000fc60007810000 */
        /* <DEDUP_REMOVED lines=82> */
[----:B---3--:R-:W-:Y:S01]  /*29d0*/  FSEL R91, R26, -INF , P5 ;  /* 0xff8000001a5b7808 */ /* 0x008fe20002800000 */
[----:B------:R-:W-:Y:S01]  /*29e0*/  FMUL.FTZ R26, R0, R43 ;  /* 0x0000002b001a7220 */ /* 0x000fe20000410000 */
        /* <DEDUP_REMOVED lines=14> */
[----:B0-----:R-:W-:Y:S01]  /*2ad0*/  FSEL R139, R56, -INF , P4 ;  /* 0xff800000388b7808 */ /* 0x001fe20002000000 */
[----:B------:R-:W-:Y:S01]  /*2ae0*/  IMAD.U32 R56, RZ, RZ, UR5 ;  /* 0x00000005ff387e24 */ /* 0x000fe2000f8e00ff */
[----:B------:R-:W-:Y:S02]  /*2af0*/  UIADD3 UR5, UR45, 0x12440, URZ ;  /* 0x000124402d057890 */ /* 0x000fe4000fffe03f */
[----:B------:R-:W-:Y:S02]  /*2b00*/  FMNMX.FTZ R94, R139, R94, !PT ;  /* 0x0000005e8b5e7209 */ /* 0x000fe40007810000 */
[----:B------:R-:W-:Y:S01]  /*2b10*/  UPRMT UR5, UR46, 0x654, UR5 ;  /* 0x000006542e057896 */ /* 0x000fe20008000005 */
[----:B------:R-:W0:Y:S01]  /*2b20*/  MUFU.TANH R47, R47 ;  /* 0x0000002f002f7308 */ /* 0x000e220000002400 */
[----:B---3--:R-:W-:Y:S02]  /*2b30*/  FSEL R95, R46, -INF , P2 ;  /* 0xff8000002e5f7808 */ /* 0x008fe40001000000 */
[----:B------:R-:W-:-:S05]  /*2b40*/  ISETP.GT.AND P2, PT, R30, 0x80, PT ;  /* 0x000000801e00780c */ /* 0x000fca0003f44270 */
[----:B------:R-:W3:Y:S01]  /*2b50*/  MUFU.TANH R57, R57 ;  /* 0x0000003900397308 */ /* 0x000ee20000002400 */
[----:B--2---:R-:W-:Y:S01]  /*2b60*/  FSEL R141, R54, -INF , P3 ;  /* 0xff800000368d7808 */ /* 0x004fe20001800000 */
[----:B------:R-:W-:Y:S01]  /*2b70*/  SYNCS.ARRIVE.TRANS64.RED.A1T0 RZ, [UR5], RZ ;  /* 0x000000ffffff79a7 */ /* 0x000fe20008100405 */
[----:B------:R-:W-:Y:S02]  /*2b80*/  UMOV UR5, URZ ;  /* 0x0000003f00057c82 */ /* 0x000fe40008000000 */
        /* <DEDUP_REMOVED lines=36> */
[----:B--2---:R-:W-:Y:S01]  /*2dd0*/  FSEL R153, R36, -INF , P3 ;  /* 0xff80000024997808 */ /* 0x004fe20001800000 */
[C---:B------:R-:W-:Y:S01]  /*2de0*/  FMUL.FTZ R36, R0.reuse, R34 ;  /* 0x0000002200247220 */ /* 0x040fe20000410000 */
[----:B------:R-:W-:Y:S02]  /*2df0*/  FMUL.FTZ R34, R0, R39 ;  /* 0x0000002700227220 */ /* 0x000fe40000410000 */
[----:B------:R-:W-:-:S03]  /*2e00*/  FMNMX.FTZ R94, R153, R94, !PT ;  /* 0x0000005e995e7209 */ /* 0x000fc60007810000 */
[----:B------:R-:W2:Y:S01]  /*2e10*/  MUFU.TANH R92, R92 ;  /* 0x0000005c005c7308 */ /* 0x000ea20000002400 */
[----:B0-----:R-:W-:Y:S02]  /*2e20*/  FSEL R103, R16, -INF , P1 ;  /* 0xff80000010677808 */ /* 0x001fe40000800000 */
[----:B------:R-:W-:Y:S01]  /*2e30*/  ISETP.GT.AND P1, PT, R30, 0x99, PT ;  /* 0x000000991e00780c */ /* 0x000fe20003f24270 */
[----:B------:R-:W-:Y:S01]  /*2e40*/  FMUL.FTZ R30, R0, R38 ;  /* 0x00000026001e7220 */ /* 0x000fe20000410000 */
[----:B------:R-:W-:-:S03]  /*2e50*/  FMNMX.FTZ R16, R5, R12, !PT ;  /* 0x0000000c05107209 */ /* 0x000fc60007810000 */
[----:B------:R-:W-:Y:S01]  /*2e60*/  MUFU.TANH R36, R36 ;  /* 0x0000002400247308 */ /* 0x000fe20000002400 */
[----:B---3--:R-:W-:Y:S01]  /*2e70*/  FSEL R157, R40, -INF , P2 ;  /* 0xff800000289d7808 */ /* 0x008fe20001000000 */
[----:B------:R-:W-:Y:S01]  /*2e80*/  FMUL.FTZ R40, R0, R35 ;  /* 0x0000002300287220 */ /* 0x000fe20000410000 */
[----:B------:R-:W-:Y:S02]  /*2e90*/  FMNMX.FTZ R16, R65, R16, !PT ;  /* 0x0000001041107209 */ /* 0x000fe40007810000 */
[----:B------:R-:W-:Y:S02]  /*2ea0*/  FMNMX.FTZ R94, R157, R94, !PT ;  /* 0x0000005e9d5e7209 */ /* 0x000fe40007810000 */
[----:B------:R-:W-:Y:S01]  /*2eb0*/  FMNMX.FTZ R16, R3, R16, !PT ;  /* 0x0000001003107209 */ /* 0x000fe20007810000 */
[----:B------:R-:W-:Y:S01]  /*2ec0*/  MUFU.TANH R40, R40 ;  /* 0x0000002800287308 */ /* 0x000fe20000002400 */
[----:B--2---:R-:W-:Y:S02]  /*2ed0*/  FSEL R155, R92, -INF , P1 ;  /* 0xff8000005c9b7808 */ /* 0x004fe40000800000 */
[----:B------:R-:W-:-:S02]  /*2ee0*/  FMNMX.FTZ R16, R15, R16, !PT ;  /* 0x000000100f107209 */ /* 0x000fc40007810000 */
[----:B------:R-:W-:Y:S02]  /*2ef0*/  FMNMX.FTZ R94, R155, R94, !PT ;  /* 0x0000005e9b5e7209 */ /* 0x000fe40007810000 */
[----:B------:R-:W-:Y:S01]  /*2f00*/  FMNMX.FTZ R18, R69, R16, !PT ;  /* 0x0000001045127209 */ /* 0x000fe20007810000 */
[----:B------:R-:W0:Y:S02]  /*2f10*/  MUFU.TANH R30, R30 ;  /* 0x0000001e001e7308 */ /* 0x000e240000002400 */
[----:B------:R-:W2:Y:S01]  /*2f20*/  SHFL.BFLY PT, R57, R94, 0x2, 0x1f ;  /* 0x0c401f005e397f89 */ /* 0x000ea200000e0000 */
        /* <DEDUP_REMOVED lines=8> */
[----:B------:R-:W3:Y:S01]  /*2fb0*/  MUFU.TANH R26, R26 ;  /* 0x0000001a001a7308 */ /* 0x000ee20000002400 */
[----:B--2---:R-:W-:Y:S02]  /*2fc0*/  FMNMX.FTZ R2, R94, R57, !PT ;  /* 0x000000395e027209 */ /* 0x004fe40007810000 */
[----:B------:R-:W-:-:S03]  /*2fd0*/  FMNMX.FTZ R20, R23, R20, !PT ;  /* 0x0000001417147209 */ /* 0x000fc60007810000 */
        /* <DEDUP_REMOVED lines=10> */
[----:B------:R-:W-:Y:S01]  /*3080*/  FFMA.FTZ R14, R57, R56, -8 ;  /* 0xc1000000390e7423 */ /* 0x000fe20000010038 */
[----:B------:R-:W-:-:S04]  /*3090*/  FMNMX.FTZ R24, R95, R24, !PT ;  /* 0x000000185f187209 */ /* 0x000fc80007810000 */
[----:B------:R-:W-:Y:S02]  /*30a0*/  FSEL R14, R14, RZ, P0 ;  /* 0x000000ff0e0e7208 */ /* 0x000fe40000000000 */
[----:B------:R-:W-:-:S03]  /*30b0*/  ISETP.NE.AND P0, PT, R108, RZ, PT ;  /* 0x000000ff6c00720c */ /* 0x000fc60003f05270 */
[-CC-:B------:R-:W-:Y:S01]  /*30c0*/  FFMA.FTZ R2, R33, R56.reuse, -R14.reuse ;  /* 0x0000003821027223 */ /* 0x180fe2000001080e */
[--C-:B------:R-:W-:Y:S01]  /*30d0*/  FFMA.FTZ R33, R32, R56, -R14.reuse ;  /* 0x0000003820217223 */ /* 0x100fe2000001080e */
[----:B------:R-:W-:Y:S01]  /*30e0*/  FMNMX.FTZ R32, R47, R24, !PT ;  /* 0x000000182f207209 */ /* 0x000fe20007810000 */
[-CC-:B------:R-:W-:Y:S01]  /*30f0*/  FFMA.FTZ R75, R75, R56.reuse, -R14.reuse ;  /* 0x000000384b4b7223 */ /* 0x180fe2000001080e */
[-CC-:B------:R-:W-:Y:S01]  /*3100*/  FFMA.FTZ R79, R79, R56.reuse, -R14.reuse ;  /* 0x000000384f4f7223 */ /* 0x180fe2000001080e */
[--C-:B------:R-:W-:Y:S01]  /*3110*/  FFMA.FTZ R35, R53, R56, -R14.reuse ;  /* 0x0000003835237223 */ /* 0x100fe2000001080e */
[----:B------:R-:W-:Y:S01]  /*3120*/  FMNMX.FTZ R32, R97, R32, !PT ;  /* 0x0000002061207209 */ /* 0x000fe20007810000 */
[----:B------:R2:W-:Y:S01]  /*3130*/  MUFU.EX2 R12, R75 ;  /* 0x0000004b000c7308 */ /* 0x0005e20000000800 */
[-CC-:B------:R-:W-:Y:S01]  /*3140*/  FFMA.FTZ R53, R105, R56.reuse, -R14.reuse ;  /* 0x0000003869357223 */ /* 0x180fe2000001080e */
[--C-:B------:R-:W-:Y:S01]  /*3150*/  FFMA.FTZ R107, R107, R56, -R14.reuse ;  /* 0x000000386b6b7223 */ /* 0x100fe2000001080e */
[----:B------:R-:W-:Y:S01]  /*3160*/  FMNMX.FTZ R32, R49, R32, !PT ;  /* 0x0000002031207209 */ /* 0x000fe20007810000 */
[-CC-:B------:R-:W-:Y:S01]  /*3170*/  FFMA.FTZ R111, R111, R56.reuse, -R14.reuse ;  /* 0x000000386f6f7223 */ /* 0x180fe2000001080e */
[----:B0-----:R-:W-:Y:S01]  /*3180*/  FSEL R105, R30, -INF , P4 ;  /* 0xff8000001e697808 */ /* 0x001fe20002000000 */
[--C-:B------:R-:W-:Y:S01]  /*3190*/  FFMA.FTZ R39, R67, R56, -R14.reuse ;  /* 0x0000003843277223 */ /* 0x100fe2000001080e */
[----:B------:R-:W-:Y:S01]  /*31a0*/  FMNMX.FTZ R32, R51, R32, !PT ;  /* 0x0000002033207209 */ /* 0x000fe20007810000 */
[----:B------:R0:W-:Y:S01]  /*31b0*/  MUFU.EX2 R16, R79 ;  /* 0x0000004f00107308 */ /* 0x0001e20000000800 */
[----:B--2---:R-:W-:Y:S01]  /*31c0*/  FSEL R75, R36, -INF , P6 ;  /* 0xff800000244b7808 */ /* 0x004fe20003000000 */
[--C-:B------:R-:W-:Y:S01]  /*31d0*/  FFMA.FTZ R67, R113, R56, -R14.reuse ;  /* 0x0000003871437223 */ /* 0x100fe2000001080e */
[----:B------:R-:W-:Y:S01]  /*31e0*/  FMNMX.FTZ R38, R99, R32, !PT ;  /* 0x0000002063267209 */ /* 0x000fe20007810000 */
[-CC-:B------:R-:W-:Y:S01]  /*31f0*/  FFMA.FTZ R8, R59, R56.reuse, -R14.reuse ;  /* 0x000000383b087223 */ /* 0x180fe2000001080e */
[----:B---3--:R-:W-:Y:S01]  /*3200*/  FSEL R113, R26, -INF , P1 ;  /* 0xff8000001a717808 */ /* 0x008fe20000800000 */
[--C-:B------:R-:W-:Y:S01]  /*3210*/  FFMA.FTZ R71, R71, R56, -R14.reuse ;  /* 0x0000003847477223 */ /* 0x100fe2000001080e */
[----:B------:R-:W-:Y:S01]  /*3220*/  FMNMX.FTZ R38, R101, R38, !PT ;  /* 0x0000002665267209 */ /* 0x000fe20007810000 */
[----:B------:R2:W-:Y:S01]  /*3230*/  MUFU.EX2 R18, R107 ;  /* 0x0000006b00127308 */ /* 0x0005e20000000800 */
[----:B0-----:R-:W-:Y:S01]  /*3240*/  FSEL R79, R40, -INF , P5 ;  /* 0xff800000284f7808 */ /* 0x001fe20002800000 */
[--C-:B------:R-:W-:Y:S01]  /*3250*/  FFMA.FTZ R115, R115, R56, -R14.reuse ;  /* 0x0000003873737223 */ /* 0x100fe2000001080e */
[----:B------:R-:W-:Y:S01]  /*3260*/  FMNMX.FTZ R38, R103, R38, !PT ;  /* 0x0000002667267209 */ /* 0x000fe20007810000 */
[-CC-:B------:R-:W-:Y:S01]  /*3270*/  FFMA.FTZ R123, R123, R56.reuse, -R14.reuse ;  /* 0x000000387b7b7223 */ /* 0x180fe2000001080e */
[-CC-:B------:R-:W-:Y:S01]  /*3280*/  FFMA.FTZ R4, R37, R56.reuse, -R14.reuse ;  /* 0x0000003825047223 */ /* 0x180fe2000001080e */
[--C-:B------:R-:W-:Y:S01]  /*3290*/  FFMA.FTZ R37, R55, R56, -R14.reuse ;  /* 0x0000003837257223 */ /* 0x100fe2000001080e */
[----:B------:R-:W-:Y:S01]  /*32a0*/  FMNMX.FTZ R38, R75, R38, !PT ;  /* 0x000000264b267209 */ /* 0x000fe20007810000 */
[----:B------:R0:W-:Y:S01]  /*32b0*/  MUFU.EX2 R20, R111 ;  /* 0x0000006f00147308 */ /* 0x0001e20000000800 */
[----:B--2---:R-:W-:Y:S01]  /*32c0*/  FSEL R107, R34, -INF , P3 ;  /* 0xff800000226b7808 */ /* 0x004fe20001800000 */
[--C-:B------:R-:W-:Y:S01]  /*32d0*/  FFMA.FTZ R6, R41, R56, -R14.reuse ;  /* 0x0000003829067223 */ /* 0x100fe2000001080e */
[----:B------:R-:W-:Y:S01]  /*32e0*/  FMNMX.FTZ R38, R79, R38, !PT ;  /* 0x000000264f267209 */ /* 0x000fe20007810000 */
[-CC-:B------:R-:W-:Y:S01]  /*32f0*/  FFMA.FTZ R55, R109, R56.reuse, -R14.reuse ;  /* 0x000000386d377223 */ /* 0x180fe2000001080e */
[-CC-:B------:R-:W-:Y:S01]  /*3300*/  FFMA.FTZ R41, R73, R56.reuse, -R14.reuse ;  /* 0x0000003849297223 */ /* 0x180fe2000001080e */
        /* <DEDUP_REMOVED lines=11> */
[-CC-:B--2---:R-:W-:Y:S01]  /*33c0*/  FFMA.FTZ R71, R117, R56.reuse, -R14.reuse ;  /* 0x0000003875477223 */ /* 0x184fe2000001080e */
[--C-:B------:R-:W-:Y:S01]  /*33d0*/  FFMA.FTZ R131, R131, R56, -R14.reuse ;  /* 0x0000003883837223 */ /* 0x100fe2000001080e */
[----:B------:R-:W-:Y:S01]  /*33e0*/  FMNMX.FTZ R38, R113, R38, !PT ;  /* 0x0000002671267209 */ /* 0x000fe20007810000 */
[-CC-:B------:R-:W-:Y:S01]  /*33f0*/  FFMA.FTZ R77, R133, R56.reuse, -R14.reuse ;  /* 0x00000038854d7223 */ /* 0x180fe2000001080e */
[-CC-:B------:R-:W-:Y:S01]  /*3400*/  FFMA.FTZ R28, R135, R56.reuse, -R14.reuse ;  /* 0x00000038871c7223 */ /* 0x180fe2000001080e */
[-CC-:B------:R-:W-:Y:S01]  /*3410*/  FFMA.FTZ R117, R137, R56.reuse, -R14.reuse ;  /* 0x0000003889757223 */ /* 0x180fe2000001080e */
[-CC-:B------:R-:W-:Y:S01]  /*3420*/  FFMA.FTZ R34, R139, R56.reuse, -R14.reuse ;  /* 0x000000388b227223 */ /* 0x180fe2000001080e */
[----:B------:R-:W2:Y:S01]  /*3430*/  SHFL.BFLY PT, R59, R38, 0x2, 0x1f ;  /* 0x0c401f00263b7f89 */ /* 0x000ea200000e0000 */
[----:B------:R3:W-:Y:S01]  /*3440*/  MUFU.EX2 R24, R123 ;  /* 0x0000007b00187308 */ /* 0x0007e20000000800 */
[-CC-:B0-----:R-:W-:Y:S01]  /*3450*/  FFMA.FTZ R115, R125, R56.reuse, -R14.reuse ;  /* 0x000000387d737223 */ /* 0x181fe2000001080e */
[-CC-:B------:R-:W-:Y:S01]  /*3460*/  FFMA.FTZ R119, R141, R56.reuse, -R14.reuse ;  /* 0x000000388d777223 */ /* 0x180fe2000001080e */
[-CC-:B------:R-:W-:Y:S01]  /*3470*/  FFMA.FTZ R36, R143, R56.reuse, -R14.reuse ;  /* 0x000000388f247223 */ /* 0x180fe2000001080e */
[-CC-:B------:R-:W-:Y:S01]  /*3480*/  FFMA.FTZ R121, R145, R56.reuse, -R14.reuse ;  /* 0x0000003891797223 */ /* 0x180fe2000001080e */
[-CC-:B------:R-:W-:Y:S01]  /*3490*/  FFMA.FTZ R40, R151, R56.reuse, -R14.reuse ;  /* 0x0000003897287223 */ /* 0x180fe2000001080e */
[-CC-:B------:R-:W-:Y:S01]  /*34a0*/  FFMA.FTZ R125, R153, R56.reuse, -R14.reuse ;  /* 0x00000038997d7223 */ /* 0x180fe2000001080e */
[-CC-:B------:R-:W-:Y:S01]  /*34b0*/  FFMA.FTZ R127, R155, R56.reuse, -R14.reuse ;  /* 0x000000389b7f7223 */ /* 0x180fe2000001080e */
[----:B------:R-:W-:Y:S01]  /*34c0*/  MUFU.EX2 R2, R2 ;  /* 0x0000000200027308 */ /* 0x000fe20000000800 */
[----:B---3--:R-:W-:-:S07]  /*34d0*/  FFMA.FTZ R123, R149, R56, -R14 ;  /* 0x00000038957b7223 */ /* 0x008fce000001080e */
[----:B------:R-:W-:Y:S01]  /*34e0*/  MUFU.EX2 R33, R33 ;  /* 0x0000002100217308 */ /* 0x000fe20000000800 */
[----:B--2---:R-:W-:Y:S01]  /*34f0*/  FMNMX.FTZ R42, R38, R59, !PT ;  /* 0x0000003b262a7209 */ /* 0x004fe20007810000 */
[----:B------:R-:W-:-:S06]  /*3500*/  FFMA.FTZ R38, R147, R56, -R14 ;  /* 0x0000003893267223 */ /* 0x000fcc000001080e */
[----:B------:R-:W-:Y:S01]  /*3510*/  MUFU.EX2 R4, R4 ;  /* 0x0000000400047308 */ /* 0x000fe20000000800 */
[----:B------:R-:W0:Y:S07]  /*3520*/  SHFL.BFLY PT, R59, R42, 0x1, 0x1f ;  /* 0x0c201f002a3b7f89 */ /* 0x000e2e00000e0000 */
[----:B------:R-:W2:Y:S08]  /*3530*/  MUFU.EX2 R35, R35 ;  /* 0x0000002300237308 */ /* 0x000eb00000000800 */
[----:B------:R-:W3:Y:S08]  /*3540*/  MUFU.EX2 R6, R6 ;  /* 0x0000000600067308 */ /* 0x000ef00000000800 */
[----:B------:R-:W4:Y:S01]  /*3550*/  MUFU.EX2 R37, R37 ;  /* 0x0000002500257308 */ /* 0x000f220000000800 */
[----:B--2---:R-:W-:-:S02]  /*3560*/  F2FP.SATFINITE.E4M3.F32.PACK_AB_MERGE_C R152, R35, R4, RZ ;  /* 0x000000042398723e */ /* 0x004fc400048070ff */
[----:B0-----:R-:W-:Y:S01]  /*3570*/  FMNMX.FTZ R59, R42, R59, !PT ;  /* 0x0000003b2a3b7209 */ /* 0x001fe20007810000 */
[----:B------:R-:W-:Y:S01]  /*3580*/  FFMA.FTZ R42, R157, R56, -R14 ;  /* 0x000000389d2a7223 */ /* 0x000fe2000001080e */
[----:B------:R-:W-:Y:S02]  /*3590*/  F2FP.SATFINITE.E4M3.F32.PACK_AB_MERGE_C R152, R33, R2, R152 ;  /* 0x000000022198723e */ /* 0x000fe40004807098 */
[C---:B------:R-:W-:Y:S01]  /*35a0*/  FSETP.NEU.FTZ.AND P1, PT, R59.reuse, -INF , PT ;  /* 0xff8000003b00780b */ /* 0x040fe20003f3d000 */
[----:B------:R-:W-:Y:S01]  /*35b0*/  FFMA.FTZ R46, R59, R56, -8 ;  /* 0xc10000003b2e7423 */ /* 0x000fe20000010038 */
[----:B------:R-:W-:Y:S04]  /*35c0*/  MUFU.EX2 R8, R8 ;  /* 0x0000000800087308 */ /* 0x000fe80000000800 */
[----:B------:R-:W-:-:S02]  /*35d0*/  FSEL R46, R46, RZ, P1 ;  /* 0x000000ff2e2e7208 */ /* 0x000fc40000800000 */
[----:B------:R-:W-:Y:S02]  /*35e0*/  PLOP3.LUT P1, PT, PT, PT, UP0, 0x80, 0x0 ;  /* 0x000000000000781c */ /* 0x000fe40003f2f008 */
        /* <DEDUP_REMOVED lines=12> */
[----:B------:R-:W-:Y:S01]  /*36b0*/  FADD.FTZ R23, R2, R33 ;  /* 0x0000002102177221 */ /* 0x000fe20000010000 */
[-CC-:B------:R-:W-:Y:S01]  /*36c0*/  FFMA.FTZ R54, R5, R56.reuse, -R46.reuse ;  /* 0x0000003805367223 */ /* 0x180fe2000001082e */
[-CC-:B------:R-:W-:Y:S01]  /*36d0*/  FFMA.FTZ R5, R65, R56.reuse, -R46.reuse ;  /* 0x0000003841057223 */ /* 0x180fe2000001082e */
[-CC-:B------:R-:W-:Y:S01]  /*36e0*/  FFMA.FTZ R48, R3, R56.reuse, -R46.reuse ;  /* 0x0000003803307223 */ /* 0x180fe2000001082e */
[----:B------:R-:W0:Y:S01]  /*36f0*/  MUFU.EX2 R7, R7 ;  /* 0x0000000700077308 */ /* 0x000e220000000800 */
[----:B------:R-:W-:Y:S01]  /*3700*/  FADD.FTZ R72, R4, R23 ;  /* 0x0000001704487221 */ /* 0x000fe20000010000 */
[-CC-:B------:R-:W-:Y:S01]  /*3710*/  FFMA.FTZ R23, R45, R56.reuse, -R46.reuse ;  /* 0x000000382d177223 */ /* 0x180fe2000001082e */
[-CC-:B------:R-:W-:Y:S01]  /*3720*/  FFMA.FTZ R15, R15, R56.reuse, -R46.reuse ;  /* 0x000000380f0f7223 */ /* 0x180fe2000001082e */
[-C--:B------:R-:W-:Y:S01]  /*3730*/  FFMA.FTZ R60, R69, R56.reuse, -R46 ;  /* 0x00000038453c7223 */ /* 0x080fe2000001082e */
[----:B------:R-:W-:Y:S01]  /*3740*/  FADD.FTZ R45, R35, R72 ;  /* 0x00000048232d7221 */ /* 0x000fe20000010000 */
[-CC-:B------:R-:W-:Y:S01]  /*3750*/  FFMA.FTZ R3, R11, R56.reuse, -R46.reuse ;  /* 0x000000380b037223 */ /* 0x180fe2000001082e */
[-CC-:B------:R-:W-:Y:S01]  /*3760*/  FFMA.FTZ R74, R47, R56.reuse, -R46.reuse ;  /* 0x000000382f4a7223 */ /* 0x180fe2000001082e */
[----:B------:R-:W2:Y:S01]  /*3770*/  MUFU.EX2 R17, R17 ;  /* 0x0000001100117308 */ /* 0x000ea20000000800 */
[----:B---3--:R-:W-:Y:S01]  /*3780*/  FADD.FTZ R72, R6, R45 ;  /* 0x0000002d06487221 */ /* 0x008fe20000010000 */
[-CC-:B------:R-:W-:Y:S01]  /*3790*/  FFMA.FTZ R11, R19, R56.reuse, -R46.reuse ;  /* 0x00000038130b7223 */ /* 0x180fe2000001082e */
[-CC-:B------:R-:W-:Y:S01]  /*37a0*/  FFMA.FTZ R64, R81, R56.reuse, -R46.reuse ;  /* 0x0000003851407223 */ /* 0x180fe2000001082e */
[-C--:B------:R-:W-:Y:S01]  /*37b0*/  FFMA.FTZ R58, R83, R56.reuse, -R46 ;  /* 0x00000038533a7223 */ /* 0x080fe2000001082e */
[----:B----4-:R-:W-:Y:S01]  /*37c0*/  FADD.FTZ R45, R37, R72 ;  /* 0x00000048252d7221 */ /* 0x010fe20000010000 */
[-CC-:B------:R-:W-:Y:S01]  /*37d0*/  FFMA.FTZ R66, R85, R56.reuse, -R46.reuse ;  /* 0x0000003855427223 */ /* 0x180fe2000001082e */
[-CC-:B------:R-:W-:Y:S01]  /*37e0*/  FFMA.FTZ R19, R87, R56.reuse, -R46.reuse ;  /* 0x0000003857137223 */ /* 0x180fe2000001082e */
[----:B------:R-:W3:Y:S01]  /*37f0*/  MUFU.EX2 R50, R50 ;  /* 0x0000003200327308 */ /* 0x000ee20000000800 */
[----:B0-----:R-:W-:Y:S01]  /*3800*/  FADD.FTZ R70, R14, R7 ;  /* 0x000000070e467221 */ /* 0x001fe20000010000 */
[----:B------:R-:W-:Y:S01]  /*3810*/  FADD.FTZ R76, R8, R45 ;  /* 0x0000002d084c7221 */ /* 0x000fe20000010000 */
[-CC-:B------:R-:W-:Y:S01]  /*3820*/  FFMA.FTZ R62, R89, R56.reuse, -R46.reuse ;  /* 0x00000038593e7223 */ /* 0x180fe2000001082e */
[----:B------:R-:W-:Y:S01]  /*3830*/  FFMA.FTZ R27, R27, R56, -R46 ;  /* 0x000000381b1b7223 */ /* 0x000fe2000001082e */
[C---:B------:R-:W-:Y:S01]  /*3840*/  F2FP.SATFINITE.E4M3.F32.PACK_AB_MERGE_C R154, R39.reuse, R8, RZ ;  /* 0x00000008279a723e */ /* 0x040fe200048070ff */
[----:B------:R-:W-:Y:S01]  /*3850*/  FADD.FTZ R47, R39, R76 ;  /* 0x0000004c272f7221 */ /* 0x000fe20000010000 */
[-C--:B------:R-:W-:Y:S01]  /*3860*/  FFMA.FTZ R68, R91, R56.reuse, -R46 ;  /* 0x000000385b447223 */ /* 0x080fe2000001082e */
[----:B------:R-:W0:Y:S01]  /*3870*/  MUFU.EX2 R13, R13 ;  /* 0x0000000d000d7308 */ /* 0x000e220000000800 */
[----:B--2---:R-:W-:Y:S01]  /*3880*/  FADD.FTZ R31, R17, R70 ;  /* 0x00000046111f7221 */ /* 0x004fe20000010000 */
[----:B------:R-:W-:Y:S01]  /*3890*/  FADD.FTZ R78, R10, R47 ;  /* 0x0000002f0a4e7221 */ /* 0x000fe20000010000 */
[-CC-:B------:R-:W-:Y:S01]  /*38a0*/  FFMA.FTZ R45, R95, R56.reuse, -R46.reuse ;  /* 0x000000385f2d7223 */ /* 0x180fe2000001082e */
[----:B------:R-:W-:Y:S01]  /*38b0*/  FFMA.FTZ R51, R51, R56, -R46 ;  /* 0x0000003833337223 */ /* 0x000fe2000001082e */
[----:B------:R-:W-:Y:S01]  /*38c0*/  F2FP.SATFINITE.E4M3.F32.PACK_AB_MERGE_C R154, R37, R6, R154 ;  /* 0x00000006259a723e */ /* 0x000fe2000480709a */
[-CC-:B------:R-:W-:Y:S01]  /*38d0*/  FFMA.FTZ R99, R99, R56.reuse, -R46.reuse ;  /* 0x0000003863637223 */ /* 0x180fe2000001082e */
[-CC-:B------:R-:W-:Y:S01]  /*38e0*/  FFMA.FTZ R101, R101, R56.reuse, -R46.reuse ;  /* 0x0000003865657223 */ /* 0x180fe2000001082e */
[----:B------:R-:W2:Y:S01]  /*38f0*/  MUFU.EX2 R44, R44 ;  /* 0x0000002c002c7308 */ /* 0x000ea20000000800 */
[C---:B---3--:R-:W-:Y:S01]  /*3900*/  FADD.FTZ R70, R50.reuse, R31 ;  /* 0x0000001f32467221 */ /* 0x048fe20000010000 */
[----:B------:R-:W-:Y:S01]  /*3910*/  F2FP.SATFINITE.E4M3.F32.PACK_AB_MERGE_C R50, R50, R17, RZ ;  /* 0x000000113232723e */ /* 0x000fe200048070ff */
[-CC-:B------:R-:W-:Y:S01]  /*3920*/  FFMA.FTZ R103, R103, R56.reuse, -R46.reuse ;  /* 0x0000003867677223 */ /* 0x180fe2000001082e */
[-CC-:B------:R-:W-:Y:S01]  /*3930*/  FFMA.FTZ R75, R75, R56.reuse, -R46.reuse ;  /* 0x000000384b4b7223 */ /* 0x180fe2000001082e */
[-CC-:B------:R-:W-:Y:S01]  /*3940*/  FFMA.FTZ R79, R79, R56.reuse, -R46.reuse ;  /* 0x000000384f4f7223 */ /* 0x180fe2000001082e */
[-CC-:B------:R-:W-:Y:S01]  /*3950*/  FFMA.FTZ R105, R105, R56.reuse, -R46.reuse ;  /* 0x0000003869697223 */ /* 0x180fe2000001082e */
[-C--:B------:R-:W-:Y:S01]  /*3960*/  FFMA.FTZ R107, R107, R56.reuse, -R46 ;  /* 0x000000386b6b7223 */ /* 0x080fe2000001082e */
[----:B------:R-:W3:Y:S01]  /*3970*/  MUFU.EX2 R29, R29 ;  /* 0x0000001d001d7308 */ /* 0x000ee20000000800 */
[----:B0-----:R-:W-:Y:S01]  /*3980*/  FADD.FTZ R31, R13, R70 ;  /* 0x000000460d1f7221 */ /* 0x001fe20000010000 */
[----:B------:R-:W-:Y:S01]  /*3990*/  FFMA.FTZ R70, R93, R56, -R46 ;  /* 0x000000385d467223 */ /* 0x000fe2000001082e */
[----:B------:R-:W-:Y:S01]  /*39a0*/  F2FP.SATFINITE.E4M3.F32.PACK_AB_MERGE_C R153, R7, R14, R50 ;  /* 0x0000000e0799723e */ /* 0x000fe20004807032 */
[----:B------:R-:W-:Y:S01]  /*39b0*/  FFMA.FTZ R111, R111, R56, -R46 ;  /* 0x000000386f6f7223 */ /* 0x000fe2000001082e */
[----:B------:R-:W-:-:S02]  /*39c0*/  IMAD.MOV.U32 R33, RZ, RZ, R25 ;  /* 0x000000ffff217224 */ /* 0x000fc400078e0019 */
[----:B------:R-:W-:Y:S01]  /*39d0*/  IMAD.MOV.U32 R37, RZ, RZ, R25 ;  /* 0x000000ffff257224 */ /* 0x000fe200078e0019 */
[----:B------:R-:W0:Y:S01]  /*39e0*/  MUFU.EX2 R54, R54 ;  /* 0x0000003600367308 */ /* 0x000e220000000800 */
[----:B--2---:R-:W-:Y:S01]  /*39f0*/  FADD.FTZ R72, R44, R31 ;  /* 0x0000001f2c487221 */ /* 0x004fe20000010000 */
[----:B------:R-:W-:Y:S01]  /*3a00*/  FFMA.FTZ R31, R97, R56, -R46 ;  /* 0x00000038611f7223 */ /* 0x000fe2000001082e */
[----:B------:R-:W-:-:S05]  /*3a10*/  IMAD.MOV.U32 R50, RZ, RZ, R25 ;  /* 0x000000ffff327224 */ /* 0x000fca00078e0019 */
[----:B------:R-:W2:Y:S01]  /*3a20*/  MUFU.EX2 R5, R5 ;  /* 0x0000000500057308 */ /* 0x000ea20000000800 */
[----:B---3--:R-:W-:Y:S01]  /*3a30*/  FADD.FTZ R61, R29, R72 ;  /* 0x000000481d3d7221 */ /* 0x008fe20000010000 */
[-CC-:B------:R-:W-:Y:S01]  /*3a40*/  FFMA.FTZ R72, R49, R56.reuse, -R46.reuse ;  /* 0x0000003831487223 */ /* 0x180fe2000001082e */
[----:B------:R-:W-:-:S05]  /*3a50*/  FFMA.FTZ R46, R113, R56, -R46 ;  /* 0x00000038712e7223 */ /* 0x000fca000001082e */
[----:B------:R-:W3:Y:S01]  /*3a60*/  MUFU.EX2 R41, R41 ;  /* 0x0000002900297308 */ /* 0x000ee20000000800 */
[C---:B0-----:R-:W-:Y:S01]  /*3a70*/  FADD.FTZ R76, R54.reuse, R61 ;  /* 0x0000003d364c7221 */ /* 0x041fe20000010000 */
[----:B------:R-:W-:Y:S01]  /*3a80*/  F2FP.SATFINITE.E4M3.F32.PACK_AB_MERGE_C R29, R54, R29, RZ ;  /* 0x0000001d361d723e */ /* 0x000fe200048070ff */
[----:B------:R-:W-:-:S03]  /*3a90*/  IMAD.MOV.U32 R54, RZ, RZ, R25 ;  /* 0x000000ffff367224 */ /* 0x000fc600078e0019 */
[----:B------:R-:W-:Y:S01]  /*3aa0*/  F2FP.SATFINITE.E4M3.F32.PACK_AB_MERGE_C R155, R44, R13, R29 ;  /* 0x0000000d2c9b723e */ /* 0x000fe2000480701d */
[--C-:B------:R-:W-:Y:S01]  /*3ab0*/  IMAD.MOV.U32 R29, RZ, RZ, R25.reuse ;  /* 0x000000ffff1d7224 */ /* 0x100fe200078e0019 */
[----:B------:R-:W0:Y:S01]  /*3ac0*/  MUFU.EX2 R48, R48 ;  /* 0x0000003000307308 */ /* 0x000e220000000800 */
[----:B--2---:R-:W-:Y:S01]  /*3ad0*/  FADD.FTZ R47, R5, R76 ;  /* 0x0000004c052f7221 */ /* 0x004fe20000010000 */
[----:B------:R-:W-:-:S06]  /*3ae0*/  IMAD.MOV.U32 R44, RZ, RZ, R25 ;  /* 0x000000ffff2c7224 */ /* 0x000fcc00078e0019 */
[----:B------:R-:W2:Y:S01]  /*3af0*/  MUFU.EX2 R15, R15 ;  /* 0x0000000f000f7308 */ /* 0x000ea20000000800 */
[----:B---3--:R-:W-:-:S04]  /*3b00*/  FADD.FTZ R49, R41, R78 ;  /* 0x0000004e29317221 */ /* 0x008fc80000010000 */
[----:B------:R-:W-:-:S03]  /*3b10*/  FADD.FTZ R78, R12, R49 ;  /* 0x000000310c4e7221 */ /* 0x000fc60000010000 */
[----:B------:R-:W3:Y:S01]  /*3b20*/  MUFU.EX2 R43, R43 ;  /* 0x0000002b002b7308 */ /* 0x000ee20000000800 */
[----:B0-----:R-:W-:-:S07]  /*3b30*/  FADD.FTZ R76, R48, R47 ;  /* 0x0000002f304c7221 */ /* 0x001fce0000010000 */
[----:B------:R-:W0:Y:S01]  /*3b40*/  MUFU.EX2 R60, R60 ;  /* 0x0000003c003c7308 */ /* 0x000e220000000800 */
[----:B--2---:R-:W-:-:S07]  /*3b50*/  FADD.FTZ R47, R15, R76 ;  /* 0x0000004c0f2f7221 */ /* 0x004fce0000010000 */
[----:B------:R-:W2:Y:S01]  /*3b60*/  MUFU.EX2 R3, R3 ;  /* 0x0000000300037308 */ /* 0x000ea20000000800 */
[C---:B---3--:R-:W-:Y:S01]  /*3b70*/  FADD.FTZ R49, R43.reuse, R78 ;  /* 0x0000004e2b317221 */ /* 0x048fe20000010000 */
[----:B------:R-:W-:Y:S02]  /*3b80*/  F2FP.SATFINITE.E4M3.F32.PACK_AB_MERGE_C R148, R43, R12, RZ ;  /* 0x0000000c2b94723e */ /* 0x000fe400048070ff */
[----:B------:R-:W-:Y:S01]  /*3b90*/  MOV R43, R25 ;  /* 0x00000019002b7202 */ /* 0x000fe20000000f00 */
[----:B------:R-:W-:Y:S01]  /*3ba0*/  FADD.FTZ R78, R16, R49 ;  /* 0x00000031104e7221 */ /* 0x000fe20000010000 */
[----:B------:R-:W-:Y:S01]  /*3bb0*/  F2FP.SATFINITE.E4M3.F32.PACK_AB_MERGE_C R148, R41, R10, R148 ;  /* 0x0000000a2994723e */ /* 0x000fe20004807094 */
[----:B------:R-:W-:Y:S01]  /*3bc0*/  IMAD.MOV.U32 R41, RZ, RZ, R25 ;  /* 0x000000ffff297224 */ /* 0x000fe200078e0019 */
[----:B------:R-:W3:Y:S01]  /*3bd0*/  MUFU.EX2 R53, R53 ;  /* 0x0000003500357308 */ /* 0x000ee20000000800 */
[C---:B0-----:R-:W-:Y:S01]  /*3be0*/  FADD.FTZ R76, R60.reuse, R47 ;  /* 0x0000002f3c4c7221 */ /* 0x041fe20000010000 */
[----:B------:R-:W-:-:S04]  /*3bf0*/  F2FP.SATFINITE.E4M3.F32.PACK_AB_MERGE_C R60, R60, R15, RZ ;  /* 0x0000000f3c3c723e */ /* 0x000fc800048070ff */
[----:B------:R-:W-:Y:S01]  /*3c00*/  F2FP.SATFINITE.E4M3.F32.PACK_AB_MERGE_C R149, R48, R5, R60 ;  /* 0x000000053095723e */ /* 0x000fe2000480703c */
[----:B------:R-:W-:Y:S01]  /*3c10*/  IMAD.MOV.U32 R48, RZ, RZ, R25 ;  /* 0x000000ffff307224 */ /* 0x000fe200078e0019 */
[----:B------:R-:W0:Y:S01]  /*3c20*/  MUFU.EX2 R52, R52 ;  /* 0x0000003400347308 */ /* 0x000e220000000800 */
[----:B--2---:R-:W-:-:S07]  /*3c30*/  FADD.FTZ R47, R3, R76 ;  /* 0x0000004c032f7221 */ /* 0x004fce0000010000 */
        /* <DEDUP_REMOVED lines=16> */
[----:B------:R-:W-:Y:S01]  /*3d40*/  F2FP.SATFINITE.E4M3.F32.PACK_AB_MERGE_C R64, R64, R11, RZ ;  /* 0x0000000b4040723e */ /* 0x000fe200048070ff */
[----:B------:R-:W-:Y:S01]  /*3d50*/  IMAD.MOV.U32 R53, RZ, RZ, R25 ;  /* 0x000000ffff357224 */ /* 0x000fe200078e0019 */
[----:B------:R-:W-:-:S02]  /*3d60*/  MOV R47, R25 ;  /* 0x00000019002f7202 */ /* 0x000fc40000000f00 */
[----:B------:R-:W-:Y:S01]  /*3d70*/  F2FP.SATFINITE.E4M3.F32.PACK_AB_MERGE_C R151, R52, R3, R64 ;  /* 0x000000033497723e */ /* 0x000fe20004807040 */
[----:B------:R-:W-:Y:S01]  /*3d80*/  IMAD.MOV.U32 R52, RZ, RZ, R25 ;  /* 0x000000ffff347224 */ /* 0x000fe200078e0019 */
[----:B------:R-:W0:Y:S01]  /*3d90*/  MUFU.EX2 R58, R58 ;  /* 0x0000003a003a7308 */ /* 0x000e220000000800 */
[----:B--2---:R-:W-:-:S07]  /*3da0*/  FADD.FTZ R35, R9, R4 ;  /* 0x0000000409237221 */ /* 0x004fce0000010000 */
[----:B------:R-:W2:Y:S01]  /*3db0*/  MUFU.EX2 R21, R21 ;  /* 0x0000001500157308 */ /* 0x000ea20000000800 */
[----:B---3--:R-:W-:-:S04]  /*3dc0*/  FADD.FTZ R39, R67, R76 ;  /* 0x0000004c43277221 */ /* 0x008fc80000010000 */
[----:B------:R-:W-:Y:S01]  /*3dd0*/  FADD.FTZ R12, R22, R39 ;  /* 0x00000027160c7221 */ /* 0x000fe20000010000 */
[-C--:B------:R-:W-:Y:S02]  /*3de0*/  MOV R39, R25.reuse ;  /* 0x0000001900277202 */ /* 0x080fe40000000f00 */
[----:B------:R-:W3:Y:S01]  /*3df0*/  MUFU.EX2 R71, R71 ;  /* 0x0000004700477308 */ /* 0x000ee20000000800 */
[----:B0-----:R-:W-:Y:S01]  /*3e00*/  FADD.FTZ R8, R58, R35 ;  /* 0x000000233a087221 */ /* 0x001fe20000010000 */
[----:B------:R-:W-:-:S06]  /*3e10*/  MOV R35, R25 ;  /* 0x0000001900237202 */ /* 0x000fcc0000000f00 */
[----:B------:R-:W0:Y:S01]  /*3e20*/  MUFU.EX2 R66, R66 ;  /* 0x0000004200427308 */ /* 0x000e220000000800 */
[----:B--2---:R-:W-:-:S07]  /*3e30*/  FADD.FTZ R17, R21, R8 ;  /* 0x0000000815117221 */ /* 0x004fce0000010000 */
[----:B------:R-:W2:Y:S01]  /*3e40*/  MUFU.EX2 R19, R19 ;  /* 0x0000001300137308 */ /* 0x000ea20000000800 */
[C---:B---3--:R-:W-:Y:S01]  /*3e50*/  F2FP.SATFINITE.E4M3.F32.PACK_AB_MERGE_C R136, R71.reuse, R22, RZ ;  /* 0x000000164788723e */ /* 0x048fe200048070ff */
[----:B------:R-:W-:-:S03]  /*3e60*/  FADD.FTZ R71, R71, R12 ;  /* 0x0000000c47477221 */ /* 0x000fc60000010000 */
[----:B------:R-:W-:Y:S01]  /*3e70*/  F2FP.SATFINITE.E4M3.F32.PACK_AB_MERGE_C R136, R67, R20, R136 ;  /* 0x000000144388723e */ /* 0x000fe20004807088 */
[----:B------:R-:W-:Y:S02]  /*3e80*/  FADD.FTZ R12, R24, R71 ;  /* 0x00000047180c7221 */ /* 0x000fe40000010000 */
[----:B------:R-:W3:Y:S01]  /*3e90*/  MUFU.EX2 R73, R73 ;  /* 0x0000004900497308 */ /* 0x000ee20000000800 */
[C---:B0-----:R-:W-:Y:S01]  /*3ea0*/  FADD.FTZ R8, R66.reuse, R17 ;  /* 0x0000001142087221 */ /* 0x041fe20000010000 */
[----:B------:R-:W-:-:S04]  /*3eb0*/  F2FP.SATFINITE.E4M3.F32.PACK_AB_MERGE_C R21, R66, R21, RZ ;  /* 0x000000154215723e */ /* 0x000fc800048070ff */
[----:B------:R-:W-:Y:S02]  /*3ec0*/  F2FP.SATFINITE.E4M3.F32.PACK_AB_MERGE_C R137, R58, R9, R21 ;  /* 0x000000093a89723e */ /* 0x000fe40004807015 */
[----:B------:R-:W0:Y:S01]  /*3ed0*/  MUFU.EX2 R62, R62 ;  /* 0x0000003e003e7308 */ /* 0x000e220000000800 */
[----:B--2---:R-:W-:-:S07]  /*3ee0*/  FADD.FTZ R15, R19, R8 ;  /* 0x00000008130f7221 */ /* 0x004fce0000010000 */
[----:B------:R-:W2:Y:S01]  /*3ef0*/  MUFU.EX2 R32, R131 ;  /* 0x0000008300207308 */ /* 0x000ea20000000800 */
[----:B---3--:R-:W-:-:S07]  /*3f00*/  FADD.FTZ R11, R73, R12 ;  /* 0x0000000c490b7221 */ /* 0x008fce0000010000 */
[----:B------:R-:W3:Y:S01]  /*3f10*/  MUFU.EX2 R27, R27 ;  /* 0x0000001b001b7308 */ /* 0x000ee20000000800 */
[----:B0-----:R-:W-:-:S07]  /*3f20*/  FADD.FTZ R12, R62, R15 ;  /* 0x0000000f3e0c7221 */ /* 0x001fce0000010000 */
[----:B------:R-:W0:Y:S01]  /*3f30*/  MUFU.EX2 R77, R77 ;  /* 0x0000004d004d7308 */ /* 0x000e220000000800 */
[----:B--2---:R-:W-:-:S07]  /*3f40*/  FADD.FTZ R18, R32, R11 ;  /* 0x0000000b20127221 */ /* 0x004fce0000010000 */
[----:B------:R-:W2:Y:S01]  /*3f50*/  MUFU.EX2 R68, R68 ;  /* 0x0000004400447308 */ /* 0x000ea20000000800 */
[----:B---3--:R-:W-:-:S07]  /*3f60*/  FADD.FTZ R11, R27, R12 ;  /* 0x0000000c1b0b7221 */ /* 0x008fce0000010000 */
[----:B------:R-:W3:Y:S01]  /*3f70*/  MUFU.EX2 R30, R30 ;  /* 0x0000001e001e7308 */ /* 0x000ee20000000800 */
[C---:B0-----:R-:W-:Y:S01]  /*3f80*/  F2FP.SATFINITE.E4M3.F32.PACK_AB_MERGE_C R32, R77.reuse, R32, RZ ;  /* 0x000000204d20723e */ /* 0x041fe200048070ff */
[----:B------:R-:W-:-:S03]  /*3f90*/  FADD.FTZ R77, R77, R18 ;  /* 0x000000124d4d7221 */ /* 0x000fc60000010000 */
[----:B------:R-:W-:Y:S01]  /*3fa0*/  F2FP.SATFINITE.E4M3.F32.PACK_AB_MERGE_C R138, R73, R24, R32 ;  /* 0x00000018498a723e */ /* 0x000fe20004807020 */
[----:B------:R-:W-:Y:S02]  /*3fb0*/  IMAD.MOV.U32 R24, RZ, RZ, R25 ;  /* 0x000000ffff187224 */ /* 0x000fe400078e0019 */
[----:B------:R-:W0:Y:S01]  /*3fc0*/  MUFU.EX2 R23, R23 ;  /* 0x0000001700177308 */ /* 0x000e220000000800 */
[C---:B--2---:R-:W-:Y:S01]  /*3fd0*/  F2FP.SATFINITE.E4M3.F32.PACK_AB_MERGE_C R27, R68.reuse, R27, RZ ;  /* 0x0000001b441b723e */ /* 0x044fe200048070ff */
[----:B------:R-:W-:Y:S01]  /*3fe0*/  FADD.FTZ R68, R68, R11 ;  /* 0x0000000b44447221 */ /* 0x000fe20000010000 */
[----:B------:R-:W-:Y:S02]  /*3ff0*/  IMAD.MOV.U32 R32, RZ, RZ, R25 ;  /* 0x000000ffff207224 */ /* 0x000fe400078e0019 */
[----:B------:R-:W-:Y:S02]  /*4000*/  F2FP.SATFINITE.E4M3.F32.PACK_AB_MERGE_C R139, R62, R19, R27 ;  /* 0x000000133e8b723e */ /* 0x000fe4000480701b */
[----:B------:R-:W-:Y:S01]  /*4010*/  MOV R27, R25 ;  /* 0x00000019001b7202 */ /* 0x000fe20000000f00 */
        /* <DEDUP_REMOVED lines=13> */
[C---:B---3--:R-:W-:Y:S01]  /*40f0*/  F2FP.SATFINITE.E4M3.F32.PACK_AB_MERGE_C R26, R115.reuse, R26, RZ ;  /* 0x0000001a731a723e */ /* 0x048fe200048070ff */
[----:B------:R-:W-:-:S03]  /*4100*/  FADD.FTZ R115, R115, R10 ;  /* 0x0000000a73737221 */ /* 0x000fc60000010000 */
[----:B------:R-:W-:Y:S01]  /*4110*/  F2FP.SATFINITE.E4M3.F32.PACK_AB_MERGE_C R140, R109, R30, R26 ;  /* 0x0000001e6d8c723e */ /* 0x000fe2000480701a */
[----:B------:R-:W-:Y:S02]  /*4120*/  IMAD.MOV.U32 R26, RZ, RZ, R25 ;  /* 0x000000ffff1a7224 */ /* 0x000fe400078e0019 */
[----:B------:R-:W3:Y:S01]  /*4130*/  MUFU.EX2 R31, R31 ;  /* 0x0000001f001f7308 */ /* 0x000ee20000000800 */
[C---:B0-----:R-:W-:Y:S01]  /*4140*/  F2FP.SATFINITE.E4M3.F32.PACK_AB_MERGE_C R45, R74.reuse, R45, RZ ;  /* 0x0000002d4a2d723e */ /* 0x041fe200048070ff */
[----:B------:R-:W-:Y:S01]  /*4150*/  FADD.FTZ R74, R74, R11 ;  /* 0x0000000b4a4a7221 */ /* 0x000fe20000010000 */
[----:B------:R-:W-:Y:S02]  /*4160*/  IMAD.MOV.U32 R30, RZ, RZ, R25 ;  /* 0x000000ffff1e7224 */ /* 0x000fe400078e0019 */
[----:B------:R-:W-:Y:S01]  /*4170*/  F2FP.SATFINITE.E4M3.F32.PACK_AB_MERGE_C R141, R70, R23, R45 ;  /* 0x00000017468d723e */ /* 0x000fe2000480702d */
[----:B------:R-:W-:Y:S02]  /*4180*/  IMAD.MOV.U32 R45, RZ, RZ, R25 ;  /* 0x000000ffff2d7224 */ /* 0x000fe400078e0019 */
[----:B------:R-:W0:Y:S01]  /*4190*/  MUFU.EX2 R117, R117 ;  /* 0x0000007500757308 */ /* 0x000e220000000800 */
[----:B--2---:R-:W-:-:S07]  /*41a0*/  FADD.FTZ R6, R28, R115 ;  /* 0x000000731c067221 */ /* 0x004fce0000010000 */
[----:B------:R-:W2:Y:S01]  /*41b0*/  MUFU.EX2 R72, R72 ;  /* 0x0000004800487308 */ /* 0x000ea20000000800 */
[----:B---3--:R-:W-:-:S07]  /*41c0*/  FADD.FTZ R11, R31, R74 ;  /* 0x0000004a1f0b7221 */ /* 0x008fce0000010000 */
[----:B------:R-:W-:Y:S01]  /*41d0*/  MUFU.EX2 R34, R34 ;  /* 0x0000002200227308 */ /* 0x000fe20000000800 */
[----:B0-----:R-:W-:-:S07]  /*41e0*/  FADD.FTZ R15, R117, R6 ;  /* 0x00000006750f7221 */ /* 0x001fce0000010000 */
[----:B------:R-:W0:Y:S01]  /*41f0*/  MUFU.EX2 R119, R119 ;  /* 0x0000007700777308 */ /* 0x000e220000000800 */
[----:B--2---:R-:W-:-:S07]  /*4200*/  FADD.FTZ R10, R72, R11 ;  /* 0x0000000b480a7221 */ /* 0x004fce0000010000 */
[----:B------:R-:W2:Y:S08]  /*4210*/  MUFU.EX2 R51, R51 ;  /* 0x0000003300337308 */ /* 0x000eb00000000800 */
[----:B------:R-:W3:Y:S01]  /*4220*/  MUFU.EX2 R4, R99 ;  /* 0x0000006300047308 */ /* 0x000ee20000000800 */
[----:B0-----:R-:W-:Y:S01]  /*4230*/  F2FP.SATFINITE.E4M3.F32.PACK_AB_MERGE_C R12, R119, R34, RZ ;  /* 0x00000022770c723e */ /* 0x001fe200048070ff */
[----:B------:R-:W-:-:S03]  /*4240*/  FADD.FTZ R34, R34, R15 ;  /* 0x0000000f22227221 */ /* 0x000fc60000010000 */
[----:B------:R-:W-:Y:S01]  /*4250*/  F2FP.SATFINITE.E4M3.F32.PACK_AB_MERGE_C R142, R117, R28, R12 ;  /* 0x0000001c758e723e */ /* 0x000fe2000480700c */
[----:B------:R-:W-:Y:S01]  /*4260*/  FADD.FTZ R119, R119, R34 ;  /* 0x0000002277777221 */ /* 0x000fe20000010000 */
[--C-:B------:R-:W-:Y:S01]  /*4270*/  IMAD.MOV.U32 R28, RZ, RZ, R25.reuse ;  /* 0x000000ffff1c7224 */ /* 0x100fe200078e0019 */
[----:B------:R-:W-:Y:S01]  /*4280*/  MUFU.EX2 R38, R38 ;  /* 0x0000002600267308 */ /* 0x000fe20000000800 */
[----:B--2---:R-:W-:Y:S01]  /*4290*/  FADD.FTZ R11, R51, R10 ;  /* 0x0000000a330b7221 */ /* 0x004fe20000010000 */
[----:B------:R-:W-:-:S06]  /*42a0*/  IMAD.MOV.U32 R34, RZ, RZ, R25 ;  /* 0x000000ffff227224 */ /* 0x000fcc00078e0019 */
[----:B------:R-:W0:Y:S01]  /*42b0*/  MUFU.EX2 R123, R123 ;  /* 0x0000007b007b7308 */ /* 0x000e220000000800 */
[C---:B---3--:R-:W-:Y:S01]  /*42c0*/  F2FP.SATFINITE.E4M3.F32.PACK_AB_MERGE_C R51, R4.reuse, R51, RZ ;  /* 0x000000330433723e */ /* 0x048fe200048070ff */
[----:B------:R-:W-:-:S03]  /*42d0*/  FADD.FTZ R4, R4, R11 ;  /* 0x0000000b04047221 */ /* 0x000fc60000010000 */
[----:B------:R-:W-:Y:S02]  /*42e0*/  F2FP.SATFINITE.E4M3.F32.PACK_AB_MERGE_C R143, R72, R31, R51 ;  /* 0x0000001f488f723e */ /* 0x000fe40004807033 */
[-C--:B------:R-:W-:Y:S01]  /*42f0*/  MOV R31, R25.reuse ;  /* 0x00000019001f7202 */ /* 0x080fe20000000f00 */
[----:B------:R-:W2:Y:S01]  /*4300*/  MUFU.EX2 R36, R36 ;  /* 0x0000002400247308 */ /* 0x000ea20000000800 */
[----:B------:R-:W-:-:S07]  /*4310*/  MOV R51, R25 ;  /* 0x0000001900337202 */ /* 0x000fce0000000f00 */
[----:B------:R-:W3:Y:S01]  /*4320*/  MUFU.EX2 R101, R101 ;  /* 0x0000006500657308 */ /* 0x000ee20000000800 */
[----:B0-----:R-:W-:-:S07]  /*4330*/  F2FP.SATFINITE.E4M3.F32.PACK_AB_MERGE_C R11, R123, R38, RZ ;  /* 0x000000267b0b723e */ /* 0x001fce00048070ff */
[----:B------:R-:W0:Y:S01]  /*4340*/  MUFU.EX2 R121, R121 ;  /* 0x0000007900797308 */ /* 0x000e220000000800 */
[----:B--2---:R-:W-:-:S07]  /*4350*/  FADD.FTZ R10, R36, R119 ;  /* 0x00000077240a7221 */ /* 0x004fce0000010000 */
[----:B------:R-:W2:Y:S01]  /*4360*/  MUFU.EX2 R8, R103 ;  /* 0x0000006700087308 */ /* 0x000ea20000000800 */
[----:B---3--:R-:W-:-:S07]  /*4370*/  FADD.FTZ R7, R101, R4 ;  /* 0x0000000465077221 */ /* 0x008fce0000010000 */
[----:B------:R-:W3:Y:S01]  /*4380*/  MUFU.EX2 R75, R75 ;  /* 0x0000004b004b7308 */ /* 0x000ee20000000800 */
[C---:B0-----:R-:W-:Y:S01]  /*4390*/  F2FP.SATFINITE.E4M3.F32.PACK_AB_MERGE_C R144, R121.reuse, R36, R11 ;  /* 0x000000247990723e */ /* 0x041fe2000480700b */
[----:B------:R-:W-:Y:S01]  /*43a0*/  FADD.FTZ R121, R121, R10 ;  /* 0x0000000a79797221 */ /* 0x000fe20000010000 */
[----:B------:R-:W-:-:S03]  /*43b0*/  IMAD.MOV.U32 R36, RZ, RZ, R25 ;  /* 0x000000ffff247224 */ /* 0x000fc600078e0019 */
[----:B------:R-:W-:Y:S02]  /*43c0*/  FADD.FTZ R38, R38, R121 ;  /* 0x0000007926267221 */ /* 0x000fe40000010000 */
[----:B------:R-:W0:Y:S01]  /*43d0*/  MUFU.EX2 R2, R79 ;  /* 0x0000004f00027308 */ /* 0x000e220000000800 */
[----:B--2---:R-:W-:Y:S01]  /*43e0*/  FADD.FTZ R4, R8, R7 ;  /* 0x0000000708047221 */ /* 0x004fe20000010000 */
[----:B------:R-:W-:Y:S01]  /*43f0*/  FADD.FTZ R123, R123, R38 ;  /* 0x000000267b7b7221 */ /* 0x000fe20000010000 */
[----:B------:R-:W-:-:S05]  /*4400*/  IMAD.MOV.U32 R38, RZ, RZ, R25 ;  /* 0x000000ffff267224 */ /* 0x000fca00078e0019 */
[----:B------:R-:W2:Y:S01]  /*4410*/  MUFU.EX2 R40, R40 ;  /* 0x0000002800287308 */ /* 0x000ea20000000800 */
[----:B---3--:R-:W-:-:S07]  /*4420*/  FADD.FTZ R3, R75, R4 ;  /* 0x000000044b037221 */ /* 0x008fce0000010000 */
[----:B------:R-:W3:Y:S01]  /*4430*/  MUFU.EX2 R105, R105 ;  /* 0x0000006900697308 */ /* 0x000ee20000000800 */
[C---:B0-----:R-:W-:Y:S01]  /*4440*/  F2FP.SATFINITE.E4M3.F32.PACK_AB_MERGE_C R75, R2.reuse, R75, RZ ;  /* 0x0000004b024b723e */ /* 0x041fe200048070ff */
[----:B------:R-:W-:-:S03]  /*4450*/  FADD.FTZ R2, R2, R3 ;  /* 0x0000000302027221 */ /* 0x000fc60000010000 */
[----:B------:R-:W-:-:S03]  /*4460*/  F2FP.SATFINITE.E4M3.F32.PACK_AB_MERGE_C R145, R8, R101, R75 ;  /* 0x000000650891723e */ /* 0x000fc6000480704b */
        /* <DEDUP_REMOVED lines=14> */
[--C-:B------:R-:W-:Y:S02]  /*4550*/  IMAD.MOV.U32 R40, RZ, RZ, R25.reuse ;  /* 0x000000ffff287224 */ /* 0x100fe400078e0019 */
[----:B--2---:R-:W-:Y:S01]  /*4560*/  FADD.FTZ R5, R111, R2 ;  /* 0x000000026f057221 */ /* 0x004fe20000010000 */
[----:B------:R-:W-:Y:S01]  /*4570*/  IMAD.MOV.U32 R42, RZ, RZ, R25 ;  /* 0x000000ffff2a7224 */ /* 0x000fe200078e0019 */
[C---:B---3--:R-:W-:Y:S02]  /*4580*/  F2FP.SATFINITE.E4M3.F32.PACK_AB_MERGE_C R4, R46.reuse, R111, RZ ;  /* 0x0000006f2e04723e */ /* 0x048fe400048070ff */
[----:B------:R-:W-:Y:S01]  /*4590*/  FADD.FTZ R5, R46, R5 ;  /* 0x000000052e057221 */ /* 0x000fe20000010000 */
[----:B------:R-:W-:Y:S01]  /*45a0*/  IMAD.MOV.U32 R46, RZ, RZ, R25 ;  /* 0x000000ffff2e7224 */ /* 0x000fe200078e0019 */
[----:B------:R-:W-:Y:S01]  /*45b0*/  F2FP.SATFINITE.E4M3.F32.PACK_AB_MERGE_C R147, R6, R105, R4 ;  /* 0x000000690693723e */ /* 0x000fe20004807004 */
[----:B-1----:R-:W-:Y:S06]  /*45c0*/  @!P1 BRA `(.L_x_13567) ;  /* 0x0000002c005c9947 */ /* 0x002fec0003800000 */
        /* <DEDUP_REMOVED lines=18> */
[----:B------:R-:W-:Y:S01]  /*46f0*/  UMOV UR6, URZ ;  /* 0x0000003f00067c82 */ /* 0x000fe20008000000 */
[----:B------:R-:W-:-:S05]  /*4700*/  UMOV UR7, URZ ;  /* 0x0000003f00077c82 */ /* 0x000fca0008000000 */
.L_x_13578:
[----:B------:R-:W-:-:S04]  /*4710*/  UISETP.NE.AND UP0, UPT, UR7, 0x1, UPT ;  /* 0x000000010700788c */ /* 0x000fc8000bf05270 */
[----:B------:R-:W-:-:S04]  /*4720*/  USEL UR5, URZ, 0x1, UP0 ;  /* 0x000000013f057887 */ /* 0x000fc80008000000 */
[----:B------:R-:W-:Y:S01]  /*4730*/  ULOP3.LUT UR5, UR6, UR5, URZ, 0x3c, !UPT ;  /* 0x0000000506057292 */ /* 0x000fe2000f8e3c3f */
[----:B------:R-:W-:Y:S11]  /*4740*/  @!P0 BRA `(.L_x_13568) ;  /* 0x0000000000048947 */ /* 0x000ff60003800000 */
[----:B------:R-:W-:Y:S01]  /*4750*/  BPT.TRAP 0x1 ;  /* 0x000000040000795c */ /* 0x000fe20000300000 */
.L_x_13568:
[----:B------:R-:W-:Y:S01]  /*4760*/  UIADD3 UR4, UR7, 0x1, URZ ;  /* 0x0000000107047890 */ /* 0x000fe2000fffe03f */
[----:B------:R-:W-:-:S03]  /*4770*/  MOV R6, UR5 ;  /* 0x0000000500067c02 */ /* 0x000fc60008000f00 */
[----:B------:R-:W-:Y:S01]  /*4780*/  UISETP.NE.AND UP0, UPT, UR4, 0x2, UPT ;  /* 0x000000020400788c */ /* 0x000fe2000bf05270 */
[----:B------:R-:W-:-:S03]  /*4790*/  SHF.L.U32 R6, R6, 0x1f, RZ ;  /* 0x0000001f06067819 */ /* 0x000fc600000006ff */
[----:B------:R-:W-:-:S04]  /*47a0*/  USEL UR4, UR4, URZ, UP0 ;  /* 0x0000003f04047287 */ /* 0x000fc80008000000 */
[----:B------:R-:W-:-:S09]  /*47b0*/  ULEA UR19, UR4, UR45, 0x3 ;  /* 0x0000002d04137291 */ /* 0x000fd2000f8e183f */
[----:B------:R0:W1:Y:S01]  /*47c0*/  SYNCS.PHASECHK.TRANS64.TRYWAIT P1, [UR19+0x12430], R6 ;  /* 0x01243006ff0075a7 */ /* 0x0000620008020153 */
[----:B------:R-:W-:Y:S05]  /*47d0*/  @!P0 BRA `(.L_x_13569) ;  /* 0x0000000000048947 */ /* 0x000fea0003800000 */
[----:B------:R-:W-:Y:S01]  /*47e0*/  BPT.TRAP 0x1 ;  /* 0x000000040000795c */ /* 0x000fe20000300000 */
.L_x_13569:
[----:B-1----:R-:W-:Y:S05]  /*47f0*/  @P1 BRA `(.L_x_13570) ;  /* 0x0000000000081947 */ /* 0x002fea0003800000 */
[----:B------:R-:W1:Y:S02]  /*4800*/  SYNCS.PHASECHK.TRANS64.TRYWAIT P1, [UR19+0x12430], R6 ;  /* 0x01243006ff0075a7 */ /* 0x000e640008020153 */
[----:B-1----:R-:W-:Y:S05]  /*4810*/  @!P1 BRA `(.L_x_13571) ;  /* 0x0000009400749947 */ /* 0x002fea0003800000 */
.L_x_13570:
[----:B------:R-:W-:Y:S01]  /*4820*/  UIMAD UR20, UR4, 0x280, UR16 ;  /* 0x00000280041478a4 */ /* 0x000fe2000f8e0210 */
[----:B------:R-:W-:Y:S01]  /*4830*/  WARPGROUP.ARRIVE ;  /* 0x00000000000079c5 */ /* 0x000fe20000000000 */
[----:B------:R-:W-:Y:S01]  /*4840*/  UMOV UR39, 0x80000020 ;  /* 0x8000002000277882 */ /* 0x000fe20000000000 */
[----:B------:R-:W-:Y:S01]  /*4850*/  UMOV UR12, UR36 ;  /* 0x00000024000c7c82 */ /* 0x000fe20008000000 */
[----:B------:R-:W-:Y:S02]  /*4860*/  UIADD3 UR10, UR20, 0x80, URZ ;  /* 0x00000080140a7890 */ /* 0x000fe4000fffe03f */
[----:B------:R-:W-:Y:S02]  /*4870*/  UIADD3 UR14, UR20, 0x100, URZ ;  /* 0x00000100140e7890 */ /* 0x000fe4000fffe03f */
[----:B------:R-:W-:Y:S01]  /*4880*/  UMOV UR38, UR20 ;  /* 0x0000001400267c82 */ /* 0x000fe20008000000 */
[----:B------:R-:W-:Y:S01]  /*4890*/  UMOV UR13, UR37 ;  /* 0x00000025000d7c82 */ /* 0x000fe20008000000 */
[----:B------:R-:W-:Y:S01]  /*48a0*/  QGMMA.64x32x32.F32.E4M3.E4M3 R120, gdesc[UR36], RZ, !UPT, gsb0 ;  /* 0x00600000247879f3 */ /* 0x000fe2000c0008ff */
[----:B------:R-:W-:Y:S01]  /*48b0*/  UMOV UR38, UR10 ;  /* 0x0000000a00267c82 */ /* 0x000fe20008000000 */
[----:B------:R-:W-:Y:S01]  /*48c0*/  UMOV UR39, 0x80000020 ;  /* 0x8000002000277882 */ /* 0x000fe20000000000 */
[----:B------:R-:W-:Y:S01]  /*48d0*/  UMOV UR15, 0x80000020 ;  /* 0x80000020000f7882 */ /* 0x000fe20000000000 */
[----:B------:R-:W-:-:S02]  /*48e0*/  UIADD3 UR11, UR20, 0x180, URZ ;  /* 0x00000180140b7890 */ /* 0x000fc4000fffe03f */
        /* <DEDUP_REMOVED lines=21> */
[----:B------:R-:W-:Y:S02]  /*4a40*/  UIADD3 UR10, UR20, 0x2, URZ ;  /* 0x00000002140a7890 */ /* 0x000fe4000fffe03f */
        /* <DEDUP_REMOVED lines=29> */
.L_x_13572:
[----:B------:R-:W-:Y:S01]  /*4c20*/  ULEA UR12, UR7, UR45, 0x3 ;  /* 0x0000002d070c7291 */ /* 0x000fe2000f8e183f */
[----:B01----:R-:W-:-:S05]  /*4c30*/  IMAD.U32 R6, RZ, RZ, UR6 ;  /* 0x00000006ff067e24 */ /* 0x003fca000f8e00ff */
[----:B------:R-:W-:-:S04]  /*4c40*/  SHF.L.U32 R6, R6, 0x1f, RZ ;  /* 0x0000001f06067819 */ /* 0x000fc800000006ff */
[----:B------:R0:W1:Y:S01]  /*4c50*/  SYNCS.PHASECHK.TRANS64.TRYWAIT P1, [UR12+0x12450], R6 ;  /* 0x01245006ff0075a7 */ /* 0x000062000802014c */
[----:B------:R-:W-:Y:S05]  /*4c60*/  @!P0 BRA `(.L_x_13573) ;  /* 0x0000000000048947 */ /* 0x000fea0003800000 */
[----:B------:R-:W-:Y:S01]  /*4c70*/  BPT.TRAP 0x1 ;  /* 0x000000040000795c */ /* 0x000fe20000300000 */
.L_x_13573:
[----:B-1----:R-:W-:Y:S05]  /*4c80*/  @P1 BRA `(.L_x_13574) ;  /* 0x0000000000081947 */ /* 0x002fea0003800000 */
[----:B------:R-:W1:Y:S02]  /*4c90*/  SYNCS.PHASECHK.TRANS64.TRYWAIT P1, [UR12+0x12450], R6 ;  /* 0x01245006ff0075a7 */ /* 0x000e64000802014c */
[----:B-1----:R-:W-:Y:S05]  /*4ca0*/  @!P1 BRA `(.L_x_13575) ;  /* 0x0000009000689947 */ /* 0x002fea0003800000 */
.L_x_13574:
        /* <DEDUP_REMOVED lines=9> */
[----:B------:R-:W-:Y:S01]  /*4d40*/  QGMMA.64x64x32.F32.E4M3.E4M3 R24, R152, gdesc[UR4], R24, gsb0 ;  /* 0x00e0000498187df3 */ /* 0x000fe20008000818 */
[----:B------:R-:W-:Y:S01]  /*4d50*/  UIADD3 UR6, UR10, 0x80, URZ ;  /* 0x000000800a067890 */ /* 0x000fe2000fffe03f */
[----:B------:R-:W-:Y:S01]  /*4d60*/  UMOV UR7, 0xc0000010 ;  /* 0xc000001000077882 */ /* 0x000fe20000000000 */
[----:B------:R-:W-:Y:S02]  /*4d70*/  WARPGROUP.DEPBAR.LE gsb0, 0x0 ;  /* 0x00008000000079c5 */ /* 0x000fe40000010000 */
[----:B------:R-:W-:-:S06]  /*4d80*/  WARPGROUP.ARRIVE ;  /* 0x00000000000079c5 */ /* 0x000fcc0000000000 */
        /* <DEDUP_REMOVED lines=8> */
[----:B------:R-:W-:Y:S01]  /*4e10*/  UIADD3 UR10, UR10, 0x200, URZ ;  /* 0x000002000a0a7890 */ /* 0x000fe2000fffe03f */
[----:B------:R-:W-:Y:S02]  /*4e20*/  WARPGROUP.DEPBAR.LE gsb0, 0x0 ;  /* 0x00008000000079c5 */ /* 0x000fe40000010000 */
[----:B------:R-:W-:-:S06]  /*4e30*/  WARPGROUP.ARRIVE ;  /* 0x00000000000079c5 */ /* 0x000fcc0000000000 */
[----:B------:R-:W-:Y:S03]  /*4e40*/  QGMMA.64x64x32.F32.E4M3.E4M3 R24, R140, gdesc[UR4], R24, gsb0 ;  /* 0x00e000048c187df3 */ /* 0x000fe60008000818 */
[----:B------:R-:W-:Y:S02]  /*4e50*/  WARPGROUP.DEPBAR.LE gsb0, 0x0 ;  /* 0x00008000000079c5 */ /* 0x000fe40000010000 */
[----:B------:R-:W-:-:S06]  /*4e60*/  WARPGROUP.ARRIVE ;  /* 0x00000000000079c5 */ /* 0x000fcc0000000000 */
[----:B------:R-:W-:Y:S03]  /*4e70*/  QGMMA.64x64x32.F32.E4M3.E4M3 R24, R144, gdesc[UR8], R24, gsb0 ;  /* 0x00e0000890187df3 */ /* 0x000fe60008000818 */
[----:B------:R-:W-:Y:S02]  /*4e80*/  WARPGROUP.DEPBAR.LE gsb0, 0x0 ;  /* 0x00008000000079c5 */ /* 0x000fe40000010000 */
[----:B------:R-:W-:Y:S05]  /*4e90*/  @!P0 BRA `(.L_x_13576) ;  /* 0x0000000000048947 */ /* 0x000fea0003800000 */
[----:B------:R-:W-:Y:S01]  /*4ea0*/  BPT.TRAP 0x1 ;  /* 0x000000040000795c */ /* 0x000fe20000300000 */
.L_x_13576:
        /* <DEDUP_REMOVED lines=98> */
[----:B------:R-:W-:-:S04]  /*54d0*/  UIADD3 UR19, UR19, 0x12440, URZ ;  /* 0x0001244013137890 */ /* 0x000fc8000fffe03f */
[----:B------:R-:W0:Y:S01]  /*54e0*/  MUFU.TANH R18, R18 ;  /* 0x0000001200127308 */ /* 0x000e220000002400 */
[----:B-1----:R-:W-:Y:S01]  /*54f0*/  FMNMX.FTZ R135, R15, R74, !PT ;  /* 0x0000004a0f877209 */ /* 0x002fe20007810000 */
[----:B------:R-:W-:-:S06]  /*5500*/  UPRMT UR19, UR17, 0x654, UR19 ;  /* 0x0000065411137896 */ /* 0x000fcc0008000013 */
[----:B------:R-:W1:Y:S01]  /*5510*/  MUFU.TANH R19, R19 ;  /* 0x0000001300137308 */ /* 0x000e620000002400 */
[----:B--2---:R-:W-:Y:S02]  /*5520*/  FMNMX.FTZ R137, R17, R56, !PT ;  /* 0x0000003811897209 */ /* 0x004fe40007810000 */
[----:B------:R-:W-:Y:S05]  /*5530*/  SYNCS.ARRIVE.TRANS64.RED.A1T0 RZ, [UR19], RZ ;  /* 0x000000ffffff79a7 */ /* 0x000fea0008100413 */
        /* <DEDUP_REMOVED lines=136> */
[----:B------:R-:W2:Y:S03]  /*5dc0*/  LDC R56, c[0x0][0x988] ;  /* 0x00026200ff387b82 */ /* 0x000ea60000000800 */
[----:B------:R-:W3:Y:S01]  /*5dd0*/  SHFL.BFLY PT, R57, R60, 0x2, 0x1f ;  /* 0x0c401f003c397f89 */ /* 0x000ee200000e0000 */
[----:B0-----:R-:W-:-:S04]  /*5de0*/  FMNMX.FTZ R58, R151, R58, !PT ;  /* 0x0000003a973a7209 */ /* 0x001fc80007810000 */
[----:B-1----:R-:W-:-:S05]  /*5df0*/  FMNMX.FTZ R58, R71, R58, !PT ;  /* 0x0000003a473a7209 */ /* 0x002fca0007810000 */
[----:B------:R-:W0:Y:S01]  /*5e00*/  SHFL.BFLY PT, R59, R58, 0x2, 0x1f ;  /* 0x0c401f003a3b7f89 */ /* 0x000e2200000e0000 */
[----:B---3--:R-:W-:-:S05]  /*5e10*/  FMNMX.FTZ R62, R60, R57, !PT ;  /* 0x000000393c3e7209 */ /* 0x008fca0007810000 */
[----:B------:R-:W1:Y:S01]  /*5e20*/  SHFL.BFLY PT, R57, R62, 0x1, 0x1f ;  /* 0x0c201f003e397f89 */ /* 0x000e6200000e0000 */
[----:B0-----:R-:W-:-:S05]  /*5e30*/  FMNMX.FTZ R64, R58, R59, !PT ;  /* 0x0000003b3a407209 */ /* 0x001fca0007810000 */
[----:B------:R-:W0:Y:S01]  /*5e40*/  SHFL.BFLY PT, R59, R64, 0x1, 0x1f ;  /* 0x0c201f00403b7f89 */ /* 0x000e2200000e0000 */
[----:B-1----:R-:W-:-:S05]  /*5e50*/  FMNMX.FTZ R57, R62, R57, !PT ;  /* 0x000000393e397209 */ /* 0x002fca0007810000 */
[C---:B--2---:R-:W-:Y:S01]  /*5e60*/  FFMA.FTZ R58, R57.reuse, R56, -8 ;  /* 0xc1000000393a7423 */ /* 0x044fe20000010038 */
[----:B------:R-:W-:-:S03]  /*5e70*/  FADD.FTZ R153, -R57, R2 ;  /* 0x0000000239997221 */ /* 0x000fc60000010100 */
[-CC-:B------:R-:W-:Y:S01]  /*5e80*/  FFMA.FTZ R66, R88, R56.reuse, -R58.reuse ;  /* 0x0000003858427223 */ /* 0x180fe2000001083a */
[----:B------:R-:W-:-:S01]  /*5e90*/  FFMA.FTZ R76, R121, R56, -R58 ;  /* 0x00000038794c7223 */ /* 0x000fc2000001083a */
[-CC-:B------:R-:W-:Y:S01]  /*5ea0*/  FFMA.FTZ R7, R7, R56.reuse, -R58.reuse ;  /* 0x0000003807077223 */ /* 0x180fe2000001083a */
[----:B------:R-:W-:-:S01]  /*5eb0*/  FFMA.FTZ R6, R6, R56, -R58 ;  /* 0x0000003806067223 */ /* 0x000fc2000001083a */
[-CC-:B------:R-:W-:Y:S01]  /*5ec0*/  FFMA.FTZ R10, R10, R56.reuse, -R58.reuse ;  /* 0x000000380a0a7223 */ /* 0x180fe2000001083a */
[----:B------:R-:W-:-:S01]  /*5ed0*/  FFMA.FTZ R11, R11, R56, -R58 ;  /* 0x000000380b0b7223 */ /* 0x000fc2000001083a */
[-CC-:B------:R-:W-:Y:S01]  /*5ee0*/  FFMA.FTZ R14, R14, R56.reuse, -R58.reuse ;  /* 0x000000380e0e7223 */ /* 0x180fe2000001083a */
[----:B0-----:R-:W-:Y:S01]  /*5ef0*/  FMNMX.FTZ R59, R64, R59, !PT ;  /* 0x0000003b403b7209 */ /* 0x001fe20007810000 */
        /* <DEDUP_REMOVED lines=32> */
[----:B------:R-:W-:Y:S01]  /*6100*/  FFMA.FTZ R69, R69, R56, -R58 ;  /* 0x0000003845457223 */ /* 0x000fe2000001083a */
[----:B------:R-:W-:-:S01]  /*6110*/  FADD.FTZ R155, -R59, R4 ;  /* 0x000000043b9b7221 */ /* 0x000fc20000010100 */
[-C--:B------:R-:W-:Y:S01]  /*6120*/  FFMA.FTZ R58, R59, R56.reuse, -8 ;  /* 0xc10000003b3a7423 */ /* 0x080fe20000010038 */
[-C--:B------:R-:W-:Y:S01]  /*6130*/  FMUL.FTZ R153, R153, R56.reuse ;  /* 0x0000003899997220 */ /* 0x080fe20000410000 */
[----:B------:R-:W-:Y:S01]  /*6140*/  MUFU.EX2 R7, R7 ;  /* 0x0000000700077308 */ /* 0x000fe20000000800 */
[-C--:B------:R-:W-:Y:S01]  /*6150*/  FMUL.FTZ R2, R155, R56.reuse ;  /* 0x000000389b027220 */ /* 0x080fe20000410000 */
        /* <DEDUP_REMOVED lines=35> */
[----:B------:R-:W-:-:S03]  /*6390*/  FFMA.FTZ R151, R151, R56, -R58 ;  /* 0x0000003897977223 */ /* 0x000fc6000001083a */
        /* <DEDUP_REMOVED lines=167> */
.L_x_13577:
        /* <DEDUP_REMOVED lines=83> */
.L_x_13567:
[----:B------:R-:W-:Y:S06]  /*7340*/  BAR.ARV 0x8, 0x200 ;  /* 0x0208000000007b1d */ /* 0x000fec0000002000 */
[----:B------:R-:W-:Y:S05]  /*7350*/  @!P0 BRA `(.L_x_13579) ;  /* 0x0000000000048947 */ /* 0x000fea0003800000 */
[----:B------:R-:W-:Y:S01]  /*7360*/  BPT.TRAP 0x1 ;  /* 0x000000040000795c */ /* 0x000fe20000300000 */
.L_x_13579:
[----:B------:R-:W-:Y:S01]  /*7370*/  ULEA UR14, UR4, UR45, 0x3 ;  /* 0x0000002d040e7291 */ /* 0x000fe2000f8e183f */
[----:B------:R-:W-:-:S04]  /*7380*/  MOV R0, UR5 ;  /* 0x0000000500007c02 */ /* 0x000fc80008000f00 */
[----:B------:R-:W-:-:S04]  /*7390*/  SHF.L.U32 R0, R0, 0x1f, RZ ;  /* 0x0000001f00007819 */ /* 0x000fc800000006ff */
[----:B------:R0:W1:Y:S01]  /*73a0*/  SYNCS.PHASECHK.TRANS64.TRYWAIT P1, [UR14+0x12450], R0 ;  /* 0x01245000ff0075a7 */ /* 0x000062000802014e */
[----:B------:R-:W-:Y:S05]  /*73b0*/  @!P0 BRA `(.L_x_13580) ;  /* 0x0000000000048947 */ /* 0x000fea0003800000 */
[----:B------:R-:W-:Y:S01]  /*73c0*/  BPT.TRAP 0x1 ;  /* 0x000000040000795c */ /* 0x000fe20000300000 */
.L_x_13580:
[----:B-1----:R-:W-:Y:S05]  /*73d0*/  @P1 BRA `(.L_x_13581) ;  /* 0x0000000000081947 */ /* 0x002fea0003800000 */
[----:B------:R-:W1:Y:S02]  /*73e0*/  SYNCS.PHASECHK.TRANS64.TRYWAIT P1, [UR14+0x12450], R0 ;  /* 0x01245000ff0075a7 */ /* 0x000e64000802014e */
[----:B-1----:R-:W-:Y:S05]  /*73f0*/  @!P1 BRA `(.L_x_13582) ;  /* 0x0000006800ac9947 */ /* 0x002fea0003800000 */
.L_x_13581:
        /* <DEDUP_REMOVED lines=18> */
[----:B------:R-:W-:-:S03]  /*7520*/  @UP0 UIMAD UR4, UR15, UR12, URZ ;  /* 0x0000000c0f0402a4 */ /* 0x000fc6000f8e023f */
[----:B------:R-:W-:Y:S01]  /*7530*/  UMOV UR18, UR8 ;  /* 0x0000000800127c82 */ /* 0x000fe20008000000 */
[----:B------:R-:W-:Y:S01]  /*7540*/  @UP0 UIADD3 UR5, UR7, UR5, URZ ;  /* 0x0000000507050290 */ /* 0x000fe2000fffe03f */
[----:B------:R-:W-:Y:S01]  /*7550*/  QGMMA.64x64x32.F32.E4M3.E4M3 R24, R152, gdesc[UR16], R24, gsb0 ;  /* 0x00e0001098187df3 */ /* 0x000fe20008000818 */
[----:B------:R-:W-:-:S03]  /*7560*/  @UP0 UIMAD UR7, UR43, UR13, UR4 ;  /* 0x0000000d2b0702a4 */ /* 0x000fc6000f8e0204 */
[----:B------:R-:W-:Y:S02]  /*7570*/  @UP0 UMOV UR4, UR6 ;  /* 0x0000000600040c82 */ /* 0x000fe40008000000 */
[----:B------:R-:W-:-:S04]  /*7580*/  @UP0 UIMAD.WIDE.U32 UR4, UR43, UR12, UR4 ;  /* 0x0000000c2b0402a5 */ /* 0x000fc8000f8e0004 */
[----:B------:R-:W-:Y:S02]  /*7590*/  @UP0 UIADD3 UR5, UR5, UR7, URZ ;  /* 0x0000000705050290 */ /* 0x000fe4000fffe03f */
[----:B------:R-:W-:-:S04]  /*75a0*/  @UP0 ULEA UR6, UP1, UR4, UR10, 0x2 ;  /* 0x0000000a04060291 */ /* 0x000fc8000f82103f */
[----:B------:R-:W-:Y:S02]  /*75b0*/  @UP0 ULEA.HI.X UR7, UR4, UR11, UR5, 0x2, UP1 ;  /* 0x0000000b04070291 */ /* 0x000fe400088f1405 */
[----:B------:R-:W-:-:S04]  /*75c0*/  IMAD.U32 R6, RZ, RZ, UR6 ;  /* 0x00000006ff067e24 */ /* 0x000fc8000f8e00ff */
[----:B-1----:R-:W-:Y:S01]  /*75d0*/  IMAD.U32 R7, RZ, RZ, UR7 ;  /* 0x00000007ff077e24 */ /* 0x002fe2000f8e00ff */
[----:B------:R-:W-:-:S04]  /*75e0*/  UIADD3 UR4, UR8, 0x80, URZ ;  /* 0x0000008008047890 */ /* 0x000fc8000fffe03f */
[----:B------:R1:W2:Y:S01]  /*75f0*/  @P1 LDG.E R4, desc[UR40][R6.64] ;  /* 0x0000002806041981 */ /* 0x0002a2000c1e1900 */
[----:B------:R-:W-:Y:S02]  /*7600*/  UMOV UR7, 0xc0000010 ;  /* 0xc000001000077882 */ /* 0x000fe40000000000 */
[----:B------:R-:W-:Y:S01]  /*7610*/  UMOV UR6, UR4 ;  /* 0x0000000400067c82 */ /* 0x000fe20008000000 */
[----:B------:R-:W-:Y:S02]  /*7620*/  WARPGROUP.DEPBAR.LE gsb0, 0x0 ;  /* 0x00008000000079c5 */ /* 0x000fe40000010000 */
[----:B------:R-:W-:-:S06]  /*7630*/  WARPGROUP.ARRIVE ;  /* 0x00000000000079c5 */ /* 0x000fcc0000000000 */
[----:B------:R-:W-:Y:S01]  /*7640*/  QGMMA.64x64x32.F32.E4M3.E4M3 R24, R148, gdesc[UR4], R24, gsb0 ;  /* 0x00e0000494187df3 */ /* 0x000fe20008000818 */
[----:B------:R-:W-:Y:S01]  /*7650*/  UIADD3 UR4, UR8, 0x100, URZ ;  /* 0x0000010008047890 */ /* 0x000fe2000fffe03f */
[----:B------:R-:W-:-:S06]  /*7660*/  UMOV UR7, 0xc0000010 ;  /* 0xc000001000077882 */ /* 0x000fcc0000000000 */
[----:B------:R-:W-:Y:S01]  /*7670*/  UMOV UR6, UR4 ;  /* 0x0000000400067c82 */ /* 0x000fe20008000000 */
[----:B------:R-:W-:Y:S02]  /*7680*/  WARPGROUP.DEPBAR.LE gsb0, 0x0 ;  /* 0x00008000000079c5 */ /* 0x000fe40000010000 */
[----:B------:R-:W-:-:S06]  /*7690*/  WARPGROUP.ARRIVE ;  /* 0x00000000000079c5 */ /* 0x000fcc0000000000 */
[----:B------:R-:W-:Y:S01]  /*76a0*/  QGMMA.64x64x32.F32.E4M3.E4M3 R24, R136, gdesc[UR4], R24, gsb0 ;  /* 0x00e0000488187df3 */ /* 0x000fe20008000818 */
[----:B------:R-:W-:Y:S01]  /*76b0*/  UIADD3 UR4, UR8, 0x180, URZ ;  /* 0x0000018008047890 */ /* 0x000fe2000fffe03f */
[----:B------:R-:W-:-:S06]  /*76c0*/  UMOV UR7, 0xc0000010 ;  /* 0xc000001000077882 */ /* 0x000fcc0000000000 */
[----:B------:R-:W-:Y:S01]  /*76d0*/  UMOV UR6, UR4 ;  /* 0x0000000400067c82 */ /* 0x000fe20008000000 */
[----:B0-----:R-:W0:Y:S04]  /*76e0*/  SHFL.BFLY PT, R0, R3, 0x2, 0x1f ;  /* 0x0c401f0003007f89 */ /* 0x001e2800000e0000 */
[----:B------:R-:W3:Y:S01]  /*76f0*/  SHFL.BFLY PT, R2, R5, 0x2, 0x1f ;  /* 0x0c401f0005027f89 */ /* 0x000ee200000e0000 */
[----:B------:R-:W-:Y:S02]  /*7700*/  WARPGROUP.DEPBAR.LE gsb0, 0x0 ;  /* 0x00008000000079c5 */ /* 0x000fe40000010000 */
[----:B------:R-:W-:-:S06]  /*7710*/  WARPGROUP.ARRIVE ;  /* 0x00000000000079c5 */ /* 0x000fcc0000000000 */
[----:B------:R-:W-:Y:S01]  /*7720*/  QGMMA.64x64x32.F32.E4M3.E4M3 R24, R140, gdesc[UR4], R24, gsb0 ;  /* 0x00e000048c187df3 */ /* 0x000fe20008000818 */
[----:B0-----:R-:W-:Y:S01]  /*7730*/  FADD.FTZ R0, R0, R3 ;  /* 0x0000000300007221 */ /* 0x001fe20000010000 */
[----:B------:R-:W-:Y:S01]  /*7740*/  UIADD3 UR8, UR8, 0x200, URZ ;  /* 0x0000020008087890 */ /* 0x000fe2000fffe03f */
[----:B---3--:R-:W-:Y:S01]  /*7750*/  FADD.FTZ R2, R2, R5 ;  /* 0x0000000502027221 */ /* 0x008fe20000010000 */
[----:B------:R-:W-:Y:S02]  /*7760*/  UMOV UR7, 0xc0000010 ;  /* 0xc000001000077882 */ /* 0x000fe40000000000 */
[----:B-1----:R-:W0:Y:S03]  /*7770*/  SHFL.BFLY PT, R7, R0, 0x1, 0x1f ;  /* 0x0c201f0000077f89 */ /* 0x002e2600000e0000 */
[----:B------:R-:W-:Y:S01]  /*7780*/  UMOV UR6, UR8 ;  /* 0x0000000800067c82 */ /* 0x000fe20008000000 */
[----:B------:R-:W1:Y:S01]  /*7790*/  SHFL.BFLY PT, R9, R2, 0x1, 0x1f ;  /* 0x0c201f0002097f89 */ /* 0x000e6200000e0000 */
[----:B------:R-:W-:Y:S01]  /*77a0*/  MOV R3, RZ ;  /* 0x000000ff00037202 */ /* 0x000fe20000000f00 */
[----:B0-----:R-:W-:Y:S01]  /*77b0*/  FADD.FTZ R10, R0, R7 ;  /* 0x00000007000a7221 */ /* 0x001fe20000010000 */
[----:B-1----:R-:W-:-:S04]  /*77c0*/  FADD.FTZ R9, R2, R9 ;  /* 0x0000000902097221 */ /* 0x002fc80000010000 */
[C---:B------:R-:W-:Y:S01]  /*77d0*/  FSETP.NE.FTZ.AND P1, PT, R10.reuse, RZ, PT ;  /* 0x000000ff0a00720b */ /* 0x040fe20003f35000 */
[----:B------:R-:W-:Y:S01]  /*77e0*/  FMUL.FTZ R11, R10, 0.00390625 ;  /* 0x3b8000000a0b7820 */ /* 0x000fe20000410000 */
[----:B------:R-:W-:Y:S01]  /*77f0*/  FMUL.FTZ R12, R9, 0.00390625 ;  /* 0x3b800000090c7820 */ /* 0x000fe20000410000 */
[----:B------:R-:W-:Y:S02]  /*7800*/  WARPGROUP.DEPBAR.LE gsb0, 0x0 ;  /* 0x00008000000079c5 */ /* 0x000fe40000010000 */
[----:B------:R-:W-:-:S06]  /*7810*/  WARPGROUP.ARRIVE ;  /* 0x00000000000079c5 */ /* 0x000fcc0000000000 */
[----:B------:R-:W-:Y:S01]  /*7820*/  QGMMA.64x64x32.F32.E4M3.E4M3 R24, R144, gdesc[UR4], R24, gsb0 ;  /* 0x00e0000490187df3 */ /* 0x000fe20008000818 */
[----:B------:R-:W-:Y:S02]  /*7830*/  FSETP.NE.FTZ.AND P2, PT, R11, RZ, PT ;  /* 0x000000ff0b00720b */ /* 0x000fe40003f55000 */
[----:B------:R-:W-:Y:S01]  /*7840*/  FSETP.NE.FTZ.AND P3, PT, R12, RZ, PT ;  /* 0x000000ff0c00720b */ /* 0x000fe20003f75000 */
[----:B------:R-:W-:Y:S01]  /*7850*/  @P1 MUFU.RCP R3, R10 ;  /* 0x0000000a00031308 */ /* 0x000fe20000001000 */
[----:B------:R-:W-:Y:S01]  /*7860*/  FSETP.NE.FTZ.AND P1, PT, R9, RZ, PT ;  /* 0x000000ff0900720b */ /* 0x000fe20003f35000 */
[----:B------:R-:W-:-:S08]  /*7870*/  IMAD.MOV.U32 R7, RZ, RZ, RZ ;  /* 0x000000ffff077224 */ /* 0x000fd000078e00ff */
[----:B------:R-:W0:Y:S08]  /*7880*/  @P2 MUFU.LG2 R5, R11 ;  /* 0x0000000b00052308 */ /* 0x000e300000000c00 */
[----:B------:R-:W1:Y:S08]  /*7890*/  @P3 MUFU.LG2 R8, R12 ;  /* 0x0000000c00083308 */ /* 0x000e700000000c00 */
[----:B------:R-:W3:Y:S01]  /*78a0*/  @P1 MUFU.RCP R7, R9 ;  /* 0x0000000900071308 */ /* 0x000ee20000001000 */
[C---:B------:R-:W-:Y:S01]  /*78b0*/  @P2 FMUL.FTZ R6, R56.reuse, 0.69314718246459960938 ;  /* 0x3f31721838062820 */ /* 0x040fe20000410000 */
[----:B0-----:R-:W-:Y:S01]  /*78c0*/  @P2 FMUL.FTZ R5, R5, 0.69314718246459960938 ;  /* 0x3f31721805052820 */ /* 0x001fe20000410000 */
[----:B------:R-:W-:Y:S01]  /*78d0*/  @P3 FMUL.FTZ R13, R56, 0.69314718246459960938 ;  /* 0x3f317218380d3820 */ /* 0x000fe20000410000 */
[----:B------:R-:W-:-:S02]  /*78e0*/  IMAD.MOV.U32 R0, RZ, RZ, -0x800000 ;  /* 0xff800000ff007424 */ /* 0x000fc400078e00ff */
[----:B------:R-:W-:Y:S01]  /*78f0*/  @P2 FFMA.FTZ R0, R6, R57, R5 ;  /* 0x0000003906002223 */ /* 0x000fe20000010005 */
[----:B-1----:R-:W-:Y:S01]  /*7900*/  @P3 FMUL.FTZ R8, R8, 0.69314718246459960938 ;  /* 0x3f31721808083820 */ /* 0x002fe20000410000 */
[----:B------:R-:W-:Y:S02]  /*7910*/  IMAD.MOV.U32 R2, RZ, RZ, -0x800000 ;  /* 0xff800000ff027424 */ /* 0x000fe400078e00ff */
[-C--:B--2---:R-:W-:Y:S01]  /*7920*/  FMUL.FTZ R5, R3, R4.reuse ;  /* 0x0000000403057220 */ /* 0x084fe20000410000 */
[----:B------:R-:W-:Y:S01]  /*7930*/  @P3 FFMA.FTZ R2, R13, R59, R8 ;  /* 0x0000003b0d023223 */ /* 0x000fe20000010008 */
[----:B---3--:R-:W-:Y:S01]  /*7940*/  FMUL.FTZ R4, R7, R4 ;  /* 0x0000000407047220 */ /* 0x008fe20000410000 */
[----:B------:R-:W-:Y:S02]  /*7950*/  WARPGROUP.DEPBAR.LE gsb0, 0x0 ;  /* 0x00008000000079c5 */ /* 0x000fe40000010000 */
[----:B------:R-:W-:Y:S05]  /*7960*/  @!P0 BRA `(.L_x_13583) ;  /* 0x0000000000048947 */ /* 0x000fea0003800000 */
[----:B------:R-:W-:Y:S01]  /*7970*/  BPT.TRAP 0x1 ;  /* 0x000000040000795c */ /* 0x000fe20000300000 */
.L_x_13583:
        /* <DEDUP_REMOVED lines=36> */
.L_x_13559:
[----:B------:R-:W-:Y:S05]  /*7bc0*/  @P0 BRA `(.L_x_13584) ;  /* 0x00000014006c0947 */ /* 0x000fea0003800000 */
[----:B------:R-:W0:Y:S01]  /*7bd0*/  S2R R18, SR_TID.X ;  /* 0x0000000000127919 */ /* 0x000e220000002100 */
[----:B------:R-:W-:Y:S01]  /*7be0*/  ULDC.64 UR4, c[0x4][0x38] ;  /* 0x01000e0000047ab9 */ /* 0x000fe20000000a00 */
        /* <DEDUP_REMOVED lines=10> */
[----:B------:R-:W-:Y:S02]  /*7c90*/  UIMAD.WIDE.U32 UR4, UR43, UR8, URZ ;  /* 0x000000082b0472a5 */ /* 0x000fe4000f8e003f */
[----:B------:R-:W-:Y:S01]  /*7ca0*/  IMAD R45, RZ, RZ, -UR43 ;  /* 0x8000002bff2d7e24 */ /* 0x000fe2000f8e02ff */
        /* <DEDUP_REMOVED lines=10> */
[----:B------:R-:W1:Y:S01]  /*7d50*/  S2UR UR4, SR_CTAID.Y ;  /* 0x00000000000479c3 */ /* 0x000e620000002600 */
[----:B------:R-:W-:Y:S01]  /*7d60*/  SEL R84, R8, R3, P0 ;  /* 0x0000000308547207 */ /* 0x000fe20000000000 */
[----:B------:R-:W-:Y:S01]  /*7d70*/  UIADD3 UR9, UR5, UR9, URZ ;  /* 0x0000000905097290 */ /* 0x000fe2000fffe03f */
[----:B------:R-:W-:Y:S01]  /*7d80*/  SHF.R.S32.HI R6, RZ, 0x1f, R7 ;  /* 0x0000001fff067819 */ /* 0x000fe20000011407 */
[----:B------:R-:W-:Y:S01]  /*7d90*/  IMAD.U32 R23, RZ, RZ, UR5 ;  /* 0x00000005ff177e24 */ /* 0x000fe2000f8e00ff */
[----:B------:R-:W-:Y:S01]  /*7da0*/  SEL R78, R9, R10, P0 ;  /* 0x0000000a094e7207 */ /* 0x000fe20000000000 */
[----:B------:R-:W-:Y:S01]  /*7db0*/  UIMAD.WIDE.U32 UR6, UR43, UR10, URZ ;  /* 0x0000000a2b0672a5 */ /* 0x000fe2000f8e003f */
[----:B------:R-:W-:Y:S01]  /*7dc0*/  LEA.HI R8, R6, R7, RZ, 0x7 ;  /* 0x0000000706087211 */ /* 0x000fe200078f38ff */
[----:B------:R-:W-:Y:S01]  /*7dd0*/  IMAD.U32 R23, RZ, RZ, UR9 ;  /* 0x00000009ff177e24 */ /* 0x000fe2000f8e00ff */
[----:B------:R-:W-:Y:S01]  /*7de0*/  SEL R74, R10, R9, P0 ;  /* 0x000000090a4a7207 */ /* 0x000fe20000000000 */
[----:B------:R-:W-:Y:S01]  /*7df0*/  UIMAD UR8, UR43, UR11, UR8 ;  /* 0x0000000b2b0872a4 */ /* 0x000fe2000f8e0208 */
[----:B0-----:R-:W-:-:S02]  /*7e00*/  LOP3.LUT R4, R8, 0xffffff80, RZ, 0xc0, !PT ;  /* 0xffffff8008047812 */ /* 0x001fc400078ec0ff */
[----:B------:R-:W-:Y:S01]  /*7e10*/  SEL R80, R36, R11, P0 ;  /* 0x0000000b24507207 */ /* 0x000fe20000000000 */
[----:B------:R-:W-:Y:S01]  /*7e20*/  UIADD3 UR8, UR7, UR8, URZ ;  /* 0x0000000807087290 */ /* 0x000fe2000fffe03f */
[----:B------:R-:W-:Y:S01]  /*7e30*/  SEL R76, R11, R36, P0 ;  /* 0x000000240b4c7207 */ /* 0x000fe20000000000 */
[----:B------:R-:W-:Y:S01]  /*7e40*/  IMAD.IADD R28, R7, 0x1, -R4 ;  /* 0x00000001071c7824 */ /* 0x000fe200078e0a04 */
[----:B------:R-:W-:Y:S01]  /*7e50*/  LEA.HI R5, R6, R7, RZ, 0x2 ;  /* 0x0000000706057211 */ /* 0x000fe200078f10ff */
[----:B------:R-:W0:Y:S01]  /*7e60*/  S2R R36, SR_CTAID.X ;  /* 0x0000000000247919 */ /* 0x000e220000002500 */
[----:B------:R-:W-:Y:S02]  /*7e70*/  SEL R16, R26, R27, P0 ;  /* 0x0000001b1a107207 */ /* 0x000fe40000000000 */
[----:B------:R-:W-:Y:S02]  /*7e80*/  SHF.R.S32.HI R9, RZ, 0x1f, R28 ;  /* 0x0000001fff097819 */ /* 0x000fe4000001141c */
[----:B------:R-:W-:-:S02]  /*7e90*/  LOP3.LUT R6, R5, 0xfffffffc, RZ, 0xc0, !PT ;  /* 0xfffffffc05067812 */ /* 0x000fc400078ec0ff */
[----:B------:R-:W-:Y:S02]  /*7ea0*/  LEA.HI R11, R9, R28, RZ, 0x2 ;  /* 0x0000001c090b7211 */ /* 0x000fe400078f10ff */
[----:B------:R-:W-:Y:S02]  /*7eb0*/  SEL R58, R27, R26, P0 ;  /* 0x0000001a1b3a7207 */ /* 0x000fe40000000000 */
[--C-:B------:R-:W-:Y:S01]  /*7ec0*/  SHF.R.S32.HI R4, RZ, 0x2, R11.reuse ;  /* 0x00000002ff047819 */ /* 0x100fe2000001140b */
[----:B------:R-:W3:Y:S01]  /*7ed0*/  LDC R27, c[0x0][0xbe8] ;  /* 0x0002fa00ff1b7b82 */ /* 0x000ee20000000800 */
[----:B------:R-:W-:Y:S02]  /*7ee0*/  SHF.R.S32.HI R3, RZ, 0x1f, R11 ;  /* 0x0000001fff037819 */ /* 0x000fe4000001140b */
[----:B------:R-:W-:Y:S02]  /*7ef0*/  IADD3 R7, R7, -R6, RZ ;  /* 0x8000000607077210 */ /* 0x000fe40007ffe0ff */
[----:B------:R-:W-:-:S02]  /*7f00*/  LEA.HI R3, R3, R4, RZ, 0x3 ;  /* 0x0000000403037211 */ /* 0x000fc400078f18ff */
[----:B------:R-:W-:Y:S02]  /*7f10*/  SHF.R.S32.HI R8, RZ, 0x7, R8 ;  /* 0x00000007ff087819 */ /* 0x000fe40000011408 */
[----:B------:R-:W-:Y:S02]  /*7f20*/  LOP3.LUT R5, R3, 0xfffffff8, RZ, 0xc0, !PT ;  /* 0xfffffff803057812 */ /* 0x000fe400078ec0ff */
[----:B------:R-:W-:Y:S01]  /*7f30*/  SEL R64, R14, R49, P0 ;  /* 0x000000310e407207 */ /* 0x000fe20000000000 */
[----:B------:R-:W-:Y:S01]  /*7f40*/  IMAD.HI R3, R8, 0x55555556, RZ ;  /* 0x5555555608037827 */ /* 0x000fe200078e02ff */
[----:B------:R-:W-:Y:S02]  /*7f50*/  SEL R48, R49, R14, P0 ;  /* 0x0000000e31307207 */ /* 0x000fe40000000000 */
[----:B------:R-:W-:Y:S01]  /*7f60*/  SEL R66, R52, R15, P0 ;  /* 0x0000000f34427207 */ /* 0x000fe20000000000 */
[----:B------:R-:W-:Y:S01]  /*7f70*/  IMAD.IADD R5, R4, 0x1, -R5 ;  /* 0x0000000104057824 */ /* 0x000fe200078e0a05 */
[----:B------:R-:W-:Y:S01]  /*7f80*/  LEA.HI R4, R9, R28, RZ, 0x5 ;  /* 0x0000001c09047211 */ /* 0x000fe200078f28ff */
[----:B------:R-:W-:Y:S01]  /*7f90*/  IMAD.U32 R9, RZ, RZ, UR7 ;  /* 0x00000007ff097e24 */ /* 0x000fe2000f8e00ff */
[----:B------:R-:W-:Y:S01]  /*7fa0*/  LEA.HI R3, R3, R3, RZ, 0x1 ;  /* 0x0000000303037211 */ /* 0x000fe200078f08ff */
[----:B------:R-:W-:Y:S01]  /*7fb0*/  IMAD.U32 R9, RZ, RZ, UR8 ;  /* 0x00000008ff097e24 */ /* 0x000fe2000f8e00ff */
[----:B------:R-:W-:Y:S01]  /*7fc0*/  SHF.R.S32.HI R4, RZ, 0x5, R4 ;  /* 0x00000005ff047819 */ /* 0x000fe20000011404 */
[----:B------:R-:W-:Y:S01]  /*7fd0*/  ULDC.64 UR8, c[0x0][0xb28] ;  /* 0x0002ca0000087ab9 */ /* 0x000fe20000000a00 */
[----:B------:R-:W-:Y:S01]  /*7fe0*/  SEL R62, R15, R52, P0 ;  /* 0x000000340f3e7207 */ /* 0x000fe20000000000 */
[----:B------:R-:W-:Y:S01]  /*7ff0*/  IMAD R3, R3, -0x3, R8 ;  /* 0xfffffffd03037824 */ /* 0x000fe200078e0208 */
[----:B---3--:R-:W-:Y:S01]  /*8000*/  ISETP.NE.AND P2, PT, R27, 0x1, PT ;  /* 0x000000011b00780c */ /* 0x008fe20003f45270 */
[----:B------:R-:W-:Y:S01]  /*8010*/  IMAD R6, R4, 0x10, R5 ;  /* 0x0000001004067824 */ /* 0x000fe200078e0205 */
[----:B------:R-:W-:Y:S01]  /*8020*/  LEA.HI R8, R7, R7, RZ, 0x1 ;  /* 0x0000000707087211 */ /* 0x000fe200078f08ff */
[----:B------:R-:W3:Y:S01]  /*8030*/  LDC.64 R4, c[0x0][0xbd8] ;  /* 0x0002f600ff047b82 */ /* 0x000ee20000000a00 */
[----:B------:R-:W-:-:S02]  /*8040*/  SEL R24, R54, R55, P0 ;  /* 0x0000003736187207 */ /* 0x000fc40000000000 */
[----:B------:R-:W-:Y:S02]  /*8050*/  SEL R18, R55, R54, P0 ;  /* 0x0000003637127207 */ /* 0x000fe40000000000 */
[----:B------:R-:W-:Y:S02]  /*8060*/  SEL R14, R34, R35, P0 ;  /* 0x00000023220e7207 */ /* 0x000fe40000000000 */
[----:B------:R-:W-:Y:S02]  /*8070*/  SEL R52, R35, R34, P0 ;  /* 0x0000002223347207 */ /* 0x000fe40000000000 */
[----:B------:R-:W-:Y:S01]  /*8080*/  SEL R34, R38, R39, P0 ;  /* 0x0000002726227207 */ /* 0x000fe20000000000 */
[----:B------:R-:W4:Y:S01]  /*8090*/  @P2 LDC R37, c[0x0][0xbec] ;  /* 0x0002fb00ff252b82 */ /* 0x000f220000000800 */
[----:B------:R-:W-:Y:S02]  /*80a0*/  LOP3.LUT R8, R8, 0x1ffffffe, RZ, 0xc0, !PT ;  /* 0x1ffffffe08087812 */ /* 0x000fe400078ec0ff */
[----:B------:R-:W-:-:S02]  /*80b0*/  LEA R3, R3, R6, 0x6 ;  /* 0x0000000603037211 */ /* 0x000fc400078e30ff */
[----:B------:R-:W-:Y:S01]  /*80c0*/  SEL R32, R44, R13, P0 ;  /* 0x0000000d2c207207 */ /* 0x000fe20000000000 */
[----:B------:R-:W-:Y:S01]  /*80d0*/  IMAD.IADD R10, R7, 0x1, -R8 ;  /* 0x00000001070a7824 */ /* 0x000fe200078e0a08 */
[----:B------:R-:W-:Y:S01]  /*80e0*/  SEL R70, R13, R44, P0 ;  /* 0x0000002c0d467207 */ /* 0x000fe20000000000 */
[--C-:B0-----:R-:W-:Y:S01]  /*80f0*/  IMAD R29, R36, 0xc0, R3.reuse ;  /* 0x000000c0241d7824 */ /* 0x101fe200078e0203 */
[----:B------:R-:W-:Y:S01]  /*8100*/  SEL R40, R30, R31, P0 ;  /* 0x0000001f1e287207 */ /* 0x000fe20000000000 */
[----:B------:R-:W-:Y:S01]  /*8110*/  IMAD R10, R10, 0x8, R3 ;  /* 0x000000080a0a7824 */ /* 0x000fe200078e0203 */
[----:B------:R-:W-:Y:S01]  /*8120*/  SEL R60, R31, R30, P0 ;  /* 0x0000001e1f3c7207 */ /* 0x000fe20000000000 */
[----:B------:R-:W-:Y:S01]  /*8130*/  VIADD R53, R29, 0x8 ;  /* 0x000000081d357836 */ /* 0x000fe20000000000 */
[----:B------:R-:W-:Y:S01]  /*8140*/  SEL R26, R46, R47, P0 ;  /* 0x0000002f2e1a7207 */ /* 0x000fe20000000000 */
[----:B---3--:R-:W-:Y:S01]  /*8150*/  IMAD R54, R4, UR48, RZ ;  /* 0x0000003004367c24 */ /* 0x008fe2000f8e02ff */
[----:B------:R-:W-:Y:S01]  /*8160*/  SEL R72, R12, R41, P0 ;  /* 0x000000290c487207 */ /* 0x000fe20000000000 */
[----:B------:R-:W-:Y:S01]  /*8170*/  IMAD.WIDE.U32 R22, R4, UR47, R22 ;  /* 0x0000002f04167c25 */ /* 0x000fe2000f8e0016 */
[----:B------:R-:W-:-:S02]  /*8180*/  SEL R46, R47, R46, P0 ;  /* 0x0000002e2f2e7207 */ /* 0x000fc40000000000 */
[----:B------:R-:W0:Y:S01]  /*8190*/  @P2 LDC R47, c[0x0][0xbec] ;  /* 0x0002fb00ff2f2b82 */ /* 0x000e220000000800 */
[----:B------:R-:W-:Y:S01]  /*81a0*/  IMAD R35, R5, UR47, R54 ;  /* 0x0000002f05237c24 */ /* 0x000fe2000f8e0236 */
[----:B------:R-:W-:Y:S01]  /*81b0*/  SEL R68, R41, R12, P0 ;  /* 0x0000000c29447207 */ /* 0x000fe20000000000 */
[----:B------:R-:W-:Y:S01]  /*81c0*/  IMAD R36, R36, 0xc0, R10 ;  /* 0x000000c024247824 */ /* 0x000fe200078e020a */
[----:B------:R-:W-:Y:S01]  /*81d0*/  SEL R12, R42, R43, P0 ;  /* 0x0000002b2a0c7207 */ /* 0x000fe20000000000 */
[----:B------:R-:W-:Y:S01]  /*81e0*/  IMAD.IADD R23, R23, 0x1, R35 ;  /* 0x0000000117177824 */ /* 0x000fe200078e0223 */
[----:B------:R-:W-:Y:S01]  /*81f0*/  SEL R44, R43, R42, P0 ;  /* 0x0000002a2b2c7207 */ /* 0x000fe20000000000 */
[----:B----4-:R-:W-:Y:S01]  /*8200*/  @P2 IMAD.HI.U32 R35, R36, R37, RZ ;  /* 0x0000002524232227 */ /* 0x010fe200078e00ff */
[----:B------:R-:W3:Y:S01]  /*8210*/  @P2 LDC R54, c[0x0][0xbf0] ;  /* 0x0002fc00ff362b82 */ /* 0x000ee20000000800 */
[----:B------:R-:W-:Y:S02]  /*8220*/  LOP3.LUT R11, R11, 0x7ffffffc, RZ, 0xc0, !PT ;  /* 0x7ffffffc0b0b7812 */ /* 0x000fe400078ec0ff */
[----:B------:R-:W-:Y:S01]  /*8230*/  SEL R20, R50, R51, P0 ;  /* 0x0000003332147207 */ /* 0x000fe20000000000 */
[----:B------:R-:W-:Y:S01]  /*8240*/  IMAD.MOV.U32 R37, RZ, RZ, R36 ;  /* 0x000000ffff257224 */ /* 0x000fe200078e0024 */
[----:B------:R-:W-:-:S02]  /*8250*/  SEL R56, R39, R38, P0 ;  /* 0x0000002627387207 */ /* 0x000fc40000000000 */
[----:B------:R-:W-:Y:S02]  /*8260*/  SEL R50, R51, R50, P0 ;  /* 0x0000003233327207 */ /* 0x000fe40000000000 */
[----:B------:R-:W-:Y:S01]  /*8270*/  MOV R8, UR6 ;  /* 0x0000000600087c02 */ /* 0x000fe20008000f00 */
[----:B------:R-:W-:Y:S01]  /*8280*/  ULDC.64 UR6, c[0x0][0xb48] ;  /* 0x0002d20000067ab9 */ /* 0x000fe20000000a00 */
[C---:B------:R-:W-:Y:S02]  /*8290*/  LOP3.LUT P1, RZ, R28.reuse, 0x3, RZ, 0xc0, !PT ;  /* 0x000000031cff7812 */ /* 0x040fe4000782c0ff */
[----:B------:R-:W-:Y:S01]  /*82a0*/  IADD3 R28, R28, -R11, RZ ;  /* 0x8000000b1c1c7210 */ /* 0x000fe20007ffe0ff */
[----:B0-----:R-:W-:Y:S01]  /*82b0*/  @P2 IMAD.HI.U32 R47, R36, R47, RZ ;  /* 0x0000002f242f2227 */ /* 0x001fe200078e00ff */
[----:B---3--:R-:W-:Y:S02]  /*82c0*/  @P2 SHF.R.U32.HI R37, RZ, R54, R35 ;  /* 0x00000036ff252219 */ /* 0x008fe40000011623 */
[----:B--2---:R-:W-:Y:S01]  /*82d0*/  LOP3.LUT R33, R17, 0x2, RZ, 0x3c, !PT ;  /* 0x0000000211217812 */ /* 0x004fe200078e3cff */
[----:B------:R-:W-:Y:S04]  /*82e0*/  SHFL.IDX PT, R6, R86, R17, 0x1c1f ;  /* 0x001c1f1156067589 */ /* 0x000fe800000e0000 */
[----:B------:R-:W0:Y:S04]  /*82f0*/  SHFL.IDX PT, R5, R82, R33, 0x1c1f ;  /* 0x001c1f2152057589 */ /* 0x000e2800000e0000 */
[----:B------:R-:W-:Y:S04]  /*8300*/  SHFL.IDX PT, R13, R34, R17, 0x1c1f ;  /* 0x001c1f11220d7589 */ /* 0x000fe800000e0000 */
[----:B------:R-:W-:Y:S04]  /*8310*/  SHFL.IDX PT, R7, R88, R17, 0x1c1f ;  /* 0x001c1f1158077589 */ /* 0x000fe800000e0000 */
[----:B------:R2:W-:Y:S04]  /*8320*/  SHFL.IDX PT, R30, R66, R17, 0x1c1f ;  /* 0x001c1f11421e7589 */ /* 0x0005e800000e0000 */
[----:B------:R-:W3:Y:S04]  /*8330*/  SHFL.IDX PT, R34, R84, R33, 0x1c1f ;  /* 0x001c1f2154227589 */ /* 0x000ee800000e0000 */
[----:B------:R4:W-:Y:S01]  /*8340*/  SHFL.IDX PT, R31, R64, R17, 0x1c1f ;  /* 0x001c1f11401f7589 */ /* 0x0009e200000e0000 */
[----:B--2---:R-:W1:Y:S03]  /*8350*/  LDC R66, c[0x0][0xc50] ;  /* 0x00031400ff427b82 */ /* 0x004e660000000800 */
[----:B------:R2:W-:Y:S01]  /*8360*/  SHFL.IDX PT, R42, R72, R17, 0x1c1f ;  /* 0x001c1f11482a7589 */ /* 0x0005e200000e0000 */
[----:B0-----:R-:W-:-:S02]  /*8370*/  SEL R4, R6, R5, P0 ;  /* 0x0000000506047207 */ /* 0x001fc40000000000 */
[----:B------:R-:W-:Y:S01]  /*8380*/  SEL R6, R5, R6, P0 ;  /* 0x0000000605067207 */ /* 0x000fe20000000000 */
[----:B------:R-:W-:Y:S01]  /*8390*/  SHFL.IDX PT, R39, R78, R17, 0x1c1f ;  /* 0x001c1f114e277589 */ /* 0x000fe200000e0000 */
[----:B----4-:R-:W0:Y:S03]  /*83a0*/  LDC.64 R64, c[0x0][0xb40] ;  /* 0x0002d000ff407b82 */ /* 0x010e260000000a00 */
[----:B------:R-:W-:Y:S04]  /*83b0*/  SHFL.IDX PT, R38, R80, R17, 0x1c1f ;  /* 0x001c1f1150267589 */ /* 0x000fe800000e0000 */
[----:B------:R-:W-:Y:S01]  /*83c0*/  SHFL.IDX PT, R32, R32, R17, 0x1c1f ;  /* 0x001c1f1120207589 */ /* 0x000fe200000e0000 */
[----:B--2---:R-:W2:Y:S01]  /*83d0*/  @P2 LDC R72, c[0x0][0xbf0] ;  /* 0x0002fc00ff482b82 */ /* 0x004ea20000000800 */
[----:B---3--:R-:W-:-:S02]  /*83e0*/  SEL R5, R7, R34, P0 ;  /* 0x0000002207057207 */ /* 0x008fc40000000000 */
[----:B------:R-:W-:Y:S01]  /*83f0*/  SHFL.IDX PT, R16, R16, R17, 0x1c1f ;  /* 0x001c1f1110107589 */ /* 0x000fe200000e0000 */
[----:B------:R-:W-:-:S03]  /*8400*/  SEL R7, R34, R7, P0 ;  /* 0x0000000722077207 */ /* 0x000fc60000000000 */
[----:B------:R-:W-:Y:S01]  /*8410*/  SHFL.IDX PT, R15, R40, R17, 0x1c1f ;  /* 0x001c1f11280f7589 */ /* 0x000fe200000e0000 */
[----:B-1----:R-:W-:Y:S01]  /*8420*/  IMAD R66, R66, R45, UR4 ;  /* 0x0000000442427e24 */ /* 0x002fe2000f8e022d */
[----:B------:R-:W-:Y:S01]  /*8430*/  ULDC.64 UR4, c[0x0][0xbe0] ;  /* 0x0002f80000047ab9 */ /* 0x000fe20000000a00 */
[----:B------:R-:W-:Y:S01]  /*8440*/  MOV R45, R36 ;  /* 0x00000024002d7202 */ /* 0x000fe20000000f00 */
[----:B------:R-:W-:Y:S04]  /*8450*/  SHFL.IDX PT, R14, R14, R17, 0x1c1f ;  /* 0x001c1f110e0e7589 */ /* 0x000fe800000e0000 */
[----:B------:R-:W-:Y:S01]  /*8460*/  SHFL.IDX PT, R12, R12, R17, 0x1c1f ;  /* 0x001c1f110c0c7589 */ /* 0x000fe200000e0000 */
[C---:B0-----:R-:W-:Y:S02]  /*8470*/  IMAD R34, R64.reuse, UR48, RZ ;  /* 0x0000003040227c24 */ /* 0x041fe4000f8e02ff */
[----:B------:R-:W-:Y:S01]  /*8480*/  IMAD.WIDE.U32 R8, R64, UR47, R8 ;  /* 0x0000002f40087c25 */ /* 0x000fe2000f8e0008 */
[----:B------:R-:W-:Y:S03]  /*8490*/  SHFL.IDX PT, R11, R26, R17, 0x1c1f ;  /* 0x001c1f111a0b7589 */ /* 0x000fe600000e0000 */
[----:B------:R-:W-:Y:S01]  /*84a0*/  IMAD R35, R65, UR47, R34 ;  /* 0x0000002f41237c24 */ /* 0x000fe2000f8e0222 */
[----:B------:R-:W-:Y:S01]  /*84b0*/  SHFL.IDX PT, R3, R24, R17, 0x1c1f ;  /* 0x001c1f1118037589 */ /* 0x000fe200000e0000 */
[----:B------:R-:W-:Y:S01]  /*84c0*/  IMAD.MOV.U32 R34, RZ, RZ, R8 ;  /* 0x000000ffff227224 */ /* 0x000fe200078e0008 */
[----:B--2---:R-:W-:Y:S01]  /*84d0*/  @P2 SHF.R.U32.HI R45, RZ, R72, R47 ;  /* 0x00000048ff2d2219 */ /* 0x004fe2000001162f */
[----:B------:R-:W-:Y:S01]  /*84e0*/  IMAD.IADD R35, R9, 0x1, R35 ;  /* 0x0000000109237824 */ /* 0x000fe200078e0223 */
[----:B------:R-:W-:Y:S04]  /*84f0*/  SHFL.IDX PT, R10, R20, R17, 0x1c1f ;  /* 0x001c1f11140a7589 */ /* 0x000fe800000e0000 */
[----:B------:R-:W-:Y:S04]  /*8500*/  SHFL.IDX PT, R41, R76, R33, 0x1c1f ;  /* 0x001c1f214c297589 */ /* 0x000fe800000e0000 */
[----:B------:R-:W0:Y:S04]  /*8510*/  SHFL.IDX PT, R40, R74, R33, 0x1c1f ;  /* 0x001c1f214a287589 */ /* 0x000e2800000e0000 */
        /* <DEDUP_REMOVED lines=8> */
[----:B------:R3:W-:Y:S04]  /*85a0*/  SHFL.IDX PT, R20, R46, R33, 0x1c1f ;  /* 0x001c1f212e147589 */ /* 0x0007e800000e0000 */
[----:B------:R-:W-:Y:S04]  /*85b0*/  SHFL.IDX PT, R19, R44, R33, 0x1c1f ;  /* 0x001c1f212c137589 */ /* 0x000fe800000e0000 */
[----:B------:R-:W-:Y:S01]  /*85c0*/  SHFL.IDX PT, R18, R18, R33, 0x1c1f ;  /* 0x001c1f2112127589 */ /* 0x000fe200000e0000 */
[----:B---3--:R-:W-:-:S03]  /*85d0*/  IADD3 R46, -R45, RZ, RZ ;  /* 0x000000ff2d2e7210 */ /* 0x008fc60007ffe1ff */
[----:B------:R3:W-:Y:S02]  /*85e0*/  SHFL.IDX PT, R17, R50, R33, 0x1c1f ;  /* 0x001c1f2132117589 */ /* 0x0007e400000e0000 */
[----:B---3--:R-:W-:-:S05]  /*85f0*/  SHF.R.S32.HI R33, RZ, 0x1f, R66 ;  /* 0x0000001fff217819 */ /* 0x008fca0000011442 */
[C---:B------:R-:W-:Y:S02]  /*8600*/  IMAD R9, R33.reuse, UR4, RZ ;  /* 0x0000000421097c24 */ /* 0x040fe4000f8e02ff */
[----:B------:R-:W-:Y:S02]  /*8610*/  IMAD R33, R33, UR6, RZ ;  /* 0x0000000621217c24 */ /* 0x000fe4000f8e02ff */
[C---:B------:R-:W-:Y:S02]  /*8620*/  IMAD R44, R66.reuse, UR5, R9 ;  /* 0x00000005422c7c24 */ /* 0x040fe4000f8e0209 */
[----:B------:R-:W-:Y:S01]  /*8630*/  IMAD.WIDE.U32 R8, R66, UR4, R22 ;  /* 0x0000000442087c25 */ /* 0x000fe2000f8e0016 */
[----:B------:R-:W-:-:S03]  /*8640*/  ULDC.64 UR4, c[0x0][0xb30] ;  /* 0x0002cc0000047ab9 */ /* 0x000fc60000000a00 */
[C---:B------:R-:W-:Y:S01]  /*8650*/  IMAD.WIDE.U32 R22, R66.reuse, UR6, R34 ;  /* 0x0000000642167c25 */ /* 0x040fe2000f8e0022 */
[----:B------:R-:W-:Y:S02]  /*8660*/  IADD3 R34, P2, R37, R8, RZ ;  /* 0x0000000825227210 */ /* 0x000fe40007f5e0ff */
[----:B------:R-:W-:Y:S01]  /*8670*/  SHF.R.S32.HI R8, RZ, 0x1f, R45 ;  /* 0x0000001fff087819 */ /* 0x000fe2000001142d */
[----:B------:R-:W-:Y:S01]  /*8680*/  IMAD R47, R66, UR7, R33 ;  /* 0x00000007422f7c24 */ /* 0x000fe2000f8e0221 */
[--C-:B------:R-:W-:Y:S01]  /*8690*/  SHF.R.S32.HI R33, RZ, 0x1f, R37.reuse ;  /* 0x0000001fff217819 */ /* 0x100fe20000011425 */
[----:B------:R-:W-:Y:S01]  /*86a0*/  IMAD.MOV R37, RZ, RZ, -R37 ;  /* 0x000000ffff257224 */ /* 0x000fe200078e0a25 */
[----:B------:R-:W-:Y:S01]  /*86b0*/  ULDC.64 UR6, c[0x0][0xbc8] ;  /* 0x0002f20000067ab9 */ /* 0x000fe20000000a00 */
[----:B------:R-:W-:Y:S01]  /*86c0*/  IMAD R8, R8, UR4, RZ ;  /* 0x0000000408087c24 */ /* 0x000fe2000f8e02ff */
[----:B------:R-:W-:Y:S01]  /*86d0*/  IADD3.X R35, R33, R9, R44, P2, !PT ;  /* 0x0000000921237210 */ /* 0x000fe200017fe42c */
[----:B------:R-:W-:-:S02]  /*86e0*/  IMAD.IADD R23, R23, 0x1, R47 ;  /* 0x0000000117177824 */ /* 0x000fc400078e022f */
[C-C-:B------:R-:W-:Y:S02]  /*86f0*/  IMAD R33, R27.reuse, R37, R36.reuse ;  /* 0x000000251b217224 */ /* 0x140fe400078e0224 */
[----:B------:R-:W-:Y:S02]  /*8700*/  IMAD R37, R27, R46, R36 ;  /* 0x0000002e1b257224 */ /* 0x000fe400078e0224 */
[C---:B------:R-:W-:Y:S01]  /*8710*/  IMAD R47, R45.reuse, UR5, R8 ;  /* 0x000000052d2f7c24 */ /* 0x040fe2000f8e0208 */
[----:B------:R-:W3:Y:S01]  /*8720*/  S2UR UR5, SR_CgaCtaId ;  /* 0x00000000000579c3 */ /* 0x000ee20000008800 */
[----:B------:R-:W-:Y:S01]  /*8730*/  IMAD.WIDE.U32 R8, R45, UR4, R22 ;  /* 0x000000042d087c25 */ /* 0x000fe2000f8e0016 */
[----:B------:R-:W-:Y:S01]  /*8740*/  SHF.R.S32.HI R22, RZ, 0x1f, R33 ;  /* 0x0000001fff167819 */ /* 0x000fe20000011421 */
[----:B------:R-:W-:Y:S01]  /*8750*/  UMOV UR4, 0x400 ;  /* 0x0000040000047882 */ /* 0x000fe20000000000 */
[----:B------:R-:W-:Y:S01]  /*8760*/  SHF.R.S32.HI R23, RZ, 0x1f, R37 ;  /* 0x0000001fff177819 */ /* 0x000fe20000011425 */
[----:B------:R-:W-:-:S02]  /*8770*/  IMAD.IADD R9, R9, 0x1, R47 ;  /* 0x0000000109097824 */ /* 0x000fc400078e022f */
[----:B------:R-:W-:Y:S02]  /*8780*/  IMAD R22, R22, UR6, RZ ;  /* 0x0000000616167c24 */ /* 0x000fe4000f8e02ff */
[----:B------:R-:W-:Y:S02]  /*8790*/  IMAD R36, R23, UR8, RZ ;  /* 0x0000000817247c24 */ /* 0x000fe4000f8e02ff */
[C---:B------:R-:W-:Y:S01]  /*87a0*/  IMAD R23, R33.reuse, UR7, R22 ;  /* 0x0000000721177c24 */ /* 0x040fe2000f8e0216 */
[----:B0-----:R-:W-:Y:S01]  /*87b0*/  SEL R22, R40, R39, P0 ;  /* 0x0000002728167207 */ /* 0x001fe20000000000 */
[----:B------:R-:W-:Y:S01]  /*87c0*/  IMAD.WIDE.U32 R34, R33, UR6, R34 ;  /* 0x0000000621227c25 */ /* 0x000fe2000f8e0022 */
[----:B------:R-:W-:-:S03]  /*87d0*/  ULDC.64 UR6, c[0x0][0xba8] ;  /* 0x0002ea0000067ab9 */ /* 0x000fc60000000a00 */
[C---:B------:R-:W-:Y:S02]  /*87e0*/  IMAD R33, R37.reuse, UR9, R36 ;  /* 0x0000000925217c24 */ /* 0x040fe4000f8e0224 */
[----:B------:R-:W-:Y:S01]  /*87f0*/  IMAD.WIDE.U32 R36, R37, UR8, R8 ;  /* 0x0000000825247c25 */ /* 0x000fe2000f8e0008 */
[----:B------:R-:W-:Y:S01]  /*8800*/  SEL R8, R39, R40, P0 ;  /* 0x0000002827087207 */ /* 0x000fe20000000000 */
[----:B------:R-:W-:Y:S01]  /*8810*/  ULDC.64 UR8, c[0x0][0xb00] ;  /* 0x0002c00000087ab9 */ /* 0x000fe20000000a00 */
[C---:B------:R-:W-:Y:S01]  /*8820*/  LEA R40, P2, R34.reuse, UR6, 0x2 ;  /* 0x0000000622287c11 */ /* 0x040fe2000f8410ff */
[----:B------:R-:W-:Y:S01]  /*8830*/  IMAD.IADD R23, R35, 0x1, R23 ;  /* 0x0000000123177824 */ /* 0x000fe200078e0217 */
[----:B------:R-:W-:Y:S01]  /*8840*/  IADD3 R9, R37, R33, RZ ;  /* 0x0000002125097210 */ /* 0x000fe20007ffe0ff */
[----:B------:R-:W-:Y:S01]  /*8850*/  ULDC UR6, c[0x0][0xa88] ;  /* 0x0002a20000067ab9 */ /* 0x000fe20000000800 */
[----:B---3--:R-:W-:Y:S01]  /*8860*/  ULEA UR4, UR5, UR4, 0x18 ;  /* 0x0000000405047291 */ /* 0x008fe2000f8ec03f */
[----:B------:R-:W-:Y:S01]  /*8870*/  SHFL.IDX PT, R44, R40, 0x1, 0x1c1f ;  /* 0x003c1f00282c7f89 */ /* 0x000fe200000e0000 */
[----:B------:R-:W-:Y:S01]  /*8880*/  LEA.HI.X R33, R34, UR7, R23, 0x2, P2 ;  /* 0x0000000722217c11 */ /* 0x000fe200090f1417 */
[----:B------:R-:W-:Y:S01]  /*8890*/  IMAD R50, R27, UR6, RZ ;  /* 0x000000061b327c24 */ /* 0x000fe2000f8e02ff */
[----:B------:R-:W-:Y:S01]  /*88a0*/  UIADD3 UR4, UR4, 0x12420, URZ ;  /* 0x0001242004047890 */ /* 0x000fe2000fffe03f */
[----:B------:R2:W-:Y:S01]  /*88b0*/  SHFL.IDX PT, R34, R40, RZ, 0x1c1f ;  /* 0x001c1fff28227589 */ /* 0x0005e200000e0000 */
[----:B------:R-:W-:-:S02]  /*88c0*/  LEA R52, P3, R36, UR8, 0x2 ;  /* 0x0000000824347c11 */ /* 0x000fc4000f8610ff */
[-C--:B------:R-:W-:Y:S01]  /*88d0*/  ISETP.GE.OR P2, PT, R29, R50.reuse, P1 ;  /* 0x000000321d00720c */ /* 0x080fe20000f46670 */
[----:B------:R-:W0:Y:S01]  /*88e0*/  SHFL.IDX PT, R35, R33, RZ, 0x1c1f ;  /* 0x001c1fff21237589 */ /* 0x000e2200000e0000 */
[-C--:B------:R-:W-:Y:S01]  /*88f0*/  ISETP.GE.OR P1, PT, R53, R50.reuse, P1 ;  /* 0x000000323500720c */ /* 0x080fe20000f26670 */
[----:B------:R-:W-:Y:S01]  /*8900*/  UPRMT UR4, URZ, 0x654, UR4 ;  /* 0x000006543f047896 */ /* 0x000fe20008000004 */
[----:B------:R-:W-:Y:S01]  /*8910*/  LEA.HI.X R54, R36, UR9, R9, 0x2, P3 ;  /* 0x0000000924367c11 */ /* 0x000fe200098f1409 */
[----:B------:R-:W3:Y:S01]  /*8920*/  SHFL.IDX PT, R45, R33, 0x1, 0x1c1f ;  /* 0x003c1f00212d7f89 */ /* 0x000ee200000e0000 */
[----:B------:R-:W-:Y:S02]  /*8930*/  ISETP.GE.AND P3, PT, R29, R50, PT ;  /* 0x000000321d00720c */ /* 0x000fe40003f66270 */
[----:B------:R-:W-:Y:S01]  /*8940*/  SEL R9, R38, R41, P0 ;  /* 0x0000002926097207 */ /* 0x000fe20000000000 */
[----:B------:R4:W4:Y:S01]  /*8950*/  SHFL.IDX PT, R46, R52, RZ, 0x1c1f ;  /* 0x001c1fff342e7589 */ /* 0x00092200000e0000 */
[----:B------:R-:W-:-:S02]  /*8960*/  SEL R23, R41, R38, P0 ;  /* 0x0000002629177207 */ /* 0x000fc40000000000 */
[----:B------:R-:W-:Y:S01]  /*8970*/  SYNCS.ARRIVE.TRANS64.RED.A1T0 RZ, [UR4], RZ ;  /* 0x000000ffffff79a7 */ /* 0x000fe20008100404 */
[----:B------:R0:W4:Y:S01]  /*8980*/  SHFL.IDX PT, R47, R54, RZ, 0x1c1f ;  /* 0x001c1fff362f7589 */ /* 0x00012200000e0000 */
[----:B-1----:R-:W-:Y:S02]  /*8990*/  SEL R36, R42, R49, P0 ;  /* 0x000000312a247207 */ /* 0x002fe40000000000 */
[----:B------:R-:W-:Y:S01]  /*89a0*/  SEL R38, R49, R42, P0 ;  /* 0x0000002a31267207 */ /* 0x000fe20000000000 */
[----:B------:R-:W-:Y:S01]  /*89b0*/  IMAD.SHL.U32 R49, R28, 0x2, RZ ;  /* 0x000000021c317824 */ /* 0x000fe200078e00ff */
[----:B------:R-:W-:Y:S02]  /*89c0*/  SEL R37, R32, R43, P0 ;  /* 0x0000002b20257207 */ /* 0x000fe40000000000 */
[----:B------:R-:W-:Y:S02]  /*89d0*/  SEL R39, R43, R32, P0 ;  /* 0x000000202b277207 */ /* 0x000fe40000000000 */
[----:B--2---:R-:W-:-:S02]  /*89e0*/  SEL R40, R31, R48, P0 ;  /* 0x000000301f287207 */ /* 0x004fc40000000000 */
[----:B------:R-:W-:Y:S01]  /*89f0*/  SEL R42, R48, R31, P0 ;  /* 0x0000001f302a7207 */ /* 0x000fe20000000000 */
[----:B0-----:R0:W-:Y:S01]  /*8a00*/  @!P2 ST.E desc[UR40][R34.64], R0 ;  /* 0x000000002200a985 */ /* 0x0011e2000c101928 */
[----:B------:R-:W-:Y:S02]  /*8a10*/  SEL R41, R30, R51, P0 ;  /* 0x000000331e297207 */ /* 0x000fe40000000000 */
[----:B------:R-:W-:Y:S01]  /*8a20*/  SEL R43, R51, R30, P0 ;  /* 0x0000001e332b7207 */ /* 0x000fe20000000000 */
[----:B---3--:R0:W-:Y:S01]  /*8a30*/  @!P1 ST.E desc[UR40][R44.64], R2 ;  /* 0x000000022c009985 */ /* 0x0081e2000c101928 */
        /* <DEDUP_REMOVED lines=8> */
[C---:B------:R-:W-:Y:S01]  /*8ac0*/  IADD3 R33, R49.reuse, 0x30, RZ ;  /* 0x0000003031217810 */ /* 0x040fe20007ffe0ff */
[----:B------:R-:W-:Y:S01]  /*8ad0*/  VIADD R34, R49, 0x38 ;  /* 0x0000003831227836 */ /* 0x000fe20000000000 */
[----:B------:R-:W-:Y:S02]  /*8ae0*/  ISETP.GE.AND P3, PT, R27, UR4, PT ;  /* 0x000000041b007c0c */ /* 0x000fe4000bf66270 */
[----:B------:R-:W-:-:S02]  /*8af0*/  ISETP.GE.AND P4, PT, R32, UR4, PT ;  /* 0x0000000420007c0c */ /* 0x000fc4000bf86270 */
[----:B------:R-:W-:Y:S02]  /*8b00*/  ISETP.GE.AND P5, PT, R33, UR4, PT ;  /* 0x0000000421007c0c */ /* 0x000fe4000bfa6270 */
[----:B------:R-:W-:Y:S01]  /*8b10*/  ISETP.GE.AND P6, PT, R34, UR4, PT ;  /* 0x0000000422007c0c */ /* 0x000fe2000bfc6270 */
[----:B----4-:R-:W-:Y:S02]  /*8b20*/  @!P1 IMAD.WIDE R28, R49, 0x4, R46 ;  /* 0x00000004311c9825 */ /* 0x010fe400078e022e */
[----:B------:R-:W-:-:S03]  /*8b30*/  @!P2 LEA.HI R0, R0, R0, RZ, 0x1 ;  /* 0x000000000000a211 */ /* 0x000fc600078f08ff */
[----:B------:R0:W-:Y:S01]  /*8b40*/  @!P1 ST.E.64 desc[UR40][R28.64], R4 ;  /* 0x000000041c009985 */ /* 0x0001e2000c101b28 */
[----:B------:R-:W-:Y:S02]  /*8b50*/  @!P2 LOP3.LUT R31, R0, 0xfffffffe, RZ, 0xc0, !PT ;  /* 0xfffffffe001fa812 */ /* 0x000fe400078ec0ff */
[----:B------:R-:W-:Y:S02]  /*8b60*/  IADD3 R0, R49, 0x10, RZ ;  /* 0x0000001031007810 */ /* 0x000fe40007ffe0ff */
[----:B------:R-:W-:Y:S01]  /*8b70*/  @!P3 LEA.HI R27, R27, R27, RZ, 0x1 ;  /* 0x0000001b1b1bb211 */ /* 0x000fe200078f08ff */
[----:B------:R-:W-:Y:S01]  /*8b80*/  @!P2 IMAD.WIDE R30, R31, 0x4, R46 ;  /* 0x000000041f1ea825 */ /* 0x000fe200078e022e */
[----:B------:R-:W-:Y:S02]  /*8b90*/  ISETP.GE.AND P1, PT, R0, UR4, PT ;  /* 0x0000000400007c0c */ /* 0x000fe4000bf26270 */
[----:B------:R-:W-:Y:S02]  /*8ba0*/  @!P4 LEA.HI R32, R32, R32, RZ, 0x1 ;  /* 0x000000202020c211 */ /* 0x000fe400078f08ff */
[----:B------:R1:W-:Y:S01]  /*8bb0*/  @!P2 ST.E.64 desc[UR40][R30.64], R6 ;  /* 0x000000061e00a985 */ /* 0x0003e2000c101b28 */
[----:B------:R-:W-:-:S02]  /*8bc0*/  ISETP.GE.AND P2, PT, R2, UR4, PT ;  /* 0x0000000402007c0c */ /* 0x000fc4000bf46270 */
[----:B------:R-:W-:Y:S02]  /*8bd0*/  @!P5 LEA.HI R33, R33, R33, RZ, 0x1 ;  /* 0x000000212121d211 */ /* 0x000fe400078f08ff */
[----:B------:R-:W-:Y:S02]  /*8be0*/  @!P6 LEA.HI R34, R34, R34, RZ, 0x1 ;  /* 0x000000222222e211 */ /* 0x000fe400078f08ff */
[----:B------:R-:W-:Y:S02]  /*8bf0*/  @!P3 LOP3.LUT R27, R27, 0xfffffffe, RZ, 0xc0, !PT ;  /* 0xfffffffe1b1bb812 */ /* 0x000fe400078ec0ff */
[----:B------:R-:W-:Y:S02]  /*8c00*/  @!P1 LEA.HI R0, R0, R0, RZ, 0x1 ;  /* 0x0000000000009211 */ /* 0x000fe400078f08ff */
[----:B------:R-:W-:Y:S01]  /*8c10*/  @!P5 LOP3.LUT R33, R33, 0xfffffffe, RZ, 0xc0, !PT ;  /* 0xfffffffe2121d812 */ /* 0x000fe200078ec0ff */
[----:B0-----:R-:W-:Y:S01]  /*8c20*/  @!P3 IMAD.WIDE R28, R27, 0x4, R46 ;  /* 0x000000041b1cb825 */ /* 0x001fe200078e022e */
[----:B------:R-:W-:-:S02]  /*8c30*/  @!P1 LOP3.LUT R5, R0, 0xfffffffe, RZ, 0xc0, !PT ;  /* 0xfffffffe00059812 */ /* 0x000fc400078ec0ff */
[----:B------:R-:W-:Y:S02]  /*8c40*/  @!P2 LEA.HI R2, R2, R2, RZ, 0x1 ;  /* 0x000000020202a211 */ /* 0x000fe400078f08ff */
[----:B-1----:R-:W-:Y:S01]  /*8c50*/  @!P4 LOP3.LUT R31, R32, 0xfffffffe, RZ, 0xc0, !PT ;  /* 0xfffffffe201fc812 */ /* 0x002fe200078ec0ff */
[--C-:B------:R-:W-:Y:S01]  /*8c60*/  @!P1 IMAD.WIDE R4, R5, 0x4, R46.reuse ;  /* 0x0000000405049825 */ /* 0x100fe200078e022e */
[----:B------:R-:W-:Y:S02]  /*8c70*/  @!P2 LOP3.LUT R7, R2, 0xfffffffe, RZ, 0xc0, !PT ;  /* 0xfffffffe0207a812 */ /* 0x000fe400078ec0ff */
[----:B------:R-:W-:Y:S01]  /*8c80*/  @!P6 LOP3.LUT R35, R34, 0xfffffffe, RZ, 0xc0, !PT ;  /* 0xfffffffe2223e812 */ /* 0x000fe200078ec0ff */
[--C-:B------:R-:W-:Y:S01]  /*8c90*/  @!P4 IMAD.WIDE R30, R31, 0x4, R46.reuse ;  /* 0x000000041f1ec825 */ /* 0x100fe200078e022e */
[----:B------:R1:W-:Y:S03]  /*8ca0*/  @!P1 ST.E.64 desc[UR40][R4.64], R8 ;  /* 0x0000000804009985 */ /* 0x0003e6000c101b28 */
[----:B------:R-:W-:-:S04]  /*8cb0*/  @!P2 IMAD.WIDE R6, R7, 0x4, R46 ;  /* 0x000000040706a825 */ /* 0x000fc800078e022e */
[--C-:B------:R-:W-:Y:S01]  /*8cc0*/  @!P5 IMAD.WIDE R32, R33, 0x4, R46.reuse ;  /* 0x000000042120d825 */ /* 0x100fe200078e022e */
[----:B------:R1:W-:Y:S03]  /*8cd0*/  @!P2 ST.E.64 desc[UR40][R6.64], R22 ;  /* 0x000000160600a985 */ /* 0x0003e6000c101b28 */
[----:B------:R-:W-:Y:S01]  /*8ce0*/  @!P6 IMAD.WIDE R34, R35, 0x4, R46 ;  /* 0x000000042322e825 */ /* 0x000fe200078e022e */
[----:B------:R1:W-:Y:S04]  /*8cf0*/  @!P3 ST.E.64 desc[UR40][R28.64], R36 ;  /* 0x000000241c00b985 */ /* 0x0003e8000c101b28 */
[----:B------:R1:W-:Y:S04]  /*8d00*/  @!P4 ST.E.64 desc[UR40][R30.64], R38 ;  /* 0x000000261e00c985 */ /* 0x0003e8000c101b28 */
[----:B------:R1:W-:Y:S04]  /*8d10*/  @!P5 ST.E.64 desc[UR40][R32.64], R40 ;  /* 0x000000282000d985 */ /* 0x0003e8000c101b28 */
[----:B------:R1:W-:Y:S02]  /*8d20*/  @!P6 ST.E.64 desc[UR40][R34.64], R42 ;  /* 0x0000002a2200e985 */ /* 0x0003e4000c101b28 */
.L_x_13586:
[----:B------:R-:W-:Y:S05]  /*8d30*/  BSYNC B0 ;  /* 0x0000000000007941 */ /* 0x000fea0003800000 */
.L_x_13585:
        /* <DEDUP_REMOVED lines=19> */
[----:B-123--:R-:W-:Y:S06]  /*8e70*/  @P1 BRA `(.L_x_13557) ;  /* 0x0000004c00a41947 */ /* 0x00efec0003800000 */
[C---:B0-----:R-:W-:Y:S01]  /*8e80*/  VIADD R0, R49.reuse, 0x8 ;  /* 0x0000000831007836 */ /* 0x041fe20000000000 */
        /* <DEDUP_REMOVED lines=8> */
[----:B------:R-:W-:Y:S02]  /*8f10*/  ISETP.GE.AND P2, PT, R2, UR4, PT ;  /* 0x0000000402007c0c */ /* 0x000fe4000bf46270 */
[----:B------:R-:W-:-:S02]  /*8f20*/  ISETP.GE.AND P0, PT, R49, UR4, PT ;  /* 0x0000000431007c0c */ /* 0x000fc4000bf06270 */
[----:B------:R-:W-:Y:S02]  /*8f30*/  ISETP.GE.AND P4, PT, R8, UR4, PT ;  /* 0x0000000408007c0c */ /* 0x000fe4000bf86270 */
[----:B------:R-:W-:Y:S02]  /*8f40*/  ISETP.GE.AND P5, PT, R10, UR4, PT ;  /* 0x000000040a007c0c */ /* 0x000fe4000bfa6270 */
[----:B------:R-:W-:Y:S02]  /*8f50*/  ISETP.GE.AND P6, PT, R11, UR4, PT ;  /* 0x000000040b007c0c */ /* 0x000fe4000bfc6270 */
[----:B------:R-:W-:-:S03]  /*8f60*/  @!P1 LEA.HI R0, R0, R0, RZ, 0x1 ;  /* 0x0000000000009211 */ /* 0x000fc600078f08ff */
[----:B------:R-:W-:Y:S02]  /*8f70*/  @!P2 LEA.HI R4, R2, R2, RZ, 0x1 ;  /* 0x000000020204a211 */ /* 0x000fe400078f08ff */
[----:B------:R-:W-:Y:S01]  /*8f80*/  @!P1 LOP3.LUT R5, R0, 0xfffffffe, RZ, 0xc0, !PT ;  /* 0xfffffffe00059812 */ /* 0x000fe200078ec0ff */
[----:B------:R-:W-:Y:S01]  /*8f90*/  @!P0 IMAD.WIDE R2, R49, 0x4, R30 ;  /* 0x0000000431028825 */ /* 0x000fe200078e021e */
[----:B------:R-:W-:Y:S02]  /*8fa0*/  @!P3 LEA.HI R0, R6, R6, RZ, 0x1 ;  /* 0x000000060600b211 */ /* 0x000fe400078f08ff */
[----:B------:R-:W-:Y:S02]  /*8fb0*/  @!P4 LEA.HI R8, R8, R8, RZ, 0x1 ;  /* 0x000000080808c211 */ /* 0x000fe400078f08ff */
[----:B------:R-:W-:Y:S01]  /*8fc0*/  @!P3 LOP3.LUT R9, R0, 0xfffffffe, RZ, 0xc0, !PT ;  /* 0xfffffffe0009b812 */ /* 0x000fe200078ec0ff */
[----:B------:R0:W-:Y:S01]  /*8fd0*/  @!P0 ST.E.64 desc[UR40][R2.64], R22 ;  /* 0x0000001602008985 */ /* 0x0001e2000c101b28 */
[----:B------:R-:W-:-:S02]  /*8fe0*/  @!P5 LEA.HI R10, R10, R10, RZ, 0x1 ;  /* 0x0000000a0a0ad211 */ /* 0x000fc400078f08ff */
[----:B------:R-:W-:Y:S01]  /*8ff0*/  @!P2 LOP3.LUT R7, R4, 0xfffffffe, RZ, 0xc0, !PT ;  /* 0xfffffffe0407a812 */ /* 0x000fe200078ec0ff */
[--C-:B------:R-:W-:Y:S01]  /*9000*/  @!P1 IMAD.WIDE R4, R5, 0x4, R30.reuse ;  /* 0x0000000405049825 */ /* 0x100fe200078e021e */
[----:B------:R-:W-:Y:S02]  /*9010*/  @!P6 LEA.HI R0, R11, R11, RZ, 0x1 ;  /* 0x0000000b0b00e211 */ /* 0x000fe400078f08ff */
[----:B------:R-:W-:Y:S01]  /*9020*/  @!P4 LOP3.LUT R11, R8, 0xfffffffe, RZ, 0xc0, !PT ;  /* 0xfffffffe080bc812 */ /* 0x000fe200078ec0ff */
[--C-:B------:R-:W-:Y:S01]  /*9030*/  @!P2 IMAD.WIDE R6, R7, 0x4, R30.reuse ;  /* 0x000000040706a825 */ /* 0x100fe200078e021e */
[----:B------:R-:W-:Y:S01]  /*9040*/  @!P5 LOP3.LUT R19, R10, 0xfffffffe, RZ, 0xc0, !PT ;  /* 0xfffffffe0a13d812 */ /* 0x000fe200078ec0ff */
[----:B------:R1:W-:Y:S01]  /*9050*/  @!P1 ST.E.64 desc[UR40][R4.64], R28 ;  /* 0x0000001c04009985 */ /* 0x0003e2000c101b28 */
[----:B------:R-:W-:Y:S01]  /*9060*/  IADD3 R49, R49, 0x38, RZ ;  /* 0x0000003831317810 */ /* 0x000fe20007ffe0ff */
[--C-:B------:R-:W-:Y:S01]  /*9070*/  @!P3 IMAD.WIDE R8, R9, 0x4, R30.reuse ;  /* 0x000000040908b825 */ /* 0x100fe200078e021e */
[----:B0-----:R-:W-:Y:S01]  /*9080*/  @!P6 LOP3.LUT R23, R0, 0xfffffffe, RZ, 0xc0, !PT ;  /* 0xfffffffe0017e812 */ /* 0x001fe200078ec0ff */
[----:B------:R0:W-:Y:S02]  /*9090*/  @!P2 ST.E.64 desc[UR40][R6.64], R26 ;  /* 0x0000001a0600a985 */ /* 0x0001e4000c101b28 */
[--C-:B------:R-:W-:Y:S01]  /*90a0*/  @!P4 IMAD.WIDE R2, R11, 0x4, R30.reuse ;  /* 0x000000040b02c825 */ /* 0x100fe200078e021e */
[----:B------:R-:W-:Y:S01]  /*90b0*/  ISETP.GE.AND P0, PT, R49, UR4, PT ;  /* 0x0000000431007c0c */ /* 0x000fe2000bf06270 */
[----:B------:R0:W-:Y:S02]  /*90c0*/  @!P3 ST.E.64 desc[UR40][R8.64], R14 ;  /* 0x0000000e0800b985 */ /* 0x0001e4000c101b28 */
[----:B------:R-:W-:-:S02]  /*90d0*/  @!P6 IMAD.WIDE R10, R23, 0x4, R30 ;  /* 0x00000004170ae825 */ /* 0x000fc400078e021e */
[----:B------:R0:W-:Y:S02]  /*90e0*/  @!P4 ST.E.64 desc[UR40][R2.64], R24 ;  /* 0x000000180200c985 */ /* 0x0001e4000c101b28 */
        /* <DEDUP_REMOVED lines=9> */
.L_x_13584:
        /* <DEDUP_REMOVED lines=58> */
.L_x_13555:
        /* <DEDUP_REMOVED lines=18> */
.L_x_13587:
[----:B------:R-:W-:Y:S01]  /*9640*/  ULDC UR7, c[0x0][0xc50] ;  /* 0x0003140000077ab9 */ /* 0x000fe20000000800 */
[----:B------:R-:W-:Y:S01]  /*9650*/  UMOV UR39, UR6 ;  /* 0x0000000600277c82 */ /* 0x000fe20008000000 */
[----:B------:R-:W-:-:S11]  /*9660*/  UISETP.NE.AND UP0, UPT, UR7, 0x1, UPT ;  /* 0x000000010700788c */ /* 0x000fd6000bf05270 */
[----:B------:R-:W-:Y:S01]  /*9670*/  @UP0 ULDC UR4, c[0x0][0xc54] ;  /* 0x0003150000040ab9 */ /* 0x000fe20000000800 */
[----:B------:R-:W-:Y:S01]  /*9680*/  @UP0 ULDC UR8, c[0x0][0xc58] ;  /* 0x0003160000080ab9 */ /* 0x000fe20000000800 */
[----:B------:R-:W-:-:S04]  /*9690*/  UIMAD.WIDE.U32 UR4, UR6, UR4, URZ ;  /* 0x00000004060472a5 */ /* 0x000fc8000f8e003f */
[----:B------:R-:W-:-:S12]  /*96a0*/  @UP0 USHF.R.U32.HI UR39, URZ, UR8, UR5 ;  /* 0x000000083f270299 */ /* 0x000fd80008011605 */
.L_x_13588:
        /* <DEDUP_REMOVED lines=44> */
[----:B0-----:R-:W-:Y:S01]  /*9970*/  IADD3 R3, R2, 0xffffffe, RZ ;  /* 0x0ffffffe02037810 */ /* 0x001fe20007ffe0ff */
[----:B------:R-:W-:-:S05]  /*9980*/  IMAD.MOV R2, RZ, RZ, -R5 ;  /* 0x000000ffff027224 */ /* 0x000fca00078e0a05 */
        /* <DEDUP_REMOVED lines=18> */
.L_x_13590:
        /* <DEDUP_REMOVED lines=34> */
.L_x_13591:
        /* <DEDUP_REMOVED lines=13> */
[----:B------:R-:W-:Y:S01]  /*9da0*/  IMAD.U32 R7, RZ, RZ, UR7 ;  /* 0x00000007ff077e24 */ /* 0x000fe2000f8e00ff */
[----:B------:R-:W-:Y:S01]  /*9db0*/  MOV R13, RZ ;  /* 0x000000ff000d7202 */ /* 0x000fe20000000f00 */
[----:B------:R-:W-:-:S02]  /*9dc0*/  IMAD.U32 R11, RZ, RZ, UR5 ;  /* 0x00000005ff0b7e24 */ /* 0x000fc4000f8e00ff */
[----:B------:R-:W-:Y:S02]  /*9dd0*/  IMAD.MOV.U32 R8, RZ, RZ, 0x70 ;  /* 0x00000070ff087424 */ /* 0x000fe400078e00ff */
[----:B------:R-:W-:-:S07]  /*9de0*/  IMAD.MOV.U32 R12, RZ, RZ, 0x1 ;  /* 0x00000001ff0c7424 */ /* 0x000fce00078e00ff */
[----:B------:R-:W-:-:S07]  /*9df0*/  LEPC R20, `(.L_x_13592) ;  /* 0x000000001014794e */ /* 0x000fce0000000000 */
[----:B0----5:R-:W-:Y:S05]  /*9e00*/  CALL.ABS.NOINC R2 ;  /* 0x0000000002007343 */ /* 0x021fea0003c00000 */
.L_x_13592:
        /* <DEDUP_REMOVED lines=20> */
.L_x_13593:
        /* <DEDUP_REMOVED lines=18> */
.L_x_13594:
[----:B------:R-:W0:Y:S01]  /*a070*/  LDC.64 R2, c[0x0][0x9f8] ;  /* 0x00027e00ff027b82 */ /* 0x000e220000000a00 */
[----:B------:R-:W-:Y:S01]  /*a080*/  IMAD.MOV.U32 R20, RZ, RZ, R19 ;  /* 0x000000ffff147224 */ /* 0x000fe200078e0013 */
[----:B0-----:R-:W-:-:S04]  /*a090*/  ISETP.NE.U32.AND P0, PT, R2, RZ, PT ;  /* 0x000000ff0200720c */ /* 0x001fc80003f05070 */
[----:B------:R-:W-:-:S13]  /*a0a0*/  ISETP.NE.AND.EX P0, PT, R3, RZ, PT, P0 ;  /* 0x000000ff0300720c */ /* 0x000fda0003f05300 */
[----:B------:R-:W0:Y:S02]  /*a0b0*/  @P0 LDC.64 R2, c[0x0][0x9f8] ;  /* 0x00027e00ff020b82 */ /* 0x000e240000000a00 */
[----:B0-----:R-:W-:-:S06]  /*a0c0*/  @P0 IMAD.WIDE R2, R19, 0x4, R2 ;  /* 0x0000000413020825 */ /* 0x001fcc00078e0202 */
[----:B------:R-:W0:Y:S01]  /*a0d0*/  LDC R19, c[0x0][0x430] ;  /* 0x00010c00ff137b82 */ /* 0x000e220000000800 */
[----:B------:R-:W2:Y:S01]  /*a0e0*/  @P0 LDG.E R20, desc[UR40][R2.64] ;  /* 0x0000002802140981 */ /* 0x000ea2000c1e1900 */
[----:B------:R-:W-:Y:S01]  /*a0f0*/  UMOV UR4, 0xffffffff ;  /* 0xffffffff00047882 */ /* 0x000fe20000000000 */
[C---:B------:R-:W-:Y:S01]  /*a100*/  LOP3.LUT R18, R17.reuse, 0x7f, RZ, 0xc0, !PT ;  /* 0x0000007f11127812 */ /* 0x040fe200078ec0ff */
[----:B------:R-:W-:Y:S01]  /*a110*/  IMAD.SHL.U32 R10, R17, 0x20, RZ ;  /* 0x00000020110a7824 */ /* 0x000fe200078e00ff */
[----:B------:R-:W-:Y:S02]  /*a120*/  LOP3.LUT R0, R0, 0xfffffff7, RZ, 0xc0, !PT ;  /* 0xfffffff700007812 */ /* 0x000fe400078ec0ff */
[----:B------:R-:W-:Y:S02]  /*a130*/  SHF.R.U32.HI R29, RZ, 0x2, R18 ;  /* 0x00000002ff1d7819 */ /* 0x000fe40000011612 */
[----:B0-----:R-:W-:-:S13]  /*a140*/  ISETP.NE.AND P2, PT, R19, 0x1, PT ;  /* 0x000000011300780c */ /* 0x001fda0003f45270 */
[----:B------:R-:W-:Y:S01]  /*a150*/  @P2 LOP3.LUT R0, R0, 0x8, RZ, 0xfc, !PT ;  /* 0x0000000800002812 */ /* 0x000fe200078efcff */
[----:B--2---:R0:W-:Y:S01]  /*a160*/  STL [R1+0x8], R20 ;  /* 0x0000081401007387 */ /* 0x0041e20000100800 */
[----:B------:R-:W-:Y:S05]  /*a170*/  BRA.DIV UR4, `(.L_x_13595) ;  /* 0x0000003e04647947 */ /* 0x000fea000b800000 */
.L_x_13647:
[----:B------:R-:W-:Y:S01]  /*a180*/  UMOV UR4, 0xa0 ;  /* 0x000000a000047882 */ /* 0x000fe20000000000 */
[----:B------:R-:W-:Y:S01]  /*a190*/  LOP3.LUT R26, R29, 0x60, R10, 0xf8, !PT ;  /* 0x000000601d1a7812 */ /* 0x000fe200078ef80a */
[----:B------:R-:W-:Y:S01]  /*a1a0*/  UIMAD UR4, UR48, UR4, -0xa0 ;  /* 0xffffff60300474a4 */ /* 0x000fe2000f8e0204 */
[----:B------:R-:W1:Y:S01]  /*a1b0*/  @P2 LDC R2, c[0x0][0x434] ;  /* 0x00010d00ff022b82 */ /* 0x000e620000000800 */
[----:B------:R-:W-:Y:S01]  /*a1c0*/  SHF.R.S32.HI R21, RZ, 0x1f, R20 ;  /* 0x0000001fff157819 */ /* 0x000fe20000011414 */
[----:B------:R-:W-:Y:S01]  /*a1d0*/  IMAD.MOV.U32 R4, RZ, RZ, RZ ;  /* 0x000000ffff047224 */ /* 0x000fe200078e00ff */
[C---:B------:R-:W-:Y:S02]  /*a1e0*/  LOP3.LUT R14, R26.reuse, 0x80, RZ, 0xfc, !PT ;  /* 0x000000801a0e7812 */ /* 0x040fe400078efcff */
[----:B------:R-:W-:-:S03]  /*a1f0*/  VIADD R5, R26, UR4 ;  /* 0x000000041a057c36 */ /* 0x000fc60008000000 */
[----:B------:R-:W2:Y:S08]  /*a200*/  @P2 LDC R3, c[0x0][0x438] ;  /* 0x00010e00ff032b82 */ /* 0x000eb00000000800 */
[----:B------:R-:W3:Y:S01]  /*a210*/  @P2 LDC R13, c[0x0][0x434] ;  /* 0x00010d00ff0d2b82 */ /* 0x000ee20000000800 */
[----:B------:R-:W-:-:S07]  /*a220*/  ISETP.GE.AND P1, PT, R5, UR36, PT ;  /* 0x0000002405007c0c */ /* 0x000fce000bf26270 */
[----:B------:R-:W4:Y:S01]  /*a230*/  @P2 LDC R15, c[0x0][0x438] ;  /* 0x00010e00ff0f2b82 */ /* 0x000f220000000800 */
[----:B-----5:R-:W-:Y:S01]  /*a240*/  IADD3 R5, R5, R16, RZ ;  /* 0x0000001005057210 */ /* 0x020fe20007ffe0ff */
[----:B------:R-:W-:Y:S01]  /*a250*/  IMAD.SHL.U32 R22, R17, 0x40, RZ ;  /* 0x0000004011167824 */ /* 0x000fe200078e00ff */
[----:B------:R-:W-:Y:S01]  /*a260*/  LOP3.LUT R0, R0, 0xfffffffd, RZ, 0xc0, !PT ;  /* 0xfffffffd00007812 */ /* 0x000fe200078ec0ff */
[----:B------:R0:W-:Y:S02]  /*a270*/  STL [R1+0x1c], R21 ;  /* 0x00001c1501007387 */ /* 0x0001e40000100800 */
[----:B-1----:R-:W-:Y:S02]  /*a280*/  @P2 IMAD.HI.U32 R2, R5, R2, RZ ;  /* 0x0000000205022227 */ /* 0x002fe400078e00ff */
[----:B------:R-:W1:Y:S01]  /*a290*/  @!P1 LDC.64 R8, c[0x0][0x428] ;  /* 0x00010a00ff089b82 */ /* 0x000e620000000a00 */
[----:B------:R0:W-:Y:S01]  /*a2a0*/  STL [R1+0x10], R14 ;  /* 0x0000100e01007387 */ /* 0x0001e20000100800 */
[----:B------:R-:W-:Y:S01]  /*a2b0*/  IMAD.MOV.U32 R11, RZ, RZ, R5 ;  /* 0x000000ffff0b7224 */ /* 0x000fe200078e0005 */
[----:B--2---:R-:W-:-:S04]  /*a2c0*/  @P2 SHF.R.U32.HI R11, RZ, R3, R2 ;  /* 0x00000003ff0b2219 */ /* 0x004fc80000011602 */
[----:B------:R-:W-:Y:S01]  /*a2d0*/  @!P1 SHF.R.S32.HI R3, RZ, 0x1f, R11 ;  /* 0x0000001fff039819 */ /* 0x000fe2000001140b */
[----:B------:R-:W2:Y:S01]  /*a2e0*/  @!P1 LDC.64 R6, c[0x0][0x418] ;  /* 0x00010600ff069b82 */ /* 0x000ea20000000a00 */
[----:B-1----:R-:W-:-:S04]  /*a2f0*/  @!P1 IMAD R2, R21, R8, RZ ;  /* 0x0000000815029224 */ /* 0x002fc800078e02ff */
[----:B------:R-:W-:Y:S02]  /*a300*/  @!P1 IMAD R9, R20, R9, R2 ;  /* 0x0000000914099224 */ /* 0x000fe400078e0202 */
[----:B------:R-:W-:-:S04]  /*a310*/  @!P1 IMAD.MOV.U32 R2, RZ, RZ, R11 ;  /* 0x000000ffff029224 */ /* 0x000fc800078e000b */
[----:B------:R-:W-:-:S04]  /*a320*/  @!P1 IMAD.WIDE.U32 R2, R20, R8, R2 ;  /* 0x0000000814029225 */ /* 0x000fc800078e0002 */
[----:B------:R-:W-:Y:S01]  /*a330*/  @!P1 IMAD.IADD R3, R3, 0x1, R9 ;  /* 0x0000000103039824 */ /* 0x000fe200078e0209 */
[----:B--2---:R-:W-:-:S04]  /*a340*/  @!P1 LEA R6, P0, R2, R6, 0x2 ;  /* 0x0000000602069211 */ /* 0x004fc800078010ff */
[----:B------:R-:W-:Y:S02]  /*a350*/  @!P1 LEA.HI.X R7, R2, R7, R3, 0x2, P0 ;  /* 0x0000000702079211 */ /* 0x000fe400000f1403 */
[----:B------:R-:W-:-:S03]  /*a360*/  IADD3 R3, R14, UR4, RZ ;  /* 0x000000040e037c10 */ /* 0x000fc6000fffe0ff */
[----:B------:R1:W5:Y:S01]  /*a370*/  @!P1 LDG.E R4, desc[UR40][R6.64] ;  /* 0x0000002806049981 */ /* 0x000362000c1e1900 */
[C---:B------:R-:W-:Y:S01]  /*a380*/  ISETP.GE.AND P0, PT, R3.reuse, UR36, PT ;  /* 0x0000002403007c0c */ /* 0x040fe2000bf06270 */
[----:B------:R-:W-:-:S03]  /*a390*/  IMAD.IADD R12, R3, 0x1, R16 ;  /* 0x00000001030c7824 */ /* 0x000fc600078e0210 */
[----:B------:R-:W-:Y:S01]  /*a3a0*/  ISETP.GT.U32.OR P0, PT, R14, 0x9f, P0 ;  /* 0x0000009f0e00780c */ /* 0x000fe20000704470 */
[----:B---3--:R-:W-:-:S04]  /*a3b0*/  @P2 IMAD.HI.U32 R2, R12, R13, RZ ;  /* 0x0000000d0c022227 */ /* 0x008fc800078e00ff */
[----:B------:R-:W-:Y:S01]  /*a3c0*/  IMAD.MOV.U32 R13, RZ, RZ, R12 ;  /* 0x000000ffff0d7224 */ /* 0x000fe200078e000c */
[----:B----4-:R-:W-:-:S07]  /*a3d0*/  @P2 SHF.R.U32.HI R13, RZ, R15, R2 ;  /* 0x0000000fff0d2219 */ /* 0x010fce0000011602 */
[----:B------:R-:W2:Y:S01]  /*a3e0*/  @!P0 LDC.64 R8, c[0x0][0x428] ;  /* 0x00010a00ff088b82 */ /* 0x000ea20000000a00 */
[----:B------:R-:W-:Y:S01]  /*a3f0*/  @!P0 SHF.R.S32.HI R3, RZ, 0x1f, R13 ;  /* 0x0000001fff038819 */ /* 0x000fe2000001140d */
[----:B--2---:R-:W-:-:S04]  /*a400*/  @!P0 IMAD R2, R21, R8, RZ ;  /* 0x0000000815028224 */ /* 0x004fc800078e02ff */
[----:B-1----:R-:W-:Y:S01]  /*a410*/  @!P0 IMAD R6, R20, R9, R2 ;  /* 0x0000000914068224 */ /* 0x002fe200078e0202 */
[----:B------:R-:W-:-:S05]  /*a420*/  @!P0 MOV R2, R13 ;  /* 0x0000000d00028202 */ /* 0x000fca0000000f00 */
[----:B------:R-:W-:Y:S02]  /*a430*/  @!P0 IMAD.WIDE.U32 R2, R20, R8, R2 ;  /* 0x0000000814028225 */ /* 0x000fe400078e0002 */
[----:B------:R-:W1:Y:S02]  /*a440*/  @!P0 LDC.64 R8, c[0x0][0x418] ;  /* 0x00010600ff088b82 */ /* 0x000e640000000a00 */
[----:B------:R-:W-:Y:S02]  /*a450*/  @!P0 IMAD.IADD R3, R6, 0x1, R3 ;  /* 0x0000000106038824 */ /* 0x000fe400078e0203 */
[----:B------:R-:W-:Y:S01]  /*a460*/  IMAD.MOV.U32 R6, RZ, RZ, RZ ;  /* 0x000000ffff067224 */ /* 0x000fe200078e00ff */
[----:B------:R-:W-:Y:S01]  /*a470*/  ULOP3.LUT UR4, UR42, 0x2, URZ, 0xfc, !UPT ;  /* 0x000000022a047892 */ /* 0x000fe2000f8efc3f */
[----:B-1----:R-:W-:-:S04]  /*a480*/  @!P0 LEA R8, P1, R2, R8, 0x2 ;  /* 0x0000000802088211 */ /* 0x002fc800078210ff */
[----:B------:R-:W-:-:S05]  /*a490*/  @!P0 LEA.HI.X R9, R2, R9, R3, 0x2, P1 ;  /* 0x0000000902098211 */ /* 0x000fca00008f1403 */
[----:B------:R1:W5:Y:S01]  /*a4a0*/  @!P0 LDG.E R6, desc[UR40][R8.64] ;  /* 0x0000002808068981 */ /* 0x000362000c1e1900 */
[----:B------:R-:W-:Y:S01]  /*a4b0*/  ISETP.GT.U32.AND P0, PT, R14, 0x9f, PT ;  /* 0x0000009f0e00780c */ /* 0x000fe20003f04070 */
[----:B------:R-:W-:Y:S01]  /*a4c0*/  IMAD.MOV R2, RZ, RZ, -R11 ;  /* 0x000000ffff027224 */ /* 0x000fe200078e0a0b */
[----:B------:R-:W-:-:S03]  /*a4d0*/  LOP3.LUT R3, R22, 0x180, RZ, 0xc0, !PT ;  /* 0x0000018016037812 */ /* 0x000fc600078ec0ff */
[----:B------:R-:W-:Y:S01]  /*a4e0*/  IMAD R5, R19, R2, R5 ;  /* 0x0000000213057224 */ /* 0x000fe200078e0205 */
[----:B------:R-:W-:Y:S01]  /*a4f0*/  SHF.R.U32.HI R2, RZ, 0x1, R17 ;  /* 0x00000001ff027819 */ /* 0x000fe20000011611 */
[----:B-1----:R-:W-:-:S03]  /*a500*/  IMAD.U32 R8, RZ, RZ, UR4 ;  /* 0x00000004ff087e24 */ /* 0x002fc6000f8e00ff */
[----:B------:R-:W-:-:S03]  /*a510*/  LOP3.LUT R2, R3, 0x30, R2, 0xf8, !PT ;  /* 0x0000003003027812 */ /* 0x000fc600078ef802 */
[----:B------:R-:W-:Y:S02]  /*a520*/  @P0 LOP3.LUT R0, R0, 0x2, RZ, 0xfc, !PT ;  /* 0x0000000200000812 */ /* 0x000fe400078efcff */
[----:B------:R-:W-:Y:S01]  /*a530*/  ISETP.NE.AND P0, PT, R8, 0x3, PT ;  /* 0x000000030800780c */ /* 0x000fe20003f05270 */
[----:B------:R-:W-:Y:S02]  /*a540*/  IMAD.U32 R8, RZ, RZ, UR39 ;  /* 0x00000027ff087e24 */ /* 0x000fe4000f8e00ff */
[----:B------:R-:W-:-:S03]  /*a550*/  IMAD.SHL.U32 R3, R17, 0x8, RZ ;  /* 0x0000000811037824 */ /* 0x000fc600078e00ff */
[----:B------:R-:W-:Y:S02]  /*a560*/  SHF.R.S32.HI R8, RZ, 0x1f, R8 ;  /* 0x0000001fff087819 */ /* 0x000fe40000011408 */
[----:B------:R-:W-:Y:S02]  /*a570*/  LOP3.LUT R3, R2, 0x30, R3, 0x78, !PT ;  /* 0x0000003002037812 */ /* 0x000fe400078e7803 */
[----:B------:R-:W-:Y:S01]  /*a580*/  LOP3.LUT R2, R10, 0x80, RZ, 0xc0, !PT ;  /* 0x000000800a027812 */ /* 0x000fe200078ec0ff */
[----:B------:R0:W-:Y:S01]  /*a590*/  STL [R1+0x14], R8 ;  /* 0x0000140801007387 */ /* 0x0001e20000100800 */
[----:B------:R-:W-:Y:S01]  /*a5a0*/  LOP3.LUT R22, R3, 0x640, R22, 0xf8, !PT ;  /* 0x0000064003167812 */ /* 0x000fe200078ef816 */
[----:B------:R-:W-:Y:S01]  /*a5b0*/  IMAD.SHL.U32 R3, R18, 0x10, RZ ;  /* 0x0000001012037824 */ /* 0x000fe200078e00ff */
[----:B------:R-:W-:Y:S02]  /*a5c0*/  LOP3.LUT R2, R2, 0x10, R17, 0xf8, !PT ;  /* 0x0000001002027812 */ /* 0x000fe400078ef811 */
[----:B------:R-:W-:-:S02]  /*a5d0*/  SHF.L.U32 R9, R17, 0x2, RZ ;  /* 0x0000000211097819 */ /* 0x000fc400000006ff */
[----:B------:R-:W-:Y:S02]  /*a5e0*/  LOP3.LUT R3, R3, 0x600, RZ, 0xc0, !PT ;  /* 0x0000060003037812 */ /* 0x000fe400078ec0ff */
[----:B------:R-:W-:Y:S02]  /*a5f0*/  IADD3 R7, -R13, RZ, RZ ;  /* 0x000000ff0d077210 */ /* 0x000fe40007ffe1ff */
[----:B------:R-:W-:Y:S02]  /*a600*/  LOP3.LUT R2, R2, 0x10, R9, 0x78, !PT ;  /* 0x0000001002027812 */ /* 0x000fe400078e7809 */
[----:B------:R-:W-:Y:S01]  /*a610*/  LOP3.LUT R9, R3, 0x60, R10, 0xf8, !PT ;  /* 0x0000006003097812 */ /* 0x000fe200078ef80a */
[----:B------:R-:W-:Y:S01]  /*a620*/  IMAD R7, R19, R7, R12 ;  /* 0x0000000713077224 */ /* 0x000fe200078e020c */
[----:B------:R-:W-:Y:S02]  /*a630*/  MOV R12, UR48 ;  /* 0x00000030000c7c02 */ /* 0x000fe40008000f00 */
[----:B------:R-:W-:-:S02]  /*a640*/  LOP3.LUT R9, R9, 0x100, R10, 0xf8, !PT ;  /* 0x0000010009097812 */ /* 0x000fc400078ef80a */
[----:B------:R-:W-:Y:S02]  /*a650*/  LOP3.LUT R0, R0, 0xfffffffb, RZ, 0xc0, !PT ;  /* 0xfffffffb00007812 */ /* 0x000fe400078ec0ff */
[----:B------:R-:W-:Y:S01]  /*a660*/  LOP3.LUT R19, R9, R2, RZ, 0xfc, !PT ;  /* 0x0000000209137212 */ /* 0x000fe200078efcff */
[----:B------:R-:W-:Y:S01]  /*a670*/  IMAD.SHL.U32 R2, R17, 0x10, RZ ;  /* 0x0000001011027824 */ /* 0x000fe200078e00ff */
[----:B------:R-:W-:Y:S01]  /*a680*/  SHF.R.U32.HI R17, RZ, 0x3, R17 ;  /* 0x00000003ff117819 */ /* 0x000fe20000011611 */
[----:B------:R-:W-:Y:S01]  /*a690*/  VIADD R12, R12, 0xffffffff ;  /* 0xffffffff0c0c7836 */ /* 0x000fe20000000000 */
[----:B------:R-:W-:Y:S01]  /*a6a0*/  @P0 LOP3.LUT R0, R0, 0x4, RZ, 0xfc, !PT ;  /* 0x0000000400000812 */ /* 0x000fe200078efcff */
[----:B0-----:R-:W-:Y:S06]  /*a6b0*/  @!P0 BRA `(.L_x_13596) ;  /* 0x0000000000048947 */ /* 0x001fec0003800000 */
[----:B------:R-:W-:Y:S01]  /*a6c0*/  BPT.TRAP 0x1 ;  /* 0x000000040000795c */ /* 0x000fe20000300000 */
.L_x_13596:
[----:B------:R-:W-:Y:S01]  /*a6d0*/  IMAD.MOV.U32 R8, RZ, RZ, 0x1 ;  /* 0x00000001ff087424 */ /* 0x000fe200078e00ff */
[----:B------:R-:W-:-:S04]  /*a6e0*/  SHF.R.S32.HI R20, RZ, 0x1f, R5 ;  /* 0x0000001fff147819 */ /* 0x000fc80000011405 */
[----:B------:R-:W-:Y:S01]  /*a6f0*/  SHF.L.U32 R9, R8, 0x1f, RZ ;  /* 0x0000001f08097819 */ /* 0x000fe200000006ff */
[C---:B------:R-:W-:Y:S01]  /*a700*/  IMAD.SHL.U32 R8, R17.reuse, 0x80, RZ ;  /* 0x0000008011087824 */ /* 0x040fe200078e00ff */
[----:B------:R-:W-:Y:S02]  /*a710*/  SHF.L.U32 R17, R17, 0x4, RZ ;  /* 0x0000000411117819 */ /* 0x000fe400000006ff */
[----:B------:R-:W0:Y:S02]  /*a720*/  SYNCS.PHASECHK.TRANS64.TRYWAIT P0, [UR44+0x12480], R9 ;  /* 0x01248009ff0075a7 */ /* 0x000e24000800016c */
[----:B------:R-:W-:-:S04]  /*a730*/  LOP3.LUT R8, R8, 0x180, RZ, 0xc0, !PT ;  /* 0x0000018008087812 */ /* 0x000fc800078ec0ff */
[----:B------:R-:W-:Y:S02]  /*a740*/  LOP3.LUT R8, R8, 0x30, R2, 0xf8, !PT ;  /* 0x0000003008087812 */ /* 0x000fe400078ef802 */
[----:B------:R-:W-:Y:S02]  /*a750*/  LOP3.LUT R2, R2, 0x40, RZ, 0xc0, !PT ;  /* 0x0000004002027812 */ /* 0x000fe400078ec0ff */
[----:B------:R-:W-:-:S04]  /*a760*/  LOP3.LUT R8, R8, 0x30, R17, 0x78, !PT ;  /* 0x0000003008087812 */ /* 0x000fc800078e7811 */
[----:B------:R-:W-:-:S05]  /*a770*/  IADD3 R2, R8, R3, R2 ;  /* 0x0000000308027210 */ /* 0x000fca0007ffe002 */
[----:B------:R1:W-:Y:S02]  /*a780*/  STL [R1+0x18], R2 ;  /* 0x0000180201007387 */ /* 0x0003e40000100800 */
[----:B01----:R-:W-:Y:S05]  /*a790*/  @!P0 BRA `(.L_x_13597) ;  /* 0x0000003400fc8947 */ /* 0x003fea0003800000 */
.L_x_13648:
[----:B------:R-:W2:Y:S01]  /*a7a0*/  LDL R11, [R1+0x14] ;  /* 0x00001400010b7983 */ /* 0x000ea20000100800 */
[----:B------:R-:W-:Y:S01]  /*a7b0*/  ULDC.64 UR4, c[0x0][0x328] ;  /* 0x0000ca0000047ab9 */ /* 0x000fe20000000a00 */
[----:B-----5:R-:W-:Y:S01]  /*a7c0*/  SHF.R.S32.HI R24, RZ, 0x1f, R4 ;  /* 0x0000001fff187819 */ /* 0x020fe20000011404 */
[----:B------:R-:W-:Y:S01]  /*a7d0*/  IMAD R8, R20, UR4, RZ ;  /* 0x0000000414087c24 */ /* 0x000fe2000f8e02ff */
[----:B------:R-:W-:Y:S01]  /*a7e0*/  ULDC.64 UR6, c[0x0][0x338] ;  /* 0x0000ce0000067ab9 */ /* 0x000fe20000000a00 */
[C---:B0-----:R-:W-:Y:S01]  /*a7f0*/  IMAD.WIDE.U32 R2, R5.reuse, UR4, RZ ;  /* 0x0000000405027c25 */ /* 0x041fe2000f8e00ff */
[----:B------:R-:W-:Y:S01]  /*a800*/  SHF.R.S32.HI R21, RZ, 0x1f, R7 ;  /* 0x0000001fff157819 */ /* 0x000fe20000011407 */
[----:B------:R-:W0:Y:S01]  /*a810*/  S2R R14, SR_TID.X ;  /* 0x00000000000e7919 */ /* 0x000e220000002100 */
[----:B------:R-:W-:Y:S01]  /*a820*/  SHF.R.S32.HI R25, RZ, 0x1f, R6 ;  /* 0x0000001fff197819 */ /* 0x000fe20000011406 */
[----:B------:R-:W-:Y:S01]  /*a830*/  IMAD R8, R5, UR5, R8 ;  /* 0x0000000505087c24 */ /* 0x000fe2000f8e0208 */
[----:B------:R-:W1:Y:S01]  /*a840*/  LDC R15, c[0x0][0x2f4] ;  /* 0x0000bd00ff0f7b82 */ /* 0x000e620000000800 */
        /* <DEDUP_REMOVED lines=9> */
[----:B------:R-:W-:-:S03]  /*a8e0*/  ULDC.64 UR4, c[0x0][0x330] ;  /* 0x0000cc0000047ab9 */ /* 0x000fc60000000a00 */
[----:B------:R-:W-:Y:S01]  /*a8f0*/  IMAD.U32 R13, RZ, RZ, UR4 ;  /* 0x00000004ff0d7e24 */ /* 0x000fe2000f8e00ff */
[----:B------:R-:W-:Y:S01]  /*a900*/  IADD3 R3, R3, R10, RZ ;  /* 0x0000000a03037210 */ /* 0x000fe20007ffe0ff */
[----:B------:R-:W-:Y:S02]  /*a910*/  IMAD R10, R25, UR6, RZ ;  /* 0x00000006190a7c24 */ /* 0x000fe4000f8e02ff */
[----:B------:R-:W-:-:S04]  /*a920*/  IMAD.WIDE.U32 R2, R6, UR6, R2 ;  /* 0x0000000606027c25 */ /* 0x000fc8000f8e0002 */
[----:B------:R-:W-:Y:S02]  /*a930*/  IMAD R10, R6, UR7, R10 ;  /* 0x00000007060a7c24 */ /* 0x000fe4000f8e020a */
[----:B0-----:R-:W-:Y:S02]  /*a940*/  IMAD.SHL.U32 R14, R14, 0x10, RZ ;  /* 0x000000100e0e7824 */ /* 0x001fe400078e00ff */
[----:B------:R-:W-:-:S03]  /*a950*/  IMAD.IADD R3, R3, 0x1, R10 ;  /* 0x0000000103037824 */ /* 0x000fc600078e020a */
[----:B------:R-:W-:Y:S01]  /*a960*/  LOP3.LUT R14, R14, 0x30, RZ, 0xc0, !PT ;  /* 0x000000300e0e7812 */ /* 0x000fe200078ec0ff */
[----:B------:R-:W-:-:S03]  /*a970*/  IMAD.WIDE.U32 R2, R13, UR39, R2 ;  /* 0x000000270d027c25 */ /* 0x000fc6000f8e0002 */
[----:B-1----:R-:W-:Y:S02]  /*a980*/  ISETP.GE.AND P2, PT, R14, R15, PT ;  /* 0x0000000f0e00720c */ /* 0x002fe40003f46270 */
[----:B--2---:R-:W-:Y:S01]  /*a990*/  R2UR UR6, R11 ;  /* 0x000000000b0672ca */ /* 0x004fe200000e0000 */
[----:B------:R-:W-:-:S12]  /*a9a0*/  IMAD.WIDE.U32 R10, R13, UR39, R8 ;  /* 0x000000270d0a7c25 */ /* 0x000fd8000f8e0008 */
[----:B------:R-:W-:-:S03]  /*a9b0*/  UIMAD UR4, UR6, UR4, URZ ;  /* 0x00000004060472a4 */ /* 0x000fc6000f8e023f */
[----:B------:R-:W-:Y:S01]  /*a9c0*/  ULDC.64 UR6, c[0x0][0x318] ;  /* 0x0000c60000067ab9 */ /* 0x000fe20000000a00 */
[----:B------:R-:W-:Y:S01]  /*a9d0*/  UIMAD UR4, UR39, UR5, UR4 ;  /* 0x00000005270472a4 */ /* 0x000fe2000f8e0204 */
[----:B------:R-:W-:Y:S01]  /*a9e0*/  IMAD.U32 R17, RZ, RZ, UR7 ;  /* 0x00000007ff117e24 */ /* 0x000fe2000f8e00ff */
[----:B------:R-:W-:-:S04]  /*a9f0*/  IADD3 R9, P0, R10, UR6, RZ ;  /* 0x000000060a097c10 */ /* 0x000fc8000ff1e0ff */
[----:B------:R-:W-:Y:S02]  /*aa00*/  IADD3.X R10, R17, UR4, R11, P0, !PT ;  /* 0x00000004110a7c10 */ /* 0x000fe400087fe40b */
[----:B------:R-:W-:-:S04]  /*aa10*/  IADD3 R18, P0, R2, UR6, RZ ;  /* 0x0000000602127c10 */ /* 0x000fc8000ff1e0ff */
[----:B------:R-:W-:Y:S01]  /*aa20*/  IADD3.X R17, R17, UR4, R3, P0, !PT ;  /* 0x0000000411117c10 */ /* 0x000fe200087fe403 */
[----:B------:R-:W-:Y:S01]  /*aa30*/  UMOV UR4, 0xffffffff ;  /* 0xffffffff00047882 */ /* 0x000fe20000000000 */
[----:B------:R-:W-:-:S05]  /*aa40*/  MOV R3, 0xffffff60 ;  /* 0xffffff6000037802 */ /* 0x000fca0000000f00 */
[----:B------:R-:W-:-:S04]  /*aa50*/  IMAD R8, R12, R3, UR36 ;  /* 0x000000240c087e24 */ /* 0x000fc8000f8e0203 */
[----:B------:R-:W-:-:S05]  /*aa60*/  IMAD.IADD R8, R8, 0x1, -R29 ;  /* 0x0000000108087824 */ /* 0x000fca00078e0a1d */
[----:B------:R-:W-:Y:S01]  /*aa70*/  ISETP.GE.AND P4, PT, R8, 0x1, PT ;  /* 0x000000010800780c */ /* 0x000fe20003f86270 */
[----:B------:R-:W-:-:S12]  /*aa80*/  BRA.DIV UR4, `(.L_x_13598) ;  /* 0x00000036045c7947 */ /* 0x000fd8000b800000 */
[----:B------:R-:W2:Y:S01]  /*aa90*/  LDL R11, [R1+0x18] ;  /* 0x00001800010b7983 */ /* 0x000ea20000100800 */
[C---:B------:R-:W-:Y:S02]  /*aaa0*/  ISETP.LT.OR P0, PT, R8.reuse, 0x1, P2 ;  /* 0x000000010800780c */ /* 0x040fe40001701670 */
[----:B------:R-:W-:Y:S01]  /*aab0*/  ISETP.GE.AND P5, PT, R8, 0x81, PT ;  /* 0x000000810800780c */ /* 0x000fe20003fa6270 */
[----:B------:R-:W0:Y:S01]  /*aac0*/  S2R R12, SR_TID.X ;  /* 0x00000000000c7919 */ /* 0x000e220000002100 */
[----:B------:R-:W-:Y:S02]  /*aad0*/  LOP3.LUT R0, R0, 0xffffffef, RZ, 0xc0, !PT ;  /* 0xffffffef00007812 */ /* 0x000fe400078ec0ff */
[----:B------:R-:W-:Y:S01]  /*aae0*/  ISETP.GE.AND P3, PT, R8, 0x21, PT ;  /* 0x000000210800780c */ /* 0x000fe20003f66270 */
[----:B------:R-:W1:Y:S04]  /*aaf0*/  SHFL.IDX PT, R2, R9, RZ, 0x1c1f ;  /* 0x001c1fff09027589 */ /* 0x000e6800000e0000 */
[----:B------:R-:W3:Y:S04]  /*ab00*/  SHFL.IDX PT, R3, R10, RZ, 0x1c1f ;  /* 0x001c1fff0a037589 */ /* 0x000ee800000e0000 */
[----:B------:R-:W-:Y:S01]  /*ab10*/  SHFL.IDX PT, R17, R17, RZ, 0x1c1f ;  /* 0x001c1fff11117589 */ /* 0x000fe200000e0000 */
[----:B------:R-:W-:Y:S01]  /*ab20*/  @P5 LOP3.LUT R0, R0, 0x10, RZ, 0xfc, !PT ;  /* 0x0000001000005812 */ /* 0x000fe200078efcff */
[----:B0-----:R-:W-:-:S05]  /*ab30*/  IMAD.SHL.U32 R12, R12, 0x10, RZ ;  /* 0x000000100c0c7824 */ /* 0x001fca00078e00ff */
[----:B------:R-:W-:-:S04]  /*ab40*/  LOP3.LUT R12, R12, 0x30, RZ, 0xc0, !PT ;  /* 0x000000300c0c7812 */ /* 0x000fc800078ec0ff */
[----:B-1----:R-:W-:-:S04]  /*ab50*/  IADD3 R2, P1, R12, R2, RZ ;  /* 0x000000020c027210 */ /* 0x002fc80007f3e0ff */
[----:B---3--:R-:W-:Y:S01]  /*ab60*/  IADD3.X R3, RZ, R3, RZ, P1, !PT ;  /* 0x00000003ff037210 */ /* 0x008fe20000ffe4ff */
[----:B--2---:R-:W-:-:S05]  /*ab70*/  VIADD R11, R11, UR44 ;  /* 0x0000002c0b0b7c36 */ /* 0x004fca0008000000 */
[----:B------:R0:W-:Y:S01]  /*ab80*/  LDGSTS.E.BYPASS.LTC128B.128 [R11+0x5200], desc[UR40][R2.64], !P0 ;  /* 0x05200000020b7fae */ /* 0x0001e2000c101d68 */
[----:B------:R-:W-:-:S03]  /*ab90*/  ISETP.LT.OR P0, PT, R8, 0x21, P2 ;  /* 0x000000210800780c */ /* 0x000fc60001701670 */
[----:B------:R-:W-:Y:S04]  /*aba0*/  STL [R1], R11 ;  /* 0x0000000b01007387 */ /* 0x000fe80000100800 */
[----:B0-----:R-:W0:Y:S04]  /*abb0*/  SHFL.IDX PT, R2, R9, 0x1, 0x1c1f ;  /* 0x003c1f0009027f89 */ /* 0x001e2800000e0000 */
[----:B------:R-:W1:Y:S01]  /*abc0*/  SHFL.IDX PT, R3, R10, 0x1, 0x1c1f ;  /* 0x003c1f000a037f89 */ /* 0x000e6200000e0000 */
[----:B0-----:R-:W-:-:S05]  /*abd0*/  IADD3 R2, P1, R12, R2, RZ ;  /* 0x000000020c027210 */ /* 0x001fca0007f3e0ff */
[----:B-1----:R-:W-:-:S05]  /*abe0*/  IMAD.X R3, RZ, RZ, R3, P1 ;  /* 0x000000ffff037224 */ /* 0x002fca00008e0603 */
[----:B------:R0:W-:Y:S01]  /*abf0*/  LDGSTS.E.BYPASS.LTC128B.128 [R11+0x5a00], desc[UR40][R2.64], !P0 ;  /* 0x05a00000020b7fae */ /* 0x0001e2000c101d68 */
[----:B------:R-:W-:-:S03]  /*ac00*/  ISETP.LT.OR P0, PT, R8, 0x41, P2 ;  /* 0x000000410800780c */ /* 0x000fc60001701670 */
[----:B0-----:R-:W0:Y:S04]  /*ac10*/  SHFL.IDX PT, R2, R9, 0x2, 0x1c1f ;  /* 0x005c1f0009027f89 */ /* 0x001e2800000e0000 */
[----:B------:R-:W1:Y:S04]  /*ac20*/  SHFL.IDX PT, R3, R10, 0x2, 0x1c1f ;  /* 0x005c1f000a037f89 */ /* 0x000e6800000e0000 */
[----:B------:R-:W-:Y:S01]  /*ac30*/  SHFL.IDX PT, R10, R10, 0x3, 0x1c1f ;  /* 0x007c1f000a0a7f89 */ /* 0x000fe200000e0000 */
[----:B0-----:R-:W-:-:S05]  /*ac40*/  IADD3 R2, P1, R12, R2, RZ ;  /* 0x000000020c027210 */ /* 0x001fca0007f3e0ff */
[----:B-1----:R-:W-:-:S05]  /*ac50*/  IMAD.X R3, RZ, RZ, R3, P1 ;  /* 0x000000ffff037224 */ /* 0x002fca00008e0603 */
[----:B------:R0:W-:Y:S01]  /*ac60*/  LDGSTS.E.BYPASS.LTC128B.128 [R11+0x6200], desc[UR40][R2.64], !P0 ;  /* 0x06200000020b7fae */ /* 0x0001e2000c101d68 */
[----:B------:R-:W-:-:S03]  /*ac70*/  ISETP.LT.OR P0, PT, R8, 0x61, P2 ;  /* 0x000000610800780c */ /* 0x000fc60001701670 */
[----:B0-----:R-:W0:Y:S02]  /*ac80*/  SHFL.IDX PT, R2, R9, 0x3, 0x1c1f ;  /* 0x007c1f0009027f89 */ /* 0x001e2400000e0000 */
[----:B0-----:R-:W-:-:S04]  /*ac90*/  IADD3 R2, P1, R12, R2, RZ ;  /* 0x000000020c027210 */ /* 0x001fc80007f3e0ff */
[----:B------:R-:W-:Y:S02]  /*aca0*/  IADD3.X R3, RZ, R10, RZ, P1, !PT ;  /* 0x0000000aff037210 */ /* 0x000fe40000ffe4ff */
[----:B------:R-:W-:-:S03]  /*acb0*/  ISETP.GE.AND P1, PT, R8, 0x61, PT ;  /* 0x000000610800780c */ /* 0x000fc60003f26270 */
[----:B------:R0:W-:Y:S01]  /*acc0*/  LDGSTS.E.BYPASS.LTC128B.128 [R11+0x6a00], desc[UR40][R2.64], !P0 ;  /* 0x06a00000020b7fae */ /* 0x0001e2000c101d68 */
[----:B------:R-:W-:-:S03]  /*acd0*/  ISETP.GE.AND P0, PT, R8, 0x41, PT ;  /* 0x000000410800780c */ /* 0x000fc60003f06270 */
[----:B0-----:R1:W2:Y:S10]  /*ace0*/  SHFL.IDX PT, R2, R18, RZ, 0x1c1f ;  /* 0x001c1fff12027589 */ /* 0x0012b400000e0000 */
.L_x_13660:
[----:B------:R-:W3:Y:S01]  /*acf0*/  LDL R9, [R1] ;  /* 0x0000000001097983 */ /* 0x000ee20000100800 */
[----:B------:R-:W-:Y:S01]  /*ad00*/  ISETP.LT.OR P2, PT, R8, 0x81, P2 ;  /* 0x000000810800780c */ /* 0x000fe20001741670 */
[----:B------:R-:W4:Y:S02]  /*ad10*/  S2R R3, SR_TID.X ;  /* 0x0000000000037919 */ /* 0x000f240000002100 */
[----:B----4-:R-:W-:-:S05]  /*ad20*/  IMAD.SHL.U32 R3, R3, 0x10, RZ ;  /* 0x0000001003037824 */ /* 0x010fca00078e00ff */
[----:B------:R-:W-:-:S04]  /*ad30*/  LOP3.LUT R3, R3, 0x30, RZ, 0xc0, !PT ;  /* 0x0000003003037812 */ /* 0x000fc800078ec0ff */
[----:B--2---:R-:W-:-:S05]  /*ad40*/  IADD3 R2, P5, R3, R2, RZ ;  /* 0x0000000203027210 */ /* 0x004fca0007fbe0ff */
[----:B------:R-:W-:-:S05]  /*ad50*/  IMAD.X R3, RZ, RZ, R17, P5 ;  /* 0x000000ffff037224 */ /* 0x000fca00028e0611 */
[----:B------:R-:W-:Y:S01]  /*ad60*/  @!PT LDS RZ, [RZ] ;  /* 0x00000000fffff984 */ /* 0x000fe20000000800 */
[----:B------:R-:W-:Y:S01]  /*ad70*/  @!PT LDS RZ, [RZ] ;  /* 0x00000000fffff984 */ /* 0x000fe20000000800 */
[----:B------:R-:W-:Y:S01]  /*ad80*/  @!PT LDS RZ, [RZ] ;  /* 0x00000000fffff984 */ /* 0x000fe20000000800 */
[----:B---3--:R2:W-:Y:S01]  /*ad90*/  LDGSTS.E.BYPASS.LTC128B.128 [R9+0x7200], desc[UR40][R2.64], !P2 ;  /* 0x0720000002097fae */ /* 0x0085e2000d101d68 */
[----:B------:R-:W-:Y:S01]  /*ada0*/  NOP ;  /* 0x0000000000007918 */ /* 0x000fe20000000000 */
[----:B------:R-:W-:Y:S02]  /*adb0*/  SYNCS.ARRIVE.TRANS64.RED.A0T1 RZ, [UR44+0x12470], RZ ;  /* 0x012470ffffff79a7 */ /* 0x000fe4000820042c */
[----:B------:R-:W-:Y:S01]  /*adc0*/  ARRIVES.LDGSTSBAR.64.TRANSCNT [UR44+0x12470] ;  /* 0x01247000ff0079b0 */ /* 0x000fe20008000aac */
[----:B------:R-:W-:Y:S01]  /*add0*/  NOP ;  /* 0x0000000000007918 */ /* 0x000fe20000000000 */
[----:B------:R-:W-:-:S06]  /*ade0*/  ULOP3.LUT UR4, UR42, 0x2, URZ, 0xfc, !UPT ;  /* 0x000000022a047892 */ /* 0x000fcc000f8efc3f */
[----:B--2---:R-:W-:-:S05]  /*adf0*/  IMAD.U32 R9, RZ, RZ, UR4 ;  /* 0x00000004ff097e24 */ /* 0x004fca000f8e00ff */
[----:B------:R-:W-:-:S13]  /*ae00*/  ISETP.NE.AND P6, PT, R9, 0x3, PT ;  /* 0x000000030900780c */ /* 0x000fda0003fc5270 */
[----:B------:R-:W-:Y:S05]  /*ae10*/  @!P6 BRA `(.L_x_13599) ;  /* 0x000000000004e947 */ /* 0x000fea0003800000 */
[----:B------:R-:W-:Y:S01]  /*ae20*/  BPT.TRAP 0x1 ;  /* 0x000000040000795c */ /* 0x000fe20000300000 */
.L_x_13599:
[----:B------:R-:W-:Y:S01]  /*ae30*/  SYNCS.ARRIVE.TRANS64.A1T0 RZ, [UR44+0x12470], RZ ;  /* 0x012470ffffff79a7 */ /* 0x000fe2000810002c */
[----:B------:R-:W-:Y:S05]  /*ae40*/  @!P6 BRA `(.L_x_13600) ;  /* 0x000000000004e947 */ /* 0x000fea0003800000 */
[----:B------:R-:W-:Y:S01]  /*ae50*/  BPT.TRAP 0x1 ;  /* 0x000000040000795c */ /* 0x000fe20000300000 */
.L_x_13600:
[----:B------:R-:W-:-:S04]  /*ae60*/  MOV R2, 0x1 ;  /* 0x0000000100027802 */ /* 0x000fc80000000f00 */
[----:B------:R-:W-:-:S04]  /*ae70*/  SHF.L.U32 R2, R2, 0x1f, RZ ;  /* 0x0000001f02027819 */ /* 0x000fc800000006ff */
[----:B------:R-:W2:Y:S02]  /*ae80*/  SYNCS.PHASECHK.TRANS64.TRYWAIT P2, [UR44+0x12440], R2 ;  /* 0x01244002ff0075a7 */ /* 0x000ea4000804016c */
[----:B--2---:R-:W-:Y:S05]  /*ae90*/  @!P2 BRA `(.L_x_13601) ;  /* 0x000000380028a947 */ /* 0x004fea0003800000 */
.L_x_13661:
[----:B------:R-:W3:Y:S01]  /*aea0*/  LDL R10, [R1+0x14] ;  /* 0x00001400010a7983 */ /* 0x000ee20000100800 */
[----:B------:R-:W-:Y:S01]  /*aeb0*/  ULDC.64 UR4, c[0x0][0x300] ;  /* 0x0000c00000047ab9 */ /* 0x000fe20000000a00 */
[----:B------:R-:W-:Y:S01]  /*aec0*/  ULDC.64 UR8, c[0x0][0x310] ;  /* 0x0000c40000087ab9 */ /* 0x000fe20000000a00 */
[----:B------:R-:W-:Y:S01]  /*aed0*/  IMAD R8, R20, UR4, RZ ;  /* 0x0000000414087c24 */ /* 0x000fe2000f8e02ff */
[----:B-1----:R1:W5:Y:S01]  /*aee0*/  LDL R18, [R1] ;  /* 0x0000000001127983 */ /* 0x0023620000100800 */
[C---:B--2---:R-:W-:Y:S01]  /*aef0*/  IMAD.WIDE.U32 R2, R5.reuse, UR4, RZ ;  /* 0x0000000405027c25 */ /* 0x044fe2000f8e00ff */
[----:B------:R-:W2:Y:S03]  /*af00*/  LDC R9, c[0x0][0x2f4] ;  /* 0x0000bd00ff097b82 */ /* 0x000ea60000000800 */
[----:B------:R-:W-:Y:S02]  /*af10*/  IMAD R8, R5, UR5, R8 ;  /* 0x0000000505087c24 */ /* 0x000fe4000f8e0208 */
[----:B------:R-:W-:-:S02]  /*af20*/  IMAD R24, R24, UR8, RZ ;  /* 0x0000000818187c24 */ /* 0x000fc4000f8e02ff */
[----:B------:R-:W-:Y:S02]  /*af30*/  IMAD.IADD R3, R3, 0x1, R8 ;  /* 0x0000000103037824 */ /* 0x000fe400078e0208 */
[----:B------:R-:W-:Y:S02]  /*af40*/  IMAD R21, R21, UR4, RZ ;  /* 0x0000000415157c24 */ /* 0x000fe4000f8e02ff */
[----:B------:R-:W-:-:S04]  /*af50*/  IMAD.WIDE.U32 R2, R4, UR8, R2 ;  /* 0x0000000804027c25 */ /* 0x000fc8000f8e0002 */
[----:B------:R-:W-:Y:S02]  /*af60*/  IMAD R4, R4, UR9, R24 ;  /* 0x0000000904047c24 */ /* 0x000fe4000f8e0218 */
[----:B------:R-:W4:Y:S01]  /*af70*/  S2R R24, SR_TID.X ;  /* 0x0000000000187919 */ /* 0x000f220000002100 */
[----:B------:R-:W-:Y:S02]  /*af80*/  IMAD R21, R7, UR5, R21 ;  /* 0x0000000507157c24 */ /* 0x000fe4000f8e0215 */
[----:B------:R-:W-:Y:S02]  /*af90*/  IMAD.IADD R5, R3, 0x1, R4 ;  /* 0x0000000103057824 */ /* 0x000fe400078e0204 */
[----:B------:R-:W-:Y:S02]  /*afa0*/  IMAD.MOV.U32 R4, RZ, RZ, R2 ;  /* 0x000000ffff047224 */ /* 0x000fe400078e0002 */
[----:B------:R-:W-:Y:S01]  /*afb0*/  IMAD.WIDE.U32 R2, R7, UR4, RZ ;  /* 0x0000000407027c25 */ /* 0x000fe2000f8e00ff */
[----:B------:R-:W-:-:S03]  /*afc0*/  ULDC.64 UR4, c[0x0][0x308] ;  /* 0x0000c20000047ab9 */ /* 0x000fc60000000a00 */
[----:B------:R-:W-:Y:S01]  /*afd0*/  IMAD R7, R25, UR8, RZ ;  /* 0x0000000819077c24 */ /* 0x000fe2000f8e02ff */
[----:B------:R-:W-:-:S03]  /*afe0*/  IADD3 R3, R3, R21, RZ ;  /* 0x0000001503037210 */ /* 0x000fc60007ffe0ff */
[C---:B------:R-:W-:Y:S02]  /*aff0*/  IMAD R7, R6.reuse, UR9, R7 ;  /* 0x0000000906077c24 */ /* 0x040fe4000f8e0207 */
[----:B------:R-:W-:-:S04]  /*b000*/  IMAD.WIDE.U32 R2, R6, UR8, R2 ;  /* 0x0000000806027c25 */ /* 0x000fc8000f8e0002 */
[----:B------:R-:W-:Y:S02]  /*b010*/  IMAD.U32 R6, RZ, RZ, UR4 ;  /* 0x00000004ff067e24 */ /* 0x000fe4000f8e00ff */
[----:B------:R-:W-:Y:S02]  /*b020*/  IMAD.IADD R3, R3, 0x1, R7 ;  /* 0x0000000103037824 */ /* 0x000fe400078e0207 */
[----:B------:R-:W-:-:S04]  /*b030*/  IMAD.WIDE.U32 R4, R6, UR39, R4 ;  /* 0x0000002706047c25 */ /* 0x000fc8000f8e0004 */
[----:B------:R-:W-:Y:S01]  /*b040*/  IMAD.WIDE.U32 R2, R6, UR39, R2 ;  /* 0x0000002706027c25 */ /* 0x000fe2000f8e0002 */
[----:B----4-:R-:W-:-:S04]  /*b050*/  SHF.L.U32 R24, R24, 0x4, RZ ;  /* 0x0000000418187819 */ /* 0x010fc800000006ff */
[----:B------:R-:W-:-:S04]  /*b060*/  LOP3.LUT R24, R24, 0x30, RZ, 0xc0, !PT ;  /* 0x0000003018187812 */ /* 0x000fc800078ec0ff */
[----:B--2---:R-:W-:Y:S02]  /*b070*/  ISETP.GE.AND P5, PT, R24, R9, PT ;  /* 0x000000091800720c */ /* 0x004fe40003fa6270 */
[----:B------:R-:W-:-:S11]  /*b080*/  LOP3.LUT R0, R0, 0xfffffffe, RZ, 0xc0, !PT ;  /* 0xfffffffe00007812 */ /* 0x000fd600078ec0ff */
[----:B------:R-:W-:Y:S02]  /*b090*/  @P5 LOP3.LUT R0, R0, 0x1, RZ, 0xfc, !PT ;  /* 0x0000000100005812 */ /* 0x000fe400078efcff */
[----:B---3--:R-:W-:-:S13]  /*b0a0*/  R2UR UR6, R10 ;  /* 0x000000000a0672ca */ /* 0x008fda00000e0000 */
        /* <DEDUP_REMOVED lines=9> */
[----:B-1----:R-:W-:Y:S05]  /*b140*/  BRA.DIV UR4, `(.L_x_13602) ;  /* 0x0000003604987947 */ /* 0x002fea000b800000 */
[----:B------:R-:W1:Y:S04]  /*b150*/  SHFL.IDX PT, R14, R4, RZ, 0x1c1f ;  /* 0x001c1fff040e7589 */ /* 0x000e6800000e0000 */
[----:B------:R-:W2:Y:S04]  /*b160*/  SHFL.IDX PT, R2, R5, RZ, 0x1c1f ;  /* 0x001c1fff05027589 */ /* 0x000ea800000e0000 */
[----:B------:R-:W-:Y:S01]  /*b170*/  SHFL.IDX PT, R7, R7, RZ, 0x1c1f ;  /* 0x001c1fff07077589 */ /* 0x000fe200000e0000 */
[----:B-1----:R-:W-:-:S03]  /*b180*/  @P4 IADD3 R8, P2, R24, R14, RZ ;  /* 0x0000000e18084210 */ /* 0x002fc60007f5e0ff */
[----:B------:R-:W1:Y:S02]  /*b190*/  SHFL.IDX PT, R14, R4, 0x1, 0x1c1f ;  /* 0x003c1f00040e7f89 */ /* 0x000e6400000e0000 */
[----:B--2---:R-:W-:Y:S02]  /*b1a0*/  @P4 IMAD.X R3, RZ, RZ, R2, P2 ;  /* 0x000000ffff034224 */ /* 0x004fe400010e0602 */
[----:B------:R-:W-:-:S05]  /*b1b0*/  @P4 IMAD.MOV.U32 R2, RZ, RZ, R8 ;  /* 0x000000ffff024224 */ /* 0x000fca00078e0008 */
[----:B-----5:R2:W-:Y:S04]  /*b1c0*/  @P4 LDGSTS.E.BYPASS.LTC128B.128 [R18+0xd200], desc[UR40][R2.64], !P5 ;  /* 0x0d20000002124fae */ /* 0x0205e8000e901d68 */
[----:B--2---:R-:W2:Y:S01]  /*b1d0*/  SHFL.IDX PT, R2, R5, 0x1, 0x1c1f ;  /* 0x003c1f0005027f89 */ /* 0x004ea200000e0000 */
[----:B-1----:R-:W-:-:S03]  /*b1e0*/  @P3 IADD3 R8, P2, R24, R14, RZ ;  /* 0x0000000e18083210 */ /* 0x002fc60007f5e0ff */
[----:B------:R-:W1:Y:S04]  /*b1f0*/  SHFL.IDX PT, R14, R4, 0x2, 0x1c1f ;  /* 0x005c1f00040e7f89 */ /* 0x000e6800000e0000 */
[----:B------:R-:W-:Y:S01]  /*b200*/  SHFL.IDX PT, R4, R4, 0x3, 0x1c1f ;  /* 0x007c1f0004047f89 */ /* 0x000fe200000e0000 */
[----:B--2---:R-:W-:Y:S01]  /*b210*/  @P3 IMAD.X R3, RZ, RZ, R2, P2 ;  /* 0x000000ffff033224 */ /* 0x004fe200010e0602 */
[----:B------:R-:W-:-:S05]  /*b220*/  @P3 MOV R2, R8 ;  /* 0x0000000800023202 */ /* 0x000fca0000000f00 */
[----:B------:R2:W-:Y:S04]  /*b230*/  @P3 LDGSTS.E.BYPASS.LTC128B.128 [R18+0xda00], desc[UR40][R2.64], !P5 ;  /* 0x0da0000002123fae */ /* 0x0005e8000e901d68 */
[----:B--2---:R-:W2:Y:S01]  /*b240*/  SHFL.IDX PT, R2, R5, 0x2, 0x1c1f ;  /* 0x005c1f0005027f89 */ /* 0x004ea200000e0000 */
[----:B-1----:R-:W-:-:S03]  /*b250*/  @P0 IADD3 R3, P2, R24, R14, RZ ;  /* 0x0000000e18030210 */ /* 0x002fc60007f5e0ff */
[----:B------:R-:W1:Y:S04]  /*b260*/  SHFL.IDX PT, R5, R5, 0x3, 0x1c1f ;  /* 0x007c1f0005057f89 */ /* 0x000e6800000e0000 */
[----:B------:R3:W4:Y:S01]  /*b270*/  SHFL.IDX PT, R14, R6, RZ, 0x1c1f ;  /* 0x001c1fff060e7589 */ /* 0x00072200000e0000 */
[----:B--2---:R-:W-:-:S05]  /*b280*/  @P0 IMAD.X R2, RZ, RZ, R2, P2 ;  /* 0x000000ffff020224 */ /* 0x004fca00010e0602 */
[----:B------:R-:W-:-:S04]  /*b290*/  @P0 LOP3.LUT R3, R3, R2, RZ, 0x3c, !PT ;  /* 0x0000000203030212 */ /* 0x000fc800078e3cff */
[----:B------:R-:W-:-:S04]  /*b2a0*/  @P0 LOP3.LUT R2, R3, R2, RZ, 0x3c, !PT ;  /* 0x0000000203020212 */ /* 0x000fc800078e3cff */
[----:B------:R-:W-:-:S05]  /*b2b0*/  @P0 LOP3.LUT R3, R3, R2, RZ, 0x3c, !PT ;  /* 0x0000000203030212 */ /* 0x000fca00078e3cff */
[----:B------:R2:W-:Y:S01]  /*b2c0*/  @P0 LDGSTS.E.BYPASS.LTC128B.128 [R18+0xe200], desc[UR40][R2.64], !P5 ;  /* 0x0e20000002120fae */ /* 0x0005e2000e901d68 */
[----:B------:R-:W-:-:S05]  /*b2d0*/  @P1 IADD3 R8, P0, R24, R4, RZ ;  /* 0x0000000418081210 */ /* 0x000fca0007f1e0ff */
[----:B-1----:R-:W-:Y:S02]  /*b2e0*/  @P1 IMAD.X R9, RZ, RZ, R5, P0 ;  /* 0x000000ffff091224 */ /* 0x002fe400000e0605 */
[----:B--2---:R-:W-:-:S03]  /*b2f0*/  @P1 IMAD.MOV.U32 R2, RZ, RZ, R8 ;  /* 0x000000ffff021224 */ /* 0x004fc600078e0008 */
[----:B------:R-:W-:-:S05]  /*b300*/  @P1 MOV R3, R9 ;  /* 0x0000000900031202 */ /* 0x000fca0000000f00 */
[----:B----4-:R3:W-:Y:S02]  /*b310*/  @P1 LDGSTS.E.BYPASS.LTC128B.128 [R18+0xea00], desc[UR40][R2.64], !P5 ;  /* 0x0ea0000002121fae */ /* 0x0107e4000e901d68 */
.L_x_13673:
[----:B------:R-:W-:Y:S01]  /*b320*/  LOP3.LUT P0, RZ, R0, 0x10, RZ, 0xc0, !PT ;  /* 0x0000001000ff7812 */ /* 0x000fe2000780c0ff */
[----:B------:R-:W-:-:S12]  /*b330*/  BSSY B0, `(.L_x_13603) ;  /* 0x0000008000007945 */ /* 0x000fd80003800000 */
[----:B------:R-:W-:Y:S05]  /*b340*/  @!P0 BRA `(.L_x_13604) ;  /* 0x0000000000188947 */ /* 0x000fea0003800000 */
[----:B---3--:R-:W-:-:S05]  /*b350*/  IADD3 R2, P0, R24, R14, RZ ;  /* 0x0000000e18027210 */ /* 0x008fca0007f1e0ff */
[----:B------:R-:W-:-:S05]  /*b360*/  IMAD.X R3, RZ, RZ, R7, P0 ;  /* 0x000000ffff037224 */ /* 0x000fca00000e0607 */
[----:B------:R-:W-:Y:S01]  /*b370*/  @!PT LDS RZ, [RZ] ;  /* 0x00000000fffff984 */ /* 0x000fe20000000800 */
[----:B------:R-:W-:Y:S01]  /*b380*/  @!PT LDS RZ, [RZ] ;  /* 0x00000000fffff984 */ /* 0x000fe20000000800 */
[----:B------:R-:W-:Y:S01]  /*b390*/  @!PT LDS RZ, [RZ] ;  /* 0x00000000fffff984 */ /* 0x000fe20000000800 */
[----:B------:R1:W-:Y:S03]  /*b3a0*/  LDGSTS.E.BYPASS.LTC128B.128 [R18+0xf200], desc[UR40][R2.64], !P5 ;  /* 0x0f20000002127fae */ /* 0x0003e6000e901d68 */
.L_x_13604:
[----:B------:R-:W-:Y:S05]  /*b3b0*/  BSYNC B0 ;  /* 0x0000000000007941 */ /* 0x000fea0003800000 */
.L_x_13603:
[----:B------:R-:W-:Y:S01]  /*b3c0*/  NOP ;  /* 0x0000000000007918 */ /* 0x000fe20000000000 */
[----:B------:R-:W-:Y:S01]  /*b3d0*/  SYNCS.ARRIVE.TRANS64.RED.A0T1 RZ, [UR44+0x12430], RZ ;  /* 0x012430ffffff79a7 */ /* 0x000fe2000820042c */
[----:B------:R-:W-:Y:S01]  /*b3e0*/  ARRIVES.LDGSTSBAR.64.TRANSCNT [UR44+0x12430] ;  /* 0x01243000ff0079b0 */ /* 0x000fe20008000aac */
[----:B------:R-:W-:Y:S01]  /*b3f0*/  NOP ;  /* 0x0000000000007918 */ /* 0x000fe20000000000 */
[----:B------:R-:W-:-:S06]  /*b400*/  ULOP3.LUT UR4, UR42, 0x2, URZ, 0xfc, !UPT ;  /* 0x000000022a047892 */ /* 0x000fcc000f8efc3f */
[----:B-1-3--:R-:W-:-:S05]  /*b410*/  IMAD.U32 R2, RZ, RZ, UR4 ;  /* 0x00000004ff027e24 */ /* 0x00afca000f8e00ff */
[----:B------:R-:W-:-:S13]  /*b420*/  ISETP.NE.AND P0, PT, R2, 0x3, PT ;  /* 0x000000030200780c */ /* 0x000fda0003f05270 */
[----:B------:R-:W-:Y:S05]  /*b430*/  @!P0 BRA `(.L_x_13605) ;  /* 0x0000000000048947 */ /* 0x000fea0003800000 */
[----:B------:R-:W-:Y:S01]  /*b440*/  BPT.TRAP 0x1 ;  /* 0x000000040000795c */ /* 0x000fe20000300000 */
.L_x_13605:
[----:B------:R-:W-:Y:S01]  /*b450*/  SYNCS.ARRIVE.TRANS64.A1T0 RZ, [UR44+0x12430], RZ ;  /* 0x012430ffffff79a7 */ /* 0x000fe2000810002c */
[----:B------:R-:W-:Y:S05]  /*b460*/  WARPSYNC.ALL ;  /* 0x0000000000007948 */ /* 0x000fea0003800000 */
[----:B------:R-:W1:Y:S01]  /*b470*/  S2R R25, SR_CTAID.Z ;  /* 0x0000000000197919 */ /* 0x000e620000002700 */
[----:B------:R-:W-:Y:S01]  /*b480*/  UIADD3 UR5, UR44, 0xa200, URZ ;  /* 0x0000a2002c057890 */ /* 0x000fe2000fffe03f */
[----:B------:R-:W-:Y:S01]  /*b490*/  R2UR UR4, R10 ;  /* 0x000000000a0472ca */ /* 0x000fe200000e0000 */
[----:B------:R-:W-:Y:S02]  /*b4a0*/  ULDC.64 UR6, c[0x0][0x2d8] ;  /* 0x0000b60000067ab9 */ /* 0x000fe40000000a00 */
[----:B------:R-:W-:-:S02]  /*b4b0*/  ULOP3.LUT UP0, URZ, UR5, 0x1bf, URZ, 0xc0, !UPT ;  /* 0x000001bf053f7892 */ /* 0x000fc4000f80c03f */
[----:B------:R-:W-:Y:S01]  /*b4c0*/  UIMAD.WIDE.U32 UR36, UR39, UR6, URZ ;  /* 0x00000006272472a5 */ /* 0x000fe2000f8e003f */
[----:B------:R-:W-:Y:S03]  /*b4d0*/  BAR.SYNC.DEFER_BLOCKING 0x8, 0x200 ;  /* 0x0208000000007b1d */ /* 0x000fe60000010000 */
[----:B------:R-:W-:-:S04]  /*b4e0*/  PLOP3.LUT P0, PT, PT, PT, UP0, 0x80, 0x0 ;  /* 0x000000000000781c */ /* 0x000fc80003f0f008 */
[----:B------:R-:W-:-:S04]  /*b4f0*/  UIMAD UR4, UR4, UR6, URZ ;  /* 0x00000006040472a4 */ /* 0x000fc8000f8e023f */
[----:B------:R-:W-:-:S04]  /*b500*/  UIMAD UR4, UR39, UR7, UR4 ;  /* 0x00000007270472a4 */ /* 0x000fc8000f8e0204 */
[----:B------:R-:W-:Y:S01]  /*b510*/  UIADD3 UR45, UR37, UR4, URZ ;  /* 0x00000004252d7290 */ /* 0x000fe2000fffe03f */
[----:B-1----:R-:W-:Y:S01]  /*b520*/  SHF.R.S32.HI R17, RZ, 0x1f, R25 ;  /* 0x0000001fff117819 */ /* 0x002fe20000011419 */
[----:B------:R-:W-:Y:S10]  /*b530*/  @!P0 BRA `(.L_x_13606) ;  /* 0x0000000000408947 */ /* 0x000ff40003800000 */
        /* <DEDUP_REMOVED lines=15> */
[----:B01----:R-:W-:Y:S05]  /*b630*/  CALL.ABS.NOINC R2 ;  /* 0x0000000002007343 */ /* 0x003fea0003c00000 */
.L_x_13606:
[----:B------:R-:W1:Y:S01]  /*b640*/  LDC R9, c[0x0][0x448] ;  /* 0x00011200ff097b82 */ /* 0x000e620000000800 */
[----:B0-----:R-:W-:Y:S01]  /*b650*/  IMAD R26, R27, 0xc0, R26 ;  /* 0x000000c01b1a7824 */ /* 0x001fe200078e021a */
[----:B------:R-:W-:Y:S01]  /*b660*/  ULDC.64 UR4, c[0x0][0x2e0] ;  /* 0x0000b80000047ab9 */ /* 0x000fe20000000a00 */
[----:B------:R-:W-:Y:S01]  /*b670*/  IMAD.U32 R4, RZ, RZ, UR36 ;  /* 0x00000024ff047e24 */ /* 0x000fe2000f8e00ff */
[----:B------:R-:W-:Y:S01]  /*b680*/  ULDC.64 UR6, c[0x0][0x2c8] ;  /* 0x0000b20000067ab9 */ /* 0x000fe20000000a00 */
[----:B------:R-:W-:Y:S01]  /*b690*/  IMAD R17, R17, UR4, RZ ;  /* 0x0000000411117c24 */ /* 0x000fe2000f8e02ff */
[----:B------:R-:W-:Y:S01]  /*b6a0*/  MOV R0, R26 ;  /* 0x0000001a00007202 */ /* 0x000fe20000000f00 */
[----:B------:R-:W-:Y:S02]  /*b6b0*/  ULDC.64 UR8, c[0x0][0x280] ;  /* 0x0000a00000087ab9 */ /* 0x000fe40000000a00 */
[----:B------:R-:W-:Y:S01]  /*b6c0*/  IMAD R17, R25, UR5, R17 ;  /* 0x0000000519117c24 */ /* 0x000fe2000f8e0211 */
[----:B-1----:R-:W-:-:S13]  /*b6d0*/  ISETP.NE.AND P0, PT, R9, 0x1, PT ;  /* 0x000000010900780c */ /* 0x002fda0003f05270 */
[----:B------:R-:W0:Y:S08]  /*b6e0*/  @P0 LDC R3, c[0x0][0x44c] ;  /* 0x00011300ff030b82 */ /* 0x000e300000000800 */
[----:B------:R-:W1:Y:S08]  /*b6f0*/  @P0 LDC R5, c[0x0][0x450] ;  /* 0x00011400ff050b82 */ /* 0x000e700000000800 */
[----:B------:R-:W2:Y:S01]  /*b700*/  @P0 LDC R6, c[0x0][0x44c] ;  /* 0x00011300ff060b82 */ /* 0x000ea20000000800 */
[----:B0-----:R-:W-:-:S04]  /*b710*/  @P0 IMAD.HI.U32 R2, R26, R3, RZ ;  /* 0x000000031a020227 */ /* 0x001fc800078e00ff */
[----:B------:R-:W-:Y:S01]  /*b720*/  IMAD.U32 R3, RZ, RZ, UR45 ;  /* 0x0000002dff037e24 */ /* 0x000fe2000f8e00ff */
[----:B-1----:R-:W-:Y:S01]  /*b730*/  @P0 SHF.R.U32.HI R0, RZ, R5, R2 ;  /* 0x00000005ff000219 */ /* 0x002fe20000011602 */
[----:B------:R-:W-:Y:S01]  /*b740*/  IMAD.U32 R5, RZ, RZ, UR37 ;  /* 0x00000025ff057e24 */ /* 0x000fe2000f8e00ff */
[----:B------:R-:W-:Y:S02]  /*b750*/  MOV R2, R4 ;  /* 0x0000000400027202 */ /* 0x000fe40000000f00 */
[----:B------:R-:W-:-:S03]  /*b760*/  SHF.R.S32.HI R4, RZ, 0x1f, R0 ;  /* 0x0000001fff047819 */ /* 0x000fc60000011400 */
[----:B------:R-:W-:Y:S01]  /*b770*/  IMAD.WIDE.U32 R2, R25, UR4, R2 ;  /* 0x0000000419027c25 */ /* 0x000fe2000f8e0002 */
[----:B------:R-:W-:-:S03]  /*b780*/  ULDC.64 UR4, c[0x0][0x2d0] ;  /* 0x0000b40000047ab9 */ /* 0x000fc60000000a00 */
[----:B------:R-:W-:Y:S02]  /*b790*/  IMAD R5, R4, UR4, RZ ;  /* 0x0000000404057c24 */ /* 0x000fe4000f8e02ff */
[----:B------:R-:W-:Y:S02]  /*b7a0*/  IMAD.IADD R3, R3, 0x1, R17 ;  /* 0x0000000103037824 */ /* 0x000fe400078e0211 */
[C---:B------:R-:W-:Y:S02]  /*b7b0*/  IMAD R7, R0.reuse, UR5, R5 ;  /* 0x0000000500077c24 */ /* 0x040fe4000f8e0205 */
[----:B------:R-:W-:-:S04]  /*b7c0*/  IMAD.WIDE.U32 R4, R0, UR4, R2 ;  /* 0x0000000400047c25 */ /* 0x000fc8000f8e0002 */
[----:B------:R-:W-:Y:S02]  /*b7d0*/  IMAD.IADD R5, R5, 0x1, R7 ;  /* 0x0000000105057824 */ /* 0x000fe400078e0207 */
[----:B------:R-:W-:Y:S01]  /*b7e0*/  IMAD.MOV R0, RZ, RZ, -R0 ;  /* 0x000000ffff007224 */ /* 0x000fe200078e0a00 */
[----:B------:R-:W0:Y:S03]  /*b7f0*/  @P0 LDC R7, c[0x0][0x450] ;  /* 0x00011400ff070b82 */ /* 0x000e260000000800 */
[----:B------:R-:W-:Y:S01]  /*b800*/  IMAD R0, R9, R0, R26 ;  /* 0x0000000009007224 */ /* 0x000fe200078e021a */
[----:B------:R-:W-:-:S03]  /*b810*/  IADD3 R26, R26, 0x80, RZ ;  /* 0x000000801a1a7810 */ /* 0x000fc60007ffe0ff */
[----:B------:R-:W-:Y:S01]  /*b820*/  IMAD.WIDE.U32 R4, R0, UR6, R4 ;  /* 0x0000000600047c25 */ /* 0x000fe2000f8e0004 */
[----:B------:R-:W-:-:S03]  /*b830*/  SHF.R.S32.HI R8, RZ, 0x1f, R0 ;  /* 0x0000001fff087819 */ /* 0x000fc60000011400 */
[----:B--2---:R-:W-:-:S04]  /*b840*/  @P0 IMAD.HI.U32 R6, R26, R6, RZ ;  /* 0x000000061a060227 */ /* 0x004fc800078e00ff */
[----:B------:R-:W-:-:S04]  /*b850*/  IMAD R8, R8, UR6, RZ ;  /* 0x0000000608087c24 */ /* 0x000fc8000f8e02ff */
[----:B------:R-:W-:Y:S01]  /*b860*/  IMAD R8, R0, UR7, R8 ;  /* 0x0000000700087c24 */ /* 0x000fe2000f8e0208 */
[----:B------:R-:W-:-:S04]  /*b870*/  IADD3 R0, P1, R4, UR8, RZ ;  /* 0x0000000804007c10 */ /* 0x000fc8000ff3e0ff */
[----:B------:R-:W-:Y:S01]  /*b880*/  IADD3.X R4, R5, UR9, R8, P1, !PT ;  /* 0x0000000905047c10 */ /* 0x000fe20008ffe408 */
[----:B------:R-:W-:Y:S01]  /*b890*/  IMAD.MOV.U32 R5, RZ, RZ, R26 ;  /* 0x000000ffff057224 */ /* 0x000fe200078e001a */
[----:B0-----:R-:W-:-:S04]  /*b8a0*/  @P0 SHF.R.U32.HI R5, RZ, R7, R6 ;  /* 0x00000007ff050219 */ /* 0x001fc80000011606 */
[----:B------:R-:W-:Y:S01]  /*b8b0*/  SHF.R.S32.HI R6, RZ, 0x1f, R5 ;  /* 0x0000001fff067819 */ /* 0x000fe20000011405 */
[----:B------:R-:W-:-:S04]  /*b8c0*/  IMAD.WIDE.U32 R2, R5, UR4, R2 ;  /* 0x0000000405027c25 */ /* 0x000fc8000f8e0002 */
[----:B------:R-:W-:Y:S01]  /*b8d0*/  IMAD R6, R6, UR4, RZ ;  /* 0x0000000406067c24 */ /* 0x000fe2000f8e02ff */
[----:B------:R-:W-:Y:S02]  /*b8e0*/  ULDC UR4, c[0x0][0x2b8] ;  /* 0x0000ae0000047ab9 */ /* 0x000fe40000000800 */
[----:B------:R-:W-:Y:S01]  /*b8f0*/  ISETP.GE.AND P0, PT, R24, UR4, PT ;  /* 0x0000000418007c0c */ /* 0x000fe2000bf06270 */
[----:B------:R-:W-:Y:S01]  /*b900*/  IMAD R7, R5, UR5, R6 ;  /* 0x0000000505077c24 */ /* 0x000fe2000f8e0206 */
[----:B------:R-:W-:Y:S01]  /*b910*/  UMOV UR4, 0xffffffff ;  /* 0xffffffff00047882 */ /* 0x000fe20000000000 */
[----:B------:R-:W-:Y:S02]  /*b920*/  IMAD.MOV R5, RZ, RZ, -R5 ;  /* 0x000000ffff057224 */ /* 0x000fe400078e0a05 */
[----:B------:R-:W-:Y:S02]  /*b930*/  IMAD.IADD R3, R3, 0x1, R7 ;  /* 0x0000000103037824 */ /* 0x000fe400078e0207 */
[----:B------:R-:W-:-:S04]  /*b940*/  IMAD R26, R9, R5, R26 ;  /* 0x00000005091a7224 */ /* 0x000fc800078e021a */
[----:B------:R-:W-:Y:S01]  /*b950*/  IMAD.WIDE.U32 R2, R26, UR6, R2 ;  /* 0x000000061a027c25 */ /* 0x000fe2000f8e0002 */
[----:B------:R-:W-:-:S05]  /*b960*/  SHF.R.S32.HI R5, RZ, 0x1f, R26 ;  /* 0x0000001fff057819 */ /* 0x000fca000001141a */
[----:B------:R-:W-:-:S04]  /*b970*/  IMAD R5, R5, UR6, RZ ;  /* 0x0000000605057c24 */ /* 0x000fc8000f8e02ff */
[----:B------:R-:W-:Y:S01]  /*b980*/  IMAD R7, R26, UR7, R5 ;  /* 0x000000071a077c24 */ /* 0x000fe2000f8e0205 */
[----:B------:R-:W-:-:S04]  /*b990*/  IADD3 R5, P1, R2, UR8, RZ ;  /* 0x0000000802057c10 */ /* 0x000fc8000ff3e0ff */
[----:B------:R-:W-:Y:S01]  /*b9a0*/  IADD3.X R8, R3, UR9, R7, P1, !PT ;  /* 0x0000000903087c10 */ /* 0x000fe20008ffe407 */
[----:B------:R-:W-:Y:S08]  /*b9b0*/  BRA.DIV UR4, `(.L_x_13607) ;  /* 0x0000003204e47947 */ /* 0x000ff0000b800000 */
[----:B------:R-:W0:Y:S01]  /*b9c0*/  SHFL.IDX PT, R3, R0, RZ, 0x1c1f ;  /* 0x001c1fff00037589 */ /* 0x000e2200000e0000 */
[----:B------:R-:W-:Y:S01]  /*b9d0*/  ULDC UR4, c[0x0][0x288] ;  /* 0x0000a20000047ab9 */ /* 0x000fe20000000800 */
[----:B------:R-:W-:Y:S02]  /*b9e0*/  IMAD R7, R27, 0xc0, R29 ;  /* 0x000000c01b077824 */ /* 0x000fe400078e021d */
[----:B------:R-:W1:Y:S01]  /*b9f0*/  SHFL.IDX PT, R2, R4, RZ, 0x1c1f ;  /* 0x001c1fff04027589 */ /* 0x000e6200000e0000 */
[----:B------:R-:W-:Y:S02]  /*ba00*/  IMAD R6, R9, UR4, RZ ;  /* 0x0000000409067c24 */ /* 0x000fe4000f8e02ff */
[C---:B------:R-:W-:Y:S01]  /*ba10*/  IADD3 R10, R7.reuse, 0x20, RZ ;  /* 0x00000020070a7810 */ /* 0x040fe20007ffe0ff */
[----:B------:R-:W2:Y:S02]  /*ba20*/  SHFL.IDX PT, R11, R0, 0x1, 0x1c1f ;  /* 0x003c1f00000b7f89 */ /* 0x000ea400000e0000 */
[----:B------:R-:W-:-:S02]  /*ba30*/  ISETP.GE.AND P2, PT, R7, R6, PT ;  /* 0x000000060700720c */ /* 0x000fc40003f46270 */
[----:B------:R-:W3:Y:S04]  /*ba40*/  SHFL.IDX PT, R9, R4, 0x1, 0x1c1f ;  /* 0x003c1f0004097f89 */ /* 0x000ee800000e0000 */
[----:B------:R-:W4:Y:S04]  /*ba50*/  SHFL.IDX PT, R12, R0, 0x2, 0x1c1f ;  /* 0x005c1f00000c7f89 */ /* 0x000f2800000e0000 */
[----:B------:R-:W-:Y:S03]  /*ba60*/  SHFL.IDX PT, R0, R0, 0x3, 0x1c1f ;  /* 0x007c1f0000007f89 */ /* 0x000fe600000e0000 */
[----:B0-----:R-:W-:Y:S01]  /*ba70*/  @!P2 IADD3 R3, P1, R24, R3, RZ ;  /* 0x000000031803a210 */ /* 0x001fe20007f3e0ff */
[----:B------:R-:W-:Y:S04]  /*ba80*/  SHFL.IDX PT, R14, R5, RZ, 0x1c1f ;  /* 0x001c1fff050e7589 */ /* 0x000fe800000e0000 */
[----:B-1----:R-:W-:Y:S01]  /*ba90*/  @!P2 IMAD.X R2, RZ, RZ, R2, P1 ;  /* 0x000000ffff02a224 */ /* 0x002fe200008e0602 */
[----:B------:R-:W-:-:S02]  /*baa0*/  ISETP.GE.AND P1, PT, R10, R6, PT ;  /* 0x000000060a00720c */ /* 0x000fc40003f26270 */
[----:B------:R-:W0:Y:S02]  /*bab0*/  SHFL.IDX PT, R10, R4, 0x2, 0x1c1f ;  /* 0x005c1f00040a7f89 */ /* 0x000e2400000e0000 */
[-C--:B------:R-:W-:Y:S02]  /*bac0*/  @!P2 LOP3.LUT R3, R3, R2.reuse, RZ, 0x3c, !PT ;  /* 0x000000020303a212 */ /* 0x080fe400078e3cff */
[----:B------:R-:W1:Y:S02]  /*bad0*/  SHFL.IDX PT, R4, R4, 0x3, 0x1c1f ;  /* 0x007c1f0004047f89 */ /* 0x000e6400000e0000 */
[----:B------:R-:W-:-:S04]  /*bae0*/  @!P2 LOP3.LUT R2, R3, R2, RZ, 0x3c, !PT ;  /* 0x000000020302a212 */ /* 0x000fc800078e3cff */
[----:B------:R-:W-:-:S05]  /*baf0*/  @!P2 LOP3.LUT R3, R3, R2, RZ, 0x3c, !PT ;  /* 0x000000020303a212 */ /* 0x000fca00078e3cff */
[----:B------:R2:W-:Y:S02]  /*bb00*/  @!P2 LDGSTS.E.BYPASS.LTC128B.128 [R18+0xa200], desc[UR40][R2.64], !P0 ;  /* 0x0a2000000212afae */ /* 0x0005e4000c101d68 */
[----:B--2---:R-:W-:Y:S01]  /*bb10*/  @!P1 IADD3 R2, P2, R24, R11, RZ ;  /* 0x0000000b18029210 */ /* 0x004fe20007f5e0ff */
[C---:B------:R-:W-:Y:S02]  /*bb20*/  VIADD R3, R7.reuse, 0x40 ;  /* 0x0000004007037836 */ /* 0x040fe40000000000 */
[----:B------:R-:W-:Y:S02]  /*bb30*/  VIADD R11, R7, 0x80 ;  /* 0x00000080070b7836 */ /* 0x000fe40000000000 */
[----:B---3--:R-:W-:Y:S01]  /*bb40*/  @!P1 IMAD.X R9, RZ, RZ, R9, P2 ;  /* 0x000000ffff099224 */ /* 0x008fe200010e0609 */
[----:B------:R-:W-:-:S04]  /*bb50*/  ISETP.GE.AND P2, PT, R3, R6, PT ;  /* 0x000000060300720c */ /* 0x000fc80003f46270 */
[----:B------:R-:W-:Y:S01]  /*bb60*/  @!P1 MOV R3, R9 ;  /* 0x0000000900039202 */ /* 0x000fe20000000f00 */
[----:B------:R-:W-:-:S04]  /*bb70*/  VIADD R9, R7, 0x60 ;  /* 0x0000006007097836 */ /* 0x000fc80000000000 */
[----:B------:R4:W-:Y:S04]  /*bb80*/  @!P1 LDGSTS.E.BYPASS.LTC128B.128 [R18+0xaa00], desc[UR40][R2.64], !P0 ;  /* 0x0aa0000002129fae */ /* 0x0009e8000c101d68 */
[----:B----4-:R-:W-:-:S05]  /*bb90*/  @!P2 IADD3 R2, P1, R24, R12, RZ ;  /* 0x0000000c1802a210 */ /* 0x010fca0007f3e0ff */
[----:B0-----:R-:W-:Y:S01]  /*bba0*/  @!P2 IMAD.X R3, RZ, RZ, R10, P1 ;  /* 0x000000ffff03a224 */ /* 0x001fe200008e060a */
[----:B------:R-:W-:-:S04]  /*bbb0*/  ISETP.GE.AND P1, PT, R9, R6, PT ;  /* 0x000000060900720c */ /* 0x000fc80003f26270 */
[----:B------:R0:W-:Y:S09]  /*bbc0*/  @!P2 LDGSTS.E.BYPASS.LTC128B.128 [R18+0xb200], desc[UR40][R2.64], !P0 ;  /* 0x0b2000000212afae */ /* 0x0001f2000c101d68 */
[----:B------:R-:W-:Y:S01]  /*bbd0*/  @!P1 IADD3 R9, P2, R24, R0, RZ ;  /* 0x0000000018099210 */ /* 0x000fe20007f5e0ff */
[----:B0-----:R-:W0:Y:S03]  /*bbe0*/  SHFL.IDX PT, R2, R8, RZ, 0x1c1f ;  /* 0x001c1fff08027589 */ /* 0x001e2600000e0000 */
[----:B-1----:R-:W-:-:S02]  /*bbf0*/  @!P1 IADD3.X R3, RZ, R4, RZ, P2, !PT ;  /* 0x00000004ff039210 */ /* 0x002fc400017fe4ff */
[----:B------:R-:W-:Y:S01]  /*bc00*/  ISETP.GE.AND P2, PT, R11, R6, PT ;  /* 0x000000060b00720c */ /* 0x000fe20003f46270 */
[----:B------:R-:W1:-:S12]  /*bc10*/  SHFL.IDX PT, R8, R8, 0x1, 0x1c1f ;  /* 0x003c1f0008087f89 */ /* 0x000e5800000e0000 */
[----:B------:R-:W-:Y:S02]  /*bc20*/  @!P2 IADD3 R0, P3, R24, R14, RZ ;  /* 0x0000000e1800a210 */ /* 0x000fe40007f7e0ff */
[----:B------:R2:W3:Y:S03]  /*bc30*/  SHFL.IDX PT, R14, R5, 0x1, 0x1c1f ;  /* 0x003c1f00050e7f89 */ /* 0x0004e600000e0000 */
[----:B0-----:R-:W-:Y:S02]  /*bc40*/  @!P2 IMAD.X R17, RZ, RZ, R2, P3 ;  /* 0x000000ffff11a224 */ /* 0x001fe400018e0602 */
[----:B------:R-:W-:-:S05]  /*bc50*/  @!P1 IMAD.MOV.U32 R2, RZ, RZ, R9 ;  /* 0x000000ffff029224 */ /* 0x000fca00078e0009 */
[----:B------:R0:W-:Y:S02]  /*bc60*/  @!P1 LDGSTS.E.BYPASS.LTC128B.128 [R18+0xba00], desc[UR40][R2.64], !P0 ;  /* 0x0ba0000002129fae */ /* 0x0001e4000c101d68 */
[----:B0-----:R-:W-:Y:S01]  /*bc70*/  @!P2 IMAD.MOV.U32 R2, RZ, RZ, R0 ;  /* 0x000000ffff02a224 */ /* 0x001fe200078e0000 */
[----:B------:R-:W-:-:S05]  /*bc80*/  @!P2 MOV R3, R17 ;  /* 0x000000110003a202 */ /* 0x000fca0000000f00 */
[----:B-1-3--:R2:W-:Y:S02]  /*bc90*/  @!P2 LDGSTS.E.BYPASS.LTC128B.128 [R18+0xc200], desc[UR40][R2.64], !P0 ;  /* 0x0c2000000212afae */ /* 0x00a5e4000c101d68 */
.L_x_13686:
[----:B------:R-:W-:Y:S02]  /*bca0*/  VIADD R7, R7, 0xa0 ;  /* 0x000000a007077836 */ /* 0x000fe40000000000 */
[----:B--2---:R-:W-:-:S03]  /*bcb0*/  IMAD.MOV.U32 R5, RZ, RZ, 0x1 ;  /* 0x00000001ff057424 */ /* 0x004fc600078e00ff */
[----:B------:R-:W-:Y:S02]  /*bcc0*/  ISETP.GE.AND P1, PT, R7, R6, PT ;  /* 0x000000060700720c */ /* 0x000fe40003f26270 */
[----:B------:R-:W-:-:S11]  /*bcd0*/  SHF.L.U32 R5, R5, 0x1f, RZ ;  /* 0x0000001f05057819 */ /* 0x000fd600000006ff */
[----:B------:R-:W-:-:S05]  /*bce0*/  @!P1 IADD3 R2, P2, R24, R14, RZ ;  /* 0x0000000e18029210 */ /* 0x000fca0007f5e0ff */
        /* <DEDUP_REMOVED lines=12> */
.L_x_13687:
[----:B------:R-:W-:-:S04]  /*bdb0*/  UIADD3 UR4, UR48, -0x2, URZ ;  /* 0xfffffffe30047890 */ /* 0x000fc8000fffe03f */
[----:B------:R-:W-:-:S06]  /*bdc0*/  UISETP.GE.AND UP0, UPT, UR4, UR47, UPT ;  /* 0x0000002f0400728c */ /* 0x000fcc000bf06270 */
[----:B------:R-:W-:-:S13]  /*bdd0*/  PLOP3.LUT P0, PT, PT, PT, UP0, 0x80, 0x0 ;  /* 0x000000000000781c */ /* 0x000fda0003f0f008 */
[----:B------:R-:W-:Y:S05]  /*bde0*/  @!P0 BRA `(.L_x_13609) ;  /* 0x0000001400608947 */ /* 0x000fea0003800000 */
[----:B------:R-:W1:Y:S01]  /*bdf0*/  S2R R0, SR_TID.X ;  /* 0x0000000000007919 */ /* 0x000e620000002100 */
[----:B------:R-:W-:Y:S01]  /*be00*/  UIADD3 UR4, UR46, 0x1, URZ ;  /* 0x000000012e047890 */ /* 0x000fe2000fffe03f */
[----:B------:R-:W-:Y:S01]  /*be10*/  LOP3.LUT R3, RZ, UR43, RZ, 0x33, !PT ;  /* 0x0000002bff037c12 */ /* 0x000fe2000f8e33ff */
[----:B------:R-:W-:Y:S02]  /*be20*/  IMAD.MOV.U32 R24, RZ, RZ, 0x1 ;  /* 0x00000001ff187424 */ /* 0x000fe400078e00ff */
[----:B------:R-:W-:Y:S01]  /*be30*/  UIMAD UR4, UR4, UR38, URZ ;  /* 0x00000026040472a4 */ /* 0x000fe2000f8e023f */
[----:B------:R-:W-:Y:S01]  /*be40*/  IMAD.MOV.U32 R21, RZ, RZ, RZ ;  /* 0x000000ffff157224 */ /* 0x000fe200078e00ff */
[----:B-1----:R-:W-:-:S04]  /*be50*/  SHF.L.U32 R0, R0, 0x5, RZ ;  /* 0x0000000500007819 */ /* 0x002fc800000006ff */
[----:B------:R-:W-:-:S04]  /*be60*/  LOP3.LUT R0, R0, 0x60, RZ, 0xc0, !PT ;  /* 0x0000006000007812 */ /* 0x000fc800078ec0ff */
[----:B------:R-:W-:Y:S02]  /*be70*/  IADD3 R16, R0, R16, R29 ;  /* 0x0000001000107210 */ /* 0x000fe40007ffe01d */
[----:B------:R-:W-:-:S03]  /*be80*/  LOP3.LUT R0, RZ, UR4, RZ, 0x33, !PT ;  /* 0x00000004ff007c12 */ /* 0x000fc6000f8e33ff */
[----:B------:R-:W-:Y:S01]  /*be90*/  VIADD R16, R16, 0xfffffe20 ;  /* 0xfffffe2010107836 */ /* 0x000fe20000000000 */
[----:B------:R-:W-:-:S04]  /*bea0*/  VIMNMX R3, R0, R3, !PT ;  /* 0x0000000300037248 */ /* 0x000fc80007fe0100 */
[C---:B------:R-:W-:Y:S01]  /*beb0*/  IADD3 R2, -R3.reuse, -0x2, RZ ;  /* 0xfffffffe03027810 */ /* 0x040fe20007ffe1ff */
[----:B------:R-:W-:-:S04]  /*bec0*/  IMAD R0, R3, -0xa0, R16 ;  /* 0xffffff6003007824 */ /* 0x000fc800078e0210 */
[----:B------:R1:W-:Y:S03]  /*bed0*/  STL [R1+0xc], R2 ;  /* 0x00000c0201007387 */ /* 0x0003e60000100800 */
.L_x_13624:
[----:B--2---:R-:W2:Y:S01]  /*bee0*/  LDL R12, [R1+0x10] ;  /* 0x00001000010c7983 */ /* 0x004ea20000100800 */
[----:B-1----:R-:W1:Y:S03]  /*bef0*/  LDC R2, c[0x0][0x430] ;  /* 0x00010c00ff027b82 */ /* 0x002e660000000800 */
[----:B------:R-:W3:Y:S04]  /*bf00*/  LDL R8, [R1+0x1c] ;  /* 0x00001c0001087983 */ /* 0x000ee80000100800 */
[----:B------:R-:W4:Y:S01]  /*bf10*/  LDL R6, [R1+0x8] ;  /* 0x0000080001067983 */ /* 0x000f220000100800 */
[----:B------:R-:W-:Y:S01]  /*bf20*/  VIADD R10, R0, 0x80 ;  /* 0x00000080000a7836 */ /* 0x000fe20000000000 */
[----:B------:R-:W-:Y:S01]  /*bf30*/  MOV R11, R0 ;  /* 0x00000000000b7202 */ /* 0x000fe20000000f00 */
[----:B------:R-:W-:Y:S01]  /*bf40*/  ULDC.64 UR4, c[0x0][0x428] ;  /* 0x00010a0000047ab9 */ /* 0x000fe20000000a00 */
[----:B------:R-:W4:Y:S01]  /*bf50*/  LDL.LU R13, [R1+0xc] ;  /* 0x00000c00010d7983 */ /* 0x000f220000300800 */
[----:B-1----:R-:W-:-:S13]  /*bf60*/  ISETP.NE.AND P0, PT, R2, 0x1, PT ;  /* 0x000000010200780c */ /* 0x002fda0003f05270 */
[----:B------:R-:W1:Y:S08]  /*bf70*/  @P0 LDC R3, c[0x0][0x434] ;  /* 0x00010d00ff030b82 */ /* 0x000e700000000800 */
[----:B0-----:R-:W0:Y:S08]  /*bf80*/  @P0 LDC R5, c[0x0][0x438] ;  /* 0x00010e00ff050b82 */ /* 0x001e300000000800 */
[----:B------:R-:W0:Y:S08]  /*bf90*/  @P0 LDC R7, c[0x0][0x434] ;  /* 0x00010d00ff070b82 */ /* 0x000e300000000800 */
[----:B------:R-:W0:Y:S01]  /*bfa0*/  @P0 LDC R9, c[0x0][0x438] ;  /* 0x00010e00ff090b82 */ /* 0x000e220000000800 */
[----:B-1----:R-:W-:-:S05]  /*bfb0*/  @P0 IMAD.HI.U32 R2, R0, R3, RZ ;  /* 0x0000000300020227 */ /* 0x002fca00078e00ff */
[----:B0-----:R-:W-:Y:S01]  /*bfc0*/  @P0 SHF.R.U32.HI R11, RZ, R5, R2 ;  /* 0x00000005ff0b0219 */ /* 0x001fe20000011602 */
[----:B------:R-:W-:-:S03]  /*bfd0*/  @P0 IMAD.HI.U32 R2, R10, R7, RZ ;  /* 0x000000070a020227 */ /* 0x000fc600078e00ff */
[--C-:B------:R-:W-:Y:S01]  /*bfe0*/  SHF.R.S32.HI R5, RZ, 0x1f, R11.reuse ;  /* 0x0000001fff057819 */ /* 0x100fe2000001140b */
[----:B------:R-:W-:Y:S01]  /*bff0*/  IMAD.MOV.U32 R4, RZ, RZ, R11 ;  /* 0x000000ffff047224 */ /* 0x000fe200078e000b */
[----:B------:R-:W-:Y:S02]  /*c000*/  @P0 SHF.R.U32.HI R10, RZ, R9, R2 ;  /* 0x00000009ff0a0219 */ /* 0x000fe40000011602 */
[----:B--2---:R-:W-:Y:S01]  /*c010*/  ISETP.GT.U32.AND P1, PT, R12, 0x9f, PT ;  /* 0x0000009f0c00780c */ /* 0x004fe20003f24070 */
[----:B---3--:R-:W-:-:S04]  /*c020*/  IMAD R8, R8, UR4, RZ ;  /* 0x0000000408087c24 */ /* 0x008fc8000f8e02ff */
[C---:B----4-:R-:W-:Y:S02]  /*c030*/  IMAD R8, R6.reuse, UR5, R8 ;  /* 0x0000000506087c24 */ /* 0x050fe4000f8e0208 */
[----:B------:R-:W-:-:S06]  /*c040*/  IMAD.WIDE.U32 R4, R6, UR4, R4 ;  /* 0x0000000406047c25 */ /* 0x000fcc000f8e0004 */
[--C-:B------:R-:W-:Y:S01]  /*c050*/  @!P1 SHF.R.S32.HI R3, RZ, 0x1f, R10.reuse ;  /* 0x0000001fff039819 */ /* 0x100fe2000001140a */
[----:B------:R-:W-:Y:S01]  /*c060*/  @!P1 IMAD.MOV.U32 R2, RZ, RZ, R10 ;  /* 0x000000ffff029224 */ /* 0x000fe200078e000a */
[----:B------:R-:W-:-:S03]  /*c070*/  IADD3 R5, R8, R5, RZ ;  /* 0x0000000508057210 */ /* 0x000fc60007ffe0ff */
[----:B------:R-:W-:Y:S01]  /*c080*/  @!P1 IMAD.WIDE.U32 R2, R6, UR4, R2 ;  /* 0x0000000406029c25 */ /* 0x000fe2000f8e0002 */
[----:B------:R-:W-:Y:S02]  /*c090*/  ULDC.64 UR4, c[0x0][0x418] ;  /* 0x0001060000047ab9 */ /* 0x000fe40000000a00 */
[----:B------:R-:W-:-:S04]  /*c0a0*/  LEA R6, P0, R4, UR4, 0x2 ;  /* 0x0000000404067c11 */ /* 0x000fc8000f8010ff */
[----:B------:R-:W-:-:S05]  /*c0b0*/  LEA.HI.X R7, R4, UR5, R5, 0x2, P0 ;  /* 0x0000000504077c11 */ /* 0x000fca00080f1405 */
[----:B------:R-:W2:Y:S01]  /*c0c0*/  LDG.E R9, desc[UR40][R6.64] ;  /* 0x0000002806097981 */ /* 0x000ea2000c1e1900 */
[----:B------:R-:W-:Y:S01]  /*c0d0*/  @!P1 IMAD.IADD R3, R8, 0x1, R3 ;  /* 0x0000000108039824 */ /* 0x000fe200078e0203 */
[----:B------:R-:W-:Y:S01]  /*c0e0*/  @!P1 LEA R4, P0, R2, UR4, 0x2 ;  /* 0x0000000402049c11 */ /* 0x000fe2000f8010ff */
[----:B------:R-:W-:-:S03]  /*c0f0*/  IMAD.MOV.U32 R8, RZ, RZ, RZ ;  /* 0x000000ffff087224 */ /* 0x000fc600078e00ff */
[----:B------:R-:W-:Y:S01]  /*c100*/  @!P1 LEA.HI.X R5, R2, UR5, R3, 0x2, P0 ;  /* 0x0000000502059c11 */ /* 0x000fe200080f1403 */
[----:B------:R-:W-:-:S04]  /*c110*/  VIADD R2, R21, 0x1 ;  /* 0x0000000115027836 */ /* 0x000fc80000000000 */
[----:B-----5:R0:W5:Y:S01]  /*c120*/  @!P1 LDG.E R8, desc[UR40][R4.64] ;  /* 0x0000002804089981 */ /* 0x020162000c1e1900 */
[----:B------:R-:W-:Y:S01]  /*c130*/  ISETP.NE.AND P1, PT, R2, 0x2, PT ;  /* 0x000000020200780c */ /* 0x000fe20003f25270 */
[----:B------:R-:W-:-:S03]  /*c140*/  ULOP3.LUT UR6, UR42, 0x2, URZ, 0xfc, !UPT ;  /* 0x000000022a067892 */ /* 0x000fc6000f8efc3f */
[----:B------:R-:W-:Y:S02]  /*c150*/  SEL R3, RZ, 0x1, P1 ;  /* 0x00000001ff037807 */ /* 0x000fe40000800000 */
[----:B------:R-:W-:Y:S02]  /*c160*/  IADD3 R13, R13, -0x1, RZ ;  /* 0xffffffff0d0d7810 */ /* 0x000fe40007ffe0ff */
[----:B------:R-:W-:Y:S01]  /*c170*/  LOP3.LUT R3, R24, R3, RZ, 0x3c, !PT ;  /* 0x0000000318037212 */ /* 0x000fe200078e3cff */
[----:B------:R-:W-:Y:S02]  /*c180*/  IMAD.U32 R12, RZ, RZ, UR6 ;  /* 0x00000006ff0c7e24 */ /* 0x000fe4000f8e00ff */
[----:B------:R1:W-:Y:S04]  /*c190*/  STL [R1+0xc], R13 ;  /* 0x00000c0d01007387 */ /* 0x0003e80000100800 */
[----:B------:R1:W-:Y:S01]  /*c1a0*/  STL [R1+0x4], R3 ;  /* 0x0000040301007387 */ /* 0x0003e20000100800 */
[----:B------:R-:W-:-:S02]  /*c1b0*/  ISETP.NE.AND P2, PT, R12, 0x3, PT ;  /* 0x000000030c00780c */ /* 0x000fc40003f45270 */
[----:B------:R-:W-:Y:S02]  /*c1c0*/  ISETP.GT.AND P0, PT, R13, UR47, PT ;  /* 0x0000002f0d007c0c */ /* 0x000fe4000bf04270 */
[----:B0-----:R-:W-:Y:S02]  /*c1d0*/  SEL R4, R2, RZ, P1 ;  /* 0x000000ff02047207 */ /* 0x001fe40000800000 */
[----:B--2---:R-:W-:-:S07]  /*c1e0*/  SHF.R.S32.HI R28, RZ, 0x1f, R9 ;  /* 0x0000001fff1c7819 */ /* 0x004fce0000011409 */
[----:B-1----:R-:W-:Y:S05]  /*c1f0*/  @!P2 BRA `(.L_x_13610) ;  /* 0x000000000004a947 */ /* 0x002fea0003800000 */
[----:B------:R-:W-:Y:S01]  /*c200*/  BPT.TRAP 0x1 ;  /* 0x000000040000795c */ /* 0x000fe20000300000 */
.L_x_13610:
[----:B------:R-:W-:Y:S02]  /*c210*/  LEA R5, R4, UR44, 0x3 ;  /* 0x0000002c04057c11 */ /* 0x000fe4000f8e18ff */
[----:B------:R-:W-:-:S04]  /*c220*/  SHF.L.U32 R29, R3, 0x1f, RZ ;  /* 0x0000001f031d7819 */ /* 0x000fc800000006ff */
[----:B------:R-:W0:Y:S02]  /*c230*/  SYNCS.PHASECHK.TRANS64.TRYWAIT P1, [R5+URZ+0x12480], R29 ;  /* 0x0124801d050075a7 */ /* 0x000e24000802017f */
[----:B0-----:R-:W-:Y:S05]  /*c240*/  @!P1 BRA `(.L_x_13611) ;  /* 0x0000003000a89947 */ /* 0x001fea0003800000 */
.L_x_13688:
[----:B------:R-:W2:Y:S01]  /*c250*/  LDL R12, [R1+0x14] ;  /* 0x00001400010c7983 */ /* 0x000ea20000100800 */
[----:B------:R-:W-:Y:S01]  /*c260*/  ULDC UR4, c[0x0][0x430] ;  /* 0x00010c0000047ab9 */ /* 0x000fe20000000800 */
[----:B------:R-:W-:Y:S01]  /*c270*/  ULDC.64 UR6, c[0x0][0x328] ;  /* 0x0000ca0000067ab9 */ /* 0x000fe20000000a00 */
[----:B------:R-:W-:Y:S01]  /*c280*/  UIADD3 UR4, -UR4, URZ, URZ ;  /* 0x0000003f04047290 */ /* 0x000fe2000fffe13f */
[----:B------:R-:W1:Y:S01]  /*c290*/  S2R R14, SR_TID.X ;  /* 0x00000000000e7919 */ /* 0x000e620000002100 */
[----:B------:R-:W-:Y:S01]  /*c2a0*/  ULDC.64 UR8, c[0x0][0x338] ;  /* 0x0000ce0000087ab9 */ /* 0x000fe20000000a00 */
[----:B-----5:R-:W-:Y:S01]  /*c2b0*/  SHF.R.S32.HI R27, RZ, 0x1f, R8 ;  /* 0x0000001fff1b7819 */ /* 0x020fe20000011408 */
[----:B------:R-:W3:Y:S02]  /*c2c0*/  LDC R15, c[0x0][0x2f4] ;  /* 0x0000bd00ff0f7b82 */ /* 0x000ee40000000800 */
[--C-:B------:R-:W-:Y:S02]  /*c2d0*/  IMAD R16, R11, UR4, R0.reuse ;  /* 0x000000040b107c24 */ /* 0x100fe4000f8e0200 */
[----:B------:R-:W-:Y:S01]  /*c2e0*/  IMAD R10, R10, UR4, R0 ;  /* 0x000000040a0a7c24 */ /* 0x000fe2000f8e0200 */
[----:B------:R-:W-:Y:S01]  /*c2f0*/  ULDC.64 UR4, c[0x0][0x330] ;  /* 0x0000cc0000047ab9 */ /* 0x000fe20000000a00 */
[----:B------:R-:W-:Y:S01]  /*c300*/  IMAD.WIDE.U32 R2, R16, UR6, RZ ;  /* 0x0000000610027c25 */ /* 0x000fe2000f8e00ff */
[----:B------:R-:W-:-:S02]  /*c310*/  SHF.R.S32.HI R25, RZ, 0x1f, R16 ;  /* 0x0000001fff197819 */ /* 0x000fc40000011410 */
[----:B------:R-:W-:-:S03]  /*c320*/  IADD3 R10, R10, 0x80, RZ ;  /* 0x000000800a0a7810 */ /* 0x000fc60007ffe0ff */
[----:B------:R-:W-:Y:S01]  /*c330*/  IMAD R6, R25, UR6, RZ ;  /* 0x0000000619067c24 */ /* 0x000fe2000f8e02ff */
[----:B------:R-:W-:-:S03]  /*c340*/  SHF.R.S32.HI R26, RZ, 0x1f, R10 ;  /* 0x0000001fff1a7819 */ /* 0x000fc6000001140a */
[----:B------:R-:W-:Y:S02]  /*c350*/  IMAD R6, R16, UR7, R6 ;  /* 0x0000000710067c24 */ /* 0x000fe4000f8e0206 */
[----:B------:R-:W-:Y:S02]  /*c360*/  IMAD R11, R26, UR6, RZ ;  /* 0x000000061a0b7c24 */ /* 0x000fe4000f8e02ff */
[----:B------:R-:W-:Y:S02]  /*c370*/  IMAD.IADD R3, R3, 0x1, R6 ;  /* 0x0000000103037824 */ /* 0x000fe400078e0206 */
[----:B------:R-:W-:Y:S02]  /*c380*/  IMAD R6, R28, UR8, RZ ;  /* 0x000000081c067c24 */ /* 0x000fe4000f8e02ff */
[----:B------:R-:W-:-:S04]  /*c390*/  IMAD.WIDE.U32 R2, R9, UR8, R2 ;  /* 0x0000000809027c25 */ /* 0x000fc8000f8e0002 */
[----:B------:R-:W-:Y:S02]  /*c3a0*/  IMAD R6, R9, UR9, R6 ;  /* 0x0000000909067c24 */ /* 0x000fe4000f8e0206 */
[C---:B------:R-:W-:Y:S02]  /*c3b0*/  IMAD R11, R10.reuse, UR7, R11 ;  /* 0x000000070a0b7c24 */ /* 0x040fe4000f8e020b */
[----:B------:R-:W-:Y:S02]  /*c3c0*/  IMAD.IADD R7, R3, 0x1, R6 ;  /* 0x0000000103077824 */ /* 0x000fe400078e0206 */
[----:B------:R-:W-:Y:S02]  /*c3d0*/  IMAD.MOV.U32 R6, RZ, RZ, R2 ;  /* 0x000000ffff067224 */ /* 0x000fe400078e0002 */
[----:B------:R-:W-:-:S04]  /*c3e0*/  IMAD.WIDE.U32 R2, R10, UR6, RZ ;  /* 0x000000060a027c25 */ /* 0x000fc8000f8e00ff */
[----:B------:R-:W-:Y:S02]  /*c3f0*/  IMAD.IADD R3, R3, 0x1, R11 ;  /* 0x0000000103037824 */ /* 0x000fe400078e020b */
[----:B------:R-:W-:Y:S02]  /*c400*/  IMAD R11, R27, UR8, RZ ;  /* 0x000000081b0b7c24 */ /* 0x000fe4000f8e02ff */
[----:B------:R-:W-:-:S04]  /*c410*/  IMAD.WIDE.U32 R2, R8, UR8, R2 ;  /* 0x0000000808027c25 */ /* 0x000fc8000f8e0002 */
[----:B------:R-:W-:Y:S02]  /*c420*/  IMAD R11, R8, UR9, R11 ;  /* 0x00000009080b7c24 */ /* 0x000fe4000f8e020b */
[----:B-1----:R-:W-:Y:S02]  /*c430*/  IMAD.SHL.U32 R14, R14, 0x10, RZ ;  /* 0x000000100e0e7824 */ /* 0x002fe400078e00ff */
[----:B------:R-:W-:Y:S01]  /*c440*/  IMAD.IADD R3, R3, 0x1, R11 ;  /* 0x0000000103037824 */ /* 0x000fe200078e020b */
[----:B------:R-:W-:Y:S02]  /*c450*/  MOV R11, UR4 ;  /* 0x00000004000b7c02 */ /* 0x000fe40008000f00 */
[----:B------:R-:W-:-:S03]  /*c460*/  LOP3.LUT R14, R14, 0x30, RZ, 0xc0, !PT ;  /* 0x000000300e0e7812 */ /* 0x000fc600078ec0ff */
[C---:B------:R-:W-:Y:S01]  /*c470*/  IMAD.WIDE.U32 R2, R11.reuse, UR39, R2 ;  /* 0x000000270b027c25 */ /* 0x040fe2000f8e0002 */
[----:B---3--:R-:W-:Y:S02]  /*c480*/  ISETP.GE.AND P2, PT, R14, R15, PT ;  /* 0x0000000f0e00720c */ /* 0x008fe40003f46270 */
        /* <DEDUP_REMOVED lines=12> */
[----:B------:R-:W2:Y:S01]  /*c550*/  LDL R12, [R1] ;  /* 0x00000000010c7983 */ /* 0x000ea20000100800 */
[----:B------:R-:W1:Y:S03]  /*c560*/  S2R R11, SR_TID.X ;  /* 0x00000000000b7919 */ /* 0x000e660000002100 */
[----:B------:R-:W3:Y:S04]  /*c570*/  SHFL.IDX PT, R2, R7, RZ, 0x1c1f ;  /* 0x001c1fff07027589 */ /* 0x000ee800000e0000 */
[----:B------:R-:W4:Y:S04]  /*c580*/  SHFL.IDX PT, R3, R17, RZ, 0x1c1f ;  /* 0x001c1fff11037589 */ /* 0x000f2800000e0000 */
[----:B------:R-:W-:Y:S01]  /*c590*/  SHFL.IDX PT, R18, R18, RZ, 0x1c1f ;  /* 0x001c1fff12127589 */ /* 0x000fe200000e0000 */
[----:B-1----:R-:W-:-:S05]  /*c5a0*/  IMAD.SHL.U32 R11, R11, 0x10, RZ ;  /* 0x000000100b0b7824 */ /* 0x002fca00078e00ff */
[----:B------:R-:W-:-:S04]  /*c5b0*/  LOP3.LUT R11, R11, 0x30, RZ, 0xc0, !PT ;  /* 0x000000300b0b7812 */ /* 0x000fc800078ec0ff */
[----:B---3--:R-:W-:-:S04]  /*c5c0*/  IADD3 R2, P1, R11, R2, RZ ;  /* 0x000000020b027210 */ /* 0x008fc80007f3e0ff */
[----:B----4-:R-:W-:Y:S01]  /*c5d0*/  IADD3.X R3, RZ, R3, RZ, P1, !PT ;  /* 0x00000003ff037210 */ /* 0x010fe20000ffe4ff */
[----:B--2---:R-:W-:-:S05]  /*c5e0*/  IMAD R6, R4, 0x2800, R12 ;  /* 0x0000280004067824 */ /* 0x004fca00078e020c */
[----:B------:R1:W-:Y:S04]  /*c5f0*/  LDGSTS.E.BYPASS.LTC128B.128 [R6+0x5200], desc[UR40][R2.64], !P2 ;  /* 0x0520000002067fae */ /* 0x0003e8000d101d68 */
[----:B-1----:R-:W1:Y:S04]  /*c600*/  SHFL.IDX PT, R2, R7, 0x1, 0x1c1f ;  /* 0x003c1f0007027f89 */ /* 0x002e6800000e0000 */
[----:B------:R-:W2:Y:S01]  /*c610*/  SHFL.IDX PT, R3, R17, 0x1, 0x1c1f ;  /* 0x003c1f0011037f89 */ /* 0x000ea200000e0000 */
[----:B-1----:R-:W-:-:S05]  /*c620*/  IADD3 R2, P1, R11, R2, RZ ;  /* 0x000000020b027210 */ /* 0x002fca0007f3e0ff */
[----:B--2---:R-:W-:-:S05]  /*c630*/  IMAD.X R3, RZ, RZ, R3, P1 ;  /* 0x000000ffff037224 */ /* 0x004fca00008e0603 */
[----:B------:R1:W-:Y:S04]  /*c640*/  LDGSTS.E.BYPASS.LTC128B.128 [R6+0x5a00], desc[UR40][R2.64], !P2 ;  /* 0x05a0000002067fae */ /* 0x0003e8000d101d68 */
[----:B-1----:R-:W1:Y:S04]  /*c650*/  SHFL.IDX PT, R2, R7, 0x2, 0x1c1f ;  /* 0x005c1f0007027f89 */ /* 0x002e6800000e0000 */
[----:B------:R-:W2:Y:S04]  /*c660*/  SHFL.IDX PT, R3, R17, 0x2, 0x1c1f ;  /* 0x005c1f0011037f89 */ /* 0x000ea800000e0000 */
[----:B------:R-:W-:Y:S01]  /*c670*/  SHFL.IDX PT, R17, R17, 0x3, 0x1c1f ;  /* 0x007c1f0011117f89 */ /* 0x000fe200000e0000 */
[----:B-1----:R-:W-:-:S05]  /*c680*/  IADD3 R2, P1, R11, R2, RZ ;  /* 0x000000020b027210 */ /* 0x002fca0007f3e0ff */
[----:B--2---:R-:W-:-:S05]  /*c690*/  IMAD.X R3, RZ, RZ, R3, P1 ;  /* 0x000000ffff037224 */ /* 0x004fca00008e0603 */
[----:B------:R1:W-:Y:S04]  /*c6a0*/  LDGSTS.E.BYPASS.LTC128B.128 [R6+0x6200], desc[UR40][R2.64], !P2 ;  /* 0x0620000002067fae */ /* 0x0003e8000d101d68 */
[----:B-1----:R-:W1:Y:S02]  /*c6b0*/  SHFL.IDX PT, R2, R7, 0x3, 0x1c1f ;  /* 0x007c1f0007027f89 */ /* 0x002e6400000e0000 */
[----:B-1----:R-:W-:-:S05]  /*c6c0*/  IADD3 R2, P1, R11, R2, RZ ;  /* 0x000000020b027210 */ /* 0x002fca0007f3e0ff */
[----:B------:R-:W-:-:S05]  /*c6d0*/  IMAD.X R3, RZ, RZ, R17, P1 ;  /* 0x000000ffff037224 */ /* 0x000fca00008e0611 */
[----:B------:R1:W-:Y:S04]  /*c6e0*/  LDGSTS.E.BYPASS.LTC128B.128 [R6+0x6a00], desc[UR40][R2.64], !P2 ;  /* 0x06a0000002067fae */ /* 0x0003e8000d101d68 */
[----:B-1----:R1:W2:Y:S02]  /*c6f0*/  SHFL.IDX PT, R2, R20, RZ, 0x1c1f ;  /* 0x001c1fff14027589 */ /* 0x0022a400000e0000 */
.L_x_13700:
[----:B------:R-:W3:Y:S01]  /*c700*/  S2R R3, SR_TID.X ;  /* 0x0000000000037919 */ /* 0x000ee20000002100 */
[----:B------:R-:W-:Y:S02]  /*c710*/  R2UR UR4, R5 ;  /* 0x00000000050472ca */ /* 0x000fe400000e0000 */
[----:B---3--:R-:W-:-:S04]  /*c720*/  SHF.L.U32 R3, R3, 0x4, RZ ;  /* 0x0000000403037819 */ /* 0x008fc800000006ff */
[----:B------:R-:W-:-:S04]  /*c730*/  LOP3.LUT R3, R3, 0x30, RZ, 0xc0, !PT ;  /* 0x0000003003037812 */ /* 0x000fc800078ec0ff */
[----:B--2---:R-:W-:-:S05]  /*c740*/  IADD3 R2, P1, R3, R2, RZ ;  /* 0x0000000203027210 */ /* 0x004fca0007f3e0ff */
        /* <DEDUP_REMOVED lines=14> */
.L_x_13613:
[----:B------:R2:W-:Y:S01]  /*c830*/  SYNCS.ARRIVE.TRANS64.A1T0 RZ, [R5+URZ+0x12470], RZ ;  /* 0x012470ff05ff79a7 */ /* 0x0005e2000810003f */
[----:B------:R-:W-:Y:S05]  /*c840*/  @!P2 BRA `(.L_x_13614) ;  /* 0x000000000004a947 */ /* 0x000fea0003800000 */
[----:B------:R-:W-:Y:S01]  /*c850*/  BPT.TRAP 0x1 ;  /* 0x000000040000795c */ /* 0x000fe20000300000 */
.L_x_13614:
[----:B------:R-:W3:Y:S02]  /*c860*/  SYNCS.PHASECHK.TRANS64.TRYWAIT P1, [R5+URZ+0x12440], R29 ;  /* 0x0124401d050075a7 */ /* 0x000ee4000802017f */
[----:B---3--:R-:W-:Y:S05]  /*c870*/  @!P1 BRA `(.L_x_13615) ;  /* 0x0000003000d09947 */ /* 0x008fea0003800000 */
.L_x_13701:
[----:B------:R-:W4:Y:S01]  /*c880*/  LDL R11, [R1+0x14] ;  /* 0x00001400010b7983 */ /* 0x000f220000100800 */
[----:B------:R-:W-:Y:S01]  /*c890*/  ULDC.64 UR4, c[0x0][0x300] ;  /* 0x0000c00000047ab9 */ /* 0x000fe20000000a00 */
[----:B------:R-:W-:Y:S01]  /*c8a0*/  ULDC.64 UR6, c[0x0][0x310] ;  /* 0x0000c40000067ab9 */ /* 0x000fe20000000a00 */
[----:B------:R-:W-:Y:S01]  /*c8b0*/  IMAD R6, R25, UR4, RZ ;  /* 0x0000000419067c24 */ /* 0x000fe2000f8e02ff */
[----:B------:R-:W5:Y:S01]  /*c8c0*/  S2R R17, SR_TID.X ;  /* 0x0000000000117919 */ /* 0x000f620000002100 */
        /* <DEDUP_REMOVED lines=16> */
[----:B------:R-:W-:Y:S01]  /*c9d0*/  MOV R8, UR4 ;  /* 0x0000000400087c02 */ /* 0x000fe20008000f00 */
[----:B-----5:R-:W-:Y:S02]  /*c9e0*/  IMAD.SHL.U32 R17, R17, 0x10, RZ ;  /* 0x0000001011117824 */ /* 0x020fe400078e00ff */
[----:B------:R-:W-:Y:S02]  /*c9f0*/  IMAD.IADD R3, R3, 0x1, R27 ;  /* 0x0000000103037824 */ /* 0x000fe400078e021b */
[----:B------:R-:W-:Y:S01]  /*ca00*/  IMAD.WIDE.U32 R6, R8, UR39, R6 ;  /* 0x0000002708067c25 */ /* 0x000fe2000f8e0006 */
[----:B------:R-:W-:-:S03]  /*ca10*/  LOP3.LUT R17, R17, 0x30, RZ, 0xc0, !PT ;  /* 0x0000003011117812 */ /* 0x000fc600078ec0ff */
[----:B------:R-:W-:Y:S01]  /*ca20*/  IMAD.WIDE.U32 R2, R8, UR39, R2 ;  /* 0x0000002708027c25 */ /* 0x000fe2000f8e0002 */
[----:B----4-:R-:W-:Y:S02]  /*ca30*/  R2UR UR6, R11 ;  /* 0x000000000b0672ca */ /* 0x010fe400000e0000 */
[----:B------:R-:W4:Y:S11]  /*ca40*/  LDC R11, c[0x0][0x2f4] ;  /* 0x0000bd00ff0b7b82 */ /* 0x000f360000000800 */
[----:B------:R-:W-:-:S03]  /*ca50*/  UIMAD UR4, UR6, UR4, URZ ;  /* 0x00000004060472a4 */ /* 0x000fc6000f8e023f */
[----:B------:R-:W-:Y:S01]  /*ca60*/  ULDC.64 UR6, c[0x0][0x2e8] ;  /* 0x0000ba0000067ab9 */ /* 0x000fe20000000a00 */
[----:B------:R-:W-:Y:S01]  /*ca70*/  UIMAD UR4, UR39, UR5, UR4 ;  /* 0x00000005270472a4 */ /* 0x000fe2000f8e0204 */
[----:B------:R-:W-:Y:S01]  /*ca80*/  IMAD.U32 R8, RZ, RZ, UR7 ;  /* 0x00000007ff087e24 */ /* 0x000fe2000f8e00ff */
[----:B------:R-:W-:-:S04]  /*ca90*/  IADD3 R9, P1, R6, UR6, RZ ;  /* 0x0000000606097c10 */ /* 0x000fc8000ff3e0ff */
[----:B------:R-:W-:Y:S02]  /*caa0*/  IADD3.X R10, R8, UR4, R7, P1, !PT ;  /* 0x00000004080a7c10 */ /* 0x000fe40008ffe407 */
[----:B------:R-:W-:Y:S02]  /*cab0*/  IADD3 R6, P1, R2, UR6, RZ ;  /* 0x0000000602067c10 */ /* 0x000fe4000ff3e0ff */
[----:B----4-:R-:W-:Y:S02]  /*cac0*/  ISETP.GE.AND P2, PT, R17, R11, PT ;  /* 0x0000000b1100720c */ /* 0x010fe40003f46270 */
[----:B------:R-:W-:Y:S01]  /*cad0*/  IADD3.X R8, R8, UR4, R3, P1, !PT ;  /* 0x0000000408087c10 */ /* 0x000fe20008ffe403 */
[----:B------:R-:W-:-:S03]  /*cae0*/  UMOV UR4, 0xffffffff ;  /* 0xffffffff00047882 */ /* 0x000fc60000000000 */
[----:B------:R-:W-:Y:S07]  /*caf0*/  BRA.DIV UR4, `(.L_x_13616) ;  /* 0x0000003204447947 */ /* 0x000fee000b800000 */
[----:B------:R-:W4:Y:S04]  /*cb00*/  LDL R11, [R1+0x18] ;  /* 0x00001800010b7983 */ /* 0x000f280000100800 */
[----:B------:R-:W5:Y:S04]  /*cb10*/  SHFL.IDX PT, R14, R9, RZ, 0x1c1f ;  /* 0x001c1fff090e7589 */ /* 0x000f6800000e0000 */
[----:B------:R-:W0:Y:S04]  /*cb20*/  SHFL.IDX PT, R3, R10, RZ, 0x1c1f ;  /* 0x001c1fff0a037589 */ /* 0x000e2800000e0000 */
[----:B------:R-:W-:Y:S01]  /*cb30*/  SHFL.IDX PT, R8, R8, RZ, 0x1c1f ;  /* 0x001c1fff08087589 */ /* 0x000fe200000e0000 */
[----:B-----5:R-:W-:-:S03]  /*cb40*/  IADD3 R2, P1, R17, R14, RZ ;  /* 0x0000000e11027210 */ /* 0x020fc60007f3e0ff */
[----:B------:R-:W-:Y:S01]  /*cb50*/  SHFL.IDX PT, R14, R6, RZ, 0x1c1f ;  /* 0x001c1fff060e7589 */ /* 0x000fe200000e0000 */
[----:B0-----:R-:W-:Y:S01]  /*cb60*/  IADD3.X R3, RZ, R3, RZ, P1, !PT ;  /* 0x00000003ff037210 */ /* 0x001fe20000ffe4ff */
[----:B----4-:R-:W-:-:S04]  /*cb70*/  IMAD R7, R4, 0x2800, R11 ;  /* 0x0000280004077824 */ /* 0x010fc800078e020b */
[----:B------:R-:W-:-:S05]  /*cb80*/  VIADD R7, R7, UR44 ;  /* 0x0000002c07077c36 */ /* 0x000fca0008000000 */
[----:B------:R0:W-:Y:S04]  /*cb90*/  LDGSTS.E.BYPASS.LTC128B.128 [R7+0xd200], desc[UR40][R2.64], !P2 ;  /* 0x0d20000002077fae */ /* 0x0001e8000d101d68 */
[----:B0-----:R-:W0:Y:S04]  /*cba0*/  SHFL.IDX PT, R2, R9, 0x1, 0x1c1f ;  /* 0x003c1f0009027f89 */ /* 0x001e2800000e0000 */
[----:B------:R-:W4:Y:S01]  /*cbb0*/  SHFL.IDX PT, R3, R10, 0x1, 0x1c1f ;  /* 0x003c1f000a037f89 */ /* 0x000f2200000e0000 */
[----:B0-----:R-:W-:-:S05]  /*cbc0*/  IADD3 R2, P1, R17, R2, RZ ;  /* 0x0000000211027210 */ /* 0x001fca0007f3e0ff */
[----:B----4-:R-:W-:-:S05]  /*cbd0*/  IMAD.X R3, RZ, RZ, R3, P1 ;  /* 0x000000ffff037224 */ /* 0x010fca00008e0603 */
[----:B------:R0:W-:Y:S04]  /*cbe0*/  LDGSTS.E.BYPASS.LTC128B.128 [R7+0xda00], desc[UR40][R2.64], !P2 ;  /* 0x0da0000002077fae */ /* 0x0001e8000d101d68 */
[----:B0-----:R-:W0:Y:S04]  /*cbf0*/  SHFL.IDX PT, R2, R9, 0x2, 0x1c1f ;  /* 0x005c1f0009027f89 */ /* 0x001e2800000e0000 */
[----:B------:R-:W4:Y:S04]  /*cc00*/  SHFL.IDX PT, R3, R10, 0x2, 0x1c1f ;  /* 0x005c1f000a037f89 */ /* 0x000f2800000e0000 */
[----:B------:R-:W5:Y:S04]  /*cc10*/  SHFL.IDX PT, R9, R9, 0x3, 0x1c1f ;  /* 0x007c1f0009097f89 */ /* 0x000f6800000e0000 */
[----:B------:R-:W1:Y:S01]  /*cc20*/  SHFL.IDX PT, R10, R10, 0x3, 0x1c1f ;  /* 0x007c1f000a0a7f89 */ /* 0x000e6200000e0000 */
[----:B0-----:R-:W-:-:S04]  /*cc30*/  IADD3 R2, P1, R17, R2, RZ ;  /* 0x0000000211027210 */ /* 0x001fc80007f3e0ff */
[----:B----4-:R-:W-:-:S05]  /*cc40*/  IADD3.X R3, RZ, R3, RZ, P1, !PT ;  /* 0x00000003ff037210 */ /* 0x010fca0000ffe4ff */
[----:B------:R5:W-:Y:S02]  /*cc50*/  LDGSTS.E.BYPASS.LTC128B.128 [R7+0xe200], desc[UR40][R2.64], !P2 ;  /* 0x0e20000002077fae */ /* 0x000be4000d101d68 */
[----:B-----5:R-:W-:-:S05]  /*cc60*/  IADD3 R2, P1, R17, R9, RZ ;  /* 0x0000000911027210 */ /* 0x020fca0007f3e0ff */
[----:B-1----:R-:W-:-:S05]  /*cc70*/  IMAD.X R3, RZ, RZ, R10, P1 ;  /* 0x000000ffff037224 */ /* 0x002fca00008e060a */
[----:B------:R0:W-:Y:S03]  /*cc80*/  LDGSTS.E.BYPASS.LTC128B.128 [R7+0xea00], desc[UR40][R2.64], !P2 ;  /* 0x0ea0000002077fae */ /* 0x0001e6000d101d68 */
.L_x_13713:
[----:B------:R-:W-:Y:S02]  /*cc90*/  R2UR UR4, R5 ;  /* 0x00000000050472ca */ /* 0x000fe400000e0000 */
[----:B0-----:R-:W-:-:S05]  /*cca0*/  IADD3 R2, P1, R17, R14, RZ ;  /* 0x0000000e11027210 */ /* 0x001fca0007f3e0ff */
        /* <DEDUP_REMOVED lines=12> */
[----:B0-----:R-:W-:Y:S05]  /*cd70*/  @!P2 BRA `(.L_x_13617) ;  /* 0x000000000004a947 */ /* 0x001fea0003800000 */
[----:B------:R-:W-:Y:S01]  /*cd80*/  BPT.TRAP 0x1 ;  /* 0x000000040000795c */ /* 0x000fe20000300000 */
.L_x_13617:
[----:B------:R-:W-:Y:S01]  /*cd90*/  IMAD.U32 R2, RZ, RZ, UR42 ;  /* 0x0000002aff027e24 */ /* 0x000fe2000f8e00ff */
[----:B------:R0:W-:Y:S04]  /*cda0*/  SYNCS.ARRIVE.TRANS64.A1T0 RZ, [R5+URZ+0x12430], RZ ;  /* 0x012430ff05ff79a7 */ /* 0x0001e8000810003f */
[----:B------:R-:W-:-:S04]  /*cdb0*/  LOP3.LUT R2, R2, 0x1, RZ, 0xfc, !PT ;  /* 0x0000000102027812 */ /* 0x000fc800078efcff */
[----:B------:R-:W-:-:S13]  /*cdc0*/  ISETP.NE.AND P1, PT, R2, 0x3, PT ;  /* 0x000000030200780c */ /* 0x000fda0003f25270 */
[----:B0-----:R-:W-:Y:S05]  /*cdd0*/  @!P1 BRA `(.L_x_13618) ;  /* 0x0000000000049947 */ /* 0x001fea0003800000 */
[----:B------:R-:W-:Y:S01]  /*cde0*/  BPT.TRAP 0x1 ;  /* 0x000000040000795c */ /* 0x000fe20000300000 */
.L_x_13618:
[----:B------:R-:W-:Y:S02]  /*cdf0*/  LOP3.LUT R2, R24, 0x1, RZ, 0x3c, !PT ;  /* 0x0000000118027812 */ /* 0x000fe400078e3cff */
[----:B------:R-:W-:Y:S02]  /*ce00*/  LEA R3, R21, UR44, 0x3 ;  /* 0x0000002c15037c11 */ /* 0x000fe4000f8e18ff */
[----:B------:R-:W-:-:S04]  /*ce10*/  SHF.L.U32 R2, R2, 0x1f, RZ ;  /* 0x0000001f02027819 */ /* 0x000fc800000006ff */
[----:B------:R-:W0:Y:S02]  /*ce20*/  SYNCS.PHASECHK.TRANS64.TRYWAIT P2, [R3+URZ+0x12470], R2 ;  /* 0x01247002030075a7 */ /* 0x000e24000804017f */
[----:B0-----:R-:W-:Y:S05]  /*ce30*/  @!P2 BRA `(.L_x_13619) ;  /* 0x0000003000d4a947 */ /* 0x001fea0003800000 */
.L_x_13714:
[----:B------:R-:W-:-:S06]  /*ce40*/  ULOP3.LUT UR4, UR42, 0x2, URZ, 0xfc, !UPT ;  /* 0x000000022a047892 */ /* 0x000fcc000f8efc3f */
[----:B--23--:R-:W-:-:S05]  /*ce50*/  IMAD.U32 R5, RZ, RZ, UR4 ;  /* 0x00000004ff057e24 */ /* 0x00cfca000f8e00ff */
[----:B------:R-:W-:-:S13]  /*ce60*/  ISETP.NE.AND P2, PT, R5, 0x3, PT ;  /* 0x000000030500780c */ /* 0x000fda0003f45270 */
[----:B------:R-:W-:Y:S05]  /*ce70*/  @!P2 BRA `(.L_x_13620) ;  /* 0x000000000004a947 */ /* 0x000fea0003800000 */
[----:B------:R-:W-:Y:S01]  /*ce80*/  BPT.TRAP 0x1 ;  /* 0x000000040000795c */ /* 0x000fe20000300000 */
.L_x_13620:
[----:B------:R-:W-:Y:S01]  /*ce90*/  SHF.L.U32 R6, R24, 0x1f, RZ ;  /* 0x0000001f18067819 */ /* 0x000fe200000006ff */
[----:B0-----:R-:W-:-:S03]  /*cea0*/  IMAD R2, R21, 0x2800, RZ ;  /* 0x0000280015027824 */ /* 0x001fc600078e02ff */
[----:B------:R-:W0:Y:S02]  /*ceb0*/  SYNCS.PHASECHK.TRANS64.TRYWAIT P2, [R3+URZ+0x12460], R6 ;  /* 0x01246006030075a7 */ /* 0x000e24000804017f */
[----:B0-----:R-:W-:Y:S05]  /*cec0*/  @!P2 BRA `(.L_x_13621) ;  /* 0x0000003000c4a947 */ /* 0x001fea0003800000 */
.L_x_13715:
[C---:B0-----:R-:W-:Y:S01]  /*ced0*/  LOP3.LUT R6, R2.reuse, R22, RZ, 0xfc, !PT ;  /* 0x0000001602067212 */ /* 0x041fe200078efcff */
[----:B------:R-:W-:Y:S05]  /*cee0*/  WARPSYNC.ALL ;  /* 0x0000000000007948 */ /* 0x000fea0003800000 */
[----:B------:R0:W1:Y:S01]  /*cef0*/  LDSM.16.MT88.4 R8, [R6+UR44+0x5200] ;  /* 0x0052002c0608783b */ /* 0x0000620008004200 */
[----:B------:R-:W-:Y:S01]  /*cf00*/  VIADD R5, R2, 0x800 ;  /* 0x0000080002057836 */ /* 0x000fe20000000000 */
[----:B------:R-:W-:-:S04]  /*cf10*/  ULOP3.LUT UR4, UR42, 0x2, URZ, 0xfc, !UPT ;  /* 0x000000022a047892 */ /* 0x000fc8000f8efc3f */
[C---:B------:R-:W-:Y:S02]  /*cf20*/  LOP3.LUT R16, R5.reuse, R22, RZ, 0xfc, !PT ;  /* 0x0000001605107212 */ /* 0x040fe400078efcff */
[----:B0-----:R-:W-:Y:S01]  /*cf30*/  LOP3.LUT R6, R5, R19, RZ, 0xfc, !PT ;  /* 0x0000001305067212 */ /* 0x001fe200078efcff */
[----:B------:R-:W-:Y:S01]  /*cf40*/  IMAD.U32 R17, RZ, RZ, UR4 ;  /* 0x00000004ff117e24 */ /* 0x000fe2000f8e00ff */
[----:B------:R-:W-:-:S03]  /*cf50*/  IADD3 R5, R2, 0x1000, RZ ;  /* 0x0000100002057810 */ /* 0x000fc60007ffe0ff */
[----:B------:R-:W-:Y:S01]  /*cf60*/  IMAD.IADD R6, R23, 0x1, R6 ;  /* 0x0000000117067824 */ /* 0x000fe200078e0206 */
[----:B------:R-:W-:Y:S02]  /*cf70*/  ISETP.NE.AND P2, PT, R17, 0x3, PT ;  /* 0x000000031100780c */ /* 0x000fe40003f45270 */
[C-C-:B-1----:R-:W-:Y:S02]  /*cf80*/  PRMT R12, R8.reuse, 0x6420, R9.reuse ;  /* 0x00006420080c7816 */ /* 0x142fe40000000009 */
[----:B------:R-:W-:Y:S02]  /*cf90*/  PRMT R13, R8, 0x7531, R9 ;  /* 0x00007531080d7816 */ /* 0x000fe40000000009 */
[----:B------:R-:W-:Y:S02]  /*cfa0*/  LOP3.LUT R8, R2, R19, RZ, 0xfc, !PT ;  /* 0x0000001302087212 */ /* 0x000fe400078efcff */
[C-C-:B------:R-:W-:Y:S02]  /*cfb0*/  PRMT R14, R10.reuse, 0x6420, R11.reuse ;  /* 0x000064200a0e7816 */ /* 0x140fe4000000000b */
[----:B------:R-:W-:-:S02]  /*cfc0*/  PRMT R15, R10, 0x7531, R11 ;  /* 0x000075310a0f7816 */ /* 0x000fc4000000000b */
[----:B------:R-:W-:-:S05]  /*cfd0*/  IADD3 R7, R23, R8, RZ ;  /* 0x0000000817077210 */ /* 0x000fca0007ffe0ff */
[----:B------:R0:W-:Y:S04]  /*cfe0*/  STSM.16.M88.4 [R7], R12 ;  /* 0x0000000c07007844 */ /* 0x0001e80000000200 */
[----:B------:R-:W1:Y:S01]  /*cff0*/  LDSM.16.MT88.4 R8, [R16+UR44+0x5200] ;  /* 0x0052002c1008783b */ /* 0x000e620008004200 */
[----:B0-----:R-:W-:Y:S02]  /*d000*/  LOP3.LUT R7, R5, R22, RZ, 0xfc, !PT ;  /* 0x0000001605077212 */ /* 0x001fe400078efcff */
        /* <DEDUP_REMOVED lines=8> */
[----:B------:R-:W-:Y:S01]  /*d090*/  LOP3.LUT R8, R5, R19, RZ, 0xfc, !PT ;  /* 0x0000001305087212 */ /* 0x000fe200078efcff */
[----:B------:R-:W-:Y:S01]  /*d0a0*/  VIADD R5, R2, 0x1800 ;  /* 0x0000180002057836 */ /* 0x000fe20000000000 */
[--C-:B------:R-:W-:Y:S01]  /*d0b0*/  PRMT R14, R10, 0x6420, R11.reuse ;  /* 0x000064200a0e7816 */ /* 0x100fe2000000000b */
[----:B------:R-:W-:Y:S01]  /*d0c0*/  VIADD R2, R2, 0x2000 ;  /* 0x0000200002027836 */ /* 0x000fe20000000000 */
        /* <DEDUP_REMOVED lines=9> */
[C---:B------:R-:W-:Y:S02]  /*d160*/  IADD3 R5, R23.reuse, R8, RZ ;  /* 0x0000000817057210 */ /* 0x040fe40007ffe0ff */
[----:B------:R-:W-:Y:S02]  /*d170*/  PRMT R15, R10, 0x7531, R11 ;  /* 0x000075310a0f7816 */ /* 0x000fe4000000000b */
[C---:B------:R-:W-:Y:S02]  /*d180*/  LOP3.LUT R8, R2.reuse, R22, RZ, 0xfc, !PT ;  /* 0x0000001602087212 */ /* 0x040fe400078efcff */
[----:B------:R-:W-:Y:S01]  /*d190*/  LOP3.LUT R2, R2, R19, RZ, 0xfc, !PT ;  /* 0x0000001302027212 */ /* 0x000fe200078efcff */
[----:B------:R-:W-:Y:S03]  /*d1a0*/  STSM.16.M88.4 [R5], R12 ;  /* 0x0000000c05007844 */ /* 0x000fe60000000200 */
[----:B------:R-:W-:Y:S01]  /*d1b0*/  IADD3 R2, R23, R2, RZ ;  /* 0x0000000217027210 */ /* 0x000fe20007ffe0ff */
[----:B------:R-:W0:Y:S02]  /*d1c0*/  LDSM.16.MT88.4 R8, [R8+UR44+0x5200] ;  /* 0x0052002c0808783b */ /* 0x000e240008004200 */
        /* <DEDUP_REMOVED lines=13> */
.L_x_13622:
[----:B-1----:R1:W-:Y:S01]  /*d2a0*/  SYNCS.ARRIVE.TRANS64.A1T0 RZ, [R3+URZ+0x12450], RZ ;  /* 0x012450ff03ff79a7 */ /* 0x0023e2000810003f */
[----:B------:R-:W-:Y:S06]  /*d2b0*/  BAR.SYNC.DEFER_BLOCKING 0x2, 0x80 ;  /* 0x0082000000007b1d */ /* 0x000fec0000010000 */
[----:B------:R-:W-:Y:S05]  /*d2c0*/  @!P1 BRA `(.L_x_13623) ;  /* 0x0000000000049947 */ /* 0x000fea0003800000 */
[----:B------:R-:W-:Y:S01]  /*d2d0*/  BPT.TRAP 0x1 ;  /* 0x000000040000795c */ /* 0x000fe20000300000 */
.L_x_13623:
[----:B------:R2:W5:Y:S01]  /*d2e0*/  LDL R24, [R1+0x4] ;  /* 0x0000040001187983 */ /* 0x0005620000100800 */
[----:B-1----:R-:W-:Y:S01]  /*d2f0*/  VIADD R3, R3, 0x12480 ;  /* 0x0001248003037836 */ /* 0x002fe20000000000 */
[----:B------:R-:W-:Y:S01]  /*d300*/  MOV R21, R4 ;  /* 0x0000000400157202 */ /* 0x000fe20000000f00 */
[----:B------:R-:W-:Y:S01]  /*d310*/  VIADD R0, R0, 0xffffff60 ;  /* 0xffffff6000007836 */ /* 0x000fe20000000000 */
[----:B0-----:R-:W0:Y:S02]  /*d320*/  S2R R2, SR_CgaCtaId ;  /* 0x0000000000027919 */ /* 0x001e240000008800 */
[----:B0-----:R-:W-:-:S04]  /*d330*/  PRMT R3, R2, 0x654, R3 ;  /* 0x0000065402037816 */ /* 0x001fc80000000003 */
[----:B------:R2:W-:Y:S01]  /*d340*/  SYNCS.ARRIVE.TRANS64.RED.A1T0 RZ, [R3+URZ], RZ ;  /* 0x000000ff03ff79a7 */ /* 0x0005e2000810043f */
[----:B------:R-:W-:Y:S05]  /*d350*/  @P0 BRA `(.L_x_13624) ;  /* 0xffffffe800e00947 */ /* 0x000fea000383ffff */
[----:B------:R-:W-:Y:S05]  /*d360*/  BRA `(.L_x_13625) ;  /* 0x00000000000c7947 */ /* 0x000fea0003800000 */
.L_x_13609:
[----:B------:R-:W-:Y:S02]  /*d370*/  IMAD.MOV.U32 R0, RZ, RZ, 0x1 ;  /* 0x00000001ff007424 */ /* 0x000fe400078e00ff */
[----:B------:R-:W-:-:S03]  /*d380*/  IMAD.MOV.U32 R4, RZ, RZ, RZ ;  /* 0x000000ffff047224 */ /* 0x000fc600078e00ff */
[----:B------:R1:W-:Y:S04]  /*d390*/  STL [R1+0x4], R0 ;  /* 0x0000040001007387 */ /* 0x0003e80000100800 */
.L_x_13625:
[----:B------:R-:W-:-:S06]  /*d3a0*/  ULOP3.LUT UR4, UR42, 0x1, URZ, 0xfc, !UPT ;  /* 0x000000012a047892 */ /* 0x000fcc000f8efc3f */
[----:B-1----:R-:W-:-:S04]  /*d3b0*/  MOV R0, UR4 ;  /* 0x0000000400007c02 */ /* 0x002fc80008000f00 */
[----:B------:R-:W-:-:S13]  /*d3c0*/  ISETP.NE.AND P1, PT, R0, 0x3, PT ;  /* 0x000000030000780c */ /* 0x000fda0003f25270 */
[----:B------:R-:W-:Y:S05]  /*d3d0*/  @!P1 BRA `(.L_x_13626) ;  /* 0x0000000000049947 */ /* 0x000fea0003800000 */
[----:B------:R-:W-:Y:S01]  /*d3e0*/  BPT.TRAP 0x1 ;  /* 0x000000040000795c */ /* 0x000fe20000300000 */
.L_x_13626:
[----:B------:R-:W2:Y:S01]  /*d3f0*/  LDL R0, [R1+0x4] ;  /* 0x0000040001007983 */ /* 0x000ea20000100800 */
[----:B------:R-:W-:Y:S01]  /*d400*/  LEA R2, R4, UR44, 0x3 ;  /* 0x0000002c04027c11 */ /* 0x000fe2000f8e18ff */
[----:B------:R-:W-:Y:S01]  /*d410*/  BSSY B0, `(.L_x_13627) ;  /* 0x0000005000007945 */ /* 0x000fe20003800000 */
[----:B--2---:R-:W-:-:S04]  /*d420*/  LOP3.LUT R3, R0, 0x1, RZ, 0x3c, !PT ;  /* 0x0000000100037812 */ /* 0x004fc800078e3cff */
[----:B------:R-:W-:-:S04]  /*d430*/  SHF.L.U32 R3, R3, 0x1f, RZ ;  /* 0x0000001f03037819 */ /* 0x000fc800000006ff */
[----:B------:R-:W1:Y:S02]  /*d440*/  SYNCS.PHASECHK.TRANS64.TRYWAIT P0, [R2+URZ+0x12470], R3 ;  /* 0x01247003020075a7 */ /* 0x000e64000800017f */
[----:B-1----:R-:W-:Y:S05]  /*d450*/  @!P0 BRA `(.L_x_13628) ;  /* 0x0000002c00748947 */ /* 0x002fea0003800000 */
.L_x_13716:
[----:B------:R-:W-:Y:S05]  /*d460*/  BSYNC B0 ;  /* 0x0000000000007941 */ /* 0x000fea0003800000 */
.L_x_13627:
[----:B------:R-:W-:-:S06]  /*d470*/  ULOP3.LUT UR4, UR42, 0x2, URZ, 0xfc, !UPT ;  /* 0x000000022a047892 */ /* 0x000fcc000f8efc3f */
[----:B------:R-:W-:-:S05]  /*d480*/  IMAD.U32 R0, RZ, RZ, UR4 ;  /* 0x00000004ff007e24 */ /* 0x000fca000f8e00ff */
[----:B------:R-:W-:-:S13]  /*d490*/  ISETP.NE.AND P0, PT, R0, 0x3, PT ;  /* 0x000000030000780c */ /* 0x000fda0003f05270 */
[----:B------:R-:W-:Y:S05]  /*d4a0*/  @!P0 BRA `(.L_x_13629) ;  /* 0x0000000000048947 */ /* 0x000fea0003800000 */
[----:B------:R-:W-:Y:S01]  /*d4b0*/  BPT.TRAP 0x1 ;  /* 0x000000040000795c */ /* 0x000fe20000300000 */
.L_x_13629:
[----:B------:R-:W0:Y:S02]  /*d4c0*/  LDL R0, [R1+0x4] ;  /* 0x0000040001007983 */ /* 0x000e240000100800 */
[----:B0-----:R-:W-:Y:S01]  /*d4d0*/  SHF.L.U32 R5, R0, 0x1f, RZ ;  /* 0x0000001f00057819 */ /* 0x001fe200000006ff */
[----:B------:R-:W-:-:S03]  /*d4e0*/  IMAD R0, R4, 0x2800, RZ ;  /* 0x0000280004007824 */ /* 0x000fc600078e02ff */
[----:B------:R-:W0:Y:S02]  /*d4f0*/  SYNCS.PHASECHK.TRANS64.TRYWAIT P0, [R2+URZ+0x12460], R5 ;  /* 0x01246005020075a7 */ /* 0x000e24000800017f */
[----:B-1----:R-:W-:Y:S01]  /*d500*/  LOP3.LUT R3, R0, R22, RZ, 0xfc, !PT ;  /* 0x0000001600037212 */ /* 0x002fe200078efcff */
[----:B0-----:R-:W-:Y:S06]  /*d510*/  @!P0 BRA `(.L_x_13630) ;  /* 0x0000002c00588947 */ /* 0x001fec0003800000 */
.L_x_13717:
[----:B------:R-:W-:Y:S05]  /*d520*/  WARPSYNC.ALL ;  /* 0x0000000000007948 */ /* 0x000fea0003800000 */
[----:B------:R1:W2:Y:S01]  /*d530*/  LDSM.16.MT88.4 R8, [R3+UR44+0x5200] ;  /* 0x0052002c0308783b */ /* 0x0002a20008004200 */
[C---:B------:R-:W-:Y:S01]  /*d540*/  LOP3.LUT R6, R0.reuse, R19, RZ, 0xfc, !PT ;  /* 0x0000001300067212 */ /* 0x040fe200078efcff */
[----:B0-----:R-:W-:Y:S01]  /*d550*/  VIADD R5, R0, 0x800 ;  /* 0x0000080000057836 */ /* 0x001fe20000000000 */
[----:B------:R-:W-:Y:S02]  /*d560*/  ULOP3.LUT UR4, UR42, 0x2, URZ, 0xfc, !UPT ;  /* 0x000000022a047892 */ /* 0x000fe4000f8efc3f */
[----:B------:R-:W-:-:S02]  /*d570*/  IADD3 R6, R23, R6, RZ ;  /* 0x0000000617067210 */ /* 0x000fc40007ffe0ff */
[C---:B------:R-:W-:Y:S01]  /*d580*/  LOP3.LUT R7, R5.reuse, R22, RZ, 0xfc, !PT ;  /* 0x0000001605077212 */ /* 0x040fe200078efcff */
[----:B-1----:R-:W-:Y:S01]  /*d590*/  VIADD R3, R0, 0x1000 ;  /* 0x0000100000037836 */ /* 0x002fe20000000000 */
[----:B------:R-:W-:Y:S01]  /*d5a0*/  LOP3.LUT R16, R5, R19, RZ, 0xfc, !PT ;  /* 0x0000001305107212 */ /* 0x000fe200078efcff */
[----:B------:R-:W-:-:S03]  /*d5b0*/  IMAD.U32 R17, RZ, RZ, UR4 ;  /* 0x00000004ff117e24 */ /* 0x000fc6000f8e00ff */
[----:B------:R-:W-:Y:S01]  /*d5c0*/  LOP3.LUT R5, R3, R22, RZ, 0xfc, !PT ;  /* 0x0000001603057212 */ /* 0x000fe200078efcff */
[----:B------:R-:W-:Y:S01]  /*d5d0*/  IMAD.IADD R16, R23, 0x1, R16 ;  /* 0x0000000117107824 */ /* 0x000fe200078e0210 */
[----:B------:R-:W-:Y:S02]  /*d5e0*/  ISETP.NE.AND P0, PT, R17, 0x3, PT ;  /* 0x000000031100780c */ /* 0x000fe40003f05270 */
[C-C-:B--2---:R-:W-:Y:S02]  /*d5f0*/  PRMT R12, R8.reuse, 0x6420, R9.reuse ;  /* 0x00006420080c7816 */ /* 0x144fe40000000009 */
[----:B------:R-:W-:Y:S02]  /*d600*/  PRMT R13, R8, 0x7531, R9 ;  /* 0x00007531080d7816 */ /* 0x000fe40000000009 */
[C-C-:B------:R-:W-:Y:S02]  /*d610*/  PRMT R14, R10.reuse, 0x6420, R11.reuse ;  /* 0x000064200a0e7816 */ /* 0x140fe4000000000b */
[----:B------:R-:W-:-:S05]  /*d620*/  PRMT R15, R10, 0x7531, R11 ;  /* 0x000075310a0f7816 */ /* 0x000fca000000000b */
[----:B------:R0:W-:Y:S04]  /*d630*/  STSM.16.M88.4 [R6], R12 ;  /* 0x0000000c06007844 */ /* 0x0001e80000000200 */
[----:B------:R1:W2:Y:S01]  /*d640*/  LDSM.16.MT88.4 R8, [R7+UR44+0x5200] ;  /* 0x0052002c0708783b */ /* 0x0002a20008004200 */
[----:B0-----:R-:W-:Y:S02]  /*d650*/  LOP3.LUT R6, R3, R19, RZ, 0xfc, !PT ;  /* 0x0000001303067212 */ /* 0x001fe400078efcff */
[C---:B------:R-:W-:Y:S01]  /*d660*/  IADD3 R3, R0.reuse, 0x1800, RZ ;  /* 0x0000180000037810 */ /* 0x040fe20007ffe0ff */
[----:B------:R-:W-:Y:S02]  /*d670*/  VIADD R0, R0, 0x2000 ;  /* 0x0000200000007836 */ /* 0x000fe40000000000 */
[----:B------:R-:W-:Y:S01]  /*d680*/  IMAD.IADD R6, R23, 0x1, R6 ;  /* 0x0000000117067824 */ /* 0x000fe200078e0206 */
[----:B-1----:R-:W-:-:S02]  /*d690*/  LOP3.LUT R7, R3, R22, RZ, 0xfc, !PT ;  /* 0x0000001603077212 */ /* 0x002fc400078efcff */
[C-C-:B--2---:R-:W-:Y:S02]  /*d6a0*/  PRMT R12, R8.reuse, 0x6420, R9.reuse ;  /* 0x00006420080c7816 */ /* 0x144fe40000000009 */
[----:B------:R-:W-:Y:S02]  /*d6b0*/  PRMT R13, R8, 0x7531, R9 ;  /* 0x00007531080d7816 */ /* 0x000fe40000000009 */
[C-C-:B------:R-:W-:Y:S02]  /*d6c0*/  PRMT R14, R10.reuse, 0x6420, R11.reuse ;  /* 0x000064200a0e7816 */ /* 0x140fe4000000000b */
[----:B------:R-:W-:-:S05]  /*d6d0*/  PRMT R15, R10, 0x7531, R11 ;  /* 0x000075310a0f7816 */ /* 0x000fca000000000b */
[----:B------:R0:W-:Y:S04]  /*d6e0*/  STSM.16.M88.4 [R16], R12 ;  /* 0x0000000c10007844 */ /* 0x0001e80000000200 */
[----:B------:R-:W1:Y:S01]  /*d6f0*/  LDSM.16.MT88.4 R8, [R5+UR44+0x5200] ;  /* 0x0052002c0508783b */ /* 0x000e620008004200 */
[----:B0-----:R-:W-:-:S04]  /*d700*/  LOP3.LUT R16, R3, R19, RZ, 0xfc, !PT ;  /* 0x0000001303107212 */ /* 0x001fc800078efcff */
[----:B------:R-:W-:Y:S02]  /*d710*/  IADD3 R16, R23, R16, RZ ;  /* 0x0000001017107210 */ /* 0x000fe40007ffe0ff */
        /* <DEDUP_REMOVED lines=9> */
[----:B------:R-:W-:Y:S02]  /*d7b0*/  PRMT R15, R10, 0x7531, R11 ;  /* 0x000075310a0f7816 */ /* 0x000fe4000000000b */
[C---:B------:R-:W-:Y:S02]  /*d7c0*/  LOP3.LUT R8, R0.reuse, R22, RZ, 0xfc, !PT ;  /* 0x0000001600087212 */ /* 0x040fe400078efcff */
[----:B------:R-:W-:Y:S01]  /*d7d0*/  LOP3.LUT R0, R0, R19, RZ, 0xfc, !PT ;  /* 0x0000001300007212 */ /* 0x000fe200078efcff */
[----:B------:R-:W-:Y:S04]  /*d7e0*/  STSM.16.M88.4 [R16], R12 ;  /* 0x0000000c10007844 */ /* 0x000fe80000000200 */
[----:B------:R-:W0:Y:S01]  /*d7f0*/  LDSM.16.MT88.4 R8, [R8+UR44+0x5200] ;  /* 0x0052002c0808783b */ /* 0x000e220008004200 */
        /* <DEDUP_REMOVED lines=14> */
.L_x_13631:
[----:B-1----:R1:W-:Y:S01]  /*d8e0*/  SYNCS.ARRIVE.TRANS64.A1T0 RZ, [R2+URZ+0x12450], RZ ;  /* 0x012450ff02ff79a7 */ /* 0x0023e2000810003f */
[----:B------:R-:W-:Y:S06]  /*d8f0*/  BAR.SYNC.DEFER_BLOCKING 0x2, 0x80 ;  /* 0x0082000000007b1d */ /* 0x000fec0000010000 */
[----:B------:R-:W-:Y:S05]  /*d900*/  @!P1 BRA `(.L_x_13632) ;  /* 0x0000000000049947 */ /* 0x000fea0003800000 */
[----:B------:R-:W-:Y:S01]  /*d910*/  BPT.TRAP 0x1 ;  /* 0x000000040000795c */ /* 0x000fe20000300000 */
.L_x_13632:
[----:B------:R-:W2:Y:S01]  /*d920*/  LDL.LU R5, [R1+0x4] ;  /* 0x0000040001057983 */ /* 0x000ea20000300800 */
[----:B0-----:R-:W0:Y:S01]  /*d930*/  S2R R0, SR_CgaCtaId ;  /* 0x0000000000007919 */ /* 0x001e220000008800 */
[----:B-1----:R-:W-:Y:S01]  /*d940*/  IADD3 R2, R2, 0x12480, RZ ;  /* 0x0001248002027810 */ /* 0x002fe20007ffe0ff */
[----:B------:R-:W-:-:S03]  /*d950*/  IMAD.MOV.U32 R3, RZ, RZ, RZ ;  /* 0x000000ffff037224 */ /* 0x000fc600078e00ff */
[----:B0-----:R-:W-:-:S04]  /*d960*/  PRMT R2, R0, 0x654, R2 ;  /* 0x0000065400027816 */ /* 0x001fc80000000002 */
[----:B------:R0:W-:Y:S02]  /*d970*/  SYNCS.ARRIVE.TRANS64.RED.A1T0 RZ, [R2+URZ], RZ ;  /* 0x000000ff02ff79a7 */ /* 0x0001e4000810043f */
[----:B0-----:R-:W-:-:S05]  /*d980*/  VIADD R2, R4, 0x1 ;  /* 0x0000000104027836 */ /* 0x001fca0000000000 */
[----:B------:R-:W-:-:S04]  /*d990*/  ISETP.NE.AND P0, PT, R2, 0x2, PT ;  /* 0x000000020200780c */ /* 0x000fc80003f05270 */
[----:B------:R-:W-:Y:S02]  /*d9a0*/  SEL R0, RZ, 0x1, P0 ;  /* 0x00000001ff007807 */ /* 0x000fe40000000000 */
[----:B------:R-:W-:Y:S02]  /*d9b0*/  SEL R2, R2, RZ, P0 ;  /* 0x000000ff02027207 */ /* 0x000fe40000000000 */
[----:B--2---:R-:W-:-:S07]  /*d9c0*/  LOP3.LUT R0, R5, R0, RZ, 0x3c, !PT ;  /* 0x0000000005007212 */ /* 0x004fce00078e3cff */
.L_x_13589:
[----:B------:R-:W0:Y:S01]  /*d9d0*/  S2R R5, SR_CgaCtaId ;  /* 0x0000000000057919 */ /* 0x000e220000008800 */
[----:B------:R-:W-:Y:S02]  /*d9e0*/  MOV R4, 0x400 ;  /* 0x0000040000047802 */ /* 0x000fe40000000f00 */
[----:B------:R-:W-:Y:S02]  /*d9f0*/  SHF.L.U32 R3, R3, 0x1f, RZ ;  /* 0x0000001f03037819 */ /* 0x000fe400000006ff */
[----:B0-----:R-:W-:-:S04]  /*da00*/  LEA R6, R5, R4, 0x18 ;  /* 0x0000000405067211 */ /* 0x001fc800078ec0ff */
[----:B------:R-:W0:Y:S02]  /*da10*/  SYNCS.PHASECHK.TRANS64.TRYWAIT P0, [R6+URZ+0x12420], R3 ;  /* 0x01242003060075a7 */ /* 0x000e24000800017f */
[----:B0-----:R-:W-:Y:S05]  /*da20*/  @!P0 BRA `(.L_x_13633) ;  /* 0x0000002800288947 */ /* 0x001fea0003800000 */
.L_x_13718:
        /* <DEDUP_REMOVED lines=13> */
.L_x_13634:
[----:B------:R-:W-:Y:S01]  /*db00*/  IMAD R5, R2, 0x8, R6 ;  /* 0x0000000802057824 */ /* 0x000fe200078e0206 */
[----:B------:R-:W-:Y:S01]  /*db10*/  SHF.L.U32 R4, R0, 0x1f, RZ ;  /* 0x0000001f00047819 */ /* 0x000fe200000006ff */
[----:B------:R-:W-:-:S03]  /*db20*/  VIADD R2, R2, 0x1 ;  /* 0x0000000102027836 */ /* 0x000fc60000000000 */
[----:B------:R-:W0:Y:S02]  /*db30*/  SYNCS.PHASECHK.TRANS64.TRYWAIT P1, [R5+URZ+0x12440], R4 ;  /* 0x01244004050075a7 */ /* 0x000e24000802017f */
[----:B------:R-:W-:-:S04]  /*db40*/  ISETP.NE.AND P2, PT, R2, 0x2, PT ;  /* 0x000000020200780c */ /* 0x000fc80003f45270 */
[----:B------:R-:W-:Y:S01]  /*db50*/  SEL R3, RZ, 0x1, P2 ;  /* 0x00000001ff037807 */ /* 0x000fe20001000000 */
[----:B0-----:R-:W-:Y:S08]  /*db60*/  @!P1 BRA `(.L_x_13635) ;  /* 0x0000002400ec9947 */ /* 0x001ff00003800000 */
.L_x_13719:
[----:B------:R-:W-:Y:S02]  /*db70*/  SEL R2, R2, RZ, P2 ;  /* 0x000000ff02027207 */ /* 0x000fe40001000000 */
[----:B------:R-:W-:Y:S01]  /*db80*/  LOP3.LUT R0, R0, R3, RZ, 0x3c, !PT ;  /* 0x0000000300007212 */ /* 0x000fe200078e3cff */
[----:B------:R-:W-:Y:S06]  /*db90*/  @!P0 BRA `(.L_x_13636) ;  /* 0x0000000000048947 */ /* 0x000fec0003800000 */
[----:B------:R-:W-:Y:S01]  /*dba0*/  BPT.TRAP 0x1 ;  /* 0x000000040000795c */ /* 0x000fe20000300000 */
.L_x_13636:
[----:B------:R-:W-:Y:S02]  /*dbb0*/  LEA R3, R2, R6, 0x3 ;  /* 0x0000000602037211 */ /* 0x000fe400078e18ff */
[----:B------:R-:W-:-:S04]  /*dbc0*/  SHF.L.U32 R0, R0, 0x1f, RZ ;  /* 0x0000001f00007819 */ /* 0x000fc800000006ff */
[----:B------:R-:W1:Y:S02]  /*dbd0*/  SYNCS.PHASECHK.TRANS64.TRYWAIT P1, [R3+URZ+0x12440], R0 ;  /* 0x01244000030075a7 */ /* 0x000e64000802017f */
[----:B-1----:R-:W-:Y:S05]  /*dbe0*/  @!P1 BRA `(.L_x_13637) ;  /* 0x0000002400e09947 */ /* 0x002fea0003800000 */
.L_x_13720:
[----:B------:R-:W-:Y:S05]  /*dbf0*/  @!P0 BRA `(.L_x_13638) ;  /* 0x0000000000048947 */ /* 0x000fea0003800000 */
[----:B------:R-:W-:Y:S01]  /*dc00*/  BPT.TRAP 0x1 ;  /* 0x000000040000795c */ /* 0x000fe20000300000 */
.L_x_13638:
[----:B------:R-:W2:Y:S02]  /*dc10*/  SYNCS.PHASECHK.TRANS64.TRYWAIT P1, [R5+URZ+0x12460], R4 ;  /* 0x01246004050075a7 */ /* 0x000ea4000802017f */
[----:B--2---:R-:W-:Y:S05]  /*dc20*/  @!P1 BRA `(.L_x_13639) ;  /* 0x0000002400e49947 */ /* 0x004fea0003800000 */
.L_x_13721:
[----:B------:R-:W-:Y:S05]  /*dc30*/  @!P0 BRA `(.L_x_13640) ;  /* 0x0000000000048947 */ /* 0x000fea0003800000 */
[----:B------:R-:W-:Y:S01]  /*dc40*/  BPT.TRAP 0x1 ;  /* 0x000000040000795c */ /* 0x000fe20000300000 */
.L_x_13640:
[----:B------:R-:W3:Y:S02]  /*dc50*/  SYNCS.PHASECHK.TRANS64.TRYWAIT P1, [R3+URZ+0x12460], R0 ;  /* 0x01246000030075a7 */ /* 0x000ee4000802017f */
[----:B---3--:R-:W-:Y:S05]  /*dc60*/  @!P1 BRA `(.L_x_13641) ;  /* 0x0000002400e89947 */ /* 0x008fea0003800000 */
.L_x_13722:
[----:B------:R-:W-:Y:S05]  /*dc70*/  @!P0 BRA `(.L_x_13642) ;  /* 0x0000000000048947 */ /* 0x000fea0003800000 */
[----:B------:R-:W-:Y:S01]  /*dc80*/  BPT.TRAP 0x1 ;  /* 0x000000040000795c */ /* 0x000fe20000300000 */
.L_x_13642:
[----:B------:R-:W4:Y:S02]  /*dc90*/  SYNCS.PHASECHK.TRANS64.TRYWAIT P1, [R5+URZ+0x12480], R4 ;  /* 0x01248004050075a7 */ /* 0x000f24000802017f */
[----:B----4-:R-:W-:Y:S05]  /*dca0*/  @!P1 BRA `(.L_x_13643) ;  /* 0x0000002400ec9947 */ /* 0x010fea0003800000 */
.L_x_13723:
[----:B------:R-:W-:Y:S05]  /*dcb0*/  @!P0 BRA `(.L_x_13644) ;  /* 0x0000000000048947 */ /* 0x000fea0003800000 */
[----:B------:R-:W-:Y:S01]  /*dcc0*/  BPT.TRAP 0x1 ;  /* 0x000000040000795c */ /* 0x000fe20000300000 */
.L_x_13644:
[----:B------:R0:W0:Y:S02]  /*dcd0*/  SYNCS.PHASECHK.TRANS64.TRYWAIT P0, [R3+URZ+0x12480], R0 ;  /* 0x01248000030075a7 */ /* 0x000024000800017f */
[----:B0-----:R-:W-:Y:S05]  /*dce0*/  @!P0 NANOSLEEP.SYNCS 0x989680 ;  /* 0x009896800000895d */ /* 0x001fea0003900000 */
[----:B------:R-:W0:Y:S02]  /*dcf0*/  @!P0 SYNCS.PHASECHK.TRANS64 P0, [R3+URZ+0x12480], R0 ;  /* 0x01248000030085a7 */ /* 0x000e24000800007f */
[----:B0-----:R-:W-:Y:S05]  /*dd00*/  @!P0 BRA `(.L_x_13644) ;  /* 0xfffffffc00f08947 */ /* 0x001fea000383ffff */
.L_x_13557:
[----:B------:R-:W-:Y:S05]  /*dd10*/  BSYNC B6 ;  /* 0x0000000000067941 */ /* 0x000fea0003800000 */
.L_x_13554:
[----:B------:R-:W-:Y:S05]  /*dd20*/  EXIT ;  /* 0x000000000000794d */ /* 0x000fea0003800000 */
.L_x_13561:
[----:B0-----:R-:W-:-:S04]  /*dd30*/  IMAD.U32 R3, RZ, RZ, UR45 ;  /* 0x0000002dff037e24 */ /* 0x001fc8000f8e00ff */
[----:B------:R0:W1:Y:S03]  /*dd40*/  SYNCS.PHASECHK.TRANS64.TRYWAIT P0, [R3+URZ+0x12400], R6 ;  /* 0x01240006030075a7 */ /* 0x000066000800017f */
[----:B-1----:R-:W-:Y:S05]  /*dd50*/  @!P0 NANOSLEEP.SYNCS 0x989680 ;  /* 0x009896800000895d */ /* 0x002fea0003900000 */
[----:B------:R-:W1:Y:S02]  /*dd60*/  @!P0 SYNCS.PHASECHK.TRANS64 P0, [R3+URZ+0x12400], R6 ;  /* 0x01240006030085a7 */ /* 0x000e64000800007f */
[----:B-1----:R-:W-:Y:S05]  /*dd70*/  @!P0 BRA `(.L_x_13561) ;  /* 0xfffffffc00ec8947 */ /* 0x002fea000383ffff */
[----:B------:R-:W-:Y:S05]  /*dd80*/  BRA `(.L_x_13645) ;  /* 0xffffff3400ac7947 */ /* 0x000fea000383ffff */
.L_x_13565:
[----:B0-----:R-:W-:-:S04]  /*dd90*/  IMAD.U32 R3, RZ, RZ, UR45 ;  /* 0x0000002dff037e24 */ /* 0x001fc8000f8e00ff */
[----:B------:R0:W2:Y:S03]  /*dda0*/  SYNCS.PHASECHK.TRANS64.TRYWAIT P1, [R3+URZ+0x12430], R6 ;  /* 0x01243006030075a7 */ /* 0x0000a6000802017f */
[----:B--2---:R-:W-:Y:S05]  /*ddb0*/  @!P1 NANOSLEEP.SYNCS 0x989680 ;  /* 0x009896800000995d */ /* 0x004fea0003900000 */
[----:B------:R-:W2:Y:S02]  /*ddc0*/  @!P1 SYNCS.PHASECHK.TRANS64 P1, [R3+URZ+0x12430], R6 ;  /* 0x01243006030095a7 */ /* 0x000ea4000802007f */
[----:B--2---:R-:W-:Y:S05]  /*ddd0*/  @!P1 BRA `(.L_x_13565) ;  /* 0xfffffffc00ec9947 */ /* 0x004fea000383ffff */
[----:B------:R-:W-:Y:S05]  /*dde0*/  BRA `(.L_x_13564) ;  /* 0xffffff3400c47947 */ /* 0x000fea000383ffff */
.L_x_13571:
[----:B-1----:R-:W-:-:S04]  /*ddf0*/  MOV R7, UR19 ;  /* 0x0000001300077c02 */ /* 0x002fc80008000f00 */
[----:B------:R1:W2:Y:S03]  /*de00*/  SYNCS.PHASECHK.TRANS64.TRYWAIT P1, [R7+URZ+0x12430], R6 ;  /* 0x01243006070075a7 */ /* 0x0002a6000802017f */
[----:B--2---:R-:W-:Y:S05]  /*de10*/  @!P1 NANOSLEEP.SYNCS 0x989680 ;  /* 0x009896800000995d */ /* 0x004fea0003900000 */
[----:B------:R-:W2:Y:S02]  /*de20*/  @!P1 SYNCS.PHASECHK.TRANS64 P1, [R7+URZ+0x12430], R6 ;  /* 0x01243006070095a7 */ /* 0x000ea4000802007f */
[----:B--2---:R-:W-:Y:S05]  /*de30*/  @!P1 BRA `(.L_x_13571) ;  /* 0xfffffffc00ec9947 */ /* 0x004fea000383ffff */
[----:B------:R-:W-:Y:S05]  /*de40*/  BRA `(.L_x_13570) ;  /* 0xffffff6800747947 */ /* 0x000fea000383ffff */
.L_x_13575:
[----:B-1----:R-:W-:-:S04]  /*de50*/  IMAD.U32 R7, RZ, RZ, UR12 ;  /* 0x0000000cff077e24 */ /* 0x002fc8000f8e00ff */
[----:B------:R1:W2:Y:S03]  /*de60*/  SYNCS.PHASECHK.TRANS64.TRYWAIT P1, [R7+URZ+0x12450], R6 ;  /* 0x01245006070075a7 */ /* 0x0002a6000802017f */
[----:B--2---:R-:W-:Y:S05]  /*de70*/  @!P1 NANOSLEEP.SYNCS 0x989680 ;  /* 0x009896800000995d */ /* 0x004fea0003900000 */
[----:B------:R-:W2:Y:S02]  /*de80*/  @!P1 SYNCS.PHASECHK.TRANS64 P1, [R7+URZ+0x12450], R6 ;  /* 0x01245006070095a7 */ /* 0x000ea4000802007f */
[----:B--2---:R-:W-:Y:S05]  /*de90*/  @!P1 BRA `(.L_x_13575) ;  /* 0xfffffffc00ec9947 */ /* 0x004fea000383ffff */
[----:B------:R-:W-:Y:S05]  /*dea0*/  BRA `(.L_x_13574) ;  /* 0xffffff6c00807947 */ /* 0x000fea000383ffff */
.L_x_13582:
[----:B-1----:R-:W-:-:S04]  /*deb0*/  IMAD.U32 R7, RZ, RZ, UR14 ;  /* 0x0000000eff077e24 */ /* 0x002fc8000f8e00ff */
[----:B------:R1:W2:Y:S03]  /*dec0*/  SYNCS.PHASECHK.TRANS64.TRYWAIT P1, [R7+URZ+0x12450], R0 ;  /* 0x01245000070075a7 */ /* 0x0002a6000802017f */
[----:B--2---:R-:W-:Y:S05]  /*ded0*/  @!P1 NANOSLEEP.SYNCS 0x989680 ;  /* 0x009896800000995d */ /* 0x004fea0003900000 */
[----:B------:R-:W2:Y:S02]  /*dee0*/  @!P1 SYNCS.PHASECHK.TRANS64 P1, [R7+URZ+0x12450], R0 ;  /* 0x01245000070095a7 */ /* 0x000ea4000802007f */
[----:B--2---:R-:W-:Y:S05]  /*def0*/  @!P1 BRA `(.L_x_13582) ;  /* 0xfffffffc00ec9947 */ /* 0x004fea000383ffff */
[----:B------:R-:W-:Y:S05]  /*df00*/  BRA `(.L_x_13581) ;  /* 0xffffff94003c7947 */ /* 0x000fea000383ffff */
.L_x_13595:
[----:B------:R-:W-:Y:S01]  /*df10*/  MOV R13, R22 ;  /* 0x00000016000d7202 */ /* 0x000fe20000000f00 */
[----:B------:R-:W-:Y:S01]  /*df20*/  IMAD.MOV.U32 R12, RZ, RZ, RZ ;  /* 0x000000ffff0c7224 */ /* 0x000fe200078e00ff */
[----:B------:R-:W-:Y:S01]  /*df30*/  MOV R15, 0xffffffff ;  /* 0xffffffff000f7802 */ /* 0x000fe20000000f00 */
[----:B------:R-:W-:-:S07]  /*df40*/  IMAD.MOV.U32 R11, RZ, RZ, 0x1f ;  /* 0x0000001fff0b7424 */ /* 0x000fce00078e00ff */
[----:B0----5:R-:W-:Y:S05]  /*df50*/  WARPSYNC.COLLECTIVE R15, `(.L_x_13646) ;  /* 0x000000000f087348 */ /* 0x021fea0003c00000 */
[----:B------:R1:W2:Y:S02]  /*df60*/  SHFL.IDX P6, R14, R13, R12, R11 ;  /* 0x0000000c0d0e7389 */ /* 0x0002a400000c000b */
[----:B012--5:R-:W-:Y:S01]  /*df70*/  ENDCOLLECTIVE ;  /* 0x000000000000791b */ /* 0x027fe20003800000 */
.L_x_13646:
[----:B------:R-:W-:Y:S05]  /*df80*/  BRA `(.L_x_13647) ;  /* 0xffffffc0007c7947 */ /* 0x000fea000383ffff */
.L_x_13597:
[----:B0-----:R-:W-:-:S05]  /*df90*/  IMAD.MOV.U32 R2, RZ, RZ, 0x1 ;  /* 0x00000001ff027424 */ /* 0x001fca00078e00ff */
[----:B------:R-:W-:-:S04]  /*dfa0*/  SHF.L.U32 R2, R2, 0x1f, RZ ;  /* 0x0000001f02027819 */ /* 0x000fc800000006ff */
[----:B------:R0:W1:Y:S03]  /*dfb0*/  SYNCS.PHASECHK.TRANS64.TRYWAIT P0, [R28+URZ+0x12480], R2 ;  /* 0x012480021c0075a7 */ /* 0x000066000800017f */
[----:B-1----:R-:W-:Y:S05]  /*dfc0*/  @!P0 NANOSLEEP.SYNCS 0x989680 ;  /* 0x009896800000895d */ /* 0x002fea0003900000 */
[----:B------:R-:W1:Y:S02]  /*dfd0*/  @!P0 SYNCS.PHASECHK.TRANS64 P0, [R28+URZ+0x12480], R2 ;  /* 0x012480021c0085a7 */ /* 0x000e64000800007f */
[----:B-1----:R-:W-:Y:S05]  /*dfe0*/  @!P0 BRA `(.L_x_13597) ;  /* 0xfffffffc00e88947 */ /* 0x002fea000383ffff */
[----:B------:R-:W-:Y:S05]  /*dff0*/  BRA `(.L_x_13648) ;  /* 0xffffffc400e87947 */ /* 0x000fea000383ffff */
.L_x_13598:
        /* <DEDUP_REMOVED lines=8> */
.L_x_13650:
[----:B------:R-:W-:Y:S05]  /*e080*/  BSYNC B0 ;  /* 0x0000000000007941 */ /* 0x000fea0003800000 */
.L_x_13649:
[----:B------:R0:W5:Y:S01]  /*e090*/  LDL R27, [R1+0x18] ;  /* 0x00001800011b7983 */ /* 0x0001620000100800 */
[----:B------:R-:W-:Y:S01]  /*e0a0*/  IMAD.MOV.U32 R13, RZ, RZ, R9 ;  /* 0x000000ffff0d7224 */ /* 0x000fe200078e0009 */
[----:B------:R-:W-:Y:S01]  /*e0b0*/  MOV R11, 0x1c1f ;  /* 0x00001c1f000b7802 */ /* 0x000fe20000000f00 */
[----:B------:R-:W-:Y:S01]  /*e0c0*/  IMAD.MOV.U32 R12, RZ, RZ, RZ ;  /* 0x000000ffff0c7224 */ /* 0x000fe200078e00ff */
[----:B------:R-:W-:Y:S01]  /*e0d0*/  MOV R3, R14 ;  /* 0x0000000e00037202 */ /* 0x000fe20000000f00 */
[----:B------:R-:W-:Y:S01]  /*e0e0*/  IMAD.MOV.U32 R15, RZ, RZ, -0x1 ;  /* 0xffffffffff0f7424 */ /* 0x000fe200078e00ff */
[C---:B------:R-:W-:Y:S02]  /*e0f0*/  ISETP.LT.OR P1, PT, R8.reuse, 0x1, P2 ;  /* 0x000000010800780c */ /* 0x040fe40001721670 */
[----:B0-----:R-:W-:-:S13]  /*e100*/  ISETP.GE.AND P5, PT, R8, 0x81, PT ;  /* 0x000000810800780c */ /* 0x001fda0003fa6270 */
[----:B-----5:R-:W-:Y:S05]  /*e110*/  WARPSYNC.COLLECTIVE R15, `(.L_x_13651) ;  /* 0x000000000f087348 */ /* 0x020fea0003c00000 */
[----:B------:R0:W1:Y:S02]  /*e120*/  SHFL.IDX P6, R14, R13, R12, R11 ;  /* 0x0000000c0d0e7389 */ /* 0x00006400000c000b */
[----:B01---5:R-:W-:Y:S01]  /*e130*/  ENDCOLLECTIVE ;  /* 0x000000000000791b */ /* 0x023fe20003800000 */
.L_x_13651:
[----:B------:R-:W-:Y:S02]  /*e140*/  LOP3.LUT R0, R0, 0xffffffef, RZ, 0xc0, !PT ;  /* 0xffffffef00007812 */ /* 0x000fe400078ec0ff */
[----:B------:R-:W-:Y:S02]  /*e150*/  ISETP.GE.AND P3, PT, R8, 0x21, PT ;  /* 0x000000210800780c */ /* 0x000fe40003f66270 */
[----:B------:R-:W-:Y:S01]  /*e160*/  @P5 LOP3.LUT R0, R0, 0x10, RZ, 0xfc, !PT ;  /* 0x0000001000005812 */ /* 0x000fe200078efcff */
[----:B------:R-:W0:Y:S01]  /*e170*/  S2R R15, SR_TID.X ;  /* 0x00000000000f7919 */ /* 0x000e220000002100 */
[----:B------:R-:W-:Y:S01]  /*e180*/  MOV R13, R10 ;  /* 0x0000000a000d7202 */ /* 0x000fe20000000f00 */
[----:B------:R-:W-:Y:S01]  /*e190*/  IMAD.MOV.U32 R12, RZ, RZ, 0x1 ;  /* 0x00000001ff0c7424 */ /* 0x000fe200078e00ff */
[----:B------:R-:W-:Y:S01]  /*e1a0*/  MOV R2, R14 ;  /* 0x0000000e00027202 */ /* 0x000fe20000000f00 */
[----:B0-----:R-:W-:-:S05]  /*e1b0*/  IMAD.SHL.U32 R15, R15, 0x10, RZ ;  /* 0x000000100f0f7824 */ /* 0x001fca00078e00ff */
[----:B------:R-:W-:-:S04]  /*e1c0*/  LOP3.LUT R15, R15, 0x30, RZ, 0xc0, !PT ;  /* 0x000000300f0f7812 */ /* 0x000fc800078ec0ff */
[----:B------:R-:W-:Y:S01]  /*e1d0*/  IADD3 R2, P0, R15, R2, RZ ;  /* 0x000000020f027210 */ /* 0x000fe20007f1e0ff */
[----:B------:R-:W-:-:S04]  /*e1e0*/  IMAD.MOV.U32 R15, RZ, RZ, -0x1 ;  /* 0xffffffffff0f7424 */ /* 0x000fc800078e00ff */
[----:B------:R-:W-:-:S08]  /*e1f0*/  IMAD.X R3, RZ, RZ, R3, P0 ;  /* 0x000000ffff037224 */ /* 0x000fd000000e0603 */
[----:B------:R-:W-:Y:S05]  /*e200*/  WARPSYNC.COLLECTIVE R15, `(.L_x_13652) ;  /* 0x000000000f087348 */ /* 0x000fea0003c00000 */
[----:B------:R0:W1:Y:S02]  /*e210*/  SHFL.IDX P6, R14, R13, R12, R11 ;  /* 0x0000000c0d0e7389 */ /* 0x00006400000c000b */
[----:B01----:R-:W-:Y:S01]  /*e220*/  ENDCOLLECTIVE ;  /* 0x000000000000791b */ /* 0x003fe20003800000 */
.L_x_13652:
[----:B------:R-:W-:Y:S02]  /*e230*/  IMAD.MOV.U32 R13, RZ, RZ, R9 ;  /* 0x000000ffff0d7224 */ /* 0x000fe400078e0009 */
[----:B------:R-:W-:-:S05]  /*e240*/  VIADD R27, R27, UR44 ;  /* 0x0000002c1b1b7c36 */ /* 0x000fca0008000000 */
[----:B------:R-:W-:Y:S01]  /*e250*/  @!PT LDS RZ, [RZ] ;  /* 0x00000000fffff984 */ /* 0x000fe20000000800 */
[----:B------:R-:W-:Y:S01]  /*e260*/  @!PT LDS RZ, [RZ] ;  /* 0x00000000fffff984 */ /* 0x000fe20000000800 */
[----:B------:R-:W-:Y:S01]  /*e270*/  @!PT LDS RZ, [RZ] ;  /* 0x00000000fffff984 */ /* 0x000fe20000000800 */
[----:B------:R0:W-:Y:S01]  /*e280*/  LDGSTS.E.BYPASS.LTC128B.128 [R27+0x5200], desc[UR40][R2.64], !P1 ;  /* 0x05200000021b7fae */ /* 0x0001e2000c901d68 */
[----:B------:R-:W-:-:S03]  /*e290*/  ISETP.LT.OR P1, PT, R8, 0x21, P2 ;  /* 0x000000210800780c */ /* 0x000fc60001721670 */
[----:B------:R1:W-:Y:S01]  /*e2a0*/  STL [R1], R27 ;  /* 0x0000001b01007387 */ /* 0x0003e20000100800 */
[----:B0-----:R-:W-:-:S09]  /*e2b0*/  MOV R3, R14 ;  /* 0x0000000e00037202 */ /* 0x001fd20000000f00 */
[----:B-1----:R-:W-:Y:S05]  /*e2c0*/  WARPSYNC.COLLECTIVE R15, `(.L_x_13653) ;  /* 0x000000000f087348 */ /* 0x002fea0003c00000 */
[----:B------:R0:W2:Y:S02]  /*e2d0*/  SHFL.IDX P6, R14, R13, R12, R11 ;  /* 0x0000000c0d0e7389 */ /* 0x0000a400000c000b */
[----:B012---:R-:W-:Y:S01]  /*e2e0*/  ENDCOLLECTIVE ;  /* 0x000000000000791b */ /* 0x007fe20003800000 */
.L_x_13653:
[----:B------:R-:W0:Y:S01]  /*e2f0*/  S2R R15, SR_TID.X ;  /* 0x00000000000f7919 */ /* 0x000e220000002100 */
[----:B------:R-:W-:Y:S01]  /*e300*/  IMAD.MOV.U32 R13, RZ, RZ, R10 ;  /* 0x000000ffff0d7224 */ /* 0x000fe200078e000a */
[----:B------:R-:W-:Y:S02]  /*e310*/  MOV R12, 0x2 ;  /* 0x00000002000c7802 */ /* 0x000fe40000000f00 */
        /* <DEDUP_REMOVED lines=9> */
.L_x_13654:
        /* <DEDUP_REMOVED lines=10> */
.L_x_13655:
[----:B------:R-:W0:Y:S01]  /*e450*/  S2R R15, SR_TID.X ;  /* 0x00000000000f7919 */ /* 0x000e220000002100 */
[----:B------:R-:W-:Y:S02]  /*e460*/  IMAD.MOV.U32 R13, RZ, RZ, R10 ;  /* 0x000000ffff0d7224 */ /* 0x000fe400078e000a */
[----:B------:R-:W-:Y:S02]  /*e470*/  IMAD.MOV.U32 R12, RZ, RZ, 0x3 ;  /* 0x00000003ff0c7424 */ /* 0x000fe400078e00ff */
[----:B------:R-:W-:Y:S02]  /*e480*/  IMAD.MOV.U32 R2, RZ, RZ, R14 ;  /* 0x000000ffff027224 */ /* 0x000fe400078e000e */
[----:B0-----:R-:W-:-:S05]  /*e490*/  IMAD.SHL.U32 R15, R15, 0x10, RZ ;  /* 0x000000100f0f7824 */ /* 0x001fca00078e00ff */
[----:B------:R-:W-:-:S04]  /*e4a0*/  LOP3.LUT R15, R15, 0x30, RZ, 0xc0, !PT ;  /* 0x000000300f0f7812 */ /* 0x000fc800078ec0ff */
[----:B------:R-:W-:Y:S02]  /*e4b0*/  IADD3 R2, P0, R15, R2, RZ ;  /* 0x000000020f027210 */ /* 0x000fe40007f1e0ff */
[----:B------:R-:W-:Y:S02]  /*e4c0*/  MOV R15, 0xffffffff ;  /* 0xffffffff000f7802 */ /* 0x000fe40000000f00 */
[----:B------:R-:W-:-:S09]  /*e4d0*/  IADD3.X R3, RZ, R3, RZ, P0, !PT ;  /* 0x00000003ff037210 */ /* 0x000fd200007fe4ff */
[----:B------:R-:W-:Y:S05]  /*e4e0*/  WARPSYNC.COLLECTIVE R15, `(.L_x_13656) ;  /* 0x000000000f087348 */ /* 0x000fea0003c00000 */
[----:B------:R0:W1:Y:S02]  /*e4f0*/  SHFL.IDX P6, R14, R13, R12, R11 ;  /* 0x0000000c0d0e7389 */ /* 0x00006400000c000b */
[----:B01----:R-:W-:Y:S01]  /*e500*/  ENDCOLLECTIVE ;  /* 0x000000000000791b */ /* 0x003fe20003800000 */
.L_x_13656:
[----:B------:R-:W-:Y:S01]  /*e510*/  @!PT LDS RZ, [RZ] ;  /* 0x00000000fffff984 */ /* 0x000fe20000000800 */
[----:B------:R-:W-:Y:S01]  /*e520*/  @!PT LDS RZ, [RZ] ;  /* 0x00000000fffff984 */ /* 0x000fe20000000800 */
[----:B------:R-:W-:Y:S01]  /*e530*/  @!PT LDS RZ, [RZ] ;  /* 0x00000000fffff984 */ /* 0x000fe20000000800 */
[----:B------:R0:W-:Y:S01]  /*e540*/  LDGSTS.E.BYPASS.LTC128B.128 [R27+0x6200], desc[UR40][R2.64], !P1 ;  /* 0x06200000021b7fae */ /* 0x0001e2000c901d68 */
[----:B------:R-:W-:Y:S01]  /*e550*/  ISETP.LT.OR P1, PT, R8, 0x61, P2 ;  /* 0x000000610800780c */ /* 0x000fe20001721670 */
[----:B------:R-:W-:Y:S01]  /*e560*/  IMAD.MOV.U32 R13, RZ, RZ, R9 ;  /* 0x000000ffff0d7224 */ /* 0x000fe200078e0009 */
[----:B0-----:R-:W0:Y:S01]  /*e570*/  S2R R3, SR_TID.X ;  /* 0x0000000000037919 */ /* 0x001e220000002100 */
[----:B------:R-:W-:-:S10]  /*e580*/  IMAD.MOV.U32 R10, RZ, RZ, R14 ;  /* 0x000000ffff0a7224 */ /* 0x000fd400078e000e */
[----:B0-----:R-:W-:Y:S05]  /*e590*/  WARPSYNC.COLLECTIVE R15, `(.L_x_13657) ;  /* 0x000000000f087348 */ /* 0x001fea0003c00000 */
[----:B------:R1:W2:Y:S02]  /*e5a0*/  SHFL.IDX P6, R14, R13, R12, R11 ;  /* 0x0000000c0d0e7389 */ /* 0x0002a400000c000b */
[----:B012---:R-:W-:Y:S01]  /*e5b0*/  ENDCOLLECTIVE ;  /* 0x000000000000791b */ /* 0x007fe20003800000 */
.L_x_13657:
[----:B------:R-:W-:Y:S01]  /*e5c0*/  MOV R13, R17 ;  /* 0x00000011000d7202 */ /* 0x000fe20000000f00 */
[----:B------:R-:W-:Y:S01]  /*e5d0*/  IMAD.MOV.U32 R12, RZ, RZ, RZ ;  /* 0x000000ffff0c7224 */ /* 0x000fe200078e00ff */
[----:B------:R-:W-:Y:S01]  /*e5e0*/  SHF.L.U32 R3, R3, 0x4, RZ ;  /* 0x0000000403037819 */ /* 0x000fe200000006ff */
[----:B------:R-:W-:-:S07]  /*e5f0*/  IMAD.MOV.U32 R2, RZ, RZ, R14 ;  /* 0x000000ffff027224 */ /* 0x000fce00078e000e */
[----:B------:R-:W-:Y:S05]  /*e600*/  WARPSYNC.COLLECTIVE R15, `(.L_x_13658) ;  /* 0x000000000f087348 */ /* 0x000fea0003c00000 */
[----:B------:R0:W1:Y:S02]  /*e610*/  SHFL.IDX P6, R14, R13, R12, R11 ;  /* 0x0000000c0d0e7389 */ /* 0x00006400000c000b */
[----:B01----:R-:W-:Y:S01]  /*e620*/  ENDCOLLECTIVE ;  /* 0x000000000000791b */ /* 0x003fe20003800000 */
.L_x_13658:
[----:B------:R-:W-:-:S04]  /*e630*/  LOP3.LUT R3, R3, 0x30, RZ, 0xc0, !PT ;  /* 0x0000003003037812 */ /* 0x000fc800078ec0ff */
[----:B------:R-:W-:-:S05]  /*e640*/  IADD3 R2, P0, R3, R2, RZ ;  /* 0x0000000203027210 */ /* 0x000fca0007f1e0ff */
[----:B------:R-:W-:Y:S01]  /*e650*/  IMAD.X R3, RZ, RZ, R10, P0 ;  /* 0x000000ffff037224 */ /* 0x000fe200000e060a */
[C---:B------:R-:W-:Y:S02]  /*e660*/  ISETP.GE.AND P0, PT, R8.reuse, 0x41, PT ;  /* 0x000000410800780c */ /* 0x040fe40003f06270 */
[----:B------:R-:W-:Y:S02]  /*e670*/  MOV R13, R18 ;  /* 0x00000012000d7202 */ /* 0x000fe40000000f00 */
        /* <DEDUP_REMOVED lines=9> */
.L_x_13659:
[----:B------:R-:W0:Y:S01]  /*e710*/  S2R R27, SR_CTAID.X ;  /* 0x00000000001b7919 */ /* 0x000e220000002500 */
[----:B------:R-:W-:Y:S01]  /*e720*/  IMAD.MOV.U32 R2, RZ, RZ, R14 ;  /* 0x000000ffff027224 */ /* 0x000fe200078e000e */
[----:B------:R-:W-:Y:S06]  /*e730*/  BRA `(.L_x_13660) ;  /* 0xffffffc4006c7947 */ /* 0x000fec000383ffff */
.L_x_13601:
[----:B--2---:R-:W-:-:S05]  /*e740*/  IMAD.MOV.U32 R2, RZ, RZ, 0x1 ;  /* 0x00000001ff027424 */ /* 0x004fca00078e00ff */
[----:B------:R-:W-:-:S04]  /*e750*/  SHF.L.U32 R2, R2, 0x1f, RZ ;  /* 0x0000001f02027819 */ /* 0x000fc800000006ff */
[----:B------:R2:W3:Y:S03]  /*e760*/  SYNCS.PHASECHK.TRANS64.TRYWAIT P2, [R28+URZ+0x12440], R2 ;  /* 0x012440021c0075a7 */ /* 0x0004e6000804017f */
[----:B---3--:R-:W-:Y:S05]  /*e770*/  @!P2 NANOSLEEP.SYNCS 0x989680 ;  /* 0x009896800000a95d */ /* 0x008fea0003900000 */
[----:B------:R-:W3:Y:S02]  /*e780*/  @!P2 SYNCS.PHASECHK.TRANS64 P2, [R28+URZ+0x12440], R2 ;  /* 0x012440021c00a5a7 */ /* 0x000ee4000804007f */
[----:B---3--:R-:W-:Y:S05]  /*e790*/  @!P2 BRA `(.L_x_13601) ;  /* 0xfffffffc00e8a947 */ /* 0x008fea000383ffff */
[----:B------:R-:W-:Y:S05]  /*e7a0*/  BRA `(.L_x_13661) ;  /* 0xffffffc400bc7947 */ /* 0x000fea000383ffff */
.L_x_13602:
[----:B------:R-:W-:Y:S01]  /*e7b0*/  BSSY B0, `(.L_x_13662) ;  /* 0x0000008000007945 */ /* 0x000fe20003800000 */
[----:B------:R-:W-:Y:S01]  /*e7c0*/  MOV R13, R5 ;  /* 0x00000005000d7202 */ /* 0x000fe20000000f00 */
[----:B------:R-:W-:Y:S01]  /*e7d0*/  IMAD.MOV.U32 R12, RZ, RZ, RZ ;  /* 0x000000ffff0c7224 */ /* 0x000fe200078e00ff */
[----:B------:R-:W-:Y:S01]  /*e7e0*/  MOV R15, 0xffffffff ;  /* 0xffffffff000f7802 */ /* 0x000fe20000000f00 */
[----:B------:R-:W-:-:S07]  /*e7f0*/  IMAD.MOV.U32 R11, RZ, RZ, 0x1c1f ;  /* 0x00001c1fff0b7424 */ /* 0x000fce00078e00ff */
[----:B0----5:R-:W-:Y:S05]  /*e800*/  WARPSYNC.COLLECTIVE R15, `(.L_x_13663) ;  /* 0x000000000f087348 */ /* 0x021fea0003c00000 */
[----:B------:R1:W2:Y:S02]  /*e810*/  SHFL.IDX P6, R14, R13, R12, R11 ;  /* 0x0000000c0d0e7389 */ /* 0x0002a400000c000b */
[----:B012--5:R-:W-:Y:S01]  /*e820*/  ENDCOLLECTIVE ;  /* 0x000000000000791b */ /* 0x027fe20003800000 */
.L_x_13663:
[----:B------:R-:W-:Y:S05]  /*e830*/  BSYNC B0 ;  /* 0x0000000000007941 */ /* 0x000fea0003800000 */
.L_x_13662:
        /* <DEDUP_REMOVED lines=8> */
.L_x_13664:
[----:B------:R-:W-:Y:S01]  /*e8c0*/  IMAD.MOV.U32 R13, RZ, RZ, R5 ;  /* 0x000000ffff0d7224 */ /* 0x000fe200078e0005 */
[----:B------:R-:W-:Y:S02]  /*e8d0*/  MOV R12, 0x1 ;  /* 0x00000001000c7802 */ /* 0x000fe40000000f00 */
[----:B------:R-:W-:-:S13]  /*e8e0*/  @P4 IADD3 R8, P2, R24, R14, RZ ;  /* 0x0000000e18084210 */ /* 0x000fda0007f5e0ff */
[----:B------:R-:W-:Y:S05]  /*e8f0*/  WARPSYNC.COLLECTIVE R15, `(.L_x_13665) ;  /* 0x000000000f087348 */ /* 0x000fea0003c00000 */
[----:B------:R0:W1:Y:S02]  /*e900*/  SHFL.IDX P6, R14, R13, R12, R11 ;  /* 0x0000000c0d0e7389 */ /* 0x00006400000c000b */
[----:B01----:R-:W-:Y:S01]  /*e910*/  ENDCOLLECTIVE ;  /* 0x000000000000791b */ /* 0x003fe20003800000 */
.L_x_13665:
[----:B------:R-:W-:Y:S01]  /*e920*/  @P4 IADD3.X R3, RZ, R2, RZ, P2, !PT ;  /* 0x00000002ff034210 */ /* 0x000fe200017fe4ff */
        /* <DEDUP_REMOVED lines=10> */
.L_x_13666:
[----:B------:R-:W-:Y:S01]  /*e9d0*/  IMAD.MOV.U32 R13, RZ, RZ, R5 ;  /* 0x000000ffff0d7224 */ /* 0x000fe200078e0005 */
[----:B------:R-:W-:Y:S02]  /*e9e0*/  MOV R12, 0x2 ;  /* 0x00000002000c7802 */ /* 0x000fe40000000f00 */
[----:B------:R-:W-:-:S13]  /*e9f0*/  @P3 IADD3 R8, P2, R24, R14, RZ ;  /* 0x0000000e18083210 */ /* 0x000fda0007f5e0ff */
[----:B------:R-:W-:Y:S05]  /*ea00*/  WARPSYNC.COLLECTIVE R15, `(.L_x_13667) ;  /* 0x000000000f087348 */ /* 0x000fea0003c00000 */
[----:B------:R0:W1:Y:S02]  /*ea10*/  SHFL.IDX P6, R14, R13, R12, R11 ;  /* 0x0000000c0d0e7389 */ /* 0x00006400000c000b */
[----:B01----:R-:W-:Y:S01]  /*ea20*/  ENDCOLLECTIVE ;  /* 0x000000000000791b */ /* 0x003fe20003800000 */
.L_x_13667:
        /* <DEDUP_REMOVED lines=11> */
.L_x_13668:
[----:B------:R-:W-:Y:S02]  /*eae0*/  IMAD.MOV.U32 R13, RZ, RZ, R5 ;  /* 0x000000ffff0d7224 */ /* 0x000fe400078e0005 */
[----:B------:R-:W-:Y:S01]  /*eaf0*/  IMAD.MOV.U32 R12, RZ, RZ, 0x3 ;  /* 0x00000003ff0c7424 */ /* 0x000fe200078e00ff */
[----:B------:R-:W-:-:S13]  /*eb00*/  @P0 IADD3 R3, P2, R24, R14, RZ ;  /* 0x0000000e18030210 */ /* 0x000fda0007f5e0ff */
[----:B------:R-:W-:Y:S05]  /*eb10*/  WARPSYNC.COLLECTIVE R15, `(.L_x_13669) ;  /* 0x000000000f087348 */ /* 0x000fea0003c00000 */
[----:B------:R0:W1:Y:S02]  /*eb20*/  SHFL.IDX P6, R14, R13, R12, R11 ;  /* 0x0000000c0d0e7389 */ /* 0x00006400000c000b */
[----:B01----:R-:W-:Y:S01]  /*eb30*/  ENDCOLLECTIVE ;  /* 0x000000000000791b */ /* 0x003fe20003800000 */
.L_x_13669:
[----:B------:R-:W-:-:S04]  /*eb40*/  @P0 IADD3.X R2, RZ, R2, RZ, P2, !PT ;  /* 0x00000002ff020210 */ /* 0x000fc800017fe4ff */
[----:B------:R-:W-:-:S04]  /*eb50*/  @P0 LOP3.LUT R3, R3, R2, RZ, 0x3c, !PT ;  /* 0x0000000203030212 */ /* 0x000fc800078e3cff */
[----:B------:R-:W-:Y:S01]  /*eb60*/  @P0 LOP3.LUT R2, R3, R2, RZ, 0x3c, !PT ;  /* 0x0000000203020212 */ /* 0x000fe200078e3cff */
[----:B------:R-:W-:-:S03]  /*eb70*/  IMAD.MOV.U32 R13, RZ, RZ, R4 ;  /* 0x000000ffff0d7224 */ /* 0x000fc600078e0004 */
[----:B------:R-:W-:-:S05]  /*eb80*/  @P0 LOP3.LUT R3, R3, R2, RZ, 0x3c, !PT ;  /* 0x0000000203030212 */ /* 0x000fca00078e3cff */
[----:B------:R-:W-:Y:S01]  /*eb90*/  @!PT LDS RZ, [RZ] ;  /* 0x00000000fffff984 */ /* 0x000fe20000000800 */
[----:B------:R-:W-:Y:S01]  /*eba0*/  @!PT LDS RZ, [RZ] ;  /* 0x00000000fffff984 */ /* 0x000fe20000000800 */
[----:B------:R-:W-:Y:S01]  /*ebb0*/  @!PT LDS RZ, [RZ] ;  /* 0x00000000fffff984 */ /* 0x000fe20000000800 */
[----:B------:R0:W-:Y:S01]  /*ebc0*/  @P0 LDGSTS.E.BYPASS.LTC128B.128 [R18+0xe200], desc[UR40][R2.64], !P5 ;  /* 0x0e20000002120fae */ /* 0x0001e2000e901d68 */
[----:B------:R-:W-:-:S07]  /*ebd0*/  MOV R5, R14 ;  /* 0x0000000e00057202 */ /* 0x000fce0000000f00 */
[----:B0-----:R-:W-:Y:S05]  /*ebe0*/  WARPSYNC.COLLECTIVE R15, `(.L_x_13670) ;  /* 0x000000000f087348 */ /* 0x001fea0003c00000 */
[----:B------:R1:W2:Y:S02]  /*ebf0*/  SHFL.IDX P6, R14, R13, R12, R11 ;  /* 0x0000000c0d0e7389 */ /* 0x0002a400000c000b */
[----:B012---:R-:W-:Y:S01]  /*ec00*/  ENDCOLLECTIVE ;  /* 0x000000000000791b */ /* 0x007fe20003800000 */
.L_x_13670:
[----:B------:R-:W-:Y:S01]  /*ec10*/  MOV R13, R7 ;  /* 0x00000007000d7202 */ /* 0x000fe20000000f00 */
[----:B------:R-:W-:Y:S02]  /*ec20*/  IMAD.MOV.U32 R12, RZ, RZ, RZ ;  /* 0x000000ffff0c7224 */ /* 0x000fe400078e00ff */
[----:B------:R-:W-:-:S07]  /*ec30*/  IMAD.MOV.U32 R4, RZ, RZ, R14 ;  /* 0x000000ffff047224 */ /* 0x000fce00078e000e */
[----:B------:R-:W-:Y:S05]  /*ec40*/  WARPSYNC.COLLECTIVE R15, `(.L_x_13671) ;  /* 0x000000000f087348 */ /* 0x000fea0003c00000 */
[----:B------:R0:W1:Y:S02]  /*ec50*/  SHFL.IDX P6, R14, R13, R12, R11 ;  /* 0x0000000c0d0e7389 */ /* 0x00006400000c000b */
[----:B01----:R-:W-:Y:S01]  /*ec60*/  ENDCOLLECTIVE ;  /* 0x000000000000791b */ /* 0x003fe20003800000 */
.L_x_13671:
[----:B------:R-:W-:-:S04]  /*ec70*/  @P1 IADD3 R8, P0, R24, R4, RZ ;  /* 0x0000000418081210 */ /* 0x000fc80007f1e0ff */
[----:B------:R-:W-:Y:S01]  /*ec80*/  @P1 IADD3.X R9, RZ, R5, RZ, P0, !PT ;  /* 0x00000005ff091210 */ /* 0x000fe200007fe4ff */
[----:B------:R-:W-:-:S04]  /*ec90*/  @P1 IMAD.MOV.U32 R2, RZ, RZ, R8 ;  /* 0x000000ffff021224 */ /* 0x000fc800078e0008 */
[----:B------:R-:W-:Y:S01]  /*eca0*/  @P1 IMAD.MOV.U32 R3, RZ, RZ, R9 ;  /* 0x000000ffff031224 */ /* 0x000fe200078e0009 */
[----:B------:R-:W-:-:S04]  /*ecb0*/  MOV R13, R6 ;  /* 0x00000006000d7202 */ /* 0x000fc80000000f00 */
        /* <DEDUP_REMOVED lines=8> */
.L_x_13672:
[----:B------:R-:W-:Y:S05]  /*ed40*/  BRA `(.L_x_13673) ;  /* 0xffffffc400747947 */ /* 0x000fea000383ffff */
.L_x_13607:
[----:B------:R-:W-:Y:S01]  /*ed50*/  IMAD.MOV.U32 R13, RZ, RZ, R4 ;  /* 0x000000ffff0d7224 */ /* 0x000fe200078e0004 */
[----:B------:R-:W-:Y:S01]  /*ed60*/  MOV R11, 0x1c1f ;  /* 0x00001c1f000b7802 */ /* 0x000fe20000000f00 */
[----:B------:R-:W-:Y:S02]  /*ed70*/  IMAD.MOV.U32 R12, RZ, RZ, RZ ;  /* 0x000000ffff0c7224 */ /* 0x000fe400078e00ff */
[----:B------:R-:W-:Y:S02]  /*ed80*/  IMAD.MOV.U32 R15, RZ, RZ, -0x1 ;  /* 0xffffffffff0f7424 */ /* 0x000fe400078e00ff */
[----:B------:R-:W-:-:S07]  /*ed90*/  IMAD R7, R27, 0xc0, R29 ;  /* 0x000000c01b077824 */ /* 0x000fce00078e021d */
[----:B------:R-:W-:Y:S05]  /*eda0*/  WARPSYNC.COLLECTIVE R15, `(.L_x_13674) ;  /* 0x000000000f087348 */ /* 0x000fea0003c00000 */
[----:B------:R0:W1:Y:S02]  /*edb0*/  SHFL.IDX P6, R14, R13, R12, R11 ;  /* 0x0000000c0d0e7389 */ /* 0x00006400000c000b */
[----:B01----:R-:W-:Y:S01]  /*edc0*/  ENDCOLLECTIVE ;  /* 0x000000000000791b */ /* 0x003fe20003800000 */
.L_x_13674:
[----:B------:R-:W-:Y:S01]  /*edd0*/  MOV R13, R0 ;  /* 0x00000000000d7202 */ /* 0x000fe20000000f00 */
[----:B------:R-:W-:-:S07]  /*ede0*/  IMAD.MOV.U32 R2, RZ, RZ, R14 ;  /* 0x000000ffff027224 */ /* 0x000fce00078e000e */
[----:B------:R-:W-:Y:S05]  /*edf0*/  WARPSYNC.COLLECTIVE R15, `(.L_x_13675) ;  /* 0x000000000f087348 */ /* 0x000fea0003c00000 */
[----:B------:R0:W1:Y:S02]  /*ee00*/  SHFL.IDX P6, R14, R13, R12, R11 ;  /* 0x0000000c0d0e7389 */ /* 0x00006400000c000b */
[----:B01----:R-:W-:Y:S01]  /*ee10*/  ENDCOLLECTIVE ;  /* 0x000000000000791b */ /* 0x003fe20003800000 */
.L_x_13675:
[----:B------:R-:W-:Y:S02]  /*ee20*/  ULDC UR4, c[0x0][0x288] ;  /* 0x0000a20000047ab9 */ /* 0x000fe40000000800 */
[----:B------:R-:W-:Y:S01]  /*ee30*/  IMAD R6, R9, UR4, RZ ;  /* 0x0000000409067c24 */ /* 0x000fe2000f8e02ff */
[----:B------:R-:W-:-:S04]  /*ee40*/  IADD3 R9, R7, 0x20, RZ ;  /* 0x0000002007097810 */ /* 0x000fc80007ffe0ff */
[----:B------:R-:W-:Y:S01]  /*ee50*/  ISETP.GE.AND P2, PT, R7, R6, PT ;  /* 0x000000060700720c */ /* 0x000fe20003f46270 */
[----:B------:R-:W-:Y:S02]  /*ee60*/  IMAD.MOV.U32 R13, RZ, RZ, R4 ;  /* 0x000000ffff0d7224 */ /* 0x000fe400078e0004 */
[----:B------:R-:W-:Y:S02]  /*ee70*/  IMAD.MOV.U32 R12, RZ, RZ, 0x1 ;  /* 0x00000001ff0c7424 */ /* 0x000fe400078e00ff */
[----:B------:R-:W-:-:S08]  /*ee80*/  IMAD.MOV.U32 R3, RZ, RZ, R14 ;  /* 0x000000ffff037224 */ /* 0x000fd000078e000e */
[----:B------:R-:W-:Y:S05]  /*ee90*/  WARPSYNC.COLLECTIVE R15, `(.L_x_13676) ;  /* 0x000000000f087348 */ /* 0x000fea0003c00000 */
[----:B------:R0:W1:Y:S02]  /*eea0*/  SHFL.IDX P6, R14, R13, R12, R11 ;  /* 0x0000000c0d0e7389 */ /* 0x00006400000c000b */
[----:B01----:R-:W-:Y:S01]  /*eeb0*/  ENDCOLLECTIVE ;  /* 0x000000000000791b */ /* 0x003fe20003800000 */
.L_x_13676:
[----:B------:R-:W-:-:S05]  /*eec0*/  @!P2 IADD3 R3, P1, R24, R3, RZ ;  /* 0x000000031803a210 */ /* 0x000fca0007f3e0ff */
[----:B------:R-:W-:Y:S01]  /*eed0*/  @!P2 IMAD.X R2, RZ, RZ, R2, P1 ;  /* 0x000000ffff02a224 */ /* 0x000fe200008e0602 */
[----:B------:R-:W-:-:S04]  /*eee0*/  ISETP.GE.AND P1, PT, R9, R6, PT ;  /* 0x000000060900720c */ /* 0x000fc80003f26270 */
        /* <DEDUP_REMOVED lines=8> */
.L_x_13677:
[----:B------:R-:W-:Y:S01]  /*ef70*/  @!PT LDS RZ, [RZ] ;  /* 0x00000000fffff984 */ /* 0x000fe20000000800 */
[----:B------:R-:W-:Y:S01]  /*ef80*/  @!PT LDS RZ, [RZ] ;  /* 0x00000000fffff984 */ /* 0x000fe20000000800 */
[----:B------:R-:W-:Y:S01]  /*ef90*/  @!PT LDS RZ, [RZ] ;  /* 0x00000000fffff984 */ /* 0x000fe20000000800 */
[----:B------:R0:W-:Y:S01]  /*efa0*/  @!P2 LDGSTS.E.BYPASS.LTC128B.128 [R18+0xa200], desc[UR40][R2.64], !P0 ;  /* 0x0a2000000212afae */ /* 0x0001e2000c101d68 */
[----:B------:R-:W-:Y:S01]  /*efb0*/  MOV R13, R4 ;  /* 0x00000004000d7202 */ /* 0x000fe20000000f00 */
[----:B------:R-:W-:Y:S02]  /*efc0*/  IMAD.MOV.U32 R12, RZ, RZ, 0x2 ;  /* 0x00000002ff0c7424 */ /* 0x000fe400078e00ff */
[----:B------:R-:W-:-:S05]  /*efd0*/  IMAD.MOV.U32 R11, RZ, RZ, R14 ;  /* 0x000000ffff0b7224 */ /* 0x000fca00078e000e */
[----:B0-----:R-:W-:Y:S01]  /*efe0*/  @!P1 IADD3 R2, P2, R24, R11, RZ ;  /* 0x0000000b18029210 */ /* 0x001fe20007f5e0ff */
[----:B------:R-:W-:-:S03]  /*eff0*/  IMAD.MOV.U32 R11, RZ, RZ, 0x1c1f ;  /* 0x00001c1fff0b7424 */ /* 0x000fc600078e00ff */
[----:B------:R-:W-:-:S09]  /*f000*/  @!P1 IADD3.X R9, RZ, R9, RZ, P2, !PT ;  /* 0x00000009ff099210 */ /* 0x000fd200017fe4ff */
[----:B------:R-:W-:Y:S05]  /*f010*/  WARPSYNC.COLLECTIVE R15, `(.L_x_13678) ;  /* 0x000000000f087348 */ /* 0x000fea0003c00000 */
[----:B------:R0:W1:Y:S02]  /*f020*/  SHFL.IDX P6, R14, R13, R12, R11 ;  /* 0x0000000c0d0e7389 */ /* 0x00006400000c000b */
[----:B01----:R-:W-:Y:S01]  /*f030*/  ENDCOLLECTIVE ;  /* 0x000000000000791b */ /* 0x003fe20003800000 */
.L_x_13678:
[----:B------:R-:W-:Y:S02]  /*f040*/  @!P1 IMAD.MOV.U32 R3, RZ, RZ, R9 ;  /* 0x000000ffff039224 */ /* 0x000fe400078e0009 */
        /* <DEDUP_REMOVED lines=11> */
.L_x_13679:
[----:B------:R-:W-:Y:S02]  /*f100*/  IMAD.MOV.U32 R13, RZ, RZ, R4 ;  /* 0x000000ffff0d7224 */ /* 0x000fe400078e0004 */
[----:B------:R-:W-:-:S05]  /*f110*/  IMAD.MOV.U32 R12, RZ, RZ, R14 ;  /* 0x000000ffff0c7224 */ /* 0x000fca00078e000e */
[----:B------:R-:W-:Y:S01]  /*f120*/  @!P2 IADD3 R2, P1, R24, R12, RZ ;  /* 0x0000000c1802a210 */ /* 0x000fe20007f3e0ff */
[----:B------:R-:W-:-:S03]  /*f130*/  IMAD.MOV.U32 R12, RZ, RZ, 0x3 ;  /* 0x00000003ff0c7424 */ /* 0x000fc600078e00ff */
[----:B------:R-:W-:-:S09]  /*f140*/  @!P2 IADD3.X R3, RZ, R10, RZ, P1, !PT ;  /* 0x0000000aff03a210 */ /* 0x000fd20000ffe4ff */
[----:B------:R-:W-:Y:S05]  /*f150*/  WARPSYNC.COLLECTIVE R15, `(.L_x_13680) ;  /* 0x000000000f087348 */ /* 0x000fea0003c00000 */
[----:B------:R0:W1:Y:S02]  /*f160*/  SHFL.IDX P6, R14, R13, R12, R11 ;  /* 0x0000000c0d0e7389 */ /* 0x00006400000c000b */
[----:B01----:R-:W-:Y:S01]  /*f170*/  ENDCOLLECTIVE ;  /* 0x000000000000791b */ /* 0x003fe20003800000 */
.L_x_13680:
[----:B------:R-:W-:Y:S01]  /*f180*/  @!PT LDS RZ, [RZ] ;  /* 0x00000000fffff984 */ /* 0x000fe20000000800 */
[----:B------:R-:W-:Y:S01]  /*f190*/  @!PT LDS RZ, [RZ] ;  /* 0x00000000fffff984 */ /* 0x000fe20000000800 */
[----:B------:R-:W-:Y:S01]  /*f1a0*/  @!PT LDS RZ, [RZ] ;  /* 0x00000000fffff984 */ /* 0x000fe20000000800 */
[----:B------:R0:W-:Y:S01]  /*f1b0*/  @!P2 LDGSTS.E.BYPASS.LTC128B.128 [R18+0xb200], desc[UR40][R2.64], !P0 ;  /* 0x0b2000000212afae */ /* 0x0001e2000c101d68 */
[----:B------:R-:W-:Y:S01]  /*f1c0*/  IMAD.MOV.U32 R13, RZ, RZ, R0 ;  /* 0x000000ffff0d7224 */ /* 0x000fe200078e0000 */
[----:B0-----:R-:W-:-:S04]  /*f1d0*/  IADD3 R3, R7, 0x60, RZ ;  /* 0x0000006007037810 */ /* 0x001fc80007ffe0ff */
[----:B------:R-:W-:Y:S02]  /*f1e0*/  ISETP.GE.AND P1, PT, R3, R6, PT ;  /* 0x000000060300720c */ /* 0x000fe40003f26270 */
[----:B------:R-:W-:-:S11]  /*f1f0*/  MOV R4, R14 ;  /* 0x0000000e00047202 */ /* 0x000fd60000000f00 */
[----:B------:R-:W-:Y:S05]  /*f200*/  WARPSYNC.COLLECTIVE R15, `(.L_x_13681) ;  /* 0x000000000f087348 */ /* 0x000fea0003c00000 */
[----:B------:R0:W1:Y:S02]  /*f210*/  SHFL.IDX P6, R14, R13, R12, R11 ;  /* 0x0000000c0d0e7389 */ /* 0x00006400000c000b */
[----:B01----:R-:W-:Y:S01]  /*f220*/  ENDCOLLECTIVE ;  /* 0x000000000000791b */ /* 0x003fe20003800000 */
.L_x_13681:
[----:B------:R-:W-:Y:S01]  /*f230*/  MOV R13, R8 ;  /* 0x00000008000d7202 */ /* 0x000fe20000000f00 */
[----:B------:R-:W-:Y:S02]  /*f240*/  IMAD.MOV.U32 R12, RZ, RZ, RZ ;  /* 0x000000ffff0c7224 */ /* 0x000fe400078e00ff */
[----:B------:R-:W-:-:S07]  /*f250*/  IMAD.MOV.U32 R0, RZ, RZ, R14 ;  /* 0x000000ffff007224 */ /* 0x000fce00078e000e */
[----:B------:R-:W-:Y:S05]  /*f260*/  WARPSYNC.COLLECTIVE R15, `(.L_x_13682) ;  /* 0x000000000f087348 */ /* 0x000fea0003c00000 */
[----:B------:R0:W1:Y:S02]  /*f270*/  SHFL.IDX P6, R14, R13, R12, R11 ;  /* 0x0000000c0d0e7389 */ /* 0x00006400000c000b */
[----:B01----:R-:W-:Y:S01]  /*f280*/  ENDCOLLECTIVE ;  /* 0x000000000000791b */ /* 0x003fe20003800000 */
.L_x_13682:
[----:B------:R-:W-:-:S05]  /*f290*/  @!P1 IADD3 R9, P2, R24, R0, RZ ;  /* 0x0000000018099210 */ /* 0x000fca0007f5e0ff */
[----:B------:R-:W-:Y:S02]  /*f2a0*/  @!P1 IMAD.X R3, RZ, RZ, R4, P2 ;  /* 0x000000ffff039224 */ /* 0x000fe400010e0604 */
[----:B------:R-:W-:Y:S01]  /*f2b0*/  @!P1 IMAD.MOV.U32 R2, RZ, RZ, R9 ;  /* 0x000000ffff029224 */ /* 0x000fe200078e0009 */
[----:B------:R-:W-:-:S04]  /*f2c0*/  MOV R13, R5 ;  /* 0x00000005000d7202 */ /* 0x000fc80000000f00 */
        /* <DEDUP_REMOVED lines=8> */
.L_x_13683:
[----:B------:R-:W-:-:S05]  /*f350*/  VIADD R3, R7, 0x80 ;  /* 0x0000008007037836 */ /* 0x000fca0000000000 */
[----:B------:R-:W-:Y:S01]  /*f360*/  ISETP.GE.AND P1, PT, R3, R6, PT ;  /* 0x000000060300720c */ /* 0x000fe20003f26270 */
[----:B------:R-:W-:Y:S01]  /*f370*/  IMAD.MOV.U32 R13, RZ, RZ, R8 ;  /* 0x000000ffff0d7224 */ /* 0x000fe200078e0008 */
[----:B------:R-:W-:-:S11]  /*f380*/  MOV R12, 0x1 ;  /* 0x00000001000c7802 */ /* 0x000fd60000000f00 */
[----:B------:R-:W-:-:S13]  /*f390*/  @!P1 IADD3 R0, P3, R24, R14, RZ ;  /* 0x0000000e18009210 */ /* 0x000fda0007f7e0ff */
[----:B------:R-:W-:Y:S05]  /*f3a0*/  WARPSYNC.COLLECTIVE R15, `(.L_x_13684) ;  /* 0x000000000f087348 */ /* 0x000fea0003c00000 */
[----:B------:R0:W1:Y:S02]  /*f3b0*/  SHFL.IDX P6, R14, R13, R12, R11 ;  /* 0x0000000c0d0e7389 */ /* 0x00006400000c000b */
[----:B01----:R-:W-:Y:S01]  /*f3c0*/  ENDCOLLECTIVE ;  /* 0x000000000000791b */ /* 0x003fe20003800000 */
.L_x_13684:
[----:B------:R-:W-:Y:S01]  /*f3d0*/  @!P1 IMAD.X R17, RZ, RZ, R2, P3 ;  /* 0x000000ffff119224 */ /* 0x000fe200018e0602 */
[----:B------:R-:W-:-:S03]  /*f3e0*/  @!P1 MOV R2, R0 ;  /* 0x0000000000029202 */ /* 0x000fc60000000f00 */
        /* <DEDUP_REMOVED lines=10> */
.L_x_13685:
[----:B------:R-:W-:Y:S05]  /*f490*/  BRA `(.L_x_13686) ;  /* 0xffffffc800007947 */ /* 0x000fea000383ffff */
.L_x_13608:
[----:B0-----:R0:W1:Y:S02]  /*f4a0*/  SYNCS.PHASECHK.TRANS64.TRYWAIT P0, [R28+URZ+0x12420], R5 ;  /* 0x012420051c0075a7 */ /* 0x001064000800017f */
[----:B-1----:R-:W-:Y:S05]  /*f4b0*/  @!P0 NANOSLEEP.SYNCS 0x989680 ;  /* 0x009896800000895d */ /* 0x002fea0003900000 */
[----:B------:R-:W1:Y:S02]  /*f4c0*/  @!P0 SYNCS.PHASECHK.TRANS64 P0, [R28+URZ+0x12420], R5 ;  /* 0x012420051c0085a7 */ /* 0x000e64000800007f */
[----:B-1----:R-:W-:Y:S05]  /*f4d0*/  @!P0 BRA `(.L_x_13608) ;  /* 0xfffffffc00f08947 */ /* 0x002fea000383ffff */
[----:B------:R-:W-:Y:S05]  /*f4e0*/  BRA `(.L_x_13687) ;  /* 0xffffffc800307947 */ /* 0x000fea000383ffff */
.L_x_13611:
[----:B0-----:R0:W1:Y:S02]  /*f4f0*/  SYNCS.PHASECHK.TRANS64.TRYWAIT P1, [R5+URZ+0x12480], R29 ;  /* 0x0124801d050075a7 */ /* 0x001064000802017f */
[----:B-1----:R-:W-:Y:S05]  /*f500*/  @!P1 NANOSLEEP.SYNCS 0x989680 ;  /* 0x009896800000995d */ /* 0x002fea0003900000 */
[----:B------:R-:W1:Y:S02]  /*f510*/  @!P1 SYNCS.PHASECHK.TRANS64 P1, [R5+URZ+0x12480], R29 ;  /* 0x0124801d050095a7 */ /* 0x000e64000802007f */
[----:B-1----:R-:W-:Y:S05]  /*f520*/  @!P1 BRA `(.L_x_13611) ;  /* 0xfffffffc00f09947 */ /* 0x002fea000383ffff */
[----:B------:R-:W-:Y:S05]  /*f530*/  BRA `(.L_x_13688) ;  /* 0xffffffcc00447947 */ /* 0x000fea000383ffff */
.L_x_13612:
[----:B------:R-:W-:Y:S01]  /*f540*/  BSSY B0, `(.L_x_13689) ;  /* 0x0000008000007945 */ /* 0x000fe20003800000 */
[----:B------:R-:W-:Y:S01]  /*f550*/  MOV R13, R17 ;  /* 0x00000011000d7202 */ /* 0x000fe20000000f00 */
[----:B------:R-:W-:Y:S01]  /*f560*/  IMAD.MOV.U32 R12, RZ, RZ, RZ ;  /* 0x000000ffff0c7224 */ /* 0x000fe200078e00ff */
[----:B------:R-:W-:Y:S01]  /*f570*/  MOV R15, 0xffffffff ;  /* 0xffffffff000f7802 */ /* 0x000fe20000000f00 */
[----:B------:R-:W-:-:S07]  /*f580*/  IMAD.MOV.U32 R11, RZ, RZ, 0x1c1f ;  /* 0x00001c1fff0b7424 */ /* 0x000fce00078e00ff */
[----:B0-----:R-:W-:Y:S05]  /*f590*/  WARPSYNC.COLLECTIVE R15, `(.L_x_13690) ;  /* 0x000000000f087348 */ /* 0x001fea0003c00000 */
[----:B------:R1:W2:Y:S02]  /*f5a0*/  SHFL.IDX P6, R14, R13, R12, R11 ;  /* 0x0000000c0d0e7389 */ /* 0x0002a400000c000b */
[----:B012---:R-:W-:Y:S01]  /*f5b0*/  ENDCOLLECTIVE ;  /* 0x000000000000791b */ /* 0x007fe20003800000 */
.L_x_13690:
[----:B------:R-:W-:Y:S05]  /*f5c0*/  BSYNC B0 ;  /* 0x0000000000007941 */ /* 0x000fea0003800000 */
.L_x_13689:
        /* <DEDUP_REMOVED lines=9> */
.L_x_13691:
[----:B------:R-:W0:Y:S01]  /*f660*/  S2R R15, SR_TID.X ;  /* 0x00000000000f7919 */ /* 0x000e220000002100 */
[----:B------:R-:W-:Y:S01]  /*f670*/  MOV R13, R17 ;  /* 0x00000011000d7202 */ /* 0x000fe20000000f00 */
[----:B------:R-:W-:Y:S02]  /*f680*/  IMAD.MOV.U32 R12, RZ, RZ, 0x1 ;  /* 0x00000001ff0c7424 */ /* 0x000fe400078e00ff */
[----:B------:R-:W-:Y:S01]  /*f690*/  IMAD.MOV.U32 R2, RZ, RZ, R14 ;  /* 0x000000ffff027224 */ /* 0x000fe200078e000e */
[----:B0-----:R-:W-:-:S04]  /*f6a0*/  SHF.L.U32 R15, R15, 0x4, RZ ;  /* 0x000000040f0f7819 */ /* 0x001fc800000006ff */
[----:B------:R-:W-:-:S04]  /*f6b0*/  LOP3.LUT R15, R15, 0x30, RZ, 0xc0, !PT ;  /* 0x000000300f0f7812 */ /* 0x000fc800078ec0ff */
[----:B------:R-:W-:Y:S01]  /*f6c0*/  IADD3 R2, P1, R15, R2, RZ ;  /* 0x000000020f027210 */ /* 0x000fe20007f3e0ff */
[----:B------:R-:W-:-:S04]  /*f6d0*/  IMAD.MOV.U32 R15, RZ, RZ, -0x1 ;  /* 0xffffffffff0f7424 */ /* 0x000fc800078e00ff */
[----:B------:R-:W-:-:S08]  /*f6e0*/  IMAD.X R3, RZ, RZ, R3, P1 ;  /* 0x000000ffff037224 */ /* 0x000fd000008e0603 */
[----:B------:R-:W-:Y:S05]  /*f6f0*/  WARPSYNC.COLLECTIVE R15, `(.L_x_13692) ;  /* 0x000000000f087348 */ /* 0x000fea0003c00000 */
[----:B------:R0:W1:Y:S02]  /*f700*/  SHFL.IDX P6, R14, R13, R12, R11 ;  /* 0x0000000c0d0e7389 */ /* 0x00006400000c000b */
[----:B01----:R-:W-:Y:S01]  /*f710*/  ENDCOLLECTIVE ;  /* 0x000000000000791b */ /* 0x003fe20003800000 */
.L_x_13692:
[----:B------:R-:W-:Y:S02]  /*f720*/  IMAD.MOV.U32 R13, RZ, RZ, R7 ;  /* 0x000000ffff0d7224 */ /* 0x000fe400078e0007 */
[----:B------:R-:W-:-:S05]  /*f730*/  IMAD R6, R4, 0x2800, R6 ;  /* 0x0000280004067824 */ /* 0x000fca00078e0206 */
[----:B------:R-:W-:Y:S01]  /*f740*/  @!PT LDS RZ, [RZ] ;  /* 0x00000000fffff984 */ /* 0x000fe20000000800 */
[----:B------:R-:W-:Y:S01]  /*f750*/  @!PT LDS RZ, [RZ] ;  /* 0x00000000fffff984 */ /* 0x000fe20000000800 */
[----:B------:R-:W-:Y:S01]  /*f760*/  @!PT LDS RZ, [RZ] ;  /* 0x00000000fffff984 */ /* 0x000fe20000000800 */
[----:B------:R0:W-:Y:S02]  /*f770*/  LDGSTS.E.BYPASS.LTC128B.128 [R6+0x5200], desc[UR40][R2.64], !P2 ;  /* 0x0520000002067fae */ /* 0x0001e4000d101d68 */
[----:B0-----:R-:W-:-:S07]  /*f780*/  MOV R3, R14 ;  /* 0x0000000e00037202 */ /* 0x001fce0000000f00 */
[----:B------:R-:W-:Y:S05]  /*f790*/  WARPSYNC.COLLECTIVE R15, `(.L_x_13693) ;  /* 0x000000000f087348 */ /* 0x000fea0003c00000 */
[----:B------:R0:W1:Y:S02]  /*f7a0*/  SHFL.IDX P6, R14, R13, R12, R11 ;  /* 0x0000000c0d0e7389 */ /* 0x00006400000c000b */
[----:B01----:R-:W-:Y:S01]  /*f7b0*/  ENDCOLLECTIVE ;  /* 0x000000000000791b */ /* 0x003fe20003800000 */
.L_x_13693:
        /* <DEDUP_REMOVED lines=12> */
.L_x_13694:
        /* <DEDUP_REMOVED lines=9> */
.L_x_13695:
        /* <DEDUP_REMOVED lines=12> */
.L_x_13696:
        /* <DEDUP_REMOVED lines=10> */
.L_x_13697:
[----:B------:R-:W-:Y:S01]  /*fa70*/  MOV R13, R18 ;  /* 0x00000012000d7202 */ /* 0x000fe20000000f00 */
[----:B------:R-:W-:Y:S01]  /*fa80*/  IMAD.MOV.U32 R12, RZ, RZ, RZ ;  /* 0x000000ffff0c7224 */ /* 0x000fe200078e00ff */
[----:B------:R-:W-:Y:S01]  /*fa90*/  SHF.L.U32 R3, R3, 0x4, RZ ;  /* 0x0000000403037819 */ /* 0x000fe200000006ff */
[----:B------:R-:W-:-:S07]  /*faa0*/  IMAD.MOV.U32 R2, RZ, RZ, R14 ;  /* 0x000000ffff027224 */ /* 0x000fce00078e000e */
[----:B------:R-:W-:Y:S05]  /*fab0*/  WARPSYNC.COLLECTIVE R15, `(.L_x_13698) ;  /* 0x000000000f087348 */ /* 0x000fea0003c00000 */
[----:B------:R0:W1:Y:S02]  /*fac0*/  SHFL.IDX P6, R14, R13, R12, R11 ;  /* 0x0000000c0d0e7389 */ /* 0x00006400000c000b */
[----:B01----:R-:W-:Y:S01]  /*fad0*/  ENDCOLLECTIVE ;  /* 0x000000000000791b */ /* 0x003fe20003800000 */
.L_x_13698:
[----:B------:R-:W-:-:S04]  /*fae0*/  LOP3.LUT R3, R3, 0x30, RZ, 0xc0, !PT ;  /* 0x0000003003037812 */ /* 0x000fc800078ec0ff */
[----:B------:R-:W-:-:S05]  /*faf0*/  IADD3 R2, P1, R3, R2, RZ ;  /* 0x0000000203027210 */ /* 0x000fca0007f3e0ff */
[----:B------:R-:W-:Y:S01]  /*fb00*/  IMAD.X R3, RZ, RZ, R17, P1 ;  /* 0x000000ffff037224 */ /* 0x000fe200008e0611 */
[----:B------:R-:W-:-:S04]  /*fb10*/  MOV R13, R20 ;  /* 0x00000014000d7202 */ /* 0x000fc80000000f00 */
        /* <DEDUP_REMOVED lines=8> */
.L_x_13699:
[----:B------:R-:W-:Y:S01]  /*fba0*/  IMAD.MOV.U32 R2, RZ, RZ, R14 ;  /* 0x000000ffff027224 */ /* 0x000fe200078e000e */
[----:B------:R-:W-:Y:S06]  /*fbb0*/  BRA `(.L_x_13700) ;  /* 0xffffffc800d07947 */ /* 0x000fec000383ffff */
.L_x_13615:
[----:B---3--:R3:W4:Y:S02]  /*fbc0*/  SYNCS.PHASECHK.TRANS64.TRYWAIT P1, [R5+URZ+0x12440], R29 ;  /* 0x0124401d050075a7 */ /* 0x008724000802017f */
[----:B----4-:R-:W-:Y:S05]  /*fbd0*/  @!P1 NANOSLEEP.SYNCS 0x989680 ;  /* 0x009896800000995d */ /* 0x010fea0003900000 */
[----:B------:R-:W4:Y:S02]  /*fbe0*/  @!P1 SYNCS.PHASECHK.TRANS64 P1, [R5+URZ+0x12440], R29 ;  /* 0x0124401d050095a7 */ /* 0x000f24000802007f */
[----:B----4-:R-:W-:Y:S05]  /*fbf0*/  @!P1 BRA `(.L_x_13615) ;  /* 0xfffffffc00f09947 */ /* 0x010fea000383ffff */
[----:B------:R-:W-:Y:S05]  /*fc00*/  BRA `(.L_x_13701) ;  /* 0xffffffcc001c7947 */ /* 0x000fea000383ffff */
.L_x_13616:
        /* <DEDUP_REMOVED lines=8> */
.L_x_13703:
[----:B------:R-:W-:Y:S05]  /*fc90*/  BSYNC B0 ;  /* 0x0000000000007941 */ /* 0x000fea0003800000 */
.L_x_13702:
[----:B------:R0:W5:Y:S01]  /*fca0*/  LDL R16, [R1+0x18] ;  /* 0x0000180001107983 */ /* 0x0001620000100800 */
[----:B------:R-:W-:Y:S01]  /*fcb0*/  IMAD.MOV.U32 R13, RZ, RZ, R9 ;  /* 0x000000ffff0d7224 */ /* 0x000fe200078e0009 */
[----:B------:R-:W-:Y:S01]  /*fcc0*/  MOV R11, 0x1c1f ;  /* 0x00001c1f000b7802 */ /* 0x000fe20000000f00 */
[----:B------:R-:W-:Y:S01]  /*fcd0*/  IMAD.MOV.U32 R12, RZ, RZ, RZ ;  /* 0x000000ffff0c7224 */ /* 0x000fe200078e00ff */
[----:B------:R-:W-:Y:S01]  /*fce0*/  MOV R3, R14 ;  /* 0x0000000e00037202 */ /* 0x000fe20000000f00 */
[----:B------:R-:W-:-:S07]  /*fcf0*/  IMAD.MOV.U32 R15, RZ, RZ, -0x1 ;  /* 0xffffffffff0f7424 */ /* 0x000fce00078e00ff */
[----:B0----5:R-:W-:Y:S05]  /*fd00*/  WARPSYNC.COLLECTIVE R15, `(.L_x_13704) ;  /* 0x000000000f087348 */ /* 0x021fea0003c00000 */
[----:B------:R1:W2:Y:S02]  /*fd10*/  SHFL.IDX P6, R14, R13, R12, R11 ;  /* 0x0000000c0d0e7389 */ /* 0x0002a400000c000b */
[----:B012--5:R-:W-:Y:S01]  /*fd20*/  ENDCOLLECTIVE ;  /* 0x000000000000791b */ /* 0x027fe20003800000 */
.L_x_13704:
[----:B------:R-:W-:Y:S02]  /*fd30*/  IMAD.MOV.U32 R13, RZ, RZ, R10 ;  /* 0x000000ffff0d7224 */ /* 0x000fe400078e000a */
[----:B------:R-:W-:Y:S01]  /*fd40*/  IMAD.MOV.U32 R12, RZ, RZ, 0x1 ;  /* 0x00000001ff0c7424 */ /* 0x000fe200078e00ff */
[----:B------:R-:W-:-:S13]  /*fd50*/  IADD3 R2, P1, R17, R14, RZ ;  /* 0x0000000e11027210 */ /* 0x000fda0007f3e0ff */
[----:B------:R-:W-:Y:S05]  /*fd60*/  WARPSYNC.COLLECTIVE R15, `(.L_x_13705) ;  /* 0x000000000f087348 */ /* 0x000fea0003c00000 */
[----:B------:R0:W1:Y:S02]  /*fd70*/  SHFL.IDX P6, R14, R13, R12, R11 ;  /* 0x0000000c0d0e7389 */ /* 0x00006400000c000b */
[----:B01----:R-:W-:Y:S01]  /*fd80*/  ENDCOLLECTIVE ;  /* 0x000000000000791b */ /* 0x003fe20003800000 */
.L_x_13705:
[----:B------:R-:W-:Y:S02]  /*fd90*/  IMAD.X R3, RZ, RZ, R3, P1 ;  /* 0x000000ffff037224 */ /* 0x000fe400008e0603 */
[----:B------:R-:W-:Y:S02]  /*fda0*/  IMAD.MOV.U32 R13, RZ, RZ, R9 ;  /* 0x000000ffff0d7224 */ /* 0x000fe400078e0009 */
[----:B------:R-:W-:-:S05]  /*fdb0*/  IMAD R7, R4, 0x2800, R16 ;  /* 0x0000280004077824 */ /* 0x000fca00078e0210 */
[----:B------:R-:W-:-:S05]  /*fdc0*/  IADD3 R7, R7, UR44, RZ ;  /* 0x0000002c07077c10 */ /* 0x000fca000fffe0ff */
        /* <DEDUP_REMOVED lines=8> */
.L_x_13706:
[----:B------:R-:W-:Y:S02]  /*fe50*/  IMAD.MOV.U32 R13, RZ, RZ, R10 ;  /* 0x000000ffff0d7224 */ /* 0x000fe400078e000a */
[----:B------:R-:W-:Y:S02]  /*fe60*/  IMAD.MOV.U32 R12, RZ, RZ, 0x2 ;  /* 0x00000002ff0c7424 */ /* 0x000fe400078e00ff */
[----:B------:R-:W-:-:S07]  /*fe70*/  IMAD.MOV.U32 R2, RZ, RZ, R14 ;  /* 0x000000ffff027224 */ /* 0x000fce00078e000e */
[----:B------:R-:W-:Y:S05]  /*fe80*/  WARPSYNC.COLLECTIVE R15, `(.L_x_13707) ;  /* 0x000000000f087348 */ /* 0x000fea0003c00000 */
[----:B------:R0:W1:Y:S02]  /*fe90*/  SHFL.IDX P6, R14, R13, R12, R11 ;  /* 0x0000000c0d0e7389 */ /* 0x00006400000c000b */
[----:B01----:R-:W-:Y:S01]  /*fea0*/  ENDCOLLECTIVE ;  /* 0x000000000000791b */ /* 0x003fe20003800000 */
.L_x_13707:
[----:B------:R-:W-:-:S04]  /*feb0*/  IADD3 R2, P1, R17, R2, RZ ;  /* 0x0000000211027210 */ /* 0x000fc80007f3e0ff */
[----:B------:R-:W-:-:S05]  /*fec0*/  IADD3.X R3, RZ, R3, RZ, P1, !PT ;  /* 0x00000003ff037210 */ /* 0x000fca0000ffe4ff */
        /* <DEDUP_REMOVED lines=9> */
.L_x_13708:
[----:B------:R-:W-:Y:S02]  /*ff60*/  IMAD.MOV.U32 R13, RZ, RZ, R10 ;  /* 0x000000ffff0d7224 */ /* 0x000fe400078e000a */
[----:B------:R-:W-:Y:S02]  /*ff70*/  IMAD.MOV.U32 R12, RZ, RZ, 0x3 ;  /* 0x00000003ff0c7424 */ /* 0x000fe400078e00ff */
[----:B------:R-:W-:-:S07]  /*ff80*/  IMAD.MOV.U32 R2, RZ, RZ, R14 ;  /* 0x000000ffff027224 */ /* 0x000fce00078e000e */
[----:B------:R-:W-:Y:S05]  /*ff90*/  WARPSYNC.COLLECTIVE R15, `(.L_x_13709) ;  /* 0x000000000f087348 */ /* 0x000fea0003c00000 */
[----:B------:R0:W1:Y:S02]  /*ffa0*/  SHFL.IDX P6, R14, R13, R12, R11 ;  /* 0x0000000c0d0e7389 */ /* 0x00006400000c000b */
[----:B01----:R-:W-:Y:S01]  /*ffb0*/  ENDCOLLECTIVE ;  /* 0x000000000000791b */ /* 0x003fe20003800000 */
.L_x_13709:
        /* <DEDUP_REMOVED lines=11> */
.L_x_13710:
[----:B------:R-:W-:Y:S02]  /*10070*/  IMAD.MOV.U32 R13, RZ, RZ, R8 ;  /* 0x000000ffff0d7224 */ /* 0x000fe400078e0008 */
[----:B------:R-:W-:Y:S02]  /*10080*/  IMAD.MOV.U32 R12, RZ, RZ, RZ ;  /* 0x000000ffff0c7224 */ /* 0x000fe400078e00ff */
[----:B------:R-:W-:-:S07]  /*10090*/  IMAD.MOV.U32 R9, RZ, RZ, R14 ;  /* 0x000000ffff097224 */ /* 0x000fce00078e000e */
[----:B------:R-:W-:Y:S05]  /*100a0*/  WARPSYNC.COLLECTIVE R15, `(.L_x_13711) ;  /* 0x000000000f087348 */ /* 0x000fea0003c00000 */
[----:B------:R0:W1:Y:S02]  /*100b0*/  SHFL.IDX P6, R14, R13, R12, R11 ;  /* 0x0000000c0d0e7389 */ /* 0x00006400000c000b */
[----:B01----:R-:W-:Y:S01]  /*100c0*/  ENDCOLLECTIVE ;  /* 0x000000000000791b */ /* 0x003fe20003800000 */
.L_x_13711:
        /* <DEDUP_REMOVED lines=11> */
.L_x_13712:
[----:B------:R-:W-:Y:S05]  /*10180*/  BRA `(.L_x_13713) ;  /* 0xffffffc800c07947 */ /* 0x000fea000383ffff */
.L_x_13619:
[----:B0-----:R0:W1:Y:S02]  /*10190*/  SYNCS.PHASECHK.TRANS64.TRYWAIT P2, [R3+URZ+0x12470], R2 ;  /* 0x01247002030075a7 */ /* 0x001064000804017f */
[----:B-1----:R-:W-:Y:S05]  /*101a0*/  @!P2 NANOSLEEP.SYNCS 0x989680 ;  /* 0x009896800000a95d */ /* 0x002fea0003900000 */
[----:B------:R-:W1:Y:S02]  /*101b0*/  @!P2 SYNCS.PHASECHK.TRANS64 P2, [R3+URZ+0x12470], R2 ;  /* 0x012470020300a5a7 */ /* 0x000e64000804007f */
[----:B-1----:R-:W-:Y:S05]  /*101c0*/  @!P2 BRA `(.L_x_13619) ;  /* 0xfffffffc00f0a947 */ /* 0x002fea000383ffff */
[----:B------:R-:W-:Y:S05]  /*101d0*/  BRA `(.L_x_13714) ;  /* 0xffffffcc00187947 */ /* 0x000fea000383ffff */
.L_x_13621:
[----:B0-----:R0:W1:Y:S02]  /*101e0*/  SYNCS.PHASECHK.TRANS64.TRYWAIT P2, [R3+URZ+0x12460], R6 ;  /* 0x01246006030075a7 */ /* 0x001064000804017f */
[----:B-1----:R-:W-:Y:S05]  /*101f0*/  @!P2 NANOSLEEP.SYNCS 0x989680 ;  /* 0x009896800000a95d */ /* 0x002fea0003900000 */
[----:B------:R-:W1:Y:S02]  /*10200*/  @!P2 SYNCS.PHASECHK.TRANS64 P2, [R3+URZ+0x12460], R6 ;  /* 0x012460060300a5a7 */ /* 0x000e64000804007f */
[----:B-1----:R-:W-:Y:S05]  /*10210*/  @!P2 BRA `(.L_x_13621) ;  /* 0xfffffffc00f0a947 */ /* 0x002fea000383ffff */
[----:B------:R-:W-:Y:S05]  /*10220*/  BRA `(.L_x_13715) ;  /* 0xffffffcc00287947 */ /* 0x000fea000383ffff */
.L_x_13628:
[----:B-1----:R1:W2:Y:S02]  /*10230*/  SYNCS.PHASECHK.TRANS64.TRYWAIT P0, [R2+URZ+0x12470], R3 ;  /* 0x01247003020075a7 */ /* 0x0022a4000800017f */
[----:B--2---:R-:W-:Y:S05]  /*10240*/  @!P0 NANOSLEEP.SYNCS 0x989680 ;  /* 0x009896800000895d */ /* 0x004fea0003900000 */
[----:B------:R-:W2:Y:S02]  /*10250*/  @!P0 SYNCS.PHASECHK.TRANS64 P0, [R2+URZ+0x12470], R3 ;  /* 0x01247003020085a7 */ /* 0x000ea4000800007f */
[----:B--2---:R-:W-:Y:S05]  /*10260*/  @!P0 BRA `(.L_x_13628) ;  /* 0xfffffffc00f08947 */ /* 0x004fea000383ffff */
[----:B------:R-:W-:Y:S05]  /*10270*/  BRA `(.L_x_13716) ;  /* 0xffffffd000787947 */ /* 0x000fea000383ffff */
.L_x_13630:
[----:B0-----:R0:W1:Y:S02]  /*10280*/  SYNCS.PHASECHK.TRANS64.TRYWAIT P0, [R2+URZ+0x12460], R5 ;  /* 0x01246005020075a7 */ /* 0x001064000800017f */
[----:B-1----:R-:W-:Y:S05]  /*10290*/  @!P0 NANOSLEEP.SYNCS 0x989680 ;  /* 0x009896800000895d */ /* 0x002fea0003900000 */
[----:B------:R-:W1:Y:S02]  /*102a0*/  @!P0 SYNCS.PHASECHK.TRANS64 P0, [R2+URZ+0x12460], R5 ;  /* 0x01246005020085a7 */ /* 0x000e64000800007f */
[----:B-1----:R-:W-:Y:S05]  /*102b0*/  @!P0 BRA `(.L_x_13630) ;  /* 0xfffffffc00f08947 */ /* 0x002fea000383ffff */
[----:B------:R-:W-:Y:S05]  /*102c0*/  BRA `(.L_x_13717) ;  /* 0xffffffd000947947 */ /* 0x000fea000383ffff */
.L_x_13633:
[----:B0-----:R0:W1:Y:S02]  /*102d0*/  SYNCS.PHASECHK.TRANS64.TRYWAIT P0, [R6+URZ+0x12420], R3 ;  /* 0x01242003060075a7 */ /* 0x001064000800017f */
[----:B-1----:R-:W-:Y:S05]  /*102e0*/  @!P0 NANOSLEEP.SYNCS 0x989680 ;  /* 0x009896800000895d */ /* 0x002fea0003900000 */
[----:B------:R-:W1:Y:S02]  /*102f0*/  @!P0 SYNCS.PHASECHK.TRANS64 P0, [R6+URZ+0x12420], R3 ;  /* 0x01242003060085a7 */ /* 0x000e64000800007f */
[----:B-1----:R-:W-:Y:S05]  /*10300*/  @!P0 BRA `(.L_x_13633) ;  /* 0xfffffffc00f08947 */ /* 0x002fea000383ffff */
[----:B------:R-:W-:Y:S05]  /*10310*/  BRA `(.L_x_13718) ;  /* 0xffffffd400c47947 */ /* 0x000fea000383ffff */
.L_x_13635:
[----:B0-----:R0:W1:Y:S02]  /*10320*/  SYNCS.PHASECHK.TRANS64.TRYWAIT P1, [R5+URZ+0x12440], R4 ;  /* 0x01244004050075a7 */ /* 0x001064000802017f */
[----:B-1----:R-:W-:Y:S05]  /*10330*/  @!P1 NANOSLEEP.SYNCS 0x989680 ;  /* 0x009896800000995d */ /* 0x002fea0003900000 */
[----:B------:R-:W1:Y:S02]  /*10340*/  @!P1 SYNCS.PHASECHK.TRANS64 P1, [R5+URZ+0x12440], R4 ;  /* 0x01244004050095a7 */ /* 0x000e64000802007f */
[----:B-1----:R-:W-:Y:S05]  /*10350*/  @!P1 BRA `(.L_x_13635) ;  /* 0xfffffffc00f09947 */ /* 0x002fea000383ffff */
[----:B------:R-:W-:Y:S05]  /*10360*/  BRA `(.L_x_13719) ;  /* 0xffffffd800007947 */ /* 0x000fea000383ffff */
.L_x_13637:
[----:B-1----:R1:W2:Y:S02]  /*10370*/  SYNCS.PHASECHK.TRANS64.TRYWAIT P1, [R3+URZ+0x12440], R0 ;  /* 0x01244000030075a7 */ /* 0x0022a4000802017f */
[----:B--2---:R-:W-:Y:S05]  /*10380*/  @!P1 NANOSLEEP.SYNCS 0x989680 ;  /* 0x009896800000995d */ /* 0x004fea0003900000 */
[----:B------:R-:W2:Y:S02]  /*10390*/  @!P1 SYNCS.PHASECHK.TRANS64 P1, [R3+URZ+0x12440], R0 ;  /* 0x01244000030095a7 */ /* 0x000ea4000802007f */
[----:B--2---:R-:W-:Y:S05]  /*103a0*/  @!P1 BRA `(.L_x_13637) ;  /* 0xfffffffc00f09947 */ /* 0x004fea000383ffff */
[----:B------:R-:W-:Y:S05]  /*103b0*/  BRA `(.L_x_13720) ;  /* 0xffffffd8000c7947 */ /* 0x000fea000383ffff */
.L_x_13639:
[----:B--2---:R2:W3:Y:S02]  /*103c0*/  SYNCS.PHASECHK.TRANS64.TRYWAIT P1, [R5+URZ+0x12460], R4 ;  /* 0x01246004050075a7 */ /* 0x0044e4000802017f */
[----:B---3--:R-:W-:Y:S05]  /*103d0*/  @!P1 NANOSLEEP.SYNCS 0x989680 ;  /* 0x009896800000995d */ /* 0x008fea0003900000 */
[----:B------:R-:W3:Y:S02]  /*103e0*/  @!P1 SYNCS.PHASECHK.TRANS64 P1, [R5+URZ+0x12460], R4 ;  /* 0x01246004050095a7 */ /* 0x000ee4000802007f */
[----:B---3--:R-:W-:Y:S05]  /*103f0*/  @!P1 BRA `(.L_x_13639) ;  /* 0xfffffffc00f09947 */ /* 0x008fea000383ffff */
[----:B------:R-:W-:Y:S05]  /*10400*/  BRA `(.L_x_13721) ;  /* 0xffffffd800087947 */ /* 0x000fea000383ffff */
.L_x_13641:
[----:B---3--:R3:W4:Y:S02]  /*10410*/  SYNCS.PHASECHK.TRANS64.TRYWAIT P1, [R3+URZ+0x12460], R0 ;  /* 0x01246000030075a7 */ /* 0x008724000802017f */
[----:B----4-:R-:W-:Y:S05]  /*10420*/  @!P1 NANOSLEEP.SYNCS 0x989680 ;  /* 0x009896800000995d */ /* 0x010fea0003900000 */
[----:B------:R-:W4:Y:S02]  /*10430*/  @!P1 SYNCS.PHASECHK.TRANS64 P1, [R3+URZ+0x12460], R0 ;  /* 0x01246000030095a7 */ /* 0x000f24000802007f */
[----:B----4-:R-:W-:Y:S05]  /*10440*/  @!P1 BRA `(.L_x_13641) ;  /* 0xfffffffc00f09947 */ /* 0x010fea000383ffff */
[----:B------:R-:W-:Y:S05]  /*10450*/  BRA `(.L_x_13722) ;  /* 0xffffffd800047947 */ /* 0x000fea000383ffff */
.L_x_13643:
[----:B----4-:R4:W0:Y:S02]  /*10460*/  SYNCS.PHASECHK.TRANS64.TRYWAIT P1, [R5+URZ+0x12480], R4 ;  /* 0x01248004050075a7 */ /* 0x010824000802017f */
[----:B0-----:R-:W-:Y:S05]  /*10470*/  @!P1 NANOSLEEP.SYNCS 0x989680 ;  /* 0x009896800000995d */ /* 0x001fea0003900000 */
[----:B------:R-:W0:Y:S02]  /*10480*/  @!P1 SYNCS.PHASECHK.TRANS64 P1, [R5+URZ+0x12480], R4 ;  /* 0x01248004050095a7 */ /* 0x000e24000802007f */
[----:B0-----:R-:W-:Y:S05]  /*10490*/  @!P1 BRA `(.L_x_13643) ;  /* 0xfffffffc00f09947 */ /* 0x001fea000383ffff */
[----:B------:R-:W-:Y:S05]  /*104a0*/  BRA `(.L_x_13723) ;  /* 0xffffffd800007947 */ /* 0x000fea000383ffff */
.L_x_13724:
        /* <DEDUP_REMOVED lines=13> */
.L_x_16302:


//--------------------- .text._ZN7cutlass13device_kernelIN5flash11enable_sm90INS1_16FlashAttnFwdSm90INS1_25CollectiveMainloopFwdSm90ILi2EN4cute5tupleIJNS5_1CILi1EEES8_S8_EEENS6_IJNS7_ILi192EEENS7_ILi160EEENS7_ILi64EEEEEELi64ENS_12float_e4m3_tEfNS_4arch4Sm90ELb0ELb0ELb1ELb1ELb1ELb0ELb0ELb1ELb1ELb1ELb1ELb0EEENS1_21CollectiveEpilogueFwdINS6_IJSA_SC_SB_EEES9_NS_10bfloat16_tESG_Li384ELb1ELb1ELb1ELb1EEENS1_36VarlenDynamicPersistentTileSchedulerILi192ELi160ELi384ELi128ELb1ELb1ELb1ELb0ELb1ELb1EEEEEEEEEvNT_6ParamsE --------------------------
	.section	.text._ZN7cutlass13device_kernelIN5flash11enable_sm90INS1_16FlashAttnFwdSm90INS1_25CollectiveMainloopFwdSm90ILi2EN4cute5tupleIJNS5_1CILi1EEES8_S8_EEENS6_IJNS7_ILi192EEENS7_ILi160EEENS7_ILi64EEEEEELi64ENS_12float_e4m3_tEfNS_4arch4Sm90ELb0ELb0ELb1ELb1ELb1ELb0ELb0ELb1ELb1ELb1ELb1ELb0EEENS1_21CollectiveEpilogueFwdINS6_IJSA_SC_SB_EEES9_NS_10bfloat16_tESG_Li384ELb1ELb1ELb1ELb1EEENS1_36VarlenDynamicPersistentTileSchedulerILi192ELi160ELi384ELi128ELb1ELb1ELb1ELb0ELb1ELb1EEEEEEEEEvNT_6ParamsE,"ax",@progbits
	.align	128
.text._ZN7cutlass13device_kernelIN5flash11enable_sm90INS1_16FlashAttnFwdSm90INS1_25CollectiveMainloopFwdSm90ILi2EN4cute5tupleIJNS5_1CILi1EEES8_S8_EEENS6_IJNS7_ILi192EEENS7_ILi160EEENS7_ILi64EEEEEELi64ENS_12float_e4m3_tEfNS_4arch4Sm90ELb0ELb0ELb1ELb1ELb1ELb0ELb0ELb1ELb1ELb1ELb1ELb0EEENS1_21CollectiveEpilogueFwdINS6_IJSA_SC_SB_EEES9_NS_10bfloat16_tESG_Li384ELb1ELb1ELb1ELb1EEENS1_36VarlenDynamicPersistentTileSchedulerILi192ELi160ELi384ELi128ELb1ELb1ELb1ELb0ELb1ELb1EEEEEEEEEvNT_6ParamsE:
        .type           _ZN7cutlass13device_kernelIN5flash11enable_sm90INS1_16FlashAttnFwdSm90INS1_25CollectiveMainloopFwdSm90ILi2EN4cute5tupleIJNS5_1CILi1EEES8_S8_EEENS6_IJNS7_ILi192EEENS7_ILi160EEENS7_ILi64EEEEEELi64ENS_12float_e4m3_tEfNS_4arch4Sm90ELb0ELb0ELb1ELb1ELb1ELb0ELb0ELb1ELb1ELb1ELb1ELb0EEENS1_21CollectiveEpilogueFwdINS6_IJSA_SC_SB_EEES9_NS_10bfloat16_tESG_Li384ELb1ELb1ELb1ELb1EEENS1_36VarlenDynamicPersistentTileSchedulerILi192ELi160ELi384ELi128ELb1ELb1ELb1ELb0ELb1ELb1EEEEEEEEEvNT_6ParamsE,@function
        .size           _ZN7cutlass13device_kernelIN5flash11enable_sm90INS1_16FlashAttnFwdSm90INS1_25CollectiveMainloopFwdSm90ILi2EN4cute5tupleIJNS5_1CILi1EEES8_S8_EEENS6_IJNS7_ILi192EEENS7_ILi160EEENS7_ILi64EEEEEELi64ENS_12float_e4m3_tEfNS_4arch4Sm90ELb0ELb0ELb1ELb1ELb1ELb0ELb0ELb1ELb1ELb1ELb1ELb0EEENS1_21CollectiveEpilogueFwdINS6_IJSA_SC_SB_EEES9_NS_10bfloat16_tESG_Li384ELb1ELb1ELb1ELb1EEENS1_36VarlenDynamicPersistentTileSchedulerILi192ELi160ELi384ELi128ELb1ELb1ELb1ELb0ELb1ELb1EEEEEEEEEvNT_6ParamsE,(.L_x_16303 - _ZN7cutlass13device_kernelIN5flash11enable_sm90INS1_16FlashAttnFwdSm90INS1_25CollectiveMainloopFwdSm90ILi2EN4cute5tupleIJNS5_1CILi1EEES8_S8_EEENS6_IJNS7_ILi192EEENS7_ILi160EEENS7_ILi64EEEEEELi64ENS_12float_e4m3_tEfNS_4arch4Sm90ELb0ELb0ELb1ELb1ELb1ELb0ELb0ELb1ELb1ELb1ELb1ELb0EEENS1_21CollectiveEpilogueFwdINS6_IJSA_SC_SB_EEES9_NS_10bfloat16_tESG_Li384ELb1ELb1ELb1ELb1EEENS1_36VarlenDynamicPersistentTileSchedulerILi192ELi160ELi384ELi128ELb1ELb1ELb1ELb0ELb1ELb1EEEEEEEEEvNT_6ParamsE)
        .other          _ZN7cutlass13device_kernelIN5flash11enable_sm90INS1_16FlashAttnFwdSm90INS1_25CollectiveMainloopFwdSm90ILi2EN4cute5tupleIJNS5_1CILi1EEES8_S8_EEENS6_IJNS7_ILi192EEENS7_ILi160EEENS7_ILi64EEEEEELi64ENS_12float_e4m3_tEfNS_4arch4Sm90ELb0ELb0ELb1ELb1ELb1ELb0ELb0ELb1ELb1ELb1ELb1ELb0EEENS1_21CollectiveEpilogueFwdINS6_IJSA_SC_SB_EEES9_NS_10bfloat16_tESG_Li384ELb1ELb1ELb1ELb1EEENS1_36VarlenDynamicPersistentTileSchedulerILi192ELi160ELi384ELi128ELb1ELb1ELb1ELb0ELb1ELb1EEEEEEEEEvNT_6ParamsE,@"STO_CUDA_ENTRY STV_DEFAULT"
_ZN7cutlass13device_kernelIN5flash11enable_sm90INS1_16FlashAttnFwdSm90INS1_25CollectiveMainloopFwdSm90ILi2EN4cute5tupleIJNS5_1CILi1EEES8_S8_EEENS6_IJNS7_ILi192EEENS7_ILi160EEENS7_ILi64EEEEEELi64ENS_12float_e4m3_tEfNS_4arch4Sm90ELb0ELb0ELb1ELb1ELb1ELb0ELb0ELb1ELb1ELb1ELb1ELb0EEENS1_21CollectiveEpilogueFwdINS6_IJSA_SC_SB_EEES9_NS_10bfloat16_tESG_Li384ELb1ELb1ELb1ELb1EEENS1_36VarlenDynamicPersistentTileSchedulerILi192ELi160ELi384ELi128ELb1ELb1ELb1ELb0ELb1ELb1EEEEEEEEEvNT_6ParamsE:
        /* <DEDUP_REMOVED lines=45> */
.L_x_13725:
        /* <DEDUP_REMOVED lines=22> */
.L_x_13726:
        /* <DEDUP_REMOVED lines=18> */
.L_x_13727:
        /* <DEDUP_REMOVED lines=22> */
.L_x_13728:
        /* <DEDUP_REMOVED lines=24> */
.L_x_13729:
        /* <DEDUP_REMOVED lines=8> */
.L_x_13731:
        /* <DEDUP_REMOVED lines=26> */
[----:B------:R-:W-:Y:S02]  /*0a50*/  SHF.R.S32.HI R6, RZ, 0x4, R3 ;  /* 0x00000004ff067819 */ /* 0x000fe40000011403 */
[----:B------:R-:W-:Y:S01]  /*0a60*/  SHF.R.S32.HI R14, RZ, 0x7, R2 ;  /* 0x00000007ff0e7819 */ /* 0x000fe20000011402 */
[----:B------:R-:W-:Y:S01]  /*0a70*/  IMAD.IADD R12, R13, 0x1, -R4 ;  /* 0x000000010d0c7824 */ /* 0x000fe200078e0a04 */
[----:B------:R-:W-:-:S02]  /*0a80*/  LEA.HI R4, R0, R13, RZ, 0x5 ;  /* 0x0000000d00047211 */ /* 0x000fc400078f28ff */
[----:B------:R-:W-:Y:S01]  /*0a90*/  LEA.HI R11, R0, R13, RZ, 0x2 ;  /* 0x0000000d000b7211 */ /* 0x000fe200078f10ff */
[----:B------:R-:W-:Y:S01]  /*0aa0*/  IMAD.HI R2, R14, 0x55555556, RZ ;  /* 0x555555560e027827 */ /* 0x000fe200078e02ff */
[----:B------:R-:W-:Y:S02]  /*0ab0*/  SHF.R.S32.HI R7, RZ, 0x1f, R12 ;  /* 0x0000001fff077819 */ /* 0x000fe4000001140c */
[----:B------:R-:W-:Y:S01]  /*0ac0*/  LOP3.LUT R11, R11, 0xfffffffc, RZ, 0xc0, !PT ;  /* 0xfffffffc0b0b7812 */ /* 0x000fe200078ec0ff */
[----:B------:R-:W-:Y:S01]  /*0ad0*/  IMAD.SHL.U32 R5, R4, 0x20, RZ ;  /* 0x0000002004057824 */ /* 0x000fe200078e00ff */
[----:B------:R-:W-:Y:S02]  /*0ae0*/  LEA.HI R8, R7, R12, RZ, 0x2 ;  /* 0x0000000c07087211 */ /* 0x000fe400078f10ff */
[----:B------:R-:W-:Y:S01]  /*0af0*/  LOP3.LUT R4, R3, 0x3fffff0, RZ, 0xc0, !PT ;  /* 0x03fffff003047812 */ /* 0x000fe200078ec0ff */
[----:B------:R-:W-:Y:S01]  /*0b00*/  IMAD.IADD R11, R13, 0x1, -R11 ;  /* 0x000000010d0b7824 */ /* 0x000fe200078e0a0b */
[----:B------:R-:W-:-:S02]  /*0b10*/  SHF.R.S32.HI R9, RZ, 0x2, R8 ;  /* 0x00000002ff097819 */ /* 0x000fc40000011408 */
[----:B------:R-:W-:Y:S01]  /*0b20*/  SHF.R.S32.HI R10, RZ, 0x1f, R8 ;  /* 0x0000001fff0a7819 */ /* 0x000fe20000011408 */
[----:B------:R-:W-:Y:S01]  /*0b30*/  IMAD.IADD R4, R13, 0x1, -R4 ;  /* 0x000000010d047824 */ /* 0x000fe200078e0a04 */
[----:B------:R-:W-:Y:S02]  /*0b40*/  LEA.HI R3, R3, R6, RZ, 0x1 ;  /* 0x0000000603037211 */ /* 0x000fe400078f08ff */
[----:B------:R-:W-:Y:S02]  /*0b50*/  LEA.HI R10, R10, R9, RZ, 0x3 ;  /* 0x000000090a0a7211 */ /* 0x000fe400078f18ff */
[----:B------:R-:W-:Y:S02]  /*0b60*/  LOP3.LUT R5, R5, 0xfffffc00, RZ, 0xc0, !PT ;  /* 0xfffffc0005057812 */ /* 0x000fe400078ec0ff */
[----:B------:R-:W-:Y:S02]  /*0b70*/  LOP3.LUT R3, R3, 0x1ffffffe, RZ, 0xc0, !PT ;  /* 0x1ffffffe03037812 */ /* 0x000fe400078ec0ff */
[----:B------:R-:W-:Y:S01]  /*0b80*/  LOP3.LUT R10, R10, 0xfffffff8, RZ, 0xc0, !PT ;  /* 0xfffffff80a0a7812 */ /* 0x000fe200078ec0ff */
[----:B------:R-:W-:Y:S01]  /*0b90*/  IMAD R4, R4, 0x40, R5 ;  /* 0x0000004004047824 */ /* 0x000fe200078e0205 */
[----:B------:R-:W-:-:S02]  /*0ba0*/  LEA.HI R7, R7, R12, RZ, 0x5 ;  /* 0x0000000c07077211 */ /* 0x000fc400078f28ff */
[----:B------:R-:W-:Y:S01]  /*0bb0*/  IADD3 R3, R6, -R3, RZ ;  /* 0x8000000306037210 */ /* 0x000fe20007ffe0ff */
[----:B------:R-:W-:Y:S01]  /*0bc0*/  IMAD.IADD R10, R9, 0x1, -R10 ;  /* 0x00000001090a7824 */ /* 0x000fe200078e0a0a */
[----:B------:R-:W-:Y:S02]  /*0bd0*/  LEA.HI R2, R2, R2, RZ, 0x1 ;  /* 0x0000000202027211 */ /* 0x000fe400078f08ff */
[----:B------:R-:W-:Y:S01]  /*0be0*/  SHF.R.S32.HI R7, RZ, 0x5, R7 ;  /* 0x00000005ff077819 */ /* 0x000fe20000011407 */
[----:B------:R-:W-:Y:S01]  /*0bf0*/  IMAD R3, R3, 0x8, R4 ;  /* 0x0000000803037824 */ /* 0x000fe200078e0204 */
[----:B------:R-:W-:Y:S01]  /*0c00*/  LOP3.LUT R8, R8, 0x7ffffffc, RZ, 0xc0, !PT ;  /* 0x7ffffffc08087812 */ /* 0x000fe200078ec0ff */
[----:B------:R-:W-:Y:S01]  /*0c10*/  IMAD R2, R2, -0x3, R14 ;  /* 0xfffffffd02027824 */ /* 0x000fe200078e020e */
[----:B------:R-:W-:Y:S01]  /*0c20*/  LEA.HI R0, R0, R13, RZ, 0x3 ;  /* 0x0000000d00007211 */ /* 0x000fe200078f18ff */
[----:B------:R-:W-:Y:S01]  /*0c30*/  IMAD R7, R7, 0x10, R10 ;  /* 0x0000001007077824 */ /* 0x000fe200078e020a */
[----:B------:R0:W-:Y:S01]  /*0c40*/  STL [R1+0x38], R3 ;  /* 0x0000380301007387 */ /* 0x0001e20000100800 */
[----:B------:R-:W-:Y:S01]  /*0c50*/  IMAD.IADD R8, R12, 0x1, -R8 ;  /* 0x000000010c087824 */ /* 0x000fe200078e0a08 */
[----:B------:R-:W-:Y:S01]  /*0c60*/  LOP3.LUT R16, R0, 0xfffffff8, RZ, 0xc0, !PT ;  /* 0xfffffff800107812 */ /* 0x000fe200078ec0ff */
[----:B------:R-:W-:Y:S01]  /*0c70*/  IMAD R5, R2, 0x40, R7 ;  /* 0x0000004002057824 */ /* 0x000fe200078e0207 */
[----:B------:R-:W-:Y:S01]  /*0c80*/  SHF.R.S32.HI R0, RZ, 0x3, R0 ;  /* 0x00000003ff007819 */ /* 0x000fe20000011400 */
[----:B------:R-:W-:Y:S01]  /*0c90*/  IMAD.SHL.U32 R2, R8, 0x2, RZ ;  /* 0x0000000208027824 */ /* 0x000fe200078e00ff */
[----:B------:R-:W-:-:S02]  /*0ca0*/  IADD3 R16, R13, -R16, RZ ;  /* 0x800000100d107210 */ /* 0x000fc40007ffe0ff */
[----:B------:R-:W-:Y:S01]  /*0cb0*/  STL [R1+0x30], R5 ;  /* 0x0000300501007387 */ /* 0x000fe20000100800 */
[C---:B------:R-:W-:Y:S01]  /*0cc0*/  VIADD R0, R2.reuse, 0x8 ;  /* 0x0000000802007836 */ /* 0x040fe20000000000 */
[----:B0-----:R-:W-:Y:S01]  /*0cd0*/  LEA.HI R3, R11, R11, RZ, 0x1 ;  /* 0x0000000b0b037211 */ /* 0x001fe200078f08ff */
[C---:B------:R-:W-:Y:S01]  /*0ce0*/  VIADD R157, R2.reuse, 0x10 ;  /* 0x00000010029d7836 */ /* 0x040fe20000000000 */
[----:B------:R0:W-:Y:S01]  /*0cf0*/  STL [R1+0x4], R2 ;  /* 0x0000040201007387 */ /* 0x0001e20000100800 */
[C---:B------:R-:W-:Y:S01]  /*0d00*/  VIADD R22, R2.reuse, 0x28 ;  /* 0x0000002802167836 */ /* 0x040fe20000000000 */
[----:B------:R-:W-:Y:S01]  /*0d10*/  LOP3.LUT R4, R3, 0x1ffffffe, RZ, 0xc0, !PT ;  /* 0x1ffffffe03047812 */ /* 0x000fe200078ec0ff */
[C---:B------:R-:W-:Y:S01]  /*0d20*/  VIADD R156, R2.reuse, 0x18 ;  /* 0x00000018029c7836 */ /* 0x040fe20000000000 */
[C---:B------:R-:W-:Y:S01]  /*0d30*/  IADD3 R23, R2.reuse, 0x20, RZ ;  /* 0x0000002002177810 */ /* 0x040fe20007ffe0ff */
[----:B------:R-:W-:Y:S01]  /*0d40*/  VIADD R19, R2, 0x30 ;  /* 0x0000003002137836 */ /* 0x000fe20000000000 */
[----:B------:R1:W-:Y:S01]  /*0d50*/  STL [R1], R0 ;  /* 0x0000000001007387 */ /* 0x0003e20000100800 */
[----:B------:R-:W-:-:S02]  /*0d60*/  IMAD.IADD R4, R11, 0x1, -R4 ;  /* 0x000000010b047824 */ /* 0x000fc400078e0a04 */
[----:B------:R-:W-:Y:S01]  /*0d70*/  VIADD R18, R2, 0x38 ;  /* 0x0000003802127836 */ /* 0x000fe20000000000 */
[----:B0-----:R-:W-:Y:S01]  /*0d80*/  SHF.R.S32.HI R2, RZ, 0x1f, R0 ;  /* 0x0000001fff027819 */ /* 0x001fe20000011400 */
[----:B------:R-:W-:-:S04]  /*0d90*/  IMAD.SHL.U32 R17, R16, 0x8, RZ ;  /* 0x0000000810117824 */ /* 0x000fc800078e00ff */
[----:B------:R0:W-:Y:S01]  /*0da0*/  STL [R1+0x28], R2 ;  /* 0x0000280201007387 */ /* 0x0001e20000100800 */
[----:B-1----:R-:W-:Y:S02]  /*0db0*/  SHF.R.S32.HI R0, RZ, 0x1f, R157 ;  /* 0x0000001fff007819 */ /* 0x002fe4000001149d */
[----:B------:R-:W-:Y:S01]  /*0dc0*/  SHF.R.S32.HI R0, RZ, 0x1f, R22 ;  /* 0x0000001fff007819 */ /* 0x000fe20000011416 */
[----:B------:R-:W-:Y:S01]  /*0dd0*/  IMAD R0, R4, 0x8, R5 ;  /* 0x0000000804007824 */ /* 0x000fe200078e0205 */
[----:B------:R-:W-:Y:S02]  /*0de0*/  SHF.R.S32.HI R3, RZ, 0x1f, R17 ;  /* 0x0000001fff037819 */ /* 0x000fe40000011411 */
[----:B------:R-:W-:Y:S02]  /*0df0*/  SHF.R.S32.HI R3, RZ, 0x1f, R156 ;  /* 0x0000001fff037819 */ /* 0x000fe4000001149c */
[----:B------:R1:W-:Y:S01]  /*0e00*/  STL [R1+0x34], R0 ;  /* 0x0000340001007387 */ /* 0x0003e20000100800 */
[----:B0-----:R-:W-:-:S02]  /*0e10*/  SHF.R.S32.HI R2, RZ, 0x1f, R23 ;  /* 0x0000001fff027819 */ /* 0x001fc40000011417 */
[----:B------:R-:W-:Y:S02]  /*0e20*/  SHF.R.S32.HI R3, RZ, 0x1f, R19 ;  /* 0x0000001fff037819 */ /* 0x000fe40000011413 */
[----:B------:R-:W-:-:S07]  /*0e30*/  SHF.R.S32.HI R2, RZ, 0x1f, R18 ;  /* 0x0000001fff027819 */ /* 0x000fce0000011412 */
.L_x_13769:
[----:B0123--:R-:W0:Y:S01]  /*0e40*/  LDC.64 R2, c[0x0][0xc88] ;  /* 0x00032200ff027b82 */ /* 0x00fe220000000a00 */
        /* <DEDUP_REMOVED lines=20> */
[----:B------:R-:W-:Y:S01]  /*0f90*/  MOV R4, UR10 ;  /* 0x0000000a00047c02 */ /* 0x000fe20008000f00 */
[----:B------:R-:W-:-:S03]  /*0fa0*/  ULDC.64 UR8, c[0x0][0x418] ;  /* 0x0001060000087ab9 */ /* 0x000fc60000000a00 */
        /* <DEDUP_REMOVED lines=12> */
[----:B----45:R-:W-:-:S14]  /*1070*/  @P1 BRA `(.L_x_13732) ;  /* 0x0000000000341947 */ /* 0x030fdc0003800000 */
        /* <DEDUP_REMOVED lines=9> */
[----:B-1----:R-:W3:Y:S01]  /*1110*/  LDG.E R0, desc[UR54][R2.64+0x4] ;  /* 0x0000043602007981 */ /* 0x002ee2000c1e1900 */
[----:B--2---:R-:W-:Y:S02]  /*1120*/  R2UR UR4, R4 ;  /* 0x00000000040472ca */ /* 0x004fe400000e0000 */
[----:B---3--:R-:W-:-:S13]  /*1130*/  R2UR UR6, R0 ;  /* 0x00000000000672ca */ /* 0x008fda00000e0000 */
[----:B------:R-:W-:-:S12]  /*1140*/  UIADD3 UR4, -UR4, UR6, URZ ;  /* 0x0000000604047290 */ /* 0x000fd8000fffe13f */
.L_x_13732:
        /* <DEDUP_REMOVED lines=22> */
[-C--:B-1----:R-:W-:Y:S01]  /*12b0*/  IABS R0, R3.reuse ;  /* 0x0000000300007213 */ /* 0x082fe20000000000 */
[----:B------:R-:W-:Y:S01]  /*12c0*/  ULOP3.LUT UR6, UR6, UR10, URZ, 0x3c, !UPT ;  /* 0x0000000a06067292 */ /* 0x000fe2000f8e3c3f */
[----:B------:R-:W-:Y:S02]  /*12d0*/  IABS R5, R3 ;  /* 0x0000000300057213 */ /* 0x000fe40000000000 */
        /* <DEDUP_REMOVED lines=26> */
.L_x_13733:
[----:B------:R-:W-:Y:S01]  /*1480*/  UIMAD UR49, UR46, UR4, URZ ;  /* 0x000000042e3172a4 */ /* 0x000fe2000f8e023f */
[----:B-1----:R-:W-:Y:S01]  /*1490*/  IMAD.U32 R0, RZ, RZ, UR9 ;  /* 0x00000009ff007e24 */ /* 0x002fe2000f8e00ff */
[----:B------:R-:W-:Y:S01]  /*14a0*/  PLOP3.LUT P0, PT, PT, PT, PT, 0x80, 0x0 ;  /* 0x000000000000781c */ /* 0x000fe20003f0f070 */
[----:B------:R-:W-:Y:S01]  /*14b0*/  IMAD.U32 R3, RZ, RZ, UR4 ;  /* 0x00000004ff037e24 */ /* 0x000fe2000f8e00ff */
[----:B------:R-:W-:Y:S02]  /*14c0*/  CS2R R4, SRZ ;  /* 0x0000000000047805 */ /* 0x000fe4000001ff00 */
[----:B------:R-:W-:Y:S02]  /*14d0*/  CS2R R58, SRZ ;  /* 0x00000000003a7805 */ /* 0x000fe4000001ff00 */
[----:B------:R-:W-:Y:S02]  /*14e0*/  CS2R R6, SRZ ;  /* 0x0000000000067805 */ /* 0x000fe4000001ff00 */
[----:B------:R-:W-:-:S02]  /*14f0*/  CS2R R26, SRZ ;  /* 0x00000000001a7805 */ /* 0x000fc4000001ff00 */
[----:B------:R-:W-:Y:S02]  /*1500*/  VIADDMNMX R0, R3, UR49, R0, PT ;  /* 0x0000003103007c46 */ /* 0x000fe4000b800100 */
[----:B------:R-:W-:Y:S01]  /*1510*/  CS2R R8, SRZ ;  /* 0x0000000000087805 */ /* 0x000fe2000001ff00 */
[----:B------:R-:W-:Y:S01]  /*1520*/  IMAD.MOV.U32 R36, RZ, RZ, RZ ;  /* 0x000000ffff247224 */ /* 0x000fe200078e00ff */
[----:B------:R-:W-:Y:S02]  /*1530*/  CS2R R10, SRZ ;  /* 0x00000000000a7805 */ /* 0x000fe4000001ff00 */
[----:B------:R-:W-:Y:S02]  /*1540*/  R2UR UR52, R0 ;  /* 0x00000000003472ca */ /* 0x000fe400000e0000 */
[----:B------:R-:W-:Y:S02]  /*1550*/  CS2R R38, SRZ ;  /* 0x0000000000267805 */ /* 0x000fe4000001ff00 */
[----:B------:R-:W-:Y:S01]  /*1560*/  CS2R R34, SRZ ;  /* 0x0000000000227805 */ /* 0x000fe2000001ff00 */
[----:B------:R-:W-:Y:S01]  /*1570*/  IMAD.MOV.U32 R33, RZ, RZ, RZ ;  /* 0x000000ffff217224 */ /* 0x000fe200078e00ff */
[----:B------:R-:W-:Y:S01]  /*1580*/  CS2R R12, SRZ ;  /* 0x00000000000c7805 */ /* 0x000fe2000001ff00 */
[----:B------:R-:W-:Y:S01]  /*1590*/  IMAD.MOV.U32 R44, RZ, RZ, RZ ;  /* 0x000000ffff2c7224 */ /* 0x000fe200078e00ff */
[----:B------:R-:W-:-:S02]  /*15a0*/  CS2R R46, SRZ ;  /* 0x00000000002e7805 */ /* 0x000fc4000001ff00 */
[----:B------:R-:W-:Y:S02]  /*15b0*/  CS2R R14, SRZ ;  /* 0x00000000000e7805 */ /* 0x000fe4000001ff00 */
[----:B------:R-:W-:Y:S01]  /*15c0*/  MOV R41, RZ ;  /* 0x000000ff00297202 */ /* 0x000fe20000000f00 */
[----:B------:R-:W-:Y:S01]  /*15d0*/  IMAD.MOV.U32 R52, RZ, RZ, RZ ;  /* 0x000000ffff347224 */ /* 0x000fe200078e00ff */
[----:B------:R-:W-:Y:S02]  /*15e0*/  CS2R R20, SRZ ;  /* 0x0000000000147805 */ /* 0x000fe4000001ff00 */
[----:B------:R-:W-:Y:S02]  /*15f0*/  CS2R R54, SRZ ;  /* 0x0000000000367805 */ /* 0x000fe4000001ff00 */
[----:B------:R-:W-:Y:S01]  /*1600*/  CS2R R50, SRZ ;  /* 0x0000000000327805 */ /* 0x000fe2000001ff00 */
[----:B------:R-:W-:Y:S01]  /*1610*/  UISETP.GT.AND UP0, UPT, UR52, UR49, UPT ;  /* 0x000000313400728c */ /* 0x000fe2000bf04270 */
[----:B------:R-:W-:-:S05]  /*1620*/  IMAD.MOV.U32 R49, RZ, RZ, RZ ;  /* 0x000000ffff317224 */ /* 0x000fca00078e00ff */
[----:B------:R-:W-:-:S13]  /*1630*/  PLOP3.LUT P1, PT, PT, PT, UP0, 0x80, 0x0 ;  /* 0x000000000000781c */ /* 0x000fda0003f2f008 */
[----:B------:R-:W-:Y:S05]  /*1640*/  @!P1 BRA `(.L_x_13734) ;  /* 0x0000006c000c9947 */ /* 0x000fea0003800000 */
[----:B------:R-:W0:Y:S01]  /*1650*/  S2R R2, SR_TID.X ;  /* 0x0000000000027919 */ /* 0x000e220000002100 */
[----:B------:R-:W-:Y:S01]  /*1660*/  MOV R5, 0x400 ;  /* 0x0000040000057802 */ /* 0x000fe20000000f00 */
[----:B------:R-:W-:Y:S01]  /*1670*/  UMOV UR37, 0x80000020 ;  /* 0x8000002000257882 */ /* 0x000fe20000000000 */
[----:B0-----:R-:W-:-:S05]  /*1680*/  VIADD R24, R2, 0xffffff80 ;  /* 0xffffff8002187836 */ /* 0x001fca0000000000 */
[----:B------:R-:W-:-:S04]  /*1690*/  SHF.R.S32.HI R2, RZ, 0x1f, R24 ;  /* 0x0000001fff027819 */ /* 0x000fc80000011418 */
[----:B------:R-:W-:Y:S02]  /*16a0*/  LEA.HI R2, R2, R24, RZ, 0x7 ;  /* 0x0000001802027211 */ /* 0x000fe400078f38ff */
[----:B------:R-:W0:Y:S02]  /*16b0*/  S2R R24, SR_CgaCtaId ;  /* 0x0000000000187919 */ /* 0x000e240000008800 */
[----:B------:R-:W-:-:S05]  /*16c0*/  SHF.R.S32.HI R2, RZ, 0x7, R2 ;  /* 0x00000007ff027819 */ /* 0x000fca0000011402 */
[----:B------:R-:W1:Y:S02]  /*16d0*/  SHFL.IDX PT, R0, R2, RZ, 0x1f ;  /* 0x00001fff02007589 */ /* 0x000e6400000e0000 */
[----:B-1----:R-:W-:Y:S01]  /*16e0*/  IMAD.HI R2, R0, 0x55555556, RZ ;  /* 0x5555555600027827 */ /* 0x002fe200078e02ff */
[----:B0-----:R-:W-:-:S04]  /*16f0*/  LEA R25, R24, R5, 0x18 ;  /* 0x0000000518197211 */ /* 0x001fc800078ec0ff */
[----:B------:R-:W-:-:S05]  /*1700*/  LEA.HI R3, R2, R2, RZ, 0x1 ;  /* 0x0000000202037211 */ /* 0x000fca00078f08ff */
[----:B------:R-:W-:Y:S02]  /*1710*/  IMAD R3, R3, -0x3, R0 ;  /* 0xfffffffd03037824 */ /* 0x000fe400078e0200 */
[----:B------:R-:W-:-:S04]  /*1720*/  VIADD R0, R25, 0xb000 ;  /* 0x0000b00019007836 */ /* 0x000fc80000000000 */
[----:B------:R-:W-:Y:S01]  /*1730*/  IMAD R3, R3, 0x1000, R0 ;  /* 0x0000100003037824 */ /* 0x000fe200078e0200 */
[----:B------:R-:W-:-:S04]  /*1740*/  LOP3.LUT P0, RZ, R0, 0x9f, RZ, 0xc0, !PT ;  /* 0x0000009f00ff7812 */ /* 0x000fc8000780c0ff */
[----:B------:R-:W-:-:S04]  /*1750*/  SHF.R.U32.HI R3, RZ, 0x4, R3 ;  /* 0x00000004ff037819 */ /* 0x000fc80000011603 */
[----:B------:R-:W-:-:S04]  /*1760*/  LOP3.LUT R3, R3, 0x3fff, RZ, 0xc0, !PT ;  /* 0x00003fff03037812 */ /* 0x000fc800078ec0ff */
[----:B------:R-:W-:-:S04]  /*1770*/  LOP3.LUT R26, R3, 0x10000, RZ, 0xfc, !PT ;  /* 0x00010000031a7812 */ /* 0x000fc800078efcff */
[----:B------:R-:W-:Y:S01]  /*1780*/  R2UR UR36, R26 ;  /* 0x000000001a2472ca */ /* 0x000fe200000e0000 */
[----:B------:R-:W-:-:S14]  /*1790*/  @!P0 BRA `(.L_x_13735) ;  /* 0x0000000000408947 */ /* 0x000fdc0003800000 */
[----:B------:R-:W-:Y:S01]  /*17a0*/  MOV R0, 0x0 ;  /* 0x0000000000007802 */ /* 0x000fe20000000f00 */
[----:B------:R-:W-:Y:S01]  /*17b0*/  ULDC.64 UR4, c[0x4][0x1b0] ;  /* 0x01006c0000047ab9 */ /* 0x000fe20000000a00 */
[----:B------:R-:W-:Y:S01]  /*17c0*/  ULDC.64 UR6, c[0x4][0x30] ;  /* 0x01000c0000067ab9 */ /* 0x000fe20000000a00 */
[----:B------:R-:W-:Y:S01]  /*17d0*/  IMAD.U32 R4, RZ, RZ, UR4 ;  /* 0x00000004ff047e24 */ /* 0x000fe2000f8e00ff */
[----:B------:R0:W1:Y:S01]  /*17e0*/  LDC.64 R2, c[0x4][R0] ;  /* 0x0100000000027b82 */ /* 0x0000620000000a00 */
[----:B------:R-:W-:Y:S01]  /*17f0*/  MOV R5, UR5 ;  /* 0x0000000500057c02 */ /* 0x000fe20008000f00 */
[----:B------:R-:W-:Y:S01]  /*1800*/  ULDC.64 UR4, c[0x4][0x1b8] ;  /* 0x01006e0000047ab9 */ /* 0x000fe20000000a00 */
[----:B------:R-:W-:Y:S01]  /*1810*/  IMAD.U32 R10, RZ, RZ, UR6 ;  /* 0x00000006ff0a7e24 */ /* 0x000fe2000f8e00ff */
[----:B------:R-:W-:Y:S01]  /*1820*/  MOV R13, RZ ;  /* 0x000000ff000d7202 */ /* 0x000fe20000000f00 */
[----:B------:R-:W-:Y:S02]  /*1830*/  IMAD.U32 R6, RZ, RZ, UR4 ;  /* 0x00000004ff067e24 */ /* 0x000fe4000f8e00ff */
[----:B------:R-:W-:-:S02]  /*1840*/  IMAD.U32 R7, RZ, RZ, UR5 ;  /* 0x00000005ff077e24 */ /* 0x000fc4000f8e00ff */
[----:B------:R-:W-:Y:S02]  /*1850*/  IMAD.U32 R11, RZ, RZ, UR7 ;  /* 0x00000007ff0b7e24 */ /* 0x000fe4000f8e00ff */
[----:B------:R-:W-:Y:S02]  /*1860*/  IMAD.MOV.U32 R8, RZ, RZ, 0x70 ;  /* 0x00000070ff087424 */ /* 0x000fe400078e00ff */
[----:B0-----:R-:W-:-:S07]  /*1870*/  IMAD.MOV.U32 R12, RZ, RZ, 0x1 ;  /* 0x00000001ff0c7424 */ /* 0x001fce00078e00ff */
[----:B------:R-:W-:-:S07]  /*1880*/  LEPC R20, `(.L_x_13735) ;  /* 0x000000001014794e */ /* 0x000fce0000000000 */
[----:B-1----:R-:W-:Y:S05]  /*1890*/  CALL.ABS.NOINC R2 ;  /* 0x0000000002007343 */ /* 0x002fea0003c00000 */
.L_x_13735:
        /* <DEDUP_REMOVED lines=36> */
[----:B------:R-:W0:Y:S01]  /*1ae0*/  SYNCS.PHASECHK.TRANS64.TRYWAIT P1, [R25+URZ+0x13200], R2 ;  /* 0x01320002190075a7 */ /* 0x000e22000802017f */
[----:B------:R-:W-:-:S05]  /*1af0*/  IMAD.U32 R6, RZ, RZ, UR51 ;  /* 0x00000033ff067e24 */ /* 0x000fca000f8e00ff */
[----:B------:R-:W-:Y:S01]  /*1b00*/  ISETP.NE.AND P0, PT, R6, 0x3, PT ;  /* 0x000000030600780c */ /* 0x000fe20003f05270 */
[----:B--2---:R-:W-:-:S04]  /*1b10*/  FMUL.FTZ R0, R3, R0 ;  /* 0x0000000003007220 */ /* 0x004fc80000410000 */
[----:B------:R-:W-:Y:S01]  /*1b20*/  FMUL.FTZ R0, R0, UR4 ;  /* 0x0000000400007c20 */ /* 0x000fe20008410000 */
[----:B0-----:R-:W-:Y:S07]  /*1b30*/  @!P1 BRA `(.L_x_13736) ;  /* 0x000000fc00ac9947 */ /* 0x001fee0003800000 */
.L_x_13868:
[----:B------:R-:W-:Y:S05]  /*1b40*/  @!P0 BRA `(.L_x_13737) ;  /* 0x0000000000048947 */ /* 0x000fea0003800000 */
[----:B------:R-:W-:Y:S01]  /*1b50*/  BPT.TRAP 0x1 ;  /* 0x000000040000795c */ /* 0x000fe20000300000 */
.L_x_13737:
[----:B0-----:R-:W-:Y:S01]  /*1b60*/  MOV R2, UR41 ;  /* 0x0000002900027c02 */ /* 0x001fe20008000f00 */
[----:B------:R-:W-:-:S04]  /*1b70*/  IMAD.U32 R4, RZ, RZ, UR40 ;  /* 0x00000028ff047e24 */ /* 0x000fc8000f8e00ff */
[----:B------:R-:W-:Y:S01]  /*1b80*/  IMAD R3, R2, 0x8, R25 ;  /* 0x0000000802037824 */ /* 0x000fe200078e0219 */
[----:B------:R-:W-:-:S04]  /*1b90*/  SHF.L.U32 R4, R4, 0x1f, RZ ;  /* 0x0000001f04047819 */ /* 0x000fc800000006ff */
[----:B------:R0:W1:Y:S01]  /*1ba0*/  SYNCS.PHASECHK.TRANS64.TRYWAIT P1, [R3+URZ+0x13230], R4 ;  /* 0x01323004030075a7 */ /* 0x000062000802017f */
[----:B------:R-:W-:Y:S05]  /*1bb0*/  @!P0 BRA `(.L_x_13738) ;  /* 0x0000000000048947 */ /* 0x000fea0003800000 */
[----:B------:R-:W-:Y:S01]  /*1bc0*/  BPT.TRAP 0x1 ;  /* 0x000000040000795c */ /* 0x000fe20000300000 */
.L_x_13738:
[----:B------:R-:W-:Y:S02]  /*1bd0*/  VIADD R2, R25, 0xe000 ;  /* 0x0000e00019027836 */ /* 0x000fe40000000000 */
[----:B------:R-:W-:-:S03]  /*1be0*/  IMAD.MOV.U32 R25, RZ, RZ, RZ ;  /* 0x000000ffff197224 */ /* 0x000fc600078e00ff */
[----:B------:R-:W-:-:S04]  /*1bf0*/  SHF.R.U32.HI R2, RZ, 0x4, R2 ;  /* 0x00000004ff027819 */ /* 0x000fc80000011602 */
[----:B------:R-:W-:Y:S01]  /*1c00*/  LOP3.LUT R2, R2, 0x3fff, RZ, 0xc0, !PT ;  /* 0x00003fff02027812 */ /* 0x000fe200078ec0ff */
[----:B-1----:R-:W-:Y:S06]  /*1c10*/  @P1 BRA `(.L_x_13739) ;  /* 0x0000000000081947 */ /* 0x002fec0003800000 */
[----:B------:R-:W1:Y:S02]  /*1c20*/  SYNCS.PHASECHK.TRANS64.TRYWAIT P1, [R3+URZ+0x13230], R4 ;  /* 0x01323004030075a7 */ /* 0x000e64000802017f */
[----:B-1----:R-:W-:Y:S05]  /*1c30*/  @!P1 BRA `(.L_x_13740) ;  /* 0x000000fc00809947 */ /* 0x002fea0003800000 */
.L_x_13739:
[----:B------:R-:W-:Y:S05]  /*1c40*/  WARPSYNC.ALL ;  /* 0x0000000000007948 */ /* 0x000fea0003800000 */
[----:B------:R-:W-:-:S04]  /*1c50*/  LOP3.LUT R2, R2, 0x10000, RZ, 0xfc, !PT ;  /* 0x0001000002027812 */ /* 0x000fc800078efcff */
[----:B------:R-:W-:Y:S01]  /*1c60*/  R2UR UR8, R2 ;  /* 0x00000000020872ca */ /* 0x000fe200000e0000 */
[----:B------:R-:W-:Y:S01]  /*1c70*/  WARPGROUP.ARRIVE ;  /* 0x00000000000079c5 */ /* 0x000fe20000000000 */
[----:B------:R-:W-:Y:S01]  /*1c80*/  UMOV UR39, 0x80000020 ;  /* 0x8000002000277882 */ /* 0x000fe20000000000 */
[----:B------:R-:W-:Y:S01]  /*1c90*/  UMOV UR4, UR36 ;  /* 0x0000002400047c82 */ /* 0x000fe20008000000 */
[----:B------:R-:W-:Y:S01]  /*1ca0*/  UMOV UR5, UR37 ;  /* 0x0000002500057c82 */ /* 0x000fe20008000000 */
[----:B------:R-:W-:Y:S01]  /*1cb0*/  UMOV UR7, 0x80000020 ;  /* 0x8000002000077882 */ /* 0x000fe20000000000 */
[----:B------:R-:W-:-:S07]  /*1cc0*/  VIADD R26, R26, 0x2 ;  /* 0x000000021a1a7836 */ /* 0x000fce0000000000 */
        /* <DEDUP_REMOVED lines=20> */
[----:B------:R-:W-:Y:S01]  /*1e10*/  R2UR UR4, R26 ;  /* 0x000000001a0472ca */ /* 0x000fe200000e0000 */
[----:B------:R-:W-:Y:S01]  /*1e20*/  UIADD3 UR6, UR8, 0x2, URZ ;  /* 0x0000000208067890 */ /* 0x000fe2000fffe03f */
[----:B------:R-:W-:Y:S01]  /*1e30*/  UMOV UR5, 0x80000020 ;  /* 0x8000002000057882 */ /* 0x000fe20000000000 */
        /* <DEDUP_REMOVED lines=37> */
.L_x_13741:
[----:B------:R-:W2:Y:S01]  /*2090*/  LDL R109, [R1+0x4] ;  /* 0x00000400016d7983 */ /* 0x000ea20000100800 */
[C---:B01----:R-:W-:Y:S01]  /*20a0*/  FMUL.FTZ R4, R0.reuse, R92 ;  /* 0x0000005c00047220 */ /* 0x043fe20000410000 */
[C---:B------:R-:W-:Y:S01]  /*20b0*/  FMUL.FTZ R5, R0.reuse, R93 ;  /* 0x0000005d00057220 */ /* 0x040fe20000410000 */
[C---:B------:R-:W-:Y:S01]  /*20c0*/  FMUL.FTZ R8, R0.reuse, R96 ;  /* 0x0000006000087220 */ /* 0x040fe20000410000 */
[----:B------:R-:W-:Y:S02]  /*20d0*/  IMAD.U32 R93, RZ, RZ, UR53 ;  /* 0x00000035ff5d7e24 */ /* 0x000fe4000f8e00ff */
[C---:B------:R-:W-:Y:S01]  /*20e0*/  FMUL.FTZ R7, R0.reuse, R95 ;  /* 0x0000005f00077220 */ /* 0x040fe20000410000 */
[C---:B------:R-:W-:Y:S01]  /*20f0*/  FMUL.FTZ R9, R0.reuse, R97 ;  /* 0x0000006100097220 */ /* 0x040fe20000410000 */
[----:B------:R-:W0:Y:S01]  /*2100*/  MUFU.TANH R4, R4 ;  /* 0x0000000400047308 */ /* 0x000e220000002400 */
[C---:B------:R-:W-:Y:S01]  /*2110*/  FMUL.FTZ R92, R0.reuse, R36 ;  /* 0x00000024005c7220 */ /* 0x040fe20000410000 */
[----:B------:R-:W-:Y:S01]  /*2120*/  MOV R95, UR52 ;  /* 0x00000034005f7c02 */ /* 0x000fe20008000f00 */
        /* <DEDUP_REMOVED lines=79> */
[----:B------:R-:W-:Y:S01]  /*2620*/  ULDC UR16, c[0x0][0x988] ;  /* 0x0002620000107ab9 */ /* 0x000fe20000000800 */
[----:B------:R-:W-:Y:S01]  /*2630*/  FMUL.FTZ R99, R0, R42 ;  /* 0x0000002a00637220 */ /* 0x000fe20000410000 */
[----:B------:R-:W-:Y:S01]  /*2640*/  IMAD.U32 R98, RZ, RZ, UR16 ;  /* 0x00000010ff627e24 */ /* 0x000fe2000f8e00ff */
[----:B------:R-:W-:Y:S01]  /*2650*/  P2R R108, PR, RZ, 0x1 ;  /* 0x00000001ff6c7803 */ /* 0x000fe20000000000 */
[----:B------:R-:W-:Y:S01]  /*2660*/  VIADD R3, R3, 0x13240 ;  /* 0x0001324003037836 */ /* 0x000fe20000000000 */
[----:B------:R-:W-:Y:S01]  /*2670*/  UIADD3 UR19, UR52, -0x2, URZ ;  /* 0xfffffffe34137890 */ /* 0x000fe2000fffe03f */
[----:B------:R-:W5:Y:S03]  /*2680*/  MUFU.TANH R11, R11 ;  /* 0x0000000b000b7308 */ /* 0x000f660000002400 */
[----:B------:R-:W-:Y:S01]  /*2690*/  PRMT R24, R24, 0x654, R3 ;  /* 0x0000065418187816 */ /* 0x000fe20000000003 */
[----:B------:R-:W-:-:S03]  /*26a0*/  UISETP.GE.AND UP0, UPT, UR19, UR49, UPT ;  /* 0x000000311300728c */ /* 0x000fc6000bf06270 */
[----:B------:R5:W-:Y:S01]  /*26b0*/  SYNCS.ARRIVE.TRANS64.RED.A1T0 RZ, [R24+URZ], RZ ;  /* 0x000000ff18ff79a7 */ /* 0x000be2000810043f */
        /* <DEDUP_REMOVED lines=63> */
[----:B------:R-:W-:Y:S01]  /*2ab0*/  FSEL R76, R76, -INF , P2 ;  /* 0xff8000004c4c7808 */ /* 0x000fe20001000000 */
[----:B------:R-:W5:Y:S01]  /*2ac0*/  MUFU.TANH R70, R70 ;  /* 0x0000004600467308 */ /* 0x000f620000002400 */
        /* <DEDUP_REMOVED lines=61> */
[----:B--2---:R-:W-:Y:S02]  /*2ea0*/  FSEL R62, R62, -INF , P6 ;  /* 0xff8000003e3e7808 */ /* 0x004fe40003000000 */
[----:B------:R-:W-:Y:S02]  /*2eb0*/  ISETP.GT.AND P6, PT, R36, 0x58, PT ;  /* 0x000000582400780c */ /* 0x000fe40003fc4270 */
[----:B------:R-:W-:Y:S01]  /*2ec0*/  FSEL R69, R69, -INF , P1 ;  /* 0xff80000045457808 */ /* 0x000fe20000800000 */
[----:B------:R-:W2:Y:S01]  /*2ed0*/  MUFU.TANH R57, R57 ;  /* 0x0000003900397308 */ /* 0x000ea20000002400 */
[----:B------:R-:W-:Y:S02]  /*2ee0*/  FMNMX.FTZ R94, R68, R93, !PT ;  /* 0x0000005d445e7209 */ /* 0x000fe40007810000 */
[----:B0-----:R-:W-:Y:S02]  /*2ef0*/  FSEL R63, R63, -INF , P5 ;  /* 0xff8000003f3f7808 */ /* 0x001fe40002800000 */
[----:B------:R-:W-:-:S02]  /*2f00*/  ISETP.GT.AND P5, PT, R36, 0x59, PT ;  /* 0x000000592400780c */ /* 0x000fc40003fa4270 */
[----:B-1----:R-:W-:Y:S01]  /*2f10*/  FSEL R72, R72, -INF , P6 ;  /* 0xff80000048487808 */ /* 0x002fe20003000000 */
[----:B------:R-:W0:Y:S01]  /*2f20*/  MUFU.TANH R51, R51 ;  /* 0x0000003300337308 */ /* 0x000e220000002400 */
[----:B------:R-:W-:Y:S02]  /*2f30*/  FMNMX.FTZ R93, R69, R94, !PT ;  /* 0x0000005e455d7209 */ /* 0x000fe40007810000 */
[----:B---3--:R-:W-:Y:S02]  /*2f40*/  FSEL R66, R66, -INF , P4 ;  /* 0xff80000042427808 */ /* 0x008fe40002000000 */
[----:B------:R-:W-:Y:S02]  /*2f50*/  ISETP.GT.AND P4, PT, R36, 0x60, PT ;  /* 0x000000602400780c */ /* 0x000fe40003f84270 */
[----:B----4-:R-:W-:Y:S01]  /*2f60*/  FSEL R73, R73, -INF , P5 ;  /* 0xff80000049497808 */ /* 0x010fe20002800000 */
[----:B------:R-:W1:Y:S01]  /*2f70*/  MUFU.TANH R28, R28 ;  /* 0x0000001c001c7308 */ /* 0x000e620000002400 */
[----:B------:R-:W-:-:S02]  /*2f80*/  FMNMX.FTZ R94, R72, R93, !PT ;  /* 0x0000005d485e7209 */ /* 0x000fc40007810000 */
[----:B-----5:R-:W-:Y:S02]  /*2f90*/  FSEL R67, R67, -INF , P3 ;  /* 0xff80000043437808 */ /* 0x020fe40001800000 */
[----:B------:R-:W-:Y:S02]  /*2fa0*/  ISETP.GT.AND P3, PT, R36, 0x61, PT ;  /* 0x000000612400780c */ /* 0x000fe40003f64270 */
[----:B------:R-:W-:Y:S01]  /*2fb0*/  FSEL R44, R44, -INF , P4 ;  /* 0xff8000002c2c7808 */ /* 0x000fe20002000000 */
[----:B------:R-:W3:Y:S01]  /*2fc0*/  MUFU.TANH R54, R54 ;  /* 0x0000003600367308 */ /* 0x000ee20000002400 */
[----:B------:R-:W-:Y:S02]  /*2fd0*/  FMNMX.FTZ R93, R73, R94, !PT ;  /* 0x0000005e495d7209 */ /* 0x000fe40007810000 */
[----:B------:R-:W-:Y:S02]  /*2fe0*/  FSEL R70, R70, -INF , P2 ;  /* 0xff80000046467808 */ /* 0x000fe40001000000 */
[----:B------:R-:W-:-:S02]  /*2ff0*/  ISETP.GT.AND P2, PT, R36, 0x68, PT ;  /* 0x000000682400780c */ /* 0x000fc40003f44270 */
[----:B------:R-:W-:Y:S01]  /*3000*/  FSEL R45, R45, -INF , P3 ;  /* 0xff8000002d2d7808 */ /* 0x000fe20001800000 */
[----:B------:R-:W4:Y:S01]  /*3010*/  MUFU.TANH R29, R29 ;  /* 0x0000001d001d7308 */ /* 0x000f220000002400 */
        /* <DEDUP_REMOVED lines=28> */
[----:B--2---:R-:W-:Y:S01]  /*31e0*/  FSEL R93, R57, -INF , P3 ;  /* 0xff800000395d7808 */ /* 0x004fe20001800000 */
[----:B------:R-:W2:Y:S01]  /*31f0*/  MUFU.TANH R92, R92 ;  /* 0x0000005c005c7308 */ /* 0x000ea20000002400 */
[----:B------:R-:W-:Y:S01]  /*3200*/  FMNMX.FTZ R94, R56, R95, !PT ;  /* 0x0000005f385e7209 */ /* 0x000fe20007810000 */
[----:B------:R-:W-:Y:S01]  /*3210*/  FMUL.FTZ R95, R0, R34 ;  /* 0x00000022005f7220 */ /* 0x000fe20000410000 */
[----:B0-----:R-:W-:Y:S02]  /*3220*/  FSEL R51, R51, -INF , P1 ;  /* 0xff80000033337808 */ /* 0x001fe40000800000 */
[----:B------:R-:W-:Y:S02]  /*3230*/  ISETP.GT.AND P1, PT, R36, 0x81, PT ;  /* 0x000000812400780c */ /* 0x000fe40003f24270 */
[----:B-1----:R-:W-:Y:S01]  /*3240*/  FSEL R28, R28, -INF , P2 ;  /* 0xff8000001c1c7808 */ /* 0x002fe20001000000 */
[----:B------:R-:W0:Y:S01]  /*3250*/  MUFU.TANH R30, R30 ;  /* 0x0000001e001e7308 */ /* 0x000e220000002400 */
[----:B------:R-:W-:-:S02]  /*3260*/  FMNMX.FTZ R57, R93, R94, !PT ;  /* 0x0000005e5d397209 */ /* 0x000fc40007810000 */
[----:B---3--:R-:W-:Y:S02]  /*3270*/  FSEL R54, R54, -INF , P6 ;  /* 0xff80000036367808 */ /* 0x008fe40003000000 */
[----:B------:R-:W-:Y:S02]  /*3280*/  ISETP.GT.AND P6, PT, R36, 0x88, PT ;  /* 0x000000882400780c */ /* 0x000fe40003fc4270 */
[----:B----4-:R-:W-:Y:S01]  /*3290*/  FSEL R29, R29, -INF , P1 ;  /* 0xff8000001d1d7808 */ /* 0x010fe20000800000 */
[----:B------:R-:W1:Y:S01]  /*32a0*/  MUFU.TANH R37, R37 ;  /* 0x0000002500257308 */ /* 0x000e620000002400 */
[----:B------:R-:W-:Y:S02]  /*32b0*/  FMNMX.FTZ R94, R28, R57, !PT ;  /* 0x000000391c5e7209 */ /* 0x000fe40007810000 */
[----:B-----5:R-:W-:Y:S02]  /*32c0*/  FSEL R55, R55, -INF , P5 ;  /* 0xff80000037377808 */ /* 0x020fe40002800000 */
[----:B------:R-:W-:-:S02]  /*32d0*/  ISETP.GT.AND P5, PT, R36, 0x89, PT ;  /* 0x000000892400780c */ /* 0x000fc40003fa4270 */
[----:B------:R-:W-:Y:S01]  /*32e0*/  FSEL R32, R32, -INF , P6 ;  /* 0xff80000020207808 */ /* 0x000fe20003000000 */
        /* <DEDUP_REMOVED lines=9> */
[----:B--2---:R-:W-:Y:S01]  /*3380*/  FSEL R92, R92, -INF , P4 ;  /* 0xff8000005c5c7808 */ /* 0x004fe20002000000 */
[----:B------:R-:W2:Y:S01]  /*3390*/  MUFU.TANH R41, R41 ;  /* 0x0000002900297308 */ /* 0x000ea20000002400 */
[----:B------:R-:W-:Y:S02]  /*33a0*/  FMNMX.FTZ R57, R33, R94, !PT ;  /* 0x0000005e21397209 */ /* 0x000fe40007810000 */
[----:B0-----:R-:W-:Y:S02]  /*33b0*/  FSEL R30, R30, -INF , P2 ;  /* 0xff8000001e1e7808 */ /* 0x001fe40001000000 */
[----:B------:R-:W-:-:S02]  /*33c0*/  ISETP.GT.AND P2, PT, R36, 0x98, PT ;  /* 0x000000982400780c */ /* 0x000fc40003f44270 */
[----:B-1----:R-:W-:Y:S01]  /*33d0*/  FSEL R37, R37, -INF , P3 ;  /* 0xff80000025257808 */ /* 0x002fe20001800000 */
[----:B------:R-:W-:Y:S01]  /*33e0*/  MUFU.TANH R95, R95 ;  /* 0x0000005f005f7308 */ /* 0x000fe20000002400 */
[----:B------:R-:W-:Y:S02]  /*33f0*/  FMNMX.FTZ R94, R92, R57, !PT ;  /* 0x000000395c5e7209 */ /* 0x000fe40007810000 */
[----:B---3--:R-:W-:Y:S02]  /*3400*/  FSEL R31, R31, -INF , P1 ;  /* 0xff8000001f1f7808 */ /* 0x008fe40000800000 */
[----:B------:R-:W-:Y:S02]  /*3410*/  ISETP.GT.AND P1, PT, R36, 0x99, PT ;  /* 0x000000992400780c */ /* 0x000fe40003f24270 */
[----:B----4-:R-:W-:Y:S01]  /*3420*/  FSEL R40, R40, -INF , P2 ;  /* 0xff80000028287808 */ /* 0x010fe20001000000 */
[----:B------:R-:W0:Y:S01]  /*3430*/  MUFU.TANH R97, R97 ;  /* 0x0000006100617308 */ /* 0x000e220000002400 */
[----:B------:R-:W-:-:S02]  /*3440*/  FMNMX.FTZ R57, R37, R94, !PT ;  /* 0x0000005e25397209 */ /* 0x000fc40007810000 */
[----:B--2---:R-:W-:Y:S02]  /*3450*/  FSEL R36, R41, -INF , P1 ;  /* 0xff80000029247808 */ /* 0x004fe40000800000 */
[----:B------:R-:W-:-:S03]  /*3460*/  FMNMX.FTZ R57, R40, R57, !PT ;  /* 0x0000003928397209 */ /* 0x000fc60007810000 */
[----:B------:R-:W1:Y:S01]  /*3470*/  MUFU.TANH R99, R99 ;  /* 0x0000006300637308 */ /* 0x000e620000002400 */
[----:B------:R-:W-:-:S05]  /*3480*/  FMNMX.FTZ R94, R36, R57, !PT ;  /* 0x00000039245e7209 */ /* 0x000fca0007810000 */
[----:B------:R-:W2:Y:S02]  /*3490*/  SHFL.BFLY PT, R41, R94, 0x2, 0x1f ;  /* 0x0c401f005e297f89 */ /* 0x000ea400000e0000 */
[----:B--2---:R-:W-:Y:S01]  /*34a0*/  FMNMX.FTZ R96, R94, R41, !PT ;  /* 0x000000295e607209 */ /* 0x004fe20007810000 */
[----:B------:R-:W-:Y:S01]  /*34b0*/  FMUL.FTZ R94, R0, R35 ;  /* 0x00000023005e7220 */ /* 0x000fe20000410000 */
[----:B------:R-:W-:-:S03]  /*34c0*/  FMNMX.FTZ R35, R6, R7, !PT ;  /* 0x0000000706237209 */ /* 0x000fc60007810000 */
[----:B------:R-:W2:Y:S01]  /*34d0*/  SHFL.BFLY PT, R57, R96, 0x1, 0x1f ;  /* 0x0c201f0060397f89 */ /* 0x000ea200000e0000 */
[----:B------:R-:W-:Y:S01]  /*34e0*/  FMNMX.FTZ R34, R10, R35, !PT ;  /* 0x000000230a227209 */ /* 0x000fe20007810000 */
[----:B------:R-:W3:Y:S03]  /*34f0*/  MUFU.TANH R94, R94 ;  /* 0x0000005e005e7308 */ /* 0x000ee60000002400 */
[----:B------:R-:W-:-:S04]  /*3500*/  FMNMX.FTZ R35, R11, R34, !PT ;  /* 0x000000220b237209 */ /* 0x000fc80007810000 */
[----:B------:R-:W-:-:S04]  /*3510*/  FMNMX.FTZ R38, R14, R35, !PT ;  /* 0x000000230e267209 */ /* 0x000fc80007810000 */
[----:B------:R-:W-:-:S04]  /*3520*/  FMNMX.FTZ R35, R15, R38, !PT ;  /* 0x000000260f237209 */ /* 0x000fc80007810000 */
[----:B------:R-:W-:Y:S02]  /*3530*/  FMNMX.FTZ R38, R26, R35, !PT ;  /* 0x000000231a267209 */ /* 0x000fe40007810000 */
[----:B--2---:R-:W-:Y:S01]  /*3540*/  FMNMX.FTZ R57, R96, R57, !PT ;  /* 0x0000003960397209 */ /* 0x004fe20007810000 */
[----:B------:R-:W-:Y:S01]  /*3550*/  FMUL.FTZ R96, R0, R39 ;  /* 0x0000002700607220 */ /* 0x000fe20000410000 */
[----:B------:R-:W-:Y:S02]  /*3560*/  FMNMX.FTZ R39, R27, R38, !PT ;  /* 0x000000261b277209 */ /* 0x000fe40007810000 */
[C---:B------:R-:W-:Y:S01]  /*3570*/  FSETP.NEU.FTZ.AND P0, PT, R57.reuse, -INF , PT ;  /* 0xff8000003900780b */ /* 0x040fe20003f1d000 */
[----:B------:R-:W-:-:S01]  /*3580*/  FFMA.FTZ R41, R57, R98, -8 ;  /* 0xc100000039297423 */ /* 0x000fc20000010062 */
[----:B------:R-:W-:Y:S01]  /*3590*/  FMNMX.FTZ R42, R78, R39, !PT ;  /* 0x000000274e2a7209 */ /* 0x000fe20007810000 */
[----:B------:R-:W-:Y:S01]  /*35a0*/  FMUL.FTZ R98, R0, R43 ;  /* 0x0000002b00627220 */ /* 0x000fe20000410000 */
[----:B------:R-:W2:Y:S02]  /*35b0*/  MUFU.TANH R96, R96 ;  /* 0x0000006000607308 */ /* 0x000ea40000002400 */
[----:B------:R-:W-:-:S02]  /*35c0*/  FMNMX.FTZ R39, R79, R42, !PT ;  /* 0x0000002a4f277209 */ /* 0x000fc40007810000 */
[----:B------:R-:W-:Y:S02]  /*35d0*/  FSEL R41, R41, RZ, P0 ;  /* 0x000000ff29297208 */ /* 0x000fe40000000000 */
[----:B------:R-:W-:Y:S02]  /*35e0*/  FMNMX.FTZ R42, R82, R39, !PT ;  /* 0x00000027522a7209 */ /* 0x000fe40007810000 */
[----:B------:R-:W-:Y:S01]  /*35f0*/  MUFU.TANH R98, R98 ;  /* 0x0000006200627308 */ /* 0x000fe20000002400 */
[----:B------:R-:W-:-:S01]  /*3600*/  FFMA.FTZ R34, R76, UR16, -R41 ;  /* 0x000000104c227c23 */ /* 0x000fc20008010829 */
[----:B------:R-:W-:Y:S01]  /*3610*/  FMNMX.FTZ R43, R83, R42, !PT ;  /* 0x0000002a532b7209 */ /* 0x000fe20007810000 */
[----:B------:R-:W-:-:S01]  /*3620*/  FFMA.FTZ R77, R77, UR16, -R41 ;  /* 0x000000104d4d7c23 */ /* 0x000fc20008010829 */
[--C-:B------:R-:W-:Y:S01]  /*3630*/  FFMA.FTZ R38, R80, UR16, -R41.reuse ;  /* 0x0000001050267c23 */ /* 0x100fe20008010829 */
[----:B------:R-:W-:-:S01]  /*3640*/  FFMA.FTZ R81, R81, UR16, -R41 ;  /* 0x0000001051517c23 */ /* 0x000fc20008010829 */
[----:B------:R-:W-:Y:S01]  /*3650*/  FMNMX.FTZ R76, R86, R43, !PT ;  /* 0x0000002b564c7209 */ /* 0x000fe20007810000 */
[----:B------:R-:W-:-:S01]  /*3660*/  FFMA.FTZ R42, R84, UR16, -R41 ;  /* 0x00000010542a7c23 */ /* 0x000fc20008010829 */
[----:B------:R4:W-:Y:S01]  /*3670*/  MUFU.EX2 R35, R77 ;  /* 0x0000004d00237308 */ /* 0x0009e20000000800 */
[----:B------:R-:W-:-:S01]  /*3680*/  FFMA.FTZ R85, R85, UR16, -R41 ;  /* 0x0000001055557c23 */ /* 0x000fc20008010829 */
[----:B------:R-:W-:Y:S01]  /*3690*/  FMNMX.FTZ R43, R87, R76, !PT ;  /* 0x0000004c572b7209 */ /* 0x000fe20007810000 */
[----:B------:R-:W-:-:S01]  /*36a0*/  FFMA.FTZ R89, R89, UR16, -R41 ;  /* 0x0000001059597c23 */ /* 0x000fc20008010829 */
[--C-:B------:R-:W-:Y:S01]  /*36b0*/  FFMA.FTZ R100, R73, UR16, -R41.reuse ;  /* 0x0000001049647c23 */ /* 0x100fe20008010829 */
[----:B0-----:R-:W-:Y:S01]  /*36c0*/  FSEL R73, R97, -INF , P4 ;  /* 0xff80000061497808 */ /* 0x001fe20002000000 */
[--C-:B------:R-:W-:Y:S01]  /*36d0*/  FFMA.FTZ R97, R44, UR16, -R41.reuse ;  /* 0x000000102c617c23 */ /* 0x100fe20008010829 */
[----:B------:R-:W-:Y:S01]  /*36e0*/  FMNMX.FTZ R76, R90, R43, !PT ;  /* 0x0000002b5a4c7209 */ /* 0x000fe20007810000 */
[----:B------:R0:W-:Y:S01]  /*36f0*/  MUFU.EX2 R39, R81 ;  /* 0x0000005100277308 */ /* 0x0001e20000000800 */
[----:B-1----:R-:W-:Y:S01]  /*3700*/  FSEL R44, R99, -INF , P2 ;  /* 0xff800000632c7808 */ /* 0x002fe20001000000 */
[--C-:B------:R-:W-:Y:S01]  /*3710*/  FFMA.FTZ R4, R4, UR16, -R41.reuse ;  /* 0x0000001004047c23 */ /* 0x100fe20008010829 */
[----:B----4-:R-:W-:Y:S01]  /*3720*/  FMNMX.FTZ R77, R91, R76, !PT ;  /* 0x0000004c5b4d7209 */ /* 0x010fe20007810000 */
[--C-:B------:R-:W-:Y:S01]  /*3730*/  FFMA.FTZ R76, R88, UR16, -R41.reuse ;  /* 0x00000010584c7c23 */ /* 0x100fe20008010829 */
[----:B------:R-:W-:-:S01]  /*3740*/  FFMA.FTZ R5, R5, UR16, -R41 ;  /* 0x0000001005057c23 */ /* 0x000fc20008010829 */
[--C-:B------:R-:W-:Y:S01]  /*3750*/  FFMA.FTZ R8, R8, UR16, -R41.reuse ;  /* 0x0000001008087c23 */ /* 0x100fe20008010829 */
        /* <DEDUP_REMOVED lines=10> */
[----:B------:R4:W-:Y:S01]  /*3800*/  MUFU.EX2 R77, R89 ;  /* 0x00000059004d7308 */ /* 0x0009e20000000800 */
[----:B------:R-:W-:-:S01]  /*3810*/  FFMA.FTZ R61, R61, UR16, -R41 ;  /* 0x000000103d3d7c23 */ /* 0x000fc20008010829 */
[----:B0-----:R-:W-:Y:S01]  /*3820*/  FMNMX.FTZ R81, R67, R80, !PT ;  /* 0x0000005043517209 */ /* 0x001fe20007810000 */
        /* <DEDUP_REMOVED lines=25> */
[----:B------:R-:W-:-:S02]  /*39c0*/  ISETP.NE.AND P0, PT, R108, RZ, PT ;  /* 0x000000ff6c00720c */ /* 0x000fc40003f05270 */
        /* <DEDUP_REMOVED lines=8> */
[----:B------:R-:W0:Y:S01]  /*3a50*/  MUFU.EX2 R9, R9 ;  /* 0x0000000900097308 */ /* 0x000e220000000800 */
[----:B------:R-:W-:Y:S02]  /*3a60*/  FSEL R80, R95, -INF , P6 ;  /* 0xff8000005f507808 */ /* 0x000fe40003000000 */
[----:B------:R-:W-:Y:S02]  /*3a70*/  FMNMX.FTZ R84, R30, R81, !PT ;  /* 0x000000511e547209 */ /* 0x000fe40007810000 */
[----:B---3--:R-:W-:Y:S02]  /*3a80*/  FSEL R81, R94, -INF , P5 ;  /* 0xff8000005e517808 */ /* 0x008fe40002800000 */
[----:B-1----:R-:W-:Y:S01]  /*3a90*/  FMNMX.FTZ R85, R31, R84, !PT ;  /* 0x000000541f557209 */ /* 0x002fe20007810000 */
[----:B------:R-:W-:Y:S03]  /*3aa0*/  MUFU.EX2 R12, R12 ;  /* 0x0000000c000c7308 */ /* 0x000fe60000000800 */
[----:B------:R-:W-:-:S04]  /*3ab0*/  FMNMX.FTZ R84, R80, R85, !PT ;  /* 0x0000005550547209 */ /* 0x000fc80007810000 */
[----:B------:R-:W-:Y:S01]  /*3ac0*/  FMNMX.FTZ R88, R81, R84, !PT ;  /* 0x0000005451587209 */ /* 0x000fe20007810000 */
[----:B------:R-:W-:Y:S01]  /*3ad0*/  MUFU.EX2 R13, R13 ;  /* 0x0000000d000d7308 */ /* 0x000fe20000000800 */
[----:B--2---:R-:W-:Y:S02]  /*3ae0*/  FSEL R84, R96, -INF , P3 ;  /* 0xff80000060547808 */ /* 0x004fe40001800000 */
[----:B----4-:R-:W-:Y:S02]  /*3af0*/  FMNMX.FTZ R89, R73, R88, !PT ;  /* 0x0000005849597209 */ /* 0x010fe40007810000 */
[----:B0-----:R-:W-:Y:S02]  /*3b00*/  F2FP.SATFINITE.E4M3.F32.PACK_AB_MERGE_C R152, R9, R8, RZ ;  /* 0x000000080998723e */ /* 0x001fe400048070ff */
[----:B------:R-:W-:Y:S01]  /*3b10*/  FMNMX.FTZ R95, R84, R89, !PT ;  /* 0x00000059545f7209 */ /* 0x000fe20007810000 */
[----:B------:R-:W-:Y:S01]  /*3b20*/  MUFU.EX2 R88, R97 ;  /* 0x0000006100587308 */ /* 0x000fe20000000800 */
[----:B------:R-:W-:-:S02]  /*3b30*/  FSEL R89, R98, -INF , P1 ;  /* 0xff80000062597808 */ /* 0x000fc40000800000 */
[----:B------:R-:W-:Y:S02]  /*3b40*/  FMNMX.FTZ R94, R44, R95, !PT ;  /* 0x0000005f2c5e7209 */ /* 0x000fe40007810000 */
[----:B------:R-:W-:Y:S02]  /*3b50*/  F2FP.SATFINITE.E4M3.F32.PACK_AB_MERGE_C R152, R5, R4, R152 ;  /* 0x000000040598723e */ /* 0x000fe40004807098 */
[----:B------:R-:W-:Y:S01]  /*3b60*/  FMNMX.FTZ R95, R89, R94, !PT ;  /* 0x0000005e595f7209 */ /* 0x000fe20007810000 */
[----:B------:R-:W-:-:S01]  /*3b70*/  FFMA.FTZ R94, R56, UR16, -R41 ;  /* 0x00000010385e7c23 */ /* 0x000fc20008010829 */
[----:B------:R-:W-:Y:S01]  /*3b80*/  FFMA.FTZ R41, R36, UR16, -R41 ;  /* 0x0000001024297c23 */ /* 0x000fe20008010829 */
        /* <DEDUP_REMOVED lines=10> */
[----:B------:R-:W1:Y:S01]  /*3c30*/  MUFU.EX2 R76, R76 ;  /* 0x0000004c004c7308 */ /* 0x000e620000000800 */
[----:B--2---:R-:W-:-:S04]  /*3c40*/  F2FP.SATFINITE.E4M3.F32.PACK_AB_MERGE_C R148, R39, R38, RZ ;  /* 0x000000262794723e */ /* 0x004fc800048070ff */
[----:B------:R-:W-:-:S03]  /*3c50*/  F2FP.SATFINITE.E4M3.F32.PACK_AB_MERGE_C R148, R35, R34, R148 ;  /* 0x000000222394723e */ /* 0x000fc60004807094 */
[----:B------:R-:W-:Y:S01]  /*3c60*/  MUFU.EX2 R60, R60 ;  /* 0x0000003c003c7308 */ /* 0x000fe20000000800 */
[----:B0-----:R-:W-:Y:S01]  /*3c70*/  FMNMX.FTZ R56, R96, R95, !PT ;  /* 0x0000005f60387209 */ /* 0x001fe20007810000 */
[----:B------:R-:W-:-:S06]  /*3c80*/  IMAD.U32 R95, RZ, RZ, UR16 ;  /* 0x00000010ff5f7e24 */ /* 0x000fcc000f8e00ff */
        /* <DEDUP_REMOVED lines=58> */
[----:B------:R-:W-:Y:S01]  /*4030*/  F2FP.SATFINITE.E4M3.F32.PACK_AB_MERGE_C R153, R96, R95, RZ ;  /* 0x0000005f6099723e */ /* 0x000fe200048070ff */
[----:B------:R-:W-:-:S01]  /*4040*/  FFMA.FTZ R84, R84, UR16, -R36 ;  /* 0x0000001054547c23 */ /* 0x000fc20008010824 */
[----:B------:R-:W-:Y:S01]  /*4050*/  FADD.FTZ R51, R21, R50 ;  /* 0x0000003215337221 */ /* 0x000fe20000010000 */
[----:B------:R-:W-:-:S01]  /*4060*/  FFMA.FTZ R44, R44, UR16, -R36 ;  /* 0x000000102c2c7c23 */ /* 0x000fc20008010824 */
[----:B------:R-:W-:Y:S01]  /*4070*/  MUFU.EX2 R26, R26 ;  /* 0x0000001a001a7308 */ /* 0x000fe20000000800 */
[----:B0-----:R-:W-:-:S01]  /*4080*/  FADD.FTZ R98, R10, R75 ;  /* 0x0000004b0a627221 */ /* 0x001fc20000010000 */
[----:B------:R-:W-:Y:S01]  /*4090*/  FADD.FTZ R50, R34, R51 ;  /* 0x0000003322327221 */ /* 0x000fe20000010000 */
[----:B------:R-:W-:-:S01]  /*40a0*/  FFMA.FTZ R51, R30, UR16, -R36 ;  /* 0x000000101e337c23 */ /* 0x000fc20008010824 */
[----:B------:R-:W-:-:S02]  /*40b0*/  F2FP.SATFINITE.E4M3.F32.PACK_AB_MERGE_C R153, R7, R6, R153 ;  /* 0x000000060799723e */ /* 0x000fc40004807099 */
[----:B------:R-:W-:Y:S02]  /*40c0*/  MOV R34, R25 ;  /* 0x0000001900227202 */ /* 0x000fe40000000f00 */
[----:B------:R-:W0:Y:S01]  /*40d0*/  MUFU.EX2 R97, R97 ;  /* 0x0000006100617308 */ /* 0x000e220000000800 */
[----:B-1----:R-:W-:-:S07]  /*40e0*/  FADD.FTZ R75, R11, R98 ;  /* 0x000000620b4b7221 */ /* 0x002fce0000010000 */
[----:B------:R-:W1:Y:S08]  /*40f0*/  MUFU.EX2 R14, R14 ;  /* 0x0000000e000e7308 */ /* 0x000e700000000800 */
[----:B------:R-:W2:Y:S01]  /*4100*/  MUFU.EX2 R15, R15 ;  /* 0x0000000f000f7308 */ /* 0x000ea20000000800 */
[----:B0-----:R-:W-:-:S04]  /*4110*/  F2FP.SATFINITE.E4M3.F32.PACK_AB_MERGE_C R155, R97, R26, RZ ;  /* 0x0000001a619b723e */ /* 0x001fc800048070ff */
[----:B------:R-:W-:-:S03]  /*4120*/  F2FP.SATFINITE.E4M3.F32.PACK_AB_MERGE_C R155, R11, R10, R155 ;  /* 0x0000000a0b9b723e */ /* 0x000fc6000480709b */
[----:B------:R-:W0:Y:S08]  /*4130*/  MUFU.EX2 R79, R79 ;  /* 0x0000004f004f7308 */ /* 0x000e300000000800 */
[----:B------:R3:W-:Y:S08]  /*4140*/  MUFU.EX2 R3, R46 ;  /* 0x0000002e00037308 */ /* 0x0007f00000000800 */
[----:B------:R-:W4:Y:S01]  /*4150*/  MUFU.EX2 R82, R82 ;  /* 0x0000005200527308 */ /* 0x000f220000000800 */
[----:B---3--:R-:W-:-:S04]  /*4160*/  FADD.FTZ R46, R26, R75 ;  /* 0x0000004b1a2e7221 */ /* 0x008fc80000010000 */
[----:B------:R-:W-:-:S03]  /*4170*/  FADD.FTZ R75, R97, R46 ;  /* 0x0000002e614b7221 */ /* 0x000fc60000010000 */
[----:B------:R-:W-:Y:S01]  /*4180*/  MUFU.EX2 R27, R27 ;  /* 0x0000001b001b7308 */ /* 0x000fe20000000800 */
[----:B-1----:R-:W-:-:S01]  /*4190*/  FADD.FTZ R98, R14, R75 ;  /* 0x0000004b0e627221 */ /* 0x002fc20000010000 */
[----:B------:R-:W-:Y:S01]  /*41a0*/  FADD.FTZ R75, R35, R50 ;  /* 0x00000032234b7221 */ /* 0x000fe20000010000 */
[----:B------:R-:W-:-:S01]  /*41b0*/  FFMA.FTZ R50, R31, UR16, -R36 ;  /* 0x000000101f327c23 */ /* 0x000fc20008010824 */
[----:B------:R-:W-:Y:S01]  /*41c0*/  FFMA.FTZ R36, R89, UR16, -R36 ;  /* 0x0000001059247c23 */ /* 0x000fe20008010824 */
[----:B--2---:R-:W-:-:S01]  /*41d0*/  FADD.FTZ R98, R15, R98 ;  /* 0x000000620f627221 */ /* 0x004fc20000010000 */
[----:B------:R-:W-:Y:S01]  /*41e0*/  FADD.FTZ R30, R38, R75 ;  /* 0x0000004b261e7221 */ /* 0x000fe20000010000 */
[----:B------:R-:W-:Y:S01]  /*41f0*/  IMAD.MOV.U32 R35, RZ, RZ, R25 ;  /* 0x000000ffff237224 */ /* 0x000fe200078e0019 */
[----:B------:R-:W-:Y:S01]  /*4200*/  MUFU.EX2 R78, R78 ;  /* 0x0000004e004e7308 */ /* 0x000fe20000000800 */
[----:B0-----:R-:W-:-:S01]  /*4210*/  FADD.FTZ R31, R79, R98 ;  /* 0x000000624f1f7221 */ /* 0x001fc20000010000 */
[----:B------:R-:W-:Y:S01]  /*4220*/  FADD.FTZ R75, R39, R30 ;  /* 0x0000001e274b7221 */ /* 0x000fe20000010000 */
[----:B----4-:R-:W-:-:S03]  /*4230*/  F2FP.SATFINITE.E4M3.F32.PACK_AB_MERGE_C R149, R82, R79, RZ ;  /* 0x0000004f5295723e */ /* 0x010fc600048070ff */
[----:B------:R-:W-:Y:S01]  /*4240*/  FADD.FTZ R98, R42, R75 ;  /* 0x0000004b2a627221 */ /* 0x000fe20000010000 */
[----:B------:R-:W-:Y:S01]  /*4250*/  F2FP.SATFINITE.E4M3.F32.PACK_AB_MERGE_C R149, R15, R14, R149 ;  /* 0x0000000e0f95723e */ /* 0x000fe20004807095 */
[----:B------:R-:W-:Y:S01]  /*4260*/  MUFU.EX2 R83, R83 ;  /* 0x0000005300537308 */ /* 0x000fe20000000800 */
[----:B------:R-:W-:Y:S02]  /*4270*/  IMAD.MOV.U32 R42, RZ, RZ, R25 ;  /* 0x000000ffff2a7224 */ /* 0x000fe400078e0019 */
[----:B------:R-:W-:Y:S01]  /*4280*/  FADD.FTZ R75, R43, R98 ;  /* 0x000000622b4b7221 */ /* 0x000fe20000010000 */
[----:B------:R-:W-:-:S03]  /*4290*/  MOV R43, R25 ;  /* 0x00000019002b7202 */ /* 0x000fc60000000f00 */
[----:B------:R-:W-:Y:S01]  /*42a0*/  FADD.FTZ R98, R76, R75 ;  /* 0x0000004b4c627221 */ /* 0x000fe20000010000 */
[----:B------:R-:W0:Y:S03]  /*42b0*/  MUFU.EX2 R86, R86 ;  /* 0x0000005600567308 */ /* 0x000e260000000800 */
[----:B------:R-:W-:-:S04]  /*42c0*/  FADD.FTZ R9, R77, R98 ;  /* 0x000000624d097221 */ /* 0x000fc80000010000 */
[----:B------:R-:W-:Y:S01]  /*42d0*/  FADD.FTZ R20, R60, R9 ;  /* 0x000000093c147221 */ /* 0x000fe20000010000 */
[----:B------:R1:W-:Y:S03]  /*42e0*/  MUFU.EX2 R46, R74 ;  /* 0x0000004a002e7308 */ /* 0x0003e60000000800 */
[----:B------:R-:W-:-:S04]  /*42f0*/  FADD.FTZ R9, R61, R20 ;  /* 0x000000143d097221 */ /* 0x000fc80000010000 */
[----:B------:R-:W-:Y:S01]  /*4300*/  FADD.FTZ R20, R64, R9 ;  /* 0x0000000940147221 */ /* 0x000fe20000010000 */
[----:B------:R-:W2:Y:S01]  /*4310*/  MUFU.EX2 R62, R62 ;  /* 0x0000003e003e7308 */ /* 0x000ea20000000800 */
[----:B-1----:R-:W-:-:S01]  /*4320*/  FADD.FTZ R74, R82, R31 ;  /* 0x0000001f524a7221 */ /* 0x002fc20000010000 */
[----:B0-----:R-:W-:-:S03]  /*4330*/  F2FP.SATFINITE.E4M3.F32.PACK_AB_MERGE_C R151, R86, R83, RZ ;  /* 0x000000535697723e */ /* 0x001fc600048070ff */
[----:B------:R-:W-:Y:S01]  /*4340*/  FADD.FTZ R31, R27, R74 ;  /* 0x0000004a1b1f7221 */ /* 0x000fe20000010000 */
[C---:B------:R-:W-:Y:S01]  /*4350*/  F2FP.SATFINITE.E4M3.F32.PACK_AB_MERGE_C R151, R78.reuse, R27, R151 ;  /* 0x0000001b4e97723e */ /* 0x040fe20004807097 */
[----:B------:R-:W-:Y:S01]  /*4360*/  IMAD.MOV.U32 R27, RZ, RZ, R25 ;  /* 0x000000ffff1b7224 */ /* 0x000fe200078e0019 */
[----:B------:R-:W0:Y:S01]  /*4370*/  MUFU.EX2 R63, R63 ;  /* 0x0000003f003f7308 */ /* 0x000e220000000800 */
[----:B------:R-:W-:-:S04]  /*4380*/  FADD.FTZ R74, R78, R31 ;  /* 0x0000001f4e4a7221 */ /* 0x000fc80000010000 */
[----:B------:R-:W-:-:S03]  /*4390*/  FADD.FTZ R75, R83, R74 ;  /* 0x0000004a534b7221 */ /* 0x000fc60000010000 */
[----:B------:R-:W1:Y:S01]  /*43a0*/  MUFU.EX2 R87, R87 ;  /* 0x0000005700577308 */ /* 0x000e620000000800 */
[----:B------:R-:W-:-:S04]  /*43b0*/  FADD.FTZ R75, R86, R75 ;  /* 0x0000004b564b7221 */ /* 0x000fc80000010000 */
[----:B--2---:R-:W-:-:S03]  /*43c0*/  FADD.FTZ R38, R62, R75 ;  /* 0x0000004b3e267221 */ /* 0x004fc60000010000 */
[----:B------:R-:W2:Y:S01]  /*43d0*/  MUFU.EX2 R65, R65 ;  /* 0x0000004100417308 */ /* 0x000ea20000000800 */
[----:B0-----:R-:W-:-:S07]  /*43e0*/  FADD.FTZ R38, R63, R38 ;  /* 0x000000263f267221 */ /* 0x001fce0000010000 */
[----:B------:R-:W0:Y:S01]  /*43f0*/  MUFU.EX2 R90, R90 ;  /* 0x0000005a005a7308 */ /* 0x000e220000000800 */
[----:B-1----:R-:W-:-:S01]  /*4400*/  FADD.FTZ R9, R87, R38 ;  /* 0x0000002657097221 */ /* 0x002fc20000010000 */
[----:B------:R-:W-:-:S06]  /*4410*/  IMAD.MOV.U32 R38, RZ, RZ, R25 ;  /* 0x000000ffff267224 */ /* 0x000fcc00078e0019 */
[----:B------:R-:W1:Y:S01]  /*4420*/  MUFU.EX2 R68, R68 ;  /* 0x0000004400447308 */ /* 0x000e620000000800 */
[----:B--2---:R-:W-:-:S01]  /*4430*/  FADD.FTZ R39, R65, R20 ;  /* 0x0000001441277221 */ /* 0x004fc20000010000 */
[----:B------:R-:W-:-:S04]  /*4440*/  F2FP.SATFINITE.E4M3.F32.PACK_AB_MERGE_C R136, R65, R64, RZ ;  /* 0x000000404188723e */ /* 0x000fc800048070ff */
[----:B------:R-:W-:Y:S02]  /*4450*/  F2FP.SATFINITE.E4M3.F32.PACK_AB_MERGE_C R136, R61, R60, R136 ;  /* 0x0000003c3d88723e */ /* 0x000fe40004807088 */
[----:B------:R-:W-:Y:S01]  /*4460*/  MUFU.EX2 R66, R66 ;  /* 0x0000004200427308 */ /* 0x000fe20000000800 */
[----:B0-----:R-:W-:-:S04]  /*4470*/  F2FP.SATFINITE.E4M3.F32.PACK_AB_MERGE_C R87, R90, R87, RZ ;  /* 0x000000575a57723e */ /* 0x001fc800048070ff */
[----:B------:R-:W-:-:S03]  /*4480*/  F2FP.SATFINITE.E4M3.F32.PACK_AB_MERGE_C R137, R63, R62, R87 ;  /* 0x0000003e3f89723e */ /* 0x000fc60004807057 */
[----:B------:R-:W0:Y:S01]  /*4490*/  MUFU.EX2 R69, R69 ;  /* 0x0000004500457308 */ /* 0x000e220000000800 */
[----:B-1----:R-:W-:-:S07]  /*44a0*/  FADD.FTZ R20, R68, R39 ;  /* 0x0000002744147221 */ /* 0x002fce0000010000 */
[----:B------:R-:W-:Y:S08]  /*44b0*/  MUFU.EX2 R67, R67 ;  /* 0x0000004300437308 */ /* 0x000ff00000000800 */
[----:B------:R-:W1:Y:S01]  /*44c0*/  MUFU.EX2 R72, R72 ;  /* 0x0000004800487308 */ /* 0x000e620000000800 */
[----:B0-----:R-:W-:-:S07]  /*44d0*/  FADD.FTZ R39, R69, R20 ;  /* 0x0000001445277221 */ /* 0x001fce0000010000 */
[----:B------:R-:W-:Y:S08]  /*44e0*/  MUFU.EX2 R70, R70 ;  /* 0x0000004600467308 */ /* 0x000ff00000000800 */
[----:B------:R-:W0:Y:S01]  /*44f0*/  MUFU.EX2 R85, R100 ;  /* 0x0000006400557308 */ /* 0x000e220000000800 */
[----:B-1----:R-:W-:-:S01]  /*4500*/  FADD.FTZ R4, R72, R39 ;  /* 0x0000002748047221 */ /* 0x002fc20000010000 */
[----:B------:R-:W-:-:S06]  /*4510*/  IMAD.MOV.U32 R39, RZ, RZ, R25 ;  /* 0x000000ffff277224 */ /* 0x000fcc00078e0019 */
[----:B------:R-:W1:Y:S08]  /*4520*/  MUFU.EX2 R71, R71 ;  /* 0x0000004700477308 */ /* 0x000e700000000800 */
[----:B------:R2:W-:Y:S01]  /*4530*/  MUFU.EX2 R31, R55 ;  /* 0x00000037001f7308 */ /* 0x0005e20000000800 */
[C---:B0-----:R-:W-:Y:S01]  /*4540*/  F2FP.SATFINITE.E4M3.F32.PACK_AB_MERGE_C R72, R85.reuse, R72, RZ ;  /* 0x000000485548723e */ /* 0x041fe200048070ff */
[----:B------:R-:W-:-:S03]  /*4550*/  FADD.FTZ R85, R85, R4 ;  /* 0x0000000455557221 */ /* 0x000fc60000010000 */
[----:B------:R-:W-:Y:S01]  /*4560*/  F2FP.SATFINITE.E4M3.F32.PACK_AB_MERGE_C R138, R69, R68, R72 ;  /* 0x00000044458a723e */ /* 0x000fe20004807048 */
[----:B------:R-:W-:-:S02]  /*4570*/  FADD.FTZ R4, R88, R85 ;  /* 0x0000005558047221 */ /* 0x000fc40000010000 */
[----:B------:R-:W0:Y:S01]  /*4580*/  MUFU.EX2 R45, R45 ;  /* 0x0000002d002d7308 */ /* 0x000e220000000800 */
[----:B--2---:R-:W-:-:S04]  /*4590*/  FADD.FTZ R55, R90, R9 ;  /* 0x000000095a377221 */ /* 0x004fc80000010000 */
[----:B------:R-:W-:Y:S01]  /*45a0*/  FADD.FTZ R26, R66, R55 ;  /* 0x00000037421a7221 */ /* 0x000fe20000010000 */
[----:B------:R-:W-:Y:S02]  /*45b0*/  IMAD.MOV.U32 R55, RZ, RZ, R25 ;  /* 0x000000ffff377224 */ /* 0x000fe400078e0019 */
[----:B------:R-:W2:Y:S01]  /*45c0*/  MUFU.EX2 R24, R24 ;  /* 0x0000001800187308 */ /* 0x000ea20000000800 */
[----:B------:R-:W-:-:S01]  /*45d0*/  FADD.FTZ R5, R67, R26 ;  /* 0x0000001a43057221 */ /* 0x000fc20000010000 */
[----:B------:R-:W-:-:S03]  /*45e0*/  IMAD.MOV.U32 R26, RZ, RZ, R25 ;  /* 0x000000ffff1a7224 */ /* 0x000fc600078e0019 */
[----:B------:R-:W-:Y:S01]  /*45f0*/  FADD.FTZ R12, R70, R5 ;  /* 0x00000005460c7221 */ /* 0x000fe20000010000 */
[C---:B-1----:R-:W-:Y:S02]  /*4600*/  F2FP.SATFINITE.E4M3.F32.PACK_AB_MERGE_C R70, R71.reuse, R70, RZ ;  /* 0x000000464746723e */ /* 0x042fe400048070ff */
[----:B------:R-:W1:Y:S01]  /*4610*/  MUFU.EX2 R48, R48 ;  /* 0x0000003000307308 */ /* 0x000e620000000800 */
[----:B------:R-:W-:-:S01]  /*4620*/  FADD.FTZ R12, R71, R12 ;  /* 0x0000000c470c7221 */ /* 0x000fc20000010000 */
[----:B0-----:R-:W-:Y:S01]  /*4630*/  FADD.FTZ R7, R45, R4 ;  /* 0x000000042d077221 */ /* 0x001fe20000010000 */
[----:B------:R-:W-:Y:S02]  /*4640*/  F2FP.SATFINITE.E4M3.F32.PACK_AB_MERGE_C R139, R67, R66, R70 ;  /* 0x00000042438b723e */ /* 0x000fe40004807046 */
[----:B------:R-:W-:-:S03]  /*4650*/  FADD.FTZ R5, R3, R12 ;  /* 0x0000000c03057221 */ /* 0x000fc60000010000 */
[----:B------:R-:W0:Y:S01]  /*4660*/  MUFU.EX2 R49, R49 ;  /* 0x0000003100317308 */ /* 0x000e220000000800 */
[----:B--2---:R-:W-:-:S04]  /*4670*/  FADD.FTZ R5, R24, R5 ;  /* 0x0000000518057221 */ /* 0x004fc80000010000 */
[----:B------:R-:W-:-:S03]  /*4680*/  FADD.FTZ R6, R46, R5 ;  /* 0x000000052e067221 */ /* 0x000fc60000010000 */
[----:B------:R-:W2:Y:S01]  /*4690*/  MUFU.EX2 R47, R47 ;  /* 0x0000002f002f7308 */ /* 0x000ea20000000800 */
[----:B-1----:R-:W-:-:S07]  /*46a0*/  FADD.FTZ R4, R48, R7 ;  /* 0x0000000730047221 */ /* 0x002fce0000010000 */
[----:B------:R-:W1:Y:S01]  /*46b0*/  MUFU.EX2 R52, R52 ;  /* 0x0000003400347308 */ /* 0x000e620000000800 */
[C---:B0-----:R-:W-:Y:S01]  /*46c0*/  F2FP.SATFINITE.E4M3.F32.PACK_AB_MERGE_C R48, R49.reuse, R48, RZ ;  /* 0x000000303130723e */ /* 0x041fe200048070ff */
[----:B------:R-:W-:-:S03]  /*46d0*/  FADD.FTZ R49, R49, R4 ;  /* 0x0000000431317221 */ /* 0x000fc60000010000 */
[----:B------:R-:W-:Y:S01]  /*46e0*/  F2FP.SATFINITE.E4M3.F32.PACK_AB_MERGE_C R140, R45, R88, R48 ;  /* 0x000000582d8c723e */ /* 0x000fe20004807030 */
[----:B------:R-:W-:Y:S01]  /*46f0*/  IMAD.MOV.U32 R45, RZ, RZ, R25 ;  /* 0x000000ffff2d7224 */ /* 0x000fe200078e0019 */
[----:B------:R-:W-:Y:S01]  /*4700*/  MOV R48, R25 ;  /* 0x0000001900307202 */ /* 0x000fe20000000f00 */
[----:B------:R0:W3:Y:S01]  /*4710*/  MUFU.EX2 R30, R54 ;  /* 0x00000036001e7308 */ /* 0x0000e20000000800 */
[C---:B--2---:R-:W-:Y:S01]  /*4720*/  F2FP.SATFINITE.E4M3.F32.PACK_AB_MERGE_C R46, R47.reuse, R46, RZ ;  /* 0x0000002e2f2e723e */ /* 0x044fe200048070ff */
[----:B------:R-:W-:-:S03]  /*4730*/  FADD.FTZ R47, R47, R6 ;  /* 0x000000062f2f7221 */ /* 0x000fc60000010000 */
[----:B------:R-:W-:Y:S01]  /*4740*/  F2FP.SATFINITE.E4M3.F32.PACK_AB_MERGE_C R141, R24, R3, R46 ;  /* 0x00000003188d723e */ /* 0x000fe2000480702e */
[----:B------:R-:W-:Y:S02]  /*4750*/  IMAD.MOV.U32 R24, RZ, RZ, R25 ;  /* 0x000000ffff187224 */ /* 0x000fe400078e0019 */
[----:B------:R-:W2:Y:S01]  /*4760*/  MUFU.EX2 R53, R53 ;  /* 0x0000003500357308 */ /* 0x000ea20000000800 */
[----:B-1----:R-:W-:-:S01]  /*4770*/  FADD.FTZ R4, R52, R49 ;  /* 0x0000003134047221 */ /* 0x002fc20000010000 */
[--C-:B------:R-:W-:Y:S02]  /*4780*/  IMAD.MOV.U32 R46, RZ, RZ, R25.reuse ;  /* 0x000000ffff2e7224 */ /* 0x100fe400078e0019 */
[--C-:B------:R-:W-:Y:S02]  /*4790*/  IMAD.MOV.U32 R49, RZ, RZ, R25.reuse ;  /* 0x000000ffff317224 */ /* 0x100fe400078e0019 */
[----:B0-----:R-:W-:Y:S02]  /*47a0*/  IMAD.MOV.U32 R54, RZ, RZ, R25 ;  /* 0x000000ffff367224 */ /* 0x001fe400078e0019 */
[----:B------:R-:W0:Y:S01]  /*47b0*/  MUFU.EX2 R94, R94 ;  /* 0x0000005e005e7308 */ /* 0x000e220000000800 */
[----:B---3--:R-:W-:-:S01]  /*47c0*/  FADD.FTZ R6, R30, R47 ;  /* 0x0000002f1e067221 */ /* 0x008fc20000010000 */
[----:B------:R-:W-:-:S03]  /*47d0*/  IMAD.MOV.U32 R47, RZ, RZ, R25 ;  /* 0x000000ffff2f7224 */ /* 0x000fc600078e0019 */
        /* <DEDUP_REMOVED lines=10> */
[----:B------:R-:W-:Y:S01]  /*4880*/  F2FP.SATFINITE.E4M3.F32.PACK_AB_MERGE_C R142, R53, R52, R94 ;  /* 0x00000034358e723e */ /* 0x000fe2000480705e */
[----:B------:R-:W-:Y:S02]  /*4890*/  IMAD.MOV.U32 R53, RZ, RZ, R25 ;  /* 0x000000ffff357224 */ /* 0x000fe400078e0019 */
[----:B------:R2:W3:Y:S01]  /*48a0*/  MUFU.EX2 R9, R51 ;  /* 0x0000003300097308 */ /* 0x0004e20000000800 */
        /* <DEDUP_REMOVED lines=8> */
[----:B--2---:R-:W-:-:S04]  /*4930*/  IMAD.MOV.U32 R51, RZ, RZ, R25 ;  /* 0x000000ffff337224 */ /* 0x004fc800078e0019 */
        /* <DEDUP_REMOVED lines=14> */
[----:B------:R-:W-:Y:S01]  /*4a20*/  IMAD.MOV.U32 R28, RZ, RZ, R25 ;  /* 0x000000ffff1c7224 */ /* 0x000fe200078e0019 */
[----:B------:R-:W-:Y:S01]  /*4a30*/  MOV R29, R25 ;  /* 0x00000019001d7202 */ /* 0x000fe20000000f00 */
        /* <DEDUP_REMOVED lines=8> */
[----:B------:R-:W-:-:S06]  /*4ac0*/  IMAD.MOV.U32 R33, RZ, RZ, R25 ;  /* 0x000000ffff217224 */ /* 0x000fcc00078e0019 */
[----:B------:R-:W0:Y:S01]  /*4ad0*/  MUFU.EX2 R84, R84 ;  /* 0x0000005400547308 */ /* 0x000e220000000800 */
[----:B-1----:R-:W-:-:S07]  /*4ae0*/  FADD.FTZ R3, R73, R6 ;  /* 0x0000000649037221 */ /* 0x002fce0000010000 */
[----:B------:R-:W-:Y:S01]  /*4af0*/  MUFU.EX2 R40, R40 ;  /* 0x0000002800287308 */ /* 0x000fe20000000800 */
[----:B--2---:R-:W-:-:S07]  /*4b00*/  FADD.FTZ R7, R37, R4 ;  /* 0x0000000425077221 */ /* 0x004fce0000010000 */
[----:B------:R-:W1:Y:S01]  /*4b10*/  MUFU.EX2 R41, R41 ;  /* 0x0000002900297308 */ /* 0x000e620000000800 */
[----:B0-----:R-:W-:-:S07]  /*4b20*/  FADD.FTZ R3, R84, R3 ;  /* 0x0000000354037221 */ /* 0x001fce0000010000 */
[----:B------:R-:W0:Y:S08]  /*4b30*/  MUFU.EX2 R44, R44 ;  /* 0x0000002c002c7308 */ /* 0x000e300000000800 */
[----:B------:R2:W3:Y:S01]  /*4b40*/  MUFU.EX2 R5, R36 ;  /* 0x0000002400057308 */ /* 0x0004e20000000800 */
[----:B-1----:R-:W-:Y:S01]  /*4b50*/  F2FP.SATFINITE.E4M3.F32.PACK_AB_MERGE_C R6, R41, R40, RZ ;  /* 0x000000282906723e */ /* 0x002fe200048070ff */
[----:B------:R-:W-:-:S03]  /*4b60*/  FADD.FTZ R40, R40, R7 ;  /* 0x0000000728287221 */ /* 0x000fc60000010000 */
[----:B------:R-:W-:Y:S01]  /*4b70*/  F2FP.SATFINITE.E4M3.F32.PACK_AB_MERGE_C R146, R37, R92, R6 ;  /* 0x0000005c2592723e */ /* 0x000fe20004807006 */
[----:B------:R-:W-:Y:S02]  /*4b80*/  IMAD.MOV.U32 R37, RZ, RZ, R25 ;  /* 0x000000ffff257224 */ /* 0x000fe400078e0019 */
[----:B0-----:R-:W-:Y:S01]  /*4b90*/  FADD.FTZ R4, R44, R3 ;  /* 0x000000032c047221 */ /* 0x001fe20000010000 */
[----:B------:R-:W-:-:S01]  /*4ba0*/  FADD.FTZ R3, R41, R40 ;  /* 0x0000002829037221 */ /* 0x000fc20000010000 */
[--C-:B--2---:R-:W-:Y:S02]  /*4bb0*/  IMAD.MOV.U32 R36, RZ, RZ, R25.reuse ;  /* 0x000000ffff247224 */ /* 0x104fe400078e0019 */
[--C-:B------:R-:W-:Y:S02]  /*4bc0*/  IMAD.MOV.U32 R41, RZ, RZ, R25.reuse ;  /* 0x000000ffff297224 */ /* 0x100fe400078e0019 */
[--C-:B------:R-:W-:Y:S01]  /*4bd0*/  IMAD.MOV.U32 R40, RZ, RZ, R25.reuse ;  /* 0x000000ffff287224 */ /* 0x100fe200078e0019 */
[C---:B---3--:R-:W-:Y:S01]  /*4be0*/  F2FP.SATFINITE.E4M3.F32.PACK_AB_MERGE_C R8, R5.reuse, R44, RZ ;  /* 0x0000002c0508723e */ /* 0x048fe200048070ff */
[----:B------:R-:W-:Y:S01]  /*4bf0*/  FADD.FTZ R4, R5, R4 ;  /* 0x0000000405047221 */ /* 0x000fe20000010000 */
[----:B------:R-:W-:-:S02]  /*4c00*/  IMAD.MOV.U32 R44, RZ, RZ, R25 ;  /* 0x000000ffff2c7224 */ /* 0x000fc400078e0019 */
[----:B------:R-:W-:Y:S01]  /*4c10*/  F2FP.SATFINITE.E4M3.F32.PACK_AB_MERGE_C R147, R84, R73, R8 ;  /* 0x000000495493723e */ /* 0x000fe20004807008 */
        /* <DEDUP_REMOVED lines=22> */
.L_x_13753:
[----:B------:R-:W-:-:S04]  /*4d80*/  UISETP.NE.AND UP0, UPT, UR21, 0x1, UPT ;  /* 0x000000011500788c */ /* 0x000fc8000bf05270 */
[----:B------:R-:W-:-:S04]  /*4d90*/  USEL UR40, URZ, 0x1, UP0 ;  /* 0x000000013f287887 */ /* 0x000fc80008000000 */
[----:B------:R-:W-:Y:S01]  /*4da0*/  ULOP3.LUT UR40, UR22, UR40, URZ, 0x3c, !UPT ;  /* 0x0000002816287292 */ /* 0x000fe2000f8e3c3f */
[----:B------:R-:W-:Y:S11]  /*4db0*/  @!P0 BRA `(.L_x_13743) ;  /* 0x0000000000048947 */ /* 0x000ff60003800000 */
[----:B------:R-:W-:Y:S01]  /*4dc0*/  BPT.TRAP 0x1 ;  /* 0x000000040000795c */ /* 0x000fe20000300000 */
.L_x_13743:
        /* <DEDUP_REMOVED lines=12> */
.L_x_13744:
[----:B-1----:R-:W-:Y:S05]  /*4e90*/  @P1 BRA `(.L_x_13745) ;  /* 0x0000000000081947 */ /* 0x002fea0003800000 */
[----:B------:R-:W1:Y:S02]  /*4ea0*/  SYNCS.PHASECHK.TRANS64.TRYWAIT P1, [UR18+0x13230], R7 ;  /* 0x01323007ff0075a7 */ /* 0x000e640008020152 */
[----:B-1----:R-:W-:Y:S05]  /*4eb0*/  @!P1 BRA `(.L_x_13746) ;  /* 0x000000c800f49947 */ /* 0x002fea0003800000 */
.L_x_13745:
[----:B------:R-:W-:Y:S01]  /*4ec0*/  R2UR UR23, R2 ;  /* 0x00000000021772ca */ /* 0x000fe200000e0000 */
[----:B------:R-:W-:Y:S01]  /*4ed0*/  WARPGROUP.ARRIVE ;  /* 0x00000000000079c5 */ /* 0x000fe20000000000 */
[----:B------:R-:W-:Y:S01]  /*4ee0*/  UMOV UR39, 0x80000020 ;  /* 0x8000002000277882 */ /* 0x000fe20000000000 */
[----:B------:R-:W-:Y:S01]  /*4ef0*/  UMOV UR8, UR36 ;  /* 0x0000002400087c82 */ /* 0x000fe20008000000 */
[----:B------:R-:W-:Y:S01]  /*4f00*/  UMOV UR9, UR37 ;  /* 0x0000002500097c82 */ /* 0x000fe20008000000 */
[----:B------:R-:W-:Y:S01]  /*4f10*/  UMOV UR11, 0x80000020 ;  /* 0x80000020000b7882 */ /* 0x000fe20000000000 */
[----:B------:R-:W-:Y:S01]  /*4f20*/  UMOV UR12, UR36 ;  /* 0x00000024000c7c82 */ /* 0x000fe20008000000 */
[----:B------:R-:W-:Y:S01]  /*4f30*/  UMOV UR13, UR37 ;  /* 0x00000025000d7c82 */ /* 0x000fe20008000000 */
[----:B------:R-:W-:Y:S01]  /*4f40*/  UMOV UR15, 0x80000020 ;  /* 0x80000020000f7882 */ /* 0x000fe20000000000 */
[----:B------:R-:W-:-:S04]  /*4f50*/  UMOV UR7, 0x80000020 ;  /* 0x8000002000077882 */ /* 0x000fc80000000000 */
[----:B------:R-:W-:-:S04]  /*4f60*/  UIMAD UR23, UR41, 0x280, UR23 ;  /* 0x00000280291778a4 */ /* 0x000fc8000f8e0217 */
[----:B------:R-:W-:Y:S02]  /*4f70*/  UIADD3 UR10, UR23, 0x80, URZ ;  /* 0x00000080170a7890 */ /* 0x000fe4000fffe03f */
[----:B------:R-:W-:Y:S02]  /*4f80*/  UIADD3 UR14, UR23, 0x100, URZ ;  /* 0x00000100170e7890 */ /* 0x000fe4000fffe03f */
[----:B------:R-:W-:Y:S01]  /*4f90*/  UMOV UR38, UR23 ;  /* 0x0000001700267c82 */ /* 0x000fe20008000000 */
[----:B------:R-:W-:Y:S01]  /*4fa0*/  UIADD3 UR6, UR23, 0x200, URZ ;  /* 0x0000020017067890 */ /* 0x000fe2000fffe03f */
        /* <DEDUP_REMOVED lines=49> */
.L_x_13747:
[----:B------:R-:W-:Y:S01]  /*52c0*/  ULEA UR9, UR21, UR20, 0x3 ;  /* 0x0000001415097291 */ /* 0x000fe2000f8e183f */
[----:B01----:R-:W-:-:S05]  /*52d0*/  IMAD.U32 R7, RZ, RZ, UR22 ;  /* 0x00000016ff077e24 */ /* 0x003fca000f8e00ff */
[----:B------:R-:W-:-:S04]  /*52e0*/  SHF.L.U32 R7, R7, 0x1f, RZ ;  /* 0x0000001f07077819 */ /* 0x000fc800000006ff */
[----:B------:R0:W1:Y:S01]  /*52f0*/  SYNCS.PHASECHK.TRANS64.TRYWAIT P1, [UR9+0x13250], R7 ;  /* 0x01325007ff0075a7 */ /* 0x0000620008020149 */
[----:B------:R-:W-:Y:S05]  /*5300*/  @!P0 BRA `(.L_x_13748) ;  /* 0x0000000000048947 */ /* 0x000fea0003800000 */
[----:B------:R-:W-:Y:S01]  /*5310*/  BPT.TRAP 0x1 ;  /* 0x000000040000795c */ /* 0x000fe20000300000 */
.L_x_13748:
[----:B-1----:R-:W-:Y:S05]  /*5320*/  @P1 BRA `(.L_x_13749) ;  /* 0x0000000000081947 */ /* 0x002fea0003800000 */
[----:B------:R-:W1:Y:S02]  /*5330*/  SYNCS.PHASECHK.TRANS64.TRYWAIT P1, [UR9+0x13250], R7 ;  /* 0x01325007ff0075a7 */ /* 0x000e640008020149 */
[----:B-1----:R-:W-:Y:S05]  /*5340*/  @!P1 BRA `(.L_x_13750) ;  /* 0x000000c400e89947 */ /* 0x002fea0003800000 */
.L_x_13749:
        /* <DEDUP_REMOVED lines=28> */
[----:B------:R-:W-:Y:S03]  /*5510*/  QGMMA.64x64x32.F32.E4M3.E4M3 R24, R144, gdesc[UR4], R24, gsb0 ;  /* 0x00e0000490187df3 */ /* 0x000fe60008000818 */
[----:B------:R-:W-:Y:S02]  /*5520*/  WARPGROUP.DEPBAR.LE gsb0, 0x0 ;  /* 0x00008000000079c5 */ /* 0x000fe40000010000 */
[----:B------:R-:W-:Y:S05]  /*5530*/  @!P0 BRA `(.L_x_13751) ;  /* 0x0000000000048947 */ /* 0x000fea0003800000 */
[----:B------:R-:W-:Y:S01]  /*5540*/  BPT.TRAP 0x1 ;  /* 0x000000040000795c */ /* 0x000fe20000300000 */
.L_x_13751:
        /* <DEDUP_REMOVED lines=503> */
.L_x_13752:
        /* <DEDUP_REMOVED lines=81> */
[----:B------:R-:W-:Y:S01]  /*79d0*/  MOV R6, R57 ;  /* 0x0000003900067202 */ /* 0x000fe20000000f00 */
[----:B------:R-:W-:Y:S06]  /*79e0*/  @P1 BRA `(.L_x_13753) ;  /* 0xffffffd000e41947 */ /* 0x000fec000383ffff */
.L_x_13742:
[----:B------:R-:W-:Y:S06]  /*79f0*/  BAR.ARV 0x8, 0x200 ;  /* 0x0208000000007b1d */ /* 0x000fec0000002000 */
[----:B------:R-:W-:Y:S05]  /*7a00*/  @!P0 BRA `(.L_x_13754) ;  /* 0x0000000000048947 */ /* 0x000fea0003800000 */
[----:B------:R-:W-:Y:S01]  /*7a10*/  BPT.TRAP 0x1 ;  /* 0x000000040000795c */ /* 0x000fe20000300000 */
.L_x_13754:
        /* <DEDUP_REMOVED lines=9> */
.L_x_13755:
[----:B-1----:R-:W-:Y:S05]  /*7ab0*/  @P1 BRA `(.L_x_13756) ;  /* 0x0000000000081947 */ /* 0x002fea0003800000 */
[----:B------:R-:W1:Y:S02]  /*7ac0*/  SYNCS.PHASECHK.TRANS64.TRYWAIT P1, [UR5+0x13250], R0 ;  /* 0x01325000ff0075a7 */ /* 0x000e640008020145 */
[----:B-1----:R-:W-:Y:S05]  /*7ad0*/  @!P1 BRA `(.L_x_13757) ;  /* 0x000000a0001c9947 */ /* 0x002fea0003800000 */
.L_x_13756:
        /* <DEDUP_REMOVED lines=12> */
[----:B------:R-:W-:Y:S05]  /*7ba0*/  QGMMA.64x64x32.F32.E4M3.E4M3 R24, R152, gdesc[UR4], R24, gsb0 ;  /* 0x00e0000498187df3 */ /* 0x000fea0008000818 */
        /* <DEDUP_REMOVED lines=9> */
[----:B------:R-:W-:Y:S01]  /*7c40*/  @P1 LEA.HI.X R9, R6, UR11, R5, 0x2, P2 ;  /* 0x0000000b06091c11 */ /* 0x000fe200090f1405 */
[----:B------:R-:W-:-:S04]  /*7c50*/  UIADD3 UR6, UR4, 0x80, URZ ;  /* 0x0000008004067890 */ /* 0x000fc8000fffe03f */
[----:B------:R0:W2:Y:S01]  /*7c60*/  @P1 LDG.E R0, desc[UR54][R8.64] ;  /* 0x0000003608001981 */ /* 0x0000a2000c1e1900 */
        /* <DEDUP_REMOVED lines=11> */
[----:B------:R-:W1:Y:S04]  /*7d20*/  SHFL.BFLY PT, R2, R3, 0x2, 0x1f ;  /* 0x0c401f0003027f89 */ /* 0x000e6800000e0000 */
[----:B------:R-:W3:Y:S01]  /*7d30*/  SHFL.BFLY PT, R7, R4, 0x2, 0x1f ;  /* 0x0c401f0004077f89 */ /* 0x000ee200000e0000 */
[----:B------:R-:W-:Y:S02]  /*7d40*/  WARPGROUP.DEPBAR.LE gsb0, 0x0 ;  /* 0x00008000000079c5 */ /* 0x000fe40000010000 */
[----:B------:R-:W-:-:S06]  /*7d50*/  WARPGROUP.ARRIVE ;  /* 0x00000000000079c5 */ /* 0x000fcc0000000000 */
[----:B------:R-:W-:Y:S01]  /*7d60*/  QGMMA.64x64x32.F32.E4M3.E4M3 R24, R140, gdesc[UR4], R24, gsb0 ;  /* 0x00e000048c187df3 */ /* 0x000fe20008000818 */
[----:B-1----:R-:W-:-:S01]  /*7d70*/  FADD.FTZ R2, R2, R3 ;  /* 0x0000000302027221 */ /* 0x002fc20000010000 */
[----:B------:R-:W-:Y:S01]  /*7d80*/  UIADD3 UR4, UR4, 0x200, URZ ;  /* 0x0000020004047890 */ /* 0x000fe2000fffe03f */
[----:B---3--:R-:W-:-:S01]  /*7d90*/  FADD.FTZ R7, R7, R4 ;  /* 0x0000000407077221 */ /* 0x008fc20000010000 */
[----:B------:R-:W-:Y:S02]  /*7da0*/  UMOV UR7, 0xc0000010 ;  /* 0xc000001000077882 */ /* 0x000fe40000000000 */
[----:B------:R-:W1:Y:S03]  /*7db0*/  SHFL.BFLY PT, R5, R2, 0x1, 0x1f ;  /* 0x0c201f0002057f89 */ /* 0x000e6600000e0000 */
[----:B------:R-:W-:Y:S01]  /*7dc0*/  UMOV UR6, UR4 ;  /* 0x0000000400067c82 */ /* 0x000fe20008000000 */
[----:B------:R-:W0:Y:S01]  /*7dd0*/  SHFL.BFLY PT, R6, R7, 0x1, 0x1f ;  /* 0x0c201f0007067f89 */ /* 0x000e2200000e0000 */
[----:B------:R-:W-:-:S02]  /*7de0*/  IMAD.MOV.U32 R3, RZ, RZ, RZ ;  /* 0x000000ffff037224 */ /* 0x000fc400078e00ff */
[----:B-1----:R-:W-:Y:S01]  /*7df0*/  FADD.FTZ R5, R2, R5 ;  /* 0x0000000502057221 */ /* 0x002fe20000010000 */
[----:B0-----:R-:W-:-:S04]  /*7e00*/  FADD.FTZ R8, R7, R6 ;  /* 0x0000000607087221 */ /* 0x001fc80000010000 */
        /* <DEDUP_REMOVED lines=29> */
.L_x_13758:
        /* <DEDUP_REMOVED lines=42> */
.L_x_13734:
        /* <DEDUP_REMOVED lines=16> */
[----:B------:R-:W1:Y:S03]  /*8380*/  S2R R29, SR_SWINHI ;  /* 0x00000000001d7919 */ /* 0x000e660000002f00 */
[----:B------:R-:W3:Y:S01]  /*8390*/  LDL R69, [R1+0x34] ;  /* 0x0000340001457983 */ /* 0x000ee20000100800 */
[----:B0-----:R-:W-:-:S05]  /*83a0*/  IMAD.SHL.U32 R2, R24, 0x4, RZ ;  /* 0x0000000418027824 */ /* 0x001fca00078e00ff */
[----:B------:R-:W-:Y:S01]  /*83b0*/  LOP3.LUT R2, R2, 0xc, RZ, 0xc0, !PT ;  /* 0x0000000c02027812 */ /* 0x000fe200078ec0ff */
[----:B------:R-:W-:Y:S03]  /*83c0*/  BAR.SYNC.DEFER_BLOCKING 0x1, 0x180 ;  /* 0x0046000000007b1d */ /* 0x000fe60000010000 */
[----:B------:R-:W-:-:S05]  /*83d0*/  IADD3 R2, P0, R2, UR8, RZ ;  /* 0x0000000802027c10 */ /* 0x000fca000ff1e0ff */
[----:B------:R-:W-:Y:S01]  /*83e0*/  IMAD.X R3, RZ, RZ, UR9, P0 ;  /* 0x00000009ff037e24 */ /* 0x000fe200080e06ff */
[----:B------:R-:W-:Y:S02]  /*83f0*/  MOV R42, R0 ;  /* 0x00000000002a7202 */ /* 0x000fe40000000f00 */
[----:B-1----:R-:W-:Y:S01]  /*8400*/  MOV R43, R29 ;  /* 0x0000001d002b7202 */ /* 0x002fe20000000f00 */
[----:B------:R-:W-:Y:S01]  /*8410*/  ULDC.64 UR8, c[0x0][0xc00] ;  /* 0x0003000000087ab9 */ /* 0x000fe20000000a00 */
[----:B------:R2:W4:Y:S01]  /*8420*/  LDG.E.CONSTANT R25, desc[UR54][R2.64] ;  /* 0x0000003602197981 */ /* 0x000522000c1e9900 */
[----:B------:R-:W-:-:S04]  /*8430*/  LOP3.LUT P0, R24, R24, 0x3, RZ, 0xc0, !PT ;  /* 0x0000000318187812 */ /* 0x000fc8000780c0ff */
        /* <DEDUP_REMOVED lines=32> */
[----:B--2---:R-:W-:-:S03]  /*8640*/  IMAD.WIDE R2, R32, 0x2, R42 ;  /* 0x0000000220027825 */ /* 0x004fc600078e022a */
[C---:B------:R-:W-:Y:S02]  /*8650*/  IADD3 R9, P3, R2.reuse, 0x20, RZ ;  /* 0x0000002002097810 */ /* 0x040fe40007f7e0ff */
[C---:B------:R-:W-:Y:S02]  /*8660*/  LOP3.LUT R7, R2.reuse, 0x380, RZ, 0xc0, !PT ;  /* 0x0000038002077812 */ /* 0x040fe400078ec0ff */
[C---:B------:R-:W-:Y:S02]  /*8670*/  IADD3 R11, P2, R2.reuse, 0x40, RZ ;  /* 0x00000040020b7810 */ /* 0x040fe40007f5e0ff */
[----:B------:R-:W-:Y:S02]  /*8680*/  LOP3.LUT R8, R9, 0x380, RZ, 0xc0, !PT ;  /* 0x0000038009087812 */ /* 0x000fe400078ec0ff */
[----:B------:R-:W-:Y:S02]  /*8690*/  IADD3 R34, P1, R2, 0x60, RZ ;  /* 0x0000006002227810 */ /* 0x000fe40007f3e0ff */
[----:B------:R-:W-:-:S02]  /*86a0*/  SHF.R.U64 R7, R7, 0x3, RZ ;  /* 0x0000000307077819 */ /* 0x000fc400000012ff */
[----:B------:R-:W-:Y:S02]  /*86b0*/  SEL R32, R14, R13, P0 ;  /* 0x0000000d0e207207 */ /* 0x000fe40000000000 */
[----:B------:R-:W-:Y:S02]  /*86c0*/  LOP3.LUT R4, R11, 0x380, RZ, 0xc0, !PT ;  /* 0x000003800b047812 */ /* 0x000fe400078ec0ff */
[----:B------:R-:W-:Y:S02]  /*86d0*/  SHF.R.U64 R8, R8, 0x3, RZ ;  /* 0x0000000308087819 */ /* 0x000fe400000012ff */
[----:B------:R-:W-:Y:S02]  /*86e0*/  LOP3.LUT R13, R34, 0x380, RZ, 0xc0, !PT ;  /* 0x00000380220d7812 */ /* 0x000fe400078ec0ff */
[----:B------:R-:W-:Y:S02]  /*86f0*/  LOP3.LUT R2, R7, R2, RZ, 0x3c, !PT ;  /* 0x0000000207027212 */ /* 0x000fe400078e3cff */
[----:B------:R-:W-:Y:S01]  /*8700*/  SHF.R.U64 R4, R4, 0x3, RZ ;  /* 0x0000000304047819 */ /* 0x000fe200000012ff */
[--C-:B------:R-:W-:Y:S01]  /*8710*/  IMAD.X R5, RZ, RZ, R3.reuse, P1 ;  /* 0x000000ffff057224 */ /* 0x100fe200008e0603 */
[----:B------:R-:W-:Y:S01]  /*8720*/  LOP3.LUT R8, R8, R9, RZ, 0x3c, !PT ;  /* 0x0000000908087212 */ /* 0x000fe200078e3cff */
[----:B------:R-:W-:Y:S01]  /*8730*/  IMAD.X R7, RZ, RZ, R3, P2 ;  /* 0x000000ffff077224 */ /* 0x000fe200010e0603 */
[----:B------:R-:W-:-:S02]  /*8740*/  SHF.R.U64 R13, R13, 0x3, RZ ;  /* 0x000000030d0d7819 */ /* 0x000fc400000012ff */
[-C--:B------:R-:W-:Y:S02]  /*8750*/  IADD3.X R9, RZ, R3.reuse, RZ, P3, !PT ;  /* 0x00000003ff097210 */ /* 0x080fe40001ffe4ff */
[----:B------:R-:W-:Y:S02]  /*8760*/  MOV R67, R2 ;  /* 0x0000000200437202 */ /* 0x000fe40000000f00 */
[----:B------:R-:W-:Y:S02]  /*8770*/  LOP3.LUT R6, R4, R11, RZ, 0x3c, !PT ;  /* 0x0000000b04067212 */ /* 0x000fe400078e3cff */
[----:B------:R-:W-:Y:S02]  /*8780*/  LOP3.LUT R4, R13, R34, RZ, 0x3c, !PT ;  /* 0x000000220d047212 */ /* 0x000fe400078e3cff */
[----:B------:R-:W-:Y:S02]  /*8790*/  SEL R14, R46, R47, P0 ;  /* 0x0000002f2e0e7207 */ /* 0x000fe40000000000 */
[----:B----4-:R-:W-:Y:S01]  /*87a0*/  LOP3.LUT R3, R25, 0x2, RZ, 0x3c, !PT ;  /* 0x0000000219037812 */ /* 0x010fe200078e3cff */
[----:B------:R-:W-:Y:S01]  /*87b0*/  SHFL.IDX PT, R46, R96, R25, 0x1c1f ;  /* 0x001c1f19602e7589 */ /* 0x000fe200000e0000 */
[----:B------:R-:W-:-:S03]  /*87c0*/  MOV R64, R4 ;  /* 0x0000000400407202 */ /* 0x000fc60000000f00 */
[----:B------:R-:W0:Y:S01]  /*87d0*/  SHFL.IDX PT, R47, R92, R3, 0x1c1f ;  /* 0x001c1f035c2f7589 */ /* 0x000e2200000e0000 */
[----:B------:R-:W-:-:S03]  /*87e0*/  MOV R65, R6 ;  /* 0x0000000600417202 */ /* 0x000fc60000000f00 */
[----:B------:R-:W-:Y:S01]  /*87f0*/  SHFL.IDX PT, R38, R70, R25, 0x1c1f ;  /* 0x001c1f1946267589 */ /* 0x000fe200000e0000 */
[----:B------:R-:W-:-:S03]  /*8800*/  MOV R66, R8 ;  /* 0x0000000800427202 */ /* 0x000fc60000000f00 */
[----:B------:R-:W1:Y:S04]  /*8810*/  SHFL.IDX PT, R39, R62, R3, 0x1c1f ;  /* 0x001c1f033e277589 */ /* 0x000e6800000e0000 */
[----:B------:R-:W-:Y:S04]  /*8820*/  SHFL.IDX PT, R52, R88, R25, 0x1c1f ;  /* 0x001c1f1958347589 */ /* 0x000fe800000e0000 */
[----:B------:R-:W2:Y:S04]  /*8830*/  SHFL.IDX PT, R53, R84, R3, 0x1c1f ;  /* 0x001c1f0354357589 */ /* 0x000ea800000e0000 */
[----:B------:R0:W-:Y:S04]  /*8840*/  SHFL.IDX PT, R34, R44, R25, 0x1c1f ;  /* 0x001c1f192c227589 */ /* 0x0001e800000e0000 */
[----:B------:R1:W4:Y:S04]  /*8850*/  SHFL.IDX PT, R35, R40, R3, 0x1c1f ;  /* 0x001c1f0328237589 */ /* 0x00032800000e0000 */
[----:B------:R-:W-:Y:S04]  /*8860*/  SHFL.IDX PT, R2, R98, R25, 0x1c1f ;  /* 0x001c1f1962027589 */ /* 0x000fe800000e0000 */
[----:B------:R-:W-:Y:S04]  /*8870*/  SHFL.IDX PT, R48, R48, R25, 0x1c1f ;  /* 0x001c1f1930307589 */ /* 0x000fe800000e0000 */
[----:B------:R-:W3:Y:S04]  /*8880*/  SHFL.IDX PT, R5, R94, R3, 0x1c1f ;  /* 0x001c1f035e057589 */ /* 0x000ee800000e0000 */
[----:B------:R-:W-:Y:S04]  /*8890*/  SHFL.IDX PT, R10, R10, R25, 0x1c1f ;  /* 0x001c1f190a0a7589 */ /* 0x000fe800000e0000 */
[----:B------:R-:W3:Y:S04]  /*88a0*/  SHFL.IDX PT, R49, R78, R3, 0x1c1f ;  /* 0x001c1f034e317589 */ /* 0x000ee800000e0000 */
[----:B------:R-:W-:Y:S04]  /*88b0*/  SHFL.IDX PT, R28, R28, R25, 0x1c1f ;  /* 0x001c1f191c1c7589 */ /* 0x000fe800000e0000 */
[----:B------:R-:W3:Y:S04]  /*88c0*/  SHFL.IDX PT, R13, R68, R3, 0x1c1f ;  /* 0x001c1f03440d7589 */ /* 0x000ee800000e0000 */
[----:B------:R-:W3:Y:S04]  /*88d0*/  SHFL.IDX PT, R29, R32, R3, 0x1c1f ;  /* 0x001c1f03201d7589 */ /* 0x000ee800000e0000 */
[----:B------:R-:W-:Y:S04]  /*88e0*/  SHFL.IDX PT, R4, R90, R25, 0x1c1f ;  /* 0x001c1f195a047589 */ /* 0x000fe800000e0000 */
[----:B------:R-:W-:Y:S04]  /*88f0*/  SHFL.IDX PT, R60, R60, R25, 0x1c1f ;  /* 0x001c1f193c3c7589 */ /* 0x000fe800000e0000 */
[----:B------:R-:W3:Y:S04]  /*8900*/  SHFL.IDX PT, R7, R86, R3, 0x1c1f ;  /* 0x001c1f0356077589 */ /* 0x000ee800000e0000 */
[----:B------:R-:W-:Y:S04]  /*8910*/  SHFL.IDX PT, R12, R12, R25, 0x1c1f ;  /* 0x001c1f190c0c7589 */ /* 0x000fe800000e0000 */
[----:B------:R-:W3:Y:S04]  /*8920*/  SHFL.IDX PT, R61, R72, R3, 0x1c1f ;  /* 0x001c1f03483d7589 */ /* 0x000ee800000e0000 */
[----:B------:R-:W3:Y:S04]  /*8930*/  SHFL.IDX PT, R15, R56, R3, 0x1c1f ;  /* 0x001c1f03380f7589 */ /* 0x000ee800000e0000 */
[----:B------:R-:W-:Y:S04]  /*8940*/  SHFL.IDX PT, R6, R82, R25, 0x1c1f ;  /* 0x001c1f1952067589 */ /* 0x000fe800000e0000 */
[----:B------:R-:W3:Y:S04]  /*8950*/  SHFL.IDX PT, R9, R80, R3, 0x1c1f ;  /* 0x001c1f0350097589 */ /* 0x000ee800000e0000 */
[----:B------:R-:W-:Y:S04]  /*8960*/  SHFL.IDX PT, R14, R14, R25, 0x1c1f ;  /* 0x001c1f190e0e7589 */ /* 0x000fe800000e0000 */
[----:B------:R4:W3:Y:S04]  /*8970*/  SHFL.IDX PT, R21, R36, R3, 0x1c1f ;  /* 0x001c1f0324157589 */ /* 0x0008e800000e0000 */
[----:B------:R-:W-:Y:S04]  /*8980*/  SHFL.IDX PT, R8, R76, R25, 0x1c1f ;  /* 0x001c1f194c087589 */ /* 0x000fe800000e0000 */
[----:B------:R-:W-:Y:S04]  /*8990*/  SHFL.IDX PT, R24, R24, R25, 0x1c1f ;  /* 0x001c1f1918187589 */ /* 0x000fe800000e0000 */
[----:B------:R-:W3:Y:S04]  /*89a0*/  SHFL.IDX PT, R11, R74, R3, 0x1c1f ;  /* 0x001c1f034a0b7589 */ /* 0x000ee800000e0000 */
[----:B------:R-:W-:Y:S04]  /*89b0*/  SHFL.IDX PT, R26, R26, R25, 0x1c1f ;  /* 0x001c1f191a1a7589 */ /* 0x000fe800000e0000 */
[----:B------:R-:W-:Y:S04]  /*89c0*/  SHFL.IDX PT, R27, R30, R3, 0x1c1f ;  /* 0x001c1f031e1b7589 */ /* 0x000fe800000e0000 */
[----:B------:R-:W3:Y:S01]  /*89d0*/  SHFL.IDX PT, R63, R20, R3, 0x1c1f ;  /* 0x001c1f03143f7589 */ /* 0x000ee200000e0000 */
[----:B0-----:R-:W-:-:S02]  /*89e0*/  SEL R44, R46, R47, P0 ;  /* 0x0000002f2e2c7207 */ /* 0x001fc40000000000 */
[----:B-1----:R-:W-:Y:S02]  /*89f0*/  SEL R40, R38, R39, P0 ;  /* 0x0000002726287207 */ /* 0x002fe40000000000 */
[----:B------:R-:W-:Y:S02]  /*8a00*/  SEL R46, R47, R46, P0 ;  /* 0x0000002e2f2e7207 */ /* 0x000fe40000000000 */
[----:B--2---:R-:W-:Y:S02]  /*8a10*/  SEL R50, R52, R53, P0 ;  /* 0x0000003534327207 */ /* 0x004fe40000000000 */
[----:B------:R-:W-:Y:S02]  /*8a20*/  SEL R38, R39, R38, P0 ;  /* 0x0000002627267207 */ /* 0x000fe40000000000 */
[----:B----4-:R-:W-:Y:S02]  /*8a30*/  SEL R36, R34, R35, P0 ;  /* 0x0000002322247207 */ /* 0x010fe40000000000 */
[----:B---3--:R-:W-:-:S02]  /*8a40*/  SEL R45, R2, R5, P0 ;  /* 0x00000005022d7207 */ /* 0x008fc40000000000 */
        /* <DEDUP_REMOVED lines=41> */
[----:B------:R-:W-:Y:S04]  /*8ce0*/  STSM.16.M88.4 [R67], R4 ;  /* 0x0000000443007844 */ /* 0x000fe80000000200 */
[----:B------:R-:W-:Y:S04]  /*8cf0*/  STSM.16.M88.4 [R66], R8 ;  /* 0x0000000842007844 */ /* 0x000fe80000000200 */
[----:B------:R-:W-:Y:S04]  /*8d00*/  STSM.16.M88.4 [R65], R12 ;  /* 0x0000000c41007844 */ /* 0x000fe80000000200 */
[----:B------:R0:W-:Y:S01]  /*8d10*/  STSM.16.M88.4 [R64], R24 ;  /* 0x0000001840007844 */ /* 0x0001e20000000200 */
[----:B------:R-:W-:Y:S01]  /*8d20*/  BAR.SYNC.DEFER_BLOCKING 0x1, 0x180 ;  /* 0x0046000000007b1d */ /* 0x000fe20000010000 */
[----:B------:R-:W-:-:S04]  /*8d30*/  ISETP.NE.U32.AND P0, PT, RZ, UR10, PT ;  /* 0x0000000aff007c0c */ /* 0x000fc8000bf05070 */
[----:B------:R-:W-:Y:S01]  /*8d40*/  ISETP.NE.AND.EX P0, PT, RZ, UR11, PT, P0 ;  /* 0x0000000bff007c0c */ /* 0x000fe2000bf05300 */
[----:B------:R-:W-:Y:S02]  /*8d50*/  IMAD.U32 R62, RZ, RZ, UR8 ;  /* 0x00000008ff3e7e24 */ /* 0x000fe4000f8e00ff */
[----:B------:R-:W-:Y:S01]  /*8d60*/  IMAD.U32 R63, RZ, RZ, UR9 ;  /* 0x00000009ff3f7e24 */ /* 0x000fe2000f8e00ff */
[----:B------:R-:W-:Y:S01]  /*8d70*/  ULDC.64 UR8, c[0x0][0xc08] ;  /* 0x0003020000087ab9 */ /* 0x000fe20000000a00 */
[----:B0-----:R-:W0:Y:S08]  /*8d80*/  LDC R64, c[0x0][0xbe8] ;  /* 0x0002fa00ff407b82 */ /* 0x001e300000000800 */
[----:B------:R-:W2:Y:S01]  /*8d90*/  @P0 LDG.E R30, desc[UR54][R62.64] ;  /* 0x000000363e1e0981 */ /* 0x000ea2000c1e1900 */
[----:B------:R-:W-:-:S04]  /*8da0*/  UISETP.NE.U32.AND UP0, UPT, UR8, URZ, UPT ;  /* 0x0000003f0800728c */ /* 0x000fc8000bf05070 */
[----:B------:R-:W-:Y:S01]  /*8db0*/  UISETP.NE.AND.EX UP0, UPT, UR9, URZ, UPT, UP0 ;  /* 0x0000003f0900728c */ /* 0x000fe2000bf05300 */
[----:B0-----:R-:W-:-:S10]  /*8dc0*/  ISETP.NE.AND P1, PT, R64, 0x1, PT ;  /* 0x000000014000780c */ /* 0x001fd40003f25270 */
[----:B------:R-:W-:-:S04]  /*8dd0*/  @UP0 ULEA UR8, UP1, UR43, UR8, 0x2 ;  /* 0x000000082b080291 */ /* 0x000fc8000f82103f */
[----:B------:R-:W-:Y:S01]  /*8de0*/  @UP0 ULEA.HI.X UR9, UR43, UR9, UR44, 0x2, UP1 ;  /* 0x000000092b090291 */ /* 0x000fe200088f142c */
[----:B------:R-:W0:Y:S01]  /*8df0*/  @P1 LDC R6, c[0x0][0xbec] ;  /* 0x0002fb00ff061b82 */ /* 0x000e220000000800 */
[----:B------:R-:W-:Y:S01]  /*8e00*/  UISETP.GT.AND UP1, UPT, UR48, 0x1, UPT ;  /* 0x000000013000788c */ /* 0x000fe2000bf24270 */
[----:B------:R-:W-:-:S06]  /*8e10*/  UMOV UR16, 0x9b8 ;  /* 0x000009b800107882 */ /* 0x000fcc0000000000 */
[----:B------:R-:W1:Y:S01]  /*8e20*/  @P1 LDC R11, c[0x0][0xbf0] ;  /* 0x0002fc00ff0b1b82 */ /* 0x000e620000000800 */
        /* <DEDUP_REMOVED lines=24> */
[----:B------:R-:W-:Y:S01]  /*8fb0*/  MOV R7, R13 ;  /* 0x0000000d00077202 */ /* 0x000fe20000000f00 */
[----:B------:R-:W-:Y:S01]  /*8fc0*/  UIADD3 UR9, UR9, UR10, URZ ;  /* 0x0000000a09097290 */ /* 0x000fe2000fffe03f */
[----:B-1----:R-:W-:Y:S01]  /*8fd0*/  @P1 SHF.R.U32.HI R7, RZ, R11, R4 ;  /* 0x0000000bff071219 */ /* 0x002fe20000011604 */
        /* <DEDUP_REMOVED lines=25> */
[----:B------:R-:W-:Y:S01]  /*9170*/  LEA R8, P2, R4, UR10, 0x2 ;  /* 0x0000000a04087c11 */ /* 0x000fe2000f8410ff */
[----:B------:R-:W-:-:S03]  /*9180*/  IMAD.U32 R11, RZ, RZ, UR45 ;  /* 0x0000002dff0b7e24 */ /* 0x000fc6000f8e00ff */
[----:B------:R-:W-:Y:S01]  /*9190*/  LEA.HI.X R10, R4, UR11, R5, 0x2, P2 ;  /* 0x0000000b040a7c11 */ /* 0x000fe200090f1405 */
[----:B------:R-:W-:Y:S08]  /*91a0*/  @P4 BRA `(.L_x_13761) ;  /* 0x0000000000104947 */ /* 0x000ff00003800000 */
[----:B------:R-:W-:Y:S05]  /*91b0*/  @!P0 BRA `(.L_x_13761) ;  /* 0x00000000000c8947 */ /* 0x000fea0003800000 */
[----:B------:R-:W2:Y:S04]  /*91c0*/  LDG.E R4, desc[UR54][R62.64] ;  /* 0x000000363e047981 */ /* 0x000ea8000c1e1900 */
[----:B-----5:R-:W2:Y:S02]  /*91d0*/  LDG.E R9, desc[UR54][R62.64+0x4] ;  /* 0x000004363e097981 */ /* 0x020ea4000c1e1900 */
[----:B--2---:R-:W-:-:S07]  /*91e0*/  IADD3 R9, -R4, R9, RZ ;  /* 0x0000000904097210 */ /* 0x004fce0007ffe1ff */
.L_x_13761:
        /* <DEDUP_REMOVED lines=30> */
[----:B------:R-:W-:-:S04]  /*93d0*/  IMAD R3, R62, 0x40, R17 ;  /* 0x000000403e037824 */ /* 0x000fc800078e0211 */
[----:B------:R-:W-:-:S03]  /*93e0*/  IMAD.WIDE R42, R3, 0x2, R42 ;  /* 0x00000002032a7825 */ /* 0x000fc600078e022a */
[C---:B------:R-:W-:Y:S02]  /*93f0*/  IADD3 R9, P0, R42.reuse, 0x1800, RZ ;  /* 0x000018002a097810 */ /* 0x040fe40007f1e0ff */
[C---:B------:R-:W-:Y:S02]  /*9400*/  IADD3 R13, P2, R42.reuse, 0x3000, RZ ;  /* 0x000030002a0d7810 */ /* 0x040fe40007f5e0ff */
[----:B0-----:R-:W-:Y:S02]  /*9410*/  LOP3.LUT R5, R42, 0x380, RZ, 0xc0, !PT ;  /* 0x000003802a057812 */ /* 0x001fe400078ec0ff */
[----:B------:R-:W-:Y:S02]  /*9420*/  LOP3.LUT R8, R9, 0x380, RZ, 0xc0, !PT ;  /* 0x0000038009087812 */ /* 0x000fe400078ec0ff */
[----:B------:R-:W-:Y:S02]  /*9430*/  LOP3.LUT R12, R13, 0x380, RZ, 0xc0, !PT ;  /* 0x000003800d0c7812 */ /* 0x000fe400078ec0ff */
[----:B------:R-:W-:-:S02]  /*9440*/  SHF.R.U64 R5, R5, 0x3, RZ ;  /* 0x0000000305057819 */ /* 0x000fc400000012ff */
[----:B------:R-:W-:Y:S02]  /*9450*/  SHF.R.U64 R8, R8, 0x3, RZ ;  /* 0x0000000308087819 */ /* 0x000fe400000012ff */
[----:B------:R-:W-:Y:S02]  /*9460*/  SHF.R.U64 R12, R12, 0x3, RZ ;  /* 0x000000030c0c7819 */ /* 0x000fe400000012ff */
[----:B------:R-:W-:Y:S01]  /*9470*/  LOP3.LUT R4, R5, R42, RZ, 0x3c, !PT ;  /* 0x0000002a05047212 */ /* 0x000fe200078e3cff */
[--C-:B------:R-:W-:Y:S01]  /*9480*/  IMAD.MOV.U32 R5, RZ, RZ, R43.reuse ;  /* 0x000000ffff057224 */ /* 0x100fe200078e002b */
[----:B------:R-:W-:Y:S01]  /*9490*/  LOP3.LUT R8, R8, R9, RZ, 0x3c, !PT ;  /* 0x0000000908087212 */ /* 0x000fe200078e3cff */
[----:B------:R-:W-:Y:S01]  /*94a0*/  IMAD.X R9, RZ, RZ, R43, P0 ;  /* 0x000000ffff097224 */ /* 0x000fe200000e062b */
[----:B------:R-:W-:Y:S02]  /*94b0*/  LOP3.LUT R12, R12, R13, RZ, 0x3c, !PT ;  /* 0x0000000d0c0c7212 */ /* 0x000fe400078e3cff */
[----:B------:R-:W-:Y:S01]  /*94c0*/  IADD3.X R13, RZ, R43, RZ, P2, !PT ;  /* 0x0000002bff0d7210 */ /* 0x000fe200017fe4ff */
[----:B------:R-:W3:Y:S04]  /*94d0*/  LD.E.128 R4, desc[UR54][R4.64] ;  /* 0x0000003604047980 */ /* 0x000ee8000c101d00 */
[----:B------:R-:W4:Y:S04]  /*94e0*/  LD.E.128 R8, desc[UR54][R8.64] ;  /* 0x0000003608087980 */ /* 0x000f28000c101d00 */
[----:B------:R-:W4:Y:S01]  /*94f0*/  LD.E.128 R12, desc[UR54][R12.64] ;  /* 0x000000360c0c7980 */ /* 0x000f22000c101d00 */
[----:B------:R-:W-:-:S04]  /*9500*/  IADD3 R3, P0, R42, 0x4800, RZ ;  /* 0x000048002a037810 */ /* 0x000fc80007f1e0ff */
[----:B------:R-:W-:Y:S01]  /*9510*/  LOP3.LUT R2, R3, 0x380, RZ, 0xc0, !PT ;  /* 0x0000038003027812 */ /* 0x000fe200078ec0ff */
[----:B------:R-:W-:Y:S01]  /*9520*/  UIMAD UR7, UR12, UR10, URZ ;  /* 0x0000000a0c0772a4 */ /* 0x000fe2000f8e023f */
[----:B------:R-:W-:Y:S02]  /*9530*/  IMAD.U32 R21, RZ, RZ, UR45 ;  /* 0x0000002dff157e24 */ /* 0x000fe4000f8e00ff */
[----:B------:R-:W-:Y:S01]  /*9540*/  SHF.R.U64 R2, R2, 0x3, RZ ;  /* 0x0000000302027819 */ /* 0x000fe200000012ff */
[----:B------:R-:W-:Y:S01]  /*9550*/  UIMAD.WIDE.U32 UR8, UR4, UR10, URZ ;  /* 0x0000000a040872a5 */ /* 0x000fe2000f8e003f */
[----:B------:R-:W-:Y:S01]  /*9560*/  IMAD.X R25, RZ, RZ, R43, P0 ;  /* 0x000000ffff197224 */ /* 0x000fe200000e062b */
[----:B------:R-:W-:Y:S01]  /*9570*/  ULDC.64 UR12, c[0x0][0xaf0] ;  /* 0x0002bc00000c7ab9 */ /* 0x000fe20000000a00 */
[----:B------:R-:W-:Y:S02]  /*9580*/  LOP3.LUT R24, R2, R3, RZ, 0x3c, !PT ;  /* 0x0000000302187212 */ /* 0x000fe400078e3cff */
[----:B------:R-:W0:Y:S01]  /*9590*/  @P1 LDC R3, c[0x0][0xbec] ;  /* 0x0002fb00ff031b82 */ /* 0x000e220000000800 */
[----:B------:R-:W-:Y:S01]  /*95a0*/  UIMAD UR7, UR4, UR11, UR7 ;  /* 0x0000000b040772a4 */ /* 0x000fe2000f8e0207 */
[----:B------:R-:W-:-:S02]  /*95b0*/  IMAD R2, R16, 0x30, R62 ;  /* 0x0000003010027824 */ /* 0x000fc400078e023e */
[----:B------:R-:W-:Y:S01]  /*95c0*/  ULDC.64 UR10, c[0x0][0xae8] ;  /* 0x0002ba00000a7ab9 */ /* 0x000fe20000000a00 */
[----:B------:R-:W-:Y:S01]  /*95d0*/  UIADD3 UR9, UR9, UR7, URZ ;  /* 0x0000000709097290 */ /* 0x000fe2000fffe03f */
[----:B------:R-:W-:Y:S01]  /*95e0*/  IMAD R28, R21, 0xc0, R2 ;  /* 0x000000c0151c7824 */ /* 0x000fe200078e0202 */
[----:B------:R-:W-:Y:S01]  /*95f0*/  USHF.R.S32.HI UR4, URZ, 0x1f, UR43 ;  /* 0x0000001f3f047899 */ /* 0x000fe2000801142b */
[----:B------:R-:W5:Y:S01]  /*9600*/  LD.E.128 R24, desc[UR54][R24.64] ;  /* 0x0000003618187980 */ /* 0x000f62000c101d00 */
[----:B------:R-:W-:Y:S01]  /*9610*/  UIMAD.WIDE.U32 UR8, UR47, UR10, UR8 ;  /* 0x0000000a2f0872a5 */ /* 0x000fe2000f8e0008 */
[----:B------:R-:W-:Y:S01]  /*9620*/  IMAD.MOV.U32 R21, RZ, RZ, R28 ;  /* 0x000000ffff157224 */ /* 0x000fe200078e001c */
[----:B------:R-:W-:Y:S01]  /*9630*/  UIMAD UR4, UR4, UR12, URZ ;  /* 0x0000000c040472a4 */ /* 0x000fe2000f8e023f */
[----:B------:R-:W-:Y:S01]  /*9640*/  @!PT LDS RZ, [RZ] ;  /* 0x00000000fffff984 */ /* 0x000fe20000000800 */
[----:B------:R-:W-:Y:S01]  /*9650*/  @!PT LDS RZ, [RZ] ;  /* 0x00000000fffff984 */ /* 0x000fe20000000800 */
[----:B------:R-:W-:Y:S01]  /*9660*/  @!PT LDS RZ, [RZ] ;  /* 0x00000000fffff984 */ /* 0x000fe20000000800 */
[----:B------:R-:W-:Y:S01]  /*9670*/  @!PT LDS RZ, [RZ] ;  /* 0x00000000fffff984 */ /* 0x000fe20000000800 */
[----:B------:R1:W-:Y:S06]  /*9680*/  MEMBAR.ALL.CTA ;  /* 0x0000000000007992 */ /* 0x0003ec0000008000 */
[----:B-1----:R-:W1:Y:S01]  /*9690*/  FENCE.VIEW.ASYNC.S ;  /* 0x00000000000073c6 */ /* 0x002e620000000000 */
[----:B------:R-:W-:Y:S01]  /*96a0*/  UIMAD UR9, UR47, UR11, UR9 ;  /* 0x0000000b2f0972a4 */ /* 0x000fe2000f8e0209 */
[----:B------:R-:W-:Y:S01]  /*96b0*/  IADD3 R0, R0, 0x13220, RZ ;  /* 0x0001322000007810 */ /* 0x000fe20007ffe0ff */
[----:B------:R-:W-:-:S02]  /*96c0*/  UIMAD UR4, UR43, UR13, UR4 ;  /* 0x0000000d2b0472a4 */ /* 0x000fc4000f8e0204 */
[----:B------:R-:W-:Y:S01]  /*96d0*/  UIMAD.WIDE.U32 UR8, UR43, UR12, UR8 ;  /* 0x0000000c2b0872a5 */ /* 0x000fe2000f8e0008 */
[----:B------:R-:W-:Y:S01]  /*96e0*/  PRMT R0, RZ, 0x654, R0 ;  /* 0x00000654ff007816 */ /* 0x000fe20000000000 */
[----:B------:R-:W-:Y:S02]  /*96f0*/  ULDC.64 UR10, c[0x0][0xae0] ;  /* 0x0002b800000a7ab9 */ /* 0x000fe40000000a00 */
[----:B------:R-:W-:Y:S01]  /*9700*/  UIADD3 UR4, UR9, UR4, URZ ;  /* 0x0000000409047290 */ /* 0x000fe2000fffe03f */
[----:B0-----:R-:W-:Y:S01]  /*9710*/  @P1 IMAD.HI.U32 R2, R28, R3, RZ ;  /* 0x000000031c021227 */ /* 0x001fe200078e00ff */
[----:B------:R-:W-:-:S04]  /*9720*/  MOV R3, UR9 ;  /* 0x0000000900037c02 */ /* 0x000fc80008000f00 */
[----:B------:R-:W-:Y:S01]  /*9730*/  IMAD.U32 R3, RZ, RZ, UR4 ;  /* 0x00000004ff037e24 */ /* 0x000fe2000f8e00ff */
[----:B--2---:R-:W-:Y:S01]  /*9740*/  @P1 SHF.R.U32.HI R21, RZ, R29, R2 ;  /* 0x0000001dff151219 */ /* 0x004fe20000011602 */
[----:B------:R-:W-:Y:S01]  /*9750*/  IMAD.U32 R2, RZ, RZ, UR8 ;  /* 0x00000008ff027e24 */ /* 0x000fe2000f8e00ff */
[----:B------:R-:W-:Y:S01]  /*9760*/  ULDC.64 UR8, c[0x0][0xad8] ;  /* 0x0002b60000087ab9 */ /* 0x000fe20000000a00 */
[----:B------:R-:W-:Y:S01]  /*9770*/  ULDC UR4, c[0x0][0xac8] ;  /* 0x0002b20000047ab9 */ /* 0x000fe20000000800 */
[--C-:B------:R-:W-:Y:S01]  /*9780*/  SHF.R.S32.HI R20, RZ, 0x1f, R21.reuse ;  /* 0x0000001fff147819 */ /* 0x100fe20000011415 */
[----:B------:R-:W-:Y:S02]  /*9790*/  IMAD.MOV R29, RZ, RZ, -R21 ;  /* 0x000000ffff1d7224 */ /* 0x000fe400078e0a15 */
[----:B------:R-:W-:Y:S01]  /*97a0*/  IMAD.WIDE.U32 R2, R21, UR10, R2 ;  /* 0x0000000a15027c25 */ /* 0x000fe2000f8e0002 */
[----:B-1----:R2:W-:Y:S03]  /*97b0*/  SYNCS.ARRIVE.TRANS64.RED.A1T0 RZ, [R0+URZ], RZ ;  /* 0x000000ff00ff79a7 */ /* 0x0025e6000810043f */
[----:B------:R-:W-:-:S02]  /*97c0*/  IMAD R20, R20, UR10, RZ ;  /* 0x0000000a14147c24 */ /* 0x000fc4000f8e02ff */
[----:B------:R-:W-:Y:S02]  /*97d0*/  IMAD R29, R64, R29, R28 ;  /* 0x0000001d401d7224 */ /* 0x000fe400078e021c */
[----:B------:R-:W-:-:S03]  /*97e0*/  IMAD R33, R21, UR11, R20 ;  /* 0x0000000b15217c24 */ /* 0x000fc6000f8e0214 */
[----:B------:R-:W-:Y:S01]  /*97f0*/  SHF.R.S32.HI R20, RZ, 0x1f, R29 ;  /* 0x0000001fff147819 */ /* 0x000fe2000001141d */
[----:B------:R-:W-:Y:S02]  /*9800*/  IMAD.IADD R3, R3, 0x1, R33 ;  /* 0x0000000103037824 */ /* 0x000fe400078e0221 */
[----:B------:R-:W-:Y:S02]  /*9810*/  IMAD.U32 R33, RZ, RZ, UR45 ;  /* 0x0000002dff217e24 */ /* 0x000fe4000f8e00ff */
[----:B------:R-:W-:Y:S02]  /*9820*/  IMAD R20, R20, UR8, RZ ;  /* 0x0000000814147c24 */ /* 0x000fe4000f8e02ff */
[----:B------:R-:W-:-:S04]  /*9830*/  IMAD.WIDE.U32 R2, R29, UR8, R2 ;  /* 0x000000081d027c25 */ /* 0x000fc8000f8e0002 */
[----:B------:R-:W-:Y:S01]  /*9840*/  IMAD R21, R29, UR9, R20 ;  /* 0x000000091d157c24 */ /* 0x000fe2000f8e0214 */
[----:B------:R-:W-:Y:S01]  /*9850*/  ULDC.64 UR8, c[0x0][0xa80] ;  /* 0x0002a00000087ab9 */ /* 0x000fe20000000a00 */
[----:B------:R-:W-:Y:S01]  /*9860*/  IMAD R33, R33, 0xc0, R62 ;  /* 0x000000c021217824 */ /* 0x000fe200078e023e */
[C---:B------:R-:W-:Y:S01]  /*9870*/  LEA R32, P0, R2.reuse, UR8, 0x1 ;  /* 0x0000000802207c11 */ /* 0x040fe2000f8008ff */
[----:B------:R-:W-:Y:S01]  /*9880*/  IMAD.IADD R3, R3, 0x1, R21 ;  /* 0x0000000103037824 */ /* 0x000fe200078e0215 */
[----:B------:R-:W-:Y:S01]  /*9890*/  SHF.R.S32.HI R62, RZ, 0x1f, R17 ;  /* 0x0000001fff3e7819 */ /* 0x000fe20000011411 */
[C---:B------:R-:W-:Y:S02]  /*98a0*/  VIADD R21, R33.reuse, 0x60 ;  /* 0x0000006021157836 */ /* 0x040fe40000000000 */
[----:B------:R-:W0:Y:S01]  /*98b0*/  SHFL.IDX PT, R20, R32, 0x1, 0x181f ;  /* 0x00381f0020147f89 */ /* 0x000e2200000e0000 */
[----:B------:R-:W-:Y:S01]  /*98c0*/  LEA.HI.X R34, R2, UR9, R3, 0x1, P0 ;  /* 0x0000000902227c11 */ /* 0x000fe200080f0c03 */
[----:B------:R-:W-:Y:S01]  /*98d0*/  VIADD R3, R33, 0x30 ;  /* 0x0000003021037836 */ /* 0x000fe20000000000 */
[----:B------:R-:W-:Y:S01]  /*98e0*/  ISETP.GE.AND P0, PT, R17, UR4, PT ;  /* 0x0000000411007c0c */ /* 0x000fe2000bf06270 */
[----:B------:R-:W1:Y:S03]  /*98f0*/  SHFL.IDX PT, R2, R32, RZ, 0x181f ;  /* 0x00181fff20027589 */ /* 0x000e6600000e0000 */
[-C--:B------:R-:W-:Y:S01]  /*9900*/  ISETP.GE.OR P1, PT, R33, R30.reuse, P0 ;  /* 0x0000001e2100720c */ /* 0x080fe20000726670 */
[----:B------:R-:W2:Y:S01]  /*9910*/  SHFL.IDX PT, R28, R32, 0x2, 0x181f ;  /* 0x00581f00201c7f89 */ /* 0x000ea200000e0000 */
[-C--:B------:R-:W-:Y:S01]  /*9920*/  ISETP.GE.OR P2, PT, R3, R30.reuse, P0 ;  /* 0x0000001e0300720c */ /* 0x080fe20000746670 */
[----:B------:R-:W-:Y:S01]  /*9930*/  VIADD R33, R33, 0x90 ;  /* 0x0000009021217836 */ /* 0x000fe20000000000 */
[-C--:B------:R-:W-:Y:S01]  /*9940*/  ISETP.GE.OR P3, PT, R21, R30.reuse, P0 ;  /* 0x0000001e1500720c */ /* 0x080fe20000766670 */
[----:B------:R-:W2:Y:S03]  /*9950*/  SHFL.IDX PT, R36, R34, RZ, 0x181f ;  /* 0x00181fff22247589 */ /* 0x000ea600000e0000 */
[----:B------:R-:W-:Y:S01]  /*9960*/  ISETP.GE.OR P0, PT, R33, R30, P0 ;  /* 0x0000001e2100720c */ /* 0x000fe20000706670 */
[----:B------:R-:W2:Y:S04]  /*9970*/  SHFL.IDX PT, R38, R34, 0x1, 0x181f ;  /* 0x00381f0022267f89 */ /* 0x000ea800000e0000 */
[----:B------:R-:W2:Y:S02]  /*9980*/  SHFL.IDX PT, R40, R34, 0x2, 0x181f ;  /* 0x00581f0022287f89 */ /* 0x000ea400000e0000 */
[----:B0-----:R-:W-:-:S02]  /*9990*/  @!P2 LEA R20, P5, R17, R20, 0x1 ;  /* 0x000000141114a211 */ /* 0x001fc400078a08ff */
[----:B------:R-:W0:Y:S01]  /*99a0*/  SHFL.IDX PT, R32, R32, 0x3, 0x181f ;  /* 0x00781f0020207f89 */ /* 0x000e2200000e0000 */
[----:B-1----:R-:W-:-:S03]  /*99b0*/  @!P1 LEA R2, P4, R17, R2, 0x1 ;  /* 0x0000000211029211 */ /* 0x002fc600078808ff */
[----:B------:R-:W1:Y:S01]  /*99c0*/  SHFL.IDX PT, R34, R34, 0x3, 0x181f ;  /* 0x00781f0022227f89 */ /* 0x000e6200000e0000 */
[C---:B--2---:R-:W-:Y:S02]  /*99d0*/  @!P3 LEA R28, P6, R17.reuse, R28, 0x1 ;  /* 0x0000001c111cb211 */ /* 0x044fe400078c08ff */
[C-C-:B------:R-:W-:Y:S02]  /*99e0*/  @!P1 LEA.HI.X R3, R17.reuse, R36, R62.reuse, 0x1, P4 ;  /* 0x0000002411039211 */ /* 0x140fe400020f0c3e */
[C-C-:B------:R-:W-:Y:S02]  /*99f0*/  @!P2 LEA.HI.X R21, R17.reuse, R38, R62.reuse, 0x1, P5 ;  /* 0x000000261115a211 */ /* 0x140fe400028f0c3e */
[----:B------:R-:W-:Y:S01]  /*9a00*/  @!P3 LEA.HI.X R29, R17, R40, R62, 0x1, P6 ;  /* 0x00000028111db211 */ /* 0x000fe200030f0c3e */
[----:B---3--:R2:W-:Y:S04]  /*9a10*/  @!P1 ST.E.128 desc[UR54][R2.64], R4 ;  /* 0x0000000402009985 */ /* 0x0085e8000c101d36 */
[----:B----4-:R2:W-:Y:S04]  /*9a20*/  @!P2 ST.E.128 desc[UR54][R20.64], R8 ;  /* 0x000000081400a985 */ /* 0x0105e8000c101d36 */
[----:B------:R2:W-:Y:S01]  /*9a30*/  @!P3 ST.E.128 desc[UR54][R28.64], R12 ;  /* 0x0000000c1c00b985 */ /* 0x0005e2000c101d36 */
[----:B01----:R-:W-:Y:S05]  /*9a40*/  @P0 BRA `(.L_x_13763) ;  /* 0x0000001000bc0947 */ /* 0x003fea0003800000 */
[----:B--2---:R-:W-:-:S04]  /*9a50*/  LEA R2, P0, R17, R32, 0x1 ;  /* 0x0000002011027211 */ /* 0x004fc800078008ff */
[----:B------:R-:W-:-:S05]  /*9a60*/  LEA.HI.X R3, R17, R34, R62, 0x1, P0 ;  /* 0x0000002211037211 */ /* 0x000fca00000f0c3e */
[----:B-----5:R3:W-:Y:S01]  /*9a70*/  ST.E.128 desc[UR54][R2.64], R24 ;  /* 0x0000001802007985 */ /* 0x0207e2000c101d36 */
[----:B------:R-:W-:Y:S05]  /*9a80*/  BRA `(.L_x_13763) ;  /* 0x0000001000ac7947 */ /* 0x000fea0003800000 */
.L_x_13762:
        /* <DEDUP_REMOVED lines=10> */
[----:B------:R-:W-:Y:S01]  /*9b30*/  BSSY B1, `(.L_x_13764) ;  /* 0x0000050000017945 */ /* 0x000fe20003800000 */
[----:B------:R-:W-:Y:S01]  /*9b40*/  USHF.R.S32.HI UR4, URZ, 0x1f, UR43 ;  /* 0x0000001f3f047899 */ /* 0x000fe2000801142b */
[----:B------:R-:W-:Y:S01]  /*9b50*/  SHF.R.S32.HI R26, RZ, 0x1f, R18 ;  /* 0x0000001fff1a7819 */ /* 0x000fe20000011412 */
[----:B------:R-:W-:Y:S01]  /*9b60*/  UIADD3 UR9, UR9, UR7, URZ ;  /* 0x0000000709097290 */ /* 0x000fe2000fffe03f */
[----:B------:R-:W-:Y:S01]  /*9b70*/  SHF.R.S32.HI R27, RZ, 0x1f, R19 ;  /* 0x0000001fff1b7819 */ /* 0x000fe20000011413 */
[----:B------:R-:W-:Y:S01]  /*9b80*/  ULDC.64 UR10, c[0x0][0xb38] ;  /* 0x0002ce00000a7ab9 */ /* 0x000fe20000000a00 */
[----:B------:R-:W-:Y:S01]  /*9b90*/  SHF.R.S32.HI R30, RZ, 0x1f, R22 ;  /* 0x0000001fff1e7819 */ /* 0x000fe20000011416 */
[----:B------:R-:W-:Y:S01]  /*9ba0*/  UIMAD.WIDE.U32 UR8, UR47, UR10, UR8 ;  /* 0x0000000a2f0872a5 */ /* 0x000fe2000f8e0008 */
[----:B------:R-:W-:-:S02]  /*9bb0*/  SHF.R.S32.HI R42, RZ, 0x1f, R23 ;  /* 0x0000001fff2a7819 */ /* 0x000fc40000011417 */
[----:B------:R-:W-:Y:S01]  /*9bc0*/  SHF.R.S32.HI R25, RZ, 0x1f, R156 ;  /* 0x0000001fff197819 */ /* 0x000fe2000001149c */
[----:B------:R-:W-:Y:S01]  /*9bd0*/  UIMAD UR9, UR47, UR11, UR9 ;  /* 0x0000000b2f0972a4 */ /* 0x000fe2000f8e0209 */
[----:B0-----:R-:W-:Y:S01]  /*9be0*/  @P1 IMAD.HI.U32 R4, R13, R4, RZ ;  /* 0x000000040d041227 */ /* 0x001fe200078e00ff */
[----:B------:R-:W-:Y:S01]  /*9bf0*/  SHF.R.S32.HI R43, RZ, 0x1f, R157 ;  /* 0x0000001fff2b7819 */ /* 0x000fe2000001149d */
[----:B------:R-:W-:Y:S02]  /*9c00*/  ULDC.64 UR10, c[0x0][0xb40] ;  /* 0x0002d000000a7ab9 */ /* 0x000fe40000000a00 */
[----:B------:R-:W-:Y:S02]  /*9c10*/  UIMAD UR4, UR4, UR10, URZ ;  /* 0x0000000a040472a4 */ /* 0x000fe4000f8e023f */
[----:B------:R-:W-:Y:S02]  /*9c20*/  UIMAD.WIDE.U32 UR8, UR43, UR10, UR8 ;  /* 0x0000000a2b0872a5 */ /* 0x000fe4000f8e0008 */
[----:B------:R-:W-:Y:S01]  /*9c30*/  UIMAD UR4, UR43, UR11, UR4 ;  /* 0x0000000b2b0472a4 */ /* 0x000fe2000f8e0204 */
[----:B--2---:R-:W-:-:S02]  /*9c40*/  @P1 SHF.R.U32.HI R7, RZ, R5, R4 ;  /* 0x00000005ff071219 */ /* 0x004fc40000011604 */
[----:B------:R-:W-:Y:S01]  /*9c50*/  ULDC.64 UR10, c[0x0][0xb48] ;  /* 0x0002d200000a7ab9 */ /* 0x000fe20000000a00 */
[----:B------:R-:W-:Y:S01]  /*9c60*/  UIADD3 UR9, UR9, UR4, URZ ;  /* 0x0000000409097290 */ /* 0x000fe2000fffe03f */
[--C-:B------:R-:W-:Y:S01]  /*9c70*/  SHF.R.S32.HI R4, RZ, 0x1f, R7.reuse ;  /* 0x0000001fff047819 */ /* 0x100fe20000011407 */
[----:B------:R-:W-:Y:S02]  /*9c80*/  IMAD.MOV R9, RZ, RZ, -R7 ;  /* 0x000000ffff097224 */ /* 0x000fe400078e0a07 */
[----:B------:R-:W-:Y:S02]  /*9c90*/  UIMAD.WIDE.U32 UR8, UR46, UR10, UR8 ;  /* 0x0000000a2e0872a5 */ /* 0x000fe4000f8e0008 */
[----:B------:R-:W-:Y:S02]  /*9ca0*/  IMAD R9, R64, R9, R13 ;  /* 0x0000000940097224 */ /* 0x000fe400078e020d */
[----:B------:R-:W-:Y:S02]  /*9cb0*/  UIMAD UR46, UR46, UR11, UR9 ;  /* 0x0000000b2e2e72a4 */ /* 0x000fe4000f8e0209 */
[----:B------:R-:W-:Y:S01]  /*9cc0*/  IMAD.U32 R5, RZ, RZ, UR9 ;  /* 0x00000009ff057e24 */ /* 0x000fe2000f8e00ff */
[----:B------:R-:W-:-:S02]  /*9cd0*/  ULDC.64 UR10, c[0x0][0xb30] ;  /* 0x0002cc00000a7ab9 */ /* 0x000fc40000000a00 */
[----:B------:R-:W-:Y:S02]  /*9ce0*/  IMAD R6, R4, UR10, RZ ;  /* 0x0000000a04067c24 */ /* 0x000fe4000f8e02ff */
[----:B------:R-:W-:Y:S01]  /*9cf0*/  IMAD.U32 R4, RZ, RZ, UR8 ;  /* 0x00000008ff047e24 */ /* 0x000fe2000f8e00ff */
[----:B------:R-:W-:Y:S01]  /*9d00*/  ULDC.64 UR8, c[0x0][0xb28] ;  /* 0x0002ca0000087ab9 */ /* 0x000fe20000000a00 */
[----:B------:R-:W-:Y:S02]  /*9d10*/  IMAD.U32 R5, RZ, RZ, UR46 ;  /* 0x0000002eff057e24 */ /* 0x000fe4000f8e00ff */
[C---:B------:R-:W-:Y:S01]  /*9d20*/  IMAD R11, R7.reuse, UR11, R6 ;  /* 0x0000000b070b7c24 */ /* 0x040fe2000f8e0206 */
[----:B------:R-:W-:Y:S01]  /*9d30*/  SHF.R.S32.HI R6, RZ, 0x1f, R9 ;  /* 0x0000001fff067819 */ /* 0x000fe20000011409 */
[----:B------:R-:W-:-:S04]  /*9d40*/  IMAD.WIDE.U32 R4, R7, UR10, R4 ;  /* 0x0000000a07047c25 */ /* 0x000fc8000f8e0004 */
[----:B------:R-:W-:Y:S01]  /*9d50*/  IMAD R6, R6, UR8, RZ ;  /* 0x0000000806067c24 */ /* 0x000fe2000f8e02ff */
[----:B------:R-:W-:-:S03]  /*9d60*/  IADD3 R5, R5, R11, RZ ;  /* 0x0000000b05057210 */ /* 0x000fc60007ffe0ff */
[C---:B------:R-:W-:Y:S02]  /*9d70*/  IMAD R7, R9.reuse, UR9, R6 ;  /* 0x0000000909077c24 */ /* 0x040fe4000f8e0206 */
[----:B------:R-:W-:Y:S01]  /*9d80*/  IMAD.WIDE.U32 R4, R9, UR8, R4 ;  /* 0x0000000809047c25 */ /* 0x000fe2000f8e0004 */
[----:B------:R-:W-:-:S03]  /*9d90*/  ULDC.64 UR8, c[0x0][0xb00] ;  /* 0x0002c00000087ab9 */ /* 0x000fc60000000a00 */
[----:B------:R-:W-:Y:S01]  /*9da0*/  VIADD R6, R0, 0x13220 ;  /* 0x0001322000067836 */ /* 0x000fe20000000000 */
[----:B------:R-:W-:Y:S01]  /*9db0*/  LEA R0, P1, R4, UR8, 0x2 ;  /* 0x0000000804007c11 */ /* 0x000fe2000f8210ff */
[----:B------:R-:W-:-:S03]  /*9dc0*/  IMAD.IADD R5, R5, 0x1, R7 ;  /* 0x0000000105057824 */ /* 0x000fc600078e0207 */
[----:B------:R-:W-:Y:S02]  /*9dd0*/  PRMT R6, RZ, 0x654, R6 ;  /* 0x00000654ff067816 */ /* 0x000fe40000000006 */
[----:B------:R-:W-:Y:S02]  /*9de0*/  LEA.HI.X R24, R4, UR9, R5, 0x2, P1 ;  /* 0x0000000904187c11 */ /* 0x000fe400088f1405 */
[----:B------:R0:W-:Y:S03]  /*9df0*/  SYNCS.ARRIVE.TRANS64.RED.A1T0 RZ, [R6+URZ], RZ ;  /* 0x000000ff06ff79a7 */ /* 0x0001e6000810043f */
[----:B------:R1:W2:Y:S04]  /*9e00*/  SHFL.IDX PT, R7, R24, RZ, 0x1c1f ;  /* 0x001c1fff18077589 */ /* 0x0002a800000e0000 */
[----:B0-----:R1:W0:Y:S01]  /*9e10*/  SHFL.IDX PT, R6, R0, RZ, 0x1c1f ;  /* 0x001c1fff00067589 */ /* 0x00122200000e0000 */
[----:B------:R-:W-:Y:S05]  /*9e20*/  @P2 BRA `(.L_x_13765) ;  /* 0x0000000000802947 */ /* 0x000fea0003800000 */
[----:B------:R-:W-:Y:S02]  /*9e30*/  ULDC UR4, c[0x0][0xac8] ;  /* 0x0002b20000047ab9 */ /* 0x000fe40000000800 */
[----:B-----5:R-:W-:Y:S02]  /*9e40*/  ISETP.GE.AND P3, PT, R62, UR4, PT ;  /* 0x000000043e007c0c */ /* 0x020fe4000bf66270 */
[----:B------:R-:W-:Y:S02]  /*9e50*/  ISETP.GE.AND P1, PT, R58, UR4, PT ;  /* 0x000000043a007c0c */ /* 0x000fe4000bf26270 */
[----:B------:R-:W-:Y:S02]  /*9e60*/  ISETP.GE.AND P5, PT, R157, UR4, PT ;  /* 0x000000049d007c0c */ /* 0x000fe4000bfa6270 */
[----:B------:R-:W-:-:S07]  /*9e70*/  ISETP.GE.AND P4, PT, R156, UR4, PT ;  /* 0x000000049c007c0c */ /* 0x000fce000bf86270 */
[----:B0-2---:R-:W-:Y:S02]  /*9e80*/  @!P3 IMAD.WIDE R4, R62, 0x4, R6 ;  /* 0x000000043e04b825 */ /* 0x005fe400078e0206 */
[CC--:B------:R-:W-:Y:S02]  /*9e90*/  @!P1 LEA R8, P6, R58.reuse, R6.reuse, 0x2 ;  /* 0x000000063a089211 */ /* 0x0c0fe400078c10ff */
[----:B------:R-:W-:Y:S01]  /*9ea0*/  @!P5 LEA R10, P2, R157, R6, 0x2 ;  /* 0x000000069d0ad211 */ /* 0x000fe200078410ff */
[----:B------:R0:W-:Y:S01]  /*9eb0*/  @!P3 ST.E.64 desc[UR54][R4.64], R44 ;  /* 0x0000002c0400b985 */ /* 0x0001e2000c101b36 */
[----:B------:R-:W-:Y:S02]  /*9ec0*/  ISETP.GE.AND P3, PT, R23, UR4, PT ;  /* 0x0000000417007c0c */ /* 0x000fe4000bf66270 */
[-C--:B------:R-:W-:Y:S02]  /*9ed0*/  @!P1 LEA.HI.X R9, R58, R7.reuse, R59, 0x2, P6 ;  /* 0x000000073a099211 */ /* 0x080fe400030f143b */
[----:B------:R-:W-:-:S02]  /*9ee0*/  @!P5 LEA.HI.X R11, R157, R7, R43, 0x2, P2 ;  /* 0x000000079d0bd211 */ /* 0x000fc400010f142b */
[----:B------:R-:W-:Y:S01]  /*9ef0*/  ISETP.GE.AND P2, PT, R22, UR4, PT ;  /* 0x0000000416007c0c */ /* 0x000fe2000bf46270 */
[----:B------:R2:W-:Y:S01]  /*9f00*/  @!P1 ST.E.64 desc[UR54][R8.64], R46 ;  /* 0x0000002e08009985 */ /* 0x0005e2000c101b36 */
[-C--:B------:R-:W-:Y:S02]  /*9f10*/  @!P4 LEA R12, P1, R156, R6.reuse, 0x2 ;  /* 0x000000069c0cc211 */ /* 0x080fe400078210ff */
[----:B------:R-:W-:Y:S01]  /*9f20*/  ISETP.GE.AND P6, PT, R19, UR4, PT ;  /* 0x0000000413007c0c */ /* 0x000fe2000bfc6270 */
[----:B------:R3:W-:Y:S01]  /*9f30*/  @!P5 ST.E.64 desc[UR54][R10.64], R50 ;  /* 0x000000320a00d985 */ /* 0x0007e2000c101b36 */
[----:B------:R-:W-:Y:S02]  /*9f40*/  ISETP.GE.AND P5, PT, R18, UR4, PT ;  /* 0x0000000412007c0c */ /* 0x000fe4000bfa6270 */
[----:B------:R-:W-:Y:S02]  /*9f50*/  @!P4 LEA.HI.X R13, R156, R7, R25, 0x2, P1 ;  /* 0x000000079c0dc211 */ /* 0x000fe400008f1419 */
[----:B------:R-:W-:-:S03]  /*9f60*/  @!P3 LEA R14, P1, R23, R6, 0x2 ;  /* 0x00000006170eb211 */ /* 0x000fc600078210ff */
        /* <DEDUP_REMOVED lines=12> */
.L_x_13765:
[----:B------:R-:W-:Y:S05]  /*a030*/  BSYNC B1 ;  /* 0x0000000000017941 */ /* 0x000fea0003800000 */
.L_x_13764:
[----:B--23--:R4:W2:Y:S04]  /*a040*/  SHFL.IDX PT, R7, R24, 0x1, 0x1c1f ;  /* 0x003c1f0018077f89 */ /* 0x00c8a800000e0000 */
        /* <DEDUP_REMOVED lines=8> */
[----:B0-2---:R-:W-:Y:S02]  /*a0d0*/  @!P1 IMAD.WIDE R4, R62, 0x4, R6 ;  /* 0x000000043e049825 */ /* 0x005fe400078e0206 */
[CC--:B------:R-:W-:Y:S02]  /*a0e0*/  @!P4 LEA R8, P0, R58.reuse, R6.reuse, 0x2 ;  /* 0x000000063a08c211 */ /* 0x0c0fe400078010ff */
[----:B------:R-:W-:Y:S01]  /*a0f0*/  @!P5 LEA R10, P6, R157, R6, 0x2 ;  /* 0x000000069d0ad211 */ /* 0x000fe200078c10ff */
[----:B------:R0:W-:Y:S01]  /*a100*/  @!P1 ST.E.64 desc[UR54][R4.64], R40 ;  /* 0x0000002804009985 */ /* 0x0001e2000c101b36 */
[-C--:B------:R-:W-:Y:S02]  /*a110*/  @!P4 LEA.HI.X R9, R58, R7.reuse, R59, 0x2, P0 ;  /* 0x000000073a09c211 */ /* 0x080fe400000f143b */
[----:B------:R-:W-:Y:S02]  /*a120*/  ISETP.GE.AND P1, PT, R22, UR4, PT ;  /* 0x0000000416007c0c */ /* 0x000fe4000bf26270 */
[----:B------:R-:W-:Y:S01]  /*a130*/  ISETP.GE.AND P0, PT, R19, UR4, PT ;  /* 0x0000000413007c0c */ /* 0x000fe2000bf06270 */
[----:B------:R2:W-:Y:S01]  /*a140*/  @!P4 ST.E.64 desc[UR54][R8.64], R38 ;  /* 0x000000260800c985 */ /* 0x0005e2000c101b36 */
[----:B------:R-:W-:-:S02]  /*a150*/  @!P5 LEA.HI.X R11, R157, R7, R43, 0x2, P6 ;  /* 0x000000079d0bd211 */ /* 0x000fc400030f142b */
[CC--:B------:R-:W-:Y:S02]  /*a160*/  @!P3 LEA R12, P6, R156.reuse, R6.reuse, 0x2 ;  /* 0x000000069c0cb211 */ /* 0x0c0fe400078c10ff */
[CC--:B------:R-:W-:Y:S01]  /*a170*/  @!P2 LEA R14, P4, R23.reuse, R6.reuse, 0x2 ;  /* 0x00000006170ea211 */ /* 0x0c0fe200078810ff */
[----:B------:R2:W-:Y:S01]  /*a180*/  @!P5 ST.E.64 desc[UR54][R10.64], R36 ;  /* 0x000000240a00d985 */ /* 0x0005e2000c101b36 */
[-C--:B------:R-:W-:Y:S02]  /*a190*/  @!P3 LEA.HI.X R13, R156, R7.reuse, R25, 0x2, P6 ;  /* 0x000000079c0db211 */ /* 0x080fe400030f1419 */
[----:B------:R-:W-:Y:S02]  /*a1a0*/  @!P2 LEA.HI.X R15, R23, R7, R42, 0x2, P4 ;  /* 0x00000007170fa211 */ /* 0x000fe400020f142a */
[-C--:B0-----:R-:W-:Y:S01]  /*a1b0*/  @!P1 LEA R4, P5, R22, R6.reuse, 0x2 ;  /* 0x0000000616049211 */ /* 0x081fe200078a10ff */
[----:B------:R2:W-:Y:S01]  /*a1c0*/  @!P3 ST.E.64 desc[UR54][R12.64], R34 ;  /* 0x000000220c00b985 */ /* 0x0005e2000c101b36 */
[----:B-1--4-:R-:W-:-:S02]  /*a1d0*/  @!P0 LEA R24, P6, R19, R6, 0x2 ;  /* 0x0000000613188211 */ /* 0x012fc400078c10ff */
[-C--:B------:R-:W-:Y:S01]  /*a1e0*/  @!P1 LEA.HI.X R5, R22, R7.reuse, R30, 0x2, P5 ;  /* 0x0000000716059211 */ /* 0x080fe200028f141e */
[----:B------:R2:W-:Y:S01]  /*a1f0*/  @!P2 ST.E.64 desc[UR54][R14.64], R32 ;  /* 0x000000200e00a985 */ /* 0x0005e2000c101b36 */
[----:B------:R-:W-:-:S03]  /*a200*/  @!P0 LEA.HI.X R25, R19, R7, R27, 0x2, P6 ;  /* 0x0000000713198211 */ /* 0x000fc600030f141b */
[----:B------:R2:W-:Y:S04]  /*a210*/  @!P1 ST.E.64 desc[UR54][R4.64], R28 ;  /* 0x0000001c04009985 */ /* 0x0005e8000c101b36 */
[----:B------:R2:W-:Y:S01]  /*a220*/  @!P0 ST.E.64 desc[UR54][R24.64], R20 ;  /* 0x0000001418008985 */ /* 0x0005e2000c101b36 */
[----:B------:R-:W-:-:S13]  /*a230*/  ISETP.GE.AND P0, PT, R18, UR4, PT ;  /* 0x0000000412007c0c */ /* 0x000fda000bf06270 */
[----:B--2---:R-:W-:Y:S05]  /*a240*/  @P0 BRA `(.L_x_13763) ;  /* 0x0000000800bc0947 */ /* 0x004fea0003800000 */
[----:B------:R-:W-:-:S04]  /*a250*/  LEA R4, P0, R18, R6, 0x2 ;  /* 0x0000000612047211 */ /* 0x000fc800078010ff */
[----:B------:R-:W-:-:S05]  /*a260*/  LEA.HI.X R5, R18, R7, R26, 0x2, P0 ;  /* 0x0000000712057211 */ /* 0x000fca00000f141a */
[----:B------:R0:W-:Y:S01]  /*a270*/  ST.E.64 desc[UR54][R4.64], R2 ;  /* 0x0000000204007985 */ /* 0x0001e2000c101b36 */
[----:B------:R-:W-:Y:S05]  /*a280*/  BRA `(.L_x_13763) ;  /* 0x0000000800ac7947 */ /* 0x000fea0003800000 */
.L_x_13760:
        /* <DEDUP_REMOVED lines=19> */
[----:B------:R-:W-:-:S05]  /*a3c0*/  MOV R5, UR9 ;  /* 0x0000000900057c02 */ /* 0x000fca0008000f00 */
        /* <DEDUP_REMOVED lines=11> */
.L_x_13766:
        /* <DEDUP_REMOVED lines=38> */
[----:B------:R-:W-:Y:S01]  /*a6e0*/  ULDC.64 UR8, c[0x0][UR17+0x210] ;  /* 0x0000840011087abb */ /* 0x000fe20008000a00 */
[----:B------:R-:W-:Y:S01]  /*a6f0*/  MOV R2, UR20 ;  /* 0x0000001400027c02 */ /* 0x000fe20008000f00 */
        /* <DEDUP_REMOVED lines=17> */
.L_x_13768:
[----:B------:R-:W-:Y:S05]  /*a810*/  BSYNC B1 ;  /* 0x0000000000017941 */ /* 0x000fea0003800000 */
.L_x_13767:
[----:B------:R-:W-:-:S06]  /*a820*/  UISETP.GT.AND UP0, UPT, UR48, 0x1, UPT ;  /* 0x000000013000788c */ /* 0x000fcc000bf04270 */
[----:B------:R-:W-:-:S13]  /*a830*/  PLOP3.LUT P0, PT, PT, PT, UP0, 0x80, 0x0 ;  /* 0x000000000000781c */ /* 0x000fda0003f0f008 */
[----:B------:R-:W-:Y:S05]  /*a840*/  @P0 BRA `(.L_x_13763) ;  /* 0x00000004003c0947 */ /* 0x000fea0003800000 */
[----:B------:R-:W1:Y:S01]  /*a850*/  LDC R11, c[0x0][0xbe8] ;  /* 0x0002fa00ff0b7b82 */ /* 0x000e620000000800 */
[----:B------:R-:W-:Y:S01]  /*a860*/  SHF.R.S32.HI R6, RZ, 0x1f, R8 ;  /* 0x0000001fff067819 */ /* 0x000fe20000011408 */
[----:B------:R-:W-:Y:S01]  /*a870*/  ULDC.64 UR10, c[0x0][0xaa0] ;  /* 0x0002a800000a7ab9 */ /* 0x000fe20000000a00 */
[----:B0-----:R-:W-:Y:S01]  /*a880*/  IMAD.U32 R5, RZ, RZ, UR45 ;  /* 0x0000002dff057e24 */ /* 0x001fe2000f8e00ff */
[----:B------:R-:W-:Y:S01]  /*a890*/  UIMAD UR7, UR16, UR10, URZ ;  /* 0x0000000a100772a4 */ /* 0x000fe2000f8e023f */
[----:B------:R-:W-:Y:S01]  /*a8a0*/  LEA.HI R6, R6, R8, RZ, 0x3 ;  /* 0x0000000806067211 */ /* 0x000fe200078f18ff */
[----:B------:R-:W-:Y:S01]  /*a8b0*/  UIMAD.WIDE.U32 UR8, UR4, UR10, URZ ;  /* 0x0000000a040872a5 */ /* 0x000fe2000f8e003f */
[----:B------:R-:W-:Y:S01]  /*a8c0*/  IMAD.U32 R30, RZ, RZ, UR45 ;  /* 0x0000002dff1e7e24 */ /* 0x000fe2000f8e00ff */
[----:B------:R-:W-:Y:S01]  /*a8d0*/  UIMAD UR7, UR4, UR11, UR7 ;  /* 0x0000000b040772a4 */ /* 0x000fe2000f8e0207 */
[----:B------:R-:W-:Y:S02]  /*a8e0*/  SHF.R.S32.HI R6, RZ, 0x3, R6 ;  /* 0x00000003ff067819 */ /* 0x000fe40000011406 */
[----:B------:R-:W-:Y:S01]  /*a8f0*/  ULDC.64 UR10, c[0x0][0xae8] ;  /* 0x0002ba00000a7ab9 */ /* 0x000fe20000000a00 */
[----:B------:R-:W-:Y:S01]  /*a900*/  UIADD3 UR9, UR9, UR7, URZ ;  /* 0x0000000709097290 */ /* 0x000fe2000fffe03f */
[----:B------:R-:W-:Y:S01]  /*a910*/  SHF.R.S32.HI R13, RZ, 0x1f, R17 ;  /* 0x0000001fff0d7819 */ /* 0x000fe20000011411 */
[----:B------:R-:W-:-:S02]  /*a920*/  IMAD R2, R16, 0x30, R6 ;  /* 0x0000003010027824 */ /* 0x000fc400078e0206 */
[----:B------:R-:W-:Y:S01]  /*a930*/  UIMAD.WIDE.U32 UR8, UR47, UR10, UR8 ;  /* 0x0000000a2f0872a5 */ /* 0x000fe2000f8e0008 */
[----:B------:R-:W-:Y:S02]  /*a940*/  IMAD R30, R30, 0xc0, R6 ;  /* 0x000000c01e1e7824 */ /* 0x000fe400078e0206 */
[----:B------:R-:W-:Y:S01]  /*a950*/  IMAD R4, R5, 0xc0, R2 ;  /* 0x000000c005047824 */ /* 0x000fe200078e0202 */
[----:B------:R-:W-:-:S03]  /*a960*/  UIMAD UR9, UR47, UR11, UR9 ;  /* 0x0000000b2f0972a4 */ /* 0x000fc6000f8e0209 */
[----:B------:R-:W-:Y:S01]  /*a970*/  ULDC.64 UR10, c[0x0][0xaf0] ;  /* 0x0002bc00000a7ab9 */ /* 0x000fe20000000a00 */
[----:B-1----:R-:W-:Y:S01]  /*a980*/  ISETP.NE.AND P0, PT, R11, 0x1, PT ;  /* 0x000000010b00780c */ /* 0x002fe20003f05270 */
[----:B------:R-:W-:Y:S01]  /*a990*/  UIMAD UR44, UR44, UR10, URZ ;  /* 0x0000000a2c2c72a4 */ /* 0x000fe2000f8e023f */
[----:B------:R-:W-:Y:S01]  /*a9a0*/  IMAD.MOV.U32 R5, RZ, RZ, R4 ;  /* 0x000000ffff057224 */ /* 0x000fe200078e0004 */
        /* <DEDUP_REMOVED lines=9> */
[----:B------:R-:W-:Y:S01]  /*aa40*/  ULDC UR4, c[0x0][0xac8] ;  /* 0x0002b20000047ab9 */ /* 0x000fe20000000800 */
[----:B-1----:R-:W-:-:S04]  /*aa50*/  @P0 SHF.R.U32.HI R5, RZ, R7, R2 ;  /* 0x00000007ff050219 */ /* 0x002fc80000011602 */
[----:B------:R-:W-:Y:S02]  /*aa60*/  IADD3 R7, -R5, RZ, RZ ;  /* 0x000000ff05077210 */ /* 0x000fe40007ffe1ff */
[----:B------:R-:W-:-:S03]  /*aa70*/  SHF.R.S32.HI R2, RZ, 0x1f, R5 ;  /* 0x0000001fff027819 */ /* 0x000fc60000011405 */
        /* <DEDUP_REMOVED lines=14> */
[----:B-----5:R-:W-:Y:S01]  /*ab60*/  IMAD R11, R0, R11, RZ ;  /* 0x0000000b000b7224 */ /* 0x020fe200078e02ff */
[----:B------:R-:W-:Y:S02]  /*ab70*/  IADD3 R0, R30, 0x30, RZ ;  /* 0x000000301e007810 */ /* 0x000fe40007ffe0ff */
[----:B------:R-:W-:Y:S01]  /*ab80*/  LEA.HI.X R8, R2, UR9, R3, 0x1, P0 ;  /* 0x0000000902087c11 */ /* 0x000fe200080f0c03 */
[----:B------:R-:W0:Y:S01]  /*ab90*/  SHFL.IDX PT, R6, R4, RZ, 0x181f ;  /* 0x00181fff04067589 */ /* 0x000e2200000e0000 */
[----:B------:R-:W-:Y:S01]  /*aba0*/  ISETP.GE.AND P0, PT, R17, UR4, PT ;  /* 0x0000000411007c0c */ /* 0x000fe2000bf06270 */
[C---:B------:R-:W-:Y:S02]  /*abb0*/  VIADD R2, R30.reuse, 0x60 ;  /* 0x000000601e027836 */ /* 0x040fe40000000000 */
[----:B------:R-:W1:Y:S01]  /*abc0*/  SHFL.IDX PT, R14, R4, 0x1, 0x181f ;  /* 0x00381f00040e7f89 */ /* 0x000e6200000e0000 */
[CC--:B------:R-:W-:Y:S01]  /*abd0*/  ISETP.GE.OR P3, PT, R30.reuse, R11.reuse, P0 ;  /* 0x0000000b1e00720c */ /* 0x0c0fe20000766670 */
[----:B------:R-:W-:Y:S01]  /*abe0*/  VIADD R3, R30, 0x90 ;  /* 0x000000901e037836 */ /* 0x000fe20000000000 */
[-C--:B------:R-:W-:Y:S01]  /*abf0*/  ISETP.GE.OR P2, PT, R0, R11.reuse, P0 ;  /* 0x0000000b0000720c */ /* 0x080fe20000746670 */
[----:B------:R-:W2:Y:S01]  /*ac00*/  SHFL.IDX PT, R24, R4, 0x2, 0x181f ;  /* 0x00581f0004187f89 */ /* 0x000ea200000e0000 */
[----:B------:R-:W-:-:S02]  /*ac10*/  ISETP.GE.OR P1, PT, R2, R11, P0 ;  /* 0x0000000b0200720c */ /* 0x000fc40000726670 */
[----:B------:R-:W-:Y:S01]  /*ac20*/  ISETP.GE.OR P0, PT, R3, R11, P0 ;  /* 0x0000000b0300720c */ /* 0x000fe20000706670 */
[----:B------:R-:W3:Y:S04]  /*ac30*/  SHFL.IDX PT, R10, R8, RZ, 0x181f ;  /* 0x00181fff080a7589 */ /* 0x000ee800000e0000 */
[----:B------:R1:W4:Y:S04]  /*ac40*/  SHFL.IDX PT, R28, R4, 0x3, 0x181f ;  /* 0x00781f00041c7f89 */ /* 0x00032800000e0000 */
[----:B------:R-:W4:Y:S04]  /*ac50*/  SHFL.IDX PT, R12, R8, 0x1, 0x181f ;  /* 0x00381f00080c7f89 */ /* 0x000f2800000e0000 */
[----:B------:R-:W4:Y:S01]  /*ac60*/  SHFL.IDX PT, R20, R8, 0x2, 0x181f ;  /* 0x00581f0008147f89 */ /* 0x000f2200000e0000 */
[----:B0-----:R-:W-:-:S03]  /*ac70*/  @!P3 LEA R2, P6, R17, R6, 0x1 ;  /* 0x000000061102b211 */ /* 0x001fc600078c08ff */
[----:B------:R4:W0:Y:S01]  /*ac80*/  SHFL.IDX PT, R26, R8, 0x3, 0x181f ;  /* 0x00781f00081a7f89 */ /* 0x00082200000e0000 */
[C---:B-1----:R-:W-:Y:S02]  /*ac90*/  @!P2 LEA R4, P5, R17.reuse, R14, 0x1 ;  /* 0x0000000e1104a211 */ /* 0x042fe400078a08ff */
[C---:B--2---:R-:W-:Y:S02]  /*aca0*/  @!P1 LEA R6, P4, R17.reuse, R24, 0x1 ;  /* 0x0000001811069211 */ /* 0x044fe400078808ff */
[C---:B---3--:R-:W-:Y:S02]  /*acb0*/  @!P3 LEA.HI.X R3, R17.reuse, R10, R13, 0x1, P6 ;  /* 0x0000000a1103b211 */ /* 0x048fe400030f0c0d */
[----:B----4-:R-:W-:-:S03]  /*acc0*/  @!P0 LEA R8, P6, R17, R28, 0x1 ;  /* 0x0000001c11088211 */ /* 0x010fc600078c08ff */
[----:B------:R1:W-:Y:S01]  /*acd0*/  @!P3 ST.E.128 desc[UR54][R2.64], RZ ;  /* 0x000000ff0200b985 */ /* 0x0003e2000c101d36 */
[C-C-:B------:R-:W-:Y:S02]  /*ace0*/  @!P2 LEA.HI.X R5, R17.reuse, R12, R13.reuse, 0x1, P5 ;  /* 0x0000000c1105a211 */ /* 0x140fe400028f0c0d */
[----:B------:R-:W-:-:S03]  /*acf0*/  @!P1 LEA.HI.X R7, R17, R20, R13, 0x1, P4 ;  /* 0x0000001411079211 */ /* 0x000fc600020f0c0d */
[----:B------:R1:W-:Y:S01]  /*ad00*/  @!P2 ST.E.128 desc[UR54][R4.64], RZ ;  /* 0x000000ff0400a985 */ /* 0x0003e2000c101d36 */
[----:B0-----:R-:W-:-:S03]  /*ad10*/  @!P0 LEA.HI.X R9, R17, R26, R13, 0x1, P6 ;  /* 0x0000001a11098211 */ /* 0x001fc600030f0c0d */
[----:B------:R1:W-:Y:S04]  /*ad20*/  @!P1 ST.E.128 desc[UR54][R6.64], RZ ;  /* 0x000000ff06009985 */ /* 0x0003e8000c101d36 */
[----:B------:R1:W-:Y:S02]  /*ad30*/  @!P0 ST.E.128 desc[UR54][R8.64], RZ ;  /* 0x000000ff08008985 */ /* 0x0003e4000c101d36 */
.L_x_13763:
[----:B------:R-:W-:Y:S05]  /*ad40*/  BSYNC B0 ;  /* 0x0000000000007941 */ /* 0x000fea0003800000 */
.L_x_13759:
[----:B------:R-:W-:Y:S02]  /*ad50*/  ULDC UR4, c[0x0][0xc3c] ;  /* 0x00030f0000047ab9 */ /* 0x000fe40000000800 */
[----:B------:R-:W-:-:S13]  /*ad60*/  ISETP.GE.AND P0, PT, R31, UR4, PT ;  /* 0x000000041f007c0c */ /* 0x000fda000bf06270 */
[----:B------:R-:W-:Y:S05]  /*ad70*/  @!P0 BRA `(.L_x_13769) ;  /* 0xffffff6000308947 */ /* 0x000fea000383ffff */
[----:B------:R-:W-:Y:S05]  /*ad80*/  EXIT ;  /* 0x000000000000794d */ /* 0x000fea0003800000 */
.L_x_13730:
        /* <DEDUP_REMOVED lines=12> */
[----:B------:R-:W0:Y:S04]  /*ae50*/  @P0 LDS.128 R4, [R2+0x132d0] ;  /* 0x0132d00002040984 */ /* 0x000e280000000c00 */
[----:B0-----:R0:W-:Y:S01]  /*ae60*/  @P0 STL.64 [R1+0x20], R4 ;  /* 0x0000200401000387 */ /* 0x0011e20000100a00 */
        /* <DEDUP_REMOVED lines=50> */
.L_x_13773:
[----:B------:R-:W-:-:S04]  /*b190*/  UIADD3 UR4, UR4, 0x1f, URZ ;  /* 0x0000001f04047890 */ /* 0x000fc8000fffe03f */
[----:B------:R-:W-:-:S06]  /*b1a0*/  UISETP.GE.AND UP0, UPT, UR4, UR5, UPT ;  /* 0x000000050400728c */ /* 0x000fcc000bf06270 */
[----:B------:R-:W-:-:S13]  /*b1b0*/  PLOP3.LUT P6, PT, PT, PT, UP0, 0x40, 0x0 ;  /* 0x000000000000781c */ /* 0x000fda0003fce808 */
[----:B------:R-:W-:Y:S05]  /*b1c0*/  @!P6 BRA `(.L_x_13772) ;  /* 0x0000000400c8e947 */ /* 0x000fea0003800000 */
[----:B------:R-:W-:Y:S01]  /*b1d0*/  VIADD R9, R7, UR4 ;  /* 0x0000000407097c36 */ /* 0x000fe20008000000 */
[----:B------:R-:W-:-:S04]  /*b1e0*/  MOV R0, RZ ;  /* 0x000000ff00007202 */ /* 0x000fc80000000f00 */
        /* <DEDUP_REMOVED lines=26> */
[----:B0-----:R-:W-:-:S05]  /*b390*/  IMAD R8, R15, R2, RZ ;  /* 0x000000020f087224 */ /* 0x001fca00078e02ff */
[----:B------:R-:W-:-:S04]  /*b3a0*/  IADD3 R11, R8, R11, RZ ;  /* 0x0000000b080b7210 */ /* 0x000fc80007ffe0ff */
[----:B------:R-:W-:-:S13]  /*b3b0*/  ISETP.GT.AND P6, PT, R11, R6, PT ;  /* 0x000000060b00720c */ /* 0x000fda0003fc4270 */
[----:B------:R-:W-:Y:S05]  /*b3c0*/  @!P6 BRA `(.L_x_13773) ;  /* 0xfffffffc0070e947 */ /* 0x000fea000383ffff */
.L_x_13771:
        /* <DEDUP_REMOVED lines=19> */
[----:B------:R-:W-:-:S05]  /*b500*/  MOV R4, UR5 ;  /* 0x0000000500047c02 */ /* 0x000fca0008000f00 */
[----:B------:R0:W1:Y:S02]  /*b510*/  SHFL.IDX PT, R11, R5, R4, 0x1f ;  /* 0x00001f04050b7589 */ /* 0x00006400000e0000 */
.L_x_13774:
[----:B01----:R-:W-:Y:S01]  /*b520*/  IMAD R5, R11, R2, R10 ;  /* 0x000000020b057224 */ /* 0x003fe200078e020a */
[----:B------:R-:W-:Y:S01]  /*b530*/  IABS R12, R0 ;  /* 0x00000000000c7213 */ /* 0x000fe20000000000 */
[----:B------:R-:W-:Y:S01]  /*b540*/  IMAD.MOV.U32 R11, RZ, RZ, R13 ;  /* 0x000000ffff0b7224 */ /* 0x000fe200078e000d */
[----:B------:R-:W-:Y:S01]  /*b550*/  IABS R4, R9 ;  /* 0x0000000900047213 */ /* 0x000fe20000000000 */
[----:B------:R-:W-:Y:S01]  /*b560*/  IMAD.MOV.U32 R2, RZ, RZ, RZ ;  /* 0x000000ffff027224 */ /* 0x000fe200078e00ff */
[----:B------:R0:W-:Y:S01]  /*b570*/  STL [R1+0x20], R5 ;  /* 0x0000200501007387 */ /* 0x0001e20000100800 */
[----:B------:R-:W-:Y:S01]  /*b580*/  IMAD R11, R11, R8, RZ ;  /* 0x000000080b0b7224 */ /* 0x000fe200078e02ff */
[----:B------:R-:W1:Y:S01]  /*b590*/  I2F.RP R10, R4 ;  /* 0x00000004000a7306 */ /* 0x000e620000209400 */
[----:B------:R-:W-:Y:S01]  /*b5a0*/  IMAD.MOV R12, RZ, RZ, -R12 ;  /* 0x000000ffff0c7224 */ /* 0x000fe200078e0a0c */
[----:B------:R-:W-:Y:S01]  /*b5b0*/  UIADD3 UR39, UR39, UR4, URZ ;  /* 0x0000000427277290 */ /* 0x000fe2000fffe03f */
[----:B------:R-:W-:-:S04]  /*b5c0*/  IMAD.HI.U32 R2, R3, R11, R2 ;  /* 0x0000000b03027227 */ /* 0x000fc800078e0002 */
[----:B0-----:R-:W-:-:S05]  /*b5d0*/  IMAD.IADD R5, R6, 0x1, -R5 ;  /* 0x0000000106057824 */ /* 0x001fca00078e0a05 */
[----:B------:R-:W-:Y:S01]  /*b5e0*/  IABS R6, R5 ;  /* 0x0000000500067213 */ /* 0x000fe20000000000 */
[----:B-1----:R-:W0:Y:S04]  /*b5f0*/  MUFU.RCP R10, R10 ;  /* 0x0000000a000a7308 */ /* 0x002e280000001000 */
[----:B------:R-:W-:Y:S02]  /*b600*/  IMAD.MOV.U32 R3, RZ, RZ, R6 ;  /* 0x000000ffff037224 */ /* 0x000fe400078e0006 */
[----:B------:R-:W-:Y:S02]  /*b610*/  IMAD.MOV.U32 R6, RZ, RZ, R12 ;  /* 0x000000ffff067224 */ /* 0x000fe400078e000c */
[----:B------:R-:W-:-:S04]  /*b620*/  IMAD.HI.U32 R2, R2, R3, RZ ;  /* 0x0000000302027227 */ /* 0x000fc800078e00ff */
[----:B------:R-:W-:Y:S01]  /*b630*/  IMAD R3, R2, R6, R3 ;  /* 0x0000000602037224 */ /* 0x000fe200078e0203 */
[----:B------:R-:W-:-:S04]  /*b640*/  LOP3.LUT R6, R5, R0, RZ, 0x3c, !PT ;  /* 0x0000000005067212 */ /* 0x000fc800078e3cff */
[----:B------:R-:W-:Y:S01]  /*b650*/  ISETP.GT.U32.AND P1, PT, R8, R3, PT ;  /* 0x000000030800720c */ /* 0x000fe20003f24070 */
[----:B0-----:R-:W-:Y:S01]  /*b660*/  VIADD R11, R10, 0xffffffe ;  /* 0x0ffffffe0a0b7836 */ /* 0x001fe20000000000 */
[----:B------:R-:W-:-:S11]  /*b670*/  ISETP.GE.AND P2, PT, R6, RZ, PT ;  /* 0x000000ff0600720c */ /* 0x000fd60003f46270 */
[-C--:B------:R-:W-:Y:S01]  /*b680*/  @!P1 IADD3 R3, R3, -R8.reuse, RZ ;  /* 0x8000000803039210 */ /* 0x080fe20007ffe0ff */
        /* <DEDUP_REMOVED lines=10> */
[----:B------:R-:W-:Y:S01]  /*b730*/  IMAD R11, R13, R4, RZ ;  /* 0x000000040d0b7224 */ /* 0x000fe200078e02ff */
[----:B------:R-:W-:Y:S01]  /*b740*/  IADD3 R10, RZ, -R2, RZ ;  /* 0x80000002ff0a7210 */ /* 0x000fe20007ffe0ff */
[----:B------:R-:W-:Y:S01]  /*b750*/  IMAD.MOV.U32 R2, RZ, RZ, RZ ;  /* 0x000000ffff027224 */ /* 0x000fe200078e00ff */
[----:B------:R-:W-:-:S03]  /*b760*/  IABS R6, R8 ;  /* 0x0000000800067213 */ /* 0x000fc60000000000 */
[----:B------:R-:W-:-:S04]  /*b770*/  IMAD.HI.U32 R2, R3, R11, R2 ;  /* 0x0000000b03027227 */ /* 0x000fc800078e0002 */
[----:B------:R-:W-:Y:S02]  /*b780*/  IMAD.MOV.U32 R3, RZ, RZ, R6 ;  /* 0x000000ffff037224 */ /* 0x000fe400078e0006 */
[----:B------:R-:W-:Y:S02]  /*b790*/  IMAD.MOV.U32 R6, RZ, RZ, R10 ;  /* 0x000000ffff067224 */ /* 0x000fe400078e000a */
[----:B------:R-:W-:-:S04]  /*b7a0*/  IMAD.HI.U32 R2, R2, R3, RZ ;  /* 0x0000000302027227 */ /* 0x000fc800078e00ff */
[----:B------:R-:W-:Y:S02]  /*b7b0*/  IMAD R3, R2, R6, R3 ;  /* 0x0000000602037224 */ /* 0x000fe400078e0203 */
[----:B------:R-:W-:-:S03]  /*b7c0*/  IMAD R6, R0, R8, RZ ;  /* 0x0000000800067224 */ /* 0x000fc600078e02ff */
        /* <DEDUP_REMOVED lines=18> */
.L_x_13772:
[----:B------:R1:W-:Y:S01]  /*b8f0*/  STL [R1+0x20], R6 ;  /* 0x0000200601007387 */ /* 0x0003e20000100800 */
[----:B------:R-:W-:-:S03]  /*b900*/  ULDC UR39, c[0x0][0xc3c] ;  /* 0x00030f0000277ab9 */ /* 0x000fc60000000800 */
[----:B------:R1:W-:Y:S04]  /*b910*/  STL [R1+0x24], RZ ;  /* 0x000024ff01007387 */ /* 0x0003e80000100800 */
[----:B------:R1:W-:Y:S02]  /*b920*/  STL [R1+0x28], RZ ;  /* 0x000028ff01007387 */ /* 0x0003e40000100800 */
.L_x_13775:
[----:B------:R-:W2:Y:S04]  /*b930*/  LDL R8, [R1+0x20] ;  /* 0x0000200001087983 */ /* 0x000ea80000100800 */
        /* <DEDUP_REMOVED lines=10> */
.L_x_13770:
[----:B--2---:R-:W-:Y:S01]  /*b9e0*/  MOV R0, 0x1 ;  /* 0x0000000100007802 */ /* 0x004fe20000000f00 */
[----:B------:R-:W-:Y:S01]  /*b9f0*/  ULDC UR4, c[0x0][0xc3c] ;  /* 0x00030f0000047ab9 */ /* 0x000fe20000000800 */
[----:B------:R2:W-:Y:S01]  /*ba00*/  STL [R1], RZ ;  /* 0x000000ff01007387 */ /* 0x0005e20000100800 */
[----:B------:R-:W-:-:S03]  /*ba10*/  UISETP.GE.AND UP0, UPT, UR39, UR4, UPT ;  /* 0x000000042700728c */ /* 0x000fc6000bf06270 */
[----:B------:R2:W-:Y:S03]  /*ba20*/  STL [R1+0xc], R0 ;  /* 0x00000c0001007387 */ /* 0x0005e60000100800 */
[----:B------:R-:W-:Y:S01]  /*ba30*/  PLOP3.LUT P0, PT, PT, PT, UP0, 0x80, 0x0 ;  /* 0x000000000000781c */ /* 0x000fe20003f0f008 */
[----:B------:R2:W-:-:S12]  /*ba40*/  STL [R1+0x40], RZ ;  /* 0x000040ff01007387 */ /* 0x0005d80000100800 */
[----:B--2---:R-:W-:Y:S05]  /*ba50*/  @P0 BRA `(.L_x_13776) ;  /* 0x0000005800d00947 */ /* 0x004fea0003800000 */
[----:B------:R-:W2:Y:S01]  /*ba60*/  S2R R9, SR_TID.X ;  /* 0x0000000000097919 */ /* 0x000ea20000002100 */
[----:B------:R-:W3:Y:S01]  /*ba70*/  S2UR UR4, SR_CgaCtaId ;  /* 0x00000000000479c3 */ /* 0x000ee20000008800 */
[----:B------:R-:W-:Y:S01]  /*ba80*/  MOV R16, 0x400 ;  /* 0x0000040000107802 */ /* 0x000fe20000000f00 */
[----:B------:R-:W-:Y:S01]  /*ba90*/  ULOP3.LUT UR44, UR42, 0x2, URZ, 0xfc, !UPT ;  /* 0x000000022a2c7892 */ /* 0x000fe2000f8efc3f */
[----:B------:R4:W-:Y:S01]  /*baa0*/  STL [R1+0x40], RZ ;  /* 0x000040ff01007387 */ /* 0x0009e20000100800 */
[----:B------:R-:W-:Y:S01]  /*bab0*/  ULOP3.LUT UR46, UR42, 0x1, URZ, 0xfc, !UPT ;  /* 0x000000012a2e7892 */ /* 0x000fe2000f8efc3f */
[----:B------:R-:W-:Y:S01]  /*bac0*/  ULDC UR47, c[0x0][0xc] ;  /* 0x00000300002f7ab9 */ /* 0x000fe20000000800 */
[C---:B--2---:R-:W-:Y:S01]  /*bad0*/  IMAD.SHL.U32 R23, R9.reuse, 0x40, RZ ;  /* 0x0000004009177824 */ /* 0x044fe200078e00ff */
[--C-:B------:R-:W-:Y:S01]  /*bae0*/  SHF.R.U32.HI R0, RZ, 0x1, R9.reuse ;  /* 0x00000001ff007819 */ /* 0x100fe20000011609 */
[C---:B------:R-:W-:Y:S02]  /*baf0*/  IMAD.SHL.U32 R2, R9.reuse, 0x20, RZ ;  /* 0x0000002009027824 */ /* 0x040fe400078e00ff */
[----:B0-----:R-:W-:Y:S01]  /*bb00*/  IMAD.SHL.U32 R4, R9, 0x8, RZ ;  /* 0x0000000809047824 */ /* 0x001fe200078e00ff */
[----:B------:R-:W-:Y:S01]  /*bb10*/  LOP3.LUT R3, R23, 0x180, RZ, 0xc0, !PT ;  /* 0x0000018017037812 */ /* 0x000fe200078ec0ff */
[C---:B------:R-:W-:Y:S01]  /*bb20*/  IMAD.SHL.U32 R8, R9.reuse, 0x4, RZ ;  /* 0x0000000409087824 */ /* 0x040fe200078e00ff */
[----:B------:R-:W-:Y:S01]  /*bb30*/  LOP3.LUT R5, R2, 0x80, RZ, 0xc0, !PT ;  /* 0x0000008002057812 */ /* 0x000fe200078ec0ff */
[----:B-1----:R-:W-:Y:S01]  /*bb40*/  IMAD.SHL.U32 R6, R9, 0x2, RZ ;  /* 0x0000000209067824 */ /* 0x002fe200078e00ff */
[----:B------:R-:W-:Y:S01]  /*bb50*/  LOP3.LUT R3, R3, 0x30, R0, 0xf8, !PT ;  /* 0x0000003003037812 */ /* 0x000fe200078ef800 */
[----:B------:R-:W-:Y:S01]  /*bb60*/  IMAD.SHL.U32 R0, R9, 0x10, RZ ;  /* 0x0000001009007824 */ /* 0x000fe200078e00ff */
[----:B------:R-:W-:-:S02]  /*bb70*/  LOP3.LUT R5, R5, 0x10, R9, 0xf8, !PT ;  /* 0x0000001005057812 */ /* 0x000fc400078ef809 */
[----:B------:R-:W-:Y:S02]  /*bb80*/  LOP3.LUT R4, R3, 0x30, R4, 0x78, !PT ;  /* 0x0000003003047812 */ /* 0x000fe400078e7804 */
[----:B------:R-:W-:Y:S02]  /*bb90*/  LOP3.LUT R7, R0, 0x600, RZ, 0xc0, !PT ;  /* 0x0000060000077812 */ /* 0x000fe400078ec0ff */
[----:B------:R-:W-:Y:S02]  /*bba0*/  LOP3.LUT R5, R5, 0x10, R8, 0x78, !PT ;  /* 0x0000001005057812 */ /* 0x000fe400078e7808 */
[--C-:B------:R-:W-:Y:S02]  /*bbb0*/  LOP3.LUT R7, R7, 0x60, R2.reuse, 0xf8, !PT ;  /* 0x0000006007077812 */ /* 0x100fe400078ef802 */
[----:B------:R-:W-:Y:S02]  /*bbc0*/  LOP3.LUT R9, R9, 0x7f, RZ, 0xc0, !PT ;  /* 0x0000007f09097812 */ /* 0x000fe400078ec0ff */
[----:B------:R-:W-:-:S02]  /*bbd0*/  LOP3.LUT R22, R7, 0x100, R2, 0xf8, !PT ;  /* 0x0000010007167812 */ /* 0x000fc400078ef802 */
[----:B------:R-:W-:Y:S02]  /*bbe0*/  LOP3.LUT R3, R0, 0x1b0, RZ, 0xc0, !PT ;  /* 0x000001b000037812 */ /* 0x000fe400078ec0ff */
[----:B------:R-:W-:Y:S02]  /*bbf0*/  LOP3.LUT R23, R4, 0x640, R23, 0xf8, !PT ;  /* 0x0000064004177812 */ /* 0x000fe400078ef817 */
[----:B------:R-:W-:Y:S02]  /*bc00*/  LOP3.LUT R22, R22, R5, RZ, 0xfc, !PT ;  /* 0x0000000516167212 */ /* 0x000fe400078efcff */
[----:B------:R-:W-:Y:S02]  /*bc10*/  SHF.R.U32.HI R4, RZ, 0x2, R9 ;  /* 0x00000002ff047819 */ /* 0x000fe40000011609 */
[----:B------:R-:W-:Y:S01]  /*bc20*/  LOP3.LUT R3, R3, 0x30, R6, 0x78, !PT ;  /* 0x0000003003037812 */ /* 0x000fe200078e7806 */
[----:B------:R-:W-:Y:S01]  /*bc30*/  IMAD.MOV.U32 R6, RZ, RZ, 0x1 ;  /* 0x00000001ff067424 */ /* 0x000fe200078e00ff */
[----:B---3--:R-:W-:-:S02]  /*bc40*/  MOV R5, UR4 ;  /* 0x0000000400057c02 */ /* 0x008fc40008000f00 */
[----:B------:R-:W-:Y:S02]  /*bc50*/  LOP3.LUT R4, R4, 0x60, R2, 0xf8, !PT ;  /* 0x0000006004047812 */ /* 0x000fe400078ef802 */
[----:B------:R-:W-:Y:S01]  /*bc60*/  LEA R16, R5, R16, 0x18 ;  /* 0x0000001005107211 */ /* 0x000fe200078ec0ff */
[----:B------:R4:W-:Y:S01]  /*bc70*/  STL [R1+0xc], R6 ;  /* 0x00000c0601007387 */ /* 0x0009e20000100800 */
[----:B------:R-:W-:Y:S02]  /*bc80*/  LOP3.LUT R2, R3, 0x640, R0, 0xf8, !PT ;  /* 0x0000064003027812 */ /* 0x000fe400078ef800 */
[----:B------:R-:W-:Y:S01]  /*bc90*/  LOP3.LUT R3, R4, 0x80, RZ, 0xfc, !PT ;  /* 0x0000008004037812 */ /* 0x000fe200078efcff */
[----:B------:R4:W-:Y:S02]  /*bca0*/  STL [R1+0x30], R5 ;  /* 0x0000300501007387 */ /* 0x0009e40000100800 */
[----:B------:R-:W-:Y:S02]  /*bcb0*/  IMAD.IADD R0, R16, 0x1, R2 ;  /* 0x0000000110007824 */ /* 0x000fe400078e0202 */
[----:B------:R4:W-:Y:S04]  /*bcc0*/  STL [R1], RZ ;  /* 0x000000ff01007387 */ /* 0x0009e80000100800 */
[----:B------:R4:W-:Y:S04]  /*bcd0*/  STL [R1+0x34], R2 ;  /* 0x0000340201007387 */ /* 0x0009e80000100800 */
[----:B------:R4:W-:Y:S02]  /*bce0*/  STL [R1+0x3c], R0 ;  /* 0x00003c0001007387 */ /* 0x0009e40000100800 */
.L_x_13850:
[----:B------:R-:W-:Y:S01]  /*bcf0*/  ULDC.64 UR4, c[0x0][0xc88] ;  /* 0x0003220000047ab9 */ /* 0x000fe20000000a00 */
[----:B------:R-:W-:Y:S01]  /*bd00*/  ULDC.64 UR8, c[0x0][0xa18] ;  /* 0x0002860000087ab9 */ /* 0x000fe20000000a00 */
[----:B------:R-:W-:Y:S01]  /*bd10*/  UIMAD.WIDE UR4, UR39, 0x4, UR4 ;  /* 0x00000004270478a5 */ /* 0x000fe2000f8e0204 */
[----:B------:R-:W-:Y:S01]  /*bd20*/  ULDC.64 UR10, c[0x0][0xa28] ;  /* 0x00028a00000a7ab9 */ /* 0x000fe20000000a00 */
[----:B------:R-:W-:Y:S01]  /*bd30*/  ULDC.64 UR6, c[0x0][0xa00] ;  /* 0x0002800000067ab9 */ /* 0x000fe20000000a00 */
[----:B--2--5:R-:W-:Y:S01]  /*bd40*/  IMAD.MOV.U32 R24, RZ, RZ, RZ ;  /* 0x000000ffff187224 */ /* 0x024fe200078e00ff */
[----:B0-----:R-:W0:Y:S02]  /*bd50*/  LDC R8, c[0x0][0x424] ;  /* 0x00010900ff087b82 */ /* 0x001e240000000800 */
[----:B---34-:R-:W-:Y:S02]  /*bd60*/  IMAD.U32 R2, RZ, RZ, UR4 ;  /* 0x00000004ff027e24 */ /* 0x018fe4000f8e00ff */
[----:B------:R-:W-:-:S05]  /*bd70*/  IMAD.U32 R3, RZ, RZ, UR5 ;  /* 0x00000005ff037e24 */ /* 0x000fca000f8e00ff */
[----:B------:R-:W2:Y:S01]  /*bd80*/  LDG.E R2, desc[UR54][R2.64] ;  /* 0x0000003602027981 */ /* 0x000ea2000c1e1900 */
[----:B------:R-:W-:Y:S01]  /*bd90*/  UISETP.NE.U32.AND UP1, UPT, UR8, URZ, UPT ;  /* 0x0000003f0800728c */ /* 0x000fe2000bf25070 */
[----:B------:R-:W1:Y:S01]  /*bda0*/  LDC R7, c[0x0][0x2f0] ;  /* 0x0000bc00ff077b82 */ /* 0x000e620000000800 */
[----:B------:R-:W-:Y:S02]  /*bdb0*/  UISETP.NE.U32.AND UP0, UPT, UR10, URZ, UPT ;  /* 0x0000003f0a00728c */ /* 0x000fe4000bf05070 */
[----:B------:R-:W-:Y:S02]  /*bdc0*/  UISETP.NE.AND.EX UP1, UPT, UR9, URZ, UPT, UP1 ;  /* 0x0000003f0900728c */ /* 0x000fe4000bf25310 */
[----:B------:R-:W-:Y:S02]  /*bdd0*/  UISETP.NE.U32.AND UP2, UPT, UR6, URZ, UPT ;  /* 0x0000003f0600728c */ /* 0x000fe4000bf45070 */
[----:B------:R-:W-:Y:S02]  /*bde0*/  UISETP.NE.AND.EX UP0, UPT, UR11, URZ, UPT, UP0 ;  /* 0x0000003f0b00728c */ /* 0x000fe4000bf05300 */
[----:B------:R-:W-:Y:S01]  /*bdf0*/  UISETP.NE.AND.EX UP4, UPT, UR7, URZ, UPT, UP2 ;  /* 0x0000003f0700728c */ /* 0x000fe2000bf85320 */
[----:B------:R-:W-:-:S03]  /*be00*/  PLOP3.LUT P1, PT, PT, PT, UP1, 0x80, 0x0 ;  /* 0x000000000000781c */ /* 0x000fc60003f2f018 */
[----:B------:R-:W-:Y:S01]  /*be10*/  PLOP3.LUT P0, PT, PT, PT, UP0, 0x80, 0x0 ;  /* 0x000000000000781c */ /* 0x000fe20003f0f008 */
[----:B------:R-:W-:Y:S01]  /*be20*/  UMOV UR38, URZ ;  /* 0x0000003f00267c82 */ /* 0x000fe20008000000 */
[----:B------:R-:W-:Y:S01]  /*be30*/  PLOP3.LUT P2, PT, PT, PT, UP4, 0x80, 0x0 ;  /* 0x000000000000781c */ /* 0x000fe20003f4f048 */
[----:B------:R-:W-:Y:S01]  /*be40*/  UP2UR UR36, UPR, URZ, 0x10 ;  /* 0x000000103f247883 */ /* 0x000fe20008000000 */
[----:B--2---:R-:W-:-:S13]  /*be50*/  R2UR UR43, R2 ;  /* 0x00000000022b72ca */ /* 0x004fda00000e0000 */
[----:B------:R-:W-:Y:S02]  /*be60*/  USHF.R.S32.HI UR41, URZ, 0x1f, UR43 ;  /* 0x0000001f3f297899 */ /* 0x000fe4000801142b */
[----:B------:R-:W-:Y:S02]  /*be70*/  USHF.L.U32 UR45, UR43, 0x2, URZ ;  /* 0x000000022b2d7899 */ /* 0x000fe4000800063f */
[----:B------:R-:W-:Y:S02]  /*be80*/  USHF.L.U64.HI UR37, UR43, 0x2, UR41 ;  /* 0x000000022b257899 */ /* 0x000fe40008010229 */
[----:B------:R-:W-:Y:S02]  /*be90*/  UIADD3 UR5, UP2, UR45, UR6, URZ ;  /* 0x000000062d057290 */ /* 0x000fe4000ff5e03f */
[----:B------:R-:W-:Y:S02]  /*bea0*/  @UP1 UIADD3 UR6, UP3, UR45, UR8, URZ ;  /* 0x000000082d061290 */ /* 0x000fe4000ff7e03f */
[----:B------:R-:W-:-:S02]  /*beb0*/  UIADD3.X UR8, UR37, UR7, URZ, UP2, !UPT ;  /* 0x0000000725087290 */ /* 0x000fc400097fe43f */
[----:B------:R-:W-:Y:S01]  /*bec0*/  @UP1 UIADD3.X UR7, UR37, UR9, URZ, UP3, !UPT ;  /* 0x0000000925071290 */ /* 0x000fe20009ffe43f */
[----:B------:R-:W-:Y:S01]  /*bed0*/  IMAD.U32 R2, RZ, RZ, UR5 ;  /* 0x00000005ff027e24 */ /* 0x000fe2000f8e00ff */
[----:B------:R-:W-:Y:S01]  /*bee0*/  @UP0 ULEA UR4, UP1, UR43, UR10, 0x2 ;  /* 0x0000000a2b040291 */ /* 0x000fe2000f82103f */
[----:B------:R-:W-:Y:S01]  /*bef0*/  MOV R4, UR6 ;  /* 0x0000000600047c02 */ /* 0x000fe20008000f00 */
[----:B------:R-:W-:Y:S02]  /*bf00*/  IMAD.U32 R3, RZ, RZ, UR8 ;  /* 0x00000008ff037e24 */ /* 0x000fe4000f8e00ff */
[----:B------:R-:W-:Y:S01]  /*bf10*/  @UP0 ULEA.HI.X UR5, UR43, UR11, UR41, 0x2, UP1 ;  /* 0x0000000b2b050291 */ /* 0x000fe200088f1429 */
[----:B------:R-:W-:Y:S02]  /*bf20*/  IMAD.U32 R5, RZ, RZ, UR7 ;  /* 0x00000007ff057e24 */ /* 0x000fe4000f8e00ff */
[----:B------:R-:W2:Y:S04]  /*bf30*/  @P2 LDG.E R0, desc[UR54][R2.64] ;  /* 0x0000003602002981 */ /* 0x000ea8000c1e1900 */
[----:B------:R3:W4:Y:S02]  /*bf40*/  @P1 LDG.E R6, desc[UR54][R4.64] ;  /* 0x0000003604061981 */ /* 0x000724000c1e1900 */
[----:B---3--:R-:W-:-:S02]  /*bf50*/  IMAD.U32 R4, RZ, RZ, UR4 ;  /* 0x00000004ff047e24 */ /* 0x008fc4000f8e00ff */
[----:B------:R-:W-:-:S05]  /*bf60*/  IMAD.U32 R5, RZ, RZ, UR5 ;  /* 0x00000005ff057e24 */ /* 0x000fca000f8e00ff */
[----:B------:R3:W5:Y:S01]  /*bf70*/  @P0 LDG.E R24, desc[UR54][R4.64] ;  /* 0x0000003604180981 */ /* 0x000762000c1e1900 */
[----:B------:R-:W-:Y:S01]  /*bf80*/  PLOP3.LUT P2, PT, PT, PT, UP4, 0x80, 0x0 ;  /* 0x000000000000781c */ /* 0x000fe20003f4f048 */
[----:B---3--:R-:W3:Y:S02]  /*bf90*/  LDC.64 R4, c[0x0][0x418] ;  /* 0x00010600ff047b82 */ /* 0x008ee40000000a00 */
[----:B---3--:R-:W-:-:S04]  /*bfa0*/  ISETP.NE.U32.AND P0, PT, R4, RZ, PT ;  /* 0x000000ff0400720c */ /* 0x008fc80003f05070 */
[----:B------:R-:W-:-:S06]  /*bfb0*/  ISETP.NE.AND.EX P0, PT, R5, RZ, PT, P0 ;  /* 0x000000ff0500720c */ /* 0x000fcc0003f05300 */
[----:B--2---:R-:W-:Y:S02]  /*bfc0*/  @P2 R2UR UR38, R0 ;  /* 0x00000000002622ca */ /* 0x004fe400000e0000 */
[----:B----4-:R-:W-:Y:S01]  /*bfd0*/  @P1 R2UR UR40, R6 ;  /* 0x00000000062812ca */ /* 0x010fe200000e0000 */
[----:B-----5:R2:W-:Y:S01]  /*bfe0*/  STL [R1+0x14], R24 ;  /* 0x0000141801007387 */ /* 0x0205e20000100800 */
[----:B01----:R-:W-:-:S13]  /*bff0*/  @P1 BRA `(.L_x_13777) ;  /* 0x0000000000241947 */ /* 0x003fda0003800000 */
[----:B------:R-:W-:Y:S01]  /*c000*/  UISETP.NE.AND UP0, UPT, UR36, URZ, UPT ;  /* 0x0000003f2400728c */ /* 0x000fe2000bf05270 */
[----:B------:R-:W-:-:S05]  /*c010*/  ULDC UR40, c[0x0][0x288] ;  /* 0x0000a20000287ab9 */ /* 0x000fca0000000800 */
[----:B------:R-:W-:-:S13]  /*c020*/  PLOP3.LUT P1, PT, PT, PT, UP0, 0x40, 0x0 ;  /* 0x000000000000781c */ /* 0x000fda0003f2e808 */
[----:B------:R-:W-:Y:S05]  /*c030*/  @P1 BRA `(.L_x_13777) ;  /* 0x0000000000141947 */ /* 0x000fea0003800000 */
[----:B------:R-:W3:Y:S04]  /*c040*/  LDG.E R4, desc[UR54][R2.64] ;  /* 0x0000003602047981 */ /* 0x000ee8000c1e1900 */
[----:B------:R-:W4:Y:S01]  /*c050*/  LDG.E R0, desc[UR54][R2.64+0x4] ;  /* 0x0000043602007981 */ /* 0x000f22000c1e1900 */
[----:B---3--:R-:W-:Y:S02]  /*c060*/  R2UR UR4, R4 ;  /* 0x00000000040472ca */ /* 0x008fe400000e0000 */
[----:B----4-:R-:W-:-:S13]  /*c070*/  R2UR UR40, R0 ;  /* 0x00000000002872ca */ /* 0x010fda00000e0000 */
[----:B------:R-:W-:-:S12]  /*c080*/  UIADD3 UR40, -UR4, UR40, URZ ;  /* 0x0000002804287290 */ /* 0x000fd8000fffe13f */
.L_x_13777:
[----:B------:R-:W-:Y:S01]  /*c090*/  IMAD.U32 R0, RZ, RZ, UR43 ;  /* 0x0000002bff007e24 */ /* 0x000fe2000f8e00ff */
[----:B------:R-:W-:Y:S01]  /*c0a0*/  ULDC.64 UR4, c[0x0][0xa20] ;  /* 0x0002880000047ab9 */ /* 0x000fe20000000a00 */
[----:B------:R-:W-:Y:S02]  /*c0b0*/  SEL R8, R8, 0x1, P0 ;  /* 0x0000000108087807 */ /* 0x000fe40000000000 */
[----:B------:R-:W-:Y:S01]  /*c0c0*/  ISETP.NE.U32.AND P1, PT, RZ, UR4, PT ;  /* 0x00000004ff007c0c */ /* 0x000fe2000bf25070 */
[----:B------:R0:W-:Y:S02]  /*c0d0*/  STL [R1+0x8], R0 ;  /* 0x0000080001007387 */ /* 0x0001e40000100800 */
[----:B------:R-:W-:Y:S01]  /*c0e0*/  IMAD R18, R8, R7, RZ ;  /* 0x0000000708127224 */ /* 0x000fe200078e02ff */
[----:B------:R-:W-:-:S13]  /*c0f0*/  ISETP.NE.AND.EX P1, PT, RZ, UR5, PT, P1 ;  /* 0x00000005ff007c0c */ /* 0x000fda000bf25310 */
[----:B0-----:R-:W-:Y:S05]  /*c100*/  @!P1 BRA `(.L_x_13778) ;  /* 0x0000000000189947 */ /* 0x001fea0003800000 */
[----:B------:R-:W-:-:S04]  /*c110*/  UIADD3 UR4, UP0, UR45, UR4, URZ ;  /* 0x000000042d047290 */ /* 0x000fc8000ff1e03f */
[----:B------:R-:W-:Y:S02]  /*c120*/  UIADD3.X UR5, UR37, UR5, URZ, UP0, !UPT ;  /* 0x0000000525057290 */ /* 0x000fe400087fe43f */
[----:B------:R-:W-:-:S04]  /*c130*/  IMAD.U32 R2, RZ, RZ, UR4 ;  /* 0x00000004ff027e24 */ /* 0x000fc8000f8e00ff */
[----:B------:R-:W-:-:S05]  /*c140*/  MOV R3, UR5 ;  /* 0x0000000500037c02 */ /* 0x000fca0008000f00 */
[----:B------:R0:W5:Y:S01]  /*c150*/  LDG.E R18, desc[UR54][R2.64] ;  /* 0x0000003602127981 */ /* 0x000162000c1e1900 */
[----:B------:R-:W-:Y:S05]  /*c160*/  BRA `(.L_x_13779) ;  /* 0x0000000000247947 */ /* 0x000fea0003800000 */
.L_x_13778:
[----:B------:R-:W-:Y:S02]  /*c170*/  ULDC.64 UR4, c[0x0][0xa08] ;  /* 0x0002820000047ab9 */ /* 0x000fe40000000a00 */
[----:B------:R-:W-:-:S04]  /*c180*/  ISETP.NE.U32.AND P0, PT, RZ, UR4, PT ;  /* 0x00000004ff007c0c */ /* 0x000fc8000bf05070 */
[----:B------:R-:W-:-:S13]  /*c190*/  ISETP.NE.AND.EX P0, PT, RZ, UR5, PT, P0 ;  /* 0x00000005ff007c0c */ /* 0x000fda000bf05300 */
[----:B------:R-:W-:Y:S05]  /*c1a0*/  @!P0 BRA `(.L_x_13779) ;  /* 0x0000000000148947 */ /* 0x000fea0003800000 */
[----:B------:R-:W0:Y:S02]  /*c1b0*/  LDC.64 R2, c[0x0][0xa08] ;  /* 0x00028200ff027b82 */ /* 0x000e240000000a00 */
[----:B0-----:R-:W-:-:S05]  /*c1c0*/  IMAD.WIDE R2, R0, 0x4, R2 ;  /* 0x0000000400027825 */ /* 0x001fca00078e0202 */
[----:B------:R-:W3:Y:S04]  /*c1d0*/  LDG.E R18, desc[UR54][R2.64] ;  /* 0x0000003602127981 */ /* 0x000ee8000c1e1900 */
[----:B------:R-:W3:Y:S02]  /*c1e0*/  LDG.E R5, desc[UR54][R2.64+0x4] ;  /* 0x0000043602057981 */ /* 0x000ee4000c1e1900 */
[----:B---3--:R-:W-:-:S07]  /*c1f0*/  IMAD.IADD R18, R5, 0x1, -R18 ;  /* 0x0000000105127824 */ /* 0x008fce00078e0a12 */
.L_x_13779:
[----:B------:R-:W3:Y:S01]  /*c200*/  LDL R17, [R1+0x28] ;  /* 0x0000280001117983 */ /* 0x000ee20000100800 */
[----:B-----5:R-:W-:-:S04]  /*c210*/  IMAD.IADD R18, R18, 0x1, -R24 ;  /* 0x0000000112127824 */ /* 0x020fc800078e0a18 */
[C---:B0-----:R-:W-:Y:S01]  /*c220*/  VIADD R2, R18.reuse, 0x9f ;  /* 0x0000009f12027836 */ /* 0x041fe20000000000 */
[----:B------:R-:W-:-:S03]  /*c230*/  ISETP.GE.AND P0, PT, R18, 0x1, PT ;  /* 0x000000011200780c */ /* 0x000fc60003f06270 */
[----:B------:R-:W-:Y:S01]  /*c240*/  IMAD.HI R2, R2, 0x66666667, RZ ;  /* 0x6666666702027827 */ /* 0x000fe200078e02ff */
[----:B---3--:R-:W-:-:S04]  /*c250*/  LOP3.LUT R0, R17, 0xff000000, RZ, 0xc0, !PT ;  /* 0xff00000011007812 */ /* 0x008fc800078ec0ff */
        /* <DEDUP_REMOVED lines=15> */
[----:B------:R-:W-:Y:S02]  /*c350*/  ISETP.GE.AND P2, PT, R2, RZ, PT ;  /* 0x000000ff0200720c */ /* 0x000fe40003f46270 */
[----:B0-----:R-:W0:Y:S02]  /*c360*/  MUFU.RCP R9, R9 ;  /* 0x0000000900097308 */ /* 0x001e240000001000 */
[----:B0-----:R-:W-:-:S06]  /*c370*/  VIADD R10, R9, 0xffffffe ;  /* 0x0ffffffe090a7836 */ /* 0x001fcc0000000000 */
[----:B------:R-:W0:Y:S02]  /*c380*/  F2I.FTZ.U32.TRUNC.NTZ R3, R10 ;  /* 0x0000000a00037305 */ /* 0x000e24000021f000 */
[----:B0-----:R-:W-:-:S04]  /*c390*/  IMAD.MOV R2, RZ, RZ, -R3 ;  /* 0x000000ffff027224 */ /* 0x001fc800078e0a03 */
[----:B------:R-:W-:Y:S01]  /*c3a0*/  IMAD R8, R2, R7, RZ ;  /* 0x0000000702087224 */ /* 0x000fe200078e02ff */
[----:B------:R-:W-:-:S05]  /*c3b0*/  MOV R2, RZ ;  /* 0x000000ff00027202 */ /* 0x000fca0000000f00 */
        /* <DEDUP_REMOVED lines=15> */
.L_x_13780:
        /* <DEDUP_REMOVED lines=22> */
[----:B0-----:R-:W-:-:S05]  /*c610*/  IADD3 R0, R0, UR47, R7 ;  /* 0x0000002f00007c10 */ /* 0x001fca000fffe007 */
[----:B------:R1:W-:Y:S01]  /*c620*/  STL [R1+0x20], R0 ;  /* 0x0000200001007387 */ /* 0x0003e20000100800 */
[----:B------:R-:W-:Y:S05]  /*c630*/  BRA `(.L_x_13783) ;  /* 0x0000004000a07947 */ /* 0x000fea0003800000 */
.L_x_13782:
        /* <DEDUP_REMOVED lines=9> */
[----:B------:R-:W-:Y:S01]  /*c6d0*/  MOV R8, 0x70 ;  /* 0x0000007000087802 */ /* 0x000fe20000000f00 */
[----:B------:R-:W0:Y:S01]  /*c6e0*/  LDC.64 R2, c[0x4][R2] ;  /* 0x0100000002027b82 */ /* 0x000e220000000a00 */
        /* <DEDUP_REMOVED lines=8> */
[----:B0-2---:R-:W-:Y:S05]  /*c770*/  CALL.ABS.NOINC R2 ;  /* 0x0000000002007343 */ /* 0x005fea0003c00000 */
.L_x_13785:
[----:B------:R-:W-:Y:S05]  /*c780*/  BSYNC B6 ;  /* 0x0000000000067941 */ /* 0x000fea0003800000 */
.L_x_13784:
[----:B------:R-:W3:Y:S01]  /*c790*/  LDL.LU R25, [R1+0x10] ;  /* 0x0000100001197983 */ /* 0x000ee20000300800 */
[----:B------:R-:W-:Y:S01]  /*c7a0*/  VIADD R0, R16, 0x6000 ;  /* 0x0000600010007836 */ /* 0x000fe20000000000 */
[----:B------:R-:W-:Y:S04]  /*c7b0*/  BSSY B6, `(.L_x_13786) ;  /* 0x0000016000067945 */ /* 0x000fe80003800000 */
[----:B------:R-:W-:Y:S02]  /*c7c0*/  LOP3.LUT P0, RZ, R0, 0x1bf, RZ, 0xc0, !PT ;  /* 0x000001bf00ff7812 */ /* 0x000fe4000780c0ff */
[----:B---3--:R-:W-:-:S11]  /*c7d0*/  LOP3.LUT R25, R25, 0xfffffffe, RZ, 0xc0, !PT ;  /* 0xfffffffe19197812 */ /* 0x008fd600078ec0ff */
        /* <DEDUP_REMOVED lines=19> */
.L_x_13787:
[----:B------:R-:W-:Y:S05]  /*c910*/  BSYNC B6 ;  /* 0x0000000000067941 */ /* 0x000fea0003800000 */
.L_x_13786:
        /* <DEDUP_REMOVED lines=10> */
[----:B------:R-:W1:Y:S01]  /*c9c0*/  LDC.64 R2, c[0x4][R2] ;  /* 0x0100000002027b82 */ /* 0x000e620000000a00 */
        /* <DEDUP_REMOVED lines=9> */
.L_x_13789:
[----:B------:R-:W-:Y:S05]  /*ca60*/  BSYNC B6 ;  /* 0x0000000000067941 */ /* 0x000fea0003800000 */
.L_x_13788:
        /* <DEDUP_REMOVED lines=19> */
.L_x_13791:
[----:B------:R-:W-:Y:S05]  /*cba0*/  BSYNC B6 ;  /* 0x0000000000067941 */ /* 0x000fea0003800000 */
.L_x_13790:
[----:B------:R1:W3:Y:S01]  /*cbb0*/  LDL R20, [R1+0x8] ;  /* 0x0000080001147983 */ /* 0x0002e20000100800 */
[----:B------:R-:W-:Y:S01]  /*cbc0*/  ULDC.64 UR4, c[0x0][0x9f8] ;  /* 0x00027e0000047ab9 */ /* 0x000fe20000000a00 */
[----:B------:R-:W4:Y:S01]  /*cbd0*/  LDC R21, c[0x0][0x430] ;  /* 0x00010c00ff157b82 */ /* 0x000f220000000800 */
[----:B------:R-:W-:-:S04]  /*cbe0*/  UISETP.NE.U32.AND UP0, UPT, UR4, URZ, UPT ;  /* 0x0000003f0400728c */ /* 0x000fc8000bf05070 */
[----:B------:R-:W-:-:S06]  /*cbf0*/  UISETP.NE.AND.EX UP0, UPT, UR5, URZ, UPT, UP0 ;  /* 0x0000003f0500728c */ /* 0x000fcc000bf05300 */
[----:B------:R-:W-:-:S05]  /*cc00*/  PLOP3.LUT P0, PT, PT, PT, UP0, 0x80, 0x0 ;  /* 0x000000000000781c */ /* 0x000fca0003f0f008 */
[----:B------:R-:W-:-:S04]  /*cc10*/  @UP0 UIADD3 UR4, UP1, UR45, UR4, URZ ;  /* 0x000000042d040290 */ /* 0x000fc8000ff3e03f */
[----:B------:R-:W-:Y:S02]  /*cc20*/  @UP0 UIADD3.X UR5, UR37, UR5, URZ, UP1, !UPT ;  /* 0x0000000525050290 */ /* 0x000fe40008ffe43f */
[----:B------:R-:W-:-:S04]  /*cc30*/  IMAD.U32 R2, RZ, RZ, UR4 ;  /* 0x00000004ff027e24 */ /* 0x000fc8000f8e00ff */
[----:B------:R-:W-:-:S05]  /*cc40*/  IMAD.U32 R3, RZ, RZ, UR5 ;  /* 0x00000005ff037e24 */ /* 0x000fca000f8e00ff */
[----:B---3--:R-:W3:Y:S01]  /*cc50*/  @P0 LDG.E R20, desc[UR54][R2.64] ;  /* 0x0000003602140981 */ /* 0x008ee2000c1e1900 */
[----:B----4-:R-:W-:Y:S01]  /*cc60*/  ISETP.NE.AND P2, PT, R21, 0x1, PT ;  /* 0x000000011500780c */ /* 0x010fe20003f45270 */
[----:B------:R-:W-:Y:S01]  /*cc70*/  UMOV UR4, 0xffffffff ;  /* 0xffffffff00047882 */ /* 0x000fe20000000000 */
[----:B0-----:R-:W-:-:S11]  /*cc80*/  LOP3.LUT R25, R25, 0xfffffff7, RZ, 0xc0, !PT ;  /* 0xfffffff719197812 */ /* 0x001fd600078ec0ff */
[----:B------:R-:W-:Y:S01]  /*cc90*/  @P2 LOP3.LUT R25, R25, 0x8, RZ, 0xfc, !PT ;  /* 0x0000000819192812 */ /* 0x000fe200078efcff */
[----:B---3--:R1:W-:Y:S04]  /*cca0*/  @P0 STL [R1+0x8], R20 ;  /* 0x0000081401000387 */ /* 0x0083e80000100800 */
[----:B------:R1:W-:Y:S01]  /*ccb0*/  STL [R1+0x10], R25 ;  /* 0x0000101901007387 */ /* 0x0003e20000100800 */
[----:B------:R-:W-:Y:S05]  /*ccc0*/  BRA.DIV UR4, `(.L_x_13792) ;  /* 0x0000004e04b87947 */ /* 0x000fea000b800000 */
.L_x_13870:
[----:B------:R-:W0:Y:S01]  /*ccd0*/  S2R R0, SR_TID.X ;  /* 0x0000000000007919 */ /* 0x000e220000002100 */
[----:B------:R-:W-:Y:S01]  /*cce0*/  UMOV UR4, 0xa0 ;  /* 0x000000a000047882 */ /* 0x000fe20000000000 */
[----:B------:R-:W3:Y:S01]  /*ccf0*/  @P2 LDC R5, c[0x0][0x434] ;  /* 0x00010d00ff052b82 */ /* 0x000ee20000000800 */
[----:B------:R-:W-:Y:S01]  /*cd00*/  UIMAD UR4, UR48, UR4, -0xa0 ;  /* 0xffffff60300474a4 */ /* 0x000fe2000f8e0204 */
[----:B------:R-:W4:Y:S01]  /*cd10*/  S2R R10, SR_TID.X ;  /* 0x00000000000a7919 */ /* 0x000f220000002100 */
[----:B------:R-:W-:Y:S01]  /*cd20*/  SHF.R.S32.HI R14, RZ, 0x1f, R20 ;  /* 0x0000001fff0e7819 */ /* 0x000fe20000011414 */
[----:B------:R-:W-:Y:S01]  /*cd30*/  IMAD.MOV.U32 R12, RZ, RZ, R25 ;  /* 0x000000ffff0c7224 */ /* 0x000fe200078e0019 */
[----:B------:R-:W2:Y:S03]  /*cd40*/  S2R R11, SR_TID.X ;  /* 0x00000000000b7919 */ /* 0x000ea60000002100 */
[----:B------:R-:W1:Y:S01]  /*cd50*/  @P2 LDC R4, c[0x0][0x438] ;  /* 0x00010e00ff042b82 */ /* 0x000e620000000800 */
[----:B------:R1:W-:Y:S01]  /*cd60*/  STL [R1+0x18], R14 ;  /* 0x0000180e01007387 */ /* 0x0003e20000100800 */
[C---:B0-----:R-:W-:Y:S01]  /*cd70*/  LOP3.LUT R2, R0.reuse, 0x7f, RZ, 0xc0, !PT ;  /* 0x0000007f00027812 */ /* 0x041fe200078ec0ff */
[----:B------:R-:W-:-:S03]  /*cd80*/  IMAD.SHL.U32 R0, R0, 0x20, RZ ;  /* 0x0000002000007824 */ /* 0x000fc600078e00ff */
[----:B------:R-:W-:Y:S02]  /*cd90*/  SHF.R.U32.HI R2, RZ, 0x2, R2 ;  /* 0x00000002ff027819 */ /* 0x000fe40000011602 */
[----:B----4-:R-:W-:Y:S02]  /*cda0*/  LOP3.LUT R10, R10, 0x7f, RZ, 0xc0, !PT ;  /* 0x0000007f0a0a7812 */ /* 0x010fe400078ec0ff */
[----:B------:R-:W-:Y:S01]  /*cdb0*/  LOP3.LUT R0, R2, 0x60, R0, 0xf8, !PT ;  /* 0x0000006002007812 */ /* 0x000fe200078ef800 */
[----:B--2---:R-:W-:Y:S01]  /*cdc0*/  IMAD.SHL.U32 R13, R11, 0x20, RZ ;  /* 0x000000200b0d7824 */ /* 0x004fe200078e00ff */
[----:B------:R-:W-:Y:S02]  /*cdd0*/  SHF.R.U32.HI R10, RZ, 0x2, R10 ;  /* 0x00000002ff0a7819 */ /* 0x000fe4000001160a */
[----:B------:R-:W-:Y:S02]  /*cde0*/  IADD3 R3, R0, UR4, RZ ;  /* 0x0000000400037c10 */ /* 0x000fe4000fffe0ff */
[----:B------:R-:W-:-:S02]  /*cdf0*/  LOP3.LUT R13, R10, 0x60, R13, 0xf8, !PT ;  /* 0x000000600a0d7812 */ /* 0x000fc400078ef80d */
[C---:B------:R-:W-:Y:S01]  /*ce00*/  ISETP.GE.AND P0, PT, R3.reuse, R18, PT ;  /* 0x000000120300720c */ /* 0x040fe20003f06270 */
[----:B------:R-:W-:Y:S01]  /*ce10*/  IMAD.IADD R8, R3, 0x1, R24 ;  /* 0x0000000103087824 */ /* 0x000fe200078e0218 */
[----:B------:R-:W-:-:S03]  /*ce20*/  LOP3.LUT R13, R13, 0x80, RZ, 0xfc, !PT ;  /* 0x000000800d0d7812 */ /* 0x000fc600078efcff */
[----:B---3--:R-:W-:-:S04]  /*ce30*/  @P2 IMAD.HI.U32 R5, R8, R5, RZ ;  /* 0x0000000508052227 */ /* 0x008fc800078e00ff */
[----:B------:R-:W-:Y:S01]  /*ce40*/  IMAD.MOV.U32 R0, RZ, RZ, R8 ;  /* 0x000000ffff007224 */ /* 0x000fe200078e0008 */
[----:B-1----:R-:W-:-:S03]  /*ce50*/  @P2 SHF.R.U32.HI R0, RZ, R4, R5 ;  /* 0x00000004ff002219 */ /* 0x002fc60000011605 */
        /* <DEDUP_REMOVED lines=8> */
[C---:B-1----:R-:W-:Y:S01]  /*cee0*/  @!P0 LEA R6, P1, R2.reuse, R4, 0x2 ;  /* 0x0000000402068211 */ /* 0x042fe200078210ff */
[----:B------:R-:W0:Y:S01]  /*cef0*/  @P2 LDC R3, c[0x0][0x434] ;  /* 0x00010d00ff032b82 */ /* 0x000e220000000800 */
[----:B------:R-:W-:Y:S02]  /*cf00*/  MOV R4, RZ ;  /* 0x000000ff00047202 */ /* 0x000fe40000000f00 */
[----:B------:R-:W-:Y:S01]  /*cf10*/  @!P0 LEA.HI.X R7, R2, R5, R9, 0x2, P1 ;  /* 0x0000000502078211 */ /* 0x000fe200008f1409 */
[----:B------:R-:W-:-:S04]  /*cf20*/  VIADD R5, R13, UR4 ;  /* 0x000000040d057c36 */ /* 0x000fc80008000000 */
[----:B------:R-:W1:Y:S01]  /*cf30*/  @P2 LDC R2, c[0x0][0x438] ;  /* 0x00010e00ff022b82 */ /* 0x000e620000000800 */
[----:B------:R2:W5:Y:S01]  /*cf40*/  @!P0 LDG.E R4, desc[UR54][R6.64] ;  /* 0x0000003606048981 */ /* 0x000562000c1e1900 */
[C---:B------:R-:W-:Y:S01]  /*cf50*/  ISETP.GE.AND P0, PT, R5.reuse, R18, PT ;  /* 0x000000120500720c */ /* 0x040fe20003f06270 */
[----:B------:R-:W-:Y:S02]  /*cf60*/  IMAD.IADD R5, R5, 0x1, R24 ;  /* 0x0000000105057824 */ /* 0x000fe400078e0218 */
[----:B------:R-:W-:Y:S01]  /*cf70*/  IMAD.MOV R0, RZ, RZ, -R0 ;  /* 0x000000ffff007224 */ /* 0x000fe200078e0a00 */
[----:B------:R-:W-:Y:S01]  /*cf80*/  ISETP.GT.U32.OR P0, PT, R13, 0x9f, P0 ;  /* 0x0000009f0d00780c */ /* 0x000fe20000704470 */
[----:B------:R-:W-:Y:S02]  /*cf90*/  IMAD.MOV.U32 R10, RZ, RZ, R5 ;  /* 0x000000ffff0a7224 */ /* 0x000fe400078e0005 */
[----:B------:R-:W-:Y:S02]  /*cfa0*/  IMAD R8, R21, R0, R8 ;  /* 0x0000000015087224 */ /* 0x000fe400078e0208 */
[----:B0-----:R-:W-:-:S08]  /*cfb0*/  @P2 IMAD.HI.U32 R3, R5, R3, RZ ;  /* 0x0000000305032227 */ /* 0x001fd000078e00ff */
[----:B--2---:R-:W0:Y:S01]  /*cfc0*/  @!P0 LDC.64 R6, c[0x0][0x418] ;  /* 0x00010600ff068b82 */ /* 0x004e220000000a00 */
[----:B-1----:R-:W-:-:S07]  /*cfd0*/  @P2 SHF.R.U32.HI R10, RZ, R2, R3 ;  /* 0x00000002ff0a2219 */ /* 0x002fce0000011603 */
[----:B------:R-:W1:Y:S01]  /*cfe0*/  @!P0 LDC.64 R2, c[0x0][0x428] ;  /* 0x00010a00ff028b82 */ /* 0x000e620000000a00 */
[--C-:B------:R-:W-:Y:S01]  /*cff0*/  @!P0 SHF.R.S32.HI R11, RZ, 0x1f, R10.reuse ;  /* 0x0000001fff0b8819 */ /* 0x100fe2000001140a */
[----:B------:R-:W-:-:S04]  /*d000*/  IMAD.MOV R9, RZ, RZ, -R10 ;  /* 0x000000ffff097224 */ /* 0x000fc800078e0a0a */
[----:B------:R-:W-:Y:S01]  /*d010*/  IMAD R9, R21, R9, R5 ;  /* 0x0000000915097224 */ /* 0x000fe200078e0205 */
[----:B------:R-:W-:Y:S01]  /*d020*/  MOV R5, RZ ;  /* 0x000000ff00057202 */ /* 0x000fe20000000f00 */
[----:B-1----:R-:W-:-:S04]  /*d030*/  @!P0 IMAD.WIDE.U32 R10, R20, R2, R10 ;  /* 0x00000002140a8225 */ /* 0x002fc800078e000a */
[----:B------:R-:W-:Y:S01]  /*d040*/  @!P0 IMAD R2, R14, R2, RZ ;  /* 0x000000020e028224 */ /* 0x000fe200078e02ff */
[----:B0-----:R-:W-:-:S03]  /*d050*/  @!P0 LEA R6, P1, R10, R6, 0x2 ;  /* 0x000000060a068211 */ /* 0x001fc600078210ff */
[----:B------:R-:W-:-:S04]  /*d060*/  @!P0 IMAD R0, R20, R3, R2 ;  /* 0x0000000314008224 */ /* 0x000fc800078e0202 */
[----:B------:R-:W-:-:S05]  /*d070*/  @!P0 IMAD.IADD R0, R0, 0x1, R11 ;  /* 0x0000000100008824 */ /* 0x000fca00078e020b */
[----:B------:R-:W-:Y:S01]  /*d080*/  @!P0 LEA.HI.X R7, R10, R7, R0, 0x2, P1 ;  /* 0x000000070a078211 */ /* 0x000fe200008f1400 */
[----:B------:R-:W-:-:S04]  /*d090*/  IMAD.U32 R14, RZ, RZ, UR44 ;  /* 0x0000002cff0e7e24 */ /* 0x000fc8000f8e00ff */
[----:B------:R0:W5:Y:S01]  /*d0a0*/  @!P0 LDG.E R5, desc[UR54][R6.64] ;  /* 0x0000003606058981 */ /* 0x000162000c1e1900 */
[----:B------:R-:W-:Y:S02]  /*d0b0*/  ISETP.GT.U32.AND P0, PT, R13, 0x9f, PT ;  /* 0x0000009f0d00780c */ /* 0x000fe40003f04070 */
[----:B------:R-:W-:Y:S02]  /*d0c0*/  ISETP.NE.AND P2, PT, R14, 0x3, PT ;  /* 0x000000030e00780c */ /* 0x000fe40003f45270 */
[----:B------:R-:W-:Y:S02]  /*d0d0*/  LOP3.LUT R12, R12, 0xfffffffd, RZ, 0xc0, !PT ;  /* 0xfffffffd0c0c7812 */ /* 0x000fe400078ec0ff */
[----:B------:R-:W-:Y:S01]  /*d0e0*/  LOP3.LUT R17, R17, 0xffff, RZ, 0xc0, !PT ;  /* 0x0000ffff11117812 */ /* 0x000fe200078ec0ff */
[----:B0-----:R-:W-:-:S06]  /*d0f0*/  IMAD.U32 R7, RZ, RZ, UR48 ;  /* 0x00000030ff077e24 */ /* 0x001fcc000f8e00ff */
[----:B------:R-:W-:Y:S01]  /*d100*/  @P0 LOP3.LUT R12, R12, 0x2, RZ, 0xfc, !PT ;  /* 0x000000020c0c0812 */ /* 0x000fe200078efcff */
[----:B------:R-:W-:-:S03]  /*d110*/  VIADD R7, R7, 0xffffffff ;  /* 0xffffffff07077836 */ /* 0x000fc60000000000 */
[----:B------:R-:W-:-:S04]  /*d120*/  LOP3.LUT R12, R12, 0xfffffffb, RZ, 0xc0, !PT ;  /* 0xfffffffb0c0c7812 */ /* 0x000fc800078ec0ff */
[----:B------:R-:W-:-:S05]  /*d130*/  @P2 LOP3.LUT R12, R12, 0x4, RZ, 0xfc, !PT ;  /* 0x000000040c0c2812 */ /* 0x000fca00078efcff */
[----:B------:R0:W-:Y:S01]  /*d140*/  STL [R1+0x10], R12 ;  /* 0x0000100c01007387 */ /* 0x0001e20000100800 */
[----:B------:R-:W-:Y:S05]  /*d150*/  @!P2 BRA `(.L_x_13793) ;  /* 0x000000000004a947 */ /* 0x000fea0003800000 */
[----:B------:R-:W-:Y:S01]  /*d160*/  BPT.TRAP 0x1 ;  /* 0x000000040000795c */ /* 0x000fe20000300000 */
.L_x_13793:
[----:B------:R-:W2:Y:S04]  /*d170*/  LDL R2, [R1] ;  /* 0x0000000001027983 */ /* 0x000ea80000100800 */
[----:B------:R-:W3:Y:S01]  /*d180*/  LDL R0, [R1+0xc] ;  /* 0x00000c0001007983 */ /* 0x000ee20000100800 */
[----:B------:R-:W-:Y:S01]  /*d190*/  BSSY B0, `(.L_x_13794) ;  /* 0x0000007000007945 */ /* 0x000fe20003800000 */
[----:B------:R-:W-:Y:S01]  /*d1a0*/  SHF.R.S32.HI R26, RZ, 0x1f, R8 ;  /* 0x0000001fff1a7819 */ /* 0x000fe20000011408 */
[----:B--2---:R-:W-:Y:S01]  /*d1b0*/  IMAD R6, R2, 0x8, R16 ;  /* 0x0000000802067824 */ /* 0x004fe200078e0210 */
[----:B---3--:R-:W-:-:S04]  /*d1c0*/  SHF.L.U32 R0, R0, 0x1f, RZ ;  /* 0x0000001f00007819 */ /* 0x008fc800000006ff */
[----:B------:R-:W1:Y:S01]  /*d1d0*/  SYNCS.PHASECHK.TRANS64.TRYWAIT P0, [R6+URZ+0x13280], R0 ;  /* 0x01328000060075a7 */ /* 0x000e62000800017f */
[----:B------:R2:W-:Y:S02]  /*d1e0*/  STL [R1+0x4], R0 ;  /* 0x0000040001007387 */ /* 0x0005e40000100800 */
[----:B-12---:R-:W-:Y:S05]  /*d1f0*/  @!P0 BRA `(.L_x_13795) ;  /* 0x0000004800988947 */ /* 0x006fea0003800000 */
.L_x_13871:
[----:B------:R-:W-:Y:S05]  /*d200*/  BSYNC B0 ;  /* 0x0000000000007941 */ /* 0x000fea0003800000 */
.L_x_13794:
[----:B------:R-:W2:Y:S01]  /*d210*/  S2R R21, SR_TID.X ;  /* 0x0000000000157919 */ /* 0x000ea20000002100 */
[----:B------:R-:W3:Y:S01]  /*d220*/  LDC R14, c[0x0][0x2f4] ;  /* 0x0000bd00ff0e7b82 */ /* 0x000ee20000000800 */
[----:B------:R-:W-:Y:S01]  /*d230*/  ULDC.64 UR4, c[0x0][0x328] ;  /* 0x0000ca0000047ab9 */ /* 0x000fe20000000a00 */
[----:B------:R-:W4:Y:S01]  /*d240*/  LDL.LU R11, [R1+0x10] ;  /* 0x00001000010b7983 */ /* 0x000f220000300800 */
[----:B-1----:R-:W-:Y:S01]  /*d250*/  IMAD R0, R26, UR4, RZ ;  /* 0x000000041a007c24 */ /* 0x002fe2000f8e02ff */
[----:B-----5:R-:W-:Y:S01]  /*d260*/  SHF.R.S32.HI R28, RZ, 0x1f, R4 ;  /* 0x0000001fff1c7819 */ /* 0x020fe20000011404 */
[C---:B------:R-:W-:Y:S01]  /*d270*/  IMAD.WIDE.U32 R2, R8.reuse, UR4, RZ ;  /* 0x0000000408027c25 */ /* 0x040fe2000f8e00ff */
[----:B------:R-:W4:Y:S01]  /*d280*/  LDL R15, [R1+0x34] ;  /* 0x00003400010f7983 */ /* 0x000f220000100800 */
[----:B------:R-:W-:Y:S02]  /*d290*/  ULDC.64 UR6, c[0x0][0x338] ;  /* 0x0000ce0000067ab9 */ /* 0x000fe40000000a00 */
[----:B------:R-:W-:-:S02]  /*d2a0*/  IMAD R0, R8, UR5, R0 ;  /* 0x0000000508007c24 */ /* 0x000fc4000f8e0200 */
[----:B------:R-:W-:Y:S02]  /*d2b0*/  IMAD R18, R7, -0xa0, R18 ;  /* 0xffffff6007127824 */ /* 0x000fe400078e0212 */
[----:B------:R-:W-:Y:S02]  /*d2c0*/  IMAD.IADD R3, R3, 0x1, R0 ;  /* 0x0000000103037824 */ /* 0x000fe400078e0200 */
[----:B------:R-:W-:Y:S01]  /*d2d0*/  IMAD R0, R28, UR6, RZ ;  /* 0x000000061c007c24 */ /* 0x000fe2000f8e02ff */
[----:B------:R-:W-:Y:S01]  /*d2e0*/  SHF.R.S32.HI R27, RZ, 0x1f, R9 ;  /* 0x0000001fff1b7819 */ /* 0x000fe20000011409 */
[----:B------:R-:W-:-:S04]  /*d2f0*/  IMAD.WIDE.U32 R2, R4, UR6, R2 ;  /* 0x0000000604027c25 */ /* 0x000fc8000f8e0002 */
[----:B------:R-:W-:Y:S01]  /*d300*/  IMAD R0, R4, UR7, R0 ;  /* 0x0000000704007c24 */ /* 0x000fe2000f8e0200 */
[----:B------:R-:W-:Y:S01]  /*d310*/  SHF.R.S32.HI R29, RZ, 0x1f, R5 ;  /* 0x0000001fff1d7819 */ /* 0x000fe20000011405 */
[----:B0-----:R-:W-:-:S03]  /*d320*/  IMAD.MOV.U32 R12, RZ, RZ, R2 ;  /* 0x000000ffff0c7224 */ /* 0x001fc600078e0002 */
[----:B------:R-:W-:Y:S01]  /*d330*/  IADD3 R13, R3, R0, RZ ;  /* 0x00000000030d7210 */ /* 0x000fe20007ffe0ff */
[----:B--2---:R-:W-:-:S05]  /*d340*/  IMAD.SHL.U32 R20, R21, 0x10, RZ ;  /* 0x0000001015147824 */ /* 0x004fca00078e00ff */
[----:B------:R-:W-:-:S04]  /*d350*/  LOP3.LUT R20, R20, 0x30, RZ, 0xc0, !PT ;  /* 0x0000003014147812 */ /* 0x000fc800078ec0ff */
[CC--:B---3--:R-:W-:Y:S02]  /*d360*/  ISETP.GE.AND P1, PT, R20.reuse, R14.reuse, PT ;  /* 0x0000000e1400720c */ /* 0x0c8fe40003f26270 */
[----:B------:R-:W-:Y:S02]  /*d370*/  ISETP.GE.AND P0, PT, R20, R14, PT ;  /* 0x0000000e1400720c */ /* 0x000fe40003f06270 */
[----:B------:R-:W2:Y:S01]  /*d380*/  LDL R14, [R1] ;  /* 0x00000000010e7983 */ /* 0x000ea20000100800 */
[----:B------:R-:W-:Y:S02]  /*d390*/  IMAD R0, R27, UR4, RZ ;  /* 0x000000041b007c24 */ /* 0x000fe4000f8e02ff */
[----:B------:R-:W-:-:S04]  /*d3a0*/  IMAD.WIDE.U32 R2, R9, UR4, RZ ;  /* 0x0000000409027c25 */ /* 0x000fc8000f8e00ff */
        /* <DEDUP_REMOVED lines=8> */
[----:B------:R-:W-:Y:S01]  /*d430*/  IMAD R7, R17, UR5, RZ ;  /* 0x0000000511077c24 */ /* 0x000fe2000f8e02ff */
[----:B------:R-:W-:-:S04]  /*d440*/  LOP3.LUT R21, R21, 0x7f, RZ, 0xc0, !PT ;  /* 0x0000007f15157812 */ /* 0x000fc800078ec0ff */
[----:B------:R-:W-:Y:S02]  /*d450*/  SHF.R.U32.HI R21, RZ, 0x2, R21 ;  /* 0x00000002ff157819 */ /* 0x000fe40000011615 */
[----:B----4-:R-:W-:-:S04]  /*d460*/  LOP3.LUT R11, R11, 0xfffffffe, RZ, 0xc0, !PT ;  /* 0xfffffffe0b0b7812 */ /* 0x010fc800078ec0ff */
[----:B------:R-:W-:-:S05]  /*d470*/  @P1 LOP3.LUT R11, R11, 0x1, RZ, 0xfc, !PT ;  /* 0x000000010b0b1812 */ /* 0x000fca00078efcff */
[----:B------:R0:W-:Y:S02]  /*d480*/  STL [R1+0x10], R11 ;  /* 0x0000100b01007387 */ /* 0x0001e40000100800 */
[----:B0-----:R-:W-:Y:S02]  /*d490*/  IMAD.IADD R11, R3, 0x1, R0 ;  /* 0x00000001030b7824 */ /* 0x001fe400078e0200 */
[----:B------:R-:W-:-:S04]  /*d4a0*/  IMAD.WIDE.U32 R2, R17, UR4, R12 ;  /* 0x0000000411027c25 */ /* 0x000fc8000f8e000c */
[----:B------:R-:W-:Y:S01]  /*d4b0*/  IMAD.WIDE.U32 R10, R17, UR4, R10 ;  /* 0x00000004110a7c25 */ /* 0x000fe2000f8e000a */
[----:B------:R-:W-:-:S04]  /*d4c0*/  IADD3 R0, P1, R2, UR6, RZ ;  /* 0x0000000602007c10 */ /* 0x000fc8000ff3e0ff */
[----:B------:R-:W-:Y:S02]  /*d4d0*/  IADD3.X R2, R3, UR7, R7, P1, !PT ;  /* 0x0000000703027c10 */ /* 0x000fe40008ffe407 */
[----:B------:R-:W-:Y:S01]  /*d4e0*/  IADD3 R25, P1, R10, UR6, RZ ;  /* 0x000000060a197c10 */ /* 0x000fe2000ff3e0ff */
[----:B------:R-:W-:-:S03]  /*d4f0*/  UMOV UR4, 0xffffffff ;  /* 0xffffffff00047882 */ /* 0x000fc60000000000 */
[----:B------:R-:W-:Y:S01]  /*d500*/  IADD3.X R24, R7, UR7, R11, P1, !PT ;  /* 0x0000000707187c10 */ /* 0x000fe20008ffe40b */
[----:B------:R-:W-:Y:S02]  /*d510*/  IMAD.IADD R7, R18, 0x1, -R21 ;  /* 0x0000000112077824 */ /* 0x000fe400078e0a15 */
[----:B--2---:R-:W-:-:S03]  /*d520*/  IMAD R18, R14, 0x2800, R15 ;  /* 0x000028000e127824 */ /* 0x004fc600078e020f */
[----:B------:R-:W-:Y:S01]  /*d530*/  ISETP.GE.AND P5, PT, R7, 0x1, PT ;  /* 0x000000010700780c */ /* 0x000fe20003fa6270 */
[----:B------:R-:W-:-:S12]  /*d540*/  BRA.DIV UR4, `(.L_x_13796) ;  /* 0x0000004604dc7947 */ /* 0x000fd8000b800000 */
[----:B------:R-:W2:Y:S01]  /*d550*/  LDL.LU R14, [R1+0x10] ;  /* 0x00001000010e7983 */ /* 0x000ea20000300800 */
[----:B------:R-:W0:Y:S03]  /*d560*/  S2R R11, SR_TID.X ;  /* 0x00000000000b7919 */ /* 0x000e260000002100 */
[----:B------:R-:W1:Y:S04]  /*d570*/  SHFL.IDX PT, R10, R0, RZ, 0x1c1f ;  /* 0x001c1fff000a7589 */ /* 0x000e6800000e0000 */
[----:B------:R-:W3:Y:S01]  /*d580*/  SHFL.IDX PT, R3, R2, RZ, 0x1c1f ;  /* 0x001c1fff02037589 */ /* 0x000ee200000e0000 */
[----:B0-----:R-:W-:-:S05]  /*d590*/  IMAD.SHL.U32 R15, R11, 0x10, RZ ;  /* 0x000000100b0f7824 */ /* 0x001fca00078e00ff */
[----:B------:R-:W-:-:S04]  /*d5a0*/  LOP3.LUT R15, R15, 0x30, RZ, 0xc0, !PT ;  /* 0x000000300f0f7812 */ /* 0x000fc800078ec0ff */
[----:B-1----:R-:W-:-:S04]  /*d5b0*/  IADD3 R10, P1, R15, R10, RZ ;  /* 0x0000000a0f0a7210 */ /* 0x002fc80007f3e0ff */
[----:B---3--:R-:W-:Y:S02]  /*d5c0*/  IADD3.X R11, RZ, R3, RZ, P1, !PT ;  /* 0x00000003ff0b7210 */ /* 0x008fe40000ffe4ff */
[----:B------:R-:W-:Y:S01]  /*d5d0*/  ISETP.LT.OR P1, PT, R7, 0x1, P0 ;  /* 0x000000010700780c */ /* 0x000fe20000721670 */
[----:B------:R-:W-:Y:S01]  /*d5e0*/  IMAD.IADD R3, R16, 0x1, R18 ;  /* 0x0000000110037824 */ /* 0x000fe200078e0212 */
[----:B------:R-:W0:Y:S11]  /*d5f0*/  SHFL.IDX PT, R12, R0, 0x1, 0x1c1f ;  /* 0x003c1f00000c7f89 */ /* 0x000e3600000e0000 */
[----:B------:R1:W-:Y:S04]  /*d600*/  LDGSTS.E.BYPASS.LTC128B.128 [R3+0x6000], desc[UR54][R10.64], !P1 ;  /* 0x060000000a037fae */ /* 0x0003e8000c901d76 */
[----:B-1----:R-:W1:Y:S01]  /*d610*/  SHFL.IDX PT, R10, R2, 0x1, 0x1c1f ;  /* 0x003c1f00020a7f89 */ /* 0x002e6200000e0000 */
[----:B0-----:R-:W-:-:S05]  /*d620*/  IADD3 R12, P1, R15, R12, RZ ;  /* 0x0000000c0f0c7210 */ /* 0x001fca0007f3e0ff */
[----:B-1----:R-:W-:Y:S01]  /*d630*/  IMAD.X R13, RZ, RZ, R10, P1 ;  /* 0x000000ffff0d7224 */ /* 0x002fe200008e060a */
[----:B------:R-:W-:Y:S01]  /*d640*/  ISETP.LT.OR P1, PT, R7, 0x21, P0 ;  /* 0x000000210700780c */ /* 0x000fe20000721670 */
[----:B------:R-:W-:-:S12]  /*d650*/  SHFL.IDX PT, R10, R2, 0x2, 0x1c1f ;  /* 0x005c1f00020a7f89 */ /* 0x000fd800000e0000 */
[----:B------:R0:W-:Y:S04]  /*d660*/  LDGSTS.E.BYPASS.LTC128B.128 [R3+0x6800], desc[UR54][R12.64], !P1 ;  /* 0x068000000c037fae */ /* 0x0001e8000c901d76 */
[----:B0-----:R-:W0:Y:S04]  /*d670*/  SHFL.IDX PT, R12, R0, 0x2, 0x1c1f ;  /* 0x005c1f00000c7f89 */ /* 0x001e2800000e0000 */
[----:B------:R-:W1:Y:S04]  /*d680*/  SHFL.IDX PT, R0, R0, 0x3, 0x1c1f ;  /* 0x007c1f0000007f89 */ /* 0x000e6800000e0000 */
[----:B------:R-:W3:Y:S01]  /*d690*/  SHFL.IDX PT, R2, R2, 0x3, 0x1c1f ;  /* 0x007c1f0002027f89 */ /* 0x000ee200000e0000 */
[----:B0-----:R-:W-:-:S05]  /*d6a0*/  IADD3 R12, P1, R15, R12, RZ ;  /* 0x0000000c0f0c7210 */ /* 0x001fca0007f3e0ff */
[----:B------:R-:W-:Y:S01]  /*d6b0*/  IMAD.X R13, RZ, RZ, R10, P1 ;  /* 0x000000ffff0d7224 */ /* 0x000fe200008e060a */
[C---:B------:R-:W-:Y:S02]  /*d6c0*/  ISETP.LT.OR P1, PT, R7.reuse, 0x41, P0 ;  /* 0x000000410700780c */ /* 0x040fe40000721670 */
[----:B------:R-:W-:-:S11]  /*d6d0*/  ISETP.GE.AND P2, PT, R7, 0x81, PT ;  /* 0x000000810700780c */ /* 0x000fd60003f46270 */
[----:B------:R-:W-:Y:S01]  /*d6e0*/  LDGSTS.E.BYPASS.LTC128B.128 [R3+0x7000], desc[UR54][R12.64], !P1 ;  /* 0x070000000c037fae */ /* 0x000fe2000c901d76 */
[----:B-1----:R-:W-:-:S05]  /*d6f0*/  IADD3 R10, P1, R15, R0, RZ ;  /* 0x000000000f0a7210 */ /* 0x002fca0007f3e0ff */
[----:B---3--:R-:W-:Y:S01]  /*d700*/  IMAD.X R11, RZ, RZ, R2, P1 ;  /* 0x000000ffff0b7224 */ /* 0x008fe200008e0602 */
[----:B------:R-:W-:Y:S01]  /*d710*/  ISETP.LT.OR P1, PT, R7, 0x61, P0 ;  /* 0x000000610700780c */ /* 0x000fe20000721670 */
[----:B------:R0:W1:-:S12]  /*d720*/  SHFL.IDX PT, R0, R24, RZ, 0x1c1f ;  /* 0x001c1fff18007589 */ /* 0x00005800000e0000 */
[----:B------:R3:W-:Y:S04]  /*d730*/  LDGSTS.E.BYPASS.LTC128B.128 [R3+0x7800], desc[UR54][R10.64], !P1 ;  /* 0x078000000a037fae */ /* 0x0007e8000c901d76 */
[----:B---3--:R0:W3:Y:S01]  /*d740*/  SHFL.IDX PT, R10, R25, RZ, 0x1c1f ;  /* 0x001c1fff190a7589 */ /* 0x0080e200000e0000 */
[C---:B------:R-:W-:Y:S02]  /*d750*/  ISETP.GE.AND P4, PT, R7.reuse, 0x21, PT ;  /* 0x000000210700780c */ /* 0x040fe40003f86270 */
[C---:B------:R-:W-:Y:S02]  /*d760*/  ISETP.GE.AND P3, PT, R7.reuse, 0x41, PT ;  /* 0x000000410700780c */ /* 0x040fe40003f66270 */
[----:B------:R-:W-:Y:S02]  /*d770*/  ISETP.GE.AND P1, PT, R7, 0x61, PT ;  /* 0x000000610700780c */ /* 0x000fe40003f26270 */
[----:B--2---:R-:W-:-:S04]  /*d780*/  LOP3.LUT R14, R14, 0xffffffef, RZ, 0xc0, !PT ;  /* 0xffffffef0e0e7812 */ /* 0x004fc800078ec0ff */
[----:B------:R-:W-:-:S05]  /*d790*/  @P2 LOP3.LUT R14, R14, 0x10, RZ, 0xfc, !PT ;  /* 0x000000100e0e2812 */ /* 0x000fca00078efcff */
[----:B-1-3--:R0:W-:Y:S02]  /*d7a0*/  STL [R1+0x10], R14 ;  /* 0x0000100e01007387 */ /* 0x00a1e40000100800 */
.L_x_13883:
[----:B------:R-:W2:Y:S01]  /*d7b0*/  S2R R2, SR_TID.X ;  /* 0x0000000000027919 */ /* 0x000ea20000002100 */
[----:B------:R-:W-:Y:S01]  /*d7c0*/  ISETP.LT.OR P0, PT, R7, 0x81, P0 ;  /* 0x000000810700780c */ /* 0x000fe20000701670 */
[----:B--2---:R-:W-:-:S05]  /*d7d0*/  IMAD.SHL.U32 R2, R2, 0x10, RZ ;  /* 0x0000001002027824 */ /* 0x004fca00078e00ff */
[----:B------:R-:W-:-:S04]  /*d7e0*/  LOP3.LUT R2, R2, 0x30, RZ, 0xc0, !PT ;  /* 0x0000003002027812 */ /* 0x000fc800078ec0ff */
[----:B------:R-:W-:-:S05]  /*d7f0*/  IADD3 R10, P2, R2, R10, RZ ;  /* 0x0000000a020a7210 */ /* 0x000fca0007f5e0ff */
[----:B------:R-:W-:-:S05]  /*d800*/  IMAD.X R11, RZ, RZ, R0, P2 ;  /* 0x000000ffff0b7224 */ /* 0x000fca00010e0600 */
[----:B------:R-:W-:Y:S01]  /*d810*/  @!PT LDS RZ, [RZ] ;  /* 0x00000000fffff984 */ /* 0x000fe20000000800 */
[----:B------:R-:W-:Y:S01]  /*d820*/  @!PT LDS RZ, [RZ] ;  /* 0x00000000fffff984 */ /* 0x000fe20000000800 */
[----:B------:R-:W-:Y:S01]  /*d830*/  @!PT LDS RZ, [RZ] ;  /* 0x00000000fffff984 */ /* 0x000fe20000000800 */
[----:B------:R2:W-:Y:S01]  /*d840*/  LDGSTS.E.BYPASS.LTC128B.128 [R3+0x8000], desc[UR54][R10.64], !P0 ;  /* 0x080000000a037fae */ /* 0x0005e2000c101d76 */
[----:B------:R-:W-:Y:S01]  /*d850*/  PLOP3.LUT P0, PT, PT, PT, PT, 0x80, 0x0 ;  /* 0x000000000000781c */ /* 0x000fe20003f0f070 */
[----:B------:R-:W-:-:S12]  /*d860*/  NOP ;  /* 0x0000000000007918 */ /* 0x000fd80000000000 */
.L_x_13797:
[----:B------:R-:W-:Y:S02]  /*d870*/  PLOP3.LUT P2, PT, P2, P0, PT, 0xa2, 0x0 ;  /* 0x000000000000781c */ /* 0x000fe40001741472 */
[----:B------:R-:W-:-:S08]  /*d880*/  @P0 R2UR P2, UR4, R6 ;  /* 0x00000000060402ca */ /* 0x000fd00000040000 */
[----:B------:R-:W-:-:S05]  /*d890*/  @P0 PLOP3.LUT P0, PT, P2, PT, PT, 0x80, 0x0 ;  /* 0x000000000000081c */ /* 0x000fca000170f070 */
[----:B------:R-:W-:Y:S01]  /*d8a0*/  @!P2 SYNCS.ARRIVE.TRANS64.RED.A0T1 RZ, [UR4+0x13270], RZ ;  /* 0x013270ffffffa9a7 */ /* 0x000fe20008200404 */
[----:B------:R-:W-:Y:S07]  /*d8b0*/  @!P2 ARRIVES.LDGSTSBAR.64.TRANSCNT [UR4+0x13270] ;  /* 0x01327000ff00a9b0 */ /* 0x000fee0008000a84 */
[----:B------:R-:W-:Y:S05]  /*d8c0*/  @P0 BRA.U.ANY `(.L_x_13797) ;  /* 0xfffffffd00e80947 */ /* 0x000fea000393ffff */
[----:B------:R-:W-:Y:S01]  /*d8d0*/  NOP ;  /* 0x0000000000007918 */ /* 0x000fe20000000000 */
[----:B------:R-:W-:-:S04]  /*d8e0*/  MOV R0, UR44 ;  /* 0x0000002c00007c02 */ /* 0x000fc80008000f00 */
[----:B------:R-:W-:-:S13]  /*d8f0*/  ISETP.NE.AND P6, PT, R0, 0x3, PT ;  /* 0x000000030000780c */ /* 0x000fda0003fc5270 */
[----:B------:R-:W-:Y:S05]  /*d900*/  @!P6 BRA `(.L_x_13798) ;  /* 0x000000000004e947 */ /* 0x000fea0003800000 */
[----:B------:R-:W-:Y:S01]  /*d910*/  BPT.TRAP 0x1 ;  /* 0x000000040000795c */ /* 0x000fe20000300000 */
.L_x_13798:
[----:B------:R3:W-:Y:S01]  /*d920*/  SYNCS.ARRIVE.TRANS64.A1T0 RZ, [R6+URZ+0x13270], RZ ;  /* 0x013270ff06ff79a7 */ /* 0x0007e2000810003f */
[----:B------:R-:W-:Y:S05]  /*d930*/  @!P6 BRA `(.L_x_13799) ;  /* 0x000000000004e947 */ /* 0x000fea0003800000 */
[----:B------:R-:W-:Y:S01]  /*d940*/  BPT.TRAP 0x1 ;  /* 0x000000040000795c */ /* 0x000fe20000300000 */
.L_x_13799:
[----:B------:R-:W4:Y:S01]  /*d950*/  LDL R0, [R1+0x4] ;  /* 0x0000040001007983 */ /* 0x000f220000100800 */
[----:B------:R-:W-:Y:S01]  /*d960*/  BSSY B0, `(.L_x_13800) ;  /* 0x0000003000007945 */ /* 0x000fe20003800000 */
[----:B----4-:R-:W4:Y:S03]  /*d970*/  SYNCS.PHASECHK.TRANS64.TRYWAIT P0, [R6+URZ+0x13240], R0 ;  /* 0x01324000060075a7 */ /* 0x010f26000800017f */
[----:B----4-:R-:W-:Y:S05]  /*d980*/  @!P0 BRA `(.L_x_13801) ;  /* 0x0000004800808947 */ /* 0x010fea0003800000 */
.L_x_13884:
[----:B------:R-:W-:Y:S05]  /*d990*/  BSYNC B0 ;  /* 0x0000000000007941 */ /* 0x000fea0003800000 */
.L_x_13800:
[----:B------:R-:W-:Y:S01]  /*d9a0*/  ULDC.64 UR4, c[0x0][0x300] ;  /* 0x0000c00000047ab9 */ /* 0x000fe20000000a00 */
[----:B------:R-:W-:Y:S01]  /*d9b0*/  ULDC.64 UR6, c[0x0][0x310] ;  /* 0x0000c40000067ab9 */ /* 0x000fe20000000a00 */
[----:B----4-:R-:W-:Y:S02]  /*d9c0*/  IMAD R0, R26, UR4, RZ ;  /* 0x000000041a007c24 */ /* 0x010fe4000f8e02ff */
[----:B--2---:R-:W-:-:S04]  /*d9d0*/  IMAD.WIDE.U32 R10, R8, UR4, RZ ;  /* 0x00000004080a7c25 */ /* 0x004fc8000f8e00ff */
[----:B------:R-:W-:Y:S02]  /*d9e0*/  IMAD R0, R8, UR5, R0 ;  /* 0x0000000508007c24 */ /* 0x000fe4000f8e0200 */
[----:B------:R-:W-:Y:S02]  /*d9f0*/  IMAD R28, R28, UR6, RZ ;  /* 0x000000061c1c7c24 */ /* 0x000fe4000f8e02ff */
[----:B------:R-:W-:Y:S02]  /*da00*/  IMAD.IADD R11, R11, 0x1, R0 ;  /* 0x000000010b0b7824 */ /* 0x000fe400078e0200 */
[----:B------:R-:W-:Y:S02]  /*da10*/  IMAD R0, R27, UR4, RZ ;  /* 0x000000041b007c24 */ /* 0x000fe4000f8e02ff */
[----:B------:R-:W-:-:S04]  /*da20*/  IMAD.WIDE.U32 R10, R4, UR6, R10 ;  /* 0x00000006040a7c25 */ /* 0x000fc8000f8e000a */
[C---:B------:R-:W-:Y:S02]  /*da30*/  IMAD R0, R9.reuse, UR5, R0 ;  /* 0x0000000509007c24 */ /* 0x040fe4000f8e0200 */
[----:B------:R-:W-:Y:S01]  /*da40*/  IMAD.WIDE.U32 R8, R9, UR4, RZ ;  /* 0x0000000409087c25 */ /* 0x000fe2000f8e00ff */
[----:B------:R-:W-:-:S03]  /*da50*/  ULDC.64 UR4, c[0x0][0x308] ;  /* 0x0000c20000047ab9 */ /* 0x000fc60000000a00 */
[----:B------:R-:W-:Y:S02]  /*da60*/  IMAD R28, R4, UR7, R28 ;  /* 0x00000007041c7c24 */ /* 0x000fe4000f8e021c */
[----:B------:R-:W-:Y:S02]  /*da70*/  IMAD R12, R29, UR6, RZ ;  /* 0x000000061d0c7c24 */ /* 0x000fe4000f8e02ff */
[----:B------:R-:W-:Y:S02]  /*da80*/  IMAD.IADD R9, R9, 0x1, R0 ;  /* 0x0000000109097824 */ /* 0x000fe400078e0200 */
        /* <DEDUP_REMOVED lines=14> */
[----:B------:R-:W2:Y:S01]  /*db70*/  S2R R5, SR_TID.X ;  /* 0x0000000000057919 */ /* 0x000ea20000002100 */
[----:B------:R-:W4:Y:S01]  /*db80*/  LDC R10, c[0x0][0x2f4] ;  /* 0x0000bd00ff0a7b82 */ /* 0x000f220000000800 */
[----:B------:R-:W-:Y:S04]  /*db90*/  SHFL.IDX PT, R4, R0, RZ, 0x1c1f ;  /* 0x001c1fff00047589 */ /* 0x000fe800000e0000 */
[----:B------:R-:W-:Y:S01]  /*dba0*/  SHFL.IDX PT, R7, R7, RZ, 0x1c1f ;  /* 0x001c1fff07077589 */ /* 0x000fe200000e0000 */
[----:B--2---:R-:W-:-:S03]  /*dbb0*/  IMAD.SHL.U32 R9, R5, 0x10, RZ ;  /* 0x0000001005097824 */ /* 0x004fc600078e00ff */
[----:B------:R-:W2:Y:S02]  /*dbc0*/  SHFL.IDX PT, R5, R2, RZ, 0x1c1f ;  /* 0x001c1fff02057589 */ /* 0x000ea400000e0000 */
[----:B------:R-:W-:-:S04]  /*dbd0*/  LOP3.LUT R9, R9, 0x30, RZ, 0xc0, !PT ;  /* 0x0000003009097812 */ /* 0x000fc800078ec0ff */
[C---:B----4-:R-:W-:Y:S02]  /*dbe0*/  ISETP.GE.AND P2, PT, R9.reuse, R10, PT ;  /* 0x0000000a0900720c */ /* 0x050fe40003f46270 */
[----:B--2---:R-:W-:-:S05]  /*dbf0*/  @P5 IADD3 R5, P0, R9, R5, RZ ;  /* 0x0000000509055210 */ /* 0x004fca0007f1e0ff */
[----:B------:R-:W-:-:S05]  /*dc00*/  @P5 IMAD.X R4, RZ, RZ, R4, P0 ;  /* 0x000000ffff045224 */ /* 0x000fca00000e0604 */
[----:B------:R-:W-:-:S04]  /*dc10*/  @P5 LOP3.LUT R5, R5, R4, RZ, 0x3c, !PT ;  /* 0x0000000405055212 */ /* 0x000fc800078e3cff */
[----:B------:R-:W-:-:S04]  /*dc20*/  @P5 LOP3.LUT R4, R5, R4, RZ, 0x3c, !PT ;  /* 0x0000000405045212 */ /* 0x000fc800078e3cff */
[----:B------:R-:W-:-:S05]  /*dc30*/  @P5 LOP3.LUT R5, R5, R4, RZ, 0x3c, !PT ;  /* 0x0000000405055212 */ /* 0x000fca00078e3cff */
[----:B------:R2:W-:Y:S04]  /*dc40*/  @P5 LDGSTS.E.BYPASS.LTC128B.128 [R3+0xe000], desc[UR54][R4.64], !P2 ;  /* 0x0e00000004035fae */ /* 0x0005e8000d101d76 */
[----:B--2---:R-:W2:Y:S04]  /*dc50*/  SHFL.IDX PT, R5, R2, 0x1, 0x1c1f ;  /* 0x003c1f0002057f89 */ /* 0x004ea800000e0000 */
[----:B------:R-:W4:Y:S01]  /*dc60*/  SHFL.IDX PT, R4, R0, 0x1, 0x1c1f ;  /* 0x003c1f0000047f89 */ /* 0x000f2200000e0000 */
[----:B--2---:R-:W-:-:S04]  /*dc70*/  @P4 IADD3 R5, P0, R9, R5, RZ ;  /* 0x0000000509054210 */ /* 0x004fc80007f1e0ff */
[----:B----4-:R-:W-:-:S04]  /*dc80*/  @P4 IADD3.X R4, RZ, R4, RZ, P0, !PT ;  /* 0x00000004ff044210 */ /* 0x010fc800007fe4ff */
[----:B------:R-:W-:-:S04]  /*dc90*/  @P4 LOP3.LUT R5, R5, R4, RZ, 0x3c, !PT ;  /* 0x0000000405054212 */ /* 0x000fc800078e3cff */
[----:B------:R-:W-:-:S04]  /*dca0*/  @P4 LOP3.LUT R4, R5, R4, RZ, 0x3c, !PT ;  /* 0x0000000405044212 */ /* 0x000fc800078e3cff */
[----:B------:R-:W-:-:S05]  /*dcb0*/  @P4 LOP3.LUT R5, R5, R4, RZ, 0x3c, !PT ;  /* 0x0000000405054212 */ /* 0x000fca00078e3cff */
[----:B------:R2:W-:Y:S04]  /*dcc0*/  @P4 LDGSTS.E.BYPASS.LTC128B.128 [R3+0xe800], desc[UR54][R4.64], !P2 ;  /* 0x0e80000004034fae */ /* 0x0005e8000d101d76 */
[----:B--2---:R-:W2:Y:S04]  /*dcd0*/  SHFL.IDX PT, R5, R2, 0x2, 0x1c1f ;  /* 0x005c1f0002057f89 */ /* 0x004ea800000e0000 */
[----:B------:R-:W4:Y:S04]  /*dce0*/  SHFL.IDX PT, R4, R0, 0x2, 0x1c1f ;  /* 0x005c1f0000047f89 */ /* 0x000f2800000e0000 */
[----:B------:R-:W5:Y:S04]  /*dcf0*/  SHFL.IDX PT, R2, R2, 0x3, 0x1c1f ;  /* 0x007c1f0002027f89 */ /* 0x000f6800000e0000 */
[----:B------:R-:W0:Y:S01]  /*dd00*/  SHFL.IDX PT, R0, R0, 0x3, 0x1c1f ;  /* 0x007c1f0000007f89 */ /* 0x000e2200000e0000 */
[----:B--2---:R-:W-:-:S05]  /*dd10*/  @P3 IADD3 R5, P0, R9, R5, RZ ;  /* 0x0000000509053210 */ /* 0x004fca0007f1e0ff */
[----:B----4-:R-:W-:Y:S01]  /*dd20*/  @P3 IMAD.X R4, RZ, RZ, R4, P0 ;  /* 0x000000ffff043224 */ /* 0x010fe200000e0604 */
[----:B-----5:R-:W-:-:S04]  /*dd30*/  @P1 IADD3 R2, P0, R9, R2, RZ ;  /* 0x0000000209021210 */ /* 0x020fc80007f1e0ff */
[----:B------:R-:W-:Y:S01]  /*dd40*/  @P3 LOP3.LUT R5, R5, R4, RZ, 0x3c, !PT ;  /* 0x0000000405053212 */ /* 0x000fe200078e3cff */
[----:B0-----:R-:W-:-:S03]  /*dd50*/  @P1 IMAD.X R0, RZ, RZ, R0, P0 ;  /* 0x000000ffff001224 */ /* 0x001fc600000e0600 */
[----:B------:R-:W-:-:S04]  /*dd60*/  @P3 LOP3.LUT R4, R5, R4, RZ, 0x3c, !PT ;  /* 0x0000000405043212 */ /* 0x000fc800078e3cff */
[----:B------:R-:W-:-:S05]  /*dd70*/  @P3 LOP3.LUT R5, R5, R4, RZ, 0x3c, !PT ;  /* 0x0000000405053212 */ /* 0x000fca00078e3cff */
[----:B------:R0:W-:Y:S02]  /*dd80*/  @P3 LDGSTS.E.BYPASS.LTC128B.128 [R3+0xf000], desc[UR54][R4.64], !P2 ;  /* 0x0f00000004033fae */ /* 0x0001e4000d101d76 */
[----:B0-----:R-:W-:Y:S02]  /*dd90*/  @P1 IMAD.MOV.U32 R4, RZ, RZ, R2 ;  /* 0x000000ffff041224 */ /* 0x001fe400078e0002 */
[----:B------:R-:W-:-:S05]  /*dda0*/  @P1 IMAD.MOV.U32 R5, RZ, RZ, R0 ;  /* 0x000000ffff051224 */ /* 0x000fca00078e0000 */
[----:B------:R0:W-:Y:S04]  /*ddb0*/  @P1 LDGSTS.E.BYPASS.LTC128B.128 [R3+0xf800], desc[UR54][R4.64], !P2 ;  /* 0x0f80000004031fae */ /* 0x0001e8000d101d76 */
[----:B0-----:R0:W2:Y:S02]  /*ddc0*/  SHFL.IDX PT, R4, R8, RZ, 0x1c1f ;  /* 0x001c1fff08047589 */ /* 0x0010a400000e0000 */
.L_x_13896:
[----:B------:R-:W4:Y:S01]  /*ddd0*/  LDL R0, [R1+0x10] ;  /* 0x0000100001007983 */ /* 0x000f220000100800 */
[----:B------:R-:W-:Y:S01]  /*dde0*/  BSSY B0, `(.L_x_13803) ;  /* 0x000000e000007945 */ /* 0x000fe20003800000 */
[----:B----4-:R-:W-:-:S13]  /*ddf0*/  LOP3.LUT P0, RZ, R0, 0x10, RZ, 0xc0, !PT ;  /* 0x0000001000ff7812 */ /* 0x010fda000780c0ff */
[----:B------:R-:W-:Y:S05]  /*de00*/  @!P0 BRA `(.L_x_13804) ;  /* 0x00000000002c8947 */ /* 0x000fea0003800000 */
[----:B------:R-:W4:Y:S01]  /*de10*/  S2R R0, SR_TID.X ;  /* 0x0000000000007919 */ /* 0x000f220000002100 */
[----:B------:R-:W5:Y:S01]  /*de20*/  LDC R2, c[0x0][0x2f4] ;  /* 0x0000bd00ff027b82 */ /* 0x000f620000000800 */
[----:B----4-:R-:W-:-:S05]  /*de30*/  IMAD.SHL.U32 R0, R0, 0x10, RZ ;  /* 0x0000001000007824 */ /* 0x010fca00078e00ff */
[----:B------:R-:W-:-:S04]  /*de40*/  LOP3.LUT R0, R0, 0x30, RZ, 0xc0, !PT ;  /* 0x0000003000007812 */ /* 0x000fc800078ec0ff */
[C---:B-----5:R-:W-:Y:S02]  /*de50*/  ISETP.GE.AND P1, PT, R0.reuse, R2, PT ;  /* 0x000000020000720c */ /* 0x060fe40003f26270 */
[----:B--2---:R-:W-:-:S05]  /*de60*/  IADD3 R4, P0, R0, R4, RZ ;  /* 0x0000000400047210 */ /* 0x004fca0007f1e0ff */
[----:B------:R-:W-:-:S06]  /*de70*/  IMAD.X R5, RZ, RZ, R7, P0 ;  /* 0x000000ffff057224 */ /* 0x000fcc00000e0607 */
[----:B------:R-:W-:Y:S01]  /*de80*/  @!PT LDS RZ, [RZ] ;  /* 0x00000000fffff984 */ /* 0x000fe20000000800 */
[----:B------:R-:W-:Y:S01]  /*de90*/  @!PT LDS RZ, [RZ] ;  /* 0x00000000fffff984 */ /* 0x000fe20000000800 */
[----:B------:R-:W-:Y:S01]  /*dea0*/  @!PT LDS RZ, [RZ] ;  /* 0x00000000fffff984 */ /* 0x000fe20000000800 */
[----:B------:R4:W-:Y:S02]  /*deb0*/  LDGSTS.E.BYPASS.LTC128B.128 [R3+0x10000], desc[UR54][R4.64], !P1 ;  /* 0x1000000004037fae */ /* 0x0009e4000c901d76 */
.L_x_13804:
[----:B------:R-:W-:Y:S05]  /*dec0*/  BSYNC B0 ;  /* 0x0000000000007941 */ /* 0x000fea0003800000 */
.L_x_13803:
[----:B------:R-:W-:Y:S01]  /*ded0*/  NOP ;  /* 0x0000000000007918 */ /* 0x000fe20000000000 */
[----:B------:R-:W-:-:S13]  /*dee0*/  PLOP3.LUT P0, PT, PT, PT, PT, 0x80, 0x0 ;  /* 0x000000000000781c */ /* 0x000fda0003f0f070 */
.L_x_13805:
        /* <DEDUP_REMOVED lines=11> */
.L_x_13806:
        /* <DEDUP_REMOVED lines=20> */
[----:B--2-4-:R-:W-:Y:S01]  /*e0e0*/  IMAD.U32 R4, RZ, RZ, UR6 ;  /* 0x00000006ff047e24 */ /* 0x014fe2000f8e00ff */
[----:B------:R-:W-:Y:S01]  /*e0f0*/  MOV R11, UR5 ;  /* 0x00000005000b7c02 */ /* 0x000fe20008000f00 */
[----:B------:R-:W2:Y:S01]  /*e100*/  LDC.64 R2, c[0x4][R2] ;  /* 0x0100000002027b82 */ /* 0x000ea20000000a00 */
[----:B------:R-:W-:Y:S02]  /*e110*/  IMAD.U32 R5, RZ, RZ, UR7 ;  /* 0x00000007ff057e24 */ /* 0x000fe4000f8e00ff */
[----:B0--3--:R-:W-:Y:S02]  /*e120*/  IMAD.U32 R6, RZ, RZ, UR8 ;  /* 0x00000008ff067e24 */ /* 0x009fe4000f8e00ff */
[----:B------:R-:W-:-:S02]  /*e130*/  IMAD.U32 R7, RZ, RZ, UR9 ;  /* 0x00000009ff077e24 */ /* 0x000fc4000f8e00ff */
[----:B------:R-:W-:Y:S02]  /*e140*/  IMAD.U32 R10, RZ, RZ, UR4 ;  /* 0x00000004ff0a7e24 */ /* 0x000fe4000f8e00ff */
[----:B------:R-:W-:Y:S02]  /*e150*/  IMAD.MOV.U32 R8, RZ, RZ, 0x70 ;  /* 0x00000070ff087424 */ /* 0x000fe400078e00ff */
[----:B------:R-:W-:Y:S02]  /*e160*/  IMAD.MOV.U32 R12, RZ, RZ, 0x1 ;  /* 0x00000001ff0c7424 */ /* 0x000fe400078e00ff */
[----:B------:R-:W-:-:S07]  /*e170*/  IMAD.MOV.U32 R13, RZ, RZ, RZ ;  /* 0x000000ffff0d7224 */ /* 0x000fce00078e00ff */
[----:B------:R-:W-:-:S07]  /*e180*/  LEPC R20, `(.L_x_13808) ;  /* 0x000000001014794e */ /* 0x000fce0000000000 */
[----:B-12---:R-:W-:Y:S05]  /*e190*/  CALL.ABS.NOINC R2 ;  /* 0x0000000002007343 */ /* 0x006fea0003c00000 */
.L_x_13808:
[----:B------:R-:W-:Y:S05]  /*e1a0*/  BSYNC B6 ;  /* 0x0000000000067941 */ /* 0x000fea0003800000 */
.L_x_13807:
[----:B------:R-:W0:Y:S01]  /*e1b0*/  LDL R21, [R1+0x24] ;  /* 0x0000240001157983 */ /* 0x000e220000100800 */
[----:B------:R-:W2:Y:S01]  /*e1c0*/  LDC R9, c[0x0][0x448] ;  /* 0x00011200ff097b82 */ /* 0x000ea20000000800 */
[----:B------:R-:W1:Y:S01]  /*e1d0*/  S2R R2, SR_TID.X ;  /* 0x0000000000027919 */ /* 0x000e620000002100 */
[----:B------:R-:W-:Y:S01]  /*e1e0*/  R2UR UR8, R17 ;  /* 0x00000000110872ca */ /* 0x000fe200000e0000 */
[----:B------:R-:W-:Y:S01]  /*e1f0*/  ULDC.64 UR6, c[0x0][0x2d8] ;  /* 0x0000b60000067ab9 */ /* 0x000fe20000000a00 */
[C---:B-1----:R-:W-:Y:S01]  /*e200*/  LOP3.LUT R18, R2.reuse, 0x7f, RZ, 0xc0, !PT ;  /* 0x0000007f02127812 */ /* 0x042fe200078ec0ff */
[----:B------:R-:W-:-:S03]  /*e210*/  IMAD.SHL.U32 R2, R2, 0x20, RZ ;  /* 0x0000002002027824 */ /* 0x000fc600078e00ff */
[----:B------:R-:W-:-:S04]  /*e220*/  SHF.R.U32.HI R18, RZ, 0x2, R18 ;  /* 0x00000002ff127819 */ /* 0x000fc80000011612 */
[----:B------:R-:W-:Y:S02]  /*e230*/  LOP3.LUT R2, R18, 0x60, R2, 0xf8, !PT ;  /* 0x0000006012027812 */ /* 0x000fe400078ef802 */
[----:B------:R1:W5:Y:S01]  /*e240*/  LDL R18, [R1+0x3c] ;  /* 0x00003c0001127983 */ /* 0x0003620000100800 */
[----:B--2---:R-:W-:-:S13]  /*e250*/  ISETP.NE.AND P0, PT, R9, 0x1, PT ;  /* 0x000000010900780c */ /* 0x004fda0003f05270 */
[----:B----4-:R-:W2:Y:S08]  /*e260*/  @P0 LDC R3, c[0x0][0x44c] ;  /* 0x00011300ff030b82 */ /* 0x010eb00000000800 */
[----:B------:R-:W4:Y:S01]  /*e270*/  @P0 LDC R0, c[0x0][0x450] ;  /* 0x00011400ff000b82 */ /* 0x000f220000000800 */
[----:B------:R-:W-:Y:S01]  /*e280*/  R2UR UR10, R17 ;  /* 0x00000000110a72ca */ /* 0x000fe200000e0000 */
[----:B------:R-:W-:Y:S01]  /*e290*/  UMOV UR4, UR36 ;  /* 0x0000002400047c82 */ /* 0x000fe20008000000 */
[----:B------:R-:W-:-:S02]  /*e2a0*/  UMOV UR5, UR45 ;  /* 0x0000002d00057c82 */ /* 0x000fc40008000000 */
[----:B------:R-:W-:-:S03]  /*e2b0*/  UIMAD.WIDE.U32 UR4, UR8, UR6, UR4 ;  /* 0x00000006080472a5 */ /* 0x000fc6000f8e0004 */
[----:B------:R-:W-:Y:S02]  /*e2c0*/  ULDC.64 UR8, c[0x0][0x2e0] ;  /* 0x0000b80000087ab9 */ /* 0x000fe40000000a00 */
[----:B------:R-:W-:-:S04]  /*e2d0*/  UIMAD UR6, UR41, UR8, URZ ;  /* 0x00000008290672a4 */ /* 0x000fc8000f8e023f */
        /* <DEDUP_REMOVED lines=8> */
[----:B------:R-:W3:Y:S02]  /*e360*/  S2R R24, SR_TID.X ;  /* 0x0000000000187919 */ /* 0x000ee40000002100 */
[----:B---3--:R-:W-:-:S05]  /*e370*/  IMAD.SHL.U32 R20, R24, 0x10, RZ ;  /* 0x0000001018147824 */ /* 0x008fca00078e00ff */
[----:B------:R-:W-:Y:S02]  /*e380*/  LOP3.LUT R20, R20, 0x30, RZ, 0xc0, !PT ;  /* 0x0000003014147812 */ /* 0x000fe400078ec0ff */
[----:B------:R-:W-:-:S04]  /*e390*/  LOP3.LUT R24, R24, 0x7f, RZ, 0xc0, !PT ;  /* 0x0000007f18187812 */ /* 0x000fc800078ec0ff */
[----:B------:R-:W-:Y:S01]  /*e3a0*/  SHF.R.U32.HI R24, RZ, 0x2, R24 ;  /* 0x00000002ff187819 */ /* 0x000fe20000011618 */
[----:B0-----:R-:W-:-:S04]  /*e3b0*/  IMAD R6, R21, 0xc0, R2 ;  /* 0x000000c015067824 */ /* 0x001fc800078e0202 */
[----:B--2---:R-:W-:-:S04]  /*e3c0*/  @P0 IMAD.HI.U32 R3, R6, R3, RZ ;  /* 0x0000000306030227 */ /* 0x004fc800078e00ff */
[----:B------:R-:W-:Y:S01]  /*e3d0*/  IMAD.MOV.U32 R2, RZ, RZ, R6 ;  /* 0x000000ffff027224 */ /* 0x000fe200078e0006 */
[----:B----4-:R-:W-:-:S04]  /*e3e0*/  @P0 SHF.R.U32.HI R2, RZ, R0, R3 ;  /* 0x00000000ff020219 */ /* 0x010fc80000011603 */
[----:B------:R-:W-:Y:S02]  /*e3f0*/  SHF.R.S32.HI R4, RZ, 0x1f, R2 ;  /* 0x0000001fff047819 */ /* 0x000fe40000011402 */
[----:B------:R-:W-:-:S03]  /*e400*/  IADD3 R0, -R2, RZ, RZ ;  /* 0x000000ff02007210 */ /* 0x000fc60007ffe1ff */
[----:B------:R-:W-:Y:S02]  /*e410*/  IMAD R4, R4, UR6, RZ ;  /* 0x0000000604047c24 */ /* 0x000fe4000f8e02ff */
[----:B------:R-:W-:Y:S02]  /*e420*/  IMAD R0, R9, R0, R6 ;  /* 0x0000000009007224 */ /* 0x000fe400078e0206 */
[C---:B------:R-:W-:Y:S02]  /*e430*/  IMAD R4, R2.reuse, UR7, R4 ;  /* 0x0000000702047c24 */ /* 0x040fe4000f8e0204 */
[----:B------:R-:W-:-:S04]  /*e440*/  IMAD.WIDE.U32 R2, R2, R5, UR4 ;  /* 0x0000000402027e25 */ /* 0x000fc8000f8e0005 */
[----:B------:R-:W-:Y:S01]  /*e450*/  IMAD.IADD R3, R3, 0x1, R4 ;  /* 0x0000000103037824 */ /* 0x000fe200078e0204 */
[----:B------:R-:W-:Y:S01]  /*e460*/  SHF.R.S32.HI R4, RZ, 0x1f, R0 ;  /* 0x0000001fff047819 */ /* 0x000fe20000011400 */
[----:B------:R-:W-:-:S04]  /*e470*/  IMAD.WIDE.U32 R2, R0, UR8, R2 ;  /* 0x0000000800027c25 */ /* 0x000fc8000f8e0002 */
[----:B------:R-:W-:-:S04]  /*e480*/  IMAD R4, R4, UR8, RZ ;  /* 0x0000000804047c24 */ /* 0x000fc8000f8e02ff */
[----:B------:R-:W-:Y:S01]  /*e490*/  IMAD R4, R0, UR9, R4 ;  /* 0x0000000900047c24 */ /* 0x000fe2000f8e0204 */
[----:B------:R-:W-:Y:S02]  /*e4a0*/  IADD3 R0, P1, R2, UR10, RZ ;  /* 0x0000000a02007c10 */ /* 0x000fe4000ff3e0ff */
[----:B------:R-:W0:Y:S02]  /*e4b0*/  @P0 LDC R2, c[0x0][0x44c] ;  /* 0x00011300ff020b82 */ /* 0x000e240000000800 */
[----:B------:R-:W-:-:S06]  /*e4c0*/  IADD3.X R4, R3, UR11, R4, P1, !PT ;  /* 0x0000000b03047c10 */ /* 0x000fcc0008ffe404 */
[----:B------:R-:W2:Y:S01]  /*e4d0*/  @P0 LDC R3, c[0x0][0x450] ;  /* 0x00011400ff030b82 */ /* 0x000ea20000000800 */
[----:B------:R-:W-:-:S04]  /*e4e0*/  VIADD R6, R6, 0x80 ;  /* 0x0000008006067836 */ /* 0x000fc80000000000 */
[----:B0-----:R-:W-:-:S04]  /*e4f0*/  @P0 IMAD.HI.U32 R7, R6, R2, RZ ;  /* 0x0000000206070227 */ /* 0x001fc800078e00ff */
[----:B------:R-:W-:Y:S01]  /*e500*/  IMAD.MOV.U32 R2, RZ, RZ, R6 ;  /* 0x000000ffff027224 */ /* 0x000fe200078e0006 */
[----:B--2---:R-:W-:-:S05]  /*e510*/  @P0 SHF.R.U32.HI R2, RZ, R3, R7 ;  /* 0x00000003ff020219 */ /* 0x004fca0000011607 */
[----:B------:R-:W-:-:S04]  /*e520*/  IMAD.MOV R3, RZ, RZ, -R2 ;  /* 0x000000ffff037224 */ /* 0x000fc800078e0a02 */
[----:B------:R-:W-:Y:S01]  /*e530*/  IMAD R6, R9, R3, R6 ;  /* 0x0000000309067224 */ /* 0x000fe200078e0206 */
[----:B------:R-:W-:-:S05]  /*e540*/  SHF.R.S32.HI R3, RZ, 0x1f, R2 ;  /* 0x0000001fff037819 */ /* 0x000fca0000011402 */
[----:B------:R-:W-:-:S04]  /*e550*/  IMAD R3, R3, UR6, RZ ;  /* 0x0000000603037c24 */ /* 0x000fc8000f8e02ff */
[C---:B------:R-:W-:Y:S02]  /*e560*/  IMAD R7, R2.reuse, UR7, R3 ;  /* 0x0000000702077c24 */ /* 0x040fe4000f8e0203 */
[----:B------:R-:W-:Y:S01]  /*e570*/  IMAD.WIDE.U32 R2, R2, R5, UR4 ;  /* 0x0000000402027e25 */ /* 0x000fe2000f8e0005 */
[----:B------:R-:W-:Y:S01]  /*e580*/  SHF.R.S32.HI R5, RZ, 0x1f, R6 ;  /* 0x0000001fff057819 */ /* 0x000fe20000011406 */
[----:B------:R-:W-:Y:S02]  /*e590*/  ULDC UR4, c[0x0][0x2b8] ;  /* 0x0000ae0000047ab9 */ /* 0x000fe40000000800 */
[----:B------:R-:W-:Y:S02]  /*e5a0*/  IMAD.IADD R3, R3, 0x1, R7 ;  /* 0x0000000103037824 */ /* 0x000fe400078e0207 */
[----:B------:R-:W-:Y:S02]  /*e5b0*/  IMAD R5, R5, UR8, RZ ;  /* 0x0000000805057c24 */ /* 0x000fe4000f8e02ff */
[----:B------:R-:W-:-:S04]  /*e5c0*/  IMAD.WIDE.U32 R2, R6, UR8, R2 ;  /* 0x0000000806027c25 */ /* 0x000fc8000f8e0002 */
[----:B------:R-:W-:Y:S01]  /*e5d0*/  IMAD R6, R6, UR9, R5 ;  /* 0x0000000906067c24 */ /* 0x000fe2000f8e0205 */
[----:B------:R-:W-:-:S04]  /*e5e0*/  IADD3 R2, P0, R2, UR10, RZ ;  /* 0x0000000a02027c10 */ /* 0x000fc8000ff1e0ff */
[----:B------:R-:W-:Y:S02]  /*e5f0*/  IADD3.X R6, R3, UR11, R6, P0, !PT ;  /* 0x0000000b03067c10 */ /* 0x000fe400087fe406 */
[----:B------:R-:W-:Y:S01]  /*e600*/  ISETP.GE.AND P0, PT, R20, UR4, PT ;  /* 0x0000000414007c0c */ /* 0x000fe2000bf06270 */
[----:B------:R-:W-:-:S03]  /*e610*/  UMOV UR4, 0xffffffff ;  /* 0xffffffff00047882 */ /* 0x000fc60000000000 */
[----:B-1----:R-:W-:Y:S09]  /*e620*/  BRA.DIV UR4, `(.L_x_13809) ;  /* 0x00000046040c7947 */ /* 0x002ff2000b800000 */
[----:B------:R-:W0:Y:S01]  /*e630*/  SHFL.IDX PT, R8, R0, RZ, 0x1c1f ;  /* 0x001c1fff00087589 */ /* 0x000e2200000e0000 */
[----:B------:R-:W-:Y:S02]  /*e640*/  IMAD R5, R21, 0xc0, R24 ;  /* 0x000000c015057824 */ /* 0x000fe400078e0218 */
[----:B------:R-:W-:Y:S01]  /*e650*/  IMAD R3, R9, UR40, RZ ;  /* 0x0000002809037c24 */ /* 0x000fe2000f8e02ff */
[----:B------:R-:W1:Y:S04]  /*e660*/  SHFL.IDX PT, R7, R4, RZ, 0x1c1f ;  /* 0x001c1fff04077589 */ /* 0x000e6800000e0000 */
[----:B------:R-:W-:-:S13]  /*e670*/  ISETP.GE.AND P2, PT, R5, R3, PT ;  /* 0x000000030500720c */ /* 0x000fda0003f46270 */
[----:B0-----:R-:W-:-:S04]  /*e680*/  @!P2 IADD3 R8, P1, R20, R8, RZ ;  /* 0x000000081408a210 */ /* 0x001fc80007f3e0ff */
[----:B-1----:R-:W-:-:S05]  /*e690*/  @!P2 IADD3.X R7, RZ, R7, RZ, P1, !PT ;  /* 0x00000007ff07a210 */ /* 0x002fca0000ffe4ff */
[----:B------:R-:W-:Y:S02]  /*e6a0*/  @!P2 IMAD.MOV.U32 R9, RZ, RZ, R7 ;  /* 0x000000ffff09a224 */ /* 0x000fe400078e0007 */
[----:B------:R-:W-:-:S03]  /*e6b0*/  VIADD R7, R5, 0x20 ;  /* 0x0000002005077836 */ /* 0x000fc60000000000 */
[----:B------:R-:W-:Y:S01]  /*e6c0*/  @!PT LDS RZ, [RZ] ;  /* 0x00000000fffff984 */ /* 0x000fe20000000800 */
[----:B-----5:R0:W-:Y:S02]  /*e6d0*/  @!P2 LDGSTS.E.BYPASS.LTC128B.128 [R18+0xb000], desc[UR54][R8.64], !P0 ;  /* 0x0b0000000812afae */ /* 0x0201e4000c101d76 */
        /* <DEDUP_REMOVED lines=10> */
[----:B------:R-:W-:Y:S04]  /*e780*/  SHFL.IDX PT, R4, R4, 0x3, 0x1c1f ;  /* 0x007c1f0004047f89 */ /* 0x000fe800000e0000 */
[----:B0-----:R-:W0:Y:S04]  /*e790*/  SHFL.IDX PT, R8, R0, 0x2, 0x1c1f ;  /* 0x005c1f0000087f89 */ /* 0x001e2800000e0000 */
[----:B------:R-:W1:Y:S01]  /*e7a0*/  SHFL.IDX PT, R0, R0, 0x3, 0x1c1f ;  /* 0x007c1f0000007f89 */ /* 0x000e6200000e0000 */
[----:B0-----:R-:W-:-:S05]  /*e7b0*/  @!P2 IADD3 R8, P1, R20, R8, RZ ;  /* 0x000000081408a210 */ /* 0x001fca0007f3e0ff */
[----:B------:R-:W-:-:S05]  /*e7c0*/  @!P2 IMAD.X R7, RZ, RZ, R7, P1 ;  /* 0x000000ffff07a224 */ /* 0x000fca00008e0607 */
[----:B------:R-:W-:Y:S01]  /*e7d0*/  @!P2 MOV R9, R7 ;  /* 0x000000070009a202 */ /* 0x000fe20000000f00 */
[----:B------:R-:W-:-:S04]  /*e7e0*/  VIADD R7, R5, 0x60 ;  /* 0x0000006005077836 */ /* 0x000fc80000000000 */
[----:B------:R0:W-:Y:S01]  /*e7f0*/  @!P2 LDGSTS.E.BYPASS.LTC128B.128 [R18+0xc000], desc[UR54][R8.64], !P0 ;  /* 0x0c0000000812afae */ /* 0x0001e2000c101d76 */
[----:B------:R-:W-:-:S13]  /*e800*/  ISETP.GE.AND P2, PT, R7, R3, PT ;  /* 0x000000030700720c */ /* 0x000fda0003f46270 */
[----:B-1----:R-:W-:-:S05]  /*e810*/  @!P2 IADD3 R0, P1, R20, R0, RZ ;  /* 0x000000001400a210 */ /* 0x002fca0007f3e0ff */
[----:B------:R-:W-:Y:S02]  /*e820*/  @!P2 IMAD.X R4, RZ, RZ, R4, P1 ;  /* 0x000000ffff04a224 */ /* 0x000fe400008e0604 */
[----:B0-----:R-:W-:Y:S02]  /*e830*/  @!P2 IMAD.MOV.U32 R8, RZ, RZ, R0 ;  /* 0x000000ffff08a224 */ /* 0x001fe400078e0000 */
[----:B------:R-:W-:Y:S02]  /*e840*/  @!P2 IMAD.MOV.U32 R9, RZ, RZ, R4 ;  /* 0x000000ffff09a224 */ /* 0x000fe400078e0004 */
[----:B------:R-:W-:-:S03]  /*e850*/  VIADD R0, R5, 0x80 ;  /* 0x0000008005007836 */ /* 0x000fc60000000000 */
[----:B------:R0:W-:Y:S02]  /*e860*/  @!P2 LDGSTS.E.BYPASS.LTC128B.128 [R18+0xc800], desc[UR54][R8.64], !P0 ;  /* 0x0c8000000812afae */ /* 0x0001e4000c101d76 */
[----:B------:R-:W-:Y:S02]  /*e870*/  ISETP.GE.AND P2, PT, R0, R3, PT ;  /* 0x000000030000720c */ /* 0x000fe40003f46270 */
[----:B------:R-:W-:Y:S04]  /*e880*/  SHFL.IDX PT, R0, R6, RZ, 0x1c1f ;  /* 0x001c1fff06007589 */ /* 0x000fe800000e0000 */
[----:B------:R-:W-:Y:S04]  /*e890*/  SHFL.IDX PT, R6, R6, 0x1, 0x1c1f ;  /* 0x003c1f0006067f89 */ /* 0x000fe800000e0000 */
[----:B0-----:R-:W0:Y:S04]  /*e8a0*/  SHFL.IDX PT, R8, R2, RZ, 0x1c1f ;  /* 0x001c1fff02087589 */ /* 0x001e2800000e0000 */
[----:B------:R-:W1:Y:S01]  /*e8b0*/  SHFL.IDX PT, R2, R2, 0x1, 0x1c1f ;  /* 0x003c1f0002027f89 */ /* 0x000e6200000e0000 */
[----:B0-----:R-:W-:-:S05]  /*e8c0*/  @!P2 IADD3 R8, P1, R20, R8, RZ ;  /* 0x000000081408a210 */ /* 0x001fca0007f3e0ff */
[----:B------:R-:W-:-:S05]  /*e8d0*/  @!P2 IMAD.X R0, RZ, RZ, R0, P1 ;  /* 0x000000ffff00a224 */ /* 0x000fca00008e0600 */
[----:B------:R-:W-:-:S05]  /*e8e0*/  @!P2 MOV R9, R0 ;  /* 0x000000000009a202 */ /* 0x000fca0000000f00 */
[----:B-1----:R0:W-:Y:S02]  /*e8f0*/  @!P2 LDGSTS.E.BYPASS.LTC128B.128 [R18+0xd000], desc[UR54][R8.64], !P0 ;  /* 0x0d0000000812afae */ /* 0x0021e4000c101d76 */
.L_x_13909:
[----:B------:R-:W-:-:S05]  /*e900*/  VIADD R5, R5, 0xa0 ;  /* 0x000000a005057836 */ /* 0x000fca0000000000 */
[----:B------:R-:W-:-:S13]  /*e910*/  ISETP.GE.AND P1, PT, R5, R3, PT ;  /* 0x000000030500720c */ /* 0x000fda0003f26270 */
[----:B------:R-:W-:-:S05]  /*e920*/  @!P1 IADD3 R2, P2, R20, R2, RZ ;  /* 0x0000000214029210 */ /* 0x000fca0007f5e0ff */
[----:B------:R-:W-:-:S05]  /*e930*/  @!P1 IMAD.X R3, RZ, RZ, R6, P2 ;  /* 0x000000ffff039224 */ /* 0x000fca00010e0606 */
[----:B------:R-:W-:Y:S01]  /*e940*/  @!PT LDS RZ, [RZ] ;  /* 0x00000000fffff984 */ /* 0x000fe20000000800 */
[----:B------:R-:W-:Y:S01]  /*e950*/  @!PT LDS RZ, [RZ] ;  /* 0x00000000fffff984 */ /* 0x000fe20000000800 */
[----:B------:R-:W-:Y:S01]  /*e960*/  @!PT LDS RZ, [RZ] ;  /* 0x00000000fffff984 */ /* 0x000fe20000000800 */
[----:B------:R1:W-:Y:S01]  /*e970*/  @!P1 LDGSTS.E.BYPASS.LTC128B.128 [R18+0xd800], desc[UR54][R2.64], !P0 ;  /* 0x0d80000002129fae */ /* 0x0003e2000c101d76 */
[----:B------:R-:W-:Y:S01]  /*e980*/  PLOP3.LUT P0, PT, PT, PT, PT, 0x80, 0x0 ;  /* 0x000000000000781c */ /* 0x000fe20003f0f070 */
[----:B------:R-:W-:-:S12]  /*e990*/  NOP ;  /* 0x0000000000007918 */ /* 0x000fd80000000000 */
.L_x_13810:
[----:B------:R-:W-:Y:S02]  /*e9a0*/  PLOP3.LUT P1, PT, P1, P0, PT, 0xa2, 0x0 ;  /* 0x000000000000781c */ /* 0x000fe40000f21472 */
[----:B------:R-:W-:-:S08]  /*e9b0*/  @P0 R2UR P1, UR4, R16 ;  /* 0x00000000100402ca */ /* 0x000fd00000020000 */
[----:B------:R-:W-:-:S05]  /*e9c0*/  @P0 PLOP3.LUT P0, PT, P1, PT, PT, 0x80, 0x0 ;  /* 0x000000000000081c */ /* 0x000fca0000f0f070 */
[----:B------:R-:W-:Y:S01]  /*e9d0*/  @!P1 SYNCS.ARRIVE.TRANS64.RED.A0T1 RZ, [UR4+0x13200], RZ ;  /* 0x013200ffffff99a7 */ /* 0x000fe20008200404 */
[----:B------:R-:W-:Y:S07]  /*e9e0*/  @!P1 ARRIVES.LDGSTSBAR.64.TRANSCNT [UR4+0x13200] ;  /* 0x01320000ff0099b0 */ /* 0x000fee0008000a84 */
[----:B------:R-:W-:Y:S05]  /*e9f0*/  @P0 BRA.U.ANY `(.L_x_13810) ;  /* 0xfffffffd00e80947 */ /* 0x000fea000393ffff */
[----:B-1----:R-:W2:Y:S02]  /*ea00*/  LDL.LU R2, [R1+0x40] ;  /* 0x0000400001027983 */ /* 0x002ea40000300800 */
        /* <DEDUP_REMOVED lines=11> */
.L_x_13910:
[----:B------:R-:W-:Y:S05]  /*eac0*/  BSYNC B0 ;  /* 0x0000000000007941 */ /* 0x000fea0003800000 */
.L_x_13811:
[----:B------:R-:W2:Y:S01]  /*ead0*/  LDL R0, [R1+0x2c] ;  /* 0x00002c0001007983 */ /* 0x000ea20000100800 */
[----:B------:R-:W-:-:S06]  /*eae0*/  UIADD3 UR4, UR48, -0x2, URZ ;  /* 0xfffffffe30047890 */ /* 0x000fcc000fffe03f */
[----:B--2---:R-:W-:-:S13]  /*eaf0*/  ISETP.LE.AND P0, PT, R0, UR4, PT ;  /* 0x0000000400007c0c */ /* 0x004fda000bf03270 */
[----:B------:R-:W-:Y:S05]  /*eb00*/  @!P0 BRA `(.L_x_13813) ;  /* 0x0000001400808947 */ /* 0x000fea0003800000 */
[----:B------:R-:W-:Y:S01]  /*eb10*/  IMAD.U32 R0, RZ, RZ, UR4 ;  /* 0x00000004ff007e24 */ /* 0x000fe2000f8e00ff */
[----:B------:R2:W5:Y:S04]  /*eb20*/  LDL.LU R24, [R1+0xc] ;  /* 0x00000c0001187983 */ /* 0x0005680000300800 */
[----:B------:R2:W5:Y:S04]  /*eb30*/  LDL.LU R21, [R1] ;  /* 0x0000000001157983 */ /* 0x0005680000300800 */
[----:B------:R2:W-:Y:S02]  /*eb40*/  STL [R1+0x4], R0 ;  /* 0x0000040001007387 */ /* 0x0005e40000100800 */
.L_x_13833:
[----:B---3--:R-:W3:Y:S01]  /*eb50*/  LDL R6, [R1+0x14] ;  /* 0x0000140001067983 */ /* 0x008ee20000100800 */
[----:B------:R-:W4:Y:S03]  /*eb60*/  LDC R2, c[0x0][0x430] ;  /* 0x00010c00ff027b82 */ /* 0x000f260000000800 */
[----:B------:R-:W3:Y:S04]  /*eb70*/  LDL R12, [R1+0x18] ;  /* 0x00001800010c7983 */ /* 0x000ee80000100800 */
[----:B------:R-:W3:Y:S04]  /*eb80*/  LDL R7, [R1+0x8] ;  /* 0x0000080001077983 */ /* 0x000ee80000100800 */
[----:B------:R-:W3:Y:S01]  /*eb90*/  LDL.LU R11, [R1+0x4] ;  /* 0x00000400010b7983 */ /* 0x000ee20000300800 */
[----:B--2---:R-:W2:Y:S03]  /*eba0*/  S2R R0, SR_TID.X ;  /* 0x0000000000007919 */ /* 0x004ea60000002100 */
[----:B------:R-:W3:Y:S01]  /*ebb0*/  LDL R13, [R1+0x2c] ;  /* 0x00002c00010d7983 */ /* 0x000ee20000100800 */
[----:B----4-:R-:W-:-:S02]  /*ebc0*/  ISETP.NE.AND P0, PT, R2, 0x1, PT ;  /* 0x000000010200780c */ /* 0x010fc40003f05270 */
[----:B------:R-:W0:Y:S11]  /*ebd0*/  S2R R2, SR_TID.X ;  /* 0x0000000000027919 */ /* 0x000e360000002100 */
[----:B------:R-:W4:Y:S08]  /*ebe0*/  @P0 LDC R5, c[0x0][0x434] ;  /* 0x00010d00ff050b82 */ /* 0x000f300000000800 */
[----:B-1----:R-:W1:Y:S01]  /*ebf0*/  @P0 LDC R3, c[0x0][0x434] ;  /* 0x00010d00ff030b82 */ /* 0x002e620000000800 */
[----:B--2---:R-:W-:-:S04]  /*ec00*/  LOP3.LUT R0, R0, 0x7f, RZ, 0xc0, !PT ;  /* 0x0000007f00007812 */ /* 0x004fc800078ec0ff */
[----:B------:R-:W-:-:S03]  /*ec10*/  SHF.R.U32.HI R0, RZ, 0x2, R0 ;  /* 0x00000002ff007819 */ /* 0x000fc60000011600 */
[----:B------:R-:W2:Y:S01]  /*ec20*/  @P0 LDC R4, c[0x0][0x438] ;  /* 0x00010e00ff040b82 */ /* 0x000ea20000000800 */
[----:B0-----:R-:W-:-:S04]  /*ec30*/  SHF.L.U32 R9, R2, 0x5, RZ ;  /* 0x0000000502097819 */ /* 0x001fc800000006ff */
[----:B------:R-:W-:Y:S02]  /*ec40*/  LOP3.LUT R9, R0, 0x60, R9, 0xf8, !PT ;  /* 0x0000006000097812 */ /* 0x000fe400078ef809 */
[----:B------:R-:W-:Y:S01]  /*ec50*/  LOP3.LUT R2, R2, 0x7f, RZ, 0xc0, !PT ;  /* 0x0000007f02027812 */ /* 0x000fe200078ec0ff */
[----:B------:R-:W0:Y:S03]  /*ec60*/  @P0 LDC R0, c[0x0][0x438] ;  /* 0x00010e00ff000b82 */ /* 0x000e260000000800 */
[----:B------:R-:W-:Y:S01]  /*ec70*/  SHF.R.U32.HI R2, RZ, 0x2, R2 ;  /* 0x00000002ff027819 */ /* 0x000fe20000011602 */
[----:B------:R-:W-:Y:S05]  /*ec80*/  YIELD ;  /* 0x0000000000007946 */ /* 0x000fea0003800000 */
[----:B------:R-:W-:Y:S01]  /*ec90*/  ULDC.64 UR6, c[0x0][0x428] ;  /* 0x00010a0000067ab9 */ /* 0x000fe20000000a00 */
[----:B------:R-:W-:Y:S01]  /*eca0*/  ULDC UR4, c[0x0][0x430] ;  /* 0x00010c0000047ab9 */ /* 0x000fe20000000800 */
[----:B------:R-:W-:Y:S01]  /*ecb0*/  ULDC.64 UR8, c[0x0][0x418] ;  /* 0x0001060000087ab9 */ /* 0x000fe20000000a00 */
[----:B---3--:R-:W-:-:S02]  /*ecc0*/  IMAD R8, R11, 0xa0, R6 ;  /* 0x000000a00b087824 */ /* 0x008fc400078e0206 */
[----:B------:R-:W3:Y:S02]  /*ecd0*/  S2R R6, SR_TID.X ;  /* 0x0000000000067919 */ /* 0x000ee40000002100 */
[----:B------:R-:W-:-:S04]  /*ece0*/  IMAD.IADD R10, R9, 0x1, R8 ;  /* 0x00000001090a7824 */ /* 0x000fc800078e0208 */
[----:B----4-:R-:W-:-:S04]  /*ecf0*/  @P0 IMAD.HI.U32 R5, R10, R5, RZ ;  /* 0x000000050a050227 */ /* 0x010fc800078e00ff */
[----:B---3--:R-:W-:-:S05]  /*ed00*/  IMAD.SHL.U32 R9, R6, 0x20, RZ ;  /* 0x0000002006097824 */ /* 0x008fca00078e00ff */
[----:B------:R-:W-:-:S04]  /*ed10*/  LOP3.LUT R9, R2, 0x60, R9, 0xf8, !PT ;  /* 0x0000006002097812 */ /* 0x000fc800078ef809 */
[----:B------:R-:W-:-:S05]  /*ed20*/  LOP3.LUT R9, R9, 0x80, RZ, 0xfc, !PT ;  /* 0x0000008009097812 */ /* 0x000fca00078efcff */
[----:B------:R-:W-:Y:S02]  /*ed30*/  IMAD.IADD R8, R9, 0x1, R8 ;  /* 0x0000000109087824 */ /* 0x000fe400078e0208 */
[----:B------:R-:W-:Y:S02]  /*ed40*/  IMAD.MOV.U32 R2, RZ, RZ, R10 ;  /* 0x000000ffff027224 */ /* 0x000fe400078e000a */
[----:B-1----:R-:W-:Y:S01]  /*ed50*/  @P0 IMAD.HI.U32 R3, R8, R3, RZ ;  /* 0x0000000308030227 */ /* 0x002fe200078e00ff */
[----:B--2---:R-:W-:-:S03]  /*ed60*/  @P0 SHF.R.U32.HI R2, RZ, R4, R5 ;  /* 0x00000004ff020219 */ /* 0x004fc60000011605 */
[----:B------:R-:W-:Y:S01]  /*ed70*/  IMAD.MOV.U32 R6, RZ, RZ, R8 ;  /* 0x000000ffff067224 */ /* 0x000fe200078e0008 */
[----:B0-----:R-:W-:Y:S01]  /*ed80*/  @P0 SHF.R.U32.HI R6, RZ, R0, R3 ;  /* 0x00000000ff060219 */ /* 0x001fe20000011603 */
[----:B------:R-:W-:Y:S01]  /*ed90*/  IMAD R0, R12, UR6, RZ ;  /* 0x000000060c007c24 */ /* 0x000fe2000f8e02ff */
[----:B------:R-:W-:Y:S02]  /*eda0*/  SHF.R.S32.HI R3, RZ, 0x1f, R2 ;  /* 0x0000001fff037819 */ /* 0x000fe40000011402 */
[----:B------:R-:W-:Y:S01]  /*edb0*/  IADD3 R4, -R2, RZ, RZ ;  /* 0x000000ff02047210 */ /* 0x000fe20007ffe1ff */
[C---:B------:R-:W-:Y:S02]  /*edc0*/  IMAD R0, R7.reuse, UR7, R0 ;  /* 0x0000000707007c24 */ /* 0x040fe4000f8e0200 */
[----:B------:R-:W-:-:S04]  /*edd0*/  IMAD.WIDE.U32 R2, R7, UR6, R2 ;  /* 0x0000000607027c25 */ /* 0x000fc8000f8e0002 */
[----:B------:R-:W-:Y:S01]  /*ede0*/  IMAD R10, R4, UR4, R10 ;  /* 0x00000004040a7c24 */ /* 0x000fe2000f8e020a */
[----:B------:R-:W-:Y:S01]  /*edf0*/  LEA R4, P0, R2, UR8, 0x2 ;  /* 0x0000000802047c11 */ /* 0x000fe2000f8010ff */
[----:B------:R-:W-:Y:S01]  /*ee00*/  IMAD.IADD R3, R0, 0x1, R3 ;  /* 0x0000000100037824 */ /* 0x000fe200078e0203 */
[----:B------:R-:W-:-:S04]  /*ee10*/  ISETP.GT.U32.AND P1, PT, R9, 0x9f, PT ;  /* 0x0000009f0900780c */ /* 0x000fc80003f24070 */
[----:B------:R-:W-:-:S05]  /*ee20*/  LEA.HI.X R5, R2, UR9, R3, 0x2, P0 ;  /* 0x0000000902057c11 */ /* 0x000fca00080f1403 */
[----:B------:R0:W2:Y:S04]  /*ee30*/  LDG.E R9, desc[UR54][R4.64] ;  /* 0x0000003604097981 */ /* 0x0000a8000c1e1900 */
[--C-:B------:R-:W-:Y:S01]  /*ee40*/  @!P1 SHF.R.S32.HI R3, RZ, 0x1f, R6.reuse ;  /* 0x0000001fff039819 */ /* 0x100fe20000011406 */
[----:B------:R-:W-:-:S04]  /*ee50*/  @!P1 IMAD.MOV.U32 R2, RZ, RZ, R6 ;  /* 0x000000ffff029224 */ /* 0x000fc800078e0006 */
[----:B------:R-:W-:-:S04]  /*ee60*/  @!P1 IMAD.WIDE.U32 R2, R7, UR6, R2 ;  /* 0x0000000607029c25 */ /* 0x000fc8000f8e0002 */
[----:B0-----:R-:W-:Y:S02]  /*ee70*/  IMAD.MOV R4, RZ, RZ, -R6 ;  /* 0x000000ffff047224 */ /* 0x001fe400078e0a06 */
[----:B------:R-:W-:Y:S02]  /*ee80*/  @!P1 IMAD.IADD R0, R0, 0x1, R3 ;  /* 0x0000000100009824 */ /* 0x000fe400078e0203 */
[----:B------:R-:W-:Y:S01]  /*ee90*/  IMAD R8, R4, UR4, R8 ;  /* 0x0000000404087c24 */ /* 0x000fe2000f8e0208 */
[----:B------:R-:W-:-:S04]  /*eea0*/  @!P1 LEA R4, P0, R2, UR8, 0x2 ;  /* 0x0000000802049c11 */ /* 0x000fc8000f8010ff */
[----:B------:R-:W-:Y:S02]  /*eeb0*/  @!P1 LEA.HI.X R5, R2, UR9, R0, 0x2, P0 ;  /* 0x0000000902059c11 */ /* 0x000fe400080f1400 */
[----:B-----5:R-:W-:Y:S01]  /*eec0*/  IADD3 R0, R21, 0x1, RZ ;  /* 0x0000000115007810 */ /* 0x020fe20007ffe0ff */
[----:B------:R-:W-:-:S03]  /*eed0*/  IMAD.MOV.U32 R7, RZ, RZ, RZ ;  /* 0x000000ffff077224 */ /* 0x000fc600078e00ff */
[C---:B------:R-:W-:Y:S01]  /*eee0*/  ISETP.NE.AND P0, PT, R0.reuse, 0x2, PT ;  /* 0x000000020000780c */ /* 0x040fe20003f05270 */
[----:B------:R-:W-:Y:S02]  /*eef0*/  IMAD.MOV.U32 R2, RZ, RZ, R11 ;  /* 0x000000ffff027224 */ /* 0x000fe400078e000b */
[----:B------:R0:W5:Y:S01]  /*ef00*/  @!P1 LDG.E R7, desc[UR54][R4.64] ;  /* 0x0000003604079981 */ /* 0x000162000c1e1900 */
[----:B------:R-:W-:Y:S02]  /*ef10*/  SEL R3, R0, RZ, P0 ;  /* 0x000000ff00037207 */ /* 0x000fe40000000000 */
[----:B------:R-:W-:Y:S01]  /*ef20*/  SEL R0, RZ, 0x1, P0 ;  /* 0x00000001ff007807 */ /* 0x000fe20000000000 */
[----:B------:R-:W-:Y:S01]  /*ef30*/  VIADD R11, R11, 0xffffffff ;  /* 0xffffffff0b0b7836 */ /* 0x000fe20000000000 */
[----:B------:R-:W-:Y:S02]  /*ef40*/  ISETP.GT.AND P1, PT, R2, R13, PT ;  /* 0x0000000d0200720c */ /* 0x000fe40003f24270 */
[----:B------:R-:W-:Y:S01]  /*ef50*/  LOP3.LUT R2, R24, R0, RZ, 0x3c, !PT ;  /* 0x0000000018027212 */ /* 0x000fe200078e3cff */
[----:B------:R0:W-:Y:S01]  /*ef60*/  STL [R1], R3 ;  /* 0x0000000301007387 */ /* 0x0001e20000100800 */
[----:B------:R-:W-:-:S03]  /*ef70*/  IMAD.U32 R12, RZ, RZ, UR44 ;  /* 0x0000002cff0c7e24 */ /* 0x000fc6000f8e00ff */
[----:B------:R0:W-:Y:S04]  /*ef80*/  STL [R1+0x4], R11 ;  /* 0x0000040b01007387 */ /* 0x0001e80000100800 */
[----:B------:R0:W-:Y:S01]  /*ef90*/  STL [R1+0xc], R2 ;  /* 0x00000c0201007387 */ /* 0x0001e20000100800 */
[----:B------:R-:W-:Y:S02]  /*efa0*/  ISETP.NE.AND P2, PT, R12, 0x3, PT ;  /* 0x000000030c00780c */ /* 0x000fe40003f45270 */
[----:B--2---:R-:W-:-:S11]  /*efb0*/  SHF.R.S32.HI R28, RZ, 0x1f, R9 ;  /* 0x0000001fff1c7819 */ /* 0x004fd60000011409 */
[----:B0-----:R-:W-:Y:S05]  /*efc0*/  @!P2 BRA `(.L_x_13814) ;  /* 0x000000000004a947 */ /* 0x001fea0003800000 */
[----:B------:R-:W-:Y:S01]  /*efd0*/  BPT.TRAP 0x1 ;  /* 0x000000040000795c */ /* 0x000fe20000300000 */
.L_x_13814:
[----:B------:R-:W-:Y:S01]  /*efe0*/  IMAD R0, R3, 0x8, R16 ;  /* 0x0000000803007824 */ /* 0x000fe200078e0210 */
[----:B------:R-:W-:Y:S01]  /*eff0*/  SHF.L.U32 R29, R2, 0x1f, RZ ;  /* 0x0000001f021d7819 */ /* 0x000fe200000006ff */
[----:B------:R-:W-:Y:S01]  /*f000*/  BSSY B0, `(.L_x_13815) ;  /* 0x0000004000007945 */ /* 0x000fe20003800000 */
[----:B------:R-:W-:Y:S02]  /*f010*/  SHF.R.S32.HI R25, RZ, 0x1f, R10 ;  /* 0x0000001fff197819 */ /* 0x000fe4000001140a */
[----:B------:R-:W0:Y:S02]  /*f020*/  SYNCS.PHASECHK.TRANS64.TRYWAIT P0, [R0+URZ+0x13280], R29 ;  /* 0x0132801d000075a7 */ /* 0x000e24000800017f */
[----:B0-----:R-:W-:Y:S05]  /*f030*/  @!P0 BRA `(.L_x_13816) ;  /* 0x00000040006c8947 */ /* 0x001fea0003800000 */
.L_x_13911:
[----:B------:R-:W-:Y:S05]  /*f040*/  BSYNC B0 ;  /* 0x0000000000007941 */ /* 0x000fea0003800000 */
.L_x_13815:
[----:B------:R-:W2:Y:S01]  /*f050*/  LDL R14, [R1+0x34] ;  /* 0x00003400010e7983 */ /* 0x000ea20000100800 */
[----:B------:R-:W-:Y:S01]  /*f060*/  ULDC.64 UR4, c[0x0][0x328] ;  /* 0x0000ca0000047ab9 */ /* 0x000fe20000000a00 */
[----:B------:R-:W-:Y:S02]  /*f070*/  ULDC.64 UR6, c[0x0][0x338] ;  /* 0x0000ce0000067ab9 */ /* 0x000fe40000000a00 */
[----:B------:R-:W2:Y:S01]  /*f080*/  LDL R13, [R1] ;  /* 0x00000000010d7983 */ /* 0x000ea20000100800 */
[----:B------:R-:W-:Y:S01]  /*f090*/  IMAD R4, R25, UR4, RZ ;  /* 0x0000000419047c24 */ /* 0x000fe2000f8e02ff */
[----:B------:R-:W-:Y:S01]  /*f0a0*/  SHF.R.S32.HI R26, RZ, 0x1f, R8 ;  /* 0x0000001fff1a7819 */ /* 0x000fe20000011408 */
[C---:B------:R-:W-:Y:S01]  /*f0b0*/  IMAD.WIDE.U32 R2, R10.reuse, UR4, RZ ;  /* 0x000000040a027c25 */ /* 0x040fe2000f8e00ff */
[----:B------:R-:W1:Y:S01]  /*f0c0*/  S2R R11, SR_TID.X ;  /* 0x00000000000b7919 */ /* 0x000e620000002100 */
[----:B-----5:R-:W-:Y:S01]  /*f0d0*/  SHF.R.S32.HI R27, RZ, 0x1f, R7 ;  /* 0x0000001fff1b7819 */ /* 0x020fe20000011407 */
[----:B------:R-:W3:Y:S01]  /*f0e0*/  LDC R12, c[0x0][0x2f4] ;  /* 0x0000bd00ff0c7b82 */ /* 0x000ee20000000800 */
[----:B------:R-:W-:-:S02]  /*f0f0*/  IMAD R4, R10, UR5, R4 ;  /* 0x000000050a047c24 */ /* 0x000fc4000f8e0204 */
[----:B------:R-:W-:Y:S02]  /*f100*/  IMAD R6, R26, UR4, RZ ;  /* 0x000000041a067c24 */ /* 0x000fe4000f8e02ff */
[----:B------:R-:W-:Y:S02]  /*f110*/  IMAD.IADD R3, R3, 0x1, R4 ;  /* 0x0000000103037824 */ /* 0x000fe400078e0204 */
[----:B------:R-:W-:Y:S02]  /*f120*/  IMAD R4, R28, UR6, RZ ;  /* 0x000000061c047c24 */ /* 0x000fe4000f8e02ff */
[----:B------:R-:W-:-:S04]  /*f130*/  IMAD.WIDE.U32 R2, R9, UR6, R2 ;  /* 0x0000000609027c25 */ /* 0x000fc8000f8e0002 */
[----:B------:R-:W-:Y:S02]  /*f140*/  IMAD R4, R9, UR7, R4 ;  /* 0x0000000709047c24 */ /* 0x000fe4000f8e0204 */
[----:B------:R-:W-:-:S03]  /*f150*/  IMAD R6, R8, UR5, R6 ;  /* 0x0000000508067c24 */ /* 0x000fc6000f8e0206 */
[----:B------:R-:W-:Y:S01]  /*f160*/  IADD3 R5, R3, R4, RZ ;  /* 0x0000000403057210 */ /* 0x000fe20007ffe0ff */
[----:B------:R-:W-:Y:S02]  /*f170*/  IMAD.MOV.U32 R4, RZ, RZ, R2 ;  /* 0x000000ffff047224 */ /* 0x000fe400078e0002 */
        /* <DEDUP_REMOVED lines=14> */
[----:B-1----:R-:W-:Y:S01]  /*f260*/  IMAD.SHL.U32 R11, R11, 0x10, RZ ;  /* 0x000000100b0b7824 */ /* 0x002fe200078e00ff */
[----:B------:R-:W-:-:S04]  /*f270*/  IADD3 R20, P0, R2, UR6, RZ ;  /* 0x0000000602147c10 */ /* 0x000fc8000ff1e0ff */
[----:B------:R-:W-:Y:S02]  /*f280*/  LOP3.LUT R11, R11, 0x30, RZ, 0xc0, !PT ;  /* 0x000000300b0b7812 */ /* 0x000fe400078ec0ff */
[----:B------:R-:W-:Y:S02]  /*f290*/  IADD3.X R18, R6, UR7, R3, P0, !PT ;  /* 0x0000000706127c10 */ /* 0x000fe400087fe403 */
[----:B---3--:R-:W-:Y:S01]  /*f2a0*/  ISETP.GE.AND P2, PT, R11, R12, PT ;  /* 0x0000000c0b00720c */ /* 0x008fe20003f46270 */
[----:B--2---:R-:W-:Y:S01]  /*f2b0*/  IMAD R6, R13, 0x2800, R14 ;  /* 0x000028000d067824 */ /* 0x004fe200078e020e */
[----:B------:R-:W-:Y:S11]  /*f2c0*/  BRA.DIV UR4, `(.L_x_13817) ;  /* 0x0000003e04dc7947 */ /* 0x000ff6000b800000 */
[----:B------:R-:W1:Y:S01]  /*f2d0*/  S2R R11, SR_TID.X ;  /* 0x00000000000b7919 */ /* 0x000e620000002100 */
[----:B------:R-:W-:Y:S01]  /*f2e0*/  IMAD.IADD R6, R16, 0x1, R6 ;  /* 0x0000000110067824 */ /* 0x000fe200078e0206 */
[----:B------:R-:W2:Y:S04]  /*f2f0*/  SHFL.IDX PT, R2, R4, RZ, 0x1c1f ;  /* 0x001c1fff04027589 */ /* 0x000ea800000e0000 */
[----:B------:R-:W3:Y:S01]  /*f300*/  SHFL.IDX PT, R3, R5, RZ, 0x1c1f ;  /* 0x001c1fff05037589 */ /* 0x000ee200000e0000 */
[----:B-1----:R-:W-:-:S05]  /*f310*/  IMAD.SHL.U32 R11, R11, 0x10, RZ ;  /* 0x000000100b0b7824 */ /* 0x002fca00078e00ff */
[----:B------:R-:W-:-:S04]  /*f320*/  LOP3.LUT R11, R11, 0x30, RZ, 0xc0, !PT ;  /* 0x000000300b0b7812 */ /* 0x000fc800078ec0ff */
[----:B--2---:R-:W-:-:S04]  /*f330*/  IADD3 R2, P0, R11, R2, RZ ;  /* 0x000000020b027210 */ /* 0x004fc80007f1e0ff */
[----:B---3--:R-:W-:-:S05]  /*f340*/  IADD3.X R3, RZ, R3, RZ, P0, !PT ;  /* 0x00000003ff037210 */ /* 0x008fca00007fe4ff */
[----:B------:R-:W-:Y:S01]  /*f350*/  @!PT LDS RZ, [RZ] ;  /* 0x00000000fffff984 */ /* 0x000fe20000000800 */
        /* <DEDUP_REMOVED lines=16> */
[----:B-1----:R1:W2:Y:S04]  /*f460*/  SHFL.IDX PT, R3, R18, RZ, 0x1c1f ;  /* 0x001c1fff12037589 */ /* 0x0022a800000e0000 */
[----:B------:R1:W3:Y:S02]  /*f470*/  SHFL.IDX PT, R2, R20, RZ, 0x1c1f ;  /* 0x001c1fff14027589 */ /* 0x0002e400000e0000 */
.L_x_13923:
[----:B------:R-:W4:Y:S02]  /*f480*/  S2R R4, SR_TID.X ;  /* 0x0000000000047919 */ /* 0x000f240000002100 */
[----:B----4-:R-:W-:-:S05]  /*f490*/  IMAD.SHL.U32 R4, R4, 0x10, RZ ;  /* 0x0000001004047824 */ /* 0x010fca00078e00ff */
[----:B------:R-:W-:-:S04]  /*f4a0*/  LOP3.LUT R4, R4, 0x30, RZ, 0xc0, !PT ;  /* 0x0000003004047812 */ /* 0x000fc800078ec0ff */
[----:B---3--:R-:W-:-:S04]  /*f4b0*/  IADD3 R2, P0, R4, R2, RZ ;  /* 0x0000000204027210 */ /* 0x008fc80007f1e0ff */
[----:B--2---:R-:W-:Y:S02]  /*f4c0*/  IADD3.X R3, RZ, R3, RZ, P0, !PT ;  /* 0x00000003ff037210 */ /* 0x004fe400007fe4ff */
[----:B------:R-:W-:-:S03]  /*f4d0*/  PLOP3.LUT P0, PT, PT, PT, PT, 0x80, 0x0 ;  /* 0x000000000000781c */ /* 0x000fc60003f0f070 */
[----:B------:R-:W-:Y:S01]  /*f4e0*/  @!PT LDS RZ, [RZ] ;  /* 0x00000000fffff984 */ /* 0x000fe20000000800 */
[----:B------:R-:W-:Y:S01]  /*f4f0*/  @!PT LDS RZ, [RZ] ;  /* 0x00000000fffff984 */ /* 0x000fe20000000800 */
[----:B------:R-:W-:Y:S01]  /*f500*/  @!PT LDS RZ, [RZ] ;  /* 0x00000000fffff984 */ /* 0x000fe20000000800 */
[----:B------:R2:W-:Y:S01]  /*f510*/  LDGSTS.E.BYPASS.LTC128B.128 [R6+0x8000], desc[UR54][R2.64], !P2 ;  /* 0x0800000002067fae */ /* 0x0005e2000d101d76 */
[----:B------:R-:W-:-:S09]  /*f520*/  NOP ;  /* 0x0000000000007918 */ /* 0x000fd20000000000 */
.L_x_13818:
        /* <DEDUP_REMOVED lines=11> */
.L_x_13819:
[----:B------:R2:W-:Y:S01]  /*f5e0*/  SYNCS.ARRIVE.TRANS64.A1T0 RZ, [R0+URZ+0x13270], RZ ;  /* 0x013270ff00ff79a7 */ /* 0x0005e2000810003f */
[----:B------:R-:W-:Y:S05]  /*f5f0*/  @!P3 BRA `(.L_x_13820) ;  /* 0x000000000004b947 */ /* 0x000fea0003800000 */
[----:B------:R-:W-:Y:S01]  /*f600*/  BPT.TRAP 0x1 ;  /* 0x000000040000795c */ /* 0x000fe20000300000 */
.L_x_13820:
[----:B------:R-:W3:Y:S01]  /*f610*/  SYNCS.PHASECHK.TRANS64.TRYWAIT P0, [R0+URZ+0x13240], R29 ;  /* 0x0132401d000075a7 */ /* 0x000ee2000800017f */
[----:B------:R-:W-:Y:S04]  /*f620*/  BSSY B0, `(.L_x_13821) ;  /* 0x0000002000007945 */ /* 0x000fe80003800000 */
[----:B---3--:R-:W-:Y:S05]  /*f630*/  @!P0 BRA `(.L_x_13822) ;  /* 0x00000040009c8947 */ /* 0x008fea0003800000 */
.L_x_13924:
[----:B------:R-:W-:Y:S05]  /*f640*/  BSYNC B0 ;  /* 0x0000000000007941 */ /* 0x000fea0003800000 */
.L_x_13821:
[----:B------:R-:W1:Y:S01]  /*f650*/  S2R R11, SR_TID.X ;  /* 0x00000000000b7919 */ /* 0x000e620000002100 */
        /* <DEDUP_REMOVED lines=17> */
[----:B-1----:R-:W-:Y:S02]  /*f770*/  IMAD.SHL.U32 R18, R11, 0x10, RZ ;  /* 0x000000100b127824 */ /* 0x002fe400078e00ff */
[----:B------:R-:W1:Y:S01]  /*f780*/  LDC R11, c[0x0][0x2f4] ;  /* 0x0000bd00ff0b7b82 */ /* 0x000e620000000800 */
[C---:B------:R-:W-:Y:S02]  /*f790*/  IMAD R8, R7.reuse, UR7, R8 ;  /* 0x0000000707087c24 */ /* 0x040fe4000f8e0208 */
[----:B------:R-:W-:Y:S01]  /*f7a0*/  IMAD.WIDE.U32 R2, R7, UR6, R2 ;  /* 0x0000000607027c25 */ /* 0x000fe2000f8e0002 */
[----:B------:R-:W-:Y:S01]  /*f7b0*/  ULDC.64 UR6, c[0x0][0x2e8] ;  /* 0x0000ba0000067ab9 */ /* 0x000fe20000000a00 */
[----:B------:R-:W-:-:S02]  /*f7c0*/  LOP3.LUT R18, R18, 0x30, RZ, 0xc0, !PT ;  /* 0x0000003012127812 */ /* 0x000fc400078ec0ff */
[----:B------:R-:W-:Y:S01]  /*f7d0*/  IMAD.WIDE.U32 R4, R17, UR4, R4 ;  /* 0x0000000411047c25 */ /* 0x000fe2000f8e0004 */
[----:B------:R-:W-:-:S03]  /*f7e0*/  IADD3 R3, R3, R8, RZ ;  /* 0x0000000803037210 */ /* 0x000fc60007ffe0ff */
[C---:B------:R-:W-:Y:S01]  /*f7f0*/  IMAD R9, R17.reuse, UR5, RZ ;  /* 0x0000000511097c24 */ /* 0x040fe2000f8e02ff */
[----:B------:R-:W-:Y:S01]  /*f800*/  IADD3 R7, P0, R4, UR6, RZ ;  /* 0x0000000604077c10 */ /* 0x000fe2000ff1e0ff */
[----:B------:R-:W-:Y:S01]  /*f810*/  IMAD.WIDE.U32 R2, R17, UR4, R2 ;  /* 0x0000000411027c25 */ /* 0x000fe2000f8e0002 */
[----:B------:R-:W-:Y:S02]  /*f820*/  UMOV UR4, 0xffffffff ;  /* 0xffffffff00047882 */ /* 0x000fe40000000000 */
[----:B------:R-:W-:Y:S02]  /*f830*/  IADD3.X R8, R9, UR7, R5, P0, !PT ;  /* 0x0000000709087c10 */ /* 0x000fe400087fe405 */
[----:B------:R-:W-:-:S04]  /*f840*/  IADD3 R4, P0, R2, UR6, RZ ;  /* 0x0000000602047c10 */ /* 0x000fc8000ff1e0ff */
[----:B------:R-:W-:Y:S02]  /*f850*/  IADD3.X R5, R9, UR7, R3, P0, !PT ;  /* 0x0000000709057c10 */ /* 0x000fe400087fe403 */
[----:B-1----:R-:W-:Y:S01]  /*f860*/  ISETP.GE.AND P2, PT, R18, R11, PT ;  /* 0x0000000b1200720c */ /* 0x002fe20003f46270 */
[----:B------:R-:W-:-:S12]  /*f870*/  BRA.DIV UR4, `(.L_x_13823) ;  /* 0x0000004204207947 */ /* 0x000fd8000b800000 */
[----:B------:R-:W1:Y:S04]  /*f880*/  SHFL.IDX PT, R2, R7, RZ, 0x1c1f ;  /* 0x001c1fff07027589 */ /* 0x000e6800000e0000 */
[----:B------:R-:W4:Y:S04]  /*f890*/  SHFL.IDX PT, R3, R8, RZ, 0x1c1f ;  /* 0x001c1fff08037589 */ /* 0x000f2800000e0000 */
[----:B------:R-:W-:Y:S01]  /*f8a0*/  SHFL.IDX PT, R5, R5, RZ, 0x1c1f ;  /* 0x001c1fff05057589 */ /* 0x000fe200000e0000 */
[----:B-1----:R-:W-:-:S05]  /*f8b0*/  IADD3 R2, P0, R18, R2, RZ ;  /* 0x0000000212027210 */ /* 0x002fca0007f1e0ff */
[----:B----4-:R-:W-:-:S05]  /*f8c0*/  IMAD.X R3, RZ, RZ, R3, P0 ;  /* 0x000000ffff037224 */ /* 0x010fca00000e0603 */
[----:B------:R1:W-:Y:S04]  /*f8d0*/  LDGSTS.E.BYPASS.LTC128B.128 [R6+0xe000], desc[UR54][R2.64], !P2 ;  /* 0x0e00000002067fae */ /* 0x0003e8000d101d76 */
[----:B-1----:R-:W1:Y:S04]  /*f8e0*/  SHFL.IDX PT, R2, R7, 0x1, 0x1c1f ;  /* 0x003c1f0007027f89 */ /* 0x002e6800000e0000 */
[----:B------:R-:W4:Y:S01]  /*f8f0*/  SHFL.IDX PT, R3, R8, 0x1, 0x1c1f ;  /* 0x003c1f0008037f89 */ /* 0x000f2200000e0000 */
[----:B-1----:R-:W-:-:S05]  /*f900*/  IADD3 R2, P0, R18, R2, RZ ;  /* 0x0000000212027210 */ /* 0x002fca0007f1e0ff */
[----:B----4-:R-:W-:-:S05]  /*f910*/  IMAD.X R3, RZ, RZ, R3, P0 ;  /* 0x000000ffff037224 */ /* 0x010fca00000e0603 */
[----:B------:R1:W-:Y:S04]  /*f920*/  LDGSTS.E.BYPASS.LTC128B.128 [R6+0xe800], desc[UR54][R2.64], !P2 ;  /* 0x0e80000002067fae */ /* 0x0003e8000d101d76 */
[----:B-1----:R-:W1:Y:S04]  /*f930*/  SHFL.IDX PT, R2, R7, 0x2, 0x1c1f ;  /* 0x005c1f0007027f89 */ /* 0x002e6800000e0000 */
[----:B------:R-:W4:Y:S04]  /*f940*/  SHFL.IDX PT, R3, R8, 0x2, 0x1c1f ;  /* 0x005c1f0008037f89 */ /* 0x000f2800000e0000 */
[----:B------:R-:W-:Y:S01]  /*f950*/  SHFL.IDX PT, R8, R8, 0x3, 0x1c1f ;  /* 0x007c1f0008087f89 */ /* 0x000fe200000e0000 */
[----:B-1----:R-:W-:-:S05]  /*f960*/  IADD3 R2, P0, R18, R2, RZ ;  /* 0x0000000212027210 */ /* 0x002fca0007f1e0ff */
[----:B----4-:R-:W-:-:S05]  /*f970*/  IMAD.X R3, RZ, RZ, R3, P0 ;  /* 0x000000ffff037224 */ /* 0x010fca00000e0603 */
[----:B------:R1:W-:Y:S04]  /*f980*/  LDGSTS.E.BYPASS.LTC128B.128 [R6+0xf000], desc[UR54][R2.64], !P2 ;  /* 0x0f00000002067fae */ /* 0x0003e8000d101d76 */
[----:B-1----:R-:W1:Y:S02]  /*f990*/  SHFL.IDX PT, R2, R7, 0x3, 0x1c1f ;  /* 0x007c1f0007027f89 */ /* 0x002e6400000e0000 */
[----:B-1----:R-:W-:-:S05]  /*f9a0*/  IADD3 R2, P0, R18, R2, RZ ;  /* 0x0000000212027210 */ /* 0x002fca0007f1e0ff */
[----:B------:R-:W-:-:S05]  /*f9b0*/  IMAD.X R3, RZ, RZ, R8, P0 ;  /* 0x000000ffff037224 */ /* 0x000fca00000e0608 */
[----:B------:R1:W-:Y:S04]  /*f9c0*/  LDGSTS.E.BYPASS.LTC128B.128 [R6+0xf800], desc[UR54][R2.64], !P2 ;  /* 0x0f80000002067fae */ /* 0x0003e8000d101d76 */
[----:B-1----:R1:W4:Y:S02]  /*f9d0*/  SHFL.IDX PT, R2, R4, RZ, 0x1c1f ;  /* 0x001c1fff04027589 */ /* 0x00232400000e0000 */
.L_x_13936:
[----:B----4-:R-:W-:-:S04]  /*f9e0*/  IADD3 R2, P0, R18, R2, RZ ;  /* 0x0000000212027210 */ /* 0x010fc80007f1e0ff */
[----:B------:R-:W-:Y:S02]  /*f9f0*/  IADD3.X R3, RZ, R5, RZ, P0, !PT ;  /* 0x00000005ff037210 */ /* 0x000fe400007fe4ff */
[----:B------:R-:W-:-:S03]  /*fa00*/  PLOP3.LUT P0, PT, PT, PT, PT, 0x80, 0x0 ;  /* 0x000000000000781c */ /* 0x000fc60003f0f070 */
[----:B------:R-:W-:Y:S01]  /*fa10*/  @!PT LDS RZ, [RZ] ;  /* 0x00000000fffff984 */ /* 0x000fe20000000800 */
[----:B------:R-:W-:Y:S01]  /*fa20*/  @!PT LDS RZ, [RZ] ;  /* 0x00000000fffff984 */ /* 0x000fe20000000800 */
[----:B------:R-:W-:Y:S01]  /*fa30*/  @!PT LDS RZ, [RZ] ;  /* 0x00000000fffff984 */ /* 0x000fe20000000800 */
[----:B------:R4:W-:Y:S01]  /*fa40*/  LDGSTS.E.BYPASS.LTC128B.128 [R6+0x10000], desc[UR54][R2.64], !P2 ;  /* 0x1000000002067fae */ /* 0x0009e2000d101d76 */
[----:B------:R-:W-:-:S09]  /*fa50*/  NOP ;  /* 0x0000000000007918 */ /* 0x000fd20000000000 */
.L_x_13824:
        /* <DEDUP_REMOVED lines=11> */
.L_x_13825:
[----:B------:R0:W-:Y:S02]  /*fb10*/  SYNCS.ARRIVE.TRANS64.A1T0 RZ, [R0+URZ+0x13230], RZ ;  /* 0x013230ff00ff79a7 */ /* 0x0001e4000810003f */
[----:B0-23--:R-:W-:-:S05]  /*fb20*/  IMAD.U32 R0, RZ, RZ, UR46 ;  /* 0x0000002eff007e24 */ /* 0x00dfca000f8e00ff */
[----:B------:R-:W-:-:S13]  /*fb30*/  ISETP.NE.AND P0, PT, R0, 0x3, PT ;  /* 0x000000030000780c */ /* 0x000fda0003f05270 */
[----:B------:R-:W-:Y:S05]  /*fb40*/  @!P0 BRA `(.L_x_13826) ;  /* 0x0000000000048947 */ /* 0x000fea0003800000 */
[----:B------:R-:W-:Y:S01]  /*fb50*/  BPT.TRAP 0x1 ;  /* 0x000000040000795c */ /* 0x000fe20000300000 */
.L_x_13826:
[----:B------:R-:W-:Y:S01]  /*fb60*/  LOP3.LUT R0, R24, 0x1, RZ, 0x3c, !PT ;  /* 0x0000000118007812 */ /* 0x000fe200078e3cff */
[----:B------:R-:W-:Y:S01]  /*fb70*/  IMAD R2, R21, 0x8, R16 ;  /* 0x0000000815027824 */ /* 0x000fe200078e0210 */
[----:B------:R-:W-:Y:S02]  /*fb80*/  BSSY B0, `(.L_x_13827) ;  /* 0x0000004000007945 */ /* 0x000fe40003800000 */
[----:B------:R-:W-:-:S04]  /*fb90*/  SHF.L.U32 R0, R0, 0x1f, RZ ;  /* 0x0000001f00007819 */ /* 0x000fc800000006ff */
[----:B------:R-:W0:Y:S02]  /*fba0*/  SYNCS.PHASECHK.TRANS64.TRYWAIT P2, [R2+URZ+0x13270], R0 ;  /* 0x01327000020075a7 */ /* 0x000e24000804017f */
[----:B0-----:R-:W-:Y:S05]  /*fbb0*/  @!P2 BRA `(.L_x_13828) ;  /* 0x0000004000aca947 */ /* 0x001fea0003800000 */
.L_x_13937:
[----:B------:R-:W-:Y:S05]  /*fbc0*/  BSYNC B0 ;  /* 0x0000000000007941 */ /* 0x000fea0003800000 */
.L_x_13827:
[----:B------:R-:W-:-:S05]  /*fbd0*/  IMAD.U32 R3, RZ, RZ, UR44 ;  /* 0x0000002cff037e24 */ /* 0x000fca000f8e00ff */
[----:B------:R-:W-:-:S13]  /*fbe0*/  ISETP.NE.AND P2, PT, R3, 0x3, PT ;  /* 0x000000030300780c */ /* 0x000fda0003f45270 */
[----:B------:R-:W-:Y:S05]  /*fbf0*/  @!P2 BRA `(.L_x_13829) ;  /* 0x000000000004a947 */ /* 0x000fea0003800000 */
[----:B------:R-:W-:Y:S01]  /*fc00*/  BPT.TRAP 0x1 ;  /* 0x000000040000795c */ /* 0x000fe20000300000 */
.L_x_13829:
[----:B------:R-:W-:Y:S01]  /*fc10*/  SHF.L.U32 R3, R24, 0x1f, RZ ;  /* 0x0000001f18037819 */ /* 0x000fe200000006ff */
[----:B0-----:R-:W-:-:S03]  /*fc20*/  IMAD R0, R21, 0x2800, RZ ;  /* 0x0000280015007824 */ /* 0x001fc600078e02ff */
[----:B------:R-:W0:Y:S02]  /*fc30*/  SYNCS.PHASECHK.TRANS64.TRYWAIT P2, [R2+URZ+0x13260], R3 ;  /* 0x01326003020075a7 */ /* 0x000e24000804017f */
[----:B0-----:R-:W-:Y:S05]  /*fc40*/  @!P2 BRA `(.L_x_13830) ;  /* 0x00000040009ca947 */ /* 0x001fea0003800000 */
.L_x_13938:
[----:B0-----:R-:W-:Y:S01]  /*fc50*/  LOP3.LUT R3, R0, R23, RZ, 0xfc, !PT ;  /* 0x0000001700037212 */ /* 0x001fe200078efcff */
[----:B------:R-:W-:Y:S05]  /*fc60*/  WARPSYNC.ALL ;  /* 0x0000000000007948 */ /* 0x000fea0003800000 */
[----:B------:R-:W-:Y:S01]  /*fc70*/  IMAD.IADD R3, R16, 0x1, R3 ;  /* 0x0000000110037824 */ /* 0x000fe200078e0203 */
[----:B------:R-:W-:-:S04]  /*fc80*/  MOV R12, UR44 ;  /* 0x0000002c000c7c02 */ /* 0x000fc80008000f00 */
[----:B-1----:R0:W1:Y:S01]  /*fc90*/  LDSM.16.MT88.4 R4, [R3+0x6000] ;  /* 0x006000000304783b */ /* 0x0020620000004200 */
[----:B------:R-:W-:Y:S02]  /*fca0*/  ISETP.NE.AND P2, PT, R12, 0x3, PT ;  /* 0x000000030c00780c */ /* 0x000fe40003f45270 */
[----:B0-----:R-:W-:-:S04]  /*fcb0*/  LOP3.LUT R3, R0, R22, RZ, 0xfc, !PT ;  /* 0x0000001600037212 */ /* 0x001fc800078efcff */
[----:B------:R-:W-:Y:S02]  /*fcc0*/  IADD3 R3, R19, R3, RZ ;  /* 0x0000000313037210 */ /* 0x000fe40007ffe0ff */
[C-C-:B-1----:R-:W-:Y:S02]  /*fcd0*/  PRMT R8, R4.reuse, 0x6420, R5.reuse ;  /* 0x0000642004087816 */ /* 0x142fe40000000005 */
        /* <DEDUP_REMOVED lines=26> */
[C---:B0-----:R-:W-:Y:S02]  /*fe80*/  VIADD R3, R0.reuse, 0x1800 ;  /* 0x0000180000037836 */ /* 0x041fe40000000000 */
[----:B------:R-:W-:-:S03]  /*fe90*/  VIADD R0, R0, 0x2000 ;  /* 0x0000200000007836 */ /* 0x000fc60000000000 */
        /* <DEDUP_REMOVED lines=14> */
[----:B------:R-:W0:Y:S02]  /*ff80*/  LDSM.16.MT88.4 R4, [R3+0x6000] ;  /* 0x006000000304783b */ /* 0x000e240000004200 */
        /* <DEDUP_REMOVED lines=13> */
.L_x_13831:
[----:B-1----:R1:W-:Y:S01]  /*10060*/  SYNCS.ARRIVE.TRANS64.A1T0 RZ, [R2+URZ+0x13250], RZ ;  /* 0x013250ff02ff79a7 */ /* 0x0023e2000810003f */
[----:B------:R-:W-:Y:S06]  /*10070*/  BAR.SYNC.DEFER_BLOCKING 0x2, 0x80 ;  /* 0x0082000000007b1d */ /* 0x000fec0000010000 */
[----:B------:R-:W-:Y:S05]  /*10080*/  @!P0 BRA `(.L_x_13832) ;  /* 0x0000000000048947 */ /* 0x000fea0003800000 */
[----:B------:R-:W-:Y:S01]  /*10090*/  BPT.TRAP 0x1 ;  /* 0x000000040000795c */ /* 0x000fe20000300000 */
.L_x_13832:
[----:B0-----:R-:W2:Y:S01]  /*100a0*/  LDL R0, [R1+0x30] ;  /* 0x0000300001007983 */ /* 0x001ea20000100800 */
[----:B-1----:R-:W-:-:S03]  /*100b0*/  VIADD R2, R2, 0x13280 ;  /* 0x0001328002027836 */ /* 0x002fc60000000000 */
[----:B------:R3:W5:Y:S04]  /*100c0*/  LDL R24, [R1+0xc] ;  /* 0x00000c0001187983 */ /* 0x0007680000100800 */
[----:B------:R3:W5:Y:S01]  /*100d0*/  LDL R21, [R1] ;  /* 0x0000000001157983 */ /* 0x0007620000100800 */
[----:B--2---:R-:W-:-:S04]  /*100e0*/  PRMT R2, R0, 0x654, R2 ;  /* 0x0000065400027816 */ /* 0x004fc80000000002 */
[----:B------:R3:W-:Y:S01]  /*100f0*/  SYNCS.ARRIVE.TRANS64.RED.A1T0 RZ, [R2+URZ], RZ ;  /* 0x000000ff02ff79a7 */ /* 0x0007e2000810043f */
[----:B------:R-:W-:Y:S05]  /*10100*/  @P1 BRA `(.L_x_13833) ;  /* 0xffffffe800901947 */ /* 0x000fea000383ffff */
.L_x_13813:
[----:B------:R-:W3:Y:S01]  /*10110*/  S2R R0, SR_TID.X ;  /* 0x0000000000007919 */ /* 0x000ee20000002100 */
[----:B------:R-:W-:Y:S01]  /*10120*/  BSSY B0, `(.L_x_13834) ;  /* 0x0000013000007945 */ /* 0x000fe20003800000 */
[----:B---3--:R-:W-:Y:S01]  /*10130*/  LOP3.LUT R2, R0, 0x7f, RZ, 0xc0, !PT ;  /* 0x0000007f00027812 */ /* 0x008fe200078ec0ff */
[----:B------:R-:W-:-:S03]  /*10140*/  IMAD.U32 R0, RZ, RZ, UR46 ;  /* 0x0000002eff007e24 */ /* 0x000fc6000f8e00ff */
[----:B------:R-:W-:Y:S02]  /*10150*/  ISETP.NE.AND P1, PT, R2, RZ, PT ;  /* 0x000000ff0200720c */ /* 0x000fe40003f25270 */
[----:B------:R-:W-:-:S11]  /*10160*/  ISETP.NE.AND P0, PT, R0, 0x3, PT ;  /* 0x000000030000780c */ /* 0x000fd60003f05270 */
[----:B------:R-:W-:Y:S05]  /*10170*/  @P1 BRA `(.L_x_13835) ;  /* 0x0000000000341947 */ /* 0x000fea0003800000 */
[----:B------:R-:W2:Y:S01]  /*10180*/  S2R R5, SR_LANEID ;  /* 0x0000000000057919 */ /* 0x000ea20000000000 */
[----:B------:R-:W-:Y:S01]  /*10190*/  VOTEU.ANY UR4, UPT, PT ;  /* 0x0000000000047886 */ /* 0x000fe200038e0100 */
[----:B-1----:R-:W1:Y:S01]  /*101a0*/  LDC.64 R2, c[0x0][0xc60] ;  /* 0x00031800ff027b82 */ /* 0x002e620000000a00 */
[----:B------:R-:W2:Y:S02]  /*101b0*/  FLO.U32 R0, UR4 ;  /* 0x0000000400007d00 */ /* 0x000ea400080e0000 */
[----:B--2---:R-:W-:-:S06]  /*101c0*/  ISETP.EQ.U32.AND P1, PT, R0, R5, PT ;  /* 0x000000050000720c */ /* 0x004fcc0003f22070 */
[----:B------:R-:W1:Y:S07]  /*101d0*/  POPC R5, UR4 ;  /* 0x0000000400057d09 */ /* 0x000e6e0008000000 */
[----:B-1----:R-:W2:Y:S01]  /*101e0*/  @P1 ATOMG.E.ADD.STRONG.GPU PT, R3, desc[UR54][R2.64], R5 ;  /* 0x00000005020319a8 */ /* 0x002ea200081ee1f6 */
[----:B------:R-:W1:Y:S02]  /*101f0*/  S2R R4, SR_LTMASK ;  /* 0x0000000000047919 */ /* 0x000e640000003900 */
[----:B-1----:R-:W-:-:S04]  /*10200*/  LOP3.LUT R4, R4, UR4, RZ, 0xc0, !PT ;  /* 0x0000000404047c12 */ /* 0x002fc8000f8ec0ff */
[----:B------:R-:W1:Y:S01]  /*10210*/  POPC R7, R4 ;  /* 0x0000000400077309 */ /* 0x000e620000000000 */
[----:B--2---:R-:W1:Y:S02]  /*10220*/  SHFL.IDX PT, R0, R3, R0, 0x1f ;  /* 0x00001f0003007589 */ /* 0x004e6400000e0000 */
[----:B-1----:R-:W-:-:S05]  /*10230*/  IADD3 R0, R0, UR47, R7 ;  /* 0x0000002f00007c10 */ /* 0x002fca000fffe007 */
[----:B------:R2:W-:Y:S02]  /*10240*/  STL [R1+0x20], R0 ;  /* 0x0000200001007387 */ /* 0x0005e40000100800 */
.L_x_13835:
[----:B------:R-:W-:Y:S05]  /*10250*/  BSYNC B0 ;  /* 0x0000000000007941 */ /* 0x000fea0003800000 */
.L_x_13834:
[----:B------:R-:W-:Y:S05]  /*10260*/  @!P0 BRA `(.L_x_13836) ;  /* 0x0000000000048947 */ /* 0x000fea0003800000 */
[----:B------:R-:W-:Y:S01]  /*10270*/  BPT.TRAP 0x1 ;  /* 0x000000040000795c */ /* 0x000fe20000300000 */
.L_x_13836:
[----:B------:R-:W1:Y:S04]  /*10280*/  LDL R2, [R1+0xc] ;  /* 0x00000c0001027983 */ /* 0x000e680000100800 */
[----:B--2---:R-:W2:Y:S01]  /*10290*/  LDL R0, [R1] ;  /* 0x0000000001007983 */ /* 0x004ea20000100800 */
[----:B------:R-:W-:Y:S01]  /*102a0*/  BSSY B0, `(.L_x_13837) ;  /* 0x0000006000007945 */ /* 0x000fe20003800000 */
[----:B-1----:R-:W-:-:S04]  /*102b0*/  LOP3.LUT R3, R2, 0x1, RZ, 0x3c, !PT ;  /* 0x0000000102037812 */ /* 0x002fc800078e3cff */
[----:B------:R-:W-:Y:S01]  /*102c0*/  SHF.L.U32 R3, R3, 0x1f, RZ ;  /* 0x0000001f03037819 */ /* 0x000fe200000006ff */
[----:B--2---:R-:W-:-:S04]  /*102d0*/  IMAD R0, R0, 0x8, R16 ;  /* 0x0000000800007824 */ /* 0x004fc800078e0210 */
[----:B------:R-:W1:Y:S02]  /*102e0*/  SYNCS.PHASECHK.TRANS64.TRYWAIT P1, [R0+URZ+0x13270], R3 ;  /* 0x01327003000075a7 */ /* 0x000e64000802017f */
[----:B-1----:R-:W-:Y:S05]  /*102f0*/  @!P1 BRA `(.L_x_13838) ;  /* 0x0000003c00049947 */ /* 0x002fea0003800000 */
.L_x_13939:
[----:B------:R-:W-:Y:S05]  /*10300*/  BSYNC B0 ;  /* 0x0000000000007941 */ /* 0x000fea0003800000 */
.L_x_13837:
[----:B------:R-:W-:-:S05]  /*10310*/  IMAD.U32 R2, RZ, RZ, UR44 ;  /* 0x0000002cff027e24 */ /* 0x000fca000f8e00ff */
[----:B------:R-:W-:-:S13]  /*10320*/  ISETP.NE.AND P1, PT, R2, 0x3, PT ;  /* 0x000000030200780c */ /* 0x000fda0003f25270 */
[----:B------:R-:W-:Y:S05]  /*10330*/  @!P1 BRA `(.L_x_13839) ;  /* 0x0000000000049947 */ /* 0x000fea0003800000 */
[----:B------:R-:W-:Y:S01]  /*10340*/  BPT.TRAP 0x1 ;  /* 0x000000040000795c */ /* 0x000fe20000300000 */
.L_x_13839:
[----:B------:R-:W1:Y:S02]  /*10350*/  LDL R2, [R1+0xc] ;  /* 0x00000c0001027983 */ /* 0x000e640000100800 */
[----:B-1----:R-:W-:-:S04]  /*10360*/  SHF.L.U32 R3, R2, 0x1f, RZ ;  /* 0x0000001f02037819 */ /* 0x002fc800000006ff */
[----:B------:R-:W1:Y:S02]  /*10370*/  SYNCS.PHASECHK.TRANS64.TRYWAIT P1, [R0+URZ+0x13260], R3 ;  /* 0x01326003000075a7 */ /* 0x000e64000802017f */
[----:B-1----:R-:W-:Y:S05]  /*10380*/  @!P1 BRA `(.L_x_13840) ;  /* 0x0000003800f49947 */ /* 0x002fea0003800000 */
.L_x_13940:
[----:B------:R-:W2:Y:S01]  /*10390*/  LDL R14, [R1] ;  /* 0x00000000010e7983 */ /* 0x000ea20000100800 */
[----:B------:R-:W-:Y:S05]  /*103a0*/  WARPSYNC.ALL ;  /* 0x0000000000007948 */ /* 0x000fea0003800000 */
[----:B------:R-:W-:-:S05]  /*103b0*/  IMAD.U32 R15, RZ, RZ, UR44 ;  /* 0x0000002cff0f7e24 */ /* 0x000fca000f8e00ff */
[----:B------:R-:W-:Y:S01]  /*103c0*/  ISETP.NE.AND P1, PT, R15, 0x3, PT ;  /* 0x000000030f00780c */ /* 0x000fe20003f25270 */
[----:B--2---:R-:W-:-:S05]  /*103d0*/  IMAD R2, R14, 0x2800, RZ ;  /* 0x000028000e027824 */ /* 0x004fca00078e02ff */
[----:B-1----:R-:W-:-:S04]  /*103e0*/  LOP3.LUT R3, R2, R23, RZ, 0xfc, !PT ;  /* 0x0000001702037212 */ /* 0x002fc800078efcff */
[----:B------:R-:W-:Y:S01]  /*103f0*/  IADD3 R6, R16, R3, RZ ;  /* 0x0000000310067210 */ /* 0x000fe20007ffe0ff */
[----:B------:R-:W-:-:S05]  /*10400*/  VIADD R3, R2, 0x800 ;  /* 0x0000080002037836 */ /* 0x000fca0000000000 */
        /* <DEDUP_REMOVED lines=13> */
[----:B------:R-:W-:Y:S01]  /*104e0*/  LOP3.LUT R4, R3, R22, RZ, 0xfc, !PT ;  /* 0x0000001603047212 */ /* 0x000fe200078efcff */
[----:B------:R-:W-:Y:S01]  /*104f0*/  VIADD R3, R2, 0x1000 ;  /* 0x0000100002037836 */ /* 0x000fe20000000000 */
[----:B------:R-:W-:-:S02]  /*10500*/  PRMT R10, R6, 0x6420, R7 ;  /* 0x00006420060a7816 */ /* 0x000fc40000000007 */
[----:B------:R-:W-:Y:S01]  /*10510*/  PRMT R11, R6, 0x7531, R7 ;  /* 0x00007531060b7816 */ /* 0x000fe20000000007 */
[----:B------:R-:W-:Y:S01]  /*10520*/  IMAD.IADD R13, R19, 0x1, R4 ;  /* 0x00000001130d7824 */ /* 0x000fe200078e0204 */
[----:B------:R-:W-:-:S04]  /*10530*/  LOP3.LUT R5, R3, R23, RZ, 0xfc, !PT ;  /* 0x0000001703057212 */ /* 0x000fc800078efcff */
[----:B------:R-:W-:Y:S01]  /*10540*/  IADD3 R6, R16, R5, RZ ;  /* 0x0000000510067210 */ /* 0x000fe20007ffe0ff */
[----:B------:R-:W-:Y:S05]  /*10550*/  STSM.16.M88.4 [R13], R8 ;  /* 0x000000080d007844 */ /* 0x000fea0000000200 */
[----:B------:R-:W0:Y:S02]  /*10560*/  LDSM.16.MT88.4 R4, [R6+0x6000] ;  /* 0x006000000604783b */ /* 0x000e240000004200 */
[C-C-:B0-----:R-:W-:Y:S02]  /*10570*/  PRMT R8, R4.reuse, 0x6420, R5.reuse ;  /* 0x0000642004087816 */ /* 0x141fe40000000005 */
[----:B------:R-:W-:-:S02]  /*10580*/  PRMT R9, R4, 0x7531, R5 ;  /* 0x0000753104097816 */ /* 0x000fc40000000005 */
[----:B------:R-:W-:Y:S01]  /*10590*/  LOP3.LUT R4, R3, R22, RZ, 0xfc, !PT ;  /* 0x0000001603047212 */ /* 0x000fe200078efcff */
[----:B------:R-:W-:Y:S01]  /*105a0*/  VIADD R3, R2, 0x1800 ;  /* 0x0000180002037836 */ /* 0x000fe20000000000 */
[--C-:B------:R-:W-:Y:S01]  /*105b0*/  PRMT R10, R6, 0x6420, R7.reuse ;  /* 0x00006420060a7816 */ /* 0x100fe20000000007 */
[----:B------:R-:W-:Y:S01]  /*105c0*/  VIADD R2, R2, 0x2000 ;  /* 0x0000200002027836 */ /* 0x000fe20000000000 */
[----:B------:R-:W-:Y:S01]  /*105d0*/  PRMT R11, R6, 0x7531, R7 ;  /* 0x00007531060b7816 */ /* 0x000fe20000000007 */
[----:B------:R-:W-:Y:S01]  /*105e0*/  IMAD.IADD R12, R19, 0x1, R4 ;  /* 0x00000001130c7824 */ /* 0x000fe200078e0204 */
[----:B------:R-:W-:-:S04]  /*105f0*/  LOP3.LUT R5, R3, R23, RZ, 0xfc, !PT ;  /* 0x0000001703057212 */ /* 0x000fc800078efcff */
[----:B------:R-:W-:Y:S01]  /*10600*/  STSM.16.M88.4 [R12], R8 ;  /* 0x000000080c007844 */ /* 0x000fe20000000200 */
[----:B------:R-:W-:-:S06]  /*10610*/  IMAD.IADD R7, R16, 0x1, R5 ;  /* 0x0000000110077824 */ /* 0x000fcc00078e0205 */
[----:B------:R-:W0:Y:S02]  /*10620*/  LDSM.16.MT88.4 R4, [R7+0x6000] ;  /* 0x006000000704783b */ /* 0x000e240000004200 */
[C-C-:B0-----:R-:W-:Y:S02]  /*10630*/  PRMT R8, R4.reuse, 0x6420, R5.reuse ;  /* 0x0000642004087816 */ /* 0x141fe40000000005 */
[----:B------:R-:W-:Y:S02]  /*10640*/  PRMT R9, R4, 0x7531, R5 ;  /* 0x0000753104097816 */ /* 0x000fe40000000005 */
[----:B------:R-:W-:Y:S02]  /*10650*/  LOP3.LUT R4, R3, R22, RZ, 0xfc, !PT ;  /* 0x0000001603047212 */ /* 0x000fe400078efcff */
[----:B------:R-:W-:Y:S02]  /*10660*/  LOP3.LUT R5, R2, R23, RZ, 0xfc, !PT ;  /* 0x0000001702057212 */ /* 0x000fe400078efcff */
[C-C-:B------:R-:W-:Y:S01]  /*10670*/  PRMT R10, R6.reuse, 0x6420, R7.reuse ;  /* 0x00006420060a7816 */ /* 0x140fe20000000007 */
[----:B------:R-:W-:Y:S01]  /*10680*/  IMAD.IADD R3, R19, 0x1, R4 ;  /* 0x0000000113037824 */ /* 0x000fe200078e0204 */
[----:B------:R-:W-:-:S02]  /*10690*/  PRMT R11, R6, 0x7531, R7 ;  /* 0x00007531060b7816 */ /* 0x000fc40000000007 */
[----:B------:R-:W-:Y:S02]  /*106a0*/  IADD3 R5, R16, R5, RZ ;  /* 0x0000000510057210 */ /* 0x000fe40007ffe0ff */
[----:B------:R-:W-:Y:S01]  /*106b0*/  LOP3.LUT R2, R2, R22, RZ, 0xfc, !PT ;  /* 0x0000001602027212 */ /* 0x000fe200078efcff */
[----:B------:R-:W-:Y:S04]  /*106c0*/  STSM.16.M88.4 [R3], R8 ;  /* 0x0000000803007844 */ /* 0x000fe80000000200 */
[----:B------:R-:W0:Y:S01]  /*106d0*/  LDSM.16.MT88.4 R4, [R5+0x6000] ;  /* 0x006000000504783b */ /* 0x000e220000004200 */
[----:B------:R-:W-:Y:S01]  /*106e0*/  IMAD.IADD R2, R19, 0x1, R2 ;  /* 0x0000000113027824 */ /* 0x000fe200078e0202 */
        /* <DEDUP_REMOVED lines=13> */
.L_x_13841:
[----:B-1----:R1:W-:Y:S01]  /*107c0*/  SYNCS.ARRIVE.TRANS64.A1T0 RZ, [R0+URZ+0x13250], RZ ;  /* 0x013250ff00ff79a7 */ /* 0x0023e2000810003f */
[----:B------:R-:W-:Y:S06]  /*107d0*/  BAR.SYNC.DEFER_BLOCKING 0x2, 0x80 ;  /* 0x0082000000007b1d */ /* 0x000fec0000010000 */
[----:B------:R-:W-:Y:S05]  /*107e0*/  @!P0 BRA `(.L_x_13842) ;  /* 0x0000000000048947 */ /* 0x000fea0003800000 */
[----:B------:R-:W-:Y:S01]  /*107f0*/  BPT.TRAP 0x1 ;  /* 0x000000040000795c */ /* 0x000fe20000300000 */
.L_x_13842:
[----:B0-----:R-:W2:Y:S04]  /*10800*/  LDL R2, [R1+0x30] ;  /* 0x0000300001027983 */ /* 0x001ea80000100800 */
[----:B------:R-:W3:Y:S01]  /*10810*/  LDL.LU R3, [R1+0xc] ;  /* 0x00000c0001037983 */ /* 0x000ee20000300800 */
[----:B-1----:R-:W-:-:S05]  /*10820*/  VIADD R0, R0, 0x13280 ;  /* 0x0001328000007836 */ /* 0x002fca0000000000 */
[----:B--2---:R-:W-:-:S04]  /*10830*/  PRMT R0, R2, 0x654, R0 ;  /* 0x0000065402007816 */ /* 0x004fc80000000000 */
[----:B------:R0:W-:Y:S02]  /*10840*/  SYNCS.ARRIVE.TRANS64.RED.A1T0 RZ, [R0+URZ], RZ ;  /* 0x000000ff00ff79a7 */ /* 0x0001e4000810043f */
[----:B0-----:R-:W-:-:S05]  /*10850*/  VIADD R0, R14, 0x1 ;  /* 0x000000010e007836 */ /* 0x001fca0000000000 */
[----:B------:R-:W-:-:S04]  /*10860*/  ISETP.NE.AND P0, PT, R0, 0x2, PT ;  /* 0x000000020000780c */ /* 0x000fc80003f05270 */
[----:B------:R-:W-:Y:S02]  /*10870*/  SEL R2, RZ, 0x1, P0 ;  /* 0x00000001ff027807 */ /* 0x000fe40000000000 */
[----:B------:R-:W-:Y:S02]  /*10880*/  SEL R0, R0, RZ, P0 ;  /* 0x000000ff00007207 */ /* 0x000fe40000000000 */
[----:B---3--:R-:W-:-:S03]  /*10890*/  LOP3.LUT R3, R3, R2, RZ, 0x3c, !PT ;  /* 0x0000000203037212 */ /* 0x008fc600078e3cff */
[----:B------:R0:W-:Y:S04]  /*108a0*/  STL [R1], R0 ;  /* 0x0000000001007387 */ /* 0x0001e80000100800 */
[----:B------:R0:W-:Y:S02]  /*108b0*/  STL [R1+0xc], R3 ;  /* 0x00000c0301007387 */ /* 0x0001e40000100800 */
.L_x_13783:
[----:B------:R-:W-:Y:S05]  /*108c0*/  BSYNC B7 ;  /* 0x0000000000077941 */ /* 0x000fea0003800000 */
.L_x_13781:
[----:B01----:R-:W3:Y:S02]  /*108d0*/  LDL R0, [R1+0x10] ;  /* 0x0000100001007983 */ /* 0x003ee40000100800 */
[----:B---3--:R-:W-:-:S13]  /*108e0*/  LOP3.LUT P0, RZ, R0, 0x20, RZ, 0xc0, !PT ;  /* 0x0000002000ff7812 */ /* 0x008fda000780c0ff */
        /* <DEDUP_REMOVED lines=8> */
[----:B0-----:R0:W-:Y:S01]  /*10970*/  STL.64 [R1+0x20], R4 ;  /* 0x0000200401007387 */ /* 0x0011e20000100a00 */
[----:B------:R-:W-:-:S03]  /*10980*/  MOV R0, R7 ;  /* 0x0000000700007202 */ /* 0x000fc60000000f00 */
[----:B------:R0:W-:Y:S01]  /*10990*/  STL [R1+0x28], R6 ;  /* 0x0000280601007387 */ /* 0x0001e20000100800 */
[----:B------:R-:W-:Y:S01]  /*109a0*/  R2UR UR39, R0 ;  /* 0x00000000002772ca */ /* 0x000fe200000e0000 */
[----:B------:R-:W-:Y:S06]  /*109b0*/  BAR.ARV 0x4, 0x200 ;  /* 0x0108000000007b1d */ /* 0x000fec0000002000 */
[----:B------:R-:W-:Y:S08]  /*109c0*/  BRA `(.L_x_13844) ;  /* 0x0000000800e47947 */ /* 0x000ff00003800000 */
.L_x_13843:
[----:B------:R-:W3:Y:S01]  /*109d0*/  LDL.LU R0, [R1+0x20] ;  /* 0x0000200001007983 */ /* 0x000ee20000300800 */
        /* <DEDUP_REMOVED lines=10> */
[----:B---3--:R-:W-:Y:S02]  /*10a80*/  IMAD.MOV.U32 R9, RZ, RZ, R0 ;  /* 0x000000ffff097224 */ /* 0x008fe400078e0000 */
[----:B------:R-:W-:-:S06]  /*10a90*/  IMAD.MOV.U32 R0, RZ, RZ, RZ ;  /* 0x000000ffff007224 */ /* 0x000fcc00078e00ff */
        /* <DEDUP_REMOVED lines=14> */
[----:B0-----:R-:W-:-:S04]  /*10b80*/  SEL R6, R6, RZ, P2 ;  /* 0x000000ff06067207 */ /* 0x001fc80001000000 */
[----:B------:R-:W-:Y:S02]  /*10b90*/  IADD3 R6, R7, R6, RZ ;  /* 0x0000000607067210 */ /* 0x000fe40007ffe0ff */
[----:B------:R-:W-:Y:S04]  /*10ba0*/  SHFL.IDX PT, R7, R9, 0x1, 0x1f ;  /* 0x00201f0009077f89 */ /* 0x000fe800000e0000 */
        /* <DEDUP_REMOVED lines=17> */
.L_x_13847:
[----:B------:R-:W-:-:S04]  /*10cc0*/  UIADD3 UR39, UR39, 0x1f, URZ ;  /* 0x0000001f27277890 */ /* 0x000fc8000fffe03f */
[----:B------:R-:W-:-:S06]  /*10cd0*/  UISETP.GE.AND UP0, UPT, UR39, UR4, UPT ;  /* 0x000000042700728c */ /* 0x000fcc000bf06270 */
[----:B------:R-:W-:-:S13]  /*10ce0*/  PLOP3.LUT P6, PT, PT, PT, UP0, 0x40, 0x0 ;  /* 0x000000000000781c */ /* 0x000fda0003fce808 */
[----:B------:R-:W-:Y:S05]  /*10cf0*/  @!P6 BRA `(.L_x_13846) ;  /* 0x0000000400bce947 */ /* 0x000fea0003800000 */
[----:B------:R-:W0:Y:S02]  /*10d00*/  S2R R0, SR_TID.X ;  /* 0x0000000000007919 */ /* 0x000e240000002100 */
[----:B0-----:R-:W-:-:S04]  /*10d10*/  LOP3.LUT R0, R0, 0x1f, RZ, 0xc0, !PT ;  /* 0x0000001f00007812 */ /* 0x001fc800078ec0ff */
[----:B------:R-:W-:Y:S01]  /*10d20*/  IADD3 R9, R0, UR39, RZ ;  /* 0x0000002700097c10 */ /* 0x000fe2000fffe0ff */
[----:B------:R-:W-:-:S03]  /*10d30*/  IMAD.MOV.U32 R0, RZ, RZ, RZ ;  /* 0x000000ffff007224 */ /* 0x000fc600078e00ff */
[----:B------:R-:W-:-:S13]  /*10d40*/  ISETP.GE.OR P6, PT, R9, UR4, !P0 ;  /* 0x0000000409007c0c */ /* 0x000fda000c7c6670 */
[----:B------:R-:W0:Y:S08]  /*10d50*/  @!P6 LDC.64 R2, c[0x0][0xc80] ;  /* 0x00032000ff02eb82 */ /* 0x000e300000000a00 */
[----:B------:R-:W1:Y:S01]  /*10d60*/  @!P6 LDC.64 R4, c[0x0][0xc78] ;  /* 0x00031e00ff04eb82 */ /* 0x000e620000000a00 */
[----:B0-----:R-:W-:-:S05]  /*10d70*/  @!P6 IMAD.WIDE R2, R9, 0x4, R2 ;  /* 0x000000040902e825 */ /* 0x001fca00078e0202 */
[----:B------:R1:W3:Y:S02]  /*10d80*/  @!P6 LDG.E R0, desc[UR54][R2.64] ;  /* 0x000000360200e981 */ /* 0x0002e4000c1e1900 */
[----:B-1----:R-:W-:-:S04]  /*10d90*/  @!P6 IMAD.WIDE R2, R9, 0x4, R4 ;  /* 0x000000040902e825 */ /* 0x002fc800078e0204 */
        /* <DEDUP_REMOVED lines=24> */
[----:B------:R-:W-:-:S07]  /*10f20*/  IMAD.MOV.U32 R10, RZ, RZ, R4 ;  /* 0x000000ffff0a7224 */ /* 0x000fce00078e0004 */
.L_x_13845:
        /* <DEDUP_REMOVED lines=9> */
[----:B------:R1:W3:Y:S01]  /*10fc0*/  SHFL.IDX PT, R5, R5, R12, 0x1f ;  /* 0x00001f0c05057589 */ /* 0x0002e200000e0000 */
[----:B0-----:R-:W-:-:S04]  /*10fd0*/  IABS R4, R0 ;  /* 0x0000000000047213 */ /* 0x001fc80000000000 */
[----:B------:R-:W0:Y:S08]  /*10fe0*/  I2F.RP R10, R4 ;  /* 0x00000004000a7306 */ /* 0x000e300000209400 */
[----:B0-----:R-:W0:Y:S02]  /*10ff0*/  MUFU.RCP R10, R10 ;  /* 0x0000000a000a7308 */ /* 0x001e240000001000 */
[----:B0-----:R-:W-:-:S06]  /*11000*/  IADD3 R7, R10, 0xffffffe, RZ ;  /* 0x0ffffffe0a077810 */ /* 0x001fcc0007ffe0ff */
[----:B------:R-:W0:Y:S01]  /*11010*/  F2I.FTZ.U32.TRUNC.NTZ R7, R7 ;  /* 0x0000000700077305 */ /* 0x000e22000021f000 */
[----:B-1-3--:R-:W-:Y:S05]  /*11020*/  @!P0 BRA `(.L_x_13848) ;  /* 0x00000000000c8947 */ /* 0x00afea0003800000 */
[----:B------:R-:W-:-:S06]  /*11030*/  UIADD3 UR5, UR4, -0x1, URZ ;  /* 0xffffffff04057890 */ /* 0x000fcc000fffe03f */
[----:B------:R-:W-:-:S05]  /*11040*/  IMAD.U32 R11, RZ, RZ, UR5 ;  /* 0x00000005ff0b7e24 */ /* 0x000fca000f8e00ff */
[----:B------:R1:W3:Y:S02]  /*11050*/  SHFL.IDX PT, R8, R2, R11, 0x1f ;  /* 0x00001f0b02087589 */ /* 0x0002e400000e0000 */
.L_x_13848:
[----:B---3--:R-:W-:Y:S01]  /*11060*/  IMAD R9, R8, R3, R9 ;  /* 0x0000000308097224 */ /* 0x008fe200078e0209 */
[----:B------:R-:W-:Y:S01]  /*11070*/  UIADD3 UR39, UR4, UR39, URZ ;  /* 0x0000002704277290 */ /* 0x000fe2000fffe03f */
[--C-:B0-----:R-:W-:Y:S02]  /*11080*/  IMAD.MOV R3, RZ, RZ, -R7.reuse ;  /* 0x000000ffff037224 */ /* 0x101fe400078e0a07 */
[----:B-1----:R-:W-:Y:S01]  /*11090*/  IMAD.MOV.U32 R2, RZ, RZ, RZ ;  /* 0x000000ffff027224 */ /* 0x002fe200078e00ff */
[----:B------:R0:W-:Y:S01]  /*110a0*/  STL [R1+0x20], R9 ;  /* 0x0000200901007387 */ /* 0x0001e20000100800 */
[----:B------:R-:W-:Y:S02]  /*110b0*/  IMAD R8, R3, R4, RZ ;  /* 0x0000000403087224 */ /* 0x000fe400078e02ff */
[----:B------:R-:W-:Y:S02]  /*110c0*/  IMAD.MOV.U32 R3, RZ, RZ, R7 ;  /* 0x000000ffff037224 */ /* 0x000fe400078e0007 */
[----:B------:R-:W-:Y:S01]  /*110d0*/  IMAD.HI.U32 R3, R7, R8, R2 ;  /* 0x0000000807037227 */ /* 0x000fe200078e0002 */
[----:B------:R-:W-:-:S02]  /*110e0*/  IABS R7, R5 ;  /* 0x0000000500077213 */ /* 0x000fc40000000000 */
[----:B0-----:R-:W-:Y:S02]  /*110f0*/  IADD3 R9, R6, -R9, RZ ;  /* 0x8000000906097210 */ /* 0x001fe40007ffe0ff */
[----:B------:R-:W0:Y:S01]  /*11100*/  I2F.RP R8, R7 ;  /* 0x0000000700087306 */ /* 0x000e220000209400 */
[----:B------:R-:W-:Y:S02]  /*11110*/  IABS R6, R0 ;  /* 0x0000000000067213 */ /* 0x000fe40000000000 */
[----:B------:R-:W-:-:S03]  /*11120*/  IABS R11, R9 ;  /* 0x00000009000b7213 */ /* 0x000fc60000000000 */
[----:B------:R-:W-:Y:S02]  /*11130*/  IMAD.MOV R10, RZ, RZ, -R6 ;  /* 0x000000ffff0a7224 */ /* 0x000fe400078e0a06 */
        /* <DEDUP_REMOVED lines=8> */
[----:B------:R-:W-:Y:S01]  /*111c0*/  ISETP.GE.U32.AND P0, PT, R11, R4, PT ;  /* 0x000000040b00720c */ /* 0x000fe20003f06070 */
[----:B------:R-:W0:Y:S01]  /*111d0*/  F2I.FTZ.U32.TRUNC.NTZ R3, R10 ;  /* 0x0000000a00037305 */ /* 0x000e22000021f000 */
[----:B------:R-:W-:-:S05]  /*111e0*/  IABS R4, R5 ;  /* 0x0000000500047213 */ /* 0x000fca0000000000 */
[----:B------:R-:W-:-:S06]  /*111f0*/  IMAD.MOV R4, RZ, RZ, -R4 ;  /* 0x000000ffff047224 */ /* 0x000fcc00078e0a04 */
[----:B------:R-:W-:Y:S02]  /*11200*/  @P0 VIADD R6, R6, 0x1 ;  /* 0x0000000106060836 */ /* 0x000fe40000000000 */
        /* <DEDUP_REMOVED lines=30> */
.L_x_13846:
[----:B------:R0:W-:Y:S01]  /*113f0*/  STL [R1+0x20], R6 ;  /* 0x0000200601007387 */ /* 0x0001e20000100800 */
[----:B------:R-:W-:-:S03]  /*11400*/  ULDC UR39, c[0x0][0xc3c] ;  /* 0x00030f0000277ab9 */ /* 0x000fc60000000800 */
[----:B------:R0:W-:Y:S04]  /*11410*/  STL [R1+0x24], RZ ;  /* 0x000024ff01007387 */ /* 0x0001e80000100800 */
[----:B------:R0:W-:Y:S02]  /*11420*/  STL [R1+0x28], RZ ;  /* 0x000028ff01007387 */ /* 0x0001e40000100800 */
.L_x_13849:
[----:B------:R-:W3:Y:S04]  /*11430*/  LDL R3, [R1+0x24] ;  /* 0x0000240001037983 */ /* 0x000ee80000100800 */
[----:B-1----:R-:W4:Y:S04]  /*11440*/  LDL R2, [R1+0x28] ;  /* 0x0000280001027983 */ /* 0x002f280000100800 */
[----:B------:R-:W2:Y:S01]  /*11450*/  LDL R4, [R1+0x20] ;  /* 0x0000200001047983 */ /* 0x000ea20000100800 */
[----:B------:R-:W1:Y:S01]  /*11460*/  S2R R0, SR_TID.X ;  /* 0x0000000000007919 */ /* 0x000e620000002100 */
[----:B------:R-:W-:Y:S01]  /*11470*/  BAR.SYNC.DEFER_BLOCKING 0x4, 0x200 ;  /* 0x0108000000007b1d */ /* 0x000fe20000010000 */
[----:B---3--:R-:W-:Y:S01]  /*11480*/  MOV R5, R3 ;  /* 0x0000000300057202 */ /* 0x008fe20000000f00 */
[----:B----4-:R-:W-:-:S04]  /*11490*/  IMAD.MOV.U32 R3, RZ, RZ, R2 ;  /* 0x000000ffff037224 */ /* 0x010fc800078e0002 */
[----:B------:R3:W4:Y:S01]  /*114a0*/  LDL R2, [R1+0x30] ;  /* 0x0000300001027983 */ /* 0x0007220000100800 */
[----:B-1----:R-:W-:Y:S01]  /*114b0*/  LOP3.LUT R0, R0, 0x1f, RZ, 0xc0, !PT ;  /* 0x0000001f00007812 */ /* 0x002fe200078ec0ff */
        /* <DEDUP_REMOVED lines=8> */
[----:B--2---:R3:W-:Y:S01]  /*11540*/  @!P0 STS.128 [R16+0x132d0], R4 ;  /* 0x0132d00410008388 */ /* 0x0047e20000000c00 */
[----:B------:R-:W-:Y:S06]  /*11550*/  BAR.ARV 0x5, 0x200 ;  /* 0x0148000000007b1d */ /* 0x000fec0000002000 */
.L_x_13844:
[----:B------:R-:W-:Y:S02]  /*11560*/  ULDC UR4, c[0x0][0xc3c] ;  /* 0x00030f0000047ab9 */ /* 0x000fe40000000800 */
[----:B------:R-:W-:-:S06]  /*11570*/  UISETP.GE.AND UP0, UPT, UR39, UR4, UPT ;  /* 0x000000042700728c */ /* 0x000fcc000bf06270 */
[----:B------:R-:W-:-:S13]  /*11580*/  PLOP3.LUT P0, PT, PT, PT, UP0, 0x80, 0x0 ;  /* 0x000000000000781c */ /* 0x000fda0003f0f008 */
[----:B------:R-:W-:Y:S05]  /*11590*/  @!P0 BRA `(.L_x_13850) ;  /* 0xffffffa400d48947 */ /* 0x000fea000383ffff */
.L_x_13776:
[----:B------:R-:W4:Y:S01]  /*115a0*/  LDL.LU R0, [R1+0x40] ;  /* 0x0000400001007983 */ /* 0x000f220000300800 */
[----:B------:R-:W-:Y:S01]  /*115b0*/  BSSY B0, `(.L_x_13851) ;  /* 0x000000b000007945 */ /* 0x000fe20003800000 */
[----:B0--3--:R-:W0:Y:S01]  /*115c0*/  S2R R5, SR_CgaCtaId ;  /* 0x0000000000057919 */ /* 0x009e220000008800 */
[----:B----4-:R-:W-:-:S05]  /*115d0*/  VIADD R0, R0, 0x1 ;  /* 0x0000000100007836 */ /* 0x010fca0000000000 */
[----:B------:R-:W-:-:S04]  /*115e0*/  LEA.HI R2, R0, R0, RZ, 0x1 ;  /* 0x0000000000027211 */ /* 0x000fc800078f08ff */
[----:B------:R-:W-:Y:S02]  /*115f0*/  LOP3.LUT R3, R2, 0xfffffffe, RZ, 0xc0, !PT ;  /* 0xfffffffe02037812 */ /* 0x000fe400078ec0ff */
[----:B------:R-:W-:Y:S02]  /*11600*/  MOV R2, 0x400 ;  /* 0x0000040000027802 */ /* 0x000fe40000000f00 */
[----:B------:R-:W-:Y:S02]  /*11610*/  IADD3 R0, R0, -R3, RZ ;  /* 0x8000000300007210 */ /* 0x000fe40007ffe0ff */
[----:B0-----:R-:W-:Y:S02]  /*11620*/  LEA R5, R5, R2, 0x18 ;  /* 0x0000000205057211 */ /* 0x001fe400078ec0ff */
[----:B------:R-:W-:-:S04]  /*11630*/  SHF.L.U32 R0, R0, 0x1f, RZ ;  /* 0x0000001f00007819 */ /* 0x000fc800000006ff */
[----:B------:R-:W0:Y:S02]  /*11640*/  SYNCS.PHASECHK.TRANS64.TRYWAIT P0, [R5+URZ+0x13220], R0 ;  /* 0x01322000050075a7 */ /* 0x000e24000800017f */
[----:B0-----:R-:W-:Y:S05]  /*11650*/  @!P0 BRA `(.L_x_13852) ;  /* 0x0000002800548947 */ /* 0x001fea0003800000 */
.L_x_13941:
[----:B------:R-:W-:Y:S05]  /*11660*/  BSYNC B0 ;  /* 0x0000000000007941 */ /* 0x000fea0003800000 */
.L_x_13851:
[----:B------:R-:W-:-:S03]  /*11670*/  UMOV UR4, 0xffffffff ;  /* 0xffffffff00047882 */ /* 0x000fc60000000000 */
[----:B------:R-:W-:Y:S05]  /*11680*/  BRA.DIV UR4, `(.L_x_13853) ;  /* 0x0000002a045c7947 */ /* 0x000fea000b800000 */
[----:B0-----:R-:W0:Y:S02]  /*11690*/  S2R R0, SR_TID.X ;  /* 0x0000000000007919 */ /* 0x001e240000002100 */
[----:B0-----:R-:W-:-:S04]  /*116a0*/  SHF.R.U32.HI R0, RZ, 0x5, R0 ;  /* 0x00000005ff007819 */ /* 0x001fc80000011600 */
[----:B------:R-:W-:-:S05]  /*116b0*/  LOP3.LUT R0, R0, 0x3, RZ, 0xc0, !PT ;  /* 0x0000000300007812 */ /* 0x000fca00078ec0ff */
[----:B------:R0:W3:Y:S02]  /*116c0*/  SHFL.IDX PT, R14, R0, RZ, 0x1f ;  /* 0x00001fff000e7589 */ /* 0x0000e400000e0000 */
.L_x_13944:
[----:B---3--:R-:W-:Y:S01]  /*116d0*/  ISETP.NE.AND P0, PT, R14, RZ, PT ;  /* 0x000000ff0e00720c */ /* 0x008fe20003f05270 */
[----:B------:R-:W-:-:S12]  /*116e0*/  BSSY B0, `(.L_x_13854) ;  /* 0x000002f000007945 */ /* 0x000fd80003800000 */
[----:B------:R-:W-:Y:S05]  /*116f0*/  @P0 BRA `(.L_x_13855) ;  /* 0x0000000000b40947 */ /* 0x000fea0003800000 */
[----:B------:R-:W-:-:S03]  /*11700*/  UMOV UR4, 0xffffffff ;  /* 0xffffffff00047882 */ /* 0x000fc60000000000 */
[----:B------:R-:W-:Y:S05]  /*11710*/  BRA.DIV UR4, `(.L_x_13856) ;  /* 0x0000002a046c7947 */ /* 0x000fea000b800000 */
[----:B------:R-:W-:-:S13]  /*11720*/  ELECT P6, URZ, PT ;  /* 0x00000000003f782f */ /* 0x000fda00038c0000 */
.L_x_13947:
[----:B------:R-:W-:Y:S05]  /*11730*/  @!P6 BRA `(.L_x_13855) ;  /* 0x0000000000a4e947 */ /* 0x000fea0003800000 */
[----:B------:R-:W-:-:S06]  /*11740*/  ULOP3.LUT UR4, UR42, 0x2, URZ, 0xfc, !UPT ;  /* 0x000000022a047892 */ /* 0x000fcc000f8efc3f */
[----:B0-----:R-:W-:-:S05]  /*11750*/  IMAD.U32 R0, RZ, RZ, UR4 ;  /* 0x00000004ff007e24 */ /* 0x001fca000f8e00ff */
[----:B------:R-:W-:-:S13]  /*11760*/  ISETP.NE.AND P0, PT, R0, 0x3, PT ;  /* 0x000000030000780c */ /* 0x000fda0003f05270 */
[----:B------:R-:W-:Y:S05]  /*11770*/  @!P0 BRA `(.L_x_13857) ;  /* 0x0000000000048947 */ /* 0x000fea0003800000 */
[----:B------:R-:W-:Y:S01]  /*11780*/  BPT.TRAP 0x1 ;  /* 0x000000040000795c */ /* 0x000fe20000300000 */
.L_x_13857:
[----:B------:R-:W3:Y:S04]  /*11790*/  LDL R2, [R1+0xc] ;  /* 0x00000c0001027983 */ /* 0x000ee80000100800 */
[----:B------:R-:W4:Y:S01]  /*117a0*/  LDL.LU R0, [R1] ;  /* 0x0000000001007983 */ /* 0x000f220000300800 */
[----:B---3--:R-:W-:Y:S01]  /*117b0*/  SHF.L.U32 R3, R2, 0x1f, RZ ;  /* 0x0000001f02037819 */ /* 0x008fe200000006ff */
[C---:B----4-:R-:W-:Y:S02]  /*117c0*/  IMAD R4, R0.reuse, 0x8, R5 ;  /* 0x0000000800047824 */ /* 0x050fe400078e0205 */
[----:B------:R-:W-:Y:S02]  /*117d0*/  VIADD R0, R0, 0x1 ;  /* 0x0000000100007836 */ /* 0x000fe40000000000 */
[----:B------:R-:W0:Y:S03]  /*117e0*/  SYNCS.PHASECHK.TRANS64.TRYWAIT P1, [R4+URZ+0x13240], R3 ;  /* 0x01324003040075a7 */ /* 0x000e26000802017f */
[----:B------:R-:W-:-:S04]  /*117f0*/  ISETP.NE.AND P2, PT, R0, 0x2, PT ;  /* 0x000000020000780c */ /* 0x000fc80003f45270 */
[----:B------:R-:W-:Y:S01]  /*11800*/  SEL R2, RZ, 0x1, P2 ;  /* 0x00000001ff027807 */ /* 0x000fe20001000000 */
[----:B0-----:R-:W-:Y:S08]  /*11810*/  @!P1 BRA `(.L_x_13858) ;  /* 0x00000028004c9947 */ /* 0x001ff00003800000 */
.L_x_13948:
[----:B-1----:R-:W3:Y:S01]  /*11820*/  LDL.LU R6, [R1+0xc] ;  /* 0x00000c0001067983 */ /* 0x002ee20000300800 */
[----:B------:R-:W-:Y:S02]  /*11830*/  SEL R0, R0, RZ, P2 ;  /* 0x000000ff00007207 */ /* 0x000fe40001000000 */
[----:B---3--:R-:W-:Y:S01]  /*11840*/  LOP3.LUT R2, R6, R2, RZ, 0x3c, !PT ;  /* 0x0000000206027212 */ /* 0x008fe200078e3cff */
[----:B------:R-:W-:Y:S06]  /*11850*/  @!P0 BRA `(.L_x_13859) ;  /* 0x0000000000048947 */ /* 0x000fec0003800000 */
[----:B------:R-:W-:Y:S01]  /*11860*/  BPT.TRAP 0x1 ;  /* 0x000000040000795c */ /* 0x000fe20000300000 */
.L_x_13859:
[----:B------:R-:W-:Y:S01]  /*11870*/  IMAD R5, R0, 0x8, R5 ;  /* 0x0000000800057824 */ /* 0x000fe200078e0205 */
[----:B------:R-:W-:-:S04]  /*11880*/  SHF.L.U32 R0, R2, 0x1f, RZ ;  /* 0x0000001f02007819 */ /* 0x000fc800000006ff */
[----:B------:R-:W1:Y:S02]  /*11890*/  SYNCS.PHASECHK.TRANS64.TRYWAIT P1, [R5+URZ+0x13240], R0 ;  /* 0x01324000050075a7 */ /* 0x000e64000802017f */
[----:B-1----:R-:W-:Y:S05]  /*118a0*/  @!P1 BRA `(.L_x_13860) ;  /* 0x00000028003c9947 */ /* 0x002fea0003800000 */
.L_x_13949:
[----:B------:R-:W-:Y:S05]  /*118b0*/  @!P0 BRA `(.L_x_13861) ;  /* 0x0000000000048947 */ /* 0x000fea0003800000 */
[----:B------:R-:W-:Y:S01]  /*118c0*/  BPT.TRAP 0x1 ;  /* 0x000000040000795c */ /* 0x000fe20000300000 */
.L_x_13861:
[----:B------:R-:W3:Y:S02]  /*118d0*/  SYNCS.PHASECHK.TRANS64.TRYWAIT P1, [R4+URZ+0x13260], R3 ;  /* 0x01326003040075a7 */ /* 0x000ee4000802017f */
[----:B---3--:R-:W-:Y:S05]  /*118e0*/  @!P1 BRA `(.L_x_13862) ;  /* 0x0000002800409947 */ /* 0x008fea0003800000 */
.L_x_13950:
[----:B------:R-:W-:Y:S05]  /*118f0*/  @!P0 BRA `(.L_x_13863) ;  /* 0x0000000000048947 */ /* 0x000fea0003800000 */
[----:B------:R-:W-:Y:S01]  /*11900*/  BPT.TRAP 0x1 ;  /* 0x000000040000795c */ /* 0x000fe20000300000 */
.L_x_13863:
[----:B------:R-:W4:Y:S02]  /*11910*/  SYNCS.PHASECHK.TRANS64.TRYWAIT P1, [R5+URZ+0x13260], R0 ;  /* 0x01326000050075a7 */ /* 0x000f24000802017f */
[----:B----4-:R-:W-:Y:S05]  /*11920*/  @!P1 BRA `(.L_x_13864) ;  /* 0x0000002800449947 */ /* 0x010fea0003800000 */
.L_x_13951:
[----:B------:R-:W-:Y:S05]  /*11930*/  @!P0 BRA `(.L_x_13865) ;  /* 0x0000000000048947 */ /* 0x000fea0003800000 */
[----:B------:R-:W-:Y:S01]  /*11940*/  BPT.TRAP 0x1 ;  /* 0x000000040000795c */ /* 0x000fe20000300000 */
.L_x_13865:
[----:B------:R-:W0:Y:S02]  /*11950*/  SYNCS.PHASECHK.TRANS64.TRYWAIT P1, [R4+URZ+0x13280], R3 ;  /* 0x01328003040075a7 */ /* 0x000e24000802017f */
[----:B0-----:R-:W-:Y:S05]  /*11960*/  @!P1 BRA `(.L_x_13866) ;  /* 0x0000002800489947 */ /* 0x001fea0003800000 */
.L_x_13952:
[----:B------:R-:W-:Y:S05]  /*11970*/  @!P0 BRA `(.L_x_13867) ;  /* 0x0000000000048947 */ /* 0x000fea0003800000 */
[----:B------:R-:W-:Y:S01]  /*11980*/  BPT.TRAP 0x1 ;  /* 0x000000040000795c */ /* 0x000fe20000300000 */
.L_x_13867:
[----:B------:R0:W0:Y:S02]  /*11990*/  SYNCS.PHASECHK.TRANS64.TRYWAIT P0, [R5+URZ+0x13280], R0 ;  /* 0x01328000050075a7 */ /* 0x000024000800017f */
[----:B0-----:R-:W-:Y:S05]  /*119a0*/  @!P0 NANOSLEEP.SYNCS 0x989680 ;  /* 0x009896800000895d */ /* 0x001fea0003900000 */
[----:B------:R-:W0:Y:S02]  /*119b0*/  @!P0 SYNCS.PHASECHK.TRANS64 P0, [R5+URZ+0x13280], R0 ;  /* 0x01328000050085a7 */ /* 0x000e24000800007f */
[----:B0-----:R-:W-:Y:S05]  /*119c0*/  @!P0 BRA `(.L_x_13867) ;  /* 0xfffffffc00f08947 */ /* 0x001fea000383ffff */
.L_x_13855:
[----:B------:R-:W-:Y:S05]  /*119d0*/  BSYNC B0 ;  /* 0x0000000000007941 */ /* 0x000fea0003800000 */
.L_x_13854:
[----:B------:R-:W-:Y:S05]  /*119e0*/  EXIT ;  /* 0x000000000000794d */ /* 0x000fea0003800000 */
.L_x_13736:
[----:B0-----:R0:W1:Y:S02]  /*119f0*/  SYNCS.PHASECHK.TRANS64.TRYWAIT P1, [R25+URZ+0x13200], R2 ;  /* 0x01320002190075a7 */ /* 0x001064000802017f */
[----:B-1----:R-:W-:Y:S05]  /*11a00*/  @!P1 NANOSLEEP.SYNCS 0x989680 ;  /* 0x009896800000995d */ /* 0x002fea0003900000 */
[----:B------:R-:W1:Y:S02]  /*11a10*/  @!P1 SYNCS.PHASECHK.TRANS64 P1, [R25+URZ+0x13200], R2 ;  /* 0x01320002190095a7 */ /* 0x000e64000802007f */
[----:B-1----:R-:W-:Y:S05]  /*11a20*/  @!P1 BRA `(.L_x_13736) ;  /* 0xfffffffc00f09947 */ /* 0x002fea000383ffff */
[----:B------:R-:W-:Y:S05]  /*11a30*/  BRA `(.L_x_13868) ;  /* 0xffffff0000407947 */ /* 0x000fea000383ffff */
.L_x_13740:
[----:B-1----:R1:W2:Y:S02]  /*11a40*/  SYNCS.PHASECHK.TRANS64.TRYWAIT P1, [R3+URZ+0x13230], R4 ;  /* 0x01323004030075a7 */ /* 0x0022a4000802017f */
[----:B--2---:R-:W-:Y:S05]  /*11a50*/  @!P1 NANOSLEEP.SYNCS 0x989680 ;  /* 0x009896800000995d */ /* 0x004fea0003900000 */
[----:B------:R-:W2:Y:S02]  /*11a60*/  @!P1 SYNCS.PHASECHK.TRANS64 P1, [R3+URZ+0x13230], R4 ;  /* 0x01323004030095a7 */ /* 0x000ea4000802007f */
[----:B--2---:R-:W-:Y:S05]  /*11a70*/  @!P1 BRA `(.L_x_13740) ;  /* 0xfffffffc00f09947 */ /* 0x004fea000383ffff */
[----:B------:R-:W-:Y:S05]  /*11a80*/  BRA `(.L_x_13739) ;  /* 0xffffff00006c7947 */ /* 0x000fea000383ffff */
.L_x_13746:
[----:B-1----:R-:W-:-:S04]  /*11a90*/  IMAD.U32 R8, RZ, RZ, UR18 ;  /* 0x00000012ff087e24 */ /* 0x002fc8000f8e00ff */
[----:B------:R1:W2:Y:S03]  /*11aa0*/  SYNCS.PHASECHK.TRANS64.TRYWAIT P1, [R8+URZ+0x13230], R7 ;  /* 0x01323007080075a7 */ /* 0x0002a6000802017f */
[----:B--2---:R-:W-:Y:S05]  /*11ab0*/  @!P1 NANOSLEEP.SYNCS 0x989680 ;  /* 0x009896800000995d */ /* 0x004fea0003900000 */
[----:B------:R-:W2:Y:S02]  /*11ac0*/  @!P1 SYNCS.PHASECHK.TRANS64 P1, [R8+URZ+0x13230], R7 ;  /* 0x01323007080095a7 */ /* 0x000ea4000802007f */
[----:B--2---:R-:W-:Y:S05]  /*11ad0*/  @!P1 BRA `(.L_x_13746) ;  /* 0xfffffffc00ec9947 */ /* 0x004fea000383ffff */
[----:B------:R-:W-:Y:S05]  /*11ae0*/  BRA `(.L_x_13745) ;  /* 0xffffff3000f47947 */ /* 0x000fea000383ffff */
.L_x_13750:
[----:B-1----:R-:W-:-:S04]  /*11af0*/  MOV R8, UR9 ;  /* 0x0000000900087c02 */ /* 0x002fc80008000f00 */
[----:B------:R1:W2:Y:S03]  /*11b00*/  SYNCS.PHASECHK.TRANS64.TRYWAIT P1, [R8+URZ+0x13250], R7 ;  /* 0x01325007080075a7 */ /* 0x0002a6000802017f */
[----:B--2---:R-:W-:Y:S05]  /*11b10*/  @!P1 NANOSLEEP.SYNCS 0x989680 ;  /* 0x009896800000995d */ /* 0x004fea0003900000 */
[----:B------:R-:W2:Y:S02]  /*11b20*/  @!P1 SYNCS.PHASECHK.TRANS64 P1, [R8+URZ+0x13250], R7 ;  /* 0x01325007080095a7 */ /* 0x000ea4000802007f */
[----:B--2---:R-:W-:Y:S05]  /*11b30*/  @!P1 BRA `(.L_x_13750) ;  /* 0xfffffffc00ec9947 */ /* 0x004fea000383ffff */
[----:B------:R-:W-:Y:S05]  /*11b40*/  BRA `(.L_x_13749) ;  /* 0xffffff3800007947 */ /* 0x000fea000383ffff */
.L_x_13757:
[----:B-1----:R-:W-:-:S04]  /*11b50*/  IMAD.U32 R5, RZ, RZ, UR5 ;  /* 0x00000005ff057e24 */ /* 0x002fc8000f8e00ff */
[----:B------:R1:W2:Y:S03]  /*11b60*/  SYNCS.PHASECHK.TRANS64.TRYWAIT P1, [R5+URZ+0x13250], R0 ;  /* 0x01325000050075a7 */ /* 0x0002a6000802017f */
[----:B--2---:R-:W-:Y:S05]  /*11b70*/  @!P1 NANOSLEEP.SYNCS 0x989680 ;  /* 0x009896800000995d */ /* 0x004fea0003900000 */
[----:B------:R-:W2:Y:S02]  /*11b80*/  @!P1 SYNCS.PHASECHK.TRANS64 P1, [R5+URZ+0x13250], R0 ;  /* 0x01325000050095a7 */ /* 0x000ea4000802007f */
[----:B--2---:R-:W-:Y:S05]  /*11b90*/  @!P1 BRA `(.L_x_13757) ;  /* 0xfffffffc00ec9947 */ /* 0x004fea000383ffff */
[----:B------:R-:W-:Y:S05]  /*11ba0*/  BRA `(.L_x_13756) ;  /* 0xffffff5c00cc7947 */ /* 0x000fea000383ffff */
.L_x_13792:
[----:B------:R-:W0:Y:S01]  /*11bb0*/  S2R R26, SR_TID.X ;  /* 0x00000000001a7919 */ /* 0x000e220000002100 */
[----:B------:R-:W-:Y:S02]  /*11bc0*/  IMAD.MOV.U32 R12, RZ, RZ, RZ ;  /* 0x000000ffff0c7224 */ /* 0x000fe400078e00ff */
[----:B------:R-:W-:Y:S02]  /*11bd0*/  IMAD.MOV.U32 R11, RZ, RZ, 0x1f ;  /* 0x0000001fff0b7424 */ /* 0x000fe400078e00ff */
[----:B------:R-:W-:Y:S01]  /*11be0*/  IMAD.MOV.U32 R15, RZ, RZ, -0x1 ;  /* 0xffffffffff0f7424 */ /* 0x000fe200078e00ff */
[----:B0-----:R-:W-:-:S04]  /*11bf0*/  SHF.R.U32.HI R26, RZ, 0x5, R26 ;  /* 0x00000005ff1a7819 */ /* 0x001fc8000001161a */
[----:B------:R-:W-:-:S05]  /*11c00*/  LOP3.LUT R26, R26, 0x3, RZ, 0xc0, !PT ;  /* 0x000000031a1a7812 */ /* 0x000fca00078ec0ff */
[----:B------:R-:W-:-:S07]  /*11c10*/  IMAD.MOV.U32 R13, RZ, RZ, R26 ;  /* 0x000000ffff0d7224 */ /* 0x000fce00078e001a */
[----:B-12---:R-:W-:Y:S05]  /*11c20*/  WARPSYNC.COLLECTIVE R15, `(.L_x_13869) ;  /* 0x000000000f087348 */ /* 0x006fea0003c00000 */
[----:B------:R0:W3:Y:S02]  /*11c30*/  SHFL.IDX P6, R14, R13, R12, R11 ;  /* 0x0000000c0d0e7389 */ /* 0x0000e400000c000b */
[----:B0123--:R-:W-:Y:S01]  /*11c40*/  ENDCOLLECTIVE ;  /* 0x000000000000791b */ /* 0x00ffe20003800000 */
.L_x_13869:
[----:B------:R-:W-:Y:S05]  /*11c50*/  BRA `(.L_x_13870) ;  /* 0xffffffb0001c7947 */ /* 0x000fea000383ffff */
.L_x_13795:
[----:B-1----:R-:W2:Y:S02]  /*11c60*/  LDL R0, [R1+0x4] ;  /* 0x0000040001007983 */ /* 0x002ea40000100800 */
[----:B--2---:R1:W2:Y:S02]  /*11c70*/  SYNCS.PHASECHK.TRANS64.TRYWAIT P0, [R6+URZ+0x13280], R0 ;  /* 0x01328000060075a7 */ /* 0x0042a4000800017f */
[----:B--2---:R-:W-:Y:S05]  /*11c80*/  @!P0 NANOSLEEP.SYNCS 0x989680 ;  /* 0x009896800000895d */ /* 0x004fea0003900000 */
[----:B------:R-:W2:Y:S02]  /*11c90*/  @!P0 SYNCS.PHASECHK.TRANS64 P0, [R6+URZ+0x13280], R0 ;  /* 0x01328000060085a7 */ /* 0x000ea4000800007f */
[----:B--2---:R-:W-:Y:S05]  /*11ca0*/  @!P0 BRA `(.L_x_13795) ;  /* 0xfffffffc00ec8947 */ /* 0x004fea000383ffff */
[----:B------:R-:W-:Y:S05]  /*11cb0*/  BRA `(.L_x_13871) ;  /* 0xffffffb400507947 */ /* 0x000fea000383ffff */
.L_x_13796:
        /* <DEDUP_REMOVED lines=8> */
.L_x_13873:
[----:B------:R-:W-:Y:S05]  /*11d40*/  BSYNC B0 ;  /* 0x0000000000007941 */ /* 0x000fea0003800000 */
.L_x_13872:
        /* <DEDUP_REMOVED lines=8> */
.L_x_13874:
[----:B------:R-:W-:-:S05]  /*11dd0*/  IMAD.MOV.U32 R10, RZ, RZ, R14 ;  /* 0x000000ffff0a7224 */ /* 0x000fca00078e000e */
[----:B------:R-:W-:-:S05]  /*11de0*/  IADD3 R20, P1, R20, R10, RZ ;  /* 0x0000000a14147210 */ /* 0x000fca0007f3e0ff */
[----:B------:R-:W-:Y:S02]  /*11df0*/  IMAD.X R21, RZ, RZ, R3, P1 ;  /* 0x000000ffff157224 */ /* 0x000fe400008e0603 */
[----:B------:R-:W-:Y:S02]  /*11e00*/  IMAD.IADD R3, R16, 0x1, R18 ;  /* 0x0000000110037824 */ /* 0x000fe400078e0212 */
[----:B------:R0:W5:Y:S01]  /*11e10*/  LDL.LU R18, [R1+0x10] ;  /* 0x0000100001127983 */ /* 0x0001620000300800 */
[----:B------:R-:W-:Y:S01]  /*11e20*/  MOV R13, R2 ;  /* 0x00000002000d7202 */ /* 0x000fe20000000f00 */
[----:B------:R-:W-:Y:S01]  /*11e30*/  IMAD.MOV.U32 R12, RZ, RZ, 0x1 ;  /* 0x00000001ff0c7424 */ /* 0x000fe200078e00ff */
[C---:B------:R-:W-:Y:S02]  /*11e40*/  ISETP.LT.OR P1, PT, R7.reuse, 0x1, P0 ;  /* 0x000000010700780c */ /* 0x040fe40000721670 */
[----:B------:R-:W-:-:S13]  /*11e50*/  ISETP.GE.AND P2, PT, R7, 0x81, PT ;  /* 0x000000810700780c */ /* 0x000fda0003f46270 */
[----:B0----5:R-:W-:Y:S05]  /*11e60*/  WARPSYNC.COLLECTIVE R15, `(.L_x_13875) ;  /* 0x000000000f087348 */ /* 0x021fea0003c00000 */
[----:B------:R1:W2:Y:S02]  /*11e70*/  SHFL.IDX P6, R14, R13, R12, R11 ;  /* 0x0000000c0d0e7389 */ /* 0x0002a400000c000b */
[----:B012--5:R-:W-:Y:S01]  /*11e80*/  ENDCOLLECTIVE ;  /* 0x000000000000791b */ /* 0x027fe20003800000 */
.L_x_13875:
[C---:B------:R-:W-:Y:S02]  /*11e90*/  ISETP.GE.AND P4, PT, R7.reuse, 0x21, PT ;  /* 0x000000210700780c */ /* 0x040fe40003f86270 */
[----:B------:R-:W-:Y:S01]  /*11ea0*/  ISETP.GE.AND P3, PT, R7, 0x41, PT ;  /* 0x000000410700780c */ /* 0x000fe20003f66270 */
[----:B------:R-:W-:Y:S01]  /*11eb0*/  @!PT LDS RZ, [RZ] ;  /* 0x00000000fffff984 */ /* 0x000fe20000000800 */
[----:B------:R-:W-:Y:S01]  /*11ec0*/  @!PT LDS RZ, [RZ] ;  /* 0x00000000fffff984 */ /* 0x000fe20000000800 */
[----:B------:R-:W-:Y:S01]  /*11ed0*/  @!PT LDS RZ, [RZ] ;  /* 0x00000000fffff984 */ /* 0x000fe20000000800 */
[----:B------:R0:W-:Y:S01]  /*11ee0*/  LDGSTS.E.BYPASS.LTC128B.128 [R3+0x6000], desc[UR54][R20.64], !P1 ;  /* 0x0600000014037fae */ /* 0x0001e2000c901d76 */
[----:B------:R-:W-:Y:S01]  /*11ef0*/  IMAD.MOV.U32 R13, RZ, RZ, R0 ;  /* 0x000000ffff0d7224 */ /* 0x000fe200078e0000 */
[----:B0-----:R-:W0:Y:S01]  /*11f00*/  S2R R21, SR_TID.X ;  /* 0x0000000000157919 */ /* 0x001e220000002100 */
[----:B------:R-:W-:-:S09]  /*11f10*/  IMAD.MOV.U32 R10, RZ, RZ, R14 ;  /* 0x000000ffff0a7224 */ /* 0x000fd200078e000e */
[----:B0-----:R-:W-:Y:S05]  /*11f20*/  WARPSYNC.COLLECTIVE R15, `(.L_x_13876) ;  /* 0x000000000f087348 */ /* 0x001fea0003c00000 */
[----:B------:R1:W2:Y:S02]  /*11f30*/  SHFL.IDX P6, R14, R13, R12, R11 ;  /* 0x0000000c0d0e7389 */ /* 0x0002a400000c000b */
[----:B012---:R-:W-:Y:S01]  /*11f40*/  ENDCOLLECTIVE ;  /* 0x000000000000791b */ /* 0x007fe20003800000 */
.L_x_13876:
[----:B------:R-:W-:Y:S02]  /*11f50*/  IMAD.MOV.U32 R13, RZ, RZ, R2 ;  /* 0x000000ffff0d7224 */ /* 0x000fe400078e0002 */
[----:B------:R-:W-:Y:S02]  /*11f60*/  IMAD.MOV.U32 R12, RZ, RZ, R14 ;  /* 0x000000ffff0c7224 */ /* 0x000fe400078e000e */
[----:B------:R-:W-:-:S05]  /*11f70*/  IMAD.SHL.U32 R21, R21, 0x10, RZ ;  /* 0x0000001015157824 */ /* 0x000fca00078e00ff */
[----:B------:R-:W-:-:S04]  /*11f80*/  LOP3.LUT R21, R21, 0x30, RZ, 0xc0, !PT ;  /* 0x0000003015157812 */ /* 0x000fc800078ec0ff */
[----:B------:R-:W-:Y:S01]  /*11f90*/  IADD3 R20, P1, R21, R12, RZ ;  /* 0x0000000c15147210 */ /* 0x000fe20007f3e0ff */
[----:B------:R-:W-:-:S03]  /*11fa0*/  IMAD.MOV.U32 R12, RZ, RZ, 0x2 ;  /* 0x00000002ff0c7424 */ /* 0x000fc600078e00ff */
[----:B------:R-:W-:Y:S02]  /*11fb0*/  IADD3.X R21, RZ, R10, RZ, P1, !PT ;  /* 0x0000000aff157210 */ /* 0x000fe40000ffe4ff */
[----:B------:R-:W-:-:S13]  /*11fc0*/  ISETP.LT.OR P1, PT, R7, 0x21, P0 ;  /* 0x000000210700780c */ /* 0x000fda0000721670 */
[----:B------:R-:W-:Y:S05]  /*11fd0*/  WARPSYNC.COLLECTIVE R15, `(.L_x_13877) ;  /* 0x000000000f087348 */ /* 0x000fea0003c00000 */
[----:B------:R0:W1:Y:S02]  /*11fe0*/  SHFL.IDX P6, R14, R13, R12, R11 ;  /* 0x0000000c0d0e7389 */ /* 0x00006400000c000b */
[----:B01----:R-:W-:Y:S01]  /*11ff0*/  ENDCOLLECTIVE ;  /* 0x000000000000791b */ /* 0x003fe20003800000 */
.L_x_13877:
        /* <DEDUP_REMOVED lines=10> */
.L_x_13878:
[----:B------:R-:W-:Y:S01]  /*120a0*/  IMAD.MOV.U32 R13, RZ, RZ, R2 ;  /* 0x000000ffff0d7224 */ /* 0x000fe200078e0002 */
[----:B------:R-:W-:Y:S01]  /*120b0*/  MOV R12, R14 ;  /* 0x0000000e000c7202 */ /* 0x000fe20000000f00 */
[----:B------:R-:W-:-:S05]  /*120c0*/  IMAD.SHL.U32 R21, R21, 0x10, RZ ;  /* 0x0000001015157824 */ /* 0x000fca00078e00ff */
[----:B------:R-:W-:-:S04]  /*120d0*/  LOP3.LUT R21, R21, 0x30, RZ, 0xc0, !PT ;  /* 0x0000003015157812 */ /* 0x000fc800078ec0ff */
[----:B------:R-:W-:Y:S01]  /*120e0*/  IADD3 R20, P1, R21, R12, RZ ;  /* 0x0000000c15147210 */ /* 0x000fe20007f3e0ff */
[----:B------:R-:W-:-:S04]  /*120f0*/  IMAD.MOV.U32 R12, RZ, RZ, 0x3 ;  /* 0x00000003ff0c7424 */ /* 0x000fc800078e00ff */
[----:B------:R-:W-:-:S08]  /*12100*/  IMAD.X R21, RZ, RZ, R10, P1 ;  /* 0x000000ffff157224 */ /* 0x000fd000008e060a */
[----:B------:R-:W-:Y:S05]  /*12110*/  WARPSYNC.COLLECTIVE R15, `(.L_x_13879) ;  /* 0x000000000f087348 */ /* 0x000fea0003c00000 */
[----:B------:R0:W1:Y:S02]  /*12120*/  SHFL.IDX P6, R14, R13, R12, R11 ;  /* 0x0000000c0d0e7389 */ /* 0x00006400000c000b */
[----:B01----:R-:W-:Y:S01]  /*12130*/  ENDCOLLECTIVE ;  /* 0x000000000000791b */ /* 0x003fe20003800000 */
.L_x_13879:
[----:B------:R-:W-:Y:S01]  /*12140*/  ISETP.LT.OR P1, PT, R7, 0x41, P0 ;  /* 0x000000410700780c */ /* 0x000fe20000721670 */
[----:B------:R-:W0:Y:S01]  /*12150*/  S2R R10, SR_TID.X ;  /* 0x00000000000a7919 */ /* 0x000e220000002100 */
[----:B------:R-:W-:-:S11]  /*12160*/  IMAD.MOV.U32 R13, RZ, RZ, R0 ;  /* 0x000000ffff0d7224 */ /* 0x000fd600078e0000 */
[----:B------:R-:W-:Y:S01]  /*12170*/  @!PT LDS RZ, [RZ] ;  /* 0x00000000fffff984 */ /* 0x000fe20000000800 */
[----:B------:R-:W-:Y:S01]  /*12180*/  @!PT LDS RZ, [RZ] ;  /* 0x00000000fffff984 */ /* 0x000fe20000000800 */
[----:B------:R-:W-:Y:S01]  /*12190*/  @!PT LDS RZ, [RZ] ;  /* 0x00000000fffff984 */ /* 0x000fe20000000800 */
[----:B------:R1:W-:Y:S01]  /*121a0*/  LDGSTS.E.BYPASS.LTC128B.128 [R3+0x7000], desc[UR54][R20.64], !P1 ;  /* 0x0700000014037fae */ /* 0x0003e2000c901d76 */
[----:B------:R-:W-:-:S07]  /*121b0*/  IMAD.MOV.U32 R2, RZ, RZ, R14 ;  /* 0x000000ffff027224 */ /* 0x000fce00078e000e */
[----:B01----:R-:W-:Y:S05]  /*121c0*/  WARPSYNC.COLLECTIVE R15, `(.L_x_13880) ;  /* 0x000000000f087348 */ /* 0x003fea0003c00000 */
[----:B------:R2:W3:Y:S02]  /*121d0*/  SHFL.IDX P6, R14, R13, R12, R11 ;  /* 0x0000000c0d0e7389 */ /* 0x0004e400000c000b */
[----:B0123--:R-:W-:Y:S01]  /*121e0*/  ENDCOLLECTIVE ;  /* 0x000000000000791b */ /* 0x00ffe20003800000 */
.L_x_13880:
[----:B------:R-:W-:Y:S01]  /*121f0*/  SHF.L.U32 R10, R10, 0x4, RZ ;  /* 0x000000040a0a7819 */ /* 0x000fe200000006ff */
[----:B------:R-:W-:-:S03]  /*12200*/  IMAD.MOV.U32 R13, RZ, RZ, R24 ;  /* 0x000000ffff0d7224 */ /* 0x000fc600078e0018 */
[----:B------:R-:W-:Y:S01]  /*12210*/  LOP3.LUT R10, R10, 0x30, RZ, 0xc0, !PT ;  /* 0x000000300a0a7812 */ /* 0x000fe200078ec0ff */
[----:B------:R-:W-:Y:S02]  /*12220*/  IMAD.MOV.U32 R12, RZ, RZ, RZ ;  /* 0x000000ffff0c7224 */ /* 0x000fe400078e00ff */
[----:B------:R-:W-:-:S07]  /*12230*/  IMAD.MOV.U32 R0, RZ, RZ, R14 ;  /* 0x000000ffff007224 */ /* 0x000fce00078e000e */
[----:B------:R-:W-:Y:S05]  /*12240*/  WARPSYNC.COLLECTIVE R15, `(.L_x_13881) ;  /* 0x000000000f087348 */ /* 0x000fea0003c00000 */
[----:B------:R0:W1:Y:S02]  /*12250*/  SHFL.IDX P6, R14, R13, R12, R11 ;  /* 0x0000000c0d0e7389 */ /* 0x00006400000c000b */
[----:B01----:R-:W-:Y:S01]  /*12260*/  ENDCOLLECTIVE ;  /* 0x000000000000791b */ /* 0x003fe20003800000 */
.L_x_13881:
        /* <DEDUP_REMOVED lines=13> */
.L_x_13882:
[----:B------:R-:W-:Y:S01]  /*12340*/  IMAD.MOV.U32 R10, RZ, RZ, R14 ;  /* 0x000000ffff0a7224 */ /* 0x000fe200078e000e */
[----:B------:R-:W-:-:S04]  /*12350*/  LOP3.LUT R18, R18, 0xffffffef, RZ, 0xc0, !PT ;  /* 0xffffffef12127812 */ /* 0x000fc800078ec0ff */
[----:B------:R-:W-:-:S05]  /*12360*/  @P2 LOP3.LUT R18, R18, 0x10, RZ, 0xfc, !PT ;  /* 0x0000001012122812 */ /* 0x000fca00078efcff */
[----:B------:R1:W-:Y:S01]  /*12370*/  STL [R1+0x10], R18 ;  /* 0x0000101201007387 */ /* 0x0003e20000100800 */
[----:B------:R-:W-:Y:S05]  /*12380*/  BRA `(.L_x_13883) ;  /* 0xffffffb400087947 */ /* 0x000fea000383ffff */
.L_x_13801:
[----:B----4-:R-:W4:Y:S02]  /*12390*/  LDL R0, [R1+0x4] ;  /* 0x0000040001007983 */ /* 0x010f240000100800 */
[----:B----4-:R4:W0:Y:S02]  /*123a0*/  SYNCS.PHASECHK.TRANS64.TRYWAIT P0, [R6+URZ+0x13240], R0 ;  /* 0x01324000060075a7 */ /* 0x010824000800017f */
[----:B0-----:R-:W-:Y:S05]  /*123b0*/  @!P0 NANOSLEEP.SYNCS 0x989680 ;  /* 0x009896800000895d */ /* 0x001fea0003900000 */
[----:B------:R-:W0:Y:S02]  /*123c0*/  @!P0 SYNCS.PHASECHK.TRANS64 P0, [R6+URZ+0x13240], R0 ;  /* 0x01324000060085a7 */ /* 0x000e24000800007f */
[----:B0-----:R-:W-:Y:S05]  /*123d0*/  @!P0 BRA `(.L_x_13801) ;  /* 0xfffffffc00ec8947 */ /* 0x001fea000383ffff */
[----:B------:R-:W-:Y:S05]  /*123e0*/  BRA `(.L_x_13884) ;  /* 0xffffffb400687947 */ /* 0x000fea000383ffff */
.L_x_13802:
[----:B------:R-:W-:Y:S01]  /*123f0*/  BSSY B0, `(.L_x_13885) ;  /* 0x0000008000007945 */ /* 0x000fe20003800000 */
[----:B------:R-:W-:Y:S02]  /*12400*/  IMAD.MOV.U32 R13, RZ, RZ, R0 ;  /* 0x000000ffff0d7224 */ /* 0x000fe400078e0000 */
[----:B------:R-:W-:Y:S02]  /*12410*/  IMAD.MOV.U32 R12, RZ, RZ, RZ ;  /* 0x000000ffff0c7224 */ /* 0x000fe400078e00ff */
[----:B------:R-:W-:Y:S02]  /*12420*/  IMAD.MOV.U32 R11, RZ, RZ, 0x1c1f ;  /* 0x00001c1fff0b7424 */ /* 0x000fe400078e00ff */
[----:B------:R-:W-:-:S07]  /*12430*/  IMAD.MOV.U32 R15, RZ, RZ, -0x1 ;  /* 0xffffffffff0f7424 */ /* 0x000fce00078e00ff */
[----:B01-3--:R-:W-:Y:S05]  /*12440*/  WARPSYNC.COLLECTIVE R15, `(.L_x_13886) ;  /* 0x000000000f087348 */ /* 0x00bfea0003c00000 */
[----:B0-----:R0:W2:Y:S02]  /*12450*/  SHFL.IDX P6, R14, R13, R12, R11 ;  /* 0x0000000c0d0e7389 */ /* 0x0010a400000c000b */
[----:B0123--:R-:W-:Y:S01]  /*12460*/  ENDCOLLECTIVE ;  /* 0x000000000000791b */ /* 0x00ffe20003800000 */
.L_x_13886:
[----:B------:R-:W-:Y:S05]  /*12470*/  BSYNC B0 ;  /* 0x0000000000007941 */ /* 0x000fea0003800000 */
.L_x_13885:
[----:B------:R-:W0:Y:S01]  /*12480*/  S2R R18, SR_TID.X ;  /* 0x0000000000127919 */ /* 0x000e220000002100 */
[----:B------:R-:W-:Y:S01]  /*12490*/  IMAD.MOV.U32 R13, RZ, RZ, R2 ;  /* 0x000000ffff0d7224 */ /* 0x000fe200078e0002 */
[----:B------:R-:W-:Y:S01]  /*124a0*/  MOV R4, R14 ;  /* 0x0000000e00047202 */ /* 0x000fe20000000f00 */
[----:B------:R-:W-:Y:S01]  /*124b0*/  IMAD.MOV.U32 R12, RZ, RZ, RZ ;  /* 0x000000ffff0c7224 */ /* 0x000fe200078e00ff */
[----:B------:R-:W1:Y:S01]  /*124c0*/  LDC R20, c[0x0][0x2f4] ;  /* 0x0000bd00ff147b82 */ /* 0x000e620000000800 */
[----:B------:R-:W-:Y:S02]  /*124d0*/  IMAD.MOV.U32 R11, RZ, RZ, 0x1c1f ;  /* 0x00001c1fff0b7424 */ /* 0x000fe400078e00ff */
[----:B------:R-:W-:-:S07]  /*124e0*/  IMAD.MOV.U32 R15, RZ, RZ, -0x1 ;  /* 0xffffffffff0f7424 */ /* 0x000fce00078e00ff */
[----:B01----:R-:W-:Y:S05]  /*124f0*/  WARPSYNC.COLLECTIVE R15, `(.L_x_13887) ;  /* 0x000000000f087348 */ /* 0x003fea0003c00000 */
[----:B------:R2:W3:Y:S02]  /*12500*/  SHFL.IDX P6, R14, R13, R12, R11 ;  /* 0x0000000c0d0e7389 */ /* 0x0004e400000c000b */
[----:B0123--:R-:W-:Y:S01]  /*12510*/  ENDCOLLECTIVE ;  /* 0x000000000000791b */ /* 0x00ffe20003800000 */
.L_x_13887:
[----:B------:R-:W-:Y:S02]  /*12520*/  IMAD.MOV.U32 R13, RZ, RZ, R0 ;  /* 0x000000ffff0d7224 */ /* 0x000fe400078e0000 */
[----:B------:R-:W-:Y:S02]  /*12530*/  IMAD.MOV.U32 R12, RZ, RZ, 0x1 ;  /* 0x00000001ff0c7424 */ /* 0x000fe400078e00ff */
[----:B------:R-:W-:Y:S01]  /*12540*/  IMAD.SHL.U32 R18, R18, 0x10, RZ ;  /* 0x0000001012127824 */ /* 0x000fe200078e00ff */
[----:B------:R-:W-:-:S04]  /*12550*/  MOV R5, R14 ;  /* 0x0000000e00057202 */ /* 0x000fc80000000f00 */
[----:B------:R-:W-:-:S07]  /*12560*/  LOP3.LUT R18, R18, 0x30, RZ, 0xc0, !PT ;  /* 0x0000003012127812 */ /* 0x000fce00078ec0ff */
[----:B------:R-:W-:Y:S05]  /*12570*/  WARPSYNC.COLLECTIVE R15, `(.L_x_13888) ;  /* 0x000000000f087348 */ /* 0x000fea0003c00000 */
[----:B------:R0:W1:Y:S02]  /*12580*/  SHFL.IDX P6, R14, R13, R12, R11 ;  /* 0x0000000c0d0e7389 */ /* 0x00006400000c000b */
[----:B01----:R-:W-:Y:S01]  /*12590*/  ENDCOLLECTIVE ;  /* 0x000000000000791b */ /* 0x003fe20003800000 */
.L_x_13888:
[C---:B------:R-:W-:Y:S02]  /*125a0*/  @P5 IADD3 R5, P0, R18.reuse, R5, RZ ;  /* 0x0000000512055210 */ /* 0x040fe40007f1e0ff */
[----:B------:R-:W-:-:S03]  /*125b0*/  ISETP.GE.AND P2, PT, R18, R20, PT ;  /* 0x000000141200720c */ /* 0x000fc60003f46270 */
        /* <DEDUP_REMOVED lines=13> */
.L_x_13889:
[----:B------:R-:W-:Y:S02]  /*12690*/  IMAD.MOV.U32 R13, RZ, RZ, R0 ;  /* 0x000000ffff0d7224 */ /* 0x000fe400078e0000 */
[----:B------:R-:W-:Y:S01]  /*126a0*/  IMAD.MOV.U32 R12, RZ, RZ, 0x2 ;  /* 0x00000002ff0c7424 */ /* 0x000fe200078e00ff */
[----:B------:R-:W-:-:S07]  /*126b0*/  MOV R5, R14 ;  /* 0x0000000e00057202 */ /* 0x000fce0000000f00 */
[----:B------:R-:W-:Y:S05]  /*126c0*/  WARPSYNC.COLLECTIVE R15, `(.L_x_13890) ;  /* 0x000000000f087348 */ /* 0x000fea0003c00000 */
[----:B------:R0:W1:Y:S02]  /*126d0*/  SHFL.IDX P6, R14, R13, R12, R11 ;  /* 0x0000000c0d0e7389 */ /* 0x00006400000c000b */
[----:B01----:R-:W-:Y:S01]  /*126e0*/  ENDCOLLECTIVE ;  /* 0x000000000000791b */ /* 0x003fe20003800000 */
.L_x_13890:
        /* <DEDUP_REMOVED lines=14> */
.L_x_13891:
[----:B------:R-:W-:Y:S02]  /*127d0*/  IMAD.MOV.U32 R13, RZ, RZ, R0 ;  /* 0x000000ffff0d7224 */ /* 0x000fe400078e0000 */
[----:B------:R-:W-:Y:S01]  /*127e0*/  IMAD.MOV.U32 R12, RZ, RZ, 0x3 ;  /* 0x00000003ff0c7424 */ /* 0x000fe200078e00ff */
[----:B------:R-:W-:-:S07]  /*127f0*/  MOV R5, R14 ;  /* 0x0000000e00057202 */ /* 0x000fce0000000f00 */
[----:B------:R-:W-:Y:S05]  /*12800*/  WARPSYNC.COLLECTIVE R15, `(.L_x_13892) ;  /* 0x000000000f087348 */ /* 0x000fea0003c00000 */
[----:B------:R0:W1:Y:S02]  /*12810*/  SHFL.IDX P6, R14, R13, R12, R11 ;  /* 0x0000000c0d0e7389 */ /* 0x00006400000c000b */
[----:B01----:R-:W-:Y:S01]  /*12820*/  ENDCOLLECTIVE ;  /* 0x000000000000791b */ /* 0x003fe20003800000 */
.L_x_13892:
[----:B------:R-:W-:-:S05]  /*12830*/  @P3 IADD3 R5, P0, R18, R5, RZ ;  /* 0x0000000512053210 */ /* 0x000fca0007f1e0ff */
[----:B------:R-:W-:-:S05]  /*12840*/  @P3 IMAD.X R4, RZ, RZ, R4, P0 ;  /* 0x000000ffff043224 */ /* 0x000fca00000e0604 */
        /* <DEDUP_REMOVED lines=12> */
.L_x_13893:
[----:B------:R-:W-:Y:S02]  /*12910*/  IMAD.MOV.U32 R13, RZ, RZ, R7 ;  /* 0x000000ffff0d7224 */ /* 0x000fe400078e0007 */
[----:B------:R-:W-:Y:S01]  /*12920*/  IMAD.MOV.U32 R12, RZ, RZ, RZ ;  /* 0x000000ffff0c7224 */ /* 0x000fe200078e00ff */
[----:B------:R-:W-:-:S07]  /*12930*/  MOV R2, R14 ;  /* 0x0000000e00027202 */ /* 0x000fce0000000f00 */
[----:B------:R-:W-:Y:S05]  /*12940*/  WARPSYNC.COLLECTIVE R15, `(.L_x_13894) ;  /* 0x000000000f087348 */ /* 0x000fea0003c00000 */
[----:B------:R0:W1:Y:S02]  /*12950*/  SHFL.IDX P6, R14, R13, R12, R11 ;  /* 0x0000000c0d0e7389 */ /* 0x00006400000c000b */
[----:B01----:R-:W-:Y:S01]  /*12960*/  ENDCOLLECTIVE ;  /* 0x000000000000791b */ /* 0x003fe20003800000 */
.L_x_13894:
        /* <DEDUP_REMOVED lines=13> */
.L_x_13895:
[----:B------:R-:W-:Y:S01]  /*12a40*/  IMAD.MOV.U32 R4, RZ, RZ, R14 ;  /* 0x000000ffff047224 */ /* 0x000fe200078e000e */
[----:B------:R-:W-:Y:S06]  /*12a50*/  BRA `(.L_x_13896) ;  /* 0xffffffb000dc7947 */ /* 0x000fec000383ffff */
.L_x_13809:
[----:B------:R-:W-:Y:S01]  /*12a60*/  IMAD.MOV.U32 R13, RZ, RZ, R4 ;  /* 0x000000ffff0d7224 */ /* 0x000fe200078e0004 */
[----:B------:R-:W-:Y:S01]  /*12a70*/  MOV R15, 0xffffffff ;  /* 0xffffffff000f7802 */ /* 0x000fe20000000f00 */
[----:B------:R-:W-:Y:S02]  /*12a80*/  IMAD.MOV.U32 R12, RZ, RZ, RZ ;  /* 0x000000ffff0c7224 */ /* 0x000fe400078e00ff */
[----:B------:R-:W-:Y:S02]  /*12a90*/  IMAD.MOV.U32 R11, RZ, RZ, 0x1c1f ;  /* 0x00001c1fff0b7424 */ /* 0x000fe400078e00ff */
[----:B------:R-:W-:Y:S02]  /*12aa0*/  IMAD R5, R21, 0xc0, R24 ;  /* 0x000000c015057824 */ /* 0x000fe400078e0218 */
[----:B------:R-:W-:-:S07]  /*12ab0*/  IMAD R3, R9, UR40, RZ ;  /* 0x0000002809037c24 */ /* 0x000fce000f8e02ff */
[----:B-----5:R-:W-:Y:S05]  /*12ac0*/  WARPSYNC.COLLECTIVE R15, `(.L_x_13897) ;  /* 0x000000000f087348 */ /* 0x020fea0003c00000 */
[----:B------:R0:W1:Y:S02]  /*12ad0*/  SHFL.IDX P6, R14, R13, R12, R11 ;  /* 0x0000000c0d0e7389 */ /* 0x00006400000c000b */
[----:B01---5:R-:W-:Y:S01]  /*12ae0*/  ENDCOLLECTIVE ;  /* 0x000000000000791b */ /* 0x023fe20003800000 */
.L_x_13897:
[C---:B------:R-:W-:Y:S02]  /*12af0*/  IADD3 R10, R5.reuse, 0x20, RZ ;  /* 0x00000020050a7810 */ /* 0x040fe40007ffe0ff */
[----:B------:R-:W-:Y:S01]  /*12b00*/  ISETP.GE.AND P2, PT, R5, R3, PT ;  /* 0x000000030500720c */ /* 0x000fe20003f46270 */
[----:B------:R-:W-:Y:S02]  /*12b10*/  IMAD.MOV.U32 R13, RZ, RZ, R0 ;  /* 0x000000ffff0d7224 */ /* 0x000fe400078e0000 */
[----:B------:R-:W-:-:S10]  /*12b20*/  IMAD.MOV.U32 R7, RZ, RZ, R14 ;  /* 0x000000ffff077224 */ /* 0x000fd400078e000e */
[----:B------:R-:W-:Y:S05]  /*12b30*/  WARPSYNC.COLLECTIVE R15, `(.L_x_13898) ;  /* 0x000000000f087348 */ /* 0x000fea0003c00000 */
[----:B------:R0:W1:Y:S02]  /*12b40*/  SHFL.IDX P6, R14, R13, R12, R11 ;  /* 0x0000000c0d0e7389 */ /* 0x00006400000c000b */
[----:B01----:R-:W-:Y:S01]  /*12b50*/  ENDCOLLECTIVE ;  /* 0x000000000000791b */ /* 0x003fe20003800000 */
.L_x_13898:
[----:B------:R-:W-:Y:S02]  /*12b60*/  IMAD.MOV.U32 R13, RZ, RZ, R4 ;  /* 0x000000ffff0d7224 */ /* 0x000fe400078e0004 */
[----:B------:R-:W-:Y:S02]  /*12b70*/  IMAD.MOV.U32 R12, RZ, RZ, 0x1 ;  /* 0x00000001ff0c7424 */ /* 0x000fe400078e00ff */
[----:B------:R-:W-:-:S07]  /*12b80*/  IMAD.MOV.U32 R8, RZ, RZ, R14 ;  /* 0x000000ffff087224 */ /* 0x000fce00078e000e */
[----:B------:R-:W-:Y:S05]  /*12b90*/  WARPSYNC.COLLECTIVE R15, `(.L_x_13899) ;  /* 0x000000000f087348 */ /* 0x000fea0003c00000 */
[----:B------:R0:W1:Y:S02]  /*12ba0*/  SHFL.IDX P6, R14, R13, R12, R11 ;  /* 0x0000000c0d0e7389 */ /* 0x00006400000c000b */
[----:B01----:R-:W-:Y:S01]  /*12bb0*/  ENDCOLLECTIVE ;  /* 0x000000000000791b */ /* 0x003fe20003800000 */
.L_x_13899:
        /* <DEDUP_REMOVED lines=13> */
.L_x_13900:
[----:B------:R-:W-:Y:S02]  /*12c90*/  IMAD.MOV.U32 R13, RZ, RZ, R4 ;  /* 0x000000ffff0d7224 */ /* 0x000fe400078e0004 */
[----:B------:R-:W-:Y:S02]  /*12ca0*/  IMAD.MOV.U32 R12, RZ, RZ, 0x2 ;  /* 0x00000002ff0c7424 */ /* 0x000fe400078e00ff */
[----:B------:R-:W-:-:S07]  /*12cb0*/  IMAD.MOV.U32 R8, RZ, RZ, R14 ;  /* 0x000000ffff087224 */ /* 0x000fce00078e000e */
[----:B------:R-:W-:Y:S05]  /*12cc0*/  WARPSYNC.COLLECTIVE R15, `(.L_x_13901) ;  /* 0x000000000f087348 */ /* 0x000fea0003c00000 */
[----:B------:R0:W1:Y:S02]  /*12cd0*/  SHFL.IDX P6, R14, R13, R12, R11 ;  /* 0x0000000c0d0e7389 */ /* 0x00006400000c000b */
[----:B01----:R-:W-:Y:S01]  /*12ce0*/  ENDCOLLECTIVE ;  /* 0x000000000000791b */ /* 0x003fe20003800000 */
.L_x_13901:
[----:B------:R-:W-:-:S04]  /*12cf0*/  @!P2 IADD3 R8, P1, R20, R8, RZ ;  /* 0x000000081408a210 */ /* 0x000fc80007f3e0ff */
[----:B------:R-:W-:-:S05]  /*12d00*/  @!P2 IADD3.X R7, RZ, R7, RZ, P1, !PT ;  /* 0x00000007ff07a210 */ /* 0x000fca0000ffe4ff */
[----:B------:R-:W-:Y:S02]  /*12d10*/  @!P2 IMAD.MOV.U32 R9, RZ, RZ, R7 ;  /* 0x000000ffff09a224 */ /* 0x000fe400078e0007 */
[----:B------:R-:W-:Y:S01]  /*12d20*/  VIADD R7, R5, 0x40 ;  /* 0x0000004005077836 */ /* 0x000fe20000000000 */
[----:B------:R-:W-:Y:S02]  /*12d30*/  MOV R13, R0 ;  /* 0x00000000000d7202 */ /* 0x000fe40000000f00 */
        /* <DEDUP_REMOVED lines=9> */
.L_x_13902:
[----:B------:R-:W-:Y:S02]  /*12dd0*/  IMAD.MOV.U32 R13, RZ, RZ, R4 ;  /* 0x000000ffff0d7224 */ /* 0x000fe400078e0004 */
[----:B------:R-:W-:Y:S02]  /*12de0*/  IMAD.MOV.U32 R12, RZ, RZ, 0x3 ;  /* 0x00000003ff0c7424 */ /* 0x000fe400078e00ff */
[----:B------:R-:W-:-:S07]  /*12df0*/  IMAD.MOV.U32 R8, RZ, RZ, R14 ;  /* 0x000000ffff087224 */ /* 0x000fce00078e000e */
[----:B------:R-:W-:Y:S05]  /*12e00*/  WARPSYNC.COLLECTIVE R15, `(.L_x_13903) ;  /* 0x000000000f087348 */ /* 0x000fea0003c00000 */
[----:B------:R0:W1:Y:S02]  /*12e10*/  SHFL.IDX P6, R14, R13, R12, R11 ;  /* 0x0000000c0d0e7389 */ /* 0x00006400000c000b */
[----:B01----:R-:W-:Y:S01]  /*12e20*/  ENDCOLLECTIVE ;  /* 0x000000000000791b */ /* 0x003fe20003800000 */
.L_x_13903:
[----:B------:R-:W-:-:S05]  /*12e30*/  @!P2 IADD3 R8, P1, R20, R8, RZ ;  /* 0x000000081408a210 */ /* 0x000fca0007f3e0ff */
[----:B------:R-:W-:-:S04]  /*12e40*/  @!P2 IMAD.X R7, RZ, RZ, R7, P1 ;  /* 0x000000ffff07a224 */ /* 0x000fc800008e0607 */
[----:B------:R-:W-:Y:S02]  /*12e50*/  @!P2 IMAD.MOV.U32 R9, RZ, RZ, R7 ;  /* 0x000000ffff09a224 */ /* 0x000fe400078e0007 */
[----:B------:R-:W-:Y:S02]  /*12e60*/  IMAD.MOV.U32 R13, RZ, RZ, R0 ;  /* 0x000000ffff0d7224 */ /* 0x000fe400078e0000 */
[----:B------:R-:W-:Y:S01]  /*12e70*/  VIADD R7, R5, 0x60 ;  /* 0x0000006005077836 */ /* 0x000fe20000000000 */
[----:B------:R-:W-:Y:S01]  /*12e80*/  @!PT LDS RZ, [RZ] ;  /* 0x00000000fffff984 */ /* 0x000fe20000000800 */
[----:B------:R-:W-:Y:S01]  /*12e90*/  @!PT LDS RZ, [RZ] ;  /* 0x00000000fffff984 */ /* 0x000fe20000000800 */
[----:B------:R-:W-:Y:S01]  /*12ea0*/  @!PT LDS RZ, [RZ] ;  /* 0x00000000fffff984 */ /* 0x000fe20000000800 */
[----:B------:R0:W-:Y:S04]  /*12eb0*/  @!P2 LDGSTS.E.BYPASS.LTC128B.128 [R18+0xc000], desc[UR54][R8.64], !P0 ;  /* 0x0c0000000812afae */ /* 0x0001e8000c101d76 */
[----:B------:R-:W-:Y:S02]  /*12ec0*/  ISETP.GE.AND P2, PT, R7, R3, PT ;  /* 0x000000030700720c */ /* 0x000fe40003f46270 */
[----:B------:R-:W-:-:S11]  /*12ed0*/  MOV R4, R14 ;  /* 0x0000000e00047202 */ /* 0x000fd60000000f00 */
[----:B0-----:R-:W-:Y:S05]  /*12ee0*/  WARPSYNC.COLLECTIVE R15, `(.L_x_13904) ;  /* 0x000000000f087348 */ /* 0x001fea0003c00000 */
[----:B------:R1:W2:Y:S02]  /*12ef0*/  SHFL.IDX P6, R14, R13, R12, R11 ;  /* 0x0000000c0d0e7389 */ /* 0x0002a400000c000b */
[----:B012---:R-:W-:Y:S01]  /*12f00*/  ENDCOLLECTIVE ;  /* 0x000000000000791b */ /* 0x007fe20003800000 */
.L_x_13904:
[----:B------:R-:W-:Y:S02]  /*12f10*/  IMAD.MOV.U32 R13, RZ, RZ, R6 ;  /* 0x000000ffff0d7224 */ /* 0x000fe400078e0006 */
[----:B------:R-:W-:Y:S02]  /*12f20*/  IMAD.MOV.U32 R12, RZ, RZ, RZ ;  /* 0x000000ffff0c7224 */ /* 0x000fe400078e00ff */
[----:B------:R-:W-:-:S07]  /*12f30*/  IMAD.MOV.U32 R0, RZ, RZ, R14 ;  /* 0x000000ffff007224 */ /* 0x000fce00078e000e */
[----:B------:R-:W-:Y:S05]  /*12f40*/  WARPSYNC.COLLECTIVE R15, `(.L_x_13905) ;  /* 0x000000000f087348 */ /* 0x000fea0003c00000 */
[----:B------:R0:W1:Y:S02]  /*12f50*/  SHFL.IDX P6, R14, R13, R12, R11 ;  /* 0x0000000c0d0e7389 */ /* 0x00006400000c000b */
[----:B01----:R-:W-:Y:S01]  /*12f60*/  ENDCOLLECTIVE ;  /* 0x000000000000791b */ /* 0x003fe20003800000 */
.L_x_13905:
[----:B------:R-:W-:-:S05]  /*12f70*/  @!P2 IADD3 R0, P1, R20, R0, RZ ;  /* 0x000000001400a210 */ /* 0x000fca0007f3e0ff */
[----:B------:R-:W-:Y:S02]  /*12f80*/  @!P2 IMAD.MOV.U32 R8, RZ, RZ, R0 ;  /* 0x000000ffff08a224 */ /* 0x000fe400078e0000 */
[----:B------:R-:W-:Y:S02]  /*12f90*/  @!P2 IMAD.X R4, RZ, RZ, R4, P1 ;  /* 0x000000ffff04a224 */ /* 0x000fe400008e0604 */
[----:B------:R-:W-:-:S03]  /*12fa0*/  IMAD.MOV.U32 R13, RZ, RZ, R2 ;  /* 0x000000ffff0d7224 */ /* 0x000fc600078e0002 */
[----:B------:R-:W-:Y:S02]  /*12fb0*/  @!P2 MOV R9, R4 ;  /* 0x000000040009a202 */ /* 0x000fe40000000f00 */
[----:B------:R-:W-:-:S03]  /*12fc0*/  IADD3 R4, R5, 0x80, RZ ;  /* 0x0000008005047810 */ /* 0x000fc60007ffe0ff */
        /* <DEDUP_REMOVED lines=9> */
.L_x_13906:
[----:B------:R-:W-:Y:S02]  /*13060*/  IMAD.MOV.U32 R13, RZ, RZ, R6 ;  /* 0x000000ffff0d7224 */ /* 0x000fe400078e0006 */
[----:B------:R-:W-:Y:S02]  /*13070*/  IMAD.MOV.U32 R12, RZ, RZ, 0x1 ;  /* 0x00000001ff0c7424 */ /* 0x000fe400078e00ff */
[----:B------:R-:W-:-:S07]  /*13080*/  IMAD.MOV.U32 R8, RZ, RZ, R14 ;  /* 0x000000ffff087224 */ /* 0x000fce00078e000e */
[----:B------:R-:W-:Y:S05]  /*13090*/  WARPSYNC.COLLECTIVE R15, `(.L_x_13907) ;  /* 0x000000000f087348 */ /* 0x000fea0003c00000 */
[----:B------:R0:W1:Y:S02]  /*130a0*/  SHFL.IDX P6, R14, R13, R12, R11 ;  /* 0x0000000c0d0e7389 */ /* 0x00006400000c000b */
[----:B01----:R-:W-:Y:S01]  /*130b0*/  ENDCOLLECTIVE ;  /* 0x000000000000791b */ /* 0x003fe20003800000 */
.L_x_13907:
[----:B------:R-:W-:-:S05]  /*130c0*/  @!P2 IADD3 R8, P1, R20, R8, RZ ;  /* 0x000000081408a210 */ /* 0x000fca0007f3e0ff */
[----:B------:R-:W-:-:S04]  /*130d0*/  @!P2 IMAD.X R0, RZ, RZ, R0, P1 ;  /* 0x000000ffff00a224 */ /* 0x000fc800008e0600 */
[----:B------:R-:W-:Y:S01]  /*130e0*/  @!P2 IMAD.MOV.U32 R9, RZ, RZ, R0 ;  /* 0x000000ffff09a224 */ /* 0x000fe200078e0000 */
[----:B------:R-:W-:-:S04]  /*130f0*/  MOV R13, R2 ;  /* 0x00000002000d7202 */ /* 0x000fc80000000f00 */
        /* <DEDUP_REMOVED lines=8> */
.L_x_13908:
[----:B------:R-:W-:Y:S01]  /*13180*/  IMAD.MOV.U32 R2, RZ, RZ, R14 ;  /* 0x000000ffff027224 */ /* 0x000fe200078e000e */
[----:B------:R-:W-:Y:S06]  /*13190*/  BRA `(.L_x_13909) ;  /* 0xffffffb400d87947 */ /* 0x000fec000383ffff */
.L_x_13812:
[----:B-1----:R1:W2:Y:S02]  /*131a0*/  SYNCS.PHASECHK.TRANS64.TRYWAIT P0, [R16+URZ+0x13220], R3 ;  /* 0x01322003100075a7 */ /* 0x0022a4000800017f */
[----:B--2---:R-:W-:Y:S05]  /*131b0*/  @!P0 NANOSLEEP.SYNCS 0x989680 ;  /* 0x009896800000895d */ /* 0x004fea0003900000 */
[----:B------:R-:W2:Y:S02]  /*131c0*/  @!P0 SYNCS.PHASECHK.TRANS64 P0, [R16+URZ+0x13220], R3 ;  /* 0x01322003100085a7 */ /* 0x000ea4000800007f */
[----:B--2---:R-:W-:Y:S05]  /*131d0*/  @!P0 BRA `(.L_x_13812) ;  /* 0xfffffffc00f08947 */ /* 0x004fea000383ffff */
[----:B------:R-:W-:Y:S05]  /*131e0*/  BRA `(.L_x_13910) ;  /* 0xffffffb800347947 */ /* 0x000fea000383ffff */
.L_x_13816:
[----:B0-----:R0:W1:Y:S02]  /*131f0*/  SYNCS.PHASECHK.TRANS64.TRYWAIT P0, [R0+URZ+0x13280], R29 ;  /* 0x0132801d000075a7 */ /* 0x001064000800017f */
[----:B-1----:R-:W-:Y:S05]  /*13200*/  @!P0 NANOSLEEP.SYNCS 0x989680 ;  /* 0x009896800000895d */ /* 0x002fea0003900000 */
[----:B------:R-:W1:Y:S02]  /*13210*/  @!P0 SYNCS.PHASECHK.TRANS64 P0, [R0+URZ+0x13280], R29 ;  /* 0x0132801d000085a7 */ /* 0x000e64000800007f */
[----:B-1----:R-:W-:Y:S05]  /*13220*/  @!P0 BRA `(.L_x_13816) ;  /* 0xfffffffc00f08947 */ /* 0x002fea000383ffff */
[----:B------:R-:W-:Y:S05]  /*13230*/  BRA `(.L_x_13911) ;  /* 0xffffffbc00807947 */ /* 0x000fea000383ffff */
.L_x_13817:
        /* <DEDUP_REMOVED lines=8> */
.L_x_13913:
[----:B------:R-:W-:Y:S05]  /*132c0*/  BSYNC B0 ;  /* 0x0000000000007941 */ /* 0x000fea0003800000 */
.L_x_13912:
[----:B------:R-:W0:Y:S01]  /*132d0*/  S2R R2, SR_TID.X ;  /* 0x0000000000027919 */ /* 0x000e220000002100 */
[----:B------:R-:W-:Y:S01]  /*132e0*/  IMAD.MOV.U32 R13, RZ, RZ, R4 ;  /* 0x000000ffff0d7224 */ /* 0x000fe200078e0004 */
[----:B------:R-:W-:Y:S01]  /*132f0*/  MOV R3, R14 ;  /* 0x0000000e00037202 */ /* 0x000fe20000000f00 */
[----:B------:R-:W-:Y:S02]  /*13300*/  IMAD.MOV.U32 R12, RZ, RZ, RZ ;  /* 0x000000ffff0c7224 */ /* 0x000fe400078e00ff */
[----:B------:R-:W-:Y:S02]  /*13310*/  IMAD.MOV.U32 R11, RZ, RZ, 0x1c1f ;  /* 0x00001c1fff0b7424 */ /* 0x000fe400078e00ff */
[----:B------:R-:W-:Y:S02]  /*13320*/  IMAD.MOV.U32 R15, RZ, RZ, -0x1 ;  /* 0xffffffffff0f7424 */ /* 0x000fe400078e00ff */
[----:B------:R-:W-:-:S07]  /*13330*/  IMAD.IADD R6, R16, 0x1, R6 ;  /* 0x0000000110067824 */ /* 0x000fce00078e0206 */
[----:B0-----:R-:W-:Y:S05]  /*13340*/  WARPSYNC.COLLECTIVE R15, `(.L_x_13914) ;  /* 0x000000000f087348 */ /* 0x001fea0003c00000 */
[----:B------:R1:W2:Y:S02]  /*13350*/  SHFL.IDX P6, R14, R13, R12, R11 ;  /* 0x0000000c0d0e7389 */ /* 0x0002a400000c000b */
[----:B012---:R-:W-:Y:S01]  /*13360*/  ENDCOLLECTIVE ;  /* 0x000000000000791b */ /* 0x007fe20003800000 */
.L_x_13914:
        /* <DEDUP_REMOVED lines=11> */
.L_x_13915:
[----:B------:R-:W-:Y:S01]  /*13420*/  @!PT LDS RZ, [RZ] ;  /* 0x00000000fffff984 */ /* 0x000fe20000000800 */
[----:B------:R-:W-:Y:S01]  /*13430*/  @!PT LDS RZ, [RZ] ;  /* 0x00000000fffff984 */ /* 0x000fe20000000800 */
[----:B------:R-:W-:Y:S01]  /*13440*/  @!PT LDS RZ, [RZ] ;  /* 0x00000000fffff984 */ /* 0x000fe20000000800 */
[----:B------:R0:W-:Y:S01]  /*13450*/  LDGSTS.E.BYPASS.LTC128B.128 [R6+0x6000], desc[UR54][R2.64], !P2 ;  /* 0x0600000002067fae */ /* 0x0001e2000d101d76 */
[----:B------:R-:W-:Y:S01]  /*13460*/  IMAD.MOV.U32 R13, RZ, RZ, R4 ;  /* 0x000000ffff0d7224 */ /* 0x000fe200078e0004 */
[----:B0-----:R-:W0:Y:S01]  /*13470*/  S2R R2, SR_TID.X ;  /* 0x0000000000027919 */ /* 0x001e220000002100 */
[----:B------:R-:W-:-:S07]  /*13480*/  MOV R3, R14 ;  /* 0x0000000e00037202 */ /* 0x000fce0000000f00 */
[----:B0-----:R-:W-:Y:S05]  /*13490*/  WARPSYNC.COLLECTIVE R15, `(.L_x_13916) ;  /* 0x000000000f087348 */ /* 0x001fea0003c00000 */
[----:B------:R1:W2:Y:S02]  /*134a0*/  SHFL.IDX P6, R14, R13, R12, R11 ;  /* 0x0000000c0d0e7389 */ /* 0x0002a400000c000b */
[----:B012---:R-:W-:Y:S01]  /*134b0*/  ENDCOLLECTIVE ;  /* 0x000000000000791b */ /* 0x007fe20003800000 */
.L_x_13916:
[----:B------:R-:W-:Y:S01]  /*134c0*/  IMAD.MOV.U32 R13, RZ, RZ, R5 ;  /* 0x000000ffff0d7224 */ /* 0x000fe200078e0005 */
[----:B------:R-:W-:Y:S01]  /*134d0*/  MOV R12, 0x2 ;  /* 0x00000002000c7802 */ /* 0x000fe20000000f00 */
        /* <DEDUP_REMOVED lines=9> */
.L_x_13917:
        /* <DEDUP_REMOVED lines=10> */
.L_x_13918:
[----:B------:R-:W-:Y:S02]  /*13610*/  IMAD.MOV.U32 R13, RZ, RZ, R5 ;  /* 0x000000ffff0d7224 */ /* 0x000fe400078e0005 */
[----:B------:R-:W-:Y:S02]  /*13620*/  IMAD.MOV.U32 R12, RZ, RZ, 0x3 ;  /* 0x00000003ff0c7424 */ /* 0x000fe400078e00ff */
[----:B------:R-:W-:Y:S02]  /*13630*/  IMAD.SHL.U32 R15, R2, 0x10, RZ ;  /* 0x00000010020f7824 */ /* 0x000fe400078e00ff */
[----:B------:R-:W-:-:S03]  /*13640*/  IMAD.MOV.U32 R2, RZ, RZ, R14 ;  /* 0x000000ffff027224 */ /* 0x000fc600078e000e */
[----:B------:R-:W-:-:S04]  /*13650*/  LOP3.LUT R15, R15, 0x30, RZ, 0xc0, !PT ;  /* 0x000000300f0f7812 */ /* 0x000fc800078ec0ff */
[----:B------:R-:W-:Y:S01]  /*13660*/  IADD3 R2, P0, R15, R2, RZ ;  /* 0x000000020f027210 */ /* 0x000fe20007f1e0ff */
[----:B------:R-:W-:-:S03]  /*13670*/  IMAD.MOV.U32 R15, RZ, RZ, -0x1 ;  /* 0xffffffffff0f7424 */ /* 0x000fc600078e00ff */
[----:B------:R-:W-:-:S09]  /*13680*/  IADD3.X R3, RZ, R3, RZ, P0, !PT ;  /* 0x00000003ff037210 */ /* 0x000fd200007fe4ff */
[----:B------:R-:W-:Y:S05]  /*13690*/  WARPSYNC.COLLECTIVE R15, `(.L_x_13919) ;  /* 0x000000000f087348 */ /* 0x000fea0003c00000 */
[----:B------:R0:W1:Y:S02]  /*136a0*/  SHFL.IDX P6, R14, R13, R12, R11 ;  /* 0x0000000c0d0e7389 */ /* 0x00006400000c000b */
[----:B01----:R-:W-:Y:S01]  /*136b0*/  ENDCOLLECTIVE ;  /* 0x000000000000791b */ /* 0x003fe20003800000 */
.L_x_13919:
        /* <DEDUP_REMOVED lines=10> */
.L_x_13920:
[----:B------:R-:W-:Y:S02]  /*13760*/  IMAD.MOV.U32 R13, RZ, RZ, R18 ;  /* 0x000000ffff0d7224 */ /* 0x000fe400078e0012 */
[----:B------:R-:W-:Y:S01]  /*13770*/  IMAD.MOV.U32 R12, RZ, RZ, RZ ;  /* 0x000000ffff0c7224 */ /* 0x000fe200078e00ff */
[----:B------:R-:W-:Y:S01]  /*13780*/  SHF.L.U32 R5, R2, 0x4, RZ ;  /* 0x0000000402057819 */ /* 0x000fe200000006ff */
[----:B------:R-:W-:-:S07]  /*13790*/  IMAD.MOV.U32 R2, RZ, RZ, R14 ;  /* 0x000000ffff027224 */ /* 0x000fce00078e000e */
[----:B------:R-:W-:Y:S05]  /*137a0*/  WARPSYNC.COLLECTIVE R15, `(.L_x_13921) ;  /* 0x000000000f087348 */ /* 0x000fea0003c00000 */
[----:B------:R0:W1:Y:S02]  /*137b0*/  SHFL.IDX P6, R14, R13, R12, R11 ;  /* 0x0000000c0d0e7389 */ /* 0x00006400000c000b */
[----:B01----:R-:W-:Y:S01]  /*137c0*/  ENDCOLLECTIVE ;  /* 0x000000000000791b */ /* 0x003fe20003800000 */
.L_x_13921:
[----:B------:R-:W-:-:S04]  /*137d0*/  LOP3.LUT R5, R5, 0x30, RZ, 0xc0, !PT ;  /* 0x0000003005057812 */ /* 0x000fc800078ec0ff */
[----:B------:R-:W-:-:S05]  /*137e0*/  IADD3 R2, P0, R5, R2, RZ ;  /* 0x0000000205027210 */ /* 0x000fca0007f1e0ff */
[----:B------:R-:W-:Y:S01]  /*137f0*/  IMAD.X R3, RZ, RZ, R3, P0 ;  /* 0x000000ffff037224 */ /* 0x000fe200000e0603 */
[----:B------:R-:W-:-:S04]  /*13800*/  MOV R13, R20 ;  /* 0x00000014000d7202 */ /* 0x000fc80000000f00 */
        /* <DEDUP_REMOVED lines=8> */
.L_x_13922:
[----:B------:R-:W-:Y:S01]  /*13890*/  IMAD.MOV.U32 R2, RZ, RZ, R14 ;  /* 0x000000ffff027224 */ /* 0x000fe200078e000e */
[----:B------:R-:W-:Y:S06]  /*138a0*/  BRA `(.L_x_13923) ;  /* 0xffffffb800f47947 */ /* 0x000fec000383ffff */
.L_x_13822:
[----:B---3--:R3:W4:Y:S02]  /*138b0*/  SYNCS.PHASECHK.TRANS64.TRYWAIT P0, [R0+URZ+0x13240], R29 ;  /* 0x0132401d000075a7 */ /* 0x008724000800017f */
[----:B----4-:R-:W-:Y:S05]  /*138c0*/  @!P0 NANOSLEEP.SYNCS 0x989680 ;  /* 0x009896800000895d */ /* 0x010fea0003900000 */
[----:B------:R-:W4:Y:S02]  /*138d0*/  @!P0 SYNCS.PHASECHK.TRANS64 P0, [R0+URZ+0x13240], R29 ;  /* 0x0132401d000085a7 */ /* 0x000f24000800007f */
[----:B----4-:R-:W-:Y:S05]  /*138e0*/  @!P0 BRA `(.L_x_13822) ;  /* 0xfffffffc00f08947 */ /* 0x010fea000383ffff */
[----:B------:R-:W-:Y:S05]  /*138f0*/  BRA `(.L_x_13924) ;  /* 0xffffffbc00507947 */ /* 0x000fea000383ffff */
.L_x_13823:
        /* <DEDUP_REMOVED lines=8> */
.L_x_13926:
[----:B------:R-:W-:Y:S05]  /*13980*/  BSYNC B0 ;  /* 0x0000000000007941 */ /* 0x000fea0003800000 */
.L_x_13925:
        /* <DEDUP_REMOVED lines=8> */
.L_x_13927:
[----:B------:R-:W-:Y:S02]  /*13a10*/  IMAD.MOV.U32 R13, RZ, RZ, R8 ;  /* 0x000000ffff0d7224 */ /* 0x000fe400078e0008 */
[----:B------:R-:W-:Y:S02]  /*13a20*/  IMAD.MOV.U32 R12, RZ, RZ, 0x1 ;  /* 0x00000001ff0c7424 */ /* 0x000fe400078e00ff */
[----:B------:R-:W-:-:S07]  /*13a30*/  IMAD.MOV.U32 R2, RZ, RZ, R14 ;  /* 0x000000ffff027224 */ /* 0x000fce00078e000e */
[----:B------:R-:W-:Y:S05]  /*13a40*/  WARPSYNC.COLLECTIVE R15, `(.L_x_13928) ;  /* 0x000000000f087348 */ /* 0x000fea0003c00000 */
[----:B------:R0:W1:Y:S02]  /*13a50*/  SHFL.IDX P6, R14, R13, R12, R11 ;  /* 0x0000000c0d0e7389 */ /* 0x00006400000c000b */
[----:B01----:R-:W-:Y:S01]  /*13a60*/  ENDCOLLECTIVE ;  /* 0x000000000000791b */ /* 0x003fe20003800000 */
.L_x_13928:
[----:B------:R-:W-:-:S04]  /*13a70*/  IADD3 R2, P0, R18, R2, RZ ;  /* 0x0000000212027210 */ /* 0x000fc80007f1e0ff */
[----:B------:R-:W-:-:S05]  /*13a80*/  IADD3.X R3, RZ, R3, RZ, P0, !PT ;  /* 0x00000003ff037210 */ /* 0x000fca00007fe4ff */
        /* <DEDUP_REMOVED lines=9> */
.L_x_13929:
[----:B------:R-:W-:Y:S02]  /*13b20*/  IMAD.MOV.U32 R13, RZ, RZ, R8 ;  /* 0x000000ffff0d7224 */ /* 0x000fe400078e0008 */
[----:B------:R-:W-:Y:S02]  /*13b30*/  IMAD.MOV.U32 R12, RZ, RZ, 0x2 ;  /* 0x00000002ff0c7424 */ /* 0x000fe400078e00ff */
[----:B------:R-:W-:-:S07]  /*13b40*/  IMAD.MOV.U32 R2, RZ, RZ, R14 ;  /* 0x000000ffff027224 */ /* 0x000fce00078e000e */
[----:B------:R-:W-:Y:S05]  /*13b50*/  WARPSYNC.COLLECTIVE R15, `(.L_x_13930) ;  /* 0x000000000f087348 */ /* 0x000fea0003c00000 */
[----:B------:R0:W1:Y:S02]  /*13b60*/  SHFL.IDX P6, R14, R13, R12, R11 ;  /* 0x0000000c0d0e7389 */ /* 0x00006400000c000b */
[----:B01----:R-:W-:Y:S01]  /*13b70*/  ENDCOLLECTIVE ;  /* 0x000000000000791b */ /* 0x003fe20003800000 */
.L_x_13930:
        /* <DEDUP_REMOVED lines=11> */
.L_x_13931:
[----:B------:R-:W-:Y:S02]  /*13c30*/  IMAD.MOV.U32 R13, RZ, RZ, R8 ;  /* 0x000000ffff0d7224 */ /* 0x000fe400078e0008 */
[----:B------:R-:W-:Y:S02]  /*13c40*/  IMAD.MOV.U32 R12, RZ, RZ, 0x3 ;  /* 0x00000003ff0c7424 */ /* 0x000fe400078e00ff */
[----:B------:R-:W-:-:S07]  /*13c50*/  IMAD.MOV.U32 R2, RZ, RZ, R14 ;  /* 0x000000ffff027224 */ /* 0x000fce00078e000e */
[----:B------:R-:W-:Y:S05]  /*13c60*/  WARPSYNC.COLLECTIVE R15, `(.L_x_13932) ;  /* 0x000000000f087348 */ /* 0x000fea0003c00000 */
[----:B------:R0:W1:Y:S02]  /*13c70*/  SHFL.IDX P6, R14, R13, R12, R11 ;  /* 0x0000000c0d0e7389 */ /* 0x00006400000c000b */
[----:B01----:R-:W-:Y:S01]  /*13c80*/  ENDCOLLECTIVE ;  /* 0x000000000000791b */ /* 0x003fe20003800000 */
.L_x_13932:
        /* <DEDUP_REMOVED lines=11> */
.L_x_13933:
[----:B------:R-:W-:Y:S02]  /*13d40*/  IMAD.MOV.U32 R13, RZ, RZ, R5 ;  /* 0x000000ffff0d7224 */ /* 0x000fe400078e0005 */
[----:B------:R-:W-:Y:S02]  /*13d50*/  IMAD.MOV.U32 R12, RZ, RZ, RZ ;  /* 0x000000ffff0c7224 */ /* 0x000fe400078e00ff */
[----:B------:R-:W-:-:S07]  /*13d60*/  IMAD.MOV.U32 R2, RZ, RZ, R14 ;  /* 0x000000ffff027224 */ /* 0x000fce00078e000e */
[----:B------:R-:W-:Y:S05]  /*13d70*/  WARPSYNC.COLLECTIVE R15, `(.L_x_13934) ;  /* 0x000000000f087348 */ /* 0x000fea0003c00000 */
[----:B------:R0:W1:Y:S02]  /*13d80*/  SHFL.IDX P6, R14, R13, R12, R11 ;  /* 0x0000000c0d0e7389 */ /* 0x00006400000c000b */
[----:B01----:R-:W-:Y:S01]  /*13d90*/  ENDCOLLECTIVE ;  /* 0x000000000000791b */ /* 0x003fe20003800000 */
.L_x_13934:
        /* <DEDUP_REMOVED lines=11> */
.L_x_13935:
[----:B------:R-:W-:Y:S01]  /*13e50*/  IMAD.MOV.U32 R2, RZ, RZ, R14 ;  /* 0x000000ffff027224 */ /* 0x000fe200078e000e */
[----:B------:R-:W-:Y:S06]  /*13e60*/  BRA `(.L_x_13936) ;  /* 0xffffffb800dc7947 */ /* 0x000fec000383ffff */
.L_x_13828:
[----:B0-----:R0:W2:Y:S02]  /*13e70*/  SYNCS.PHASECHK.TRANS64.TRYWAIT P2, [R2+URZ+0x13270], R0 ;  /* 0x01327000020075a7 */ /* 0x0010a4000804017f */
[----:B--2---:R-:W-:Y:S05]  /*13e80*/  @!P2 NANOSLEEP.SYNCS 0x989680 ;  /* 0x009896800000a95d */ /* 0x004fea0003900000 */
[----:B------:R-:W2:Y:S02]  /*13e90*/  @!P2 SYNCS.PHASECHK.TRANS64 P2, [R2+URZ+0x13270], R0 ;  /* 0x013270000200a5a7 */ /* 0x000ea4000804007f */
[----:B--2---:R-:W-:Y:S05]  /*13ea0*/  @!P2 BRA `(.L_x_13828) ;  /* 0xfffffffc00f0a947 */ /* 0x004fea000383ffff */
[----:B------:R-:W-:Y:S05]  /*13eb0*/  BRA `(.L_x_13937) ;  /* 0xffffffbc00407947 */ /* 0x000fea000383ffff */
.L_x_13830:
[----:B0-----:R0:W2:Y:S02]  /*13ec0*/  SYNCS.PHASECHK.TRANS64.TRYWAIT P2, [R2+URZ+0x13260], R3 ;  /* 0x01326003020075a7 */ /* 0x0010a4000804017f */
[----:B--2---:R-:W-:Y:S05]  /*13ed0*/  @!P2 NANOSLEEP.SYNCS 0x989680 ;  /* 0x009896800000a95d */ /* 0x004fea0003900000 */
[----:B------:R-:W2:Y:S02]  /*13ee0*/  @!P2 SYNCS.PHASECHK.TRANS64 P2, [R2+URZ+0x13260], R3 ;  /* 0x013260030200a5a7 */ /* 0x000ea4000804007f */
[----:B--2---:R-:W-:Y:S05]  /*13ef0*/  @!P2 BRA `(.L_x_13830) ;  /* 0xfffffffc00f0a947 */ /* 0x004fea000383ffff */
[----:B------:R-:W-:Y:S05]  /*13f00*/  BRA `(.L_x_13938) ;  /* 0xffffffbc00507947 */ /* 0x000fea000383ffff */
.L_x_13838:
[----:B-1----:R1:W2:Y:S02]  /*13f10*/  SYNCS.PHASECHK.TRANS64.TRYWAIT P1, [R0+URZ+0x13270], R3 ;  /* 0x01327003000075a7 */ /* 0x0022a4000802017f */
[----:B--2---:R-:W-:Y:S05]  /*13f20*/  @!P1 NANOSLEEP.SYNCS 0x989680 ;  /* 0x009896800000995d */ /* 0x004fea0003900000 */
[----:B------:R-:W2:Y:S02]  /*13f30*/  @!P1 SYNCS.PHASECHK.TRANS64 P1, [R0+URZ+0x13270], R3 ;  /* 0x01327003000095a7 */ /* 0x000ea4000802007f */
[----:B--2---:R-:W-:Y:S05]  /*13f40*/  @!P1 BRA `(.L_x_13838) ;  /* 0xfffffffc00f09947 */ /* 0x004fea000383ffff */
[----:B------:R-:W-:Y:S05]  /*13f50*/  BRA `(.L_x_13939) ;  /* 0xffffffc000e87947 */ /* 0x000fea000383ffff */
.L_x_13840:
[----:B-1----:R1:W2:Y:S02]  /*13f60*/  SYNCS.PHASECHK.TRANS64.TRYWAIT P1, [R0+URZ+0x13260], R3 ;  /* 0x01326003000075a7 */ /* 0x0022a4000802017f */
[----:B--2---:R-:W-:Y:S05]  /*13f70*/  @!P1 NANOSLEEP.SYNCS 0x989680 ;  /* 0x009896800000995d */ /* 0x004fea0003900000 */
[----:B------:R-:W2:Y:S02]  /*13f80*/  @!P1 SYNCS.PHASECHK.TRANS64 P1, [R0+URZ+0x13260], R3 ;  /* 0x01326003000095a7 */ /* 0x000ea4000802007f */
[----:B--2---:R-:W-:Y:S05]  /*13f90*/  @!P1 BRA `(.L_x_13840) ;  /* 0xfffffffc00f09947 */ /* 0x004fea000383ffff */
[----:B------:R-:W-:Y:S05]  /*13fa0*/  BRA `(.L_x_13940) ;  /* 0xffffffc000f87947 */ /* 0x000fea000383ffff */
.L_x_13852:
[----:B0-----:R0:W3:Y:S02]  /*13fb0*/  SYNCS.PHASECHK.TRANS64.TRYWAIT P0, [R5+URZ+0x13220], R0 ;  /* 0x01322000050075a7 */ /* 0x0010e4000800017f */
[----:B---3--:R-:W-:Y:S05]  /*13fc0*/  @!P0 NANOSLEEP.SYNCS 0x989680 ;  /* 0x009896800000895d */ /* 0x008fea0003900000 */
[----:B------:R-:W3:Y:S02]  /*13fd0*/  @!P0 SYNCS.PHASECHK.TRANS64 P0, [R5+URZ+0x13220], R0 ;  /* 0x01322000050085a7 */ /* 0x000ee4000800007f */
[----:B---3--:R-:W-:Y:S05]  /*13fe0*/  @!P0 BRA `(.L_x_13852) ;  /* 0xfffffffc00f08947 */ /* 0x008fea000383ffff */
[----:B------:R-:W-:Y:S05]  /*13ff0*/  BRA `(.L_x_13941) ;  /* 0xffffffd400987947 */ /* 0x000fea000383ffff */
.L_x_13853:
[----:B------:R-:W3:Y:S01]  /*14000*/  S2R R2, SR_TID.X ;  /* 0x0000000000027919 */ /* 0x000ee20000002100 */
[----:B------:R-:W-:Y:S01]  /*14010*/  BSSY B0, `(.L_x_13942) ;  /* 0x000000a000007945 */ /* 0x000fe20003800000 */
[----:B------:R-:W-:Y:S02]  /*14020*/  IMAD.MOV.U32 R12, RZ, RZ, RZ ;  /* 0x000000ffff0c7224 */ /* 0x000fe400078e00ff */
[----:B------:R-:W-:Y:S02]  /*14030*/  IMAD.MOV.U32 R11, RZ, RZ, 0x1f ;  /* 0x0000001fff0b7424 */ /* 0x000fe400078e00ff */
[----:B------:R-:W-:Y:S01]  /*14040*/  IMAD.MOV.U32 R15, RZ, RZ, -0x1 ;  /* 0xffffffffff0f7424 */ /* 0x000fe200078e00ff */
[----:B---3--:R-:W-:-:S04]  /*14050*/  SHF.R.U32.HI R2, RZ, 0x5, R2 ;  /* 0x00000005ff027819 */ /* 0x008fc80000011602 */
[----:B------:R-:W-:-:S04]  /*14060*/  LOP3.LUT R2, R2, 0x3, RZ, 0xc0, !PT ;  /* 0x0000000302027812 */ /* 0x000fc800078ec0ff */
[----:B------:R-:W-:-:S07]  /*14070*/  MOV R13, R2 ;  /* 0x00000002000d7202 */ /* 0x000fce0000000f00 */
[----:B012--5:R-:W-:Y:S05]  /*14080*/  WARPSYNC.COLLECTIVE R15, `(.L_x_13943) ;  /* 0x000000000f087348 */ /* 0x027fea0003c00000 */
[----:B------:R3:W4:Y:S02]  /*14090*/  SHFL.IDX P6, R14, R13, R12, R11 ;  /* 0x0000000c0d0e7389 */ /* 0x00072400000c000b */
[----:B012345:R-:W-:Y:S01]  /*140a0*/  ENDCOLLECTIVE ;  /* 0x000000000000791b */ /* 0x03ffe20003800000 */
.L_x_13943:
[----:B------:R-:W-:Y:S05]  /*140b0*/  BSYNC B0 ;  /* 0x0000000000007941 */ /* 0x000fea0003800000 */
.L_x_13942:
[----:B------:R-:W-:Y:S05]  /*140c0*/  BRA `(.L_x_13944) ;  /* 0xffffffd400807947 */ /* 0x000fea000383ffff */
.L_x_13856:
[----:B------:R-:W-:Y:S01]  /*140d0*/  BSSY B1, `(.L_x_13945) ;  /* 0x0000006000017945 */ /* 0x000fe20003800000 */
[----:B------:R-:W-:-:S07]  /*140e0*/  IMAD.MOV.U32 R15, RZ, RZ, -0x1 ;  /* 0xffffffffff0f7424 */ /* 0x000fce00078e00ff */
[----:B012--5:R-:W-:Y:S05]  /*140f0*/  WARPSYNC.COLLECTIVE R15, `(.L_x_13946) ;  /* 0x000000000f0c7348 */ /* 0x027fea0003c00000 */
[----:B------:R-:W-:Y:S02]  /*14100*/  ELECT P6, UR62, PT ;  /* 0x00000000003e782f */ /* 0x000fe400038c0000 */
[----:B------:R-:W-:Y:S01]  /*14110*/  MOV R14, UR62 ;  /* 0x0000003e000e7c02 */ /* 0x000fe20008000f00 */
[----:B012--5:R-:W-:Y:S10]  /*14120*/  ENDCOLLECTIVE ;  /* 0x000000000000791b */ /* 0x027ff40003800000 */
.L_x_13946:
[----:B------:R-:W-:Y:S05]  /*14130*/  BSYNC B1 ;  /* 0x0000000000017941 */ /* 0x000fea0003800000 */
.L_x_13945:
[----:B------:R-:W-:Y:S05]  /*14140*/  BRA `(.L_x_13947) ;  /* 0xffffffd400787947 */ /* 0x000fea000383ffff */
.L_x_13858:
[----:B0-----:R0:W3:Y:S02]  /*14150*/  SYNCS.PHASECHK.TRANS64.TRYWAIT P1, [R4+URZ+0x13240], R3 ;  /* 0x01324003040075a7 */ /* 0x0010e4000802017f */
[----:B---3--:R-:W-:Y:S05]  /*14160*/  @!P1 NANOSLEEP.SYNCS 0x989680 ;  /* 0x009896800000995d */ /* 0x008fea0003900000 */
[----:B------:R-:W3:Y:S02]  /*14170*/  @!P1 SYNCS.PHASECHK.TRANS64 P1, [R4+URZ+0x13240], R3 ;  /* 0x01324003040095a7 */ /* 0x000ee4000802007f */
[----:B---3--:R-:W-:Y:S05]  /*14180*/  @!P1 BRA `(.L_x_13858) ;  /* 0xfffffffc00f09947 */ /* 0x008fea000383ffff */
[----:B------:R-:W-:Y:S05]  /*14190*/  BRA `(.L_x_13948) ;  /* 0xffffffd400a07947 */ /* 0x000fea000383ffff */
.L_x_13860:
[----:B-1----:R1:W3:Y:S02]  /*141a0*/  SYNCS.PHASECHK.TRANS64.TRYWAIT P1, [R5+URZ+0x13240], R0 ;  /* 0x01324000050075a7 */ /* 0x0022e4000802017f */
[----:B---3--:R-:W-:Y:S05]  /*141b0*/  @!P1 NANOSLEEP.SYNCS 0x989680 ;  /* 0x009896800000995d */ /* 0x008fea0003900000 */
[----:B------:R-:W3:Y:S02]  /*141c0*/  @!P1 SYNCS.PHASECHK.TRANS64 P1, [R5+URZ+0x13240], R0 ;  /* 0x01324000050095a7 */ /* 0x000ee4000802007f */
[----:B---3--:R-:W-:Y:S05]  /*141d0*/  @!P1 BRA `(.L_x_13860) ;  /* 0xfffffffc00f09947 */ /* 0x008fea000383ffff */
[----:B------:R-:W-:Y:S05]  /*141e0*/  BRA `(.L_x_13949) ;  /* 0xffffffd400b07947 */ /* 0x000fea000383ffff */
.L_x_13862:
[----:B---3--:R3:W4:Y:S02]  /*141f0*/  SYNCS.PHASECHK.TRANS64.TRYWAIT P1, [R4+URZ+0x13260], R3 ;  /* 0x01326003040075a7 */ /* 0x008724000802017f */
[----:B----4-:R-:W-:Y:S05]  /*14200*/  @!P1 NANOSLEEP.SYNCS 0x989680 ;  /* 0x009896800000995d */ /* 0x010fea0003900000 */
[----:B------:R-:W4:Y:S02]  /*14210*/  @!P1 SYNCS.PHASECHK.TRANS64 P1, [R4+URZ+0x13260], R3 ;  /* 0x01326003040095a7 */ /* 0x000f24000802007f */
[----:B----4-:R-:W-:Y:S05]  /*14220*/  @!P1 BRA `(.L_x_13862) ;  /* 0xfffffffc00f09947 */ /* 0x010fea000383ffff */
[----:B------:R-:W-:Y:S05]  /*14230*/  BRA `(.L_x_13950) ;  /* 0xffffffd400ac7947 */ /* 0x000fea000383ffff */
.L_x_13864:
[----:B----4-:R4:W0:Y:S02]  /*14240*/  SYNCS.PHASECHK.TRANS64.TRYWAIT P1, [R5+URZ+0x13260], R0 ;  /* 0x01326000050075a7 */ /* 0x010824000802017f */
[----:B0-----:R-:W-:Y:S05]  /*14250*/  @!P1 NANOSLEEP.SYNCS 0x989680 ;  /* 0x009896800000995d */ /* 0x001fea0003900000 */
[----:B------:R-:W0:Y:S02]  /*14260*/  @!P1 SYNCS.PHASECHK.TRANS64 P1, [R5+URZ+0x13260], R0 ;  /* 0x01326000050095a7 */ /* 0x000e24000802007f */
[----:B0-----:R-:W-:Y:S05]  /*14270*/  @!P1 BRA `(.L_x_13864) ;  /* 0xfffffffc00f09947 */ /* 0x001fea000383ffff */
[----:B------:R-:W-:Y:S05]  /*14280*/  BRA `(.L_x_13951) ;  /* 0xffffffd400a87947 */ /* 0x000fea000383ffff */
.L_x_13866:
[----:B------:R0:W0:Y:S02]  /*14290*/  SYNCS.PHASECHK.TRANS64.TRYWAIT P1, [R4+URZ+0x13280], R3 ;  /* 0x01328003040075a7 */ /* 0x000024000802017f */
[----:B0-----:R-:W-:Y:S05]  /*142a0*/  @!P1 NANOSLEEP.SYNCS 0x989680 ;  /* 0x009896800000995d */ /* 0x001fea0003900000 */
[----:B------:R-:W0:Y:S02]  /*142b0*/  @!P1 SYNCS.PHASECHK.TRANS64 P1, [R4+URZ+0x13280], R3 ;  /* 0x01328003040095a7 */ /* 0x000e24000802007f */
[----:B0-----:R-:W-:Y:S05]  /*142c0*/  @!P1 BRA `(.L_x_13866) ;  /* 0xfffffffc00f09947 */ /* 0x001fea000383ffff */
[----:B------:R-:W-:Y:S05]  /*142d0*/  BRA `(.L_x_13952) ;  /* 0xffffffd400a47947 */ /* 0x000fea000383ffff */
.L_x_13953:
        /* <DEDUP_REMOVED lines=10> */
.L_x_16303:


//--------------------- .text._ZN7cutlass13device_kernelIN5flash11enable_sm90INS1_16FlashAttnFwdSm90INS1_25CollectiveMainloopFwdSm90ILi2EN4cute5tupleIJNS5_1CILi1EEES8_S8_EEENS6_IJNS7_ILi192EEENS7_ILi160EEENS7_ILi64EEEEEELi64ENS_12float_e4m3_tEfNS_4arch4Sm90ELb0ELb0ELb1ELb1ELb1ELb1ELb0ELb1ELb1ELb1ELb1ELb0EEENS1_21CollectiveEpilogueFwdINS6_IJSA_SC_SB_EEES9_NS_10bfloat16_tESG_Li384ELb1ELb1ELb1ELb1EEENS1_36VarlenDynamicPersistentTileSchedulerILi192ELi160ELi384ELi128ELb1ELb1ELb1ELb0ELb1ELb1EEEEEEEEEvNT_6ParamsE --------------------------
	.section	.text._ZN7cutlass13device_kernelIN5flash11enable_sm90INS1_16FlashAttnFwdSm90INS1_25CollectiveMainloopFwdSm90ILi2EN4cute5tupleIJNS5_1CILi1EEES8_S8_EEENS6_IJNS7_ILi192EEENS7_ILi160EEENS7_ILi64EEEEEELi64ENS_12float_e4m3_tEfNS_4arch4Sm90ELb0ELb0ELb1ELb1ELb1ELb1ELb0ELb1ELb1ELb1ELb1ELb0EEENS1_21CollectiveEpilogueFwdINS6_IJSA_SC_SB_EEES9_NS_10bfloat16_tESG_Li384ELb1ELb1ELb1ELb1EEENS1_36VarlenDynamicPersistentTileSchedulerILi192ELi160ELi384ELi128ELb1ELb1ELb1ELb0ELb1ELb1EEEEEEEEEvNT_6ParamsE,"ax",@progbits
	.align	128
.text._ZN7cutlass13device_kernelIN5flash11enable_sm90INS1_16FlashAttnFwdSm90INS1_25CollectiveMainloopFwdSm90ILi2EN4cute5tupleIJNS5_1CILi1EEES8_S8_EEENS6_IJNS7_ILi192EEENS7_ILi160EEENS7_ILi64EEEEEELi64ENS_12float_e4m3_tEfNS_4arch4Sm90ELb0ELb0ELb1ELb1ELb1ELb1ELb0ELb1ELb1ELb1ELb1ELb0EEENS1_21CollectiveEpilogueFwdINS6_IJSA_SC_SB_EEES9_NS_10bfloat16_tESG_Li384ELb1ELb1ELb1ELb1EEENS1_36VarlenDynamicPersistentTileSchedulerILi192ELi160ELi384ELi128ELb1ELb1ELb1ELb0ELb1ELb1EEEEEEEEEvNT_6ParamsE:
        .type           _ZN7cutlass13device_kernelIN5flash11enable_sm90INS1_16FlashAttnFwdSm90INS1_25CollectiveMainloopFwdSm90ILi2EN4cute5tupleIJNS5_1CILi1EEES8_S8_EEENS6_IJNS7_ILi192EEENS7_ILi160EEENS7_ILi64EEEEEELi64ENS_12float_e4m3_tEfNS_4arch4Sm90ELb0ELb0ELb1ELb1ELb1ELb1ELb0ELb1ELb1ELb1ELb1ELb0EEENS1_21CollectiveEpilogueFwdINS6_IJSA_SC_SB_EEES9_NS_10bfloat16_tESG_Li384ELb1ELb1ELb1ELb1EEENS1_36VarlenDynamicPersistentTileSchedulerILi192ELi160ELi384ELi128ELb1ELb1ELb1ELb0ELb1ELb1EEEEEEEEEvNT_6ParamsE,@function
        .size           _ZN7cutlass13device_kernelIN5flash11enable_sm90INS1_16FlashAttnFwdSm90INS1_25CollectiveMainloopFwdSm90ILi2EN4cute5tupleIJNS5_1CILi1EEES8_S8_EEENS6_IJNS7_ILi192EEENS7_ILi160EEENS7_ILi64EEEEEELi64ENS_12float_e4m3_tEfNS_4arch4Sm90ELb0ELb0ELb1ELb1ELb1ELb1ELb0ELb1ELb1ELb1ELb1ELb0EEENS1_21CollectiveEpilogueFwdINS6_IJSA_SC_SB_EEES9_NS_10bfloat16_tESG_Li384ELb1ELb1ELb1ELb1EEENS1_36VarlenDynamicPersistentTileSchedulerILi192ELi160ELi384ELi128ELb1ELb1ELb1ELb0ELb1ELb1EEEEEEEEEvNT_6ParamsE,(.L_x_16304 - _ZN7cutlass13device_kernelIN5flash11enable_sm90INS1_16FlashAttnFwdSm90INS1_25CollectiveMainloopFwdSm90ILi2EN4cute5tupleIJNS5_1CILi1EEES8_S8_EEENS6_IJNS7_ILi192EEENS7_ILi160EEENS7_ILi64EEEEEELi64ENS_12float_e4m3_tEfNS_4arch4Sm90ELb0ELb0ELb1ELb1ELb1ELb1ELb0ELb1ELb1ELb1ELb1ELb0EEENS1_21CollectiveEpilogueFwdINS6_IJSA_SC_SB_EEES9_NS_10bfloat16_tESG_Li384ELb1ELb1ELb1ELb1EEENS1_36VarlenDynamicPersistentTileSchedulerILi192ELi160ELi384ELi128ELb1ELb1ELb1ELb0ELb1ELb1EEEEEEEEEvNT_6ParamsE)
        .other          _ZN7cutlass13device_kernelIN5flash11enable_sm90INS1_16FlashAttnFwdSm90INS1_25CollectiveMainloopFwdSm90ILi2EN4cute5tupleIJNS5_1CILi1EEES8_S8_EEENS6_IJNS7_ILi192EEENS7_ILi160EEENS7_ILi64EEEEEELi64ENS_12float_e4m3_tEfNS_4arch4Sm90ELb0ELb0ELb1ELb1ELb1ELb1ELb0ELb1ELb1ELb1ELb1ELb0EEENS1_21CollectiveEpilogueFwdINS6_IJSA_SC_SB_EEES9_NS_10bfloat16_tESG_Li384ELb1ELb1ELb1ELb1EEENS1_36VarlenDynamicPersistentTileSchedulerILi192ELi160ELi384ELi128ELb1ELb1ELb1ELb0ELb1ELb1EEEEEEEEEvNT_6ParamsE,@"STO_CUDA_ENTRY STV_DEFAULT"
_ZN7cutlass13device_kernelIN5flash11enable_sm90INS1_16FlashAttnFwdSm90INS1_25CollectiveMainloopFwdSm90ILi2EN4cute5tupleIJNS5_1CILi1EEES8_S8_EEENS6_IJNS7_ILi192EEENS7_ILi160EEENS7_ILi64EEEEEELi64ENS_12float_e4m3_tEfNS_4arch4Sm90ELb0ELb0ELb1ELb1ELb1ELb1ELb0ELb1ELb1ELb1ELb1ELb0EEENS1_21CollectiveEpilogueFwdINS6_IJSA_SC_SB_EEES9_NS_10bfloat16_tESG_Li384ELb1ELb1ELb1ELb1EEENS1_36VarlenDynamicPersistentTileSchedulerILi192ELi160ELi384ELi128ELb1ELb1ELb1ELb0ELb1ELb1EEEEEEEEEvNT_6ParamsE:
        /* <DEDUP_REMOVED lines=17> */
.L_x_13955:
[----:B------:R-:W-:Y:S05]  /*0110*/  BSYNC B0 ;  /* 0x0000000000007941 */ /* 0x000fea0003800000 */
.L_x_13954:
        /* <DEDUP_REMOVED lines=40> */
.L_x_13956:
        /* <DEDUP_REMOVED lines=22> */
.L_x_13957:
        /* <DEDUP_REMOVED lines=18> */
.L_x_13958:
        /* <DEDUP_REMOVED lines=22> */
.L_x_13959:
        /* <DEDUP_REMOVED lines=23> */
.L_x_13960:
        /* <DEDUP_REMOVED lines=9> */
.L_x_13963:
        /* <DEDUP_REMOVED lines=16> */
[----:B------:R-:W3:Y:S01]  /*0a80*/  LDL.LU R16, [R1+0x38] ;  /* 0x0000380001107983 */ /* 0x000ee20000300800 */
[----:B------:R-:W0:Y:S02]  /*0a90*/  S2R R0, SR_TID.X ;  /* 0x0000000000007919 */ /* 0x000e240000002100 */
[----:B0-----:R-:W-:-:S05]  /*0aa0*/  VIADD R15, R0, 0xffffff80 ;  /* 0xffffff80000f7836 */ /* 0x001fca0000000000 */
[----:B------:R-:W-:Y:S02]  /*0ab0*/  SHF.R.S32.HI R0, RZ, 0x1f, R15 ;  /* 0x0000001fff007819 */ /* 0x000fe4000001140f */
[-C--:B------:R-:W-:Y:S02]  /*0ac0*/  LEA.HI R3, R15, R15.reuse, RZ, 0x1 ;  /* 0x0000000f0f037211 */ /* 0x080fe400078f08ff */
[CC--:B------:R-:W-:Y:S02]  /*0ad0*/  LEA.HI R4, R0.reuse, R15.reuse, RZ, 0x5 ;  /* 0x0000000f00047211 */ /* 0x0c0fe400078f28ff */
[CC--:B--2---:R-:W-:Y:S02]  /*0ae0*/  LEA.HI R2, R0.reuse, R15.reuse, RZ, 0x7 ;  /* 0x0000000f00027211 */ /* 0x0c4fe400078f38ff */
[----:B------:R-:W-:Y:S01]  /*0af0*/  LEA.HI R5, R0, R15, RZ, 0x4 ;  /* 0x0000000f00057211 */ /* 0x000fe200078f20ff */
[----:B------:R-:W-:Y:S01]  /*0b00*/  IMAD.SHL.U32 R8, R4, 0x20, RZ ;  /* 0x0000002004087824 */ /* 0x000fe200078e00ff */
[----:B------:R-:W-:-:S02]  /*0b10*/  SHF.R.S32.HI R10, RZ, 0x1, R3 ;  /* 0x00000001ff0a7819 */ /* 0x000fc40000011403 */
[----:B------:R-:W-:Y:S02]  /*0b20*/  LOP3.LUT R9, R2, 0xffffff80, RZ, 0xc0, !PT ;  /* 0xffffff8002097812 */ /* 0x000fe400078ec0ff */
[----:B------:R-:W-:Y:S02]  /*0b30*/  LOP3.LUT R7, R5, 0x3fffff0, RZ, 0xc0, !PT ;  /* 0x03fffff005077812 */ /* 0x000fe400078ec0ff */
[----:B------:R-:W-:Y:S02]  /*0b40*/  LEA.HI R4, R3, R10, RZ, 0x1 ;  /* 0x0000000a03047211 */ /* 0x000fe400078f08ff */
[C---:B------:R-:W-:Y:S01]  /*0b50*/  IADD3 R14, R15.reuse, -R9, RZ ;  /* 0x800000090f0e7210 */ /* 0x040fe20007ffe0ff */
[----:B------:R-:W-:Y:S01]  /*0b60*/  IMAD.IADD R7, R15, 0x1, -R7 ;  /* 0x000000010f077824 */ /* 0x000fe200078e0a07 */
[----:B------:R-:W-:Y:S02]  /*0b70*/  SHF.R.S32.HI R6, RZ, 0x4, R5 ;  /* 0x00000004ff067819 */ /* 0x000fe40000011405 */
[----:B------:R-:W-:-:S02]  /*0b80*/  LOP3.LUT R8, R8, 0xfffffc00, RZ, 0xc0, !PT ;  /* 0xfffffc0008087812 */ /* 0x000fc400078ec0ff */
[----:B------:R-:W-:Y:S02]  /*0b90*/  LOP3.LUT R4, R4, 0x3fffffe, RZ, 0xc0, !PT ;  /* 0x03fffffe04047812 */ /* 0x000fe400078ec0ff */
[----:B------:R-:W-:Y:S01]  /*0ba0*/  SHF.R.S32.HI R9, RZ, 0x1f, R14 ;  /* 0x0000001fff097819 */ /* 0x000fe2000001140e */
[----:B------:R-:W-:Y:S01]  /*0bb0*/  IMAD R7, R7, 0x40, R8 ;  /* 0x0000004007077824 */ /* 0x000fe200078e0208 */
[----:B------:R-:W-:Y:S01]  /*0bc0*/  LEA.HI R5, R5, R6, RZ, 0x1 ;  /* 0x0000000605057211 */ /* 0x000fe200078f08ff */
[----:B------:R-:W-:Y:S01]  /*0bd0*/  IMAD.IADD R4, R10, 0x1, -R4 ;  /* 0x000000010a047824 */ /* 0x000fe200078e0a04 */
[----:B------:R-:W-:Y:S02]  /*0be0*/  LEA.HI R8, R9, R14, RZ, 0x2 ;  /* 0x0000000e09087211 */ /* 0x000fe400078f10ff */
[----:B------:R-:W-:Y:S01]  /*0bf0*/  LOP3.LUT R5, R5, 0x1ffffffe, RZ, 0xc0, !PT ;  /* 0x1ffffffe05057812 */ /* 0x000fe200078ec0ff */
[----:B------:R-:W-:Y:S01]  /*0c00*/  IMAD R13, R6, 0x8, R4 ;  /* 0x00000008060d7824 */ /* 0x000fe200078e0204 */
[----:B------:R-:W-:-:S02]  /*0c10*/  LEA.HI R4, R0, R15, RZ, 0x2 ;  /* 0x0000000f00047211 */ /* 0x000fc400078f10ff */
[--C-:B------:R-:W-:Y:S02]  /*0c20*/  SHF.R.S32.HI R10, RZ, 0x2, R8.reuse ;  /* 0x00000002ff0a7819 */ /* 0x100fe40000011408 */
[----:B------:R-:W-:Y:S01]  /*0c30*/  SHF.R.S32.HI R11, RZ, 0x1f, R8 ;  /* 0x0000001fff0b7819 */ /* 0x000fe20000011408 */
[----:B------:R-:W-:Y:S01]  /*0c40*/  IMAD.IADD R6, R6, 0x1, -R5 ;  /* 0x0000000106067824 */ /* 0x000fe200078e0a05 */
[----:B------:R-:W-:Y:S02]  /*0c50*/  SHF.R.S32.HI R19, RZ, 0x7, R2 ;  /* 0x00000007ff137819 */ /* 0x000fe40000011402 */
[--C-:B------:R-:W-:Y:S02]  /*0c60*/  SHF.R.S32.HI R2, RZ, 0x2, R4.reuse ;  /* 0x00000002ff027819 */ /* 0x100fe40000011404 */
[----:B------:R-:W-:Y:S02]  /*0c70*/  SHF.R.S32.HI R5, RZ, 0x1f, R4 ;  /* 0x0000001fff057819 */ /* 0x000fe40000011404 */
[----:B------:R-:W-:-:S02]  /*0c80*/  LEA.HI R11, R11, R10, RZ, 0x3 ;  /* 0x0000000a0b0b7211 */ /* 0x000fc400078f18ff */
[----:B------:R-:W-:Y:S01]  /*0c90*/  LOP3.LUT R12, R4, 0xfffffffc, RZ, 0xc0, !PT ;  /* 0xfffffffc040c7812 */ /* 0x000fe200078ec0ff */
[----:B------:R-:W-:Y:S01]  /*0ca0*/  IMAD.HI R4, R19, 0x55555556, RZ ;  /* 0x5555555613047827 */ /* 0x000fe200078e02ff */
[----:B------:R-:W-:Y:S02]  /*0cb0*/  LEA.HI R5, R5, R2, RZ, 0x2 ;  /* 0x0000000205057211 */ /* 0x000fe400078f10ff */
[----:B------:R-:W-:Y:S02]  /*0cc0*/  LOP3.LUT R11, R11, 0xfffffff8, RZ, 0xc0, !PT ;  /* 0xfffffff80b0b7812 */ /* 0x000fe400078ec0ff */
[----:B------:R-:W-:Y:S02]  /*0cd0*/  LEA.HI R9, R9, R14, RZ, 0x5 ;  /* 0x0000000e09097211 */ /* 0x000fe400078f28ff */
[----:B------:R-:W-:Y:S01]  /*0ce0*/  LEA.HI R4, R4, R4, RZ, 0x1 ;  /* 0x0000000404047211 */ /* 0x000fe200078f08ff */
[----:B------:R-:W-:Y:S01]  /*0cf0*/  IMAD.IADD R10, R10, 0x1, -R11 ;  /* 0x000000010a0a7824 */ /* 0x000fe200078e0a0b */
[----:B------:R-:W-:-:S02]  /*0d00*/  SHF.R.S32.HI R9, RZ, 0x5, R9 ;  /* 0x00000005ff097819 */ /* 0x000fc40000011409 */
[----:B------:R-:W-:Y:S01]  /*0d10*/  LOP3.LUT R5, R5, 0xfffffffc, RZ, 0xc0, !PT ;  /* 0xfffffffc05057812 */ /* 0x000fe200078ec0ff */
[----:B------:R-:W-:Y:S02]  /*0d20*/  IMAD R4, R4, -0x3, R19 ;  /* 0xfffffffd04047824 */ /* 0x000fe400078e0213 */
[----:B------:R-:W-:Y:S02]  /*0d30*/  IMAD R9, R9, 0x10, R10 ;  /* 0x0000001009097824 */ /* 0x000fe400078e020a */
[----:B------:R-:W-:Y:S01]  /*0d40*/  IMAD.IADD R5, R2, 0x1, -R5 ;  /* 0x0000000102057824 */ /* 0x000fe200078e0a05 */
[----:B------:R-:W-:Y:S01]  /*0d50*/  LOP3.LUT R3, R3, 0xfffffffe, RZ, 0xc0, !PT ;  /* 0xfffffffe03037812 */ /* 0x000fe200078ec0ff */
[----:B------:R-:W-:Y:S01]  /*0d60*/  IMAD R2, R6, 0x8, R7 ;  /* 0x0000000806027824 */ /* 0x000fe200078e0207 */
[----:B------:R-:W-:-:S03]  /*0d70*/  LEA R4, R4, R9, 0x6 ;  /* 0x0000000904047211 */ /* 0x000fc600078e30ff */
[----:B------:R-:W-:Y:S01]  /*0d80*/  IMAD.IADD R3, R15, 0x1, -R3 ;  /* 0x000000010f037824 */ /* 0x000fe200078e0a03 */
[----:B------:R3:W-:Y:S01]  /*0d90*/  STL [R1+0xa0], R2 ;  /* 0x0000a00201007387 */ /* 0x0007e20000100800 */
[----:B------:R-:W-:-:S03]  /*0da0*/  LEA.HI R0, R0, R15, RZ, 0x3 ;  /* 0x0000000f00007211 */ /* 0x000fc600078f18ff */
[----:B------:R-:W-:Y:S01]  /*0db0*/  STL [R1+0x78], R5 ;  /* 0x0000780501007387 */ /* 0x000fe20000100800 */
[----:B------:R-:W-:-:S03]  /*0dc0*/  IADD3 R12, R15, -R12, RZ ;  /* 0x8000000c0f0c7210 */ /* 0x000fc60007ffe0ff */
[----:B------:R-:W-:Y:S01]  /*0dd0*/  STL [R1+0x98], R4 ;  /* 0x0000980401007387 */ /* 0x000fe20000100800 */
[----:B------:R-:W-:-:S03]  /*0de0*/  IMAD.SHL.U32 R156, R3, 0x8, RZ ;  /* 0x00000008039c7824 */ /* 0x000fc600078e00ff */
[----:B------:R-:W-:Y:S01]  /*0df0*/  STL [R1+0x4c], RZ ;  /* 0x00004cff01007387 */ /* 0x000fe20000100800 */
[----:B------:R-:W-:Y:S02]  /*0e00*/  LEA.HI R11, R12, R12, RZ, 0x1 ;  /* 0x0000000c0c0b7211 */ /* 0x000fe400078f08ff */
[----:B------:R-:W-:Y:S02]  /*0e10*/  LOP3.LUT R8, R8, 0x7ffffffc, RZ, 0xc0, !PT ;  /* 0x7ffffffc08087812 */ /* 0x000fe400078ec0ff */
[----:B------:R-:W-:-:S03]  /*0e20*/  LOP3.LUT R11, R11, 0x1ffffffe, RZ, 0xc0, !PT ;  /* 0x1ffffffe0b0b7812 */ /* 0x000fc600078ec0ff */
[----:B------:R-:W-:Y:S02]  /*0e30*/  IMAD.IADD R8, R14, 0x1, -R8 ;  /* 0x000000010e087824 */ /* 0x000fe400078e0a08 */
[----:B------:R-:W-:Y:S02]  /*0e40*/  IMAD.IADD R11, R12, 0x1, -R11 ;  /* 0x000000010c0b7824 */ /* 0x000fe400078e0a0b */
[----:B------:R-:W-:Y:S02]  /*0e50*/  IMAD.SHL.U32 R12, R8, 0x2, RZ ;  /* 0x00000002080c7824 */ /* 0x000fe400078e00ff */
[----:B------:R-:W-:Y:S02]  /*0e60*/  IMAD.SHL.U32 R10, R13, 0x40, RZ ;  /* 0x000000400d0a7824 */ /* 0x000fe400078e00ff */
[C---:B------:R-:W-:Y:S01]  /*0e70*/  VIADD R8, R12.reuse, 0x18 ;  /* 0x000000180c087836 */ /* 0x040fe20000000000 */
[C---:B------:R-:W-:Y:S01]  /*0e80*/  IADD3 R9, R12.reuse, 0x10, RZ ;  /* 0x000000100c097810 */ /* 0x040fe20007ffe0ff */
[----:B------:R-:W-:-:S02]  /*0e90*/  VIADD R7, R12, 0x20 ;  /* 0x000000200c077836 */ /* 0x000fc40000000000 */
[----:B------:R-:W-:Y:S02]  /*0ea0*/  VIADD R6, R12, 0x28 ;  /* 0x000000280c067836 */ /* 0x000fe40000000000 */
[----:B------:R-:W-:Y:S01]  /*0eb0*/  IMAD.MOV.U32 R19, RZ, RZ, RZ ;  /* 0x000000ffff137224 */ /* 0x000fe200078e00ff */
[----:B---3--:R-:W-:Y:S01]  /*0ec0*/  LOP3.LUT R2, R16, 0x1, RZ, 0xfc, !PT ;  /* 0x0000000110027812 */ /* 0x008fe200078efcff */
[----:B------:R-:W-:-:S04]  /*0ed0*/  IMAD.SHL.U32 R16, R3, 0x10, RZ ;  /* 0x0000001003107824 */ /* 0x000fc800078e00ff */
[----:B------:R0:W-:Y:S01]  /*0ee0*/  STL [R1+0xc], R2 ;  /* 0x00000c0201007387 */ /* 0x0001e20000100800 */
[----:B------:R-:W-:Y:S02]  /*0ef0*/  VIADD R23, R16, 0x20 ;  /* 0x0000002010177836 */ /* 0x000fe40000000000 */
[----:B------:R-:W-:Y:S01]  /*0f00*/  VIADD R3, R156, 0x10 ;  /* 0x000000109c037836 */ /* 0x000fe20000000000 */
[----:B0-----:R-:W-:Y:S02]  /*0f10*/  LOP3.LUT R2, R0, 0xfffffff8, RZ, 0xc0, !PT ;  /* 0xfffffff800027812 */ /* 0x001fe400078ec0ff */
[----:B------:R-:W-:Y:S02]  /*0f20*/  SHF.R.S32.HI R0, RZ, 0x3, R0 ;  /* 0x00000003ff007819 */ /* 0x000fe40000011400 */
[----:B------:R-:W-:Y:S01]  /*0f30*/  SHF.L.U32 R0, R5, 0x7, RZ ;  /* 0x0000000705007819 */ /* 0x000fe200000006ff */
[----:B------:R-:W-:Y:S01]  /*0f40*/  IMAD.IADD R2, R15, 0x1, -R2 ;  /* 0x000000010f027824 */ /* 0x000fe200078e0a02 */
[----:B------:R-:W-:Y:S02]  /*0f50*/  STL [R1], RZ ;  /* 0x000000ff01007387 */ /* 0x000fe40000100800 */
[----:B------:R-:W-:-:S02]  /*0f60*/  LOP3.LUT R2, R0, 0x180, RZ, 0xc0, !PT ;  /* 0x0000018000027812 */ /* 0x000fc400078ec0ff */
[----:B------:R-:W-:Y:S01]  /*0f70*/  SHF.R.S32.HI R0, RZ, 0x1f, R23 ;  /* 0x0000001fff007819 */ /* 0x000fe20000011417 */
[----:B------:R-:W-:Y:S04]  /*0f80*/  STL [R1+0x10], RZ ;  /* 0x000010ff01007387 */ /* 0x000fe80000100800 */
[----:B------:R-:W-:Y:S04]  /*0f90*/  STL [R1+0x8], RZ ;  /* 0x000008ff01007387 */ /* 0x000fe80000100800 */
[----:B------:R0:W-:Y:S04]  /*0fa0*/  STL [R1+0x18], R3 ;  /* 0x0000180301007387 */ /* 0x0001e80000100800 */
[----:B------:R-:W-:Y:S04]  /*0fb0*/  STL [R1+0x2c], R2 ;  /* 0x00002c0201007387 */ /* 0x000fe80000100800 */
[----:B------:R1:W-:Y:S01]  /*0fc0*/  STL [R1+0x14], R0 ;  /* 0x0000140001007387 */ /* 0x0003e20000100800 */
[----:B0-----:R-:W-:-:S02]  /*0fd0*/  SHF.R.U32.HI R3, RZ, 0x3, R2 ;  /* 0x00000003ff037819 */ /* 0x001fc40000011602 */
[C-C-:B-1----:R-:W-:Y:S02]  /*0fe0*/  LOP3.LUT R0, R2.reuse, 0x10, R16.reuse, 0xf8, !PT ;  /* 0x0000001002007812 */ /* 0x142fe400078ef810 */
[----:B------:R-:W-:Y:S02]  /*0ff0*/  LOP3.LUT R2, R2, 0x30, R16, 0xf8, !PT ;  /* 0x0000003002027812 */ /* 0x000fe400078ef810 */
[----:B------:R-:W-:Y:S01]  /*1000*/  LOP3.LUT R0, R0, R3, RZ, 0x3c, !PT ;  /* 0x0000000300007212 */ /* 0x000fe200078e3cff */
[----:B------:R0:W-:Y:S03]  /*1010*/  STL [R1+0x30], R3 ;  /* 0x0000300301007387 */ /* 0x0001e60000100800 */
[----:B------:R-:W-:Y:S01]  /*1020*/  IADD3 R0, R10, R0, RZ ;  /* 0x000000000a007210 */ /* 0x000fe20007ffe0ff */
[----:B------:R-:W-:Y:S01]  /*1030*/  STL [R1+0x5c], R12 ;  /* 0x00005c0c01007387 */ /* 0x000fe20000100800 */
[----:B------:R-:W-:-:S03]  /*1040*/  VIADD R5, R12, 0x30 ;  /* 0x000000300c057836 */ /* 0x000fc60000000000 */
[----:B------:R-:W-:Y:S01]  /*1050*/  STL [R1+0x34], R10 ;  /* 0x0000340a01007387 */ /* 0x000fe20000100800 */
[----:B0-----:R-:W-:-:S03]  /*1060*/  LOP3.LUT R3, R2, R3, RZ, 0x3c, !PT ;  /* 0x0000000302037212 */ /* 0x001fc600078e3cff */
[----:B------:R-:W-:Y:S01]  /*1070*/  STL [R1+0x74], R9 ;  /* 0x0000740901007387 */ /* 0x000fe20000100800 */
[----:B------:R-:W-:Y:S01]  /*1080*/  VIADD R2, R12, 0x38 ;  /* 0x000000380c027836 */ /* 0x000fe20000000000 */
[----:B------:R-:W-:Y:S02]  /*1090*/  IADD3 R3, R18, R10, R3 ;  /* 0x0000000a12037210 */ /* 0x000fe40007ffe003 */
[----:B------:R-:W-:Y:S04]  /*10a0*/  STL [R1+0x70], R8 ;  /* 0x0000700801007387 */ /* 0x000fe80000100800 */
[----:B------:R0:W-:Y:S04]  /*10b0*/  STL [R1+0x6c], R7 ;  /* 0x00006c0701007387 */ /* 0x0001e80000100800 */
[----:B------:R-:W-:Y:S04]  /*10c0*/  STL [R1+0x68], R6 ;  /* 0x0000680601007387 */ /* 0x000fe80000100800 */
[----:B------:R1:W-:Y:S04]  /*10d0*/  STL [R1+0x1c], R0 ;  /* 0x00001c0001007387 */ /* 0x0003e80000100800 */
[----:B------:R-:W-:Y:S01]  /*10e0*/  STL [R1+0x64], R5 ;  /* 0x0000640501007387 */ /* 0x000fe20000100800 */
[----:B0-----:R-:W-:-:S02]  /*10f0*/  SHF.R.S32.HI R7, RZ, 0x1f, R7 ;  /* 0x0000001fff077819 */ /* 0x001fc40000011407 */
[----:B-1----:R-:W-:Y:S01]  /*1100*/  SHF.R.S32.HI R0, RZ, 0x1f, R9 ;  /* 0x0000001fff007819 */ /* 0x002fe20000011409 */
[----:B------:R0:W-:Y:S04]  /*1110*/  STL [R1+0x94], R3 ;  /* 0x0000940301007387 */ /* 0x0001e80000100800 */
[----:B------:R-:W-:Y:S04]  /*1120*/  STL [R1+0x60], R2 ;  /* 0x0000600201007387 */ /* 0x000fe80000100800 */
[----:B------:R1:W-:Y:S01]  /*1130*/  STL [R1+0x90], R0 ;  /* 0x0000900001007387 */ /* 0x0003e20000100800 */
[----:B0-----:R-:W-:-:S05]  /*1140*/  SHF.R.S32.HI R3, RZ, 0x1f, R8 ;  /* 0x0000001fff037819 */ /* 0x001fca0000011408 */
[----:B------:R0:W-:Y:S01]  /*1150*/  STL [R1+0x8c], R3 ;  /* 0x00008c0301007387 */ /* 0x0001e20000100800 */
[----:B-1----:R-:W-:-:S03]  /*1160*/  SHF.R.S32.HI R0, RZ, 0x1f, R6 ;  /* 0x0000001fff007819 */ /* 0x002fc60000011406 */
[----:B------:R-:W-:Y:S01]  /*1170*/  STL [R1+0x88], R7 ;  /* 0x0000880701007387 */ /* 0x000fe20000100800 */
[----:B------:R-:W-:-:S03]  /*1180*/  SHF.R.S32.HI R2, RZ, 0x1f, R2 ;  /* 0x0000001fff027819 */ /* 0x000fc60000011402 */
[----:B------:R1:W-:Y:S01]  /*1190*/  STL [R1+0x84], R0 ;  /* 0x0000840001007387 */ /* 0x0003e20000100800 */
[----:B0-----:R-:W-:Y:S01]  /*11a0*/  SHF.R.S32.HI R3, RZ, 0x1f, R5 ;  /* 0x0000001fff037819 */ /* 0x001fe20000011405 */
[----:B-1----:R-:W-:-:S04]  /*11b0*/  IMAD R0, R11, 0x8, R4 ;  /* 0x000000080b007824 */ /* 0x002fc800078e0204 */
[----:B------:R0:W-:Y:S04]  /*11c0*/  STL [R1+0x80], R3 ;  /* 0x0000800301007387 */ /* 0x0001e80000100800 */
[----:B------:R0:W-:Y:S04]  /*11d0*/  STL [R1+0x9c], R0 ;  /* 0x00009c0001007387 */ /* 0x0001e80000100800 */
[----:B------:R0:W-:Y:S01]  /*11e0*/  STL [R1+0x7c], R2 ;  /* 0x00007c0201007387 */ /* 0x0001e20000100800 */
[----:B------:R-:W-:-:S07]  /*11f0*/  SHF.R.S32.HI R17, RZ, 0x1f, R16 ;  /* 0x0000001fff117819 */ /* 0x000fce0000011410 */
.L_x_14073:
[----:B01234-:R-:W0:Y:S01]  /*1200*/  LDC.64 R2, c[0x0][0xc88] ;  /* 0x00032200ff027b82 */ /* 0x01fe220000000a00 */
[----:B------:R-:W-:Y:S01]  /*1210*/  ULDC.64 UR4, c[0x0][0xa28] ;  /* 0x00028a0000047ab9 */ /* 0x000fe20000000a00 */
[----:B------:R-:W-:Y:S01]  /*1220*/  ULDC.64 UR8, c[0x0][0xa18] ;  /* 0x0002860000087ab9 */ /* 0x000fe20000000a00 */
[----:B------:R-:W-:Y:S01]  /*1230*/  ULDC.64 UR6, c[0x0][0xa08] ;  /* 0x0002820000067ab9 */ /* 0x000fe20000000a00 */
[----:B0-----:R-:W-:-:S05]  /*1240*/  IMAD.WIDE R2, R27, 0x4, R2 ;  /* 0x000000041b027825 */ /* 0x001fca00078e0202 */
[----:B------:R-:W2:Y:S01]  /*1250*/  LDG.E R31, desc[UR40][R2.64] ;  /* 0x00000028021f7981 */ /* 0x000ea2000c1e1900 */
[----:B------:R-:W-:Y:S01]  /*1260*/  ISETP.NE.U32.AND P2, PT, RZ, UR4, PT ;  /* 0x00000004ff007c0c */ /* 0x000fe2000bf45070 */
[----:B------:R-:W-:Y:S01]  /*1270*/  IMAD.MOV.U32 R8, RZ, RZ, RZ ;  /* 0x000000ffff087224 */ /* 0x000fe200078e00ff */
[----:B------:R-:W-:Y:S01]  /*1280*/  ISETP.NE.U32.AND P1, PT, RZ, UR8, PT ;  /* 0x00000008ff007c0c */ /* 0x000fe2000bf25070 */
[----:B------:R-:W-:Y:S01]  /*1290*/  IMAD.MOV.U32 R28, RZ, RZ, RZ ;  /* 0x000000ffff1c7224 */ /* 0x000fe200078e00ff */
[----:B------:R-:W-:Y:S02]  /*12a0*/  ISETP.NE.AND.EX P2, PT, RZ, UR5, PT, P2 ;  /* 0x00000005ff007c0c */ /* 0x000fe4000bf45320 */
[----:B------:R-:W-:Y:S02]  /*12b0*/  ISETP.NE.AND.EX P1, PT, RZ, UR9, PT, P1 ;  /* 0x00000009ff007c0c */ /* 0x000fe4000bf25310 */
[----:B------:R-:W-:-:S04]  /*12c0*/  ISETP.NE.U32.AND P0, PT, RZ, UR6, PT ;  /* 0x00000006ff007c0c */ /* 0x000fc8000bf05070 */
[----:B------:R-:W-:Y:S02]  /*12d0*/  ISETP.NE.AND.EX P0, PT, RZ, UR7, PT, P0 ;  /* 0x00000007ff007c0c */ /* 0x000fe4000bf05300 */
[----:B--2--5:R-:W-:Y:S01]  /*12e0*/  SHF.R.S32.HI R0, RZ, 0x1f, R31 ;  /* 0x0000001fff007819 */ /* 0x024fe2000001141f */
[C---:B------:R-:W-:Y:S02]  /*12f0*/  IMAD.SHL.U32 R36, R31.reuse, 0x4, RZ ;  /* 0x000000041f247824 */ /* 0x040fe400078e00ff */
[C---:B------:R-:W-:Y:S01]  /*1300*/  @P2 LEA R2, P3, R31.reuse, UR4, 0x2 ;  /* 0x000000041f022c11 */ /* 0x040fe2000f8610ff */
[----:B------:R-:W-:Y:S01]  /*1310*/  STL [R1+0x38], R31 ;  /* 0x0000381f01007387 */ /* 0x000fe20000100800 */
[C-C-:B------:R-:W-:Y:S02]  /*1320*/  SHF.L.U64.HI R35, R31.reuse, 0x2, R0.reuse ;  /* 0x000000021f237819 */ /* 0x140fe40000010200 */
[----:B------:R-:W-:Y:S01]  /*1330*/  @P2 LEA.HI.X R3, R31, UR5, R0, 0x2, P3 ;  /* 0x000000051f032c11 */ /* 0x000fe200098f1400 */
[----:B------:R-:W-:Y:S01]  /*1340*/  ULDC UR4, c[0x0][0x288] ;  /* 0x0000a20000047ab9 */ /* 0x000fe20000000800 */
[C---:B------:R-:W-:Y:S01]  /*1350*/  IADD3 R6, P4, R36.reuse, UR6, RZ ;  /* 0x0000000624067c10 */ /* 0x040fe2000ff9e0ff */
[----:B------:R0:W-:Y:S04]  /*1360*/  STL [R1+0x50], R0 ;  /* 0x0000500001007387 */ /* 0x0001e80000100800 */
        /* <DEDUP_REMOVED lines=10> */
[----:B------:R2:W-:Y:S04]  /*1410*/  STL [R1+0x48], R35 ;  /* 0x0000482301007387 */ /* 0x0005e80000100800 */
[----:B------:R2:W-:Y:S01]  /*1420*/  STL [R1+0x54], R25 ;  /* 0x0000541901007387 */ /* 0x0005e20000100800 */
[----:B------:R-:W-:Y:S01]  /*1430*/  UISETP.NE.U32.AND UP0, UPT, UR4, URZ, UPT ;  /* 0x0000003f0400728c */ /* 0x000fe2000bf05070 */
[----:B-1----:R-:W-:-:S02]  /*1440*/  LOP3.LUT R2, R26, 0xff000000, RZ, 0xc0, !PT ;  /* 0xff0000001a027812 */ /* 0x002fc400078ec0ff */
        /* <DEDUP_REMOVED lines=12> */
[----:B--2---:R-:W-:Y:S07]  /*1510*/  @P1 BRA `(.L_x_13965) ;  /* 0x0000000000241947 */ /* 0x004fee0003800000 */
        /* <DEDUP_REMOVED lines=9> */
.L_x_13965:
[----:B------:R-:W-:Y:S02]  /*15b0*/  IMAD.U32 R2, RZ, RZ, UR5 ;  /* 0x00000005ff027e24 */ /* 0x000fe4000f8e00ff */
[----:B------:R-:W-:Y:S01]  /*15c0*/  IMAD.U32 R29, RZ, RZ, UR4 ;  /* 0x00000004ff1d7e24 */ /* 0x000fe2000f8e00ff */
[----:B------:R-:W-:Y:S06]  /*15d0*/  @!P2 BRA `(.L_x_13966) ;  /* 0x000000000010a947 */ /* 0x000fec0003800000 */
[----:B------:R-:W-:-:S04]  /*15e0*/  IADD3 R4, P0, R36, UR8, RZ ;  /* 0x0000000824047c10 */ /* 0x000fc8000ff1e0ff */
[----:B------:R-:W-:-:S05]  /*15f0*/  IADD3.X R5, R35, UR9, RZ, P0, !PT ;  /* 0x0000000923057c10 */ /* 0x000fca00087fe4ff */
[----:B------:R0:W5:Y:S01]  /*1600*/  LDG.E R29, desc[UR40][R4.64] ;  /* 0x00000028041d7981 */ /* 0x000162000c1e1900 */
[----:B------:R-:W-:Y:S05]  /*1610*/  BRA `(.L_x_13967) ;  /* 0x0000000000107947 */ /* 0x000fea0003800000 */
.L_x_13966:
[----:B------:R-:W-:Y:S05]  /*1620*/  @!P0 BRA `(.L_x_13967) ;  /* 0x00000000000c8947 */ /* 0x000fea0003800000 */
[----:B------:R-:W2:Y:S04]  /*1630*/  LDG.E R0, desc[UR40][R6.64] ;  /* 0x0000002806007981 */ /* 0x000ea8000c1e1900 */
[----:B------:R-:W2:Y:S02]  /*1640*/  LDG.E R29, desc[UR40][R6.64+0x4] ;  /* 0x00000428061d7981 */ /* 0x000ea4000c1e1900 */
[----:B--2---:R-:W-:-:S07]  /*1650*/  IMAD.IADD R29, R29, 0x1, -R0 ;  /* 0x000000011d1d7824 */ /* 0x004fce00078e0a00 */
.L_x_13967:
        /* <DEDUP_REMOVED lines=20> */
[----:B--2---:R-:W-:Y:S02]  /*17a0*/  LOP3.LUT R30, R30, 0xfffffffb, RZ, 0xc0, !PT ;  /* 0xfffffffb1e1e7812 */ /* 0x004fe400078ec0ff */
[----:B---3--:R-:W-:-:S05]  /*17b0*/  @P0 IADD3 R2, -R0, R3, RZ ;  /* 0x0000000300020210 */ /* 0x008fca0007ffe1ff */
[----:B------:R-:W-:-:S04]  /*17c0*/  IMAD.IADD R26, R11, 0x1, R2 ;  /* 0x000000010b1a7824 */ /* 0x000fc800078e0202 */
[C---:B------:R-:W-:Y:S01]  /*17d0*/  VIADD R0, R26.reuse, 0x9f ;  /* 0x0000009f1a007836 */ /* 0x040fe20000000000 */
[----:B------:R-:W-:-:S03]  /*17e0*/  ISETP.GE.AND P3, PT, R26, 0x1, PT ;  /* 0x000000011a00780c */ /* 0x000fc60003f66270 */
[----:B------:R-:W-:-:S05]  /*17f0*/  IMAD.HI R0, R0, 0x66666667, RZ ;  /* 0x6666666700007827 */ /* 0x000fca00078e02ff */
[----:B------:R-:W-:-:S04]  /*1800*/  SHF.R.U32.HI R3, RZ, 0x1f, R0 ;  /* 0x0000001fff037819 */ /* 0x000fc80000011600 */
[----:B------:R-:W-:Y:S01]  /*1810*/  LEA.HI.SX32 R24, R0, R3, 0x1a ;  /* 0x0000000300187211 */ /* 0x000fe200078fd2ff */
[----:B------:R-:W-:Y:S01]  /*1820*/  IMAD.MOV.U32 R3, RZ, RZ, RZ ;  /* 0x000000ffff037224 */ /* 0x000fe200078e00ff */
[----:B------:R-:W-:-:S05]  /*1830*/  @P3 LOP3.LUT R30, R30, 0x4, RZ, 0xfc, !PT ;  /* 0x000000041e1e3812 */ /* 0x000fca00078efcff */
        /* <DEDUP_REMOVED lines=32> */
.L_x_13969:
[----:B------:R-:W-:Y:S05]  /*1a40*/  BSYNC B0 ;  /* 0x0000000000007941 */ /* 0x000fea0003800000 */
.L_x_13968:
[----:B------:R-:W-:Y:S01]  /*1a50*/  IMAD R0, R12, R3, RZ ;  /* 0x000000030c007224 */ /* 0x000fe200078e02ff */
[----:B------:R-:W-:-:S04]  /*1a60*/  PLOP3.LUT P3, PT, PT, PT, PT, 0x80, 0x0 ;  /* 0x000000000000781c */ /* 0x000fc80003f6f070 */
        /* <DEDUP_REMOVED lines=12> */
[----:B------:R-:W-:-:S04]  /*1b30*/  @P0 LEA.HI.SX32 R34, R0, R3, 0x1a ;  /* 0x0000000300220211 */ /* 0x000fc800078fd2ff */
        /* <DEDUP_REMOVED lines=10> */
[----:B------:R1:W2:Y:S01]  /*1be0*/  LDC.64 R14, c[0x4][R0] ;  /* 0x01000000000e7b82 */ /* 0x0002a20000000a00 */
[----:B------:R-:W-:Y:S01]  /*1bf0*/  IMAD.U32 R5, RZ, RZ, UR5 ;  /* 0x00000005ff057e24 */ /* 0x000fe2000f8e00ff */
[----:B------:R-:W-:Y:S01]  /*1c00*/  ULDC.64 UR4, c[0x4][0x1b8] ;  /* 0x01006e0000047ab9 */ /* 0x000fe20000000a00 */
[----:B0-----:R-:W-:Y:S01]  /*1c10*/  IMAD.U32 R10, RZ, RZ, UR6 ;  /* 0x00000006ff0a7e24 */ /* 0x001fe2000f8e00ff */
[----:B------:R-:W-:Y:S01]  /*1c20*/  MOV R6, UR4 ;  /* 0x0000000400067c02 */ /* 0x000fe20008000f00 */
[----:B------:R-:W-:Y:S01]  /*1c30*/  IMAD.U32 R7, RZ, RZ, UR5 ;  /* 0x00000005ff077e24 */ /* 0x000fe2000f8e00ff */
[----:B------:R-:W-:Y:S01]  /*1c40*/  MOV R13, RZ ;  /* 0x000000ff000d7202 */ /* 0x000fe20000000f00 */
[----:B------:R-:W-:-:S02]  /*1c50*/  IMAD.U32 R11, RZ, RZ, UR7 ;  /* 0x00000007ff0b7e24 */ /* 0x000fc4000f8e00ff */
[----:B------:R-:W-:Y:S02]  /*1c60*/  IMAD.MOV.U32 R8, RZ, RZ, 0x70 ;  /* 0x00000070ff087424 */ /* 0x000fe400078e00ff */
[----:B-1----:R-:W-:-:S07]  /*1c70*/  IMAD.MOV.U32 R12, RZ, RZ, 0x1 ;  /* 0x00000001ff0c7424 */ /* 0x002fce00078e00ff */
[----:B------:R-:W-:-:S07]  /*1c80*/  LEPC R20, `(.L_x_13972) ;  /* 0x000000001014794e */ /* 0x000fce0000000000 */
[----:B--2--5:R-:W-:Y:S05]  /*1c90*/  CALL.ABS.NOINC R14 ;  /* 0x000000000e007343 */ /* 0x024fea0003c00000 */
.L_x_13972:
[----:B------:R-:W-:Y:S05]  /*1ca0*/  BSYNC B6 ;  /* 0x0000000000067941 */ /* 0x000fea0003800000 */
.L_x_13971:
        /* <DEDUP_REMOVED lines=11> */
[----:B0-----:R-:W-:Y:S01]  /*1d60*/  MOV R10, UR6 ;  /* 0x00000006000a7c02 */ /* 0x001fe20008000f00 */
[----:B------:R-:W-:Y:S02]  /*1d70*/  IMAD.U32 R6, RZ, RZ, UR4 ;  /* 0x00000004ff067e24 */ /* 0x000fe4000f8e00ff */
[----:B------:R-:W-:-:S02]  /*1d80*/  IMAD.U32 R7, RZ, RZ, UR5 ;  /* 0x00000005ff077e24 */ /* 0x000fc4000f8e00ff */
[----:B------:R-:W-:Y:S02]  /*1d90*/  IMAD.U32 R11, RZ, RZ, UR7 ;  /* 0x00000007ff0b7e24 */ /* 0x000fe4000f8e00ff */
[----:B------:R-:W-:Y:S02]  /*1da0*/  IMAD.MOV.U32 R8, RZ, RZ, 0x70 ;  /* 0x00000070ff087424 */ /* 0x000fe400078e00ff */
[----:B------:R-:W-:Y:S02]  /*1db0*/  IMAD.MOV.U32 R12, RZ, RZ, 0x1 ;  /* 0x00000001ff0c7424 */ /* 0x000fe400078e00ff */
[----:B-1----:R-:W-:-:S07]  /*1dc0*/  IMAD.MOV.U32 R13, RZ, RZ, RZ ;  /* 0x000000ffff0d7224 */ /* 0x002fce00078e00ff */
[----:B------:R-:W-:-:S07]  /*1dd0*/  LEPC R20, `(.L_x_13974) ;  /* 0x000000001014794e */ /* 0x000fce0000000000 */
[----:B--2--5:R-:W-:Y:S05]  /*1de0*/  CALL.ABS.NOINC R14 ;  /* 0x000000000e007343 */ /* 0x024fea0003c00000 */
.L_x_13974:
[----:B------:R-:W-:Y:S05]  /*1df0*/  BSYNC B6 ;  /* 0x0000000000067941 */ /* 0x000fea0003800000 */
.L_x_13973:
[----:B------:R-:W-:Y:S01]  /*1e00*/  ULDC.64 UR4, c[0x0][0x9f8] ;  /* 0x00027e0000047ab9 */ /* 0x000fe20000000a00 */
[----:B0-----:R-:W2:Y:S01]  /*1e10*/  LDL R12, [R1+0x2c] ;  /* 0x00002c00010c7983 */ /* 0x001ea20000100800 */
[----:B------:R-:W-:Y:S01]  /*1e20*/  ISETP.NE.U32.AND P0, PT, RZ, UR4, PT ;  /* 0x00000004ff007c0c */ /* 0x000fe2000bf05070 */
[----:B------:R-:W-:Y:S01]  /*1e30*/  IMAD.MOV.U32 R0, RZ, RZ, R31 ;  /* 0x000000ffff007224 */ /* 0x000fe200078e001f */
[----:B------:R-:W0:Y:S01]  /*1e40*/  LDC R13, c[0x0][0x3f4] ;  /* 0x0000fd00ff0d7b82 */ /* 0x000e220000000800 */
[----:B------:R-:W3:Y:S01]  /*1e50*/  LDL R10, [R1+0x30] ;  /* 0x00003000010a7983 */ /* 0x000ee20000100800 */
[----:B------:R-:W-:-:S03]  /*1e60*/  ISETP.NE.AND.EX P0, PT, RZ, UR5, PT, P0 ;  /* 0x00000005ff007c0c */ /* 0x000fc6000bf05300 */
[----:B------:R-:W4:Y:S03]  /*1e70*/  LDL R46, [R1+0x78] ;  /* 0x00007800012e7983 */ /* 0x000f260000100800 */
[----:B------:R-:W1:Y:S01]  /*1e80*/  LDC.64 R44, c[0x0][0x408] ;  /* 0x00010200ff2c7b82 */ /* 0x000e620000000a00 */
[----:B------:R-:W4:Y:S01]  /*1e90*/  LDL R8, [R1+0x34] ;  /* 0x0000340001087983 */ /* 0x000f220000100800 */
[----:B------:R-:W0:Y:S05]  /*1ea0*/  S2R R48, SR_TID.X ;  /* 0x0000000000307919 */ /* 0x000e2a0000002100 */
[----:B------:R-:W-:Y:S01]  /*1eb0*/  @P0 IADD3 R4, P1, R36, UR4, RZ ;  /* 0x0000000424040c10 */ /* 0x000fe2000ff3e0ff */
[----:B------:R-:W-:Y:S01]  /*1ec0*/  ULDC UR4, c[0x0][0x2f4] ;  /* 0x0000bd0000047ab9 */ /* 0x000fe20000000800 */
[----:B------:R-:W1:Y:S02]  /*1ed0*/  LDC.64 R38, c[0x0][0x3f8] ;  /* 0x0000fe00ff267b82 */ /* 0x000e640000000a00 */
[----:B------:R-:W-:-:S05]  /*1ee0*/  @P0 IADD3.X R5, R35, UR5, RZ, P1, !PT ;  /* 0x0000000523050c10 */ /* 0x000fca0008ffe4ff */
[----:B------:R0:W4:Y:S01]  /*1ef0*/  @P0 LDG.E R0, desc[UR40][R4.64] ;  /* 0x0000002804000981 */ /* 0x000122000c1e1900 */
[----:B------:R-:W-:Y:S02]  /*1f00*/  ISETP.GE.AND P3, PT, R16, UR4, PT ;  /* 0x0000000410007c0c */ /* 0x000fe4000bf66270 */
[----:B------:R-:W-:Y:S02]  /*1f10*/  ISETP.GE.AND P2, PT, R23, UR4, PT ;  /* 0x0000000417007c0c */ /* 0x000fe4000bf46270 */
[----:B------:R-:W-:Y:S02]  /*1f20*/  LOP3.LUT R30, R30, 0xfffffffd, RZ, 0xc0, !PT ;  /* 0xfffffffd1e1e7812 */ /* 0x000fe400078ec0ff */
[----:B0-----:R-:W-:-:S07]  /*1f30*/  ISETP.GE.AND P0, PT, R16, R13, PT ;  /* 0x0000000d1000720c */ /* 0x001fce0003f06270 */
[----:B------:R-:W-:Y:S02]  /*1f40*/  @P3 LOP3.LUT R30, R30, 0x2, RZ, 0xfc, !PT ;  /* 0x000000021e1e3812 */ /* 0x000fe400078efcff */
[----:B------:R-:W-:-:S04]  /*1f50*/  IADD3 R47, R48, -0x80, RZ ;  /* 0xffffff80302f7810 */ /* 0x000fc80007ffe0ff */
[----:B------:R-:W-:Y:S02]  /*1f60*/  LEA.HI R31, R47, R47, RZ, 0x1 ;  /* 0x0000002f2f1f7211 */ /* 0x000fe400078f08ff */
[----:B------:R-:W-:Y:S02]  /*1f70*/  LOP3.LUT R30, R30, 0xfffffffe, RZ, 0xc0, !PT ;  /* 0xfffffffe1e1e7812 */ /* 0x000fe400078ec0ff */
[----:B------:R-:W-:Y:S02]  /*1f80*/  SHF.R.S32.HI R31, RZ, 0x1, R31 ;  /* 0x00000001ff1f7819 */ /* 0x000fe4000001141f */
[----:B------:R-:W-:Y:S02]  /*1f90*/  SEL R5, R13, RZ, P0 ;  /* 0x000000ff0d057207 */ /* 0x000fe40000000000 */
[----:B------:R-:W-:Y:S02]  /*1fa0*/  SHF.R.S32.HI R7, RZ, 0x1f, R31 ;  /* 0x0000001fff077819 */ /* 0x000fe4000001141f */
[----:B------:R-:W-:Y:S01]  /*1fb0*/  @P2 LOP3.LUT R30, R30, 0x1, RZ, 0xfc, !PT ;  /* 0x000000011e1e2812 */ /* 0x000fe200078efcff */
[----:B------:R-:W-:-:S02]  /*1fc0*/  IMAD.IADD R5, R16, 0x1, R5 ;  /* 0x0000000110057824 */ /* 0x000fc400078e0205 */
[----:B-1----:R-:W-:Y:S02]  /*1fd0*/  IMAD R4, R7, R44, RZ ;  /* 0x0000002c07047224 */ /* 0x002fe400078e02ff */
[----:B------:R0:W-:Y:S01]  /*1fe0*/  STL [R1+0x24], R30 ;  /* 0x0000241e01007387 */ /* 0x0001e20000100800 */
[----:B------:R-:W-:Y:S01]  /*1ff0*/  SHF.R.S32.HI R157, RZ, 0x1f, R156 ;  /* 0x0000001fff9d7819 */ /* 0x000fe2000001149c */
[----:B------:R-:W-:Y:S01]  /*2000*/  IMAD R11, R31, R45, R4 ;  /* 0x0000002d1f0b7224 */ /* 0x000fe200078e0204 */
[----:B------:R-:W-:Y:S01]  /*2010*/  SHF.R.S32.HI R4, RZ, 0x1f, R5 ;  /* 0x0000001fff047819 */ /* 0x000fe20000011405 */
[----:B------:R-:W-:Y:S01]  /*2020*/  IMAD R6, R7, R38, RZ ;  /* 0x0000002607067224 */ /* 0x000fe200078e02ff */
[----:B-----5:R-:W-:Y:S01]  /*2030*/  SHF.R.S32.HI R7, RZ, 0x1f, R32 ;  /* 0x0000001fff077819 */ /* 0x020fe20000011420 */
[----:B------:R-:W-:Y:S01]  /*2040*/  IMAD.WIDE.U32 R42, R31, R44, R16 ;  /* 0x0000002c1f2a7225 */ /* 0x000fe200078e0010 */
[----:B------:R-:W-:Y:S02]  /*2050*/  LEA.HI R35, R4, R5, RZ, 0x4 ;  /* 0x0000000504237211 */ /* 0x000fe400078f20ff */
[----:B------:R-:W-:Y:S01]  /*2060*/  LEA.HI R14, R47, R47, RZ, 0x1 ;  /* 0x0000002f2f0e7211 */ /* 0x000fe200078f08ff */
[----:B------:R-:W-:-:S02]  /*2070*/  IMAD R9, R31, R39, R6 ;  /* 0x000000271f097224 */ /* 0x000fc400078e0206 */
[----:B------:R-:W-:Y:S01]  /*2080*/  IMAD.WIDE.U32 R20, R31, R38, R156 ;  /* 0x000000261f147225 */ /* 0x000fe200078e009c */
[----:B------:R-:W-:-:S03]  /*2090*/  IADD3 R43, R11, R43, RZ ;  /* 0x0000002b0b2b7210 */ /* 0x000fc60007ffe0ff */
[----:B------:R-:W-:-:S04]  /*20a0*/  IMAD.WIDE.U32 R36, R31, R38, R16 ;  /* 0x000000261f247225 */ /* 0x000fc800078e0010 */
[----:B------:R-:W-:Y:S01]  /*20b0*/  IMAD.WIDE.U32 R40, R31, R44, R156 ;  /* 0x0000002c1f287225 */ /* 0x000fe200078e009c */
[----:B------:R-:W-:-:S03]  /*20c0*/  LOP3.LUT R14, R14, 0xfffffffe, RZ, 0xc0, !PT ;  /* 0xfffffffe0e0e7812 */ /* 0x000fc600078ec0ff */
[----:B------:R-:W-:Y:S02]  /*20d0*/  IMAD R6, R7, R38, RZ ;  /* 0x0000002607067224 */ /* 0x000fe400078e02ff */
[----:B------:R-:W-:Y:S02]  /*20e0*/  IMAD.IADD R21, R21, 0x1, R9 ;  /* 0x0000000115157824 */ /* 0x000fe400078e0209 */
[----:B------:R-:W-:Y:S02]  /*20f0*/  IMAD.IADD R37, R9, 0x1, R37 ;  /* 0x0000000109257824 */ /* 0x000fe400078e0225 */
[----:B------:R-:W-:Y:S02]  /*2100*/  IMAD.IADD R41, R41, 0x1, R11 ;  /* 0x0000000129297824 */ /* 0x000fe400078e020b */
[----:B------:R-:W-:Y:S01]  /*2110*/  IMAD R7, R7, R44, RZ ;  /* 0x0000002c07077224 */ /* 0x000fe200078e02ff */
[----:B------:R-:W-:Y:S01]  /*2120*/  SHF.R.U32.HI R15, RZ, 0x7, R48 ;  /* 0x00000007ff0f7819 */ /* 0x000fe20000011630 */
[----:B------:R-:W-:-:S02]  /*2130*/  IMAD R9, R32, R39, R6 ;  /* 0x0000002720097224 */ /* 0x000fc400078e0206 */
[----:B------:R-:W-:Y:S02]  /*2140*/  IMAD R49, R39, 0xa0, RZ ;  /* 0x000000a027317824 */ /* 0x000fe400078e02ff */
[----:B------:R-:W-:-:S04]  /*2150*/  IMAD.WIDE.U32 R20, R32, R38, R20 ;  /* 0x0000002620147225 */ /* 0x000fc800078e0014 */
[----:B------:R-:W-:-:S04]  /*2160*/  IMAD.WIDE.U32 R36, R32, R38, R36 ;  /* 0x0000002620247225 */ /* 0x000fc800078e0024 */
[C---:B------:R-:W-:Y:S02]  /*2170*/  IMAD R7, R32.reuse, R45, R7 ;  /* 0x0000002d20077224 */ /* 0x040fe400078e0207 */
[----:B------:R-:W-:Y:S02]  /*2180*/  IMAD R5, R45, 0xa0, RZ ;  /* 0x000000a02d057824 */ /* 0x000fe400078e02ff */
[----:B------:R-:W-:-:S04]  /*2190*/  IMAD.WIDE.U32 R40, R32, R44, R40 ;  /* 0x0000002c20287225 */ /* 0x000fc800078e0028 */
[----:B------:R-:W-:-:S04]  /*21a0*/  IMAD.WIDE.U32 R42, R32, R44, R42 ;  /* 0x0000002c202a7225 */ /* 0x000fc800078e002a */
[----:B------:R-:W-:-:S04]  /*21b0*/  IMAD.WIDE.U32 R38, R38, 0xa0, RZ ;  /* 0x000000a026267825 */ /* 0x000fc800078e00ff */
[----:B------:R-:W-:-:S04]  /*21c0*/  IMAD.WIDE.U32 R44, R44, 0xa0, RZ ;  /* 0x000000a02c2c7825 */ /* 0x000fc800078e00ff */
[----:B------:R-:W-:Y:S01]  /*21d0*/  IMAD.IADD R14, R47, 0x1, -R14 ;  /* 0x000000012f0e7824 */ /* 0x000fe200078e0a0e */
[----:B------:R-:W-:Y:S01]  /*21e0*/  IADD3 R51, R21, R9, RZ ;  /* 0x0000000915337210 */ /* 0x000fe20007ffe0ff */
[----:B------:R-:W-:Y:S01]  /*21f0*/  IMAD.IADD R3, R28, 0x1, R29 ;  /* 0x000000011c037824 */ /* 0x000fe200078e021d */
[----:B------:R-:W-:Y:S01]  /*2200*/  LOP3.LUT R55, R35, 0xfffffff0, RZ, 0xc0, !PT ;  /* 0xfffffff023377812 */ /* 0x000fe200078ec0ff */
[----:B------:R-:W-:Y:S02]  /*2210*/  IMAD R47, R14, 0xc0, R31 ;  /* 0x000000c00e2f7824 */ /* 0x000fe400078e021f */
[----:B------:R-:W-:Y:S02]  /*2220*/  IMAD.SHL.U32 R48, R13, 0x2, RZ ;  /* 0x000000020d307824 */ /* 0x000fe400078e00ff */
[----:B------:R-:W-:Y:S02]  /*2230*/  IMAD.IADD R49, R39, 0x1, R49 ;  /* 0x0000000127317824 */ /* 0x000fe400078e0231 */
[----:B------:R-:W-:-:S02]  /*2240*/  IMAD.IADD R50, R45, 0x1, R5 ;  /* 0x000000012d327824 */ /* 0x000fc400078e0205 */
[----:B------:R-:W-:Y:S02]  /*2250*/  IMAD.IADD R52, R9, 0x1, R37 ;  /* 0x0000000109347824 */ /* 0x000fe400078e0225 */
[----:B------:R-:W-:Y:S02]  /*2260*/  IMAD.IADD R53, R41, 0x1, R7 ;  /* 0x0000000129357824 */ /* 0x000fe400078e0207 */
[----:B------:R-:W-:Y:S01]  /*2270*/  IMAD.IADD R54, R7, 0x1, R43 ;  /* 0x0000000107367824 */ /* 0x000fe200078e022b */
[----:B--2---:R-:W-:-:S04]  /*2280*/  LOP3.LUT R4, R12, 0x30, R35, 0xf8, !PT ;  /* 0x000000300c047812 */ /* 0x004fc800078ef823 */
[----:B---3--:R-:W-:Y:S02]  /*2290*/  LOP3.LUT R4, R4, R10, RZ, 0x3c, !PT ;  /* 0x0000000a04047212 */ /* 0x008fe400078e3cff */
[----:B----4-:R-:W-:Y:S01]  /*22a0*/  LOP3.LUT P1, RZ, R46, 0x2, RZ, 0xc0, !PT ;  /* 0x000000022eff7812 */ /* 0x010fe2000782c0ff */
[----:B------:R-:W-:Y:S02]  /*22b0*/  VIADD R46, R15, 0x8 ;  /* 0x000000080f2e7836 */ /* 0x000fe40000000000 */
[----:B------:R-:W-:Y:S01]  /*22c0*/  IMAD.IADD R57, R8, 0x1, R4 ;  /* 0x0000000108397824 */ /* 0x000fe200078e0204 */
[----:B0-----:R-:W-:-:S09]  /*22d0*/  SHF.R.S32.HI R56, RZ, 0x1f, R0 ;  /* 0x0000001fff387819 */ /* 0x001fd20000011400 */
.L_x_14007:
[----:B------:R-:W2:Y:S01]  /*22e0*/  LDL R13, [R1+0x1c] ;  /* 0x00001c00010d7983 */ /* 0x000ea20000100800 */
[----:B------:R-:W0:Y:S01]  /*22f0*/  LDC R62, c[0x0][0x430] ;  /* 0x00010c00ff3e7b82 */ /* 0x000e220000000800 */
[----:B------:R-:W-:Y:S02]  /*2300*/  VIADD R34, R34, 0xffffffff ;  /* 0xffffffff22227836 */ /* 0x000fe40000000000 */
[----:B------:R-:W-:Y:S02]  /*2310*/  IMAD.MOV.U32 R61, RZ, RZ, RZ ;  /* 0x000000ffff3d7224 */ /* 0x000fe400078e00ff */
[----:B------:R-:W-:-:S03]  /*2320*/  IMAD R4, R34, 0xa0, R47 ;  /* 0x000000a022047824 */ /* 0x000fc600078e022f */
[----:B-1----:R-:W1:Y:S02]  /*2330*/  LDC R69, c[0x0][0x3f4] ;  /* 0x0000fd00ff457b82 */ /* 0x002e640000000800 */
[----:B------:R-:W-:Y:S02]  /*2340*/  ISETP.GE.AND P2, PT, R4, R2, PT ;  /* 0x000000020400720c */ /* 0x000fe40003f46270 */
[----:B------:R-:W-:Y:S02]  /*2350*/  IADD3 R12, R3, R4, RZ ;  /* 0x00000004030c7210 */ /* 0x000fe40007ffe0ff */
[----:B------:R-:W-:-:S03]  /*2360*/  ISETP.GT.OR P2, PT, R47, 0x9f, P2 ;  /* 0x0000009f2f00780c */ /* 0x000fc60001744670 */
[----:B------:R-:W-:Y:S01]  /*2370*/  IMAD.MOV.U32 R8, RZ, RZ, R12 ;  /* 0x000000ffff087224 */ /* 0x000fe200078e000c */
[----:B0-----:R-:W-:-:S09]  /*2380*/  ISETP.NE.AND P3, PT, R62, 0x1, PT ;  /* 0x000000013e00780c */ /* 0x001fd20003f65270 */
        /* <DEDUP_REMOVED lines=21> */
[C---:B------:R-:W-:Y:S01]  /*24e0*/  VIADD R7, R63.reuse, 0x20 ;  /* 0x000000203f077836 */ /* 0x040fe20000000000 */
[----:B------:R-:W-:Y:S01]  /*24f0*/  @P1 IADD3 R7, R63, -0x20, RZ ;  /* 0xffffffe03f071810 */ /* 0x000fe20007ffe0ff */
[----:B------:R-:W-:-:S04]  /*2500*/  IMAD.IADD R63, R18, 0x1, R63 ;  /* 0x00000001123f7824 */ /* 0x000fc800078e023f */
[----:B------:R-:W-:Y:S01]  /*2510*/  IMAD.IADD R60, R18, 0x1, R7 ;  /* 0x00000001123c7824 */ /* 0x000fe200078e0207 */
[----:B0-----:R-:W-:Y:S06]  /*2520*/  @!P3 BRA `(.L_x_13976) ;  /* 0x0000002400a4b947 */ /* 0x001fec0003800000 */
[----:B------:R-:W-:Y:S01]  /*2530*/  SHF.R.S32.HI R64, RZ, 0x1f, R62 ;  /* 0x0000001fff407819 */ /* 0x000fe2000001143e */
[----:B------:R-:W-:Y:S01]  /*2540*/  ULDC.64 UR4, c[0x0][0x300] ;  /* 0x0000c00000047ab9 */ /* 0x000fe20000000a00 */
[----:B-----5:R-:W-:Y:S01]  /*2550*/  SHF.R.S32.HI R65, RZ, 0x1f, R61 ;  /* 0x0000001fff417819 */ /* 0x020fe2000001143d */
[----:B------:R-:W-:Y:S01]  /*2560*/  IMAD.WIDE.U32 R4, R62, UR4, RZ ;  /* 0x000000043e047c25 */ /* 0x000fe2000f8e00ff */
[----:B------:R-:W-:Y:S01]  /*2570*/  ULDC.64 UR6, c[0x0][0x2e8] ;  /* 0x0000ba0000067ab9 */ /* 0x000fe20000000a00 */
[----:B------:R-:W-:Y:S02]  /*2580*/  SHF.R.S32.HI R15, RZ, 0x1f, R34 ;  /* 0x0000001fff0f7819 */ /* 0x000fe40000011422 */
[----:B------:R-:W-:-:S04]  /*2590*/  IMAD R7, R64, UR4, RZ ;  /* 0x0000000440077c24 */ /* 0x000fc8000f8e02ff */
        /* <DEDUP_REMOVED lines=13> */
[----:B------:R-:W-:-:S03]  /*2670*/  IMAD.WIDE.U32 R4, R38, R34, RZ ;  /* 0x0000002226047225 */ /* 0x000fc600078e00ff */
[----:B------:R-:W-:Y:S01]  /*2680*/  IADD3.X R13, R13, UR7, RZ, P3, !PT ;  /* 0x000000070d0d7c10 */ /* 0x000fe20009ffe4ff */
[----:B------:R-:W-:Y:S01]  /*2690*/  IMAD R7, R15, R38, R7 ;  /* 0x000000260f077224 */ /* 0x000fe200078e0207 */
[----:B------:R-:W-:-:S03]  /*26a0*/  ISETP.NE.AND P3, PT, RZ, UR4, PT ;  /* 0x00000004ff007c0c */ /* 0x000fc6000bf65270 */
[----:B------:R-:W-:-:S10]  /*26b0*/  IMAD.IADD R6, R5, 0x1, R7 ;  /* 0x0000000105067824 */ /* 0x000fd400078e0207 */
[----:B------:R-:W-:Y:S05]  /*26c0*/  @!P3 BRA `(.L_x_13977) ;  /* 0x0000001000b0b947 */ /* 0x000fea0003800000 */
[----:B------:R-:W0:Y:S01]  /*26d0*/  S2R R10, SR_TID.X ;  /* 0x00000000000a7919 */ /* 0x000e220000002100 */
[----:B------:R-:W-:Y:S01]  /*26e0*/  IMAD R66, R34, -0xa0, R2 ;  /* 0xffffff6022427824 */ /* 0x000fe200078e0202 */
[----:B------:R-:W-:Y:S01]  /*26f0*/  BSSY B1, `(.L_x_13978) ;  /* 0x000001f000017945 */ /* 0x000fe20003800000 */
[----:B------:R-:W-:Y:S02]  /*2700*/  CS2R R8, SRZ ;  /* 0x0000000000087805 */ /* 0x000fe4000001ff00 */
[----:B------:R-:W-:Y:S02]  /*2710*/  CS2R R30, SRZ ;  /* 0x00000000001e7805 */ /* 0x000fe4000001ff00 */
[----:B------:R-:W-:Y:S02]  /*2720*/  CS2R R28, SRZ ;  /* 0x00000000001c7805 */ /* 0x000fe4000001ff00 */
[----:B------:R-:W-:Y:S02]  /*2730*/  VIMNMX R66, R66, 0xa0, PT ;  /* 0x000000a042427848 */ /* 0x000fe40003fe0100 */
[----:B------:R-:W-:-:S02]  /*2740*/  CS2R R58, SRZ ;  /* 0x00000000003a7805 */ /* 0x000fc4000001ff00 */
[----:B0-----:R-:W-:-:S04]  /*2750*/  IADD3 R14, R10, -0x80, RZ ;  /* 0xffffff800a0e7810 */ /* 0x001fc80007ffe0ff */
[----:B------:R-:W-:-:S04]  /*2760*/  LEA.HI R10, R14, R14, RZ, 0x1 ;  /* 0x0000000e0e0a7211 */ /* 0x000fc800078f08ff */
[----:B------:R-:W-:-:S04]  /*2770*/  SHF.R.S32.HI R10, RZ, 0x1, R10 ;  /* 0x00000001ff0a7819 */ /* 0x000fc8000001140a */
[----:B------:R-:W-:-:S13]  /*2780*/  ISETP.GE.AND P3, PT, R10, R66, PT ;  /* 0x000000420a00720c */ /* 0x000fda0003f66270 */
[----:B------:R-:W-:Y:S05]  /*2790*/  @P3 BRA `(.L_x_13979) ;  /* 0x0000000000503947 */ /* 0x000fea0003800000 */
[----:B------:R-:W2:Y:S01]  /*27a0*/  LDL R10, [R1+0x18] ;  /* 0x00001800010a7983 */ /* 0x000ea20000100800 */
[----:B------:R-:W-:Y:S01]  /*27b0*/  ULDC.64 UR4, c[0x0][0x3e8] ;  /* 0x0000fa0000047ab9 */ /* 0x000fe20000000a00 */
[----:B------:R-:W-:Y:S01]  /*27c0*/  IMAD.MOV.U32 R7, RZ, RZ, R53 ;  /* 0x000000ffff077224 */ /* 0x000fe200078e0035 */
[----:B------:R-:W-:Y:S01]  /*27d0*/  IADD3 R4, P4, P5, R20, UR4, R4 ;  /* 0x0000000414047c10 */ /* 0x000fe2000fd9e004 */
[----:B------:R-:W-:-:S03]  /*27e0*/  IMAD R9, R50, R34, RZ ;  /* 0x0000002232097224 */ /* 0x000fc600078e02ff */
[----:B------:R-:W-:Y:S01]  /*27f0*/  IADD3.X R5, R51, UR5, R6, P4, P5 ;  /* 0x0000000533057c10 */ /* 0x000fe2000a7ea406 */
[----:B------:R-:W-:Y:S01]  /*2800*/  IMAD.MOV.U32 R6, RZ, RZ, R40 ;  /* 0x000000ffff067224 */ /* 0x000fe200078e0028 */
[----:B------:R-:W-:Y:S01]  /*2810*/  ULDC.64 UR4, c[0x0][0x400] ;  /* 0x0001000000047ab9 */ /* 0x000fe20000000a00 */
[-C--:B------:R-:W-:Y:S02]  /*2820*/  IMAD R9, R15, R44.reuse, R9 ;  /* 0x0000002c0f097224 */ /* 0x080fe400078e0209 */
[----:B------:R-:W-:-:S03]  /*2830*/  IMAD.WIDE.U32 R6, R34, R44, R6 ;  /* 0x0000002c22067225 */ /* 0x000fc600078e0006 */
[----:B------:R-:W-:-:S04]  /*2840*/  IADD3 R6, P4, R6, UR4, RZ ;  /* 0x0000000406067c10 */ /* 0x000fc8000ff9e0ff */
[----:B------:R-:W-:Y:S02]  /*2850*/  IADD3.X R7, R7, UR5, R9, P4, !PT ;  /* 0x0000000507077c10 */ /* 0x000fe4000a7fe409 */
[----:B------:R-:W-:Y:S02]  /*2860*/  ISETP.GE.AND P4, PT, R156, R69, PT ;  /* 0x000000459c00720c */ /* 0x000fe40003f86270 */
[----:B------:R-:W-:Y:S02]  /*2870*/  CS2R R8, SRZ ;  /* 0x0000000000087805 */ /* 0x000fe4000001ff00 */
[----:B------:R-:W-:-:S09]  /*2880*/  CS2R R28, SRZ ;  /* 0x00000000001c7805 */ /* 0x000fd2000001ff00 */
[----:B------:R0:W5:Y:S04]  /*2890*/  @!P4 LDG.E.64 R30, desc[UR40][R4.64] ;  /* 0x00000028041ec981 */ /* 0x000168000c1e1b00 */
[----:B------:R0:W5:Y:S01]  /*28a0*/  @!P4 LDG.E.64 R58, desc[UR40][R6.64] ;  /* 0x00000028063ac981 */ /* 0x000162000c1e1b00 */
[----:B--2---:R-:W-:-:S13]  /*28b0*/  ISETP.GE.AND P4, PT, R10, R69, PT ;  /* 0x000000450a00720c */ /* 0x004fda0003f86270 */
[----:B------:R0:W5:Y:S04]  /*28c0*/  @!P4 LDG.E.64 R8, desc[UR40][R4.64+0x10] ;  /* 0x000010280408c981 */ /* 0x000168000c1e1b00 */
[----:B------:R0:W5:Y:S02]  /*28d0*/  @!P4 LDG.E.64 R28, desc[UR40][R6.64+0x10] ;  /* 0x00001028061cc981 */ /* 0x000164000c1e1b00 */
.L_x_13979:
[----:B------:R-:W-:Y:S05]  /*28e0*/  BSYNC B1 ;  /* 0x0000000000017941 */ /* 0x000fea0003800000 */
.L_x_13978:
[----:B0-----:R-:W2:Y:S01]  /*28f0*/  LDL R4, [R1+0xc] ;  /* 0x00000c0001047983 */ /* 0x001ea20000100800 */
[----:B-----5:R-:W-:Y:S01]  /*2900*/  IMAD.MOV.U32 R70, RZ, RZ, R8 ;  /* 0x000000ffff467224 */ /* 0x020fe200078e0008 */
[----:B------:R-:W-:Y:S01]  /*2910*/  MOV R75, R58 ;  /* 0x0000003a004b7202 */ /* 0x000fe20000000f00 */
[----:B------:R-:W-:Y:S02]  /*2920*/  IMAD.MOV.U32 R74, RZ, RZ, R30 ;  /* 0x000000ffff4a7224 */ /* 0x000fe400078e001e */
[----:B------:R-:W-:Y:S01]  /*2930*/  IMAD.MOV.U32 R73, RZ, RZ, R28 ;  /* 0x000000ffff497224 */ /* 0x000fe200078e001c */
[----:B--2---:R-:W-:-:S13]  /*2940*/  ISETP.NE.AND P4, PT, R4, 0x3, PT ;  /* 0x000000030400780c */ /* 0x004fda0003f85270 */
[----:B------:R-:W-:Y:S05]  /*2950*/  @!P4 BRA `(.L_x_13980) ;  /* 0x000000000004c947 */ /* 0x000fea0003800000 */
[----:B------:R-:W-:Y:S01]  /*2960*/  BPT.TRAP 0x1 ;  /* 0x000000040000795c */ /* 0x000fe20000300000 */
.L_x_13980:
[----:B------:R-:W2:Y:S01]  /*2970*/  LDL R4, [R1] ;  /* 0x0000000001047983 */ /* 0x000ea20000100800 */
[----:B------:R-:W-:Y:S01]  /*2980*/  IMAD R67, R19, 0x8, R18 ;  /* 0x0000000813437824 */ /* 0x000fe200078e0212 */
[----:B------:R-:W-:Y:S01]  /*2990*/  BSSY B1, `(.L_x_13981) ;  /* 0x0000004000017945 */ /* 0x000fe20003800000 */
[----:B--2---:R-:W-:-:S04]  /*29a0*/  SHF.L.U32 R68, R4, 0x1f, RZ ;  /* 0x0000001f04447819 */ /* 0x004fc800000006ff */
[----:B------:R-:W0:Y:S02]  /*29b0*/  SYNCS.PHASECHK.TRANS64.TRYWAIT P5, [R67+URZ+0x13290], R68 ;  /* 0x01329044430075a7 */ /* 0x000e2400080a017f */
[----:B0-----:R-:W-:Y:S05]  /*29c0*/  @!P5 BRA `(.L_x_13982) ;  /* 0x00000170000cd947 */ /* 0x001fea0003800000 */
.L_x_14208:
[----:B------:R-:W-:Y:S05]  /*29d0*/  BSYNC B1 ;  /* 0x0000000000017941 */ /* 0x000fea0003800000 */
.L_x_13981:
[----:B------:R-:W-:-:S03]  /*29e0*/  UMOV UR4, 0xffffffff ;  /* 0xffffffff00047882 */ /* 0x000fc60000000000 */
[----:B------:R-:W-:Y:S05]  /*29f0*/  BRA.DIV UR4, `(.L_x_13983) ;  /* 0x0000017204147947 */ /* 0x000fea000b800000 */
[----:B------:R1:W2:Y:S04]  /*2a00*/  SHFL.IDX PT, R71, R13, RZ, 0x1e1f ;  /* 0x001e1fff0d477589 */ /* 0x0002a800000e0000 */
[----:B------:R1:W3:Y:S02]  /*2a10*/  SHFL.IDX PT, R14, R72, RZ, 0x1e1f ;  /* 0x001e1fff480e7589 */ /* 0x0002e400000e0000 */
.L_x_14212:
[----:B------:R-:W-:Y:S05]  /*2a20*/  @P3 BRA `(.L_x_13984) ;  /* 0x0000002400383947 */ /* 0x000fea0003800000 */
[----:B------:R-:W4:Y:S01]  /*2a30*/  LDL R84, [R1+0x24] ;  /* 0x0000240001547983 */ /* 0x000f220000100800 */
[----:B------:R-:W-:Y:S01]  /*2a40*/  BSSY B1, `(.L_x_13985) ;  /* 0x0000077000017945 */ /* 0x000fe20003800000 */
[----:B----4-:R-:W-:-:S13]  /*2a50*/  LOP3.LUT P5, RZ, R84, 0x2, RZ, 0xc0, !PT ;  /* 0x0000000254ff7812 */ /* 0x010fda00078ac0ff */
        /* <DEDUP_REMOVED lines=8> */
[----:B-1----:R-:W-:Y:S02]  /*2ae0*/  SHF.R.U32.HI R72, RZ, 0x8, R31 ;  /* 0x00000008ff487819 */ /* 0x002fe4000001161f */
[----:B------:R-:W-:Y:S02]  /*2af0*/  LOP3.LUT R12, R31, 0xff, RZ, 0xc0, !PT ;  /* 0x000000ff1f0c7812 */ /* 0x000fe400078ec0ff */
[--C-:B------:R-:W-:Y:S02]  /*2b00*/  SHF.R.U32.HI R15, RZ, 0x8, R59.reuse ;  /* 0x00000008ff0f7819 */ /* 0x100fe4000001163b */
[----:B------:R-:W-:Y:S02]  /*2b10*/  LOP3.LUT R13, R59, 0xff, RZ, 0xc0, !PT ;  /* 0x000000ff3b0d7812 */ /* 0x000fe400078ec0ff */
[----:B------:R-:W-:-:S02]  /*2b20*/  SHF.R.U32.HI R30, RZ, 0x18, R59 ;  /* 0x00000018ff1e7819 */ /* 0x000fc4000001163b */
[----:B------:R-:W-:Y:S02]  /*2b30*/  SHF.R.U32.HI R31, RZ, 0x18, R31 ;  /* 0x00000018ff1f7819 */ /* 0x000fe4000001161f */
[----:B------:R-:W-:Y:S02]  /*2b40*/  SHF.R.U32.HI R58, RZ, 0x10, R59 ;  /* 0x00000010ff3a7819 */ /* 0x000fe4000001163b */
[----:B------:R-:W-:Y:S01]  /*2b50*/  PRMT R59, R30, 0x654, R13 ;  /* 0x000006541e3b7816 */ /* 0x000fe2000000000d */
[----:B------:R-:W-:Y:S01]  /*2b60*/  IMAD.SHL.U32 R30, R15, 0x100, RZ ;  /* 0x000001000f1e7824 */ /* 0x000fe200078e00ff */
[----:B------:R-:W-:Y:S01]  /*2b70*/  PRMT R31, R31, 0x654, R12 ;  /* 0x000006541f1f7816 */ /* 0x000fe2000000000c */
[----:B------:R-:W-:Y:S01]  /*2b80*/  IMAD.SHL.U32 R12, R72, 0x100, RZ ;  /* 0x00000100480c7824 */ /* 0x000fe200078e00ff */
[----:B0-----:R-:W-:Y:S01]  /*2b90*/  MOV R15, R4 ;  /* 0x00000004000f7202 */ /* 0x001fe20000000f00 */
        /* <DEDUP_REMOVED lines=43> */
[----:B------:R-:W-:Y:S01]  /*2e50*/  F2FP.F16.E4M3.UNPACK_B R75, R5 ;  /* 0x00000005ff4b723e */ /* 0x000fe200020006ff */
        /* <DEDUP_REMOVED lines=19> */
[--C-:B------:R-:W-:Y:S02]  /*2f90*/  HADD2.F32 R80, -RZ, R78.reuse.H1_H1 ;  /* 0x3000004eff507230 */ /* 0x100fe40000004100 */
        /* <DEDUP_REMOVED lines=11> */
[--C-:B------:R-:W-:Y:S02]  /*3050*/  HADD2.F32 R12, -RZ, R7.reuse.H0_H0 ;  /* 0x20000007ff0c7230 */ /* 0x100fe40000004100 */
[--C-:B------:R-:W-:Y:S01]  /*3060*/  HADD2.F32 R5, -RZ, R6.reuse.H0_H0 ;  /* 0x20000006ff057230 */ /* 0x100fe20000004100 */
[----:B------:R-:W-:Y:S01]  /*3070*/  F2FP.SATFINITE.E4M3.F32.PACK_AB_MERGE_C R82, R83, R82, RZ ;  /* 0x000000525352723e */ /* 0x000fe200048070ff */
[----:B------:R-:W-:Y:S02]  /*3080*/  HADD2.F32 R7, -RZ, R7.H1_H1 ;  /* 0x30000007ff077230 */ /* 0x000fe40000004100 */
[----:B------:R-:W-:Y:S01]  /*3090*/  FMUL.FTZ R80, R12, R79 ;  /* 0x0000004f0c507220 */ /* 0x000fe20000410000 */
[----:B------:R-:W-:-:S02]  /*30a0*/  HADD2.F32 R6, -RZ, R6.H1_H1 ;  /* 0x30000006ff067230 */ /* 0x000fc40000004100 */
[-C--:B------:R-:W-:Y:S01]  /*30b0*/  FMUL.FTZ R59, R5, R78.reuse ;  /* 0x0000004e053b7220 */ /* 0x080fe20000410000 */
[----:B------:R-:W-:Y:S02]  /*30c0*/  HADD2.F32 R76, -RZ, R76.H0_H0 ;  /* 0x2000004cff4c7230 */ /* 0x000fe40000004100 */
[----:B------:R-:W-:Y:S01]  /*30d0*/  FMUL.FTZ R77, R7, R79 ;  /* 0x0000004f074d7220 */ /* 0x000fe20000410000 */
[----:B------:R-:W-:Y:S02]  /*30e0*/  HADD2.F32 R75, -RZ, R75.H0_H0 ;  /* 0x2000004bff4b7230 */ /* 0x000fe40000004100 */
[----:B------:R-:W-:Y:S01]  /*30f0*/  FMUL.FTZ R72, R6, R78 ;  /* 0x0000004e06487220 */ /* 0x000fe20000410000 */
[----:B------:R-:W-:Y:S01]  /*3100*/  F2FP.SATFINITE.E4M3.F32.PACK_AB_MERGE_C R74, R81, R74, RZ ;  /* 0x0000004a514a723e */ /* 0x000fe200048070ff */
        /* <DEDUP_REMOVED lines=8> */
.L_x_13988:
[----:B------:R-:W-:Y:S05]  /*3190*/  BSYNC B2 ;  /* 0x0000000000027941 */ /* 0x000fea0003800000 */
.L_x_13987:
[----:B0-----:R4:W-:Y:S02]  /*31a0*/  ST.E.128 desc[UR40][R10.64], R4 ;  /* 0x000000040a007985 */ /* 0x0019e4000c101d28 */
.L_x_13986:
[----:B------:R-:W-:Y:S05]  /*31b0*/  BSYNC B1 ;  /* 0x0000000000017941 */ /* 0x000fea0003800000 */
.L_x_13985:
[----:B------:R-:W-:-:S13]  /*31c0*/  LOP3.LUT P3, RZ, R84, 0x1, RZ, 0xc0, !PT ;  /* 0x0000000154ff7812 */ /* 0x000fda000786c0ff */
[----:B------:R-:W-:Y:S05]  /*31d0*/  @P3 BRA `(.L_x_13984) ;  /* 0x0000001c004c3947 */ /* 0x000fea0003800000 */
[----:B----4-:R-:W2:Y:S04]  /*31e0*/  LDL R4, [R1+0x14] ;  /* 0x0000140001047983 */ /* 0x010ea80000100800 */
[----:B------:R-:W4:Y:S04]  /*31f0*/  LDL R6, [R1+0x1c] ;  /* 0x00001c0001067983 */ /* 0x000f280000100800 */
[----:B------:R-:W5:Y:S01]  /*3200*/  LDL R12, [R1+0x18] ;  /* 0x00001800010c7983 */ /* 0x000f620000100800 */
[----:B---3--:R-:W-:Y:S01]  /*3210*/  IADD3 R10, P3, R23, R14, RZ ;  /* 0x0000000e170a7210 */ /* 0x008fe20007f7e0ff */
[----:B------:R-:W-:Y:S01]  /*3220*/  IMAD.MOV.U32 R5, RZ, RZ, 0x20 ;  /* 0x00000020ff057424 */ /* 0x000fe200078e00ff */
[----:B------:R-:W-:Y:S04]  /*3230*/  BSSY B1, `(.L_x_13989) ;  /* 0x0000073000017945 */ /* 0x000fe80003800000 */
[----:B------:R-:W-:Y:S01]  /*3240*/  SEL R5, R5, 0xffffffe0, !P1 ;  /* 0xffffffe005057807 */ /* 0x000fe20004800000 */
[----:B--2---:R-:W-:-:S02]  /*3250*/  IMAD.X R11, R71, 0x1, R4, P3 ;  /* 0x00000001470b7824 */ /* 0x004fc400018e0604 */
[----:B------:R-:W-:-:S05]  /*3260*/  IMAD R4, R19, 0x2800, RZ ;  /* 0x0000280013047824 */ /* 0x000fca00078e02ff */
[----:B----4-:R-:W-:Y:S02]  /*3270*/  IADD3 R5, R5, R6, R4 ;  /* 0x0000000605057210 */ /* 0x010fe40007ffe004 */
[----:B-----5:R-:W-:-:S03]  /*3280*/  ISETP.GE.AND P3, PT, R12, R69, PT ;  /* 0x000000450c00720c */ /* 0x020fc60003f66270 */
[----:B------:R-:W-:-:S06]  /*3290*/  IMAD.IADD R4, R18, 0x1, R5 ;  /* 0x0000000112047824 */ /* 0x000fcc00078e0205 */
[----:B------:R-:W2:Y:S04]  /*32a0*/  LDS.128 R4, [R4+0xe000] ;  /* 0x00e0000004047984 */ /* 0x000ea80000000c00 */
[----:B------:R-:W-:Y:S05]  /*32b0*/  @P3 BRA `(.L_x_13990) ;  /* 0x0000000400a83947 */ /* 0x000fea0003800000 */
[--C-:B------:R-:W-:Y:S01]  /*32c0*/  SHF.R.U32.HI R31, RZ, 0x18, R9.reuse ;  /* 0x00000018ff1f7819 */ /* 0x100fe20000011609 */
[----:B--2---:R-:W-:Y:S01]  /*32d0*/  IMAD.MOV.U32 R12, RZ, RZ, R4 ;  /* 0x000000ffff0c7224 */ /* 0x004fe200078e0004 */
[----:B------:R-:W-:Y:S02]  /*32e0*/  LOP3.LUT R8, R9, 0xff, RZ, 0xc0, !PT ;  /* 0x000000ff09087812 */ /* 0x000fe400078ec0ff */
[----:B-1----:R-:W-:Y:S02]  /*32f0*/  SHF.R.U32.HI R13, RZ, 0x8, R9 ;  /* 0x00000008ff0d7819 */ /* 0x002fe40000011609 */
[----:B------:R-:W-:Y:S02]  /*3300*/  SHF.R.U32.HI R15, RZ, 0x8, R29 ;  /* 0x00000008ff0f7819 */ /* 0x000fe4000001161d */
[----:B------:R-:W-:Y:S01]  /*3310*/  SHF.R.U32.HI R30, RZ, 0x10, R9 ;  /* 0x00000010ff1e7819 */ /* 0x000fe20000011609 */
[----:B------:R-:W-:Y:S01]  /*3320*/  IMAD.MOV.U32 R9, RZ, RZ, R5 ;  /* 0x000000ffff097224 */ /* 0x000fe200078e0005 */
[----:B------:R-:W-:Y:S01]  /*3330*/  PRMT R8, R31, 0x654, R8 ;  /* 0x000006541f087816 */ /* 0x000fe20000000008 */
[----:B------:R-:W-:Y:S01]  /*3340*/  IMAD.SHL.U32 R15, R15, 0x100, RZ ;  /* 0x000001000f0f7824 */ /* 0x000fe200078e00ff */
[----:B------:R-:W-:-:S02]  /*3350*/  SHF.L.U32 R13, R13, 0x8, RZ ;  /* 0x000000080d0d7819 */ /* 0x000fc400000006ff */
[----:B------:R-:W-:Y:S02]  /*3360*/  SHF.R.U32.HI R28, RZ, 0x10, R29 ;  /* 0x00000010ff1c7819 */ /* 0x000fe4000001161d */
[----:B------:R-:W-:Y:S02]  /*3370*/  LOP3.LUT R14, R29, 0xff0000ff, RZ, 0xc0, !PT ;  /* 0xff0000ff1d0e7812 */ /* 0x000fe400078ec0ff */
        /* <DEDUP_REMOVED lines=31> */
[----:B------:R-:W-:-:S02]  /*3570*/  HADD2.F32 R28, -RZ, R13.H1_H1 ;  /* 0x3000000dff1c7230 */ /* 0x000fc40000004100 */
[----:B------:R-:W-:Y:S01]  /*3580*/  HADD2.F32 R15, -RZ, R13.H0_H0 ;  /* 0x2000000dff0f7230 */ /* 0x000fe20000004100 */
[----:B------:R-:W-:Y:S01]  /*3590*/  F2FP.SATFINITE.E4M3.F32.PACK_AB_MERGE_C R75, R72, R59, RZ ;  /* 0x0000003b484b723e */ /* 0x000fe200048070ff */
[--C-:B------:R-:W-:Y:S02]  /*35a0*/  HADD2.F32 R13, -RZ, R12.reuse.H0_H0 ;  /* 0x2000000cff0d7230 */ /* 0x100fe40000004100 */
[-C--:B------:R-:W-:Y:S01]  /*35b0*/  FMUL.FTZ R58, R28, R29.reuse ;  /* 0x0000001d1c3a7220 */ /* 0x080fe20000410000 */
[----:B------:R-:W-:Y:S02]  /*35c0*/  HADD2.F32 R14, -RZ, R12.H1_H1 ;  /* 0x3000000cff0e7230 */ /* 0x000fe40000004100 */
[----:B------:R-:W-:Y:S01]  /*35d0*/  FMUL.FTZ R29, R15, R29 ;  /* 0x0000001d0f1d7220 */ /* 0x000fe20000410000 */
[----:B------:R-:W-:Y:S01]  /*35e0*/  HADD2.F32 R12, -RZ, R70.H1_H1 ;  /* 0x30000046ff0c7230 */ /* 0x000fe20000004100 */
[----:B------:R-:W-:Y:S01]  /*35f0*/  F2FP.F16.E4M3.UNPACK_B R59, R8.H1 ;  /* 0x00000008ff3b723e */ /* 0x000fe200030006ff */
[----:B------:R-:W-:-:S02]  /*3600*/  HADD2.F32 R73, -RZ, R73.H0_H0 ;  /* 0x20000049ff497230 */ /* 0x000fc40000004100 */
[----:B------:R-:W-:Y:S02]  /*3610*/  HADD2.F32 R70, -RZ, R70.H0_H0 ;  /* 0x20000046ff467230 */ /* 0x000fe40000004100 */
[-C--:B------:R-:W-:Y:S01]  /*3620*/  FFMA.FTZ R58, R15, R12.reuse, -R58 ;  /* 0x0000000c0f3a7223 */ /* 0x080fe2000001083a */
[----:B------:R-:W-:Y:S01]  /*3630*/  FFMA.FTZ R29, R28, R12, R29 ;  /* 0x0000000c1c1d7223 */ /* 0x000fe2000001001d */
[C---:B------:R-:W-:Y:S01]  /*3640*/  FMUL.FTZ R30, R14.reuse, R73 ;  /* 0x000000490e1e7220 */ /* 0x040fe20000410000 */
[----:B------:R-:W-:Y:S01]  /*3650*/  F2FP.F16.E4M3.UNPACK_B R15, R7.H1 ;  /* 0x00000007ff0f723e */ /* 0x000fe200030006ff */
[C---:B------:R-:W-:Y:S01]  /*3660*/  FMUL.FTZ R73, R13.reuse, R73 ;  /* 0x000000490d497220 */ /* 0x040fe20000410000 */
[----:B------:R-:W-:Y:S01]  /*3670*/  F2FP.F16.E4M3.UNPACK_B R7, R7 ;  /* 0x00000007ff07723e */ /* 0x000fe200020006ff */
[----:B------:R-:W-:Y:S01]  /*3680*/  FFMA.FTZ R12, R13, R70, -R30 ;  /* 0x000000460d0c7223 */ /* 0x000fe2000001081e */
[----:B------:R-:W-:Y:S01]  /*3690*/  F2FP.SATFINITE.E4M3.F32.PACK_AB_MERGE_C R74, R29, R58, RZ ;  /* 0x0000003a1d4a723e */ /* 0x000fe200048070ff */
[----:B------:R-:W-:Y:S01]  /*36a0*/  FFMA.FTZ R13, R14, R70, R73 ;  /* 0x000000460e0d7223 */ /* 0x000fe20000010049 */
[--C-:B------:R-:W-:Y:S01]  /*36b0*/  HADD2.F32 R28, -RZ, R15.reuse.H0_H0 ;  /* 0x2000000fff1c7230 */ /* 0x100fe20000004100 */
[-C--:B------:R-:W-:Y:S01]  /*36c0*/  F2FP.F16.E4M3.UNPACK_B R30, R5.reuse.H1 ;  /* 0x00000005ff1e723e */ /* 0x080fe200030006ff */
[----:B------:R-:W-:Y:S01]  /*36d0*/  HADD2.F32 R15, -RZ, R15.H1_H1 ;  /* 0x3000000fff0f7230 */ /* 0x000fe20000004100 */
[----:B------:R-:W-:Y:S01]  /*36e0*/  F2FP.F16.E4M3.UNPACK_B R14, R6.H1 ;  /* 0x00000006ff0e723e */ /* 0x000fe200030006ff */
[----:B------:R-:W-:Y:S01]  /*36f0*/  HADD2.F32 R70, -RZ, R59.H1_H1 ;  /* 0x3000003bff467230 */ /* 0x000fe20000004100 */
        /* <DEDUP_REMOVED lines=11> */
[----:B------:R-:W-:Y:S01]  /*37b0*/  FMUL.FTZ R70, R28, R70 ;  /* 0x000000461c467220 */ /* 0x000fe20000410000 */
[----:B------:R-:W-:Y:S01]  /*37c0*/  FMUL.FTZ R69, R14, R69 ;  /* 0x000000450e457220 */ /* 0x000fe20000410000 */
[----:B------:R-:W-:-:S02]  /*37d0*/  HADD2.F32 R59, -RZ, R59.H0_H0 ;  /* 0x2000003bff3b7230 */ /* 0x000fc40000004100 */
[-C--:B------:R-:W-:Y:S01]  /*37e0*/  FFMA.FTZ R71, R14, R5.reuse, -R71 ;  /* 0x000000050e477223 */ /* 0x080fe20000010847 */
[----:B------:R-:W-:Y:S02]  /*37f0*/  HADD2.F32 R58, -RZ, R58.H0_H0 ;  /* 0x2000003aff3a7230 */ /* 0x000fe40000004100 */
[----:B------:R-:W-:Y:S01]  /*3800*/  FFMA.FTZ R28, R8, R5, R69 ;  /* 0x00000005081c7223 */ /* 0x000fe20000010045 */
[--C-:B------:R-:W-:Y:S02]  /*3810*/  HADD2.F32 R8, -RZ, R7.reuse.H0_H0 ;  /* 0x20000007ff087230 */ /* 0x100fe40000004100 */
[----:B------:R-:W-:Y:S01]  /*3820*/  FFMA.FTZ R73, R15, R31, R70 ;  /* 0x0000001f0f497223 */ /* 0x000fe20000010046 */
[--C-:B------:R-:W-:Y:S02]  /*3830*/  HADD2.F32 R5, -RZ, R6.reuse.H0_H0 ;  /* 0x20000006ff057230 */ /* 0x100fe40000004100 */
[----:B------:R-:W-:Y:S02]  /*3840*/  HADD2.F32 R7, -RZ, R7.H1_H1 ;  /* 0x30000007ff077230 */ /* 0x000fe40000004100 */
[----:B------:R-:W-:Y:S01]  /*3850*/  FMUL.FTZ R70, R8, R59 ;  /* 0x0000003b08467220 */ /* 0x000fe20000410000 */
[----:B------:R-:W-:-:S02]  /*3860*/  HADD2.F32 R6, -RZ, R6.H1_H1 ;  /* 0x30000006ff067230 */ /* 0x000fc40000004100 */
        /* <DEDUP_REMOVED lines=15> */
.L_x_13990:
[----:B------:R-:W-:Y:S05]  /*3960*/  BSYNC B1 ;  /* 0x0000000000017941 */ /* 0x000fea0003800000 */
.L_x_13989:
[----:B--2---:R2:W-:Y:S01]  /*3970*/  ST.E.128 desc[UR40][R10.64], R4 ;  /* 0x000000040a007985 */ /* 0x0045e2000c101d28 */
[----:B------:R-:W-:Y:S05]  /*3980*/  BRA `(.L_x_13984) ;  /* 0x0000001400607947 */ /* 0x000fea0003800000 */
.L_x_13977:
[----:B------:R-:W0:Y:S01]  /*3990*/  S2R R7, SR_TID.X ;  /* 0x0000000000077919 */ /* 0x000e220000002100 */
[----:B------:R-:W-:Y:S01]  /*39a0*/  IMAD R66, R34, -0xa0, R2 ;  /* 0xffffff6022427824 */ /* 0x000fe200078e0202 */
[----:B------:R-:W2:Y:S04]  /*39b0*/  LDL R12, [R1+0xc] ;  /* 0x00000c00010c7983 */ /* 0x000ea80000100800 */
[----:B------:R-:W-:Y:S02]  /*39c0*/  VIMNMX R66, R66, 0xa0, PT ;  /* 0x000000a042427848 */ /* 0x000fe40003fe0100 */
[----:B0-----:R-:W-:-:S04]  /*39d0*/  IADD3 R7, R7, -0x80, RZ ;  /* 0xffffff8007077810 */ /* 0x001fc80007ffe0ff */
[----:B------:R-:W-:-:S04]  /*39e0*/  LEA.HI R7, R7, R7, RZ, 0x1 ;  /* 0x0000000707077211 */ /* 0x000fc800078f08ff */
[----:B------:R-:W-:-:S04]  /*39f0*/  SHF.R.S32.HI R7, RZ, 0x1, R7 ;  /* 0x00000001ff077819 */ /* 0x000fc80000011407 */
[----:B------:R-:W-:-:S04]  /*3a00*/  ISETP.GE.AND P3, PT, R7, R66, PT ;  /* 0x000000420700720c */ /* 0x000fc80003f66270 */
[----:B------:R-:W-:-:S13]  /*3a10*/  ISETP.GE.OR P4, PT, R16, R69, P3 ;  /* 0x000000451000720c */ /* 0x000fda0001f86670 */
[----:B------:R-:W0:Y:S08]  /*3a20*/  @!P4 LDC.64 R8, c[0x0][0x3e8] ;  /* 0x0000fa00ff08cb82 */ /* 0x000e300000000a00 */
[----:B------:R-:W1:Y:S01]  /*3a30*/  @!P4 LDC.64 R10, c[0x0][0x400] ;  /* 0x00010000ff0acb82 */ /* 0x000e620000000a00 */
[----:B------:R-:W-:Y:S01]  /*3a40*/  @!P4 IMAD.MOV.U32 R5, RZ, RZ, R54 ;  /* 0x000000ffff05c224 */ /* 0x000fe200078e0036 */
[----:B0-----:R-:W-:Y:S01]  /*3a50*/  @!P4 IADD3 R8, P5, P6, R36, R8, R4 ;  /* 0x000000082408c210 */ /* 0x001fe20007ebe004 */
[----:B------:R-:W-:-:S03]  /*3a60*/  @!P4 IMAD.MOV.U32 R4, RZ, RZ, R42 ;  /* 0x000000ffff04c224 */ /* 0x000fc600078e002a */
[----:B------:R-:W-:Y:S01]  /*3a70*/  @!P4 IADD3.X R9, R52, R9, R6, P5, P6 ;  /* 0x000000093409c210 */ /* 0x000fe20002fec406 */
[----:B------:R-:W-:Y:S02]  /*3a80*/  @!P4 IMAD R6, R50, R34, RZ ;  /* 0x000000223206c224 */ /* 0x000fe400078e02ff */
[----:B------:R-:W-:-:S04]  /*3a90*/  @!P4 IMAD.WIDE.U32 R4, R34, R44, R4 ;  /* 0x0000002c2204c225 */ /* 0x000fc800078e0004 */
[----:B------:R-:W-:Y:S01]  /*3aa0*/  @!P4 IMAD R6, R15, R44, R6 ;  /* 0x0000002c0f06c224 */ /* 0x000fe200078e0206 */
[----:B-1----:R-:W-:Y:S02]  /*3ab0*/  @!P4 IADD3 R10, P5, R4, R10, RZ ;  /* 0x0000000a040ac210 */ /* 0x002fe40007fbe0ff */
[----:B------:R-:W-:Y:S02]  /*3ac0*/  CS2R R30, SRZ ;  /* 0x00000000001e7805 */ /* 0x000fe4000001ff00 */
[----:B------:R-:W-:Y:S02]  /*3ad0*/  CS2R R28, SRZ ;  /* 0x00000000001c7805 */ /* 0x000fe4000001ff00 */
[----:B------:R-:W-:Y:S02]  /*3ae0*/  @!P4 IADD3.X R11, R11, R6, R5, P5, !PT ;  /* 0x000000060b0bc210 */ /* 0x000fe40002ffe405 */
[----:B------:R-:W-:Y:S02]  /*3af0*/  CS2R R4, SRZ ;  /* 0x0000000000047805 */ /* 0x000fe4000001ff00 */
[----:B------:R-:W-:Y:S01]  /*3b00*/  CS2R R6, SRZ ;  /* 0x0000000000067805 */ /* 0x000fe2000001ff00 */
[----:B------:R-:W3:Y:S05]  /*3b10*/  @!P4 LDG.E.128 R28, desc[UR40][R10.64] ;  /* 0x000000280a1cc981 */ /* 0x000eea000c1e1d00 */
[----:B------:R-:W4:Y:S01]  /*3b20*/  @!P4 LDG.E.128 R4, desc[UR40][R8.64] ;  /* 0x000000280804c981 */ /* 0x000f22000c1e1d00 */
[----:B------:R-:W-:-:S02]  /*3b30*/  ISETP.GE.AND P5, PT, R16, R69, PT ;  /* 0x000000451000720c */ /* 0x000fc40003fa6270 */
[----:B--2---:R-:W-:Y:S01]  /*3b40*/  ISETP.NE.AND P4, PT, R12, 0x3, PT ;  /* 0x000000030c00780c */ /* 0x004fe20003f85270 */
[----:B---3--:R-:W-:Y:S01]  /*3b50*/  IMAD.MOV.U32 R74, RZ, RZ, R30 ;  /* 0x000000ffff4a7224 */ /* 0x008fe200078e001e */
[----:B------:R-:W-:Y:S01]  /*3b60*/  MOV R76, R28 ;  /* 0x0000001c004c7202 */ /* 0x000fe20000000f00 */
[----:B----4-:R-:W-:Y:S02]  /*3b70*/  IMAD.MOV.U32 R75, RZ, RZ, R4 ;  /* 0x000000ffff4b7224 */ /* 0x010fe400078e0004 */
[----:B------:R-:W-:-:S08]  /*3b80*/  IMAD.MOV.U32 R73, RZ, RZ, R6 ;  /* 0x000000ffff497224 */ /* 0x000fd000078e0006 */
[----:B------:R-:W-:Y:S05]  /*3b90*/  @!P4 BRA `(.L_x_13991) ;  /* 0x000000000004c947 */ /* 0x000fea0003800000 */
[----:B------:R-:W-:Y:S01]  /*3ba0*/  BPT.TRAP 0x1 ;  /* 0x000000040000795c */ /* 0x000fe20000300000 */
.L_x_13991:
[----:B------:R-:W2:Y:S01]  /*3bb0*/  LDL R8, [R1] ;  /* 0x0000000001087983 */ /* 0x000ea20000100800 */
[----:B------:R-:W-:Y:S01]  /*3bc0*/  IMAD R67, R19, 0x8, R18 ;  /* 0x0000000813437824 */ /* 0x000fe200078e0212 */
[----:B------:R-:W-:Y:S01]  /*3bd0*/  BSSY B1, `(.L_x_13992) ;  /* 0x0000004000017945 */ /* 0x000fe20003800000 */
[----:B--2---:R-:W-:-:S04]  /*3be0*/  SHF.L.U32 R68, R8, 0x1f, RZ ;  /* 0x0000001f08447819 */ /* 0x004fc800000006ff */
[----:B------:R-:W0:Y:S02]  /*3bf0*/  SYNCS.PHASECHK.TRANS64.TRYWAIT P6, [R67+URZ+0x13290], R68 ;  /* 0x01329044430075a7 */ /* 0x000e2400080c017f */
[----:B0-----:R-:W-:Y:S05]  /*3c00*/  @!P6 BRA `(.L_x_13993) ;  /* 0x0000015c00d4e947 */ /* 0x001fea0003800000 */
.L_x_14213:
[----:B------:R-:W-:Y:S05]  /*3c10*/  BSYNC B1 ;  /* 0x0000000000017941 */ /* 0x000fea0003800000 */
.L_x_13992:
[----:B------:R-:W-:-:S03]  /*3c20*/  UMOV UR4, 0xffffffff ;  /* 0xffffffff00047882 */ /* 0x000fc60000000000 */
[----:B------:R-:W-:Y:S05]  /*3c30*/  BRA.DIV UR4, `(.L_x_13994) ;  /* 0x0000015e04dc7947 */ /* 0x000fea000b800000 */
[----:B------:R1:W2:Y:S04]  /*3c40*/  SHFL.IDX PT, R70, R13, RZ, 0x1e1f ;  /* 0x001e1fff0d467589 */ /* 0x0002a800000e0000 */
[----:B------:R-:W3:Y:S02]  /*3c50*/  SHFL.IDX PT, R72, R72, RZ, 0x1e1f ;  /* 0x001e1fff48487589 */ /* 0x000ee400000e0000 */
.L_x_14217:
[----:B------:R-:W4:Y:S02]  /*3c60*/  LDC R71, c[0x0][0x2f4] ;  /* 0x0000bd00ff477b82 */ /* 0x000f240000000800 */
[----:B----4-:R-:W-:-:S13]  /*3c70*/  ISETP.GE.OR P3, PT, R16, R71, P3 ;  /* 0x000000471000720c */ /* 0x010fda0001f66670 */
[----:B------:R-:W-:Y:S05]  /*3c80*/  @P3 BRA `(.L_x_13984) ;  /* 0x0000001000a03947 */ /* 0x000fea0003800000 */
[----:B------:R-:W4:Y:S04]  /*3c90*/  LDL R12, [R1+0x2c] ;  /* 0x00002c00010c7983 */ /* 0x000f280000100800 */
[----:B------:R-:W5:Y:S04]  /*3ca0*/  LDL R11, [R1+0x30] ;  /* 0x00003000010b7983 */ /* 0x000f680000100800 */
[----:B------:R-:W5:Y:S01]  /*3cb0*/  LDL R10, [R1+0x34] ;  /* 0x00003400010a7983 */ /* 0x000f620000100800 */
[----:B------:R-:W-:Y:S01]  /*3cc0*/  IMAD.IADD R9, R71, 0x1, -R48 ;  /* 0x0000000147097824 */ /* 0x000fe200078e0a30 */
[----:B---3--:R-:W-:Y:S01]  /*3cd0*/  IADD3 R58, P3, R55, R72, RZ ;  /* 0x00000048373a7210 */ /* 0x008fe20007f7e0ff */
[----:B------:R-:W-:Y:S03]  /*3ce0*/  BSSY B1, `(.L_x_13995) ;  /* 0x00000e6000017945 */ /* 0x000fe60003800000 */
[----:B------:R-:W-:-:S02]  /*3cf0*/  SEL R9, R48, R9, !P0 ;  /* 0x0000000930097207 */ /* 0x000fc40004000000 */
[----:B--2---:R-:W-:Y:S02]  /*3d00*/  LEA.HI.X.SX32 R59, R55, R70, 0x1, P3 ;  /* 0x00000046373b7211 */ /* 0x004fe400018f0eff */
[----:B------:R-:W-:-:S04]  /*3d10*/  SHF.R.S32.HI R8, RZ, 0x1f, R9 ;  /* 0x0000001fff087819 */ /* 0x000fc80000011409 */
[----:B------:R-:W-:Y:S01]  /*3d20*/  LEA.HI R8, R8, R9, RZ, 0x5 ;  /* 0x0000000908087211 */ /* 0x000fe200078f28ff */
[----:B------:R-:W-:-:S03]  /*3d30*/  IMAD R9, R19, 0x2800, R57 ;  /* 0x0000280013097824 */ /* 0x000fc600078e0239 */
[----:B------:R-:W-:Y:S01]  /*3d40*/  SHF.R.S32.HI R8, RZ, 0x5, R8 ;  /* 0x00000005ff087819 */ /* 0x000fe20000011408 */
[----:B------:R-:W-:-:S03]  /*3d50*/  IMAD.IADD R9, R18, 0x1, R9 ;  /* 0x0000000112097824 */ /* 0x000fc600078e0209 */
[----:B------:R-:W-:-:S05]  /*3d60*/  LEA.HI.SX32 R8, R35, R8, 0x1c ;  /* 0x0000000823087211 */ /* 0x000fca00078fe2ff */
[----:B------:R-:W-:-:S05]  /*3d70*/  IMAD.SHL.U32 R69, R8, 0x10, RZ ;  /* 0x0000001008457824 */ /* 0x000fca00078e00ff */
[----:B----4-:R-:W-:-:S04]  /*3d80*/  LOP3.LUT R8, R12, 0x30, R69, 0xf8, !PT ;  /* 0x000000300c087812 */ /* 0x010fc800078ef845 */
[----:B-----5:R-:W-:-:S05]  /*3d90*/  LOP3.LUT R8, R8, R11, RZ, 0x3c, !PT ;  /* 0x0000000b08087212 */ /* 0x020fca00078e3cff */
[----:B------:R-:W-:-:S04]  /*3da0*/  IMAD.IADD R8, R10, 0x1, R8 ;  /* 0x000000010a087824 */ /* 0x000fc800078e0208 */
[----:B------:R-:W-:-:S05]  /*3db0*/  IMAD R11, R19, 0x2800, R8 ;  /* 0x00002800130b7824 */ /* 0x000fca00078e0208 */
[----:B------:R-:W-:Y:S02]  /*3dc0*/  IADD3 R12, R18, R11, RZ ;  /* 0x0000000b120c7210 */ /* 0x000fe40007ffe0ff */
[----:B------:R-:W2:Y:S04]  /*3dd0*/  LDS.128 R8, [R9+0xe000] ;  /* 0x00e0000009087984 */ /* 0x000ea80000000c00 */
[----:B-1----:R-:W1:Y:S01]  /*3de0*/  LDS.128 R12, [R12+0xe000] ;  /* 0x00e000000c0c7984 */ /* 0x002e620000000c00 */
        /* <DEDUP_REMOVED lines=14> */
[----:B------:R-:W-:-:S02]  /*3ed0*/  LOP3.LUT R30, R29, 0xff, RZ, 0xc0, !PT ;  /* 0x000000ff1d1e7812 */ /* 0x000fc400078ec0ff */
[----:B------:R-:W-:Y:S02]  /*3ee0*/  SHF.R.U32.HI R82, RZ, 0x10, R5 ;  /* 0x00000010ff527819 */ /* 0x000fe40000011605 */
[----:B------:R-:W-:Y:S02]  /*3ef0*/  PRMT R4, R87, 0x654, R4 ;  /* 0x0000065457047816 */ /* 0x000fe40000000004 */
[----:B------:R-:W-:Y:S02]  /*3f00*/  SHF.R.U32.HI R79, RZ, 0x8, R29 ;  /* 0x00000008ff4f7819 */ /* 0x000fe4000001161d */
[----:B------:R-:W-:Y:S01]  /*3f10*/  PRMT R30, R77, 0x654, R30 ;  /* 0x000006544d1e7816 */ /* 0x000fe2000000001e */
[----:B------:R-:W-:Y:S01]  /*3f20*/  IMAD.SHL.U32 R77, R80, 0x100, RZ ;  /* 0x00000100504d7824 */ /* 0x000fe200078e00ff */
[----:B------:R-:W-:Y:S01]  /*3f30*/  LOP3.LUT R4, R4, 0xff00, R31, 0xf8, !PT ;  /* 0x0000ff0004047812 */ /* 0x000fe200078ef81f */
[----:B------:R-:W-:Y:S01]  /*3f40*/  IMAD.U32 R31, R82, 0x10000, RZ ;  /* 0x00010000521f7824 */ /* 0x000fe200078e00ff */
[----:B------:R-:W-:Y:S01]  /*3f50*/  PRMT R6, R85, 0x654, R6 ;  /* 0x0000065455067816 */ /* 0x000fe20000000006 */
[----:B------:R-:W-:Y:S01]  /*3f60*/  IMAD.SHL.U32 R79, R79, 0x100, RZ ;  /* 0x000001004f4f7824 */ /* 0x000fe200078e00ff */
[----:B------:R-:W-:Y:S01]  /*3f70*/  SHF.R.U32.HI R5, RZ, 0x10, R29 ;  /* 0x00000010ff057819 */ /* 0x000fe2000001161d */
[----:B-1----:R-:W-:Y:S01]  /*3f80*/  IMAD.MOV.U32 R29, RZ, RZ, R12 ;  /* 0x000000ffff1d7224 */ /* 0x002fe200078e000c */
[----:B------:R-:W-:-:S02]  /*3f90*/  SHF.L.U32 R81, R81, 0x8, RZ ;  /* 0x0000000851517819 */ /* 0x000fc400000006ff */
[----:B------:R-:W-:Y:S01]  /*3fa0*/  LOP3.LUT R8, R6, 0xff00, R77, 0xf8, !PT ;  /* 0x0000ff0006087812 */ /* 0x000fe200078ef84d */
[----:B------:R-:W-:Y:S01]  /*3fb0*/  IMAD.U32 R5, R5, 0x10000, RZ ;  /* 0x0001000005057824 */ /* 0x000fe200078e00ff */
[----:B------:R-:W-:Y:S01]  /*3fc0*/  LOP3.LUT R6, R4, 0xff0000, R31, 0xf8, !PT ;  /* 0x00ff000004067812 */ /* 0x000fe200078ef81f */
[----:B------:R-:W-:Y:S01]  /*3fd0*/  IMAD.U32 R31, R83, 0x10000, RZ ;  /* 0x00010000531f7824 */ /* 0x000fe200078e00ff */
[----:B------:R-:W-:Y:S01]  /*3fe0*/  LOP3.LUT R82, R78, 0xff00, R81, 0xf8, !PT ;  /* 0x0000ff004e527812 */ /* 0x000fe200078ef851 */
[----:B------:R-:W-:Y:S01]  /*3ff0*/  IMAD.U32 R83, R7, 0x10000, RZ ;  /* 0x0001000007537824 */ /* 0x000fe200078e00ff */
[----:B------:R-:W-:Y:S02]  /*4000*/  LOP3.LUT R80, R30, 0xff00, R79, 0xf8, !PT ;  /* 0x0000ff001e507812 */ /* 0x000fe400078ef84f */
[----:B------:R-:W-:Y:S02]  /*4010*/  F2FP.F16.E4M3.UNPACK_B R78, R76.H1 ;  /* 0x0000004cff4e723e */ /* 0x000fe400030006ff */
[----:B------:R-:W-:-:S02]  /*4020*/  F2FP.F16.E4M3.UNPACK_B R77, R29.H1 ;  /* 0x0000001dff4d723e */ /* 0x000fc400030006ff */
[----:B------:R-:W-:Y:S01]  /*4030*/  F2FP.F16.E4M3.UNPACK_B R30, R28.H1 ;  /* 0x0000001cff1e723e */ /* 0x000fe200030006ff */
[----:B------:R-:W-:Y:S01]  /*4040*/  HADD2.F32 R81, -RZ, R78.H0_H0 ;  /* 0x2000004eff517230 */ /* 0x000fe20000004100 */
[----:B------:R-:W-:Y:S01]  /*4050*/  LOP3.LUT R4, R8, 0xff0000, R31, 0xf8, !PT ;  /* 0x00ff000008047812 */ /* 0x000fe200078ef81f */
[--C-:B------:R-:W-:Y:S01]  /*4060*/  HADD2.F32 R12, -RZ, R77.reuse.H0_H0 ;  /* 0x2000004dff0c7230 */ /* 0x100fe20000004100 */
        /* <DEDUP_REMOVED lines=8> */
[----:B------:R-:W-:Y:S02]  /*40f0*/  HADD2.F32 R80, -RZ, R31.H1_H1 ;  /* 0x3000001fff507230 */ /* 0x000fe40000004100 */
[----:B------:R-:W-:Y:S01]  /*4100*/  FFMA.FTZ R12, R12, R79, R81 ;  /* 0x0000004f0c0c7223 */ /* 0x000fe20000010051 */
[----:B------:R-:W-:Y:S01]  /*4110*/  HADD2.F32 R82, -RZ, R78.H1_H1 ;  /* 0x3000004eff527230 */ /* 0x000fe20000004100 */
[----:B------:R-:W-:Y:S01]  /*4120*/  F2FP.F16.E4M3.UNPACK_B R81, R76 ;  /* 0x0000004cff51723e */ /* 0x000fe200020006ff */
[----:B------:R-:W-:Y:S01]  /*4130*/  HADD2.F32 R31, -RZ, R30.H1_H1 ;  /* 0x3000001eff1f7230 */ /* 0x000fe20000004100 */
[----:B------:R-:W-:Y:S01]  /*4140*/  F2FP.F16.E4M3.UNPACK_B R78, R75 ;  /* 0x0000004bff4e723e */ /* 0x000fe200020006ff */
[----:B------:R-:W-:Y:S01]  /*4150*/  FFMA.FTZ R8, R8, R79, -R85 ;  /* 0x0000004f08087223 */ /* 0x000fe20000010855 */
        /* <DEDUP_REMOVED lines=30> */
[--C-:B------:R-:W-:Y:S02]  /*4340*/  HADD2.F32 R78, -RZ, R76.reuse.H0_H0 ;  /* 0x2000004cff4e7230 */ /* 0x100fe40000004100 */
[-C--:B------:R-:W-:Y:S01]  /*4350*/  FMUL.FTZ R87, R80, R85.reuse ;  /* 0x0000005550577220 */ /* 0x080fe20000410000 */
[----:B------:R-:W-:Y:S01]  /*4360*/  HADD2.F32 R84, -RZ, R81.H1_H1 ;  /* 0x30000051ff547230 */ /* 0x000fe20000004100 */
[----:B------:R-:W-:Y:S01]  /*4370*/  F2FP.SATFINITE.E4M3.F32.PACK_AB_MERGE_C R8, R29, R8, RZ ;  /* 0x000000081d08723e */ /* 0x000fe200048070ff */
[----:B------:R-:W-:Y:S02]  /*4380*/  HADD2.F32 R81, -RZ, R79.H1_H1 ;  /* 0x3000004fff517230 */ /* 0x000fe40000004100 */
[----:B------:R-:W-:Y:S01]  /*4390*/  FMUL.FTZ R85, R78, R85 ;  /* 0x000000554e557220 */ /* 0x000fe20000410000 */
[----:B------:R-:W-:-:S02]  /*43a0*/  HADD2.F32 R79, -RZ, R76.H1_H1 ;  /* 0x3000004cff4f7230 */ /* 0x000fc40000004100 */
[-C--:B------:R-:W-:Y:S01]  /*43b0*/  FFMA.FTZ R76, R78, R83.reuse, -R87 ;  /* 0x000000534e4c7223 */ /* 0x080fe20000010857 */
[----:B------:R-:W-:Y:S01]  /*43c0*/  F2FP.F16.E4M3.UNPACK_B R78, R74 ;  /* 0x0000004aff4e723e */ /* 0x000fe200020006ff */
[----:B------:R-:W-:Y:S01]  /*43d0*/  FMUL.FTZ R86, R81, R84 ;  /* 0x0000005451567220 */ /* 0x000fe20000410000 */
[----:B------:R-:W-:Y:S01]  /*43e0*/  F2FP.F16.E4M3.UNPACK_B R74, R14 ;  /* 0x0000000eff4a723e */ /* 0x000fe200020006ff */
[----:B------:R-:W-:Y:S01]  /*43f0*/  FMUL.FTZ R88, R79, R84 ;  /* 0x000000544f587220 */ /* 0x000fe20000410000 */
[----:B------:R-:W-:Y:S01]  /*4400*/  FFMA.FTZ R84, R80, R83, R85 ;  /* 0x0000005350547223 */ /* 0x000fe20000010055 */
[----:B------:R-:W-:Y:S01]  /*4410*/  HADD2.F32 R82, -RZ, R82.H1_H1 ;  /* 0x30000052ff527230 */ /* 0x000fe20000004100 */
[----:B------:R-:W-:Y:S01]  /*4420*/  F2FP.SATFINITE.E4M3.F32.PACK_AB_MERGE_C R12, R31, R12, RZ ;  /* 0x0000000c1f0c723e */ /* 0x000fe200048070ff */
[--C-:B------:R-:W-:Y:S01]  /*4430*/  HADD2.F32 R80, -RZ, R78.reuse.H0_H0 ;  /* 0x2000004eff507230 */ /* 0x100fe20000004100 */
[----:B------:R-:W-:Y:S01]  /*4440*/  F2FP.SATFINITE.E4M3.F32.PACK_AB_MERGE_C R8, R75, R30, R8 ;  /* 0x0000001e4b08723e */ /* 0x000fe20004807008 */
[----:B------:R-:W-:Y:S01]  /*4450*/  HADD2.F32 R83, -RZ, R78.H1_H1 ;  /* 0x3000004eff537230 */ /* 0x000fe20000004100 */
[----:B------:R-:W-:Y:S01]  /*4460*/  F2FP.F16.E4M3.UNPACK_B R78, R73 ;  /* 0x00000049ff4e723e */ /* 0x000fe200020006ff */
[----:B------:R-:W-:-:S02]  /*4470*/  HADD2.F32 R73, -RZ, R74.H0_H0 ;  /* 0x2000004aff497230 */ /* 0x000fc40000004100 */
[-C--:B------:R-:W-:Y:S01]  /*4480*/  FFMA.FTZ R89, R79, R82.reuse, -R86 ;  /* 0x000000524f597223 */ /* 0x080fe20000010856 */
[----:B------:R-:W-:Y:S02]  /*4490*/  HADD2.F32 R14, -RZ, R10.H0_H0 ;  /* 0x2000000aff0e7230 */ /* 0x000fe40000004100 */
[----:B------:R-:W-:Y:S01]  /*44a0*/  FFMA.FTZ R91, R81, R82, R88 ;  /* 0x00000052515b7223 */ /* 0x000fe20000010058 */
[----:B------:R-:W-:Y:S02]  /*44b0*/  HADD2.F32 R74, -RZ, R74.H1_H1 ;  /* 0x3000004aff4a7230 */ /* 0x000fe40000004100 */
[-C--:B------:R-:W-:Y:S01]  /*44c0*/  FMUL.FTZ R85, R73, R80.reuse ;  /* 0x0000005049557220 */ /* 0x080fe20000410000 */
[----:B------:R-:W-:Y:S02]  /*44d0*/  HADD2.F32 R10, -RZ, R10.H1_H1 ;  /* 0x3000000aff0a7230 */ /* 0x000fe40000004100 */
[----:B------:R-:W-:Y:S01]  /*44e0*/  FMUL.FTZ R80, R14, R80 ;  /* 0x000000500e507220 */ /* 0x000fe20000410000 */
[----:B------:R-:W-:-:S02]  /*44f0*/  HADD2.F32 R79, -RZ, R78.H0_H0 ;  /* 0x2000004eff4f7230 */ /* 0x000fc40000004100 */
[----:B------:R-:W-:Y:S01]  /*4500*/  FMUL.FTZ R87, R74, R83 ;  /* 0x000000534a577220 */ /* 0x000fe20000410000 */
[----:B------:R-:W-:Y:S01]  /*4510*/  HADD2.F32 R81, -RZ, R78.H1_H1 ;  /* 0x3000004eff517230 */ /* 0x000fe20000004100 */
[----:B------:R-:W-:Y:S01]  /*4520*/  F2FP.F16.E4M3.UNPACK_B R31, R13 ;  /* 0x0000000dff1f723e */ /* 0x000fe200020006ff */
[----:B------:R-:W-:Y:S01]  /*4530*/  FMUL.FTZ R83, R10, R83 ;  /* 0x000000530a537220 */ /* 0x000fe20000410000 */
[----:B------:R-:W-:Y:S01]  /*4540*/  F2FP.F16.E4M3.UNPACK_B R30, R7 ;  /* 0x00000007ff1e723e */ /* 0x000fe200020006ff */
[----:B------:R-:W-:Y:S01]  /*4550*/  FFMA.FTZ R85, R14, R79, -R85 ;  /* 0x0000004f0e557223 */ /* 0x000fe20000010855 */
[----:B------:R-:W-:Y:S01]  /*4560*/  F2FP.F16.E4M3.UNPACK_B R29, R9 ;  /* 0x00000009ff1d723e */ /* 0x000fe200020006ff */
[----:B------:R-:W-:Y:S01]  /*4570*/  FFMA.FTZ R14, R73, R79, R80 ;  /* 0x0000004f490e7223 */ /* 0x000fe20000010050 */
[----:B------:R-:W-:Y:S01]  /*4580*/  FFMA.FTZ R10, R10, R81, -R87 ;  /* 0x000000510a0a7223 */ /* 0x000fe20000010857 */
[----:B------:R-:W-:Y:S01]  /*4590*/  F2FP.SATFINITE.E4M3.F32.PACK_AB_MERGE_C R12, R77, R28, R12 ;  /* 0x0000001c4d0c723e */ /* 0x000fe2000480700c */
[----:B------:R-:W-:Y:S01]  /*45a0*/  HADD2.F32 R73, -RZ, R31.H0_H0 ;  /* 0x2000001fff497230 */ /* 0x000fe20000004100 */
[----:B------:R-:W-:Y:S01]  /*45b0*/  F2FP.SATFINITE.E4M3.F32.PACK_AB_MERGE_C R76, R89, R76, RZ ;  /* 0x0000004c594c723e */ /* 0x000fe200048070ff */
[----:B------:R-:W-:Y:S01]  /*45c0*/  HADD2.F32 R77, -RZ, R30.H0_H0 ;  /* 0x2000001eff4d7230 */ /* 0x000fe20000004100 */
[----:B------:R-:W-:Y:S01]  /*45d0*/  F2FP.F16.E4M3.UNPACK_B R75, R6 ;  /* 0x00000006ff4b723e */ /* 0x000fe200020006ff */
[----:B------:R-:W-:Y:S01]  /*45e0*/  HADD2.F32 R28, -RZ, R29.H0_H0 ;  /* 0x2000001dff1c7230 */ /* 0x000fe20000004100 */
[----:B------:R-:W-:Y:S01]  /*45f0*/  F2FP.SATFINITE.E4M3.F32.PACK_AB_MERGE_C R10, R10, R85, R76 ;  /* 0x000000550a0a723e */ /* 0x000fe2000480704c */
[----:B------:R-:W-:Y:S01]  /*4600*/  FFMA.FTZ R83, R74, R81, R83 ;  /* 0x000000514a537223 */ /* 0x000fe20000010053 */
[----:B------:R-:W-:Y:S01]  /*4610*/  FMUL.FTZ R79, R73, R77 ;  /* 0x0000004d494f7220 */ /* 0x000fe20000410000 */
[----:B------:R-:W-:-:S02]  /*4620*/  HADD2.F32 R76, -RZ, R75.H0_H0 ;  /* 0x2000004bff4c7230 */ /* 0x000fc40000004100 */
[C---:B------:R-:W-:Y:S01]  /*4630*/  FMUL.FTZ R78, R28.reuse, R77 ;  /* 0x0000004d1c4e7220 */ /* 0x040fe20000410000 */
[----:B------:R-:W-:Y:S01]  /*4640*/  HADD2.F32 R74, -RZ, R31.H1_H1 ;  /* 0x3000001fff4a7230 */ /* 0x000fe20000004100 */
[----:B------:R-:W-:Y:S01]  /*4650*/  F2FP.F16.E4M3.UNPACK_B R13, R13.H1 ;  /* 0x0000000dff0d723e */ /* 0x000fe200030006ff */
        /* <DEDUP_REMOVED lines=14> */
[----:B------:R-:W-:Y:S01]  /*4740*/  F2FP.SATFINITE.E4M3.F32.PACK_AB_MERGE_C R84, R91, R84, RZ ;  /* 0x000000545b54723e */ /* 0x000fe200048070ff */
[----:B------:R-:W-:Y:S01]  /*4750*/  HADD2.F32 R7, -RZ, R31.H0_H0 ;  /* 0x2000001fff077230 */ /* 0x000fe20000004100 */
[----:B------:R-:W-:Y:S01]  /*4760*/  F2FP.F16.E4M3.UNPACK_B R75, R15 ;  /* 0x0000000fff4b723e */ /* 0x000fe200020006ff */
[----:B------:R-:W-:Y:S02]  /*4770*/  HADD2.F32 R74, -RZ, R13.H1_H1 ;  /* 0x3000000dff4a7230 */ /* 0x000fe40000004100 */
[-C--:B------:R-:W-:Y:S01]  /*4780*/  FMUL.FTZ R80, R73, R78.reuse ;  /* 0x0000004e49507220 */ /* 0x080fe20000410000 */
[----:B------:R-:W-:Y:S02]  /*4790*/  HADD2.F32 R13, -RZ, R76.H1_H1 ;  /* 0x3000004cff0d7230 */ /* 0x000fe40000004100 */
[----:B------:R-:W-:Y:S01]  /*47a0*/  FMUL.FTZ R78, R7, R78 ;  /* 0x0000004e074e7220 */ /* 0x000fe20000410000 */
[----:B------:R-:W-:Y:S01]  /*47b0*/  HADD2.F32 R76, -RZ, R6.H0_H0 ;  /* 0x20000006ff4c7230 */ /* 0x000fe20000004100 */
[----:B------:R-:W-:Y:S01]  /*47c0*/  F2FP.F16.E4M3.UNPACK_B R81, R5 ;  /* 0x00000005ff51723e */ /* 0x000fe200020006ff */
[----:B------:R-:W-:-:S02]  /*47d0*/  HADD2.F32 R31, -RZ, R31.H1_H1 ;  /* 0x3000001fff1f7230 */ /* 0x000fc40000004100 */
[CC--:B------:R-:W-:Y:S01]  /*47e0*/  FMUL.FTZ R82, R74.reuse, R13.reuse ;  /* 0x0000000d4a527220 */ /* 0x0c0fe20000410000 */
[----:B------:R-:W-:Y:S02]  /*47f0*/  HADD2.F32 R77, -RZ, R6.H1_H1 ;  /* 0x30000006ff4d7230 */ /* 0x000fe40000004100 */
[-C--:B------:R-:W-:Y:S01]  /*4800*/  FFMA.FTZ R6, R7, R76.reuse, -R80 ;  /* 0x0000004c07067223 */ /* 0x080fe20000010850 */
[----:B------:R-:W-:Y:S01]  /*4810*/  FFMA.FTZ R7, R73, R76, R78 ;  /* 0x0000004c49077223 */ /* 0x000fe2000001004e */
[----:B------:R-:W-:Y:S01]  /*4820*/  FMUL.FTZ R73, R31, R13 ;  /* 0x0000000d1f497220 */ /* 0x000fe20000410000 */
[----:B------:R-:W-:Y:S01]  /*4830*/  F2FP.SATFINITE.E4M3.F32.PACK_AB_MERGE_C R14, R83, R14, R84 ;  /* 0x0000000e530e723e */ /* 0x000fe20004807054 */
[----:B------:R-:W-:Y:S01]  /*4840*/  FFMA.FTZ R13, R31, R77, -R82 ;  /* 0x0000004d1f0d7223 */ /* 0x000fe20000010852 */
[----:B------:R-:W-:Y:S01]  /*4850*/  F2FP.F16.E4M3.UNPACK_B R31, R11 ;  /* 0x0000000bff1f723e */ /* 0x000fe200020006ff */
[----:B------:R-:W-:Y:S01]  /*4860*/  FFMA.FTZ R74, R74, R77, R73 ;  /* 0x0000004d4a4a7223 */ /* 0x000fe20000010049 */
[----:B------:R-:W-:Y:S01]  /*4870*/  F2FP.F16.E4M3.UNPACK_B R76, R15.H1 ;  /* 0x0000000fff4c723e */ /* 0x000fe200030006ff */
        /* <DEDUP_REMOVED lines=14> */
[----:B------:R-:W-:Y:S02]  /*4960*/  HADD2.F32 R76, -RZ, R76.H1_H1 ;  /* 0x3000004cff4c7230 */ /* 0x000fe40000004100 */
[----:B------:R-:W-:Y:S01]  /*4970*/  FMUL.FTZ R90, R5, R84 ;  /* 0x00000054055a7220 */ /* 0x000fe20000410000 */
[----:B------:R-:W-:Y:S02]  /*4980*/  HADD2.F32 R83, -RZ, R83.H1_H1 ;  /* 0x30000053ff537230 */ /* 0x000fe40000004100 */
[----:B------:R-:W-:Y:S01]  /*4990*/  FFMA.FTZ R4, R15, R80, -R86 ;  /* 0x000000500f047223 */ /* 0x000fe20000010856 */
[----:B------:R-:W-:-:S02]  /*49a0*/  HADD2.F32 R11, -RZ, R11.H1_H1 ;  /* 0x3000000bff0b7230 */ /* 0x000fc40000004100 */
[----:B------:R-:W-:Y:S01]  /*49b0*/  FFMA.FTZ R88, R77, R80, R88 ;  /* 0x000000504d587223 */ /* 0x000fe20000010058 */
        /* <DEDUP_REMOVED lines=24> */
.L_x_13996:
[----:B------:R-:W-:Y:S05]  /*4b40*/  BSYNC B1 ;  /* 0x0000000000017941 */ /* 0x000fea0003800000 */
.L_x_13995:
[----:B--2---:R2:W-:Y:S01]  /*4b50*/  ST.E.128 desc[UR40][R58.64], R8 ;  /* 0x000000083a007985 */ /* 0x0045e2000c101d28 */
[----:B------:R-:W-:-:S13]  /*4b60*/  ISETP.GE.AND P3, PT, R69, R71, PT ;  /* 0x000000474500720c */ /* 0x000fda0003f66270 */
[----:B------:R-:W-:Y:S05]  /*4b70*/  @P3 BRA `(.L_x_13984) ;  /* 0x0000000000e43947 */ /* 0x000fea0003800000 */
[----:B------:R-:W-:-:S04]  /*4b80*/  IADD3 R4, P3, R72, R69, RZ ;  /* 0x0000004548047210 */ /* 0x000fc80007f7e0ff */
[----:B------:R-:W-:-:S05]  /*4b90*/  LEA.HI.X.SX32 R5, R69, R70, 0x1, P3 ;  /* 0x0000004645057211 */ /* 0x000fca00018f0eff */
[----:B-1----:R1:W-:Y:S01]  /*4ba0*/  ST.E.128 desc[UR40][R4.64], R12 ;  /* 0x0000000c04007985 */ /* 0x0023e2000c101d28 */
[----:B------:R-:W-:Y:S05]  /*4bb0*/  BRA `(.L_x_13984) ;  /* 0x0000000000d47947 */ /* 0x000fea0003800000 */
.L_x_13976:
[----:B------:R-:W2:Y:S02]  /*4bc0*/  LDL R4, [R1+0xc] ;  /* 0x00000c0001047983 */ /* 0x000ea40000100800 */
[----:B--2---:R-:W-:-:S13]  /*4bd0*/  ISETP.NE.AND P4, PT, R4, 0x3, PT ;  /* 0x000000030400780c */ /* 0x004fda0003f85270 */
[----:B------:R-:W-:Y:S05]  /*4be0*/  @!P4 BRA `(.L_x_13997) ;  /* 0x000000000004c947 */ /* 0x000fea0003800000 */
[----:B------:R-:W-:Y:S01]  /*4bf0*/  BPT.TRAP 0x1 ;  /* 0x000000040000795c */ /* 0x000fe20000300000 */
.L_x_13997:
[----:B------:R-:W2:Y:S01]  /*4c00*/  LDL R4, [R1] ;  /* 0x0000000001047983 */ /* 0x000ea20000100800 */
[----:B------:R-:W-:Y:S01]  /*4c10*/  IMAD R67, R19, 0x8, R18 ;  /* 0x0000000813437824 */ /* 0x000fe200078e0212 */
[----:B------:R-:W-:Y:S01]  /*4c20*/  BSSY B1, `(.L_x_13998) ;  /* 0x0000005000017945 */ /* 0x000fe20003800000 */
[----:B------:R-:W-:Y:S02]  /*4c30*/  SHF.R.S32.HI R64, RZ, 0x1f, R62 ;  /* 0x0000001fff407819 */ /* 0x000fe4000001143e */
[----:B--2---:R-:W-:-:S04]  /*4c40*/  SHF.L.U32 R68, R4, 0x1f, RZ ;  /* 0x0000001f04447819 */ /* 0x004fc800000006ff */
[----:B------:R-:W0:Y:S02]  /*4c50*/  SYNCS.PHASECHK.TRANS64.TRYWAIT P3, [R67+URZ+0x13290], R68 ;  /* 0x01329044430075a7 */ /* 0x000e24000806017f */
[----:B0-----:R-:W-:Y:S05]  /*4c60*/  @!P3 BRA `(.L_x_13999) ;  /* 0x000001500018b947 */ /* 0x001fea0003800000 */
.L_x_14218:
[----:B------:R-:W-:Y:S05]  /*4c70*/  BSYNC B1 ;  /* 0x0000000000017941 */ /* 0x000fea0003800000 */
.L_x_13998:
        /* <DEDUP_REMOVED lines=28> */
.L_x_14222:
        /* <DEDUP_REMOVED lines=8> */
[----:B----4-:R-:W-:Y:S02]  /*4ec0*/  @!P5 IMAD.X R9, R5, 0x1, R4, P6 ;  /* 0x000000010509d824 */ /* 0x010fe400030e0604 */
[----:B------:R-:W1:Y:S04]  /*4ed0*/  @!P3 LDS.128 R4, [R63+0xe000] ;  /* 0x00e000003f04b984 */ /* 0x000e680000000c00 */
[----:B-1----:R-:W-:Y:S04]  /*4ee0*/  @!P3 ST.E.128 desc[UR40][R10.64], R4 ;  /* 0x000000040a00b985 */ /* 0x002fe8000c101d28 */
[----:B------:R-:W1:Y:S04]  /*4ef0*/  @!P5 LDS.128 R4, [R60+0xe000] ;  /* 0x00e000003c04d984 */ /* 0x000e680000000c00 */
[----:B-1----:R4:W-:Y:S02]  /*4f00*/  @!P5 ST.E.128 desc[UR40][R8.64], R4 ;  /* 0x000000040800d985 */ /* 0x0029e4000c101d28 */
.L_x_13984:
[----:B------:R-:W-:Y:S05]  /*4f10*/  BSYNC B0 ;  /* 0x0000000000007941 */ /* 0x000fea0003800000 */
.L_x_13975:
[----:B-12-4-:R-:W1:Y:S01]  /*4f20*/  S2R R4, SR_TID.X ;  /* 0x0000000000047919 */ /* 0x016e620000002100 */
[----:B------:R-:W-:Y:S01]  /*4f30*/  @!PT LDS RZ, [RZ] ;  /* 0x00000000fffff984 */ /* 0x000fe20000000800 */
[----:B------:R-:W-:Y:S01]  /*4f40*/  @!PT LDS RZ, [RZ] ;  /* 0x00000000fffff984 */ /* 0x000fe20000000800 */
[----:B------:R-:W-:Y:S01]  /*4f50*/  @!PT LDS RZ, [RZ] ;  /* 0x00000000fffff984 */ /* 0x000fe20000000800 */
[----:B------:R-:W-:Y:S01]  /*4f60*/  @!PT LDS RZ, [RZ] ;  /* 0x00000000fffff984 */ /* 0x000fe20000000800 */
[----:B------:R2:W-:Y:S06]  /*4f70*/  MEMBAR.ALL.CTA ;  /* 0x0000000000007992 */ /* 0x0005ec0000008000 */
[----:B--2---:R-:W2:Y:S01]  /*4f80*/  FENCE.VIEW.ASYNC.S ;  /* 0x00000000000073c6 */ /* 0x004ea20000000000 */
[----:B------:R-:W-:Y:S05]  /*4f90*/  WARPSYNC.ALL ;  /* 0x0000000000007948 */ /* 0x000fea0003800000 */
[----:B------:R-:W-:Y:S01]  /*4fa0*/  BSSY B0, `(.L_x_14001) ;  /* 0x0000008000007945 */ /* 0x000fe20003800000 */
[----:B--2---:R2:W-:Y:S01]  /*4fb0*/  BAR.SYNC.DEFER_BLOCKING R46, 0x80 ;  /* 0x0002002e0000751d */ /* 0x0045e20000010000 */
[----:B-1----:R-:W-:-:S13]  /*4fc0*/  LOP3.LUT P3, RZ, R4, 0x7f, RZ, 0xc0, !PT ;  /* 0x0000007f04ff7812 */ /* 0x002fda000786c0ff */
[----:B------:R-:W-:-:S05]  /*4fd0*/  @!P3 VIADD R4, R67, 0x132a0 ;  /* 0x000132a04304b836 */ /* 0x000fca0000000000 */
[----:B------:R-:W-:-:S04]  /*4fe0*/  @!P3 PRMT R4, RZ, 0x654, R4 ;  /* 0x00000654ff04b816 */ /* 0x000fc80000000004 */
[----:B------:R2:W-:Y:S01]  /*4ff0*/  @!P3 SYNCS.ARRIVE.TRANS64.RED.A1T0 RZ, [R4+URZ], RZ ;  /* 0x000000ff04ffb9a7 */ /* 0x0005e2000810043f */
[----:B------:R-:W-:Y:S05]  /*5000*/  @!P4 BRA `(.L_x_14002) ;  /* 0x000000000004c947 */ /* 0x000fea0003800000 */
[----:B------:R-:W-:Y:S01]  /*5010*/  BPT.TRAP 0x1 ;  /* 0x000000040000795c */ /* 0x000fe20000300000 */
.L_x_14002:
[----:B------:R-:W-:Y:S05]  /*5020*/  BSYNC B0 ;  /* 0x0000000000007941 */ /* 0x000fea0003800000 */
.L_x_14001:
[----:B------:R-:W1:Y:S01]  /*5030*/  SYNCS.PHASECHK.TRANS64.TRYWAIT P4, [R67+URZ+0x132b0], R68 ;  /* 0x0132b044430075a7 */ /* 0x000e62000808017f */
[----:B------:R-:W-:Y:S04]  /*5040*/  BSSY B0, `(.L_x_14003) ;  /* 0x0000002000007945 */ /* 0x000fe80003800000 */
[----:B-1----:R-:W-:Y:S05]  /*5050*/  @!P4 BRA `(.L_x_14004) ;  /* 0x0000014c0074c947 */ /* 0x002fea0003800000 */
.L_x_14223:
[----:B------:R-:W-:Y:S05]  /*5060*/  BSYNC B0 ;  /* 0x0000000000007941 */ /* 0x000fea0003800000 */
.L_x_14003:
[----:B------:R-:W4:Y:S01]  /*5070*/  S2R R8, SR_TID.X ;  /* 0x0000000000087919 */ /* 0x000f220000002100 */
[----:B------:R-:W-:Y:S01]  /*5080*/  ULDC.64 UR4, c[0x0][0x328] ;  /* 0x0000ca0000047ab9 */ /* 0x000fe20000000a00 */
[----:B------:R-:W-:Y:S01]  /*5090*/  ULDC.64 UR6, c[0x0][0x318] ;  /* 0x0000c60000067ab9 */ /* 0x000fe20000000a00 */
[----:B------:R-:W-:Y:S01]  /*50a0*/  IMAD R7, R64, UR4, RZ ;  /* 0x0000000440077c24 */ /* 0x000fe2000f8e02ff */
[----:B------:R-:W-:Y:S01]  /*50b0*/  BSSY B0, `(.L_x_14005) ;  /* 0x0000021000007945 */ /* 0x000fe20003800000 */
[----:B--2---:R-:W-:-:S04]  /*50c0*/  IMAD.WIDE.U32 R4, R62, UR4, RZ ;  /* 0x000000043e047c25 */ /* 0x004fc8000f8e00ff */
[----:B------:R-:W-:Y:S01]  /*50d0*/  IMAD R7, R62, UR5, R7 ;  /* 0x000000053e077c24 */ /* 0x000fe2000f8e0207 */
[----:B------:R-:W-:Y:S02]  /*50e0*/  ULDC.64 UR4, c[0x0][0x338] ;  /* 0x0000ce0000047ab9 */ /* 0x000fe40000000a00 */
[----:B------:R-:W-:Y:S02]  /*50f0*/  IMAD R6, R65, UR4, RZ ;  /* 0x0000000441067c24 */ /* 0x000fe4000f8e02ff */
[----:B------:R-:W-:Y:S02]  /*5100*/  IADD3 R5, R5, R7, RZ ;  /* 0x0000000705057210 */ /* 0x000fe40007ffe0ff */
[C---:B------:R-:W-:Y:S02]  /*5110*/  IMAD R7, R61.reuse, UR5, R6 ;  /* 0x000000053d077c24 */ /* 0x040fe4000f8e0206 */
[----:B------:R-:W-:Y:S01]  /*5120*/  IMAD.WIDE.U32 R4, R61, UR4, R4 ;  /* 0x000000043d047c25 */ /* 0x000fe2000f8e0004 */
[----:B------:R-:W-:-:S03]  /*5130*/  ULDC.64 UR4, c[0x0][0x330] ;  /* 0x0000cc0000047ab9 */ /* 0x000fc60000000a00 */
[----:B------:R-:W-:Y:S02]  /*5140*/  IMAD.IADD R5, R5, 0x1, R7 ;  /* 0x0000000105057824 */ /* 0x000fe400078e0207 */
[----:B------:R-:W-:-:S04]  /*5150*/  IMAD.WIDE.U32 R4, R22, UR4, R4 ;  /* 0x0000000416047c25 */ /* 0x000fc8000f8e0004 */
[----:B------:R-:W-:Y:S01]  /*5160*/  IMAD R5, R22, UR5, R5 ;  /* 0x0000000516057c24 */ /* 0x000fe2000f8e0205 */
[----:B------:R-:W-:Y:S01]  /*5170*/  IADD3 R4, P4, R4, UR6, RZ ;  /* 0x0000000604047c10 */ /* 0x000fe2000ff9e0ff */
[----:B----4-:R-:W-:-:S03]  /*5180*/  VIADD R8, R8, 0xffffff80 ;  /* 0xffffff8008087836 */ /* 0x010fc60000000000 */
[----:B------:R-:W-:Y:S02]  /*5190*/  IADD3.X R5, R5, UR7, RZ, P4, !PT ;  /* 0x0000000705057c10 */ /* 0x000fe4000a7fe4ff */
[----:B------:R-:W-:Y:S01]  /*51a0*/  LEA.HI R8, R8, R8, RZ, 0x1 ;  /* 0x0000000808087211 */ /* 0x000fe200078f08ff */
[----:B------:R-:W2:Y:S03]  /*51b0*/  SHFL.IDX PT, R4, R4, RZ, 0x1e1f ;  /* 0x001e1fff04047589 */ /* 0x000ea600000e0000 */
[----:B------:R-:W-:Y:S01]  /*51c0*/  SHF.R.S32.HI R8, RZ, 0x1, R8 ;  /* 0x00000001ff087819 */ /* 0x000fe20000011408 */
[----:B------:R-:W4:Y:S03]  /*51d0*/  SHFL.IDX PT, R5, R5, RZ, 0x1e1f ;  /* 0x001e1fff05057589 */ /* 0x000f2600000e0000 */
[----:B------:R-:W-:-:S13]  /*51e0*/  ISETP.GT.AND P4, PT, R66, R8, PT ;  /* 0x000000084200720c */ /* 0x000fda0003f84270 */
[----:B------:R-:W-:Y:S05]  /*51f0*/  @!P4 BRA `(.L_x_14006) ;  /* 0x000000000030c947 */ /* 0x000fea0003800000 */
[----:B------:R-:W5:Y:S01]  /*5200*/  LDL R12, [R1+0x14] ;  /* 0x00001400010c7983 */ /* 0x000f620000100800 */
[----:B------:R-:W-:Y:S02]  /*5210*/  ULDC UR4, c[0x0][0x2f4] ;  /* 0x0000bd0000047ab9 */ /* 0x000fe40000000800 */
[----:B------:R-:W-:-:S13]  /*5220*/  ISETP.GE.AND P4, PT, R16, UR4, PT ;  /* 0x0000000410007c0c */ /* 0x000fda000bf86270 */
[----:B--2---:R-:W-:-:S05]  /*5230*/  @!P4 IADD3 R10, P5, R16, R4, RZ ;  /* 0x00000004100ac210 */ /* 0x004fca0007fbe0ff */
[----:B----4-:R-:W-:Y:S01]  /*5240*/  @!P4 IMAD.X R11, R5, 0x1, R17, P5 ;  /* 0x00000001050bc824 */ /* 0x010fe200028e0611 */
[----:B------:R-:W-:-:S13]  /*5250*/  ISETP.GE.AND P5, PT, R23, UR4, PT ;  /* 0x0000000417007c0c */ /* 0x000fda000bfa6270 */
[----:B------:R-:W-:-:S05]  /*5260*/  @!P5 IADD3 R8, P6, R23, R4, RZ ;  /* 0x000000041708d210 */ /* 0x000fca0007fde0ff */
[----:B-----5:R-:W-:Y:S02]  /*5270*/  @!P5 IMAD.X R9, R5, 0x1, R12, P6 ;  /* 0x000000010509d824 */ /* 0x020fe400030e060c */
[----:B------:R-:W2:Y:S04]  /*5280*/  @!P4 LDS.128 R4, [R63+0x6000] ;  /* 0x006000003f04c984 */ /* 0x000ea80000000c00 */
[----:B--2---:R-:W-:Y:S04]  /*5290*/  @!P4 ST.E.128 desc[UR40][R10.64], R4 ;  /* 0x000000040a00c985 */ /* 0x004fe8000c101d28 */
[----:B------:R-:W2:Y:S04]  /*52a0*/  @!P5 LDS.128 R4, [R60+0x6000] ;  /* 0x006000003c04d984 */ /* 0x000ea80000000c00 */
[----:B--2---:R2:W-:Y:S02]  /*52b0*/  @!P5 ST.E.128 desc[UR40][R8.64], R4 ;  /* 0x000000040800d985 */ /* 0x0045e4000c101d28 */
.L_x_14006:
[----:B------:R-:W-:Y:S05]  /*52c0*/  BSYNC B0 ;  /* 0x0000000000007941 */ /* 0x000fea0003800000 */
.L_x_14005:
[----:B--2-4-:R-:W2:Y:S01]  /*52d0*/  LDL.LU R5, [R1] ;  /* 0x0000000001057983 */ /* 0x014ea20000300800 */
[----:B01----:R-:W-:Y:S01]  /*52e0*/  @!P3 VIADD R67, R67, 0x132c0 ;  /* 0x000132c04343b836 */ /* 0x003fe20000000000 */
[----:B------:R-:W-:Y:S01]  /*52f0*/  IADD3 R19, R19, 0x1, RZ ;  /* 0x0000000113137810 */ /* 0x000fe20007ffe0ff */
        /* <DEDUP_REMOVED lines=12> */
[----:B------:R-:W-:Y:S02]  /*53c0*/  PLOP3.LUT P3, PT, PT, PT, PT, 0x8, 0x0 ;  /* 0x000000000000781c */ /* 0x000fe40003f6e170 */
[----:B--2---:R-:W-:-:S05]  /*53d0*/  LOP3.LUT R5, R5, R4, RZ, 0x3c, !PT ;  /* 0x0000000405057212 */ /* 0x004fca00078e3cff */
[----:B------:R1:W-:Y:S01]  /*53e0*/  STL [R1], R5 ;  /* 0x0000000501007387 */ /* 0x0003e20000100800 */
[----:B------:R-:W-:Y:S05]  /*53f0*/  @P2 BRA `(.L_x_14007) ;  /* 0xffffffcc00b82947 */ /* 0x000fea000383ffff */
.L_x_13970:
[----:B------:R-:W-:Y:S01]  /*5400*/  BSSY B0, `(.L_x_14008) ;  /* 0x0000005000007945 */ /* 0x000fe20003800000 */
[----:B------:R-:W-:-:S03]  /*5410*/  IMAD.MOV.U32 R3, RZ, RZ, RZ ;  /* 0x000000ffff037224 */ /* 0x000fc600078e00ff */
[----:B------:R-:W-:Y:S05]  /*5420*/  @P3 BRA `(.L_x_14009) ;  /* 0x0000000000083947 */ /* 0x000fea0003800000 */
[----:B------:R-:W2:Y:S02]  /*5430*/  FENCE.VIEW.ASYNC.G ;  /* 0x00000000000073c6 */ /* 0x000ea40000000100 */
[----:B--2---:R-:W-:Y:S06]  /*5440*/  BAR.ARV 0xc, 0x200 ;  /* 0x0308000000007b1d */ /* 0x004fec0000002000 */
.L_x_14009:
[----:B------:R-:W-:Y:S05]  /*5450*/  BSYNC B0 ;  /* 0x0000000000007941 */ /* 0x000fea0003800000 */
.L_x_14008:
        /* <DEDUP_REMOVED lines=8> */
[-C--:B-1----:R-:W-:Y:S02]  /*54e0*/  IABS R5, R9.reuse ;  /* 0x0000000900057213 */ /* 0x082fe40000000000 */
[----:B------:R-:W-:Y:S02]  /*54f0*/  IABS R8, R9 ;  /* 0x0000000900087213 */ /* 0x000fe40000000000 */
[----:B------:R-:W1:Y:S01]  /*5500*/  I2F.RP R4, R5 ;  /* 0x0000000500047306 */ /* 0x000e620000209400 */
[----:B------:R-:W-:Y:S02]  /*5510*/  IADD3 R0, R24, -0x1, R9 ;  /* 0xffffffff18007810 */ /* 0x000fe40007ffe009 */
[----:B------:R-:W-:-:S05]  /*5520*/  IMAD.MOV R8, RZ, RZ, -R8 ;  /* 0x000000ffff087224 */ /* 0x000fca00078e0a08 */
[----:B-1----:R-:W1:Y:S02]  /*5530*/  MUFU.RCP R4, R4 ;  /* 0x0000000400047308 */ /* 0x002e640000001000 */
[----:B-1----:R-:W-:Y:S01]  /*5540*/  VIADD R2, R4, 0xffffffe ;  /* 0x0ffffffe04027836 */ /* 0x002fe20000000000 */
[----:B------:R-:W-:Y:S02]  /*5550*/  IABS R4, R0 ;  /* 0x0000000000047213 */ /* 0x000fe40000000000 */
[----:B------:R-:W-:-:S03]  /*5560*/  LOP3.LUT R0, R0, R9, RZ, 0x3c, !PT ;  /* 0x0000000900007212 */ /* 0x000fc600078e3cff */
[----:B------:R1:W0:Y:S01]  /*5570*/  F2I.FTZ.U32.TRUNC.NTZ R3, R2 ;  /* 0x0000000200037305 */ /* 0x000222000021f000 */
[----:B------:R-:W-:Y:S01]  /*5580*/  ISETP.GE.AND P2, PT, R0, RZ, PT ;  /* 0x000000ff0000720c */ /* 0x000fe20003f46270 */
[----:B-1----:R-:W-:Y:S02]  /*5590*/  IMAD.MOV.U32 R2, RZ, RZ, RZ ;  /* 0x000000ffff027224 */ /* 0x002fe400078e00ff */
[----:B0-----:R-:W-:-:S04]  /*55a0*/  IMAD.MOV R6, RZ, RZ, -R3 ;  /* 0x000000ffff067224 */ /* 0x001fc800078e0a03 */
        /* <DEDUP_REMOVED lines=13> */
.L_x_14011:
[----:B------:R-:W-:Y:S05]  /*5680*/  BSYNC B0 ;  /* 0x0000000000007941 */ /* 0x000fea0003800000 */
.L_x_14010:
[----:B------:R-:W2:Y:S01]  /*5690*/  LDL R0, [R1+0x58] ;  /* 0x0000580001007983 */ /* 0x000ea20000100800 */
[----:B------:R-:W-:Y:S02]  /*56a0*/  PLOP3.LUT P0, PT, PT, PT, PT, 0x80, 0x0 ;  /* 0x000000000000781c */ /* 0x000fe40003f0f070 */
[----:B---3--:R-:W-:Y:S02]  /*56b0*/  CS2R R14, SRZ ;  /* 0x00000000000e7805 */ /* 0x008fe4000001ff00 */
[----:B------:R-:W-:Y:S01]  /*56c0*/  MOV R60, RZ ;  /* 0x000000ff003c7202 */ /* 0x000fe20000000f00 */
[----:B------:R-:W-:Y:S01]  /*56d0*/  IMAD.MOV.U32 R13, RZ, RZ, RZ ;  /* 0x000000ffff0d7224 */ /* 0x000fe200078e00ff */
[----:B-1----:R-:W-:Y:S02]  /*56e0*/  CS2R R4, SRZ ;  /* 0x0000000000047805 */ /* 0x002fe4000001ff00 */
        /* <DEDUP_REMOVED lines=13> */
[----:B------:R-:W-:Y:S01]  /*57c0*/  CS2R R50, SRZ ;  /* 0x0000000000327805 */ /* 0x000fe2000001ff00 */
[----:B------:R-:W-:Y:S02]  /*57d0*/  IMAD.MOV.U32 R45, RZ, RZ, RZ ;  /* 0x000000ffff2d7224 */ /* 0x000fe400078e00ff */
[----:B--2---:R-:W-:Y:S02]  /*57e0*/  IMAD R2, R0, R3, RZ ;  /* 0x0000000300027224 */ /* 0x004fe400078e02ff */
[----:B------:R-:W-:-:S03]  /*57f0*/  IMAD.MOV.U32 R0, RZ, RZ, RZ ;  /* 0x000000ffff007224 */ /* 0x000fc600078e00ff */
[----:B------:R0:W-:Y:S01]  /*5800*/  STL [R1+0x28], R2 ;  /* 0x0000280201007387 */ /* 0x0001e20000100800 */
[----:B------:R-:W-:-:S04]  /*5810*/  VIADDMNMX R24, R2, R3, R24, PT ;  /* 0x0000000302187246 */ /* 0x000fc80003800118 */
[----:B------:R-:W-:-:S13]  /*5820*/  ISETP.GT.AND P1, PT, R24, R2, PT ;  /* 0x000000021800720c */ /* 0x000fda0003f24270 */
[----:B0-----:R-:W-:Y:S05]  /*5830*/  @!P1 BRA `(.L_x_14012) ;  /* 0x0000009800cc9947 */ /* 0x001fea0003800000 */
[----:B------:R-:W0:Y:S01]  /*5840*/  S2R R2, SR_TID.X ;  /* 0x0000000000027919 */ /* 0x000e220000002100 */
[----:B------:R-:W-:Y:S01]  /*5850*/  IADD3 R30, R18, 0xb000, RZ ;  /* 0x0000b000121e7810 */ /* 0x000fe20007ffe0ff */
[----:B------:R-:W-:Y:S03]  /*5860*/  BSSY B6, `(.L_x_14013) ;  /* 0x000001e000067945 */ /* 0x000fe60003800000 */
        /* <DEDUP_REMOVED lines=29> */
.L_x_14014:
[----:B------:R-:W-:Y:S05]  /*5a40*/  BSYNC B6 ;  /* 0x0000000000067941 */ /* 0x000fea0003800000 */
.L_x_14013:
        /* <DEDUP_REMOVED lines=13> */
[-C--:B0-----:R-:W-:Y:S02]  /*5b20*/  @P1 IMAD R2, R2, R8.reuse, RZ ;  /* 0x0000000802021224 */ /* 0x081fe400078e02ff */
[----:B---3--:R-:W-:-:S04]  /*5b30*/  @P1 IMAD.WIDE.U32 R4, R20, R8, RZ ;  /* 0x0000000814041225 */ /* 0x008fc800078e00ff */
[C---:B------:R-:W-:Y:S02]  /*5b40*/  @P1 IMAD R9, R20.reuse, R9, R2 ;  /* 0x0000000914091224 */ /* 0x040fe400078e0202 */
[C---:B------:R-:W-:Y:S02]  /*5b50*/  @P0 IMAD R7, R20.reuse, R7, R0 ;  /* 0x0000000714070224 */ /* 0x040fe400078e0200 */
[----:B------:R-:W-:Y:S01]  /*5b60*/  @P0 IMAD.WIDE.U32 R2, R20, R6, RZ ;  /* 0x0000000614020225 */ /* 0x000fe200078e00ff */
[----:B------:R-:W-:-:S03]  /*5b70*/  @P1 IADD3 R5, R5, R9, RZ ;  /* 0x0000000905051210 */ /* 0x000fc60007ffe0ff */
[----:B------:R-:W-:Y:S02]  /*5b80*/  @P0 IMAD.IADD R3, R3, 0x1, R7 ;  /* 0x0000000103030824 */ /* 0x000fe400078e0207 */
[----:B----4-:R-:W-:-:S04]  /*5b90*/  @P1 IMAD.WIDE.U32 R6, R22, R12, R4 ;  /* 0x0000000c16061225 */ /* 0x010fc800078e0004 */
[----:B-1----:R-:W-:Y:S01]  /*5ba0*/  @P0 IMAD.WIDE.U32 R2, R22, R10, R2 ;  /* 0x0000000a16020225 */ /* 0x002fe200078e0002 */
[----:B------:R-:W-:-:S03]  /*5bb0*/  @P1 LEA R8, P3, R6, UR6, 0x2 ;  /* 0x0000000606081c11 */ /* 0x000fc6000f8610ff */
[----:B------:R-:W-:Y:S01]  /*5bc0*/  @P0 IMAD R5, R22, R11, R3 ;  /* 0x0000000b16050224 */ /* 0x000fe200078e0203 */
[----:B------:R-:W-:Y:S01]  /*5bd0*/  @P0 LEA R4, P2, R2, UR4, 0x2 ;  /* 0x0000000402040c11 */ /* 0x000fe2000f8410ff */
[----:B------:R-:W-:Y:S01]  /*5be0*/  @P1 IMAD R3, R22, R13, R7 ;  /* 0x0000000d16031224 */ /* 0x000fe200078e0207 */
[----:B------:R-:W-:Y:S01]  /*5bf0*/  ULDC UR4, c[0x0][0x3f4] ;  /* 0x0000fd0000047ab9 */ /* 0x000fe20000000800 */
[----:B------:R-:W-:Y:S01]  /*5c00*/  IMAD.MOV.U32 R0, RZ, RZ, 0x3f800000 ;  /* 0x3f800000ff007424 */ /* 0x000fe200078e00ff */
        /* <DEDUP_REMOVED lines=20> */
.L_x_14018:
[----:B-1----:R1:W2:Y:S02]  /*5d50*/  SYNCS.PHASECHK.TRANS64.TRYWAIT P0, [R18+URZ+0x13200], R3 ;  /* 0x01320003120075a7 */ /* 0x0022a4000800017f */
[----:B--2---:R-:W-:Y:S05]  /*5d60*/  @!P0 NANOSLEEP.SYNCS 0x989680 ;  /* 0x009896800000895d */ /* 0x004fea0003900000 */
[----:B------:R-:W2:Y:S02]  /*5d70*/  @!P0 SYNCS.PHASECHK.TRANS64 P0, [R18+URZ+0x13200], R3 ;  /* 0x01320003120085a7 */ /* 0x000ea4000800007f */
[----:B--2---:R-:W-:Y:S05]  /*5d80*/  @!P0 BRA `(.L_x_14018) ;  /* 0xfffffffc00f08947 */ /* 0x004fea000383ffff */
.L_x_14017:
[----:B------:R-:W-:Y:S05]  /*5d90*/  BSYNC B0 ;  /* 0x0000000000007941 */ /* 0x000fea0003800000 */
.L_x_14016:
[----:B------:R-:W-:Y:S05]  /*5da0*/  BRA `(.L_x_14019) ;  /* 0x00000028003c7947 */ /* 0x000fea0003800000 */
.L_x_14015:
        /* <DEDUP_REMOVED lines=19> */
[----:B------:R-:W-:Y:S01]  /*5ee0*/  MOV R4, UR4 ;  /* 0x0000000400047c02 */ /* 0x000fe20008000f00 */
        /* <DEDUP_REMOVED lines=12> */
.L_x_14021:
[----:B------:R-:W-:Y:S05]  /*5fb0*/  BSYNC B6 ;  /* 0x0000000000067941 */ /* 0x000fea0003800000 */
.L_x_14020:
[----:B------:R-:W0:Y:S01]  /*5fc0*/  S2R R20, SR_TID.X ;  /* 0x0000000000147919 */ /* 0x000e220000002100 */
[----:B------:R-:W-:Y:S01]  /*5fd0*/  ULDC.U8 UR4, c[0x0][0x410] ;  /* 0x0001040000047ab9 */ /* 0x000fe20000000000 */
[----:B------:R-:W-:Y:S01]  /*5fe0*/  BSSY B0, `(.L_x_14022) ;  /* 0x0000263000007945 */ /* 0x000fe20003800000 */
[----:B------:R-:W-:Y:S01]  /*5ff0*/  ISETP.NE.AND P0, PT, RZ, UR4, PT ;  /* 0x00000004ff007c0c */ /* 0x000fe2000bf05270 */
[----:B0-----:R-:W-:-:S05]  /*6000*/  VIADD R20, R20, 0xffffff80 ;  /* 0xffffff8014147836 */ /* 0x001fca0000000000 */
[----:B------:R-:W-:-:S04]  /*6010*/  LEA.HI R35, R20, R20, RZ, 0x1 ;  /* 0x0000001414237211 */ /* 0x000fc800078f08ff */
[----:B------:R-:W-:-:S05]  /*6020*/  SHF.R.S32.HI R35, RZ, 0x1, R35 ;  /* 0x00000001ff237819 */ /* 0x000fca0000011423 */
[----:B------:R-:W-:Y:S01]  /*6030*/  IMAD R4, R25, 0xc0, R35 ;  /* 0x000000c019047824 */ /* 0x000fe200078e0223 */
[----:B------:R-:W-:Y:S06]  /*6040*/  @!P0 BRA `(.L_x_14023) ;  /* 0x0000001000cc8947 */ /* 0x000fec0003800000 */
[----:B------:R-:W-:-:S03]  /*6050*/  UMOV UR4, 0xffffffff ;  /* 0xffffffff00047882 */ /* 0x000fc60000000000 */
[----:B------:R-:W-:Y:S05]  /*6060*/  BRA.DIV UR4, `(.L_x_14024) ;  /* 0x0000013e04847947 */ /* 0x000fea000b800000 */
[----:B------:R0:W1:Y:S04]  /*6070*/  SHFL.IDX PT, R29, R28, RZ, 0x1e1f ;  /* 0x001e1fff1c1d7589 */ /* 0x00006800000e0000 */
[----:B------:R0:W2:Y:S04]  /*6080*/  SHFL.IDX PT, R14, R32, RZ, 0x1e1f ;  /* 0x001e1fff200e7589 */ /* 0x0000a800000e0000 */
[----:B------:R0:W3:Y:S04]  /*6090*/  SHFL.IDX PT, R0, R30, RZ, 0x1e1f ;  /* 0x001e1fff1e007589 */ /* 0x0000e800000e0000 */
[----:B------:R0:W4:Y:S02]  /*60a0*/  SHFL.IDX PT, R3, R31, RZ, 0x1e1f ;  /* 0x001e1fff1f037589 */ /* 0x00012400000e0000 */
.L_x_14229:
[----:B------:R-:W5:Y:S01]  /*60b0*/  LDL R6, [R1+0x4c] ;  /* 0x00004c0001067983 */ /* 0x000f620000100800 */
[----:B------:R-:W-:Y:S01]  /*60c0*/  ULDC UR4, c[0x0][0x448] ;  /* 0x0001120000047ab9 */ /* 0x000fe20000000800 */
[----:B------:R-:W-:Y:S01]  /*60d0*/  BSSY B1, `(.L_x_14025) ;  /* 0x0000022000017945 */ /* 0x000fe20003800000 */
[----:B0-----:R-:W-:Y:S01]  /*60e0*/  IMAD R28, R27, UR4, RZ ;  /* 0x000000041b1c7c24 */ /* 0x001fe2000f8e02ff */
[----:B------:R-:W-:Y:S02]  /*60f0*/  CS2R R12, SRZ ;  /* 0x00000000000c7805 */ /* 0x000fe4000001ff00 */
[----:B------:R-:W-:Y:S02]  /*6100*/  CS2R R8, SRZ ;  /* 0x0000000000087805 */ /* 0x000fe4000001ff00 */
[----:B------:R-:W-:Y:S02]  /*6110*/  CS2R R20, SRZ ;  /* 0x0000000000147805 */ /* 0x000fe4000001ff00 */
[----:B------:R-:W-:-:S02]  /*6120*/  CS2R R10, SRZ ;  /* 0x00000000000a7805 */ /* 0x000fc4000001ff00 */
[----:B------:R-:W-:Y:S02]  /*6130*/  ISETP.GE.AND P0, PT, R4, R28, PT ;  /* 0x0000001c0400720c */ /* 0x000fe40003f06270 */
[----:B-----5:R-:W-:-:S04]  /*6140*/  LEA.HI R5, R6, R6, RZ, 0x1 ;  /* 0x0000000606057211 */ /* 0x020fc800078f08ff */
[----:B------:R-:W-:-:S05]  /*6150*/  LOP3.LUT R5, R5, 0xfffffffe, RZ, 0xc0, !PT ;  /* 0xfffffffe05057812 */ /* 0x000fca00078ec0ff */
[----:B------:R-:W-:-:S05]  /*6160*/  IMAD.IADD R5, R6, 0x1, -R5 ;  /* 0x0000000106057824 */ /* 0x000fca00078e0a05 */
[----:B------:R-:W-:Y:S01]  /*6170*/  SHF.L.U32 R27, R5, 0x1f, RZ ;  /* 0x0000001f051b7819 */ /* 0x000fe200000006ff */
[----:B------:R-:W-:Y:S06]  /*6180*/  @P0 BRA `(.L_x_14026) ;  /* 0x0000000000580947 */ /* 0x000fec0003800000 */
[----:B------:R-:W3:Y:S01]  /*6190*/  LDL R15, [R1+0x18] ;  /* 0x00001800010f7983 */ /* 0x000ee20000100800 */
[----:B------:R-:W-:Y:S01]  /*61a0*/  ULDC UR4, c[0x0][0x3f4] ;  /* 0x0000fd0000047ab9 */ /* 0x000fe20000000800 */
[----:B------:R-:W-:Y:S02]  /*61b0*/  CS2R R10, SRZ ;  /* 0x00000000000a7805 */ /* 0x000fe4000001ff00 */
[----:B------:R-:W-:Y:S02]  /*61c0*/  ISETP.GE.AND P4, PT, R156, UR4, PT ;  /* 0x000000049c007c0c */ /* 0x000fe4000bf86270 */
[----:B------:R-:W-:Y:S02]  /*61d0*/  CS2R R20, SRZ ;  /* 0x0000000000147805 */ /* 0x000fe4000001ff00 */
[----:B------:R-:W-:-:S09]  /*61e0*/  CS2R R12, SRZ ;  /* 0x00000000000c7805 */ /* 0x000fd2000001ff00 */
[C---:B--2---:R-:W-:Y:S02]  /*61f0*/  @!P4 IADD3 R30, P1, R156.reuse, R14, RZ ;  /* 0x0000000e9c1ec210 */ /* 0x044fe40007f3e0ff */
[----:B------:R-:W-:Y:S02]  /*6200*/  @!P4 SHF.R.S32.HI R8, RZ, 0x1f, R156 ;  /* 0x0000001fff08c819 */ /* 0x000fe4000001149c */
[----:B-1----:R-:W-:-:S03]  /*6210*/  @!P4 IADD3 R4, P0, R156, R29, RZ ;  /* 0x0000001d9c04c210 */ /* 0x002fc60007f1e0ff */
[----:B----4-:R-:W-:Y:S01]  /*6220*/  @!P4 IMAD.X R31, R3, 0x1, R8, P1 ;  /* 0x00000001031fc824 */ /* 0x010fe200008e0608 */
[----:B---3--:R-:W-:-:S04]  /*6230*/  @!P4 IADD3.X R5, R0, R8, RZ, P0, !PT ;  /* 0x000000080005c210 */ /* 0x008fc800007fe4ff */
[----:B------:R0:W5:Y:S04]  /*6240*/  @!P4 LD.E.64 R12, desc[UR40][R30.64] ;  /* 0x000000281e0cc980 */ /* 0x000168000c101b00 */
[----:B------:R0:W5:Y:S01]  /*6250*/  @!P4 LD.E.64 R20, desc[UR40][R4.64] ;  /* 0x000000280414c980 */ /* 0x000162000c101b00 */
[----:B------:R-:W-:Y:S02]  /*6260*/  ISETP.GE.AND P5, PT, R15, UR4, PT ;  /* 0x000000040f007c0c */ /* 0x000fe4000bfa6270 */
[----:B------:R-:W-:-:S11]  /*6270*/  SHF.R.S32.HI R9, RZ, 0x1f, R15 ;  /* 0x0000001fff097819 */ /* 0x000fd6000001140f */
[C---:B------:R-:W-:Y:S02]  /*6280*/  @!P5 IADD3 R6, P2, R15.reuse, R29, RZ ;  /* 0x0000001d0f06d210 */ /* 0x040fe40007f5e0ff */
[----:B------:R-:W-:-:S03]  /*6290*/  @!P5 IADD3 R14, P3, R15, R14, RZ ;  /* 0x0000000e0f0ed210 */ /* 0x000fc60007f7e0ff */
[--C-:B------:R-:W-:Y:S02]  /*62a0*/  @!P5 IMAD.X R7, R0, 0x1, R9.reuse, P2 ;  /* 0x000000010007d824 */ /* 0x100fe400010e0609 */
[----:B------:R-:W-:Y:S01]  /*62b0*/  @!P5 IMAD.X R15, R3, 0x1, R9, P3 ;  /* 0x00000001030fd824 */ /* 0x000fe200018e0609 */
[----:B------:R-:W-:Y:S02]  /*62c0*/  CS2R R8, SRZ ;  /* 0x0000000000087805 */ /* 0x000fe4000001ff00 */
[----:B------:R0:W5:Y:S04]  /*62d0*/  @!P5 LD.E.64 R10, desc[UR40][R6.64] ;  /* 0x00000028060ad980 */ /* 0x000168000c101b00 */
[----:B------:R0:W5:Y:S02]  /*62e0*/  @!P5 LD.E.64 R8, desc[UR40][R14.64] ;  /* 0x000000280e08d980 */ /* 0x000164000c101b00 */
.L_x_14026:
[----:B------:R-:W-:Y:S05]  /*62f0*/  BSYNC B1 ;  /* 0x0000000000017941 */ /* 0x000fea0003800000 */
.L_x_14025:
[----:B------:R-:W1:Y:S01]  /*6300*/  SYNCS.PHASECHK.TRANS64.TRYWAIT P0, [R18+URZ+0x13200], R27 ;  /* 0x0132001b120075a7 */ /* 0x000e62000800017f */
[----:B---3--:R-:W-:Y:S01]  /*6310*/  IMAD R0, R25, -0xc0, R28 ;  /* 0xffffff4019007824 */ /* 0x008fe200078e021c */
[----:B------:R-:W-:Y:S04]  /*6320*/  BSSY B1, `(.L_x_14027) ;  /* 0x0000004000017945 */ /* 0x000fe80003800000 */
[----:B------:R-:W-:-:S04]  /*6330*/  VIMNMX R0, R0, 0xc0, PT ;  /* 0x000000c000007848 */ /* 0x000fc80003fe0100 */
[----:B------:R-:W-:Y:S01]  /*6340*/  ISETP.GE.AND P1, PT, R35, R0, PT ;  /* 0x000000002300720c */ /* 0x000fe20003f26270 */
[----:B-1----:R-:W-:-:S12]  /*6350*/  @!P0 BRA `(.L_x_14028) ;  /* 0x0000013c00388947 */ /* 0x002fd80003800000 */
.L_x_14230:
[----:B------:R-:W-:Y:S05]  /*6360*/  BSYNC B1 ;  /* 0x0000000000017941 */ /* 0x000fea0003800000 */
.L_x_14027:
[----:B------:R-:W-:Y:S05]  /*6370*/  @P1 BRA `(.L_x_14029) ;  /* 0x0000002000a41947 */ /* 0x000fea0003800000 */
[----:B------:R-:W3:Y:S01]  /*6380*/  LDL R0, [R1+0x18] ;  /* 0x0000180001007983 */ /* 0x000ee20000100800 */
[----:B----4-:R-:W4:Y:S03]  /*6390*/  LDC R3, c[0x0][0x3f4] ;  /* 0x0000fd00ff037b82 */ /* 0x010f260000000800 */
[----:B------:R0:W5:Y:S01]  /*63a0*/  LDL R37, [R1+0x1c] ;  /* 0x00001c0001257983 */ /* 0x0001620000100800 */
[----:B------:R-:W-:Y:S01]  /*63b0*/  BSSY B1, `(.L_x_14030) ;  /* 0x000007b000017945 */ /* 0x000fe20003800000 */
[-C--:B----4-:R-:W-:Y:S02]  /*63c0*/  ISETP.GE.AND P0, PT, R156, R3.reuse, PT ;  /* 0x000000039c00720c */ /* 0x090fe40003f06270 */
[----:B---3--:R-:W-:-:S11]  /*63d0*/  ISETP.GE.AND P1, PT, R0, R3, PT ;  /* 0x000000030000720c */ /* 0x008fd60003f26270 */
[----:B0-----:R-:W-:Y:S05]  /*63e0*/  @P0 BRA `(.L_x_14031) ;  /* 0x0000000400dc0947 */ /* 0x001fea0003800000 */
[----:B-----5:R-:W-:Y:S01]  /*63f0*/  IMAD.IADD R0, R18, 0x1, R37 ;  /* 0x0000000112007824 */ /* 0x020fe200078e0225 */
[----:B--2---:R-:W-:Y:S02]  /*6400*/  SHF.R.U32.HI R14, RZ, 0x8, R20 ;  /* 0x00000008ff0e7819 */ /* 0x004fe40000011614 */
[----:B------:R-:W-:Y:S02]  /*6410*/  SHF.R.U32.HI R28, RZ, 0x8, R21 ;  /* 0x00000008ff1c7819 */ /* 0x000fe40000011615 */
[----:B------:R-:W0:Y:S01]  /*6420*/  LDS.128 R4, [R0+0xb000] ;  /* 0x00b0000000047984 */ /* 0x000e220000000c00 */
[----:B------:R-:W-:Y:S02]  /*6430*/  LOP3.LUT R3, R20, 0xff, RZ, 0xc0, !PT ;  /* 0x000000ff14037812 */ /* 0x000fe400078ec0ff */
[----:B------:R-:W-:Y:S02]  /*6440*/  LOP3.LUT R14, R14, 0xff, RZ, 0xc0, !PT ;  /* 0x000000ff0e0e7812 */ /* 0x000fe400078ec0ff */
[----:B------:R-:W-:-:S02]  /*6450*/  SHF.R.U32.HI R30, RZ, 0x8, R13 ;  /* 0x00000008ff1e7819 */ /* 0x000fc4000001160d */
[----:B------:R-:W-:Y:S02]  /*6460*/  LOP3.LUT R15, R21, 0xff, RZ, 0xc0, !PT ;  /* 0x000000ff150f7812 */ /* 0x000fe400078ec0ff */
[----:B------:R-:W-:Y:S02]  /*6470*/  LOP3.LUT R28, R28, 0xff, RZ, 0xc0, !PT ;  /* 0x000000ff1c1c7812 */ /* 0x000fe400078ec0ff */
[----:B------:R-:W-:Y:S02]  /*6480*/  PRMT R3, R14, 0x7604, R3 ;  /* 0x000076040e037816 */ /* 0x000fe40000000003 */
[----:B------:R-:W-:Y:S02]  /*6490*/  SHF.R.U32.HI R31, RZ, 0x10, R21 ;  /* 0x00000010ff1f7819 */ /* 0x000fe40000011615 */
[----:B------:R-:W-:Y:S02]  /*64a0*/  SHF.R.U32.HI R14, RZ, 0x8, R12 ;  /* 0x00000008ff0e7819 */ /* 0x000fe4000001160c */
[----:B------:R-:W-:-:S02]  /*64b0*/  SHF.R.U32.HI R29, RZ, 0x10, R13 ;  /* 0x00000010ff1d7819 */ /* 0x000fc4000001160d */
[----:B-1----:R-:W-:Y:S02]  /*64c0*/  LOP3.LUT R27, R13, 0xff, RZ, 0xc0, !PT ;  /* 0x000000ff0d1b7812 */ /* 0x002fe400078ec0ff */
[----:B------:R-:W-:Y:S01]  /*64d0*/  LOP3.LUT R30, R30, 0xff, RZ, 0xc0, !PT ;  /* 0x000000ff1e1e7812 */ /* 0x000fe200078ec0ff */
[----:B------:R-:W-:Y:S01]  /*64e0*/  IMAD.U32 R29, R29, 0x10000, RZ ;  /* 0x000100001d1d7824 */ /* 0x000fe200078e00ff */
[----:B------:R-:W-:Y:S02]  /*64f0*/  PRMT R15, R28, 0x7604, R15 ;  /* 0x000076041c0f7816 */ /* 0x000fe4000000000f */
[----:B------:R-:W-:Y:S01]  /*6500*/  LOP3.LUT R28, R14, 0xff, RZ, 0xc0, !PT ;  /* 0x000000ff0e1c7812 */ /* 0x000fe200078ec0ff */
[----:B------:R-:W-:Y:S01]  /*6510*/  IMAD.U32 R14, R31, 0x10000, RZ ;  /* 0x000100001f0e7824 */ /* 0x000fe200078e00ff */
[----:B------:R-:W-:Y:S02]  /*6520*/  LOP3.LUT R25, R12, 0xff, RZ, 0xc0, !PT ;  /* 0x000000ff0c197812 */ /* 0x000fe400078ec0ff */
[----:B------:R-:W-:-:S02]  /*6530*/  PRMT R30, R30, 0x7604, R27 ;  /* 0x000076041e1e7816 */ /* 0x000fc4000000001b */
[----:B------:R-:W-:Y:S02]  /*6540*/  PRMT R27, R28, 0x7604, R25 ;  /* 0x000076041c1b7816 */ /* 0x000fe40000000019 */
[----:B------:R-:W-:Y:S02]  /*6550*/  LOP3.LUT R25, R15, 0xff0000, R14, 0xf8, !PT ;  /* 0x00ff00000f197812 */ /* 0x000fe400078ef80e */
[----:B------:R-:W-:Y:S02]  /*6560*/  LOP3.LUT R29, R30, 0xff0000, R29, 0xf8, !PT ;  /* 0x00ff00001e1d7812 */ /* 0x000fe400078ef81d */
[----:B------:R-:W-:Y:S02]  /*6570*/  LOP3.LUT R25, R25, 0xff000000, R21, 0xf8, !PT ;  /* 0xff00000019197812 */ /* 0x000fe400078ef815 */
[----:B------:R-:W-:Y:S02]  /*6580*/  LOP3.LUT R29, R29, 0xff000000, R13, 0xf8, !PT ;  /* 0xff0000001d1d7812 */ /* 0x000fe400078ef80d */
[----:B------:R-:W-:-:S02]  /*6590*/  LOP3.LUT R15, R3, 0xff0000, R20, 0xf8, !PT ;  /* 0x00ff0000030f7812 */ /* 0x000fc400078ef814 */
[-C--:B0-----:R-:W-:Y:S02]  /*65a0*/  F2FP.F16.E4M3.UNPACK_B R3, R6.reuse.H1 ;  /* 0x00000006ff03723e */ /* 0x081fe400030006ff */
[--C-:B------:R-:W-:Y:S02]  /*65b0*/  LOP3.LUT R27, R27, 0xff0000, R12.reuse, 0xf8, !PT ;  /* 0x00ff00001b1b7812 */ /* 0x100fe400078ef80c */
[----:B------:R-:W-:Y:S01]  /*65c0*/  F2FP.F16.E4M3.UNPACK_B R30, R29 ;  /* 0x0000001dff1e723e */ /* 0x000fe200020006ff */
[--C-:B------:R-:W-:Y:S01]  /*65d0*/  HADD2.F32 R13, -RZ, R3.reuse.H0_H0 ;  /* 0x20000003ff0d7230 */ /* 0x100fe20000004100 */
[----:B------:R-:W-:Y:S02]  /*65e0*/  F2FP.F16.E4M3.UNPACK_B R21, R25 ;  /* 0x00000019ff15723e */ /* 0x000fe400020006ff */
        /* <DEDUP_REMOVED lines=87> */
.L_x_14031:
[----:B------:R-:W-:Y:S05]  /*6b60*/  BSYNC B1 ;  /* 0x0000000000017941 */ /* 0x000fea0003800000 */
.L_x_14030:
[----:B------:R-:W-:Y:S05]  /*6b70*/  @P1 BRA `(.L_x_14029) ;  /* 0x0000001800a41947 */ /* 0x000fea0003800000 */
[----:B0-----:R-:W3:Y:S01]  /*6b80*/  LDL R0, [R1+0x78] ;  /* 0x0000780001007983 */ /* 0x001ee20000100800 */
[----:B-----5:R-:W-:Y:S02]  /*6b90*/  IADD3 R3, R18, R37, RZ ;  /* 0x0000002512037210 */ /* 0x020fe40007ffe0ff */
[----:B------:R-:W-:Y:S02]  /*6ba0*/  SHF.R.U32.HI R13, RZ, 0x8, R11 ;  /* 0x00000008ff0d7819 */ /* 0x000fe4000001160b */
[----:B------:R-:W-:Y:S02]  /*6bb0*/  SHF.R.U32.HI R25, RZ, 0x8, R9 ;  /* 0x00000008ff197819 */ /* 0x000fe40000011609 */
[----:B------:R-:W-:Y:S02]  /*6bc0*/  SHF.R.U32.HI R15, RZ, 0x8, R8 ;  /* 0x00000008ff0f7819 */ /* 0x000fe40000011608 */
[----:B--2---:R-:W-:Y:S02]  /*6bd0*/  LOP3.LUT R14, R11, 0xff, RZ, 0xc0, !PT ;  /* 0x000000ff0b0e7812 */ /* 0x004fe400078ec0ff */
        /* <DEDUP_REMOVED lines=12> */
[----:B------:R-:W-:-:S02]  /*6ca0*/  SHF.R.U32.HI R13, RZ, 0x10, R8 ;  /* 0x00000010ff0d7819 */ /* 0x000fc40000011608 */
[----:B------:R-:W-:Y:S02]  /*6cb0*/  PRMT R15, R14, 0x7054, R15 ;  /* 0x000070540e0f7816 */ /* 0x000fe4000000000f */
[----:B------:R-:W-:Y:S02]  /*6cc0*/  PRMT R25, R25, 0x7054, R28 ;  /* 0x0000705419197816 */ /* 0x000fe4000000001c */
[----:B------:R-:W-:Y:S02]  /*6cd0*/  PRMT R21, R20, 0x7604, R21 ;  /* 0x0000760414157816 */ /* 0x000fe40000000015 */
[----:B------:R-:W-:Y:S02]  /*6ce0*/  LOP3.LUT R20, R13, 0xff, RZ, 0xc0, !PT ;  /* 0x000000ff0d147812 */ /* 0x000fe400078ec0ff */
[----:B------:R-:W-:Y:S02]  /*6cf0*/  LOP3.LUT R25, R25, 0xff000000, R9, 0xf8, !PT ;  /* 0xff00000019197812 */ /* 0x000fe400078ef809 */
[----:B------:R-:W-:-:S02]  /*6d00*/  LOP3.LUT R15, R15, 0xff000000, R11, 0xf8, !PT ;  /* 0xff0000000f0f7812 */ /* 0x000fc400078ef80b */
[----:B------:R-:W-:Y:S02]  /*6d10*/  PRMT R21, R20, 0x7054, R21 ;  /* 0x0000705414157816 */ /* 0x000fe40000000015 */
[-C--:B------:R-:W-:Y:S02]  /*6d20*/  F2FP.F16.E4M3.UNPACK_B R20, R25.reuse ;  /* 0x00000019ff14723e */ /* 0x080fe400020006ff */
[----:B------:R-:W-:Y:S02]  /*6d30*/  LOP3.LUT R21, R21, 0xff000000, R8, 0xf8, !PT ;  /* 0xff00000015157812 */ /* 0x000fe400078ef808 */
[----:B------:R-:W-:Y:S01]  /*6d40*/  F2FP.F16.E4M3.UNPACK_B R25, R25.H1 ;  /* 0x00000019ff19723e */ /* 0x000fe200030006ff */
[--C-:B-1----:R-:W-:Y:S02]  /*6d50*/  HADD2.F32 R27, -RZ, R20.reuse.H1_H1 ;  /* 0x30000014ff1b7230 */ /* 0x102fe40000004100 */
[----:B------:R-:W-:Y:S01]  /*6d60*/  HADD2.F32 R20, -RZ, R20.H0_H0 ;  /* 0x20000014ff147230 */ /* 0x000fe20000004100 */
[----:B---3--:R-:W-:Y:S01]  /*6d70*/  LOP3.LUT P0, RZ, R0, 0x2, RZ, 0xc0, !PT ;  /* 0x0000000200ff7812 */ /* 0x008fe2000780c0ff */
[----:B------:R-:W-:-:S12]  /*6d80*/  VIADD R0, R3, 0x20 ;  /* 0x0000002003007836 */ /* 0x000fd80000000000 */
[----:B------:R-:W-:Y:S01]  /*6d90*/  @P0 VIADD R0, R3, 0xffffffe0 ;  /* 0xffffffe003000836 */ /* 0x000fe20000000000 */
[----:B------:R-:W-:-:S04]  /*6da0*/  SHF.R.U32.HI R3, RZ, 0x8, R10 ;  /* 0x00000008ff037819 */ /* 0x000fc8000001160a */
[----:B------:R-:W0:Y:S01]  /*6db0*/  LDS.128 R4, [R0+0xb000] ;  /* 0x00b0000000047984 */ /* 0x000e220000000c00 */
[----:B------:R-:W-:-:S04]  /*6dc0*/  LOP3.LUT R3, R3, 0xff, RZ, 0xc0, !PT ;  /* 0x000000ff03037812 */ /* 0x000fc800078ec0ff */
[----:B------:R-:W-:Y:S02]  /*6dd0*/  PRMT R12, R3, 0x7604, R12 ;  /* 0x00007604030c7816 */ /* 0x000fe4000000000c */
[----:B------:R-:W-:-:S04]  /*6de0*/  SHF.R.U32.HI R3, RZ, 0x10, R10 ;  /* 0x00000010ff037819 */ /* 0x000fc8000001160a */
[----:B------:R-:W-:-:S04]  /*6df0*/  LOP3.LUT R3, R3, 0xff, RZ, 0xc0, !PT ;  /* 0x000000ff03037812 */ /* 0x000fc800078ec0ff */
[----:B------:R-:W-:Y:S02]  /*6e00*/  PRMT R13, R3, 0x7054, R12 ;  /* 0x00007054030d7816 */ /* 0x000fe4000000000c */
[-C--:B------:R-:W-:Y:S02]  /*6e10*/  F2FP.F16.E4M3.UNPACK_B R12, R15.reuse ;  /* 0x0000000fff0c723e */ /* 0x080fe400020006ff */
[----:B------:R-:W-:Y:S02]  /*6e20*/  LOP3.LUT R13, R13, 0xff000000, R10, 0xf8, !PT ;  /* 0xff0000000d0d7812 */ /* 0x000fe400078ef80a */
[----:B------:R-:W-:Y:S01]  /*6e30*/  F2FP.F16.E4M3.UNPACK_B R15, R15.H1 ;  /* 0x0000000fff0f723e */ /* 0x000fe200030006ff */
[--C-:B------:R-:W-:Y:S02]  /*6e40*/  HADD2.F32 R14, -RZ, R12.reuse.H1_H1 ;  /* 0x3000000cff0e7230 */ /* 0x100fe40000004100 */
[----:B------:R-:W-:Y:S01]  /*6e50*/  HADD2.F32 R12, -RZ, R12.H0_H0 ;  /* 0x2000000cff0c7230 */ /* 0x000fe20000004100 */
[----:B0-----:R-:W-:-:S02]  /*6e60*/  F2FP.F16.E4M3.UNPACK_B R3, R6.H1 ;  /* 0x00000006ff03723e */ /* 0x001fc400030006ff */
[----:B------:R-:W-:Y:S02]  /*6e70*/  F2FP.F16.E4M3.UNPACK_B R6, R6 ;  /* 0x00000006ff06723e */ /* 0x000fe400020006ff */
[-C--:B------:R-:W-:Y:S01]  /*6e80*/  F2FP.F16.E4M3.UNPACK_B R10, R7.reuse ;  /* 0x00000007ff0a723e */ /* 0x080fe200020006ff */
[--C-:B------:R-:W-:Y:S01]  /*6e90*/  HADD2.F32 R8, -RZ, R3.reuse.H1_H1 ;  /* 0x30000003ff087230 */ /* 0x100fe20000004100 */
[----:B------:R-:W-:Y:S01]  /*6ea0*/  F2FP.F16.E4M3.UNPACK_B R11, R7.H1 ;  /* 0x00000007ff0b723e */ /* 0x000fe200030006ff */
[----:B------:R-:W-:Y:S01]  /*6eb0*/  HADD2.F32 R9, -RZ, R3.H0_H0 ;  /* 0x20000003ff097230 */ /* 0x000fe20000004100 */
[----:B------:R-:W-:Y:S02]  /*6ec0*/  F2FP.F16.E4M3.UNPACK_B R7, R5 ;  /* 0x00000005ff07723e */ /* 0x000fe400020006ff */
[C---:B------:R-:W-:Y:S01]  /*6ed0*/  FMUL.FTZ R28, R8.reuse, R27 ;  /* 0x0000001b081c7220 */ /* 0x040fe20000410000 */
[----:B------:R-:W-:Y:S01]  /*6ee0*/  FMUL.FTZ R32, R8, R14 ;  /* 0x0000000e08207220 */ /* 0x000fe20000410000 */
[----:B------:R-:W-:Y:S01]  /*6ef0*/  F2FP.F16.E4M3.UNPACK_B R8, R5.H1 ;  /* 0x00000005ff08723e */ /* 0x000fe200030006ff */
[----:B------:R-:W-:-:S02]  /*6f00*/  HADD2.F32 R5, -RZ, R6.H1_H1 ;  /* 0x30000006ff057230 */ /* 0x000fc40000004100 */
[C---:B------:R-:W-:Y:S01]  /*6f10*/  FFMA.FTZ R30, R9.reuse, R14, -R28 ;  /* 0x0000000e091e7223 */ /* 0x040fe2000001081c */
[----:B------:R-:W-:Y:S01]  /*6f20*/  FFMA.FTZ R31, R9, R27, R32 ;  /* 0x0000001b091f7223 */ /* 0x000fe20000010020 */
[----:B------:R-:W-:Y:S01]  /*6f30*/  HADD2.F32 R6, -RZ, R6.H0_H0 ;  /* 0x20000006ff067230 */ /* 0x000fe20000004100 */
[----:B------:R-:W-:Y:S01]  /*6f40*/  F2FP.F16.E4M3.UNPACK_B R3, R4 ;  /* 0x00000004ff03723e */ /* 0x000fe200020006ff */
[C---:B------:R-:W-:Y:S01]  /*6f50*/  FMUL.FTZ R9, R5.reuse, R20 ;  /* 0x0000001405097220 */ /* 0x040fe20000410000 */
[----:B------:R-:W-:Y:S01]  /*6f60*/  FMUL.FTZ R29, R5, R12 ;  /* 0x0000000c051d7220 */ /* 0x000fe20000410000 */
[----:B------:R-:W-:Y:S01]  /*6f70*/  HADD2.F32 R5, -RZ, R10.H1_H1 ;  /* 0x3000000aff057230 */ /* 0x000fe20000004100 */
[----:B------:R-:W-:Y:S01]  /*6f80*/  F2FP.F16.E4M3.UNPACK_B R4, R4.H1 ;  /* 0x00000004ff04723e */ /* 0x000fe200030006ff */
[----:B------:R-:W-:Y:S02]  /*6f90*/  HADD2.F32 R14, -RZ, R25.H0_H0 ;  /* 0x20000019ff0e7230 */ /* 0x000fe40000004100 */
[----:B------:R-:W-:Y:S01]  /*6fa0*/  FFMA.FTZ R27, R6, R12, -R9 ;  /* 0x0000000c061b7223 */ /* 0x000fe20000010809 */
[----:B------:R-:W-:-:S02]  /*6fb0*/  HADD2.F32 R9, -RZ, R15.H0_H0 ;  /* 0x2000000fff097230 */ /* 0x000fc40000004100 */
[----:B------:R-:W-:Y:S01]  /*6fc0*/  FFMA.FTZ R28, R6, R20, R29 ;  /* 0x00000014061c7223 */ /* 0x000fe2000001001d */
        /* <DEDUP_REMOVED lines=11> */
[----:B------:R-:W-:Y:S01]  /*7080*/  FMUL.FTZ R10, R6, R15 ;  /* 0x0000000f060a7220 */ /* 0x000fe20000410000 */
[----:B------:R-:W-:Y:S01]  /*7090*/  F2FP.F16.E4M3.UNPACK_B R9, R13 ;  /* 0x0000000dff09723e */ /* 0x000fe200020006ff */
[C---:B------:R-:W-:Y:S01]  /*70a0*/  FFMA.FTZ R33, R11.reuse, R15, -R12 ;  /* 0x0000000f0b217223 */ /* 0x040fe2000001080c */
[----:B------:R-:W-:Y:S02]  /*70b0*/  HADD2.F32 R6, -RZ, R4.H1_H1 ;  /* 0x30000004ff067230 */ /* 0x000fe40000004100 */
[----:B------:R-:W-:Y:S01]  /*70c0*/  FFMA.FTZ R36, R11, R25, R10 ;  /* 0x000000190b247223 */ /* 0x000fe2000001000a */
[--C-:B------:R-:W-:Y:S01]  /*70d0*/  HADD2.F32 R12, -RZ, R5.reuse.H1_H1 ;  /* 0x30000005ff0c7230 */ /* 0x100fe20000004100 */
[----:B------:R-:W-:Y:S01]  /*70e0*/  F2FP.F16.E4M3.UNPACK_B R13, R13.H1 ;  /* 0x0000000dff0d723e */ /* 0x000fe200030006ff */
[----:B------:R-:W-:Y:S01]  /*70f0*/  HADD2.F32 R11, -RZ, R5.H0_H0 ;  /* 0x20000005ff0b7230 */ /* 0x000fe20000004100 */
[----:B------:R-:W-:Y:S01]  /*7100*/  F2FP.F16.E4M3.UNPACK_B R21, R21.H1 ;  /* 0x00000015ff15723e */ /* 0x000fe200030006ff */
[----:B------:R-:W-:-:S02]  /*7110*/  HADD2.F32 R10, -RZ, R9.H1_H1 ;  /* 0x30000009ff0a7230 */ /* 0x000fc40000004100 */
[C---:B------:R-:W-:Y:S01]  /*7120*/  FMUL.FTZ R14, R6.reuse, R12 ;  /* 0x0000000c060e7220 */ /* 0x040fe20000410000 */
[----:B------:R-:W-:Y:S02]  /*7130*/  HADD2.F32 R5, -RZ, R4.H0_H0 ;  /* 0x20000004ff057230 */ /* 0x000fe40000004100 */
        /* <DEDUP_REMOVED lines=10> */
[--C-:B------:R-:W-:Y:S02]  /*71e0*/  HADD2.F32 R9, -RZ, R21.reuse.H1_H1 ;  /* 0x30000015ff097230 */ /* 0x100fe40000004100 */
[----:B------:R-:W-:Y:S01]  /*71f0*/  FFMA.FTZ R11, R3, R11, R4 ;  /* 0x0000000b030b7223 */ /* 0x000fe20000010004 */
[----:B------:R-:W-:Y:S02]  /*7200*/  HADD2.F32 R4, -RZ, R8.H1_H1 ;  /* 0x30000008ff047230 */ /* 0x000fe40000004100 */
[----:B------:R-:W-:Y:S02]  /*7210*/  HADD2.F32 R10, -RZ, R21.H0_H0 ;  /* 0x20000015ff0a7230 */ /* 0x000fe40000004100 */
[----:B------:R-:W-:Y:S02]  /*7220*/  HADD2.F32 R3, -RZ, R7.H1_H1 ;  /* 0x30000007ff037230 */ /* 0x000fe40000004100 */
[----:B------:R-:W-:Y:S01]  /*7230*/  FMUL.FTZ R20, R4, R5 ;  /* 0x0000000504147220 */ /* 0x000fe20000410000 */
[----:B------:R-:W-:-:S02]  /*7240*/  HADD2.F32 R6, -RZ, R13.H0_H0 ;  /* 0x2000000dff067230 */ /* 0x000fc40000004100 */
        /* <DEDUP_REMOVED lines=19> */
.L_x_14023:
[----:B------:R-:W-:-:S03]  /*7380*/  UMOV UR4, 0xffffffff ;  /* 0xffffffff00047882 */ /* 0x000fc60000000000 */
[----:B------:R-:W-:Y:S05]  /*7390*/  BRA.DIV UR4, `(.L_x_14032) ;  /* 0x0000012e043c7947 */ /* 0x000fea000b800000 */
[----:B------:R0:W1:Y:S04]  /*73a0*/  SHFL.IDX PT, R29, R28, RZ, 0x1e1f ;  /* 0x001e1fff1c1d7589 */ /* 0x00006800000e0000 */
[----:B------:R0:W2:Y:S04]  /*73b0*/  SHFL.IDX PT, R14, R32, RZ, 0x1e1f ;  /* 0x001e1fff200e7589 */ /* 0x0000a800000e0000 */
[----:B------:R0:W3:Y:S04]  /*73c0*/  SHFL.IDX PT, R3, R30, RZ, 0x1e1f ;  /* 0x001e1fff1e037589 */ /* 0x0000e800000e0000 */
[----:B------:R0:W4:Y:S02]  /*73d0*/  SHFL.IDX PT, R21, R31, RZ, 0x1e1f ;  /* 0x001e1fff1f157589 */ /* 0x00012400000e0000 */
.L_x_14236:
[----:B------:R-:W5:Y:S01]  /*73e0*/  LDL R6, [R1+0x4c] ;  /* 0x00004c0001067983 */ /* 0x000f620000100800 */
[----:B------:R-:W-:Y:S01]  /*73f0*/  ULDC UR4, c[0x0][0x448] ;  /* 0x0001120000047ab9 */ /* 0x000fe20000000800 */
[----:B0-----:R-:W0:Y:S01]  /*7400*/  LDC R31, c[0x0][0x3f4] ;  /* 0x0000fd00ff1f7b82 */ /* 0x001e220000000800 */
[----:B------:R-:W-:Y:S01]  /*7410*/  IMAD R0, R27, UR4, RZ ;  /* 0x000000041b007c24 */ /* 0x000fe2000f8e02ff */
[----:B------:R-:W-:Y:S01]  /*7420*/  BSSY B1, `(.L_x_14033) ;  /* 0x0000015000017945 */ /* 0x000fe20003800000 */
[----:B------:R-:W-:Y:S02]  /*7430*/  CS2R R8, SRZ ;  /* 0x0000000000087805 */ /* 0x000fe4000001ff00 */
[----:B------:R-:W-:Y:S02]  /*7440*/  CS2R R10, SRZ ;  /* 0x00000000000a7805 */ /* 0x000fe4000001ff00 */
[----:B------:R-:W-:Y:S02]  /*7450*/  ISETP.GE.AND P0, PT, R4, R0, PT ;  /* 0x000000000400720c */ /* 0x000fe40003f06270 */
[----:B-----5:R-:W-:-:S04]  /*7460*/  LEA.HI R5, R6, R6, RZ, 0x1 ;  /* 0x0000000606057211 */ /* 0x020fc800078f08ff */
[----:B------:R-:W-:-:S05]  /*7470*/  LOP3.LUT R5, R5, 0xfffffffe, RZ, 0xc0, !PT ;  /* 0xfffffffe05057812 */ /* 0x000fca00078ec0ff */
[----:B------:R-:W-:Y:S01]  /*7480*/  IMAD.IADD R27, R6, 0x1, -R5 ;  /* 0x00000001061b7824 */ /* 0x000fe200078e0a05 */
[----:B------:R-:W-:Y:S02]  /*7490*/  CS2R R4, SRZ ;  /* 0x0000000000047805 */ /* 0x000fe4000001ff00 */
[----:B------:R-:W-:Y:S02]  /*74a0*/  CS2R R6, SRZ ;  /* 0x0000000000067805 */ /* 0x000fe4000001ff00 */
[----:B------:R-:W-:Y:S01]  /*74b0*/  SHF.L.U32 R27, R27, 0x1f, RZ ;  /* 0x0000001f1b1b7819 */ /* 0x000fe200000006ff */
[----:B0-----:R-:W-:Y:S06]  /*74c0*/  @P0 BRA `(.L_x_14034) ;  /* 0x0000000000280947 */ /* 0x001fec0003800000 */
        /* <DEDUP_REMOVED lines=10> */
.L_x_14034:
[----:B------:R-:W-:Y:S05]  /*7570*/  BSYNC B1 ;  /* 0x0000000000017941 */ /* 0x000fea0003800000 */
.L_x_14033:
[----:B---3--:R-:W3:Y:S01]  /*7580*/  S2R R3, SR_TID.X ;  /* 0x0000000000037919 */ /* 0x008ee20000002100 */
[----:B------:R-:W1:Y:S01]  /*7590*/  SYNCS.PHASECHK.TRANS64.TRYWAIT P1, [R18+URZ+0x13200], R27 ;  /* 0x0132001b120075a7 */ /* 0x000e62000802017f */
[----:B------:R-:W-:Y:S01]  /*75a0*/  IMAD R0, R25, -0xc0, R0 ;  /* 0xffffff4019007824 */ /* 0x000fe200078e0200 */
[----:B------:R-:W-:Y:S01]  /*75b0*/  ISETP.GE.AND P0, PT, R16, R31, PT ;  /* 0x0000001f1000720c */ /* 0x000fe20003f06270 */
[----:B------:R-:W-:Y:S03]  /*75c0*/  BSSY B1, `(.L_x_14035) ;  /* 0x0000007000017945 */ /* 0x000fe60003800000 */
[----:B------:R-:W-:Y:S02]  /*75d0*/  VIMNMX R0, R0, 0xc0, PT ;  /* 0x000000c000007848 */ /* 0x000fe40003fe0100 */
[----:B---3--:R-:W-:-:S04]  /*75e0*/  IADD3 R3, R3, -0x80, RZ ;  /* 0xffffff8003037810 */ /* 0x008fc80007ffe0ff */
[----:B------:R-:W-:-:S04]  /*75f0*/  LEA.HI R3, R3, R3, RZ, 0x1 ;  /* 0x0000000303037211 */ /* 0x000fc800078f08ff */
[----:B------:R-:W-:-:S04]  /*7600*/  SHF.R.S32.HI R3, RZ, 0x1, R3 ;  /* 0x00000001ff037819 */ /* 0x000fc80000011403 */
[----:B------:R-:W-:Y:S01]  /*7610*/  ISETP.GE.OR P0, PT, R3, R0, P0 ;  /* 0x000000000300720c */ /* 0x000fe20000706670 */
[----:B-1----:R-:W-:-:S12]  /*7620*/  @!P1 BRA `(.L_x_14036) ;  /* 0x0000012c00089947 */ /* 0x002fd80003800000 */
.L_x_14237:
[----:B------:R-:W-:Y:S05]  /*7630*/  BSYNC B1 ;  /* 0x0000000000017941 */ /* 0x000fea0003800000 */
.L_x_14035:
[----:B------:R-:W-:Y:S05]  /*7640*/  @P0 BRA `(.L_x_14029) ;  /* 0x0000000c00f00947 */ /* 0x000fea0003800000 */
[----:B------:R-:W3:Y:S04]  /*7650*/  LDL R37, [R1+0x2c] ;  /* 0x00002c0001257983 */ /* 0x000ee80000100800 */
[----:B------:R-:W3:Y:S04]  /*7660*/  LDL R35, [R1+0x30] ;  /* 0x0000300001237983 */ /* 0x000ee80000100800 */
[----:B------:R-:W3:Y:S04]  /*7670*/  LDL R29, [R1+0x34] ;  /* 0x00003400011d7983 */ /* 0x000ee80000100800 */
[----:B------:R-:W3:Y:S01]  /*7680*/  LDL R53, [R1+0x94] ;  /* 0x0000940001357983 */ /* 0x000ee20000100800 */
[----:B-----5:R-:W-:-:S02]  /*7690*/  SHF.R.U32.HI R0, RZ, 0x8, R8 ;  /* 0x00000008ff007819 */ /* 0x020fc40000011608 */
[----:B------:R-:W-:Y:S02]  /*76a0*/  LOP3.LUT R3, R8, 0xff, RZ, 0xc0, !PT ;  /* 0x000000ff08037812 */ /* 0x000fe400078ec0ff */
[----:B------:R-:W-:Y:S02]  /*76b0*/  LOP3.LUT R0, R0, 0xff, RZ, 0xc0, !PT ;  /* 0x000000ff00007812 */ /* 0x000fe400078ec0ff */
[----:B------:R-:W-:Y:S02]  /*76c0*/  SHF.R.U32.HI R25, RZ, 0x8, R9 ;  /* 0x00000008ff197819 */ /* 0x000fe40000011609 */
[----:B------:R-:W-:Y:S02]  /*76d0*/  PRMT R20, R0, 0x7604, R3 ;  /* 0x0000760400147816 */ /* 0x000fe40000000003 */
[----:B0-----:R-:W-:Y:S02]  /*76e0*/  LOP3.LUT R13, R9, 0xff, RZ, 0xc0, !PT ;  /* 0x000000ff090d7812 */ /* 0x001fe400078ec0ff */
[----:B------:R-:W-:-:S02]  /*76f0*/  SHF.R.U32.HI R3, RZ, 0x8, R10 ;  /* 0x00000008ff037819 */ /* 0x000fc4000001160a */
[----:B------:R-:W-:Y:S02]  /*7700*/  LOP3.LUT R0, R25, 0xff, RZ, 0xc0, !PT ;  /* 0x000000ff19007812 */ /* 0x000fe400078ec0ff */
[----:B------:R-:W-:Y:S02]  /*7710*/  LOP3.LUT R12, R10, 0xff, RZ, 0xc0, !PT ;  /* 0x000000ff0a0c7812 */ /* 0x000fe400078ec0ff */
[----:B------:R-:W-:Y:S02]  /*7720*/  LOP3.LUT R3, R3, 0xff, RZ, 0xc0, !PT ;  /* 0x000000ff03037812 */ /* 0x000fe400078ec0ff */
[----:B------:R-:W-:Y:S01]  /*7730*/  PRMT R32, R0, 0x7604, R13 ;  /* 0x0000760400207816 */ /* 0x000fe2000000000d */
[----:B------:R-:W-:Y:S01]  /*7740*/  IMAD.IADD R0, R16, 0x1, R31 ;  /* 0x0000000110007824 */ /* 0x000fe200078e021f */
[----:B----4-:R-:W-:Y:S02]  /*7750*/  SHF.R.U32.HI R21, RZ, 0x8, R4 ;  /* 0x00000008ff157819 */ /* 0x010fe40000011604 */
[----:B------:R-:W-:-:S02]  /*7760*/  PRMT R36, R3, 0x7604, R12 ;  /* 0x0000760403247816 */ /* 0x000fc4000000000c */
[----:B------:R-:W-:Y:S02]  /*7770*/  LOP3.LUT R28, R4, 0xff, RZ, 0xc0, !PT ;  /* 0x000000ff041c7812 */ /* 0x000fe400078ec0ff */
[----:B------:R-:W-:Y:S02]  /*7780*/  LOP3.LUT R21, R21, 0xff, RZ, 0xc0, !PT ;  /* 0x000000ff15157812 */ /* 0x000fe400078ec0ff */
[----:B------:R-:W-:Y:S02]  /*7790*/  SHF.R.U32.HI R3, RZ, 0x8, R6 ;  /* 0x00000008ff037819 */ /* 0x000fe40000011606 */
[----:B--2---:R-:W-:Y:S02]  /*77a0*/  SHF.R.U32.HI R14, RZ, 0x8, R11 ;  /* 0x00000008ff0e7819 */ /* 0x004fe4000001160b */
[----:B------:R-:W-:Y:S02]  /*77b0*/  PRMT R33, R21, 0x7604, R28 ;  /* 0x0000760415217816 */ /* 0x000fe4000000001c */
[----:B------:R-:W-:-:S02]  /*77c0*/  LOP3.LUT R25, R3, 0xff, RZ, 0xc0, !PT ;  /* 0x000000ff03197812 */ /* 0x000fc400078ec0ff */
[----:B------:R-:W-:Y:S02]  /*77d0*/  SHF.R.U32.HI R21, RZ, 0x8, R5 ;  /* 0x00000008ff157819 */ /* 0x000fe40000011605 */
[----:B------:R-:W-:Y:S02]  /*77e0*/  LOP3.LUT R15, R11, 0xff, RZ, 0xc0, !PT ;  /* 0x000000ff0b0f7812 */ /* 0x000fe400078ec0ff */
[----:B------:R-:W-:Y:S02]  /*77f0*/  LOP3.LUT R14, R14, 0xff, RZ, 0xc0, !PT ;  /* 0x000000ff0e0e7812 */ /* 0x000fe400078ec0ff */
[----:B------:R-:W-:Y:S02]  /*7800*/  LOP3.LUT R28, R5, 0xff, RZ, 0xc0, !PT ;  /* 0x000000ff051c7812 */ /* 0x000fe400078ec0ff */
[----:B------:R-:W-:Y:S02]  /*7810*/  LOP3.LUT R30, R6, 0xff, RZ, 0xc0, !PT ;  /* 0x000000ff061e7812 */ /* 0x000fe400078ec0ff */
[----:B------:R-:W-:-:S02]  /*7820*/  LOP3.LUT R21, R21, 0xff, RZ, 0xc0, !PT ;  /* 0x000000ff15157812 */ /* 0x000fc400078ec0ff */
[----:B------:R-:W-:Y:S02]  /*7830*/  PRMT R38, R14, 0x7604, R15 ;  /* 0x000076040e267816 */ /* 0x000fe4000000000f */
[----:B-1----:R-:W-:Y:S02]  /*7840*/  SHF.R.U32.HI R27, RZ, 0x8, R7 ;  /* 0x00000008ff1b7819 */ /* 0x002fe40000011607 */
[----:B------:R-:W-:Y:S02]  /*7850*/  LOP3.LUT R40, R7, 0xff, RZ, 0xc0, !PT ;  /* 0x000000ff07287812 */ /* 0x000fe400078ec0ff */
[----:B------:R-:W-:-:S04]  /*7860*/  LOP3.LUT R27, R27, 0xff, RZ, 0xc0, !PT ;  /* 0x000000ff1b1b7812 */ /* 0x000fc800078ec0ff */
[----:B------:R-:W-:Y:S02]  /*7870*/  PRMT R43, R27, 0x7604, R40 ;  /* 0x000076041b2b7816 */ /* 0x000fe40000000028 */
[----:B------:R-:W-:-:S04]  /*7880*/  SHF.R.U32.HI R27, RZ, 0x10, R11 ;  /* 0x00000010ff1b7819 */ /* 0x000fc8000001160b */
[----:B------:R-:W-:-:S04]  /*7890*/  LOP3.LUT R27, R27, 0xff, RZ, 0xc0, !PT ;  /* 0x000000ff1b1b7812 */ /* 0x000fc800078ec0ff */
[----:B------:R-:W-:Y:S02]  /*78a0*/  PRMT R27, R27, 0x7054, R38 ;  /* 0x000070541b1b7816 */ /* 0x000fe40000000026 */
[----:B------:R-:W-:-:S04]  /*78b0*/  SHF.R.U32.HI R38, RZ, 0x10, R7 ;  /* 0x00000010ff267819 */ /* 0x000fc80000011607 */
[----:B------:R-:W-:-:S04]  /*78c0*/  LOP3.LUT R38, R38, 0xff, RZ, 0xc0, !PT ;  /* 0x000000ff26267812 */ /* 0x000fc800078ec0ff */
[----:B------:R-:W-:-:S04]  /*78d0*/  PRMT R43, R38, 0x7054, R43 ;  /* 0x00007054262b7816 */ /* 0x000fc8000000002b */
[----:B------:R-:W-:Y:S02]  /*78e0*/  LOP3.LUT R43, R43, 0xff000000, R7, 0xf8, !PT ;  /* 0xff0000002b2b7812 */ /* 0x000fe400078ef807 */
[----:B---3--:R-:W-:Y:S02]  /*78f0*/  LOP3.LUT R0, R37, 0x30, R0, 0xf8, !PT ;  /* 0x0000003025007812 */ /* 0x008fe400078ef800 */
[----:B------:R-:W-:Y:S02]  /*7900*/  PRMT R37, R25, 0x7604, R30 ;  /* 0x0000760419257816 */ /* 0x000fe4000000001e */
[----:B------:R-:W-:Y:S02]  /*7910*/  LOP3.LUT R3, R0, R35, RZ, 0x3c, !PT ;  /* 0x0000002300037212 */ /* 0x000fe400078e3cff */
[----:B------:R-:W-:Y:S02]  /*7920*/  PRMT R35, R21, 0x7604, R28 ;  /* 0x0000760415237816 */ /* 0x000fe4000000001c */
[----:B------:R-:W-:-:S02]  /*7930*/  IADD3 R0, R18, R29, R3 ;  /* 0x0000001d12007210 */ /* 0x000fc40007ffe003 */
[----:B------:R-:W-:Y:S01]  /*7940*/  SHF.R.U32.HI R21, RZ, 0x10, R9 ;  /* 0x00000010ff157819 */ /* 0x000fe20000011609 */
[----:B------:R-:W0:Y:S01]  /*7950*/  LDS.128 R12, [R53+0xb000] ;  /* 0x00b00000350c7984 */ /* 0x000e220000000c00 */
[----:B------:R-:W-:Y:S02]  /*7960*/  SHF.R.U32.HI R3, RZ, 0x10, R8 ;  /* 0x00000010ff037819 */ /* 0x000fe40000011608 */
[----:B------:R-:W-:Y:S01]  /*7970*/  SHF.R.U32.HI R25, RZ, 0x10, R10 ;  /* 0x00000010ff197819 */ /* 0x000fe2000001160a */
[----:B------:R-:W1:Y:S01]  /*7980*/  LDS.128 R28, [R0+0xb000] ;  /* 0x00b00000001c7984 */ /* 0x000e620000000c00 */
[----:B------:R-:W-:Y:S02]  /*7990*/  LOP3.LUT R21, R21, 0xff, RZ, 0xc0, !PT ;  /* 0x000000ff15157812 */ /* 0x000fe400078ec0ff */
[----:B------:R-:W-:Y:S02]  /*79a0*/  LOP3.LUT R3, R3, 0xff, RZ, 0xc0, !PT ;  /* 0x000000ff03037812 */ /* 0x000fe400078ec0ff */
[----:B------:R-:W-:-:S02]  /*79b0*/  LOP3.LUT R25, R25, 0xff, RZ, 0xc0, !PT ;  /* 0x000000ff19197812 */ /* 0x000fc400078ec0ff */
[----:B------:R-:W-:Y:S02]  /*79c0*/  PRMT R21, R21, 0x7054, R32 ;  /* 0x0000705415157816 */ /* 0x000fe40000000020 */
        /* <DEDUP_REMOVED lines=8> */
[----:B------:R-:W-:Y:S02]  /*7a50*/  PRMT R39, R32, 0x7054, R35 ;  /* 0x0000705420277816 */ /* 0x000fe40000000023 */
[----:B------:R-:W-:Y:S02]  /*7a60*/  PRMT R33, R20, 0x7054, R33 ;  /* 0x0000705414217816 */ /* 0x000fe40000000021 */
[----:B------:R-:W-:-:S02]  /*7a70*/  PRMT R41, R36, 0x7054, R37 ;  /* 0x0000705424297816 */ /* 0x000fc40000000025 */
[----:B------:R-:W-:Y:S02]  /*7a80*/  LOP3.LUT R40, R39, 0xff000000, R5, 0xf8, !PT ;  /* 0xff00000027287812 */ /* 0x000fe400078ef805 */
[----:B------:R-:W-:Y:S02]  /*7a90*/  LOP3.LUT R8, R3, 0xff000000, R8, 0xf8, !PT ;  /* 0xff00000003087812 */ /* 0x000fe400078ef808 */
[----:B------:R-:W-:Y:S02]  /*7aa0*/  LOP3.LUT R35, R21, 0xff000000, R9, 0xf8, !PT ;  /* 0xff00000015237812 */ /* 0x000fe400078ef809 */
[----:B------:R-:W-:Y:S02]  /*7ab0*/  LOP3.LUT R37, R27, 0xff000000, R11, 0xf8, !PT ;  /* 0xff0000001b257812 */ /* 0x000fe400078ef80b */
[----:B------:R-:W-:Y:S02]  /*7ac0*/  LOP3.LUT R3, R25, 0xff000000, R10, 0xf8, !PT ;  /* 0xff00000019037812 */ /* 0x000fe400078ef80a */
[----:B------:R-:W-:-:S02]  /*7ad0*/  LOP3.LUT R11, R33, 0xff000000, R4, 0xf8, !PT ;  /* 0xff000000210b7812 */ /* 0x000fc400078ef804 */
[----:B------:R-:W-:Y:S02]  /*7ae0*/  LOP3.LUT R4, R41, 0xff000000, R6, 0xf8, !PT ;  /* 0xff00000029047812 */ /* 0x000fe400078ef806 */
[-C--:B0-----:R-:W-:Y:S02]  /*7af0*/  F2FP.F16.E4M3.UNPACK_B R10, R12.reuse ;  /* 0x0000000cff0a723e */ /* 0x081fe400020006ff */
[----:B------:R-:W-:Y:S02]  /*7b00*/  F2FP.F16.E4M3.UNPACK_B R25, R12.H1 ;  /* 0x0000000cff19723e */ /* 0x000fe400030006ff */
[-C--:B------:R-:W-:Y:S02]  /*7b10*/  F2FP.F16.E4M3.UNPACK_B R20, R13.reuse ;  /* 0x0000000dff14723e */ /* 0x080fe400020006ff */
[----:B------:R-:W-:Y:S02]  /*7b20*/  F2FP.F16.E4M3.UNPACK_B R27, R13.H1 ;  /* 0x0000000dff1b723e */ /* 0x000fe400030006ff */
[----:B------:R-:W-:Y:S01]  /*7b30*/  F2FP.F16.E4M3.UNPACK_B R41, R40 ;  /* 0x00000028ff29723e */ /* 0x000fe200020006ff */
[--C-:B------:R-:W-:Y:S01]  /*7b40*/  HADD2.F32 R9, -RZ, R20.reuse.H0_H0 ;  /* 0x20000014ff097230 */ /* 0x100fe20000004100 */
[----:B-1----:R-:W-:Y:S01]  /*7b50*/  F2FP.F16.E4M3.UNPACK_B R12, R29 ;  /* 0x0000001dff0c723e */ /* 0x002fe200020006ff */
[----:B------:R-:W-:Y:S01]  /*7b60*/  HADD2.F32 R20, -RZ, R20.H1_H1 ;  /* 0x30000014ff147230 */ /* 0x000fe20000004100 */
[----:B------:R-:W-:Y:S01]  /*7b70*/  F2FP.F16.E4M3.UNPACK_B R13, R35 ;  /* 0x00000023ff0d723e */ /* 0x000fe200020006ff */
[----:B------:R-:W-:Y:S01]  /*7b80*/  HADD2.F32 R42, -RZ, R41.H0_H0 ;  /* 0x20000029ff2a7230 */ /* 0x000fe20000004100 */
[-C--:B------:R-:W-:Y:S01]  /*7b90*/  F2FP.F16.E4M3.UNPACK_B R32, R15.reuse ;  /* 0x0000000fff20723e */ /* 0x080fe200020006ff */
[--C-:B------:R-:W-:Y:S01]  /*7ba0*/  HADD2.F32 R6, -RZ, R12.reuse.H0_H0 ;  /* 0x2000000cff067230 */ /* 0x100fe20000004100 */
[----:B------:R-:W-:Y:S01]  /*7bb0*/  F2FP.F16.E4M3.UNPACK_B R38, R15.H1 ;  /* 0x0000000fff26723e */ /* 0x000fe200030006ff */
[----:B------:R-:W-:Y:S01]  /*7bc0*/  HADD2.F32 R15, -RZ, R13.H0_H0 ;  /* 0x2000000dff0f7230 */ /* 0x000fe20000004100 */
[-C--:B------:R-:W-:Y:S01]  /*7bd0*/  F2FP.F16.E4M3.UNPACK_B R21, R28.reuse ;  /* 0x0000001cff15723e */ /* 0x080fe200020006ff */
[----:B------:R-:W-:Y:S01]  /*7be0*/  HADD2.F32 R41, -RZ, R41.H1_H1 ;  /* 0x30000029ff297230 */ /* 0x000fe20000004100 */
[----:B------:R-:W-:Y:S01]  /*7bf0*/  F2FP.F16.E4M3.UNPACK_B R33, R28.H1 ;  /* 0x0000001cff21723e */ /* 0x000fe200030006ff */
[C---:B------:R-:W-:Y:S01]  /*7c00*/  FMUL.FTZ R28, R6.reuse, R42 ;  /* 0x0000002a061c7220 */ /* 0x040fe20000410000 */
[-C--:B------:R-:W-:Y:S01]  /*7c10*/  F2FP.F16.E4M3.UNPACK_B R36, R31.reuse ;  /* 0x0000001fff24723e */ /* 0x080fe200020006ff */
[----:B------:R-:W-:Y:S01]  /*7c20*/  HADD2.F32 R12, -RZ, R12.H1_H1 ;  /* 0x3000000cff0c7230 */ /* 0x000fe20000004100 */
[----:B------:R-:W-:Y:S01]  /*7c30*/  F2FP.F16.E4M3.UNPACK_B R39, R31.H1 ;  /* 0x0000001fff27723e */ /* 0x000fe200030006ff */
[-C--:B------:R-:W-:Y:S01]  /*7c40*/  FMUL.FTZ R31, R6, R15.reuse ;  /* 0x0000000f061f7220 */ /* 0x080fe20000410000 */
[----:B------:R-:W-:Y:S01]  /*7c50*/  FFMA.FTZ R6, R9, R15, -R28 ;  /* 0x0000000f09067223 */ /* 0x000fe2000001081c */
[----:B------:R-:W-:Y:S01]  /*7c60*/  F2FP.F16.E4M3.UNPACK_B R29, R29.H1 ;  /* 0x0000001dff1d723e */ /* 0x000fe200030006ff */
[----:B------:R-:W-:-:S02]  /*7c70*/  HADD2.F32 R15, -RZ, R13.H1_H1 ;  /* 0x3000000dff0f7230 */ /* 0x000fc40000004100 */
[----:B------:R-:W-:Y:S01]  /*7c80*/  FFMA.FTZ R9, R9, R42, R31 ;  /* 0x0000002a09097223 */ /* 0x000fe2000001001f */
[----:B------:R-:W-:Y:S01]  /*7c90*/  F2FP.F16.E4M3.UNPACK_B R42, R40.H1 ;  /* 0x00000028ff2a723e */ /* 0x000fe200030006ff */
[C---:B------:R-:W-:Y:S01]  /*7ca0*/  FMUL.FTZ R45, R12.reuse, R41 ;  /* 0x000000290c2d7220 */ /* 0x040fe20000410000 */
[----:B------:R-:W-:Y:S01]  /*7cb0*/  F2FP.F16.E4M3.UNPACK_B R35, R35.H1 ;  /* 0x00000023ff23723e */ /* 0x000fe200030006ff */
[----:B------:R-:W-:Y:S02]  /*7cc0*/  HADD2.F32 R13, -RZ, R29.H0_H0 ;  /* 0x2000001dff0d7230 */ /* 0x000fe40000004100 */
[----:B------:R-:W-:Y:S01]  /*7cd0*/  FMUL.FTZ R12, R12, R15 ;  /* 0x0000000f0c0c7220 */ /* 0x000fe20000410000 */
[----:B------:R-:W-:Y:S01]  /*7ce0*/  HADD2.F32 R40, -RZ, R42.H0_H0 ;  /* 0x2000002aff287230 */ /* 0x000fe20000004100 */
[----:B------:R-:W-:Y:S01]  /*7cf0*/  F2FP.F16.E4M3.UNPACK_B R7, R30 ;  /* 0x0000001eff07723e */ /* 0x000fe200020006ff */
[----:B------:R-:W-:Y:S02]  /*7d00*/  HADD2.F32 R31, -RZ, R35.H0_H0 ;  /* 0x20000023ff1f7230 */ /* 0x000fe40000004100 */
[----:B------:R-:W-:Y:S01]  /*7d10*/  FFMA.FTZ R12, R20, R41, R12 ;  /* 0x00000029140c7223 */ /* 0x000fe2000001000c */
[----:B------:R-:W-:-:S02]  /*7d20*/  HADD2.F32 R28, -RZ, R27.H0_H0 ;  /* 0x2000001bff1c7230 */ /* 0x000fc40000004100 */
[CC--:B------:R-:W-:Y:S01]  /*7d30*/  FMUL.FTZ R47, R13.reuse, R40.reuse ;  /* 0x000000280d2f7220 */ /* 0x0c0fe20000410000 */
[----:B------:R-:W-:Y:S01]  /*7d40*/  F2FP.F16.E4M3.UNPACK_B R41, R37 ;  /* 0x00000025ff29723e */ /* 0x000fe200020006ff */
[----:B------:R-:W-:Y:S01]  /*7d50*/  FMUL.FTZ R49, R13, R31 ;  /* 0x0000001f0d317220 */ /* 0x000fe20000410000 */
[----:B------:R-:W-:Y:S01]  /*7d60*/  FFMA.FTZ R13, R20, R15, -R45 ;  /* 0x0000000f140d7223 */ /* 0x000fe2000001082d */
[----:B------:R-:W-:Y:S01]  /*7d70*/  F2FP.F16.E4M3.UNPACK_B R45, R43 ;  /* 0x0000002bff2d723e */ /* 0x000fe200020006ff */
[----:B------:R-:W-:Y:S02]  /*7d80*/  HADD2.F32 R44, -RZ, R42.H1_H1 ;  /* 0x3000002aff2c7230 */ /* 0x000fe40000004100 */
[C---:B------:R-:W-:Y:S01]  /*7d90*/  FFMA.FTZ R20, R28.reuse, R40, R49 ;  /* 0x000000281c147223 */ /* 0x040fe20000010031 */
[----:B------:R-:W-:Y:S02]  /*7da0*/  HADD2.F32 R29, -RZ, R29.H1_H1 ;  /* 0x3000001dff1d7230 */ /* 0x000fe40000004100 */
[----:B------:R-:W-:Y:S01]  /*7db0*/  FFMA.FTZ R15, R28, R31, -R47 ;  /* 0x0000001f1c0f7223 */ /* 0x000fe2000001082f */
        /* <DEDUP_REMOVED lines=14> */
[----:B------:R-:W-:Y:S01]  /*7ea0*/  F2FP.F16.E4M3.UNPACK_B R40, R37.H1 ;  /* 0x00000025ff28723e */ /* 0x000fe200030006ff */
[----:B------:R-:W-:Y:S01]  /*7eb0*/  FFMA.FTZ R31, R27, R44, R31 ;  /* 0x0000002c1b1f7223 */ /* 0x000fe2000001001f */
[----:B------:R-:W-:Y:S02]  /*7ec0*/  HADD2.F32 R36, -RZ, R36.H1_H1 ;  /* 0x30000024ff247230 */ /* 0x000fe40000004100 */
[C---:B------:R-:W-:Y:S01]  /*7ed0*/  FFMA.FTZ R29, R35.reuse, R42, -R50 ;  /* 0x0000002a231d7223 */ /* 0x040fe20000010832 */
[----:B------:R-:W-:Y:S01]  /*7ee0*/  FFMA.FTZ R27, R35, R46, R47 ;  /* 0x0000002e231b7223 */ /* 0x000fe2000001002f */
[----:B------:R-:W-:Y:S01]  /*7ef0*/  HADD2.F32 R41, -RZ, R41.H1_H1 ;  /* 0x30000029ff297230 */ /* 0x000fe20000004100 */
[----:B------:R-:W-:Y:S01]  /*7f00*/  F2FP.F16.E4M3.UNPACK_B R5, R14 ;  /* 0x0000000eff05723e */ /* 0x000fe200020006ff */
[----:B------:R-:W-:Y:S02]  /*7f10*/  HADD2.F32 R44, -RZ, R43.H0_H0 ;  /* 0x2000002bff2c7230 */ /* 0x000fe40000004100 */
[----:B------:R-:W-:Y:S01]  /*7f20*/  FMUL.FTZ R47, R36, R45 ;  /* 0x0000002d242f7220 */ /* 0x000fe20000410000 */
[----:B------:R-:W-:-:S02]  /*7f30*/  HADD2.F32 R35, -RZ, R39.H0_H0 ;  /* 0x20000027ff237230 */ /* 0x000fc40000004100 */
[-C--:B------:R-:W-:Y:S01]  /*7f40*/  FMUL.FTZ R46, R36, R41.reuse ;  /* 0x00000029242e7220 */ /* 0x080fe20000410000 */
[----:B------:R-:W-:Y:S01]  /*7f50*/  HADD2.F32 R32, -RZ, R32.H1_H1 ;  /* 0x30000020ff207230 */ /* 0x000fe20000004100 */
[----:B------:R-:W-:Y:S01]  /*7f60*/  F2FP.F16.E4M3.UNPACK_B R14, R14.H1 ;  /* 0x0000000eff0e723e */ /* 0x000fe200030006ff */
[----:B------:R-:W-:Y:S02]  /*7f70*/  HADD2.F32 R42, -RZ, R40.H0_H0 ;  /* 0x20000028ff2a7230 */ /* 0x000fe40000004100 */
[C---:B------:R-:W-:Y:S01]  /*7f80*/  FMUL.FTZ R48, R35.reuse, R44 ;  /* 0x0000002c23307220 */ /* 0x040fe20000410000 */
[----:B------:R-:W-:Y:S02]  /*7f90*/  HADD2.F32 R37, -RZ, R38.H0_H0 ;  /* 0x20000026ff257230 */ /* 0x000fe40000004100 */
[C---:B------:R-:W-:Y:S01]  /*7fa0*/  FFMA.FTZ R36, R32.reuse, R41, -R47 ;  /* 0x0000002920247223 */ /* 0x040fe2000001082f */
[----:B------:R-:W-:Y:S01]  /*7fb0*/  FFMA.FTZ R32, R32, R45, R46 ;  /* 0x0000002d20207223 */ /* 0x000fe2000001002e */
[-C--:B------:R-:W-:Y:S01]  /*7fc0*/  FMUL.FTZ R49, R35, R42.reuse ;  /* 0x0000002a23317220 */ /* 0x080fe20000410000 */
[----:B------:R-:W-:Y:S01]  /*7fd0*/  F2FP.F16.E4M3.UNPACK_B R45, R11.H1 ;  /* 0x0000000bff2d723e */ /* 0x000fe200030006ff */
[C---:B------:R-:W-:Y:S01]  /*7fe0*/  FFMA.FTZ R35, R37.reuse, R42, -R48 ;  /* 0x0000002a25237223 */ /* 0x040fe20000010830 */
[----:B------:R-:W-:Y:S01]  /*7ff0*/  F2FP.F16.E4M3.UNPACK_B R42, R8.H1 ;  /* 0x00000008ff2a723e */ /* 0x000fe200030006ff */
[----:B------:R-:W-:Y:S01]  /*8000*/  FFMA.FTZ R37, R37, R44, R49 ;  /* 0x0000002c25257223 */ /* 0x000fe20000010031 */
[----:B------:R-:W-:Y:S01]  /*8010*/  HADD2.F32 R44, -RZ, R40.H1_H1 ;  /* 0x30000028ff2c7230 */ /* 0x000fe20000004100 */
[----:B------:R-:W-:Y:S01]  /*8020*/  F2FP.SATFINITE.E4M3.F32.PACK_AB_MERGE_C R20, R31, R20, RZ ;  /* 0x000000141f14723e */ /* 0x000fe200048070ff */
[----:B------:R-:W-:-:S02]  /*8030*/  HADD2.F32 R40, -RZ, R38.H1_H1 ;  /* 0x30000026ff287230 */ /* 0x000fc40000004100 */
[----:B------:R-:W-:Y:S01]  /*8040*/  HADD2.F32 R47, -RZ, R43.H1_H1 ;  /* 0x3000002bff2f7230 */ /* 0x000fe20000004100 */
[----:B------:R-:W-:Y:S01]  /*8050*/  F2FP.SATFINITE.E4M3.F32.PACK_AB_MERGE_C R9, R12, R9, R20 ;  /* 0x000000090c09723e */ /* 0x000fe20004807014 */
[----:B------:R-:W-:Y:S02]  /*8060*/  HADD2.F32 R46, -RZ, R45.H0_H0 ;  /* 0x2000002dff2e7230 */ /* 0x000fe40000004100 */
[----:B------:R-:W-:Y:S02]  /*8070*/  HADD2.F32 R38, -RZ, R33.H0_H0 ;  /* 0x20000021ff267230 */ /* 0x000fe40000004100 */
[----:B------:R-:W-:Y:S02]  /*8080*/  HADD2.F32 R39, -RZ, R39.H1_H1 ;  /* 0x30000027ff277230 */ /* 0x000fe40000004100 */
[----:B------:R-:W-:Y:S02]  /*8090*/  HADD2.F32 R43, -RZ, R42.H0_H0 ;  /* 0x2000002aff2b7230 */ /* 0x000fe40000004100 */
[----:B------:R-:W-:Y:S01]  /*80a0*/  FMUL.FTZ R48, R38, R46 ;  /* 0x0000002e26307220 */ /* 0x000fe20000410000 */
[----:B------:R-:W-:-:S02]  /*80b0*/  HADD2.F32 R41, -RZ, R25.H0_H0 ;  /* 0x20000019ff297230 */ /* 0x000fc40000004100 */
[C---:B------:R-:W-:Y:S01]  /*80c0*/  FMUL.FTZ R51, R39.reuse, R47 ;  /* 0x0000002f27337220 */ /* 0x040fe20000410000 */
[-C--:B------:R-:W-:Y:S01]  /*80d0*/  FMUL.FTZ R50, R39, R44.reuse ;  /* 0x0000002c27327220 */ /* 0x080fe20000410000 */
[-C--:B------:R-:W-:Y:S01]  /*80e0*/  FMUL.FTZ R49, R38, R43.reuse ;  /* 0x0000002b26317220 */ /* 0x080fe20000410000 */
[----:B------:R-:W-:Y:S02]  /*80f0*/  HADD2.F32 R33, -RZ, R33.H1_H1 ;  /* 0x30000021ff217230 */ /* 0x000fe40000004100 */
[C---:B------:R-:W-:Y:S01]  /*8100*/  FFMA.FTZ R39, R41.reuse, R43, -R48 ;  /* 0x0000002b29277223 */ /* 0x040fe20000010830 */
[----:B------:R-:W-:Y:S01]  /*8110*/  FFMA.FTZ R38, R40, R44, -R51 ;  /* 0x0000002c28267223 */ /* 0x000fe20000010833 */
[----:B------:R-:W-:Y:S01]  /*8120*/  FFMA.FTZ R41, R41, R46, R49 ;  /* 0x0000002e29297223 */ /* 0x000fe20000010031 */
[----:B------:R-:W-:Y:S01]  /*8130*/  HADD2.F32 R46, -RZ, R45.H1_H1 ;  /* 0x3000002dff2e7230 */ /* 0x000fe20000004100 */
[----:B------:R-:W-:Y:S01]  /*8140*/  F2FP.F16.E4M3.UNPACK_B R43, R11 ;  /* 0x0000000bff2b723e */ /* 0x000fe200020006ff */
[----:B------:R-:W-:Y:S01]  /*8150*/  HADD2.F32 R44, -RZ, R42.H1_H1 ;  /* 0x3000002aff2c7230 */ /* 0x000fe20000004100 */
[----:B------:R-:W-:Y:S01]  /*8160*/  F2FP.F16.E4M3.UNPACK_B R42, R8 ;  /* 0x00000008ff2a723e */ /* 0x000fe200020006ff */
[----:B------:R-:W-:-:S02]  /*8170*/  HADD2.F32 R25, -RZ, R25.H1_H1 ;  /* 0x30000019ff197230 */ /* 0x000fc40000004100 */
[C---:B------:R-:W-:Y:S01]  /*8180*/  FMUL.FTZ R8, R33.reuse, R46 ;  /* 0x0000002e21087220 */ /* 0x040fe20000410000 */
[----:B------:R-:W-:Y:S01]  /*8190*/  FFMA.FTZ R40, R40, R47, R50 ;  /* 0x0000002f28287223 */ /* 0x000fe20000010032 */
[-C--:B------:R-:W-:Y:S01]  /*81a0*/  FMUL.FTZ R45, R33, R44.reuse ;  /* 0x0000002c212d7220 */ /* 0x080fe20000410000 */
[----:B------:R-:W-:Y:S02]  /*81b0*/  HADD2.F32 R33, -RZ, R43.H0_H0 ;  /* 0x2000002bff217230 */ /* 0x000fe40000004100 */
[C---:B------:R-:W-:Y:S01]  /*81c0*/  FFMA.FTZ R48, R25.reuse, R44, -R8 ;  /* 0x0000002c19307223 */ /* 0x040fe20000010808 */
[----:B------:R-:W-:Y:S02]  /*81d0*/  HADD2.F32 R11, -RZ, R21.H0_H0 ;  /* 0x20000015ff0b7230 */ /* 0x000fe40000004100 */
[----:B------:R-:W-:Y:S01]  /*81e0*/  FFMA.FTZ R50, R25, R46, R45 ;  /* 0x0000002e19327223 */ /* 0x000fe2000001002d */
[----:B------:R-:W-:Y:S02]  /*81f0*/  HADD2.F32 R25, -RZ, R42.H0_H0 ;  /* 0x2000002aff197230 */ /* 0x000fe40000004100 */
        /* <DEDUP_REMOVED lines=65> */
.L_x_14029:
[----:B------:R-:W-:Y:S05]  /*8610*/  BSYNC B0 ;  /* 0x0000000000007941 */ /* 0x000fea0003800000 */
.L_x_14022:
        /* <DEDUP_REMOVED lines=8> */
.L_x_14019:
[----:B0--3--:R-:W3:Y:S02]  /*86a0*/  LDL R0, [R1+0xc] ;  /* 0x00000c0001007983 */ /* 0x009ee40000100800 */
[----:B---3--:R-:W-:-:S13]  /*86b0*/  ISETP.NE.AND P0, PT, R0, 0x3, PT ;  /* 0x000000030000780c */ /* 0x008fda0003f05270 */
[----:B------:R-:W-:Y:S05]  /*86c0*/  @!P0 BRA `(.L_x_14037) ;  /* 0x0000000000048947 */ /* 0x000fea0003800000 */
[----:B------:R-:W-:Y:S01]  /*86d0*/  BPT.TRAP 0x1 ;  /* 0x000000040000795c */ /* 0x000fe20000300000 */
.L_x_14037:
[----:B-1--4-:R-:W3:Y:S04]  /*86e0*/  LDL R3, [R1+0x10] ;  /* 0x0000100001037983 */ /* 0x012ee80000100800 */
[----:B-----5:R-:W4:Y:S01]  /*86f0*/  LDL R4, [R1+0x8] ;  /* 0x0000080001047983 */ /* 0x020f220000100800 */
[----:B---3--:R-:W-:Y:S01]  /*8700*/  SHF.L.U32 R5, R3, 0x1f, RZ ;  /* 0x0000001f03057819 */ /* 0x008fe200000006ff */
[----:B----4-:R-:W-:-:S04]  /*8710*/  IMAD R0, R4, 0x8, R18 ;  /* 0x0000000804007824 */ /* 0x010fc800078e0212 */
[----:B------:R0:W1:Y:S01]  /*8720*/  SYNCS.PHASECHK.TRANS64.TRYWAIT P1, [R0+URZ+0x13230], R5 ;  /* 0x01323005000075a7 */ /* 0x000062000802017f */
[----:B------:R-:W-:Y:S05]  /*8730*/  @!P0 BRA `(.L_x_14038) ;  /* 0x0000000000048947 */ /* 0x000fea0003800000 */
[----:B------:R-:W-:Y:S01]  /*8740*/  BPT.TRAP 0x1 ;  /* 0x000000040000795c */ /* 0x000fe20000300000 */
.L_x_14038:
        /* <DEDUP_REMOVED lines=8> */
.L_x_14039:
[----:B------:R-:W-:Y:S01]  /*87d0*/  VIADD R4, R10, 0x80 ;  /* 0x000000800a047836 */ /* 0x000fe20000000000 */
[----:B------:R-:W-:Y:S05]  /*87e0*/  WARPSYNC.ALL ;  /* 0x0000000000007948 */ /* 0x000fea0003800000 */
[----:B01----:R-:W-:Y:S01]  /*87f0*/  IMAD.MOV.U32 R5, RZ, RZ, -0x7fffffe0 ;  /* 0x80000020ff057424 */ /* 0x003fe200078e00ff */
[----:B------:R-:W-:Y:S01]  /*8800*/  R2UR UR10, R4 ;  /* 0x00000000040a72ca */ /* 0x000fe200000e0000 */
[----:B------:R-:W-:Y:S01]  /*8810*/  WARPGROUP.ARRIVE ;  /* 0x00000000000079c5 */ /* 0x000fe20000000000 */
[----:B------:R-:W-:Y:S01]  /*8820*/  MOV R11, 0x80000020 ;  /* 0x80000020000b7802 */ /* 0x000fe20000000f00 */
[----:B------:R-:W-:Y:S01]  /*8830*/  VIADD R6, R10, 0x100 ;  /* 0x000001000a067836 */ /* 0x000fe20000000000 */
[----:B------:R-:W-:Y:S01]  /*8840*/  LOP3.LUT R4, R34, 0x10000, RZ, 0xfc, !PT ;  /* 0x0001000022047812 */ /* 0x000fe200078efcff */
[----:B------:R-:W-:Y:S01]  /*8850*/  IMAD.MOV.U32 R7, RZ, RZ, -0x7fffffe0 ;  /* 0x80000020ff077424 */ /* 0x000fe200078e00ff */
[C---:B------:R-:W-:Y:S01]  /*8860*/  R2UR UR6, R10.reuse ;  /* 0x000000000a0672ca */ /* 0x040fe200000e0000 */
[----:B------:R-:W-:Y:S01]  /*8870*/  VIADD R8, R10, 0x180 ;  /* 0x000001800a087836 */ /* 0x000fe20000000000 */
[----:B------:R-:W-:Y:S01]  /*8880*/  R2UR UR7, R11 ;  /* 0x000000000b0772ca */ /* 0x000fe200000e0000 */
[----:B------:R-:W-:Y:S01]  /*8890*/  IMAD.MOV.U32 R9, RZ, RZ, -0x7fffffe0 ;  /* 0x80000020ff097424 */ /* 0x000fe200078e00ff */
[----:B------:R-:W-:Y:S01]  /*88a0*/  R2UR UR4, R4 ;  /* 0x00000000040472ca */ /* 0x000fe200000e0000 */
[----:B------:R-:W-:Y:S01]  /*88b0*/  VIADD R12, R10, 0x200 ;  /* 0x000002000a0c7836 */ /* 0x000fe20000000000 */
[C---:B------:R-:W-:Y:S01]  /*88c0*/  R2UR UR5, R5.reuse ;  /* 0x00000000050572ca */ /* 0x040fe200000e0000 */
[----:B------:R-:W-:Y:S01]  /*88d0*/  IMAD.MOV.U32 R11, RZ, RZ, -0x7fffffe0 ;  /* 0x80000020ff0b7424 */ /* 0x000fe200078e00ff */
[----:B------:R-:W-:Y:S01]  /*88e0*/  R2UR UR11, R5 ;  /* 0x00000000050b72ca */ /* 0x000fe200000e0000 */
[----:B------:R-:W-:Y:S01]  /*88f0*/  IMAD.MOV.U32 R25, RZ, RZ, RZ ;  /* 0x000000ffff197224 */ /* 0x000fe200078e00ff */
[----:B------:R-:W-:-:S02]  /*8900*/  R2UR UR8, R4 ;  /* 0x00000000040872ca */ /* 0x000fc400000e0000 */
[----:B------:R-:W-:Y:S02]  /*8910*/  R2UR UR9, R5 ;  /* 0x00000000050972ca */ /* 0x000fe400000e0000 */
[----:B------:R-:W-:Y:S01]  /*8920*/  R2UR UR14, R6 ;  /* 0x00000000060e72ca */ /* 0x000fe200000e0000 */
[----:B------:R-:W-:Y:S01]  /*8930*/  VIADD R6, R10, 0x2 ;  /* 0x000000020a067836 */ /* 0x000fe20000000000 */
[----:B------:R-:W-:Y:S01]  /*8940*/  R2UR UR15, R7 ;  /* 0x00000000070f72ca */ /* 0x000fe200000e0000 */
[----:B------:R-:W-:Y:S01]  /*8950*/  IMAD.MOV.U32 R7, RZ, RZ, -0x7fffffe0 ;  /* 0x80000020ff077424 */ /* 0x000fe200078e00ff */
[----:B------:R-:W-:Y:S01]  /*8960*/  R2UR UR12, R4 ;  /* 0x00000000040c72ca */ /* 0x000fe200000e0000 */
[----:B------:R-:W-:Y:S01]  /*8970*/  QGMMA.64x32x32.F32.E4M3.E4M3 R92, gdesc[UR4], RZ, !UPT, gsb0 ;  /* 0x00600000045c79f3 */ /* 0x000fe2000c0008ff */
[----:B------:R-:W-:Y:S02]  /*8980*/  R2UR UR13, R5 ;  /* 0x00000000050d72ca */ /* 0x000fe400000e0000 */
        /* <DEDUP_REMOVED lines=9> */
[----:B------:R-:W-:Y:S02]  /*8a20*/  R2UR UR21, R5 ;  /* 0x00000000051572ca */ /* 0x000fe400000e0000 */
[----:B------:R-:W-:Y:S01]  /*8a30*/  R2UR UR6, R6 ;  /* 0x00000000060672ca */ /* 0x000fe200000e0000 */
[----:B------:R-:W-:Y:S01]  /*8a40*/  VIADD R6, R10, 0x82 ;  /* 0x000000820a067836 */ /* 0x000fe20000000000 */
[----:B------:R-:W-:Y:S01]  /*8a50*/  R2UR UR7, R7 ;  /* 0x00000000070772ca */ /* 0x000fe200000e0000 */
[----:B------:R-:W-:Y:S01]  /*8a60*/  IMAD.MOV.U32 R7, RZ, RZ, -0x7fffffe0 ;  /* 0x80000020ff077424 */ /* 0x000fe200078e00ff */
[----:B------:R-:W-:Y:S01]  /*8a70*/  MOV R9, 0x80000020 ;  /* 0x8000002000097802 */ /* 0x000fe20000000f00 */
        /* <DEDUP_REMOVED lines=10> */
[----:B------:R-:W-:Y:S01]  /*8b20*/  R2UR UR9, R7 ;  /* 0x00000000070972ca */ /* 0x000fe200000e0000 */
[----:B------:R-:W-:Y:S02]  /*8b30*/  WARPGROUP.DEPBAR.LE gsb0, 0x0 ;  /* 0x00008000000079c5 */ /* 0x000fe40000010000 */
[----:B------:R-:W-:-:S06]  /*8b40*/  WARPGROUP.ARRIVE ;  /* 0x00000000000079c5 */ /* 0x000fcc0000000000 */
[----:B------:R-:W-:Y:S01]  /*8b50*/  QGMMA.64x32x32.F32.E4M3.E4M3 R60, gdesc[UR12], RZ, !UPT, gsb0 ;  /* 0x006000000c3c79f3 */ /* 0x000fe2000c0008ff */
[----:B------:R-:W-:Y:S01]  /*8b60*/  R2UR UR14, R8 ;  /* 0x00000000080e72ca */ /* 0x000fe200000e0000 */
[----:B------:R-:W-:Y:S01]  /*8b70*/  VIADD R8, R10, 0x182 ;  /* 0x000001820a087836 */ /* 0x000fe20000000000 */
[----:B------:R-:W-:Y:S01]  /*8b80*/  R2UR UR15, R9 ;  /* 0x00000000090f72ca */ /* 0x000fe200000e0000 */
[----:B------:R-:W-:Y:S01]  /*8b90*/  IMAD.MOV.U32 R9, RZ, RZ, -0x7fffffe0 ;  /* 0x80000020ff097424 */ /* 0x000fe200078e00ff */
[----:B------:R-:W-:Y:S01]  /*8ba0*/  R2UR UR12, R6 ;  /* 0x00000000060c72ca */ /* 0x000fe200000e0000 */
[----:B------:R-:W-:Y:S01]  /*8bb0*/  VIADD R10, R10, 0x202 ;  /* 0x000002020a0a7836 */ /* 0x000fe20000000000 */
        /* <DEDUP_REMOVED lines=33> */
.L_x_14041:
[----:B------:R-:W3:Y:S01]  /*8dd0*/  LDL R108, [R1+0x5c] ;  /* 0x00005c00016c7983 */ /* 0x000ee20000100800 */
[C---:B------:R-:W-:Y:S01]  /*8de0*/  FMUL.FTZ R3, R2.reuse, R92 ;  /* 0x0000005c02037220 */ /* 0x040fe20000410000 */
[C---:B------:R-:W-:Y:S01]  /*8df0*/  FMUL.FTZ R8, R2.reuse, R93 ;  /* 0x0000005d02087220 */ /* 0x040fe20000410000 */
[C---:B------:R-:W-:Y:S01]  /*8e00*/  FMUL.FTZ R11, R2.reuse, R96 ;  /* 0x00000060020b7220 */ /* 0x040fe20000410000 */
[C---:B------:R-:W-:Y:S01]  /*8e10*/  FMUL.FTZ R12, R2.reuse, R97 ;  /* 0x00000061020c7220 */ /* 0x040fe20000410000 */
[C---:B--2---:R-:W-:Y:S01]  /*8e20*/  FMUL.FTZ R14, R2.reuse, R99 ;  /* 0x00000063020e7220 */ /* 0x044fe20000410000 */
        /* <DEDUP_REMOVED lines=77> */
[----:B------:R-:W5:Y:S01]  /*9300*/  LDL R102, [R1+0x20] ;  /* 0x0000200001667983 */ /* 0x000f620000100800 */
[----:B------:R-:W-:Y:S01]  /*9310*/  FMUL.FTZ R40, R2, R40 ;  /* 0x0000002802287220 */ /* 0x000fe20000410000 */
[----:B------:R-:W-:Y:S01]  /*9320*/  ULDC UR4, c[0x0][0x988] ;  /* 0x0002620000047ab9 */ /* 0x000fe20000000800 */
[----:B------:R-:W-:Y:S01]  /*9330*/  P2R R15, PR, RZ, 0x1 ;  /* 0x00000001ff0f7803 */ /* 0x000fe20000000000 */
[----:B------:R-:W5:Y:S01]  /*9340*/  MUFU.TANH R95, R95 ;  /* 0x0000005f005f7308 */ /* 0x000f620000002400 */
[----:B------:R-:W-:Y:S01]  /*9350*/  VIADD R0, R0, 0x13240 ;  /* 0x0001324000007836 */ /* 0x000fe20000000000 */
[----:B------:R-:W-:-:S06]  /*9360*/  ULDC UR36, c[0x0][0x988] ;  /* 0x0002620000247ab9 */ /* 0x000fcc0000000800 */
        /* <DEDUP_REMOVED lines=26> */
[----:B---3--:R-:W-:-:S07]  /*9510*/  IADD3 R99, R26, 0xa0, -R108 ;  /* 0x000000a01a637810 */ /* 0x008fce0007ffe86c */
[----:B------:R-:W3:Y:S01]  /*9520*/  MUFU.TANH R62, R62 ;  /* 0x0000003e003e7308 */ /* 0x000ee20000002400 */
[----:B------:R-:W-:-:S05]  /*9530*/  IMAD R36, R24, -0xa0, R99 ;  /* 0xffffff6018247824 */ /* 0x000fca00078e0263 */
[C---:B------:R-:W-:Y:S02]  /*9540*/  ISETP.GT.AND P4, PT, R36.reuse, RZ, PT ;  /* 0x000000ff2400720c */ /* 0x040fe40003f84270 */
[----:B------:R-:W3:Y:S01]  /*9550*/  MUFU.TANH R69, R69 ;  /* 0x0000004500457308 */ /* 0x000ee20000002400 */
[C---:B------:R-:W-:Y:S02]  /*9560*/  ISETP.GT.AND P3, PT, R36.reuse, 0x1, PT ;  /* 0x000000012400780c */ /* 0x040fe40003f64270 */
[----:B------:R-:W-:Y:S02]  /*9570*/  ISETP.GT.AND P2, PT, R36, 0x8, PT ;  /* 0x000000082400780c */ /* 0x000fe40003f44270 */
[----:B0-----:R-:W-:Y:S02]  /*9580*/  FSEL R3, R3, -INF , P4 ;  /* 0xff80000003037808 */ /* 0x001fe40002000000 */
[----:B-1----:R-:W-:Y:S01]  /*9590*/  FSEL R8, R8, -INF , P3 ;  /* 0xff80000008087808 */ /* 0x002fe20001800000 */
[----:B------:R-:W0:Y:S01]  /*95a0*/  MUFU.TANH R63, R63 ;  /* 0x0000003f003f7308 */ /* 0x000e220000002400 */
[----:B------:R-:W-:-:S02]  /*95b0*/  ISETP.GT.AND P1, PT, R36, 0x9, PT ;  /* 0x000000092400780c */ /* 0x000fc40003f24270 */
[----:B--2---:R-:W-:Y:S02]  /*95c0*/  FSEL R11, R11, -INF , P2 ;  /* 0xff8000000b0b7808 */ /* 0x004fe40001000000 */
[----:B------:R-:W-:-:S03]  /*95d0*/  FMNMX.FTZ R100, R3, R8, !PT ;  /* 0x0000000803647209 */ /* 0x000fc60007810000 */
[----:B------:R1:W-:Y:S01]  /*95e0*/  MUFU.TANH R26, R98 ;  /* 0x00000062001a7308 */ /* 0x0003e20000002400 */
[----:B------:R-:W-:Y:S02]  /*95f0*/  ISETP.GT.AND P6, PT, R36, 0x10, PT ;  /* 0x000000102400780c */ /* 0x000fe40003fc4270 */
[----:B------:R-:W-:-:S05]  /*9600*/  FMNMX.FTZ R100, R11, R100, !PT ;  /* 0x000000640b647209 */ /* 0x000fca0007810000 */
[----:B------:R-:W2:Y:S01]  /*9610*/  MUFU.TANH R72, R72 ;  /* 0x0000004800487308 */ /* 0x000ea20000002400 */
[----:B-1----:R-:W-:Y:S01]  /*9620*/  FMUL.FTZ R98, R2, R41 ;  /* 0x0000002902627220 */ /* 0x002fe20000410000 */
[----:B----4-:R-:W-:Y:S02]  /*9630*/  FSEL R41, R12, -INF , P1 ;  /* 0xff8000000c297808 */ /* 0x010fe40000800000 */
[----:B------:R-:W-:Y:S02]  /*9640*/  ISETP.GT.AND P5, PT, R36, 0x11, PT ;  /* 0x000000112400780c */ /* 0x000fe40003fa4270 */
[----:B-----5:R-:W-:Y:S02]  /*9650*/  FSEL R99, R20, -INF , P6 ;  /* 0xff80000014637808 */ /* 0x020fe40003000000 */
[----:B------:R-:W-:Y:S01]  /*9660*/  FMNMX.FTZ R100, R41, R100, !PT ;  /* 0x0000006429647209 */ /* 0x000fe20007810000 */
[----:B------:R-:W1:Y:S01]  /*9670*/  MUFU.TANH R66, R66 ;  /* 0x0000004200427308 */ /* 0x000e620000002400 */
[----:B------:R-:W-:-:S02]  /*9680*/  FSEL R9, R9, -INF , P4 ;  /* 0xff80000009097808 */ /* 0x000fc40002000000 */
[----:B------:R-:W-:Y:S02]  /*9690*/  ISETP.GT.AND P4, PT, R36, 0x18, PT ;  /* 0x000000182400780c */ /* 0x000fe40003f84270 */
[----:B------:R-:W-:Y:S02]  /*96a0*/  FSEL R27, R27, -INF , P5 ;  /* 0xff8000001b1b7808 */ /* 0x000fe40002800000 */
[----:B------:R-:W-:Y:S01]  /*96b0*/  FMNMX.FTZ R100, R99, R100, !PT ;  /* 0x0000006463647209 */ /* 0x000fe20007810000 */
[----:B------:R-:W4:Y:S01]  /*96c0*/  MUFU.TANH R73, R73 ;  /* 0x0000004900497308 */ /* 0x000f220000002400 */
        /* <DEDUP_REMOVED lines=16> */
[----:B------:R-:W-:Y:S01]  /*97d0*/  ISETP.GT.AND P6, PT, R36, 0x28, PT ;  /* 0x000000282400780c */ /* 0x000fe20003fc4270 */
[----:B------:R-:W5:Y:S01]  /*97e0*/  LDL R92, [R1+0x28] ;  /* 0x00002800015c7983 */ /* 0x000f620000100800 */
        /* <DEDUP_REMOVED lines=9> */
[C---:B------:R-:W-:Y:S02]  /*9880*/  ISETP.GT.AND P4, PT, R36.reuse, 0x30, PT ;  /* 0x000000302400780c */ /* 0x040fe40003f84270 */
        /* <DEDUP_REMOVED lines=48> */
[----:B---3--:R-:W-:Y:S02]  /*9b90*/  FSEL R131, R62, -INF , P6 ;  /* 0xff8000003e837808 */ /* 0x008fe40003000000 */
[----:B------:R-:W-:Y:S02]  /*9ba0*/  ISETP.GT.AND P6, PT, R36, 0x58, PT ;  /* 0x000000582400780c */ /* 0x000fe40003fc4270 */
[----:B------:R-:W-:-:S02]  /*9bb0*/  FSEL R69, R69, -INF , P1 ;  /* 0xff80000045457808 */ /* 0x000fc40000800000 */
[----:B------:R-:W-:Y:S01]  /*9bc0*/  FMNMX.FTZ R100, R129, R100, !PT ;  /* 0x0000006481647209 */ /* 0x000fe20007810000 */
[----:B------:R-:W3:Y:S01]  /*9bd0*/  MUFU.TANH R57, R57 ;  /* 0x0000003900397308 */ /* 0x000ee20000002400 */
[----:B0-----:R-:W-:Y:S02]  /*9be0*/  FSEL R63, R63, -INF , P5 ;  /* 0xff8000003f3f7808 */ /* 0x001fe40002800000 */
[----:B------:R-:W-:Y:S02]  /*9bf0*/  ISETP.GT.AND P5, PT, R36, 0x59, PT ;  /* 0x000000592400780c */ /* 0x000fe40003fa4270 */
[----:B--2---:R-:W-:Y:S02]  /*9c00*/  FSEL R133, R72, -INF , P6 ;  /* 0xff80000048857808 */ /* 0x004fe40003000000 */
[----:B------:R-:W-:Y:S01]  /*9c10*/  FMNMX.FTZ R100, R69, R100, !PT ;  /* 0x0000006445647209 */ /* 0x000fe20007810000 */
[----:B------:R-:W0:Y:S01]  /*9c20*/  MUFU.TANH R51, R51 ;  /* 0x0000003300337308 */ /* 0x000e220000002400 */
[----:B-1----:R-:W-:-:S02]  /*9c30*/  FSEL R135, R66, -INF , P4 ;  /* 0xff80000042877808 */ /* 0x002fc40002000000 */
[C---:B------:R-:W-:Y:S02]  /*9c40*/  ISETP.GT.AND P4, PT, R36.reuse, 0x60, PT ;  /* 0x000000602400780c */ /* 0x040fe40003f84270 */
[----:B----4-:R-:W-:Y:S02]  /*9c50*/  FSEL R73, R73, -INF , P5 ;  /* 0xff80000049497808 */ /* 0x010fe40002800000 */
[----:B------:R-:W-:Y:S01]  /*9c60*/  FMNMX.FTZ R100, R133, R100, !PT ;  /* 0x0000006485647209 */ /* 0x000fe20007810000 */
[----:B------:R-:W1:Y:S01]  /*9c70*/  MUFU.TANH R28, R28 ;  /* 0x0000001c001c7308 */ /* 0x000e620000002400 */
[----:B-----5:R-:W-:Y:S02]  /*9c80*/  FSEL R67, R67, -INF , P3 ;  /* 0xff80000043437808 */ /* 0x020fe40001800000 */
[----:B------:R-:W-:Y:S02]  /*9c90*/  ISETP.GT.AND P3, PT, R36, 0x61, PT ;  /* 0x000000612400780c */ /* 0x000fe40003f64270 */
[----:B------:R-:W-:-:S02]  /*9ca0*/  FSEL R139, R44, -INF , P4 ;  /* 0xff8000002c8b7808 */ /* 0x000fc40002000000 */
[----:B------:R-:W-:Y:S01]  /*9cb0*/  FMNMX.FTZ R100, R73, R100, !PT ;  /* 0x0000006449647209 */ /* 0x000fe20007810000 */
[----:B------:R-:W2:Y:S01]  /*9cc0*/  MUFU.TANH R54, R54 ;  /* 0x0000003600367308 */ /* 0x000ea20000002400 */
        /* <DEDUP_REMOVED lines=32> */
[----:B---3--:R-:W-:Y:S02]  /*9ed0*/  FSEL R57, R57, -INF , P3 ;  /* 0xff80000039397808 */ /* 0x008fe40001800000 */
[----:B------:R-:W-:Y:S01]  /*9ee0*/  FMNMX.FTZ R100, R151, R100, !PT ;  /* 0x0000006497647209 */ /* 0x000fe20007810000 */
[----:B------:R-:W3:Y:S01]  /*9ef0*/  MUFU.TANH R30, R30 ;  /* 0x0000001e001e7308 */ /* 0x000ee20000002400 */
[----:B0-----:R-:W-:-:S02]  /*9f00*/  FSEL R51, R51, -INF , P1 ;  /* 0xff80000033337808 */ /* 0x001fc40000800000 */
[----:B------:R-:W-:Y:S02]  /*9f10*/  FMNMX.FTZ R48, R9, R10, !PT ;  /* 0x0000000a09307209 */ /* 0x000fe40007810000 */
[----:B------:R-:W-:Y:S02]  /*9f20*/  ISETP.GT.AND P1, PT, R36, 0x81, PT ;  /* 0x000000812400780c */ /* 0x000fe40003f24270 */
[----:B-1----:R-:W-:Y:S01]  /*9f30*/  FSEL R155, R28, -INF , P2 ;  /* 0xff8000001c9b7808 */ /* 0x002fe20001000000 */
[----:B------:R-:W0:Y:S01]  /*9f40*/  MUFU.TANH R37, R37 ;  /* 0x0000002500257308 */ /* 0x000e220000002400 */
[----:B------:R-:W-:Y:S02]  /*9f50*/  FMNMX.FTZ R100, R57, R100, !PT ;  /* 0x0000006439647209 */ /* 0x000fe40007810000 */
[----:B--2---:R-:W-:Y:S02]  /*9f60*/  FSEL R153, R54, -INF , P6 ;  /* 0xff80000036997808 */ /* 0x004fe40003000000 */
[----:B------:R-:W-:-:S02]  /*9f70*/  FMNMX.FTZ R50, R13, R48, !PT ;  /* 0x000000300d327209 */ /* 0x000fc40007810000 */
[C---:B------:R-:W-:Y:S01]  /*9f80*/  ISETP.GT.AND P6, PT, R36.reuse, 0x88, PT ;  /* 0x000000882400780c */ /* 0x040fe20003fc4270 */
[----:B------:R-:W1:Y:S01]  /*9f90*/  MUFU.TANH R31, R31 ;  /* 0x0000001f001f7308 */ /* 0x000e620000002400 */
[----:B----4-:R-:W-:Y:S02]  /*9fa0*/  FSEL R29, R29, -INF , P1 ;  /* 0xff8000001d1d7808 */ /* 0x010fe40000800000 */
[----:B------:R-:W-:Y:S02]  /*9fb0*/  FMNMX.FTZ R100, R155, R100, !PT ;  /* 0x000000649b647209 */ /* 0x000fe40007810000 */
[----:B-----5:R-:W-:Y:S02]  /*9fc0*/  FSEL R55, R55, -INF , P5 ;  /* 0xff80000037377808 */ /* 0x020fe40002800000 */
[----:B------:R-:W-:Y:S01]  /*9fd0*/  FMNMX.FTZ R50, R95, R50, !PT ;  /* 0x000000325f327209 */ /* 0x000fe20007810000 */
[----:B------:R-:W2:Y:S01]  /*9fe0*/  MUFU.TANH R40, R40 ;  /* 0x0000002800287308 */ /* 0x000ea20000002400 */
[----:B------:R-:W-:-:S02]  /*9ff0*/  ISETP.GT.AND P5, PT, R36, 0x89, PT ;  /* 0x000000892400780c */ /* 0x000fc40003fa4270 */
[----:B------:R-:W-:Y:S02]  /*a000*/  FSEL R32, R32, -INF , P6 ;  /* 0xff80000020207808 */ /* 0x000fe40003000000 */
[----:B------:R-:W-:Y:S02]  /*a010*/  FMNMX.FTZ R100, R29, R100, !PT ;  /* 0x000000641d647209 */ /* 0x000fe40007810000 */
[----:B------:R-:W-:Y:S01]  /*a020*/  FSEL R14, R58, -INF , P4 ;  /* 0xff8000003a0e7808 */ /* 0x000fe20002000000 */
[----:B------:R-:W4:Y:S01]  /*a030*/  MUFU.TANH R12, R98 ;  /* 0x00000062000c7308 */ /* 0x000f220000002400 */
[----:B------:R-:W-:Y:S02]  /*a040*/  FMNMX.FTZ R50, R107, R50, !PT ;  /* 0x000000326b327209 */ /* 0x000fe40007810000 */
        /* <DEDUP_REMOVED lines=8> */
[----:B---3--:R-:W-:Y:S02]  /*a0d0*/  FSEL R30, R30, -INF , P2 ;  /* 0xff8000001e1e7808 */ /* 0x008fe40001000000 */
[----:B------:R-:W-:Y:S02]  /*a0e0*/  FMNMX.FTZ R52, R111, R50, !PT ;  /* 0x000000326f347209 */ /* 0x000fe40007810000 */
[----:B------:R-:W-:Y:S02]  /*a0f0*/  ISETP.GT.AND P2, PT, R36, 0x98, PT ;  /* 0x000000982400780c */ /* 0x000fe40003f44270 */
[----:B0-----:R-:W-:Y:S02]  /*a100*/  FSEL R37, R37, -INF , P3 ;  /* 0xff80000025257808 */ /* 0x001fe40001800000 */
[----:B------:R-:W-:Y:S02]  /*a110*/  FMNMX.FTZ R100, R59, R100, !PT ;  /* 0x000000643b647209 */ /* 0x000fe40007810000 */
[----:B-1----:R-:W-:-:S02]  /*a120*/  FSEL R31, R31, -INF , P1 ;  /* 0xff8000001f1f7808 */ /* 0x002fc40000800000 */
[----:B------:R-:W-:Y:S02]  /*a130*/  FMNMX.FTZ R52, R97, R52, !PT ;  /* 0x0000003461347209 */ /* 0x000fe40007810000 */
[----:B------:R-:W-:Y:S02]  /*a140*/  ISETP.GT.AND P1, PT, R36, 0x99, PT ;  /* 0x000000992400780c */ /* 0x000fe40003f24270 */
[----:B--2---:R-:W-:Y:S02]  /*a150*/  FSEL R40, R40, -INF , P2 ;  /* 0xff80000028287808 */ /* 0x004fe40001000000 */
[----:B------:R-:W-:Y:S02]  /*a160*/  FMNMX.FTZ R100, R37, R100, !PT ;  /* 0x0000006425647209 */ /* 0x000fe40007810000 */
[----:B------:R-:W-:Y:S02]  /*a170*/  FMNMX.FTZ R54, R115, R52, !PT ;  /* 0x0000003473367209 */ /* 0x000fe40007810000 */
[----:B----4-:R-:W-:-:S02]  /*a180*/  FSEL R26, R12, -INF , P1 ;  /* 0xff8000000c1a7808 */ /* 0x010fc40000800000 */
[----:B------:R-:W-:Y:S02]  /*a190*/  FMNMX.FTZ R100, R40, R100, !PT ;  /* 0x0000006428647209 */ /* 0x000fe40007810000 */
        /* <DEDUP_REMOVED lines=18> */
[----:B------:R-:W-:Y:S01]  /*a2c0*/  FMNMX.FTZ R64, R75, R64, !PT ;  /* 0x000000404b407209 */ /* 0x000fe20007810000 */
[----:B------:R-:W-:Y:S01]  /*a2d0*/  IMAD.U32 R58, RZ, RZ, UR4 ;  /* 0x00000004ff3a7e24 */ /* 0x000fe2000f8e00ff */
[----:B0-----:R-:W-:Y:S02]  /*a2e0*/  FMNMX.FTZ R56, R36, R56, !PT ;  /* 0x0000003824387209 */ /* 0x001fe40007810000 */
[----:B------:R-:W-:Y:S02]  /*a2f0*/  FMNMX.FTZ R66, R145, R64, !PT ;  /* 0x0000004091427209 */ /* 0x000fe40007810000 */
[C---:B------:R-:W-:Y:S01]  /*a300*/  FSETP.NEU.FTZ.AND P0, PT, R56.reuse, -INF , PT ;  /* 0xff8000003800780b */ /* 0x040fe20003f1d000 */
[----:B------:R-:W-:-:S01]  /*a310*/  FFMA.FTZ R12, R56, R58, -8 ;  /* 0xc1000000380c7423 */ /* 0x000fc2000001003a */
[----:B------:R-:W-:-:S04]  /*a320*/  FMNMX.FTZ R66, R47, R66, !PT ;  /* 0x000000422f427209 */ /* 0x000fc80007810000 */
[----:B------:R-:W-:Y:S02]  /*a330*/  FMNMX.FTZ R66, R149, R66, !PT ;  /* 0x0000004295427209 */ /* 0x000fe40007810000 */
[----:B------:R-:W-:Y:S02]  /*a340*/  FSEL R12, R12, RZ, P0 ;  /* 0x000000ff0c0c7208 */ /* 0x000fe40000000000 */
[----:B------:R-:W-:Y:S01]  /*a350*/  ISETP.NE.AND P0, PT, R15, RZ, PT ;  /* 0x000000ff0f00720c */ /* 0x000fe20003f05270 */
[----:B------:R-:W-:Y:S01]  /*a360*/  FMUL.FTZ R15, R2, R34 ;  /* 0x00000022020f7220 */ /* 0x000fe20000410000 */
[----:B------:R-:W-:Y:S01]  /*a370*/  FMNMX.FTZ R66, R51, R66, !PT ;  /* 0x0000004233427209 */ /* 0x000fe20007810000 */
[----:B------:R-:W-:-:S01]  /*a380*/  FFMA.FTZ R77, R77, R58, -R12 ;  /* 0x0000003a4d4d7223 */ /* 0x000fc2000001080c */
[C---:B------:R-:W-:Y:S02]  /*a390*/  FMUL.FTZ R28, R2.reuse, R35 ;  /* 0x00000023021c7220 */ /* 0x040fe40000410000 */
[----:B------:R-:W-:Y:S01]  /*a3a0*/  FMNMX.FTZ R68, R153, R66, !PT ;  /* 0x0000004299447209 */ /* 0x000fe20007810000 */
[----:B------:R0:W-:Y:S01]  /*a3b0*/  MUFU.EX2 R48, R77 ;  /* 0x0000004d00307308 */ /* 0x0001e20000000800 */
[C---:B------:R-:W-:Y:S01]  /*a3c0*/  FMUL.FTZ R34, R2.reuse, R38 ;  /* 0x0000002602227220 */ /* 0x040fe20000410000 */
[----:B------:R-:W-:-:S06]  /*a3d0*/  FMUL.FTZ R35, R2, R39 ;  /* 0x0000002702237220 */ /* 0x000fcc0000410000 */
[----:B------:R-:W1:Y:S01]  /*a3e0*/  MUFU.TANH R15, R15 ;  /* 0x0000000f000f7308 */ /* 0x000e620000002400 */
[----:B0-----:R-:W-:-:S01]  /*a3f0*/  FFMA.FTZ R77, R85, R58, -R12 ;  /* 0x0000003a554d7223 */ /* 0x001fc2000001080c */
[----:B------:R-:W-:-:S04]  /*a400*/  FMNMX.FTZ R85, R55, R68, !PT ;  /* 0x0000004437557209 */ /* 0x000fc80007810000 */
[----:B------:R-:W-:Y:S02]  /*a410*/  FMNMX.FTZ R68, R14, R85, !PT ;  /* 0x000000550e447209 */ /* 0x000fe40007810000 */
[----:B------:R-:W0:Y:S01]  /*a420*/  MUFU.TANH R28, R28 ;  /* 0x0000001c001c7308 */ /* 0x000e220000002400 */
[----:B------:R-:W-:Y:S01]  /*a430*/  FMUL.FTZ R36, R2, R42 ;  /* 0x0000002a02247220 */ /* 0x000fe20000410000 */
[----:B------:R-:W-:-:S06]  /*a440*/  FMNMX.FTZ R85, R33, R68, !PT ;  /* 0x0000004421557209 */ /* 0x000fcc0007810000 */
[----:B------:R-:W-:Y:S01]  /*a450*/  MUFU.TANH R34, R34 ;  /* 0x0000002200227308 */ /* 0x000fe20000002400 */
[----:B------:R-:W-:Y:S01]  /*a460*/  FMNMX.FTZ R70, R30, R85, !PT ;  /* 0x000000551e467209 */ /* 0x000fe20007810000 */
[----:B------:R-:W-:Y:S01]  /*a470*/  FMUL.FTZ R38, R2, R43 ;  /* 0x0000002b02267220 */ /* 0x000fe20000410000 */
[----:B-1----:R-:W-:-:S05]  /*a480*/  FSEL R15, R15, -INF , P6 ;  /* 0xff8000000f0f7808 */ /* 0x002fca0003000000 */
[----:B------:R-:W1:Y:S01]  /*a490*/  MUFU.TANH R35, R35 ;  /* 0x0000002300237308 */ /* 0x000e620000002400 */
[----:B------:R-:W-:Y:S01]  /*a4a0*/  FMNMX.FTZ R70, R31, R70, !PT ;  /* 0x000000461f467209 */ /* 0x000fe20007810000 */
[----:B------:R-:W-:Y:S01]  /*a4b0*/  FFMA.FTZ R81, R81, R58, -R12 ;  /* 0x0000003a51517223 */ /* 0x000fe2000001080c */
[----:B0-----:R-:W-:-:S05]  /*a4c0*/  FSEL R85, R28, -INF , P5 ;  /* 0xff8000001c557808 */ /* 0x001fca0002800000 */
[----:B------:R-:W0:Y:S01]  /*a4d0*/  MUFU.TANH R36, R36 ;  /* 0x0000002400247308 */ /* 0x000e220000002400 */
[----:B------:R-:W-:-:S07]  /*a4e0*/  FMNMX.FTZ R70, R15, R70, !PT ;  /* 0x000000460f467209 */ /* 0x000fce0007810000 */
[----:B------:R-:W2:Y:S01]  /*a4f0*/  MUFU.TANH R38, R38 ;  /* 0x0000002600267308 */ /* 0x000ea20000002400 */
[----:B------:R-:W-:-:S07]  /*a500*/  FMNMX.FTZ R70, R85, R70, !PT ;  /* 0x0000004655467209 */ /* 0x000fce0007810000 */
[----:B------:R3:W-:Y:S01]  /*a510*/  MUFU.EX2 R50, R81 ;  /* 0x0000005100327308 */ /* 0x0007e20000000800 */
[----:B-1----:R-:W-:Y:S01]  /*a520*/  FSEL R35, R35, -INF , P3 ;  /* 0xff80000023237808 */ /* 0x002fe20001800000 */
[-CC-:B---3--:R-:W-:Y:S01]  /*a530*/  FFMA.FTZ R81, R89, R58.reuse, -R12.reuse ;  /* 0x0000003a59517223 */ /* 0x188fe2000001080c */
[----:B------:R-:W-:-:S01]  /*a540*/  FFMA.FTZ R89, R45, R58, -R12 ;  /* 0x0000003a2d597223 */ /* 0x000fc2000001080c */
[----:B------:R-:W-:Y:S01]  /*a550*/  FSEL R45, R34, -INF , P4 ;  /* 0xff800000222d7808 */ /* 0x000fe20002000000 */
[----:B------:R-:W-:-:S03]  /*a560*/  FFMA.FTZ R39, R99, R58, -R12 ;  /* 0x0000003a63277223 */ /* 0x000fc6000001080c */
[----:B------:R-:W-:Y:S02]  /*a570*/  FMNMX.FTZ R70, R45, R70, !PT ;  /* 0x000000462d467209 */ /* 0x000fe40007810000 */
[----:B0-----:R-:W-:Y:S02]  /*a580*/  FSEL R99, R36, -INF , P2 ;  /* 0xff80000024637808 */ /* 0x001fe40001000000 */
[----:B------:R-:W-:Y:S01]  /*a590*/  FMNMX.FTZ R70, R35, R70, !PT ;  /* 0x0000004623467209 */ /* 0x000fe20007810000 */
[----:B------:R-:W-:-:S01]  /*a5a0*/  FFMA.FTZ R44, R27, R58, -R12 ;  /* 0x0000003a1b2c7223 */ /* 0x000fc2000001080c */
[----:B------:R-:W-:Y:S01]  /*a5b0*/  FFMA.FTZ R27, R101, R58, -R12 ;  /* 0x0000003a651b7223 */ /* 0x000fe2000001080c */
[----:B--2---:R-:W-:Y:S02]  /*a5c0*/  FSEL R101, R38, -INF , P1 ;  /* 0xff80000026657808 */ /* 0x004fe40000800000 */
[----:B------:R-:W-:-:S04]  /*a5d0*/  FMNMX.FTZ R70, R99, R70, !PT ;  /* 0x0000004663467209 */ /* 0x000fc80007810000 */
[----:B------:R-:W-:Y:S01]  /*a5e0*/  FMNMX.FTZ R70, R101, R70, !PT ;  /* 0x0000004665467209 */ /* 0x000fe20007810000 */
[----:B------:R-:W-:-:S04]  /*a5f0*/  FFMA.FTZ R46, R103, R58, -R12 ;  /* 0x0000003a672e7223 */ /* 0x000fc8000001080c */
[----:B------:R-:W0:Y:S01]  /*a600*/  SHFL.BFLY PT, R103, R70, 0x2, 0x1f ;  /* 0x0c401f0046677f89 */ /* 0x000e2200000e0000 */
[----:B------:R-:W-:-:S01]  /*a610*/  FFMA.FTZ R42, R41, R58, -R12 ;  /* 0x0000003a292a7223 */ /* 0x000fc2000001080c */
[----:B------:R-:W-:Y:S01]  /*a620*/  FFMA.FTZ R41, R105, R58, -R12 ;  /* 0x0000003a69297223 */ /* 0x000fe2000001080c */
[----:B0-----:R-:W-:-:S05]  /*a630*/  FMNMX.FTZ R72, R70, R103, !PT ;  /* 0x0000006746487209 */ /* 0x001fca0007810000 */
        /* <DEDUP_REMOVED lines=32> */
[----:B------:R-:W-:-:S04]  /*a840*/  FSETP.NEU.FTZ.AND P1, PT, R59, -INF , PT ;  /* 0xff8000003b00780b */ /* 0x000fc80003f3d000 */
[----:B------:R-:W-:-:S05]  /*a850*/  FSEL R12, R12, RZ, P1 ;  /* 0x000000ff0c0c7208 */ /* 0x000fca0000800000 */
[-CC-:B------:R-:W-:Y:S01]  /*a860*/  FFMA.FTZ R9, R9, R58.reuse, -R12.reuse ;  /* 0x0000003a09097223 */ /* 0x180fe2000001080c */
[----:B------:R-:W-:-:S01]  /*a870*/  FFMA.FTZ R10, R10, R58, -R12 ;  /* 0x0000003a0a0a7223 */ /* 0x000fc2000001080c */
[-CC-:B------:R-:W-:Y:S01]  /*a880*/  FFMA.FTZ R13, R13, R58.reuse, -R12.reuse ;  /* 0x0000003a0d0d7223 */ /* 0x180fe2000001080c */
[----:B------:R-:W-:Y:S01]  /*a890*/  MUFU.EX2 R3, R3 ;  /* 0x0000000300037308 */ /* 0x000fe20000000800 */
[----:B------:R-:W-:-:S07]  /*a8a0*/  FFMA.FTZ R76, R95, R58, -R12 ;  /* 0x0000003a5f4c7223 */ /* 0x000fce000001080c */
[----:B------:R-:W0:Y:S01]  /*a8b0*/  MUFU.EX2 R8, R8 ;  /* 0x0000000800087308 */ /* 0x000e220000000800 */
[----:B------:R-:W-:-:S07]  /*a8c0*/  FFMA.FTZ R70, R107, R58, -R12 ;  /* 0x0000003a6b467223 */ /* 0x000fce000001080c */
[----:B------:R-:W-:Y:S08]  /*a8d0*/  MUFU.EX2 R9, R9 ;  /* 0x0000000900097308 */ /* 0x000ff00000000800 */
[----:B------:R-:W1:Y:S01]  /*a8e0*/  MUFU.EX2 R10, R10 ;  /* 0x0000000a000a7308 */ /* 0x000e620000000800 */
[----:B------:R-:W-:-:S07]  /*a8f0*/  FFMA.FTZ R93, R93, R58, -R12 ;  /* 0x0000003a5d5d7223 */ /* 0x000fce000001080c */
[----:B------:R-:W2:Y:S08]  /*a900*/  MUFU.EX2 R11, R11 ;  /* 0x0000000b000b7308 */ /* 0x000eb00000000800 */
[----:B------:R-:W3:Y:S01]  /*a910*/  MUFU.EX2 R13, R13 ;  /* 0x0000000d000d7308 */ /* 0x000ee20000000800 */
[----:B------:R-:W-:-:S07]  /*a920*/  FFMA.FTZ R72, R111, R58, -R12 ;  /* 0x0000003a6f487223 */ /* 0x000fce000001080c */
[----:B------:R-:W4:Y:S08]  /*a930*/  MUFU.EX2 R42, R42 ;  /* 0x0000002a002a7308 */ /* 0x000f300000000800 */
[----:B------:R-:W-:Y:S08]  /*a940*/  MUFU.EX2 R26, R40 ;  /* 0x00000028001a7308 */ /* 0x000ff00000000800 */
[----:B------:R5:W4:Y:S01]  /*a950*/  MUFU.EX2 R40, R76 ;  /* 0x0000004c00287308 */ /* 0x000b220000000800 */
[----:B0-----:R-:W-:-:S01]  /*a960*/  FADD.FTZ R88, R3, R8 ;  /* 0x0000000803587221 */ /* 0x001fc20000010000 */
[----:B-1----:R-:W-:-:S06]  /*a970*/  FADD.FTZ R90, R9, R10 ;  /* 0x0000000a095a7221 */ /* 0x002fcc0000010000 */
[----:B------:R-:W0:Y:S01]  /*a980*/  MUFU.EX2 R39, R39 ;  /* 0x0000002700277308 */ /* 0x000e220000000800 */
[----:B------:R-:W-:-:S07]  /*a990*/  FFMA.FTZ R95, R97, R58, -R12 ;  /* 0x0000003a615f7223 */ /* 0x000fce000001080c */
[----:B------:R-:W1:Y:S01]  /*a9a0*/  MUFU.EX2 R70, R70 ;  /* 0x0000004600467308 */ /* 0x000e620000000800 */
[----:B------:R-:W-:-:S01]  /*a9b0*/  FFMA.FTZ R74, R115, R58, -R12 ;  /* 0x0000003a734a7223 */ /* 0x000fc2000001080c */
[-CC-:B------:R-:W-:Y:S01]  /*a9c0*/  FFMA.FTZ R79, R79, R58.reuse, -R12.reuse ;  /* 0x0000003a4f4f7223 */ /* 0x180fe2000001080c */
[----:B-----5:R-:W-:-:S01]  /*a9d0*/  FFMA.FTZ R76, R117, R58, -R12 ;  /* 0x0000003a754c7223 */ /* 0x020fc2000001080c */
[----:B------:R-:W-:-:S04]  /*a9e0*/  FFMA.FTZ R83, R83, R58, -R12 ;  /* 0x0000003a53537223 */ /* 0x000fc8000001080c */
[----:B------:R-:W5:Y:S01]  /*a9f0*/  MUFU.EX2 R44, R44 ;  /* 0x0000002c002c7308 */ /* 0x000f620000000800 */
[----:B------:R-:W-:-:S01]  /*aa00*/  FFMA.FTZ R78, R123, R58, -R12 ;  /* 0x0000003a7b4e7223 */ /* 0x000fc2000001080c */
[-CC-:B------:R-:W-:Y:S01]  /*aa10*/  FFMA.FTZ R87, R87, R58.reuse, -R12.reuse ;  /* 0x0000003a57577223 */ /* 0x180fe2000001080c */
[----:B------:R-:W-:-:S01]  /*aa20*/  FFMA.FTZ R80, R127, R58, -R12 ;  /* 0x0000003a7f507223 */ /* 0x000fc2000001080c */
[-CC-:B------:R-:W-:Y:S01]  /*aa30*/  FFMA.FTZ R91, R91, R58.reuse, -R12.reuse ;  /* 0x0000003a5b5b7223 */ /* 0x180fe2000001080c */
[----:B------:R-:W-:-:S03]  /*aa40*/  FFMA.FTZ R82, R131, R58, -R12 ;  /* 0x0000003a83527223 */ /* 0x000fc6000001080c */
        /* <DEDUP_REMOVED lines=26> */
[----:B--2---:R-:W-:Y:S01]  /*abf0*/  FADD.FTZ R97, R11, R88 ;  /* 0x000000580b617221 */ /* 0x004fe20000010000 */
[----:B---3--:R-:W-:-:S03]  /*ac00*/  FADD.FTZ R101, R13, R90 ;  /* 0x0000005a0d657221 */ /* 0x008fc60000010000 */
[----:B----4-:R-:W-:Y:S02]  /*ac10*/  FADD.FTZ R88, R42, R97 ;  /* 0x000000612a587221 */ /* 0x010fe40000010000 */
[----:B------:R-:W2:Y:S01]  /*ac20*/  MUFU.EX2 R46, R46 ;  /* 0x0000002e002e7308 */ /* 0x000ea20000000800 */
[----:B------:R-:W-:-:S01]  /*ac30*/  FADD.FTZ R101, R40, R101 ;  /* 0x0000006528657221 */ /* 0x000fc20000010000 */
[----:B------:R-:W-:Y:S01]  /*ac40*/  F2FP.SATFINITE.E4M3.F32.PACK_AB_MERGE_C R152, R42, R11, RZ ;  /* 0x0000000b2a98723e */ /* 0x000fe200048070ff */
[----:B0-----:R-:W-:-:S05]  /*ac50*/  FADD.FTZ R11, R39, R88 ;  /* 0x00000058270b7221 */ /* 0x001fca0000010000 */
[----:B------:R-:W0:Y:S01]  /*ac60*/  MUFU.EX2 R95, R95 ;  /* 0x0000005f005f7308 */ /* 0x000e220000000800 */
[----:B-1----:R-:W-:-:S01]  /*ac70*/  FADD.FTZ R42, R70, R101 ;  /* 0x00000065462a7221 */ /* 0x002fc20000010000 */
[----:B-----5:R-:W-:-:S06]  /*ac80*/  FADD.FTZ R88, R44, R11 ;  /* 0x0000000b2c587221 */ /* 0x020fcc0000010000 */
[----:B------:R-:W1:Y:S01]  /*ac90*/  MUFU.EX2 R41, R41 ;  /* 0x0000002900297308 */ /* 0x000e620000000800 */
[----:B------:R-:W-:-:S07]  /*aca0*/  FADD.FTZ R11, R93, R42 ;  /* 0x0000002a5d0b7221 */ /* 0x000fce0000010000 */
[----:B------:R-:W3:Y:S08]  /*acb0*/  MUFU.EX2 R74, R74 ;  /* 0x0000004a004a7308 */ /* 0x000ef00000000800 */
[----:B------:R-:W4:Y:S08]  /*acc0*/  MUFU.EX2 R79, R79 ;  /* 0x0000004f004f7308 */ /* 0x000f300000000800 */
[----:B------:R-:W5:Y:S08]  /*acd0*/  MUFU.EX2 R43, R43 ;  /* 0x0000002b002b7308 */ /* 0x000f700000000800 */
[----:B------:R0:W-:Y:S01]  /*ace0*/  MUFU.EX2 R86, R75 ;  /* 0x0000004b00567308 */ /* 0x0001e20000000800 */
[----:B--2---:R-:W-:-:S07]  /*acf0*/  F2FP.SATFINITE.E4M3.F32.PACK_AB_MERGE_C R154, R46, R27, RZ ;  /* 0x0000001b2e9a723e */ /* 0x004fce00048070ff */
[----:B------:R-:W2:Y:S01]  /*ad00*/  MUFU.EX2 R76, R76 ;  /* 0x0000004c004c7308 */ /* 0x000ea20000000800 */
[----:B0-----:R-:W-:-:S01]  /*ad10*/  FADD.FTZ R75, R27, R88 ;  /* 0x000000581b4b7221 */ /* 0x001fc20000010000 */
[----:B------:R-:W-:-:S03]  /*ad20*/  FADD.FTZ R88, R72, R11 ;  /* 0x0000000b48587221 */ /* 0x000fc60000010000 */
[----:B------:R-:W-:Y:S01]  /*ad30*/  FADD.FTZ R90, R46, R75 ;  /* 0x0000004b2e5a7221 */ /* 0x000fe20000010000 */
[----:B------:R-:W-:-:S02]  /*ad40*/  FADD.FTZ R11, R95, R88 ;  /* 0x000000585f0b7221 */ /* 0x000fc40000010000 */
[----:B------:R-:W0:Y:S01]  /*ad50*/  MUFU.EX2 R83, R83 ;  /* 0x0000005300537308 */ /* 0x000e220000000800 */
[----:B-1----:R-:W-:-:S01]  /*ad60*/  FADD.FTZ R27, R41, R90 ;  /* 0x0000005a291b7221 */ /* 0x002fc20000010000 */
[----:B---3--:R-:W-:-:S06]  /*ad70*/  FADD.FTZ R46, R74, R11 ;  /* 0x0000000b4a2e7221 */ /* 0x008fcc0000010000 */
[----:B------:R-:W1:Y:S01]  /*ad80*/  MUFU.EX2 R52, R113 ;  /* 0x0000007100347308 */ /* 0x000e620000000800 */
[----:B------:R-:W-:-:S01]  /*ad90*/  FADD.FTZ R90, R48, R27 ;  /* 0x0000001b305a7221 */ /* 0x000fc20000010000 */
[----:B----4-:R-:W-:-:S06]  /*ada0*/  FADD.FTZ R11, R79, R46 ;  /* 0x0000002e4f0b7221 */ /* 0x010fcc0000010000 */
[----:B------:R-:W3:Y:S01]  /*adb0*/  MUFU.EX2 R78, R78 ;  /* 0x0000004e004e7308 */ /* 0x000ee20000000800 */
[----:B-----5:R-:W-:-:S01]  /*adc0*/  FADD.FTZ R27, R43, R90 ;  /* 0x0000005a2b1b7221 */ /* 0x020fc20000010000 */
[----:B--2---:R-:W-:-:S06]  /*add0*/  FADD.FTZ R46, R76, R11 ;  /* 0x0000000b4c2e7221 */ /* 0x004fcc0000010000 */
[----:B------:R-:W2:Y:S08]  /*ade0*/  MUFU.EX2 R77, R77 ;  /* 0x0000004d004d7308 */ /* 0x000eb00000000800 */
[----:B------:R-:W4:Y:S01]  /*adf0*/  MUFU.EX2 R87, R87 ;  /* 0x0000005700577308 */ /* 0x000f220000000800 */
[----:B------:R-:W-:-:S01]  /*ae00*/  FADD.FTZ R27, R50, R27 ;  /* 0x0000001b321b7221 */ /* 0x000fc20000010000 */
[----:B0-----:R-:W-:-:S06]  /*ae10*/  FADD.FTZ R11, R83, R46 ;  /* 0x0000002e530b7221 */ /* 0x001fcc0000010000 */
[----:B------:R-:W0:Y:S08]  /*ae20*/  MUFU.EX2 R54, R119 ;  /* 0x0000007700367308 */ /* 0x000e300000000800 */
[----:B------:R-:W5:Y:S01]  /*ae30*/  MUFU.EX2 R80, R80 ;  /* 0x0000005000507308 */ /* 0x000f620000000800 */
[----:B------:R-:W-:Y:S01]  /*ae40*/  F2FP.SATFINITE.E4M3.F32.PACK_AB_MERGE_C R148, R50, R43, RZ ;  /* 0x0000002b3294723e */ /* 0x000fe200048070ff */
[----:B-1----:R-:W-:-:S06]  /*ae50*/  FADD.FTZ R46, R52, R27 ;  /* 0x0000001b342e7221 */ /* 0x002fcc0000010000 */
[----:B------:R-:W1:Y:S01]  /*ae60*/  MUFU.EX2 R81, R81 ;  /* 0x0000005100517308 */ /* 0x000e620000000800 */
[----:B---3--:R-:W-:-:S07]  /*ae70*/  FADD.FTZ R50, R78, R11 ;  /* 0x0000000b4e327221 */ /* 0x008fce0000010000 */
[----:B------:R-:W3:Y:S01]  /*ae80*/  MUFU.EX2 R91, R91 ;  /* 0x0000005b005b7308 */ /* 0x000ee20000000800 */
[----:B--2---:R-:W-:-:S01]  /*ae90*/  FADD.FTZ R11, R77, R46 ;  /* 0x0000002e4d0b7221 */ /* 0x004fc20000010000 */
[----:B----4-:R-:W-:-:S06]  /*aea0*/  FADD.FTZ R27, R87, R50 ;  /* 0x00000032571b7221 */ /* 0x010fcc0000010000 */
[----:B------:R-:W2:Y:S08]  /*aeb0*/  MUFU.EX2 R60, R121 ;  /* 0x00000079003c7308 */ /* 0x000eb00000000800 */
[----:B------:R-:W4:Y:S01]  /*aec0*/  MUFU.EX2 R82, R82 ;  /* 0x0000005200527308 */ /* 0x000f220000000800 */
[----:B0-----:R-:W-:-:S01]  /*aed0*/  FADD.FTZ R50, R54, R11 ;  /* 0x0000000b36327221 */ /* 0x001fc20000010000 */
[----:B-----5:R-:W-:-:S06]  /*aee0*/  FADD.FTZ R90, R80, R27 ;  /* 0x0000001b505a7221 */ /* 0x020fcc0000010000 */
[----:B------:R-:W0:Y:S01]  /*aef0*/  MUFU.EX2 R61, R61 ;  /* 0x0000003d003d7308 */ /* 0x000e220000000800 */
[----:B------:R-:W-:-:S07]  /*af00*/  PRMT R0, R102, 0x654, R0 ;  /* 0x0000065466007816 */ /* 0x000fce0000000000 */
[----:B------:R-:W5:Y:S01]  /*af10*/  MUFU.EX2 R63, R63 ;  /* 0x0000003f003f7308 */ /* 0x000f620000000800 */
[----:B-1----:R-:W-:-:S01]  /*af20*/  FADD.FTZ R11, R81, R50 ;  /* 0x00000032510b7221 */ /* 0x002fc20000010000 */
[----:B---3--:R-:W-:Y:S01]  /*af30*/  FADD.FTZ R27, R91, R90 ;  /* 0x0000005a5b1b7221 */ /* 0x008fe20000010000 */
[----:B------:R1:W-:Y:S05]  /*af40*/  SYNCS.ARRIVE.TRANS64.RED.A1T0 RZ, [R0+URZ], RZ ;  /* 0x000000ff00ff79a7 */ /* 0x0003ea000810043f */
[----:B------:R-:W3:Y:S08]  /*af50*/  MUFU.EX2 R62, R125 ;  /* 0x0000007d003e7308 */ /* 0x000ef00000000800 */
[----:B------:R-:W3:Y:S01]  /*af60*/  MUFU.EX2 R84, R84 ;  /* 0x0000005400547308 */ /* 0x000ee20000000800 */
[----:B--2---:R-:W-:-:S07]  /*af70*/  FADD.FTZ R50, R60, R11 ;  /* 0x0000000b3c327221 */ /* 0x004fce0000010000 */
[----:B------:R-:W2:Y:S01]  /*af80*/  MUFU.EX2 R65, R65 ;  /* 0x0000004100417308 */ /* 0x000ea20000000800 */
[----:B----4-:R-:W-:-:S07]  /*af90*/  FADD.FTZ R90, R82, R27 ;  /* 0x0000001b525a7221 */ /* 0x010fce0000010000 */
[----:B------:R-:W4:Y:S01]  /*afa0*/  MUFU.EX2 R67, R67 ;  /* 0x0000004300437308 */ /* 0x000f220000000800 */
[----:B0-----:R-:W-:-:S01]  /*afb0*/  FADD.FTZ R11, R61, R50 ;  /* 0x000000323d0b7221 */ /* 0x001fc20000010000 */
[----:B-----5:R-:W-:-:S06]  /*afc0*/  FADD.FTZ R27, R63, R90 ;  /* 0x0000005a3f1b7221 */ /* 0x020fcc0000010000 */
[----:B------:R-:W0:Y:S08]  /*afd0*/  MUFU.EX2 R64, R129 ;  /* 0x0000008100407308 */ /* 0x000e300000000800 */
[----:B-1----:R-:W1:Y:S01]  /*afe0*/  MUFU.EX2 R0, R137 ;  /* 0x0000008900007308 */ /* 0x002e620000000800 */
[----:B---3--:R-:W-:-:S01]  /*aff0*/  FADD.FTZ R50, R62, R11 ;  /* 0x0000000b3e327221 */ /* 0x008fc20000010000 */
[----:B------:R-:W-:-:S06]  /*b000*/  F2FP.SATFINITE.E4M3.F32.PACK_AB_MERGE_C R13, R40, R13, RZ ;  /* 0x0000000d280d723e */ /* 0x000fcc00048070ff */
[----:B------:R-:W3:Y:S01]  /*b010*/  MUFU.EX2 R69, R69 ;  /* 0x0000004500457308 */ /* 0x000ee20000000800 */
[----:B------:R-:W-:-:S07]  /*b020*/  FADD.FTZ R40, R84, R27 ;  /* 0x0000001b54287221 */ /* 0x000fce0000010000 */
[----:B------:R-:W5:Y:S01]  /*b030*/  MUFU.EX2 R71, R71 ;  /* 0x0000004700477308 */ /* 0x000f620000000800 */
[C---:B--2---:R-:W-:Y:S01]  /*b040*/  F2FP.SATFINITE.E4M3.F32.PACK_AB_MERGE_C R136, R65.reuse, R62, RZ ;  /* 0x0000003e4188723e */ /* 0x044fe200048070ff */
[----:B------:R-:W-:-:S06]  /*b050*/  FADD.FTZ R65, R65, R50 ;  /* 0x0000003241417221 */ /* 0x000fcc0000010000 */
[----:B------:R-:W2:Y:S01]  /*b060*/  MUFU.EX2 R66, R133 ;  /* 0x0000008500427308 */ /* 0x000ea20000000800 */
[----:B----4-:R-:W-:-:S07]  /*b070*/  FADD.FTZ R11, R67, R40 ;  /* 0x00000028430b7221 */ /* 0x010fce0000010000 */
[----:B------:R-:W4:Y:S01]  /*b080*/  MUFU.EX2 R141, R141 ;  /* 0x0000008d008d7308 */ /* 0x000f220000000800 */
[----:B0-----:R-:W-:-:S07]  /*b090*/  FADD.FTZ R40, R64, R65 ;  /* 0x0000004140287221 */ /* 0x001fce0000010000 */
[----:B------:R-:W0:Y:S01]  /*b0a0*/  MUFU.EX2 R73, R73 ;  /* 0x0000004900497308 */ /* 0x000e220000000800 */
[----:B-1----:R-:W-:-:S01]  /*b0b0*/  FADD.FTZ R50, R0, R11 ;  /* 0x0000000b00327221 */ /* 0x002fc20000010000 */
[----:B---3--:R-:W-:-:S06]  /*b0c0*/  FADD.FTZ R11, R69, R40 ;  /* 0x00000028450b7221 */ /* 0x008fcc0000010000 */
[----:B------:R-:W1:Y:S01]  /*b0d0*/  MUFU.EX2 R68, R68 ;  /* 0x0000004400447308 */ /* 0x000e620000000800 */
[----:B-----5:R-:W-:-:S07]  /*b0e0*/  FADD.FTZ R50, R71, R50 ;  /* 0x0000003247327221 */ /* 0x020fce0000010000 */
[----:B------:R-:W3:Y:S01]  /*b0f0*/  MUFU.EX2 R145, R145 ;  /* 0x0000009100917308 */ /* 0x000ee20000000800 */
[----:B--2---:R-:W-:-:S01]  /*b100*/  FADD.FTZ R40, R66, R11 ;  /* 0x0000000b42287221 */ /* 0x004fc20000010000 */
[----:B------:R-:W-:-:S06]  /*b110*/  F2FP.SATFINITE.E4M3.F32.PACK_AB_MERGE_C R152, R8, R3, R152 ;  /* 0x000000030898723e */ /* 0x000fcc0004807098 */
[----:B------:R-:W2:Y:S01]  /*b120*/  MUFU.EX2 R89, R89 ;  /* 0x0000005900597308 */ /* 0x000ea20000000800 */
[----:B----4-:R-:W-:-:S07]  /*b130*/  FADD.FTZ R3, R141, R50 ;  /* 0x000000328d037221 */ /* 0x010fce0000010000 */
[----:B------:R-:W4:Y:S01]  /*b140*/  MUFU.EX2 R42, R47 ;  /* 0x0000002f002a7308 */ /* 0x000f220000000800 */
[C---:B0-----:R-:W-:Y:S01]  /*b150*/  F2FP.SATFINITE.E4M3.F32.PACK_AB_MERGE_C R138, R73.reuse, R66, RZ ;  /* 0x00000042498a723e */ /* 0x041fe200048070ff */
[----:B------:R-:W-:Y:S01]  /*b160*/  FADD.FTZ R73, R73, R40 ;  /* 0x0000002849497221 */ /* 0x000fe20000010000 */
[----:B------:R-:W-:-:S05]  /*b170*/  F2FP.SATFINITE.E4M3.F32.PACK_AB_MERGE_C R141, R86, R141, RZ ;  /* 0x0000008d568d723e */ /* 0x000fca00048070ff */
[----:B------:R-:W0:Y:S01]  /*b180*/  MUFU.EX2 R28, R28 ;  /* 0x0000001c001c7308 */ /* 0x000e220000000800 */
[----:B------:R-:W-:-:S07]  /*b190*/  FADD.FTZ R86, R86, R3 ;  /* 0x0000000356567221 */ /* 0x000fce0000010000 */
[----:B------:R-:W5:Y:S01]  /*b1a0*/  MUFU.EX2 R149, R149 ;  /* 0x0000009500957308 */ /* 0x000f620000000800 */
[----:B-1----:R-:W-:-:S07]  /*b1b0*/  FADD.FTZ R8, R68, R73 ;  /* 0x0000004944087221 */ /* 0x002fce0000010000 */
[----:B------:R-:W1:Y:S01]  /*b1c0*/  MUFU.EX2 R49, R49 ;  /* 0x0000003100317308 */ /* 0x000e620000000800 */
[----:B---3--:R-:W-:-:S07]  /*b1d0*/  FADD.FTZ R3, R145, R86 ;  /* 0x0000005691037221 */ /* 0x008fce0000010000 */
[----:B------:R-:W3:Y:S01]  /*b1e0*/  MUFU.EX2 R88, R51 ;  /* 0x0000003300587308 */ /* 0x000ee20000000800 */
[----:B--2---:R-:W-:-:S01]  /*b1f0*/  FADD.FTZ R11, R89, R8 ;  /* 0x00000008590b7221 */ /* 0x004fc20000010000 */
[----:B----4-:R-:W-:-:S06]  /*b200*/  FADD.FTZ R40, R42, R3 ;  /* 0x000000032a287221 */ /* 0x010fcc0000010000 */
[----:B------:R-:W2:Y:S01]  /*b210*/  MUFU.EX2 R34, R34 ;  /* 0x0000002200227308 */ /* 0x000ea20000000800 */
[----:B------:R-:W-:-:S07]  /*b220*/  F2FP.SATFINITE.E4M3.F32.PACK_AB_MERGE_C R154, R44, R39, R154 ;  /* 0x000000272c9a723e */ /* 0x000fce000480709a */
[----:B------:R-:W4:Y:S01]  /*b230*/  MUFU.EX2 R153, R153 ;  /* 0x0000009900997308 */ /* 0x000f220000000800 */
[----:B0-----:R-:W-:-:S01]  /*b240*/  FADD.FTZ R44, R28, R11 ;  /* 0x0000000b1c2c7221 */ /* 0x001fc20000010000 */
[----:B-----5:R-:W-:-:S06]  /*b250*/  FADD.FTZ R11, R149, R40 ;  /* 0x00000028950b7221 */ /* 0x020fcc0000010000 */
[----:B------:R-:W0:Y:S08]  /*b260*/  MUFU.EX2 R53, R53 ;  /* 0x0000003500357308 */ /* 0x000e300000000800 */
[----:B------:R-:W-:Y:S08]  /*b270*/  MUFU.EX2 R36, R36 ;  /* 0x0000002400247308 */ /* 0x000ff00000000800 */
[----:B------:R-:W5:Y:S01]  /*b280*/  MUFU.EX2 R57, R57 ;  /* 0x0000003900397308 */ /* 0x000f620000000800 */
[----:B-1----:R-:W-:-:S07]  /*b290*/  F2FP.SATFINITE.E4M3.F32.PACK_AB_MERGE_C R140, R49, R28, RZ ;  /* 0x0000001c318c723e */ /* 0x002fce00048070ff */
[----:B------:R-:W1:Y:S01]  /*b2a0*/  MUFU.EX2 R46, R55 ;  /* 0x00000037002e7308 */ /* 0x000e620000000800 */
[----:B------:R-:W-:-:S01]  /*b2b0*/  FADD.FTZ R49, R49, R44 ;  /* 0x0000002c31317221 */ /* 0x000fc20000010000 */
[C---:B---3--:R-:W-:Y:S01]  /*b2c0*/  F2FP.SATFINITE.E4M3.F32.PACK_AB_MERGE_C R3, R88.reuse, R149, RZ ;  /* 0x000000955803723e */ /* 0x048fe200048070ff */
[----:B------:R-:W-:-:S05]  /*b2d0*/  FADD.FTZ R88, R88, R11 ;  /* 0x0000000b58587221 */ /* 0x000fca0000010000 */
[----:B------:R-:W3:Y:S01]  /*b2e0*/  MUFU.EX2 R14, R14 ;  /* 0x0000000e000e7308 */ /* 0x000ee20000000800 */
[----:B--2---:R-:W-:-:S01]  /*b2f0*/  FADD.FTZ R28, R34, R49 ;  /* 0x00000031221c7221 */ /* 0x004fc20000010000 */
[----:B----4-:R-:W-:-:S06]  /*b300*/  FADD.FTZ R11, R153, R88 ;  /* 0x00000058990b7221 */ /* 0x010fcc0000010000 */
[----:B------:R-:W2:Y:S01]  /*b310*/  MUFU.EX2 R33, R33 ;  /* 0x0000002100217308 */ /* 0x000ea20000000800 */
[----:B0-----:R-:W-:-:S01]  /*b320*/  FADD.FTZ R27, R53, R28 ;  /* 0x0000001c351b7221 */ /* 0x001fc20000010000 */
[----:B-----5:R-:W-:-:S06]  /*b330*/  F2FP.SATFINITE.E4M3.F32.PACK_AB_MERGE_C R142, R57, R36, RZ ;  /* 0x00000024398e723e */ /* 0x020fcc00048070ff */
[----:B------:R-:W-:Y:S01]  /*b340*/  MUFU.EX2 R32, R32 ;  /* 0x0000002000207308 */ /* 0x000fe20000000800 */
[----:B-1----:R-:W-:-:S07]  /*b350*/  FADD.FTZ R11, R46, R11 ;  /* 0x0000000b2e0b7221 */ /* 0x002fce0000010000 */
[----:B------:R-:W-:Y:S08]  /*b360*/  MUFU.EX2 R103, R103 ;  /* 0x0000006700677308 */ /* 0x000ff00000000800 */
[----:B------:R-:W0:Y:S08]  /*b370*/  MUFU.EX2 R38, R38 ;  /* 0x0000002600267308 */ /* 0x000e300000000800 */
[----:B------:R-:W1:Y:S01]  /*b380*/  MUFU.EX2 R30, R30 ;  /* 0x0000001e001e7308 */ /* 0x000e620000000800 */
[----:B------:R-:W-:-:S01]  /*b390*/  FADD.FTZ R36, R36, R27 ;  /* 0x0000001b24247221 */ /* 0x000fc20000010000 */
[----:B------:R-:W-:-:S06]  /*b3a0*/  F2FP.SATFINITE.E4M3.F32.PACK_AB_MERGE_C R142, R53, R34, R142 ;  /* 0x00000022358e723e */ /* 0x000fcc000480708e */
[----:B------:R-:W4:Y:S01]  /*b3b0*/  MUFU.EX2 R29, R29 ;  /* 0x0000001d001d7308 */ /* 0x000f220000000800 */
[----:B---3--:R-:W-:-:S07]  /*b3c0*/  FADD.FTZ R34, R14, R11 ;  /* 0x0000000b0e227221 */ /* 0x008fce0000010000 */
[----:B------:R-:W3:Y:S01]  /*b3d0*/  MUFU.EX2 R31, R31 ;  /* 0x0000001f001f7308 */ /* 0x000ee20000000800 */
[----:B------:R-:W-:-:S01]  /*b3e0*/  FADD.FTZ R57, R57, R36 ;  /* 0x0000002439397221 */ /* 0x000fc20000010000 */
[C---:B--2---:R-:W-:Y:S01]  /*b3f0*/  F2FP.SATFINITE.E4M3.F32.PACK_AB_MERGE_C R11, R33.reuse, R14, RZ ;  /* 0x0000000e210b723e */ /* 0x044fe200048070ff */
[----:B------:R-:W-:-:S05]  /*b400*/  FADD.FTZ R33, R33, R34 ;  /* 0x0000002221217221 */ /* 0x000fca0000010000 */
[----:B------:R-:W2:Y:S01]  /*b410*/  MUFU.EX2 R15, R15 ;  /* 0x0000000f000f7308 */ /* 0x000ea20000000800 */
[----:B------:R-:W-:Y:S01]  /*b420*/  F2FP.SATFINITE.E4M3.F32.PACK_AB_MERGE_C R13, R10, R9, R13 ;  /* 0x000000090a0d723e */ /* 0x000fe2000480700d */
[----:B0-----:R-:W-:Y:S01]  /*b430*/  FADD.FTZ R10, R38, R57 ;  /* 0x00000039260a7221 */ /* 0x001fe20000010000 */
[----:B------:R-:W-:-:S05]  /*b440*/  F2FP.SATFINITE.E4M3.F32.PACK_AB_MERGE_C R144, R103, R32, RZ ;  /* 0x000000206790723e */ /* 0x000fca00048070ff */
[----:B------:R-:W0:Y:S01]  /*b450*/  MUFU.EX2 R8, R85 ;  /* 0x0000005500087308 */ /* 0x000e220000000800 */
[----:B-1----:R-:W-:-:S01]  /*b460*/  FADD.FTZ R14, R30, R33 ;  /* 0x000000211e0e7221 */ /* 0x002fc20000010000 */
[----:B----4-:R-:W-:-:S06]  /*b470*/  F2FP.SATFINITE.E4M3.F32.PACK_AB_MERGE_C R144, R29, R38, R144 ;  /* 0x000000261d90723e */ /* 0x010fcc0004807090 */
[----:B------:R-:W-:Y:S01]  /*b480*/  MUFU.EX2 R105, R105 ;  /* 0x0000006900697308 */ /* 0x000fe20000000800 */
[----:B------:R-:W-:-:S01]  /*b490*/  FADD.FTZ R29, R29, R10 ;  /* 0x0000000a1d1d7221 */ /* 0x000fc20000010000 */
[----:B---3--:R-:W-:-:S06]  /*b4a0*/  FADD.FTZ R14, R31, R14 ;  /* 0x0000000e1f0e7221 */ /* 0x008fcc0000010000 */
[----:B------:R-:W1:Y:S08]  /*b4b0*/  MUFU.EX2 R20, R20 ;  /* 0x0000001400147308 */ /* 0x000e700000000800 */
[----:B------:R-:W3:Y:S01]  /*b4c0*/  MUFU.EX2 R45, R45 ;  /* 0x0000002d002d7308 */ /* 0x000ee20000000800 */
[----:B------:R-:W-:-:S07]  /*b4d0*/  FADD.FTZ R32, R32, R29 ;  /* 0x0000001d20207221 */ /* 0x000fce0000010000 */
[----:B------:R-:W4:Y:S01]  /*b4e0*/  MUFU.EX2 R37, R37 ;  /* 0x0000002500257308 */ /* 0x000f220000000800 */
[----:B--2---:R-:W-:-:S07]  /*b4f0*/  FADD.FTZ R9, R15, R14 ;  /* 0x0000000e0f097221 */ /* 0x004fce0000010000 */
[----:B------:R-:W2:Y:S01]  /*b500*/  MUFU.EX2 R28, R35 ;  /* 0x00000023001c7308 */ /* 0x000ea20000000800 */
[----:B------:R-:W-:-:S01]  /*b510*/  FADD.FTZ R103, R103, R32 ;  /* 0x0000002067677221 */ /* 0x000fc20000010000 */
[C---:B0-----:R-:W-:Y:S01]  /*b520*/  F2FP.SATFINITE.E4M3.F32.PACK_AB_MERGE_C R10, R8.reuse, R15, RZ ;  /* 0x0000000f080a723e */ /* 0x041fe200048070ff */
[----:B------:R-:W-:-:S05]  /*b530*/  FADD.FTZ R8, R8, R9 ;  /* 0x0000000908087221 */ /* 0x000fca0000010000 */
[----:B------:R-:W0:Y:S01]  /*b540*/  MUFU.EX2 R99, R99 ;  /* 0x0000006300637308 */ /* 0x000e220000000800 */
[----:B------:R-:W-:Y:S01]  /*b550*/  F2FP.SATFINITE.E4M3.F32.PACK_AB_MERGE_C R139, R71, R0, R141 ;  /* 0x00000000478b723e */ /* 0x000fe2000480708d */
[----:B-1----:R-:W-:Y:S01]  /*b560*/  FADD.FTZ R0, R20, R103 ;  /* 0x0000006714007221 */ /* 0x002fe20000010000 */
[----:B------:R-:W-:Y:S01]  /*b570*/  F2FP.SATFINITE.E4M3.F32.PACK_AB_MERGE_C R14, R105, R26, RZ ;  /* 0x0000001a690e723e */ /* 0x000fe200048070ff */
[----:B---3--:R-:W-:-:S03]  /*b580*/  FADD.FTZ R9, R45, R8 ;  /* 0x000000082d097221 */ /* 0x008fc60000010000 */
[C---:B----4-:R-:W-:Y:S01]  /*b590*/  F2FP.SATFINITE.E4M3.F32.PACK_AB_MERGE_C R146, R37.reuse, R20, R14 ;  /* 0x000000142592723e */ /* 0x050fe2000480700e */
[----:B------:R-:W-:-:S01]  /*b5a0*/  FADD.FTZ R37, R37, R0 ;  /* 0x0000000025257221 */ /* 0x000fc20000010000 */
[----:B--2---:R-:W-:Y:S01]  /*b5b0*/  FADD.FTZ R0, R28, R9 ;  /* 0x000000091c007221 */ /* 0x004fe20000010000 */
[----:B------:R-:W1:Y:S03]  /*b5c0*/  MUFU.EX2 R12, R12 ;  /* 0x0000000c000c7308 */ /* 0x000e660000000800 */
[----:B0-----:R-:W-:-:S01]  /*b5d0*/  FADD.FTZ R15, R99, R0 ;  /* 0x00000000630f7221 */ /* 0x001fc20000010000 */
[----:B------:R-:W-:-:S05]  /*b5e0*/  VIADD R0, R24, 0xfffffffe ;  /* 0xfffffffe18007836 */ /* 0x000fca0000000000 */
[----:B------:R-:W-:Y:S02]  /*b5f0*/  ISETP.GE.AND P1, PT, R0, R92, PT ;  /* 0x0000005c0000720c */ /* 0x000fe40003f26270 */
[----:B------:R-:W-:Y:S01]  /*b600*/  F2FP.SATFINITE.E4M3.F32.PACK_AB_MERGE_C R141, R42, R145, R3 ;  /* 0x000000912a8d723e */ /* 0x000fe20004807003 */
[----:B------:R-:W-:Y:S01]  /*b610*/  FADD.FTZ R20, R26, R37 ;  /* 0x000000251a147221 */ /* 0x000fe20000010000 */
[----:B------:R-:W-:Y:S02]  /*b620*/  F2FP.SATFINITE.E4M3.F32.PACK_AB_MERGE_C R150, R81, R54, RZ ;  /* 0x000000365196723e */ /* 0x000fe400048070ff */
[----:B-1----:R-:W-:Y:S01]  /*b630*/  F2FP.SATFINITE.E4M3.F32.PACK_AB_MERGE_C R3, R12, R99, RZ ;  /* 0x000000630c03723e */ /* 0x002fe200048070ff */
[----:B------:R-:W-:Y:S01]  /*b640*/  BSSY B0, `(.L_x_14042) ;  /* 0x000033a000007945 */ /* 0x000fe20003800000 */
[----:B------:R-:W-:Y:S02]  /*b650*/  F2FP.SATFINITE.E4M3.F32.PACK_AB_MERGE_C R72, R95, R72, RZ ;  /* 0x000000485f48723e */ /* 0x000fe400048070ff */
[----:B------:R-:W-:-:S02]  /*b660*/  F2FP.SATFINITE.E4M3.F32.PACK_AB_MERGE_C R76, R83, R76, RZ ;  /* 0x0000004c534c723e */ /* 0x000fc400048070ff */
[----:B------:R-:W-:Y:S02]  /*b670*/  F2FP.SATFINITE.E4M3.F32.PACK_AB_MERGE_C R80, R91, R80, RZ ;  /* 0x000000505b50723e */ /* 0x000fe400048070ff */
[----:B------:R-:W-:Y:S01]  /*b680*/  F2FP.SATFINITE.E4M3.F32.PACK_AB_MERGE_C R67, R67, R84, RZ ;  /* 0x000000544343723e */ /* 0x000fe200048070ff */
[----:B------:R-:W-:-:S01]  /*b690*/  FADD.FTZ R20, R105, R20 ;  /* 0x0000001469147221 */ /* 0x000fc20000010000 */
[----:B------:R-:W-:Y:S01]  /*b6a0*/  F2FP.SATFINITE.E4M3.F32.PACK_AB_MERGE_C R148, R48, R41, R148 ;  /* 0x000000293094723e */ /* 0x000fe20004807094 */
[----:B------:R-:W-:-:S01]  /*b6b0*/  FADD.FTZ R15, R12, R15 ;  /* 0x0000000f0c0f7221 */ /* 0x000fc20000010000 */
[----:B------:R-:W-:Y:S01]  /*b6c0*/  F2FP.SATFINITE.E4M3.F32.PACK_AB_MERGE_C R150, R77, R52, R150 ;  /* 0x000000344d96723e */ /* 0x000fe20004807096 */
[----:B------:R-:W-:Y:S01]  /*b6d0*/  IMAD.MOV.U32 R24, RZ, RZ, R25 ;  /* 0x000000ffff187224 */ /* 0x000fe200078e0019 */
[----:B------:R-:W-:Y:S01]  /*b6e0*/  F2FP.SATFINITE.E4M3.F32.PACK_AB_MERGE_C R143, R46, R153, R11 ;  /* 0x000000992e8f723e */ /* 0x000fe2000480700b */
[--C-:B------:R-:W-:Y:S01]  /*b6f0*/  IMAD.MOV.U32 R26, RZ, RZ, R25.reuse ;  /* 0x000000ffff1a7224 */ /* 0x100fe200078e0019 */
        /* <DEDUP_REMOVED lines=38> */
[----:B------:R-:W-:Y:S01]  /*b960*/  IMAD.MOV.U32 R54, RZ, RZ, R25 ;  /* 0x000000ffff367224 */ /* 0x000fe200078e0019 */
[----:B------:R-:W-:Y:S06]  /*b970*/  @!P1 BRA `(.L_x_14043) ;  /* 0x0000003000189947 */ /* 0x000fec0003800000 */
[----:B------:R0:W5:Y:S01]  /*b980*/  LDL.LU R9, [R1+0x10] ;  /* 0x0000100001097983 */ /* 0x0001620000300800 */
[----:B------:R-:W-:Y:S02]  /*b990*/  IMAD.MOV.U32 R3, RZ, RZ, R59 ;  /* 0x000000ffff037224 */ /* 0x000fe400078e003b */
[----:B------:R-:W-:Y:S01]  /*b9a0*/  IMAD.MOV.U32 R12, RZ, RZ, R56 ;  /* 0x000000ffff0c7224 */ /* 0x000fe200078e0038 */
[----:B------:R0:W5:Y:S01]  /*b9b0*/  LDL.LU R8, [R1+0x8] ;  /* 0x0000080001087983 */ /* 0x0001620000300800 */
        /* <DEDUP_REMOVED lines=15> */
[----:B0-----:R-:W-:-:S07]  /*bab0*/  CS2R R24, SRZ ;  /* 0x0000000000187805 */ /* 0x001fce000001ff00 */
.L_x_14056:
[----:B-----5:R-:W-:-:S04]  /*bac0*/  ISETP.NE.AND P1, PT, R8, 0x1, PT ;  /* 0x000000010800780c */ /* 0x020fc80003f25270 */
[----:B------:R-:W-:-:S04]  /*bad0*/  SEL R10, RZ, 0x1, P1 ;  /* 0x00000001ff0a7807 */ /* 0x000fc80000800000 */
[----:B------:R-:W-:-:S05]  /*bae0*/  LOP3.LUT R13, R9, R10, RZ, 0x3c, !PT ;  /* 0x0000000a090d7212 */ /* 0x000fca00078e3cff */
[----:B------:R0:W-:Y:S01]  /*baf0*/  STL [R1+0x10], R13 ;  /* 0x0000100d01007387 */ /* 0x0001e20000100800 */
[----:B------:R-:W-:Y:S05]  /*bb00*/  @!P0 BRA `(.L_x_14044) ;  /* 0x0000000000048947 */ /* 0x000fea0003800000 */
[----:B------:R-:W-:Y:S01]  /*bb10*/  BPT.TRAP 0x1 ;  /* 0x000000040000795c */ /* 0x000fe20000300000 */
.L_x_14044:
[----:B------:R-:W-:-:S05]  /*bb20*/  VIADD R10, R8, 0x1 ;  /* 0x00000001080a7836 */ /* 0x000fca0000000000 */
[----:B------:R-:W-:-:S04]  /*bb30*/  ISETP.NE.AND P1, PT, R10, 0x2, PT ;  /* 0x000000020a00780c */ /* 0x000fc80003f25270 */
[----:B------:R-:W-:Y:S02]  /*bb40*/  SEL R11, R10, RZ, P1 ;  /* 0x000000ff0a0b7207 */ /* 0x000fe40000800000 */
[----:B------:R-:W-:-:S03]  /*bb50*/  SHF.L.U32 R10, R13, 0x1f, RZ ;  /* 0x0000001f0d0a7819 */ /* 0x000fc600000006ff */
[----:B------:R1:W-:Y:S01]  /*bb60*/  STL [R1+0x8], R11 ;  /* 0x0000080b01007387 */ /* 0x0003e20000100800 */
[----:B0-----:R-:W-:-:S04]  /*bb70*/  IMAD R13, R11, 0x8, R18 ;  /* 0x000000080b0d7824 */ /* 0x001fc800078e0212 */
[----:B------:R1:W0:Y:S01]  /*bb80*/  SYNCS.PHASECHK.TRANS64.TRYWAIT P1, [R13+URZ+0x13230], R10 ;  /* 0x0132300a0d0075a7 */ /* 0x000222000802017f */
[----:B------:R-:W-:Y:S05]  /*bb90*/  @!P0 BRA `(.L_x_14045) ;  /* 0x0000000000048947 */ /* 0x000fea0003800000 */
[----:B------:R-:W-:Y:S01]  /*bba0*/  BPT.TRAP 0x1 ;  /* 0x000000040000795c */ /* 0x000fe20000300000 */
.L_x_14045:
[----:B------:R-:W-:Y:S01]  /*bbb0*/  IMAD R14, R11, 0x280, R21 ;  /* 0x000002800b0e7824 */ /* 0x000fe200078e0215 */
[----:B------:R-:W-:Y:S03]  /*bbc0*/  BSSY B1, `(.L_x_14046) ;  /* 0x0000006000017945 */ /* 0x000fe60003800000 */
[C---:B------:R-:W-:Y:S01]  /*bbd0*/  VIADD R57, R14.reuse, 0x80 ;  /* 0x000000800e397836 */ /* 0x040fe20000000000 */
[----:B------:R-:W-:Y:S01]  /*bbe0*/  IADD3 R58, R14, 0x100, RZ ;  /* 0x000001000e3a7810 */ /* 0x000fe20007ffe0ff */
[----:B0-----:R-:W-:Y:S06]  /*bbf0*/  @P1 BRA `(.L_x_14047) ;  /* 0x0000000000081947 */ /* 0x001fec0003800000 */
[----:B------:R-:W0:Y:S02]  /*bc00*/  SYNCS.PHASECHK.TRANS64.TRYWAIT P1, [R13+URZ+0x13230], R10 ;  /* 0x0132300a0d0075a7 */ /* 0x000e24000802017f */
[----:B0-----:R-:W-:Y:S05]  /*bc10*/  @!P1 BRA `(.L_x_14048) ;  /* 0x000000e400b49947 */ /* 0x001fea0003800000 */
.L_x_14047:
[----:B------:R-:W-:Y:S05]  /*bc20*/  BSYNC B1 ;  /* 0x0000000000017941 */ /* 0x000fea0003800000 */
.L_x_14046:
[----:B01----:R-:W-:Y:S01]  /*bc30*/  IMAD.MOV.U32 R10, RZ, RZ, R14 ;  /* 0x000000ffff0a7224 */ /* 0x003fe200078e000e */
[----:B------:R-:W-:Y:S01]  /*bc40*/  R2UR UR4, R4 ;  /* 0x00000000040472ca */ /* 0x000fe200000e0000 */
[----:B------:R-:W-:Y:S01]  /*bc50*/  IMAD.MOV.U32 R11, RZ, RZ, -0x7fffffe0 ;  /* 0x80000020ff0b7424 */ /* 0x000fe200078e00ff */
[----:B------:R-:W-:Y:S01]  /*bc60*/  R2UR UR5, R5 ;  /* 0x00000000050572ca */ /* 0x000fe200000e0000 */
[----:B------:R-:W-:Y:S01]  /*bc70*/  WARPGROUP.ARRIVE ;  /* 0x00000000000079c5 */ /* 0x000fe20000000000 */
[----:B------:R-:W-:Y:S01]  /*bc80*/  R2UR UR6, R10 ;  /* 0x000000000a0672ca */ /* 0x000fe200000e0000 */
[----:B------:R-:W-:Y:S01]  /*bc90*/  IMAD.MOV.U32 R10, RZ, RZ, R57 ;  /* 0x000000ffff0a7224 */ /* 0x000fe200078e0039 */
[C---:B------:R-:W-:Y:S01]  /*bca0*/  R2UR UR7, R11.reuse ;  /* 0x000000000b0772ca */ /* 0x040fe200000e0000 */
[----:B------:R-:W-:Y:S01]  /*bcb0*/  VIADD R56, R14, 0x180 ;  /* 0x000001800e387836 */ /* 0x000fe20000000000 */
[----:B------:R-:W-:Y:S01]  /*bcc0*/  R2UR UR11, R11 ;  /* 0x000000000b0b72ca */ /* 0x000fe200000e0000 */
[----:B------:R-:W-:Y:S01]  /*bcd0*/  IMAD.MOV.U32 R57, RZ, RZ, -0x7fffffe0 ;  /* 0x80000020ff397424 */ /* 0x000fe200078e00ff */
[----:B------:R-:W-:Y:S01]  /*bce0*/  R2UR UR10, R10 ;  /* 0x000000000a0a72ca */ /* 0x000fe200000e0000 */
[----:B------:R-:W-:Y:S01]  /*bcf0*/  IMAD.MOV.U32 R10, RZ, RZ, R58 ;  /* 0x000000ffff0a7224 */ /* 0x000fe200078e003a */
[----:B------:R-:W-:Y:S01]  /*bd00*/  R2UR UR8, R4 ;  /* 0x00000000040872ca */ /* 0x000fe200000e0000 */
[----:B------:R-:W-:Y:S01]  /*bd10*/  VIADD R58, R14, 0x102 ;  /* 0x000001020e3a7836 */ /* 0x000fe20000000000 */
[----:B------:R-:W-:Y:S01]  /*bd20*/  R2UR UR9, R5 ;  /* 0x00000000050972ca */ /* 0x000fe200000e0000 */
[----:B------:R-:W-:Y:S01]  /*bd30*/  IMAD.MOV.U32 R59, RZ, RZ, -0x7fffffe0 ;  /* 0x80000020ff3b7424 */ /* 0x000fe200078e00ff */
[----:B------:R-:W-:-:S02]  /*bd40*/  R2UR UR14, R10 ;  /* 0x000000000a0e72ca */ /* 0x000fc400000e0000 */
[----:B------:R-:W-:Y:S01]  /*bd50*/  R2UR UR15, R11 ;  /* 0x000000000b0f72ca */ /* 0x000fe200000e0000 */
[----:B------:R-:W-:Y:S01]  /*bd60*/  QGMMA.64x32x32.F32.E4M3.E4M3 R120, gdesc[UR4], RZ, !UPT, gsb0 ;  /* 0x00600000047879f3 */ /* 0x000fe2000c0008ff */
[----:B------:R-:W-:Y:S02]  /*bd70*/  R2UR UR12, R4 ;  /* 0x00000000040c72ca */ /* 0x000fe400000e0000 */
[----:B------:R-:W-:Y:S02]  /*bd80*/  R2UR UR13, R5 ;  /* 0x00000000050d72ca */ /* 0x000fe400000e0000 */
[----:B------:R-:W-:Y:S01]  /*bd90*/  R2UR UR18, R56 ;  /* 0x00000000381272ca */ /* 0x000fe200000e0000 */
[----:B------:R-:W-:Y:S01]  /*bda0*/  VIADD R56, R14, 0x2 ;  /* 0x000000020e387836 */ /* 0x000fe20000000000 */
[----:B------:R-:W-:Y:S02]  /*bdb0*/  R2UR UR19, R57 ;  /* 0x00000000391372ca */ /* 0x000fe400000e0000 */
[----:B------:R-:W-:-:S02]  /*bdc0*/  R2UR UR16, R4 ;  /* 0x00000000041072ca */ /* 0x000fc400000e0000 */
[----:B------:R-:W-:Y:S02]  /*bdd0*/  R2UR UR17, R5 ;  /* 0x00000000051172ca */ /* 0x000fe400000e0000 */
[----:B------:R-:W-:Y:S02]  /*bde0*/  IADD3 R10, R14, 0x200, RZ ;  /* 0x000002000e0a7810 */ /* 0x000fe40007ffe0ff */
[----:B------:R-:W-:Y:S02]  /*bdf0*/  R2UR UR23, R11 ;  /* 0x000000000b1772ca */ /* 0x000fe400000e0000 */
[----:B------:R-:W-:Y:S01]  /*be00*/  R2UR UR22, R10 ;  /* 0x000000000a1672ca */ /* 0x000fe200000e0000 */
[----:B------:R-:W-:Y:S01]  /*be10*/  VIADD R10, R14, 0x82 ;  /* 0x000000820e0a7836 */ /* 0x000fe20000000000 */
[----:B------:R-:W-:Y:S02]  /*be20*/  R2UR UR26, R56 ;  /* 0x00000000381a72ca */ /* 0x000fe400000e0000 */
[----:B------:R-:W-:Y:S01]  /*be30*/  R2UR UR27, R57 ;  /* 0x00000000391b72ca */ /* 0x000fe200000e0000 */
[----:B------:R-:W-:Y:S01]  /*be40*/  IMAD.MOV.U32 R57, RZ, RZ, -0x7fffffe0 ;  /* 0x80000020ff397424 */ /* 0x000fe200078e00ff */
[----:B------:R-:W-:-:S02]  /*be50*/  R2UR UR20, R4 ;  /* 0x00000000041472ca */ /* 0x000fc400000e0000 */
[----:B------:R-:W-:Y:S02]  /*be60*/  R2UR UR21, R5 ;  /* 0x00000000051572ca */ /* 0x000fe400000e0000 */
[----:B------:R-:W-:Y:S02]  /*be70*/  IADD3 R56, R14, 0x202, RZ ;  /* 0x000002020e387810 */ /* 0x000fe40007ffe0ff */
[----:B------:R-:W-:Y:S02]  /*be80*/  R2UR UR31, R57 ;  /* 0x00000000391f72ca */ /* 0x000fe400000e0000 */
[----:B------:R-:W-:Y:S02]  /*be90*/  R2UR UR30, R56 ;  /* 0x00000000381e72ca */ /* 0x000fe400000e0000 */
[----:B------:R-:W-:Y:S02]  /*bea0*/  R2UR UR24, R6 ;  /* 0x00000000061872ca */ /* 0x000fe400000e0000 */
[----:B------:R-:W-:-:S02]  /*beb0*/  R2UR UR25, R7 ;  /* 0x00000000071972ca */ /* 0x000fc400000e0000 */
[----:B------:R-:W-:Y:S01]  /*bec0*/  R2UR UR6, R10 ;  /* 0x000000000a0672ca */ /* 0x000fe200000e0000 */
[----:B------:R-:W-:Y:S01]  /*bed0*/  VIADD R10, R14, 0x182 ;  /* 0x000001820e0a7836 */ /* 0x000fe20000000000 */
[----:B------:R-:W-:Y:S01]  /*bee0*/  R2UR UR7, R11 ;  /* 0x000000000b0772ca */ /* 0x000fe200000e0000 */
[----:B------:R-:W-:Y:S01]  /*bef0*/  IMAD.MOV.U32 R11, RZ, RZ, -0x7fffffe0 ;  /* 0x80000020ff0b7424 */ /* 0x000fe200078e00ff */
        /* <DEDUP_REMOVED lines=42> */
.L_x_14049:
[----:B------:R-:W-:Y:S01]  /*c1a0*/  SHF.L.U32 R9, R9, 0x1f, RZ ;  /* 0x0000001f09097819 */ /* 0x000fe200000006ff */
[----:B------:R-:W-:-:S04]  /*c1b0*/  IMAD R14, R8, 0x8, R18 ;  /* 0x00000008080e7824 */ /* 0x000fc800078e0212 */
[----:B------:R0:W1:Y:S01]  /*c1c0*/  SYNCS.PHASECHK.TRANS64.TRYWAIT P1, [R14+URZ+0x13250], R9 ;  /* 0x013250090e0075a7 */ /* 0x000062000802017f */
[----:B------:R-:W-:Y:S05]  /*c1d0*/  @!P0 BRA `(.L_x_14050) ;  /* 0x0000000000048947 */ /* 0x000fea0003800000 */
[----:B------:R-:W-:Y:S01]  /*c1e0*/  BPT.TRAP 0x1 ;  /* 0x000000040000795c */ /* 0x000fe20000300000 */
.L_x_14050:
[----:B------:R-:W-:Y:S04]  /*c1f0*/  BSSY B1, `(.L_x_14051) ;  /* 0x0000004000017945 */ /* 0x000fe80003800000 */
[----:B-1----:R-:W-:Y:S05]  /*c200*/  @P1 BRA `(.L_x_14052) ;  /* 0x0000000000081947 */ /* 0x002fea0003800000 */
[----:B------:R-:W1:Y:S02]  /*c210*/  SYNCS.PHASECHK.TRANS64.TRYWAIT P1, [R14+URZ+0x13250], R9 ;  /* 0x013250090e0075a7 */ /* 0x000e64000802017f */
[----:B-1----:R-:W-:Y:S05]  /*c220*/  @!P1 BRA `(.L_x_14053) ;  /* 0x000000e000449947 */ /* 0x002fea0003800000 */
.L_x_14052:
[----:B------:R-:W-:Y:S05]  /*c230*/  BSYNC B1 ;  /* 0x0000000000017941 */ /* 0x000fea0003800000 */
.L_x_14051:
[----:B01----:R-:W-:Y:S01]  /*c240*/  VIADD R9, R18, 0x1000 ;  /* 0x0000100012097836 */ /* 0x003fe20000000000 */
[----:B------:R-:W-:Y:S01]  /*c250*/  WARPGROUP.ARRIVE ;  /* 0x00000000000079c5 */ /* 0x000fe20000000000 */
[----:B------:R-:W-:-:S03]  /*c260*/  IMAD.MOV.U32 R11, RZ, RZ, -0x3ffffff0 ;  /* 0xc0000010ff0b7424 */ /* 0x000fc600078e00ff */
[----:B------:R-:W-:-:S04]  /*c270*/  SHF.R.U32.HI R9, RZ, 0x4, R9 ;  /* 0x00000004ff097819 */ /* 0x000fc80000011609 */
[----:B------:R-:W-:-:S04]  /*c280*/  LOP3.LUT R9, R9, 0x3fff, RZ, 0xc0, !PT ;  /* 0x00003fff09097812 */ /* 0x000fc800078ec0ff */
[----:B------:R-:W-:-:S05]  /*c290*/  LOP3.LUT R9, R9, 0x10000, RZ, 0xfc, !PT ;  /* 0x0001000009097812 */ /* 0x000fca00078efcff */
[----:B------:R-:W-:Y:S01]  /*c2a0*/  IMAD R8, R8, 0x280, R9 ;  /* 0x0000028008087824 */ /* 0x000fe200078e0209 */
[----:B------:R-:W-:-:S03]  /*c2b0*/  MOV R9, 0xc0000010 ;  /* 0xc000001000097802 */ /* 0x000fc60000000f00 */
[C---:B------:R-:W-:Y:S01]  /*c2c0*/  VIADD R10, R8.reuse, 0x80 ;  /* 0x00000080080a7836 */ /* 0x040fe20000000000 */
[----:B------:R-:W-:Y:S02]  /*c2d0*/  R2UR UR6, R8 ;  /* 0x00000000080672ca */ /* 0x000fe400000e0000 */
[----:B------:R-:W-:Y:S01]  /*c2e0*/  R2UR UR7, R9 ;  /* 0x00000000090772ca */ /* 0x000fe200000e0000 */
[----:B------:R-:W-:-:S12]  /*c2f0*/  IMAD.MOV.U32 R9, RZ, RZ, -0x3ffffff0 ;  /* 0xc0000010ff097424 */ /* 0x000fd800078e00ff */
[----:B------:R-:W-:Y:S01]  /*c300*/  QGMMA.64x64x32.F32.E4M3.E4M3 R24, R152, gdesc[UR4], R24, gsb0 ;  /* 0x00e0000498187df3 */ /* 0x000fe20008000818 */
[----:B------:R-:W-:Y:S01]  /*c310*/  R2UR UR6, R10 ;  /* 0x000000000a0672ca */ /* 0x000fe200000e0000 */
[----:B------:R-:W-:Y:S01]  /*c320*/  VIADD R10, R8, 0x100 ;  /* 0x00000100080a7836 */ /* 0x000fe20000000000 */
[----:B------:R-:W-:Y:S01]  /*c330*/  R2UR UR7, R11 ;  /* 0x000000000b0772ca */ /* 0x000fe200000e0000 */
[----:B------:R-:W-:Y:S01]  /*c340*/  IMAD.MOV.U32 R11, RZ, RZ, -0x3ffffff0 ;  /* 0xc0000010ff0b7424 */ /* 0x000fe200078e00ff */
[----:B------:R-:W-:Y:S02]  /*c350*/  WARPGROUP.DEPBAR.LE gsb0, 0x0 ;  /* 0x00008000000079c5 */ /* 0x000fe40000010000 */
[----:B------:R-:W-:-:S09]  /*c360*/  WARPGROUP.ARRIVE ;  /* 0x00000000000079c5 */ /* 0x000fd20000000000 */
[----:B------:R-:W-:Y:S01]  /*c370*/  QGMMA.64x64x32.F32.E4M3.E4M3 R24, R148, gdesc[UR4], R24, gsb0 ;  /* 0x00e0000494187df3 */ /* 0x000fe20008000818 */
[----:B------:R-:W-:Y:S01]  /*c380*/  R2UR UR6, R10 ;  /* 0x000000000a0672ca */ /* 0x000fe200000e0000 */
[C---:B------:R-:W-:Y:S01]  /*c390*/  VIADD R10, R8.reuse, 0x180 ;  /* 0x00000180080a7836 */ /* 0x040fe20000000000 */
[----:B------:R-:W-:Y:S01]  /*c3a0*/  R2UR UR7, R11 ;  /* 0x000000000b0772ca */ /* 0x000fe200000e0000 */
[----:B------:R-:W-:Y:S01]  /*c3b0*/  VIADD R8, R8, 0x200 ;  /* 0x0000020008087836 */ /* 0x000fe20000000000 */
[----:B------:R-:W-:Y:S01]  /*c3c0*/  MOV R11, 0xc0000010 ;  /* 0xc0000010000b7802 */ /* 0x000fe20000000f00 */
[----:B------:R-:W-:Y:S02]  /*c3d0*/  WARPGROUP.DEPBAR.LE gsb0, 0x0 ;  /* 0x00008000000079c5 */ /* 0x000fe40000010000 */
[----:B------:R-:W-:-:S08]  /*c3e0*/  WARPGROUP.ARRIVE ;  /* 0x00000000000079c5 */ /* 0x000fd00000000000 */
[----:B------:R-:W-:Y:S01]  /*c3f0*/  QGMMA.64x64x32.F32.E4M3.E4M3 R24, R136, gdesc[UR4], R24, gsb0 ;  /* 0x00e0000488187df3 */ /* 0x000fe20008000818 */
[----:B------:R-:W-:Y:S02]  /*c400*/  R2UR UR6, R10 ;  /* 0x000000000a0672ca */ /* 0x000fe400000e0000 */
[----:B------:R-:W-:Y:S01]  /*c410*/  R2UR UR7, R11 ;  /* 0x000000000b0772ca */ /* 0x000fe200000e0000 */
[----:B------:R-:W-:Y:S02]  /*c420*/  WARPGROUP.DEPBAR.LE gsb0, 0x0 ;  /* 0x00008000000079c5 */ /* 0x000fe40000010000 */
[----:B------:R-:W-:-:S10]  /*c430*/  WARPGROUP.ARRIVE ;  /* 0x00000000000079c5 */ /* 0x000fd40000000000 */
[----:B------:R-:W-:Y:S01]  /*c440*/  QGMMA.64x64x32.F32.E4M3.E4M3 R24, R140, gdesc[UR4], R24, gsb0 ;  /* 0x00e000048c187df3 */ /* 0x000fe20008000818 */
[----:B------:R-:W-:Y:S02]  /*c450*/  R2UR UR6, R8 ;  /* 0x00000000080672ca */ /* 0x000fe400000e0000 */
[----:B------:R-:W-:Y:S01]  /*c460*/  R2UR UR7, R9 ;  /* 0x00000000090772ca */ /* 0x000fe200000e0000 */
[----:B------:R-:W-:Y:S02]  /*c470*/  WARPGROUP.DEPBAR.LE gsb0, 0x0 ;  /* 0x00008000000079c5 */ /* 0x000fe40000010000 */
[----:B------:R-:W-:-:S10]  /*c480*/  WARPGROUP.ARRIVE ;  /* 0x00000000000079c5 */ /* 0x000fd40000000000 */
[----:B------:R-:W-:Y:S03]  /*c490*/  QGMMA.64x64x32.F32.E4M3.E4M3 R24, R144, gdesc[UR4], R24, gsb0 ;  /* 0x00e0000490187df3 */ /* 0x000fe60008000818 */
[----:B------:R-:W-:Y:S02]  /*c4a0*/  WARPGROUP.DEPBAR.LE gsb0, 0x0 ;  /* 0x00008000000079c5 */ /* 0x000fe40000010000 */
[----:B------:R-:W-:Y:S05]  /*c4b0*/  @!P0 BRA `(.L_x_14054) ;  /* 0x0000000000048947 */ /* 0x000fea0003800000 */
[----:B------:R-:W-:Y:S01]  /*c4c0*/  BPT.TRAP 0x1 ;  /* 0x000000040000795c */ /* 0x000fe20000300000 */
.L_x_14054:
        /* <DEDUP_REMOVED lines=9> */
[----:B------:R-:W-:Y:S02]  /*c560*/  VIADD R132, R13, 0x13240 ;  /* 0x000132400d847836 */ /* 0x000fe40000000000 */
        /* <DEDUP_REMOVED lines=38> */
[----:B-----5:R-:W-:Y:S01]  /*c7d0*/  FMUL.FTZ R97, R2, R100 ;  /* 0x0000006402617220 */ /* 0x020fe20000410000 */
[----:B0-----:R-:W-:Y:S01]  /*c7e0*/  FMNMX.FTZ R100, R8, R12, !PT ;  /* 0x0000000c08647209 */ /* 0x001fe20007810000 */
        /* <DEDUP_REMOVED lines=42> */
[----:B------:R-:W-:-:S03]  /*ca90*/  FMUL.FTZ R71, R2, R71 ;  /* 0x0000004702477220 */ /* 0x000fc60000410000 */
        /* <DEDUP_REMOVED lines=29> */
[----:B------:R-:W-:Y:S01]  /*cc70*/  MUFU.TANH R10, R10 ;  /* 0x0000000a000a7308 */ /* 0x000fe20000002400 */
[----:B-1----:R-:W-:-:S04]  /*cc80*/  FMNMX.FTZ R132, R9, R100, !PT ;  /* 0x0000006409847209 */ /* 0x002fc80007810000 */
[----:B---3--:R-:W-:-:S03]  /*cc90*/  FMNMX.FTZ R132, R120, R132, !PT ;  /* 0x0000008478847209 */ /* 0x008fc60007810000 */
[----:B------:R1:W2:Y:S01]  /*cca0*/  MUFU.TANH R100, R101 ;  /* 0x0000006500647308 */ /* 0x0002a20000002400 */
[----:B----4-:R-:W-:-:S04]  /*ccb0*/  FMNMX.FTZ R132, R121, R132, !PT ;  /* 0x0000008479847209 */ /* 0x010fc80007810000 */
[----:B------:R-:W-:-:S03]  /*ccc0*/  FMNMX.FTZ R132, R124, R132, !PT ;  /* 0x000000847c847209 */ /* 0x000fc60007810000 */
[----:B------:R-:W-:Y:S01]  /*ccd0*/  MUFU.TANH R11, R11 ;  /* 0x0000000b000b7308 */ /* 0x000fe20000002400 */
[----:B0-----:R-:W-:Y:S01]  /*cce0*/  FMNMX.FTZ R132, R125, R132, !PT ;  /* 0x000000847d847209 */ /* 0x001fe20007810000 */
[----:B-1----:R-:W-:-:S03]  /*ccf0*/  FMUL.FTZ R101, R2, R56 ;  /* 0x0000003802657220 */ /* 0x002fc60000410000 */
[----:B-----5:R-:W-:-:S03]  /*cd00*/  FMNMX.FTZ R132, R128, R132, !PT ;  /* 0x0000008480847209 */ /* 0x020fc60007810000 */
[----:B------:R-:W0:Y:S01]  /*cd10*/  MUFU.TANH R101, R101 ;  /* 0x0000006500657308 */ /* 0x000e220000002400 */
[----:B------:R-:W-:-:S04]  /*cd20*/  FMNMX.FTZ R132, R129, R132, !PT ;  /* 0x0000008481847209 */ /* 0x000fc80007810000 */
[----:B------:R-:W-:-:S03]  /*cd30*/  FMNMX.FTZ R132, R104, R132, !PT ;  /* 0x0000008468847209 */ /* 0x000fc60007810000 */
[----:B------:R-:W1:Y:S01]  /*cd40*/  MUFU.TANH R122, R122 ;  /* 0x0000007a007a7308 */ /* 0x000e620000002400 */
        /* <DEDUP_REMOVED lines=21> */
[----:B--2---:R-:W-:-:S04]  /*cea0*/  FMNMX.FTZ R132, R100, R132, !PT ;  /* 0x0000008464847209 */ /* 0x004fc80007810000 */
        /* <DEDUP_REMOVED lines=12> */
[----:B0-----:R-:W-:-:S03]  /*cf70*/  FMNMX.FTZ R132, R101, R132, !PT ;  /* 0x0000008465847209 */ /* 0x001fc60007810000 */
        /* <DEDUP_REMOVED lines=10> */
[----:B------:R-:W-:-:S05]  /*d020*/  FMNMX.FTZ R56, R69, R56, !PT ;  /* 0x0000003845387209 */ /* 0x000fca0007810000 */
[----:B------:R-:W1:Y:S02]  /*d030*/  SHFL.BFLY PT, R132, R56, 0x2, 0x1f ;  /* 0x0c401f0038847f89 */ /* 0x000e6400000e0000 */
[----:B------:R-:W0:Y:S08]  /*d040*/  MUFU.TANH R94, R94 ;  /* 0x0000005e005e7308 */ /* 0x000e300000002400 */
[----:B------:R-:W0:Y:S08]  /*d050*/  MUFU.TANH R95, R95 ;  /* 0x0000005f005f7308 */ /* 0x000e300000002400 */
[----:B------:R-:W0:Y:S01]  /*d060*/  MUFU.TANH R98, R98 ;  /* 0x0000006200627308 */ /* 0x000e220000002400 */
[----:B-1----:R-:W-:-:S07]  /*d070*/  FMNMX.FTZ R56, R56, R132, !PT ;  /* 0x0000008438387209 */ /* 0x002fce0007810000 */
[----:B------:R-:W1:Y:S01]  /*d080*/  MUFU.TANH R99, R99 ;  /* 0x0000006300637308 */ /* 0x000e620000002400 */
[----:B------:R-:W3:Y:S07]  /*d090*/  SHFL.BFLY PT, R132, R56, 0x1, 0x1f ;  /* 0x0c201f0038847f89 */ /* 0x000eee00000e0000 */
[----:B------:R-:W1:Y:S08]  /*d0a0*/  MUFU.TANH R102, R102 ;  /* 0x0000006600667308 */ /* 0x000e700000002400 */
[----:B------:R-:W1:Y:S08]  /*d0b0*/  MUFU.TANH R103, R103 ;  /* 0x0000006700677308 */ /* 0x000e700000002400 */
[----:B------:R-:W1:Y:S01]  /*d0c0*/  MUFU.TANH R74, R74 ;  /* 0x0000004a004a7308 */ /* 0x000e620000002400 */
[----:B---3--:R-:W-:-:S02]  /*d0d0*/  FMNMX.FTZ R56, R56, R132, !PT ;  /* 0x0000008438387209 */ /* 0x008fc40007810000 */
[----:B------:R-:W-:-:S05]  /*d0e0*/  FMNMX.FTZ R132, R10, R3, !PT ;  /* 0x000000030a847209 */ /* 0x000fca0007810000 */
[----:B------:R-:W3:Y:S01]  /*d0f0*/  MUFU.TANH R75, R75 ;  /* 0x0000004b004b7308 */ /* 0x000ee20000002400 */
[----:B------:R-:W-:Y:S01]  /*d100*/  FMNMX.FTZ R132, R11, R132, !PT ;  /* 0x000000840b847209 */ /* 0x000fe20007810000 */
[----:B------:R-:W-:-:S03]  /*d110*/  FADD.FTZ R12, -R56, R12 ;  /* 0x0000000c380c7221 */ /* 0x000fc60000010100 */
[----:B------:R-:W-:-:S03]  /*d120*/  FMNMX.FTZ R132, R122, R132, !PT ;  /* 0x000000847a847209 */ /* 0x000fc60007810000 */
[----:B------:R-:W3:Y:S01]  /*d130*/  MUFU.TANH R78, R78 ;  /* 0x0000004e004e7308 */ /* 0x000ee20000002400 */
[----:B------:R-:W-:-:S04]  /*d140*/  FMNMX.FTZ R132, R123, R132, !PT ;  /* 0x000000847b847209 */ /* 0x000fc80007810000 */
[----:B----4-:R-:W-:-:S03]  /*d150*/  FMNMX.FTZ R132, R126, R132, !PT ;  /* 0x000000847e847209 */ /* 0x010fc60007810000 */
[----:B------:R-:W4:Y:S01]  /*d160*/  MUFU.TANH R79, R79 ;  /* 0x0000004f004f7308 */ /* 0x000f220000002400 */
[----:B-----5:R-:W-:-:S04]  /*d170*/  FMNMX.FTZ R132, R127, R132, !PT ;  /* 0x000000847f847209 */ /* 0x020fc80007810000 */
[----:B------:R-:W-:-:S03]  /*d180*/  FMNMX.FTZ R132, R130, R132, !PT ;  /* 0x0000008482847209 */ /* 0x000fc60007810000 */
[----:B------:R-:W5:Y:S01]  /*d190*/  MUFU.TANH R82, R82 ;  /* 0x0000005200527308 */ /* 0x000f620000002400 */
[----:B------:R-:W-:-:S04]  /*d1a0*/  FMNMX.FTZ R132, R131, R132, !PT ;  /* 0x0000008483847209 */ /* 0x000fc80007810000 */
[----:B------:R-:W-:-:S03]  /*d1b0*/  FMNMX.FTZ R132, R106, R132, !PT ;  /* 0x000000846a847209 */ /* 0x000fc60007810000 */
[----:B------:R-:W5:Y:S01]  /*d1c0*/  MUFU.TANH R83, R83 ;  /* 0x0000005300537308 */ /* 0x000f620000002400 */
[----:B------:R-:W-:-:S04]  /*d1d0*/  FMNMX.FTZ R132, R107, R132, !PT ;  /* 0x000000846b847209 */ /* 0x000fc80007810000 */
[----:B--2---:R-:W-:-:S03]  /*d1e0*/  FMNMX.FTZ R132, R110, R132, !PT ;  /* 0x000000846e847209 */ /* 0x004fc60007810000 */
[----:B------:R-:W2:Y:S01]  /*d1f0*/  MUFU.TANH R86, R86 ;  /* 0x0000005600567308 */ /* 0x000ea20000002400 */
[----:B------:R-:W-:-:S04]  /*d200*/  FMNMX.FTZ R132, R111, R132, !PT ;  /* 0x000000846f847209 */ /* 0x000fc80007810000 */
[----:B------:R-:W-:-:S03]  /*d210*/  FMNMX.FTZ R132, R114, R132, !PT ;  /* 0x0000008472847209 */ /* 0x000fc60007810000 */
[----:B------:R-:W2:Y:S01]  /*d220*/  MUFU.TANH R87, R87 ;  /* 0x0000005700577308 */ /* 0x000ea20000002400 */
[----:B------:R-:W-:-:S04]  /*d230*/  FMNMX.FTZ R132, R115, R132, !PT ;  /* 0x0000008473847209 */ /* 0x000fc80007810000 */
[----:B0-----:R-:W-:-:S03]  /*d240*/  FMNMX.FTZ R132, R118, R132, !PT ;  /* 0x0000008476847209 */ /* 0x001fc60007810000 */
        /* <DEDUP_REMOVED lines=9> */
[----:B------:R0:W2:Y:S01]  /*d2e0*/  MUFU.TANH R132, R58 ;  /* 0x0000003a00847308 */ /* 0x0000a20000002400 */
[----:B-1----:R-:W-:-:S07]  /*d2f0*/  FMNMX.FTZ R133, R99, R133, !PT ;  /* 0x0000008563857209 */ /* 0x002fce0007810000 */
[----:B------:R-:W-:Y:S01]  /*d300*/  MUFU.TANH R67, R67 ;  /* 0x0000004300437308 */ /* 0x000fe20000002400 */
[----:B0-----:R-:W-:-:S04]  /*d310*/  FMNMX.FTZ R58, R102, R133, !PT ;  /* 0x00000085663a7209 */ /* 0x001fc80007810000 */
[----:B------:R-:W-:-:S03]  /*d320*/  FMNMX.FTZ R58, R103, R58, !PT ;  /* 0x0000003a673a7209 */ /* 0x000fc60007810000 */
[----:B------:R-:W0:Y:S01]  /*d330*/  MUFU.TANH R133, R59 ;  /* 0x0000003b00857308 */ /* 0x000e220000002400 */
[----:B------:R-:W-:-:S04]  /*d340*/  FMNMX.FTZ R58, R74, R58, !PT ;  /* 0x0000003a4a3a7209 */ /* 0x000fc80007810000 */
[----:B---3--:R-:W-:-:S03]  /*d350*/  FMNMX.FTZ R58, R75, R58, !PT ;  /* 0x0000003a4b3a7209 */ /* 0x008fc60007810000 */
[----:B------:R-:W1:Y:S01]  /*d360*/  MUFU.TANH R70, R70 ;  /* 0x0000004600467308 */ /* 0x000e620000002400 */
[----:B------:R-:W-:-:S04]  /*d370*/  FMNMX.FTZ R58, R78, R58, !PT ;  /* 0x0000003a4e3a7209 */ /* 0x000fc80007810000 */
[----:B----4-:R-:W-:-:S03]  /*d380*/  FMNMX.FTZ R58, R79, R58, !PT ;  /* 0x0000003a4f3a7209 */ /* 0x010fc60007810000 */
[----:B------:R-:W3:Y:S01]  /*d390*/  MUFU.TANH R71, R71 ;  /* 0x0000004700477308 */ /* 0x000ee20000002400 */
[----:B-----5:R-:W-:-:S04]  /*d3a0*/  FMNMX.FTZ R58, R82, R58, !PT ;  /* 0x0000003a523a7209 */ /* 0x020fc80007810000 */
[----:B------:R-:W-:-:S04]  /*d3b0*/  FMNMX.FTZ R58, R83, R58, !PT ;  /* 0x0000003a533a7209 */ /* 0x000fc80007810000 */
[----:B--2---:R-:W-:-:S04]  /*d3c0*/  FMNMX.FTZ R58, R86, R58, !PT ;  /* 0x0000003a563a7209 */ /* 0x004fc80007810000 */
[----:B------:R-:W-:-:S04]  /*d3d0*/  FMNMX.FTZ R58, R87, R58, !PT ;  /* 0x0000003a573a7209 */ /* 0x000fc80007810000 */
[----:B------:R-:W-:-:S04]  /*d3e0*/  FMNMX.FTZ R58, R132, R58, !PT ;  /* 0x0000003a843a7209 */ /* 0x000fc80007810000 */
[----:B0-----:R-:W-:-:S04]  /*d3f0*/  FMNMX.FTZ R58, R133, R58, !PT ;  /* 0x0000003a853a7209 */ /* 0x001fc80007810000 */
[----:B------:R-:W-:-:S04]  /*d400*/  FMNMX.FTZ R58, R62, R58, !PT ;  /* 0x0000003a3e3a7209 */ /* 0x000fc80007810000 */
[----:B------:R-:W-:-:S04]  /*d410*/  FMNMX.FTZ R58, R63, R58, !PT ;  /* 0x0000003a3f3a7209 */ /* 0x000fc80007810000 */
[----:B------:R-:W-:-:S04]  /*d420*/  FMNMX.FTZ R58, R66, R58, !PT ;  /* 0x0000003a423a7209 */ /* 0x000fc80007810000 */
[----:B------:R-:W-:-:S04]  /*d430*/  FMNMX.FTZ R58, R67, R58, !PT ;  /* 0x0000003a433a7209 */ /* 0x000fc80007810000 */
[----:B-1----:R-:W-:-:S04]  /*d440*/  FMNMX.FTZ R58, R70, R58, !PT ;  /* 0x0000003a463a7209 */ /* 0x002fc80007810000 */
[----:B---3--:R-:W-:-:S05]  /*d450*/  FMNMX.FTZ R58, R71, R58, !PT ;  /* 0x0000003a473a7209 */ /* 0x008fca0007810000 */
        /* <DEDUP_REMOVED lines=98> */
[----:B------:R-:W-:Y:S01]  /*da80*/  FFMA.FTZ R69, R71, R58, -R69 ;  /* 0x0000003a47457223 */ /* 0x000fe20000010845 */
[----:B0-----:R-:W-:-:S05]  /*da90*/  FADD.FTZ R20, R9, R20 ;  /* 0x0000001409147221 */ /* 0x001fca0000010000 */
        /* <DEDUP_REMOVED lines=154> */
.L_x_14055:
[----:B------:R-:W2:Y:S01]  /*e440*/  LDL R71, [R1+0x28] ;  /* 0x0000280001477983 */ /* 0x000ea20000100800 */
[----:B------:R-:W-:Y:S01]  /*e450*/  F2FP.SATFINITE.E4M3.F32.PACK_AB_MERGE_C R120, R121, R120, RZ ;  /* 0x000000787978723e */ /* 0x000fe200048070ff */
[----:B------:R-:W-:-:S03]  /*e460*/  VIADD R14, R14, 0x13260 ;  /* 0x000132600e0e7836 */ /* 0x000fc60000000000 */
[----:B------:R-:W-:Y:S02]  /*e470*/  F2FP.SATFINITE.E4M3.F32.PACK_AB_MERGE_C R120, R9, R8, R120 ;  /* 0x000000080978723e */ /* 0x000fe40004807078 */
[----:B------:R0:W5:Y:S01]  /*e480*/  LDL R9, [R1+0x10] ;  /* 0x0000100001097983 */ /* 0x0001620000100800 */
[----:B------:R-:W-:Y:S02]  /*e490*/  F2FP.SATFINITE.E4M3.F32.PACK_AB_MERGE_C R122, R123, R122, RZ ;  /* 0x0000007a7b7a723e */ /* 0x000fe400048070ff */
[----:B------:R-:W-:Y:S01]  /*e4a0*/  F2FP.SATFINITE.E4M3.F32.PACK_AB_MERGE_C R128, R129, R128, RZ ;  /* 0x000000808180723e */ /* 0x000fe200048070ff */
[----:B------:R0:W5:Y:S01]  /*e4b0*/  LDL R8, [R1+0x8] ;  /* 0x0000080001087983 */ /* 0x0001620000100800 */
[----:B------:R-:W-:Y:S02]  /*e4c0*/  F2FP.SATFINITE.E4M3.F32.PACK_AB_MERGE_C R108, R109, R108, RZ ;  /* 0x0000006c6d6c723e */ /* 0x000fe400048070ff */
[----:B------:R-:W-:Y:S02]  /*e4d0*/  F2FP.SATFINITE.E4M3.F32.PACK_AB_MERGE_C R110, R111, R110, RZ ;  /* 0x0000006e6f6e723e */ /* 0x000fe400048070ff */
[----:B------:R-:W-:-:S02]  /*e4e0*/  F2FP.SATFINITE.E4M3.F32.PACK_AB_MERGE_C R116, R117, R116, RZ ;  /* 0x000000747574723e */ /* 0x000fc400048070ff */
[----:B------:R-:W-:Y:S02]  /*e4f0*/  F2FP.SATFINITE.E4M3.F32.PACK_AB_MERGE_C R130, R131, R130, RZ ;  /* 0x000000828382723e */ /* 0x000fe400048070ff */
[----:B------:R-:W-:Y:S02]  /*e500*/  PRMT R14, R136, 0x654, R14 ;  /* 0x00000654880e7816 */ /* 0x000fe4000000000e */
[----:B------:R-:W-:Y:S02]  /*e510*/  F2FP.SATFINITE.E4M3.F32.PACK_AB_MERGE_C R3, R3, R68, RZ ;  /* 0x000000440303723e */ /* 0x000fe400048070ff */
[----:B------:R-:W-:Y:S01]  /*e520*/  F2FP.SATFINITE.E4M3.F32.PACK_AB_MERGE_C R122, R11, R10, R122 ;  /* 0x0000000a0b7a723e */ /* 0x000fe2000480707a */
[----:B------:R0:W-:Y:S01]  /*e530*/  SYNCS.ARRIVE.TRANS64.RED.A1T0 RZ, [R14+URZ], RZ ;  /* 0x000000ff0eff79a7 */ /* 0x0001e2000810043f */
[----:B------:R-:W-:Y:S02]  /*e540*/  F2FP.SATFINITE.E4M3.F32.PACK_AB_MERGE_C R128, R125, R124, R128 ;  /* 0x0000007c7d80723e */ /* 0x000fe40004807080 */
[----:B------:R-:W-:-:S02]  /*e550*/  F2FP.SATFINITE.E4M3.F32.PACK_AB_MERGE_C R108, R105, R104, R108 ;  /* 0x00000068696c723e */ /* 0x000fc4000480706c */
[----:B------:R-:W-:Y:S02]  /*e560*/  F2FP.SATFINITE.E4M3.F32.PACK_AB_MERGE_C R110, R107, R106, R110 ;  /* 0x0000006a6b6e723e */ /* 0x000fe4000480706e */
[----:B------:R-:W-:Y:S02]  /*e570*/  F2FP.SATFINITE.E4M3.F32.PACK_AB_MERGE_C R116, R113, R112, R116 ;  /* 0x000000707174723e */ /* 0x000fe40004807074 */
        /* <DEDUP_REMOVED lines=66> */
[----:B------:R-:W-:Y:S01]  /*e9a0*/  IMAD.MOV.U32 R150, RZ, RZ, R116 ;  /* 0x000000ffff967224 */ /* 0x000fe200078e0074 */
[----:B--2---:R-:W-:-:S02]  /*e9b0*/  ISETP.GT.AND P1, PT, R0, R71, PT ;  /* 0x000000470000720c */ /* 0x004fc40003f24270 */
[----:B------:R-:W-:-:S11]  /*e9c0*/  IADD3 R0, R0, -0x1, RZ ;  /* 0xffffffff00007810 */ /* 0x000fd60007ffe0ff */
[----:B0-----:R-:W-:Y:S05]  /*e9d0*/  @P1 BRA `(.L_x_14056) ;  /* 0xffffffd000381947 */ /* 0x001fea000383ffff */
.L_x_14043:
[----:B------:R-:W-:Y:S05]  /*e9e0*/  BSYNC B0 ;  /* 0x0000000000007941 */ /* 0x000fea0003800000 */
.L_x_14042:
[----:B------:R-:W-:Y:S06]  /*e9f0*/  BAR.ARV 0x8, 0x200 ;  /* 0x0208000000007b1d */ /* 0x000fec0000002000 */
[----:B------:R-:W-:Y:S05]  /*ea00*/  @!P0 BRA `(.L_x_14057) ;  /* 0x0000000000048947 */ /* 0x000fea0003800000 */
[----:B------:R-:W-:Y:S01]  /*ea10*/  BPT.TRAP 0x1 ;  /* 0x000000040000795c */ /* 0x000fe20000300000 */
.L_x_14057:
[----:B------:R-:W2:Y:S04]  /*ea20*/  LDL R0, [R1+0x10] ;  /* 0x0000100001007983 */ /* 0x000ea80000100800 */
[----:B------:R-:W3:Y:S01]  /*ea30*/  LDL R2, [R1+0x8] ;  /* 0x0000080001027983 */ /* 0x000ee20000100800 */
[----:B--2---:R-:W-:Y:S01]  /*ea40*/  SHF.L.U32 R3, R0, 0x1f, RZ ;  /* 0x0000001f00037819 */ /* 0x004fe200000006ff */
[----:B---3-5:R-:W-:-:S04]  /*ea50*/  IMAD R8, R2, 0x8, R18 ;  /* 0x0000000802087824 */ /* 0x028fc800078e0212 */
[----:B------:R0:W1:Y:S01]  /*ea60*/  SYNCS.PHASECHK.TRANS64.TRYWAIT P1, [R8+URZ+0x13250], R3 ;  /* 0x01325003080075a7 */ /* 0x000062000802017f */
[----:B------:R-:W-:Y:S05]  /*ea70*/  @!P0 BRA `(.L_x_14058) ;  /* 0x0000000000048947 */ /* 0x000fea0003800000 */
[----:B------:R-:W-:Y:S01]  /*ea80*/  BPT.TRAP 0x1 ;  /* 0x000000040000795c */ /* 0x000fe20000300000 */
.L_x_14058:
[----:B------:R-:W-:Y:S04]  /*ea90*/  BSSY B0, `(.L_x_14059) ;  /* 0x0000004000007945 */ /* 0x000fe80003800000 */
[----:B-1----:R-:W-:Y:S05]  /*eaa0*/  @P1 BRA `(.L_x_14060) ;  /* 0x0000000000081947 */ /* 0x002fea0003800000 */
[----:B------:R-:W1:Y:S02]  /*eab0*/  SYNCS.PHASECHK.TRANS64.TRYWAIT P1, [R8+URZ+0x13250], R3 ;  /* 0x01325003080075a7 */ /* 0x000e64000802017f */
[----:B-1----:R-:W-:Y:S05]  /*eac0*/  @!P1 BRA `(.L_x_14061) ;  /* 0x000000b800309947 */ /* 0x002fea0003800000 */
.L_x_14060:
[----:B------:R-:W-:Y:S05]  /*ead0*/  BSYNC B0 ;  /* 0x0000000000007941 */ /* 0x000fea0003800000 */
.L_x_14059:
[----:B------:R-:W2:Y:S04]  /*eae0*/  LDL R57, [R1+0x8] ;  /* 0x0000080001397983 */ /* 0x000ea80000100800 */
[----:B------:R-:W3:Y:S04]  /*eaf0*/  LDL R0, [R1+0x50] ;  /* 0x0000500001007983 */ /* 0x000ee80000100800 */
[----:B------:R-:W4:Y:S01]  /*eb00*/  LDL R9, [R1+0x38] ;  /* 0x0000380001097983 */ /* 0x000f220000100800 */
[----:B------:R-:W-:Y:S01]  /*eb10*/  VIADD R18, R18, 0x1000 ;  /* 0x0000100012127836 */ /* 0x000fe20000000000 */
[----:B------:R-:W-:-:S04]  /*eb20*/  ULDC.64 UR4, c[0x0][0x9a0] ;  /* 0x0002680000047ab9 */ /* 0x000fc80000000a00 */
[----:B------:R-:W-:-:S04]  /*eb30*/  SHF.R.U32.HI R18, RZ, 0x4, R18 ;  /* 0x00000004ff127819 */ /* 0x000fc80000011612 */
[----:B------:R-:W-:-:S04]  /*eb40*/  LOP3.LUT R18, R18, 0x3fff, RZ, 0xc0, !PT ;  /* 0x00003fff12127812 */ /* 0x000fc800078ec0ff */
[----:B------:R-:W-:Y:S02]  /*eb50*/  LOP3.LUT R18, R18, 0x10000, RZ, 0xfc, !PT ;  /* 0x0001000012127812 */ /* 0x000fe400078efcff */
[----:B01----:R-:W-:Y:S02]  /*eb60*/  MOV R3, 0xc0000010 ;  /* 0xc000001000037802 */ /* 0x003fe40000000f00 */
[----:B------:R-:W-:Y:S02]  /*eb70*/  ISETP.NE.U32.AND P1, PT, RZ, UR4, PT ;  /* 0x00000004ff007c0c */ /* 0x000fe4000bf25070 */
[----:B------:R-:W-:Y:S02]  /*eb80*/  R2UR UR7, R3 ;  /* 0x00000000030772ca */ /* 0x000fe400000e0000 */
[----:B------:R-:W-:Y:S01]  /*eb90*/  ISETP.NE.AND.EX P1, PT, RZ, UR5, PT, P1 ;  /* 0x00000005ff007c0c */ /* 0x000fe2000bf25310 */
[----:B------:R-:W-:-:S12]  /*eba0*/  WARPGROUP.ARRIVE ;  /* 0x00000000000079c5 */ /* 0x000fd80000000000 */
[----:B------:R-:W3:Y:S08]  /*ebb0*/  @P1 LDC.64 R6, c[0x0][0x9c8] ;  /* 0x00027200ff061b82 */ /* 0x000ef00000000a00 */
[----:B------:R-:W0:Y:S01]  /*ebc0*/  @P1 LDC.64 R4, c[0x0][0x9d0] ;  /* 0x00027400ff041b82 */ /* 0x000e220000000a00 */
[----:B--2---:R-:W-:-:S05]  /*ebd0*/  IMAD R2, R57, 0x280, R18 ;  /* 0x0000028039027824 */ /* 0x004fca00078e0212 */
[----:B------:R-:W-:-:S13]  /*ebe0*/  R2UR UR6, R2 ;  /* 0x00000000020672ca */ /* 0x000fda00000e0000 */
[----:B------:R-:W-:Y:S01]  /*ebf0*/  QGMMA.64x64x32.F32.E4M3.E4M3 R24, R152, gdesc[UR4], R24, gsb0 ;  /* 0x00e0000498187df3 */ /* 0x000fe20008000818 */
[----:B---3--:R-:W-:-:S04]  /*ec00*/  @P1 IMAD R0, R0, R6, RZ ;  /* 0x0000000600001224 */ /* 0x008fc800078e02ff */
[C---:B----4-:R-:W-:Y:S02]  /*ec10*/  @P1 IMAD R3, R9.reuse, R7, R0 ;  /* 0x0000000709031224 */ /* 0x050fe400078e0200 */
[----:B------:R-:W-:-:S04]  /*ec20*/  @P1 IMAD.WIDE.U32 R6, R9, R6, RZ ;  /* 0x0000000609061225 */ /* 0x000fc800078e00ff */
[----:B------:R-:W-:Y:S02]  /*ec30*/  @P1 IMAD.IADD R7, R7, 0x1, R3 ;  /* 0x0000000107071824 */ /* 0x000fe400078e0203 */
[----:B0-----:R-:W-:-:S04]  /*ec40*/  @P1 IMAD.WIDE.U32 R6, R22, R4, R6 ;  /* 0x0000000416061225 */ /* 0x001fc800078e0006 */
[----:B------:R-:W-:Y:S01]  /*ec50*/  @P1 IMAD R5, R22, R5, R7 ;  /* 0x0000000516051224 */ /* 0x000fe200078e0207 */
[----:B------:R-:W-:-:S04]  /*ec60*/  @P1 LEA R4, P2, R6, UR4, 0x2 ;  /* 0x0000000406041c11 */ /* 0x000fc8000f8410ff */
[----:B------:R-:W-:Y:S01]  /*ec70*/  @P1 LEA.HI.X R5, R6, UR5, R5, 0x2, P2 ;  /* 0x0000000506051c11 */ /* 0x000fe200090f1405 */
[----:B------:R-:W-:-:S06]  /*ec80*/  IMAD.MOV.U32 R6, RZ, RZ, 0x3f800000 ;  /* 0x3f800000ff067424 */ /* 0x000fcc00078e00ff */
[----:B------:R0:W2:Y:S02]  /*ec90*/  @P1 LDG.E R6, desc[UR40][R4.64] ;  /* 0x0000002804061981 */ /* 0x0000a4000c1e1900 */
[----:B0-----:R-:W-:Y:S02]  /*eca0*/  VIADD R4, R2, 0x80 ;  /* 0x0000008002047836 */ /* 0x001fe40000000000 */
[----:B------:R-:W-:-:S03]  /*ecb0*/  IMAD.MOV.U32 R5, RZ, RZ, -0x3ffffff0 ;  /* 0xc0000010ff057424 */ /* 0x000fc600078e00ff */
[----:B------:R-:W-:Y:S02]  /*ecc0*/  R2UR UR6, R4 ;  /* 0x00000000040672ca */ /* 0x000fe400000e0000 */
[----:B------:R-:W-:Y:S01]  /*ecd0*/  R2UR UR7, R5 ;  /* 0x00000000050772ca */ /* 0x000fe200000e0000 */
[----:B------:R-:W-:Y:S02]  /*ece0*/  WARPGROUP.DEPBAR.LE gsb0, 0x0 ;  /* 0x00008000000079c5 */ /* 0x000fe40000010000 */
[----:B------:R-:W-:-:S10]  /*ecf0*/  WARPGROUP.ARRIVE ;  /* 0x00000000000079c5 */ /* 0x000fd40000000000 */
[----:B------:R-:W-:Y:S01]  /*ed00*/  QGMMA.64x64x32.F32.E4M3.E4M3 R24, R148, gdesc[UR4], R24, gsb0 ;  /* 0x00e0000494187df3 */ /* 0x000fe20008000818 */
[----:B------:R-:W-:Y:S01]  /*ed10*/  VIADD R4, R2, 0x100 ;  /* 0x0000010002047836 */ /* 0x000fe20000000000 */
[----:B------:R-:W-:-:S04]  /*ed20*/  MOV R5, 0xc0000010 ;  /* 0xc000001000057802 */ /* 0x000fc80000000f00 */
[----:B------:R-:W-:Y:S02]  /*ed30*/  R2UR UR6, R4 ;  /* 0x00000000040672ca */ /* 0x000fe400000e0000 */
[----:B------:R-:W-:Y:S01]  /*ed40*/  R2UR UR7, R5 ;  /* 0x00000000050772ca */ /* 0x000fe200000e0000 */
[----:B------:R-:W-:Y:S02]  /*ed50*/  VIADD R4, R2, 0x180 ;  /* 0x0000018002047836 */ /* 0x000fe40000000000 */
[----:B------:R-:W-:Y:S01]  /*ed60*/  IMAD.MOV.U32 R5, RZ, RZ, -0x3ffffff0 ;  /* 0xc0000010ff057424 */ /* 0x000fe200078e00ff */
[----:B------:R-:W-:Y:S02]  /*ed70*/  WARPGROUP.DEPBAR.LE gsb0, 0x0 ;  /* 0x00008000000079c5 */ /* 0x000fe40000010000 */
[----:B------:R-:W-:-:S07]  /*ed80*/  WARPGROUP.ARRIVE ;  /* 0x00000000000079c5 */ /* 0x000fce0000000000 */
[----:B------:R-:W-:Y:S01]  /*ed90*/  QGMMA.64x64x32.F32.E4M3.E4M3 R24, R136, gdesc[UR4], R24, gsb0 ;  /* 0x00e0000488187df3 */ /* 0x000fe20008000818 */
[----:B------:R-:W-:Y:S02]  /*eda0*/  R2UR UR6, R4 ;  /* 0x00000000040672ca */ /* 0x000fe400000e0000 */
[----:B------:R-:W-:Y:S01]  /*edb0*/  R2UR UR7, R5 ;  /* 0x00000000050772ca */ /* 0x000fe200000e0000 */
[----:B------:R-:W0:Y:S04]  /*edc0*/  SHFL.BFLY PT, R3, R20, 0x2, 0x1f ;  /* 0x0c401f0014037f89 */ /* 0x000e2800000e0000 */
[----:B------:R-:W1:Y:S01]  /*edd0*/  SHFL.BFLY PT, R4, R15, 0x2, 0x1f ;  /* 0x0c401f000f047f89 */ /* 0x000e6200000e0000 */
[----:B------:R-:W-:Y:S01]  /*ede0*/  VIADD R2, R2, 0x200 ;  /* 0x0000020002027836 */ /* 0x000fe20000000000 */
[----:B------:R-:W-:-:S02]  /*edf0*/  WARPGROUP.DEPBAR.LE gsb0, 0x0 ;  /* 0x00008000000079c5 */ /* 0x000fc40000010000 */
[----:B------:R-:W-:-:S06]  /*ee00*/  WARPGROUP.ARRIVE ;  /* 0x00000000000079c5 */ /* 0x000fcc0000000000 */
[----:B------:R-:W-:Y:S01]  /*ee10*/  QGMMA.64x64x32.F32.E4M3.E4M3 R24, R140, gdesc[UR4], R24, gsb0 ;  /* 0x00e000048c187df3 */ /* 0x000fe20008000818 */
[----:B0-----:R-:W-:-:S01]  /*ee20*/  FADD.FTZ R0, R3, R20 ;  /* 0x0000001403007221 */ /* 0x001fc20000010000 */
[----:B------:R-:W-:Y:S01]  /*ee30*/  IMAD.MOV.U32 R3, RZ, RZ, -0x3ffffff0 ;  /* 0xc0000010ff037424 */ /* 0x000fe200078e00ff */
[----:B------:R-:W-:-:S04]  /*ee40*/  R2UR UR6, R2 ;  /* 0x00000000020672ca */ /* 0x000fc800000e0000 */
[----:B------:R-:W-:Y:S01]  /*ee50*/  R2UR UR7, R3 ;  /* 0x00000000030772ca */ /* 0x000fe200000e0000 */
[----:B------:R-:W0:Y:S01]  /*ee60*/  SHFL.BFLY PT, R5, R0, 0x1, 0x1f ;  /* 0x0c201f0000057f89 */ /* 0x000e2200000e0000 */
[----:B-1----:R-:W-:-:S05]  /*ee70*/  FADD.FTZ R4, R4, R15 ;  /* 0x0000000f04047221 */ /* 0x002fca0000010000 */
[----:B------:R-:W1:Y:S01]  /*ee80*/  SHFL.BFLY PT, R3, R4, 0x1, 0x1f ;  /* 0x0c201f0004037f89 */ /* 0x000e6200000e0000 */
[----:B0-----:R-:W-:-:S05]  /*ee90*/  FADD.FTZ R9, R0, R5 ;  /* 0x0000000500097221 */ /* 0x001fca0000010000 */
[----:B------:R-:W-:Y:S01]  /*eea0*/  FSETP.NE.FTZ.AND P1, PT, R9, RZ, PT ;  /* 0x000000ff0900720b */ /* 0x000fe20003f35000 */
[----:B-1----:R-:W-:-:S01]  /*eeb0*/  FADD.FTZ R10, R4, R3 ;  /* 0x00000003040a7221 */ /* 0x002fc20000010000 */
[----:B------:R-:W-:Y:S01]  /*eec0*/  FMUL.FTZ R11, R9, 0.00390625 ;  /* 0x3b800000090b7820 */ /* 0x000fe20000410000 */
[----:B------:R-:W-:Y:S02]  /*eed0*/  WARPGROUP.DEPBAR.LE gsb0, 0x0 ;  /* 0x00008000000079c5 */ /* 0x000fe40000010000 */
[----:B------:R-:W-:-:S06]  /*eee0*/  WARPGROUP.ARRIVE ;  /* 0x00000000000079c5 */ /* 0x000fcc0000000000 */
[----:B------:R-:W-:Y:S01]  /*eef0*/  QGMMA.64x64x32.F32.E4M3.E4M3 R24, R144, gdesc[UR4], R24, gsb0 ;  /* 0x00e0000490187df3 */ /* 0x000fe20008000818 */
[----:B------:R-:W-:Y:S01]  /*ef00*/  FMUL.FTZ R12, R10, 0.00390625 ;  /* 0x3b8000000a0c7820 */ /* 0x000fe20000410000 */
[----:B------:R-:W-:Y:S01]  /*ef10*/  IMAD.MOV.U32 R3, RZ, RZ, RZ ;  /* 0x000000ffff037224 */ /* 0x000fe200078e00ff */
[----:B------:R-:W-:-:S03]  /*ef20*/  FSETP.NE.FTZ.AND P2, PT, R11, RZ, PT ;  /* 0x000000ff0b00720b */ /* 0x000fc60003f55000 */
[----:B------:R-:W-:Y:S02]  /*ef30*/  FSETP.NE.FTZ.AND P3, PT, R12, RZ, PT ;  /* 0x000000ff0c00720b */ /* 0x000fe40003f75000 */
[----:B------:R-:W-:Y:S01]  /*ef40*/  @P1 MUFU.RCP R3, R9 ;  /* 0x0000000900031308 */ /* 0x000fe20000001000 */
[----:B------:R-:W-:Y:S02]  /*ef50*/  FSETP.NE.FTZ.AND P1, PT, R10, RZ, PT ;  /* 0x000000ff0a00720b */ /* 0x000fe40003f35000 */
[----:B------:R-:W-:-:S05]  /*ef60*/  MOV R7, RZ ;  /* 0x000000ff00077202 */ /* 0x000fca0000000f00 */
        /* <DEDUP_REMOVED lines=16> */
.L_x_14062:
[----:B------:R-:W2:Y:S01]  /*f070*/  LDL.LU R2, [R1+0x20] ;  /* 0x0000200001027983 */ /* 0x000ea20000300800 */
[-C--:B------:R-:W-:Y:S01]  /*f080*/  FMUL.FTZ R13, R24, R3.reuse ;  /* 0x00000003180d7220 */ /* 0x080fe20000410000 */
[----:B------:R-:W-:Y:S02]  /*f090*/  VIADD R8, R8, 0x13260 ;  /* 0x0001326008087836 */ /* 0x000fe40000000000 */
[-C--:B------:R-:W-:Y:S01]  /*f0a0*/  FMUL.FTZ R7, R29, R3.reuse ;  /* 0x000000031d077220 */ /* 0x080fe20000410000 */
[----:B------:R-:W3:Y:S04]  /*f0b0*/  LDL.LU R24, [R1+0x10] ;  /* 0x0000100001187983 */ /* 0x000ee80000300800 */
[----:B------:R-:W4:Y:S01]  /*f0c0*/  LDL.LU R18, [R1+0x4c] ;  /* 0x00004c0001127983 */ /* 0x000f220000300800 */
        /* <DEDUP_REMOVED lines=30> */
[----:B--2---:R-:W-:-:S04]  /*f2b0*/  PRMT R2, R2, 0x654, R8 ;  /* 0x0000065402027816 */ /* 0x004fc80000000008 */
[----:B------:R0:W-:Y:S02]  /*f2c0*/  SYNCS.ARRIVE.TRANS64.RED.A1T0 RZ, [R2+URZ], RZ ;  /* 0x000000ff02ff79a7 */ /* 0x0001e4000810043f */
[----:B0-----:R-:W-:Y:S02]  /*f2d0*/  VIADD R2, R57, 0x1 ;  /* 0x0000000139027836 */ /* 0x001fe40000000000 */
[----:B------:R-:W-:-:S03]  /*f2e0*/  FMUL.FTZ R8, R33, R3 ;  /* 0x0000000321087220 */ /* 0x000fc60000410000 */
[----:B------:R-:W-:-:S04]  /*f2f0*/  ISETP.NE.AND P1, PT, R2, 0x2, PT ;  /* 0x000000020200780c */ /* 0x000fc80003f25270 */
[----:B------:R-:W-:Y:S02]  /*f300*/  SEL R3, RZ, 0x1, P1 ;  /* 0x00000001ff037807 */ /* 0x000fe40000800000 */
[----:B------:R-:W-:Y:S01]  /*f310*/  SEL R2, R2, RZ, P1 ;  /* 0x000000ff02027207 */ /* 0x000fe20000800000 */
[----:B----4-:R-:W-:Y:S01]  /*f320*/  VIADD R18, R18, 0x1 ;  /* 0x0000000112127836 */ /* 0x010fe20000000000 */
[----:B---3--:R-:W-:-:S03]  /*f330*/  LOP3.LUT R24, R24, R3, RZ, 0x3c, !PT ;  /* 0x0000000318187212 */ /* 0x008fc600078e3cff */
[----:B------:R0:W-:Y:S04]  /*f340*/  STL [R1+0x8], R2 ;  /* 0x0000080201007387 */ /* 0x0001e80000100800 */
[----:B------:R0:W-:Y:S04]  /*f350*/  STL [R1+0x10], R24 ;  /* 0x0000101801007387 */ /* 0x0001e80000100800 */
[----:B------:R0:W-:Y:S02]  /*f360*/  STL [R1+0x4c], R18 ;  /* 0x00004c1201007387 */ /* 0x0001e40000100800 */
.L_x_14012:
[----:B------:R-:W2:Y:S01]  /*f370*/  LDL R70, [R1+0x40] ;  /* 0x0000400001467983 */ /* 0x000ea20000100800 */
[----:B------:R-:W1:Y:S01]  /*f380*/  S2UR UR4, SR_CgaCtaId ;  /* 0x00000000000479c3 */ /* 0x000e620000008800 */
[----:B0-----:R-:W-:Y:S01]  /*f390*/  MOV R18, 0x400 ;  /* 0x0000040000127802 */ /* 0x001fe20000000f00 */
[----:B------:R-:W-:Y:S01]  /*f3a0*/  BSSY B0, `(.L_x_14063) ;  /* 0x000029e000007945 */ /* 0x000fe20003800000 */
[----:B------:R-:W0:Y:S01]  /*f3b0*/  S2R R31, SR_TID.X ;  /* 0x00000000001f7919 */ /* 0x000e220000002100 */
[----:B-1----:R-:W-:-:S04]  /*f3c0*/  MOV R2, UR4 ;  /* 0x0000000400027c02 */ /* 0x002fc80008000f00 */
[----:B------:R-:W-:Y:S01]  /*f3d0*/  LEA R18, R2, R18, 0x18 ;  /* 0x0000001202127211 */ /* 0x000fe200078ec0ff */
[----:B------:R-:W-:Y:S01]  /*f3e0*/  BAR.SYNC.DEFER_BLOCKING 0x5, 0x200 ;  /* 0x0148000000007b1d */ /* 0x000fe20000010000 */
[----:B0-----:R-:W-:-:S05]  /*f3f0*/  VIADD R76, R31, 0xffffff80 ;  /* 0xffffff801f4c7836 */ /* 0x001fca0000000000 */
[----:B------:R0:W-:Y:S01]  /*f400*/  STL [R1+0x20], R2 ;  /* 0x0000200201007387 */ /* 0x0001e20000100800 */
[----:B------:R-:W-:-:S04]  /*f410*/  SHF.R.S32.HI R68, RZ, 0x1f, R76 ;  /* 0x0000001fff447819 */ /* 0x000fc8000001144c */
[----:B------:R-:W-:-:S04]  /*f420*/  LEA.HI R68, R68, R76, RZ, 0x3 ;  /* 0x0000004c44447211 */ /* 0x000fc800078f18ff */
[----:B------:R-:W-:-:S05]  /*f430*/  LOP3.LUT R68, R68, 0xfffffff8, RZ, 0xc0, !PT ;  /* 0xfffffff844447812 */ /* 0x000fca00078ec0ff */
[----:B------:R-:W-:Y:S01]  /*f440*/  IMAD.IADD R68, R76, 0x1, -R68 ;  /* 0x000000014c447824 */ /* 0x000fe200078e0a44 */
[----:B------:R0:W1:Y:S03]  /*f450*/  LDS.128 R24, [R18+0x132d0] ;  /* 0x0132d00012187984 */ /* 0x0000660000000c00 */
[----:B------:R-:W-:-:S05]  /*f460*/  IMAD.SHL.U32 R61, R68, 0x8, RZ ;  /* 0x00000008443d7824 */ /* 0x000fca00078e00ff */
[----:B------:R-:W-:Y:S01]  /*f470*/  SHF.R.S32.HI R62, RZ, 0x1f, R61 ;  /* 0x0000001fff3e7819 */ /* 0x000fe2000001143d */
[----:B------:R-:W-:Y:S06]  /*f480*/  BAR.ARV 0x4, 0x200 ;  /* 0x0108000000007b1d */ /* 0x000fec0000002000 */
[----:B--2---:R-:W-:-:S13]  /*f490*/  ISETP.NE.AND P1, PT, R70, RZ, PT ;  /* 0x000000ff4600720c */ /* 0x004fda0003f25270 */
[----:B------:R-:W2:Y:S02]  /*f4a0*/  @!P1 LDC R70, c[0x0][0xad4] ;  /* 0x0002b500ff469b82 */ /* 0x000ea40000000800 */
[----:B--2---:R0:W-:Y:S01]  /*f4b0*/  @!P1 STL [R1+0x40], R70 ;  /* 0x0000404601009387 */ /* 0x0041e20000100800 */
[----:B-1----:R-:W-:Y:S05]  /*f4c0*/  @P0 BRA `(.L_x_14064) ;  /* 0x0000001c00ac0947 */ /* 0x002fea0003800000 */
[----:B------:R-:W2:Y:S01]  /*f4d0*/  LDL.LU R40, [R1+0x38] ;  /* 0x0000380001287983 */ /* 0x000ea20000300800 */
[----:B0-----:R-:W-:Y:S01]  /*f4e0*/  IMAD.SHL.U32 R2, R31, 0x4, RZ ;  /* 0x000000041f027824 */ /* 0x001fe200078e00ff */
[----:B------:R-:W-:Y:S01]  /*f4f0*/  ULDC.64 UR4, c[0x4][0x38] ;  /* 0x01000e0000047ab9 */ /* 0x000fe20000000a00 */
[----:B------:R-:W-:Y:S01]  /*f500*/  ULDC.64 UR6, c[0x0][0xc08] ;  /* 0x0003020000067ab9 */ /* 0x000fe20000000a00 */
[----:B------:R-:W3:Y:S04]  /*f510*/  LDL.LU R44, [R1+0x50] ;  /* 0x00005000012c7983 */ /* 0x000ee80000300800 */
[----:B------:R-:W4:Y:S01]  /*f520*/  LDL R48, [R1+0xa0] ;  /* 0x0000a00001307983 */ /* 0x000f220000100800 */
[----:B------:R-:W-:-:S03]  /*f530*/  LOP3.LUT R2, R2, 0xc, RZ, 0xc0, !PT ;  /* 0x0000000c02027812 */ /* 0x000fc600078ec0ff */
[----:B------:R-:W4:Y:S01]  /*f540*/  LDL.LU R66, [R1+0x44] ;  /* 0x0000440001427983 */ /* 0x000f220000300800 */
[----:B------:R-:W-:Y:S01]  /*f550*/  BAR.SYNC.DEFER_BLOCKING 0x1, 0x180 ;  /* 0x0046000000007b1d */ /* 0x000fe20000010000 */
[----:B------:R-:W-:-:S05]  /*f560*/  IADD3 R2, P0, R2, UR4, RZ ;  /* 0x0000000402027c10 */ /* 0x000fca000ff1e0ff */
[----:B------:R-:W-:Y:S01]  /*f570*/  IMAD.X R3, RZ, RZ, UR5, P0 ;  /* 0x00000005ff037e24 */ /* 0x000fe200080e06ff */
[----:B------:R-:W-:Y:S01]  /*f580*/  ULDC.64 UR4, c[0x0][0xc00] ;  /* 0x0003000000047ab9 */ /* 0x000fe20000000a00 */
[----:B------:R-:W4:Y:S04]  /*f590*/  LDL.LU R84, [R1+0x48] ;  /* 0x0000480001547983 */ /* 0x000f280000300800 */
[----:B------:R0:W4:Y:S01]  /*f5a0*/  LDG.E.CONSTANT R12, desc[UR40][R2.64] ;  /* 0x00000028020c7981 */ /* 0x000122000c1e9900 */
[----:B------:R-:W-:Y:S01]  /*f5b0*/  LOP3.LUT P0, R24, R31, 0x3, RZ, 0xc0, !PT ;  /* 0x000000031f187812 */ /* 0x000fe2000780c0ff */
[----:B------:R-:W1:Y:S03]  /*f5c0*/  S2R R33, SR_SWINHI ;  /* 0x0000000000217919 */ /* 0x000e660000002f00 */
[----:B------:R-:W-:Y:S01]  /*f5d0*/  ISETP.EQ.OR P0, PT, R24, 0x3, !P0 ;  /* 0x000000031800780c */ /* 0x000fe20004702670 */
[----:B------:R-:W4:Y:S03]  /*f5e0*/  LDL R78, [R1+0x9c] ;  /* 0x00009c00014e7983 */ /* 0x000f260000100800 */
        /* <DEDUP_REMOVED lines=16> */
[----:B0-----:R-:W-:Y:S02]  /*f6f0*/  MOV R2, R18 ;  /* 0x0000001200027202 */ /* 0x001fe40000000f00 */
        /* <DEDUP_REMOVED lines=19> */
[----:B--2---:R-:W-:Y:S01]  /*f830*/  IMAD.MOV.U32 R82, RZ, RZ, R40 ;  /* 0x000000ffff527224 */ /* 0x004fe200078e0028 */
[----:B---3--:R-:W-:Y:S01]  /*f840*/  MOV R80, R44 ;  /* 0x0000002c00507202 */ /* 0x008fe20000000f00 */
[----:B----4-:R-:W-:-:S03]  /*f850*/  IMAD.WIDE R10, R48, 0x2, R2 ;  /* 0x00000002300a7825 */ /* 0x010fc600078e0202 */
[C---:B------:R-:W-:Y:S02]  /*f860*/  IADD3 R33, P2, R10.reuse, 0x40, RZ ;  /* 0x000000400a217810 */ /* 0x040fe40007f5e0ff */
[C---:B------:R-:W-:Y:S02]  /*f870*/  LOP3.LUT R7, R10.reuse, 0x380, RZ, 0xc0, !PT ;  /* 0x000003800a077812 */ /* 0x040fe400078ec0ff */
[----:B------:R-:W-:Y:S02]  /*f880*/  LOP3.LUT R4, R33, 0x380, RZ, 0xc0, !PT ;  /* 0x0000038021047812 */ /* 0x000fe400078ec0ff */
[----:B------:R-:W-:Y:S02]  /*f890*/  IADD3 R9, P3, R10, 0x20, RZ ;  /* 0x000000200a097810 */ /* 0x000fe40007f7e0ff */
[----:B------:R-:W-:Y:S02]  /*f8a0*/  SHF.R.U64 R7, R7, 0x3, RZ ;  /* 0x0000000307077819 */ /* 0x000fe400000012ff */
[----:B------:R-:W-:-:S02]  /*f8b0*/  SHF.R.U64 R4, R4, 0x3, RZ ;  /* 0x0000000304047819 */ /* 0x000fc400000012ff */
[----:B------:R-:W-:Y:S02]  /*f8c0*/  IADD3 R37, P1, R10, 0x60, RZ ;  /* 0x000000600a257810 */ /* 0x000fe40007f3e0ff */
[----:B------:R-:W-:Y:S02]  /*f8d0*/  LOP3.LUT R8, R9, 0x380, RZ, 0xc0, !PT ;  /* 0x0000038009087812 */ /* 0x000fe400078ec0ff */
[----:B------:R-:W-:Y:S01]  /*f8e0*/  LOP3.LUT R10, R7, R10, RZ, 0x3c, !PT ;  /* 0x0000000a070a7212 */ /* 0x000fe200078e3cff */
[----:B------:R-:W-:Y:S01]  /*f8f0*/  IMAD.X R7, RZ, RZ, R11, P2 ;  /* 0x000000ffff077224 */ /* 0x000fe200010e060b */
[----:B------:R-:W-:Y:S02]  /*f900*/  LOP3.LUT R6, R4, R33, RZ, 0x3c, !PT ;  /* 0x0000002104067212 */ /* 0x000fe400078e3cff */
[----:B------:R-:W-:Y:S02]  /*f910*/  LOP3.LUT R24, R37, 0x380, RZ, 0xc0, !PT ;  /* 0x0000038025187812 */ /* 0x000fe400078ec0ff */
[----:B------:R-:W-:-:S02]  /*f920*/  SHF.R.U64 R8, R8, 0x3, RZ ;  /* 0x0000000308087819 */ /* 0x000fc400000012ff */
[----:B------:R-:W-:Y:S02]  /*f930*/  MOV R64, R6 ;  /* 0x0000000600407202 */ /* 0x000fe40000000f00 */
[----:B------:R-:W-:Y:S02]  /*f940*/  SHF.R.U64 R24, R24, 0x3, RZ ;  /* 0x0000000318187819 */ /* 0x000fe400000012ff */
[----:B------:R-:W-:Y:S02]  /*f950*/  LOP3.LUT R6, R12, 0x2, RZ, 0x3c, !PT ;  /* 0x000000020c067812 */ /* 0x000fe400078e3cff */
[----:B------:R-:W-:Y:S01]  /*f960*/  LOP3.LUT R8, R8, R9, RZ, 0x3c, !PT ;  /* 0x0000000908087212 */ /* 0x000fe200078e3cff */
[--C-:B------:R-:W-:Y:S01]  /*f970*/  IMAD.X R9, RZ, RZ, R11.reuse, P3 ;  /* 0x000000ffff097224 */ /* 0x100fe200018e060b */
[----:B------:R-:W-:Y:S01]  /*f980*/  LOP3.LUT R4, R24, R37, RZ, 0x3c, !PT ;  /* 0x0000002518047212 */ /* 0x000fe200078e3cff */
[----:B------:R-:W-:Y:S01]  /*f990*/  IMAD.X R5, RZ, RZ, R11, P1 ;  /* 0x000000ffff057224 */ /* 0x000fe200008e060b */
        /* <DEDUP_REMOVED lines=14> */
[----:B------:R-:W-:Y:S04]  /*fa80*/  SHFL.IDX PT, R44, R75, R12, 0x1c1f ;  /* 0x001c1f0c4b2c7589 */ /* 0x000fe800000e0000 */
[----:B------:R-:W-:Y:S04]  /*fa90*/  SHFL.IDX PT, R45, R45, R12, 0x1c1f ;  /* 0x001c1f0c2d2d7589 */ /* 0x000fe800000e0000 */
[----:B------:R-:W-:Y:S04]  /*faa0*/  SHFL.IDX PT, R52, R69, R12, 0x1c1f ;  /* 0x001c1f0c45347589 */ /* 0x000fe800000e0000 */
[----:B------:R0:W4:Y:S04]  /*fab0*/  SHFL.IDX PT, R13, R30, R6, 0x1c1f ;  /* 0x001c1f061e0d7589 */ /* 0x00012800000e0000 */
[----:B------:R1:W4:Y:S04]  /*fac0*/  SHFL.IDX PT, R46, R32, R6, 0x1c1f ;  /* 0x001c1f06202e7589 */ /* 0x00032800000e0000 */
[----:B------:R-:W4:Y:S04]  /*fad0*/  SHFL.IDX PT, R51, R35, R6, 0x1c1f ;  /* 0x001c1f0623337589 */ /* 0x000f2800000e0000 */
[----:B------:R-:W4:Y:S04]  /*fae0*/  SHFL.IDX PT, R5, R87, R12, 0x1c1f ;  /* 0x001c1f0c57057589 */ /* 0x000f2800000e0000 */
[----:B------:R-:W-:Y:S04]  /*faf0*/  SHFL.IDX PT, R4, R89, R12, 0x1c1f ;  /* 0x001c1f0c59047589 */ /* 0x000fe800000e0000 */
[----:B------:R-:W4:Y:S04]  /*fb00*/  SHFL.IDX PT, R7, R14, R6, 0x1c1f ;  /* 0x001c1f060e077589 */ /* 0x000f2800000e0000 */
[----:B------:R-:W-:Y:S04]  /*fb10*/  SHFL.IDX PT, R53, R53, R12, 0x1c1f ;  /* 0x001c1f0c35357589 */ /* 0x000fe800000e0000 */
[----:B------:R-:W4:Y:S04]  /*fb20*/  SHFL.IDX PT, R54, R67, R6, 0x1c1f ;  /* 0x001c1f0643367589 */ /* 0x000f2800000e0000 */
[----:B------:R-:W-:Y:S04]  /*fb30*/  SHFL.IDX PT, R41, R41, R12, 0x1c1f ;  /* 0x001c1f0c29297589 */ /* 0x000fe800000e0000 */
[----:B------:R-:W-:Y:S04]  /*fb40*/  SHFL.IDX PT, R48, R73, R12, 0x1c1f ;  /* 0x001c1f0c49307589 */ /* 0x000fe800000e0000 */
[----:B------:R-:W4:Y:S04]  /*fb50*/  SHFL.IDX PT, R14, R31, R6, 0x1c1f ;  /* 0x001c1f061f0e7589 */ /* 0x000f2800000e0000 */
[----:B------:R2:W4:Y:S04]  /*fb60*/  SHFL.IDX PT, R15, R34, R6, 0x1c1f ;  /* 0x001c1f06220f7589 */ /* 0x00052800000e0000 */
[----:B------:R-:W-:Y:S04]  /*fb70*/  SHFL.IDX PT, R56, R59, R12, 0x1c1f ;  /* 0x001c1f0c3b387589 */ /* 0x000fe800000e0000 */
[----:B------:R-:W4:Y:S04]  /*fb80*/  SHFL.IDX PT, R55, R43, R6, 0x1c1f ;  /* 0x001c1f062b377589 */ /* 0x000f2800000e0000 */
[----:B------:R-:W-:Y:S04]  /*fb90*/  SHFL.IDX PT, R9, R85, R12, 0x1c1f ;  /* 0x001c1f0c55097589 */ /* 0x000fe800000e0000 */
[----:B------:R-:W4:Y:S04]  /*fba0*/  SHFL.IDX PT, R10, R20, R6, 0x1c1f ;  /* 0x001c1f06140a7589 */ /* 0x000f2800000e0000 */
[----:B------:R-:W-:Y:S04]  /*fbb0*/  SHFL.IDX PT, R57, R57, R12, 0x1c1f ;  /* 0x001c1f0c39397589 */ /* 0x000fe800000e0000 */
[----:B------:R3:W4:Y:S01]  /*fbc0*/  SHFL.IDX PT, R58, R47, R6, 0x1c1f ;  /* 0x001c1f062f3a7589 */ /* 0x00072200000e0000 */
[----:B0-----:R-:W-:-:S02]  /*fbd0*/  SEL R30, R33, R36, P0 ;  /* 0x00000024211e7207 */ /* 0x001fc40000000000 */
[----:B-1----:R-:W-:Y:S02]  /*fbe0*/  SEL R32, R36, R33, P0 ;  /* 0x0000002124207207 */ /* 0x002fe40000000000 */
[----:B--2---:R-:W-:Y:S02]  /*fbf0*/  SEL R34, R37, R40, P0 ;  /* 0x0000002825227207 */ /* 0x004fe40000000000 */
[----:B------:R-:W-:Y:S02]  /*fc00*/  SEL R36, R40, R37, P0 ;  /* 0x0000002528247207 */ /* 0x000fe40000000000 */
[----:B------:R-:W-:Y:S02]  /*fc10*/  SEL R35, R11, R38, P0 ;  /* 0x000000260b237207 */ /* 0x000fe40000000000 */
[----:B------:R-:W-:Y:S02]  /*fc20*/  SEL R37, R38, R11, P0 ;  /* 0x0000000b26257207 */ /* 0x000fe40000000000 */
[----:B---3--:R-:W-:-:S02]  /*fc30*/  SEL R47, R49, R50, P0 ;  /* 0x00000032312f7207 */ /* 0x008fc40000000000 */
[----:B----4-:R-:W-:Y:S02]  /*fc40*/  SEL R38, R39, R42, P0 ;  /* 0x0000002a27267207 */ /* 0x010fe40000000000 */
        /* <DEDUP_REMOVED lines=37> */
[----:B0-----:R-:W-:Y:S02]  /*fea0*/  F2FP.BF16.F32.PACK_AB R12, R39, R38 ;  /* 0x00000026270c723e */ /* 0x001fe400000010ff */
[----:B------:R-:W-:Y:S02]  /*feb0*/  F2FP.BF16.F32.PACK_AB R13, R55, R54 ;  /* 0x00000036370d723e */ /* 0x000fe400000010ff */
[----:B------:R-:W-:Y:S02]  /*fec0*/  F2FP.BF16.F32.PACK_AB R14, R41, R40 ;  /* 0x00000028290e723e */ /* 0x000fe400000010ff */
[----:B------:R-:W-:Y:S01]  /*fed0*/  F2FP.BF16.F32.PACK_AB R15, R57, R56 ;  /* 0x00000038390f723e */ /* 0x000fe200000010ff */
        /* <DEDUP_REMOVED lines=9> */
[----:B0-----:R-:W0:Y:S01]  /*ff70*/  LDC R24, c[0x0][0xbe8] ;  /* 0x0002fa00ff187b82 */ /* 0x001e220000000800 */
[----:B------:R-:W-:-:S07]  /*ff80*/  IADD3.X R59, R84, UR5, RZ, P1, !PT ;  /* 0x00000005543b7c10 */ /* 0x000fce0008ffe4ff */
[----:B-1----:R-:W1:Y:S01]  /*ff90*/  LDC.64 R12, c[0x0][0xba8] ;  /* 0x0002ea00ff0c7b82 */ /* 0x002e620000000a00 */
[----:B------:R-:W2:Y:S01]  /*ffa0*/  @P0 LDG.E R63, desc[UR40][R58.64] ;  /* 0x000000283a3f0981 */ /* 0x000ea2000c1e1900 */
[----:B------:R-:W-:-:S05]  /*ffb0*/  IMAD.MOV.U32 R14, RZ, RZ, 0x9b8 ;  /* 0x000009b8ff0e7424 */ /* 0x000fca00078e00ff */
[----:B------:R-:W-:-:S04]  /*ffc0*/  SEL R14, R14, 0x978, P3 ;  /* 0x000009780e0e7807 */ /* 0x000fc80001800000 */
[----:B------:R-:W3:Y:S08]  /*ffd0*/  LDC.64 R4, c[0x0][R14+0x220] ;  /* 0x000088000e047b82 */ /* 0x000ef00000000a00 */
[----:B------:R-:W4:Y:S01]  /*ffe0*/  LDC.64 R6, c[0x0][R14+0x218] ;  /* 0x000086000e067b82 */ /* 0x000f220000000a00 */
[----:B------:R-:W-:-:S04]  /*fff0*/  ISETP.NE.U32.AND P1, PT, RZ, UR6, PT ;  /* 0x00000006ff007c0c */ /* 0x000fc8000bf25070 */
[----:B------:R-:W-:-:S03]  /*10000*/  ISETP.NE.AND.EX P1, PT, RZ, UR7, PT, P1 ;  /* 0x00000007ff007c0c */ /* 0x000fc6000bf25310 */
[----:B------:R-:W4:Y:S01]  /*10010*/  LDC.64 R8, c[0x0][R14+0x228] ;  /* 0x00008a000e087b82 */ /* 0x000f220000000a00 */
[----:B0-----:R-:W-:-:S07]  /*10020*/  ISETP.NE.AND P4, PT, R24, 0x1, PT ;  /* 0x000000011800780c */ /* 0x001fce0003f85270 */
[----:B------:R0:W0:Y:S02]  /*10030*/  LDC.64 R10, c[0x0][R14+0x210] ;  /* 0x000084000e0a7b82 */ /* 0x0000240000000a00 */
[----:B------:R-:W-:-:S04]  /*10040*/  @P1 IADD3 R66, P2, R66, UR6, RZ ;  /* 0x0000000642421c10 */ /* 0x000fc8000ff5e0ff */
[----:B------:R-:W-:Y:S02]  /*10050*/  @P1 IADD3.X R67, R84, UR7, RZ, P2, !PT ;  /* 0x0000000754431c10 */ /* 0x000fe400097fe4ff */
[----:B------:R-:W-:Y:S01]  /*10060*/  ISETP.NE.U32.AND P2, PT, RZ, UR4, PT ;  /* 0x00000004ff007c0c */ /* 0x000fe2000bf45070 */
[----:B------:R-:W0:Y:S03]  /*10070*/  @P4 LDC R64, c[0x0][0xbec] ;  /* 0x0002fb00ff404b82 */ /* 0x000e260000000800 */
[----:B------:R-:W-:-:S05]  /*10080*/  ISETP.NE.AND.EX P2, PT, RZ, UR5, PT, P2 ;  /* 0x00000005ff007c0c */ /* 0x000fca000bf45320 */
[----:B------:R-:W0:Y:S01]  /*10090*/  @P4 LDC R75, c[0x0][0xbf0] ;  /* 0x0002fc00ff4b4b82 */ /* 0x000e220000000800 */
[----:B------:R-:W-:Y:S02]  /*100a0*/  SEL R65, R82, RZ, !P2 ;  /* 0x000000ff52417207 */ /* 0x000fe40005000000 */
[----:B------:R-:W-:-:S03]  /*100b0*/  SEL R15, R80, RZ, !P2 ;  /* 0x000000ff500f7207 */ /* 0x000fc60005000000 */
[----:B---3--:R-:W-:Y:S01]  /*100c0*/  IMAD R5, R5, R65, RZ ;  /* 0x0000004105057224 */ /* 0x008fe200078e02ff */
[----:B------:R-:W-:Y:S01]  /*100d0*/  ULDC UR6, c[0x0][0xa88] ;  /* 0x0002a20000067ab9 */ /* 0x000fe20000000800 */
[----:B-1----:R-:W1:Y:S02]  /*100e0*/  @!P3 LDC R12, c[0x0][0xb50] ;  /* 0x0002d400ff0cbb82 */ /* 0x002e640000000800 */
[C---:B------:R-:W-:Y:S01]  /*100f0*/  IMAD R73, R4.reuse, R15, R5 ;  /* 0x0000000f04497224 */ /* 0x040fe200078e0205 */
[----:B------:R-:W-:Y:S01]  /*10100*/  MOV R69, UR6 ;  /* 0x0000000600457c02 */ /* 0x000fe20008000f00 */
[----:B------:R-:W-:-:S04]  /*10110*/  IMAD.WIDE.U32 R4, R4, R65, RZ ;  /* 0x0000004104047225 */ /* 0x000fc800078e00ff */
[-C--:B----4-:R-:W-:Y:S01]  /*10120*/  IMAD R71, R7, R22.reuse, RZ ;  /* 0x0000001607477224 */ /* 0x090fe200078e02ff */
[----:B------:R3:W5:Y:S01]  /*10130*/  @P1 LDG.E R69, desc[UR40][R66.64] ;  /* 0x0000002842451981 */ /* 0x000762000c1e1900 */
[----:B------:R-:W-:Y:S01]  /*10140*/  IMAD.WIDE.U32 R6, R6, R22, RZ ;  /* 0x0000001606067225 */ /* 0x000fe200078e00ff */
[----:B------:R-:W4:Y:S03]  /*10150*/  @!P3 LDC R13, c[0x0][0xb54] ;  /* 0x0002d500ff0dbb82 */ /* 0x000f260000000800 */
[----:B------:R-:W-:Y:S02]  /*10160*/  IMAD R15, R74, 0xc0, R78 ;  /* 0x000000c04a0f7824 */ /* 0x000fe400078e024e */
[----:B------:R-:W-:Y:S01]  /*10170*/  IMAD.IADD R73, R5, 0x1, R73 ;  /* 0x0000000105497824 */ /* 0x000fe200078e0249 */
[----:B---3--:R-:W-:Y:S01]  /*10180*/  SEL R67, R72, RZ, P3 ;  /* 0x000000ff48437207 */ /* 0x008fe20001800000 */
[----:B------:R-:W-:-:S02]  /*10190*/  IMAD.MOV.U32 R5, RZ, RZ, R15 ;  /* 0x000000ffff057224 */ /* 0x000fc400078e000f */
[----:B------:R-:W-:Y:S02]  /*101a0*/  IMAD.IADD R7, R7, 0x1, R71 ;  /* 0x0000000107077824 */ /* 0x000fe400078e0247 */
[-C--:B------:R-:W-:Y:S02]  /*101b0*/  IMAD R71, R9, R67.reuse, RZ ;  /* 0x0000004309477224 */ /* 0x080fe400078e02ff */
[----:B------:R-:W-:-:S05]  /*101c0*/  IMAD.WIDE.U32 R8, R8, R67, RZ ;  /* 0x0000004308087225 */ /* 0x000fca00078e00ff */
[----:B------:R-:W-:Y:S02]  /*101d0*/  IADD3 R71, R9, R71, RZ ;  /* 0x0000004709477210 */ /* 0x000fe40007ffe0ff */
[--C-:B--2---:R-:W-:Y:S01]  /*101e0*/  IADD3 R6, P2, P5, R4, R6, R63.reuse ;  /* 0x0000000604067210 */ /* 0x104fe20007d5e03f */
[----:B0-----:R-:W-:Y:S01]  /*101f0*/  @P4 IMAD.HI.U32 R4, R15, R64, RZ ;  /* 0x000000400f044227 */ /* 0x001fe200078e00ff */
[----:B------:R-:W-:-:S04]  /*10200*/  SHF.R.S32.HI R64, RZ, 0x1f, R63 ;  /* 0x0000001fff407819 */ /* 0x000fc8000001143f */
[----:B------:R-:W-:Y:S02]  /*10210*/  @P4 SHF.R.U32.HI R5, RZ, R75, R4 ;  /* 0x0000004bff054219 */ /* 0x000fe40000011604 */
[----:B------:R-:W-:-:S03]  /*10220*/  IADD3.X R7, R73, R7, R64, P2, P5 ;  /* 0x0000000749077210 */ /* 0x000fc600017ea440 */
[--C-:B------:R-:W-:Y:S01]  /*10230*/  IMAD.MOV R14, RZ, RZ, -R5.reuse ;  /* 0x000000ffff0e7224 */ /* 0x100fe200078e0a05 */
        /* <DEDUP_REMOVED lines=10> */
[----:B----4-:R-:W-:Y:S01]  /*102e0*/  LEA.HI.X R13, R8, R13, R4, 0x2, P2 ;  /* 0x0000000d080d7211 */ /* 0x010fe200010f1404 */
[----:B------:R-:W-:Y:S06]  /*102f0*/  @P1 BRA `(.L_x_14065) ;  /* 0x0000000000101947 */ /* 0x000fec0003800000 */
[----:B------:R-:W-:Y:S05]  /*10300*/  @!P0 BRA `(.L_x_14065) ;  /* 0x00000000000c8947 */ /* 0x000fea0003800000 */
[----:B------:R-:W2:Y:S04]  /*10310*/  LDG.E R4, desc[UR40][R58.64] ;  /* 0x000000283a047981 */ /* 0x000ea8000c1e1900 */
[----:B-----5:R-:W2:Y:S02]  /*10320*/  LDG.E R69, desc[UR40][R58.64+0x4] ;  /* 0x000004283a457981 */ /* 0x020ea4000c1e1900 */
[----:B--2---:R-:W-:-:S07]  /*10330*/  IMAD.IADD R69, R69, 0x1, -R4 ;  /* 0x0000000145457824 */ /* 0x004fce00078e0a04 */
.L_x_14065:
        /* <DEDUP_REMOVED lines=20> */
[----:B------:R-:W-:Y:S01]  /*10480*/  SHF.R.S32.HI R66, RZ, 0x1f, R76 ;  /* 0x0000001fff427819 */ /* 0x000fe2000001144c */
[----:B------:R-:W1:Y:S01]  /*10490*/  @P4 LDC R33, c[0x0][0xbec] ;  /* 0x0002fb00ff214b82 */ /* 0x000e620000000800 */
[----:B------:R-:W-:Y:S02]  /*104a0*/  ULDC.64 UR4, c[0x0][0xaa0] ;  /* 0x0002a80000047ab9 */ /* 0x000fe40000000a00 */
[----:B------:R-:W-:-:S04]  /*104b0*/  LEA.HI R66, R66, R76, RZ, 0x3 ;  /* 0x0000004c42427211 */ /* 0x000fc800078f18ff */
[----:B------:R-:W-:Y:S01]  /*104c0*/  SHF.R.S32.HI R66, RZ, 0x3, R66 ;  /* 0x00000003ff427819 */ /* 0x000fe20000011442 */
[----:B------:R-:W2:Y:S03]  /*104d0*/  @P4 LDC R35, c[0x0][0xbf0] ;  /* 0x0002fc00ff234b82 */ /* 0x000ea60000000800 */
[----:B0-----:R-:W-:-:S05]  /*104e0*/  LEA R5, R66, R61, 0x6 ;  /* 0x0000003d42057211 */ /* 0x001fca00078e30ff */
[----:B------:R-:W-:-:S03]  /*104f0*/  IMAD.WIDE R2, R5, 0x2, R2 ;  /* 0x0000000205027825 */ /* 0x000fc600078e0202 */
[C---:B------:R-:W-:Y:S02]  /*10500*/  IADD3 R13, P0, R2.reuse, 0x1800, RZ ;  /* 0x00001800020d7810 */ /* 0x040fe40007f1e0ff */
[C---:B------:R-:W-:Y:S02]  /*10510*/  IADD3 R29, P1, R2.reuse, 0x3000, RZ ;  /* 0x00003000021d7810 */ /* 0x040fe40007f3e0ff */
[----:B------:R-:W-:Y:S02]  /*10520*/  LOP3.LUT R9, R2, 0x380, RZ, 0xc0, !PT ;  /* 0x0000038002097812 */ /* 0x000fe400078ec0ff */
        /* <DEDUP_REMOVED lines=8> */
[--C-:B------:R-:W-:Y:S01]  /*105b0*/  IMAD.X R13, RZ, RZ, R3.reuse, P0 ;  /* 0x000000ffff0d7224 */ /* 0x100fe200000e0603 */
[----:B------:R-:W-:Y:S01]  /*105c0*/  LOP3.LUT R28, R28, R29, RZ, 0x3c, !PT ;  /* 0x0000001d1c1c7212 */ /* 0x000fe200078e3cff */
[----:B------:R-:W-:Y:S02]  /*105d0*/  IMAD.X R29, RZ, RZ, R3, P1 ;  /* 0x000000ffff1d7224 */ /* 0x000fe400008e0603 */
[----:B------:R-:W3:Y:S04]  /*105e0*/  LD.E.128 R8, desc[UR40][R8.64] ;  /* 0x0000002808087980 */ /* 0x000ee8000c101d00 */
[----:B------:R-:W4:Y:S04]  /*105f0*/  LD.E.128 R12, desc[UR40][R12.64] ;  /* 0x000000280c0c7980 */ /* 0x000f28000c101d00 */
[----:B------:R-:W4:Y:S01]  /*10600*/  LD.E.128 R28, desc[UR40][R28.64] ;  /* 0x000000281c1c7980 */ /* 0x000f22000c101d00 */
[----:B------:R-:W-:Y:S01]  /*10610*/  IADD3 R7, P0, R2, 0x4800, RZ ;  /* 0x0000480002077810 */ /* 0x000fe20007f1e0ff */
[----:B------:R-:W-:-:S03]  /*10620*/  IMAD R64, R64, UR4, RZ ;  /* 0x0000000440407c24 */ /* 0x000fc6000f8e02ff */
[----:B------:R-:W-:Y:S01]  /*10630*/  LOP3.LUT R0, R7, 0x380, RZ, 0xc0, !PT ;  /* 0x0000038007007812 */ /* 0x000fe200078ec0ff */
[----:B------:R-:W-:-:S03]  /*10640*/  IMAD.X R5, RZ, RZ, R3, P0 ;  /* 0x000000ffff057224 */ /* 0x000fc600000e0603 */
[----:B------:R-:W-:Y:S01]  /*10650*/  SHF.R.U64 R0, R0, 0x3, RZ ;  /* 0x0000000300007819 */ /* 0x000fe200000012ff */
[C---:B------:R-:W-:Y:S02]  /*10660*/  IMAD R21, R63.reuse, UR5, R64 ;  /* 0x000000053f157c24 */ /* 0x040fe4000f8e0240 */
[----:B------:R-:W-:Y:S01]  /*10670*/  IMAD.WIDE.U32 R2, R63, UR4, RZ ;  /* 0x000000043f027c25 */ /* 0x000fe2000f8e00ff */
[----:B------:R-:W-:Y:S01]  /*10680*/  LOP3.LUT R4, R0, R7, RZ, 0x3c, !PT ;  /* 0x0000000700047212 */ /* 0x000fe200078e3cff */
[----:B------:R-:W-:Y:S02]  /*10690*/  ULDC.64 UR4, c[0x0][0xae8] ;  /* 0x0002ba0000047ab9 */ /* 0x000fe40000000a00 */
[----:B------:R-:W-:Y:S02]  /*106a0*/  IMAD R0, R68, 0x30, R66 ;  /* 0x0000003044007824 */ /* 0x000fe400078e0242 */
[----:B------:R-:W-:Y:S01]  /*106b0*/  IMAD.IADD R3, R3, 0x1, R21 ;  /* 0x0000000103037824 */ /* 0x000fe200078e0215 */
[----:B------:R-:W-:Y:S01]  /*106c0*/  SHF.R.S32.HI R20, RZ, 0x1f, R65 ;  /* 0x0000001fff147819 */ /* 0x000fe20000011441 */
[----:B------:R-:W-:Y:S01]  /*106d0*/  IMAD R32, R74, 0xc0, R0 ;  /* 0x000000c04a207824 */ /* 0x000fe200078e0200 */
[----:B------:R-:W5:Y:S01]  /*106e0*/  LD.E.128 R4, desc[UR40][R4.64] ;  /* 0x0000002804047980 */ /* 0x000f62000c101d00 */
[----:B------:R-:W-:-:S03]  /*106f0*/  IMAD.WIDE.U32 R2, R22, UR4, R2 ;  /* 0x0000000416027c25 */ /* 0x000fc6000f8e0002 */
[----:B------:R-:W-:Y:S01]  /*10700*/  MOV R21, R32 ;  /* 0x0000002000157202 */ /* 0x000fe20000000f00 */
[----:B-1----:R-:W-:Y:S01]  /*10710*/  @P4 IMAD.HI.U32 R0, R32, R33, RZ ;  /* 0x0000002120004227 */ /* 0x002fe200078e00ff */
[----:B------:R-:W-:Y:S01]  /*10720*/  @!PT LDS RZ, [RZ] ;  /* 0x00000000fffff984 */ /* 0x000fe20000000800 */
[----:B------:R-:W-:Y:S01]  /*10730*/  @!PT LDS RZ, [RZ] ;  /* 0x00000000fffff984 */ /* 0x000fe20000000800 */
[----:B------:R-:W-:Y:S01]  /*10740*/  @!PT LDS RZ, [RZ] ;  /* 0x00000000fffff984 */ /* 0x000fe20000000800 */
[----:B------:R-:W-:Y:S01]  /*10750*/  @!PT LDS RZ, [RZ] ;  /* 0x00000000fffff984 */ /* 0x000fe20000000800 */
[----:B------:R0:W-:Y:S06]  /*10760*/  MEMBAR.ALL.CTA ;  /* 0x0000000000007992 */ /* 0x0001ec0000008000 */
[----:B0-----:R-:W0:Y:S01]  /*10770*/  FENCE.VIEW.ASYNC.S ;  /* 0x00000000000073c6 */ /* 0x001e220000000000 */
[----:B------:R-:W-:Y:S01]  /*10780*/  IMAD R3, R22, UR5, R3 ;  /* 0x0000000516037c24 */ /* 0x000fe2000f8e0203 */
[----:B------:R-:W-:Y:S01]  /*10790*/  ULDC.64 UR4, c[0x0][0xaf0] ;  /* 0x0002bc0000047ab9 */ /* 0x000fe20000000a00 */
[----:B--2---:R-:W-:Y:S01]  /*107a0*/  @P4 SHF.R.U32.HI R21, RZ, R35, R0 ;  /* 0x00000023ff154219 */ /* 0x004fe20000011600 */
[----:B------:R-:W-:-:S02]  /*107b0*/  IMAD R20, R20, UR4, RZ ;  /* 0x0000000414147c24 */ /* 0x000fc4000f8e02ff */
[----:B------:R-:W-:Y:S01]  /*107c0*/  IMAD.WIDE.U32 R2, R65, UR4, R2 ;  /* 0x0000000441027c25 */ /* 0x000fe2000f8e0002 */
[----:B------:R-:W-:-:S03]  /*107d0*/  SHF.R.S32.HI R0, RZ, 0x1f, R21 ;  /* 0x0000001fff007819 */ /* 0x000fc60000011415 */
[----:B------:R-:W-:Y:S01]  /*107e0*/  IMAD R33, R65, UR5, R20 ;  /* 0x0000000541217c24 */ /* 0x000fe2000f8e0214 */
[----:B------:R-:W-:Y:S01]  /*107f0*/  ULDC.64 UR4, c[0x0][0xae0] ;  /* 0x0002b80000047ab9 */ /* 0x000fe20000000a00 */
        /* <DEDUP_REMOVED lines=12> */
[----:B------:R-:W-:Y:S01]  /*108c0*/  ULDC.64 UR4, c[0x0][0xa80] ;  /* 0x0002a00000047ab9 */ /* 0x000fe20000000a00 */
[----:B------:R-:W-:Y:S01]  /*108d0*/  IMAD R35, R74, 0xc0, R66 ;  /* 0x000000c04a237824 */ /* 0x000fe200078e0242 */
[----:B------:R-:W-:Y:S01]  /*108e0*/  LEA R22, P0, R2, UR4, 0x1 ;  /* 0x0000000402167c11 */ /* 0x000fe2000f8008ff */
[----:B------:R-:W-:Y:S01]  /*108f0*/  IMAD.IADD R3, R3, 0x1, R21 ;  /* 0x0000000103037824 */ /* 0x000fe200078e0215 */
[----:B------:R-:W-:Y:S01]  /*10900*/  ULDC UR4, c[0x0][0xac8] ;  /* 0x0002b20000047ab9 */ /* 0x000fe20000000800 */
[----:B------:R-:W-:Y:S01]  /*10910*/  VIADD R0, R18, 0x13220 ;  /* 0x0001322012007836 */ /* 0x000fe20000000000 */
[C---:B------:R-:W-:Y:S01]  /*10920*/  IADD3 R21, R35.reuse, 0x60, RZ ;  /* 0x0000006023157810 */ /* 0x040fe20007ffe0ff */
[----:B0-----:R-:W0:Y:S01]  /*10930*/  SHFL.IDX PT, R20, R22, 0x1, 0x181f ;  /* 0x00381f0016147f89 */ /* 0x001e2200000e0000 */
[----:B------:R-:W-:Y:S01]  /*10940*/  LEA.HI.X R24, R2, UR5, R3, 0x1, P0 ;  /* 0x0000000502187c11 */ /* 0x000fe200080f0c03 */
[----:B------:R-:W-:Y:S01]  /*10950*/  VIADD R3, R35, 0x30 ;  /* 0x0000003023037836 */ /* 0x000fe20000000000 */
[----:B------:R-:W-:Y:S01]  /*10960*/  ISETP.GE.AND P0, PT, R61, UR4, PT ;  /* 0x000000043d007c0c */ /* 0x000fe2000bf06270 */
[----:B------:R-:W1:Y:S01]  /*10970*/  SHFL.IDX PT, R2, R22, RZ, 0x181f ;  /* 0x00181fff16027589 */ /* 0x000e6200000e0000 */
[----:B------:R-:W-:-:S02]  /*10980*/  PRMT R0, RZ, 0x654, R0 ;  /* 0x00000654ff007816 */ /* 0x000fc40000000000 */
[-C--:B------:R-:W-:Y:S01]  /*10990*/  ISETP.GE.OR P1, PT, R35, R58.reuse, P0 ;  /* 0x0000003a2300720c */ /* 0x080fe20000726670 */
[----:B------:R-:W2:Y:S01]  /*109a0*/  SHFL.IDX PT, R32, R22, 0x2, 0x181f ;  /* 0x00581f0016207f89 */ /* 0x000ea200000e0000 */
[-C--:B------:R-:W-:Y:S01]  /*109b0*/  ISETP.GE.OR P2, PT, R3, R58.reuse, P0 ;  /* 0x0000003a0300720c */ /* 0x080fe20000746670 */
[----:B------:R0:W-:Y:S01]  /*109c0*/  SYNCS.ARRIVE.TRANS64.RED.A1T0 RZ, [R0+URZ], RZ ;  /* 0x000000ff00ff79a7 */ /* 0x0001e2000810043f */
[----:B------:R-:W-:Y:S01]  /*109d0*/  ISETP.GE.OR P3, PT, R21, R58, P0 ;  /* 0x0000003a1500720c */ /* 0x000fe20000766670 */
[----:B------:R-:W2:Y:S01]  /*109e0*/  SHFL.IDX PT, R33, R24, RZ, 0x181f ;  /* 0x00181fff18217589 */ /* 0x000ea200000e0000 */
[----:B------:R-:W-:-:S03]  /*109f0*/  VIADD R35, R35, 0x90 ;  /* 0x0000009023237836 */ /* 0x000fc60000000000 */
[----:B------:R-:W2:Y:S02]  /*10a00*/  SHFL.IDX PT, R34, R24, 0x1, 0x181f ;  /* 0x00381f0018227f89 */ /* 0x000ea400000e0000 */
[----:B------:R-:W-:Y:S02]  /*10a10*/  ISETP.GE.OR P0, PT, R35, R58, P0 ;  /* 0x0000003a2300720c */ /* 0x000fe40000706670 */
[----:B------:R-:W2:Y:S02]  /*10a20*/  SHFL.IDX PT, R36, R24, 0x2, 0x181f ;  /* 0x00581f0018247f89 */ /* 0x000ea400000e0000 */
[C---:B0-----:R-:W-:Y:S02]  /*10a30*/  @!P2 LEA R20, P5, R61.reuse, R20, 0x1 ;  /* 0x000000143d14a211 */ /* 0x041fe400078a08ff */
        /* <DEDUP_REMOVED lines=15> */
.L_x_14066:
[----:B0-----:R-:W0:Y:S01]  /*10b30*/  @P4 LDC R4, c[0x0][0xbec] ;  /* 0x0002fb00ff044b82 */ /* 0x001e220000000800 */
[----:B------:R-:W-:Y:S01]  /*10b40*/  ULDC.64 UR4, c[0x0][0xb08] ;  /* 0x0002c20000047ab9 */ /* 0x000fe20000000a00 */
[----:B------:R-:W2:Y:S01]  /*10b50*/  LDL R71, [R1+0x5c] ;  /* 0x00005c0001477983 */ /* 0x000ea20000100800 */
[----:B------:R-:W-:Y:S01]  /*10b60*/  IMAD R64, R64, UR4, RZ ;  /* 0x0000000440407c24 */ /* 0x000fe2000f8e02ff */
[----:B------:R-:W-:Y:S01]  /*10b70*/  SHF.R.S32.HI R0, RZ, 0x1f, R65 ;  /* 0x0000001fff007819 */ /* 0x000fe20000011441 */
[C---:B------:R-:W-:Y:S01]  /*10b80*/  IMAD.WIDE.U32 R2, R63.reuse, UR4, RZ ;  /* 0x000000043f027c25 */ /* 0x040fe2000f8e00ff */
[----:B------:R1:W5:Y:S01]  /*10b90*/  LDL R70, [R1+0x90] ;  /* 0x0000900001467983 */ /* 0x0003620000100800 */
[----:B------:R-:W-:Y:S01]  /*10ba0*/  ULDC.64 UR6, c[0x0][0xb30] ;  /* 0x0002cc0000067ab9 */ /* 0x000fe20000000a00 */
[----:B------:R-:W3:Y:S01]  /*10bb0*/  @P4 LDC R11, c[0x0][0xbf0] ;  /* 0x0002fc00ff0b4b82 */ /* 0x000ee20000000800 */
[----:B------:R-:W-:Y:S01]  /*10bc0*/  IMAD R63, R63, UR5, R64 ;  /* 0x000000053f3f7c24 */ /* 0x000fe2000f8e0240 */
[----:B------:R-:W-:Y:S01]  /*10bd0*/  ULDC.64 UR4, c[0x0][0xb38] ;  /* 0x0002ce0000047ab9 */ /* 0x000fe20000000a00 */
[----:B------:R-:W-:Y:S01]  /*10be0*/  IMAD.MOV.U32 R5, RZ, RZ, R15 ;  /* 0x000000ffff057224 */ /* 0x000fe200078e000f */
[----:B------:R1:W5:Y:S01]  /*10bf0*/  LDL R69, [R1+0x74] ;  /* 0x0000740001457983 */ /* 0x0003620000100800 */
[----:B------:R-:W-:-:S03]  /*10c00*/  IMAD.IADD R3, R3, 0x1, R63 ;  /* 0x0000000103037824 */ /* 0x000fc600078e023f */
[----:B------:R1:W5:Y:S01]  /*10c10*/  LDL R68, [R1+0x8c] ;  /* 0x00008c0001447983 */ /* 0x0003620000100800 */
[----:B------:R-:W-:-:S03]  /*10c20*/  IMAD.WIDE.U32 R2, R22, UR4, R2 ;  /* 0x0000000416027c25 */ /* 0x000fc6000f8e0002 */
[----:B------:R1:W5:Y:S01]  /*10c30*/  LDL R67, [R1+0x70] ;  /* 0x0000700001437983 */ /* 0x0003620000100800 */
[----:B------:R-:W-:Y:S01]  /*10c40*/  IMAD R3, R22, UR5, R3 ;  /* 0x0000000516037c24 */ /* 0x000fe2000f8e0203 */
[----:B------:R-:W-:Y:S02]  /*10c50*/  ULDC.64 UR4, c[0x0][0xb40] ;  /* 0x0002d00000047ab9 */ /* 0x000fe40000000a00 */
[----:B------:R-:W-:Y:S01]  /*10c60*/  IMAD R0, R0, UR4, RZ ;  /* 0x0000000400007c24 */ /* 0x000fe2000f8e02ff */
[----:B------:R1:W5:Y:S01]  /*10c70*/  LDL R66, [R1+0x88] ;  /* 0x0000880001427983 */ /* 0x0003620000100800 */
[----:B0-----:R-:W-:-:S03]  /*10c80*/  @P4 IMAD.HI.U32 R4, R15, R4, RZ ;  /* 0x000000040f044227 */ /* 0x001fc600078e00ff */
[----:B------:R1:W5:Y:S01]  /*10c90*/  LDL R64, [R1+0x84] ;  /* 0x0000840001407983 */ /* 0x0003620000100800 */
[C---:B------:R-:W-:Y:S02]  /*10ca0*/  IMAD R7, R65.reuse, UR5, R0 ;  /* 0x0000000541077c24 */ /* 0x040fe4000f8e0200 */
[----:B------:R-:W-:Y:S01]  /*10cb0*/  IMAD.WIDE.U32 R2, R65, UR4, R2 ;  /* 0x0000000441027c25 */ /* 0x000fe2000f8e0002 */
[----:B---3--:R-:W-:Y:S01]  /*10cc0*/  @P4 SHF.R.U32.HI R5, RZ, R11, R4 ;  /* 0x0000000bff054219 */ /* 0x008fe20000011604 */
[----:B------:R1:W5:Y:S01]  /*10cd0*/  LDL R65, [R1+0x6c] ;  /* 0x00006c0001417983 */ /* 0x0003620000100800 */
[----:B------:R-:W-:Y:S01]  /*10ce0*/  ULDC.64 UR4, c[0x0][0xb48] ;  /* 0x0002d20000047ab9 */ /* 0x000fe20000000a00 */
[----:B------:R-:W-:Y:S01]  /*10cf0*/  IMAD.IADD R3, R3, 0x1, R7 ;  /* 0x0000000103037824 */ /* 0x000fe200078e0207 */
[----:B------:R-:W-:Y:S01]  /*10d00*/  IADD3 R7, -R5, RZ, RZ ;  /* 0x000000ff05077210 */ /* 0x000fe20007ffe1ff */
[----:B------:R1:W5:Y:S01]  /*10d10*/  LDL R63, [R1+0x68] ;  /* 0x00006800013f7983 */ /* 0x0003620000100800 */
[----:B------:R-:W-:Y:S01]  /*10d20*/  SHF.R.S32.HI R0, RZ, 0x1f, R5 ;  /* 0x0000001fff007819 */ /* 0x000fe20000011405 */
[----:B------:R-:W-:-:S02]  /*10d30*/  IMAD.WIDE.U32 R2, R72, UR4, R2 ;  /* 0x0000000448027c25 */ /* 0x000fc4000f8e0002 */
[----:B------:R1:W5:Y:S02]  /*10d40*/  LDL R62, [R1+0x80] ;  /* 0x00008000013e7983 */ /* 0x0003640000100800 */
[----:B------:R-:W-:Y:S02]  /*10d50*/  IMAD R7, R24, R7, R15 ;  /* 0x0000000718077224 */ /* 0x000fe400078e020f */
[----:B------:R1:W5:Y:S01]  /*10d60*/  LDL R61, [R1+0x64] ;  /* 0x00006400013d7983 */ /* 0x0003620000100800 */
[----:B------:R-:W-:Y:S02]  /*10d70*/  IMAD R0, R0, UR6, RZ ;  /* 0x0000000600007c24 */ /* 0x000fe4000f8e02ff */
[----:B------:R-:W-:Y:S01]  /*10d80*/  IMAD R3, R72, UR5, R3 ;  /* 0x0000000548037c24 */ /* 0x000fe2000f8e0203 */
[----:B------:R1:W5:Y:S04]  /*10d90*/  LDL R60, [R1+0x7c] ;  /* 0x00007c00013c7983 */ /* 0x0003680000100800 */
[----:B------:R1:W5:Y:S01]  /*10da0*/  LDL R24, [R1+0x60] ;  /* 0x0000600001187983 */ /* 0x0003620000100800 */
[C---:B------:R-:W-:Y:S01]  /*10db0*/  IMAD R11, R5.reuse, UR7, R0 ;  /* 0x00000007050b7c24 */ /* 0x040fe2000f8e0200 */
[----:B------:R-:W-:Y:S01]  /*10dc0*/  SHF.R.S32.HI R0, RZ, 0x1f, R7 ;  /* 0x0000001fff007819 */ /* 0x000fe20000011407 */
[----:B------:R-:W-:Y:S01]  /*10dd0*/  IMAD.WIDE.U32 R2, R5, UR6, R2 ;  /* 0x0000000605027c25 */ /* 0x000fe2000f8e0002 */
[----:B------:R-:W-:-:S03]  /*10de0*/  ULDC.64 UR4, c[0x0][0xb28] ;  /* 0x0002ca0000047ab9 */ /* 0x000fc60000000a00 */
[----:B------:R-:W-:Y:S02]  /*10df0*/  IMAD R0, R0, UR4, RZ ;  /* 0x0000000400007c24 */ /* 0x000fe4000f8e02ff */
[----:B------:R-:W-:Y:S02]  /*10e00*/  IMAD.IADD R3, R3, 0x1, R11 ;  /* 0x0000000103037824 */ /* 0x000fe400078e020b */
[C---:B------:R-:W-:Y:S02]  /*10e10*/  IMAD R5, R7.reuse, UR5, R0 ;  /* 0x0000000507057c24 */ /* 0x040fe4000f8e0200 */
[----:B------:R-:W-:Y:S01]  /*10e20*/  IMAD.WIDE.U32 R2, R7, UR4, R2 ;  /* 0x0000000407027c25 */ /* 0x000fe2000f8e0002 */
[----:B------:R-:W-:Y:S01]  /*10e30*/  ISETP.GE.AND P0, PT, R59, R58, PT ;  /* 0x0000003a3b00720c */ /* 0x000fe20003f06270 */
[----:B------:R-:W-:Y:S02]  /*10e40*/  ULDC.64 UR4, c[0x0][0xb00] ;  /* 0x0002c00000047ab9 */ /* 0x000fe40000000a00 */
[----:B------:R-:W-:Y:S01]  /*10e50*/  VIADD R4, R18, 0x13220 ;  /* 0x0001322012047836 */ /* 0x000fe20000000000 */
[----:B------:R-:W-:Y:S01]  /*10e60*/  LEA R0, P1, R2, UR4, 0x2 ;  /* 0x0000000402007c11 */ /* 0x000fe2000f8210ff */
[----:B------:R-:W-:-:S03]  /*10e70*/  IMAD.IADD R3, R3, 0x1, R5 ;  /* 0x0000000103037824 */ /* 0x000fc600078e0205 */
[----:B------:R-:W-:Y:S02]  /*10e80*/  PRMT R4, RZ, 0x654, R4 ;  /* 0x00000654ff047816 */ /* 0x000fe40000000004 */
[----:B------:R-:W-:Y:S01]  /*10e90*/  LEA.HI.X R8, R2, UR5, R3, 0x2, P1 ;  /* 0x0000000502087c11 */ /* 0x000fe200088f1403 */
[----:B------:R-:W-:Y:S01]  /*10ea0*/  BSSY B1, `(.L_x_14068) ;  /* 0x0000027000017945 */ /* 0x000fe20003800000 */
[----:B------:R0:W-:Y:S03]  /*10eb0*/  SYNCS.ARRIVE.TRANS64.RED.A1T0 RZ, [R4+URZ], RZ ;  /* 0x000000ff04ff79a7 */ /* 0x0001e6000810043f */
[----:B------:R1:W3:Y:S04]  /*10ec0*/  SHFL.IDX PT, R5, R8, RZ, 0x1c1f ;  /* 0x001c1fff08057589 */ /* 0x0002e800000e0000 */
[----:B0-----:R1:W0:Y:S01]  /*10ed0*/  SHFL.IDX PT, R4, R0, RZ, 0x1c1f ;  /* 0x001c1fff00047589 */ /* 0x00122200000e0000 */
[----:B--2---:R-:W-:-:S05]  /*10ee0*/  VIADD R59, R71, 0x8 ;  /* 0x00000008473b7836 */ /* 0x004fca0000000000 */
[----:B------:R-:W-:Y:S01]  /*10ef0*/  SHF.R.S32.HI R22, RZ, 0x1f, R59 ;  /* 0x0000001fff167819 */ /* 0x000fe2000001143b */
[----:B01-3--:R-:W-:Y:S06]  /*10f00*/  @P0 BRA `(.L_x_14069) ;  /* 0x0000000000800947 */ /* 0x00bfec0003800000 */
[----:B------:R-:W-:Y:S02]  /*10f10*/  ULDC UR4, c[0x0][0xac8] ;  /* 0x0002b20000047ab9 */ /* 0x000fe40000000800 */
[----:B------:R-:W-:Y:S02]  /*10f20*/  ISETP.GE.AND P1, PT, R59, UR4, PT ;  /* 0x000000043b007c0c */ /* 0x000fe4000bf26270 */
[----:B------:R-:W-:Y:S02]  /*10f30*/  ISETP.GE.AND P0, PT, R71, UR4, PT ;  /* 0x0000000447007c0c */ /* 0x000fe4000bf06270 */
[----:B-----5:R-:W-:Y:S02]  /*10f40*/  ISETP.GE.AND P4, PT, R69, UR4, PT ;  /* 0x0000000445007c0c */ /* 0x020fe4000bf86270 */
[----:B------:R-:W-:Y:S02]  /*10f50*/  ISETP.GE.AND P5, PT, R67, UR4, PT ;  /* 0x0000000443007c0c */ /* 0x000fe4000bfa6270 */
[----:B------:R-:W-:-:S05]  /*10f60*/  ISETP.GE.AND P3, PT, R65, UR4, PT ;  /* 0x0000000441007c0c */ /* 0x000fca000bf66270 */
[-C--:B------:R-:W-:Y:S02]  /*10f70*/  @!P1 LEA R6, P2, R59, R4.reuse, 0x2 ;  /* 0x000000043b069211 */ /* 0x080fe400078410ff */
[----:B------:R-:W-:Y:S02]  /*10f80*/  @!P0 IMAD.WIDE R2, R71, 0x4, R4 ;  /* 0x0000000447028825 */ /* 0x000fe400078e0204 */
[-C--:B------:R-:W-:Y:S02]  /*10f90*/  @!P1 LEA.HI.X R7, R59, R5.reuse, R22, 0x2, P2 ;  /* 0x000000053b079211 */ /* 0x080fe400010f1416 */
[----:B------:R-:W-:Y:S01]  /*10fa0*/  ISETP.GE.AND P2, PT, R63, UR4, PT ;  /* 0x000000043f007c0c */ /* 0x000fe2000bf46270 */
[----:B------:R0:W-:Y:S01]  /*10fb0*/  @!P0 ST.E.64 desc[UR40][R2.64], R20 ;  /* 0x0000001402008985 */ /* 0x0001e2000c101b28 */
[-C--:B------:R-:W-:Y:S02]  /*10fc0*/  @!P4 LEA R10, P0, R69, R4.reuse, 0x2 ;  /* 0x00000004450ac211 */ /* 0x080fe400078010ff */
[----:B------:R-:W-:Y:S01]  /*10fd0*/  @!P5 LEA R12, P6, R67, R4, 0x2 ;  /* 0x00000004430cd211 */ /* 0x000fe200078c10ff */
[----:B------:R1:W-:Y:S01]  /*10fe0*/  @!P1 ST.E.64 desc[UR40][R6.64], R28 ;  /* 0x0000001c06009985 */ /* 0x0003e2000c101b28 */
[----:B------:R-:W-:-:S02]  /*10ff0*/  @!P4 LEA.HI.X R11, R69, R5, R70, 0x2, P0 ;  /* 0x00000005450bc211 */ /* 0x000fc400000f1446 */
[----:B------:R-:W-:Y:S02]  /*11000*/  ISETP.GE.AND P1, PT, R61, UR4, PT ;  /* 0x000000043d007c0c */ /* 0x000fe4000bf26270 */
[----:B------:R-:W-:Y:S01]  /*11010*/  ISETP.GE.AND P0, PT, R24, UR4, PT ;  /* 0x0000000418007c0c */ /* 0x000fe2000bf06270 */
[----:B------:R2:W-:Y:S01]  /*11020*/  @!P4 ST.E.64 desc[UR40][R10.64], R30 ;  /* 0x0000001e0a00c985 */ /* 0x0005e2000c101b28 */
[-C--:B------:R-:W-:Y:S02]  /*11030*/  @!P5 LEA.HI.X R13, R67, R5.reuse, R68, 0x2, P6 ;  /* 0x00000005430dd211 */ /* 0x080fe400030f1444 */
[-C--:B------:R-:W-:Y:S02]  /*11040*/  @!P2 LEA R14, P4, R63, R4.reuse, 0x2 ;  /* 0x000000043f0ea211 */ /* 0x080fe400078810ff */
[----:B0-----:R-:W-:Y:S01]  /*11050*/  @!P3 LEA R2, P6, R65, R4, 0x2 ;  /* 0x000000044102b211 */ /* 0x001fe200078c10ff */
[----:B------:R2:W-:Y:S01]  /*11060*/  @!P5 ST.E.64 desc[UR40][R12.64], R32 ;  /* 0x000000200c00d985 */ /* 0x0005e2000c101b28 */
[----:B------:R-:W-:-:S02]  /*11070*/  @!P2 LEA.HI.X R15, R63, R5, R64, 0x2, P4 ;  /* 0x000000053f0fa211 */ /* 0x000fc400020f1440 */
[-C--:B------:R-:W-:Y:S02]  /*11080*/  @!P3 LEA.HI.X R3, R65, R5.reuse, R66, 0x2, P6 ;  /* 0x000000054103b211 */ /* 0x080fe400030f1442 */
[CC--:B-1----:R-:W-:Y:S02]  /*11090*/  @!P1 LEA R6, P5, R61.reuse, R4.reuse, 0x2 ;  /* 0x000000043d069211 */ /* 0x0c2fe400078a10ff */
[C---:B------:R-:W-:Y:S01]  /*110a0*/  @!P0 LEA R4, P6, R24.reuse, R4, 0x2 ;  /* 0x0000000418048211 */ /* 0x040fe200078c10ff */
[----:B------:R2:W-:Y:S01]  /*110b0*/  @!P3 ST.E.64 desc[UR40][R2.64], R34 ;  /* 0x000000220200b985 */ /* 0x0005e2000c101b28 */
[-C--:B------:R-:W-:Y:S02]  /*110c0*/  @!P1 LEA.HI.X R7, R61, R5.reuse, R62, 0x2, P5 ;  /* 0x000000053d079211 */ /* 0x080fe400028f143e */
[----:B------:R-:W-:Y:S01]  /*110d0*/  @!P0 LEA.HI.X R5, R24, R5, R60, 0x2, P6 ;  /* 0x0000000518058211 */ /* 0x000fe200030f143c */
[----:B------:R2:W-:Y:S04]  /*110e0*/  @!P2 ST.E.64 desc[UR40][R14.64], R36 ;  /* 0x000000240e00a985 */ /* 0x0005e8000c101b28 */
[----:B------:R2:W-:Y:S04]  /*110f0*/  @!P1 ST.E.64 desc[UR40][R6.64], R38 ;  /* 0x0000002606009985 */ /* 0x0005e8000c101b28 */
[----:B------:R2:W-:Y:S02]  /*11100*/  @!P0 ST.E.64 desc[UR40][R4.64], R40 ;  /* 0x0000002804008985 */ /* 0x0005e4000c101b28 */
.L_x_14069:
[----:B------:R-:W-:Y:S05]  /*11110*/  BSYNC B1 ;  /* 0x0000000000017941 */ /* 0x000fea0003800000 */
.L_x_14068:
[----:B------:R-:W-:Y:S01]  /*11120*/  ISETP.GE.AND P0, PT, R9, R58, PT ;  /* 0x0000003a0900720c */ /* 0x000fe20003f06270 */
[----:B--2---:R4:W0:Y:S04]  /*11130*/  SHFL.IDX PT, R5, R8, 0x1, 0x1c1f ;  /* 0x003c1f0008057f89 */ /* 0x00482800000e0000 */
[----:B------:R4:W1:Y:S08]  /*11140*/  SHFL.IDX PT, R4, R0, 0x1, 0x1c1f ;  /* 0x003c1f0000047f89 */ /* 0x00087000000e0000 */
[----:B----4-:R-:W-:Y:S05]  /*11150*/  @P0 BRA `(.L_x_14067) ;  /* 0x0000000c00080947 */ /* 0x010fea0003800000 */
[----:B------:R-:W-:Y:S02]  /*11160*/  ULDC UR4, c[0x0][0xac8] ;  /* 0x0002b20000047ab9 */ /* 0x000fe40000000800 */
[----:B------:R-:W-:Y:S02]  /*11170*/  ISETP.GE.AND P1, PT, R59, UR4, PT ;  /* 0x000000043b007c0c */ /* 0x000fe4000bf26270 */
[----:B------:R-:W-:Y:S02]  /*11180*/  ISETP.GE.AND P4, PT, R71, UR4, PT ;  /* 0x0000000447007c0c */ /* 0x000fe4000bf86270 */
[----:B-----5:R-:W-:Y:S02]  /*11190*/  ISETP.GE.AND P3, PT, R69, UR4, PT ;  /* 0x0000000445007c0c */ /* 0x020fe4000bf66270 */
[----:B------:R-:W-:Y:S02]  /*111a0*/  ISETP.GE.AND P0, PT, R67, UR4, PT ;  /* 0x0000000443007c0c */ /* 0x000fe4000bf06270 */
[----:B------:R-:W-:-:S05]  /*111b0*/  ISETP.GE.AND P5, PT, R61, UR4, PT ;  /* 0x000000043d007c0c */ /* 0x000fca000bfa6270 */
[-C--:B-1----:R-:W-:Y:S02]  /*111c0*/  @!P1 LEA R6, P2, R59, R4.reuse, 0x2 ;  /* 0x000000043b069211 */ /* 0x082fe400078410ff */
[----:B0-----:R-:W-:Y:S02]  /*111d0*/  @!P4 IMAD.WIDE R2, R71, 0x4, R4 ;  /* 0x000000044702c825 */ /* 0x001fe400078e0204 */
[-C--:B------:R-:W-:Y:S02]  /*111e0*/  @!P1 LEA.HI.X R7, R59, R5.reuse, R22, 0x2, P2 ;  /* 0x000000053b079211 */ /* 0x080fe400010f1416 */
[----:B------:R-:W-:Y:S01]  /*111f0*/  ISETP.GE.AND P2, PT, R65, UR4, PT ;  /* 0x0000000441007c0c */ /* 0x000fe2000bf46270 */
[----:B------:R0:W-:Y:S01]  /*11200*/  @!P4 ST.E.64 desc[UR40][R2.64], R42 ;  /* 0x0000002a0200c985 */ /* 0x0001e2000c101b28 */
[----:B------:R-:W-:Y:S02]  /*11210*/  ISETP.GE.AND P4, PT, R63, UR4, PT ;  /* 0x000000043f007c0c */ /* 0x000fe4000bf86270 */
[C---:B------:R-:W-:Y:S01]  /*11220*/  @!P3 LEA R8, P6, R69.reuse, R4, 0x2 ;  /* 0x000000044508b211 */ /* 0x040fe200078c10ff */
[----:B------:R4:W-:Y:S03]  /*11230*/  @!P1 ST.E.64 desc[UR40][R6.64], R44 ;  /* 0x0000002c06009985 */ /* 0x0009e6000c101b28 */
[----:B------:R-:W-:-:S02]  /*11240*/  @!P3 LEA.HI.X R9, R69, R5, R70, 0x2, P6 ;  /* 0x000000054509b211 */ /* 0x000fc400030f1446 */
[----:B------:R-:W-:-:S03]  /*11250*/  @!P0 LEA R10, P6, R67, R4, 0x2 ;  /* 0x00000004430a8211 */ /* 0x000fc600078c10ff */
[----:B------:R4:W-:Y:S01]  /*11260*/  @!P3 ST.E.64 desc[UR40][R8.64], R46 ;  /* 0x0000002e0800b985 */ /* 0x0009e2000c101b28 */
[-C--:B------:R-:W-:Y:S02]  /*11270*/  @!P2 LEA R12, P1, R65, R4.reuse, 0x2 ;  /* 0x00000004410ca211 */ /* 0x080fe400078210ff */
[-C--:B------:R-:W-:Y:S02]  /*11280*/  @!P0 LEA.HI.X R11, R67, R5.reuse, R68, 0x2, P6 ;  /* 0x00000005430b8211 */ /* 0x080fe400030f1444 */
[-C--:B------:R-:W-:Y:S02]  /*11290*/  @!P4 LEA R14, P3, R63, R4.reuse, 0x2 ;  /* 0x000000043f0ec211 */ /* 0x080fe400078610ff */
[----:B0-----:R-:W-:Y:S01]  /*112a0*/  @!P5 LEA R2, P6, R61, R4, 0x2 ;  /* 0x000000043d02d211 */ /* 0x001fe200078c10ff */
[----:B------:R4:W-:Y:S01]  /*112b0*/  @!P0 ST.E.64 desc[UR40][R10.64], R48 ;  /* 0x000000300a008985 */ /* 0x0009e2000c101b28 */
[-C--:B------:R-:W-:Y:S02]  /*112c0*/  @!P2 LEA.HI.X R13, R65, R5.reuse, R66, 0x2, P1 ;  /* 0x00000005410da211 */ /* 0x080fe400008f1442 */
[----:B------:R-:W-:-:S02]  /*112d0*/  @!P4 LEA.HI.X R15, R63, R5, R64, 0x2, P3 ;  /* 0x000000053f0fc211 */ /* 0x000fc400018f1440 */
        /* <DEDUP_REMOVED lines=10> */
.L_x_14064:
[----:B------:R-:W0:Y:S01]  /*11380*/  LDL.LU R4, [R1+0x44] ;  /* 0x0000440001047983 */ /* 0x000e220000300800 */
[----:B------:R-:W-:Y:S01]  /*11390*/  ULDC.64 UR6, c[0x0][0xc08] ;  /* 0x0003020000067ab9 */ /* 0x000fe20000000a00 */
[----:B------:R-:W-:Y:S02]  /*113a0*/  ULDC.64 UR4, c[0x0][0xc00] ;  /* 0x0003000000047ab9 */ /* 0x000fe40000000a00 */
[----:B------:R-:W2:Y:S01]  /*113b0*/  LDL.LU R0, [R1+0x48] ;  /* 0x0000480001007983 */ /* 0x000ea20000300800 */
[----:B------:R-:W-:Y:S01]  /*113c0*/  ISETP.NE.U32.AND P1, PT, RZ, UR6, PT ;  /* 0x00000006ff007c0c */ /* 0x000fe2000bf25070 */
[----:B------:R-:W-:Y:S01]  /*113d0*/  IMAD.MOV.U32 R15, RZ, RZ, RZ ;  /* 0x000000ffff0f7224 */ /* 0x000fe200078e00ff */
[----:B------:R-:W-:Y:S01]  /*113e0*/  ISETP.NE.U32.AND P0, PT, RZ, UR4, PT ;  /* 0x00000004ff007c0c */ /* 0x000fe2000bf05070 */
[----:B------:R-:W1:Y:S01]  /*113f0*/  S2R R6, SR_TID.X ;  /* 0x0000000000067919 */ /* 0x000e620000002100 */
[----:B------:R-:W-:Y:S02]  /*11400*/  ISETP.NE.AND.EX P1, PT, RZ, UR7, PT, P1 ;  /* 0x00000007ff007c0c */ /* 0x000fe4000bf25310 */
[----:B------:R-:W-:-:S02]  /*11410*/  ISETP.NE.AND.EX P0, PT, RZ, UR5, PT, P0 ;  /* 0x00000005ff007c0c */ /* 0x000fc4000bf05300 */
[----:B0-----:R-:W-:-:S04]  /*11420*/  IADD3 R2, P2, R4, UR4, RZ ;  /* 0x0000000404027c10 */ /* 0x001fc8000ff5e0ff */
[----:B--2---:R-:W-:-:S05]  /*11430*/  IADD3.X R3, R0, UR5, RZ, P2, !PT ;  /* 0x0000000500037c10 */ /* 0x004fca00097fe4ff */
[----:B------:R-:W-:Y:S01]  /*11440*/  @P1 IADD3 R4, P2, R4, UR6, RZ ;  /* 0x0000000604041c10 */ /* 0x000fe2000ff5e0ff */
[----:B------:R-:W-:Y:S01]  /*11450*/  ULDC UR4, c[0x0][0xa88] ;  /* 0x0002a20000047ab9 */ /* 0x000fe20000000800 */
[----:B------:R0:W5:Y:S02]  /*11460*/  @P0 LDG.E R15, desc[UR40][R2.64] ;  /* 0x00000028020f0981 */ /* 0x000164000c1e1900 */
[----:B------:R-:W-:Y:S01]  /*11470*/  @P1 IADD3.X R5, R0, UR7, RZ, P2, !PT ;  /* 0x0000000700051c10 */ /* 0x000fe200097fe4ff */
[----:B------:R-:W-:Y:S01]  /*11480*/  IMAD.U32 R0, RZ, RZ, UR4 ;  /* 0x00000004ff007e24 */ /* 0x000fe2000f8e00ff */
[----:B-1---5:R-:W-:-:S05]  /*11490*/  IADD3 R32, R6, -0x80, RZ ;  /* 0xffffff8006207810 */ /* 0x022fca0007ffe0ff */
[----:B------:R0:W5:Y:S01]  /*114a0*/  @P1 LDG.E R0, desc[UR40][R4.64] ;  /* 0x0000002804001981 */ /* 0x000162000c1e1900 */
[----:B------:R-:W-:Y:S02]  /*114b0*/  ISETP.GT.AND P3, PT, R32, 0xbf, PT ;  /* 0x000000bf2000780c */ /* 0x000fe40003f64270 */
[----:B------:R-:W-:Y:S01]  /*114c0*/  ISETP.GT.AND P2, PT, R70, 0x1, PT ;  /* 0x000000014600780c */ /* 0x000fe20003f44270 */
[----:B------:R-:W-:-:S12]  /*114d0*/  @P1 BRA `(.L_x_14070) ;  /* 0x0000000000101947 */ /* 0x000fd80003800000 */
[----:B------:R-:W-:Y:S05]  /*114e0*/  @!P0 BRA `(.L_x_14070) ;  /* 0x00000000000c8947 */ /* 0x000fea0003800000 */
[----:B0-----:R-:W2:Y:S04]  /*114f0*/  LDG.E R5, desc[UR40][R2.64] ;  /* 0x0000002802057981 */ /* 0x001ea8000c1e1900 */
[----:B-----5:R-:W2:Y:S02]  /*11500*/  LDG.E R0, desc[UR40][R2.64+0x4] ;  /* 0x0000042802007981 */ /* 0x020ea4000c1e1900 */
[----:B--2---:R-:W-:-:S07]  /*11510*/  IMAD.IADD R0, R0, 0x1, -R5 ;  /* 0x0000000100007824 */ /* 0x004fce00078e0a05 */
.L_x_14070:
[----:B0-----:R-:W2:Y:S04]  /*11520*/  LDL.LU R2, [R1+0x50] ;  /* 0x0000500001027983 */ /* 0x001ea80000300800 */
[----:B------:R-:W3:Y:S01]  /*11530*/  LDL.LU R3, [R1+0x38] ;  /* 0x0000380001037983 */ /* 0x000ee20000300800 */
[----:B------:R-:W-:Y:S01]  /*11540*/  BSSY B1, `(.L_x_14071) ;  /* 0x0000038000017945 */ /* 0x000fe20003800000 */
[----:B------:R-:W-:Y:S02]  /*11550*/  SHF.R.S32.HI R20, RZ, 0x1f, R15 ;  /* 0x0000001fff147819 */ /* 0x000fe4000001140f */
[----:B--2---:R-:W-:Y:S02]  /*11560*/  SEL R24, R2, RZ, !P0 ;  /* 0x000000ff02187207 */ /* 0x004fe40004000000 */
[----:B---3--:R-:W-:Y:S01]  /*11570*/  SEL R29, R3, RZ, !P0 ;  /* 0x000000ff031d7207 */ /* 0x008fe20004000000 */
[----:B------:R-:W-:Y:S06]  /*11580*/  @P3 BRA `(.L_x_14072) ;  /* 0x0000000000cc3947 */ /* 0x000fec0003800000 */
[----:B------:R-:W2:Y:S01]  /*11590*/  LDL R2, [R1+0x54] ;  /* 0x0000540001027983 */ /* 0x000ea20000100800 */
[----:B------:R-:W0:Y:S02]  /*115a0*/  LDC R31, c[0x0][0xbe8] ;  /* 0x0002fa00ff1f7b82 */ /* 0x000e240000000800 */
[----:B0----5:R-:W-:Y:S02]  /*115b0*/  IMAD R3, R0, R31, RZ ;  /* 0x0000001f00037224 */ /* 0x021fe400078e02ff */
        /* <DEDUP_REMOVED lines=48> */
.L_x_14072:
[----:B------:R-:W-:Y:S05]  /*118c0*/  BSYNC B1 ;  /* 0x0000000000017941 */ /* 0x000fea0003800000 */
.L_x_14071:
[----:B------:R-:W-:Y:S05]  /*118d0*/  @P2 BRA `(.L_x_14067) ;  /* 0x0000000400282947 */ /* 0x000fea0003800000 */
[----:B------:R-:W2:Y:S01]  /*118e0*/  LDL.LU R10, [R1+0x54] ;  /* 0x00005400010a7983 */ /* 0x000ea20000300800 */
[----:B------:R-:W1:Y:S01]  /*118f0*/  LDC R11, c[0x0][0xbe8] ;  /* 0x0002fa00ff0b7b82 */ /* 0x000e620000000800 */
[----:B------:R-:W-:Y:S01]  /*11900*/  SHF.R.S32.HI R12, RZ, 0x1f, R32 ;  /* 0x0000001fff0c7819 */ /* 0x000fe20000011420 */
[----:B------:R-:W-:Y:S01]  /*11910*/  ULDC.64 UR4, c[0x0][0xaa0] ;  /* 0x0002a80000047ab9 */ /* 0x000fe20000000a00 */
[----:B------:R-:W-:Y:S01]  /*11920*/  ULDC.64 UR6, c[0x0][0xaf0] ;  /* 0x0002bc0000067ab9 */ /* 0x000fe20000000a00 */
[----:B0-----:R-:W-:Y:S01]  /*11930*/  IMAD R2, R20, UR4, RZ ;  /* 0x0000000414027c24 */ /* 0x001fe2000f8e02ff */
[----:B------:R-:W-:Y:S01]  /*11940*/  LEA.HI R12, R12, R32, RZ, 0x3 ;  /* 0x000000200c0c7211 */ /* 0x000fe200078f18ff */
[----:B------:R-:W-:Y:S02]  /*11950*/  IMAD R6, R24, UR6, RZ ;  /* 0x0000000618067c24 */ /* 0x000fe4000f8e02ff */
[C---:B------:R-:W-:Y:S01]  /*11960*/  IMAD R5, R15.reuse, UR5, R2 ;  /* 0x000000050f057c24 */ /* 0x040fe2000f8e0202 */
[----:B------:R-:W-:Y:S01]  /*11970*/  SHF.R.S32.HI R12, RZ, 0x3, R12 ;  /* 0x00000003ff0c7819 */ /* 0x000fe2000001140c */
[----:B------:R-:W-:Y:S01]  /*11980*/  IMAD.WIDE.U32 R2, R15, UR4, RZ ;  /* 0x000000040f027c25 */ /* 0x000fe2000f8e00ff */
[----:B------:R-:W-:-:S03]  /*11990*/  ULDC.64 UR4, c[0x0][0xae8] ;  /* 0x0002ba0000047ab9 */ /* 0x000fc60000000a00 */
[----:B------:R-:W-:Y:S01]  /*119a0*/  IMAD R4, R68, 0x30, R12 ;  /* 0x0000003044047824 */ /* 0x000fe200078e020c */
[----:B------:R-:W-:-:S03]  /*119b0*/  IADD3 R3, R3, R5, RZ ;  /* 0x0000000503037210 */ /* 0x000fc60007ffe0ff */
[----:B------:R-:W-:Y:S01]  /*119c0*/  IMAD.WIDE.U32 R2, R22, UR4, R2 ;  /* 0x0000000416027c25 */ /* 0x000fe2000f8e0002 */
[----:B-1----:R-:W-:-:S03]  /*119d0*/  ISETP.NE.AND P0, PT, R11, 0x1, PT ;  /* 0x000000010b00780c */ /* 0x002fc60003f05270 */
[----:B------:R-:W-:Y:S01]  /*119e0*/  IMAD R3, R22, UR5, R3 ;  /* 0x0000000516037c24 */ /* 0x000fe2000f8e0203 */
[----:B------:R-:W-:Y:S01]  /*119f0*/  ULDC.64 UR4, c[0x0][0xae0] ;  /* 0x0002b80000047ab9 */ /* 0x000fe20000000a00 */
[----:B-----5:R-:W-:Y:S02]  /*11a00*/  IMAD R13, R0, R11, RZ ;  /* 0x0000000b000d7224 */ /* 0x020fe400078e02ff */
[----:B------:R-:W-:-:S06]  /*11a10*/  IMAD.WIDE.U32 R2, R29, UR6, R2 ;  /* 0x000000061d027c25 */ /* 0x000fcc000f8e0002 */
[----:B------:R-:W0:Y:S08]  /*11a20*/  @P0 LDC R7, c[0x0][0xbec] ;  /* 0x0002fb00ff070b82 */ /* 0x000e300000000800 */
[----:B------:R-:W1:Y:S01]  /*11a30*/  @P0 LDC R9, c[0x0][0xbf0] ;  /* 0x0002fc00ff090b82 */ /* 0x000e620000000800 */
[C---:B--2---:R-:W-:Y:S02]  /*11a40*/  IMAD R8, R10.reuse, 0xc0, R4 ;  /* 0x000000c00a087824 */ /* 0x044fe400078e0204 */
[----:B------:R-:W-:-:S02]  /*11a50*/  IMAD R20, R10, 0xc0, R12 ;  /* 0x000000c00a147824 */ /* 0x000fc400078e020c */
[----:B0-----:R-:W-:-:S03]  /*11a60*/  @P0 IMAD.HI.U32 R4, R8, R7, RZ ;  /* 0x0000000708040227 */ /* 0x001fc600078e00ff */
[----:B------:R-:W-:Y:S01]  /*11a70*/  IADD3 R0, R20, 0x30, RZ ;  /* 0x0000003014007810 */ /* 0x000fe20007ffe0ff */
[----:B------:R-:W-:Y:S01]  /*11a80*/  IMAD.MOV.U32 R5, RZ, RZ, R8 ;  /* 0x000000ffff057224 */ /* 0x000fe200078e0008 */
[----:B-1----:R-:W-:Y:S01]  /*11a90*/  @P0 SHF.R.U32.HI R5, RZ, R9, R4 ;  /* 0x00000009ff050219 */ /* 0x002fe20000011604 */
        /* <DEDUP_REMOVED lines=17> */
[----:B------:R-:W-:-:S03]  /*11bb0*/  ULDC UR4, c[0x0][0xac8] ;  /* 0x0002b20000047ab9 */ /* 0x000fc60000000800 */
[----:B------:R-:W0:Y:S01]  /*11bc0*/  SHFL.IDX PT, R6, R4, RZ, 0x181f ;  /* 0x00181fff04067589 */ /* 0x000e2200000e0000 */
[----:B------:R-:W-:Y:S01]  /*11bd0*/  LEA.HI.X R8, R2, UR5, R3, 0x1, P0 ;  /* 0x0000000502087c11 */ /* 0x000fe200080f0c03 */
[C---:B------:R-:W-:Y:S01]  /*11be0*/  VIADD R2, R20.reuse, 0x60 ;  /* 0x0000006014027836 */ /* 0x040fe20000000000 */
[----:B------:R-:W-:Y:S01]  /*11bf0*/  ISETP.GE.AND P0, PT, R61, UR4, PT ;  /* 0x000000043d007c0c */ /* 0x000fe2000bf06270 */
[----:B------:R-:W1:Y:S01]  /*11c00*/  SHFL.IDX PT, R10, R4, 0x1, 0x181f ;  /* 0x00381f00040a7f89 */ /* 0x000e6200000e0000 */
[C---:B------:R-:W-:Y:S02]  /*11c10*/  VIADD R3, R20.reuse, 0x90 ;  /* 0x0000009014037836 */ /* 0x040fe40000000000 */
[-C--:B------:R-:W-:Y:S01]  /*11c20*/  ISETP.GE.OR P3, PT, R20, R13.reuse, P0 ;  /* 0x0000000d1400720c */ /* 0x080fe20000766670 */
[----:B------:R-:W2:Y:S01]  /*11c30*/  SHFL.IDX PT, R12, R4, 0x2, 0x181f ;  /* 0x00581f00040c7f89 */ /* 0x000ea200000e0000 */
[-C--:B------:R-:W-:Y:S02]  /*11c40*/  ISETP.GE.OR P2, PT, R0, R13.reuse, P0 ;  /* 0x0000000d0000720c */ /* 0x080fe40000746670 */
[-C--:B------:R-:W-:Y:S01]  /*11c50*/  ISETP.GE.OR P1, PT, R2, R13.reuse, P0 ;  /* 0x0000000d0200720c */ /* 0x080fe20000726670 */
[----:B------:R-:W3:Y:S01]  /*11c60*/  SHFL.IDX PT, R5, R8, RZ, 0x181f ;  /* 0x00181fff08057589 */ /* 0x000ee200000e0000 */
[----:B------:R-:W-:-:S03]  /*11c70*/  ISETP.GE.OR P0, PT, R3, R13, P0 ;  /* 0x0000000d0300720c */ /* 0x000fc60000706670 */
        /* <DEDUP_REMOVED lines=16> */
.L_x_14067:
[----:B------:R-:W-:Y:S05]  /*11d80*/  BSYNC B0 ;  /* 0x0000000000007941 */ /* 0x000fea0003800000 */
.L_x_14063:
[----:B------:R-:W-:Y:S02]  /*11d90*/  ULDC UR4, c[0x0][0xc3c] ;  /* 0x00030f0000047ab9 */ /* 0x000fe40000000800 */
[----:B------:R-:W-:-:S13]  /*11da0*/  ISETP.GE.AND P0, PT, R27, UR4, PT ;  /* 0x000000041b007c0c */ /* 0x000fda000bf06270 */
[----:B------:R-:W-:Y:S05]  /*11db0*/  @!P0 BRA `(.L_x_14073) ;  /* 0xfffffef400108947 */ /* 0x000fea000383ffff */
[----:B------:R-:W-:Y:S05]  /*11dc0*/  BRA `(.L_x_13964) ;  /* 0x0000007c00047947 */ /* 0x000fea0003800000 */
.L_x_13962:
[----:B------:R-:W-:-:S08]  /*11dd0*/  NOP ;  /* 0x0000000000007918 */ /* 0x000fd00000000000 */
[----:B--2---:R-:W0:-:S00]  /*11de0*/  USETMAXREG.DEALLOC.CTAPOOL 0x20 ;  /* 0x00000020000079c8 */ /* 0x004e0000080e0500 */
        /* <DEDUP_REMOVED lines=15> */
[----:B------:R-:W-:Y:S01]  /*11ee0*/  CS2R R6, SRZ ;  /* 0x0000000000067805 */ /* 0x000fe2000001ff00 */
        /* <DEDUP_REMOVED lines=41> */
.L_x_14077:
[----:B------:R-:W0:Y:S01]  /*12180*/  LDC R2, c[0x0][0xc3c] ;  /* 0x00030f00ff027b82 */ /* 0x000e220000000800 */
[----:B------:R-:W-:Y:S01]  /*12190*/  UIADD3 UR4, UR4, 0x1f, URZ ;  /* 0x0000001f04047890 */ /* 0x000fe2000fffe03f */
[----:B------:R-:W-:Y:S02]  /*121a0*/  ULDC UR7, c[0x0][0xc3c] ;  /* 0x00030f0000077ab9 */ /* 0x000fe40000000800 */
[----:B------:R-:W-:-:S03]  /*121b0*/  IMAD.U32 R27, RZ, RZ, UR7 ;  /* 0x00000007ff1b7e24 */ /* 0x000fc6000f8e00ff */
        /* <DEDUP_REMOVED lines=32> */
.L_x_14075:
[----:B------:R-:W-:Y:S01]  /*123c0*/  IADD3 R9, -R3, R8, RZ ;  /* 0x0000000803097210 */ /* 0x000fe20007ffe1ff */
[----:B------:R-:W-:-:S04]  /*123d0*/  IMAD.MOV.U32 R24, RZ, RZ, RZ ;  /* 0x000000ffff187224 */ /* 0x000fc800078e00ff */
        /* <DEDUP_REMOVED lines=17> */
.L_x_14078:
[----:B0-----:R-:W-:Y:S01]  /*124f0*/  IMAD.MOV.U32 R5, RZ, RZ, R10 ;  /* 0x000000ffff057224 */ /* 0x001fe200078e000a */
[----:B------:R-:W-:Y:S01]  /*12500*/  MOV R2, RZ ;  /* 0x000000ff00027202 */ /* 0x000fe20000000f00 */
[----:B-1----:R-:W-:Y:S02]  /*12510*/  IMAD R24, R24, UR5, R9 ;  /* 0x0000000518187c24 */ /* 0x002fe4000f8e0209 */
[----:B------:R-:W0:Y:S01]  /*12520*/  I2F.RP R8, R5 ;  /* 0x0000000500087306 */ /* 0x000e220000209400 */
[----:B------:R-:W-:Y:S02]  /*12530*/  IMAD R9, R11, R4, RZ ;  /* 0x000000040b097224 */ /* 0x000fe400078e02ff */
[----:B------:R-:W-:Y:S01]  /*12540*/  IADD3 R25, -R24, UR6, RZ ;  /* 0x0000000618197c10 */ /* 0x000fe2000fffe1ff */
[----:B------:R-:W-:Y:S02]  /*12550*/  VIADD R27, R27, UR4 ;  /* 0x000000041b1b7c36 */ /* 0x000fe40008000000 */
[----:B------:R-:W-:Y:S01]  /*12560*/  IMAD.HI.U32 R2, R3, R9, R2 ;  /* 0x0000000903027227 */ /* 0x000fe200078e0002 */
[----:B------:R-:W-:-:S02]  /*12570*/  IABS R3, R6 ;  /* 0x0000000600037213 */ /* 0x000fc40000000000 */
[----:B------:R-:W-:-:S03]  /*12580*/  IABS R9, R25 ;  /* 0x0000001900097213 */ /* 0x000fc60000000000 */
[----:B------:R-:W-:Y:S02]  /*12590*/  IMAD.MOV R3, RZ, RZ, -R3 ;  /* 0x000000ffff037224 */ /* 0x000fe400078e0a03 */
[----:B------:R-:W-:Y:S01]  /*125a0*/  IMAD.HI.U32 R2, R2, R9, RZ ;  /* 0x0000000902027227 */ /* 0x000fe200078e00ff */
[----:B0-----:R-:W0:Y:S03]  /*125b0*/  MUFU.RCP R8, R8 ;  /* 0x0000000800087308 */ /* 0x001e260000001000 */
[----:B------:R-:W-:-:S05]  /*125c0*/  IMAD R9, R2, R3, R9 ;  /* 0x0000000302097224 */ /* 0x000fca00078e0209 */
[----:B------:R-:W-:Y:S01]  /*125d0*/  ISETP.GT.U32.AND P1, PT, R4, R9, PT ;  /* 0x000000090400720c */ /* 0x000fe20003f24070 */
[----:B0-----:R-:W-:-:S12]  /*125e0*/  VIADD R3, R8, 0xffffffe ;  /* 0x0ffffffe08037836 */ /* 0x001fd80000000000 */
[----:B------:R-:W-:Y:S01]  /*125f0*/  @!P1 IMAD.IADD R9, R9, 0x1, -R4 ;  /* 0x0000000109099824 */ /* 0x000fe200078e0a04 */
[----:B------:R-:W0:Y:S01]  /*12600*/  F2I.FTZ.U32.TRUNC.NTZ R3, R3 ;  /* 0x0000000300037305 */ /* 0x000e22000021f000 */
[----:B------:R-:W-:Y:S01]  /*12610*/  @!P1 VIADD R2, R2, 0x1 ;  /* 0x0000000102029836 */ /* 0x000fe20000000000 */
[----:B------:R-:W-:Y:S02]  /*12620*/  ISETP.NE.AND P1, PT, R6, RZ, PT ;  /* 0x000000ff0600720c */ /* 0x000fe40003f25270 */
[----:B------:R-:W-:Y:S02]  /*12630*/  ISETP.GE.U32.AND P0, PT, R9, R4, PT ;  /* 0x000000040900720c */ /* 0x000fe40003f06070 */
[----:B------:R-:W-:-:S04]  /*12640*/  LOP3.LUT R4, R25, R6, RZ, 0x3c, !PT ;  /* 0x0000000619047212 */ /* 0x000fc800078e3cff */
[----:B------:R-:W-:Y:S02]  /*12650*/  ISETP.GE.AND P2, PT, R4, RZ, PT ;  /* 0x000000ff0400720c */ /* 0x000fe40003f46270 */
[----:B0-----:R-:W-:-:S05]  /*12660*/  IADD3 R8, RZ, -R3, RZ ;  /* 0x80000003ff087210 */ /* 0x001fca0007ffe0ff */
[----:B------:R-:W-:-:S04]  /*12670*/  @P0 VIADD R2, R2, 0x1 ;  /* 0x0000000102020836 */ /* 0x000fc80000000000 */
[----:B------:R-:W-:Y:S02]  /*12680*/  IMAD.MOV.U32 R4, RZ, RZ, R2 ;  /* 0x000000ffff047224 */ /* 0x000fe400078e0002 */
[----:B------:R-:W-:Y:S01]  /*12690*/  IMAD.MOV.U32 R2, RZ, RZ, R8 ;  /* 0x000000ffff027224 */ /* 0x000fe200078e0008 */
[----:B------:R-:W-:Y:S01]  /*126a0*/  IABS R8, R7 ;  /* 0x0000000700087213 */ /* 0x000fe20000000000 */
[----:B------:R-:W-:Y:S01]  /*126b0*/  @!P2 IMAD.MOV R4, RZ, RZ, -R4 ;  /* 0x000000ffff04a224 */ /* 0x000fe200078e0a04 */
[----:B------:R-:W-:Y:S01]  /*126c0*/  @!P1 LOP3.LUT R4, RZ, R6, RZ, 0x33, !PT ;  /* 0x00000006ff049212 */ /* 0x000fe200078e33ff */
[----:B------:R-:W-:Y:S02]  /*126d0*/  IMAD R9, R2, R5, RZ ;  /* 0x0000000502097224 */ /* 0x000fe400078e02ff */
[----:B------:R-:W-:Y:S02]  /*126e0*/  IMAD.MOV.U32 R2, RZ, RZ, RZ ;  /* 0x000000ffff027224 */ /* 0x000fe400078e00ff */
[----:B------:R-:W-:-:S02]  /*126f0*/  IMAD.MOV R8, RZ, RZ, -R8 ;  /* 0x000000ffff087224 */ /* 0x000fc400078e0a08 */
[----:B------:R-:W-:Y:S01]  /*12700*/  IMAD.HI.U32 R2, R3, R9, R2 ;  /* 0x0000000903027227 */ /* 0x000fe200078e0002 */
[----:B------:R-:W-:-:S03]  /*12710*/  IABS R3, R4 ;  /* 0x0000000400037213 */ /* 0x000fc60000000000 */
[----:B------:R-:W-:Y:S02]  /*12720*/  IMAD R6, R6, R4, RZ ;  /* 0x0000000406067224 */ /* 0x000fe400078e02ff */
[----:B------:R-:W-:-:S03]  /*12730*/  IMAD.HI.U32 R2, R2, R3, RZ ;  /* 0x0000000302027227 */ /* 0x000fc600078e00ff */
[----:B------:R-:W-:Y:S01]  /*12740*/  IADD3 R25, R25, -R6, RZ ;  /* 0x8000000619197210 */ /* 0x000fe20007ffe0ff */
        /* <DEDUP_REMOVED lines=16> */
.L_x_14076:
[----:B------:R-:W-:Y:S02]  /*12850*/  IMAD.MOV.U32 R25, RZ, RZ, RZ ;  /* 0x000000ffff197224 */ /* 0x000fe400078e00ff */
[----:B------:R-:W-:Y:S02]  /*12860*/  IMAD.U32 R24, RZ, RZ, UR6 ;  /* 0x00000006ff187e24 */ /* 0x000fe4000f8e00ff */
[----:B------:R-:W-:-:S07]  /*12870*/  IMAD.MOV.U32 R26, RZ, RZ, RZ ;  /* 0x000000ffff1a7224 */ /* 0x000fce00078e00ff */
.L_x_14079:
[----:B------:R-:W-:-:S13]  /*12880*/  ISETP.NE.AND P0, PT, R0, RZ, PT ;  /* 0x000000ff0000720c */ /* 0x000fda0003f05270 */
[----:B------:R-:W0:Y:S01]  /*12890*/  @!P0 S2R R3, SR_CgaCtaId ;  /* 0x0000000000038919 */ /* 0x000e220000008800 */
[----:B------:R-:W-:-:S04]  /*128a0*/  @!P0 MOV R0, 0x400 ;  /* 0x0000040000008802 */ /* 0x000fc80000000f00 */
[----:B0-----:R-:W-:-:S05]  /*128b0*/  @!P0 LEA R0, R3, R0, 0x18 ;  /* 0x0000000003008211 */ /* 0x001fca00078ec0ff */
[----:B------:R1:W-:Y:S01]  /*128c0*/  @!P0 STS.128 [R0+0x132d0], R24 ;  /* 0x0132d01800008388 */ /* 0x0003e20000000c00 */
[----:B------:R-:W-:Y:S06]  /*128d0*/  BAR.ARV 0x5, 0x200 ;  /* 0x0148000000007b1d */ /* 0x000fec0000002000 */
.L_x_14074:
[----:B01----:R-:W-:Y:S01]  /*128e0*/  MOV R0, 0x1 ;  /* 0x0000000100007802 */ /* 0x003fe20000000f00 */
[----:B------:R0:W-:Y:S01]  /*128f0*/  STL [R1+0x8], RZ ;  /* 0x000008ff01007387 */ /* 0x0001e20000100800 */
[----:B------:R-:W-:Y:S02]  /*12900*/  ULDC UR4, c[0x0][0xc3c] ;  /* 0x00030f0000047ab9 */ /* 0x000fe40000000800 */
[----:B------:R-:W-:Y:S01]  /*12910*/  ISETP.GE.AND P0, PT, R27, UR4, PT ;  /* 0x000000041b007c0c */ /* 0x000fe2000bf06270 */
[----:B------:R0:W-:Y:S04]  /*12920*/  STL [R1+0x18], R0 ;  /* 0x0000180001007387 */ /* 0x0001e80000100800 */
[----:B------:R0:W-:Y:S08]  /*12930*/  STL [R1+0x64], RZ ;  /* 0x000064ff01007387 */ /* 0x0001f00000100800 */
[----:B0-----:R-:W-:Y:S05]  /*12940*/  @P0 BRA `(.L_x_14080) ;  /* 0x0000006c001c0947 */ /* 0x001fea0003800000 */
[----:B------:R-:W2:Y:S01]  /*12950*/  LDL R11, [R1+0x38] ;  /* 0x00003800010b7983 */ /* 0x000ea20000100800 */
[----:B------:R-:W0:Y:S01]  /*12960*/  S2R R9, SR_TID.X ;  /* 0x0000000000097919 */ /* 0x000e220000002100 */
[----:B------:R-:W1:Y:S01]  /*12970*/  S2UR UR4, SR_CgaCtaId ;  /* 0x00000000000479c3 */ /* 0x000e620000008800 */
[----:B------:R-:W-:Y:S01]  /*12980*/  MOV R17, 0x400 ;  /* 0x0000040000117802 */ /* 0x000fe20000000f00 */
[C---:B0-----:R-:W-:Y:S01]  /*12990*/  IMAD.SHL.U32 R28, R9.reuse, 0x40, RZ ;  /* 0x00000040091c7824 */ /* 0x041fe200078e00ff */
[----:B------:R-:W-:Y:S01]  /*129a0*/  SHF.R.U32.HI R2, RZ, 0x1, R9 ;  /* 0x00000001ff027819 */ /* 0x000fe20000011609 */
[C---:B------:R-:W-:Y:S01]  /*129b0*/  IMAD.SHL.U32 R0, R9.reuse, 0x10, RZ ;  /* 0x0000001009007824 */ /* 0x040fe200078e00ff */
[C---:B------:R-:W-:Y:S02]  /*129c0*/  LOP3.LUT R12, R9.reuse, 0x7f, RZ, 0xc0, !PT ;  /* 0x0000007f090c7812 */ /* 0x040fe400078ec0ff */
[----:B------:R-:W-:Y:S01]  /*129d0*/  LOP3.LUT R3, R28, 0x180, RZ, 0xc0, !PT ;  /* 0x000001801c037812 */ /* 0x000fe200078ec0ff */
[----:B------:R-:W-:Y:S01]  /*129e0*/  IMAD.SHL.U32 R8, R9, 0x2, RZ ;  /* 0x0000000209087824 */ /* 0x000fe200078e00ff */
[----:B------:R-:W-:-:S02]  /*129f0*/  LOP3.LUT R5, R0, 0x1b0, RZ, 0xc0, !PT ;  /* 0x000001b000057812 */ /* 0x000fc400078ec0ff */
[----:B------:R-:W-:Y:S01]  /*12a00*/  LOP3.LUT R3, R3, 0x30, R2, 0xf8, !PT ;  /* 0x0000003003037812 */ /* 0x000fe200078ef802 */
[C---:B------:R-:W-:Y:S02]  /*12a10*/  IMAD.SHL.U32 R2, R9.reuse, 0x20, RZ ;  /* 0x0000002009027824 */ /* 0x040fe400078e00ff */
[----:B------:R-:W-:Y:S01]  /*12a20*/  IMAD.SHL.U32 R6, R12, 0x10, RZ ;  /* 0x000000100c067824 */ /* 0x000fe200078e00ff */
[----:B------:R-:W-:Y:S02]  /*12a30*/  SHF.L.U32 R4, R9, 0x3, RZ ;  /* 0x0000000309047819 */ /* 0x000fe400000006ff */
[----:B------:R-:W-:Y:S02]  /*12a40*/  LOP3.LUT R8, R5, 0x30, R8, 0x78, !PT ;  /* 0x0000003005087812 */ /* 0x000fe400078e7808 */
[----:B------:R-:W-:Y:S02]  /*12a50*/  LOP3.LUT R5, R2, 0x80, RZ, 0xc0, !PT ;  /* 0x0000008002057812 */ /* 0x000fe400078ec0ff */
[----:B------:R-:W-:-:S02]  /*12a60*/  LOP3.LUT R7, R6, 0x600, RZ, 0xc0, !PT ;  /* 0x0000060006077812 */ /* 0x000fc400078ec0ff */
[----:B------:R-:W-:Y:S01]  /*12a70*/  LOP3.LUT R3, R3, 0x30, R4, 0x78, !PT ;  /* 0x0000003003037812 */ /* 0x000fe200078e7804 */
[----:B------:R-:W-:Y:S01]  /*12a80*/  IMAD.SHL.U32 R4, R9, 0x4, RZ ;  /* 0x0000000409047824 */ /* 0x000fe200078e00ff */
[----:B------:R-:W-:Y:S02]  /*12a90*/  LOP3.LUT R5, R5, 0x10, R9, 0xf8, !PT ;  /* 0x0000001005057812 */ /* 0x000fe400078ef809 */
[C---:B------:R-:W-:Y:S02]  /*12aa0*/  LOP3.LUT R9, R7.reuse, 0x60, R2, 0xf8, !PT ;  /* 0x0000006007097812 */ /* 0x040fe400078ef802 */
[----:B------:R-:W-:Y:S02]  /*12ab0*/  LOP3.LUT R7, R7, 0x40, R0, 0xf8, !PT ;  /* 0x0000004007077812 */ /* 0x000fe400078ef800 */
[----:B------:R-:W-:Y:S01]  /*12ac0*/  LOP3.LUT R28, R3, 0x640, R28, 0xf8, !PT ;  /* 0x00000640031c7812 */ /* 0x000fe200078ef81c */
[----:B-1----:R-:W-:Y:S01]  /*12ad0*/  IMAD.U32 R3, RZ, RZ, UR4 ;  /* 0x00000004ff037e24 */ /* 0x002fe2000f8e00ff */
[----:B------:R-:W-:-:S04]  /*12ae0*/  LOP3.LUT R10, R7, R8, RZ, 0xfc, !PT ;  /* 0x00000008070a7212 */ /* 0x000fc800078efcff */
[----:B------:R-:W-:Y:S01]  /*12af0*/  LEA R17, R3, R17, 0x18 ;  /* 0x0000001103117211 */ /* 0x000fe200078ec0ff */
[----:B------:R-:W-:Y:S04]  /*12b00*/  STL [R1+0x3c], R10 ;  /* 0x00003c0a01007387 */ /* 0x000fe80000100800 */
[----:B------:R0:W-:Y:S01]  /*12b10*/  STL [R1+0x34], R3 ;  /* 0x0000340301007387 */ /* 0x0001e20000100800 */
[----:B------:R-:W-:Y:S02]  /*12b20*/  SHF.R.U32.HI R12, RZ, 0x2, R12 ;  /* 0x00000002ff0c7819 */ /* 0x000fe4000001160c */
[----:B------:R-:W-:Y:S02]  /*12b30*/  LOP3.LUT R5, R5, 0x10, R4, 0x78, !PT ;  /* 0x0000001005057812 */ /* 0x000fe400078e7804 */
[----:B------:R-:W-:-:S02]  /*12b40*/  LOP3.LUT R4, R9, 0x100, R2, 0xf8, !PT ;  /* 0x0000010009047812 */ /* 0x000fc400078ef802 */
[----:B------:R-:W-:Y:S01]  /*12b50*/  LOP3.LUT R2, R12, 0x60, R2, 0xf8, !PT ;  /* 0x000000600c027812 */ /* 0x000fe200078ef802 */
[----:B------:R-:W-:Y:S01]  /*12b60*/  BSSY B7, `(.L_x_14080) ;  /* 0x00006a5000077945 */ /* 0x000fe20003800000 */
[----:B------:R-:W-:Y:S02]  /*12b70*/  LOP3.LUT R23, R4, R5, RZ, 0xfc, !PT ;  /* 0x0000000504177212 */ /* 0x000fe400078efcff */
[----:B------:R-:W-:Y:S01]  /*12b80*/  LOP3.LUT R2, R2, 0x80, RZ, 0xfc, !PT ;  /* 0x0000008002027812 */ /* 0x000fe200078efcff */
[----:B------:R-:W-:Y:S01]  /*12b90*/  ULDC.64 UR38, c[0x0][0x198] ;  /* 0x0000660000267ab9 */ /* 0x000fe20000000a00 */
[----:B------:R-:W-:Y:S01]  /*12ba0*/  ULDC UR36, c[0x0][0xc] ;  /* 0x0000030000247ab9 */ /* 0x000fe20000000800 */
[C---:B--2---:R-:W-:Y:S02]  /*12bb0*/  LOP3.LUT R0, R11.reuse, 0x2, RZ, 0xfc, !PT ;  /* 0x000000020b007812 */ /* 0x044fe400078efcff */
[----:B0-----:R-:W-:-:S03]  /*12bc0*/  LOP3.LUT R3, R11, 0x1, RZ, 0xfc, !PT ;  /* 0x000000010b037812 */ /* 0x001fc600078efcff */
[----:B------:R0:W-:Y:S04]  /*12bd0*/  STL [R1+0x74], R0 ;  /* 0x0000740001007387 */ /* 0x0001e80000100800 */
[----:B------:R1:W-:Y:S01]  /*12be0*/  STL [R1+0x54], R3 ;  /* 0x0000540301007387 */ /* 0x0003e20000100800 */
[----:B0-----:R-:W-:-:S03]  /*12bf0*/  IMAD.MOV.U32 R0, RZ, RZ, 0x1 ;  /* 0x00000001ff007424 */ /* 0x001fc600078e00ff */
[----:B------:R-:W-:Y:S01]  /*12c00*/  STL [R1+0x64], RZ ;  /* 0x000064ff01007387 */ /* 0x000fe20000100800 */
[----:B-1----:R-:W-:-:S03]  /*12c10*/  IMAD.MOV.U32 R3, RZ, RZ, 0x1 ;  /* 0x00000001ff037424 */ /* 0x002fc600078e00ff */
[----:B------:R0:W-:Y:S04]  /*12c20*/  STL [R1+0x1c], R0 ;  /* 0x00001c0001007387 */ /* 0x0001e80000100800 */
[----:B------:R1:W-:Y:S01]  /*12c30*/  STL [R1+0x10], RZ ;  /* 0x000010ff01007387 */ /* 0x0003e20000100800 */
[----:B0-----:R-:W-:-:S03]  /*12c40*/  IMAD.IADD R0, R17, 0x1, R10 ;  /* 0x0000000111007824 */ /* 0x001fc600078e020a */
[----:B------:R1:W-:Y:S04]  /*12c50*/  STL [R1+0x8], RZ ;  /* 0x000008ff01007387 */ /* 0x0003e80000100800 */
[----:B------:R1:W-:Y:S04]  /*12c60*/  STL [R1+0x18], R3 ;  /* 0x0000180301007387 */ /* 0x0003e80000100800 */
[----:B------:R1:W-:Y:S02]  /*12c70*/  STL [R1+0x60], R0 ;  /* 0x0000600001007387 */ /* 0x0003e40000100800 */
.L_x_14192:
[----:B0-----:R-:W0:Y:S02]  /*12c80*/  LDC.64 R18, c[0x0][0xc88] ;  /* 0x00032200ff127b82 */ /* 0x001e240000000a00 */
[----:B0-----:R-:W-:-:S06]  /*12c90*/  IMAD.WIDE R18, R27, 0x4, R18 ;  /* 0x000000041b127825 */ /* 0x001fcc00078e0212 */
[----:B-1----:R-:W1:Y:S01]  /*12ca0*/  LDG.E R18, desc[UR40][R18.64] ;  /* 0x0000002812127981 */ /* 0x002e62000c1e1900 */
[----:B------:R-:W-:Y:S05]  /*12cb0*/  YIELD ;  /* 0x0000000000007946 */ /* 0x000fea0003800000 */
[----:B------:R-:W-:Y:S01]  /*12cc0*/  ULDC.64 UR4, c[0x0][0xa28] ;  /* 0x00028a0000047ab9 */ /* 0x000fe20000000a00 */
[----:B------:R-:W-:Y:S01]  /*12cd0*/  MOV R9, RZ ;  /* 0x000000ff00097202 */ /* 0x000fe20000000f00 */
[----:B--2---:R-:W-:Y:S01]  /*12ce0*/  IMAD.MOV.U32 R6, RZ, RZ, RZ ;  /* 0x000000ffff067224 */ /* 0x004fe200078e00ff */
[----:B------:R-:W-:Y:S01]  /*12cf0*/  ISETP.NE.U32.AND P0, PT, RZ, UR4, PT ;  /* 0x00000004ff007c0c */ /* 0x000fe2000bf05070 */
[----:B------:R-:W-:Y:S01]  /*12d00*/  ULDC.64 UR8, c[0x0][0xa18] ;  /* 0x0002860000087ab9 */ /* 0x000fe20000000a00 */
[----:B------:R-:W-:-:S02]  /*12d10*/  ULDC.64 UR6, c[0x0][0xa10] ;  /* 0x0002840000067ab9 */ /* 0x000fc40000000a00 */
[----:B------:R-:W-:Y:S02]  /*12d20*/  ISETP.NE.AND.EX P0, PT, RZ, UR5, PT, P0 ;  /* 0x00000005ff007c0c */ /* 0x000fe4000bf05300 */
[----:B-1----:R-:W-:-:S11]  /*12d30*/  SHF.R.S32.HI R0, RZ, 0x1f, R18 ;  /* 0x0000001fff007819 */ /* 0x002fd60000011412 */
[C---:B----4-:R-:W-:Y:S01]  /*12d40*/  @P0 LEA R2, P1, R18.reuse, UR4, 0x2 ;  /* 0x0000000412020c11 */ /* 0x050fe2000f8210ff */
        /* <DEDUP_REMOVED lines=21> */
[----:B-----5:R-:W5:Y:S04]  /*12ea0*/  @P2 LDG.E R0, desc[UR40][R4.64] ;  /* 0x0000002804002981 */ /* 0x020f68000c1e1900 */
        /* <DEDUP_REMOVED lines=11> */
[----:B0-----:R-:W-:Y:S01]  /*12f60*/  MOV R7, UR4 ;  /* 0x0000000400077c02 */ /* 0x001fe20008000f00 */
[----:B---3--:R0:W-:Y:S04]  /*12f70*/  STL [R1+0x5c], R8 ;  /* 0x00005c0801007387 */ /* 0x0081e80000100800 */
[----:B--2---:R1:W-:Y:S01]  /*12f80*/  STL [R1+0x28], R9 ;  /* 0x0000280901007387 */ /* 0x0043e20000100800 */
[----:B0-----:R-:W-:Y:S01]  /*12f90*/  IMAD.U32 R8, RZ, RZ, UR5 ;  /* 0x00000005ff087e24 */ /* 0x001fe2000f8e00ff */
[----:B------:R-:W-:Y:S06]  /*12fa0*/  @P1 BRA `(.L_x_14081) ;  /* 0x0000000000141947 */ /* 0x000fec0003800000 */
[----:B------:R-:W-:Y:S05]  /*12fb0*/  @!P0 BRA `(.L_x_14081) ;  /* 0x0000000000108947 */ /* 0x000fea0003800000 */
[----:B------:R-:W2:Y:S04]  /*12fc0*/  LDG.E R6, desc[UR40][R2.64] ;  /* 0x0000002802067981 */ /* 0x000ea8000c1e1900 */
[----:B------:R-:W2:Y:S02]  /*12fd0*/  LDG.E R2, desc[UR40][R2.64+0x4] ;  /* 0x0000042802027981 */ /* 0x000ea4000c1e1900 */
[----:B--2---:R-:W-:-:S05]  /*12fe0*/  IMAD.IADD R2, R2, 0x1, -R6 ;  /* 0x0000000102027824 */ /* 0x004fca00078e0a06 */
[----:B------:R0:W-:Y:S02]  /*12ff0*/  STL [R1+0x5c], R2 ;  /* 0x00005c0201007387 */ /* 0x0001e40000100800 */
.L_x_14081:
[----:B------:R-:W-:Y:S01]  /*13000*/  IMAD.MOV.U32 R11, RZ, RZ, R18 ;  /* 0x000000ffff0b7224 */ /* 0x000fe200078e0012 */
[----:B------:R-:W-:Y:S01]  /*13010*/  ULDC.64 UR4, c[0x0][0xa20] ;  /* 0x0002880000047ab9 */ /* 0x000fe20000000a00 */
[C---:B------:R-:W-:Y:S02]  /*13020*/  LOP3.LUT R6, R26.reuse, 0xff000000, RZ, 0xc0, !PT ;  /* 0xff0000001a067812 */ /* 0x040fe400078ec0ff */
[----:B------:R-:W-:Y:S01]  /*13030*/  ISETP.NE.U32.AND P0, PT, RZ, UR4, PT ;  /* 0x00000004ff007c0c */ /* 0x000fe2000bf05070 */
[----:B------:R2:W-:Y:S01]  /*13040*/  STL [R1+0x14], R11 ;  /* 0x0000140b01007387 */ /* 0x0005e20000100800 */
[----:B------:R-:W-:Y:S02]  /*13050*/  SHF.R.U32.HI R6, RZ, 0x8, R6 ;  /* 0x00000008ff067819 */ /* 0x000fe40000011606 */
[----:B------:R-:W-:Y:S02]  /*13060*/  ISETP.NE.AND.EX P0, PT, RZ, UR5, PT, P0 ;  /* 0x00000005ff007c0c */ /* 0x000fe4000bf05300 */
[----:B0-----:R-:W-:-:S02]  /*13070*/  LOP3.LUT R2, R26, 0xff0000, RZ, 0xc0, !PT ;  /* 0x00ff00001a027812 */ /* 0x001fc400078ec0ff */
[----:B------:R-:W-:Y:S02]  /*13080*/  LOP3.LUT R16, R26, 0xffff, RZ, 0xc0, !PT ;  /* 0x0000ffff1a107812 */ /* 0x000fe400078ec0ff */
[----:B------:R-:W-:-:S07]  /*13090*/  LEA.HI R6, R2, R6, RZ, 0x10 ;  /* 0x0000000602067211 */ /* 0x000fce00078f80ff */
[----:B--2---:R-:W-:Y:S05]  /*130a0*/  @!P0 BRA `(.L_x_14082) ;  /* 0x0000000000108947 */ /* 0x004fea0003800000 */
[----:B------:R-:W-:-:S04]  /*130b0*/  IADD3 R2, P0, R19, UR4, RZ ;  /* 0x0000000413027c10 */ /* 0x000fc8000ff1e0ff */
[----:B------:R-:W-:-:S05]  /*130c0*/  IADD3.X R3, R29, UR5, RZ, P0, !PT ;  /* 0x000000051d037c10 */ /* 0x000fca00087fe4ff */
[----:B------:R0:W5:Y:S01]  /*130d0*/  LDG.E R7, desc[UR40][R2.64] ;  /* 0x0000002802077981 */ /* 0x000162000c1e1900 */
[----:B------:R-:W-:Y:S05]  /*130e0*/  BRA `(.L_x_14083) ;  /* 0x0000000000247947 */ /* 0x000fea0003800000 */
.L_x_14082:
        /* <DEDUP_REMOVED lines=9> */
.L_x_14083:
[----:B0-----:R-:W2:Y:S04]  /*13180*/  @P2 LDG.E R2, desc[UR40][R4.64] ;  /* 0x0000002804022981 */ /* 0x001ea8000c1e1900 */
[----:B------:R-:W2:Y:S01]  /*13190*/  @P2 LDG.E R4, desc[UR40][R4.64+0x4] ;  /* 0x0000042804042981 */ /* 0x000ea2000c1e1900 */
[----:B-----5:R-:W-:Y:S01]  /*131a0*/  IMAD.IADD R7, R7, 0x1, -R9 ;  /* 0x0000000107077824 */ /* 0x020fe200078e0a09 */
[----:B------:R-:W-:Y:S01]  /*131b0*/  BSSY B0, `(.L_x_14084) ;  /* 0x0000029000007945 */ /* 0x000fe20003800000 */
[----:B------:R-:W-:Y:S01]  /*131c0*/  LOP3.LUT R21, R6, 0xff, RZ, 0xc0, !PT ;  /* 0x000000ff06157812 */ /* 0x000fe200078ec0ff */
[----:B--2---:R-:W-:Y:S01]  /*131d0*/  @P2 IMAD.IADD R8, R4, 0x1, -R2 ;  /* 0x0000000104082824 */ /* 0x004fe200078e0a02 */
[----:B------:R-:W-:-:S04]  /*131e0*/  SHF.R.U32.HI R4, RZ, 0x10, R6 ;  /* 0x00000010ff047819 */ /* 0x000fc80000011606 */
[----:B------:R-:W-:-:S04]  /*131f0*/  IADD3 R26, R7, R8, RZ ;  /* 0x00000008071a7210 */ /* 0x000fc80007ffe0ff */
[C---:B------:R-:W-:Y:S01]  /*13200*/  ISETP.GE.AND P1, PT, R26.reuse, 0x1, PT ;  /* 0x000000011a00780c */ /* 0x040fe20003f26270 */
[----:B------:R-:W-:-:S04]  /*13210*/  VIADD R20, R26, 0x9f ;  /* 0x0000009f1a147836 */ /* 0x000fc80000000000 */
[----:B------:R-:W-:-:S05]  /*13220*/  IMAD.HI R20, R20, 0x66666667, RZ ;  /* 0x6666666714147827 */ /* 0x000fca00078e02ff */
[----:B------:R-:W-:-:S04]  /*13230*/  SHF.R.U32.HI R2, RZ, 0x1f, R20 ;  /* 0x0000001fff027819 */ /* 0x000fc80000011614 */
[----:B------:R-:W-:Y:S01]  /*13240*/  LEA.HI.SX32 R20, R20, R2, 0x1a ;  /* 0x0000000214147211 */ /* 0x000fe200078fd2ff */
[----:B------:R-:W-:Y:S01]  /*13250*/  IMAD.MOV.U32 R2, RZ, RZ, RZ ;  /* 0x000000ffff027224 */ /* 0x000fe200078e00ff */
[----:B------:R-:W-:Y:S06]  /*13260*/  @!P1 BRA `(.L_x_14085) ;  /* 0x0000000000749947 */ /* 0x000fec0003800000 */
[----:B------:R-:W-:Y:S01]  /*13270*/  ISETP.NE.AND P0, PT, R4, RZ, PT ;  /* 0x000000ff0400720c */ /* 0x000fe20003f05270 */
[----:B------:R-:W-:-:S03]  /*13280*/  ULDC UR4, c[0x0][0x9f0] ;  /* 0x00027c0000047ab9 */ /* 0x000fc60000000800 */
[----:B------:R-:W-:-:S04]  /*13290*/  SEL R5, R4, UR4, P0 ;  /* 0x0000000404057c07 */ /* 0x000fc80008000000 */
[----:B------:R-:W-:Y:S02]  /*132a0*/  IABS R6, R5 ;  /* 0x0000000500067213 */ /* 0x000fe40000000000 */
        /* <DEDUP_REMOVED lines=25> */
.L_x_14085:
[----:B------:R-:W-:Y:S05]  /*13440*/  BSYNC B0 ;  /* 0x0000000000007941 */ /* 0x000fea0003800000 */
.L_x_14084:
        /* <DEDUP_REMOVED lines=10> */
[----:B------:R-:W-:-:S05]  /*134f0*/  @P0 IADD3 R5, R5, 0x9f, RZ ;  /* 0x0000009f05050810 */ /* 0x000fca0007ffe0ff */
[----:B------:R-:W-:-:S04]  /*13500*/  @P0 IMAD.HI R2, R5, 0x66666667, RZ ;  /* 0x6666666705020827 */ /* 0x000fc800078e02ff */
[----:B------:R-:W-:Y:S01]  /*13510*/  IMAD.MOV.U32 R5, RZ, RZ, R3 ;  /* 0x000000ffff057224 */ /* 0x000fe200078e0003 */
        /* <DEDUP_REMOVED lines=12> */
.L_x_14240:
[----:B--2---:R-:W-:Y:S02]  /*135e0*/  ISETP.NE.AND P0, PT, R14, RZ, PT ;  /* 0x000000ff0e00720c */ /* 0x004fe40003f05270 */
[----:B------:R-:W-:-:S11]  /*135f0*/  PLOP3.LUT P6, PT, PT, PT, PT, 0x8, 0x0 ;  /* 0x000000000000781c */ /* 0x000fd60003fce170 */
[----:B------:R-:W-:Y:S05]  /*13600*/  @P0 BRA `(.L_x_14089) ;  /* 0x00000000000c0947 */ /* 0x000fea0003800000 */
[----:B------:R-:W-:-:S03]  /*13610*/  UMOV UR4, 0xffffffff ;  /* 0xffffffff00047882 */ /* 0x000fc60000000000 */
[----:B------:R-:W-:Y:S05]  /*13620*/  BRA.DIV UR4, `(.L_x_14090) ;  /* 0x0000006e04a07947 */ /* 0x000fea000b800000 */
[----:B------:R-:W-:-:S13]  /*13630*/  ELECT P6, URZ, PT ;  /* 0x00000000003f782f */ /* 0x000fda00038c0000 */
.L_x_14089:
        /* <DEDUP_REMOVED lines=9> */
.L_x_14243:
[----:B------:R-:W-:Y:S05]  /*136d0*/  BSYNC B1 ;  /* 0x0000000000017941 */ /* 0x000fea0003800000 */
.L_x_14091:
[----:B------:R-:W-:Y:S04]  /*136e0*/  BSSY B1, `(.L_x_14093) ;  /* 0x0000050000017945 */ /* 0x000fe80003800000 */
[----:B------:R-:W-:Y:S05]  /*136f0*/  @!P6 BRA `(.L_x_14094) ;  /* 0x000000040038e947 */ /* 0x000fea0003800000 */
[----:B-1----:R-:W0:Y:S04]  /*13700*/  LDL R9, [R1+0x10] ;  /* 0x0000100001097983 */ /* 0x002e280000100800 */
        /* <DEDUP_REMOVED lines=9> */
.L_x_14244:
[----:B------:R-:W-:Y:S05]  /*137a0*/  BSYNC B2 ;  /* 0x0000000000027941 */ /* 0x000fea0003800000 */
.L_x_14095:
        /* <DEDUP_REMOVED lines=9> */
.L_x_14098:
[----:B------:R-:W-:Y:S05]  /*13840*/  BSYNC B2 ;  /* 0x0000000000027941 */ /* 0x000fea0003800000 */
.L_x_14097:
[----:B------:R-:W2:Y:S01]  /*13850*/  LDL R8, [R1+0x10] ;  /* 0x0000100001087983 */ /* 0x000ea20000100800 */
[----:B------:R-:W-:Y:S01]  /*13860*/  MOV R12, RZ ;  /* 0x000000ff000c7202 */ /* 0x000fe20000000f00 */
[----:B------:R-:W-:Y:S01]  /*13870*/  IMAD R7, R5, 0xa0, R0 ;  /* 0x000000a005077824 */ /* 0x000fe200078e0200 */
[----:B------:R-:W-:Y:S01]  /*13880*/  UIADD3 UR4, UP0, UR38, 0x570, URZ ;  /* 0x0000057026047890 */ /* 0x000fe2000ff1e03f */
[----:B------:R-:W-:Y:S01]  /*13890*/  PLOP3.LUT P0, PT, PT, PT, PT, 0x80, 0x0 ;  /* 0x000000000000781c */ /* 0x000fe20003f0f070 */
[----:B------:R-:W-:Y:S01]  /*138a0*/  UMOV UR6, 0x0 ;  /* 0x0000000000067882 */ /* 0x000fe20000000000 */
[----:B------:R-:W-:Y:S01]  /*138b0*/  R2UR UR10, R12 ;  /* 0x000000000c0a72ca */ /* 0x000fe200000e0000 */
[----:B------:R-:W-:Y:S01]  /*138c0*/  VIADD R7, R7, 0xffffff60 ;  /* 0xffffff6007077836 */ /* 0x000fe20000000000 */
[----:B------:R-:W-:Y:S01]  /*138d0*/  UIADD3.X UR5, URZ, UR39, URZ, UP0, !UPT ;  /* 0x000000273f057290 */ /* 0x000fe200087fe43f */
[----:B------:R-:W-:Y:S01]  /*138e0*/  UMOV UR7, 0x12f00000 ;  /* 0x12f0000000077882 */ /* 0x000fe20000000000 */
[----:B--2---:R-:W-:-:S02]  /*138f0*/  IMAD R11, R8, 0x2800, R17 ;  /* 0x00002800080b7824 */ /* 0x004fc400078e0211 */
[----:B------:R-:W-:Y:S02]  /*13900*/  VIADD R8, R6, 0x13290 ;  /* 0x0001329006087836 */ /* 0x000fe40000000000 */
[----:B------:R-:W-:-:S07]  /*13910*/  VIADD R9, R11, 0xe000 ;  /* 0x0000e0000b097836 */ /* 0x000fce0000000000 */
.L_x_14099:
        /* <DEDUP_REMOVED lines=13> */
.L_x_14245:
[----:B------:R-:W-:Y:S05]  /*139f0*/  BSYNC B2 ;  /* 0x0000000000027941 */ /* 0x000fea0003800000 */
.L_x_14100:
        /* <DEDUP_REMOVED lines=11> */
.L_x_14103:
[----:B------:R-:W-:Y:S05]  /*13ab0*/  BSYNC B2 ;  /* 0x0000000000027941 */ /* 0x000fea0003800000 */
.L_x_14102:
        /* <DEDUP_REMOVED lines=8> */
.L_x_14104:
        /* <DEDUP_REMOVED lines=10> */
.L_x_14094:
[----:B------:R-:W-:Y:S05]  /*13be0*/  BSYNC B1 ;  /* 0x0000000000017941 */ /* 0x000fea0003800000 */
.L_x_14093:
[----:B------:R-:W0:Y:S04]  /*13bf0*/  LDL.LU R10, [R1+0x10] ;  /* 0x00001000010a7983 */ /* 0x000e280000300800 */
[----:B-1----:R-:W2:Y:S01]  /*13c00*/  LDL.LU R9, [R1+0x1c] ;  /* 0x00001c0001097983 */ /* 0x002ea20000300800 */
        /* <DEDUP_REMOVED lines=8> */
[----:B------:R0:W-:Y:S04]  /*13c90*/  STL [R1+0x10], R6 ;  /* 0x0000100601007387 */ /* 0x0001e80000100800 */
[----:B------:R0:W-:Y:S01]  /*13ca0*/  STL [R1+0x1c], R9 ;  /* 0x00001c0901007387 */ /* 0x0001e20000100800 */
[----:B------:R-:W-:Y:S05]  /*13cb0*/  @!P3 BRA `(.L_x_14087) ;  /* 0x000000040074b947 */ /* 0x000fea0003800000 */
.L_x_14117:
[----:B------:R-:W-:Y:S05]  /*13cc0*/  YIELD ;  /* 0x0000000000007946 */ /* 0x000fea0003800000 */
[----:B------:R-:W-:Y:S04]  /*13cd0*/  BSSY B1, `(.L_x_14105) ;  /* 0x000004f000017945 */ /* 0x000fe80003800000 */
[----:B--2---:R-:W-:Y:S05]  /*13ce0*/  @!P6 BRA `(.L_x_14106) ;  /* 0x000000040034e947 */ /* 0x004fea0003800000 */
[----:B0-----:R-:W2:Y:S04]  /*13cf0*/  LDL R6, [R1+0x10] ;  /* 0x0000100001067983 */ /* 0x001ea80000100800 */
        /* <DEDUP_REMOVED lines=9> */
.L_x_14246:
[----:B------:R-:W-:Y:S05]  /*13d90*/  BSYNC B2 ;  /* 0x0000000000027941 */ /* 0x000fea0003800000 */
.L_x_14107:
        /* <DEDUP_REMOVED lines=9> */
.L_x_14110:
[----:B------:R-:W-:Y:S05]  /*13e30*/  BSYNC B2 ;  /* 0x0000000000027941 */ /* 0x000fea0003800000 */
.L_x_14109:
[----:B------:R-:W2:Y:S01]  /*13e40*/  LDL R8, [R1+0x10] ;  /* 0x0000100001087983 */ /* 0x000ea20000100800 */
        /* <DEDUP_REMOVED lines=11> */
.L_x_14111:
        /* <DEDUP_REMOVED lines=13> */
.L_x_14247:
[----:B------:R-:W-:Y:S05]  /*13fd0*/  BSYNC B2 ;  /* 0x0000000000027941 */ /* 0x000fea0003800000 */
.L_x_14112:
        /* <DEDUP_REMOVED lines=11> */
.L_x_14115:
[----:B------:R-:W-:Y:S05]  /*14090*/  BSYNC B2 ;  /* 0x0000000000027941 */ /* 0x000fea0003800000 */
.L_x_14114:
        /* <DEDUP_REMOVED lines=8> */
.L_x_14116:
        /* <DEDUP_REMOVED lines=10> */
.L_x_14106:
[----:B------:R-:W-:Y:S05]  /*141c0*/  BSYNC B1 ;  /* 0x0000000000017941 */ /* 0x000fea0003800000 */
.L_x_14105:
[----:B------:R-:W0:Y:S04]  /*141d0*/  LDL.LU R7, [R1+0x10] ;  /* 0x0000100001077983 */ /* 0x000e280000300800 */
[----:B------:R-:W2:Y:S01]  /*141e0*/  LDL.LU R10, [R1+0x1c] ;  /* 0x00001c00010a7983 */ /* 0x000ea20000300800 */
[C---:B------:R-:W-:Y:S01]  /*141f0*/  ISETP.GT.AND P3, PT, R5.reuse, R3, PT ;  /* 0x000000030500720c */ /* 0x040fe20003f64270 */
[----:B------:R-:W-:Y:S02]  /*14200*/  VIADD R5, R5, 0xffffffff ;  /* 0xffffffff05057836 */ /* 0x000fe40000000000 */
[----:B0-----:R-:W-:-:S05]  /*14210*/  VIADD R6, R7, 0x1 ;  /* 0x0000000107067836 */ /* 0x001fca0000000000 */
[----:B------:R-:W-:-:S04]  /*14220*/  ISETP.NE.AND P2, PT, R6, 0x2, PT ;  /* 0x000000020600780c */ /* 0x000fc80003f45270 */
[----:B------:R-:W-:Y:S02]  /*14230*/  SEL R7, RZ, 0x1, P2 ;  /* 0x00000001ff077807 */ /* 0x000fe40001000000 */
[----:B------:R-:W-:Y:S02]  /*14240*/  SEL R6, R6, RZ, P2 ;  /* 0x000000ff06067207 */ /* 0x000fe40001000000 */
[----:B--2---:R-:W-:-:S05]  /*14250*/  LOP3.LUT R10, R10, R7, RZ, 0x3c, !PT ;  /* 0x000000070a0a7212 */ /* 0x004fca00078e3cff */
[----:B------:R2:W-:Y:S04]  /*14260*/  STL [R1+0x1c], R10 ;  /* 0x00001c0a01007387 */ /* 0x0005e80000100800 */
[----:B------:R2:W-:Y:S01]  /*14270*/  STL [R1+0x10], R6 ;  /* 0x0000100601007387 */ /* 0x0005e20000100800 */
[----:B------:R-:W-:Y:S05]  /*14280*/  @P3 BRA `(.L_x_14117) ;  /* 0xfffffff8008c3947 */ /* 0x000fea000383ffff */
.L_x_14087:
[----:B------:R-:W-:Y:S05]  /*14290*/  BSYNC B0 ;  /* 0x0000000000007941 */ /* 0x000fea0003800000 */
.L_x_14086:
[----:B------:R-:W-:Y:S05]  /*142a0*/  @!P0 WARPSYNC.ALL ;  /* 0x0000000000008948 */ /* 0x000fea0003800000 */
[----:B------:R-:W-:Y:S01]  /*142b0*/  @!P0 BAR.SYNC.DEFER_BLOCKING 0xc, 0x200 ;  /* 0x0308000000008b1d */ /* 0x000fe20000010000 */
[----:B------:R-:W-:-:S05]  /*142c0*/  IMAD.MOV.U32 R0, RZ, RZ, RZ ;  /* 0x000000ffff007224 */ /* 0x000fca00078e00ff */
[----:B------:R-:W-:Y:S04]  /*142d0*/  BSSY B0, `(.L_x_14118) ;  /* 0x000001f000007945 */ /* 0x000fe80003800000 */
[----:B------:R-:W-:Y:S05]  /*142e0*/  @!P1 BRA `(.L_x_14119) ;  /* 0x0000000000749947 */ /* 0x000fea0003800000 */
[----:B------:R-:W-:-:S13]  /*142f0*/  ISETP.NE.AND P0, PT, R4, RZ, PT ;  /* 0x000000ff0400720c */ /* 0x000fda0003f05270 */
[----:B------:R-:W3:Y:S02]  /*14300*/  @!P0 LDC R4, c[0x0][0x9f0] ;  /* 0x00027c00ff048b82 */ /* 0x000ee40000000800 */
[----:B---3--:R-:W-:-:S04]  /*14310*/  IABS R0, R4 ;  /* 0x0000000400007213 */ /* 0x008fc80000000000 */
[----:B------:R-:W3:Y:S08]  /*14320*/  I2F.RP R2, R0 ;  /* 0x0000000000027306 */ /* 0x000ef00000209400 */
[----:B---3--:R-:W3:Y:S02]  /*14330*/  MUFU.RCP R2, R2 ;  /* 0x0000000200027308 */ /* 0x008ee40000001000 */
[----:B---3--:R-:W-:-:S06]  /*14340*/  IADD3 R2, R2, 0xffffffe, RZ ;  /* 0x0ffffffe02027810 */ /* 0x008fcc0007ffe0ff */
[----:B------:R-:W3:Y:S02]  /*14350*/  F2I.FTZ.U32.TRUNC.NTZ R3, R2 ;  /* 0x0000000200037305 */ /* 0x000ee4000021f000 */
[----:B---3--:R-:W-:-:S04]  /*14360*/  IMAD.MOV R2, RZ, RZ, -R3 ;  /* 0x000000ffff027224 */ /* 0x008fc800078e0a03 */
[----:B------:R-:W-:Y:S02]  /*14370*/  IMAD R5, R2, R0, RZ ;  /* 0x0000000002057224 */ /* 0x000fe400078e02ff */
[----:B------:R-:W-:-:S04]  /*14380*/  IMAD.MOV.U32 R2, RZ, RZ, RZ ;  /* 0x000000ffff027224 */ /* 0x000fc800078e00ff */
[----:B------:R-:W-:Y:S01]  /*14390*/  IMAD.HI.U32 R7, R3, R5, R2 ;  /* 0x0000000503077227 */ /* 0x000fe200078e0002 */
[----:B------:R-:W-:Y:S02]  /*143a0*/  IABS R2, R4 ;  /* 0x0000000400027213 */ /* 0x000fe40000000000 */
[----:B------:R-:W-:-:S03]  /*143b0*/  IADD3 R3, R20, -0x1, R4 ;  /* 0xffffffff14037810 */ /* 0x000fc60007ffe004 */
[----:B------:R-:W-:Y:S01]  /*143c0*/  IMAD.MOV R2, RZ, RZ, -R2 ;  /* 0x000000ffff027224 */ /* 0x000fe200078e0a02 */
[----:B------:R-:W-:Y:S02]  /*143d0*/  IABS R5, R3 ;  /* 0x0000000300057213 */ /* 0x000fe40000000000 */
[----:B------:R-:W-:Y:S01]  /*143e0*/  LOP3.LUT R3, R3, R4, RZ, 0x3c, !PT ;  /* 0x0000000403037212 */ /* 0x000fe200078e3cff */
[----:B0-2---:R-:W-:Y:S02]  /*143f0*/  IMAD.MOV.U32 R6, RZ, RZ, R2 ;  /* 0x000000ffff067224 */ /* 0x005fe400078e0002 */
[----:B------:R-:W-:Y:S01]  /*14400*/  IMAD.HI.U32 R2, R7, R5, RZ ;  /* 0x0000000507027227 */ /* 0x000fe200078e00ff */
[----:B------:R-:W-:-:S03]  /*14410*/  ISETP.GE.AND P2, PT, R3, RZ, PT ;  /* 0x000000ff0300720c */ /* 0x000fc60003f46270 */
        /* <DEDUP_REMOVED lines=10> */
.L_x_14119:
[----:B------:R-:W-:Y:S05]  /*144c0*/  BSYNC B0 ;  /* 0x0000000000007941 */ /* 0x000fea0003800000 */
.L_x_14118:
        /* <DEDUP_REMOVED lines=23> */
.L_x_14120:
        /* <DEDUP_REMOVED lines=11> */
[----:B0-2---:R-:W-:Y:S01]  /*146f0*/  IMAD.U32 R6, RZ, RZ, UR8 ;  /* 0x00000008ff067e24 */ /* 0x005fe2000f8e00ff */
[----:B------:R-:W-:Y:S01]  /*14700*/  MOV R12, 0x1 ;  /* 0x00000001000c7802 */ /* 0x000fe20000000f00 */
[----:B------:R-:W-:Y:S02]  /*14710*/  IMAD.U32 R7, RZ, RZ, UR9 ;  /* 0x00000009ff077e24 */ /* 0x000fe4000f8e00ff */
[----:B------:R-:W-:-:S02]  /*14720*/  IMAD.U32 R10, RZ, RZ, UR4 ;  /* 0x00000004ff0a7e24 */ /* 0x000fc4000f8e00ff */
[----:B------:R-:W-:Y:S02]  /*14730*/  IMAD.U32 R11, RZ, RZ, UR5 ;  /* 0x00000005ff0b7e24 */ /* 0x000fe4000f8e00ff */
[----:B------:R-:W-:Y:S02]  /*14740*/  IMAD.MOV.U32 R8, RZ, RZ, 0x70 ;  /* 0x00000070ff087424 */ /* 0x000fe400078e00ff */
[----:B------:R-:W-:-:S07]  /*14750*/  IMAD.MOV.U32 R13, RZ, RZ, RZ ;  /* 0x000000ffff0d7224 */ /* 0x000fce00078e00ff */
[----:B------:R-:W-:-:S07]  /*14760*/  LEPC R20, `(.L_x_14123) ;  /* 0x000000001014794e */ /* 0x000fce0000000000 */
[----:B-1-3--:R-:W-:Y:S05]  /*14770*/  CALL.ABS.NOINC R2 ;  /* 0x0000000002007343 */ /* 0x00afea0003c00000 */
.L_x_14123:
[----:B------:R-:W-:Y:S05]  /*14780*/  BSYNC B6 ;  /* 0x0000000000067941 */ /* 0x000fea0003800000 */
.L_x_14122:
        /* <DEDUP_REMOVED lines=16> */
[----:B0-2---:R-:W-:Y:S02]  /*14890*/  IMAD.U32 R6, RZ, RZ, UR8 ;  /* 0x00000008ff067e24 */ /* 0x005fe4000f8e00ff */
[----:B------:R-:W-:-:S02]  /*148a0*/  IMAD.U32 R10, RZ, RZ, UR4 ;  /* 0x00000004ff0a7e24 */ /* 0x000fc4000f8e00ff */
[----:B------:R-:W-:Y:S02]  /*148b0*/  IMAD.U32 R11, RZ, RZ, UR5 ;  /* 0x00000005ff0b7e24 */ /* 0x000fe4000f8e00ff */
[----:B------:R-:W-:Y:S02]  /*148c0*/  IMAD.MOV.U32 R8, RZ, RZ, 0x70 ;  /* 0x00000070ff087424 */ /* 0x000fe400078e00ff */
[----:B------:R-:W-:Y:S02]  /*148d0*/  IMAD.MOV.U32 R12, RZ, RZ, 0x1 ;  /* 0x00000001ff0c7424 */ /* 0x000fe400078e00ff */
[----:B------:R-:W-:-:S07]  /*148e0*/  IMAD.MOV.U32 R13, RZ, RZ, RZ ;  /* 0x000000ffff0d7224 */ /* 0x000fce00078e00ff */
[----:B------:R-:W-:-:S07]  /*148f0*/  LEPC R20, `(.L_x_14125) ;  /* 0x000000001014794e */ /* 0x000fce0000000000 */
[----:B-1-3--:R-:W-:Y:S05]  /*14900*/  CALL.ABS.NOINC R2 ;  /* 0x0000000002007343 */ /* 0x00afea0003c00000 */
.L_x_14125:
[----:B------:R-:W-:Y:S05]  /*14910*/  BSYNC B6 ;  /* 0x0000000000067941 */ /* 0x000fea0003800000 */
.L_x_14124:
[----:B------:R-:W-:Y:S01]  /*14920*/  IADD3 R22, R17, 0x1000, RZ ;  /* 0x0000100011167810 */ /* 0x000fe20007ffe0ff */
[----:B------:R-:W-:Y:S03]  /*14930*/  BSSY B6, `(.L_x_14126) ;  /* 0x0000013000067945 */ /* 0x000fe60003800000 */
        /* <DEDUP_REMOVED lines=18> */
.L_x_14127:
[----:B------:R-:W-:Y:S05]  /*14a60*/  BSYNC B6 ;  /* 0x0000000000067941 */ /* 0x000fea0003800000 */
.L_x_14126:
[----:B---3--:R-:W3:Y:S01]  /*14a70*/  LDL R2, [R1+0x24] ;  /* 0x0000240001027983 */ /* 0x008ee20000100800 */
        /* <DEDUP_REMOVED lines=8> */
[----:B0-2---:R-:W-:Y:S01]  /*14b00*/  MOV R6, UR6 ;  /* 0x0000000600067c02 */ /* 0x005fe20008000f00 */
        /* <DEDUP_REMOVED lines=9> */
[----:B01----:R-:W-:Y:S05]  /*14ba0*/  CALL.ABS.NOINC R2 ;  /* 0x0000000002007343 */ /* 0x003fea0003c00000 */
.L_x_14129:
[----:B------:R-:W-:Y:S05]  /*14bb0*/  BSYNC B6 ;  /* 0x0000000000067941 */ /* 0x000fea0003800000 */
.L_x_14128:
[----:B------:R-:W-:Y:S01]  /*14bc0*/  ULDC.64 UR4, c[0x0][0x9f8] ;  /* 0x00027e0000047ab9 */ /* 0x000fe20000000a00 */
[----:B------:R-:W3:Y:S01]  /*14bd0*/  LDL R21, [R1+0x28] ;  /* 0x0000280001157983 */ /* 0x000ee20000100800 */
[----:B------:R-:W-:Y:S01]  /*14be0*/  ISETP.NE.U32.AND P0, PT, RZ, UR4, PT ;  /* 0x00000004ff007c0c */ /* 0x000fe2000bf05070 */
[----:B------:R-:W4:Y:S02]  /*14bf0*/  LDC R12, c[0x0][0x430] ;  /* 0x00010c00ff0c7b82 */ /* 0x000f240000000800 */
[----:B------:R4:W-:Y:S01]  /*14c00*/  STL [R1+0xa4], R16 ;  /* 0x0000a41001007387 */ /* 0x0009e20000100800 */
[----:B------:R-:W-:-:S03]  /*14c10*/  ISETP.NE.AND.EX P0, PT, RZ, UR5, PT, P0 ;  /* 0x00000005ff007c0c */ /* 0x000fc6000bf05300 */
[----:B------:R-:W4:Y:S10]  /*14c20*/  LDL R20, [R1+0x4c] ;  /* 0x00004c0001147983 */ /* 0x000f340000100800 */
[----:B------:R-:W-:-:S02]  /*14c30*/  @P0 IADD3 R2, P1, R19, UR4, RZ ;  /* 0x0000000413020c10 */ /* 0x000fc4000ff3e0ff */
[----:B------:R0:W2:Y:S02]  /*14c40*/  LDL R19, [R1+0x14] ;  /* 0x0000140001137983 */ /* 0x0000a40000100800 */
[----:B------:R-:W-:Y:S01]  /*14c50*/  @P0 IADD3.X R3, R29, UR5, RZ, P1, !PT ;  /* 0x000000051d030c10 */ /* 0x000fe20008ffe4ff */
[----:B------:R-:W1:Y:S01]  /*14c60*/  S2R R0, SR_TID.X ;  /* 0x0000000000007919 */ /* 0x000e620000002100 */
[----:B------:R-:W0:Y:S01]  /*14c70*/  S2R R13, SR_TID.X ;  /* 0x00000000000d7919 */ /* 0x000e220000002100 */
[C---:B-1----:R-:W-:Y:S01]  /*14c80*/  LOP3.LUT R4, R0.reuse, 0x7f, RZ, 0xc0, !PT ;  /* 0x0000007f00047812 */ /* 0x042fe200078ec0ff */
[----:B------:R-:W-:-:S03]  /*14c90*/  IMAD.SHL.U32 R0, R0, 0x20, RZ ;  /* 0x0000002000007824 */ /* 0x000fc600078e00ff */
[----:B------:R-:W-:-:S04]  /*14ca0*/  SHF.R.U32.HI R4, RZ, 0x2, R4 ;  /* 0x00000002ff047819 */ /* 0x000fc80000011604 */
[----:B------:R-:W-:Y:S02]  /*14cb0*/  LOP3.LUT R0, R4, 0x60, R0, 0xf8, !PT ;  /* 0x0000006004007812 */ /* 0x000fe400078ef800 */
[----:B------:R-:W1:Y:S01]  /*14cc0*/  S2R R4, SR_TID.X ;  /* 0x0000000000047919 */ /* 0x000e620000002100 */
[----:B--2---:R-:W2:Y:S01]  /*14cd0*/  @P0 LDG.E R19, desc[UR40][R2.64] ;  /* 0x0000002802130981 */ /* 0x004ea2000c1e1900 */
[----:B-1----:R-:W-:Y:S01]  /*14ce0*/  LOP3.LUT R4, R4, 0x7f, RZ, 0xc0, !PT ;  /* 0x0000007f04047812 */ /* 0x002fe200078ec0ff */
[----:B------:R-:W-:Y:S01]  /*14cf0*/  IMAD.MOV.U32 R5, RZ, RZ, 0xa0 ;  /* 0x000000a0ff057424 */ /* 0x000fe200078e00ff */
[----:B0-----:R-:W-:Y:S02]  /*14d00*/  SHF.L.U32 R15, R13, 0x5, RZ ;  /* 0x000000050d0f7819 */ /* 0x001fe400000006ff */
[----:B------:R-:W-:Y:S01]  /*14d10*/  SHF.R.U32.HI R6, RZ, 0x2, R4 ;  /* 0x00000002ff067819 */ /* 0x000fe20000011604 */
[----:B----4-:R-:W-:-:S03]  /*14d20*/  IMAD R5, R20, R5, -0xa0 ;  /* 0xffffff6014057424 */ /* 0x010fc600078e0205 */
[----:B------:R-:W-:Y:S01]  /*14d30*/  LOP3.LUT R15, R6, 0x60, R15, 0xf8, !PT ;  /* 0x00000060060f7812 */ /* 0x000fe200078ef80f */
[----:B------:R-:W-:-:S03]  /*14d40*/  IMAD.IADD R0, R0, 0x1, R5 ;  /* 0x0000000100007824 */ /* 0x000fc600078e0205 */
[----:B------:R-:W-:Y:S01]  /*14d50*/  LOP3.LUT R15, R15, 0x80, RZ, 0xfc, !PT ;  /* 0x000000800f0f7812 */ /* 0x000fe200078efcff */
[C---:B---3--:R-:W-:Y:S01]  /*14d60*/  IMAD.IADD R8, R0.reuse, 0x1, R21 ;  /* 0x0000000100087824 */ /* 0x048fe200078e0215 */
[----:B------:R-:W-:-:S03]  /*14d70*/  ISETP.GE.AND P1, PT, R0, R26, PT ;  /* 0x0000001a0000720c */ /* 0x000fc60003f26270 */
[----:B------:R-:W-:Y:S02]  /*14d80*/  IMAD.IADD R5, R15, 0x1, R5 ;  /* 0x000000010f057824 */ /* 0x000fe400078e0205 */
[----:B------:R-:W-:Y:S02]  /*14d90*/  IMAD.MOV.U32 R4, RZ, RZ, R8 ;  /* 0x000000ffff047224 */ /* 0x000fe400078e0008 */
[----:B------:R-:W-:-:S04]  /*14da0*/  IMAD.IADD R9, R5, 0x1, R21 ;  /* 0x0000000105097824 */ /* 0x000fc800078e0215 */
[----:B------:R-:W-:Y:S01]  /*14db0*/  IMAD.MOV.U32 R0, RZ, RZ, R9 ;  /* 0x000000ffff007224 */ /* 0x000fe200078e0009 */
[----:B--2---:R-:W-:Y:S01]  /*14dc0*/  @P0 STL [R1+0x14], R19 ;  /* 0x0000141301000387 */ /* 0x004fe20000100800 */
[----:B------:R-:W-:-:S03]  /*14dd0*/  ISETP.NE.AND P0, PT, R12, 0x1, PT ;  /* 0x000000010c00780c */ /* 0x000fc60003f05270 */
[----:B------:R-:W2:Y:S04]  /*14de0*/  LDL R14, [R1+0x74] ;  /* 0x00007400010e7983 */ /* 0x000ea80000100800 */
[----:B------:R-:W3:Y:S06]  /*14df0*/  LDL.LU R21, [R1+0x24] ;  /* 0x0000240001157983 */ /* 0x000eec0000300800 */
[----:B------:R-:W0:Y:S08]  /*14e00*/  @P0 LDC R2, c[0x0][0x434] ;  /* 0x00010d00ff020b82 */ /* 0x000e300000000800 */
[----:B------:R-:W1:Y:S08]  /*14e10*/  @P0 LDC R3, c[0x0][0x438] ;  /* 0x00010e00ff030b82 */ /* 0x000e700000000800 */
[----:B------:R-:W4:Y:S01]  /*14e20*/  @P0 LDC R6, c[0x0][0x434] ;  /* 0x00010d00ff060b82 */ /* 0x000f220000000800 */
[----:B0-----:R-:W-:-:S07]  /*14e30*/  @P0 IMAD.HI.U32 R2, R8, R2, RZ ;  /* 0x0000000208020227 */ /* 0x001fce00078e00ff */
[----:B------:R-:W0:Y:S01]  /*14e40*/  @P0 LDC R7, c[0x0][0x438] ;  /* 0x00010e00ff070b82 */ /* 0x000e220000000800 */
[----:B-1----:R-:W-:-:S07]  /*14e50*/  @P0 SHF.R.U32.HI R4, RZ, R3, R2 ;  /* 0x00000003ff040219 */ /* 0x002fce0000011602 */
[----:B------:R-:W1:Y:S01]  /*14e60*/  @!P1 LDC.64 R2, c[0x0][0x428] ;  /* 0x00010a00ff029b82 */ /* 0x000e620000000a00 */
[----:B------:R-:W-:Y:S01]  /*14e70*/  SHF.R.S32.HI R16, RZ, 0x1f, R19 ;  /* 0x0000001fff107819 */ /* 0x000fe20000011413 */
[----:B----4-:R-:W-:-:S05]  /*14e80*/  @P0 IMAD.HI.U32 R6, R9, R6, RZ ;  /* 0x0000000609060227 */ /* 0x010fca00078e00ff */
[----:B0-----:R-:W-:Y:S02]  /*14e90*/  @P0 SHF.R.U32.HI R0, RZ, R7, R6 ;  /* 0x00000007ff000219 */ /* 0x001fe40000011606 */
[----:B------:R-:W-:Y:S02]  /*14ea0*/  ISETP.GE.AND P0, PT, R5, R26, PT ;  /* 0x0000001a0500720c */ /* 0x000fe40003f06270 */
[----:B------:R-:W-:Y:S01]  /*14eb0*/  @!P1 SHF.R.S32.HI R5, RZ, 0x1f, R4 ;  /* 0x0000001fff059819 */ /* 0x000fe20000011404 */
[----:B-1----:R-:W-:-:S04]  /*14ec0*/  @!P1 IMAD R6, R16, R2, RZ ;  /* 0x0000000210069224 */ /* 0x002fc800078e02ff */
[C---:B------:R-:W-:Y:S02]  /*14ed0*/  @!P1 IMAD R11, R19.reuse, R3, R6 ;  /* 0x00000003130b9224 */ /* 0x040fe400078e0206 */
[----:B------:R-:W-:Y:S02]  /*14ee0*/  @!P1 IMAD.WIDE.U32 R6, R19, R2, R4 ;  /* 0x0000000213069225 */ /* 0x000fe400078e0004 */
[----:B------:R-:W0:Y:S01]  /*14ef0*/  @!P1 LDC.64 R2, c[0x0][0x418] ;  /* 0x00010600ff029b82 */ /* 0x000e220000000a00 */
[----:B------:R-:W-:Y:S02]  /*14f00*/  ISETP.GT.U32.OR P0, PT, R15, 0x9f, P0 ;  /* 0x0000009f0f00780c */ /* 0x000fe40000704470 */
[----:B0-----:R-:W-:Y:S01]  /*14f10*/  @!P1 LEA R10, P2, R6, R2, 0x2 ;  /* 0x00000002060a9211 */ /* 0x001fe200078410ff */
[----:B------:R-:W-:-:S05]  /*14f20*/  @!P1 IMAD.IADD R2, R7, 0x1, R11 ;  /* 0x0000000107029824 */ /* 0x000fca00078e020b */
[----:B------:R-:W-:Y:S01]  /*14f30*/  @!P1 LEA.HI.X R11, R6, R3, R2, 0x2, P2 ;  /* 0x00000003060b9211 */ /* 0x000fe200010f1402 */
[----:B------:R-:W-:-:S04]  /*14f40*/  IMAD.MOV R2, RZ, RZ, -R4 ;  /* 0x000000ffff027224 */ /* 0x000fc800078e0a04 */
[----:B------:R-:W0:Y:S01]  /*14f50*/  @!P0 LDC.64 R4, c[0x0][0x418] ;  /* 0x00010600ff048b82 */ /* 0x000e220000000a00 */
[----:B------:R-:W-:Y:S01]  /*14f60*/  IMAD R8, R12, R2, R8 ;  /* 0x000000020c087224 */ /* 0x000fe200078e0208 */
[----:B------:R-:W-:-:S05]  /*14f70*/  IADD3 R2, -R0, RZ, RZ ;  /* 0x000000ff00027210 */ /* 0x000fca0007ffe1ff */
[----:B------:R-:W-:Y:S02]  /*14f80*/  IMAD R9, R12, R2, R9 ;  /* 0x000000020c097224 */ /* 0x000fe400078e0209 */
[----:B------:R-:W1:Y:S01]  /*14f90*/  @!P0 LDC.64 R2, c[0x0][0x428] ;  /* 0x00010a00ff028b82 */ /* 0x000e620000000a00 */
[--C-:B------:R-:W-:Y:S01]  /*14fa0*/  @!P0 SHF.R.S32.HI R7, RZ, 0x1f, R0.reuse ;  /* 0x0000001fff078819 */ /* 0x100fe20000011400 */
[----:B------:R-:W-:-:S04]  /*14fb0*/  @!P0 IMAD.MOV.U32 R6, RZ, RZ, R0 ;  /* 0x000000ffff068224 */ /* 0x000fc800078e0000 */
[----:B-1----:R-:W-:-:S04]  /*14fc0*/  @!P0 IMAD.WIDE.U32 R6, R19, R2, R6 ;  /* 0x0000000213068225 */ /* 0x002fc800078e0006 */
[----:B------:R-:W-:-:S04]  /*14fd0*/  @!P0 IMAD R2, R16, R2, RZ ;  /* 0x0000000210028224 */ /* 0x000fc800078e02ff */
[----:B------:R-:W-:Y:S01]  /*14fe0*/  @!P0 IMAD R0, R19, R3, R2 ;  /* 0x0000000313008224 */ /* 0x000fe200078e0202 */
[----:B0-----:R-:W-:-:S03]  /*14ff0*/  @!P0 LEA R4, P2, R6, R4, 0x2 ;  /* 0x0000000406048211 */ /* 0x001fc600078410ff */
[----:B------:R-:W-:-:S05]  /*15000*/  @!P0 IMAD.IADD R0, R0, 0x1, R7 ;  /* 0x0000000100008824 */ /* 0x000fca00078e0207 */
[----:B------:R-:W-:Y:S02]  /*15010*/  @!P0 LEA.HI.X R5, R6, R5, R0, 0x2, P2 ;  /* 0x0000000506058211 */ /* 0x000fe400010f1400 */
[----:B------:R-:W0:Y:S01]  /*15020*/  LDC R0, c[0x0][0x2f4] ;  /* 0x0000bd00ff007b82 */ /* 0x000e220000000800 */
[----:B------:R-:W-:Y:S01]  /*15030*/  ISETP.GT.U32.AND P2, PT, R15, 0x9f, PT ;  /* 0x0000009f0f00780c */ /* 0x000fe20003f44070 */
[----:B------:R-:W-:Y:S01]  /*15040*/  IMAD.SHL.U32 R13, R13, 0x10, RZ ;  /* 0x000000100d0d7824 */ /* 0x000fe200078e00ff */
[----:B------:R-:W-:-:S04]  /*15050*/  CS2R R6, SRZ ;  /* 0x0000000000067805 */ /* 0x000fc8000001ff00 */
[----:B------:R-:W-:Y:S02]  /*15060*/  LOP3.LUT R13, R13, 0x30, RZ, 0xc0, !PT ;  /* 0x000000300d0d7812 */ /* 0x000fe400078ec0ff */
[----:B------:R1:W5:Y:S04]  /*15070*/  @!P1 LDG.E R7, desc[UR40][R10.64] ;  /* 0x000000280a079981 */ /* 0x000368000c1e1900 */
[----:B------:R1:W5:Y:S01]  /*15080*/  @!P0 LDG.E R6, desc[UR40][R4.64] ;  /* 0x0000002804068981 */ /* 0x000362000c1e1900 */
[----:B0-----:R-:W-:-:S03]  /*15090*/  ISETP.GE.AND P1, PT, R13, R0, PT ;  /* 0x000000000d00720c */ /* 0x001fc60003f26270 */
[----:B------:R0:W-:Y:S04]  /*150a0*/  STL [R1+0x2c], R16 ;  /* 0x00002c1001007387 */ /* 0x0001e80000100800 */
[----:B0-----:R1:W5:Y:S01]  /*150b0*/  LDL.LU R16, [R1+0xa4] ;  /* 0x0000a40001107983 */ /* 0x0013620000300800 */
[----:B------:R-:W-:Y:S01]  /*150c0*/  UMOV UR4, 0xffffffff ;  /* 0xffffffff00047882 */ /* 0x000fe20000000000 */
[----:B---3--:R-:W-:-:S04]  /*150d0*/  LOP3.LUT R21, R21, 0xfffffffd, RZ, 0xc0, !PT ;  /* 0xfffffffd15157812 */ /* 0x008fc800078ec0ff */
[----:B------:R-:W-:Y:S02]  /*150e0*/  @P2 LOP3.LUT R21, R21, 0x2, RZ, 0xfc, !PT ;  /* 0x0000000215152812 */ /* 0x000fe400078efcff */
[----:B--2---:R-:W-:Y:S02]  /*150f0*/  ISETP.NE.AND P0, PT, R14, 0x3, PT ;  /* 0x000000030e00780c */ /* 0x004fe40003f05270 */
[----:B------:R-:W-:-:S04]  /*15100*/  LOP3.LUT R21, R21, 0xfffffffb, RZ, 0xc0, !PT ;  /* 0xfffffffb15157812 */ /* 0x000fc800078ec0ff */
[----:B------:R-:W-:-:S04]  /*15110*/  LOP3.LUT R21, R21, 0xfffffffe, RZ, 0xc0, !PT ;  /* 0xfffffffe15157812 */ /* 0x000fc800078ec0ff */
[----:B------:R-:W-:-:S04]  /*15120*/  @P1 LOP3.LUT R21, R21, 0x1, RZ, 0xfc, !PT ;  /* 0x0000000115151812 */ /* 0x000fc800078efcff */
[----:B------:R-:W-:-:S05]  /*15130*/  @P0 LOP3.LUT R21, R21, 0x4, RZ, 0xfc, !PT ;  /* 0x0000000415150812 */ /* 0x000fca00078efcff */
[----:B------:R1:W-:Y:S01]  /*15140*/  STL [R1+0x24], R21 ;  /* 0x0000241501007387 */ /* 0x0003e20000100800 */
[----:B------:R-:W-:Y:S05]  /*15150*/  BRA.DIV UR4, `(.L_x_14130) ;  /* 0x0000005604587947 */ /* 0x000fea000b800000 */
.L_x_14250:
[----:B-1----:R-:W-:Y:S01]  /*15160*/  VIADD R5, R20, 0xffffffff ;  /* 0xffffffff14057836 */ /* 0x002fe20000000000 */
[----:B------:R-:W-:Y:S06]  /*15170*/  @!P0 BRA `(.L_x_14131) ;  /* 0x0000000000048947 */ /* 0x000fec0003800000 */
[----:B------:R-:W-:Y:S01]  /*15180*/  BPT.TRAP 0x1 ;  /* 0x000000040000795c */ /* 0x000fe20000300000 */
.L_x_14131:
[----:B------:R-:W2:Y:S04]  /*15190*/  LDL R2, [R1+0x8] ;  /* 0x0000080001027983 */ /* 0x000ea80000100800 */
[----:B------:R-:W3:Y:S01]  /*151a0*/  LDL R0, [R1+0x18] ;  /* 0x0000180001007983 */ /* 0x000ee20000100800 */
[----:B------:R-:W-:Y:S01]  /*151b0*/  BSSY B0, `(.L_x_14132) ;  /* 0x0000008000007945 */ /* 0x000fe20003800000 */
[----:B--2---:R-:W-:Y:S01]  /*151c0*/  IMAD R4, R2, 0x8, R17 ;  /* 0x0000000802047824 */ /* 0x004fe200078e0211 */
[----:B---3--:R-:W-:-:S04]  /*151d0*/  SHF.L.U32 R0, R0, 0x1f, RZ ;  /* 0x0000001f00007819 */ /* 0x008fc800000006ff */
[----:B------:R0:W1:Y:S01]  /*151e0*/  SYNCS.PHASECHK.TRANS64.TRYWAIT P0, [R4+URZ+0x13280], R0 ;  /* 0x01328000040075a7 */ /* 0x000062000800017f */
[----:B------:R0:W-:Y:S02]  /*151f0*/  STL [R1+0x44], R0 ;  /* 0x0000440001007387 */ /* 0x0001e40000100800 */
[----:B0-----:R-:W-:-:S05]  /*15200*/  SHF.R.S32.HI R0, RZ, 0x1f, R8 ;  /* 0x0000001fff007819 */ /* 0x001fca0000011408 */
[----:B------:R0:W-:Y:S02]  /*15210*/  STL [R1+0xc], R0 ;  /* 0x00000c0001007387 */ /* 0x0001e40000100800 */
[----:B01----:R-:W-:Y:S05]  /*15220*/  @!P0 BRA `(.L_x_14133) ;  /* 0x0000005400588947 */ /* 0x003fea0003800000 */
.L_x_14251:
[----:B------:R-:W-:Y:S05]  /*15230*/  BSYNC B0 ;  /* 0x0000000000007941 */ /* 0x000fea0003800000 */
.L_x_14132:
[----:B0-----:R-:W2:Y:S01]  /*15240*/  LDL R0, [R1+0xc] ;  /* 0x00000c0001007983 */ /* 0x001ea20000100800 */
[----:B------:R-:W-:Y:S01]  /*15250*/  ULDC.64 UR4, c[0x0][0x328] ;  /* 0x0000ca0000047ab9 */ /* 0x000fe20000000a00 */
[----:B-----5:R-:W-:Y:S01]  /*15260*/  SHF.R.S32.HI R11, RZ, 0x1f, R7 ;  /* 0x0000001fff0b7819 */ /* 0x020fe20000011407 */
[----:B------:R-:W-:Y:S01]  /*15270*/  IMAD.WIDE.U32 R2, R8, UR4, RZ ;  /* 0x0000000408027c25 */ /* 0x000fe2000f8e00ff */
[----:B------:R-:W-:Y:S01]  /*15280*/  ULDC.64 UR6, c[0x0][0x338] ;  /* 0x0000ce0000067ab9 */ /* 0x000fe20000000a00 */
[----:B------:R-:W0:Y:S02]  /*15290*/  S2R R19, SR_TID.X ;  /* 0x0000000000137919 */ /* 0x000e240000002100 */
[----:B------:R-:W-:Y:S01]  /*152a0*/  IMAD R5, R5, -0xa0, R26 ;  /* 0xffffff6005057824 */ /* 0x000fe200078e021a */
[----:B------:R1:W-:Y:S04]  /*152b0*/  STL [R1], R11 ;  /* 0x0000000b01007387 */ /* 0x0003e80000100800 */
[----:B------:R-:W3:Y:S01]  /*152c0*/  LDL R14, [R1+0x8] ;  /* 0x00000800010e7983 */ /* 0x000ee20000100800 */
[----:B0-----:R-:W-:-:S05]  /*152d0*/  IMAD.SHL.U32 R20, R19, 0x10, RZ ;  /* 0x0000001013147824 */ /* 0x001fca00078e00ff */
[----:B------:R-:W-:Y:S01]  /*152e0*/  LOP3.LUT R20, R20, 0x30, RZ, 0xc0, !PT ;  /* 0x0000003014147812 */ /* 0x000fe200078ec0ff */
[----:B--2---:R-:W-:-:S04]  /*152f0*/  IMAD R0, R0, UR4, RZ ;  /* 0x0000000400007c24 */ /* 0x004fc8000f8e02ff */
[----:B------:R-:W-:-:S05]  /*15300*/  IMAD R0, R8, UR5, R0 ;  /* 0x0000000508007c24 */ /* 0x000fca000f8e0200 */
[----:B------:R-:W-:Y:S01]  /*15310*/  IADD3 R3, R3, R0, RZ ;  /* 0x0000000003037210 */ /* 0x000fe20007ffe0ff */
[----:B------:R-:W-:Y:S02]  /*15320*/  IMAD R0, R11, UR6, RZ ;  /* 0x000000060b007c24 */ /* 0x000fe4000f8e02ff */
[----:B-1----:R-:W0:Y:S02]  /*15330*/  LDC R11, c[0x0][0x2f4] ;  /* 0x0000bd00ff0b7b82 */ /* 0x002e240000000800 */
[C---:B------:R-:W-:Y:S02]  /*15340*/  IMAD R0, R7.reuse, UR7, R0 ;  /* 0x0000000707007c24 */ /* 0x040fe4000f8e0200 */
[----:B------:R-:W-:-:S04]  /*15350*/  IMAD.WIDE.U32 R2, R7, UR6, R2 ;  /* 0x0000000607027c25 */ /* 0x000fc8000f8e0002 */
[----:B------:R-:W-:Y:S01]  /*15360*/  IMAD.IADD R13, R3, 0x1, R0 ;  /* 0x00000001030d7824 */ /* 0x000fe200078e0200 */
[----:B------:R-:W-:-:S05]  /*15370*/  SHF.R.S32.HI R0, RZ, 0x1f, R9 ;  /* 0x0000001fff007819 */ /* 0x000fca0000011409 */
[----:B------:R1:W-:Y:S04]  /*15380*/  STL [R1+0x48], R0 ;  /* 0x0000480001007387 */ /* 0x0003e80000100800 */
[----:B------:R-:W3:Y:S01]  /*15390*/  LDL R15, [R1+0x3c] ;  /* 0x00003c00010f7983 */ /* 0x000ee20000100800 */
[----:B------:R-:W-:Y:S02]  /*153a0*/  IMAD.MOV.U32 R12, RZ, RZ, R2 ;  /* 0x000000ffff0c7224 */ /* 0x000fe400078e0002 */
[----:B-1----:R-:W-:Y:S01]  /*153b0*/  IMAD R0, R0, UR4, RZ ;  /* 0x0000000400007c24 */ /* 0x002fe2000f8e02ff */
[----:B0-----:R-:W-:Y:S01]  /*153c0*/  ISETP.GE.AND P0, PT, R20, R11, PT ;  /* 0x0000000b1400720c */ /* 0x001fe20003f06270 */
[----:B------:R-:W-:Y:S01]  /*153d0*/  IMAD.WIDE.U32 R2, R9, UR4, RZ ;  /* 0x0000000409027c25 */ /* 0x000fe2000f8e00ff */
[----:B------:R-:W-:-:S03]  /*153e0*/  SHF.R.S32.HI R11, RZ, 0x1f, R6 ;  /* 0x0000001fff0b7819 */ /* 0x000fc60000011406 */
[----:B------:R-:W-:Y:S01]  /*153f0*/  IMAD R0, R9, UR5, R0 ;  /* 0x0000000509007c24 */ /* 0x000fe2000f8e0200 */
[----:B------:R-:W-:-:S03]  /*15400*/  ULDC.64 UR4, c[0x0][0x330] ;  /* 0x0000cc0000047ab9 */ /* 0x000fc60000000a00 */
[----:B------:R-:W-:Y:S02]  /*15410*/  IMAD.IADD R3, R3, 0x1, R0 ;  /* 0x0000000103037824 */ /* 0x000fe400078e0200 */
[----:B------:R-:W-:Y:S02]  /*15420*/  IMAD R0, R11, UR6, RZ ;  /* 0x000000060b007c24 */ /* 0x000fe4000f8e02ff */
[C---:B------:R-:W-:Y:S01]  /*15430*/  IMAD.WIDE.U32 R2, R6.reuse, UR6, R2 ;  /* 0x0000000606027c25 */ /* 0x040fe2000f8e0002 */
[----:B------:R0:W-:Y:S03]  /*15440*/  STL [R1+0x4], R11 ;  /* 0x0000040b01007387 */ /* 0x0001e60000100800 */
[----:B------:R-:W-:Y:S01]  /*15450*/  IMAD R0, R6, UR7, R0 ;  /* 0x0000000706007c24 */ /* 0x000fe2000f8e0200 */
[----:B------:R-:W-:Y:S01]  /*15460*/  MOV R10, R2 ;  /* 0x00000002000a7202 */ /* 0x000fe20000000f00 */
[----:B------:R-:W-:Y:S01]  /*15470*/  ULDC.64 UR6, c[0x0][0x318] ;  /* 0x0000c60000067ab9 */ /* 0x000fe20000000a00 */
[----:B------:R-:W-:Y:S01]  /*15480*/  LOP3.LUT R19, R19, 0x7f, RZ, 0xc0, !PT ;  /* 0x0000007f13137812 */ /* 0x000fe200078ec0ff */
[----:B0-----:R-:W-:-:S02]  /*15490*/  IMAD.IADD R11, R3, 0x1, R0 ;  /* 0x00000001030b7824 */ /* 0x001fc400078e0200 */
[----:B------:R-:W-:Y:S01]  /*154a0*/  IMAD.WIDE.U32 R2, R16, UR4, R12 ;  /* 0x0000000410027c25 */ /* 0x000fe2000f8e000c */
[----:B------:R-:W-:-:S03]  /*154b0*/  SHF.R.U32.HI R19, RZ, 0x2, R19 ;  /* 0x00000002ff137819 */ /* 0x000fc60000011613 */
[----:B------:R-:W-:Y:S01]  /*154c0*/  IMAD R12, R16, UR5, RZ ;  /* 0x00000005100c7c24 */ /* 0x000fe2000f8e02ff */
[----:B------:R-:W-:Y:S01]  /*154d0*/  IADD3 R0, P1, R2, UR6, RZ ;  /* 0x0000000602007c10 */ /* 0x000fe2000ff3e0ff */
[----:B------:R-:W-:-:S03]  /*154e0*/  IMAD.WIDE.U32 R10, R16, UR4, R10 ;  /* 0x00000004100a7c25 */ /* 0x000fc6000f8e000a */
[----:B------:R-:W-:Y:S02]  /*154f0*/  IADD3.X R2, R3, UR7, R12, P1, !PT ;  /* 0x0000000703027c10 */ /* 0x000fe40008ffe40c */
[----:B------:R-:W-:Y:S01]  /*15500*/  IADD3 R29, P1, R10, UR6, RZ ;  /* 0x000000060a1d7c10 */ /* 0x000fe2000ff3e0ff */
[----:B------:R-:W-:Y:S01]  /*15510*/  IMAD.IADD R5, R5, 0x1, -R19 ;  /* 0x0000000105057824 */ /* 0x000fe200078e0a13 */
[----:B------:R-:W-:Y:S02]  /*15520*/  UMOV UR4, 0xffffffff ;  /* 0xffffffff00047882 */ /* 0x000fe40000000000 */
[----:B------:R-:W-:Y:S02]  /*15530*/  IADD3.X R26, R12, UR7, R11, P1, !PT ;  /* 0x000000070c1a7c10 */ /* 0x000fe40008ffe40b */
[----:B------:R-:W-:Y:S01]  /*15540*/  ISETP.GE.AND P5, PT, R5, 0x1, PT ;  /* 0x000000010500780c */ /* 0x000fe20003fa6270 */
[----:B---3--:R-:W-:Y:S01]  /*15550*/  IMAD R19, R14, 0x2800, R15 ;  /* 0x000028000e137824 */ /* 0x008fe200078e020f */
[----:B------:R-:W-:Y:S11]  /*15560*/  BRA.DIV UR4, `(.L_x_14134) ;  /* 0x0000005204a07947 */ /* 0x000ff6000b800000 */
[----:B------:R-:W2:Y:S01]  /*15570*/  LDL.LU R14, [R1+0x24] ;  /* 0x00002400010e7983 */ /* 0x000ea20000300800 */
[----:B------:R-:W0:Y:S03]  /*15580*/  S2R R11, SR_TID.X ;  /* 0x00000000000b7919 */ /* 0x000e260000002100 */
[----:B------:R-:W1:Y:S04]  /*15590*/  SHFL.IDX PT, R3, R0, RZ, 0x1c1f ;  /* 0x001c1fff00037589 */ /* 0x000e6800000e0000 */
[----:B------:R-:W3:Y:S01]  /*155a0*/  SHFL.IDX PT, R10, R2, RZ, 0x1c1f ;  /* 0x001c1fff020a7589 */ /* 0x000ee200000e0000 */
[----:B0-----:R-:W-:-:S05]  /*155b0*/  IMAD.SHL.U32 R15, R11, 0x10, RZ ;  /* 0x000000100b0f7824 */ /* 0x001fca00078e00ff */
[----:B------:R-:W-:-:S04]  /*155c0*/  LOP3.LUT R15, R15, 0x30, RZ, 0xc0, !PT ;  /* 0x000000300f0f7812 */ /* 0x000fc800078ec0ff */
[----:B-1----:R-:W-:-:S05]  /*155d0*/  IADD3 R12, P1, R15, R3, RZ ;  /* 0x000000030f0c7210 */ /* 0x002fca0007f3e0ff */
[----:B---3--:R-:W-:Y:S02]  /*155e0*/  IMAD.X R13, RZ, RZ, R10, P1 ;  /* 0x000000ffff0d7224 */ /* 0x008fe400008e060a */
[----:B------:R-:W0:Y:S01]  /*155f0*/  SHFL.IDX PT, R10, R0, 0x1, 0x1c1f ;  /* 0x003c1f00000a7f89 */ /* 0x000e2200000e0000 */
[----:B------:R-:W-:-:S03]  /*15600*/  IMAD.IADD R3, R17, 0x1, R19 ;  /* 0x0000000111037824 */ /* 0x000fc600078e0213 */
[----:B------:R-:W1:Y:S01]  /*15610*/  SHFL.IDX PT, R19, R2, 0x1, 0x1c1f ;  /* 0x003c1f0002137f89 */ /* 0x000e6200000e0000 */
[----:B------:R-:W-:-:S13]  /*15620*/  ISETP.LT.OR P1, PT, R5, 0x1, P0 ;  /* 0x000000010500780c */ /* 0x000fda0000721670 */
[----:B------:R-:W-:Y:S01]  /*15630*/  LDGSTS.E.BYPASS.LTC128B.128 [R3+0x6000], desc[UR40][R12.64], !P1 ;  /* 0x060000000c037fae */ /* 0x000fe2000c901d68 */
        /* <DEDUP_REMOVED lines=8> */
[----:B0-----:R-:W-:-:S04]  /*156c0*/  IADD3 R10, P1, R15, R10, RZ ;  /* 0x0000000a0f0a7210 */ /* 0x001fc80007f3e0ff */
[----:B------:R-:W-:Y:S02]  /*156d0*/  IADD3.X R11, RZ, R19, RZ, P1, !PT ;  /* 0x00000013ff0b7210 */ /* 0x000fe40000ffe4ff */
[C---:B------:R-:W-:Y:S02]  /*156e0*/  ISETP.LT.OR P1, PT, R5.reuse, 0x41, P0 ;  /* 0x000000410500780c */ /* 0x040fe40000721670 */
[----:B------:R-:W-:-:S11]  /*156f0*/  ISETP.GE.AND P3, PT, R5, 0x81, PT ;  /* 0x000000810500780c */ /* 0x000fd60003f66270 */
[----:B------:R1:W-:Y:S02]  /*15700*/  LDGSTS.E.BYPASS.LTC128B.128 [R3+0x7000], desc[UR40][R10.64], !P1 ;  /* 0x070000000a037fae */ /* 0x0003e4000c901d68 */
        /* <DEDUP_REMOVED lines=12> */
.L_x_14263:
        /* <DEDUP_REMOVED lines=12> */
.L_x_14135:
        /* <DEDUP_REMOVED lines=11> */
.L_x_14136:
[----:B------:R3:W-:Y:S01]  /*15940*/  SYNCS.ARRIVE.TRANS64.A1T0 RZ, [R4+URZ+0x13270], RZ ;  /* 0x013270ff04ff79a7 */ /* 0x0007e2000810003f */
[----:B------:R-:W-:Y:S05]  /*15950*/  @!P6 BRA `(.L_x_14137) ;  /* 0x000000000004e947 */ /* 0x000fea0003800000 */
[----:B------:R-:W-:Y:S01]  /*15960*/  BPT.TRAP 0x1 ;  /* 0x000000040000795c */ /* 0x000fe20000300000 */
.L_x_14137:
[----:B------:R-:W4:Y:S01]  /*15970*/  LDL R0, [R1+0x44] ;  /* 0x0000440001007983 */ /* 0x000f220000100800 */
[----:B------:R-:W-:Y:S01]  /*15980*/  BSSY B0, `(.L_x_14138) ;  /* 0x0000003000007945 */ /* 0x000fe20003800000 */
[----:B----4-:R-:W4:Y:S03]  /*15990*/  SYNCS.PHASECHK.TRANS64.TRYWAIT P0, [R4+URZ+0x13240], R0 ;  /* 0x01324000040075a7 */ /* 0x010f26000800017f */
[----:B----4-:R-:W-:Y:S05]  /*159a0*/  @!P0 BRA `(.L_x_14139) ;  /* 0x0000005400448947 */ /* 0x010fea0003800000 */
.L_x_14264:
[----:B------:R-:W-:Y:S05]  /*159b0*/  BSYNC B0 ;  /* 0x0000000000007941 */ /* 0x000fea0003800000 */
.L_x_14138:
[----:B----4-:R-:W4:Y:S01]  /*159c0*/  LDL.LU R0, [R1] ;  /* 0x0000000001007983 */ /* 0x010f220000300800 */
[----:B------:R-:W-:Y:S01]  /*159d0*/  ULDC.64 UR4, c[0x0][0x310] ;  /* 0x0000c40000047ab9 */ /* 0x000fe20000000a00 */
[----:B------:R-:W-:Y:S02]  /*159e0*/  ULDC.64 UR6, c[0x0][0x300] ;  /* 0x0000c00000067ab9 */ /* 0x000fe40000000a00 */
[----:B------:R-:W5:Y:S04]  /*159f0*/  LDL.LU R12, [R1+0xc] ;  /* 0x00000c00010c7983 */ /* 0x000f680000300800 */
[----:B------:R-:W3:Y:S04]  /*15a00*/  LDL.LU R5, [R1+0x4] ;  /* 0x0000040001057983 */ /* 0x000ee80000300800 */
[----:B------:R-:W3:Y:S01]  /*15a10*/  LDL.LU R2, [R1+0x48] ;  /* 0x0000480001027983 */ /* 0x000ee20000300800 */
[----:B--2---:R-:W-:-:S04]  /*15a20*/  IMAD.WIDE.U32 R10, R7, UR4, RZ ;  /* 0x00000004070a7c25 */ /* 0x004fc8000f8e00ff */
[----:B----4-:R-:W-:-:S04]  /*15a30*/  IMAD R0, R0, UR4, RZ ;  /* 0x0000000400007c24 */ /* 0x010fc8000f8e02ff */
[----:B------:R-:W-:-:S04]  /*15a40*/  IMAD R0, R7, UR5, R0 ;  /* 0x0000000507007c24 */ /* 0x000fc8000f8e0200 */
[----:B------:R-:W-:Y:S02]  /*15a50*/  IMAD.IADD R11, R11, 0x1, R0 ;  /* 0x000000010b0b7824 */ /* 0x000fe400078e0200 */
[----:B-----5:R-:W-:Y:S02]  /*15a60*/  IMAD R0, R12, UR6, RZ ;  /* 0x000000060c007c24 */ /* 0x020fe4000f8e02ff */
[----:B------:R-:W-:-:S04]  /*15a70*/  IMAD.WIDE.U32 R10, R8, UR6, R10 ;  /* 0x00000006080a7c25 */ /* 0x000fc8000f8e000a */
[----:B------:R-:W-:Y:S02]  /*15a80*/  IMAD R8, R8, UR7, R0 ;  /* 0x0000000708087c24 */ /* 0x000fe4000f8e0200 */
[----:B---3--:R-:W-:Y:S02]  /*15a90*/  IMAD R0, R5, UR4, RZ ;  /* 0x0000000405007c24 */ /* 0x008fe4000f8e02ff */
[----:B------:R-:W-:Y:S02]  /*15aa0*/  IMAD.IADD R11, R11, 0x1, R8 ;  /* 0x000000010b0b7824 */ /* 0x000fe400078e0208 */
[C---:B------:R-:W-:Y:S02]  /*15ab0*/  IMAD R0, R6.reuse, UR5, R0 ;  /* 0x0000000506007c24 */ /* 0x040fe4000f8e0200 */
[----:B------:R-:W-:Y:S01]  /*15ac0*/  IMAD.WIDE.U32 R6, R6, UR4, RZ ;  /* 0x0000000406067c25 */ /* 0x000fe2000f8e00ff */
[----:B------:R-:W-:-:S03]  /*15ad0*/  ULDC.64 UR4, c[0x0][0x308] ;  /* 0x0000c20000047ab9 */ /* 0x000fc60000000a00 */
[----:B------:R-:W-:Y:S01]  /*15ae0*/  IMAD.WIDE.U32 R10, R16, UR4, R10 ;  /* 0x00000004100a7c25 */ /* 0x000fe2000f8e000a */
[----:B------:R-:W-:-:S03]  /*15af0*/  IADD3 R7, R7, R0, RZ ;  /* 0x0000000007077210 */ /* 0x000fc60007ffe0ff */
[----:B------:R-:W-:Y:S02]  /*15b00*/  IMAD R0, R2, UR6, RZ ;  /* 0x0000000602007c24 */ /* 0x000fe4000f8e02ff */
[----:B------:R-:W-:-:S04]  /*15b10*/  IMAD.WIDE.U32 R6, R9, UR6, R6 ;  /* 0x0000000609067c25 */ /* 0x000fc8000f8e0006 */
[----:B------:R-:W-:Y:S01]  /*15b20*/  IMAD R8, R9, UR7, R0 ;  /* 0x0000000709087c24 */ /* 0x000fe2000f8e0200 */
[----:B------:R-:W-:Y:S01]  /*15b30*/  ULDC.64 UR6, c[0x0][0x2e8] ;  /* 0x0000ba0000067ab9 */ /* 0x000fe20000000a00 */
[----:B------:R-:W-:Y:S01]  /*15b40*/  IMAD R5, R16, UR5, RZ ;  /* 0x0000000510057c24 */ /* 0x000fe2000f8e02ff */
[----:B------:R-:W-:Y:S01]  /*15b50*/  IADD3 R0, P0, R10, UR6, RZ ;  /* 0x000000060a007c10 */ /* 0x000fe2000ff1e0ff */
[----:B------:R-:W-:-:S03]  /*15b60*/  IMAD.IADD R7, R7, 0x1, R8 ;  /* 0x0000000107077824 */ /* 0x000fc600078e0208 */
[----:B------:R-:W-:Y:S01]  /*15b70*/  IADD3.X R2, R11, UR7, R5, P0, !PT ;  /* 0x000000070b027c10 */ /* 0x000fe200087fe405 */
[----:B------:R-:W-:Y:S01]  /*15b80*/  IMAD.WIDE.U32 R6, R16, UR4, R6 ;  /* 0x0000000410067c25 */ /* 0x000fe2000f8e0006 */
[----:B------:R-:W-:Y:S02]  /*15b90*/  UMOV UR4, 0xffffffff ;  /* 0xffffffff00047882 */ /* 0x000fe40000000000 */
[----:B------:R-:W-:-:S04]  /*15ba0*/  IADD3 R9, P0, R6, UR6, RZ ;  /* 0x0000000606097c10 */ /* 0x000fc8000ff1e0ff */
[----:B------:R-:W-:Y:S01]  /*15bb0*/  IADD3.X R8, R5, UR7, R7, P0, !PT ;  /* 0x0000000705087c10 */ /* 0x000fe200087fe407 */
[----:B------:R-:W-:Y:S08]  /*15bc0*/  BRA.DIV UR4, `(.L_x_14140) ;  /* 0x0000005204d47947 */ /* 0x000ff0000b800000 */
[----:B------:R-:W2:Y:S01]  /*15bd0*/  S2R R5, SR_TID.X ;  /* 0x0000000000057919 */ /* 0x000ea20000002100 */
[----:B------:R-:W3:Y:S01]  /*15be0*/  LDC R7, c[0x0][0x2f4] ;  /* 0x0000bd00ff077b82 */ /* 0x000ee20000000800 */
[----:B------:R-:W4:Y:S01]  /*15bf0*/  SHFL.IDX PT, R6, R0, RZ, 0x1c1f ;  /* 0x001c1fff00067589 */ /* 0x000f2200000e0000 */
[----:B--2---:R-:W-:-:S03]  /*15c00*/  IMAD.SHL.U32 R10, R5, 0x10, RZ ;  /* 0x00000010050a7824 */ /* 0x004fc600078e00ff */
[----:B------:R-:W2:Y:S02]  /*15c10*/  SHFL.IDX PT, R5, R2, RZ, 0x1c1f ;  /* 0x001c1fff02057589 */ /* 0x000ea400000e0000 */
[----:B------:R-:W-:-:S04]  /*15c20*/  LOP3.LUT R10, R10, 0x30, RZ, 0xc0, !PT ;  /* 0x000000300a0a7812 */ /* 0x000fc800078ec0ff */
[C---:B----4-:R-:W-:Y:S02]  /*15c30*/  @P5 IADD3 R6, P0, R10.reuse, R6, RZ ;  /* 0x000000060a065210 */ /* 0x050fe40007f1e0ff */
[----:B---3--:R-:W-:-:S03]  /*15c40*/  ISETP.GE.AND P3, PT, R10, R7, PT ;  /* 0x000000070a00720c */ /* 0x008fc60003f66270 */
[----:B--2---:R-:W-:-:S04]  /*15c50*/  @P5 IMAD.X R5, RZ, RZ, R5, P0 ;  /* 0x000000ffff055224 */ /* 0x004fc800000e0605 */
[----:B------:R-:W-:Y:S02]  /*15c60*/  @P5 IMAD.MOV.U32 R7, RZ, RZ, R5 ;  /* 0x000000ffff075224 */ /* 0x000fe400078e0005 */
[----:B------:R-:W-:Y:S04]  /*15c70*/  SHFL.IDX PT, R5, R2, 0x1, 0x1c1f ;  /* 0x003c1f0002057f89 */ /* 0x000fe800000e0000 */
[----:B------:R2:W-:Y:S04]  /*15c80*/  @P5 LDGSTS.E.BYPASS.LTC128B.128 [R3+0xe000], desc[UR40][R6.64], !P3 ;  /* 0x0e00000006035fae */ /* 0x0005e8000d901d68 */
[----:B--2---:R-:W2:Y:S02]  /*15c90*/  SHFL.IDX PT, R6, R0, 0x1, 0x1c1f ;  /* 0x003c1f0000067f89 */ /* 0x004ea400000e0000 */
[----:B--2---:R-:W-:-:S05]  /*15ca0*/  @P4 IADD3 R6, P0, R10, R6, RZ ;  /* 0x000000060a064210 */ /* 0x004fca0007f1e0ff */
[----:B------:R-:W-:-:S05]  /*15cb0*/  @P4 IMAD.X R5, RZ, RZ, R5, P0 ;  /* 0x000000ffff054224 */ /* 0x000fca00000e0605 */
[----:B------:R-:W-:Y:S02]  /*15cc0*/  @P4 MOV R7, R5 ;  /* 0x0000000500074202 */ /* 0x000fe40000000f00 */
[----:B------:R-:W-:Y:S04]  /*15cd0*/  SHFL.IDX PT, R5, R2, 0x2, 0x1c1f ;  /* 0x005c1f0002057f89 */ /* 0x000fe800000e0000 */
[----:B------:R2:W-:Y:S04]  /*15ce0*/  @P4 LDGSTS.E.BYPASS.LTC128B.128 [R3+0xe800], desc[UR40][R6.64], !P3 ;  /* 0x0e80000006034fae */ /* 0x0005e8000d901d68 */
[----:B------:R-:W-:Y:S04]  /*15cf0*/  SHFL.IDX PT, R2, R2, 0x3, 0x1c1f ;  /* 0x007c1f0002027f89 */ /* 0x000fe800000e0000 */
[----:B--2---:R-:W2:Y:S04]  /*15d00*/  SHFL.IDX PT, R6, R0, 0x2, 0x1c1f ;  /* 0x005c1f0000067f89 */ /* 0x004ea800000e0000 */
[----:B------:R-:W3:Y:S01]  /*15d10*/  SHFL.IDX PT, R0, R0, 0x3, 0x1c1f ;  /* 0x007c1f0000007f89 */ /* 0x000ee200000e0000 */
[----:B--2---:R-:W-:-:S05]  /*15d20*/  @P1 IADD3 R6, P0, R10, R6, RZ ;  /* 0x000000060a061210 */ /* 0x004fca0007f1e0ff */
[----:B------:R-:W-:Y:S01]  /*15d30*/  @P1 IMAD.X R5, RZ, RZ, R5, P0 ;  /* 0x000000ffff051224 */ /* 0x000fe200000e0605 */
[----:B---3--:R-:W-:-:S03]  /*15d40*/  @P2 IADD3 R0, P0, R10, R0, RZ ;  /* 0x000000000a002210 */ /* 0x008fc60007f1e0ff */
[----:B------:R-:W-:Y:S02]  /*15d50*/  @P1 IMAD.MOV.U32 R7, RZ, RZ, R5 ;  /* 0x000000ffff071224 */ /* 0x000fe400078e0005 */
[----:B------:R-:W-:-:S03]  /*15d60*/  @P2 IMAD.X R2, RZ, RZ, R2, P0 ;  /* 0x000000ffff022224 */ /* 0x000fc600000e0602 */
[----:B------:R2:W-:Y:S02]  /*15d70*/  @P1 LDGSTS.E.BYPASS.LTC128B.128 [R3+0xf000], desc[UR40][R6.64], !P3 ;  /* 0x0f00000006031fae */ /* 0x0005e4000d901d68 */
[----:B--2---:R-:W-:Y:S02]  /*15d80*/  @P2 IMAD.MOV.U32 R6, RZ, RZ, R0 ;  /* 0x000000ffff062224 */ /* 0x004fe400078e0000 */
[----:B------:R-:W-:Y:S01]  /*15d90*/  @P2 IMAD.MOV.U32 R7, RZ, RZ, R2 ;  /* 0x000000ffff072224 */ /* 0x000fe200078e0002 */
[----:B------:R2:W3:Y:S04]  /*15da0*/  SHFL.IDX PT, R0, R8, RZ, 0x1c1f ;  /* 0x001c1fff08007589 */ /* 0x0004e800000e0000 */
[----:B------:R4:W-:Y:S04]  /*15db0*/  @P2 LDGSTS.E.BYPASS.LTC128B.128 [R3+0xf800], desc[UR40][R6.64], !P3 ;  /* 0x0f80000006032fae */ /* 0x0009e8000d901d68 */
[----:B----4-:R2:W4:Y:S02]  /*15dc0*/  SHFL.IDX PT, R6, R9, RZ, 0x1c1f ;  /* 0x001c1fff09067589 */ /* 0x01052400000e0000 */
.L_x_14276:
[----:B------:R-:W5:Y:S01]  /*15dd0*/  LDL R2, [R1+0x24] ;  /* 0x0000240001027983 */ /* 0x000f620000100800 */
[----:B------:R-:W-:Y:S01]  /*15de0*/  BSSY B0, `(.L_x_14141) ;  /* 0x000000e000007945 */ /* 0x000fe20003800000 */
[----:B-----5:R-:W-:-:S13]  /*15df0*/  LOP3.LUT P0, RZ, R2, 0x8, RZ, 0xc0, !PT ;  /* 0x0000000802ff7812 */ /* 0x020fda000780c0ff */
[----:B------:R-:W-:Y:S05]  /*15e00*/  @!P0 BRA `(.L_x_14142) ;  /* 0x00000000002c8947 */ /* 0x000fea0003800000 */
[----:B------:R-:W5:Y:S01]  /*15e10*/  S2R R2, SR_TID.X ;  /* 0x0000000000027919 */ /* 0x000f620000002100 */
[----:B------:R-:W0:Y:S01]  /*15e20*/  LDC R5, c[0x0][0x2f4] ;  /* 0x0000bd00ff057b82 */ /* 0x000e220000000800 */
[----:B-----5:R-:W-:-:S04]  /*15e30*/  SHF.L.U32 R2, R2, 0x4, RZ ;  /* 0x0000000402027819 */ /* 0x020fc800000006ff */
[----:B------:R-:W-:-:S04]  /*15e40*/  LOP3.LUT R2, R2, 0x30, RZ, 0xc0, !PT ;  /* 0x0000003002027812 */ /* 0x000fc800078ec0ff */
[C---:B0-----:R-:W-:Y:S02]  /*15e50*/  ISETP.GE.AND P1, PT, R2.reuse, R5, PT ;  /* 0x000000050200720c */ /* 0x041fe40003f26270 */
[----:B----4-:R-:W-:-:S05]  /*15e60*/  IADD3 R6, P0, R2, R6, RZ ;  /* 0x0000000602067210 */ /* 0x010fca0007f1e0ff */
[----:B---3--:R-:W-:-:S06]  /*15e70*/  IMAD.X R7, RZ, RZ, R0, P0 ;  /* 0x000000ffff077224 */ /* 0x008fcc00000e0600 */
[----:B------:R-:W-:Y:S01]  /*15e80*/  @!PT LDS RZ, [RZ] ;  /* 0x00000000fffff984 */ /* 0x000fe20000000800 */
[----:B------:R-:W-:Y:S01]  /*15e90*/  @!PT LDS RZ, [RZ] ;  /* 0x00000000fffff984 */ /* 0x000fe20000000800 */
[----:B------:R-:W-:Y:S01]  /*15ea0*/  @!PT LDS RZ, [RZ] ;  /* 0x00000000fffff984 */ /* 0x000fe20000000800 */
[----:B------:R0:W-:Y:S02]  /*15eb0*/  LDGSTS.E.BYPASS.LTC128B.128 [R3+0x10000], desc[UR40][R6.64], !P1 ;  /* 0x1000000006037fae */ /* 0x0001e4000c901d68 */
.L_x_14142:
[----:B------:R-:W-:Y:S05]  /*15ec0*/  BSYNC B0 ;  /* 0x0000000000007941 */ /* 0x000fea0003800000 */
.L_x_14141:
[----:B------:R-:W-:Y:S01]  /*15ed0*/  NOP ;  /* 0x0000000000007918 */ /* 0x000fe20000000000 */
[----:B------:R-:W-:-:S13]  /*15ee0*/  PLOP3.LUT P0, PT, PT, PT, PT, 0x80, 0x0 ;  /* 0x000000000000781c */ /* 0x000fda0003f0f070 */
.L_x_14143:
[----:B------:R-:W-:Y:S02]  /*15ef0*/  PLOP3.LUT P1, PT, P1, P0, PT, 0xa2, 0x0 ;  /* 0x000000000000781c */ /* 0x000fe40000f21472 */
[----:B------:R-:W-:-:S08]  /*15f00*/  @P0 R2UR P1, UR4, R4 ;  /* 0x00000000040402ca */ /* 0x000fd00000020000 */
[----:B------:R-:W-:-:S05]  /*15f10*/  @P0 PLOP3.LUT P0, PT, P1, PT, PT, 0x80, 0x0 ;  /* 0x000000000000081c */ /* 0x000fca0000f0f070 */
[----:B------:R-:W-:Y:S01]  /*15f20*/  @!P1 SYNCS.ARRIVE.TRANS64.RED.A0T1 RZ, [UR4+0x13230], RZ ;  /* 0x013230ffffff99a7 */ /* 0x000fe20008200404 */
[----:B------:R-:W-:Y:S07]  /*15f30*/  @!P1 ARRIVES.LDGSTSBAR.64.TRANSCNT [UR4+0x13230] ;  /* 0x01323000ff0099b0 */ /* 0x000fee0008000a84 */
[----:B------:R-:W-:Y:S05]  /*15f40*/  @P0 BRA.U.ANY `(.L_x_14143) ;  /* 0xfffffffd00e80947 */ /* 0x000fea000393ffff */
[----:B------:R-:W-:Y:S01]  /*15f50*/  NOP ;  /* 0x0000000000007918 */ /* 0x000fe20000000000 */
[----:B---3--:R-:W3:Y:S02]  /*15f60*/  LDL R0, [R1+0x74] ;  /* 0x0000740001007983 */ /* 0x008ee40000100800 */
[----:B---3--:R-:W-:-:S13]  /*15f70*/  ISETP.NE.AND P2, PT, R0, 0x3, PT ;  /* 0x000000030000780c */ /* 0x008fda0003f45270 */
[----:B------:R-:W-:Y:S05]  /*15f80*/  @!P2 BRA `(.L_x_14144) ;  /* 0x000000000004a947 */ /* 0x000fea0003800000 */
[----:B------:R-:W-:Y:S01]  /*15f90*/  BPT.TRAP 0x1 ;  /* 0x000000040000795c */ /* 0x000fe20000300000 */
.L_x_14144:
[----:B------:R3:W5:Y:S01]  /*15fa0*/  LDL.LU R5, [R1+0x50] ;  /* 0x0000500001057983 */ /* 0x0007620000300800 */
[----:B------:R3:W-:Y:S03]  /*15fb0*/  SYNCS.ARRIVE.TRANS64.A1T0 RZ, [R4+URZ+0x13230], RZ ;  /* 0x013230ff04ff79a7 */ /* 0x0007e6000810003f */
[----:B01----:R3:W5:Y:S02]  /*15fc0*/  LDL.LU R3, [R1+0x58] ;  /* 0x0000580001037983 */ /* 0x0037640000300800 */
        /* <DEDUP_REMOVED lines=13> */
[C---:B------:R-:W-:Y:S02]  /*160a0*/  IMAD R19, R5.reuse, UR5, R2 ;  /* 0x0000000505137c24 */ /* 0x040fe4000f8e0202 */
[----:B---3--:R-:W-:-:S04]  /*160b0*/  IMAD.WIDE.U32 R4, R5, UR4, RZ ;  /* 0x0000000405047c25 */ /* 0x008fc8000f8e00ff */
[----:B------:R-:W-:Y:S01]  /*160c0*/  IMAD.IADD R19, R5, 0x1, R19 ;  /* 0x0000000105137824 */ /* 0x000fe200078e0213 */
[----:B------:R0:W-:Y:S01]  /*160d0*/  STL.64 [R1], R4 ;  /* 0x0000000401007387 */ /* 0x0001e20000100a00 */
[----:B------:R-:W-:Y:S05]  /*160e0*/  @!P1 BRA `(.L_x_14146) ;  /* 0x0000000000409947 */ /* 0x000fea0003800000 */
[----:B------:R-:W-:Y:S01]  /*160f0*/  MOV R2, 0x0 ;  /* 0x0000000000027802 */ /* 0x000fe20000000f00 */
[----:B------:R-:W-:Y:S01]  /*16100*/  ULDC.64 UR4, c[0x4][0x1b0] ;  /* 0x01006c0000047ab9 */ /* 0x000fe20000000a00 */
[----:B------:R-:W-:Y:S01]  /*16110*/  ULDC.64 UR6, c[0x4][0x1b8] ;  /* 0x01006e0000067ab9 */ /* 0x000fe20000000a00 */
[----:B------:R-:W-:Y:S01]  /*16120*/  ULDC.64 UR8, c[0x4][0x28] ;  /* 0x01000a0000087ab9 */ /* 0x000fe20000000a00 */
[----:B0-----:R-:W-:Y:S01]  /*16130*/  IMAD.U32 R4, RZ, RZ, UR4 ;  /* 0x00000004ff047e24 */ /* 0x001fe2000f8e00ff */
[----:B----4-:R-:W-:Y:S01]  /*16140*/  MOV R6, UR6 ;  /* 0x0000000600067c02 */ /* 0x010fe20008000f00 */
[----:B------:R-:W0:Y:S01]  /*16150*/  LDC.64 R2, c[0x4][R2] ;  /* 0x0100000002027b82 */ /* 0x000e220000000a00 */
[----:B------:R-:W-:Y:S01]  /*16160*/  IMAD.U32 R5, RZ, RZ, UR5 ;  /* 0x00000005ff057e24 */ /* 0x000fe2000f8e00ff */
[----:B------:R-:W-:Y:S01]  /*16170*/  MOV R13, RZ ;  /* 0x000000ff000d7202 */ /* 0x000fe20000000f00 */
[----:B------:R-:W-:Y:S02]  /*16180*/  IMAD.U32 R7, RZ, RZ, UR7 ;  /* 0x00000007ff077e24 */ /* 0x000fe4000f8e00ff */
[----:B------:R-:W-:-:S02]  /*16190*/  IMAD.U32 R10, RZ, RZ, UR8 ;  /* 0x00000008ff0a7e24 */ /* 0x000fc4000f8e00ff */
[----:B------:R-:W-:Y:S02]  /*161a0*/  IMAD.U32 R11, RZ, RZ, UR9 ;  /* 0x00000009ff0b7e24 */ /* 0x000fe4000f8e00ff */
[----:B--2---:R-:W-:Y:S02]  /*161b0*/  IMAD.MOV.U32 R8, RZ, RZ, 0x70 ;  /* 0x00000070ff087424 */ /* 0x004fe400078e00ff */
[----:B------:R-:W-:-:S07]  /*161c0*/  IMAD.MOV.U32 R12, RZ, RZ, 0x1 ;  /* 0x00000001ff0c7424 */ /* 0x000fce00078e00ff */
[----:B------:R-:W-:-:S07]  /*161d0*/  LEPC R20, `(.L_x_14146) ;  /* 0x000000001014794e */ /* 0x000fce0000000000 */
[----:B0-----:R-:W-:Y:S05]  /*161e0*/  CALL.ABS.NOINC R2 ;  /* 0x0000000002007343 */ /* 0x001fea0003c00000 */
.L_x_14146:
[----:B------:R-:W-:Y:S05]  /*161f0*/  BSYNC B6 ;  /* 0x0000000000067941 */ /* 0x000fea0003800000 */
.L_x_14145:
[----:B------:R-:W3:Y:S01]  /*16200*/  LDL.LU.64 R20, [R1] ;  /* 0x0000000001147983 */ /* 0x000ee20000300a00 */
[----:B--2---:R-:W1:Y:S01]  /*16210*/  LDC R9, c[0x0][0x448] ;  /* 0x00011200ff097b82 */ /* 0x004e620000000800 */
[----:B------:R-:W-:Y:S01]  /*16220*/  IMAD.MOV.U32 R3, RZ, RZ, R19 ;  /* 0x000000ffff037224 */ /* 0x000fe200078e0013 */
[----:B------:R-:W-:Y:S01]  /*16230*/  ULDC.64 UR4, c[0x0][0x2d8] ;  /* 0x0000b60000047ab9 */ /* 0x000fe20000000a00 */
[----:B------:R2:W5:Y:S01]  /*16240*/  LDL R10, [R1+0x60] ;  /* 0x00006000010a7983 */ /* 0x0005620000100800 */
[----:B------:R-:W-:Y:S01]  /*16250*/  ULDC.64 UR6, c[0x0][0x2e0] ;  /* 0x0000b80000067ab9 */ /* 0x000fe20000000a00 */
[----:B------:R-:W-:Y:S01]  /*16260*/  ULDC.64 UR8, c[0x0][0x280] ;  /* 0x0000a00000087ab9 */ /* 0x000fe20000000a00 */
[----:B------:R-:W-:-:S04]  /*16270*/  IMAD R26, R26, UR6, RZ ;  /* 0x000000061a1a7c24 */ /* 0x000fc8000f8e02ff */
[----:B------:R-:W-:Y:S01]  /*16280*/  IMAD R26, R18, UR7, R26 ;  /* 0x00000007121a7c24 */ /* 0x000fe2000f8e021a */
[----:B-1----:R-:W-:-:S13]  /*16290*/  ISETP.NE.AND P0, PT, R9, 0x1, PT ;  /* 0x000000010900780c */ /* 0x002fda0003f05270 */
[----:B------:R-:W1:Y:S08]  /*162a0*/  @P0 LDC R0, c[0x0][0x44c] ;  /* 0x00011300ff000b82 */ /* 0x000e700000000800 */
[----:B0-----:R-:W0:Y:S08]  /*162b0*/  @P0 LDC R5, c[0x0][0x450] ;  /* 0x00011400ff050b82 */ /* 0x001e300000000800 */
[----:B------:R-:W2:Y:S01]  /*162c0*/  @P0 LDC R8, c[0x0][0x450] ;  /* 0x00011400ff080b82 */ /* 0x000ea20000000800 */
[----:B---3--:R-:W-:-:S02]  /*162d0*/  IMAD.MOV.U32 R2, RZ, RZ, R20 ;  /* 0x000000ffff027224 */ /* 0x008fc400078e0014 */
[----:B------:R-:W3:Y:S02]  /*162e0*/  S2R R20, SR_TID.X ;  /* 0x0000000000147919 */ /* 0x000ee40000002100 */
[----:B------:R-:W-:-:S04]  /*162f0*/  IMAD.WIDE.U32 R2, R16, UR4, R2 ;  /* 0x0000000410027c25 */ /* 0x000fc8000f8e0002 */
[----:B------:R-:W-:Y:S01]  /*16300*/  IMAD R3, R16, UR5, R3 ;  /* 0x0000000510037c24 */ /* 0x000fe2000f8e0203 */
[----:B------:R-:W-:Y:S01]  /*16310*/  ULDC.64 UR4, c[0x0][0x2d0] ;  /* 0x0000b40000047ab9 */ /* 0x000fe20000000a00 */
[----:B------:R-:W-:Y:S01]  /*16320*/  IMAD.WIDE.U32 R2, R18, UR6, R2 ;  /* 0x0000000612027c25 */ /* 0x000fe2000f8e0002 */
[----:B------:R-:W-:-:S03]  /*16330*/  ULDC.64 UR6, c[0x0][0x2c8] ;  /* 0x0000b20000067ab9 */ /* 0x000fc60000000a00 */
[----:B------:R-:W-:Y:S01]  /*16340*/  IMAD.IADD R3, R3, 0x1, R26 ;  /* 0x0000000103037824 */ /* 0x000fe200078e021a */
[C---:B---3--:R-:W-:Y:S01]  /*16350*/  LOP3.LUT R21, R20.reuse, 0x7f, RZ, 0xc0, !PT ;  /* 0x0000007f14157812 */ /* 0x048fe200078ec0ff */
[----:B------:R-:W-:-:S03]  /*16360*/  IMAD.SHL.U32 R20, R20, 0x20, RZ ;  /* 0x0000002014147824 */ /* 0x000fc600078e00ff */
[----:B------:R-:W-:-:S04]  /*16370*/  SHF.R.U32.HI R21, RZ, 0x2, R21 ;  /* 0x00000002ff157819 */ /* 0x000fc80000011615 */
[----:B------:R-:W-:-:S05]  /*16380*/  LOP3.LUT R20, R21, 0x60, R20, 0xf8, !PT ;  /* 0x0000006015147812 */ /* 0x000fca00078ef814 */
[----:B----4-:R-:W-:Y:S02]  /*16390*/  IMAD R6, R25, 0xc0, R20 ;  /* 0x000000c019067824 */ /* 0x010fe400078e0214 */
[----:B------:R3:W5:Y:S02]  /*163a0*/  LDL R20, [R1+0x5c] ;  /* 0x00005c0001147983 */ /* 0x0007640000100800 */
[----:B-1----:R-:W-:-:S04]  /*163b0*/  @P0 IMAD.HI.U32 R0, R6, R0, RZ ;  /* 0x0000000006000227 */ /* 0x002fc800078e00ff */
[----:B------:R-:W-:Y:S01]  /*163c0*/  IMAD.MOV.U32 R4, RZ, RZ, R6 ;  /* 0x000000ffff047224 */ /* 0x000fe200078e0006 */
[----:B0-----:R-:W-:-:S04]  /*163d0*/  @P0 SHF.R.U32.HI R4, RZ, R5, R0 ;  /* 0x00000005ff040219 */ /* 0x001fc80000011600 */
[----:B------:R-:W-:-:S05]  /*163e0*/  SHF.R.S32.HI R0, RZ, 0x1f, R4 ;  /* 0x0000001fff007819 */ /* 0x000fca0000011404 */
[----:B------:R-:W-:-:S04]  /*163f0*/  IMAD R0, R0, UR4, RZ ;  /* 0x0000000400007c24 */ /* 0x000fc8000f8e02ff */
[C---:B------:R-:W-:Y:S01]  /*16400*/  IMAD R7, R4.reuse, UR5, R0 ;  /* 0x0000000504077c24 */ /* 0x040fe2000f8e0200 */
[C---:B------:R-:W-:Y:S01]  /*16410*/  IADD3 R0, -R4.reuse, RZ, RZ ;  /* 0x000000ff04007210 */ /* 0x040fe20007ffe1ff */
[----:B------:R-:W-:-:S04]  /*16420*/  IMAD.WIDE.U32 R4, R4, UR4, R2 ;  /* 0x0000000404047c25 */ /* 0x000fc8000f8e0002 */
[----:B------:R-:W-:Y:S02]  /*16430*/  IMAD R0, R9, R0, R6 ;  /* 0x0000000009007224 */ /* 0x000fe400078e0206 */
[----:B------:R-:W-:-:S03]  /*16440*/  IMAD.IADD R5, R5, 0x1, R7 ;  /* 0x0000000105057824 */ /* 0x000fc600078e0207 */
[----:B------:R-:W-:Y:S01]  /*16450*/  SHF.R.S32.HI R7, RZ, 0x1f, R0 ;  /* 0x0000001fff077819 */ /* 0x000fe20000011400 */
[----:B------:R-:W-:-:S04]  /*16460*/  IMAD.WIDE.U32 R4, R0, UR6, R4 ;  /* 0x0000000600047c25 */ /* 0x000fc8000f8e0004 */
[----:B------:R-:W-:-:S04]  /*16470*/  IMAD R7, R7, UR6, RZ ;  /* 0x0000000607077c24 */ /* 0x000fc8000f8e02ff */
[----:B------:R-:W-:Y:S02]  /*16480*/  IMAD R0, R0, UR7, R7 ;  /* 0x0000000700007c24 */ /* 0x000fe4000f8e0207 */
[----:B------:R-:W0:Y:S01]  /*16490*/  @P0 LDC R7, c[0x0][0x44c] ;  /* 0x00011300ff070b82 */ /* 0x000e220000000800 */
[----:B------:R-:W-:Y:S01]  /*164a0*/  IADD3 R4, P1, R4, UR8, RZ ;  /* 0x0000000804047c10 */ /* 0x000fe2000ff3e0ff */
[----:B------:R-:W1:Y:S03]  /*164b0*/  S2R R21, SR_TID.X ;  /* 0x0000000000157919 */ /* 0x000e660000002100 */
[----:B------:R-:W-:Y:S01]  /*164c0*/  IADD3.X R0, R5, UR9, R0, P1, !PT ;  /* 0x0000000905007c10 */ /* 0x000fe20008ffe400 */
[----:B------:R-:W-:-:S04]  /*164d0*/  VIADD R5, R6, 0x80 ;  /* 0x0000008006057836 */ /* 0x000fc80000000000 */
[----:B------:R-:W-:Y:S02]  /*164e0*/  IMAD.MOV.U32 R6, RZ, RZ, R5 ;  /* 0x000000ffff067224 */ /* 0x000fe400078e0005 */
[----:B0-----:R-:W-:-:S05]  /*164f0*/  @P0 IMAD.HI.U32 R7, R5, R7, RZ ;  /* 0x0000000705070227 */ /* 0x001fca00078e00ff */
[----:B--2---:R-:W-:-:S05]  /*16500*/  @P0 SHF.R.U32.HI R6, RZ, R8, R7 ;  /* 0x00000008ff060219 */ /* 0x004fca0000011607 */
[----:B------:R-:W-:-:S04]  /*16510*/  IMAD.MOV R7, RZ, RZ, -R6 ;  /* 0x000000ffff077224 */ /* 0x000fc800078e0a06 */
[----:B------:R-:W-:Y:S01]  /*16520*/  IMAD R5, R9, R7, R5 ;  /* 0x0000000709057224 */ /* 0x000fe200078e0205 */
[----:B------:R-:W-:Y:S01]  /*16530*/  SHF.R.S32.HI R7, RZ, 0x1f, R6 ;  /* 0x0000001fff077819 */ /* 0x000fe20000011406 */
[----:B------:R-:W-:-:S04]  /*16540*/  IMAD.WIDE.U32 R2, R6, UR4, R2 ;  /* 0x0000000406027c25 */ /* 0x000fc8000f8e0002 */
[----:B------:R-:W-:Y:S01]  /*16550*/  IMAD R7, R7, UR4, RZ ;  /* 0x0000000407077c24 */ /* 0x000fe2000f8e02ff */
[----:B-1----:R-:W-:Y:S01]  /*16560*/  SHF.L.U32 R18, R21, 0x4, RZ ;  /* 0x0000000415127819 */ /* 0x002fe200000006ff */
        /* <DEDUP_REMOVED lines=8> */
[----:B------:R-:W-:Y:S02]  /*165f0*/  IADD3 R5, P1, R2, UR8, RZ ;  /* 0x0000000802057c10 */ /* 0x000fe4000ff3e0ff */
[----:B------:R-:W-:Y:S01]  /*16600*/  ISETP.GE.AND P0, PT, R18, UR4, PT ;  /* 0x0000000412007c0c */ /* 0x000fe2000bf06270 */
[----:B------:R-:W-:Y:S01]  /*16610*/  UMOV UR4, 0xffffffff ;  /* 0xffffffff00047882 */ /* 0x000fe20000000000 */
[----:B------:R-:W-:Y:S02]  /*16620*/  LOP3.LUT R21, R21, 0x7f, RZ, 0xc0, !PT ;  /* 0x0000007f15157812 */ /* 0x000fe400078ec0ff */
[----:B------:R-:W-:Y:S02]  /*16630*/  IADD3.X R3, R3, UR9, R6, P1, !PT ;  /* 0x0000000903037c10 */ /* 0x000fe40008ffe406 */
[----:B------:R-:W-:Y:S01]  /*16640*/  SHF.R.U32.HI R19, RZ, 0x2, R21 ;  /* 0x00000002ff137819 */ /* 0x000fe20000011615 */
[----:B---3--:R-:W-:Y:S06]  /*16650*/  BRA.DIV UR4, `(.L_x_14147) ;  /* 0x0000004e04b47947 */ /* 0x008fec000b800000 */
[----:B------:R-:W0:Y:S01]  /*16660*/  SHFL.IDX PT, R6, R4, RZ, 0x1c1f ;  /* 0x001c1fff04067589 */ /* 0x000e2200000e0000 */
[----:B-----5:R-:W-:Y:S02]  /*16670*/  IMAD R2, R20, R9, RZ ;  /* 0x0000000914027224 */ /* 0x020fe400078e02ff */
[----:B------:R-:W-:Y:S01]  /*16680*/  IMAD R25, R25, 0xc0, R19 ;  /* 0x000000c019197824 */ /* 0x000fe200078e0213 */
[----:B------:R-:W1:Y:S04]  /*16690*/  SHFL.IDX PT, R7, R0, RZ, 0x1c1f ;  /* 0x001c1fff00077589 */ /* 0x000e6800000e0000 */
[----:B------:R-:W-:-:S13]  /*166a0*/  ISETP.GE.AND P2, PT, R25, R2, PT ;  /* 0x000000021900720c */ /* 0x000fda0003f46270 */
[----:B0-----:R-:W-:-:S05]  /*166b0*/  @!P2 IADD3 R6, P1, R18, R6, RZ ;  /* 0x000000061206a210 */ /* 0x001fca0007f3e0ff */
[----:B-1----:R-:W-:-:S05]  /*166c0*/  @!P2 IMAD.X R7, RZ, RZ, R7, P1 ;  /* 0x000000ffff07a224 */ /* 0x002fca00008e0607 */
[----:B------:R-:W-:Y:S01]  /*166d0*/  @!PT LDS RZ, [RZ] ;  /* 0x00000000fffff984 */ /* 0x000fe20000000800 */
        /* <DEDUP_REMOVED lines=14> */
[----:B------:R-:W1:Y:S04]  /*167c0*/  SHFL.IDX PT, R6, R0, 0x2, 0x1c1f ;  /* 0x005c1f0000067f89 */ /* 0x000e6800000e0000 */
[----:B------:R-:W-:Y:S07]  /*167d0*/  SHFL.IDX PT, R0, R0, 0x3, 0x1c1f ;  /* 0x007c1f0000007f89 */ /* 0x000fee00000e0000 */
[----:B0-----:R-:W-:-:S05]  /*167e0*/  @!P1 IADD3 R7, P2, R18, R7, RZ ;  /* 0x0000000712079210 */ /* 0x001fca0007f5e0ff */
[----:B-1----:R-:W-:-:S05]  /*167f0*/  @!P1 IMAD.X R6, RZ, RZ, R6, P2 ;  /* 0x000000ffff069224 */ /* 0x002fca00010e0606 */
[----:B------:R-:W-:-:S04]  /*16800*/  @!P1 LOP3.LUT R7, R7, R6, RZ, 0x3c, !PT ;  /* 0x0000000607079212 */ /* 0x000fc800078e3cff */
[----:B------:R-:W-:-:S04]  /*16810*/  @!P1 LOP3.LUT R6, R7, R6, RZ, 0x3c, !PT ;  /* 0x0000000607069212 */ /* 0x000fc800078e3cff */
[----:B------:R-:W-:-:S05]  /*16820*/  @!P1 LOP3.LUT R7, R7, R6, RZ, 0x3c, !PT ;  /* 0x0000000607079212 */ /* 0x000fca00078e3cff */
[----:B------:R0:W-:Y:S04]  /*16830*/  @!P1 LDGSTS.E.BYPASS.LTC128B.128 [R10+0xc000], desc[UR40][R6.64], !P0 ;  /* 0x0c000000060a9fae */ /* 0x0001e8000c101d68 */
[----:B0-----:R0:W1:Y:S02]  /*16840*/  SHFL.IDX PT, R6, R4, 0x3, 0x1c1f ;  /* 0x007c1f0004067f89 */ /* 0x00106400000e0000 */
[----:B0-----:R-:W-:-:S04]  /*16850*/  IADD3 R4, R25, 0x80, RZ ;  /* 0x0000008019047810 */ /* 0x001fc80007ffe0ff */
[----:B------:R-:W-:Y:S01]  /*16860*/  ISETP.GE.AND P1, PT, R4, R2, PT ;  /* 0x000000020400720c */ /* 0x000fe20003f26270 */
[----:B------:R-:W-:-:S05]  /*16870*/  VIADD R4, R25, 0x60 ;  /* 0x0000006019047836 */ /* 0x000fca0000000000 */
[----:B------:R-:W-:Y:S02]  /*16880*/  ISETP.GE.AND P2, PT, R4, R2, PT ;  /* 0x000000020400720c */ /* 0x000fe40003f46270 */
[----:B------:R-:W-:Y:S04]  /*16890*/  SHFL.IDX PT, R4, R3, RZ, 0x1c1f ;  /* 0x001c1fff03047589 */ /* 0x000fe800000e0000 */
[----:B------:R-:W-:Y:S07]  /*168a0*/  SHFL.IDX PT, R3, R3, 0x1, 0x1c1f ;  /* 0x003c1f0003037f89 */ /* 0x000fee00000e0000 */
[----:B-1----:R-:W-:-:S05]  /*168b0*/  @!P2 IADD3 R6, P3, R18, R6, RZ ;  /* 0x000000061206a210 */ /* 0x002fca0007f7e0ff */
[----:B------:R-:W-:Y:S02]  /*168c0*/  @!P2 IMAD.X R7, RZ, RZ, R0, P3 ;  /* 0x000000ffff07a224 */ /* 0x000fe400018e0600 */
[----:B------:R-:W0:Y:S04]  /*168d0*/  SHFL.IDX PT, R0, R5, RZ, 0x1c1f ;  /* 0x001c1fff05007589 */ /* 0x000e2800000e0000 */
[----:B------:R1:W-:Y:S04]  /*168e0*/  @!P2 LDGSTS.E.BYPASS.LTC128B.128 [R10+0xc800], desc[UR40][R6.64], !P0 ;  /* 0x0c800000060aafae */ /* 0x0003e8000c101d68 */
[----:B------:R-:W2:Y:S01]  /*168f0*/  SHFL.IDX PT, R5, R5, 0x1, 0x1c1f ;  /* 0x003c1f0005057f89 */ /* 0x000ea200000e0000 */
[----:B0-----:R-:W-:-:S05]  /*16900*/  @!P1 IADD3 R0, P3, R18, R0, RZ ;  /* 0x0000000012009210 */ /* 0x001fca0007f7e0ff */
[----:B------:R-:W-:Y:S02]  /*16910*/  @!P1 IMAD.X R4, RZ, RZ, R4, P3 ;  /* 0x000000ffff049224 */ /* 0x000fe400018e0604 */
[----:B-1----:R-:W-:Y:S02]  /*16920*/  @!P1 IMAD.MOV.U32 R6, RZ, RZ, R0 ;  /* 0x000000ffff069224 */ /* 0x002fe400078e0000 */
[----:B------:R-:W-:-:S05]  /*16930*/  @!P1 IMAD.MOV.U32 R7, RZ, RZ, R4 ;  /* 0x000000ffff079224 */ /* 0x000fca00078e0004 */
[----:B--2---:R0:W-:Y:S02]  /*16940*/  @!P1 LDGSTS.E.BYPASS.LTC128B.128 [R10+0xd000], desc[UR40][R6.64], !P0 ;  /* 0x0d000000060a9fae */ /* 0x0041e4000c101d68 */
.L_x_14289:
[----:B------:R-:W-:-:S04]  /*16950*/  IADD3 R25, R25, 0xa0, RZ ;  /* 0x000000a019197810 */ /* 0x000fc80007ffe0ff */
        /* <DEDUP_REMOVED lines=9> */
.L_x_14148:
        /* <DEDUP_REMOVED lines=18> */
.L_x_14290:
[----:B------:R-:W-:Y:S05]  /*16b10*/  BSYNC B0 ;  /* 0x0000000000007941 */ /* 0x000fea0003800000 */
.L_x_14149:
[----:B------:R-:W1:Y:S04]  /*16b20*/  LDL.LU R3, [R1+0x4c] ;  /* 0x00004c0001037983 */ /* 0x000e680000300800 */
[----:B------:R-:W2:Y:S01]  /*16b30*/  LDL R2, [R1+0x30] ;  /* 0x0000300001027983 */ /* 0x000ea20000100800 */
[----:B-1----:R-:W-:-:S05]  /*16b40*/  VIADD R0, R3, 0xfffffffe ;  /* 0xfffffffe03007836 */ /* 0x002fca0000000000 */
[----:B--2---:R-:W-:-:S13]  /*16b50*/  ISETP.GE.AND P0, PT, R0, R2, PT ;  /* 0x000000020000720c */ /* 0x004fda0003f06270 */
[----:B------:R-:W-:Y:S05]  /*16b60*/  @!P0 BRA `(.L_x_14151) ;  /* 0x00000014008c8947 */ /* 0x000fea0003800000 */
[----:B------:R1:W-:Y:S04]  /*16b70*/  STL [R1+0xc], R0 ;  /* 0x00000c0001007387 */ /* 0x0003e80000100800 */
[----:B------:R1:W5:Y:S04]  /*16b80*/  LDL.LU R20, [R1+0x8] ;  /* 0x0000080001147983 */ /* 0x0003680000300800 */
[----:B------:R1:W5:Y:S02]  /*16b90*/  LDL.LU R21, [R1+0x18] ;  /* 0x0000180001157983 */ /* 0x0003640000300800 */
.L_x_14171:
[----:B------:R-:W2:Y:S04]  /*16ba0*/  LDL R3, [R1+0x28] ;  /* 0x0000280001037983 */ /* 0x000ea80000100800 */
[----:B---3--:R-:W3:Y:S04]  /*16bb0*/  LDL R11, [R1+0x2c] ;  /* 0x00002c00010b7983 */ /* 0x008ee80000100800 */
[----:B------:R-:W4:Y:S04]  /*16bc0*/  LDL R9, [R1+0x14] ;  /* 0x0000140001097983 */ /* 0x000f280000100800 */
[----:B------:R-:W2:Y:S01]  /*16bd0*/  LDL.LU R13, [R1+0xc] ;  /* 0x00000c00010d7983 */ /* 0x000ea20000300800 */
[----:B-1----:R-:W1:Y:S01]  /*16be0*/  S2R R0, SR_TID.X ;  /* 0x0000000000007919 */ /* 0x002e620000002100 */
[----:B------:R-:W0:Y:S01]  /*16bf0*/  S2R R4, SR_TID.X ;  /* 0x0000000000047919 */ /* 0x000e220000002100 */
[----:B------:R-:W0:Y:S01]  /*16c00*/  S2R R8, SR_TID.X ;  /* 0x0000000000087919 */ /* 0x000e220000002100 */
[----:B------:R-:W-:Y:S05]  /*16c10*/  YIELD ;  /* 0x0000000000007946 */ /* 0x000fea0003800000 */
[----:B------:R-:W-:Y:S01]  /*16c20*/  ULDC.64 UR4, c[0x0][0x428] ;  /* 0x00010a0000047ab9 */ /* 0x000fe20000000a00 */
[----:B------:R-:W-:Y:S01]  /*16c30*/  ULDC.64 UR6, c[0x0][0x418] ;  /* 0x0001060000067ab9 */ /* 0x000fe20000000a00 */
[----:B------:R-:W4:Y:S04]  /*16c40*/  LDL R14, [R1+0x30] ;  /* 0x00003000010e7983 */ /* 0x000f280000100800 */
[----:B------:R-:W4:Y:S01]  /*16c50*/  LDL R12, [R1+0x74] ;  /* 0x00007400010c7983 */ /* 0x000f220000100800 */
[----:B-1----:R-:W-:-:S02]  /*16c60*/  LOP3.LUT R2, R0, 0x7f, RZ, 0xc0, !PT ;  /* 0x0000007f00027812 */ /* 0x002fc400078ec0ff */
[----:B------:R-:W1:Y:S02]  /*16c70*/  LDC R0, c[0x0][0x430] ;  /* 0x00010c00ff007b82 */ /* 0x000e640000000800 */
[----:B------:R-:W-:Y:S01]  /*16c80*/  SHF.R.U32.HI R2, RZ, 0x2, R2 ;  /* 0x00000002ff027819 */ /* 0x000fe20000011602 */
[----:B0-----:R-:W-:-:S05]  /*16c90*/  IMAD.SHL.U32 R6, R4, 0x20, RZ ;  /* 0x0000002004067824 */ /* 0x001fca00078e00ff */
[----:B------:R-:W-:Y:S02]  /*16ca0*/  LOP3.LUT R6, R2, 0x60, R6, 0xf8, !PT ;  /* 0x0000006002067812 */ /* 0x000fe400078ef806 */
[----:B------:R-:W0:Y:S01]  /*16cb0*/  S2R R2, SR_TID.X ;  /* 0x0000000000027919 */ /* 0x000e220000002100 */
[----:B-1----:R-:W-:-:S13]  /*16cc0*/  ISETP.NE.AND P0, PT, R0, 0x1, PT ;  /* 0x000000010000780c */ /* 0x002fda0003f05270 */
[----:B------:R-:W1:Y:S08]  /*16cd0*/  @P0 LDC R5, c[0x0][0x434] ;  /* 0x00010d00ff050b82 */ /* 0x000e700000000800 */
[----:B------:R-:W1:Y:S01]  /*16ce0*/  @P0 LDC R4, c[0x0][0x438] ;  /* 0x00010e00ff040b82 */ /* 0x000e620000000800 */
[----:B0-----:R-:W-:Y:S01]  /*16cf0*/  LOP3.LUT R2, R2, 0x7f, RZ, 0xc0, !PT ;  /* 0x0000007f02027812 */ /* 0x001fe200078ec0ff */
[----:B------:R-:W-:-:S03]  /*16d00*/  IMAD.SHL.U32 R10, R8, 0x20, RZ ;  /* 0x00000020080a7824 */ /* 0x000fc600078e00ff */
[----:B------:R-:W-:-:S04]  /*16d10*/  SHF.R.U32.HI R7, RZ, 0x2, R2 ;  /* 0x00000002ff077819 */ /* 0x000fc80000011602 */
[----:B------:R-:W-:Y:S02]  /*16d20*/  LOP3.LUT R10, R7, 0x60, R10, 0xf8, !PT ;  /* 0x00000060070a7812 */ /* 0x000fe400078ef80a */
[----:B------:R-:W0:Y:S02]  /*16d30*/  @P0 LDC R7, c[0x0][0x434] ;  /* 0x00010d00ff070b82 */ /* 0x000e240000000800 */
[----:B------:R-:W-:-:S04]  /*16d40*/  LOP3.LUT R10, R10, 0x80, RZ, 0xfc, !PT ;  /* 0x000000800a0a7812 */ /* 0x000fc800078efcff */
[----:B------:R-:W-:Y:S01]  /*16d50*/  ISETP.GT.U32.AND P1, PT, R10, 0x9f, PT ;  /* 0x0000009f0a00780c */ /* 0x000fe20003f24070 */
[----:B--2---:R-:W-:-:S05]  /*16d60*/  IMAD R3, R13, 0xa0, R3 ;  /* 0x000000a00d037824 */ /* 0x004fca00078e0203 */
[----:B------:R-:W-:-:S05]  /*16d70*/  IADD3 R6, R6, R3, RZ ;  /* 0x0000000306067210 */ /* 0x000fca0007ffe0ff */
[----:B-1----:R-:W-:-:S04]  /*16d80*/  @P0 IMAD.HI.U32 R5, R6, R5, RZ ;  /* 0x0000000506050227 */ /* 0x002fc800078e00ff */
[----:B------:R-:W-:Y:S01]  /*16d90*/  IMAD.MOV.U32 R2, RZ, RZ, R6 ;  /* 0x000000ffff027224 */ /* 0x000fe200078e0006 */
[----:B------:R-:W-:Y:S02]  /*16da0*/  @P0 SHF.R.U32.HI R2, RZ, R4, R5 ;  /* 0x00000004ff020219 */ /* 0x000fe40000011605 */
[----:B------:R-:W1:Y:S01]  /*16db0*/  @P0 LDC R4, c[0x0][0x438] ;  /* 0x00010e00ff040b82 */ /* 0x000e620000000800 */
[----:B------:R-:W-:-:S04]  /*16dc0*/  IMAD.IADD R3, R10, 0x1, R3 ;  /* 0x000000010a037824 */ /* 0x000fc800078e0203 */
[----:B0-----:R-:W-:-:S04]  /*16dd0*/  @P0 IMAD.HI.U32 R7, R3, R7, RZ ;  /* 0x0000000703070227 */ /* 0x001fc800078e00ff */
[----:B------:R-:W-:Y:S02]  /*16de0*/  IMAD.MOV.U32 R5, RZ, RZ, R3 ;  /* 0x000000ffff057224 */ /* 0x000fe400078e0003 */
[----:B------:R-:W-:-:S04]  /*16df0*/  IMAD.MOV R8, RZ, RZ, -R2 ;  /* 0x000000ffff087224 */ /* 0x000fc800078e0a02 */
[----:B------:R-:W-:Y:S01]  /*16e00*/  IMAD R8, R0, R8, R6 ;  /* 0x0000000800087224 */ /* 0x000fe200078e0206 */
[----:B-1----:R-:W-:-:S04]  /*16e10*/  @P0 SHF.R.U32.HI R5, RZ, R4, R7 ;  /* 0x00000004ff050219 */ /* 0x002fc80000011607 */
[----:B------:R-:W-:-:S05]  /*16e20*/  IADD3 R4, -R5, RZ, RZ ;  /* 0x000000ff05047210 */ /* 0x000fca0007ffe1ff */
        /* <DEDUP_REMOVED lines=8> */
[----:B------:R-:W2:Y:S01]  /*16eb0*/  LDG.E R10, desc[UR40][R10.64] ;  /* 0x000000280a0a7981 */ /* 0x000ea2000c1e1900 */
[--C-:B------:R-:W-:Y:S01]  /*16ec0*/  @!P1 SHF.R.S32.HI R3, RZ, 0x1f, R5.reuse ;  /* 0x0000001fff039819 */ /* 0x100fe20000011405 */
[----:B------:R-:W-:-:S04]  /*16ed0*/  @!P1 IMAD.MOV.U32 R2, RZ, RZ, R5 ;  /* 0x000000ffff029224 */ /* 0x000fc800078e0005 */
[----:B------:R-:W-:-:S04]  /*16ee0*/  @!P1 IMAD.WIDE.U32 R2, R9, UR4, R2 ;  /* 0x0000000409029c25 */ /* 0x000fc8000f8e0002 */
[----:B------:R-:W-:Y:S01]  /*16ef0*/  @!P1 IMAD.IADD R3, R4, 0x1, R3 ;  /* 0x0000000104039824 */ /* 0x000fe200078e0203 */
[----:B------:R-:W-:Y:S01]  /*16f00*/  @!P1 LEA R4, P0, R2, UR6, 0x2 ;  /* 0x0000000602049c11 */ /* 0x000fe2000f8010ff */
[----:B------:R-:W-:-:S03]  /*16f10*/  IMAD.MOV.U32 R9, RZ, RZ, RZ ;  /* 0x000000ffff097224 */ /* 0x000fc600078e00ff */
[----:B------:R-:W-:Y:S01]  /*16f20*/  @!P1 LEA.HI.X R5, R2, UR7, R3, 0x2, P0 ;  /* 0x0000000702059c11 */ /* 0x000fe200080f1403 */
[----:B-----5:R-:W-:Y:S01]  /*16f30*/  VIADD R3, R20, 0x1 ;  /* 0x0000000114037836 */ /* 0x020fe20000000000 */
[----:B------:R-:W-:-:S03]  /*16f40*/  MOV R2, R13 ;  /* 0x0000000d00027202 */ /* 0x000fc60000000f00 */
[----:B------:R2:W5:Y:S01]  /*16f50*/  @!P1 LDG.E R9, desc[UR40][R4.64] ;  /* 0x0000002804099981 */ /* 0x000562000c1e1900 */
[----:B------:R-:W-:Y:S02]  /*16f60*/  ISETP.NE.AND P0, PT, R3, 0x2, PT ;  /* 0x000000020300780c */ /* 0x000fe40003f05270 */
[----:B------:R-:W-:Y:S02]  /*16f70*/  ISETP.GT.AND P1, PT, R2, R14, PT ;  /* 0x0000000e0200720c */ /* 0x000fe40003f24270 */
[----:B------:R-:W-:Y:S01]  /*16f80*/  SEL R2, RZ, 0x1, P0 ;  /* 0x00000001ff027807 */ /* 0x000fe20000000000 */
[----:B------:R-:W-:Y:S01]  /*16f90*/  VIADD R13, R13, 0xffffffff ;  /* 0xffffffff0d0d7836 */ /* 0x000fe20000000000 */
[----:B------:R-:W-:Y:S02]  /*16fa0*/  SEL R3, R3, RZ, P0 ;  /* 0x000000ff03037207 */ /* 0x000fe40000000000 */
[----:B------:R-:W-:Y:S02]  /*16fb0*/  LOP3.LUT R2, R21, R2, RZ, 0x3c, !PT ;  /* 0x0000000215027212 */ /* 0x000fe400078e3cff */
[----:B------:R0:W-:Y:S04]  /*16fc0*/  STL [R1+0xc], R13 ;  /* 0x00000c0d01007387 */ /* 0x0001e80000100800 */
[----:B------:R0:W-:Y:S04]  /*16fd0*/  STL [R1+0x18], R2 ;  /* 0x0000180201007387 */ /* 0x0001e80000100800 */
[----:B------:R0:W-:Y:S01]  /*16fe0*/  STL [R1+0x8], R3 ;  /* 0x0000080301007387 */ /* 0x0001e20000100800 */
[----:B------:R-:W-:-:S02]  /*16ff0*/  ISETP.NE.AND P2, PT, R12, 0x3, PT ;  /* 0x000000030c00780c */ /* 0x000fc40003f45270 */
[----:B--2---:R-:W-:-:S05]  /*17000*/  SHF.R.S32.HI R4, RZ, 0x1f, R10 ;  /* 0x0000001fff047819 */ /* 0x004fca000001140a */
[----:B------:R0:W-:Y:S06]  /*17010*/  STL [R1], R4 ;  /* 0x0000000401007387 */ /* 0x0001ec0000100800 */
[----:B------:R-:W-:Y:S05]  /*17020*/  @!P2 BRA `(.L_x_14152) ;  /* 0x000000000004a947 */ /* 0x000fea0003800000 */
[----:B------:R-:W-:Y:S01]  /*17030*/  BPT.TRAP 0x1 ;  /* 0x000000040000795c */ /* 0x000fe20000300000 */
.L_x_14152:
[----:B------:R-:W-:Y:S01]  /*17040*/  IMAD R6, R3, 0x8, R17 ;  /* 0x0000000803067824 */ /* 0x000fe200078e0211 */
[----:B0-----:R-:W-:Y:S01]  /*17050*/  SHF.L.U32 R2, R2, 0x1f, RZ ;  /* 0x0000001f02027819 */ /* 0x001fe200000006ff */
[----:B------:R-:W-:Y:S01]  /*17060*/  BSSY B0, `(.L_x_14153) ;  /* 0x0000005000007945 */ /* 0x000fe20003800000 */
[----:B------:R-:W-:Y:S02]  /*17070*/  SHF.R.S32.HI R25, RZ, 0x1f, R8 ;  /* 0x0000001fff197819 */ /* 0x000fe40000011408 */
[----:B------:R-:W0:Y:S01]  /*17080*/  SYNCS.PHASECHK.TRANS64.TRYWAIT P0, [R6+URZ+0x13280], R2 ;  /* 0x01328002060075a7 */ /* 0x000e22000800017f */
[----:B------:R1:W-:Y:S02]  /*17090*/  STL [R1+0x4], R2 ;  /* 0x0000040201007387 */ /* 0x0003e40000100800 */
[----:B01----:R-:W-:Y:S05]  /*170a0*/  @!P0 BRA `(.L_x_14154) ;  /* 0x0000004c000c8947 */ /* 0x003fea0003800000 */
.L_x_14291:
[----:B------:R-:W-:Y:S05]  /*170b0*/  BSYNC B0 ;  /* 0x0000000000007941 */ /* 0x000fea0003800000 */
.L_x_14153:
[----:B------:R-:W2:Y:S01]  /*170c0*/  LDL R5, [R1] ;  /* 0x0000000001057983 */ /* 0x000ea20000100800 */
[----:B------:R-:W-:Y:S01]  /*170d0*/  ULDC.64 UR4, c[0x0][0x328] ;  /* 0x0000ca0000047ab9 */ /* 0x000fe20000000a00 */
[----:B------:R-:W-:Y:S02]  /*170e0*/  ULDC.64 UR6, c[0x0][0x338] ;  /* 0x0000ce0000067ab9 */ /* 0x000fe40000000a00 */
[----:B------:R-:W3:Y:S01]  /*170f0*/  LDL R13, [R1+0x8] ;  /* 0x00000800010d7983 */ /* 0x000ee20000100800 */
[----:B------:R-:W-:-:S03]  /*17100*/  IMAD R4, R25, UR4, RZ ;  /* 0x0000000419047c24 */ /* 0x000fc6000f8e02ff */
[----:B------:R-:W3:Y:S01]  /*17110*/  LDL R14, [R1+0x3c] ;  /* 0x00003c00010e7983 */ /* 0x000ee20000100800 */
[C---:B------:R-:W-:Y:S01]  /*17120*/  IMAD R4, R8.reuse, UR5, R4 ;  /* 0x0000000508047c24 */ /* 0x040fe2000f8e0204 */
[----:B------:R-:W-:Y:S01]  /*17130*/  SHF.R.S32.HI R26, RZ, 0x1f, R0 ;  /* 0x0000001fff1a7819 */ /* 0x000fe20000011400 */
[----:B0-----:R-:W-:Y:S01]  /*17140*/  IMAD.WIDE.U32 R2, R8, UR4, RZ ;  /* 0x0000000408027c25 */ /* 0x001fe2000f8e00ff */
[----:B------:R-:W0:Y:S01]  /*17150*/  S2R R11, SR_TID.X ;  /* 0x00000000000b7919 */ /* 0x000e220000002100 */
[----:B-----5:R-:W-:Y:S01]  /*17160*/  SHF.R.S32.HI R29, RZ, 0x1f, R9 ;  /* 0x0000001fff1d7819 */ /* 0x020fe20000011409 */
[----:B------:R-:W1:Y:S01]  /*17170*/  LDC R12, c[0x0][0x2f4] ;  /* 0x0000bd00ff0c7b82 */ /* 0x000e620000000800 */
[----:B------:R-:W-:Y:S02]  /*17180*/  IMAD.IADD R3, R3, 0x1, R4 ;  /* 0x0000000103037824 */ /* 0x000fe400078e0204 */
[----:B------:R-:W-:Y:S02]  /*17190*/  IMAD R7, R26, UR4, RZ ;  /* 0x000000041a077c24 */ /* 0x000fe4000f8e02ff */
[----:B------:R-:W-:-:S04]  /*171a0*/  IMAD.WIDE.U32 R2, R10, UR6, R2 ;  /* 0x000000060a027c25 */ /* 0x000fc8000f8e0002 */
[----:B------:R-:W-:Y:S02]  /*171b0*/  IMAD R7, R0, UR5, R7 ;  /* 0x0000000500077c24 */ /* 0x000fe4000f8e0207 */
[----:B0-----:R-:W-:-:S05]  /*171c0*/  IMAD.SHL.U32 R11, R11, 0x10, RZ ;  /* 0x000000100b0b7824 */ /* 0x001fca00078e00ff */
[----:B------:R-:W-:-:S04]  /*171d0*/  LOP3.LUT R11, R11, 0x30, RZ, 0xc0, !PT ;  /* 0x000000300b0b7812 */ /* 0x000fc800078ec0ff */
[----:B-1----:R-:W-:Y:S01]  /*171e0*/  ISETP.GE.AND P2, PT, R11, R12, PT ;  /* 0x0000000c0b00720c */ /* 0x002fe20003f46270 */
[----:B--2---:R-:W-:-:S04]  /*171f0*/  IMAD R4, R5, UR6, RZ ;  /* 0x0000000605047c24 */ /* 0x004fc8000f8e02ff */
[----:B------:R-:W-:-:S04]  /*17200*/  IMAD R4, R10, UR7, R4 ;  /* 0x000000070a047c24 */ /* 0x000fc8000f8e0204 */
[----:B------:R-:W-:Y:S02]  /*17210*/  IMAD.IADD R5, R3, 0x1, R4 ;  /* 0x0000000103057824 */ /* 0x000fe400078e0204 */
[----:B------:R-:W-:Y:S02]  /*17220*/  IMAD.MOV.U32 R4, RZ, RZ, R2 ;  /* 0x000000ffff047224 */ /* 0x000fe400078e0002 */
[----:B------:R-:W-:Y:S01]  /*17230*/  IMAD.WIDE.U32 R2, R0, UR4, RZ ;  /* 0x0000000400027c25 */ /* 0x000fe2000f8e00ff */
[----:B------:R-:W-:-:S04]  /*17240*/  ULDC.64 UR4, c[0x0][0x330] ;  /* 0x0000cc0000047ab9 */ /* 0x000fc80000000a00 */
[----:B------:R-:W-:Y:S01]  /*17250*/  IADD3 R3, R3, R7, RZ ;  /* 0x0000000703037210 */ /* 0x000fe20007ffe0ff */
[----:B------:R-:W-:-:S04]  /*17260*/  IMAD R7, R29, UR6, RZ ;  /* 0x000000061d077c24 */ /* 0x000fc8000f8e02ff */
        /* <DEDUP_REMOVED lines=12> */
[----:B---3--:R-:W-:Y:S01]  /*17330*/  IMAD R7, R13, 0x2800, R14 ;  /* 0x000028000d077824 */ /* 0x008fe200078e020e */
[----:B------:R-:W-:Y:S07]  /*17340*/  BRA.DIV UR4, `(.L_x_14155) ;  /* 0x0000004a047c7947 */ /* 0x000fee000b800000 */
[----:B------:R-:W0:Y:S01]  /*17350*/  S2R R3, SR_TID.X ;  /* 0x0000000000037919 */ /* 0x000e220000002100 */
[----:B------:R-:W-:Y:S01]  /*17360*/  IMAD.IADD R7, R17, 0x1, R7 ;  /* 0x0000000111077824 */ /* 0x000fe200078e0207 */
[----:B------:R-:W1:Y:S04]  /*17370*/  SHFL.IDX PT, R2, R4, RZ, 0x1c1f ;  /* 0x001c1fff04027589 */ /* 0x000e6800000e0000 */
[----:B------:R-:W-:Y:S01]  /*17380*/  SHFL.IDX PT, R18, R18, RZ, 0x1c1f ;  /* 0x001c1fff12127589 */ /* 0x000fe200000e0000 */
[----:B0-----:R-:W-:-:S03]  /*17390*/  IMAD.SHL.U32 R11, R3, 0x10, RZ ;  /* 0x00000010030b7824 */ /* 0x001fc600078e00ff */
[----:B------:R-:W0:Y:S02]  /*173a0*/  SHFL.IDX PT, R3, R5, RZ, 0x1c1f ;  /* 0x001c1fff05037589 */ /* 0x000e2400000e0000 */
[----:B------:R-:W-:-:S04]  /*173b0*/  LOP3.LUT R11, R11, 0x30, RZ, 0xc0, !PT ;  /* 0x000000300b0b7812 */ /* 0x000fc800078ec0ff */
[----:B-1----:R-:W-:-:S05]  /*173c0*/  IADD3 R2, P0, R11, R2, RZ ;  /* 0x000000020b027210 */ /* 0x002fca0007f1e0ff */
[----:B0-----:R-:W-:-:S05]  /*173d0*/  IMAD.X R3, RZ, RZ, R3, P0 ;  /* 0x000000ffff037224 */ /* 0x001fca00000e0603 */
[----:B------:R0:W-:Y:S04]  /*173e0*/  LDGSTS.E.BYPASS.LTC128B.128 [R7+0x6000], desc[UR40][R2.64], !P2 ;  /* 0x0600000002077fae */ /* 0x0001e8000d101d68 */
[----:B0-----:R-:W0:Y:S04]  /*173f0*/  SHFL.IDX PT, R2, R4, 0x1, 0x1c1f ;  /* 0x003c1f0004027f89 */ /* 0x001e2800000e0000 */
[----:B------:R-:W1:Y:S01]  /*17400*/  SHFL.IDX PT, R3, R5, 0x1, 0x1c1f ;  /* 0x003c1f0005037f89 */ /* 0x000e6200000e0000 */
[----:B0-----:R-:W-:-:S04]  /*17410*/  IADD3 R2, P0, R11, R2, RZ ;  /* 0x000000020b027210 */ /* 0x001fc80007f1e0ff */
[----:B-1----:R-:W-:-:S05]  /*17420*/  IADD3.X R3, RZ, R3, RZ, P0, !PT ;  /* 0x00000003ff037210 */ /* 0x002fca00007fe4ff */
[----:B------:R0:W-:Y:S04]  /*17430*/  LDGSTS.E.BYPASS.LTC128B.128 [R7+0x6800], desc[UR40][R2.64], !P2 ;  /* 0x0680000002077fae */ /* 0x0001e8000d101d68 */
[----:B0-----:R-:W0:Y:S04]  /*17440*/  SHFL.IDX PT, R2, R4, 0x2, 0x1c1f ;  /* 0x005c1f0004027f89 */ /* 0x001e2800000e0000 */
[----:B------:R-:W1:Y:S04]  /*17450*/  SHFL.IDX PT, R3, R5, 0x2, 0x1c1f ;  /* 0x005c1f0005037f89 */ /* 0x000e6800000e0000 */
[----:B------:R-:W-:Y:S01]  /*17460*/  SHFL.IDX PT, R5, R5, 0x3, 0x1c1f ;  /* 0x007c1f0005057f89 */ /* 0x000fe200000e0000 */
[----:B0-----:R-:W-:-:S05]  /*17470*/  IADD3 R2, P0, R11, R2, RZ ;  /* 0x000000020b027210 */ /* 0x001fca0007f1e0ff */
[----:B-1----:R-:W-:-:S05]  /*17480*/  IMAD.X R3, RZ, RZ, R3, P0 ;  /* 0x000000ffff037224 */ /* 0x002fca00000e0603 */
[----:B------:R0:W-:Y:S04]  /*17490*/  LDGSTS.E.BYPASS.LTC128B.128 [R7+0x7000], desc[UR40][R2.64], !P2 ;  /* 0x0700000002077fae */ /* 0x0001e8000d101d68 */
[----:B0-----:R-:W0:Y:S02]  /*174a0*/  SHFL.IDX PT, R2, R4, 0x3, 0x1c1f ;  /* 0x007c1f0004027f89 */ /* 0x001e2400000e0000 */
[----:B0-----:R-:W-:-:S05]  /*174b0*/  IADD3 R2, P0, R11, R2, RZ ;  /* 0x000000020b027210 */ /* 0x001fca0007f1e0ff */
[----:B------:R-:W-:-:S05]  /*174c0*/  IMAD.X R3, RZ, RZ, R5, P0 ;  /* 0x000000ffff037224 */ /* 0x000fca00000e0605 */
[----:B------:R0:W-:Y:S04]  /*174d0*/  LDGSTS.E.BYPASS.LTC128B.128 [R7+0x7800], desc[UR40][R2.64], !P2 ;  /* 0x0780000002077fae */ /* 0x0001e8000d101d68 */
[----:B0-----:R0:W1:Y:S02]  /*174e0*/  SHFL.IDX PT, R2, R19, RZ, 0x1c1f ;  /* 0x001c1fff13027589 */ /* 0x00106400000e0000 */
.L_x_14303:
[----:B------:R-:W2:Y:S02]  /*174f0*/  S2R R3, SR_TID.X ;  /* 0x0000000000037919 */ /* 0x000ea40000002100 */
[----:B--2---:R-:W-:-:S05]  /*17500*/  IMAD.SHL.U32 R3, R3, 0x10, RZ ;  /* 0x0000001003037824 */ /* 0x004fca00078e00ff */
[----:B------:R-:W-:-:S04]  /*17510*/  LOP3.LUT R3, R3, 0x30, RZ, 0xc0, !PT ;  /* 0x0000003003037812 */ /* 0x000fc800078ec0ff */
        /* <DEDUP_REMOVED lines=8> */
.L_x_14156:
[----:B------:R-:W-:Y:S02]  /*175a0*/  PLOP3.LUT P2, PT, P2, P0, PT, 0xa2, 0x0 ;  /* 0x000000000000781c */ /* 0x000fe40001741472 */
[----:B------:R-:W-:-:S08]  /*175b0*/  @P0 R2UR P2, UR4, R6 ;  /* 0x00000000060402ca */ /* 0x000fd00000040000 */
[----:B------:R-:W-:-:S05]  /*175c0*/  @P0 PLOP3.LUT P0, PT, P2, PT, PT, 0x80, 0x0 ;  /* 0x000000000000081c */ /* 0x000fca000170f070 */
[----:B------:R-:W-:Y:S01]  /*175d0*/  @!P2 SYNCS.ARRIVE.TRANS64.RED.A0T1 RZ, [UR4+0x13270], RZ ;  /* 0x013270ffffffa9a7 */ /* 0x000fe20008200404 */
[----:B------:R-:W-:Y:S07]  /*175e0*/  @!P2 ARRIVES.LDGSTSBAR.64.TRANSCNT [UR4+0x13270] ;  /* 0x01327000ff00a9b0 */ /* 0x000fee0008000a84 */
[----:B------:R-:W-:Y:S05]  /*175f0*/  @P0 BRA.U.ANY `(.L_x_14156) ;  /* 0xfffffffd00e80947 */ /* 0x000fea000393ffff */
[----:B------:R-:W-:Y:S01]  /*17600*/  NOP ;  /* 0x0000000000007918 */ /* 0x000fe20000000000 */
[----:B-1----:R-:W2:Y:S02]  /*17610*/  LDL R2, [R1+0x74] ;  /* 0x0000740001027983 */ /* 0x002ea40000100800 */
[----:B--2---:R-:W-:-:S13]  /*17620*/  ISETP.NE.AND P3, PT, R2, 0x3, PT ;  /* 0x000000030200780c */ /* 0x004fda0003f65270 */
[----:B------:R-:W-:Y:S05]  /*17630*/  @!P3 BRA `(.L_x_14157) ;  /* 0x000000000004b947 */ /* 0x000fea0003800000 */
[----:B------:R-:W-:Y:S01]  /*17640*/  BPT.TRAP 0x1 ;  /* 0x000000040000795c */ /* 0x000fe20000300000 */
.L_x_14157:
[----:B------:R1:W-:Y:S01]  /*17650*/  SYNCS.ARRIVE.TRANS64.A1T0 RZ, [R6+URZ+0x13270], RZ ;  /* 0x013270ff06ff79a7 */ /* 0x0003e2000810003f */
[----:B------:R-:W-:Y:S05]  /*17660*/  @!P3 BRA `(.L_x_14158) ;  /* 0x000000000004b947 */ /* 0x000fea0003800000 */
[----:B------:R-:W-:Y:S01]  /*17670*/  BPT.TRAP 0x1 ;  /* 0x000000040000795c */ /* 0x000fe20000300000 */
.L_x_14158:
[----:B------:R-:W2:Y:S01]  /*17680*/  LDL R2, [R1+0x4] ;  /* 0x0000040001027983 */ /* 0x000ea20000100800 */
[----:B------:R-:W-:Y:S01]  /*17690*/  BSSY B0, `(.L_x_14159) ;  /* 0x0000003000007945 */ /* 0x000fe20003800000 */
[----:B--2---:R-:W2:Y:S03]  /*176a0*/  SYNCS.PHASECHK.TRANS64.TRYWAIT P0, [R6+URZ+0x13240], R2 ;  /* 0x01324002060075a7 */ /* 0x004ea6000800017f */
[----:B--2---:R-:W-:Y:S05]  /*176b0*/  @!P0 BRA `(.L_x_14160) ;  /* 0x0000004c003c8947 */ /* 0x004fea0003800000 */
.L_x_14304:
[----:B------:R-:W-:Y:S05]  /*176c0*/  BSYNC B0 ;  /* 0x0000000000007941 */ /* 0x000fea0003800000 */
.L_x_14159:
[----:B------:R-:W3:Y:S01]  /*176d0*/  LDL.LU R5, [R1] ;  /* 0x0000000001057983 */ /* 0x000ee20000300800 */
[----:B------:R-:W-:Y:S01]  /*176e0*/  ULDC.64 UR4, c[0x0][0x300] ;  /* 0x0000c00000047ab9 */ /* 0x000fe20000000a00 */
[----:B------:R-:W-:Y:S01]  /*176f0*/  ULDC.64 UR6, c[0x0][0x310] ;  /* 0x0000c40000067ab9 */ /* 0x000fe20000000a00 */
[----:B------:R-:W-:Y:S01]  /*17700*/  IMAD R4, R25, UR4, RZ ;  /* 0x0000000419047c24 */ /* 0x000fe2000f8e02ff */
[----:B------:R-:W4:Y:S01]  /*17710*/  S2R R11, SR_TID.X ;  /* 0x00000000000b7919 */ /* 0x000f220000002100 */
[----:B--2---:R-:W-:-:S04]  /*17720*/  IMAD.WIDE.U32 R2, R8, UR4, RZ ;  /* 0x0000000408027c25 */ /* 0x004fc8000f8e00ff */
[----:B------:R-:W-:Y:S02]  /*17730*/  IMAD R4, R8, UR5, R4 ;  /* 0x0000000508047c24 */ /* 0x000fe4000f8e0204 */
[----:B------:R-:W-:Y:S02]  /*17740*/  IMAD R8, R26, UR4, RZ ;  /* 0x000000041a087c24 */ /* 0x000fe4000f8e02ff */
[----:B------:R-:W-:Y:S02]  /*17750*/  IMAD.IADD R3, R3, 0x1, R4 ;  /* 0x0000000103037824 */ /* 0x000fe400078e0204 */
[----:B------:R-:W-:Y:S02]  /*17760*/  IMAD R8, R0, UR5, R8 ;  /* 0x0000000500087c24 */ /* 0x000fe4000f8e0208 */
[----:B------:R-:W-:-:S04]  /*17770*/  IMAD.WIDE.U32 R2, R10, UR6, R2 ;  /* 0x000000060a027c25 */ /* 0x000fc8000f8e0002 */
[----:B----4-:R-:W-:Y:S02]  /*17780*/  IMAD.SHL.U32 R18, R11, 0x10, RZ ;  /* 0x000000100b127824 */ /* 0x010fe400078e00ff */
[----:B------:R-:W2:Y:S03]  /*17790*/  LDC R11, c[0x0][0x2f4] ;  /* 0x0000bd00ff0b7b82 */ /* 0x000ea60000000800 */
[----:B------:R-:W-:-:S04]  /*177a0*/  LOP3.LUT R18, R18, 0x30, RZ, 0xc0, !PT ;  /* 0x0000003012127812 */ /* 0x000fc800078ec0ff */
[----:B--2---:R-:W-:Y:S01]  /*177b0*/  ISETP.GE.AND P2, PT, R18, R11, PT ;  /* 0x0000000b1200720c */ /* 0x004fe20003f46270 */
[----:B---3--:R-:W-:-:S04]  /*177c0*/  IMAD R4, R5, UR6, RZ ;  /* 0x0000000605047c24 */ /* 0x008fc8000f8e02ff */
[----:B------:R-:W-:-:S05]  /*177d0*/  IMAD R4, R10, UR7, R4 ;  /* 0x000000070a047c24 */ /* 0x000fca000f8e0204 */
        /* <DEDUP_REMOVED lines=19> */
[----:B------:R-:W2:Y:S04]  /*17910*/  SHFL.IDX PT, R2, R0, RZ, 0x1c1f ;  /* 0x001c1fff00027589 */ /* 0x000ea800000e0000 */
[----:B------:R-:W3:Y:S04]  /*17920*/  SHFL.IDX PT, R3, R8, RZ, 0x1c1f ;  /* 0x001c1fff08037589 */ /* 0x000ee800000e0000 */
[----:B------:R-:W-:Y:S01]  /*17930*/  SHFL.IDX PT, R4, R4, RZ, 0x1c1f ;  /* 0x001c1fff04047589 */ /* 0x000fe200000e0000 */
[----:B--2---:R-:W-:-:S05]  /*17940*/  IADD3 R2, P0, R18, R2, RZ ;  /* 0x0000000212027210 */ /* 0x004fca0007f1e0ff */
[----:B---3--:R-:W-:-:S05]  /*17950*/  IMAD.X R3, RZ, RZ, R3, P0 ;  /* 0x000000ffff037224 */ /* 0x008fca00000e0603 */
[----:B------:R2:W-:Y:S04]  /*17960*/  LDGSTS.E.BYPASS.LTC128B.128 [R7+0xe000], desc[UR40][R2.64], !P2 ;  /* 0x0e00000002077fae */ /* 0x0005e8000d101d68 */
[----:B--2---:R-:W2:Y:S04]  /*17970*/  SHFL.IDX PT, R2, R0, 0x1, 0x1c1f ;  /* 0x003c1f0000027f89 */ /* 0x004ea800000e0000 */
[----:B------:R-:W3:Y:S01]  /*17980*/  SHFL.IDX PT, R3, R8, 0x1, 0x1c1f ;  /* 0x003c1f0008037f89 */ /* 0x000ee200000e0000 */
[----:B--2---:R-:W-:-:S04]  /*17990*/  IADD3 R2, P0, R18, R2, RZ ;  /* 0x0000000212027210 */ /* 0x004fc80007f1e0ff */
[----:B---3--:R-:W-:-:S05]  /*179a0*/  IADD3.X R3, RZ, R3, RZ, P0, !PT ;  /* 0x00000003ff037210 */ /* 0x008fca00007fe4ff */
[----:B------:R2:W-:Y:S04]  /*179b0*/  LDGSTS.E.BYPASS.LTC128B.128 [R7+0xe800], desc[UR40][R2.64], !P2 ;  /* 0x0e80000002077fae */ /* 0x0005e8000d101d68 */
[----:B--2---:R-:W2:Y:S04]  /*179c0*/  SHFL.IDX PT, R2, R0, 0x2, 0x1c1f ;  /* 0x005c1f0000027f89 */ /* 0x004ea800000e0000 */
[----:B------:R-:W3:Y:S04]  /*179d0*/  SHFL.IDX PT, R3, R8, 0x2, 0x1c1f ;  /* 0x005c1f0008037f89 */ /* 0x000ee800000e0000 */
[----:B------:R-:W-:Y:S01]  /*179e0*/  SHFL.IDX PT, R8, R8, 0x3, 0x1c1f ;  /* 0x007c1f0008087f89 */ /* 0x000fe200000e0000 */
[----:B--2---:R-:W-:-:S05]  /*179f0*/  IADD3 R2, P0, R18, R2, RZ ;  /* 0x0000000212027210 */ /* 0x004fca0007f1e0ff */
[----:B---3--:R-:W-:-:S05]  /*17a00*/  IMAD.X R3, RZ, RZ, R3, P0 ;  /* 0x000000ffff037224 */ /* 0x008fca00000e0603 */
[----:B------:R2:W-:Y:S04]  /*17a10*/  LDGSTS.E.BYPASS.LTC128B.128 [R7+0xf000], desc[UR40][R2.64], !P2 ;  /* 0x0f00000002077fae */ /* 0x0005e8000d101d68 */
[----:B--2---:R-:W2:Y:S02]  /*17a20*/  SHFL.IDX PT, R2, R0, 0x3, 0x1c1f ;  /* 0x007c1f0000027f89 */ /* 0x004ea400000e0000 */
[----:B--2---:R-:W-:-:S05]  /*17a30*/  IADD3 R2, P0, R18, R2, RZ ;  /* 0x0000000212027210 */ /* 0x004fca0007f1e0ff */
[----:B------:R-:W-:-:S05]  /*17a40*/  IMAD.X R3, RZ, RZ, R8, P0 ;  /* 0x000000ffff037224 */ /* 0x000fca00000e0608 */
[----:B------:R2:W-:Y:S04]  /*17a50*/  LDGSTS.E.BYPASS.LTC128B.128 [R7+0xf800], desc[UR40][R2.64], !P2 ;  /* 0x0f80000002077fae */ /* 0x0005e8000d101d68 */
[----:B--2---:R2:W3:Y:S02]  /*17a60*/  SHFL.IDX PT, R2, R5, RZ, 0x1c1f ;  /* 0x001c1fff05027589 */ /* 0x0044e400000e0000 */
.L_x_14316:
[----:B---3--:R-:W-:-:S05]  /*17a70*/  IADD3 R2, P0, R18, R2, RZ ;  /* 0x0000000212027210 */ /* 0x008fca0007f1e0ff */
[----:B------:R-:W-:Y:S01]  /*17a80*/  IMAD.X R3, RZ, RZ, R4, P0 ;  /* 0x000000ffff037224 */ /* 0x000fe200000e0604 */
[----:B------:R-:W-:-:S04]  /*17a90*/  PLOP3.LUT P0, PT, PT, PT, PT, 0x80, 0x0 ;  /* 0x000000000000781c */ /* 0x000fc80003f0f070 */
[----:B------:R-:W-:Y:S01]  /*17aa0*/  @!PT LDS RZ, [RZ] ;  /* 0x00000000fffff984 */ /* 0x000fe20000000800 */
[----:B------:R-:W-:Y:S01]  /*17ab0*/  @!PT LDS RZ, [RZ] ;  /* 0x00000000fffff984 */ /* 0x000fe20000000800 */
[----:B------:R-:W-:Y:S01]  /*17ac0*/  @!PT LDS RZ, [RZ] ;  /* 0x00000000fffff984 */ /* 0x000fe20000000800 */
[----:B------:R3:W-:Y:S01]  /*17ad0*/  LDGSTS.E.BYPASS.LTC128B.128 [R7+0x10000], desc[UR40][R2.64], !P2 ;  /* 0x1000000002077fae */ /* 0x0007e2000d101d68 */
[----:B------:R-:W-:-:S08]  /*17ae0*/  NOP ;  /* 0x0000000000007918 */ /* 0x000fd00000000000 */
.L_x_14162:
[----:B------:R-:W-:Y:S02]  /*17af0*/  PLOP3.LUT P2, PT, P2, P0, PT, 0xa2, 0x0 ;  /* 0x000000000000781c */ /* 0x000fe40001741472 */
[----:B------:R-:W-:-:S08]  /*17b00*/  @P0 R2UR P2, UR4, R6 ;  /* 0x00000000060402ca */ /* 0x000fd00000040000 */
[----:B------:R-:W-:-:S05]  /*17b10*/  @P0 PLOP3.LUT P0, PT, P2, PT, PT, 0x80, 0x0 ;  /* 0x000000000000081c */ /* 0x000fca000170f070 */
[----:B------:R-:W-:Y:S01]  /*17b20*/  @!P2 SYNCS.ARRIVE.TRANS64.RED.A0T1 RZ, [UR4+0x13230], RZ ;  /* 0x013230ffffffa9a7 */ /* 0x000fe20008200404 */
[----:B------:R-:W-:Y:S07]  /*17b30*/  @!P2 ARRIVES.LDGSTSBAR.64.TRANSCNT [UR4+0x13230] ;  /* 0x01323000ff00a9b0 */ /* 0x000fee0008000a84 */
[----:B------:R-:W-:Y:S05]  /*17b40*/  @P0 BRA.U.ANY `(.L_x_14162) ;  /* 0xfffffffd00e80947 */ /* 0x000fea000393ffff */
[----:B------:R-:W-:Y:S01]  /*17b50*/  NOP ;  /* 0x0000000000007918 */ /* 0x000fe20000000000 */
[----:B------:R-:W4:Y:S02]  /*17b60*/  LDL R0, [R1+0x74] ;  /* 0x0000740001007983 */ /* 0x000f240000100800 */
[----:B----4-:R-:W-:-:S13]  /*17b70*/  ISETP.NE.AND P3, PT, R0, 0x3, PT ;  /* 0x000000030000780c */ /* 0x010fda0003f65270 */
[----:B------:R-:W-:Y:S05]  /*17b80*/  @!P3 BRA `(.L_x_14163) ;  /* 0x000000000004b947 */ /* 0x000fea0003800000 */
[----:B------:R-:W-:Y:S01]  /*17b90*/  BPT.TRAP 0x1 ;  /* 0x000000040000795c */ /* 0x000fe20000300000 */
.L_x_14163:
[----:B------:R-:W4:Y:S01]  /*17ba0*/  LDL R0, [R1+0x54] ;  /* 0x0000540001007983 */ /* 0x000f220000100800 */
[----:B------:R0:W-:Y:S01]  /*17bb0*/  SYNCS.ARRIVE.TRANS64.A1T0 RZ, [R6+URZ+0x13230], RZ ;  /* 0x013230ff06ff79a7 */ /* 0x0001e2000810003f */
[----:B----4-:R-:W-:-:S13]  /*17bc0*/  ISETP.NE.AND P0, PT, R0, 0x3, PT ;  /* 0x000000030000780c */ /* 0x010fda0003f05270 */
[----:B0-----:R-:W-:Y:S05]  /*17bd0*/  @!P0 BRA `(.L_x_14164) ;  /* 0x0000000000048947 */ /* 0x001fea0003800000 */
[----:B------:R-:W-:Y:S01]  /*17be0*/  BPT.TRAP 0x1 ;  /* 0x000000040000795c */ /* 0x000fe20000300000 */
.L_x_14164:
[----:B------:R-:W-:Y:S01]  /*17bf0*/  LOP3.LUT R0, R21, 0x1, RZ, 0x3c, !PT ;  /* 0x0000000115007812 */ /* 0x000fe200078e3cff */
[----:B---3--:R-:W-:Y:S01]  /*17c00*/  IMAD R2, R20, 0x8, R17 ;  /* 0x0000000814027824 */ /* 0x008fe200078e0211 */
[----:B------:R-:W-:Y:S02]  /*17c10*/  BSSY B0, `(.L_x_14165) ;  /* 0x0000004000007945 */ /* 0x000fe40003800000 */
[----:B------:R-:W-:-:S04]  /*17c20*/  SHF.L.U32 R0, R0, 0x1f, RZ ;  /* 0x0000001f00007819 */ /* 0x000fc800000006ff */
[----:B------:R-:W0:Y:S02]  /*17c30*/  SYNCS.PHASECHK.TRANS64.TRYWAIT P2, [R2+URZ+0x13270], R0 ;  /* 0x01327000020075a7 */ /* 0x000e24000804017f */
[----:B0-----:R-:W-:Y:S05]  /*17c40*/  @!P2 BRA `(.L_x_14166) ;  /* 0x0000004c004ca947 */ /* 0x001fea0003800000 */
.L_x_14317:
[----:B------:R-:W-:Y:S05]  /*17c50*/  BSYNC B0 ;  /* 0x0000000000007941 */ /* 0x000fea0003800000 */
.L_x_14165:
[----:B------:R-:W3:Y:S02]  /*17c60*/  LDL R3, [R1+0x74] ;  /* 0x0000740001037983 */ /* 0x000ee40000100800 */
[----:B---3--:R-:W-:-:S13]  /*17c70*/  ISETP.NE.AND P2, PT, R3, 0x3, PT ;  /* 0x000000030300780c */ /* 0x008fda0003f45270 */
[----:B------:R-:W-:Y:S05]  /*17c80*/  @!P2 BRA `(.L_x_14167) ;  /* 0x000000000004a947 */ /* 0x000fea0003800000 */
[----:B------:R-:W-:Y:S01]  /*17c90*/  BPT.TRAP 0x1 ;  /* 0x000000040000795c */ /* 0x000fe20000300000 */
.L_x_14167:
[----:B------:R-:W-:Y:S01]  /*17ca0*/  SHF.L.U32 R3, R21, 0x1f, RZ ;  /* 0x0000001f15037819 */ /* 0x000fe200000006ff */
[----:B0-----:R-:W-:-:S03]  /*17cb0*/  IMAD R0, R20, 0x2800, RZ ;  /* 0x0000280014007824 */ /* 0x001fc600078e02ff */
[----:B------:R-:W0:Y:S02]  /*17cc0*/  SYNCS.PHASECHK.TRANS64.TRYWAIT P2, [R2+URZ+0x13260], R3 ;  /* 0x01326003020075a7 */ /* 0x000e24000804017f */
[----:B0-----:R-:W-:Y:S05]  /*17cd0*/  @!P2 BRA `(.L_x_14168) ;  /* 0x0000004c003ca947 */ /* 0x001fea0003800000 */
.L_x_14318:
[----:B------:R-:W3:Y:S01]  /*17ce0*/  LDL R12, [R1+0x74] ;  /* 0x00007400010c7983 */ /* 0x000ee20000100800 */
[----:B0-----:R-:W-:Y:S01]  /*17cf0*/  LOP3.LUT R3, R0, R28, RZ, 0xfc, !PT ;  /* 0x0000001c00037212 */ /* 0x001fe200078efcff */
[----:B------:R-:W-:Y:S05]  /*17d00*/  WARPSYNC.ALL ;  /* 0x0000000000007948 */ /* 0x000fea0003800000 */
[----:B------:R-:W-:-:S05]  /*17d10*/  IMAD.IADD R3, R17, 0x1, R3 ;  /* 0x0000000111037824 */ /* 0x000fca00078e0203 */
[----:B-12---:R0:W1:Y:S02]  /*17d20*/  LDSM.16.MT88.4 R4, [R3+0x6000] ;  /* 0x006000000304783b */ /* 0x0060640000004200 */
        /* <DEDUP_REMOVED lines=35> */
[----:B------:R-:W0:Y:S01]  /*17f60*/  LDSM.16.MT88.4 R4, [R4+0x6000] ;  /* 0x006000000404783b */ /* 0x000e220000004200 */
[----:B---3--:R-:W-:Y:S02]  /*17f70*/  ISETP.NE.AND P2, PT, R12, 0x3, PT ;  /* 0x000000030c00780c */ /* 0x008fe40003f45270 */
[C-C-:B0-----:R-:W-:Y:S02]  /*17f80*/  PRMT R8, R4.reuse, 0x6420, R5.reuse ;  /* 0x0000642004087816 */ /* 0x141fe40000000005 */
[----:B------:R-:W-:Y:S02]  /*17f90*/  PRMT R9, R4, 0x7531, R5 ;  /* 0x0000753104097816 */ /* 0x000fe40000000005 */
[C-C-:B------:R-:W-:Y:S02]  /*17fa0*/  PRMT R10, R6.reuse, 0x6420, R7.reuse ;  /* 0x00006420060a7816 */ /* 0x140fe40000000007 */
[----:B------:R-:W-:-:S05]  /*17fb0*/  PRMT R11, R6, 0x7531, R7 ;  /* 0x00007531060b7816 */ /* 0x000fca0000000007 */
[----:B------:R0:W-:Y:S02]  /*17fc0*/  STSM.16.M88.4 [R3], R8 ;  /* 0x0000000803007844 */ /* 0x0001e40000000200 */
[C---:B0-----:R-:W-:Y:S02]  /*17fd0*/  LOP3.LUT R3, R0.reuse, R28, RZ, 0xfc, !PT ;  /* 0x0000001c00037212 */ /* 0x041fe400078efcff */
[----:B------:R-:W-:-:S03]  /*17fe0*/  LOP3.LUT R0, R0, R23, RZ, 0xfc, !PT ;  /* 0x0000001700007212 */ /* 0x000fc600078efcff */
[----:B------:R-:W-:Y:S01]  /*17ff0*/  IMAD.IADD R3, R17, 0x1, R3 ;  /* 0x0000000111037824 */ /* 0x000fe200078e0203 */
[----:B------:R-:W-:-:S04]  /*18000*/  IADD3 R0, R22, R0, RZ ;  /* 0x0000000016007210 */ /* 0x000fc80007ffe0ff */
        /* <DEDUP_REMOVED lines=14> */
.L_x_14169:
[----:B-1----:R1:W-:Y:S01]  /*180f0*/  SYNCS.ARRIVE.TRANS64.A1T0 RZ, [R2+URZ+0x13250], RZ ;  /* 0x013250ff02ff79a7 */ /* 0x0023e2000810003f */
[----:B------:R-:W-:Y:S06]  /*18100*/  BAR.SYNC.DEFER_BLOCKING 0x2, 0x80 ;  /* 0x0082000000007b1d */ /* 0x000fec0000010000 */
[----:B------:R-:W-:Y:S05]  /*18110*/  @!P0 BRA `(.L_x_14170) ;  /* 0x0000000000048947 */ /* 0x000fea0003800000 */
[----:B------:R-:W-:Y:S01]  /*18120*/  BPT.TRAP 0x1 ;  /* 0x000000040000795c */ /* 0x000fe20000300000 */
.L_x_14170:
[----:B0-----:R-:W2:Y:S01]  /*18130*/  LDL R0, [R1+0x34] ;  /* 0x0000340001007983 */ /* 0x001ea20000100800 */
[----:B-1----:R-:W-:-:S03]  /*18140*/  VIADD R2, R2, 0x13280 ;  /* 0x0001328002027836 */ /* 0x002fc60000000000 */
[----:B------:R3:W5:Y:S04]  /*18150*/  LDL R20, [R1+0x8] ;  /* 0x0000080001147983 */ /* 0x0007680000100800 */
[----:B------:R3:W5:Y:S01]  /*18160*/  LDL R21, [R1+0x18] ;  /* 0x0000180001157983 */ /* 0x0007620000100800 */
[----:B--2---:R-:W-:-:S04]  /*18170*/  PRMT R2, R0, 0x654, R2 ;  /* 0x0000065400027816 */ /* 0x004fc80000000002 */
[----:B------:R3:W-:Y:S01]  /*18180*/  SYNCS.ARRIVE.TRANS64.RED.A1T0 RZ, [R2+URZ], RZ ;  /* 0x000000ff02ff79a7 */ /* 0x0007e2000810043f */
[----:B------:R-:W-:Y:S05]  /*18190*/  @P1 BRA `(.L_x_14171) ;  /* 0xffffffe800801947 */ /* 0x000fea000383ffff */
.L_x_14151:
[----:B------:R-:W3:Y:S02]  /*181a0*/  S2R R0, SR_TID.X ;  /* 0x0000000000007919 */ /* 0x000ee40000002100 */
[----:B---3--:R-:W-:Y:S02]  /*181b0*/  LOP3.LUT R2, R0, 0x7f, RZ, 0xc0, !PT ;  /* 0x0000007f00027812 */ /* 0x008fe400078ec0ff */
[----:B------:R-:W2:Y:S01]  /*181c0*/  LDL R0, [R1+0x54] ;  /* 0x0000540001007983 */ /* 0x000ea20000100800 */
[----:B------:R-:W-:Y:S01]  /*181d0*/  BSSY B0, `(.L_x_14172) ;  /* 0x0000010000007945 */ /* 0x000fe20003800000 */
[----:B------:R-:W-:Y:S02]  /*181e0*/  ISETP.NE.AND P1, PT, R2, RZ, PT ;  /* 0x000000ff0200720c */ /* 0x000fe40003f25270 */
[----:B--2---:R-:W-:-:S11]  /*181f0*/  ISETP.NE.AND P0, PT, R0, 0x3, PT ;  /* 0x000000030000780c */ /* 0x004fd60003f05270 */
[----:B------:R-:W-:Y:S05]  /*18200*/  @P1 BRA `(.L_x_14173) ;  /* 0x0000000000301947 */ /* 0x000fea0003800000 */
[----:B------:R-:W1:Y:S01]  /*18210*/  S2R R3, SR_LANEID ;  /* 0x0000000000037919 */ /* 0x000e620000000000 */
[----:B------:R-:W-:Y:S02]  /*18220*/  VOTEU.ANY UR4, UPT, PT ;  /* 0x0000000000047886 */ /* 0x000fe400038e0100 */
[----:B------:R-:W1:Y:S08]  /*18230*/  FLO.U32 R0, UR4 ;  /* 0x0000000400007d00 */ /* 0x000e7000080e0000 */
[----:B------:R-:W2:Y:S01]  /*18240*/  POPC R5, UR4 ;  /* 0x0000000400057d09 */ /* 0x000ea20008000000 */
[----:B-1----:R-:W-:-:S02]  /*18250*/  ISETP.EQ.U32.AND P1, PT, R0, R3, PT ;  /* 0x000000030000720c */ /* 0x002fc40003f22070 */
[----:B------:R-:W2:Y:S11]  /*18260*/  LDC.64 R2, c[0x0][0xc60] ;  /* 0x00031800ff027b82 */ /* 0x000eb60000000a00 */
[----:B--2---:R-:W2:Y:S01]  /*18270*/  @P1 ATOMG.E.ADD.STRONG.GPU PT, R3, desc[UR40][R2.64], R5 ;  /* 0x00000005020319a8 */ /* 0x004ea200081ee1e8 */
[----:B------:R-:W1:Y:S02]  /*18280*/  S2R R4, SR_LTMASK ;  /* 0x0000000000047919 */ /* 0x000e640000003900 */
[----:B-1----:R-:W-:-:S04]  /*18290*/  LOP3.LUT R4, R4, UR4, RZ, 0xc0, !PT ;  /* 0x0000000404047c12 */ /* 0x002fc8000f8ec0ff */
[----:B0-----:R-:W0:Y:S01]  /*182a0*/  POPC R7, R4 ;  /* 0x0000000400077309 */ /* 0x001e220000000000 */
[----:B--2---:R-:W0:Y:S02]  /*182b0*/  SHFL.IDX PT, R0, R3, R0, 0x1f ;  /* 0x00001f0003007589 */ /* 0x004e2400000e0000 */
[----:B0-----:R-:W-:-:S07]  /*182c0*/  IADD3 R24, R0, UR36, R7 ;  /* 0x0000002400187c10 */ /* 0x001fce000fffe007 */
.L_x_14173:
[----:B------:R-:W-:Y:S05]  /*182d0*/  BSYNC B0 ;  /* 0x0000000000007941 */ /* 0x000fea0003800000 */
.L_x_14172:
[----:B------:R-:W-:Y:S05]  /*182e0*/  @!P0 BRA `(.L_x_14174) ;  /* 0x0000000000048947 */ /* 0x000fea0003800000 */
[----:B------:R-:W-:Y:S01]  /*182f0*/  BPT.TRAP 0x1 ;  /* 0x000000040000795c */ /* 0x000fe20000300000 */
.L_x_14174:
[----:B------:R-:W2:Y:S04]  /*18300*/  LDL R2, [R1+0x18] ;  /* 0x0000180001027983 */ /* 0x000ea80000100800 */
[----:B------:R-:W3:Y:S01]  /*18310*/  LDL R0, [R1+0x8] ;  /* 0x0000080001007983 */ /* 0x000ee20000100800 */
[----:B------:R-:W-:Y:S01]  /*18320*/  BSSY B0, `(.L_x_14175) ;  /* 0x0000006000007945 */ /* 0x000fe20003800000 */
[----:B--2---:R-:W-:-:S04]  /*18330*/  LOP3.LUT R3, R2, 0x1, RZ, 0x3c, !PT ;  /* 0x0000000102037812 */ /* 0x004fc800078e3cff */
[----:B------:R-:W-:Y:S01]  /*18340*/  SHF.L.U32 R3, R3, 0x1f, RZ ;  /* 0x0000001f03037819 */ /* 0x000fe200000006ff */
[----:B---3--:R-:W-:-:S04]  /*18350*/  IMAD R0, R0, 0x8, R17 ;  /* 0x0000000800007824 */ /* 0x008fc800078e0211 */
[----:B------:R-:W1:Y:S02]  /*18360*/  SYNCS.PHASECHK.TRANS64.TRYWAIT P1, [R0+URZ+0x13270], R3 ;  /* 0x01327003000075a7 */ /* 0x000e64000802017f */
[----:B-1----:R-:W-:Y:S05]  /*18370*/  @!P1 BRA `(.L_x_14176) ;  /* 0x0000004400a89947 */ /* 0x002fea0003800000 */
.L_x_14319:
[----:B------:R-:W-:Y:S05]  /*18380*/  BSYNC B0 ;  /* 0x0000000000007941 */ /* 0x000fea0003800000 */
.L_x_14175:
[----:B------:R-:W2:Y:S02]  /*18390*/  LDL R2, [R1+0x74] ;  /* 0x0000740001027983 */ /* 0x000ea40000100800 */
[----:B--2---:R-:W-:-:S13]  /*183a0*/  ISETP.NE.AND P1, PT, R2, 0x3, PT ;  /* 0x000000030200780c */ /* 0x004fda0003f25270 */
[----:B------:R-:W-:Y:S05]  /*183b0*/  @!P1 BRA `(.L_x_14177) ;  /* 0x0000000000049947 */ /* 0x000fea0003800000 */
[----:B------:R-:W-:Y:S01]  /*183c0*/  BPT.TRAP 0x1 ;  /* 0x000000040000795c */ /* 0x000fe20000300000 */
.L_x_14177:
[----:B------:R-:W1:Y:S02]  /*183d0*/  LDL R2, [R1+0x18] ;  /* 0x0000180001027983 */ /* 0x000e640000100800 */
[----:B-1----:R-:W-:-:S04]  /*183e0*/  SHF.L.U32 R3, R2, 0x1f, RZ ;  /* 0x0000001f02037819 */ /* 0x002fc800000006ff */
[----:B------:R-:W1:Y:S02]  /*183f0*/  SYNCS.PHASECHK.TRANS64.TRYWAIT P1, [R0+URZ+0x13260], R3 ;  /* 0x01326003000075a7 */ /* 0x000e64000802017f */
[----:B-1----:R-:W-:Y:S05]  /*18400*/  @!P1 BRA `(.L_x_14178) ;  /* 0x0000004400989947 */ /* 0x002fea0003800000 */
.L_x_14320:
[----:B------:R-:W2:Y:S04]  /*18410*/  LDL R12, [R1+0x8] ;  /* 0x00000800010c7983 */ /* 0x000ea80000100800 */
[----:B------:R-:W3:Y:S01]  /*18420*/  LDL R13, [R1+0x74] ;  /* 0x00007400010d7983 */ /* 0x000ee20000100800 */
[----:B------:R-:W-:Y:S05]  /*18430*/  WARPSYNC.ALL ;  /* 0x0000000000007948 */ /* 0x000fea0003800000 */
[----:B--2---:R-:W-:-:S05]  /*18440*/  IMAD R2, R12, 0x2800, RZ ;  /* 0x000028000c027824 */ /* 0x004fca00078e02ff */
[----:B------:R-:W-:-:S05]  /*18450*/  LOP3.LUT R4, R2, R28, RZ, 0xfc, !PT ;  /* 0x0000001c02047212 */ /* 0x000fca00078efcff */
[----:B------:R-:W-:-:S06]  /*18460*/  IMAD.IADD R5, R17, 0x1, R4 ;  /* 0x0000000111057824 */ /* 0x000fcc00078e0204 */
[----:B0-----:R-:W0:Y:S01]  /*18470*/  LDSM.16.MT88.4 R4, [R5+0x6000] ;  /* 0x006000000504783b */ /* 0x001e220000004200 */
        /* <DEDUP_REMOVED lines=9> */
[----:B------:R-:W-:-:S06]  /*18510*/  IADD3 R6, R17, R4, RZ ;  /* 0x0000000411067210 */ /* 0x000fcc0007ffe0ff */
[----:B------:R-:W0:Y:S01]  /*18520*/  LDSM.16.MT88.4 R4, [R6+0x6000] ;  /* 0x006000000604783b */ /* 0x000e220000004200 */
[----:B------:R-:W-:-:S05]  /*18530*/  LOP3.LUT R3, R3, R23, RZ, 0xfc, !PT ;  /* 0x0000001703037212 */ /* 0x000fca00078efcff */
        /* <DEDUP_REMOVED lines=8> */
[----:B------:R-:W-:-:S06]  /*185c0*/  IMAD.IADD R5, R17, 0x1, R4 ;  /* 0x0000000111057824 */ /* 0x000fcc00078e0204 */
        /* <DEDUP_REMOVED lines=12> */
[----:B------:R-:W-:Y:S01]  /*18690*/  VIADD R2, R2, 0x2000 ;  /* 0x0000200002027836 */ /* 0x000fe20000000000 */
[----:B------:R-:W-:-:S05]  /*186a0*/  LOP3.LUT R3, R3, R23, RZ, 0xfc, !PT ;  /* 0x0000001703037212 */ /* 0x000fca00078efcff */
[----:B------:R-:W-:Y:S01]  /*186b0*/  IMAD.IADD R3, R22, 0x1, R3 ;  /* 0x0000000116037824 */ /* 0x000fe200078e0203 */
        /* <DEDUP_REMOVED lines=9> */
[----:B------:R-:W0:Y:S01]  /*18750*/  LDSM.16.MT88.4 R4, [R4+0x6000] ;  /* 0x006000000404783b */ /* 0x000e220000004200 */
[----:B---3--:R-:W-:Y:S02]  /*18760*/  ISETP.NE.AND P1, PT, R13, 0x3, PT ;  /* 0x000000030d00780c */ /* 0x008fe40003f25270 */
        /* <DEDUP_REMOVED lines=13> */
.L_x_14179:
[----:B-1----:R1:W-:Y:S01]  /*18840*/  SYNCS.ARRIVE.TRANS64.A1T0 RZ, [R0+URZ+0x13250], RZ ;  /* 0x013250ff00ff79a7 */ /* 0x0023e2000810003f */
[----:B------:R-:W-:Y:S06]  /*18850*/  BAR.SYNC.DEFER_BLOCKING 0x2, 0x80 ;  /* 0x0082000000007b1d */ /* 0x000fec0000010000 */
[----:B------:R-:W-:Y:S05]  /*18860*/  @!P0 BRA `(.L_x_14180) ;  /* 0x0000000000048947 */ /* 0x000fea0003800000 */
[----:B------:R-:W-:Y:S01]  /*18870*/  BPT.TRAP 0x1 ;  /* 0x000000040000795c */ /* 0x000fe20000300000 */
.L_x_14180:
[----:B------:R-:W2:Y:S04]  /*18880*/  LDL R2, [R1+0x34] ;  /* 0x0000340001027983 */ /* 0x000ea80000100800 */
[----:B------:R-:W3:Y:S01]  /*18890*/  LDL.LU R3, [R1+0x18] ;  /* 0x0000180001037983 */ /* 0x000ee20000300800 */
[----:B-1----:R-:W-:-:S05]  /*188a0*/  VIADD R0, R0, 0x13280 ;  /* 0x0001328000007836 */ /* 0x002fca0000000000 */
[----:B--2---:R-:W-:-:S04]  /*188b0*/  PRMT R0, R2, 0x654, R0 ;  /* 0x0000065402007816 */ /* 0x004fc80000000000 */
[----:B------:R1:W-:Y:S02]  /*188c0*/  SYNCS.ARRIVE.TRANS64.RED.A1T0 RZ, [R0+URZ], RZ ;  /* 0x000000ff00ff79a7 */ /* 0x0003e4000810043f */
[----:B-1----:R-:W-:-:S04]  /*188d0*/  IADD3 R0, R12, 0x1, RZ ;  /* 0x000000010c007810 */ /* 0x002fc80007ffe0ff */
[----:B------:R-:W-:-:S04]  /*188e0*/  ISETP.NE.AND P0, PT, R0, 0x2, PT ;  /* 0x000000020000780c */ /* 0x000fc80003f05270 */
[----:B------:R-:W-:Y:S02]  /*188f0*/  SEL R2, RZ, 0x1, P0 ;  /* 0x00000001ff027807 */ /* 0x000fe40000000000 */
[----:B------:R-:W-:Y:S02]  /*18900*/  SEL R0, R0, RZ, P0 ;  /* 0x000000ff00007207 */ /* 0x000fe40000000000 */
[----:B---3--:R-:W-:-:S03]  /*18910*/  LOP3.LUT R3, R3, R2, RZ, 0x3c, !PT ;  /* 0x0000000203037212 */ /* 0x008fc600078e3cff */
[----:B------:R1:W-:Y:S04]  /*18920*/  STL [R1+0x8], R0 ;  /* 0x0000080001007387 */ /* 0x0003e80000100800 */
[----:B------:R1:W-:Y:S02]  /*18930*/  STL [R1+0x18], R3 ;  /* 0x0000180301007387 */ /* 0x0003e40000100800 */
.L_x_14121:
[----:B-1----:R-:W3:Y:S02]  /*18940*/  LDL R0, [R1+0x24] ;  /* 0x0000240001007983 */ /* 0x002ee40000100800 */
[----:B---3--:R-:W-:-:S13]  /*18950*/  LOP3.LUT P0, RZ, R0, 0x10, RZ, 0xc0, !PT ;  /* 0x0000001000ff7812 */ /* 0x008fda000780c0ff */
        /* <DEDUP_REMOVED lines=8> */
[----:B------:R1:W3:Y:S01]  /*189e0*/  LDS.128 R24, [R17+0x132d0] ;  /* 0x0132d00011187984 */ /* 0x0002e20000000c00 */
[----:B------:R-:W-:Y:S06]  /*189f0*/  BAR.ARV 0x4, 0x200 ;  /* 0x0108000000007b1d */ /* 0x000fec0000002000 */
[----:B------:R-:W-:Y:S05]  /*18a00*/  BRA `(.L_x_14182) ;  /* 0x0000000800dc7947 */ /* 0x000fea0003800000 */
.L_x_14181:
[----:B------:R-:W0:Y:S01]  /*18a10*/  S2R R0, SR_TID.X ;  /* 0x0000000000007919 */ /* 0x000e220000002100 */
[----:B------:R-:W-:Y:S01]  /*18a20*/  UMOV UR4, 0xffffffff ;  /* 0xffffffff00047882 */ /* 0x000fe20000000000 */
[----:B0-2---:R-:W-:-:S04]  /*18a30*/  LOP3.LUT R10, R0, 0x1f, RZ, 0xc0, !PT ;  /* 0x0000001f000a7812 */ /* 0x005fc800078ec0ff */
[----:B------:R-:W-:Y:S01]  /*18a40*/  ISETP.NE.AND P0, PT, R10, 0x1f, PT ;  /* 0x0000001f0a00780c */ /* 0x000fe20003f05270 */
[----:B------:R-:W-:-:S12]  /*18a50*/  BRA.DIV UR4, `(.L_x_14183) ;  /* 0x0000004204187947 */ /* 0x000fd8000b800000 */
[----:B------:R-:W-:Y:S01]  /*18a60*/  IMAD.IADD R0, R27, 0x1, R10 ;  /* 0x000000011b007824 */ /* 0x000fe200078e020a */
[----:B------:R-:W-:-:S04]  /*18a70*/  ULDC UR4, c[0x0][0xc3c] ;  /* 0x00030f0000047ab9 */ /* 0x000fc80000000800 */
[----:B------:R-:W-:-:S13]  /*18a80*/  ISETP.GE.OR P1, PT, R0, UR4, !P0 ;  /* 0x0000000400007c0c */ /* 0x000fda000c726670 */
[----:B------:R-:W0:Y:S08]  /*18a90*/  @!P1 LDC.64 R2, c[0x0][0xc80] ;  /* 0x00032000ff029b82 */ /* 0x000e300000000a00 */
[----:B------:R-:W1:Y:S01]  /*18aa0*/  @!P1 LDC.64 R4, c[0x0][0xc78] ;  /* 0x00031e00ff049b82 */ /* 0x000e620000000a00 */
[----:B0-----:R-:W-:-:S05]  /*18ab0*/  @!P1 IMAD.WIDE R2, R0, 0x4, R2 ;  /* 0x0000000400029825 */ /* 0x001fca00078e0202 */
[----:B------:R1:W2:Y:S02]  /*18ac0*/  @!P1 LDG.E R7, desc[UR40][R2.64] ;  /* 0x0000002802079981 */ /* 0x0002a4000c1e1900 */
[----:B-1----:R-:W-:-:S06]  /*18ad0*/  @!P1 IMAD.WIDE R2, R0, 0x4, R4 ;  /* 0x0000000400029825 */ /* 0x002fcc00078e0204 */
        /* <DEDUP_REMOVED lines=8> */
[----:B0-----:R-:W-:Y:S01]  /*18b60*/  MOV R24, RZ ;  /* 0x000000ff00187202 */ /* 0x001fe20000000f00 */
[----:B--2---:R-:W-:-:S02]  /*18b70*/  @!P1 IMAD.MOV.U32 R5, RZ, RZ, R7 ;  /* 0x000000ffff059224 */ /* 0x004fc400078e0007 */
[----:B------:R-:W-:Y:S01]  /*18b80*/  IMAD.MOV.U32 R7, RZ, RZ, RZ ;  /* 0x000000ffff077224 */ /* 0x000fe200078e00ff */
[----:B---3--:R-:W-:Y:S02]  /*18b90*/  @!P1 MOV R7, R2 ;  /* 0x0000000200079202 */ /* 0x008fe40000000f00 */
        /* <DEDUP_REMOVED lines=18> */
.L_x_14330:
[----:B------:R-:W-:Y:S02]  /*18cc0*/  ULDC UR4, c[0x0][0xc38] ;  /* 0x00030e0000047ab9 */ /* 0x000fe40000000800 */
[----:B------:R-:W-:-:S04]  /*18cd0*/  IMAD.U32 R3, RZ, RZ, UR4 ;  /* 0x00000004ff037e24 */ /* 0x000fc8000f8e00ff */
[----:B-1----:R-:W-:-:S04]  /*18ce0*/  IMAD R8, R8, R3, RZ ;  /* 0x0000000308087224 */ /* 0x002fc800078e02ff */
[----:B------:R-:W-:-:S05]  /*18cf0*/  IMAD.IADD R4, R6, 0x1, R8 ;  /* 0x0000000106047824 */ /* 0x000fca00078e0208 */
[----:B------:R-:W-:-:S13]  /*18d00*/  ISETP.GT.AND P6, PT, R4, R0, PT ;  /* 0x000000000400720c */ /* 0x000fda0003fc4270 */
[----:B------:R-:W-:Y:S05]  /*18d10*/  @P6 BRA `(.L_x_14184) ;  /* 0x0000000000a46947 */ /* 0x000fea0003800000 */
.L_x_14187:
        /* <DEDUP_REMOVED lines=12> */
[----:B------:R-:W-:Y:S01]  /*18de0*/  MOV R7, RZ ;  /* 0x000000ff00077202 */ /* 0x000fe20000000f00 */
        /* <DEDUP_REMOVED lines=22> */
.L_x_14338:
[----:B------:R-:W-:Y:S02]  /*18f50*/  ULDC UR4, c[0x0][0xc38] ;  /* 0x00030e0000047ab9 */ /* 0x000fe40000000800 */
[----:B------:R-:W-:-:S05]  /*18f60*/  MOV R3, UR4 ;  /* 0x0000000400037c02 */ /* 0x000fca0008000f00 */
[----:B-1----:R-:W-:-:S04]  /*18f70*/  IMAD R8, R8, R3, RZ ;  /* 0x0000000308087224 */ /* 0x002fc800078e02ff */
[----:B------:R-:W-:-:S05]  /*18f80*/  IMAD.IADD R4, R8, 0x1, R4 ;  /* 0x0000000108047824 */ /* 0x000fca00078e0204 */
[----:B------:R-:W-:-:S13]  /*18f90*/  ISETP.GT.AND P6, PT, R4, R0, PT ;  /* 0x000000000400720c */ /* 0x000fda0003fc4270 */
[----:B------:R-:W-:Y:S05]  /*18fa0*/  @!P6 BRA `(.L_x_14187) ;  /* 0xfffffffc005ce947 */ /* 0x000fea000383ffff */
.L_x_14184:
        /* <DEDUP_REMOVED lines=9> */
.L_x_14343:
[----:B------:R-:W-:-:S13]  /*19040*/  ISETP.NE.AND P0, PT, R6, RZ, PT ;  /* 0x000000ff0600720c */ /* 0x000fda0003f05270 */
[----:B------:R-:W-:Y:S05]  /*19050*/  @!P0 BRA `(.L_x_14189) ;  /* 0x0000000000148947 */ /* 0x000fea0003800000 */
[----:B------:R-:W-:Y:S01]  /*19060*/  UMOV UR4, 0xffffffff ;  /* 0xffffffff00047882 */ /* 0x000fe20000000000 */
[----:B------:R-:W-:Y:S02]  /*19070*/  VIADD R12, R4, 0xffffffff ;  /* 0xffffffff040c7836 */ /* 0x000fe40000000000 */
[----:B------:R-:W-:Y:S05]  /*19080*/  BRA.DIV UR4, `(.L_x_14190) ;  /* 0x0000004604187947 */ /* 0x000fea000b800000 */
[----:B0-----:R0:W4:Y:S02]  /*19090*/  SHFL.IDX PT, R2, R2, R12, 0x1f ;  /* 0x00001f0c02027589 */ /* 0x00112400000e0000 */
.L_x_14346:
[----:B----4-:R-:W-:-:S07]  /*190a0*/  IMAD.MOV.U32 R24, RZ, RZ, R2 ;  /* 0x000000ffff187224 */ /* 0x010fce00078e0002 */
.L_x_14189:
        /* <DEDUP_REMOVED lines=9> */
[----:B0-----:R-:W-:-:S05]  /*19140*/  IADD3 R2, RZ, -R3, RZ ;  /* 0x80000003ff027210 */ /* 0x001fca0007ffe0ff */
        /* <DEDUP_REMOVED lines=18> */
[----:B0-----:R-:W-:-:S05]  /*19270*/  IADD3 R2, RZ, -R3, RZ ;  /* 0x80000003ff027210 */ /* 0x001fca0007ffe0ff */
        /* <DEDUP_REMOVED lines=29> */
.L_x_14185:
[----:B------:R-:W-:Y:S01]  /*19450*/  UMOV UR4, URZ ;  /* 0x0000003f00047c82 */ /* 0x000fe20008000000 */
[----:B------:R-:W-:Y:S01]  /*19460*/  UMOV UR5, URZ ;  /* 0x0000003f00057c82 */ /* 0x000fe20008000000 */
[----:B------:R-:W-:Y:S01]  /*19470*/  ULDC UR6, c[0x0][0xc3c] ;  /* 0x00030f0000067ab9 */ /* 0x000fe20000000800 */
[----:B------:R-:W-:Y:S01]  /*19480*/  IMAD.MOV.U32 R24, RZ, RZ, R0 ;  /* 0x000000ffff187224 */ /* 0x000fe200078e0000 */
[----:B------:R-:W-:Y:S01]  /*19490*/  MOV R27, UR6 ;  /* 0x00000006001b7c02 */ /* 0x000fe20008000f00 */
[----:B------:R-:W-:Y:S02]  /*194a0*/  IMAD.U32 R25, RZ, RZ, UR4 ;  /* 0x00000004ff197e24 */ /* 0x000fe4000f8e00ff */
[----:B------:R-:W-:-:S07]  /*194b0*/  IMAD.U32 R26, RZ, RZ, UR5 ;  /* 0x00000005ff1a7e24 */ /* 0x000fce000f8e00ff */
.L_x_14191:
        /* <DEDUP_REMOVED lines=12> */
.L_x_14182:
[----:B------:R-:W-:Y:S02]  /*19580*/  ULDC UR4, c[0x0][0xc3c] ;  /* 0x00030f0000047ab9 */ /* 0x000fe40000000800 */
[----:B---3--:R-:W-:-:S13]  /*19590*/  ISETP.GE.AND P0, PT, R27, UR4, PT ;  /* 0x000000041b007c0c */ /* 0x008fda000bf06270 */
[----:B------:R-:W-:Y:S05]  /*195a0*/  @!P0 BRA `(.L_x_14192) ;  /* 0xffffff9400b48947 */ /* 0x000fea000383ffff */
[----:B------:R-:W-:Y:S05]  /*195b0*/  BSYNC B7 ;  /* 0x0000000000077941 */ /* 0x000fea0003800000 */
.L_x_14080:
[----:B-1----:R-:W3:Y:S01]  /*195c0*/  LDL.LU R0, [R1+0x64] ;  /* 0x0000640001007983 */ /* 0x002ee20000300800 */
[----:B------:R-:W-:Y:S01]  /*195d0*/  BSSY B0, `(.L_x_14193) ;  /* 0x000000b000007945 */ /* 0x000fe20003800000 */
[----:B------:R-:W1:Y:S01]  /*195e0*/  S2R R5, SR_CgaCtaId ;  /* 0x0000000000057919 */ /* 0x000e620000008800 */
[----:B---3--:R-:W-:-:S05]  /*195f0*/  VIADD R0, R0, 0x1 ;  /* 0x0000000100007836 */ /* 0x008fca0000000000 */
[----:B----4-:R-:W-:-:S04]  /*19600*/  LEA.HI R2, R0, R0, RZ, 0x1 ;  /* 0x0000000000027211 */ /* 0x010fc800078f08ff */
[----:B------:R-:W-:Y:S02]  /*19610*/  LOP3.LUT R3, R2, 0xfffffffe, RZ, 0xc0, !PT ;  /* 0xfffffffe02037812 */ /* 0x000fe400078ec0ff */
[----:B------:R-:W-:-:S03]  /*19620*/  MOV R2, 0x400 ;  /* 0x0000040000027802 */ /* 0x000fc60000000f00 */
[----:B------:R-:W-:Y:S01]  /*19630*/  IMAD.IADD R0, R0, 0x1, -R3 ;  /* 0x0000000100007824 */ /* 0x000fe200078e0a03 */
[----:B-1----:R-:W-:-:S04]  /*19640*/  LEA R5, R5, R2, 0x18 ;  /* 0x0000000205057211 */ /* 0x002fc800078ec0ff */
[----:B------:R-:W-:-:S04]  /*19650*/  SHF.L.U32 R0, R0, 0x1f, RZ ;  /* 0x0000001f00007819 */ /* 0x000fc800000006ff */
[----:B------:R-:W1:Y:S02]  /*19660*/  SYNCS.PHASECHK.TRANS64.TRYWAIT P0, [R5+URZ+0x13220], R0 ;  /* 0x01322000050075a7 */ /* 0x000e64000800017f */
[----:B-1----:R-:W-:Y:S05]  /*19670*/  @!P0 BRA `(.L_x_14194) ;  /* 0x0000003c00c48947 */ /* 0x002fea0003800000 */
.L_x_14347:
[----:B------:R-:W-:Y:S05]  /*19680*/  BSYNC B0 ;  /* 0x0000000000007941 */ /* 0x000fea0003800000 */
.L_x_14193:
[----:B------:R-:W-:-:S03]  /*19690*/  UMOV UR4, 0xffffffff ;  /* 0xffffffff00047882 */ /* 0x000fc60000000000 */
[----:B------:R-:W-:Y:S05]  /*196a0*/  BRA.DIV UR4, `(.L_x_14195) ;  /* 0x0000003e04cc7947 */ /* 0x000fea000b800000 */
[----:B-1----:R-:W1:Y:S02]  /*196b0*/  S2R R0, SR_TID.X ;  /* 0x0000000000007919 */ /* 0x002e640000002100 */
[----:B-1----:R-:W-:-:S04]  /*196c0*/  SHF.R.U32.HI R0, RZ, 0x5, R0 ;  /* 0x00000005ff007819 */ /* 0x002fc80000011600 */
[----:B------:R-:W-:-:S05]  /*196d0*/  LOP3.LUT R0, R0, 0x3, RZ, 0xc0, !PT ;  /* 0x0000000300007812 */ /* 0x000fca00078ec0ff */
[----:B------:R1:W3:Y:S02]  /*196e0*/  SHFL.IDX PT, R14, R0, RZ, 0x1f ;  /* 0x00001fff000e7589 */ /* 0x0002e400000e0000 */
.L_x_14350:
[----:B---3--:R-:W-:-:S13]  /*196f0*/  ISETP.NE.AND P0, PT, R14, RZ, PT ;  /* 0x000000ff0e00720c */ /* 0x008fda0003f05270 */
[----:B------:R-:W-:Y:S05]  /*19700*/  @P0 BRA `(.L_x_13964) ;  /* 0x0000000000b40947 */ /* 0x000fea0003800000 */
[----:B------:R-:W-:-:S03]  /*19710*/  UMOV UR4, 0xffffffff ;  /* 0xffffffff00047882 */ /* 0x000fc60000000000 */
[----:B------:R-:W-:Y:S05]  /*19720*/  BRA.DIV UR4, `(.L_x_14196) ;  /* 0x0000003e04e07947 */ /* 0x000fea000b800000 */
[----:B------:R-:W-:-:S13]  /*19730*/  ELECT P6, URZ, PT ;  /* 0x00000000003f782f */ /* 0x000fda00038c0000 */
.L_x_14353:
[----:B------:R-:W-:Y:S05]  /*19740*/  @!P6 BRA `(.L_x_13964) ;  /* 0x0000000000a4e947 */ /* 0x000fea0003800000 */
[----:B-1----:R-:W3:Y:S02]  /*19750*/  LDL.LU R0, [R1+0x38] ;  /* 0x0000380001007983 */ /* 0x002ee40000300800 */
[----:B---3--:R-:W-:-:S04]  /*19760*/  LOP3.LUT R0, R0, 0x2, RZ, 0xfc, !PT ;  /* 0x0000000200007812 */ /* 0x008fc800078efcff */
[----:B------:R-:W-:-:S13]  /*19770*/  ISETP.NE.AND P0, PT, R0, 0x3, PT ;  /* 0x000000030000780c */ /* 0x000fda0003f05270 */
[----:B------:R-:W-:Y:S05]  /*19780*/  @!P0 BRA `(.L_x_14197) ;  /* 0x0000000000048947 */ /* 0x000fea0003800000 */
[----:B------:R-:W-:Y:S01]  /*19790*/  BPT.TRAP 0x1 ;  /* 0x000000040000795c */ /* 0x000fe20000300000 */
.L_x_14197:
[----:B------:R-:W3:Y:S04]  /*197a0*/  LDL R2, [R1+0x18] ;  /* 0x0000180001027983 */ /* 0x000ee80000100800 */
[----:B------:R-:W4:Y:S01]  /*197b0*/  LDL.LU R0, [R1+0x8] ;  /* 0x0000080001007983 */ /* 0x000f220000300800 */
[----:B---3--:R-:W-:Y:S01]  /*197c0*/  SHF.L.U32 R3, R2, 0x1f, RZ ;  /* 0x0000001f02037819 */ /* 0x008fe200000006ff */
[C---:B----4-:R-:W-:Y:S02]  /*197d0*/  IMAD R4, R0.reuse, 0x8, R5 ;  /* 0x0000000800047824 */ /* 0x050fe400078e0205 */
[----:B------:R-:W-:Y:S02]  /*197e0*/  VIADD R0, R0, 0x1 ;  /* 0x0000000100007836 */ /* 0x000fe40000000000 */
[----:B------:R-:W1:Y:S03]  /*197f0*/  SYNCS.PHASECHK.TRANS64.TRYWAIT P1, [R4+URZ+0x13240], R3 ;  /* 0x01324003040075a7 */ /* 0x000e66000802017f */
[----:B------:R-:W-:-:S04]  /*19800*/  ISETP.NE.AND P2, PT, R0, 0x2, PT ;  /* 0x000000020000780c */ /* 0x000fc80003f45270 */
[----:B------:R-:W-:Y:S01]  /*19810*/  SEL R2, RZ, 0x1, P2 ;  /* 0x00000001ff027807 */ /* 0x000fe20001000000 */
[----:B-1----:R-:W-:Y:S08]  /*19820*/  @!P1 BRA `(.L_x_14198) ;  /* 0x0000003c00c09947 */ /* 0x002ff00003800000 */
.L_x_14354:
[----:B0-2---:R-:W2:Y:S01]  /*19830*/  LDL.LU R6, [R1+0x18] ;  /* 0x0000180001067983 */ /* 0x005ea20000300800 */
[----:B------:R-:W-:Y:S02]  /*19840*/  SEL R0, R0, RZ, P2 ;  /* 0x000000ff00007207 */ /* 0x000fe40001000000 */
[----:B--2---:R-:W-:Y:S01]  /*19850*/  LOP3.LUT R2, R6, R2, RZ, 0x3c, !PT ;  /* 0x0000000206027212 */ /* 0x004fe200078e3cff */
[----:B------:R-:W-:Y:S06]  /*19860*/  @!P0 BRA `(.L_x_14199) ;  /* 0x0000000000048947 */ /* 0x000fec0003800000 */
[----:B------:R-:W-:Y:S01]  /*19870*/  BPT.TRAP 0x1 ;  /* 0x000000040000795c */ /* 0x000fe20000300000 */
.L_x_14199:
[----:B------:R-:W-:Y:S01]  /*19880*/  IMAD R5, R0, 0x8, R5 ;  /* 0x0000000800057824 */ /* 0x000fe200078e0205 */
[----:B------:R-:W-:-:S04]  /*19890*/  SHF.L.U32 R0, R2, 0x1f, RZ ;  /* 0x0000001f02007819 */ /* 0x000fc800000006ff */
[----:B------:R-:W0:Y:S02]  /*198a0*/  SYNCS.PHASECHK.TRANS64.TRYWAIT P1, [R5+URZ+0x13240], R0 ;  /* 0x01324000050075a7 */ /* 0x000e24000802017f */
[----:B0-----:R-:W-:Y:S05]  /*198b0*/  @!P1 BRA `(.L_x_14200) ;  /* 0x0000003c00b09947 */ /* 0x001fea0003800000 */
.L_x_14355:
[----:B------:R-:W-:Y:S05]  /*198c0*/  @!P0 BRA `(.L_x_14201) ;  /* 0x0000000000048947 */ /* 0x000fea0003800000 */
[----:B------:R-:W-:Y:S01]  /*198d0*/  BPT.TRAP 0x1 ;  /* 0x000000040000795c */ /* 0x000fe20000300000 */
.L_x_14201:
[----:B------:R-:W2:Y:S02]  /*198e0*/  SYNCS.PHASECHK.TRANS64.TRYWAIT P1, [R4+URZ+0x13260], R3 ;  /* 0x01326003040075a7 */ /* 0x000ea4000802017f */
[----:B--2---:R-:W-:Y:S05]  /*198f0*/  @!P1 BRA `(.L_x_14202) ;  /* 0x0000003c00b49947 */ /* 0x004fea0003800000 */
.L_x_14356:
[----:B------:R-:W-:Y:S05]  /*19900*/  @!P0 BRA `(.L_x_14203) ;  /* 0x0000000000048947 */ /* 0x000fea0003800000 */
[----:B------:R-:W-:Y:S01]  /*19910*/  BPT.TRAP 0x1 ;  /* 0x000000040000795c */ /* 0x000fe20000300000 */
.L_x_14203:
[----:B------:R-:W3:Y:S02]  /*19920*/  SYNCS.PHASECHK.TRANS64.TRYWAIT P1, [R5+URZ+0x13260], R0 ;  /* 0x01326000050075a7 */ /* 0x000ee4000802017f */
[----:B---3--:R-:W-:Y:S05]  /*19930*/  @!P1 BRA `(.L_x_14204) ;  /* 0x0000003c00b89947 */ /* 0x008fea0003800000 */
.L_x_14357:
[----:B------:R-:W-:Y:S05]  /*19940*/  @!P0 BRA `(.L_x_14205) ;  /* 0x0000000000048947 */ /* 0x000fea0003800000 */
[----:B------:R-:W-:Y:S01]  /*19950*/  BPT.TRAP 0x1 ;  /* 0x000000040000795c */ /* 0x000fe20000300000 */
.L_x_14205:
[----:B------:R-:W4:Y:S02]  /*19960*/  SYNCS.PHASECHK.TRANS64.TRYWAIT P1, [R4+URZ+0x13280], R3 ;  /* 0x01328003040075a7 */ /* 0x000f24000802017f */
[----:B----4-:R-:W-:Y:S05]  /*19970*/  @!P1 BRA `(.L_x_14206) ;  /* 0x0000003c00bc9947 */ /* 0x010fea0003800000 */
.L_x_14358:
[----:B------:R-:W-:Y:S05]  /*19980*/  @!P0 BRA `(.L_x_14207) ;  /* 0x0000000000048947 */ /* 0x000fea0003800000 */
[----:B------:R-:W-:Y:S01]  /*19990*/  BPT.TRAP 0x1 ;  /* 0x000000040000795c */ /* 0x000fe20000300000 */
.L_x_14207:
[----:B------:R0:W0:Y:S02]  /*199a0*/  SYNCS.PHASECHK.TRANS64.TRYWAIT P0, [R5+URZ+0x13280], R0 ;  /* 0x01328000050075a7 */ /* 0x000024000800017f */
[----:B0-----:R-:W-:Y:S05]  /*199b0*/  @!P0 NANOSLEEP.SYNCS 0x989680 ;  /* 0x009896800000895d */ /* 0x001fea0003900000 */
[----:B------:R-:W0:Y:S02]  /*199c0*/  @!P0 SYNCS.PHASECHK.TRANS64 P0, [R5+URZ+0x13280], R0 ;  /* 0x01328000050085a7 */ /* 0x000e24000800007f */
[----:B0-----:R-:W-:Y:S05]  /*199d0*/  @!P0 BRA `(.L_x_14207) ;  /* 0xfffffffc00f08947 */ /* 0x001fea000383ffff */
.L_x_13964:
[----:B------:R-:W-:Y:S05]  /*199e0*/  BSYNC B8 ;  /* 0x0000000000087941 */ /* 0x000fea0003800000 */
.L_x_13961:
[----:B------:R-:W-:Y:S05]  /*199f0*/  EXIT ;  /* 0x000000000000794d */ /* 0x000fea0003800000 */
.L_x_13982:
[----:B0-----:R0:W1:Y:S02]  /*19a00*/  SYNCS.PHASECHK.TRANS64.TRYWAIT P5, [R67+URZ+0x13290], R68 ;  /* 0x01329044430075a7 */ /* 0x00106400080a017f */
[----:B-1----:R-:W-:Y:S05]  /*19a10*/  @!P5 NANOSLEEP.SYNCS 0x989680 ;  /* 0x009896800000d95d */ /* 0x002fea0003900000 */
[----:B------:R-:W1:Y:S02]  /*19a20*/  @!P5 SYNCS.PHASECHK.TRANS64 P5, [R67+URZ+0x13290], R68 ;  /* 0x013290444300d5a7 */ /* 0x000e6400080a007f */
[----:B-1----:R-:W-:Y:S05]  /*19a30*/  @!P5 BRA `(.L_x_13982) ;  /* 0xfffffffc00f0d947 */ /* 0x002fea000383ffff */
[----:B------:R-:W-:Y:S05]  /*19a40*/  BRA `(.L_x_14208) ;  /* 0xfffffe8c00e07947 */ /* 0x000fea000383ffff */
.L_x_13983:
[----:B------:R-:W-:Y:S01]  /*19a50*/  BSSY B1, `(.L_x_14209) ;  /* 0x0000007000017945 */ /* 0x000fe20003800000 */
[----:B------:R-:W-:Y:S01]  /*19a60*/  MOV R12, RZ ;  /* 0x000000ff000c7202 */ /* 0x000fe20000000f00 */
[----:B------:R-:W-:Y:S02]  /*19a70*/  IMAD.MOV.U32 R11, RZ, RZ, 0x1e1f ;  /* 0x00001e1fff0b7424 */ /* 0x000fe400078e00ff */
[----:B------:R-:W-:-:S07]  /*19a80*/  IMAD.MOV.U32 R15, RZ, RZ, -0x1 ;  /* 0xffffffffff0f7424 */ /* 0x000fce00078e00ff */
[----:B0-----:R-:W-:Y:S05]  /*19a90*/  WARPSYNC.COLLECTIVE R15, `(.L_x_14210) ;  /* 0x000000000f087348 */ /* 0x001fea0003c00000 */
[----:B------:R1:W2:Y:S02]  /*19aa0*/  SHFL.IDX P6, R14, R13, R12, R11 ;  /* 0x0000000c0d0e7389 */ /* 0x0002a400000c000b */
[----:B012---:R-:W-:Y:S01]  /*19ab0*/  ENDCOLLECTIVE ;  /* 0x000000000000791b */ /* 0x007fe20003800000 */
.L_x_14210:
[----:B------:R-:W-:Y:S05]  /*19ac0*/  BSYNC B1 ;  /* 0x0000000000017941 */ /* 0x000fea0003800000 */
.L_x_14209:
        /* <DEDUP_REMOVED lines=8> */
.L_x_14211:
[----:B------:R-:W-:Y:S05]  /*19b50*/  BRA `(.L_x_14212) ;  /* 0xfffffe8c00b07947 */ /* 0x000fea000383ffff */
.L_x_13993:
[----:B0-----:R0:W1:Y:S02]  /*19b60*/  SYNCS.PHASECHK.TRANS64.TRYWAIT P6, [R67+URZ+0x13290], R68 ;  /* 0x01329044430075a7 */ /* 0x00106400080c017f */
[----:B-1----:R-:W-:Y:S05]  /*19b70*/  @!P6 NANOSLEEP.SYNCS 0x989680 ;  /* 0x009896800000e95d */ /* 0x002fea0003900000 */
[----:B------:R-:W1:Y:S02]  /*19b80*/  @!P6 SYNCS.PHASECHK.TRANS64 P6, [R67+URZ+0x13290], R68 ;  /* 0x013290444300e5a7 */ /* 0x000e6400080c007f */
[----:B-1----:R-:W-:Y:S05]  /*19b90*/  @!P6 BRA `(.L_x_13993) ;  /* 0xfffffffc00f0e947 */ /* 0x002fea000383ffff */
[----:B------:R-:W-:Y:S05]  /*19ba0*/  BRA `(.L_x_14213) ;  /* 0xfffffea000187947 */ /* 0x000fea000383ffff */
.L_x_13994:
[----:B------:R-:W-:Y:S01]  /*19bb0*/  BSSY B1, `(.L_x_14214) ;  /* 0x0000007000017945 */ /* 0x000fe20003800000 */
[----:B------:R-:W-:Y:S02]  /*19bc0*/  IMAD.MOV.U32 R12, RZ, RZ, RZ ;  /* 0x000000ffff0c7224 */ /* 0x000fe400078e00ff */
[----:B------:R-:W-:Y:S02]  /*19bd0*/  IMAD.MOV.U32 R11, RZ, RZ, 0x1e1f ;  /* 0x00001e1fff0b7424 */ /* 0x000fe400078e00ff */
[----:B------:R-:W-:-:S07]  /*19be0*/  IMAD.MOV.U32 R15, RZ, RZ, -0x1 ;  /* 0xffffffffff0f7424 */ /* 0x000fce00078e00ff */
[----:B0-----:R-:W-:Y:S05]  /*19bf0*/  WARPSYNC.COLLECTIVE R15, `(.L_x_14215) ;  /* 0x000000000f087348 */ /* 0x001fea0003c00000 */
[----:B------:R1:W2:Y:S02]  /*19c00*/  SHFL.IDX P6, R14, R13, R12, R11 ;  /* 0x0000000c0d0e7389 */ /* 0x0002a400000c000b */
[----:B012---:R-:W-:Y:S01]  /*19c10*/  ENDCOLLECTIVE ;  /* 0x000000000000791b */ /* 0x007fe20003800000 */
.L_x_14215:
[----:B------:R-:W-:Y:S05]  /*19c20*/  BSYNC B1 ;  /* 0x0000000000017941 */ /* 0x000fea0003800000 */
.L_x_14214:
        /* <DEDUP_REMOVED lines=8> */
.L_x_14216:
[----:B------:R-:W-:Y:S01]  /*19cb0*/  IMAD.MOV.U32 R72, RZ, RZ, R14 ;  /* 0x000000ffff487224 */ /* 0x000fe200078e000e */
[----:B------:R-:W-:Y:S06]  /*19cc0*/  BRA `(.L_x_14217) ;  /* 0xfffffe9c00e47947 */ /* 0x000fec000383ffff */
.L_x_13999:
[----:B0-----:R0:W1:Y:S02]  /*19cd0*/  SYNCS.PHASECHK.TRANS64.TRYWAIT P3, [R67+URZ+0x13290], R68 ;  /* 0x01329044430075a7 */ /* 0x001064000806017f */
[----:B-1----:R-:W-:Y:S05]  /*19ce0*/  @!P3 NANOSLEEP.SYNCS 0x989680 ;  /* 0x009896800000b95d */ /* 0x002fea0003900000 */
[----:B------:R-:W1:Y:S02]  /*19cf0*/  @!P3 SYNCS.PHASECHK.TRANS64 P3, [R67+URZ+0x13290], R68 ;  /* 0x013290444300b5a7 */ /* 0x000e64000806007f */
[----:B-1----:R-:W-:Y:S05]  /*19d00*/  @!P3 BRA `(.L_x_13999) ;  /* 0xfffffffc00f0b947 */ /* 0x002fea000383ffff */
[----:B------:R-:W-:Y:S05]  /*19d10*/  BRA `(.L_x_14218) ;  /* 0xfffffeac00d47947 */ /* 0x000fea000383ffff */
.L_x_14000:
[----:B------:R-:W-:Y:S01]  /*19d20*/  BSSY B1, `(.L_x_14219) ;  /* 0x0000007000017945 */ /* 0x000fe20003800000 */
[----:B------:R-:W-:Y:S01]  /*19d30*/  IMAD.MOV.U32 R12, RZ, RZ, RZ ;  /* 0x000000ffff0c7224 */ /* 0x000fe200078e00ff */
[----:B------:R-:W-:Y:S01]  /*19d40*/  MOV R11, 0x1e1f ;  /* 0x00001e1f000b7802 */ /* 0x000fe20000000f00 */
[----:B------:R-:W-:-:S07]  /*19d50*/  IMAD.MOV.U32 R15, RZ, RZ, -0x1 ;  /* 0xffffffffff0f7424 */ /* 0x000fce00078e00ff */
[----:B0-----:R-:W-:Y:S05]  /*19d60*/  WARPSYNC.COLLECTIVE R15, `(.L_x_14220) ;  /* 0x000000000f087348 */ /* 0x001fea0003c00000 */
[----:B------:R1:W2:Y:S02]  /*19d70*/  SHFL.IDX P6, R14, R13, R12, R11 ;  /* 0x0000000c0d0e7389 */ /* 0x0002a400000c000b */
[----:B012---:R-:W-:Y:S01]  /*19d80*/  ENDCOLLECTIVE ;  /* 0x000000000000791b */ /* 0x007fe20003800000 */
.L_x_14220:
[----:B------:R-:W-:Y:S05]  /*19d90*/  BSYNC B1 ;  /* 0x0000000000017941 */ /* 0x000fea0003800000 */
.L_x_14219:
        /* <DEDUP_REMOVED lines=8> */
.L_x_14221:
[----:B------:R-:W-:Y:S05]  /*19e20*/  BRA `(.L_x_14222) ;  /* 0xfffffeb000047947 */ /* 0x000fea000383ffff */
.L_x_14004:
[----:B-1----:R1:W4:Y:S02]  /*19e30*/  SYNCS.PHASECHK.TRANS64.TRYWAIT P4, [R67+URZ+0x132b0], R68 ;  /* 0x0132b044430075a7 */ /* 0x002324000808017f */
[----:B----4-:R-:W-:Y:S05]  /*19e40*/  @!P4 NANOSLEEP.SYNCS 0x989680 ;  /* 0x009896800000c95d */ /* 0x010fea0003900000 */
[----:B------:R-:W4:Y:S02]  /*19e50*/  @!P4 SYNCS.PHASECHK.TRANS64 P4, [R67+URZ+0x132b0], R68 ;  /* 0x0132b0444300c5a7 */ /* 0x000f24000808007f */
[----:B----4-:R-:W-:Y:S05]  /*19e60*/  @!P4 BRA `(.L_x_14004) ;  /* 0xfffffffc00f0c947 */ /* 0x010fea000383ffff */
[----:B------:R-:W-:Y:S05]  /*19e70*/  BRA `(.L_x_14223) ;  /* 0xfffffeb000787947 */ /* 0x000fea000383ffff */
.L_x_14024:
        /* <DEDUP_REMOVED lines=8> */
.L_x_14225:
[----:B------:R-:W-:Y:S05]  /*19f00*/  BSYNC B1 ;  /* 0x0000000000017941 */ /* 0x000fea0003800000 */
.L_x_14224:
        /* <DEDUP_REMOVED lines=8> */
.L_x_14226:
[----:B------:R-:W-:Y:S02]  /*19f90*/  IMAD.MOV.U32 R13, RZ, RZ, R31 ;  /* 0x000000ffff0d7224 */ /* 0x000fe400078e001f */
[----:B------:R-:W-:-:S07]  /*19fa0*/  IMAD.MOV.U32 R29, RZ, RZ, R14 ;  /* 0x000000ffff1d7224 */ /* 0x000fce00078e000e */
[----:B------:R-:W-:Y:S05]  /*19fb0*/  WARPSYNC.COLLECTIVE R15, `(.L_x_14227) ;  /* 0x000000000f087348 */ /* 0x000fea0003c00000 */
[----:B------:R0:W1:Y:S02]  /*19fc0*/  SHFL.IDX P6, R14, R13, R12, R11 ;  /* 0x0000000c0d0e7389 */ /* 0x00006400000c000b */
[----:B01----:R-:W-:Y:S01]  /*19fd0*/  ENDCOLLECTIVE ;  /* 0x000000000000791b */ /* 0x003fe20003800000 */
.L_x_14227:
[----:B------:R-:W-:Y:S01]  /*19fe0*/  IMAD.MOV.U32 R13, RZ, RZ, R32 ;  /* 0x000000ffff0d7224 */ /* 0x000fe200078e0020 */
[----:B------:R-:W-:-:S07]  /*19ff0*/  MOV R3, R14 ;  /* 0x0000000e00037202 */ /* 0x000fce0000000f00 */
[----:B------:R-:W-:Y:S05]  /*1a000*/  WARPSYNC.COLLECTIVE R15, `(.L_x_14228) ;  /* 0x000000000f087348 */ /* 0x000fea0003c00000 */
[----:B------:R0:W1:Y:S02]  /*1a010*/  SHFL.IDX P6, R14, R13, R12, R11 ;  /* 0x0000000c0d0e7389 */ /* 0x00006400000c000b */
[----:B01----:R-:W-:Y:S01]  /*1a020*/  ENDCOLLECTIVE ;  /* 0x000000000000791b */ /* 0x003fe20003800000 */
.L_x_14228:
[----:B------:R-:W-:Y:S05]  /*1a030*/  BRA `(.L_x_14229) ;  /* 0xfffffec0001c7947 */ /* 0x000fea000383ffff */
.L_x_14028:
[----:B-1----:R1:W3:Y:S02]  /*1a040*/  SYNCS.PHASECHK.TRANS64.TRYWAIT P0, [R18+URZ+0x13200], R27 ;  /* 0x0132001b120075a7 */ /* 0x0022e4000800017f */
[----:B---3--:R-:W-:Y:S05]  /*1a050*/  @!P0 NANOSLEEP.SYNCS 0x989680 ;  /* 0x009896800000895d */ /* 0x008fea0003900000 */
[----:B------:R-:W3:Y:S02]  /*1a060*/  @!P0 SYNCS.PHASECHK.TRANS64 P0, [R18+URZ+0x13200], R27 ;  /* 0x0132001b120085a7 */ /* 0x000ee4000800007f */
[----:B---3--:R-:W-:Y:S05]  /*1a070*/  @!P0 BRA `(.L_x_14028) ;  /* 0xfffffffc00f08947 */ /* 0x008fea000383ffff */
[----:B------:R-:W-:Y:S05]  /*1a080*/  BRA `(.L_x_14230) ;  /* 0xfffffec000b47947 */ /* 0x000fea000383ffff */
.L_x_14032:
        /* <DEDUP_REMOVED lines=8> */
.L_x_14232:
[----:B------:R-:W-:Y:S05]  /*1a110*/  BSYNC B1 ;  /* 0x0000000000017941 */ /* 0x000fea0003800000 */
.L_x_14231:
        /* <DEDUP_REMOVED lines=8> */
.L_x_14233:
[----:B------:R-:W-:Y:S01]  /*1a1a0*/  MOV R13, R31 ;  /* 0x0000001f000d7202 */ /* 0x000fe20000000f00 */
[----:B------:R-:W-:-:S07]  /*1a1b0*/  IMAD.MOV.U32 R29, RZ, RZ, R14 ;  /* 0x000000ffff1d7224 */ /* 0x000fce00078e000e */
[----:B------:R-:W-:Y:S05]  /*1a1c0*/  WARPSYNC.COLLECTIVE R15, `(.L_x_14234) ;  /* 0x000000000f087348 */ /* 0x000fea0003c00000 */
[----:B------:R0:W1:Y:S02]  /*1a1d0*/  SHFL.IDX P6, R14, R13, R12, R11 ;  /* 0x0000000c0d0e7389 */ /* 0x00006400000c000b */
[----:B01----:R-:W-:Y:S01]  /*1a1e0*/  ENDCOLLECTIVE ;  /* 0x000000000000791b */ /* 0x003fe20003800000 */
.L_x_14234:
[----:B------:R-:W-:Y:S02]  /*1a1f0*/  IMAD.MOV.U32 R13, RZ, RZ, R32 ;  /* 0x000000ffff0d7224 */ /* 0x000fe400078e0020 */
[----:B------:R-:W-:-:S07]  /*1a200*/  IMAD.MOV.U32 R21, RZ, RZ, R14 ;  /* 0x000000ffff157224 */ /* 0x000fce00078e000e */
[----:B------:R-:W-:Y:S05]  /*1a210*/  WARPSYNC.COLLECTIVE R15, `(.L_x_14235) ;  /* 0x000000000f087348 */ /* 0x000fea0003c00000 */
[----:B------:R0:W1:Y:S02]  /*1a220*/  SHFL.IDX P6, R14, R13, R12, R11 ;  /* 0x0000000c0d0e7389 */ /* 0x00006400000c000b */
[----:B01----:R-:W-:Y:S01]  /*1a230*/  ENDCOLLECTIVE ;  /* 0x000000000000791b */ /* 0x003fe20003800000 */
.L_x_14235:
[----:B------:R-:W-:Y:S05]  /*1a240*/  BRA `(.L_x_14236) ;  /* 0xfffffed000647947 */ /* 0x000fea000383ffff */
.L_x_14036:
[----:B-1----:R1:W3:Y:S02]  /*1a250*/  SYNCS.PHASECHK.TRANS64.TRYWAIT P1, [R18+URZ+0x13200], R27 ;  /* 0x0132001b120075a7 */ /* 0x0022e4000802017f */
[----:B---3--:R-:W-:Y:S05]  /*1a260*/  @!P1 NANOSLEEP.SYNCS 0x989680 ;  /* 0x009896800000995d */ /* 0x008fea0003900000 */
[----:B------:R-:W3:Y:S02]  /*1a270*/  @!P1 SYNCS.PHASECHK.TRANS64 P1, [R18+URZ+0x13200], R27 ;  /* 0x0132001b120095a7 */ /* 0x000ee4000802007f */
[----:B---3--:R-:W-:Y:S05]  /*1a280*/  @!P1 BRA `(.L_x_14036) ;  /* 0xfffffffc00f09947 */ /* 0x008fea000383ffff */
[----:B------:R-:W-:Y:S05]  /*1a290*/  BRA `(.L_x_14237) ;  /* 0xfffffed000e47947 */ /* 0x000fea000383ffff */
.L_x_14040:
[----:B-1----:R1:W3:Y:S02]  /*1a2a0*/  SYNCS.PHASECHK.TRANS64.TRYWAIT P1, [R0+URZ+0x13230], R5 ;  /* 0x01323005000075a7 */ /* 0x0022e4000802017f */
[----:B---3--:R-:W-:Y:S05]  /*1a2b0*/  @!P1 NANOSLEEP.SYNCS 0x989680 ;  /* 0x009896800000995d */ /* 0x008fea0003900000 */
[----:B------:R-:W3:Y:S02]  /*1a2c0*/  @!P1 SYNCS.PHASECHK.TRANS64 P1, [R0+URZ+0x13230], R5 ;  /* 0x01323005000095a7 */ /* 0x000ee4000802007f */
[----:B---3--:R-:W-:Y:S05]  /*1a2d0*/  @!P1 BRA `(.L_x_14040) ;  /* 0xfffffffc00f09947 */ /* 0x008fea000383ffff */
[----:B------:R-:W-:Y:S05]  /*1a2e0*/  BRA `(.L_x_14039) ;  /* 0xfffffee400387947 */ /* 0x000fea000383ffff */
.L_x_14048:
[----:B0-----:R0:W2:Y:S02]  /*1a2f0*/  SYNCS.PHASECHK.TRANS64.TRYWAIT P1, [R13+URZ+0x13230], R10 ;  /* 0x0132300a0d0075a7 */ /* 0x0010a4000802017f */
[----:B--2---:R-:W-:Y:S05]  /*1a300*/  @!P1 NANOSLEEP.SYNCS 0x989680 ;  /* 0x009896800000995d */ /* 0x004fea0003900000 */
[----:B------:R-:W2:Y:S02]  /*1a310*/  @!P1 SYNCS.PHASECHK.TRANS64 P1, [R13+URZ+0x13230], R10 ;  /* 0x0132300a0d0095a7 */ /* 0x000ea4000802007f */
[----:B--2---:R-:W-:Y:S05]  /*1a320*/  @!P1 BRA `(.L_x_14048) ;  /* 0xfffffffc00f09947 */ /* 0x004fea000383ffff */
[----:B------:R-:W-:Y:S05]  /*1a330*/  BRA `(.L_x_14047) ;  /* 0xffffff1800387947 */ /* 0x000fea000383ffff */
.L_x_14053:
[----:B-1----:R1:W2:Y:S02]  /*1a340*/  SYNCS.PHASECHK.TRANS64.TRYWAIT P1, [R14+URZ+0x13250], R9 ;  /* 0x013250090e0075a7 */ /* 0x0022a4000802017f */
[----:B--2---:R-:W-:Y:S05]  /*1a350*/  @!P1 NANOSLEEP.SYNCS 0x989680 ;  /* 0x009896800000995d */ /* 0x004fea0003900000 */
[----:B------:R-:W2:Y:S02]  /*1a360*/  @!P1 SYNCS.PHASECHK.TRANS64 P1, [R14+URZ+0x13250], R9 ;  /* 0x013250090e0095a7 */ /* 0x000ea4000802007f */
[----:B--2---:R-:W-:Y:S05]  /*1a370*/  @!P1 BRA `(.L_x_14053) ;  /* 0xfffffffc00f09947 */ /* 0x004fea000383ffff */
[----:B------:R-:W-:Y:S05]  /*1a380*/  BRA `(.L_x_14052) ;  /* 0xffffff1c00a87947 */ /* 0x000fea000383ffff */
.L_x_14061:
[----:B-1----:R1:W2:Y:S02]  /*1a390*/  SYNCS.PHASECHK.TRANS64.TRYWAIT P1, [R8+URZ+0x13250], R3 ;  /* 0x01325003080075a7 */ /* 0x0022a4000802017f */
[----:B--2---:R-:W-:Y:S05]  /*1a3a0*/  @!P1 NANOSLEEP.SYNCS 0x989680 ;  /* 0x009896800000995d */ /* 0x004fea0003900000 */
[----:B------:R-:W2:Y:S02]  /*1a3b0*/  @!P1 SYNCS.PHASECHK.TRANS64 P1, [R8+URZ+0x13250], R3 ;  /* 0x01325003080095a7 */ /* 0x000ea4000802007f */
[----:B--2---:R-:W-:Y:S05]  /*1a3c0*/  @!P1 BRA `(.L_x_14061) ;  /* 0xfffffffc00f09947 */ /* 0x004fea000383ffff */
[----:B------:R-:W-:Y:S05]  /*1a3d0*/  BRA `(.L_x_14060) ;  /* 0xffffff4400bc7947 */ /* 0x000fea000383ffff */
.L_x_14088:
[----:B-1----:R-:W0:Y:S01]  /*1a3e0*/  S2R R9, SR_TID.X ;  /* 0x0000000000097919 */ /* 0x002e220000002100 */
        /* <DEDUP_REMOVED lines=10> */
.L_x_14239:
[----:B------:R-:W-:Y:S05]  /*1a490*/  BSYNC B1 ;  /* 0x0000000000017941 */ /* 0x000fea0003800000 */
.L_x_14238:
[----:B------:R-:W-:Y:S05]  /*1a4a0*/  BRA `(.L_x_14240) ;  /* 0xffffff90004c7947 */ /* 0x000fea000383ffff */
.L_x_14090:
[----:B------:R-:W-:Y:S01]  /*1a4b0*/  BSSY B1, `(.L_x_14241) ;  /* 0x0000006000017945 */ /* 0x000fe20003800000 */
[----:B------:R-:W-:-:S07]  /*1a4c0*/  IMAD.MOV.U32 R15, RZ, RZ, -0x1 ;  /* 0xffffffffff0f7424 */ /* 0x000fce00078e00ff */
[----:B01----:R-:W-:Y:S05]  /*1a4d0*/  WARPSYNC.COLLECTIVE R15, `(.L_x_14242) ;  /* 0x000000000f0c7348 */ /* 0x003fea0003c00000 */
[----:B------:R-:W-:Y:S02]  /*1a4e0*/  ELECT P6, UR62, PT ;  /* 0x00000000003e782f */ /* 0x000fe400038c0000 */
[----:B------:R-:W-:Y:S01]  /*1a4f0*/  MOV R14, UR62 ;  /* 0x0000003e000e7c02 */ /* 0x000fe20008000f00 */
[----:B01----:R-:W-:Y:S10]  /*1a500*/  ENDCOLLECTIVE ;  /* 0x000000000000791b */ /* 0x003ff40003800000 */
.L_x_14242:
[----:B------:R-:W-:Y:S05]  /*1a510*/  BSYNC B1 ;  /* 0x0000000000017941 */ /* 0x000fea0003800000 */
.L_x_14241:
[----:B------:R-:W-:Y:S05]  /*1a520*/  BRA `(.L_x_14089) ;  /* 0xffffff9000447947 */ /* 0x000fea000383ffff */
.L_x_14092:
[----:B0-----:R0:W2:Y:S02]  /*1a530*/  SYNCS.PHASECHK.TRANS64.TRYWAIT P0, [R17+URZ+0x13220], R6 ;  /* 0x01322006110075a7 */ /* 0x0010a4000800017f */
[----:B--2---:R-:W-:Y:S05]  /*1a540*/  @!P0 NANOSLEEP.SYNCS 0x989680 ;  /* 0x009896800000895d */ /* 0x004fea0003900000 */
[----:B------:R-:W2:Y:S02]  /*1a550*/  @!P0 SYNCS.PHASECHK.TRANS64 P0, [R17+URZ+0x13220], R6 ;  /* 0x01322006110085a7 */ /* 0x000ea4000800007f */
[----:B--2---:R-:W-:Y:S05]  /*1a560*/  @!P0 BRA `(.L_x_14092) ;  /* 0xfffffffc00f08947 */ /* 0x004fea000383ffff */
[----:B------:R-:W-:Y:S05]  /*1a570*/  BRA `(.L_x_14243) ;  /* 0xffffff9000547947 */ /* 0x000fea000383ffff */
.L_x_14096:
[----:B0-----:R0:W1:Y:S02]  /*1a580*/  SYNCS.PHASECHK.TRANS64.TRYWAIT P0, [R6+URZ+0x132a0], R10 ;  /* 0x0132a00a060075a7 */ /* 0x001064000800017f */
[----:B-1----:R-:W-:Y:S05]  /*1a590*/  @!P0 NANOSLEEP.SYNCS 0x989680 ;  /* 0x009896800000895d */ /* 0x002fea0003900000 */
[----:B------:R-:W1:Y:S02]  /*1a5a0*/  @!P0 SYNCS.PHASECHK.TRANS64 P0, [R6+URZ+0x132a0], R10 ;  /* 0x0132a00a060085a7 */ /* 0x000e64000800007f */
[----:B-1----:R-:W-:Y:S05]  /*1a5b0*/  @!P0 BRA `(.L_x_14096) ;  /* 0xfffffffc00f08947 */ /* 0x002fea000383ffff */
[----:B------:R-:W-:Y:S05]  /*1a5c0*/  BRA `(.L_x_14244) ;  /* 0xffffff9000747947 */ /* 0x000fea000383ffff */
.L_x_14101:
[----:B-1----:R1:W2:Y:S02]  /*1a5d0*/  SYNCS.PHASECHK.TRANS64.TRYWAIT P0, [R6+URZ+0x132c0], R10 ;  /* 0x0132c00a060075a7 */ /* 0x0022a4000800017f */
[----:B--2---:R-:W-:Y:S05]  /*1a5e0*/  @!P0 NANOSLEEP.SYNCS 0x989680 ;  /* 0x009896800000895d */ /* 0x004fea0003900000 */
[----:B------:R-:W2:Y:S02]  /*1a5f0*/  @!P0 SYNCS.PHASECHK.TRANS64 P0, [R6+URZ+0x132c0], R10 ;  /* 0x0132c00a060085a7 */ /* 0x000ea4000800007f */
[----:B--2---:R-:W-:Y:S05]  /*1a600*/  @!P0 BRA `(.L_x_14101) ;  /* 0xfffffffc00f08947 */ /* 0x004fea000383ffff */
[----:B------:R-:W-:Y:S05]  /*1a610*/  BRA `(.L_x_14245) ;  /* 0xffffff9000f47947 */ /* 0x000fea000383ffff */
.L_x_14108:
[----:B0-----:R0:W1:Y:S02]  /*1a620*/  SYNCS.PHASECHK.TRANS64.TRYWAIT P2, [R6+URZ+0x132a0], R7 ;  /* 0x0132a007060075a7 */ /* 0x001064000804017f */
[----:B-1----:R-:W-:Y:S05]  /*1a630*/  @!P2 NANOSLEEP.SYNCS 0x989680 ;  /* 0x009896800000a95d */ /* 0x002fea0003900000 */
[----:B------:R-:W1:Y:S02]  /*1a640*/  @!P2 SYNCS.PHASECHK.TRANS64 P2, [R6+URZ+0x132a0], R7 ;  /* 0x0132a0070600a5a7 */ /* 0x000e64000804007f */
[----:B-1----:R-:W-:Y:S05]  /*1a650*/  @!P2 BRA `(.L_x_14108) ;  /* 0xfffffffc00f0a947 */ /* 0x002fea000383ffff */
[----:B------:R-:W-:Y:S05]  /*1a660*/  BRA `(.L_x_14246) ;  /* 0xffffff9400c87947 */ /* 0x000fea000383ffff */
.L_x_14113:
[----:B-1----:R1:W2:Y:S02]  /*1a670*/  SYNCS.PHASECHK.TRANS64.TRYWAIT P2, [R6+URZ+0x132c0], R7 ;  /* 0x0132c007060075a7 */ /* 0x0022a4000804017f */
[----:B--2---:R-:W-:Y:S05]  /*1a680*/  @!P2 NANOSLEEP.SYNCS 0x989680 ;  /* 0x009896800000a95d */ /* 0x004fea0003900000 */
[----:B------:R-:W2:Y:S02]  /*1a690*/  @!P2 SYNCS.PHASECHK.TRANS64 P2, [R6+URZ+0x132c0], R7 ;  /* 0x0132c0070600a5a7 */ /* 0x000ea4000804007f */
[----:B--2---:R-:W-:Y:S05]  /*1a6a0*/  @!P2 BRA `(.L_x_14113) ;  /* 0xfffffffc00f0a947 */ /* 0x004fea000383ffff */
[----:B------:R-:W-:Y:S05]  /*1a6b0*/  BRA `(.L_x_14247) ;  /* 0xffffff9800447947 */ /* 0x000fea000383ffff */
.L_x_14130:
[----:B-1----:R-:W0:Y:S01]  /*1a6c0*/  S2R R21, SR_TID.X ;  /* 0x0000000000157919 */ /* 0x002e220000002100 */
[----:B------:R-:W-:Y:S01]  /*1a6d0*/  BSSY B0, `(.L_x_14248) ;  /* 0x000000a000007945 */ /* 0x000fe20003800000 */
        /* <DEDUP_REMOVED lines=9> */
.L_x_14249:
[----:B------:R-:W-:Y:S05]  /*1a770*/  BSYNC B0 ;  /* 0x0000000000007941 */ /* 0x000fea0003800000 */
.L_x_14248:
[----:B------:R-:W-:Y:S05]  /*1a780*/  BRA `(.L_x_14250) ;  /* 0xffffffa800747947 */ /* 0x000fea000383ffff */
.L_x_14133:
[----:B0-----:R-:W2:Y:S02]  /*1a790*/  LDL R0, [R1+0x44] ;  /* 0x0000440001007983 */ /* 0x001ea40000100800 */
[----:B--2---:R0:W1:Y:S02]  /*1a7a0*/  SYNCS.PHASECHK.TRANS64.TRYWAIT P0, [R4+URZ+0x13280], R0 ;  /* 0x01328000040075a7 */ /* 0x004064000800017f */
[----:B-1----:R-:W-:Y:S05]  /*1a7b0*/  @!P0 NANOSLEEP.SYNCS 0x989680 ;  /* 0x009896800000895d */ /* 0x002fea0003900000 */
[----:B------:R-:W1:Y:S02]  /*1a7c0*/  @!P0 SYNCS.PHASECHK.TRANS64 P0, [R4+URZ+0x13280], R0 ;  /* 0x01328000040085a7 */ /* 0x000e64000800007f */
[----:B-1----:R-:W-:Y:S05]  /*1a7d0*/  @!P0 BRA `(.L_x_14133) ;  /* 0xfffffffc00ec8947 */ /* 0x002fea000383ffff */
[----:B------:R-:W-:Y:S05]  /*1a7e0*/  BRA `(.L_x_14251) ;  /* 0xffffffa800907947 */ /* 0x000fea000383ffff */
.L_x_14134:
        /* <DEDUP_REMOVED lines=8> */
.L_x_14253:
[----:B------:R-:W-:Y:S05]  /*1a870*/  BSYNC B0 ;  /* 0x0000000000007941 */ /* 0x000fea0003800000 */
.L_x_14252:
        /* <DEDUP_REMOVED lines=8> */
.L_x_14254:
[----:B------:R-:W-:Y:S01]  /*1a900*/  MOV R13, R2 ;  /* 0x00000002000d7202 */ /* 0x000fe20000000f00 */
[----:B------:R-:W-:Y:S02]  /*1a910*/  IMAD.MOV.U32 R12, RZ, RZ, 0x1 ;  /* 0x00000001ff0c7424 */ /* 0x000fe400078e00ff */
[----:B------:R-:W-:-:S07]  /*1a920*/  IMAD.MOV.U32 R3, RZ, RZ, R14 ;  /* 0x000000ffff037224 */ /* 0x000fce00078e000e */
[----:B------:R-:W-:Y:S05]  /*1a930*/  WARPSYNC.COLLECTIVE R15, `(.L_x_14255) ;  /* 0x000000000f087348 */ /* 0x000fea0003c00000 */
[----:B------:R0:W1:Y:S02]  /*1a940*/  SHFL.IDX P6, R14, R13, R12, R11 ;  /* 0x0000000c0d0e7389 */ /* 0x00006400000c000b */
[----:B01----:R-:W-:Y:S01]  /*1a950*/  ENDCOLLECTIVE ;  /* 0x000000000000791b */ /* 0x003fe20003800000 */
.L_x_14255:
[----:B------:R-:W-:Y:S01]  /*1a960*/  IADD3 R20, P1, R20, R3, RZ ;  /* 0x0000000314147210 */ /* 0x000fe20007f3e0ff */
[----:B------:R-:W-:-:S04]  /*1a970*/  IMAD.IADD R3, R17, 0x1, R19 ;  /* 0x0000000111037824 */ /* 0x000fc800078e0213 */
[----:B------:R-:W-:Y:S01]  /*1a980*/  IMAD.X R21, RZ, RZ, R10, P1 ;  /* 0x000000ffff157224 */ /* 0x000fe200008e060a */
        /* <DEDUP_REMOVED lines=11> */
.L_x_14256:
[----:B------:R-:W-:Y:S02]  /*1aa40*/  IMAD.MOV.U32 R13, RZ, RZ, R2 ;  /* 0x000000ffff0d7224 */ /* 0x000fe400078e0002 */
[----:B------:R-:W-:Y:S02]  /*1aa50*/  IMAD.MOV.U32 R12, RZ, RZ, 0x2 ;  /* 0x00000002ff0c7424 */ /* 0x000fe400078e00ff */
[----:B------:R-:W-:-:S05]  /*1aa60*/  IMAD.SHL.U32 R21, R10, 0x10, RZ ;  /* 0x000000100a157824 */ /* 0x000fca00078e00ff */
[----:B------:R-:W-:Y:S01]  /*1aa70*/  LOP3.LUT R21, R21, 0x30, RZ, 0xc0, !PT ;  /* 0x0000003015157812 */ /* 0x000fe200078ec0ff */
[----:B------:R-:W-:-:S07]  /*1aa80*/  IMAD.MOV.U32 R10, RZ, RZ, R14 ;  /* 0x000000ffff0a7224 */ /* 0x000fce00078e000e */
[----:B------:R-:W-:Y:S05]  /*1aa90*/  WARPSYNC.COLLECTIVE R15, `(.L_x_14257) ;  /* 0x000000000f087348 */ /* 0x000fea0003c00000 */
[----:B------:R0:W1:Y:S02]  /*1aaa0*/  SHFL.IDX P6, R14, R13, R12, R11 ;  /* 0x0000000c0d0e7389 */ /* 0x00006400000c000b */
[----:B01----:R-:W-:Y:S01]  /*1aab0*/  ENDCOLLECTIVE ;  /* 0x000000000000791b */ /* 0x003fe20003800000 */
.L_x_14257:
[----:B------:R-:W-:Y:S02]  /*1aac0*/  IADD3 R20, P1, R21, R10, RZ ;  /* 0x0000000a15147210 */ /* 0x000fe40007f3e0ff */
[----:B------:R-:W0:Y:S02]  /*1aad0*/  S2R R10, SR_TID.X ;  /* 0x00000000000a7919 */ /* 0x000e240000002100 */
[----:B------:R-:W-:Y:S02]  /*1aae0*/  IADD3.X R21, RZ, R19, RZ, P1, !PT ;  /* 0x00000013ff157210 */ /* 0x000fe40000ffe4ff */
[----:B------:R-:W-:Y:S01]  /*1aaf0*/  ISETP.LT.OR P1, PT, R5, 0x21, P0 ;  /* 0x000000210500780c */ /* 0x000fe20000721670 */
[----:B------:R-:W-:-:S12]  /*1ab00*/  IMAD.MOV.U32 R13, RZ, RZ, R0 ;  /* 0x000000ffff0d7224 */ /* 0x000fd800078e0000 */
        /* <DEDUP_REMOVED lines=8> */
.L_x_14258:
[----:B------:R-:W-:Y:S02]  /*1ab90*/  IMAD.SHL.U32 R21, R10, 0x10, RZ ;  /* 0x000000100a157824 */ /* 0x000fe400078e00ff */
[----:B------:R-:W-:-:S03]  /*1aba0*/  IMAD.MOV.U32 R13, RZ, RZ, R2 ;  /* 0x000000ffff0d7224 */ /* 0x000fc600078e0002 */
[----:B------:R-:W-:Y:S01]  /*1abb0*/  LOP3.LUT R21, R21, 0x30, RZ, 0xc0, !PT ;  /* 0x0000003015157812 */ /* 0x000fe200078ec0ff */
[----:B------:R-:W-:Y:S01]  /*1abc0*/  IMAD.MOV.U32 R12, RZ, RZ, 0x3 ;  /* 0x00000003ff0c7424 */ /* 0x000fe200078e00ff */
[----:B------:R-:W-:-:S07]  /*1abd0*/  MOV R10, R14 ;  /* 0x0000000e000a7202 */ /* 0x000fce0000000f00 */
[----:B------:R-:W-:Y:S05]  /*1abe0*/  WARPSYNC.COLLECTIVE R15, `(.L_x_14259) ;  /* 0x000000000f087348 */ /* 0x000fea0003c00000 */
[----:B------:R0:W1:Y:S02]  /*1abf0*/  SHFL.IDX P6, R14, R13, R12, R11 ;  /* 0x0000000c0d0e7389 */ /* 0x00006400000c000b */
[----:B01----:R-:W-:Y:S01]  /*1ac00*/  ENDCOLLECTIVE ;  /* 0x000000000000791b */ /* 0x003fe20003800000 */
.L_x_14259:
[----:B------:R-:W-:Y:S02]  /*1ac10*/  IADD3 R20, P1, R21, R10, RZ ;  /* 0x0000000a15147210 */ /* 0x000fe40007f3e0ff */
[----:B------:R-:W0:Y:S03]  /*1ac20*/  S2R R10, SR_TID.X ;  /* 0x00000000000a7919 */ /* 0x000e260000002100 */
[----:B------:R-:W-:Y:S01]  /*1ac30*/  IMAD.X R21, RZ, RZ, R19, P1 ;  /* 0x000000ffff157224 */ /* 0x000fe200008e0613 */
[C---:B------:R-:W-:Y:S01]  /*1ac40*/  ISETP.LT.OR P1, PT, R5.reuse, 0x41, P0 ;  /* 0x000000410500780c */ /* 0x040fe20000721670 */
[----:B------:R1:W5:Y:S01]  /*1ac50*/  LDL.LU R19, [R1+0x24] ;  /* 0x0000240001137983 */ /* 0x0003620000300800 */
[----:B------:R-:W-:Y:S01]  /*1ac60*/  IMAD.MOV.U32 R13, RZ, RZ, R0 ;  /* 0x000000ffff0d7224 */ /* 0x000fe200078e0000 */
[----:B------:R-:W-:-:S10]  /*1ac70*/  ISETP.GE.AND P3, PT, R5, 0x81, PT ;  /* 0x000000810500780c */ /* 0x000fd40003f66270 */
[----:B------:R-:W-:Y:S01]  /*1ac80*/  @!PT LDS RZ, [RZ] ;  /* 0x00000000fffff984 */ /* 0x000fe20000000800 */
[----:B------:R-:W-:Y:S01]  /*1ac90*/  @!PT LDS RZ, [RZ] ;  /* 0x00000000fffff984 */ /* 0x000fe20000000800 */
[----:B------:R-:W-:Y:S01]  /*1aca0*/  @!PT LDS RZ, [RZ] ;  /* 0x00000000fffff984 */ /* 0x000fe20000000800 */
[----:B------:R1:W-:Y:S01]  /*1acb0*/  LDGSTS.E.BYPASS.LTC128B.128 [R3+0x7000], desc[UR40][R20.64], !P1 ;  /* 0x0700000014037fae */ /* 0x0003e2000c901d68 */
[----:B------:R-:W-:-:S07]  /*1acc0*/  IMAD.MOV.U32 R2, RZ, RZ, R14 ;  /* 0x000000ffff027224 */ /* 0x000fce00078e000e */
[----:B01---5:R-:W-:Y:S05]  /*1acd0*/  WARPSYNC.COLLECTIVE R15, `(.L_x_14260) ;  /* 0x000000000f087348 */ /* 0x023fea0003c00000 */
[----:B------:R2:W3:Y:S02]  /*1ace0*/  SHFL.IDX P6, R14, R13, R12, R11 ;  /* 0x0000000c0d0e7389 */ /* 0x0004e400000c000b */
[----:B0123-5:R-:W-:Y:S01]  /*1acf0*/  ENDCOLLECTIVE ;  /* 0x000000000000791b */ /* 0x02ffe20003800000 */
.L_x_14260:
        /* <DEDUP_REMOVED lines=8> */
.L_x_14261:
[----:B------:R-:W-:Y:S02]  /*1ad80*/  IADD3 R20, P1, R10, R0, RZ ;  /* 0x000000000a147210 */ /* 0x000fe40007f3e0ff */
[----:B------:R-:W-:Y:S01]  /*1ad90*/  MOV R13, R29 ;  /* 0x0000001d000d7202 */ /* 0x000fe20000000f00 */
[----:B------:R-:W-:-:S10]  /*1ada0*/  IMAD.MOV.U32 R0, RZ, RZ, R14 ;  /* 0x000000ffff007224 */ /* 0x000fd400078e000e */
[----:B------:R-:W-:Y:S05]  /*1adb0*/  WARPSYNC.COLLECTIVE R15, `(.L_x_14262) ;  /* 0x000000000f087348 */ /* 0x000fea0003c00000 */
[----:B------:R0:W1:Y:S02]  /*1adc0*/  SHFL.IDX P6, R14, R13, R12, R11 ;  /* 0x0000000c0d0e7389 */ /* 0x00006400000c000b */
[----:B01----:R-:W-:Y:S01]  /*1add0*/  ENDCOLLECTIVE ;  /* 0x000000000000791b */ /* 0x003fe20003800000 */
.L_x_14262:
[----:B------:R-:W-:Y:S01]  /*1ade0*/  IMAD.X R21, RZ, RZ, R2, P1 ;  /* 0x000000ffff157224 */ /* 0x000fe200008e0602 */
[C---:B------:R-:W-:Y:S02]  /*1adf0*/  ISETP.LT.OR P1, PT, R5.reuse, 0x61, P0 ;  /* 0x000000610500780c */ /* 0x040fe40000721670 */
[C---:B------:R-:W-:Y:S02]  /*1ae00*/  ISETP.GE.AND P4, PT, R5.reuse, 0x21, PT ;  /* 0x000000210500780c */ /* 0x040fe40003f86270 */
[----:B------:R-:W-:-:S09]  /*1ae10*/  ISETP.GE.AND P2, PT, R5, 0x61, PT ;  /* 0x000000610500780c */ /* 0x000fd20003f46270 */
[----:B------:R-:W-:Y:S01]  /*1ae20*/  @!PT LDS RZ, [RZ] ;  /* 0x00000000fffff984 */ /* 0x000fe20000000800 */
[----:B------:R-:W-:Y:S01]  /*1ae30*/  @!PT LDS RZ, [RZ] ;  /* 0x00000000fffff984 */ /* 0x000fe20000000800 */
[----:B------:R-:W-:Y:S01]  /*1ae40*/  @!PT LDS RZ, [RZ] ;  /* 0x00000000fffff984 */ /* 0x000fe20000000800 */
[----:B------:R1:W-:Y:S01]  /*1ae50*/  LDGSTS.E.BYPASS.LTC128B.128 [R3+0x7800], desc[UR40][R20.64], !P1 ;  /* 0x0780000014037fae */ /* 0x0003e2000c901d68 */
[----:B------:R-:W-:Y:S01]  /*1ae60*/  ISETP.GE.AND P1, PT, R5, 0x41, PT ;  /* 0x000000410500780c */ /* 0x000fe20003f26270 */
[----:B------:R-:W-:Y:S01]  /*1ae70*/  IMAD.MOV.U32 R10, RZ, RZ, R14 ;  /* 0x000000ffff0a7224 */ /* 0x000fe200078e000e */
[----:B------:R-:W-:-:S04]  /*1ae80*/  LOP3.LUT R19, R19, 0xfffffff7, RZ, 0xc0, !PT ;  /* 0xfffffff713137812 */ /* 0x000fc800078ec0ff */
[----:B------:R-:W-:-:S05]  /*1ae90*/  @P3 LOP3.LUT R19, R19, 0x8, RZ, 0xfc, !PT ;  /* 0x0000000813133812 */ /* 0x000fca00078efcff */
[----:B------:R1:W-:Y:S01]  /*1aea0*/  STL [R1+0x24], R19 ;  /* 0x0000241301007387 */ /* 0x0003e20000100800 */
[----:B------:R-:W-:Y:S05]  /*1aeb0*/  BRA `(.L_x_14263) ;  /* 0xffffffa800447947 */ /* 0x000fea000383ffff */
.L_x_14139:
[----:B----4-:R-:W4:Y:S02]  /*1aec0*/  LDL R0, [R1+0x44] ;  /* 0x0000440001007983 */ /* 0x010f240000100800 */
[----:B----4-:R4:W0:Y:S02]  /*1aed0*/  SYNCS.PHASECHK.TRANS64.TRYWAIT P0, [R4+URZ+0x13240], R0 ;  /* 0x01324000040075a7 */ /* 0x010824000800017f */
[----:B0-----:R-:W-:Y:S05]  /*1aee0*/  @!P0 NANOSLEEP.SYNCS 0x989680 ;  /* 0x009896800000895d */ /* 0x001fea0003900000 */
[----:B------:R-:W0:Y:S02]  /*1aef0*/  @!P0 SYNCS.PHASECHK.TRANS64 P0, [R4+URZ+0x13240], R0 ;  /* 0x01324000040085a7 */ /* 0x000e24000800007f */
[----:B0-----:R-:W-:Y:S05]  /*1af00*/  @!P0 BRA `(.L_x_14139) ;  /* 0xfffffffc00ec8947 */ /* 0x001fea000383ffff */
[----:B------:R-:W-:Y:S05]  /*1af10*/  BRA `(.L_x_14264) ;  /* 0xffffffa800a47947 */ /* 0x000fea000383ffff */
.L_x_14140:
[----:B------:R-:W-:Y:S01]  /*1af20*/  BSSY B0, `(.L_x_14265) ;  /* 0x0000008000007945 */ /* 0x000fe20003800000 */
[----:B------:R-:W-:Y:S02]  /*1af30*/  IMAD.MOV.U32 R13, RZ, RZ, R2 ;  /* 0x000000ffff0d7224 */ /* 0x000fe400078e0002 */
[----:B------:R-:W-:Y:S02]  /*1af40*/  IMAD.MOV.U32 R12, RZ, RZ, RZ ;  /* 0x000000ffff0c7224 */ /* 0x000fe400078e00ff */
[----:B------:R-:W-:Y:S02]  /*1af50*/  IMAD.MOV.U32 R11, RZ, RZ, 0x1c1f ;  /* 0x00001c1fff0b7424 */ /* 0x000fe400078e00ff */
[----:B------:R-:W-:-:S07]  /*1af60*/  IMAD.MOV.U32 R15, RZ, RZ, -0x1 ;  /* 0xffffffffff0f7424 */ /* 0x000fce00078e00ff */
[----:B01----:R-:W-:Y:S05]  /*1af70*/  WARPSYNC.COLLECTIVE R15, `(.L_x_14266) ;  /* 0x000000000f087348 */ /* 0x003fea0003c00000 */
[----:B0-----:R0:W2:Y:S02]  /*1af80*/  SHFL.IDX P6, R14, R13, R12, R11 ;  /* 0x0000000c0d0e7389 */ /* 0x0010a400000c000b */
[----:B012---:R-:W-:Y:S01]  /*1af90*/  ENDCOLLECTIVE ;  /* 0x000000000000791b */ /* 0x007fe20003800000 */
.L_x_14266:
[----:B------:R-:W-:Y:S05]  /*1afa0*/  BSYNC B0 ;  /* 0x0000000000007941 */ /* 0x000fea0003800000 */
.L_x_14265:
[----:B------:R-:W-:Y:S01]  /*1afb0*/  IMAD.MOV.U32 R13, RZ, RZ, R0 ;  /* 0x000000ffff0d7224 */ /* 0x000fe200078e0000 */
[----:B------:R-:W0:Y:S01]  /*1afc0*/  S2R R19, SR_TID.X ;  /* 0x0000000000137919 */ /* 0x000e220000002100 */
[----:B------:R-:W-:Y:S01]  /*1afd0*/  IMAD.MOV.U32 R12, RZ, RZ, RZ ;  /* 0x000000ffff0c7224 */ /* 0x000fe200078e00ff */
[----:B------:R-:W-:Y:S01]  /*1afe0*/  MOV R5, R14 ;  /* 0x0000000e00057202 */ /* 0x000fe20000000f00 */
[----:B------:R-:W-:Y:S01]  /*1aff0*/  IMAD.MOV.U32 R11, RZ, RZ, 0x1c1f ;  /* 0x00001c1fff0b7424 */ /* 0x000fe200078e00ff */
[----:B------:R-:W1:Y:S01]  /*1b000*/  LDC R20, c[0x0][0x2f4] ;  /* 0x0000bd00ff147b82 */ /* 0x000e620000000800 */
[----:B------:R-:W-:-:S07]  /*1b010*/  IMAD.MOV.U32 R15, RZ, RZ, -0x1 ;  /* 0xffffffffff0f7424 */ /* 0x000fce00078e00ff */
[----:B01----:R-:W-:Y:S05]  /*1b020*/  WARPSYNC.COLLECTIVE R15, `(.L_x_14267) ;  /* 0x000000000f087348 */ /* 0x003fea0003c00000 */
[----:B------:R2:W3:Y:S02]  /*1b030*/  SHFL.IDX P6, R14, R13, R12, R11 ;  /* 0x0000000c0d0e7389 */ /* 0x0004e400000c000b */
[----:B0123--:R-:W-:Y:S01]  /*1b040*/  ENDCOLLECTIVE ;  /* 0x000000000000791b */ /* 0x00ffe20003800000 */
.L_x_14267:
[----:B------:R-:W-:Y:S02]  /*1b050*/  IMAD.MOV.U32 R13, RZ, RZ, R2 ;  /* 0x000000ffff0d7224 */ /* 0x000fe400078e0002 */
[----:B------:R-:W-:Y:S02]  /*1b060*/  IMAD.MOV.U32 R12, RZ, RZ, 0x1 ;  /* 0x00000001ff0c7424 */ /* 0x000fe400078e00ff */
[----:B------:R-:W-:Y:S01]  /*1b070*/  IMAD.SHL.U32 R19, R19, 0x10, RZ ;  /* 0x0000001013137824 */ /* 0x000fe200078e00ff */
[----:B------:R-:W-:-:S07]  /*1b080*/  MOV R6, R14 ;  /* 0x0000000e00067202 */ /* 0x000fce0000000f00 */
[----:B------:R-:W-:Y:S05]  /*1b090*/  WARPSYNC.COLLECTIVE R15, `(.L_x_14268) ;  /* 0x000000000f087348 */ /* 0x000fea0003c00000 */
[----:B------:R0:W1:Y:S02]  /*1b0a0*/  SHFL.IDX P6, R14, R13, R12, R11 ;  /* 0x0000000c0d0e7389 */ /* 0x00006400000c000b */
[----:B01----:R-:W-:Y:S01]  /*1b0b0*/  ENDCOLLECTIVE ;  /* 0x000000000000791b */ /* 0x003fe20003800000 */
.L_x_14268:
[----:B------:R-:W-:-:S04]  /*1b0c0*/  LOP3.LUT R19, R19, 0x30, RZ, 0xc0, !PT ;  /* 0x0000003013137812 */ /* 0x000fc800078ec0ff */
[C---:B------:R-:W-:Y:S02]  /*1b0d0*/  @P5 IADD3 R6, P0, R19.reuse, R6, RZ ;  /* 0x0000000613065210 */ /* 0x040fe40007f1e0ff */
[----:B------:R-:W-:-:S03]  /*1b0e0*/  ISETP.GE.AND P3, PT, R19, R20, PT ;  /* 0x000000141300720c */ /* 0x000fc60003f66270 */
[----:B------:R-:W-:Y:S01]  /*1b0f0*/  @P5 IMAD.X R5, RZ, RZ, R5, P0 ;  /* 0x000000ffff055224 */ /* 0x000fe200000e0605 */
[----:B------:R-:W-:-:S03]  /*1b100*/  MOV R13, R0 ;  /* 0x00000000000d7202 */ /* 0x000fc60000000f00 */
[----:B------:R-:W-:-:S06]  /*1b110*/  @P5 IMAD.MOV.U32 R7, RZ, RZ, R5 ;  /* 0x000000ffff075224 */ /* 0x000fcc00078e0005 */
        /* <DEDUP_REMOVED lines=8> */
.L_x_14269:
[----:B------:R-:W-:Y:S01]  /*1b1a0*/  IMAD.MOV.U32 R13, RZ, RZ, R2 ;  /* 0x000000ffff0d7224 */ /* 0x000fe200078e0002 */
[----:B------:R-:W-:Y:S01]  /*1b1b0*/  MOV R12, 0x2 ;  /* 0x00000002000c7802 */ /* 0x000fe20000000f00 */
[----:B------:R-:W-:-:S07]  /*1b1c0*/  IMAD.MOV.U32 R6, RZ, RZ, R14 ;  /* 0x000000ffff067224 */ /* 0x000fce00078e000e */
[----:B------:R-:W-:Y:S05]  /*1b1d0*/  WARPSYNC.COLLECTIVE R15, `(.L_x_14270) ;  /* 0x000000000f087348 */ /* 0x000fea0003c00000 */
[----:B------:R0:W1:Y:S02]  /*1b1e0*/  SHFL.IDX P6, R14, R13, R12, R11 ;  /* 0x0000000c0d0e7389 */ /* 0x00006400000c000b */
[----:B01----:R-:W-:Y:S01]  /*1b1f0*/  ENDCOLLECTIVE ;  /* 0x000000000000791b */ /* 0x003fe20003800000 */
.L_x_14270:
        /* <DEDUP_REMOVED lines=12> */
.L_x_14271:
[----:B------:R-:W-:Y:S02]  /*1b2c0*/  IMAD.MOV.U32 R13, RZ, RZ, R2 ;  /* 0x000000ffff0d7224 */ /* 0x000fe400078e0002 */
[----:B------:R-:W-:Y:S02]  /*1b2d0*/  IMAD.MOV.U32 R12, RZ, RZ, 0x3 ;  /* 0x00000003ff0c7424 */ /* 0x000fe400078e00ff */
[----:B------:R-:W-:-:S07]  /*1b2e0*/  IMAD.MOV.U32 R6, RZ, RZ, R14 ;  /* 0x000000ffff067224 */ /* 0x000fce00078e000e */
[----:B------:R-:W-:Y:S05]  /*1b2f0*/  WARPSYNC.COLLECTIVE R15, `(.L_x_14272) ;  /* 0x000000000f087348 */ /* 0x000fea0003c00000 */
[----:B------:R0:W1:Y:S02]  /*1b300*/  SHFL.IDX P6, R14, R13, R12, R11 ;  /* 0x0000000c0d0e7389 */ /* 0x00006400000c000b */
[----:B01----:R-:W-:Y:S01]  /*1b310*/  ENDCOLLECTIVE ;  /* 0x000000000000791b */ /* 0x003fe20003800000 */
.L_x_14272:
[----:B------:R-:W-:-:S05]  /*1b320*/  @P1 IADD3 R6, P0, R19, R6, RZ ;  /* 0x0000000613061210 */ /* 0x000fca0007f1e0ff */
[----:B------:R-:W-:-:S05]  /*1b330*/  @P1 IMAD.X R5, RZ, RZ, R5, P0 ;  /* 0x000000ffff051224 */ /* 0x000fca00000e0605 */
[----:B------:R-:W-:Y:S01]  /*1b340*/  @P1 MOV R7, R5 ;  /* 0x0000000500071202 */ /* 0x000fe20000000f00 */
[----:B------:R-:W-:-:S04]  /*1b350*/  IMAD.MOV.U32 R13, RZ, RZ, R0 ;  /* 0x000000ffff0d7224 */ /* 0x000fc800078e0000 */
        /* <DEDUP_REMOVED lines=8> */
.L_x_14273:
[----:B------:R-:W-:Y:S01]  /*1b3e0*/  IMAD.MOV.U32 R13, RZ, RZ, R8 ;  /* 0x000000ffff0d7224 */ /* 0x000fe200078e0008 */
[----:B------:R-:W-:Y:S02]  /*1b3f0*/  MOV R12, RZ ;  /* 0x000000ff000c7202 */ /* 0x000fe40000000f00 */
[----:B------:R-:W-:-:S07]  /*1b400*/  MOV R0, R14 ;  /* 0x0000000e00007202 */ /* 0x000fce0000000f00 */
[----:B------:R-:W-:Y:S05]  /*1b410*/  WARPSYNC.COLLECTIVE R15, `(.L_x_14274) ;  /* 0x000000000f087348 */ /* 0x000fea0003c00000 */
[----:B------:R0:W1:Y:S02]  /*1b420*/  SHFL.IDX P6, R14, R13, R12, R11 ;  /* 0x0000000c0d0e7389 */ /* 0x00006400000c000b */
[----:B01----:R-:W-:Y:S01]  /*1b430*/  ENDCOLLECTIVE ;  /* 0x000000000000791b */ /* 0x003fe20003800000 */
.L_x_14274:
[----:B------:R-:W-:-:S05]  /*1b440*/  @P2 IADD3 R0, P0, R19, R0, RZ ;  /* 0x0000000013002210 */ /* 0x000fca0007f1e0ff */
[----:B------:R-:W-:Y:S02]  /*1b450*/  @P2 IMAD.MOV.U32 R6, RZ, RZ, R0 ;  /* 0x000000ffff062224 */ /* 0x000fe400078e0000 */
        /* <DEDUP_REMOVED lines=11> */
.L_x_14275:
[----:B------:R-:W-:Y:S01]  /*1b510*/  IMAD.MOV.U32 R6, RZ, RZ, R14 ;  /* 0x000000ffff067224 */ /* 0x000fe200078e000e */
[----:B------:R-:W-:Y:S06]  /*1b520*/  BRA `(.L_x_14276) ;  /* 0xffffffa800287947 */ /* 0x000fec000383ffff */
.L_x_14147:
[----:B------:R-:W-:Y:S01]  /*1b530*/  IMAD.MOV.U32 R13, RZ, RZ, R0 ;  /* 0x000000ffff0d7224 */ /* 0x000fe200078e0000 */
[----:B------:R-:W-:Y:S01]  /*1b540*/  MOV R12, RZ ;  /* 0x000000ff000c7202 */ /* 0x000fe20000000f00 */
[----:B------:R-:W-:Y:S02]  /*1b550*/  IMAD.MOV.U32 R11, RZ, RZ, 0x1c1f ;  /* 0x00001c1fff0b7424 */ /* 0x000fe400078e00ff */
[----:B------:R-:W-:Y:S02]  /*1b560*/  IMAD.MOV.U32 R15, RZ, RZ, -0x1 ;  /* 0xffffffffff0f7424 */ /* 0x000fe400078e00ff */
[----:B-----5:R-:W-:Y:S02]  /*1b570*/  IMAD R2, R20, R9, RZ ;  /* 0x0000000914027224 */ /* 0x020fe400078e02ff */
[----:B------:R-:W-:-:S07]  /*1b580*/  IMAD R25, R25, 0xc0, R19 ;  /* 0x000000c019197824 */ /* 0x000fce00078e0213 */
[----:B------:R-:W-:Y:S05]  /*1b590*/  WARPSYNC.COLLECTIVE R15, `(.L_x_14277) ;  /* 0x000000000f087348 */ /* 0x000fea0003c00000 */
[----:B------:R0:W1:Y:S02]  /*1b5a0*/  SHFL.IDX P6, R14, R13, R12, R11 ;  /* 0x0000000c0d0e7389 */ /* 0x00006400000c000b */
[----:B01----:R-:W-:Y:S01]  /*1b5b0*/  ENDCOLLECTIVE ;  /* 0x000000000000791b */ /* 0x003fe20003800000 */
.L_x_14277:
[C---:B------:R-:W-:Y:S01]  /*1b5c0*/  VIADD R9, R25.reuse, 0x20 ;  /* 0x0000002019097836 */ /* 0x040fe20000000000 */
[----:B------:R-:W-:Y:S01]  /*1b5d0*/  ISETP.GE.AND P2, PT, R25, R2, PT ;  /* 0x000000021900720c */ /* 0x000fe20003f46270 */
[----:B------:R-:W-:Y:S02]  /*1b5e0*/  IMAD.MOV.U32 R13, RZ, RZ, R4 ;  /* 0x000000ffff0d7224 */ /* 0x000fe400078e0004 */
[----:B------:R-:W-:-:S10]  /*1b5f0*/  IMAD.MOV.U32 R7, RZ, RZ, R14 ;  /* 0x000000ffff077224 */ /* 0x000fd400078e000e */
[----:B------:R-:W-:Y:S05]  /*1b600*/  WARPSYNC.COLLECTIVE R15, `(.L_x_14278) ;  /* 0x000000000f087348 */ /* 0x000fea0003c00000 */
[----:B------:R0:W1:Y:S02]  /*1b610*/  SHFL.IDX P6, R14, R13, R12, R11 ;  /* 0x0000000c0d0e7389 */ /* 0x00006400000c000b */
[----:B01----:R-:W-:Y:S01]  /*1b620*/  ENDCOLLECTIVE ;  /* 0x000000000000791b */ /* 0x003fe20003800000 */
.L_x_14278:
[----:B------:R-:W-:Y:S02]  /*1b630*/  IMAD.MOV.U32 R13, RZ, RZ, R0 ;  /* 0x000000ffff0d7224 */ /* 0x000fe400078e0000 */
[----:B------:R-:W-:Y:S01]  /*1b640*/  IMAD.MOV.U32 R12, RZ, RZ, 0x1 ;  /* 0x00000001ff0c7424 */ /* 0x000fe200078e00ff */
[----:B------:R-:W-:-:S07]  /*1b650*/  MOV R6, R14 ;  /* 0x0000000e00067202 */ /* 0x000fce0000000f00 */
[----:B------:R-:W-:Y:S05]  /*1b660*/  WARPSYNC.COLLECTIVE R15, `(.L_x_14279) ;  /* 0x000000000f087348 */ /* 0x000fea0003c00000 */
[----:B------:R0:W1:Y:S02]  /*1b670*/  SHFL.IDX P6, R14, R13, R12, R11 ;  /* 0x0000000c0d0e7389 */ /* 0x00006400000c000b */
[----:B01----:R-:W-:Y:S01]  /*1b680*/  ENDCOLLECTIVE ;  /* 0x000000000000791b */ /* 0x003fe20003800000 */
.L_x_14279:
[----:B------:R-:W-:-:S05]  /*1b690*/  @!P2 IADD3 R6, P1, R18, R6, RZ ;  /* 0x000000061206a210 */ /* 0x000fca0007f3e0ff */
[----:B------:R-:W-:Y:S01]  /*1b6a0*/  @!P2 IMAD.X R7, RZ, RZ, R7, P1 ;  /* 0x000000ffff07a224 */ /* 0x000fe200008e0607 */
[----:B------:R-:W-:-:S04]  /*1b6b0*/  ISETP.GE.AND P1, PT, R9, R2, PT ;  /* 0x000000020900720c */ /* 0x000fc80003f26270 */
[----:B------:R-:W-:Y:S01]  /*1b6c0*/  @!PT LDS RZ, [RZ] ;  /* 0x00000000fffff984 */ /* 0x000fe20000000800 */
[----:B------:R-:W-:Y:S01]  /*1b6d0*/  @!PT LDS RZ, [RZ] ;  /* 0x00000000fffff984 */ /* 0x000fe20000000800 */
[----:B------:R-:W-:Y:S01]  /*1b6e0*/  @!PT LDS RZ, [RZ] ;  /* 0x00000000fffff984 */ /* 0x000fe20000000800 */
[----:B------:R0:W-:Y:S01]  /*1b6f0*/  @!P2 LDGSTS.E.BYPASS.LTC128B.128 [R10+0xb000], desc[UR40][R6.64], !P0 ;  /* 0x0b000000060aafae */ /* 0x0001e2000c101d68 */
[----:B------:R-:W-:Y:S01]  /*1b700*/  IMAD.MOV.U32 R13, RZ, RZ, R4 ;  /* 0x000000ffff0d7224 */ /* 0x000fe200078e0004 */
[----:B0-----:R-:W-:-:S07]  /*1b710*/  MOV R6, R14 ;  /* 0x0000000e00067202 */ /* 0x001fce0000000f00 */
[----:B------:R-:W-:Y:S05]  /*1b720*/  WARPSYNC.COLLECTIVE R15, `(.L_x_14280) ;  /* 0x000000000f087348 */ /* 0x000fea0003c00000 */
[----:B------:R0:W1:Y:S02]  /*1b730*/  SHFL.IDX P6, R14, R13, R12, R11 ;  /* 0x0000000c0d0e7389 */ /* 0x00006400000c000b */
[----:B01----:R-:W-:Y:S01]  /*1b740*/  ENDCOLLECTIVE ;  /* 0x000000000000791b */ /* 0x003fe20003800000 */
.L_x_14280:
[----:B------:R-:W-:Y:S01]  /*1b750*/  MOV R13, R0 ;  /* 0x00000000000d7202 */ /* 0x000fe20000000f00 */
[----:B------:R-:W-:Y:S02]  /*1b760*/  IMAD.MOV.U32 R12, RZ, RZ, 0x2 ;  /* 0x00000002ff0c7424 */ /* 0x000fe400078e00ff */
[----:B------:R-:W-:-:S07]  /*1b770*/  IMAD.MOV.U32 R7, RZ, RZ, R14 ;  /* 0x000000ffff077224 */ /* 0x000fce00078e000e */
[----:B------:R-:W-:Y:S05]  /*1b780*/  WARPSYNC.COLLECTIVE R15, `(.L_x_14281) ;  /* 0x000000000f087348 */ /* 0x000fea0003c00000 */
[----:B------:R0:W1:Y:S02]  /*1b790*/  SHFL.IDX P6, R14, R13, R12, R11 ;  /* 0x0000000c0d0e7389 */ /* 0x00006400000c000b */
[----:B01----:R-:W-:Y:S01]  /*1b7a0*/  ENDCOLLECTIVE ;  /* 0x000000000000791b */ /* 0x003fe20003800000 */
.L_x_14281:
        /* <DEDUP_REMOVED lines=16> */
.L_x_14282:
[----:B------:R-:W-:Y:S02]  /*1b8b0*/  IMAD.MOV.U32 R13, RZ, RZ, R0 ;  /* 0x000000ffff0d7224 */ /* 0x000fe400078e0000 */
[----:B------:R-:W-:Y:S02]  /*1b8c0*/  IMAD.MOV.U32 R12, RZ, RZ, 0x3 ;  /* 0x00000003ff0c7424 */ /* 0x000fe400078e00ff */
[----:B------:R-:W-:-:S07]  /*1b8d0*/  IMAD.MOV.U32 R7, RZ, RZ, R14 ;  /* 0x000000ffff077224 */ /* 0x000fce00078e000e */
[----:B------:R-:W-:Y:S05]  /*1b8e0*/  WARPSYNC.COLLECTIVE R15, `(.L_x_14283) ;  /* 0x000000000f087348 */ /* 0x000fea0003c00000 */
[----:B------:R0:W1:Y:S02]  /*1b8f0*/  SHFL.IDX P6, R14, R13, R12, R11 ;  /* 0x0000000c0d0e7389 */ /* 0x00006400000c000b */
[----:B01----:R-:W-:Y:S01]  /*1b900*/  ENDCOLLECTIVE ;  /* 0x000000000000791b */ /* 0x003fe20003800000 */
.L_x_14283:
[----:B------:R-:W-:-:S04]  /*1b910*/  @!P1 IADD3 R7, P2, R18, R7, RZ ;  /* 0x0000000712079210 */ /* 0x000fc80007f5e0ff */
[----:B------:R-:W-:-:S04]  /*1b920*/  @!P1 IADD3.X R6, RZ, R6, RZ, P2, !PT ;  /* 0x00000006ff069210 */ /* 0x000fc800017fe4ff */
[----:B------:R-:W-:Y:S01]  /*1b930*/  @!P1 LOP3.LUT R7, R7, R6, RZ, 0x3c, !PT ;  /* 0x0000000607079212 */ /* 0x000fe200078e3cff */
[----:B------:R-:W-:-:S03]  /*1b940*/  IMAD.MOV.U32 R13, RZ, RZ, R4 ;  /* 0x000000ffff0d7224 */ /* 0x000fc600078e0004 */
[----:B------:R-:W-:Y:S01]  /*1b950*/  @!P1 LOP3.LUT R6, R7, R6, RZ, 0x3c, !PT ;  /* 0x0000000607069212 */ /* 0x000fe200078e3cff */
[----:B------:R-:W-:-:S03]  /*1b960*/  VIADD R4, R25, 0x60 ;  /* 0x0000006019047836 */ /* 0x000fc60000000000 */
[----:B------:R-:W-:Y:S01]  /*1b970*/  @!P1 LOP3.LUT R7, R7, R6, RZ, 0x3c, !PT ;  /* 0x0000000607079212 */ /* 0x000fe200078e3cff */
[----:B------:R-:W-:-:S04]  /*1b980*/  IMAD.MOV.U32 R0, RZ, RZ, R14 ;  /* 0x000000ffff007224 */ /* 0x000fc800078e000e */
[----:B------:R-:W-:Y:S01]  /*1b990*/  @!PT LDS RZ, [RZ] ;  /* 0x00000000fffff984 */ /* 0x000fe20000000800 */
[----:B------:R-:W-:Y:S01]  /*1b9a0*/  @!PT LDS RZ, [RZ] ;  /* 0x00000000fffff984 */ /* 0x000fe20000000800 */
[----:B------:R-:W-:Y:S01]  /*1b9b0*/  @!PT LDS RZ, [RZ] ;  /* 0x00000000fffff984 */ /* 0x000fe20000000800 */
[----:B------:R0:W-:Y:S01]  /*1b9c0*/  @!P1 LDGSTS.E.BYPASS.LTC128B.128 [R10+0xc000], desc[UR40][R6.64], !P0 ;  /* 0x0c000000060a9fae */ /* 0x0001e2000c101d68 */
[----:B------:R-:W-:-:S13]  /*1b9d0*/  ISETP.GE.AND P1, PT, R4, R2, PT ;  /* 0x000000020400720c */ /* 0x000fda0003f26270 */
[----:B0-----:R-:W-:Y:S05]  /*1b9e0*/  WARPSYNC.COLLECTIVE R15, `(.L_x_14284) ;  /* 0x000000000f087348 */ /* 0x001fea0003c00000 */
[----:B------:R1:W2:Y:S02]  /*1b9f0*/  SHFL.IDX P6, R14, R13, R12, R11 ;  /* 0x0000000c0d0e7389 */ /* 0x0002a400000c000b */
[----:B012---:R-:W-:Y:S01]  /*1ba00*/  ENDCOLLECTIVE ;  /* 0x000000000000791b */ /* 0x007fe20003800000 */
.L_x_14284:
[----:B------:R-:W-:Y:S02]  /*1ba10*/  IMAD.MOV.U32 R13, RZ, RZ, R3 ;  /* 0x000000ffff0d7224 */ /* 0x000fe400078e0003 */
[----:B------:R-:W-:Y:S01]  /*1ba20*/  IMAD.MOV.U32 R12, RZ, RZ, RZ ;  /* 0x000000ffff0c7224 */ /* 0x000fe200078e00ff */
[----:B------:R-:W-:-:S07]  /*1ba30*/  MOV R6, R14 ;  /* 0x0000000e00067202 */ /* 0x000fce0000000f00 */
[----:B------:R-:W-:Y:S05]  /*1ba40*/  WARPSYNC.COLLECTIVE R15, `(.L_x_14285) ;  /* 0x000000000f087348 */ /* 0x000fea0003c00000 */
[----:B------:R0:W1:Y:S02]  /*1ba50*/  SHFL.IDX P6, R14, R13, R12, R11 ;  /* 0x0000000c0d0e7389 */ /* 0x00006400000c000b */
[----:B01----:R-:W-:Y:S01]  /*1ba60*/  ENDCOLLECTIVE ;  /* 0x000000000000791b */ /* 0x003fe20003800000 */
.L_x_14285:
[----:B------:R-:W-:-:S05]  /*1ba70*/  @!P1 IADD3 R6, P3, R18, R6, RZ ;  /* 0x0000000612069210 */ /* 0x000fca0007f7e0ff */
[----:B------:R-:W-:-:S05]  /*1ba80*/  @!P1 IMAD.X R7, RZ, RZ, R0, P3 ;  /* 0x000000ffff079224 */ /* 0x000fca00018e0600 */
[----:B------:R-:W-:Y:S01]  /*1ba90*/  @!PT LDS RZ, [RZ] ;  /* 0x00000000fffff984 */ /* 0x000fe20000000800 */
[----:B------:R-:W-:Y:S01]  /*1baa0*/  @!PT LDS RZ, [RZ] ;  /* 0x00000000fffff984 */ /* 0x000fe20000000800 */
[----:B------:R-:W-:Y:S01]  /*1bab0*/  @!PT LDS RZ, [RZ] ;  /* 0x00000000fffff984 */ /* 0x000fe20000000800 */
[----:B------:R0:W-:Y:S01]  /*1bac0*/  @!P1 LDGSTS.E.BYPASS.LTC128B.128 [R10+0xc800], desc[UR40][R6.64], !P0 ;  /* 0x0c800000060a9fae */ /* 0x0001e2000c101d68 */
[----:B------:R-:W-:Y:S01]  /*1bad0*/  IMAD.MOV.U32 R13, RZ, RZ, R5 ;  /* 0x000000ffff0d7224 */ /* 0x000fe200078e0005 */
[----:B------:R-:W-:Y:S01]  /*1bae0*/  MOV R4, R14 ;  /* 0x0000000e00047202 */ /* 0x000fe20000000f00 */
[----:B0-----:R-:W-:-:S07]  /*1baf0*/  VIADD R6, R25, 0x80 ;  /* 0x0000008019067836 */ /* 0x001fce0000000000 */
[----:B------:R-:W-:Y:S05]  /*1bb00*/  WARPSYNC.COLLECTIVE R15, `(.L_x_14286) ;  /* 0x000000000f087348 */ /* 0x000fea0003c00000 */
[----:B------:R0:W1:Y:S02]  /*1bb10*/  SHFL.IDX P6, R14, R13, R12, R11 ;  /* 0x0000000c0d0e7389 */ /* 0x00006400000c000b */
[----:B01----:R-:W-:Y:S01]  /*1bb20*/  ENDCOLLECTIVE ;  /* 0x000000000000791b */ /* 0x003fe20003800000 */
.L_x_14286:
[----:B------:R-:W-:Y:S01]  /*1bb30*/  ISETP.GE.AND P1, PT, R6, R2, PT ;  /* 0x000000020600720c */ /* 0x000fe20003f26270 */
[----:B------:R-:W-:Y:S02]  /*1bb40*/  IMAD.MOV.U32 R13, RZ, RZ, R3 ;  /* 0x000000ffff0d7224 */ /* 0x000fe400078e0003 */
[----:B------:R-:W-:Y:S02]  /*1bb50*/  IMAD.MOV.U32 R12, RZ, RZ, 0x1 ;  /* 0x00000001ff0c7424 */ /* 0x000fe400078e00ff */
[----:B------:R-:W-:-:S08]  /*1bb60*/  IMAD.MOV.U32 R0, RZ, RZ, R14 ;  /* 0x000000ffff007224 */ /* 0x000fd000078e000e */
[----:B------:R-:W-:Y:S05]  /*1bb70*/  WARPSYNC.COLLECTIVE R15, `(.L_x_14287) ;  /* 0x000000000f087348 */ /* 0x000fea0003c00000 */
[----:B------:R0:W1:Y:S02]  /*1bb80*/  SHFL.IDX P6, R14, R13, R12, R11 ;  /* 0x0000000c0d0e7389 */ /* 0x00006400000c000b */
[----:B01----:R-:W-:Y:S01]  /*1bb90*/  ENDCOLLECTIVE ;  /* 0x000000000000791b */ /* 0x003fe20003800000 */
.L_x_14287:
[----:B------:R-:W-:-:S04]  /*1bba0*/  @!P1 IADD3 R0, P3, R18, R0, RZ ;  /* 0x0000000012009210 */ /* 0x000fc80007f7e0ff */
[----:B------:R-:W-:Y:S01]  /*1bbb0*/  @!P1 MOV R6, R0 ;  /* 0x0000000000069202 */ /* 0x000fe20000000f00 */
        /* <DEDUP_REMOVED lines=11> */
.L_x_14288:
[----:B------:R-:W-:Y:S01]  /*1bc70*/  IMAD.MOV.U32 R5, RZ, RZ, R14 ;  /* 0x000000ffff057224 */ /* 0x000fe200078e000e */
[----:B------:R-:W-:Y:S06]  /*1bc80*/  BRA `(.L_x_14289) ;  /* 0xffffffac00307947 */ /* 0x000fec000383ffff */
.L_x_14150:
[----:B-1----:R1:W2:Y:S02]  /*1bc90*/  SYNCS.PHASECHK.TRANS64.TRYWAIT P0, [R17+URZ+0x13220], R0 ;  /* 0x01322000110075a7 */ /* 0x0022a4000800017f */
[----:B--2---:R-:W-:Y:S05]  /*1bca0*/  @!P0 NANOSLEEP.SYNCS 0x989680 ;  /* 0x009896800000895d */ /* 0x004fea0003900000 */
[----:B------:R-:W2:Y:S02]  /*1bcb0*/  @!P0 SYNCS.PHASECHK.TRANS64 P0, [R17+URZ+0x13220], R0 ;  /* 0x01322000110085a7 */ /* 0x000ea4000800007f */
[----:B--2---:R-:W-:Y:S05]  /*1bcc0*/  @!P0 BRA `(.L_x_14150) ;  /* 0xfffffffc00f08947 */ /* 0x004fea000383ffff */
[----:B------:R-:W-:Y:S05]  /*1bcd0*/  BRA `(.L_x_14290) ;  /* 0xffffffac008c7947 */ /* 0x000fea000383ffff */
.L_x_14154:
[----:B0-----:R-:W2:Y:S02]  /*1bce0*/  LDL R2, [R1+0x4] ;  /* 0x0000040001027983 */ /* 0x001ea40000100800 */
[----:B--2---:R0:W1:Y:S02]  /*1bcf0*/  SYNCS.PHASECHK.TRANS64.TRYWAIT P0, [R6+URZ+0x13280], R2 ;  /* 0x01328002060075a7 */ /* 0x004064000800017f */
[----:B-1----:R-:W-:Y:S05]  /*1bd00*/  @!P0 NANOSLEEP.SYNCS 0x989680 ;  /* 0x009896800000895d */ /* 0x002fea0003900000 */
[----:B------:R-:W1:Y:S02]  /*1bd10*/  @!P0 SYNCS.PHASECHK.TRANS64 P0, [R6+URZ+0x13280], R2 ;  /* 0x01328002060085a7 */ /* 0x000e64000800007f */
[----:B-1----:R-:W-:Y:S05]  /*1bd20*/  @!P0 BRA `(.L_x_14154) ;  /* 0xfffffffc00ec8947 */ /* 0x002fea000383ffff */
[----:B------:R-:W-:Y:S05]  /*1bd30*/  BRA `(.L_x_14291) ;  /* 0xffffffb000dc7947 */ /* 0x000fea000383ffff */
.L_x_14155:
[----:B------:R-:W-:Y:S01]  /*1bd40*/  BSSY B0, `(.L_x_14292) ;  /* 0x0000008000007945 */ /* 0x000fe20003800000 */
[----:B------:R-:W-:Y:S01]  /*1bd50*/  IMAD.MOV.U32 R13, RZ, RZ, R5 ;  /* 0x000000ffff0d7224 */ /* 0x000fe200078e0005 */
[----:B------:R-:W-:Y:S01]  /*1bd60*/  MOV R15, 0xffffffff ;  /* 0xffffffff000f7802 */ /* 0x000fe20000000f00 */
[----:B------:R-:W-:Y:S02]  /*1bd70*/  IMAD.MOV.U32 R12, RZ, RZ, RZ ;  /* 0x000000ffff0c7224 */ /* 0x000fe400078e00ff */
[----:B------:R-:W-:-:S07]  /*1bd80*/  IMAD.MOV.U32 R11, RZ, RZ, 0x1c1f ;  /* 0x00001c1fff0b7424 */ /* 0x000fce00078e00ff */
[----:B------:R-:W-:Y:S05]  /*1bd90*/  WARPSYNC.COLLECTIVE R15, `(.L_x_14293) ;  /* 0x000000000f087348 */ /* 0x000fea0003c00000 */
[----:B------:R0:W1:Y:S02]  /*1bda0*/  SHFL.IDX P6, R14, R13, R12, R11 ;  /* 0x0000000c0d0e7389 */ /* 0x00006400000c000b */
[----:B01----:R-:W-:Y:S01]  /*1bdb0*/  ENDCOLLECTIVE ;  /* 0x000000000000791b */ /* 0x003fe20003800000 */
.L_x_14293:
[----:B------:R-:W-:Y:S05]  /*1bdc0*/  BSYNC B0 ;  /* 0x0000000000007941 */ /* 0x000fea0003800000 */
.L_x_14292:
[----:B------:R-:W0:Y:S01]  /*1bdd0*/  S2R R2, SR_TID.X ;  /* 0x0000000000027919 */ /* 0x000e220000002100 */
[----:B------:R-:W-:Y:S01]  /*1bde0*/  IMAD.MOV.U32 R13, RZ, RZ, R4 ;  /* 0x000000ffff0d7224 */ /* 0x000fe200078e0004 */
[----:B------:R-:W-:Y:S01]  /*1bdf0*/  MOV R15, 0xffffffff ;  /* 0xffffffff000f7802 */ /* 0x000fe20000000f00 */
[----:B------:R-:W-:Y:S02]  /*1be00*/  IMAD.MOV.U32 R12, RZ, RZ, RZ ;  /* 0x000000ffff0c7224 */ /* 0x000fe400078e00ff */
[----:B------:R-:W-:Y:S02]  /*1be10*/  IMAD.MOV.U32 R11, RZ, RZ, 0x1c1f ;  /* 0x00001c1fff0b7424 */ /* 0x000fe400078e00ff */
[----:B------:R-:W-:Y:S02]  /*1be20*/  IMAD.MOV.U32 R3, RZ, RZ, R14 ;  /* 0x000000ffff037224 */ /* 0x000fe400078e000e */
[----:B------:R-:W-:-:S07]  /*1be30*/  IMAD.IADD R7, R17, 0x1, R7 ;  /* 0x0000000111077824 */ /* 0x000fce00078e0207 */
[----:B0-----:R-:W-:Y:S05]  /*1be40*/  WARPSYNC.COLLECTIVE R15, `(.L_x_14294) ;  /* 0x000000000f087348 */ /* 0x001fea0003c00000 */
[----:B------:R1:W2:Y:S02]  /*1be50*/  SHFL.IDX P6, R14, R13, R12, R11 ;  /* 0x0000000c0d0e7389 */ /* 0x0002a400000c000b */
[----:B012---:R-:W-:Y:S01]  /*1be60*/  ENDCOLLECTIVE ;  /* 0x000000000000791b */ /* 0x007fe20003800000 */
.L_x_14294:
[----:B------:R-:W-:Y:S01]  /*1be70*/  MOV R13, R5 ;  /* 0x00000005000d7202 */ /* 0x000fe20000000f00 */
        /* <DEDUP_REMOVED lines=10> */
.L_x_14295:
        /* <DEDUP_REMOVED lines=10> */
.L_x_14296:
[----:B------:R-:W-:Y:S02]  /*1bfc0*/  IMAD.MOV.U32 R13, RZ, RZ, R5 ;  /* 0x000000ffff0d7224 */ /* 0x000fe400078e0005 */
[----:B------:R-:W-:Y:S01]  /*1bfd0*/  IMAD.MOV.U32 R12, RZ, RZ, 0x2 ;  /* 0x00000002ff0c7424 */ /* 0x000fe200078e00ff */
[----:B------:R-:W-:Y:S01]  /*1bfe0*/  SHF.L.U32 R15, R2, 0x4, RZ ;  /* 0x00000004020f7819 */ /* 0x000fe200000006ff */
[----:B------:R-:W-:-:S03]  /*1bff0*/  IMAD.MOV.U32 R2, RZ, RZ, R14 ;  /* 0x000000ffff027224 */ /* 0x000fc600078e000e */
[----:B------:R-:W-:-:S04]  /*1c000*/  LOP3.LUT R15, R15, 0x30, RZ, 0xc0, !PT ;  /* 0x000000300f0f7812 */ /* 0x000fc800078ec0ff */
[----:B------:R-:W-:Y:S02]  /*1c010*/  IADD3 R2, P0, R15, R2, RZ ;  /* 0x000000020f027210 */ /* 0x000fe40007f1e0ff */
[----:B------:R-:W-:-:S03]  /*1c020*/  MOV R15, 0xffffffff ;  /* 0xffffffff000f7802 */ /* 0x000fc60000000f00 */
[----:B------:R-:W-:-:S08]  /*1c030*/  IMAD.X R3, RZ, RZ, R3, P0 ;  /* 0x000000ffff037224 */ /* 0x000fd000000e0603 */
[----:B------:R-:W-:Y:S05]  /*1c040*/  WARPSYNC.COLLECTIVE R15, `(.L_x_14297) ;  /* 0x000000000f087348 */ /* 0x000fea0003c00000 */
[----:B------:R0:W1:Y:S02]  /*1c050*/  SHFL.IDX P6, R14, R13, R12, R11 ;  /* 0x0000000c0d0e7389 */ /* 0x00006400000c000b */
[----:B01----:R-:W-:Y:S01]  /*1c060*/  ENDCOLLECTIVE ;  /* 0x000000000000791b */ /* 0x003fe20003800000 */
.L_x_14297:
        /* <DEDUP_REMOVED lines=10> */
.L_x_14298:
        /* <DEDUP_REMOVED lines=11> */
.L_x_14299:
[----:B------:R-:W-:Y:S01]  /*1c1c0*/  @!PT LDS RZ, [RZ] ;  /* 0x00000000fffff984 */ /* 0x000fe20000000800 */
[----:B------:R-:W-:Y:S01]  /*1c1d0*/  @!PT LDS RZ, [RZ] ;  /* 0x00000000fffff984 */ /* 0x000fe20000000800 */
[----:B------:R-:W-:Y:S01]  /*1c1e0*/  @!PT LDS RZ, [RZ] ;  /* 0x00000000fffff984 */ /* 0x000fe20000000800 */
[----:B------:R0:W-:Y:S01]  /*1c1f0*/  LDGSTS.E.BYPASS.LTC128B.128 [R7+0x7000], desc[UR40][R2.64], !P2 ;  /* 0x0700000002077fae */ /* 0x0001e2000d101d68 */
[----:B------:R-:W-:Y:S01]  /*1c200*/  MOV R13, R4 ;  /* 0x00000004000d7202 */ /* 0x000fe20000000f00 */
[----:B0-----:R-:W0:Y:S01]  /*1c210*/  S2R R3, SR_TID.X ;  /* 0x0000000000037919 */ /* 0x001e220000002100 */
[----:B------:R-:W-:-:S07]  /*1c220*/  IMAD.MOV.U32 R5, RZ, RZ, R14 ;  /* 0x000000ffff057224 */ /* 0x000fce00078e000e */
[----:B0-----:R-:W-:Y:S05]  /*1c230*/  WARPSYNC.COLLECTIVE R15, `(.L_x_14300) ;  /* 0x000000000f087348 */ /* 0x001fea0003c00000 */
[----:B------:R1:W2:Y:S02]  /*1c240*/  SHFL.IDX P6, R14, R13, R12, R11 ;  /* 0x0000000c0d0e7389 */ /* 0x0002a400000c000b */
[----:B012---:R-:W-:Y:S01]  /*1c250*/  ENDCOLLECTIVE ;  /* 0x000000000000791b */ /* 0x007fe20003800000 */
.L_x_14300:
[----:B------:R-:W-:Y:S01]  /*1c260*/  IMAD.MOV.U32 R13, RZ, RZ, R18 ;  /* 0x000000ffff0d7224 */ /* 0x000fe200078e0012 */
[----:B------:R-:W-:Y:S01]  /*1c270*/  MOV R12, RZ ;  /* 0x000000ff000c7202 */ /* 0x000fe20000000f00 */
[----:B------:R-:W-:Y:S02]  /*1c280*/  IMAD.SHL.U32 R3, R3, 0x10, RZ ;  /* 0x0000001003037824 */ /* 0x000fe400078e00ff */
[----:B------:R-:W-:-:S07]  /*1c290*/  IMAD.MOV.U32 R2, RZ, RZ, R14 ;  /* 0x000000ffff027224 */ /* 0x000fce00078e000e */
[----:B------:R-:W-:Y:S05]  /*1c2a0*/  WARPSYNC.COLLECTIVE R15, `(.L_x_14301) ;  /* 0x000000000f087348 */ /* 0x000fea0003c00000 */
[----:B------:R0:W1:Y:S02]  /*1c2b0*/  SHFL.IDX P6, R14, R13, R12, R11 ;  /* 0x0000000c0d0e7389 */ /* 0x00006400000c000b */
[----:B01----:R-:W-:Y:S01]  /*1c2c0*/  ENDCOLLECTIVE ;  /* 0x000000000000791b */ /* 0x003fe20003800000 */
.L_x_14301:
[----:B------:R-:W-:-:S04]  /*1c2d0*/  LOP3.LUT R3, R3, 0x30, RZ, 0xc0, !PT ;  /* 0x0000003003037812 */ /* 0x000fc800078ec0ff */
[----:B------:R-:W-:-:S05]  /*1c2e0*/  IADD3 R2, P0, R3, R2, RZ ;  /* 0x0000000203027210 */ /* 0x000fca0007f1e0ff */
[----:B------:R-:W-:Y:S02]  /*1c2f0*/  IMAD.X R3, RZ, RZ, R5, P0 ;  /* 0x000000ffff037224 */ /* 0x000fe400000e0605 */
[----:B------:R-:W-:-:S03]  /*1c300*/  IMAD.MOV.U32 R13, RZ, RZ, R19 ;  /* 0x000000ffff0d7224 */ /* 0x000fc600078e0013 */
        /* <DEDUP_REMOVED lines=8> */
.L_x_14302:
[----:B------:R-:W-:Y:S01]  /*1c390*/  IMAD.MOV.U32 R2, RZ, RZ, R14 ;  /* 0x000000ffff027224 */ /* 0x000fe200078e000e */
[----:B------:R-:W-:Y:S06]  /*1c3a0*/  BRA `(.L_x_14303) ;  /* 0xffffffb000507947 */ /* 0x000fec000383ffff */
.L_x_14160:
[----:B--2---:R-:W2:Y:S02]  /*1c3b0*/  LDL R2, [R1+0x4] ;  /* 0x0000040001027983 */ /* 0x004ea40000100800 */
[----:B--2---:R2:W3:Y:S02]  /*1c3c0*/  SYNCS.PHASECHK.TRANS64.TRYWAIT P0, [R6+URZ+0x13240], R2 ;  /* 0x01324002060075a7 */ /* 0x0044e4000800017f */
[----:B---3--:R-:W-:Y:S05]  /*1c3d0*/  @!P0 NANOSLEEP.SYNCS 0x989680 ;  /* 0x009896800000895d */ /* 0x008fea0003900000 */
[----:B------:R-:W3:Y:S02]  /*1c3e0*/  @!P0 SYNCS.PHASECHK.TRANS64 P0, [R6+URZ+0x13240], R2 ;  /* 0x01324002060085a7 */ /* 0x000ee4000800007f */
[----:B---3--:R-:W-:Y:S05]  /*1c3f0*/  @!P0 BRA `(.L_x_14160) ;  /* 0xfffffffc00ec8947 */ /* 0x008fea000383ffff */
[----:B------:R-:W-:Y:S05]  /*1c400*/  BRA `(.L_x_14304) ;  /* 0xffffffb000ac7947 */ /* 0x000fea000383ffff */
.L_x_14161:
        /* <DEDUP_REMOVED lines=8> */
.L_x_14306:
[----:B------:R-:W-:Y:S05]  /*1c490*/  BSYNC B0 ;  /* 0x0000000000007941 */ /* 0x000fea0003800000 */
.L_x_14305:
        /* <DEDUP_REMOVED lines=8> */
.L_x_14307:
[----:B------:R-:W-:Y:S01]  /*1c520*/  MOV R13, R8 ;  /* 0x00000008000d7202 */ /* 0x000fe20000000f00 */
[----:B------:R-:W-:Y:S02]  /*1c530*/  IMAD.MOV.U32 R12, RZ, RZ, 0x1 ;  /* 0x00000001ff0c7424 */ /* 0x000fe400078e00ff */
[----:B------:R-:W-:-:S07]  /*1c540*/  IMAD.MOV.U32 R2, RZ, RZ, R14 ;  /* 0x000000ffff027224 */ /* 0x000fce00078e000e */
[----:B------:R-:W-:Y:S05]  /*1c550*/  WARPSYNC.COLLECTIVE R15, `(.L_x_14308) ;  /* 0x000000000f087348 */ /* 0x000fea0003c00000 */
[----:B------:R0:W1:Y:S02]  /*1c560*/  SHFL.IDX P6, R14, R13, R12, R11 ;  /* 0x0000000c0d0e7389 */ /* 0x00006400000c000b */
[----:B01----:R-:W-:Y:S01]  /*1c570*/  ENDCOLLECTIVE ;  /* 0x000000000000791b */ /* 0x003fe20003800000 */
.L_x_14308:
        /* <DEDUP_REMOVED lines=11> */
.L_x_14309:
[----:B------:R-:W-:Y:S02]  /*1c630*/  IMAD.MOV.U32 R13, RZ, RZ, R8 ;  /* 0x000000ffff0d7224 */ /* 0x000fe400078e0008 */
[----:B------:R-:W-:Y:S02]  /*1c640*/  IMAD.MOV.U32 R12, RZ, RZ, 0x2 ;  /* 0x00000002ff0c7424 */ /* 0x000fe400078e00ff */
[----:B------:R-:W-:-:S07]  /*1c650*/  IMAD.MOV.U32 R2, RZ, RZ, R14 ;  /* 0x000000ffff027224 */ /* 0x000fce00078e000e */
[----:B------:R-:W-:Y:S05]  /*1c660*/  WARPSYNC.COLLECTIVE R15, `(.L_x_14310) ;  /* 0x000000000f087348 */ /* 0x000fea0003c00000 */
[----:B------:R0:W1:Y:S02]  /*1c670*/  SHFL.IDX P6, R14, R13, R12, R11 ;  /* 0x0000000c0d0e7389 */ /* 0x00006400000c000b */
[----:B01----:R-:W-:Y:S01]  /*1c680*/  ENDCOLLECTIVE ;  /* 0x000000000000791b */ /* 0x003fe20003800000 */
.L_x_14310:
        /* <DEDUP_REMOVED lines=11> */
.L_x_14311:
[----:B------:R-:W-:Y:S02]  /*1c740*/  IMAD.MOV.U32 R13, RZ, RZ, R8 ;  /* 0x000000ffff0d7224 */ /* 0x000fe400078e0008 */
[----:B------:R-:W-:Y:S01]  /*1c750*/  IMAD.MOV.U32 R12, RZ, RZ, 0x3 ;  /* 0x00000003ff0c7424 */ /* 0x000fe200078e00ff */
[----:B------:R-:W-:-:S07]  /*1c760*/  MOV R2, R14 ;  /* 0x0000000e00027202 */ /* 0x000fce0000000f00 */
[----:B------:R-:W-:Y:S05]  /*1c770*/  WARPSYNC.COLLECTIVE R15, `(.L_x_14312) ;  /* 0x000000000f087348 */ /* 0x000fea0003c00000 */
[----:B------:R0:W1:Y:S02]  /*1c780*/  SHFL.IDX P6, R14, R13, R12, R11 ;  /* 0x0000000c0d0e7389 */ /* 0x00006400000c000b */
[----:B01----:R-:W-:Y:S01]  /*1c790*/  ENDCOLLECTIVE ;  /* 0x000000000000791b */ /* 0x003fe20003800000 */
.L_x_14312:
        /* <DEDUP_REMOVED lines=11> */
.L_x_14313:
[----:B------:R-:W-:Y:S02]  /*1c850*/  IMAD.MOV.U32 R13, RZ, RZ, R4 ;  /* 0x000000ffff0d7224 */ /* 0x000fe400078e0004 */
[----:B------:R-:W-:Y:S02]  /*1c860*/  IMAD.MOV.U32 R12, RZ, RZ, RZ ;  /* 0x000000ffff0c7224 */ /* 0x000fe400078e00ff */
[----:B------:R-:W-:-:S07]  /*1c870*/  IMAD.MOV.U32 R2, RZ, RZ, R14 ;  /* 0x000000ffff027224 */ /* 0x000fce00078e000e */
[----:B------:R-:W-:Y:S05]  /*1c880*/  WARPSYNC.COLLECTIVE R15, `(.L_x_14314) ;  /* 0x000000000f087348 */ /* 0x000fea0003c00000 */
[----:B------:R0:W1:Y:S02]  /*1c890*/  SHFL.IDX P6, R14, R13, R12, R11 ;  /* 0x0000000c0d0e7389 */ /* 0x00006400000c000b */
[----:B01----:R-:W-:Y:S01]  /*1c8a0*/  ENDCOLLECTIVE ;  /* 0x000000000000791b */ /* 0x003fe20003800000 */
.L_x_14314:
        /* <DEDUP_REMOVED lines=11> */
.L_x_14315:
[----:B------:R-:W-:Y:S01]  /*1c960*/  IMAD.MOV.U32 R2, RZ, RZ, R14 ;  /* 0x000000ffff027224 */ /* 0x000fe200078e000e */
[----:B------:R-:W-:Y:S06]  /*1c970*/  BRA `(.L_x_14316) ;  /* 0xffffffb0003c7947 */ /* 0x000fec000383ffff */
.L_x_14166:
[----:B0-----:R0:W3:Y:S02]  /*1c980*/  SYNCS.PHASECHK.TRANS64.TRYWAIT P2, [R2+URZ+0x13270], R0 ;  /* 0x01327000020075a7 */ /* 0x0010e4000804017f */
[----:B---3--:R-:W-:Y:S05]  /*1c990*/  @!P2 NANOSLEEP.SYNCS 0x989680 ;  /* 0x009896800000a95d */ /* 0x008fea0003900000 */
[----:B------:R-:W3:Y:S02]  /*1c9a0*/  @!P2 SYNCS.PHASECHK.TRANS64 P2, [R2+URZ+0x13270], R0 ;  /* 0x013270000200a5a7 */ /* 0x000ee4000804007f */
[----:B---3--:R-:W-:Y:S05]  /*1c9b0*/  @!P2 BRA `(.L_x_14166) ;  /* 0xfffffffc00f0a947 */ /* 0x008fea000383ffff */
[----:B------:R-:W-:Y:S05]  /*1c9c0*/  BRA `(.L_x_14317) ;  /* 0xffffffb000a07947 */ /* 0x000fea000383ffff */
.L_x_14168:
[----:B0-----:R0:W3:Y:S02]  /*1c9d0*/  SYNCS.PHASECHK.TRANS64.TRYWAIT P2, [R2+URZ+0x13260], R3 ;  /* 0x01326003020075a7 */ /* 0x0010e4000804017f */
[----:B---3--:R-:W-:Y:S05]  /*1c9e0*/  @!P2 NANOSLEEP.SYNCS 0x989680 ;  /* 0x009896800000a95d */ /* 0x008fea0003900000 */
[----:B------:R-:W3:Y:S02]  /*1c9f0*/  @!P2 SYNCS.PHASECHK.TRANS64 P2, [R2+URZ+0x13260], R3 ;  /* 0x013260030200a5a7 */ /* 0x000ee4000804007f */
[----:B---3--:R-:W-:Y:S05]  /*1ca00*/  @!P2 BRA `(.L_x_14168) ;  /* 0xfffffffc00f0a947 */ /* 0x008fea000383ffff */
[----:B------:R-:W-:Y:S05]  /*1ca10*/  BRA `(.L_x_14318) ;  /* 0xffffffb000b07947 */ /* 0x000fea000383ffff */
.L_x_14176:
[----:B-1----:R1:W2:Y:S02]  /*1ca20*/  SYNCS.PHASECHK.TRANS64.TRYWAIT P1, [R0+URZ+0x13270], R3 ;  /* 0x01327003000075a7 */ /* 0x0022a4000802017f */
[----:B--2---:R-:W-:Y:S05]  /*1ca30*/  @!P1 NANOSLEEP.SYNCS 0x989680 ;  /* 0x009896800000995d */ /* 0x004fea0003900000 */
[----:B------:R-:W2:Y:S02]  /*1ca40*/  @!P1 SYNCS.PHASECHK.TRANS64 P1, [R0+URZ+0x13270], R3 ;  /* 0x01327003000095a7 */ /* 0x000ea4000802007f */
[----:B--2---:R-:W-:Y:S05]  /*1ca50*/  @!P1 BRA `(.L_x_14176) ;  /* 0xfffffffc00f09947 */ /* 0x004fea000383ffff */
[----:B------:R-:W-:Y:S05]  /*1ca60*/  BRA `(.L_x_14319) ;  /* 0xffffffb800447947 */ /* 0x000fea000383ffff */
.L_x_14178:
[----:B-1----:R1:W2:Y:S02]  /*1ca70*/  SYNCS.PHASECHK.TRANS64.TRYWAIT P1, [R0+URZ+0x13260], R3 ;  /* 0x01326003000075a7 */ /* 0x0022a4000802017f */
[----:B--2---:R-:W-:Y:S05]  /*1ca80*/  @!P1 NANOSLEEP.SYNCS 0x989680 ;  /* 0x009896800000995d */ /* 0x004fea0003900000 */
[----:B------:R-:W2:Y:S02]  /*1ca90*/  @!P1 SYNCS.PHASECHK.TRANS64 P1, [R0+URZ+0x13260], R3 ;  /* 0x01326003000095a7 */ /* 0x000ea4000802007f */
[----:B--2---:R-:W-:Y:S05]  /*1caa0*/  @!P1 BRA `(.L_x_14178) ;  /* 0xfffffffc00f09947 */ /* 0x004fea000383ffff */
[----:B------:R-:W-:Y:S05]  /*1cab0*/  BRA `(.L_x_14320) ;  /* 0xffffffb800547947 */ /* 0x000fea000383ffff */
.L_x_14183:
[----:B------:R-:W-:Y:S01]  /*1cac0*/  BSSY B0, `(.L_x_14321) ;  /* 0x0000008000007945 */ /* 0x000fe20003800000 */
[----:B------:R-:W-:Y:S01]  /*1cad0*/  IMAD.MOV.U32 R13, RZ, RZ, R24 ;  /* 0x000000ffff0d7224 */ /* 0x000fe200078e0018 */
[----:B------:R-:W-:Y:S01]  /*1cae0*/  MOV R11, 0x1f ;  /* 0x0000001f000b7802 */ /* 0x000fe20000000f00 */
[----:B------:R-:W-:Y:S02]  /*1caf0*/  IMAD.MOV.U32 R12, RZ, RZ, RZ ;  /* 0x000000ffff0c7224 */ /* 0x000fe400078e00ff */
[----:B------:R-:W-:-:S07]  /*1cb00*/  IMAD.MOV.U32 R15, RZ, RZ, -0x1 ;  /* 0xffffffffff0f7424 */ /* 0x000fce00078e00ff */
[----:B-----5:R-:W-:Y:S05]  /*1cb10*/  WARPSYNC.COLLECTIVE R15, `(.L_x_14322) ;  /* 0x000000000f087348 */ /* 0x020fea0003c00000 */
[----:B------:R0:W1:Y:S02]  /*1cb20*/  SHFL.IDX P6, R14, R13, R12, R11 ;  /* 0x0000000c0d0e7389 */ /* 0x00006400000c000b */
[----:B01---5:R-:W-:Y:S01]  /*1cb30*/  ENDCOLLECTIVE ;  /* 0x000000000000791b */ /* 0x023fe20003800000 */
.L_x_14322:
[----:B------:R-:W-:Y:S05]  /*1cb40*/  BSYNC B0 ;  /* 0x0000000000007941 */ /* 0x000fea0003800000 */
.L_x_14321:
        /* <DEDUP_REMOVED lines=9> */
.L_x_14323:
        /* <DEDUP_REMOVED lines=15> */
[----:B------:R-:W-:Y:S02]  /*1ccd0*/  ISETP.GE.U32.AND P5, PT, R10, 0x10, PT ;  /* 0x000000100a00780c */ /* 0x000fe40003fa6070 */
[----:B--2---:R-:W-:Y:S01]  /*1cce0*/  @!P1 MOV R5, R7 ;  /* 0x0000000700059202 */ /* 0x004fe20000000f00 */
        /* <DEDUP_REMOVED lines=8> */
.L_x_14324:
        /* <DEDUP_REMOVED lines=8> */
.L_x_14325:
        /* <DEDUP_REMOVED lines=8> */
.L_x_14326:
[----:B------:R-:W-:Y:S02]  /*1ce70*/  IMAD.MOV.U32 R12, RZ, RZ, 0x8 ;  /* 0x00000008ff0c7424 */ /* 0x000fe400078e00ff */
[----:B------:R-:W-:-:S05]  /*1ce80*/  IMAD.MOV.U32 R3, RZ, RZ, R14 ;  /* 0x000000ffff037224 */ /* 0x000fca00078e000e */
[----:B------:R-:W-:-:S05]  /*1ce90*/  SEL R3, R3, RZ, P3 ;  /* 0x000000ff03037207 */ /* 0x000fca0001800000 */
[----:B------:R-:W-:-:S05]  /*1cea0*/  IMAD.IADD R2, R2, 0x1, R3 ;  /* 0x0000000102027824 */ /* 0x000fca00078e0203 */
[----:B------:R-:W-:-:S07]  /*1ceb0*/  MOV R13, R2 ;  /* 0x00000002000d7202 */ /* 0x000fce0000000f00 */
[----:B------:R-:W-:Y:S05]  /*1cec0*/  WARPSYNC.COLLECTIVE R15, `(.L_x_14327) ;  /* 0x000000000f087348 */ /* 0x000fea0003c00000 */
[----:B------:R0:W1:Y:S02]  /*1ced0*/  SHFL.UP P6, R14, R13, R12, R11 ;  /* 0x0400000c0d0e7389 */ /* 0x00006400000c000b */
[----:B01----:R-:W-:Y:S01]  /*1cee0*/  ENDCOLLECTIVE ;  /* 0x000000000000791b */ /* 0x003fe20003800000 */
.L_x_14327:
        /* <DEDUP_REMOVED lines=8> */
.L_x_14328:
[----:B------:R-:W-:Y:S01]  /*1cf70*/  IMAD.MOV.U32 R12, RZ, RZ, 0x1f ;  /* 0x0000001fff0c7424 */ /* 0x000fe200078e00ff */
[----:B------:R-:W-:Y:S01]  /*1cf80*/  MOV R11, 0x1f ;  /* 0x0000001f000b7802 */ /* 0x000fe20000000f00 */
[----:B------:R-:W-:-:S05]  /*1cf90*/  IMAD.MOV.U32 R3, RZ, RZ, R14 ;  /* 0x000000ffff037224 */ /* 0x000fca00078e000e */
[----:B------:R-:W-:-:S05]  /*1cfa0*/  SEL R3, R3, RZ, P5 ;  /* 0x000000ff03037207 */ /* 0x000fca0002800000 */
[----:B------:R-:W-:-:S04]  /*1cfb0*/  IMAD.IADD R2, R2, 0x1, R3 ;  /* 0x0000000102027824 */ /* 0x000fc800078e0203 */
[----:B------:R-:W-:-:S07]  /*1cfc0*/  IMAD.MOV.U32 R13, RZ, RZ, R2 ;  /* 0x000000ffff0d7224 */ /* 0x000fce00078e0002 */
[----:B------:R-:W-:Y:S05]  /*1cfd0*/  WARPSYNC.COLLECTIVE R15, `(.L_x_14329) ;  /* 0x000000000f087348 */ /* 0x000fea0003c00000 */
[----:B------:R0:W1:Y:S02]  /*1cfe0*/  SHFL.IDX P6, R14, R13, R12, R11 ;  /* 0x0000000c0d0e7389 */ /* 0x00006400000c000b */
[----:B01----:R-:W-:Y:S01]  /*1cff0*/  ENDCOLLECTIVE ;  /* 0x000000000000791b */ /* 0x003fe20003800000 */
.L_x_14329:
[----:B------:R-:W-:Y:S01]  /*1d000*/  IMAD.MOV.U32 R8, RZ, RZ, R14 ;  /* 0x000000ffff087224 */ /* 0x000fe200078e000e */
[----:B------:R-:W-:Y:S06]  /*1d010*/  BRA `(.L_x_14330) ;  /* 0xffffffbc00287947 */ /* 0x000fec000383ffff */
.L_x_14186:
[----:B------:R-:W-:Y:S01]  /*1d020*/  BSSY B0, `(.L_x_14331) ;  /* 0x0000008000007945 */ /* 0x000fe20003800000 */
[----:B------:R-:W-:Y:S01]  /*1d030*/  IMAD.MOV.U32 R13, RZ, RZ, R2 ;  /* 0x000000ffff0d7224 */ /* 0x000fe200078e0002 */
[----:B------:R-:W-:Y:S01]  /*1d040*/  MOV R11, RZ ;  /* 0x000000ff000b7202 */ /* 0x000fe20000000f00 */
[----:B------:R-:W-:Y:S02]  /*1d050*/  IMAD.MOV.U32 R12, RZ, RZ, 0x1 ;  /* 0x00000001ff0c7424 */ /* 0x000fe400078e00ff */
[----:B------:R-:W-:-:S07]  /*1d060*/  IMAD.MOV.U32 R15, RZ, RZ, -0x1 ;  /* 0xffffffffff0f7424 */ /* 0x000fce00078e00ff */
[----:B-----5:R-:W-:Y:S05]  /*1d070*/  WARPSYNC.COLLECTIVE R15, `(.L_x_14332) ;  /* 0x000000000f087348 */ /* 0x020fea0003c00000 */
[----:B------:R0:W1:Y:S02]  /*1d080*/  SHFL.UP P6, R14, R13, R12, R11 ;  /* 0x0400000c0d0e7389 */ /* 0x00006400000c000b */
[----:B01---5:R-:W-:Y:S01]  /*1d090*/  ENDCOLLECTIVE ;  /* 0x000000000000791b */ /* 0x023fe20003800000 */
.L_x_14332:
[----:B------:R-:W-:Y:S05]  /*1d0a0*/  BSYNC B0 ;  /* 0x0000000000007941 */ /* 0x000fea0003800000 */
.L_x_14331:
        /* <DEDUP_REMOVED lines=10> */
.L_x_14333:
        /* <DEDUP_REMOVED lines=8> */
.L_x_14334:
        /* <DEDUP_REMOVED lines=8> */
.L_x_14335:
        /* <DEDUP_REMOVED lines=8> */
.L_x_14336:
[----:B------:R-:W-:Y:S02]  /*1d2d0*/  IMAD.MOV.U32 R12, RZ, RZ, 0x1f ;  /* 0x0000001fff0c7424 */ /* 0x000fe400078e00ff */
[----:B------:R-:W-:Y:S01]  /*1d2e0*/  IMAD.MOV.U32 R11, RZ, RZ, 0x1f ;  /* 0x0000001fff0b7424 */ /* 0x000fe200078e00ff */
[----:B------:R-:W-:-:S04]  /*1d2f0*/  MOV R3, R14 ;  /* 0x0000000e00037202 */ /* 0x000fc80000000f00 */
[----:B------:R-:W-:-:S05]  /*1d300*/  SEL R3, R3, RZ, P5 ;  /* 0x000000ff03037207 */ /* 0x000fca0002800000 */
[----:B------:R-:W-:-:S04]  /*1d310*/  IMAD.IADD R2, R2, 0x1, R3 ;  /* 0x0000000102027824 */ /* 0x000fc800078e0203 */
[----:B------:R-:W-:-:S07]  /*1d320*/  IMAD.MOV.U32 R13, RZ, RZ, R2 ;  /* 0x000000ffff0d7224 */ /* 0x000fce00078e0002 */
[----:B------:R-:W-:Y:S05]  /*1d330*/  WARPSYNC.COLLECTIVE R15, `(.L_x_14337) ;  /* 0x000000000f087348 */ /* 0x000fea0003c00000 */
[----:B------:R0:W1:Y:S02]  /*1d340*/  SHFL.IDX P6, R14, R13, R12, R11 ;  /* 0x0000000c0d0e7389 */ /* 0x00006400000c000b */
[----:B01----:R-:W-:Y:S01]  /*1d350*/  ENDCOLLECTIVE ;  /* 0x000000000000791b */ /* 0x003fe20003800000 */
.L_x_14337:
[----:B------:R-:W-:Y:S01]  /*1d360*/  MOV R8, R14 ;  /* 0x0000000e00087202 */ /* 0x000fe20000000f00 */
[----:B------:R-:W-:Y:S06]  /*1d370*/  BRA `(.L_x_14338) ;  /* 0xffffffb800f47947 */ /* 0x000fec000383ffff */
.L_x_14188:
[----:B------:R-:W-:Y:S01]  /*1d380*/  BSSY B0, `(.L_x_14339) ;  /* 0x0000006000007945 */ /* 0x000fe20003800000 */
[----:B------:R-:W-:Y:S01]  /*1d390*/  PLOP3.LUT P6, PT, P6, PT, PT, 0x8, 0x0 ;  /* 0x000000000000781c */ /* 0x000fe200037ce170 */
[----:B------:R-:W-:-:S12]  /*1d3a0*/  IMAD.MOV.U32 R15, RZ, RZ, -0x1 ;  /* 0xffffffffff0f7424 */ /* 0x000fd800078e00ff */
[----:B0----5:R-:W-:Y:S05]  /*1d3b0*/  WARPSYNC.COLLECTIVE R15, `(.L_x_14340) ;  /* 0x000000000f087348 */ /* 0x021fea0003c00000 */
[----:B------:R-:W-:Y:S01]  /*1d3c0*/  VOTE.ANY R14, PT, P6 ;  /* 0x00000000000e7806 */ /* 0x000fe200030e0100 */
[----:B0----5:R-:W-:Y:S06]  /*1d3d0*/  ENDCOLLECTIVE ;  /* 0x000000000000791b */ /* 0x021fec0003800000 */
.L_x_14340:
[----:B------:R-:W-:Y:S05]  /*1d3e0*/  BSYNC B0 ;  /* 0x0000000000007941 */ /* 0x000fea0003800000 */
.L_x_14339:
        /* <DEDUP_REMOVED lines=9> */
.L_x_14341:
[----:B------:R-:W-:Y:S02]  /*1d480*/  IMAD.MOV.U32 R13, RZ, RZ, R7 ;  /* 0x000000ffff0d7224 */ /* 0x000fe400078e0007 */
[----:B------:R-:W-:-:S07]  /*1d490*/  IMAD.MOV.U32 R5, RZ, RZ, R14 ;  /* 0x000000ffff057224 */ /* 0x000fce00078e000e */
[----:B------:R-:W-:Y:S05]  /*1d4a0*/  WARPSYNC.COLLECTIVE R15, `(.L_x_14342) ;  /* 0x000000000f087348 */ /* 0x000fea0003c00000 */
[----:B------:R0:W1:Y:S02]  /*1d4b0*/  SHFL.IDX P6, R14, R13, R12, R11 ;  /* 0x0000000c0d0e7389 */ /* 0x00006400000c000b */
[----:B01----:R-:W-:Y:S01]  /*1d4c0*/  ENDCOLLECTIVE ;  /* 0x000000000000791b */ /* 0x003fe20003800000 */
.L_x_14342:
[----:B------:R-:W-:Y:S01]  /*1d4d0*/  IMAD.MOV.U32 R7, RZ, RZ, R14 ;  /* 0x000000ffff077224 */ /* 0x000fe200078e000e */
[----:B------:R-:W-:Y:S06]  /*1d4e0*/  BRA `(.L_x_14343) ;  /* 0xffffffb800d47947 */ /* 0x000fec000383ffff */
.L_x_14190:
[----:B------:R-:W-:Y:S01]  /*1d4f0*/  BSSY B0, `(.L_x_14344) ;  /* 0x0000007000007945 */ /* 0x000fe20003800000 */
[----:B------:R-:W-:Y:S01]  /*1d500*/  MOV R13, R2 ;  /* 0x00000002000d7202 */ /* 0x000fe20000000f00 */
[----:B------:R-:W-:Y:S02]  /*1d510*/  IMAD.MOV.U32 R11, RZ, RZ, 0x1f ;  /* 0x0000001fff0b7424 */ /* 0x000fe400078e00ff */
[----:B------:R-:W-:-:S07]  /*1d520*/  IMAD.MOV.U32 R15, RZ, RZ, -0x1 ;  /* 0xffffffffff0f7424 */ /* 0x000fce00078e00ff */
[----:B0123-5:R-:W-:Y:S05]  /*1d530*/  WARPSYNC.COLLECTIVE R15, `(.L_x_14345) ;  /* 0x000000000f087348 */ /* 0x02ffea0003c00000 */
[----:B------:R4:W0:Y:S02]  /*1d540*/  SHFL.IDX P6, R14, R13, R12, R11 ;  /* 0x0000000c0d0e7389 */ /* 0x00082400000c000b */
[----:B012345:R-:W-:Y:S01]  /*1d550*/  ENDCOLLECTIVE ;  /* 0x000000000000791b */ /* 0x03ffe20003800000 */
.L_x_14345:
[----:B------:R-:W-:Y:S05]  /*1d560*/  BSYNC B0 ;  /* 0x0000000000007941 */ /* 0x000fea0003800000 */
.L_x_14344:
[----:B------:R-:W-:Y:S01]  /*1d570*/  IMAD.MOV.U32 R2, RZ, RZ, R14 ;  /* 0x000000ffff027224 */ /* 0x000fe200078e000e */
[----:B------:R-:W-:Y:S06]  /*1d580*/  BRA `(.L_x_14346) ;  /* 0xffffffb800c47947 */ /* 0x000fec000383ffff */
.L_x_14194:
[----:B-1----:R1:W3:Y:S02]  /*1d590*/  SYNCS.PHASECHK.TRANS64.TRYWAIT P0, [R5+URZ+0x13220], R0 ;  /* 0x01322000050075a7 */ /* 0x0022e4000800017f */
[----:B---3--:R-:W-:Y:S05]  /*1d5a0*/  @!P0 NANOSLEEP.SYNCS 0x989680 ;  /* 0x009896800000895d */ /* 0x008fea0003900000 */
[----:B------:R-:W3:Y:S02]  /*1d5b0*/  @!P0 SYNCS.PHASECHK.TRANS64 P0, [R5+URZ+0x13220], R0 ;  /* 0x01322000050085a7 */ /* 0x000ee4000800007f */
[----:B---3--:R-:W-:Y:S05]  /*1d5c0*/  @!P0 BRA `(.L_x_14194) ;  /* 0xfffffffc00f08947 */ /* 0x008fea000383ffff */
[----:B------:R-:W-:Y:S05]  /*1d5d0*/  BRA `(.L_x_14347) ;  /* 0xffffffc000287947 */ /* 0x000fea000383ffff */
.L_x_14195:
[----:B------:R-:W3:Y:S01]  /*1d5e0*/  S2R R2, SR_TID.X ;  /* 0x0000000000027919 */ /* 0x000ee20000002100 */
[----:B------:R-:W-:Y:S01]  /*1d5f0*/  BSSY B0, `(.L_x_14348) ;  /* 0x000000a000007945 */ /* 0x000fe20003800000 */
[----:B------:R-:W-:Y:S01]  /*1d600*/  MOV R12, RZ ;  /* 0x000000ff000c7202 */ /* 0x000fe20000000f00 */
[----:B0-----:R-:W-:Y:S02]  /*1d610*/  IMAD.MOV.U32 R11, RZ, RZ, 0x1f ;  /* 0x0000001fff0b7424 */ /* 0x001fe400078e00ff */
[----:B------:R-:W-:Y:S01]  /*1d620*/  IMAD.MOV.U32 R15, RZ, RZ, -0x1 ;  /* 0xffffffffff0f7424 */ /* 0x000fe200078e00ff */
[----:B---3--:R-:W-:-:S04]  /*1d630*/  SHF.R.U32.HI R2, RZ, 0x5, R2 ;  /* 0x00000005ff027819 */ /* 0x008fc80000011602 */
[----:B------:R-:W-:-:S05]  /*1d640*/  LOP3.LUT R2, R2, 0x3, RZ, 0xc0, !PT ;  /* 0x0000000302027812 */ /* 0x000fca00078ec0ff */
[----:B------:R-:W-:-:S07]  /*1d650*/  IMAD.MOV.U32 R13, RZ, RZ, R2 ;  /* 0x000000ffff0d7224 */ /* 0x000fce00078e0002 */
[----:B-12--5:R-:W-:Y:S05]  /*1d660*/  WARPSYNC.COLLECTIVE R15, `(.L_x_14349) ;  /* 0x000000000f087348 */ /* 0x026fea0003c00000 */
[----:B------:R0:W3:Y:S02]  /*1d670*/  SHFL.IDX P6, R14, R13, R12, R11 ;  /* 0x0000000c0d0e7389 */ /* 0x0000e400000c000b */
[----:B0123-5:R-:W-:Y:S01]  /*1d680*/  ENDCOLLECTIVE ;  /* 0x000000000000791b */ /* 0x02ffe20003800000 */
.L_x_14349:
[----:B------:R-:W-:Y:S05]  /*1d690*/  BSYNC B0 ;  /* 0x0000000000007941 */ /* 0x000fea0003800000 */
.L_x_14348:
[----:B------:R-:W-:Y:S05]  /*1d6a0*/  BRA `(.L_x_14350) ;  /* 0xffffffc000107947 */ /* 0x000fea000383ffff */
.L_x_14196:
[----:B------:R-:W-:Y:S01]  /*1d6b0*/  BSSY B0, `(.L_x_14351) ;  /* 0x0000006000007945 */ /* 0x000fe20003800000 */
[----:B------:R-:W-:-:S07]  /*1d6c0*/  IMAD.MOV.U32 R15, RZ, RZ, -0x1 ;  /* 0xffffffffff0f7424 */ /* 0x000fce00078e00ff */
[----:B012--5:R-:W-:Y:S05]  /*1d6d0*/  WARPSYNC.COLLECTIVE R15, `(.L_x_14352) ;  /* 0x000000000f0c7348 */ /* 0x027fea0003c00000 */
[----:B------:R-:W-:Y:S02]  /*1d6e0*/  ELECT P6, UR62, PT ;  /* 0x00000000003e782f */ /* 0x000fe400038c0000 */
[----:B------:R-:W-:Y:S01]  /*1d6f0*/  MOV R14, UR62 ;  /* 0x0000003e000e7c02 */ /* 0x000fe20008000f00 */
[----:B012--5:R-:W-:Y:S10]  /*1d700*/  ENDCOLLECTIVE ;  /* 0x000000000000791b */ /* 0x027ff40003800000 */
.L_x_14352:
[----:B------:R-:W-:Y:S05]  /*1d710*/  BSYNC B0 ;  /* 0x0000000000007941 */ /* 0x000fea0003800000 */
.L_x_14351:
[----:B------:R-:W-:Y:S05]  /*1d720*/  BRA `(.L_x_14353) ;  /* 0xffffffc000047947 */ /* 0x000fea000383ffff */
.L_x_14198:
[----:B-1----:R1:W3:Y:S02]  /*1d730*/  SYNCS.PHASECHK.TRANS64.TRYWAIT P1, [R4+URZ+0x13240], R3 ;  /* 0x01324003040075a7 */ /* 0x0022e4000802017f */
[----:B---3--:R-:W-:Y:S05]  /*1d740*/  @!P1 NANOSLEEP.SYNCS 0x989680 ;  /* 0x009896800000995d */ /* 0x008fea0003900000 */
[----:B------:R-:W3:Y:S02]  /*1d750*/  @!P1 SYNCS.PHASECHK.TRANS64 P1, [R4+URZ+0x13240], R3 ;  /* 0x01324003040095a7 */ /* 0x000ee4000802007f */
[----:B---3--:R-:W-:Y:S05]  /*1d760*/  @!P1 BRA `(.L_x_14198) ;  /* 0xfffffffc00f09947 */ /* 0x008fea000383ffff */
[----:B------:R-:W-:Y:S05]  /*1d770*/  BRA `(.L_x_14354) ;  /* 0xffffffc0002c7947 */ /* 0x000fea000383ffff */
.L_x_14200:
[----:B0-----:R0:W2:Y:S02]  /*1d780*/  SYNCS.PHASECHK.TRANS64.TRYWAIT P1, [R5+URZ+0x13240], R0 ;  /* 0x01324000050075a7 */ /* 0x0010a4000802017f */
[----:B--2---:R-:W-:Y:S05]  /*1d790*/  @!P1 NANOSLEEP.SYNCS 0x989680 ;  /* 0x009896800000995d */ /* 0x004fea0003900000 */
[----:B------:R-:W2:Y:S02]  /*1d7a0*/  @!P1 SYNCS.PHASECHK.TRANS64 P1, [R5+URZ+0x13240], R0 ;  /* 0x01324000050095a7 */ /* 0x000ea4000802007f */
[----:B--2---:R-:W-:Y:S05]  /*1d7b0*/  @!P1 BRA `(.L_x_14200) ;  /* 0xfffffffc00f09947 */ /* 0x004fea000383ffff */
[----:B------:R-:W-:Y:S05]  /*1d7c0*/  BRA `(.L_x_14355) ;  /* 0xffffffc0003c7947 */ /* 0x000fea000383ffff */
.L_x_14202:
[----:B--2---:R2:W3:Y:S02]  /*1d7d0*/  SYNCS.PHASECHK.TRANS64.TRYWAIT P1, [R4+URZ+0x13260], R3 ;  /* 0x01326003040075a7 */ /* 0x0044e4000802017f */
[----:B---3--:R-:W-:Y:S05]  /*1d7e0*/  @!P1 NANOSLEEP.SYNCS 0x989680 ;  /* 0x009896800000995d */ /* 0x008fea0003900000 */
[----:B------:R-:W3:Y:S02]  /*1d7f0*/  @!P1 SYNCS.PHASECHK.TRANS64 P1, [R4+URZ+0x13260], R3 ;  /* 0x01326003040095a7 */ /* 0x000ee4000802007f */
[----:B---3--:R-:W-:Y:S05]  /*1d800*/  @!P1 BRA `(.L_x_14202) ;  /* 0xfffffffc00f09947 */ /* 0x008fea000383ffff */
[----:B------:R-:W-:Y:S05]  /*1d810*/  BRA `(.L_x_14356) ;  /* 0xffffffc000387947 */ /* 0x000fea000383ffff */
.L_x_14204:
[----:B---3--:R3:W4:Y:S02]  /*1d820*/  SYNCS.PHASECHK.TRANS64.TRYWAIT P1, [R5+URZ+0x13260], R0 ;  /* 0x01326000050075a7 */ /* 0x008724000802017f */
[----:B----4-:R-:W-:Y:S05]  /*1d830*/  @!P1 NANOSLEEP.SYNCS 0x989680 ;  /* 0x009896800000995d */ /* 0x010fea0003900000 */
[----:B------:R-:W4:Y:S02]  /*1d840*/  @!P1 SYNCS.PHASECHK.TRANS64 P1, [R5+URZ+0x13260], R0 ;  /* 0x01326000050095a7 */ /* 0x000f24000802007f */
[----:B----4-:R-:W-:Y:S05]  /*1d850*/  @!P1 BRA `(.L_x_14204) ;  /* 0xfffffffc00f09947 */ /* 0x010fea000383ffff */
[----:B------:R-:W-:Y:S05]  /*1d860*/  BRA `(.L_x_14357) ;  /* 0xffffffc000347947 */ /* 0x000fea000383ffff */
.L_x_14206:
[----:B----4-:R4:W0:Y:S02]  /*1d870*/  SYNCS.PHASECHK.TRANS64.TRYWAIT P1, [R4+URZ+0x13280], R3 ;  /* 0x01328003040075a7 */ /* 0x010824000802017f */
[----:B0-----:R-:W-:Y:S05]  /*1d880*/  @!P1 NANOSLEEP.SYNCS 0x989680 ;  /* 0x009896800000995d */ /* 0x001fea0003900000 */
[----:B------:R-:W0:Y:S02]  /*1d890*/  @!P1 SYNCS.PHASECHK.TRANS64 P1, [R4+URZ+0x13280], R3 ;  /* 0x01328003040095a7 */ /* 0x000e24000802007f */
[----:B0-----:R-:W-:Y:S05]  /*1d8a0*/  @!P1 BRA `(.L_x_14206) ;  /* 0xfffffffc00f09947 */ /* 0x001fea000383ffff */
[----:B------:R-:W-:Y:S05]  /*1d8b0*/  BRA `(.L_x_14358) ;  /* 0xffffffc000307947 */ /* 0x000fea000383ffff */
.L_x_14359:
        /* <DEDUP_REMOVED lines=12> */
.L_x_16304:


//--------------------- .text._ZN7cutlass13device_kernelIN5flash11enable_sm90INS1_16FlashAttnFwdSm90INS1_25CollectiveMainloopFwdSm90ILi2EN4cute5tupleIJNS5_1CILi1EEES8_S8_EEENS6_IJNS7_ILi192EEENS7_ILi160EEENS7_ILi64EEEEEELi64ENS_12float_e4m3_tEfNS_4arch4Sm90ELb0ELb1ELb1ELb0ELb1ELb0ELb0ELb1ELb1ELb1ELb1ELb0EEENS1_21CollectiveEpilogueFwdINS6_IJSA_SC_SB_EEES9_NS_10bfloat16_tESG_Li384ELb0ELb1ELb1ELb1EEENS1_19SingleTileSchedulerILb0ELb1ELb1ELi192EEEEEEEEEvNT_6ParamsE --------------------------
	.section	.text._ZN7cutlass13device_kernelIN5flash11enable_sm90INS1_16FlashAttnFwdSm90INS1_25CollectiveMainloopFwdSm90ILi2EN4cute5tupleIJNS5_1CILi1EEES8_S8_EEENS6_IJNS7_ILi192EEENS7_ILi160EEENS7_ILi64EEEEEELi64ENS_12float_e4m3_tEfNS_4arch4Sm90ELb0ELb1ELb1ELb0ELb1ELb0ELb0ELb1ELb1ELb1ELb1ELb0EEENS1_21CollectiveEpilogueFwdINS6_IJSA_SC_SB_EEES9_NS_10bfloat16_tESG_Li384ELb0ELb1ELb1ELb1EEENS1_19SingleTileSchedulerILb0ELb1ELb1ELi192EEEEEEEEEvNT_6ParamsE,"ax",@progbits
	.align	128
.text._ZN7cutlass13device_kernelIN5flash11enable_sm90INS1_16FlashAttnFwdSm90INS1_25CollectiveMainloopFwdSm90ILi2EN4cute5tupleIJNS5_1CILi1EEES8_S8_EEENS6_IJNS7_ILi192EEENS7_ILi160EEENS7_ILi64EEEEEELi64ENS_12float_e4m3_tEfNS_4arch4Sm90ELb0ELb1ELb1ELb0ELb1ELb0ELb0ELb1ELb1ELb1ELb1ELb0EEENS1_21CollectiveEpilogueFwdINS6_IJSA_SC_SB_EEES9_NS_10bfloat16_tESG_Li384ELb0ELb1ELb1ELb1EEENS1_19SingleTileSchedulerILb0ELb1ELb1ELi192EEEEEEEEEvNT_6ParamsE:
        .type           _ZN7cutlass13device_kernelIN5flash11enable_sm90INS1_16FlashAttnFwdSm90INS1_25CollectiveMainloopFwdSm90ILi2EN4cute5tupleIJNS5_1CILi1EEES8_S8_EEENS6_IJNS7_ILi192EEENS7_ILi160EEENS7_ILi64EEEEEELi64ENS_12float_e4m3_tEfNS_4arch4Sm90ELb0ELb1ELb1ELb0ELb1ELb0ELb0ELb1ELb1ELb1ELb1ELb0EEENS1_21CollectiveEpilogueFwdINS6_IJSA_SC_SB_EEES9_NS_10bfloat16_tESG_Li384ELb0ELb1ELb1ELb1EEENS1_19SingleTileSchedulerILb0ELb1ELb1ELi192EEEEEEEEEvNT_6ParamsE,@function
        .size           _ZN7cutlass13device_kernelIN5flash11enable_sm90INS1_16FlashAttnFwdSm90INS1_25CollectiveMainloopFwdSm90ILi2EN4cute5tupleIJNS5_1CILi1EEES8_S8_EEENS6_IJNS7_ILi192EEENS7_ILi160EEENS7_ILi64EEEEEELi64ENS_12float_e4m3_tEfNS_4arch4Sm90ELb0ELb1ELb1ELb0ELb1ELb0ELb0ELb1ELb1ELb1ELb1ELb0EEENS1_21CollectiveEpilogueFwdINS6_IJSA_SC_SB_EEES9_NS_10bfloat16_tESG_Li384ELb0ELb1ELb1ELb1EEENS1_19SingleTileSchedulerILb0ELb1ELb1ELi192EEEEEEEEEvNT_6ParamsE,(.L_x_16305 - _ZN7cutlass13device_kernelIN5flash11enable_sm90INS1_16FlashAttnFwdSm90INS1_25CollectiveMainloopFwdSm90ILi2EN4cute5tupleIJNS5_1CILi1EEES8_S8_EEENS6_IJNS7_ILi192EEENS7_ILi160EEENS7_ILi64EEEEEELi64ENS_12float_e4m3_tEfNS_4arch4Sm90ELb0ELb1ELb1ELb0ELb1ELb0ELb0ELb1ELb1ELb1ELb1ELb0EEENS1_21CollectiveEpilogueFwdINS6_IJSA_SC_SB_EEES9_NS_10bfloat16_tESG_Li384ELb0ELb1ELb1ELb1EEENS1_19SingleTileSchedulerILb0ELb1ELb1ELi192EEEEEEEEEvNT_6ParamsE)
        .other          _ZN7cutlass13device_kernelIN5flash11enable_sm90INS1_16FlashAttnFwdSm90INS1_25CollectiveMainloopFwdSm90ILi2EN4cute5tupleIJNS5_1CILi1EEES8_S8_EEENS6_IJNS7_ILi192EEENS7_ILi160EEENS7_ILi64EEEEEELi64ENS_12float_e4m3_tEfNS_4arch4Sm90ELb0ELb1ELb1ELb0ELb1ELb0ELb0ELb1ELb1ELb1ELb1ELb0EEENS1_21CollectiveEpilogueFwdINS6_IJSA_SC_SB_EEES9_NS_10bfloat16_tESG_Li384ELb0ELb1ELb1ELb1EEENS1_19SingleTileSchedulerILb0ELb1ELb1ELi192EEEEEEEEEvNT_6ParamsE,@"STO_CUDA_ENTRY STV_DEFAULT"
_ZN7cutlass13device_kernelIN5flash11enable_sm90INS1_16FlashAttnFwdSm90INS1_25CollectiveMainloopFwdSm90ILi2EN4cute5tupleIJNS5_1CILi1EEES8_S8_EEENS6_IJNS7_ILi192EEENS7_ILi160EEENS7_ILi64EEEEEELi64ENS_12float_e4m3_tEfNS_4arch4Sm90ELb0ELb1ELb1ELb0ELb1ELb0ELb0ELb1ELb1ELb1ELb1ELb0EEENS1_21CollectiveEpilogueFwdINS6_IJSA_SC_SB_EEES9_NS_10bfloat16_tESG_Li384ELb0ELb1ELb1ELb1EEENS1_19SingleTileSchedulerILb0ELb1ELb1ELi192EEEEEEEEEvNT_6ParamsE:
        /* <DEDUP_REMOVED lines=45> */
.L_x_14360:
        /* <DEDUP_REMOVED lines=22> */
.L_x_14361:
        /* <DEDUP_REMOVED lines=18> */
.L_x_14362:
        /* <DEDUP_REMOVED lines=22> */
.L_x_14363:
        /* <DEDUP_REMOVED lines=23> */
.L_x_14364:
        /* <DEDUP_REMOVED lines=9> */
.L_x_14367:
        /* <DEDUP_REMOVED lines=60> */
.L_x_14370:
[----:B------:R-:W-:-:S11]  /*0c70*/  UISETP.NE.AND UP0, UPT, UR5, 0x1, UPT ;  /* 0x000000010500788c */ /* 0x000fd6000bf05270 */
[----:B------:R-:W-:Y:S02]  /*0c80*/  @UP0 ULDC.64 UR10, c[0x0][0x9e8] ;  /* 0x00027a00000a0ab9 */ /* 0x000fe40000000a00 */
[----:B------:R-:W-:-:S04]  /*0c90*/  UIMAD.WIDE.U32 UR8, UR4, UR10, URZ ;  /* 0x0000000a040872a5 */ /* 0x000fc8000f8e003f */
[----:B------:R-:W-:-:S12]  /*0ca0*/  @UP0 USHF.R.U32.HI UR4, URZ, UR11, UR9 ;  /* 0x0000000b3f040299 */ /* 0x000fd80008011609 */
.L_x_14371:
[----:B------:R-:W-:-:S06]  /*0cb0*/  UIMAD UR4, UR4, UR5, UR5 ;  /* 0x00000005040472a4 */ /* 0x000fcc000f8e0205 */
[----:B------:R-:W-:-:S07]  /*0cc0*/  VIMNMX R0, R0, UR4, PT ;  /* 0x0000000400007c48 */ /* 0x000fce000bfe0100 */
.L_x_14369:
        /* <DEDUP_REMOVED lines=33> */
.L_x_14373:
[----:B------:R-:W-:-:S11]  /*0ee0*/  UISETP.NE.AND UP0, UPT, UR5, 0x1, UPT ;  /* 0x000000010500788c */ /* 0x000fd6000bf05270 */
[----:B------:R-:W-:Y:S02]  /*0ef0*/  @UP0 ULDC.64 UR10, c[0x0][0x9e8] ;  /* 0x00027a00000a0ab9 */ /* 0x000fe40000000a00 */
[----:B------:R-:W-:-:S04]  /*0f00*/  UIMAD.WIDE.U32 UR8, UR4, UR10, URZ ;  /* 0x0000000a040872a5 */ /* 0x000fc8000f8e003f */
[----:B------:R-:W-:-:S12]  /*0f10*/  @UP0 USHF.R.U32.HI UR4, URZ, UR11, UR9 ;  /* 0x0000000b3f040299 */ /* 0x000fd80008011609 */
.L_x_14374:
[----:B------:R-:W-:-:S04]  /*0f20*/  UIMAD UR4, UR4, UR5, URZ ;  /* 0x00000005040472a4 */ /* 0x000fc8000f8e023f */
[----:B------:R-:W-:-:S04]  /*0f30*/  UISETP.LT.AND UP0, UPT, UR7, UR4, UPT ;  /* 0x000000040700728c */ /* 0x000fc8000bf01270 */
[----:B------:R-:W-:-:S12]  /*0f40*/  USEL UR7, UR7, UR4, !UP0 ;  /* 0x0000000407077287 */ /* 0x000fd8000c000000 */
.L_x_14372:
        /* <DEDUP_REMOVED lines=47> */
.L_x_14375:
        /* <DEDUP_REMOVED lines=24> */
[----:B------:R-:W-:Y:S01]  /*13c0*/  SHF.R.S32.HI R23, RZ, 0x1f, R104 ;  /* 0x0000001fff177819 */ /* 0x000fe20000011468 */
[----:B------:R-:W0:Y:S01]  /*13d0*/  S2UR UR39, SR_CgaCtaId ;  /* 0x00000000002779c3 */ /* 0x000e220000008800 */
[----:B------:R-:W-:Y:S01]  /*13e0*/  UMOV UR46, 0x400 ;  /* 0x00000400002e7882 */ /* 0x000fe20000000000 */
[----:B------:R-:W-:Y:S01]  /*13f0*/  UMOV UR37, 0x80000020 ;  /* 0x8000002000257882 */ /* 0x000fe20000000000 */
        /* <DEDUP_REMOVED lines=32> */
.L_x_14377:
        /* <DEDUP_REMOVED lines=48> */
.L_x_14522:
[----:B------:R-:W-:-:S06]  /*1900*/  ULOP3.LUT UR4, UR40, 0x1, URZ, 0xfc, !UPT ;  /* 0x0000000128047892 */ /* 0x000fcc000f8efc3f */
[----:B------:R-:W-:-:S05]  /*1910*/  IMAD.U32 R0, RZ, RZ, UR4 ;  /* 0x00000004ff007e24 */ /* 0x000fca000f8e00ff */
[----:B------:R-:W-:-:S13]  /*1920*/  ISETP.NE.AND P0, PT, R0, 0x3, PT ;  /* 0x000000030000780c */ /* 0x000fda0003f05270 */
[----:B------:R-:W-:Y:S05]  /*1930*/  @!P0 BRA `(.L_x_14379) ;  /* 0x0000000000048947 */ /* 0x000fea0003800000 */
[----:B------:R-:W-:Y:S01]  /*1940*/  BPT.TRAP 0x1 ;  /* 0x000000040000795c */ /* 0x000fe20000300000 */
.L_x_14379:
[----:B------:R1:W2:Y:S01]  /*1950*/  SYNCS.PHASECHK.TRANS64.TRYWAIT P1, [UR46+0x12430], R8 ;  /* 0x01243008ff0075a7 */ /* 0x0002a2000802016e */
[----:B------:R-:W-:Y:S05]  /*1960*/  @!P0 BRA `(.L_x_14380) ;  /* 0x0000000000048947 */ /* 0x000fea0003800000 */
[----:B------:R-:W-:Y:S01]  /*1970*/  BPT.TRAP 0x1 ;  /* 0x000000040000795c */ /* 0x000fe20000300000 */
.L_x_14380:
[----:B--2---:R-:W-:Y:S05]  /*1980*/  @P1 BRA `(.L_x_14381) ;  /* 0x0000000000081947 */ /* 0x004fea0003800000 */
[----:B------:R-:W2:Y:S02]  /*1990*/  SYNCS.PHASECHK.TRANS64.TRYWAIT P1, [UR46+0x12430], R8 ;  /* 0x01243008ff0075a7 */ /* 0x000ea4000802016e */
[----:B--2---:R-:W-:Y:S05]  /*19a0*/  @!P1 BRA `(.L_x_14382) ;  /* 0x0000017800d09947 */ /* 0x004fea0003800000 */
.L_x_14381:
[----:B------:R-:W-:Y:S05]  /*19b0*/  WARPSYNC.ALL ;  /* 0x0000000000007948 */ /* 0x000fea0003800000 */
[----:B------:R-:W-:Y:S01]  /*19c0*/  UIADD3 UR4, UR46, 0xd200, URZ ;  /* 0x0000d2002e047890 */ /* 0x000fe2000fffe03f */
[----:B------:R-:W-:Y:S01]  /*19d0*/  WARPGROUP.ARRIVE ;  /* 0x00000000000079c5 */ /* 0x000fe20000000000 */
[----:B------:R-:W-:Y:S01]  /*19e0*/  UMOV UR8, UR36 ;  /* 0x0000002400087c82 */ /* 0x000fe20008000000 */
[----:B------:R-:W-:Y:S01]  /*19f0*/  UMOV UR9, UR37 ;  /* 0x0000002500097c82 */ /* 0x000fe20008000000 */
[----:B------:R-:W-:Y:S01]  /*1a00*/  USHF.R.U32.HI UR4, URZ, 0x4, UR4 ;  /* 0x000000043f047899 */ /* 0x000fe20008011604 */
[----:B------:R-:W-:Y:S01]  /*1a10*/  UMOV UR11, 0x80000020 ;  /* 0x80000020000b7882 */ /* 0x000fe20000000000 */
[----:B------:R-:W-:-:S02]  /*1a20*/  UMOV UR12, UR36 ;  /* 0x00000024000c7c82 */ /* 0x000fc40008000000 */
[----:B------:R-:W-:Y:S01]  /*1a30*/  ULOP3.LUT UR4, UR4, 0x3fff, URZ, 0xc0, !UPT ;  /* 0x00003fff04047892 */ /* 0x000fe2000f8ec03f */
[----:B------:R-:W-:Y:S01]  /*1a40*/  UMOV UR13, UR37 ;  /* 0x00000025000d7c82 */ /* 0x000fe20008000000 */
[----:B------:R-:W-:Y:S02]  /*1a50*/  UMOV UR15, 0x80000020 ;  /* 0x80000020000f7882 */ /* 0x000fe40000000000 */
[----:B------:R-:W-:Y:S01]  /*1a60*/  ULOP3.LUT UR4, UR4, 0x10000, URZ, 0xfc, !UPT ;  /* 0x0001000004047892 */ /* 0x000fe2000f8efc3f */
[----:B------:R-:W-:Y:S01]  /*1a70*/  UMOV UR16, UR36 ;  /* 0x0000002400107c82 */ /* 0x000fe20008000000 */
[----:B------:R-:W-:Y:S02]  /*1a80*/  UMOV UR17, UR37 ;  /* 0x0000002500117c82 */ /* 0x000fe40008000000 */
        /* <DEDUP_REMOVED lines=37> */
[----:B------:R-:W-:Y:S01]  /*1ce0*/  UMOV UR16, UR8 ;  /* 0x0000000800107c82 */ /* 0x000fe20008000000 */
[----:B------:R-:W-:Y:S01]  /*1cf0*/  UMOV UR17, UR9 ;  /* 0x0000000900117c82 */ /* 0x000fe20008000000 */
[----:B------:R-:W-:-:S02]  /*1d00*/  WARPGROUP.DEPBAR.LE gsb0, 0x0 ;  /* 0x00008000000079c5 */ /* 0x000fc40000010000 */
        /* <DEDUP_REMOVED lines=21> */
.L_x_14383:
[----:B------:R-:W-:Y:S01]  /*1e60*/  LOP3.LUT R105, R105, 0xffffff80, RZ, 0xc0, !PT ;  /* 0xffffff8069697812 */ /* 0x000fe200078ec0ff */
[C---:B01----:R-:W-:Y:S01]  /*1e70*/  FMUL.FTZ R8, R2.reuse, R88 ;  /* 0x0000005802087220 */ /* 0x043fe20000410000 */
[C---:B------:R-:W-:Y:S01]  /*1e80*/  FMUL.FTZ R88, R2.reuse, R93 ;  /* 0x0000005d02587220 */ /* 0x040fe20000410000 */
[----:B------:R-:W-:Y:S01]  /*1e90*/  FMUL.FTZ R93, R2, R100 ;  /* 0x00000064025d7220 */ /* 0x000fe20000410000 */
[----:B------:R-:W-:Y:S01]  /*1ea0*/  LEA.HI R6, R23, R104, RZ, 0x2 ;  /* 0x0000006817067211 */ /* 0x000fe200078f10ff */
[----:B------:R-:W-:Y:S02]  /*1eb0*/  IMAD.IADD R7, R104, 0x1, -R105 ;  /* 0x0000000168077824 */ /* 0x000fe400078e0a69 */
[C---:B------:R-:W-:Y:S01]  /*1ec0*/  FMUL.FTZ R100, R2.reuse, R25 ;  /* 0x0000001902647220 */ /* 0x040fe20000410000 */
[C---:B------:R-:W-:Y:S01]  /*1ed0*/  FMUL.FTZ R25, R2.reuse, R27 ;  /* 0x0000001b02197220 */ /* 0x040fe20000410000 */
[C---:B------:R-:W-:Y:S01]  /*1ee0*/  FMUL.FTZ R27, R2.reuse, R31 ;  /* 0x0000001f021b7220 */ /* 0x040fe20000410000 */
[C---:B------:R-:W-:Y:S01]  /*1ef0*/  FMUL.FTZ R13, R2.reuse, R102 ;  /* 0x00000066020d7220 */ /* 0x040fe20000410000 */
[----:B------:R-:W-:Y:S01]  /*1f00*/  SHF.R.S32.HI R0, RZ, 0x1f, R7 ;  /* 0x0000001fff007819 */ /* 0x000fe20000011407 */
[----:B------:R-:W-:Y:S01]  /*1f10*/  FMUL.FTZ R3, R2, R89 ;  /* 0x0000005902037220 */ /* 0x000fe20000410000 */
[----:B------:R-:W-:Y:S01]  /*1f20*/  LOP3.LUT R31, R6, 0xfffffffc, RZ, 0xc0, !PT ;  /* 0xfffffffc061f7812 */ /* 0x000fe200078ec0ff */
[----:B------:R-:W-:Y:S01]  /*1f30*/  FMUL.FTZ R12, R2, R99 ;  /* 0x00000063020c7220 */ /* 0x000fe20000410000 */
[----:B------:R-:W-:Y:S01]  /*1f40*/  LEA.HI R23, R0, R7, RZ, 0x2 ;  /* 0x0000000700177211 */ /* 0x000fe200078f10ff */
        /* <DEDUP_REMOVED lines=9> */
[----:B------:R-:W-:Y:S01]  /*1fe0*/  FMUL.FTZ R26, R2, R30 ;  /* 0x0000001e021a7220 */ /* 0x000fe20000410000 */
[----:B------:R-:W-:Y:S01]  /*1ff0*/  IMAD.HI R28, R22, 0x55555556, RZ ;  /* 0x55555556161c7827 */ /* 0x000fe200078e02ff */
[----:B------:R-:W-:-:S03]  /*2000*/  SHF.R.S32.HI R6, RZ, 0x5, R6 ;  /* 0x00000005ff067819 */ /* 0x000fc60000011406 */
[----:B------:R-:W-:Y:S01]  /*2010*/  FMUL.FTZ R14, R2, R103 ;  /* 0x00000067020e7220 */ /* 0x000fe20000410000 */
[----:B------:R-:W-:Y:S01]  /*2020*/  LEA.HI R29, R29, R0, RZ, 0x3 ;  /* 0x000000001d1d7211 */ /* 0x000fe200078f18ff */
[----:B------:R-:W-:Y:S01]  /*2030*/  IMAD.IADD R30, R104, 0x1, -R31 ;  /* 0x00000001681e7824 */ /* 0x000fe200078e0a1f */
[----:B------:R-:W-:Y:S01]  /*2040*/  UISETP.NE.AND UP1, UPT, UR44, URZ, UPT ;  /* 0x0000003f2c00728c */ /* 0x000fe2000bf25270 */
[C---:B------:R-:W-:Y:S01]  /*2050*/  FMUL.FTZ R103, R2.reuse, R32 ;  /* 0x0000002002677220 */ /* 0x040fe20000410000 */
[----:B------:R-:W-:Y:S01]  /*2060*/  FMUL.FTZ R33, R2, R33 ;  /* 0x0000002102217220 */ /* 0x000fe20000410000 */
[----:B------:R-:W-:Y:S01]  /*2070*/  LEA R32, R6, UR38, 0x4 ;  /* 0x0000002606207c11 */ /* 0x000fe2000f8e20ff */
[----:B------:R-:W-:Y:S01]  /*2080*/  FMUL.FTZ R10, R2, R95 ;  /* 0x0000005f020a7220 */ /* 0x000fe20000410000 */
[----:B------:R-:W-:Y:S01]  /*2090*/  LEA.HI R31, R28, R28, RZ, 0x1 ;  /* 0x0000001c1c1f7211 */ /* 0x000fe200078f08ff */
[----:B------:R0:W1:Y:S01]  /*20a0*/  MUFU.TANH R104, R33 ;  /* 0x0000002100687308 */ /* 0x0000620000002400 */
[----:B------:R-:W-:Y:S01]  /*20b0*/  LOP3.LUT R29, R29, 0xfffffff8, RZ, 0xc0, !PT ;  /* 0xfffffff81d1d7812 */ /* 0x000fe200078ec0ff */
[----:B------:R-:W-:Y:S01]  /*20c0*/  FMUL.FTZ R95, R2, R72 ;  /* 0x00000048025f7220 */ /* 0x000fe20000410000 */
[----:B------:R-:W-:Y:S01]  /*20d0*/  LEA.HI R6, R30, R30, RZ, 0x1 ;  /* 0x0000001e1e067211 */ /* 0x000fe200078f08ff */
[----:B------:R-:W-:Y:S01]  /*20e0*/  IMAD R31, R31, -0x3, R22 ;  /* 0xfffffffd1f1f7824 */ /* 0x000fe200078e0216 */
[----:B------:R-:W-:Y:S01]  /*20f0*/  IADD3 R32, R32, R0, -R29 ;  /* 0x0000000020207210 */ /* 0x000fe20007ffe81d */
[----:B------:R-:W-:Y:S01]  /*2100*/  @UP1 ULDC UR5, c[0x0][0x44c] ;  /* 0x0001130000051ab9 */ /* 0x000fe20000000800 */
[----:B------:R-:W-:Y:S01]  /*2110*/  PLOP3.LUT P1, PT, PT, PT, UP1, 0x80, 0x0 ;  /* 0x000000000000781c */ /* 0x000fe20003f2f018 */
[----:B------:R-:W-:Y:S01]  /*2120*/  FMUL.FTZ R21, R2, R78 ;  /* 0x0000004e02157220 */ /* 0x000fe20000410000 */
[----:B0-----:R-:W-:Y:S01]  /*2130*/  LOP3.LUT R33, R6, 0x1ffffffe, RZ, 0xc0, !PT ;  /* 0x1ffffffe06217812 */ /* 0x001fe200078ec0ff */
[----:B------:R-:W-:Y:S01]  /*2140*/  IMAD R31, R31, 0x40, R32 ;  /* 0x000000401f1f7824 */ /* 0x000fe200078e0220 */
[----:B------:R-:W-:Y:S01]  /*2150*/  PLOP3.LUT P2, PT, PT, PT, UP1, 0x80, 0x0 ;  /* 0x000000000000781c */ /* 0x000fe20003f4f018 */
[C---:B------:R-:W-:Y:S01]  /*2160*/  FMUL.FTZ R72, R2.reuse, R79 ;  /* 0x0000004f02487220 */ /* 0x040fe20000410000 */
[----:B------:R-:W-:Y:S01]  /*2170*/  FMUL.FTZ R9, R2, R94 ;  /* 0x0000005e02097220 */ /* 0x000fe20000410000 */
[----:B------:R-:W-:-:S02]  /*2180*/  IMAD.IADD R6, R30, 0x1, -R33 ;  /* 0x000000011e067824 */ /* 0x000fc400078e0a21 */
[C---:B------:R-:W-:Y:S01]  /*2190*/  FMUL.FTZ R79, R2.reuse, R80 ;  /* 0x00000050024f7220 */ /* 0x040fe20000410000 */
[C---:B------:R-:W-:Y:S01]  /*21a0*/  FMUL.FTZ R78, R2.reuse, R81 ;  /* 0x00000051024e7220 */ /* 0x040fe20000410000 */
[----:B------:R-:W-:Y:S01]  /*21b0*/  FMUL.FTZ R94, R2, R73 ;  /* 0x00000049025e7220 */ /* 0x000fe20000410000 */
        /* <DEDUP_REMOVED lines=12> */
[----:B------:R-:W-:Y:S01]  /*2280*/  LOP3.LUT R0, R23, 0x7ffffffc, RZ, 0xc0, !PT ;  /* 0x7ffffffc17007812 */ /* 0x000fe200078ec0ff */
[C---:B------:R-:W-:Y:S01]  /*2290*/  FMUL.FTZ R83, R2.reuse, R56 ;  /* 0x0000003802537220 */ /* 0x040fe20000410000 */
[----:B------:R-:W0:Y:S01]  /*22a0*/  SHFL.IDX PT, R32, R105, RZ, 0x1c1f ;  /* 0x001c1fff69207589 */ /* 0x000e2200000e0000 */
        /* <DEDUP_REMOVED lines=15> */
[----:B------:R-:W-:Y:S01]  /*23a0*/  UIADD3 UR5, UR46, 0x12440, URZ ;  /* 0x000124402e057890 */ /* 0x000fe2000fffe03f */
        /* <DEDUP_REMOVED lines=15> */
[----:B------:R-:W-:-:S02]  /*24a0*/  IMAD.IADD R7, R7, 0x1, -R0 ;  /* 0x0000000107077824 */ /* 0x000fc400078e0a00 */
[----:B------:R-:W-:Y:S01]  /*24b0*/  FMUL.FTZ R77, R2, R77 ;  /* 0x0000004d024d7220 */ /* 0x000fe20000410000 */
[----:B------:R-:W-:Y:S02]  /*24c0*/  IMAD R22, R18, R33, 0xa1 ;  /* 0x000000a112167424 */ /* 0x000fe400078e0221 */
        /* <DEDUP_REMOVED lines=16> */
[----:B------:R-:W-:Y:S01]  /*25d0*/  UPRMT UR5, UR39, 0x654, UR5 ;  /* 0x0000065427057896 */ /* 0x000fe20008000005 */
[C---:B------:R-:W-:Y:S01]  /*25e0*/  IMAD R108, R7.reuse, -0x2, R22 ;  /* 0xfffffffe076c7824 */ /* 0x040fe200078e0216 */
[----:B------:R-:W-:Y:S01]  /*25f0*/  PLOP3.LUT P1, PT, PT, PT, UP0, 0x40, 0x0 ;  /* 0x000000000000781c */ /* 0x000fe20003f2e808 */
[--C-:B------:R-:W-:Y:S01]  /*2600*/  IMAD R0, R18, -0xa0, R17.reuse ;  /* 0xffffff6012007824 */ /* 0x100fe200078e0211 */
[----:B------:R-:W2:Y:S01]  /*2610*/  MUFU.TANH R8, R8 ;  /* 0x0000000800087308 */ /* 0x000ea20000002400 */
[----:B------:R-:W-:Y:S01]  /*2620*/  ULDC UR18, c[0x0][0x288] ;  /* 0x0000a20000127ab9 */ /* 0x000fe20000000800 */
[----:B------:R-:W-:Y:S01]  /*2630*/  ULDC UR20, c[0x0][0x9dc] ;  /* 0x0002770000147ab9 */ /* 0x000fe20000000800 */
[----:B------:R-:W-:Y:S01]  /*2640*/  IADD3 R23, R108, -UR18, R17 ;  /* 0x800000126c177c10 */ /* 0x000fe2000fffe011 */
[----:B------:R-:W-:Y:S01]  /*2650*/  ULOP3.LUT UR20, URZ, UR20, URZ, 0x33, !UPT ;  /* 0x000000143f147292 */ /* 0x000fe2000f8e333f */
[----:B------:R-:W-:Y:S01]  /*2660*/  VIADD R0, R0, 0xa0 ;  /* 0x000000a000007836 */ /* 0x000fe20000000000 */
[----:B------:R-:W-:Y:S01]  /*2670*/  SYNCS.ARRIVE.TRANS64.RED.A1T0 RZ, [UR5], RZ ;  /* 0x000000ffffff79a7 */ /* 0x000fe20008100405 */
[----:B------:R-:W-:Y:S01]  /*2680*/  ULDC UR5, c[0x0][0x9e0] ;  /* 0x0002780000057ab9 */ /* 0x000fe20000000800 */
[----:B------:R-:W3:Y:S01]  /*2690*/  MUFU.TANH R3, R3 ;  /* 0x0000000300037308 */ /* 0x000ee20000002400 */
[----:B------:R-:W-:-:S02]  /*26a0*/  IMAD R111, R7, -0x2, R0 ;  /* 0xfffffffe076f7824 */ /* 0x000fc400078e0200 */
[C---:B------:R-:W-:Y:S02]  /*26b0*/  VIADD R112, R23.reuse, UR5 ;  /* 0x0000000517707c36 */ /* 0x040fe40008000000 */
[----:B------:R-:W-:Y:S02]  /*26c0*/  VIADD R113, R23, UR20 ;  /* 0x0000001417717c36 */ /* 0x000fe40008000000 */
[----:B------:R-:W-:Y:S01]  /*26d0*/  VIADD R114, R22, 0xffffffff ;  /* 0xffffffff16727836 */ /* 0x000fe20000000000 */
[----:B------:R-:W4:Y:S01]  /*26e0*/  MUFU.TANH R4, R4 ;  /* 0x0000000400047308 */ /* 0x000f220000002400 */
[----:B------:R-:W-:Y:S01]  /*26f0*/  VIADD R108, R108, 0xffffffff ;  /* 0xffffffff6c6c7836 */ /* 0x000fe20000000000 */
[----:B0-----:R-:W-:Y:S01]  /*2700*/  VIADDMNMX R109, R32, R112, R111, PT ;  /* 0x00000070206d7246 */ /* 0x001fe2000380016f */
        /* <DEDUP_REMOVED lines=91> */
.L_x_14386:
[----:B------:R-:W-:Y:S02]  /*2cc0*/  ULDC UR6, c[0x0][0x9e4] ;  /* 0x0002790000067ab9 */ /* 0x000fe40000000800 */
[----:B------:R-:W-:-:S05]  /*2cd0*/  IMAD.U32 R0, RZ, RZ, UR6 ;  /* 0x00000006ff007e24 */ /* 0x000fca000f8e00ff */
[----:B------:R-:W-:-:S13]  /*2ce0*/  ISETP.NE.AND P1, PT, R0, 0x1, PT ;  /* 0x000000010000780c */ /* 0x000fda0003f25270 */
[----:B------:R-:W1:Y:S02]  /*2cf0*/  @P1 LDC.64 R22, c[0x0][0x9e8] ;  /* 0x00027a00ff161b82 */ /* 0x000e640000000a00 */
[----:B-1----:R-:W-:-:S05]  /*2d00*/  @P1 IMAD.HI.U32 R22, R33, R22, RZ ;  /* 0x0000001621161227 */ /* 0x002fca00078e00ff */
[----:B------:R-:W-:-:S07]  /*2d10*/  @P1 SHF.R.U32.HI R33, RZ, R23, R22 ;  /* 0x00000017ff211219 */ /* 0x000fce0000011616 */
.L_x_14387:
[----:B------:R-:W-:Y:S05]  /*2d20*/  BSYNC B0 ;  /* 0x0000000000007941 */ /* 0x000fea0003800000 */
.L_x_14385:
[----:B------:R-:W-:-:S05]  /*2d30*/  IMAD R33, R33, R0, R108 ;  /* 0x0000000021217224 */ /* 0x000fca00078e026c */
[----:B------:R-:W-:Y:S02]  /*2d40*/  VIADDMNMX R109, R33, R0, R109, PT ;  /* 0x00000000216d7246 */ /* 0x000fe4000380016d */
[----:B------:R-:W-:-:S07]  /*2d50*/  VIMNMX R110, R110, R33, !PT ;  /* 0x000000216e6e7248 */ /* 0x000fce0007fe0100 */
.L_x_14384:
        /* <DEDUP_REMOVED lines=8> */
[C---:B------:R-:W-:Y:S02]  /*2de0*/  ISETP.LT.OR P3, PT, R109.reuse, 0x2, P3 ;  /* 0x000000026d00780c */ /* 0x040fe40001f61670 */
        /* <DEDUP_REMOVED lines=25> */
[----:B------:R-:W-:Y:S02]  /*2f80*/  @P4 LOP3.LUT R0, R0, 0x10, RZ, 0xfc, !PT ;  /* 0x0000001000004812 */ /* 0x000fe400078efcff */
[----:B------:R-:W-:Y:S02]  /*2f90*/  ISETP.LT.OR P2, PT, R109, 0x19, P2 ;  /* 0x000000196d00780c */ /* 0x000fe40001741670 */
[----:B------:R-:W-:Y:S02]  /*2fa0*/  LOP3.LUT R0, R0, 0x7fffffff, RZ, 0xc0, !PT ;  /* 0x7fffffff00007812 */ /* 0x000fe400078ec0ff */
[----:B------:R-:W-:-:S02]  /*2fb0*/  FSEL R93, R93, -INF , !P2 ;  /* 0xff8000005d5d7808 */ /* 0x000fc40005000000 */
[----:B------:R-:W-:Y:S02]  /*2fc0*/  ISETP.GT.AND P2, PT, R110, 0x19, !P3 ;  /* 0x000000196e00780c */ /* 0x000fe40005f44270 */
[----:B------:R-:W-:Y:S02]  /*2fd0*/  LOP3.LUT R3, R3, 0xfffffffd, RZ, 0xc0, !PT ;  /* 0xfffffffd03037812 */ /* 0x000fe400078ec0ff */
[----:B------:R-:W-:Y:S02]  /*2fe0*/  @P3 LOP3.LUT R0, R0, 0x80000000, RZ, 0xfc, !PT ;  /* 0x8000000000003812 */ /* 0x000fe400078efcff */
[----:B------:R-:W-:Y:S02]  /*2ff0*/  ISETP.GE.AND P3, PT, R114, 0x21, PT ;  /* 0x000000217200780c */ /* 0x000fe40003f66270 */
[----:B------:R-:W-:Y:S02]  /*3000*/  ISETP.LT.OR P2, PT, R109, 0x1a, P2 ;  /* 0x0000001a6d00780c */ /* 0x000fe40001741670 */
[----:B------:R-:W-:-:S02]  /*3010*/  LOP3.LUT R0, R0, 0xbfffffff, RZ, 0xc0, !PT ;  /* 0xbfffffff00007812 */ /* 0x000fc400078ec0ff */
        /* <DEDUP_REMOVED lines=18> */
[----:B------:R-:W-:Y:S01]  /*3140*/  FSEL R33, R96, -INF , !P2 ;  /* 0xff80000060217808 */ /* 0x000fe20005000000 */
[----:B-1----:R-:W-:Y:S01]  /*3150*/  IMAD.IADD R96, R113, 0x1, R22 ;  /* 0x0000000171607824 */ /* 0x002fe200078e0216 */
        /* <DEDUP_REMOVED lines=36> */
[----:B------:R-:W-:Y:S02]  /*33a0*/  ISETP.GT.AND P2, PT, R110, 0x41, !P3 ;  /* 0x000000416e00780c */ /* 0x000fe40005f44270 */
[----:B------:R-:W-:-:S02]  /*33b0*/  VIADDMNMX R83, R22, R112, R111, PT ;  /* 0x0000007016537246 */ /* 0x000fc4000380016f */
        /* <DEDUP_REMOVED lines=147> */
.L_x_14390:
[----:B------:R-:W-:Y:S02]  /*3cf0*/  ULDC UR6, c[0x0][0x9e4] ;  /* 0x0002790000067ab9 */ /* 0x000fe40000000800 */
[----:B------:R-:W-:-:S05]  /*3d00*/  IMAD.U32 R84, RZ, RZ, UR6 ;  /* 0x00000006ff547e24 */ /* 0x000fca000f8e00ff */
[----:B------:R-:W-:-:S13]  /*3d10*/  ISETP.NE.AND P6, PT, R84, 0x1, PT ;  /* 0x000000015400780c */ /* 0x000fda0003fc5270 */
[----:B------:R-:W0:Y:S02]  /*3d20*/  @P6 LDC.64 R22, c[0x0][0x9e8] ;  /* 0x00027a00ff166b82 */ /* 0x000e240000000a00 */
[----:B0-----:R-:W-:-:S05]  /*3d30*/  @P6 IMAD.HI.U32 R22, R87, R22, RZ ;  /* 0x0000001657166227 */ /* 0x001fca00078e00ff */
[----:B------:R-:W-:-:S07]  /*3d40*/  @P6 SHF.R.U32.HI R87, RZ, R23, R22 ;  /* 0x00000017ff576219 */ /* 0x000fce0000011616 */
.L_x_14391:
[----:B------:R-:W-:Y:S05]  /*3d50*/  BSYNC B0 ;  /* 0x0000000000007941 */ /* 0x000fea0003800000 */
.L_x_14389:
[----:B------:R-:W-:-:S05]  /*3d60*/  IMAD R87, R87, R84, R108 ;  /* 0x0000005457577224 */ /* 0x000fca00078e026c */
[----:B------:R-:W-:Y:S02]  /*3d70*/  VIADDMNMX R83, R87, R84, R83, PT ;  /* 0x0000005457537246 */ /* 0x000fe40003800153 */
[----:B------:R-:W-:-:S07]  /*3d80*/  VIMNMX R96, R96, R87, !PT ;  /* 0x0000005760607248 */ /* 0x000fce0007fe0100 */
.L_x_14388:
        /* <DEDUP_REMOVED lines=9> */
[----:B------:R-:W-:-:S02]  /*3e20*/  LOP3.LUT P1, RZ, R0, 0x2, RZ, 0xc0, !PT ;  /* 0x0000000200ff7812 */ /* 0x000fc4000782c0ff */
[C---:B------:R-:W-:Y:S02]  /*3e30*/  ISETP.GT.AND P3, PT, R96.reuse, 0x90, !P3 ;  /* 0x000000906000780c */ /* 0x040fe40005f64270 */
[C---:B------:R-:W-:Y:S02]  /*3e40*/  ISETP.GT.AND P1, PT, R96.reuse, 0x8, !P1 ;  /* 0x000000086000780c */ /* 0x040fe40004f24270 */
[C---:B------:R-:W-:Y:S01]  /*3e50*/  ISETP.LT.OR P2, PT, R83.reuse, 0x8a, P2 ;  /* 0x0000008a5300780c */ /* 0x040fe20001741670 */
[----:B------:R-:W-:Y:S01]  /*3e60*/  @UP1 ULDC UR6, c[0x0][0x44c] ;  /* 0x0001130000061ab9 */ /* 0x000fe20000000800 */
[----:B------:R-:W-:Y:S01]  /*3e70*/  ISETP.LT.OR P1, PT, R83, 0x9, P1 ;  /* 0x000000095300780c */ /* 0x000fe20000f21670 */
[----:B------:R-:W-:Y:S01]  /*3e80*/  UIMAD.WIDE.U32 UR6, UR38, UR6, URZ ;  /* 0x00000006260672a5 */ /* 0x000fe2000f8e003f */
[----:B------:R-:W-:Y:S01]  /*3e90*/  ISETP.GT.AND P4, PT, R96, 0x91, !P4 ;  /* 0x000000916000780c */ /* 0x000fe20006784270 */
[----:B------:R-:W-:Y:S01]  /*3ea0*/  @UP1 ULDC UR11, c[0x0][0x450] ;  /* 0x00011400000b1ab9 */ /* 0x000fe20000000800 */
[----:B------:R-:W-:Y:S01]  /*3eb0*/  FSEL R9, R9, -INF , !P1 ;  /* 0xff80000009097808 */ /* 0x000fe20004800000 */
[----:B------:R-:W-:Y:S01]  /*3ec0*/  @UP1 USHF.R.U32.HI UR38, URZ, UR11, UR7 ;  /* 0x0000000b3f261299 */ /* 0x000fe20008011607 */
        /* <DEDUP_REMOVED lines=8> */
[C---:B------:R-:W-:Y:S02]  /*3f50*/  ISETP.LT.OR P4, PT, R83.reuse, 0x92, P4 ;  /* 0x000000925300780c */ /* 0x040fe40002781670 */
[----:B------:R-:W-:Y:S02]  /*3f60*/  ISETP.GT.AND P1, PT, R96, 0x10, !P1 ;  /* 0x000000106000780c */ /* 0x000fe40004f24270 */
[----:B------:R-:W-:Y:S02]  /*3f70*/  FSEL R28, R28, -INF , !P3 ;  /* 0xff8000001c1c7808 */ /* 0x000fe40005800000 */
        /* <DEDUP_REMOVED lines=10> */
[----:B------:R-:W-:-:S04]  /*4020*/  LOP3.LUT P1, RZ, R3, 0x1, RZ, 0xc0, !PT ;  /* 0x0000000103ff7812 */ /* 0x000fc8000782c0ff */
[----:B------:R-:W-:-:S04]  /*4030*/  ISETP.GT.AND P1, PT, R96, 0x18, !P1 ;  /* 0x000000186000780c */ /* 0x000fc80004f24270 */
        /* <DEDUP_REMOVED lines=59> */
[----:B------:R-:W-:Y:S02]  /*43f0*/  FMNMX.FTZ R11, R95, R56, !PT ;  /* 0x000000385f0b7209 */ /* 0x000fe40007810000 */
        /* <DEDUP_REMOVED lines=55> */
[----:B------:R-:W-:Y:S02]  /*4770*/  FMNMX.FTZ R11, R77, R56, !PT ;  /* 0x000000384d0b7209 */ /* 0x000fe40007810000 */
        /* <DEDUP_REMOVED lines=14> */
[C---:B------:R-:W-:Y:S01]  /*4860*/  LOP3.LUT P1, RZ, R0.reuse, 0x200, RZ, 0xc0, !PT ;  /* 0x0000020000ff7812 */ /* 0x040fe2000782c0ff */
[----:B------:R-:W0:Y:S01]  /*4870*/  SHFL.BFLY PT, R11, R56, 0x2, 0x1f ;  /* 0x0c401f00380b7f89 */ /* 0x000e2200000e0000 */
[----:B------:R-:W-:Y:S02]  /*4880*/  LOP3.LUT P6, RZ, R0, 0x20, RZ, 0xc0, !PT ;  /* 0x0000002000ff7812 */ /* 0x000fe400078cc0ff */
[----:B------:R-:W-:-:S04]  /*4890*/  ISETP.GT.AND P1, PT, R96, 0x71, !P1 ;  /* 0x000000716000780c */ /* 0x000fc80004f24270 */
[----:B------:R-:W-:-:S04]  /*48a0*/  ISETP.LT.OR P1, PT, R83, 0x72, P1 ;  /* 0x000000725300780c */ /* 0x000fc80000f21670 */
[----:B------:R-:W-:Y:S02]  /*48b0*/  FSEL R45, R45, -INF , !P1 ;  /* 0xff8000002d2d7808 */ /* 0x000fe40004800000 */
[----:B------:R-:W-:-:S04]  /*48c0*/  LOP3.LUT P1, RZ, R0, 0x100, RZ, 0xc0, !PT ;  /* 0x0000010000ff7812 */ /* 0x000fc8000782c0ff */
[----:B------:R-:W-:-:S04]  /*48d0*/  ISETP.GT.AND P1, PT, R96, 0x78, !P1 ;  /* 0x000000786000780c */ /* 0x000fc80004f24270 */
[----:B------:R-:W-:Y:S02]  /*48e0*/  ISETP.LT.OR P1, PT, R83, 0x79, P1 ;  /* 0x000000795300780c */ /* 0x000fe40000f21670 */
[----:B0-----:R-:W-:Y:S02]  /*48f0*/  FMNMX.FTZ R84, R56, R11, !PT ;  /* 0x0000000b38547209 */ /* 0x001fe40007810000 */
[----:B------:R-:W-:Y:S02]  /*4900*/  FSEL R46, R46, -INF , !P1 ;  /* 0xff8000002e2e7808 */ /* 0x000fe40004800000 */
[----:B------:R-:W-:Y:S01]  /*4910*/  LOP3.LUT P1, RZ, R0, 0x80, RZ, 0xc0, !PT ;  /* 0x0000008000ff7812 */ /* 0x000fe2000782c0ff */
[----:B------:R-:W0:Y:S03]  /*4920*/  SHFL.BFLY PT, R11, R84, 0x1, 0x1f ;  /* 0x0c201f00540b7f89 */ /* 0x000e2600000e0000 */
        /* <DEDUP_REMOVED lines=8> */
[----:B------:R-:W-:Y:S01]  /*49b0*/  ISETP.GT.AND P1, PT, R96, 0x81, !P6 ;  /* 0x000000816000780c */ /* 0x000fe20007724270 */
[----:B------:R-:W-:Y:S01]  /*49c0*/  FFMA.FTZ R97, R11, R86, -8 ;  /* 0xc10000000b617423 */ /* 0x000fe20000010056 */
[----:B------:R-:W-:Y:S02]  /*49d0*/  LOP3.LUT P6, RZ, R0, 0x1, RZ, 0xc0, !PT ;  /* 0x0000000100ff7812 */ /* 0x000fe400078cc0ff */
[----:B------:R-:W-:-:S04]  /*49e0*/  ISETP.LT.OR P1, PT, R83, 0x82, P1 ;  /* 0x000000825300780c */ /* 0x000fc80000f21670 */
[----:B------:R-:W-:Y:S02]  /*49f0*/  FSEL R25, R25, -INF , !P1 ;  /* 0xff80000019197808 */ /* 0x000fe40004800000 */
[----:B------:R-:W-:-:S04]  /*4a00*/  FSETP.NEU.FTZ.AND P1, PT, R11, -INF , PT ;  /* 0xff8000000b00780b */ /* 0x000fc80003f3d000 */
[----:B------:R-:W-:Y:S02]  /*4a10*/  FSEL R97, R97, RZ, P1 ;  /* 0x000000ff61617208 */ /* 0x000fe40000800000 */
[----:B------:R-:W-:Y:S02]  /*4a20*/  ISETP.GT.AND P1, PT, R96, RZ, !P6 ;  /* 0x000000ff6000720c */ /* 0x000fe40007724270 */
[----:B------:R-:W-:Y:S01]  /*4a30*/  LOP3.LUT P6, RZ, R3, 0x4, RZ, 0xc0, !PT ;  /* 0x0000000403ff7812 */ /* 0x000fe200078cc0ff */
[--C-:B------:R-:W-:Y:S01]  /*4a40*/  FFMA.FTZ R86, R93, UR16, -R97.reuse ;  /* 0x000000105d567c23 */ /* 0x100fe20008010861 */
[----:B------:R-:W-:Y:S01]  /*4a50*/  ISETP.LT.OR P1, PT, R83, 0x1, P1 ;  /* 0x000000015300780c */ /* 0x000fe20000f21670 */
[--C-:B------:R-:W-:Y:S01]  /*4a60*/  FFMA.FTZ R87, R88, UR16, -R97.reuse ;  /* 0x0000001058577c23 */ /* 0x100fe20008010861 */
[--C-:B------:R-:W-:Y:S01]  /*4a70*/  FFMA.FTZ R88, R95, UR16, -R97.reuse ;  /* 0x000000105f587c23 */ /* 0x100fe20008010861 */
[--C-:B------:R-:W-:Y:S01]  /*4a80*/  FFMA.FTZ R84, R91, UR16, -R97.reuse ;  /* 0x000000105b547c23 */ /* 0x100fe20008010861 */
[----:B------:R-:W-:Y:S01]  /*4a90*/  FSEL R98, R4, -INF , !P1 ;  /* 0xff80000004627808 */ /* 0x000fe20004800000 */
        /* <DEDUP_REMOVED lines=9> */
[----:B------:R-:W-:Y:S01]  /*4b30*/  FFMA.FTZ R94, R94, UR16, -R97 ;  /* 0x000000105e5e7c23 */ /* 0x000fe20008010861 */
[----:B------:R-:W-:Y:S01]  /*4b40*/  LOP3.LUT P1, RZ, R3, 0x2, RZ, 0xc0, !PT ;  /* 0x0000000203ff7812 */ /* 0x000fe2000782c0ff */
[----:B------:R-:W-:Y:S01]  /*4b50*/  MUFU.EX2 R4, R4 ;  /* 0x0000000400047308 */ /* 0x000fe20000000800 */
[----:B------:R-:W-:-:S02]  /*4b60*/  FMNMX.FTZ R93, R10, R93, !PT ;  /* 0x0000005d0a5d7209 */ /* 0x000fc40007810000 */
[----:B------:R-:W-:Y:S02]  /*4b70*/  ISETP.GT.AND P1, PT, R96, 0x88, !P1 ;  /* 0x000000886000780c */ /* 0x000fe40004f24270 */
[----:B------:R-:W-:Y:S02]  /*4b80*/  FMNMX.FTZ R95, R22, R93, !PT ;  /* 0x0000005d165f7209 */ /* 0x000fe40007810000 */
[----:B------:R-:W-:Y:S01]  /*4b90*/  ISETP.LT.OR P1, PT, R83, 0x89, P1 ;  /* 0x000000895300780c */ /* 0x000fe20000f21670 */
[----:B------:R0:W-:Y:S01]  /*4ba0*/  MUFU.EX2 R93, R94 ;  /* 0x0000005e005d7308 */ /* 0x0001e20000000800 */
[----:B------:R-:W-:Y:S01]  /*4bb0*/  FMNMX.FTZ R56, R12, R95, !PT ;  /* 0x0000005f0c387209 */ /* 0x000fe20007810000 */
[----:B------:R-:W-:Y:S01]  /*4bc0*/  FFMA.FTZ R95, R34, UR16, -R97 ;  /* 0x00000010225f7c23 */ /* 0x000fe20008010861 */
[----:B------:R-:W-:Y:S02]  /*4bd0*/  ISETP.GT.AND P6, PT, R96, 0x99, !P6 ;  /* 0x000000996000780c */ /* 0x000fe400077c4270 */
[----:B------:R-:W-:-:S02]  /*4be0*/  FMNMX.FTZ R33, R13, R56, !PT ;  /* 0x000000380d217209 */ /* 0x000fc40007810000 */
[----:B------:R-:W-:Y:S01]  /*4bf0*/  ISETP.LT.OR P6, PT, R83, 0x9a, P6 ;  /* 0x0000009a5300780c */ /* 0x000fe200037c1670 */
[----:B------:R-:W-:Y:S01]  /*4c00*/  MUFU.EX2 R85, R85 ;  /* 0x0000005500557308 */ /* 0x000fe20000000800 */
[----:B------:R-:W-:Y:S01]  /*4c10*/  FMNMX.FTZ R56, R14, R33, !PT ;  /* 0x000000210e387209 */ /* 0x000fe20007810000 */
[--C-:B0-----:R-:W-:Y:S01]  /*4c20*/  FFMA.FTZ R94, R37, UR16, -R97.reuse ;  /* 0x00000010255e7c23 */ /* 0x101fe20008010861 */
[--C-:B------:R-:W-:Y:S01]  /*4c30*/  FFMA.FTZ R37, R38, UR16, -R97.reuse ;  /* 0x0000001026257c23 */ /* 0x100fe20008010861 */
[----:B------:R-:W-:Y:S02]  /*4c40*/  FSEL R30, R30, -INF , !P6 ;  /* 0xff8000001e1e7808 */ /* 0x000fe40007000000 */
[----:B------:R-:W-:Y:S02]  /*4c50*/  FMNMX.FTZ R33, R15, R56, !PT ;  /* 0x000000380f217209 */ /* 0x000fe40007810000 */
[----:B------:R-:W-:Y:S02]  /*4c60*/  MUFU.EX2 R32, R32 ;  /* 0x0000002000207308 */ /* 0x000fe40000000800 */
[----:B------:R-:W-:Y:S01]  /*4c70*/  FMNMX.FTZ R34, R20, R33, !PT ;  /* 0x0000002114227209 */ /* 0x000fe20007810000 */
[----:B------:R-:W-:-:S03]  /*4c80*/  FFMA.FTZ R33, R35, UR16, -R97 ;  /* 0x0000001023217c23 */ /* 0x000fc60008010861 */
[----:B------:R-:W-:Y:S02]  /*4c90*/  FMNMX.FTZ R35, R21, R34, !PT ;  /* 0x0000002215237209 */ /* 0x000fe40007810000 */
[----:B------:R-:W0:Y:S02]  /*4ca0*/  MUFU.EX2 R87, R87 ;  /* 0x0000005700577308 */ /* 0x000e240000000800 */
[----:B------:R-:W-:-:S04]  /*4cb0*/  FMNMX.FTZ R34, R72, R35, !PT ;  /* 0x0000002348227209 */ /* 0x000fc80007810000 */
[----:B------:R-:W-:Y:S02]  /*4cc0*/  FMNMX.FTZ R35, R73, R34, !PT ;  /* 0x0000002249237209 */ /* 0x000fe40007810000 */
[----:B------:R1:W-:Y:S02]  /*4cd0*/  MUFU.EX2 R34, R92 ;  /* 0x0000005c00227308 */ /* 0x0003e40000000800 */
[----:B------:R-:W-:-:S04]  /*4ce0*/  FMNMX.FTZ R36, R74, R35, !PT ;  /* 0x000000234a247209 */ /* 0x000fc80007810000 */
[----:B------:R-:W-:Y:S02]  /*4cf0*/  FMNMX.FTZ R35, R75, R36, !PT ;  /* 0x000000244b237209 */ /* 0x000fe40007810000 */
[----:B------:R-:W-:Y:S01]  /*4d00*/  MUFU.EX2 R84, R84 ;  /* 0x0000005400547308 */ /* 0x000fe20000000800 */
[----:B-1----:R-:W-:Y:S01]  /*4d10*/  FFMA.FTZ R92, R49, UR16, -R97 ;  /* 0x00000010315c7c23 */ /* 0x002fe20008010861 */
[----:B------:R-:W-:Y:S02]  /*4d20*/  FMNMX.FTZ R56, R76, R35, !PT ;  /* 0x000000234c387209 */ /* 0x000fe40007810000 */
[----:B0-----:R-:W-:Y:S02]  /*4d30*/  F2FP.SATFINITE.E4M3.F32.PACK_AB_MERGE_C R152, R87, R32, RZ ;  /* 0x000000205798723e */ /* 0x001fe400048070ff */
[----:B------:R-:W-:Y:S02]  /*4d40*/  FMNMX.FTZ R56, R23, R56, !PT ;  /* 0x0000003817387209 */ /* 0x000fe40007810000 */
[----:B------:R-:W-:Y:S01]  /*4d50*/  MUFU.EX2 R36, R94 ;  /* 0x0000005e00247308 */ /* 0x000fe20000000800 */
[----:B------:R-:W-:-:S02]  /*4d60*/  F2FP.SATFINITE.E4M3.F32.PACK_AB_MERGE_C R152, R85, R4, R152 ;  /* 0x000000045598723e */ /* 0x000fc40004807098 */
[----:B------:R-:W-:Y:S01]  /*4d70*/  FMNMX.FTZ R35, R57, R56, !PT ;  /* 0x0000003839237209 */ /* 0x000fe20007810000 */
[----:B------:R-:W-:-:S03]  /*4d80*/  FFMA.FTZ R56, R39, UR16, -R97 ;  /* 0x0000001027387c23 */ /* 0x000fc60008010861 */
        /* <DEDUP_REMOVED lines=8> */
[----:B------:R-:W-:Y:S01]  /*4e10*/  MUFU.EX2 R86, R86 ;  /* 0x0000005600567308 */ /* 0x000fe20000000800 */
[--C-:B0-----:R-:W-:Y:S02]  /*4e20*/  FFMA.FTZ R56, R51, UR16, -R97.reuse ;  /* 0x0000001033387c23 */ /* 0x101fe40008010861 */
[----:B------:R-:W-:Y:S01]  /*4e30*/  FMNMX.FTZ R49, R63, R48, !PT ;  /* 0x000000303f317209 */ /* 0x000fe20007810000 */
[----:B------:R-:W-:-:S03]  /*4e40*/  FFMA.FTZ R48, R50, UR16, -R97 ;  /* 0x0000001032307c23 */ /* 0x000fc60008010861 */
[----:B------:R-:W-:Y:S01]  /*4e50*/  FMNMX.FTZ R50, R40, R49, !PT ;  /* 0x0000003128327209 */ /* 0x000fe20007810000 */
[----:B------:R0:W-:Y:S03]  /*4e60*/  MUFU.EX2 R39, R92 ;  /* 0x0000005c00277308 */ /* 0x0001e60000000800 */
[----:B------:R-:W-:-:S04]  /*4e70*/  FMNMX.FTZ R49, R41, R50, !PT ;  /* 0x0000003229317209 */ /* 0x000fc80007810000 */
[----:B------:R-:W-:Y:S01]  /*4e80*/  FMNMX.FTZ R50, R42, R49, !PT ;  /* 0x000000312a327209 */ /* 0x000fe20007810000 */
[----:B------:R-:W1:Y:S01]  /*4e90*/  MUFU.EX2 R91, R91 ;  /* 0x0000005b005b7308 */ /* 0x000e620000000800 */
[--C-:B0-----:R-:W-:Y:S02]  /*4ea0*/  FFMA.FTZ R92, R53, UR16, -R97.reuse ;  /* 0x00000010355c7c23 */ /* 0x101fe40008010861 */
[----:B------:R-:W-:Y:S01]  /*4eb0*/  FMNMX.FTZ R51, R43, R50, !PT ;  /* 0x000000322b337209 */ /* 0x000fe20007810000 */
[----:B------:R-:W-:-:S03]  /*4ec0*/  FFMA.FTZ R50, R52, UR16, -R97 ;  /* 0x0000001034327c23 */ /* 0x000fc60008010861 */
[----:B------:R-:W-:Y:S01]  /*4ed0*/  FMNMX.FTZ R52, R44, R51, !PT ;  /* 0x000000332c347209 */ /* 0x000fe20007810000 */
[----:B------:R0:W-:Y:S03]  /*4ee0*/  MUFU.EX2 R49, R56 ;  /* 0x0000003800317308 */ /* 0x0001e60000000800 */
[----:B------:R-:W-:-:S04]  /*4ef0*/  FMNMX.FTZ R51, R45, R52, !PT ;  /* 0x000000342d337209 */ /* 0x000fc80007810000 */
[----:B------:R-:W-:Y:S01]  /*4f00*/  FMNMX.FTZ R52, R46, R51, !PT ;  /* 0x000000332e347209 */ /* 0x000fe20007810000 */
[----:B------:R-:W-:Y:S01]  /*4f10*/  MUFU.EX2 R88, R88 ;  /* 0x0000005800587308 */ /* 0x000fe20000000800 */
[----:B0-----:R-:W-:Y:S01]  /*4f20*/  FFMA.FTZ R56, R54, UR16, -R97 ;  /* 0x0000001036387c23 */ /* 0x001fe20008010861 */
[----:B-1----:R-:W-:Y:S02]  /*4f30*/  F2FP.SATFINITE.E4M3.F32.PACK_AB_MERGE_C R154, R91, R86, RZ ;  /* 0x000000565b9a723e */ /* 0x002fe400048070ff */
[----:B------:R-:W-:Y:S02]  /*4f40*/  FMNMX.FTZ R53, R47, R52, !PT ;  /* 0x000000342f357209 */ /* 0x000fe40007810000 */
[----:B------:R-:W-:Y:S02]  /*4f50*/  FSEL R52, R26, -INF , !P1 ;  /* 0xff8000001a347808 */ /* 0x000fe40004800000 */
[----:B------:R-:W-:Y:S01]  /*4f60*/  FMNMX.FTZ R54, R24, R53, !PT ;  /* 0x0000003518367209 */ /* 0x000fe20007810000 */
[----:B------:R0:W-:Y:S01]  /*4f70*/  MUFU.EX2 R51, R92 ;  /* 0x0000005c00337308 */ /* 0x0001e20000000800 */
[----:B------:R-:W-:-:S02]  /*4f80*/  F2FP.SATFINITE.E4M3.F32.PACK_AB_MERGE_C R154, R89, R84, R154 ;  /* 0x00000054599a723e */ /* 0x000fc4000480709a */
[----:B------:R-:W-:-:S04]  /*4f90*/  FMNMX.FTZ R53, R25, R54, !PT ;  /* 0x0000003619357209 */ /* 0x000fc80007810000 */
[----:B------:R-:W-:Y:S01]  /*4fa0*/  FMNMX.FTZ R54, R52, R53, !PT ;  /* 0x0000003534367209 */ /* 0x000fe20007810000 */
[----:B------:R1:W2:Y:S01]  /*4fb0*/  MUFU.EX2 R26, R56 ;  /* 0x00000038001a7308 */ /* 0x0002a20000000800 */
[--C-:B0-----:R-:W-:Y:S02]  /*4fc0*/  FFMA.FTZ R92, R55, UR16, -R97.reuse ;  /* 0x00000010375c7c23 */ /* 0x101fe40008010861 */
[----:B------:R-:W-:Y:S01]  /*4fd0*/  FMNMX.FTZ R55, R27, R54, !PT ;  /* 0x000000361b377209 */ /* 0x000fe20007810000 */
[--C-:B------:R-:W-:Y:S01]  /*4fe0*/  FFMA.FTZ R54, R64, UR16, -R97.reuse ;  /* 0x0000001040367c23 */ /* 0x100fe20008010861 */
[--C-:B------:R-:W-:Y:S01]  /*4ff0*/  FFMA.FTZ R64, R66, UR16, -R97.reuse ;  /* 0x0000001042407c23 */ /* 0x100fe20008010861 */
[--C-:B------:R-:W-:Y:S01]  /*5000*/  FFMA.FTZ R66, R68, UR16, -R97.reuse ;  /* 0x0000001044427c23 */ /* 0x100fe20008010861 */
[--C-:B------:R-:W-:Y:S01]  /*5010*/  FFMA.FTZ R68, R70, UR16, -R97.reuse ;  /* 0x0000001046447c23 */ /* 0x100fe20008010861 */
[--C-:B------:R-:W-:Y:S01]  /*5020*/  FFMA.FTZ R70, R77, UR16, -R97.reuse ;  /* 0x000000104d467c23 */ /* 0x100fe20008010861 */
[----:B-1----:R-:W-:Y:S01]  /*5030*/  FMNMX.FTZ R56, R28, R55, !PT ;  /* 0x000000371c387209 */ /* 0x002fe20007810000 */
[--C-:B------:R-:W-:Y:S01]  /*5040*/  FFMA.FTZ R55, R65, UR16, -R97.reuse ;  /* 0x0000001041377c23 */ /* 0x100fe20008010861 */
[--C-:B------:R-:W-:Y:S01]  /*5050*/  FFMA.FTZ R77, R80, UR16, -R97.reuse ;  /* 0x00000010504d7c23 */ /* 0x100fe20008010861 */
[--C-:B------:R-:W-:Y:S01]  /*5060*/  FFMA.FTZ R80, R82, UR16, -R97.reuse ;  /* 0x0000001052507c23 */ /* 0x100fe20008010861 */
[----:B------:R-:W-:Y:S01]  /*5070*/  FMNMX.FTZ R56, R29, R56, !PT ;  /* 0x000000381d387209 */ /* 0x000fe20007810000 */
[----:B------:R-:W-:Y:S01]  /*5080*/  FFMA.FTZ R82, R8, UR16, -R97 ;  /* 0x0000001008527c23 */ /* 0x000fe20008010861 */
[----:B------:R-:W-:Y:S02]  /*5090*/  MUFU.EX2 R53, R92 ;  /* 0x0000005c00357308 */ /* 0x000fe40000000800 */
[----:B------:R-:W-:-:S02]  /*50a0*/  FMNMX.FTZ R65, R31, R56, !PT ;  /* 0x000000381f417209 */ /* 0x000fc40007810000 */
[----:B--2---:R-:W-:Y:S02]  /*50b0*/  F2FP.SATFINITE.E4M3.F32.PACK_AB_MERGE_C R146, R26, R51, RZ ;  /* 0x000000331a92723e */ /* 0x004fe400048070ff */
[----:B------:R-:W-:Y:S01]  /*50c0*/  FMNMX.FTZ R56, R30, R65, !PT ;  /* 0x000000411e387209 */ /* 0x000fe20007810000 */
[--C-:B------:R-:W-:Y:S01]  /*50d0*/  FFMA.FTZ R65, R67, UR16, -R97.reuse ;  /* 0x0000001043417c23 */ /* 0x100fe20008010861 */
[--C-:B------:R-:W-:Y:S01]  /*50e0*/  FFMA.FTZ R67, R69, UR16, -R97.reuse ;  /* 0x0000001045437c23 */ /* 0x100fe20008010861 */
[--C-:B------:R-:W-:Y:S01]  /*50f0*/  FFMA.FTZ R69, R71, UR16, -R97.reuse ;  /* 0x0000001047457c23 */ /* 0x100fe20008010861 */
[--C-:B------:R-:W-:Y:S01]  /*5100*/  FFMA.FTZ R71, R78, UR16, -R97.reuse ;  /* 0x000000104e477c23 */ /* 0x100fe20008010861 */
[----:B------:R-:W0:Y:S01]  /*5110*/  SHFL.BFLY PT, R83, R56, 0x2, 0x1f ;  /* 0x0c401f0038537f89 */ /* 0x000e2200000e0000 */
[--C-:B------:R-:W-:Y:S01]  /*5120*/  FFMA.FTZ R78, R79, UR16, -R97.reuse ;  /* 0x000000104f4e7c23 */ /* 0x100fe20008010861 */
[----:B------:R-:W-:Y:S01]  /*5130*/  FFMA.FTZ R79, R81, UR16, -R97 ;  /* 0x00000010514f7c23 */ /* 0x000fe20008010861 */
        /* <DEDUP_REMOVED lines=8> */
[----:B------:R-:W2:Y:S08]  /*51c0*/  MUFU.EX2 R48, R48 ;  /* 0x0000003000307308 */ /* 0x000eb00000000800 */
[----:B------:R-:W3:Y:S01]  /*51d0*/  MUFU.EX2 R38, R38 ;  /* 0x0000002600267308 */ /* 0x000ee20000000800 */
[----:B0-----:R-:W-:-:S04]  /*51e0*/  F2FP.SATFINITE.E4M3.F32.PACK_AB_MERGE_C R150, R37, R36, RZ ;  /* 0x000000242596723e */ /* 0x001fc800048070ff */
[----:B------:R-:W-:-:S03]  /*51f0*/  F2FP.SATFINITE.E4M3.F32.PACK_AB_MERGE_C R150, R34, R33, R150 ;  /* 0x000000212296723e */ /* 0x000fc60004807096 */
[----:B------:R-:W0:Y:S01]  /*5200*/  MUFU.EX2 R50, R50 ;  /* 0x0000003200327308 */ /* 0x000e220000000800 */
[----:B--2---:R-:W-:Y:S02]  /*5210*/  F2FP.SATFINITE.E4M3.F32.PACK_AB_MERGE_C R144, R48, R39, RZ ;  /* 0x000000273090723e */ /* 0x004fe400048070ff */
[----:B-1----:R-:W-:Y:S01]  /*5220*/  FMNMX.FTZ R56, R83, R56, !PT ;  /* 0x0000003853387209 */ /* 0x002fe20007810000 */
[----:B------:R-:W-:-:S03]  /*5230*/  IMAD.U32 R83, RZ, RZ, UR16 ;  /* 0x00000010ff537e24 */ /* 0x000fc6000f8e00ff */
[C---:B------:R-:W-:Y:S01]  /*5240*/  FSETP.NEU.FTZ.AND P1, PT, R56.reuse, -INF , PT ;  /* 0xff8000003800780b */ /* 0x040fe20003f3d000 */
[----:B------:R-:W-:Y:S01]  /*5250*/  FFMA.FTZ R81, R56, R83, -8 ;  /* 0xc100000038517423 */ /* 0x000fe20000010053 */
[----:B---3--:R-:W-:Y:S01]  /*5260*/  F2FP.SATFINITE.E4M3.F32.PACK_AB_MERGE_C R144, R38, R35, R144 ;  /* 0x000000232690723e */ /* 0x008fe20004807090 */
[----:B------:R-:W-:Y:S03]  /*5270*/  MUFU.EX2 R55, R55 ;  /* 0x0000003700377308 */ /* 0x000fe60000000800 */
[----:B------:R-:W-:Y:S02]  /*5280*/  FSEL R8, R81, RZ, P1 ;  /* 0x000000ff51087208 */ /* 0x000fe40000800000 */
[----:B------:R-:W-:Y:S02]  /*5290*/  PLOP3.LUT P1, PT, PT, PT, UP0, 0x40, 0x0 ;  /* 0x000000000000781c */ /* 0x000fe40003f2e808 */
[----:B0-----:R-:W-:Y:S01]  /*52a0*/  F2FP.SATFINITE.E4M3.F32.PACK_AB_MERGE_C R146, R50, R49, R146 ;  /* 0x000000313292723e */ /* 0x001fe20004807092 */
[--C-:B------:R-:W-:Y:S01]  /*52b0*/  FFMA.FTZ R81, R98, UR16, -R8.reuse ;  /* 0x0000001062517c23 */ /* 0x100fe20008010808 */
[--C-:B------:R-:W-:Y:S01]  /*52c0*/  FFMA.FTZ R92, R5, UR16, -R8.reuse ;  /* 0x00000010055c7c23 */ /* 0x100fe20008010808 */
[--C-:B------:R-:W-:Y:S01]  /*52d0*/  FFMA.FTZ R5, R9, UR16, -R8.reuse ;  /* 0x0000001009057c23 */ /* 0x100fe20008010808 */
[--C-:B------:R-:W-:Y:S01]  /*52e0*/  FFMA.FTZ R94, R59, UR16, -R8.reuse ;  /* 0x000000103b5e7c23 */ /* 0x100fe20008010808 */
[--C-:B------:R-:W-:Y:S01]  /*52f0*/  FFMA.FTZ R59, R61, UR16, -R8.reuse ;  /* 0x000000103d3b7c23 */ /* 0x100fe20008010808 */
[----:B------:R-:W-:Y:S01]  /*5300*/  FADD.FTZ R61, R4, R85 ;  /* 0x00000055043d7221 */ /* 0x000fe20000010000 */
[----:B------:R-:W-:Y:S01]  /*5310*/  MUFU.EX2 R81, R81 ;  /* 0x0000005100517308 */ /* 0x000fe20000000800 */
[--C-:B------:R-:W-:Y:S01]  /*5320*/  FFMA.FTZ R10, R10, UR16, -R8.reuse ;  /* 0x000000100a0a7c23 */ /* 0x100fe20008010808 */
[--C-:B------:R-:W-:Y:S01]  /*5330*/  FFMA.FTZ R9, R22, UR16, -R8.reuse ;  /* 0x0000001016097c23 */ /* 0x100fe20008010808 */
[----:B------:R-:W-:Y:S01]  /*5340*/  FADD.FTZ R96, R32, R61 ;  /* 0x0000003d20607221 */ /* 0x000fe20000010000 */
[--C-:B------:R-:W-:Y:S01]  /*5350*/  FFMA.FTZ R83, R72, UR16, -R8.reuse ;  /* 0x0000001048537c23 */ /* 0x100fe20008010808 */
[--C-:B------:R-:W-:Y:S01]  /*5360*/  FFMA.FTZ R72, R74, UR16, -R8.reuse ;  /* 0x000000104a487c23 */ /* 0x100fe20008010808 */
[----:B------:R-:W-:Y:S01]  /*5370*/  FFMA.FTZ R74, R57, UR16, -R8 ;  /* 0x00000010394a7c23 */ /* 0x000fe20008010808 */
[----:B------:R-:W-:Y:S01]  /*5380*/  FADD.FTZ R61, R87, R96 ;  /* 0x00000060573d7221 */ /* 0x000fe20000010000 */
[----:B------:R-:W0:Y:S01]  /*5390*/  MUFU.EX2 R92, R92 ;  /* 0x0000005c005c7308 */ /* 0x000e220000000800 */
[--C-:B------:R-:W-:Y:S01]  /*53a0*/  FFMA.FTZ R57, R58, UR16, -R8.reuse ;  /* 0x000000103a397c23 */ /* 0x100fe20008010808 */
[--C-:B------:R-:W-:Y:S01]  /*53b0*/  FFMA.FTZ R12, R12, UR16, -R8.reuse ;  /* 0x000000100c0c7c23 */ /* 0x100fe20008010808 */
[--C-:B------:R-:W-:Y:S01]  /*53c0*/  FFMA.FTZ R58, R60, UR16, -R8.reuse ;  /* 0x000000103c3a7c23 */ /* 0x100fe20008010808 */
[--C-:B------:R-:W-:Y:S01]  /*53d0*/  FFMA.FTZ R60, R62, UR16, -R8.reuse ;  /* 0x000000103e3c7c23 */ /* 0x100fe20008010808 */
[----:B------:R-:W-:Y:S01]  /*53e0*/  FADD.FTZ R62, R84, R61 ;  /* 0x0000003d543e7221 */ /* 0x000fe20000010000 */
[--C-:B------:R-:W-:Y:S01]  /*53f0*/  FFMA.FTZ R13, R13, UR16, -R8.reuse ;  /* 0x000000100d0d7c23 */ /* 0x100fe20008010808 */
[----:B------:R-:W-:Y:S01]  /*5400*/  FFMA.FTZ R61, R63, UR16, -R8 ;  /* 0x000000103f3d7c23 */ /* 0x000fe20008010808 */
[----:B------:R-:W1:Y:S01]  /*5410*/  MUFU.EX2 R5, R5 ;  /* 0x0000000500057308 */ /* 0x000e620000000800 */
[----:B------:R-:W-:Y:S01]  /*5420*/  FADD.FTZ R63, R89, R62 ;  /* 0x0000003e593f7221 */ /* 0x000fe20000010000 */
[--C-:B------:R-:W-:Y:S01]  /*5430*/  FFMA.FTZ R22, R14, UR16, -R8.reuse ;  /* 0x000000100e167c23 */ /* 0x100fe20008010808 */
[--C-:B------:R-:W-:Y:S01]  /*5440*/  FFMA.FTZ R14, R15, UR16, -R8.reuse ;  /* 0x000000100f0e7c23 */ /* 0x100fe20008010808 */
[--C-:B------:R-:W-:Y:S01]  /*5450*/  FFMA.FTZ R15, R20, UR16, -R8.reuse ;  /* 0x00000010140f7c23 */ /* 0x100fe20008010808 */
[----:B------:R-:W-:Y:S01]  /*5460*/  FADD.FTZ R96, R86, R63 ;  /* 0x0000003f56607221 */ /* 0x000fe20000010000 */
[--C-:B------:R-:W-:Y:S01]  /*5470*/  FFMA.FTZ R20, R21, UR16, -R8.reuse ;  /* 0x0000001015147c23 */ /* 0x100fe20008010808 */
[----:B------:R-:W-:Y:S01]  /*5480*/  FFMA.FTZ R21, R73, UR16, -R8 ;  /* 0x0000001049157c23 */ /* 0x000fe20008010808 */
[----:B------:R-:W2:Y:S01]  /*5490*/  MUFU.EX2 R10, R10 ;  /* 0x0000000a000a7308 */ /* 0x000ea20000000800 */
[----:B0-----:R-:W-:Y:S01]  /*54a0*/  FADD.FTZ R62, R81, R92 ;  /* 0x0000005c513e7221 */ /* 0x001fe20000010000 */
[----:B------:R-:W-:Y:S01]  /*54b0*/  FFMA.FTZ R73, R75, UR16, -R8 ;  /* 0x000000104b497c23 */ /* 0x000fe20008010808 */
[----:B------:R-:W-:Y:S01]  /*54c0*/  FADD.FTZ R75, R91, R96 ;  /* 0x000000605b4b7221 */ /* 0x000fe20000010000 */
[--C-:B------:R-:W-:Y:S01]  /*54d0*/  FFMA.FTZ R19, R41, UR16, -R8.reuse ;  /* 0x0000001029137c23 */ /* 0x100fe20008010808 */
[--C-:B------:R-:W-:Y:S01]  /*54e0*/  FFMA.FTZ R76, R76, UR16, -R8.reuse ;  /* 0x000000104c4c7c23 */ /* 0x100fe20008010808 */
[----:B------:R-:W-:Y:S01]  /*54f0*/  FFMA.FTZ R32, R42, UR16, -R8 ;  /* 0x000000102a207c23 */ /* 0x000fe20008010808 */
[----:B------:R-:W-:Y:S01]  /*5500*/  FADD.FTZ R96, R88, R75 ;  /* 0x0000004b58607221 */ /* 0x000fe20000010000 */
[----:B------:R-:W0:Y:S01]  /*5510*/  MUFU.EX2 R9, R9 ;  /* 0x0000000900097308 */ /* 0x000e220000000800 */
[----:B-1----:R-:W-:Y:S01]  /*5520*/  FADD.FTZ R63, R5, R62 ;  /* 0x0000003e053f7221 */ /* 0x002fe20000010000 */
[--C-:B------:R-:W-:Y:S01]  /*5530*/  FFMA.FTZ R23, R23, UR16, -R8.reuse ;  /* 0x0000001017177c23 */ /* 0x100fe20008010808 */
[--C-:B------:R-:W-:Y:S01]  /*5540*/  FFMA.FTZ R40, R40, UR16, -R8.reuse ;  /* 0x0000001028287c23 */ /* 0x100fe20008010808 */
[--C-:B------:R-:W-:Y:S01]  /*5550*/  FFMA.FTZ R46, R46, UR16, -R8.reuse ;  /* 0x000000102e2e7c23 */ /* 0x100fe20008010808 */
[--C-:B------:R-:W-:Y:S01]  /*5560*/  FFMA.FTZ R47, R47, UR16, -R8.reuse ;  /* 0x000000102f2f7c23 */ /* 0x100fe20008010808 */
[--C-:B------:R-:W-:Y:S01]  /*5570*/  FFMA.FTZ R24, R24, UR16, -R8.reuse ;  /* 0x0000001018187c23 */ /* 0x100fe20008010808 */
[----:B------:R-:W-:Y:S01]  /*5580*/  FFMA.FTZ R25, R25, UR16, -R8 ;  /* 0x0000001019197c23 */ /* 0x000fe20008010808 */
[----:B------:R-:W1:Y:S01]  /*5590*/  MUFU.EX2 R12, R12 ;  /* 0x0000000c000c7308 */ /* 0x000e620000000800 */
[----:B--2---:R-:W-:Y:S01]  /*55a0*/  FADD.FTZ R62, R10, R63 ;  /* 0x0000003f0a3e7221 */ /* 0x004fe20000010000 */
[----:B------:R-:W-:Y:S01]  /*55b0*/  FADD.FTZ R63, R93, R96 ;  /* 0x000000605d3f7221 */ /* 0x000fe20000010000 */
[--C-:B------:R-:W-:Y:S01]  /*55c0*/  FFMA.FTZ R52, R52, UR16, -R8.reuse ;  /* 0x0000001034347c23 */ /* 0x100fe20008010808 */
[--C-:B------:R-:W-:Y:S01]  /*55d0*/  FFMA.FTZ R27, R27, UR16, -R8.reuse ;  /* 0x000000101b1b7c23 */ /* 0x100fe20008010808 */
[--C-:B------:R-:W-:Y:S01]  /*55e0*/  FFMA.FTZ R28, R28, UR16, -R8.reuse ;  /* 0x000000101c1c7c23 */ /* 0x100fe20008010808 */
[----:B------:R-:W-:Y:S01]  /*55f0*/  FADD.FTZ R86, R90, R63 ;  /* 0x0000003f5a567221 */ /* 0x000fe20000010000 */
[----:B------:R-:W-:Y:S01]  /*5600*/  FFMA.FTZ R29, R29, UR16, -R8 ;  /* 0x000000101d1d7c23 */ /* 0x000fe20008010808 */
[----:B------:R-:W2:Y:S01]  /*5610*/  MUFU.EX2 R13, R13 ;  /* 0x0000000d000d7308 */ /* 0x000ea20000000800 */
[----:B0-----:R-:W-:Y:S01]  /*5620*/  FADD.FTZ R41, R9, R62 ;  /* 0x0000003e09297221 */ /* 0x001fe20000010000 */
[----:B------:R-:W-:Y:S01]  /*5630*/  FADD.FTZ R86, R95, R86 ;  /* 0x000000565f567221 */ /* 0x000fe20000010000 */
[----:B------:R-:W-:-:S03]  /*5640*/  FFMA.FTZ R31, R31, UR16, -R8 ;  /* 0x000000101f1f7c23 */ /* 0x000fc60008010808 */
[----:B------:R-:W-:Y:S01]  /*5650*/  FADD.FTZ R75, R33, R86 ;  /* 0x00000056214b7221 */ /* 0x000fe20000010000 */
[----:B------:R-:W-:Y:S01]  /*5660*/  FFMA.FTZ R33, R45, UR16, -R8 ;  /* 0x000000102d217c23 */ /* 0x000fe20008010808 */
[----:B------:R-:W0:Y:S01]  /*5670*/  MUFU.EX2 R22, R22 ;  /* 0x0000001600167308 */ /* 0x000e220000000800 */
[----:B-1----:R-:W-:Y:S01]  /*5680*/  FADD.FTZ R62, R12, R41 ;  /* 0x000000290c3e7221 */ /* 0x002fe20000010000 */
[----:B------:R-:W-:-:S04]  /*5690*/  FADD.FTZ R75, R34, R75 ;  /* 0x0000004b224b7221 */ /* 0x000fc80000010000 */
[----:B------:R-:W-:Y:S02]  /*56a0*/  FADD.FTZ R42, R36, R75 ;  /* 0x0000004b242a7221 */ /* 0x000fe40000010000 */
[----:B------:R-:W1:Y:S01]  /*56b0*/  MUFU.EX2 R14, R14 ;  /* 0x0000000e000e7308 */ /* 0x000e620000000800 */
[----:B--2---:R-:W-:Y:S01]  /*56c0*/  FADD.FTZ R41, R13, R62 ;  /* 0x0000003e0d297221 */ /* 0x004fe20000010000 */
[----:B------:R-:W-:-:S06]  /*56d0*/  FADD.FTZ R42, R37, R42 ;  /* 0x0000002a252a7221 */ /* 0x000fcc0000010000 */
[----:B------:R-:W2:Y:S01]  /*56e0*/  MUFU.EX2 R15, R15 ;  /* 0x0000000f000f7308 */ /* 0x000ea20000000800 */
[C---:B0-----:R-:W-:Y:S01]  /*56f0*/  FADD.FTZ R63, R22.reuse, R41 ;  /* 0x00000029163f7221 */ /* 0x041fe20000010000 */
[----:B------:R-:W-:Y:S01]  /*5700*/  FFMA.FTZ R41, R43, UR16, -R8 ;  /* 0x000000102b297c23 */ /* 0x000fe20008010808 */
[----:B------:R-:W-:-:S04]  /*5710*/  F2FP.SATFINITE.E4M3.F32.PACK_AB_MERGE_C R13, R22, R13, RZ ;  /* 0x0000000d160d723e */ /* 0x000fc800048070ff */
[----:B------:R-:W-:Y:S01]  /*5720*/  F2FP.SATFINITE.E4M3.F32.PACK_AB_MERGE_C R155, R12, R9, R13 ;  /* 0x000000090c9b723e */ /* 0x000fe2000480700d */
[----:B------:R-:W0:Y:S01]  /*5730*/  MUFU.EX2 R20, R20 ;  /* 0x0000001400147308 */ /* 0x000e220000000800 */
[----:B-1----:R-:W-:-:S07]  /*5740*/  FADD.FTZ R4, R14, R63 ;  /* 0x0000003f0e047221 */ /* 0x002fce0000010000 */
[----:B------:R-:W1:Y:S01]  /*5750*/  MUFU.EX2 R83, R83 ;  /* 0x0000005300537308 */ /* 0x000e620000000800 */
[----:B--2---:R-:W-:Y:S01]  /*5760*/  FADD.FTZ R43, R15, R4 ;  /* 0x000000040f2b7221 */ /* 0x004fe20000010000 */
[--C-:B------:R-:W-:Y:S01]  /*5770*/  FFMA.FTZ R4, R44, UR16, -R8.reuse ;  /* 0x000000102c047c23 */ /* 0x100fe20008010808 */
[----:B------:R-:W-:Y:S01]  /*5780*/  FFMA.FTZ R8, R30, UR16, -R8 ;  /* 0x000000101e087c23 */ /* 0x000fe20008010808 */
[----:B------:R-:W-:-:S04]  /*5790*/  F2FP.SATFINITE.E4M3.F32.PACK_AB_MERGE_C R30, R10, R5, RZ ;  /* 0x000000050a1e723e */ /* 0x000fc800048070ff */
[----:B------:R-:W2:Y:S01]  /*57a0*/  MUFU.EX2 R21, R21 ;  /* 0x0000001500157308 */ /* 0x000ea20000000800 */
[----:B0-----:R-:W-:Y:S01]  /*57b0*/  FADD.FTZ R36, R20, R43 ;  /* 0x0000002b14247221 */ /* 0x001fe20000010000 */
[----:B------:R-:W-:Y:S01]  /*57c0*/  FADD.FTZ R43, R35, R42 ;  /* 0x0000002a232b7221 */ /* 0x000fe20000010000 */
[----:B------:R-:W-:-:S05]  /*57d0*/  F2FP.SATFINITE.E4M3.F32.PACK_AB_MERGE_C R153, R92, R81, R30 ;  /* 0x000000515c99723e */ /* 0x000fca000480701e */
[----:B------:R-:W0:Y:S01]  /*57e0*/  MUFU.EX2 R72, R72 ;  /* 0x0000004800487308 */ /* 0x000e220000000800 */
[C---:B-1----:R-:W-:Y:S01]  /*57f0*/  FADD.FTZ R36, R83.reuse, R36 ;  /* 0x0000002453247221 */ /* 0x042fe20000010000 */
[----:B------:R-:W-:-:S04]  /*5800*/  F2FP.SATFINITE.E4M3.F32.PACK_AB_MERGE_C R20, R83, R20, RZ ;  /* 0x000000145314723e */ /* 0x000fc800048070ff */
[----:B------:R-:W-:Y:S02]  /*5810*/  F2FP.SATFINITE.E4M3.F32.PACK_AB_MERGE_C R149, R15, R14, R20 ;  /* 0x0000000e0f95723e */ /* 0x000fe40004807014 */
[----:B------:R-:W1:Y:S01]  /*5820*/  MUFU.EX2 R73, R73 ;  /* 0x0000004900497308 */ /* 0x000e620000000800 */
[----:B--2---:R-:W-:Y:S01]  /*5830*/  FADD.FTZ R37, R21, R36 ;  /* 0x0000002415257221 */ /* 0x004fe20000010000 */
[----:B------:R-:W-:-:S04]  /*5840*/  FADD.FTZ R36, R38, R43 ;  /* 0x0000002b26247221 */ /* 0x000fc80000010000 */
[----:B------:R-:W-:Y:S02]  /*5850*/  FADD.FTZ R39, R39, R36 ;  /* 0x0000002427277221 */ /* 0x000fe40000010000 */
[----:B------:R-:W2:Y:S01]  /*5860*/  MUFU.EX2 R76, R76 ;  /* 0x0000004c004c7308 */ /* 0x000ea20000000800 */
[----:B0-----:R-:W-:Y:S01]  /*5870*/  FADD.FTZ R34, R72, R37 ;  /* 0x0000002548227221 */ /* 0x001fe20000010000 */
[----:B------:R-:W-:-:S04]  /*5880*/  FADD.FTZ R48, R48, R39 ;  /* 0x0000002730307221 */ /* 0x000fc80000010000 */
[----:B------:R-:W-:Y:S02]  /*5890*/  FADD.FTZ R49, R49, R48 ;  /* 0x0000003031317221 */ /* 0x000fe40000010000 */
[----:B------:R-:W0:Y:S01]  /*58a0*/  MUFU.EX2 R23, R23 ;  /* 0x0000001700177308 */ /* 0x000e220000000800 */
[----:B-1----:R-:W-:Y:S01]  /*58b0*/  FADD.FTZ R35, R73, R34 ;  /* 0x0000002249237221 */ /* 0x002fe20000010000 */
[----:B------:R-:W-:-:S04]  /*58c0*/  FADD.FTZ R50, R50, R49 ;  /* 0x0000003132327221 */ /* 0x000fc80000010000 */
[----:B------:R-:W-:Y:S02]  /*58d0*/  FADD.FTZ R51, R51, R50 ;  /* 0x0000003233337221 */ /* 0x000fe40000010000 */
[----:B------:R-:W1:Y:S01]  /*58e0*/  MUFU.EX2 R74, R74 ;  /* 0x0000004a004a7308 */ /* 0x000e620000000800 */
[----:B--2---:R-:W-:Y:S01]  /*58f0*/  FADD.FTZ R34, R76, R35 ;  /* 0x000000234c227221 */ /* 0x004fe20000010000 */
        /* <DEDUP_REMOVED lines=20> */
[----:B-1----:R-:W-:-:S07]  /*5a40*/  F2FP.SATFINITE.E4M3.F32.PACK_AB_MERGE_C R22, R64, R55, RZ ;  /* 0x000000374016723e */ /* 0x002fce00048070ff */
[----:B------:R-:W1:Y:S01]  /*5a50*/  MUFU.EX2 R40, R40 ;  /* 0x0000002800287308 */ /* 0x000e620000000800 */
[C---:B--2---:R-:W-:Y:S01]  /*5a60*/  FADD.FTZ R5, R61.reuse, R10 ;  /* 0x0000000a3d057221 */ /* 0x044fe20000010000 */
[----:B------:R-:W-:-:S04]  /*5a70*/  F2FP.SATFINITE.E4M3.F32.PACK_AB_MERGE_C R60, R61, R60, RZ ;  /* 0x0000003c3d3c723e */ /* 0x000fc800048070ff */
[----:B------:R-:W-:Y:S02]  /*5a80*/  F2FP.SATFINITE.E4M3.F32.PACK_AB_MERGE_C R147, R59, R58, R60 ;  /* 0x0000003a3b93723e */ /* 0x000fe4000480703c */
        /* <DEDUP_REMOVED lines=49> */
[----:B--2---:R-:W-:Y:S01]  /*5da0*/  FADD.FTZ R5, R25, R10 ;  /* 0x0000000a19057221 */ /* 0x004fe20000010000 */
[----:B------:R-:W-:-:S06]  /*5db0*/  VIADD R10, R18, 0xfffffffe ;  /* 0xfffffffe120a7836 */ /* 0x000fcc0000000000 */
        /* <DEDUP_REMOVED lines=14> */
[----:B------:R-:W-:Y:S01]  /*5ea0*/  MUFU.EX2 R31, R31 ;  /* 0x0000001f001f7308 */ /* 0x000fe20000000800 */
[----:B0-----:R-:W-:Y:S01]  /*5eb0*/  FADD.FTZ R4, R28, R27 ;  /* 0x0000001b1c047221 */ /* 0x001fe20000010000 */
[----:B------:R-:W-:-:S04]  /*5ec0*/  FADD.FTZ R5, R79, R80 ;  /* 0x000000504f057221 */ /* 0x000fc80000010000 */
[----:B------:R-:W-:Y:S02]  /*5ed0*/  FADD.FTZ R5, R82, R5 ;  /* 0x0000000552057221 */ /* 0x000fe40000010000 */
[----:B------:R-:W0:Y:S01]  /*5ee0*/  MUFU.EX2 R8, R8 ;  /* 0x0000000800087308 */ /* 0x000e220000000800 */
[----:B--2---:R-:W-:Y:S01]  /*5ef0*/  FADD.FTZ R4, R29, R4 ;  /* 0x000000041d047221 */ /* 0x004fe20000010000 */
        /* <DEDUP_REMOVED lines=16> */
.L_x_14393:
[----:B------:R-:W-:Y:S02]  /*6000*/  ULDC UR11, c[0x0][0x9e4] ;  /* 0x00027900000b7ab9 */ /* 0x000fe40000000800 */
[----:B------:R-:W-:-:S11]  /*6010*/  UISETP.NE.AND UP0, UPT, UR11, 0x1, UPT ;  /* 0x000000010b00788c */ /* 0x000fd6000bf05270 */
[----:B------:R-:W-:Y:S02]  /*6020*/  @UP0 ULDC.64 UR12, c[0x0][0x9e8] ;  /* 0x00027a00000c0ab9 */ /* 0x000fe40000000a00 */
[----:B------:R-:W-:-:S04]  /*6030*/  UIMAD.WIDE.U32 UR6, UR10, UR12, URZ ;  /* 0x0000000c0a0672a5 */ /* 0x000fc8000f8e003f */
[----:B------:R-:W-:-:S12]  /*6040*/  @UP0 USHF.R.U32.HI UR10, URZ, UR13, UR7 ;  /* 0x0000000d3f0a0299 */ /* 0x000fd80008011607 */
.L_x_14394:
[----:B------:R-:W-:-:S04]  /*6050*/  UIMAD UR10, UR10, UR11, UR11 ;  /* 0x0000000b0a0a72a4 */ /* 0x000fc8000f8e020b */
[----:B------:R-:W-:-:S04]  /*6060*/  UISETP.LT.AND UP0, UPT, UR5, UR10, UPT ;  /* 0x0000000a0500728c */ /* 0x000fc8000bf01270 */
[----:B------:R-:W-:-:S12]  /*6070*/  USEL UR5, UR5, UR10, UP0 ;  /* 0x0000000a05057287 */ /* 0x000fd80008000000 */
.L_x_14392:
[----:B------:R-:W-:Y:S01]  /*6080*/  UIMAD.WIDE UR6, UR5, 0x66666667, URZ ;  /* 0x66666667050678a5 */ /* 0x000fe2000f8e023f */
[----:B------:R-:W0:Y:S01]  /*6090*/  S2UR UR5, SR_CgaCtaId ;  /* 0x00000000000579c3 */ /* 0x000e220000008800 */
        /* <DEDUP_REMOVED lines=8> */
[----:B------:R-:W-:Y:S01]  /*6120*/  CS2R R36, SRZ ;  /* 0x0000000000247805 */ /* 0x000fe2000001ff00 */
[----:B------:R-:W-:Y:S01]  /*6130*/  UMOV UR7, URZ ;  /* 0x0000003f00077c82 */ /* 0x000fe20008000000 */
[----:B------:R-:W-:Y:S01]  /*6140*/  UISETP.LT.AND UP0, UPT, UR45, UR6, UPT ;  /* 0x000000062d00728c */ /* 0x000fe2000bf01270 */
[----:B------:R-:W-:Y:S02]  /*6150*/  CS2R R38, SRZ ;  /* 0x0000000000267805 */ /* 0x000fe4000001ff00 */
[----:B------:R-:W-:Y:S02]  /*6160*/  CS2R R40, SRZ ;  /* 0x0000000000287805 */ /* 0x000fe4000001ff00 */
[----:B------:R-:W-:Y:S01]  /*6170*/  CS2R R42, SRZ ;  /* 0x00000000002a7805 */ /* 0x000fe2000001ff00 */
[----:B------:R-:W-:Y:S01]  /*6180*/  USEL UR23, UR45, UR6, !UP0 ;  /* 0x000000062d177287 */ /* 0x000fe2000c000000 */
[----:B------:R-:W-:Y:S02]  /*6190*/  CS2R R44, SRZ ;  /* 0x00000000002c7805 */ /* 0x000fe4000001ff00 */
[----:B------:R-:W-:Y:S01]  /*61a0*/  CS2R R46, SRZ ;  /* 0x00000000002e7805 */ /* 0x000fe2000001ff00 */
[----:B------:R-:W-:Y:S01]  /*61b0*/  UMOV UR6, URZ ;  /* 0x0000003f00067c82 */ /* 0x000fe20008000000 */
[----:B------:R-:W-:-:S02]  /*61c0*/  CS2R R48, SRZ ;  /* 0x0000000000307805 */ /* 0x000fc4000001ff00 */
[----:B------:R-:W-:Y:S02]  /*61d0*/  CS2R R50, SRZ ;  /* 0x0000000000327805 */ /* 0x000fe4000001ff00 */
[----:B------:R-:W-:Y:S02]  /*61e0*/  ISETP.GE.AND P1, PT, R10, UR23, PT ;  /* 0x000000170a007c0c */ /* 0x000fe4000bf26270 */
[----:B------:R-:W-:Y:S02]  /*61f0*/  CS2R R52, SRZ ;  /* 0x0000000000347805 */ /* 0x000fe4000001ff00 */
[----:B------:R-:W-:-:S09]  /*6200*/  CS2R R54, SRZ ;  /* 0x0000000000367805 */ /* 0x000fd2000001ff00 */
[----:B0-----:R-:W-:Y:S05]  /*6210*/  @!P1 BRA `(.L_x_14395) ;  /* 0x0000004800ac9947 */ /* 0x001fea0003800000 */
        /* <DEDUP_REMOVED lines=23> */
[----:B------:R-:W-:Y:S01]  /*6390*/  ULDC UR16, c[0x0][0x988] ;  /* 0x0002620000107ab9 */ /* 0x000fe20000000800 */
[----:B------:R-:W-:-:S05]  /*63a0*/  ULDC UR19, c[0x0][0x9e0] ;  /* 0x0002780000137ab9 */ /* 0x000fca0000000800 */
.L_x_14414:
[----:B------:R-:W-:-:S04]  /*63b0*/  UISETP.NE.AND UP0, UPT, UR24, 0x1, UPT ;  /* 0x000000011800788c */ /* 0x000fc8000bf05270 */
[----:B------:R-:W-:-:S04]  /*63c0*/  USEL UR6, URZ, 0x1, UP0 ;  /* 0x000000013f067887 */ /* 0x000fc80008000000 */
[----:B------:R-:W-:Y:S01]  /*63d0*/  ULOP3.LUT UR6, UR25, UR6, URZ, 0x3c, !UPT ;  /* 0x0000000619067292 */ /* 0x000fe2000f8e3c3f */
[----:B------:R-:W-:Y:S11]  /*63e0*/  @!P0 BRA `(.L_x_14396) ;  /* 0x0000000000048947 */ /* 0x000ff60003800000 */
[----:B------:R-:W-:Y:S01]  /*63f0*/  BPT.TRAP 0x1 ;  /* 0x000000040000795c */ /* 0x000fe20000300000 */
.L_x_14396:
        /* <DEDUP_REMOVED lines=9> */
.L_x_14397:
[----:B-1----:R-:W-:Y:S05]  /*6490*/  @P1 BRA `(.L_x_14398) ;  /* 0x0000000000081947 */ /* 0x002fea0003800000 */
[----:B------:R-:W1:Y:S02]  /*64a0*/  SYNCS.PHASECHK.TRANS64.TRYWAIT P1, [UR22+0x12430], R11 ;  /* 0x0124300bff0075a7 */ /* 0x000e640008020156 */
[----:B-1----:R-:W-:Y:S05]  /*64b0*/  @!P1 BRA `(.L_x_14399) ;  /* 0x0000013000249947 */ /* 0x002fea0003800000 */
.L_x_14398:
        /* <DEDUP_REMOVED lines=64> */
.L_x_14400:
[----:B------:R-:W-:Y:S01]  /*68c0*/  ULEA UR13, UR24, UR46, 0x3 ;  /* 0x0000002e180d7291 */ /* 0x000fe2000f8e183f */
[----:B01----:R-:W-:-:S05]  /*68d0*/  IMAD.U32 R11, RZ, RZ, UR25 ;  /* 0x00000019ff0b7e24 */ /* 0x003fca000f8e00ff */
[----:B------:R-:W-:-:S04]  /*68e0*/  SHF.L.U32 R11, R11, 0x1f, RZ ;  /* 0x0000001f0b0b7819 */ /* 0x000fc800000006ff */
[----:B------:R0:W1:Y:S01]  /*68f0*/  SYNCS.PHASECHK.TRANS64.TRYWAIT P1, [UR13+0x12450], R11 ;  /* 0x0124500bff0075a7 */ /* 0x000062000802014d */
[----:B------:R-:W-:Y:S05]  /*6900*/  @!P0 BRA `(.L_x_14401) ;  /* 0x0000000000048947 */ /* 0x000fea0003800000 */
[----:B------:R-:W-:Y:S01]  /*6910*/  BPT.TRAP 0x1 ;  /* 0x000000040000795c */ /* 0x000fe20000300000 */
.L_x_14401:
[----:B-1----:R-:W-:Y:S05]  /*6920*/  @P1 BRA `(.L_x_14402) ;  /* 0x0000000000081947 */ /* 0x002fea0003800000 */
[----:B------:R-:W1:Y:S02]  /*6930*/  SYNCS.PHASECHK.TRANS64.TRYWAIT P1, [UR13+0x12450], R11 ;  /* 0x0124500bff0075a7 */ /* 0x000e64000802014d */
[----:B-1----:R-:W-:Y:S05]  /*6940*/  @!P1 BRA `(.L_x_14403) ;  /* 0x0000012c00189947 */ /* 0x002fea0003800000 */
.L_x_14402:
        /* <DEDUP_REMOVED lines=32> */
.L_x_14404:
        /* <DEDUP_REMOVED lines=27> */
[C---:B01----:R-:W-:Y:S01]  /*6d00*/  FMUL.FTZ R11, R2.reuse, R120 ;  /* 0x00000078020b7220 */ /* 0x043fe20000410000 */
[C---:B------:R-:W-:Y:S01]  /*6d10*/  FMUL.FTZ R83, R2.reuse, R87 ;  /* 0x0000005702537220 */ /* 0x040fe20000410000 */
[C---:B------:R-:W-:Y:S01]  /*6d20*/  FMUL.FTZ R120, R2.reuse, R131 ;  /* 0x0000008302787220 */ /* 0x040fe20000410000 */
[----:B------:R-:W-:Y:S01]  /*6d30*/  FMUL.FTZ R87, R2, R57 ;  /* 0x0000003902577220 */ /* 0x000fe20000410000 */
[----:B------:R-:W-:Y:S01]  /*6d40*/  IMAD R131, R10, -0xa0, RZ ;  /* 0xffffff600a837824 */ /* 0x000fe200078e02ff */
[----:B------:R-:W0:Y:S01]  /*6d50*/  SHFL.IDX PT, R57, R130, RZ, 0x1c1f ;  /* 0x001c1fff82397589 */ /* 0x000e2200000e0000 */
[C---:B------:R-:W-:Y:S01]  /*6d60*/  FMUL.FTZ R20, R2.reuse, R127 ;  /* 0x0000007f02147220 */ /* 0x040fe20000410000 */
[----:B------:R-:W-:Y:S01]  /*6d70*/  UISETP.NE.AND UP0, UPT, UR47, URZ, UPT ;  /* 0x0000003f2f00728c */ /* 0x000fe2000bf05270 */
        /* <DEDUP_REMOVED lines=63> */
[----:B------:R-:W-:Y:S02]  /*7170*/  VIADD R67, R67, 0xffffffff ;  /* 0xffffffff43437836 */ /* 0x000fe40000000000 */
[----:B------:R-:W-:Y:S02]  /*7180*/  VIADD R56, R56, -UR18 ;  /* 0x8000001238387c36 */ /* 0x000fe40008000000 */
[----:B------:R-:W2:Y:S02]  /*7190*/  MUFU.TANH R12, R12 ;  /* 0x0000000c000c7308 */ /* 0x000ea40000002400 */
[C---:B------:R-:W-:Y:S01]  /*71a0*/  VIADD R133, R56.reuse, UR19 ;  /* 0x0000001338857c36 */ /* 0x040fe20008000000 */
[----:B------:R-:W-:Y:S01]  /*71b0*/  SYNCS.ARRIVE.TRANS64.RED.A1T0 RZ, [UR22], RZ ;  /* 0x000000ffffff79a7 */ /* 0x000fe20008100416 */
[----:B------:R-:W-:Y:S02]  /*71c0*/  VIADD R132, R56, UR20 ;  /* 0x0000001438847c36 */ /* 0x000fe40008000000 */
[----:B0-----:R-:W-:-:S02]  /*71d0*/  IMAD.IADD R71, R133, 0x1, R57 ;  /* 0x0000000185477824 */ /* 0x001fc400078e0239 */
        /* <DEDUP_REMOVED lines=93> */
.L_x_14407:
[----:B------:R-:W-:-:S05]  /*77b0*/  IMAD.U32 R136, RZ, RZ, UR17 ;  /* 0x00000011ff887e24 */ /* 0x000fca000f8e00ff */
[----:B------:R-:W-:-:S13]  /*77c0*/  ISETP.NE.AND P1, PT, R136, 0x1, PT ;  /* 0x000000018800780c */ /* 0x000fda0003f25270 */
[----:B------:R-:W1:Y:S02]  /*77d0*/  @P1 LDC.64 R56, c[0x0][0x9e8] ;  /* 0x00027a00ff381b82 */ /* 0x000e640000000a00 */
[----:B-1----:R-:W-:-:S05]  /*77e0*/  @P1 IMAD.HI.U32 R56, R134, R56, RZ ;  /* 0x0000003886381227 */ /* 0x002fca00078e00ff */
[----:B------:R-:W-:-:S07]  /*77f0*/  @P1 SHF.R.U32.HI R134, RZ, R57, R56 ;  /* 0x00000039ff861219 */ /* 0x000fce0000011638 */
.L_x_14408:
[----:B------:R-:W-:Y:S05]  /*7800*/  BSYNC B0 ;  /* 0x0000000000007941 */ /* 0x000fea0003800000 */
.L_x_14406:
[----:B------:R-:W-:-:S05]  /*7810*/  IMAD R134, R134, R136, R67 ;  /* 0x0000008886867224 */ /* 0x000fca00078e0243 */
[----:B------:R-:W-:Y:S02]  /*7820*/  VIADDMNMX R71, R134, R136, R71, PT ;  /* 0x0000008886477246 */ /* 0x000fe40003800147 */
[----:B------:R-:W-:-:S07]  /*7830*/  VIMNMX R70, R70, R134, !PT ;  /* 0x0000008646467248 */ /* 0x000fce0007fe0100 */
.L_x_14405:
[C---:B------:R-:W-:Y:S01]  /*7840*/  ISETP.GE.AND P2, PT, R131.reuse, 0x9, PT ;  /* 0x000000098300780c */ /* 0x040fe20003f46270 */
[----:B------:R-:W-:Y:S01]  /*7850*/  UISETP.NE.AND UP0, UPT, UR47, URZ, UPT ;  /* 0x0000003f2f00728c */ /* 0x000fe2000bf05270 */
[C---:B------:R-:W-:Y:S02]  /*7860*/  ISETP.GE.AND P1, PT, R131.reuse, 0x2, PT ;  /* 0x000000028300780c */ /* 0x040fe40003f26270 */
[C---:B------:R-:W-:Y:S02]  /*7870*/  ISETP.GE.AND P5, PT, R131.reuse, 0xa, PT ;  /* 0x0000000a8300780c */ /* 0x040fe40003fa6270 */
        /* <DEDUP_REMOVED lines=27> */
[C---:B------:R-:W-:Y:S02]  /*7a30*/  ISETP.GT.AND P2, PT, R70.reuse, 0x18, !P3 ;  /* 0x000000184600780c */ /* 0x040fe40005f44270 */
        /* <DEDUP_REMOVED lines=217> */
.L_x_14411:
[----:B------:R-:W-:-:S05]  /*87d0*/  IMAD.U32 R70, RZ, RZ, UR17 ;  /* 0x00000011ff467e24 */ /* 0x000fca000f8e00ff */
[----:B------:R-:W-:-:S13]  /*87e0*/  ISETP.NE.AND P6, PT, R70, 0x1, PT ;  /* 0x000000014600780c */ /* 0x000fda0003fc5270 */
[----:B------:R-:W0:Y:S02]  /*87f0*/  @P6 LDC.64 R56, c[0x0][0x9e8] ;  /* 0x00027a00ff386b82 */ /* 0x000e240000000a00 */
[----:B0-----:R-:W-:-:S05]  /*8800*/  @P6 IMAD.HI.U32 R56, R11, R56, RZ ;  /* 0x000000380b386227 */ /* 0x001fca00078e00ff */
[----:B------:R-:W-:-:S07]  /*8810*/  @P6 SHF.R.U32.HI R11, RZ, R57, R56 ;  /* 0x00000039ff0b6219 */ /* 0x000fce0000011638 */
.L_x_14412:
[----:B------:R-:W-:Y:S05]  /*8820*/  BSYNC B0 ;  /* 0x0000000000007941 */ /* 0x000fea0003800000 */
.L_x_14410:
[----:B------:R-:W-:-:S05]  /*8830*/  IMAD R11, R11, R70, R67 ;  /* 0x000000460b0b7224 */ /* 0x000fca00078e0243 */
[----:B------:R-:W-:Y:S02]  /*8840*/  VIADDMNMX R133, R11, R70, R133, PT ;  /* 0x000000460b857246 */ /* 0x000fe40003800185 */
[----:B------:R-:W-:-:S07]  /*8850*/  VIMNMX R132, R132, R11, !PT ;  /* 0x0000000b84847248 */ /* 0x000fce0007fe0100 */
.L_x_14409:
[----:B------:R-:W-:Y:S01]  /*8860*/  ISETP.GT.AND P1, PT, R132, 0x1, !P1 ;  /* 0x000000018400780c */ /* 0x000fe20004f24270 */
[----:B------:R-:W-:Y:S01]  /*8870*/  IMAD.U32 R130, RZ, RZ, UR16 ;  /* 0x00000010ff827e24 */ /* 0x000fe2000f8e00ff */
        /* <DEDUP_REMOVED lines=110> */
[C---:B------:R-:W-:Y:S02]  /*8f60*/  ISETP.GT.AND P1, PT, R132.reuse, 0x41, !P1 ;  /* 0x000000418400780c */ /* 0x040fe40004f24270 */
[----:B------:R-:W-:Y:S02]  /*8f70*/  ISETP.GT.AND P5, PT, R132, 0x98, !P5 ;  /* 0x000000988400780c */ /* 0x000fe40006fa4270 */
[----:B------:R-:W-:Y:S02]  /*8f80*/  ISETP.LT.OR P1, PT, R133, 0x42, P1 ;  /* 0x000000428500780c */ /* 0x000fe40000f21670 */
[----:B0-----:R-:W-:-:S02]  /*8f90*/  FMNMX.FTZ R57, R56, R11, !PT ;  /* 0x0000000b38397209 */ /* 0x001fc40007810000 */
[----:B------:R-:W-:Y:S02]  /*8fa0*/  FSEL R91, R91, -INF , !P1 ;  /* 0xff8000005b5b7808 */ /* 0x000fe40004800000 */
[----:B------:R-:W-:Y:S01]  /*8fb0*/  LOP3.LUT P1, RZ, R0, 0x200000, RZ, 0xc0, !PT ;  /* 0x0020000000ff7812 */ /* 0x000fe2000782c0ff */
[----:B------:R-:W0:Y:S01]  /*8fc0*/  SHFL.BFLY PT, R70, R57, 0x1, 0x1f ;  /* 0x0c201f0039467f89 */ /* 0x000e2200000e0000 */
[C---:B------:R-:W-:Y:S02]  /*8fd0*/  ISETP.LT.OR P4, PT, R133.reuse, 0x92, P4 ;  /* 0x000000928500780c */ /* 0x040fe40002781670 */
[----:B------:R-:W-:Y:S02]  /*8fe0*/  ISETP.GT.AND P1, PT, R132, 0x48, !P1 ;  /* 0x000000488400780c */ /* 0x000fe40004f24270 */
[----:B------:R-:W-:Y:S02]  /*8ff0*/  FSEL R62, R62, -INF , !P3 ;  /* 0xff8000003e3e7808 */ /* 0x000fe40005800000 */
[----:B------:R-:W-:-:S02]  /*9000*/  ISETP.LT.OR P1, PT, R133, 0x49, P1 ;  /* 0x000000498500780c */ /* 0x000fc40000f21670 */
[----:B------:R-:W-:Y:S02]  /*9010*/  ISETP.LT.OR P5, PT, R133, 0x99, P5 ;  /* 0x000000998500780c */ /* 0x000fe40002fa1670 */
[----:B------:R-:W-:Y:S02]  /*9020*/  FSEL R94, R94, -INF , !P1 ;  /* 0xff8000005e5e7808 */ /* 0x000fe40004800000 */
[----:B------:R-:W-:Y:S02]  /*9030*/  LOP3.LUT P1, RZ, R0, 0x100000, RZ, 0xc0, !PT ;  /* 0x0010000000ff7812 */ /* 0x000fe4000782c0ff */
[----:B------:R-:W-:Y:S02]  /*9040*/  FSEL R66, R66, -INF , !P5 ;  /* 0xff80000042427808 */ /* 0x000fe40006800000 */
[----:B------:R-:W-:-:S04]  /*9050*/  ISETP.GT.AND P1, PT, R132, 0x49, !P1 ;  /* 0x000000498400780c */ /* 0x000fc80004f24270 */
[----:B------:R-:W-:Y:S02]  /*9060*/  ISETP.LT.OR P1, PT, R133, 0x4a, P1 ;  /* 0x0000004a8500780c */ /* 0x000fe40000f21670 */
[----:B0-----:R-:W-:Y:S02]  /*9070*/  FMNMX.FTZ R11, R57, R70, !PT ;  /* 0x00000046390b7209 */ /* 0x001fe40007810000 */
        /* <DEDUP_REMOVED lines=61> */
[C---:B------:R-:W-:Y:S02]  /*9450*/  ISETP.GT.AND P1, PT, R132.reuse, RZ, !P6 ;  /* 0x000000ff8400720c */ /* 0x040fe40007724270 */
[----:B------:R-:W-:Y:S02]  /*9460*/  LOP3.LUT P6, RZ, R3, 0x4, RZ, 0xc0, !PT ;  /* 0x0000000403ff7812 */ /* 0x000fe400078cc0ff */
[----:B------:R-:W-:Y:S02]  /*9470*/  ISETP.LT.OR P1, PT, R133, 0x1, P1 ;  /* 0x000000018500780c */ /* 0x000fe40000f21670 */
[----:B------:R-:W-:Y:S02]  /*9480*/  ISETP.GT.AND P6, PT, R132, 0x99, !P6 ;  /* 0x000000998400780c */ /* 0x000fe400077c4270 */
[----:B------:R-:W-:Y:S01]  /*9490*/  FSEL R70, R13, -INF , !P1 ;  /* 0xff8000000d467808 */ /* 0x000fe20004800000 */
[----:B------:R-:W-:-:S01]  /*94a0*/  FFMA.FTZ R13, R11, R130, -8 ;  /* 0xc10000000b0d7423 */ /* 0x000fc20000010082 */
[----:B------:R-:W-:-:S02]  /*94b0*/  FSETP.NEU.FTZ.AND P1, PT, R11, -INF , PT ;  /* 0xff8000000b00780b */ /* 0x000fc40003f3d000 */
[----:B------:R-:W-:Y:S02]  /*94c0*/  FMNMX.FTZ R71, R70, R9, !PT ;  /* 0x0000000946477209 */ /* 0x000fe40007810000 */
[----:B------:R-:W-:Y:S02]  /*94d0*/  FSEL R56, R13, RZ, P1 ;  /* 0x000000ff0d387208 */ /* 0x000fe40000800000 */
[----:B------:R-:W-:-:S03]  /*94e0*/  ISETP.LT.OR P6, PT, R133, 0x9a, P6 ;  /* 0x0000009a8500780c */ /* 0x000fc600037c1670 */
[--C-:B------:R-:W-:Y:S01]  /*94f0*/  FFMA.FTZ R57, R122, UR16, -R56.reuse ;  /* 0x000000107a397c23 */ /* 0x100fe20008010838 */
[----:B------:R-:W-:Y:S01]  /*9500*/  FMNMX.FTZ R122, R14, R71, !PT ;  /* 0x000000470e7a7209 */ /* 0x000fe20007810000 */
[--C-:B------:R-:W-:Y:S01]  /*9510*/  FFMA.FTZ R13, R12, UR16, -R56.reuse ;  /* 0x000000100c0d7c23 */ /* 0x100fe20008010838 */
        /* <DEDUP_REMOVED lines=44> */
[----:B------:R0:W-:Y:S02]  /*97e0*/  MUFU.EX2 R116, R117 ;  /* 0x0000007500747308 */ /* 0x0001e40000000800 */
        /* <DEDUP_REMOVED lines=13> */
[--C-:B------:R-:W-:Y:S01]  /*98c0*/  FFMA.FTZ R113, R125, UR16, -R56.reuse ;  /* 0x000000107d717c23 */ /* 0x100fe20008010838 */
[----:B------:R-:W-:-:S01]  /*98d0*/  FFMA.FTZ R125, R76, UR16, -R56 ;  /* 0x000000104c7d7c23 */ /* 0x000fc20008010838 */
[----:B------:R-:W-:Y:S02]  /*98e0*/  FSEL R76, R63, -INF , !P4 ;  /* 0xff8000003f4c7808 */ /* 0x000fe40006000000 */
[----:B0-----:R-:W-:Y:S01]  /*98f0*/  FMNMX.FTZ R117, R99, R122, !PT ;  /* 0x0000007a63757209 */ /* 0x001fe20007810000 */
[----:B------:R-:W-:Y:S03]  /*9900*/  MUFU.EX2 R63, R125 ;  /* 0x0000007d003f7308 */ /* 0x000fe60000000800 */
[----:B------:R-:W-:-:S04]  /*9910*/  FMNMX.FTZ R122, R72, R117, !PT ;  /* 0x00000075487a7209 */ /* 0x000fc80007810000 */
[----:B------:R-:W-:Y:S01]  /*9920*/  FMNMX.FTZ R117, R73, R122, !PT ;  /* 0x0000007a49757209 */ /* 0x000fe20007810000 */
[----:B------:R-:W-:Y:S03]  /*9930*/  MUFU.EX2 R21, R21 ;  /* 0x0000001500157308 */ /* 0x000fe60000000800 */
[----:B------:R-:W-:-:S04]  /*9940*/  FMNMX.FTZ R126, R74, R117, !PT ;  /* 0x000000754a7e7209 */ /* 0x000fc80007810000 */
[----:B------:R-:W-:Y:S01]  /*9950*/  FMNMX.FTZ R117, R75, R126, !PT ;  /* 0x0000007e4b757209 */ /* 0x000fe20007810000 */
[----:B------:R0:W-:Y:S03]  /*9960*/  MUFU.EX2 R122, R121 ;  /* 0x00000079007a7308 */ /* 0x0001e60000000800 */
[----:B------:R-:W-:-:S04]  /*9970*/  FMNMX.FTZ R126, R78, R117, !PT ;  /* 0x000000754e7e7209 */ /* 0x000fc80007810000 */
[----:B------:R-:W-:Y:S01]  /*9980*/  FMNMX.FTZ R117, R79, R126, !PT ;  /* 0x0000007e4f757209 */ /* 0x000fe20007810000 */
[----:B------:R-:W-:Y:S01]  /*9990*/  MUFU.EX2 R22, R22 ;  /* 0x0000001600167308 */ /* 0x000fe20000000800 */
[----:B0-----:R-:W-:-:S01]  /*99a0*/  FFMA.FTZ R121, R103, UR16, -R56 ;  /* 0x0000001067797c23 */ /* 0x001fc20008010838 */
[----:B------:R-:W-:Y:S02]  /*99b0*/  FSEL R103, R61, -INF , !P2 ;  /* 0xff8000003d677808 */ /* 0x000fe40005000000 */
        /* <DEDUP_REMOVED lines=14> */
[----:B0-----:R-:W-:-:S02]  /*9aa0*/  FFMA.FTZ R121, R129, UR16, -R56 ;  /* 0x0000001081797c23 */ /* 0x001fc40008010838 */
        /* <DEDUP_REMOVED lines=12> */
[----:B------:R-:W0:Y:S02]  /*9b70*/  SHFL.BFLY PT, R132, R125, 0x1, 0x1f ;  /* 0x0c201f007d847f89 */ /* 0x000e2400000e0000 */
[----:B------:R-:W-:Y:S02]  /*9b80*/  MUFU.EX2 R109, R109 ;  /* 0x0000006d006d7308 */ /* 0x000fe40000000800 */
[----:B------:R-:W-:-:S04]  /*9b90*/  FADD.FTZ R69, -R69, R8 ;  /* 0x0000000845457221 */ /* 0x000fc80000010100 */
[----:B------:R-:W-:Y:S02]  /*9ba0*/  FMUL.FTZ R69, R69, UR16 ;  /* 0x0000001045457c20 */ /* 0x000fe40008410000 */
[----:B------:R1:W-:Y:S08]  /*9bb0*/  MUFU.EX2 R8, R128 ;  /* 0x0000008000087308 */ /* 0x0003f00000000800 */
[----:B------:R-:W2:Y:S01]  /*9bc0*/  MUFU.EX2 R69, R69 ;  /* 0x0000004500457308 */ /* 0x000ea20000000800 */
[----:B0-----:R-:W-:Y:S01]  /*9bd0*/  FMNMX.FTZ R56, R125, R132, !PT ;  /* 0x000000847d387209 */ /* 0x001fe20007810000 */
[----:B------:R-:W-:-:S06]  /*9be0*/  IMAD.U32 R125, RZ, RZ, UR16 ;  /* 0x00000010ff7d7e24 */ /* 0x000fcc000f8e00ff */
[----:B------:R-:W-:Y:S01]  /*9bf0*/  MUFU.EX2 R88, R88 ;  /* 0x0000005800587308 */ /* 0x000fe20000000800 */
[C---:B------:R-:W-:Y:S01]  /*9c00*/  FSETP.NEU.FTZ.AND P1, PT, R56.reuse, -INF , PT ;  /* 0xff8000003800780b */ /* 0x040fe20003f3d000 */
[----:B------:R-:W-:-:S05]  /*9c10*/  FFMA.FTZ R125, R56, R125, -8 ;  /* 0xc1000000387d7423 */ /* 0x000fca000001007d */
[----:B------:R-:W-:Y:S01]  /*9c20*/  FSEL R125, R125, RZ, P1 ;  /* 0x000000ff7d7d7208 */ /* 0x000fe20000800000 */
[----:B------:R-:W-:Y:S04]  /*9c30*/  MUFU.EX2 R89, R89 ;  /* 0x0000005900597308 */ /* 0x000fe80000000800 */
[----:B------:R-:W-:-:S01]  /*9c40*/  FFMA.FTZ R127, R70, UR16, -R125 ;  /* 0x00000010467f7c23 */ /* 0x000fc2000801087d */
[--C-:B------:R-:W-:Y:S01]  /*9c50*/  FFMA.FTZ R70, R120, UR16, -R125.reuse ;  /* 0x0000001078467c23 */ /* 0x100fe2000801087d */
[----:B------:R-:W-:-:S01]  /*9c60*/  FFMA.FTZ R120, R123, UR16, -R125 ;  /* 0x000000107b787c23 */ /* 0x000fc2000801087d */
[--C-:B------:R-:W-:Y:S01]  /*9c70*/  FFMA.FTZ R123, R124, UR16, -R125.reuse ;  /* 0x000000107c7b7c23 */ /* 0x100fe2000801087d */
[----:B------:R-:W-:Y:S01]  /*9c80*/  FSEL R124, R56, RZ, P1 ;  /* 0x000000ff387c7208 */ /* 0x000fe20000800000 */
[--C-:B-1----:R-:W-:Y:S01]  /*9c90*/  FFMA.FTZ R128, R94, UR16, -R125.reuse ;  /* 0x000000105e807c23 */ /* 0x102fe2000801087d */
        /* <DEDUP_REMOVED lines=9> */
[----:B------:R-:W-:Y:S01]  /*9d30*/  MUFU.EX2 R14, R14 ;  /* 0x0000000e000e7308 */ /* 0x000fe20000000800 */
[----:B------:R-:W-:-:S01]  /*9d40*/  FFMA.FTZ R95, R96, UR16, -R125 ;  /* 0x00000010605f7c23 */ /* 0x000fc2000801087d */
[--C-:B------:R-:W-:Y:S01]  /*9d50*/  FFMA.FTZ R96, R97, UR16, -R125.reuse ;  /* 0x0000001061607c23 */ /* 0x100fe2000801087d */
[----:B------:R-:W-:-:S01]  /*9d60*/  FFMA.FTZ R97, R98, UR16, -R125 ;  /* 0x0000001062617c23 */ /* 0x000fc2000801087d */
[----:B--2---:R-:W-:Y:S01]  /*9d70*/  FFMA.FTZ R98, R69, R5, R130 ;  /* 0x0000000545627223 */ /* 0x004fe20000010082 */
[----:B------:R-:W-:-:S01]  /*9d80*/  FFMA.FTZ R107, R107, UR16, -R125 ;  /* 0x000000106b6b7c23 */ /* 0x000fc2000801087d */
[--C-:B------:R-:W-:Y:S01]  /*9d90*/  FFMA.FTZ R110, R110, UR16, -R125.reuse ;  /* 0x000000106e6e7c23 */ /* 0x100fe2000801087d */
[----:B------:R-:W-:-:S01]  /*9da0*/  FFMA.FTZ R111, R111, UR16, -R125 ;  /* 0x000000106f6f7c23 */ /* 0x000fc2000801087d */
[----:B------:R-:W0:Y:S01]  /*9db0*/  MUFU.EX2 R94, R94 ;  /* 0x0000005e005e7308 */ /* 0x000e220000000800 */
[----:B------:R-:W-:-:S01]  /*9dc0*/  FADD.FTZ R129, R13, R98 ;  /* 0x000000620d817221 */ /* 0x000fc20000010000 */
        /* <DEDUP_REMOVED lines=23> */
[----:B-1----:R-:W-:-:S01]  /*9f40*/  FADD.FTZ R5, R19, R4 ;  /* 0x0000000413057221 */ /* 0x002fc20000010000 */
[--C-:B------:R-:W-:Y:S01]  /*9f50*/  FFMA.FTZ R62, R62, UR16, -R125.reuse ;  /* 0x000000103e3e7c23 */ /* 0x100fe2000801087d */
[----:B------:R-:W-:-:S01]  /*9f60*/  FFMA.FTZ R66, R66, UR16, -R125 ;  /* 0x0000001042427c23 */ /* 0x000fc2000801087d */
[----:B------:R-:W-:-:S04]  /*9f70*/  FFMA.FTZ R77, R77, UR16, -R125 ;  /* 0x000000104d4d7c23 */ /* 0x000fc8000801087d */
        /* <DEDUP_REMOVED lines=44> */
[----:B------:R-:W-:-:S06]  /*a240*/  FADD.FTZ R5, R89, R4 ;  /* 0x0000000459057221 */ /* 0x000fcc0000010000 */
[----:B------:R-:W1:Y:S01]  /*a250*/  MUFU.EX2 R93, R93 ;  /* 0x0000005d005d7308 */ /* 0x000e620000000800 */
[----:B--2---:R-:W-:-:S07]  /*a260*/  FADD.FTZ R128, R91, R128 ;  /* 0x000000805b807221 */ /* 0x004fce0000010000 */
        /* <DEDUP_REMOVED lines=24> */
[----:B------:R-:W-:-:S03]  /*a3f0*/  FFMA.FTZ R99, R103, UR16, -R125 ;  /* 0x0000001067637c23 */ /* 0x000fc6000801087d */
[----:B------:R-:W-:-:S03]  /*a400*/  FADD.FTZ R4, R61, R4 ;  /* 0x000000043d047221 */ /* 0x000fc60000010000 */
        /* <DEDUP_REMOVED lines=54> */
[----:B------:R-:W-:Y:S01]  /*a770*/  FADD.FTZ R5, R8, R125 ;  /* 0x0000007d08057221 */ /* 0x000fe20000010000 */
[----:B-1----:R-:W-:-:S01]  /*a780*/  FADD.FTZ R4, R77, R4 ;  /* 0x000000044d047221 */ /* 0x002fc20000010000 */
[----:B------:R-:W-:Y:S06]  /*a790*/  @!P0 BRA `(.L_x_14413) ;  /* 0x0000000000048947 */ /* 0x000fec0003800000 */
[----:B------:R-:W-:Y:S01]  /*a7a0*/  BPT.TRAP 0x1 ;  /* 0x000000040000795c */ /* 0x000fe20000300000 */
.L_x_14413:
        /* <DEDUP_REMOVED lines=42> */
[----:B------:R-:W-:Y:S01]  /*aa50*/  VIADD R10, R10, 0xffffffff ;  /* 0xffffffff0a0a7836 */ /* 0x000fe20000000000 */
        /* <DEDUP_REMOVED lines=33> */
[----:B------:R-:W-:Y:S01]  /*ac70*/  IMAD.MOV.U32 R9, RZ, RZ, R56 ;  /* 0x000000ffff097224 */ /* 0x000fe200078e0038 */
[----:B------:R-:W-:Y:S01]  /*ac80*/  F2FP.SATFINITE.E4M3.F32.PACK_AB_MERGE_C R136, R87, R86, R117 ;  /* 0x000000565788723e */ /* 0x000fe20004807075 */
[----:B------:R-:W-:Y:S01]  /*ac90*/  IMAD.MOV.U32 R8, RZ, RZ, R11 ;  /* 0x000000ffff087224 */ /* 0x000fe200078e000b */
[----:B------:R-:W-:-:S02]  /*aca0*/  F2FP.SATFINITE.E4M3.F32.PACK_AB_MERGE_C R137, R59, R58, R60 ;  /* 0x0000003a3b89723e */ /* 0x000fc4000480703c */
[----:B------:R-:W-:Y:S01]  /*acb0*/  F2FP.SATFINITE.E4M3.F32.PACK_AB_MERGE_C R139, R103, R62, R66 ;  /* 0x0000003e678b723e */ /* 0x000fe20004807042 */
[----:B------:R-:W-:Y:S06]  /*acc0*/  @P1 BRA `(.L_x_14414) ;  /* 0xffffffb400b81947 */ /* 0x000fec000383ffff */
.L_x_14395:
[----:B------:R-:W0:Y:S01]  /*acd0*/  LDC R9, c[0x0][0x2f0] ;  /* 0x0000bc00ff097b82 */ /* 0x000e220000000800 */
[----:B------:R-:W-:Y:S02]  /*ace0*/  UIADD3 UR18, -UR18, 0x1, URZ ;  /* 0x0000000112127890 */ /* 0x000fe4000fffe13f */
[----:B------:R-:W-:Y:S02]  /*acf0*/  UISETP.NE.AND UP1, UPT, UR44, URZ, UPT ;  /* 0x0000003f2c00728c */ /* 0x000fe4000bf25270 */
[----:B------:R-:W-:Y:S01]  /*ad00*/  UISETP.NE.AND UP0, UPT, UR47, URZ, UPT ;  /* 0x0000003f2f00728c */ /* 0x000fe2000bf05270 */
[----:B------:R-:W-:Y:S02]  /*ad10*/  UMOV UR12, 0xc0 ;  /* 0x000000c0000c7882 */ /* 0x000fe40000000000 */
[----:B------:R-:W1:Y:S03]  /*ad20*/  S2UR UR10, SR_CTAID.X ;  /* 0x00000000000a79c3 */ /* 0x000e660000002500 */
[----:B------:R-:W-:-:S03]  /*ad30*/  PLOP3.LUT P1, PT, PT, PT, UP0, 0x40, 0x0 ;  /* 0x000000000000781c */ /* 0x000fc60003f2e808 */
[----:B------:R-:W-:Y:S01]  /*ad40*/  @UP1 ULDC UR14, c[0x0][0x450] ;  /* 0x00011400000e1ab9 */ /* 0x000fe20000000800 */
[----:B0-----:R-:W-:-:S05]  /*ad50*/  IMAD R9, R16, R9, UR18 ;  /* 0x0000001210097e24 */ /* 0x001fca000f8e0209 */
[----:B------:R-:W-:Y:S01]  /*ad60*/  R2UR UR13, R9 ;  /* 0x00000000090d72ca */ /* 0x000fe200000e0000 */
[----:B-1----:R-:W-:-:S03]  /*ad70*/  UIMAD UR12, UR10, UR12, 0xbf ;  /* 0x000000bf0a0c74a4 */ /* 0x002fc6000f8e020c */
        /* <DEDUP_REMOVED lines=18> */
.L_x_14416:
[----:B------:R-:W-:Y:S02]  /*aea0*/  ULDC UR14, c[0x0][0x9e4] ;  /* 0x00027900000e7ab9 */ /* 0x000fe40000000800 */
[----:B------:R-:W-:-:S11]  /*aeb0*/  UISETP.NE.AND UP0, UPT, UR14, 0x1, UPT ;  /* 0x000000010e00788c */ /* 0x000fd6000bf05270 */
[----:B------:R-:W-:Y:S02]  /*aec0*/  @UP0 ULDC.64 UR18, c[0x0][0x9e8] ;  /* 0x00027a0000120ab9 */ /* 0x000fe40000000a00 */
[----:B------:R-:W-:-:S04]  /*aed0*/  UIMAD.WIDE.U32 UR10, UR12, UR18, URZ ;  /* 0x000000120c0a72a5 */ /* 0x000fc8000f8e003f */
[----:B------:R-:W-:-:S12]  /*aee0*/  @UP0 USHF.R.U32.HI UR12, URZ, UR19, UR11 ;  /* 0x000000133f0c0299 */ /* 0x000fd8000801160b */
.L_x_14417:
[----:B------:R-:W-:-:S04]  /*aef0*/  UIMAD UR12, UR12, UR14, URZ ;  /* 0x0000000e0c0c72a4 */ /* 0x000fc8000f8e023f */
[----:B------:R-:W-:-:S04]  /*af00*/  UISETP.LT.AND UP0, UPT, UR13, UR12, UPT ;  /* 0x0000000c0d00728c */ /* 0x000fc8000bf01270 */
[----:B------:R-:W-:-:S12]  /*af10*/  USEL UR13, UR13, UR12, !UP0 ;  /* 0x0000000c0d0d7287 */ /* 0x000fd8000c000000 */
.L_x_14415:
        /* <DEDUP_REMOVED lines=13> */
.L_x_14429:
[----:B------:R-:W-:-:S04]  /*aff0*/  UIADD3 UR7, UR23, 0x1, URZ ;  /* 0x0000000117077890 */ /* 0x000fc8000fffe03f */
[----:B------:R-:W-:-:S04]  /*b000*/  UISETP.NE.AND UP0, UPT, UR7, 0x2, UPT ;  /* 0x000000020700788c */ /* 0x000fc8000bf05270 */
[----:B------:R-:W-:Y:S02]  /*b010*/  USEL UR6, URZ, 0x1, UP0 ;  /* 0x000000013f067887 */ /* 0x000fe40008000000 */
[----:B------:R-:W-:Y:S02]  /*b020*/  USEL UR7, UR7, URZ, UP0 ;  /* 0x0000003f07077287 */ /* 0x000fe40008000000 */
[----:B------:R-:W-:Y:S01]  /*b030*/  ULOP3.LUT UR6, UR24, UR6, URZ, 0x3c, !UPT ;  /* 0x0000000618067292 */ /* 0x000fe2000f8e3c3f */
[----:B------:R-:W-:Y:S11]  /*b040*/  @!P0 BRA `(.L_x_14419) ;  /* 0x0000000000048947 */ /* 0x000ff60003800000 */
[----:B------:R-:W-:Y:S01]  /*b050*/  BPT.TRAP 0x1 ;  /* 0x000000040000795c */ /* 0x000fe20000300000 */
.L_x_14419:
[----:B------:R-:W-:Y:S01]  /*b060*/  ULEA UR10, UR7, UR46, 0x3 ;  /* 0x0000002e070a7291 */ /* 0x000fe2000f8e183f */
[----:B------:R-:W-:-:S05]  /*b070*/  IMAD.U32 R11, RZ, RZ, UR6 ;  /* 0x00000006ff0b7e24 */ /* 0x000fca000f8e00ff */
[----:B------:R-:W-:-:S04]  /*b080*/  SHF.L.U32 R11, R11, 0x1f, RZ ;  /* 0x0000001f0b0b7819 */ /* 0x000fc800000006ff */
[----:B------:R0:W1:Y:S01]  /*b090*/  SYNCS.PHASECHK.TRANS64.TRYWAIT P1, [UR10+0x12430], R11 ;  /* 0x0124300bff0075a7 */ /* 0x000062000802014a */
[----:B------:R-:W-:Y:S05]  /*b0a0*/  @!P0 BRA `(.L_x_14420) ;  /* 0x0000000000048947 */ /* 0x000fea0003800000 */
[----:B------:R-:W-:Y:S01]  /*b0b0*/  BPT.TRAP 0x1 ;  /* 0x000000040000795c */ /* 0x000fe20000300000 */
.L_x_14420:
[----:B-1----:R-:W-:Y:S05]  /*b0c0*/  @P1 BRA `(.L_x_14421) ;  /* 0x0000000000081947 */ /* 0x002fea0003800000 */
[----:B------:R-:W1:Y:S02]  /*b0d0*/  SYNCS.PHASECHK.TRANS64.TRYWAIT P1, [UR10+0x12430], R11 ;  /* 0x0124300bff0075a7 */ /* 0x000e64000802014a */
[----:B-1----:R-:W-:Y:S05]  /*b0e0*/  @!P1 BRA `(.L_x_14422) ;  /* 0x000000e400489947 */ /* 0x002fea0003800000 */
.L_x_14421:
[----:B------:R-:W-:Y:S01]  /*b0f0*/  UIMAD UR25, UR7, 0x280, UR4 ;  /* 0x00000280071978a4 */ /* 0x000fe2000f8e0204 */
[----:B------:R-:W-:Y:S01]  /*b100*/  WARPGROUP.ARRIVE ;  /* 0x00000000000079c5 */ /* 0x000fe20000000000 */
[----:B------:R-:W-:Y:S01]  /*b110*/  UMOV UR39, 0x80000020 ;  /* 0x8000002000277882 */ /* 0x000fe20000000000 */
[----:B------:R-:W-:Y:S01]  /*b120*/  UMOV UR12, UR36 ;  /* 0x00000024000c7c82 */ /* 0x000fe20008000000 */
[----:B------:R-:W-:Y:S01]  /*b130*/  UIADD3 UR14, UR25, 0x80, URZ ;  /* 0x00000080190e7890 */ /* 0x000fe2000fffe03f */
[----:B------:R-:W-:Y:S02]  /*b140*/  UMOV UR13, UR37 ;  /* 0x00000025000d7c82 */ /* 0x000fe40008000000 */
        /* <DEDUP_REMOVED lines=57> */
.L_x_14423:
[----:B------:R-:W-:Y:S01]  /*b4e0*/  ULEA UR13, UR23, UR46, 0x3 ;  /* 0x0000002e170d7291 */ /* 0x000fe2000f8e183f */
[----:B01----:R-:W-:-:S05]  /*b4f0*/  IMAD.U32 R11, RZ, RZ, UR24 ;  /* 0x00000018ff0b7e24 */ /* 0x003fca000f8e00ff */
[----:B------:R-:W-:-:S04]  /*b500*/  SHF.L.U32 R11, R11, 0x1f, RZ ;  /* 0x0000001f0b0b7819 */ /* 0x000fc800000006ff */
[----:B------:R0:W1:Y:S01]  /*b510*/  SYNCS.PHASECHK.TRANS64.TRYWAIT P1, [UR13+0x12450], R11 ;  /* 0x0124500bff0075a7 */ /* 0x000062000802014d */
[----:B------:R-:W-:Y:S05]  /*b520*/  @!P0 BRA `(.L_x_14424) ;  /* 0x0000000000048947 */ /* 0x000fea0003800000 */
[----:B------:R-:W-:Y:S01]  /*b530*/  BPT.TRAP 0x1 ;  /* 0x000000040000795c */ /* 0x000fe20000300000 */
.L_x_14424:
[----:B-1----:R-:W-:Y:S05]  /*b540*/  @P1 BRA `(.L_x_14425) ;  /* 0x0000000000081947 */ /* 0x002fea0003800000 */
[----:B------:R-:W1:Y:S02]  /*b550*/  SYNCS.PHASECHK.TRANS64.TRYWAIT P1, [UR13+0x12450], R11 ;  /* 0x0124500bff0075a7 */ /* 0x000e64000802014d */
[----:B-1----:R-:W-:Y:S05]  /*b560*/  @!P1 BRA `(.L_x_14426) ;  /* 0x000000e000409947 */ /* 0x002fea0003800000 */
.L_x_14425:
        /* <DEDUP_REMOVED lines=32> */
.L_x_14427:
        /* <DEDUP_REMOVED lines=252> */
[----:B0-----:R-:W-:Y:S01]  /*c730*/  FMNMX.FTZ R11, R129, R56, !PT ;  /* 0x00000038810b7209 */ /* 0x001fe20007810000 */
[----:B------:R-:W-:-:S04]  /*c740*/  IMAD.U32 R129, RZ, RZ, UR16 ;  /* 0x00000010ff817e24 */ /* 0x000fc8000f8e00ff */
        /* <DEDUP_REMOVED lines=43> */
[----:B------:R-:W-:-:S01]  /*ca00*/  FADD.FTZ R9, -R56, R9 ;  /* 0x0000000938097221 */ /* 0x000fc20000010100 */
[----:B------:R-:W-:Y:S01]  /*ca10*/  FFMA.FTZ R127, R56, R129, -8 ;  /* 0xc1000000387f7423 */ /* 0x000fe20000010081 */
        /* <DEDUP_REMOVED lines=206> */
.L_x_14428:
        /* <DEDUP_REMOVED lines=82> */
.L_x_14418:
        /* <DEDUP_REMOVED lines=11> */
.L_x_14449:
[----:B------:R-:W-:-:S04]  /*dcd0*/  UIADD3 UR7, UR27, 0x1, URZ ;  /* 0x000000011b077890 */ /* 0x000fc8000fffe03f */
[----:B------:R-:W-:-:S04]  /*dce0*/  UISETP.NE.AND UP0, UPT, UR7, 0x2, UPT ;  /* 0x000000020700788c */ /* 0x000fc8000bf05270 */
[----:B------:R-:W-:Y:S02]  /*dcf0*/  USEL UR6, URZ, 0x1, UP0 ;  /* 0x000000013f067887 */ /* 0x000fe40008000000 */
[----:B------:R-:W-:Y:S02]  /*dd00*/  USEL UR7, UR7, URZ, UP0 ;  /* 0x0000003f07077287 */ /* 0x000fe40008000000 */
[----:B------:R-:W-:Y:S01]  /*dd10*/  ULOP3.LUT UR6, UR28, UR6, URZ, 0x3c, !UPT ;  /* 0x000000061c067292 */ /* 0x000fe2000f8e3c3f */
[----:B------:R-:W-:Y:S11]  /*dd20*/  @!P0 BRA `(.L_x_14431) ;  /* 0x0000000000048947 */ /* 0x000ff60003800000 */
[----:B------:R-:W-:Y:S01]  /*dd30*/  BPT.TRAP 0x1 ;  /* 0x000000040000795c */ /* 0x000fe20000300000 */
.L_x_14431:
[----:B------:R-:W-:Y:S01]  /*dd40*/  ULEA UR26, UR7, UR46, 0x3 ;  /* 0x0000002e071a7291 */ /* 0x000fe2000f8e183f */
[----:B------:R-:W-:-:S05]  /*dd50*/  IMAD.U32 R11, RZ, RZ, UR6 ;  /* 0x00000006ff0b7e24 */ /* 0x000fca000f8e00ff */
[----:B------:R-:W-:-:S04]  /*dd60*/  SHF.L.U32 R11, R11, 0x1f, RZ ;  /* 0x0000001f0b0b7819 */ /* 0x000fc800000006ff */
[----:B------:R0:W1:Y:S01]  /*dd70*/  SYNCS.PHASECHK.TRANS64.TRYWAIT P1, [UR26+0x12430], R11 ;  /* 0x0124300bff0075a7 */ /* 0x000062000802015a */
[----:B------:R-:W-:Y:S05]  /*dd80*/  @!P0 BRA `(.L_x_14432) ;  /* 0x0000000000048947 */ /* 0x000fea0003800000 */
[----:B------:R-:W-:Y:S01]  /*dd90*/  BPT.TRAP 0x1 ;  /* 0x000000040000795c */ /* 0x000fe20000300000 */
.L_x_14432:
[----:B-1----:R-:W-:Y:S05]  /*dda0*/  @P1 BRA `(.L_x_14433) ;  /* 0x0000000000081947 */ /* 0x002fea0003800000 */
[----:B------:R-:W1:Y:S02]  /*ddb0*/  SYNCS.PHASECHK.TRANS64.TRYWAIT P1, [UR26+0x12430], R11 ;  /* 0x0124300bff0075a7 */ /* 0x000e64000802015a */
[----:B-1----:R-:W-:Y:S05]  /*ddc0*/  @!P1 BRA `(.L_x_14434) ;  /* 0x000000b800409947 */ /* 0x002fea0003800000 */
.L_x_14433:
        /* <DEDUP_REMOVED lines=63> */
.L_x_14435:
[----:B------:R-:W-:Y:S01]  /*e1c0*/  ULEA UR13, UR27, UR46, 0x3 ;  /* 0x0000002e1b0d7291 */ /* 0x000fe2000f8e183f */
[----:B01----:R-:W-:-:S05]  /*e1d0*/  IMAD.U32 R11, RZ, RZ, UR28 ;  /* 0x0000001cff0b7e24 */ /* 0x003fca000f8e00ff */
[----:B------:R-:W-:-:S04]  /*e1e0*/  SHF.L.U32 R11, R11, 0x1f, RZ ;  /* 0x0000001f0b0b7819 */ /* 0x000fc800000006ff */
[----:B------:R0:W1:Y:S01]  /*e1f0*/  SYNCS.PHASECHK.TRANS64.TRYWAIT P1, [UR13+0x12450], R11 ;  /* 0x0124500bff0075a7 */ /* 0x000062000802014d */
[----:B------:R-:W-:Y:S05]  /*e200*/  @!P0 BRA `(.L_x_14436) ;  /* 0x0000000000048947 */ /* 0x000fea0003800000 */
[----:B------:R-:W-:Y:S01]  /*e210*/  BPT.TRAP 0x1 ;  /* 0x000000040000795c */ /* 0x000fe20000300000 */
.L_x_14436:
[----:B-1----:R-:W-:Y:S05]  /*e220*/  @P1 BRA `(.L_x_14437) ;  /* 0x0000000000081947 */ /* 0x002fea0003800000 */
[----:B------:R-:W1:Y:S02]  /*e230*/  SYNCS.PHASECHK.TRANS64.TRYWAIT P1, [UR13+0x12450], R11 ;  /* 0x0124500bff0075a7 */ /* 0x000e64000802014d */
[----:B-1----:R-:W-:Y:S05]  /*e240*/  @!P1 BRA `(.L_x_14438) ;  /* 0x000000b400389947 */ /* 0x002fea0003800000 */
.L_x_14437:
        /* <DEDUP_REMOVED lines=32> */
.L_x_14439:
        /* <DEDUP_REMOVED lines=30> */
[C---:B------:R-:W-:Y:S01]  /*e630*/  FMUL.FTZ R87, R2.reuse, R57 ;  /* 0x0000003902577220 */ /* 0x040fe20000410000 */
[----:B------:R-:W-:Y:S01]  /*e640*/  FMUL.FTZ R131, R2, R69 ;  /* 0x0000004502837220 */ /* 0x000fe20000410000 */
[----:B------:R-:W0:Y:S01]  /*e650*/  SHFL.IDX PT, R57, R130, RZ, 0x1c1f ;  /* 0x001c1fff82397589 */ /* 0x000e2200000e0000 */
[----:B------:R-:W-:-:S02]  /*e660*/  IMAD R69, R10, -0xa0, RZ ;  /* 0xffffff600a457824 */ /* 0x000fc400078e02ff */
        /* <DEDUP_REMOVED lines=63> */
[C---:B------:R-:W-:Y:S01]  /*ea60*/  VIADD R67, R56.reuse, 0xffffffff ;  /* 0xffffffff38437836 */ /* 0x040fe20000000000 */
[----:B------:R-:W-:-:S05]  /*ea70*/  IADD3 R132, R56, -UR25, R17 ;  /* 0x8000001938847c10 */ /* 0x000fca000fffe011 */
[----:B------:R-:W2:Y:S01]  /*ea80*/  MUFU.TANH R12, R12 ;  /* 0x0000000c000c7308 */ /* 0x000ea20000002400 */
[C---:B------:R-:W-:Y:S01]  /*ea90*/  VIADD R133, R132.reuse, UR24 ;  /* 0x0000001884857c36 */ /* 0x040fe20008000000 */
[----:B------:R-:W-:Y:S01]  /*eaa0*/  SYNCS.ARRIVE.TRANS64.RED.A1T0 RZ, [UR26], RZ ;  /* 0x000000ffffff79a7 */ /* 0x000fe2000810041a */
[----:B------:R-:W-:Y:S02]  /*eab0*/  VIADD R132, R132, UR20 ;  /* 0x0000001484847c36 */ /* 0x000fe40008000000 */
[--C-:B0-----:R-:W-:Y:S02]  /*eac0*/  IMAD.IADD R71, R133, 0x1, R57.reuse ;  /* 0x0000000185477824 */ /* 0x101fe400078e0239 */
        /* <DEDUP_REMOVED lines=93> */
.L_x_14442:
[----:B------:R-:W-:-:S05]  /*f0a0*/  IMAD.U32 R136, RZ, RZ, UR22 ;  /* 0x00000016ff887e24 */ /* 0x000fca000f8e00ff */
[----:B------:R-:W-:-:S13]  /*f0b0*/  ISETP.NE.AND P1, PT, R136, 0x1, PT ;  /* 0x000000018800780c */ /* 0x000fda0003f25270 */
[----:B------:R-:W1:Y:S02]  /*f0c0*/  @P1 LDC.64 R56, c[0x0][0x9e8] ;  /* 0x00027a00ff381b82 */ /* 0x000e640000000a00 */
[----:B-1----:R-:W-:-:S05]  /*f0d0*/  @P1 IMAD.HI.U32 R56, R134, R56, RZ ;  /* 0x0000003886381227 */ /* 0x002fca00078e00ff */
[----:B------:R-:W-:-:S07]  /*f0e0*/  @P1 SHF.R.U32.HI R134, RZ, R57, R56 ;  /* 0x00000039ff861219 */ /* 0x000fce0000011638 */
.L_x_14443:
[----:B------:R-:W-:Y:S05]  /*f0f0*/  BSYNC B0 ;  /* 0x0000000000007941 */ /* 0x000fea0003800000 */
.L_x_14441:
[----:B------:R-:W-:-:S05]  /*f100*/  IMAD R134, R134, R136, R67 ;  /* 0x0000008886867224 */ /* 0x000fca00078e0243 */
[----:B------:R-:W-:Y:S02]  /*f110*/  VIADDMNMX R71, R134, R136, R71, PT ;  /* 0x0000008886477246 */ /* 0x000fe40003800147 */
[----:B------:R-:W-:-:S07]  /*f120*/  VIMNMX R70, R70, R134, !PT ;  /* 0x0000008646467248 */ /* 0x000fce0007fe0100 */
.L_x_14440:
        /* <DEDUP_REMOVED lines=249> */
.L_x_14446:
[----:B------:R-:W-:-:S05]  /*100c0*/  IMAD.U32 R70, RZ, RZ, UR22 ;  /* 0x00000016ff467e24 */ /* 0x000fca000f8e00ff */
[----:B------:R-:W-:-:S13]  /*100d0*/  ISETP.NE.AND P6, PT, R70, 0x1, PT ;  /* 0x000000014600780c */ /* 0x000fda0003fc5270 */
[----:B------:R-:W0:Y:S02]  /*100e0*/  @P6 LDC.64 R56, c[0x0][0x9e8] ;  /* 0x00027a00ff386b82 */ /* 0x000e240000000a00 */
[----:B0-----:R-:W-:-:S05]  /*100f0*/  @P6 IMAD.HI.U32 R56, R11, R56, RZ ;  /* 0x000000380b386227 */ /* 0x001fca00078e00ff */
[----:B------:R-:W-:-:S07]  /*10100*/  @P6 SHF.R.U32.HI R11, RZ, R57, R56 ;  /* 0x00000039ff0b6219 */ /* 0x000fce0000011638 */
.L_x_14447:
[----:B------:R-:W-:Y:S05]  /*10110*/  BSYNC B0 ;  /* 0x0000000000007941 */ /* 0x000fea0003800000 */
.L_x_14445:
[----:B------:R-:W-:-:S05]  /*10120*/  IMAD R11, R11, R70, R67 ;  /* 0x000000460b0b7224 */ /* 0x000fca00078e0243 */
[----:B------:R-:W-:Y:S02]  /*10130*/  VIADDMNMX R133, R11, R70, R133, PT ;  /* 0x000000460b857246 */ /* 0x000fe40003800185 */
[----:B------:R-:W-:-:S07]  /*10140*/  VIMNMX R132, R132, R11, !PT ;  /* 0x0000000b84847248 */ /* 0x000fce0007fe0100 */
.L_x_14444:
[----:B------:R-:W-:Y:S01]  /*10150*/  ISETP.GT.AND P1, PT, R132, 0x1, !P1 ;  /* 0x000000018400780c */ /* 0x000fe20004f24270 */
[----:B------:R-:W-:Y:S01]  /*10160*/  UMOV UR16, UR21 ;  /* 0x0000001500107c82 */ /* 0x000fe20008000000 */
[----:B------:R-:W-:Y:S01]  /*10170*/  LOP3.LUT P6, RZ, R0, 0x8000000, RZ, 0xc0, !PT ;  /* 0x0800000000ff7812 */ /* 0x000fe200078cc0ff */
[----:B------:R-:W-:Y:S01]  /*10180*/  IMAD.U32 R130, RZ, RZ, UR16 ;  /* 0x00000010ff827e24 */ /* 0x000fe2000f8e00ff */
        /* <DEDUP_REMOVED lines=198> */
[----:B------:R-:W-:Y:S02]  /*10df0*/  FMNMX.FTZ R56, R14, R71, !PT ;  /* 0x000000470e387209 */ /* 0x000fe40007810000 */
[----:B------:R-:W-:Y:S01]  /*10e00*/  ISETP.LT.OR P6, PT, R133, 0x9a, P6 ;  /* 0x0000009a8500780c */ /* 0x000fe200037c1670 */
        /* <DEDUP_REMOVED lines=26> */
[----:B------:R1:W-:Y:S01]  /*10fb0*/  MUFU.EX2 R105, R122 ;  /* 0x0000007a00697308 */ /* 0x0003e20000000800 */
[----:B0-----:R-:W-:-:S01]  /*10fc0*/  FFMA.FTZ R121, R76, UR16, -R13 ;  /* 0x000000104c797c23 */ /* 0x001fc2000801080d */
        /* <DEDUP_REMOVED lines=9> */
[----:B-1----:R-:W-:-:S01]  /*11060*/  FFMA.FTZ R122, R126, UR16, -R13 ;  /* 0x000000107e7a7c23 */ /* 0x002fc2000801080d */
        /* <DEDUP_REMOVED lines=13> */
[--C-:B0-----:R-:W-:Y:S01]  /*11140*/  FFMA.FTZ R121, R129, UR16, -R13.reuse ;  /* 0x0000001081797c23 */ /* 0x101fe2000801080d */
[----:B------:R-:W-:-:S01]  /*11150*/  FFMA.FTZ R68, R68, UR16, -R13 ;  /* 0x0000001044447c23 */ /* 0x000fc2000801080d */
        /* <DEDUP_REMOVED lines=15> */
[----:B------:R-:W-:Y:S02]  /*11250*/  FSEL R77, R66, -INF , !P6 ;  /* 0xff800000424d7808 */ /* 0x000fe40007000000 */
        /* <DEDUP_REMOVED lines=31> */
[----:B------:R-:W-:Y:S01]  /*11450*/  FFMA.FTZ R117, R127, UR16, -R13 ;  /* 0x000000107f757c23 */ /* 0x000fe2000801080d */
[----:B------:R-:W-:Y:S01]  /*11460*/  IMAD.U32 R127, RZ, RZ, UR16 ;  /* 0x00000010ff7f7e24 */ /* 0x000fe2000f8e00ff */
[----:B------:R-:W-:-:S04]  /*11470*/  FSEL R13, R11, RZ, P1 ;  /* 0x000000ff0b0d7208 */ /* 0x000fc80000800000 */
[----:B------:R-:W-:Y:S01]  /*11480*/  MUFU.EX2 R89, R89 ;  /* 0x0000005900597308 */ /* 0x000fe20000000800 */
[----:B------:R-:W0:Y:S01]  /*11490*/  SHFL.BFLY PT, R56, R125, 0x1, 0x1f ;  /* 0x0c201f007d387f89 */ /* 0x000e2200000e0000 */
[----:B------:R-:W-:-:S04]  /*114a0*/  FADD.FTZ R13, -R13, R8 ;  /* 0x000000080d0d7221 */ /* 0x000fc80000010100 */
[----:B------:R-:W-:Y:S02]  /*114b0*/  FMUL.FTZ R13, R13, UR16 ;  /* 0x000000100d0d7c20 */ /* 0x000fe40008410000 */
[----:B------:R-:W-:Y:S08]  /*114c0*/  MUFU.EX2 R92, R92 ;  /* 0x0000005c005c7308 */ /* 0x000ff00000000800 */
[----:B------:R-:W1:Y:S01]  /*114d0*/  MUFU.EX2 R13, R13 ;  /* 0x0000000d000d7308 */ /* 0x000e620000000800 */
[----:B0-----:R-:W-:-:S07]  /*114e0*/  FMNMX.FTZ R56, R125, R56, !PT ;  /* 0x000000387d387209 */ /* 0x001fce0007810000 */
[----:B------:R-:W-:Y:S01]  /*114f0*/  MUFU.EX2 R93, R93 ;  /* 0x0000005d005d7308 */ /* 0x000fe20000000800 */
[C---:B------:R-:W-:Y:S01]  /*11500*/  FSETP.NEU.FTZ.AND P1, PT, R56.reuse, -INF , PT ;  /* 0xff8000003800780b */ /* 0x040fe20003f3d000 */
[----:B------:R-:W-:-:S06]  /*11510*/  FFMA.FTZ R127, R56, R127, -8 ;  /* 0xc1000000387f7423 */ /* 0x000fcc000001007f */
[----:B------:R0:W-:Y:S01]  /*11520*/  MUFU.EX2 R125, R131 ;  /* 0x00000083007d7308 */ /* 0x0001e20000000800 */
[----:B------:R-:W-:-:S05]  /*11530*/  FSEL R127, R127, RZ, P1 ;  /* 0x000000ff7f7f7208 */ /* 0x000fca0000800000 */
[--C-:B------:R-:W-:Y:S01]  /*11540*/  FFMA.FTZ R8, R14, UR16, -R127.reuse ;  /* 0x000000100e087c23 */ /* 0x100fe2000801087f */
        /* <DEDUP_REMOVED lines=19> */
[----:B-1----:R-:W-:-:S01]  /*11680*/  FFMA.FTZ R98, R13, R5, R130 ;  /* 0x000000050d627223 */ /* 0x002fc20000010082 */
[--C-:B------:R-:W-:Y:S01]  /*11690*/  FFMA.FTZ R110, R110, UR16, -R127.reuse ;  /* 0x000000106e6e7c23 */ /* 0x100fe2000801087f */
[----:B------:R-:W-:-:S01]  /*116a0*/  FFMA.FTZ R111, R111, UR16, -R127 ;  /* 0x000000106f6f7c23 */ /* 0x000fc2000801087f */
[----:B------:R-:W-:Y:S01]  /*116b0*/  FFMA.FTZ R114, R114, UR16, -R127 ;  /* 0x0000001072727c23 */ /* 0x000fe2000801087f */
[----:B0-----:R-:W-:-:S01]  /*116c0*/  FADD.FTZ R131, R57, R98 ;  /* 0x0000006239837221 */ /* 0x001fc20000010000 */
        /* <DEDUP_REMOVED lines=20> */
[----:B------:R-:W-:Y:S01]  /*11810*/  FADD.FTZ R4, R12, R131 ;  /* 0x000000830c047221 */ /* 0x000fe20000010000 */
[----:B------:R-:W-:-:S01]  /*11820*/  FFMA.FTZ R61, R61, UR16, -R127 ;  /* 0x000000103d3d7c23 */ /* 0x000fc2000801087f */
[----:B------:R-:W-:Y:S01]  /*11830*/  FFMA.FTZ R60, R60, UR16, -R127 ;  /* 0x000000103c3c7c23 */ /* 0x000fe2000801087f */
[----:B------:R-:W-:-:S01]  /*11840*/  FADD.FTZ R5, R8, R5 ;  /* 0x0000000508057221 */ /* 0x000fc20000010000 */
[--C-:B------:R-:W-:Y:S01]  /*11850*/  FFMA.FTZ R62, R62, UR16, -R127.reuse ;  /* 0x000000103e3e7c23 */ /* 0x100fe2000801087f */
[----:B------:R-:W-:-:S01]  /*11860*/  FFMA.FTZ R65, R65, UR16, -R127 ;  /* 0x0000001041417c23 */ /* 0x000fc2000801087f */
[----:B------:R-:W0:Y:S01]  /*11870*/  MUFU.EX2 R20, R20 ;  /* 0x0000001400147308 */ /* 0x000e220000000800 */
[----:B------:R-:W-:-:S07]  /*11880*/  FFMA.FTZ R77, R77, UR16, -R127 ;  /* 0x000000104d4d7c23 */ /* 0x000fce000801087f */
[----:B------:R-:W3:Y:S08]  /*11890*/  MUFU.EX2 R23, R23 ;  /* 0x0000001700177308 */ /* 0x000ef00000000800 */
[----:B------:R-:W4:Y:S08]  /*118a0*/  MUFU.EX2 R70, R70 ;  /* 0x0000004600467308 */ /* 0x000f300000000800 */
[----:B------:R1:W-:Y:S08]  /*118b0*/  MUFU.EX2 R9, R124 ;  /* 0x0000007c00097308 */ /* 0x0003f00000000800 */
[----:B------:R-:W5:Y:S01]  /*118c0*/  MUFU.EX2 R123, R123 ;  /* 0x0000007b007b7308 */ /* 0x000f620000000800 */
[----:B-1----:R-:W-:-:S01]  /*118d0*/  FADD.FTZ R124, R14, R5 ;  /* 0x000000050e7c7221 */ /* 0x002fc20000010000 */
[----:B------:R-:W-:-:S03]  /*118e0*/  FADD.FTZ R5, R15, R4 ;  /* 0x000000040f057221 */ /* 0x000fc60000010000 */
[----:B--2---:R-:W-:Y:S01]  /*118f0*/  FADD.FTZ R99, R19, R124 ;  /* 0x0000007c13637221 */ /* 0x004fe20000010000 */
[----:B------:R-:W-:-:S02]  /*11900*/  FADD.FTZ R4, R18, R5 ;  /* 0x0000000512047221 */ /* 0x000fc40000010000 */
[----:B------:R-:W1:Y:S01]  /*11910*/  MUFU.EX2 R106, R106 ;  /* 0x0000006a006a7308 */ /* 0x000e620000000800 */
[----:B0-----:R-:W-:-:S01]  /*11920*/  FADD.FTZ R124, R20, R99 ;  /* 0x00000063147c7221 */ /* 0x001fc20000010000 */
[----:B------:R-:W-:-:S03]  /*11930*/  FADD.FTZ R5, R21, R4 ;  /* 0x0000000415057221 */ /* 0x000fc60000010000 */
[----:B---3--:R-:W-:Y:S01]  /*11940*/  FADD.FTZ R99, R23, R124 ;  /* 0x0000007c17637221 */ /* 0x008fe20000010000 */
[----:B------:R-:W-:-:S02]  /*11950*/  FADD.FTZ R4, R22, R5 ;  /* 0x0000000516047221 */ /* 0x000fc40000010000 */
[----:B------:R-:W0:Y:S01]  /*11960*/  MUFU.EX2 R107, R107 ;  /* 0x0000006b006b7308 */ /* 0x000e220000000800 */
[----:B----4-:R-:W-:-:S01]  /*11970*/  FADD.FTZ R124, R70, R99 ;  /* 0x00000063467c7221 */ /* 0x010fc20000010000 */
[----:B------:R-:W-:-:S03]  /*11980*/  FADD.FTZ R4, R67, R4 ;  /* 0x0000000443047221 */ /* 0x000fc60000010000 */
[----:B-----5:R-:W-:Y:S01]  /*11990*/  FADD.FTZ R5, R123, R124 ;  /* 0x0000007c7b057221 */ /* 0x020fe20000010000 */
[----:B------:R-:W-:-:S02]  /*119a0*/  FADD.FTZ R99, R69, R4 ;  /* 0x0000000445637221 */ /* 0x000fc40000010000 */
        /* <DEDUP_REMOVED lines=14> */
[----:B------:R-:W-:-:S06]  /*11a90*/  FADD.FTZ R99, R116, R99 ;  /* 0x0000006374637221 */ /* 0x000fcc0000010000 */
        /* <DEDUP_REMOVED lines=8> */
[----:B------:R-:W-:-:S06]  /*11b20*/  FADD.FTZ R4, R88, R99 ;  /* 0x0000006358047221 */ /* 0x000fcc0000010000 */
[----:B------:R-:W0:Y:S01]  /*11b30*/  MUFU.EX2 R120, R120 ;  /* 0x0000007800787308 */ /* 0x000e220000000800 */
[----:B--2---:R-:W-:-:S01]  /*11b40*/  FADD.FTZ R124, R90, R5 ;  /* 0x000000055a7c7221 */ /* 0x004fc20000010000 */
[----:B------:R-:W-:-:S04]  /*11b50*/  FADD.FTZ R5, R89, R4 ;  /* 0x0000000459057221 */ /* 0x000fc80000010000 */
[----:B------:R-:W-:Y:S02]  /*11b60*/  FADD.FTZ R4, R92, R5 ;  /* 0x000000055c047221 */ /* 0x000fe40000010000 */
[----:B------:R-:W2:Y:S01]  /*11b70*/  MUFU.EX2 R113, R113 ;  /* 0x0000007100717308 */ /* 0x000ea20000000800 */
[----:B-1----:R-:W-:-:S01]  /*11b80*/  FADD.FTZ R124, R91, R124 ;  /* 0x0000007c5b7c7221 */ /* 0x002fc20000010000 */
[----:B------:R-:W-:-:S03]  /*11b90*/  FADD.FTZ R4, R93, R4 ;  /* 0x000000045d047221 */ /* 0x000fc60000010000 */
        /* <DEDUP_REMOVED lines=76> */
[----:B------:R-:W-:Y:S01]  /*12060*/  FADD.FTZ R5, R125, R4 ;  /* 0x000000047d057221 */ /* 0x000fe20000010000 */
[----:B0-----:R-:W-:-:S04]  /*12070*/  FADD.FTZ R76, R65, R76 ;  /* 0x0000004c414c7221 */ /* 0x001fc80000010000 */
[----:B--2---:R-:W-:Y:S01]  /*12080*/  FADD.FTZ R4, R77, R76 ;  /* 0x0000004c4d047221 */ /* 0x004fe20000010000 */
[----:B------:R-:W-:Y:S06]  /*12090*/  @!P0 BRA `(.L_x_14448) ;  /* 0x0000000000048947 */ /* 0x000fec0003800000 */
[----:B------:R-:W-:Y:S01]  /*120a0*/  BPT.TRAP 0x1 ;  /* 0x000000040000795c */ /* 0x000fe20000300000 */
.L_x_14448:
        /* <DEDUP_REMOVED lines=82> */
.L_x_14430:
[----:B------:R-:W-:Y:S06]  /*125d0*/  BAR.ARV 0x8, 0x200 ;  /* 0x0208000000007b1d */ /* 0x000fec0000002000 */
[----:B------:R-:W-:Y:S05]  /*125e0*/  @!P0 BRA `(.L_x_14450) ;  /* 0x0000000000048947 */ /* 0x000fea0003800000 */
[----:B------:R-:W-:Y:S01]  /*125f0*/  BPT.TRAP 0x1 ;  /* 0x000000040000795c */ /* 0x000fe20000300000 */
.L_x_14450:
[----:B------:R-:W-:Y:S01]  /*12600*/  ULEA UR17, UR7, UR46, 0x3 ;  /* 0x0000002e07117291 */ /* 0x000fe2000f8e183f */
[----:B------:R-:W-:-:S05]  /*12610*/  IMAD.U32 R0, RZ, RZ, UR6 ;  /* 0x00000006ff007e24 */ /* 0x000fca000f8e00ff */
[----:B------:R-:W-:-:S04]  /*12620*/  SHF.L.U32 R0, R0, 0x1f, RZ ;  /* 0x0000001f00007819 */ /* 0x000fc800000006ff */
[----:B------:R0:W1:Y:S01]  /*12630*/  SYNCS.PHASECHK.TRANS64.TRYWAIT P1, [UR17+0x12450], R0 ;  /* 0x01245000ff0075a7 */ /* 0x0000620008020151 */
[----:B------:R-:W-:Y:S05]  /*12640*/  @!P0 BRA `(.L_x_14451) ;  /* 0x0000000000048947 */ /* 0x000fea0003800000 */
[----:B------:R-:W-:Y:S01]  /*12650*/  BPT.TRAP 0x1 ;  /* 0x000000040000795c */ /* 0x000fe20000300000 */
.L_x_14451:
[----:B-1----:R-:W-:Y:S05]  /*12660*/  @P1 BRA `(.L_x_14452) ;  /* 0x0000000000081947 */ /* 0x002fea0003800000 */
[----:B------:R-:W1:Y:S02]  /*12670*/  SYNCS.PHASECHK.TRANS64.TRYWAIT P1, [UR17+0x12450], R0 ;  /* 0x01245000ff0075a7 */ /* 0x000e640008020151 */
[----:B-1----:R-:W-:Y:S05]  /*12680*/  @!P1 BRA `(.L_x_14453) ;  /* 0x0000007000409947 */ /* 0x002fea0003800000 */
.L_x_14452:
        /* <DEDUP_REMOVED lines=13> */
[----:B------:R-:W-:Y:S01]  /*12760*/  @UP0 UIMAD UR4, UR43, UR10, URZ ;  /* 0x0000000a2b0402a4 */ /* 0x000fe2000f8e023f */
[----:B------:R-:W-:Y:S01]  /*12770*/  @UP0 ULDC.64 UR14, c[0x0][0x9d0] ;  /* 0x00027400000e0ab9 */ /* 0x000fe20000000a00 */
[----:B------:R-:W-:Y:S02]  /*12780*/  @UP0 UIMAD.WIDE.U32 UR8, UR41, UR10, URZ ;  /* 0x0000000a290802a5 */ /* 0x000fe4000f8e003f */
[----:B------:R-:W-:Y:S02]  /*12790*/  @UP0 UIMAD UR6, UR41, UR11, UR4 ;  /* 0x0000000b290602a4 */ /* 0x000fe4000f8e0204 */
[----:B------:R-:W-:Y:S02]  /*127a0*/  UIMAD UR4, UR7, 0x280, UR46 ;  /* 0x00000280070478a4 */ /* 0x000fe4000f8e022e */
[----:B------:R-:W-:-:S02]  /*127b0*/  @UP0 UIMAD UR10, UR18, UR14, URZ ;  /* 0x0000000e120a02a4 */ /* 0x000fc4000f8e023f */
[----:B------:R-:W-:Y:S02]  /*127c0*/  @UP0 UIADD3 UR7, UR9, UR6, URZ ;  /* 0x0000000609070290 */ /* 0x000fe4000fffe03f */
[----:B------:R-:W-:Y:S01]  /*127d0*/  @UP0 UIMAD UR10, UR42, UR15, UR10 ;  /* 0x0000000f2a0a02a4 */ /* 0x000fe2000f8e020a */
[----:B------:R-:W-:Y:S01]  /*127e0*/  UMOV UR18, UR4 ;  /* 0x0000000400127c82 */ /* 0x000fe20008000000 */
[----:B------:R-:W-:Y:S01]  /*127f0*/  @UP0 UMOV UR6, UR8 ;  /* 0x0000000800060c82 */ /* 0x000fe20008000000 */
[----:B------:R-:W-:Y:S01]  /*12800*/  QGMMA.64x64x32.F32.E4M3.E4M3 R24, R152, gdesc[UR16], R24, gsb0 ;  /* 0x00e0001098187df3 */ /* 0x000fe20008000818 */
        /* <DEDUP_REMOVED lines=31> */
[----:B0-----:R-:W-:Y:S01]  /*12a00*/  FADD.FTZ R9, R0, R3 ;  /* 0x0000000300097221 */ /* 0x001fe20000010000 */
[----:B-1----:R-:W-:-:S04]  /*12a10*/  FADD.FTZ R10, R7, R2 ;  /* 0x00000002070a7221 */ /* 0x002fc80000010000 */
[C---:B------:R-:W-:Y:S01]  /*12a20*/  FSETP.NE.FTZ.AND P1, PT, R9.reuse, RZ, PT ;  /* 0x000000ff0900720b */ /* 0x040fe20003f35000 */
[----:B------:R-:W-:Y:S01]  /*12a30*/  FMUL.FTZ R5, R9, 0.00390625 ;  /* 0x3b80000009057820 */ /* 0x000fe20000410000 */
[----:B------:R-:W-:Y:S01]  /*12a40*/  FMUL.FTZ R8, R10, 0.00390625 ;  /* 0x3b8000000a087820 */ /* 0x000fe20000410000 */
[----:B------:R-:W-:Y:S01]  /*12a50*/  IMAD.MOV.U32 R3, RZ, RZ, RZ ;  /* 0x000000ffff037224 */ /* 0x000fe200078e00ff */
        /* <DEDUP_REMOVED lines=26> */
.L_x_14454:
        /* <DEDUP_REMOVED lines=36> */
.L_x_14376:
        /* <DEDUP_REMOVED lines=17> */
[----:B------:R-:W-:Y:S01]  /*12f50*/  UIMAD UR6, UR7, UR8, URZ ;  /* 0x00000008070672a4 */ /* 0x000fe2000f8e023f */
[----:B------:R-:W-:Y:S01]  /*12f60*/  SHF.R.S32.HI R8, RZ, 0x1f, R7 ;  /* 0x0000001fff087819 */ /* 0x000fe20000011407 */
[----:B------:R-:W-:Y:S01]  /*12f70*/  UIMAD UR8, UR7, UR10, URZ ;  /* 0x0000000a070872a4 */ /* 0x000fe2000f8e023f */
[----:B------:R-:W-:Y:S01]  /*12f80*/  SEL R91, R28, R29, P0 ;  /* 0x0000001d1c5b7207 */ /* 0x000fe20000000000 */
[----:B------:R-:W-:Y:S01]  /*12f90*/  IMAD.U32 R22, RZ, RZ, UR4 ;  /* 0x00000004ff167e24 */ /* 0x000fe2000f8e00ff */
[----:B------:R-:W-:Y:S01]  /*12fa0*/  LEA.HI R3, R8, R7, RZ, 0x7 ;  /* 0x0000000708037211 */ /* 0x000fe200078f38ff */
[----:B------:R-:W-:Y:S01]  /*12fb0*/  UIMAD UR9, UR42, UR9, UR6 ;  /* 0x000000092a0972a4 */ /* 0x000fe2000f8e0206 */
[----:B------:R-:W-:Y:S01]  /*12fc0*/  SEL R87, R29, R28, P0 ;  /* 0x0000001c1d577207 */ /* 0x000fe20000000000 */
[----:B------:R-:W1:Y:S01]  /*12fd0*/  S2UR UR4, SR_CTAID.Y ;  /* 0x00000000000479c3 */ /* 0x000e620000002600 */
[----:B0-----:R-:W-:Y:S01]  /*12fe0*/  LOP3.LUT R4, R3, 0xffffff80, RZ, 0xc0, !PT ;  /* 0xffffff8003047812 */ /* 0x001fe200078ec0ff */
[----:B------:R-:W-:Y:S01]  /*12ff0*/  UIADD3 UR9, UR5, UR9, URZ ;  /* 0x0000000905097290 */ /* 0x000fe2000fffe03f */
[----:B------:R-:W-:Y:S01]  /*13000*/  SEL R75, R44, R45, P0 ;  /* 0x0000002d2c4b7207 */ /* 0x000fe20000000000 */
[----:B------:R-:W-:Y:S01]  /*13010*/  IMAD.U32 R23, RZ, RZ, UR5 ;  /* 0x00000005ff177e24 */ /* 0x000fe2000f8e00ff */
[----:B------:R-:W-:Y:S01]  /*13020*/  SEL R71, R45, R44, P0 ;  /* 0x0000002c2d477207 */ /* 0x000fe20000000000 */
[----:B------:R-:W-:Y:S01]  /*13030*/  IMAD.IADD R10, R7, 0x1, -R4 ;  /* 0x00000001070a7824 */ /* 0x000fe200078e0a04 */
[----:B------:R-:W0:Y:S01]  /*13040*/  S2R R44, SR_CTAID.X ;  /* 0x00000000002c7919 */ /* 0x000e220000002500 */
[----:B------:R-:W3:Y:S01]  /*13050*/  LDC R29, c[0x0][0xbe8] ;  /* 0x0002fa00ff1d7b82 */ /* 0x000ee20000000800 */
[----:B------:R-:W-:Y:S01]  /*13060*/  LEA.HI R8, R8, R7, RZ, 0x2 ;  /* 0x0000000708087211 */ /* 0x000fe200078f10ff */
[----:B------:R-:W-:Y:S01]  /*13070*/  IMAD.U32 R23, RZ, RZ, UR9 ;  /* 0x00000009ff177e24 */ /* 0x000fe2000f8e00ff */
[----:B------:R-:W-:Y:S01]  /*13080*/  SHF.R.S32.HI R9, RZ, 0x1f, R10 ;  /* 0x0000001fff097819 */ /* 0x000fe2000001140a */
[----:B------:R-:W-:Y:S01]  /*13090*/  UIMAD.WIDE.U32 UR6, UR42, UR10, URZ ;  /* 0x0000000a2a0672a5 */ /* 0x000fe2000f8e003f */
[----:B------:R-:W-:Y:S01]  /*130a0*/  SHF.R.S32.HI R4, RZ, 0x7, R3 ;  /* 0x00000007ff047819 */ /* 0x000fe20000011403 */
[----:B------:R-:W-:Y:S01]  /*130b0*/  UIMAD UR8, UR42, UR11, UR8 ;  /* 0x0000000b2a0872a4 */ /* 0x000fe2000f8e0208 */
[----:B------:R-:W-:-:S02]  /*130c0*/  LEA.HI R12, R9, R10, RZ, 0x2 ;  /* 0x0000000a090c7211 */ /* 0x000fc400078f10ff */
[----:B------:R-:W-:Y:S01]  /*130d0*/  LOP3.LUT R8, R8, 0xfffffffc, RZ, 0xc0, !PT ;  /* 0xfffffffc08087812 */ /* 0x000fe200078ec0ff */
[----:B------:R-:W-:Y:S01]  /*130e0*/  UIADD3 UR8, UR7, UR8, URZ ;  /* 0x0000000807087290 */ /* 0x000fe2000fffe03f */
[--C-:B------:R-:W-:Y:S02]  /*130f0*/  SHF.R.S32.HI R14, RZ, 0x2, R12.reuse ;  /* 0x00000002ff0e7819 */ /* 0x100fe4000001140c */
[----:B------:R-:W-:Y:S01]  /*13100*/  SHF.R.S32.HI R5, RZ, 0x1f, R12 ;  /* 0x0000001fff057819 */ /* 0x000fe2000001140c */
[----:B------:R-:W-:Y:S01]  /*13110*/  IMAD.IADD R7, R7, 0x1, -R8 ;  /* 0x0000000107077824 */ /* 0x000fe200078e0a08 */
[----:B------:R-:W-:Y:S02]  /*13120*/  LEA.HI R9, R9, R10, RZ, 0x5 ;  /* 0x0000000a09097211 */ /* 0x000fe400078f28ff */
[----:B------:R-:W-:Y:S02]  /*13130*/  LEA.HI R5, R5, R14, RZ, 0x3 ;  /* 0x0000000e05057211 */ /* 0x000fe400078f18ff */
[----:B------:R-:W-:-:S02]  /*13140*/  SEL R73, R40, R41, P0 ;  /* 0x0000002928497207 */ /* 0x000fc40000000000 */
[----:B------:R-:W-:Y:S01]  /*13150*/  LOP3.LUT R3, R5, 0xfffffff8, RZ, 0xc0, !PT ;  /* 0xfffffff805037812 */ /* 0x000fe200078ec0ff */
[----:B------:R-:W-:Y:S01]  /*13160*/  IMAD.HI R5, R4, 0x55555556, RZ ;  /* 0x5555555604057827 */ /* 0x000fe200078e02ff */
[----:B------:R-:W-:Y:S02]  /*13170*/  SEL R69, R41, R40, P0 ;  /* 0x0000002829457207 */ /* 0x000fe40000000000 */
[----:B---3--:R-:W-:Y:S01]  /*13180*/  ISETP.NE.AND P2, PT, R29, 0x1, PT ;  /* 0x000000011d00780c */ /* 0x008fe20003f45270 */
[----:B------:R-:W-:Y:S01]  /*13190*/  IMAD.IADD R3, R14, 0x1, -R3 ;  /* 0x000000010e037824 */ /* 0x000fe200078e0a03 */
[----:B------:R-:W-:Y:S02]  /*131a0*/  SHF.R.S32.HI R14, RZ, 0x5, R9 ;  /* 0x00000005ff0e7819 */ /* 0x000fe40000011409 */
[----:B------:R-:W-:Y:S02]  /*131b0*/  LEA.HI R5, R5, R5, RZ, 0x1 ;  /* 0x0000000505057211 */ /* 0x000fe400078f08ff */
[----:B------:R-:W-:Y:S01]  /*131c0*/  LEA.HI R9, R7, R7, RZ, 0x1 ;  /* 0x0000000707097211 */ /* 0x000fe200078f08ff */
[----:B------:R-:W-:Y:S01]  /*131d0*/  IMAD R3, R14, 0x10, R3 ;  /* 0x000000100e037824 */ /* 0x000fe200078e0203 */
[----:B------:R-:W-:Y:S01]  /*131e0*/  SEL R41, R34, R35, P0 ;  /* 0x0000002322297207 */ /* 0x000fe20000000000 */
[----:B------:R-:W-:Y:S01]  /*131f0*/  IMAD R8, R5, -0x3, R4 ;  /* 0xfffffffd05087824 */ /* 0x000fe200078e0204 */
[----:B------:R-:W-:Y:S01]  /*13200*/  LOP3.LUT R14, R9, 0x1ffffffe, RZ, 0xc0, !PT ;  /* 0x1ffffffe090e7812 */ /* 0x000fe200078ec0ff */
[----:B------:R-:W3:Y:S01]  /*13210*/  LDC.64 R4, c[0x0][0xbd8] ;  /* 0x0002f600ff047b82 */ /* 0x000ee20000000a00 */
[----:B------:R-:W-:Y:S01]  /*13220*/  SEL R45, R35, R34, P0 ;  /* 0x00000022232d7207 */ /* 0x000fe20000000000 */
[----:B------:R-:W-:Y:S01]  /*13230*/  IMAD R3, R8, 0x40, R3 ;  /* 0x0000004008037824 */ /* 0x000fe200078e0203 */
[----:B------:R-:W-:Y:S01]  /*13240*/  SEL R89, R24, R25, P0 ;  /* 0x0000001918597207 */ /* 0x000fe20000000000 */
[----:B------:R-:W-:Y:S01]  /*13250*/  IMAD.IADD R14, R7, 0x1, -R14 ;  /* 0x00000001070e7824 */ /* 0x000fe200078e0a0e */
[----:B------:R-:W-:Y:S01]  /*13260*/  SEL R85, R25, R24, P0 ;  /* 0x0000001819557207 */ /* 0x000fe20000000000 */
[--C-:B0-----:R-:W-:Y:S01]  /*13270*/  IMAD R28, R44, 0xc0, R3.reuse ;  /* 0x000000c02c1c7824 */ /* 0x101fe200078e0203 */
[----:B------:R-:W-:Y:S01]  /*13280*/  SEL R67, R52, R53, P0 ;  /* 0x0000003534437207 */ /* 0x000fe20000000000 */
[----:B------:R-:W-:Y:S01]  /*13290*/  IMAD R7, R14, 0x8, R3 ;  /* 0x000000080e077824 */ /* 0x000fe200078e0203 */
[----:B------:R-:W-:Y:S01]  /*132a0*/  SEL R63, R53, R52, P0 ;  /* 0x00000034353f7207 */ /* 0x000fe20000000000 */
[----:B------:R-:W0:Y:S01]  /*132b0*/  @P2 LDC R35, c[0x0][0xbec] ;  /* 0x0002fb00ff232b82 */ /* 0x000e220000000800 */
[----:B------:R-:W-:Y:S01]  /*132c0*/  SEL R81, R32, R33, P0 ;  /* 0x0000002120517207 */ /* 0x000fe20000000000 */
[----:B------:R-:W-:Y:S01]  /*132d0*/  IMAD R44, R44, 0xc0, R7 ;  /* 0x000000c02c2c7824 */ /* 0x000fe200078e0207 */
[----:B------:R-:W-:Y:S01]  /*132e0*/  SEL R77, R33, R32, P0 ;  /* 0x00000020214d7207 */ /* 0x000fe20000000000 */
[----:B------:R-:W-:Y:S01]  /*132f0*/  IMAD.U32 R9, RZ, RZ, UR7 ;  /* 0x00000007ff097e24 */ /* 0x000fe2000f8e00ff */
[----:B------:R-:W-:Y:S01]  /*13300*/  SEL R13, R38, R39, P0 ;  /* 0x00000027260d7207 */ /* 0x000fe20000000000 */
[----:B------:R-:W-:Y:S01]  /*13310*/  IMAD.U32 R8, RZ, RZ, UR6 ;  /* 0x00000006ff087e24 */ /* 0x000fe2000f8e00ff */
[----:B------:R-:W-:Y:S01]  /*13320*/  SEL R53, R39, R38, P0 ;  /* 0x0000002627357207 */ /* 0x000fe20000000000 */
[----:B------:R-:W4:Y:S01]  /*13330*/  @P2 LDC R52, c[0x0][0xbf0] ;  /* 0x0002fc00ff342b82 */ /* 0x000f220000000800 */
[----:B------:R-:W-:Y:S01]  /*13340*/  SEL R65, R48, R49, P0 ;  /* 0x0000003130417207 */ /* 0x000fe20000000000 */
[----:B------:R-:W-:Y:S01]  /*13350*/  IMAD.U32 R9, RZ, RZ, UR8 ;  /* 0x00000008ff097e24 */ /* 0x000fe2000f8e00ff */
[----:B------:R-:W-:Y:S01]  /*13360*/  SEL R83, R36, R37, P0 ;  /* 0x0000002524537207 */ /* 0x000fe20000000000 */
[----:B------:R-:W-:Y:S01]  /*13370*/  ULDC.64 UR6, c[0x0][0xb48] ;  /* 0x0002d20000067ab9 */ /* 0x000fe20000000a00 */
[----:B------:R-:W-:Y:S01]  /*13380*/  SEL R79, R37, R36, P0 ;  /* 0x00000024254f7207 */ /* 0x000fe20000000000 */
[----:B---3--:R-:W-:Y:S01]  /*13390*/  IMAD R18, R4, UR43, RZ ;  /* 0x0000002b04127c24 */ /* 0x008fe2000f8e02ff */
[----:B------:R-:W-:Y:S01]  /*133a0*/  SEL R15, R30, R31, P0 ;  /* 0x0000001f1e0f7207 */ /* 0x000fe20000000000 */
[----:B------:R-:W-:Y:S01]  /*133b0*/  IMAD.WIDE.U32 R22, R4, UR41, R22 ;  /* 0x0000002904167c25 */ /* 0x000fe2000f8e0016 */
[----:B------:R-:W-:Y:S01]  /*133c0*/  SEL R59, R31, R30, P0 ;  /* 0x0000001e1f3b7207 */ /* 0x000fe20000000000 */
[----:B------:R-:W-:Y:S01]  /*133d0*/  ULDC.64 UR8, c[0x0][0xb28] ;  /* 0x0002ca0000087ab9 */ /* 0x000fe20000000a00 */
[----:B------:R-:W-:Y:S01]  /*133e0*/  SEL R11, R46, R47, P0 ;  /* 0x0000002f2e0b7207 */ /* 0x000fe20000000000 */
[----:B------:R-:W-:Y:S01]  /*133f0*/  IMAD R5, R5, UR41, R18 ;  /* 0x0000002905057c24 */ /* 0x000fe2000f8e0212 */
[----:B------:R-:W-:-:S02]  /*13400*/  SEL R47, R47, R46, P0 ;  /* 0x0000002e2f2f7207 */ /* 0x000fc40000000000 */
[----:B------:R-:W3:Y:S01]  /*13410*/  @P2 LDC R46, c[0x0][0xbf0] ;  /* 0x0002fc00ff2e2b82 */ /* 0x000ee20000000800 */
[----:B------:R-:W-:Y:S01]  /*13420*/  SEL R61, R49, R48, P0 ;  /* 0x00000030313d7207 */ /* 0x000fe20000000000 */
[----:B------:R-:W-:Y:S01]  /*13430*/  IMAD.IADD R23, R23, 0x1, R5 ;  /* 0x0000000117177824 */ /* 0x000fe200078e0205 */
[----:B------:R-:W-:Y:S01]  /*13440*/  SEL R25, R42, R43, P0 ;  /* 0x0000002b2a197207 */ /* 0x000fe20000000000 */
[----:B0-----:R-:W-:Y:S01]  /*13450*/  @P2 IMAD.HI.U32 R35, R44, R35, RZ ;  /* 0x000000232c232227 */ /* 0x001fe200078e00ff */
[----:B------:R-:W-:Y:S02]  /*13460*/  SEL R37, R43, R42, P0 ;  /* 0x0000002a2b257207 */ /* 0x000fe40000000000 */
[----:B------:R-:W-:Y:S02]  /*13470*/  SEL R49, R26, R27, P0 ;  /* 0x0000001b1a317207 */ /* 0x000fe40000000000 */
[----:B------:R-:W-:Y:S02]  /*13480*/  SEL R57, R27, R26, P0 ;  /* 0x0000001a1b397207 */ /* 0x000fe40000000000 */
[----:B------:R-:W-:-:S02]  /*13490*/  LOP3.LUT R27, R12, 0x7ffffffc, RZ, 0xc0, !PT ;  /* 0x7ffffffc0c1b7812 */ /* 0x000fc400078ec0ff */
[----:B------:R-:W-:Y:S02]  /*134a0*/  SEL R19, R50, R51, P0 ;  /* 0x0000003332137207 */ /* 0x000fe40000000000 */
[----:B------:R-:W-:Y:S01]  /*134b0*/  SEL R21, R54, R55, P0 ;  /* 0x0000003736157207 */ /* 0x000fe20000000000 */
[C---:B------:R-:W-:Y:S01]  /*134c0*/  IMAD.IADD R27, R10.reuse, 0x1, -R27 ;  /* 0x000000010a1b7824 */ /* 0x040fe200078e0a1b */
[----:B------:R-:W-:Y:S02]  /*134d0*/  LOP3.LUT P1, RZ, R10, 0x3, RZ, 0xc0, !PT ;  /* 0x000000030aff7812 */ /* 0x000fe4000782c0ff */
[----:B------:R-:W-:Y:S02]  /*134e0*/  SEL R17, R51, R50, P0 ;  /* 0x0000003233117207 */ /* 0x000fe40000000000 */
[----:B------:R-:W-:Y:S02]  /*134f0*/  SEL R55, R55, R54, P0 ;  /* 0x0000003637377207 */ /* 0x000fe40000000000 */
[----:B--2---:R-:W-:Y:S01]  /*13500*/  LOP3.LUT R34, R6, 0x2, RZ, 0x3c, !PT ;  /* 0x0000000206227812 */ /* 0x004fe200078e3cff */
[----:B------:R-:W-:Y:S04]  /*13510*/  SHFL.IDX PT, R33, R89, R6, 0x1c1f ;  /* 0x001c1f0659217589 */ /* 0x000fe800000e0000 */
[----:B------:R-:W0:Y:S04]  /*13520*/  SHFL.IDX PT, R38, R85, R34, 0x1c1f ;  /* 0x001c1f2255267589 */ /* 0x000e2800000e0000 */
[----:B------:R-:W-:Y:S04]  /*13530*/  SHFL.IDX PT, R7, R91, R6, 0x1c1f ;  /* 0x001c1f065b077589 */ /* 0x000fe800000e0000 */
[----:B------:R2:W-:Y:S04]  /*13540*/  SHFL.IDX PT, R30, R67, R6, 0x1c1f ;  /* 0x001c1f06431e7589 */ /* 0x0005e800000e0000 */
[----:B------:R-:W5:Y:S04]  /*13550*/  SHFL.IDX PT, R36, R87, R34, 0x1c1f ;  /* 0x001c1f2257247589 */ /* 0x000f6800000e0000 */
[----:B------:R1:W-:Y:S01]  /*13560*/  SHFL.IDX PT, R31, R65, R6, 0x1c1f ;  /* 0x001c1f06411f7589 */ /* 0x0003e200000e0000 */
[----:B--2---:R-:W2:Y:S03]  /*13570*/  LDC R67, c[0x0][0xc50] ;  /* 0x00031400ff437b82 */ /* 0x004ea60000000800 */
[----:B------:R4:W-:Y:S04]  /*13580*/  SHFL.IDX PT, R43, R73, R6, 0x1c1f ;  /* 0x001c1f06492b7589 */ /* 0x0009e800000e0000 */
[----:B------:R-:W-:Y:S01]  /*13590*/  SHFL.IDX PT, R40, R81, R6, 0x1c1f ;  /* 0x001c1f0651287589 */ /* 0x000fe200000e0000 */
[----:B0-----:R-:W-:Y:S01]  /*135a0*/  SEL R4, R33, R38, P0 ;  /* 0x0000002621047207 */ /* 0x001fe20000000000 */
[----:B-1----:R-:W0:Y:S02]  /*135b0*/  LDC.64 R64, c[0x0][0xb40] ;  /* 0x0002d000ff407b82 */ /* 0x002e240000000a00 */
[----:B------:R-:W-:Y:S04]  /*135c0*/  SHFL.IDX PT, R39, R83, R6, 0x1c1f ;  /* 0x001c1f0653277589 */ /* 0x000fe800000e0000 */
[----:B------:R-:W-:Y:S02]  /*135d0*/  SHFL.IDX PT, R32, R75, R6, 0x1c1f ;  /* 0x001c1f064b207589 */ /* 0x000fe400000e0000 */
[----:B----4-:R-:W1:Y:S02]  /*135e0*/  @P2 LDC R73, c[0x0][0xbec] ;  /* 0x0002fb00ff492b82 */ /* 0x010e640000000800 */
[----:B------:R-:W-:Y:S01]  /*135f0*/  SHFL.IDX PT, R16, R49, R6, 0x1c1f ;  /* 0x001c1f0631107589 */ /* 0x000fe200000e0000 */
[----:B-----5:R-:W-:-:S02]  /*13600*/  SEL R5, R7, R36, P0 ;  /* 0x0000002407057207 */ /* 0x020fc40000000000 */
[----:B------:R-:W-:Y:S01]  /*13610*/  SEL R7, R36, R7, P0 ;  /* 0x0000000724077207 */ /* 0x000fe20000000000 */
[----:B------:R-:W-:Y:S04]  /*13620*/  SHFL.IDX PT, R15, R15, R6, 0x1c1f ;  /* 0x001c1f060f0f7589 */ /* 0x000fe800000e0000 */
[----:B------:R-:W-:Y:S04]  /*13630*/  SHFL.IDX PT, R14, R41, R6, 0x1c1f ;  /* 0x001c1f06290e7589 */ /* 0x000fe800000e0000 */
[----:B------:R-:W-:Y:S01]  /*13640*/  SHFL.IDX PT, R13, R13, R6, 0x1c1f ;  /* 0x001c1f060d0d7589 */ /* 0x000fe200000e0000 */
[----:B0-----:R-:W-:-:S03]  /*13650*/  IMAD R36, R64, UR43, RZ ;  /* 0x0000002b40247c24 */ /* 0x001fc6000f8e02ff */
[----:B------:R-:W-:Y:S01]  /*13660*/  SHFL.IDX PT, R12, R25, R6, 0x1c1f ;  /* 0x001c1f06190c7589 */ /* 0x000fe200000e0000 */
[----:B------:R-:W-:-:S03]  /*13670*/  IMAD.WIDE.U32 R8, R64, UR41, R8 ;  /* 0x0000002940087c25 */ /* 0x000fc6000f8e0008 */
[----:B------:R-:W-:Y:S01]  /*13680*/  SHFL.IDX PT, R11, R11, R6, 0x1c1f ;  /* 0x001c1f060b0b7589 */ /* 0x000fe200000e0000 */
[----:B-1----:R-:W-:-:S03]  /*13690*/  @P2 IMAD.HI.U32 R73, R44, R73, RZ ;  /* 0x000000492c492227 */ /* 0x002fc600078e00ff */
[----:B------:R-:W-:Y:S04]  /*136a0*/  SHFL.IDX PT, R3, R21, R6, 0x1c1f ;  /* 0x001c1f0615037589 */ /* 0x000fe800000e0000 */
[----:B------:R0:W-:Y:S04]  /*136b0*/  SHFL.IDX PT, R10, R19, R6, 0x1c1f ;  /* 0x001c1f06130a7589 */ /* 0x0001e800000e0000 */
[----:B------:R-:W-:Y:S04]  /*136c0*/  SHFL.IDX PT, R42, R79, R34, 0x1c1f ;  /* 0x001c1f224f2a7589 */ /* 0x000fe800000e0000 */
[----:B------:R-:W-:Y:S01]  /*136d0*/  SHFL.IDX PT, R41, R77, R34, 0x1c1f ;  /* 0x001c1f224d297589 */ /* 0x000fe200000e0000 */
[----:B0-----:R-:W-:Y:S01]  /*136e0*/  SEL R6, R38, R33, P0 ;  /* 0x0000002126067207 */ /* 0x001fe20000000000 */
[----:B------:R-:W-:-:S02]  /*136f0*/  IMAD R38, RZ, RZ, -UR42 ;  /* 0x8000002aff267e24 */ /* 0x000fc4000f8e02ff */
[----:B------:R-:W-:Y:S01]  /*13700*/  SHFL.IDX PT, R49, R71, R34, 0x1c1f ;  /* 0x001c1f2247317589 */ /* 0x000fe200000e0000 */
[----:B------:R-:W-:Y:S01]  /*13710*/  IMAD.MOV.U32 R33, RZ, RZ, R44 ;  /* 0x000000ffff217224 */ /* 0x000fe200078e002c */
[----:B---3--:R-:W-:Y:S01]  /*13720*/  @P2 SHF.R.U32.HI R33, RZ, R46, R35 ;  /* 0x0000002eff212219 */ /* 0x008fe20000011623 */
[----:B--2---:R-:W-:Y:S01]  /*13730*/  IMAD R67, R67, R38, UR4 ;  /* 0x0000000443437e24 */ /* 0x004fe2000f8e0226 */
[----:B------:R-:W-:Y:S01]  /*13740*/  ULDC.64 UR4, c[0x0][0xbe0] ;  /* 0x0002f80000047ab9 */ /* 0x000fe20000000a00 */
[----:B------:R-:W-:Y:S01]  /*13750*/  IMAD R35, R65, UR41, R36 ;  /* 0x0000002941237c24 */ /* 0x000fe2000f8e0224 */
[----:B------:R-:W0:Y:S02]  /*13760*/  SHFL.IDX PT, R48, R69, R34, 0x1c1f ;  /* 0x001c1f2245307589 */ /* 0x000e2400000e0000 */
[----:B------:R-:W-:Y:S01]  /*13770*/  SHF.R.S32.HI R38, RZ, 0x1f, R67 ;  /* 0x0000001fff267819 */ /* 0x000fe20000011443 */
[----:B------:R-:W-:Y:S01]  /*13780*/  IMAD.IADD R35, R9, 0x1, R35 ;  /* 0x0000000109237824 */ /* 0x000fe200078e0223 */
[----:B------:R-:W-:Y:S03]  /*13790*/  SHFL.IDX PT, R51, R63, R34, 0x1c1f ;  /* 0x001c1f223f337589 */ /* 0x000fe600000e0000 */
[C---:B------:R-:W-:Y:S01]  /*137a0*/  IMAD R9, R38.reuse, UR4, RZ ;  /* 0x0000000426097c24 */ /* 0x040fe2000f8e02ff */
[----:B------:R-:W1:Y:S01]  /*137b0*/  SHFL.IDX PT, R50, R61, R34, 0x1c1f ;  /* 0x001c1f223d327589 */ /* 0x000e6200000e0000 */
[----:B------:R-:W-:-:S02]  /*137c0*/  IMAD R38, R38, UR6, RZ ;  /* 0x0000000626267c24 */ /* 0x000fc4000f8e02ff */
[C---:B------:R-:W-:Y:S01]  /*137d0*/  IMAD R36, R67.reuse, UR5, R9 ;  /* 0x0000000543247c24 */ /* 0x040fe2000f8e0209 */
[----:B------:R-:W-:Y:S04]  /*137e0*/  SHFL.IDX PT, R26, R59, R34, 0x1c1f ;  /* 0x001c1f223b1a7589 */ /* 0x000fe800000e0000 */
[----:B------:R-:W-:Y:S04]  /*137f0*/  SHFL.IDX PT, R25, R57, R34, 0x1c1f ;  /* 0x001c1f2239197589 */ /* 0x000fe800000e0000 */
[----:B------:R-:W-:Y:S04]  /*13800*/  SHFL.IDX PT, R24, R53, R34, 0x1c1f ;  /* 0x001c1f2235187589 */ /* 0x000fe800000e0000 */
[----:B------:R2:W-:Y:S04]  /*13810*/  SHFL.IDX PT, R21, R45, R34, 0x1c1f ;  /* 0x001c1f222d157589 */ /* 0x0005e800000e0000 */
[----:B------:R-:W-:Y:S04]  /*13820*/  SHFL.IDX PT, R20, R47, R34, 0x1c1f ;  /* 0x001c1f222f147589 */ /* 0x000fe800000e0000 */
[----:B------:R3:W-:Y:S01]  /*13830*/  SHFL.IDX PT, R19, R37, R34, 0x1c1f ;  /* 0x001c1f2225137589 */ /* 0x0007e200000e0000 */
[----:B--2---:R-:W-:-:S03]  /*13840*/  IMAD R45, R67, UR7, R38 ;  /* 0x00000007432d7c24 */ /* 0x004fc6000f8e0226 */
[----:B------:R-:W-:Y:S04]  /*13850*/  SHFL.IDX PT, R18, R55, R34, 0x1c1f ;  /* 0x001c1f2237127589 */ /* 0x000fe800000e0000 */
[----:B------:R2:W-:Y:S01]  /*13860*/  SHFL.IDX PT, R17, R17, R34, 0x1c1f ;  /* 0x001c1f2211117589 */ /* 0x0005e200000e0000 */
[----:B---3--:R-:W-:Y:S01]  /*13870*/  IMAD.MOV.U32 R37, RZ, RZ, R44 ;  /* 0x000000ffff257224 */ /* 0x008fe200078e002c */
[----:B------:R-:W-:Y:S01]  /*13880*/  @P2 SHF.R.U32.HI R37, RZ, R52, R73 ;  /* 0x00000034ff252219 */ /* 0x000fe20000011649 */
[----:B------:R-:W-:-:S04]  /*13890*/  VIADD R52, R28, 0x8 ;  /* 0x000000081c347836 */ /* 0x000fc80000000000 */
[----:B------:R-:W-:Y:S02]  /*138a0*/  IMAD.MOV R38, RZ, RZ, -R37 ;  /* 0x000000ffff267224 */ /* 0x000fe400078e0a25 */
[----:B--2---:R-:W-:Y:S02]  /*138b0*/  IMAD.MOV.U32 R34, RZ, RZ, R8 ;  /* 0x000000ffff227224 */ /* 0x004fe400078e0008 */
[----:B------:R-:W-:Y:S01]  /*138c0*/  IMAD.WIDE.U32 R8, R67, UR4, R22 ;  /* 0x0000000443087c25 */ /* 0x000fe2000f8e0016 */
[----:B------:R-:W-:-:S03]  /*138d0*/  ULDC.64 UR4, c[0x0][0xb30] ;  /* 0x0002cc0000047ab9 */ /* 0x000fc60000000a00 */
[----:B------:R-:W-:Y:S01]  /*138e0*/  IMAD.WIDE.U32 R22, R67, UR6, R34 ;  /* 0x0000000643167c25 */ /* 0x000fe2000f8e0022 */
[----:B------:R-:W-:Y:S01]  /*138f0*/  IADD3 R34, P2, R33, R8, RZ ;  /* 0x0000000821227210 */ /* 0x000fe20007f5e0ff */
[----:B------:R-:W-:Y:S01]  /*13900*/  ULDC.64 UR6, c[0x0][0xbc8] ;  /* 0x0002f20000067ab9 */ /* 0x000fe20000000a00 */
[----:B------:R-:W-:Y:S01]  /*13910*/  SHF.R.S32.HI R8, RZ, 0x1f, R37 ;  /* 0x0000001fff087819 */ /* 0x000fe20000011425 */
[----:B------:R-:W-:Y:S01]  /*13920*/  IMAD.IADD R23, R23, 0x1, R45 ;  /* 0x0000000117177824 */ /* 0x000fe200078e022d */
[--C-:B------:R-:W-:Y:S01]  /*13930*/  SHF.R.S32.HI R35, RZ, 0x1f, R33.reuse ;  /* 0x0000001fff237819 */ /* 0x100fe20000011421 */
[----:B------:R-:W-:Y:S02]  /*13940*/  IMAD.MOV R33, RZ, RZ, -R33 ;  /* 0x000000ffff217224 */ /* 0x000fe400078e0a21 */
[----:B------:R-:W-:Y:S01]  /*13950*/  IMAD R8, R8, UR4, RZ ;  /* 0x0000000408087c24 */ /* 0x000fe2000f8e02ff */
[----:B------:R-:W-:Y:S01]  /*13960*/  IADD3.X R35, R35, R9, R36, P2, !PT ;  /* 0x0000000923237210 */ /* 0x000fe200017fe424 */
[----:B------:R-:W-:-:S02]  /*13970*/  IMAD R33, R29, R33, R44 ;  /* 0x000000211d217224 */ /* 0x000fc400078e022c */
[----:B------:R-:W-:Y:S01]  /*13980*/  IMAD R45, R29, R38, R44 ;  /* 0x000000261d2d7224 */ /* 0x000fe200078e022c */
[----:B0-----:R-:W-:Y:S01]  /*13990*/  SEL R38, R48, R43, P0 ;  /* 0x0000002b30267207 */ /* 0x001fe20000000000 */
[C---:B------:R-:W-:Y:S01]  /*139a0*/  IMAD R47, R37.reuse, UR5, R8 ;  /* 0x00000005252f7c24 */ /* 0x040fe2000f8e0208 */
[----:B------:R-:W0:Y:S01]  /*139b0*/  S2UR UR5, SR_CgaCtaId ;  /* 0x00000000000579c3 */ /* 0x000e220000008800 */
[----:B------:R-:W-:Y:S01]  /*139c0*/  IMAD.WIDE.U32 R8, R37, UR4, R22 ;  /* 0x0000000425087c25 */ /* 0x000fe2000f8e0016 */
[----:B------:R-:W-:Y:S01]  /*139d0*/  SHF.R.S32.HI R22, RZ, 0x1f, R33 ;  /* 0x0000001fff167819 */ /* 0x000fe20000011421 */
[----:B------:R-:W-:Y:S01]  /*139e0*/  UMOV UR4, 0x400 ;  /* 0x0000040000047882 */ /* 0x000fe20000000000 */
[----:B------:R-:W-:Y:S01]  /*139f0*/  SHF.R.S32.HI R23, RZ, 0x1f, R45 ;  /* 0x0000001fff177819 */ /* 0x000fe2000001142d */
[----:B------:R-:W-:Y:S02]  /*13a00*/  IMAD.IADD R9, R9, 0x1, R47 ;  /* 0x0000000109097824 */ /* 0x000fe400078e022f */
[----:B------:R-:W-:-:S02]  /*13a10*/  IMAD R22, R22, UR6, RZ ;  /* 0x0000000616167c24 */ /* 0x000fc4000f8e02ff */
[----:B------:R-:W-:Y:S02]  /*13a20*/  IMAD R36, R23, UR8, RZ ;  /* 0x0000000817247c24 */ /* 0x000fe4000f8e02ff */
[----:B------:R-:W-:Y:S01]  /*13a30*/  IMAD R23, R33, UR7, R22 ;  /* 0x0000000721177c24 */ /* 0x000fe2000f8e0216 */
[----:B------:R-:W-:Y:S01]  /*13a40*/  SEL R22, R41, R40, P0 ;  /* 0x0000002829167207 */ /* 0x000fe20000000000 */
        /* <DEDUP_REMOVED lines=22> */
[----:B------:R-:W2:Y:S01]  /*13bb0*/  SHFL.IDX PT, R45, R33, 0x1, 0x1c1f ;  /* 0x003c1f00212d7f89 */ /* 0x000ea200000e0000 */
[----:B------:R-:W-:Y:S02]  /*13bc0*/  ISETP.GE.AND P3, PT, R28, R53, PT ;  /* 0x000000351c00720c */ /* 0x000fe40003f66270 */
[----:B------:R-:W-:Y:S01]  /*13bd0*/  SEL R9, R39, R42, P0 ;  /* 0x0000002a27097207 */ /* 0x000fe20000000000 */
[----:B------:R3:W4:Y:S01]  /*13be0*/  SHFL.IDX PT, R46, R54, RZ, 0x1c1f ;  /* 0x001c1fff362e7589 */ /* 0x00072200000e0000 */
[----:B------:R-:W-:-:S02]  /*13bf0*/  SEL R23, R42, R39, P0 ;  /* 0x000000272a177207 */ /* 0x000fc40000000000 */
[----:B------:R-:W-:Y:S01]  /*13c00*/  SYNCS.ARRIVE.TRANS64.RED.A1T0 RZ, [UR4], RZ ;  /* 0x000000ffffff79a7 */ /* 0x000fe20008100404 */
[----:B------:R3:W3:Y:S01]  /*13c10*/  SHFL.IDX PT, R47, R55, RZ, 0x1c1f ;  /* 0x001c1fff372f7589 */ /* 0x0006e200000e0000 */
[----:B------:R-:W-:Y:S02]  /*13c20*/  SEL R36, R43, R48, P0 ;  /* 0x000000302b247207 */ /* 0x000fe40000000000 */
[----:B------:R-:W-:Y:S02]  /*13c30*/  SEL R37, R32, R49, P0 ;  /* 0x0000003120257207 */ /* 0x000fe40000000000 */
[----:B------:R-:W-:Y:S01]  /*13c40*/  SEL R39, R49, R32, P0 ;  /* 0x0000002031277207 */ /* 0x000fe20000000000 */
[----:B------:R-:W-:Y:S01]  /*13c50*/  IMAD.SHL.U32 R49, R27, 0x2, RZ ;  /* 0x000000021b317824 */ /* 0x000fe200078e00ff */
[----:B-1----:R-:W-:Y:S02]  /*13c60*/  SEL R40, R31, R50, P0 ;  /* 0x000000321f287207 */ /* 0x002fe40000000000 */
[----:B------:R-:W-:-:S02]  /*13c70*/  SEL R42, R50, R31, P0 ;  /* 0x0000001f322a7207 */ /* 0x000fc40000000000 */
[----:B------:R-:W-:Y:S01]  /*13c80*/  SEL R41, R30, R51, P0 ;  /* 0x000000331e297207 */ /* 0x000fe20000000000 */
[----:B0-----:R0:W-:Y:S01]  /*13c90*/  @!P2 ST.E desc[UR48][R34.64], R2 ;  /* 0x000000022200a985 */ /* 0x0011e2000c101930 */
[----:B------:R-:W-:-:S03]  /*13ca0*/  SEL R43, R51, R30, P0 ;  /* 0x0000001e332b7207 */ /* 0x000fc60000000000 */
[----:B--2---:R0:W-:Y:S01]  /*13cb0*/  @!P1 ST.E desc[UR48][R44.64], R0 ;  /* 0x000000002c009985 */ /* 0x0041e2000c101930 */
[----:B------:R-:W-:Y:S05]  /*13cc0*/  @P3 BRA `(.L_x_14457) ;  /* 0x0000000000b83947 */ /* 0x000fea0003800000 */
[C---:B0-----:R-:W-:Y:S01]  /*13cd0*/  VIADD R0, R49.reuse, 0x8 ;  /* 0x0000000831007836 */ /* 0x041fe20000000000 */
[----:B------:R-:W-:Y:S01]  /*13ce0*/  ULDC UR4, c[0x0][0xac8] ;  /* 0x0002b20000047ab9 */ /* 0x000fe20000000800 */
[C---:B------:R-:W-:Y:S01]  /*13cf0*/  VIADD R2, R49.reuse, 0x18 ;  /* 0x0000001831027836 */ /* 0x040fe20000000000 */
[C---:B------:R-:W-:Y:S01]  /*13d00*/  ISETP.GE.AND P1, PT, R49.reuse, UR4, PT ;  /* 0x0000000431007c0c */ /* 0x040fe2000bf26270 */
[C---:B------:R-:W-:Y:S01]  /*13d10*/  VIADD R27, R49.reuse, 0x20 ;  /* 0x00000020311b7836 */ /* 0x040fe20000000000 */
[----:B------:R-:W-:Y:S01]  /*13d20*/  ISETP.GE.AND P2, PT, R0, UR4, PT ;  /* 0x0000000400007c0c */ /* 0x000fe2000bf46270 */
[C---:B------:R-:W-:Y:S02]  /*13d30*/  VIADD R32, R49.reuse, 0x28 ;  /* 0x0000002831207836 */ /* 0x040fe40000000000 */
[----:B------:R-:W-:Y:S01]  /*13d40*/  VIADD R33, R49, 0x30 ;  /* 0x0000003031217836 */ /* 0x000fe20000000000 */
[----:B------:R-:W-:Y:S01]  /*13d50*/  ISETP.GE.AND P3, PT, R27, UR4, PT ;  /* 0x000000041b007c0c */ /* 0x000fe2000bf66270 */
[----:B------:R-:W-:Y:S01]  /*13d60*/  VIADD R34, R49, 0x38 ;  /* 0x0000003831227836 */ /* 0x000fe20000000000 */
[----:B------:R-:W-:-:S02]  /*13d70*/  ISETP.GE.AND P4, PT, R32, UR4, PT ;  /* 0x0000000420007c0c */ /* 0x000fc4000bf86270 */
[----:B------:R-:W-:Y:S02]  /*13d80*/  ISETP.GE.AND P5, PT, R33, UR4, PT ;  /* 0x0000000421007c0c */ /* 0x000fe4000bfa6270 */
[----:B------:R-:W-:Y:S01]  /*13d90*/  ISETP.GE.AND P6, PT, R34, UR4, PT ;  /* 0x0000000422007c0c */ /* 0x000fe2000bfc6270 */
[----:B---34-:R-:W-:Y:S02]  /*13da0*/  @!P1 IMAD.WIDE R28, R49, 0x4, R46 ;  /* 0x00000004311c9825 */ /* 0x018fe400078e022e */
[----:B------:R-:W-:-:S03]  /*13db0*/  @!P2 LEA.HI R0, R0, R0, RZ, 0x1 ;  /* 0x000000000000a211 */ /* 0x000fc600078f08ff */
[----:B------:R0:W-:Y:S01]  /*13dc0*/  @!P1 ST.E.64 desc[UR48][R28.64], R4 ;  /* 0x000000041c009985 */ /* 0x0001e2000c101b30 */
[----:B------:R-:W-:Y:S01]  /*13dd0*/  @!P2 LOP3.LUT R31, R0, 0xfffffffe, RZ, 0xc0, !PT ;  /* 0xfffffffe001fa812 */ /* 0x000fe200078ec0ff */
[----:B------:R-:W-:Y:S01]  /*13de0*/  VIADD R0, R49, 0x10 ;  /* 0x0000001031007836 */ /* 0x000fe20000000000 */
[----:B------:R-:W-:Y:S02]  /*13df0*/  @!P3 LEA.HI R27, R27, R27, RZ, 0x1 ;  /* 0x0000001b1b1bb211 */ /* 0x000fe400078f08ff */
[----:B------:R-:W-:Y:S01]  /*13e00*/  @!P4 LEA.HI R32, R32, R32, RZ, 0x1 ;  /* 0x000000202020c211 */ /* 0x000fe200078f08ff */
[----:B------:R-:W-:Y:S01]  /*13e10*/  @!P2 IMAD.WIDE R30, R31, 0x4, R46 ;  /* 0x000000041f1ea825 */ /* 0x000fe200078e022e */
[----:B------:R-:W-:Y:S02]  /*13e20*/  ISETP.GE.AND P1, PT, R0, UR4, PT ;  /* 0x0000000400007c0c */ /* 0x000fe4000bf26270 */
[----:B------:R-:W-:Y:S02]  /*13e30*/  @!P5 LEA.HI R33, R33, R33, RZ, 0x1 ;  /* 0x000000212121d211 */ /* 0x000fe400078f08ff */
[----:B------:R1:W-:Y:S01]  /*13e40*/  @!P2 ST.E.64 desc[UR48][R30.64], R6 ;  /* 0x000000061e00a985 */ /* 0x0003e2000c101b30 */
[----:B------:R-:W-:-:S02]  /*13e50*/  ISETP.GE.AND P2, PT, R2, UR4, PT ;  /* 0x0000000402007c0c */ /* 0x000fc4000bf46270 */
[----:B------:R-:W-:Y:S02]  /*13e60*/  @!P6 LEA.HI R34, R34, R34, RZ, 0x1 ;  /* 0x000000222222e211 */ /* 0x000fe400078f08ff */
[----:B------:R-:W-:Y:S02]  /*13e70*/  @!P3 LOP3.LUT R27, R27, 0xfffffffe, RZ, 0xc0, !PT ;  /* 0xfffffffe1b1bb812 */ /* 0x000fe400078ec0ff */
[----:B------:R-:W-:Y:S02]  /*13e80*/  @!P5 LOP3.LUT R33, R33, 0xfffffffe, RZ, 0xc0, !PT ;  /* 0xfffffffe2121d812 */ /* 0x000fe400078ec0ff */
[----:B------:R-:W-:Y:S01]  /*13e90*/  @!P1 LEA.HI R0, R0, R0, RZ, 0x1 ;  /* 0x0000000000009211 */ /* 0x000fe200078f08ff */
[----:B0-----:R-:W-:Y:S01]  /*13ea0*/  @!P3 IMAD.WIDE R28, R27, 0x4, R46 ;  /* 0x000000041b1cb825 */ /* 0x001fe200078e022e */
[----:B------:R-:W-:Y:S02]  /*13eb0*/  @!P6 LOP3.LUT R35, R34, 0xfffffffe, RZ, 0xc0, !PT ;  /* 0xfffffffe2223e812 */ /* 0x000fe400078ec0ff */
[----:B------:R-:W-:-:S02]  /*13ec0*/  @!P1 LOP3.LUT R5, R0, 0xfffffffe, RZ, 0xc0, !PT ;  /* 0xfffffffe00059812 */ /* 0x000fc400078ec0ff */
[----:B------:R-:W-:Y:S01]  /*13ed0*/  @!P2 LEA.HI R2, R2, R2, RZ, 0x1 ;  /* 0x000000020202a211 */ /* 0x000fe200078f08ff */
[--C-:B------:R-:W-:Y:S01]  /*13ee0*/  @!P6 IMAD.WIDE R34, R35, 0x4, R46.reuse ;  /* 0x000000042322e825 */ /* 0x100fe200078e022e */
[----:B-1----:R-:W-:Y:S02]  /*13ef0*/  @!P4 LOP3.LUT R31, R32, 0xfffffffe, RZ, 0xc0, !PT ;  /* 0xfffffffe201fc812 */ /* 0x002fe400078ec0ff */
[----:B------:R-:W-:Y:S01]  /*13f00*/  @!P2 LOP3.LUT R7, R2, 0xfffffffe, RZ, 0xc0, !PT ;  /* 0xfffffffe0207a812 */ /* 0x000fe200078ec0ff */
        /* <DEDUP_REMOVED lines=10> */
.L_x_14457:
[----:B------:R-:W-:Y:S05]  /*13fb0*/  BSYNC B0 ;  /* 0x0000000000007941 */ /* 0x000fea0003800000 */
.L_x_14456:
        /* <DEDUP_REMOVED lines=33> */
[----:B------:R-:W-:-:S03]  /*141d0*/  ISETP.GE.AND P6, PT, R11, UR4, PT ;  /* 0x000000040b007c0c */ /* 0x000fc6000bfc6270 */
[----:B------:R-:W-:-:S04]  /*141e0*/  @!P1 LEA.HI R0, R0, R0, RZ, 0x1 ;  /* 0x0000000000009211 */ /* 0x000fc800078f08ff */
[----:B------:R-:W-:Y:S02]  /*141f0*/  @!P1 LOP3.LUT R5, R0, 0xfffffffe, RZ, 0xc0, !PT ;  /* 0xfffffffe00059812 */ /* 0x000fe400078ec0ff */
[----:B------:R-:W-:Y:S02]  /*14200*/  @!P3 LEA.HI R0, R6, R6, RZ, 0x1 ;  /* 0x000000060600b211 */ /* 0x000fe400078f08ff */
[----:B------:R-:W-:Y:S01]  /*14210*/  @!P2 LEA.HI R4, R2, R2, RZ, 0x1 ;  /* 0x000000020204a211 */ /* 0x000fe200078f08ff */
[C-C-:B------:R-:W-:Y:S01]  /*14220*/  @!P0 IMAD.WIDE R2, R49.reuse, 0x4, R30.reuse ;  /* 0x0000000431028825 */ /* 0x140fe200078e021e */
[----:B------:R-:W-:Y:S02]  /*14230*/  @!P4 LEA.HI R8, R8, R8, RZ, 0x1 ;  /* 0x000000080808c211 */ /* 0x000fe400078f08ff */
[----:B------:R-:W-:Y:S01]  /*14240*/  @!P3 LOP3.LUT R9, R0, 0xfffffffe, RZ, 0xc0, !PT ;  /* 0xfffffffe0009b812 */ /* 0x000fe200078ec0ff */
[----:B------:R-:W-:Y:S01]  /*14250*/  VIADD R49, R49, 0x38 ;  /* 0x0000003831317836 */ /* 0x000fe20000000000 */
[----:B------:R-:W-:Y:S01]  /*14260*/  @!P5 LEA.HI R10, R10, R10, RZ, 0x1 ;  /* 0x0000000a0a0ad211 */ /* 0x000fe200078f08ff */
[----:B------:R0:W-:Y:S01]  /*14270*/  @!P0 ST.E.64 desc[UR48][R2.64], R22 ;  /* 0x0000001602008985 */ /* 0x0001e2000c101b30 */
[----:B------:R-:W-:Y:S01]  /*14280*/  @!P2 LOP3.LUT R7, R4, 0xfffffffe, RZ, 0xc0, !PT ;  /* 0xfffffffe0407a812 */ /* 0x000fe200078ec0ff */
[----:B------:R-:W-:Y:S01]  /*14290*/  @!P1 IMAD.WIDE R4, R5, 0x4, R30 ;  /* 0x0000000405049825 */ /* 0x000fe200078e021e */
[----:B------:R-:W-:-:S02]  /*142a0*/  @!P6 LEA.HI R0, R11, R11, RZ, 0x1 ;  /* 0x0000000b0b00e211 */ /* 0x000fc400078f08ff */
[----:B------:R-:W-:Y:S01]  /*142b0*/  @!P4 LOP3.LUT R11, R8, 0xfffffffe, RZ, 0xc0, !PT ;  /* 0xfffffffe080bc812 */ /* 0x000fe200078ec0ff */
[--C-:B------:R-:W-:Y:S01]  /*142c0*/  @!P2 IMAD.WIDE R6, R7, 0x4, R30.reuse ;  /* 0x000000040706a825 */ /* 0x100fe200078e021e */
[----:B------:R-:W-:Y:S01]  /*142d0*/  @!P5 LOP3.LUT R19, R10, 0xfffffffe, RZ, 0xc0, !PT ;  /* 0xfffffffe0a13d812 */ /* 0x000fe200078ec0ff */
[----:B------:R1:W-:Y:S01]  /*142e0*/  @!P1 ST.E.64 desc[UR48][R4.64], R28 ;  /* 0x0000001c04009985 */ /* 0x0003e2000c101b30 */
[----:B------:R-:W-:Y:S01]  /*142f0*/  ISETP.GE.AND P0, PT, R49, UR4, PT ;  /* 0x0000000431007c0c */ /* 0x000fe2000bf06270 */
[--C-:B------:R-:W-:Y:S02]  /*14300*/  @!P3 IMAD.WIDE R8, R9, 0x4, R30.reuse ;  /* 0x000000040908b825 */ /* 0x100fe400078e021e */
[----:B------:R2:W-:Y:S01]  /*14310*/  @!P2 ST.E.64 desc[UR48][R6.64], R26 ;  /* 0x0000001a0600a985 */ /* 0x0005e2000c101b30 */
[----:B0-----:R-:W-:Y:S01]  /*14320*/  @!P6 LOP3.LUT R23, R0, 0xfffffffe, RZ, 0xc0, !PT ;  /* 0xfffffffe0017e812 */ /* 0x001fe200078ec0ff */
[--C-:B------:R-:W-:Y:S02]  /*14330*/  @!P4 IMAD.WIDE R2, R11, 0x4, R30.reuse ;  /* 0x000000040b02c825 */ /* 0x100fe400078e021e */
        /* <DEDUP_REMOVED lines=12> */
.L_x_14455:
        /* <DEDUP_REMOVED lines=58> */
.L_x_14366:
        /* <DEDUP_REMOVED lines=18> */
.L_x_14458:
[----:B------:R-:W-:Y:S01]  /*148c0*/  ULDC UR7, c[0x0][0xc50] ;  /* 0x0003140000077ab9 */ /* 0x000fe20000000800 */
[----:B------:R-:W-:Y:S01]  /*148d0*/  UMOV UR39, UR6 ;  /* 0x0000000600277c82 */ /* 0x000fe20008000000 */
[----:B------:R-:W-:-:S11]  /*148e0*/  UISETP.NE.AND UP0, UPT, UR7, 0x1, UPT ;  /* 0x000000010700788c */ /* 0x000fd6000bf05270 */
[----:B------:R-:W-:Y:S01]  /*148f0*/  @UP0 ULDC UR4, c[0x0][0xc54] ;  /* 0x0003150000040ab9 */ /* 0x000fe20000000800 */
[----:B------:R-:W-:Y:S01]  /*14900*/  @UP0 ULDC UR8, c[0x0][0xc58] ;  /* 0x0003160000080ab9 */ /* 0x000fe20000000800 */
[----:B------:R-:W-:-:S04]  /*14910*/  UIMAD.WIDE.U32 UR4, UR6, UR4, URZ ;  /* 0x00000004060472a5 */ /* 0x000fc8000f8e003f */
[----:B------:R-:W-:-:S12]  /*14920*/  @UP0 USHF.R.U32.HI UR39, URZ, UR8, UR5 ;  /* 0x000000083f270299 */ /* 0x000fd80008011605 */
.L_x_14459:
        /* <DEDUP_REMOVED lines=30> */
[----:B-1----:R-:W-:Y:S02]  /*14b10*/  UIMAD UR41, UR41, 0xc0, URZ ;  /* 0x000000c0292978a4 */ /* 0x002fe4000f8e023f */
        /* <DEDUP_REMOVED lines=22> */
.L_x_14462:
[----:B------:R-:W-:-:S11]  /*14c80*/  UISETP.NE.AND UP0, UPT, UR5, 0x1, UPT ;  /* 0x000000010500788c */ /* 0x000fd6000bf05270 */
[----:B------:R-:W-:Y:S02]  /*14c90*/  @UP0 ULDC.64 UR12, c[0x0][0x9e8] ;  /* 0x00027a00000c0ab9 */ /* 0x000fe40000000a00 */
[----:B------:R-:W-:-:S04]  /*14ca0*/  UIMAD.WIDE.U32 UR6, UR8, UR12, URZ ;  /* 0x0000000c080672a5 */ /* 0x000fc8000f8e003f */
[----:B------:R-:W-:-:S12]  /*14cb0*/  @UP0 USHF.R.U32.HI UR8, URZ, UR13, UR7 ;  /* 0x0000000d3f080299 */ /* 0x000fd80008011607 */
.L_x_14463:
[----:B------:R-:W-:-:S04]  /*14cc0*/  UIMAD UR8, UR8, UR5, UR5 ;  /* 0x00000005080872a4 */ /* 0x000fc8000f8e0205 */
[----:B------:R-:W-:-:S04]  /*14cd0*/  UISETP.LT.AND UP0, UPT, UR4, UR8, UPT ;  /* 0x000000080400728c */ /* 0x000fc8000bf01270 */
[----:B------:R-:W-:-:S12]  /*14ce0*/  USEL UR4, UR4, UR8, UP0 ;  /* 0x0000000804047287 */ /* 0x000fd80008000000 */
.L_x_14461:
        /* <DEDUP_REMOVED lines=26> */
.L_x_14465:
[----:B------:R-:W-:-:S11]  /*14e90*/  UISETP.NE.AND UP0, UPT, UR5, 0x1, UPT ;  /* 0x000000010500788c */ /* 0x000fd6000bf05270 */
[----:B------:R-:W-:Y:S02]  /*14ea0*/  @UP0 ULDC.64 UR10, c[0x0][0x9e8] ;  /* 0x00027a00000a0ab9 */ /* 0x000fe40000000a00 */
[----:B------:R-:W-:-:S04]  /*14eb0*/  UIMAD.WIDE.U32 UR6, UR4, UR10, URZ ;  /* 0x0000000a040672a5 */ /* 0x000fc8000f8e003f */
[----:B------:R-:W-:-:S12]  /*14ec0*/  @UP0 USHF.R.U32.HI UR4, URZ, UR11, UR7 ;  /* 0x0000000b3f040299 */ /* 0x000fd80008011607 */
.L_x_14466:
[----:B------:R-:W-:-:S04]  /*14ed0*/  UIMAD UR4, UR4, UR5, URZ ;  /* 0x00000005040472a4 */ /* 0x000fc8000f8e023f */
[----:B------:R-:W-:-:S04]  /*14ee0*/  UISETP.LT.AND UP0, UPT, UR8, UR4, UPT ;  /* 0x000000040800728c */ /* 0x000fc8000bf01270 */
[----:B------:R-:W-:-:S12]  /*14ef0*/  USEL UR8, UR8, UR4, !UP0 ;  /* 0x0000000408087287 */ /* 0x000fd8000c000000 */
.L_x_14464:
        /* <DEDUP_REMOVED lines=44> */
.L_x_14467:
[----:B------:R-:W-:Y:S02]  /*151c0*/  UIMAD UR51, UR45, UR38, UR44 ;  /* 0x000000262d3372a4 */ /* 0x000fe4000f8e022c */
[----:B------:R-:W-:Y:S02]  /*151d0*/  IMAD.U32 R3, RZ, RZ, UR38 ;  /* 0x00000026ff037e24 */ /* 0x000fe4000f8e00ff */
[----:B------:R-:W-:Y:S02]  /*151e0*/  IMAD.MOV.U32 R2, RZ, RZ, RZ ;  /* 0x000000ffff027224 */ /* 0x000fe400078e00ff */
[----:B------:R-:W-:-:S05]  /*151f0*/  IMAD.U32 R0, RZ, RZ, UR51 ;  /* 0x00000033ff007e24 */ /* 0x000fca000f8e00ff */
[----:B------:R-:W-:Y:S01]  /*15200*/  VIADDMNMX R0, R0, R3, UR12, PT ;  /* 0x0000000c00007e46 */ /* 0x000fe2000b800103 */
[----:B------:R-:W-:-:S03]  /*15210*/  IMAD.MOV.U32 R3, RZ, RZ, 0x1 ;  /* 0x00000001ff037424 */ /* 0x000fc600078e00ff */
[----:B------:R-:W-:Y:S01]  /*15220*/  R2UR UR52, R0 ;  /* 0x00000000003472ca */ /* 0x000fe200000e0000 */
[----:B------:R-:W-:-:S12]  /*15230*/  IMAD.MOV.U32 R0, RZ, RZ, 0x1 ;  /* 0x00000001ff007424 */ /* 0x000fd800078e00ff */
        /* <DEDUP_REMOVED lines=27> */
.L_x_14468:
        /* <DEDUP_REMOVED lines=20> */
.L_x_14469:
        /* <DEDUP_REMOVED lines=20> */
.L_x_14470:
        /* <DEDUP_REMOVED lines=18> */
.L_x_14471:
[----:B------:R-:W0:Y:S01]  /*15790*/  LDC.64 R2, c[0x0][0x9f8] ;  /* 0x00027e00ff027b82 */ /* 0x000e220000000a00 */
[----:B------:R-:W-:-:S07]  /*157a0*/  IMAD.MOV.U32 R20, RZ, RZ, R29 ;  /* 0x000000ffff147224 */ /* 0x000fce00078e001d */
[----:B------:R-:W1:Y:S01]  /*157b0*/  LDC R19, c[0x0][0x430] ;  /* 0x00010c00ff137b82 */ /* 0x000e620000000800 */
[----:B0-----:R-:W-:-:S04]  /*157c0*/  ISETP.NE.U32.AND P0, PT, R2, RZ, PT ;  /* 0x000000ff0200720c */ /* 0x001fc80003f05070 */
[----:B------:R-:W-:-:S13]  /*157d0*/  ISETP.NE.AND.EX P0, PT, R3, RZ, PT, P0 ;  /* 0x000000ff0300720c */ /* 0x000fda0003f05300 */
[----:B------:R-:W0:Y:S02]  /*157e0*/  @P0 LDC.64 R2, c[0x0][0x9f8] ;  /* 0x00027e00ff020b82 */ /* 0x000e240000000a00 */
[----:B0-----:R-:W-:-:S05]  /*157f0*/  @P0 IMAD.WIDE R2, R29, 0x4, R2 ;  /* 0x000000041d020825 */ /* 0x001fca00078e0202 */
[----:B------:R-:W2:Y:S01]  /*15800*/  @P0 LDG.E R20, desc[UR48][R2.64] ;  /* 0x0000003002140981 */ /* 0x000ea2000c1e1900 */
[----:B-1----:R-:W-:Y:S01]  /*15810*/  ISETP.NE.AND P2, PT, R19, 0x1, PT ;  /* 0x000000011300780c */ /* 0x002fe20003f45270 */
[----:B------:R-:W-:Y:S01]  /*15820*/  UMOV UR4, 0xffffffff ;  /* 0xffffffff00047882 */ /* 0x000fe20000000000 */
[C---:B------:R-:W-:Y:S01]  /*15830*/  LOP3.LUT R18, R17.reuse, 0x7f, RZ, 0xc0, !PT ;  /* 0x0000007f11127812 */ /* 0x040fe200078ec0ff */
[----:B------:R-:W-:Y:S01]  /*15840*/  IMAD.SHL.U32 R10, R17, 0x20, RZ ;  /* 0x00000020110a7824 */ /* 0x000fe200078e00ff */
[----:B------:R-:W-:Y:S02]  /*15850*/  LOP3.LUT R0, R0, 0xfffffff7, RZ, 0xc0, !PT ;  /* 0xfffffff700007812 */ /* 0x000fe400078ec0ff */
[----:B------:R-:W-:-:S07]  /*15860*/  SHF.R.U32.HI R28, RZ, 0x2, R18 ;  /* 0x00000002ff1c7819 */ /* 0x000fce0000011612 */
[----:B------:R-:W-:Y:S01]  /*15870*/  @P2 LOP3.LUT R0, R0, 0x8, RZ, 0xfc, !PT ;  /* 0x0000000800002812 */ /* 0x000fe200078efcff */
[----:B--2---:R0:W-:Y:S01]  /*15880*/  STL [R1+0x8], R20 ;  /* 0x0000081401007387 */ /* 0x0041e20000100800 */
[----:B------:R-:W-:Y:S05]  /*15890*/  BRA.DIV UR4, `(.L_x_14472) ;  /* 0x0000003e04d47947 */ /* 0x000fea000b800000 */
.L_x_14524:
[----:B------:R-:W-:Y:S01]  /*158a0*/  UMOV UR4, 0xa0 ;  /* 0x000000a000047882 */ /* 0x000fe20000000000 */
[----:B------:R-:W-:Y:S01]  /*158b0*/  LOP3.LUT R26, R28, 0x60, R10, 0xf8, !PT ;  /* 0x000000601c1a7812 */ /* 0x000fe200078ef80a */
[----:B------:R-:W-:Y:S01]  /*158c0*/  UIMAD UR4, UR52, UR4, -0xa0 ;  /* 0xffffff60340474a4 */ /* 0x000fe2000f8e0204 */
[----:B------:R-:W1:Y:S01]  /*158d0*/  @P2 LDC R3, c[0x0][0x434] ;  /* 0x00010d00ff032b82 */ /* 0x000e620000000800 */
[----:B------:R-:W-:Y:S02]  /*158e0*/  SHF.R.S32.HI R15, RZ, 0x1f, R20 ;  /* 0x0000001fff0f7819 */ /* 0x000fe40000011414 */
[C---:B------:R-:W-:Y:S02]  /*158f0*/  LOP3.LUT R14, R26.reuse, 0x80, RZ, 0xfc, !PT ;  /* 0x000000801a0e7812 */ /* 0x040fe400078efcff */
[----:B------:R-:W-:-:S03]  /*15900*/  VIADD R5, R26, UR4 ;  /* 0x000000041a057c36 */ /* 0x000fc60008000000 */
[----:B------:R-:W2:Y:S01]  /*15910*/  @P2 LDC R7, c[0x0][0x438] ;  /* 0x00010e00ff072b82 */ /* 0x000ea20000000800 */
[C---:B-----5:R-:W-:Y:S01]  /*15920*/  IMAD.IADD R8, R5.reuse, 0x1, R16 ;  /* 0x0000000105087824 */ /* 0x060fe200078e0210 */
[----:B------:R-:W-:Y:S01]  /*15930*/  ISETP.GE.AND P1, PT, R5, UR36, PT ;  /* 0x0000002405007c0c */ /* 0x000fe2000bf26270 */
[----:B------:R-:W-:Y:S02]  /*15940*/  VIADD R11, R14, UR4 ;  /* 0x000000040e0b7c36 */ /* 0x000fe40008000000 */
[----:B------:R-:W-:Y:S01]  /*15950*/  IMAD.SHL.U32 R13, R17, 0x40, RZ ;  /* 0x00000040110d7824 */ /* 0x000fe200078e00ff */
[----:B------:R-:W-:Y:S01]  /*15960*/  LOP3.LUT R0, R0, 0xfffffffd, RZ, 0xc0, !PT ;  /* 0xfffffffd00007812 */ /* 0x000fe200078ec0ff */
[----:B------:R-:W-:Y:S01]  /*15970*/  IMAD.MOV.U32 R9, RZ, RZ, R8 ;  /* 0x000000ffff097224 */ /* 0x000fe200078e0008 */
[----:B------:R3:W-:Y:S07]  /*15980*/  STL [R1+0x18], R15 ;  /* 0x0000180f01007387 */ /* 0x0007ee0000100800 */
[----:B------:R-:W4:Y:S01]  /*15990*/  @!P1 LDC.64 R4, c[0x0][0x428] ;  /* 0x00010a00ff049b82 */ /* 0x000f220000000a00 */
[----:B-1----:R-:W-:Y:S01]  /*159a0*/  @P2 IMAD.HI.U32 R2, R8, R3, RZ ;  /* 0x0000000308022227 */ /* 0x002fe200078e00ff */
[----:B------:R-:W-:Y:S01]  /*159b0*/  ULOP3.LUT UR4, UR40, 0x2, URZ, 0xfc, !UPT ;  /* 0x0000000228047892 */ /* 0x000fe2000f8efc3f */
[----:B------:R3:W-:Y:S03]  /*159c0*/  STL [R1+0x1c], R14 ;  /* 0x00001c0e01007387 */ /* 0x0007e60000100800 */
[----:B--2---:R-:W-:-:S02]  /*159d0*/  @P2 SHF.R.U32.HI R9, RZ, R7, R2 ;  /* 0x00000007ff092219 */ /* 0x004fc40000011602 */
[----:B------:R-:W1:Y:S02]  /*159e0*/  @!P1 LDC.64 R6, c[0x0][0x418] ;  /* 0x00010600ff069b82 */ /* 0x000e640000000a00 */
[----:B------:R-:W-:Y:S01]  /*159f0*/  @!P1 SHF.R.S32.HI R3, RZ, 0x1f, R9 ;  /* 0x0000001fff039819 */ /* 0x000fe20000011409 */
[----:B----4-:R-:W-:-:S04]  /*15a00*/  @!P1 IMAD R2, R15, R4, RZ ;  /* 0x000000040f029224 */ /* 0x010fc800078e02ff */
[----:B------:R-:W-:Y:S02]  /*15a10*/  @!P1 IMAD R5, R20, R5, R2 ;  /* 0x0000000514059224 */ /* 0x000fe400078e0202 */
[----:B------:R-:W-:-:S04]  /*15a20*/  @!P1 IMAD.MOV.U32 R2, RZ, RZ, R9 ;  /* 0x000000ffff029224 */ /* 0x000fc800078e0009 */
[----:B------:R-:W-:-:S04]  /*15a30*/  @!P1 IMAD.WIDE.U32 R2, R20, R4, R2 ;  /* 0x0000000414029225 */ /* 0x000fc800078e0002 */
[----:B------:R-:W-:Y:S01]  /*15a40*/  @!P1 IMAD.IADD R3, R3, 0x1, R5 ;  /* 0x0000000103039824 */ /* 0x000fe200078e0205 */
[----:B-1----:R-:W-:Y:S01]  /*15a50*/  @!P1 LEA R6, P0, R2, R6, 0x2 ;  /* 0x0000000602069211 */ /* 0x002fe200078010ff */
[----:B------:R-:W-:-:S03]  /*15a60*/  IMAD.MOV.U32 R4, RZ, RZ, RZ ;  /* 0x000000ffff047224 */ /* 0x000fc600078e00ff */
[----:B------:R-:W-:Y:S02]  /*15a70*/  @!P1 LEA.HI.X R7, R2, R7, R3, 0x2, P0 ;  /* 0x0000000702079211 */ /* 0x000fe400000f1403 */
[----:B------:R-:W1:Y:S01]  /*15a80*/  @P2 LDC R2, c[0x0][0x434] ;  /* 0x00010d00ff022b82 */ /* 0x000e620000000800 */
[C---:B------:R-:W-:Y:S01]  /*15a90*/  ISETP.GE.AND P0, PT, R11.reuse, UR36, PT ;  /* 0x000000240b007c0c */ /* 0x040fe2000bf06270 */
[----:B------:R-:W-:Y:S01]  /*15aa0*/  IMAD.IADD R11, R11, 0x1, R16 ;  /* 0x000000010b0b7824 */ /* 0x000fe200078e0210 */
[----:B------:R2:W5:Y:S02]  /*15ab0*/  @!P1 LDG.E R4, desc[UR48][R6.64] ;  /* 0x0000003006049981 */ /* 0x000564000c1e1900 */
[----:B------:R-:W-:Y:S01]  /*15ac0*/  ISETP.GT.U32.OR P0, PT, R14, 0x9f, P0 ;  /* 0x0000009f0e00780c */ /* 0x000fe20000704470 */
[----:B------:R-:W-:Y:S02]  /*15ad0*/  IMAD.MOV R5, RZ, RZ, -R9 ;  /* 0x000000ffff057224 */ /* 0x000fe400078e0a09 */
[----:B------:R-:W4:Y:S01]  /*15ae0*/  @P2 LDC R3, c[0x0][0x438] ;  /* 0x00010e00ff032b82 */ /* 0x000f220000000800 */
[----:B------:R-:W-:-:S09]  /*15af0*/  IMAD.MOV.U32 R12, RZ, RZ, R11 ;  /* 0x000000ffff0c7224 */ /* 0x000fd200078e000b */
[----:B--2---:R-:W2:Y:S01]  /*15b00*/  @!P0 LDC.64 R6, c[0x0][0x428] ;  /* 0x00010a00ff068b82 */ /* 0x004ea20000000a00 */
[----:B-1----:R-:W-:-:S04]  /*15b10*/  @P2 IMAD.HI.U32 R2, R11, R2, RZ ;  /* 0x000000020b022227 */ /* 0x002fc800078e00ff */
[----:B------:R-:W-:-:S03]  /*15b20*/  IMAD R5, R19, R5, R8 ;  /* 0x0000000513057224 */ /* 0x000fc600078e0208 */
[----:B------:R-:W1:Y:S01]  /*15b30*/  @!P0 LDC.64 R8, c[0x0][0x418] ;  /* 0x00010600ff088b82 */ /* 0x000e620000000a00 */
[----:B----4-:R-:W-:Y:S02]  /*15b40*/  @P2 SHF.R.U32.HI R12, RZ, R3, R2 ;  /* 0x00000003ff0c2219 */ /* 0x010fe40000011602 */
[----:B------:R-:W-:Y:S02]  /*15b50*/  SHF.R.U32.HI R2, RZ, 0x1, R17 ;  /* 0x00000001ff027819 */ /* 0x000fe40000011611 */
[----:B------:R-:W-:-:S04]  /*15b60*/  LOP3.LUT R3, R13, 0x180, RZ, 0xc0, !PT ;  /* 0x000001800d037812 */ /* 0x000fc800078ec0ff */
[----:B------:R-:W-:Y:S01]  /*15b70*/  LOP3.LUT R2, R3, 0x30, R2, 0xf8, !PT ;  /* 0x0000003003027812 */ /* 0x000fe200078ef802 */
[----:B------:R-:W-:-:S05]  /*15b80*/  IMAD.SHL.U32 R3, R17, 0x8, RZ ;  /* 0x0000000811037824 */ /* 0x000fca00078e00ff */
[----:B------:R-:W-:Y:S01]  /*15b90*/  LOP3.LUT R22, R2, 0x30, R3, 0x78, !PT ;  /* 0x0000003002167812 */ /* 0x000fe200078e7803 */
[----:B--2---:R-:W-:Y:S01]  /*15ba0*/  @!P0 IMAD R2, R15, R6, RZ ;  /* 0x000000060f028224 */ /* 0x004fe200078e02ff */
[----:B------:R-:W-:-:S03]  /*15bb0*/  @!P0 SHF.R.S32.HI R3, RZ, 0x1f, R12 ;  /* 0x0000001fff038819 */ /* 0x000fc6000001140c */
[----:B------:R-:W-:Y:S02]  /*15bc0*/  @!P0 IMAD R7, R20, R7, R2 ;  /* 0x0000000714078224 */ /* 0x000fe400078e0202 */
[----:B------:R-:W-:-:S04]  /*15bd0*/  @!P0 IMAD.MOV.U32 R2, RZ, RZ, R12 ;  /* 0x000000ffff028224 */ /* 0x000fc800078e000c */
[----:B------:R-:W-:-:S04]  /*15be0*/  @!P0 IMAD.WIDE.U32 R2, R20, R6, R2 ;  /* 0x0000000614028225 */ /* 0x000fc800078e0002 */
[----:B------:R-:W-:Y:S01]  /*15bf0*/  @!P0 IMAD.IADD R7, R7, 0x1, R3 ;  /* 0x0000000107078824 */ /* 0x000fe200078e0203 */
[----:B-1----:R-:W-:Y:S01]  /*15c00*/  @!P0 LEA R8, P1, R2, R8, 0x2 ;  /* 0x0000000802088211 */ /* 0x002fe200078210ff */
[----:B------:R-:W-:-:S03]  /*15c10*/  IMAD.MOV.U32 R6, RZ, RZ, RZ ;  /* 0x000000ffff067224 */ /* 0x000fc600078e00ff */
[----:B------:R-:W-:-:S05]  /*15c20*/  @!P0 LEA.HI.X R9, R2, R9, R7, 0x2, P1 ;  /* 0x0000000902098211 */ /* 0x000fca00008f1407 */
[----:B------:R1:W5:Y:S01]  /*15c30*/  @!P0 LDG.E R6, desc[UR48][R8.64] ;  /* 0x0000003008068981 */ /* 0x000362000c1e1900 */
[----:B------:R-:W-:Y:S01]  /*15c40*/  ISETP.GT.U32.AND P0, PT, R14, 0x9f, PT ;  /* 0x0000009f0e00780c */ /* 0x000fe20003f04070 */
[----:B-1----:R-:W-:-:S12]  /*15c50*/  IMAD.U32 R8, RZ, RZ, UR4 ;  /* 0x00000004ff087e24 */ /* 0x002fd8000f8e00ff */
[----:B------:R-:W-:Y:S02]  /*15c60*/  @P0 LOP3.LUT R0, R0, 0x2, RZ, 0xfc, !PT ;  /* 0x0000000200000812 */ /* 0x000fe400078efcff */
[----:B------:R-:W-:Y:S01]  /*15c70*/  ISETP.NE.AND P0, PT, R8, 0x3, PT ;  /* 0x000000030800780c */ /* 0x000fe20003f05270 */
[----:B------:R-:W-:Y:S02]  /*15c80*/  IMAD.U32 R8, RZ, RZ, UR39 ;  /* 0x00000027ff087e24 */ /* 0x000fe4000f8e00ff */
[----:B------:R-:W-:-:S03]  /*15c90*/  IMAD.MOV R2, RZ, RZ, -R12 ;  /* 0x000000ffff027224 */ /* 0x000fc600078e0a0c */
[----:B------:R-:W-:Y:S01]  /*15ca0*/  SHF.R.S32.HI R8, RZ, 0x1f, R8 ;  /* 0x0000001fff087819 */ /* 0x000fe20000011408 */
[----:B------:R-:W-:Y:S01]  /*15cb0*/  IMAD R7, R19, R2, R11 ;  /* 0x0000000213077224 */ /* 0x000fe200078e020b */
[----:B------:R-:W-:Y:S01]  /*15cc0*/  LOP3.LUT R2, R10, 0x80, RZ, 0xc0, !PT ;  /* 0x000000800a027812 */ /* 0x000fe200078ec0ff */
[----:B------:R-:W-:Y:S02]  /*15cd0*/  IMAD.SHL.U32 R3, R18, 0x10, RZ ;  /* 0x0000001012037824 */ /* 0x000fe400078e00ff */
[----:B------:R3:W-:Y:S01]  /*15ce0*/  STL [R1+0x10], R8 ;  /* 0x0000100801007387 */ /* 0x0007e20000100800 */
[----:B------:R-:W-:Y:S01]  /*15cf0*/  IMAD.SHL.U32 R11, R17, 0x4, RZ ;  /* 0x00000004110b7824 */ /* 0x000fe200078e00ff */
[----:B------:R-:W-:Y:S02]  /*15d00*/  LOP3.LUT R2, R2, 0x10, R17, 0xf8, !PT ;  /* 0x0000001002027812 */ /* 0x000fe400078ef811 */
[----:B------:R-:W-:Y:S02]  /*15d10*/  LOP3.LUT R3, R3, 0x600, RZ, 0xc0, !PT ;  /* 0x0000060003037812 */ /* 0x000fe400078ec0ff */
[----:B------:R-:W-:-:S02]  /*15d20*/  LOP3.LUT R2, R2, 0x10, R11, 0x78, !PT ;  /* 0x0000001002027812 */ /* 0x000fc400078e780b */
[--C-:B------:R-:W-:Y:S01]  /*15d30*/  LOP3.LUT R11, R3, 0x60, R10.reuse, 0xf8, !PT ;  /* 0x00000060030b7812 */ /* 0x100fe200078ef80a */
[----:B------:R-:W-:Y:S01]  /*15d40*/  IMAD.U32 R12, RZ, RZ, UR52 ;  /* 0x00000034ff0c7e24 */ /* 0x000fe2000f8e00ff */
[----:B------:R-:W-:Y:S02]  /*15d50*/  LOP3.LUT R0, R0, 0xfffffffb, RZ, 0xc0, !PT ;  /* 0xfffffffb00007812 */ /* 0x000fe400078ec0ff */
[----:B------:R-:W-:Y:S01]  /*15d60*/  LOP3.LUT R11, R11, 0x100, R10, 0xf8, !PT ;  /* 0x000001000b0b7812 */ /* 0x000fe200078ef80a */
[----:B------:R-:W-:Y:S01]  /*15d70*/  VIADD R12, R12, 0xffffffff ;  /* 0xffffffff0c0c7836 */ /* 0x000fe20000000000 */
[----:B------:R-:W-:Y:S02]  /*15d80*/  LOP3.LUT R22, R22, 0x640, R13, 0xf8, !PT ;  /* 0x0000064016167812 */ /* 0x000fe400078ef80d */
[----:B------:R-:W-:Y:S01]  /*15d90*/  LOP3.LUT R19, R11, R2, RZ, 0xfc, !PT ;  /* 0x000000020b137212 */ /* 0x000fe200078efcff */
[----:B------:R-:W-:Y:S01]  /*15da0*/  IMAD.SHL.U32 R2, R17, 0x10, RZ ;  /* 0x0000001011027824 */ /* 0x000fe200078e00ff */
[----:B------:R-:W-:-:S02]  /*15db0*/  SHF.R.U32.HI R17, RZ, 0x3, R17 ;  /* 0x00000003ff117819 */ /* 0x000fc40000011611 */
[----:B------:R-:W-:Y:S01]  /*15dc0*/  @P0 LOP3.LUT R0, R0, 0x4, RZ, 0xfc, !PT ;  /* 0x0000000400000812 */ /* 0x000fe200078efcff */
[----:B---3--:R-:W-:Y:S06]  /*15dd0*/  @!P0 BRA `(.L_x_14473) ;  /* 0x0000000000048947 */ /* 0x008fec0003800000 */
[----:B------:R-:W-:Y:S01]  /*15de0*/  BPT.TRAP 0x1 ;  /* 0x000000040000795c */ /* 0x000fe20000300000 */
.L_x_14473:
[----:B------:R-:W-:Y:S01]  /*15df0*/  IMAD.MOV.U32 R8, RZ, RZ, 0x1 ;  /* 0x00000001ff087424 */ /* 0x000fe200078e00ff */
[----:B------:R-:W-:-:S04]  /*15e00*/  SHF.R.S32.HI R21, RZ, 0x1f, R5 ;  /* 0x0000001fff157819 */ /* 0x000fc80000011405 */
[----:B------:R-:W-:-:S04]  /*15e10*/  SHF.L.U32 R9, R8, 0x1f, RZ ;  /* 0x0000001f08097819 */ /* 0x000fc800000006ff */
[----:B------:R1:W2:Y:S02]  /*15e20*/  SYNCS.PHASECHK.TRANS64.TRYWAIT P0, [UR46+0x12480], R9 ;  /* 0x01248009ff0075a7 */ /* 0x0002a4000800016e */
[C---:B-1----:R-:W-:Y:S02]  /*15e30*/  IMAD.SHL.U32 R9, R17.reuse, 0x80, RZ ;  /* 0x0000008011097824 */ /* 0x042fe400078e00ff */
[----:B------:R-:W-:-:S03]  /*15e40*/  IMAD.SHL.U32 R17, R17, 0x10, RZ ;  /* 0x0000001011117824 */ /* 0x000fc600078e00ff */
[----:B------:R-:W-:-:S04]  /*15e50*/  LOP3.LUT R9, R9, 0x180, RZ, 0xc0, !PT ;  /* 0x0000018009097812 */ /* 0x000fc800078ec0ff */
[----:B------:R-:W-:Y:S02]  /*15e60*/  LOP3.LUT R8, R9, 0x30, R2, 0xf8, !PT ;  /* 0x0000003009087812 */ /* 0x000fe400078ef802 */
[----:B------:R-:W-:Y:S02]  /*15e70*/  LOP3.LUT R2, R2, 0x40, RZ, 0xc0, !PT ;  /* 0x0000004002027812 */ /* 0x000fe400078ec0ff */
[----:B------:R-:W-:-:S04]  /*15e80*/  LOP3.LUT R8, R8, 0x30, R17, 0x78, !PT ;  /* 0x0000003008087812 */ /* 0x000fc800078e7811 */
[----:B------:R-:W-:-:S05]  /*15e90*/  IADD3 R2, R8, R3, R2 ;  /* 0x0000000308027210 */ /* 0x000fca0007ffe002 */
[----:B------:R1:W-:Y:S02]  /*15ea0*/  STL [R1+0x14], R2 ;  /* 0x0000140201007387 */ /* 0x0003e40000100800 */
[----:B-12---:R-:W-:Y:S05]  /*15eb0*/  @!P0 BRA `(.L_x_14474) ;  /* 0x00000038006c8947 */ /* 0x006fea0003800000 */
.L_x_14525:
[----:B------:R-:W2:Y:S01]  /*15ec0*/  LDL R11, [R1+0x10] ;  /* 0x00001000010b7983 */ /* 0x000ea20000100800 */
[----:B------:R-:W-:Y:S01]  /*15ed0*/  ULDC.64 UR4, c[0x0][0x328] ;  /* 0x0000ca0000047ab9 */ /* 0x000fe20000000a00 */
[----:B-----5:R-:W-:Y:S01]  /*15ee0*/  SHF.R.S32.HI R24, RZ, 0x1f, R4 ;  /* 0x0000001fff187819 */ /* 0x020fe20000011404 */
[----:B------:R-:W-:Y:S01]  /*15ef0*/  IMAD R8, R21, UR4, RZ ;  /* 0x0000000415087c24 */ /* 0x000fe2000f8e02ff */
[----:B------:R-:W-:Y:S01]  /*15f00*/  ULDC.64 UR6, c[0x0][0x338] ;  /* 0x0000ce0000067ab9 */ /* 0x000fe20000000a00 */
[C---:B-1----:R-:W-:Y:S01]  /*15f10*/  IMAD.WIDE.U32 R2, R5.reuse, UR4, RZ ;  /* 0x0000000405027c25 */ /* 0x042fe2000f8e00ff */
[----:B0-----:R-:W-:Y:S01]  /*15f20*/  SHF.R.S32.HI R20, RZ, 0x1f, R7 ;  /* 0x0000001fff147819 */ /* 0x001fe20000011407 */
        /* <DEDUP_REMOVED lines=14> */
[----:B------:R-:W-:Y:S02]  /*16010*/  IMAD.IADD R3, R3, 0x1, R10 ;  /* 0x0000000103037824 */ /* 0x000fe400078e020a */
[----:B------:R-:W-:Y:S02]  /*16020*/  IMAD R10, R25, UR6, RZ ;  /* 0x00000006190a7c24 */ /* 0x000fe4000f8e02ff */
[----:B------:R-:W-:-:S04]  /*16030*/  IMAD.WIDE.U32 R2, R6, UR6, R2 ;  /* 0x0000000606027c25 */ /* 0x000fc8000f8e0002 */
[----:B------:R-:W-:Y:S02]  /*16040*/  IMAD R10, R6, UR7, R10 ;  /* 0x00000007060a7c24 */ /* 0x000fe4000f8e020a */
[----:B------:R-:W-:Y:S02]  /*16050*/  IMAD.U32 R13, RZ, RZ, UR4 ;  /* 0x00000004ff0d7e24 */ /* 0x000fe4000f8e00ff */
[----:B------:R-:W-:Y:S02]  /*16060*/  IMAD.IADD R3, R3, 0x1, R10 ;  /* 0x0000000103037824 */ /* 0x000fe400078e020a */
[----:B0-----:R-:W-:Y:S02]  /*16070*/  IMAD.SHL.U32 R14, R14, 0x10, RZ ;  /* 0x000000100e0e7824 */ /* 0x001fe400078e00ff */
[----:B------:R-:W-:-:S03]  /*16080*/  IMAD.WIDE.U32 R2, R13, UR39, R2 ;  /* 0x000000270d027c25 */ /* 0x000fc6000f8e0002 */
[----:B------:R-:W-:-:S04]  /*16090*/  LOP3.LUT R14, R14, 0x30, RZ, 0xc0, !PT ;  /* 0x000000300e0e7812 */ /* 0x000fc800078ec0ff */
        /* <DEDUP_REMOVED lines=11> */
[----:B------:R-:W-:Y:S01]  /*16150*/  IMAD.MOV.U32 R3, RZ, RZ, -0xa0 ;  /* 0xffffff60ff037424 */ /* 0x000fe200078e00ff */
[----:B------:R-:W-:-:S03]  /*16160*/  UMOV UR4, 0xffffffff ;  /* 0xffffffff00047882 */ /* 0x000fc60000000000 */
        /* <DEDUP_REMOVED lines=16> */
[----:B-1----:R-:W-:-:S05]  /*16270*/  IADD3 R2, P1, R12, R2, RZ ;  /* 0x000000020c027210 */ /* 0x002fca0007f3e0ff */
[----:B---3--:R-:W-:Y:S02]  /*16280*/  IMAD.X R3, RZ, RZ, R3, P1 ;  /* 0x000000ffff037224 */ /* 0x008fe400008e0603 */
        /* <DEDUP_REMOVED lines=18> */
[----:B0-----:R-:W-:-:S05]  /*163b0*/  IADD3 R2, P1, R12, R2, RZ ;  /* 0x000000020c027210 */ /* 0x001fca0007f3e0ff */
[----:B------:R-:W-:Y:S01]  /*163c0*/  IMAD.X R3, RZ, RZ, R10, P1 ;  /* 0x000000ffff037224 */ /* 0x000fe200008e060a */
[----:B------:R-:W-:-:S04]  /*163d0*/  ISETP.GE.AND P1, PT, R8, 0x61, PT ;  /* 0x000000610800780c */ /* 0x000fc80003f26270 */
[----:B------:R0:W-:Y:S01]  /*163e0*/  LDGSTS.E.BYPASS.LTC128B.128 [R11+0x6a00], desc[UR48][R2.64], !P0 ;  /* 0x06a00000020b7fae */ /* 0x0001e2000c101d70 */
[----:B------:R-:W-:-:S03]  /*163f0*/  ISETP.GE.AND P0, PT, R8, 0x41, PT ;  /* 0x000000410800780c */ /* 0x000fc60003f06270 */
[----:B0-----:R0:W1:Y:S10]  /*16400*/  SHFL.IDX PT, R2, R18, RZ, 0x1c1f ;  /* 0x001c1fff12027589 */ /* 0x00107400000e0000 */
.L_x_14537:
[----:B------:R-:W2:Y:S01]  /*16410*/  LDL R9, [R1] ;  /* 0x0000000001097983 */ /* 0x000ea20000100800 */
[----:B------:R-:W-:Y:S01]  /*16420*/  ISETP.LT.OR P2, PT, R8, 0x81, P2 ;  /* 0x000000810800780c */ /* 0x000fe20001741670 */
[----:B------:R-:W3:Y:S02]  /*16430*/  S2R R3, SR_TID.X ;  /* 0x0000000000037919 */ /* 0x000ee40000002100 */
[----:B---3--:R-:W-:-:S05]  /*16440*/  IMAD.SHL.U32 R3, R3, 0x10, RZ ;  /* 0x0000001003037824 */ /* 0x008fca00078e00ff */
[----:B------:R-:W-:-:S04]  /*16450*/  LOP3.LUT R3, R3, 0x30, RZ, 0xc0, !PT ;  /* 0x0000003003037812 */ /* 0x000fc800078ec0ff */
[----:B-1----:R-:W-:-:S05]  /*16460*/  IADD3 R2, P5, R3, R2, RZ ;  /* 0x0000000203027210 */ /* 0x002fca0007fbe0ff */
[----:B------:R-:W-:-:S05]  /*16470*/  IMAD.X R3, RZ, RZ, R17, P5 ;  /* 0x000000ffff037224 */ /* 0x000fca00028e0611 */
[----:B------:R-:W-:Y:S01]  /*16480*/  @!PT LDS RZ, [RZ] ;  /* 0x00000000fffff984 */ /* 0x000fe20000000800 */
[----:B------:R-:W-:Y:S01]  /*16490*/  @!PT LDS RZ, [RZ] ;  /* 0x00000000fffff984 */ /* 0x000fe20000000800 */
[----:B------:R-:W-:Y:S01]  /*164a0*/  @!PT LDS RZ, [RZ] ;  /* 0x00000000fffff984 */ /* 0x000fe20000000800 */
[----:B--2---:R1:W-:Y:S01]  /*164b0*/  LDGSTS.E.BYPASS.LTC128B.128 [R9+0x7200], desc[UR48][R2.64], !P2 ;  /* 0x0720000002097fae */ /* 0x0043e2000d101d70 */
[----:B------:R-:W-:Y:S01]  /*164c0*/  NOP ;  /* 0x0000000000007918 */ /* 0x000fe20000000000 */
[----:B------:R-:W-:Y:S02]  /*164d0*/  SYNCS.ARRIVE.TRANS64.RED.A0T1 RZ, [UR46+0x12470], RZ ;  /* 0x012470ffffff79a7 */ /* 0x000fe4000820042e */
[----:B------:R-:W-:Y:S01]  /*164e0*/  ARRIVES.LDGSTSBAR.64.TRANSCNT [UR46+0x12470] ;  /* 0x01247000ff0079b0 */ /* 0x000fe20008000aae */
[----:B------:R-:W-:Y:S01]  /*164f0*/  NOP ;  /* 0x0000000000007918 */ /* 0x000fe20000000000 */
[----:B------:R-:W-:-:S06]  /*16500*/  ULOP3.LUT UR4, UR40, 0x2, URZ, 0xfc, !UPT ;  /* 0x0000000228047892 */ /* 0x000fcc000f8efc3f */
[----:B-1----:R-:W-:-:S05]  /*16510*/  IMAD.U32 R9, RZ, RZ, UR4 ;  /* 0x00000004ff097e24 */ /* 0x002fca000f8e00ff */
[----:B------:R-:W-:-:S13]  /*16520*/  ISETP.NE.AND P6, PT, R9, 0x3, PT ;  /* 0x000000030900780c */ /* 0x000fda0003fc5270 */
[----:B------:R-:W-:Y:S05]  /*16530*/  @!P6 BRA `(.L_x_14476) ;  /* 0x000000000004e947 */ /* 0x000fea0003800000 */
[----:B------:R-:W-:Y:S01]  /*16540*/  BPT.TRAP 0x1 ;  /* 0x000000040000795c */ /* 0x000fe20000300000 */
.L_x_14476:
[----:B------:R-:W-:Y:S01]  /*16550*/  SYNCS.ARRIVE.TRANS64.A1T0 RZ, [UR46+0x12470], RZ ;  /* 0x012470ffffff79a7 */ /* 0x000fe2000810002e */
[----:B------:R-:W-:Y:S05]  /*16560*/  @!P6 BRA `(.L_x_14477) ;  /* 0x000000000004e947 */ /* 0x000fea0003800000 */
[----:B------:R-:W-:Y:S01]  /*16570*/  BPT.TRAP 0x1 ;  /* 0x000000040000795c */ /* 0x000fe20000300000 */
.L_x_14477:
[----:B------:R-:W-:-:S05]  /*16580*/  IMAD.MOV.U32 R2, RZ, RZ, 0x1 ;  /* 0x00000001ff027424 */ /* 0x000fca00078e00ff */
[----:B------:R-:W-:-:S04]  /*16590*/  SHF.L.U32 R2, R2, 0x1f, RZ ;  /* 0x0000001f02027819 */ /* 0x000fc800000006ff */
[----:B------:R-:W1:Y:S02]  /*165a0*/  SYNCS.PHASECHK.TRANS64.TRYWAIT P2, [UR46+0x12440], R2 ;  /* 0x01244002ff0075a7 */ /* 0x000e64000804016e */
[----:B-1----:R-:W-:Y:S05]  /*165b0*/  @!P2 BRA `(.L_x_14478) ;  /* 0x00000038009ca947 */ /* 0x002fea0003800000 */
.L_x_14538:
[----:B------:R-:W2:Y:S01]  /*165c0*/  LDL R10, [R1+0x10] ;  /* 0x00001000010a7983 */ /* 0x000ea20000100800 */
[----:B------:R-:W-:Y:S01]  /*165d0*/  ULDC.64 UR4, c[0x0][0x300] ;  /* 0x0000c00000047ab9 */ /* 0x000fe20000000a00 */
[----:B------:R-:W-:Y:S01]  /*165e0*/  ULDC.64 UR8, c[0x0][0x310] ;  /* 0x0000c40000087ab9 */ /* 0x000fe20000000a00 */
[----:B------:R-:W-:Y:S01]  /*165f0*/  IMAD R8, R21, UR4, RZ ;  /* 0x0000000415087c24 */ /* 0x000fe2000f8e02ff */
[----:B0-----:R0:W5:Y:S01]  /*16600*/  LDL R18, [R1] ;  /* 0x0000000001127983 */ /* 0x0011620000100800 */
[C---:B-1----:R-:W-:Y:S01]  /*16610*/  IMAD.WIDE.U32 R2, R5.reuse, UR4, RZ ;  /* 0x0000000405027c25 */ /* 0x042fe2000f8e00ff */
[----:B------:R-:W1:Y:S03]  /*16620*/  LDC R9, c[0x0][0x2f4] ;  /* 0x0000bd00ff097b82 */ /* 0x000e660000000800 */
[----:B------:R-:W-:Y:S02]  /*16630*/  IMAD R8, R5, UR5, R8 ;  /* 0x0000000505087c24 */ /* 0x000fe4000f8e0208 */
[----:B------:R-:W-:-:S02]  /*16640*/  IMAD R20, R20, UR4, RZ ;  /* 0x0000000414147c24 */ /* 0x000fc4000f8e02ff */
[----:B------:R-:W-:Y:S02]  /*16650*/  IMAD.IADD R3, R3, 0x1, R8 ;  /* 0x0000000103037824 */ /* 0x000fe400078e0208 */
[----:B------:R-:W-:Y:S02]  /*16660*/  IMAD R8, R24, UR8, RZ ;  /* 0x0000000818087c24 */ /* 0x000fe4000f8e02ff */
[----:B------:R-:W3:Y:S01]  /*16670*/  S2R R24, SR_TID.X ;  /* 0x0000000000187919 */ /* 0x000ee20000002100 */
[----:B------:R-:W-:Y:S02]  /*16680*/  IMAD R20, R7, UR5, R20 ;  /* 0x0000000507147c24 */ /* 0x000fe4000f8e0214 */
[C---:B------:R-:W-:Y:S02]  /*16690*/  IMAD R8, R4.reuse, UR9, R8 ;  /* 0x0000000904087c24 */ /* 0x040fe4000f8e0208 */
[----:B------:R-:W-:-:S04]  /*166a0*/  IMAD.WIDE.U32 R4, R4, UR8, R2 ;  /* 0x0000000804047c25 */ /* 0x000fc8000f8e0002 */
[----:B------:R-:W-:Y:S01]  /*166b0*/  IMAD.WIDE.U32 R2, R7, UR4, RZ ;  /* 0x0000000407027c25 */ /* 0x000fe2000f8e00ff */
[----:B------:R-:W-:-:S03]  /*166c0*/  ULDC.64 UR4, c[0x0][0x308] ;  /* 0x0000c20000047ab9 */ /* 0x000fc60000000a00 */
[----:B------:R-:W-:Y:S02]  /*166d0*/  IMAD.IADD R3, R3, 0x1, R20 ;  /* 0x0000000103037824 */ /* 0x000fe400078e0214 */
[----:B------:R-:W-:Y:S02]  /*166e0*/  IMAD R25, R25, UR8, RZ ;  /* 0x0000000819197c24 */ /* 0x000fe4000f8e02ff */
[----:B------:R-:W-:Y:S02]  /*166f0*/  IMAD.IADD R5, R5, 0x1, R8 ;  /* 0x0000000105057824 */ /* 0x000fe400078e0208 */
[----:B------:R-:W-:Y:S02]  /*16700*/  IMAD.U32 R8, RZ, RZ, UR4 ;  /* 0x00000004ff087e24 */ /* 0x000fe4000f8e00ff */
[----:B------:R-:W-:-:S04]  /*16710*/  IMAD.WIDE.U32 R2, R6, UR8, R2 ;  /* 0x0000000806027c25 */ /* 0x000fc8000f8e0002 */
[----:B------:R-:W-:Y:S02]  /*16720*/  IMAD R25, R6, UR9, R25 ;  /* 0x0000000906197c24 */ /* 0x000fe4000f8e0219 */
[----:B------:R-:W-:-:S04]  /*16730*/  IMAD.WIDE.U32 R4, R8, UR39, R4 ;  /* 0x0000002708047c25 */ /* 0x000fc8000f8e0004 */
[----:B------:R-:W-:Y:S02]  /*16740*/  IMAD.IADD R3, R3, 0x1, R25 ;  /* 0x0000000103037824 */ /* 0x000fe400078e0219 */
[----:B---3--:R-:W-:Y:S02]  /*16750*/  IMAD.SHL.U32 R24, R24, 0x10, RZ ;  /* 0x0000001018187824 */ /* 0x008fe400078e00ff */
[----:B------:R-:W-:-:S03]  /*16760*/  IMAD.WIDE.U32 R2, R8, UR39, R2 ;  /* 0x0000002708027c25 */ /* 0x000fc6000f8e0002 */
[----:B------:R-:W-:-:S04]  /*16770*/  LOP3.LUT R24, R24, 0x30, RZ, 0xc0, !PT ;  /* 0x0000003018187812 */ /* 0x000fc800078ec0ff */
[----:B-1----:R-:W-:Y:S02]  /*16780*/  ISETP.GE.AND P5, PT, R24, R9, PT ;  /* 0x000000091800720c */ /* 0x002fe40003fa6270 */
[----:B------:R-:W-:-:S11]  /*16790*/  LOP3.LUT R0, R0, 0xfffffffe, RZ, 0xc0, !PT ;  /* 0xfffffffe00007812 */ /* 0x000fd600078ec0ff */
[----:B------:R-:W-:Y:S02]  /*167a0*/  @P5 LOP3.LUT R0, R0, 0x1, RZ, 0xfc, !PT ;  /* 0x0000000100005812 */ /* 0x000fe400078efcff */
[----:B--2---:R-:W-:-:S13]  /*167b0*/  R2UR UR6, R10 ;  /* 0x000000000a0672ca */ /* 0x004fda00000e0000 */
        /* <DEDUP_REMOVED lines=9> */
[----:B0-----:R-:W-:Y:S05]  /*16850*/  BRA.DIV UR4, `(.L_x_14479) ;  /* 0x0000003a04107947 */ /* 0x001fea000b800000 */
[----:B------:R-:W0:Y:S04]  /*16860*/  SHFL.IDX PT, R14, R4, RZ, 0x1c1f ;  /* 0x001c1fff040e7589 */ /* 0x000e2800000e0000 */
[----:B------:R-:W1:Y:S04]  /*16870*/  SHFL.IDX PT, R2, R5, RZ, 0x1c1f ;  /* 0x001c1fff05027589 */ /* 0x000e6800000e0000 */
[----:B------:R-:W-:Y:S01]  /*16880*/  SHFL.IDX PT, R7, R7, RZ, 0x1c1f ;  /* 0x001c1fff07077589 */ /* 0x000fe200000e0000 */
[----:B0-----:R-:W-:-:S05]  /*16890*/  @P4 IADD3 R14, P2, R24, R14, RZ ;  /* 0x0000000e180e4210 */ /* 0x001fca0007f5e0ff */
[----:B-1----:R-:W-:Y:S02]  /*168a0*/  @P4 IMAD.X R3, RZ, RZ, R2, P2 ;  /* 0x000000ffff034224 */ /* 0x002fe400010e0602 */
[----:B------:R-:W-:Y:S02]  /*168b0*/  @P4 IMAD.MOV.U32 R2, RZ, RZ, R14 ;  /* 0x000000ffff024224 */ /* 0x000fe400078e000e */
[----:B------:R-:W0:Y:S04]  /*168c0*/  SHFL.IDX PT, R14, R4, 0x1, 0x1c1f ;  /* 0x003c1f00040e7f89 */ /* 0x000e2800000e0000 */
[----:B-----5:R1:W-:Y:S04]  /*168d0*/  @P4 LDGSTS.E.BYPASS.LTC128B.128 [R18+0xd200], desc[UR48][R2.64], !P5 ;  /* 0x0d20000002124fae */ /* 0x0203e8000e901d70 */
[----:B-1----:R-:W1:Y:S01]  /*168e0*/  SHFL.IDX PT, R2, R5, 0x1, 0x1c1f ;  /* 0x003c1f0005027f89 */ /* 0x002e6200000e0000 */
[----:B0-----:R-:W-:-:S05]  /*168f0*/  @P3 IADD3 R14, P2, R24, R14, RZ ;  /* 0x0000000e180e3210 */ /* 0x001fca0007f5e0ff */
[----:B-1----:R-:W-:Y:S02]  /*16900*/  @P3 IMAD.X R3, RZ, RZ, R2, P2 ;  /* 0x000000ffff033224 */ /* 0x002fe400010e0602 */
[----:B------:R-:W-:Y:S02]  /*16910*/  @P3 IMAD.MOV.U32 R2, RZ, RZ, R14 ;  /* 0x000000ffff023224 */ /* 0x000fe400078e000e */
[----:B------:R-:W0:Y:S04]  /*16920*/  SHFL.IDX PT, R14, R4, 0x2, 0x1c1f ;  /* 0x005c1f00040e7f89 */ /* 0x000e2800000e0000 */
[----:B------:R1:W-:Y:S04]  /*16930*/  @P3 LDGSTS.E.BYPASS.LTC128B.128 [R18+0xda00], desc[UR48][R2.64], !P5 ;  /* 0x0da0000002123fae */ /* 0x0003e8000e901d70 */
[----:B------:R-:W-:Y:S04]  /*16940*/  SHFL.IDX PT, R4, R4, 0x3, 0x1c1f ;  /* 0x007c1f0004047f89 */ /* 0x000fe800000e0000 */
[----:B-1----:R-:W1:Y:S04]  /*16950*/  SHFL.IDX PT, R2, R5, 0x2, 0x1c1f ;  /* 0x005c1f0005027f89 */ /* 0x002e6800000e0000 */
[----:B------:R-:W2:Y:S01]  /*16960*/  SHFL.IDX PT, R5, R5, 0x3, 0x1c1f ;  /* 0x007c1f0005057f89 */ /* 0x000ea200000e0000 */
[----:B0-----:R-:W-:-:S03]  /*16970*/  @P0 IADD3 R3, P2, R24, R14, RZ ;  /* 0x0000000e18030210 */ /* 0x001fc60007f5e0ff */
[----:B------:R0:W3:Y:S02]  /*16980*/  SHFL.IDX PT, R14, R6, RZ, 0x1c1f ;  /* 0x001c1fff060e7589 */ /* 0x0000e400000e0000 */
[----:B-1----:R-:W-:-:S05]  /*16990*/  @P0 IMAD.X R2, RZ, RZ, R2, P2 ;  /* 0x000000ffff020224 */ /* 0x002fca00010e0602 */
[----:B------:R-:W-:-:S04]  /*169a0*/  @P0 LOP3.LUT R3, R3, R2, RZ, 0x3c, !PT ;  /* 0x0000000203030212 */ /* 0x000fc800078e3cff */
[----:B------:R-:W-:-:S04]  /*169b0*/  @P0 LOP3.LUT R2, R3, R2, RZ, 0x3c, !PT ;  /* 0x0000000203020212 */ /* 0x000fc800078e3cff */
[----:B------:R-:W-:-:S05]  /*169c0*/  @P0 LOP3.LUT R3, R3, R2, RZ, 0x3c, !PT ;  /* 0x0000000203030212 */ /* 0x000fca00078e3cff */
[----:B------:R1:W-:Y:S01]  /*169d0*/  @P0 LDGSTS.E.BYPASS.LTC128B.128 [R18+0xe200], desc[UR48][R2.64], !P5 ;  /* 0x0e20000002120fae */ /* 0x0003e2000e901d70 */
[----:B------:R-:W-:-:S05]  /*169e0*/  @P1 IADD3 R8, P0, R24, R4, RZ ;  /* 0x0000000418081210 */ /* 0x000fca0007f1e0ff */
[----:B--2---:R-:W-:Y:S02]  /*169f0*/  @P1 IMAD.X R9, RZ, RZ, R5, P0 ;  /* 0x000000ffff091224 */ /* 0x004fe400000e0605 */
[----:B-1----:R-:W-:Y:S02]  /*16a00*/  @P1 IMAD.MOV.U32 R2, RZ, RZ, R8 ;  /* 0x000000ffff021224 */ /* 0x002fe400078e0008 */
[----:B------:R-:W-:-:S05]  /*16a10*/  @P1 IMAD.MOV.U32 R3, RZ, RZ, R9 ;  /* 0x000000ffff031224 */ /* 0x000fca00078e0009 */
[----:B---3--:R0:W-:Y:S02]  /*16a20*/  @P1 LDGSTS.E.BYPASS.LTC128B.128 [R18+0xea00], desc[UR48][R2.64], !P5 ;  /* 0x0ea0000002121fae */ /* 0x0081e4000e901d70 */
.L_x_14550:
[----:B------:R-:W-:Y:S01]  /*16a30*/  LOP3.LUT P0, RZ, R0, 0x10, RZ, 0xc0, !PT ;  /* 0x0000001000ff7812 */ /* 0x000fe2000780c0ff */
[----:B------:R-:W-:-:S12]  /*16a40*/  BSSY B0, `(.L_x_14480) ;  /* 0x0000008000007945 */ /* 0x000fd80003800000 */
[----:B------:R-:W-:Y:S05]  /*16a50*/  @!P0 BRA `(.L_x_14481) ;  /* 0x0000000000188947 */ /* 0x000fea0003800000 */
[----:B0-----:R-:W-:-:S05]  /*16a60*/  IADD3 R2, P0, R24, R14, RZ ;  /* 0x0000000e18027210 */ /* 0x001fca0007f1e0ff */
[----:B------:R-:W-:-:S05]  /*16a70*/  IMAD.X R3, RZ, RZ, R7, P0 ;  /* 0x000000ffff037224 */ /* 0x000fca00000e0607 */
[----:B------:R-:W-:Y:S01]  /*16a80*/  @!PT LDS RZ, [RZ] ;  /* 0x00000000fffff984 */ /* 0x000fe20000000800 */
[----:B------:R-:W-:Y:S01]  /*16a90*/  @!PT LDS RZ, [RZ] ;  /* 0x00000000fffff984 */ /* 0x000fe20000000800 */
[----:B------:R-:W-:Y:S01]  /*16aa0*/  @!PT LDS RZ, [RZ] ;  /* 0x00000000fffff984 */ /* 0x000fe20000000800 */
[----:B------:R1:W-:Y:S03]  /*16ab0*/  LDGSTS.E.BYPASS.LTC128B.128 [R18+0xf200], desc[UR48][R2.64], !P5 ;  /* 0x0f20000002127fae */ /* 0x0003e6000e901d70 */
.L_x_14481:
[----:B------:R-:W-:Y:S05]  /*16ac0*/  BSYNC B0 ;  /* 0x0000000000007941 */ /* 0x000fea0003800000 */
.L_x_14480:
[----:B------:R-:W-:Y:S01]  /*16ad0*/  NOP ;  /* 0x0000000000007918 */ /* 0x000fe20000000000 */
[----:B------:R-:W-:Y:S01]  /*16ae0*/  SYNCS.ARRIVE.TRANS64.RED.A0T1 RZ, [UR46+0x12430], RZ ;  /* 0x012430ffffff79a7 */ /* 0x000fe2000820042e */
[----:B------:R-:W-:Y:S01]  /*16af0*/  ARRIVES.LDGSTSBAR.64.TRANSCNT [UR46+0x12430] ;  /* 0x01243000ff0079b0 */ /* 0x000fe20008000aae */
[----:B------:R-:W-:Y:S01]  /*16b00*/  NOP ;  /* 0x0000000000007918 */ /* 0x000fe20000000000 */
[----:B------:R-:W-:-:S06]  /*16b10*/  ULOP3.LUT UR4, UR40, 0x2, URZ, 0xfc, !UPT ;  /* 0x0000000228047892 */ /* 0x000fcc000f8efc3f */
[----:B01----:R-:W-:-:S05]  /*16b20*/  IMAD.U32 R2, RZ, RZ, UR4 ;  /* 0x00000004ff027e24 */ /* 0x003fca000f8e00ff */
[----:B------:R-:W-:-:S13]  /*16b30*/  ISETP.NE.AND P0, PT, R2, 0x3, PT ;  /* 0x000000030200780c */ /* 0x000fda0003f05270 */
[----:B------:R-:W-:Y:S05]  /*16b40*/  @!P0 BRA `(.L_x_14482) ;  /* 0x0000000000048947 */ /* 0x000fea0003800000 */
[----:B------:R-:W-:Y:S01]  /*16b50*/  BPT.TRAP 0x1 ;  /* 0x000000040000795c */ /* 0x000fe20000300000 */
.L_x_14482:
        /* <DEDUP_REMOVED lines=30> */
.L_x_14483:
[----:B------:R-:W-:Y:S01]  /*16d40*/  UISETP.NE.AND UP0, UPT, UR50, URZ, UPT ;  /* 0x0000003f3200728c */ /* 0x000fe2000bf05270 */
[----:B------:R-:W-:Y:S01]  /*16d50*/  IMAD.U32 R4, RZ, RZ, UR36 ;  /* 0x00000024ff047e24 */ /* 0x000fe2000f8e00ff */
[----:B------:R-:W0:Y:S01]  /*16d60*/  LDC R7, c[0x0][0x448] ;  /* 0x00011200ff077b82 */ /* 0x000e220000000800 */
[----:B------:R-:W-:Y:S01]  /*16d70*/  VIADD R26, R26, UR41 ;  /* 0x000000291a1a7c36 */ /* 0x000fe20008000000 */
[----:B------:R-:W-:Y:S01]  /*16d80*/  ULDC.64 UR6, c[0x0][0x2c8] ;  /* 0x0000b20000067ab9 */ /* 0x000fe20000000a00 */
[----:B------:R-:W-:Y:S01]  /*16d90*/  IMAD.MOV.U32 R2, RZ, RZ, R4 ;  /* 0x000000ffff027224 */ /* 0x000fe200078e0004 */
[----:B------:R-:W-:Y:S01]  /*16da0*/  PLOP3.LUT P0, PT, PT, PT, UP0, 0x80, 0x0 ;  /* 0x000000000000781c */ /* 0x000fe20003f0f008 */
[----:B------:R-:W-:Y:S01]  /*16db0*/  IMAD.MOV.U32 R0, RZ, RZ, R26 ;  /* 0x000000ffff007224 */ /* 0x000fe200078e001a */
[----:B------:R-:W-:Y:S01]  /*16dc0*/  PLOP3.LUT P1, PT, PT, PT, UP0, 0x80, 0x0 ;  /* 0x000000000000781c */ /* 0x000fe20003f2f008 */
[----:B------:R-:W-:Y:S02]  /*16dd0*/  IMAD.U32 R3, RZ, RZ, UR47 ;  /* 0x0000002fff037e24 */ /* 0x000fe4000f8e00ff */
[----:B------:R-:W-:Y:S01]  /*16de0*/  @UP0 ULDC UR4, c[0x0][0x44c] ;  /* 0x0001130000040ab9 */ /* 0x000fe20000000800 */
[----:B------:R-:W-:Y:S01]  /*16df0*/  IMAD.U32 R5, RZ, RZ, UR37 ;  /* 0x00000025ff057e24 */ /* 0x000fe2000f8e00ff */
[----:B------:R-:W-:-:S06]  /*16e00*/  @UP0 ULDC UR8, c[0x0][0x44c] ;  /* 0x0001130000080ab9 */ /* 0x000fcc0000000800 */
[----:B------:R-:W-:Y:S01]  /*16e10*/  @P0 IMAD.HI.U32 R4, R26, UR4, RZ ;  /* 0x000000041a040c27 */ /* 0x000fe2000f8e00ff */
[----:B------:R-:W-:Y:S01]  /*16e20*/  @UP0 ULDC UR4, c[0x0][0x450] ;  /* 0x0001140000040ab9 */ /* 0x000fe20000000800 */
[----:B------:R-:W-:-:S03]  /*16e30*/  PLOP3.LUT P0, PT, PT, PT, UP0, 0x80, 0x0 ;  /* 0x000000000000781c */ /* 0x000fc60003f0f008 */
[----:B------:R-:W-:Y:S01]  /*16e40*/  @P1 SHF.R.U32.HI R0, RZ, UR4, R4 ;  /* 0x00000004ff001c19 */ /* 0x000fe20008011604 */
[----:B------:R-:W-:Y:S01]  /*16e50*/  ULDC.64 UR4, c[0x0][0x2e0] ;  /* 0x0000b80000047ab9 */ /* 0x000fe20000000a00 */
[----:B------:R-:W-:Y:S01]  /*16e60*/  PLOP3.LUT P1, PT, PT, PT, UP0, 0x80, 0x0 ;  /* 0x000000000000781c */ /* 0x000fe20003f2f008 */
[----:B------:R-:W-:Y:S02]  /*16e70*/  IMAD R4, R17, UR4, RZ ;  /* 0x0000000411047c24 */ /* 0x000fe4000f8e02ff */
[----:B------:R-:W-:-:S04]  /*16e80*/  IMAD.WIDE.U32 R2, R29, UR4, R2 ;  /* 0x000000041d027c25 */ /* 0x000fc8000f8e0002 */
[----:B------:R-:W-:Y:S01]  /*16e90*/  IMAD R5, R29, UR5, R4 ;  /* 0x000000051d057c24 */ /* 0x000fe2000f8e0204 */
[--C-:B------:R-:W-:Y:S01]  /*16ea0*/  SHF.R.S32.HI R4, RZ, 0x1f, R0.reuse ;  /* 0x0000001fff047819 */ /* 0x100fe20000011400 */
[----:B------:R-:W-:Y:S01]  /*16eb0*/  IMAD.MOV R9, RZ, RZ, -R0 ;  /* 0x000000ffff097224 */ /* 0x000fe200078e0a00 */
[----:B------:R-:W-:Y:S01]  /*16ec0*/  ULDC.64 UR4, c[0x0][0x2d0] ;  /* 0x0000b40000047ab9 */ /* 0x000fe20000000a00 */
[----:B------:R-:W-:Y:S02]  /*16ed0*/  IMAD.IADD R3, R3, 0x1, R5 ;  /* 0x0000000103037824 */ /* 0x000fe400078e0205 */
[----:B------:R-:W-:Y:S02]  /*16ee0*/  IMAD R5, R4, UR4, RZ ;  /* 0x0000000404057c24 */ /* 0x000fe4000f8e02ff */
[----:B0-----:R-:W-:Y:S02]  /*16ef0*/  IMAD R9, R7, R9, R26 ;  /* 0x0000000907097224 */ /* 0x001fe400078e021a */
[----:B------:R-:W-:-:S02]  /*16f00*/  IMAD R11, R0, UR5, R5 ;  /* 0x00000005000b7c24 */ /* 0x000fc4000f8e0205 */
[----:B------:R-:W-:Y:S01]  /*16f10*/  IMAD.WIDE.U32 R4, R0, UR4, R2 ;  /* 0x0000000400047c25 */ /* 0x000fe2000f8e0002 */
[----:B------:R-:W-:-:S03]  /*16f20*/  SHF.R.S32.HI R0, RZ, 0x1f, R9 ;  /* 0x0000001fff007819 */ /* 0x000fc60000011409 */
[----:B------:R-:W-:Y:S02]  /*16f30*/  VIADD R26, R26, 0x80 ;  /* 0x000000801a1a7836 */ /* 0x000fe40000000000 */
[----:B------:R-:W-:Y:S02]  /*16f40*/  IMAD R0, R0, UR6, RZ ;  /* 0x0000000600007c24 */ /* 0x000fe4000f8e02ff */
[----:B------:R-:W-:Y:S02]  /*16f50*/  IMAD.IADD R5, R5, 0x1, R11 ;  /* 0x0000000105057824 */ /* 0x000fe400078e020b */
[----:B------:R-:W-:Y:S02]  /*16f60*/  IMAD R6, R9, UR7, R0 ;  /* 0x0000000709067c24 */ /* 0x000fe4000f8e0200 */
[----:B------:R-:W-:Y:S01]  /*16f70*/  @P0 IMAD.HI.U32 R0, R26, UR8, RZ ;  /* 0x000000081a000c27 */ /* 0x000fe2000f8e00ff */
[----:B------:R-:W-:-:S03]  /*16f80*/  @UP0 ULDC UR8, c[0x0][0x450] ;  /* 0x0001140000080ab9 */ /* 0x000fc60000000800 */
[----:B------:R-:W-:-:S04]  /*16f90*/  IMAD.WIDE.U32 R4, R9, UR6, R4 ;  /* 0x0000000609047c25 */ /* 0x000fc8000f8e0004 */
[----:B------:R-:W-:Y:S01]  /*16fa0*/  IMAD.MOV.U32 R8, RZ, RZ, R26 ;  /* 0x000000ffff087224 */ /* 0x000fe200078e001a */
[----:B------:R-:W-:Y:S01]  /*16fb0*/  @P1 SHF.R.U32.HI R8, RZ, UR8, R0 ;  /* 0x00000008ff081c19 */ /* 0x000fe20008011600 */
[----:B------:R-:W-:Y:S02]  /*16fc0*/  ULDC.64 UR8, c[0x0][0x280] ;  /* 0x0000a00000087ab9 */ /* 0x000fe40000000a00 */
[----:B------:R-:W-:Y:S02]  /*16fd0*/  IADD3 R0, P0, R4, UR8, RZ ;  /* 0x0000000804007c10 */ /* 0x000fe4000ff1e0ff */
[----:B------:R-:W-:Y:S02]  /*16fe0*/  IMAD.WIDE.U32 R2, R8, UR4, R2 ;  /* 0x0000000408027c25 */ /* 0x000fe4000f8e0002 */
[----:B------:R-:W-:Y:S02]  /*16ff0*/  IADD3.X R4, R5, UR9, R6, P0, !PT ;  /* 0x0000000905047c10 */ /* 0x000fe400087fe406 */
[----:B------:R-:W-:-:S05]  /*17000*/  SHF.R.S32.HI R5, RZ, 0x1f, R8 ;  /* 0x0000001fff057819 */ /* 0x000fca0000011408 */
[----:B------:R-:W-:Y:S01]  /*17010*/  IMAD R5, R5, UR4, RZ ;  /* 0x0000000405057c24 */ /* 0x000fe2000f8e02ff */
[----:B------:R-:W-:-:S03]  /*17020*/  ULDC UR4, c[0x0][0x2b8] ;  /* 0x0000ae0000047ab9 */ /* 0x000fc60000000800 */
[----:B------:R-:W-:Y:S02]  /*17030*/  IMAD R9, R8, UR5, R5 ;  /* 0x0000000508097c24 */ /* 0x000fe4000f8e0205 */
        /* <DEDUP_REMOVED lines=34> */
[----:B------:R-:W-:-:S04]  /*17260*/  VIADD R3, R6, 0x40 ;  /* 0x0000004006037836 */ /* 0x000fc80000000000 */
[----:B---3--:R-:W-:Y:S01]  /*17270*/  @!P1 IMAD.X R9, RZ, RZ, R9, P2 ;  /* 0x000000ffff099224 */ /* 0x008fe200010e0609 */
[----:B------:R-:W-:-:S03]  /*17280*/  ISETP.GE.AND P2, PT, R3, R7, PT ;  /* 0x000000070300720c */ /* 0x000fc60003f46270 */
[----:B------:R-:W-:-:S05]  /*17290*/  @!P1 IMAD.MOV.U32 R3, RZ, RZ, R9 ;  /* 0x000000ffff039224 */ /* 0x000fca00078e0009 */
[----:B------:R4:W-:Y:S05]  /*172a0*/  @!P1 LDGSTS.E.BYPASS.LTC128B.128 [R18+0xaa00], desc[UR48][R2.64], !P0 ;  /* 0x0aa0000002129fae */ /* 0x0009ea000c101d70 */
[----:B----4-:R-:W-:Y:S01]  /*172b0*/  @!P2 IADD3 R2, P1, R24, R12, RZ ;  /* 0x0000000c1802a210 */ /* 0x010fe20007f3e0ff */
[----:B------:R-:W-:-:S04]  /*172c0*/  VIADD R12, R6, 0x60 ;  /* 0x00000060060c7836 */ /* 0x000fc80000000000 */
[----:B0-----:R-:W-:Y:S01]  /*172d0*/  @!P2 IMAD.X R3, RZ, RZ, R10, P1 ;  /* 0x000000ffff03a224 */ /* 0x001fe200008e060a */
[----:B------:R-:W-:-:S04]  /*172e0*/  ISETP.GE.AND P1, PT, R12, R7, PT ;  /* 0x000000070c00720c */ /* 0x000fc80003f26270 */
[----:B------:R0:W-:Y:S09]  /*172f0*/  @!P2 LDGSTS.E.BYPASS.LTC128B.128 [R18+0xb200], desc[UR48][R2.64], !P0 ;  /* 0x0b2000000212afae */ /* 0x0001f2000c101d70 */
[----:B------:R-:W-:Y:S01]  /*17300*/  @!P1 IADD3 R9, P2, R24, R0, RZ ;  /* 0x0000000018099210 */ /* 0x000fe20007f5e0ff */
[----:B------:R-:W-:Y:S01]  /*17310*/  VIADD R0, R6, 0x80 ;  /* 0x0000008006007836 */ /* 0x000fe20000000000 */
[----:B0-----:R-:W0:Y:S03]  /*17320*/  SHFL.IDX PT, R2, R8, RZ, 0x1c1f ;  /* 0x001c1fff08027589 */ /* 0x001e2600000e0000 */
[----:B-1----:R-:W-:Y:S01]  /*17330*/  @!P1 IMAD.X R3, RZ, RZ, R4, P2 ;  /* 0x000000ffff039224 */ /* 0x002fe200010e0604 */
[----:B------:R-:W-:Y:S01]  /*17340*/  ISETP.GE.AND P2, PT, R0, R7, PT ;  /* 0x000000070000720c */ /* 0x000fe20003f46270 */
[----:B------:R-:W1:-:S12]  /*17350*/  SHFL.IDX PT, R8, R8, 0x1, 0x1c1f ;  /* 0x003c1f0008087f89 */ /* 0x000e5800000e0000 */
[----:B------:R-:W-:Y:S02]  /*17360*/  @!P2 IADD3 R0, P3, R24, R14, RZ ;  /* 0x0000000e1800a210 */ /* 0x000fe40007f7e0ff */
[----:B------:R2:W3:Y:S03]  /*17370*/  SHFL.IDX PT, R14, R5, 0x1, 0x1c1f ;  /* 0x003c1f00050e7f89 */ /* 0x0004e600000e0000 */
[----:B0-----:R-:W-:Y:S02]  /*17380*/  @!P2 IMAD.X R17, RZ, RZ, R2, P3 ;  /* 0x000000ffff11a224 */ /* 0x001fe400018e0602 */
[----:B------:R-:W-:-:S05]  /*17390*/  @!P1 IMAD.MOV.U32 R2, RZ, RZ, R9 ;  /* 0x000000ffff029224 */ /* 0x000fca00078e0009 */
[----:B------:R0:W-:Y:S02]  /*173a0*/  @!P1 LDGSTS.E.BYPASS.LTC128B.128 [R18+0xba00], desc[UR48][R2.64], !P0 ;  /* 0x0ba0000002129fae */ /* 0x0001e4000c101d70 */
[----:B0-----:R-:W-:Y:S02]  /*173b0*/  @!P2 IMAD.MOV.U32 R2, RZ, RZ, R0 ;  /* 0x000000ffff02a224 */ /* 0x001fe400078e0000 */
[----:B------:R-:W-:-:S05]  /*173c0*/  @!P2 IMAD.MOV.U32 R3, RZ, RZ, R17 ;  /* 0x000000ffff03a224 */ /* 0x000fca00078e0011 */
[----:B-1-3--:R2:W-:Y:S02]  /*173d0*/  @!P2 LDGSTS.E.BYPASS.LTC128B.128 [R18+0xc200], desc[UR48][R2.64], !P0 ;  /* 0x0c2000000212afae */ /* 0x00a5e4000c101d70 */
.L_x_14563:
[----:B------:R-:W-:Y:S02]  /*173e0*/  VIADD R6, R6, 0xa0 ;  /* 0x000000a006067836 */ /* 0x000fe40000000000 */
[----:B------:R-:W-:-:S03]  /*173f0*/  IMAD.MOV.U32 R0, RZ, RZ, 0x1 ;  /* 0x00000001ff007424 */ /* 0x000fc600078e00ff */
        /* <DEDUP_REMOVED lines=15> */
.L_x_14564:
[----:B------:R-:W-:-:S04]  /*174f0*/  UIADD3 UR4, UR52, -0x2, URZ ;  /* 0xfffffffe34047890 */ /* 0x000fc8000fffe03f */
[----:B------:R-:W-:-:S06]  /*17500*/  UISETP.GE.AND UP0, UPT, UR4, UR51, UPT ;  /* 0x000000330400728c */ /* 0x000fcc000bf06270 */
[----:B------:R-:W-:-:S13]  /*17510*/  PLOP3.LUT P0, PT, PT, PT, UP0, 0x80, 0x0 ;  /* 0x000000000000781c */ /* 0x000fda0003f0f008 */
[----:B------:R-:W-:Y:S05]  /*17520*/  @!P0 BRA `(.L_x_14486) ;  /* 0x0000001400688947 */ /* 0x000fea0003800000 */
[----:B------:R-:W1:Y:S01]  /*17530*/  S2R R2, SR_TID.X ;  /* 0x0000000000027919 */ /* 0x000e620000002100 */
[----:B------:R-:W-:Y:S01]  /*17540*/  UIADD3 UR4, UR45, 0x1, URZ ;  /* 0x000000012d047890 */ /* 0x000fe2000fffe03f */
[----:B------:R-:W-:Y:S01]  /*17550*/  LOP3.LUT R3, RZ, UR43, RZ, 0x33, !PT ;  /* 0x0000002bff037c12 */ /* 0x000fe2000f8e33ff */
[----:B------:R-:W-:Y:S01]  /*17560*/  IMAD.MOV.U32 R24, RZ, RZ, 0x1 ;  /* 0x00000001ff187424 */ /* 0x000fe200078e00ff */
[----:B------:R-:W-:Y:S01]  /*17570*/  LOP3.LUT R5, RZ, UR42, RZ, 0x33, !PT ;  /* 0x0000002aff057c12 */ /* 0x000fe2000f8e33ff */
[----:B------:R-:W-:Y:S01]  /*17580*/  UIMAD UR4, UR4, UR38, URZ ;  /* 0x00000026040472a4 */ /* 0x000fe2000f8e023f */
[----:B------:R-:W-:-:S05]  /*17590*/  IMAD.MOV.U32 R21, RZ, RZ, RZ ;  /* 0x000000ffff157224 */ /* 0x000fca00078e00ff */
[----:B0-----:R-:W-:-:S04]  /*175a0*/  LOP3.LUT R0, RZ, UR4, RZ, 0x33, !PT ;  /* 0x00000004ff007c12 */ /* 0x001fc8000f8e33ff */
[----:B------:R-:W-:-:S04]  /*175b0*/  VIADDMNMX R0, R0, -UR44, R3, !PT ;  /* 0x8000002c00007c46 */ /* 0x000fc8000f800103 */
[----:B------:R-:W-:Y:S01]  /*175c0*/  VIMNMX R5, R0, R5, !PT ;  /* 0x0000000500057248 */ /* 0x000fe20007fe0100 */
[----:B-1----:R-:W-:-:S05]  /*175d0*/  IMAD.SHL.U32 R2, R2, 0x20, RZ ;  /* 0x0000002002027824 */ /* 0x002fca00078e00ff */
[----:B------:R-:W-:-:S04]  /*175e0*/  LOP3.LUT R2, R2, 0x60, RZ, 0xc0, !PT ;  /* 0x0000006002027812 */ /* 0x000fc800078ec0ff */
[----:B------:R-:W-:Y:S02]  /*175f0*/  IADD3 R16, R2, R16, R28 ;  /* 0x0000001002107210 */ /* 0x000fe40007ffe01c */
[----:B------:R-:W-:-:S03]  /*17600*/  IADD3 R2, -R5, -0x2, RZ ;  /* 0xfffffffe05027810 */ /* 0x000fc60007ffe1ff */
[----:B------:R-:W-:Y:S02]  /*17610*/  VIADD R16, R16, 0xfffffe20 ;  /* 0xfffffe2010107836 */ /* 0x000fe40000000000 */
[----:B------:R0:W-:Y:S02]  /*17620*/  STL [R1+0xc], R2 ;  /* 0x00000c0201007387 */ /* 0x0001e40000100800 */
[----:B------:R-:W-:-:S07]  /*17630*/  IMAD R0, R5, -0xa0, R16 ;  /* 0xffffff6005007824 */ /* 0x000fce00078e0210 */
.L_x_14501:
[----:B--2---:R-:W2:Y:S01]  /*17640*/  LDL R12, [R1+0x1c] ;  /* 0x00001c00010c7983 */ /* 0x004ea20000100800 */
[----:B0-----:R-:W0:Y:S03]  /*17650*/  LDC R2, c[0x0][0x430] ;  /* 0x00010c00ff027b82 */ /* 0x001e260000000800 */
[----:B------:R-:W3:Y:S04]  /*17660*/  LDL R8, [R1+0x18] ;  /* 0x0000180001087983 */ /* 0x000ee80000100800 */
[----:B------:R-:W4:Y:S01]  /*17670*/  LDL R6, [R1+0x8] ;  /* 0x0000080001067983 */ /* 0x000f220000100800 */
[----:B------:R-:W-:Y:S01]  /*17680*/  VIADD R10, R0, 0x80 ;  /* 0x00000080000a7836 */ /* 0x000fe20000000000 */
[----:B------:R-:W-:Y:S01]  /*17690*/  ULDC.64 UR4, c[0x0][0x428] ;  /* 0x00010a0000047ab9 */ /* 0x000fe20000000a00 */
[----:B------:R-:W-:Y:S01]  /*176a0*/  IMAD.MOV.U32 R11, RZ, RZ, R0 ;  /* 0x000000ffff0b7224 */ /* 0x000fe200078e0000 */
[----:B------:R-:W4:Y:S01]  /*176b0*/  LDL.LU R13, [R1+0xc] ;  /* 0x00000c00010d7983 */ /* 0x000f220000300800 */
[----:B0-----:R-:W-:-:S13]  /*176c0*/  ISETP.NE.AND P0, PT, R2, 0x1, PT ;  /* 0x000000010200780c */ /* 0x001fda0003f05270 */
[----:B------:R-:W0:Y:S08]  /*176d0*/  @P0 LDC R3, c[0x0][0x434] ;  /* 0x00010d00ff030b82 */ /* 0x000e300000000800 */
[----:B------:R-:W1:Y:S08]  /*176e0*/  @P0 LDC R5, c[0x0][0x438] ;  /* 0x00010e00ff050b82 */ /* 0x000e700000000800 */
[----:B------:R-:W1:Y:S08]  /*176f0*/  @P0 LDC R7, c[0x0][0x434] ;  /* 0x00010d00ff070b82 */ /* 0x000e700000000800 */
[----:B------:R-:W1:Y:S01]  /*17700*/  @P0 LDC R9, c[0x0][0x438] ;  /* 0x00010e00ff090b82 */ /* 0x000e620000000800 */
[----:B0-----:R-:W-:-:S05]  /*17710*/  @P0 IMAD.HI.U32 R2, R0, R3, RZ ;  /* 0x0000000300020227 */ /* 0x001fca00078e00ff */
[----:B-1----:R-:W-:Y:S01]  /*17720*/  @P0 SHF.R.U32.HI R11, RZ, R5, R2 ;  /* 0x00000005ff0b0219 */ /* 0x002fe20000011602 */
        /* <DEDUP_REMOVED lines=23> */
[----:B------:R-:W-:-:S03]  /*178a0*/  VIADD R13, R13, 0xffffffff ;  /* 0xffffffff0d0d7836 */ /* 0x000fc60000000000 */
[----:B------:R-:W-:Y:S01]  /*178b0*/  SEL R3, RZ, 0x1, P1 ;  /* 0x00000001ff037807 */ /* 0x000fe20000800000 */
[----:B------:R-:W-:-:S03]  /*178c0*/  ULOP3.LUT UR6, UR40, 0x2, URZ, 0xfc, !UPT ;  /* 0x0000000228067892 */ /* 0x000fc6000f8efc3f */
[----:B------:R-:W-:Y:S01]  /*178d0*/  LOP3.LUT R3, R24, R3, RZ, 0x3c, !PT ;  /* 0x0000000318037212 */ /* 0x000fe200078e3cff */
[----:B------:R1:W-:Y:S02]  /*178e0*/  STL [R1+0xc], R13 ;  /* 0x00000c0d01007387 */ /* 0x0003e40000100800 */
[----:B------:R-:W-:Y:S02]  /*178f0*/  IMAD.U32 R12, RZ, RZ, UR6 ;  /* 0x00000006ff0c7e24 */ /* 0x000fe4000f8e00ff */
[----:B------:R1:W-:Y:S03]  /*17900*/  STL [R1+0x4], R3 ;  /* 0x0000040301007387 */ /* 0x0003e60000100800 */
[----:B------:R-:W-:Y:S02]  /*17910*/  ISETP.NE.AND P2, PT, R12, 0x3, PT ;  /* 0x000000030c00780c */ /* 0x000fe40003f45270 */
[----:B------:R-:W-:-:S02]  /*17920*/  ISETP.GT.AND P0, PT, R13, UR51, PT ;  /* 0x000000330d007c0c */ /* 0x000fc4000bf04270 */
[----:B0-----:R-:W-:Y:S02]  /*17930*/  SEL R4, R2, RZ, P1 ;  /* 0x000000ff02047207 */ /* 0x001fe40000800000 */
[----:B--2---:R-:W-:-:S07]  /*17940*/  SHF.R.S32.HI R28, RZ, 0x1f, R9 ;  /* 0x0000001fff1c7819 */ /* 0x004fce0000011409 */
[----:B-1----:R-:W-:Y:S05]  /*17950*/  @!P2 BRA `(.L_x_14487) ;  /* 0x000000000004a947 */ /* 0x002fea0003800000 */
[----:B------:R-:W-:Y:S01]  /*17960*/  BPT.TRAP 0x1 ;  /* 0x000000040000795c */ /* 0x000fe20000300000 */
.L_x_14487:
[----:B------:R-:W-:Y:S02]  /*17970*/  LEA R5, R4, UR46, 0x3 ;  /* 0x0000002e04057c11 */ /* 0x000fe4000f8e18ff */
[----:B------:R-:W-:-:S04]  /*17980*/  SHF.L.U32 R29, R3, 0x1f, RZ ;  /* 0x0000001f031d7819 */ /* 0x000fc800000006ff */
[----:B------:R-:W0:Y:S02]  /*17990*/  SYNCS.PHASECHK.TRANS64.TRYWAIT P1, [R5+URZ+0x12480], R29 ;  /* 0x0124801d050075a7 */ /* 0x000e24000802017f */
[----:B0-----:R-:W-:Y:S05]  /*179a0*/  @!P1 BRA `(.L_x_14488) ;  /* 0x00000034000c9947 */ /* 0x001fea0003800000 */
.L_x_14565:
        /* <DEDUP_REMOVED lines=12> */
[----:B------:R-:W-:-:S03]  /*17a70*/  SHF.R.S32.HI R25, RZ, 0x1f, R16 ;  /* 0x0000001fff197819 */ /* 0x000fc60000011410 */
[----:B------:R-:W-:Y:S02]  /*17a80*/  VIADD R10, R10, 0x80 ;  /* 0x000000800a0a7836 */ /* 0x000fe40000000000 */
[----:B------:R-:W-:-:S03]  /*17a90*/  IMAD R6, R25, UR6, RZ ;  /* 0x0000000619067c24 */ /* 0x000fc6000f8e02ff */
[----:B------:R-:W-:Y:S01]  /*17aa0*/  SHF.R.S32.HI R26, RZ, 0x1f, R10 ;  /* 0x0000001fff1a7819 */ /* 0x000fe2000001140a */
[----:B------:R-:W-:-:S04]  /*17ab0*/  IMAD R6, R16, UR7, R6 ;  /* 0x0000000710067c24 */ /* 0x000fc8000f8e0206 */
[----:B------:R-:W-:Y:S02]  /*17ac0*/  IMAD.IADD R3, R3, 0x1, R6 ;  /* 0x0000000103037824 */ /* 0x000fe400078e0206 */
[----:B------:R-:W-:Y:S02]  /*17ad0*/  IMAD R6, R28, UR8, RZ ;  /* 0x000000081c067c24 */ /* 0x000fe4000f8e02ff */
[----:B------:R-:W-:-:S04]  /*17ae0*/  IMAD.WIDE.U32 R2, R9, UR8, R2 ;  /* 0x0000000809027c25 */ /* 0x000fc8000f8e0002 */
[----:B------:R-:W-:Y:S02]  /*17af0*/  IMAD R6, R9, UR9, R6 ;  /* 0x0000000909067c24 */ /* 0x000fe4000f8e0206 */
[----:B------:R-:W-:Y:S02]  /*17b00*/  IMAD R11, R26, UR6, RZ ;  /* 0x000000061a0b7c24 */ /* 0x000fe4000f8e02ff */
[----:B------:R-:W-:Y:S02]  /*17b10*/  IMAD.IADD R7, R3, 0x1, R6 ;  /* 0x0000000103077824 */ /* 0x000fe400078e0206 */
[----:B------:R-:W-:Y:S02]  /*17b20*/  IMAD.MOV.U32 R6, RZ, RZ, R2 ;  /* 0x000000ffff067224 */ /* 0x000fe400078e0002 */
[C---:B------:R-:W-:Y:S02]  /*17b30*/  IMAD R11, R10.reuse, UR7, R11 ;  /* 0x000000070a0b7c24 */ /* 0x040fe4000f8e020b */
[----:B------:R-:W-:-:S04]  /*17b40*/  IMAD.WIDE.U32 R2, R10, UR6, RZ ;  /* 0x000000060a027c25 */ /* 0x000fc8000f8e00ff */
[----:B------:R-:W-:Y:S02]  /*17b50*/  IMAD.IADD R3, R3, 0x1, R11 ;  /* 0x0000000103037824 */ /* 0x000fe400078e020b */
[----:B------:R-:W-:Y:S02]  /*17b60*/  IMAD R11, R27, UR8, RZ ;  /* 0x000000081b0b7c24 */ /* 0x000fe4000f8e02ff */
[----:B------:R-:W-:-:S04]  /*17b70*/  IMAD.WIDE.U32 R2, R8, UR8, R2 ;  /* 0x0000000808027c25 */ /* 0x000fc8000f8e0002 */
[----:B------:R-:W-:Y:S02]  /*17b80*/  IMAD R11, R8, UR9, R11 ;  /* 0x00000009080b7c24 */ /* 0x000fe4000f8e020b */
[----:B-1----:R-:W-:Y:S02]  /*17b90*/  IMAD.SHL.U32 R14, R14, 0x10, RZ ;  /* 0x000000100e0e7824 */ /* 0x002fe400078e00ff */
[----:B------:R-:W-:Y:S02]  /*17ba0*/  IMAD.IADD R3, R3, 0x1, R11 ;  /* 0x0000000103037824 */ /* 0x000fe400078e020b */
[----:B------:R-:W-:Y:S01]  /*17bb0*/  IMAD.U32 R11, RZ, RZ, UR4 ;  /* 0x00000004ff0b7e24 */ /* 0x000fe2000f8e00ff */
        /* <DEDUP_REMOVED lines=22> */
[----:B---3--:R-:W-:-:S05]  /*17d20*/  IADD3 R2, P1, R11, R2, RZ ;  /* 0x000000020b027210 */ /* 0x008fca0007f3e0ff */
[----:B----4-:R-:W-:Y:S02]  /*17d30*/  IMAD.X R3, RZ, RZ, R3, P1 ;  /* 0x000000ffff037224 */ /* 0x010fe400008e0603 */
        /* <DEDUP_REMOVED lines=18> */
.L_x_14577:
[----:B------:R-:W3:Y:S01]  /*17e60*/  S2R R3, SR_TID.X ;  /* 0x0000000000037919 */ /* 0x000ee20000002100 */
[----:B------:R-:W-:Y:S01]  /*17e70*/  R2UR UR4, R5 ;  /* 0x00000000050472ca */ /* 0x000fe200000e0000 */
[----:B---3--:R-:W-:-:S05]  /*17e80*/  IMAD.SHL.U32 R3, R3, 0x10, RZ ;  /* 0x0000001003037824 */ /* 0x008fca00078e00ff */
        /* <DEDUP_REMOVED lines=16> */
.L_x_14490:
[----:B------:R2:W-:Y:S01]  /*17f90*/  SYNCS.ARRIVE.TRANS64.A1T0 RZ, [R5+URZ+0x12470], RZ ;  /* 0x012470ff05ff79a7 */ /* 0x0005e2000810003f */
[----:B------:R-:W-:Y:S05]  /*17fa0*/  @!P2 BRA `(.L_x_14491) ;  /* 0x000000000004a947 */ /* 0x000fea0003800000 */
[----:B------:R-:W-:Y:S01]  /*17fb0*/  BPT.TRAP 0x1 ;  /* 0x000000040000795c */ /* 0x000fe20000300000 */
.L_x_14491:
[----:B------:R-:W3:Y:S02]  /*17fc0*/  SYNCS.PHASECHK.TRANS64.TRYWAIT P1, [R5+URZ+0x12440], R29 ;  /* 0x0124401d050075a7 */ /* 0x000ee4000802017f */
[----:B---3--:R-:W-:Y:S05]  /*17fd0*/  @!P1 BRA `(.L_x_14492) ;  /* 0x0000003400349947 */ /* 0x008fea0003800000 */
.L_x_14578:
        /* <DEDUP_REMOVED lines=23> */
[----:B------:R-:W-:-:S04]  /*18150*/  IMAD.WIDE.U32 R6, R8, UR39, R6 ;  /* 0x0000002708067c25 */ /* 0x000fc8000f8e0006 */
[----:B------:R-:W-:-:S04]  /*18160*/  IMAD.WIDE.U32 R2, R8, UR39, R2 ;  /* 0x0000002708027c25 */ /* 0x000fc8000f8e0002 */
[----:B-----5:R-:W-:-:S05]  /*18170*/  IMAD.SHL.U32 R17, R17, 0x10, RZ ;  /* 0x0000001011117824 */ /* 0x020fca00078e00ff */
[----:B------:R-:W-:Y:S02]  /*18180*/  LOP3.LUT R17, R17, 0x30, RZ, 0xc0, !PT ;  /* 0x0000003011117812 */ /* 0x000fe400078ec0ff */
        /* <DEDUP_REMOVED lines=18> */
[----:B------:R-:W-:Y:S02]  /*182b0*/  SHFL.IDX PT, R14, R6, RZ, 0x1c1f ;  /* 0x001c1fff060e7589 */ /* 0x000fe400000e0000 */
[----:B0-----:R-:W-:Y:S02]  /*182c0*/  IMAD.X R3, RZ, RZ, R3, P1 ;  /* 0x000000ffff037224 */ /* 0x001fe400008e0603 */
        /* <DEDUP_REMOVED lines=12> */
[----:B0-----:R-:W-:-:S05]  /*18390*/  IADD3 R2, P1, R17, R2, RZ ;  /* 0x0000000211027210 */ /* 0x001fca0007f3e0ff */
[----:B----4-:R-:W-:-:S05]  /*183a0*/  IMAD.X R3, RZ, RZ, R3, P1 ;  /* 0x000000ffff037224 */ /* 0x010fca00008e0603 */
[----:B------:R5:W-:Y:S02]  /*183b0*/  LDGSTS.E.BYPASS.LTC128B.128 [R7+0xe200], desc[UR48][R2.64], !P2 ;  /* 0x0e20000002077fae */ /* 0x000be4000d101d70 */
[----:B-----5:R-:W-:-:S05]  /*183c0*/  IADD3 R2, P1, R17, R9, RZ ;  /* 0x0000000911027210 */ /* 0x020fca0007f3e0ff */
[----:B-1----:R-:W-:-:S05]  /*183d0*/  IMAD.X R3, RZ, RZ, R10, P1 ;  /* 0x000000ffff037224 */ /* 0x002fca00008e060a */
[----:B------:R0:W-:Y:S03]  /*183e0*/  LDGSTS.E.BYPASS.LTC128B.128 [R7+0xea00], desc[UR48][R2.64], !P2 ;  /* 0x0ea0000002077fae */ /* 0x0001e6000d101d70 */
.L_x_14590:
        /* <DEDUP_REMOVED lines=16> */
.L_x_14494:
[----:B------:R-:W-:Y:S01]  /*184f0*/  IMAD.U32 R2, RZ, RZ, UR40 ;  /* 0x00000028ff027e24 */ /* 0x000fe2000f8e00ff */
[----:B------:R0:W-:Y:S04]  /*18500*/  SYNCS.ARRIVE.TRANS64.A1T0 RZ, [R5+URZ+0x12430], RZ ;  /* 0x012430ff05ff79a7 */ /* 0x0001e8000810003f */
[----:B------:R-:W-:-:S04]  /*18510*/  LOP3.LUT R2, R2, 0x1, RZ, 0xfc, !PT ;  /* 0x0000000102027812 */ /* 0x000fc800078efcff */
[----:B------:R-:W-:-:S13]  /*18520*/  ISETP.NE.AND P1, PT, R2, 0x3, PT ;  /* 0x000000030200780c */ /* 0x000fda0003f25270 */
[----:B0-----:R-:W-:Y:S05]  /*18530*/  @!P1 BRA `(.L_x_14495) ;  /* 0x0000000000049947 */ /* 0x001fea0003800000 */
[----:B------:R-:W-:Y:S01]  /*18540*/  BPT.TRAP 0x1 ;  /* 0x000000040000795c */ /* 0x000fe20000300000 */
.L_x_14495:
[----:B------:R-:W-:Y:S02]  /*18550*/  LOP3.LUT R2, R24, 0x1, RZ, 0x3c, !PT ;  /* 0x0000000118027812 */ /* 0x000fe400078e3cff */
[----:B------:R-:W-:Y:S02]  /*18560*/  LEA R3, R21, UR46, 0x3 ;  /* 0x0000002e15037c11 */ /* 0x000fe4000f8e18ff */
[----:B------:R-:W-:-:S04]  /*18570*/  SHF.L.U32 R2, R2, 0x1f, RZ ;  /* 0x0000001f02027819 */ /* 0x000fc800000006ff */
[----:B------:R-:W0:Y:S02]  /*18580*/  SYNCS.PHASECHK.TRANS64.TRYWAIT P2, [R3+URZ+0x12470], R2 ;  /* 0x01247002030075a7 */ /* 0x000e24000804017f */
[----:B0-----:R-:W-:Y:S05]  /*18590*/  @!P2 BRA `(.L_x_14496) ;  /* 0x000000340038a947 */ /* 0x001fea0003800000 */
.L_x_14591:
[----:B------:R-:W-:-:S06]  /*185a0*/  ULOP3.LUT UR4, UR40, 0x2, URZ, 0xfc, !UPT ;  /* 0x0000000228047892 */ /* 0x000fcc000f8efc3f */
[----:B--23--:R-:W-:-:S05]  /*185b0*/  IMAD.U32 R5, RZ, RZ, UR4 ;  /* 0x00000004ff057e24 */ /* 0x00cfca000f8e00ff */
[----:B------:R-:W-:-:S13]  /*185c0*/  ISETP.NE.AND P2, PT, R5, 0x3, PT ;  /* 0x000000030500780c */ /* 0x000fda0003f45270 */
[----:B------:R-:W-:Y:S05]  /*185d0*/  @!P2 BRA `(.L_x_14497) ;  /* 0x000000000004a947 */ /* 0x000fea0003800000 */
[----:B------:R-:W-:Y:S01]  /*185e0*/  BPT.TRAP 0x1 ;  /* 0x000000040000795c */ /* 0x000fe20000300000 */
.L_x_14497:
[----:B------:R-:W-:Y:S01]  /*185f0*/  SHF.L.U32 R6, R24, 0x1f, RZ ;  /* 0x0000001f18067819 */ /* 0x000fe200000006ff */
[----:B0-----:R-:W-:-:S03]  /*18600*/  IMAD R2, R21, 0x2800, RZ ;  /* 0x0000280015027824 */ /* 0x001fc600078e02ff */
[----:B------:R-:W0:Y:S02]  /*18610*/  SYNCS.PHASECHK.TRANS64.TRYWAIT P2, [R3+URZ+0x12460], R6 ;  /* 0x01246006030075a7 */ /* 0x000e24000804017f */
[----:B0-----:R-:W-:Y:S05]  /*18620*/  @!P2 BRA `(.L_x_14498) ;  /* 0x000000340028a947 */ /* 0x001fea0003800000 */
.L_x_14592:
[C---:B0-----:R-:W-:Y:S01]  /*18630*/  LOP3.LUT R6, R2.reuse, R22, RZ, 0xfc, !PT ;  /* 0x0000001602067212 */ /* 0x041fe200078efcff */
[----:B------:R-:W-:Y:S05]  /*18640*/  WARPSYNC.ALL ;  /* 0x0000000000007948 */ /* 0x000fea0003800000 */
[----:B------:R0:W1:Y:S01]  /*18650*/  LDSM.16.MT88.4 R8, [R6+UR46+0x5200] ;  /* 0x0052002e0608783b */ /* 0x0000620008004200 */
[----:B------:R-:W-:Y:S01]  /*18660*/  VIADD R5, R2, 0x800 ;  /* 0x0000080002057836 */ /* 0x000fe20000000000 */
[----:B------:R-:W-:-:S04]  /*18670*/  ULOP3.LUT UR4, UR40, 0x2, URZ, 0xfc, !UPT ;  /* 0x0000000228047892 */ /* 0x000fc8000f8efc3f */
[C---:B------:R-:W-:Y:S02]  /*18680*/  LOP3.LUT R16, R5.reuse, R22, RZ, 0xfc, !PT ;  /* 0x0000001605107212 */ /* 0x040fe400078efcff */
[----:B0-----:R-:W-:Y:S01]  /*18690*/  LOP3.LUT R6, R5, R19, RZ, 0xfc, !PT ;  /* 0x0000001305067212 */ /* 0x001fe200078efcff */
[----:B------:R-:W-:Y:S02]  /*186a0*/  VIADD R5, R2, 0x1000 ;  /* 0x0000100002057836 */ /* 0x000fe40000000000 */
[----:B------:R-:W-:Y:S02]  /*186b0*/  IMAD.U32 R17, RZ, RZ, UR4 ;  /* 0x00000004ff117e24 */ /* 0x000fe4000f8e00ff */
[----:B------:R-:W-:-:S03]  /*186c0*/  IMAD.IADD R6, R6, 0x1, R23 ;  /* 0x0000000106067824 */ /* 0x000fc600078e0217 */
[----:B------:R-:W-:Y:S02]  /*186d0*/  ISETP.NE.AND P2, PT, R17, 0x3, PT ;  /* 0x000000031100780c */ /* 0x000fe40003f45270 */
[C-C-:B-1----:R-:W-:Y:S02]  /*186e0*/  PRMT R12, R8.reuse, 0x6420, R9.reuse ;  /* 0x00006420080c7816 */ /* 0x142fe40000000009 */
[----:B------:R-:W-:Y:S02]  /*186f0*/  PRMT R13, R8, 0x7531, R9 ;  /* 0x00007531080d7816 */ /* 0x000fe40000000009 */
[----:B------:R-:W-:Y:S02]  /*18700*/  LOP3.LUT R8, R2, R19, RZ, 0xfc, !PT ;  /* 0x0000001302087212 */ /* 0x000fe400078efcff */
[C-C-:B------:R-:W-:Y:S02]  /*18710*/  PRMT R14, R10.reuse, 0x6420, R11.reuse ;  /* 0x000064200a0e7816 */ /* 0x140fe4000000000b */
[----:B------:R-:W-:Y:S01]  /*18720*/  PRMT R15, R10, 0x7531, R11 ;  /* 0x000075310a0f7816 */ /* 0x000fe2000000000b */
[----:B------:R-:W-:-:S05]  /*18730*/  IMAD.IADD R7, R8, 0x1, R23 ;  /* 0x0000000108077824 */ /* 0x000fca00078e0217 */
        /* <DEDUP_REMOVED lines=25> */
[--C-:B------:R-:W-:Y:S01]  /*188d0*/  IMAD.IADD R5, R8, 0x1, R23.reuse ;  /* 0x0000000108057824 */ /* 0x100fe200078e0217 */
[C---:B------:R-:W-:Y:S02]  /*188e0*/  LOP3.LUT R8, R2.reuse, R22, RZ, 0xfc, !PT ;  /* 0x0000001602087212 */ /* 0x040fe400078efcff */
[----:B------:R-:W-:Y:S02]  /*188f0*/  LOP3.LUT R2, R2, R19, RZ, 0xfc, !PT ;  /* 0x0000001302027212 */ /* 0x000fe400078efcff */
[----:B------:R-:W-:Y:S03]  /*18900*/  STSM.16.M88.4 [R5], R12 ;  /* 0x0000000c05007844 */ /* 0x000fe60000000200 */
[----:B------:R-:W-:Y:S01]  /*18910*/  IMAD.IADD R2, R2, 0x1, R23 ;  /* 0x0000000102027824 */ /* 0x000fe200078e0217 */
        /* <DEDUP_REMOVED lines=14> */
.L_x_14499:
[----:B-1----:R1:W-:Y:S01]  /*18a00*/  SYNCS.ARRIVE.TRANS64.A1T0 RZ, [R3+URZ+0x12450], RZ ;  /* 0x012450ff03ff79a7 */ /* 0x0023e2000810003f */
[----:B------:R-:W-:Y:S06]  /*18a10*/  BAR.SYNC.DEFER_BLOCKING 0x2, 0x80 ;  /* 0x0082000000007b1d */ /* 0x000fec0000010000 */
[----:B------:R-:W-:Y:S05]  /*18a20*/  @!P1 BRA `(.L_x_14500) ;  /* 0x0000000000049947 */ /* 0x000fea0003800000 */
[----:B------:R-:W-:Y:S01]  /*18a30*/  BPT.TRAP 0x1 ;  /* 0x000000040000795c */ /* 0x000fe20000300000 */
.L_x_14500:
[----:B------:R2:W5:Y:S01]  /*18a40*/  LDL R24, [R1+0x4] ;  /* 0x0000040001187983 */ /* 0x0005620000100800 */
[----:B-1----:R-:W-:Y:S02]  /*18a50*/  VIADD R3, R3, 0x12480 ;  /* 0x0001248003037836 */ /* 0x002fe40000000000 */
[----:B------:R-:W-:Y:S01]  /*18a60*/  VIADD R0, R0, 0xffffff60 ;  /* 0xffffff6000007836 */ /* 0x000fe20000000000 */
[----:B0-----:R-:W0:Y:S01]  /*18a70*/  S2R R2, SR_CgaCtaId ;  /* 0x0000000000027919 */ /* 0x001e220000008800 */
[----:B------:R-:W-:Y:S01]  /*18a80*/  IMAD.MOV.U32 R21, RZ, RZ, R4 ;  /* 0x000000ffff157224 */ /* 0x000fe200078e0004 */
[----:B0-----:R-:W-:-:S04]  /*18a90*/  PRMT R3, R2, 0x654, R3 ;  /* 0x0000065402037816 */ /* 0x001fc80000000003 */
[----:B------:R2:W-:Y:S01]  /*18aa0*/  SYNCS.ARRIVE.TRANS64.RED.A1T0 RZ, [R3+URZ], RZ ;  /* 0x000000ff03ff79a7 */ /* 0x0005e2000810043f */
[----:B------:R-:W-:Y:S05]  /*18ab0*/  @P0 BRA `(.L_x_14501) ;  /* 0xffffffe800e00947 */ /* 0x000fea000383ffff */
[----:B------:R-:W-:Y:S05]  /*18ac0*/  BRA `(.L_x_14502) ;  /* 0x00000000000c7947 */ /* 0x000fea0003800000 */
.L_x_14486:
[----:B0-----:R-:W-:Y:S02]  /*18ad0*/  IMAD.MOV.U32 R0, RZ, RZ, 0x1 ;  /* 0x00000001ff007424 */ /* 0x001fe400078e00ff */
[----:B------:R-:W-:-:S03]  /*18ae0*/  IMAD.MOV.U32 R4, RZ, RZ, RZ ;  /* 0x000000ffff047224 */ /* 0x000fc600078e00ff */
[----:B------:R0:W-:Y:S04]  /*18af0*/  STL [R1+0x4], R0 ;  /* 0x0000040001007387 */ /* 0x0001e80000100800 */
.L_x_14502:
[----:B------:R-:W-:-:S06]  /*18b00*/  ULOP3.LUT UR4, UR40, 0x1, URZ, 0xfc, !UPT ;  /* 0x0000000128047892 */ /* 0x000fcc000f8efc3f */
[----:B0-----:R-:W-:-:S05]  /*18b10*/  IMAD.U32 R0, RZ, RZ, UR4 ;  /* 0x00000004ff007e24 */ /* 0x001fca000f8e00ff */
[----:B------:R-:W-:-:S13]  /*18b20*/  ISETP.NE.AND P1, PT, R0, 0x3, PT ;  /* 0x000000030000780c */ /* 0x000fda0003f25270 */
[----:B------:R-:W-:Y:S05]  /*18b30*/  @!P1 BRA `(.L_x_14503) ;  /* 0x0000000000049947 */ /* 0x000fea0003800000 */
[----:B------:R-:W-:Y:S01]  /*18b40*/  BPT.TRAP 0x1 ;  /* 0x000000040000795c */ /* 0x000fe20000300000 */
.L_x_14503:
[----:B------:R-:W2:Y:S01]  /*18b50*/  LDL R0, [R1+0x4] ;  /* 0x0000040001007983 */ /* 0x000ea20000100800 */
[----:B------:R-:W-:Y:S01]  /*18b60*/  LEA R2, R4, UR46, 0x3 ;  /* 0x0000002e04027c11 */ /* 0x000fe2000f8e18ff */
[----:B------:R-:W-:Y:S01]  /*18b70*/  BSSY B0, `(.L_x_14504) ;  /* 0x0000005000007945 */ /* 0x000fe20003800000 */
[----:B--2---:R-:W-:-:S04]  /*18b80*/  LOP3.LUT R3, R0, 0x1, RZ, 0x3c, !PT ;  /* 0x0000000100037812 */ /* 0x004fc800078e3cff */
[----:B------:R-:W-:-:S04]  /*18b90*/  SHF.L.U32 R3, R3, 0x1f, RZ ;  /* 0x0000001f03037819 */ /* 0x000fc800000006ff */
[----:B------:R-:W0:Y:S02]  /*18ba0*/  SYNCS.PHASECHK.TRANS64.TRYWAIT P0, [R2+URZ+0x12470], R3 ;  /* 0x01247003020075a7 */ /* 0x000e24000800017f */
[----:B0-----:R-:W-:Y:S05]  /*18bb0*/  @!P0 BRA `(.L_x_14505) ;  /* 0x0000002c00d88947 */ /* 0x001fea0003800000 */
.L_x_14593:
[----:B------:R-:W-:Y:S05]  /*18bc0*/  BSYNC B0 ;  /* 0x0000000000007941 */ /* 0x000fea0003800000 */
.L_x_14504:
[----:B------:R-:W-:-:S06]  /*18bd0*/  ULOP3.LUT UR4, UR40, 0x2, URZ, 0xfc, !UPT ;  /* 0x0000000228047892 */ /* 0x000fcc000f8efc3f */
[----:B------:R-:W-:-:S05]  /*18be0*/  IMAD.U32 R0, RZ, RZ, UR4 ;  /* 0x00000004ff007e24 */ /* 0x000fca000f8e00ff */
[----:B------:R-:W-:-:S13]  /*18bf0*/  ISETP.NE.AND P0, PT, R0, 0x3, PT ;  /* 0x000000030000780c */ /* 0x000fda0003f05270 */
[----:B------:R-:W-:Y:S05]  /*18c00*/  @!P0 BRA `(.L_x_14506) ;  /* 0x0000000000048947 */ /* 0x000fea0003800000 */
[----:B------:R-:W-:Y:S01]  /*18c10*/  BPT.TRAP 0x1 ;  /* 0x000000040000795c */ /* 0x000fe20000300000 */
.L_x_14506:
[----:B------:R-:W2:Y:S02]  /*18c20*/  LDL R0, [R1+0x4] ;  /* 0x0000040001007983 */ /* 0x000ea40000100800 */
[----:B--2---:R-:W-:Y:S01]  /*18c30*/  SHF.L.U32 R5, R0, 0x1f, RZ ;  /* 0x0000001f00057819 */ /* 0x004fe200000006ff */
[----:B------:R-:W-:-:S03]  /*18c40*/  IMAD R0, R4, 0x2800, RZ ;  /* 0x0000280004007824 */ /* 0x000fc600078e02ff */
[----:B------:R-:W1:Y:S02]  /*18c50*/  SYNCS.PHASECHK.TRANS64.TRYWAIT P0, [R2+URZ+0x12460], R5 ;  /* 0x01246005020075a7 */ /* 0x000e64000800017f */
[----:B0-----:R-:W-:Y:S01]  /*18c60*/  LOP3.LUT R3, R0, R22, RZ, 0xfc, !PT ;  /* 0x0000001600037212 */ /* 0x001fe200078efcff */
[----:B-1----:R-:W-:Y:S06]  /*18c70*/  @!P0 BRA `(.L_x_14507) ;  /* 0x0000002c00bc8947 */ /* 0x002fec0003800000 */
.L_x_14594:
[----:B------:R-:W-:Y:S05]  /*18c80*/  WARPSYNC.ALL ;  /* 0x0000000000007948 */ /* 0x000fea0003800000 */
[----:B------:R1:W2:Y:S01]  /*18c90*/  LDSM.16.MT88.4 R8, [R3+UR46+0x5200] ;  /* 0x0052002e0308783b */ /* 0x0002a20008004200 */
[C---:B------:R-:W-:Y:S01]  /*18ca0*/  LOP3.LUT R6, R0.reuse, R19, RZ, 0xfc, !PT ;  /* 0x0000001300067212 */ /* 0x040fe200078efcff */
[----:B0-----:R-:W-:Y:S01]  /*18cb0*/  VIADD R5, R0, 0x800 ;  /* 0x0000080000057836 */ /* 0x001fe20000000000 */
[----:B------:R-:W-:-:S03]  /*18cc0*/  ULOP3.LUT UR4, UR40, 0x2, URZ, 0xfc, !UPT ;  /* 0x0000000228047892 */ /* 0x000fc6000f8efc3f */
[----:B------:R-:W-:Y:S01]  /*18cd0*/  IMAD.IADD R6, R6, 0x1, R23 ;  /* 0x0000000106067824 */ /* 0x000fe200078e0217 */
        /* <DEDUP_REMOVED lines=13> */
[----:B0-----:R-:W-:Y:S01]  /*18db0*/  LOP3.LUT R6, R3, R19, RZ, 0xfc, !PT ;  /* 0x0000001303067212 */ /* 0x001fe200078efcff */
[C---:B------:R-:W-:Y:S02]  /*18dc0*/  VIADD R3, R0.reuse, 0x1800 ;  /* 0x0000180000037836 */ /* 0x040fe40000000000 */
        /* <DEDUP_REMOVED lines=39> */
.L_x_14508:
[----:B-1----:R1:W-:Y:S01]  /*19040*/  SYNCS.ARRIVE.TRANS64.A1T0 RZ, [R2+URZ+0x12450], RZ ;  /* 0x012450ff02ff79a7 */ /* 0x0023e2000810003f */
[----:B------:R-:W-:Y:S06]  /*19050*/  BAR.SYNC.DEFER_BLOCKING 0x2, 0x80 ;  /* 0x0082000000007b1d */ /* 0x000fec0000010000 */
[----:B------:R-:W-:Y:S05]  /*19060*/  @!P1 BRA `(.L_x_14509) ;  /* 0x0000000000049947 */ /* 0x000fea0003800000 */
[----:B------:R-:W-:Y:S01]  /*19070*/  BPT.TRAP 0x1 ;  /* 0x000000040000795c */ /* 0x000fe20000300000 */
.L_x_14509:
[----:B------:R-:W2:Y:S01]  /*19080*/  LDL.LU R5, [R1+0x4] ;  /* 0x0000040001057983 */ /* 0x000ea20000300800 */
[----:B0-----:R-:W0:Y:S01]  /*19090*/  S2R R0, SR_CgaCtaId ;  /* 0x0000000000007919 */ /* 0x001e220000008800 */
[----:B-1----:R-:W-:Y:S02]  /*190a0*/  VIADD R2, R2, 0x12480 ;  /* 0x0001248002027836 */ /* 0x002fe40000000000 */
        /* <DEDUP_REMOVED lines=8> */
.L_x_14460:
[----:B------:R-:W0:Y:S01]  /*19130*/  S2R R5, SR_CgaCtaId ;  /* 0x0000000000057919 */ /* 0x000e220000008800 */
[----:B------:R-:W-:Y:S02]  /*19140*/  MOV R4, 0x400 ;  /* 0x0000040000047802 */ /* 0x000fe40000000f00 */
[----:B------:R-:W-:Y:S02]  /*19150*/  SHF.L.U32 R3, R3, 0x1f, RZ ;  /* 0x0000001f03037819 */ /* 0x000fe400000006ff */
[----:B0-----:R-:W-:-:S04]  /*19160*/  LEA R6, R5, R4, 0x18 ;  /* 0x0000000405067211 */ /* 0x001fc800078ec0ff */
[----:B------:R-:W0:Y:S02]  /*19170*/  SYNCS.PHASECHK.TRANS64.TRYWAIT P0, [R6+URZ+0x12420], R3 ;  /* 0x01242003060075a7 */ /* 0x000e24000800017f */
[----:B0-----:R-:W-:Y:S05]  /*19180*/  @!P0 BRA `(.L_x_14510) ;  /* 0x00000028008c8947 */ /* 0x001fea0003800000 */
.L_x_14595:
        /* <DEDUP_REMOVED lines=13> */
.L_x_14511:
[----:B------:R-:W-:Y:S01]  /*19260*/  IMAD R5, R2, 0x8, R6 ;  /* 0x0000000802057824 */ /* 0x000fe200078e0206 */
[----:B------:R-:W-:Y:S01]  /*19270*/  SHF.L.U32 R4, R0, 0x1f, RZ ;  /* 0x0000001f00047819 */ /* 0x000fe200000006ff */
[----:B------:R-:W-:-:S03]  /*19280*/  VIADD R2, R2, 0x1 ;  /* 0x0000000102027836 */ /* 0x000fc60000000000 */
[----:B------:R-:W0:Y:S02]  /*19290*/  SYNCS.PHASECHK.TRANS64.TRYWAIT P1, [R5+URZ+0x12440], R4 ;  /* 0x01244004050075a7 */ /* 0x000e24000802017f */
[----:B------:R-:W-:-:S04]  /*192a0*/  ISETP.NE.AND P2, PT, R2, 0x2, PT ;  /* 0x000000020200780c */ /* 0x000fc80003f45270 */
[----:B------:R-:W-:Y:S01]  /*192b0*/  SEL R3, RZ, 0x1, P2 ;  /* 0x00000001ff037807 */ /* 0x000fe20001000000 */
[----:B0-----:R-:W-:Y:S08]  /*192c0*/  @!P1 BRA `(.L_x_14512) ;  /* 0x0000002800509947 */ /* 0x001ff00003800000 */
.L_x_14596:
[----:B------:R-:W-:Y:S02]  /*192d0*/  SEL R2, R2, RZ, P2 ;  /* 0x000000ff02027207 */ /* 0x000fe40001000000 */
[----:B------:R-:W-:Y:S01]  /*192e0*/  LOP3.LUT R0, R0, R3, RZ, 0x3c, !PT ;  /* 0x0000000300007212 */ /* 0x000fe200078e3cff */
[----:B------:R-:W-:Y:S06]  /*192f0*/  @!P0 BRA `(.L_x_14513) ;  /* 0x0000000000048947 */ /* 0x000fec0003800000 */
[----:B------:R-:W-:Y:S01]  /*19300*/  BPT.TRAP 0x1 ;  /* 0x000000040000795c */ /* 0x000fe20000300000 */
.L_x_14513:
[----:B------:R-:W-:Y:S01]  /*19310*/  IMAD R3, R2, 0x8, R6 ;  /* 0x0000000802037824 */ /* 0x000fe200078e0206 */
[----:B------:R-:W-:-:S04]  /*19320*/  SHF.L.U32 R0, R0, 0x1f, RZ ;  /* 0x0000001f00007819 */ /* 0x000fc800000006ff */
[----:B------:R-:W1:Y:S02]  /*19330*/  SYNCS.PHASECHK.TRANS64.TRYWAIT P1, [R3+URZ+0x12440], R0 ;  /* 0x01244000030075a7 */ /* 0x000e64000802017f */
[----:B-1----:R-:W-:Y:S05]  /*19340*/  @!P1 BRA `(.L_x_14514) ;  /* 0x0000002800449947 */ /* 0x002fea0003800000 */
.L_x_14597:
[----:B------:R-:W-:Y:S05]  /*19350*/  @!P0 BRA `(.L_x_14515) ;  /* 0x0000000000048947 */ /* 0x000fea0003800000 */
[----:B------:R-:W-:Y:S01]  /*19360*/  BPT.TRAP 0x1 ;  /* 0x000000040000795c */ /* 0x000fe20000300000 */
.L_x_14515:
[----:B------:R-:W2:Y:S02]  /*19370*/  SYNCS.PHASECHK.TRANS64.TRYWAIT P1, [R5+URZ+0x12460], R4 ;  /* 0x01246004050075a7 */ /* 0x000ea4000802017f */
[----:B--2---:R-:W-:Y:S05]  /*19380*/  @!P1 BRA `(.L_x_14516) ;  /* 0x0000002800489947 */ /* 0x004fea0003800000 */
.L_x_14598:
[----:B------:R-:W-:Y:S05]  /*19390*/  @!P0 BRA `(.L_x_14517) ;  /* 0x0000000000048947 */ /* 0x000fea0003800000 */
[----:B------:R-:W-:Y:S01]  /*193a0*/  BPT.TRAP 0x1 ;  /* 0x000000040000795c */ /* 0x000fe20000300000 */
.L_x_14517:
[----:B------:R-:W3:Y:S02]  /*193b0*/  SYNCS.PHASECHK.TRANS64.TRYWAIT P1, [R3+URZ+0x12460], R0 ;  /* 0x01246000030075a7 */ /* 0x000ee4000802017f */
[----:B---3--:R-:W-:Y:S05]  /*193c0*/  @!P1 BRA `(.L_x_14518) ;  /* 0x00000028004c9947 */ /* 0x008fea0003800000 */
.L_x_14599:
[----:B------:R-:W-:Y:S05]  /*193d0*/  @!P0 BRA `(.L_x_14519) ;  /* 0x0000000000048947 */ /* 0x000fea0003800000 */
[----:B------:R-:W-:Y:S01]  /*193e0*/  BPT.TRAP 0x1 ;  /* 0x000000040000795c */ /* 0x000fe20000300000 */
.L_x_14519:
[----:B------:R-:W4:Y:S02]  /*193f0*/  SYNCS.PHASECHK.TRANS64.TRYWAIT P1, [R5+URZ+0x12480], R4 ;  /* 0x01248004050075a7 */ /* 0x000f24000802017f */
[----:B----4-:R-:W-:Y:S05]  /*19400*/  @!P1 BRA `(.L_x_14520) ;  /* 0x0000002800509947 */ /* 0x010fea0003800000 */
.L_x_14600:
[----:B------:R-:W-:Y:S05]  /*19410*/  @!P0 BRA `(.L_x_14521) ;  /* 0x0000000000048947 */ /* 0x000fea0003800000 */
[----:B------:R-:W-:Y:S01]  /*19420*/  BPT.TRAP 0x1 ;  /* 0x000000040000795c */ /* 0x000fe20000300000 */
.L_x_14521:
[----:B------:R0:W0:Y:S02]  /*19430*/  SYNCS.PHASECHK.TRANS64.TRYWAIT P0, [R3+URZ+0x12480], R0 ;  /* 0x01248000030075a7 */ /* 0x000024000800017f */
[----:B0-----:R-:W-:Y:S05]  /*19440*/  @!P0 NANOSLEEP.SYNCS 0x989680 ;  /* 0x009896800000895d */ /* 0x001fea0003900000 */
[----:B------:R-:W0:Y:S02]  /*19450*/  @!P0 SYNCS.PHASECHK.TRANS64 P0, [R3+URZ+0x12480], R0 ;  /* 0x01248000030085a7 */ /* 0x000e24000800007f */
[----:B0-----:R-:W-:Y:S05]  /*19460*/  @!P0 BRA `(.L_x_14521) ;  /* 0xfffffffc00f08947 */ /* 0x001fea000383ffff */
.L_x_14368:
[----:B------:R-:W-:Y:S05]  /*19470*/  BSYNC B6 ;  /* 0x0000000000067941 */ /* 0x000fea0003800000 */
.L_x_14365:
[----:B------:R-:W-:Y:S05]  /*19480*/  EXIT ;  /* 0x000000000000794d */ /* 0x000fea0003800000 */
.L_x_14378:
[----:B0-----:R-:W-:-:S04]  /*19490*/  IMAD.U32 R3, RZ, RZ, UR46 ;  /* 0x0000002eff037e24 */ /* 0x001fc8000f8e00ff */
[----:B------:R0:W1:Y:S03]  /*194a0*/  SYNCS.PHASECHK.TRANS64.TRYWAIT P0, [R3+URZ+0x12400], R8 ;  /* 0x01240008030075a7 */ /* 0x000066000800017f */
[----:B-1----:R-:W-:Y:S05]  /*194b0*/  @!P0 NANOSLEEP.SYNCS 0x989680 ;  /* 0x009896800000895d */ /* 0x002fea0003900000 */
[----:B------:R-:W1:Y:S02]  /*194c0*/  @!P0 SYNCS.PHASECHK.TRANS64 P0, [R3+URZ+0x12400], R8 ;  /* 0x01240008030085a7 */ /* 0x000e64000800007f */
[----:B-1----:R-:W-:Y:S05]  /*194d0*/  @!P0 BRA `(.L_x_14378) ;  /* 0xfffffffc00ec8947 */ /* 0x002fea000383ffff */
[----:B------:R-:W-:Y:S05]  /*194e0*/  BRA `(.L_x_14522) ;  /* 0xfffffe8400047947 */ /* 0x000fea000383ffff */
.L_x_14382:
[----:B0-----:R-:W-:-:S04]  /*194f0*/  IMAD.U32 R3, RZ, RZ, UR46 ;  /* 0x0000002eff037e24 */ /* 0x001fc8000f8e00ff */
[----:B------:R0:W2:Y:S03]  /*19500*/  SYNCS.PHASECHK.TRANS64.TRYWAIT P1, [R3+URZ+0x12430], R8 ;  /* 0x01243008030075a7 */ /* 0x0000a6000802017f */
[----:B--2---:R-:W-:Y:S05]  /*19510*/  @!P1 NANOSLEEP.SYNCS 0x989680 ;  /* 0x009896800000995d */ /* 0x004fea0003900000 */
[----:B------:R-:W2:Y:S02]  /*19520*/  @!P1 SYNCS.PHASECHK.TRANS64 P1, [R3+URZ+0x12430], R8 ;  /* 0x01243008030095a7 */ /* 0x000ea4000802007f */
[----:B--2---:R-:W-:Y:S05]  /*19530*/  @!P1 BRA `(.L_x_14382) ;  /* 0xfffffffc00ec9947 */ /* 0x004fea000383ffff */
[----:B------:R-:W-:Y:S05]  /*19540*/  BRA `(.L_x_14381) ;  /* 0xfffffe8400187947 */ /* 0x000fea000383ffff */
.L_x_14399:
[----:B-1----:R-:W-:-:S04]  /*19550*/  IMAD.U32 R12, RZ, RZ, UR22 ;  /* 0x00000016ff0c7e24 */ /* 0x002fc8000f8e00ff */
[----:B------:R1:W2:Y:S03]  /*19560*/  SYNCS.PHASECHK.TRANS64.TRYWAIT P1, [R12+URZ+0x12430], R11 ;  /* 0x0124300b0c0075a7 */ /* 0x0002a6000802017f */
[----:B--2---:R-:W-:Y:S05]  /*19570*/  @!P1 NANOSLEEP.SYNCS 0x989680 ;  /* 0x009896800000995d */ /* 0x004fea0003900000 */
[----:B------:R-:W2:Y:S02]  /*19580*/  @!P1 SYNCS.PHASECHK.TRANS64 P1, [R12+URZ+0x12430], R11 ;  /* 0x0124300b0c0095a7 */ /* 0x000ea4000802007f */
[----:B--2---:R-:W-:Y:S05]  /*19590*/  @!P1 BRA `(.L_x_14399) ;  /* 0xfffffffc00ec9947 */ /* 0x004fea000383ffff */
[----:B------:R-:W-:Y:S05]  /*195a0*/  BRA `(.L_x_14398) ;  /* 0xfffffecc00c47947 */ /* 0x000fea000383ffff */
.L_x_14403:
[----:B-1----:R-:W-:-:S04]  /*195b0*/  IMAD.U32 R12, RZ, RZ, UR13 ;  /* 0x0000000dff0c7e24 */ /* 0x002fc8000f8e00ff */
[----:B------:R1:W2:Y:S03]  /*195c0*/  SYNCS.PHASECHK.TRANS64.TRYWAIT P1, [R12+URZ+0x12450], R11 ;  /* 0x0124500b0c0075a7 */ /* 0x0002a6000802017f */
[----:B--2---:R-:W-:Y:S05]  /*195d0*/  @!P1 NANOSLEEP.SYNCS 0x989680 ;  /* 0x009896800000995d */ /* 0x004fea0003900000 */
[----:B------:R-:W2:Y:S02]  /*195e0*/  @!P1 SYNCS.PHASECHK.TRANS64 P1, [R12+URZ+0x12450], R11 ;  /* 0x0124500b0c0095a7 */ /* 0x000ea4000802007f */
[----:B--2---:R-:W-:Y:S05]  /*195f0*/  @!P1 BRA `(.L_x_14403) ;  /* 0xfffffffc00ec9947 */ /* 0x004fea000383ffff */
[----:B------:R-:W-:Y:S05]  /*19600*/  BRA `(.L_x_14402) ;  /* 0xfffffed000d07947 */ /* 0x000fea000383ffff */
.L_x_14422:
[----:B-1----:R-:W-:-:S04]  /*19610*/  IMAD.U32 R12, RZ, RZ, UR10 ;  /* 0x0000000aff0c7e24 */ /* 0x002fc8000f8e00ff */
[----:B------:R1:W2:Y:S03]  /*19620*/  SYNCS.PHASECHK.TRANS64.TRYWAIT P1, [R12+URZ+0x12430], R11 ;  /* 0x0124300b0c0075a7 */ /* 0x0002a6000802017f */
[----:B--2---:R-:W-:Y:S05]  /*19630*/  @!P1 NANOSLEEP.SYNCS 0x989680 ;  /* 0x009896800000995d */ /* 0x004fea0003900000 */
[----:B------:R-:W2:Y:S02]  /*19640*/  @!P1 SYNCS.PHASECHK.TRANS64 P1, [R12+URZ+0x12430], R11 ;  /* 0x0124300b0c0095a7 */ /* 0x000ea4000802007f */
[----:B--2---:R-:W-:Y:S05]  /*19650*/  @!P1 BRA `(.L_x_14422) ;  /* 0xfffffffc00ec9947 */ /* 0x004fea000383ffff */
[----:B------:R-:W-:Y:S05]  /*19660*/  BRA `(.L_x_14421) ;  /* 0xffffff1800a07947 */ /* 0x000fea000383ffff */
.L_x_14426:
[----:B-1----:R-:W-:-:S04]  /*19670*/  IMAD.U32 R12, RZ, RZ, UR13 ;  /* 0x0000000dff0c7e24 */ /* 0x002fc8000f8e00ff */
[----:B------:R1:W2:Y:S03]  /*19680*/  SYNCS.PHASECHK.TRANS64.TRYWAIT P1, [R12+URZ+0x12450], R11 ;  /* 0x0124500b0c0075a7 */ /* 0x0002a6000802017f */
[----:B--2---:R-:W-:Y:S05]  /*19690*/  @!P1 NANOSLEEP.SYNCS 0x989680 ;  /* 0x009896800000995d */ /* 0x004fea0003900000 */
[----:B------:R-:W2:Y:S02]  /*196a0*/  @!P1 SYNCS.PHASECHK.TRANS64 P1, [R12+URZ+0x12450], R11 ;  /* 0x0124500b0c0095a7 */ /* 0x000ea4000802007f */
[----:B--2---:R-:W-:Y:S05]  /*196b0*/  @!P1 BRA `(.L_x_14426) ;  /* 0xfffffffc00ec9947 */ /* 0x004fea000383ffff */
[----:B------:R-:W-:Y:S05]  /*196c0*/  BRA `(.L_x_14425) ;  /* 0xffffff1c00a87947 */ /* 0x000fea000383ffff */
.L_x_14434:
[----:B-1----:R-:W-:-:S04]  /*196d0*/  IMAD.U32 R12, RZ, RZ, UR26 ;  /* 0x0000001aff0c7e24 */ /* 0x002fc8000f8e00ff */
[----:B------:R1:W2:Y:S03]  /*196e0*/  SYNCS.PHASECHK.TRANS64.TRYWAIT P1, [R12+URZ+0x12430], R11 ;  /* 0x0124300b0c0075a7 */ /* 0x0002a6000802017f */
[----:B--2---:R-:W-:Y:S05]  /*196f0*/  @!P1 NANOSLEEP.SYNCS 0x989680 ;  /* 0x009896800000995d */ /* 0x004fea0003900000 */
[----:B------:R-:W2:Y:S02]  /*19700*/  @!P1 SYNCS.PHASECHK.TRANS64 P1, [R12+URZ+0x12430], R11 ;  /* 0x0124300b0c0095a7 */ /* 0x000ea4000802007f */
[----:B--2---:R-:W-:Y:S05]  /*19710*/  @!P1 BRA `(.L_x_14434) ;  /* 0xfffffffc00ec9947 */ /* 0x004fea000383ffff */
[----:B------:R-:W-:Y:S05]  /*19720*/  BRA `(.L_x_14433) ;  /* 0xffffff4400a87947 */ /* 0x000fea000383ffff */
.L_x_14438:
[----:B-1----:R-:W-:-:S04]  /*19730*/  IMAD.U32 R12, RZ, RZ, UR13 ;  /* 0x0000000dff0c7e24 */ /* 0x002fc8000f8e00ff */
[----:B------:R1:W2:Y:S03]  /*19740*/  SYNCS.PHASECHK.TRANS64.TRYWAIT P1, [R12+URZ+0x12450], R11 ;  /* 0x0124500b0c0075a7 */ /* 0x0002a6000802017f */
[----:B--2---:R-:W-:Y:S05]  /*19750*/  @!P1 NANOSLEEP.SYNCS 0x989680 ;  /* 0x009896800000995d */ /* 0x004fea0003900000 */
[----:B------:R-:W2:Y:S02]  /*19760*/  @!P1 SYNCS.PHASECHK.TRANS64 P1, [R12+URZ+0x12450], R11 ;  /* 0x0124500b0c0095a7 */ /* 0x000ea4000802007f */
[----:B--2---:R-:W-:Y:S05]  /*19770*/  @!P1 BRA `(.L_x_14438) ;  /* 0xfffffffc00ec9947 */ /* 0x004fea000383ffff */
[----:B------:R-:W-:Y:S05]  /*19780*/  BRA `(.L_x_14437) ;  /* 0xffffff4800b07947 */ /* 0x000fea000383ffff */
.L_x_14453:
[----:B-1----:R-:W-:-:S04]  /*19790*/  IMAD.U32 R3, RZ, RZ, UR17 ;  /* 0x00000011ff037e24 */ /* 0x002fc8000f8e00ff */
[----:B------:R1:W2:Y:S03]  /*197a0*/  SYNCS.PHASECHK.TRANS64.TRYWAIT P1, [R3+URZ+0x12450], R0 ;  /* 0x01245000030075a7 */ /* 0x0002a6000802017f */
[----:B--2---:R-:W-:Y:S05]  /*197b0*/  @!P1 NANOSLEEP.SYNCS 0x989680 ;  /* 0x009896800000995d */ /* 0x004fea0003900000 */
[----:B------:R-:W2:Y:S02]  /*197c0*/  @!P1 SYNCS.PHASECHK.TRANS64 P1, [R3+URZ+0x12450], R0 ;  /* 0x01245000030095a7 */ /* 0x000ea4000802007f */
[----:B--2---:R-:W-:Y:S05]  /*197d0*/  @!P1 BRA `(.L_x_14453) ;  /* 0xfffffffc00ec9947 */ /* 0x004fea000383ffff */
[----:B------:R-:W-:Y:S05]  /*197e0*/  BRA `(.L_x_14452) ;  /* 0xffffff8c00a87947 */ /* 0x000fea000383ffff */
.L_x_14472:
[----:B------:R-:W-:Y:S02]  /*197f0*/  IMAD.MOV.U32 R13, RZ, RZ, R22 ;  /* 0x000000ffff0d7224 */ /* 0x000fe400078e0016 */
[----:B------:R-:W-:Y:S02]  /*19800*/  IMAD.MOV.U32 R12, RZ, RZ, RZ ;  /* 0x000000ffff0c7224 */ /* 0x000fe400078e00ff */
[----:B------:R-:W-:Y:S02]  /*19810*/  IMAD.MOV.U32 R11, RZ, RZ, 0x1f ;  /* 0x0000001fff0b7424 */ /* 0x000fe400078e00ff */
[----:B------:R-:W-:-:S07]  /*19820*/  IMAD.MOV.U32 R15, RZ, RZ, -0x1 ;  /* 0xffffffffff0f7424 */ /* 0x000fce00078e00ff */
[----:B0----5:R-:W-:Y:S05]  /*19830*/  WARPSYNC.COLLECTIVE R15, `(.L_x_14523) ;  /* 0x000000000f087348 */ /* 0x021fea0003c00000 */
[----:B------:R1:W2:Y:S02]  /*19840*/  SHFL.IDX P6, R14, R13, R12, R11 ;  /* 0x0000000c0d0e7389 */ /* 0x0002a400000c000b */
[----:B012--5:R-:W-:Y:S01]  /*19850*/  ENDCOLLECTIVE ;  /* 0x000000000000791b */ /* 0x027fe20003800000 */
.L_x_14523:
[----:B------:R-:W-:Y:S05]  /*19860*/  BRA `(.L_x_14524) ;  /* 0xffffffc0000c7947 */ /* 0x000fea000383ffff */
.L_x_14474:
[----:B-1----:R-:W-:-:S05]  /*19870*/  IMAD.MOV.U32 R2, RZ, RZ, 0x1 ;  /* 0x00000001ff027424 */ /* 0x002fca00078e00ff */
[----:B------:R-:W-:-:S04]  /*19880*/  SHF.L.U32 R2, R2, 0x1f, RZ ;  /* 0x0000001f02027819 */ /* 0x000fc800000006ff */
[----:B------:R1:W2:Y:S03]  /*19890*/  SYNCS.PHASECHK.TRANS64.TRYWAIT P0, [R27+URZ+0x12480], R2 ;  /* 0x012480021b0075a7 */ /* 0x0002a6000800017f */
[----:B--2---:R-:W-:Y:S05]  /*198a0*/  @!P0 NANOSLEEP.SYNCS 0x989680 ;  /* 0x009896800000895d */ /* 0x004fea0003900000 */
[----:B------:R-:W2:Y:S02]  /*198b0*/  @!P0 SYNCS.PHASECHK.TRANS64 P0, [R27+URZ+0x12480], R2 ;  /* 0x012480021b0085a7 */ /* 0x000ea4000800007f */
[----:B--2---:R-:W-:Y:S05]  /*198c0*/  @!P0 BRA `(.L_x_14474) ;  /* 0xfffffffc00e88947 */ /* 0x004fea000383ffff */
[----:B------:R-:W-:Y:S05]  /*198d0*/  BRA `(.L_x_14525) ;  /* 0xffffffc400787947 */ /* 0x000fea000383ffff */
.L_x_14475:
        /* <DEDUP_REMOVED lines=8> */
.L_x_14527:
[----:B------:R-:W-:Y:S05]  /*19960*/  BSYNC B0 ;  /* 0x0000000000007941 */ /* 0x000fea0003800000 */
.L_x_14526:
[----:B------:R0:W-:Y:S04]  /*19970*/  STL [R1+0x20], R4 ;  /* 0x0000200401007387 */ /* 0x0001e80000100800 */
[----:B0-----:R0:W5:Y:S01]  /*19980*/  LDL R4, [R1+0x14] ;  /* 0x0000140001047983 */ /* 0x0011620000100800 */
[----:B------:R-:W-:Y:S01]  /*19990*/  IMAD.MOV.U32 R13, RZ, RZ, R9 ;  /* 0x000000ffff0d7224 */ /* 0x000fe200078e0009 */
[----:B------:R-:W-:Y:S01]  /*199a0*/  ISETP.LT.OR P1, PT, R8, 0x1, P2 ;  /* 0x000000010800780c */ /* 0x000fe20001721670 */
[----:B------:R-:W-:Y:S02]  /*199b0*/  IMAD.MOV.U32 R12, RZ, RZ, RZ ;  /* 0x000000ffff0c7224 */ /* 0x000fe400078e00ff */
[----:B------:R-:W-:Y:S02]  /*199c0*/  IMAD.MOV.U32 R11, RZ, RZ, 0x1c1f ;  /* 0x00001c1fff0b7424 */ /* 0x000fe400078e00ff */
[----:B------:R-:W-:-:S02]  /*199d0*/  IMAD.MOV.U32 R15, RZ, RZ, -0x1 ;  /* 0xffffffffff0f7424 */ /* 0x000fc400078e00ff */
[----:B0-----:R-:W-:-:S07]  /*199e0*/  IMAD.MOV.U32 R3, RZ, RZ, R14 ;  /* 0x000000ffff037224 */ /* 0x001fce00078e000e */
[----:B-----5:R-:W-:Y:S05]  /*199f0*/  WARPSYNC.COLLECTIVE R15, `(.L_x_14528) ;  /* 0x000000000f087348 */ /* 0x020fea0003c00000 */
[----:B------:R0:W1:Y:S02]  /*19a00*/  SHFL.IDX P6, R14, R13, R12, R11 ;  /* 0x0000000c0d0e7389 */ /* 0x00006400000c000b */
[----:B01---5:R-:W-:Y:S01]  /*19a10*/  ENDCOLLECTIVE ;  /* 0x000000000000791b */ /* 0x023fe20003800000 */
.L_x_14528:
[----:B------:R-:W0:Y:S01]  /*19a20*/  S2R R15, SR_TID.X ;  /* 0x00000000000f7919 */ /* 0x000e220000002100 */
[----:B------:R-:W-:Y:S02]  /*19a30*/  IMAD.MOV.U32 R13, RZ, RZ, R10 ;  /* 0x000000ffff0d7224 */ /* 0x000fe400078e000a */
[----:B------:R-:W-:Y:S02]  /*19a40*/  IMAD.MOV.U32 R12, RZ, RZ, 0x1 ;  /* 0x00000001ff0c7424 */ /* 0x000fe400078e00ff */
[----:B------:R-:W-:Y:S02]  /*19a50*/  IMAD.MOV.U32 R2, RZ, RZ, R14 ;  /* 0x000000ffff027224 */ /* 0x000fe400078e000e */
        /* <DEDUP_REMOVED lines=8> */
.L_x_14529:
        /* <DEDUP_REMOVED lines=8> */
[----:B0-----:R-:W-:-:S09]  /*19b60*/  IMAD.MOV.U32 R3, RZ, RZ, R14 ;  /* 0x000000ffff037224 */ /* 0x001fd200078e000e */
[----:B-1----:R-:W-:Y:S05]  /*19b70*/  WARPSYNC.COLLECTIVE R15, `(.L_x_14530) ;  /* 0x000000000f087348 */ /* 0x002fea0003c00000 */
[----:B------:R0:W2:Y:S02]  /*19b80*/  SHFL.IDX P6, R14, R13, R12, R11 ;  /* 0x0000000c0d0e7389 */ /* 0x0000a400000c000b */
[----:B012---:R-:W-:Y:S01]  /*19b90*/  ENDCOLLECTIVE ;  /* 0x000000000000791b */ /* 0x007fe20003800000 */
.L_x_14530:
        /* <DEDUP_REMOVED lines=12> */
.L_x_14531:
        /* <DEDUP_REMOVED lines=10> */
.L_x_14532:
        /* <DEDUP_REMOVED lines=12> */
.L_x_14533:
        /* <DEDUP_REMOVED lines=11> */
.L_x_14534:
[----:B------:R-:W-:Y:S02]  /*19e70*/  IMAD.SHL.U32 R3, R3, 0x10, RZ ;  /* 0x0000001003037824 */ /* 0x000fe400078e00ff */
[----:B------:R-:W-:-:S03]  /*19e80*/  IMAD.MOV.U32 R2, RZ, RZ, R14 ;  /* 0x000000ffff027224 */ /* 0x000fc600078e000e */
[----:B------:R-:W-:-:S04]  /*19e90*/  LOP3.LUT R3, R3, 0x30, RZ, 0xc0, !PT ;  /* 0x0000003003037812 */ /* 0x000fc800078ec0ff */
[----:B------:R-:W-:-:S05]  /*19ea0*/  IADD3 R2, P0, R3, R2, RZ ;  /* 0x0000000203027210 */ /* 0x000fca0007f1e0ff */
[----:B------:R-:W-:-:S05]  /*19eb0*/  IMAD.X R3, RZ, RZ, R10, P0 ;  /* 0x000000ffff037224 */ /* 0x000fca00000e060a */
[----:B------:R-:W-:Y:S01]  /*19ec0*/  @!PT LDS RZ, [RZ] ;  /* 0x00000000fffff984 */ /* 0x000fe20000000800 */
[----:B------:R-:W-:Y:S01]  /*19ed0*/  @!PT LDS RZ, [RZ] ;  /* 0x00000000fffff984 */ /* 0x000fe20000000800 */
[----:B------:R-:W-:Y:S01]  /*19ee0*/  @!PT LDS RZ, [RZ] ;  /* 0x00000000fffff984 */ /* 0x000fe20000000800 */
[----:B------:R0:W-:Y:S04]  /*19ef0*/  LDGSTS.E.BYPASS.LTC128B.128 [R4+0x6a00], desc[UR48][R2.64], !P1 ;  /* 0x06a0000002047fae */ /* 0x0001e8000c901d70 */
[----:B------:R0:W5:Y:S01]  /*19f00*/  LDL.LU R4, [R1+0x20] ;  /* 0x0000200001047983 */ /* 0x0001620000300800 */
[----:B------:R-:W-:Y:S01]  /*19f10*/  IMAD.MOV.U32 R13, RZ, RZ, R17 ;  /* 0x000000ffff0d7224 */ /* 0x000fe200078e0011 */
[----:B------:R-:W-:Y:S01]  /*19f20*/  ISETP.GE.AND P5, PT, R8, 0x81, PT ;  /* 0x000000810800780c */ /* 0x000fe20003fa6270 */
[----:B------:R-:W-:Y:S01]  /*19f30*/  IMAD.MOV.U32 R12, RZ, RZ, RZ ;  /* 0x000000ffff0c7224 */ /* 0x000fe200078e00ff */
[----:B------:R-:W-:Y:S02]  /*19f40*/  LOP3.LUT R0, R0, 0xffffffef, RZ, 0xc0, !PT ;  /* 0xffffffef00007812 */ /* 0x000fe400078ec0ff */
[----:B------:R-:W-:-:S13]  /*19f50*/  ISETP.GE.AND P3, PT, R8, 0x21, PT ;  /* 0x000000210800780c */ /* 0x000fda0003f66270 */
[----:B0----5:R-:W-:Y:S05]  /*19f60*/  WARPSYNC.COLLECTIVE R15, `(.L_x_14535) ;  /* 0x000000000f087348 */ /* 0x021fea0003c00000 */
[----:B------:R1:W2:Y:S02]  /*19f70*/  SHFL.IDX P6, R14, R13, R12, R11 ;  /* 0x0000000c0d0e7389 */ /* 0x0002a400000c000b */
[----:B012--5:R-:W-:Y:S01]  /*19f80*/  ENDCOLLECTIVE ;  /* 0x000000000000791b */ /* 0x027fe20003800000 */
.L_x_14535:
[C---:B------:R-:W-:Y:S02]  /*19f90*/  ISETP.GE.AND P0, PT, R8.reuse, 0x41, PT ;  /* 0x000000410800780c */ /* 0x040fe40003f06270 */
[----:B------:R-:W-:Y:S02]  /*19fa0*/  ISETP.GE.AND P1, PT, R8, 0x61, PT ;  /* 0x000000610800780c */ /* 0x000fe40003f26270 */
[----:B------:R-:W-:Y:S01]  /*19fb0*/  @P5 LOP3.LUT R0, R0, 0x10, RZ, 0xfc, !PT ;  /* 0x0000001000005812 */ /* 0x000fe200078efcff */
[----:B------:R-:W-:Y:S02]  /*19fc0*/  IMAD.MOV.U32 R13, RZ, RZ, R18 ;  /* 0x000000ffff0d7224 */ /* 0x000fe400078e0012 */
[----:B------:R-:W-:-:S08]  /*19fd0*/  IMAD.MOV.U32 R17, RZ, RZ, R14 ;  /* 0x000000ffff117224 */ /* 0x000fd000078e000e */
[----:B------:R-:W-:Y:S05]  /*19fe0*/  WARPSYNC.COLLECTIVE R15, `(.L_x_14536) ;  /* 0x000000000f087348 */ /* 0x000fea0003c00000 */
[----:B------:R0:W1:Y:S02]  /*19ff0*/  SHFL.IDX P6, R14, R13, R12, R11 ;  /* 0x0000000c0d0e7389 */ /* 0x00006400000c000b */
[----:B01----:R-:W-:Y:S01]  /*1a000*/  ENDCOLLECTIVE ;  /* 0x000000000000791b */ /* 0x003fe20003800000 */
.L_x_14536:
[----:B------:R-:W-:Y:S01]  /*1a010*/  IMAD.MOV.U32 R2, RZ, RZ, R14 ;  /* 0x000000ffff027224 */ /* 0x000fe200078e000e */
[----:B------:R-:W-:Y:S06]  /*1a020*/  BRA `(.L_x_14537) ;  /* 0xffffffc000f87947 */ /* 0x000fec000383ffff */
.L_x_14478:
[----:B-1----:R-:W-:-:S05]  /*1a030*/  IMAD.MOV.U32 R2, RZ, RZ, 0x1 ;  /* 0x00000001ff027424 */ /* 0x002fca00078e00ff */
[----:B------:R-:W-:-:S04]  /*1a040*/  SHF.L.U32 R2, R2, 0x1f, RZ ;  /* 0x0000001f02027819 */ /* 0x000fc800000006ff */
[----:B------:R1:W2:Y:S03]  /*1a050*/  SYNCS.PHASECHK.TRANS64.TRYWAIT P2, [R27+URZ+0x12440], R2 ;  /* 0x012440021b0075a7 */ /* 0x0002a6000804017f */
[----:B--2---:R-:W-:Y:S05]  /*1a060*/  @!P2 NANOSLEEP.SYNCS 0x989680 ;  /* 0x009896800000a95d */ /* 0x004fea0003900000 */
[----:B------:R-:W2:Y:S02]  /*1a070*/  @!P2 SYNCS.PHASECHK.TRANS64 P2, [R27+URZ+0x12440], R2 ;  /* 0x012440021b00a5a7 */ /* 0x000ea4000804007f */
[----:B--2---:R-:W-:Y:S05]  /*1a080*/  @!P2 BRA `(.L_x_14478) ;  /* 0xfffffffc00e8a947 */ /* 0x004fea000383ffff */
[----:B------:R-:W-:Y:S05]  /*1a090*/  BRA `(.L_x_14538) ;  /* 0xffffffc400487947 */ /* 0x000fea000383ffff */
.L_x_14479:
[----:B------:R-:W-:Y:S01]  /*1a0a0*/  BSSY B0, `(.L_x_14539) ;  /* 0x0000008000007945 */ /* 0x000fe20003800000 */
[----:B------:R-:W-:Y:S02]  /*1a0b0*/  IMAD.MOV.U32 R13, RZ, RZ, R5 ;  /* 0x000000ffff0d7224 */ /* 0x000fe400078e0005 */
[----:B------:R-:W-:Y:S02]  /*1a0c0*/  IMAD.MOV.U32 R12, RZ, RZ, RZ ;  /* 0x000000ffff0c7224 */ /* 0x000fe400078e00ff */
[----:B------:R-:W-:Y:S02]  /*1a0d0*/  IMAD.MOV.U32 R11, RZ, RZ, 0x1c1f ;  /* 0x00001c1fff0b7424 */ /* 0x000fe400078e00ff */
[----:B------:R-:W-:-:S07]  /*1a0e0*/  IMAD.MOV.U32 R15, RZ, RZ, -0x1 ;  /* 0xffffffffff0f7424 */ /* 0x000fce00078e00ff */
[----:B-----5:R-:W-:Y:S05]  /*1a0f0*/  WARPSYNC.COLLECTIVE R15, `(.L_x_14540) ;  /* 0x000000000f087348 */ /* 0x020fea0003c00000 */
[----:B------:R0:W1:Y:S02]  /*1a100*/  SHFL.IDX P6, R14, R13, R12, R11 ;  /* 0x0000000c0d0e7389 */ /* 0x00006400000c000b */
[----:B01---5:R-:W-:Y:S01]  /*1a110*/  ENDCOLLECTIVE ;  /* 0x000000000000791b */ /* 0x023fe20003800000 */
.L_x_14540:
[----:B------:R-:W-:Y:S05]  /*1a120*/  BSYNC B0 ;  /* 0x0000000000007941 */ /* 0x000fea0003800000 */
.L_x_14539:
        /* <DEDUP_REMOVED lines=8> */
.L_x_14541:
        /* <DEDUP_REMOVED lines=8> */
.L_x_14542:
        /* <DEDUP_REMOVED lines=9> */
.L_x_14543:
        /* <DEDUP_REMOVED lines=8> */
.L_x_14544:
        /* <DEDUP_REMOVED lines=9> */
.L_x_14545:
[----:B------:R-:W-:Y:S02]  /*1a3d0*/  IMAD.MOV.U32 R13, RZ, RZ, R5 ;  /* 0x000000ffff0d7224 */ /* 0x000fe400078e0005 */
[----:B------:R-:W-:Y:S01]  /*1a3e0*/  IMAD.MOV.U32 R12, RZ, RZ, 0x3 ;  /* 0x00000003ff0c7424 */ /* 0x000fe200078e00ff */
[----:B------:R-:W-:-:S13]  /*1a3f0*/  @P0 IADD3 R3, P2, R24, R14, RZ ;  /* 0x0000000e18030210 */ /* 0x000fda0007f5e0ff */
[----:B------:R-:W-:Y:S05]  /*1a400*/  WARPSYNC.COLLECTIVE R15, `(.L_x_14546) ;  /* 0x000000000f087348 */ /* 0x000fea0003c00000 */
[----:B------:R0:W1:Y:S02]  /*1a410*/  SHFL.IDX P6, R14, R13, R12, R11 ;  /* 0x0000000c0d0e7389 */ /* 0x00006400000c000b */
[----:B01----:R-:W-:Y:S01]  /*1a420*/  ENDCOLLECTIVE ;  /* 0x000000000000791b */ /* 0x003fe20003800000 */
.L_x_14546:
[----:B------:R-:W-:-:S05]  /*1a430*/  @P0 IMAD.X R2, RZ, RZ, R2, P2 ;  /* 0x000000ffff020224 */ /* 0x000fca00010e0602 */
        /* <DEDUP_REMOVED lines=12> */
.L_x_14547:
[----:B------:R-:W-:Y:S02]  /*1a500*/  IMAD.MOV.U32 R13, RZ, RZ, R7 ;  /* 0x000000ffff0d7224 */ /* 0x000fe400078e0007 */
[----:B------:R-:W-:Y:S02]  /*1a510*/  IMAD.MOV.U32 R12, RZ, RZ, RZ ;  /* 0x000000ffff0c7224 */ /* 0x000fe400078e00ff */
[----:B------:R-:W-:-:S07]  /*1a520*/  IMAD.MOV.U32 R4, RZ, RZ, R14 ;  /* 0x000000ffff047224 */ /* 0x000fce00078e000e */
[----:B------:R-:W-:Y:S05]  /*1a530*/  WARPSYNC.COLLECTIVE R15, `(.L_x_14548) ;  /* 0x000000000f087348 */ /* 0x000fea0003c00000 */
[----:B------:R0:W1:Y:S02]  /*1a540*/  SHFL.IDX P6, R14, R13, R12, R11 ;  /* 0x0000000c0d0e7389 */ /* 0x00006400000c000b */
[----:B01----:R-:W-:Y:S01]  /*1a550*/  ENDCOLLECTIVE ;  /* 0x000000000000791b */ /* 0x003fe20003800000 */
.L_x_14548:
        /* <DEDUP_REMOVED lines=13> */
.L_x_14549:
[----:B------:R-:W-:Y:S05]  /*1a630*/  BRA `(.L_x_14550) ;  /* 0xffffffc000fc7947 */ /* 0x000fea000383ffff */
.L_x_14484:
        /* <DEDUP_REMOVED lines=8> */
.L_x_14551:
[----:B------:R-:W-:Y:S02]  /*1a6c0*/  VIADD R10, R6, 0x20 ;  /* 0x00000020060a7836 */ /* 0x000fe40000000000 */
[----:B------:R-:W-:Y:S02]  /*1a6d0*/  IMAD.MOV.U32 R13, RZ, RZ, R0 ;  /* 0x000000ffff0d7224 */ /* 0x000fe400078e0000 */
[----:B------:R-:W-:-:S07]  /*1a6e0*/  IMAD.MOV.U32 R2, RZ, RZ, R14 ;  /* 0x000000ffff027224 */ /* 0x000fce00078e000e */
[----:B------:R-:W-:Y:S05]  /*1a6f0*/  WARPSYNC.COLLECTIVE R15, `(.L_x_14552) ;  /* 0x000000000f087348 */ /* 0x000fea0003c00000 */
[----:B------:R0:W1:Y:S02]  /*1a700*/  SHFL.IDX P6, R14, R13, R12, R11 ;  /* 0x0000000c0d0e7389 */ /* 0x00006400000c000b */
[----:B01----:R-:W-:Y:S01]  /*1a710*/  ENDCOLLECTIVE ;  /* 0x000000000000791b */ /* 0x003fe20003800000 */
.L_x_14552:
        /* <DEDUP_REMOVED lines=9> */
.L_x_14553:
[----:B------:R-:W-:-:S05]  /*1a7b0*/  @!P2 IADD3 R3, P1, R24, R3, RZ ;  /* 0x000000031803a210 */ /* 0x000fca0007f3e0ff */
[----:B------:R-:W-:Y:S01]  /*1a7c0*/  @!P2 IMAD.X R2, RZ, RZ, R2, P1 ;  /* 0x000000ffff02a224 */ /* 0x000fe200008e0602 */
[----:B------:R-:W-:Y:S01]  /*1a7d0*/  ISETP.GE.AND P1, PT, R10, R7, PT ;  /* 0x000000070a00720c */ /* 0x000fe20003f26270 */
[----:B------:R-:W-:-:S03]  /*1a7e0*/  VIADD R10, R6, 0x40 ;  /* 0x00000040060a7836 */ /* 0x000fc60000000000 */
        /* <DEDUP_REMOVED lines=8> */
.L_x_14554:
[----:B------:R-:W-:Y:S01]  /*1a870*/  @!PT LDS RZ, [RZ] ;  /* 0x00000000fffff984 */ /* 0x000fe20000000800 */
[----:B------:R-:W-:Y:S01]  /*1a880*/  @!PT LDS RZ, [RZ] ;  /* 0x00000000fffff984 */ /* 0x000fe20000000800 */
[----:B------:R-:W-:Y:S01]  /*1a890*/  @!PT LDS RZ, [RZ] ;  /* 0x00000000fffff984 */ /* 0x000fe20000000800 */
[----:B------:R0:W-:Y:S01]  /*1a8a0*/  @!P2 LDGSTS.E.BYPASS.LTC128B.128 [R18+0xa200], desc[UR48][R2.64], !P0 ;  /* 0x0a2000000212afae */ /* 0x0001e2000c101d70 */
[----:B------:R-:W-:Y:S02]  /*1a8b0*/  IMAD.MOV.U32 R13, RZ, RZ, R4 ;  /* 0x000000ffff0d7224 */ /* 0x000fe400078e0004 */
[----:B------:R-:W-:Y:S02]  /*1a8c0*/  IMAD.MOV.U32 R12, RZ, RZ, 0x2 ;  /* 0x00000002ff0c7424 */ /* 0x000fe400078e00ff */
[----:B------:R-:W-:-:S05]  /*1a8d0*/  IMAD.MOV.U32 R11, RZ, RZ, R14 ;  /* 0x000000ffff0b7224 */ /* 0x000fca00078e000e */
[----:B0-----:R-:W-:Y:S01]  /*1a8e0*/  @!P1 IADD3 R2, P2, R24, R11, RZ ;  /* 0x0000000b18029210 */ /* 0x001fe20007f5e0ff */
[----:B------:R-:W-:-:S04]  /*1a8f0*/  IMAD.MOV.U32 R11, RZ, RZ, 0x1c1f ;  /* 0x00001c1fff0b7424 */ /* 0x000fc800078e00ff */
[----:B------:R-:W-:-:S08]  /*1a900*/  @!P1 IMAD.X R9, RZ, RZ, R9, P2 ;  /* 0x000000ffff099224 */ /* 0x000fd000010e0609 */
[----:B------:R-:W-:Y:S05]  /*1a910*/  WARPSYNC.COLLECTIVE R15, `(.L_x_14555) ;  /* 0x000000000f087348 */ /* 0x000fea0003c00000 */
[----:B------:R0:W1:Y:S02]  /*1a920*/  SHFL.IDX P6, R14, R13, R12, R11 ;  /* 0x0000000c0d0e7389 */ /* 0x00006400000c000b */
[----:B01----:R-:W-:Y:S01]  /*1a930*/  ENDCOLLECTIVE ;  /* 0x000000000000791b */ /* 0x003fe20003800000 */
.L_x_14555:
[----:B------:R-:W-:Y:S01]  /*1a940*/  ISETP.GE.AND P2, PT, R10, R7, PT ;  /* 0x000000070a00720c */ /* 0x000fe20003f46270 */
        /* <DEDUP_REMOVED lines=10> */
.L_x_14556:
[----:B------:R-:W-:Y:S02]  /*1a9f0*/  IMAD.MOV.U32 R13, RZ, RZ, R4 ;  /* 0x000000ffff0d7224 */ /* 0x000fe400078e0004 */
[----:B------:R-:W-:-:S05]  /*1aa00*/  IMAD.MOV.U32 R12, RZ, RZ, R14 ;  /* 0x000000ffff0c7224 */ /* 0x000fca00078e000e */
[----:B------:R-:W-:Y:S01]  /*1aa10*/  @!P2 IADD3 R2, P1, R24, R12, RZ ;  /* 0x0000000c1802a210 */ /* 0x000fe20007f3e0ff */
[----:B------:R-:W-:-:S04]  /*1aa20*/  IMAD.MOV.U32 R12, RZ, RZ, 0x3 ;  /* 0x00000003ff0c7424 */ /* 0x000fc800078e00ff */
[----:B------:R-:W-:-:S08]  /*1aa30*/  @!P2 IMAD.X R3, RZ, RZ, R10, P1 ;  /* 0x000000ffff03a224 */ /* 0x000fd000008e060a */
[----:B------:R-:W-:Y:S05]  /*1aa40*/  WARPSYNC.COLLECTIVE R15, `(.L_x_14557) ;  /* 0x000000000f087348 */ /* 0x000fea0003c00000 */
[----:B------:R0:W1:Y:S02]  /*1aa50*/  SHFL.IDX P6, R14, R13, R12, R11 ;  /* 0x0000000c0d0e7389 */ /* 0x00006400000c000b */
[----:B01----:R-:W-:Y:S01]  /*1aa60*/  ENDCOLLECTIVE ;  /* 0x000000000000791b */ /* 0x003fe20003800000 */
.L_x_14557:
[----:B------:R-:W-:Y:S01]  /*1aa70*/  @!PT LDS RZ, [RZ] ;  /* 0x00000000fffff984 */ /* 0x000fe20000000800 */
[----:B------:R-:W-:Y:S01]  /*1aa80*/  @!PT LDS RZ, [RZ] ;  /* 0x00000000fffff984 */ /* 0x000fe20000000800 */
[----:B------:R-:W-:Y:S01]  /*1aa90*/  @!PT LDS RZ, [RZ] ;  /* 0x00000000fffff984 */ /* 0x000fe20000000800 */
[----:B------:R0:W-:Y:S01]  /*1aaa0*/  @!P2 LDGSTS.E.BYPASS.LTC128B.128 [R18+0xb200], desc[UR48][R2.64], !P0 ;  /* 0x0b2000000212afae */ /* 0x0001e2000c101d70 */
[----:B------:R-:W-:Y:S02]  /*1aab0*/  IMAD.MOV.U32 R13, RZ, RZ, R0 ;  /* 0x000000ffff0d7224 */ /* 0x000fe400078e0000 */
[----:B0-----:R-:W-:-:S05]  /*1aac0*/  VIADD R2, R6, 0x60 ;  /* 0x0000006006027836 */ /* 0x001fca0000000000 */
[----:B------:R-:W-:Y:S01]  /*1aad0*/  ISETP.GE.AND P1, PT, R2, R7, PT ;  /* 0x000000070200720c */ /* 0x000fe20003f26270 */
[----:B------:R-:W-:-:S12]  /*1aae0*/  IMAD.MOV.U32 R4, RZ, RZ, R14 ;  /* 0x000000ffff047224 */ /* 0x000fd800078e000e */
[----:B------:R-:W-:Y:S05]  /*1aaf0*/  WARPSYNC.COLLECTIVE R15, `(.L_x_14558) ;  /* 0x000000000f087348 */ /* 0x000fea0003c00000 */
[----:B------:R0:W1:Y:S02]  /*1ab00*/  SHFL.IDX P6, R14, R13, R12, R11 ;  /* 0x0000000c0d0e7389 */ /* 0x00006400000c000b */
[----:B01----:R-:W-:Y:S01]  /*1ab10*/  ENDCOLLECTIVE ;  /* 0x000000000000791b */ /* 0x003fe20003800000 */
.L_x_14558:
[----:B------:R-:W-:Y:S02]  /*1ab20*/  IMAD.MOV.U32 R13, RZ, RZ, R8 ;  /* 0x000000ffff0d7224 */ /* 0x000fe400078e0008 */
[----:B------:R-:W-:Y:S02]  /*1ab30*/  IMAD.MOV.U32 R12, RZ, RZ, RZ ;  /* 0x000000ffff0c7224 */ /* 0x000fe400078e00ff */
[----:B------:R-:W-:-:S07]  /*1ab40*/  IMAD.MOV.U32 R0, RZ, RZ, R14 ;  /* 0x000000ffff007224 */ /* 0x000fce00078e000e */
[----:B------:R-:W-:Y:S05]  /*1ab50*/  WARPSYNC.COLLECTIVE R15, `(.L_x_14559) ;  /* 0x000000000f087348 */ /* 0x000fea0003c00000 */
[----:B------:R0:W1:Y:S02]  /*1ab60*/  SHFL.IDX P6, R14, R13, R12, R11 ;  /* 0x0000000c0d0e7389 */ /* 0x00006400000c000b */
[----:B01----:R-:W-:Y:S01]  /*1ab70*/  ENDCOLLECTIVE ;  /* 0x000000000000791b */ /* 0x003fe20003800000 */
.L_x_14559:
[----:B------:R-:W-:Y:S01]  /*1ab80*/  @!P1 IADD3 R9, P2, R24, R0, RZ ;  /* 0x0000000018099210 */ /* 0x000fe20007f5e0ff */
[----:B------:R-:W-:-:S04]  /*1ab90*/  VIADD R0, R6, 0x80 ;  /* 0x0000008006007836 */ /* 0x000fc80000000000 */
[----:B------:R-:W-:Y:S02]  /*1aba0*/  @!P1 IMAD.X R3, RZ, RZ, R4, P2 ;  /* 0x000000ffff039224 */ /* 0x000fe400010e0604 */
[----:B------:R-:W-:Y:S02]  /*1abb0*/  @!P1 IMAD.MOV.U32 R2, RZ, RZ, R9 ;  /* 0x000000ffff029224 */ /* 0x000fe400078e0009 */
[----:B------:R-:W-:-:S03]  /*1abc0*/  IMAD.MOV.U32 R13, RZ, RZ, R5 ;  /* 0x000000ffff0d7224 */ /* 0x000fc600078e0005 */
[----:B------:R-:W-:Y:S01]  /*1abd0*/  @!PT LDS RZ, [RZ] ;  /* 0x00000000fffff984 */ /* 0x000fe20000000800 */
[----:B------:R-:W-:Y:S01]  /*1abe0*/  @!PT LDS RZ, [RZ] ;  /* 0x00000000fffff984 */ /* 0x000fe20000000800 */
[----:B------:R-:W-:Y:S01]  /*1abf0*/  @!PT LDS RZ, [RZ] ;  /* 0x00000000fffff984 */ /* 0x000fe20000000800 */
[----:B------:R0:W-:Y:S01]  /*1ac00*/  @!P1 LDGSTS.E.BYPASS.LTC128B.128 [R18+0xba00], desc[UR48][R2.64], !P0 ;  /* 0x0ba0000002129fae */ /* 0x0001e2000c101d70 */
[----:B------:R-:W-:Y:S01]  /*1ac10*/  ISETP.GE.AND P1, PT, R0, R7, PT ;  /* 0x000000070000720c */ /* 0x000fe20003f26270 */
[----:B0-----:R-:W-:-:S12]  /*1ac20*/  IMAD.MOV.U32 R2, RZ, RZ, R14 ;  /* 0x000000ffff027224 */ /* 0x001fd800078e000e */
[----:B------:R-:W-:Y:S05]  /*1ac30*/  WARPSYNC.COLLECTIVE R15, `(.L_x_14560) ;  /* 0x000000000f087348 */ /* 0x000fea0003c00000 */
[----:B------:R0:W1:Y:S02]  /*1ac40*/  SHFL.IDX P6, R14, R13, R12, R11 ;  /* 0x0000000c0d0e7389 */ /* 0x00006400000c000b */
[----:B01----:R-:W-:Y:S01]  /*1ac50*/  ENDCOLLECTIVE ;  /* 0x000000000000791b */ /* 0x003fe20003800000 */
.L_x_14560:
[----:B------:R-:W-:Y:S02]  /*1ac60*/  IMAD.MOV.U32 R13, RZ, RZ, R8 ;  /* 0x000000ffff0d7224 */ /* 0x000fe400078e0008 */
[----:B------:R-:W-:Y:S01]  /*1ac70*/  IMAD.MOV.U32 R12, RZ, RZ, 0x1 ;  /* 0x00000001ff0c7424 */ /* 0x000fe200078e00ff */
[----:B------:R-:W-:-:S13]  /*1ac80*/  @!P1 IADD3 R0, P3, R24, R14, RZ ;  /* 0x0000000e18009210 */ /* 0x000fda0007f7e0ff */
[----:B------:R-:W-:Y:S05]  /*1ac90*/  WARPSYNC.COLLECTIVE R15, `(.L_x_14561) ;  /* 0x000000000f087348 */ /* 0x000fea0003c00000 */
[----:B------:R0:W1:Y:S02]  /*1aca0*/  SHFL.IDX P6, R14, R13, R12, R11 ;  /* 0x0000000c0d0e7389 */ /* 0x00006400000c000b */
[----:B01----:R-:W-:Y:S01]  /*1acb0*/  ENDCOLLECTIVE ;  /* 0x000000000000791b */ /* 0x003fe20003800000 */
.L_x_14561:
[----:B------:R-:W-:Y:S02]  /*1acc0*/  @!P1 IMAD.X R17, RZ, RZ, R2, P3 ;  /* 0x000000ffff119224 */ /* 0x000fe400018e0602 */
[----:B------:R-:W-:Y:S02]  /*1acd0*/  @!P1 IMAD.MOV.U32 R2, RZ, RZ, R0 ;  /* 0x000000ffff029224 */ /* 0x000fe400078e0000 */
        /* <DEDUP_REMOVED lines=10> */
.L_x_14562:
[----:B------:R-:W-:Y:S05]  /*1ad80*/  BRA `(.L_x_14563) ;  /* 0xffffffc400947947 */ /* 0x000fea000383ffff */
.L_x_14485:
[----:B0-----:R0:W1:Y:S02]  /*1ad90*/  SYNCS.PHASECHK.TRANS64.TRYWAIT P0, [R27+URZ+0x12420], R0 ;  /* 0x012420001b0075a7 */ /* 0x001064000800017f */
[----:B-1----:R-:W-:Y:S05]  /*1ada0*/  @!P0 NANOSLEEP.SYNCS 0x989680 ;  /* 0x009896800000895d */ /* 0x002fea0003900000 */
[----:B------:R-:W1:Y:S02]  /*1adb0*/  @!P0 SYNCS.PHASECHK.TRANS64 P0, [R27+URZ+0x12420], R0 ;  /* 0x012420001b0085a7 */ /* 0x000e64000800007f */
[----:B-1----:R-:W-:Y:S05]  /*1adc0*/  @!P0 BRA `(.L_x_14485) ;  /* 0xfffffffc00f08947 */ /* 0x002fea000383ffff */
[----:B------:R-:W-:Y:S05]  /*1add0*/  BRA `(.L_x_14564) ;  /* 0xffffffc400c47947 */ /* 0x000fea000383ffff */
.L_x_14488:
[----:B0-----:R0:W1:Y:S02]  /*1ade0*/  SYNCS.PHASECHK.TRANS64.TRYWAIT P1, [R5+URZ+0x12480], R29 ;  /* 0x0124801d050075a7 */ /* 0x001064000802017f */
[----:B-1----:R-:W-:Y:S05]  /*1adf0*/  @!P1 NANOSLEEP.SYNCS 0x989680 ;  /* 0x009896800000995d */ /* 0x002fea0003900000 */
[----:B------:R-:W1:Y:S02]  /*1ae00*/  @!P1 SYNCS.PHASECHK.TRANS64 P1, [R5+URZ+0x12480], R29 ;  /* 0x0124801d050095a7 */ /* 0x000e64000802007f */
[----:B-1----:R-:W-:Y:S05]  /*1ae10*/  @!P1 BRA `(.L_x_14488) ;  /* 0xfffffffc00f09947 */ /* 0x002fea000383ffff */
[----:B------:R-:W-:Y:S05]  /*1ae20*/  BRA `(.L_x_14565) ;  /* 0xffffffc800e07947 */ /* 0x000fea000383ffff */
.L_x_14489:
        /* <DEDUP_REMOVED lines=8> */
.L_x_14567:
[----:B------:R-:W-:Y:S05]  /*1aeb0*/  BSYNC B0 ;  /* 0x0000000000007941 */ /* 0x000fea0003800000 */
.L_x_14566:
        /* <DEDUP_REMOVED lines=9> */
.L_x_14568:
        /* <DEDUP_REMOVED lines=12> */
.L_x_14569:
[----:B------:R-:W-:Y:S02]  /*1b010*/  IMAD.MOV.U32 R13, RZ, RZ, R7 ;  /* 0x000000ffff0d7224 */ /* 0x000fe400078e0007 */
[----:B------:R-:W-:-:S05]  /*1b020*/  IMAD R6, R4, 0x2800, R6 ;  /* 0x0000280004067824 */ /* 0x000fca00078e0206 */
        /* <DEDUP_REMOVED lines=8> */
.L_x_14570:
        /* <DEDUP_REMOVED lines=12> */
.L_x_14571:
        /* <DEDUP_REMOVED lines=9> */
.L_x_14572:
        /* <DEDUP_REMOVED lines=12> */
.L_x_14573:
        /* <DEDUP_REMOVED lines=10> */
.L_x_14574:
[----:B------:R-:W-:Y:S02]  /*1b360*/  IMAD.MOV.U32 R13, RZ, RZ, R18 ;  /* 0x000000ffff0d7224 */ /* 0x000fe400078e0012 */
[----:B------:R-:W-:Y:S02]  /*1b370*/  IMAD.MOV.U32 R12, RZ, RZ, RZ ;  /* 0x000000ffff0c7224 */ /* 0x000fe400078e00ff */
[----:B------:R-:W-:Y:S02]  /*1b380*/  IMAD.SHL.U32 R3, R3, 0x10, RZ ;  /* 0x0000001003037824 */ /* 0x000fe400078e00ff */
[----:B------:R-:W-:-:S07]  /*1b390*/  IMAD.MOV.U32 R2, RZ, RZ, R14 ;  /* 0x000000ffff027224 */ /* 0x000fce00078e000e */
[----:B------:R-:W-:Y:S05]  /*1b3a0*/  WARPSYNC.COLLECTIVE R15, `(.L_x_14575) ;  /* 0x000000000f087348 */ /* 0x000fea0003c00000 */
[----:B------:R0:W1:Y:S02]  /*1b3b0*/  SHFL.IDX P6, R14, R13, R12, R11 ;  /* 0x0000000c0d0e7389 */ /* 0x00006400000c000b */
[----:B01----:R-:W-:Y:S01]  /*1b3c0*/  ENDCOLLECTIVE ;  /* 0x000000000000791b */ /* 0x003fe20003800000 */
.L_x_14575:
        /* <DEDUP_REMOVED lines=12> */
.L_x_14576:
[----:B------:R-:W-:Y:S01]  /*1b490*/  IMAD.MOV.U32 R2, RZ, RZ, R14 ;  /* 0x000000ffff027224 */ /* 0x000fe200078e000e */
[----:B------:R-:W-:Y:S06]  /*1b4a0*/  BRA `(.L_x_14577) ;  /* 0xffffffc8006c7947 */ /* 0x000fec000383ffff */
.L_x_14492:
[----:B---3--:R3:W4:Y:S02]  /*1b4b0*/  SYNCS.PHASECHK.TRANS64.TRYWAIT P1, [R5+URZ+0x12440], R29 ;  /* 0x0124401d050075a7 */ /* 0x008724000802017f */
[----:B----4-:R-:W-:Y:S05]  /*1b4c0*/  @!P1 NANOSLEEP.SYNCS 0x989680 ;  /* 0x009896800000995d */ /* 0x010fea0003900000 */
[----:B------:R-:W4:Y:S02]  /*1b4d0*/  @!P1 SYNCS.PHASECHK.TRANS64 P1, [R5+URZ+0x12440], R29 ;  /* 0x0124401d050095a7 */ /* 0x000f24000802007f */
[----:B----4-:R-:W-:Y:S05]  /*1b4e0*/  @!P1 BRA `(.L_x_14492) ;  /* 0xfffffffc00f09947 */ /* 0x010fea000383ffff */
[----:B------:R-:W-:Y:S05]  /*1b4f0*/  BRA `(.L_x_14578) ;  /* 0xffffffc800b87947 */ /* 0x000fea000383ffff */
.L_x_14493:
        /* <DEDUP_REMOVED lines=8> */
.L_x_14580:
[----:B------:R-:W-:Y:S05]  /*1b580*/  BSYNC B0 ;  /* 0x0000000000007941 */ /* 0x000fea0003800000 */
.L_x_14579:
[----:B------:R0:W5:Y:S01]  /*1b590*/  LDL R16, [R1+0x14] ;  /* 0x0000140001107983 */ /* 0x0001620000100800 */
        /* <DEDUP_REMOVED lines=8> */
.L_x_14581:
[----:B------:R-:W-:Y:S02]  /*1b620*/  IMAD.MOV.U32 R13, RZ, RZ, R10 ;  /* 0x000000ffff0d7224 */ /* 0x000fe400078e000a */
[----:B------:R-:W-:Y:S01]  /*1b630*/  IMAD.MOV.U32 R12, RZ, RZ, 0x1 ;  /* 0x00000001ff0c7424 */ /* 0x000fe200078e00ff */
[----:B------:R-:W-:-:S13]  /*1b640*/  IADD3 R2, P1, R17, R14, RZ ;  /* 0x0000000e11027210 */ /* 0x000fda0007f3e0ff */
[----:B------:R-:W-:Y:S05]  /*1b650*/  WARPSYNC.COLLECTIVE R15, `(.L_x_14582) ;  /* 0x000000000f087348 */ /* 0x000fea0003c00000 */
[----:B------:R0:W1:Y:S02]  /*1b660*/  SHFL.IDX P6, R14, R13, R12, R11 ;  /* 0x0000000c0d0e7389 */ /* 0x00006400000c000b */
[----:B01----:R-:W-:Y:S01]  /*1b670*/  ENDCOLLECTIVE ;  /* 0x000000000000791b */ /* 0x003fe20003800000 */
.L_x_14582:
[----:B------:R-:W-:Y:S02]  /*1b680*/  IMAD.X R3, RZ, RZ, R3, P1 ;  /* 0x000000ffff037224 */ /* 0x000fe400008e0603 */
[----:B------:R-:W-:Y:S02]  /*1b690*/  IMAD.MOV.U32 R13, RZ, RZ, R9 ;  /* 0x000000ffff0d7224 */ /* 0x000fe400078e0009 */
[----:B------:R-:W-:-:S04]  /*1b6a0*/  IMAD R7, R4, 0x2800, R16 ;  /* 0x0000280004077824 */ /* 0x000fc800078e0210 */
[----:B------:R-:W-:-:S05]  /*1b6b0*/  VIADD R7, R7, UR46 ;  /* 0x0000002e07077c36 */ /* 0x000fca0008000000 */
        /* <DEDUP_REMOVED lines=8> */
.L_x_14583:
[----:B------:R-:W-:Y:S02]  /*1b740*/  IMAD.MOV.U32 R13, RZ, RZ, R10 ;  /* 0x000000ffff0d7224 */ /* 0x000fe400078e000a */
[----:B------:R-:W-:Y:S02]  /*1b750*/  IMAD.MOV.U32 R12, RZ, RZ, 0x2 ;  /* 0x00000002ff0c7424 */ /* 0x000fe400078e00ff */
[----:B------:R-:W-:-:S07]  /*1b760*/  IMAD.MOV.U32 R2, RZ, RZ, R14 ;  /* 0x000000ffff027224 */ /* 0x000fce00078e000e */
[----:B------:R-:W-:Y:S05]  /*1b770*/  WARPSYNC.COLLECTIVE R15, `(.L_x_14584) ;  /* 0x000000000f087348 */ /* 0x000fea0003c00000 */
[----:B------:R0:W1:Y:S02]  /*1b780*/  SHFL.IDX P6, R14, R13, R12, R11 ;  /* 0x0000000c0d0e7389 */ /* 0x00006400000c000b */
[----:B01----:R-:W-:Y:S01]  /*1b790*/  ENDCOLLECTIVE ;  /* 0x000000000000791b */ /* 0x003fe20003800000 */
.L_x_14584:
        /* <DEDUP_REMOVED lines=11> */
.L_x_14585:
[----:B------:R-:W-:Y:S02]  /*1b850*/  IMAD.MOV.U32 R13, RZ, RZ, R10 ;  /* 0x000000ffff0d7224 */ /* 0x000fe400078e000a */
[----:B------:R-:W-:Y:S02]  /*1b860*/  IMAD.MOV.U32 R12, RZ, RZ, 0x3 ;  /* 0x00000003ff0c7424 */ /* 0x000fe400078e00ff */
[----:B------:R-:W-:-:S07]  /*1b870*/  IMAD.MOV.U32 R2, RZ, RZ, R14 ;  /* 0x000000ffff027224 */ /* 0x000fce00078e000e */
[----:B------:R-:W-:Y:S05]  /*1b880*/  WARPSYNC.COLLECTIVE R15, `(.L_x_14586) ;  /* 0x000000000f087348 */ /* 0x000fea0003c00000 */
[----:B------:R0:W1:Y:S02]  /*1b890*/  SHFL.IDX P6, R14, R13, R12, R11 ;  /* 0x0000000c0d0e7389 */ /* 0x00006400000c000b */
[----:B01----:R-:W-:Y:S01]  /*1b8a0*/  ENDCOLLECTIVE ;  /* 0x000000000000791b */ /* 0x003fe20003800000 */
.L_x_14586:
        /* <DEDUP_REMOVED lines=11> */
.L_x_14587:
[----:B------:R-:W-:Y:S02]  /*1b960*/  IMAD.MOV.U32 R13, RZ, RZ, R8 ;  /* 0x000000ffff0d7224 */ /* 0x000fe400078e0008 */
[----:B------:R-:W-:Y:S02]  /*1b970*/  IMAD.MOV.U32 R12, RZ, RZ, RZ ;  /* 0x000000ffff0c7224 */ /* 0x000fe400078e00ff */
[----:B------:R-:W-:-:S07]  /*1b980*/  IMAD.MOV.U32 R9, RZ, RZ, R14 ;  /* 0x000000ffff097224 */ /* 0x000fce00078e000e */
[----:B------:R-:W-:Y:S05]  /*1b990*/  WARPSYNC.COLLECTIVE R15, `(.L_x_14588) ;  /* 0x000000000f087348 */ /* 0x000fea0003c00000 */
[----:B------:R0:W1:Y:S02]  /*1b9a0*/  SHFL.IDX P6, R14, R13, R12, R11 ;  /* 0x0000000c0d0e7389 */ /* 0x00006400000c000b */
[----:B01----:R-:W-:Y:S01]  /*1b9b0*/  ENDCOLLECTIVE ;  /* 0x000000000000791b */ /* 0x003fe20003800000 */
.L_x_14588:
        /* <DEDUP_REMOVED lines=11> */
.L_x_14589:
[----:B------:R-:W-:Y:S05]  /*1ba70*/  BRA `(.L_x_14590) ;  /* 0xffffffc8005c7947 */ /* 0x000fea000383ffff */
.L_x_14496:
[----:B0-----:R0:W1:Y:S02]  /*1ba80*/  SYNCS.PHASECHK.TRANS64.TRYWAIT P2, [R3+URZ+0x12470], R2 ;  /* 0x01247002030075a7 */ /* 0x001064000804017f */
[----:B-1----:R-:W-:Y:S05]  /*1ba90*/  @!P2 NANOSLEEP.SYNCS 0x989680 ;  /* 0x009896800000a95d */ /* 0x002fea0003900000 */
[----:B------:R-:W1:Y:S02]  /*1baa0*/  @!P2 SYNCS.PHASECHK.TRANS64 P2, [R3+URZ+0x12470], R2 ;  /* 0x012470020300a5a7 */ /* 0x000e64000804007f */
[----:B-1----:R-:W-:Y:S05]  /*1bab0*/  @!P2 BRA `(.L_x_14496) ;  /* 0xfffffffc00f0a947 */ /* 0x002fea000383ffff */
[----:B------:R-:W-:Y:S05]  /*1bac0*/  BRA `(.L_x_14591) ;  /* 0xffffffc800b47947 */ /* 0x000fea000383ffff */
.L_x_14498:
[----:B0-----:R0:W1:Y:S02]  /*1bad0*/  SYNCS.PHASECHK.TRANS64.TRYWAIT P2, [R3+URZ+0x12460], R6 ;  /* 0x01246006030075a7 */ /* 0x001064000804017f */
[----:B-1----:R-:W-:Y:S05]  /*1bae0*/  @!P2 NANOSLEEP.SYNCS 0x989680 ;  /* 0x009896800000a95d */ /* 0x002fea0003900000 */
[----:B------:R-:W1:Y:S02]  /*1baf0*/  @!P2 SYNCS.PHASECHK.TRANS64 P2, [R3+URZ+0x12460], R6 ;  /* 0x012460060300a5a7 */ /* 0x000e64000804007f */
[----:B-1----:R-:W-:Y:S05]  /*1bb00*/  @!P2 BRA `(.L_x_14498) ;  /* 0xfffffffc00f0a947 */ /* 0x002fea000383ffff */
[----:B------:R-:W-:Y:S05]  /*1bb10*/  BRA `(.L_x_14592) ;  /* 0xffffffc800c47947 */ /* 0x000fea000383ffff */
.L_x_14505:
[----:B0-----:R0:W1:Y:S02]  /*1bb20*/  SYNCS.PHASECHK.TRANS64.TRYWAIT P0, [R2+URZ+0x12470], R3 ;  /* 0x01247003020075a7 */ /* 0x001064000800017f */
[----:B-1----:R-:W-:Y:S05]  /*1bb30*/  @!P0 NANOSLEEP.SYNCS 0x989680 ;  /* 0x009896800000895d */ /* 0x002fea0003900000 */
[----:B------:R-:W1:Y:S02]  /*1bb40*/  @!P0 SYNCS.PHASECHK.TRANS64 P0, [R2+URZ+0x12470], R3 ;  /* 0x01247003020085a7 */ /* 0x000e64000800007f */
[----:B-1----:R-:W-:Y:S05]  /*1bb50*/  @!P0 BRA `(.L_x_14505) ;  /* 0xfffffffc00f08947 */ /* 0x002fea000383ffff */
[----:B------:R-:W-:Y:S05]  /*1bb60*/  BRA `(.L_x_14593) ;  /* 0xffffffd000147947 */ /* 0x000fea000383ffff */
.L_x_14507:
[----:B0-----:R0:W1:Y:S02]  /*1bb70*/  SYNCS.PHASECHK.TRANS64.TRYWAIT P0, [R2+URZ+0x12460], R5 ;  /* 0x01246005020075a7 */ /* 0x001064000800017f */
[----:B-1----:R-:W-:Y:S05]  /*1bb80*/  @!P0 NANOSLEEP.SYNCS 0x989680 ;  /* 0x009896800000895d */ /* 0x002fea0003900000 */
[----:B------:R-:W1:Y:S02]  /*1bb90*/  @!P0 SYNCS.PHASECHK.TRANS64 P0, [R2+URZ+0x12460], R5 ;  /* 0x01246005020085a7 */ /* 0x000e64000800007f */
[----:B-1----:R-:W-:Y:S05]  /*1bba0*/  @!P0 BRA `(.L_x_14507) ;  /* 0xfffffffc00f08947 */ /* 0x002fea000383ffff */
[----:B------:R-:W-:Y:S05]  /*1bbb0*/  BRA `(.L_x_14594) ;  /* 0xffffffd000307947 */ /* 0x000fea000383ffff */
.L_x_14510:
[----:B0-----:R0:W1:Y:S02]  /*1bbc0*/  SYNCS.PHASECHK.TRANS64.TRYWAIT P0, [R6+URZ+0x12420], R3 ;  /* 0x01242003060075a7 */ /* 0x001064000800017f */
[----:B-1----:R-:W-:Y:S05]  /*1bbd0*/  @!P0 NANOSLEEP.SYNCS 0x989680 ;  /* 0x009896800000895d */ /* 0x002fea0003900000 */
[----:B------:R-:W1:Y:S02]  /*1bbe0*/  @!P0 SYNCS.PHASECHK.TRANS64 P0, [R6+URZ+0x12420], R3 ;  /* 0x01242003060085a7 */ /* 0x000e64000800007f */
[----:B-1----:R-:W-:Y:S05]  /*1bbf0*/  @!P0 BRA `(.L_x_14510) ;  /* 0xfffffffc00f08947 */ /* 0x002fea000383ffff */
[----:B------:R-:W-:Y:S05]  /*1bc00*/  BRA `(.L_x_14595) ;  /* 0xffffffd400607947 */ /* 0x000fea000383ffff */
.L_x_14512:
[----:B0-----:R0:W1:Y:S02]  /*1bc10*/  SYNCS.PHASECHK.TRANS64.TRYWAIT P1, [R5+URZ+0x12440], R4 ;  /* 0x01244004050075a7 */ /* 0x001064000802017f */
[----:B-1----:R-:W-:Y:S05]  /*1bc20*/  @!P1 NANOSLEEP.SYNCS 0x989680 ;  /* 0x009896800000995d */ /* 0x002fea0003900000 */
[----:B------:R-:W1:Y:S02]  /*1bc30*/  @!P1 SYNCS.PHASECHK.TRANS64 P1, [R5+URZ+0x12440], R4 ;  /* 0x01244004050095a7 */ /* 0x000e64000802007f */
[----:B-1----:R-:W-:Y:S05]  /*1bc40*/  @!P1 BRA `(.L_x_14512) ;  /* 0xfffffffc00f09947 */ /* 0x002fea000383ffff */
[----:B------:R-:W-:Y:S05]  /*1bc50*/  BRA `(.L_x_14596) ;  /* 0xffffffd4009c7947 */ /* 0x000fea000383ffff */
.L_x_14514:
[----:B-1----:R1:W2:Y:S02]  /*1bc60*/  SYNCS.PHASECHK.TRANS64.TRYWAIT P1, [R3+URZ+0x12440], R0 ;  /* 0x01244000030075a7 */ /* 0x0022a4000802017f */
[----:B--2---:R-:W-:Y:S05]  /*1bc70*/  @!P1 NANOSLEEP.SYNCS 0x989680 ;  /* 0x009896800000995d */ /* 0x004fea0003900000 */
[----:B------:R-:W2:Y:S02]  /*1bc80*/  @!P1 SYNCS.PHASECHK.TRANS64 P1, [R3+URZ+0x12440], R0 ;  /* 0x01244000030095a7 */ /* 0x000ea4000802007f */
[----:B--2---:R-:W-:Y:S05]  /*1bc90*/  @!P1 BRA `(.L_x_14514) ;  /* 0xfffffffc00f09947 */ /* 0x004fea000383ffff */
[----:B------:R-:W-:Y:S05]  /*1bca0*/  BRA `(.L_x_14597) ;  /* 0xffffffd400a87947 */ /* 0x000fea000383ffff */
.L_x_14516:
[----:B--2---:R2:W3:Y:S02]  /*1bcb0*/  SYNCS.PHASECHK.TRANS64.TRYWAIT P1, [R5+URZ+0x12460], R4 ;  /* 0x01246004050075a7 */ /* 0x0044e4000802017f */
[----:B---3--:R-:W-:Y:S05]  /*1bcc0*/  @!P1 NANOSLEEP.SYNCS 0x989680 ;  /* 0x009896800000995d */ /* 0x008fea0003900000 */
[----:B------:R-:W3:Y:S02]  /*1bcd0*/  @!P1 SYNCS.PHASECHK.TRANS64 P1, [R5+URZ+0x12460], R4 ;  /* 0x01246004050095a7 */ /* 0x000ee4000802007f */
[----:B---3--:R-:W-:Y:S05]  /*1bce0*/  @!P1 BRA `(.L_x_14516) ;  /* 0xfffffffc00f09947 */ /* 0x008fea000383ffff */
[----:B------:R-:W-:Y:S05]  /*1bcf0*/  BRA `(.L_x_14598) ;  /* 0xffffffd400a47947 */ /* 0x000fea000383ffff */
.L_x_14518:
[----:B---3--:R3:W4:Y:S02]  /*1bd00*/  SYNCS.PHASECHK.TRANS64.TRYWAIT P1, [R3+URZ+0x12460], R0 ;  /* 0x01246000030075a7 */ /* 0x008724000802017f */
[----:B----4-:R-:W-:Y:S05]  /*1bd10*/  @!P1 NANOSLEEP.SYNCS 0x989680 ;  /* 0x009896800000995d */ /* 0x010fea0003900000 */
[----:B------:R-:W4:Y:S02]  /*1bd20*/  @!P1 SYNCS.PHASECHK.TRANS64 P1, [R3+URZ+0x12460], R0 ;  /* 0x01246000030095a7 */ /* 0x000f24000802007f */
[----:B----4-:R-:W-:Y:S05]  /*1bd30*/  @!P1 BRA `(.L_x_14518) ;  /* 0xfffffffc00f09947 */ /* 0x010fea000383ffff */
[----:B------:R-:W-:Y:S05]  /*1bd40*/  BRA `(.L_x_14599) ;  /* 0xffffffd400a07947 */ /* 0x000fea000383ffff */
.L_x_14520:
[----:B----4-:R4:W0:Y:S02]  /*1bd50*/  SYNCS.PHASECHK.TRANS64.TRYWAIT P1, [R5+URZ+0x12480], R4 ;  /* 0x01248004050075a7 */ /* 0x010824000802017f */
[----:B0-----:R-:W-:Y:S05]  /*1bd60*/  @!P1 NANOSLEEP.SYNCS 0x989680 ;  /* 0x009896800000995d */ /* 0x001fea0003900000 */
[----:B------:R-:W0:Y:S02]  /*1bd70*/  @!P1 SYNCS.PHASECHK.TRANS64 P1, [R5+URZ+0x12480], R4 ;  /* 0x01248004050095a7 */ /* 0x000e24000802007f */
[----:B0-----:R-:W-:Y:S05]  /*1bd80*/  @!P1 BRA `(.L_x_14520) ;  /* 0xfffffffc00f09947 */ /* 0x001fea000383ffff */
[----:B------:R-:W-:Y:S05]  /*1bd90*/  BRA `(.L_x_14600) ;  /* 0xffffffd4009c7947 */ /* 0x000fea000383ffff */
.L_x_14601:
        /* <DEDUP_REMOVED lines=14> */
.L_x_16305:


//--------------------- .text._ZN7cutlass13device_kernelIN5flash11enable_sm90INS1_16FlashAttnFwdSm90INS1_25CollectiveMainloopFwdSm90ILi2EN4cute5tupleIJNS5_1CILi1EEES8_S8_EEENS6_IJNS7_ILi192EEENS7_ILi160EEENS7_ILi64EEEEEELi64ENS_12float_e4m3_tEfNS_4arch4Sm90ELb0ELb1ELb1ELb1ELb1ELb0ELb0ELb1ELb1ELb1ELb1ELb0EEENS1_21CollectiveEpilogueFwdINS6_IJSA_SC_SB_EEES9_NS_10bfloat16_tESG_Li384ELb1ELb1ELb1ELb1EEENS1_36VarlenDynamicPersistentTileSchedulerILi192ELi160ELi384ELi128ELb1ELb1ELb1ELb1ELb0ELb1EEEEEEEEEvNT_6ParamsE --------------------------
	.section	.text._ZN7cutlass13device_kernelIN5flash11enable_sm90INS1_16FlashAttnFwdSm90INS1_25CollectiveMainloopFwdSm90ILi2EN4cute5tupleIJNS5_1CILi1EEES8_S8_EEENS6_IJNS7_ILi192EEENS7_ILi160EEENS7_ILi64EEEEEELi64ENS_12float_e4m3_tEfNS_4arch4Sm90ELb0ELb1ELb1ELb1ELb1ELb0ELb0ELb1ELb1ELb1ELb1ELb0EEENS1_21CollectiveEpilogueFwdINS6_IJSA_SC_SB_EEES9_NS_10bfloat16_tESG_Li384ELb1ELb1ELb1ELb1EEENS1_36VarlenDynamicPersistentTileSchedulerILi192ELi160ELi384ELi128ELb1ELb1ELb1ELb1ELb0ELb1EEEEEEEEEvNT_6ParamsE,"ax",@progbits
	.align	128
.text._ZN7cutlass13device_kernelIN5flash11enable_sm90INS1_16FlashAttnFwdSm90INS1_25CollectiveMainloopFwdSm90ILi2EN4cute5tupleIJNS5_1CILi1EEES8_S8_EEENS6_IJNS7_ILi192EEENS7_ILi160EEENS7_ILi64EEEEEELi64ENS_12float_e4m3_tEfNS_4arch4Sm90ELb0ELb1ELb1ELb1ELb1ELb0ELb0ELb1ELb1ELb1ELb1ELb0EEENS1_21CollectiveEpilogueFwdINS6_IJSA_SC_SB_EEES9_NS_10bfloat16_tESG_Li384ELb1ELb1ELb1ELb1EEENS1_36VarlenDynamicPersistentTileSchedulerILi192ELi160ELi384ELi128ELb1ELb1ELb1ELb1ELb0ELb1EEEEEEEEEvNT_6ParamsE:
        .type           _ZN7cutlass13device_kernelIN5flash11enable_sm90INS1_16FlashAttnFwdSm90INS1_25CollectiveMainloopFwdSm90ILi2EN4cute5tupleIJNS5_1CILi1EEES8_S8_EEENS6_IJNS7_ILi192EEENS7_ILi160EEENS7_ILi64EEEEEELi64ENS_12float_e4m3_tEfNS_4arch4Sm90ELb0ELb1ELb1ELb1ELb1ELb0ELb0ELb1ELb1ELb1ELb1ELb0EEENS1_21CollectiveEpilogueFwdINS6_IJSA_SC_SB_EEES9_NS_10bfloat16_tESG_Li384ELb1ELb1ELb1ELb1EEENS1_36VarlenDynamicPersistentTileSchedulerILi192ELi160ELi384ELi128ELb1ELb1ELb1ELb1ELb0ELb1EEEEEEEEEvNT_6ParamsE,@function
        .size           _ZN7cutlass13device_kernelIN5flash11enable_sm90INS1_16FlashAttnFwdSm90INS1_25CollectiveMainloopFwdSm90ILi2EN4cute5tupleIJNS5_1CILi1EEES8_S8_EEENS6_IJNS7_ILi192EEENS7_ILi160EEENS7_ILi64EEEEEELi64ENS_12float_e4m3_tEfNS_4arch4Sm90ELb0ELb1ELb1ELb1ELb1ELb0ELb0ELb1ELb1ELb1ELb1ELb0EEENS1_21CollectiveEpilogueFwdINS6_IJSA_SC_SB_EEES9_NS_10bfloat16_tESG_Li384ELb1ELb1ELb1ELb1EEENS1_36VarlenDynamicPersistentTileSchedulerILi192ELi160ELi384ELi128ELb1ELb1ELb1ELb1ELb0ELb1EEEEEEEEEvNT_6ParamsE,(.L_x_16306 - _ZN7cutlass13device_kernelIN5flash11enable_sm90INS1_16FlashAttnFwdSm90INS1_25CollectiveMainloopFwdSm90ILi2EN4cute5tupleIJNS5_1CILi1EEES8_S8_EEENS6_IJNS7_ILi192EEENS7_ILi160EEENS7_ILi64EEEEEELi64ENS_12float_e4m3_tEfNS_4arch4Sm90ELb0ELb1ELb1ELb1ELb1ELb0ELb0ELb1ELb1ELb1ELb1ELb0EEENS1_21CollectiveEpilogueFwdINS6_IJSA_SC_SB_EEES9_NS_10bfloat16_tESG_Li384ELb1ELb1ELb1ELb1EEENS1_36VarlenDynamicPersistentTileSchedulerILi192ELi160ELi384ELi128ELb1ELb1ELb1ELb1ELb0ELb1EEEEEEEEEvNT_6ParamsE)
        .other          _ZN7cutlass13device_kernelIN5flash11enable_sm90INS1_16FlashAttnFwdSm90INS1_25CollectiveMainloopFwdSm90ILi2EN4cute5tupleIJNS5_1CILi1EEES8_S8_EEENS6_IJNS7_ILi192EEENS7_ILi160EEENS7_ILi64EEEEEELi64ENS_12float_e4m3_tEfNS_4arch4Sm90ELb0ELb1ELb1ELb1ELb1ELb0ELb0ELb1ELb1ELb1ELb1ELb0EEENS1_21CollectiveEpilogueFwdINS6_IJSA_SC_SB_EEES9_NS_10bfloat16_tESG_Li384ELb1ELb1ELb1ELb1EEENS1_36VarlenDynamicPersistentTileSchedulerILi192ELi160ELi384ELi128ELb1ELb1ELb1ELb1ELb0ELb1EEEEEEEEEvNT_6ParamsE,@"STO_CUDA_ENTRY STV_DEFAULT"
_ZN7cutlass13device_kernelIN5flash11enable_sm90INS1_16FlashAttnFwdSm90INS1_25CollectiveMainloopFwdSm90ILi2EN4cute5tupleIJNS5_1CILi1EEES8_S8_EEENS6_IJNS7_ILi192EEENS7_ILi160EEENS7_ILi64EEEEEELi64ENS_12float_e4m3_tEfNS_4arch4Sm90ELb0ELb1ELb1ELb1ELb1ELb0ELb0ELb1ELb1ELb1ELb1ELb0EEENS1_21CollectiveEpilogueFwdINS6_IJSA_SC_SB_EEES9_NS_10bfloat16_tESG_Li384ELb1ELb1ELb1ELb1EEENS1_36VarlenDynamicPersistentTileSchedulerILi192ELi160ELi384ELi128ELb1ELb1ELb1ELb1ELb0ELb1EEEEEEEEEvNT_6ParamsE:
        /* <DEDUP_REMOVED lines=45> */
.L_x_14602:
        /* <DEDUP_REMOVED lines=22> */
.L_x_14603:
        /* <DEDUP_REMOVED lines=18> */
.L_x_14604:
        /* <DEDUP_REMOVED lines=22> */
.L_x_14605:
        /* <DEDUP_REMOVED lines=24> */
.L_x_14606:
        /* <DEDUP_REMOVED lines=8> */
.L_x_14608:
        /* <DEDUP_REMOVED lines=25> */
[CC--:B------:R-:W-:Y:S02]  /*0a40*/  LEA.HI R2, R0.reuse, R11.reuse, RZ, 0x5 ;  /* 0x0000000b00027211 */ /* 0x0c0fe400078f28ff */
[CC--:B------:R-:W-:Y:S02]  /*0a50*/  LEA.HI R3, R0.reuse, R11.reuse, RZ, 0x2 ;  /* 0x0000000b00037211 */ /* 0x0c0fe400078f10ff */
[----:B------:R-:W-:Y:S01]  /*0a60*/  LEA.HI R0, R0, R11, RZ, 0x4 ;  /* 0x0000000b00007211 */ /* 0x000fe200078f20ff */
[----:B------:R-:W-:Y:S01]  /*0a70*/  IMAD.SHL.U32 R4, R2, 0x20, RZ ;  /* 0x0000002002047824 */ /* 0x000fe200078e00ff */
[----:B------:R-:W-:Y:S02]  /*0a80*/  LOP3.LUT R23, R156, 0xffffff80, RZ, 0xc0, !PT ;  /* 0xffffff809c177812 */ /* 0x000fe400078ec0ff */
[----:B------:R-:W-:-:S02]  /*0a90*/  LOP3.LUT R7, R3, 0xfffffffc, RZ, 0xc0, !PT ;  /* 0xfffffffc03077812 */ /* 0x000fc400078ec0ff */
[----:B------:R-:W-:Y:S01]  /*0aa0*/  SHF.R.S32.HI R3, RZ, 0x4, R0 ;  /* 0x00000004ff037819 */ /* 0x000fe20000011400 */
[C---:B------:R-:W-:Y:S01]  /*0ab0*/  IMAD.IADD R23, R11.reuse, 0x1, -R23 ;  /* 0x000000010b177824 */ /* 0x040fe200078e0a17 */
[C---:B------:R-:W-:Y:S02]  /*0ac0*/  LOP3.LUT R2, R0.reuse, 0x3fffff0, RZ, 0xc0, !PT ;  /* 0x03fffff000027812 */ /* 0x040fe400078ec0ff */
[----:B------:R-:W-:Y:S02]  /*0ad0*/  LEA.HI R0, R0, R3, RZ, 0x1 ;  /* 0x0000000300007211 */ /* 0x000fe400078f08ff */
[----:B------:R-:W-:Y:S01]  /*0ae0*/  LOP3.LUT R5, R4, 0xfffffc00, RZ, 0xc0, !PT ;  /* 0xfffffc0004057812 */ /* 0x000fe200078ec0ff */
[----:B------:R-:W-:Y:S01]  /*0af0*/  IMAD.IADD R2, R11, 0x1, -R2 ;  /* 0x000000010b027824 */ /* 0x000fe200078e0a02 */
[----:B------:R-:W-:Y:S02]  /*0b00*/  LOP3.LUT R0, R0, 0x1ffffffe, RZ, 0xc0, !PT ;  /* 0x1ffffffe00007812 */ /* 0x000fe400078ec0ff */
[----:B------:R-:W-:Y:S01]  /*0b10*/  SHF.R.S32.HI R6, RZ, 0x1f, R23 ;  /* 0x0000001fff067819 */ /* 0x000fe20000011417 */
[----:B------:R-:W-:Y:S01]  /*0b20*/  IMAD R5, R2, 0x40, R5 ;  /* 0x0000004002057824 */ /* 0x000fe200078e0205 */
[----:B------:R-:W-:Y:S01]  /*0b30*/  SHF.R.S32.HI R156, RZ, 0x7, R156 ;  /* 0x00000007ff9c7819 */ /* 0x000fe2000001149c */
[----:B------:R-:W-:Y:S01]  /*0b40*/  IMAD.IADD R0, R3, 0x1, -R0 ;  /* 0x0000000103007824 */ /* 0x000fe200078e0a00 */
[CC--:B------:R-:W-:Y:S01]  /*0b50*/  LEA.HI R8, R6.reuse, R23.reuse, RZ, 0x2 ;  /* 0x0000001706087211 */ /* 0x0c0fe200078f10ff */
[----:B------:R-:W-:Y:S01]  /*0b60*/  IMAD.IADD R2, R11, 0x1, -R7 ;  /* 0x000000010b027824 */ /* 0x000fe200078e0a07 */
[----:B------:R-:W-:Y:S01]  /*0b70*/  LEA.HI R6, R6, R23, RZ, 0x5 ;  /* 0x0000001706067211 */ /* 0x000fe200078f28ff */
[----:B------:R-:W-:Y:S01]  /*0b80*/  IMAD R0, R0, 0x8, R5 ;  /* 0x0000000800007824 */ /* 0x000fe200078e0205 */
[--C-:B------:R-:W-:Y:S01]  /*0b90*/  SHF.R.S32.HI R9, RZ, 0x2, R8.reuse ;  /* 0x00000002ff097819 */ /* 0x100fe20000011408 */
[----:B------:R-:W-:Y:S01]  /*0ba0*/  IMAD.HI R4, R156, 0x55555556, RZ ;  /* 0x555555569c047827 */ /* 0x000fe200078e02ff */
[----:B------:R-:W-:-:S02]  /*0bb0*/  SHF.R.S32.HI R10, RZ, 0x1f, R8 ;  /* 0x0000001fff0a7819 */ /* 0x000fc40000011408 */
[----:B------:R0:W-:Y:S01]  /*0bc0*/  STL [R1], R0 ;  /* 0x0000000001007387 */ /* 0x0001e20000100800 */
[----:B------:R-:W-:Y:S02]  /*0bd0*/  SHF.R.S32.HI R6, RZ, 0x5, R6 ;  /* 0x00000005ff067819 */ /* 0x000fe40000011406 */
[----:B------:R-:W-:Y:S02]  /*0be0*/  LEA.HI R10, R10, R9, RZ, 0x3 ;  /* 0x000000090a0a7211 */ /* 0x000fe400078f18ff */
[----:B------:R-:W-:Y:S02]  /*0bf0*/  LEA.HI R7, R4, R4, RZ, 0x1 ;  /* 0x0000000404077211 */ /* 0x000fe400078f08ff */
[----:B------:R-:W-:Y:S02]  /*0c00*/  LOP3.LUT R10, R10, 0xfffffff8, RZ, 0xc0, !PT ;  /* 0xfffffff80a0a7812 */ /* 0x000fe400078ec0ff */
[----:B------:R-:W-:Y:S01]  /*0c10*/  LEA.HI R4, R2, R2, RZ, 0x1 ;  /* 0x0000000202047211 */ /* 0x000fe200078f08ff */
[----:B------:R-:W-:Y:S01]  /*0c20*/  IMAD R7, R7, -0x3, R156 ;  /* 0xfffffffd07077824 */ /* 0x000fe200078e029c */
[----:B------:R-:W-:Y:S01]  /*0c30*/  LOP3.LUT R8, R8, 0x7ffffffc, RZ, 0xc0, !PT ;  /* 0x7ffffffc08087812 */ /* 0x000fe200078ec0ff */
[----:B------:R-:W-:Y:S01]  /*0c40*/  IMAD.IADD R9, R9, 0x1, -R10 ;  /* 0x0000000109097824 */ /* 0x000fe200078e0a0a */
[----:B------:R-:W-:-:S03]  /*0c50*/  LOP3.LUT R3, R4, 0x1ffffffe, RZ, 0xc0, !PT ;  /* 0x1ffffffe04037812 */ /* 0x000fc600078ec0ff */
[----:B------:R-:W-:Y:S02]  /*0c60*/  IMAD R6, R6, 0x10, R9 ;  /* 0x0000001006067824 */ /* 0x000fe400078e0209 */
[----:B------:R-:W-:Y:S02]  /*0c70*/  IMAD.IADD R22, R2, 0x1, -R3 ;  /* 0x0000000102167824 */ /* 0x000fe400078e0a03 */
[----:B------:R-:W-:Y:S02]  /*0c80*/  IMAD.IADD R8, R23, 0x1, -R8 ;  /* 0x0000000117087824 */ /* 0x000fe400078e0a08 */
[----:B------:R-:W-:Y:S02]  /*0c90*/  IMAD R157, R7, 0x40, R6 ;  /* 0x00000040079d7824 */ /* 0x000fe400078e0206 */
[----:B------:R-:W-:Y:S02]  /*0ca0*/  IMAD.SHL.U32 R19, R8, 0x2, RZ ;  /* 0x0000000208137824 */ /* 0x000fe400078e00ff */
[----:B0-----:R-:W-:-:S07]  /*0cb0*/  IMAD R22, R22, 0x8, R157 ;  /* 0x0000000816167824 */ /* 0x001fce00078e029d */
.L_x_14708:
        /* <DEDUP_REMOVED lines=15> */
[----:B-----5:R3:W5:Y:S01]  /*0db0*/  @P1 LDG.E R18, desc[UR52][R6.64] ;  /* 0x0000003406121981 */ /* 0x020762000c1e1900 */
        /* <DEDUP_REMOVED lines=20> */
.L_x_14609:
        /* <DEDUP_REMOVED lines=9> */
.L_x_14610:
        /* <DEDUP_REMOVED lines=10> */
.L_x_14611:
[----:B------:R-:W-:Y:S01]  /*1030*/  ULDC UR4, c[0x0][0x448] ;  /* 0x0001120000047ab9 */ /* 0x000fe20000000800 */
[----:B-----5:R-:W-:Y:S01]  /*1040*/  IMAD.IADD R17, R17, 0x1, -R8 ;  /* 0x0000000111117824 */ /* 0x020fe200078e0a08 */
[----:B------:R-:W-:Y:S02]  /*1050*/  UISETP.NE.AND UP0, UPT, UR4, 0x1, UPT ;  /* 0x000000010400788c */ /* 0x000fe4000bf05270 */
[----:B------:R-:W-:Y:S02]  /*1060*/  UIMAD UR40, UR6, 0xc0, URZ ;  /* 0x000000c0062878a4 */ /* 0x000fe4000f8e023f */
        /* <DEDUP_REMOVED lines=26> */
.L_x_14613:
[----:B------:R-:W-:-:S11]  /*1210*/  UISETP.NE.AND UP0, UPT, UR7, 0x1, UPT ;  /* 0x000000010700788c */ /* 0x000fd6000bf05270 */
[----:B------:R-:W-:Y:S02]  /*1220*/  @UP0 ULDC.64 UR10, c[0x0][0x9e8] ;  /* 0x00027a00000a0ab9 */ /* 0x000fe40000000a00 */
[----:B------:R-:W-:-:S04]  /*1230*/  UIMAD.WIDE.U32 UR8, UR4, UR10, URZ ;  /* 0x0000000a040872a5 */ /* 0x000fc8000f8e003f */
[----:B------:R-:W-:-:S12]  /*1240*/  @UP0 USHF.R.U32.HI UR4, URZ, UR11, UR9 ;  /* 0x0000000b3f040299 */ /* 0x000fd80008011609 */
.L_x_14614:
[----:B------:R-:W-:-:S06]  /*1250*/  UIMAD UR4, UR4, UR7, UR7 ;  /* 0x00000007040472a4 */ /* 0x000fcc000f8e0207 */
[----:B------:R-:W-:-:S07]  /*1260*/  VIMNMX R0, R0, UR4, PT ;  /* 0x0000000400007c48 */ /* 0x000fce000bfe0100 */
.L_x_14612:
        /* <DEDUP_REMOVED lines=33> */
.L_x_14616:
[----:B------:R-:W-:-:S11]  /*1480*/  UISETP.NE.AND UP0, UPT, UR7, 0x1, UPT ;  /* 0x000000010700788c */ /* 0x000fd6000bf05270 */
[----:B------:R-:W-:Y:S02]  /*1490*/  @UP0 ULDC.64 UR10, c[0x0][0x9e8] ;  /* 0x00027a00000a0ab9 */ /* 0x000fe40000000a00 */
[----:B------:R-:W-:-:S04]  /*14a0*/  UIMAD.WIDE.U32 UR8, UR4, UR10, URZ ;  /* 0x0000000a040872a5 */ /* 0x000fc8000f8e003f */
[----:B------:R-:W-:-:S12]  /*14b0*/  @UP0 USHF.R.U32.HI UR4, URZ, UR11, UR9 ;  /* 0x0000000b3f040299 */ /* 0x000fd80008011609 */
.L_x_14617:
[----:B------:R-:W-:-:S04]  /*14c0*/  UIMAD UR4, UR4, UR7, URZ ;  /* 0x00000007040472a4 */ /* 0x000fc8000f8e023f */
[----:B------:R-:W-:-:S04]  /*14d0*/  UISETP.LT.AND UP0, UPT, UR6, UR4, UPT ;  /* 0x000000040600728c */ /* 0x000fc8000bf01270 */
[----:B------:R-:W-:-:S12]  /*14e0*/  USEL UR6, UR6, UR4, !UP0 ;  /* 0x0000000406067287 */ /* 0x000fd8000c000000 */
.L_x_14615:
        /* <DEDUP_REMOVED lines=52> */
.L_x_14618:
[----:B------:R-:W-:Y:S02]  /*1830*/  UIMAD UR43, UR41, UR4, UR43 ;  /* 0x00000004292b72a4 */ /* 0x000fe4000f8e022b */
[----:B------:R-:W-:Y:S01]  /*1840*/  IMAD.U32 R3, RZ, RZ, UR4 ;  /* 0x00000004ff037e24 */ /* 0x000fe2000f8e00ff */
[----:B------:R-:W-:Y:S02]  /*1850*/  PLOP3.LUT P0, PT, PT, PT, PT, 0x80, 0x0 ;  /* 0x000000000000781c */ /* 0x000fe40003f0f070 */
[----:B------:R-:W-:Y:S02]  /*1860*/  CS2R R28, SRZ ;  /* 0x00000000001c7805 */ /* 0x000fe4000001ff00 */
[----:B------:R-:W-:Y:S01]  /*1870*/  CS2R R20, SRZ ;  /* 0x0000000000147805 */ /* 0x000fe2000001ff00 */
[----:B------:R-:W-:Y:S01]  /*1880*/  IMAD.MOV.U32 R8, RZ, RZ, RZ ;  /* 0x000000ffff087224 */ /* 0x000fe200078e00ff */
[----:B------:R-:W-:Y:S02]  /*1890*/  VIADDMNMX R104, R3, UR43, R104, PT ;  /* 0x0000002b03687c46 */ /* 0x000fe4000b800168 */
[----:B------:R-:W-:-:S02]  /*18a0*/  CS2R R30, SRZ ;  /* 0x00000000001e7805 */ /* 0x000fc4000001ff00 */
[----:B------:R-:W-:Y:S01]  /*18b0*/  CS2R R26, SRZ ;  /* 0x00000000001a7805 */ /* 0x000fe2000001ff00 */
[----:B------:R-:W-:Y:S01]  /*18c0*/  IMAD.MOV.U32 R25, RZ, RZ, RZ ;  /* 0x000000ffff197224 */ /* 0x000fe200078e00ff */
        /* <DEDUP_REMOVED lines=14> */
[----:B------:R-:W0:Y:S01]  /*19b0*/  SHFL.IDX PT, R0, R156, RZ, 0x1f ;  /* 0x00001fff9c007589 */ /* 0x000e2200000e0000 */
[----:B------:R-:W1:Y:S01]  /*19c0*/  S2UR UR44, SR_CgaCtaId ;  /* 0x00000000002c79c3 */ /* 0x000e620000008800 */
[----:B------:R-:W-:Y:S01]  /*19d0*/  UMOV UR45, 0x400 ;  /* 0x00000400002d7882 */ /* 0x000fe20000000000 */
[----:B0-----:R-:W-:Y:S01]  /*19e0*/  R2UR UR6, R0 ;  /* 0x00000000000672ca */ /* 0x001fe200000e0000 */
[----:B-1----:R-:W-:-:S12]  /*19f0*/  ULEA UR45, UR44, UR45, 0x18 ;  /* 0x0000002d2c2d7291 */ /* 0x002fd8000f8ec03f */
        /* <DEDUP_REMOVED lines=26> */
.L_x_14620:
        /* <DEDUP_REMOVED lines=26> */
[----:B------:R-:W-:Y:S02]  /*1d40*/  @UP1 ULEA UR4, UP3, UR10, UR4, 0x2 ;  /* 0x000000040a041291 */ /* 0x000fe4000f86103f */
[----:B------:R-:W-:Y:S02]  /*1d50*/  @UP0 UIMAD UR12, UR38, UR13, UR9 ;  /* 0x0000000d260c02a4 */ /* 0x000fe4000f8e0209 */
[----:B------:R-:W-:Y:S02]  /*1d60*/  @UP1 UIMAD UR9, UR38, UR15, UR11 ;  /* 0x0000000f260912a4 */ /* 0x000fe4000f8e020b */
[----:B------:R-:W-:Y:S01]  /*1d70*/  @UP0 ULEA UR6, UP2, UR8, UR6, 0x2 ;  /* 0x0000000608060291 */ /* 0x000fe2000f84103f */
[----:B------:R-:W-:Y:S01]  /*1d80*/  IMAD.U32 R6, RZ, RZ, UR4 ;  /* 0x00000004ff067e24 */ /* 0x000fe2000f8e00ff */
[----:B------:R-:W-:-:S02]  /*1d90*/  @UP1 ULEA.HI.X UR5, UR10, UR5, UR9, 0x2, UP3 ;  /* 0x000000050a051291 */ /* 0x000fc400098f1409 */
[----:B------:R-:W-:Y:S02]  /*1da0*/  @UP0 ULEA.HI.X UR7, UR8, UR7, UR12, 0x2, UP2 ;  /* 0x0000000708070291 */ /* 0x000fe400090f140c */
[----:B------:R-:W-:Y:S02]  /*1db0*/  IMAD.U32 R4, RZ, RZ, UR6 ;  /* 0x00000006ff047e24 */ /* 0x000fe4000f8e00ff */
[----:B------:R-:W-:Y:S02]  /*1dc0*/  IMAD.U32 R7, RZ, RZ, UR5 ;  /* 0x00000005ff077e24 */ /* 0x000fe4000f8e00ff */
[----:B------:R-:W-:-:S03]  /*1dd0*/  IMAD.U32 R5, RZ, RZ, UR7 ;  /* 0x00000007ff057e24 */ /* 0x000fc6000f8e00ff */
        /* <DEDUP_REMOVED lines=14> */
.L_x_14817:
[----:B------:R-:W-:Y:S05]  /*1ec0*/  @!P0 BRA `(.L_x_14622) ;  /* 0x0000000000048947 */ /* 0x000fea0003800000 */
[----:B------:R-:W-:Y:S01]  /*1ed0*/  BPT.TRAP 0x1 ;  /* 0x000000040000795c */ /* 0x000fe20000300000 */
.L_x_14622:
[----:B------:R-:W-:Y:S02]  /*1ee0*/  IMAD.U32 R106, RZ, RZ, UR36 ;  /* 0x00000024ff6a7e24 */ /* 0x000fe4000f8e00ff */
[----:B0-----:R-:W-:-:S03]  /*1ef0*/  IMAD.U32 R3, RZ, RZ, UR46 ;  /* 0x0000002eff037e24 */ /* 0x001fc6000f8e00ff */
[----:B------:R-:W-:Y:S02]  /*1f00*/  LEA R106, R106, UR45, 0x3 ;  /* 0x0000002d6a6a7c11 */ /* 0x000fe4000f8e18ff */
[----:B------:R-:W-:-:S04]  /*1f10*/  SHF.L.U32 R3, R3, 0x1f, RZ ;  /* 0x0000001f03037819 */ /* 0x000fc800000006ff */
[----:B------:R0:W1:Y:S01]  /*1f20*/  SYNCS.PHASECHK.TRANS64.TRYWAIT P1, [R106+URZ+0x13230], R3 ;  /* 0x013230036a0075a7 */ /* 0x000062000802017f */
[----:B------:R-:W-:Y:S05]  /*1f30*/  @!P0 BRA `(.L_x_14623) ;  /* 0x0000000000048947 */ /* 0x000fea0003800000 */
[----:B------:R-:W-:Y:S01]  /*1f40*/  BPT.TRAP 0x1 ;  /* 0x000000040000795c */ /* 0x000fe20000300000 */
.L_x_14623:
[----:B-1----:R-:W-:Y:S05]  /*1f50*/  @P1 BRA `(.L_x_14624) ;  /* 0x0000000000081947 */ /* 0x002fea0003800000 */
[----:B------:R-:W1:Y:S02]  /*1f60*/  SYNCS.PHASECHK.TRANS64.TRYWAIT P1, [R106+URZ+0x13230], R3 ;  /* 0x013230036a0075a7 */ /* 0x000e64000802017f */
[----:B-1----:R-:W-:Y:S05]  /*1f70*/  @!P1 BRA `(.L_x_14625) ;  /* 0x000001b400c09947 */ /* 0x002fea0003800000 */
.L_x_14624:
        /* <DEDUP_REMOVED lines=11> */
[----:B------:R-:W-:-:S03]  /*2030*/  UMOV UR7, 0x80000020 ;  /* 0x8000002000077882 */ /* 0x000fc60000000000 */
        /* <DEDUP_REMOVED lines=10> */
[----:B------:R-:W-:Y:S01]  /*20e0*/  UIADD3 UR13, UR12, 0x182, URZ ;  /* 0x000001820c0d7890 */ /* 0x000fe2000fffe03f */
[----:B------:R-:W-:-:S02]  /*20f0*/  WARPGROUP.DEPBAR.LE gsb0, 0x0 ;  /* 0x00008000000079c5 */ /* 0x000fc40000010000 */
        /* <DEDUP_REMOVED lines=49> */
.L_x_14626:
[----:B------:R-:W-:Y:S01]  /*2410*/  UISETP.NE.AND UP1, UPT, UR51, URZ, UPT ;  /* 0x0000003f3300728c */ /* 0x000fe2000bf25270 */
[----:B------:R-:W-:Y:S01]  /*2420*/  R2UR UR6, R106 ;  /* 0x000000006a0672ca */ /* 0x000fe200000e0000 */
[----:B01----:R-:W-:Y:S02]  /*2430*/  VIADD R106, R22, UR40 ;  /* 0x00000028166a7c36 */ /* 0x003fe40008000000 */
        /* <DEDUP_REMOVED lines=201> */
.L_x_14629:
[----:B------:R-:W-:Y:S02]  /*30d0*/  ULDC UR6, c[0x0][0x9e4] ;  /* 0x0002790000067ab9 */ /* 0x000fe40000000800 */
[----:B------:R-:W-:-:S05]  /*30e0*/  IMAD.U32 R34, RZ, RZ, UR6 ;  /* 0x00000006ff227e24 */ /* 0x000fca000f8e00ff */
[----:B------:R-:W-:-:S13]  /*30f0*/  ISETP.NE.AND P1, PT, R34, 0x1, PT ;  /* 0x000000012200780c */ /* 0x000fda0003f25270 */
[----:B------:R-:W1:Y:S02]  /*3100*/  @P1 LDC.64 R24, c[0x0][0x9e8] ;  /* 0x00027a00ff181b82 */ /* 0x000e640000000a00 */
[----:B-1----:R-:W-:-:S05]  /*3110*/  @P1 IMAD.HI.U32 R24, R35, R24, RZ ;  /* 0x0000001823181227 */ /* 0x002fca00078e00ff */
[----:B------:R-:W-:-:S07]  /*3120*/  @P1 SHF.R.U32.HI R35, RZ, R25, R24 ;  /* 0x00000019ff231219 */ /* 0x000fce0000011618 */
.L_x_14630:
[----:B------:R-:W-:Y:S05]  /*3130*/  BSYNC B0 ;  /* 0x0000000000007941 */ /* 0x000fea0003800000 */
.L_x_14628:
[----:B------:R-:W-:-:S05]  /*3140*/  IMAD R35, R35, R34, R108 ;  /* 0x0000002223237224 */ /* 0x000fca00078e026c */
[----:B------:R-:W-:Y:S02]  /*3150*/  VIADDMNMX R111, R35, R34, R111, PT ;  /* 0x00000022236f7246 */ /* 0x000fe4000380016f */
[----:B------:R-:W-:-:S07]  /*3160*/  VIMNMX R112, R112, R35, !PT ;  /* 0x0000002370707248 */ /* 0x000fce0007fe0100 */
.L_x_14627:
[C---:B------:R-:W-:Y:S01]  /*3170*/  ISETP.GE.AND P2, PT, R116.reuse, 0x9, PT ;  /* 0x000000097400780c */ /* 0x040fe20003f46270 */
[----:B------:R-:W-:Y:S01]  /*3180*/  UISETP.NE.AND UP0, UPT, UR50, URZ, UPT ;  /* 0x0000003f3200728c */ /* 0x000fe2000bf05270 */
[C---:B------:R-:W-:Y:S02]  /*3190*/  ISETP.GE.AND P1, PT, R116.reuse, 0x2, PT ;  /* 0x000000027400780c */ /* 0x040fe40003f26270 */
        /* <DEDUP_REMOVED lines=69> */
[----:B------:R-:W-:Y:S01]  /*35f0*/  ISETP.GE.AND P3, PT, R116, 0x32, PT ;  /* 0x000000327400780c */ /* 0x000fe20003f66270 */
[----:B0-----:R-:W-:Y:S01]  /*3600*/  IMAD.IADD R91, R114, 0x1, R95 ;  /* 0x00000001725b7824 */ /* 0x001fe200078e025f */
        /* <DEDUP_REMOVED lines=175> */
.L_x_14633:
[----:B------:R-:W-:Y:S02]  /*4100*/  ULDC UR6, c[0x0][0x9e4] ;  /* 0x0002790000067ab9 */ /* 0x000fe40000000800 */
[----:B------:R-:W-:-:S05]  /*4110*/  IMAD.U32 R94, RZ, RZ, UR6 ;  /* 0x00000006ff5e7e24 */ /* 0x000fca000f8e00ff */
[----:B------:R-:W-:-:S13]  /*4120*/  ISETP.NE.AND P6, PT, R94, 0x1, PT ;  /* 0x000000015e00780c */ /* 0x000fda0003fc5270 */
[----:B------:R-:W0:Y:S02]  /*4130*/  @P6 LDC.64 R12, c[0x0][0x9e8] ;  /* 0x00027a00ff0c6b82 */ /* 0x000e240000000a00 */
[----:B0-----:R-:W-:-:S05]  /*4140*/  @P6 IMAD.HI.U32 R12, R95, R12, RZ ;  /* 0x0000000c5f0c6227 */ /* 0x001fca00078e00ff */
[----:B------:R-:W-:-:S07]  /*4150*/  @P6 SHF.R.U32.HI R95, RZ, R13, R12 ;  /* 0x0000000dff5f6219 */ /* 0x000fce000001160c */
.L_x_14634:
[----:B------:R-:W-:Y:S05]  /*4160*/  BSYNC B0 ;  /* 0x0000000000007941 */ /* 0x000fea0003800000 */
.L_x_14632:
[----:B------:R-:W-:-:S05]  /*4170*/  IMAD R95, R95, R94, R108 ;  /* 0x0000005e5f5f7224 */ /* 0x000fca00078e026c */
[----:B------:R-:W-:Y:S02]  /*4180*/  VIADDMNMX R92, R95, R94, R92, PT ;  /* 0x0000005e5f5c7246 */ /* 0x000fe4000380015c */
[----:B------:R-:W-:-:S07]  /*4190*/  VIMNMX R91, R91, R95, !PT ;  /* 0x0000005f5b5b7248 */ /* 0x000fce0007fe0100 */
.L_x_14631:
[C---:B------:R-:W-:Y:S01]  /*41a0*/  ISETP.GT.AND P1, PT, R91.reuse, 0x1, !P1 ;  /* 0x000000015b00780c */ /* 0x040fe20004f24270 */
[----:B------:R-:W-:Y:S01]  /*41b0*/  ULDC UR20, c[0x0][0x988] ;  /* 0x0002620000147ab9 */ /* 0x000fe20000000800 */
[----:B------:R-:W-:Y:S01]  /*41c0*/  LOP3.LUT P6, RZ, R16, 0x8000000, RZ, 0xc0, !PT ;  /* 0x0800000010ff7812 */ /* 0x000fe200078cc0ff */
[----:B------:R-:W-:Y:S01]  /*41d0*/  IMAD.U32 R94, RZ, RZ, UR20 ;  /* 0x00000014ff5e7e24 */ /* 0x000fe2000f8e00ff */
[----:B------:R-:W-:Y:S01]  /*41e0*/  ISETP.LT.OR P1, PT, R92, 0x2, P1 ;  /* 0x000000025c00780c */ /* 0x000fe20000f21670 */
[----:B------:R-:W-:Y:S01]  /*41f0*/  UISETP.NE.AND UP1, UPT, UR51, URZ, UPT ;  /* 0x0000003f3300728c */ /* 0x000fe2000bf25270 */
[----:B------:R-:W-:Y:S01]  /*4200*/  ISETP.GT.AND P2, PT, R91, 0x89, !P2 ;  /* 0x000000895b00780c */ /* 0x000fe20005744270 */
[----:B------:R-:W-:Y:S01]  /*4210*/  UISETP.NE.AND UP0, UPT, UR50, URZ, UPT ;  /* 0x0000003f3200728c */ /* 0x000fe2000bf05270 */
[----:B------:R-:W-:Y:S01]  /*4220*/  FSEL R4, R4, -INF , !P1 ;  /* 0xff80000004047808 */ /* 0x000fe20004800000 */
[----:B------:R-:W-:Y:S01]  /*4230*/  UMOV UR10, UR40 ;  /* 0x00000028000a7c82 */ /* 0x000fe20008000000 */
        /* <DEDUP_REMOVED lines=12> */
[C---:B------:R-:W-:Y:S02]  /*4300*/  ISETP.LT.OR P3, PT, R92.reuse, 0x91, P3 ;  /* 0x000000915c00780c */ /* 0x040fe40001f61670 */
[----:B------:R-:W-:Y:S02]  /*4310*/  ISETP.GT.AND P1, PT, R91, 0x9, !P1 ;  /* 0x000000095b00780c */ /* 0x000fe40004f24270 */
[----:B------:R-:W-:Y:S02]  /*4320*/  FSEL R29, R29, -INF , !P2 ;  /* 0xff8000001d1d7808 */ /* 0x000fe40005000000 */
[----:B------:R-:W-:Y:S02]  /*4330*/  ISETP.LT.OR P1, PT, R92, 0xa, P1 ;  /* 0x0000000a5c00780c */ /* 0x000fe40000f21670 */
[----:B------:R-:W-:Y:S02]  /*4340*/  ISETP.GT.AND P5, PT, R91, 0x98, !P5 ;  /* 0x000000985b00780c */ /* 0x000fe40006fa4270 */
[----:B------:R-:W-:-:S02]  /*4350*/  FSEL R8, R8, -INF , !P1 ;  /* 0xff80000008087808 */ /* 0x000fc40004800000 */
[----:B------:R-:W-:Y:S02]  /*4360*/  LOP3.LUT P1, RZ, R16, 0x8, RZ, 0xc0, !PT ;  /* 0x0000000810ff7812 */ /* 0x000fe4000782c0ff */
[----:B------:R-:W-:Y:S02]  /*4370*/  ISETP.LT.OR P4, PT, R92, 0x92, P4 ;  /* 0x000000925c00780c */ /* 0x000fe40002781670 */
[----:B------:R-:W-:Y:S02]  /*4380*/  ISETP.GT.AND P1, PT, R91, 0x10, !P1 ;  /* 0x000000105b00780c */ /* 0x000fe40004f24270 */
[----:B------:R-:W-:Y:S02]  /*4390*/  FSEL R30, R30, -INF , !P3 ;  /* 0xff8000001e1e7808 */ /* 0x000fe40005800000 */
[C---:B------:R-:W-:Y:S02]  /*43a0*/  ISETP.LT.OR P1, PT, R92.reuse, 0x11, P1 ;  /* 0x000000115c00780c */ /* 0x040fe40000f21670 */
[----:B------:R-:W-:-:S02]  /*43b0*/  ISETP.LT.OR P5, PT, R92, 0x99, P5 ;  /* 0x000000995c00780c */ /* 0x000fc40002fa1670 */
[----:B------:R-:W-:Y:S02]  /*43c0*/  FSEL R12, R9, -INF , !P1 ;  /* 0xff800000090c7808 */ /* 0x000fe40004800000 */
[----:B------:R-:W-:Y:S02]  /*43d0*/  LOP3.LUT P1, RZ, R16, 0x10, RZ, 0xc0, !PT ;  /* 0x0000001010ff7812 */ /* 0x000fe4000782c0ff */
[----:B------:R-:W-:Y:S02]  /*43e0*/  FMNMX.FTZ R9, R93, R24, !PT ;  /* 0x000000185d097209 */ /* 0x000fe40007810000 */
[----:B------:R-:W-:Y:S02]  /*43f0*/  ISETP.GT.AND P1, PT, R91, 0x11, !P1 ;  /* 0x000000115b00780c */ /* 0x000fe40004f24270 */
[----:B------:R-:W-:Y:S02]  /*4400*/  FSEL R31, R31, -INF , !P4 ;  /* 0xff8000001f1f7808 */ /* 0x000fe40006000000 */
[----:B------:R-:W-:-:S02]  /*4410*/  ISETP.LT.OR P1, PT, R92, 0x12, P1 ;  /* 0x000000125c00780c */ /* 0x000fc40000f21670 */
[----:B------:R-:W-:Y:S02]  /*4420*/  FSEL R32, R32, -INF , !P5 ;  /* 0xff80000020207808 */ /* 0x000fe40006800000 */
[----:B------:R-:W-:Y:S02]  /*4430*/  FSEL R10, R10, -INF , !P1 ;  /* 0xff8000000a0a7808 */ /* 0x000fe40004800000 */
[----:B------:R-:W-:Y:S02]  /*4440*/  LOP3.LUT P1, RZ, R2, 0x1, RZ, 0xc0, !PT ;  /* 0x0000000102ff7812 */ /* 0x000fe4000782c0ff */
[----:B------:R-:W-:Y:S02]  /*4450*/  R2UR UR12, R105 ;  /* 0x00000000690c72ca */ /* 0x000fe400000e0000 */
[----:B------:R-:W-:-:S04]  /*4460*/  ISETP.GT.AND P1, PT, R91, 0x18, !P1 ;  /* 0x000000185b00780c */ /* 0x000fc80004f24270 */
[----:B------:R-:W-:-:S04]  /*4470*/  ISETP.LT.OR P1, PT, R92, 0x19, P1 ;  /* 0x000000195c00780c */ /* 0x000fc80000f21670 */
[----:B------:R-:W-:Y:S02]  /*4480*/  FSEL R11, R11, -INF , !P1 ;  /* 0xff8000000b0b7808 */ /* 0x000fe40004800000 */
[----:B------:R-:W-:Y:S01]  /*4490*/  LOP3.LUT P1, RZ, R16, 0x80000000, RZ, 0xc0, !PT ;  /* 0x8000000010ff7812 */ /* 0x000fe2000782c0ff */
[----:B------:R-:W-:-:S03]  /*44a0*/  UIADD3 UR6, UR12, UR10, URZ ;  /* 0x0000000a0c067290 */ /* 0x000fc6000fffe03f */
[----:B------:R-:W-:Y:S01]  /*44b0*/  ISETP.GT.AND P1, PT, R91, 0x19, !P1 ;  /* 0x000000195b00780c */ /* 0x000fe20004f24270 */
[----:B------:R-:W-:-:S03]  /*44c0*/  UIADD3 UR10, UR6, UR11, URZ ;  /* 0x0000000b060a7290 */ /* 0x000fc6000fffe03f */
        /* <DEDUP_REMOVED lines=52> */
[----:B------:R-:W-:Y:S02]  /*4810*/  FMNMX.FTZ R56, R36, R9, !PT ;  /* 0x0000000924387209 */ /* 0x000fe40007810000 */
        /* <DEDUP_REMOVED lines=55> */
[----:B------:R-:W-:-:S02]  /*4b90*/  FMNMX.FTZ R56, R82, R9, !PT ;  /* 0x0000000952387209 */ /* 0x000fc40007810000 */
        /* <DEDUP_REMOVED lines=36> */
[----:B------:R-:W-:-:S01]  /*4de0*/  FFMA.FTZ R94, R9, R94, -8 ;  /* 0xc1000000095e7423 */ /* 0x000fc2000001005e */
[----:B------:R-:W-:Y:S02]  /*4df0*/  LOP3.LUT P6, RZ, R16, 0x1, RZ, 0xc0, !PT ;  /* 0x0000000110ff7812 */ /* 0x000fe400078cc0ff */
[----:B------:R-:W-:-:S04]  /*4e00*/  ISETP.LT.OR P1, PT, R92, 0x82, P1 ;  /* 0x000000825c00780c */ /* 0x000fc80000f21670 */
[----:B------:R-:W-:Y:S02]  /*4e10*/  FSEL R27, R27, -INF , !P1 ;  /* 0xff8000001b1b7808 */ /* 0x000fe40004800000 */
[----:B------:R-:W-:-:S04]  /*4e20*/  FSETP.NEU.FTZ.AND P1, PT, R9, -INF , PT ;  /* 0xff8000000900780b */ /* 0x000fc80003f3d000 */
[----:B------:R-:W-:Y:S02]  /*4e30*/  FSEL R94, R94, RZ, P1 ;  /* 0x000000ff5e5e7208 */ /* 0x000fe40000800000 */
[----:B------:R-:W-:Y:S02]  /*4e40*/  ISETP.GT.AND P1, PT, R91, RZ, !P6 ;  /* 0x000000ff5b00720c */ /* 0x000fe40007724270 */
[----:B------:R-:W-:Y:S01]  /*4e50*/  LOP3.LUT P6, RZ, R2, 0x4, RZ, 0xc0, !PT ;  /* 0x0000000402ff7812 */ /* 0x000fe200078cc0ff */
[----:B------:R-:W-:-:S01]  /*4e60*/  FFMA.FTZ R96, R87, UR20, -R94 ;  /* 0x0000001457607c23 */ /* 0x000fc2000801085e */
[----:B------:R-:W-:Y:S01]  /*4e70*/  ISETP.LT.OR P1, PT, R92, 0x1, P1 ;  /* 0x000000015c00780c */ /* 0x000fe20000f21670 */
[----:B------:R-:W-:-:S01]  /*4e80*/  FFMA.FTZ R24, R24, UR20, -R94 ;  /* 0x0000001418187c23 */ /* 0x000fc2000801085e */
[----:B------:R-:W-:Y:S01]  /*4e90*/  ISETP.GT.AND P6, PT, R91, 0x99, !P6 ;  /* 0x000000995b00780c */ /* 0x000fe200077c4270 */
[----:B------:R-:W-:-:S01]  /*4ea0*/  FFMA.FTZ R88, R88, UR20, -R94 ;  /* 0x0000001458587c23 */ /* 0x000fc2000801085e */
[----:B------:R-:W-:Y:S01]  /*4eb0*/  FSEL R95, R3, -INF , !P1 ;  /* 0xff800000035f7808 */ /* 0x000fe20004800000 */
[----:B------:R-:W-:-:S01]  /*4ec0*/  FFMA.FTZ R3, R93, UR20, -R94 ;  /* 0x000000145d037c23 */ /* 0x000fc2000801085e */
[----:B------:R-:W-:Y:S01]  /*4ed0*/  LOP3.LUT P1, RZ, R2, 0x2, RZ, 0xc0, !PT ;  /* 0x0000000202ff7812 */ /* 0x000fe2000782c0ff */
        /* <DEDUP_REMOVED lines=15> */
[----:B------:R-:W-:Y:S01]  /*4fd0*/  ISETP.LT.OR P6, PT, R92, 0x9a, P6 ;  /* 0x0000009a5c00780c */ /* 0x000fe200037c1670 */
[----:B------:R0:W-:Y:S01]  /*4fe0*/  MUFU.EX2 R28, R96 ;  /* 0x00000060001c7308 */ /* 0x0001e20000000800 */
        /* <DEDUP_REMOVED lines=15> */
[----:B------:R-:W0:Y:S01]  /*50e0*/  MUFU.EX2 R25, R25 ;  /* 0x0000001900197308 */ /* 0x000e220000000800 */
        /* <DEDUP_REMOVED lines=29> */
[----:B------:R-:W-:Y:S01]  /*52c0*/  FFMA.FTZ R66, R66, UR20, -R94 ;  /* 0x0000001442427c23 */ /* 0x000fe2000801085e */
[----:B0-----:R-:W-:Y:S01]  /*52d0*/  F2FP.SATFINITE.E4M3.F32.PACK_AB_MERGE_C R152, R25, R88, RZ ;  /* 0x000000581998723e */ /* 0x001fe200048070ff */
[----:B------:R-:W0:Y:S01]  /*52e0*/  MUFU.EX2 R35, R35 ;  /* 0x0000002300237308 */ /* 0x000e220000000800 */
[----:B------:R-:W-:-:S02]  /*52f0*/  FMNMX.FTZ R93, R57, R56, !PT ;  /* 0x00000038395d7209 */ /* 0x000fc40007810000 */
[----:B------:R-:W-:Y:S02]  /*5300*/  F2FP.SATFINITE.E4M3.F32.PACK_AB_MERGE_C R152, R24, R3, R152 ;  /* 0x000000031898723e */ /* 0x000fe40004807098 */
        /* <DEDUP_REMOVED lines=25> */
[----:B------:R-:W-:Y:S01]  /*54a0*/  FMNMX.FTZ R56, R26, R93, !PT ;  /* 0x0000005d1a387209 */ /* 0x000fe20007810000 */
[----:B------:R-:W-:-:S02]  /*54b0*/  FFMA.FTZ R93, R71, UR20, -R94 ;  /* 0x00000014475d7c23 */ /* 0x000fc4000801085e */
        /* <DEDUP_REMOVED lines=12> */
[----:B------:R-:W-:-:S05]  /*5580*/  FMNMX.FTZ R56, R33, R56, !PT ;  /* 0x0000003821387209 */ /* 0x000fca0007810000 */
[----:B------:R-:W0:Y:S02]  /*5590*/  SHFL.BFLY PT, R91, R56, 0x2, 0x1f ;  /* 0x0c401f00385b7f89 */ /* 0x000e2400000e0000 */
        /* <DEDUP_REMOVED lines=9> */
[----:B------:R-:W-:Y:S08]  /*5630*/  MUFU.EX2 R69, R69 ;  /* 0x0000004500457308 */ /* 0x000ff00000000800 */
[----:B------:R-:W-:Y:S01]  /*5640*/  MUFU.EX2 R65, R65 ;  /* 0x0000004100417308 */ /* 0x000fe20000000800 */
[----:B0-----:R-:W-:Y:S01]  /*5650*/  FMNMX.FTZ R56, R91, R56, !PT ;  /* 0x000000385b387209 */ /* 0x001fe20007810000 */
[----:B------:R-:W-:-:S03]  /*5660*/  IMAD.U32 R91, RZ, RZ, UR20 ;  /* 0x00000014ff5b7e24 */ /* 0x000fc6000f8e00ff */
[C---:B------:R-:W-:Y:S01]  /*5670*/  FSETP.NEU.FTZ.AND P1, PT, R56.reuse, -INF , PT ;  /* 0xff8000003800780b */ /* 0x040fe20003f3d000 */
[----:B------:R-:W-:-:S01]  /*5680*/  FFMA.FTZ R82, R56, R91, -8 ;  /* 0xc100000038527423 */ /* 0x000fc2000001005b */
[----:B------:R-:W-:Y:S01]  /*5690*/  FFMA.FTZ R91, R6, UR20, -R94 ;  /* 0x00000014065b7c23 */ /* 0x000fe2000801085e */
        /* <DEDUP_REMOVED lines=14> */
[----:B------:R-:W-:-:S01]  /*5780*/  FADD.FTZ R75, R3, R24 ;  /* 0x00000018034b7221 */ /* 0x000fc20000010000 */
        /* <DEDUP_REMOVED lines=12> */
[----:B------:R-:W-:Y:S01]  /*5850*/  FADD.FTZ R61, R25, R60 ;  /* 0x0000003c193d7221 */ /* 0x000fe20000010000 */
        /* <DEDUP_REMOVED lines=27> */
[----:B------:R-:W-:Y:S01]  /*5a10*/  FADD.FTZ R88, R38, R75 ;  /* 0x0000004b26587221 */ /* 0x000fe20000010000 */
[----:B------:R-:W-:-:S04]  /*5a20*/  F2FP.SATFINITE.E4M3.F32.PACK_AB_MERGE_C R146, R28, R67, RZ ;  /* 0x000000431c92723e */ /* 0x000fc800048070ff */
[----:B------:R-:W-:Y:S01]  /*5a30*/  F2FP.SATFINITE.E4M3.F32.PACK_AB_MERGE_C R146, R65, R64, R146 ;  /* 0x000000404192723e */ /* 0x000fe20004807092 */
        /* <DEDUP_REMOVED lines=11> */
[----:B------:R-:W-:-:S06]  /*5af0*/  FFMA.FTZ R35, R43, UR20, -R6 ;  /* 0x000000142b237c23 */ /* 0x000fcc0008010806 */
        /* <DEDUP_REMOVED lines=18> */
[----:B------:R-:W-:Y:S01]  /*5c20*/  FFMA.FTZ R24, R45, UR20, -R6 ;  /* 0x000000142d187c23 */ /* 0x000fe20008010806 */
[----:B------:R-:W-:-:S01]  /*5c30*/  FADD.FTZ R55, R55, R54 ;  /* 0x0000003637377221 */ /* 0x000fc20000010000 */
[----:B------:R-:W-:Y:S01]  /*5c40*/  FFMA.FTZ R6, R33, UR20, -R6 ;  /* 0x0000001421067c23 */ /* 0x000fe20008010806 */
[----:B------:R-:W-:Y:S02]  /*5c50*/  F2FP.SATFINITE.E4M3.F32.PACK_AB_MERGE_C R33, R7, R4, RZ ;  /* 0x000000040721723e */ /* 0x000fe400048070ff */
[----:B------:R-:W-:Y:S01]  /*5c60*/  F2FP.SATFINITE.E4M3.F32.PACK_AB_MERGE_C R7, R70, R71, RZ ;  /* 0x000000474607723e */ /* 0x000fe200048070ff */
[----:B------:R-:W1:Y:S01]  /*5c70*/  MUFU.EX2 R72, R72 ;  /* 0x0000004800487308 */ /* 0x000e620000000800 */
[----:B--2---:R-:W-:-:S01]  /*5c80*/  FADD.FTZ R36, R20, R37 ;  /* 0x0000002514247221 */ /* 0x004fc20000010000 */
[----:B------:R-:W-:Y:S01]  /*5c90*/  FADD.FTZ R38, R64, R55 ;  /* 0x0000003740267221 */ /* 0x000fe20000010000 */
[----:B------:R-:W-:-:S02]  /*5ca0*/  F2FP.SATFINITE.E4M3.F32.PACK_AB_MERGE_C R140, R92, R69, R7 ;  /* 0x000000455c8c723e */ /* 0x000fc40004807007 */
[----:B------:R-:W-:Y:S01]  /*5cb0*/  F2FP.SATFINITE.E4M3.F32.PACK_AB_MERGE_C R14, R97, R14, RZ ;  /* 0x0000000e610e723e */ /* 0x000fe200048070ff */
[----:B------:R-:W-:-:S01]  /*5cc0*/  FADD.FTZ R38, R65, R38 ;  /* 0x0000002641267221 */ /* 0x000fc20000010000 */
[----:B------:R-:W-:Y:S01]  /*5cd0*/  F2FP.SATFINITE.E4M3.F32.PACK_AB_MERGE_C R153, R93, R82, R33 ;  /* 0x000000525d99723e */ /* 0x000fe20004807021 */
        /* <DEDUP_REMOVED lines=11> */
[----:B------:R-:W-:Y:S01]  /*5d90*/  FADD.FTZ R71, R71, R92 ;  /* 0x0000005c47477221 */ /* 0x000fe20000010000 */
[----:B------:R-:W-:-:S03]  /*5da0*/  F2FP.SATFINITE.E4M3.F32.PACK_AB_MERGE_C R72, R73, R72, RZ ;  /* 0x000000484948723e */ /* 0x000fc600048070ff */
[----:B------:R-:W-:Y:S01]  /*5db0*/  FADD.FTZ R70, R70, R71 ;  /* 0x0000004746467221 */ /* 0x000fe20000010000 */
        /* <DEDUP_REMOVED lines=35> */
[----:B------:R-:W-:Y:S01]  /*5ff0*/  MUFU.EX2 R81, R81 ;  /* 0x0000005100517308 */ /* 0x000fe20000000800 */
[----:B0-----:R-:W-:Y:S01]  /*6000*/  F2FP.SATFINITE.E4M3.F32.PACK_AB_MERGE_C R142, R86, R77, R28 ;  /* 0x0000004d568e723e */ /* 0x001fe2000480701c */
[----:B------:R-:W-:-:S04]  /*6010*/  FADD.FTZ R77, R77, R70 ;  /* 0x000000464d4d7221 */ /* 0x000fc80000010000 */
[----:B------:R-:W-:Y:S02]  /*6020*/  FADD.FTZ R77, R86, R77 ;  /* 0x0000004d564d7221 */ /* 0x000fe40000010000 */
[----:B------:R-:W0:Y:S01]  /*6030*/  MUFU.EX2 R80, R80 ;  /* 0x0000005000507308 */ /* 0x000e220000000800 */
[----:B-1----:R-:W-:-:S01]  /*6040*/  FADD.FTZ R7, R3, R10 ;  /* 0x0000000a03077221 */ /* 0x002fc20000010000 */
[----:B------:R-:W-:-:S04]  /*6050*/  FADD.FTZ R84, R84, R77 ;  /* 0x0000004d54547221 */ /* 0x000fc80000010000 */
[----:B------:R-:W-:Y:S02]  /*6060*/  FADD.FTZ R83, R83, R84 ;  /* 0x0000005453537221 */ /* 0x000fe40000010000 */
        /* <DEDUP_REMOVED lines=15> */
[C---:B--2---:R-:W-:Y:S01]  /*6160*/  F2FP.SATFINITE.E4M3.F32.PACK_AB_MERGE_C R46, R47.reuse, R46, RZ ;  /* 0x0000002e2f2e723e */ /* 0x044fe200048070ff */
[----:B------:R-:W-:-:S03]  /*6170*/  FADD.FTZ R47, R47, R8 ;  /* 0x000000082f2f7221 */ /* 0x000fc60000010000 */
[----:B------:R-:W-:-:S03]  /*6180*/  F2FP.SATFINITE.E4M3.F32.PACK_AB_MERGE_C R143, R24, R3, R46 ;  /* 0x00000003188f723e */ /* 0x000fc6000480702e */
[----:B------:R-:W2:Y:S01]  /*6190*/  MUFU.EX2 R87, R87 ;  /* 0x0000005700577308 */ /* 0x000ea20000000800 */
[----:B0-----:R-:W-:-:S07]  /*61a0*/  FADD.FTZ R8, R26, R47 ;  /* 0x0000002f1a087221 */ /* 0x001fce0000010000 */
[----:B------:R-:W-:Y:S01]  /*61b0*/  MUFU.EX2 R66, R66 ;  /* 0x0000004200427308 */ /* 0x000fe20000000800 */
[----:B-1----:R-:W-:-:S07]  /*61c0*/  FADD.FTZ R8, R27, R8 ;  /* 0x000000081b087221 */ /* 0x002fce0000010000 */
[----:B------:R-:W0:Y:S01]  /*61d0*/  MUFU.EX2 R91, R91 ;  /* 0x0000005b005b7308 */ /* 0x000e220000000800 */
[----:B--2---:R-:W-:-:S01]  /*61e0*/  FADD.FTZ R11, R87, R8 ;  /* 0x00000008570b7221 */ /* 0x004fc20000010000 */
[----:B------:R-:W-:-:S06]  /*61f0*/  VIADD R8, R104, 0xfffffffe ;  /* 0xfffffffe68087836 */ /* 0x000fcc0000000000 */
        /* <DEDUP_REMOVED lines=13> */
[----:B-1----:R-:W-:-:S01]  /*62d0*/  FADD.FTZ R4, R30, R11 ;  /* 0x0000000b1e047221 */ /* 0x002fc20000010000 */
[----:B------:R-:W-:-:S06]  /*62e0*/  FADD.FTZ R66, R66, R79 ;  /* 0x0000004f42427221 */ /* 0x000fcc0000010000 */
[----:B------:R-:W0:Y:S01]  /*62f0*/  MUFU.EX2 R7, R6 ;  /* 0x0000000600077308 */ /* 0x000e220000000800 */
[----:B--2---:R-:W-:-:S01]  /*6300*/  FADD.FTZ R3, R31, R4 ;  /* 0x000000041f037221 */ /* 0x004fc20000010000 */
[----:B0-----:R-:W-:-:S03]  /*6310*/  F2FP.SATFINITE.E4M3.F32.PACK_AB_MERGE_C R4, R7, R32, RZ ;  /* 0x000000200704723e */ /* 0x001fc600048070ff */
[----:B------:R-:W-:Y:S01]  /*6320*/  FADD.FTZ R32, R32, R3 ;  /* 0x0000000320207221 */ /* 0x000fe20000010000 */
[----:B------:R-:W-:Y:S01]  /*6330*/  F2FP.SATFINITE.E4M3.F32.PACK_AB_MERGE_C R139, R31, R30, R4 ;  /* 0x0000001e1f8b723e */ /* 0x000fe20004807004 */
[----:B------:R-:W-:Y:S02]  /*6340*/  FADD.FTZ R4, R91, R66 ;  /* 0x000000425b047221 */ /* 0x000fe40000010000 */
[----:B------:R-:W-:-:S01]  /*6350*/  FADD.FTZ R3, R7, R32 ;  /* 0x0000002007037221 */ /* 0x000fc20000010000 */
        /* <DEDUP_REMOVED lines=12> */
.L_x_14636:
[----:B------:R-:W-:Y:S02]  /*6420*/  ULDC UR12, c[0x0][0x9e4] ;  /* 0x00027900000c7ab9 */ /* 0x000fe40000000800 */
[----:B------:R-:W-:-:S11]  /*6430*/  UISETP.NE.AND UP0, UPT, UR12, 0x1, UPT ;  /* 0x000000010c00788c */ /* 0x000fd6000bf05270 */
[----:B------:R-:W-:Y:S02]  /*6440*/  @UP0 ULDC.64 UR14, c[0x0][0x9e8] ;  /* 0x00027a00000e0ab9 */ /* 0x000fe40000000a00 */
[----:B------:R-:W-:-:S04]  /*6450*/  UIMAD.WIDE.U32 UR6, UR11, UR14, URZ ;  /* 0x0000000e0b0672a5 */ /* 0x000fc8000f8e003f */
[----:B------:R-:W-:-:S12]  /*6460*/  @UP0 USHF.R.U32.HI UR11, URZ, UR15, UR7 ;  /* 0x0000000f3f0b0299 */ /* 0x000fd80008011607 */
.L_x_14637:
[----:B------:R-:W-:-:S04]  /*6470*/  UIMAD UR11, UR11, UR12, UR12 ;  /* 0x0000000c0b0b72a4 */ /* 0x000fc8000f8e020c */
[----:B------:R-:W-:-:S04]  /*6480*/  UISETP.LT.AND UP0, UPT, UR10, UR11, UPT ;  /* 0x0000000b0a00728c */ /* 0x000fc8000bf01270 */
[----:B------:R-:W-:-:S12]  /*6490*/  USEL UR10, UR10, UR11, UP0 ;  /* 0x0000000b0a0a7287 */ /* 0x000fd80008000000 */
.L_x_14635:
        /* <DEDUP_REMOVED lines=21> */
[----:B------:R-:W-:-:S13]  /*65f0*/  ISETP.GE.AND P1, PT, R8, UR25, PT ;  /* 0x0000001908007c0c */ /* 0x000fda000bf26270 */
[----:B------:R-:W-:Y:S05]  /*6600*/  @!P1 BRA `(.L_x_14638) ;  /* 0x00000048009c9947 */ /* 0x000fea0003800000 */
        /* <DEDUP_REMOVED lines=24> */
.L_x_14657:
[----:B------:R-:W-:-:S04]  /*6790*/  UISETP.NE.AND UP0, UPT, UR26, 0x1, UPT ;  /* 0x000000011a00788c */ /* 0x000fc8000bf05270 */
[----:B------:R-:W-:-:S04]  /*67a0*/  USEL UR46, URZ, 0x1, UP0 ;  /* 0x000000013f2e7887 */ /* 0x000fc80008000000 */
[----:B------:R-:W-:Y:S01]  /*67b0*/  ULOP3.LUT UR46, UR27, UR46, URZ, 0x3c, !UPT ;  /* 0x0000002e1b2e7292 */ /* 0x000fe2000f8e3c3f */
[----:B------:R-:W-:Y:S11]  /*67c0*/  @!P0 BRA `(.L_x_14639) ;  /* 0x0000000000048947 */ /* 0x000ff60003800000 */
[----:B------:R-:W-:Y:S01]  /*67d0*/  BPT.TRAP 0x1 ;  /* 0x000000040000795c */ /* 0x000fe20000300000 */
.L_x_14639:
        /* <DEDUP_REMOVED lines=9> */
.L_x_14640:
[----:B-1----:R-:W-:Y:S05]  /*6870*/  @P1 BRA `(.L_x_14641) ;  /* 0x0000000000081947 */ /* 0x002fea0003800000 */
[----:B------:R-:W1:Y:S02]  /*6880*/  SYNCS.PHASECHK.TRANS64.TRYWAIT P1, [UR24+0x13230], R9 ;  /* 0x01323009ff0075a7 */ /* 0x000e640008020158 */
[----:B-1----:R-:W-:Y:S05]  /*6890*/  @!P1 BRA `(.L_x_14642) ;  /* 0x0000016c008c9947 */ /* 0x002fea0003800000 */
.L_x_14641:
        /* <DEDUP_REMOVED lines=64> */
.L_x_14643:
[----:B------:R-:W-:Y:S01]  /*6ca0*/  ULEA UR11, UR26, UR45, 0x3 ;  /* 0x0000002d1a0b7291 */ /* 0x000fe2000f8e183f */
[----:B01----:R-:W-:-:S05]  /*6cb0*/  IMAD.U32 R9, RZ, RZ, UR27 ;  /* 0x0000001bff097e24 */ /* 0x003fca000f8e00ff */
[----:B------:R-:W-:-:S04]  /*6cc0*/  SHF.L.U32 R9, R9, 0x1f, RZ ;  /* 0x0000001f09097819 */ /* 0x000fc800000006ff */
[----:B------:R0:W1:Y:S01]  /*6cd0*/  SYNCS.PHASECHK.TRANS64.TRYWAIT P1, [UR11+0x13250], R9 ;  /* 0x01325009ff0075a7 */ /* 0x000062000802014b */
[----:B------:R-:W-:Y:S05]  /*6ce0*/  @!P0 BRA `(.L_x_14644) ;  /* 0x0000000000048947 */ /* 0x000fea0003800000 */
[----:B------:R-:W-:Y:S01]  /*6cf0*/  BPT.TRAP 0x1 ;  /* 0x000000040000795c */ /* 0x000fe20000300000 */
.L_x_14644:
[----:B-1----:R-:W-:Y:S05]  /*6d00*/  @P1 BRA `(.L_x_14645) ;  /* 0x0000000000081947 */ /* 0x002fea0003800000 */
[----:B------:R-:W1:Y:S02]  /*6d10*/  SYNCS.PHASECHK.TRANS64.TRYWAIT P1, [UR11+0x13250], R9 ;  /* 0x01325009ff0075a7 */ /* 0x000e64000802014b */
[----:B-1----:R-:W-:Y:S05]  /*6d20*/  @!P1 BRA `(.L_x_14646) ;  /* 0x0000016800809947 */ /* 0x002fea0003800000 */
.L_x_14645:
        /* <DEDUP_REMOVED lines=32> */
.L_x_14647:
        /* <DEDUP_REMOVED lines=11> */
[----:B------:R-:W-:Y:S01]  /*6fe0*/  FMUL.FTZ R74, R0, R78 ;  /* 0x0000004e004a7220 */ /* 0x000fe20000410000 */
[----:B------:R-:W-:-:S02]  /*6ff0*/  VIADD R132, R22, UR40 ;  /* 0x0000002816847c36 */ /* 0x000fc40008000000 */
[C---:B------:R-:W-:Y:S01]  /*7000*/  FMUL.FTZ R78, R0.reuse, R82 ;  /* 0x00000052004e7220 */ /* 0x040fe20000410000 */
[C---:B------:R-:W-:Y:S01]  /*7010*/  FMUL.FTZ R82, R0.reuse, R86 ;  /* 0x0000005600527220 */ /* 0x040fe20000410000 */
[----:B------:R-:W-:Y:S01]  /*7020*/  @UP1 ULDC UR6, c[0x0][0x44c] ;  /* 0x0001130000061ab9 */ /* 0x000fe20000000800 */
[C---:B------:R-:W-:Y:S01]  /*7030*/  FMUL.FTZ R86, R0.reuse, R56 ;  /* 0x0000003800567220 */ /* 0x040fe20000410000 */
[C---:B01----:R-:W-:Y:S01]  /*7040*/  FMUL.FTZ R9, R0.reuse, R120 ;  /* 0x0000007800097220 */ /* 0x043fe20000410000 */
        /* <DEDUP_REMOVED lines=73> */
[----:B------:R-:W-:Y:S01]  /*74e0*/  UIADD3 UR24, UR24, 0x13240, URZ ;  /* 0x0001324018187890 */ /* 0x000fe2000fffe03f */
[----:B------:R-:W-:Y:S01]  /*74f0*/  PLOP3.LUT P1, PT, PT, PT, UP0, 0x40, 0x0 ;  /* 0x000000000000781c */ /* 0x000fe20003f2e808 */
[----:B------:R-:W1:Y:S01]  /*7500*/  MUFU.TANH R9, R9 ;  /* 0x0000000900097308 */ /* 0x000e620000002400 */
[----:B------:R-:W-:Y:S01]  /*7510*/  IADD3 R56, -R19, 0x1, R70 ;  /* 0x0000000113387810 */ /* 0x000fe20007ffe146 */
[----:B------:R-:W-:Y:S01]  /*7520*/  UPRMT UR24, UR44, 0x654, UR24 ;  /* 0x000006542c187896 */ /* 0x000fe20008000018 */
[----:B------:R-:W-:Y:S01]  /*7530*/  IMAD.IADD R67, R70, 0x1, -R19 ;  /* 0x0000000146437824 */ /* 0x000fe200078e0a13 */
[----:B------:R-:W-:Y:S01]  /*7540*/  ULOP3.LUT UR6, URZ, UR22, URZ, 0x33, !UPT ;  /* 0x000000163f067292 */ /* 0x000fe2000f8e333f */
[----:B------:R-:W-:-:S03]  /*7550*/  IADD3 R56, -R18, R56, R17 ;  /* 0x0000003812387210 */ /* 0x000fc60007ffe111 */
        /* <DEDUP_REMOVED lines=97> */
.L_x_14650:
[----:B------:R-:W-:-:S05]  /*7b70*/  IMAD.U32 R138, RZ, RZ, UR21 ;  /* 0x00000015ff8a7e24 */ /* 0x000fca000f8e00ff */
[----:B------:R-:W-:-:S13]  /*7b80*/  ISETP.NE.AND P1, PT, R138, 0x1, PT ;  /* 0x000000018a00780c */ /* 0x000fda0003f25270 */
[----:B------:R-:W1:Y:S02]  /*7b90*/  @P1 LDC.64 R56, c[0x0][0x9e8] ;  /* 0x00027a00ff381b82 */ /* 0x000e640000000a00 */
[----:B-1----:R-:W-:-:S05]  /*7ba0*/  @P1 IMAD.HI.U32 R56, R136, R56, RZ ;  /* 0x0000003888381227 */ /* 0x002fca00078e00ff */
[----:B------:R-:W-:-:S07]  /*7bb0*/  @P1 SHF.R.U32.HI R136, RZ, R57, R56 ;  /* 0x00000039ff881219 */ /* 0x000fce0000011638 */
.L_x_14651:
[----:B------:R-:W-:Y:S05]  /*7bc0*/  BSYNC B0 ;  /* 0x0000000000007941 */ /* 0x000fea0003800000 */
.L_x_14649:
[----:B------:R-:W-:-:S05]  /*7bd0*/  IMAD R136, R136, R138, R67 ;  /* 0x0000008a88887224 */ /* 0x000fca00078e0243 */
[----:B------:R-:W-:Y:S02]  /*7be0*/  VIADDMNMX R133, R136, R138, R133, PT ;  /* 0x0000008a88857246 */ /* 0x000fe40003800185 */
[----:B------:R-:W-:-:S07]  /*7bf0*/  VIMNMX R71, R71, R136, !PT ;  /* 0x0000008847477248 */ /* 0x000fce0007fe0100 */
.L_x_14648:
        /* <DEDUP_REMOVED lines=248> */
.L_x_14654:
[----:B------:R-:W-:-:S05]  /*8b80*/  IMAD.U32 R70, RZ, RZ, UR21 ;  /* 0x00000015ff467e24 */ /* 0x000fca000f8e00ff */
[----:B------:R-:W-:-:S13]  /*8b90*/  ISETP.NE.AND P6, PT, R70, 0x1, PT ;  /* 0x000000014600780c */ /* 0x000fda0003fc5270 */
[----:B------:R-:W0:Y:S02]  /*8ba0*/  @P6 LDC.64 R56, c[0x0][0x9e8] ;  /* 0x00027a00ff386b82 */ /* 0x000e240000000a00 */
[----:B0-----:R-:W-:-:S05]  /*8bb0*/  @P6 IMAD.HI.U32 R56, R9, R56, RZ ;  /* 0x0000003809386227 */ /* 0x001fca00078e00ff */
[----:B------:R-:W-:-:S07]  /*8bc0*/  @P6 SHF.R.U32.HI R9, RZ, R57, R56 ;  /* 0x00000039ff096219 */ /* 0x000fce0000011638 */
.L_x_14655:
[----:B------:R-:W-:Y:S05]  /*8bd0*/  BSYNC B0 ;  /* 0x0000000000007941 */ /* 0x000fea0003800000 */
.L_x_14653:
[----:B------:R-:W-:-:S05]  /*8be0*/  IMAD R9, R9, R70, R67 ;  /* 0x0000004609097224 */ /* 0x000fca00078e0243 */
[----:B------:R-:W-:Y:S02]  /*8bf0*/  VIADDMNMX R135, R9, R70, R135, PT ;  /* 0x0000004609877246 */ /* 0x000fe40003800187 */
[----:B------:R-:W-:-:S07]  /*8c00*/  VIMNMX R134, R134, R9, !PT ;  /* 0x0000000986867248 */ /* 0x000fce0007fe0100 */
.L_x_14652:
        /* <DEDUP_REMOVED lines=111> */
[----:B------:R-:W-:Y:S02]  /*9300*/  ISETP.LT.OR P3, PT, R135, 0x91, P3 ;  /* 0x000000918700780c */ /* 0x000fe40001f61670 */
        /* <DEDUP_REMOVED lines=111> */
[----:B0-----:R-:W-:-:S01]  /*9a00*/  FFMA.FTZ R123, R76, UR20, -R56 ;  /* 0x000000144c7b7c23 */ /* 0x001fc20008010838 */
[----:B------:R-:W-:Y:S01]  /*9a10*/  FMNMX.FTZ R109, R126, R105, !PT ;  /* 0x000000697e6d7209 */ /* 0x000fe20007810000 */
[----:B------:R-:W-:-:S01]  /*9a20*/  FFMA.FTZ R124, R124, UR20, -R56 ;  /* 0x000000147c7c7c23 */ /* 0x000fc20008010838 */
[----:B------:R-:W-:Y:S01]  /*9a30*/  FSEL R76, R63, -INF , !P4 ;  /* 0xff8000003f4c7808 */ /* 0x000fe20006000000 */
        /* <DEDUP_REMOVED lines=25> */
[----:B------:R-:W-:Y:S01]  /*9bd0*/  FMNMX.FTZ R132, R118, R113, !PT ;  /* 0x0000007176847209 */ /* 0x000fe20007810000 */
[----:B------:R-:W-:-:S01]  /*9be0*/  FFMA.FTZ R64, R64, UR20, -R56 ;  /* 0x0000001440407c23 */ /* 0x000fc20008010838 */
[--C-:B------:R-:W-:Y:S01]  /*9bf0*/  FFMA.FTZ R65, R65, UR20, -R56.reuse ;  /* 0x0000001441417c23 */ /* 0x100fe20008010838 */
[----:B0-----:R-:W-:-:S01]  /*9c00*/  FFMA.FTZ R123, R131, UR20, -R56 ;  /* 0x00000014837b7c23 */ /* 0x001fc20008010838 */
[----:B------:R-:W-:-:S02]  /*9c10*/  FMNMX.FTZ R113, R119, R132, !PT ;  /* 0x0000008477717209 */ /* 0x000fc40007810000 */
        /* <DEDUP_REMOVED lines=23> */
[----:B-1----:R-:W-:Y:S01]  /*9d90*/  FMNMX.FTZ R117, R79, R132, !PT ;  /* 0x000000844f757209 */ /* 0x002fe20007810000 */
        /* <DEDUP_REMOVED lines=23> */
[----:B------:R-:W-:-:S04]  /*9f10*/  FSEL R69, R9, RZ, P1 ;  /* 0x000000ff09457208 */ /* 0x000fc80000800000 */
[----:B------:R-:W-:Y:S01]  /*9f20*/  MUFU.EX2 R89, R89 ;  /* 0x0000005900597308 */ /* 0x000fe20000000800 */
[----:B------:R-:W0:Y:S01]  /*9f30*/  SHFL.BFLY PT, R132, R127, 0x1, 0x1f ;  /* 0x0c201f007f847f89 */ /* 0x000e2200000e0000 */
[----:B------:R-:W-:-:S04]  /*9f40*/  FADD.FTZ R69, -R69, R6 ;  /* 0x0000000645457221 */ /* 0x000fc80000010100 */
[----:B------:R-:W-:Y:S02]  /*9f50*/  FMUL.FTZ R6, R69, UR20 ;  /* 0x0000001445067c20 */ /* 0x000fe40008410000 */
        /* <DEDUP_REMOVED lines=18> */
[----:B------:R-:W-:Y:S01]  /*a080*/  MUFU.EX2 R127, R127 ;  /* 0x0000007f007f7308 */ /* 0x000fe20000000800 */
[----:B------:R-:W-:-:S01]  /*a090*/  FFMA.FTZ R131, R94, UR20, -R69 ;  /* 0x000000145e837c23 */ /* 0x000fc20008010845 */
[----:B------:R-:W-:Y:S01]  /*a0a0*/  FFMA.FTZ R94, R95, UR20, -R69 ;  /* 0x000000145f5e7c23 */ /* 0x000fe20008010845 */
[----:B------:R-:W-:-:S01]  /*a0b0*/  FADD.FTZ R126, -R126, R7 ;  /* 0x000000077e7e7221 */ /* 0x000fc20000010100 */
[--C-:B------:R-:W-:Y:S01]  /*a0c0*/  FFMA.FTZ R95, R98, UR20, -R69.reuse ;  /* 0x00000014625f7c23 */ /* 0x100fe20008010845 */
[----:B------:R-:W-:-:S01]  /*a0d0*/  FFMA.FTZ R98, R99, UR20, -R69 ;  /* 0x0000001463627c23 */ /* 0x000fc20008010845 */
[----:B------:R-:W-:Y:S01]  /*a0e0*/  FFMA.FTZ R99, R101, UR20, -R69 ;  /* 0x0000001465637c23 */ /* 0x000fe20008010845 */
[----:B------:R-:W-:Y:S01]  /*a0f0*/  FMUL.FTZ R126, R126, UR20 ;  /* 0x000000147e7e7c20 */ /* 0x000fe20008410000 */
[----:B------:R-:W-:Y:S01]  /*a100*/  MUFU.EX2 R70, R70 ;  /* 0x0000004600467308 */ /* 0x000fe20000000800 */
[----:B-1----:R-:W-:-:S01]  /*a110*/  FFMA.FTZ R101, R6, R4, R11 ;  /* 0x0000000406657223 */ /* 0x002fc2000001000b */
        /* <DEDUP_REMOVED lines=23> */
[----:B-1----:R-:W-:-:S01]  /*a290*/  FFMA.FTZ R4, R129, R3, R70 ;  /* 0x0000000381047223 */ /* 0x002fc20000010046 */
[----:B------:R-:W-:Y:S01]  /*a2a0*/  FADD.FTZ R126, R14, R101 ;  /* 0x000000650e7e7221 */ /* 0x000fe20000010000 */
[----:B------:R-:W-:-:S01]  /*a2b0*/  FFMA.FTZ R83, R83, UR20, -R69 ;  /* 0x0000001453537c23 */ /* 0x000fc20008010845 */
[----:B------:R-:W-:Y:S01]  /*a2c0*/  FFMA.FTZ R58, R58, UR20, -R69 ;  /* 0x000000143a3a7c23 */ /* 0x000fe20008010845 */
[----:B------:R-:W-:-:S01]  /*a2d0*/  FADD.FTZ R3, R127, R4 ;  /* 0x000000047f037221 */ /* 0x000fc20000010000 */
        /* <DEDUP_REMOVED lines=136> */
.L_x_14656:
        /* <DEDUP_REMOVED lines=82> */
.L_x_14638:
        /* <DEDUP_REMOVED lines=24> */
.L_x_14659:
[----:B------:R-:W-:Y:S02]  /*b200*/  ULDC UR11, c[0x0][0x9e4] ;  /* 0x00027900000b7ab9 */ /* 0x000fe40000000800 */
[----:B------:R-:W-:-:S11]  /*b210*/  UISETP.NE.AND UP0, UPT, UR11, 0x1, UPT ;  /* 0x000000010b00788c */ /* 0x000fd6000bf05270 */
[----:B------:R-:W-:Y:S02]  /*b220*/  @UP0 ULDC.64 UR12, c[0x0][0x9e8] ;  /* 0x00027a00000c0ab9 */ /* 0x000fe40000000a00 */
[----:B------:R-:W-:-:S04]  /*b230*/  UIMAD.WIDE.U32 UR6, UR10, UR12, URZ ;  /* 0x0000000c0a0672a5 */ /* 0x000fc8000f8e003f */
[----:B------:R-:W-:-:S12]  /*b240*/  @UP0 USHF.R.U32.HI UR10, URZ, UR13, UR7 ;  /* 0x0000000d3f0a0299 */ /* 0x000fd80008011607 */
.L_x_14660:
[----:B------:R-:W-:-:S04]  /*b250*/  UIMAD UR10, UR10, UR11, URZ ;  /* 0x0000000b0a0a72a4 */ /* 0x000fc8000f8e023f */
[----:B------:R-:W-:-:S04]  /*b260*/  UISETP.LT.AND UP0, UPT, UR22, UR10, UPT ;  /* 0x0000000a1600728c */ /* 0x000fc8000bf01270 */
[----:B------:R-:W-:-:S12]  /*b270*/  USEL UR22, UR22, UR10, !UP0 ;  /* 0x0000000a16167287 */ /* 0x000fd8000c000000 */
.L_x_14658:
        /* <DEDUP_REMOVED lines=13> */
.L_x_14672:
[----:B------:R-:W-:-:S04]  /*b350*/  UISETP.NE.AND UP0, UPT, UR23, 0x1, UPT ;  /* 0x000000011700788c */ /* 0x000fc8000bf05270 */
[----:B------:R-:W-:-:S04]  /*b360*/  USEL UR46, URZ, 0x1, UP0 ;  /* 0x000000013f2e7887 */ /* 0x000fc80008000000 */
[----:B------:R-:W-:Y:S01]  /*b370*/  ULOP3.LUT UR46, UR24, UR46, URZ, 0x3c, !UPT ;  /* 0x0000002e182e7292 */ /* 0x000fe2000f8e3c3f */
[----:B------:R-:W-:Y:S11]  /*b380*/  @!P0 BRA `(.L_x_14662) ;  /* 0x0000000000048947 */ /* 0x000ff60003800000 */
[----:B------:R-:W-:Y:S01]  /*b390*/  BPT.TRAP 0x1 ;  /* 0x000000040000795c */ /* 0x000fe20000300000 */
.L_x_14662:
        /* <DEDUP_REMOVED lines=9> */
.L_x_14663:
[----:B-1----:R-:W-:Y:S05]  /*b430*/  @P1 BRA `(.L_x_14664) ;  /* 0x0000000000081947 */ /* 0x002fea0003800000 */
[----:B------:R-:W1:Y:S02]  /*b440*/  SYNCS.PHASECHK.TRANS64.TRYWAIT P1, [UR21+0x13230], R9 ;  /* 0x01323009ff0075a7 */ /* 0x000e640008020155 */
[----:B-1----:R-:W-:Y:S05]  /*b450*/  @!P1 BRA `(.L_x_14665) ;  /* 0x0000012000cc9947 */ /* 0x002fea0003800000 */
.L_x_14664:
        /* <DEDUP_REMOVED lines=64> */
.L_x_14666:
[----:B------:R-:W-:Y:S01]  /*b860*/  ULEA UR11, UR23, UR45, 0x3 ;  /* 0x0000002d170b7291 */ /* 0x000fe2000f8e183f */
[----:B01----:R-:W-:-:S05]  /*b870*/  IMAD.U32 R9, RZ, RZ, UR24 ;  /* 0x00000018ff097e24 */ /* 0x003fca000f8e00ff */
[----:B------:R-:W-:-:S04]  /*b880*/  SHF.L.U32 R9, R9, 0x1f, RZ ;  /* 0x0000001f09097819 */ /* 0x000fc800000006ff */
[----:B------:R0:W1:Y:S01]  /*b890*/  SYNCS.PHASECHK.TRANS64.TRYWAIT P1, [UR11+0x13250], R9 ;  /* 0x01325009ff0075a7 */ /* 0x000062000802014b */
[----:B------:R-:W-:Y:S05]  /*b8a0*/  @!P0 BRA `(.L_x_14667) ;  /* 0x0000000000048947 */ /* 0x000fea0003800000 */
[----:B------:R-:W-:Y:S01]  /*b8b0*/  BPT.TRAP 0x1 ;  /* 0x000000040000795c */ /* 0x000fe20000300000 */
.L_x_14667:
[----:B-1----:R-:W-:Y:S05]  /*b8c0*/  @P1 BRA `(.L_x_14668) ;  /* 0x0000000000081947 */ /* 0x002fea0003800000 */
[----:B------:R-:W1:Y:S02]  /*b8d0*/  SYNCS.PHASECHK.TRANS64.TRYWAIT P1, [UR11+0x13250], R9 ;  /* 0x01325009ff0075a7 */ /* 0x000e64000802014b */
[----:B-1----:R-:W-:Y:S05]  /*b8e0*/  @!P1 BRA `(.L_x_14669) ;  /* 0x0000011c00c09947 */ /* 0x002fea0003800000 */
.L_x_14668:
        /* <DEDUP_REMOVED lines=32> */
.L_x_14670:
        /* <DEDUP_REMOVED lines=346> */
[----:B------:R-:W-:-:S03]  /*d090*/  FFMA.FTZ R71, R71, UR20, -R128 ;  /* 0x0000001447477c23 */ /* 0x000fc60008010880 */
        /* <DEDUP_REMOVED lines=156> */
.L_x_14671:
        /* <DEDUP_REMOVED lines=82> */
.L_x_14661:
        /* <DEDUP_REMOVED lines=10> */
.L_x_14692:
[----:B------:R-:W-:-:S04]  /*e020*/  UIADD3 UR6, UR25, 0x1, URZ ;  /* 0x0000000119067890 */ /* 0x000fc8000fffe03f */
[----:B------:R-:W-:-:S04]  /*e030*/  UISETP.NE.AND UP0, UPT, UR6, 0x2, UPT ;  /* 0x000000020600788c */ /* 0x000fc8000bf05270 */
[----:B------:R-:W-:Y:S02]  /*e040*/  USEL UR46, URZ, 0x1, UP0 ;  /* 0x000000013f2e7887 */ /* 0x000fe40008000000 */
[----:B------:R-:W-:Y:S02]  /*e050*/  USEL UR36, UR6, URZ, UP0 ;  /* 0x0000003f06247287 */ /* 0x000fe40008000000 */
[----:B------:R-:W-:Y:S01]  /*e060*/  ULOP3.LUT UR46, UR26, UR46, URZ, 0x3c, !UPT ;  /* 0x0000002e1a2e7292 */ /* 0x000fe2000f8e3c3f */
[----:B------:R-:W-:Y:S11]  /*e070*/  @!P0 BRA `(.L_x_14674) ;  /* 0x0000000000048947 */ /* 0x000ff60003800000 */
[----:B------:R-:W-:Y:S01]  /*e080*/  BPT.TRAP 0x1 ;  /* 0x000000040000795c */ /* 0x000fe20000300000 */
.L_x_14674:
[----:B------:R-:W-:Y:S01]  /*e090*/  ULEA UR24, UR36, UR45, 0x3 ;  /* 0x0000002d24187291 */ /* 0x000fe2000f8e183f */
[----:B------:R-:W-:-:S05]  /*e0a0*/  IMAD.U32 R9, RZ, RZ, UR46 ;  /* 0x0000002eff097e24 */ /* 0x000fca000f8e00ff */
[----:B------:R-:W-:-:S04]  /*e0b0*/  SHF.L.U32 R9, R9, 0x1f, RZ ;  /* 0x0000001f09097819 */ /* 0x000fc800000006ff */
[----:B------:R0:W1:Y:S01]  /*e0c0*/  SYNCS.PHASECHK.TRANS64.TRYWAIT P1, [UR24+0x13230], R9 ;  /* 0x01323009ff0075a7 */ /* 0x0000620008020158 */
[----:B------:R-:W-:Y:S05]  /*e0d0*/  @!P0 BRA `(.L_x_14675) ;  /* 0x0000000000048947 */ /* 0x000fea0003800000 */
[----:B------:R-:W-:Y:S01]  /*e0e0*/  BPT.TRAP 0x1 ;  /* 0x000000040000795c */ /* 0x000fe20000300000 */
.L_x_14675:
[----:B-1----:R-:W-:Y:S05]  /*e0f0*/  @P1 BRA `(.L_x_14676) ;  /* 0x0000000000081947 */ /* 0x002fea0003800000 */
[----:B------:R-:W1:Y:S02]  /*e100*/  SYNCS.PHASECHK.TRANS64.TRYWAIT P1, [UR24+0x13230], R9 ;  /* 0x01323009ff0075a7 */ /* 0x000e640008020158 */
[----:B-1----:R-:W-:Y:S05]  /*e110*/  @!P1 BRA `(.L_x_14677) ;  /* 0x000000f400cc9947 */ /* 0x002fea0003800000 */
.L_x_14676:
        /* <DEDUP_REMOVED lines=64> */
.L_x_14678:
[----:B------:R-:W-:Y:S01]  /*e520*/  ULEA UR11, UR25, UR45, 0x3 ;  /* 0x0000002d190b7291 */ /* 0x000fe2000f8e183f */
[----:B01----:R-:W-:-:S05]  /*e530*/  IMAD.U32 R9, RZ, RZ, UR26 ;  /* 0x0000001aff097e24 */ /* 0x003fca000f8e00ff */
[----:B------:R-:W-:-:S04]  /*e540*/  SHF.L.U32 R9, R9, 0x1f, RZ ;  /* 0x0000001f09097819 */ /* 0x000fc800000006ff */
[----:B------:R0:W1:Y:S01]  /*e550*/  SYNCS.PHASECHK.TRANS64.TRYWAIT P1, [UR11+0x13250], R9 ;  /* 0x01325009ff0075a7 */ /* 0x000062000802014b */
[----:B------:R-:W-:Y:S05]  /*e560*/  @!P0 BRA `(.L_x_14679) ;  /* 0x0000000000048947 */ /* 0x000fea0003800000 */
[----:B------:R-:W-:Y:S01]  /*e570*/  BPT.TRAP 0x1 ;  /* 0x000000040000795c */ /* 0x000fe20000300000 */
.L_x_14679:
[----:B-1----:R-:W-:Y:S05]  /*e580*/  @P1 BRA `(.L_x_14680) ;  /* 0x0000000000081947 */ /* 0x002fea0003800000 */
[----:B------:R-:W1:Y:S02]  /*e590*/  SYNCS.PHASECHK.TRANS64.TRYWAIT P1, [UR11+0x13250], R9 ;  /* 0x01325009ff0075a7 */ /* 0x000e64000802014b */
[----:B-1----:R-:W-:Y:S05]  /*e5a0*/  @!P1 BRA `(.L_x_14681) ;  /* 0x000000f000c09947 */ /* 0x002fea0003800000 */
.L_x_14680:
        /* <DEDUP_REMOVED lines=32> */
.L_x_14682:
        /* <DEDUP_REMOVED lines=17> */
[C---:B------:R-:W-:Y:S01]  /*e8c0*/  FMUL.FTZ R21, R0.reuse, R128 ;  /* 0x0000008000157220 */ /* 0x040fe20000410000 */
[----:B01----:R-:W-:Y:S01]  /*e8d0*/  FMUL.FTZ R9, R0, R120 ;  /* 0x0000007800097220 */ /* 0x003fe20000410000 */
        /* <DEDUP_REMOVED lines=177> */
.L_x_14685:
[----:B------:R-:W-:-:S05]  /*f3f0*/  IMAD.U32 R138, RZ, RZ, UR21 ;  /* 0x00000015ff8a7e24 */ /* 0x000fca000f8e00ff */
[----:B------:R-:W-:-:S13]  /*f400*/  ISETP.NE.AND P1, PT, R138, 0x1, PT ;  /* 0x000000018a00780c */ /* 0x000fda0003f25270 */
[----:B------:R-:W1:Y:S02]  /*f410*/  @P1 LDC.64 R56, c[0x0][0x9e8] ;  /* 0x00027a00ff381b82 */ /* 0x000e640000000a00 */
[----:B-1----:R-:W-:-:S05]  /*f420*/  @P1 IMAD.HI.U32 R56, R136, R56, RZ ;  /* 0x0000003888381227 */ /* 0x002fca00078e00ff */
[----:B------:R-:W-:-:S07]  /*f430*/  @P1 SHF.R.U32.HI R136, RZ, R57, R56 ;  /* 0x00000039ff881219 */ /* 0x000fce0000011638 */
.L_x_14686:
[----:B------:R-:W-:Y:S05]  /*f440*/  BSYNC B0 ;  /* 0x0000000000007941 */ /* 0x000fea0003800000 */
.L_x_14684:
[----:B------:R-:W-:-:S05]  /*f450*/  IMAD R136, R136, R138, R67 ;  /* 0x0000008a88887224 */ /* 0x000fca00078e0243 */
[----:B------:R-:W-:Y:S02]  /*f460*/  VIADDMNMX R133, R136, R138, R133, PT ;  /* 0x0000008a88857246 */ /* 0x000fe40003800185 */
[----:B------:R-:W-:-:S07]  /*f470*/  VIMNMX R71, R71, R136, !PT ;  /* 0x0000008847477248 */ /* 0x000fce0007fe0100 */
.L_x_14683:
        /* <DEDUP_REMOVED lines=248> */
.L_x_14689:
[----:B------:R-:W-:-:S05]  /*10400*/  IMAD.U32 R70, RZ, RZ, UR21 ;  /* 0x00000015ff467e24 */ /* 0x000fca000f8e00ff */
[----:B------:R-:W-:-:S13]  /*10410*/  ISETP.NE.AND P6, PT, R70, 0x1, PT ;  /* 0x000000014600780c */ /* 0x000fda0003fc5270 */
[----:B------:R-:W0:Y:S02]  /*10420*/  @P6 LDC.64 R56, c[0x0][0x9e8] ;  /* 0x00027a00ff386b82 */ /* 0x000e240000000a00 */
[----:B0-----:R-:W-:-:S05]  /*10430*/  @P6 IMAD.HI.U32 R56, R9, R56, RZ ;  /* 0x0000003809386227 */ /* 0x001fca00078e00ff */
[----:B------:R-:W-:-:S07]  /*10440*/  @P6 SHF.R.U32.HI R9, RZ, R57, R56 ;  /* 0x00000039ff096219 */ /* 0x000fce0000011638 */
.L_x_14690:
[----:B------:R-:W-:Y:S05]  /*10450*/  BSYNC B0 ;  /* 0x0000000000007941 */ /* 0x000fea0003800000 */
.L_x_14688:
[----:B------:R-:W-:-:S05]  /*10460*/  IMAD R9, R9, R70, R67 ;  /* 0x0000004609097224 */ /* 0x000fca00078e0243 */
[----:B------:R-:W-:Y:S02]  /*10470*/  VIADDMNMX R135, R9, R70, R135, PT ;  /* 0x0000004609877246 */ /* 0x000fe40003800187 */
[----:B------:R-:W-:-:S07]  /*10480*/  VIMNMX R134, R134, R9, !PT ;  /* 0x0000000986867248 */ /* 0x000fce0007fe0100 */
.L_x_14687:
        /* <DEDUP_REMOVED lines=259> */
[----:B------:R-:W-:Y:S01]  /*114c0*/  MUFU.EX2 R11, R11 ;  /* 0x0000000b000b7308 */ /* 0x000fe20000000800 */
[----:B------:R-:W-:-:S03]  /*114d0*/  FMNMX.FTZ R132, R90, R113, !PT ;  /* 0x000000715a847209 */ /* 0x000fc60007810000 */
[----:B------:R-:W-:Y:S01]  /*114e0*/  FADD.FTZ R6, -R69, R6 ;  /* 0x0000000645067221 */ /* 0x000fe20000010100 */
[----:B------:R-:W-:-:S03]  /*114f0*/  FMNMX.FTZ R113, R91, R132, !PT ;  /* 0x000000845b717209 */ /* 0x000fc60007810000 */
[----:B------:R-:W-:Y:S01]  /*11500*/  FMUL.FTZ R6, R6, UR20 ;  /* 0x0000001406067c20 */ /* 0x000fe20008410000 */
[----:B------:R-:W-:Y:S01]  /*11510*/  FMNMX.FTZ R132, R94, R113, !PT ;  /* 0x000000715e847209 */ /* 0x000fe20007810000 */
[----:B------:R-:W-:Y:S03]  /*11520*/  MUFU.EX2 R69, R131 ;  /* 0x0000008300457308 */ /* 0x000fe60000000800 */
        /* <DEDUP_REMOVED lines=8> */
[----:B------:R-:W3:Y:S03]  /*115b0*/  MUFU.EX2 R13, R13 ;  /* 0x0000000d000d7308 */ /* 0x000ee60000000800 */
[----:B------:R-:W-:-:S04]  /*115c0*/  FMNMX.FTZ R113, R73, R132, !PT ;  /* 0x0000008449717209 */ /* 0x000fc80007810000 */
[----:B------:R-:W-:Y:S01]  /*115d0*/  FMNMX.FTZ R132, R74, R113, !PT ;  /* 0x000000714a847209 */ /* 0x000fe20007810000 */
[----:B------:R-:W-:Y:S03]  /*115e0*/  MUFU.EX2 R14, R14 ;  /* 0x0000000e000e7308 */ /* 0x000fe60000000800 */
[----:B------:R-:W-:-:S04]  /*115f0*/  FMNMX.FTZ R113, R75, R132, !PT ;  /* 0x000000844b717209 */ /* 0x000fc80007810000 */
[----:B------:R-:W-:Y:S01]  /*11600*/  FMNMX.FTZ R132, R78, R113, !PT ;  /* 0x000000714e847209 */ /* 0x000fe20007810000 */
[----:B------:R-:W-:-:S01]  /*11610*/  FFMA.FTZ R113, R127, UR20, -R56 ;  /* 0x000000147f717c23 */ /* 0x000fc20008010838 */
[----:B------:R-:W-:Y:S01]  /*11620*/  FFMA.FTZ R127, R77, UR20, -R56 ;  /* 0x000000144d7f7c23 */ /* 0x000fe20008010838 */
[----:B------:R-:W-:Y:S01]  /*11630*/  FSEL R77, R66, -INF , !P6 ;  /* 0xff800000424d7808 */ /* 0x000fe20007000000 */
[----:B------:R-:W-:Y:S01]  /*11640*/  MUFU.EX2 R21, R21 ;  /* 0x0000001500157308 */ /* 0x000fe20000000800 */
[----:B0-----:R-:W-:-:S04]  /*11650*/  FMNMX.FTZ R117, R79, R132, !PT ;  /* 0x000000844f757209 */ /* 0x001fc80007810000 */
[----:B------:R-:W-:-:S03]  /*11660*/  FMNMX.FTZ R132, R82, R117, !PT ;  /* 0x0000007552847209 */ /* 0x000fc60007810000 */
[----:B------:R0:W-:Y:S01]  /*11670*/  MUFU.EX2 R66, R127 ;  /* 0x0000007f00427308 */ /* 0x0001e20000000800 */
        /* <DEDUP_REMOVED lines=18> */
[----:B------:R-:W-:-:S06]  /*117a0*/  FFMA.FTZ R117, R129, UR20, -R56 ;  /* 0x0000001481757c23 */ /* 0x000fcc0008010838 */
        /* <DEDUP_REMOVED lines=37> */
[----:B------:R2:W0:Y:S01]  /*11a00*/  MUFU.EX2 R131, R126 ;  /* 0x0000007e00837308 */ /* 0x0004220000000800 */
        /* <DEDUP_REMOVED lines=11> */
[----:B------:R-:W-:Y:S01]  /*11ac0*/  FFMA.FTZ R78, R78, UR20, -R127 ;  /* 0x000000144e4e7c23 */ /* 0x000fe2000801087f */
[----:B---3--:R-:W-:-:S01]  /*11ad0*/  FADD.FTZ R101, R13, R126 ;  /* 0x0000007e0d657221 */ /* 0x008fc20000010000 */
        /* <DEDUP_REMOVED lines=8> */
[----:B------:R-:W-:Y:S01]  /*11b60*/  FADD.FTZ R101, R21, R126 ;  /* 0x0000007e15657221 */ /* 0x000fe20000010000 */
        /* <DEDUP_REMOVED lines=135> */
.L_x_14691:
        /* <DEDUP_REMOVED lines=82> */
.L_x_14673:
[----:B------:R-:W-:Y:S06]  /*12900*/  BAR.ARV 0x8, 0x200 ;  /* 0x0208000000007b1d */ /* 0x000fec0000002000 */
[----:B------:R-:W-:Y:S05]  /*12910*/  @!P0 BRA `(.L_x_14693) ;  /* 0x0000000000048947 */ /* 0x000fea0003800000 */
[----:B------:R-:W-:Y:S01]  /*12920*/  BPT.TRAP 0x1 ;  /* 0x000000040000795c */ /* 0x000fe20000300000 */
.L_x_14693:
[----:B------:R-:W-:Y:S01]  /*12930*/  ULEA UR14, UR36, UR45, 0x3 ;  /* 0x0000002d240e7291 */ /* 0x000fe2000f8e183f */
[----:B------:R-:W-:-:S05]  /*12940*/  IMAD.U32 R0, RZ, RZ, UR46 ;  /* 0x0000002eff007e24 */ /* 0x000fca000f8e00ff */
[----:B------:R-:W-:-:S04]  /*12950*/  SHF.L.U32 R0, R0, 0x1f, RZ ;  /* 0x0000001f00007819 */ /* 0x000fc800000006ff */
[----:B------:R0:W1:Y:S01]  /*12960*/  SYNCS.PHASECHK.TRANS64.TRYWAIT P1, [UR14+0x13250], R0 ;  /* 0x01325000ff0075a7 */ /* 0x000062000802014e */
[----:B------:R-:W-:Y:S05]  /*12970*/  @!P0 BRA `(.L_x_14694) ;  /* 0x0000000000048947 */ /* 0x000fea0003800000 */
[----:B------:R-:W-:Y:S01]  /*12980*/  BPT.TRAP 0x1 ;  /* 0x000000040000795c */ /* 0x000fe20000300000 */
.L_x_14694:
[----:B-1----:R-:W-:Y:S05]  /*12990*/  @P1 BRA `(.L_x_14695) ;  /* 0x0000000000081947 */ /* 0x002fea0003800000 */
[----:B------:R-:W1:Y:S02]  /*129a0*/  SYNCS.PHASECHK.TRANS64.TRYWAIT P1, [UR14+0x13250], R0 ;  /* 0x01325000ff0075a7 */ /* 0x000e64000802014e */
[----:B-1----:R-:W-:Y:S05]  /*129b0*/  @!P1 BRA `(.L_x_14696) ;  /* 0x000000ac00d49947 */ /* 0x002fea0003800000 */
.L_x_14695:
[----:B------:R-:W-:Y:S01]  /*129c0*/  ULDC.64 UR4, c[0x0][0x9a0] ;  /* 0x0002680000047ab9 */ /* 0x000fe20000000a00 */
[----:B------:R-:W-:Y:S01]  /*129d0*/  UIADD3 UR45, UR45, 0x1000, URZ ;  /* 0x000010002d2d7890 */ /* 0x000fe2000fffe03f */
[----:B------:R-:W-:Y:S01]  /*129e0*/  WARPGROUP.ARRIVE ;  /* 0x00000000000079c5 */ /* 0x000fe20000000000 */
[----:B------:R-:W-:Y:S01]  /*129f0*/  UISETP.NE.U32.AND UP0, UPT, UR4, URZ, UPT ;  /* 0x0000003f0400728c */ /* 0x000fe2000bf05070 */
[----:B01----:R-:W-:Y:S01]  /*12a00*/  IMAD.MOV.U32 R0, RZ, RZ, 0x3f800000 ;  /* 0x3f800000ff007424 */ /* 0x003fe200078e00ff */
[----:B------:R-:W-:Y:S02]  /*12a10*/  USHF.R.U32.HI UR45, URZ, 0x4, UR45 ;  /* 0x000000043f2d7899 */ /* 0x000fe4000801162d */
[----:B------:R-:W-:Y:S02]  /*12a20*/  UISETP.NE.AND.EX UP0, UPT, UR5, URZ, UPT, UP0 ;  /* 0x0000003f0500728c */ /* 0x000fe4000bf05300 */
[----:B------:R-:W-:Y:S01]  /*12a30*/  ULOP3.LUT UR45, UR45, 0x3fff, URZ, 0xc0, !UPT ;  /* 0x00003fff2d2d7892 */ /* 0x000fe2000f8ec03f */
[----:B------:R-:W-:-:S03]  /*12a40*/  UMOV UR7, 0xc0000010 ;  /* 0xc000001000077882 */ /* 0x000fc60000000000 */
        /* <DEDUP_REMOVED lines=9> */
[----:B------:R-:W-:-:S05]  /*12ae0*/  @UP0 UIADD3 UR9, UR9, UR6, URZ ;  /* 0x0000000609090290 */ /* 0x000fca000fffe03f */
[----:B------:R-:W-:Y:S02]  /*12af0*/  UMOV UR6, UR10 ;  /* 0x0000000a00067c82 */ /* 0x000fe40008000000 */
[----:B------:R-:W-:Y:S01]  /*12b00*/  QGMMA.64x64x32.F32.E4M3.E4M3 R24, R152, gdesc[UR4], R24, gsb0 ;  /* 0x00e0000498187df3 */ /* 0x000fe20008000818 */
[----:B------:R-:W-:-:S04]  /*12b10*/  @UP0 UIMAD.WIDE.U32 UR6, UR38, UR12, UR8 ;  /* 0x0000000c260602a5 */ /* 0x000fc8000f8e0008 */
[----:B------:R-:W-:Y:S02]  /*12b20*/  @UP0 UIMAD UR7, UR38, UR13, UR7 ;  /* 0x0000000d260702a4 */ /* 0x000fe4000f8e0207 */
[----:B------:R-:W-:-:S04]  /*12b30*/  @UP0 ULEA UR4, UP1, UR6, UR4, 0x2 ;  /* 0x0000000406040291 */ /* 0x000fc8000f82103f */
[----:B------:R-:W-:Y:S02]  /*12b40*/  @UP0 ULEA.HI.X UR5, UR6, UR5, UR7, 0x2, UP1 ;  /* 0x0000000506050291 */ /* 0x000fe400088f1407 */
[----:B------:R-:W-:-:S04]  /*12b50*/  IMAD.U32 R6, RZ, RZ, UR4 ;  /* 0x00000004ff067e24 */ /* 0x000fc8000f8e00ff */
[----:B------:R-:W-:Y:S01]  /*12b60*/  IMAD.U32 R7, RZ, RZ, UR5 ;  /* 0x00000005ff077e24 */ /* 0x000fe2000f8e00ff */
        /* <DEDUP_REMOVED lines=22> */
[----:B0-----:R-:W0:Y:S04]  /*12cd0*/  SHFL.BFLY PT, R6, R5, 0x1, 0x1f ;  /* 0x0c201f0005067f89 */ /* 0x001e2800000e0000 */
[----:B------:R-:W1:Y:S01]  /*12ce0*/  SHFL.BFLY PT, R7, R8, 0x1, 0x1f ;  /* 0x0c201f0008077f89 */ /* 0x000e6200000e0000 */
[----:B------:R-:W-:-:S02]  /*12cf0*/  IMAD.MOV.U32 R3, RZ, RZ, RZ ;  /* 0x000000ffff037224 */ /* 0x000fc400078e00ff */
        /* <DEDUP_REMOVED lines=31> */
.L_x_14697:
        /* <DEDUP_REMOVED lines=42> */
.L_x_14619:
[----:B------:R-:W0:Y:S01]  /*13190*/  S2R R3, SR_CgaCtaId ;  /* 0x0000000000037919 */ /* 0x000e220000008800 */
[----:B------:R-:W-:Y:S01]  /*131a0*/  MOV R18, 0x400 ;  /* 0x0000040000127802 */ /* 0x000fe20000000f00 */
[----:B------:R-:W-:Y:S01]  /*131b0*/  UISETP.NE.AND UP0, UPT, UR42, URZ, UPT ;  /* 0x0000003f2a00728c */ /* 0x000fe2000bf05270 */
[----:B------:R-:W-:Y:S01]  /*131c0*/  BSSY B0, `(.L_x_14698) ;  /* 0x00002a8000007945 */ /* 0x000fe20003800000 */
[----:B------:R-:W-:Y:S06]  /*131d0*/  BAR.SYNC.DEFER_BLOCKING 0x5, 0x200 ;  /* 0x0148000000007b1d */ /* 0x000fec0000010000 */
[----:B------:R-:W1:Y:S03]  /*131e0*/  S2R R10, SR_TID.X ;  /* 0x00000000000a7919 */ /* 0x000e660000002100 */
[----:B------:R-:W-:Y:S01]  /*131f0*/  @!UP0 ULDC UR42, c[0x0][0xad4] ;  /* 0x0002b500002a8ab9 */ /* 0x000fe20000000800 */
[----:B0-----:R-:W-:-:S05]  /*13200*/  LEA R18, R3, R18, 0x18 ;  /* 0x0000001203127211 */ /* 0x001fca00078ec0ff */
[----:B------:R-:W0:Y:S01]  /*13210*/  LDS.128 R4, [R18+0x132d0] ;  /* 0x0132d00012047984 */ /* 0x000e220000000c00 */
[----:B-1----:R-:W-:-:S05]  /*13220*/  VIADD R75, R10, 0xffffff80 ;  /* 0xffffff800a4b7836 */ /* 0x002fca0000000000 */
[----:B------:R-:W-:-:S04]  /*13230*/  SHF.R.S32.HI R0, RZ, 0x1f, R75 ;  /* 0x0000001fff007819 */ /* 0x000fc8000001144b */
[----:B------:R-:W-:-:S04]  /*13240*/  LEA.HI R17, R0, R75, RZ, 0x3 ;  /* 0x0000004b00117211 */ /* 0x000fc800078f18ff */
[----:B------:R-:W-:Y:S02]  /*13250*/  LOP3.LUT R24, R17, 0xfffffff8, RZ, 0xc0, !PT ;  /* 0xfffffff811187812 */ /* 0x000fe400078ec0ff */
[----:B------:R-:W-:-:S03]  /*13260*/  SHF.R.S32.HI R17, RZ, 0x3, R17 ;  /* 0x00000003ff117819 */ /* 0x000fc60000011411 */
[----:B------:R-:W-:-:S04]  /*13270*/  IMAD.IADD R24, R75, 0x1, -R24 ;  /* 0x000000014b187824 */ /* 0x000fc800078e0a18 */
[----:B------:R-:W-:-:S05]  /*13280*/  IMAD.SHL.U32 R0, R24, 0x8, RZ ;  /* 0x0000000818007824 */ /* 0x000fca00078e00ff */
[----:B------:R-:W-:Y:S02]  /*13290*/  SHF.R.S32.HI R3, RZ, 0x1f, R0 ;  /* 0x0000001fff037819 */ /* 0x000fe40000011400 */
[----:B0-----:R-:W-:Y:S02]  /*132a0*/  R2UR UR6, R5 ;  /* 0x00000000050672ca */ /* 0x001fe400000e0000 */
[----:B------:R-:W-:Y:S02]  /*132b0*/  R2UR UR5, R6 ;  /* 0x00000000060572ca */ /* 0x000fe400000e0000 */
[----:B------:R-:W-:Y:S01]  /*132c0*/  R2UR UR49, R7 ;  /* 0x00000000073172ca */ /* 0x000fe200000e0000 */
[----:B------:R-:W-:Y:S06]  /*132d0*/  BAR.ARV 0x4, 0x200 ;  /* 0x0108000000007b1d */ /* 0x000fec0000002000 */
[----:B------:R-:W-:Y:S08]  /*132e0*/  @P0 BRA `(.L_x_14699) ;  /* 0x0000001c00a80947 */ /* 0x000ff00003800000 */
[----:B------:R-:W2:Y:S01]  /*132f0*/  LDL R9, [R1] ;  /* 0x0000000001097983 */ /* 0x000ea20000100800 */
[----:B------:R-:W-:Y:S01]  /*13300*/  IMAD.SHL.U32 R4, R10, 0x4, RZ ;  /* 0x000000040a047824 */ /* 0x000fe200078e00ff */
[----:B------:R-:W-:Y:S01]  /*13310*/  ULDC.64 UR8, c[0x4][0x38] ;  /* 0x01000e0000087ab9 */ /* 0x000fe20000000a00 */
[----:B------:R-:W-:-:S03]  /*13320*/  ULDC.64 UR10, c[0x0][0xc00] ;  /* 0x00030000000a7ab9 */ /* 0x000fc60000000a00 */
[----:B------:R-:W-:Y:S01]  /*13330*/  LOP3.LUT R4, R4, 0xc, RZ, 0xc0, !PT ;  /* 0x0000000c04047812 */ /* 0x000fe200078ec0ff */
[----:B------:R-:W-:Y:S03]  /*13340*/  BAR.SYNC.DEFER_BLOCKING 0x1, 0x180 ;  /* 0x0046000000007b1d */ /* 0x000fe60000010000 */
[----:B------:R-:W-:-:S05]  /*13350*/  IADD3 R4, P0, R4, UR8, RZ ;  /* 0x0000000804047c10 */ /* 0x000fca000ff1e0ff */
[----:B------:R-:W-:Y:S01]  /*13360*/  IMAD.X R5, RZ, RZ, UR9, P0 ;  /* 0x00000009ff057e24 */ /* 0x000fe200080e06ff */
[----:B------:R-:W0:Y:S01]  /*13370*/  S2R R7, SR_SWINHI ;  /* 0x0000000000077919 */ /* 0x000e220000002f00 */
[----:B------:R-:W-:-:S03]  /*13380*/  ULDC.64 UR8, c[0x0][0xc00] ;  /* 0x0003000000087ab9 */ /* 0x000fc60000000a00 */
[----:B------:R2:W3:Y:S01]  /*13390*/  LDG.E.CONSTANT R12, desc[UR52][R4.64] ;  /* 0x00000034040c7981 */ /* 0x0004e2000c1e9900 */
[----:B------:R-:W-:Y:S01]  /*133a0*/  LOP3.LUT P0, R6, R10, 0x3, RZ, 0xc0, !PT ;  /* 0x000000030a067812 */ /* 0x000fe2000780c0ff */
[----:B------:R-:W-:-:S03]  /*133b0*/  UIMAD.WIDE UR8, UR39, 0x4, UR8 ;  /* 0x00000004270878a5 */ /* 0x000fc6000f8e0208 */
        /* <DEDUP_REMOVED lines=12> */
[----:B0-----:R-:W-:-:S02]  /*13480*/  MOV R27, R7 ;  /* 0x00000007001b7202 */ /* 0x001fc40000000f00 */
        /* <DEDUP_REMOVED lines=22> */
[----:B--2---:R-:W-:-:S03]  /*135f0*/  IMAD.WIDE R4, R9, 0x2, R26 ;  /* 0x0000000209047825 */ /* 0x004fc600078e021a */
[C---:B------:R-:W-:Y:S02]  /*13600*/  IADD3 R11, P3, R4.reuse, 0x20, RZ ;  /* 0x00000020040b7810 */ /* 0x040fe40007f7e0ff */
[----:B------:R-:W-:Y:S02]  /*13610*/  LOP3.LUT R9, R4, 0x380, RZ, 0xc0, !PT ;  /* 0x0000038004097812 */ /* 0x000fe400078ec0ff */
[----:B------:R-:W-:Y:S02]  /*13620*/  LOP3.LUT R10, R11, 0x380, RZ, 0xc0, !PT ;  /* 0x000003800b0a7812 */ /* 0x000fe400078ec0ff */
[----:B------:R-:W-:Y:S02]  /*13630*/  SHF.R.U64 R9, R9, 0x3, RZ ;  /* 0x0000000309097819 */ /* 0x000fe400000012ff */
[----:B------:R-:W-:Y:S02]  /*13640*/  SHF.R.U64 R10, R10, 0x3, RZ ;  /* 0x000000030a0a7819 */ /* 0x000fe400000012ff */
[----:B------:R-:W-:-:S02]  /*13650*/  IADD3 R35, P1, R4, 0x60, RZ ;  /* 0x0000006004237810 */ /* 0x000fc40007f3e0ff */
[----:B------:R-:W-:Y:S02]  /*13660*/  IADD3 R31, P2, R4, 0x40, RZ ;  /* 0x00000040041f7810 */ /* 0x000fe40007f5e0ff */
[----:B------:R-:W-:Y:S01]  /*13670*/  LOP3.LUT R4, R9, R4, RZ, 0x3c, !PT ;  /* 0x0000000409047212 */ /* 0x000fe200078e3cff */
[--C-:B------:R-:W-:Y:S01]  /*13680*/  IMAD.X R7, RZ, RZ, R5.reuse, P1 ;  /* 0x000000ffff077224 */ /* 0x100fe200008e0605 */
[----:B------:R-:W-:Y:S01]  /*13690*/  LOP3.LUT R10, R10, R11, RZ, 0x3c, !PT ;  /* 0x0000000b0a0a7212 */ /* 0x000fe200078e3cff */
[--C-:B------:R-:W-:Y:S01]  /*136a0*/  IMAD.X R9, RZ, RZ, R5.reuse, P2 ;  /* 0x000000ffff097224 */ /* 0x100fe200010e0605 */
[----:B------:R-:W-:Y:S01]  /*136b0*/  LOP3.LUT R6, R31, 0x380, RZ, 0xc0, !PT ;  /* 0x000003801f067812 */ /* 0x000fe200078ec0ff */
[----:B------:R-:W-:Y:S01]  /*136c0*/  IMAD.X R11, RZ, RZ, R5, P3 ;  /* 0x000000ffff0b7224 */ /* 0x000fe200018e0605 */
[----:B------:R-:W-:Y:S01]  /*136d0*/  LOP3.LUT R14, R35, 0x380, RZ, 0xc0, !PT ;  /* 0x00000380230e7812 */ /* 0x000fe200078ec0ff */
[----:B---3--:R-:W-:Y:S01]  /*136e0*/  SHFL.IDX PT, R46, R15, R12, 0x1c1f ;  /* 0x001c1f0c0f2e7589 */ /* 0x008fe200000e0000 */
[----:B------:R-:W-:-:S02]  /*136f0*/  MOV R69, R4 ;  /* 0x0000000400457202 */ /* 0x000fc40000000f00 */
[----:B------:R-:W-:Y:S01]  /*13700*/  LOP3.LUT R5, R12, 0x2, RZ, 0x3c, !PT ;  /* 0x000000020c057812 */ /* 0x000fe200078e3cff */
[----:B------:R-:W-:Y:S01]  /*13710*/  SHFL.IDX PT, R25, R25, R12, 0x1c1f ;  /* 0x001c1f0c19197589 */ /* 0x000fe200000e0000 */
[----:B------:R-:W-:Y:S02]  /*13720*/  SHF.R.U64 R6, R6, 0x3, RZ ;  /* 0x0000000306067819 */ /* 0x000fe400000012ff */
[----:B------:R-:W-:Y:S01]  /*13730*/  SHF.R.U64 R14, R14, 0x3, RZ ;  /* 0x000000030e0e7819 */ /* 0x000fe200000012ff */
[----:B------:R-:W-:Y:S01]  /*13740*/  SHFL.IDX PT, R47, R44, R5, 0x1c1f ;  /* 0x001c1f052c2f7589 */ /* 0x000fe200000e0000 */
[----:B------:R-:W-:Y:S02]  /*13750*/  LOP3.LUT R8, R6, R31, RZ, 0x3c, !PT ;  /* 0x0000001f06087212 */ /* 0x000fe400078e3cff */
[----:B------:R-:W-:Y:S01]  /*13760*/  LOP3.LUT R6, R14, R35, RZ, 0x3c, !PT ;  /* 0x000000230e067212 */ /* 0x000fe200078e3cff */
[----:B------:R-:W0:Y:S01]  /*13770*/  SHFL.IDX PT, R52, R52, R5, 0x1c1f ;  /* 0x001c1f0534347589 */ /* 0x000e2200000e0000 */
[----:B------:R-:W-:-:S02]  /*13780*/  MOV R67, R8 ;  /* 0x0000000800437202 */ /* 0x000fc40000000f00 */
[----:B------:R-:W-:Y:S01]  /*13790*/  MOV R66, R6 ;  /* 0x0000000600427202 */ /* 0x000fe20000000f00 */
[----:B------:R-:W-:Y:S01]  /*137a0*/  SHFL.IDX PT, R54, R29, R12, 0x1c1f ;  /* 0x001c1f0c1d367589 */ /* 0x000fe200000e0000 */
[----:B------:R-:W-:-:S03]  /*137b0*/  MOV R68, R10 ;  /* 0x0000000a00447202 */ /* 0x000fc60000000f00 */
        /* <DEDUP_REMOVED lines=11> */
[----:B------:R-:W0:Y:S04]  /*13870*/  SHFL.IDX PT, R35, R58, R5, 0x1c1f ;  /* 0x001c1f053a237589 */ /* 0x000e2800000e0000 */
[----:B------:R-:W-:Y:S04]  /*13880*/  SHFL.IDX PT, R4, R73, R12, 0x1c1f ;  /* 0x001c1f0c49047589 */ /* 0x000fe800000e0000 */
[----:B------:R-:W1:Y:S04]  /*13890*/  SHFL.IDX PT, R7, R76, R5, 0x1c1f ;  /* 0x001c1f054c077589 */ /* 0x000e6800000e0000 */
[----:B------:R2:W3:Y:S04]  /*138a0*/  SHFL.IDX PT, R39, R64, R5, 0x1c1f ;  /* 0x001c1f0540277589 */ /* 0x0004e800000e0000 */
[----:B------:R-:W-:Y:S04]  /*138b0*/  SHFL.IDX PT, R58, R33, R12, 0x1c1f ;  /* 0x001c1f0c213a7589 */ /* 0x000fe800000e0000 */
[----:B------:R4:W3:Y:S01]  /*138c0*/  SHFL.IDX PT, R15, R48, R5, 0x1c1f ;  /* 0x001c1f05300f7589 */ /* 0x0008e200000e0000 */
[----:B--2---:R-:W-:-:S03]  /*138d0*/  IMAD.U32 R64, RZ, RZ, UR8 ;  /* 0x00000008ff407e24 */ /* 0x004fc6000f8e00ff */
[----:B------:R2:W3:Y:S01]  /*138e0*/  SHFL.IDX PT, R57, R42, R5, 0x1c1f ;  /* 0x001c1f052a397589 */ /* 0x0004e200000e0000 */
[----:B0-----:R-:W-:Y:S02]  /*138f0*/  SEL R32, R34, R35, P0 ;  /* 0x0000002322207207 */ /* 0x001fe40000000000 */
[----:B------:R-:W-:Y:S01]  /*13900*/  SEL R34, R35, R34, P0 ;  /* 0x0000002223227207 */ /* 0x000fe20000000000 */
[----:B------:R0:W-:Y:S01]  /*13910*/  SHFL.IDX PT, R6, R65, R12, 0x1c1f ;  /* 0x001c1f0c41067589 */ /* 0x0001e200000e0000 */
[----:B----4-:R-:W-:-:S03]  /*13920*/  SEL R48, R36, R37, P0 ;  /* 0x0000002524307207 */ /* 0x010fc60000000000 */
[----:B------:R-:W-:Y:S01]  /*13930*/  SHFL.IDX PT, R50, R45, R12, 0x1c1f ;  /* 0x001c1f0c2d327589 */ /* 0x000fe200000e0000 */
[----:B------:R-:W-:Y:S02]  /*13940*/  SEL R36, R37, R36, P0 ;  /* 0x0000002425247207 */ /* 0x000fe40000000000 */
[----:B--2---:R-:W-:Y:S01]  /*13950*/  SEL R42, R46, R47, P0 ;  /* 0x0000002f2e2a7207 */ /* 0x004fe20000000000 */
[----:B------:R-:W2:Y:S01]  /*13960*/  SHFL.IDX PT, R9, R72, R5, 0x1c1f ;  /* 0x001c1f0548097589 */ /* 0x000ea200000e0000 */
[----:B------:R-:W-:Y:S01]  /*13970*/  SEL R46, R47, R46, P0 ;  /* 0x0000002e2f2e7207 */ /* 0x000fe20000000000 */
[----:B0-----:R-:W-:Y:S01]  /*13980*/  IMAD.U32 R65, RZ, RZ, UR9 ;  /* 0x00000009ff417e24 */ /* 0x001fe2000f8e00ff */
[----:B------:R-:W-:Y:S01]  /*13990*/  SEL R47, R52, R25, P0 ;  /* 0x00000019342f7207 */ /* 0x000fe20000000000 */
[----:B------:R0:W4:Y:S01]  /*139a0*/  SHFL.IDX PT, R51, R28, R5, 0x1c1f ;  /* 0x001c1f051c337589 */ /* 0x00012200000e0000 */
[----:B------:R-:W-:Y:S02]  /*139b0*/  SEL R52, R54, R53, P0 ;  /* 0x0000003536347207 */ /* 0x000fe40000000000 */
[----:B------:R-:W-:Y:S01]  /*139c0*/  SEL R54, R53, R54, P0 ;  /* 0x0000003635367207 */ /* 0x000fe20000000000 */
[----:B------:R-:W-:Y:S01]  /*139d0*/  SHFL.IDX PT, R8, R61, R12, 0x1c1f ;  /* 0x001c1f0c3d087589 */ /* 0x000fe200000e0000 */
[----:B------:R-:W-:-:S02]  /*139e0*/  SEL R53, R55, R56, P0 ;  /* 0x0000003837357207 */ /* 0x000fc40000000000 */
[----:B------:R-:W-:Y:S01]  /*139f0*/  SEL R55, R56, R55, P0 ;  /* 0x0000003738377207 */ /* 0x000fe20000000000 */
[----:B------:R3:W4:Y:S01]  /*13a00*/  SHFL.IDX PT, R11, R70, R5, 0x1c1f ;  /* 0x001c1f05460b7589 */ /* 0x00072200000e0000 */
[----:B-1----:R-:W-:Y:S02]  /*13a10*/  SEL R29, R4, R7, P0 ;  /* 0x00000007041d7207 */ /* 0x002fe40000000000 */
[----:B0-----:R-:W-:Y:S01]  /*13a20*/  SEL R28, R30, R31, P0 ;  /* 0x0000001f1e1c7207 */ /* 0x001fe20000000000 */
[----:B------:R-:W-:Y:S01]  /*13a30*/  SHFL.IDX PT, R59, R59, R12, 0x1c1f ;  /* 0x001c1f0c3b3b7589 */ /* 0x000fe200000e0000 */
[----:B------:R-:W-:Y:S02]  /*13a40*/  SEL R30, R31, R30, P0 ;  /* 0x0000001e1f1e7207 */ /* 0x000fe40000000000 */
[----:B------:R-:W-:Y:S01]  /*13a50*/  SEL R31, R7, R4, P0 ;  /* 0x00000004071f7207 */ /* 0x000fe20000000000 */
[----:B------:R-:W0:Y:S01]  /*13a60*/  SHFL.IDX PT, R60, R60, R5, 0x1c1f ;  /* 0x001c1f053c3c7589 */ /* 0x000e2200000e0000 */
[----:B---3--:R-:W-:Y:S01]  /*13a70*/  SEL R40, R38, R39, P0 ;  /* 0x0000002726287207 */ /* 0x008fe20000000000 */
[----:B------:R-:W1:Y:S01]  /*13a80*/  LDC.64 R70, c[0x0][0xc08] ;  /* 0x00030200ff467b82 */ /* 0x000e620000000a00 */
[----:B------:R-:W-:Y:S01]  /*13a90*/  SEL R37, R15, R14, P0 ;  /* 0x0000000e0f257207 */ /* 0x000fe20000000000 */
[----:B------:R3:W-:Y:S01]  /*13aa0*/  SHFL.IDX PT, R10, R49, R12, 0x1c1f ;  /* 0x001c1f0c310a7589 */ /* 0x0007e200000e0000 */
[----:B------:R-:W-:-:S02]  /*13ab0*/  SEL R56, R58, R57, P0 ;  /* 0x000000393a387207 */ /* 0x000fc40000000000 */
[----:B--2---:R-:W-:Y:S01]  /*13ac0*/  SEL R33, R6, R9, P0 ;  /* 0x0000000906217207 */ /* 0x004fe20000000000 */
[----:B------:R-:W2:Y:S01]  /*13ad0*/  SHFL.IDX PT, R13, R62, R5, 0x1c1f ;  /* 0x001c1f053e0d7589 */ /* 0x000ea200000e0000 */
[----:B------:R-:W-:Y:S02]  /*13ae0*/  SEL R35, R9, R6, P0 ;  /* 0x0000000609237207 */ /* 0x000fe40000000000 */
[----:B------:R-:W-:Y:S02]  /*13af0*/  SEL R38, R39, R38, P0 ;  /* 0x0000002627267207 */ /* 0x000fe40000000000 */
[----:B----4-:R-:W-:Y:S02]  /*13b00*/  SEL R44, R50, R51, P0 ;  /* 0x00000033322c7207 */ /* 0x010fe40000000000 */
[----:B---3--:R-:W-:Y:S02]  /*13b10*/  SEL R49, R14, R15, P0 ;  /* 0x0000000f0e317207 */ /* 0x008fe40000000000 */
[----:B------:R-:W-:-:S02]  /*13b20*/  SEL R58, R57, R58, P0 ;  /* 0x0000003a393a7207 */ /* 0x000fc40000000000 */
[----:B------:R-:W-:Y:S02]  /*13b30*/  SEL R41, R8, R11, P0 ;  /* 0x0000000b08297207 */ /* 0x000fe40000000000 */
[----:B------:R-:W-:Y:S02]  /*13b40*/  SEL R39, R11, R8, P0 ;  /* 0x000000080b277207 */ /* 0x000fe40000000000 */
[----:B------:R-:W-:Y:S02]  /*13b50*/  SEL R50, R51, R50, P0 ;  /* 0x0000003233327207 */ /* 0x000fe40000000000 */
[----:B0-----:R-:W-:Y:S02]  /*13b60*/  SEL R57, R59, R60, P0 ;  /* 0x0000003c3b397207 */ /* 0x001fe40000000000 */
[----:B------:R-:W-:Y:S02]  /*13b70*/  SEL R59, R60, R59, P0 ;  /* 0x0000003b3c3b7207 */ /* 0x000fe40000000000 */
[----:B------:R-:W-:-:S02]  /*13b80*/  F2FP.BF16.F32.PACK_AB R60, R29, R28 ;  /* 0x0000001c1d3c723e */ /* 0x000fc400000010ff */
[----:B------:R-:W-:Y:S02]  /*13b90*/  F2FP.BF16.F32.PACK_AB R61, R49, R48 ;  /* 0x00000030313d723e */ /* 0x000fe400000010ff */
[----:B--2---:R-:W-:Y:S02]  /*13ba0*/  SEL R45, R10, R13, P0 ;  /* 0x0000000d0a2d7207 */ /* 0x004fe40000000000 */
[----:B------:R-:W-:Y:S02]  /*13bb0*/  SEL R51, R13, R10, P0 ;  /* 0x0000000a0d337207 */ /* 0x000fe40000000000 */
        /* <DEDUP_REMOVED lines=19> */
[----:B------:R3:W-:Y:S02]  /*13cf0*/  STSM.16.M88.4 [R66], R12 ;  /* 0x0000000c42007844 */ /* 0x0007e40000000200 */
[----:B------:R-:W-:Y:S01]  /*13d00*/  BAR.SYNC.DEFER_BLOCKING 0x1, 0x180 ;  /* 0x0046000000007b1d */ /* 0x000fe20000010000 */
[----:B------:R-:W-:-:S13]  /*13d10*/  ISETP.NE.AND.EX P0, PT, RZ, UR11, PT, P0 ;  /* 0x0000000bff007c0c */ /* 0x000fda000bf05300 */
[----:B------:R-:W4:Y:S01]  /*13d20*/  @P0 LDG.E R25, desc[UR52][R64.64] ;  /* 0x0000003440190981 */ /* 0x000f22000c1e1900 */
[----:B-1----:R-:W-:Y:S02]  /*13d30*/  ISETP.NE.U32.AND P1, PT, R70, RZ, PT ;  /* 0x000000ff4600720c */ /* 0x002fe40003f25070 */
[----:B------:R-:W-:-:S11]  /*13d40*/  R2UR UR4, R71 ;  /* 0x00000000470472ca */ /* 0x000fd600000e0000 */
[----:B------:R-:W-:Y:S01]  /*13d50*/  VOTEU.ANY UP0, P1 ;  /* 0x00000000003f7886 */ /* 0x000fe20000800100 */
[----:B0-----:R-:W-:Y:S01]  /*13d60*/  ISETP.NE.AND P1, PT, R61, 0x1, PT ;  /* 0x000000013d00780c */ /* 0x001fe20003f25270 */
        /* <DEDUP_REMOVED lines=17> */
[----:B------:R-:W-:Y:S01]  /*13e80*/  VIADD R11, R22, UR40 ;  /* 0x00000028160b7c36 */ /* 0x000fe20008000000 */
        /* <DEDUP_REMOVED lines=48> */
.L_x_14700:
        /* <DEDUP_REMOVED lines=21> */
[----:B------:R-:W1:Y:S01]  /*142e0*/  @P1 LDC R21, c[0x0][0xbf0] ;  /* 0x0002fc00ff151b82 */ /* 0x000e620000000800 */
        /* <DEDUP_REMOVED lines=13> */
[----:B------:R-:W2:Y:S04]  /*143c0*/  LD.E.128 R4, desc[UR52][R4.64] ;  /* 0x0000003404047980 */ /* 0x000ea8000c101d00 */
[----:B------:R-:W3:Y:S04]  /*143d0*/  LD.E.128 R8, desc[UR52][R8.64] ;  /* 0x0000003408087980 */ /* 0x000ee8000c101d00 */
[----:B------:R-:W4:Y:S01]  /*143e0*/  LD.E.128 R28, desc[UR52][R28.64] ;  /* 0x000000341c1c7980 */ /* 0x000f22000c101d00 */
[----:B------:R-:W-:Y:S01]  /*143f0*/  UIMAD UR10, UR11, UR12, URZ ;  /* 0x0000000c0b0a72a4 */ /* 0x000fe2000f8e023f */
[----:B------:R-:W-:Y:S01]  /*14400*/  IADD3 R15, P0, R26, 0x4800, RZ ;  /* 0x000048001a0f7810 */ /* 0x000fe20007f1e0ff */
[----:B------:R-:W-:-:S02]  /*14410*/  UIMAD.WIDE.U32 UR8, UR4, UR12, URZ ;  /* 0x0000000c040872a5 */ /* 0x000fc4000f8e003f */
[----:B------:R-:W-:Y:S01]  /*14420*/  UIMAD UR10, UR4, UR13, UR10 ;  /* 0x0000000d040a72a4 */ /* 0x000fe2000f8e020a */
[----:B------:R-:W-:Y:S01]  /*14430*/  IMAD R24, R24, 0x30, R17 ;  /* 0x0000003018187824 */ /* 0x000fe200078e0211 */
[----:B------:R-:W-:Y:S01]  /*14440*/  LOP3.LUT R12, R15, 0x380, RZ, 0xc0, !PT ;  /* 0x000003800f0c7812 */ /* 0x000fe200078ec0ff */
[----:B------:R-:W-:Y:S01]  /*14450*/  IMAD.X R13, RZ, RZ, R27, P0 ;  /* 0x000000ffff0d7224 */ /* 0x000fe200000e061b */
[----:B------:R-:W-:Y:S02]  /*14460*/  UIADD3 UR9, UR9, UR10, URZ ;  /* 0x0000000a09097290 */ /* 0x000fe4000fffe03f */
[----:B------:R-:W-:Y:S01]  /*14470*/  USHF.R.S32.HI UR4, URZ, 0x1f, UR7 ;  /* 0x0000001f3f047899 */ /* 0x000fe20008011407 */
[----:B------:R-:W-:Y:S01]  /*14480*/  SHF.R.U64 R12, R12, 0x3, RZ ;  /* 0x000000030c0c7819 */ /* 0x000fe200000012ff */
[----:B------:R-:W-:Y:S01]  /*14490*/  ULDC.64 UR10, c[0x0][0xae8] ;  /* 0x0002ba00000a7ab9 */ /* 0x000fe20000000a00 */
[----:B------:R-:W-:Y:S01]  /*144a0*/  VIADD R27, R24, UR40 ;  /* 0x00000028181b7c36 */ /* 0x000fe20008000000 */
[----:B------:R-:W-:Y:S01]  /*144b0*/  UIMAD.WIDE.U32 UR8, UR38, UR10, UR8 ;  /* 0x0000000a260872a5 */ /* 0x000fe2000f8e0008 */
[----:B------:R-:W-:-:S02]  /*144c0*/  LOP3.LUT R12, R12, R15, RZ, 0x3c, !PT ;  /* 0x0000000f0c0c7212 */ /* 0x000fc400078e3cff */
[----:B0-----:R-:W-:Y:S01]  /*144d0*/  @P1 IMAD.HI.U32 R20, R27, R20, RZ ;  /* 0x000000141b141227 */ /* 0x001fe200078e00ff */
[----:B------:R-:W-:-:S03]  /*144e0*/  UIMAD UR9, UR38, UR11, UR9 ;  /* 0x0000000b260972a4 */ /* 0x000fc6000f8e0209 */
[----:B------:R-:W-:Y:S01]  /*144f0*/  ULDC.64 UR10, c[0x0][0xaf0] ;  /* 0x0002bc00000a7ab9 */ /* 0x000fe20000000a00 */
[----:B------:R-:W-:Y:S01]  /*14500*/  IMAD.MOV.U32 R25, RZ, RZ, R27 ;  /* 0x000000ffff197224 */ /* 0x000fe200078e001b */
[----:B------:R-:W-:Y:S01]  /*14510*/  UIMAD UR4, UR4, UR10, URZ ;  /* 0x0000000a040472a4 */ /* 0x000fe2000f8e023f */
[----:B-1----:R-:W-:Y:S01]  /*14520*/  @P1 SHF.R.U32.HI R25, RZ, R21, R20 ;  /* 0x00000015ff191219 */ /* 0x002fe20000011614 */
[----:B------:R-:W-:Y:S01]  /*14530*/  UIMAD.WIDE.U32 UR8, UR7, UR10, UR8 ;  /* 0x0000000a070872a5 */ /* 0x000fe2000f8e0008 */
[----:B------:R-:W-:Y:S01]  /*14540*/  VIADD R34, R17, UR40 ;  /* 0x0000002811227c36 */ /* 0x000fe20008000000 */
[----:B------:R-:W-:Y:S01]  /*14550*/  UIMAD UR4, UR7, UR11, UR4 ;  /* 0x0000000b070472a4 */ /* 0x000fe2000f8e0204 */
[--C-:B------:R-:W-:Y:S01]  /*14560*/  SHF.R.S32.HI R24, RZ, 0x1f, R25.reuse ;  /* 0x0000001fff187819 */ /* 0x100fe20000011419 */
[----:B------:R-:W-:Y:S01]  /*14570*/  IMAD.MOV R26, RZ, RZ, -R25 ;  /* 0x000000ffff1a7224 */ /* 0x000fe200078e0a19 */
[----:B------:R-:W-:Y:S01]  /*14580*/  ULDC.64 UR10, c[0x0][0xae0] ;  /* 0x0002b800000a7ab9 */ /* 0x000fe20000000a00 */
[----:B------:R-:W-:-:S02]  /*14590*/  UIADD3 UR4, UR9, UR4, URZ ;  /* 0x0000000409047290 */ /* 0x000fc4000fffe03f */
[----:B------:R-:W-:Y:S01]  /*145a0*/  IMAD.U32 R21, RZ, RZ, UR9 ;  /* 0x00000009ff157e24 */ /* 0x000fe2000f8e00ff */
[----:B------:R-:W5:Y:S01]  /*145b0*/  LD.E.128 R12, desc[UR52][R12.64] ;  /* 0x000000340c0c7980 */ /* 0x000f62000c101d00 */
[----:B------:R-:W-:Y:S02]  /*145c0*/  IMAD R24, R24, UR10, RZ ;  /* 0x0000000a18187c24 */ /* 0x000fe4000f8e02ff */
[----:B------:R-:W-:Y:S01]  /*145d0*/  IMAD R27, R61, R26, R27 ;  /* 0x0000001a3d1b7224 */ /* 0x000fe200078e021b */
[----:B------:R-:W-:Y:S01]  /*145e0*/  @!PT LDS RZ, [RZ] ;  /* 0x00000000fffff984 */ /* 0x000fe20000000800 */
[----:B------:R-:W-:Y:S01]  /*145f0*/  @!PT LDS RZ, [RZ] ;  /* 0x00000000fffff984 */ /* 0x000fe20000000800 */
[----:B------:R-:W-:Y:S01]  /*14600*/  @!PT LDS RZ, [RZ] ;  /* 0x00000000fffff984 */ /* 0x000fe20000000800 */
[----:B------:R-:W-:Y:S01]  /*14610*/  @!PT LDS RZ, [RZ] ;  /* 0x00000000fffff984 */ /* 0x000fe20000000800 */
[----:B------:R0:W-:Y:S06]  /*14620*/  MEMBAR.ALL.CTA ;  /* 0x0000000000007992 */ /* 0x0001ec0000008000 */
[----:B0-----:R-:W0:Y:S01]  /*14630*/  FENCE.VIEW.ASYNC.S ;  /* 0x00000000000073c6 */ /* 0x001e220000000000 */
[----:B------:R-:W-:Y:S01]  /*14640*/  IMAD.U32 R20, RZ, RZ, UR8 ;  /* 0x00000008ff147e24 */ /* 0x000fe2000f8e00ff */
[----:B------:R-:W-:Y:S01]  /*14650*/  ULDC.64 UR8, c[0x0][0xad8] ;  /* 0x0002b60000087ab9 */ /* 0x000fe20000000a00 */
[----:B------:R-:W-:Y:S01]  /*14660*/  IMAD.U32 R21, RZ, RZ, UR4 ;  /* 0x00000004ff157e24 */ /* 0x000fe2000f8e00ff */
[----:B------:R-:W-:Y:S01]  /*14670*/  ULDC UR4, c[0x0][0xac8] ;  /* 0x0002b20000047ab9 */ /* 0x000fe20000000800 */
[C---:B------:R-:W-:Y:S01]  /*14680*/  IMAD R33, R25.reuse, UR11, R24 ;  /* 0x0000000b19217c24 */ /* 0x040fe2000f8e0218 */
[----:B------:R-:W-:Y:S01]  /*14690*/  SHF.R.S32.HI R24, RZ, 0x1f, R27 ;  /* 0x0000001fff187819 */ /* 0x000fe2000001141b */
[----:B------:R-:W-:-:S04]  /*146a0*/  IMAD.WIDE.U32 R20, R25, UR10, R20 ;  /* 0x0000000a19147c25 */ /* 0x000fc8000f8e0014 */
[----:B------:R-:W-:Y:S02]  /*146b0*/  IMAD.IADD R21, R21, 0x1, R33 ;  /* 0x0000000115157824 */ /* 0x000fe400078e0221 */
[----:B------:R-:W-:Y:S02]  /*146c0*/  IMAD R24, R24, UR8, RZ ;  /* 0x0000000818187c24 */ /* 0x000fe4000f8e02ff */
[----:B------:R-:W-:-:S04]  /*146d0*/  IMAD.WIDE.U32 R20, R27, UR8, R20 ;  /* 0x000000081b147c25 */ /* 0x000fc8000f8e0014 */
[----:B------:R-:W-:Y:S01]  /*146e0*/  IMAD R25, R27, UR9, R24 ;  /* 0x000000091b197c24 */ /* 0x000fe2000f8e0218 */
[----:B------:R-:W-:Y:S01]  /*146f0*/  ULDC.64 UR8, c[0x0][0xa80] ;  /* 0x0002a00000087ab9 */ /* 0x000fe20000000a00 */
[----:B------:R-:W-:Y:S01]  /*14700*/  VIADD R17, R34, 0x30 ;  /* 0x0000003022117836 */ /* 0x000fe20000000000 */
[----:B------:R-:W-:Y:S01]  /*14710*/  LEA R32, P0, R20, UR8, 0x1 ;  /* 0x0000000814207c11 */ /* 0x000fe2000f8008ff */
[----:B------:R-:W-:Y:S02]  /*14720*/  IMAD.IADD R21, R21, 0x1, R25 ;  /* 0x0000000115157824 */ /* 0x000fe400078e0219 */
[----:B------:R-:W-:Y:S02]  /*14730*/  VIADD R18, R18, 0x13220 ;  /* 0x0001322012127836 */ /* 0x000fe40000000000 */
[----:B0-----:R-:W0:Y:S01]  /*14740*/  SHFL.IDX PT, R25, R32, RZ, 0x181f ;  /* 0x00181fff20197589 */ /* 0x001e2200000e0000 */
[----:B------:R-:W-:Y:S01]  /*14750*/  LEA.HI.X R33, R20, UR9, R21, 0x1, P0 ;  /* 0x0000000914217c11 */ /* 0x000fe200080f0c15 */
[----:B------:R-:W-:Y:S01]  /*14760*/  VIADD R20, R34, 0x60 ;  /* 0x0000006022147836 */ /* 0x000fe20000000000 */
[----:B------:R-:W-:Y:S01]  /*14770*/  ISETP.GE.AND P0, PT, R0, UR4, PT ;  /* 0x0000000400007c0c */ /* 0x000fe2000bf06270 */
[----:B------:R-:W1:Y:S01]  /*14780*/  SHFL.IDX PT, R35, R32, 0x1, 0x181f ;  /* 0x00381f0020237f89 */ /* 0x000e6200000e0000 */
[----:B------:R-:W-:-:S02]  /*14790*/  PRMT R18, RZ, 0x654, R18 ;  /* 0x00000654ff127816 */ /* 0x000fc40000000012 */
[-C--:B------:R-:W-:Y:S01]  /*147a0*/  ISETP.GE.OR P1, PT, R34, R63.reuse, P0 ;  /* 0x0000003f2200720c */ /* 0x080fe20000726670 */
[----:B------:R-:W1:Y:S01]  /*147b0*/  SHFL.IDX PT, R37, R32, 0x2, 0x181f ;  /* 0x00581f0020257f89 */ /* 0x000e6200000e0000 */
[-C--:B------:R-:W-:Y:S01]  /*147c0*/  ISETP.GE.OR P2, PT, R17, R63.reuse, P0 ;  /* 0x0000003f1100720c */ /* 0x080fe20000746670 */
[----:B------:R0:W-:Y:S01]  /*147d0*/  SYNCS.ARRIVE.TRANS64.RED.A1T0 RZ, [R18+URZ], RZ ;  /* 0x000000ff12ff79a7 */ /* 0x0001e2000810043f */
[----:B------:R-:W-:Y:S01]  /*147e0*/  ISETP.GE.OR P3, PT, R20, R63, P0 ;  /* 0x0000003f1400720c */ /* 0x000fe20000766670 */
[----:B------:R-:W1:Y:S01]  /*147f0*/  SHFL.IDX PT, R21, R33, RZ, 0x181f ;  /* 0x00181fff21157589 */ /* 0x000e6200000e0000 */
[----:B------:R-:W-:-:S03]  /*14800*/  VIADD R17, R34, 0x90 ;  /* 0x0000009022117836 */ /* 0x000fc60000000000 */
[----:B------:R-:W1:Y:S02]  /*14810*/  SHFL.IDX PT, R27, R33, 0x1, 0x181f ;  /* 0x00381f00211b7f89 */ /* 0x000e6400000e0000 */
[----:B------:R-:W-:Y:S02]  /*14820*/  ISETP.GE.OR P0, PT, R17, R63, P0 ;  /* 0x0000003f1100720c */ /* 0x000fe40000706670 */
[----:B------:R-:W1:Y:S01]  /*14830*/  SHFL.IDX PT, R36, R33, 0x2, 0x181f ;  /* 0x00581f0021247f89 */ /* 0x000e6200000e0000 */
[----:B0-----:R-:W-:-:S03]  /*14840*/  @!P1 LEA R20, P4, R0, R25, 0x1 ;  /* 0x0000001900149211 */ /* 0x001fc600078808ff */
[----:B------:R-:W0:Y:S01]  /*14850*/  SHFL.IDX PT, R33, R33, 0x3, 0x181f ;  /* 0x00781f0021217f89 */ /* 0x000e2200000e0000 */
[----:B-1----:R-:W-:-:S03]  /*14860*/  @!P2 LEA R24, P5, R0, R35, 0x1 ;  /* 0x000000230018a211 */ /* 0x002fc600078a08ff */
[----:B------:R1:W0:Y:S01]  /*14870*/  SHFL.IDX PT, R35, R32, 0x3, 0x181f ;  /* 0x00781f0020237f89 */ /* 0x00022200000e0000 */
[C---:B------:R-:W-:Y:S02]  /*14880*/  @!P3 LEA R26, P6, R0.reuse, R37, 0x1 ;  /* 0x00000025001ab211 */ /* 0x040fe400078c08ff */
[C-C-:B------:R-:W-:Y:S02]  /*14890*/  @!P1 LEA.HI.X R21, R0.reuse, R21, R3.reuse, 0x1, P4 ;  /* 0x0000001500159211 */ /* 0x140fe400020f0c03 */
[C-C-:B------:R-:W-:Y:S02]  /*148a0*/  @!P2 LEA.HI.X R25, R0.reuse, R27, R3.reuse, 0x1, P5 ;  /* 0x0000001b0019a211 */ /* 0x140fe400028f0c03 */
[----:B------:R-:W-:Y:S01]  /*148b0*/  @!P3 LEA.HI.X R27, R0, R36, R3, 0x1, P6 ;  /* 0x00000024001bb211 */ /* 0x000fe200030f0c03 */
[----:B--2---:R1:W-:Y:S04]  /*148c0*/  @!P1 ST.E.128 desc[UR52][R20.64], R4 ;  /* 0x0000000414009985 */ /* 0x0043e8000c101d34 */
[----:B---3--:R1:W-:Y:S04]  /*148d0*/  @!P2 ST.E.128 desc[UR52][R24.64], R8 ;  /* 0x000000081800a985 */ /* 0x0083e8000c101d34 */
[----:B----4-:R1:W-:Y:S01]  /*148e0*/  @!P3 ST.E.128 desc[UR52][R26.64], R28 ;  /* 0x0000001c1a00b985 */ /* 0x0103e2000c101d34 */
[----:B0-----:R-:W-:Y:S05]  /*148f0*/  @P0 BRA `(.L_x_14702) ;  /* 0x0000001000d00947 */ /* 0x001fea0003800000 */
[----:B-1----:R-:W-:-:S04]  /*14900*/  LEA R4, P0, R0, R35, 0x1 ;  /* 0x0000002300047211 */ /* 0x002fc800078008ff */
[----:B------:R-:W-:-:S05]  /*14910*/  LEA.HI.X R5, R0, R33, R3, 0x1, P0 ;  /* 0x0000002100057211 */ /* 0x000fca00000f0c03 */
[----:B-----5:R0:W-:Y:S01]  /*14920*/  ST.E.128 desc[UR52][R4.64], R12 ;  /* 0x0000000c04007985 */ /* 0x0201e2000c101d34 */
[----:B------:R-:W-:Y:S05]  /*14930*/  BRA `(.L_x_14702) ;  /* 0x0000001000c07947 */ /* 0x000fea0003800000 */
.L_x_14701:
[----:B------:R-:W-:Y:S01]  /*14940*/  ULDC.64 UR12, c[0x0][0xb08] ;  /* 0x0002c200000c7ab9 */ /* 0x000fe20000000a00 */
[----:B------:R-:W1:Y:S01]  /*14950*/  @P1 LDC R0, c[0x0][0xbec] ;  /* 0x0002fb00ff001b82 */ /* 0x000e620000000800 */
[----:B------:R-:W-:Y:S01]  /*14960*/  UIMAD UR10, UR11, UR12, URZ ;  /* 0x0000000c0b0a72a4 */ /* 0x000fe2000f8e023f */
[----:B------:R-:W-:Y:S01]  /*14970*/  IMAD.MOV.U32 R3, RZ, RZ, R11 ;  /* 0x000000ffff037224 */ /* 0x000fe200078e000b */
[----:B------:R-:W-:Y:S01]  /*14980*/  UIMAD.WIDE.U32 UR8, UR4, UR12, URZ ;  /* 0x0000000c040872a5 */ /* 0x000fe2000f8e003f */
[----:B------:R-:W-:Y:S01]  /*14990*/  VIADD R18, R18, 0x13220 ;  /* 0x0001322012127836 */ /* 0x000fe20000000000 */
[----:B------:R-:W-:Y:S01]  /*149a0*/  UIMAD UR10, UR4, UR13, UR10 ;  /* 0x0000000d040a72a4 */ /* 0x000fe2000f8e020a */
[C---:B------:R-:W-:Y:S01]  /*149b0*/  VIADD R17, R19.reuse, 0x10 ;  /* 0x0000001013117836 */ /* 0x040fe20000000000 */
[----:B------:R-:W-:Y:S01]  /*149c0*/  USHF.R.S32.HI UR4, URZ, 0x1f, UR7 ;  /* 0x0000001f3f047899 */ /* 0x000fe20008011407 */
[----:B0-----:R-:W0:Y:S01]  /*149d0*/  @P1 LDC R5, c[0x0][0xbf0] ;  /* 0x0002fc00ff051b82 */ /* 0x001e220000000800 */
[----:B------:R-:W-:Y:S01]  /*149e0*/  UIADD3 UR9, UR9, UR10, URZ ;  /* 0x0000000a09097290 */ /* 0x000fe2000fffe03f */
[----:B------:R-:W-:Y:S01]  /*149f0*/  PRMT R18, RZ, 0x654, R18 ;  /* 0x00000654ff127816 */ /* 0x000fe20000000012 */
[C---:B------:R-:W-:Y:S01]  /*14a00*/  VIADD R21, R19.reuse, 0x18 ;  /* 0x0000001813157836 */ /* 0x040fe20000000000 */
[----:B------:R-:W-:Y:S01]  /*14a10*/  ULDC.64 UR10, c[0x0][0xb38] ;  /* 0x0002ce00000a7ab9 */ /* 0x000fe20000000a00 */
[C---:B------:R-:W-:Y:S01]  /*14a20*/  VIADD R25, R19.reuse, 0x20 ;  /* 0x0000002013197836 */ /* 0x040fe20000000000 */
[----:B------:R-:W-:Y:S01]  /*14a30*/  UIMAD.WIDE.U32 UR8, UR38, UR10, UR8 ;  /* 0x0000000a260872a5 */ /* 0x000fe2000f8e0008 */
[C---:B------:R-:W-:Y:S01]  /*14a40*/  VIADD R27, R19.reuse, 0x28 ;  /* 0x00000028131b7836 */ /* 0x040fe20000000000 */
[----:B------:R2:W-:Y:S01]  /*14a50*/  SYNCS.ARRIVE.TRANS64.RED.A1T0 RZ, [R18+URZ], RZ ;  /* 0x000000ff12ff79a7 */ /* 0x0005e2000810043f */
[C---:B------:R-:W-:Y:S01]  /*14a60*/  VIADD R63, R19.reuse, 0x38 ;  /* 0x00000038133f7836 */ /* 0x040fe20000000000 */
[----:B------:R-:W-:Y:S01]  /*14a70*/  UIMAD UR9, UR38, UR11, UR9 ;  /* 0x0000000b260972a4 */ /* 0x000fe2000f8e0209 */
[----:B------:R-:W-:Y:S01]  /*14a80*/  VIADD R65, R19, 0x8 ;  /* 0x0000000813417836 */ /* 0x000fe20000000000 */
[----:B------:R-:W-:Y:S01]  /*14a90*/  BSSY B1, `(.L_x_14703) ;  /* 0x000004a000017945 */ /* 0x000fe20003800000 */
[----:B------:R-:W-:Y:S01]  /*14aa0*/  ULDC.64 UR10, c[0x0][0xb40] ;  /* 0x0002d000000a7ab9 */ /* 0x000fe20000000a00 */
[----:B------:R-:W-:Y:S01]  /*14ab0*/  SHF.R.S32.HI R20, RZ, 0x1f, R21 ;  /* 0x0000001fff147819 */ /* 0x000fe20000011415 */
[----:B------:R-:W-:Y:S01]  /*14ac0*/  UIMAD UR4, UR4, UR10, URZ ;  /* 0x0000000a040472a4 */ /* 0x000fe2000f8e023f */
[----:B-1----:R-:W-:Y:S01]  /*14ad0*/  @P1 IMAD.HI.U32 R0, R11, R0, RZ ;  /* 0x000000000b001227 */ /* 0x002fe200078e00ff */
[----:B------:R-:W-:Y:S01]  /*14ae0*/  UIMAD.WIDE.U32 UR8, UR7, UR10, UR8 ;  /* 0x0000000a070872a5 */ /* 0x000fe2000f8e0008 */
[----:B--2---:R-:W-:Y:S01]  /*14af0*/  SHF.R.S32.HI R18, RZ, 0x1f, R17 ;  /* 0x0000001fff127819 */ /* 0x004fe20000011411 */
[----:B------:R-:W-:Y:S01]  /*14b00*/  UIMAD UR4, UR7, UR11, UR4 ;  /* 0x0000000b070472a4 */ /* 0x000fe2000f8e0204 */
[----:B------:R-:W-:-:S02]  /*14b10*/  SHF.R.S32.HI R24, RZ, 0x1f, R25 ;  /* 0x0000001fff187819 */ /* 0x000fc40000011419 */
[----:B------:R-:W-:Y:S01]  /*14b20*/  ULDC.64 UR10, c[0x0][0xb48] ;  /* 0x0002d200000a7ab9 */ /* 0x000fe20000000a00 */
[----:B------:R-:W-:Y:S01]  /*14b30*/  UIADD3 UR9, UR9, UR4, URZ ;  /* 0x0000000409097290 */ /* 0x000fe2000fffe03f */
[----:B0-----:R-:W-:Y:S02]  /*14b40*/  @P1 SHF.R.U32.HI R3, RZ, R5, R0 ;  /* 0x00000005ff031219 */ /* 0x001fe40000011600 */
        /* <DEDUP_REMOVED lines=9> */
[----:B------:R-:W-:-:S02]  /*14be0*/  IMAD.U32 R5, RZ, RZ, UR9 ;  /* 0x00000009ff057e24 */ /* 0x000fc4000f8e00ff */
        /* <DEDUP_REMOVED lines=14> */
[----:B------:R-:W-:-:S03]  /*14cd0*/  VIADD R61, R19, 0x30 ;  /* 0x00000030133d7836 */ /* 0x000fc60000000000 */
[----:B------:R-:W-:Y:S01]  /*14ce0*/  LEA.HI.X R3, R4, UR9, R3, 0x2, P1 ;  /* 0x0000000904037c11 */ /* 0x000fe200088f1403 */
[----:B------:R0:W1:Y:S01]  /*14cf0*/  SHFL.IDX PT, R6, R0, RZ, 0x1c1f ;  /* 0x001c1fff00067589 */ /* 0x00006200000e0000 */
[----:B------:R-:W-:-:S03]  /*14d00*/  SHF.R.S32.HI R60, RZ, 0x1f, R61 ;  /* 0x0000001fff3c7819 */ /* 0x000fc6000001143d */
        /* <DEDUP_REMOVED lines=8> */
[-C--:B------:R-:W-:Y:S02]  /*14d90*/  @!P1 LEA R8, P6, R65, R6.reuse, 0x2 ;  /* 0x0000000641089211 */ /* 0x080fe400078c10ff */
        /* <DEDUP_REMOVED lines=15> */
[----:B-1----:R-:W-:-:S03]  /*14e90*/  @!P2 LEA R4, P1, R27, R6, 0x2 ;  /* 0x000000061b04a211 */ /* 0x002fc600078210ff */
[----:B------:R3:W-:Y:S01]  /*14ea0*/  @!P3 ST.E.64 desc[UR52][R14.64], R40 ;  /* 0x000000280e00b985 */ /* 0x0007e2000c101b34 */
[-C--:B--2---:R-:W-:Y:S02]  /*14eb0*/  @!P6 LEA R8, P3, R61, R6.reuse, 0x2 ;  /* 0x000000063d08e211 */ /* 0x084fe400078610ff */
[----:B------:R-:W-:Y:S02]  /*14ec0*/  @!P5 LEA R6, P4, R63, R6, 0x2 ;  /* 0x000000063f06d211 */ /* 0x000fe400078810ff */
[-C--:B------:R-:W-:Y:S02]  /*14ed0*/  @!P2 LEA.HI.X R5, R27, R7.reuse, R26, 0x2, P1 ;  /* 0x000000071b05a211 */ /* 0x080fe400008f141a */
[-C--:B------:R-:W-:Y:S02]  /*14ee0*/  @!P6 LEA.HI.X R9, R61, R7.reuse, R60, 0x2, P3 ;  /* 0x000000073d09e211 */ /* 0x080fe400018f143c */
[----:B------:R-:W-:Y:S01]  /*14ef0*/  @!P5 LEA.HI.X R7, R63, R7, R62, 0x2, P4 ;  /* 0x000000073f07d211 */ /* 0x000fe200020f143e */
[----:B------:R3:W-:Y:S04]  /*14f00*/  @!P2 ST.E.64 desc[UR52][R4.64], R38 ;  /* 0x000000260400a985 */ /* 0x0007e8000c101b34 */
[----:B------:R3:W-:Y:S04]  /*14f10*/  @!P6 ST.E.64 desc[UR52][R8.64], R44 ;  /* 0x0000002c0800e985 */ /* 0x0007e8000c101b34 */
[----:B------:R3:W-:Y:S02]  /*14f20*/  @!P5 ST.E.64 desc[UR52][R6.64], R50 ;  /* 0x000000320600d985 */ /* 0x0007e4000c101b34 */
.L_x_14704:
[----:B------:R-:W-:Y:S05]  /*14f30*/  BSYNC B1 ;  /* 0x0000000000017941 */ /* 0x000fea0003800000 */
.L_x_14703:
        /* <DEDUP_REMOVED lines=9> */
[----:B-1-3--:R-:W-:Y:S02]  /*14fd0*/  @!P0 IMAD.WIDE R4, R19, 0x4, R6 ;  /* 0x0000000413048825 */ /* 0x00afe400078e0206 */
[-C--:B------:R-:W-:Y:S02]  /*14fe0*/  @!P4 LEA R8, P5, R65, R6.reuse, 0x2 ;  /* 0x000000064108c211 */ /* 0x080fe400078a10ff */
[-C--:B------:R-:W-:Y:S01]  /*14ff0*/  @!P3 LEA R10, P6, R17, R6.reuse, 0x2 ;  /* 0x00000006110ab211 */ /* 0x080fe200078c10ff */
[----:B------:R1:W-:Y:S01]  /*15000*/  @!P0 ST.E.64 desc[UR52][R4.64], R48 ;  /* 0x0000003004008985 */ /* 0x0003e2000c101b34 */
[----:B------:R-:W-:Y:S02]  /*15010*/  ISETP.GE.AND P0, PT, R27, UR4, PT ;  /* 0x000000041b007c0c */ /* 0x000fe4000bf06270 */
[----:B------:R-:W-:Y:S02]  /*15020*/  @!P4 LEA.HI.X R9, R65, R7, R64, 0x2, P5 ;  /* 0x000000074109c211 */ /* 0x000fe400028f1440 */
[----:B------:R-:W-:-:S02]  /*15030*/  @!P2 LEA R12, P5, R21, R6, 0x2 ;  /* 0x00000006150ca211 */ /* 0x000fc400078a10ff */
[-C--:B------:R-:W-:Y:S01]  /*15040*/  @!P3 LEA.HI.X R11, R17, R7.reuse, R18, 0x2, P6 ;  /* 0x00000007110bb211 */ /* 0x080fe200030f1412 */
[----:B------:R4:W-:Y:S01]  /*15050*/  @!P4 ST.E.64 desc[UR52][R8.64], R36 ;  /* 0x000000240800c985 */ /* 0x0009e2000c101b34 */
[----:B------:R-:W-:Y:S02]  /*15060*/  ISETP.GE.AND P6, PT, R61, UR4, PT ;  /* 0x000000043d007c0c */ /* 0x000fe4000bfc6270 */
[----:B------:R-:W-:Y:S01]  /*15070*/  @!P2 LEA.HI.X R13, R21, R7, R20, 0x2, P5 ;  /* 0x00000007150da211 */ /* 0x000fe200028f1414 */
[----:B------:R4:W-:Y:S01]  /*15080*/  @!P3 ST.E.64 desc[UR52][R10.64], R42 ;  /* 0x0000002a0a00b985 */ /* 0x0009e2000c101b34 */
[----:B------:R-:W-:-:S03]  /*15090*/  @!P1 LEA R14, P5, R25, R6, 0x2 ;  /* 0x00000006190e9211 */ /* 0x000fc600078a10ff */
[----:B------:R4:W-:Y:S01]  /*150a0*/  @!P2 ST.E.64 desc[UR52][R12.64], R46 ;  /* 0x0000002e0c00a985 */ /* 0x0009e2000c101b34 */
[----:B------:R-:W-:Y:S02]  /*150b0*/  @!P1 LEA.HI.X R15, R25, R7, R24, 0x2, P5 ;  /* 0x00000007190f9211 */ /* 0x000fe400028f1418 */
[----:B-1----:R-:W-:-:S03]  /*150c0*/  @!P0 LEA R4, P5, R27, R6, 0x2 ;  /* 0x000000061b048211 */ /* 0x002fc600078a10ff */
[----:B------:R4:W-:Y:S01]  /*150d0*/  @!P1 ST.E.64 desc[UR52][R14.64], R52 ;  /* 0x000000340e009985 */ /* 0x0009e2000c101b34 */
[----:B------:R-:W-:Y:S02]  /*150e0*/  @!P0 LEA.HI.X R5, R27, R7, R26, 0x2, P5 ;  /* 0x000000071b058211 */ /* 0x000fe400028f141a */
[----:B------:R-:W-:-:S03]  /*150f0*/  @!P6 LEA R20, P5, R61, R6, 0x2 ;  /* 0x000000063d14e211 */ /* 0x000fc600078a10ff */
[----:B------:R4:W-:Y:S01]  /*15100*/  @!P0 ST.E.64 desc[UR52][R4.64], R54 ;  /* 0x0000003604008985 */ /* 0x0009e2000c101b34 */
[----:B------:R-:W-:Y:S02]  /*15110*/  @!P6 LEA.HI.X R21, R61, R7, R60, 0x2, P5 ;  /* 0x000000073d15e211 */ /* 0x000fe400028f143c */
[----:B------:R-:W-:-:S03]  /*15120*/  ISETP.GE.AND P0, PT, R63, UR4, PT ;  /* 0x000000043f007c0c */ /* 0x000fc6000bf06270 */
[----:B------:R4:W-:Y:S10]  /*15130*/  @!P6 ST.E.64 desc[UR52][R20.64], R56 ;  /* 0x000000381400e985 */ /* 0x0009f4000c101b34 */
[----:B------:R-:W-:Y:S05]  /*15140*/  @P0 BRA `(.L_x_14702) ;  /* 0x0000000800bc0947 */ /* 0x000fea0003800000 */
[----:B----4-:R-:W-:-:S04]  /*15150*/  LEA R4, P0, R63, R6, 0x2 ;  /* 0x000000063f047211 */ /* 0x010fc800078010ff */
[----:B------:R-:W-:-:S05]  /*15160*/  LEA.HI.X R5, R63, R7, R62, 0x2, P0 ;  /* 0x000000073f057211 */ /* 0x000fca00000f143e */
[----:B------:R1:W-:Y:S01]  /*15170*/  ST.E.64 desc[UR52][R4.64], R58 ;  /* 0x0000003a04007985 */ /* 0x0003e2000c101b34 */
[----:B------:R-:W-:Y:S05]  /*15180*/  BRA `(.L_x_14702) ;  /* 0x0000000800ac7947 */ /* 0x000fea0003800000 */
.L_x_14699:
        /* <DEDUP_REMOVED lines=30> */
.L_x_14705:
        /* <DEDUP_REMOVED lines=62> */
.L_x_14707:
[----:B------:R-:W-:Y:S05]  /*15750*/  BSYNC B1 ;  /* 0x0000000000017941 */ /* 0x000fea0003800000 */
.L_x_14706:
        /* <DEDUP_REMOVED lines=8> */
[----:B------:R-:W-:-:S04]  /*157e0*/  IMAD R24, R24, 0x30, R17 ;  /* 0x0000003018187824 */ /* 0x000fc800078e0211 */
[----:B------:R-:W-:-:S04]  /*157f0*/  VIADD R24, R24, UR40 ;  /* 0x0000002818187c36 */ /* 0x000fc80008000000 */
[----:B01----:R-:W-:Y:S01]  /*15800*/  IMAD.MOV.U32 R7, RZ, RZ, R24 ;  /* 0x000000ffff077224 */ /* 0x003fe200078e0018 */
[----:B------:R-:W-:Y:S02]  /*15810*/  UIMAD UR10, UR11, UR13, UR10 ;  /* 0x0000000d0b0a72a4 */ /* 0x000fe4000f8e020a */
[----:B------:R-:W-:-:S04]  /*15820*/  UIMAD.WIDE.U32 UR8, UR8, UR12, URZ ;  /* 0x0000000c080872a5 */ /* 0x000fc8000f8e003f */
[----:B------:R-:W-:-:S03]  /*15830*/  UIADD3 UR9, UR9, UR10, URZ ;  /* 0x0000000a09097290 */ /* 0x000fc6000fffe03f */
[----:B------:R-:W-:Y:S01]  /*15840*/  ULDC.64 UR10, c[0x0][0xae8] ;  /* 0x0002ba00000a7ab9 */ /* 0x000fe20000000a00 */
[----:B--2---:R-:W-:Y:S01]  /*15850*/  ISETP.NE.AND P0, PT, R13, 0x1, PT ;  /* 0x000000010d00780c */ /* 0x004fe20003f05270 */
[----:B------:R-:W-:Y:S01]  /*15860*/  UIMAD.WIDE.U32 UR8, UR38, UR10, UR8 ;  /* 0x0000000a260872a5 */ /* 0x000fe2000f8e0008 */
[----:B------:R-:W-:-:S03]  /*15870*/  IMAD R25, R8, R13, RZ ;  /* 0x0000000d08197224 */ /* 0x000fc600078e02ff */
[----:B------:R-:W-:-:S03]  /*15880*/  UIMAD UR9, UR38, UR11, UR9 ;  /* 0x0000000b260972a4 */ /* 0x000fc6000f8e0209 */
[----:B------:R-:W-:Y:S02]  /*15890*/  ULDC.64 UR10, c[0x0][0xaf0] ;  /* 0x0002bc00000a7ab9 */ /* 0x000fe40000000a00 */
[----:B------:R-:W-:Y:S02]  /*158a0*/  UIMAD UR7, UR7, UR10, URZ ;  /* 0x0000000a070772a4 */ /* 0x000fe4000f8e023f */
[----:B------:R-:W-:Y:S01]  /*158b0*/  UIMAD.WIDE.U32 UR8, UR4, UR10, UR8 ;  /* 0x0000000a040872a5 */ /* 0x000fe2000f8e0008 */
[----:B------:R-:W0:Y:S01]  /*158c0*/  @P0 LDC R5, c[0x0][0xbec] ;  /* 0x0002fb00ff050b82 */ /* 0x000e220000000800 */
[----:B------:R-:W-:-:S03]  /*158d0*/  UIMAD UR7, UR4, UR11, UR7 ;  /* 0x0000000b040772a4 */ /* 0x000fc6000f8e0207 */
[----:B------:R-:W-:Y:S01]  /*158e0*/  ULDC.64 UR10, c[0x0][0xae0] ;  /* 0x0002b800000a7ab9 */ /* 0x000fe20000000a00 */
[----:B------:R-:W-:-:S03]  /*158f0*/  UIADD3 UR4, UR9, UR7, URZ ;  /* 0x0000000709047290 */ /* 0x000fc6000fffe03f */
[----:B------:R-:W1:Y:S01]  /*15900*/  @P0 LDC R9, c[0x0][0xbf0] ;  /* 0x0002fc00ff090b82 */ /* 0x000e620000000800 */
[----:B0-----:R-:W-:-:S04]  /*15910*/  @P0 IMAD.HI.U32 R4, R24, R5, RZ ;  /* 0x0000000518040227 */ /* 0x001fc800078e00ff */
[----:B------:R-:W-:Y:S02]  /*15920*/  IMAD.U32 R5, RZ, RZ, UR9 ;  /* 0x00000009ff057e24 */ /* 0x000fe4000f8e00ff */
[----:B------:R-:W-:Y:S01]  /*15930*/  IMAD.U32 R5, RZ, RZ, UR4 ;  /* 0x00000004ff057e24 */ /* 0x000fe2000f8e00ff */
[----:B------:R-:W-:Y:S01]  /*15940*/  ULDC UR4, c[0x0][0xac8] ;  /* 0x0002b20000047ab9 */ /* 0x000fe20000000800 */
        /* <DEDUP_REMOVED lines=17> */
[----:B------:R-:W-:-:S03]  /*15a60*/  VIADD R6, R17, UR40 ;  /* 0x0000002811067c36 */ /* 0x000fc60008000000 */
[----:B------:R-:W-:Y:S01]  /*15a70*/  LEA.HI.X R10, R4, UR9, R5, 0x1, P0 ;  /* 0x00000009040a7c11 */ /* 0x000fe200080f0c05 */
[----:B------:R-:W0:Y:S01]  /*15a80*/  SHFL.IDX PT, R11, R7, RZ, 0x181f ;  /* 0x00181fff070b7589 */ /* 0x000e2200000e0000 */
[----:B------:R-:W-:Y:S01]  /*15a90*/  ISETP.GE.AND P0, PT, R0, UR4, PT ;  /* 0x0000000400007c0c */ /* 0x000fe2000bf06270 */
[C---:B------:R-:W-:Y:S02]  /*15aa0*/  VIADD R4, R6.reuse, 0x30 ;  /* 0x0000003006047836 */ /* 0x040fe40000000000 */
[----:B------:R-:W1:Y:S01]  /*15ab0*/  SHFL.IDX PT, R13, R7, 0x1, 0x181f ;  /* 0x00381f00070d7f89 */ /* 0x000e6200000e0000 */
[C---:B------:R-:W-:Y:S01]  /*15ac0*/  VIADD R5, R6.reuse, 0x60 ;  /* 0x0000006006057836 */ /* 0x040fe20000000000 */
[CC--:B------:R-:W-:Y:S01]  /*15ad0*/  ISETP.GE.OR P3, PT, R6.reuse, R25.reuse, P0 ;  /* 0x000000190600720c */ /* 0x0c0fe20000766670 */
[----:B------:R-:W-:Y:S01]  /*15ae0*/  VIADD R6, R6, 0x90 ;  /* 0x0000009006067836 */ /* 0x000fe20000000000 */
[----:B------:R-:W2:Y:S01]  /*15af0*/  SHFL.IDX PT, R15, R7, 0x2, 0x181f ;  /* 0x00581f00070f7f89 */ /* 0x000ea200000e0000 */
[----:B------:R-:W-:-:S02]  /*15b00*/  ISETP.GE.OR P2, PT, R4, R25, P0 ;  /* 0x000000190400720c */ /* 0x000fc40000746670 */
[-C--:B------:R-:W-:Y:S01]  /*15b10*/  ISETP.GE.OR P1, PT, R5, R25.reuse, P0 ;  /* 0x000000190500720c */ /* 0x080fe20000726670 */
[----:B------:R-:W3:Y:S01]  /*15b20*/  SHFL.IDX PT, R9, R10, RZ, 0x181f ;  /* 0x00181fff0a097589 */ /* 0x000ee200000e0000 */
[----:B------:R-:W-:-:S03]  /*15b30*/  ISETP.GE.OR P0, PT, R6, R25, P0 ;  /* 0x000000190600720c */ /* 0x000fc60000706670 */
[----:B------:R-:W4:Y:S04]  /*15b40*/  SHFL.IDX PT, R21, R7, 0x3, 0x181f ;  /* 0x00781f0007157f89 */ /* 0x000f2800000e0000 */
[----:B------:R-:W5:Y:S04]  /*15b50*/  SHFL.IDX PT, R12, R10, 0x1, 0x181f ;  /* 0x00381f000a0c7f89 */ /* 0x000f6800000e0000 */
[----:B------:R-:W5:Y:S01]  /*15b60*/  SHFL.IDX PT, R14, R10, 0x2, 0x181f ;  /* 0x00581f000a0e7f89 */ /* 0x000f6200000e0000 */
[----:B0-----:R-:W-:-:S03]  /*15b70*/  @!P3 LEA R4, P6, R0, R11, 0x1 ;  /* 0x0000000b0004b211 */ /* 0x001fc600078c08ff */
[----:B------:R4:W0:Y:S01]  /*15b80*/  SHFL.IDX PT, R17, R10, 0x3, 0x181f ;  /* 0x00781f000a117f89 */ /* 0x00082200000e0000 */
[C---:B-1----:R-:W-:Y:S02]  /*15b90*/  @!P2 LEA R6, P5, R0.reuse, R13, 0x1 ;  /* 0x0000000d0006a211 */ /* 0x042fe400078a08ff */
[C---:B--2---:R-:W-:Y:S02]  /*15ba0*/  @!P1 LEA R8, P4, R0.reuse, R15, 0x1 ;  /* 0x0000000f00089211 */ /* 0x044fe400078808ff */
[C---:B---3--:R-:W-:Y:S02]  /*15bb0*/  @!P3 LEA.HI.X R5, R0.reuse, R9, R3, 0x1, P6 ;  /* 0x000000090005b211 */ /* 0x048fe400030f0c03 */
[----:B----4-:R-:W-:-:S03]  /*15bc0*/  @!P0 LEA R10, P6, R0, R21, 0x1 ;  /* 0x00000015000a8211 */ /* 0x010fc600078c08ff */
[----:B------:R1:W-:Y:S01]  /*15bd0*/  @!P3 ST.E.128 desc[UR52][R4.64], RZ ;  /* 0x000000ff0400b985 */ /* 0x0003e2000c101d34 */
[C-C-:B-----5:R-:W-:Y:S02]  /*15be0*/  @!P2 LEA.HI.X R7, R0.reuse, R12, R3.reuse, 0x1, P5 ;  /* 0x0000000c0007a211 */ /* 0x160fe400028f0c03 */
[----:B------:R-:W-:-:S03]  /*15bf0*/  @!P1 LEA.HI.X R9, R0, R14, R3, 0x1, P4 ;  /* 0x0000000e00099211 */ /* 0x000fc600020f0c03 */
[----:B------:R1:W-:Y:S01]  /*15c00*/  @!P2 ST.E.128 desc[UR52][R6.64], RZ ;  /* 0x000000ff0600a985 */ /* 0x0003e2000c101d34 */
[----:B0-----:R-:W-:-:S03]  /*15c10*/  @!P0 LEA.HI.X R11, R0, R17, R3, 0x1, P6 ;  /* 0x00000011000b8211 */ /* 0x001fc600030f0c03 */
[----:B------:R1:W-:Y:S04]  /*15c20*/  @!P1 ST.E.128 desc[UR52][R8.64], RZ ;  /* 0x000000ff08009985 */ /* 0x0003e8000c101d34 */
[----:B------:R1:W-:Y:S02]  /*15c30*/  @!P0 ST.E.128 desc[UR52][R10.64], RZ ;  /* 0x000000ff0a008985 */ /* 0x0003e4000c101d34 */
.L_x_14702:
[----:B------:R-:W-:Y:S05]  /*15c40*/  BSYNC B0 ;  /* 0x0000000000007941 */ /* 0x000fea0003800000 */
.L_x_14698:
[----:B------:R-:W-:Y:S02]  /*15c50*/  ULDC UR4, c[0x0][0xc3c] ;  /* 0x00030f0000047ab9 */ /* 0x000fe40000000800 */
[----:B------:R-:W-:-:S06]  /*15c60*/  UISETP.GE.AND UP0, UPT, UR49, UR4, UPT ;  /* 0x000000043100728c */ /* 0x000fcc000bf06270 */
[----:B------:R-:W-:-:S13]  /*15c70*/  PLOP3.LUT P0, PT, PT, PT, UP0, 0x80, 0x0 ;  /* 0x000000000000781c */ /* 0x000fda0003f0f008 */
[----:B------:R-:W-:Y:S05]  /*15c80*/  @!P0 BRA `(.L_x_14708) ;  /* 0xfffffeb0000c8947 */ /* 0x000fea000383ffff */
[----:B------:R-:W-:Y:S05]  /*15c90*/  EXIT ;  /* 0x000000000000794d */ /* 0x000fea0003800000 */
.L_x_14607:
        /* <DEDUP_REMOVED lines=19> */
[----:B------:R-:W-:Y:S02]  /*15dd0*/  CS2R R6, SRZ ;  /* 0x0000000000067805 */ /* 0x000fe4000001ff00 */
        /* <DEDUP_REMOVED lines=41> */
.L_x_14712:
[----:B------:R-:W-:-:S04]  /*16070*/  UIADD3 UR4, UR4, 0x1f, URZ ;  /* 0x0000001f04047890 */ /* 0x000fc8000fffe03f */
[----:B------:R-:W-:-:S06]  /*16080*/  UISETP.GE.AND UP0, UPT, UR4, UR5, UPT ;  /* 0x000000050400728c */ /* 0x000fcc000bf06270 */
[----:B------:R-:W-:-:S13]  /*16090*/  PLOP3.LUT P6, PT, PT, PT, UP0, 0x40, 0x0 ;  /* 0x000000000000781c */ /* 0x000fda0003fce808 */
[----:B------:R-:W-:Y:S05]  /*160a0*/  @!P6 BRA `(.L_x_14711) ;  /* 0x0000000800cce947 */ /* 0x000fea0003800000 */
[----:B------:R-:W-:-:S05]  /*160b0*/  VIADD R7, R0, UR4 ;  /* 0x0000000400077c36 */ /* 0x000fca0008000000 */
[----:B------:R-:W-:-:S13]  /*160c0*/  ISETP.GE.OR P6, PT, R7, UR5, !P0 ;  /* 0x0000000507007c0c */ /* 0x000fda000c7c6670 */
[----:B------:R-:W0:Y:S08]  /*160d0*/  @!P6 LDC.64 R4, c[0x0][0xc80] ;  /* 0x00032000ff04eb82 */ /* 0x000e300000000a00 */
[----:B------:R-:W1:Y:S01]  /*160e0*/  @!P6 LDC.64 R2, c[0x0][0xc78] ;  /* 0x00031e00ff02eb82 */ /* 0x000e620000000a00 */
[----:B0-----:R-:W-:-:S04]  /*160f0*/  @!P6 IMAD.WIDE R4, R7, 0x4, R4 ;  /* 0x000000040704e825 */ /* 0x001fc800078e0204 */
[----:B-1----:R-:W-:Y:S01]  /*16100*/  @!P6 IMAD.WIDE R2, R7, 0x4, R2 ;  /* 0x000000040702e825 */ /* 0x002fe200078e0202 */
[----:B------:R-:W-:-:S06]  /*16110*/  CS2R R6, SRZ ;  /* 0x0000000000067805 */ /* 0x000fcc000001ff00 */
[----:B------:R0:W2:Y:S04]  /*16120*/  @!P6 LDG.E R6, desc[UR52][R4.64] ;  /* 0x000000340406e981 */ /* 0x0000a8000c1e1900 */
        /* <DEDUP_REMOVED lines=23> */
.L_x_14710:
        /* <DEDUP_REMOVED lines=17> */
.L_x_14713:
[----:B01----:R-:W-:-:S04]  /*163b0*/  IMAD R2, R3, R4, R10 ;  /* 0x0000000403027224 */ /* 0x003fc800078e020a */
[----:B------:R-:W-:Y:S01]  /*163c0*/  IMAD.IADD R5, R8, 0x1, -R2 ;  /* 0x0000000108057824 */ /* 0x000fe200078e0a02 */
[----:B------:R0:W-:Y:S01]  /*163d0*/  STL [R1+0x20], R2 ;  /* 0x0000200201007387 */ /* 0x0001e20000100800 */
[----:B------:R-:W-:Y:S05]  /*163e0*/  @!P1 BRA `(.L_x_14714) ;  /* 0x0000000000ec9947 */ /* 0x000fea0003800000 */
[-C--:B--2---:R-:W-:Y:S02]  /*163f0*/  IABS R8, R6.reuse ;  /* 0x0000000600087213 */ /* 0x084fe40000000000 */
[----:B------:R-:W-:Y:S02]  /*16400*/  IABS R4, R7 ;  /* 0x0000000700047213 */ /* 0x000fe40000000000 */
[----:B------:R-:W1:Y:S01]  /*16410*/  I2F.RP R9, R8 ;  /* 0x0000000800097306 */ /* 0x000e620000209400 */
[----:B------:R-:W-:Y:S02]  /*16420*/  IABS R10, R5 ;  /* 0x00000005000a7213 */ /* 0x000fe40000000000 */
[----:B------:R-:W-:-:S05]  /*16430*/  IABS R12, R6 ;  /* 0x00000006000c7213 */ /* 0x000fca0000000000 */
[----:B-1----:R-:W0:Y:S02]  /*16440*/  MUFU.RCP R9, R9 ;  /* 0x0000000900097308 */ /* 0x002e240000001000 */
[----:B0-----:R-:W-:-:S06]  /*16450*/  VIADD R2, R9, 0xffffffe ;  /* 0x0ffffffe09027836 */ /* 0x001fcc0000000000 */
[----:B------:R-:W0:Y:S08]  /*16460*/  I2F.RP R9, R4 ;  /* 0x0000000400097306 */ /* 0x000e300000209400 */
[----:B------:R1:W2:Y:S08]  /*16470*/  F2I.FTZ.U32.TRUNC.NTZ R3, R2 ;  /* 0x0000000200037305 */ /* 0x0002b0000021f000 */
[----:B0-----:R-:W0:Y:S01]  /*16480*/  MUFU.RCP R9, R9 ;  /* 0x0000000900097308 */ /* 0x001e220000001000 */
[----:B-1----:R-:W-:-:S02]  /*16490*/  IMAD.MOV.U32 R2, RZ, RZ, RZ ;  /* 0x000000ffff027224 */ /* 0x002fc400078e00ff */
[----:B--2---:R-:W-:-:S04]  /*164a0*/  IMAD.MOV R11, RZ, RZ, -R3 ;  /* 0x000000ffff0b7224 */ /* 0x004fc800078e0a03 */
[----:B------:R-:W-:-:S04]  /*164b0*/  IMAD R11, R11, R8, RZ ;  /* 0x000000080b0b7224 */ /* 0x000fc800078e02ff */
[----:B------:R-:W-:-:S04]  /*164c0*/  IMAD.HI.U32 R3, R3, R11, R2 ;  /* 0x0000000b03037227 */ /* 0x000fc800078e0002 */
[----:B------:R-:W-:Y:S02]  /*164d0*/  IMAD.MOV R11, RZ, RZ, -R12 ;  /* 0x000000ffff0b7224 */ /* 0x000fe400078e0a0c */
[----:B------:R-:W-:-:S04]  /*164e0*/  IMAD.HI.U32 R2, R3, R10, RZ ;  /* 0x0000000a03027227 */ /* 0x000fc800078e00ff */
[----:B------:R-:W-:Y:S02]  /*164f0*/  IMAD R3, R2, R11, R10 ;  /* 0x0000000b02037224 */ /* 0x000fe400078e020a */
[----:B0-----:R-:W-:-:S03]  /*16500*/  VIADD R10, R9, 0xffffffe ;  /* 0x0ffffffe090a7836 */ /* 0x001fc60000000000 */
[----:B------:R-:W-:-:S13]  /*16510*/  ISETP.GT.U32.AND P1, PT, R8, R3, PT ;  /* 0x000000030800720c */ /* 0x000fda0003f24070 */
[----:B------:R-:W-:Y:S02]  /*16520*/  @!P1 IMAD.IADD R3, R3, 0x1, -R8 ;  /* 0x0000000103039824 */ /* 0x000fe400078e0a08 */
[----:B------:R-:W-:Y:S01]  /*16530*/  @!P1 VIADD R2, R2, 0x1 ;  /* 0x0000000102029836 */ /* 0x000fe20000000000 */
[----:B------:R-:W-:Y:S02]  /*16540*/  ISETP.NE.AND P1, PT, R6, RZ, PT ;  /* 0x000000ff0600720c */ /* 0x000fe40003f25270 */
[----:B------:R-:W-:Y:S02]  /*16550*/  ISETP.GE.U32.AND P0, PT, R3, R8, PT ;  /* 0x000000080300720c */ /* 0x000fe40003f06070 */
[----:B------:R-:W-:Y:S01]  /*16560*/  LOP3.LUT R8, R5, R6, RZ, 0x3c, !PT ;  /* 0x0000000605087212 */ /* 0x000fe200078e3cff */
[----:B------:R-:W0:Y:S03]  /*16570*/  F2I.FTZ.U32.TRUNC.NTZ R3, R10 ;  /* 0x0000000a00037305 */ /* 0x000e26000021f000 */
        /* <DEDUP_REMOVED lines=34> */
.L_x_14714:
        /* <DEDUP_REMOVED lines=44> */
[----:B------:R-:W-:Y:S01]  /*16a60*/  IMAD.MOV.U32 R2, RZ, RZ, R11 ;  /* 0x000000ffff027224 */ /* 0x000fe200078e000b */
[----:B------:R-:W-:-:S03]  /*16a70*/  IABS R11, R12 ;  /* 0x0000000c000b7213 */ /* 0x000fc60000000000 */
[----:B------:R-:W-:Y:S02]  /*16a80*/  IMAD R5, R2, R7, RZ ;  /* 0x0000000702057224 */ /* 0x000fe400078e02ff */
[----:B------:R-:W-:-:S04]  /*16a90*/  IMAD.MOV.U32 R2, RZ, RZ, RZ ;  /* 0x000000ffff027224 */ /* 0x000fc800078e00ff */
[----:B------:R-:W-:Y:S01]  /*16aa0*/  IMAD.HI.U32 R2, R3, R5, R2 ;  /* 0x0000000503027227 */ /* 0x000fe200078e0002 */
[----:B------:R-:W-:-:S04]  /*16ab0*/  LOP3.LUT R3, R12, R4, RZ, 0x3c, !PT ;  /* 0x000000040c037212 */ /* 0x000fc800078e3cff */
[----:B------:R-:W-:Y:S01]  /*16ac0*/  ISETP.GE.AND P2, PT, R3, RZ, PT ;  /* 0x000000ff0300720c */ /* 0x000fe20003f46270 */
[----:B------:R-:W-:-:S04]  /*16ad0*/  IMAD.HI.U32 R2, R2, R11, RZ ;  /* 0x0000000b02027227 */ /* 0x000fc800078e00ff */
[----:B------:R-:W-:Y:S02]  /*16ae0*/  IMAD R8, R2, R8, R11 ;  /* 0x0000000802087224 */ /* 0x000fe400078e020b */
[----:B------:R-:W-:-:S03]  /*16af0*/  IMAD.MOV R3, RZ, RZ, -R4 ;  /* 0x000000ffff037224 */ /* 0x000fc600078e0a04 */
        /* <DEDUP_REMOVED lines=8> */
[----:B------:R-:W-:-:S05]  /*16b80*/  IMAD R3, R2, R3, R9 ;  /* 0x0000000302037224 */ /* 0x000fca00078e0209 */
[----:B------:R1:W-:Y:S02]  /*16b90*/  STL [R1+0x28], R3 ;  /* 0x0000280301007387 */ /* 0x0003e40000100800 */
.L_x_14715:
[----:B01----:R-:W-:-:S05]  /*16ba0*/  LOP3.LUT R3, RZ, R2, RZ, 0x33, !PT ;  /* 0x00000002ff037212 */ /* 0x003fca00078e33ff */
[----:B------:R-:W-:-:S05]  /*16bb0*/  IMAD.IADD R2, R6, 0x1, R3 ;  /* 0x0000000106027824 */ /* 0x000fca00078e0203 */
[----:B------:R1:W-:Y:S01]  /*16bc0*/  STL [R1+0x24], R2 ;  /* 0x0000240201007387 */ /* 0x0003e20000100800 */
[----:B------:R-:W-:Y:S05]  /*16bd0*/  BRA `(.L_x_14716) ;  /* 0x0000000000107947 */ /* 0x000fea0003800000 */
.L_x_14711:
[----:B------:R0:W-:Y:S01]  /*16be0*/  STL [R1+0x20], R8 ;  /* 0x0000200801007387 */ /* 0x0001e20000100800 */
[----:B------:R-:W-:-:S03]  /*16bf0*/  ULDC UR41, c[0x0][0xc3c] ;  /* 0x00030f0000297ab9 */ /* 0x000fc60000000800 */
[----:B------:R0:W-:Y:S04]  /*16c00*/  STL [R1+0x24], RZ ;  /* 0x000024ff01007387 */ /* 0x0001e80000100800 */
[----:B------:R0:W-:Y:S02]  /*16c10*/  STL [R1+0x28], RZ ;  /* 0x000028ff01007387 */ /* 0x0001e40000100800 */
.L_x_14716:
[----:B------:R-:W2:Y:S04]  /*16c20*/  LDL R4, [R1+0x20] ;  /* 0x0000200001047983 */ /* 0x000ea80000100800 */
[----:B------:R-:W2:Y:S04]  /*16c30*/  LDL R5, [R1+0x24] ;  /* 0x0000240001057983 */ /* 0x000ea80000100800 */
[----:B------:R-:W2:Y:S01]  /*16c40*/  LDL R6, [R1+0x28] ;  /* 0x0000280001067983 */ /* 0x000ea20000100800 */
[----:B------:R-:W-:Y:S01]  /*16c50*/  ISETP.NE.AND P0, PT, R0, RZ, PT ;  /* 0x000000ff0000720c */ /* 0x000fe20003f05270 */
[----:B-1----:R-:W-:-:S12]  /*16c60*/  IMAD.U32 R2, RZ, RZ, UR41 ;  /* 0x00000029ff027e24 */ /* 0x002fd8000f8e00ff */
[----:B------:R-:W1:Y:S01]  /*16c70*/  @!P0 S2R R3, SR_CgaCtaId ;  /* 0x0000000000038919 */ /* 0x000e620000008800 */
[----:B------:R-:W-:Y:S01]  /*16c80*/  @!P0 MOV R0, 0x400 ;  /* 0x0000040000008802 */ /* 0x000fe20000000f00 */
[----:B------:R-:W-:-:S03]  /*16c90*/  @!P0 IMAD.MOV.U32 R7, RZ, RZ, R2 ;  /* 0x000000ffff078224 */ /* 0x000fc600078e0002 */
[----:B-1----:R-:W-:-:S05]  /*16ca0*/  @!P0 LEA R0, R3, R0, 0x18 ;  /* 0x0000000003008211 */ /* 0x002fca00078ec0ff */
[----:B--2---:R1:W-:Y:S01]  /*16cb0*/  @!P0 STS.128 [R0+0x132d0], R4 ;  /* 0x0132d00400008388 */ /* 0x0043e20000000c00 */
[----:B------:R-:W-:Y:S06]  /*16cc0*/  BAR.ARV 0x5, 0x200 ;  /* 0x0148000000007b1d */ /* 0x000fec0000002000 */
.L_x_14709:
[----:B-1----:R-:W-:Y:S01]  /*16cd0*/  IMAD.MOV.U32 R0, RZ, RZ, 0x1 ;  /* 0x00000001ff007424 */ /* 0x002fe200078e00ff */
[----:B------:R-:W-:Y:S01]  /*16ce0*/  ULDC UR4, c[0x0][0xc3c] ;  /* 0x00030f0000047ab9 */ /* 0x000fe20000000800 */
[----:B------:R1:W-:Y:S01]  /*16cf0*/  STL [R1+0x4], RZ ;  /* 0x000004ff01007387 */ /* 0x0003e20000100800 */
[----:B------:R-:W-:-:S03]  /*16d00*/  UISETP.GE.AND UP0, UPT, UR41, UR4, UPT ;  /* 0x000000042900728c */ /* 0x000fc6000bf06270 */
[----:B------:R1:W-:Y:S03]  /*16d10*/  STL [R1+0x10], R0 ;  /* 0x0000100001007387 */ /* 0x0003e60000100800 */
[----:B------:R-:W-:Y:S01]  /*16d20*/  PLOP3.LUT P0, PT, PT, PT, UP0, 0x80, 0x0 ;  /* 0x000000000000781c */ /* 0x000fe20003f0f008 */
[----:B------:R1:W-:-:S12]  /*16d30*/  STL [R1+0x34], RZ ;  /* 0x000034ff01007387 */ /* 0x0003d80000100800 */
[----:B-1----:R-:W-:Y:S05]  /*16d40*/  @P0 BRA `(.L_x_14717) ;  /* 0x0000006400200947 */ /* 0x002fea0003800000 */
[----:B0-----:R-:W0:Y:S01]  /*16d50*/  S2R R8, SR_TID.X ;  /* 0x0000000000087919 */ /* 0x001e220000002100 */
[----:B------:R-:W1:Y:S01]  /*16d60*/  S2UR UR4, SR_CgaCtaId ;  /* 0x00000000000479c3 */ /* 0x000e620000008800 */
[----:B------:R-:W-:Y:S01]  /*16d70*/  MOV R17, 0x400 ;  /* 0x0000040000117802 */ /* 0x000fe20000000f00 */
[----:B------:R-:W-:Y:S01]  /*16d80*/  ULOP3.LUT UR44, UR37, 0x2, URZ, 0xfc, !UPT ;  /* 0x00000002252c7892 */ /* 0x000fe2000f8efc3f */
[----:B------:R2:W-:Y:S01]  /*16d90*/  STL [R1+0x34], RZ ;  /* 0x000034ff01007387 */ /* 0x0005e20000100800 */
[----:B------:R-:W-:Y:S01]  /*16da0*/  ULOP3.LUT UR46, UR37, 0x1, URZ, 0xfc, !UPT ;  /* 0x00000001252e7892 */ /* 0x000fe2000f8efc3f */
[----:B------:R-:W-:Y:S01]  /*16db0*/  ULDC UR47, c[0x0][0xc] ;  /* 0x00000300002f7ab9 */ /* 0x000fe20000000800 */
[C---:B0-----:R-:W-:Y:S01]  /*16dc0*/  IMAD.SHL.U32 R24, R8.reuse, 0x40, RZ ;  /* 0x0000004008187824 */ /* 0x041fe200078e00ff */
[----:B------:R-:W-:Y:S01]  /*16dd0*/  SHF.R.U32.HI R0, RZ, 0x1, R8 ;  /* 0x00000001ff007819 */ /* 0x000fe20000011608 */
[C---:B------:R-:W-:Y:S02]  /*16de0*/  IMAD.SHL.U32 R2, R8.reuse, 0x20, RZ ;  /* 0x0000002008027824 */ /* 0x040fe400078e00ff */
[----:B------:R-:W-:Y:S01]  /*16df0*/  IMAD.SHL.U32 R4, R8, 0x8, RZ ;  /* 0x0000000808047824 */ /* 0x000fe200078e00ff */
[----:B------:R-:W-:Y:S01]  /*16e00*/  LOP3.LUT R3, R24, 0x180, RZ, 0xc0, !PT ;  /* 0x0000018018037812 */ /* 0x000fe200078ec0ff */
[----:B------:R-:W-:Y:S01]  /*16e10*/  IMAD.SHL.U32 R9, R8, 0x2, RZ ;  /* 0x0000000208097824 */ /* 0x000fe200078e00ff */
[----:B------:R-:W-:-:S02]  /*16e20*/  LOP3.LUT R5, R2, 0x80, RZ, 0xc0, !PT ;  /* 0x0000008002057812 */ /* 0x000fc400078ec0ff */
[----:B------:R-:W-:Y:S01]  /*16e30*/  LOP3.LUT R3, R3, 0x30, R0, 0xf8, !PT ;  /* 0x0000003003037812 */ /* 0x000fe200078ef800 */
[C---:B------:R-:W-:Y:S01]  /*16e40*/  IMAD.SHL.U32 R0, R8.reuse, 0x10, RZ ;  /* 0x0000001008007824 */ /* 0x040fe200078e00ff */
[----:B------:R-:W-:Y:S02]  /*16e50*/  LOP3.LUT R5, R5, 0x10, R8, 0xf8, !PT ;  /* 0x0000001005057812 */ /* 0x000fe400078ef808 */
[----:B------:R-:W-:Y:S01]  /*16e60*/  LOP3.LUT R3, R3, 0x30, R4, 0x78, !PT ;  /* 0x0000003003037812 */ /* 0x000fe200078e7804 */
[----:B------:R-:W-:Y:S01]  /*16e70*/  IMAD.SHL.U32 R4, R8, 0x4, RZ ;  /* 0x0000000408047824 */ /* 0x000fe200078e00ff */
[----:B------:R-:W-:Y:S02]  /*16e80*/  LOP3.LUT R7, R0, 0x600, RZ, 0xc0, !PT ;  /* 0x0000060000077812 */ /* 0x000fe400078ec0ff */
[----:B------:R-:W-:Y:S02]  /*16e90*/  LOP3.LUT R8, R8, 0x7f, RZ, 0xc0, !PT ;  /* 0x0000007f08087812 */ /* 0x000fe400078ec0ff */
[----:B------:R-:W-:-:S02]  /*16ea0*/  LOP3.LUT R7, R7, 0x60, R2, 0xf8, !PT ;  /* 0x0000006007077812 */ /* 0x000fc400078ef802 */
[----:B------:R-:W-:Y:S02]  /*16eb0*/  LOP3.LUT R5, R5, 0x10, R4, 0x78, !PT ;  /* 0x0000001005057812 */ /* 0x000fe400078e7804 */
[----:B------:R-:W-:Y:S02]  /*16ec0*/  LOP3.LUT R4, R7, 0x100, R2, 0xf8, !PT ;  /* 0x0000010007047812 */ /* 0x000fe400078ef802 */
[----:B------:R-:W-:Y:S02]  /*16ed0*/  LOP3.LUT R6, R0, 0x1b0, RZ, 0xc0, !PT ;  /* 0x000001b000067812 */ /* 0x000fe400078ec0ff */
[----:B------:R-:W-:Y:S02]  /*16ee0*/  LOP3.LUT R24, R3, 0x640, R24, 0xf8, !PT ;  /* 0x0000064003187812 */ /* 0x000fe400078ef818 */
[----:B------:R-:W-:Y:S01]  /*16ef0*/  LOP3.LUT R23, R4, R5, RZ, 0xfc, !PT ;  /* 0x0000000504177212 */ /* 0x000fe200078efcff */
[----:B-1----:R-:W-:Y:S01]  /*16f00*/  IMAD.U32 R4, RZ, RZ, UR4 ;  /* 0x00000004ff047e24 */ /* 0x002fe2000f8e00ff */
[----:B------:R-:W-:Y:S01]  /*16f10*/  SHF.R.U32.HI R3, RZ, 0x2, R8 ;  /* 0x00000002ff037819 */ /* 0x000fe20000011608 */
[----:B------:R-:W-:Y:S01]  /*16f20*/  IMAD.MOV.U32 R5, RZ, RZ, 0x1 ;  /* 0x00000001ff057424 */ /* 0x000fe200078e00ff */
[----:B------:R-:W-:-:S02]  /*16f30*/  LOP3.LUT R9, R6, 0x30, R9, 0x78, !PT ;  /* 0x0000003006097812 */ /* 0x000fc400078e7809 */
[----:B------:R-:W-:Y:S02]  /*16f40*/  LOP3.LUT R3, R3, 0x60, R2, 0xf8, !PT ;  /* 0x0000006003037812 */ /* 0x000fe400078ef802 */
[----:B------:R-:W-:Y:S01]  /*16f50*/  LEA R17, R4, R17, 0x18 ;  /* 0x0000001104117211 */ /* 0x000fe200078ec0ff */
[----:B------:R2:W-:Y:S01]  /*16f60*/  STL [R1+0x10], R5 ;  /* 0x0000100501007387 */ /* 0x0005e20000100800 */
[----:B------:R-:W-:Y:S02]  /*16f70*/  LOP3.LUT R2, R9, 0x640, R0, 0xf8, !PT ;  /* 0x0000064009027812 */ /* 0x000fe400078ef800 */
[----:B------:R-:W-:Y:S01]  /*16f80*/  LOP3.LUT R3, R3, 0x80, RZ, 0xfc, !PT ;  /* 0x0000008003037812 */ /* 0x000fe200078efcff */
[----:B------:R2:W-:Y:S02]  /*16f90*/  STL [R1+0x18], R4 ;  /* 0x0000180401007387 */ /* 0x0005e40000100800 */
[----:B------:R-:W-:Y:S02]  /*16fa0*/  IMAD.IADD R0, R17, 0x1, R2 ;  /* 0x0000000111007824 */ /* 0x000fe400078e0202 */
[----:B------:R2:W-:Y:S04]  /*16fb0*/  STL [R1+0x4], RZ ;  /* 0x000004ff01007387 */ /* 0x0005e80000100800 */
[----:B------:R2:W-:Y:S04]  /*16fc0*/  STL [R1+0x2c], R2 ;  /* 0x00002c0201007387 */ /* 0x0005e80000100800 */
[----:B------:R2:W-:Y:S02]  /*16fd0*/  STL [R1+0x30], R0 ;  /* 0x0000300001007387 */ /* 0x0005e40000100800 */
.L_x_14799:
        /* <DEDUP_REMOVED lines=21> */
[----:B--2---:R-:W-:-:S02]  /*17130*/  IMAD.U32 R2, RZ, RZ, UR4 ;  /* 0x00000004ff027e24 */ /* 0x004fc4000f8e00ff */
[----:B------:R-:W-:Y:S01]  /*17140*/  IMAD.U32 R3, RZ, RZ, UR5 ;  /* 0x00000005ff037e24 */ /* 0x000fe2000f8e00ff */
[----:B------:R-:W-:-:S04]  /*17150*/  @UP2 ULDC.64 UR4, c[0x0][0xa18] ;  /* 0x0002860000042ab9 */ /* 0x000fc80000000a00 */
[----:B0-----:R0:W2:Y:S01]  /*17160*/  @P0 LDG.E R0, desc[UR52][R2.64] ;  /* 0x0000003402000981 */ /* 0x0010a2000c1e1900 */
        /* <DEDUP_REMOVED lines=19> */
[----:B-----5:R-:W-:-:S14]  /*172a0*/  @P1 BRA `(.L_x_14718) ;  /* 0x00000000002c1947 */ /* 0x020fdc0003800000 */
        /* <DEDUP_REMOVED lines=11> */
.L_x_14718:
        /* <DEDUP_REMOVED lines=8> */
.L_x_14719:
        /* <DEDUP_REMOVED lines=13> */
.L_x_14720:
        /* <DEDUP_REMOVED lines=32> */
.L_x_14722:
[----:B------:R-:W-:-:S11]  /*176b0*/  UISETP.NE.AND UP0, UPT, UR5, 0x1, UPT ;  /* 0x000000010500788c */ /* 0x000fd6000bf05270 */
[----:B------:R-:W-:Y:S02]  /*176c0*/  @UP0 ULDC.64 UR8, c[0x0][0x9e8] ;  /* 0x00027a0000080ab9 */ /* 0x000fe40000000a00 */
[----:B------:R-:W-:-:S04]  /*176d0*/  UIMAD.WIDE.U32 UR6, UR4, UR8, URZ ;  /* 0x00000008040672a5 */ /* 0x000fc8000f8e003f */
[----:B------:R-:W-:-:S12]  /*176e0*/  @UP0 USHF.R.U32.HI UR4, URZ, UR9, UR7 ;  /* 0x000000093f040299 */ /* 0x000fd80008011607 */
.L_x_14723:
[----:B------:R-:W-:-:S06]  /*176f0*/  UIMAD UR4, UR4, UR5, UR5 ;  /* 0x00000005040472a4 */ /* 0x000fcc000f8e0205 */
[----:B------:R-:W-:-:S07]  /*17700*/  VIMNMX R0, R0, UR4, PT ;  /* 0x0000000400007c48 */ /* 0x000fce000bfe0100 */
.L_x_14721:
        /* <DEDUP_REMOVED lines=29> */
.L_x_14725:
[----:B------:R-:W-:-:S11]  /*178e0*/  UISETP.NE.AND UP0, UPT, UR5, 0x1, UPT ;  /* 0x000000010500788c */ /* 0x000fd6000bf05270 */
[----:B------:R-:W-:Y:S02]  /*178f0*/  @UP0 ULDC.64 UR12, c[0x0][0x9e8] ;  /* 0x00027a00000c0ab9 */ /* 0x000fe40000000a00 */
[----:B------:R-:W-:-:S04]  /*17900*/  UIMAD.WIDE.U32 UR6, UR10, UR12, URZ ;  /* 0x0000000c0a0672a5 */ /* 0x000fc8000f8e003f */
[----:B------:R-:W-:-:S12]  /*17910*/  @UP0 USHF.R.U32.HI UR10, URZ, UR13, UR7 ;  /* 0x0000000d3f0a0299 */ /* 0x000fd80008011607 */
.L_x_14726:
[----:B------:R-:W-:-:S04]  /*17920*/  UIMAD UR5, UR10, UR5, URZ ;  /* 0x000000050a0572a4 */ /* 0x000fc8000f8e023f */
[----:B------:R-:W-:-:S04]  /*17930*/  UISETP.LT.AND UP0, UPT, UR8, UR5, UPT ;  /* 0x000000050800728c */ /* 0x000fc8000bf01270 */
[----:B------:R-:W-:-:S12]  /*17940*/  USEL UR8, UR8, UR5, !UP0 ;  /* 0x0000000508087287 */ /* 0x000fd8000c000000 */
.L_x_14724:
        /* <DEDUP_REMOVED lines=51> */
.L_x_14727:
        /* <DEDUP_REMOVED lines=24> */
[----:B------:R0:W-:Y:S01]  /*17e00*/  STL [R1+0x20], R0 ;  /* 0x0000200001007387 */ /* 0x0001e20000100800 */
[----:B------:R-:W-:Y:S05]  /*17e10*/  BRA `(.L_x_14730) ;  /* 0x0000004000a47947 */ /* 0x000fea0003800000 */
.L_x_14729:
        /* <DEDUP_REMOVED lines=20> */
.L_x_14732:
[----:B------:R-:W-:Y:S05]  /*17f60*/  BSYNC B6 ;  /* 0x0000000000067941 */ /* 0x000fea0003800000 */
.L_x_14731:
        /* <DEDUP_REMOVED lines=22> */
.L_x_14734:
[----:B------:R-:W-:Y:S05]  /*180d0*/  BSYNC B6 ;  /* 0x0000000000067941 */ /* 0x000fea0003800000 */
.L_x_14733:
        /* <DEDUP_REMOVED lines=20> */
.L_x_14736:
[----:B------:R-:W-:Y:S05]  /*18220*/  BSYNC B6 ;  /* 0x0000000000067941 */ /* 0x000fea0003800000 */
.L_x_14735:
        /* <DEDUP_REMOVED lines=19> */
.L_x_14738:
[----:B------:R-:W-:Y:S05]  /*18360*/  BSYNC B6 ;  /* 0x0000000000067941 */ /* 0x000fea0003800000 */
.L_x_14737:
        /* <DEDUP_REMOVED lines=10> */
[----:B------:R-:W2:Y:S01]  /*18410*/  @P0 LDG.E R20, desc[UR52][R2.64] ;  /* 0x0000003402140981 */ /* 0x000ea2000c1e1900 */
[----:B0-----:R-:W-:Y:S01]  /*18420*/  ISETP.NE.AND P2, PT, R21, 0x1, PT ;  /* 0x000000011500780c */ /* 0x001fe20003f45270 */
[----:B------:R-:W-:Y:S01]  /*18430*/  UMOV UR4, 0xffffffff ;  /* 0xffffffff00047882 */ /* 0x000fe20000000000 */
[----:B------:R-:W-:-:S11]  /*18440*/  LOP3.LUT R16, R16, 0xfffffff7, RZ, 0xc0, !PT ;  /* 0xfffffff710107812 */ /* 0x000fd600078ec0ff */
[----:B------:R-:W-:Y:S01]  /*18450*/  @P2 LOP3.LUT R16, R16, 0x8, RZ, 0xfc, !PT ;  /* 0x0000000810102812 */ /* 0x000fe200078efcff */
[----:B--2---:R0:W-:Y:S01]  /*18460*/  STL [R1+0xc], R20 ;  /* 0x00000c1401007387 */ /* 0x0041e20000100800 */
[----:B------:R-:W-:Y:S05]  /*18470*/  BRA.DIV UR4, `(.L_x_14739) ;  /* 0x00000056043c7947 */ /* 0x000fea000b800000 */
.L_x_14819:
[----:B------:R-:W1:Y:S01]  /*18480*/  S2R R0, SR_TID.X ;  /* 0x0000000000007919 */ /* 0x000e620000002100 */
[----:B------:R-:W-:Y:S01]  /*18490*/  UMOV UR4, 0xa0 ;  /* 0x000000a000047882 */ /* 0x000fe20000000000 */
[----:B------:R-:W2:Y:S01]  /*184a0*/  @P2 LDC R5, c[0x0][0x434] ;  /* 0x00010d00ff052b82 */ /* 0x000ea20000000800 */
[----:B------:R-:W-:Y:S01]  /*184b0*/  UIMAD UR4, UR50, UR4, -0xa0 ;  /* 0xffffff60320474a4 */ /* 0x000fe2000f8e0204 */
[----:B------:R-:W3:Y:S01]  /*184c0*/  S2R R9, SR_TID.X ;  /* 0x0000000000097919 */ /* 0x000ee20000002100 */
[----:B------:R-:W-:-:S05]  /*184d0*/  SHF.R.S32.HI R12, RZ, 0x1f, R20 ;  /* 0x0000001fff0c7819 */ /* 0x000fca0000011414 */
[----:B------:R-:W4:Y:S01]  /*184e0*/  @P2 LDC R4, c[0x0][0x438] ;  /* 0x00010e00ff042b82 */ /* 0x000f220000000800 */
[----:B------:R0:W-:Y:S01]  /*184f0*/  STL [R1+0x14], R12 ;  /* 0x0000140c01007387 */ /* 0x0001e20000100800 */
[C---:B-1----:R-:W-:Y:S01]  /*18500*/  LOP3.LUT R2, R0.reuse, 0x7f, RZ, 0xc0, !PT ;  /* 0x0000007f00027812 */ /* 0x042fe200078ec0ff */
[----:B------:R-:W-:-:S03]  /*18510*/  IMAD.SHL.U32 R0, R0, 0x20, RZ ;  /* 0x0000002000007824 */ /* 0x000fc600078e00ff */
[----:B------:R-:W-:Y:S02]  /*18520*/  SHF.R.U32.HI R2, RZ, 0x2, R2 ;  /* 0x00000002ff027819 */ /* 0x000fe40000011602 */
[C---:B---3--:R-:W-:Y:S01]  /*18530*/  LOP3.LUT R10, R9.reuse, 0x7f, RZ, 0xc0, !PT ;  /* 0x0000007f090a7812 */ /* 0x048fe200078ec0ff */
[----:B------:R-:W-:Y:S01]  /*18540*/  IMAD.SHL.U32 R9, R9, 0x20, RZ ;  /* 0x0000002009097824 */ /* 0x000fe200078e00ff */
[----:B------:R-:W-:Y:S02]  /*18550*/  LOP3.LUT R0, R2, 0x60, R0, 0xf8, !PT ;  /* 0x0000006002007812 */ /* 0x000fe400078ef800 */
[----:B------:R-:W-:-:S03]  /*18560*/  SHF.R.U32.HI R10, RZ, 0x2, R10 ;  /* 0x00000002ff0a7819 */ /* 0x000fc6000001160a */
[----:B------:R-:W-:Y:S01]  /*18570*/  VIADD R0, R0, UR4 ;  /* 0x0000000400007c36 */ /* 0x000fe20008000000 */
[----:B------:R-:W-:-:S04]  /*18580*/  LOP3.LUT R9, R10, 0x60, R9, 0xf8, !PT ;  /* 0x000000600a097812 */ /* 0x000fc800078ef809 */
[C---:B------:R-:W-:Y:S01]  /*18590*/  ISETP.GE.AND P0, PT, R0.reuse, UR38, PT ;  /* 0x0000002600007c0c */ /* 0x040fe2000bf06270 */
[----:B------:R-:W-:Y:S01]  /*185a0*/  VIADD R0, R0, UR36 ;  /* 0x0000002400007c36 */ /* 0x000fe20008000000 */
[----:B------:R-:W-:-:S03]  /*185b0*/  LOP3.LUT R9, R9, 0x80, RZ, 0xfc, !PT ;  /* 0x0000008009097812 */ /* 0x000fc600078efcff */
[----:B--2---:R-:W-:-:S04]  /*185c0*/  @P2 IMAD.HI.U32 R5, R0, R5, RZ ;  /* 0x0000000500052227 */ /* 0x004fc800078e00ff */
[----:B------:R-:W-:Y:S01]  /*185d0*/  IMAD.MOV.U32 R6, RZ, RZ, R0 ;  /* 0x000000ffff067224 */ /* 0x000fe200078e0000 */
[----:B----4-:R-:W-:-:S03]  /*185e0*/  @P2 SHF.R.U32.HI R6, RZ, R4, R5 ;  /* 0x00000004ff062219 */ /* 0x010fc60000011605 */
[----:B------:R-:W1:Y:S01]  /*185f0*/  @!P0 LDC.64 R2, c[0x0][0x428] ;  /* 0x00010a00ff028b82 */ /* 0x000e620000000a00 */
[----:B------:R-:W-:-:S07]  /*18600*/  @!P0 SHF.R.S32.HI R7, RZ, 0x1f, R6 ;  /* 0x0000001fff078819 */ /* 0x000fce0000011406 */
[----:B------:R-:W2:Y:S01]  /*18610*/  @!P0 LDC.64 R4, c[0x0][0x418] ;  /* 0x00010600ff048b82 */ /* 0x000ea20000000a00 */
[----:B-1----:R-:W-:-:S04]  /*18620*/  @!P0 IMAD R8, R12, R2, RZ ;  /* 0x000000020c088224 */ /* 0x002fc800078e02ff */
[C---:B------:R-:W-:Y:S02]  /*18630*/  @!P0 IMAD R8, R20.reuse, R3, R8 ;  /* 0x0000000314088224 */ /* 0x040fe400078e0208 */
[----:B------:R-:W-:-:S04]  /*18640*/  @!P0 IMAD.WIDE.U32 R2, R20, R2, R6 ;  /* 0x0000000214028225 */ /* 0x000fc800078e0006 */
[----:B------:R-:W-:Y:S01]  /*18650*/  @!P0 IMAD.IADD R8, R3, 0x1, R8 ;  /* 0x0000000103088824 */ /* 0x000fe200078e0208 */
[C---:B--2---:R-:W-:Y:S01]  /*18660*/  @!P0 LEA R4, P1, R2.reuse, R4, 0x2 ;  /* 0x0000000402048211 */ /* 0x044fe200078210ff */
[----:B------:R-:W1:Y:S03]  /*18670*/  @P2 LDC R3, c[0x0][0x434] ;  /* 0x00010d00ff032b82 */ /* 0x000e660000000800 */
[----:B------:R-:W-:Y:S01]  /*18680*/  @!P0 LEA.HI.X R5, R2, R5, R8, 0x2, P1 ;  /* 0x0000000502058211 */ /* 0x000fe200008f1408 */
[----:B------:R-:W-:-:S04]  /*18690*/  IMAD.MOV.U32 R8, RZ, RZ, RZ ;  /* 0x000000ffff087224 */ /* 0x000fc800078e00ff */
[----:B------:R-:W2:Y:S02]  /*186a0*/  @P2 LDC R2, c[0x0][0x438] ;  /* 0x00010e00ff022b82 */ /* 0x000ea40000000800 */
[----:B------:R3:W5:Y:S01]  /*186b0*/  @!P0 LDG.E R8, desc[UR52][R4.64] ;  /* 0x0000003404088981 */ /* 0x000762000c1e1900 */
[----:B------:R-:W-:-:S04]  /*186c0*/  IMAD.MOV R7, RZ, RZ, -R6 ;  /* 0x000000ffff077224 */ /* 0x000fc800078e0a06 */
[----:B------:R-:W-:Y:S02]  /*186d0*/  IMAD R7, R21, R7, R0 ;  /* 0x0000000715077224 */ /* 0x000fe400078e0200 */
[----:B---3--:R-:W-:-:S05]  /*186e0*/  VIADD R4, R9, UR4 ;  /* 0x0000000409047c36 */ /* 0x008fca0008000000 */
[C---:B------:R-:W-:Y:S01]  /*186f0*/  ISETP.GE.AND P0, PT, R4.reuse, UR38, PT ;  /* 0x0000002604007c0c */ /* 0x040fe2000bf06270 */
[----:B------:R-:W-:-:S03]  /*18700*/  VIADD R4, R4, UR36 ;  /* 0x0000002404047c36 */ /* 0x000fc60008000000 */
[----:B------:R-:W-:Y:S01]  /*18710*/  ISETP.GT.U32.OR P0, PT, R9, 0x9f, P0 ;  /* 0x0000009f0900780c */ /* 0x000fe20000704470 */
[----:B-1----:R-:W-:-:S04]  /*18720*/  @P2 IMAD.HI.U32 R3, R4, R3, RZ ;  /* 0x0000000304032227 */ /* 0x002fc800078e00ff */
[----:B------:R-:W-:Y:S01]  /*18730*/  IMAD.MOV.U32 R10, RZ, RZ, R4 ;  /* 0x000000ffff0a7224 */ /* 0x000fe200078e0004 */
[----:B--2---:R-:W-:-:S05]  /*18740*/  @P2 SHF.R.U32.HI R10, RZ, R2, R3 ;  /* 0x00000002ff0a2219 */ /* 0x004fca0000011603 */
[--C-:B------:R-:W-:Y:S02]  /*18750*/  IMAD.MOV R6, RZ, RZ, -R10.reuse ;  /* 0x000000ffff067224 */ /* 0x100fe400078e0a0a */
[----:B------:R-:W1:Y:S01]  /*18760*/  @!P0 LDC.64 R2, c[0x0][0x428] ;  /* 0x00010a00ff028b82 */ /* 0x000e620000000a00 */
[----:B------:R-:W-:Y:S01]  /*18770*/  @!P0 SHF.R.S32.HI R11, RZ, 0x1f, R10 ;  /* 0x0000001fff0b8819 */ /* 0x000fe2000001140a */
[----:B------:R-:W-:-:S06]  /*18780*/  IMAD R6, R21, R6, R4 ;  /* 0x0000000615067224 */ /* 0x000fcc00078e0204 */
[----:B------:R-:W2:Y:S01]  /*18790*/  @!P0 LDC.64 R4, c[0x0][0x418] ;  /* 0x00010600ff048b82 */ /* 0x000ea20000000a00 */
[----:B-1----:R-:W-:-:S04]  /*187a0*/  @!P0 IMAD.WIDE.U32 R10, R20, R2, R10 ;  /* 0x00000002140a8225 */ /* 0x002fc800078e000a */
[----:B------:R-:W-:-:S04]  /*187b0*/  @!P0 IMAD R2, R12, R2, RZ ;  /* 0x000000020c028224 */ /* 0x000fc800078e02ff */
[----:B------:R-:W-:Y:S01]  /*187c0*/  @!P0 IMAD R0, R20, R3, R2 ;  /* 0x0000000314008224 */ /* 0x000fe200078e0202 */
[----:B--2---:R-:W-:-:S03]  /*187d0*/  @!P0 LEA R2, P1, R10, R4, 0x2 ;  /* 0x000000040a028211 */ /* 0x004fc600078210ff */
[----:B------:R-:W-:-:S05]  /*187e0*/  @!P0 IMAD.IADD R0, R0, 0x1, R11 ;  /* 0x0000000100008824 */ /* 0x000fca00078e020b */
[----:B------:R-:W-:Y:S01]  /*187f0*/  @!P0 LEA.HI.X R3, R10, R5, R0, 0x2, P1 ;  /* 0x000000050a038211 */ /* 0x000fe200008f1400 */
[----:B------:R-:W-:Y:S02]  /*18800*/  IMAD.MOV.U32 R5, RZ, RZ, RZ ;  /* 0x000000ffff057224 */ /* 0x000fe400078e00ff */
[----:B0-----:R-:W-:-:S04]  /*18810*/  IMAD.U32 R12, RZ, RZ, UR44 ;  /* 0x0000002cff0c7e24 */ /* 0x001fc8000f8e00ff */
[----:B------:R0:W5:Y:S01]  /*18820*/  @!P0 LDG.E R5, desc[UR52][R2.64] ;  /* 0x0000003402058981 */ /* 0x000162000c1e1900 */
[----:B------:R-:W-:Y:S02]  /*18830*/  ISETP.GT.U32.AND P0, PT, R9, 0x9f, PT ;  /* 0x0000009f0900780c */ /* 0x000fe40003f04070 */
[----:B------:R-:W-:Y:S01]  /*18840*/  ISETP.NE.AND P2, PT, R12, 0x3, PT ;  /* 0x000000030c00780c */ /* 0x000fe20003f45270 */
[----:B------:R-:W-:Y:S01]  /*18850*/  IMAD.U32 R12, RZ, RZ, UR50 ;  /* 0x00000032ff0c7e24 */ /* 0x000fe2000f8e00ff */
[----:B------:R-:W-:Y:S02]  /*18860*/  LOP3.LUT R16, R16, 0xfffffffd, RZ, 0xc0, !PT ;  /* 0xfffffffd10107812 */ /* 0x000fe400078ec0ff */
[----:B------:R-:W-:Y:S01]  /*18870*/  LOP3.LUT R18, R18, 0xffff, RZ, 0xc0, !PT ;  /* 0x0000ffff12127812 */ /* 0x000fe200078ec0ff */
[----:B------:R-:W-:-:S06]  /*18880*/  VIADD R12, R12, 0xffffffff ;  /* 0xffffffff0c0c7836 */ /* 0x000fcc0000000000 */
[----:B------:R-:W-:-:S04]  /*18890*/  @P0 LOP3.LUT R16, R16, 0x2, RZ, 0xfc, !PT ;  /* 0x0000000210100812 */ /* 0x000fc800078efcff */
[----:B------:R-:W-:-:S04]  /*188a0*/  LOP3.LUT R16, R16, 0xfffffffb, RZ, 0xc0, !PT ;  /* 0xfffffffb10107812 */ /* 0x000fc800078ec0ff */
[----:B------:R-:W-:Y:S01]  /*188b0*/  @P2 LOP3.LUT R16, R16, 0x4, RZ, 0xfc, !PT ;  /* 0x0000000410102812 */ /* 0x000fe200078efcff */
[----:B0-----:R-:W-:Y:S06]  /*188c0*/  @!P2 BRA `(.L_x_14740) ;  /* 0x000000000004a947 */ /* 0x001fec0003800000 */
[----:B------:R-:W-:Y:S01]  /*188d0*/  BPT.TRAP 0x1 ;  /* 0x000000040000795c */ /* 0x000fe20000300000 */
.L_x_14740:
[----:B------:R-:W2:Y:S04]  /*188e0*/  LDL R2, [R1+0x4] ;  /* 0x0000040001027983 */ /* 0x000ea80000100800 */
[----:B------:R-:W3:Y:S01]  /*188f0*/  LDL R0, [R1+0x10] ;  /* 0x0000100001007983 */ /* 0x000ee20000100800 */
[----:B------:R-:W-:Y:S01]  /*18900*/  BSSY B0, `(.L_x_14741) ;  /* 0x0000007000007945 */ /* 0x000fe20003800000 */
[----:B------:R-:W-:Y:S01]  /*18910*/  SHF.R.S32.HI R27, RZ, 0x1f, R7 ;  /* 0x0000001fff1b7819 */ /* 0x000fe20000011407 */
[----:B--2---:R-:W-:Y:S01]  /*18920*/  IMAD R4, R2, 0x8, R17 ;  /* 0x0000000802047824 */ /* 0x004fe200078e0211 */
[----:B---3--:R-:W-:-:S04]  /*18930*/  SHF.L.U32 R0, R0, 0x1f, RZ ;  /* 0x0000001f00007819 */ /* 0x008fc800000006ff */
[----:B------:R-:W0:Y:S01]  /*18940*/  SYNCS.PHASECHK.TRANS64.TRYWAIT P0, [R4+URZ+0x13280], R0 ;  /* 0x01328000040075a7 */ /* 0x000e22000800017f */
[----:B------:R1:W-:Y:S02]  /*18950*/  STL [R1+0x8], R0 ;  /* 0x0000080001007387 */ /* 0x0003e40000100800 */
[----:B01----:R-:W-:Y:S05]  /*18960*/  @!P0 BRA `(.L_x_14742) ;  /* 0x00000050002c8947 */ /* 0x003fea0003800000 */
.L_x_14820:
[----:B------:R-:W-:Y:S05]  /*18970*/  BSYNC B0 ;  /* 0x0000000000007941 */ /* 0x000fea0003800000 */
.L_x_14741:
[----:B------:R-:W1:Y:S01]  /*18980*/  S2R R9, SR_TID.X ;  /* 0x0000000000097919 */ /* 0x000e620000002100 */
[----:B------:R-:W2:Y:S01]  /*18990*/  LDC R14, c[0x0][0x2f4] ;  /* 0x0000bd00ff0e7b82 */ /* 0x000ea20000000800 */
[----:B------:R-:W-:Y:S01]  /*189a0*/  ULDC.64 UR4, c[0x0][0x328] ;  /* 0x0000ca0000047ab9 */ /* 0x000fe20000000a00 */
[----:B-----5:R-:W-:Y:S01]  /*189b0*/  SHF.R.S32.HI R29, RZ, 0x1f, R8 ;  /* 0x0000001fff1d7819 */ /* 0x020fe20000011408 */
[----:B------:R-:W3:Y:S01]  /*189c0*/  LDL R13, [R1+0x4] ;  /* 0x00000400010d7983 */ /* 0x000ee20000100800 */
[----:B0-----:R-:W-:Y:S01]  /*189d0*/  IMAD R0, R27, UR4, RZ ;  /* 0x000000041b007c24 */ /* 0x001fe2000f8e02ff */
[----:B------:R-:W-:Y:S01]  /*189e0*/  ULDC.64 UR6, c[0x0][0x338] ;  /* 0x0000ce0000067ab9 */ /* 0x000fe20000000a00 */
[----:B------:R-:W-:-:S04]  /*189f0*/  IMAD.WIDE.U32 R2, R7, UR4, RZ ;  /* 0x0000000407027c25 */ /* 0x000fc8000f8e00ff */
[----:B------:R-:W-:Y:S01]  /*18a00*/  IMAD R0, R7, UR5, R0 ;  /* 0x0000000507007c24 */ /* 0x000fe2000f8e0200 */
[----:B------:R-:W-:Y:S01]  /*18a10*/  SHF.R.S32.HI R28, RZ, 0x1f, R6 ;  /* 0x0000001fff1c7819 */ /* 0x000fe20000011406 */
[----:B------:R-:W-:Y:S02]  /*18a20*/  IMAD R10, R29, UR6, RZ ;  /* 0x000000061d0a7c24 */ /* 0x000fe4000f8e02ff */
[----:B------:R-:W-:Y:S02]  /*18a30*/  IMAD.IADD R3, R3, 0x1, R0 ;  /* 0x0000000103037824 */ /* 0x000fe400078e0200 */
[----:B-1----:R-:W-:-:S05]  /*18a40*/  IMAD.SHL.U32 R20, R9, 0x10, RZ ;  /* 0x0000001009147824 */ /* 0x002fca00078e00ff */
[----:B------:R-:W-:-:S04]  /*18a50*/  LOP3.LUT R20, R20, 0x30, RZ, 0xc0, !PT ;  /* 0x0000003014147812 */ /* 0x000fc800078ec0ff */
[CC--:B--2---:R-:W-:Y:S02]  /*18a60*/  ISETP.GE.AND P1, PT, R20.reuse, R14.reuse, PT ;  /* 0x0000000e1400720c */ /* 0x0c4fe40003f26270 */
[----:B------:R-:W-:Y:S02]  /*18a70*/  ISETP.GE.AND P0, PT, R20, R14, PT ;  /* 0x0000000e1400720c */ /* 0x000fe40003f06270 */
[----:B------:R-:W3:Y:S01]  /*18a80*/  LDL R14, [R1+0x2c] ;  /* 0x00002c00010e7983 */ /* 0x000ee20000100800 */
[C---:B------:R-:W-:Y:S02]  /*18a90*/  IMAD R10, R8.reuse, UR7, R10 ;  /* 0x00000007080a7c24 */ /* 0x040fe4000f8e020a */
[----:B------:R-:W-:-:S04]  /*18aa0*/  IMAD.WIDE.U32 R2, R8, UR6, R2 ;  /* 0x0000000608027c25 */ /* 0x000fc8000f8e0002 */
[----:B------:R-:W-:Y:S02]  /*18ab0*/  IMAD R0, R28, UR4, RZ ;  /* 0x000000041c007c24 */ /* 0x000fe4000f8e02ff */
[----:B------:R-:W-:Y:S01]  /*18ac0*/  IMAD.IADD R11, R3, 0x1, R10 ;  /* 0x00000001030b7824 */ /* 0x000fe200078e020a */
[----:B------:R-:W-:Y:S01]  /*18ad0*/  SHF.R.S32.HI R15, RZ, 0x1f, R5 ;  /* 0x0000001fff0f7819 */ /* 0x000fe20000011405 */
[----:B------:R-:W-:Y:S02]  /*18ae0*/  IMAD.MOV.U32 R10, RZ, RZ, R2 ;  /* 0x000000ffff0a7224 */ /* 0x000fe400078e0002 */
[C---:B------:R-:W-:Y:S02]  /*18af0*/  IMAD R0, R6.reuse, UR5, R0 ;  /* 0x0000000506007c24 */ /* 0x040fe4000f8e0200 */
[----:B------:R-:W-:Y:S01]  /*18b00*/  IMAD.WIDE.U32 R2, R6, UR4, RZ ;  /* 0x0000000406027c25 */ /* 0x000fe2000f8e00ff */
[----:B------:R-:W-:-:S03]  /*18b10*/  ULDC.64 UR4, c[0x0][0x330] ;  /* 0x0000cc0000047ab9 */ /* 0x000fc60000000a00 */
[----:B------:R-:W-:Y:S02]  /*18b20*/  IMAD.IADD R3, R3, 0x1, R0 ;  /* 0x0000000103037824 */ /* 0x000fe400078e0200 */
[----:B------:R-:W-:Y:S02]  /*18b30*/  IMAD R0, R15, UR6, RZ ;  /* 0x000000060f007c24 */ /* 0x000fe4000f8e02ff */
[----:B------:R-:W-:Y:S01]  /*18b40*/  IMAD.WIDE.U32 R2, R5, UR6, R2 ;  /* 0x0000000605027c25 */ /* 0x000fe2000f8e0002 */
[----:B------:R-:W-:-:S03]  /*18b50*/  LOP3.LUT R16, R16, 0xfffffffe, RZ, 0xc0, !PT ;  /* 0xfffffffe10107812 */ /* 0x000fc600078ec0ff */
[----:B------:R-:W-:Y:S01]  /*18b60*/  IMAD R0, R5, UR7, R0 ;  /* 0x0000000705007c24 */ /* 0x000fe2000f8e0200 */
[----:B------:R-:W-:Y:S01]  /*18b70*/  ULDC.64 UR6, c[0x0][0x318] ;  /* 0x0000c60000067ab9 */ /* 0x000fe20000000a00 */
[----:B------:R-:W-:Y:S01]  /*18b80*/  IMAD.WIDE.U32 R10, R18, UR4, R10 ;  /* 0x00000004120a7c25 */ /* 0x000fe2000f8e000a */
[----:B------:R-:W-:-:S03]  /*18b90*/  @P1 LOP3.LUT R16, R16, 0x1, RZ, 0xfc, !PT ;  /* 0x0000000110101812 */ /* 0x000fc600078efcff */
[----:B------:R-:W-:Y:S01]  /*18ba0*/  IMAD.IADD R3, R3, 0x1, R0 ;  /* 0x0000000103037824 */ /* 0x000fe200078e0200 */
[----:B------:R-:W-:Y:S01]  /*18bb0*/  IADD3 R10, P1, R10, UR6, RZ ;  /* 0x000000060a0a7c10 */ /* 0x000fe2000ff3e0ff */
[C---:B------:R-:W-:Y:S02]  /*18bc0*/  IMAD R0, R18.reuse, UR5, RZ ;  /* 0x0000000512007c24 */ /* 0x040fe4000f8e02ff */
[----:B------:R-:W-:Y:S01]  /*18bd0*/  IMAD.WIDE.U32 R2, R18, UR4, R2 ;  /* 0x0000000412027c25 */ /* 0x000fe2000f8e0002 */
[----:B------:R0:W-:Y:S02]  /*18be0*/  STL [R1], R15 ;  /* 0x0000000f01007387 */ /* 0x0001e40000100800 */
[----:B0-----:R-:W-:Y:S02]  /*18bf0*/  LOP3.LUT R15, R9, 0x7f, RZ, 0xc0, !PT ;  /* 0x0000007f090f7812 */ /* 0x001fe400078ec0ff */
[----:B------:R-:W-:Y:S02]  /*18c00*/  IADD3.X R9, R11, UR7, R0, P1, !PT ;  /* 0x000000070b097c10 */ /* 0x000fe40008ffe400 */
[----:B------:R-:W-:Y:S01]  /*18c10*/  IADD3 R26, P1, R2, UR6, RZ ;  /* 0x00000006021a7c10 */ /* 0x000fe2000ff3e0ff */
[----:B------:R-:W-:Y:S01]  /*18c20*/  IMAD.MOV.U32 R2, RZ, RZ, -0xa0 ;  /* 0xffffff60ff027424 */ /* 0x000fe200078e00ff */
[----:B------:R-:W-:-:S03]  /*18c30*/  SHF.R.U32.HI R15, RZ, 0x2, R15 ;  /* 0x00000002ff0f7819 */ /* 0x000fc6000001160f */
[----:B------:R-:W-:Y:S01]  /*18c40*/  IMAD R2, R12, R2, UR38 ;  /* 0x000000260c027e24 */ /* 0x000fe2000f8e0202 */
[----:B------:R-:W-:Y:S01]  /*18c50*/  UMOV UR4, 0xffffffff ;  /* 0xffffffff00047882 */ /* 0x000fe20000000000 */
[----:B------:R-:W-:Y:S02]  /*18c60*/  IADD3.X R25, R0, UR7, R3, P1, !PT ;  /* 0x0000000700197c10 */ /* 0x000fe40008ffe403 */
[----:B------:R-:W-:-:S05]  /*18c70*/  IMAD.IADD R2, R2, 0x1, -R15 ;  /* 0x0000000102027824 */ /* 0x000fca00078e0a0f */
[----:B------:R-:W-:Y:S01]  /*18c80*/  ISETP.GE.AND P5, PT, R2, 0x1, PT ;  /* 0x000000010200780c */ /* 0x000fe20003fa6270 */
[----:B---3--:R-:W-:Y:S01]  /*18c90*/  IMAD R3, R13, 0x2800, R14 ;  /* 0x000028000d037824 */ /* 0x008fe200078e020e */
[----:B------:R-:W-:Y:S11]  /*18ca0*/  BRA.DIV UR4, `(.L_x_14743) ;  /* 0x0000004e04747947 */ /* 0x000ff6000b800000 */
[----:B------:R-:W0:Y:S01]  /*18cb0*/  S2R R11, SR_TID.X ;  /* 0x00000000000b7919 */ /* 0x000e220000002100 */
[----:B------:R-:W-:Y:S02]  /*18cc0*/  ISETP.GE.AND P2, PT, R2, 0x81, PT ;  /* 0x000000810200780c */ /* 0x000fe40003f46270 */
[----:B------:R-:W-:Y:S01]  /*18cd0*/  LOP3.LUT R16, R16, 0xffffffef, RZ, 0xc0, !PT ;  /* 0xffffffef10107812 */ /* 0x000fe200078ec0ff */
[----:B------:R-:W1:Y:S01]  /*18ce0*/  SHFL.IDX PT, R12, R10, RZ, 0x1c1f ;  /* 0x001c1fff0a0c7589 */ /* 0x000e6200000e0000 */
[C---:B------:R-:W-:Y:S02]  /*18cf0*/  ISETP.GE.AND P4, PT, R2.reuse, 0x21, PT ;  /* 0x000000210200780c */ /* 0x040fe40003f86270 */
[----:B------:R-:W-:Y:S01]  /*18d00*/  ISETP.GE.AND P3, PT, R2, 0x41, PT ;  /* 0x000000410200780c */ /* 0x000fe20003f66270 */
[----:B------:R-:W2:Y:S06]  /*18d10*/  SHFL.IDX PT, R0, R9, RZ, 0x1c1f ;  /* 0x001c1fff09007589 */ /* 0x000eac00000e0000 */
[----:B------:R-:W-:Y:S01]  /*18d20*/  @P2 LOP3.LUT R16, R16, 0x10, RZ, 0xfc, !PT ;  /* 0x0000001010102812 */ /* 0x000fe200078efcff */
[----:B0-----:R-:W-:-:S05]  /*18d30*/  IMAD.SHL.U32 R11, R11, 0x10, RZ ;  /* 0x000000100b0b7824 */ /* 0x001fca00078e00ff */
[----:B------:R-:W-:-:S04]  /*18d40*/  LOP3.LUT R11, R11, 0x30, RZ, 0xc0, !PT ;  /* 0x000000300b0b7812 */ /* 0x000fc800078ec0ff */
[----:B-1----:R-:W-:-:S05]  /*18d50*/  IADD3 R12, P1, R11, R12, RZ ;  /* 0x0000000c0b0c7210 */ /* 0x002fca0007f3e0ff */
[----:B--2---:R-:W-:Y:S01]  /*18d60*/  IMAD.X R13, RZ, RZ, R0, P1 ;  /* 0x000000ffff0d7224 */ /* 0x004fe200008e0600 */
[----:B------:R-:W-:Y:S01]  /*18d70*/  ISETP.LT.OR P1, PT, R2, 0x1, P0 ;  /* 0x000000010200780c */ /* 0x000fe20000721670 */
[----:B------:R-:W-:Y:S02]  /*18d80*/  IMAD.IADD R0, R17, 0x1, R3 ;  /* 0x0000000111007824 */ /* 0x000fe400078e0203 */
[----:B------:R-:W-:Y:S10]  /*18d90*/  SHFL.IDX PT, R3, R9, 0x1, 0x1c1f ;  /* 0x003c1f0009037f89 */ /* 0x000ff400000e0000 */
[----:B------:R0:W-:Y:S04]  /*18da0*/  LDGSTS.E.BYPASS.LTC128B.128 [R0+0x6000], desc[UR52][R12.64], !P1 ;  /* 0x060000000c007fae */ /* 0x0001e8000c901d74 */
[----:B0-----:R-:W0:Y:S02]  /*18db0*/  SHFL.IDX PT, R12, R10, 0x1, 0x1c1f ;  /* 0x003c1f000a0c7f89 */ /* 0x001e2400000e0000 */
[----:B0-----:R-:W-:-:S05]  /*18dc0*/  IADD3 R12, P1, R11, R12, RZ ;  /* 0x0000000c0b0c7210 */ /* 0x001fca0007f3e0ff */
[----:B------:R-:W-:Y:S01]  /*18dd0*/  IMAD.X R13, RZ, RZ, R3, P1 ;  /* 0x000000ffff0d7224 */ /* 0x000fe200008e0603 */
[----:B------:R-:W-:Y:S01]  /*18de0*/  ISETP.LT.OR P1, PT, R2, 0x21, P0 ;  /* 0x000000210200780c */ /* 0x000fe20000721670 */
[----:B------:R-:W-:Y:S04]  /*18df0*/  SHFL.IDX PT, R3, R9, 0x2, 0x1c1f ;  /* 0x005c1f0009037f89 */ /* 0x000fe800000e0000 */
[----:B------:R-:W-:Y:S08]  /*18e00*/  SHFL.IDX PT, R9, R9, 0x3, 0x1c1f ;  /* 0x007c1f0009097f89 */ /* 0x000ff000000e0000 */
[----:B------:R0:W-:Y:S04]  /*18e10*/  LDGSTS.E.BYPASS.LTC128B.128 [R0+0x6800], desc[UR52][R12.64], !P1 ;  /* 0x068000000c007fae */ /* 0x0001e8000c901d74 */
[----:B0-----:R-:W0:Y:S04]  /*18e20*/  SHFL.IDX PT, R12, R10, 0x2, 0x1c1f ;  /* 0x005c1f000a0c7f89 */ /* 0x001e2800000e0000 */
[----:B------:R-:W1:Y:S01]  /*18e30*/  SHFL.IDX PT, R10, R10, 0x3, 0x1c1f ;  /* 0x007c1f000a0a7f89 */ /* 0x000e6200000e0000 */
[----:B0-----:R-:W-:-:S05]  /*18e40*/  IADD3 R12, P1, R11, R12, RZ ;  /* 0x0000000c0b0c7210 */ /* 0x001fca0007f3e0ff */
[----:B------:R-:W-:Y:S01]  /*18e50*/  IMAD.X R13, RZ, RZ, R3, P1 ;  /* 0x000000ffff0d7224 */ /* 0x000fe200008e0603 */
[----:B------:R-:W-:Y:S01]  /*18e60*/  ISETP.LT.OR P1, PT, R2, 0x41, P0 ;  /* 0x000000410200780c */ /* 0x000fe20000721670 */
[----:B------:R0:W2:-:S12]  /*18e70*/  SHFL.IDX PT, R3, R25, RZ, 0x1c1f ;  /* 0x001c1fff19037589 */ /* 0x00009800000e0000 */
[----:B------:R-:W-:Y:S01]  /*18e80*/  LDGSTS.E.BYPASS.LTC128B.128 [R0+0x7000], desc[UR52][R12.64], !P1 ;  /* 0x070000000c007fae */ /* 0x000fe2000c901d74 */
[----:B-1----:R-:W-:-:S05]  /*18e90*/  IADD3 R10, P1, R11, R10, RZ ;  /* 0x0000000a0b0a7210 */ /* 0x002fca0007f3e0ff */
[----:B------:R-:W-:Y:S01]  /*18ea0*/  IMAD.X R11, RZ, RZ, R9, P1 ;  /* 0x000000ffff0b7224 */ /* 0x000fe200008e0609 */
[----:B------:R-:W-:-:S13]  /*18eb0*/  ISETP.LT.OR P1, PT, R2, 0x61, P0 ;  /* 0x000000610200780c */ /* 0x000fda0000721670 */
[----:B------:R1:W-:Y:S01]  /*18ec0*/  LDGSTS.E.BYPASS.LTC128B.128 [R0+0x7800], desc[UR52][R10.64], !P1 ;  /* 0x078000000a007fae */ /* 0x0003e2000c901d74 */
[----:B------:R-:W-:-:S03]  /*18ed0*/  ISETP.GE.AND P1, PT, R2, 0x61, PT ;  /* 0x000000610200780c */ /* 0x000fc60003f26270 */
[----:B-12---:R0:W1:Y:S10]  /*18ee0*/  SHFL.IDX PT, R10, R26, RZ, 0x1c1f ;  /* 0x001c1fff1a0a7589 */ /* 0x00607400000e0000 */
.L_x_14832:
[----:B------:R-:W2:Y:S01]  /*18ef0*/  S2R R9, SR_TID.X ;  /* 0x0000000000097919 */ /* 0x000ea20000002100 */
        /* <DEDUP_REMOVED lines=8> */
[----:B------:R1:W-:Y:S01]  /*18f80*/  LDGSTS.E.BYPASS.LTC128B.128 [R0+0x8000], desc[UR52][R10.64], !P0 ;  /* 0x080000000a007fae */ /* 0x0003e2000c101d74 */
[----:B------:R-:W-:Y:S01]  /*18f90*/  PLOP3.LUT P0, PT, PT, PT, PT, 0x80, 0x0 ;  /* 0x000000000000781c */ /* 0x000fe20003f0f070 */
[----:B------:R-:W-:-:S12]  /*18fa0*/  NOP ;  /* 0x0000000000007918 */ /* 0x000fd80000000000 */
.L_x_14744:
        /* <DEDUP_REMOVED lines=11> */
.L_x_14745:
[----:B------:R2:W-:Y:S01]  /*19060*/  SYNCS.ARRIVE.TRANS64.A1T0 RZ, [R4+URZ+0x13270], RZ ;  /* 0x013270ff04ff79a7 */ /* 0x0005e2000810003f */
[----:B------:R-:W-:Y:S05]  /*19070*/  @!P6 BRA `(.L_x_14746) ;  /* 0x000000000004e947 */ /* 0x000fea0003800000 */
[----:B------:R-:W-:Y:S01]  /*19080*/  BPT.TRAP 0x1 ;  /* 0x000000040000795c */ /* 0x000fe20000300000 */
.L_x_14746:
[----:B------:R-:W3:Y:S01]  /*19090*/  LDL R2, [R1+0x8] ;  /* 0x0000080001027983 */ /* 0x000ee20000100800 */
[----:B------:R-:W-:Y:S01]  /*190a0*/  BSSY B0, `(.L_x_14747) ;  /* 0x0000003000007945 */ /* 0x000fe20003800000 */
[----:B---3--:R-:W3:Y:S03]  /*190b0*/  SYNCS.PHASECHK.TRANS64.TRYWAIT P0, [R4+URZ+0x13240], R2 ;  /* 0x01324002040075a7 */ /* 0x008ee6000800017f */
[----:B---3--:R-:W-:Y:S05]  /*190c0*/  @!P0 BRA `(.L_x_14748) ;  /* 0x0000005000188947 */ /* 0x008fea0003800000 */
.L_x_14833:
[----:B------:R-:W-:Y:S05]  /*190d0*/  BSYNC B0 ;  /* 0x0000000000007941 */ /* 0x000fea0003800000 */
.L_x_14747:
[----:B-1----:R-:W4:Y:S01]  /*190e0*/  LDL.LU R10, [R1] ;  /* 0x00000000010a7983 */ /* 0x002f220000300800 */
[----:B------:R-:W-:Y:S01]  /*190f0*/  ULDC.64 UR4, c[0x0][0x300] ;  /* 0x0000c00000047ab9 */ /* 0x000fe20000000a00 */
[----:B------:R-:W-:Y:S01]  /*19100*/  ULDC.64 UR6, c[0x0][0x310] ;  /* 0x0000c40000067ab9 */ /* 0x000fe20000000a00 */
[----:B------:R-:W-:Y:S02]  /*19110*/  IMAD R9, R27, UR4, RZ ;  /* 0x000000041b097c24 */ /* 0x000fe4000f8e02ff */
[----:B---3--:R-:W-:-:S04]  /*19120*/  IMAD.WIDE.U32 R2, R7, UR4, RZ ;  /* 0x0000000407027c25 */ /* 0x008fc8000f8e00ff */
        /* <DEDUP_REMOVED lines=10> */
[----:B------:R-:W-:-:S03]  /*191d0*/  ULDC.64 UR4, c[0x0][0x308] ;  /* 0x0000c20000047ab9 */ /* 0x000fc60000000a00 */
[----:B------:R-:W-:Y:S02]  /*191e0*/  IMAD.IADD R3, R3, 0x1, R7 ;  /* 0x0000000103037824 */ /* 0x000fe400078e0207 */
[----:B------:R-:W-:-:S04]  /*191f0*/  IMAD.WIDE.U32 R6, R18, UR4, R8 ;  /* 0x0000000412067c25 */ /* 0x000fc8000f8e0008 */
[----:B------:R-:W-:-:S04]  /*19200*/  IMAD.WIDE.U32 R2, R5, UR6, R2 ;  /* 0x0000000605027c25 */ /* 0x000fc8000f8e0002 */
[----:B------:R-:W-:Y:S02]  /*19210*/  IMAD R9, R18, UR5, RZ ;  /* 0x0000000512097c24 */ /* 0x000fe4000f8e02ff */
[----:B----4-:R-:W-:-:S04]  /*19220*/  IMAD R10, R10, UR6, RZ ;  /* 0x000000060a0a7c24 */ /* 0x010fc8000f8e02ff */
[----:B------:R-:W-:Y:S01]  /*19230*/  IMAD R10, R5, UR7, R10 ;  /* 0x00000007050a7c24 */ /* 0x000fe2000f8e020a */
[----:B------:R-:W-:Y:S02]  /*19240*/  ULDC.64 UR6, c[0x0][0x2e8] ;  /* 0x0000ba0000067ab9 */ /* 0x000fe40000000a00 */
        /* <DEDUP_REMOVED lines=8> */
[----:B------:R-:W1:Y:S01]  /*192d0*/  S2R R3, SR_TID.X ;  /* 0x0000000000037919 */ /* 0x000e620000002100 */
[----:B------:R-:W3:Y:S01]  /*192e0*/  LDC R10, c[0x0][0x2f4] ;  /* 0x0000bd00ff0a7b82 */ /* 0x000ee20000000800 */
[----:B------:R-:W-:Y:S04]  /*192f0*/  SHFL.IDX PT, R2, R6, RZ, 0x1c1f ;  /* 0x001c1fff06027589 */ /* 0x000fe800000e0000 */
[----:B------:R-:W-:Y:S01]  /*19300*/  SHFL.IDX PT, R7, R7, RZ, 0x1c1f ;  /* 0x001c1fff07077589 */ /* 0x000fe200000e0000 */
[----:B-1----:R-:W-:-:S03]  /*19310*/  IMAD.SHL.U32 R9, R3, 0x10, RZ ;  /* 0x0000001003097824 */ /* 0x002fc600078e00ff */
[----:B------:R-:W1:Y:S02]  /*19320*/  SHFL.IDX PT, R3, R5, RZ, 0x1c1f ;  /* 0x001c1fff05037589 */ /* 0x000e6400000e0000 */
[----:B------:R-:W-:-:S04]  /*19330*/  LOP3.LUT R9, R9, 0x30, RZ, 0xc0, !PT ;  /* 0x0000003009097812 */ /* 0x000fc800078ec0ff */
[C---:B---3--:R-:W-:Y:S02]  /*19340*/  ISETP.GE.AND P2, PT, R9.reuse, R10, PT ;  /* 0x0000000a0900720c */ /* 0x048fe40003f46270 */
[----:B-1----:R-:W-:-:S05]  /*19350*/  @P5 IADD3 R3, P0, R9, R3, RZ ;  /* 0x0000000309035210 */ /* 0x002fca0007f1e0ff */
[----:B------:R-:W-:-:S05]  /*19360*/  @P5 IMAD.X R2, RZ, RZ, R2, P0 ;  /* 0x000000ffff025224 */ /* 0x000fca00000e0602 */
[----:B------:R-:W-:-:S04]  /*19370*/  @P5 LOP3.LUT R3, R3, R2, RZ, 0x3c, !PT ;  /* 0x0000000203035212 */ /* 0x000fc800078e3cff */
[----:B------:R-:W-:-:S04]  /*19380*/  @P5 LOP3.LUT R2, R3, R2, RZ, 0x3c, !PT ;  /* 0x0000000203025212 */ /* 0x000fc800078e3cff */
[----:B------:R-:W-:-:S05]  /*19390*/  @P5 LOP3.LUT R3, R3, R2, RZ, 0x3c, !PT ;  /* 0x0000000203035212 */ /* 0x000fca00078e3cff */
[----:B------:R1:W-:Y:S04]  /*193a0*/  @P5 LDGSTS.E.BYPASS.LTC128B.128 [R0+0xe000], desc[UR52][R2.64], !P2 ;  /* 0x0e00000002005fae */ /* 0x0003e8000d101d74 */
[----:B-1----:R-:W1:Y:S04]  /*193b0*/  SHFL.IDX PT, R3, R5, 0x1, 0x1c1f ;  /* 0x003c1f0005037f89 */ /* 0x002e6800000e0000 */
[----:B------:R-:W3:Y:S01]  /*193c0*/  SHFL.IDX PT, R2, R6, 0x1, 0x1c1f ;  /* 0x003c1f0006027f89 */ /* 0x000ee200000e0000 */
[----:B-1----:R-:W-:-:S05]  /*193d0*/  @P4 IADD3 R3, P0, R9, R3, RZ ;  /* 0x0000000309034210 */ /* 0x002fca0007f1e0ff */
[----:B---3--:R-:W-:-:S05]  /*193e0*/  @P4 IMAD.X R2, RZ, RZ, R2, P0 ;  /* 0x000000ffff024224 */ /* 0x008fca00000e0602 */
[----:B------:R-:W-:-:S04]  /*193f0*/  @P4 LOP3.LUT R3, R3, R2, RZ, 0x3c, !PT ;  /* 0x0000000203034212 */ /* 0x000fc800078e3cff */
[----:B------:R-:W-:-:S04]  /*19400*/  @P4 LOP3.LUT R2, R3, R2, RZ, 0x3c, !PT ;  /* 0x0000000203024212 */ /* 0x000fc800078e3cff */
[----:B------:R-:W-:-:S05]  /*19410*/  @P4 LOP3.LUT R3, R3, R2, RZ, 0x3c, !PT ;  /* 0x0000000203034212 */ /* 0x000fca00078e3cff */
[----:B------:R1:W-:Y:S04]  /*19420*/  @P4 LDGSTS.E.BYPASS.LTC128B.128 [R0+0xe800], desc[UR52][R2.64], !P2 ;  /* 0x0e80000002004fae */ /* 0x0003e8000d101d74 */
[----:B-1----:R-:W1:Y:S04]  /*19430*/  SHFL.IDX PT, R3, R5, 0x2, 0x1c1f ;  /* 0x005c1f0005037f89 */ /* 0x002e6800000e0000 */
[----:B------:R-:W3:Y:S04]  /*19440*/  SHFL.IDX PT, R2, R6, 0x2, 0x1c1f ;  /* 0x005c1f0006027f89 */ /* 0x000ee800000e0000 */
[----:B------:R-:W4:Y:S04]  /*19450*/  SHFL.IDX PT, R5, R5, 0x3, 0x1c1f ;  /* 0x007c1f0005057f89 */ /* 0x000f2800000e0000 */
[----:B------:R-:W5:Y:S01]  /*19460*/  SHFL.IDX PT, R6, R6, 0x3, 0x1c1f ;  /* 0x007c1f0006067f89 */ /* 0x000f6200000e0000 */
[----:B-1----:R-:W-:-:S05]  /*19470*/  @P3 IADD3 R3, P0, R9, R3, RZ ;  /* 0x0000000309033210 */ /* 0x002fca0007f1e0ff */
[----:B---3--:R-:W-:-:S05]  /*19480*/  @P3 IMAD.X R2, RZ, RZ, R2, P0 ;  /* 0x000000ffff023224 */ /* 0x008fca00000e0602 */
[----:B------:R-:W-:-:S04]  /*19490*/  @P3 LOP3.LUT R3, R3, R2, RZ, 0x3c, !PT ;  /* 0x0000000203033212 */ /* 0x000fc800078e3cff */
[----:B------:R-:W-:-:S04]  /*194a0*/  @P3 LOP3.LUT R2, R3, R2, RZ, 0x3c, !PT ;  /* 0x0000000203023212 */ /* 0x000fc800078e3cff */
[----:B------:R-:W-:-:S05]  /*194b0*/  @P3 LOP3.LUT R3, R3, R2, RZ, 0x3c, !PT ;  /* 0x0000000203033212 */ /* 0x000fca00078e3cff */
[----:B------:R4:W-:Y:S02]  /*194c0*/  @P3 LDGSTS.E.BYPASS.LTC128B.128 [R0+0xf000], desc[UR52][R2.64], !P2 ;  /* 0x0f00000002003fae */ /* 0x0009e4000d101d74 */
[----:B----4-:R-:W-:-:S05]  /*194d0*/  @P1 IADD3 R2, P0, R9, R5, RZ ;  /* 0x0000000509021210 */ /* 0x010fca0007f1e0ff */
[----:B-----5:R-:W-:-:S05]  /*194e0*/  @P1 IMAD.X R3, RZ, RZ, R6, P0 ;  /* 0x000000ffff031224 */ /* 0x020fca00000e0606 */
[----:B------:R1:W-:Y:S04]  /*194f0*/  @P1 LDGSTS.E.BYPASS.LTC128B.128 [R0+0xf800], desc[UR52][R2.64], !P2 ;  /* 0x0f80000002001fae */ /* 0x0003e8000d101d74 */
[----:B-1----:R1:W3:Y:S02]  /*19500*/  SHFL.IDX PT, R2, R8, RZ, 0x1c1f ;  /* 0x001c1fff08027589 */ /* 0x0022e400000e0000 */
.L_x_14845:
[----:B------:R-:W-:Y:S01]  /*19510*/  LOP3.LUT P0, RZ, R16, 0x10, RZ, 0xc0, !PT ;  /* 0x0000001010ff7812 */ /* 0x000fe2000780c0ff */
[----:B------:R-:W-:-:S12]  /*19520*/  BSSY B0, `(.L_x_14750) ;  /* 0x000000d000007945 */ /* 0x000fd80003800000 */
[----:B------:R-:W-:Y:S05]  /*19530*/  @!P0 BRA `(.L_x_14751) ;  /* 0x00000000002c8947 */ /* 0x000fea0003800000 */
[----:B------:R-:W4:Y:S01]  /*19540*/  S2R R3, SR_TID.X ;  /* 0x0000000000037919 */ /* 0x000f220000002100 */
[----:B------:R-:W5:Y:S01]  /*19550*/  LDC R5, c[0x0][0x2f4] ;  /* 0x0000bd00ff057b82 */ /* 0x000f620000000800 */
[----:B----4-:R-:W-:-:S05]  /*19560*/  IMAD.SHL.U32 R3, R3, 0x10, RZ ;  /* 0x0000001003037824 */ /* 0x010fca00078e00ff */
[----:B------:R-:W-:-:S04]  /*19570*/  LOP3.LUT R3, R3, 0x30, RZ, 0xc0, !PT ;  /* 0x0000003003037812 */ /* 0x000fc800078ec0ff */
[C---:B-----5:R-:W-:Y:S02]  /*19580*/  ISETP.GE.AND P1, PT, R3.reuse, R5, PT ;  /* 0x000000050300720c */ /* 0x060fe40003f26270 */
[----:B---3--:R-:W-:-:S05]  /*19590*/  IADD3 R2, P0, R3, R2, RZ ;  /* 0x0000000203027210 */ /* 0x008fca0007f1e0ff */
[----:B------:R-:W-:-:S06]  /*195a0*/  IMAD.X R3, RZ, RZ, R7, P0 ;  /* 0x000000ffff037224 */ /* 0x000fcc00000e0607 */
[----:B------:R-:W-:Y:S01]  /*195b0*/  @!PT LDS RZ, [RZ] ;  /* 0x00000000fffff984 */ /* 0x000fe20000000800 */
[----:B------:R-:W-:Y:S01]  /*195c0*/  @!PT LDS RZ, [RZ] ;  /* 0x00000000fffff984 */ /* 0x000fe20000000800 */
[----:B------:R-:W-:Y:S01]  /*195d0*/  @!PT LDS RZ, [RZ] ;  /* 0x00000000fffff984 */ /* 0x000fe20000000800 */
[----:B------:R4:W-:Y:S02]  /*195e0*/  LDGSTS.E.BYPASS.LTC128B.128 [R0+0x10000], desc[UR52][R2.64], !P1 ;  /* 0x1000000002007fae */ /* 0x0009e4000c901d74 */
.L_x_14751:
[----:B------:R-:W-:Y:S05]  /*195f0*/  BSYNC B0 ;  /* 0x0000000000007941 */ /* 0x000fea0003800000 */
.L_x_14750:
[----:B------:R-:W-:Y:S01]  /*19600*/  NOP ;  /* 0x0000000000007918 */ /* 0x000fe20000000000 */
[----:B------:R-:W-:-:S13]  /*19610*/  PLOP3.LUT P0, PT, PT, PT, PT, 0x80, 0x0 ;  /* 0x000000000000781c */ /* 0x000fda0003f0f070 */
.L_x_14752:
        /* <DEDUP_REMOVED lines=11> */
.L_x_14753:
        /* <DEDUP_REMOVED lines=13> */
[----:B---3--:R-:W-:Y:S01]  /*197a0*/  MOV R2, 0x0 ;  /* 0x0000000000027802 */ /* 0x008fe20000000f00 */
[----:B------:R-:W-:Y:S01]  /*197b0*/  ULDC.64 UR6, c[0x4][0x1b0] ;  /* 0x01006c0000067ab9 */ /* 0x000fe20000000a00 */
[----:B------:R-:W-:Y:S01]  /*197c0*/  ULDC.64 UR8, c[0x4][0x1b8] ;  /* 0x01006e0000087ab9 */ /* 0x000fe20000000a00 */
[----:B------:R-:W-:Y:S01]  /*197d0*/  ULDC.64 UR4, c[0x4][0x28] ;  /* 0x01000a0000047ab9 */ /* 0x000fe20000000a00 */
[----:B--2-4-:R-:W-:Y:S02]  /*197e0*/  IMAD.U32 R4, RZ, RZ, UR6 ;  /* 0x00000006ff047e24 */ /* 0x014fe4000f8e00ff */
        /* <DEDUP_REMOVED lines=11> */
.L_x_14755:
[----:B------:R-:W-:Y:S05]  /*198a0*/  BSYNC B6 ;  /* 0x0000000000067941 */ /* 0x000fea0003800000 */
.L_x_14754:
[----:B------:R0:W5:Y:S01]  /*198b0*/  LDL R10, [R1+0x30] ;  /* 0x00003000010a7983 */ /* 0x0001620000100800 */
[C---:B------:R-:W-:Y:S01]  /*198c0*/  R2UR UR7, R18.reuse ;  /* 0x00000000120772ca */ /* 0x040fe200000e0000 */
[----:B------:R-:W-:Y:S01]  /*198d0*/  UISETP.NE.AND UP0, UPT, UR49, URZ, UPT ;  /* 0x0000003f3100728c */ /* 0x000fe2000bf05270 */
[----:B------:R-:W-:Y:S01]  /*198e0*/  R2UR UR10, R18 ;  /* 0x00000000120a72ca */ /* 0x000fe200000e0000 */
[----:B------:R-:W1:Y:S01]  /*198f0*/  S2R R20, SR_TID.X ;  /* 0x0000000000147919 */ /* 0x000e620000002100 */
[----:B------:R-:W-:Y:S01]  /*19900*/  ULDC.64 UR8, c[0x0][0x2d8] ;  /* 0x0000b60000087ab9 */ /* 0x000fe20000000a00 */
[----:B------:R-:W-:Y:S01]  /*19910*/  UMOV UR4, UR38 ;  /* 0x0000002600047c82 */ /* 0x000fe20008000000 */
[----:B------:R-:W-:Y:S01]  /*19920*/  UMOV UR5, UR45 ;  /* 0x0000002d00057c82 */ /* 0x000fe20008000000 */
[----:B------:R-:W-:Y:S01]  /*19930*/  UISETP.NE.AND UP1, UPT, UR48, URZ, UPT ;  /* 0x0000003f3000728c */ /* 0x000fe2000bf25270 */
[----:B------:R-:W-:Y:S01]  /*19940*/  PLOP3.LUT P0, PT, PT, PT, UP0, 0x80, 0x0 ;  /* 0x000000000000781c */ /* 0x000fe20003f0f008 */
[----:B------:R-:W-:Y:S01]  /*19950*/  USHF.R.S32.HI UR6, URZ, 0x1f, UR41 ;  /* 0x0000001f3f067899 */ /* 0x000fe20008011429 */
[----:B------:R-:W-:Y:S01]  /*19960*/  PLOP3.LUT P1, PT, PT, PT, UP0, 0x80, 0x0 ;  /* 0x000000000000781c */ /* 0x000fe20003f2f008 */
[----:B------:R-:W0:Y:S02]  /*19970*/  LDC R9, c[0x0][0x448] ;  /* 0x00011200ff097b82 */ /* 0x000e240000000800 */
[----:B------:R-:W-:-:S02]  /*19980*/  UIMAD.WIDE.U32 UR4, UR7, UR8, UR4 ;  /* 0x00000008070472a5 */ /* 0x000fc4000f8e0004 */
[----:B------:R-:W-:Y:S02]  /*19990*/  USEL UR6, UR6, URZ, !UP1 ;  /* 0x0000003f06067287 */ /* 0x000fe4000c800000 */
[----:B------:R-:W-:Y:S02]  /*199a0*/  UIMAD UR5, UR10, UR9, UR5 ;  /* 0x000000090a0572a4 */ /* 0x000fe4000f8e0205 */
[----:B------:R-:W-:Y:S01]  /*199b0*/  USEL UR7, UR41, URZ, !UP1 ;  /* 0x0000003f29077287 */ /* 0x000fe2000c800000 */
[----:B------:R-:W-:Y:S01]  /*199c0*/  ULDC.64 UR8, c[0x0][0x2e0] ;  /* 0x0000b80000087ab9 */ /* 0x000fe20000000a00 */
[----:B------:R-:W-:Y:S01]  /*199d0*/  @UP0 ULDC UR10, c[0x0][0x44c] ;  /* 0x00011300000a0ab9 */ /* 0x000fe20000000800 */
[----:B------:R-:W-:Y:S02]  /*199e0*/  UIMAD UR6, UR6, UR8, URZ ;  /* 0x00000008060672a4 */ /* 0x000fe4000f8e023f */
[----:B------:R-:W-:Y:S02]  /*199f0*/  UIMAD.WIDE.U32 UR4, UR7, UR8, UR4 ;  /* 0x00000008070472a5 */ /* 0x000fe4000f8e0004 */
[----:B------:R-:W-:-:S03]  /*19a00*/  UIMAD UR6, UR7, UR9, UR6 ;  /* 0x00000009070672a4 */ /* 0x000fc6000f8e0206 */
[----:B------:R-:W-:Y:S01]  /*19a10*/  @UP0 ULDC UR7, c[0x0][0x44c] ;  /* 0x0001130000070ab9 */ /* 0x000fe20000000800 */
[C---:B-1----:R-:W-:Y:S01]  /*19a20*/  LOP3.LUT R21, R20.reuse, 0x7f, RZ, 0xc0, !PT ;  /* 0x0000007f14157812 */ /* 0x042fe200078ec0ff */
[----:B------:R-:W-:Y:S01]  /*19a30*/  IMAD.SHL.U32 R20, R20, 0x20, RZ ;  /* 0x0000002014147824 */ /* 0x000fe200078e00ff */
[----:B------:R-:W-:Y:S02]  /*19a40*/  ULDC.64 UR8, c[0x0][0x280] ;  /* 0x0000a00000087ab9 */ /* 0x000fe40000000a00 */
[----:B------:R-:W-:-:S04]  /*19a50*/  SHF.R.U32.HI R21, RZ, 0x2, R21 ;  /* 0x00000002ff157819 */ /* 0x000fc80000011615 */
[----:B------:R-:W-:-:S05]  /*19a60*/  LOP3.LUT R20, R21, 0x60, R20, 0xf8, !PT ;  /* 0x0000006015147812 */ /* 0x000fca00078ef814 */
[----:B------:R-:W-:-:S04]  /*19a70*/  IMAD.IADD R6, R20, 0x1, R19 ;  /* 0x0000000114067824 */ /* 0x000fc800078e0213 */
[----:B------:R-:W-:Y:S01]  /*19a80*/  @P0 IMAD.HI.U32 R0, R6, UR7, RZ ;  /* 0x0000000706000c27 */ /* 0x000fe2000f8e00ff */
[----:B------:R-:W-:-:S03]  /*19a90*/  @UP0 ULDC UR7, c[0x0][0x450] ;  /* 0x0001140000070ab9 */ /* 0x000fc60000000800 */
[----:B------:R-:W-:Y:S01]  /*19aa0*/  IMAD.MOV.U32 R7, RZ, RZ, R6 ;  /* 0x000000ffff077224 */ /* 0x000fe200078e0006 */
[----:B------:R-:W-:Y:S01]  /*19ab0*/  @P1 SHF.R.U32.HI R7, RZ, UR7, R0 ;  /* 0x00000007ff071c19 */ /* 0x000fe20008011600 */
[----:B------:R-:W-:Y:S01]  /*19ac0*/  UIADD3 UR6, UR5, UR6, URZ ;  /* 0x0000000605067290 */ /* 0x000fe2000fffe03f */
[----:B--2-4-:R-:W-:Y:S02]  /*19ad0*/  IMAD.U32 R4, RZ, RZ, UR4 ;  /* 0x00000004ff047e24 */ /* 0x014fe4000f8e00ff */
[----:B------:R-:W-:Y:S01]  /*19ae0*/  SHF.R.S32.HI R0, RZ, 0x1f, R7 ;  /* 0x0000001fff007819 */ /* 0x000fe20000011407 */
[----:B------:R-:W-:Y:S01]  /*19af0*/  IMAD.U32 R5, RZ, RZ, UR5 ;  /* 0x00000005ff057e24 */ /* 0x000fe2000f8e00ff */
[----:B------:R-:W-:-:S03]  /*19b00*/  ULDC.64 UR4, c[0x0][0x2d0] ;  /* 0x0000b40000047ab9 */ /* 0x000fc60000000a00 */
[----:B------:R-:W-:-:S04]  /*19b10*/  IMAD R0, R0, UR4, RZ ;  /* 0x0000000400007c24 */ /* 0x000fc8000f8e02ff */
[----:B------:R-:W-:Y:S02]  /*19b20*/  IMAD R8, R7, UR5, R0 ;  /* 0x0000000507087c24 */ /* 0x000fe4000f8e0200 */
[----:B------:R-:W-:Y:S02]  /*19b30*/  IMAD.MOV R0, RZ, RZ, -R7 ;  /* 0x000000ffff007224 */ /* 0x000fe400078e0a07 */
[----:B------:R-:W-:Y:S01]  /*19b40*/  IMAD.U32 R3, RZ, RZ, UR6 ;  /* 0x00000006ff037e24 */ /* 0x000fe2000f8e00ff */
[----:B------:R-:W-:Y:S01]  /*19b50*/  ULDC.64 UR6, c[0x0][0x2c8] ;  /* 0x0000b20000067ab9 */ /* 0x000fe20000000a00 */
[----:B---3--:R-:W-:Y:S02]  /*19b60*/  IMAD.MOV.U32 R2, RZ, RZ, R4 ;  /* 0x000000ffff027224 */ /* 0x008fe400078e0004 */
[----:B0-----:R-:W-:Y:S02]  /*19b70*/  IMAD R0, R9, R0, R6 ;  /* 0x0000000009007224 */ /* 0x001fe400078e0206 */
[----:B------:R-:W-:-:S03]  /*19b80*/  IMAD.WIDE.U32 R4, R7, UR4, R2 ;  /* 0x0000000407047c25 */ /* 0x000fc6000f8e0002 */
[----:B------:R-:W-:Y:S01]  /*19b90*/  SHF.R.S32.HI R7, RZ, 0x1f, R0 ;  /* 0x0000001fff077819 */ /* 0x000fe20000011400 */
[----:B------:R-:W-:-:S04]  /*19ba0*/  IMAD.IADD R5, R5, 0x1, R8 ;  /* 0x0000000105057824 */ /* 0x000fc800078e0208 */
[----:B------:R-:W-:Y:S02]  /*19bb0*/  IMAD R7, R7, UR6, RZ ;  /* 0x0000000607077c24 */ /* 0x000fe4000f8e02ff */
[----:B------:R-:W-:-:S04]  /*19bc0*/  IMAD.WIDE.U32 R4, R0, UR6, R4 ;  /* 0x0000000600047c25 */ /* 0x000fc8000f8e0004 */
[----:B------:R-:W-:Y:S01]  /*19bd0*/  IMAD R7, R0, UR7, R7 ;  /* 0x0000000700077c24 */ /* 0x000fe2000f8e0207 */
[----:B------:R-:W-:-:S04]  /*19be0*/  IADD3 R0, P0, R4, UR8, RZ ;  /* 0x0000000804007c10 */ /* 0x000fc8000ff1e0ff */
[----:B------:R-:W-:Y:S02]  /*19bf0*/  IADD3.X R4, R5, UR9, R7, P0, !PT ;  /* 0x0000000905047c10 */ /* 0x000fe400087fe407 */
[----:B------:R-:W-:Y:S02]  /*19c00*/  PLOP3.LUT P0, PT, PT, PT, UP0, 0x80, 0x0 ;  /* 0x000000000000781c */ /* 0x000fe40003f0f008 */
[----:B------:R-:W-:Y:S01]  /*19c10*/  PLOP3.LUT P1, PT, PT, PT, UP0, 0x80, 0x0 ;  /* 0x000000000000781c */ /* 0x000fe20003f2f008 */
[----:B------:R-:W-:Y:S01]  /*19c20*/  VIADD R5, R6, 0x80 ;  /* 0x0000008006057836 */ /* 0x000fe20000000000 */
[----:B------:R-:W0:Y:S03]  /*19c30*/  S2R R21, SR_TID.X ;  /* 0x0000000000157919 */ /* 0x000e260000002100 */
[----:B------:R-:W-:-:S06]  /*19c40*/  IMAD.MOV.U32 R6, RZ, RZ, R5 ;  /* 0x000000ffff067224 */ /* 0x000fcc00078e0005 */
[----:B------:R-:W-:Y:S01]  /*19c50*/  @P0 IMAD.HI.U32 R7, R5, UR10, RZ ;  /* 0x0000000a05070c27 */ /* 0x000fe2000f8e00ff */
[----:B------:R-:W-:-:S04]  /*19c60*/  @UP0 ULDC UR10, c[0x0][0x450] ;  /* 0x00011400000a0ab9 */ /* 0x000fc80000000800 */
[----:B------:R-:W-:-:S05]  /*19c70*/  @P1 SHF.R.U32.HI R6, RZ, UR10, R7 ;  /* 0x0000000aff061c19 */ /* 0x000fca0008011607 */
[----:B------:R-:W-:-:S04]  /*19c80*/  IMAD.MOV R7, RZ, RZ, -R6 ;  /* 0x000000ffff077224 */ /* 0x000fc800078e0a06 */
[----:B------:R-:W-:Y:S01]  /*19c90*/  IMAD R5, R9, R7, R5 ;  /* 0x0000000709057224 */ /* 0x000fe200078e0205 */
[----:B------:R-:W-:Y:S01]  /*19ca0*/  SHF.R.S32.HI R7, RZ, 0x1f, R6 ;  /* 0x0000001fff077819 */ /* 0x000fe20000011406 */
[----:B------:R-:W-:-:S04]  /*19cb0*/  IMAD.WIDE.U32 R2, R6, UR4, R2 ;  /* 0x0000000406027c25 */ /* 0x000fc8000f8e0002 */
[----:B------:R-:W-:Y:S01]  /*19cc0*/  IMAD R7, R7, UR4, RZ ;  /* 0x0000000407077c24 */ /* 0x000fe2000f8e02ff */
[----:B------:R-:W-:-:S03]  /*19cd0*/  ULDC UR4, c[0x0][0x2b8] ;  /* 0x0000ae0000047ab9 */ /* 0x000fc60000000800 */
[----:B------:R-:W-:Y:S01]  /*19ce0*/  IMAD R7, R6, UR5, R7 ;  /* 0x0000000506077c24 */ /* 0x000fe2000f8e0207 */
[----:B------:R-:W-:-:S03]  /*19cf0*/  SHF.R.S32.HI R6, RZ, 0x1f, R5 ;  /* 0x0000001fff067819 */ /* 0x000fc60000011405 */
[----:B------:R-:W-:Y:S02]  /*19d00*/  IMAD.IADD R3, R3, 0x1, R7 ;  /* 0x0000000103037824 */ /* 0x000fe400078e0207 */
[----:B------:R-:W-:Y:S02]  /*19d10*/  IMAD R6, R6, UR6, RZ ;  /* 0x0000000606067c24 */ /* 0x000fe4000f8e02ff */
[----:B------:R-:W-:-:S04]  /*19d20*/  IMAD.WIDE.U32 R2, R5, UR6, R2 ;  /* 0x0000000605027c25 */ /* 0x000fc8000f8e0002 */
[----:B0-----:R-:W-:Y:S02]  /*19d30*/  IMAD.SHL.U32 R20, R21, 0x10, RZ ;  /* 0x0000001015147824 */ /* 0x001fe400078e00ff */
[----:B------:R-:W-:Y:S01]  /*19d40*/  IMAD R6, R5, UR7, R6 ;  /* 0x0000000705067c24 */ /* 0x000fe2000f8e0206 */
[----:B------:R-:W-:Y:S02]  /*19d50*/  IADD3 R5, P0, R2, UR8, RZ ;  /* 0x0000000802057c10 */ /* 0x000fe4000ff1e0ff */
[----:B------:R-:W-:Y:S02]  /*19d60*/  LOP3.LUT R20, R20, 0x30, RZ, 0xc0, !PT ;  /* 0x0000003014147812 */ /* 0x000fe400078ec0ff */
[----:B------:R-:W-:Y:S02]  /*19d70*/  IADD3.X R7, R3, UR9, R6, P0, !PT ;  /* 0x0000000903077c10 */ /* 0x000fe400087fe406 */
[----:B------:R-:W-:Y:S01]  /*19d80*/  ISETP.GE.AND P0, PT, R20, UR4, PT ;  /* 0x0000000414007c0c */ /* 0x000fe2000bf06270 */
[----:B------:R-:W-:Y:S01]  /*19d90*/  UMOV UR4, 0xffffffff ;  /* 0xffffffff00047882 */ /* 0x000fe20000000000 */
[----:B------:R-:W-:-:S04]  /*19da0*/  LOP3.LUT R21, R21, 0x7f, RZ, 0xc0, !PT ;  /* 0x0000007f15157812 */ /* 0x000fc800078ec0ff */
[----:B------:R-:W-:Y:S01]  /*19db0*/  SHF.R.U32.HI R21, RZ, 0x2, R21 ;  /* 0x00000002ff157819 */ /* 0x000fe20000011615 */
[----:B------:R-:W-:Y:S06]  /*19dc0*/  BRA.DIV UR4, `(.L_x_14756) ;  /* 0x0000004a04847947 */ /* 0x000fec000b800000 */
[----:B------:R-:W0:Y:S01]  /*19dd0*/  SHFL.IDX PT, R3, R0, RZ, 0x1c1f ;  /* 0x001c1fff00037589 */ /* 0x000e2200000e0000 */
[----:B------:R-:W-:Y:S02]  /*19de0*/  IMAD R6, R9, UR42, RZ ;  /* 0x0000002a09067c24 */ /* 0x000fe4000f8e02ff */
        /* <DEDUP_REMOVED lines=9> */
[----:B-----5:R0:W-:Y:S02]  /*19e80*/  @!P2 LDGSTS.E.BYPASS.LTC128B.128 [R10+0xb000], desc[UR52][R2.64], !P0 ;  /* 0x0b000000020aafae */ /* 0x0201e4000c101d74 */
        /* <DEDUP_REMOVED lines=21> */
[----:B------:R0:W-:Y:S02]  /*19fe0*/  @!P2 LDGSTS.E.BYPASS.LTC128B.128 [R10+0xc000], desc[UR52][R2.64], !P0 ;  /* 0x0c000000020aafae */ /* 0x0001e4000c101d74 */
[----:B0-----:R-:W-:-:S05]  /*19ff0*/  VIADD R2, R19, 0x60 ;  /* 0x0000006013027836 */ /* 0x001fca0000000000 */
[----:B------:R-:W-:-:S13]  /*1a000*/  ISETP.GE.AND P2, PT, R2, R6, PT ;  /* 0x000000060200720c */ /* 0x000fda0003f46270 */
[----:B------:R-:W-:-:S05]  /*1a010*/  @!P2 IADD3 R0, P1, R20, R0, RZ ;  /* 0x000000001400a210 */ /* 0x000fca0007f3e0ff */
[----:B--2---:R-:W-:-:S04]  /*1a020*/  @!P2 IMAD.X R2, RZ, RZ, R4, P1 ;  /* 0x000000ffff02a224 */ /* 0x004fc800008e0604 */
[----:B------:R-:W-:Y:S02]  /*1a030*/  @!P2 IMAD.MOV.U32 R3, RZ, RZ, R2 ;  /* 0x000000ffff03a224 */ /* 0x000fe400078e0002 */
[----:B------:R-:W-:Y:S02]  /*1a040*/  @!P2 IMAD.MOV.U32 R2, RZ, RZ, R0 ;  /* 0x000000ffff02a224 */ /* 0x000fe400078e0000 */
[----:B------:R-:W-:-:S03]  /*1a050*/  VIADD R0, R19, 0x80 ;  /* 0x0000008013007836 */ /* 0x000fc60000000000 */
[----:B------:R0:W-:Y:S02]  /*1a060*/  @!P2 LDGSTS.E.BYPASS.LTC128B.128 [R10+0xc800], desc[UR52][R2.64], !P0 ;  /* 0x0c800000020aafae */ /* 0x0001e4000c101d74 */
[----:B------:R-:W-:Y:S02]  /*1a070*/  ISETP.GE.AND P2, PT, R0, R6, PT ;  /* 0x000000060000720c */ /* 0x000fe40003f46270 */
[----:B------:R-:W-:Y:S04]  /*1a080*/  SHFL.IDX PT, R0, R7, RZ, 0x1c1f ;  /* 0x001c1fff07007589 */ /* 0x000fe800000e0000 */
[----:B------:R-:W-:Y:S04]  /*1a090*/  SHFL.IDX PT, R7, R7, 0x1, 0x1c1f ;  /* 0x003c1f0007077f89 */ /* 0x000fe800000e0000 */
[----:B0-----:R-:W0:Y:S03]  /*1a0a0*/  SHFL.IDX PT, R2, R5, RZ, 0x1c1f ;  /* 0x001c1fff05027589 */ /* 0x001e2600000e0000 */
[----:B0-----:R-:W-:-:S05]  /*1a0b0*/  @!P2 IADD3 R2, P1, R20, R2, RZ ;  /* 0x000000021402a210 */ /* 0x001fca0007f3e0ff */
[----:B------:R-:W-:-:S04]  /*1a0c0*/  @!P2 IMAD.X R0, RZ, RZ, R0, P1 ;  /* 0x000000ffff00a224 */ /* 0x000fc800008e0600 */
[----:B------:R-:W-:-:S05]  /*1a0d0*/  @!P2 IMAD.MOV.U32 R3, RZ, RZ, R0 ;  /* 0x000000ffff03a224 */ /* 0x000fca00078e0000 */
[----:B------:R0:W-:Y:S02]  /*1a0e0*/  @!P2 LDGSTS.E.BYPASS.LTC128B.128 [R10+0xd000], desc[UR52][R2.64], !P0 ;  /* 0x0d000000020aafae */ /* 0x0001e4000c101d74 */
.L_x_14858:
[----:B------:R-:W-:-:S05]  /*1a0f0*/  VIADD R19, R19, 0xa0 ;  /* 0x000000a013137836 */ /* 0x000fca0000000000 */
[----:B------:R-:W-:-:S13]  /*1a100*/  ISETP.GE.AND P1, PT, R19, R6, PT ;  /* 0x000000061300720c */ /* 0x000fda0003f26270 */
[----:B0-----:R-:W-:-:S05]  /*1a110*/  @!P1 IADD3 R2, P2, R20, R14, RZ ;  /* 0x0000000e14029210 */ /* 0x001fca0007f5e0ff */
[----:B------:R-:W-:-:S05]  /*1a120*/  @!P1 IMAD.X R3, RZ, RZ, R7, P2 ;  /* 0x000000ffff039224 */ /* 0x000fca00010e0607 */
[----:B------:R-:W-:Y:S01]  /*1a130*/  @!PT LDS RZ, [RZ] ;  /* 0x00000000fffff984 */ /* 0x000fe20000000800 */
[----:B------:R-:W-:Y:S01]  /*1a140*/  @!PT LDS RZ, [RZ] ;  /* 0x00000000fffff984 */ /* 0x000fe20000000800 */
[----:B------:R-:W-:Y:S01]  /*1a150*/  @!PT LDS RZ, [RZ] ;  /* 0x00000000fffff984 */ /* 0x000fe20000000800 */
[----:B------:R0:W-:Y:S01]  /*1a160*/  @!P1 LDGSTS.E.BYPASS.LTC128B.128 [R10+0xd800], desc[UR52][R2.64], !P0 ;  /* 0x0d800000020a9fae */ /* 0x0001e2000c101d74 */
[----:B------:R-:W-:Y:S01]  /*1a170*/  PLOP3.LUT P0, PT, PT, PT, PT, 0x80, 0x0 ;  /* 0x000000000000781c */ /* 0x000fe20003f0f070 */
[----:B------:R-:W-:-:S12]  /*1a180*/  NOP ;  /* 0x0000000000007918 */ /* 0x000fd80000000000 */
.L_x_14757:
        /* <DEDUP_REMOVED lines=18> */
.L_x_14859:
[----:B------:R-:W-:Y:S05]  /*1a2b0*/  BSYNC B0 ;  /* 0x0000000000007941 */ /* 0x000fea0003800000 */
.L_x_14758:
[----:B------:R-:W-:-:S04]  /*1a2c0*/  UIADD3 UR4, UR50, -0x2, URZ ;  /* 0xfffffffe32047890 */ /* 0x000fc8000fffe03f */
[----:B------:R-:W-:-:S06]  /*1a2d0*/  UISETP.GE.AND UP0, UPT, UR4, UR43, UPT ;  /* 0x0000002b0400728c */ /* 0x000fcc000bf06270 */
[----:B------:R-:W-:-:S13]  /*1a2e0*/  PLOP3.LUT P0, PT, PT, PT, UP0, 0x80, 0x0 ;  /* 0x000000000000781c */ /* 0x000fda0003f0f008 */
[----:B------:R-:W-:Y:S05]  /*1a2f0*/  @!P0 BRA `(.L_x_14760) ;  /* 0x0000001400808947 */ /* 0x000fea0003800000 */
[----:B0-----:R-:W-:Y:S01]  /*1a300*/  IMAD.U32 R0, RZ, RZ, UR4 ;  /* 0x00000004ff007e24 */ /* 0x001fe2000f8e00ff */
[----:B------:R0:W5:Y:S04]  /*1a310*/  LDL.LU R21, [R1+0x4] ;  /* 0x0000040001157983 */ /* 0x0001680000300800 */
[----:B------:R0:W5:Y:S04]  /*1a320*/  LDL.LU R25, [R1+0x10] ;  /* 0x0000100001197983 */ /* 0x0001680000300800 */
[----:B------:R0:W-:Y:S02]  /*1a330*/  STL [R1+0x8], R0 ;  /* 0x0000080001007387 */ /* 0x0001e40000100800 */
.L_x_14780:
[----:B------:R-:W2:Y:S01]  /*1a340*/  LDL R12, [R1+0x14] ;  /* 0x00001400010c7983 */ /* 0x000ea20000100800 */
[----:B-1----:R-:W1:Y:S03]  /*1a350*/  LDC R2, c[0x0][0x430] ;  /* 0x00010c00ff027b82 */ /* 0x002e660000000800 */
[----:B------:R-:W3:Y:S04]  /*1a360*/  LDL R8, [R1+0xc] ;  /* 0x00000c0001087983 */ /* 0x000ee80000100800 */
[----:B------:R-:W4:Y:S01]  /*1a370*/  LDL.LU R11, [R1+0x8] ;  /* 0x00000800010b7983 */ /* 0x000f220000300800 */
[----:B------:R-:W-:Y:S01]  /*1a380*/  IMAD.MOV.U32 R9, RZ, RZ, 0xa0 ;  /* 0x000000a0ff097424 */ /* 0x000fe200078e00ff */
[----:B------:R-:W-:Y:S05]  /*1a390*/  YIELD ;  /* 0x0000000000007946 */ /* 0x000fea0003800000 */
[----:B0-----:R-:W0:Y:S01]  /*1a3a0*/  S2R R0, SR_TID.X ;  /* 0x0000000000007919 */ /* 0x001e220000002100 */
[----:B------:R-:W-:Y:S01]  /*1a3b0*/  ULDC.64 UR6, c[0x0][0x428] ;  /* 0x00010a0000067ab9 */ /* 0x000fe20000000a00 */
[----:B------:R-:W-:Y:S01]  /*1a3c0*/  ULDC UR4, c[0x0][0x430] ;  /* 0x00010c0000047ab9 */ /* 0x000fe20000000800 */
[----:B------:R-:W-:Y:S01]  /*1a3d0*/  ULDC.64 UR8, c[0x0][0x418] ;  /* 0x0001060000087ab9 */ /* 0x000fe20000000a00 */
[----:B------:R-:W0:Y:S01]  /*1a3e0*/  S2R R6, SR_TID.X ;  /* 0x0000000000067919 */ /* 0x000e220000002100 */
[----:B-1----:R-:W-:-:S13]  /*1a3f0*/  ISETP.NE.AND P0, PT, R2, 0x1, PT ;  /* 0x000000010200780c */ /* 0x002fda0003f05270 */
[----:B------:R-:W1:Y:S08]  /*1a400*/  @P0 LDC R5, c[0x0][0x434] ;  /* 0x00010d00ff050b82 */ /* 0x000e700000000800 */
[----:B------:R-:W1:Y:S01]  /*1a410*/  @P0 LDC R3, c[0x0][0x434] ;  /* 0x00010d00ff030b82 */ /* 0x000e620000000800 */
[----:B0-----:R-:W-:-:S04]  /*1a420*/  LOP3.LUT R0, R0, 0x7f, RZ, 0xc0, !PT ;  /* 0x0000007f00007812 */ /* 0x001fc800078ec0ff */
[----:B------:R-:W-:Y:S01]  /*1a430*/  SHF.R.U32.HI R2, RZ, 0x2, R0 ;  /* 0x00000002ff027819 */ /* 0x000fe20000011600 */
[C---:B------:R-:W-:Y:S01]  /*1a440*/  IMAD.SHL.U32 R7, R6.reuse, 0x20, RZ ;  /* 0x0000002006077824 */ /* 0x040fe200078e00ff */
[C---:B------:R-:W-:Y:S01]  /*1a450*/  LOP3.LUT R0, R6.reuse, 0x7f, RZ, 0xc0, !PT ;  /* 0x0000007f06007812 */ /* 0x040fe200078ec0ff */
[----:B------:R-:W0:Y:S01]  /*1a460*/  @P0 LDC R4, c[0x0][0x438] ;  /* 0x00010e00ff040b82 */ /* 0x000e220000000800 */
[----:B------:R-:W-:Y:S02]  /*1a470*/  IMAD.SHL.U32 R10, R6, 0x20, RZ ;  /* 0x00000020060a7824 */ /* 0x000fe400078e00ff */
[----:B------:R-:W-:Y:S02]  /*1a480*/  LOP3.LUT R7, R2, 0x60, R7, 0xf8, !PT ;  /* 0x0000006002077812 */ /* 0x000fe400078ef807 */
[----:B------:R-:W-:-:S03]  /*1a490*/  SHF.R.U32.HI R2, RZ, 0x2, R0 ;  /* 0x00000002ff027819 */ /* 0x000fc60000011600 */
[----:B------:R-:W0:Y:S01]  /*1a4a0*/  @P0 LDC R0, c[0x0][0x438] ;  /* 0x00010e00ff000b82 */ /* 0x000e220000000800 */
[----:B------:R-:W-:-:S04]  /*1a4b0*/  LOP3.LUT R10, R2, 0x60, R10, 0xf8, !PT ;  /* 0x00000060020a7812 */ /* 0x000fc800078ef80a */
[----:B------:R-:W-:-:S04]  /*1a4c0*/  LOP3.LUT R10, R10, 0x80, RZ, 0xfc, !PT ;  /* 0x000000800a0a7812 */ /* 0x000fc800078efcff */
[----:B------:R-:W-:Y:S01]  /*1a4d0*/  ISETP.GT.U32.AND P1, PT, R10, 0x9f, PT ;  /* 0x0000009f0a00780c */ /* 0x000fe20003f24070 */
[----:B----4-:R-:W-:-:S04]  /*1a4e0*/  IMAD R9, R11, R9, UR36 ;  /* 0x000000240b097e24 */ /* 0x010fc8000f8e0209 */
[--C-:B------:R-:W-:Y:S02]  /*1a4f0*/  IMAD.IADD R7, R7, 0x1, R9.reuse ;  /* 0x0000000107077824 */ /* 0x100fe400078e0209 */
[----:B------:R-:W-:Y:S02]  /*1a500*/  IMAD.IADD R9, R10, 0x1, R9 ;  /* 0x000000010a097824 */ /* 0x000fe400078e0209 */
[----:B-1----:R-:W-:-:S04]  /*1a510*/  @P0 IMAD.HI.U32 R5, R7, R5, RZ ;  /* 0x0000000507050227 */ /* 0x002fc800078e00ff */
[----:B------:R-:W-:-:S04]  /*1a520*/  @P0 IMAD.HI.U32 R3, R9, R3, RZ ;  /* 0x0000000309030227 */ /* 0x000fc800078e00ff */
[----:B------:R-:W-:Y:S01]  /*1a530*/  IMAD.MOV.U32 R2, RZ, RZ, R7 ;  /* 0x000000ffff027224 */ /* 0x000fe200078e0007 */
[----:B0-----:R-:W-:Y:S01]  /*1a540*/  @P0 SHF.R.U32.HI R2, RZ, R4, R5 ;  /* 0x00000004ff020219 */ /* 0x001fe20000011605 */
[----:B------:R-:W-:Y:S01]  /*1a550*/  IMAD.MOV.U32 R6, RZ, RZ, R9 ;  /* 0x000000ffff067224 */ /* 0x000fe200078e0009 */
[----:B------:R-:W-:Y:S01]  /*1a560*/  @P0 SHF.R.U32.HI R6, RZ, R0, R3 ;  /* 0x00000000ff060219 */ /* 0x000fe20000011603 */
[----:B--2---:R-:W-:Y:S01]  /*1a570*/  IMAD R0, R12, UR6, RZ ;  /* 0x000000060c007c24 */ /* 0x004fe2000f8e02ff */
[--C-:B------:R-:W-:Y:S01]  /*1a580*/  SHF.R.S32.HI R3, RZ, 0x1f, R2.reuse ;  /* 0x0000001fff037819 */ /* 0x100fe20000011402 */
[----:B------:R-:W-:Y:S02]  /*1a590*/  IMAD.MOV R4, RZ, RZ, -R2 ;  /* 0x000000ffff047224 */ /* 0x000fe400078e0a02 */
[C---:B---3--:R-:W-:Y:S02]  /*1a5a0*/  IMAD R0, R8.reuse, UR7, R0 ;  /* 0x0000000708007c24 */ /* 0x048fe4000f8e0200 */
[----:B------:R-:W-:-:S04]  /*1a5b0*/  IMAD.WIDE.U32 R2, R8, UR6, R2 ;  /* 0x0000000608027c25 */ /* 0x000fc8000f8e0002 */
[----:B------:R-:W-:Y:S01]  /*1a5c0*/  IMAD R7, R4, UR4, R7 ;  /* 0x0000000404077c24 */ /* 0x000fe2000f8e0207 */
[----:B------:R-:W-:Y:S01]  /*1a5d0*/  LEA R4, P0, R2, UR8, 0x2 ;  /* 0x0000000802047c11 */ /* 0x000fe2000f8010ff */
[----:B------:R-:W-:-:S05]  /*1a5e0*/  IMAD.IADD R3, R0, 0x1, R3 ;  /* 0x0000000100037824 */ /* 0x000fca00078e0203 */
[----:B------:R-:W-:-:S05]  /*1a5f0*/  LEA.HI.X R5, R2, UR9, R3, 0x2, P0 ;  /* 0x0000000902057c11 */ /* 0x000fca00080f1403 */
[----:B------:R0:W2:Y:S01]  /*1a600*/  LDG.E R10, desc[UR52][R4.64] ;  /* 0x00000034040a7981 */ /* 0x0000a2000c1e1900 */
[--C-:B------:R-:W-:Y:S01]  /*1a610*/  @!P1 SHF.R.S32.HI R3, RZ, 0x1f, R6.reuse ;  /* 0x0000001fff039819 */ /* 0x100fe20000011406 */
[----:B------:R-:W-:-:S04]  /*1a620*/  @!P1 IMAD.MOV.U32 R2, RZ, RZ, R6 ;  /* 0x000000ffff029224 */ /* 0x000fc800078e0006 */
[----:B------:R-:W-:-:S04]  /*1a630*/  @!P1 IMAD.WIDE.U32 R2, R8, UR6, R2 ;  /* 0x0000000608029c25 */ /* 0x000fc8000f8e0002 */
[----:B0-----:R-:W-:Y:S02]  /*1a640*/  IMAD.MOV R4, RZ, RZ, -R6 ;  /* 0x000000ffff047224 */ /* 0x001fe400078e0a06 */
[----:B------:R-:W-:Y:S02]  /*1a650*/  @!P1 IMAD.IADD R0, R0, 0x1, R3 ;  /* 0x0000000100009824 */ /* 0x000fe400078e0203 */
[----:B------:R-:W-:Y:S01]  /*1a660*/  IMAD R9, R4, UR4, R9 ;  /* 0x0000000404097c24 */ /* 0x000fe2000f8e0209 */
[----:B------:R-:W-:Y:S01]  /*1a670*/  @!P1 LEA R4, P0, R2, UR8, 0x2 ;  /* 0x0000000802049c11 */ /* 0x000fe2000f8010ff */
[----:B------:R-:W-:-:S03]  /*1a680*/  IMAD.MOV.U32 R8, RZ, RZ, RZ ;  /* 0x000000ffff087224 */ /* 0x000fc600078e00ff */
[----:B------:R-:W-:Y:S01]  /*1a690*/  @!P1 LEA.HI.X R5, R2, UR9, R0, 0x2, P0 ;  /* 0x0000000902059c11 */ /* 0x000fe200080f1400 */
[----:B-----5:R-:W-:Y:S02]  /*1a6a0*/  VIADD R0, R21, 0x1 ;  /* 0x0000000115007836 */ /* 0x020fe40000000000 */
[----:B------:R-:W-:Y:S02]  /*1a6b0*/  IMAD.MOV.U32 R2, RZ, RZ, R11 ;  /* 0x000000ffff027224 */ /* 0x000fe400078e000b */
[----:B------:R0:W5:Y:S01]  /*1a6c0*/  @!P1 LDG.E R8, desc[UR52][R4.64] ;  /* 0x0000003404089981 */ /* 0x000162000c1e1900 */
[----:B------:R-:W-:Y:S01]  /*1a6d0*/  ISETP.NE.AND P0, PT, R0, 0x2, PT ;  /* 0x000000020000780c */ /* 0x000fe20003f05270 */
[----:B------:R-:W-:Y:S01]  /*1a6e0*/  VIADD R11, R11, 0xffffffff ;  /* 0xffffffff0b0b7836 */ /* 0x000fe20000000000 */
[----:B------:R-:W-:Y:S01]  /*1a6f0*/  ISETP.GT.AND P1, PT, R2, UR43, PT ;  /* 0x0000002b02007c0c */ /* 0x000fe2000bf24270 */
[----:B------:R-:W-:Y:S01]  /*1a700*/  IMAD.U32 R12, RZ, RZ, UR44 ;  /* 0x0000002cff0c7e24 */ /* 0x000fe2000f8e00ff */
[----:B------:R-:W-:-:S02]  /*1a710*/  SEL R6, R0, RZ, P0 ;  /* 0x000000ff00067207 */ /* 0x000fc40000000000 */
[----:B------:R-:W-:Y:S02]  /*1a720*/  SEL R0, RZ, 0x1, P0 ;  /* 0x00000001ff007807 */ /* 0x000fe40000000000 */
[----:B------:R-:W-:Y:S01]  /*1a730*/  ISETP.NE.AND P2, PT, R12, 0x3, PT ;  /* 0x000000030c00780c */ /* 0x000fe20003f45270 */
[----:B------:R0:W-:Y:S01]  /*1a740*/  STL [R1+0x4], R6 ;  /* 0x0000040601007387 */ /* 0x0001e20000100800 */
[----:B------:R-:W-:-:S03]  /*1a750*/  LOP3.LUT R2, R25, R0, RZ, 0x3c, !PT ;  /* 0x0000000019027212 */ /* 0x000fc600078e3cff */
[----:B------:R0:W-:Y:S04]  /*1a760*/  STL [R1+0x8], R11 ;  /* 0x0000080b01007387 */ /* 0x0001e80000100800 */
[----:B------:R0:W-:Y:S01]  /*1a770*/  STL [R1+0x10], R2 ;  /* 0x0000100201007387 */ /* 0x0001e20000100800 */
[----:B--2---:R-:W-:-:S03]  /*1a780*/  SHF.R.S32.HI R29, RZ, 0x1f, R10 ;  /* 0x0000001fff1d7819 */ /* 0x004fc6000001140a */
[----:B0-----:R-:W-:Y:S05]  /*1a790*/  @!P2 BRA `(.L_x_14761) ;  /* 0x000000000004a947 */ /* 0x001fea0003800000 */
[----:B------:R-:W-:Y:S01]  /*1a7a0*/  BPT.TRAP 0x1 ;  /* 0x000000040000795c */ /* 0x000fe20000300000 */
.L_x_14761:
[----:B------:R-:W-:Y:S01]  /*1a7b0*/  IMAD R0, R6, 0x8, R17 ;  /* 0x0000000806007824 */ /* 0x000fe200078e0211 */
[----:B------:R-:W-:Y:S01]  /*1a7c0*/  SHF.L.U32 R2, R2, 0x1f, RZ ;  /* 0x0000001f02027819 */ /* 0x000fe200000006ff */
[----:B------:R-:W-:Y:S01]  /*1a7d0*/  BSSY B0, `(.L_x_14762) ;  /* 0x0000005000007945 */ /* 0x000fe20003800000 */
[----:B------:R-:W-:Y:S02]  /*1a7e0*/  SHF.R.S32.HI R26, RZ, 0x1f, R7 ;  /* 0x0000001fff1a7819 */ /* 0x000fe40000011407 */
[----:B------:R-:W0:Y:S01]  /*1a7f0*/  SYNCS.PHASECHK.TRANS64.TRYWAIT P0, [R0+URZ+0x13280], R2 ;  /* 0x01328002000075a7 */ /* 0x000e22000800017f */
[----:B------:R1:W-:Y:S02]  /*1a800*/  STL [R1], R2 ;  /* 0x0000000201007387 */ /* 0x0003e40000100800 */
[----:B01----:R-:W-:Y:S05]  /*1a810*/  @!P0 BRA `(.L_x_14763) ;  /* 0x0000004400e88947 */ /* 0x003fea0003800000 */
.L_x_14860:
[----:B------:R-:W-:Y:S05]  /*1a820*/  BSYNC B0 ;  /* 0x0000000000007941 */ /* 0x000fea0003800000 */
.L_x_14762:
[----:B------:R-:W2:Y:S01]  /*1a830*/  LDL R14, [R1+0x2c] ;  /* 0x00002c00010e7983 */ /* 0x000ea20000100800 */
[----:B------:R-:W-:Y:S01]  /*1a840*/  ULDC.64 UR4, c[0x0][0x328] ;  /* 0x0000ca0000047ab9 */ /* 0x000fe20000000a00 */
[----:B------:R-:W-:Y:S02]  /*1a850*/  ULDC.64 UR6, c[0x0][0x338] ;  /* 0x0000ce0000067ab9 */ /* 0x000fe40000000a00 */
[----:B------:R-:W2:Y:S01]  /*1a860*/  LDL R13, [R1+0x4] ;  /* 0x00000400010d7983 */ /* 0x000ea20000100800 */
[----:B------:R-:W-:Y:S01]  /*1a870*/  IMAD R4, R26, UR4, RZ ;  /* 0x000000041a047c24 */ /* 0x000fe2000f8e02ff */
[----:B------:R-:W-:Y:S01]  /*1a880*/  SHF.R.S32.HI R27, RZ, 0x1f, R9 ;  /* 0x0000001fff1b7819 */ /* 0x000fe20000011409 */
[C---:B0-----:R-:W-:Y:S01]  /*1a890*/  IMAD.WIDE.U32 R2, R7.reuse, UR4, RZ ;  /* 0x0000000407027c25 */ /* 0x041fe2000f8e00ff */
[----:B------:R-:W0:Y:S01]  /*1a8a0*/  S2R R11, SR_TID.X ;  /* 0x00000000000b7919 */ /* 0x000e220000002100 */
[----:B-----5:R-:W-:Y:S01]  /*1a8b0*/  SHF.R.S32.HI R28, RZ, 0x1f, R8 ;  /* 0x0000001fff1c7819 */ /* 0x020fe20000011408 */
[----:B------:R-:W1:Y:S01]  /*1a8c0*/  LDC R12, c[0x0][0x2f4] ;  /* 0x0000bd00ff0c7b82 */ /* 0x000e620000000800 */
[----:B------:R-:W-:-:S02]  /*1a8d0*/  IMAD R4, R7, UR5, R4 ;  /* 0x0000000507047c24 */ /* 0x000fc4000f8e0204 */
[----:B------:R-:W-:Y:S02]  /*1a8e0*/  IMAD R6, R27, UR4, RZ ;  /* 0x000000041b067c24 */ /* 0x000fe4000f8e02ff */
        /* <DEDUP_REMOVED lines=21> */
[----:B0-----:R-:W-:Y:S01]  /*1aa40*/  IMAD.SHL.U32 R11, R11, 0x10, RZ ;  /* 0x000000100b0b7824 */ /* 0x001fe200078e00ff */
[----:B------:R-:W-:-:S04]  /*1aa50*/  IADD3 R20, P0, R2, UR6, RZ ;  /* 0x0000000602147c10 */ /* 0x000fc8000ff1e0ff */
[----:B------:R-:W-:Y:S02]  /*1aa60*/  LOP3.LUT R11, R11, 0x30, RZ, 0xc0, !PT ;  /* 0x000000300b0b7812 */ /* 0x000fe400078ec0ff */
[----:B------:R-:W-:Y:S02]  /*1aa70*/  IADD3.X R19, R6, UR7, R3, P0, !PT ;  /* 0x0000000706137c10 */ /* 0x000fe400087fe403 */
[----:B-1----:R-:W-:Y:S01]  /*1aa80*/  ISETP.GE.AND P2, PT, R11, R12, PT ;  /* 0x0000000c0b00720c */ /* 0x002fe20003f46270 */
[----:B--2---:R-:W-:Y:S01]  /*1aa90*/  IMAD R6, R13, 0x2800, R14 ;  /* 0x000028000d067824 */ /* 0x004fe200078e020e */
[----:B------:R-:W-:Y:S11]  /*1aaa0*/  BRA.DIV UR4, `(.L_x_14764) ;  /* 0x00000046045c7947 */ /* 0x000ff6000b800000 */
[----:B------:R-:W0:Y:S01]  /*1aab0*/  S2R R11, SR_TID.X ;  /* 0x00000000000b7919 */ /* 0x000e220000002100 */
[----:B------:R-:W-:Y:S01]  /*1aac0*/  IMAD.IADD R6, R17, 0x1, R6 ;  /* 0x0000000111067824 */ /* 0x000fe200078e0206 */
[----:B------:R-:W1:Y:S04]  /*1aad0*/  SHFL.IDX PT, R2, R4, RZ, 0x1c1f ;  /* 0x001c1fff04027589 */ /* 0x000e6800000e0000 */
[----:B------:R-:W2:Y:S01]  /*1aae0*/  SHFL.IDX PT, R3, R5, RZ, 0x1c1f ;  /* 0x001c1fff05037589 */ /* 0x000ea200000e0000 */
[----:B0-----:R-:W-:-:S05]  /*1aaf0*/  IMAD.SHL.U32 R11, R11, 0x10, RZ ;  /* 0x000000100b0b7824 */ /* 0x001fca00078e00ff */
[----:B------:R-:W-:-:S04]  /*1ab00*/  LOP3.LUT R11, R11, 0x30, RZ, 0xc0, !PT ;  /* 0x000000300b0b7812 */ /* 0x000fc800078ec0ff */
[----:B-1----:R-:W-:-:S05]  /*1ab10*/  IADD3 R2, P0, R11, R2, RZ ;  /* 0x000000020b027210 */ /* 0x002fca0007f1e0ff */
[----:B--2---:R-:W-:-:S05]  /*1ab20*/  IMAD.X R3, RZ, RZ, R3, P0 ;  /* 0x000000ffff037224 */ /* 0x004fca00000e0603 */
[----:B------:R-:W-:Y:S01]  /*1ab30*/  @!PT LDS RZ, [RZ] ;  /* 0x00000000fffff984 */ /* 0x000fe20000000800 */
        /* <DEDUP_REMOVED lines=16> */
[----:B0-----:R0:W1:Y:S04]  /*1ac40*/  SHFL.IDX PT, R3, R19, RZ, 0x1c1f ;  /* 0x001c1fff13037589 */ /* 0x00106800000e0000 */
[----:B------:R0:W2:Y:S02]  /*1ac50*/  SHFL.IDX PT, R2, R20, RZ, 0x1c1f ;  /* 0x001c1fff14027589 */ /* 0x0000a400000e0000 */
.L_x_14872:
[----:B------:R-:W3:Y:S02]  /*1ac60*/  S2R R4, SR_TID.X ;  /* 0x0000000000047919 */ /* 0x000ee40000002100 */
[----:B---3--:R-:W-:-:S05]  /*1ac70*/  IMAD.SHL.U32 R4, R4, 0x10, RZ ;  /* 0x0000001004047824 */ /* 0x008fca00078e00ff */
[----:B------:R-:W-:-:S04]  /*1ac80*/  LOP3.LUT R4, R4, 0x30, RZ, 0xc0, !PT ;  /* 0x0000003004047812 */ /* 0x000fc800078ec0ff */
[----:B--2---:R-:W-:-:S05]  /*1ac90*/  IADD3 R2, P0, R4, R2, RZ ;  /* 0x0000000204027210 */ /* 0x004fca0007f1e0ff */
[----:B-1----:R-:W-:Y:S01]  /*1aca0*/  IMAD.X R3, RZ, RZ, R3, P0 ;  /* 0x000000ffff037224 */ /* 0x002fe200000e0603 */
[----:B------:R-:W-:-:S04]  /*1acb0*/  PLOP3.LUT P0, PT, PT, PT, PT, 0x80, 0x0 ;  /* 0x000000000000781c */ /* 0x000fc80003f0f070 */
[----:B------:R-:W-:Y:S01]  /*1acc0*/  @!PT LDS RZ, [RZ] ;  /* 0x00000000fffff984 */ /* 0x000fe20000000800 */
[----:B------:R-:W-:Y:S01]  /*1acd0*/  @!PT LDS RZ, [RZ] ;  /* 0x00000000fffff984 */ /* 0x000fe20000000800 */
[----:B------:R-:W-:Y:S01]  /*1ace0*/  @!PT LDS RZ, [RZ] ;  /* 0x00000000fffff984 */ /* 0x000fe20000000800 */
[----:B------:R1:W-:Y:S01]  /*1acf0*/  LDGSTS.E.BYPASS.LTC128B.128 [R6+0x8000], desc[UR52][R2.64], !P2 ;  /* 0x0800000002067fae */ /* 0x0003e2000d101d74 */
[----:B------:R-:W-:-:S08]  /*1ad00*/  NOP ;  /* 0x0000000000007918 */ /* 0x000fd00000000000 */
.L_x_14765:
        /* <DEDUP_REMOVED lines=11> */
.L_x_14766:
[----:B------:R1:W-:Y:S01]  /*1adc0*/  SYNCS.ARRIVE.TRANS64.A1T0 RZ, [R0+URZ+0x13270], RZ ;  /* 0x013270ff00ff79a7 */ /* 0x0003e2000810003f */
[----:B------:R-:W-:Y:S05]  /*1add0*/  @!P3 BRA `(.L_x_14767) ;  /* 0x000000000004b947 */ /* 0x000fea0003800000 */
[----:B------:R-:W-:Y:S01]  /*1ade0*/  BPT.TRAP 0x1 ;  /* 0x000000040000795c */ /* 0x000fe20000300000 */
.L_x_14767:
[----:B------:R-:W2:Y:S01]  /*1adf0*/  LDL R2, [R1] ;  /* 0x0000000001027983 */ /* 0x000ea20000100800 */
[----:B------:R-:W-:Y:S01]  /*1ae00*/  BSSY B0, `(.L_x_14768) ;  /* 0x0000003000007945 */ /* 0x000fe20003800000 */
[----:B--2---:R-:W2:Y:S03]  /*1ae10*/  SYNCS.PHASECHK.TRANS64.TRYWAIT P0, [R0+URZ+0x13240], R2 ;  /* 0x01324002000075a7 */ /* 0x004ea6000800017f */
[----:B--2---:R-:W-:Y:S05]  /*1ae20*/  @!P0 BRA `(.L_x_14769) ;  /* 0x0000004800188947 */ /* 0x004fea0003800000 */
.L_x_14873:
[----:B------:R-:W-:Y:S05]  /*1ae30*/  BSYNC B0 ;  /* 0x0000000000007941 */ /* 0x000fea0003800000 */
.L_x_14768:
[----:B------:R-:W0:Y:S01]  /*1ae40*/  S2R R11, SR_TID.X ;  /* 0x00000000000b7919 */ /* 0x000e220000002100 */
        /* <DEDUP_REMOVED lines=16> */
[----:B0-----:R-:W-:Y:S02]  /*1af50*/  IMAD.SHL.U32 R19, R11, 0x10, RZ ;  /* 0x000000100b137824 */ /* 0x001fe400078e00ff */
[----:B------:R-:W-:Y:S01]  /*1af60*/  IMAD R7, R28, UR6, RZ ;  /* 0x000000061c077c24 */ /* 0x000fe2000f8e02ff */
[----:B------:R-:W0:Y:S01]  /*1af70*/  LDC R11, c[0x0][0x2f4] ;  /* 0x0000bd00ff0b7b82 */ /* 0x000e220000000800 */
[----:B------:R-:W-:Y:S01]  /*1af80*/  IMAD.WIDE.U32 R2, R8, UR6, R2 ;  /* 0x0000000608027c25 */ /* 0x000fe2000f8e0002 */
[----:B------:R-:W-:-:S03]  /*1af90*/  LOP3.LUT R19, R19, 0x30, RZ, 0xc0, !PT ;  /* 0x0000003013137812 */ /* 0x000fc600078ec0ff */
        /* <DEDUP_REMOVED lines=10> */
[----:B------:R-:W-:Y:S02]  /*1b040*/  IADD3.X R5, R9, UR7, R3, P0, !PT ;  /* 0x0000000709057c10 */ /* 0x000fe400087fe403 */
[----:B0-----:R-:W-:Y:S01]  /*1b050*/  ISETP.GE.AND P2, PT, R19, R11, PT ;  /* 0x0000000b1300720c */ /* 0x001fe20003f46270 */
[----:B------:R-:W-:-:S12]  /*1b060*/  BRA.DIV UR4, `(.L_x_14770) ;  /* 0x0000004604a07947 */ /* 0x000fd8000b800000 */
[----:B------:R-:W0:Y:S04]  /*1b070*/  SHFL.IDX PT, R2, R7, RZ, 0x1c1f ;  /* 0x001c1fff07027589 */ /* 0x000e2800000e0000 */
[----:B------:R-:W2:Y:S04]  /*1b080*/  SHFL.IDX PT, R3, R8, RZ, 0x1c1f ;  /* 0x001c1fff08037589 */ /* 0x000ea800000e0000 */
[----:B------:R-:W-:Y:S01]  /*1b090*/  SHFL.IDX PT, R5, R5, RZ, 0x1c1f ;  /* 0x001c1fff05057589 */ /* 0x000fe200000e0000 */
[----:B0-----:R-:W-:-:S05]  /*1b0a0*/  IADD3 R2, P0, R19, R2, RZ ;  /* 0x0000000213027210 */ /* 0x001fca0007f1e0ff */
[----:B--2---:R-:W-:-:S05]  /*1b0b0*/  IMAD.X R3, RZ, RZ, R3, P0 ;  /* 0x000000ffff037224 */ /* 0x004fca00000e0603 */
[----:B------:R0:W-:Y:S04]  /*1b0c0*/  LDGSTS.E.BYPASS.LTC128B.128 [R6+0xe000], desc[UR52][R2.64], !P2 ;  /* 0x0e00000002067fae */ /* 0x0001e8000d101d74 */
[----:B0-----:R-:W0:Y:S04]  /*1b0d0*/  SHFL.IDX PT, R2, R7, 0x1, 0x1c1f ;  /* 0x003c1f0007027f89 */ /* 0x001e2800000e0000 */
[----:B------:R-:W2:Y:S01]  /*1b0e0*/  SHFL.IDX PT, R3, R8, 0x1, 0x1c1f ;  /* 0x003c1f0008037f89 */ /* 0x000ea200000e0000 */
[----:B0-----:R-:W-:-:S05]  /*1b0f0*/  IADD3 R2, P0, R19, R2, RZ ;  /* 0x0000000213027210 */ /* 0x001fca0007f1e0ff */
[----:B--2---:R-:W-:-:S05]  /*1b100*/  IMAD.X R3, RZ, RZ, R3, P0 ;  /* 0x000000ffff037224 */ /* 0x004fca00000e0603 */
[----:B------:R0:W-:Y:S04]  /*1b110*/  LDGSTS.E.BYPASS.LTC128B.128 [R6+0xe800], desc[UR52][R2.64], !P2 ;  /* 0x0e80000002067fae */ /* 0x0001e8000d101d74 */
[----:B0-----:R-:W0:Y:S04]  /*1b120*/  SHFL.IDX PT, R2, R7, 0x2, 0x1c1f ;  /* 0x005c1f0007027f89 */ /* 0x001e2800000e0000 */
[----:B------:R-:W2:Y:S04]  /*1b130*/  SHFL.IDX PT, R3, R8, 0x2, 0x1c1f ;  /* 0x005c1f0008037f89 */ /* 0x000ea800000e0000 */
[----:B------:R-:W-:Y:S01]  /*1b140*/  SHFL.IDX PT, R8, R8, 0x3, 0x1c1f ;  /* 0x007c1f0008087f89 */ /* 0x000fe200000e0000 */
[----:B0-----:R-:W-:-:S05]  /*1b150*/  IADD3 R2, P0, R19, R2, RZ ;  /* 0x0000000213027210 */ /* 0x001fca0007f1e0ff */
[----:B--2---:R-:W-:-:S05]  /*1b160*/  IMAD.X R3, RZ, RZ, R3, P0 ;  /* 0x000000ffff037224 */ /* 0x004fca00000e0603 */
[----:B------:R0:W-:Y:S04]  /*1b170*/  LDGSTS.E.BYPASS.LTC128B.128 [R6+0xf000], desc[UR52][R2.64], !P2 ;  /* 0x0f00000002067fae */ /* 0x0001e8000d101d74 */
[----:B0-----:R-:W0:Y:S02]  /*1b180*/  SHFL.IDX PT, R2, R7, 0x3, 0x1c1f ;  /* 0x007c1f0007027f89 */ /* 0x001e2400000e0000 */
[----:B0-----:R-:W-:-:S05]  /*1b190*/  IADD3 R2, P0, R19, R2, RZ ;  /* 0x0000000213027210 */ /* 0x001fca0007f1e0ff */
[----:B------:R-:W-:-:S05]  /*1b1a0*/  IMAD.X R3, RZ, RZ, R8, P0 ;  /* 0x000000ffff037224 */ /* 0x000fca00000e0608 */
[----:B------:R0:W-:Y:S04]  /*1b1b0*/  LDGSTS.E.BYPASS.LTC128B.128 [R6+0xf800], desc[UR52][R2.64], !P2 ;  /* 0x0f80000002067fae */ /* 0x0001e8000d101d74 */
[----:B0-----:R0:W2:Y:S02]  /*1b1c0*/  SHFL.IDX PT, R2, R4, RZ, 0x1c1f ;  /* 0x001c1fff04027589 */ /* 0x0010a400000e0000 */
.L_x_14885:
        /* <DEDUP_REMOVED lines=8> */
.L_x_14771:
        /* <DEDUP_REMOVED lines=11> */
.L_x_14772:
[----:B------:R1:W-:Y:S02]  /*1b300*/  SYNCS.ARRIVE.TRANS64.A1T0 RZ, [R0+URZ+0x13230], RZ ;  /* 0x013230ff00ff79a7 */ /* 0x0003e4000810003f */
[----:B-1----:R-:W-:-:S05]  /*1b310*/  IMAD.U32 R0, RZ, RZ, UR46 ;  /* 0x0000002eff007e24 */ /* 0x002fca000f8e00ff */
[----:B------:R-:W-:-:S13]  /*1b320*/  ISETP.NE.AND P0, PT, R0, 0x3, PT ;  /* 0x000000030000780c */ /* 0x000fda0003f05270 */
[----:B------:R-:W-:Y:S05]  /*1b330*/  @!P0 BRA `(.L_x_14773) ;  /* 0x0000000000048947 */ /* 0x000fea0003800000 */
[----:B------:R-:W-:Y:S01]  /*1b340*/  BPT.TRAP 0x1 ;  /* 0x000000040000795c */ /* 0x000fe20000300000 */
.L_x_14773:
[----:B------:R-:W-:Y:S01]  /*1b350*/  LOP3.LUT R0, R25, 0x1, RZ, 0x3c, !PT ;  /* 0x0000000119007812 */ /* 0x000fe200078e3cff */
[----:B------:R-:W-:Y:S01]  /*1b360*/  IMAD R2, R21, 0x8, R17 ;  /* 0x0000000815027824 */ /* 0x000fe200078e0211 */
[----:B------:R-:W-:Y:S02]  /*1b370*/  BSSY B0, `(.L_x_14774) ;  /* 0x0000004000007945 */ /* 0x000fe40003800000 */
[----:B------:R-:W-:-:S04]  /*1b380*/  SHF.L.U32 R0, R0, 0x1f, RZ ;  /* 0x0000001f00007819 */ /* 0x000fc800000006ff */
[----:B------:R-:W1:Y:S02]  /*1b390*/  SYNCS.PHASECHK.TRANS64.TRYWAIT P2, [R2+URZ+0x13270], R0 ;  /* 0x01327000020075a7 */ /* 0x000e64000804017f */
[----:B-1----:R-:W-:Y:S05]  /*1b3a0*/  @!P2 BRA `(.L_x_14775) ;  /* 0x00000048002ca947 */ /* 0x002fea0003800000 */
.L_x_14886:
[----:B------:R-:W-:Y:S05]  /*1b3b0*/  BSYNC B0 ;  /* 0x0000000000007941 */ /* 0x000fea0003800000 */
.L_x_14774:
[----:B------:R-:W-:-:S05]  /*1b3c0*/  IMAD.U32 R3, RZ, RZ, UR44 ;  /* 0x0000002cff037e24 */ /* 0x000fca000f8e00ff */
[----:B------:R-:W-:-:S13]  /*1b3d0*/  ISETP.NE.AND P2, PT, R3, 0x3, PT ;  /* 0x000000030300780c */ /* 0x000fda0003f45270 */
[----:B------:R-:W-:Y:S05]  /*1b3e0*/  @!P2 BRA `(.L_x_14776) ;  /* 0x000000000004a947 */ /* 0x000fea0003800000 */
[----:B------:R-:W-:Y:S01]  /*1b3f0*/  BPT.TRAP 0x1 ;  /* 0x000000040000795c */ /* 0x000fe20000300000 */
.L_x_14776:
[----:B------:R-:W-:Y:S01]  /*1b400*/  SHF.L.U32 R3, R25, 0x1f, RZ ;  /* 0x0000001f19037819 */ /* 0x000fe200000006ff */
[----:B-1----:R-:W-:-:S03]  /*1b410*/  IMAD R0, R21, 0x2800, RZ ;  /* 0x0000280015007824 */ /* 0x002fc600078e02ff */
[----:B------:R-:W1:Y:S02]  /*1b420*/  SYNCS.PHASECHK.TRANS64.TRYWAIT P2, [R2+URZ+0x13260], R3 ;  /* 0x01326003020075a7 */ /* 0x000e64000804017f */
[----:B-1----:R-:W-:Y:S05]  /*1b430*/  @!P2 BRA `(.L_x_14777) ;  /* 0x00000048001ca947 */ /* 0x002fea0003800000 */
.L_x_14887:
[C---:B0-----:R-:W-:Y:S01]  /*1b440*/  LOP3.LUT R4, R0.reuse, R24, RZ, 0xfc, !PT ;  /* 0x0000001800047212 */ /* 0x041fe200078efcff */
[----:B------:R-:W-:Y:S05]  /*1b450*/  WARPSYNC.ALL ;  /* 0x0000000000007948 */ /* 0x000fea0003800000 */
[----:B------:R-:W-:Y:S01]  /*1b460*/  IMAD.IADD R5, R17, 0x1, R4 ;  /* 0x0000000111057824 */ /* 0x000fe200078e0204 */
[----:B-1----:R-:W-:Y:S01]  /*1b470*/  LOP3.LUT R3, R0, R23, RZ, 0xfc, !PT ;  /* 0x0000001700037212 */ /* 0x002fe200078efcff */
[----:B------:R-:W-:-:S04]  /*1b480*/  IMAD.U32 R12, RZ, RZ, UR44 ;  /* 0x0000002cff0c7e24 */ /* 0x000fc8000f8e00ff */
[----:B------:R-:W0:Y:S01]  /*1b490*/  LDSM.16.MT88.4 R4, [R5+0x6000] ;  /* 0x006000000504783b */ /* 0x000e220000004200 */
[----:B------:R-:W-:Y:S01]  /*1b4a0*/  IMAD.IADD R3, R22, 0x1, R3 ;  /* 0x0000000116037824 */ /* 0x000fe200078e0203 */
[----:B------:R-:W-:Y:S02]  /*1b4b0*/  ISETP.NE.AND P2, PT, R12, 0x3, PT ;  /* 0x000000030c00780c */ /* 0x000fe40003f45270 */
        /* <DEDUP_REMOVED lines=57> */
.L_x_14778:
[----:B-1----:R1:W-:Y:S01]  /*1b850*/  SYNCS.ARRIVE.TRANS64.A1T0 RZ, [R2+URZ+0x13250], RZ ;  /* 0x013250ff02ff79a7 */ /* 0x0023e2000810003f */
[----:B------:R-:W-:Y:S06]  /*1b860*/  BAR.SYNC.DEFER_BLOCKING 0x2, 0x80 ;  /* 0x0082000000007b1d */ /* 0x000fec0000010000 */
[----:B------:R-:W-:Y:S05]  /*1b870*/  @!P0 BRA `(.L_x_14779) ;  /* 0x0000000000048947 */ /* 0x000fea0003800000 */
[----:B------:R-:W-:Y:S01]  /*1b880*/  BPT.TRAP 0x1 ;  /* 0x000000040000795c */ /* 0x000fe20000300000 */
.L_x_14779:
[----:B0-----:R-:W2:Y:S01]  /*1b890*/  LDL R0, [R1+0x18] ;  /* 0x0000180001007983 */ /* 0x001ea20000100800 */
[----:B-1----:R-:W-:-:S03]  /*1b8a0*/  VIADD R2, R2, 0x13280 ;  /* 0x0001328002027836 */ /* 0x002fc60000000000 */
[----:B------:R1:W5:Y:S04]  /*1b8b0*/  LDL R21, [R1+0x4] ;  /* 0x0000040001157983 */ /* 0x0003680000100800 */
[----:B------:R1:W5:Y:S01]  /*1b8c0*/  LDL R25, [R1+0x10] ;  /* 0x0000100001197983 */ /* 0x0003620000100800 */
[----:B--2---:R-:W-:-:S04]  /*1b8d0*/  PRMT R2, R0, 0x654, R2 ;  /* 0x0000065400027816 */ /* 0x004fc80000000002 */
[----:B------:R1:W-:Y:S01]  /*1b8e0*/  SYNCS.ARRIVE.TRANS64.RED.A1T0 RZ, [R2+URZ], RZ ;  /* 0x000000ff02ff79a7 */ /* 0x0003e2000810043f */
[----:B------:R-:W-:Y:S05]  /*1b8f0*/  @P1 BRA `(.L_x_14780) ;  /* 0xffffffe800901947 */ /* 0x000fea000383ffff */
.L_x_14760:
[----:B0-----:R-:W1:Y:S01]  /*1b900*/  S2R R0, SR_TID.X ;  /* 0x0000000000007919 */ /* 0x001e620000002100 */
[----:B------:R-:W-:Y:S01]  /*1b910*/  BSSY B0, `(.L_x_14781) ;  /* 0x0000013000007945 */ /* 0x000fe20003800000 */
[----:B-1----:R-:W-:Y:S01]  /*1b920*/  LOP3.LUT R2, R0, 0x7f, RZ, 0xc0, !PT ;  /* 0x0000007f00027812 */ /* 0x002fe200078ec0ff */
[----:B------:R-:W-:-:S03]  /*1b930*/  IMAD.U32 R0, RZ, RZ, UR46 ;  /* 0x0000002eff007e24 */ /* 0x000fc6000f8e00ff */
[----:B------:R-:W-:Y:S02]  /*1b940*/  ISETP.NE.AND P1, PT, R2, RZ, PT ;  /* 0x000000ff0200720c */ /* 0x000fe40003f25270 */
[----:B------:R-:W-:-:S11]  /*1b950*/  ISETP.NE.AND P0, PT, R0, 0x3, PT ;  /* 0x000000030000780c */ /* 0x000fd60003f05270 */
        /* <DEDUP_REMOVED lines=13> */
[----:B------:R0:W-:Y:S02]  /*1ba30*/  STL [R1+0x20], R0 ;  /* 0x0000200001007387 */ /* 0x0001e40000100800 */
.L_x_14782:
[----:B------:R-:W-:Y:S05]  /*1ba40*/  BSYNC B0 ;  /* 0x0000000000007941 */ /* 0x000fea0003800000 */
.L_x_14781:
[----:B------:R-:W-:Y:S05]  /*1ba50*/  @!P0 BRA `(.L_x_14783) ;  /* 0x0000000000048947 */ /* 0x000fea0003800000 */
[----:B------:R-:W-:Y:S01]  /*1ba60*/  BPT.TRAP 0x1 ;  /* 0x000000040000795c */ /* 0x000fe20000300000 */
.L_x_14783:
[----:B------:R-:W2:Y:S04]  /*1ba70*/  LDL R2, [R1+0x10] ;  /* 0x0000100001027983 */ /* 0x000ea80000100800 */
[----:B0-----:R-:W3:Y:S01]  /*1ba80*/  LDL R0, [R1+0x4] ;  /* 0x0000040001007983 */ /* 0x001ee20000100800 */
[----:B------:R-:W-:Y:S01]  /*1ba90*/  BSSY B0, `(.L_x_14784) ;  /* 0x0000006000007945 */ /* 0x000fe20003800000 */
[----:B--2---:R-:W-:-:S04]  /*1baa0*/  LOP3.LUT R3, R2, 0x1, RZ, 0x3c, !PT ;  /* 0x0000000102037812 */ /* 0x004fc800078e3cff */
[----:B------:R-:W-:Y:S01]  /*1bab0*/  SHF.L.U32 R3, R3, 0x1f, RZ ;  /* 0x0000001f03037819 */ /* 0x000fe200000006ff */
[----:B---3--:R-:W-:-:S04]  /*1bac0*/  IMAD R0, R0, 0x8, R17 ;  /* 0x0000000800007824 */ /* 0x008fc800078e0211 */
[----:B------:R-:W0:Y:S02]  /*1bad0*/  SYNCS.PHASECHK.TRANS64.TRYWAIT P1, [R0+URZ+0x13270], R3 ;  /* 0x01327003000075a7 */ /* 0x000e24000802017f */
[----:B0-----:R-:W-:Y:S05]  /*1bae0*/  @!P1 BRA `(.L_x_14785) ;  /* 0x0000004000849947 */ /* 0x001fea0003800000 */
.L_x_14888:
[----:B------:R-:W-:Y:S05]  /*1baf0*/  BSYNC B0 ;  /* 0x0000000000007941 */ /* 0x000fea0003800000 */
.L_x_14784:
[----:B------:R-:W-:-:S05]  /*1bb00*/  IMAD.U32 R2, RZ, RZ, UR44 ;  /* 0x0000002cff027e24 */ /* 0x000fca000f8e00ff */
[----:B------:R-:W-:-:S13]  /*1bb10*/  ISETP.NE.AND P1, PT, R2, 0x3, PT ;  /* 0x000000030200780c */ /* 0x000fda0003f25270 */
[----:B------:R-:W-:Y:S05]  /*1bb20*/  @!P1 BRA `(.L_x_14786) ;  /* 0x0000000000049947 */ /* 0x000fea0003800000 */
[----:B------:R-:W-:Y:S01]  /*1bb30*/  BPT.TRAP 0x1 ;  /* 0x000000040000795c */ /* 0x000fe20000300000 */
.L_x_14786:
[----:B------:R-:W0:Y:S02]  /*1bb40*/  LDL R2, [R1+0x10] ;  /* 0x0000100001027983 */ /* 0x000e240000100800 */
[----:B0-----:R-:W-:-:S04]  /*1bb50*/  SHF.L.U32 R3, R2, 0x1f, RZ ;  /* 0x0000001f02037819 */ /* 0x001fc800000006ff */
[----:B------:R-:W0:Y:S02]  /*1bb60*/  SYNCS.PHASECHK.TRANS64.TRYWAIT P1, [R0+URZ+0x13260], R3 ;  /* 0x01326003000075a7 */ /* 0x000e24000802017f */
[----:B0-----:R-:W-:Y:S05]  /*1bb70*/  @!P1 BRA `(.L_x_14787) ;  /* 0x0000004000749947 */ /* 0x001fea0003800000 */
.L_x_14889:
[----:B------:R-:W2:Y:S01]  /*1bb80*/  LDL R14, [R1+0x4] ;  /* 0x00000400010e7983 */ /* 0x000ea20000100800 */
[----:B------:R-:W-:Y:S05]  /*1bb90*/  WARPSYNC.ALL ;  /* 0x0000000000007948 */ /* 0x000fea0003800000 */
[----:B------:R-:W-:-:S05]  /*1bba0*/  IMAD.U32 R15, RZ, RZ, UR44 ;  /* 0x0000002cff0f7e24 */ /* 0x000fca000f8e00ff */
[----:B------:R-:W-:Y:S01]  /*1bbb0*/  ISETP.NE.AND P1, PT, R15, 0x3, PT ;  /* 0x000000030f00780c */ /* 0x000fe20003f25270 */
[----:B--2---:R-:W-:-:S05]  /*1bbc0*/  IMAD R2, R14, 0x2800, RZ ;  /* 0x000028000e027824 */ /* 0x004fca00078e02ff */
[C---:B------:R-:W-:Y:S02]  /*1bbd0*/  LOP3.LUT R4, R2.reuse, R24, RZ, 0xfc, !PT ;  /* 0x0000001802047212 */ /* 0x040fe400078efcff */
[----:B0-----:R-:W-:-:S03]  /*1bbe0*/  LOP3.LUT R3, R2, R23, RZ, 0xfc, !PT ;  /* 0x0000001702037212 */ /* 0x001fc600078efcff */
[----:B------:R-:W-:Y:S02]  /*1bbf0*/  IMAD.IADD R5, R17, 0x1, R4 ;  /* 0x0000000111057824 */ /* 0x000fe400078e0204 */
[----:B------:R-:W-:Y:S02]  /*1bc00*/  IMAD.IADD R12, R22, 0x1, R3 ;  /* 0x00000001160c7824 */ /* 0x000fe400078e0203 */
[----:B------:R-:W-:Y:S02]  /*1bc10*/  VIADD R3, R2, 0x800 ;  /* 0x0000080002037836 */ /* 0x000fe40000000000 */
[----:B------:R-:W0:Y:S02]  /*1bc20*/  LDSM.16.MT88.4 R4, [R5+0x6000] ;  /* 0x006000000504783b */ /* 0x000e240000004200 */
[C-C-:B0-----:R-:W-:Y:S02]  /*1bc30*/  PRMT R8, R4.reuse, 0x6420, R5.reuse ;  /* 0x0000642004087816 */ /* 0x141fe40000000005 */
[----:B------:R-:W-:-:S02]  /*1bc40*/  PRMT R9, R4, 0x7531, R5 ;  /* 0x0000753104097816 */ /* 0x000fc40000000005 */
        /* <DEDUP_REMOVED lines=8> */
[----:B------:R-:W-:Y:S01]  /*1bcd0*/  VIADD R3, R2, 0x1000 ;  /* 0x0000100002037836 */ /* 0x000fe20000000000 */
[C-C-:B0-----:R-:W-:Y:S02]  /*1bce0*/  PRMT R8, R4.reuse, 0x6420, R5.reuse ;  /* 0x0000642004087816 */ /* 0x141fe40000000005 */
        /* <DEDUP_REMOVED lines=8> */
[----:B------:R-:W1:Y:S01]  /*1bd70*/  LDSM.16.MT88.4 R4, [R5+0x6000] ;  /* 0x006000000504783b */ /* 0x000e620000004200 */
[C---:B------:R-:W-:Y:S02]  /*1bd80*/  VIADD R3, R2.reuse, 0x1800 ;  /* 0x0000180002037836 */ /* 0x040fe40000000000 */
[----:B------:R-:W-:-:S05]  /*1bd90*/  VIADD R2, R2, 0x2000 ;  /* 0x0000200002027836 */ /* 0x000fca0000000000 */
[----:B0-----:R-:W-:-:S05]  /*1bda0*/  LOP3.LUT R13, R2, R23, RZ, 0xfc, !PT ;  /* 0x00000017020d7212 */ /* 0x001fca00078efcff */
[----:B------:R-:W-:Y:S01]  /*1bdb0*/  IMAD.IADD R13, R22, 0x1, R13 ;  /* 0x00000001160d7824 */ /* 0x000fe200078e020d */
[C-C-:B-1----:R-:W-:Y:S02]  /*1bdc0*/  PRMT R8, R4.reuse, 0x6420, R5.reuse ;  /* 0x0000642004087816 */ /* 0x142fe40000000005 */
        /* <DEDUP_REMOVED lines=30> */
.L_x_14788:
[----:B-1----:R1:W-:Y:S01]  /*1bfb0*/  SYNCS.ARRIVE.TRANS64.A1T0 RZ, [R0+URZ+0x13250], RZ ;  /* 0x013250ff00ff79a7 */ /* 0x0023e2000810003f */
[----:B------:R-:W-:Y:S06]  /*1bfc0*/  BAR.SYNC.DEFER_BLOCKING 0x2, 0x80 ;  /* 0x0082000000007b1d */ /* 0x000fec0000010000 */
[----:B------:R-:W-:Y:S05]  /*1bfd0*/  @!P0 BRA `(.L_x_14789) ;  /* 0x0000000000048947 */ /* 0x000fea0003800000 */
[----:B------:R-:W-:Y:S01]  /*1bfe0*/  BPT.TRAP 0x1 ;  /* 0x000000040000795c */ /* 0x000fe20000300000 */
.L_x_14789:
[----:B------:R-:W2:Y:S04]  /*1bff0*/  LDL R2, [R1+0x18] ;  /* 0x0000180001027983 */ /* 0x000ea80000100800 */
[----:B------:R-:W3:Y:S01]  /*1c000*/  LDL.LU R3, [R1+0x10] ;  /* 0x0000100001037983 */ /* 0x000ee20000300800 */
[----:B-1----:R-:W-:-:S05]  /*1c010*/  VIADD R0, R0, 0x13280 ;  /* 0x0001328000007836 */ /* 0x002fca0000000000 */
[----:B--2---:R-:W-:-:S04]  /*1c020*/  PRMT R0, R2, 0x654, R0 ;  /* 0x0000065402007816 */ /* 0x004fc80000000000 */
[----:B------:R1:W-:Y:S02]  /*1c030*/  SYNCS.ARRIVE.TRANS64.RED.A1T0 RZ, [R0+URZ], RZ ;  /* 0x000000ff00ff79a7 */ /* 0x0003e4000810043f */
[----:B-1----:R-:W-:-:S05]  /*1c040*/  VIADD R0, R14, 0x1 ;  /* 0x000000010e007836 */ /* 0x002fca0000000000 */
[----:B------:R-:W-:-:S04]  /*1c050*/  ISETP.NE.AND P0, PT, R0, 0x2, PT ;  /* 0x000000020000780c */ /* 0x000fc80003f05270 */
[----:B------:R-:W-:Y:S02]  /*1c060*/  SEL R2, RZ, 0x1, P0 ;  /* 0x00000001ff027807 */ /* 0x000fe40000000000 */
[----:B------:R-:W-:Y:S02]  /*1c070*/  SEL R0, R0, RZ, P0 ;  /* 0x000000ff00007207 */ /* 0x000fe40000000000 */
[----:B---3--:R-:W-:-:S03]  /*1c080*/  LOP3.LUT R3, R3, R2, RZ, 0x3c, !PT ;  /* 0x0000000203037212 */ /* 0x008fc600078e3cff */
[----:B------:R1:W-:Y:S04]  /*1c090*/  STL [R1+0x4], R0 ;  /* 0x0000040001007387 */ /* 0x0003e80000100800 */
[----:B------:R1:W-:Y:S02]  /*1c0a0*/  STL [R1+0x10], R3 ;  /* 0x0000100301007387 */ /* 0x0003e40000100800 */
.L_x_14730:
[----:B------:R-:W-:Y:S05]  /*1c0b0*/  BSYNC B7 ;  /* 0x0000000000077941 */ /* 0x000fea0003800000 */
.L_x_14728:
[----:B------:R-:W-:-:S13]  /*1c0c0*/  LOP3.LUT P0, RZ, R16, 0x20, RZ, 0xc0, !PT ;  /* 0x0000002010ff7812 */ /* 0x000fda000780c0ff */
[----:B------:R-:W-:Y:S05]  /*1c0d0*/  @!P0 BRA `(.L_x_14790) ;  /* 0x0000000000348947 */ /* 0x000fea0003800000 */
[----:B------:R-:W0:Y:S08]  /*1c0e0*/  S2UR UR4, SR_CgaCtaId ;  /* 0x00000000000479c3 */ /* 0x000e300000008800 */
[----:B------:R-:W-:Y:S01]  /*1c0f0*/  BAR.SYNC.DEFER_BLOCKING 0x5, 0x200 ;  /* 0x0148000000007b1d */ /* 0x000fe20000010000 */
[----:B------:R-:W-:Y:S01]  /*1c100*/  MOV R17, 0x400 ;  /* 0x0000040000117802 */ /* 0x000fe20000000f00 */
[----:B01----:R-:W-:-:S05]  /*1c110*/  IMAD.U32 R0, RZ, RZ, UR4 ;  /* 0x00000004ff007e24 */ /* 0x003fca000f8e00ff */
[----:B------:R-:W-:Y:S01]  /*1c120*/  LEA R17, R0, R17, 0x18 ;  /* 0x0000001100117211 */ /* 0x000fe200078ec0ff */
[----:B------:R-:W-:Y:S04]  /*1c130*/  STL [R1+0x18], R0 ;  /* 0x0000180001007387 */ /* 0x000fe80000100800 */
[----:B------:R-:W0:Y:S04]  /*1c140*/  LDS.128 R4, [R17+0x132d0] ;  /* 0x0132d00011047984 */ /* 0x000e280000000c00 */
[----:B0-----:R0:W-:Y:S01]  /*1c150*/  STL.64 [R1+0x20], R4 ;  /* 0x0000200401007387 */ /* 0x0011e20000100a00 */
[----:B------:R-:W-:-:S03]  /*1c160*/  IMAD.MOV.U32 R0, RZ, RZ, R7 ;  /* 0x000000ffff007224 */ /* 0x000fc600078e0007 */
[----:B------:R0:W-:Y:S02]  /*1c170*/  STL [R1+0x28], R6 ;  /* 0x0000280601007387 */ /* 0x0001e40000100800 */
[----:B------:R-:W-:Y:S01]  /*1c180*/  R2UR UR41, R0 ;  /* 0x00000000002972ca */ /* 0x000fe200000e0000 */
[----:B------:R-:W-:Y:S06]  /*1c190*/  BAR.ARV 0x4, 0x200 ;  /* 0x0108000000007b1d */ /* 0x000fec0000002000 */
[----:B------:R-:W-:Y:S08]  /*1c1a0*/  BRA `(.L_x_14791) ;  /* 0x0000000c00f87947 */ /* 0x000ff00003800000 */
.L_x_14790:
[----:B01----:R-:W2:Y:S01]  /*1c1b0*/  LDL.LU R0, [R1+0x20] ;  /* 0x0000200001007983 */ /* 0x003ea20000300800 */
        /* <DEDUP_REMOVED lines=30> */
[----:B0-----:R-:W-:Y:S02]  /*1c3a0*/  SEL R3, R8, RZ, P3 ;  /* 0x000000ff08037207 */ /* 0x001fe40001800000 */
[----:B------:R-:W0:Y:S03]  /*1c3b0*/  LDC R8, c[0x0][0xc38] ;  /* 0x00030e00ff087b82 */ /* 0x000e260000000800 */
[----:B------:R-:W-:Y:S02]  /*1c3c0*/  IMAD.IADD R2, R6, 0x1, R3 ;  /* 0x0000000106027824 */ /* 0x000fe400078e0203 */
[----:B------:R-:W-:Y:S04]  /*1c3d0*/  SHFL.IDX PT, R6, R10, RZ, 0x1f ;  /* 0x00001fff0a067589 */ /* 0x000fe800000e0000 */
        /* <DEDUP_REMOVED lines=12> */
.L_x_14794:
        /* <DEDUP_REMOVED lines=40> */
.L_x_14792:
        /* <DEDUP_REMOVED lines=8> */
[----:B------:R0:W1:Y:S04]  /*1c7a0*/  SHFL.IDX PT, R5, R5, R2, 0x1f ;  /* 0x00001f0205057589 */ /* 0x00006800000e0000 */
[----:B------:R0:W2:Y:S01]  /*1c7b0*/  SHFL.IDX PT, R0, R0, R11, 0x1f ;  /* 0x00001f0b00007589 */ /* 0x0000a200000e0000 */
[----:B------:R-:W-:Y:S05]  /*1c7c0*/  @!P0 BRA `(.L_x_14795) ;  /* 0x00000000000c8947 */ /* 0x000fea0003800000 */
[----:B------:R-:W-:-:S06]  /*1c7d0*/  UIADD3 UR5, UR4, -0x1, URZ ;  /* 0xffffffff04057890 */ /* 0x000fcc000fffe03f */
[----:B0-----:R-:W-:-:S05]  /*1c7e0*/  IMAD.U32 R2, RZ, RZ, UR5 ;  /* 0x00000005ff027e24 */ /* 0x001fca000f8e00ff */
[----:B------:R3:W4:Y:S02]  /*1c7f0*/  SHFL.IDX PT, R7, R3, R2, 0x1f ;  /* 0x00001f0203077589 */ /* 0x00072400000e0000 */
.L_x_14795:
[----:B---34-:R-:W-:Y:S01]  /*1c800*/  IMAD R3, R7, R8, R9 ;  /* 0x0000000807037224 */ /* 0x018fe200078e0209 */
[----:B-1----:R-:W-:Y:S01]  /*1c810*/  ISETP.NE.AND P0, PT, R5, 0x1, PT ;  /* 0x000000010500780c */ /* 0x002fe20003f05270 */
[----:B------:R-:W-:Y:S02]  /*1c820*/  UIADD3 UR41, UR4, UR41, URZ ;  /* 0x0000002904297290 */ /* 0x000fe4000fffe03f */
[----:B------:R-:W-:Y:S01]  /*1c830*/  IMAD.IADD R4, R6, 0x1, -R3 ;  /* 0x0000000106047824 */ /* 0x000fe200078e0a03 */
[----:B------:R1:W-:Y:S09]  /*1c840*/  STL [R1+0x20], R3 ;  /* 0x0000200301007387 */ /* 0x0003f20000100800 */
[----:B------:R-:W-:Y:S05]  /*1c850*/  @!P0 BRA `(.L_x_14796) ;  /* 0x0000000000e08947 */ /* 0x000fea0003800000 */
[----:B--2---:R-:W-:Y:S01]  /*1c860*/  IABS R6, R0 ;  /* 0x0000000000067213 */ /* 0x004fe20000000000 */
[----:B0-----:R-:W-:-:S03]  /*1c870*/  IMAD.MOV.U32 R2, RZ, RZ, RZ ;  /* 0x000000ffff027224 */ /* 0x001fc600078e00ff */
[----:B------:R-:W0:Y:S08]  /*1c880*/  I2F.RP R8, R6 ;  /* 0x0000000600087306 */ /* 0x000e300000209400 */
[----:B0-----:R-:W0:Y:S02]  /*1c890*/  MUFU.RCP R8, R8 ;  /* 0x0000000800087308 */ /* 0x001e240000001000 */
[----:B0-----:R-:W-:Y:S01]  /*1c8a0*/  VIADD R9, R8, 0xffffffe ;  /* 0x0ffffffe08097836 */ /* 0x001fe20000000000 */
[----:B------:R-:W-:-:S05]  /*1c8b0*/  IABS R8, R0 ;  /* 0x0000000000087213 */ /* 0x000fca0000000000 */
[----:B-1----:R0:W1:Y:S01]  /*1c8c0*/  F2I.FTZ.U32.TRUNC.NTZ R3, R9 ;  /* 0x0000000900037305 */ /* 0x002062000021f000 */
[----:B------:R-:W-:Y:S01]  /*1c8d0*/  IMAD.MOV R11, RZ, RZ, -R8 ;  /* 0x000000ffff0b7224 */ /* 0x000fe200078e0a08 */
[----:B0-----:R-:W-:Y:S01]  /*1c8e0*/  IABS R9, R4 ;  /* 0x0000000400097213 */ /* 0x001fe20000000000 */
[----:B-1----:R-:W-:-:S04]  /*1c8f0*/  IMAD.MOV R7, RZ, RZ, -R3 ;  /* 0x000000ffff077224 */ /* 0x002fc800078e0a03 */
[----:B------:R-:W-:-:S04]  /*1c900*/  IMAD R7, R7, R6, RZ ;  /* 0x0000000607077224 */ /* 0x000fc800078e02ff */
[----:B------:R-:W-:Y:S01]  /*1c910*/  IMAD.HI.U32 R3, R3, R7, R2 ;  /* 0x0000000703037227 */ /* 0x000fe200078e0002 */
[----:B------:R-:W-:-:S04]  /*1c920*/  IABS R7, R5 ;  /* 0x0000000500077213 */ /* 0x000fc80000000000 */
[----:B------:R-:W0:Y:S01]  /*1c930*/  I2F.RP R10, R7 ;  /* 0x00000007000a7306 */ /* 0x000e220000209400 */
[----:B------:R-:W-:-:S04]  /*1c940*/  IMAD.HI.U32 R8, R3, R9, RZ ;  /* 0x0000000903087227 */ /* 0x000fc800078e00ff */
[----:B------:R-:W-:-:S05]  /*1c950*/  IMAD R9, R8, R11, R9 ;  /* 0x0000000b08097224 */ /* 0x000fca00078e0209 */
[----:B------:R-:W-:Y:S01]  /*1c960*/  ISETP.GT.U32.AND P1, PT, R6, R9, PT ;  /* 0x000000090600720c */ /* 0x000fe20003f24070 */
[----:B0-----:R-:W0:-:S12]  /*1c970*/  MUFU.RCP R2, R10 ;  /* 0x0000000a00027308 */ /* 0x001e180000001000 */
[----:B------:R-:W-:Y:S02]  /*1c980*/  @!P1 IMAD.IADD R9, R9, 0x1, -R6 ;  /* 0x0000000109099824 */ /* 0x000fe400078e0a06 */
[----:B------:R-:W-:Y:S01]  /*1c990*/  @!P1 VIADD R8, R8, 0x1 ;  /* 0x0000000108089836 */ /* 0x000fe20000000000 */
[----:B------:R-:W-:Y:S02]  /*1c9a0*/  ISETP.NE.AND P1, PT, R0, RZ, PT ;  /* 0x000000ff0000720c */ /* 0x000fe40003f25270 */
[----:B------:R-:W-:Y:S02]  /*1c9b0*/  ISETP.GE.U32.AND P0, PT, R9, R6, PT ;  /* 0x000000060900720c */ /* 0x000fe40003f06070 */
[----:B------:R-:W-:Y:S01]  /*1c9c0*/  IABS R6, R5 ;  /* 0x0000000500067213 */ /* 0x000fe20000000000 */
[----:B0-----:R-:W-:-:S04]  /*1c9d0*/  VIADD R11, R2, 0xffffffe ;  /* 0x0ffffffe020b7836 */ /* 0x001fc80000000000 */
[----:B------:R-:W-:Y:S01]  /*1c9e0*/  IMAD.MOV R6, RZ, RZ, -R6 ;  /* 0x000000ffff067224 */ /* 0x000fe200078e0a06 */
[----:B------:R-:W0:Y:S05]  /*1c9f0*/  F2I.FTZ.U32.TRUNC.NTZ R3, R11 ;  /* 0x0000000b00037305 */ /* 0x000e2a000021f000 */
        /* <DEDUP_REMOVED lines=25> */
[----:B------:R-:W-:-:S04]  /*1cb90*/  IMAD.MOV R3, RZ, RZ, -R8 ;  /* 0x000000ffff037224 */ /* 0x000fc800078e0a08 */
[----:B------:R-:W-:Y:S02]  /*1cba0*/  IMAD R2, R0, R3, R4 ;  /* 0x0000000300027224 */ /* 0x000fe400078e0204 */
[----:B------:R-:W-:-:S05]  /*1cbb0*/  IMAD R3, R5, 0x10000, R6 ;  /* 0x0001000005037824 */ /* 0x000fca00078e0206 */
[----:B------:R1:W-:Y:S01]  /*1cbc0*/  STL [R1+0x28], R3 ;  /* 0x0000280301007387 */ /* 0x0003e20000100800 */
[----:B------:R-:W-:Y:S05]  /*1cbd0*/  BRA `(.L_x_14797) ;  /* 0x0000000400007947 */ /* 0x000fea0003800000 */
.L_x_14796:
[----:B------:R-:W-:Y:S02]  /*1cbe0*/  ULDC.64 UR4, c[0x0][0xc90] ;  /* 0x0003240000047ab9 */ /* 0x000fe40000000a00 */
[----:B------:R-:W-:-:S06]  /*1cbf0*/  UIMAD.WIDE UR4, UR41, 0x4, UR4 ;  /* 0x00000004290478a5 */ /* 0x000fcc000f8e0204 */
[----:B0-----:R-:W-:Y:S02]  /*1cc00*/  IMAD.U32 R2, RZ, RZ, UR4 ;  /* 0x00000004ff027e24 */ /* 0x001fe4000f8e00ff */
[----:B-1----:R-:W-:-:S05]  /*1cc10*/  IMAD.U32 R3, RZ, RZ, UR5 ;  /* 0x00000005ff037e24 */ /* 0x002fca000f8e00ff */
        /* <DEDUP_REMOVED lines=24> */
[----:B------:R-:W-:-:S04]  /*1cda0*/  IMAD.MOV.U32 R2, RZ, RZ, R3 ;  /* 0x000000ffff027224 */ /* 0x000fc800078e0003 */
        /* <DEDUP_REMOVED lines=8> */
[----:B------:R-:W-:-:S04]  /*1ce30*/  IABS R8, R7 ;  /* 0x0000000700087213 */ /* 0x000fc80000000000 */
[----:B------:R-:W0:Y:S08]  /*1ce40*/  I2F.RP R9, R8 ;  /* 0x0000000800097306 */ /* 0x000e300000209400 */
[----:B0-----:R-:W0:Y:S02]  /*1ce50*/  MUFU.RCP R9, R9 ;  /* 0x0000000900097308 */ /* 0x001e240000001000 */
[----:B0-----:R-:W-:Y:S01]  /*1ce60*/  VIADD R3, R9, 0xffffffe ;  /* 0x0ffffffe09037836 */ /* 0x001fe20000000000 */
[----:B------:R-:W-:-:S05]  /*1ce70*/  IABS R9, R7 ;  /* 0x0000000700097213 */ /* 0x000fca0000000000 */
[----:B------:R-:W0:Y:S02]  /*1ce80*/  F2I.FTZ.U32.TRUNC.NTZ R3, R3 ;  /* 0x0000000300037305 */ /* 0x000e24000021f000 */
[----:B0-----:R-:W-:-:S04]  /*1ce90*/  IMAD.MOV R5, RZ, RZ, -R3 ;  /* 0x000000ffff057224 */ /* 0x001fc800078e0a03 */
[----:B------:R-:W-:-:S04]  /*1cea0*/  IMAD R5, R5, R8, RZ ;  /* 0x0000000805057224 */ /* 0x000fc800078e02ff */
        /* <DEDUP_REMOVED lines=17> */
[----:B------:R-:W-:-:S05]  /*1cfc0*/  IMAD R3, R2, R7, R3 ;  /* 0x0000000702037224 */ /* 0x000fca00078e0203 */
[----:B------:R0:W-:Y:S02]  /*1cfd0*/  STL [R1+0x28], R3 ;  /* 0x0000280301007387 */ /* 0x0001e40000100800 */
.L_x_14797:
[----:B01----:R-:W-:-:S05]  /*1cfe0*/  LOP3.LUT R3, RZ, R2, RZ, 0x33, !PT ;  /* 0x00000002ff037212 */ /* 0x003fca00078e33ff */
[----:B------:R-:W-:-:S05]  /*1cff0*/  IMAD.IADD R0, R0, 0x1, R3 ;  /* 0x0000000100007824 */ /* 0x000fca00078e0203 */
[----:B------:R1:W-:Y:S01]  /*1d000*/  STL [R1+0x24], R0 ;  /* 0x0000240001007387 */ /* 0x0003e20000100800 */
[----:B------:R-:W-:Y:S05]  /*1d010*/  BRA `(.L_x_14798) ;  /* 0x0000000000107947 */ /* 0x000fea0003800000 */
.L_x_14793:
[----:B------:R0:W-:Y:S01]  /*1d020*/  STL [R1+0x20], R6 ;  /* 0x0000200601007387 */ /* 0x0001e20000100800 */
[----:B------:R-:W-:-:S03]  /*1d030*/  ULDC UR41, c[0x0][0xc3c] ;  /* 0x00030f0000297ab9 */ /* 0x000fc60000000800 */
[----:B------:R0:W-:Y:S04]  /*1d040*/  STL [R1+0x24], RZ ;  /* 0x000024ff01007387 */ /* 0x0001e80000100800 */
[----:B------:R0:W-:Y:S02]  /*1d050*/  STL [R1+0x28], RZ ;  /* 0x000028ff01007387 */ /* 0x0001e40000100800 */
.L_x_14798:
[----:B------:R-:W2:Y:S04]  /*1d060*/  LDL R3, [R1+0x24] ;  /* 0x0000240001037983 */ /* 0x000ea80000100800 */
[----:B------:R-:W3:Y:S04]  /*1d070*/  LDL R2, [R1+0x28] ;  /* 0x0000280001027983 */ /* 0x000ee80000100800 */
[----:B------:R-:W4:Y:S01]  /*1d080*/  LDL R4, [R1+0x20] ;  /* 0x0000200001047983 */ /* 0x000f220000100800 */
        /* <DEDUP_REMOVED lines=16> */
.L_x_14791:
[----:B------:R-:W-:Y:S02]  /*1d190*/  ULDC UR4, c[0x0][0xc3c] ;  /* 0x00030f0000047ab9 */ /* 0x000fe40000000800 */
[----:B------:R-:W-:-:S06]  /*1d1a0*/  UISETP.GE.AND UP0, UPT, UR41, UR4, UPT ;  /* 0x000000042900728c */ /* 0x000fcc000bf06270 */
[----:B------:R-:W-:-:S13]  /*1d1b0*/  PLOP3.LUT P0, PT, PT, PT, UP0, 0x80, 0x0 ;  /* 0x000000000000781c */ /* 0x000fda0003f0f008 */
[----:B------:R-:W-:Y:S05]  /*1d1c0*/  @!P0 BRA `(.L_x_14799) ;  /* 0xffffff9c00848947 */ /* 0x000fea000383ffff */
.L_x_14717:
[----:B------:R-:W3:Y:S01]  /*1d1d0*/  LDL.LU R0, [R1+0x34] ;  /* 0x0000340001007983 */ /* 0x000ee20000300800 */
        /* <DEDUP_REMOVED lines=11> */
.L_x_14890:
[----:B------:R-:W-:Y:S05]  /*1d290*/  BSYNC B0 ;  /* 0x0000000000007941 */ /* 0x000fea0003800000 */
.L_x_14800:
[----:B------:R-:W-:-:S03]  /*1d2a0*/  UMOV UR4, 0xffffffff ;  /* 0xffffffff00047882 */ /* 0x000fc60000000000 */
[----:B------:R-:W-:Y:S05]  /*1d2b0*/  BRA.DIV UR4, `(.L_x_14802) ;  /* 0x0000002a04cc7947 */ /* 0x000fea000b800000 */
[----:B0-----:R-:W0:Y:S02]  /*1d2c0*/  S2R R0, SR_TID.X ;  /* 0x0000000000007919 */ /* 0x001e240000002100 */
[----:B0-----:R-:W-:-:S04]  /*1d2d0*/  SHF.R.U32.HI R0, RZ, 0x5, R0 ;  /* 0x00000005ff007819 */ /* 0x001fc80000011600 */
[----:B------:R-:W-:-:S05]  /*1d2e0*/  LOP3.LUT R0, R0, 0x3, RZ, 0xc0, !PT ;  /* 0x0000000300007812 */ /* 0x000fca00078ec0ff */
[----:B------:R0:W1:Y:S02]  /*1d2f0*/  SHFL.IDX PT, R14, R0, RZ, 0x1f ;  /* 0x00001fff000e7589 */ /* 0x00006400000e0000 */
.L_x_14893:
[----:B-1----:R-:W-:Y:S01]  /*1d300*/  ISETP.NE.AND P0, PT, R14, RZ, PT ;  /* 0x000000ff0e00720c */ /* 0x002fe20003f05270 */
[----:B------:R-:W-:-:S12]  /*1d310*/  BSSY B0, `(.L_x_14803) ;  /* 0x000002f000007945 */ /* 0x000fd80003800000 */
[----:B------:R-:W-:Y:S05]  /*1d320*/  @P0 BRA `(.L_x_14804) ;  /* 0x0000000000b40947 */ /* 0x000fea0003800000 */
[----:B------:R-:W-:-:S03]  /*1d330*/  UMOV UR4, 0xffffffff ;  /* 0xffffffff00047882 */ /* 0x000fc60000000000 */
[----:B------:R-:W-:Y:S05]  /*1d340*/  BRA.DIV UR4, `(.L_x_14805) ;  /* 0x0000002a04dc7947 */ /* 0x000fea000b800000 */
[----:B------:R-:W-:-:S13]  /*1d350*/  ELECT P6, URZ, PT ;  /* 0x00000000003f782f */ /* 0x000fda00038c0000 */
.L_x_14896:
[----:B------:R-:W-:Y:S05]  /*1d360*/  @!P6 BRA `(.L_x_14804) ;  /* 0x0000000000a4e947 */ /* 0x000fea0003800000 */
[----:B------:R-:W-:-:S06]  /*1d370*/  ULOP3.LUT UR4, UR37, 0x2, URZ, 0xfc, !UPT ;  /* 0x0000000225047892 */ /* 0x000fcc000f8efc3f */
[----:B0-----:R-:W-:-:S05]  /*1d380*/  IMAD.U32 R0, RZ, RZ, UR4 ;  /* 0x00000004ff007e24 */ /* 0x001fca000f8e00ff */
[----:B------:R-:W-:-:S13]  /*1d390*/  ISETP.NE.AND P0, PT, R0, 0x3, PT ;  /* 0x000000030000780c */ /* 0x000fda0003f05270 */
[----:B------:R-:W-:Y:S05]  /*1d3a0*/  @!P0 BRA `(.L_x_14806) ;  /* 0x0000000000048947 */ /* 0x000fea0003800000 */
[----:B------:R-:W-:Y:S01]  /*1d3b0*/  BPT.TRAP 0x1 ;  /* 0x000000040000795c */ /* 0x000fe20000300000 */
.L_x_14806:
[----:B------:R-:W2:Y:S04]  /*1d3c0*/  LDL R2, [R1+0x10] ;  /* 0x0000100001027983 */ /* 0x000ea80000100800 */
[----:B------:R-:W3:Y:S01]  /*1d3d0*/  LDL.LU R0, [R1+0x4] ;  /* 0x0000040001007983 */ /* 0x000ee20000300800 */
[----:B--2---:R-:W-:Y:S01]  /*1d3e0*/  SHF.L.U32 R3, R2, 0x1f, RZ ;  /* 0x0000001f02037819 */ /* 0x004fe200000006ff */
[C---:B---3--:R-:W-:Y:S02]  /*1d3f0*/  IMAD R4, R0.reuse, 0x8, R5 ;  /* 0x0000000800047824 */ /* 0x048fe400078e0205 */
[----:B------:R-:W-:Y:S02]  /*1d400*/  VIADD R0, R0, 0x1 ;  /* 0x0000000100007836 */ /* 0x000fe40000000000 */
[----:B------:R-:W0:Y:S03]  /*1d410*/  SYNCS.PHASECHK.TRANS64.TRYWAIT P1, [R4+URZ+0x13240], R3 ;  /* 0x01324003040075a7 */ /* 0x000e26000802017f */
[----:B------:R-:W-:-:S04]  /*1d420*/  ISETP.NE.AND P2, PT, R0, 0x2, PT ;  /* 0x000000020000780c */ /* 0x000fc80003f45270 */
[----:B------:R-:W-:Y:S01]  /*1d430*/  SEL R2, RZ, 0x1, P2 ;  /* 0x00000001ff027807 */ /* 0x000fe20001000000 */
[----:B0-----:R-:W-:Y:S08]  /*1d440*/  @!P1 BRA `(.L_x_14807) ;  /* 0x0000002800bc9947 */ /* 0x001ff00003800000 */
.L_x_14897:
[----:B------:R-:W2:Y:S01]  /*1d450*/  LDL.LU R6, [R1+0x10] ;  /* 0x0000100001067983 */ /* 0x000ea20000300800 */
[----:B------:R-:W-:Y:S02]  /*1d460*/  SEL R0, R0, RZ, P2 ;  /* 0x000000ff00007207 */ /* 0x000fe40001000000 */
[----:B--2---:R-:W-:Y:S01]  /*1d470*/  LOP3.LUT R2, R6, R2, RZ, 0x3c, !PT ;  /* 0x0000000206027212 */ /* 0x004fe200078e3cff */
[----:B------:R-:W-:Y:S06]  /*1d480*/  @!P0 BRA `(.L_x_14808) ;  /* 0x0000000000048947 */ /* 0x000fec0003800000 */
[----:B------:R-:W-:Y:S01]  /*1d490*/  BPT.TRAP 0x1 ;  /* 0x000000040000795c */ /* 0x000fe20000300000 */
.L_x_14808:
[----:B------:R-:W-:Y:S01]  /*1d4a0*/  IMAD R5, R0, 0x8, R5 ;  /* 0x0000000800057824 */ /* 0x000fe200078e0205 */
[----:B------:R-:W-:-:S04]  /*1d4b0*/  SHF.L.U32 R0, R2, 0x1f, RZ ;  /* 0x0000001f02007819 */ /* 0x000fc800000006ff */
[----:B------:R-:W1:Y:S02]  /*1d4c0*/  SYNCS.PHASECHK.TRANS64.TRYWAIT P1, [R5+URZ+0x13240], R0 ;  /* 0x01324000050075a7 */ /* 0x000e64000802017f */
[----:B-1----:R-:W-:Y:S05]  /*1d4d0*/  @!P1 BRA `(.L_x_14809) ;  /* 0x0000002800ac9947 */ /* 0x002fea0003800000 */
.L_x_14898:
[----:B------:R-:W-:Y:S05]  /*1d4e0*/  @!P0 BRA `(.L_x_14810) ;  /* 0x0000000000048947 */ /* 0x000fea0003800000 */
[----:B------:R-:W-:Y:S01]  /*1d4f0*/  BPT.TRAP 0x1 ;  /* 0x000000040000795c */ /* 0x000fe20000300000 */
.L_x_14810:
[----:B------:R-:W2:Y:S02]  /*1d500*/  SYNCS.PHASECHK.TRANS64.TRYWAIT P1, [R4+URZ+0x13260], R3 ;  /* 0x01326003040075a7 */ /* 0x000ea4000802017f */
[----:B--2---:R-:W-:Y:S05]  /*1d510*/  @!P1 BRA `(.L_x_14811) ;  /* 0x0000002800b09947 */ /* 0x004fea0003800000 */
.L_x_14899:
[----:B------:R-:W-:Y:S05]  /*1d520*/  @!P0 BRA `(.L_x_14812) ;  /* 0x0000000000048947 */ /* 0x000fea0003800000 */
[----:B------:R-:W-:Y:S01]  /*1d530*/  BPT.TRAP 0x1 ;  /* 0x000000040000795c */ /* 0x000fe20000300000 */
.L_x_14812:
[----:B------:R-:W3:Y:S02]  /*1d540*/  SYNCS.PHASECHK.TRANS64.TRYWAIT P1, [R5+URZ+0x13260], R0 ;  /* 0x01326000050075a7 */ /* 0x000ee4000802017f */
[----:B---3--:R-:W-:Y:S05]  /*1d550*/  @!P1 BRA `(.L_x_14813) ;  /* 0x0000002800b49947 */ /* 0x008fea0003800000 */
.L_x_14900:
[----:B------:R-:W-:Y:S05]  /*1d560*/  @!P0 BRA `(.L_x_14814) ;  /* 0x0000000000048947 */ /* 0x000fea0003800000 */
[----:B------:R-:W-:Y:S01]  /*1d570*/  BPT.TRAP 0x1 ;  /* 0x000000040000795c */ /* 0x000fe20000300000 */
.L_x_14814:
[----:B------:R-:W4:Y:S02]  /*1d580*/  SYNCS.PHASECHK.TRANS64.TRYWAIT P1, [R4+URZ+0x13280], R3 ;  /* 0x01328003040075a7 */ /* 0x000f24000802017f */
[----:B----4-:R-:W-:Y:S05]  /*1d590*/  @!P1 BRA `(.L_x_14815) ;  /* 0x0000002800b89947 */ /* 0x010fea0003800000 */
.L_x_14901:
[----:B------:R-:W-:Y:S05]  /*1d5a0*/  @!P0 BRA `(.L_x_14816) ;  /* 0x0000000000048947 */ /* 0x000fea0003800000 */
[----:B------:R-:W-:Y:S01]  /*1d5b0*/  BPT.TRAP 0x1 ;  /* 0x000000040000795c */ /* 0x000fe20000300000 */
.L_x_14816:
[----:B------:R0:W0:Y:S02]  /*1d5c0*/  SYNCS.PHASECHK.TRANS64.TRYWAIT P0, [R5+URZ+0x13280], R0 ;  /* 0x01328000050075a7 */ /* 0x000024000800017f */
[----:B0-----:R-:W-:Y:S05]  /*1d5d0*/  @!P0 NANOSLEEP.SYNCS 0x989680 ;  /* 0x009896800000895d */ /* 0x001fea0003900000 */
[----:B------:R-:W0:Y:S02]  /*1d5e0*/  @!P0 SYNCS.PHASECHK.TRANS64 P0, [R5+URZ+0x13280], R0 ;  /* 0x01328000050085a7 */ /* 0x000e24000800007f */
[----:B0-----:R-:W-:Y:S05]  /*1d5f0*/  @!P0 BRA `(.L_x_14816) ;  /* 0xfffffffc00f08947 */ /* 0x001fea000383ffff */
.L_x_14804:
[----:B------:R-:W-:Y:S05]  /*1d600*/  BSYNC B0 ;  /* 0x0000000000007941 */ /* 0x000fea0003800000 */
.L_x_14803:
[----:B------:R-:W-:Y:S05]  /*1d610*/  EXIT ;  /* 0x000000000000794d */ /* 0x000fea0003800000 */
.L_x_14621:
[----:B0-----:R-:W-:-:S04]  /*1d620*/  IMAD.U32 R3, RZ, RZ, UR45 ;  /* 0x0000002dff037e24 */ /* 0x001fc8000f8e00ff */
[----:B------:R0:W1:Y:S03]  /*1d630*/  SYNCS.PHASECHK.TRANS64.TRYWAIT P1, [R3+URZ+0x13200], R8 ;  /* 0x01320008030075a7 */ /* 0x000066000802017f */
[----:B-1----:R-:W-:Y:S05]  /*1d640*/  @!P1 NANOSLEEP.SYNCS 0x989680 ;  /* 0x009896800000995d */ /* 0x002fea0003900000 */
[----:B------:R-:W1:Y:S02]  /*1d650*/  @!P1 SYNCS.PHASECHK.TRANS64 P1, [R3+URZ+0x13200], R8 ;  /* 0x01320008030095a7 */ /* 0x000e64000802007f */
[----:B-1----:R-:W-:Y:S05]  /*1d660*/  @!P1 BRA `(.L_x_14621) ;  /* 0xfffffffc00ec9947 */ /* 0x002fea000383ffff */
[----:B------:R-:W-:Y:S05]  /*1d670*/  BRA `(.L_x_14817) ;  /* 0xfffffe4800107947 */ /* 0x000fea000383ffff */
.L_x_14625:
[----:B-1----:R1:W2:Y:S02]  /*1d680*/  SYNCS.PHASECHK.TRANS64.TRYWAIT P1, [R106+URZ+0x13230], R3 ;  /* 0x013230036a0075a7 */ /* 0x0022a4000802017f */
[----:B--2---:R-:W-:Y:S05]  /*1d690*/  @!P1 NANOSLEEP.SYNCS 0x989680 ;  /* 0x009896800000995d */ /* 0x004fea0003900000 */
[----:B------:R-:W2:Y:S02]  /*1d6a0*/  @!P1 SYNCS.PHASECHK.TRANS64 P1, [R106+URZ+0x13230], R3 ;  /* 0x013230036a0095a7 */ /* 0x000ea4000802007f */
[----:B--2---:R-:W-:Y:S05]  /*1d6b0*/  @!P1 BRA `(.L_x_14625) ;  /* 0xfffffffc00f09947 */ /* 0x004fea000383ffff */
[----:B------:R-:W-:Y:S05]  /*1d6c0*/  BRA `(.L_x_14624) ;  /* 0xfffffe48002c7947 */ /* 0x000fea000383ffff */
.L_x_14642:
[----:B-1----:R-:W-:-:S04]  /*1d6d0*/  IMAD.U32 R10, RZ, RZ, UR24 ;  /* 0x00000018ff0a7e24 */ /* 0x002fc8000f8e00ff */
[----:B------:R1:W2:Y:S03]  /*1d6e0*/  SYNCS.PHASECHK.TRANS64.TRYWAIT P1, [R10+URZ+0x13230], R9 ;  /* 0x013230090a0075a7 */ /* 0x0002a6000802017f */
[----:B--2---:R-:W-:Y:S05]  /*1d6f0*/  @!P1 NANOSLEEP.SYNCS 0x989680 ;  /* 0x009896800000995d */ /* 0x004fea0003900000 */
[----:B------:R-:W2:Y:S02]  /*1d700*/  @!P1 SYNCS.PHASECHK.TRANS64 P1, [R10+URZ+0x13230], R9 ;  /* 0x013230090a0095a7 */ /* 0x000ea4000802007f */
[----:B--2---:R-:W-:Y:S05]  /*1d710*/  @!P1 BRA `(.L_x_14642) ;  /* 0xfffffffc00ec9947 */ /* 0x004fea000383ffff */
[----:B------:R-:W-:Y:S05]  /*1d720*/  BRA `(.L_x_14641) ;  /* 0xfffffe90005c7947 */ /* 0x000fea000383ffff */
.L_x_14646:
[----:B-1----:R-:W-:-:S04]  /*1d730*/  IMAD.U32 R10, RZ, RZ, UR11 ;  /* 0x0000000bff0a7e24 */ /* 0x002fc8000f8e00ff */
[----:B------:R1:W2:Y:S03]  /*1d740*/  SYNCS.PHASECHK.TRANS64.TRYWAIT P1, [R10+URZ+0x13250], R9 ;  /* 0x013250090a0075a7 */ /* 0x0002a6000802017f */
[----:B--2---:R-:W-:Y:S05]  /*1d750*/  @!P1 NANOSLEEP.SYNCS 0x989680 ;  /* 0x009896800000995d */ /* 0x004fea0003900000 */
[----:B------:R-:W2:Y:S02]  /*1d760*/  @!P1 SYNCS.PHASECHK.TRANS64 P1, [R10+URZ+0x13250], R9 ;  /* 0x013250090a0095a7 */ /* 0x000ea4000802007f */
[----:B--2---:R-:W-:Y:S05]  /*1d770*/  @!P1 BRA `(.L_x_14646) ;  /* 0xfffffffc00ec9947 */ /* 0x004fea000383ffff */
[----:B------:R-:W-:Y:S05]  /*1d780*/  BRA `(.L_x_14645) ;  /* 0xfffffe9400687947 */ /* 0x000fea000383ffff */
.L_x_14665:
[----:B-1----:R-:W-:-:S04]  /*1d790*/  IMAD.U32 R10, RZ, RZ, UR21 ;  /* 0x00000015ff0a7e24 */ /* 0x002fc8000f8e00ff */
[----:B------:R1:W2:Y:S03]  /*1d7a0*/  SYNCS.PHASECHK.TRANS64.TRYWAIT P1, [R10+URZ+0x13230], R9 ;  /* 0x013230090a0075a7 */ /* 0x0002a6000802017f */
[----:B--2---:R-:W-:Y:S05]  /*1d7b0*/  @!P1 NANOSLEEP.SYNCS 0x989680 ;  /* 0x009896800000995d */ /* 0x004fea0003900000 */
[----:B------:R-:W2:Y:S02]  /*1d7c0*/  @!P1 SYNCS.PHASECHK.TRANS64 P1, [R10+URZ+0x13230], R9 ;  /* 0x013230090a0095a7 */ /* 0x000ea4000802007f */
[----:B--2---:R-:W-:Y:S05]  /*1d7d0*/  @!P1 BRA `(.L_x_14665) ;  /* 0xfffffffc00ec9947 */ /* 0x004fea000383ffff */
[----:B------:R-:W-:Y:S05]  /*1d7e0*/  BRA `(.L_x_14664) ;  /* 0xfffffedc001c7947 */ /* 0x000fea000383ffff */
.L_x_14669:
[----:B-1----:R-:W-:-:S04]  /*1d7f0*/  IMAD.U32 R10, RZ, RZ, UR11 ;  /* 0x0000000bff0a7e24 */ /* 0x002fc8000f8e00ff */
[----:B------:R1:W2:Y:S03]  /*1d800*/  SYNCS.PHASECHK.TRANS64.TRYWAIT P1, [R10+URZ+0x13250], R9 ;  /* 0x013250090a0075a7 */ /* 0x0002a6000802017f */
[----:B--2---:R-:W-:Y:S05]  /*1d810*/  @!P1 NANOSLEEP.SYNCS 0x989680 ;  /* 0x009896800000995d */ /* 0x004fea0003900000 */
[----:B------:R-:W2:Y:S02]  /*1d820*/  @!P1 SYNCS.PHASECHK.TRANS64 P1, [R10+URZ+0x13250], R9 ;  /* 0x013250090a0095a7 */ /* 0x000ea4000802007f */
[----:B--2---:R-:W-:Y:S05]  /*1d830*/  @!P1 BRA `(.L_x_14669) ;  /* 0xfffffffc00ec9947 */ /* 0x004fea000383ffff */
[----:B------:R-:W-:Y:S05]  /*1d840*/  BRA `(.L_x_14668) ;  /* 0xfffffee000287947 */ /* 0x000fea000383ffff */
.L_x_14677:
[----:B-1----:R-:W-:-:S04]  /*1d850*/  IMAD.U32 R10, RZ, RZ, UR24 ;  /* 0x00000018ff0a7e24 */ /* 0x002fc8000f8e00ff */
[----:B------:R1:W2:Y:S03]  /*1d860*/  SYNCS.PHASECHK.TRANS64.TRYWAIT P1, [R10+URZ+0x13230], R9 ;  /* 0x013230090a0075a7 */ /* 0x0002a6000802017f */
[----:B--2---:R-:W-:Y:S05]  /*1d870*/  @!P1 NANOSLEEP.SYNCS 0x989680 ;  /* 0x009896800000995d */ /* 0x004fea0003900000 */
[----:B------:R-:W2:Y:S02]  /*1d880*/  @!P1 SYNCS.PHASECHK.TRANS64 P1, [R10+URZ+0x13230], R9 ;  /* 0x013230090a0095a7 */ /* 0x000ea4000802007f */
[----:B--2---:R-:W-:Y:S05]  /*1d890*/  @!P1 BRA `(.L_x_14677) ;  /* 0xfffffffc00ec9947 */ /* 0x004fea000383ffff */
[----:B------:R-:W-:Y:S05]  /*1d8a0*/  BRA `(.L_x_14676) ;  /* 0xffffff08001c7947 */ /* 0x000fea000383ffff */
.L_x_14681:
[----:B-1----:R-:W-:-:S04]  /*1d8b0*/  IMAD.U32 R10, RZ, RZ, UR11 ;  /* 0x0000000bff0a7e24 */ /* 0x002fc8000f8e00ff */
[----:B------:R1:W2:Y:S03]  /*1d8c0*/  SYNCS.PHASECHK.TRANS64.TRYWAIT P1, [R10+URZ+0x13250], R9 ;  /* 0x013250090a0075a7 */ /* 0x0002a6000802017f */
[----:B--2---:R-:W-:Y:S05]  /*1d8d0*/  @!P1 NANOSLEEP.SYNCS 0x989680 ;  /* 0x009896800000995d */ /* 0x004fea0003900000 */
[----:B------:R-:W2:Y:S02]  /*1d8e0*/  @!P1 SYNCS.PHASECHK.TRANS64 P1, [R10+URZ+0x13250], R9 ;  /* 0x013250090a0095a7 */ /* 0x000ea4000802007f */
[----:B--2---:R-:W-:Y:S05]  /*1d8f0*/  @!P1 BRA `(.L_x_14681) ;  /* 0xfffffffc00ec9947 */ /* 0x004fea000383ffff */
[----:B------:R-:W-:Y:S05]  /*1d900*/  BRA `(.L_x_14680) ;  /* 0xffffff0c00287947 */ /* 0x000fea000383ffff */
.L_x_14696:
[----:B-1----:R-:W-:-:S04]  /*1d910*/  IMAD.U32 R5, RZ, RZ, UR14 ;  /* 0x0000000eff057e24 */ /* 0x002fc8000f8e00ff */
[----:B------:R1:W2:Y:S03]  /*1d920*/  SYNCS.PHASECHK.TRANS64.TRYWAIT P1, [R5+URZ+0x13250], R0 ;  /* 0x01325000050075a7 */ /* 0x0002a6000802017f */
[----:B--2---:R-:W-:Y:S05]  /*1d930*/  @!P1 NANOSLEEP.SYNCS 0x989680 ;  /* 0x009896800000995d */ /* 0x004fea0003900000 */
[----:B------:R-:W2:Y:S02]  /*1d940*/  @!P1 SYNCS.PHASECHK.TRANS64 P1, [R5+URZ+0x13250], R0 ;  /* 0x01325000050095a7 */ /* 0x000ea4000802007f */
[----:B--2---:R-:W-:Y:S05]  /*1d950*/  @!P1 BRA `(.L_x_14696) ;  /* 0xfffffffc00ec9947 */ /* 0x004fea000383ffff */
[----:B------:R-:W-:Y:S05]  /*1d960*/  BRA `(.L_x_14695) ;  /* 0xffffff5000147947 */ /* 0x000fea000383ffff */
.L_x_14739:
[----:B------:R-:W1:Y:S01]  /*1d970*/  S2R R25, SR_TID.X ;  /* 0x0000000000197919 */ /* 0x000e620000002100 */
        /* <DEDUP_REMOVED lines=9> */
.L_x_14818:
[----:B------:R-:W-:Y:S05]  /*1da10*/  BRA `(.L_x_14819) ;  /* 0xffffffa800987947 */ /* 0x000fea000383ffff */
.L_x_14742:
[----:B0-----:R-:W2:Y:S02]  /*1da20*/  LDL R0, [R1+0x8] ;  /* 0x0000080001007983 */ /* 0x001ea40000100800 */
[----:B--2---:R0:W1:Y:S02]  /*1da30*/  SYNCS.PHASECHK.TRANS64.TRYWAIT P0, [R4+URZ+0x13280], R0 ;  /* 0x01328000040075a7 */ /* 0x004064000800017f */
[----:B-1----:R-:W-:Y:S05]  /*1da40*/  @!P0 NANOSLEEP.SYNCS 0x989680 ;  /* 0x009896800000895d */ /* 0x002fea0003900000 */
[----:B------:R-:W1:Y:S02]  /*1da50*/  @!P0 SYNCS.PHASECHK.TRANS64 P0, [R4+URZ+0x13280], R0 ;  /* 0x01328000040085a7 */ /* 0x000e64000800007f */
[----:B-1----:R-:W-:Y:S05]  /*1da60*/  @!P0 BRA `(.L_x_14742) ;  /* 0xfffffffc00ec8947 */ /* 0x002fea000383ffff */
[----:B------:R-:W-:Y:S05]  /*1da70*/  BRA `(.L_x_14820) ;  /* 0xffffffac00bc7947 */ /* 0x000fea000383ffff */
.L_x_14743:
        /* <DEDUP_REMOVED lines=8> */
.L_x_14822:
[----:B------:R-:W-:Y:S05]  /*1db00*/  BSYNC B0 ;  /* 0x0000000000007941 */ /* 0x000fea0003800000 */
.L_x_14821:
[----:B------:R-:W-:Y:S01]  /*1db10*/  IMAD.MOV.U32 R13, RZ, RZ, R10 ;  /* 0x000000ffff0d7224 */ /* 0x000fe200078e000a */
[----:B------:R-:W-:Y:S01]  /*1db20*/  ISETP.GE.AND P2, PT, R2, 0x81, PT ;  /* 0x000000810200780c */ /* 0x000fe20003f46270 */
        /* <DEDUP_REMOVED lines=10> */
.L_x_14823:
[----:B------:R-:W-:Y:S01]  /*1dbd0*/  @P2 LOP3.LUT R16, R16, 0x10, RZ, 0xfc, !PT ;  /* 0x0000001010102812 */ /* 0x000fe200078efcff */
[----:B------:R-:W-:Y:S02]  /*1dbe0*/  IMAD.MOV.U32 R13, RZ, RZ, R9 ;  /* 0x000000ffff0d7224 */ /* 0x000fe400078e0009 */
[----:B------:R-:W-:-:S05]  /*1dbf0*/  IMAD.MOV.U32 R12, RZ, RZ, R14 ;  /* 0x000000ffff0c7224 */ /* 0x000fca00078e000e */
[----:B------:R-:W-:Y:S01]  /*1dc00*/  IADD3 R20, P1, R20, R12, RZ ;  /* 0x0000000c14147210 */ /* 0x000fe20007f3e0ff */
[----:B------:R-:W-:-:S04]  /*1dc10*/  IMAD.MOV.U32 R12, RZ, RZ, 0x1 ;  /* 0x00000001ff0c7424 */ /* 0x000fc800078e00ff */
[----:B------:R-:W-:Y:S01]  /*1dc20*/  IMAD.X R21, RZ, RZ, R0, P1 ;  /* 0x000000ffff157224 */ /* 0x000fe200008e0600 */
[----:B------:R-:W-:-:S13]  /*1dc30*/  ISETP.LT.OR P1, PT, R2, 0x1, P0 ;  /* 0x000000010200780c */ /* 0x000fda0000721670 */
[----:B------:R-:W-:Y:S05]  /*1dc40*/  WARPSYNC.COLLECTIVE R15, `(.L_x_14824) ;  /* 0x000000000f087348 */ /* 0x000fea0003c00000 */
[----:B------:R0:W1:Y:S02]  /*1dc50*/  SHFL.IDX P6, R14, R13, R12, R11 ;  /* 0x0000000c0d0e7389 */ /* 0x00006400000c000b */
[----:B01----:R-:W-:Y:S01]  /*1dc60*/  ENDCOLLECTIVE ;  /* 0x000000000000791b */ /* 0x003fe20003800000 */
.L_x_14824:
[----:B------:R-:W-:-:S05]  /*1dc70*/  IMAD.IADD R0, R17, 0x1, R3 ;  /* 0x0000000111007824 */ /* 0x000fca00078e0203 */
        /* <DEDUP_REMOVED lines=10> */
.L_x_14825:
[----:B------:R-:W-:Y:S02]  /*1dd20*/  IMAD.MOV.U32 R13, RZ, RZ, R9 ;  /* 0x000000ffff0d7224 */ /* 0x000fe400078e0009 */
[----:B------:R-:W-:Y:S02]  /*1dd30*/  IMAD.MOV.U32 R12, RZ, RZ, R14 ;  /* 0x000000ffff0c7224 */ /* 0x000fe400078e000e */
[----:B------:R-:W-:-:S05]  /*1dd40*/  IMAD.SHL.U32 R21, R21, 0x10, RZ ;  /* 0x0000001015157824 */ /* 0x000fca00078e00ff */
[----:B------:R-:W-:-:S04]  /*1dd50*/  LOP3.LUT R21, R21, 0x30, RZ, 0xc0, !PT ;  /* 0x0000003015157812 */ /* 0x000fc800078ec0ff */
[----:B------:R-:W-:Y:S01]  /*1dd60*/  IADD3 R20, P1, R21, R12, RZ ;  /* 0x0000000c15147210 */ /* 0x000fe20007f3e0ff */
[----:B------:R-:W-:-:S04]  /*1dd70*/  IMAD.MOV.U32 R12, RZ, RZ, 0x2 ;  /* 0x00000002ff0c7424 */ /* 0x000fc800078e00ff */
[----:B------:R-:W-:Y:S01]  /*1dd80*/  IMAD.X R21, RZ, RZ, R3, P1 ;  /* 0x000000ffff157224 */ /* 0x000fe200008e0603 */
[----:B------:R-:W-:-:S13]  /*1dd90*/  ISETP.LT.OR P1, PT, R2, 0x21, P0 ;  /* 0x000000210200780c */ /* 0x000fda0000721670 */
[----:B------:R-:W-:Y:S05]  /*1dda0*/  WARPSYNC.COLLECTIVE R15, `(.L_x_14826) ;  /* 0x000000000f087348 */ /* 0x000fea0003c00000 */
[----:B------:R0:W1:Y:S02]  /*1ddb0*/  SHFL.IDX P6, R14, R13, R12, R11 ;  /* 0x0000000c0d0e7389 */ /* 0x00006400000c000b */
[----:B01----:R-:W-:Y:S01]  /*1ddc0*/  ENDCOLLECTIVE ;  /* 0x000000000000791b */ /* 0x003fe20003800000 */
.L_x_14826:
        /* <DEDUP_REMOVED lines=10> */
.L_x_14827:
[----:B------:R-:W-:Y:S02]  /*1de70*/  IMAD.MOV.U32 R13, RZ, RZ, R9 ;  /* 0x000000ffff0d7224 */ /* 0x000fe400078e0009 */
[----:B------:R-:W-:Y:S02]  /*1de80*/  IMAD.MOV.U32 R12, RZ, RZ, R14 ;  /* 0x000000ffff0c7224 */ /* 0x000fe400078e000e */
        /* <DEDUP_REMOVED lines=8> */
.L_x_14828:
        /* <DEDUP_REMOVED lines=11> */
.L_x_14829:
[----:B------:R-:W-:Y:S02]  /*1dfc0*/  IMAD.SHL.U32 R3, R3, 0x10, RZ ;  /* 0x0000001003037824 */ /* 0x000fe400078e00ff */
[----:B------:R-:W-:-:S03]  /*1dfd0*/  IMAD.MOV.U32 R13, RZ, RZ, R25 ;  /* 0x000000ffff0d7224 */ /* 0x000fc600078e0019 */
[----:B------:R-:W-:Y:S01]  /*1dfe0*/  LOP3.LUT R3, R3, 0x30, RZ, 0xc0, !PT ;  /* 0x0000003003037812 */ /* 0x000fe200078ec0ff */
[----:B------:R-:W-:Y:S02]  /*1dff0*/  IMAD.MOV.U32 R12, RZ, RZ, RZ ;  /* 0x000000ffff0c7224 */ /* 0x000fe400078e00ff */
[----:B------:R-:W-:-:S07]  /*1e000*/  IMAD.MOV.U32 R10, RZ, RZ, R14 ;  /* 0x000000ffff0a7224 */ /* 0x000fce00078e000e */
[----:B------:R-:W-:Y:S05]  /*1e010*/  WARPSYNC.COLLECTIVE R15, `(.L_x_14830) ;  /* 0x000000000f087348 */ /* 0x000fea0003c00000 */
[----:B------:R0:W1:Y:S02]  /*1e020*/  SHFL.IDX P6, R14, R13, R12, R11 ;  /* 0x0000000c0d0e7389 */ /* 0x00006400000c000b */
[----:B01----:R-:W-:Y:S01]  /*1e030*/  ENDCOLLECTIVE ;  /* 0x000000000000791b */ /* 0x003fe20003800000 */
.L_x_14830:
        /* <DEDUP_REMOVED lines=13> */
.L_x_14831:
[----:B------:R-:W-:Y:S01]  /*1e110*/  IMAD.MOV.U32 R10, RZ, RZ, R14 ;  /* 0x000000ffff0a7224 */ /* 0x000fe200078e000e */
[----:B------:R-:W-:Y:S06]  /*1e120*/  BRA `(.L_x_14832) ;  /* 0xffffffac00707947 */ /* 0x000fec000383ffff */
.L_x_14748:
[----:B---3--:R-:W3:Y:S02]  /*1e130*/  LDL R2, [R1+0x8] ;  /* 0x0000080001027983 */ /* 0x008ee40000100800 */
[----:B---3--:R3:W4:Y:S02]  /*1e140*/  SYNCS.PHASECHK.TRANS64.TRYWAIT P0, [R4+URZ+0x13240], R2 ;  /* 0x01324002040075a7 */ /* 0x008724000800017f */
[----:B----4-:R-:W-:Y:S05]  /*1e150*/  @!P0 NANOSLEEP.SYNCS 0x989680 ;  /* 0x009896800000895d */ /* 0x010fea0003900000 */
[----:B------:R-:W4:Y:S02]  /*1e160*/  @!P0 SYNCS.PHASECHK.TRANS64 P0, [R4+URZ+0x13240], R2 ;  /* 0x01324002040085a7 */ /* 0x000f24000800007f */
[----:B----4-:R-:W-:Y:S05]  /*1e170*/  @!P0 BRA `(.L_x_14748) ;  /* 0xfffffffc00ec8947 */ /* 0x010fea000383ffff */
[----:B------:R-:W-:Y:S05]  /*1e180*/  BRA `(.L_x_14833) ;  /* 0xffffffac00d07947 */ /* 0x000fea000383ffff */
.L_x_14749:
[----:B------:R-:W-:Y:S01]  /*1e190*/  BSSY B0, `(.L_x_14834) ;  /* 0x0000008000007945 */ /* 0x000fe20003800000 */
[----:B------:R-:W-:Y:S02]  /*1e1a0*/  IMAD.MOV.U32 R13, RZ, RZ, R6 ;  /* 0x000000ffff0d7224 */ /* 0x000fe400078e0006 */
[----:B------:R-:W-:Y:S02]  /*1e1b0*/  IMAD.MOV.U32 R12, RZ, RZ, RZ ;  /* 0x000000ffff0c7224 */ /* 0x000fe400078e00ff */
[----:B------:R-:W-:Y:S02]  /*1e1c0*/  IMAD.MOV.U32 R11, RZ, RZ, 0x1c1f ;  /* 0x00001c1fff0b7424 */ /* 0x000fe400078e00ff */
[----:B------:R-:W-:-:S07]  /*1e1d0*/  IMAD.MOV.U32 R15, RZ, RZ, -0x1 ;  /* 0xffffffffff0f7424 */ /* 0x000fce00078e00ff */
[----:B0-2---:R-:W-:Y:S05]  /*1e1e0*/  WARPSYNC.COLLECTIVE R15, `(.L_x_14835) ;  /* 0x000000000f087348 */ /* 0x005fea0003c00000 */
[----:B------:R1:W3:Y:S02]  /*1e1f0*/  SHFL.IDX P6, R14, R13, R12, R11 ;  /* 0x0000000c0d0e7389 */ /* 0x0002e400000c000b */
[----:B0123--:R-:W-:Y:S01]  /*1e200*/  ENDCOLLECTIVE ;  /* 0x000000000000791b */ /* 0x00ffe20003800000 */
.L_x_14835:
[----:B------:R-:W-:Y:S05]  /*1e210*/  BSYNC B0 ;  /* 0x0000000000007941 */ /* 0x000fea0003800000 */
.L_x_14834:
[----:B------:R-:W0:Y:S01]  /*1e220*/  S2R R20, SR_TID.X ;  /* 0x0000000000147919 */ /* 0x000e220000002100 */
[----:B------:R-:W-:Y:S01]  /*1e230*/  IMAD.MOV.U32 R13, RZ, RZ, R5 ;  /* 0x000000ffff0d7224 */ /* 0x000fe200078e0005 */
[----:B------:R-:W1:Y:S01]  /*1e240*/  LDC R21, c[0x0][0x2f4] ;  /* 0x0000bd00ff157b82 */ /* 0x000e620000000800 */
[----:B------:R-:W-:Y:S02]  /*1e250*/  IMAD.MOV.U32 R12, RZ, RZ, RZ ;  /* 0x000000ffff0c7224 */ /* 0x000fe400078e00ff */
[----:B------:R-:W-:Y:S02]  /*1e260*/  IMAD.MOV.U32 R11, RZ, RZ, 0x1c1f ;  /* 0x00001c1fff0b7424 */ /* 0x000fe400078e00ff */
[----:B------:R-:W-:Y:S02]  /*1e270*/  IMAD.MOV.U32 R15, RZ, RZ, -0x1 ;  /* 0xffffffffff0f7424 */ /* 0x000fe400078e00ff */
[----:B------:R-:W-:-:S07]  /*1e280*/  IMAD.MOV.U32 R2, RZ, RZ, R14 ;  /* 0x000000ffff027224 */ /* 0x000fce00078e000e */
[----:B01----:R-:W-:Y:S05]  /*1e290*/  WARPSYNC.COLLECTIVE R15, `(.L_x_14836) ;  /* 0x000000000f087348 */ /* 0x003fea0003c00000 */
[----:B------:R2:W3:Y:S02]  /*1e2a0*/  SHFL.IDX P6, R14, R13, R12, R11 ;  /* 0x0000000c0d0e7389 */ /* 0x0004e400000c000b */
[----:B0123--:R-:W-:Y:S01]  /*1e2b0*/  ENDCOLLECTIVE ;  /* 0x000000000000791b */ /* 0x00ffe20003800000 */
.L_x_14836:
[----:B------:R-:W-:Y:S02]  /*1e2c0*/  IMAD.MOV.U32 R13, RZ, RZ, R6 ;  /* 0x000000ffff0d7224 */ /* 0x000fe400078e0006 */
[----:B------:R-:W-:Y:S02]  /*1e2d0*/  IMAD.MOV.U32 R12, RZ, RZ, 0x1 ;  /* 0x00000001ff0c7424 */ /* 0x000fe400078e00ff */
[----:B------:R-:W-:Y:S02]  /*1e2e0*/  IMAD.SHL.U32 R20, R20, 0x10, RZ ;  /* 0x0000001014147824 */ /* 0x000fe400078e00ff */
[----:B------:R-:W-:-:S03]  /*1e2f0*/  IMAD.MOV.U32 R3, RZ, RZ, R14 ;  /* 0x000000ffff037224 */ /* 0x000fc600078e000e */
[----:B------:R-:W-:-:S07]  /*1e300*/  LOP3.LUT R20, R20, 0x30, RZ, 0xc0, !PT ;  /* 0x0000003014147812 */ /* 0x000fce00078ec0ff */
[----:B------:R-:W-:Y:S05]  /*1e310*/  WARPSYNC.COLLECTIVE R15, `(.L_x_14837) ;  /* 0x000000000f087348 */ /* 0x000fea0003c00000 */
[----:B------:R0:W1:Y:S02]  /*1e320*/  SHFL.IDX P6, R14, R13, R12, R11 ;  /* 0x0000000c0d0e7389 */ /* 0x00006400000c000b */
[----:B01----:R-:W-:Y:S01]  /*1e330*/  ENDCOLLECTIVE ;  /* 0x000000000000791b */ /* 0x003fe20003800000 */
.L_x_14837:
        /* <DEDUP_REMOVED lines=15> */
.L_x_14838:
[----:B------:R-:W-:Y:S02]  /*1e430*/  IMAD.MOV.U32 R13, RZ, RZ, R6 ;  /* 0x000000ffff0d7224 */ /* 0x000fe400078e0006 */
[----:B------:R-:W-:Y:S02]  /*1e440*/  IMAD.MOV.U32 R12, RZ, RZ, 0x2 ;  /* 0x00000002ff0c7424 */ /* 0x000fe400078e00ff */
[----:B------:R-:W-:-:S07]  /*1e450*/  IMAD.MOV.U32 R3, RZ, RZ, R14 ;  /* 0x000000ffff037224 */ /* 0x000fce00078e000e */
[----:B------:R-:W-:Y:S05]  /*1e460*/  WARPSYNC.COLLECTIVE R15, `(.L_x_14839) ;  /* 0x000000000f087348 */ /* 0x000fea0003c00000 */
[----:B------:R0:W1:Y:S02]  /*1e470*/  SHFL.IDX P6, R14, R13, R12, R11 ;  /* 0x0000000c0d0e7389 */ /* 0x00006400000c000b */
[----:B01----:R-:W-:Y:S01]  /*1e480*/  ENDCOLLECTIVE ;  /* 0x000000000000791b */ /* 0x003fe20003800000 */
.L_x_14839:
        /* <DEDUP_REMOVED lines=14> */
.L_x_14840:
[----:B------:R-:W-:Y:S02]  /*1e570*/  IMAD.MOV.U32 R13, RZ, RZ, R6 ;  /* 0x000000ffff0d7224 */ /* 0x000fe400078e0006 */
[----:B------:R-:W-:Y:S02]  /*1e580*/  IMAD.MOV.U32 R12, RZ, RZ, 0x3 ;  /* 0x00000003ff0c7424 */ /* 0x000fe400078e00ff */
[----:B------:R-:W-:-:S07]  /*1e590*/  IMAD.MOV.U32 R3, RZ, RZ, R14 ;  /* 0x000000ffff037224 */ /* 0x000fce00078e000e */
[----:B------:R-:W-:Y:S05]  /*1e5a0*/  WARPSYNC.COLLECTIVE R15, `(.L_x_14841) ;  /* 0x000000000f087348 */ /* 0x000fea0003c00000 */
[----:B------:R0:W1:Y:S02]  /*1e5b0*/  SHFL.IDX P6, R14, R13, R12, R11 ;  /* 0x0000000c0d0e7389 */ /* 0x00006400000c000b */
[----:B01----:R-:W-:Y:S01]  /*1e5c0*/  ENDCOLLECTIVE ;  /* 0x000000000000791b */ /* 0x003fe20003800000 */
.L_x_14841:
        /* <DEDUP_REMOVED lines=10> */
.L_x_14842:
[----:B------:R-:W-:Y:S01]  /*1e670*/  @!PT LDS RZ, [RZ] ;  /* 0x00000000fffff984 */ /* 0x000fe20000000800 */
[----:B------:R-:W-:Y:S01]  /*1e680*/  @!PT LDS RZ, [RZ] ;  /* 0x00000000fffff984 */ /* 0x000fe20000000800 */
[----:B------:R-:W-:Y:S01]  /*1e690*/  @!PT LDS RZ, [RZ] ;  /* 0x00000000fffff984 */ /* 0x000fe20000000800 */
[----:B------:R0:W-:Y:S01]  /*1e6a0*/  @P3 LDGSTS.E.BYPASS.LTC128B.128 [R0+0xf000], desc[UR52][R2.64], !P2 ;  /* 0x0f00000002003fae */ /* 0x0001e2000d101d74 */
[----:B------:R-:W-:Y:S02]  /*1e6b0*/  IMAD.MOV.U32 R13, RZ, RZ, R7 ;  /* 0x000000ffff0d7224 */ /* 0x000fe400078e0007 */
[----:B------:R-:W-:Y:S02]  /*1e6c0*/  IMAD.MOV.U32 R12, RZ, RZ, RZ ;  /* 0x000000ffff0c7224 */ /* 0x000fe400078e00ff */
[----:B------:R-:W-:-:S07]  /*1e6d0*/  IMAD.MOV.U32 R5, RZ, RZ, R14 ;  /* 0x000000ffff057224 */ /* 0x000fce00078e000e */
[----:B0-----:R-:W-:Y:S05]  /*1e6e0*/  WARPSYNC.COLLECTIVE R15, `(.L_x_14843) ;  /* 0x000000000f087348 */ /* 0x001fea0003c00000 */
[----:B------:R1:W2:Y:S02]  /*1e6f0*/  SHFL.IDX P6, R14, R13, R12, R11 ;  /* 0x0000000c0d0e7389 */ /* 0x0002a400000c000b */
[----:B012---:R-:W-:Y:S01]  /*1e700*/  ENDCOLLECTIVE ;  /* 0x000000000000791b */ /* 0x007fe20003800000 */
.L_x_14843:
        /* <DEDUP_REMOVED lines=11> */
.L_x_14844:
[----:B------:R-:W-:Y:S01]  /*1e7c0*/  IMAD.MOV.U32 R2, RZ, RZ, R14 ;  /* 0x000000ffff027224 */ /* 0x000fe200078e000e */
[----:B------:R-:W-:Y:S06]  /*1e7d0*/  BRA `(.L_x_14845) ;  /* 0xffffffac004c7947 */ /* 0x000fec000383ffff */
.L_x_14756:
        /* <DEDUP_REMOVED lines=9> */
.L_x_14846:
[C---:B------:R-:W-:Y:S01]  /*1e870*/  VIADD R9, R19.reuse, 0x20 ;  /* 0x0000002013097836 */ /* 0x040fe20000000000 */
[----:B------:R-:W-:Y:S01]  /*1e880*/  ISETP.GE.AND P2, PT, R19, R6, PT ;  /* 0x000000061300720c */ /* 0x000fe20003f46270 */
[----:B------:R-:W-:Y:S02]  /*1e890*/  IMAD.MOV.U32 R13, RZ, RZ, R0 ;  /* 0x000000ffff0d7224 */ /* 0x000fe400078e0000 */
[----:B------:R-:W-:-:S10]  /*1e8a0*/  IMAD.MOV.U32 R2, RZ, RZ, R14 ;  /* 0x000000ffff027224 */ /* 0x000fd400078e000e */
[----:B------:R-:W-:Y:S05]  /*1e8b0*/  WARPSYNC.COLLECTIVE R15, `(.L_x_14847) ;  /* 0x000000000f087348 */ /* 0x000fea0003c00000 */
[----:B------:R0:W1:Y:S02]  /*1e8c0*/  SHFL.IDX P6, R14, R13, R12, R11 ;  /* 0x0000000c0d0e7389 */ /* 0x00006400000c000b */
[----:B01----:R-:W-:Y:S01]  /*1e8d0*/  ENDCOLLECTIVE ;  /* 0x000000000000791b */ /* 0x003fe20003800000 */
.L_x_14847:
[----:B------:R-:W-:Y:S02]  /*1e8e0*/  IMAD.MOV.U32 R13, RZ, RZ, R4 ;  /* 0x000000ffff0d7224 */ /* 0x000fe400078e0004 */
[----:B------:R-:W-:Y:S02]  /*1e8f0*/  IMAD.MOV.U32 R12, RZ, RZ, 0x1 ;  /* 0x00000001ff0c7424 */ /* 0x000fe400078e00ff */
[----:B------:R-:W-:-:S07]  /*1e900*/  IMAD.MOV.U32 R3, RZ, RZ, R14 ;  /* 0x000000ffff037224 */ /* 0x000fce00078e000e */
[----:B------:R-:W-:Y:S05]  /*1e910*/  WARPSYNC.COLLECTIVE R15, `(.L_x_14848) ;  /* 0x000000000f087348 */ /* 0x000fea0003c00000 */
[----:B------:R0:W1:Y:S02]  /*1e920*/  SHFL.IDX P6, R14, R13, R12, R11 ;  /* 0x0000000c0d0e7389 */ /* 0x00006400000c000b */
[----:B01----:R-:W-:Y:S01]  /*1e930*/  ENDCOLLECTIVE ;  /* 0x000000000000791b */ /* 0x003fe20003800000 */
.L_x_14848:
        /* <DEDUP_REMOVED lines=15> */
.L_x_14849:
[----:B------:R-:W-:Y:S02]  /*1ea30*/  IMAD.MOV.U32 R13, RZ, RZ, R4 ;  /* 0x000000ffff0d7224 */ /* 0x000fe400078e0004 */
[----:B------:R-:W-:Y:S02]  /*1ea40*/  IMAD.MOV.U32 R12, RZ, RZ, 0x2 ;  /* 0x00000002ff0c7424 */ /* 0x000fe400078e00ff */
[----:B------:R-:W-:-:S07]  /*1ea50*/  IMAD.MOV.U32 R3, RZ, RZ, R14 ;  /* 0x000000ffff037224 */ /* 0x000fce00078e000e */
[----:B------:R-:W-:Y:S05]  /*1ea60*/  WARPSYNC.COLLECTIVE R15, `(.L_x_14850) ;  /* 0x000000000f087348 */ /* 0x000fea0003c00000 */
[----:B------:R0:W1:Y:S02]  /*1ea70*/  SHFL.IDX P6, R14, R13, R12, R11 ;  /* 0x0000000c0d0e7389 */ /* 0x00006400000c000b */
[----:B01----:R-:W-:Y:S01]  /*1ea80*/  ENDCOLLECTIVE ;  /* 0x000000000000791b */ /* 0x003fe20003800000 */
.L_x_14850:
        /* <DEDUP_REMOVED lines=16> */
.L_x_14851:
[----:B------:R-:W-:Y:S02]  /*1eb90*/  IMAD.MOV.U32 R13, RZ, RZ, R4 ;  /* 0x000000ffff0d7224 */ /* 0x000fe400078e0004 */
[----:B------:R-:W-:Y:S02]  /*1eba0*/  IMAD.MOV.U32 R12, RZ, RZ, 0x3 ;  /* 0x00000003ff0c7424 */ /* 0x000fe400078e00ff */
[----:B------:R-:W-:-:S07]  /*1ebb0*/  IMAD.MOV.U32 R3, RZ, RZ, R14 ;  /* 0x000000ffff037224 */ /* 0x000fce00078e000e */
[----:B------:R-:W-:Y:S05]  /*1ebc0*/  WARPSYNC.COLLECTIVE R15, `(.L_x_14852) ;  /* 0x000000000f087348 */ /* 0x000fea0003c00000 */
[----:B------:R0:W1:Y:S02]  /*1ebd0*/  SHFL.IDX P6, R14, R13, R12, R11 ;  /* 0x0000000c0d0e7389 */ /* 0x00006400000c000b */
[----:B01----:R-:W-:Y:S01]  /*1ebe0*/  ENDCOLLECTIVE ;  /* 0x000000000000791b */ /* 0x003fe20003800000 */
.L_x_14852:
        /* <DEDUP_REMOVED lines=10> */
.L_x_14853:
[----:B------:R-:W-:Y:S01]  /*1ec90*/  @!PT LDS RZ, [RZ] ;  /* 0x00000000fffff984 */ /* 0x000fe20000000800 */
[----:B------:R-:W-:Y:S01]  /*1eca0*/  @!PT LDS RZ, [RZ] ;  /* 0x00000000fffff984 */ /* 0x000fe20000000800 */
[----:B------:R-:W-:Y:S01]  /*1ecb0*/  @!PT LDS RZ, [RZ] ;  /* 0x00000000fffff984 */ /* 0x000fe20000000800 */
[----:B------:R0:W-:Y:S01]  /*1ecc0*/  @!P2 LDGSTS.E.BYPASS.LTC128B.128 [R10+0xc000], desc[UR52][R2.64], !P0 ;  /* 0x0c000000020aafae */ /* 0x0001e2000c101d74 */
[----:B------:R-:W-:Y:S02]  /*1ecd0*/  IMAD.MOV.U32 R13, RZ, RZ, R7 ;  /* 0x000000ffff0d7224 */ /* 0x000fe400078e0007 */
[----:B0-----:R-:W-:Y:S02]  /*1ece0*/  VIADD R2, R19, 0x60 ;  /* 0x0000006013027836 */ /* 0x001fe40000000000 */
[----:B------:R-:W-:-:S03]  /*1ecf0*/  IMAD.MOV.U32 R12, RZ, RZ, RZ ;  /* 0x000000ffff0c7224 */ /* 0x000fc600078e00ff */
[----:B------:R-:W-:Y:S01]  /*1ed00*/  ISETP.GE.AND P2, PT, R2, R6, PT ;  /* 0x000000060200720c */ /* 0x000fe20003f46270 */
[----:B------:R-:W-:-:S12]  /*1ed10*/  IMAD.MOV.U32 R0, RZ, RZ, R14 ;  /* 0x000000ffff007224 */ /* 0x000fd800078e000e */
[----:B------:R-:W-:Y:S05]  /*1ed20*/  WARPSYNC.COLLECTIVE R15, `(.L_x_14854) ;  /* 0x000000000f087348 */ /* 0x000fea0003c00000 */
[----:B------:R0:W1:Y:S02]  /*1ed30*/  SHFL.IDX P6, R14, R13, R12, R11 ;  /* 0x0000000c0d0e7389 */ /* 0x00006400000c000b */
[----:B01----:R-:W-:Y:S01]  /*1ed40*/  ENDCOLLECTIVE ;  /* 0x000000000000791b */ /* 0x003fe20003800000 */
.L_x_14854:
[----:B------:R-:W-:-:S05]  /*1ed50*/  @!P2 IADD3 R0, P1, R20, R0, RZ ;  /* 0x000000001400a210 */ /* 0x000fca0007f3e0ff */
[----:B------:R-:W-:Y:S02]  /*1ed60*/  @!P2 IMAD.X R2, RZ, RZ, R4, P1 ;  /* 0x000000ffff02a224 */ /* 0x000fe400008e0604 */
[----:B------:R-:W-:Y:S02]  /*1ed70*/  IMAD.MOV.U32 R13, RZ, RZ, R5 ;  /* 0x000000ffff0d7224 */ /* 0x000fe400078e0005 */
[----:B------:R-:W-:Y:S02]  /*1ed80*/  @!P2 IMAD.MOV.U32 R3, RZ, RZ, R2 ;  /* 0x000000ffff03a224 */ /* 0x000fe400078e0002 */
[----:B------:R-:W-:Y:S02]  /*1ed90*/  @!P2 IMAD.MOV.U32 R2, RZ, RZ, R0 ;  /* 0x000000ffff02a224 */ /* 0x000fe400078e0000 */
[----:B------:R-:W-:-:S03]  /*1eda0*/  IMAD.MOV.U32 R0, RZ, RZ, R14 ;  /* 0x000000ffff007224 */ /* 0x000fc600078e000e */
[----:B------:R-:W-:Y:S01]  /*1edb0*/  @!PT LDS RZ, [RZ] ;  /* 0x00000000fffff984 */ /* 0x000fe20000000800 */
[----:B------:R-:W-:Y:S01]  /*1edc0*/  @!PT LDS RZ, [RZ] ;  /* 0x00000000fffff984 */ /* 0x000fe20000000800 */
[----:B------:R-:W-:Y:S01]  /*1edd0*/  @!PT LDS RZ, [RZ] ;  /* 0x00000000fffff984 */ /* 0x000fe20000000800 */
[----:B------:R0:W-:Y:S04]  /*1ede0*/  @!P2 LDGSTS.E.BYPASS.LTC128B.128 [R10+0xc800], desc[UR52][R2.64], !P0 ;  /* 0x0c800000020aafae */ /* 0x0001e8000c101d74 */
[----:B0-----:R-:W-:Y:S05]  /*1edf0*/  WARPSYNC.COLLECTIVE R15, `(.L_x_14855) ;  /* 0x000000000f087348 */ /* 0x001fea0003c00000 */
[----:B------:R1:W2:Y:S02]  /*1ee00*/  SHFL.IDX P6, R14, R13, R12, R11 ;  /* 0x0000000c0d0e7389 */ /* 0x0002a400000c000b */
[----:B012---:R-:W-:Y:S01]  /*1ee10*/  ENDCOLLECTIVE ;  /* 0x000000000000791b */ /* 0x007fe20003800000 */
.L_x_14855:
[----:B------:R-:W-:-:S05]  /*1ee20*/  VIADD R3, R19, 0x80 ;  /* 0x0000008013037836 */ /* 0x000fca0000000000 */
[----:B------:R-:W-:Y:S01]  /*1ee30*/  ISETP.GE.AND P2, PT, R3, R6, PT ;  /* 0x000000060300720c */ /* 0x000fe20003f46270 */
[----:B------:R-:W-:Y:S02]  /*1ee40*/  IMAD.MOV.U32 R13, RZ, RZ, R7 ;  /* 0x000000ffff0d7224 */ /* 0x000fe400078e0007 */
[----:B------:R-:W-:Y:S02]  /*1ee50*/  IMAD.MOV.U32 R12, RZ, RZ, 0x1 ;  /* 0x00000001ff0c7424 */ /* 0x000fe400078e00ff */
[----:B------:R-:W-:-:S08]  /*1ee60*/  IMAD.MOV.U32 R2, RZ, RZ, R14 ;  /* 0x000000ffff027224 */ /* 0x000fd000078e000e */
[----:B------:R-:W-:Y:S05]  /*1ee70*/  WARPSYNC.COLLECTIVE R15, `(.L_x_14856) ;  /* 0x000000000f087348 */ /* 0x000fea0003c00000 */
[----:B------:R0:W1:Y:S02]  /*1ee80*/  SHFL.IDX P6, R14, R13, R12, R11 ;  /* 0x0000000c0d0e7389 */ /* 0x00006400000c000b */
[----:B01----:R-:W-:Y:S01]  /*1ee90*/  ENDCOLLECTIVE ;  /* 0x000000000000791b */ /* 0x003fe20003800000 */
.L_x_14856:
        /* <DEDUP_REMOVED lines=12> */
.L_x_14857:
[----:B------:R-:W-:Y:S05]  /*1ef60*/  BRA `(.L_x_14858) ;  /* 0xffffffb000607947 */ /* 0x000fea000383ffff */
.L_x_14759:
[----:B0-----:R0:W1:Y:S02]  /*1ef70*/  SYNCS.PHASECHK.TRANS64.TRYWAIT P0, [R17+URZ+0x13220], R0 ;  /* 0x01322000110075a7 */ /* 0x001064000800017f */
[----:B-1----:R-:W-:Y:S05]  /*1ef80*/  @!P0 NANOSLEEP.SYNCS 0x989680 ;  /* 0x009896800000895d */ /* 0x002fea0003900000 */
[----:B------:R-:W1:Y:S02]  /*1ef90*/  @!P0 SYNCS.PHASECHK.TRANS64 P0, [R17+URZ+0x13220], R0 ;  /* 0x01322000110085a7 */ /* 0x000e64000800007f */
[----:B-1----:R-:W-:Y:S05]  /*1efa0*/  @!P0 BRA `(.L_x_14759) ;  /* 0xfffffffc00f08947 */ /* 0x002fea000383ffff */
[----:B------:R-:W-:Y:S05]  /*1efb0*/  BRA `(.L_x_14859) ;  /* 0xffffffb000bc7947 */ /* 0x000fea000383ffff */
.L_x_14763:
[----:B0-----:R-:W2:Y:S02]  /*1efc0*/  LDL R2, [R1] ;  /* 0x0000000001027983 */ /* 0x001ea40000100800 */
[----:B--2---:R0:W1:Y:S02]  /*1efd0*/  SYNCS.PHASECHK.TRANS64.TRYWAIT P0, [R0+URZ+0x13280], R2 ;  /* 0x01328002000075a7 */ /* 0x004064000800017f */
[----:B-1----:R-:W-:Y:S05]  /*1efe0*/  @!P0 NANOSLEEP.SYNCS 0x989680 ;  /* 0x009896800000895d */ /* 0x002fea0003900000 */
[----:B------:R-:W1:Y:S02]  /*1eff0*/  @!P0 SYNCS.PHASECHK.TRANS64 P0, [R0+URZ+0x13280], R2 ;  /* 0x01328002000085a7 */ /* 0x000e64000800007f */
[----:B-1----:R-:W-:Y:S05]  /*1f000*/  @!P0 BRA `(.L_x_14763) ;  /* 0xfffffffc00ec8947 */ /* 0x002fea000383ffff */
[----:B------:R-:W-:Y:S05]  /*1f010*/  BRA `(.L_x_14860) ;  /* 0xffffffb800007947 */ /* 0x000fea000383ffff */
.L_x_14764:
        /* <DEDUP_REMOVED lines=8> */
.L_x_14862:
[----:B------:R-:W-:Y:S05]  /*1f0a0*/  BSYNC B0 ;  /* 0x0000000000007941 */ /* 0x000fea0003800000 */
.L_x_14861:
        /* <DEDUP_REMOVED lines=10> */
.L_x_14863:
        /* <DEDUP_REMOVED lines=11> */
.L_x_14864:
        /* <DEDUP_REMOVED lines=10> */
.L_x_14865:
        /* <DEDUP_REMOVED lines=11> */
.L_x_14866:
        /* <DEDUP_REMOVED lines=10> */
.L_x_14867:
        /* <DEDUP_REMOVED lines=11> */
.L_x_14868:
        /* <DEDUP_REMOVED lines=10> */
.L_x_14869:
[----:B------:R-:W-:Y:S02]  /*1f540*/  IMAD.MOV.U32 R13, RZ, RZ, R19 ;  /* 0x000000ffff0d7224 */ /* 0x000fe400078e0013 */
[----:B------:R-:W-:Y:S02]  /*1f550*/  IMAD.MOV.U32 R12, RZ, RZ, RZ ;  /* 0x000000ffff0c7224 */ /* 0x000fe400078e00ff */
[----:B------:R-:W-:Y:S02]  /*1f560*/  IMAD.SHL.U32 R5, R2, 0x10, RZ ;  /* 0x0000001002057824 */ /* 0x000fe400078e00ff */
[----:B------:R-:W-:-:S07]  /*1f570*/  IMAD.MOV.U32 R2, RZ, RZ, R14 ;  /* 0x000000ffff027224 */ /* 0x000fce00078e000e */
[----:B------:R-:W-:Y:S05]  /*1f580*/  WARPSYNC.COLLECTIVE R15, `(.L_x_14870) ;  /* 0x000000000f087348 */ /* 0x000fea0003c00000 */
[----:B------:R0:W1:Y:S02]  /*1f590*/  SHFL.IDX P6, R14, R13, R12, R11 ;  /* 0x0000000c0d0e7389 */ /* 0x00006400000c000b */
[----:B01----:R-:W-:Y:S01]  /*1f5a0*/  ENDCOLLECTIVE ;  /* 0x000000000000791b */ /* 0x003fe20003800000 */
.L_x_14870:
[----:B------:R-:W-:-:S04]  /*1f5b0*/  LOP3.LUT R5, R5, 0x30, RZ, 0xc0, !PT ;  /* 0x0000003005057812 */ /* 0x000fc800078ec0ff */
[----:B------:R-:W-:-:S05]  /*1f5c0*/  IADD3 R2, P0, R5, R2, RZ ;  /* 0x0000000205027210 */ /* 0x000fca0007f1e0ff */
[----:B------:R-:W-:Y:S02]  /*1f5d0*/  IMAD.X R3, RZ, RZ, R3, P0 ;  /* 0x000000ffff037224 */ /* 0x000fe400000e0603 */
[----:B------:R-:W-:-:S03]  /*1f5e0*/  IMAD.MOV.U32 R13, RZ, RZ, R20 ;  /* 0x000000ffff0d7224 */ /* 0x000fc600078e0014 */
        /* <DEDUP_REMOVED lines=8> */
.L_x_14871:
[----:B------:R-:W-:Y:S01]  /*1f670*/  IMAD.MOV.U32 R2, RZ, RZ, R14 ;  /* 0x000000ffff027224 */ /* 0x000fe200078e000e */
[----:B------:R-:W-:Y:S06]  /*1f680*/  BRA `(.L_x_14872) ;  /* 0xffffffb400747947 */ /* 0x000fec000383ffff */
.L_x_14769:
[----:B--2---:R-:W2:Y:S02]  /*1f690*/  LDL R2, [R1] ;  /* 0x0000000001027983 */ /* 0x004ea40000100800 */
[----:B--2---:R2:W3:Y:S02]  /*1f6a0*/  SYNCS.PHASECHK.TRANS64.TRYWAIT P0, [R0+URZ+0x13240], R2 ;  /* 0x01324002000075a7 */ /* 0x0044e4000800017f */
[----:B---3--:R-:W-:Y:S05]  /*1f6b0*/  @!P0 NANOSLEEP.SYNCS 0x989680 ;  /* 0x009896800000895d */ /* 0x008fea0003900000 */
[----:B------:R-:W3:Y:S02]  /*1f6c0*/  @!P0 SYNCS.PHASECHK.TRANS64 P0, [R0+URZ+0x13240], R2 ;  /* 0x01324002000085a7 */ /* 0x000ee4000800007f */
[----:B---3--:R-:W-:Y:S05]  /*1f6d0*/  @!P0 BRA `(.L_x_14769) ;  /* 0xfffffffc00ec8947 */ /* 0x008fea000383ffff */
[----:B------:R-:W-:Y:S05]  /*1f6e0*/  BRA `(.L_x_14873) ;  /* 0xffffffb400d07947 */ /* 0x000fea000383ffff */
.L_x_14770:
        /* <DEDUP_REMOVED lines=8> */
.L_x_14875:
[----:B------:R-:W-:Y:S05]  /*1f770*/  BSYNC B0 ;  /* 0x0000000000007941 */ /* 0x000fea0003800000 */
.L_x_14874:
        /* <DEDUP_REMOVED lines=8> */
.L_x_14876:
[----:B------:R-:W-:Y:S02]  /*1f800*/  IMAD.MOV.U32 R13, RZ, RZ, R8 ;  /* 0x000000ffff0d7224 */ /* 0x000fe400078e0008 */
[----:B------:R-:W-:Y:S02]  /*1f810*/  IMAD.MOV.U32 R12, RZ, RZ, 0x1 ;  /* 0x00000001ff0c7424 */ /* 0x000fe400078e00ff */
[----:B------:R-:W-:-:S07]  /*1f820*/  IMAD.MOV.U32 R2, RZ, RZ, R14 ;  /* 0x000000ffff027224 */ /* 0x000fce00078e000e */
[----:B------:R-:W-:Y:S05]  /*1f830*/  WARPSYNC.COLLECTIVE R15, `(.L_x_14877) ;  /* 0x000000000f087348 */ /* 0x000fea0003c00000 */
[----:B------:R0:W1:Y:S02]  /*1f840*/  SHFL.IDX P6, R14, R13, R12, R11 ;  /* 0x0000000c0d0e7389 */ /* 0x00006400000c000b */
[----:B01----:R-:W-:Y:S01]  /*1f850*/  ENDCOLLECTIVE ;  /* 0x000000000000791b */ /* 0x003fe20003800000 */
.L_x_14877:
        /* <DEDUP_REMOVED lines=11> */
.L_x_14878:
[----:B------:R-:W-:Y:S02]  /*1f910*/  IMAD.MOV.U32 R13, RZ, RZ, R8 ;  /* 0x000000ffff0d7224 */ /* 0x000fe400078e0008 */
[----:B------:R-:W-:Y:S02]  /*1f920*/  IMAD.MOV.U32 R12, RZ, RZ, 0x2 ;  /* 0x00000002ff0c7424 */ /* 0x000fe400078e00ff */
[----:B------:R-:W-:-:S07]  /*1f930*/  IMAD.MOV.U32 R2, RZ, RZ, R14 ;  /* 0x000000ffff027224 */ /* 0x000fce00078e000e */
[----:B------:R-:W-:Y:S05]  /*1f940*/  WARPSYNC.COLLECTIVE R15, `(.L_x_14879) ;  /* 0x000000000f087348 */ /* 0x000fea0003c00000 */
[----:B------:R0:W1:Y:S02]  /*1f950*/  SHFL.IDX P6, R14, R13, R12, R11 ;  /* 0x0000000c0d0e7389 */ /* 0x00006400000c000b */
[----:B01----:R-:W-:Y:S01]  /*1f960*/  ENDCOLLECTIVE ;  /* 0x000000000000791b */ /* 0x003fe20003800000 */
.L_x_14879:
        /* <DEDUP_REMOVED lines=11> */
.L_x_14880:
[----:B------:R-:W-:Y:S02]  /*1fa20*/  IMAD.MOV.U32 R13, RZ, RZ, R8 ;  /* 0x000000ffff0d7224 */ /* 0x000fe400078e0008 */
[----:B------:R-:W-:Y:S02]  /*1fa30*/  IMAD.MOV.U32 R12, RZ, RZ, 0x3 ;  /* 0x00000003ff0c7424 */ /* 0x000fe400078e00ff */
[----:B------:R-:W-:-:S07]  /*1fa40*/  IMAD.MOV.U32 R2, RZ, RZ, R14 ;  /* 0x000000ffff027224 */ /* 0x000fce00078e000e */
[----:B------:R-:W-:Y:S05]  /*1fa50*/  WARPSYNC.COLLECTIVE R15, `(.L_x_14881) ;  /* 0x000000000f087348 */ /* 0x000fea0003c00000 */
[----:B------:R0:W1:Y:S02]  /*1fa60*/  SHFL.IDX P6, R14, R13, R12, R11 ;  /* 0x0000000c0d0e7389 */ /* 0x00006400000c000b */
[----:B01----:R-:W-:Y:S01]  /*1fa70*/  ENDCOLLECTIVE ;  /* 0x000000000000791b */ /* 0x003fe20003800000 */
.L_x_14881:
        /* <DEDUP_REMOVED lines=11> */
.L_x_14882:
[----:B------:R-:W-:Y:S02]  /*1fb30*/  IMAD.MOV.U32 R13, RZ, RZ, R5 ;  /* 0x000000ffff0d7224 */ /* 0x000fe400078e0005 */
[----:B------:R-:W-:Y:S02]  /*1fb40*/  IMAD.MOV.U32 R12, RZ, RZ, RZ ;  /* 0x000000ffff0c7224 */ /* 0x000fe400078e00ff */
[----:B------:R-:W-:-:S07]  /*1fb50*/  IMAD.MOV.U32 R2, RZ, RZ, R14 ;  /* 0x000000ffff027224 */ /* 0x000fce00078e000e */
[----:B------:R-:W-:Y:S05]  /*1fb60*/  WARPSYNC.COLLECTIVE R15, `(.L_x_14883) ;  /* 0x000000000f087348 */ /* 0x000fea0003c00000 */
[----:B------:R0:W1:Y:S02]  /*1fb70*/  SHFL.IDX P6, R14, R13, R12, R11 ;  /* 0x0000000c0d0e7389 */ /* 0x00006400000c000b */
[----:B01----:R-:W-:Y:S01]  /*1fb80*/  ENDCOLLECTIVE ;  /* 0x000000000000791b */ /* 0x003fe20003800000 */
.L_x_14883:
        /* <DEDUP_REMOVED lines=11> */
.L_x_14884:
[----:B------:R-:W-:Y:S01]  /*1fc40*/  IMAD.MOV.U32 R2, RZ, RZ, R14 ;  /* 0x000000ffff027224 */ /* 0x000fe200078e000e */
[----:B------:R-:W-:Y:S06]  /*1fc50*/  BRA `(.L_x_14885) ;  /* 0xffffffb4005c7947 */ /* 0x000fec000383ffff */
.L_x_14775:
[----:B-1----:R1:W2:Y:S02]  /*1fc60*/  SYNCS.PHASECHK.TRANS64.TRYWAIT P2, [R2+URZ+0x13270], R0 ;  /* 0x01327000020075a7 */ /* 0x0022a4000804017f */
[----:B--2---:R-:W-:Y:S05]  /*1fc70*/  @!P2 NANOSLEEP.SYNCS 0x989680 ;  /* 0x009896800000a95d */ /* 0x004fea0003900000 */
[----:B------:R-:W2:Y:S02]  /*1fc80*/  @!P2 SYNCS.PHASECHK.TRANS64 P2, [R2+URZ+0x13270], R0 ;  /* 0x013270000200a5a7 */ /* 0x000ea4000804007f */
[----:B--2---:R-:W-:Y:S05]  /*1fc90*/  @!P2 BRA `(.L_x_14775) ;  /* 0xfffffffc00f0a947 */ /* 0x004fea000383ffff */
[----:B------:R-:W-:Y:S05]  /*1fca0*/  BRA `(.L_x_14886) ;  /* 0xffffffb400c07947 */ /* 0x000fea000383ffff */
.L_x_14777:
[----:B-1----:R1:W2:Y:S02]  /*1fcb0*/  SYNCS.PHASECHK.TRANS64.TRYWAIT P2, [R2+URZ+0x13260], R3 ;  /* 0x01326003020075a7 */ /* 0x0022a4000804017f */
[----:B--2---:R-:W-:Y:S05]  /*1fcc0*/  @!P2 NANOSLEEP.SYNCS 0x989680 ;  /* 0x009896800000a95d */ /* 0x004fea0003900000 */
[----:B------:R-:W2:Y:S02]  /*1fcd0*/  @!P2 SYNCS.PHASECHK.TRANS64 P2, [R2+URZ+0x13260], R3 ;  /* 0x013260030200a5a7 */ /* 0x000ea4000804007f */
[----:B--2---:R-:W-:Y:S05]  /*1fce0*/  @!P2 BRA `(.L_x_14777) ;  /* 0xfffffffc00f0a947 */ /* 0x004fea000383ffff */
[----:B------:R-:W-:Y:S05]  /*1fcf0*/  BRA `(.L_x_14887) ;  /* 0xffffffb400d07947 */ /* 0x000fea000383ffff */
.L_x_14785:
[----:B0-----:R0:W1:Y:S02]  /*1fd00*/  SYNCS.PHASECHK.TRANS64.TRYWAIT P1, [R0+URZ+0x13270], R3 ;  /* 0x01327003000075a7 */ /* 0x001064000802017f */
[----:B-1----:R-:W-:Y:S05]  /*1fd10*/  @!P1 NANOSLEEP.SYNCS 0x989680 ;  /* 0x009896800000995d */ /* 0x002fea0003900000 */
[----:B------:R-:W1:Y:S02]  /*1fd20*/  @!P1 SYNCS.PHASECHK.TRANS64 P1, [R0+URZ+0x13270], R3 ;  /* 0x01327003000095a7 */ /* 0x000e64000802007f */
[----:B-1----:R-:W-:Y:S05]  /*1fd30*/  @!P1 BRA `(.L_x_14785) ;  /* 0xfffffffc00f09947 */ /* 0x002fea000383ffff */
[----:B------:R-:W-:Y:S05]  /*1fd40*/  BRA `(.L_x_14888) ;  /* 0xffffffbc00687947 */ /* 0x000fea000383ffff */
.L_x_14787:
[----:B0-----:R0:W1:Y:S02]  /*1fd50*/  SYNCS.PHASECHK.TRANS64.TRYWAIT P1, [R0+URZ+0x13260], R3 ;  /* 0x01326003000075a7 */ /* 0x001064000802017f */
[----:B-1----:R-:W-:Y:S05]  /*1fd60*/  @!P1 NANOSLEEP.SYNCS 0x989680 ;  /* 0x009896800000995d */ /* 0x002fea0003900000 */
[----:B------:R-:W1:Y:S02]  /*1fd70*/  @!P1 SYNCS.PHASECHK.TRANS64 P1, [R0+URZ+0x13260], R3 ;  /* 0x01326003000095a7 */ /* 0x000e64000802007f */
[----:B-1----:R-:W-:Y:S05]  /*1fd80*/  @!P1 BRA `(.L_x_14787) ;  /* 0xfffffffc00f09947 */ /* 0x002fea000383ffff */
[----:B------:R-:W-:Y:S05]  /*1fd90*/  BRA `(.L_x_14889) ;  /* 0xffffffbc00787947 */ /* 0x000fea000383ffff */
.L_x_14801:
[----:B0-----:R0:W1:Y:S02]  /*1fda0*/  SYNCS.PHASECHK.TRANS64.TRYWAIT P0, [R5+URZ+0x13220], R0 ;  /* 0x01322000050075a7 */ /* 0x001064000800017f */
[----:B-1----:R-:W-:Y:S05]  /*1fdb0*/  @!P0 NANOSLEEP.SYNCS 0x989680 ;  /* 0x009896800000895d */ /* 0x002fea0003900000 */
[----:B------:R-:W1:Y:S02]  /*1fdc0*/  @!P0 SYNCS.PHASECHK.TRANS64 P0, [R5+URZ+0x13220], R0 ;  /* 0x01322000050085a7 */ /* 0x000e64000800007f */
[----:B-1----:R-:W-:Y:S05]  /*1fdd0*/  @!P0 BRA `(.L_x_14801) ;  /* 0xfffffffc00f08947 */ /* 0x002fea000383ffff */
[----:B------:R-:W-:Y:S05]  /*1fde0*/  BRA `(.L_x_14890) ;  /* 0xffffffd400287947 */ /* 0x000fea000383ffff */
.L_x_14802:
        /* <DEDUP_REMOVED lines=11> */
.L_x_14892:
[----:B------:R-:W-:Y:S05]  /*1fea0*/  BSYNC B0 ;  /* 0x0000000000007941 */ /* 0x000fea0003800000 */
.L_x_14891:
[----:B------:R-:W-:Y:S05]  /*1feb0*/  BRA `(.L_x_14893) ;  /* 0xffffffd400107947 */ /* 0x000fea000383ffff */
.L_x_14805:
[----:B------:R-:W-:Y:S01]  /*1fec0*/  BSSY B1, `(.L_x_14894) ;  /* 0x0000006000017945 */ /* 0x000fe20003800000 */
[----:B------:R-:W-:-:S07]  /*1fed0*/  IMAD.MOV.U32 R15, RZ, RZ, -0x1 ;  /* 0xffffffffff0f7424 */ /* 0x000fce00078e00ff */
[----:B0----5:R-:W-:Y:S05]  /*1fee0*/  WARPSYNC.COLLECTIVE R15, `(.L_x_14895) ;  /* 0x000000000f0c7348 */ /* 0x021fea0003c00000 */
[----:B------:R-:W-:Y:S02]  /*1fef0*/  ELECT P6, UR62, PT ;  /* 0x00000000003e782f */ /* 0x000fe400038c0000 */
[----:B------:R-:W-:Y:S01]  /*1ff00*/  MOV R14, UR62 ;  /* 0x0000003e000e7c02 */ /* 0x000fe20008000f00 */
[----:B0----5:R-:W-:Y:S10]  /*1ff10*/  ENDCOLLECTIVE ;  /* 0x000000000000791b */ /* 0x021ff40003800000 */
.L_x_14895:
[----:B------:R-:W-:Y:S05]  /*1ff20*/  BSYNC B1 ;  /* 0x0000000000017941 */ /* 0x000fea0003800000 */
.L_x_14894:
[----:B------:R-:W-:Y:S05]  /*1ff30*/  BRA `(.L_x_14896) ;  /* 0xffffffd400087947 */ /* 0x000fea000383ffff */
.L_x_14807:
[----:B0-----:R0:W1:Y:S02]  /*1ff40*/  SYNCS.PHASECHK.TRANS64.TRYWAIT P1, [R4+URZ+0x13240], R3 ;  /* 0x01324003040075a7 */ /* 0x001064000802017f */
[----:B-1----:R-:W-:Y:S05]  /*1ff50*/  @!P1 NANOSLEEP.SYNCS 0x989680 ;  /* 0x009896800000995d */ /* 0x002fea0003900000 */
[----:B------:R-:W1:Y:S02]  /*1ff60*/  @!P1 SYNCS.PHASECHK.TRANS64 P1, [R4+URZ+0x13240], R3 ;  /* 0x01324003040095a7 */ /* 0x000e64000802007f */
[----:B-1----:R-:W-:Y:S05]  /*1ff70*/  @!P1 BRA `(.L_x_14807) ;  /* 0xfffffffc00f09947 */ /* 0x002fea000383ffff */
[----:B------:R-:W-:Y:S05]  /*1ff80*/  BRA `(.L_x_14897) ;  /* 0xffffffd400307947 */ /* 0x000fea000383ffff */
.L_x_14809:
[----:B-1----:R1:W2:Y:S02]  /*1ff90*/  SYNCS.PHASECHK.TRANS64.TRYWAIT P1, [R5+URZ+0x13240], R0 ;  /* 0x01324000050075a7 */ /* 0x0022a4000802017f */
[----:B--2---:R-:W-:Y:S05]  /*1ffa0*/  @!P1 NANOSLEEP.SYNCS 0x989680 ;  /* 0x009896800000995d */ /* 0x004fea0003900000 */
[----:B------:R-:W2:Y:S02]  /*1ffb0*/  @!P1 SYNCS.PHASECHK.TRANS64 P1, [R5+URZ+0x13240], R0 ;  /* 0x01324000050095a7 */ /* 0x000ea4000802007f */
[----:B--2---:R-:W-:Y:S05]  /*1ffc0*/  @!P1 BRA `(.L_x_14809) ;  /* 0xfffffffc00f09947 */ /* 0x004fea000383ffff */
[----:B------:R-:W-:Y:S05]  /*1ffd0*/  BRA `(.L_x_14898) ;  /* 0xffffffd400407947 */ /* 0x000fea000383ffff */
.L_x_14811:
[----:B--2---:R2:W3:Y:S02]  /*1ffe0*/  SYNCS.PHASECHK.TRANS64.TRYWAIT P1, [R4+URZ+0x13260], R3 ;  /* 0x01326003040075a7 */ /* 0x0044e4000802017f */
[----:B---3--:R-:W-:Y:S05]  /*1fff0*/  @!P1 NANOSLEEP.SYNCS 0x989680 ;  /* 0x009896800000995d */ /* 0x008fea0003900000 */
[----:B------:R-:W3:Y:S02]  /*20000*/  @!P1 SYNCS.PHASECHK.TRANS64 P1, [R4+URZ+0x13260], R3 ;  /* 0x01326003040095a7 */ /* 0x000ee4000802007f */
[----:B---3--:R-:W-:Y:S05]  /*20010*/  @!P1 BRA `(.L_x_14811) ;  /* 0xfffffffc00f09947 */ /* 0x008fea000383ffff */
[----:B------:R-:W-:Y:S05]  /*20020*/  BRA `(.L_x_14899) ;  /* 0xffffffd4003c7947 */ /* 0x000fea000383ffff */
.L_x_14813:
[----:B---3--:R3:W4:Y:S02]  /*20030*/  SYNCS.PHASECHK.TRANS64.TRYWAIT P1, [R5+URZ+0x13260], R0 ;  /* 0x01326000050075a7 */ /* 0x008724000802017f */
[----:B----4-:R-:W-:Y:S05]  /*20040*/  @!P1 NANOSLEEP.SYNCS 0x989680 ;  /* 0x009896800000995d */ /* 0x010fea0003900000 */
[----:B------:R-:W4:Y:S02]  /*20050*/  @!P1 SYNCS.PHASECHK.TRANS64 P1, [R5+URZ+0x13260], R0 ;  /* 0x01326000050095a7 */ /* 0x000f24000802007f */
[----:B----4-:R-:W-:Y:S05]  /*20060*/  @!P1 BRA `(.L_x_14813) ;  /* 0xfffffffc00f09947 */ /* 0x010fea000383ffff */
[----:B------:R-:W-:Y:S05]  /*20070*/  BRA `(.L_x_14900) ;  /* 0xffffffd400387947 */ /* 0x000fea000383ffff */
.L_x_14815:
[----:B----4-:R4:W0:Y:S02]  /*20080*/  SYNCS.PHASECHK.TRANS64.TRYWAIT P1, [R4+URZ+0x13280], R3 ;  /* 0x01328003040075a7 */ /* 0x010824000802017f */
[----:B0-----:R-:W-:Y:S05]  /*20090*/  @!P1 NANOSLEEP.SYNCS 0x989680 ;  /* 0x009896800000995d */ /* 0x001fea0003900000 */
[----:B------:R-:W0:Y:S02]  /*200a0*/  @!P1 SYNCS.PHASECHK.TRANS64 P1, [R4+URZ+0x13280], R3 ;  /* 0x01328003040095a7 */ /* 0x000e24000802007f */
[----:B0-----:R-:W-:Y:S05]  /*200b0*/  @!P1 BRA `(.L_x_14815) ;  /* 0xfffffffc00f09947 */ /* 0x001fea000383ffff */
[----:B------:R-:W-:Y:S05]  /*200c0*/  BRA `(.L_x_14901) ;  /* 0xffffffd400347947 */ /* 0x000fea000383ffff */
.L_x_14902:
        /* <DEDUP_REMOVED lines=11> */
.L_x_16306:


//--------------------- .text._ZN7cutlass13device_kernelIN5flash11enable_sm90INS1_16FlashAttnFwdSm90INS1_25CollectiveMainloopFwdSm90ILi2EN4cute5tupleIJNS5_1CILi1EEES8_S8_EEENS6_IJNS7_ILi192EEENS7_ILi160EEENS7_ILi64EEEEEELi64ENS_12float_e4m3_tEfNS_4arch4Sm90ELb0ELb1ELb1ELb1ELb1ELb1ELb0ELb1ELb1ELb1ELb1ELb0EEENS1_21CollectiveEpilogueFwdINS6_IJSA_SC_SB_EEES9_NS_10bfloat16_tESG_Li384ELb1ELb1ELb1ELb1EEENS1_36VarlenDynamicPersistentTileSchedulerILi192ELi160ELi384ELi128ELb1ELb1ELb1ELb1ELb0ELb1EEEEEEEEEvNT_6ParamsE --------------------------
	.section	.text._ZN7cutlass13device_kernelIN5flash11enable_sm90INS1_16FlashAttnFwdSm90INS1_25CollectiveMainloopFwdSm90ILi2EN4cute5tupleIJNS5_1CILi1EEES8_S8_EEENS6_IJNS7_ILi192EEENS7_ILi160EEENS7_ILi64EEEEEELi64ENS_12float_e4m3_tEfNS_4arch4Sm90ELb0ELb1ELb1ELb1ELb1ELb1ELb0ELb1ELb1ELb1ELb1ELb0EEENS1_21CollectiveEpilogueFwdINS6_IJSA_SC_SB_EEES9_NS_10bfloat16_tESG_Li384ELb1ELb1ELb1ELb1EEENS1_36VarlenDynamicPersistentTileSchedulerILi192ELi160ELi384ELi128ELb1ELb1ELb1ELb1ELb0ELb1EEEEEEEEEvNT_6ParamsE,"ax",@progbits
	.align	128
.text._ZN7cutlass13device_kernelIN5flash11enable_sm90INS1_16FlashAttnFwdSm90INS1_25CollectiveMainloopFwdSm90ILi2EN4cute5tupleIJNS5_1CILi1EEES8_S8_EEENS6_IJNS7_ILi192EEENS7_ILi160EEENS7_ILi64EEEEEELi64ENS_12float_e4m3_tEfNS_4arch4Sm90ELb0ELb1ELb1ELb1ELb1ELb1ELb0ELb1ELb1ELb1ELb1ELb0EEENS1_21CollectiveEpilogueFwdINS6_IJSA_SC_SB_EEES9_NS_10bfloat16_tESG_Li384ELb1ELb1ELb1ELb1EEENS1_36VarlenDynamicPersistentTileSchedulerILi192ELi160ELi384ELi128ELb1ELb1ELb1ELb1ELb0ELb1EEEEEEEEEvNT_6ParamsE:
        .type           _ZN7cutlass13device_kernelIN5flash11enable_sm90INS1_16FlashAttnFwdSm90INS1_25CollectiveMainloopFwdSm90ILi2EN4cute5tupleIJNS5_1CILi1EEES8_S8_EEENS6_IJNS7_ILi192EEENS7_ILi160EEENS7_ILi64EEEEEELi64ENS_12float_e4m3_tEfNS_4arch4Sm90ELb0ELb1ELb1ELb1ELb1ELb1ELb0ELb1ELb1ELb1ELb1ELb0EEENS1_21CollectiveEpilogueFwdINS6_IJSA_SC_SB_EEES9_NS_10bfloat16_tESG_Li384ELb1ELb1ELb1ELb1EEENS1_36VarlenDynamicPersistentTileSchedulerILi192ELi160ELi384ELi128ELb1ELb1ELb1ELb1ELb0ELb1EEEEEEEEEvNT_6ParamsE,@function
        .size           _ZN7cutlass13device_kernelIN5flash11enable_sm90INS1_16FlashAttnFwdSm90INS1_25CollectiveMainloopFwdSm90ILi2EN4cute5tupleIJNS5_1CILi1EEES8_S8_EEENS6_IJNS7_ILi192EEENS7_ILi160EEENS7_ILi64EEEEEELi64ENS_12float_e4m3_tEfNS_4arch4Sm90ELb0ELb1ELb1ELb1ELb1ELb1ELb0ELb1ELb1ELb1ELb1ELb0EEENS1_21CollectiveEpilogueFwdINS6_IJSA_SC_SB_EEES9_NS_10bfloat16_tESG_Li384ELb1ELb1ELb1ELb1EEENS1_36VarlenDynamicPersistentTileSchedulerILi192ELi160ELi384ELi128ELb1ELb1ELb1ELb1ELb0ELb1EEEEEEEEEvNT_6ParamsE,(.L_x_16307 - _ZN7cutlass13device_kernelIN5flash11enable_sm90INS1_16FlashAttnFwdSm90INS1_25CollectiveMainloopFwdSm90ILi2EN4cute5tupleIJNS5_1CILi1EEES8_S8_EEENS6_IJNS7_ILi192EEENS7_ILi160EEENS7_ILi64EEEEEELi64ENS_12float_e4m3_tEfNS_4arch4Sm90ELb0ELb1ELb1ELb1ELb1ELb1ELb0ELb1ELb1ELb1ELb1ELb0EEENS1_21CollectiveEpilogueFwdINS6_IJSA_SC_SB_EEES9_NS_10bfloat16_tESG_Li384ELb1ELb1ELb1ELb1EEENS1_36VarlenDynamicPersistentTileSchedulerILi192ELi160ELi384ELi128ELb1ELb1ELb1ELb1ELb0ELb1EEEEEEEEEvNT_6ParamsE)
        .other          _ZN7cutlass13device_kernelIN5flash11enable_sm90INS1_16FlashAttnFwdSm90INS1_25CollectiveMainloopFwdSm90ILi2EN4cute5tupleIJNS5_1CILi1EEES8_S8_EEENS6_IJNS7_ILi192EEENS7_ILi160EEENS7_ILi64EEEEEELi64ENS_12float_e4m3_tEfNS_4arch4Sm90ELb0ELb1ELb1ELb1ELb1ELb1ELb0ELb1ELb1ELb1ELb1ELb0EEENS1_21CollectiveEpilogueFwdINS6_IJSA_SC_SB_EEES9_NS_10bfloat16_tESG_Li384ELb1ELb1ELb1ELb1EEENS1_36VarlenDynamicPersistentTileSchedulerILi192ELi160ELi384ELi128ELb1ELb1ELb1ELb1ELb0ELb1EEEEEEEEEvNT_6ParamsE,@"STO_CUDA_ENTRY STV_DEFAULT"
_ZN7cutlass13device_kernelIN5flash11enable_sm90INS1_16FlashAttnFwdSm90INS1_25CollectiveMainloopFwdSm90ILi2EN4cute5tupleIJNS5_1CILi1EEES8_S8_EEENS6_IJNS7_ILi192EEENS7_ILi160EEENS7_ILi64EEEEEELi64ENS_12float_e4m3_tEfNS_4arch4Sm90ELb0ELb1ELb1ELb1ELb1ELb1ELb0ELb1ELb1ELb1ELb1ELb0EEENS1_21CollectiveEpilogueFwdINS6_IJSA_SC_SB_EEES9_NS_10bfloat16_tESG_Li384ELb1ELb1ELb1ELb1EEENS1_36VarlenDynamicPersistentTileSchedulerILi192ELi160ELi384ELi128ELb1ELb1ELb1ELb1ELb0ELb1EEEEEEEEEvNT_6ParamsE:
        /* <DEDUP_REMOVED lines=17> */
.L_x_14904:
[----:B------:R-:W-:Y:S05]  /*0110*/  BSYNC B0 ;  /* 0x0000000000007941 */ /* 0x000fea0003800000 */
.L_x_14903:
[----:B------:R-:W-:Y:S01]  /*0120*/  VOTEU.ANY UP0, P0 ;  /* 0x00000000003f7886 */ /* 0x000fe20000000100 */
[----:B------:R-:W0:Y:S01]  /*0130*/  SHFL.IDX PT, R2, R0, RZ, 0x1f ;  /* 0x00001fff00027589 */ /* 0x000e2200000e0000 */
[----:B------:R-:W-:Y:S01]  /*0140*/  UMOV UR4, 0x80 ;  /* 0x0000008000047882 */ /* 0x000fe20000000000 */
[----:B------:R-:W-:Y:S01]  /*0150*/  UMOV UR7, 0x180 ;  /* 0x0000018000077882 */ /* 0x000fe20000000000 */
[----:B------:R-:W-:Y:S01]  /*0160*/  VOTEU.ANY UP1, P0 ;  /* 0x00000000003f7886 */ /* 0x000fe20000020100 */
[----:B------:R-:W1:Y:S01]  /*0170*/  @UP0 S2UR UR8, SR_CgaCtaId ;  /* 0x00000000000809c3 */ /* 0x000e620000008800 */
[----:B------:R-:W-:Y:S01]  /*0180*/  @UP0 UMOV UR6, 0x400 ;  /* 0x0000040000060882 */ /* 0x000fe20000000000 */
[----:B------:R-:W-:-:S04]  /*0190*/  @UP0 UIADD3 UR4, -UR4, 0x100000, URZ ;  /* 0x0010000004040890 */ /* 0x000fc8000fffe13f */
[----:B------:R-:W-:Y:S02]  /*01a0*/  @UP0 USHF.L.U32 UR5, UR4, 0xb, URZ ;  /* 0x0000000b04050899 */ /* 0x000fe4000800063f */
[----:B------:R-:W-:Y:S01]  /*01b0*/  @UP0 USHF.L.U32 UR4, UR4, 0x1, URZ ;  /* 0x0000000104040899 */ /* 0x000fe2000800063f */
[----:B0-----:R-:W-:Y:S02]  /*01c0*/  ISETP.NE.AND P1, PT, R2, RZ, PT ;  /* 0x000000ff0200720c */ /* 0x001fe40003f25270 */
[----:B------:R-:W-:Y:S01]  /*01d0*/  SHF.R.U32.HI R2, RZ, 0x7, R3 ;  /* 0x00000007ff027819 */ /* 0x000fe20000011603 */
[----:B-1----:R-:W-:Y:S02]  /*01e0*/  @UP0 ULEA UR8, UR8, UR6, 0x18 ;  /* 0x0000000608080291 */ /* 0x002fe4000f8ec03f */
[----:B------:R-:W-:-:S04]  /*01f0*/  @UP0 UIADD3 UR6, -UR7, 0x100000, URZ ;  /* 0x0010000007060890 */ /* 0x000fc8000fffe13f */
[----:B------:R-:W-:Y:S02]  /*0200*/  @UP0 USHF.L.U32 UR7, UR6, 0xb, URZ ;  /* 0x0000000b06070899 */ /* 0x000fe4000800063f */
[----:B------:R-:W-:Y:S01]  /*0210*/  @UP0 USHF.L.U32 UR6, UR6, 0x1, URZ ;  /* 0x0000000106060899 */ /* 0x000fe2000800063f */
[----:B------:R-:W-:Y:S01]  /*0220*/  VOTEU.ANY UP0, P0 ;  /* 0x00000000003f7886 */ /* 0x000fe20000000100 */
[----:B------:R-:W0:Y:S04]  /*0230*/  SHFL.IDX PT, R2, R2, RZ, 0x1f ;  /* 0x00001fff02027589 */ /* 0x000e2800000e0000 */
[----:B------:R-:W1:Y:S02]  /*0240*/  FENCE.VIEW.ASYNC.S ;  /* 0x00000000000073c6 */ /* 0x000e640000000000 */
[----:B-1----:R1:W2:Y:S04]  /*0250*/  @UP0 SYNCS.EXCH.64 URZ, [UR8+0x13200], UR4 ;  /* 0x01320004083f05b2 */ /* 0x0022a80008000100 */
[----:B------:R1:W3:Y:S01]  /*0260*/  @UP1 SYNCS.EXCH.64 URZ, [UR8+0x13220], UR6 ;  /* 0x01322006083f15b2 */ /* 0x0002e20008000100 */
        /* <DEDUP_REMOVED lines=14> */
[----:B-1----:R4:W1:Y:S08]  /*0350*/  SYNCS.EXCH.64 URZ, [UR8+0x13230], UR4 ;  /* 0x01323004083f75b2 */ /* 0x0028700008000100 */
[----:B------:R4:W0:Y:S01]  /*0360*/  SYNCS.EXCH.64 URZ, [UR8+0x13240], UR6 ;  /* 0x01324006083f75b2 */ /* 0x0008220008000100 */
[----:B------:R4:W0:Y:S01]  /*0370*/  SYNCS.EXCH.64 URZ, [UR8+0x13238], UR4 ;  /* 0x01323804083f75b2 */ /* 0x0008220008000100 */
[----:B------:R4:W0:Y:S02]  /*0380*/  SYNCS.EXCH.64 URZ, [UR8+0x13248], UR6 ;  /* 0x01324806083f75b2 */ /* 0x0008240008000100 */
[----:B----4-:R-:W-:Y:S01]  /*0390*/  NOP ;  /* 0x0000000000007918 */ /* 0x010fe20000000000 */
.L_x_14905:
[----:B------:R-:W4:Y:S01]  /*03a0*/  SHFL.IDX PT, R3, R0, RZ, 0x1f ;  /* 0x00001fff00037589 */ /* 0x000f2200000e0000 */
[----:B------:R-:W-:Y:S01]  /*03b0*/  NOP ;  /* 0x0000000000007918 */ /* 0x000fe20000000000 */
[----:B----4-:R-:W-:-:S13]  /*03c0*/  ISETP.NE.AND P0, PT, R3, RZ, PT ;  /* 0x000000ff0300720c */ /* 0x010fda0003f05270 */
        /* <DEDUP_REMOVED lines=19> */
.L_x_14906:
[----:B------:R-:W4:Y:S01]  /*0500*/  SHFL.IDX PT, R3, R0, RZ, 0x1f ;  /* 0x00001fff00037589 */ /* 0x000f2200000e0000 */
[----:B------:R-:W-:Y:S01]  /*0510*/  NOP ;  /* 0x0000000000007918 */ /* 0x000fe20000000000 */
[----:B----4-:R-:W-:-:S13]  /*0520*/  ISETP.NE.AND P0, PT, R3, RZ, PT ;  /* 0x000000ff0300720c */ /* 0x010fda0003f05270 */
        /* <DEDUP_REMOVED lines=10> */
[----:B-1----:R4:W1:Y:S01]  /*05d0*/  SYNCS.EXCH.64 URZ, [UR6+0x13270], UR4 ;  /* 0x01327004063f75b2 */ /* 0x0028620008000100 */
[----:B------:R4:W0:Y:S01]  /*05e0*/  SYNCS.EXCH.64 URZ, [UR6+0x13280], UR4 ;  /* 0x01328004063f75b2 */ /* 0x0008220008000100 */
[----:B------:R4:W0:Y:S01]  /*05f0*/  SYNCS.EXCH.64 URZ, [UR6+0x13278], UR4 ;  /* 0x01327804063f75b2 */ /* 0x0008220008000100 */
[----:B------:R4:W0:Y:S02]  /*0600*/  SYNCS.EXCH.64 URZ, [UR6+0x13288], UR4 ;  /* 0x01328804063f75b2 */ /* 0x0008240008000100 */
[----:B----4-:R-:W-:Y:S01]  /*0610*/  NOP ;  /* 0x0000000000007918 */ /* 0x010fe20000000000 */
.L_x_14907:
        /* <DEDUP_REMOVED lines=22> */
.L_x_14908:
[----:B------:R-:W4:Y:S01]  /*0780*/  SHFL.IDX PT, R4, R0, RZ, 0x1f ;  /* 0x00001fff00047589 */ /* 0x000f2200000e0000 */
[----:B------:R-:W-:Y:S01]  /*0790*/  NOP ;  /* 0x0000000000007918 */ /* 0x000fe20000000000 */
[----:B------:R-:W0:Y:S01]  /*07a0*/  S2R R3, SR_CgaCtaId ;  /* 0x0000000000037919 */ /* 0x000e220000008800 */
[----:B----4-:R-:W-:-:S13]  /*07b0*/  ISETP.NE.AND P0, PT, R4, RZ, PT ;  /* 0x000000ff0400720c */ /* 0x010fda0003f05270 */
        /* <DEDUP_REMOVED lines=15> */
[----:B------:R0:W1:Y:S01]  /*08b0*/  SYNCS.EXCH.64 URZ, [UR8+0x132c0], UR6 ;  /* 0x0132c006083f75b2 */ /* 0x0000620008000100 */
[----:B------:R0:W0:Y:S01]  /*08c0*/  SYNCS.EXCH.64 URZ, [UR8+0x132b8], UR4 ;  /* 0x0132b804083f75b2 */ /* 0x0000220008000100 */
[----:B------:R0:W0:Y:S01]  /*08d0*/  SYNCS.EXCH.64 URZ, [UR8+0x132c8], UR6 ;  /* 0x0132c806083f75b2 */ /* 0x0000220008000100 */
[----:B------:R-:W-:Y:S01]  /*08e0*/  NOP ;  /* 0x0000000000007918 */ /* 0x000fe20000000000 */
.L_x_14909:
[----:B------:R-:W-:Y:S01]  /*08f0*/  ISETP.NE.AND P0, PT, R2, RZ, PT ;  /* 0x000000ff0200720c */ /* 0x000fe20003f05270 */
[----:B------:R-:W-:Y:S01]  /*0900*/  IMAD.MOV.U32 R2, RZ, RZ, 0x1 ;  /* 0x00000001ff027424 */ /* 0x000fe200078e00ff */
[----:B------:R-:W-:Y:S01]  /*0910*/  NOP ;  /* 0x0000000000007918 */ /* 0x000fe20000000000 */
[----:B------:R-:W-:Y:S01]  /*0920*/  ULDC.64 UR44, c[0x0][0x208] ;  /* 0x00008200002c7ab9 */ /* 0x000fe20000000a00 */
[----:B------:R-:W-:Y:S02]  /*0930*/  BSSY B8, `(.L_x_14910) ;  /* 0x00025f0000087945 */ /* 0x000fe40003800000 */
[----:B------:R-:W-:-:S05]  /*0940*/  SEL R2, R2, 0x2, !P0 ;  /* 0x0000000202027807 */ /* 0x000fca0004000000 */
[----:B------:R0:W-:Y:S02]  /*0950*/  STL [R1+0x40], R2 ;  /* 0x0000400201007387 */ /* 0x0001e40000100800 */
[----:B01234-:R-:W-:Y:S06]  /*0960*/  BAR.SYNC.DEFER_BLOCKING 0x0 ;  /* 0x0000000000007b1d */ /* 0x01ffec0000010000 */
[----:B------:R-:W-:Y:S05]  /*0970*/  @!P0 BRA `(.L_x_14911) ;  /* 0x000001d000c88947 */ /* 0x000fea0003800000 */
.L_x_14912:
        /* <DEDUP_REMOVED lines=16> */
[----:B------:R-:W2:Y:S01]  /*0a80*/  LDL.LU R20, [R1+0x40] ;  /* 0x0000400001147983 */ /* 0x000ea20000300800 */
[----:B------:R-:W0:Y:S02]  /*0a90*/  S2R R0, SR_TID.X ;  /* 0x0000000000007919 */ /* 0x000e240000002100 */
[----:B0-----:R-:W-:-:S05]  /*0aa0*/  VIADD R0, R0, 0xffffff80 ;  /* 0xffffff8000007836 */ /* 0x001fca0000000000 */
[----:B------:R-:W-:-:S04]  /*0ab0*/  SHF.R.S32.HI R3, RZ, 0x1f, R0 ;  /* 0x0000001fff037819 */ /* 0x000fc80000011400 */
[CC--:B------:R-:W-:Y:S02]  /*0ac0*/  LEA.HI R2, R3.reuse, R0.reuse, RZ, 0x7 ;  /* 0x0000000003027211 */ /* 0x0c0fe400078f38ff */
[-C--:B------:R-:W-:Y:S02]  /*0ad0*/  LEA.HI R4, R0, R0.reuse, RZ, 0x1 ;  /* 0x0000000000047211 */ /* 0x080fe400078f08ff */
[----:B------:R-:W-:Y:S02]  /*0ae0*/  LOP3.LUT R9, R2, 0xffffff80, RZ, 0xc0, !PT ;  /* 0xffffff8002097812 */ /* 0x000fe400078ec0ff */
[----:B------:R-:W-:Y:S02]  /*0af0*/  LEA.HI R6, R3, R0, RZ, 0x2 ;  /* 0x0000000003067211 */ /* 0x000fe400078f10ff */
[----:B------:R-:W-:Y:S01]  /*0b00*/  LOP3.LUT R5, R4, 0xfffffffe, RZ, 0xc0, !PT ;  /* 0xfffffffe04057812 */ /* 0x000fe200078ec0ff */
[----:B------:R-:W-:Y:S01]  /*0b10*/  IMAD.IADD R9, R0, 0x1, -R9 ;  /* 0x0000000100097824 */ /* 0x000fe200078e0a09 */
[----:B------:R-:W-:-:S02]  /*0b20*/  LOP3.LUT R11, R6, 0xfffffffc, RZ, 0xc0, !PT ;  /* 0xfffffffc060b7812 */ /* 0x000fc400078ec0ff */
[----:B------:R-:W-:Y:S01]  /*0b30*/  LEA.HI R7, R3, R0, RZ, 0x4 ;  /* 0x0000000003077211 */ /* 0x000fe200078f20ff */
[C---:B------:R-:W-:Y:S01]  /*0b40*/  IMAD.IADD R5, R0.reuse, 0x1, -R5 ;  /* 0x0000000100057824 */ /* 0x040fe200078e0a05 */
[----:B------:R-:W-:Y:S01]  /*0b50*/  SHF.R.S32.HI R8, RZ, 0x1f, R9 ;  /* 0x0000001fff087819 */ /* 0x000fe20000011409 */
[----:B------:R-:W-:Y:S01]  /*0b60*/  IMAD.IADD R16, R0, 0x1, -R11 ;  /* 0x0000000100107824 */ /* 0x000fe200078e0a0b */
[--C-:B------:R-:W-:Y:S02]  /*0b70*/  SHF.R.S32.HI R0, RZ, 0x2, R6.reuse ;  /* 0x00000002ff007819 */ /* 0x100fe40000011406 */
[----:B------:R-:W-:Y:S02]  /*0b80*/  SHF.R.S32.HI R3, RZ, 0x1f, R6 ;  /* 0x0000001fff037819 */ /* 0x000fe40000011406 */
[----:B------:R-:W-:Y:S02]  /*0b90*/  LEA.HI R10, R8, R9, RZ, 0x2 ;  /* 0x00000009080a7211 */ /* 0x000fe400078f10ff */
[----:B------:R-:W-:-:S02]  /*0ba0*/  LEA.HI R3, R3, R0, RZ, 0x2 ;  /* 0x0000000003037211 */ /* 0x000fc400078f10ff */
[----:B------:R-:W-:Y:S02]  /*0bb0*/  SHF.R.S32.HI R18, RZ, 0x1, R4 ;  /* 0x00000001ff127819 */ /* 0x000fe40000011404 */
[--C-:B------:R-:W-:Y:S02]  /*0bc0*/  SHF.R.S32.HI R12, RZ, 0x2, R10.reuse ;  /* 0x00000002ff0c7819 */ /* 0x100fe4000001140a */
[----:B------:R-:W-:Y:S02]  /*0bd0*/  SHF.R.S32.HI R17, RZ, 0x1f, R10 ;  /* 0x0000001fff117819 */ /* 0x000fe4000001140a */
[----:B------:R-:W-:Y:S02]  /*0be0*/  LOP3.LUT R3, R3, 0xfffffffc, RZ, 0xc0, !PT ;  /* 0xfffffffc03037812 */ /* 0x000fe400078ec0ff */
[----:B------:R-:W-:Y:S02]  /*0bf0*/  SHF.R.S32.HI R2, RZ, 0x7, R2 ;  /* 0x00000007ff027819 */ /* 0x000fe40000011402 */
[----:B------:R-:W-:-:S02]  /*0c00*/  LEA.HI R4, R4, R18, RZ, 0x1 ;  /* 0x0000001204047211 */ /* 0x000fc400078f08ff */
[----:B------:R-:W-:Y:S01]  /*0c10*/  LEA.HI R17, R17, R12, RZ, 0x3 ;  /* 0x0000000c11117211 */ /* 0x000fe200078f18ff */
[----:B------:R-:W-:Y:S01]  /*0c20*/  IMAD.IADD R3, R0, 0x1, -R3 ;  /* 0x0000000100037824 */ /* 0x000fe200078e0a03 */
[----:B------:R-:W-:Y:S01]  /*0c30*/  LOP3.LUT R4, R4, 0x3fffffe, RZ, 0xc0, !PT ;  /* 0x03fffffe04047812 */ /* 0x000fe200078ec0ff */
[----:B------:R-:W-:Y:S01]  /*0c40*/  IMAD.HI R6, R2, 0x55555556, RZ ;  /* 0x5555555602067827 */ /* 0x000fe200078e02ff */
[----:B------:R-:W-:Y:S02]  /*0c50*/  LOP3.LUT R17, R17, 0xfffffff8, RZ, 0xc0, !PT ;  /* 0xfffffff811117812 */ /* 0x000fe400078ec0ff */
[----:B------:R-:W-:Y:S01]  /*0c60*/  LEA.HI R8, R8, R9, RZ, 0x5 ;  /* 0x0000000908087211 */ /* 0x000fe200078f28ff */
[----:B------:R-:W-:Y:S01]  /*0c70*/  IMAD.SHL.U32 R3, R3, 0x80, RZ ;  /* 0x0000008003037824 */ /* 0x000fe200078e00ff */
[----:B------:R-:W-:Y:S01]  /*0c80*/  SHF.R.S32.HI R7, RZ, 0x4, R7 ;  /* 0x00000004ff077819 */ /* 0x000fe20000011407 */
[----:B------:R-:W-:Y:S01]  /*0c90*/  IMAD.IADD R4, R18, 0x1, -R4 ;  /* 0x0000000112047824 */ /* 0x000fe200078e0a04 */
[----:B------:R-:W-:Y:S01]  /*0ca0*/  LEA.HI R11, R6, R6, RZ, 0x1 ;  /* 0x00000006060b7211 */ /* 0x000fe200078f08ff */
[----:B------:R-:W-:Y:S01]  /*0cb0*/  IMAD.IADD R17, R12, 0x1, -R17 ;  /* 0x000000010c117824 */ /* 0x000fe200078e0a11 */
[----:B------:R-:W-:-:S02]  /*0cc0*/  LEA.HI R0, R16, R16, RZ, 0x1 ;  /* 0x0000001010007211 */ /* 0x000fc400078f08ff */
[----:B------:R-:W-:Y:S01]  /*0cd0*/  SHF.R.S32.HI R8, RZ, 0x5, R8 ;  /* 0x00000005ff087819 */ /* 0x000fe20000011408 */
[----:B------:R-:W-:Y:S01]  /*0ce0*/  IMAD.SHL.U32 R18, R5, 0x10, RZ ;  /* 0x0000001005127824 */ /* 0x000fe200078e00ff */
[----:B------:R-:W-:Y:S01]  /*0cf0*/  LOP3.LUT R3, R3, 0x180, RZ, 0xc0, !PT ;  /* 0x0000018003037812 */ /* 0x000fe200078ec0ff */
[----:B------:R-:W-:Y:S01]  /*0d00*/  IMAD R4, R7, 0x8, R4 ;  /* 0x0000000807047824 */ /* 0x000fe200078e0204 */
[----:B------:R-:W-:Y:S01]  /*0d10*/  LOP3.LUT R7, R0, 0x1ffffffe, RZ, 0xc0, !PT ;  /* 0x1ffffffe00077812 */ /* 0x000fe200078ec0ff */
[----:B------:R-:W-:Y:S02]  /*0d20*/  IMAD R11, R11, -0x3, R2 ;  /* 0xfffffffd0b0b7824 */ /* 0x000fe400078e0202 */
[----:B------:R-:W-:Y:S01]  /*0d30*/  IMAD R8, R8, 0x10, R17 ;  /* 0x0000001008087824 */ /* 0x000fe200078e0211 */
[C-C-:B------:R-:W-:Y:S02]  /*0d40*/  LOP3.LUT R0, R3.reuse, 0x10, R18.reuse, 0xf8, !PT ;  /* 0x0000001003007812 */ /* 0x140fe400078ef812 */
[----:B------:R-:W-:Y:S01]  /*0d50*/  SHF.R.U32.HI R5, RZ, 0x3, R3 ;  /* 0x00000003ff057819 */ /* 0x000fe20000011603 */
[----:B------:R-:W-:Y:S01]  /*0d60*/  IMAD.IADD R7, R16, 0x1, -R7 ;  /* 0x0000000110077824 */ /* 0x000fe200078e0a07 */
[----:B------:R-:W-:Y:S01]  /*0d70*/  LOP3.LUT R2, R3, 0x30, R18, 0xf8, !PT ;  /* 0x0000003003027812 */ /* 0x000fe200078ef812 */
[----:B------:R-:W-:Y:S01]  /*0d80*/  IMAD R8, R11, 0x40, R8 ;  /* 0x000000400b087824 */ /* 0x000fe200078e0208 */
[----:B------:R-:W-:-:S02]  /*0d90*/  LOP3.LUT R0, R0, R5, RZ, 0x3c, !PT ;  /* 0x0000000500007212 */ /* 0x000fc400078e3cff */
[----:B------:R-:W-:Y:S01]  /*0da0*/  LOP3.LUT R5, R2, R5, RZ, 0x3c, !PT ;  /* 0x0000000502057212 */ /* 0x000fe200078e3cff */
[----:B------:R-:W-:Y:S01]  /*0db0*/  IMAD R2, R7, 0x8, R8 ;  /* 0x0000000807027824 */ /* 0x000fe200078e0208 */
[----:B------:R-:W-:Y:S01]  /*0dc0*/  STL [R1+0x44], R13 ;  /* 0x0000440d01007387 */ /* 0x000fe20000100800 */
[----:B------:R-:W-:-:S03]  /*0dd0*/  VIADD R3, R18, 0x20 ;  /* 0x0000002012037836 */ /* 0x000fc60000000000 */
[----:B------:R2:W-:Y:S01]  /*0de0*/  STL [R1+0x38], R2 ;  /* 0x0000380201007387 */ /* 0x0005e20000100800 */
[----:B------:R-:W-:-:S03]  /*0df0*/  LOP3.LUT R10, R10, 0x7ffffffc, RZ, 0xc0, !PT ;  /* 0x7ffffffc0a0a7812 */ /* 0x000fc600078ec0ff */
[----:B------:R-:W-:Y:S04]  /*0e00*/  STL [R1+0x48], R14 ;  /* 0x0000480e01007387 */ /* 0x000fe80000100800 */
[----:B------:R-:W-:Y:S04]  /*0e10*/  STL [R1+0x4c], R15 ;  /* 0x00004c0f01007387 */ /* 0x000fe80000100800 */
[----:B------:R-:W-:Y:S01]  /*0e20*/  STL [R1+0x5c], RZ ;  /* 0x00005cff01007387 */ /* 0x000fe20000100800 */
[----:B------:R-:W-:Y:S01]  /*0e30*/  IMAD.IADD R10, R9, 0x1, -R10 ;  /* 0x00000001090a7824 */ /* 0x000fe200078e0a0a */
[----:B------:R-:W-:Y:S01]  /*0e40*/  CS2R R156, SRZ ;  /* 0x00000000009c7805 */ /* 0x000fe2000001ff00 */
[----:B------:R-:W-:Y:S01]  /*0e50*/  IMAD.MOV.U32 R23, RZ, RZ, RZ ;  /* 0x000000ffff177224 */ /* 0x000fe200078e00ff */
[----:B------:R-:W-:-:S02]  /*0e60*/  SHF.R.S32.HI R19, RZ, 0x1f, R18 ;  /* 0x0000001fff137819 */ /* 0x000fc40000011412 */
[----:B--2---:R-:W-:-:S05]  /*0e70*/  LOP3.LUT R2, R20, 0x1, RZ, 0xfc, !PT ;  /* 0x0000000114027812 */ /* 0x004fca00078efcff */
[----:B------:R0:W-:Y:S04]  /*0e80*/  STL [R1+0xc], R2 ;  /* 0x00000c0201007387 */ /* 0x0001e80000100800 */
[----:B------:R-:W-:Y:S04]  /*0e90*/  STL [R1+0x1c], RZ ;  /* 0x00001cff01007387 */ /* 0x000fe80000100800 */
[----:B------:R1:W-:Y:S01]  /*0ea0*/  STL [R1+0x18], R3 ;  /* 0x0000180301007387 */ /* 0x0003e20000100800 */
[----:B0-----:R-:W-:Y:S02]  /*0eb0*/  IMAD.SHL.U32 R2, R4, 0x40, RZ ;  /* 0x0000004004027824 */ /* 0x001fe400078e00ff */
[----:B------:R-:W-:Y:S01]  /*0ec0*/  IMAD.SHL.U32 R4, R10, 0x2, RZ ;  /* 0x000000020a047824 */ /* 0x000fe200078e00ff */
[----:B-1----:R-:W-:-:S02]  /*0ed0*/  SHF.R.S32.HI R3, RZ, 0x1f, R3 ;  /* 0x0000001fff037819 */ /* 0x002fc40000011403 */
[----:B------:R-:W-:Y:S04]  /*0ee0*/  STL [R1+0x50], R2 ;  /* 0x0000500201007387 */ /* 0x000fe80000100800 */
[----:B------:R0:W-:Y:S04]  /*0ef0*/  STL [R1+0x30], R3 ;  /* 0x0000300301007387 */ /* 0x0001e80000100800 */
[----:B------:R1:W-:Y:S01]  /*0f00*/  STL [R1+0x20], R4 ;  /* 0x0000200401007387 */ /* 0x0003e20000100800 */
[----:B0-----:R-:W-:Y:S01]  /*0f10*/  IMAD.IADD R3, R2, 0x1, R0 ;  /* 0x0000000102037824 */ /* 0x001fe200078e0200 */
[----:B------:R-:W-:-:S05]  /*0f20*/  IADD3 R0, R22, R2, R5 ;  /* 0x0000000216007210 */ /* 0x000fca0007ffe005 */
[----:B------:R1:W-:Y:S04]  /*0f30*/  STL [R1+0x64], R0 ;  /* 0x0000640001007387 */ /* 0x0003e80000100800 */
[----:B------:R1:W-:Y:S02]  /*0f40*/  STL [R1+0x34], R3 ;  /* 0x0000340301007387 */ /* 0x0003e40000100800 */
.L_x_15101:
[----:B-12---:R-:W2:Y:S01]  /*0f50*/  LDL.LU R12, [R1+0x48] ;  /* 0x00004800010c7983 */ /* 0x006ea20000300800 */
[----:B------:R-:W-:Y:S01]  /*0f60*/  ULDC.64 UR4, c[0x0][0xa28] ;  /* 0x00028a0000047ab9 */ /* 0x000fe20000000a00 */
[----:B01--4-:R-:W0:Y:S01]  /*0f70*/  LDC.64 R4, c[0x0][0xa08] ;  /* 0x00028200ff047b82 */ /* 0x013e220000000a00 */
[----:B------:R-:W-:Y:S01]  /*0f80*/  IMAD.MOV.U32 R65, RZ, RZ, RZ ;  /* 0x000000ffff417224 */ /* 0x000fe200078e00ff */
[----:B-----5:R-:W0:Y:S01]  /*0f90*/  LDL R26, [R1+0x4c] ;  /* 0x00004c00011a7983 */ /* 0x020e220000100800 */
[----:B------:R-:W-:Y:S01]  /*0fa0*/  ISETP.NE.U32.AND P0, PT, RZ, UR4, PT ;  /* 0x00000004ff007c0c */ /* 0x000fe2000bf05070 */
[----:B------:R-:W-:Y:S01]  /*0fb0*/  IMAD.MOV.U32 R11, RZ, RZ, RZ ;  /* 0x000000ffff0b7224 */ /* 0x000fe200078e00ff */
[----:B------:R-:W-:Y:S02]  /*0fc0*/  ULDC.64 UR6, c[0x0][0xa20] ;  /* 0x0002880000067ab9 */ /* 0x000fe40000000a00 */
[----:B------:R-:W-:Y:S01]  /*0fd0*/  ISETP.NE.AND.EX P0, PT, RZ, UR5, PT, P0 ;  /* 0x00000005ff007c0c */ /* 0x000fe2000bf05300 */
[----:B------:R-:W-:-:S02]  /*0fe0*/  ULDC.64 UR4, c[0x0][0xa18] ;  /* 0x0002860000047ab9 */ /* 0x000fc40000000a00 */
[----:B------:R-:W-:-:S04]  /*0ff0*/  ISETP.NE.U32.AND P1, PT, RZ, UR4, PT ;  /* 0x00000004ff007c0c */ /* 0x000fc8000bf25070 */
[----:B------:R-:W-:Y:S01]  /*1000*/  ISETP.NE.AND.EX P1, PT, RZ, UR5, PT, P1 ;  /* 0x00000005ff007c0c */ /* 0x000fe2000bf25310 */
[----:B------:R-:W-:Y:S02]  /*1010*/  ULDC.64 UR4, c[0x0][0xa08] ;  /* 0x0002820000047ab9 */ /* 0x000fe40000000a00 */
[----:B------:R-:W-:-:S03]  /*1020*/  ISETP.NE.U32.AND P3, PT, RZ, UR4, PT ;  /* 0x00000004ff007c0c */ /* 0x000fc6000bf65070 */
[----:B------:R-:W1:Y:S08]  /*1030*/  @P0 LDC.64 R2, c[0x0][0xa28] ;  /* 0x00028a00ff020b82 */ /* 0x000e700000000a00 */
[----:B------:R-:W3:Y:S01]  /*1040*/  @P1 LDC.64 R6, c[0x0][0xa18] ;  /* 0x00028600ff061b82 */ /* 0x000ee20000000a00 */
[----:B------:R-:W-:Y:S01]  /*1050*/  ULDC UR4, c[0x0][0x288] ;  /* 0x0000a20000047ab9 */ /* 0x000fe20000000800 */
[----:B------:R-:W-:Y:S01]  /*1060*/  ISETP.NE.AND.EX P3, PT, RZ, UR5, PT, P3 ;  /* 0x00000005ff007c0c */ /* 0x000fe2000bf65330 */
[----:B------:R-:W-:Y:S01]  /*1070*/  IMAD.U32 R0, RZ, RZ, UR4 ;  /* 0x00000004ff007e24 */ /* 0x000fe2000f8e00ff */
[----:B------:R-:W-:Y:S01]  /*1080*/  ULDC.64 UR4, c[0x0][0x418] ;  /* 0x0001060000047ab9 */ /* 0x000fe20000000a00 */
[----:B0-----:R-:W-:-:S04]  /*1090*/  IMAD.WIDE R8, R26, 0x4, R4 ;  /* 0x000000041a087825 */ /* 0x001fc800078e0204 */
[----:B---3--:R-:W-:-:S06]  /*10a0*/  @P1 IMAD.WIDE R4, R26, 0x4, R6 ;  /* 0x000000041a041825 */ /* 0x008fcc00078e0206 */
[----:B------:R-:W5:Y:S01]  /*10b0*/  @P3 LDG.E R65, desc[UR44][R8.64] ;  /* 0x0000002c08413981 */ /* 0x000f62000c1e1900 */
[----:B-1----:R-:W-:-:S03]  /*10c0*/  @P0 IMAD.WIDE R2, R26, 0x4, R2 ;  /* 0x000000041a020825 */ /* 0x002fc600078e0202 */
[----:B------:R-:W3:Y:S04]  /*10d0*/  @P1 LDG.E R0, desc[UR44][R4.64] ;  /* 0x0000002c04001981 */ /* 0x000ee8000c1e1900 */
[----:B------:R2:W5:Y:S02]  /*10e0*/  @P0 LDG.E R11, desc[UR44][R2.64] ;  /* 0x0000002c020b0981 */ /* 0x000564000c1e1900 */
[----:B--2---:R-:W-:-:S04]  /*10f0*/  LOP3.LUT R2, R12, 0xff000000, RZ, 0xc0, !PT ;  /* 0xff0000000c027812 */ /* 0x004fc800078ec0ff */
[----:B------:R-:W-:Y:S01]  /*1100*/  SHF.R.U32.HI R3, RZ, 0x8, R2 ;  /* 0x00000008ff037819 */ /* 0x000fe20000011602 */
[----:B------:R-:W-:-:S03]  /*1110*/  UISETP.NE.U32.AND UP0, UPT, UR4, URZ, UPT ;  /* 0x0000003f0400728c */ /* 0x000fc6000bf05070 */
[----:B------:R-:W-:Y:S01]  /*1120*/  ULDC UR4, c[0x0][0x424] ;  /* 0x0001090000047ab9 */ /* 0x000fe20000000800 */
[----:B------:R-:W-:Y:S01]  /*1130*/  UISETP.NE.AND.EX UP0, UPT, UR5, URZ, UPT, UP0 ;  /* 0x0000003f0500728c */ /* 0x000fe2000bf05300 */
[----:B------:R-:W-:Y:S02]  /*1140*/  ISETP.NE.U32.AND P2, PT, RZ, UR6, PT ;  /* 0x00000006ff007c0c */ /* 0x000fe4000bf45070 */
[----:B------:R-:W-:Y:S01]  /*1150*/  ULDC UR5, c[0x0][0x2f0] ;  /* 0x0000bc0000057ab9 */ /* 0x000fe20000000800 */
[----:B------:R-:W-:Y:S01]  /*1160*/  USEL UR4, UR4, 0x1, UP0 ;  /* 0x0000000104047887 */ /* 0x000fe20008000000 */
[----:B------:R-:W-:-:S03]  /*1170*/  ISETP.NE.AND.EX P2, PT, RZ, UR7, PT, P2 ;  /* 0x00000007ff007c0c */ /* 0x000fc6000bf45320 */
[----:B------:R-:W-:-:S03]  /*1180*/  UIMAD UR4, UR4, UR5, URZ ;  /* 0x00000005040472a4 */ /* 0x000fc6000f8e023f */
[----:B------:R-:W-:Y:S01]  /*1190*/  ULDC UR5, c[0x0][0x348] ;  /* 0x0000d20000057ab9 */ /* 0x000fe20000000800 */
[----:B---3--:R0:W-:Y:S01]  /*11a0*/  STL [R1+0x8], R0 ;  /* 0x0000080001007387 */ /* 0x0081e20000100800 */
[----:B------:R-:W-:Y:S01]  /*11b0*/  IMAD.MOV.U32 R14, RZ, RZ, R0 ;  /* 0x000000ffff0e7224 */ /* 0x000fe200078e0000 */
[----:B0-----:R-:W-:-:S04]  /*11c0*/  LOP3.LUT R0, R12, 0xff0000, RZ, 0xc0, !PT ;  /* 0x00ff00000c007812 */ /* 0x001fc800078ec0ff */
[----:B------:R-:W-:Y:S02]  /*11d0*/  LEA.HI R10, R0, R3, RZ, 0x10 ;  /* 0x00000003000a7211 */ /* 0x000fe400078f80ff */
[----:B------:R-:W-:Y:S01]  /*11e0*/  LOP3.LUT R0, R12, 0xffff, RZ, 0xc0, !PT ;  /* 0x0000ffff0c007812 */ /* 0x000fe200078ec0ff */
[----:B------:R0:W-:Y:S04]  /*11f0*/  STL [R1+0x58], R26 ;  /* 0x0000581a01007387 */ /* 0x0001e80000100800 */
[----:B------:R0:W-:Y:S01]  /*1200*/  STL [R1+0x4], R0 ;  /* 0x0000040001007387 */ /* 0x0001e20000100800 */
[----:B------:R-:W-:Y:S05]  /*1210*/  @P1 BRA `(.L_x_14914) ;  /* 0x0000000000281947 */ /* 0x000fea0003800000 */
[----:B------:R-:W-:Y:S02]  /*1220*/  ULDC.64 UR6, c[0x0][0xa00] ;  /* 0x0002800000067ab9 */ /* 0x000fe40000000a00 */
[----:B------:R-:W-:-:S04]  /*1230*/  ISETP.NE.U32.AND P0, PT, RZ, UR6, PT ;  /* 0x00000006ff007c0c */ /* 0x000fc8000bf05070 */
[----:B------:R-:W-:-:S13]  /*1240*/  ISETP.NE.AND.EX P0, PT, RZ, UR7, PT, P0 ;  /* 0x00000007ff007c0c */ /* 0x000fda000bf05300 */
[----:B------:R-:W-:Y:S05]  /*1250*/  @!P0 BRA `(.L_x_14914) ;  /* 0x0000000000188947 */ /* 0x000fea0003800000 */
[----:B------:R-:W1:Y:S02]  /*1260*/  LDC.64 R2, c[0x0][0xa00] ;  /* 0x00028000ff027b82 */ /* 0x000e640000000a00 */
[----:B-1----:R-:W-:-:S05]  /*1270*/  IMAD.WIDE R2, R26, 0x4, R2 ;  /* 0x000000041a027825 */ /* 0x002fca00078e0202 */
[----:B0-----:R-:W2:Y:S04]  /*1280*/  LDG.E R0, desc[UR44][R2.64] ;  /* 0x0000002c02007981 */ /* 0x001ea8000c1e1900 */
[----:B------:R-:W2:Y:S02]  /*1290*/  LDG.E R5, desc[UR44][R2.64+0x4] ;  /* 0x0000042c02057981 */ /* 0x000ea4000c1e1900 */
[----:B--2---:R-:W-:-:S05]  /*12a0*/  IMAD.IADD R14, R5, 0x1, -R0 ;  /* 0x00000001050e7824 */ /* 0x004fca00078e0a00 */
[----:B------:R1:W-:Y:S02]  /*12b0*/  STL [R1+0x8], R14 ;  /* 0x0000080e01007387 */ /* 0x0003e40000100800 */
.L_x_14914:
[----:B------:R-:W-:Y:S02]  /*12c0*/  IMAD.U32 R48, RZ, RZ, UR5 ;  /* 0x00000005ff307e24 */ /* 0x000fe4000f8e00ff */
[----:B------:R-:W-:Y:S01]  /*12d0*/  IMAD.U32 R24, RZ, RZ, UR4 ;  /* 0x00000004ff187e24 */ /* 0x000fe2000f8e00ff */
[----:B------:R-:W-:Y:S06]  /*12e0*/  @!P2 BRA `(.L_x_14915) ;  /* 0x000000000010a947 */ /* 0x000fec0003800000 */
[----:B------:R-:W2:Y:S02]  /*12f0*/  LDC.64 R24, c[0x0][0xa20] ;  /* 0x00028800ff187b82 */ /* 0x000ea40000000a00 */
[----:B--2---:R-:W-:-:S06]  /*1300*/  IMAD.WIDE R24, R26, 0x4, R24 ;  /* 0x000000041a187825 */ /* 0x004fcc00078e0218 */
[----:B------:R2:W5:Y:S01]  /*1310*/  LDG.E R24, desc[UR44][R24.64] ;  /* 0x0000002c18187981 */ /* 0x000562000c1e1900 */
[----:B------:R-:W-:Y:S05]  /*1320*/  BRA `(.L_x_14916) ;  /* 0x0000000000107947 */ /* 0x000fea0003800000 */
.L_x_14915:
[----:B------:R-:W-:Y:S05]  /*1330*/  @!P3 BRA `(.L_x_14916) ;  /* 0x00000000000cb947 */ /* 0x000fea0003800000 */
[----:B------:R-:W2:Y:S04]  /*1340*/  LDG.E R3, desc[UR44][R8.64] ;  /* 0x0000002c08037981 */ /* 0x000ea8000c1e1900 */
[----:B------:R-:W2:Y:S02]  /*1350*/  LDG.E R24, desc[UR44][R8.64+0x4] ;  /* 0x0000042c08187981 */ /* 0x000ea4000c1e1900 */
[----:B--2---:R-:W-:-:S07]  /*1360*/  IMAD.IADD R24, R24, 0x1, -R3 ;  /* 0x0000000118187824 */ /* 0x004fce00078e0a03 */
.L_x_14916:
[----:B------:R-:W-:Y:S01]  /*1370*/  ULDC.64 UR4, c[0x0][0xa10] ;  /* 0x0002840000047ab9 */ /* 0x000fe20000000a00 */
[----:B------:R-:W3:Y:S01]  /*1380*/  LDL R8, [R1+0x44] ;  /* 0x0000440001087983 */ /* 0x000ee20000100800 */
[----:B------:R-:W-:Y:S01]  /*1390*/  ISETP.NE.U32.AND P0, PT, RZ, UR4, PT ;  /* 0x00000004ff007c0c */ /* 0x000fe2000bf05070 */
[----:B------:R-:W4:Y:S03]  /*13a0*/  LDC R6, c[0x0][0x448] ;  /* 0x00011200ff067b82 */ /* 0x000f260000000800 */
[----:B------:R-:W-:Y:S01]  /*13b0*/  ISETP.NE.AND.EX P0, PT, RZ, UR5, PT, P0 ;  /* 0x00000005ff007c0c */ /* 0x000fe2000bf05300 */
[----:B------:R-:W-:Y:S02]  /*13c0*/  ULDC.64 UR4, c[0x0][0xa30] ;  /* 0x00028c0000047ab9 */ /* 0x000fe40000000a00 */
[----:B------:R-:W-:Y:S01]  /*13d0*/  ISETP.NE.U32.AND P1, PT, RZ, UR4, PT ;  /* 0x00000004ff007c0c */ /* 0x000fe2000bf25070 */
[----:B-----5:R-:W-:Y:S01]  /*13e0*/  IMAD.MOV.U32 R45, RZ, RZ, R24 ;  /* 0x000000ffff2d7224 */ /* 0x020fe200078e0018 */
[----:B------:R-:W1:Y:S02]  /*13f0*/  LDC.64 R12, c[0x0][0x9e0] ;  /* 0x00027800ff0c7b82 */ /* 0x000e640000000a00 */
[----:B------:R-:W-:-:S06]  /*1400*/  ISETP.NE.AND.EX P1, PT, RZ, UR5, PT, P1 ;  /* 0x00000005ff007c0c */ /* 0x000fcc000bf25310 */
[----:B------:R-:W0:Y:S08]  /*1410*/  @P0 LDC.64 R2, c[0x0][0xa10] ;  /* 0x00028400ff020b82 */ /* 0x000e300000000a00 */
[----:B------:R-:W2:Y:S01]  /*1420*/  @P1 LDC.64 R4, c[0x0][0xa30] ;  /* 0x00028c00ff041b82 */ /* 0x000ea20000000a00 */
[----:B0-----:R-:W-:-:S05]  /*1430*/  @P0 IMAD.WIDE R2, R26, 0x4, R2 ;  /* 0x000000041a020825 */ /* 0x001fca00078e0202 */
[----:B------:R-:W3:Y:S04]  /*1440*/  @P0 LDG.E R0, desc[UR44][R2.64] ;  /* 0x0000002c02000981 */ /* 0x000ee8000c1e1900 */
[----:B------:R0:W3:Y:S01]  /*1450*/  @P0 LDG.E R7, desc[UR44][R2.64+0x4] ;  /* 0x0000042c02070981 */ /* 0x0000e2000c1e1900 */
[----:B--2---:R-:W-:-:S05]  /*1460*/  @P1 IMAD.WIDE R4, R26, 0x4, R4 ;  /* 0x000000041a041825 */ /* 0x004fca00078e0204 */
[----:B------:R2:W5:Y:S01]  /*1470*/  @P1 LDG.E R45, desc[UR44][R4.64] ;  /* 0x0000002c042d1981 */ /* 0x000562000c1e1900 */
[----:B----4-:R-:W-:Y:S01]  /*1480*/  ISETP.NE.AND P1, PT, R6, 0x1, PT ;  /* 0x000000010600780c */ /* 0x010fe20003f25270 */
[----:B------:R-:W-:Y:S01]  /*1490*/  IMAD.IADD R11, R24, 0x1, -R11 ;  /* 0x00000001180b7824 */ /* 0x000fe200078e0a0b */
[----:B-1----:R-:W-:-:S11]  /*14a0*/  ISETP.GE.AND P2, PT, R13, 0x1, PT ;  /* 0x000000010d00780c */ /* 0x002fd60003f46270 */
[----:B------:R-:W1:Y:S08]  /*14b0*/  @P1 LDC R9, c[0x0][0x44c] ;  /* 0x00011300ff091b82 */ /* 0x000e700000000800 */
[----:B------:R-:W4:Y:S01]  /*14c0*/  @P1 LDC R6, c[0x0][0x450] ;  /* 0x00011400ff061b82 */ /* 0x000f220000000800 */
[----:B---3--:R-:W-:-:S04]  /*14d0*/  IMAD R15, R8, 0xc0, RZ ;  /* 0x000000c0080f7824 */ /* 0x008fc800078e02ff */
[----:B0-----:R-:W-:Y:S01]  /*14e0*/  VIADD R2, R15, 0xbf ;  /* 0x000000bf0f027836 */ /* 0x001fe20000000000 */
[----:B------:R0:W-:Y:S03]  /*14f0*/  STL [R1+0x24], R15 ;  /* 0x0000240f01007387 */ /* 0x0001e60000100800 */
[----:B-1----:R-:W-:-:S05]  /*1500*/  @P1 IMAD.HI.U32 R3, R2, R9, RZ ;  /* 0x0000000902031227 */ /* 0x002fca00078e00ff */
[----:B----4-:R-:W-:Y:S01]  /*1510*/  @P1 SHF.R.U32.HI R2, RZ, R6, R3 ;  /* 0x00000006ff021219 */ /* 0x010fe20000011603 */
[----:B------:R-:W-:-:S04]  /*1520*/  @P0 IMAD.IADD R48, R7, 0x1, -R0 ;  /* 0x0000000107300824 */ /* 0x000fc800078e0a00 */
[----:B------:R-:W-:-:S04]  /*1530*/  IMAD.IADD R8, R11, 0x1, R48 ;  /* 0x000000010b087824 */ /* 0x000fc800078e0230 */
[C---:B------:R-:W-:Y:S01]  /*1540*/  VIADD R0, R8.reuse, 0x9f ;  /* 0x0000009f08007836 */ /* 0x040fe20000000000 */
[----:B------:R0:W-:Y:S01]  /*1550*/  STL [R1+0x10], R8 ;  /* 0x0000100801007387 */ /* 0x0001e20000100800 */
[----:B--2---:R-:W-:Y:S02]  /*1560*/  IADD3 R5, R8, 0x1, -R14 ;  /* 0x0000000108057810 */ /* 0x004fe40007ffe80e */
[----:B------:R-:W-:-:S04]  /*1570*/  IMAD.HI R0, R0, 0x66666667, RZ ;  /* 0x6666666700007827 */ /* 0x000fc800078e02ff */
[----:B------:R-:W-:Y:S01]  /*1580*/  IMAD.IADD R7, R5, 0x1, R2 ;  /* 0x0000000105077824 */ /* 0x000fe200078e0202 */
[----:B------:R-:W-:-:S04]  /*1590*/  SHF.R.U32.HI R3, RZ, 0x1f, R0 ;  /* 0x0000001fff037819 */ /* 0x000fc80000011600 */
[----:B------:R-:W-:Y:S01]  /*15a0*/  LEA.HI.SX32 R46, R0, R3, 0x1a ;  /* 0x00000003002e7211 */ /* 0x000fe200078fd2ff */
[----:B------:R-:W-:Y:S01]  /*15b0*/  IMAD.IADD R0, R7, 0x1, R12 ;  /* 0x0000000107007824 */ /* 0x000fe200078e020c */
        /* <DEDUP_REMOVED lines=12> */
.L_x_14919:
[----:B------:R-:W-:-:S13]  /*1680*/  ISETP.NE.AND P0, PT, R13, 0x1, PT ;  /* 0x000000010d00780c */ /* 0x000fda0003f05270 */
[----:B------:R-:W0:Y:S02]  /*1690*/  @P0 LDC.64 R4, c[0x0][0x9e8] ;  /* 0x00027a00ff040b82 */ /* 0x000e240000000a00 */
[----:B0-----:R-:W-:-:S05]  /*16a0*/  @P0 IMAD.HI.U32 R4, R2, R4, RZ ;  /* 0x0000000402040227 */ /* 0x001fca00078e00ff */
[----:B------:R-:W-:-:S07]  /*16b0*/  @P0 SHF.R.U32.HI R2, RZ, R5, R4 ;  /* 0x00000005ff020219 */ /* 0x000fce0000011604 */
.L_x_14920:
[----:B------:R-:W-:Y:S05]  /*16c0*/  BSYNC B0 ;  /* 0x0000000000007941 */ /* 0x000fea0003800000 */
.L_x_14918:
[----:B------:R-:W-:-:S05]  /*16d0*/  IMAD R3, R2, R13, R13 ;  /* 0x0000000d02037224 */ /* 0x000fca00078e020d */
[----:B------:R-:W-:-:S07]  /*16e0*/  VIMNMX R0, R0, R3, PT ;  /* 0x0000000300007248 */ /* 0x000fce0003fe0100 */
.L_x_14917:
[----:B------:R-:W0:Y:S01]  /*16f0*/  @P1 LDC R2, c[0x0][0x44c] ;  /* 0x00011300ff021b82 */ /* 0x000e220000000800 */
[----:B------:R-:W-:Y:S01]  /*1700*/  VIADD R0, R0, 0x9f ;  /* 0x0000009f00007836 */ /* 0x000fe20000000000 */
[----:B------:R-:W-:Y:S01]  /*1710*/  ULDC UR4, c[0x0][0x9dc] ;  /* 0x0002770000047ab9 */ /* 0x000fe20000000800 */
[----:B------:R-:W-:Y:S02]  /*1720*/  IMAD.MOV.U32 R5, RZ, RZ, R15 ;  /* 0x000000ffff057224 */ /* 0x000fe400078e000f */
[----:B------:R-:W-:-:S03]  /*1730*/  IMAD.HI R0, R0, 0x66666667, RZ ;  /* 0x6666666700007827 */ /* 0x000fc600078e02ff */
[----:B------:R-:W1:Y:S01]  /*1740*/  @P1 LDC R7, c[0x0][0x450] ;  /* 0x00011400ff071b82 */ /* 0x000e620000000800 */
[----:B------:R-:W-:Y:S01]  /*1750*/  IMAD.IADD R104, R8, 0x1, -R14 ;  /* 0x0000000108687824 */ /* 0x000fe200078e0a0e */
[----:B------:R-:W-:-:S04]  /*1760*/  SHF.R.U32.HI R3, RZ, 0x1f, R0 ;  /* 0x0000001fff037819 */ /* 0x000fc80000011600 */
[----:B------:R-:W-:-:S04]  /*1770*/  LEA.HI.SX32 R3, R0, R3, 0x1a ;  /* 0x0000000300037211 */ /* 0x000fc800078fd2ff */
        /* <DEDUP_REMOVED lines=16> */
.L_x_14923:
[----:B------:R-:W-:-:S13]  /*1880*/  ISETP.NE.AND P0, PT, R13, 0x1, PT ;  /* 0x000000010d00780c */ /* 0x000fda0003f05270 */
[----:B------:R-:W0:Y:S02]  /*1890*/  @P0 LDC.64 R4, c[0x0][0x9e8] ;  /* 0x00027a00ff040b82 */ /* 0x000e240000000a00 */
[----:B0-----:R-:W-:-:S05]  /*18a0*/  @P0 IMAD.HI.U32 R4, R0, R4, RZ ;  /* 0x0000000400040227 */ /* 0x001fca00078e00ff */
[----:B------:R-:W-:-:S07]  /*18b0*/  @P0 SHF.R.U32.HI R0, RZ, R5, R4 ;  /* 0x00000005ff000219 */ /* 0x000fce0000011604 */
.L_x_14924:
[----:B------:R-:W-:Y:S05]  /*18c0*/  BSYNC B0 ;  /* 0x0000000000007941 */ /* 0x000fea0003800000 */
.L_x_14922:
[----:B------:R-:W-:-:S05]  /*18d0*/  IMAD R3, R0, R13, RZ ;  /* 0x0000000d00037224 */ /* 0x000fca00078e02ff */
[----:B------:R-:W-:-:S07]  /*18e0*/  VIMNMX R2, R2, R3, !PT ;  /* 0x0000000302027248 */ /* 0x000fce0007fe0100 */
.L_x_14921:
[----:B------:R-:W-:Y:S01]  /*18f0*/  IMAD.HI R2, R2, 0x66666667, RZ ;  /* 0x6666666702027827 */ /* 0x000fe200078e02ff */
[----:B------:R-:W-:Y:S01]  /*1900*/  LOP3.LUT R12, R10, 0xff, RZ, 0xc0, !PT ;  /* 0x000000ff0a0c7812 */ /* 0x000fe200078ec0ff */
[----:B------:R-:W-:Y:S01]  /*1910*/  BSSY B0, `(.L_x_14925) ;  /* 0x0000029000007945 */ /* 0x000fe20003800000 */
[----:B------:R-:W-:Y:S01]  /*1920*/  SHF.R.U32.HI R4, RZ, 0x10, R10 ;  /* 0x00000010ff047819 */ /* 0x000fe2000001160a */
[----:B------:R-:W-:Y:S01]  /*1930*/  IMAD.MOV.U32 R0, RZ, RZ, RZ ;  /* 0x000000ffff007224 */ /* 0x000fe200078e00ff */
[----:B------:R-:W-:Y:S01]  /*1940*/  SHF.R.U32.HI R3, RZ, 0x1f, R2 ;  /* 0x0000001fff037819 */ /* 0x000fe20000011602 */
[----:B------:R0:W-:Y:S03]  /*1950*/  STL [R1+0x60], R12 ;  /* 0x0000600c01007387 */ /* 0x0001e60000100800 */
[----:B------:R-:W-:Y:S01]  /*1960*/  LEA.HI.SX32 R3, R2, R3, 0x1a ;  /* 0x0000000302037211 */ /* 0x000fe200078fd2ff */
[----:B------:R0:W-:Y:S03]  /*1970*/  STL [R1+0x54], R4 ;  /* 0x0000540401007387 */ /* 0x0001e60000100800 */
        /* <DEDUP_REMOVED lines=34> */
.L_x_14926:
[----:B------:R-:W-:Y:S05]  /*1ba0*/  BSYNC B0 ;  /* 0x0000000000007941 */ /* 0x000fea0003800000 */
.L_x_14925:
[----:B------:R-:W-:Y:S01]  /*1bb0*/  IMAD R3, R12, R0, R9 ;  /* 0x000000000c037224 */ /* 0x000fe200078e0209 */
[----:B------:R-:W-:-:S04]  /*1bc0*/  PLOP3.LUT P3, PT, PT, PT, PT, 0x80, 0x0 ;  /* 0x000000000000781c */ /* 0x000fc80003f6f070 */
[C---:B------:R-:W-:Y:S01]  /*1bd0*/  VIADDMNMX R0, R3.reuse, R0, R6, PT ;  /* 0x0000000003007246 */ /* 0x040fe20003800106 */
[----:B------:R-:W-:-:S04]  /*1be0*/  IMAD R3, R3, 0xa0, -R11 ;  /* 0x000000a003037824 */ /* 0x000fc800078e0a0b */
[----:B------:R-:W-:Y:S01]  /*1bf0*/  IMAD R5, R0, 0xa0, -R11 ;  /* 0x000000a000057824 */ /* 0x000fe200078e0a0b */
[----:B------:R-:W-:-:S04]  /*1c00*/  VIMNMX R3, RZ, R3, !PT ;  /* 0x00000003ff037248 */ /* 0x000fc80007fe0100 */
[----:B------:R-:W-:-:S04]  /*1c10*/  VIMNMX R0, R5, R48, PT ;  /* 0x0000003005007248 */ /* 0x000fc80003fe0100 */
[----:B------:R-:W-:Y:S01]  /*1c20*/  ISETP.GT.AND P0, PT, R0, R3, PT ;  /* 0x000000030000720c */ /* 0x000fe20003f04270 */
[----:B------:R-:W-:-:S05]  /*1c30*/  IMAD.WIDE.U32 R2, R3, -0x33333333, RZ ;  /* 0xcccccccd03027825 */ /* 0x000fca00078e00ff */
[----:B------:R-:W-:-:S05]  /*1c40*/  SHF.R.U32.HI R44, RZ, 0x7, R3 ;  /* 0x00000007ff2c7819 */ /* 0x000fca0000011603 */
[----:B------:R-:W-:Y:S02]  /*1c50*/  IMAD.MOV.U32 R47, RZ, RZ, R44 ;  /* 0x000000ffff2f7224 */ /* 0x000fe400078e002c */
        /* <DEDUP_REMOVED lines=26> */
.L_x_14929:
[----:B------:R-:W-:Y:S05]  /*1e00*/  BSYNC B6 ;  /* 0x0000000000067941 */ /* 0x000fea0003800000 */
.L_x_14928:
        /* <DEDUP_REMOVED lines=20> */
.L_x_14931:
[----:B------:R-:W-:Y:S05]  /*1f50*/  BSYNC B6 ;  /* 0x0000000000067941 */ /* 0x000fea0003800000 */
.L_x_14930:
[----:B------:R-:W-:Y:S01]  /*1f60*/  ULDC.64 UR4, c[0x0][0x9f8] ;  /* 0x00027e0000047ab9 */ /* 0x000fe20000000a00 */
[----:B------:R-:W2:Y:S01]  /*1f70*/  LDL R12, [R1+0x18] ;  /* 0x00001800010c7983 */ /* 0x000ea20000100800 */
[----:B------:R-:W-:Y:S01]  /*1f80*/  ISETP.NE.U32.AND P0, PT, RZ, UR4, PT ;  /* 0x00000004ff007c0c */ /* 0x000fe2000bf05070 */
[----:B------:R-:W-:Y:S01]  /*1f90*/  IMAD.MOV.U32 R49, RZ, RZ, R26 ;  /* 0x000000ffff317224 */ /* 0x000fe200078e001a */
[----:B------:R-:W0:Y:S01]  /*1fa0*/  LDC.64 R36, c[0x0][0x3f8] ;  /* 0x0000fe00ff247b82 */ /* 0x000e220000000a00 */
[----:B------:R-:W3:Y:S01]  /*1fb0*/  LDL R10, [R1+0x50] ;  /* 0x00005000010a7983 */ /* 0x000ee20000100800 */
[----:B------:R-:W-:Y:S01]  /*1fc0*/  ISETP.NE.AND.EX P0, PT, RZ, UR5, PT, P0 ;  /* 0x00000005ff007c0c */ /* 0x000fe2000bf05300 */
[----:B------:R-:W-:Y:S01]  /*1fd0*/  ULDC UR4, c[0x0][0x2f4] ;  /* 0x0000bd0000047ab9 */ /* 0x000fe20000000800 */
[----:B------:R-:W1:Y:S04]  /*1fe0*/  S2R R27, SR_TID.X ;  /* 0x00000000001b7919 */ /* 0x000e680000002100 */
[----:B------:R-:W4:Y:S08]  /*1ff0*/  LDC R63, c[0x0][0x3f4] ;  /* 0x0000fd00ff3f7b82 */ /* 0x000f300000000800 */
[----:B------:R-:W1:Y:S08]  /*2000*/  @P0 LDC.64 R2, c[0x0][0x9f8] ;  /* 0x00027e00ff020b82 */ /* 0x000e700000000a00 */
[----:B------:R-:W4:Y:S01]  /*2010*/  LDC.64 R42, c[0x0][0x408] ;  /* 0x00010200ff2a7b82 */ /* 0x000f220000000a00 */
[----:B-1----:R-:W-:-:S05]  /*2020*/  @P0 IMAD.WIDE R2, R26, 0x4, R2 ;  /* 0x000000041a020825 */ /* 0x002fca00078e0202 */
[----:B------:R1:W3:Y:S01]  /*2030*/  @P0 LDG.E R49, desc[UR44][R2.64] ;  /* 0x0000002c02310981 */ /* 0x0002e2000c1e1900 */
[C---:B------:R-:W-:Y:S02]  /*2040*/  VIADD R6, R27.reuse, 0xffffff80 ;  /* 0xffffff801b067836 */ /* 0x040fe40000000000 */
[C---:B------:R-:W-:Y:S02]  /*2050*/  VIADD R26, R27.reuse, 0xffffff80 ;  /* 0xffffff801b1a7836 */ /* 0x040fe40000000000 */
[----:B------:R-:W-:Y:S01]  /*2060*/  VIADD R25, R27, 0xffffff80 ;  /* 0xffffff801b197836 */ /* 0x000fe20000000000 */
[----:B------:R-:W-:Y:S02]  /*2070*/  LEA.HI R9, R6, R6, RZ, 0x1 ;  /* 0x0000000606097211 */ /* 0x000fe400078f08ff */
[----:B------:R-:W-:Y:S02]  /*2080*/  SHF.R.S32.HI R5, RZ, 0x1f, R6 ;  /* 0x0000001fff057819 */ /* 0x000fe40000011406 */
[----:B------:R-:W-:-:S02]  /*2090*/  LOP3.LUT R9, R9, 0xfffffffe, RZ, 0xc0, !PT ;  /* 0xfffffffe09097812 */ /* 0x000fc400078ec0ff */
[----:B------:R-:W-:Y:S02]  /*20a0*/  LEA.HI R8, R5, R6, RZ, 0x2 ;  /* 0x0000000605087211 */ /* 0x000fe400078f10ff */
[----:B------:R-:W-:Y:S01]  /*20b0*/  LEA.HI R25, R25, R26, RZ, 0x1 ;  /* 0x0000001a19197211 */ /* 0x000fe200078f08ff */
[----:B------:R-:W-:Y:S01]  /*20c0*/  IMAD.IADD R58, R6, 0x1, -R9 ;  /* 0x00000001063a7824 */ /* 0x000fe200078e0a09 */
[--C-:B-1----:R-:W-:Y:S02]  /*20d0*/  SHF.R.S32.HI R2, RZ, 0x2, R8.reuse ;  /* 0x00000002ff027819 */ /* 0x102fe40000011408 */
[----:B------:R-:W-:Y:S02]  /*20e0*/  SHF.R.S32.HI R3, RZ, 0x1f, R8 ;  /* 0x0000001fff037819 */ /* 0x000fe40000011408 */
[----:B------:R-:W-:Y:S01]  /*20f0*/  SHF.R.S32.HI R25, RZ, 0x1, R25 ;  /* 0x00000001ff197819 */ /* 0x000fe20000011419 */
[----:B------:R-:W-:Y:S01]  /*2100*/  IMAD.SHL.U32 R20, R58, 0x8, RZ ;  /* 0x000000083a147824 */ /* 0x000fe200078e00ff */
[----:B------:R-:W-:-:S02]  /*2110*/  LEA.HI R3, R3, R2, RZ, 0x2 ;  /* 0x0000000203037211 */ /* 0x000fc400078f10ff */
[----:B------:R-:W-:Y:S02]  /*2120*/  SHF.R.S32.HI R7, RZ, 0x1f, R25 ;  /* 0x0000001fff077819 */ /* 0x000fe40000011419 */
[----:B------:R-:W-:Y:S02]  /*2130*/  LOP3.LUT R3, R3, 0xfffffffc, RZ, 0xc0, !PT ;  /* 0xfffffffc03037812 */ /* 0x000fe400078ec0ff */
[----:B------:R-:W-:Y:S01]  /*2140*/  SHF.R.S32.HI R21, RZ, 0x1f, R20 ;  /* 0x0000001fff157819 */ /* 0x000fe20000011414 */
[-C--:B0-----:R-:W-:Y:S02]  /*2150*/  IMAD R0, R7, R36.reuse, RZ ;  /* 0x0000002407007224 */ /* 0x081fe400078e02ff */
[----:B------:R-:W-:Y:S02]  /*2160*/  IMAD.IADD R8, R2, 0x1, -R3 ;  /* 0x0000000102087824 */ /* 0x000fe400078e0a03 */
[----:B------:R-:W-:Y:S01]  /*2170*/  IMAD.WIDE.U32 R4, R25, R36, R18 ;  /* 0x0000002419047225 */ /* 0x000fe200078e0012 */
[----:B----4-:R-:W-:-:S03]  /*2180*/  ISETP.GE.AND P0, PT, R18, R63, PT ;  /* 0x0000003f1200720c */ /* 0x010fc60003f06270 */
[C---:B------:R-:W-:Y:S02]  /*2190*/  IMAD R11, R25.reuse, R37, R0 ;  /* 0x00000025190b7224 */ /* 0x040fe400078e0200 */
[----:B------:R-:W-:Y:S01]  /*21a0*/  IMAD.WIDE.U32 R2, R25, R36, R20 ;  /* 0x0000002419027225 */ /* 0x000fe200078e0014 */
[----:B------:R-:W-:-:S03]  /*21b0*/  SEL R9, R63, RZ, P0 ;  /* 0x000000ff3f097207 */ /* 0x000fc60000000000 */
[----:B------:R-:W-:Y:S02]  /*21c0*/  IMAD.IADD R33, R11, 0x1, R5 ;  /* 0x000000010b217824 */ /* 0x000fe400078e0205 */
[----:B------:R-:W-:Y:S01]  /*21d0*/  IMAD.IADD R3, R3, 0x1, R11 ;  /* 0x0000000103037824 */ /* 0x000fe200078e020b */
[----:B-----5:R-:W-:Y:S01]  /*21e0*/  SHF.R.S32.HI R11, RZ, 0x1f, R45 ;  /* 0x0000001fff0b7819 */ /* 0x020fe2000001142d */
[----:B------:R-:W-:Y:S01]  /*21f0*/  IMAD R0, R7, R42, RZ ;  /* 0x0000002a07007224 */ /* 0x000fe200078e02ff */
[----:B------:R-:W-:Y:S01]  /*2200*/  ISETP.GE.AND P2, PT, R18, UR4, PT ;  /* 0x0000000412007c0c */ /* 0x000fe2000bf46270 */
[----:B------:R-:W-:Y:S02]  /*2210*/  IMAD.MOV.U32 R32, RZ, RZ, R4 ;  /* 0x000000ffff207224 */ /* 0x000fe400078e0004 */
[----:B------:R-:W-:Y:S02]  /*2220*/  IMAD R13, R25, R43, R0 ;  /* 0x0000002b190d7224 */ /* 0x000fe400078e0200 */
[----:B------:R-:W-:-:S02]  /*2230*/  IMAD R0, R11, R36, RZ ;  /* 0x000000240b007224 */ /* 0x000fc400078e02ff */
[----:B------:R-:W-:-:S04]  /*2240*/  IMAD.WIDE.U32 R6, R25, R42, R18 ;  /* 0x0000002a19067225 */ /* 0x000fc800078e0012 */
[----:B------:R-:W-:-:S04]  /*2250*/  IMAD.WIDE.U32 R4, R25, R42, R20 ;  /* 0x0000002a19047225 */ /* 0x000fc800078e0014 */
[----:B------:R-:W-:Y:S02]  /*2260*/  IMAD.IADD R9, R18, 0x1, R9 ;  /* 0x0000000112097824 */ /* 0x000fe400078e0209 */
[----:B------:R-:W-:Y:S01]  /*2270*/  IMAD R53, R45, R37, R0 ;  /* 0x000000252d357224 */ /* 0x000fe200078e0200 */
[----:B------:R-:W-:Y:S01]  /*2280*/  LOP3.LUT R16, R16, 0xfffffffd, RZ, 0xc0, !PT ;  /* 0xfffffffd10107812 */ /* 0x000fe200078ec0ff */
[----:B------:R-:W-:Y:S02]  /*2290*/  IMAD.IADD R7, R13, 0x1, R7 ;  /* 0x000000010d077824 */ /* 0x000fe400078e0207 */
[----:B------:R-:W-:Y:S02]  /*22a0*/  IMAD.IADD R5, R5, 0x1, R13 ;  /* 0x0000000105057824 */ /* 0x000fe400078e020d */
[----:B------:R-:W-:Y:S01]  /*22b0*/  IMAD R0, R11, R42, RZ ;  /* 0x0000002a0b007224 */ /* 0x000fe200078e02ff */
[----:B------:R-:W-:Y:S01]  /*22c0*/  SHF.R.S32.HI R66, RZ, 0x1f, R9 ;  /* 0x0000001fff427819 */ /* 0x000fe20000011409 */
[----:B------:R-:W-:-:S02]  /*22d0*/  IMAD.SHL.U32 R61, R8, 0x80, RZ ;  /* 0x00000080083d7824 */ /* 0x000fc400078e00ff */
[----:B------:R-:W-:Y:S01]  /*22e0*/  IMAD.WIDE.U32 R34, R45, R36, R2 ;  /* 0x000000242d227225 */ /* 0x000fe200078e0002 */
[----:B------:R-:W-:-:S03]  /*22f0*/  @P2 LOP3.LUT R16, R16, 0x2, RZ, 0xfc, !PT ;  /* 0x0000000210102812 */ /* 0x000fc600078efcff */
[----:B------:R-:W-:Y:S02]  /*2300*/  IMAD R51, R45, R43, R0 ;  /* 0x0000002b2d337224 */ /* 0x000fe400078e0200 */
[----:B------:R-:W-:Y:S02]  /*2310*/  IMAD R3, R43, 0xa0, RZ ;  /* 0x000000a02b037824 */ /* 0x000fe400078e02ff */
[----:B------:R-:W-:Y:S01]  /*2320*/  IMAD.WIDE.U32 R38, R45, R42, R6 ;  /* 0x0000002a2d267225 */ /* 0x000fe200078e0006 */
[----:B------:R-:W-:-:S03]  /*2330*/  LEA.HI R66, R66, R9, RZ, 0x4 ;  /* 0x0000000942427211 */ /* 0x000fc600078f20ff */
[----:B------:R-:W-:Y:S01]  /*2340*/  IMAD.WIDE.U32 R40, R45, R42, R4 ;  /* 0x0000002a2d287225 */ /* 0x000fe200078e0004 */
[----:B------:R-:W-:-:S03]  /*2350*/  LOP3.LUT R61, R61, 0x180, RZ, 0xc0, !PT ;  /* 0x000001803d3d7812 */ /* 0x000fc600078ec0ff */
[----:B------:R-:W-:Y:S01]  /*2360*/  IMAD.WIDE.U32 R42, R42, 0xa0, RZ ;  /* 0x000000a02a2a7825 */ /* 0x000fe200078e00ff */
[----:B------:R-:W-:-:S03]  /*2370*/  SHF.R.U32.HI R56, RZ, 0x3, R61 ;  /* 0x00000003ff387819 */ /* 0x000fc6000001163d */
[----:B------:R-:W-:Y:S01]  /*2380*/  IMAD.IADD R60, R43, 0x1, R3 ;  /* 0x000000012b3c7824 */ /* 0x000fe200078e0203 */
[----:B------:R-:W-:Y:S01]  /*2390*/  LOP3.LUT R3, R61, 0x30, R66, 0xf8, !PT ;  /* 0x000000303d037812 */ /* 0x000fe200078ef842 */
[----:B------:R-:W-:Y:S01]  /*23a0*/  IMAD R9, R37, 0xa0, RZ ;  /* 0x000000a025097824 */ /* 0x000fe200078e02ff */
[----:B------:R-:W-:Y:S01]  /*23b0*/  SHF.R.U32.HI R64, RZ, 0x7, R27 ;  /* 0x00000007ff407819 */ /* 0x000fe2000001161b */
[----:B------:R-:W-:Y:S01]  /*23c0*/  IMAD.WIDE.U32 R32, R45, R36, R32 ;  /* 0x000000242d207225 */ /* 0x000fe200078e0020 */
[----:B------:R-:W-:Y:S02]  /*23d0*/  LOP3.LUT R3, R3, R56, RZ, 0x3c, !PT ;  /* 0x0000003803037212 */ /* 0x000fe400078e3cff */
[----:B------:R-:W-:Y:S01]  /*23e0*/  LOP3.LUT R16, R16, 0xfffffffe, RZ, 0xc0, !PT ;  /* 0xfffffffe10107812 */ /* 0x000fe200078ec0ff */
[----:B------:R-:W-:Y:S01]  /*23f0*/  IMAD.WIDE.U32 R36, R36, 0xa0, RZ ;  /* 0x000000a024247825 */ /* 0x000fe200078e00ff */
[----:B------:R-:W-:Y:S02]  /*2400*/  LOP3.LUT P1, RZ, R8, 0x2, RZ, 0xc0, !PT ;  /* 0x0000000208ff7812 */ /* 0x000fe4000782c0ff */
[----:B------:R-:W-:Y:S01]  /*2410*/  LOP3.LUT R55, R66, 0xfffffff0, RZ, 0xc0, !PT ;  /* 0xfffffff042377812 */ /* 0x000fe200078ec0ff */
[----:B------:R-:W-:-:S02]  /*2420*/  IMAD.IADD R54, R53, 0x1, R33 ;  /* 0x0000000135367824 */ /* 0x000fc400078e0221 */
[----:B------:R-:W-:Y:S02]  /*2430*/  IMAD.IADD R59, R51, 0x1, R39 ;  /* 0x00000001333b7824 */ /* 0x000fe400078e0227 */
[----:B------:R-:W-:Y:S02]  /*2440*/  IMAD.IADD R65, R65, 0x1, R24 ;  /* 0x0000000141417824 */ /* 0x000fe400078e0218 */
[----:B------:R-:W-:Y:S02]  /*2450*/  VIADD R64, R64, 0x8 ;  /* 0x0000000840407836 */ /* 0x000fe40000000000 */
[----:B------:R-:W-:Y:S02]  /*2460*/  IMAD.SHL.U32 R63, R63, 0x2, RZ ;  /* 0x000000023f3f7824 */ /* 0x000fe400078e00ff */
[----:B------:R-:W-:Y:S02]  /*2470*/  IMAD.IADD R62, R37, 0x1, R9 ;  /* 0x00000001253e7824 */ /* 0x000fe400078e0209 */
[----:B------:R-:W-:-:S02]  /*2480*/  IMAD R58, R58, 0xc0, R25 ;  /* 0x000000c03a3a7824 */ /* 0x000fc400078e0219 */
[----:B------:R-:W-:Y:S02]  /*2490*/  IMAD.IADD R53, R35, 0x1, R53 ;  /* 0x0000000123357824 */ /* 0x000fe400078e0235 */
[----:B------:R-:W-:Y:S01]  /*24a0*/  IMAD.IADD R51, R41, 0x1, R51 ;  /* 0x0000000129337824 */ /* 0x000fe200078e0233 */
[----:B--2---:R-:W-:Y:S01]  /*24b0*/  ISETP.GE.AND P2, PT, R12, UR4, PT ;  /* 0x000000040c007c0c */ /* 0x004fe2000bf46270 */
[----:B---3--:R-:W-:-:S12]  /*24c0*/  IMAD.IADD R52, R10, 0x1, R3 ;  /* 0x000000010a347824 */ /* 0x008fd800078e0203 */
[----:B------:R-:W-:Y:S02]  /*24d0*/  @P2 LOP3.LUT R16, R16, 0x1, RZ, 0xfc, !PT ;  /* 0x0000000110102812 */ /* 0x000fe400078efcff */
[----:B------:R-:W-:-:S07]  /*24e0*/  SHF.R.S32.HI R57, RZ, 0x1f, R49 ;  /* 0x0000001fff397819 */ /* 0x000fce0000011431 */
.L_x_14964:
[----:B------:R-:W2:Y:S01]  /*24f0*/  LDL R6, [R1+0x34] ;  /* 0x0000340001067983 */ /* 0x000ea20000100800 */
[----:B0-----:R-:W0:Y:S01]  /*2500*/  LDC R69, c[0x0][0x430] ;  /* 0x00010c00ff457b82 */ /* 0x001e220000000800 */
[----:B------:R-:W-:Y:S02]  /*2510*/  VIADD R47, R47, 0xffffffff ;  /* 0xffffffff2f2f7836 */ /* 0x000fe40000000000 */
[----:B------:R-:W-:Y:S02]  /*2520*/  IMAD.MOV.U32 R68, RZ, RZ, RZ ;  /* 0x000000ffff447224 */ /* 0x000fe400078e00ff */
[----:B-1----:R-:W-:-:S03]  /*2530*/  IMAD R2, R47, 0xa0, R58 ;  /* 0x000000a02f027824 */ /* 0x002fc600078e023a */
[----:B------:R-:W1:Y:S01]  /*2540*/  LDC R31, c[0x0][0x3f4] ;  /* 0x0000fd00ff1f7b82 */ /* 0x000e620000000800 */
[----:B----4-:R-:W-:Y:S01]  /*2550*/  IMAD.IADD R9, R65, 0x1, R2 ;  /* 0x0000000141097824 */ /* 0x010fe200078e0202 */
[----:B------:R-:W-:-:S03]  /*2560*/  ISETP.GE.AND P2, PT, R2, R48, PT ;  /* 0x000000300200720c */ /* 0x000fc60003f46270 */
[----:B------:R-:W-:Y:S01]  /*2570*/  IMAD.MOV.U32 R7, RZ, RZ, R9 ;  /* 0x000000ffff077224 */ /* 0x000fe200078e0009 */
[----:B------:R-:W-:Y:S02]  /*2580*/  ISETP.GT.OR P2, PT, R58, 0x9f, P2 ;  /* 0x0000009f3a00780c */ /* 0x000fe40001744670 */
[----:B0-----:R-:W-:-:S11]  /*2590*/  ISETP.NE.AND P3, PT, R69, 0x1, PT ;  /* 0x000000014500780c */ /* 0x001fd60003f65270 */
[----:B---3--:R-:W0:Y:S08]  /*25a0*/  @!P2 LDC.64 R4, c[0x0][0x428] ;  /* 0x00010a00ff04ab82 */ /* 0x008e300000000a00 */
[----:B------:R-:W3:Y:S08]  /*25b0*/  @!P2 LDC.64 R10, c[0x0][0x418] ;  /* 0x00010600ff0aab82 */ /* 0x000ef00000000a00 */
[----:B------:R-:W4:Y:S08]  /*25c0*/  @P3 LDC R0, c[0x0][0x434] ;  /* 0x00010d00ff003b82 */ /* 0x000f300000000800 */
[----:B------:R-:W1:Y:S01]  /*25d0*/  @P3 LDC R3, c[0x0][0x438] ;  /* 0x00010e00ff033b82 */ /* 0x000e620000000800 */
[----:B----4-:R-:W-:-:S05]  /*25e0*/  @P3 IMAD.HI.U32 R0, R9, R0, RZ ;  /* 0x0000000009003227 */ /* 0x010fca00078e00ff */
[----:B-1----:R-:W-:Y:S01]  /*25f0*/  @P3 SHF.R.U32.HI R7, RZ, R3, R0 ;  /* 0x00000003ff073219 */ /* 0x002fe20000011600 */
[----:B0-----:R-:W-:-:S03]  /*2600*/  @!P2 IMAD R0, R57, R4, RZ ;  /* 0x000000043900a224 */ /* 0x001fc600078e02ff */
[--C-:B------:R-:W-:Y:S01]  /*2610*/  @!P2 SHF.R.S32.HI R3, RZ, 0x1f, R7.reuse ;  /* 0x0000001fff03a819 */ /* 0x100fe20000011407 */
[----:B------:R-:W-:Y:S02]  /*2620*/  @!P2 IMAD.MOV.U32 R2, RZ, RZ, R7 ;  /* 0x000000ffff02a224 */ /* 0x000fe400078e0007 */
        /* <DEDUP_REMOVED lines=18> */
[----:B------:R-:W2:Y:S01]  /*2750*/  LDL R6, [R1+0x4] ;  /* 0x0000040001067983 */ /* 0x000ea20000100800 */
[----:B------:R-:W-:Y:S01]  /*2760*/  SHF.R.S32.HI R71, RZ, 0x1f, R69 ;  /* 0x0000001fff477819 */ /* 0x000fe20000011445 */
[----:B------:R-:W-:Y:S01]  /*2770*/  ULDC.64 UR4, c[0x0][0x300] ;  /* 0x0000c00000047ab9 */ /* 0x000fe20000000a00 */
[----:B-----5:R-:W-:Y:S01]  /*2780*/  SHF.R.S32.HI R72, RZ, 0x1f, R68 ;  /* 0x0000001fff487819 */ /* 0x020fe20000011444 */
[----:B------:R-:W-:Y:S01]  /*2790*/  IMAD.WIDE.U32 R2, R69, UR4, RZ ;  /* 0x0000000445027c25 */ /* 0x000fe2000f8e00ff */
[----:B------:R-:W-:Y:S01]  /*27a0*/  ULDC.U8 UR8, c[0x0][0x410] ;  /* 0x0001040000087ab9 */ /* 0x000fe20000000000 */
[----:B------:R-:W-:Y:S01]  /*27b0*/  SHF.R.S32.HI R11, RZ, 0x1f, R47 ;  /* 0x0000001fff0b7819 */ /* 0x000fe2000001142f */
[----:B------:R-:W-:Y:S01]  /*27c0*/  ULDC.64 UR6, c[0x0][0x2e8] ;  /* 0x0000ba0000067ab9 */ /* 0x000fe20000000a00 */
[----:B------:R-:W-:Y:S01]  /*27d0*/  IMAD R0, R71, UR4, RZ ;  /* 0x0000000447007c24 */ /* 0x000fe2000f8e02ff */
[----:B------:R-:W-:-:S03]  /*27e0*/  ISETP.NE.AND P3, PT, RZ, UR8, PT ;  /* 0x00000008ff007c0c */ /* 0x000fc6000bf65270 */
        /* <DEDUP_REMOVED lines=8> */
[-C--:B------:R-:W-:Y:S02]  /*2870*/  IMAD R7, R62, R47.reuse, RZ ;  /* 0x0000002f3e077224 */ /* 0x080fe400078e02ff */
[----:B------:R-:W-:-:S04]  /*2880*/  IMAD.WIDE.U32 R4, R36, R47, RZ ;  /* 0x0000002f24047225 */ /* 0x000fc800078e00ff */
[----:B------:R-:W-:-:S04]  /*2890*/  IMAD R7, R11, R36, R7 ;  /* 0x000000240b077224 */ /* 0x000fc800078e0207 */
[----:B------:R-:W-:Y:S02]  /*28a0*/  IMAD.IADD R0, R5, 0x1, R7 ;  /* 0x0000000105007824 */ /* 0x000fe400078e0207 */
[----:B--2---:R-:W-:-:S04]  /*28b0*/  IMAD.WIDE.U32 R2, R6, UR4, R2 ;  /* 0x0000000406027c25 */ /* 0x004fc8000f8e0002 */
[----:B------:R-:W-:Y:S01]  /*28c0*/  IMAD R13, R6, UR5, R3 ;  /* 0x00000005060d7c24 */ /* 0x000fe2000f8e0203 */
[----:B------:R-:W-:-:S04]  /*28d0*/  IADD3 R2, P4, R2, UR6, RZ ;  /* 0x0000000602027c10 */ /* 0x000fc8000ff9e0ff */
[----:B------:R-:W-:Y:S01]  /*28e0*/  IADD3.X R13, R13, UR7, RZ, P4, !PT ;  /* 0x000000070d0d7c10 */ /* 0x000fe2000a7fe4ff */
[----:B------:R-:W-:Y:S08]  /*28f0*/  @!P3 BRA `(.L_x_14934) ;  /* 0x0000001000a4b947 */ /* 0x000ff00003800000 */
[----:B------:R-:W0:Y:S01]  /*2900*/  S2R R6, SR_TID.X ;  /* 0x0000000000067919 */ /* 0x000e220000002100 */
[----:B------:R-:W-:Y:S01]  /*2910*/  IMAD R73, R47, -0xa0, R48 ;  /* 0xffffff602f497824 */ /* 0x000fe200078e0230 */
[----:B------:R-:W-:Y:S01]  /*2920*/  BSSY B1, `(.L_x_14935) ;  /* 0x000001f000017945 */ /* 0x000fe20003800000 */
[----:B------:R-:W-:Y:S02]  /*2930*/  CS2R R26, SRZ ;  /* 0x00000000001a7805 */ /* 0x000fe4000001ff00 */
[----:B------:R-:W-:Y:S02]  /*2940*/  CS2R R24, SRZ ;  /* 0x0000000000187805 */ /* 0x000fe4000001ff00 */
[----:B------:R-:W-:Y:S02]  /*2950*/  CS2R R28, SRZ ;  /* 0x00000000001c7805 */ /* 0x000fe4000001ff00 */
[----:B------:R-:W-:Y:S01]  /*2960*/  VIMNMX R73, R73, 0xa0, PT ;  /* 0x000000a049497848 */ /* 0x000fe20003fe0100 */
[----:B0-----:R-:W-:-:S02]  /*2970*/  VIADD R8, R6, 0xffffff80 ;  /* 0xffffff8006087836 */ /* 0x001fc40000000000 */
[----:B------:R-:W-:-:S05]  /*2980*/  VIADD R6, R6, 0xffffff80 ;  /* 0xffffff8006067836 */ /* 0x000fca0000000000 */
[----:B------:R-:W-:Y:S02]  /*2990*/  LEA.HI R6, R6, R8, RZ, 0x1 ;  /* 0x0000000806067211 */ /* 0x000fe400078f08ff */
[----:B------:R-:W-:Y:S02]  /*29a0*/  CS2R R8, SRZ ;  /* 0x0000000000087805 */ /* 0x000fe4000001ff00 */
[----:B------:R-:W-:-:S04]  /*29b0*/  SHF.R.S32.HI R6, RZ, 0x1, R6 ;  /* 0x00000001ff067819 */ /* 0x000fc80000011406 */
[----:B------:R-:W-:-:S13]  /*29c0*/  ISETP.GE.AND P3, PT, R6, R73, PT ;  /* 0x000000490600720c */ /* 0x000fda0003f66270 */
[----:B------:R-:W-:Y:S05]  /*29d0*/  @P3 BRA `(.L_x_14936) ;  /* 0x00000000004c3947 */ /* 0x000fea0003800000 */
[----:B------:R-:W-:Y:S01]  /*29e0*/  ULDC.64 UR4, c[0x0][0x3e8] ;  /* 0x0000fa0000047ab9 */ /* 0x000fe20000000a00 */
[----:B------:R-:W-:Y:S01]  /*29f0*/  IMAD.MOV.U32 R50, RZ, RZ, R40 ;  /* 0x000000ffff327224 */ /* 0x000fe200078e0028 */
[----:B------:R-:W-:Y:S01]  /*2a00*/  IADD3 R4, P4, P5, R34, UR4, R4 ;  /* 0x0000000422047c10 */ /* 0x000fe2000fd9e004 */
[----:B------:R-:W-:Y:S02]  /*2a10*/  IMAD R3, R60, R47, RZ ;  /* 0x0000002f3c037224 */ /* 0x000fe400078e02ff */
[-C--:B------:R-:W-:Y:S01]  /*2a20*/  IMAD.WIDE.U32 R6, R47, R42.reuse, R50 ;  /* 0x0000002a2f067225 */ /* 0x080fe200078e0032 */
[----:B------:R-:W-:Y:S01]  /*2a30*/  IADD3.X R5, R53, UR5, R0, P4, P5 ;  /* 0x0000000535057c10 */ /* 0x000fe2000a7ea400 */
[----:B------:R-:W-:Y:S02]  /*2a40*/  ULDC.64 UR4, c[0x0][0x400] ;  /* 0x0001000000047ab9 */ /* 0x000fe40000000a00 */
[----:B------:R-:W-:Y:S01]  /*2a50*/  IMAD R3, R11, R42, R3 ;  /* 0x0000002a0b037224 */ /* 0x000fe200078e0203 */
[----:B------:R-:W-:Y:S01]  /*2a60*/  IADD3 R6, P4, R6, UR4, RZ ;  /* 0x0000000406067c10 */ /* 0x000fe2000ff9e0ff */
[----:B------:R-:W-:-:S03]  /*2a70*/  VIADD R0, R20, 0x10 ;  /* 0x0000001014007836 */ /* 0x000fc60000000000 */
[----:B------:R-:W-:Y:S02]  /*2a80*/  IADD3.X R7, R7, UR5, R3, P4, !PT ;  /* 0x0000000507077c10 */ /* 0x000fe4000a7fe403 */
        /* <DEDUP_REMOVED lines=8> */
.L_x_14936:
[----:B------:R-:W-:Y:S05]  /*2b10*/  BSYNC B1 ;  /* 0x0000000000017941 */ /* 0x000fea0003800000 */
.L_x_14935:
[----:B------:R-:W2:Y:S01]  /*2b20*/  LDL R0, [R1+0xc] ;  /* 0x00000c0001007983 */ /* 0x000ea20000100800 */
[----:B-----5:R-:W-:Y:S02]  /*2b30*/  IMAD.MOV.U32 R82, RZ, RZ, R26 ;  /* 0x000000ffff527224 */ /* 0x020fe400078e001a */
[----:B------:R-:W-:Y:S02]  /*2b40*/  IMAD.MOV.U32 R30, RZ, RZ, R24 ;  /* 0x000000ffff1e7224 */ /* 0x000fe400078e0018 */
[----:B------:R-:W-:Y:S01]  /*2b50*/  IMAD.MOV.U32 R80, RZ, RZ, R28 ;  /* 0x000000ffff507224 */ /* 0x000fe200078e001c */
[----:B--2---:R-:W-:Y:S01]  /*2b60*/  ISETP.NE.AND P4, PT, R0, 0x3, PT ;  /* 0x000000030000780c */ /* 0x004fe20003f85270 */
[----:B------:R-:W-:-:S12]  /*2b70*/  IMAD.MOV.U32 R0, RZ, RZ, R8 ;  /* 0x000000ffff007224 */ /* 0x000fd800078e0008 */
[----:B------:R-:W-:Y:S05]  /*2b80*/  @!P4 BRA `(.L_x_14937) ;  /* 0x000000000004c947 */ /* 0x000fea0003800000 */
[----:B------:R-:W-:Y:S01]  /*2b90*/  BPT.TRAP 0x1 ;  /* 0x000000040000795c */ /* 0x000fe20000300000 */
.L_x_14937:
[----:B------:R-:W2:Y:S01]  /*2ba0*/  LDL R3, [R1+0x1c] ;  /* 0x00001c0001037983 */ /* 0x000ea20000100800 */
[----:B------:R-:W-:Y:S01]  /*2bb0*/  IMAD R50, R157, 0x8, R22 ;  /* 0x000000089d327824 */ /* 0x000fe200078e0216 */
[----:B------:R-:W-:Y:S01]  /*2bc0*/  BSSY B1, `(.L_x_14938) ;  /* 0x0000004000017945 */ /* 0x000fe20003800000 */
[----:B--2---:R-:W-:-:S04]  /*2bd0*/  SHF.L.U32 R75, R3, 0x1f, RZ ;  /* 0x0000001f034b7819 */ /* 0x004fc800000006ff */
[----:B------:R-:W1:Y:S02]  /*2be0*/  SYNCS.PHASECHK.TRANS64.TRYWAIT P5, [R50+URZ+0x13290], R75 ;  /* 0x0132904b320075a7 */ /* 0x000e6400080a017f */
[----:B-1----:R-:W-:Y:S05]  /*2bf0*/  @!P5 BRA `(.L_x_14939) ;  /* 0x0000023c0014d947 */ /* 0x002fea0003800000 */
.L_x_15256:
[----:B------:R-:W-:Y:S05]  /*2c00*/  BSYNC B1 ;  /* 0x0000000000017941 */ /* 0x000fea0003800000 */
.L_x_14938:
[----:B------:R-:W-:-:S03]  /*2c10*/  UMOV UR4, 0xffffffff ;  /* 0xffffffff00047882 */ /* 0x000fc60000000000 */
[----:B------:R-:W-:Y:S05]  /*2c20*/  BRA.DIV UR4, `(.L_x_14940) ;  /* 0x0000023e041c7947 */ /* 0x000fea000b800000 */
[----:B------:R2:W3:Y:S04]  /*2c30*/  SHFL.IDX PT, R3, R13, RZ, 0x1e1f ;  /* 0x001e1fff0d037589 */ /* 0x0004e800000e0000 */
[----:B------:R2:W4:Y:S02]  /*2c40*/  SHFL.IDX PT, R14, R2, RZ, 0x1e1f ;  /* 0x001e1fff020e7589 */ /* 0x00052400000e0000 */
.L_x_15260:
[----:B------:R-:W-:Y:S05]  /*2c50*/  @P3 BRA `(.L_x_14941) ;  /* 0x0000002400343947 */ /* 0x000fea0003800000 */
[----:B------:R-:W-:Y:S01]  /*2c60*/  LOP3.LUT P5, RZ, R16, 0x2, RZ, 0xc0, !PT ;  /* 0x0000000210ff7812 */ /* 0x000fe200078ac0ff */
[----:B------:R-:W-:-:S12]  /*2c70*/  BSSY B1, `(.L_x_14942) ;  /* 0x0000074000017945 */ /* 0x000fd80003800000 */
        /* <DEDUP_REMOVED lines=11> */
[----:B--2---:R-:W-:Y:S02]  /*2d30*/  LOP3.LUT R2, R27, 0xff, RZ, 0xc0, !PT ;  /* 0x000000ff1b027812 */ /* 0x004fe400078ec0ff */
[----:B------:R-:W-:-:S02]  /*2d40*/  SHF.R.U32.HI R13, RZ, 0x18, R27 ;  /* 0x00000018ff0d7819 */ /* 0x000fc4000001161b */
[----:B------:R-:W-:Y:S01]  /*2d50*/  PRMT R15, R15, 0x654, R12 ;  /* 0x000006540f0f7816 */ /* 0x000fe2000000000c */
[----:B------:R-:W-:Y:S01]  /*2d60*/  IMAD.SHL.U32 R12, R26, 0x100, RZ ;  /* 0x000001001a0c7824 */ /* 0x000fe200078e00ff */
[----:B------:R-:W-:Y:S01]  /*2d70*/  PRMT R13, R13, 0x654, R2 ;  /* 0x000006540d0d7816 */ /* 0x000fe20000000002 */
[----:B------:R-:W-:Y:S01]  /*2d80*/  IMAD.SHL.U32 R2, R74, 0x100, RZ ;  /* 0x000001004a027824 */ /* 0x000fe200078e00ff */
[----:B------:R-:W-:Y:S02]  /*2d90*/  SHF.R.U32.HI R76, RZ, 0x10, R27 ;  /* 0x00000010ff4c7819 */ /* 0x000fe4000001161b */
[----:B------:R-:W-:Y:S02]  /*2da0*/  SHF.R.U32.HI R28, RZ, 0x10, R29 ;  /* 0x00000010ff1c7819 */ /* 0x000fe4000001161d */
[----:B------:R-:W-:Y:S01]  /*2db0*/  LOP3.LUT R27, R15, 0xff00, R12, 0xf8, !PT ;  /* 0x0000ff000f1b7812 */ /* 0x000fe200078ef80c */
[----:B------:R-:W-:Y:S01]  /*2dc0*/  IMAD.U32 R12, R76, 0x10000, RZ ;  /* 0x000100004c0c7824 */ /* 0x000fe200078e00ff */
[----:B------:R-:W-:Y:S01]  /*2dd0*/  LOP3.LUT R13, R13, 0xff00, R2, 0xf8, !PT ;  /* 0x0000ff000d0d7812 */ /* 0x000fe200078ef802 */
[----:B------:R-:W-:Y:S01]  /*2de0*/  IMAD.U32 R26, R28, 0x10000, RZ ;  /* 0x000100001c1a7824 */ /* 0x000fe200078e00ff */
[----:B0-----:R-:W-:-:S02]  /*2df0*/  F2FP.F16.E4M3.UNPACK_B R2, R5 ;  /* 0x00000005ff02723e */ /* 0x001fc400020006ff */
        /* <DEDUP_REMOVED lines=11> */
[--C-:B------:R-:W-:Y:S02]  /*2eb0*/  HADD2.F32 R15, -RZ, R5.reuse.H1_H1 ;  /* 0x30000005ff0f7230 */ /* 0x100fe40000004100 */
[----:B------:R-:W-:Y:S02]  /*2ec0*/  HADD2.F32 R13, -RZ, R5.H0_H0 ;  /* 0x20000005ff0d7230 */ /* 0x000fe40000004100 */
[C---:B------:R-:W-:Y:S01]  /*2ed0*/  FMUL.FTZ R5, R2.reuse, R77 ;  /* 0x0000004d02057220 */ /* 0x040fe20000410000 */
[----:B------:R-:W-:Y:S02]  /*2ee0*/  HADD2.F32 R26, -RZ, R26.H1_H1 ;  /* 0x3000001aff1a7230 */ /* 0x000fe40000004100 */
[-C--:B------:R-:W-:Y:S01]  /*2ef0*/  FMUL.FTZ R74, R15, R28.reuse ;  /* 0x0000001c0f4a7220 */ /* 0x080fe20000410000 */
[-C--:B------:R-:W-:Y:S01]  /*2f00*/  FFMA.FTZ R2, R2, R27.reuse, -R79 ;  /* 0x0000001b02027223 */ /* 0x080fe2000001084f */
[----:B------:R-:W-:Y:S01]  /*2f10*/  FFMA.FTZ R5, R12, R27, R5 ;  /* 0x0000001b0c057223 */ /* 0x000fe20000010005 */
[----:B------:R-:W-:Y:S01]  /*2f20*/  FMUL.FTZ R78, R13, R28 ;  /* 0x0000001c0d4e7220 */ /* 0x000fe20000410000 */
[----:B------:R-:W-:-:S02]  /*2f30*/  F2FP.F16.E4M3.UNPACK_B R12, R4.H1 ;  /* 0x00000004ff0c723e */ /* 0x000fc400030006ff */
[----:B------:R-:W-:Y:S01]  /*2f40*/  F2FP.F16.E4M3.UNPACK_B R28, R80 ;  /* 0x00000050ff1c723e */ /* 0x000fe200020006ff */
[----:B------:R-:W-:Y:S01]  /*2f50*/  FFMA.FTZ R80, R13, R26, -R74 ;  /* 0x0000001a0d507223 */ /* 0x000fe2000001084a */
[----:B------:R-:W-:Y:S01]  /*2f60*/  F2FP.F16.E4M3.UNPACK_B R4, R4 ;  /* 0x00000004ff04723e */ /* 0x000fe200020006ff */
[----:B------:R-:W-:Y:S01]  /*2f70*/  FFMA.FTZ R81, R15, R26, R78 ;  /* 0x0000001a0f517223 */ /* 0x000fe2000001004e */
[----:B------:R-:W-:Y:S01]  /*2f80*/  F2FP.F16.E4M3.UNPACK_B R26, R82 ;  /* 0x00000052ff1a723e */ /* 0x000fe200020006ff */
[--C-:B------:R-:W-:Y:S02]  /*2f90*/  HADD2.F32 R13, -RZ, R12.reuse.H0_H0 ;  /* 0x2000000cff0d7230 */ /* 0x100fe40000004100 */
[----:B------:R-:W-:Y:S01]  /*2fa0*/  HADD2.F32 R15, -RZ, R12.H1_H1 ;  /* 0x3000000cff0f7230 */ /* 0x000fe20000004100 */
[----:B------:R-:W-:Y:S01]  /*2fb0*/  F2FP.SATFINITE.E4M3.F32.PACK_AB_MERGE_C R84, R81, R80, RZ ;  /* 0x000000505154723e */ /* 0x000fe200048070ff */
[----:B------:R-:W-:Y:S02]  /*2fc0*/  HADD2.F32 R74, -RZ, R28.H1_H1 ;  /* 0x3000001cff4a7230 */ /* 0x000fe40000004100 */
[----:B------:R-:W-:Y:S01]  /*2fd0*/  HADD2.F32 R12, -RZ, R4.H0_H0 ;  /* 0x20000004ff0c7230 */ /* 0x000fe20000004100 */
[----:B------:R-:W-:Y:S01]  /*2fe0*/  F2FP.SATFINITE.E4M3.F32.PACK_AB_MERGE_C R5, R5, R2, R84 ;  /* 0x000000020505723e */ /* 0x000fe20004807054 */
[----:B------:R-:W-:-:S02]  /*2ff0*/  HADD2.F32 R77, -RZ, R28.H0_H0 ;  /* 0x2000001cff4d7230 */ /* 0x000fc40000004100 */
[----:B------:R-:W-:Y:S02]  /*3000*/  HADD2.F32 R4, -RZ, R4.H1_H1 ;  /* 0x30000004ff047230 */ /* 0x000fe40000004100 */
[--C-:B------:R-:W-:Y:S02]  /*3010*/  HADD2.F32 R28, -RZ, R26.reuse.H1_H1 ;  /* 0x3000001aff1c7230 */ /* 0x100fe40000004100 */
[----:B------:R-:W-:Y:S02]  /*3020*/  HADD2.F32 R27, -RZ, R26.H0_H0 ;  /* 0x2000001aff1b7230 */ /* 0x000fe40000004100 */
[-C--:B------:R-:W-:Y:S01]  /*3030*/  FMUL.FTZ R26, R15, R74.reuse ;  /* 0x0000004a0f1a7220 */ /* 0x080fe20000410000 */
[C---:B------:R-:W-:Y:S01]  /*3040*/  FMUL.FTZ R74, R13.reuse, R74 ;  /* 0x0000004a0d4a7220 */ /* 0x040fe20000410000 */
[-C--:B------:R-:W-:Y:S01]  /*3050*/  FMUL.FTZ R79, R4, R77.reuse ;  /* 0x0000004d044f7220 */ /* 0x080fe20000410000 */
[C---:B------:R-:W-:Y:S01]  /*3060*/  FMUL.FTZ R77, R12.reuse, R77 ;  /* 0x0000004d0c4d7220 */ /* 0x040fe20000410000 */
[-C--:B------:R-:W-:Y:S01]  /*3070*/  FFMA.FTZ R26, R13, R28.reuse, -R26 ;  /* 0x0000001c0d1a7223 */ /* 0x080fe2000001081a */
[----:B------:R-:W-:Y:S01]  /*3080*/  FFMA.FTZ R15, R15, R28, R74 ;  /* 0x0000001c0f0f7223 */ /* 0x000fe2000001004a */
[-C--:B------:R-:W-:Y:S01]  /*3090*/  FFMA.FTZ R79, R12, R27.reuse, -R79 ;  /* 0x0000001b0c4f7223 */ /* 0x080fe2000001084f */
[----:B------:R-:W-:Y:S01]  /*30a0*/  FFMA.FTZ R78, R4, R27, R77 ;  /* 0x0000001b044e7223 */ /* 0x000fe2000001004d */
[----:B------:R-:W-:-:S02]  /*30b0*/  F2FP.F16.E4M3.UNPACK_B R12, R7.H1 ;  /* 0x00000007ff0c723e */ /* 0x000fc400030006ff */
[----:B------:R-:W-:Y:S02]  /*30c0*/  F2FP.F16.E4M3.UNPACK_B R27, R76.H1 ;  /* 0x0000004cff1b723e */ /* 0x000fe400030006ff */
        /* <DEDUP_REMOVED lines=19> */
[C---:B------:R-:W-:Y:S01]  /*3200*/  FMUL.FTZ R77, R4.reuse, R77 ;  /* 0x0000004d044d7220 */ /* 0x040fe20000410000 */
[----:B------:R-:W-:Y:S01]  /*3210*/  FFMA.FTZ R83, R15, R28, R74 ;  /* 0x0000001c0f537223 */ /* 0x000fe2000001004a */
[----:B------:R-:W-:Y:S01]  /*3220*/  FFMA.FTZ R81, R4, R13, -R81 ;  /* 0x0000000d04517223 */ /* 0x000fe20000010851 */
[----:B------:R-:W-:-:S02]  /*3230*/  HADD2.F32 R4, -RZ, R6.H0_H0 ;  /* 0x20000006ff047230 */ /* 0x000fc40000004100 */
[----:B------:R-:W-:Y:S01]  /*3240*/  FFMA.FTZ R28, R12, R13, R77 ;  /* 0x0000000d0c1c7223 */ /* 0x000fe2000001004d */
[--C-:B------:R-:W-:Y:S01]  /*3250*/  HADD2.F32 R12, -RZ, R7.reuse.H0_H0 ;  /* 0x20000007ff0c7230 */ /* 0x100fe20000004100 */
[----:B------:R-:W-:Y:S01]  /*3260*/  F2FP.SATFINITE.E4M3.F32.PACK_AB_MERGE_C R80, R83, R80, RZ ;  /* 0x000000505350723e */ /* 0x000fe200048070ff */
[----:B------:R-:W-:Y:S02]  /*3270*/  HADD2.F32 R6, -RZ, R6.H1_H1 ;  /* 0x30000006ff067230 */ /* 0x000fe40000004100 */
[----:B------:R-:W-:Y:S01]  /*3280*/  HADD2.F32 R13, -RZ, R76.H0_H0 ;  /* 0x2000004cff0d7230 */ /* 0x000fe20000004100 */
[----:B------:R-:W-:Y:S01]  /*3290*/  F2FP.SATFINITE.E4M3.F32.PACK_AB_MERGE_C R28, R28, R81, RZ ;  /* 0x000000511c1c723e */ /* 0x000fe200048070ff */
[----:B------:R-:W-:Y:S02]  /*32a0*/  HADD2.F32 R7, -RZ, R7.H1_H1 ;  /* 0x30000007ff077230 */ /* 0x000fe40000004100 */
[----:B------:R-:W-:Y:S02]  /*32b0*/  HADD2.F32 R27, -RZ, R27.H0_H0 ;  /* 0x2000001bff1b7230 */ /* 0x000fe40000004100 */
[----:B------:R-:W-:Y:S01]  /*32c0*/  FMUL.FTZ R15, R6, R13 ;  /* 0x0000000d060f7220 */ /* 0x000fe20000410000 */
[----:B------:R-:W-:-:S02]  /*32d0*/  HADD2.F32 R26, -RZ, R26.H0_H0 ;  /* 0x2000001aff1a7230 */ /* 0x000fc40000004100 */
[----:B------:R-:W-:Y:S01]  /*32e0*/  FMUL.FTZ R13, R4, R13 ;  /* 0x0000000d040d7220 */ /* 0x000fe20000410000 */
[----:B------:R-:W-:Y:S02]  /*32f0*/  HADD2.F32 R29, -RZ, R29.H0_H0 ;  /* 0x2000001dff1d7230 */ /* 0x000fe40000004100 */
[-C--:B------:R-:W-:Y:S01]  /*3300*/  FMUL.FTZ R77, R7, R27.reuse ;  /* 0x0000001b074d7220 */ /* 0x080fe20000410000 */
[----:B------:R-:W-:-:S03]  /*3310*/  FMUL.FTZ R74, R12, R27 ;  /* 0x0000001b0c4a7220 */ /* 0x000fc60000410000 */
[-C--:B------:R-:W-:Y:S01]  /*3320*/  FFMA.FTZ R77, R12, R26.reuse, -R77 ;  /* 0x0000001a0c4d7223 */ /* 0x080fe2000001084d */
[----:B------:R-:W-:Y:S01]  /*3330*/  FFMA.FTZ R74, R7, R26, R74 ;  /* 0x0000001a074a7223 */ /* 0x000fe2000001004a */
[-C--:B------:R-:W-:Y:S01]  /*3340*/  FFMA.FTZ R15, R4, R29.reuse, -R15 ;  /* 0x0000001d040f7223 */ /* 0x080fe2000001080f */
[----:B------:R-:W-:Y:S01]  /*3350*/  FFMA.FTZ R6, R6, R29, R13 ;  /* 0x0000001d06067223 */ /* 0x000fe2000001000d */
[----:B------:R-:W-:Y:S02]  /*3360*/  F2FP.SATFINITE.E4M3.F32.PACK_AB_MERGE_C R4, R78, R79, R82 ;  /* 0x0000004f4e04723e */ /* 0x000fe40004807052 */
[----:B------:R-:W-:Y:S02]  /*3370*/  F2FP.SATFINITE.E4M3.F32.PACK_AB_MERGE_C R7, R74, R77, R80 ;  /* 0x0000004d4a07723e */ /* 0x000fe40004807050 */
[----:B------:R-:W-:-:S07]  /*3380*/  F2FP.SATFINITE.E4M3.F32.PACK_AB_MERGE_C R6, R6, R15, R28 ;  /* 0x0000000f0606723e */ /* 0x000fce000480701c */
.L_x_14945:
[----:B------:R-:W-:Y:S05]  /*3390*/  BSYNC B2 ;  /* 0x0000000000027941 */ /* 0x000fea0003800000 */
.L_x_14944:
[----:B0-----:R0:W-:Y:S02]  /*33a0*/  ST.E.128 desc[UR44][R10.64], R4 ;  /* 0x000000040a007985 */ /* 0x0011e4000c101d2c */
.L_x_14943:
[----:B------:R-:W-:Y:S05]  /*33b0*/  BSYNC B1 ;  /* 0x0000000000017941 */ /* 0x000fea0003800000 */
.L_x_14942:
[----:B------:R-:W-:-:S13]  /*33c0*/  LOP3.LUT P3, RZ, R16, 0x1, RZ, 0xc0, !PT ;  /* 0x0000000110ff7812 */ /* 0x000fda000786c0ff */
[----:B------:R-:W-:Y:S05]  /*33d0*/  @P3 BRA `(.L_x_14941) ;  /* 0x0000001c00543947 */ /* 0x000fea0003800000 */
[----:B0-----:R-:W5:Y:S04]  /*33e0*/  LDL R7, [R1+0x34] ;  /* 0x0000340001077983 */ /* 0x001f680000100800 */
[----:B------:R-:W4:Y:S04]  /*33f0*/  LDL R4, [R1+0x18] ;  /* 0x0000180001047983 */ /* 0x000f280000100800 */
[----:B------:R-:W3:Y:S01]  /*3400*/  LDL R6, [R1+0x30] ;  /* 0x0000300001067983 */ /* 0x000ee20000100800 */
[----:B------:R-:W-:Y:S01]  /*3410*/  IMAD.MOV.U32 R5, RZ, RZ, 0x20 ;  /* 0x00000020ff057424 */ /* 0x000fe200078e00ff */
[----:B------:R-:W-:Y:S01]  /*3420*/  BSSY B1, `(.L_x_14946) ;  /* 0x0000074000017945 */ /* 0x000fe20003800000 */
[----:B--2---:R-:W-:-:S03]  /*3430*/  IMAD R2, R157, 0x2800, RZ ;  /* 0x000028009d027824 */ /* 0x004fc600078e02ff */
[----:B------:R-:W-:-:S04]  /*3440*/  SEL R5, R5, 0xffffffe0, !P1 ;  /* 0xffffffe005057807 */ /* 0x000fc80004800000 */
[----:B-----5:R-:W-:Y:S01]  /*3450*/  IADD3 R5, R5, R7, R2 ;  /* 0x0000000705057210 */ /* 0x020fe20007ffe002 */
[----:B------:R-:W-:Y:S01]  /*3460*/  VIADD R2, R20, 0x10 ;  /* 0x0000001014027836 */ /* 0x000fe20000000000 */
[----:B----4-:R-:W-:-:S03]  /*3470*/  IADD3 R14, P3, R4, R14, RZ ;  /* 0x0000000e040e7210 */ /* 0x010fc60007f7e0ff */
[----:B------:R-:W-:Y:S02]  /*3480*/  IMAD.IADD R4, R22, 0x1, R5 ;  /* 0x0000000116047824 */ /* 0x000fe400078e0205 */
[----:B---3--:R-:W-:Y:S01]  /*3490*/  IMAD.X R15, R3, 0x1, R6, P3 ;  /* 0x00000001030f7824 */ /* 0x008fe200018e0606 */
[----:B------:R-:W-:-:S03]  /*34a0*/  ISETP.GE.AND P3, PT, R2, R31, PT ;  /* 0x0000001f0200720c */ /* 0x000fc60003f66270 */
[----:B------:R-:W0:Y:S10]  /*34b0*/  LDS.128 R4, [R4+0xe000] ;  /* 0x00e0000004047984 */ /* 0x000e340000000c00 */
[----:B------:R-:W-:Y:S05]  /*34c0*/  @P3 BRA `(.L_x_14947) ;  /* 0x0000000400a43947 */ /* 0x000fea0003800000 */
[--C-:B------:R-:W-:Y:S02]  /*34d0*/  SHF.R.U32.HI R11, RZ, 0x18, R9.reuse ;  /* 0x00000018ff0b7819 */ /* 0x100fe40000011609 */
[----:B------:R-:W-:Y:S02]  /*34e0*/  LOP3.LUT R2, R9, 0xff, RZ, 0xc0, !PT ;  /* 0x000000ff09027812 */ /* 0x000fe400078ec0ff */
[--C-:B------:R-:W-:Y:S02]  /*34f0*/  SHF.R.U32.HI R3, RZ, 0x8, R9.reuse ;  /* 0x00000008ff037819 */ /* 0x100fe40000011609 */
[----:B------:R-:W-:Y:S02]  /*3500*/  SHF.R.U32.HI R10, RZ, 0x10, R9 ;  /* 0x00000010ff0a7819 */ /* 0x000fe40000011609 */
[----:B------:R-:W-:Y:S01]  /*3510*/  SHF.R.U32.HI R9, RZ, 0x8, R25 ;  /* 0x00000008ff097819 */ /* 0x000fe20000011619 */
[----:B------:R-:W-:Y:S01]  /*3520*/  IMAD.SHL.U32 R3, R3, 0x100, RZ ;  /* 0x0000010003037824 */ /* 0x000fe200078e00ff */
[----:B------:R-:W-:-:S02]  /*3530*/  LOP3.LUT R8, R25, 0xff0000ff, RZ, 0xc0, !PT ;  /* 0xff0000ff19087812 */ /* 0x000fc400078ec0ff */
[----:B------:R-:W-:Y:S01]  /*3540*/  SHF.R.U32.HI R12, RZ, 0x10, R25 ;  /* 0x00000010ff0c7819 */ /* 0x000fe20000011619 */
[----:B------:R-:W-:Y:S01]  /*3550*/  IMAD.SHL.U32 R9, R9, 0x100, RZ ;  /* 0x0000010009097824 */ /* 0x000fe200078e00ff */
[----:B------:R-:W-:-:S03]  /*3560*/  PRMT R2, R11, 0x654, R2 ;  /* 0x000006540b027816 */ /* 0x000fc60000000002 */
[----:B------:R-:W-:Y:S01]  /*3570*/  IMAD.U32 R12, R12, 0x10000, RZ ;  /* 0x000100000c0c7824 */ /* 0x000fe200078e00ff */
[----:B------:R-:W-:Y:S01]  /*3580*/  LOP3.LUT R9, R8, 0xff00, R9, 0xf8, !PT ;  /* 0x0000ff0008097812 */ /* 0x000fe200078ef809 */
[----:B------:R-:W-:Y:S01]  /*3590*/  IMAD.U32 R8, R10, 0x10000, RZ ;  /* 0x000100000a087824 */ /* 0x000fe200078e00ff */
[----:B------:R-:W-:Y:S02]  /*35a0*/  LOP3.LUT R3, R2, 0xff00, R3, 0xf8, !PT ;  /* 0x0000ff0002037812 */ /* 0x000fe400078ef803 */
[----:B------:R-:W-:Y:S02]  /*35b0*/  F2FP.F16.E4M3.UNPACK_B R10, R30.H1 ;  /* 0x0000001eff0a723e */ /* 0x000fe400030006ff */
[-C--:B0-----:R-:W-:Y:S02]  /*35c0*/  F2FP.F16.E4M3.UNPACK_B R2, R5.reuse ;  /* 0x00000005ff02723e */ /* 0x081fe400020006ff */
        /* <DEDUP_REMOVED lines=10> */
[CC--:B------:R-:W-:Y:S01]  /*3670*/  FMUL.FTZ R25, R3.reuse, R12.reuse ;  /* 0x0000000c03197220 */ /* 0x0c0fe20000410000 */
[--C-:B------:R-:W-:Y:S02]  /*3680*/  HADD2.F32 R8, -RZ, R5.reuse.H1_H1 ;  /* 0x30000005ff087230 */ /* 0x100fe40000004100 */
[C---:B------:R-:W-:Y:S01]  /*3690*/  FMUL.FTZ R12, R2.reuse, R12 ;  /* 0x0000000c020c7220 */ /* 0x040fe20000410000 */
[----:B------:R-:W-:Y:S02]  /*36a0*/  HADD2.F32 R5, -RZ, R5.H0_H0 ;  /* 0x20000005ff057230 */ /* 0x000fe40000004100 */
[-C--:B------:R-:W-:Y:S01]  /*36b0*/  FFMA.FTZ R2, R2, R10.reuse, -R25 ;  /* 0x0000000a02027223 */ /* 0x080fe20000010819 */
[----:B------:R-:W-:Y:S02]  /*36c0*/  HADD2.F32 R9, -RZ, R9.H1_H1 ;  /* 0x30000009ff097230 */ /* 0x000fe40000004100 */
[-C--:B------:R-:W-:Y:S01]  /*36d0*/  FMUL.FTZ R26, R8, R13.reuse ;  /* 0x0000000d081a7220 */ /* 0x080fe20000410000 */
[----:B------:R-:W-:Y:S01]  /*36e0*/  FFMA.FTZ R27, R3, R10, R12 ;  /* 0x0000000a031b7223 */ /* 0x000fe2000001000c */
[C---:B------:R-:W-:Y:S01]  /*36f0*/  FMUL.FTZ R13, R5.reuse, R13 ;  /* 0x0000000d050d7220 */ /* 0x040fe20000410000 */
[----:B------:R-:W-:Y:S01]  /*3700*/  F2FP.F16.E4M3.UNPACK_B R3, R4.H1 ;  /* 0x00000004ff03723e */ /* 0x000fe200030006ff */
[----:B------:R-:W-:Y:S01]  /*3710*/  FFMA.FTZ R28, R5, R9, -R26 ;  /* 0x00000009051c7223 */ /* 0x000fe2000001081a */
[----:B------:R-:W-:-:S02]  /*3720*/  HADD2.F32 R12, -RZ, R30.H1_H1 ;  /* 0x3000001eff0c7230 */ /* 0x000fc40000004100 */
[----:B------:R-:W-:Y:S01]  /*3730*/  FFMA.FTZ R29, R8, R9, R13 ;  /* 0x00000009081d7223 */ /* 0x000fe2000001000d */
[----:B------:R-:W-:Y:S01]  /*3740*/  F2FP.F16.E4M3.UNPACK_B R8, R0 ;  /* 0x00000000ff08723e */ /* 0x000fe200020006ff */
[--C-:B------:R-:W-:Y:S01]  /*3750*/  HADD2.F32 R5, -RZ, R3.reuse.H0_H0 ;  /* 0x20000003ff057230 */ /* 0x100fe20000004100 */
[----:B------:R-:W-:Y:S01]  /*3760*/  F2FP.F16.E4M3.UNPACK_B R4, R4 ;  /* 0x00000004ff04723e */ /* 0x000fe200020006ff */
[----:B------:R-:W-:Y:S01]  /*3770*/  HADD2.F32 R3, -RZ, R3.H1_H1 ;  /* 0x30000003ff037230 */ /* 0x000fe20000004100 */
[----:B------:R-:W-:Y:S01]  /*3780*/  F2FP.SATFINITE.E4M3.F32.PACK_AB_MERGE_C R31, R29, R28, RZ ;  /* 0x0000001c1d1f723e */ /* 0x000fe200048070ff */
[--C-:B------:R-:W-:Y:S02]  /*3790*/  HADD2.F32 R10, -RZ, R8.reuse.H1_H1 ;  /* 0x30000008ff0a7230 */ /* 0x100fe40000004100 */
[----:B------:R-:W-:Y:S02]  /*37a0*/  HADD2.F32 R9, -RZ, R8.H0_H0 ;  /* 0x20000008ff097230 */ /* 0x000fe40000004100 */
[----:B------:R-:W-:Y:S01]  /*37b0*/  FMUL.FTZ R8, R3, R12 ;  /* 0x0000000c03087220 */ /* 0x000fe20000410000 */
[----:B------:R-:W-:-:S02]  /*37c0*/  HADD2.F32 R0, -RZ, R4.H0_H0 ;  /* 0x20000004ff007230 */ /* 0x000fc40000004100 */
[C---:B------:R-:W-:Y:S01]  /*37d0*/  FMUL.FTZ R12, R5.reuse, R12 ;  /* 0x0000000c050c7220 */ /* 0x040fe20000410000 */
[----:B------:R-:W-:Y:S02]  /*37e0*/  HADD2.F32 R13, -RZ, R30.H0_H0 ;  /* 0x2000001eff0d7230 */ /* 0x000fe40000004100 */
[-C--:B------:R-:W-:Y:S01]  /*37f0*/  FFMA.FTZ R8, R5, R10.reuse, -R8 ;  /* 0x0000000a05087223 */ /* 0x080fe20000010808 */
[----:B------:R-:W-:Y:S02]  /*3800*/  HADD2.F32 R4, -RZ, R4.H1_H1 ;  /* 0x30000004ff047230 */ /* 0x000fe40000004100 */
[----:B------:R-:W-:Y:S01]  /*3810*/  FFMA.FTZ R5, R3, R10, R12 ;  /* 0x0000000a03057223 */ /* 0x000fe2000001000c */
[----:B------:R-:W-:Y:S02]  /*3820*/  F2FP.F16.E4M3.UNPACK_B R3, R7.H1 ;  /* 0x00000007ff03723e */ /* 0x000fe400030006ff */
[----:B------:R-:W-:Y:S01]  /*3830*/  F2FP.F16.E4M3.UNPACK_B R10, R24.H1 ;  /* 0x00000018ff0a723e */ /* 0x000fe200030006ff */
[-C--:B------:R-:W-:Y:S01]  /*3840*/  FMUL.FTZ R25, R4, R13.reuse ;  /* 0x0000000d04197220 */ /* 0x080fe20000410000 */
[----:B------:R-:W-:Y:S01]  /*3850*/  FMUL.FTZ R13, R0, R13 ;  /* 0x0000000d000d7220 */ /* 0x000fe20000410000 */
[----:B------:R-:W-:Y:S01]  /*3860*/  F2FP.SATFINITE.E4M3.F32.PACK_AB_MERGE_C R30, R5, R8, RZ ;  /* 0x00000008051e723e */ /* 0x000fe200048070ff */
[----:B------:R-:W-:-:S02]  /*3870*/  HADD2.F32 R5, -RZ, R3.H1_H1 ;  /* 0x30000003ff057230 */ /* 0x000fc40000004100 */
[-C--:B------:R-:W-:Y:S01]  /*3880*/  FFMA.FTZ R25, R0, R9.reuse, -R25 ;  /* 0x0000000900197223 */ /* 0x080fe20000010819 */
[----:B------:R-:W-:Y:S01]  /*3890*/  FFMA.FTZ R26, R4, R9, R13 ;  /* 0x00000009041a7223 */ /* 0x000fe2000001000d */
        /* <DEDUP_REMOVED lines=28> */
[----:B------:R-:W-:Y:S02]  /*3a60*/  HADD2.F32 R6, -RZ, R6.H1_H1 ;  /* 0x30000006ff067230 */ /* 0x000fe40000004100 */
[-C--:B------:R-:W-:Y:S01]  /*3a70*/  FMUL.FTZ R4, R7, R10.reuse ;  /* 0x0000000a07047220 */ /* 0x080fe20000410000 */
[----:B------:R-:W-:Y:S02]  /*3a80*/  HADD2.F32 R5, -RZ, R24.H0_H0 ;  /* 0x20000018ff057230 */ /* 0x000fe40000004100 */
[C---:B------:R-:W-:Y:S01]  /*3a90*/  FMUL.FTZ R10, R3.reuse, R10 ;  /* 0x0000000a030a7220 */ /* 0x040fe20000410000 */
[----:B------:R-:W-:Y:S02]  /*3aa0*/  HADD2.F32 R8, -RZ, R8.H0_H0 ;  /* 0x20000008ff087230 */ /* 0x000fe40000004100 */
[----:B------:R-:W-:Y:S02]  /*3ab0*/  HADD2.F32 R11, -RZ, R11.H0_H0 ;  /* 0x2000000bff0b7230 */ /* 0x000fe40000004100 */
[-C--:B------:R-:W-:Y:S01]  /*3ac0*/  FMUL.FTZ R9, R6, R5.reuse ;  /* 0x0000000506097220 */ /* 0x080fe20000410000 */
[C---:B------:R-:W-:Y:S01]  /*3ad0*/  FMUL.FTZ R5, R0.reuse, R5 ;  /* 0x0000000500057220 */ /* 0x040fe20000410000 */
[-C--:B------:R-:W-:Y:S01]  /*3ae0*/  FFMA.FTZ R4, R3, R8.reuse, -R4 ;  /* 0x0000000803047223 */ /* 0x080fe20000010804 */
[----:B------:R-:W-:Y:S01]  /*3af0*/  FFMA.FTZ R7, R7, R8, R10 ;  /* 0x0000000807077223 */ /* 0x000fe2000001000a */
[-C--:B------:R-:W-:Y:S01]  /*3b00*/  FFMA.FTZ R9, R0, R11.reuse, -R9 ;  /* 0x0000000b00097223 */ /* 0x080fe20000010809 */
[----:B------:R-:W-:Y:S01]  /*3b10*/  FFMA.FTZ R6, R6, R11, R5 ;  /* 0x0000000b06067223 */ /* 0x000fe20000010005 */
[----:B------:R-:W-:-:S02]  /*3b20*/  F2FP.SATFINITE.E4M3.F32.PACK_AB_MERGE_C R5, R27, R2, R31 ;  /* 0x000000021b05723e */ /* 0x000fc4000480701f */
[----:B------:R-:W-:Y:S01]  /*3b30*/  F2FP.SATFINITE.E4M3.F32.PACK_AB_MERGE_C R7, R7, R4, R28 ;  /* 0x000000040707723e */ /* 0x000fe2000480701c */
[----:B------:R-:W-:Y:S01]  /*3b40*/  IMAD.MOV.U32 R4, RZ, RZ, R25 ;  /* 0x000000ffff047224 */ /* 0x000fe200078e0019 */
[----:B------:R-:W-:-:S07]  /*3b50*/  F2FP.SATFINITE.E4M3.F32.PACK_AB_MERGE_C R6, R6, R9, R12 ;  /* 0x000000090606723e */ /* 0x000fce000480700c */
.L_x_14947:
[----:B------:R-:W-:Y:S05]  /*3b60*/  BSYNC B1 ;  /* 0x0000000000017941 */ /* 0x000fea0003800000 */
.L_x_14946:
[----:B0-----:R0:W-:Y:S01]  /*3b70*/  ST.E.128 desc[UR44][R14.64], R4 ;  /* 0x000000040e007985 */ /* 0x0011e2000c101d2c */
[----:B------:R-:W-:Y:S05]  /*3b80*/  BRA `(.L_x_14941) ;  /* 0x0000001400687947 */ /* 0x000fea0003800000 */
.L_x_14934:
[----:B------:R-:W0:Y:S01]  /*3b90*/  S2R R3, SR_TID.X ;  /* 0x0000000000037919 */ /* 0x000e220000002100 */
[----:B------:R-:W-:-:S05]  /*3ba0*/  IMAD R73, R47, -0xa0, R48 ;  /* 0xffffff602f497824 */ /* 0x000fca00078e0230 */
[----:B------:R-:W-:Y:S01]  /*3bb0*/  VIMNMX R73, R73, 0xa0, PT ;  /* 0x000000a049497848 */ /* 0x000fe20003fe0100 */
[C---:B0-----:R-:W-:Y:S02]  /*3bc0*/  VIADD R7, R3.reuse, 0xffffff80 ;  /* 0xffffff8003077836 */ /* 0x041fe40000000000 */
[----:B------:R-:W-:Y:S02]  /*3bd0*/  VIADD R6, R3, 0xffffff80 ;  /* 0xffffff8003067836 */ /* 0x000fe40000000000 */
[----:B------:R-:W2:Y:S03]  /*3be0*/  LDL R3, [R1+0xc] ;  /* 0x00000c0001037983 */ /* 0x000ea60000100800 */
        /* <DEDUP_REMOVED lines=23> */
[----:B---3--:R-:W-:Y:S02]  /*3d60*/  IMAD.MOV.U32 R77, RZ, RZ, R24 ;  /* 0x000000ffff4d7224 */ /* 0x008fe400078e0018 */
[----:B------:R-:W-:Y:S02]  /*3d70*/  IMAD.MOV.U32 R74, RZ, RZ, R26 ;  /* 0x000000ffff4a7224 */ /* 0x000fe400078e001a */
[----:B----4-:R-:W-:Y:S02]  /*3d80*/  IMAD.MOV.U32 R76, RZ, RZ, R6 ;  /* 0x000000ffff4c7224 */ /* 0x010fe400078e0006 */
[----:B------:R-:W-:-:S06]  /*3d90*/  IMAD.MOV.U32 R78, RZ, RZ, R4 ;  /* 0x000000ffff4e7224 */ /* 0x000fcc00078e0004 */
[----:B------:R-:W-:Y:S05]  /*3da0*/  @!P4 BRA `(.L_x_14948) ;  /* 0x000000000004c947 */ /* 0x000fea0003800000 */
[----:B------:R-:W-:Y:S01]  /*3db0*/  BPT.TRAP 0x1 ;  /* 0x000000040000795c */ /* 0x000fe20000300000 */
.L_x_14948:
[----:B------:R-:W2:Y:S01]  /*3dc0*/  LDL R0, [R1+0x1c] ;  /* 0x00001c0001007983 */ /* 0x000ea20000100800 */
[----:B------:R-:W-:Y:S01]  /*3dd0*/  IMAD R50, R157, 0x8, R22 ;  /* 0x000000089d327824 */ /* 0x000fe200078e0216 */
[----:B------:R-:W-:Y:S01]  /*3de0*/  BSSY B1, `(.L_x_14949) ;  /* 0x0000004000017945 */ /* 0x000fe20003800000 */
[----:B--2---:R-:W-:-:S04]  /*3df0*/  SHF.L.U32 R75, R0, 0x1f, RZ ;  /* 0x0000001f004b7819 */ /* 0x004fc800000006ff */
[----:B------:R-:W0:Y:S02]  /*3e00*/  SYNCS.PHASECHK.TRANS64.TRYWAIT P6, [R50+URZ+0x13290], R75 ;  /* 0x0132904b320075a7 */ /* 0x000e2400080c017f */
[----:B0-----:R-:W-:Y:S05]  /*3e10*/  @!P6 BRA `(.L_x_14950) ;  /* 0x0000022800e4e947 */ /* 0x001fea0003800000 */
.L_x_15261:
[----:B------:R-:W-:Y:S05]  /*3e20*/  BSYNC B1 ;  /* 0x0000000000017941 */ /* 0x000fea0003800000 */
.L_x_14949:
[----:B------:R-:W-:-:S03]  /*3e30*/  UMOV UR4, 0xffffffff ;  /* 0xffffffff00047882 */ /* 0x000fc60000000000 */
[----:B------:R-:W-:Y:S05]  /*3e40*/  BRA.DIV UR4, `(.L_x_14951) ;  /* 0x0000022a04ec7947 */ /* 0x000fea000b800000 */
[----:B------:R1:W2:Y:S04]  /*3e50*/  SHFL.IDX PT, R0, R13, RZ, 0x1e1f ;  /* 0x001e1fff0d007589 */ /* 0x0002a800000e0000 */
[----:B------:R1:W3:Y:S02]  /*3e60*/  SHFL.IDX PT, R14, R2, RZ, 0x1e1f ;  /* 0x001e1fff020e7589 */ /* 0x0002e400000e0000 */
.L_x_15265:
[----:B------:R-:W4:Y:S02]  /*3e70*/  LDC R12, c[0x0][0x2f4] ;  /* 0x0000bd00ff0c7b82 */ /* 0x000f240000000800 */
[----:B----4-:R-:W-:-:S13]  /*3e80*/  ISETP.GE.OR P3, PT, R18, R12, P3 ;  /* 0x0000000c1200720c */ /* 0x010fda0001f66670 */
[----:B------:R-:W-:Y:S05]  /*3e90*/  @P3 BRA `(.L_x_14941) ;  /* 0x0000001000a43947 */ /* 0x000fea0003800000 */
[----:B------:R-:W4:Y:S01]  /*3ea0*/  LDL R10, [R1+0x50] ;  /* 0x00005000010a7983 */ /* 0x000f220000100800 */
[----:B------:R-:W-:Y:S01]  /*3eb0*/  IMAD.IADD R8, R12, 0x1, -R63 ;  /* 0x000000010c087824 */ /* 0x000fe200078e0a3f */
[----:B-1-3--:R-:W-:Y:S01]  /*3ec0*/  IADD3 R2, P3, R55, R14, RZ ;  /* 0x0000000e37027210 */ /* 0x00afe20007f7e0ff */
[----:B------:R-:W-:Y:S03]  /*3ed0*/  BSSY B1, `(.L_x_14952) ;  /* 0x00000e6000017945 */ /* 0x000fe60003800000 */
[----:B------:R-:W-:Y:S02]  /*3ee0*/  SEL R8, R63, R8, !P0 ;  /* 0x000000083f087207 */ /* 0x000fe40004000000 */
[----:B--2---:R-:W-:Y:S02]  /*3ef0*/  LEA.HI.X.SX32 R3, R55, R0, 0x1, P3 ;  /* 0x0000000037037211 */ /* 0x004fe400018f0eff */
[----:B------:R-:W-:-:S04]  /*3f00*/  SHF.R.S32.HI R9, RZ, 0x1f, R8 ;  /* 0x0000001fff097819 */ /* 0x000fc80000011408 */
[----:B------:R-:W-:-:S04]  /*3f10*/  LEA.HI R9, R9, R8, RZ, 0x5 ;  /* 0x0000000809097211 */ /* 0x000fc800078f28ff */
[----:B------:R-:W-:-:S04]  /*3f20*/  SHF.R.S32.HI R9, RZ, 0x5, R9 ;  /* 0x00000005ff097819 */ /* 0x000fc80000011409 */
[----:B------:R-:W-:-:S05]  /*3f30*/  LEA.HI.SX32 R9, R66, R9, 0x1c ;  /* 0x0000000942097211 */ /* 0x000fca00078fe2ff */
[----:B------:R-:W-:-:S05]  /*3f40*/  IMAD.SHL.U32 R13, R9, 0x10, RZ ;  /* 0x00000010090d7824 */ /* 0x000fca00078e00ff */
[----:B------:R-:W-:-:S04]  /*3f50*/  LOP3.LUT R9, R61, 0x30, R13, 0xf8, !PT ;  /* 0x000000303d097812 */ /* 0x000fc800078ef80d */
[----:B------:R-:W-:-:S05]  /*3f60*/  LOP3.LUT R9, R9, R56, RZ, 0x3c, !PT ;  /* 0x0000003809097212 */ /* 0x000fca00078e3cff */
[----:B----4-:R-:W-:Y:S02]  /*3f70*/  IMAD.IADD R8, R10, 0x1, R9 ;  /* 0x000000010a087824 */ /* 0x010fe400078e0209 */
[C---:B------:R-:W-:Y:S02]  /*3f80*/  IMAD R9, R157.reuse, 0x2800, R52 ;  /* 0x000028009d097824 */ /* 0x040fe400078e0234 */
[----:B------:R-:W-:Y:S02]  /*3f90*/  IMAD R11, R157, 0x2800, R8 ;  /* 0x000028009d0b7824 */ /* 0x000fe400078e0208 */
[C---:B------:R-:W-:Y:S02]  /*3fa0*/  IMAD.IADD R9, R22.reuse, 0x1, R9 ;  /* 0x0000000116097824 */ /* 0x040fe400078e0209 */
[----:B------:R-:W-:-:S04]  /*3fb0*/  IMAD.IADD R28, R22, 0x1, R11 ;  /* 0x00000001161c7824 */ /* 0x000fc800078e020b */
[----:B------:R-:W1:Y:S04]  /*3fc0*/  LDS.128 R8, [R9+0xe000] ;  /* 0x00e0000009087984 */ /* 0x000e680000000c00 */
[----:B------:R-:W2:Y:S01]  /*3fd0*/  LDS.128 R28, [R28+0xe000] ;  /* 0x00e000001c1c7984 */ /* 0x000ea20000000c00 */
[----:B------:R-:W-:Y:S05]  /*3fe0*/  @P5 BRA `(.L_x_14953) ;  /* 0x0000000c00505947 */ /* 0x000fea0003800000 */
[--C-:B------:R-:W-:Y:S01]  /*3ff0*/  SHF.R.U32.HI R86, RZ, 0x8, R25.reuse ;  /* 0x00000008ff567819 */ /* 0x100fe20000011619 */
[----:B-1----:R-:W-:Y:S01]  /*4000*/  IMAD.MOV.U32 R24, RZ, RZ, R8 ;  /* 0x000000ffff187224 */ /* 0x002fe200078e0008 */
        /* <DEDUP_REMOVED lines=15> */
[----:B------:R-:W-:Y:S02]  /*4100*/  LOP3.LUT R25, R7, 0xff0000ff, RZ, 0xc0, !PT ;  /* 0xff0000ff07197812 */ /* 0x000fe400078ec0ff */
[----:B------:R-:W-:Y:S01]  /*4110*/  SHF.R.U32.HI R83, RZ, 0x10, R7 ;  /* 0x00000010ff537819 */ /* 0x000fe20000011607 */
[----:B------:R-:W-:Y:S01]  /*4120*/  IMAD.SHL.U32 R7, R82, 0x100, RZ ;  /* 0x0000010052077824 */ /* 0x000fe200078e00ff */
[----:B------:R-:W-:Y:S01]  /*4130*/  LOP3.LUT R4, R4, 0xff00, R5, 0xf8, !PT ;  /* 0x0000ff0004047812 */ /* 0x000fe200078ef805 */
[----:B------:R-:W-:Y:S01]  /*4140*/  IMAD.U32 R5, R84, 0x10000, RZ ;  /* 0x0001000054057824 */ /* 0x000fe200078e00ff */
[----:B------:R-:W-:Y:S01]  /*4150*/  PRMT R6, R85, 0x654, R6 ;  /* 0x0000065455067816 */ /* 0x000fe20000000006 */
[----:B------:R-:W-:Y:S01]  /*4160*/  IMAD.SHL.U32 R26, R26, 0x100, RZ ;  /* 0x000001001a1a7824 */ /* 0x000fe200078e00ff */
[----:B------:R-:W-:Y:S01]  /*4170*/  PRMT R15, R80, 0x654, R15 ;  /* 0x00000654500f7816 */ /* 0x000fe2000000000f */
[----:B------:R-:W-:Y:S01]  /*4180*/  IMAD.U32 R83, R83, 0x10000, RZ ;  /* 0x0001000053537824 */ /* 0x000fe200078e00ff */
[----:B------:R-:W-:-:S02]  /*4190*/  LOP3.LUT R7, R6, 0xff00, R7, 0xf8, !PT ;  /* 0x0000ff0006077812 */ /* 0x000fc400078ef807 */
[----:B------:R-:W-:Y:S01]  /*41a0*/  LOP3.LUT R6, R4, 0xff0000, R5, 0xf8, !PT ;  /* 0x00ff000004067812 */ /* 0x000fe200078ef805 */
[----:B------:R-:W-:Y:S01]  /*41b0*/  IMAD.U32 R4, R81, 0x10000, RZ ;  /* 0x0001000051047824 */ /* 0x000fe200078e00ff */
[----:B------:R-:W-:Y:S02]  /*41c0*/  LOP3.LUT R82, R25, 0xff00, R26, 0xf8, !PT ;  /* 0x0000ff0019527812 */ /* 0x000fe400078ef81a */
[----:B------:R-:W-:Y:S02]  /*41d0*/  F2FP.F16.E4M3.UNPACK_B R81, R78.H1 ;  /* 0x0000004eff51723e */ /* 0x000fe400030006ff */
[----:B--2---:R-:W-:Y:S02]  /*41e0*/  F2FP.F16.E4M3.UNPACK_B R26, R28.H1 ;  /* 0x0000001cff1a723e */ /* 0x004fe400030006ff */
[----:B------:R-:W-:Y:S01]  /*41f0*/  F2FP.F16.E4M3.UNPACK_B R25, R24.H1 ;  /* 0x00000018ff19723e */ /* 0x000fe200030006ff */
[----:B------:R-:W-:Y:S01]  /*4200*/  HADD2.F32 R5, -RZ, R81.H0_H0 ;  /* 0x20000051ff057230 */ /* 0x000fe20000004100 */
[----:B------:R-:W-:Y:S01]  /*4210*/  LOP3.LUT R80, R15, 0xff00, R8, 0xf8, !PT ;  /* 0x0000ff000f507812 */ /* 0x000fe200078ef808 */
[----:B------:R-:W-:Y:S01]  /*4220*/  HADD2.F32 R15, -RZ, R26.H0_H0 ;  /* 0x2000001aff0f7230 */ /* 0x000fe20000004100 */
[----:B------:R-:W-:Y:S01]  /*4230*/  LOP3.LUT R4, R7, 0xff0000, R4, 0xf8, !PT ;  /* 0x00ff000007047812 */ /* 0x000fe200078ef804 */
[----:B------:R-:W-:Y:S01]  /*4240*/  HADD2.F32 R8, -RZ, R25.H0_H0 ;  /* 0x20000019ff087230 */ /* 0x000fe20000004100 */
[----:B------:R-:W-:Y:S01]  /*4250*/  F2FP.F16.E4M3.UNPACK_B R27, R77.H1 ;  /* 0x0000004dff1b723e */ /* 0x000fe200030006ff */
[----:B------:R-:W-:-:S02]  /*4260*/  IMAD.U32 R7, R79, 0x10000, RZ ;  /* 0x000100004f077824 */ /* 0x000fc400078e00ff */
[CC--:B------:R-:W-:Y:S01]  /*4270*/  FMUL.FTZ R85, R15.reuse, R5.reuse ;  /* 0x000000050f557220 */ /* 0x0c0fe20000410000 */
[----:B------:R-:W-:Y:S02]  /*4280*/  HADD2.F32 R25, -RZ, R25.H1_H1 ;  /* 0x30000019ff197230 */ /* 0x000fe40000004100 */
[----:B------:R-:W-:Y:S01]  /*4290*/  FMUL.FTZ R84, R8, R5 ;  /* 0x0000000508547220 */ /* 0x000fe20000410000 */
[----:B------:R-:W-:Y:S01]  /*42a0*/  LOP3.LUT R5, R82, 0xff0000, R83, 0xf8, !PT ;  /* 0x00ff000052057812 */ /* 0x000fe200078ef853 */
[----:B------:R-:W-:Y:S01]  /*42b0*/  HADD2.F32 R83, -RZ, R81.H1_H1 ;  /* 0x30000051ff537230 */ /* 0x000fe20000004100 */
[----:B------:R-:W-:Y:S01]  /*42c0*/  F2FP.F16.E4M3.UNPACK_B R81, R78 ;  /* 0x0000004eff51723e */ /* 0x000fe200020006ff */
[--C-:B------:R-:W-:Y:S01]  /*42d0*/  HADD2.F32 R79, -RZ, R27.reuse.H0_H0 ;  /* 0x2000001bff4f7230 */ /* 0x100fe20000004100 */
[----:B------:R-:W-:Y:S01]  /*42e0*/  LOP3.LUT R7, R80, 0xff0000, R7, 0xf8, !PT ;  /* 0x00ff000050077812 */ /* 0x000fe200078ef807 */
[----:B------:R-:W-:Y:S01]  /*42f0*/  HADD2.F32 R78, -RZ, R26.H1_H1 ;  /* 0x3000001aff4e7230 */ /* 0x000fe20000004100 */
[----:B------:R-:W-:Y:S01]  /*4300*/  F2FP.F16.E4M3.UNPACK_B R28, R28 ;  /* 0x0000001cff1c723e */ /* 0x000fe200020006ff */
[----:B------:R-:W-:Y:S01]  /*4310*/  HADD2.F32 R80, -RZ, R27.H1_H1 ;  /* 0x3000001bff507230 */ /* 0x000fe20000004100 */
[----:B------:R-:W-:Y:S01]  /*4320*/  F2FP.F16.E4M3.UNPACK_B R27, R24 ;  /* 0x00000018ff1b723e */ /* 0x000fe200020006ff */
[-C--:B------:R-:W-:Y:S01]  /*4330*/  FFMA.FTZ R8, R8, R79.reuse, -R85 ;  /* 0x0000004f08087223 */ /* 0x080fe20000010855 */
[----:B------:R-:W-:Y:S01]  /*4340*/  FFMA.FTZ R15, R15, R79, R84 ;  /* 0x0000004f0f0f7223 */ /* 0x000fe20000010054 */
[----:B------:R-:W-:Y:S01]  /*4350*/  FMUL.FTZ R24, R78, R83 ;  /* 0x000000534e187220 */ /* 0x000fe20000410000 */
[----:B------:R-:W-:Y:S01]  /*4360*/  F2FP.F16.E4M3.UNPACK_B R79, R77 ;  /* 0x0000004dff4f723e */ /* 0x000fe200020006ff */
[----:B------:R-:W-:Y:S01]  /*4370*/  FMUL.FTZ R83, R25, R83 ;  /* 0x0000005319537220 */ /* 0x000fe20000410000 */
[----:B------:R-:W-:-:S02]  /*4380*/  HADD2.F32 R82, -RZ, R81.H0_H0 ;  /* 0x20000051ff527230 */ /* 0x000fc40000004100 */
[-C--:B------:R-:W-:Y:S01]  /*4390*/  FFMA.FTZ R25, R25, R80.reuse, -R24 ;  /* 0x0000005019197223 */ /* 0x080fe20000010818 */
[--C-:B------:R-:W-:Y:S02]  /*43a0*/  HADD2.F32 R77, -RZ, R28.reuse.H0_H0 ;  /* 0x2000001cff4d7230 */ /* 0x100fe40000004100 */
        /* <DEDUP_REMOVED lines=28> */
[----:B------:R-:W-:-:S02]  /*4570*/  HADD2.F32 R77, -RZ, R77.H1_H1 ;  /* 0x3000004dff4d7230 */ /* 0x000fc40000004100 */
[-C--:B------:R-:W-:Y:S01]  /*4580*/  FFMA.FTZ R86, R28, R79.reuse, -R87 ;  /* 0x0000004f1c567223 */ /* 0x080fe20000010857 */
[----:B------:R-:W-:Y:S01]  /*4590*/  HADD2.F32 R27, -RZ, R27.H1_H1 ;  /* 0x3000001bff1b7230 */ /* 0x000fe20000004100 */
[----:B------:R-:W-:Y:S01]  /*45a0*/  F2FP.F16.E4M3.UNPACK_B R30, R30 ;  /* 0x0000001eff1e723e */ /* 0x000fe200020006ff */
[----:B------:R-:W-:Y:S02]  /*45b0*/  HADD2.F32 R80, -RZ, R80.H1_H1 ;  /* 0x30000050ff507230 */ /* 0x000fe40000004100 */
[----:B------:R-:W-:Y:S01]  /*45c0*/  FMUL.FTZ R28, R77, R82 ;  /* 0x000000524d1c7220 */ /* 0x000fe20000410000 */
[----:B------:R-:W-:Y:S01]  /*45d0*/  F2FP.F16.E4M3.UNPACK_B R74, R74 ;  /* 0x0000004aff4a723e */ /* 0x000fe200020006ff */
[C---:B------:R-:W-:Y:S01]  /*45e0*/  FMUL.FTZ R88, R27.reuse, R82 ;  /* 0x000000521b587220 */ /* 0x040fe20000410000 */
[----:B------:R-:W-:Y:S01]  /*45f0*/  FFMA.FTZ R82, R78, R79, R81 ;  /* 0x0000004f4e527223 */ /* 0x000fe20000010051 */
[----:B------:R-:W-:Y:S01]  /*4600*/  FFMA.FTZ R91, R27, R80, -R28 ;  /* 0x000000501b5b7223 */ /* 0x000fe2000001081c */
[----:B------:R-:W-:Y:S01]  /*4610*/  HADD2.F32 R78, -RZ, R76.H0_H0 ;  /* 0x2000004cff4e7230 */ /* 0x000fe20000004100 */
[----:B------:R-:W-:Y:S01]  /*4620*/  F2FP.SATFINITE.E4M3.F32.PACK_AB_MERGE_C R8, R25, R8, RZ ;  /* 0x000000081908723e */ /* 0x000fe200048070ff */
[----:B------:R-:W-:-:S02]  /*4630*/  HADD2.F32 R27, -RZ, R10.H0_H0 ;  /* 0x2000000aff1b7230 */ /* 0x000fc40000004100 */
[----:B------:R-:W-:Y:S01]  /*4640*/  FFMA.FTZ R93, R77, R80, R88 ;  /* 0x000000504d5d7223 */ /* 0x000fe20000010058 */
[----:B------:R-:W-:Y:S01]  /*4650*/  HADD2.F32 R28, -RZ, R30.H0_H0 ;  /* 0x2000001eff1c7230 */ /* 0x000fe20000004100 */
[----:B------:R-:W-:Y:S01]  /*4660*/  F2FP.SATFINITE.E4M3.F32.PACK_AB_MERGE_C R8, R85, R26, R8 ;  /* 0x0000001a5508723e */ /* 0x000fe20004807008 */
[----:B------:R-:W-:Y:S02]  /*4670*/  HADD2.F32 R79, -RZ, R76.H1_H1 ;  /* 0x3000004cff4f7230 */ /* 0x000fe40000004100 */
[----:B------:R-:W-:Y:S01]  /*4680*/  FMUL.FTZ R81, R27, R78 ;  /* 0x0000004e1b517220 */ /* 0x000fe20000410000 */
[----:B------:R-:W-:Y:S01]  /*4690*/  HADD2.F32 R10, -RZ, R10.H1_H1 ;  /* 0x3000000aff0a7230 */ /* 0x000fe20000004100 */
[----:B------:R-:W-:Y:S01]  /*46a0*/  F2FP.SATFINITE.E4M3.F32.PACK_AB_MERGE_C R15, R24, R15, RZ ;  /* 0x0000000f180f723e */ /* 0x000fe200048070ff */
[----:B------:R-:W-:Y:S01]  /*46b0*/  HADD2.F32 R30, -RZ, R30.H1_H1 ;  /* 0x3000001eff1e7230 */ /* 0x000fe20000004100 */
[----:B------:R-:W-:Y:S01]  /*46c0*/  F2FP.F16.E4M3.UNPACK_B R25, R29 ;  /* 0x0000001dff19723e */ /* 0x000fe200020006ff */
[--C-:B------:R-:W-:Y:S01]  /*46d0*/  HADD2.F32 R76, -RZ, R74.reuse.H0_H0 ;  /* 0x2000004aff4c7230 */ /* 0x100fe20000004100 */
[----:B------:R-:W-:Y:S01]  /*46e0*/  F2FP.F16.E4M3.UNPACK_B R26, R7 ;  /* 0x00000007ff1a723e */ /* 0x000fe200020006ff */
[----:B------:R-:W-:-:S02]  /*46f0*/  HADD2.F32 R77, -RZ, R74.H1_H1 ;  /* 0x3000004aff4d7230 */ /* 0x000fc40000004100 */
[----:B------:R-:W-:Y:S01]  /*4700*/  FMUL.FTZ R74, R28, R78 ;  /* 0x0000004e1c4a7220 */ /* 0x000fe20000410000 */
[----:B------:R-:W-:Y:S01]  /*4710*/  F2FP.F16.E4M3.UNPACK_B R24, R9 ;  /* 0x00000009ff18723e */ /* 0x000fe200020006ff */
[-C--:B------:R-:W-:Y:S01]  /*4720*/  FMUL.FTZ R87, R30, R79.reuse ;  /* 0x0000004f1e577220 */ /* 0x080fe20000410000 */
[----:B------:R-:W-:Y:S01]  /*4730*/  FMUL.FTZ R89, R10, R79 ;  /* 0x0000004f0a597220 */ /* 0x000fe20000410000 */
[-C--:B------:R-:W-:Y:S01]  /*4740*/  FFMA.FTZ R79, R27, R76.reuse, -R74 ;  /* 0x0000004c1b4f7223 */ /* 0x080fe2000001084a */
[----:B------:R-:W-:Y:S01]  /*4750*/  FFMA.FTZ R81, R28, R76, R81 ;  /* 0x0000004c1c517223 */ /* 0x000fe20000010051 */
[----:B------:R-:W-:Y:S01]  /*4760*/  F2FP.SATFINITE.E4M3.F32.PACK_AB_MERGE_C R28, R84, R83, R15 ;  /* 0x00000053541c723e */ /* 0x000fe2000480700f */
[----:B------:R-:W-:Y:S01]  /*4770*/  HADD2.F32 R27, -RZ, R25.H0_H0 ;  /* 0x20000019ff1b7230 */ /* 0x000fe20000004100 */
[----:B------:R-:W-:Y:S01]  /*4780*/  F2FP.F16.E4M3.UNPACK_B R74, R6 ;  /* 0x00000006ff4a723e */ /* 0x000fe200020006ff */
[----:B------:R-:W-:Y:S02]  /*4790*/  HADD2.F32 R78, -RZ, R26.H0_H0 ;  /* 0x2000001aff4e7230 */ /* 0x000fe40000004100 */
        /* <DEDUP_REMOVED lines=12> */
[C---:B------:R-:W-:Y:S01]  /*4860*/  FMUL.FTZ R27, R25.reuse, R77 ;  /* 0x0000004d191b7220 */ /* 0x040fe20000410000 */
[----:B------:R-:W-:Y:S01]  /*4870*/  F2FP.F16.E4M3.UNPACK_B R29, R29.H1 ;  /* 0x0000001dff1d723e */ /* 0x000fe200030006ff */
[C---:B------:R-:W-:Y:S01]  /*4880*/  FMUL.FTZ R78, R26.reuse, R77 ;  /* 0x0000004d1a4e7220 */ /* 0x040fe20000410000 */
[----:B------:R-:W-:Y:S01]  /*4890*/  F2FP.F16.E4M3.UNPACK_B R76, R7.H1 ;  /* 0x00000007ff4c723e */ /* 0x000fe200030006ff */
[-C--:B------:R-:W-:Y:S01]  /*48a0*/  FFMA.FTZ R26, R26, R74.reuse, -R27 ;  /* 0x0000004a1a1a7223 */ /* 0x080fe2000001081b */
[----:B------:R-:W-:Y:S01]  /*48b0*/  F2FP.F16.E4M3.UNPACK_B R9, R9.H1 ;  /* 0x00000009ff09723e */ /* 0x000fe200030006ff */
[----:B------:R-:W-:Y:S01]  /*48c0*/  FFMA.FTZ R7, R25, R74, R78 ;  /* 0x0000004a19077223 */ /* 0x000fe2000001004e */
[----:B------:R-:W-:Y:S01]  /*48d0*/  F2FP.SATFINITE.E4M3.F32.PACK_AB_MERGE_C R82, R93, R82, RZ ;  /* 0x000000525d52723e */ /* 0x000fe200048070ff */
[----:B------:R-:W-:Y:S01]  /*48e0*/  HADD2.F32 R27, -RZ, R29.H0_H0 ;  /* 0x2000001dff1b7230 */ /* 0x000fe20000004100 */
[----:B------:R-:W-:Y:S01]  /*48f0*/  F2FP.F16.E4M3.UNPACK_B R6, R6.H1 ;  /* 0x00000006ff06723e */ /* 0x000fe200030006ff */
[----:B------:R-:W-:Y:S01]  /*4900*/  HADD2.F32 R78, -RZ, R76.H0_H0 ;  /* 0x2000004cff4e7230 */ /* 0x000fe20000004100 */
[----:B------:R-:W-:Y:S01]  /*4910*/  F2FP.SATFINITE.E4M3.F32.PACK_AB_MERGE_C R30, R30, R81, R82 ;  /* 0x000000511e1e723e */ /* 0x000fe20004807052 */
[----:B------:R-:W-:Y:S01]  /*4920*/  HADD2.F32 R25, -RZ, R9.H0_H0 ;  /* 0x20000009ff197230 */ /* 0x000fe20000004100 */
[----:B------:R-:W-:Y:S01]  /*4930*/  F2FP.SATFINITE.E4M3.F32.PACK_AB_MERGE_C R86, R91, R86, RZ ;  /* 0x000000565b56723e */ /* 0x000fe200048070ff */
[----:B------:R-:W-:-:S02]  /*4940*/  HADD2.F32 R29, -RZ, R29.H1_H1 ;  /* 0x3000001dff1d7230 */ /* 0x000fc40000004100 */
[-C--:B------:R-:W-:Y:S01]  /*4950*/  FMUL.FTZ R82, R27, R78.reuse ;  /* 0x0000004e1b527220 */ /* 0x080fe20000410000 */
[----:B------:R-:W-:Y:S02]  /*4960*/  HADD2.F32 R80, -RZ, R76.H1_H1 ;  /* 0x3000004cff507230 */ /* 0x000fe40000004100 */
[----:B------:R-:W-:Y:S01]  /*4970*/  FMUL.FTZ R78, R25, R78 ;  /* 0x0000004e194e7220 */ /* 0x000fe20000410000 */
[--C-:B------:R-:W-:Y:S01]  /*4980*/  HADD2.F32 R74, -RZ, R6.reuse.H0_H0 ;  /* 0x20000006ff4a7230 */ /* 0x100fe20000004100 */
[----:B------:R-:W-:Y:S01]  /*4990*/  F2FP.SATFINITE.E4M3.F32.PACK_AB_MERGE_C R10, R10, R79, R86 ;  /* 0x0000004f0a0a723e */ /* 0x000fe20004807056 */
[----:B------:R-:W-:Y:S01]  /*49a0*/  HADD2.F32 R9, -RZ, R9.H1_H1 ;  /* 0x30000009ff097230 */ /* 0x000fe20000004100 */
[----:B------:R-:W-:Y:S01]  /*49b0*/  F2FP.F16.E4M3.UNPACK_B R79, R5.H1 ;  /* 0x00000005ff4f723e */ /* 0x000fe200030006ff */
[----:B------:R-:W-:Y:S02]  /*49c0*/  HADD2.F32 R76, -RZ, R6.H1_H1 ;  /* 0x30000006ff4c7230 */ /* 0x000fe40000004100 */
[----:B------:R-:W-:Y:S01]  /*49d0*/  FMUL.FTZ R6, R29, R80 ;  /* 0x000000501d067220 */ /* 0x000fe20000410000 */
[-C--:B------:R-:W-:Y:S01]  /*49e0*/  FFMA.FTZ R83, R27, R74.reuse, R78 ;  /* 0x0000004a1b537223 */ /* 0x080fe2000001004e */
[----:B------:R-:W-:Y:S01]  /*49f0*/  F2FP.F16.E4M3.UNPACK_B R27, R31 ;  /* 0x0000001fff1b723e */ /* 0x000fe200020006ff */
[----:B------:R-:W-:Y:S01]  /*4a00*/  FFMA.FTZ R82, R25, R74, -R82 ;  /* 0x0000004a19527223 */ /* 0x000fe20000010852 */
[C---:B------:R-:W-:Y:S01]  /*4a10*/  FFMA.FTZ R85, R9.reuse, R76, -R6 ;  /* 0x0000004c09557223 */ /* 0x040fe20000010806 */
[----:B------:R-:W-:Y:S01]  /*4a20*/  F2FP.F16.E4M3.UNPACK_B R6, R11 ;  /* 0x0000000bff06723e */ /* 0x000fe200020006ff */
[----:B------:R-:W-:Y:S01]  /*4a30*/  FMUL.FTZ R80, R9, R80 ;  /* 0x0000005009507220 */ /* 0x000fe20000410000 */
[----:B------:R-:W-:Y:S01]  /*4a40*/  F2FP.F16.E4M3.UNPACK_B R31, R31.H1 ;  /* 0x0000001fff1f723e */ /* 0x000fe200030006ff */
[----:B------:R-:W-:Y:S01]  /*4a50*/  HADD2.F32 R81, -RZ, R79.H0_H0 ;  /* 0x2000004fff517230 */ /* 0x000fe20000004100 */
        /* <DEDUP_REMOVED lines=12> */
[CC--:B------:R-:W-:Y:S01]  /*4b20*/  FMUL.FTZ R88, R4.reuse, R81.reuse ;  /* 0x0000005104587220 */ /* 0x0c0fe20000410000 */
[----:B------:R-:W-:Y:S02]  /*4b30*/  HADD2.F32 R9, -RZ, R6.H0_H0 ;  /* 0x20000006ff097230 */ /* 0x000fe40000004100 */
[----:B------:R-:W-:Y:S01]  /*4b40*/  FMUL.FTZ R81, R25, R81 ;  /* 0x0000005119517220 */ /* 0x000fe20000410000 */
[----:B------:R-:W-:Y:S02]  /*4b50*/  HADD2.F32 R76, -RZ, R5.H0_H0 ;  /* 0x20000005ff4c7230 */ /* 0x000fe40000004100 */
[-C--:B------:R-:W-:Y:S01]  /*4b60*/  FMUL.FTZ R86, R29, R80.reuse ;  /* 0x000000501d567220 */ /* 0x080fe20000410000 */
[----:B------:R-:W-:Y:S02]  /*4b70*/  HADD2.F32 R31, -RZ, R31.H1_H1 ;  /* 0x3000001fff1f7230 */ /* 0x000fe40000004100 */
[----:B------:R-:W-:Y:S01]  /*4b80*/  FFMA.FTZ R81, R4, R77, R81 ;  /* 0x0000004d04517223 */ /* 0x000fe20000010051 */
[----:B------:R-:W-:Y:S01]  /*4b90*/  FMUL.FTZ R80, R9, R80 ;  /* 0x0000005009507220 */ /* 0x000fe20000410000 */
        /* <DEDUP_REMOVED lines=8> */
[----:B------:R-:W-:-:S02]  /*4c20*/  HADD2.F32 R74, -RZ, R74.H1_H1 ;  /* 0x3000004aff4a7230 */ /* 0x000fc40000004100 */
[----:B------:R-:W-:Y:S01]  /*4c30*/  FFMA.FTZ R88, R25, R77, -R88 ;  /* 0x0000004d19587223 */ /* 0x000fe20000010858 */
[----:B------:R-:W-:Y:S02]  /*4c40*/  HADD2.F32 R6, -RZ, R6.H1_H1 ;  /* 0x30000006ff067230 */ /* 0x000fe40000004100 */
[----:B------:R-:W-:Y:S01]  /*4c50*/  FMUL.FTZ R9, R27, R78 ;  /* 0x0000004e1b097220 */ /* 0x000fe20000410000 */
[----:B------:R-:W-:Y:S02]  /*4c60*/  HADD2.F32 R5, -RZ, R5.H1_H1 ;  /* 0x30000005ff057230 */ /* 0x000fe40000004100 */
[-C--:B------:R-:W-:Y:S01]  /*4c70*/  FFMA.FTZ R11, R11, R74.reuse, -R76 ;  /* 0x0000004a0b0b7223 */ /* 0x080fe2000001084c */
[----:B------:R-:W-:Y:S01]  /*4c80*/  FFMA.FTZ R4, R31, R74, R4 ;  /* 0x0000004a1f047223 */ /* 0x000fe20000010004 */
[----:B------:R-:W-:Y:S01]  /*4c90*/  FMUL.FTZ R78, R6, R78 ;  /* 0x0000004e064e7220 */ /* 0x000fe20000410000 */
[----:B------:R-:W-:Y:S01]  /*4ca0*/  F2FP.SATFINITE.E4M3.F32.PACK_AB_MERGE_C R15, R26, R15, R82 ;  /* 0x0000000f1a0f723e */ /* 0x000fe20004807052 */
[-C--:B------:R-:W-:Y:S01]  /*4cb0*/  FFMA.FTZ R9, R6, R5.reuse, -R9 ;  /* 0x0000000506097223 */ /* 0x080fe20000010809 */
[----:B------:R-:W-:Y:S01]  /*4cc0*/  F2FP.SATFINITE.E4M3.F32.PACK_AB_MERGE_C R11, R11, R88, RZ ;  /* 0x000000580b0b723e */ /* 0x000fe200048070ff */
[----:B------:R-:W-:Y:S01]  /*4cd0*/  FFMA.FTZ R5, R27, R5, R78 ;  /* 0x000000051b057223 */ /* 0x000fe2000001004e */
[----:B------:R-:W-:-:S02]  /*4ce0*/  F2FP.SATFINITE.E4M3.F32.PACK_AB_MERGE_C R4, R4, R81, RZ ;  /* 0x000000510404723e */ /* 0x000fc400048070ff */
[----:B------:R-:W-:Y:S01]  /*4cf0*/  F2FP.SATFINITE.E4M3.F32.PACK_AB_MERGE_C R11, R9, R86, R11 ;  /* 0x00000056090b723e */ /* 0x000fe2000480700b */
[----:B------:R-:W-:Y:S01]  /*4d00*/  IMAD.MOV.U32 R9, RZ, RZ, R15 ;  /* 0x000000ffff097224 */ /* 0x000fe200078e000f */
[----:B------:R-:W-:Y:S02]  /*4d10*/  F2FP.SATFINITE.E4M3.F32.PACK_AB_MERGE_C R29, R7, R24, R83 ;  /* 0x00000018071d723e */ /* 0x000fe40004807053 */
[----:B------:R-:W-:-:S07]  /*4d20*/  F2FP.SATFINITE.E4M3.F32.PACK_AB_MERGE_C R31, R5, R80, R4 ;  /* 0x00000050051f723e */ /* 0x000fce0004807004 */
.L_x_14953:
[----:B------:R-:W-:Y:S05]  /*4d30*/  BSYNC B1 ;  /* 0x0000000000017941 */ /* 0x000fea0003800000 */
.L_x_14952:
[----:B-1----:R1:W-:Y:S01]  /*4d40*/  ST.E.128 desc[UR44][R2.64], R8 ;  /* 0x0000000802007985 */ /* 0x0023e2000c101d2c */
[----:B------:R-:W-:-:S13]  /*4d50*/  ISETP.GE.AND P3, PT, R13, R12, PT ;  /* 0x0000000c0d00720c */ /* 0x000fda0003f66270 */
[----:B------:R-:W-:Y:S05]  /*4d60*/  @P3 BRA `(.L_x_14941) ;  /* 0x0000000000f03947 */ /* 0x000fea0003800000 */
[----:B------:R-:W-:-:S04]  /*4d70*/  IADD3 R14, P3, R14, R13, RZ ;  /* 0x0000000d0e0e7210 */ /* 0x000fc80007f7e0ff */
[----:B------:R-:W-:-:S05]  /*4d80*/  LEA.HI.X.SX32 R15, R13, R0, 0x1, P3 ;  /* 0x000000000d0f7211 */ /* 0x000fca00018f0eff */
[----:B--2---:R2:W-:Y:S01]  /*4d90*/  ST.E.128 desc[UR44][R14.64], R28 ;  /* 0x0000001c0e007985 */ /* 0x0045e2000c101d2c */
[----:B------:R-:W-:Y:S05]  /*4da0*/  BRA `(.L_x_14941) ;  /* 0x0000000000e07947 */ /* 0x000fea0003800000 */
.L_x_14933:
[----:B------:R-:W2:Y:S02]  /*4db0*/  LDL R0, [R1+0xc] ;  /* 0x00000c0001007983 */ /* 0x000ea40000100800 */
[----:B--2---:R-:W-:-:S13]  /*4dc0*/  ISETP.NE.AND P4, PT, R0, 0x3, PT ;  /* 0x000000030000780c */ /* 0x004fda0003f85270 */
[----:B------:R-:W-:Y:S05]  /*4dd0*/  @!P4 BRA `(.L_x_14954) ;  /* 0x000000000004c947 */ /* 0x000fea0003800000 */
[----:B------:R-:W-:Y:S01]  /*4de0*/  BPT.TRAP 0x1 ;  /* 0x000000040000795c */ /* 0x000fe20000300000 */
.L_x_14954:
[----:B------:R-:W2:Y:S01]  /*4df0*/  LDL R0, [R1+0x1c] ;  /* 0x00001c0001007983 */ /* 0x000ea20000100800 */
[----:B------:R-:W-:Y:S01]  /*4e00*/  IMAD R50, R157, 0x8, R22 ;  /* 0x000000089d327824 */ /* 0x000fe200078e0216 */
[----:B------:R-:W-:Y:S01]  /*4e10*/  BSSY B1, `(.L_x_14955) ;  /* 0x0000005000017945 */ /* 0x000fe20003800000 */
[----:B------:R-:W-:Y:S02]  /*4e20*/  SHF.R.S32.HI R71, RZ, 0x1f, R69 ;  /* 0x0000001fff477819 */ /* 0x000fe40000011445 */
[----:B--2---:R-:W-:-:S04]  /*4e30*/  SHF.L.U32 R75, R0, 0x1f, RZ ;  /* 0x0000001f004b7819 */ /* 0x004fc800000006ff */
[----:B------:R-:W0:Y:S02]  /*4e40*/  SYNCS.PHASECHK.TRANS64.TRYWAIT P3, [R50+URZ+0x13290], R75 ;  /* 0x0132904b320075a7 */ /* 0x000e24000806017f */
[----:B0-----:R-:W-:Y:S05]  /*4e50*/  @!P3 BRA `(.L_x_14956) ;  /* 0x0000021c002cb947 */ /* 0x001fea0003800000 */
.L_x_15266:
[----:B------:R-:W-:Y:S05]  /*4e60*/  BSYNC B1 ;  /* 0x0000000000017941 */ /* 0x000fea0003800000 */
.L_x_14955:
        /* <DEDUP_REMOVED lines=17> */
[----:B--2---:R-:W-:Y:S01]  /*4f80*/  IMAD.WIDE.U32 R2, R6, UR4, R2 ;  /* 0x0000000406027c25 */ /* 0x004fe2000f8e0002 */
        /* <DEDUP_REMOVED lines=8> */
[----:B------:R-:W-:Y:S01]  /*5010*/  ISETP.GT.AND P3, PT, R73, R4, PT ;  /* 0x000000044900720c */ /* 0x000fe20003f64270 */
[----:B------:R-:W-:-:S12]  /*5020*/  BRA.DIV UR4, `(.L_x_14957) ;  /* 0x0000021a04cc7947 */ /* 0x000fd8000b800000 */
[----:B------:R1:W2:Y:S04]  /*5030*/  SHFL.IDX PT, R3, R13, RZ, 0x1e1f ;  /* 0x001e1fff0d037589 */ /* 0x0002a800000e0000 */
[----:B------:R1:W3:Y:S02]  /*5040*/  SHFL.IDX PT, R14, R0, RZ, 0x1e1f ;  /* 0x001e1fff000e7589 */ /* 0x0002e400000e0000 */
.L_x_15270:
[----:B------:R-:W-:Y:S05]  /*5050*/  @!P3 BRA `(.L_x_14941) ;  /* 0x000000000034b947 */ /* 0x000fea0003800000 */
[----:B------:R-:W4:Y:S01]  /*5060*/  LDL R2, [R1+0x18] ;  /* 0x0000180001027983 */ /* 0x000f220000100800 */
[----:B------:R-:W-:-:S03]  /*5070*/  ULDC UR4, c[0x0][0x2f4] ;  /* 0x0000bd0000047ab9 */ /* 0x000fc60000000800 */
[----:B-1----:R-:W5:Y:S01]  /*5080*/  LDL R0, [R1+0x30] ;  /* 0x0000300001007983 */ /* 0x002f620000100800 */
[----:B------:R-:W-:-:S13]  /*5090*/  ISETP.GE.AND P3, PT, R18, UR4, PT ;  /* 0x0000000412007c0c */ /* 0x000fda000bf66270 */
[----:B------:R-:W1:Y:S01]  /*50a0*/  @!P3 LDS.128 R4, [R70+0xe000] ;  /* 0x00e000004604b984 */ /* 0x000e620000000c00 */
[----:B---3--:R-:W-:-:S05]  /*50b0*/  @!P3 IADD3 R12, P5, R18, R14, RZ ;  /* 0x0000000e120cb210 */ /* 0x008fca0007fbe0ff */
[----:B--2---:R-:W-:-:S05]  /*50c0*/  @!P3 IMAD.X R13, R3, 0x1, R19, P5 ;  /* 0x00000001030db824 */ /* 0x004fca00028e0613 */
[----:B-1----:R-:W-:Y:S01]  /*50d0*/  @!P3 ST.E.128 desc[UR44][R12.64], R4 ;  /* 0x000000040c00b985 */ /* 0x002fe2000c101d2c */
[----:B----4-:R-:W-:-:S13]  /*50e0*/  ISETP.GE.AND P5, PT, R2, UR4, PT ;  /* 0x0000000402007c0c */ /* 0x010fda000bfa6270 */
[----:B------:R-:W1:Y:S01]  /*50f0*/  @!P5 LDS.128 R8, [R67+0xe000] ;  /* 0x00e000004308d984 */ /* 0x000e620000000c00 */
[----:B------:R-:W-:-:S05]  /*5100*/  @!P5 IADD3 R14, P6, R2, R14, RZ ;  /* 0x0000000e020ed210 */ /* 0x000fca0007fde0ff */
[----:B-----5:R-:W-:-:S05]  /*5110*/  @!P5 IMAD.X R15, R3, 0x1, R0, P6 ;  /* 0x00000001030fd824 */ /* 0x020fca00030e0600 */
[----:B-1----:R4:W-:Y:S03]  /*5120*/  @!P5 ST.E.128 desc[UR44][R14.64], R8 ;  /* 0x000000080e00d985 */ /* 0x0029e6000c101d2c */
.L_x_14941:
[----:B------:R-:W-:Y:S05]  /*5130*/  BSYNC B0 ;  /* 0x0000000000007941 */ /* 0x000fea0003800000 */
.L_x_14932:
[----:B-12---:R-:W1:Y:S01]  /*5140*/  S2R R0, SR_TID.X ;  /* 0x0000000000007919 */ /* 0x006e620000002100 */
        /* <DEDUP_REMOVED lines=15> */
.L_x_14959:
[----:B------:R-:W-:Y:S05]  /*5240*/  BSYNC B0 ;  /* 0x0000000000007941 */ /* 0x000fea0003800000 */
.L_x_14958:
[----:B------:R-:W1:Y:S01]  /*5250*/  SYNCS.PHASECHK.TRANS64.TRYWAIT P4, [R50+URZ+0x132b0], R75 ;  /* 0x0132b04b320075a7 */ /* 0x000e62000808017f */
[----:B------:R-:W-:Y:S04]  /*5260*/  BSSY B0, `(.L_x_14960) ;  /* 0x0000002000007945 */ /* 0x000fe80003800000 */
[----:B-1----:R-:W-:Y:S05]  /*5270*/  @!P4 BRA `(.L_x_14961) ;  /* 0x00000218007cc947 */ /* 0x002fea0003800000 */
.L_x_15271:
[----:B------:R-:W-:Y:S05]  /*5280*/  BSYNC B0 ;  /* 0x0000000000007941 */ /* 0x000fea0003800000 */
.L_x_14960:
[----:B0-----:R-:W5:Y:S01]  /*5290*/  LDL R6, [R1+0x4] ;  /* 0x0000040001067983 */ /* 0x001f620000100800 */
[----:B------:R-:W-:Y:S01]  /*52a0*/  ULDC.64 UR4, c[0x0][0x328] ;  /* 0x0000ca0000047ab9 */ /* 0x000fe20000000a00 */
[----:B------:R-:W-:Y:S01]  /*52b0*/  ULDC.64 UR6, c[0x0][0x318] ;  /* 0x0000c60000067ab9 */ /* 0x000fe20000000a00 */
[----:B--2---:R-:W-:Y:S01]  /*52c0*/  IMAD R0, R71, UR4, RZ ;  /* 0x0000000447007c24 */ /* 0x004fe2000f8e02ff */
[----:B------:R-:W0:Y:S01]  /*52d0*/  S2R R4, SR_TID.X ;  /* 0x0000000000047919 */ /* 0x000e220000002100 */
[C---:B---3--:R-:W-:Y:S01]  /*52e0*/  IMAD.WIDE.U32 R2, R69.reuse, UR4, RZ ;  /* 0x0000000445027c25 */ /* 0x048fe2000f8e00ff */
        /* <DEDUP_REMOVED lines=9> */
[----:B-----5:R-:W-:-:S04]  /*5380*/  IMAD.WIDE.U32 R2, R6, UR4, R68 ;  /* 0x0000000406027c25 */ /* 0x020fc8000f8e0044 */
[----:B------:R-:W-:Y:S01]  /*5390*/  IMAD R0, R6, UR5, R3 ;  /* 0x0000000506007c24 */ /* 0x000fe2000f8e0203 */
[----:B------:R-:W-:Y:S01]  /*53a0*/  IADD3 R2, P4, R2, UR6, RZ ;  /* 0x0000000602027c10 */ /* 0x000fe2000ff9e0ff */
[C---:B0-----:R-:W-:Y:S02]  /*53b0*/  VIADD R6, R4.reuse, 0xffffff80 ;  /* 0xffffff8004067836 */ /* 0x041fe40000000000 */
[----:B------:R-:W-:Y:S01]  /*53c0*/  VIADD R4, R4, 0xffffff80 ;  /* 0xffffff8004047836 */ /* 0x000fe20000000000 */
[----:B------:R-:W-:Y:S01]  /*53d0*/  IADD3.X R0, R0, UR7, RZ, P4, !PT ;  /* 0x0000000700007c10 */ /* 0x000fe2000a7fe4ff */
[----:B------:R0:W2:Y:S03]  /*53e0*/  SHFL.IDX PT, R13, R2, RZ, 0x1e1f ;  /* 0x001e1fff020d7589 */ /* 0x0000a600000e0000 */
[----:B------:R-:W-:Y:S01]  /*53f0*/  LEA.HI R4, R4, R6, RZ, 0x1 ;  /* 0x0000000604047211 */ /* 0x000fe200078f08ff */
[----:B------:R0:W3:Y:S03]  /*5400*/  SHFL.IDX PT, R5, R0, RZ, 0x1e1f ;  /* 0x001e1fff00057589 */ /* 0x0000e600000e0000 */
[----:B------:R-:W-:-:S04]  /*5410*/  SHF.R.S32.HI R4, RZ, 0x1, R4 ;  /* 0x00000001ff047819 */ /* 0x000fc80000011404 */
[----:B------:R-:W-:-:S13]  /*5420*/  ISETP.GT.AND P4, PT, R73, R4, PT ;  /* 0x000000044900720c */ /* 0x000fda0003f84270 */
[----:B0-2---:R-:W-:Y:S05]  /*5430*/  @!P4 BRA `(.L_x_14963) ;  /* 0x000000000034c947 */ /* 0x005fea0003800000 */
[----:B------:R-:W2:Y:S01]  /*5440*/  LDL R6, [R1+0x18] ;  /* 0x0000180001067983 */ /* 0x000ea20000100800 */
[----:B------:R-:W-:-:S03]  /*5450*/  ULDC UR4, c[0x0][0x2f4] ;  /* 0x0000bd0000047ab9 */ /* 0x000fc60000000800 */
[----:B------:R-:W5:Y:S01]  /*5460*/  LDL R4, [R1+0x30] ;  /* 0x0000300001047983 */ /* 0x000f620000100800 */
[----:B------:R-:W-:-:S13]  /*5470*/  ISETP.GE.AND P4, PT, R18, UR4, PT ;  /* 0x0000000412007c0c */ /* 0x000fda000bf86270 */
[----:B------:R-:W-:-:S05]  /*5480*/  @!P4 IADD3 R2, P5, R18, R13, RZ ;  /* 0x0000000d1202c210 */ /* 0x000fca0007fbe0ff */
[----:B---3--:R-:W-:Y:S01]  /*5490*/  @!P4 IMAD.X R3, R5, 0x1, R19, P5 ;  /* 0x000000010503c824 */ /* 0x008fe200028e0613 */
[----:B--2---:R-:W-:-:S13]  /*54a0*/  ISETP.GE.AND P5, PT, R6, UR4, PT ;  /* 0x0000000406007c0c */ /* 0x004fda000bfa6270 */
[----:B------:R-:W-:-:S05]  /*54b0*/  @!P5 IADD3 R12, P6, R6, R13, RZ ;  /* 0x0000000d060cd210 */ /* 0x000fca0007fde0ff */
[----:B-----5:R-:W-:Y:S02]  /*54c0*/  @!P5 IMAD.X R13, R5, 0x1, R4, P6 ;  /* 0x00000001050dd824 */ /* 0x020fe400030e0604 */
[----:B------:R-:W0:Y:S04]  /*54d0*/  @!P4 LDS.128 R4, [R70+0x6000] ;  /* 0x006000004604c984 */ /* 0x000e280000000c00 */
[----:B0-----:R-:W-:Y:S04]  /*54e0*/  @!P4 ST.E.128 desc[UR44][R2.64], R4 ;  /* 0x000000040200c985 */ /* 0x001fe8000c101d2c */
[----:B----4-:R-:W0:Y:S04]  /*54f0*/  @!P5 LDS.128 R8, [R67+0x6000] ;  /* 0x006000004308d984 */ /* 0x010e280000000c00 */
[----:B0-----:R0:W-:Y:S02]  /*5500*/  @!P5 ST.E.128 desc[UR44][R12.64], R8 ;  /* 0x000000080c00d985 */ /* 0x0011e4000c101d2c */
.L_x_14963:
[----:B------:R-:W-:Y:S05]  /*5510*/  BSYNC B0 ;  /* 0x0000000000007941 */ /* 0x000fea0003800000 */
.L_x_14962:
[----:B------:R-:W2:Y:S01]  /*5520*/  LDL.LU R2, [R1+0x1c] ;  /* 0x00001c0001027983 */ /* 0x000ea20000300800 */
[----:B------:R-:W-:Y:S02]  /*5530*/  VIADD R157, R157, 0x1 ;  /* 0x000000019d9d7836 */ /* 0x000fe40000000000 */
[----:B-1----:R-:W-:Y:S01]  /*5540*/  @!P3 VIADD R50, R50, 0x132c0 ;  /* 0x000132c03232b836 */ /* 0x002fe20000000000 */
[----:B------:R-:W-:Y:S01]  /*5550*/  @!PT LDS RZ, [RZ] ;  /* 0x00000000fffff984 */ /* 0x000fe20000000800 */
[----:B------:R-:W-:Y:S01]  /*5560*/  @!PT LDS RZ, [RZ] ;  /* 0x00000000fffff984 */ /* 0x000fe20000000800 */
[----:B------:R-:W-:Y:S01]  /*5570*/  @!PT LDS RZ, [RZ] ;  /* 0x00000000fffff984 */ /* 0x000fe20000000800 */
[----:B------:R-:W-:Y:S01]  /*5580*/  @!PT LDS RZ, [RZ] ;  /* 0x00000000fffff984 */ /* 0x000fe20000000800 */
[----:B------:R1:W-:Y:S06]  /*5590*/  MEMBAR.ALL.CTA ;  /* 0x0000000000007992 */ /* 0x0003ec0000008000 */
[----:B-1----:R-:W1:Y:S02]  /*55a0*/  FENCE.VIEW.ASYNC.S ;  /* 0x00000000000073c6 */ /* 0x002e640000000000 */
[----:B-1----:R1:W-:Y:S01]  /*55b0*/  BAR.SYNC.DEFER_BLOCKING R64, 0x80 ;  /* 0x000200400000751d */ /* 0x0023e20000010000 */
[----:B------:R-:W-:-:S02]  /*55c0*/  ISETP.NE.AND P4, PT, R157, 0x2, PT ;  /* 0x000000029d00780c */ /* 0x000fc40003f85270 */
[----:B------:R-:W-:Y:S02]  /*55d0*/  @!P3 PRMT R50, RZ, 0x654, R50 ;  /* 0x00000654ff32b816 */ /* 0x000fe40000000032 */
[----:B------:R-:W-:Y:S02]  /*55e0*/  SEL R0, RZ, 0x1, P4 ;  /* 0x00000001ff007807 */ /* 0x000fe40002000000 */
[----:B------:R-:W-:Y:S01]  /*55f0*/  SEL R157, R157, RZ, P4 ;  /* 0x000000ff9d9d7207 */ /* 0x000fe20002000000 */
[----:B------:R1:W-:Y:S01]  /*5600*/  @!P3 SYNCS.ARRIVE.TRANS64.RED.A1T0 RZ, [R50+URZ], RZ ;  /* 0x000000ff32ffb9a7 */ /* 0x0003e2000810043f */
[----:B------:R-:W-:Y:S02]  /*5610*/  PLOP3.LUT P3, PT, PT, PT, PT, 0x8, 0x0 ;  /* 0x000000000000781c */ /* 0x000fe40003f6e170 */
[----:B--2---:R-:W-:-:S05]  /*5620*/  LOP3.LUT R2, R2, R0, RZ, 0x3c, !PT ;  /* 0x0000000002027212 */ /* 0x004fca00078e3cff */
[----:B------:R1:W-:Y:S01]  /*5630*/  STL [R1+0x1c], R2 ;  /* 0x00001c0201007387 */ /* 0x0003e20000100800 */
[----:B------:R-:W-:Y:S05]  /*5640*/  @P2 BRA `(.L_x_14964) ;  /* 0xffffffcc00a82947 */ /* 0x000fea000383ffff */
.L_x_14927:
[----:B0---4-:R-:W2:Y:S01]  /*5650*/  LDL R8, [R1+0x24] ;  /* 0x0000240001087983 */ /* 0x011ea20000100800 */
[----:B------:R-:W0:Y:S03]  /*5660*/  LDC R0, c[0x0][0x448] ;  /* 0x00011200ff007b82 */ /* 0x000e260000000800 */
[----:B---3--:R-:W3:Y:S04]  /*5670*/  LDL R5, [R1+0x8] ;  /* 0x0000080001057983 */ /* 0x008ee80000100800 */
[----:B------:R-:W3:Y:S01]  /*5680*/  LDL R4, [R1+0x10] ;  /* 0x0000100001047983 */ /* 0x000ee20000100800 */
[----:B------:R-:W4:Y:S01]  /*5690*/  LDC.64 R6, c[0x0][0x9e0] ;  /* 0x00027800ff067b82 */ /* 0x000f220000000a00 */
[----:B0-----:R-:W-:-:S13]  /*56a0*/  ISETP.NE.AND P1, PT, R0, 0x1, PT ;  /* 0x000000010000780c */ /* 0x001fda0003f25270 */
[----:B------:R-:W0:Y:S08]  /*56b0*/  @P1 LDC R3, c[0x0][0x44c] ;  /* 0x00011300ff031b82 */ /* 0x000e300000000800 */
[----:B-1----:R-:W1:Y:S01]  /*56c0*/  @P1 LDC R2, c[0x0][0x450] ;  /* 0x00011400ff021b82 */ /* 0x002e620000000800 */
        /* <DEDUP_REMOVED lines=10> */
.L_x_14966:
[----:B------:R-:W-:Y:S05]  /*5770*/  BSYNC B0 ;  /* 0x0000000000007941 */ /* 0x000fea0003800000 */
.L_x_14965:
        /* <DEDUP_REMOVED lines=13> */
.L_x_14969:
[----:B------:R-:W-:-:S13]  /*5850*/  ISETP.NE.AND P0, PT, R7, 0x1, PT ;  /* 0x000000010700780c */ /* 0x000fda0003f05270 */
[----:B------:R-:W0:Y:S02]  /*5860*/  @P0 LDC.64 R4, c[0x0][0x9e8] ;  /* 0x00027a00ff040b82 */ /* 0x000e240000000a00 */
[----:B0-----:R-:W-:-:S05]  /*5870*/  @P0 IMAD.HI.U32 R4, R2, R4, RZ ;  /* 0x0000000402040227 */ /* 0x001fca00078e00ff */
[----:B------:R-:W-:-:S07]  /*5880*/  @P0 SHF.R.U32.HI R2, RZ, R5, R4 ;  /* 0x00000005ff020219 */ /* 0x000fce0000011604 */
.L_x_14970:
[----:B------:R-:W-:Y:S05]  /*5890*/  BSYNC B0 ;  /* 0x0000000000007941 */ /* 0x000fea0003800000 */
.L_x_14968:
[----:B------:R-:W-:-:S05]  /*58a0*/  IMAD R3, R2, R7, R7 ;  /* 0x0000000702037224 */ /* 0x000fca00078e0207 */
[----:B------:R-:W-:-:S07]  /*58b0*/  VIMNMX R0, R0, R3, PT ;  /* 0x0000000300007248 */ /* 0x000fce0003fe0100 */
.L_x_14967:
[----:B------:R-:W0:Y:S01]  /*58c0*/  @P1 LDC R2, c[0x0][0x44c] ;  /* 0x00011300ff021b82 */ /* 0x000e220000000800 */
[----:B------:R-:W-:Y:S01]  /*58d0*/  VIADD R0, R0, 0x9f ;  /* 0x0000009f00007836 */ /* 0x000fe20000000000 */
[----:B------:R-:W-:Y:S01]  /*58e0*/  ULDC UR4, c[0x0][0x9dc] ;  /* 0x0002770000047ab9 */ /* 0x000fe20000000800 */
[----:B------:R-:W-:Y:S02]  /*58f0*/  IMAD.MOV.U32 R5, RZ, RZ, R8 ;  /* 0x000000ffff057224 */ /* 0x000fe400078e0008 */
[----:B------:R-:W-:-:S03]  /*5900*/  IMAD.HI R0, R0, 0x66666667, RZ ;  /* 0x6666666700007827 */ /* 0x000fc600078e02ff */
[----:B------:R-:W1:Y:S02]  /*5910*/  @P1 LDC R9, c[0x0][0x450] ;  /* 0x00011400ff091b82 */ /* 0x000e640000000800 */
        /* <DEDUP_REMOVED lines=18> */
.L_x_14973:
[----:B------:R-:W-:-:S13]  /*5a40*/  ISETP.NE.AND P0, PT, R7, 0x1, PT ;  /* 0x000000010700780c */ /* 0x000fda0003f05270 */
[----:B------:R-:W0:Y:S02]  /*5a50*/  @P0 LDC.64 R4, c[0x0][0x9e8] ;  /* 0x00027a00ff040b82 */ /* 0x000e240000000a00 */
[----:B0-----:R-:W-:-:S05]  /*5a60*/  @P0 IMAD.HI.U32 R4, R0, R4, RZ ;  /* 0x0000000400040227 */ /* 0x001fca00078e00ff */
[----:B------:R-:W-:-:S07]  /*5a70*/  @P0 SHF.R.U32.HI R0, RZ, R5, R4 ;  /* 0x00000005ff000219 */ /* 0x000fce0000011604 */
.L_x_14974:
[----:B------:R-:W-:Y:S05]  /*5a80*/  BSYNC B0 ;  /* 0x0000000000007941 */ /* 0x000fea0003800000 */
.L_x_14972:
[----:B------:R-:W-:-:S05]  /*5a90*/  IMAD R3, R0, R7, RZ ;  /* 0x0000000700037224 */ /* 0x000fca00078e02ff */
[----:B------:R-:W-:-:S07]  /*5aa0*/  VIMNMX R2, R2, R3, !PT ;  /* 0x0000000302027248 */ /* 0x000fce0007fe0100 */
.L_x_14971:
[----:B------:R-:W-:Y:S01]  /*5ab0*/  IMAD.HI R2, R2, 0x66666667, RZ ;  /* 0x6666666702027827 */ /* 0x000fe200078e02ff */
[----:B------:R-:W-:Y:S03]  /*5ac0*/  BSSY B0, `(.L_x_14975) ;  /* 0x0000027000007945 */ /* 0x000fe60003800000 */
[----:B------:R-:W-:Y:S01]  /*5ad0*/  IMAD.MOV.U32 R105, RZ, RZ, RZ ;  /* 0x000000ffff697224 */ /* 0x000fe200078e00ff */
[----:B------:R-:W-:-:S04]  /*5ae0*/  SHF.R.U32.HI R3, RZ, 0x1f, R2 ;  /* 0x0000001fff037819 */ /* 0x000fc80000011602 */
[----:B------:R-:W-:-:S04]  /*5af0*/  LEA.HI.SX32 R3, R2, R3, 0x1a ;  /* 0x0000000302037211 */ /* 0x000fc800078fd2ff */
        /* <DEDUP_REMOVED lines=35> */
.L_x_14976:
[----:B------:R-:W-:Y:S05]  /*5d30*/  BSYNC B0 ;  /* 0x0000000000007941 */ /* 0x000fea0003800000 */
.L_x_14975:
[----:B------:R-:W2:Y:S01]  /*5d40*/  LDL R0, [R1+0x60] ;  /* 0x0000600001007983 */ /* 0x000ea20000100800 */
[----:B------:R-:W-:Y:S02]  /*5d50*/  PLOP3.LUT P0, PT, PT, PT, PT, 0x80, 0x0 ;  /* 0x000000000000781c */ /* 0x000fe40003f0f070 */
        /* <DEDUP_REMOVED lines=16> */
[----:B------:R-:W-:Y:S01]  /*5e60*/  CS2R R50, SRZ ;  /* 0x0000000000327805 */ /* 0x000fe2000001ff00 */
[----:B--2---:R-:W-:-:S05]  /*5e70*/  IMAD R0, R0, R105, R9 ;  /* 0x0000006900007224 */ /* 0x004fca00078e0209 */
        /* <DEDUP_REMOVED lines=12> */
[----:B------:R-:W-:-:S06]  /*5f40*/  SHF.R.S32.HI R0, RZ, 0x7, R0 ;  /* 0x00000007ff007819 */ /* 0x000fcc0000011400 */
        /* <DEDUP_REMOVED lines=24> */
.L_x_14979:
[----:B------:R-:W-:Y:S05]  /*60d0*/  BSYNC B6 ;  /* 0x0000000000067941 */ /* 0x000fea0003800000 */
.L_x_14978:
        /* <DEDUP_REMOVED lines=8> */
[----:B------:R-:W0:Y:S08]  /*6160*/  @P1 LDC.64 R8, c[0x0][0x9b8] ;  /* 0x00026e00ff081b82 */ /* 0x000e300000000a00 */
[----:B------:R-:W1:Y:S08]  /*6170*/  @P0 LDC.64 R6, c[0x0][0x9a8] ;  /* 0x00026a00ff060b82 */ /* 0x000e700000000a00 */
[----:B------:R-:W4:Y:S08]  /*6180*/  @P0 LDC.64 R10, c[0x0][0x9b0] ;  /* 0x00026c00ff0a0b82 */ /* 0x000f300000000a00 */
[----:B------:R-:W4:Y:S01]  /*6190*/  @P1 LDC.64 R12, c[0x0][0x9c0] ;  /* 0x00027000ff0c1b82 */ /* 0x000f220000000a00 */
[----:B--2---:R-:W-:-:S02]  /*61a0*/  @P1 SHF.R.S32.HI R5, RZ, 0x1f, R21 ;  /* 0x0000001fff051819 */ /* 0x004fc40000011415 */
[----:B------:R-:W-:Y:S01]  /*61b0*/  @P0 SHF.R.S32.HI R3, RZ, 0x1f, R21 ;  /* 0x0000001fff030819 */ /* 0x000fe20000011415 */
[----:B---3--:R-:W-:Y:S02]  /*61c0*/  IMAD.MOV.U32 R20, RZ, RZ, R2 ;  /* 0x000000ffff147224 */ /* 0x008fe400078e0002 */
[----:B0-----:R-:W-:Y:S02]  /*61d0*/  @P1 IMAD R2, R5, R8, RZ ;  /* 0x0000000805021224 */ /* 0x001fe400078e02ff */
[-C--:B-1----:R-:W-:Y:S02]  /*61e0*/  @P0 IMAD R0, R3, R6.reuse, RZ ;  /* 0x0000000603000224 */ /* 0x082fe400078e02ff */
[C---:B------:R-:W-:Y:S02]  /*61f0*/  @P1 IMAD R9, R21.reuse, R9, R2 ;  /* 0x0000000915091224 */ /* 0x040fe400078e0202 */
[C---:B------:R-:W-:Y:S02]  /*6200*/  @P0 IMAD R7, R21.reuse, R7, R0 ;  /* 0x0000000715070224 */ /* 0x040fe400078e0200 */
[----:B------:R-:W-:-:S04]  /*6210*/  @P0 IMAD.WIDE.U32 R2, R21, R6, RZ ;  /* 0x0000000615020225 */ /* 0x000fc800078e00ff */
[----:B------:R-:W-:-:S04]  /*6220*/  @P1 IMAD.WIDE.U32 R4, R21, R8, RZ ;  /* 0x0000000815041225 */ /* 0x000fc800078e00ff */
[----:B------:R-:W-:Y:S02]  /*6230*/  @P0 IMAD.IADD R3, R3, 0x1, R7 ;  /* 0x0000000103030824 */ /* 0x000fe400078e0207 */
[----:B------:R-:W-:Y:S02]  /*6240*/  @P1 IMAD.IADD R5, R5, 0x1, R9 ;  /* 0x0000000105051824 */ /* 0x000fe400078e0209 */
[----:B----4-:R-:W-:-:S04]  /*6250*/  @P0 IMAD.WIDE.U32 R2, R20, R10, R2 ;  /* 0x0000000a14020225 */ /* 0x010fc800078e0002 */
[----:B------:R-:W-:-:S04]  /*6260*/  @P1 IMAD.WIDE.U32 R6, R20, R12, R4 ;  /* 0x0000000c14061225 */ /* 0x000fc800078e0004 */
[----:B------:R-:W-:Y:S01]  /*6270*/  @P0 IMAD R5, R20, R11, R3 ;  /* 0x0000000b14050224 */ /* 0x000fe200078e0203 */
[----:B------:R-:W-:Y:S01]  /*6280*/  @P1 LEA R8, P3, R6, UR6, 0x2 ;  /* 0x0000000606081c11 */ /* 0x000fe2000f8610ff */
[----:B------:R-:W-:Y:S01]  /*6290*/  @P1 IMAD R3, R20, R13, R7 ;  /* 0x0000000d14031224 */ /* 0x000fe200078e0207 */
[----:B------:R-:W-:Y:S01]  /*62a0*/  @P0 LEA R4, P2, R2, UR4, 0x2 ;  /* 0x0000000402040c11 */ /* 0x000fe2000f8410ff */
[----:B------:R-:W-:Y:S01]  /*62b0*/  IMAD.MOV.U32 R0, RZ, RZ, 0x3f800000 ;  /* 0x3f800000ff007424 */ /* 0x000fe200078e00ff */
        /* <DEDUP_REMOVED lines=21> */
.L_x_14983:
[----:B-1----:R1:W2:Y:S02]  /*6410*/  SYNCS.PHASECHK.TRANS64.TRYWAIT P0, [R22+URZ+0x13200], R3 ;  /* 0x01320003160075a7 */ /* 0x0022a4000800017f */
[----:B--2---:R-:W-:Y:S05]  /*6420*/  @!P0 NANOSLEEP.SYNCS 0x989680 ;  /* 0x009896800000895d */ /* 0x004fea0003900000 */
[----:B------:R-:W2:Y:S02]  /*6430*/  @!P0 SYNCS.PHASECHK.TRANS64 P0, [R22+URZ+0x13200], R3 ;  /* 0x01320003160085a7 */ /* 0x000ea4000800007f */
[----:B--2---:R-:W-:Y:S05]  /*6440*/  @!P0 BRA `(.L_x_14983) ;  /* 0xfffffffc00f08947 */ /* 0x004fea000383ffff */
.L_x_14982:
[----:B------:R-:W-:Y:S05]  /*6450*/  BSYNC B0 ;  /* 0x0000000000007941 */ /* 0x000fea0003800000 */
.L_x_14981:
[----:B------:R-:W-:Y:S05]  /*6460*/  BRA `(.L_x_14984) ;  /* 0x0000002c003c7947 */ /* 0x000fea0003800000 */
.L_x_14980:
        /* <DEDUP_REMOVED lines=30> */
.L_x_14986:
[----:B------:R-:W-:Y:S05]  /*6650*/  BSYNC B6 ;  /* 0x0000000000067941 */ /* 0x000fea0003800000 */
.L_x_14985:
[----:B------:R-:W2:Y:S01]  /*6660*/  LDL R21, [R1+0x24] ;  /* 0x0000240001157983 */ /* 0x000ea20000100800 */
[----:B------:R-:W-:Y:S01]  /*6670*/  LEA.HI R33, R33, R30, RZ, 0x2 ;  /* 0x0000001e21217211 */ /* 0x000fe200078f10ff */
[----:B------:R-:W-:Y:S01]  /*6680*/  ULDC.U8 UR4, c[0x0][0x410] ;  /* 0x0001040000047ab9 */ /* 0x000fe20000000000 */
[----:B------:R-:W-:Y:S01]  /*6690*/  BSSY B0, `(.L_x_14987) ;  /* 0x00002a4000007945 */ /* 0x000fe20003800000 */
[----:B------:R-:W0:Y:S01]  /*66a0*/  S2R R32, SR_TID.X ;  /* 0x0000000000207919 */ /* 0x000e220000002100 */
[----:B------:R-:W-:Y:S02]  /*66b0*/  ISETP.NE.AND P0, PT, RZ, UR4, PT ;  /* 0x00000004ff007c0c */ /* 0x000fe4000bf05270 */
[--C-:B------:R-:W-:Y:S02]  /*66c0*/  SHF.R.S32.HI R20, RZ, 0x2, R33.reuse ;  /* 0x00000002ff147819 */ /* 0x100fe40000011421 */
[----:B------:R-:W-:-:S04]  /*66d0*/  SHF.R.S32.HI R33, RZ, 0x1f, R33 ;  /* 0x0000001fff217819 */ /* 0x000fc80000011421 */
[----:B------:R-:W-:-:S04]  /*66e0*/  LEA.HI R33, R33, R20, RZ, 0x2 ;  /* 0x0000001421217211 */ /* 0x000fc800078f10ff */
[----:B------:R-:W-:-:S05]  /*66f0*/  LOP3.LUT R33, R33, 0xfffffffc, RZ, 0xc0, !PT ;  /* 0xfffffffc21217812 */ /* 0x000fca00078ec0ff */
[----:B------:R-:W-:Y:S02]  /*6700*/  IMAD.IADD R20, R20, 0x1, -R33 ;  /* 0x0000000114147824 */ /* 0x000fe400078e0a21 */
[C---:B0-----:R-:W-:Y:S02]  /*6710*/  VIADD R35, R32.reuse, 0xffffff80 ;  /* 0xffffff8020237836 */ /* 0x041fe40000000000 */
[----:B------:R-:W-:-:S05]  /*6720*/  VIADD R34, R32, 0xffffff80 ;  /* 0xffffff8020227836 */ /* 0x000fca0000000000 */
[----:B------:R-:W-:-:S04]  /*6730*/  LEA.HI R34, R34, R35, RZ, 0x1 ;  /* 0x0000002322227211 */ /* 0x000fc800078f08ff */
[----:B------:R-:W-:-:S05]  /*6740*/  SHF.R.S32.HI R34, RZ, 0x1, R34 ;  /* 0x00000001ff227819 */ /* 0x000fca0000011422 */
[----:B--2---:R-:W-:Y:S01]  /*6750*/  IMAD.IADD R10, R34, 0x1, R21 ;  /* 0x00000001220a7824 */ /* 0x004fe200078e0215 */
[----:B------:R-:W-:Y:S06]  /*6760*/  @!P0 BRA `(.L_x_14988) ;  /* 0x0000001400408947 */ /* 0x000fec0003800000 */
[----:B------:R-:W0:Y:S01]  /*6770*/  LDC R21, c[0x0][0x448] ;  /* 0x00011200ff157b82 */ /* 0x000e220000000800 */
[----:B------:R-:W-:Y:S01]  /*6780*/  ULDC.64 UR4, c[0x0][0x3f8] ;  /* 0x0000fe0000047ab9 */ /* 0x000fe20000000a00 */
[----:B------:R-:W-:Y:S01]  /*6790*/  IMAD.MOV.U32 R6, RZ, RZ, R24 ;  /* 0x000000ffff067224 */ /* 0x000fe200078e0018 */
[----:B------:R-:W-:Y:S01]  /*67a0*/  ULDC.64 UR6, c[0x0][0x408] ;  /* 0x0001020000067ab9 */ /* 0x000fe20000000a00 */
[----:B------:R-:W-:Y:S02]  /*67b0*/  IMAD.MOV.U32 R7, RZ, RZ, R29 ;  /* 0x000000ffff077224 */ /* 0x000fe400078e001d */
[----:B------:R-:W-:Y:S02]  /*67c0*/  IMAD.MOV.U32 R8, RZ, RZ, R26 ;  /* 0x000000ffff087224 */ /* 0x000fe400078e001a */
[----:B------:R-:W-:Y:S01]  /*67d0*/  IMAD.MOV.U32 R9, RZ, RZ, R31 ;  /* 0x000000ffff097224 */ /* 0x000fe200078e001f */
[----:B0-----:R-:W-:-:S13]  /*67e0*/  ISETP.NE.AND P0, PT, R21, 0x1, PT ;  /* 0x000000011500780c */ /* 0x001fda0003f05270 */
[----:B------:R-:W0:Y:S08]  /*67f0*/  @P0 LDC R3, c[0x0][0x44c] ;  /* 0x00011300ff030b82 */ /* 0x000e300000000800 */
[----:B------:R-:W1:Y:S01]  /*6800*/  @P0 LDC R5, c[0x0][0x450] ;  /* 0x00011400ff050b82 */ /* 0x000e620000000800 */
[----:B0-----:R-:W-:-:S04]  /*6810*/  @P0 IMAD.HI.U32 R0, R10, R3, RZ ;  /* 0x000000030a000227 */ /* 0x001fc800078e00ff */
[----:B------:R-:W-:Y:S01]  /*6820*/  IMAD.MOV.U32 R3, RZ, RZ, R10 ;  /* 0x000000ffff037224 */ /* 0x000fe200078e000a */
[----:B-1----:R-:W-:-:S04]  /*6830*/  @P0 SHF.R.U32.HI R3, RZ, R5, R0 ;  /* 0x00000005ff030219 */ /* 0x002fc80000011600 */
[----:B------:R-:W-:Y:S01]  /*6840*/  SHF.R.S32.HI R0, RZ, 0x1f, R3 ;  /* 0x0000001fff007819 */ /* 0x000fe20000011403 */
[----:B------:R-:W-:-:S04]  /*6850*/  IMAD.WIDE.U32 R6, R3, UR4, R6 ;  /* 0x0000000403067c25 */ /* 0x000fc8000f8e0006 */
[C---:B------:R-:W-:Y:S02]  /*6860*/  IMAD R4, R0.reuse, UR4, RZ ;  /* 0x0000000400047c24 */ /* 0x040fe4000f8e02ff */
[----:B------:R-:W-:Y:S02]  /*6870*/  IMAD R0, R0, UR6, RZ ;  /* 0x0000000600007c24 */ /* 0x000fe4000f8e02ff */
[C---:B------:R-:W-:Y:S01]  /*6880*/  IMAD R13, R3.reuse, UR5, R4 ;  /* 0x00000005030d7c24 */ /* 0x040fe2000f8e0204 */
[----:B------:R-:W-:Y:S01]  /*6890*/  LEA.HI R4, R30, R30, RZ, 0x1 ;  /* 0x0000001e1e047211 */ /* 0x000fe200078f08ff */
[C---:B------:R-:W-:Y:S01]  /*68a0*/  IMAD.WIDE.U32 R8, R3.reuse, UR6, R8 ;  /* 0x0000000603087c25 */ /* 0x040fe2000f8e0008 */
[----:B------:R-:W-:Y:S02]  /*68b0*/  ULDC.64 UR4, c[0x0][0x3e8] ;  /* 0x0000fa0000047ab9 */ /* 0x000fe40000000a00 */
[----:B------:R-:W-:Y:S01]  /*68c0*/  LOP3.LUT R15, R4, 0xfffffffe, RZ, 0xc0, !PT ;  /* 0xfffffffe040f7812 */ /* 0x000fe200078ec0ff */
[----:B------:R-:W-:Y:S01]  /*68d0*/  IMAD R11, R3, UR7, R0 ;  /* 0x00000007030b7c24 */ /* 0x000fe2000f8e0200 */
[----:B------:R-:W-:Y:S01]  /*68e0*/  ULDC.64 UR6, c[0x0][0x400] ;  /* 0x0001000000067ab9 */ /* 0x000fe20000000a00 */
[----:B------:R-:W-:Y:S01]  /*68f0*/  IADD3 R3, P0, R6, UR4, RZ ;  /* 0x0000000406037c10 */ /* 0x000fe2000ff1e0ff */
[----:B------:R-:W-:Y:S01]  /*6900*/  UMOV UR4, 0xffffffff ;  /* 0xffffffff00047882 */ /* 0x000fe20000000000 */
[----:B------:R-:W-:Y:S01]  /*6910*/  IMAD.IADD R15, R30, 0x1, -R15 ;  /* 0x000000011e0f7824 */ /* 0x000fe200078e0a0f */
[----:B------:R-:W-:-:S02]  /*6920*/  IADD3 R5, P1, R8, UR6, RZ ;  /* 0x0000000608057c10 */ /* 0x000fc4000ff3e0ff */
[----:B------:R-:W-:Y:S01]  /*6930*/  IADD3.X R13, R7, UR5, R13, P0, !PT ;  /* 0x00000005070d7c10 */ /* 0x000fe200087fe40d */
[----:B------:R-:W-:Y:S01]  /*6940*/  IMAD.SHL.U32 R29, R15, 0x8, RZ ;  /* 0x000000080f1d7824 */ /* 0x000fe200078e00ff */
[----:B------:R-:W-:-:S03]  /*6950*/  IADD3.X R4, R9, UR7, R11, P1, !PT ;  /* 0x0000000709047c10 */ /* 0x000fc60008ffe40b */
[----:B------:R-:W-:Y:S01]  /*6960*/  VIADD R31, R29, 0x10 ;  /* 0x000000101d1f7836 */ /* 0x000fe20000000000 */
[----:B------:R-:W-:Y:S06]  /*6970*/  BRA.DIV UR4, `(.L_x_14989) ;  /* 0x0000020204d07947 */ /* 0x000fec000b800000 */
[----:B------:R0:W1:Y:S04]  /*6980*/  SHFL.IDX PT, R0, R13, RZ, 0x1e1f ;  /* 0x001e1fff0d007589 */ /* 0x00006800000e0000 */
[----:B------:R-:W2:Y:S04]  /*6990*/  SHFL.IDX PT, R3, R3, RZ, 0x1e1f ;  /* 0x001e1fff03037589 */ /* 0x000ea800000e0000 */
[----:B------:R-:W3:Y:S04]  /*69a0*/  SHFL.IDX PT, R4, R4, RZ, 0x1e1f ;  /* 0x001e1fff04047589 */ /* 0x000ee800000e0000 */
[----:B------:R0:W4:Y:S02]  /*69b0*/  SHFL.IDX PT, R14, R5, RZ, 0x1e1f ;  /* 0x001e1fff050e7589 */ /* 0x00012400000e0000 */
.L_x_15277:
[----:B0-----:R-:W5:Y:S04]  /*69c0*/  LDL R5, [R1+0x8] ;  /* 0x0000080001057983 */ /* 0x001f680000100800 */
[----:B------:R-:W2:Y:S01]  /*69d0*/  LDL R6, [R1+0x5c] ;  /* 0x00005c0001067983 */ /* 0x000ea20000100800 */
[----:B------:R-:W-:Y:S01]  /*69e0*/  BSSY B1, `(.L_x_14990) ;  /* 0x0000021000017945 */ /* 0x000fe20003800000 */
[----:B------:R-:W-:Y:S02]  /*69f0*/  CS2R R12, SRZ ;  /* 0x00000000000c7805 */ /* 0x000fe4000001ff00 */
        /* <DEDUP_REMOVED lines=10> */
[----:B------:R-:W-:Y:S01]  /*6aa0*/  ULDC UR4, c[0x0][0x3f4] ;  /* 0x0000fd0000047ab9 */ /* 0x000fe20000000800 */
[----:B------:R-:W-:Y:S02]  /*6ab0*/  SHF.R.S32.HI R9, RZ, 0x1f, R31 ;  /* 0x0000001fff097819 */ /* 0x000fe4000001141f */
[----:B------:R-:W-:Y:S02]  /*6ac0*/  CS2R R10, SRZ ;  /* 0x00000000000a7805 */ /* 0x000fe4000001ff00 */
[----:B------:R-:W-:Y:S02]  /*6ad0*/  ISETP.GE.AND P4, PT, R29, UR4, PT ;  /* 0x000000041d007c0c */ /* 0x000fe4000bf86270 */
[----:B------:R-:W-:Y:S02]  /*6ae0*/  ISETP.GE.AND P5, PT, R31, UR4, PT ;  /* 0x000000041f007c0c */ /* 0x000fe4000bfa6270 */
[----:B------:R-:W-:Y:S02]  /*6af0*/  CS2R R24, SRZ ;  /* 0x0000000000187805 */ /* 0x000fe4000001ff00 */
[----:B------:R-:W-:-:S07]  /*6b00*/  CS2R R12, SRZ ;  /* 0x00000000000c7805 */ /* 0x000fce000001ff00 */
[-C--:B----4-:R-:W-:Y:S02]  /*6b10*/  @!P4 IADD3 R32, P1, R29, R14.reuse, RZ ;  /* 0x0000000e1d20c210 */ /* 0x090fe40007f3e0ff */
[CC--:B------:R-:W-:Y:S02]  /*6b20*/  @!P5 IADD3 R26, P2, R31.reuse, R3.reuse, RZ ;  /* 0x000000031f1ad210 */ /* 0x0c0fe40007f5e0ff */
[----:B------:R-:W-:Y:S02]  /*6b30*/  @!P5 IADD3 R14, P3, R31, R14, RZ ;  /* 0x0000000e1f0ed210 */ /* 0x000fe40007f7e0ff */
[----:B------:R-:W-:Y:S01]  /*6b40*/  @!P4 IADD3 R6, P0, R29, R3, RZ ;  /* 0x000000031d06c210 */ /* 0x000fe20007f1e0ff */
[----:B-1----:R-:W-:Y:S01]  /*6b50*/  @!P5 IMAD.X R27, R0, 0x1, R9, P2 ;  /* 0x00000001001bd824 */ /* 0x002fe200010e0609 */
[----:B------:R-:W-:Y:S01]  /*6b60*/  @!P4 SHF.R.S32.HI R3, RZ, 0x1f, R29 ;  /* 0x0000001fff03c819 */ /* 0x000fe2000001141d */
[----:B---3--:R-:W-:Y:S01]  /*6b70*/  @!P5 IMAD.X R15, R4, 0x1, R9, P3 ;  /* 0x00000001040fd824 */ /* 0x008fe200018e0609 */
[----:B------:R-:W-:-:S02]  /*6b80*/  CS2R R8, SRZ ;  /* 0x0000000000087805 */ /* 0x000fc4000001ff00 */
[----:B------:R0:W5:Y:S01]  /*6b90*/  @!P5 LD.E.64 R10, desc[UR44][R26.64] ;  /* 0x0000002c1a0ad980 */ /* 0x000162000c101b00 */
[--C-:B------:R-:W-:Y:S02]  /*6ba0*/  @!P4 IMAD.X R7, R0, 0x1, R3.reuse, P0 ;  /* 0x000000010007c824 */ /* 0x100fe400000e0603 */
[----:B------:R-:W-:Y:S01]  /*6bb0*/  @!P4 IMAD.X R33, R4, 0x1, R3, P1 ;  /* 0x000000010421c824 */ /* 0x000fe200008e0603 */
[----:B------:R0:W5:Y:S04]  /*6bc0*/  @!P5 LD.E.64 R8, desc[UR44][R14.64] ;  /* 0x0000002c0e08d980 */ /* 0x000168000c101b00 */
[----:B------:R0:W5:Y:S04]  /*6bd0*/  @!P4 LD.E.64 R24, desc[UR44][R6.64] ;  /* 0x0000002c0618c980 */ /* 0x000168000c101b00 */
[----:B------:R0:W5:Y:S02]  /*6be0*/  @!P4 LD.E.64 R12, desc[UR44][R32.64] ;  /* 0x0000002c200cc980 */ /* 0x000164000c101b00 */
.L_x_14991:
[----:B------:R-:W-:Y:S05]  /*6bf0*/  BSYNC B1 ;  /* 0x0000000000017941 */ /* 0x000fea0003800000 */
.L_x_14990:
[----:B-1----:R-:W2:Y:S01]  /*6c00*/  LDL.LU R0, [R1+0x44] ;  /* 0x0000440001007983 */ /* 0x002ea20000300800 */
[----:B------:R-:W1:Y:S01]  /*6c10*/  SYNCS.PHASECHK.TRANS64.TRYWAIT P0, [R22+URZ+0x13200], R5 ;  /* 0x01320005160075a7 */ /* 0x000e62000800017f */
[----:B------:R-:W-:Y:S01]  /*6c20*/  BSSY B1, `(.L_x_14992) ;  /* 0x0000005000017945 */ /* 0x000fe20003800000 */
[----:B--2---:R-:W-:-:S05]  /*6c30*/  IMAD R0, R0, -0xc0, R21 ;  /* 0xffffff4000007824 */ /* 0x004fca00078e0215 */
[----:B------:R-:W-:-:S04]  /*6c40*/  VIMNMX R0, R0, 0xc0, PT ;  /* 0x000000c000007848 */ /* 0x000fc80003fe0100 */
[----:B------:R-:W-:Y:S01]  /*6c50*/  ISETP.GE.AND P1, PT, R34, R0, PT ;  /* 0x000000002200720c */ /* 0x000fe20003f26270 */
[----:B-1----:R-:W-:-:S12]  /*6c60*/  @!P0 BRA `(.L_x_14993) ;  /* 0x0000020000808947 */ /* 0x002fd80003800000 */
.L_x_15278:
[----:B------:R-:W-:Y:S05]  /*6c70*/  BSYNC B1 ;  /* 0x0000000000017941 */ /* 0x000fea0003800000 */
.L_x_14992:
[----:B------:R-:W-:Y:S05]  /*6c80*/  @P1 BRA `(.L_x_14994) ;  /* 0x0000002400101947 */ /* 0x000fea0003800000 */
[----:B------:R2:W5:Y:S01]  /*6c90*/  LDL R39, [R1+0x34] ;  /* 0x0000340001277983 */ /* 0x0005620000100800 */
[----:B------:R-:W0:Y:S01]  /*6ca0*/  LDC R0, c[0x0][0x3f4] ;  /* 0x0000fd00ff007b82 */ /* 0x000e220000000800 */
[----:B------:R-:W-:Y:S01]  /*6cb0*/  BSSY B1, `(.L_x_14995) ;  /* 0x000007b000017945 */ /* 0x000fe20003800000 */
[-C--:B0-----:R-:W-:Y:S02]  /*6cc0*/  ISETP.GE.AND P0, PT, R29, R0.reuse, PT ;  /* 0x000000001d00720c */ /* 0x081fe40003f06270 */
[----:B------:R-:W-:-:S11]  /*6cd0*/  ISETP.GE.AND P1, PT, R31, R0, PT ;  /* 0x000000001f00720c */ /* 0x000fd60003f26270 */
[----:B--2---:R-:W-:Y:S05]  /*6ce0*/  @P0 BRA `(.L_x_14996) ;  /* 0x0000000400dc0947 */ /* 0x004fea0003800000 */
[----:B-----5:R-:W-:Y:S01]  /*6cf0*/  IMAD.IADD R0, R22, 0x1, R39 ;  /* 0x0000000116007824 */ /* 0x020fe200078e0227 */
[----:B----4-:R-:W-:Y:S02]  /*6d00*/  SHF.R.U32.HI R14, RZ, 0x8, R24 ;  /* 0x00000008ff0e7819 */ /* 0x010fe40000011618 */
[----:B------:R-:W-:Y:S02]  /*6d10*/  SHF.R.U32.HI R26, RZ, 0x8, R25 ;  /* 0x00000008ff1a7819 */ /* 0x000fe40000011619 */
[----:B-1-3--:R-:W0:Y:S01]  /*6d20*/  LDS.128 R4, [R0+0xb000] ;  /* 0x00b0000000047984 */ /* 0x00ae220000000c00 */
        /* <DEDUP_REMOVED lines=9> */
[----:B------:R-:W-:Y:S02]  /*6dc0*/  LOP3.LUT R27, R13, 0xff, RZ, 0xc0, !PT ;  /* 0x000000ff0d1b7812 */ /* 0x000fe400078ec0ff */
[----:B------:R-:W-:Y:S01]  /*6dd0*/  LOP3.LUT R30, R30, 0xff, RZ, 0xc0, !PT ;  /* 0x000000ff1e1e7812 */ /* 0x000fe200078ec0ff */
[----:B------:R-:W-:Y:S01]  /*6de0*/  IMAD.U32 R29, R29, 0x10000, RZ ;  /* 0x000100001d1d7824 */ /* 0x000fe200078e00ff */
[----:B------:R-:W-:Y:S02]  /*6df0*/  PRMT R15, R26, 0x7604, R15 ;  /* 0x000076041a0f7816 */ /* 0x000fe4000000000f */
[----:B------:R-:W-:Y:S01]  /*6e00*/  LOP3.LUT R26, R14, 0xff, RZ, 0xc0, !PT ;  /* 0x000000ff0e1a7812 */ /* 0x000fe200078ec0ff */
[----:B------:R-:W-:Y:S01]  /*6e10*/  IMAD.U32 R14, R31, 0x10000, RZ ;  /* 0x000100001f0e7824 */ /* 0x000fe200078e00ff */
        /* <DEDUP_REMOVED lines=8> */
[----:B------:R-:W-:Y:S02]  /*6ea0*/  LOP3.LUT R29, R21, 0xff0000, R12, 0xf8, !PT ;  /* 0x00ff0000151d7812 */ /* 0x000fe400078ef80c */
[----:B------:R-:W-:Y:S02]  /*6eb0*/  LOP3.LUT R21, R15, 0xff000000, R24, 0xf8, !PT ;  /* 0xff0000000f157812 */ /* 0x000fe400078ef818 */
        /* <DEDUP_REMOVED lines=12> */
[CC--:B------:R-:W-:Y:S01]  /*6f80*/  FMUL.FTZ R32, R12.reuse, R30.reuse ;  /* 0x0000001e0c207220 */ /* 0x0c0fe20000410000 */
        /* <DEDUP_REMOVED lines=77> */
.L_x_14996:
[----:B------:R-:W-:Y:S05]  /*7460*/  BSYNC B1 ;  /* 0x0000000000017941 */ /* 0x000fea0003800000 */
.L_x_14995:
[----:B------:R-:W-:Y:S05]  /*7470*/  @P1 BRA `(.L_x_14994) ;  /* 0x0000001c00141947 */ /* 0x000fea0003800000 */
[----:B------:R-:W-:Y:S01]  /*7480*/  LOP3.LUT P0, RZ, R20, 0x2, RZ, 0xc0, !PT ;  /* 0x0000000214ff7812 */ /* 0x000fe2000780c0ff */
[----:B-----5:R-:W-:Y:S01]  /*7490*/  IMAD.IADD R3, R22, 0x1, R39 ;  /* 0x0000000116037824 */ /* 0x020fe200078e0227 */
[----:B------:R-:W-:Y:S02]  /*74a0*/  SHF.R.U32.HI R13, RZ, 0x8, R11 ;  /* 0x00000008ff0d7819 */ /* 0x000fe4000001160b */
[----:B------:R-:W-:Y:S01]  /*74b0*/  SHF.R.U32.HI R24, RZ, 0x8, R9 ;  /* 0x00000008ff187819 */ /* 0x000fe20000011609 */
[----:B0-----:R-:W-:Y:S01]  /*74c0*/  VIADD R0, R3, 0x20 ;  /* 0x0000002003007836 */ /* 0x001fe20000000000 */
[----:B------:R-:W-:Y:S02]  /*74d0*/  SHF.R.U32.HI R15, RZ, 0x8, R8 ;  /* 0x00000008ff0f7819 */ /* 0x000fe40000011608 */
[----:B----4-:R-:W-:Y:S02]  /*74e0*/  LOP3.LUT R14, R11, 0xff, RZ, 0xc0, !PT ;  /* 0x000000ff0b0e7812 */ /* 0x010fe400078ec0ff */
[----:B------:R-:W-:-:S02]  /*74f0*/  LOP3.LUT R25, R9, 0xff, RZ, 0xc0, !PT ;  /* 0x000000ff09197812 */ /* 0x000fc400078ec0ff */
[----:B------:R-:W-:Y:S01]  /*7500*/  LOP3.LUT R13, R13, 0xff, RZ, 0xc0, !PT ;  /* 0x000000ff0d0d7812 */ /* 0x000fe200078ec0ff */
[----:B------:R-:W-:Y:S01]  /*7510*/  @P0 VIADD R0, R3, 0xffffffe0 ;  /* 0xffffffe003000836 */ /* 0x000fe20000000000 */
[----:B------:R-:W-:Y:S02]  /*7520*/  LOP3.LUT R24, R24, 0xff, RZ, 0xc0, !PT ;  /* 0x000000ff18187812 */ /* 0x000fe400078ec0ff */
[----:B------:R-:W-:Y:S02]  /*7530*/  SHF.R.U32.HI R3, RZ, 0x8, R10 ;  /* 0x00000008ff037819 */ /* 0x000fe4000001160a */
[----:B-1-3--:R-:W0:Y:S01]  /*7540*/  LDS.128 R4, [R0+0xb000] ;  /* 0x00b0000000047984 */ /* 0x00ae220000000c00 */
        /* <DEDUP_REMOVED lines=15> */
[----:B------:R-:W-:Y:S02]  /*7640*/  PRMT R21, R20, 0x7604, R21 ;  /* 0x0000760414157816 */ /* 0x000fe40000000015 */
[----:B------:R-:W-:Y:S02]  /*7650*/  LOP3.LUT R3, R3, 0xff, RZ, 0xc0, !PT ;  /* 0x000000ff03037812 */ /* 0x000fe400078ec0ff */
[----:B------:R-:W-:Y:S02]  /*7660*/  LOP3.LUT R20, R13, 0xff, RZ, 0xc0, !PT ;  /* 0x000000ff0d147812 */ /* 0x000fe400078ec0ff */
[----:B------:R-:W-:Y:S02]  /*7670*/  LOP3.LUT R25, R25, 0xff000000, R9, 0xf8, !PT ;  /* 0xff00000019197812 */ /* 0x000fe400078ef809 */
[----:B------:R-:W-:Y:S02]  /*7680*/  LOP3.LUT R15, R15, 0xff000000, R11, 0xf8, !PT ;  /* 0xff0000000f0f7812 */ /* 0x000fe400078ef80b */
[----:B------:R-:W-:-:S02]  /*7690*/  PRMT R13, R3, 0x7054, R12 ;  /* 0x00007054030d7816 */ /* 0x000fc4000000000c */
[----:B------:R-:W-:Y:S02]  /*76a0*/  PRMT R21, R20, 0x7054, R21 ;  /* 0x0000705414157816 */ /* 0x000fe40000000015 */
        /* <DEDUP_REMOVED lines=92> */
.L_x_14988:
        /* <DEDUP_REMOVED lines=32> */
.L_x_15284:
[----:B0-----:R-:W5:Y:S01]  /*7e70*/  LDL R0, [R1+0x8] ;  /* 0x0000080001007983 */ /* 0x001f620000100800 */
[----:B------:R-:W0:Y:S03]  /*7e80*/  LDC R29, c[0x0][0x3f4] ;  /* 0x0000fd00ff1d7b82 */ /* 0x000e260000000800 */
        /* <DEDUP_REMOVED lines=12> */
[----:B0-----:R-:W-:Y:S06]  /*7f50*/  @P0 BRA `(.L_x_14999) ;  /* 0x0000000000280947 */ /* 0x001fec0003800000 */
[----:B------:R-:W-:Y:S01]  /*7f60*/  ULDC UR4, c[0x0][0x3f4] ;  /* 0x0000fd0000047ab9 */ /* 0x000fe20000000800 */
[C---:B------:R-:W-:Y:S02]  /*7f70*/  IADD3 R4, P0, R18.reuse, R5, RZ ;  /* 0x0000000512047210 */ /* 0x040fe40007f1e0ff */
[----:B------:R-:W-:Y:S02]  /*7f80*/  CS2R R24, SRZ ;  /* 0x0000000000187805 */ /* 0x000fe4000001ff00 */
[C---:B------:R-:W-:Y:S02]  /*7f90*/  ISETP.GE.AND P2, PT, R18.reuse, UR4, PT ;  /* 0x0000000412007c0c */ /* 0x040fe4000bf46270 */
[----:B----4-:R-:W-:Y:S01]  /*7fa0*/  IADD3 R14, P1, R18, R14, RZ ;  /* 0x0000000e120e7210 */ /* 0x010fe20007f3e0ff */
[----:B-1----:R-:W-:-:S04]  /*7fb0*/  IMAD.X R5, R3, 0x1, R19, P0 ;  /* 0x0000000103057824 */ /* 0x002fc800000e0613 */
[----:B---3--:R-:W-:-:S06]  /*7fc0*/  IMAD.X R15, R7, 0x1, R19, P1 ;  /* 0x00000001070f7824 */ /* 0x008fcc00008e0613 */
[----:B------:R-:W-:Y:S05]  /*7fd0*/  @P2 BRA `(.L_x_14999) ;  /* 0x0000000000082947 */ /* 0x000fea0003800000 */
[----:B------:R0:W5:Y:S04]  /*7fe0*/  LD.E.128 R24, desc[UR44][R4.64] ;  /* 0x0000002c04187980 */ /* 0x000168000c101d00 */
[----:B------:R0:W5:Y:S02]  /*7ff0*/  LD.E.128 R8, desc[UR44][R14.64] ;  /* 0x0000002c0e087980 */ /* 0x000164000c101d00 */
.L_x_14999:
[----:B------:R-:W-:Y:S05]  /*8000*/  BSYNC B1 ;  /* 0x0000000000017941 */ /* 0x000fea0003800000 */
.L_x_14998:
[----:B------:R-:W2:Y:S01]  /*8010*/  LDL.LU R0, [R1+0x44] ;  /* 0x0000440001007983 */ /* 0x000ea20000300800 */
[----:B------:R-:W3:Y:S01]  /*8020*/  SYNCS.PHASECHK.TRANS64.TRYWAIT P1, [R22+URZ+0x13200], R13 ;  /* 0x0132000d160075a7 */ /* 0x000ee2000802017f */
[----:B-1----:R-:W0:Y:S01]  /*8030*/  S2R R3, SR_TID.X ;  /* 0x0000000000037919 */ /* 0x002e220000002100 */
[----:B------:R-:W-:Y:S01]  /*8040*/  ISETP.GE.AND P0, PT, R18, R29, PT ;  /* 0x0000001d1200720c */ /* 0x000fe20003f06270 */
[----:B------:R-:W-:Y:S01]  /*8050*/  BSSY B1, `(.L_x_15000) ;  /* 0x0000009000017945 */ /* 0x000fe20003800000 */
[C---:B0-----:R-:W-:Y:S02]  /*8060*/  VIADD R4, R3.reuse, 0xffffff80 ;  /* 0xffffff8003047836 */ /* 0x041fe40000000000 */
[----:B------:R-:W-:-:S05]  /*8070*/  VIADD R3, R3, 0xffffff80 ;  /* 0xffffff8003037836 */ /* 0x000fca0000000000 */
[----:B------:R-:W-:-:S04]  /*8080*/  LEA.HI R3, R3, R4, RZ, 0x1 ;  /* 0x0000000403037211 */ /* 0x000fc800078f08ff */
[----:B------:R-:W-:Y:S01]  /*8090*/  SHF.R.S32.HI R3, RZ, 0x1, R3 ;  /* 0x00000001ff037819 */ /* 0x000fe20000011403 */
[----:B--2---:R-:W-:-:S05]  /*80a0*/  IMAD R0, R0, -0xc0, R21 ;  /* 0xffffff4000007824 */ /* 0x004fca00078e0215 */
[----:B------:R-:W-:-:S04]  /*80b0*/  VIMNMX R0, R0, 0xc0, PT ;  /* 0x000000c000007848 */ /* 0x000fc80003fe0100 */
[----:B------:R-:W-:Y:S01]  /*80c0*/  ISETP.GE.OR P0, PT, R3, R0, P0 ;  /* 0x000000000300720c */ /* 0x000fe20000706670 */
[----:B---3--:R-:W-:-:S12]  /*80d0*/  @!P1 BRA `(.L_x_15001) ;  /* 0x000001ec00e49947 */ /* 0x008fd80003800000 */
.L_x_15285:
[----:B------:R-:W-:Y:S05]  /*80e0*/  BSYNC B1 ;  /* 0x0000000000017941 */ /* 0x000fea0003800000 */
.L_x_15000:
[----:B------:R-:W-:Y:S05]  /*80f0*/  @P0 BRA `(.L_x_14994) ;  /* 0x0000000c00f40947 */ /* 0x000fea0003800000 */
[----:B------:R-:W2:Y:S04]  /*8100*/  LDL R31, [R1+0x50] ;  /* 0x00005000011f7983 */ /* 0x000ea80000100800 */
[----:B------:R-:W3:Y:S01]  /*8110*/  LDL R51, [R1+0x64] ;  /* 0x0000640001337983 */ /* 0x000ee20000100800 */
[----:B-----5:R-:W-:Y:S01]  /*8120*/  SHF.R.U32.HI R0, RZ, 0x8, R24 ;  /* 0x00000008ff007819 */ /* 0x020fe20000011618 */
[----:B------:R-:W-:Y:S01]  /*8130*/  IMAD.SHL.U32 R20, R20, 0x80, RZ ;  /* 0x0000008014147824 */ /* 0x000fe200078e00ff */
[----:B------:R-:W-:Y:S02]  /*8140*/  LOP3.LUT R3, R24, 0xff, RZ, 0xc0, !PT ;  /* 0x000000ff18037812 */ /* 0x000fe400078ec0ff */
[----:B------:R-:W-:Y:S02]  /*8150*/  LOP3.LUT R0, R0, 0xff, RZ, 0xc0, !PT ;  /* 0x000000ff00007812 */ /* 0x000fe400078ec0ff */
[----:B------:R-:W-:-:S02]  /*8160*/  SHF.R.U32.HI R4, RZ, 0x8, R25 ;  /* 0x00000008ff047819 */ /* 0x000fc40000011619 */
[----:B------:R-:W-:Y:S01]  /*8170*/  PRMT R30, R0, 0x7604, R3 ;  /* 0x00007604001e7816 */ /* 0x000fe20000000003 */
[----:B------:R-:W-:Y:S01]  /*8180*/  IMAD.IADD R0, R18, 0x1, R29 ;  /* 0x0000000112007824 */ /* 0x000fe200078e021d */
[----:B------:R-:W-:Y:S02]  /*8190*/  LOP3.LUT R5, R25, 0xff, RZ, 0xc0, !PT ;  /* 0x000000ff19057812 */ /* 0x000fe400078ec0ff */
[----:B------:R-:W-:Y:S02]  /*81a0*/  LOP3.LUT R4, R4, 0xff, RZ, 0xc0, !PT ;  /* 0x000000ff04047812 */ /* 0x000fe400078ec0ff */
[----:B------:R-:W-:Y:S02]  /*81b0*/  SHF.R.U32.HI R3, RZ, 0x8, R26 ;  /* 0x00000008ff037819 */ /* 0x000fe4000001161a */
[----:B0-----:R-:W-:Y:S02]  /*81c0*/  LOP3.LUT R13, R20, 0x180, RZ, 0xc0, !PT ;  /* 0x00000180140d7812 */ /* 0x001fe400078ec0ff */
[----:B------:R-:W-:-:S02]  /*81d0*/  PRMT R21, R4, 0x7604, R5 ;  /* 0x0000760404157816 */ /* 0x000fc40000000005 */
[----:B------:R-:W-:Y:S02]  /*81e0*/  LOP3.LUT R4, R26, 0xff, RZ, 0xc0, !PT ;  /* 0x000000ff1a047812 */ /* 0x000fe400078ec0ff */
[----:B------:R-:W-:Y:S02]  /*81f0*/  LOP3.LUT R3, R3, 0xff, RZ, 0xc0, !PT ;  /* 0x000000ff03037812 */ /* 0x000fe400078ec0ff */
[----:B------:R-:W-:Y:S02]  /*8200*/  LOP3.LUT R0, R13, 0x30, R0, 0xf8, !PT ;  /* 0x000000300d007812 */ /* 0x000fe400078ef800 */
[----:B------:R-:W-:Y:S02]  /*8210*/  SHF.R.U32.HI R7, RZ, 0x8, R8 ;  /* 0x00000008ff077819 */ /* 0x000fe40000011608 */
[----:B------:R-:W-:Y:S02]  /*8220*/  SHF.R.U32.HI R13, RZ, 0x3, R13 ;  /* 0x00000003ff0d7819 */ /* 0x000fe4000001160d */
[----:B------:R-:W-:-:S02]  /*8230*/  PRMT R32, R3, 0x7604, R4 ;  /* 0x0000760403207816 */ /* 0x000fc40000000004 */
[----:B------:R-:W-:Y:S02]  /*8240*/  LOP3.LUT R12, R8, 0xff, RZ, 0xc0, !PT ;  /* 0x000000ff080c7812 */ /* 0x000fe400078ec0ff */
[----:B------:R-:W-:Y:S02]  /*8250*/  LOP3.LUT R7, R7, 0xff, RZ, 0xc0, !PT ;  /* 0x000000ff07077812 */ /* 0x000fe400078ec0ff */
[----:B------:R-:W-:Y:S02]  /*8260*/  LOP3.LUT R3, R0, R13, RZ, 0x3c, !PT ;  /* 0x0000000d00037212 */ /* 0x000fe400078e3cff */
[----:B------:R-:W-:Y:S02]  /*8270*/  SHF.R.U32.HI R0, RZ, 0x8, R9 ;  /* 0x00000008ff007819 */ /* 0x000fe40000011609 */
[----:B------:R-:W-:Y:S02]  /*8280*/  PRMT R35, R7, 0x7604, R12 ;  /* 0x0000760407237816 */ /* 0x000fe4000000000c */
[----:B------:R-:W-:-:S02]  /*8290*/  LOP3.LUT R13, R9, 0xff, RZ, 0xc0, !PT ;  /* 0x000000ff090d7812 */ /* 0x000fc400078ec0ff */
[----:B------:R-:W-:Y:S02]  /*82a0*/  SHF.R.U32.HI R12, RZ, 0x8, R10 ;  /* 0x00000008ff0c7819 */ /* 0x000fe4000001160a */
[----:B----4-:R-:W-:Y:S02]  /*82b0*/  SHF.R.U32.HI R14, RZ, 0x8, R11 ;  /* 0x00000008ff0e7819 */ /* 0x010fe4000001160b */
[----:B------:R-:W-:Y:S02]  /*82c0*/  LOP3.LUT R0, R0, 0xff, RZ, 0xc0, !PT ;  /* 0x000000ff00007812 */ /* 0x000fe400078ec0ff */
[----:B------:R-:W-:Y:S02]  /*82d0*/  SHF.R.U32.HI R5, RZ, 0x8, R27 ;  /* 0x00000008ff057819 */ /* 0x000fe4000001161b */
[----:B------:R-:W-:Y:S02]  /*82e0*/  LOP3.LUT R15, R10, 0xff, RZ, 0xc0, !PT ;  /* 0x000000ff0a0f7812 */ /* 0x000fe400078ec0ff */
[----:B------:R-:W-:-:S02]  /*82f0*/  LOP3.LUT R12, R12, 0xff, RZ, 0xc0, !PT ;  /* 0x000000ff0c0c7812 */ /* 0x000fc400078ec0ff */
[----:B------:R-:W-:Y:S02]  /*8300*/  LOP3.LUT R14, R14, 0xff, RZ, 0xc0, !PT ;  /* 0x000000ff0e0e7812 */ /* 0x000fe400078ec0ff */
[----:B------:R-:W-:Y:S02]  /*8310*/  PRMT R36, R0, 0x7604, R13 ;  /* 0x0000760400247816 */ /* 0x000fe4000000000d */
[----:B------:R-:W-:Y:S02]  /*8320*/  LOP3.LUT R29, R11, 0xff, RZ, 0xc0, !PT ;  /* 0x000000ff0b1d7812 */ /* 0x000fe400078ec0ff */
[----:B------:R-:W-:Y:S02]  /*8330*/  LOP3.LUT R6, R27, 0xff, RZ, 0xc0, !PT ;  /* 0x000000ff1b067812 */ /* 0x000fe400078ec0ff */
[----:B------:R-:W-:Y:S02]  /*8340*/  LOP3.LUT R5, R5, 0xff, RZ, 0xc0, !PT ;  /* 0x000000ff05057812 */ /* 0x000fe400078ec0ff */
[----:B------:R-:W-:-:S02]  /*8350*/  PRMT R37, R12, 0x7604, R15 ;  /* 0x000076040c257816 */ /* 0x000fc4000000000f */
[----:B------:R-:W-:Y:S02]  /*8360*/  PRMT R43, R14, 0x7604, R29 ;  /* 0x000076040e2b7816 */ /* 0x000fe4000000001d */
[----:B------:R-:W-:Y:S02]  /*8370*/  PRMT R34, R5, 0x7604, R6 ;  /* 0x0000760405227816 */ /* 0x000fe40000000006 */
[----:B------:R-:W-:Y:S02]  /*8380*/  SHF.R.U32.HI R20, RZ, 0x10, R25 ;  /* 0x00000010ff147819 */ /* 0x000fe40000011619 */
[----:B------:R-:W-:Y:S02]  /*8390*/  SHF.R.U32.HI R29, RZ, 0x10, R26 ;  /* 0x00000010ff1d7819 */ /* 0x000fe4000001161a */
[----:B------:R-:W-:Y:S02]  /*83a0*/  LOP3.LUT R20, R20, 0xff, RZ, 0xc0, !PT ;  /* 0x000000ff14147812 */ /* 0x000fe400078ec0ff */
[----:B------:R-:W-:-:S04]  /*83b0*/  SHF.R.U32.HI R33, RZ, 0x10, R27 ;  /* 0x00000010ff217819 */ /* 0x000fc8000001161b */
[----:B------:R-:W-:-:S04]  /*83c0*/  LOP3.LUT R33, R33, 0xff, RZ, 0xc0, !PT ;  /* 0x000000ff21217812 */ /* 0x000fc800078ec0ff */
[----:B------:R-:W-:Y:S02]  /*83d0*/  PRMT R33, R33, 0x7054, R34 ;  /* 0x0000705421217816 */ /* 0x000fe40000000022 */
[----:B--2---:R-:W-:Y:S02]  /*83e0*/  IADD3 R0, R22, R31, R3 ;  /* 0x0000001f16007210 */ /* 0x004fe40007ffe003 */
[----:B------:R-:W-:Y:S01]  /*83f0*/  SHF.R.U32.HI R3, RZ, 0x10, R24 ;  /* 0x00000010ff037819 */ /* 0x000fe20000011618 */
[----:B---3--:R-:W-:Y:S01]  /*8400*/  LDS.128 R4, [R51+0xb000] ;  /* 0x00b0000033047984 */ /* 0x008fe20000000c00 */
[----:B------:R-:W-:Y:S02]  /*8410*/  LOP3.LUT R31, R29, 0xff, RZ, 0xc0, !PT ;  /* 0x000000ff1d1f7812 */ /* 0x000fe400078ec0ff */
[----:B------:R-:W-:Y:S01]  /*8420*/  PRMT R29, R20, 0x7054, R21 ;  /* 0x00007054141d7816 */ /* 0x000fe20000000015 */
[----:B------:R-:W0:Y:S01]  /*8430*/  LDS.128 R12, [R0+0xb000] ;  /* 0x00b00000000c7984 */ /* 0x000e220000000c00 */
        /* <DEDUP_REMOVED lines=14> */
[----:B------:R-:W-:Y:S02]  /*8520*/  PRMT R35, R20, 0x7054, R35 ;  /* 0x0000705414237816 */ /* 0x000fe40000000023 */
[----:B------:R-:W-:Y:S02]  /*8530*/  LOP3.LUT R21, R3, 0xff000000, R24, 0xf8, !PT ;  /* 0xff00000003157812 */ /* 0x000fe400078ef818 */
[----:B------:R-:W-:Y:S02]  /*8540*/  PRMT R41, R30, 0x7054, R37 ;  /* 0x000070541e297816 */ /* 0x000fe40000000025 */
[----:B------:R-:W-:Y:S02]  /*8550*/  LOP3.LUT R24, R29, 0xff000000, R25, 0xf8, !PT ;  /* 0xff0000001d187812 */ /* 0x000fe400078ef819 */
[----:B------:R-:W-:-:S02]  /*8560*/  LOP3.LUT R43, R43, 0xff000000, R11, 0xf8, !PT ;  /* 0xff0000002b2b7812 */ /* 0x000fc400078ef80b */
[----:B------:R-:W-:Y:S02]  /*8570*/  F2FP.F16.E4M3.UNPACK_B R40, R39 ;  /* 0x00000027ff28723e */ /* 0x000fe400020006ff */
[----:B0-----:R-:W-:Y:S02]  /*8580*/  F2FP.F16.E4M3.UNPACK_B R11, R13 ;  /* 0x0000000dff0b723e */ /* 0x001fe400020006ff */
[----:B------:R-:W-:Y:S01]  /*8590*/  LOP3.LUT R3, R31, 0xff000000, R26, 0xf8, !PT ;  /* 0xff0000001f037812 */ /* 0x000fe200078ef81a */
[--C-:B------:R-:W-:Y:S01]  /*85a0*/  HADD2.F32 R42, -RZ, R40.reuse.H0_H0 ;  /* 0x20000028ff2a7230 */ /* 0x100fe20000004100 */
[----:B------:R-:W-:Y:S01]  /*85b0*/  LOP3.LUT R29, R35, 0xff000000, R8, 0xf8, !PT ;  /* 0xff000000231d7812 */ /* 0x000fe200078ef808 */
[----:B------:R-:W-:Y:S01]  /*85c0*/  HADD2.F32 R40, -RZ, R40.H1_H1 ;  /* 0x30000028ff287230 */ /* 0x000fe20000004100 */
[----:B------:R-:W-:Y:S02]  /*85d0*/  LOP3.LUT R8, R41, 0xff000000, R10, 0xf8, !PT ;  /* 0xff00000029087812 */ /* 0x000fe400078ef80a */
[----:B------:R-:W-:-:S02]  /*85e0*/  F2FP.F16.E4M3.UNPACK_B R31, R24 ;  /* 0x00000018ff1f723e */ /* 0x000fc400020006ff */
[-C--:B------:R-:W-:Y:S02]  /*85f0*/  F2FP.F16.E4M3.UNPACK_B R10, R5.reuse ;  /* 0x00000005ff0a723e */ /* 0x080fe400020006ff */
[----:B------:R-:W-:Y:S01]  /*8600*/  F2FP.F16.E4M3.UNPACK_B R20, R5.H1 ;  /* 0x00000005ff14723e */ /* 0x000fe200030006ff */
[----:B------:R-:W-:Y:S01]  /*8610*/  HADD2.F32 R5, -RZ, R11.H0_H0 ;  /* 0x2000000bff057230 */ /* 0x000fe20000004100 */
[----:B------:R-:W-:Y:S01]  /*8620*/  LOP3.LUT R37, R33, 0xff000000, R27, 0xf8, !PT ;  /* 0xff00000021257812 */ /* 0x000fe200078ef81b */
[----:B------:R-:W-:Y:S01]  /*8630*/  HADD2.F32 R38, -RZ, R31.H0_H0 ;  /* 0x2000001fff267230 */ /* 0x000fe20000004100 */
[-C--:B------:R-:W-:Y:S01]  /*8640*/  F2FP.F16.E4M3.UNPACK_B R27, R12.reuse ;  /* 0x0000000cff1b723e */ /* 0x080fe200020006ff */
[--C-:B------:R-:W-:Y:S01]  /*8650*/  HADD2.F32 R9, -RZ, R10.reuse.H0_H0 ;  /* 0x2000000aff097230 */ /* 0x100fe20000004100 */
[----:B------:R-:W-:Y:S01]  /*8660*/  F2FP.F16.E4M3.UNPACK_B R35, R12.H1 ;  /* 0x0000000cff23723e */ /* 0x000fe200030006ff */
[C---:B------:R-:W-:Y:S01]  /*8670*/  FMUL.FTZ R12, R5.reuse, R42 ;  /* 0x0000002a050c7220 */ /* 0x040fe20000410000 */
[----:B------:R-:W-:Y:S01]  /*8680*/  F2FP.F16.E4M3.UNPACK_B R26, R13.H1 ;  /* 0x0000000dff1a723e */ /* 0x000fe200030006ff */
[-C--:B------:R-:W-:Y:S01]  /*8690*/  FMUL.FTZ R13, R5, R38.reuse ;  /* 0x00000026050d7220 */ /* 0x080fe20000410000 */
[----:B------:R-:W-:Y:S01]  /*86a0*/  F2FP.F16.E4M3.UNPACK_B R39, R39.H1 ;  /* 0x00000027ff27723e */ /* 0x000fe200030006ff */
[----:B------:R-:W-:Y:S01]  /*86b0*/  FFMA.FTZ R5, R9, R38, -R12 ;  /* 0x0000002609057223 */ /* 0x000fe2000001080c */
[----:B------:R-:W-:Y:S01]  /*86c0*/  F2FP.F16.E4M3.UNPACK_B R24, R24.H1 ;  /* 0x00000018ff18723e */ /* 0x000fe200030006ff */
[----:B------:R-:W-:Y:S01]  /*86d0*/  HADD2.F32 R11, -RZ, R11.H1_H1 ;  /* 0x3000000bff0b7230 */ /* 0x000fe20000004100 */
[-C--:B------:R-:W-:Y:S01]  /*86e0*/  F2FP.F16.E4M3.UNPACK_B R34, R15.reuse ;  /* 0x0000000fff22723e */ /* 0x080fe200020006ff */
[----:B------:R-:W-:Y:S01]  /*86f0*/  HADD2.F32 R31, -RZ, R31.H1_H1 ;  /* 0x3000001fff1f7230 */ /* 0x000fe20000004100 */
[----:B------:R-:W-:Y:S01]  /*8700*/  F2FP.F16.E4M3.UNPACK_B R36, R15.H1 ;  /* 0x0000000fff24723e */ /* 0x000fe200030006ff */
[----:B------:R-:W-:-:S02]  /*8710*/  HADD2.F32 R12, -RZ, R10.H1_H1 ;  /* 0x3000000aff0c7230 */ /* 0x000fc40000004100 */
[----:B------:R-:W-:Y:S01]  /*8720*/  FFMA.FTZ R9, R9, R42, R13 ;  /* 0x0000002a09097223 */ /* 0x000fe2000001000d */
[--C-:B------:R-:W-:Y:S02]  /*8730*/  HADD2.F32 R38, -RZ, R39.reuse.H0_H0 ;  /* 0x20000027ff267230 */ /* 0x100fe40000004100 */
[C---:B------:R-:W-:Y:S01]  /*8740*/  FMUL.FTZ R41, R11.reuse, R40 ;  /* 0x000000280b297220 */ /* 0x040fe20000410000 */
[----:B------:R-:W-:Y:S02]  /*8750*/  HADD2.F32 R10, -RZ, R26.H0_H0 ;  /* 0x2000001aff0a7230 */ /* 0x000fe40000004100 */
[----:B------:R-:W-:Y:S01]  /*8760*/  FMUL.FTZ R11, R11, R31 ;  /* 0x0000001f0b0b7220 */ /* 0x000fe20000410000 */
[----:B------:R-:W-:Y:S01]  /*8770*/  HADD2.F32 R15, -RZ, R24.H0_H0 ;  /* 0x20000018ff0f7230 */ /* 0x000fe20000004100 */
[-C--:B------:R-:W-:Y:S01]  /*8780*/  F2FP.F16.E4M3.UNPACK_B R30, R7.reuse ;  /* 0x00000007ff1e723e */ /* 0x080fe200020006ff */
[----:B------:R-:W-:Y:S02]  /*8790*/  HADD2.F32 R13, -RZ, R20.H0_H0 ;  /* 0x20000014ff0d7230 */ /* 0x000fe40000004100 */
[C---:B------:R-:W-:Y:S01]  /*87a0*/  FMUL.FTZ R42, R10.reuse, R38 ;  /* 0x000000260a2a7220 */ /* 0x040fe20000410000 */
[----:B------:R-:W-:Y:S01]  /*87b0*/  F2FP.F16.E4M3.UNPACK_B R33, R7.H1 ;  /* 0x00000007ff21723e */ /* 0x000fe200030006ff */
        /* <DEDUP_REMOVED lines=11> */
[-C--:B------:R-:W-:Y:S01]  /*8870*/  F2FP.F16.E4M3.UNPACK_B R32, R4.reuse.H1 ;  /* 0x00000004ff20723e */ /* 0x080fe200030006ff */
[----:B------:R-:W-:Y:S01]  /*8880*/  HADD2.F32 R24, -RZ, R20.H1_H1 ;  /* 0x30000014ff187230 */ /* 0x000fe20000004100 */
[----:B------:R-:W-:Y:S01]  /*8890*/  F2FP.F16.E4M3.UNPACK_B R25, R4 ;  /* 0x00000004ff19723e */ /* 0x000fe200020006ff */
[----:B------:R-:W-:-:S02]  /*88a0*/  HADD2.F32 R45, -RZ, R41.H0_H0 ;  /* 0x20000029ff2d7230 */ /* 0x000fc40000004100 */
[C---:B------:R-:W-:Y:S01]  /*88b0*/  FMUL.FTZ R47, R15.reuse, R40 ;  /* 0x000000280f2f7220 */ /* 0x040fe20000410000 */
[----:B------:R-:W-:Y:S02]  /*88c0*/  HADD2.F32 R20, -RZ, R34.H0_H0 ;  /* 0x20000022ff147230 */ /* 0x000fe40000004100 */
[----:B------:R-:W-:Y:S01]  /*88d0*/  FMUL.FTZ R15, R15, R31 ;  /* 0x0000001f0f0f7220 */ /* 0x000fe20000410000 */
        /* <DEDUP_REMOVED lines=9> */
[----:B------:R-:W-:Y:S01]  /*8970*/  HADD2.F32 R39, -RZ, R38.H1_H1 ;  /* 0x30000026ff277230 */ /* 0x000fe20000004100 */
[----:B------:R-:W-:Y:S01]  /*8980*/  F2FP.F16.E4M3.UNPACK_B R38, R37.H1 ;  /* 0x00000025ff26723e */ /* 0x000fe200030006ff */
[----:B------:R-:W-:Y:S01]  /*8990*/  FFMA.FTZ R26, R26, R45, R42 ;  /* 0x0000002d1a1a7223 */ /* 0x000fe2000001002a */
        /* <DEDUP_REMOVED lines=8> */
[--C-:B------:R-:W-:Y:S02]  /*8a20*/  HADD2.F32 R40, -RZ, R38.reuse.H0_H0 ;  /* 0x20000026ff287230 */ /* 0x100fe40000004100 */
[-C--:B------:R-:W-:Y:S01]  /*8a30*/  FMUL.FTZ R46, R30, R39.reuse ;  /* 0x000000271e2e7220 */ /* 0x080fe20000410000 */
[----:B------:R-:W-:Y:S02]  /*8a40*/  HADD2.F32 R34, -RZ, R33.H0_H0 ;  /* 0x20000021ff227230 */ /* 0x000fe40000004100 */
[----:B------:R-:W-:Y:S01]  /*8a50*/  FMUL.FTZ R45, R37, R42 ;  /* 0x0000002a252d7220 */ /* 0x000fe20000410000 */
[----:B------:R-:W-:Y:S01]  /*8a60*/  FFMA.FTZ R30, R31, R39, -R44 ;  /* 0x000000271f1e7223 */ /* 0x000fe2000001082c */
        /* <DEDUP_REMOVED lines=24> */
[----:B------:R-:W-:Y:S01]  /*8bf0*/  HADD2.F32 R35, -RZ, R35.H1_H1 ;  /* 0x30000023ff237230 */ /* 0x000fe20000004100 */
[----:B------:R-:W-:Y:S01]  /*8c00*/  F2FP.F16.E4M3.UNPACK_B R34, R29 ;  /* 0x0000001dff22723e */ /* 0x000fe200020006ff */
[----:B------:R-:W-:Y:S02]  /*8c10*/  HADD2.F32 R38, -RZ, R38.H1_H1 ;  /* 0x30000026ff267230 */ /* 0x000fe40000004100 */
[C---:B------:R-:W-:Y:S01]  /*8c20*/  FFMA.FTZ R44, R33.reuse, R39, -R44 ;  /* 0x00000027212c7223 */ /* 0x040fe2000001082c */
        /* <DEDUP_REMOVED lines=41> */
[--C-:B------:R-:W-:Y:S02]  /*8ec0*/  HADD2.F32 R21, -RZ, R3.reuse.H1_H1 ;  /* 0x30000003ff157230 */ /* 0x100fe40000004100 */
        /* <DEDUP_REMOVED lines=32> */
.L_x_14994:
[----:B------:R-:W-:Y:S05]  /*90d0*/  BSYNC B0 ;  /* 0x0000000000007941 */ /* 0x000fea0003800000 */
.L_x_14987:
        /* <DEDUP_REMOVED lines=8> */
.L_x_14984:
[----:B-12---:R-:W2:Y:S02]  /*9160*/  LDL R0, [R1+0xc] ;  /* 0x00000c0001007983 */ /* 0x006ea40000100800 */
[----:B--2---:R-:W-:-:S13]  /*9170*/  ISETP.NE.AND P0, PT, R0, 0x3, PT ;  /* 0x000000030000780c */ /* 0x004fda0003f05270 */
[----:B------:R-:W-:Y:S05]  /*9180*/  @!P0 BRA `(.L_x_15002) ;  /* 0x0000000000048947 */ /* 0x000fea0003800000 */
[----:B------:R-:W-:Y:S01]  /*9190*/  BPT.TRAP 0x1 ;  /* 0x000000040000795c */ /* 0x000fe20000300000 */
.L_x_15002:
[----:B-----5:R-:W-:Y:S01]  /*91a0*/  IMAD R12, R23, 0x8, R22 ;  /* 0x00000008170c7824 */ /* 0x020fe200078e0216 */
[----:B0-----:R-:W-:-:S04]  /*91b0*/  SHF.L.U32 R3, R156, 0x1f, RZ ;  /* 0x0000001f9c037819 */ /* 0x001fc800000006ff */
[----:B------:R0:W1:Y:S01]  /*91c0*/  SYNCS.PHASECHK.TRANS64.TRYWAIT P1, [R12+URZ+0x13230], R3 ;  /* 0x013230030c0075a7 */ /* 0x000062000802017f */
[----:B------:R-:W-:Y:S05]  /*91d0*/  @!P0 BRA `(.L_x_15003) ;  /* 0x0000000000048947 */ /* 0x000fea0003800000 */
[----:B------:R-:W-:Y:S01]  /*91e0*/  BPT.TRAP 0x1 ;  /* 0x000000040000795c */ /* 0x000fe20000300000 */
.L_x_15003:
[----:B------:R-:W-:-:S05]  /*91f0*/  VIADD R0, R22, 0xe000 ;  /* 0x0000e00016007836 */ /* 0x000fca0000000000 */
[----:B------:R-:W-:-:S04]  /*9200*/  SHF.R.U32.HI R0, RZ, 0x4, R0 ;  /* 0x00000004ff007819 */ /* 0x000fc80000011600 */
[----:B------:R-:W-:-:S04]  /*9210*/  LOP3.LUT R0, R0, 0x3fff, RZ, 0xc0, !PT ;  /* 0x00003fff00007812 */ /* 0x000fc800078ec0ff */
[----:B---3--:R-:W-:-:S05]  /*9220*/  LOP3.LUT R4, R0, 0x10000, RZ, 0xfc, !PT ;  /* 0x0001000000047812 */ /* 0x008fca00078efcff */
[----:B------:R2:W-:Y:S01]  /*9230*/  STL [R1+0x28], R4 ;  /* 0x0000280401007387 */ /* 0x0005e20000100800 */
[----:B------:R-:W-:Y:S01]  /*9240*/  IMAD R8, R23, 0x280, R4 ;  /* 0x0000028017087824 */ /* 0x000fe200078e0204 */
[----:B-1----:R-:W-:Y:S06]  /*9250*/  @P1 BRA `(.L_x_15004) ;  /* 0x0000000000081947 */ /* 0x002fec0003800000 */
[----:B------:R-:W1:Y:S02]  /*9260*/  SYNCS.PHASECHK.TRANS64.TRYWAIT P1, [R12+URZ+0x13230], R3 ;  /* 0x013230030c0075a7 */ /* 0x000e64000802017f */
[----:B-1----:R-:W-:Y:S05]  /*9270*/  @!P1 BRA `(.L_x_15005) ;  /* 0x000001dc00909947 */ /* 0x002fea0003800000 */
.L_x_15004:
[----:B--2---:R-:W-:Y:S01]  /*9280*/  IMAD.MOV.U32 R4, RZ, RZ, R8 ;  /* 0x000000ffff047224 */ /* 0x004fe200078e0008 */
[----:B------:R-:W-:Y:S05]  /*9290*/  WARPSYNC.ALL ;  /* 0x0000000000007948 */ /* 0x000fea0003800000 */
[----:B------:R-:W-:Y:S01]  /*92a0*/  IMAD.MOV.U32 R5, RZ, RZ, -0x7fffffe0 ;  /* 0x80000020ff057424 */ /* 0x000fe200078e00ff */
[----:B------:R-:W-:Y:S01]  /*92b0*/  R2UR UR6, R4 ;  /* 0x00000000040672ca */ /* 0x000fe200000e0000 */
[----:B------:R-:W-:Y:S01]  /*92c0*/  WARPGROUP.ARRIVE ;  /* 0x00000000000079c5 */ /* 0x000fe20000000000 */
[----:B------:R-:W-:Y:S01]  /*92d0*/  LOP3.LUT R4, R28, 0x10000, RZ, 0xfc, !PT ;  /* 0x000100001c047812 */ /* 0x000fe200078efcff */
[----:B------:R-:W-:Y:S01]  /*92e0*/  VIADD R6, R8, 0x80 ;  /* 0x0000008008067836 */ /* 0x000fe20000000000 */
[C---:B------:R-:W-:Y:S01]  /*92f0*/  R2UR UR7, R5.reuse ;  /* 0x00000000050772ca */ /* 0x040fe200000e0000 */
[----:B------:R-:W-:Y:S01]  /*9300*/  IMAD.MOV.U32 R7, RZ, RZ, -0x7fffffe0 ;  /* 0x80000020ff077424 */ /* 0x000fe200078e00ff */
[----:B------:R-:W-:Y:S01]  /*9310*/  R2UR UR4, R4 ;  /* 0x00000000040472ca */ /* 0x000fe200000e0000 */
[----:B------:R-:W-:Y:S01]  /*9320*/  VIADD R10, R8, 0x100 ;  /* 0x00000100080a7836 */ /* 0x000fe20000000000 */
[----:B------:R-:W-:Y:S01]  /*9330*/  R2UR UR5, R5 ;  /* 0x00000000050572ca */ /* 0x000fe200000e0000 */
[----:B------:R-:W-:Y:S01]  /*9340*/  IMAD.MOV.U32 R11, RZ, RZ, -0x7fffffe0 ;  /* 0x80000020ff0b7424 */ /* 0x000fe200078e00ff */
[----:B------:R-:W-:Y:S01]  /*9350*/  R2UR UR10, R6 ;  /* 0x00000000060a72ca */ /* 0x000fe200000e0000 */
[C---:B------:R-:W-:Y:S01]  /*9360*/  VIADD R6, R8.reuse, 0x180 ;  /* 0x0000018008067836 */ /* 0x040fe20000000000 */
[----:B------:R-:W-:Y:S01]  /*9370*/  R2UR UR11, R7 ;  /* 0x00000000070b72ca */ /* 0x000fe200000e0000 */
[----:B----4-:R-:W-:Y:S01]  /*9380*/  VIADD R14, R8, 0x200 ;  /* 0x00000200080e7836 */ /* 0x010fe20000000000 */
[----:B------:R-:W-:Y:S01]  /*9390*/  R2UR UR8, R4 ;  /* 0x00000000040872ca */ /* 0x000fe200000e0000 */
[----:B------:R-:W-:Y:S01]  /*93a0*/  IMAD.MOV.U32 R15, RZ, RZ, -0x7fffffe0 ;  /* 0x80000020ff0f7424 */ /* 0x000fe200078e00ff */
[----:B------:R-:W-:Y:S01]  /*93b0*/  R2UR UR9, R5 ;  /* 0x00000000050972ca */ /* 0x000fe200000e0000 */
[----:B------:R-:W-:Y:S01]  /*93c0*/  IMAD.MOV.U32 R9, RZ, RZ, -0x7fffffe0 ;  /* 0x80000020ff097424 */ /* 0x000fe200078e00ff */
[----:B------:R-:W-:Y:S01]  /*93d0*/  R2UR UR14, R10 ;  /* 0x000000000a0e72ca */ /* 0x000fe200000e0000 */
[----:B------:R-:W-:Y:S01]  /*93e0*/  VIADD R10, R8, 0x82 ;  /* 0x00000082080a7836 */ /* 0x000fe20000000000 */
[----:B------:R-:W-:Y:S01]  /*93f0*/  R2UR UR15, R11 ;  /* 0x000000000b0f72ca */ /* 0x000fe200000e0000 */
[----:B------:R-:W-:Y:S01]  /*9400*/  QGMMA.64x32x32.F32.E4M3.E4M3 R88, gdesc[UR4], RZ, !UPT, gsb0 ;  /* 0x00600000045879f3 */ /* 0x000fe2000c0008ff */
[----:B------:R-:W-:Y:S01]  /*9410*/  R2UR UR12, R4 ;  /* 0x00000000040c72ca */ /* 0x000fe200000e0000 */
[----:B------:R-:W-:Y:S01]  /*9420*/  IMAD.MOV.U32 R11, RZ, RZ, -0x7fffffe0 ;  /* 0x80000020ff0b7424 */ /* 0x000fe200078e00ff */
[----:B------:R-:W-:-:S02]  /*9430*/  R2UR UR13, R5 ;  /* 0x00000000050d72ca */ /* 0x000fc400000e0000 */
[----:B------:R-:W-:Y:S01]  /*9440*/  R2UR UR18, R6 ;  /* 0x00000000061272ca */ /* 0x000fe200000e0000 */
[----:B------:R-:W-:Y:S01]  /*9450*/  VIADD R6, R8, 0x2 ;  /* 0x0000000208067836 */ /* 0x000fe20000000000 */
[----:B------:R-:W-:Y:S01]  /*9460*/  R2UR UR19, R7 ;  /* 0x00000000071372ca */ /* 0x000fe200000e0000 */
[----:B------:R-:W-:Y:S01]  /*9470*/  IMAD.MOV.U32 R7, RZ, RZ, -0x7fffffe0 ;  /* 0x80000020ff077424 */ /* 0x000fe200078e00ff */
[----:B------:R-:W-:Y:S02]  /*9480*/  R2UR UR16, R4 ;  /* 0x00000000041072ca */ /* 0x000fe400000e0000 */
        /* <DEDUP_REMOVED lines=13> */
[C---:B------:R-:W-:Y:S01]  /*9560*/  VIADD R10, R8.reuse, 0x182 ;  /* 0x00000182080a7836 */ /* 0x040fe20000000000 */
[----:B------:R-:W-:Y:S01]  /*9570*/  R2UR UR11, R11 ;  /* 0x000000000b0b72ca */ /* 0x000fe200000e0000 */
[----:B------:R-:W-:Y:S02]  /*9580*/  IMAD.MOV.U32 R11, RZ, RZ, -0x7fffffe0 ;  /* 0x80000020ff0b7424 */ /* 0x000fe400078e00ff */
[----:B------:R-:W-:Y:S01]  /*9590*/  VIADD R8, R8, 0x202 ;  /* 0x0000020208087836 */ /* 0x000fe20000000000 */
[----:B------:R-:W-:Y:S02]  /*95a0*/  WARPGROUP.DEPBAR.LE gsb0, 0x0 ;  /* 0x00008000000079c5 */ /* 0x000fe40000010000 */
[----:B------:R-:W-:-:S06]  /*95b0*/  WARPGROUP.ARRIVE ;  /* 0x00000000000079c5 */ /* 0x000fcc0000000000 */
[----:B------:R-:W-:Y:S01]  /*95c0*/  QGMMA.64x32x32.F32.E4M3.E4M3 R56, gdesc[UR12], RZ, !UPT, gsb0 ;  /* 0x006000000c3879f3 */ /* 0x000fe2000c0008ff */
[----:B------:R-:W-:Y:S01]  /*95d0*/  R2UR UR14, R6 ;  /* 0x00000000060e72ca */ /* 0x000fe200000e0000 */
[----:B------:R-:W-:Y:S01]  /*95e0*/  VIADD R6, R4, 0x2 ;  /* 0x0000000204067836 */ /* 0x000fe20000000000 */
[----:B------:R-:W-:Y:S01]  /*95f0*/  R2UR UR15, R7 ;  /* 0x00000000070f72ca */ /* 0x000fe200000e0000 */
[----:B------:R-:W-:-:S03]  /*9600*/  IMAD.MOV.U32 R7, RZ, RZ, -0x7fffffe0 ;  /* 0x80000020ff077424 */ /* 0x000fc600078e00ff */
        /* <DEDUP_REMOVED lines=38> */
.L_x_15006:
[----:B------:R-:W2:Y:S01]  /*9870*/  LDL R8, [R1+0x38] ;  /* 0x0000380001087983 */ /* 0x000ea20000100800 */
[----:B------:R-:W3:Y:S03]  /*9880*/  LDC R110, c[0x0][0x448] ;  /* 0x00011200ff6e7b82 */ /* 0x000ee60000000800 */
[----:B------:R-:W2:Y:S04]  /*9890*/  LDL R108, [R1+0x24] ;  /* 0x00002400016c7983 */ /* 0x000ea80000100800 */
[----:B------:R-:W4:Y:S04]  /*98a0*/  LDL R106, [R1+0x14] ;  /* 0x00001400016a7983 */ /* 0x000f280000100800 */
[----:B------:R-:W5:Y:S04]  /*98b0*/  LDL R107, [R1+0x20] ;  /* 0x00002000016b7983 */ /* 0x000f680000100800 */
[----:B------:R-:W5:Y:S04]  /*98c0*/  LDL R114, [R1+0x10] ;  /* 0x0000100001727983 */ /* 0x000f680000100800 */
[----:B------:R-:W5:Y:S01]  /*98d0*/  LDL R112, [R1+0x8] ;  /* 0x0000080001707983 */ /* 0x000f620000100800 */
[C---:B------:R-:W-:Y:S01]  /*98e0*/  FMUL.FTZ R20, R2.reuse, R95 ;  /* 0x0000005f02147220 */ /* 0x040fe20000410000 */
[C---:B------:R-:W-:Y:S01]  /*98f0*/  FMUL.FTZ R95, R2.reuse, R73 ;  /* 0x00000049025f7220 */ /* 0x040fe20000410000 */
[C---:B------:R-:W-:Y:S01]  /*9900*/  FMUL.FTZ R73, R2.reuse, R74 ;  /* 0x0000004a02497220 */ /* 0x040fe20000410000 */
[C---:B------:R-:W-:Y:S01]  /*9910*/  FMUL.FTZ R74, R2.reuse, R75 ;  /* 0x0000004b024a7220 */ /* 0x040fe20000410000 */
[C---:B------:R-:W-:Y:S01]  /*9920*/  FMUL.FTZ R75, R2.reuse, R78 ;  /* 0x0000004e024b7220 */ /* 0x040fe20000410000 */
[----:B------:R-:W-:Y:S01]  /*9930*/  FMUL.FTZ R78, R2, R82 ;  /* 0x00000052024e7220 */ /* 0x000fe20000410000 */
[----:B---3--:R-:W-:Y:S01]  /*9940*/  ISETP.NE.AND P1, PT, R110, 0x1, PT ;  /* 0x000000016e00780c */ /* 0x008fe20003f25270 */
        /* <DEDUP_REMOVED lines=29> */
[----:B------:R-:W-:Y:S01]  /*9b20*/  FMUL.FTZ R10, R2, R89 ;  /* 0x00000059020a7220 */ /* 0x000fe20000410000 */
[----:B01----:R-:W-:-:S02]  /*9b30*/  VIADD R12, R12, 0x13240 ;  /* 0x000132400c0c7836 */ /* 0x003fc40000000000 */
        /* <DEDUP_REMOVED lines=48> */
[----:B------:R-:W-:Y:S01]  /*9e40*/  ULDC UR43, c[0x0][0x9dc] ;  /* 0x00027700002b7ab9 */ /* 0x000fe20000000800 */
[----:B------:R-:W1:Y:S01]  /*9e50*/  MUFU.TANH R0, R0 ;  /* 0x0000000000007308 */ /* 0x000e620000002400 */
        /* <DEDUP_REMOVED lines=23> */
[----:B------:R-:W2:Y:S02]  /*9fd0*/  LDC.64 R8, c[0x0][0x9e0] ;  /* 0x00027800ff087b82 */ /* 0x000ea40000000a00 */
[----:B---3--:R-:W-:-:S05]  /*9fe0*/  @P1 IMAD.HI.U32 R24, R35, R24, RZ ;  /* 0x0000001823181227 */ /* 0x008fca00078e00ff */
[----:B0-----:R-:W-:Y:S01]  /*9ff0*/  @P1 SHF.R.U32.HI R35, RZ, R25, R24 ;  /* 0x00000019ff231219 */ /* 0x001fe20000011618 */
[----:B------:R-:W-:-:S04]  /*a000*/  IMAD.MOV.U32 R24, RZ, RZ, -0xa0 ;  /* 0xffffff60ff187424 */ /* 0x000fc800078e00ff */
[----:B------:R-:W0:Y:S01]  /*a010*/  SHFL.IDX PT, R25, R35, RZ, 0x1c1f ;  /* 0x001c1fff23197589 */ /* 0x000e2200000e0000 */
[----:B----4-:R-:W-:Y:S01]  /*a020*/  PRMT R12, R106, 0x654, R12 ;  /* 0x000006546a0c7816 */ /* 0x010fe2000000000c */
[----:B------:R-:W-:-:S03]  /*a030*/  IMAD R103, R105, R24, 0xa1 ;  /* 0x000000a169677424 */ /* 0x000fc600078e0218 */
[----:B------:R5:W-:Y:S01]  /*a040*/  SYNCS.ARRIVE.TRANS64.RED.A1T0 RZ, [R12+URZ], RZ ;  /* 0x000000ff0cff79a7 */ /* 0x000be2000810043f */
[----:B------:R-:W3:Y:S01]  /*a050*/  MUFU.TANH R75, R75 ;  /* 0x0000004b004b7308 */ /* 0x000ee20000002400 */
[----:B--2---:R-:W-:Y:S02]  /*a060*/  ISETP.GE.AND P1, PT, R9, 0x1, PT ;  /* 0x000000010900780c */ /* 0x004fe40003f26270 */
[----:B-----5:R-:W-:-:S05]  /*a070*/  IADD3 R12, R114, R103, -R107 ;  /* 0x00000067720c7210 */ /* 0x020fca0007ffe86b */
[----:B------:R-:W2:Y:S01]  /*a080*/  MUFU.TANH R76, R76 ;  /* 0x0000004c004c7308 */ /* 0x000ea20000002400 */
[----:B------:R-:W-:Y:S02]  /*a090*/  IMAD R106, R105, -0xa0, R114 ;  /* 0xffffff60696a7824 */ /* 0x000fe400078e0272 */
[----:B------:R-:W-:-:S05]  /*a0a0*/  IMAD.IADD R101, R12, 0x1, -R112 ;  /* 0x000000010c657824 */ /* 0x000fca00078e0a70 */
[----:B------:R-:W4:Y:S01]  /*a0b0*/  MUFU.TANH R80, R80 ;  /* 0x0000005000507308 */ /* 0x000f220000002400 */
[----:B------:R-:W-:-:S07]  /*a0c0*/  VIADD R102, R101, UR43 ;  /* 0x0000002b65667c36 */ /* 0x000fce0008000000 */
[----:B------:R-:W0:Y:S01]  /*a0d0*/  MUFU.TANH R81, R81 ;  /* 0x0000005100517308 */ /* 0x000e220000002400 */
        /* <DEDUP_REMOVED lines=55> */
[----:B------:R-:W-:Y:S01]  /*a450*/  IADD3 R106, -R107, 0xa0, R106 ;  /* 0x000000a06b6a7810 */ /* 0x000fe20007ffe16a */
[----:B------:R-:W-:Y:S01]  /*a460*/  VIADD R103, R103, 0xffffffff ;  /* 0xffffffff67677836 */ /* 0x000fe20000000000 */
[----:B------:R-:W-:Y:S01]  /*a470*/  LOP3.LUT R17, R17, 0xfffffff7, RZ, 0xc0, !PT ;  /* 0xfffffff711117812 */ /* 0x000fe200078ec0ff */
[----:B0-----:R-:W-:Y:S01]  /*a480*/  IMAD.IADD R38, R102, 0x1, R25 ;  /* 0x0000000166267824 */ /* 0x001fe200078e0219 */
[----:B------:R-:W-:Y:S01]  /*a490*/  VIADDMNMX R12, R25, R101, R106, PT ;  /* 0x00000065190c7246 */ /* 0x000fe2000380016a */
[----:B------:R-:W-:Y:S01]  /*a4a0*/  IMAD.IADD R36, R103, 0x1, -R107 ;  /* 0x0000000167247824 */ /* 0x000fe200078e0a6b */
[----:B------:R-:W-:Y:S01]  /*a4b0*/  @P1 LOP3.LUT R17, R17, 0x8, RZ, 0xfc, !PT ;  /* 0x0000000811111812 */ /* 0x000fe200078efcff */
[----:B--234-:R-:W-:Y:S06]  /*a4c0*/  @!P1 BRA `(.L_x_15007) ;  /* 0x00000000004c9947 */ /* 0x01cfec0003800000 */
        /* <DEDUP_REMOVED lines=11> */
.L_x_15009:
[----:B------:R-:W-:-:S13]  /*a580*/  ISETP.NE.AND P1, PT, R9, 0x1, PT ;  /* 0x000000010900780c */ /* 0x000fda0003f25270 */
[----:B------:R-:W0:Y:S02]  /*a590*/  @P1 LDC.64 R24, c[0x0][0x9e8] ;  /* 0x00027a00ff181b82 */ /* 0x000e240000000a00 */
[----:B0-----:R-:W-:-:S05]  /*a5a0*/  @P1 IMAD.HI.U32 R24, R39, R24, RZ ;  /* 0x0000001827181227 */ /* 0x001fca00078e00ff */
[----:B------:R-:W-:-:S07]  /*a5b0*/  @P1 SHF.R.U32.HI R39, RZ, R25, R24 ;  /* 0x00000019ff271219 */ /* 0x000fce0000011618 */
.L_x_15010:
[----:B------:R-:W-:Y:S05]  /*a5c0*/  BSYNC B0 ;  /* 0x0000000000007941 */ /* 0x000fea0003800000 */
.L_x_15008:
[----:B------:R-:W-:-:S05]  /*a5d0*/  IMAD R39, R39, R9, R36 ;  /* 0x0000000927277224 */ /* 0x000fca00078e0224 */
[----:B------:R-:W-:Y:S02]  /*a5e0*/  VIMNMX R38, R38, R39, !PT ;  /* 0x0000002726267248 */ /* 0x000fe40007fe0100 */
[----:B------:R-:W-:-:S07]  /*a5f0*/  VIADDMNMX R12, R39, R9, R12, PT ;  /* 0x00000009270c7246 */ /* 0x000fce000380010c */
.L_x_15007:
[C---:B------:R-:W-:Y:S01]  /*a600*/  ISETP.GE.AND P1, PT, R103.reuse, 0x2, PT ;  /* 0x000000026700780c */ /* 0x040fe20003f26270 */
[----:B------:R-:W0:Y:S01]  /*a610*/  SHFL.IDX PT, R35, R35, 0x1, 0x1c1f ;  /* 0x003c1f0023237f89 */ /* 0x000e2200000e0000 */
[----:B------:R-:W-:Y:S02]  /*a620*/  ISETP.GE.AND P2, PT, R103, 0x9, PT ;  /* 0x000000096700780c */ /* 0x000fe40003f46270 */
[C---:B------:R-:W-:Y:S02]  /*a630*/  ISETP.GT.AND P3, PT, R38.reuse, 0x1, !P1 ;  /* 0x000000012600780c */ /* 0x040fe40004f64270 */
[----:B------:R-:W-:Y:S02]  /*a640*/  ISETP.GT.AND P4, PT, R38, 0x8, !P2 ;  /* 0x000000082600780c */ /* 0x000fe40005784270 */
[C---:B------:R-:W-:Y:S02]  /*a650*/  ISETP.LT.OR P3, PT, R12.reuse, 0x2, P3 ;  /* 0x000000020c00780c */ /* 0x040fe40001f61670 */
[----:B------:R-:W-:-:S02]  /*a660*/  ISETP.LT.OR P4, PT, R12, 0x9, P4 ;  /* 0x000000090c00780c */ /* 0x000fc40002781670 */
[----:B------:R-:W-:Y:S02]  /*a670*/  FSEL R25, R10, -INF , !P3 ;  /* 0xff8000000a197808 */ /* 0x000fe40005800000 */
[C---:B------:R-:W-:Y:S02]  /*a680*/  ISETP.GE.AND P3, PT, R103.reuse, 0xa, PT ;  /* 0x0000000a6700780c */ /* 0x040fe40003f66270 */
[----:B------:R-:W-:Y:S02]  /*a690*/  ISETP.GE.AND P5, PT, R103, 0x11, PT ;  /* 0x000000116700780c */ /* 0x000fe40003fa6270 */
[----:B------:R-:W-:Y:S02]  /*a6a0*/  FSEL R39, R13, -INF , !P4 ;  /* 0xff8000000d277808 */ /* 0x000fe40006000000 */
[----:B------:R-:W-:Y:S02]  /*a6b0*/  ISETP.GT.AND P4, PT, R38, 0x9, !P3 ;  /* 0x000000092600780c */ /* 0x000fe40005f84270 */
[----:B------:R-:W-:-:S02]  /*a6c0*/  LOP3.LUT R17, R17, 0xfffffffe, RZ, 0xc0, !PT ;  /* 0xfffffffe11117812 */ /* 0x000fc400078ec0ff */
[----:B------:R-:W-:Y:S01]  /*a6d0*/  ISETP.LT.OR P4, PT, R12, 0xa, P4 ;  /* 0x0000000a0c00780c */ /* 0x000fe20002781670 */
[----:B0-----:R-:W-:Y:S01]  /*a6e0*/  IMAD.IADD R102, R102, 0x1, R35 ;  /* 0x0000000166667824 */ /* 0x001fe200078e0223 */
[----:B------:R-:W-:Y:S02]  /*a6f0*/  LOP3.LUT R16, R16, 0x7fffffff, RZ, 0xc0, !PT ;  /* 0x7fffffff10107812 */ /* 0x000fe400078ec0ff */
[----:B------:R-:W-:Y:S02]  /*a700*/  FSEL R107, R14, -INF , !P4 ;  /* 0xff8000000e6b7808 */ /* 0x000fe40006000000 */
[----:B------:R-:W-:Y:S02]  /*a710*/  @P5 LOP3.LUT R17, R17, 0x1, RZ, 0xfc, !PT ;  /* 0x0000000111115812 */ /* 0x000fe400078efcff */
[----:B------:R-:W-:Y:S02]  /*a720*/  ISETP.GT.AND P4, PT, R38, 0x10, !P5 ;  /* 0x000000102600780c */ /* 0x000fe40006f84270 */
[----:B------:R-:W-:-:S02]  /*a730*/  ISETP.GE.AND P5, PT, R103, 0x12, PT ;  /* 0x000000126700780c */ /* 0x000fc40003fa6270 */
[----:B------:R-:W-:Y:S02]  /*a740*/  ISETP.LT.OR P4, PT, R12, 0x11, P4 ;  /* 0x000000110c00780c */ /* 0x000fe40002781670 */
[----:B------:R-:W-:Y:S02]  /*a750*/  LOP3.LUT R17, R17, 0xfffffffd, RZ, 0xc0, !PT ;  /* 0xfffffffd11117812 */ /* 0x000fe400078ec0ff */
[----:B------:R-:W-:Y:S02]  /*a760*/  FSEL R21, R21, -INF , !P4 ;  /* 0xff80000015157808 */ /* 0x000fe40006000000 */
[----:B------:R-:W-:Y:S02]  /*a770*/  ISETP.GT.AND P4, PT, R38, 0x11, !P5 ;  /* 0x000000112600780c */ /* 0x000fe40006f84270 */
[----:B------:R-:W-:Y:S02]  /*a780*/  VIADDMNMX R106, R35, R101, R106, PT ;  /* 0x00000065236a7246 */ /* 0x000fe4000380016a */
[----:B------:R-:W-:-:S02]  /*a790*/  ISETP.LT.OR P4, PT, R12, 0x12, P4 ;  /* 0x000000120c00780c */ /* 0x000fc40002781670 */
        /* <DEDUP_REMOVED lines=220> */
.L_x_15013:
[----:B------:R-:W-:-:S13]  /*b560*/  ISETP.NE.AND P6, PT, R9, 0x1, PT ;  /* 0x000000010900780c */ /* 0x000fda0003fc5270 */
[----:B------:R-:W0:Y:S02]  /*b570*/  @P6 LDC.64 R12, c[0x0][0x9e8] ;  /* 0x00027a00ff0c6b82 */ /* 0x000e240000000a00 */
[----:B0-----:R-:W-:-:S05]  /*b580*/  @P6 IMAD.HI.U32 R12, R35, R12, RZ ;  /* 0x0000000c230c6227 */ /* 0x001fca00078e00ff */
[----:B------:R-:W-:-:S07]  /*b590*/  @P6 SHF.R.U32.HI R35, RZ, R13, R12 ;  /* 0x0000000dff236219 */ /* 0x000fce000001160c */
.L_x_15014:
[----:B------:R-:W-:Y:S05]  /*b5a0*/  BSYNC B0 ;  /* 0x0000000000007941 */ /* 0x000fea0003800000 */
.L_x_15012:
[----:B------:R-:W-:-:S05]  /*b5b0*/  IMAD R35, R35, R9, R36 ;  /* 0x0000000923237224 */ /* 0x000fca00078e0224 */
[----:B------:R-:W-:Y:S02]  /*b5c0*/  VIMNMX R102, R102, R35, !PT ;  /* 0x0000002366667248 */ /* 0x000fe40007fe0100 */
[----:B------:R-:W-:-:S07]  /*b5d0*/  VIADDMNMX R106, R35, R9, R106, PT ;  /* 0x00000009236a7246 */ /* 0x000fce000380016a */
.L_x_15011:
[----:B------:R-:W-:Y:S01]  /*b5e0*/  ISETP.GT.AND P1, PT, R102, 0x1, !P1 ;  /* 0x000000016600780c */ /* 0x000fe20004f24270 */
[----:B------:R-:W-:Y:S01]  /*b5f0*/  ULDC UR4, c[0x0][0x988] ;  /* 0x0002620000047ab9 */ /* 0x000fe20000000800 */
[----:B------:R-:W-:Y:S02]  /*b600*/  LOP3.LUT P6, RZ, R17, 0x1, RZ, 0xc0, !PT ;  /* 0x0000000111ff7812 */ /* 0x000fe400078cc0ff */
[----:B------:R-:W-:Y:S02]  /*b610*/  ISETP.LT.OR P1, PT, R106, 0x2, P1 ;  /* 0x000000026a00780c */ /* 0x000fe40000f21670 */
[C---:B------:R-:W-:Y:S02]  /*b620*/  ISETP.GT.AND P3, PT, R102.reuse, 0x9, !P3 ;  /* 0x000000096600780c */ /* 0x040fe40005f64270 */
[----:B------:R-:W-:Y:S02]  /*b630*/  FSEL R11, R11, -INF , !P1 ;  /* 0xff8000000b0b7808 */ /* 0x000fe40004800000 */
[----:B------:R-:W-:-:S02]  /*b640*/  ISETP.GT.AND P1, PT, R102, 0x10, !P6 ;  /* 0x000000106600780c */ /* 0x000fc40007724270 */
[C---:B------:R-:W-:Y:S02]  /*b650*/  ISETP.LT.OR P3, PT, R106.reuse, 0xa, P3 ;  /* 0x0000000a6a00780c */ /* 0x040fe40001f61670 */
[----:B------:R-:W-:Y:S02]  /*b660*/  ISETP.LT.OR P1, PT, R106, 0x11, P1 ;  /* 0x000000116a00780c */ /* 0x000fe40000f21670 */
[----:B------:R-:W-:Y:S02]  /*b670*/  FSEL R35, R20, -INF , !P3 ;  /* 0xff80000014237808 */ /* 0x000fe40005800000 */
[----:B------:R-:W-:Y:S02]  /*b680*/  FSEL R89, R89, -INF , !P1 ;  /* 0xff80000059597808 */ /* 0x000fe40004800000 */
[----:B------:R-:W-:Y:S02]  /*b690*/  LOP3.LUT P1, RZ, R16, 0x80000000, RZ, 0xc0, !PT ;  /* 0x8000000010ff7812 */ /* 0x000fe4000782c0ff */
[----:B------:R-:W-:-:S02]  /*b6a0*/  ISETP.GT.AND P2, PT, R102, 0x8, !P2 ;  /* 0x000000086600780c */ /* 0x000fc40005744270 */
[----:B------:R-:W-:Y:S02]  /*b6b0*/  ISETP.GT.AND P1, PT, R102, 0x11, !P1 ;  /* 0x000000116600780c */ /* 0x000fe40004f24270 */
[----:B------:R-:W-:Y:S02]  /*b6c0*/  LOP3.LUT P3, RZ, R16, 0x1000000, RZ, 0xc0, !PT ;  /* 0x0100000010ff7812 */ /* 0x000fe4000786c0ff */
[C---:B------:R-:W-:Y:S02]  /*b6d0*/  ISETP.LT.OR P1, PT, R106.reuse, 0x12, P1 ;  /* 0x000000126a00780c */ /* 0x040fe40000f21670 */
[----:B------:R-:W-:Y:S02]  /*b6e0*/  ISETP.LT.OR P2, PT, R106, 0x9, P2 ;  /* 0x000000096a00780c */ /* 0x000fe40001741670 */
[----:B------:R-:W-:Y:S02]  /*b6f0*/  FSEL R101, R90, -INF , !P1 ;  /* 0xff8000005a657808 */ /* 0x000fe40004800000 */
[----:B------:R-:W-:-:S02]  /*b700*/  LOP3.LUT P1, RZ, R16, 0x40000000, RZ, 0xc0, !PT ;  /* 0x4000000010ff7812 */ /* 0x000fc4000782c0ff */
[----:B------:R-:W-:Y:S02]  /*b710*/  FSEL R13, R15, -INF , !P2 ;  /* 0xff8000000f0d7808 */ /* 0x000fe40005000000 */
[----:B------:R-:W-:Y:S02]  /*b720*/  ISETP.GT.AND P1, PT, R102, 0x18, !P1 ;  /* 0x000000186600780c */ /* 0x000fe40004f24270 */
[----:B------:R-:W-:Y:S02]  /*b730*/  LOP3.LUT P2, RZ, R16, 0x800000, RZ, 0xc0, !PT ;  /* 0x0080000010ff7812 */ /* 0x000fe4000784c0ff */
[----:B------:R-:W-:Y:S02]  /*b740*/  ISETP.LT.OR P1, PT, R106, 0x19, P1 ;  /* 0x000000196a00780c */ /* 0x000fe40000f21670 */
[----:B------:R-:W-:Y:S02]  /*b750*/  LOP3.LUT P6, RZ, R16, 0x400000, RZ, 0xc0, !PT ;  /* 0x0040000010ff7812 */ /* 0x000fe400078cc0ff */
        /* <DEDUP_REMOVED lines=36> */
[----:B------:R-:W-:-:S02]  /*b9a0*/  ISETP.GT.AND P1, PT, R102, 0x30, !P3 ;  /* 0x000000306600780c */ /* 0x000fc40005f24270 */
[----:B------:R-:W-:Y:S02]  /*b9b0*/  LOP3.LUT P3, RZ, R16, 0x4000, RZ, 0xc0, !PT ;  /* 0x0000400010ff7812 */ /* 0x000fe4000786c0ff */
[----:B------:R-:W-:Y:S02]  /*b9c0*/  ISETP.LT.OR P1, PT, R106, 0x31, P1 ;  /* 0x000000316a00780c */ /* 0x000fe40000f21670 */
[----:B------:R-:W-:Y:S02]  /*b9d0*/  FMNMX.FTZ R0, R121, R0, !PT ;  /* 0x0000000079007209 */ /* 0x000fe40007810000 */
[----:B------:R-:W-:Y:S02]  /*b9e0*/  FSEL R149, R78, -INF , !P1 ;  /* 0xff8000004e957808 */ /* 0x000fe40004800000 */
[----:B------:R-:W-:Y:S02]  /*b9f0*/  ISETP.GT.AND P1, PT, R102, 0x31, !P2 ;  /* 0x000000316600780c */ /* 0x000fe40005724270 */
[----:B------:R-:W-:-:S02]  /*ba00*/  LOP3.LUT P2, RZ, R16, 0x2000, RZ, 0xc0, !PT ;  /* 0x0000200010ff7812 */ /* 0x000fc4000784c0ff */
[----:B------:R-:W-:Y:S02]  /*ba10*/  ISETP.LT.OR P1, PT, R106, 0x32, P1 ;  /* 0x000000326a00780c */ /* 0x000fe40000f21670 */
[----:B------:R-:W-:Y:S02]  /*ba20*/  FMNMX.FTZ R0, R87, R0, !PT ;  /* 0x0000000057007209 */ /* 0x000fe40007810000 */
[----:B------:R-:W-:Y:S02]  /*ba30*/  FSEL R79, R79, -INF , !P1 ;  /* 0xff8000004f4f7808 */ /* 0x000fe40004800000 */
[----:B------:R-:W-:Y:S02]  /*ba40*/  ISETP.GT.AND P1, PT, R102, 0x38, !P6 ;  /* 0x000000386600780c */ /* 0x000fe40007724270 */
[----:B------:R-:W-:Y:S02]  /*ba50*/  FMNMX.FTZ R0, R123, R0, !PT ;  /* 0x000000007b007209 */ /* 0x000fe40007810000 */
[----:B------:R-:W-:-:S02]  /*ba60*/  ISETP.LT.OR P1, PT, R106, 0x39, P1 ;  /* 0x000000396a00780c */ /* 0x000fc40000f21670 */
[----:B------:R-:W-:Y:S02]  /*ba70*/  LOP3.LUT P6, RZ, R16, 0x1000, RZ, 0xc0, !PT ;  /* 0x0000100010ff7812 */ /* 0x000fe400078cc0ff */
        /* <DEDUP_REMOVED lines=14> */
[----:B------:R-:W-:Y:S01]  /*bb60*/  FSEL R153, R56, -INF , !P1 ;  /* 0xff80000038997808 */ /* 0x000fe20004800000 */
[----:B------:R-:W-:Y:S01]  /*bb70*/  IMAD.U32 R56, RZ, RZ, UR4 ;  /* 0x00000004ff387e24 */ /* 0x000fe2000f8e00ff */
        /* <DEDUP_REMOVED lines=35> */
[----:B------:R-:W-:Y:S01]  /*bdb0*/  ISETP.GT.AND P1, PT, R102, 0x58, !P3 ;  /* 0x000000586600780c */ /* 0x000fe20005f24270 */
[----:B------:R-:W0:Y:S01]  /*bdc0*/  SHFL.BFLY PT, R15, R14, 0x2, 0x1f ;  /* 0x0c401f000e0f7f89 */ /* 0x000e2200000e0000 */
[----:B------:R-:W-:Y:S02]  /*bdd0*/  LOP3.LUT P3, RZ, R16, 0x8, RZ, 0xc0, !PT ;  /* 0x0000000810ff7812 */ /* 0x000fe4000786c0ff */
[----:B------:R-:W-:-:S02]  /*bde0*/  ISETP.LT.OR P1, PT, R106, 0x59, P1 ;  /* 0x000000596a00780c */ /* 0x000fc40000f21670 */
[----:B------:R-:W-:Y:S02]  /*bdf0*/  ISETP.GT.AND P4, PT, R102, 0x91, !P4 ;  /* 0x000000916600780c */ /* 0x000fe40006784270 */
[----:B------:R-:W-:Y:S02]  /*be00*/  FSEL R66, R66, -INF , !P1 ;  /* 0xff80000042427808 */ /* 0x000fe40004800000 */
[----:B------:R-:W-:Y:S02]  /*be10*/  ISETP.GT.AND P1, PT, R102, 0x59, !P2 ;  /* 0x000000596600780c */ /* 0x000fe40005724270 */
[----:B------:R-:W-:Y:S02]  /*be20*/  LOP3.LUT P2, RZ, R16, 0x4, RZ, 0xc0, !PT ;  /* 0x0000000410ff7812 */ /* 0x000fe4000784c0ff */
[----:B------:R-:W-:Y:S02]  /*be30*/  ISETP.LT.OR P1, PT, R106, 0x5a, P1 ;  /* 0x0000005a6a00780c */ /* 0x000fe40000f21670 */
[----:B------:R-:W-:-:S02]  /*be40*/  ISETP.GT.AND P5, PT, R102, 0x98, !P5 ;  /* 0x000000986600780c */ /* 0x000fc40006fa4270 */
[----:B------:R-:W-:Y:S02]  /*be50*/  FSEL R67, R67, -INF , !P1 ;  /* 0xff80000043437808 */ /* 0x000fe40004800000 */
[----:B------:R-:W-:Y:S02]  /*be60*/  ISETP.GT.AND P1, PT, R102, 0x60, !P6 ;  /* 0x000000606600780c */ /* 0x000fe40007724270 */
[----:B------:R-:W-:Y:S02]  /*be70*/  LOP3.LUT P6, RZ, R16, 0x2, RZ, 0xc0, !PT ;  /* 0x0000000210ff7812 */ /* 0x000fe400078cc0ff */
[----:B------:R-:W-:Y:S02]  /*be80*/  ISETP.LT.OR P1, PT, R106, 0x61, P1 ;  /* 0x000000616a00780c */ /* 0x000fe40000f21670 */
[----:B0-----:R-:W-:Y:S02]  /*be90*/  FMNMX.FTZ R15, R14, R15, !PT ;  /* 0x0000000f0e0f7209 */ /* 0x001fe40007810000 */
[----:B------:R-:W-:-:S02]  /*bea0*/  FSEL R40, R40, -INF , !P1 ;  /* 0xff80000028287808 */ /* 0x000fc40004800000 */
[----:B------:R-:W-:Y:S01]  /*beb0*/  LOP3.LUT P1, RZ, R16, 0x800, RZ, 0xc0, !PT ;  /* 0x0000080010ff7812 */ /* 0x000fe2000782c0ff */
[----:B------:R-:W0:Y:S01]  /*bec0*/  SHFL.BFLY PT, R0, R15, 0x1, 0x1f ;  /* 0x0c201f000f007f89 */ /* 0x000e2200000e0000 */
[----:B------:R-:W-:Y:S02]  /*bed0*/  ISETP.LT.OR P4, PT, R106, 0x92, P4 ;  /* 0x000000926a00780c */ /* 0x000fe40002781670 */
[----:B------:R-:W-:Y:S02]  /*bee0*/  ISETP.GT.AND P1, PT, R102, 0x61, !P1 ;  /* 0x000000616600780c */ /* 0x000fe40004f24270 */
[C---:B------:R-:W-:Y:S02]  /*bef0*/  ISETP.LT.OR P5, PT, R106.reuse, 0x99, P5 ;  /* 0x000000996a00780c */ /* 0x040fe40002fa1670 */
[----:B------:R-:W-:Y:S02]  /*bf00*/  ISETP.LT.OR P1, PT, R106, 0x62, P1 ;  /* 0x000000626a00780c */ /* 0x000fe40000f21670 */
[----:B------:R-:W-:-:S02]  /*bf10*/  FSEL R31, R31, -INF , !P4 ;  /* 0xff8000001f1f7808 */ /* 0x000fc40006000000 */
[----:B------:R-:W-:Y:S02]  /*bf20*/  FSEL R41, R41, -INF , !P1 ;  /* 0xff80000029297808 */ /* 0x000fe40004800000 */
[----:B------:R-:W-:Y:S02]  /*bf30*/  LOP3.LUT P1, RZ, R16, 0x400, RZ, 0xc0, !PT ;  /* 0x0000040010ff7812 */ /* 0x000fe4000782c0ff */
[----:B------:R-:W-:Y:S02]  /*bf40*/  FSEL R33, R33, -INF , !P5 ;  /* 0xff80000021217808 */ /* 0x000fe40006800000 */
[----:B------:R-:W-:-:S04]  /*bf50*/  ISETP.GT.AND P1, PT, R102, 0x68, !P1 ;  /* 0x000000686600780c */ /* 0x000fc80004f24270 */
[----:B------:R-:W-:Y:S02]  /*bf60*/  ISETP.LT.OR P1, PT, R106, 0x69, P1 ;  /* 0x000000696a00780c */ /* 0x000fe40000f21670 */
[----:B0-----:R-:W-:Y:S02]  /*bf70*/  FMNMX.FTZ R0, R15, R0, !PT ;  /* 0x000000000f007209 */ /* 0x001fe40007810000 */
[----:B------:R-:W-:Y:S02]  /*bf80*/  FSEL R42, R42, -INF , !P1 ;  /* 0xff8000002a2a7808 */ /* 0x000fe40004800000 */
[----:B------:R-:W-:Y:S01]  /*bf90*/  LOP3.LUT P1, RZ, R16, 0x200, RZ, 0xc0, !PT ;  /* 0x0000020010ff7812 */ /* 0x000fe2000782c0ff */
[----:B------:R-:W-:-:S03]  /*bfa0*/  FFMA.FTZ R12, R0, R56, -8 ;  /* 0xc1000000000c7423 */ /* 0x000fc60000010038 */
        /* <DEDUP_REMOVED lines=23> */
[----:B------:R-:W-:-:S04]  /*c120*/  ISETP.GT.AND P1, PT, R102, 0x81, !P3 ;  /* 0x000000816600780c */ /* 0x000fc80005f24270 */
[----:B------:R-:W-:-:S04]  /*c130*/  ISETP.LT.OR P1, PT, R106, 0x82, P1 ;  /* 0x000000826a00780c */ /* 0x000fc80000f21670 */
[----:B------:R-:W-:Y:S02]  /*c140*/  FSEL R27, R27, -INF , !P1 ;  /* 0xff8000001b1b7808 */ /* 0x000fe40004800000 */
[----:B------:R-:W-:Y:S02]  /*c150*/  ISETP.GT.AND P1, PT, R102, 0x88, !P2 ;  /* 0x000000886600780c */ /* 0x000fe40005724270 */
[----:B------:R-:W-:Y:S02]  /*c160*/  LOP3.LUT P2, RZ, R17, 0x2, RZ, 0xc0, !PT ;  /* 0x0000000211ff7812 */ /* 0x000fe4000784c0ff */
[----:B------:R-:W-:-:S04]  /*c170*/  ISETP.LT.OR P1, PT, R106, 0x89, P1 ;  /* 0x000000896a00780c */ /* 0x000fc80000f21670 */
[----:B------:R-:W-:Y:S02]  /*c180*/  FSEL R28, R28, -INF , !P1 ;  /* 0xff8000001c1c7808 */ /* 0x000fe40004800000 */
[----:B------:R-:W-:Y:S02]  /*c190*/  ISETP.GT.AND P1, PT, R102, 0x89, !P6 ;  /* 0x000000896600780c */ /* 0x000fe40007724270 */
[----:B------:R-:W-:Y:S02]  /*c1a0*/  LOP3.LUT P6, RZ, R16, 0x1, RZ, 0xc0, !PT ;  /* 0x0000000110ff7812 */ /* 0x000fe400078cc0ff */
[----:B------:R-:W-:-:S04]  /*c1b0*/  ISETP.LT.OR P1, PT, R106, 0x8a, P1 ;  /* 0x0000008a6a00780c */ /* 0x000fc80000f21670 */
[----:B------:R-:W-:Y:S02]  /*c1c0*/  FSEL R29, R29, -INF , !P1 ;  /* 0xff8000001d1d7808 */ /* 0x000fe40004800000 */
[----:B------:R-:W-:-:S04]  /*c1d0*/  FSETP.NEU.FTZ.AND P1, PT, R0, -INF , PT ;  /* 0xff8000000000780b */ /* 0x000fc80003f3d000 */
[----:B------:R-:W-:Y:S02]  /*c1e0*/  FSEL R12, R12, RZ, P1 ;  /* 0x000000ff0c0c7208 */ /* 0x000fe40000800000 */
[----:B------:R-:W-:Y:S02]  /*c1f0*/  ISETP.GT.AND P1, PT, R102, RZ, !P6 ;  /* 0x000000ff6600720c */ /* 0x000fe40007724270 */
[----:B------:R-:W-:Y:S01]  /*c200*/  LOP3.LUT P6, RZ, R17, 0x4, RZ, 0xc0, !PT ;  /* 0x0000000411ff7812 */ /* 0x000fe200078cc0ff */
[----:B------:R-:W-:-:S01]  /*c210*/  FFMA.FTZ R14, R39, R56, -R12 ;  /* 0x00000038270e7223 */ /* 0x000fc2000001080c */
[----:B------:R-:W-:Y:S01]  /*c220*/  ISETP.LT.OR P1, PT, R106, 0x1, P1 ;  /* 0x000000016a00780c */ /* 0x000fe20000f21670 */
[----:B------:R-:W-:-:S01]  /*c230*/  FFMA.FTZ R39, R107, R56, -R12 ;  /* 0x000000386b277223 */ /* 0x000fc2000001080c */
[-CC-:B------:R-:W-:Y:S01]  /*c240*/  FFMA.FTZ R20, R21, R56.reuse, -R12.reuse ;  /* 0x0000003815147223 */ /* 0x180fe2000001080c */
[----:B------:R-:W-:-:S01]  /*c250*/  FFMA.FTZ R21, R109, R56, -R12 ;  /* 0x000000386d157223 */ /* 0x000fc2000001080c */
[----:B------:R-:W-:Y:S01]  /*c260*/  FSEL R3, R3, -INF , !P1 ;  /* 0xff80000003037808 */ /* 0x000fe20004800000 */
[----:B------:R-:W-:-:S01]  /*c270*/  FFMA.FTZ R10, R10, R56, -R12 ;  /* 0x000000380a0a7223 */ /* 0x000fc2000001080c */
[----:B------:R-:W-:Y:S01]  /*c280*/  ISETP.GT.AND P1, PT, R102, 0x90, !P2 ;  /* 0x000000906600780c */ /* 0x000fe20005724270 */
[----:B------:R-:W-:-:S01]  /*c290*/  FFMA.FTZ R25, R25, R56, -R12 ;  /* 0x0000003819197223 */ /* 0x000fc2000001080c */
[----:B------:R-:W-:Y:S01]  /*c2a0*/  FMNMX.FTZ R32, R3, R11, !PT ;  /* 0x0000000b03207209 */ /* 0x000fe20007810000 */
[----:B------:R-:W-:-:S01]  /*c2b0*/  FFMA.FTZ R24, R91, R56, -R12 ;  /* 0x000000385b187223 */ /* 0x000fc2000001080c */
[----:B------:R-:W-:Y:S01]  /*c2c0*/  ISETP.LT.OR P1, PT, R106, 0x91, P1 ;  /* 0x000000916a00780c */ /* 0x000fe20000f21670 */
[----:B------:R-:W-:Y:S01]  /*c2d0*/  MUFU.EX2 R10, R10 ;  /* 0x0000000a000a7308 */ /* 0x000fe20000000800 */
[----:B------:R-:W-:Y:S01]  /*c2e0*/  FMNMX.FTZ R36, R13, R32, !PT ;  /* 0x000000200d247209 */ /* 0x000fe20007810000 */
[-CC-:B------:R-:W-:Y:S01]  /*c2f0*/  FFMA.FTZ R91, R111, R56.reuse, -R12.reuse ;  /* 0x000000386f5b7223 */ /* 0x180fe2000001080c */
[----:B------:R-:W-:Y:S01]  /*c300*/  FSEL R107, R30, -INF , !P1 ;  /* 0xff8000001e6b7808 */ /* 0x000fe20004800000 */
[--C-:B------:R-:W-:Y:S01]  /*c310*/  FFMA.FTZ R70, R97, R56, -R12.reuse ;  /* 0x0000003861467223 */ /* 0x100fe2000001080c */
[----:B------:R-:W-:Y:S01]  /*c320*/  FMNMX.FTZ R36, R35, R36, !PT ;  /* 0x0000002423247209 */ /* 0x000fe20007810000 */
[--C-:B------:R-:W-:Y:S01]  /*c330*/  FFMA.FTZ R113, R113, R56, -R12.reuse ;  /* 0x0000003871717223 */ /* 0x100fe2000001080c */
[----:B------:R-:W-:Y:S01]  /*c340*/  ISETP.GT.AND P2, PT, R102, 0x99, !P6 ;  /* 0x000000996600780c */ /* 0x000fe20007744270 */
[----:B------:R-:W-:Y:S01]  /*c350*/  MUFU.EX2 R25, R25 ;  /* 0x0000001900197308 */ /* 0x000fe20000000800 */
[----:B------:R-:W-:Y:S01]  /*c360*/  FMNMX.FTZ R36, R89, R36, !PT ;  /* 0x0000002459247209 */ /* 0x000fe20007810000 */
[-CC-:B------:R-:W-:Y:S01]  /*c370*/  FFMA.FTZ R95, R95, R56.reuse, -R12.reuse ;  /* 0x000000385f5f7223 */ /* 0x180fe2000001080c */
[----:B------:R-:W-:Y:S01]  /*c380*/  ISETP.LT.OR P2, PT, R106, 0x9a, P2 ;  /* 0x0000009a6a00780c */ /* 0x000fe20001741670 */
[--C-:B------:R-:W-:Y:S01]  /*c390*/  FFMA.FTZ R115, R115, R56, -R12.reuse ;  /* 0x0000003873737223 */ /* 0x100fe2000001080c */
[----:B------:R-:W-:Y:S01]  /*c3a0*/  FMNMX.FTZ R36, R101, R36, !PT ;  /* 0x0000002465247209 */ /* 0x000fe20007810000 */
[--C-:B------:R-:W-:Y:S01]  /*c3b0*/  FFMA.FTZ R77, R77, R56, -R12.reuse ;  /* 0x000000384d4d7223 */ /* 0x100fe2000001080c */
[----:B------:R-:W-:Y:S01]  /*c3c0*/  FSEL R109, R34, -INF , !P2 ;  /* 0xff800000226d7808 */ /* 0x000fe20005000000 */
        /* <DEDUP_REMOVED lines=30> */
[----:B------:R-:W-:Y:S01]  /*c5b0*/  FFMA.FTZ R37, R37, R56, -R12 ;  /* 0x0000003825257223 */ /* 0x000fe2000001080c */
[----:B------:R-:W0:Y:S01]  /*c5c0*/  MUFU.EX2 R39, R39 ;  /* 0x0000002700277308 */ /* 0x000e220000000800 */
[----:B------:R-:W-:-:S02]  /*c5d0*/  ISETP.NE.AND P6, PT, R110, 0x1, PT ;  /* 0x000000016e00780c */ /* 0x000fc40003fc5270 */
        /* <DEDUP_REMOVED lines=13> */
[----:B------:R-:W-:-:S01]  /*c6b0*/  FFMA.FTZ R52, R123, R56, -R12 ;  /* 0x000000387b347223 */ /* 0x000fc2000001080c */
[----:B------:R-:W0:Y:S02]  /*c6c0*/  MUFU.EX2 R91, R91 ;  /* 0x0000005b005b7308 */ /* 0x000e240000000800 */
[----:B------:R-:W-:-:S04]  /*c6d0*/  FMNMX.FTZ R54, R66, R15, !PT ;  /* 0x0000000f42367209 */ /* 0x000fc80007810000 */
[----:B------:R-:W-:Y:S02]  /*c6e0*/  FMNMX.FTZ R15, R67, R54, !PT ;  /* 0x00000036430f7209 */ /* 0x000fe40007810000 */
[----:B------:R-:W-:Y:S02]  /*c6f0*/  MUFU.EX2 R32, R113 ;  /* 0x0000007100207308 */ /* 0x000fe40000000800 */
[----:B------:R-:W-:-:S04]  /*c700*/  FMNMX.FTZ R54, R40, R15, !PT ;  /* 0x0000000f28367209 */ /* 0x000fc80007810000 */
[----:B------:R-:W-:Y:S01]  /*c710*/  FMNMX.FTZ R15, R41, R54, !PT ;  /* 0x00000036290f7209 */ /* 0x000fe20007810000 */
[----:B------:R-:W-:-:S01]  /*c720*/  FFMA.FTZ R54, R125, R56, -R12 ;  /* 0x000000387d367223 */ /* 0x000fc2000001080c */
        /* <DEDUP_REMOVED lines=26> */
[----:B------:R-:W-:-:S01]  /*c8d0*/  FFMA.FTZ R60, R133, R56, -R12 ;  /* 0x00000038853c7223 */ /* 0x000fc2000001080c */
[----:B------:R-:W-:Y:S03]  /*c8e0*/  MUFU.EX2 R48, R121 ;  /* 0x0000007900307308 */ /* 0x000fe60000000800 */
[----:B------:R-:W1:Y:S05]  /*c8f0*/  SHFL.BFLY PT, R68, R15, 0x2, 0x1f ;  /* 0x0c401f000f447f89 */ /* 0x000e6a00000e0000 */
[----:B------:R-:W-:Y:S01]  /*c900*/  MUFU.EX2 R87, R87 ;  /* 0x0000005700577308 */ /* 0x000fe20000000800 */
[----:B0-----:R-:W-:-:S04]  /*c910*/  F2FP.SATFINITE.E4M3.F32.PACK_AB_MERGE_C R150, R85, R44, RZ ;  /* 0x0000002c5596723e */ /* 0x001fc800048070ff */
[----:B------:R-:W-:-:S03]  /*c920*/  F2FP.SATFINITE.E4M3.F32.PACK_AB_MERGE_C R150, R81, R38, R150 ;  /* 0x000000265196723e */ /* 0x000fc60004807096 */
[----:B------:R-:W-:Y:S08]  /*c930*/  MUFU.EX2 R52, R52 ;  /* 0x0000003400347308 */ /* 0x000ff00000000800 */
[----:B------:R-:W0:Y:S01]  /*c940*/  MUFU.EX2 R61, R61 ;  /* 0x0000003d003d7308 */ /* 0x000e220000000800 */
[----:B-1----:R-:W-:-:S05]  /*c950*/  FMNMX.FTZ R74, R15, R68, !PT ;  /* 0x000000440f4a7209 */ /* 0x002fca0007810000 */
[----:B------:R-:W1:Y:S02]  /*c960*/  SHFL.BFLY PT, R15, R74, 0x1, 0x1f ;  /* 0x0c201f004a0f7f89 */ /* 0x000e6400000e0000 */
[----:B------:R-:W-:Y:S01]  /*c970*/  MUFU.EX2 R58, R58 ;  /* 0x0000003a003a7308 */ /* 0x000fe20000000800 */
[----:B0-----:R-:W-:-:S07]  /*c980*/  F2FP.SATFINITE.E4M3.F32.PACK_AB_MERGE_C R144, R61, R52, RZ ;  /* 0x000000343d90723e */ /* 0x001fce00048070ff */
[----:B------:R-:W0:Y:S01]  /*c990*/  MUFU.EX2 R69, R69 ;  /* 0x0000004500457308 */ /* 0x000e220000000800 */
[----:B------:R-:W-:-:S07]  /*c9a0*/  F2FP.SATFINITE.E4M3.F32.PACK_AB_MERGE_C R144, R87, R48, R144 ;  /* 0x000000305790723e */ /* 0x000fce0004807090 */
[----:B------:R-:W-:Y:S01]  /*c9b0*/  MUFU.EX2 R54, R54 ;  /* 0x0000003600367308 */ /* 0x000fe20000000800 */
[----:B-1----:R-:W-:Y:S01]  /*c9c0*/  FMNMX.FTZ R15, R74, R15, !PT ;  /* 0x0000000f4a0f7209 */ /* 0x002fe20007810000 */
[----:B------:R-:W-:-:S06]  /*c9d0*/  FFMA.FTZ R74, R99, R56, -R12 ;  /* 0x00000038634a7223 */ /* 0x000fcc000001080c */
[----:B------:R-:W-:Y:S01]  /*c9e0*/  MUFU.EX2 R65, R65 ;  /* 0x0000004100417308 */ /* 0x000fe20000000800 */
[----:B0-----:R-:W-:Y:S01]  /*c9f0*/  F2FP.SATFINITE.E4M3.F32.PACK_AB_MERGE_C R146, R69, R58, RZ ;  /* 0x0000003a4592723e */ /* 0x001fe200048070ff */
[C---:B------:R-:W-:Y:S01]  /*ca00*/  FFMA.FTZ R76, R15.reuse, R56, -8 ;  /* 0xc10000000f4c7423 */ /* 0x040fe20000010038 */
[----:B------:R-:W-:-:S04]  /*ca10*/  FSETP.NEU.FTZ.AND P1, PT, R15, -INF , PT ;  /* 0xff8000000f00780b */ /* 0x000fc80003f3d000 */
[----:B------:R-:W-:Y:S01]  /*ca20*/  FSEL R12, R76, RZ, P1 ;  /* 0x000000ff4c0c7208 */ /* 0x000fe20000800000 */
[----:B------:R-:W-:Y:S04]  /*ca30*/  MUFU.EX2 R34, R34 ;  /* 0x0000002200227308 */ /* 0x000fe80000000800 */
[----:B------:R-:W-:-:S01]  /*ca40*/  FFMA.FTZ R3, R3, R56, -R12 ;  /* 0x0000003803037223 */ /* 0x000fc2000001080c */
[-CC-:B------:R-:W-:Y:S01]  /*ca50*/  FFMA.FTZ R76, R11, R56.reuse, -R12.reuse ;  /* 0x000000380b4c7223 */ /* 0x180fe2000001080c */
[----:B------:R-:W-:-:S01]  /*ca60*/  FFMA.FTZ R94, R59, R56, -R12 ;  /* 0x000000383b5e7223 */ /* 0x000fc2000001080c */
[-CC-:B------:R-:W-:Y:S01]  /*ca70*/  FFMA.FTZ R11, R13, R56.reuse, -R12.reuse ;  /* 0x000000380d0b7223 */ /* 0x180fe2000001080c */
[----:B------:R-:W-:-:S01]  /*ca80*/  FFMA.FTZ R59, R62, R56, -R12 ;  /* 0x000000383e3b7223 */ /* 0x000fc2000001080c */
[----:B------:R-:W-:Y:S01]  /*ca90*/  FFMA.FTZ R62, R63, R56, -R12 ;  /* 0x000000383f3e7223 */ /* 0x000fe2000001080c */
        /* <DEDUP_REMOVED lines=16> */
[----:B------:R-:W1:Y:S01]  /*cba0*/  MUFU.EX2 R11, R11 ;  /* 0x0000000b000b7308 */ /* 0x000e620000000800 */
        /* <DEDUP_REMOVED lines=16> */
[----:B-1----:R-:W-:-:S01]  /*ccb0*/  FADD.FTZ R67, R11, R96 ;  /* 0x000000600b437221 */ /* 0x002fc20000010000 */
[----:B------:R-:W-:Y:S01]  /*ccc0*/  FADD.FTZ R93, R95, R98 ;  /* 0x000000625f5d7221 */ /* 0x000fe20000010000 */
[----:B------:R-:W-:-:S01]  /*ccd0*/  FFMA.FTZ R43, R43, R56, -R12 ;  /* 0x000000382b2b7223 */ /* 0x000fc2000001080c */
[----:B------:R-:W-:Y:S01]  /*cce0*/  FFMA.FTZ R40, R40, R56, -R12 ;  /* 0x0000003828287223 */ /* 0x000fe2000001080c */
[----:B------:R-:W-:Y:S01]  /*ccf0*/  F2FP.SATFINITE.E4M3.F32.PACK_AB_MERGE_C R146, R65, R54, R146 ;  /* 0x000000364192723e */ /* 0x000fe20004807092 */
        /* <DEDUP_REMOVED lines=19> */
[----:B------:R-:W-:-:S06]  /*ce30*/  FFMA.FTZ R14, R42, R56, -R12 ;  /* 0x000000382a0e7223 */ /* 0x000fcc000001080c */
        /* <DEDUP_REMOVED lines=9> */
[----:B0-----:R-:W-:-:S01]  /*ced0*/  FADD.FTZ R25, R75, R10 ;  /* 0x0000000a4b197221 */ /* 0x001fc20000010000 */
[----:B------:R-:W-:-:S06]  /*cee0*/  FFMA.FTZ R10, R46, R56, -R12 ;  /* 0x000000382e0a7223 */ /* 0x000fcc000001080c */
[----:B------:R0:W-:Y:S01]  /*cef0*/  MUFU.EX2 R39, R41 ;  /* 0x0000002900277308 */ /* 0x0001e20000000800 */
[----:B-1----:R-:W-:-:S01]  /*cf00*/  FADD.FTZ R25, R86, R25 ;  /* 0x0000001956197221 */ /* 0x002fc20000010000 */
[----:B------:R-:W-:-:S04]  /*cf10*/  F2FP.SATFINITE.E4M3.F32.PACK_AB_MERGE_C R75, R86, R75, RZ ;  /* 0x0000004b564b723e */ /* 0x000fc800048070ff */
[----:B------:R-:W-:Y:S02]  /*cf20*/  F2FP.SATFINITE.E4M3.F32.PACK_AB_MERGE_C R149, R84, R73, R75 ;  /* 0x000000495495723e */ /* 0x000fe4000480704b */
[----:B------:R-:W1:Y:S01]  /*cf30*/  MUFU.EX2 R79, R79 ;  /* 0x0000004f004f7308 */ /* 0x000e620000000800 */
[----:B0-----:R-:W-:-:S04]  /*cf40*/  FADD.FTZ R41, R81, R36 ;  /* 0x0000002451297221 */ /* 0x001fc80000010000 */
[----:B------:R-:W-:-:S03]  /*cf50*/  FADD.FTZ R20, R44, R41 ;  /* 0x000000292c147221 */ /* 0x000fc60000010000 */
[----:B------:R-:W0:Y:S01]  /*cf60*/  MUFU.EX2 R89, R89 ;  /* 0x0000005900597308 */ /* 0x000e220000000800 */
[----:B------:R-:W-:-:S01]  /*cf70*/  FADD.FTZ R85, R85, R20 ;  /* 0x0000001455557221 */ /* 0x000fc20000010000 */
[----:B--2---:R-:W-:Y:S01]  /*cf80*/  FADD.FTZ R20, R88, R25 ;  /* 0x0000001958147221 */ /* 0x004fe20000010000 */
[----:B------:R-:W-:-:S02]  /*cf90*/  FFMA.FTZ R25, R47, R56, -R12 ;  /* 0x000000382f197223 */ /* 0x000fc4000001080c */
[----:B------:R-:W-:-:S03]  /*cfa0*/  FADD.FTZ R24, R48, R85 ;  /* 0x0000005530187221 */ /* 0x000fc60000010000 */
[----:B------:R-:W2:Y:S01]  /*cfb0*/  MUFU.EX2 R90, R90 ;  /* 0x0000005a005a7308 */ /* 0x000ea20000000800 */
[----:B------:R-:W-:-:S01]  /*cfc0*/  FADD.FTZ R41, R87, R24 ;  /* 0x0000001857297221 */ /* 0x000fc20000010000 */
[----:B-1----:R-:W-:-:S03]  /*cfd0*/  FADD.FTZ R20, R79, R20 ;  /* 0x000000144f147221 */ /* 0x002fc60000010000 */
[----:B------:R-:W-:-:S03]  /*cfe0*/  FADD.FTZ R52, R52, R41 ;  /* 0x0000002934347221 */ /* 0x000fc60000010000 */
[----:B------:R-:W1:Y:S01]  /*cff0*/  MUFU.EX2 R83, R83 ;  /* 0x0000005300537308 */ /* 0x000e620000000800 */
[----:B0-----:R-:W-:-:S01]  /*d000*/  FADD.FTZ R41, R89, R20 ;  /* 0x0000001459297221 */ /* 0x001fc20000010000 */
[----:B------:R-:W-:Y:S01]  /*d010*/  FADD.FTZ R61, R61, R52 ;  /* 0x000000343d3d7221 */ /* 0x000fe20000010000 */
[----:B------:R-:W-:-:S03]  /*d020*/  FFMA.FTZ R20, R50, R56, -R12 ;  /* 0x0000003832147223 */ /* 0x000fc6000001080c */
[----:B------:R-:W-:Y:S02]  /*d030*/  FADD.FTZ R32, R54, R61 ;  /* 0x0000003d36207221 */ /* 0x000fe40000010000 */
[----:B------:R-:W0:Y:S01]  /*d040*/  MUFU.EX2 R92, R92 ;  /* 0x0000005c005c7308 */ /* 0x000e220000000800 */
[----:B--2---:R-:W-:-:S01]  /*d050*/  FADD.FTZ R24, R90, R41 ;  /* 0x000000295a187221 */ /* 0x004fc20000010000 */
[----:B------:R-:W-:Y:S01]  /*d060*/  FADD.FTZ R65, R65, R32 ;  /* 0x0000002041417221 */ /* 0x000fe20000010000 */
[----:B------:R-:W-:-:S01]  /*d070*/  FFMA.FTZ R41, R51, R56, -R12 ;  /* 0x0000003833297223 */ /* 0x000fc2000001080c */
[----:B------:R-:W-:Y:S02]  /*d080*/  F2FP.SATFINITE.E4M3.F32.PACK_AB_MERGE_C R89, R90, R89, RZ ;  /* 0x000000595a59723e */ /* 0x000fe400048070ff */
[----:B------:R-:W-:-:S02]  /*d090*/  FADD.FTZ R58, R58, R65 ;  /* 0x000000413a3a7221 */ /* 0x000fc40000010000 */
[----:B------:R-:W2:Y:S01]  /*d0a0*/  MUFU.EX2 R57, R57 ;  /* 0x0000003900397308 */ /* 0x000ea20000000800 */
[----:B------:R-:W-:Y:S01]  /*d0b0*/  F2FP.SATFINITE.E4M3.F32.PACK_AB_MERGE_C R151, R79, R88, R89 ;  /* 0x000000584f97723e */ /* 0x000fe20004807059 */
[----:B------:R-:W-:-:S06]  /*d0c0*/  FADD.FTZ R69, R69, R58 ;  /* 0x0000003a45457221 */ /* 0x000fcc0000010000 */
[----:B------:R-:W3:Y:S08]  /*d0d0*/  MUFU.EX2 R94, R94 ;  /* 0x0000005e005e7308 */ /* 0x000ef00000000800 */
[----:B------:R-:W4:Y:S08]  /*d0e0*/  MUFU.EX2 R59, R59 ;  /* 0x0000003b003b7308 */ /* 0x000f300000000800 */
[----:B------:R1:W-:Y:S08]  /*d0f0*/  MUFU.EX2 R21, R43 ;  /* 0x0000002b00157308 */ /* 0x0003f00000000800 */
[----:B------:R-:W5:Y:S01]  /*d100*/  MUFU.EX2 R62, R62 ;  /* 0x0000003e003e7308 */ /* 0x000f620000000800 */
[----:B-1----:R-:W-:-:S01]  /*d110*/  FADD.FTZ R43, R83, R24 ;  /* 0x00000018532b7221 */ /* 0x002fc20000010000 */
[-CC-:B------:R-:W-:Y:S01]  /*d120*/  FFMA.FTZ R24, R26, R56.reuse, -R12.reuse ;  /* 0x000000381a187223 */ /* 0x180fe2000001080c */
[----:B------:R-:W-:-:S02]  /*d130*/  FFMA.FTZ R12, R109, R56, -R12 ;  /* 0x000000386d0c7223 */ /* 0x000fc4000001080c */
[----:B0-----:R-:W-:-:S03]  /*d140*/  FADD.FTZ R26, R92, R43 ;  /* 0x0000002b5c1a7221 */ /* 0x001fc60000010000 */
[----:B------:R-:W0:Y:S01]  /*d150*/  MUFU.EX2 R63, R63 ;  /* 0x0000003f003f7308 */ /* 0x000e220000000800 */
[----:B--2---:R-:W-:-:S01]  /*d160*/  FADD.FTZ R43, R57, R26 ;  /* 0x0000001a392b7221 */ /* 0x004fc20000010000 */
[----:B---3--:R-:W-:-:S03]  /*d170*/  F2FP.SATFINITE.E4M3.F32.PACK_AB_MERGE_C R57, R94, R57, RZ ;  /* 0x000000395e39723e */ /* 0x008fc600048070ff */
[----:B------:R-:W-:Y:S01]  /*d180*/  FADD.FTZ R26, R94, R43 ;  /* 0x0000002b5e1a7221 */ /* 0x000fe20000010000 */
[----:B------:R-:W-:Y:S02]  /*d190*/  F2FP.SATFINITE.E4M3.F32.PACK_AB_MERGE_C R145, R92, R83, R57 ;  /* 0x000000535c91723e */ /* 0x000fe40004807039 */
[----:B------:R-:W1:Y:S01]  /*d1a0*/  MUFU.EX2 R45, R45 ;  /* 0x0000002d002d7308 */ /* 0x000e620000000800 */
[----:B----4-:R-:W-:-:S04]  /*d1b0*/  FADD.FTZ R43, R59, R26 ;  /* 0x0000001a3b2b7221 */ /* 0x010fc80000010000 */
[----:B-----5:R-:W-:-:S03]  /*d1c0*/  FADD.FTZ R26, R62, R43 ;  /* 0x0000002b3e1a7221 */ /* 0x020fc60000010000 */
[----:B------:R-:W2:Y:S01]  /*d1d0*/  MUFU.EX2 R66, R66 ;  /* 0x0000004200427308 */ /* 0x000ea20000000800 */
[----:B0-----:R-:W-:-:S07]  /*d1e0*/  FADD.FTZ R35, R63, R26 ;  /* 0x0000001a3f237221 */ /* 0x001fce0000010000 */
[----:B------:R-:W-:Y:S01]  /*d1f0*/  MUFU.EX2 R30, R129 ;  /* 0x00000081001e7308 */ /* 0x000fe20000000800 */
[----:B-1----:R-:W-:-:S07]  /*d200*/  F2FP.SATFINITE.E4M3.F32.PACK_AB_MERGE_C R140, R45, R34, RZ ;  /* 0x000000222d8c723e */ /* 0x002fce00048070ff */
[----:B------:R-:W0:Y:S01]  /*d210*/  MUFU.EX2 R71, R71 ;  /* 0x0000004700477308 */ /* 0x000e220000000800 */
[----:B--2---:R-:W-:-:S01]  /*d220*/  FADD.FTZ R35, R66, R35 ;  /* 0x0000002342237221 */ /* 0x004fc20000010000 */
[----:B------:R-:W-:-:S04]  /*d230*/  F2FP.SATFINITE.E4M3.F32.PACK_AB_MERGE_C R63, R66, R63, RZ ;  /* 0x0000003f423f723e */ /* 0x000fc800048070ff */
[----:B------:R-:W-:Y:S02]  /*d240*/  F2FP.SATFINITE.E4M3.F32.PACK_AB_MERGE_C R147, R62, R59, R63 ;  /* 0x0000003b3e93723e */ /* 0x000fe4000480703f */
[----:B------:R-:W1:Y:S08]  /*d250*/  MUFU.EX2 R40, R40 ;  /* 0x0000002800287308 */ /* 0x000e700000000800 */
[----:B------:R-:W-:Y:S01]  /*d260*/  MUFU.EX2 R14, R14 ;  /* 0x0000000e000e7308 */ /* 0x000fe20000000800 */
[----:B0-----:R-:W-:Y:S01]  /*d270*/  F2FP.SATFINITE.E4M3.F32.PACK_AB_MERGE_C R140, R71, R30, R140 ;  /* 0x0000001e478c723e */ /* 0x001fe2000480708c */
[----:B------:R-:W-:-:S04]  /*d280*/  FADD.FTZ R30, R30, R69 ;  /* 0x000000451e1e7221 */ /* 0x000fc80000010000 */
[----:B------:R-:W-:Y:S02]  /*d290*/  FADD.FTZ R71, R71, R30 ;  /* 0x0000001e47477221 */ /* 0x000fe40000010000 */
[----:B------:R-:W-:Y:S01]  /*d2a0*/  MUFU.EX2 R64, R64 ;  /* 0x0000004000407308 */ /* 0x000fe20000000800 */
[----:B-1----:R-:W-:-:S01]  /*d2b0*/  FADD.FTZ R26, R40, R35 ;  /* 0x00000023281a7221 */ /* 0x002fc20000010000 */
[----:B------:R-:W-:-:S04]  /*d2c0*/  FADD.FTZ R34, R34, R71 ;  /* 0x0000004722227221 */ /* 0x000fc80000010000 */
[----:B------:R-:W-:Y:S02]  /*d2d0*/  FADD.FTZ R45, R45, R34 ;  /* 0x000000222d2d7221 */ /* 0x000fe40000010000 */
[----:B------:R-:W0:Y:S08]  /*d2e0*/  MUFU.EX2 R53, R53 ;  /* 0x0000003500357308 */ /* 0x000e300000000800 */
        /* <DEDUP_REMOVED lines=8> */
[----:B------:R1:W-:Y:S02]  /*d370*/  MUFU.EX2 R11, R27 ;  /* 0x0000001b000b7308 */ /* 0x0003e40000000800 */
[----:B------:R-:W-:-:S04]  /*d380*/  FADD.FTZ R64, R64, R49 ;  /* 0x0000003140407221 */ /* 0x000fc80000010000 */
[----:B------:R-:W-:Y:S02]  /*d390*/  FADD.FTZ R53, R53, R64 ;  /* 0x0000004035357221 */ /* 0x000fe40000010000 */
[----:B------:R-:W3:Y:S01]  /*d3a0*/  MUFU.EX2 R20, R20 ;  /* 0x0000001400147308 */ /* 0x000ee20000000800 */
[----:B-1----:R-:W-:-:S04]  /*d3b0*/  FADD.FTZ R27, R39, R26 ;  /* 0x0000001a271b7221 */ /* 0x002fc80000010000 */
[----:B------:R-:W-:Y:S01]  /*d3c0*/  FADD.FTZ R26, R14, R27 ;  /* 0x0000001b0e1a7221 */ /* 0x000fe20000010000 */
[C---:B------:R-:W-:Y:S02]  /*d3d0*/  F2FP.SATFINITE.E4M3.F32.PACK_AB_MERGE_C R27, R21.reuse, R14, RZ ;  /* 0x0000000e151b723e */ /* 0x040fe400048070ff */
[----:B------:R-:W-:Y:S01]  /*d3e0*/  MUFU.EX2 R70, R70 ;  /* 0x0000004600467308 */ /* 0x000fe20000000800 */
[----:B------:R-:W-:-:S01]  /*d3f0*/  FADD.FTZ R21, R21, R26 ;  /* 0x0000001a15157221 */ /* 0x000fc20000010000 */
[----:B------:R-:W-:-:S03]  /*d400*/  F2FP.SATFINITE.E4M3.F32.PACK_AB_MERGE_C R141, R39, R40, R27 ;  /* 0x00000028278d723e */ /* 0x000fc6000480701b */
[----:B0-----:R-:W-:Y:S02]  /*d410*/  FADD.FTZ R14, R10, R21 ;  /* 0x000000150a0e7221 */ /* 0x001fe40000010000 */
[----:B------:R-:W0:Y:S01]  /*d420*/  @P6 LDC R21, c[0x0][0x44c] ;  /* 0x00011300ff156b82 */ /* 0x000e220000000800 */
[----:B------:R-:W1:Y:S01]  /*d430*/  MUFU.EX2 R97, R97 ;  /* 0x0000006100617308 */ /* 0x000e620000000800 */
[----:B--2---:R-:W-:-:S04]  /*d440*/  FADD.FTZ R3, R25, R14 ;  /* 0x0000000e19037221 */ /* 0x004fc80000010000 */
[----:B---3--:R-:W-:-:S03]  /*d450*/  FADD.FTZ R26, R20, R3 ;  /* 0x00000003141a7221 */ /* 0x008fc60000010000 */
[----:B------:R-:W2:Y:S08]  /*d460*/  MUFU.EX2 R41, R41 ;  /* 0x0000002900297308 */ /* 0x000eb00000000800 */
[----:B------:R-:W-:Y:S01]  /*d470*/  MUFU.EX2 R68, R137 ;  /* 0x0000008900447308 */ /* 0x000fe20000000800 */
[----:B-1----:R-:W-:Y:S01]  /*d480*/  F2FP.SATFINITE.E4M3.F32.PACK_AB_MERGE_C R3, R97, R70, RZ ;  /* 0x000000466103723e */ /* 0x002fe200048070ff */
[----:B0-----:R-:W-:-:S06]  /*d490*/  @P6 IMAD.HI.U32 R21, R108, R21, RZ ;  /* 0x000000156c156227 */ /* 0x001fcc00078e00ff */
[----:B------:R-:W0:Y:S01]  /*d4a0*/  MUFU.EX2 R55, R55 ;  /* 0x0000003700377308 */ /* 0x000e220000000800 */
[C---:B--2---:R-:W-:Y:S01]  /*d4b0*/  F2FP.SATFINITE.E4M3.F32.PACK_AB_MERGE_C R13, R41.reuse, R20, RZ ;  /* 0x00000014290d723e */ /* 0x044fe200048070ff */
[----:B------:R-:W-:Y:S02]  /*d4c0*/  FADD.FTZ R41, R41, R26 ;  /* 0x0000001a29297221 */ /* 0x000fe40000010000 */
[----:B------:R-:W1:Y:S01]  /*d4d0*/  @P6 LDC R26, c[0x0][0x450] ;  /* 0x00011400ff1a6b82 */ /* 0x000e620000000800 */
[----:B------:R-:W-:-:S03]  /*d4e0*/  F2FP.SATFINITE.E4M3.F32.PACK_AB_MERGE_C R143, R25, R10, R13 ;  /* 0x0000000a198f723e */ /* 0x000fc6000480700d */
[----:B------:R-:W2:Y:S08]  /*d4f0*/  MUFU.EX2 R24, R24 ;  /* 0x0000001800187308 */ /* 0x000eb00000000800 */
[----:B------:R-:W3:Y:S01]  /*d500*/  MUFU.EX2 R28, R28 ;  /* 0x0000001c001c7308 */ /* 0x000ee20000000800 */
[----:B0-----:R-:W-:Y:S01]  /*d510*/  F2FP.SATFINITE.E4M3.F32.PACK_AB_MERGE_C R136, R55, R68, R3 ;  /* 0x000000443788723e */ /* 0x001fe20004807003 */
[----:B------:R-:W-:-:S04]  /*d520*/  FADD.FTZ R68, R68, R53 ;  /* 0x0000003544447221 */ /* 0x000fc80000010000 */
[----:B------:R-:W-:Y:S02]  /*d530*/  FADD.FTZ R55, R55, R68 ;  /* 0x0000004437377221 */ /* 0x000fe40000010000 */
[----:B------:R-:W-:Y:S01]  /*d540*/  MUFU.EX2 R74, R74 ;  /* 0x0000004a004a7308 */ /* 0x000fe20000000800 */
[----:B--2---:R-:W-:-:S01]  /*d550*/  FADD.FTZ R20, R24, R41 ;  /* 0x0000002918147221 */ /* 0x004fc20000010000 */
[----:B------:R-:W-:-:S03]  /*d560*/  FADD.FTZ R70, R70, R55 ;  /* 0x0000003746467221 */ /* 0x000fc60000010000 */
[----:B------:R-:W-:Y:S01]  /*d570*/  FADD.FTZ R3, R11, R20 ;  /* 0x000000140b037221 */ /* 0x000fe20000010000 */
[----:B------:R-:W-:-:S02]  /*d580*/  FADD.FTZ R97, R97, R70 ;  /* 0x0000004661617221 */ /* 0x000fc40000010000 */
[----:B------:R-:W0:Y:S01]  /*d590*/  MUFU.EX2 R37, R37 ;  /* 0x0000002500257308 */ /* 0x000e220000000800 */
[----:B---3--:R-:W-:-:S07]  /*d5a0*/  FADD.FTZ R10, R28, R3 ;  /* 0x000000031c0a7221 */ /* 0x008fce0000010000 */
[----:B------:R-:W-:Y:S08]  /*d5b0*/  MUFU.EX2 R72, R72 ;  /* 0x0000004800487308 */ /* 0x000ff00000000800 */
[----:B------:R-:W2:Y:S01]  /*d5c0*/  MUFU.EX2 R111, R111 ;  /* 0x0000006f006f7308 */ /* 0x000ea20000000800 */
[----:B0-----:R-:W-:-:S07]  /*d5d0*/  F2FP.SATFINITE.E4M3.F32.PACK_AB_MERGE_C R3, R37, R74, RZ ;  /* 0x0000004a2503723e */ /* 0x001fce00048070ff */
[----:B------:R-:W0:Y:S08]  /*d5e0*/  MUFU.EX2 R29, R29 ;  /* 0x0000001d001d7308 */ /* 0x000e300000000800 */
[----:B------:R-:W3:Y:S01]  /*d5f0*/  MUFU.EX2 R107, R107 ;  /* 0x0000006b006b7308 */ /* 0x000ee20000000800 */
[----:B--2---:R-:W-:Y:S01]  /*d600*/  F2FP.SATFINITE.E4M3.F32.PACK_AB_MERGE_C R138, R111, R72, R3 ;  /* 0x000000486f8a723e */ /* 0x004fe20004807003 */
[----:B------:R-:W-:-:S04]  /*d610*/  FADD.FTZ R72, R72, R97 ;  /* 0x0000006148487221 */ /* 0x000fc80000010000 */
[----:B------:R-:W-:Y:S02]  /*d620*/  FADD.FTZ R111, R111, R72 ;  /* 0x000000486f6f7221 */ /* 0x000fe40000010000 */
[----:B------:R-:W2:Y:S01]  /*d630*/  MUFU.EX2 R14, R31 ;  /* 0x0000001f000e7308 */ /* 0x000ea20000000800 */
[----:B0-----:R-:W-:-:S01]  /*d640*/  FADD.FTZ R10, R29, R10 ;  /* 0x0000000a1d0a7221 */ /* 0x001fc20000010000 */
[----:B------:R-:W-:Y:S01]  /*d650*/  F2FP.SATFINITE.E4M3.F32.PACK_AB_MERGE_C R28, R29, R28, RZ ;  /* 0x0000001c1d1c723e */ /* 0x000fe200048070ff */
[----:B------:R-:W-:-:S03]  /*d660*/  FADD.FTZ R74, R74, R111 ;  /* 0x0000006f4a4a7221 */ /* 0x000fc60000010000 */
[----:B------:R-:W-:Y:S01]  /*d670*/  F2FP.SATFINITE.E4M3.F32.PACK_AB_MERGE_C R137, R11, R24, R28 ;  /* 0x000000180b89723e */ /* 0x000fe2000480701c */
[----:B------:R-:W-:Y:S01]  /*d680*/  IMAD.MOV.U32 R11, RZ, RZ, R108 ;  /* 0x000000ffff0b7224 */ /* 0x000fe200078e006c */
[----:B------:R-:W0:Y:S01]  /*d690*/  MUFU.EX2 R33, R33 ;  /* 0x0000002100217308 */ /* 0x000e220000000800 */
[----:B---3--:R-:W-:-:S01]  /*d6a0*/  FADD.FTZ R3, R107, R10 ;  /* 0x0000000a6b037221 */ /* 0x008fc20000010000 */
[----:B-1----:R-:W-:Y:S02]  /*d6b0*/  @P6 SHF.R.U32.HI R11, RZ, R26, R21 ;  /* 0x0000001aff0b6219 */ /* 0x002fe40000011615 */
[----:B------:R-:W-:-:S03]  /*d6c0*/  ISETP.GE.AND P6, PT, R9, 0x1, PT ;  /* 0x000000010900780c */ /* 0x000fc60003fc6270 */
[----:B------:R-:W-:Y:S01]  /*d6d0*/  IMAD.IADD R11, R104, 0x1, R11 ;  /* 0x00000001680b7824 */ /* 0x000fe200078e020b */
[----:B------:R-:W1:Y:S01]  /*d6e0*/  MUFU.EX2 R12, R12 ;  /* 0x0000000c000c7308 */ /* 0x000e620000000800 */
[----:B--2---:R-:W-:-:S02]  /*d6f0*/  FADD.FTZ R10, R14, R3 ;  /* 0x000000030e0a7221 */ /* 0x004fc40000010000 */
[----:B------:R-:W-:Y:S02]  /*d700*/  IMAD.IADD R8, R11, 0x1, R8 ;  /* 0x000000010b087824 */ /* 0x000fe400078e0208 */
[----:B0-----:R-:W-:-:S01]  /*d710*/  FADD.FTZ R21, R33, R10 ;  /* 0x0000000a21157221 */ /* 0x001fc20000010000 */
[----:B------:R-:W-:-:S05]  /*d720*/  FADD.FTZ R10, R37, R74 ;  /* 0x0000004a250a7221 */ /* 0x000fca0000010000 */
[----:B------:R0:W-:Y:S01]  /*d730*/  STL [R1], R10 ;  /* 0x0000000a01007387 */ /* 0x0001e20000100800 */
[C---:B-1----:R-:W-:Y:S01]  /*d740*/  F2FP.SATFINITE.E4M3.F32.PACK_AB_MERGE_C R3, R12.reuse, R33, RZ ;  /* 0x000000210c03723e */ /* 0x042fe200048070ff */
[----:B------:R-:W-:-:S03]  /*d750*/  FADD.FTZ R21, R12, R21 ;  /* 0x000000150c157221 */ /* 0x000fc60000010000 */
[----:B------:R-:W-:Y:S01]  /*d760*/  F2FP.SATFINITE.E4M3.F32.PACK_AB_MERGE_C R139, R14, R107, R3 ;  /* 0x0000006b0e8b723e */ /* 0x000fe20004807003 */
[----:B------:R-:W-:Y:S01]  /*d770*/  VIADD R3, R105, 0xfffffffe ;  /* 0xfffffffe69037836 */ /* 0x000fe20000000000 */
[----:B------:R-:W-:Y:S06]  /*d780*/  @!P6 BRA `(.L_x_15015) ;  /* 0x000000000048e947 */ /* 0x000fec0003800000 */
        /* <DEDUP_REMOVED lines=11> */
.L_x_15017:
[----:B------:R-:W-:-:S13]  /*d840*/  ISETP.NE.AND P1, PT, R9, 0x1, PT ;  /* 0x000000010900780c */ /* 0x000fda0003f25270 */
[----:B------:R-:W0:Y:S02]  /*d850*/  @P1 LDC.64 R12, c[0x0][0x9e8] ;  /* 0x00027a00ff0c1b82 */ /* 0x000e240000000a00 */
[----:B0-----:R-:W-:-:S05]  /*d860*/  @P1 IMAD.HI.U32 R12, R10, R12, RZ ;  /* 0x0000000c0a0c1227 */ /* 0x001fca00078e00ff */
[----:B------:R-:W-:-:S07]  /*d870*/  @P1 SHF.R.U32.HI R10, RZ, R13, R12 ;  /* 0x0000000dff0a1219 */ /* 0x000fce000001160c */
.L_x_15018:
[----:B------:R-:W-:Y:S05]  /*d880*/  BSYNC B0 ;  /* 0x0000000000007941 */ /* 0x000fea0003800000 */
.L_x_15016:
[----:B------:R-:W-:-:S05]  /*d890*/  IMAD R9, R10, R9, R9 ;  /* 0x000000090a097224 */ /* 0x000fca00078e0209 */
[----:B------:R-:W-:-:S07]  /*d8a0*/  VIMNMX R8, R8, R9, PT ;  /* 0x0000000908087248 */ /* 0x000fce0003fe0100 */
.L_x_15015:
[----:B0-----:R-:W2:Y:S01]  /*d8b0*/  LDL R10, [R1+0x40] ;  /* 0x00004000010a7983 */ /* 0x001ea20000100800 */
[----:B------:R-:W-:Y:S01]  /*d8c0*/  IMAD.HI R8, R8, 0x66666667, RZ ;  /* 0x6666666708087827 */ /* 0x000fe200078e02ff */
[----:B------:R-:W-:Y:S01]  /*d8d0*/  ULDC UR40, c[0x0][0x9e4] ;  /* 0x0002790000287ab9 */ /* 0x000fe20000000800 */
[----:B------:R-:W-:Y:S01]  /*d8e0*/  ULDC UR37, c[0x0][0x9e4] ;  /* 0x0002790000257ab9 */ /* 0x000fe20000000800 */
[----:B------:R-:W-:Y:S01]  /*d8f0*/  ULDC UR36, c[0x0][0x988] ;  /* 0x0002620000247ab9 */ /* 0x000fe20000000800 */
[----:B------:R-:W-:Y:S01]  /*d900*/  ULDC UR39, c[0x0][0x988] ;  /* 0x0002620000277ab9 */ /* 0x000fe20000000800 */
[----:B------:R-:W-:Y:S01]  /*d910*/  SHF.R.U32.HI R9, RZ, 0x1f, R8 ;  /* 0x0000001fff097819 */ /* 0x000fe20000011608 */
[----:B------:R-:W-:Y:S01]  /*d920*/  ULDC UR38, c[0x0][0x988] ;  /* 0x0002620000267ab9 */ /* 0x000fe20000000800 */
[----:B------:R-:W-:Y:S01]  /*d930*/  ULDC UR42, c[0x0][0x9e0] ;  /* 0x00027800002a7ab9 */ /* 0x000fe20000000800 */
[----:B------:R-:W-:Y:S01]  /*d940*/  ULDC UR41, c[0x0][0x9e0] ;  /* 0x0002780000297ab9 */ /* 0x000fe20000000800 */
[----:B------:R-:W-:Y:S01]  /*d950*/  LEA.HI.SX32 R9, R8, R9, 0x1a ;  /* 0x0000000908097211 */ /* 0x000fe200078fd2ff */
        /* <DEDUP_REMOVED lines=37> */
[----:B------:R-:W-:-:S07]  /*dbb0*/  CS2R R24, SRZ ;  /* 0x0000000000187805 */ /* 0x000fce000001ff00 */
.L_x_15042:
[----:B------:R-:W-:-:S05]  /*dbc0*/  VIADD R14, R23, 0x1 ;  /* 0x00000001170e7836 */ /* 0x000fca0000000000 */
[----:B------:R-:W-:-:S04]  /*dbd0*/  ISETP.NE.AND P1, PT, R14, 0x2, PT ;  /* 0x000000020e00780c */ /* 0x000fc80003f25270 */
[----:B------:R-:W-:Y:S02]  /*dbe0*/  SEL R9, RZ, 0x1, P1 ;  /* 0x00000001ff097807 */ /* 0x000fe40000800000 */
[----:B------:R-:W-:Y:S02]  /*dbf0*/  SEL R14, R14, RZ, P1 ;  /* 0x000000ff0e0e7207 */ /* 0x000fe40000800000 */
[----:B------:R-:W-:Y:S01]  /*dc00*/  LOP3.LUT R9, R156, R9, RZ, 0x3c, !PT ;  /* 0x000000099c097212 */ /* 0x000fe200078e3cff */
[----:B------:R-:W-:Y:S06]  /*dc10*/  @!P0 BRA `(.L_x_15022) ;  /* 0x0000000000048947 */ /* 0x000fec0003800000 */
[----:B------:R-:W-:Y:S01]  /*dc20*/  BPT.TRAP 0x1 ;  /* 0x000000040000795c */ /* 0x000fe20000300000 */
.L_x_15022:
[----:B------:R-:W-:Y:S01]  /*dc30*/  IMAD R8, R14, 0x8, R22 ;  /* 0x000000080e087824 */ /* 0x000fe200078e0216 */
[----:B------:R-:W-:-:S04]  /*dc40*/  SHF.L.U32 R11, R9, 0x1f, RZ ;  /* 0x0000001f090b7819 */ /* 0x000fc800000006ff */
[----:B------:R0:W1:Y:S01]  /*dc50*/  SYNCS.PHASECHK.TRANS64.TRYWAIT P1, [R8+URZ+0x13230], R11 ;  /* 0x0132300b080075a7 */ /* 0x000062000802017f */
[----:B------:R-:W-:Y:S05]  /*dc60*/  @!P0 BRA `(.L_x_15023) ;  /* 0x0000000000048947 */ /* 0x000fea0003800000 */
[----:B------:R-:W-:Y:S01]  /*dc70*/  BPT.TRAP 0x1 ;  /* 0x000000040000795c */ /* 0x000fe20000300000 */
.L_x_15023:
[----:B------:R-:W2:Y:S01]  /*dc80*/  LDL R10, [R1+0x28] ;  /* 0x00002800010a7983 */ /* 0x000ea20000100800 */
[----:B------:R-:W-:Y:S01]  /*dc90*/  BSSY B2, `(.L_x_15024) ;  /* 0x0000007000027945 */ /* 0x000fe20003800000 */
[----:B--2---:R-:W-:-:S04]  /*dca0*/  IMAD R20, R14, 0x280, R10 ;  /* 0x000002800e147824 */ /* 0x004fc800078e020a */
[C---:B------:R-:W-:Y:S02]  /*dcb0*/  VIADD R12, R20.reuse, 0x80 ;  /* 0x00000080140c7836 */ /* 0x040fe40000000000 */
[----:B------:R-:W-:Y:S01]  /*dcc0*/  VIADD R56, R20, 0x100 ;  /* 0x0000010014387836 */ /* 0x000fe20000000000 */
[----:B-1----:R-:W-:Y:S06]  /*dcd0*/  @P1 BRA `(.L_x_15025) ;  /* 0x0000000000081947 */ /* 0x002fec0003800000 */
[----:B------:R-:W1:Y:S02]  /*dce0*/  SYNCS.PHASECHK.TRANS64.TRYWAIT P1, [R8+URZ+0x13230], R11 ;  /* 0x0132300b080075a7 */ /* 0x000e64000802017f */
[----:B-1----:R-:W-:Y:S05]  /*dcf0*/  @!P1 BRA `(.L_x_15026) ;  /* 0x0000019400049947 */ /* 0x002fea0003800000 */
.L_x_15025:
[----:B------:R-:W-:Y:S05]  /*dd00*/  BSYNC B2 ;  /* 0x0000000000027941 */ /* 0x000fea0003800000 */
.L_x_15024:
[----:B------:R-:W-:Y:S01]  /*dd10*/  IMAD.MOV.U32 R10, RZ, RZ, R20 ;  /* 0x000000ffff0a7224 */ /* 0x000fe200078e0014 */
[----:B------:R-:W-:Y:S01]  /*dd20*/  R2UR UR12, R4 ;  /* 0x00000000040c72ca */ /* 0x000fe200000e0000 */
[----:B01----:R-:W-:Y:S01]  /*dd30*/  IMAD.MOV.U32 R11, RZ, RZ, -0x7fffffe0 ;  /* 0x80000020ff0b7424 */ /* 0x003fe200078e00ff */
[----:B------:R-:W-:Y:S01]  /*dd40*/  R2UR UR13, R5 ;  /* 0x00000000050d72ca */ /* 0x000fe200000e0000 */
[----:B------:R-:W-:Y:S01]  /*dd50*/  WARPGROUP.ARRIVE ;  /* 0x00000000000079c5 */ /* 0x000fe20000000000 */
[----:B------:R-:W-:Y:S01]  /*dd60*/  R2UR UR14, R10 ;  /* 0x000000000a0e72ca */ /* 0x000fe200000e0000 */
[----:B------:R-:W-:Y:S01]  /*dd70*/  IMAD.MOV.U32 R13, RZ, RZ, -0x7fffffe0 ;  /* 0x80000020ff0d7424 */ /* 0x000fe200078e00ff */
[----:B------:R-:W-:Y:S01]  /*dd80*/  R2UR UR15, R11 ;  /* 0x000000000b0f72ca */ /* 0x000fe200000e0000 */
[----:B------:R-:W-:Y:S01]  /*dd90*/  IMAD.MOV.U32 R10, RZ, RZ, R56 ;  /* 0x000000ffff0a7224 */ /* 0x000fe200078e0038 */
[----:B------:R-:W-:Y:S01]  /*dda0*/  R2UR UR22, R12 ;  /* 0x000000000c1672ca */ /* 0x000fe200000e0000 */
[C---:B------:R-:W-:Y:S01]  /*ddb0*/  VIADD R12, R20.reuse, 0x180 ;  /* 0x00000180140c7836 */ /* 0x040fe20000000000 */
[----:B------:R-:W-:Y:S01]  /*ddc0*/  R2UR UR23, R13 ;  /* 0x000000000d1772ca */ /* 0x000fe200000e0000 */
[----:B------:R-:W-:Y:S01]  /*ddd0*/  VIADD R56, R20, 0x182 ;  /* 0x0000018214387836 */ /* 0x000fe20000000000 */
[----:B------:R-:W-:Y:S01]  /*dde0*/  R2UR UR20, R4 ;  /* 0x00000000041472ca */ /* 0x000fe200000e0000 */
[----:B------:R-:W-:Y:S01]  /*ddf0*/  IMAD.MOV.U32 R57, RZ, RZ, -0x7fffffe0 ;  /* 0x80000020ff397424 */ /* 0x000fe200078e00ff */
[----:B------:R-:W-:-:S02]  /*de00*/  R2UR UR21, R5 ;  /* 0x00000000051572ca */ /* 0x000fc400000e0000 */
[----:B------:R-:W-:Y:S01]  /*de10*/  R2UR UR26, R10 ;  /* 0x000000000a1a72ca */ /* 0x000fe200000e0000 */
[----:B------:R-:W-:Y:S01]  /*de20*/  VIADD R10, R20, 0x200 ;  /* 0x00000200140a7836 */ /* 0x000fe20000000000 */
[----:B------:R-:W-:Y:S01]  /*de30*/  R2UR UR27, R11 ;  /* 0x000000000b1b72ca */ /* 0x000fe200000e0000 */
[----:B------:R-:W-:Y:S01]  /*de40*/  QGMMA.64x32x32.F32.E4M3.E4M3 R120, gdesc[UR12], RZ, !UPT, gsb0 ;  /* 0x006000000c7879f3 */ /* 0x000fe2000c0008ff */
[----:B------:R-:W-:Y:S02]  /*de50*/  R2UR UR24, R4 ;  /* 0x00000000041872ca */ /* 0x000fe400000e0000 */
[----:B------:R-:W-:Y:S02]  /*de60*/  R2UR UR25, R5 ;  /* 0x00000000051972ca */ /* 0x000fe400000e0000 */
[----:B------:R-:W-:Y:S01]  /*de70*/  R2UR UR10, R12 ;  /* 0x000000000c0a72ca */ /* 0x000fe200000e0000 */
[----:B------:R-:W-:Y:S01]  /*de80*/  VIADD R12, R20, 0x2 ;  /* 0x00000002140c7836 */ /* 0x000fe20000000000 */
[----:B------:R-:W-:-:S02]  /*de90*/  R2UR UR11, R13 ;  /* 0x000000000d0b72ca */ /* 0x000fc400000e0000 */
[----:B------:R-:W-:Y:S02]  /*dea0*/  R2UR UR8, R4 ;  /* 0x00000000040872ca */ /* 0x000fe400000e0000 */
[----:B------:R-:W-:Y:S02]  /*deb0*/  R2UR UR9, R5 ;  /* 0x00000000050972ca */ /* 0x000fe400000e0000 */
[----:B------:R-:W-:Y:S01]  /*dec0*/  R2UR UR6, R10 ;  /* 0x000000000a0672ca */ /* 0x000fe200000e0000 */
[----:B------:R-:W-:Y:S01]  /*ded0*/  VIADD R10, R20, 0x82 ;  /* 0x00000082140a7836 */ /* 0x000fe20000000000 */
[----:B------:R-:W-:Y:S01]  /*dee0*/  R2UR UR7, R11 ;  /* 0x000000000b0772ca */ /* 0x000fe200000e0000 */
[----:B------:R-:W-:Y:S01]  /*def0*/  IMAD.MOV.U32 R11, RZ, RZ, -0x7fffffe0 ;  /* 0x80000020ff0b7424 */ /* 0x000fe200078e00ff */
[----:B------:R-:W-:Y:S02]  /*df00*/  R2UR UR4, R4 ;  /* 0x00000000040472ca */ /* 0x000fe400000e0000 */
[----:B------:R-:W-:-:S02]  /*df10*/  R2UR UR5, R5 ;  /* 0x00000000050572ca */ /* 0x000fc400000e0000 */
[----:B------:R-:W-:Y:S01]  /*df20*/  R2UR UR18, R12 ;  /* 0x000000000c1272ca */ /* 0x000fe200000e0000 */
[----:B------:R-:W-:Y:S01]  /*df30*/  VIADD R12, R20, 0x102 ;  /* 0x00000102140c7836 */ /* 0x000fe20000000000 */
[----:B------:R-:W-:Y:S01]  /*df40*/  R2UR UR19, R13 ;  /* 0x000000000d1372ca */ /* 0x000fe200000e0000 */
[----:B------:R-:W-:Y:S01]  /*df50*/  IMAD.MOV.U32 R13, RZ, RZ, -0x7fffffe0 ;  /* 0x80000020ff0d7424 */ /* 0x000fe200078e00ff */
[----:B------:R-:W-:Y:S02]  /*df60*/  R2UR UR16, R6 ;  /* 0x00000000061072ca */ /* 0x000fe400000e0000 */
[----:B------:R-:W-:Y:S02]  /*df70*/  R2UR UR17, R7 ;  /* 0x00000000071172ca */ /* 0x000fe400000e0000 */
[----:B------:R-:W-:Y:S01]  /*df80*/  R2UR UR14, R10 ;  /* 0x000000000a0e72ca */ /* 0x000fe200000e0000 */
[----:B------:R-:W-:Y:S01]  /*df90*/  VIADD R10, R20, 0x202 ;  /* 0x00000202140a7836 */ /* 0x000fe20000000000 */
[----:B------:R-:W-:Y:S01]  /*dfa0*/  R2UR UR15, R11 ;  /* 0x000000000b0f72ca */ /* 0x000fe200000e0000 */
[----:B------:R-:W-:Y:S01]  /*dfb0*/  IMAD.MOV.U32 R11, RZ, RZ, -0x7fffffe0 ;  /* 0x80000020ff0b7424 */ /* 0x000fe200078e00ff */
        /* <DEDUP_REMOVED lines=44> */
.L_x_15027:
[----:B------:R-:W-:Y:S01]  /*e280*/  SHF.L.U32 R10, R156, 0x1f, RZ ;  /* 0x0000001f9c0a7819 */ /* 0x000fe200000006ff */
[----:B------:R-:W-:-:S04]  /*e290*/  IMAD R20, R23, 0x8, R22 ;  /* 0x0000000817147824 */ /* 0x000fc800078e0216 */
[----:B------:R0:W1:Y:S01]  /*e2a0*/  SYNCS.PHASECHK.TRANS64.TRYWAIT P1, [R20+URZ+0x13250], R10 ;  /* 0x0132500a140075a7 */ /* 0x000062000802017f */
[----:B------:R-:W-:Y:S05]  /*e2b0*/  @!P0 BRA `(.L_x_15028) ;  /* 0x0000000000048947 */ /* 0x000fea0003800000 */
[----:B------:R-:W-:Y:S01]  /*e2c0*/  BPT.TRAP 0x1 ;  /* 0x000000040000795c */ /* 0x000fe20000300000 */
.L_x_15028:
[----:B------:R-:W-:Y:S04]  /*e2d0*/  BSSY B2, `(.L_x_15029) ;  /* 0x0000004000027945 */ /* 0x000fe80003800000 */
[----:B-1----:R-:W-:Y:S05]  /*e2e0*/  @P1 BRA `(.L_x_15030) ;  /* 0x0000000000081947 */ /* 0x002fea0003800000 */
[----:B------:R-:W1:Y:S02]  /*e2f0*/  SYNCS.PHASECHK.TRANS64.TRYWAIT P1, [R20+URZ+0x13250], R10 ;  /* 0x0132500a140075a7 */ /* 0x000e64000802017f */
[----:B-1----:R-:W-:Y:S05]  /*e300*/  @!P1 BRA `(.L_x_15031) ;  /* 0x0000018c00949947 */ /* 0x002fea0003800000 */
.L_x_15030:
[----:B------:R-:W-:Y:S05]  /*e310*/  BSYNC B2 ;  /* 0x0000000000027941 */ /* 0x000fea0003800000 */
.L_x_15029:
[----:B01----:R-:W-:Y:S01]  /*e320*/  VIADD R10, R22, 0x1000 ;  /* 0x00001000160a7836 */ /* 0x003fe20000000000 */
[----:B------:R-:W-:Y:S01]  /*e330*/  WARPGROUP.ARRIVE ;  /* 0x00000000000079c5 */ /* 0x000fe20000000000 */
[----:B------:R-:W-:Y:S02]  /*e340*/  IMAD.MOV.U32 R11, RZ, RZ, -0x3ffffff0 ;  /* 0xc0000010ff0b7424 */ /* 0x000fe400078e00ff */
[----:B------:R-:W-:Y:S01]  /*e350*/  IMAD.MOV.U32 R13, RZ, RZ, -0x3ffffff0 ;  /* 0xc0000010ff0d7424 */ /* 0x000fe200078e00ff */
[----:B------:R-:W-:Y:S02]  /*e360*/  SHF.R.U32.HI R10, RZ, 0x4, R10 ;  /* 0x00000004ff0a7819 */ /* 0x000fe4000001160a */
[----:B------:R-:W-:Y:S01]  /*e370*/  R2UR UR7, R11 ;  /* 0x000000000b0772ca */ /* 0x000fe200000e0000 */
[----:B------:R-:W-:Y:S01]  /*e380*/  IMAD.MOV.U32 R11, RZ, RZ, -0x3ffffff0 ;  /* 0xc0000010ff0b7424 */ /* 0x000fe200078e00ff */
[----:B------:R-:W-:-:S04]  /*e390*/  LOP3.LUT R10, R10, 0x3fff, RZ, 0xc0, !PT ;  /* 0x00003fff0a0a7812 */ /* 0x000fc800078ec0ff */
[----:B------:R-:W-:-:S05]  /*e3a0*/  LOP3.LUT R10, R10, 0x10000, RZ, 0xfc, !PT ;  /* 0x000100000a0a7812 */ /* 0x000fca00078efcff */
[----:B------:R-:W-:-:S04]  /*e3b0*/  IMAD R10, R23, 0x280, R10 ;  /* 0x00000280170a7824 */ /* 0x000fc800078e020a */
[C---:B------:R-:W-:Y:S01]  /*e3c0*/  VIADD R12, R10.reuse, 0x80 ;  /* 0x000000800a0c7836 */ /* 0x040fe20000000000 */
[----:B------:R-:W-:-:S13]  /*e3d0*/  R2UR UR6, R10 ;  /* 0x000000000a0672ca */ /* 0x000fda00000e0000 */
        /* <DEDUP_REMOVED lines=11> */
[----:B------:R-:W-:Y:S02]  /*e490*/  IMAD.MOV.U32 R13, RZ, RZ, -0x3ffffff0 ;  /* 0xc0000010ff0d7424 */ /* 0x000fe400078e00ff */
[----:B------:R-:W-:Y:S01]  /*e4a0*/  VIADD R10, R10, 0x200 ;  /* 0x000002000a0a7836 */ /* 0x000fe20000000000 */
[----:B------:R-:W-:Y:S02]  /*e4b0*/  WARPGROUP.DEPBAR.LE gsb0, 0x0 ;  /* 0x00008000000079c5 */ /* 0x000fe40000010000 */
[----:B------:R-:W-:-:S07]  /*e4c0*/  WARPGROUP.ARRIVE ;  /* 0x00000000000079c5 */ /* 0x000fce0000000000 */
        /* <DEDUP_REMOVED lines=14> */
.L_x_15032:
[----:B------:R-:W2:Y:S01]  /*e5b0*/  LDL R13, [R1+0x24] ;  /* 0x00002400010d7983 */ /* 0x000ea20000100800 */
[----:B------:R-:W0:Y:S03]  /*e5c0*/  LDC R11, c[0x0][0x448] ;  /* 0x00011200ff0b7b82 */ /* 0x000e260000000800 */
[----:B------:R-:W2:Y:S04]  /*e5d0*/  LDL R10, [R1+0x38] ;  /* 0x00003800010a7983 */ /* 0x000ea80000100800 */
[----:B------:R-:W3:Y:S04]  /*e5e0*/  LDL R141, [R1+0x14] ;  /* 0x00001400018d7983 */ /* 0x000ee80000100800 */
[----:B------:R-:W4:Y:S04]  /*e5f0*/  LDL R137, [R1+0x20] ;  /* 0x0000200001897983 */ /* 0x000f280000100800 */
[----:B------:R-:W5:Y:S04]  /*e600*/  LDL R143, [R1+0x10] ;  /* 0x00001000018f7983 */ /* 0x000f680000100800 */
[----:B------:R-:W5:Y:S01]  /*e610*/  LDL R142, [R1+0x8] ;  /* 0x00000800018e7983 */ /* 0x000f620000100800 */
[----:B0-----:R-:W-:-:S13]  /*e620*/  ISETP.NE.AND P1, PT, R11, 0x1, PT ;  /* 0x000000010b00780c */ /* 0x001fda0003f25270 */
[----:B------:R-:W0:Y:S08]  /*e630*/  @P1 LDC R12, c[0x0][0x44c] ;  /* 0x00011300ff0c1b82 */ /* 0x000e300000000800 */
[----:B------:R-:W1:Y:S01]  /*e640*/  @P1 LDC R11, c[0x0][0x450] ;  /* 0x00011400ff0b1b82 */ /* 0x000e620000000800 */
        /* <DEDUP_REMOVED lines=85> */
[----:B--2---:R-:W-:-:S04]  /*eba0*/  IMAD.IADD R10, R10, 0x1, R13 ;  /* 0x000000010a0a7824 */ /* 0x004fc800078e020d */
[----:B0-----:R-:W-:Y:S01]  /*ebb0*/  @P1 IMAD.HI.U32 R12, R10, R12, RZ ;  /* 0x0000000c0a0c1227 */ /* 0x001fe200078e00ff */
[----:B---3--:R-:W-:-:S04]  /*ebc0*/  PRMT R8, R141, 0x654, R8 ;  /* 0x000006548d087816 */ /* 0x008fc80000000008 */
[----:B-1----:R-:W-:Y:S01]  /*ebd0*/  @P1 SHF.R.U32.HI R10, RZ, R11, R12 ;  /* 0x0000000bff0a1219 */ /* 0x002fe2000001160c */
[C---:B------:R-:W-:Y:S01]  /*ebe0*/  FMUL.FTZ R13, R2.reuse, R122 ;  /* 0x0000007a020d7220 */ /* 0x040fe20000410000 */
[C---:B------:R-:W-:Y:S01]  /*ebf0*/  FMUL.FTZ R122, R2.reuse, R126 ;  /* 0x0000007e027a7220 */ /* 0x040fe20000410000 */
[C---:B------:R-:W-:Y:S01]  /*ec00*/  FMUL.FTZ R11, R2.reuse, R120 ;  /* 0x00000078020b7220 */ /* 0x040fe20000410000 */
[----:B------:R0:W-:Y:S01]  /*ec10*/  SYNCS.ARRIVE.TRANS64.RED.A1T0 RZ, [R8+URZ], RZ ;  /* 0x000000ff08ff79a7 */ /* 0x0001e2000810043f */
        /* <DEDUP_REMOVED lines=9> */
[----:B0-----:R0:W2:Y:S01]  /*ecb0*/  MUFU.TANH R8, R70 ;  /* 0x0000004600087308 */ /* 0x0010a20000002400 */
[C---:B------:R-:W-:Y:S01]  /*ecc0*/  FMUL.FTZ R128, R2.reuse, R132 ;  /* 0x0000008402807220 */ /* 0x040fe20000410000 */
[C---:B------:R-:W-:Y:S01]  /*ecd0*/  FMUL.FTZ R129, R2.reuse, R133 ;  /* 0x0000008502817220 */ /* 0x040fe20000410000 */
[C---:B------:R-:W-:Y:S01]  /*ece0*/  FMUL.FTZ R60, R2.reuse, R62 ;  /* 0x0000003e023c7220 */ /* 0x040fe20000410000 */
[C---:B------:R-:W-:Y:S01]  /*ecf0*/  FMUL.FTZ R132, R2.reuse, R56 ;  /* 0x0000003802847220 */ /* 0x040fe20000410000 */
[C---:B------:R-:W-:Y:S01]  /*ed00*/  FMUL.FTZ R133, R2.reuse, R57 ;  /* 0x0000003902857220 */ /* 0x040fe20000410000 */
[----:B------:R-:W-:Y:S01]  /*ed10*/  FMUL.FTZ R62, R2, R66 ;  /* 0x00000042023e7220 */ /* 0x000fe20000410000 */
[----:B0-----:R-:W-:Y:S01]  /*ed20*/  IMAD R70, R3, -0xa0, RZ ;  /* 0xffffff6003467824 */ /* 0x001fe200078e02ff */
[----:B------:R-:W-:Y:S01]  /*ed30*/  LOP3.LUT P1, RZ, R17, 0x8, RZ, 0xc0, !PT ;  /* 0x0000000811ff7812 */ /* 0x000fe2000782c0ff */
[----:B------:R-:W0:Y:S03]  /*ed40*/  MUFU.TANH R11, R11 ;  /* 0x0000000b000b7308 */ /* 0x000e260000002400 */
[----:B----4-:R-:W-:-:S05]  /*ed50*/  IADD3 R136, -R137, 0x1, R70 ;  /* 0x0000000189887810 */ /* 0x010fca0007ffe146 */
[----:B------:R-:W3:Y:S01]  /*ed60*/  MUFU.TANH R12, R12 ;  /* 0x0000000c000c7308 */ /* 0x000ee20000002400 */
[----:B-----5:R-:W-:-:S07]  /*ed70*/  IADD3 R136, -R142, R136, R143 ;  /* 0x000000888e887210 */ /* 0x020fce0007ffe18f */
        /* <DEDUP_REMOVED lines=57> */
[----:B------:R-:W-:-:S02]  /*f110*/  VIADD R136, R136, UR43 ;  /* 0x0000002b88887c36 */ /* 0x000fc40008000000 */
[----:B------:R-:W-:Y:S02]  /*f120*/  IMAD.IADD R66, R70, 0x1, -R137 ;  /* 0x0000000146427824 */ /* 0x000fe400078e0a89 */
[--C-:B-1----:R-:W-:Y:S02]  /*f130*/  IMAD.IADD R137, R71, 0x1, R139.reuse ;  /* 0x0000000147897824 */ /* 0x102fe400078e028b */
        /* <DEDUP_REMOVED lines=14> */
.L_x_15035:
[----:B------:R-:W-:-:S05]  /*f220*/  IMAD.U32 R140, RZ, RZ, UR40 ;  /* 0x00000028ff8c7e24 */ /* 0x000fca000f8e00ff */
[----:B------:R-:W-:-:S13]  /*f230*/  ISETP.NE.AND P1, PT, R140, 0x1, PT ;  /* 0x000000018c00780c */ /* 0x000fda0003f25270 */
[----:B------:R-:W1:Y:S02]  /*f240*/  @P1 LDC.64 R56, c[0x0][0x9e8] ;  /* 0x00027a00ff381b82 */ /* 0x000e640000000a00 */
[----:B-1----:R-:W-:-:S05]  /*f250*/  @P1 IMAD.HI.U32 R56, R139, R56, RZ ;  /* 0x000000388b381227 */ /* 0x002fca00078e00ff */
[----:B------:R-:W-:-:S07]  /*f260*/  @P1 SHF.R.U32.HI R139, RZ, R57, R56 ;  /* 0x00000039ff8b1219 */ /* 0x000fce0000011638 */
.L_x_15036:
[----:B------:R-:W-:Y:S05]  /*f270*/  BSYNC B2 ;  /* 0x0000000000027941 */ /* 0x000fea0003800000 */
.L_x_15034:
[----:B------:R-:W-:-:S05]  /*f280*/  IMAD R139, R139, R140, R66 ;  /* 0x0000008c8b8b7224 */ /* 0x000fca00078e0242 */
[----:B------:R-:W-:Y:S02]  /*f290*/  VIMNMX R138, R138, R139, !PT ;  /* 0x0000008b8a8a7248 */ /* 0x000fe40007fe0100 */
[----:B------:R-:W-:-:S07]  /*f2a0*/  VIADDMNMX R137, R139, R140, R137, PT ;  /* 0x0000008c8b897246 */ /* 0x000fce0003800189 */
.L_x_15033:
[C---:B------:R-:W-:Y:S01]  /*f2b0*/  ISETP.GE.AND P1, PT, R70.reuse, 0x2, PT ;  /* 0x000000024600780c */ /* 0x040fe20003f26270 */
[----:B------:R-:W1:Y:S01]  /*f2c0*/  SHFL.IDX PT, R10, R10, 0x1, 0x1c1f ;  /* 0x003c1f000a0a7f89 */ /* 0x000e6200000e0000 */
[----:B------:R-:W-:Y:S02]  /*f2d0*/  ISETP.GE.AND P2, PT, R70, 0x9, PT ;  /* 0x000000094600780c */ /* 0x000fe40003f46270 */
[C---:B------:R-:W-:Y:S02]  /*f2e0*/  ISETP.GT.AND P3, PT, R138.reuse, 0x1, !P1 ;  /* 0x000000018a00780c */ /* 0x040fe40004f64270 */
[----:B------:R-:W-:Y:S02]  /*f2f0*/  ISETP.GT.AND P4, PT, R138, 0x8, !P2 ;  /* 0x000000088a00780c */ /* 0x000fe40005784270 */
[C---:B------:R-:W-:Y:S02]  /*f300*/  ISETP.LT.OR P3, PT, R137.reuse, 0x2, P3 ;  /* 0x000000028900780c */ /* 0x040fe40001f61670 */
[----:B------:R-:W-:-:S02]  /*f310*/  ISETP.LT.OR P4, PT, R137, 0x9, P4 ;  /* 0x000000098900780c */ /* 0x000fc40002781670 */
[----:B------:R-:W-:Y:S02]  /*f320*/  FSEL R12, R12, -INF , !P3 ;  /* 0xff8000000c0c7808 */ /* 0x000fe40005800000 */
[----:B------:R-:W-:Y:S02]  /*f330*/  ISETP.GE.AND P3, PT, R70, 0xa, PT ;  /* 0x0000000a4600780c */ /* 0x000fe40003f66270 */
[----:B0-----:R-:W-:Y:S02]  /*f340*/  FSEL R120, R120, -INF , !P4 ;  /* 0xff80000078787808 */ /* 0x001fe40006000000 */
[----:B------:R-:W-:Y:S02]  /*f350*/  ISETP.GT.AND P4, PT, R138, 0x9, !P3 ;  /* 0x000000098a00780c */ /* 0x000fe40005f84270 */
[----:B------:R-:W-:Y:S02]  /*f360*/  LOP3.LUT R17, R17, 0xfffffffd, RZ, 0xc0, !PT ;  /* 0xfffffffd11117812 */ /* 0x000fe400078ec0ff */
[----:B------:R-:W-:-:S02]  /*f370*/  ISETP.LT.OR P4, PT, R137, 0xa, P4 ;  /* 0x0000000a8900780c */ /* 0x000fc40002781670 */
[----:B------:R-:W-:Y:S01]  /*f380*/  LOP3.LUT R16, R16, 0x7fffffff, RZ, 0xc0, !PT ;  /* 0x7fffffff10107812 */ /* 0x000fe200078ec0ff */
[--C-:B-1----:R-:W-:Y:S01]  /*f390*/  IMAD.IADD R71, R71, 0x1, R10.reuse ;  /* 0x0000000147477824 */ /* 0x102fe200078e020a */
[----:B------:R-:W-:Y:S01]  /*f3a0*/  FSEL R121, R121, -INF , !P4 ;  /* 0xff80000079797808 */ /* 0x000fe20006000000 */
[----:B------:R-:W-:Y:S01]  /*f3b0*/  IMAD.IADD R136, R136, 0x1, R10 ;  /* 0x0000000188887824 */ /* 0x000fe200078e020a */
        /* <DEDUP_REMOVED lines=10> */
[----:B------:R-:W-:Y:S02]  /*f460*/  ISETP.GT.AND P6, PT, R138, 0x18, !P6 ;  /* 0x000000188a00780c */ /* 0x000fe400077c4270 */
[----:B------:R-:W-:Y:S02]  /*f470*/  LOP3.LUT R17, R17, 0xfffffffe, RZ, 0xc0, !PT ;  /* 0xfffffffe11117812 */ /* 0x000fe400078ec0ff */
        /* <DEDUP_REMOVED lines=218> */
.L_x_15039:
[----:B------:R-:W-:-:S05]  /*10220*/  IMAD.U32 R70, RZ, RZ, UR40 ;  /* 0x00000028ff467e24 */ /* 0x000fca000f8e00ff */
[----:B------:R-:W-:-:S13]  /*10230*/  ISETP.NE.AND P6, PT, R70, 0x1, PT ;  /* 0x000000014600780c */ /* 0x000fda0003fc5270 */
[----:B------:R-:W0:Y:S02]  /*10240*/  @P6 LDC.64 R10, c[0x0][0x9e8] ;  /* 0x00027a00ff0a6b82 */ /* 0x000e240000000a00 */
[----:B0-----:R-:W-:-:S05]  /*10250*/  @P6 IMAD.HI.U32 R10, R56, R10, RZ ;  /* 0x0000000a380a6227 */ /* 0x001fca00078e00ff */
[----:B------:R-:W-:-:S07]  /*10260*/  @P6 SHF.R.U32.HI R56, RZ, R11, R10 ;  /* 0x0000000bff386219 */ /* 0x000fce000001160a */
.L_x_15040:
[----:B------:R-:W-:Y:S05]  /*10270*/  BSYNC B2 ;  /* 0x0000000000027941 */ /* 0x000fea0003800000 */
.L_x_15038:
[----:B------:R-:W-:-:S05]  /*10280*/  IMAD R56, R56, R70, R66 ;  /* 0x0000004638387224 */ /* 0x000fca00078e0242 */
[----:B------:R-:W-:Y:S02]  /*10290*/  VIMNMX R136, R136, R56, !PT ;  /* 0x0000003888887248 */ /* 0x000fe40007fe0100 */
[----:B------:R-:W-:-:S07]  /*102a0*/  VIADDMNMX R71, R56, R70, R71, PT ;  /* 0x0000004638477246 */ /* 0x000fce0003800147 */
.L_x_15037:
[C---:B------:R-:W-:Y:S01]  /*102b0*/  ISETP.GT.AND P1, PT, R136.reuse, 0x1, !P1 ;  /* 0x000000018800780c */ /* 0x040fe20004f24270 */
[----:B------:R-:W2:Y:S01]  /*102c0*/  LDL.LU R137, [R1] ;  /* 0x0000000001897983 */ /* 0x000ea20000300800 */
[----:B------:R-:W-:Y:S01]  /*102d0*/  LOP3.LUT P6, RZ, R17, 0x2, RZ, 0xc0, !PT ;  /* 0x0000000211ff7812 */ /* 0x000fe200078cc0ff */
[----:B------:R-:W-:Y:S01]  /*102e0*/  IMAD.U32 R56, RZ, RZ, UR39 ;  /* 0x00000027ff387e24 */ /* 0x000fe2000f8e00ff */
[----:B------:R-:W-:Y:S02]  /*102f0*/  ISETP.LT.OR P1, PT, R71, 0x2, P1 ;  /* 0x000000024700780c */ /* 0x000fe40000f21670 */
[----:B------:R-:W-:Y:S02]  /*10300*/  LOP3.LUT R17, R17, 0xffffffdf, RZ, 0xc0, !PT ;  /* 0xffffffdf11117812 */ /* 0x000fe400078ec0ff */
[----:B------:R-:W-:Y:S02]  /*10310*/  FSEL R23, R23, -INF , !P1 ;  /* 0xff80000017177808 */ /* 0x000fe40004800000 */
[----:B------:R-:W-:-:S02]  /*10320*/  ISETP.GT.AND P1, PT, R136, 0x18, !P6 ;  /* 0x000000188800780c */ /* 0x000fc40007724270 */
[----:B------:R-:W-:Y:S02]  /*10330*/  @P0 LOP3.LUT R17, R17, 0x20, RZ, 0xfc, !PT ;  /* 0x0000002011110812 */ /* 0x000fe400078efcff */
[----:B------:R-:W-:Y:S02]  /*10340*/  ISETP.LT.OR P1, PT, R71, 0x19, P1 ;  /* 0x000000194700780c */ /* 0x000fe40000f21670 */
[----:B------:R-:W-:Y:S02]  /*10350*/  ISETP.GT.AND P5, PT, R136, 0x11, !P5 ;  /* 0x000000118800780c */ /* 0x000fe40006fa4270 */
[----:B------:R-:W-:Y:S02]  /*10360*/  FSEL R130, R130, -INF , !P1 ;  /* 0xff80000082827808 */ /* 0x000fe40004800000 */
[----:B------:R-:W-:Y:S02]  /*10370*/  LOP3.LUT P1, RZ, R17, 0x1, RZ, 0xc0, !PT ;  /* 0x0000000111ff7812 */ /* 0x000fe4000782c0ff */
[----:B------:R-:W-:-:S02]  /*10380*/  ISETP.LT.OR P5, PT, R71, 0x12, P5 ;  /* 0x000000124700780c */ /* 0x000fc40002fa1670 */
[C---:B------:R-:W-:Y:S02]  /*10390*/  ISETP.GT.AND P1, PT, R136.reuse, 0x19, !P1 ;  /* 0x000000198800780c */ /* 0x040fe40004f24270 */
[----:B------:R-:W-:Y:S02]  /*103a0*/  FSEL R127, R127, -INF , !P5 ;  /* 0xff8000007f7f7808 */ /* 0x000fe40006800000 */
[----:B------:R-:W-:Y:S02]  /*103b0*/  ISETP.LT.OR P1, PT, R71, 0x1a, P1 ;  /* 0x0000001a4700780c */ /* 0x000fe40000f21670 */
[----:B------:R-:W-:Y:S02]  /*103c0*/  ISETP.GT.AND P4, PT, R136, 0x10, !P4 ;  /* 0x000000108800780c */ /* 0x000fe40006784270 */
[----:B------:R-:W-:Y:S02]  /*103d0*/  FSEL R131, R131, -INF , !P1 ;  /* 0xff80000083837808 */ /* 0x000fe40004800000 */
[----:B------:R-:W-:-:S02]  /*103e0*/  LOP3.LUT P1, RZ, R16, 0x80000000, RZ, 0xc0, !PT ;  /* 0x8000000010ff7812 */ /* 0x000fc4000782c0ff */
[----:B------:R-:W-:Y:S02]  /*103f0*/  LOP3.LUT P5, RZ, R16, 0x20000000, RZ, 0xc0, !PT ;  /* 0x2000000010ff7812 */ /* 0x000fe400078ac0ff */
[----:B------:R-:W-:Y:S02]  /*10400*/  ISETP.GT.AND P1, PT, R136, 0x20, !P1 ;  /* 0x000000208800780c */ /* 0x000fe40004f24270 */
[C---:B------:R-:W-:Y:S02]  /*10410*/  ISETP.LT.OR P4, PT, R71.reuse, 0x11, P4 ;  /* 0x000000114700780c */ /* 0x040fe40002781670 */
[----:B------:R-:W-:Y:S02]  /*10420*/  ISETP.LT.OR P1, PT, R71, 0x21, P1 ;  /* 0x000000214700780c */ /* 0x000fe40000f21670 */
[----:B------:R-:W-:Y:S02]  /*10430*/  FSEL R126, R126, -INF , !P4 ;  /* 0xff8000007e7e7808 */ /* 0x000fe40006000000 */
[----:B------:R-:W-:-:S02]  /*10440*/  FSEL R106, R106, -INF , !P1 ;  /* 0xff8000006a6a7808 */ /* 0x000fc40004800000 */
[----:B------:R-:W-:Y:S02]  /*10450*/  LOP3.LUT P1, RZ, R16, 0x40000000, RZ, 0xc0, !PT ;  /* 0x4000000010ff7812 */ /* 0x000fe4000782c0ff */
[C---:B------:R-:W-:Y:S02]  /*10460*/  ISETP.GT.AND P3, PT, R136.reuse, 0x9, !P3 ;  /* 0x000000098800780c */ /* 0x040fe40005f64270 */
[----:B------:R-:W-:Y:S02]  /*10470*/  ISETP.GT.AND P1, PT, R136, 0x21, !P1 ;  /* 0x000000218800780c */ /* 0x000fe40004f24270 */
[----:B------:R-:W-:Y:S02]  /*10480*/  LOP3.LUT P4, RZ, R16, 0x10000000, RZ, 0xc0, !PT ;  /* 0x1000000010ff7812 */ /* 0x000fe4000788c0ff */
[C---:B------:R-:W-:Y:S02]  /*10490*/  ISETP.LT.OR P1, PT, R71.reuse, 0x22, P1 ;  /* 0x000000224700780c */ /* 0x040fe40000f21670 */
[----:B------:R-:W-:-:S02]  /*104a0*/  ISETP.LT.OR P3, PT, R71, 0xa, P3 ;  /* 0x0000000a4700780c */ /* 0x000fc40001f61670 */
[----:B------:R-:W-:Y:S02]  /*104b0*/  FSEL R107, R107, -INF , !P1 ;  /* 0xff8000006b6b7808 */ /* 0x000fe40004800000 */
[C---:B------:R-:W-:Y:S02]  /*104c0*/  ISETP.GT.AND P1, PT, R136.reuse, 0x28, !P5 ;  /* 0x000000288800780c */ /* 0x040fe40006f24270 */
[----:B------:R-:W-:Y:S02]  /*104d0*/  FSEL R123, R123, -INF , !P3 ;  /* 0xff8000007b7b7808 */ /* 0x000fe40005800000 */
        /* <DEDUP_REMOVED lines=8> */
[----:B------:R-:W-:-:S02]  /*10560*/  ISETP.GT.AND P1, PT, R136, 0x30, !P3 ;  /* 0x000000308800780c */ /* 0x000fc40005f24270 */
[----:B------:R-:W-:Y:S02]  /*10570*/  FSEL R122, R122, -INF , !P2 ;  /* 0xff8000007a7a7808 */ /* 0x000fe40005000000 */
[----:B------:R-:W-:Y:S02]  /*10580*/  ISETP.LT.OR P1, PT, R71, 0x31, P1 ;  /* 0x000000314700780c */ /* 0x000fe40000f21670 */
[----:B------:R-:W-:Y:S02]  /*10590*/  LOP3.LUT P2, RZ, R16, 0x4000000, RZ, 0xc0, !PT ;  /* 0x0400000010ff7812 */ /* 0x000fe4000784c0ff */
[----:B------:R-:W-:Y:S02]  /*105a0*/  FSEL R114, R114, -INF , !P1 ;  /* 0xff80000072727808 */ /* 0x000fe40004800000 */
[----:B------:R-:W-:Y:S02]  /*105b0*/  ISETP.GT.AND P1, PT, R136, 0x31, !P2 ;  /* 0x000000318800780c */ /* 0x000fe40005724270 */
[----:B------:R-:W-:-:S02]  /*105c0*/  LOP3.LUT P0, RZ, R16, 0x2000000, RZ, 0xc0, !PT ;  /* 0x0200000010ff7812 */ /* 0x000fc4000780c0ff */
[----:B------:R-:W-:Y:S02]  /*105d0*/  ISETP.LT.OR P1, PT, R71, 0x32, P1 ;  /* 0x000000324700780c */ /* 0x000fe40000f21670 */
[----:B------:R-:W-:Y:S02]  /*105e0*/  LOP3.LUT P6, RZ, R16, 0x1000000, RZ, 0xc0, !PT ;  /* 0x0100000010ff7812 */ /* 0x000fe400078cc0ff */
[----:B------:R-:W-:Y:S02]  /*105f0*/  FSEL R115, R115, -INF , !P1 ;  /* 0xff80000073737808 */ /* 0x000fe40004800000 */
        /* <DEDUP_REMOVED lines=22> */
[C---:B------:R-:W-:Y:S02]  /*10760*/  LOP3.LUT P5, RZ, R16.reuse, 0x80000, RZ, 0xc0, !PT ;  /* 0x0008000010ff7812 */ /* 0x040fe400078ac0ff */
[----:B------:R-:W-:Y:S02]  /*10770*/  FSEL R91, R91, -INF , !P1 ;  /* 0xff8000005b5b7808 */ /* 0x000fe40004800000 */
[----:B------:R-:W-:Y:S02]  /*10780*/  LOP3.LUT P1, RZ, R16, 0x200000, RZ, 0xc0, !PT ;  /* 0x0020000010ff7812 */ /* 0x000fe4000782c0ff */
[----:B------:R-:W-:Y:S02]  /*10790*/  FMNMX.FTZ R11, R105, R10, !PT ;  /* 0x0000000a690b7209 */ /* 0x000fe40007810000 */
[----:B------:R-:W-:-:S02]  /*107a0*/  ISETP.GT.AND P1, PT, R136, 0x48, !P1 ;  /* 0x000000488800780c */ /* 0x000fc40004f24270 */
[----:B------:R-:W-:Y:S02]  /*107b0*/  FMNMX.FTZ R10, R108, R11, !PT ;  /* 0x0000000b6c0a7209 */ /* 0x000fe40007810000 */
[----:B------:R-:W-:Y:S02]  /*107c0*/  ISETP.LT.OR P1, PT, R71, 0x49, P1 ;  /* 0x000000494700780c */ /* 0x000fe40000f21670 */
[----:B------:R-:W-:Y:S02]  /*107d0*/  LOP3.LUT P4, RZ, R16, 0x40000, RZ, 0xc0, !PT ;  /* 0x0004000010ff7812 */ /* 0x000fe4000788c0ff */
[----:B------:R-:W-:Y:S02]  /*107e0*/  FSEL R94, R94, -INF , !P1 ;  /* 0xff8000005e5e7808 */ /* 0x000fe40004800000 */
[----:B------:R-:W-:Y:S02]  /*107f0*/  LOP3.LUT P1, RZ, R16, 0x100000, RZ, 0xc0, !PT ;  /* 0x0010000010ff7812 */ /* 0x000fe4000782c0ff */
[----:B------:R-:W-:-:S02]  /*10800*/  FMNMX.FTZ R11, R109, R10, !PT ;  /* 0x0000000a6d0b7209 */ /* 0x000fc40007810000 */
[----:B------:R-:W-:Y:S02]  /*10810*/  ISETP.GT.AND P1, PT, R136, 0x49, !P1 ;  /* 0x000000498800780c */ /* 0x000fe40004f24270 */
[----:B------:R-:W-:Y:S02]  /*10820*/  FMNMX.FTZ R10, R112, R11, !PT ;  /* 0x0000000b700a7209 */ /* 0x000fe40007810000 */
[----:B------:R-:W-:Y:S02]  /*10830*/  ISETP.LT.OR P1, PT, R71, 0x4a, P1 ;  /* 0x0000004a4700780c */ /* 0x000fe40000f21670 */
[----:B------:R-:W-:Y:S02]  /*10840*/  LOP3.LUT P3, RZ, R16, 0x20000, RZ, 0xc0, !PT ;  /* 0x0002000010ff7812 */ /* 0x000fe4000786c0ff */
[----:B------:R-:W-:Y:S02]  /*10850*/  FSEL R95, R95, -INF , !P1 ;  /* 0xff8000005f5f7808 */ /* 0x000fe40004800000 */
[----:B------:R-:W-:-:S02]  /*10860*/  ISETP.GT.AND P1, PT, R136, 0x50, !P5 ;  /* 0x000000508800780c */ /* 0x000fc40006f24270 */
[----:B------:R-:W-:Y:S02]  /*10870*/  FMNMX.FTZ R11, R113, R10, !PT ;  /* 0x0000000a710b7209 */ /* 0x000fe40007810000 */
[----:B------:R-:W-:Y:S02]  /*10880*/  ISETP.LT.OR P1, PT, R71, 0x51, P1 ;  /* 0x000000514700780c */ /* 0x000fe40000f21670 */
[----:B------:R-:W-:Y:S02]  /*10890*/  FMNMX.FTZ R10, R116, R11, !PT ;  /* 0x0000000b740a7209 */ /* 0x000fe40007810000 */
[----:B------:R-:W-:Y:S02]  /*108a0*/  FSEL R98, R98, -INF , !P1 ;  /* 0xff80000062627808 */ /* 0x000fe40004800000 */
[----:B------:R-:W-:Y:S02]  /*108b0*/  ISETP.GT.AND P1, PT, R136, 0x51, !P4 ;  /* 0x000000518800780c */ /* 0x000fe40006724270 */
[----:B------:R-:W-:-:S02]  /*108c0*/  FMNMX.FTZ R11, R117, R10, !PT ;  /* 0x0000000a750b7209 */ /* 0x000fc40007810000 */
        /* <DEDUP_REMOVED lines=9> */
[----:B------:R-:W-:Y:S02]  /*10960*/  LOP3.LUT P0, RZ, R16, 0x8000, RZ, 0xc0, !PT ;  /* 0x0000800010ff7812 */ /* 0x000fe4000780c0ff */
[----:B------:R-:W-:Y:S02]  /*10970*/  ISETP.LT.OR P1, PT, R71, 0x5a, P1 ;  /* 0x0000005a4700780c */ /* 0x000fe40000f21670 */
[----:B------:R-:W-:-:S02]  /*10980*/  FMNMX.FTZ R10, R92, R11, !PT ;  /* 0x0000000b5c0a7209 */ /* 0x000fc40007810000 */
[----:B------:R-:W-:Y:S02]  /*10990*/  FSEL R103, R103, -INF , !P1 ;  /* 0xff80000067677808 */ /* 0x000fe40004800000 */
[----:B------:R-:W-:Y:S02]  /*109a0*/  ISETP.GT.AND P1, PT, R136, 0x60, !P0 ;  /* 0x000000608800780c */ /* 0x000fe40004724270 */
[----:B------:R-:W-:Y:S02]  /*109b0*/  FMNMX.FTZ R11, R93, R10, !PT ;  /* 0x0000000a5d0b7209 */ /* 0x000fe40007810000 */
[----:B------:R-:W-:Y:S02]  /*109c0*/  ISETP.LT.OR P1, PT, R71, 0x61, P1 ;  /* 0x000000614700780c */ /* 0x000fe40000f21670 */
[----:B------:R-:W-:Y:S02]  /*109d0*/  LOP3.LUT P6, RZ, R16, 0x4000, RZ, 0xc0, !PT ;  /* 0x0000400010ff7812 */ /* 0x000fe400078cc0ff */
[----:B------:R-:W-:-:S02]  /*109e0*/  FMNMX.FTZ R10, R96, R11, !PT ;  /* 0x0000000b600a7209 */ /* 0x000fc40007810000 */
[----:B------:R-:W-:Y:S02]  /*109f0*/  FSEL R74, R74, -INF , !P1 ;  /* 0xff8000004a4a7808 */ /* 0x000fe40004800000 */
[----:B------:R-:W-:Y:S02]  /*10a00*/  ISETP.GT.AND P1, PT, R136, 0x61, !P6 ;  /* 0x000000618800780c */ /* 0x000fe40007724270 */
[----:B------:R-:W-:Y:S02]  /*10a10*/  FMNMX.FTZ R11, R97, R10, !PT ;  /* 0x0000000a610b7209 */ /* 0x000fe40007810000 */
[----:B------:R-:W-:Y:S02]  /*10a20*/  ISETP.LT.OR P1, PT, R71, 0x62, P1 ;  /* 0x000000624700780c */ /* 0x000fe40000f21670 */
[----:B------:R-:W-:Y:S02]  /*10a30*/  FMNMX.FTZ R10, R100, R11, !PT ;  /* 0x0000000b640a7209 */ /* 0x000fe40007810000 */
[----:B------:R-:W-:-:S02]  /*10a40*/  LOP3.LUT P0, RZ, R16, 0x1, RZ, 0xc0, !PT ;  /* 0x0000000110ff7812 */ /* 0x000fc4000780c0ff */
[----:B------:R-:W-:Y:S02]  /*10a50*/  FSEL R75, R75, -INF , !P1 ;  /* 0xff8000004b4b7808 */ /* 0x000fe40004800000 */
[----:B------:R-:W-:Y:S02]  /*10a60*/  LOP3.LUT P1, RZ, R16, 0x2000, RZ, 0xc0, !PT ;  /* 0x0000200010ff7812 */ /* 0x000fe4000782c0ff */
[----:B------:R-:W-:Y:S02]  /*10a70*/  FMNMX.FTZ R11, R101, R10, !PT ;  /* 0x0000000a650b7209 */ /* 0x000fe40007810000 */
[C---:B------:R-:W-:Y:S02]  /*10a80*/  ISETP.GT.AND P0, PT, R136.reuse, RZ, !P0 ;  /* 0x000000ff8800720c */ /* 0x040fe40004704270 */
[----:B------:R-:W-:Y:S02]  /*10a90*/  ISETP.GT.AND P1, PT, R136, 0x68, !P1 ;  /* 0x000000688800780c */ /* 0x000fe40004f24270 */
[----:B------:R-:W-:-:S02]  /*10aa0*/  FMNMX.FTZ R10, R72, R11, !PT ;  /* 0x0000000b480a7209 */ /* 0x000fc40007810000 */
[C---:B------:R-:W-:Y:S02]  /*10ab0*/  ISETP.LT.OR P0, PT, R71.reuse, 0x1, P0 ;  /* 0x000000014700780c */ /* 0x040fe40000701670 */
[----:B------:R-:W-:Y:S02]  /*10ac0*/  ISETP.LT.OR P1, PT, R71, 0x69, P1 ;  /* 0x000000694700780c */ /* 0x000fe40000f21670 */
[----:B------:R-:W-:Y:S02]  /*10ad0*/  FMNMX.FTZ R11, R73, R10, !PT ;  /* 0x0000000a490b7209 */ /* 0x000fe40007810000 */
[----:B------:R-:W-:Y:S02]  /*10ae0*/  FSEL R13, R13, -INF , !P0 ;  /* 0xff8000000d0d7808 */ /* 0x000fe40004000000 */
[----:B------:R-:W-:Y:S02]  /*10af0*/  FSEL R78, R78, -INF , !P1 ;  /* 0xff8000004e4e7808 */ /* 0x000fe40004800000 */
[----:B------:R-:W-:-:S02]  /*10b00*/  FMNMX.FTZ R10, R76, R11, !PT ;  /* 0x0000000b4c0a7209 */ /* 0x000fc40007810000 */
[----:B------:R-:W-:Y:S02]  /*10b10*/  LOP3.LUT P1, RZ, R16, 0x1000, RZ, 0xc0, !PT ;  /* 0x0000100010ff7812 */ /* 0x000fe4000782c0ff */
[----:B------:R-:W-:Y:S02]  /*10b20*/  FMNMX.FTZ R66, R13, R15, !PT ;  /* 0x0000000f0d427209 */ /* 0x000fe40007810000 */
[----:B------:R-:W-:Y:S02]  /*10b30*/  FMNMX.FTZ R11, R77, R10, !PT ;  /* 0x0000000a4d0b7209 */ /* 0x000fe40007810000 */
[----:B------:R-:W-:Y:S02]  /*10b40*/  ISETP.GT.AND P1, PT, R136, 0x69, !P1 ;  /* 0x000000698800780c */ /* 0x000fe40004f24270 */
[----:B------:R-:W-:Y:S02]  /*10b50*/  FMNMX.FTZ R66, R23, R66, !PT ;  /* 0x0000004217427209 */ /* 0x000fe40007810000 */
[----:B------:R-:W-:-:S02]  /*10b60*/  FMNMX.FTZ R10, R80, R11, !PT ;  /* 0x0000000b500a7209 */ /* 0x000fc40007810000 */
[----:B------:R-:W-:Y:S02]  /*10b70*/  ISETP.LT.OR P1, PT, R71, 0x6a, P1 ;  /* 0x0000006a4700780c */ /* 0x000fe40000f21670 */
[----:B------:R-:W-:Y:S02]  /*10b80*/  FMNMX.FTZ R66, R122, R66, !PT ;  /* 0x000000427a427209 */ /* 0x000fe40007810000 */
[----:B------:R-:W-:Y:S02]  /*10b90*/  FMNMX.FTZ R11, R81, R10, !PT ;  /* 0x0000000a510b7209 */ /* 0x000fe40007810000 */
[----:B------:R-:W-:Y:S02]  /*10ba0*/  FSEL R79, R79, -INF , !P1 ;  /* 0xff8000004f4f7808 */ /* 0x000fe40004800000 */
[----:B------:R-:W-:Y:S02]  /*10bb0*/  LOP3.LUT P1, RZ, R16, 0x800, RZ, 0xc0, !PT ;  /* 0x0000080010ff7812 */ /* 0x000fe4000782c0ff */
[----:B------:R-:W-:-:S02]  /*10bc0*/  FMNMX.FTZ R66, R123, R66, !PT ;  /* 0x000000427b427209 */ /* 0x000fc40007810000 */
[----:B------:R-:W-:Y:S02]  /*10bd0*/  FMNMX.FTZ R10, R84, R11, !PT ;  /* 0x0000000b540a7209 */ /* 0x000fe40007810000 */
[----:B------:R-:W-:Y:S02]  /*10be0*/  ISETP.GT.AND P1, PT, R136, 0x70, !P1 ;  /* 0x000000708800780c */ /* 0x000fe40004f24270 */
[----:B------:R-:W-:Y:S02]  /*10bf0*/  FMNMX.FTZ R66, R126, R66, !PT ;  /* 0x000000427e427209 */ /* 0x000fe40007810000 */
[----:B------:R-:W-:Y:S02]  /*10c00*/  FMNMX.FTZ R11, R85, R10, !PT ;  /* 0x0000000a550b7209 */ /* 0x000fe40007810000 */
[----:B------:R-:W-:Y:S02]  /*10c10*/  ISETP.LT.OR P1, PT, R71, 0x71, P1 ;  /* 0x000000714700780c */ /* 0x000fe40000f21670 */
[----:B------:R-:W-:-:S02]  /*10c20*/  FMNMX.FTZ R66, R127, R66, !PT ;  /* 0x000000427f427209 */ /* 0x000fc40007810000 */
[----:B------:R-:W-:Y:S02]  /*10c30*/  FMNMX.FTZ R10, R132, R11, !PT ;  /* 0x0000000b840a7209 */ /* 0x000fe40007810000 */
[----:B------:R-:W-:Y:S02]  /*10c40*/  FSEL R82, R82, -INF , !P1 ;  /* 0xff80000052527808 */ /* 0x000fe40004800000 */
[----:B------:R-:W-:Y:S02]  /*10c50*/  FMNMX.FTZ R66, R130, R66, !PT ;  /* 0x0000004282427209 */ /* 0x000fe40007810000 */
[----:B------:R-:W-:Y:S02]  /*10c60*/  LOP3.LUT P1, RZ, R16, 0x400, RZ, 0xc0, !PT ;  /* 0x0000040010ff7812 */ /* 0x000fe4000782c0ff */
[----:B------:R-:W-:Y:S02]  /*10c70*/  FMNMX.FTZ R11, R133, R10, !PT ;  /* 0x0000000a850b7209 */ /* 0x000fe40007810000 */
[----:B------:R-:W-:-:S02]  /*10c80*/  FMNMX.FTZ R66, R131, R66, !PT ;  /* 0x0000004283427209 */ /* 0x000fc40007810000 */
[----:B------:R-:W-:Y:S02]  /*10c90*/  ISETP.GT.AND P1, PT, R136, 0x71, !P1 ;  /* 0x000000718800780c */ /* 0x000fe40004f24270 */
[----:B------:R-:W-:Y:S02]  /*10ca0*/  FMNMX.FTZ R10, R134, R11, !PT ;  /* 0x0000000b860a7209 */ /* 0x000fe40007810000 */
[----:B------:R-:W-:Y:S02]  /*10cb0*/  FMNMX.FTZ R66, R106, R66, !PT ;  /* 0x000000426a427209 */ /* 0x000fe40007810000 */
[----:B------:R-:W-:Y:S02]  /*10cc0*/  ISETP.LT.OR P1, PT, R71, 0x72, P1 ;  /* 0x000000724700780c */ /* 0x000fe40000f21670 */
[----:B------:R-:W-:Y:S02]  /*10cd0*/  FMNMX.FTZ R11, R135, R10, !PT ;  /* 0x0000000a870b7209 */ /* 0x000fe40007810000 */
[----:B------:R-:W-:-:S02]  /*10ce0*/  FMNMX.FTZ R66, R107, R66, !PT ;  /* 0x000000426b427209 */ /* 0x000fc40007810000 */
[----:B------:R-:W-:Y:S02]  /*10cf0*/  FSEL R83, R83, -INF , !P1 ;  /* 0xff80000053537808 */ /* 0x000fe40004800000 */
[----:B------:R-:W-:Y:S02]  /*10d00*/  LOP3.LUT P1, RZ, R16, 0x200, RZ, 0xc0, !PT ;  /* 0x0000020010ff7812 */ /* 0x000fe4000782c0ff */
[----:B------:R-:W-:Y:S02]  /*10d10*/  FMNMX.FTZ R10, R64, R11, !PT ;  /* 0x0000000b400a7209 */ /* 0x000fe40007810000 */
[----:B------:R-:W-:Y:S02]  /*10d20*/  FMNMX.FTZ R66, R110, R66, !PT ;  /* 0x000000426e427209 */ /* 0x000fe40007810000 */
[----:B------:R-:W-:Y:S02]  /*10d30*/  ISETP.GT.AND P1, PT, R136, 0x78, !P1 ;  /* 0x000000788800780c */ /* 0x000fe40004f24270 */
[----:B------:R-:W-:-:S02]  /*10d40*/  FMNMX.FTZ R11, R65, R10, !PT ;  /* 0x0000000a410b7209 */ /* 0x000fc40007810000 */
[----:B------:R-:W-:Y:S02]  /*10d50*/  LOP3.LUT P5, RZ, R16, 0x40, RZ, 0xc0, !PT ;  /* 0x0000004010ff7812 */ /* 0x000fe400078ac0ff */
[----:B------:R-:W-:Y:S02]  /*10d60*/  FMNMX.FTZ R66, R111, R66, !PT ;  /* 0x000000426f427209 */ /* 0x000fe40007810000 */
[----:B------:R-:W-:Y:S02]  /*10d70*/  ISETP.LT.OR P1, PT, R71, 0x79, P1 ;  /* 0x000000794700780c */ /* 0x000fe40000f21670 */
[----:B------:R-:W-:Y:S02]  /*10d80*/  FMNMX.FTZ R10, R68, R11, !PT ;  /* 0x0000000b440a7209 */ /* 0x000fe40007810000 */
[----:B------:R-:W-:Y:S02]  /*10d90*/  ISETP.GT.AND P5, PT, R136, 0x81, !P5 ;  /* 0x000000818800780c */ /* 0x000fe40006fa4270 */
[----:B------:R-:W-:-:S02]  /*10da0*/  FMNMX.FTZ R66, R114, R66, !PT ;  /* 0x0000004272427209 */ /* 0x000fc40007810000 */
[----:B------:R-:W-:Y:S02]  /*10db0*/  FSEL R86, R86, -INF , !P1 ;  /* 0xff80000056567808 */ /* 0x000fe40004800000 */
[----:B------:R-:W-:Y:S02]  /*10dc0*/  FMNMX.FTZ R10, R69, R10, !PT ;  /* 0x0000000a450a7209 */ /* 0x000fe40007810000 */
[----:B------:R-:W-:Y:S02]  /*10dd0*/  LOP3.LUT P1, RZ, R16, 0x100, RZ, 0xc0, !PT ;  /* 0x0000010010ff7812 */ /* 0x000fe4000782c0ff */
[----:B------:R-:W-:Y:S01]  /*10de0*/  FMNMX.FTZ R66, R115, R66, !PT ;  /* 0x0000004273427209 */ /* 0x000fe20007810000 */
[----:B------:R-:W0:Y:S01]  /*10df0*/  SHFL.BFLY PT, R11, R10, 0x2, 0x1f ;  /* 0x0c401f000a0b7f89 */ /* 0x000e2200000e0000 */
[----:B------:R-:W-:Y:S02]  /*10e00*/  ISETP.GT.AND P1, PT, R136, 0x79, !P1 ;  /* 0x000000798800780c */ /* 0x000fe40004f24270 */
[----:B------:R-:W-:-:S02]  /*10e10*/  FMNMX.FTZ R66, R118, R66, !PT ;  /* 0x0000004276427209 */ /* 0x000fc40007810000 */
[----:B------:R-:W-:Y:S02]  /*10e20*/  LOP3.LUT R17, R17, 0xffffff7f, RZ, 0xc0, !PT ;  /* 0xffffff7f11117812 */ /* 0x000fe400078ec0ff */
[----:B------:R-:W-:Y:S02]  /*10e30*/  ISETP.LT.OR P1, PT, R71, 0x7a, P1 ;  /* 0x0000007a4700780c */ /* 0x000fe40000f21670 */
[----:B------:R-:W-:Y:S02]  /*10e40*/  FMNMX.FTZ R66, R119, R66, !PT ;  /* 0x0000004277427209 */ /* 0x000fe40007810000 */
[----:B------:R-:W-:Y:S02]  /*10e50*/  @P5 LOP3.LUT R17, R17, 0x80, RZ, 0xfc, !PT ;  /* 0x0000008011115812 */ /* 0x000fe400078efcff */
[----:B------:R-:W-:Y:S02]  /*10e60*/  FSEL R87, R87, -INF , !P1 ;  /* 0xff80000057577808 */ /* 0x000fe40004800000 */
[----:B------:R-:W-:-:S02]  /*10e70*/  LOP3.LUT P1, RZ, R16, 0x80, RZ, 0xc0, !PT ;  /* 0x0000008010ff7812 */ /* 0x000fc4000782c0ff */
[----:B------:R-:W-:Y:S02]  /*10e80*/  FMNMX.FTZ R66, R90, R66, !PT ;  /* 0x000000425a427209 */ /* 0x000fe40007810000 */
[----:B------:R-:W-:Y:S02]  /*10e90*/  LOP3.LUT P5, RZ, R17, 0x4, RZ, 0xc0, !PT ;  /* 0x0000000411ff7812 */ /* 0x000fe400078ac0ff */
[C---:B------:R-:W-:Y:S02]  /*10ea0*/  ISETP.GT.AND P1, PT, R136.reuse, 0x80, !P1 ;  /* 0x000000808800780c */ /* 0x040fe40004f24270 */
[----:B------:R-:W-:Y:S02]  /*10eb0*/  FMNMX.FTZ R66, R91, R66, !PT ;  /* 0x000000425b427209 */ /* 0x000fe40007810000 */
[----:B------:R-:W-:Y:S02]  /*10ec0*/  ISETP.GT.AND P5, PT, R136, 0x99, !P5 ;  /* 0x000000998800780c */ /* 0x000fe40006fa4270 */
[----:B------:R-:W-:-:S02]  /*10ed0*/  ISETP.LT.OR P1, PT, R71, 0x81, P1 ;  /* 0x000000814700780c */ /* 0x000fc40000f21670 */
[----:B------:R-:W-:Y:S02]  /*10ee0*/  FMNMX.FTZ R66, R94, R66, !PT ;  /* 0x000000425e427209 */ /* 0x000fe40007810000 */
[----:B------:R-:W-:Y:S02]  /*10ef0*/  FSEL R58, R58, -INF , !P1 ;  /* 0xff8000003a3a7808 */ /* 0x000fe40004800000 */
[----:B------:R-:W-:Y:S02]  /*10f00*/  FMNMX.FTZ R66, R95, R66, !PT ;  /* 0x000000425f427209 */ /* 0x000fe40007810000 */
[C---:B------:R-:W-:Y:S02]  /*10f10*/  LOP3.LUT P4, RZ, R16.reuse, 0x20, RZ, 0xc0, !PT ;  /* 0x0000002010ff7812 */ /* 0x040fe4000788c0ff */
[C---:B------:R-:W-:Y:S02]  /*10f20*/  LOP3.LUT P6, RZ, R16.reuse, 0x10, RZ, 0xc0, !PT ;  /* 0x0000001010ff7812 */ /* 0x040fe400078cc0ff */
[----:B------:R-:W-:-:S02]  /*10f30*/  LOP3.LUT P3, RZ, R16, 0x8, RZ, 0xc0, !PT ;  /* 0x0000000810ff7812 */ /* 0x000fc4000786c0ff */
[C---:B------:R-:W-:Y:S02]  /*10f40*/  LOP3.LUT P2, RZ, R16.reuse, 0x4, RZ, 0xc0, !PT ;  /* 0x0000000410ff7812 */ /* 0x040fe4000784c0ff */
[C---:B------:R-:W-:Y:S02]  /*10f50*/  LOP3.LUT P1, RZ, R16.reuse, 0x2, RZ, 0xc0, !PT ;  /* 0x0000000210ff7812 */ /* 0x040fe4000782c0ff */
[----:B------:R-:W-:Y:S02]  /*10f60*/  LOP3.LUT R16, R16, 0xfffffffd, RZ, 0xc0, !PT ;  /* 0xfffffffd10107812 */ /* 0x000fe400078ec0ff */
[----:B0-----:R-:W-:Y:S02]  /*10f70*/  FMNMX.FTZ R10, R10, R11, !PT ;  /* 0x0000000b0a0a7209 */ /* 0x001fe40007810000 */
[----:B------:R-:W-:Y:S02]  /*10f80*/  FMNMX.FTZ R66, R98, R66, !PT ;  /* 0x0000004262427209 */ /* 0x000fe40007810000 */
[----:B------:R-:W-:Y:S01]  /*10f90*/  @P5 LOP3.LUT R16, R16, 0x2, RZ, 0xfc, !PT ;  /* 0x0000000210105812 */ /* 0x000fe200078efcff */
[----:B------:R-:W0:Y:S01]  /*10fa0*/  SHFL.BFLY PT, R11, R10, 0x1, 0x1f ;  /* 0x0c201f000a0b7f89 */ /* 0x000e2200000e0000 */
[----:B------:R-:W-:-:S02]  /*10fb0*/  LOP3.LUT P5, RZ, R17, 0x80, RZ, 0xc0, !PT ;  /* 0x0000008011ff7812 */ /* 0x000fc400078ac0ff */
[----:B------:R-:W-:Y:S02]  /*10fc0*/  FMNMX.FTZ R66, R99, R66, !PT ;  /* 0x0000004263427209 */ /* 0x000fe40007810000 */
[----:B------:R-:W-:Y:S02]  /*10fd0*/  ISETP.LT.OR P5, PT, R71, 0x82, P5 ;  /* 0x000000824700780c */ /* 0x000fe40002fa1670 */
[----:B------:R-:W-:Y:S02]  /*10fe0*/  FMNMX.FTZ R66, R102, R66, !PT ;  /* 0x0000004266427209 */ /* 0x000fe40007810000 */
[----:B------:R-:W-:Y:S02]  /*10ff0*/  ISETP.GT.AND P4, PT, R136, 0x88, !P4 ;  /* 0x000000888800780c */ /* 0x000fe40006784270 */
[----:B------:R-:W-:Y:S02]  /*11000*/  FMNMX.FTZ R66, R103, R66, !PT ;  /* 0x0000004267427209 */ /* 0x000fe40007810000 */
[----:B------:R-:W-:-:S02]  /*11010*/  LOP3.LUT R16, R16, 0xfffffff7, RZ, 0xc0, !PT ;  /* 0xfffffff710107812 */ /* 0x000fc400078ec0ff */
[----:B------:R-:W-:Y:S02]  /*11020*/  ISETP.LT.OR P4, PT, R71, 0x89, P4 ;  /* 0x000000894700780c */ /* 0x000fe40002781670 */
[----:B------:R-:W-:Y:S02]  /*11030*/  FMNMX.FTZ R66, R74, R66, !PT ;  /* 0x000000424a427209 */ /* 0x000fe40007810000 */
[----:B------:R-:W-:Y:S02]  /*11040*/  @P5 LOP3.LUT R16, R16, 0x8, RZ, 0xfc, !PT ;  /* 0x0000000810105812 */ /* 0x000fe400078efcff */
[----:B------:R-:W-:Y:S02]  /*11050*/  FMNMX.FTZ R66, R75, R66, !PT ;  /* 0x000000424b427209 */ /* 0x000fe40007810000 */
[----:B------:R-:W-:Y:S02]  /*11060*/  LOP3.LUT P5, RZ, R16, 0x2, RZ, 0xc0, !PT ;  /* 0x0000000210ff7812 */ /* 0x000fe400078ac0ff */
[----:B------:R-:W-:-:S02]  /*11070*/  FMNMX.FTZ R66, R78, R66, !PT ;  /* 0x000000424e427209 */ /* 0x000fc40007810000 */
[----:B------:R-:W-:Y:S02]  /*11080*/  LOP3.LUT R16, R16, 0xfffffffb, RZ, 0xc0, !PT ;  /* 0xfffffffb10107812 */ /* 0x000fe400078ec0ff */
[----:B------:R-:W-:Y:S02]  /*11090*/  ISETP.GT.AND P6, PT, R136, 0x89, !P6 ;  /* 0x000000898800780c */ /* 0x000fe400077c4270 */
[----:B0-----:R-:W-:Y:S02]  /*110a0*/  FMNMX.FTZ R10, R10, R11, !PT ;  /* 0x0000000b0a0a7209 */ /* 0x001fe40007810000 */
[----:B------:R-:W-:Y:S02]  /*110b0*/  FMNMX.FTZ R66, R79, R66, !PT ;  /* 0x000000424f427209 */ /* 0x000fe40007810000 */
[----:B------:R-:W-:Y:S02]  /*110c0*/  @P4 LOP3.LUT R16, R16, 0x4, RZ, 0xfc, !PT ;  /* 0x0000000410104812 */ /* 0x000fe400078efcff */
[----:B------:R-:W-:-:S02]  /*110d0*/  ISETP.LT.OR P4, PT, R71, 0x8a, P6 ;  /* 0x0000008a4700780c */ /* 0x000fc40003781670 */
[----:B------:R-:W-:Y:S02]  /*110e0*/  FSETP.NEU.FTZ.AND P6, PT, R10, -INF , PT ;  /* 0xff8000000a00780b */ /* 0x000fe40003fdd000 */
[----:B------:R-:W-:Y:S02]  /*110f0*/  FMNMX.FTZ R66, R82, R66, !PT ;  /* 0x0000004252427209 */ /* 0x000fe40007810000 */
[----:B------:R-:W-:Y:S02]  /*11100*/  FSEL R11, R10, RZ, P6 ;  /* 0x000000ff0a0b7208 */ /* 0x000fe40003000000 */
[----:B------:R-:W-:Y:S02]  /*11110*/  FMNMX.FTZ R66, R83, R66, !PT ;  /* 0x0000004253427209 */ /* 0x000fe40007810000 */
[----:B------:R-:W-:Y:S01]  /*11120*/  LOP3.LUT R17, R17, 0xffffffbf, RZ, 0xc0, !PT ;  /* 0xffffffbf11117812 */ /* 0x000fe200078ec0ff */
[----:B------:R-:W-:-:S01]  /*11130*/  FADD.FTZ R0, -R11, R0 ;  /* 0x000000000b007221 */ /* 0x000fc20000010100 */
[----:B------:R-:W-:Y:S01]  /*11140*/  FMNMX.FTZ R66, R86, R66, !PT ;  /* 0x0000004256427209 */ /* 0x000fe20007810000 */
[----:B------:R-:W-:-:S01]  /*11150*/  FFMA.FTZ R11, R10, R56, -8 ;  /* 0xc10000000a0b7423 */ /* 0x000fc20000010038 */
[----:B------:R-:W-:Y:S01]  /*11160*/  @P4 LOP3.LUT R17, R17, 0x40, RZ, 0xfc, !PT ;  /* 0x0000004011114812 */ /* 0x000fe200078efcff */
[----:B------:R-:W-:Y:S01]  /*11170*/  FMUL.FTZ R0, R0, R56 ;  /* 0x0000003800007220 */ /* 0x000fe20000410000 */
[----:B------:R-:W-:-:S02]  /*11180*/  LOP3.LUT P4, RZ, R16, 0x8, RZ, 0xc0, !PT ;  /* 0x0000000810ff7812 */ /* 0x000fc4000788c0ff */
[----:B------:R-:W-:Y:S02]  /*11190*/  FMNMX.FTZ R66, R87, R66, !PT ;  /* 0x0000004257427209 */ /* 0x000fe40007810000 */
[----:B------:R-:W-:Y:S01]  /*111a0*/  FSEL R11, R11, RZ, P6 ;  /* 0x000000ff0b0b7208 */ /* 0x000fe20003000000 */
[----:B------:R-:W-:Y:S01]  /*111b0*/  MUFU.EX2 R0, R0 ;  /* 0x0000000000007308 */ /* 0x000fe20000000800 */
[----:B------:R-:W-:Y:S02]  /*111c0*/  LOP3.LUT P6, RZ, R16, 0x4, RZ, 0xc0, !PT ;  /* 0x0000000410ff7812 */ /* 0x000fe400078cc0ff */
[----:B------:R-:W-:Y:S01]  /*111d0*/  FSEL R59, R59, -INF , !P4 ;  /* 0xff8000003b3b7808 */ /* 0x000fe20006000000 */
[----:B------:R-:W-:-:S01]  /*111e0*/  FFMA.FTZ R57, R57, R56, -R11 ;  /* 0x0000003839397223 */ /* 0x000fc2000001080b */
[----:B------:R-:W-:Y:S01]  /*111f0*/  FMNMX.FTZ R66, R58, R66, !PT ;  /* 0x000000423a427209 */ /* 0x000fe20007810000 */
[----:B------:R-:W-:-:S01]  /*11200*/  FFMA.FTZ R12, R12, R56, -R11 ;  /* 0x000000380c0c7223 */ /* 0x000fc2000001080b */
[----:B------:R-:W-:Y:S01]  /*11210*/  ISETP.GT.AND P3, PT, R136, 0x90, !P3 ;  /* 0x000000908800780c */ /* 0x000fe20005f64270 */
[----:B------:R-:W-:-:S01]  /*11220*/  FFMA.FTZ R120, R120, R56, -R11 ;  /* 0x0000003878787223 */ /* 0x000fc2000001080b */
[----:B------:R-:W-:Y:S01]  /*11230*/  LOP3.LUT P4, RZ, R17, 0x40, RZ, 0xc0, !PT ;  /* 0x0000004011ff7812 */ /* 0x000fe2000788c0ff */
[----:B------:R-:W-:-:S01]  /*11240*/  FFMA.FTZ R121, R121, R56, -R11 ;  /* 0x0000003879797223 */ /* 0x000fc2000001080b */
[----:B------:R-:W-:Y:S01]  /*11250*/  FSEL R60, R60, -INF , !P6 ;  /* 0xff8000003c3c7808 */ /* 0x000fe20007000000 */
[----:B------:R-:W-:-:S01]  /*11260*/  FFMA.FTZ R124, R124, R56, -R11 ;  /* 0x000000387c7c7223 */ /* 0x000fc2000001080b */
[----:B------:R-:W-:Y:S01]  /*11270*/  FMNMX.FTZ R66, R59, R66, !PT ;  /* 0x000000423b427209 */ /* 0x000fe20007810000 */
[----:B------:R-:W-:-:S01]  /*11280*/  FFMA.FTZ R125, R125, R56, -R11 ;  /* 0x000000387d7d7223 */ /* 0x000fc2000001080b */
[----:B------:R-:W-:Y:S01]  /*11290*/  ISETP.GT.AND P2, PT, R136, 0x91, !P2 ;  /* 0x000000918800780c */ /* 0x000fe20005744270 */
[----:B------:R-:W-:-:S01]  /*112a0*/  FFMA.FTZ R128, R128, R56, -R11 ;  /* 0x0000003880807223 */ /* 0x000fc2000001080b */
[----:B------:R-:W-:Y:S01]  /*112b0*/  ISETP.LT.OR P3, PT, R71, 0x91, P3 ;  /* 0x000000914700780c */ /* 0x000fe20001f61670 */
        /* <DEDUP_REMOVED lines=48> */
[----:B------:R0:W-:Y:S01]  /*115c0*/  MUFU.EX2 R70, R64 ;  /* 0x0000004000467308 */ /* 0x0001e20000000800 */
[----:B------:R-:W1:Y:S01]  /*115d0*/  SHFL.BFLY PT, R69, R66, 0x2, 0x1f ;  /* 0x0c401f0042457f89 */ /* 0x000e6200000e0000 */
[----:B------:R-:W-:-:S06]  /*115e0*/  LOP3.LUT P0, RZ, R17, 0x20, RZ, 0xc0, !PT ;  /* 0x0000002011ff7812 */ /* 0x000fcc000780c0ff */
[----:B------:R-:W2:Y:S08]  /*115f0*/  MUFU.EX2 R57, R57 ;  /* 0x0000003900397308 */ /* 0x000eb00000000800 */
[----:B------:R-:W3:Y:S08]  /*11600*/  MUFU.EX2 R12, R12 ;  /* 0x0000000c000c7308 */ /* 0x000ef00000000800 */
[----:B------:R-:W-:Y:S01]  /*11610*/  MUFU.EX2 R120, R120 ;  /* 0x0000007800787308 */ /* 0x000fe20000000800 */
[----:B-1----:R-:W-:-:S05]  /*11620*/  FMNMX.FTZ R69, R66, R69, !PT ;  /* 0x0000004542457209 */ /* 0x002fca0007810000 */
        /* <DEDUP_REMOVED lines=13> */
[----:B------:R-:W-:Y:S01]  /*11700*/  FSEL R69, R66, RZ, P1 ;  /* 0x000000ff42457208 */ /* 0x000fe20000800000 */
[----:B--2---:R-:W-:-:S04]  /*11710*/  FFMA.FTZ R66, R0, R137, R57 ;  /* 0x0000008900427223 */ /* 0x004fc80000010039 */
[-CC-:B------:R-:W-:Y:S01]  /*11720*/  FFMA.FTZ R13, R13, R56.reuse, -R69.reuse ;  /* 0x000000380d0d7223 */ /* 0x180fe20000010845 */
[----:B------:R-:W-:-:S01]  /*11730*/  FFMA.FTZ R23, R23, R56, -R69 ;  /* 0x0000003817177223 */ /* 0x000fc20000010845 */
[----:B------:R-:W-:Y:S01]  /*11740*/  MUFU.EX2 R15, R15 ;  /* 0x0000000f000f7308 */ /* 0x000fe20000000800 */
[----:B---3--:R-:W-:-:S01]  /*11750*/  FADD.FTZ R66, R12, R66 ;  /* 0x000000420c427221 */ /* 0x008fc20000010000 */
        /* <DEDUP_REMOVED lines=23> */
[----:B0-----:R-:W-:-:S01]  /*118d0*/  FFMA.FTZ R21, R15, R21, R13 ;  /* 0x000000150f157223 */ /* 0x001fc2000001000d */
        /* <DEDUP_REMOVED lines=17> */
[----:B-1----:R-:W-:-:S01]  /*119f0*/  FADD.FTZ R69, R23, R21 ;  /* 0x0000001517457221 */ /* 0x002fc20000010000 */
[----:B------:R-:W-:Y:S01]  /*11a00*/  FADD.FTZ R21, R120, R66 ;  /* 0x0000004278157221 */ /* 0x000fe20000010000 */
[----:B------:R-:W0:Y:S03]  /*11a10*/  MUFU.EX2 R122, R122 ;  /* 0x0000007a007a7308 */ /* 0x000e260000000800 */
[----:B------:R-:W-:-:S04]  /*11a20*/  FADD.FTZ R21, R121, R21 ;  /* 0x0000001579157221 */ /* 0x000fc80000010000 */
[----:B------:R-:W-:Y:S01]  /*11a30*/  FADD.FTZ R21, R124, R21 ;  /* 0x000000157c157221 */ /* 0x000fe20000010000 */
[----:B------:R-:W1:Y:S03]  /*11a40*/  MUFU.EX2 R105, R105 ;  /* 0x0000006900697308 */ /* 0x000e660000000800 */
[----:B------:R-:W-:-:S04]  /*11a50*/  FADD.FTZ R21, R125, R21 ;  /* 0x000000157d157221 */ /* 0x000fc80000010000 */
[----:B------:R-:W-:Y:S01]  /*11a60*/  FADD.FTZ R21, R128, R21 ;  /* 0x0000001580157221 */ /* 0x000fe20000010000 */
[----:B------:R-:W2:Y:S01]  /*11a70*/  MUFU.EX2 R123, R123 ;  /* 0x0000007b007b7308 */ /* 0x000ea20000000800 */
[----:B0-----:R-:W-:-:S02]  /*11a80*/  FADD.FTZ R66, R122, R69 ;  /* 0x000000457a427221 */ /* 0x001fc40000010000 */
[----:B------:R-:W-:-:S04]  /*11a90*/  FADD.FTZ R21, R129, R21 ;  /* 0x0000001581157221 */ /* 0x000fc80000010000 */
[----:B------:R-:W-:Y:S01]  /*11aa0*/  FADD.FTZ R21, R104, R21 ;  /* 0x0000001568157221 */ /* 0x000fe20000010000 */
[----:B------:R-:W0:Y:S03]  /*11ab0*/  MUFU.EX2 R108, R108 ;  /* 0x0000006c006c7308 */ /* 0x000e260000000800 */
[----:B-1----:R-:W-:-:S05]  /*11ac0*/  FADD.FTZ R21, R105, R21 ;  /* 0x0000001569157221 */ /* 0x002fca0000010000 */
        /* <DEDUP_REMOVED lines=118> */
[----:B0-----:R-:W-:-:S05]  /*12230*/  FADD.FTZ R69, R11, R21 ;  /* 0x000000150b457221 */ /* 0x001fca0000010000 */
[----:B------:R0:W-:Y:S02]  /*12240*/  STL [R1], R69 ;  /* 0x0000004501007387 */ /* 0x0001e40000100800 */
[----:B------:R-:W3:Y:S01]  /*12250*/  MUFU.EX2 R61, R61 ;  /* 0x0000003d003d7308 */ /* 0x000ee20000000800 */
[----:B-1----:R-:W-:-:S07]  /*12260*/  FADD.FTZ R66, R59, R66 ;  /* 0x000000423b427221 */ /* 0x002fce0000010000 */
[----:B------:R-:W1:Y:S01]  /*12270*/  MUFU.EX2 R62, R62 ;  /* 0x0000003e003e7308 */ /* 0x000e620000000800 */
[----:B--2---:R-:W-:-:S07]  /*12280*/  FADD.FTZ R66, R60, R66 ;  /* 0x000000423c427221 */ /* 0x004fce0000010000 */
[----:B------:R-:W2:Y:S01]  /*12290*/  MUFU.EX2 R63, R63 ;  /* 0x0000003f003f7308 */ /* 0x000ea20000000800 */
[----:B---3--:R-:W-:-:S07]  /*122a0*/  FADD.FTZ R66, R61, R66 ;  /* 0x000000423d427221 */ /* 0x008fce0000010000 */
[----:B------:R-:W3:Y:S01]  /*122b0*/  MUFU.EX2 R8, R8 ;  /* 0x0000000800087308 */ /* 0x000ee20000000800 */
[----:B-1----:R-:W-:-:S07]  /*122c0*/  FADD.FTZ R66, R62, R66 ;  /* 0x000000423e427221 */ /* 0x002fce0000010000 */
[----:B------:R-:W1:Y:S01]  /*122d0*/  MUFU.EX2 R67, R67 ;  /* 0x0000004300437308 */ /* 0x000e620000000800 */
[----:B--2---:R-:W-:-:S04]  /*122e0*/  FADD.FTZ R66, R63, R66 ;  /* 0x000000423f427221 */ /* 0x004fc80000010000 */
[----:B---3--:R-:W-:-:S04]  /*122f0*/  FADD.FTZ R66, R8, R66 ;  /* 0x0000004208427221 */ /* 0x008fc80000010000 */
[----:B-1----:R-:W-:Y:S01]  /*12300*/  FADD.FTZ R21, R67, R66 ;  /* 0x0000004243157221 */ /* 0x002fe20000010000 */
[----:B0-----:R-:W-:Y:S06]  /*12310*/  @!P0 BRA `(.L_x_15041) ;  /* 0x0000000000048947 */ /* 0x001fec0003800000 */
[----:B------:R-:W-:Y:S01]  /*12320*/  BPT.TRAP 0x1 ;  /* 0x000000040000795c */ /* 0x000fe20000300000 */
.L_x_15041:
[----:B------:R-:W2:Y:S01]  /*12330*/  LDL R66, [R1+0x2c] ;  /* 0x00002c0001427983 */ /* 0x000ea20000100800 */
[----:B------:R-:W-:Y:S01]  /*12340*/  VIADD R20, R20, 0x13260 ;  /* 0x0001326014147836 */ /* 0x000fe20000000000 */
[----:B------:R-:W-:-:S04]  /*12350*/  F2FP.SATFINITE.E4M3.F32.PACK_AB_MERGE_C R122, R123, R122, RZ ;  /* 0x0000007a7b7a723e */ /* 0x000fc800048070ff */
[----:B------:R-:W-:Y:S02]  /*12360*/  PRMT R20, R141, 0x654, R20 ;  /* 0x000006548d147816 */ /* 0x000fe40000000014 */
[----:B------:R-:W-:Y:S02]  /*12370*/  F2FP.SATFINITE.E4M3.F32.PACK_AB_MERGE_C R120, R121, R120, RZ ;  /* 0x000000787978723e */ /* 0x000fe400048070ff */
[----:B------:R-:W-:Y:S01]  /*12380*/  F2FP.SATFINITE.E4M3.F32.PACK_AB_MERGE_C R128, R129, R128, RZ ;  /* 0x000000808180723e */ /* 0x000fe200048070ff */
[----:B------:R0:W-:Y:S01]  /*12390*/  SYNCS.ARRIVE.TRANS64.RED.A1T0 RZ, [R20+URZ], RZ ;  /* 0x000000ff14ff79a7 */ /* 0x0001e2000810043f */
        /* <DEDUP_REMOVED lines=73> */
[C---:B--2---:R-:W-:Y:S01]  /*12830*/  ISETP.GT.AND P1, PT, R3.reuse, R66, PT ;  /* 0x000000420300720c */ /* 0x044fe20003f24270 */
[----:B------:R-:W-:-:S12]  /*12840*/  VIADD R3, R3, 0xffffffff ;  /* 0xffffffff03037836 */ /* 0x000fd80000000000 */
[----:B0-----:R-:W-:Y:S05]  /*12850*/  @P1 BRA `(.L_x_15042) ;  /* 0xffffffb000d81947 */ /* 0x001fea000383ffff */
[----:B------:R-:W-:Y:S05]  /*12860*/  BSYNC B0 ;  /* 0x0000000000007941 */ /* 0x000fea0003800000 */
.L_x_15021:
[----:B------:R-:W-:Y:S02]  /*12870*/  IMAD.MOV.U32 R15, RZ, RZ, R64 ;  /* 0x000000ffff0f7224 */ /* 0x000fe400078e0040 */
[----:B------:R-:W-:Y:S02]  /*12880*/  IMAD.MOV.U32 R0, RZ, RZ, R10 ;  /* 0x000000ffff007224 */ /* 0x000fe400078e000a */
[----:B------:R-:W-:Y:S02]  /*12890*/  IMAD.MOV.U32 R23, RZ, RZ, R14 ;  /* 0x000000ffff177224 */ /* 0x000fe400078e000e */
[----:B------:R-:W-:-:S07]  /*128a0*/  IMAD.MOV.U32 R156, RZ, RZ, R9 ;  /* 0x000000ffff9c7224 */ /* 0x000fce00078e0009 */
.L_x_15020:
[----:B------:R-:W-:Y:S05]  /*128b0*/  BSYNC B1 ;  /* 0x0000000000017941 */ /* 0x000fea0003800000 */
.L_x_15019:
[----:B------:R-:W2:Y:S01]  /*128c0*/  LDL R8, [R1+0x24] ;  /* 0x0000240001087983 */ /* 0x000ea20000100800 */
[----:B------:R-:W0:Y:S03]  /*128d0*/  LDC R9, c[0x0][0x448] ;  /* 0x00011200ff097b82 */ /* 0x000e260000000800 */
[----:B------:R-:W3:Y:S04]  /*128e0*/  LDL R12, [R1+0x8] ;  /* 0x00000800010c7983 */ /* 0x000ee80000100800 */
[----:B------:R-:W3:Y:S01]  /*128f0*/  LDL R11, [R1+0x10] ;  /* 0x00001000010b7983 */ /* 0x000ee20000100800 */
[----:B------:R-:W1:Y:S01]  /*12900*/  LDC R14, c[0x0][0x9e4] ;  /* 0x00027900ff0e7b82 */ /* 0x000e620000000800 */
[----:B------:R-:W-:Y:S01]  /*12910*/  LOP3.LUT R17, R17, 0xfffffff7, RZ, 0xc0, !PT ;  /* 0xfffffff711117812 */ /* 0x000fe200078ec0ff */
[----:B------:R-:W-:Y:S01]  /*12920*/  ULDC UR4, c[0x0][0x9dc] ;  /* 0x0002770000047ab9 */ /* 0x000fe20000000800 */
        /* <DEDUP_REMOVED lines=24> */
.L_x_15045:
[----:B------:R-:W-:-:S13]  /*12ab0*/  ISETP.NE.AND P1, PT, R14, 0x1, PT ;  /* 0x000000010e00780c */ /* 0x000fda0003f25270 */
[----:B------:R-:W0:Y:S02]  /*12ac0*/  @P1 LDC.64 R10, c[0x0][0x9e8] ;  /* 0x00027a00ff0a1b82 */ /* 0x000e240000000a00 */
[----:B0-----:R-:W-:-:S05]  /*12ad0*/  @P1 IMAD.HI.U32 R10, R8, R10, RZ ;  /* 0x0000000a080a1227 */ /* 0x001fca00078e00ff */
[----:B------:R-:W-:-:S07]  /*12ae0*/  @P1 SHF.R.U32.HI R8, RZ, R11, R10 ;  /* 0x0000000bff081219 */ /* 0x000fce000001160a */
.L_x_15046:
[----:B------:R-:W-:Y:S05]  /*12af0*/  BSYNC B0 ;  /* 0x0000000000007941 */ /* 0x000fea0003800000 */
.L_x_15044:
[----:B------:R-:W-:-:S05]  /*12b00*/  IMAD R8, R8, R14, RZ ;  /* 0x0000000e08087224 */ /* 0x000fca00078e02ff */
[----:B------:R-:W-:-:S07]  /*12b10*/  VIMNMX R9, R9, R8, !PT ;  /* 0x0000000809097248 */ /* 0x000fce0007fe0100 */
.L_x_15043:
[----:B------:R-:W2:Y:S01]  /*12b20*/  LDL R10, [R1+0x40] ;  /* 0x00004000010a7983 */ /* 0x000ea20000100800 */
[----:B------:R-:W-:Y:S01]  /*12b30*/  VIADD R9, R9, 0x9f ;  /* 0x0000009f09097836 */ /* 0x000fe20000000000 */
[----:B------:R-:W-:Y:S03]  /*12b40*/  BSSY B0, `(.L_x_15047) ;  /* 0x00002f8000007945 */ /* 0x000fe60003800000 */
[----:B------:R-:W-:-:S05]  /*12b50*/  IMAD.HI R9, R9, 0x66666667, RZ ;  /* 0x6666666709097827 */ /* 0x000fca00078e02ff */
[----:B------:R-:W-:-:S04]  /*12b60*/  SHF.R.U32.HI R8, RZ, 0x1f, R9 ;  /* 0x0000001fff087819 */ /* 0x000fc80000011609 */
[----:B------:R-:W-:-:S04]  /*12b70*/  LEA.HI.SX32 R8, R9, R8, 0x1a ;  /* 0x0000000809087211 */ /* 0x000fc800078fd2ff */
[----:B--2---:R-:W-:-:S04]  /*12b80*/  VIMNMX R20, R10, R8, !PT ;  /* 0x000000080a147248 */ /* 0x004fc80007fe0100 */
[----:B------:R-:W-:-:S13]  /*12b90*/  ISETP.GE.AND P1, PT, R3, R20, PT ;  /* 0x000000140300720c */ /* 0x000fda0003f26270 */
[----:B------:R-:W-:Y:S05]  /*12ba0*/  @!P1 BRA `(.L_x_15048) ;  /* 0x0000002c00c49947 */ /* 0x000fea0003800000 */
[----:B------:R-:W-:Y:S01]  /*12bb0*/  BSSY B1, `(.L_x_15048) ;  /* 0x00002f0000017945 */ /* 0x000fe20003800000 */
[----:B------:R-:W-:Y:S02]  /*12bc0*/  IMAD.MOV.U32 R8, RZ, RZ, R15 ;  /* 0x000000ffff087224 */ /* 0x000fe400078e000f */
[----:B------:R-:W-:Y:S02]  /*12bd0*/  IMAD.MOV.U32 R9, RZ, RZ, R0 ;  /* 0x000000ffff097224 */ /* 0x000fe400078e0000 */
[----:B------:R-:W-:Y:S02]  /*12be0*/  IMAD.MOV.U32 R11, RZ, RZ, R156 ;  /* 0x000000ffff0b7224 */ /* 0x000fe400078e009c */
[----:B------:R-:W-:-:S07]  /*12bf0*/  IMAD.MOV.U32 R10, RZ, RZ, R23 ;  /* 0x000000ffff0a7224 */ /* 0x000fce00078e0017 */
.L_x_15061:
[----:B------:R-:W-:-:S04]  /*12c00*/  ISETP.NE.AND P1, PT, R10, 0x1, PT ;  /* 0x000000010a00780c */ /* 0x000fc80003f25270 */
[----:B------:R-:W-:-:S04]  /*12c10*/  SEL R156, RZ, 0x1, P1 ;  /* 0x00000001ff9c7807 */ /* 0x000fc80000800000 */
[----:B------:R-:W-:Y:S01]  /*12c20*/  LOP3.LUT R156, R11, R156, RZ, 0x3c, !PT ;  /* 0x0000009c0b9c7212 */ /* 0x000fe200078e3cff */
[----:B------:R-:W-:Y:S06]  /*12c30*/  @!P0 BRA `(.L_x_15049) ;  /* 0x0000000000048947 */ /* 0x000fec0003800000 */
[----:B------:R-:W-:Y:S01]  /*12c40*/  BPT.TRAP 0x1 ;  /* 0x000000040000795c */ /* 0x000fe20000300000 */
.L_x_15049:
        /* <DEDUP_REMOVED lines=8> */
.L_x_15050:
        /* <DEDUP_REMOVED lines=8> */
.L_x_15052:
[----:B------:R-:W-:Y:S05]  /*12d50*/  BSYNC B2 ;  /* 0x0000000000027941 */ /* 0x000fea0003800000 */
.L_x_15051:
        /* <DEDUP_REMOVED lines=10> */
[----:B------:R-:W-:Y:S01]  /*12e00*/  VIADD R14, R57, 0x180 ;  /* 0x00000180390e7836 */ /* 0x000fe20000000000 */
[----:B------:R-:W-:Y:S01]  /*12e10*/  R2UR UR23, R15 ;  /* 0x000000000f1772ca */ /* 0x000fe200000e0000 */
[----:B------:R-:W-:Y:S01]  /*12e20*/  VIADD R56, R57, 0x182 ;  /* 0x0000018239387836 */ /* 0x000fe20000000000 */
[----:B------:R-:W-:-:S02]  /*12e30*/  R2UR UR20, R4 ;  /* 0x00000000041472ca */ /* 0x000fc400000e0000 */
[----:B------:R-:W-:Y:S02]  /*12e40*/  R2UR UR21, R5 ;  /* 0x00000000051572ca */ /* 0x000fe400000e0000 */
        /* <DEDUP_REMOVED lines=19> */
[----:B------:R-:W-:Y:S01]  /*12f80*/  R2UR UR4, R4 ;  /* 0x00000000040472ca */ /* 0x000fe200000e0000 */
[----:B------:R-:W-:Y:S01]  /*12f90*/  IMAD.MOV.U32 R57, RZ, RZ, -0x7fffffe0 ;  /* 0x80000020ff397424 */ /* 0x000fe200078e00ff */
[----:B------:R-:W-:-:S02]  /*12fa0*/  R2UR UR5, R5 ;  /* 0x00000000050572ca */ /* 0x000fc400000e0000 */
[----:B------:R-:W-:Y:S01]  /*12fb0*/  R2UR UR19, R15 ;  /* 0x000000000f1372ca */ /* 0x000fe200000e0000 */
[----:B------:R-:W-:Y:S01]  /*12fc0*/  IMAD.MOV.U32 R15, RZ, RZ, -0x7fffffe0 ;  /* 0x80000020ff0f7424 */ /* 0x000fe200078e00ff */
[C---:B------:R-:W-:Y:S02]  /*12fd0*/  R2UR UR16, R6.reuse ;  /* 0x00000000061072ca */ /* 0x040fe400000e0000 */
[----:B------:R-:W-:Y:S02]  /*12fe0*/  R2UR UR17, R7 ;  /* 0x00000000071172ca */ /* 0x000fe400000e0000 */
[----:B------:R-:W-:Y:S01]  /*12ff0*/  R2UR UR15, R13 ;  /* 0x000000000d0f72ca */ /* 0x000fe200000e0000 */
[----:B------:R-:W-:Y:S01]  /*13000*/  IMAD.MOV.U32 R13, RZ, RZ, -0x7fffffe0 ;  /* 0x80000020ff0d7424 */ /* 0x000fe200078e00ff */
        /* <DEDUP_REMOVED lines=44> */
.L_x_15054:
[----:B------:R-:W-:Y:S01]  /*132d0*/  SHF.L.U32 R11, R11, 0x1f, RZ ;  /* 0x0000001f0b0b7819 */ /* 0x000fe200000006ff */
[----:B------:R-:W-:-:S04]  /*132e0*/  IMAD R14, R10, 0x8, R22 ;  /* 0x000000080a0e7824 */ /* 0x000fc800078e0216 */
[----:B------:R0:W1:Y:S01]  /*132f0*/  SYNCS.PHASECHK.TRANS64.TRYWAIT P1, [R14+URZ+0x13250], R11 ;  /* 0x0132500b0e0075a7 */ /* 0x000062000802017f */
[----:B------:R-:W-:Y:S05]  /*13300*/  @!P0 BRA `(.L_x_15055) ;  /* 0x0000000000048947 */ /* 0x000fea0003800000 */
[----:B------:R-:W-:Y:S01]  /*13310*/  BPT.TRAP 0x1 ;  /* 0x000000040000795c */ /* 0x000fe20000300000 */
.L_x_15055:
[----:B------:R-:W-:Y:S04]  /*13320*/  BSSY B2, `(.L_x_15056) ;  /* 0x0000004000027945 */ /* 0x000fe80003800000 */
[----:B-1----:R-:W-:Y:S05]  /*13330*/  @P1 BRA `(.L_x_15057) ;  /* 0x0000000000081947 */ /* 0x002fea0003800000 */
[----:B------:R-:W1:Y:S02]  /*13340*/  SYNCS.PHASECHK.TRANS64.TRYWAIT P1, [R14+URZ+0x13250], R11 ;  /* 0x0132500b0e0075a7 */ /* 0x000e64000802017f */
[----:B-1----:R-:W-:Y:S05]  /*13350*/  @!P1 BRA `(.L_x_15058) ;  /* 0x0000013c00a89947 */ /* 0x002fea0003800000 */
.L_x_15057:
[----:B------:R-:W-:Y:S05]  /*13360*/  BSYNC B2 ;  /* 0x0000000000027941 */ /* 0x000fea0003800000 */
.L_x_15056:
[----:B01----:R-:W-:Y:S01]  /*13370*/  VIADD R11, R22, 0x1000 ;  /* 0x00001000160b7836 */ /* 0x003fe20000000000 */
[----:B------:R-:W-:Y:S01]  /*13380*/  WARPGROUP.ARRIVE ;  /* 0x00000000000079c5 */ /* 0x000fe20000000000 */
[----:B------:R-:W-:-:S03]  /*13390*/  IMAD.MOV.U32 R13, RZ, RZ, -0x3ffffff0 ;  /* 0xc0000010ff0d7424 */ /* 0x000fc600078e00ff */
[----:B------:R-:W-:-:S04]  /*133a0*/  SHF.R.U32.HI R11, RZ, 0x4, R11 ;  /* 0x00000004ff0b7819 */ /* 0x000fc8000001160b */
[----:B------:R-:W-:-:S04]  /*133b0*/  LOP3.LUT R11, R11, 0x3fff, RZ, 0xc0, !PT ;  /* 0x00003fff0b0b7812 */ /* 0x000fc800078ec0ff */
[----:B------:R-:W-:-:S05]  /*133c0*/  LOP3.LUT R11, R11, 0x10000, RZ, 0xfc, !PT ;  /* 0x000100000b0b7812 */ /* 0x000fca00078efcff */
[----:B------:R-:W-:Y:S02]  /*133d0*/  IMAD R10, R10, 0x280, R11 ;  /* 0x000002800a0a7824 */ /* 0x000fe400078e020b */
[----:B------:R-:W-:Y:S02]  /*133e0*/  IMAD.MOV.U32 R11, RZ, RZ, -0x3ffffff0 ;  /* 0xc0000010ff0b7424 */ /* 0x000fe400078e00ff */
        /* <DEDUP_REMOVED lines=33> */
.L_x_15059:
[----:B------:R-:W2:Y:S04]  /*13600*/  LDL.LU R137, [R1] ;  /* 0x0000000001897983 */ /* 0x000ea80000300800 */
[----:B------:R-:W3:Y:S01]  /*13610*/  LDL R136, [R1+0x14] ;  /* 0x0000140001887983 */ /* 0x000ee20000100800 */
[C---:B------:R-:W-:Y:S01]  /*13620*/  FMUL.FTZ R10, R2.reuse, R120 ;  /* 0x00000078020a7220 */ /* 0x040fe20000410000 */
[C---:B------:R-:W-:Y:S01]  /*13630*/  FMUL.FTZ R11, R2.reuse, R121 ;  /* 0x00000079020b7220 */ /* 0x040fe20000410000 */
[C---:B------:R-:W-:Y:S01]  /*13640*/  FMUL.FTZ R120, R2.reuse, R124 ;  /* 0x0000007c02787220 */ /* 0x040fe20000410000 */
[----:B------:R-:W-:Y:S01]  /*13650*/  FMUL.FTZ R121, R2, R125 ;  /* 0x0000007d02797220 */ /* 0x000fe20000410000 */
[----:B------:R-:W-:Y:S02]  /*13660*/  VIADD R0, R0, 0x13240 ;  /* 0x0001324000007836 */ /* 0x000fe40000000000 */
        /* <DEDUP_REMOVED lines=113> */
[----:B---3--:R-:W-:-:S07]  /*13d80*/  PRMT R0, R136, 0x654, R0 ;  /* 0x0000065488007816 */ /* 0x008fce0000000000 */
[----:B------:R-:W3:Y:S01]  /*13d90*/  MUFU.TANH R65, R65 ;  /* 0x0000004100417308 */ /* 0x000ee20000002400 */
[----:B------:R0:W-:Y:S07]  /*13da0*/  SYNCS.ARRIVE.TRANS64.RED.A1T0 RZ, [R0+URZ], RZ ;  /* 0x000000ff00ff79a7 */ /* 0x0001ee000810043f */
[----:B------:R-:W3:Y:S01]  /*13db0*/  MUFU.TANH R68, R68 ;  /* 0x0000004400447308 */ /* 0x000ee20000002400 */
[----:B0-----:R-:W-:-:S04]  /*13dc0*/  FMNMX.FTZ R0, R10, R9, !PT ;  /* 0x000000090a007209 */ /* 0x001fc80007810000 */
[----:B-1----:R-:W-:-:S03]  /*13dd0*/  FMNMX.FTZ R0, R11, R0, !PT ;  /* 0x000000000b007209 */ /* 0x002fc60007810000 */
[----:B------:R-:W0:Y:S01]  /*13de0*/  MUFU.TANH R69, R69 ;  /* 0x0000004500457308 */ /* 0x000e220000002400 */
[----:B----4-:R-:W-:-:S04]  /*13df0*/  FMNMX.FTZ R0, R120, R0, !PT ;  /* 0x0000000078007209 */ /* 0x010fc80007810000 */
[----:B-----5:R-:W-:-:S03]  /*13e00*/  FMNMX.FTZ R0, R121, R0, !PT ;  /* 0x0000000079007209 */ /* 0x020fc60007810000 */
[----:B------:R-:W1:Y:S01]  /*13e10*/  MUFU.TANH R12, R12 ;  /* 0x0000000c000c7308 */ /* 0x000e620000002400 */
        /* <DEDUP_REMOVED lines=49> */
[----:B---3--:R-:W-:-:S03]  /*14130*/  FMNMX.FTZ R0, R65, R0, !PT ;  /* 0x0000000041007209 */ /* 0x008fc60007810000 */
[----:B------:R-:W3:Y:S01]  /*14140*/  MUFU.TANH R91, R91 ;  /* 0x0000005b005b7308 */ /* 0x000ee20000002400 */
[----:B------:R-:W-:-:S04]  /*14150*/  FMNMX.FTZ R0, R68, R0, !PT ;  /* 0x0000000044007209 */ /* 0x000fc80007810000 */
[----:B0-----:R-:W-:-:S03]  /*14160*/  FMNMX.FTZ R0, R69, R0, !PT ;  /* 0x0000000045007209 */ /* 0x001fc60007810000 */
        /* <DEDUP_REMOVED lines=50> */
[----:B-1----:R-:W-:-:S03]  /*14490*/  FMNMX.FTZ R15, R75, R15, !PT ;  /* 0x0000000f4b0f7209 */ /* 0x002fc60007810000 */
[----:B------:R-:W1:Y:S01]  /*144a0*/  MUFU.TANH R70, R70 ;  /* 0x0000004600467308 */ /* 0x000e620000002400 */
[----:B----4-:R-:W-:-:S04]  /*144b0*/  FMNMX.FTZ R15, R78, R15, !PT ;  /* 0x0000000f4e0f7209 */ /* 0x010fc80007810000 */
[----:B-----5:R-:W-:-:S03]  /*144c0*/  FMNMX.FTZ R15, R79, R15, !PT ;  /* 0x0000000f4f0f7209 */ /* 0x020fc60007810000 */
[----:B------:R-:W4:Y:S01]  /*144d0*/  MUFU.TANH R71, R71 ;  /* 0x0000004700477308 */ /* 0x000f220000002400 */
[----:B------:R-:W-:-:S04]  /*144e0*/  FMNMX.FTZ R15, R82, R15, !PT ;  /* 0x0000000f520f7209 */ /* 0x000fc80007810000 */
[----:B------:R-:W-:-:S04]  /*144f0*/  FMNMX.FTZ R15, R83, R15, !PT ;  /* 0x0000000f530f7209 */ /* 0x000fc80007810000 */
[----:B------:R-:W-:-:S04]  /*14500*/  FMNMX.FTZ R15, R86, R15, !PT ;  /* 0x0000000f560f7209 */ /* 0x000fc80007810000 */
[----:B--2---:R-:W-:-:S04]  /*14510*/  FMNMX.FTZ R15, R87, R15, !PT ;  /* 0x0000000f570f7209 */ /* 0x004fc80007810000 */
[----:B------:R-:W-:-:S04]  /*14520*/  FMNMX.FTZ R15, R58, R15, !PT ;  /* 0x0000000f3a0f7209 */ /* 0x000fc80007810000 */
[----:B------:R-:W-:-:S04]  /*14530*/  FMNMX.FTZ R15, R59, R15, !PT ;  /* 0x0000000f3b0f7209 */ /* 0x000fc80007810000 */
[----:B---3--:R-:W-:-:S04]  /*14540*/  FMNMX.FTZ R15, R62, R15, !PT ;  /* 0x0000000f3e0f7209 */ /* 0x008fc80007810000 */
[----:B0-----:R-:W-:-:S04]  /*14550*/  FMNMX.FTZ R15, R63, R15, !PT ;  /* 0x0000000f3f0f7209 */ /* 0x001fc80007810000 */
[----:B------:R-:W-:-:S04]  /*14560*/  FMNMX.FTZ R15, R66, R15, !PT ;  /* 0x0000000f420f7209 */ /* 0x000fc80007810000 */
[----:B------:R-:W-:-:S04]  /*14570*/  FMNMX.FTZ R15, R67, R15, !PT ;  /* 0x0000000f430f7209 */ /* 0x000fc80007810000 */
[----:B-1----:R-:W-:-:S04]  /*14580*/  FMNMX.FTZ R15, R70, R15, !PT ;  /* 0x0000000f460f7209 */ /* 0x002fc80007810000 */
[----:B----4-:R-:W-:-:S05]  /*14590*/  FMNMX.FTZ R15, R71, R15, !PT ;  /* 0x0000000f470f7209 */ /* 0x010fca0007810000 */
        /* <DEDUP_REMOVED lines=95> */
[----:B------:R-:W-:Y:S01]  /*14b90*/  FFMA.FTZ R71, R71, R56, -R133 ;  /* 0x0000003847477223 */ /* 0x000fe20000010885 */
[----:B0-----:R-:W-:-:S01]  /*14ba0*/  FFMA.FTZ R133, R9, R137, R10 ;  /* 0x0000008909857223 */ /* 0x001fc2000001000a */
[----:B------:R-:W0:Y:S01]  /*14bb0*/  MUFU.EX2 R120, R120 ;  /* 0x0000007800787308 */ /* 0x000e220000000800 */
[----:B-1----:R-:W-:-:S02]  /*14bc0*/  FFMA.FTZ R21, R8, R21, R12 ;  /* 0x0000001508157223 */ /* 0x002fc4000001000c */
[----:B--2---:R-:W-:-:S05]  /*14bd0*/  FADD.FTZ R133, R11, R133 ;  /* 0x000000850b857221 */ /* 0x004fca0000010000 */
        /* <DEDUP_REMOVED lines=139> */
[----:B--2---:R-:W-:-:S05]  /*15490*/  FADD.FTZ R134, R69, R21 ;  /* 0x0000001545867221 */ /* 0x004fca0000010000 */
[----:B------:R2:W-:Y:S02]  /*154a0*/  STL [R1], R134 ;  /* 0x0000008601007387 */ /* 0x0005e40000100800 */
        /* <DEDUP_REMOVED lines=9> */
[----:B-1----:R-:W-:-:S04]  /*15540*/  FADD.FTZ R133, R67, R133 ;  /* 0x0000008543857221 */ /* 0x002fc80000010000 */
[----:B---3--:R-:W-:-:S04]  /*15550*/  FADD.FTZ R133, R70, R133 ;  /* 0x0000008546857221 */ /* 0x008fc80000010000 */
[----:B0-----:R-:W-:Y:S01]  /*15560*/  FADD.FTZ R21, R71, R133 ;  /* 0x0000008547157221 */ /* 0x001fe20000010000 */
[----:B--2---:R-:W-:Y:S06]  /*15570*/  @!P0 BRA `(.L_x_15060) ;  /* 0x0000000000048947 */ /* 0x004fec0003800000 */
[----:B------:R-:W-:Y:S01]  /*15580*/  BPT.TRAP 0x1 ;  /* 0x000000040000795c */ /* 0x000fe20000300000 */
.L_x_15060:
[----:B------:R-:W-:Y:S01]  /*15590*/  ISETP.GT.AND P1, PT, R3, R20, PT ;  /* 0x000000140300720c */ /* 0x000fe20003f24270 */
        /* <DEDUP_REMOVED lines=80> */
[----:B0-----:R-:W-:Y:S06]  /*15aa0*/  @P1 BRA `(.L_x_15061) ;  /* 0xffffffd000541947 */ /* 0x001fec000383ffff */
[----:B------:R-:W-:Y:S05]  /*15ab0*/  BSYNC B1 ;  /* 0x0000000000017941 */ /* 0x000fea0003800000 */
.L_x_15048:
[----:B------:R-:W-:Y:S05]  /*15ac0*/  BSYNC B0 ;  /* 0x0000000000007941 */ /* 0x000fea0003800000 */
.L_x_15047:
        /* <DEDUP_REMOVED lines=8> */
.L_x_15084:
[----:B------:R-:W-:-:S05]  /*15b50*/  VIADD R0, R8, 0x1 ;  /* 0x0000000108007836 */ /* 0x000fca0000000000 */
[----:B------:R-:W-:-:S04]  /*15b60*/  ISETP.NE.AND P1, PT, R0, 0x2, PT ;  /* 0x000000020000780c */ /* 0x000fc80003f25270 */
[----:B------:R-:W-:Y:S02]  /*15b70*/  SEL R156, RZ, 0x1, P1 ;  /* 0x00000001ff9c7807 */ /* 0x000fe40000800000 */
[----:B------:R-:W-:Y:S02]  /*15b80*/  SEL R23, R0, RZ, P1 ;  /* 0x000000ff00177207 */ /* 0x000fe40000800000 */
[----:B------:R-:W-:Y:S01]  /*15b90*/  LOP3.LUT R156, R9, R156, RZ, 0x3c, !PT ;  /* 0x0000009c099c7212 */ /* 0x000fe200078e3cff */
[----:B------:R-:W-:Y:S06]  /*15ba0*/  @!P0 BRA `(.L_x_15064) ;  /* 0x0000000000048947 */ /* 0x000fec0003800000 */
[----:B------:R-:W-:Y:S01]  /*15bb0*/  BPT.TRAP 0x1 ;  /* 0x000000040000795c */ /* 0x000fe20000300000 */
.L_x_15064:
[----:B------:R-:W-:Y:S01]  /*15bc0*/  IMAD R0, R23, 0x8, R22 ;  /* 0x0000000817007824 */ /* 0x000fe200078e0216 */
[----:B------:R-:W-:-:S04]  /*15bd0*/  SHF.L.U32 R13, R156, 0x1f, RZ ;  /* 0x0000001f9c0d7819 */ /* 0x000fc800000006ff */
[----:B------:R0:W1:Y:S01]  /*15be0*/  SYNCS.PHASECHK.TRANS64.TRYWAIT P1, [R0+URZ+0x13230], R13 ;  /* 0x0132300d000075a7 */ /* 0x000062000802017f */
[----:B------:R-:W-:Y:S05]  /*15bf0*/  @!P0 BRA `(.L_x_15065) ;  /* 0x0000000000048947 */ /* 0x000fea0003800000 */
[----:B------:R-:W-:Y:S01]  /*15c00*/  BPT.TRAP 0x1 ;  /* 0x000000040000795c */ /* 0x000fe20000300000 */
.L_x_15065:
        /* <DEDUP_REMOVED lines=8> */
.L_x_15067:
[----:B------:R-:W-:Y:S05]  /*15c90*/  BSYNC B1 ;  /* 0x0000000000017941 */ /* 0x000fea0003800000 */
.L_x_15066:
        /* <DEDUP_REMOVED lines=87> */
.L_x_15069:
[----:B------:R-:W-:Y:S01]  /*16210*/  SHF.L.U32 R9, R9, 0x1f, RZ ;  /* 0x0000001f09097819 */ /* 0x000fe200000006ff */
[----:B------:R-:W-:-:S04]  /*16220*/  IMAD R14, R8, 0x8, R22 ;  /* 0x00000008080e7824 */ /* 0x000fc800078e0216 */
[----:B------:R0:W1:Y:S01]  /*16230*/  SYNCS.PHASECHK.TRANS64.TRYWAIT P1, [R14+URZ+0x13250], R9 ;  /* 0x013250090e0075a7 */ /* 0x000062000802017f */
[----:B------:R-:W-:Y:S05]  /*16240*/  @!P0 BRA `(.L_x_15070) ;  /* 0x0000000000048947 */ /* 0x000fea0003800000 */
[----:B------:R-:W-:Y:S01]  /*16250*/  BPT.TRAP 0x1 ;  /* 0x000000040000795c */ /* 0x000fe20000300000 */
.L_x_15070:
[----:B------:R-:W-:Y:S04]  /*16260*/  BSSY B1, `(.L_x_15071) ;  /* 0x0000004000017945 */ /* 0x000fe80003800000 */
[----:B-1----:R-:W-:Y:S05]  /*16270*/  @P1 BRA `(.L_x_15072) ;  /* 0x0000000000081947 */ /* 0x002fea0003800000 */
[----:B------:R-:W1:Y:S02]  /*16280*/  SYNCS.PHASECHK.TRANS64.TRYWAIT P1, [R14+URZ+0x13250], R9 ;  /* 0x013250090e0075a7 */ /* 0x000e64000802017f */
[----:B-1----:R-:W-:Y:S05]  /*16290*/  @!P1 BRA `(.L_x_15073) ;  /* 0x0000011000009947 */ /* 0x002fea0003800000 */
.L_x_15072:
[----:B------:R-:W-:Y:S05]  /*162a0*/  BSYNC B1 ;  /* 0x0000000000017941 */ /* 0x000fea0003800000 */
.L_x_15071:
        /* <DEDUP_REMOVED lines=41> */
.L_x_15074:
[----:B------:R-:W2:Y:S01]  /*16540*/  LDL R13, [R1+0x24] ;  /* 0x00002400010d7983 */ /* 0x000ea20000100800 */
[----:B------:R-:W0:Y:S03]  /*16550*/  LDC R9, c[0x0][0x448] ;  /* 0x00011200ff097b82 */ /* 0x000e260000000800 */
[----:B------:R-:W2:Y:S04]  /*16560*/  LDL R8, [R1+0x38] ;  /* 0x0000380001087983 */ /* 0x000ea80000100800 */
[----:B------:R-:W3:Y:S01]  /*16570*/  LDL R139, [R1+0x20] ;  /* 0x00002000018b7983 */ /* 0x000ee20000100800 */
[----:B------:R-:W1:Y:S03]  /*16580*/  LDC R143, c[0x0][0x9e4] ;  /* 0x00027900ff8f7b82 */ /* 0x000e660000000800 */
[----:B------:R-:W4:Y:S04]  /*16590*/  LDL R142, [R1+0x10] ;  /* 0x00001000018e7983 */ /* 0x000f280000100800 */
[----:B------:R-:W4:Y:S04]  /*165a0*/  LDL R141, [R1+0x8] ;  /* 0x00000800018d7983 */ /* 0x000f280000100800 */
[----:B------:R-:W5:Y:S01]  /*165b0*/  LDL R140, [R1+0x14] ;  /* 0x00001400018c7983 */ /* 0x000f620000100800 */
        /* <DEDUP_REMOVED lines=63> */
[----:B------:R-:W0:Y:S01]  /*169b0*/  MUFU.TANH R15, R15 ;  /* 0x0000000f000f7308 */ /* 0x000e220000002400 */
[----:B------:R-:W-:-:S07]  /*169c0*/  VIADD R0, R0, 0x13240 ;  /* 0x0001324000007836 */ /* 0x000fce0000000000 */
        /* <DEDUP_REMOVED lines=22> */
[----:B0-----:R-:W-:-:S04]  /*16b30*/  @P1 IMAD.HI.U32 R12, R8, R12, RZ ;  /* 0x0000000c080c1227 */ /* 0x001fc800078e00ff */
[C---:B------:R-:W-:Y:S01]  /*16b40*/  FMUL.FTZ R13, R2.reuse, R121 ;  /* 0x00000079020d7220 */ /* 0x040fe20000410000 */
[C---:B------:R-:W-:Y:S01]  /*16b50*/  FMUL.FTZ R121, R2.reuse, R126 ;  /* 0x0000007e02797220 */ /* 0x040fe20000410000 */
[----:B-1----:R-:W-:Y:S01]  /*16b60*/  @P1 SHF.R.U32.HI R8, RZ, R9, R12 ;  /* 0x00000009ff081219 */ /* 0x002fe2000001160c */
        /* <DEDUP_REMOVED lines=18> */
[C---:B------:R-:W-:Y:S01]  /*16c90*/  FMUL.FTZ R132, R2.reuse, R56 ;  /* 0x0000003802847220 */ /* 0x040fe20000410000 */
[----:B------:R-:W-:Y:S01]  /*16ca0*/  FMUL.FTZ R66, R2, R71 ;  /* 0x0000004702427220 */ /* 0x000fe20000410000 */
[----:B------:R-:W-:Y:S02]  /*16cb0*/  ISETP.GE.AND P1, PT, R143, 0x1, PT ;  /* 0x000000018f00780c */ /* 0x000fe40003f26270 */
[----:B---3--:R-:W-:Y:S01]  /*16cc0*/  IADD3 R136, -R139, 0x1, R69 ;  /* 0x000000018b887810 */ /* 0x008fe20007ffe145 */
[----:B------:R-:W1:Y:S03]  /*16cd0*/  MUFU.TANH R9, R9 ;  /* 0x0000000900097308 */ /* 0x000e660000002400 */
[----:B----4-:R-:W-:-:S05]  /*16ce0*/  IADD3 R136, -R141, R136, R142 ;  /* 0x000000888d887210 */ /* 0x010fca0007ffe18e */
[----:B------:R-:W2:Y:S01]  /*16cf0*/  MUFU.TANH R13, R13 ;  /* 0x0000000d000d7308 */ /* 0x000ea20000002400 */
[----:B-----5:R-:W-:-:S07]  /*16d00*/  PRMT R0, R140, 0x654, R0 ;  /* 0x000006548c007816 */ /* 0x020fce0000000000 */
[----:B------:R-:W3:Y:S01]  /*16d10*/  MUFU.TANH R12, R12 ;  /* 0x0000000c000c7308 */ /* 0x000ee20000002400 */
[C---:B------:R-:W-:Y:S01]  /*16d20*/  VIADD R137, R136.reuse, UR41 ;  /* 0x0000002988897c36 */ /* 0x040fe20008000000 */
[----:B------:R4:W-:Y:S06]  /*16d30*/  SYNCS.ARRIVE.TRANS64.RED.A1T0 RZ, [R0+URZ], RZ ;  /* 0x000000ff00ff79a7 */ /* 0x0009ec000810043f */
        /* <DEDUP_REMOVED lines=56> */
[----:B----4-:R-:W-:Y:S02]  /*170c0*/  IMAD.IADD R0, R69, 0x1, -R139 ;  /* 0x0000000145007824 */ /* 0x010fe400078e0a8b */
[--C-:B0-----:R-:W-:Y:S02]  /*170d0*/  IMAD.IADD R71, R137, 0x1, R138.reuse ;  /* 0x0000000189477824 */ /* 0x101fe400078e028a */
[----:B------:R-:W-:Y:S01]  /*170e0*/  IMAD.IADD R70, R136, 0x1, R138 ;  /* 0x0000000188467824 */ /* 0x000fe200078e028a */
[----:B--23--:R-:W-:Y:S06]  /*170f0*/  @!P1 BRA `(.L_x_15075) ;  /* 0x0000000000549947 */ /* 0x00cfec0003800000 */
        /* <DEDUP_REMOVED lines=12> */
.L_x_15077:
[----:B------:R-:W-:-:S05]  /*171c0*/  IMAD.U32 R139, RZ, RZ, UR37 ;  /* 0x00000025ff8b7e24 */ /* 0x000fca000f8e00ff */
[----:B------:R-:W-:-:S13]  /*171d0*/  ISETP.NE.AND P1, PT, R139, 0x1, PT ;  /* 0x000000018b00780c */ /* 0x000fda0003f25270 */
[----:B------:R-:W0:Y:S02]  /*171e0*/  @P1 LDC.64 R56, c[0x0][0x9e8] ;  /* 0x00027a00ff381b82 */ /* 0x000e240000000a00 */
[----:B0-----:R-:W-:-:S05]  /*171f0*/  @P1 IMAD.HI.U32 R56, R138, R56, RZ ;  /* 0x000000388a381227 */ /* 0x001fca00078e00ff */
[----:B------:R-:W-:-:S07]  /*17200*/  @P1 SHF.R.U32.HI R138, RZ, R57, R56 ;  /* 0x00000039ff8a1219 */ /* 0x000fce0000011638 */
.L_x_15078:
[----:B------:R-:W-:Y:S05]  /*17210*/  BSYNC B1 ;  /* 0x0000000000017941 */ /* 0x000fea0003800000 */
.L_x_15076:
[----:B------:R-:W-:-:S05]  /*17220*/  IMAD R138, R138, R139, R0 ;  /* 0x0000008b8a8a7224 */ /* 0x000fca00078e0200 */
[----:B------:R-:W-:Y:S02]  /*17230*/  VIMNMX R70, R70, R138, !PT ;  /* 0x0000008a46467248 */ /* 0x000fe40007fe0100 */
[----:B------:R-:W-:-:S07]  /*17240*/  VIADDMNMX R71, R138, R139, R71, PT ;  /* 0x0000008b8a477246 */ /* 0x000fce0003800147 */
.L_x_15075:
        /* <DEDUP_REMOVED lines=8> */
[----:B------:R-:W-:Y:S02]  /*172d0*/  ISETP.GE.AND P3, PT, R69, 0xa, PT ;  /* 0x0000000a4500780c */ /* 0x000fe40003f66270 */
[----:B------:R-:W-:Y:S02]  /*172e0*/  FSEL R20, R20, -INF , !P4 ;  /* 0xff80000014147808 */ /* 0x000fe40006000000 */
[----:B------:R-:W-:Y:S02]  /*172f0*/  ISETP.GT.AND P4, PT, R70, 0x9, !P3 ;  /* 0x000000094600780c */ /* 0x000fe40005f84270 */
[----:B------:R-:W-:Y:S02]  /*17300*/  LOP3.LUT R17, R17, 0xfffffffd, RZ, 0xc0, !PT ;  /* 0xfffffffd11117812 */ /* 0x000fe400078ec0ff */
[----:B------:R-:W-:-:S02]  /*17310*/  ISETP.LT.OR P4, PT, R71, 0xa, P4 ;  /* 0x0000000a4700780c */ /* 0x000fc40002781670 */
[----:B------:R-:W-:Y:S01]  /*17320*/  LOP3.LUT R16, R16, 0x7fffffff, RZ, 0xc0, !PT ;  /* 0x7fffffff10107812 */ /* 0x000fe200078ec0ff */
[--C-:B0-----:R-:W-:Y:S01]  /*17330*/  IMAD.IADD R137, R137, 0x1, R8.reuse ;  /* 0x0000000189897824 */ /* 0x101fe200078e0208 */
        /* <DEDUP_REMOVED lines=212> */
[----:B-1----:R-:W-:Y:S02]  /*18080*/  FSEL R57, R9, -INF , !P6 ;  /* 0xff80000009397808 */ /* 0x002fe40007000000 */
        /* <DEDUP_REMOVED lines=19> */
.L_x_15081:
[----:B------:R-:W-:-:S05]  /*181c0*/  IMAD.U32 R69, RZ, RZ, UR37 ;  /* 0x00000025ff457e24 */ /* 0x000fca000f8e00ff */
[----:B------:R-:W-:-:S13]  /*181d0*/  ISETP.NE.AND P6, PT, R69, 0x1, PT ;  /* 0x000000014500780c */ /* 0x000fda0003fc5270 */
[----:B------:R-:W0:Y:S02]  /*181e0*/  @P6 LDC.64 R8, c[0x0][0x9e8] ;  /* 0x00027a00ff086b82 */ /* 0x000e240000000a00 */
[----:B0-----:R-:W-:-:S05]  /*181f0*/  @P6 IMAD.HI.U32 R8, R56, R8, RZ ;  /* 0x0000000838086227 */ /* 0x001fca00078e00ff */
[----:B------:R-:W-:-:S07]  /*18200*/  @P6 SHF.R.U32.HI R56, RZ, R9, R8 ;  /* 0x00000009ff386219 */ /* 0x000fce0000011608 */
.L_x_15082:
[----:B------:R-:W-:Y:S05]  /*18210*/  BSYNC B1 ;  /* 0x0000000000017941 */ /* 0x000fea0003800000 */
.L_x_15080:
[----:B------:R-:W-:-:S05]  /*18220*/  IMAD R0, R56, R69, R0 ;  /* 0x0000004538007224 */ /* 0x000fca00078e0200 */
[----:B------:R-:W-:Y:S02]  /*18230*/  VIMNMX R136, R136, R0, !PT ;  /* 0x0000000088887248 */ /* 0x000fe40007fe0100 */
[----:B------:R-:W-:-:S07]  /*18240*/  VIADDMNMX R137, R0, R69, R137, PT ;  /* 0x0000004500897246 */ /* 0x000fce0003800189 */
.L_x_15079:
        /* <DEDUP_REMOVED lines=14> */
[----:B------:R-:W-:Y:S02]  /*18330*/  ISETP.GT.AND P1, PT, R136, 0x19, !P1 ;  /* 0x000000198800780c */ /* 0x000fe40004f24270 */
        /* <DEDUP_REMOVED lines=18> */
[----:B------:R-:W-:Y:S02]  /*18460*/  ISETP.GT.AND P1, PT, R136, 0x28, !P5 ;  /* 0x000000288800780c */ /* 0x000fe40006f24270 */
        /* <DEDUP_REMOVED lines=271> */
[----:B------:R-:W2:Y:S01]  /*19560*/  MUFU.EX2 R57, R57 ;  /* 0x0000003900397308 */ /* 0x000ea20000000800 */
[----:B------:R-:W0:Y:S01]  /*19570*/  SHFL.BFLY PT, R68, R15, 0x2, 0x1f ;  /* 0x0c401f000f447f89 */ /* 0x000e2200000e0000 */
[----:B------:R-:W-:-:S06]  /*19580*/  LOP3.LUT P0, RZ, R17, 0x20, RZ, 0xc0, !PT ;  /* 0x0000002011ff7812 */ /* 0x000fcc000780c0ff */
[----:B------:R-:W1:Y:S08]  /*19590*/  MUFU.EX2 R13, R13 ;  /* 0x0000000d000d7308 */ /* 0x000e700000000800 */
        /* <DEDUP_REMOVED lines=21> */
[----:B-1----:R-:W-:-:S01]  /*196f0*/  FADD.FTZ R68, R13, R68 ;  /* 0x000000440d447221 */ /* 0x002fc20000010000 */
        /* <DEDUP_REMOVED lines=55> */
[----:B------:R-:W-:-:S05]  /*19a70*/  FADD.FTZ R21, R105, R21 ;  /* 0x0000001569157221 */ /* 0x000fca0000010000 */
        /* <DEDUP_REMOVED lines=133> */
.L_x_15083:
[----:B------:R-:W-:Y:S01]  /*1a2d0*/  F2FP.SATFINITE.E4M3.F32.PACK_AB_MERGE_C R121, R122, R121, RZ ;  /* 0x000000797a79723e */ /* 0x000fe200048070ff */
[----:B------:R-:W-:Y:S01]  /*1a2e0*/  IMAD.MOV.U32 R68, RZ, RZ, R140 ;  /* 0x000000ffff447224 */ /* 0x000fe200078e008c */
[----:B------:R-:W-:Y:S01]  /*1a2f0*/  F2FP.SATFINITE.E4M3.F32.PACK_AB_MERGE_C R11, R11, R67, RZ ;  /* 0x000000430b0b723e */ /* 0x000fe200048070ff */
[----:B------:R-:W-:Y:S01]  /*1a300*/  VIADD R14, R14, 0x13260 ;  /* 0x000132600e0e7836 */ /* 0x000fe20000000000 */
[----:B------:R-:W-:Y:S02]  /*1a310*/  F2FP.SATFINITE.E4M3.F32.PACK_AB_MERGE_C R153, R8, R12, R121 ;  /* 0x0000000c0899723e */ /* 0x000fe40004807079 */
[----:B------:R-:W2:Y:S01]  /*1a320*/  LDL R8, [R1+0x40] ;  /* 0x0000400001087983 */ /* 0x000ea20000100800 */
[----:B------:R-:W-:Y:S02]  /*1a330*/  F2FP.SATFINITE.E4M3.F32.PACK_AB_MERGE_C R20, R120, R20, RZ ;  /* 0x000000147814723e */ /* 0x000fe400048070ff */
[----:B------:R-:W-:Y:S02]  /*1a340*/  PRMT R14, R68, 0x654, R14 ;  /* 0x00000654440e7816 */ /* 0x000fe4000000000e */
[----:B------:R-:W-:-:S02]  /*1a350*/  F2FP.SATFINITE.E4M3.F32.PACK_AB_MERGE_C R127, R128, R127, RZ ;  /* 0x0000007f807f723e */ /* 0x000fc400048070ff */
[----:B------:R-:W-:Y:S01]  /*1a360*/  F2FP.SATFINITE.E4M3.F32.PACK_AB_MERGE_C R129, R130, R129, RZ ;  /* 0x000000818281723e */ /* 0x000fe200048070ff */
[----:B------:R0:W-:Y:S01]  /*1a370*/  SYNCS.ARRIVE.TRANS64.RED.A1T0 RZ, [R14+URZ], RZ ;  /* 0x000000ff0eff79a7 */ /* 0x0001e2000810043f */
        /* <DEDUP_REMOVED lines=70> */
[----:B------:R-:W-:Y:S02]  /*1a7e0*/  VIADD R3, R3, 0xffffffff ;  /* 0xffffffff03037836 */ /* 0x000fe40000000000 */
[----:B------:R-:W-:-:S10]  /*1a7f0*/  IMAD.MOV.U32 R8, RZ, RZ, R23 ;  /* 0x000000ffff087224 */ /* 0x000fd400078e0017 */
[----:B0-----:R-:W-:Y:S05]  /*1a800*/  @P1 BRA `(.L_x_15084) ;  /* 0xffffffb000d01947 */ /* 0x001fea000383ffff */
.L_x_15063:
[----:B------:R-:W-:Y:S05]  /*1a810*/  BSYNC B0 ;  /* 0x0000000000007941 */ /* 0x000fea0003800000 */
.L_x_15062:
[----:B------:R-:W-:Y:S06]  /*1a820*/  BAR.ARV 0x8, 0x200 ;  /* 0x0208000000007b1d */ /* 0x000fec0000002000 */
[----:B------:R-:W-:Y:S05]  /*1a830*/  @!P0 BRA `(.L_x_15085) ;  /* 0x0000000000048947 */ /* 0x000fea0003800000 */
[----:B------:R-:W-:Y:S01]  /*1a840*/  BPT.TRAP 0x1 ;  /* 0x000000040000795c */ /* 0x000fe20000300000 */
.L_x_15085:
[----:B------:R-:W-:Y:S01]  /*1a850*/  IMAD R11, R23, 0x8, R22 ;  /* 0x00000008170b7824 */ /* 0x000fe200078e0216 */
[----:B------:R-:W-:-:S04]  /*1a860*/  SHF.L.U32 R2, R156, 0x1f, RZ ;  /* 0x0000001f9c027819 */ /* 0x000fc800000006ff */
[----:B------:R0:W1:Y:S01]  /*1a870*/  SYNCS.PHASECHK.TRANS64.TRYWAIT P1, [R11+URZ+0x13250], R2 ;  /* 0x013250020b0075a7 */ /* 0x000062000802017f */
[----:B------:R-:W-:Y:S05]  /*1a880*/  @!P0 BRA `(.L_x_15086) ;  /* 0x0000000000048947 */ /* 0x000fea0003800000 */
[----:B------:R-:W-:Y:S01]  /*1a890*/  BPT.TRAP 0x1 ;  /* 0x000000040000795c */ /* 0x000fe20000300000 */
.L_x_15086:
[----:B------:R-:W-:Y:S04]  /*1a8a0*/  BSSY B0, `(.L_x_15087) ;  /* 0x0000004000007945 */ /* 0x000fe80003800000 */
[----:B-1----:R-:W-:Y:S05]  /*1a8b0*/  @P1 BRA `(.L_x_15088) ;  /* 0x0000000000081947 */ /* 0x002fea0003800000 */
[----:B------:R-:W1:Y:S02]  /*1a8c0*/  SYNCS.PHASECHK.TRANS64.TRYWAIT P1, [R11+URZ+0x13250], R2 ;  /* 0x013250020b0075a7 */ /* 0x000e64000802017f */
[----:B-1----:R-:W-:Y:S05]  /*1a8d0*/  @!P1 BRA `(.L_x_15089) ;  /* 0x000000c800849947 */ /* 0x002fea0003800000 */
.L_x_15088:
[----:B------:R-:W-:Y:S05]  /*1a8e0*/  BSYNC B0 ;  /* 0x0000000000007941 */ /* 0x000fea0003800000 */
.L_x_15087:
[----:B------:R-:W2:Y:S01]  /*1a8f0*/  LDL.LU R13, [R1+0x4c] ;  /* 0x00004c00010d7983 */ /* 0x000ea20000300800 */
[----:B------:R-:W-:-:S03]  /*1a900*/  ULDC.64 UR4, c[0x0][0x9a0] ;  /* 0x0002680000047ab9 */ /* 0x000fc60000000a00 */
[----:B------:R-:W3:Y:S04]  /*1a910*/  LDL R12, [R1+0x4] ;  /* 0x00000400010c7983 */ /* 0x000ee80000100800 */
[----:B------:R-:W4:Y:S01]  /*1a920*/  LDL.LU R10, [R1] ;  /* 0x00000000010a7983 */ /* 0x000f220000300800 */
[----:B------:R-:W-:Y:S01]  /*1a930*/  VIADD R22, R22, 0x1000 ;  /* 0x0000100016167836 */ /* 0x000fe20000000000 */
[----:B------:R-:W-:Y:S01]  /*1a940*/  ISETP.NE.U32.AND P1, PT, RZ, UR4, PT ;  /* 0x00000004ff007c0c */ /* 0x000fe2000bf25070 */
[----:B------:R-:W-:Y:S01]  /*1a950*/  IMAD.MOV.U32 R3, RZ, RZ, -0x3ffffff0 ;  /* 0xc0000010ff037424 */ /* 0x000fe200078e00ff */
[----:B------:R-:W-:Y:S02]  /*1a960*/  WARPGROUP.ARRIVE ;  /* 0x00000000000079c5 */ /* 0x000fe40000000000 */
[----:B------:R-:W-:-:S02]  /*1a970*/  SHF.R.U32.HI R22, RZ, 0x4, R22 ;  /* 0x00000004ff167819 */ /* 0x000fc40000011616 */
[----:B------:R-:W-:Y:S02]  /*1a980*/  R2UR UR7, R3 ;  /* 0x00000000030772ca */ /* 0x000fe400000e0000 */
[----:B------:R-:W-:Y:S02]  /*1a990*/  LOP3.LUT R22, R22, 0x3fff, RZ, 0xc0, !PT ;  /* 0x00003fff16167812 */ /* 0x000fe400078ec0ff */
[----:B------:R-:W-:Y:S02]  /*1a9a0*/  ISETP.NE.AND.EX P1, PT, RZ, UR5, PT, P1 ;  /* 0x00000005ff007c0c */ /* 0x000fe4000bf25310 */
[----:B------:R-:W-:-:S05]  /*1a9b0*/  LOP3.LUT R22, R22, 0x10000, RZ, 0xfc, !PT ;  /* 0x0001000016167812 */ /* 0x000fca00078efcff */
[----:B01----:R-:W-:-:S05]  /*1a9c0*/  IMAD R2, R23, 0x280, R22 ;  /* 0x0000028017027824 */ /* 0x003fca00078e0216 */
[----:B------:R-:W-:Y:S01]  /*1a9d0*/  R2UR UR6, R2 ;  /* 0x00000000020672ca */ /* 0x000fe200000e0000 */
[----:B------:R-:W0:Y:S08]  /*1a9e0*/  @P1 LDC.64 R6, c[0x0][0x9c8] ;  /* 0x00027200ff061b82 */ /* 0x000e300000000a00 */
[----:B------:R-:W3:Y:S04]  /*1a9f0*/  @P1 LDC.64 R8, c[0x0][0x9d0] ;  /* 0x00027400ff081b82 */ /* 0x000ee80000000a00 */
[----:B------:R-:W-:Y:S03]  /*1aa00*/  QGMMA.64x64x32.F32.E4M3.E4M3 R24, R152, gdesc[UR4], R24, gsb0 ;  /* 0x00e0000498187df3 */ /* 0x000fe60008000818 */
[----:B------:R-:W-:-:S02]  /*1aa10*/  WARPGROUP.DEPBAR.LE gsb0, 0x0 ;  /* 0x00008000000079c5 */ /* 0x000fc40000010000 */
[----:B------:R-:W-:Y:S01]  /*1aa20*/  WARPGROUP.ARRIVE ;  /* 0x00000000000079c5 */ /* 0x000fe20000000000 */
[----:B--2---:R-:W-:-:S05]  /*1aa30*/  @P1 SHF.R.S32.HI R5, RZ, 0x1f, R13 ;  /* 0x0000001fff051819 */ /* 0x004fca000001140d */
[----:B0-----:R-:W-:-:S04]  /*1aa40*/  @P1 IMAD R4, R5, R6, RZ ;  /* 0x0000000605041224 */ /* 0x001fc800078e02ff */
[C---:B------:R-:W-:Y:S02]  /*1aa50*/  @P1 IMAD R3, R13.reuse, R7, R4 ;  /* 0x000000070d031224 */ /* 0x040fe400078e0204 */
[----:B------:R-:W-:-:S04]  /*1aa60*/  @P1 IMAD.WIDE.U32 R4, R13, R6, RZ ;  /* 0x000000060d041225 */ /* 0x000fc800078e00ff */
[----:B------:R-:W-:Y:S02]  /*1aa70*/  @P1 IMAD.IADD R5, R5, 0x1, R3 ;  /* 0x0000000105051824 */ /* 0x000fe400078e0203 */
[----:B---3--:R-:W-:-:S04]  /*1aa80*/  @P1 IMAD.WIDE.U32 R4, R12, R8, R4 ;  /* 0x000000080c041225 */ /* 0x008fc800078e0004 */
[----:B------:R-:W-:Y:S01]  /*1aa90*/  @P1 IMAD R3, R12, R9, R5 ;  /* 0x000000090c031224 */ /* 0x000fe200078e0205 */
[C---:B------:R-:W-:Y:S01]  /*1aaa0*/  @P1 LEA R6, P2, R4.reuse, UR4, 0x2 ;  /* 0x0000000404061c11 */ /* 0x040fe2000f8410ff */
[----:B------:R-:W-:Y:S02]  /*1aab0*/  IMAD.MOV.U32 R8, RZ, RZ, 0x3f800000 ;  /* 0x3f800000ff087424 */ /* 0x000fe400078e00ff */
[----:B------:R-:W-:Y:S01]  /*1aac0*/  IMAD.MOV.U32 R5, RZ, RZ, -0x3ffffff0 ;  /* 0xc0000010ff057424 */ /* 0x000fe200078e00ff */
[----:B------:R-:W-:Y:S01]  /*1aad0*/  @P1 LEA.HI.X R7, R4, UR5, R3, 0x2, P2 ;  /* 0x0000000504071c11 */ /* 0x000fe200090f1403 */
[----:B------:R-:W-:-:S03]  /*1aae0*/  VIADD R4, R2, 0x80 ;  /* 0x0000008002047836 */ /* 0x000fc60000000000 */
[----:B------:R-:W-:Y:S01]  /*1aaf0*/  R2UR UR7, R5 ;  /* 0x00000000050772ca */ /* 0x000fe200000e0000 */
[----:B------:R0:W2:Y:S01]  /*1ab00*/  @P1 LDG.E R8, desc[UR44][R6.64] ;  /* 0x0000002c06081981 */ /* 0x0000a2000c1e1900 */
[----:B------:R-:W-:Y:S01]  /*1ab10*/  R2UR UR6, R4 ;  /* 0x00000000040672ca */ /* 0x000fe200000e0000 */
[----:B------:R-:W-:Y:S02]  /*1ab20*/  VIADD R4, R2, 0x100 ;  /* 0x0000010002047836 */ /* 0x000fe40000000000 */
[----:B------:R-:W-:Y:S01]  /*1ab30*/  IMAD.MOV.U32 R5, RZ, RZ, -0x3ffffff0 ;  /* 0xc0000010ff057424 */ /* 0x000fe200078e00ff */
[----:B----4-:R-:W-:Y:S01]  /*1ab40*/  SHFL.BFLY PT, R3, R10, 0x2, 0x1f ;  /* 0x0c401f000a037f89 */ /* 0x010fe200000e0000 */
[----:B------:R-:W-:-:S03]  /*1ab50*/  IMAD.MOV.U32 R20, RZ, RZ, -0x800000 ;  /* 0xff800000ff147424 */ /* 0x000fc600078e00ff */
[----:B0-----:R-:W0:Y:S01]  /*1ab60*/  SHFL.BFLY PT, R6, R21, 0x2, 0x1f ;  /* 0x0c401f0015067f89 */ /* 0x001e2200000e0000 */
[----:B------:R-:W-:-:S04]  /*1ab70*/  IMAD.MOV.U32 R7, RZ, RZ, RZ ;  /* 0x000000ffff077224 */ /* 0x000fc800078e00ff */
[----:B------:R-:W-:Y:S01]  /*1ab80*/  QGMMA.64x64x32.F32.E4M3.E4M3 R24, R148, gdesc[UR4], R24, gsb0 ;  /* 0x00e0000494187df3 */ /* 0x000fe20008000818 */
[----:B------:R-:W-:Y:S01]  /*1ab90*/  R2UR UR6, R4 ;  /* 0x00000000040672ca */ /* 0x000fe200000e0000 */
[C---:B------:R-:W-:Y:S01]  /*1aba0*/  VIADD R4, R2.reuse, 0x180 ;  /* 0x0000018002047836 */ /* 0x040fe20000000000 */
[----:B------:R-:W-:Y:S01]  /*1abb0*/  R2UR UR7, R5 ;  /* 0x00000000050772ca */ /* 0x000fe200000e0000 */
[----:B------:R-:W-:Y:S02]  /*1abc0*/  IMAD.MOV.U32 R5, RZ, RZ, -0x3ffffff0 ;  /* 0xc0000010ff057424 */ /* 0x000fe400078e00ff */
[----:B------:R-:W-:Y:S02]  /*1abd0*/  VIADD R2, R2, 0x200 ;  /* 0x0000020002027836 */ /* 0x000fe40000000000 */
[----:B0-----:R-:W-:-:S01]  /*1abe0*/  FADD.FTZ R6, R6, R21 ;  /* 0x0000001506067221 */ /* 0x001fc20000010000 */
[----:B------:R-:W-:Y:S01]  /*1abf0*/  IMAD.MOV.U32 R21, RZ, RZ, -0x800000 ;  /* 0xff800000ff157424 */ /* 0x000fe200078e00ff */
[----:B------:R-:W-:-:S02]  /*1ac00*/  WARPGROUP.DEPBAR.LE gsb0, 0x0 ;  /* 0x00008000000079c5 */ /* 0x000fc40000010000 */
[----:B------:R-:W-:-:S06]  /*1ac10*/  WARPGROUP.ARRIVE ;  /* 0x00000000000079c5 */ /* 0x000fcc0000000000 */
[----:B------:R-:W-:Y:S01]  /*1ac20*/  QGMMA.64x64x32.F32.E4M3.E4M3 R24, R144, gdesc[UR4], R24, gsb0 ;  /* 0x00e0000490187df3 */ /* 0x000fe20008000818 */
[----:B------:R-:W-:Y:S01]  /*1ac30*/  R2UR UR6, R4 ;  /* 0x00000000040672ca */ /* 0x000fe200000e0000 */
[----:B------:R-:W-:Y:S01]  /*1ac40*/  FADD.FTZ R4, R3, R10 ;  /* 0x0000000a03047221 */ /* 0x000fe20000010000 */
[----:B------:R-:W-:Y:S01]  /*1ac50*/  R2UR UR7, R5 ;  /* 0x00000000050772ca */ /* 0x000fe200000e0000 */
[----:B------:R-:W-:-:S03]  /*1ac60*/  IMAD.MOV.U32 R3, RZ, RZ, -0x3ffffff0 ;  /* 0xc0000010ff037424 */ /* 0x000fc600078e00ff */
[----:B------:R-:W0:Y:S02]  /*1ac70*/  SHFL.BFLY PT, R5, R4, 0x1, 0x1f ;  /* 0x0c201f0004057f89 */ /* 0x000e2400000e0000 */
[----:B0-----:R-:W-:-:S04]  /*1ac80*/  FADD.FTZ R9, R4, R5 ;  /* 0x0000000504097221 */ /* 0x001fc80000010000 */
[C---:B------:R-:W-:Y:S01]  /*1ac90*/  FMUL.FTZ R12, R9.reuse, 0.00390625 ;  /* 0x3b800000090c7820 */ /* 0x040fe20000410000 */
[----:B------:R-:W-:-:S04]  /*1aca0*/  FSETP.NE.FTZ.AND P1, PT, R9, RZ, PT ;  /* 0x000000ff0900720b */ /* 0x000fc80003f35000 */
[----:B------:R-:W-:-:S13]  /*1acb0*/  FSETP.NE.FTZ.AND P2, PT, R12, RZ, PT ;  /* 0x000000ff0c00720b */ /* 0x000fda0003f55000 */
[----:B------:R-:W-:Y:S01]  /*1acc0*/  @P2 FMUL.FTZ R5, R56, 0.69314718246459960938 ;  /* 0x3f31721838052820 */ /* 0x000fe20000410000 */
[----:B------:R-:W-:Y:S02]  /*1acd0*/  WARPGROUP.DEPBAR.LE gsb0, 0x0 ;  /* 0x00008000000079c5 */ /* 0x000fe40000010000 */
[----:B------:R-:W-:-:S06]  /*1ace0*/  WARPGROUP.ARRIVE ;  /* 0x00000000000079c5 */ /* 0x000fcc0000000000 */
[----:B------:R-:W-:Y:S01]  /*1acf0*/  QGMMA.64x64x32.F32.E4M3.E4M3 R24, R140, gdesc[UR4], R24, gsb0 ;  /* 0x00e000048c187df3 */ /* 0x000fe20008000818 */
[----:B------:R-:W-:Y:S02]  /*1ad00*/  R2UR UR6, R2 ;  /* 0x00000000020672ca */ /* 0x000fe400000e0000 */
[----:B------:R-:W-:Y:S01]  /*1ad10*/  R2UR UR7, R3 ;  /* 0x00000000030772ca */ /* 0x000fe200000e0000 */
[----:B------:R-:W0:Y:S01]  /*1ad20*/  @P2 MUFU.LG2 R2, R12 ;  /* 0x0000000c00022308 */ /* 0x000e220000000c00 */
[----:B------:R-:W1:Y:S01]  /*1ad30*/  SHFL.BFLY PT, R3, R6, 0x1, 0x1f ;  /* 0x0c201f0006037f89 */ /* 0x000e6200000e0000 */
[----:B0-----:R-:W-:-:S04]  /*1ad40*/  @P2 FMUL.FTZ R2, R2, 0.69314718246459960938 ;  /* 0x3f31721802022820 */ /* 0x001fc80000410000 */
[----:B------:R-:W-:Y:S01]  /*1ad50*/  @P2 FFMA.FTZ R21, R5, R0, R2 ;  /* 0x0000000005152223 */ /* 0x000fe20000010002 */
[----:B-1----:R-:W-:-:S01]  /*1ad60*/  FADD.FTZ R10, R6, R3 ;  /* 0x00000003060a7221 */ /* 0x002fc20000010000 */
[----:B------:R-:W-:-:S03]  /*1ad70*/  IMAD.MOV.U32 R3, RZ, RZ, RZ ;  /* 0x000000ffff037224 */ /* 0x000fc600078e00ff */
[----:B------:R-:W-:-:S03]  /*1ad80*/  FMUL.FTZ R13, R10, 0.00390625 ;  /* 0x3b8000000a0d7820 */ /* 0x000fc60000410000 */
[----:B------:R-:W-:Y:S01]  /*1ad90*/  @P1 MUFU.RCP R3, R9 ;  /* 0x0000000900031308 */ /* 0x000fe20000001000 */
[----:B------:R-:W-:Y:S02]  /*1ada0*/  FSETP.NE.FTZ.AND P1, PT, R10, RZ, PT ;  /* 0x000000ff0a00720b */ /* 0x000fe40003f35000 */
[----:B------:R-:W-:-:S11]  /*1adb0*/  FSETP.NE.FTZ.AND P3, PT, R13, RZ, PT ;  /* 0x000000ff0d00720b */ /* 0x000fd60003f75000 */
[----:B------:R-:W-:Y:S02]  /*1adc0*/  @P1 MUFU.RCP R7, R10 ;  /* 0x0000000a00071308 */ /* 0x000fe40000001000 */
[----:B------:R-:W-:-:S06]  /*1add0*/  @P3 FMUL.FTZ R57, R56, 0.69314718246459960938 ;  /* 0x3f31721838393820 */ /* 0x000fcc0000410000 */
[----:B------:R-:W0:Y:S02]  /*1ade0*/  @P3 MUFU.LG2 R4, R13 ;  /* 0x0000000d00043308 */ /* 0x000e240000000c00 */
[----:B0-----:R-:W-:Y:S01]  /*1adf0*/  @P3 FMUL.FTZ R4, R4, 0.69314718246459960938 ;  /* 0x3f31721804043820 */ /* 0x001fe20000410000 */
[----:B------:R-:W-:Y:S02]  /*1ae00*/  WARPGROUP.DEPBAR.LE gsb0, 0x0 ;  /* 0x00008000000079c5 */ /* 0x000fe40000010000 */
[----:B------:R-:W-:Y:S01]  /*1ae10*/  WARPGROUP.ARRIVE ;  /* 0x00000000000079c5 */ /* 0x000fe20000000000 */
[----:B------:R-:W-:-:S05]  /*1ae20*/  @P3 FFMA.FTZ R20, R57, R15, R4 ;  /* 0x0000000f39143223 */ /* 0x000fca0000010004 */
[----:B------:R-:W-:Y:S01]  /*1ae30*/  QGMMA.64x64x32.F32.E4M3.E4M3 R24, R136, gdesc[UR4], R24, gsb0 ;  /* 0x00e0000488187df3 */ /* 0x000fe20008000818 */
[-C--:B--2---:R-:W-:Y:S01]  /*1ae40*/  FMUL.FTZ R2, R3, R8.reuse ;  /* 0x0000000803027220 */ /* 0x084fe20000410000 */
[----:B------:R-:W-:Y:S01]  /*1ae50*/  FMUL.FTZ R7, R7, R8 ;  /* 0x0000000807077220 */ /* 0x000fe20000410000 */
[----:B------:R-:W-:Y:S02]  /*1ae60*/  WARPGROUP.DEPBAR.LE gsb0, 0x0 ;  /* 0x00008000000079c5 */ /* 0x000fe40000010000 */
[----:B------:R-:W-:Y:S05]  /*1ae70*/  @!P0 BRA `(.L_x_15090) ;  /* 0x0000000000048947 */ /* 0x000fea0003800000 */
[----:B------:R-:W-:Y:S01]  /*1ae80*/  BPT.TRAP 0x1 ;  /* 0x000000040000795c */ /* 0x000fe20000300000 */
.L_x_15090:
[----:B------:R-:W2:Y:S01]  /*1ae90*/  LDL.LU R3, [R1+0x14] ;  /* 0x0000140001037983 */ /* 0x000ea20000300800 */
[----:B------:R-:W-:Y:S02]  /*1aea0*/  VIADD R0, R11, 0x13260 ;  /* 0x000132600b007836 */ /* 0x000fe40000000000 */
[-C--:B------:R-:W-:Y:S01]  /*1aeb0*/  FMUL.FTZ R24, R24, R2.reuse ;  /* 0x0000000218187220 */ /* 0x080fe20000410000 */
[----:B------:R-:W-:Y:S01]  /*1aec0*/  FMUL.FTZ R29, R29, R2 ;  /* 0x000000021d1d7220 */ /* 0x000fe20000410000 */
[----:B------:R-:W3:Y:S01]  /*1aed0*/  LDL.LU R4, [R1+0x5c] ;  /* 0x00005c0001047983 */ /* 0x000ee20000300800 */
[----:B------:R-:W-:-:S05]  /*1aee0*/  VIADD R23, R23, 0x1 ;  /* 0x0000000117177836 */ /* 0x000fca0000000000 */
[----:B------:R-:W-:-:S04]  /*1aef0*/  ISETP.NE.AND P1, PT, R23, 0x2, PT ;  /* 0x000000021700780c */ /* 0x000fc80003f25270 */
        /* <DEDUP_REMOVED lines=32> */
[----:B------:R-:W-:Y:S02]  /*1b100*/  SEL R23, R23, RZ, P1 ;  /* 0x000000ff17177207 */ /* 0x000fe40000800000 */
[----:B--2---:R-:W-:Y:S01]  /*1b110*/  PRMT R0, R3, 0x654, R0 ;  /* 0x0000065403007816 */ /* 0x004fe20000000000 */
[----:B---3--:R-:W-:-:S03]  /*1b120*/  VIADD R4, R4, 0x1 ;  /* 0x0000000104047836 */ /* 0x008fc60000000000 */
[----:B------:R0:W-:Y:S02]  /*1b130*/  SYNCS.ARRIVE.TRANS64.RED.A1T0 RZ, [R0+URZ], RZ ;  /* 0x000000ff00ff79a7 */ /* 0x0001e4000810043f */
[----:B------:R0:W-:Y:S01]  /*1b140*/  STL [R1+0x5c], R4 ;  /* 0x00005c0401007387 */ /* 0x0001e20000100800 */
[----:B------:R-:W-:-:S07]  /*1b150*/  FMUL.FTZ R3, R45, R2 ;  /* 0x000000022d037220 */ /* 0x000fce0000410000 */
.L_x_14977:
[----:B------:R-:W2:Y:S01]  /*1b160*/  LDL R77, [R1+0x54] ;  /* 0x00005400014d7983 */ /* 0x000ea20000100800 */
[----:B------:R-:W0:Y:S01]  /*1b170*/  S2UR UR4, SR_CgaCtaId ;  /* 0x00000000000479c3 */ /* 0x000e220000008800 */
[----:B------:R-:W-:Y:S01]  /*1b180*/  MOV R22, 0x400 ;  /* 0x0000040000167802 */ /* 0x000fe20000000f00 */
[----:B------:R-:W-:Y:S01]  /*1b190*/  BSSY B0, `(.L_x_15091) ;  /* 0x00002ab000007945 */ /* 0x000fe20003800000 */
[----:B------:R-:W1:Y:S01]  /*1b1a0*/  S2R R79, SR_TID.X ;  /* 0x00000000004f7919 */ /* 0x000e620000002100 */
[----:B0-----:R-:W-:-:S05]  /*1b1b0*/  IMAD.U32 R0, RZ, RZ, UR4 ;  /* 0x00000004ff007e24 */ /* 0x001fca000f8e00ff */
[----:B------:R-:W-:Y:S01]  /*1b1c0*/  LEA R22, R0, R22, 0x18 ;  /* 0x0000001600167211 */ /* 0x000fe200078ec0ff */
[----:B------:R-:W-:Y:S01]  /*1b1d0*/  BAR.SYNC.DEFER_BLOCKING 0x5, 0x200 ;  /* 0x0148000000007b1d */ /* 0x000fe20000010000 */
[----:B-1----:R-:W-:-:S05]  /*1b1e0*/  VIADD R60, R79, 0xffffff80 ;  /* 0xffffff804f3c7836 */ /* 0x002fca0000000000 */
[----:B------:R-:W-:Y:S01]  /*1b1f0*/  STL [R1+0x14], R0 ;  /* 0x0000140001007387 */ /* 0x000fe20000100800 */
[----:B------:R-:W-:-:S04]  /*1b200*/  SHF.R.S32.HI R65, RZ, 0x1f, R60 ;  /* 0x0000001fff417819 */ /* 0x000fc8000001143c */
[----:B------:R-:W-:Y:S01]  /*1b210*/  LEA.HI R63, R65, R60, RZ, 0x3 ;  /* 0x0000003c413f7211 */ /* 0x000fe200078f18ff */
[----:B------:R-:W0:Y:S04]  /*1b220*/  LDS.128 R4, [R22+0x132d0] ;  /* 0x0132d00016047984 */ /* 0x000e280000000c00 */
[----:B0-----:R0:W-:Y:S04]  /*1b230*/  STL.64 [R1+0x40], R4 ;  /* 0x0000400401007387 */ /* 0x0011e80000100a00 */
[----:B------:R1:W-:Y:S01]  /*1b240*/  STL.64 [R1+0x48], R6 ;  /* 0x0000480601007387 */ /* 0x0003e20000100a00 */
[----:B0-----:R-:W-:-:S02]  /*1b250*/  LOP3.LUT R5, R63, 0xfffffff8, RZ, 0xc0, !PT ;  /* 0xfffffff83f057812 */ /* 0x001fc400078ec0ff */
[----:B------:R-:W-:-:S03]  /*1b260*/  SHF.R.S32.HI R63, RZ, 0x3, R63 ;  /* 0x00000003ff3f7819 */ /* 0x000fc6000001143f */
[----:B------:R-:W-:-:S04]  /*1b270*/  IMAD.IADD R62, R60, 0x1, -R5 ;  /* 0x000000013c3e7824 */ /* 0x000fc800078e0a05 */
[----:B------:R-:W-:-:S05]  /*1b280*/  IMAD.SHL.U32 R0, R62, 0x8, RZ ;  /* 0x000000083e007824 */ /* 0x000fca00078e00ff */
[----:B------:R-:W-:Y:S01]  /*1b290*/  SHF.R.S32.HI R61, RZ, 0x1f, R0 ;  /* 0x0000001fff3d7819 */ /* 0x000fe20000011400 */
[----:B------:R-:W-:Y:S06]  /*1b2a0*/  BAR.ARV 0x4, 0x200 ;  /* 0x0108000000007b1d */ /* 0x000fec0000002000 */
[----:B--2---:R-:W-:-:S13]  /*1b2b0*/  ISETP.NE.AND P1, PT, R77, RZ, PT ;  /* 0x000000ff4d00720c */ /* 0x004fda0003f25270 */
[----:B------:R-:W0:Y:S02]  /*1b2c0*/  @!P1 LDC R77, c[0x0][0xad4] ;  /* 0x0002b500ff4d9b82 */ /* 0x000e240000000800 */
[----:B0-----:R1:W-:Y:S01]  /*1b2d0*/  @!P1 STL [R1+0x54], R77 ;  /* 0x0000544d01009387 */ /* 0x0013e20000100800 */
[----:B------:R-:W-:Y:S05]  /*1b2e0*/  @P0 BRA `(.L_x_15092) ;  /* 0x0000001c00ec0947 */ /* 0x000fea0003800000 */
[----:B------:R-:W-:Y:S01]  /*1b2f0*/  IMAD.SHL.U32 R2, R79, 0x4, RZ ;  /* 0x000000044f027824 */ /* 0x000fe200078e00ff */
[----:B------:R-:W-:Y:S01]  /*1b300*/  ULDC.64 UR4, c[0x4][0x38] ;  /* 0x01000e0000047ab9 */ /* 0x000fe20000000a00 */
[----:B------:R-:W2:Y:S01]  /*1b310*/  LDL R83, [R1+0x4] ;  /* 0x0000040001537983 */ /* 0x000ea20000100800 */
[----:B------:R-:W0:Y:S02]  /*1b320*/  S2R R5, SR_SWINHI ;  /* 0x0000000000057919 */ /* 0x000e240000002f00 */
[----:B------:R-:W-:Y:S01]  /*1b330*/  LOP3.LUT R2, R2, 0xc, RZ, 0xc0, !PT ;  /* 0x0000000c02027812 */ /* 0x000fe200078ec0ff */
[----:B------:R-:W-:Y:S01]  /*1b340*/  ULDC.64 UR6, c[0x0][0xc08] ;  /* 0x0003020000067ab9 */ /* 0x000fe20000000a00 */
[----:B------:R-:W3:Y:S01]  /*1b350*/  LDL.LU R87, [R1+0x58] ;  /* 0x0000580001577983 */ /* 0x000ee20000300800 */
[----:B------:R-:W-:Y:S01]  /*1b360*/  BAR.SYNC.DEFER_BLOCKING 0x1, 0x180 ;  /* 0x0046000000007b1d */ /* 0x000fe20000010000 */
[----:B------:R-:W-:-:S05]  /*1b370*/  IADD3 R10, P0, R2, UR4, RZ ;  /* 0x00000004020a7c10 */ /* 0x000fca000ff1e0ff */
[----:B------:R-:W-:Y:S01]  /*1b380*/  IMAD.X R11, RZ, RZ, UR5, P0 ;  /* 0x00000005ff0b7e24 */ /* 0x000fe200080e06ff */
[----:B------:R-:W-:Y:S01]  /*1b390*/  LEA.HI R4, R65, R60, RZ, 0x5 ;  /* 0x0000003c41047211 */ /* 0x000fe200078f28ff */
[----:B------:R-:W-:Y:S01]  /*1b3a0*/  ULDC.64 UR4, c[0x0][0xc00] ;  /* 0x0003000000047ab9 */ /* 0x000fe20000000a00 */
[----:B------:R-:W4:Y:S04]  /*1b3b0*/  LDL R86, [R1+0x38] ;  /* 0x0000380001567983 */ /* 0x000f280000100800 */
[----:B------:R0:W2:Y:S01]  /*1b3c0*/  LDG.E.CONSTANT R10, desc[UR44][R10.64] ;  /* 0x0000002c0a0a7981 */ /* 0x0000a2000c1e9900 */
[----:B------:R-:W-:-:S03]  /*1b3d0*/  LOP3.LUT P0, R2, R79, 0x3, RZ, 0xc0, !PT ;  /* 0x000000034f027812 */ /* 0x000fc6000780c0ff */
[----:B------:R-:W4:Y:S01]  /*1b3e0*/  LDL R85, [R1+0x24] ;  /* 0x0000240001557983 */ /* 0x000f220000100800 */
[----:B------:R-:W-:Y:S02]  /*1b3f0*/  ISETP.EQ.OR P0, PT, R2, 0x3, !P0 ;  /* 0x000000030200780c */ /* 0x000fe40004702670 */
[----:B------:R-:W-:Y:S01]  /*1b400*/  LEA.HI R2, R65, R60, RZ, 0x4 ;  /* 0x0000003c41027211 */ /* 0x000fe200078f20ff */
[----:B------:R-:W-:Y:S01]  /*1b410*/  IMAD.SHL.U32 R4, R4, 0x20, RZ ;  /* 0x0000002004047824 */ /* 0x000fe200078e00ff */
[----:B------:R-:W4:Y:S02]  /*1b420*/  LDL R81, [R1+0x60] ;  /* 0x0000600001517983 */ /* 0x000f240000100800 */
[----:B-1----:R-:W-:Y:S02]  /*1b430*/  SHF.R.S32.HI R7, RZ, 0x4, R2 ;  /* 0x00000004ff077819 */ /* 0x002fe40000011402 */
[C---:B------:R-:W-:Y:S02]  /*1b440*/  LOP3.LUT R9, R2.reuse, 0x3fffff0, RZ, 0xc0, !PT ;  /* 0x03fffff002097812 */ /* 0x040fe400078ec0ff */
[----:B------:R-:W-:-:S02]  /*1b450*/  LEA.HI R2, R2, R7, RZ, 0x1 ;  /* 0x0000000702027211 */ /* 0x000fc400078f08ff */
[----:B------:R-:W-:Y:S01]  /*1b460*/  LOP3.LUT R4, R4, 0xfffffc00, RZ, 0xc0, !PT ;  /* 0xfffffc0004047812 */ /* 0x000fe200078ec0ff */
[----:B------:R-:W-:Y:S01]  /*1b470*/  IMAD.IADD R9, R60, 0x1, -R9 ;  /* 0x000000013c097824 */ /* 0x000fe200078e0a09 */
[----:B------:R-:W-:-:S03]  /*1b480*/  LOP3.LUT R2, R2, 0x1ffffffe, RZ, 0xc0, !PT ;  /* 0x1ffffffe02027812 */ /* 0x000fc600078ec0ff */
[----:B------:R-:W-:Y:S02]  /*1b490*/  IMAD R9, R9, 0x40, R4 ;  /* 0x0000004009097824 */ /* 0x000fe400078e0204 */
[----:B------:R-:W-:Y:S01]  /*1b4a0*/  IMAD.IADD R2, R7, 0x1, -R2 ;  /* 0x0000000107027824 */ /* 0x000fe200078e0a02 */
[----:B------:R-:W-:Y:S02]  /*1b4b0*/  SEL R57, R44, R3, P0 ;  /* 0x000000032c397207 */ /* 0x000fe40000000000 */
[----:B------:R-:W-:Y:S01]  /*1b4c0*/  SEL R76, R3, R44, P0 ;  /* 0x0000002c034c7207 */ /* 0x000fe20000000000 */
[----:B------:R-:W-:Y:S01]  /*1b4d0*/  IMAD R9, R2, 0x8, R9 ;  /* 0x0000000802097824 */ /* 0x000fe200078e0209 */
[----:B------:R-:W-:Y:S02]  /*1b4e0*/  MOV R2, R22 ;  /* 0x0000001600027202 */ /* 0x000fe40000000f00 */
[----:B0-----:R-:W-:-:S03]  /*1b4f0*/  MOV R3, R5 ;  /* 0x0000000500037202 */ /* 0x001fc60000000f00 */
[----:B------:R-:W-:Y:S01]  /*1b500*/  IMAD.WIDE R4, R9, 0x2, R2 ;  /* 0x0000000209047825 */ /* 0x000fe200078e0202 */
[----:B------:R-:W-:Y:S02]  /*1b510*/  SEL R71, R36, R37, P0 ;  /* 0x0000002524477207 */ /* 0x000fe40000000000 */
[C---:B------:R-:W-:Y:S02]  /*1b520*/  IADD3 R9, P3, R4.reuse, 0x20, RZ ;  /* 0x0000002004097810 */ /* 0x040fe40007f7e0ff */
[----:B------:R-:W-:Y:S02]  /*1b530*/  LOP3.LUT R7, R4, 0x380, RZ, 0xc0, !PT ;  /* 0x0000038004077812 */ /* 0x000fe400078ec0ff */
[----:B------:R-:W-:Y:S02]  /*1b540*/  SEL R80, R37, R36, P0 ;  /* 0x0000002425507207 */ /* 0x000fe40000000000 */
[----:B-----5:R-:W-:Y:S02]  /*1b550*/  SEL R45, R40, R41, P0 ;  /* 0x00000029282d7207 */ /* 0x020fe40000000000 */
[----:B------:R-:W-:-:S02]  /*1b560*/  SEL R74, R41, R40, P0 ;  /* 0x00000028294a7207 */ /* 0x000fc40000000000 */
[----:B------:R-:W-:Y:S02]  /*1b570*/  SEL R37, R30, R31, P0 ;  /* 0x0000001f1e257207 */ /* 0x000fe40000000000 */
[----:B------:R-:W-:Y:S02]  /*1b580*/  SEL R56, R31, R30, P0 ;  /* 0x0000001e1f387207 */ /* 0x000fe40000000000 */
[----:B------:R-:W-:Y:S02]  /*1b590*/  LOP3.LUT R6, R9, 0x380, RZ, 0xc0, !PT ;  /* 0x0000038009067812 */ /* 0x000fe400078ec0ff */
[----:B------:R-:W-:Y:S02]  /*1b5a0*/  SEL R15, R34, R35, P0 ;  /* 0x00000023220f7207 */ /* 0x000fe40000000000 */
[----:B------:R-:W-:Y:S02]  /*1b5b0*/  SEL R40, R35, R34, P0 ;  /* 0x0000002223287207 */ /* 0x000fe40000000000 */
[----:B------:R-:W-:-:S02]  /*1b5c0*/  IADD3 R31, P2, R4, 0x40, RZ ;  /* 0x00000040041f7810 */ /* 0x000fc40007f5e0ff */
[----:B------:R-:W-:Y:S02]  /*1b5d0*/  SHF.R.U64 R7, R7, 0x3, RZ ;  /* 0x0000000307077819 */ /* 0x000fe400000012ff */
[----:B------:R-:W-:Y:S02]  /*1b5e0*/  IADD3 R35, P1, R4, 0x60, RZ ;  /* 0x0000006004237810 */ /* 0x000fe40007f3e0ff */
[----:B------:R-:W-:Y:S02]  /*1b5f0*/  SHF.R.U64 R6, R6, 0x3, RZ ;  /* 0x0000000306067819 */ /* 0x000fe400000012ff */
[----:B------:R-:W-:Y:S02]  /*1b600*/  LOP3.LUT R8, R31, 0x380, RZ, 0xc0, !PT ;  /* 0x000003801f087812 */ /* 0x000fe400078ec0ff */
[----:B------:R-:W-:Y:S02]  /*1b610*/  LOP3.LUT R4, R7, R4, RZ, 0x3c, !PT ;  /* 0x0000000407047212 */ /* 0x000fe400078e3cff */
[----:B------:R-:W-:Y:S01]  /*1b620*/  LOP3.LUT R12, R35, 0x380, RZ, 0xc0, !PT ;  /* 0x00000380230c7812 */ /* 0x000fe200078ec0ff */
[--C-:B------:R-:W-:Y:S01]  /*1b630*/  IMAD.X R69, RZ, RZ, R5.reuse, P1 ;  /* 0x000000ffff457224 */ /* 0x100fe200008e0605 */
[----:B------:R-:W-:Y:S01]  /*1b640*/  LOP3.LUT R6, R6, R9, RZ, 0x3c, !PT ;  /* 0x0000000906067212 */ /* 0x000fe200078e3cff */
[--C-:B------:R-:W-:Y:S01]  /*1b650*/  IMAD.X R9, RZ, RZ, R5.reuse, P2 ;  /* 0x000000ffff097224 */ /* 0x100fe200010e0605 */
[----:B------:R-:W-:Y:S01]  /*1b660*/  SEL R11, R48, R49, P0 ;  /* 0x00000031300b7207 */ /* 0x000fe20000000000 */
[----:B------:R-:W-:Y:S01]  /*1b670*/  IMAD.X R7, RZ, RZ, R5, P3 ;  /* 0x000000ffff077224 */ /* 0x000fe200018e0605 */
[----:B------:R-:W-:-:S02]  /*1b680*/  SEL R44, R49, R48, P0 ;  /* 0x00000030312c7207 */ /* 0x000fc40000000000 */
[----:B------:R-:W-:Y:S02]  /*1b690*/  SHF.R.U64 R8, R8, 0x3, RZ ;  /* 0x0000000308087819 */ /* 0x000fe400000012ff */
[----:B------:R-:W-:Y:S02]  /*1b6a0*/  MOV R72, R4 ;  /* 0x0000000400487202 */ /* 0x000fe40000000f00 */
[----:B------:R-:W-:Y:S02]  /*1b6b0*/  SEL R73, R24, R25, P0 ;  /* 0x0000001918497207 */ /* 0x000fe40000000000 */
[----:B------:R-:W-:Y:S02]  /*1b6c0*/  SEL R82, R25, R24, P0 ;  /* 0x0000001819527207 */ /* 0x000fe40000000000 */
[----:B------:R-:W-:Y:S02]  /*1b6d0*/  SEL R13, R26, R27, P0 ;  /* 0x0000001b1a0d7207 */ /* 0x000fe40000000000 */
[----:B------:R-:W-:-:S02]  /*1b6e0*/  SEL R48, R27, R26, P0 ;  /* 0x0000001a1b307207 */ /* 0x000fc40000000000 */
[----:B------:R-:W-:Y:S02]  /*1b6f0*/  SHF.R.U64 R12, R12, 0x3, RZ ;  /* 0x000000030c0c7819 */ /* 0x000fe400000012ff */
        /* <DEDUP_REMOVED lines=14> */
[----:B------:R-:W-:Y:S02]  /*1b7e0*/  LOP3.LUT R8, R8, R31, RZ, 0x3c, !PT ;  /* 0x0000001f08087212 */ /* 0x000fe400078e3cff */
[----:B------:R-:W-:Y:S02]  /*1b7f0*/  SEL R33, R46, R47, P0 ;  /* 0x0000002f2e217207 */ /* 0x000fe40000000000 */
[----:B------:R-:W-:-:S02]  /*1b800*/  SEL R36, R47, R46, P0 ;  /* 0x0000002e2f247207 */ /* 0x000fc40000000000 */
[----:B------:R-:W-:Y:S02]  /*1b810*/  LOP3.LUT R68, R12, R35, RZ, 0x3c, !PT ;  /* 0x000000230c447212 */ /* 0x000fe400078e3cff */
[----:B------:R-:W-:Y:S02]  /*1b820*/  MOV R64, R6 ;  /* 0x0000000600407202 */ /* 0x000fe40000000f00 */
[----:B------:R-:W-:Y:S02]  /*1b830*/  MOV R67, R8 ;  /* 0x0000000800437202 */ /* 0x000fe40000000f00 */
[----:B------:R-:W-:Y:S02]  /*1b840*/  MOV R68, R68 ;  /* 0x0000004400447202 */ /* 0x000fe40000000f00 */
[----:B------:R-:W-:Y:S02]  /*1b850*/  ISETP.NE.U32.AND P1, PT, RZ, UR4, PT ;  /* 0x00000004ff007c0c */ /* 0x000fe4000bf25070 */
[----:B--2---:R-:W-:Y:S01]  /*1b860*/  LOP3.LUT R5, R10, 0x2, RZ, 0x3c, !PT ;  /* 0x000000020a057812 */ /* 0x004fe200078e3cff */
[----:B------:R-:W-:Y:S04]  /*1b870*/  SHFL.IDX PT, R46, R73, R10, 0x1c1f ;  /* 0x001c1f0a492e7589 */ /* 0x000fe800000e0000 */
[----:B------:R-:W0:Y:S04]  /*1b880*/  SHFL.IDX PT, R47, R82, R5, 0x1c1f ;  /* 0x001c1f05522f7589 */ /* 0x000e2800000e0000 */
[----:B------:R-:W-:Y:S04]  /*1b890*/  SHFL.IDX PT, R30, R13, R10, 0x1c1f ;  /* 0x001c1f0a0d1e7589 */ /* 0x000fe800000e0000 */
[----:B------:R-:W1:Y:S04]  /*1b8a0*/  SHFL.IDX PT, R31, R48, R5, 0x1c1f ;  /* 0x001c1f05301f7589 */ /* 0x000e6800000e0000 */
[----:B------:R-:W-:Y:S04]  /*1b8b0*/  SHFL.IDX PT, R50, R59, R10, 0x1c1f ;  /* 0x001c1f0a3b327589 */ /* 0x000fe800000e0000 */
[----:B------:R-:W-:Y:S04]  /*1b8c0*/  SHFL.IDX PT, R12, R41, R10, 0x1c1f ;  /* 0x001c1f0a290c7589 */ /* 0x000fe800000e0000 */
[----:B------:R-:W2:Y:S04]  /*1b8d0*/  SHFL.IDX PT, R51, R78, R5, 0x1c1f ;  /* 0x001c1f054e337589 */ /* 0x000ea800000e0000 */
[----:B------:R-:W-:Y:S04]  /*1b8e0*/  SHFL.IDX PT, R34, R15, R10, 0x1c1f ;  /* 0x001c1f0a0f227589 */ /* 0x000fe800000e0000 */
[----:B------:R-:W3:Y:S04]  /*1b8f0*/  SHFL.IDX PT, R35, R40, R5, 0x1c1f ;  /* 0x001c1f0528237589 */ /* 0x000ee800000e0000 */
[----:B------:R-:W-:Y:S04]  /*1b900*/  SHFL.IDX PT, R4, R75, R10, 0x1c1f ;  /* 0x001c1f0a4b047589 */ /* 0x000fe800000e0000 */
        /* <DEDUP_REMOVED lines=11> */
[----:B------:R-:W-:Y:S04]  /*1b9c0*/  SHFL.IDX PT, R58, R11, R10, 0x1c1f ;  /* 0x001c1f0a0b3a7589 */ /* 0x000fe800000e0000 */
[----:B------:R-:W4:Y:S04]  /*1b9d0*/  SHFL.IDX PT, R9, R80, R5, 0x1c1f ;  /* 0x001c1f0550097589 */ /* 0x000f2800000e0000 */
[----:B------:R0:W4:Y:S04]  /*1b9e0*/  SHFL.IDX PT, R59, R44, R5, 0x1c1f ;  /* 0x001c1f052c3b7589 */ /* 0x00012800000e0000 */
[----:B------:R-:W4:Y:S04]  /*1b9f0*/  SHFL.IDX PT, R25, R52, R5, 0x1c1f ;  /* 0x001c1f0534197589 */ /* 0x000f2800000e0000 */
[----:B------:R-:W-:Y:S04]  /*1ba00*/  SHFL.IDX PT, R8, R57, R10, 0x1c1f ;  /* 0x001c1f0a39087589 */ /* 0x000fe800000e0000 */
[----:B------:R-:W4:Y:S04]  /*1ba10*/  SHFL.IDX PT, R11, R76, R5, 0x1c1f ;  /* 0x001c1f054c0b7589 */ /* 0x000f2800000e0000 */
[----:B------:R-:W-:Y:S04]  /*1ba20*/  SHFL.IDX PT, R26, R33, R10, 0x1c1f ;  /* 0x001c1f0a211a7589 */ /* 0x000fe800000e0000 */
[----:B------:R-:W-:Y:S04]  /*1ba30*/  SHFL.IDX PT, R43, R43, R10, 0x1c1f ;  /* 0x001c1f0a2b2b7589 */ /* 0x000fe800000e0000 */
[----:B------:R-:W4:Y:S04]  /*1ba40*/  SHFL.IDX PT, R27, R36, R5, 0x1c1f ;  /* 0x001c1f05241b7589 */ /* 0x000f2800000e0000 */
[----:B------:R-:W4:Y:S04]  /*1ba50*/  SHFL.IDX PT, R66, R66, R5, 0x1c1f ;  /* 0x001c1f0542427589 */ /* 0x000f2800000e0000 */
[----:B------:R3:W4:Y:S01]  /*1ba60*/  SHFL.IDX PT, R13, R70, R5, 0x1c1f ;  /* 0x001c1f05460d7589 */ /* 0x00072200000e0000 */
[----:B0-----:R-:W-:-:S02]  /*1ba70*/  SEL R44, R46, R47, P0 ;  /* 0x0000002f2e2c7207 */ /* 0x001fc40000000000 */
[----:B-1----:R-:W-:Y:S02]  /*1ba80*/  SEL R28, R30, R31, P0 ;  /* 0x0000001f1e1c7207 */ /* 0x002fe40000000000 */
[----:B------:R-:W-:Y:S02]  /*1ba90*/  SEL R46, R47, R46, P0 ;  /* 0x0000002e2f2e7207 */ /* 0x000fe40000000000 */
[----:B--2---:R-:W-:Y:S02]  /*1baa0*/  SEL R48, R50, R51, P0 ;  /* 0x0000003332307207 */ /* 0x004fe40000000000 */
[----:B------:R-:W-:Y:S01]  /*1bab0*/  SEL R30, R31, R30, P0 ;  /* 0x0000001e1f1e7207 */ /* 0x000fe20000000000 */
[----:B---3--:R-:W0:Y:S01]  /*1bac0*/  LDC.64 R70, c[0x0][0xc00] ;  /* 0x00030000ff467b82 */ /* 0x008e220000000a00 */
[----:B------:R-:W-:Y:S02]  /*1bad0*/  SEL R32, R34, R35, P0 ;  /* 0x0000002322207207 */ /* 0x000fe40000000000 */
        /* <DEDUP_REMOVED lines=42> */
[----:B------:R0:W-:Y:S04]  /*1bd80*/  STSM.16.M88.4 [R72], R24 ;  /* 0x0000001848007844 */ /* 0x0001e80000000200 */
[----:B------:R1:W-:Y:S04]  /*1bd90*/  STSM.16.M88.4 [R64], R4 ;  /* 0x0000000440007844 */ /* 0x0003e80000000200 */
[----:B------:R-:W-:Y:S04]  /*1bda0*/  STSM.16.M88.4 [R67], R8 ;  /* 0x0000000843007844 */ /* 0x000fe80000000200 */
[----:B------:R2:W-:Y:S01]  /*1bdb0*/  STSM.16.M88.4 [R68], R12 ;  /* 0x0000000c44007844 */ /* 0x0005e20000000200 */
[----:B------:R-:W-:Y:S01]  /*1bdc0*/  BAR.SYNC.DEFER_BLOCKING 0x1, 0x180 ;  /* 0x0046000000007b1d */ /* 0x000fe20000010000 */
[----:B------:R-:W-:Y:S01]  /*1bdd0*/  ISETP.NE.AND.EX P0, PT, RZ, UR5, PT, P1 ;  /* 0x00000005ff007c0c */ /* 0x000fe2000bf05310 */
[----:B------:R-:W-:-:S02]  /*1bde0*/  IMAD.MOV.U32 R66, RZ, RZ, RZ ;  /* 0x000000ffff427224 */ /* 0x000fc400078e00ff */
[----:B0-----:R-:W-:Y:S01]  /*1bdf0*/  IMAD.WIDE R24, R87, 0x4, R70 ;  /* 0x0000000457187825 */ /* 0x001fe200078e0246 */
[----:B------:R-:W-:-:S03]  /*1be00*/  ISETP.GT.AND P3, PT, R77, 0x1, PT ;  /* 0x000000014d00780c */ /* 0x000fc60003f64270 */
[----:B-1----:R-:W0:Y:S06]  /*1be10*/  LDC R64, c[0x0][0xbe8] ;  /* 0x0002fa00ff407b82 */ /* 0x002e2c0000000800 */
[----:B------:R-:W3:Y:S01]  /*1be20*/  @P0 LDG.E R66, desc[UR44][R24.64] ;  /* 0x0000002c18420981 */ /* 0x000ee2000c1e1900 */
[----:B------:R-:W-:-:S04]  /*1be30*/  ISETP.NE.U32.AND P1, PT, RZ, UR6, PT ;  /* 0x00000006ff007c0c */ /* 0x000fc8000bf25070 */
[----:B------:R-:W-:-:S13]  /*1be40*/  ISETP.NE.AND.EX P1, PT, RZ, UR7, PT, P1 ;  /* 0x00000007ff007c0c */ /* 0x000fda000bf25310 */
[----:B------:R-:W1:Y:S02]  /*1be50*/  @P1 LDC.64 R26, c[0x0][0xc08] ;  /* 0x00030200ff1a1b82 */ /* 0x000e640000000a00 */
[----:B-1----:R-:W-:-:S04]  /*1be60*/  @P1 IMAD.WIDE R4, R87, 0x4, R26 ;  /* 0x0000000457041825 */ /* 0x002fc800078e021a */
[----:B------:R-:W-:-:S05]  /*1be70*/  IMAD.MOV.U32 R26, RZ, RZ, 0x9b8 ;  /* 0x000009b8ff1a7424 */ /* 0x000fca00078e00ff */
[----:B------:R-:W-:-:S04]  /*1be80*/  SEL R26, R26, 0x978, P3 ;  /* 0x000009781a1a7807 */ /* 0x000fc80001800000 */
[----:B--2---:R-:W1:Y:S08]  /*1be90*/  LDC.64 R12, c[0x0][R26+0x220] ;  /* 0x000088001a0c7b82 */ /* 0x004e700000000a00 */
[----:B------:R-:W2:Y:S01]  /*1bea0*/  LDC.64 R10, c[0x0][R26+0x218] ;  /* 0x000086001a0a7b82 */ /* 0x000ea20000000a00 */
[----:B0-----:R-:W-:-:S07]  /*1beb0*/  ISETP.NE.AND P4, PT, R64, 0x1, PT ;  /* 0x000000014000780c */ /* 0x001fce0003f85270 */
[----:B------:R-:W0:Y:S01]  /*1bec0*/  LDC.64 R8, c[0x0][R26+0x228] ;  /* 0x00008a001a087b82 */ /* 0x000e220000000a00 */
[----:B------:R-:W-:Y:S02]  /*1bed0*/  ULDC UR6, c[0x0][0xa88] ;  /* 0x0002a20000067ab9 */ /* 0x000fe40000000800 */
[----:B------:R-:W-:-:S05]  /*1bee0*/  IMAD.U32 R69, RZ, RZ, UR6 ;  /* 0x00000006ff457e24 */ /* 0x000fca000f8e00ff */
[----:B------:R4:W4:Y:S01]  /*1bef0*/  LDC.64 R6, c[0x0][R26+0x210] ;  /* 0x000084001a067b82 */ /* 0x0009220000000a00 */
[----:B------:R1:W5:Y:S01]  /*1bf00*/  @P1 LDG.E R69, desc[UR44][R4.64] ;  /* 0x0000002c04451981 */ /* 0x000362000c1e1900 */
[----:B------:R-:W-:-:S06]  /*1bf10*/  ISETP.NE.U32.AND P2, PT, RZ, UR4, PT ;  /* 0x00000004ff007c0c */ /* 0x000fcc000bf45070 */
[----:B------:R-:W0:Y:S01]  /*1bf20*/  @P4 LDC R68, c[0x0][0xbec] ;  /* 0x0002fb00ff444b82 */ /* 0x000e220000000800 */
[----:B------:R-:W-:-:S07]  /*1bf30*/  ISETP.NE.AND.EX P2, PT, RZ, UR5, PT, P2 ;  /* 0x00000005ff007c0c */ /* 0x000fce000bf45320 */
[----:B------:R-:W4:Y:S01]  /*1bf40*/  @P4 LDC R73, c[0x0][0xbf0] ;  /* 0x0002fc00ff494b82 */ /* 0x000f220000000800 */
[----:B------:R-:W-:-:S07]  /*1bf50*/  SHF.R.S32.HI R15, RZ, 0x1f, R87 ;  /* 0x0000001fff0f7819 */ /* 0x000fce0000011457 */
[----:B-1----:R-:W1:Y:S01]  /*1bf60*/  LDC.64 R4, c[0x0][0xba8] ;  /* 0x0002ea00ff047b82 */ /* 0x002e620000000a00 */
[----:B------:R-:W-:Y:S02]  /*1bf70*/  SEL R67, R87, RZ, !P2 ;  /* 0x000000ff57437207 */ /* 0x000fe40005000000 */
[----:B------:R-:W-:Y:S02]  /*1bf80*/  LEA.HI R70, R65, R60, RZ, 0x7 ;  /* 0x0000003c41467211 */ /* 0x000fe400078f38ff */
[----:B------:R-:W-:Y:S01]  /*1bf90*/  SEL R15, R15, RZ, !P2 ;  /* 0x000000ff0f0f7207 */ /* 0x000fe20005000000 */
[----:B------:R-:W-:Y:S01]  /*1bfa0*/  IMAD R13, R13, R67, RZ ;  /* 0x000000430d0d7224 */ /* 0x000fe200078e02ff */
[----:B------:R-:W-:Y:S01]  /*1bfb0*/  LOP3.LUT R27, R70, 0xffffff80, RZ, 0xc0, !PT ;  /* 0xffffff80461b7812 */ /* 0x000fe200078ec0ff */
[----:B--2---:R-:W-:Y:S02]  /*1bfc0*/  IMAD R65, R11, R83, RZ ;  /* 0x000000530b417224 */ /* 0x004fe400078e02ff */
[----:B------:R-:W-:-:S02]  /*1bfd0*/  IMAD.IADD R11, R86, 0x1, R85 ;  /* 0x00000001560b7824 */ /* 0x000fc400078e0255 */
[----:B------:R-:W-:Y:S02]  /*1bfe0*/  IMAD R71, R12, R15, R13 ;  /* 0x0000000f0c477224 */ /* 0x000fe400078e020d */
[----:B------:R-:W-:Y:S01]  /*1bff0*/  IMAD.IADD R72, R60, 0x1, -R27 ;  /* 0x000000013c487824 */ /* 0x000fe200078e0a1b */
[----:B------:R-:W-:Y:S01]  /*1c000*/  SEL R27, R81, RZ, P3 ;  /* 0x000000ff511b7207 */ /* 0x000fe20001800000 */
[----:B------:R-:W-:-:S04]  /*1c010*/  IMAD.WIDE.U32 R14, R10, R83, RZ ;  /* 0x000000530a0e7225 */ /* 0x000fc800078e00ff */
[----:B------:R-:W-:-:S04]  /*1c020*/  IMAD.WIDE.U32 R12, R12, R67, RZ ;  /* 0x000000430c0c7225 */ /* 0x000fc800078e00ff */
[----:B0-----:R-:W-:Y:S01]  /*1c030*/  @P4 IMAD.HI.U32 R10, R11, R68, RZ ;  /* 0x000000440b0a4227 */ /* 0x001fe200078e00ff */
[----:B-1----:R-:W0:Y:S03]  /*1c040*/  @!P3 LDC R4, c[0x0][0xb50] ;  /* 0x0002d400ff04bb82 */ /* 0x002e260000000800 */
[----:B------:R-:W-:Y:S02]  /*1c050*/  IMAD.IADD R60, R15, 0x1, R65 ;  /* 0x000000010f3c7824 */ /* 0x000fe400078e0241 */
[----:B------:R-:W-:Y:S02]  /*1c060*/  IMAD.IADD R71, R13, 0x1, R71 ;  /* 0x000000010d477824 */ /* 0x000fe400078e0247 */
[----:B------:R-:W-:Y:S01]  /*1c070*/  IMAD.MOV.U32 R13, RZ, RZ, R11 ;  /* 0x000000ffff0d7224 */ /* 0x000fe200078e000b */
[----:B----4-:R-:W-:Y:S01]  /*1c080*/  @P4 SHF.R.U32.HI R13, RZ, R73, R10 ;  /* 0x00000049ff0d4219 */ /* 0x010fe2000001160a */
[-C--:B------:R-:W-:Y:S01]  /*1c090*/  IMAD R15, R9, R27.reuse, RZ ;  /* 0x0000001b090f7224 */ /* 0x080fe200078e02ff */
[----:B------:R-:W1:Y:S01]  /*1c0a0*/  @!P3 LDC R5, c[0x0][0xb54] ;  /* 0x0002d500ff05bb82 */ /* 0x000e620000000800 */
[----:B------:R-:W-:Y:S01]  /*1c0b0*/  IMAD.WIDE.U32 R8, R8, R27, RZ ;  /* 0x0000001b08087225 */ /* 0x000fe200078e00ff */
[----:B------:R-:W-:-:S02]  /*1c0c0*/  SHF.R.S32.HI R27, RZ, 0x1f, R72 ;  /* 0x0000001fff1b7819 */ /* 0x000fc40000011448 */
[----:B------:R-:W-:Y:S02]  /*1c0d0*/  SHF.R.S32.HI R70, RZ, 0x7, R70 ;  /* 0x00000007ff467819 */ /* 0x000fe40000011446 */
[--C-:B---3--:R-:W-:Y:S02]  /*1c0e0*/  IADD3 R12, P2, P5, R12, R14, R66.reuse ;  /* 0x0000000e0c0c7210 */ /* 0x108fe40007d5e042 */
[----:B------:R-:W-:Y:S01]  /*1c0f0*/  SHF.R.S32.HI R65, RZ, 0x1f, R66 ;  /* 0x0000001fff417819 */ /* 0x000fe20000011442 */
[----:B------:R-:W-:Y:S02]  /*1c100*/  IMAD.IADD R14, R9, 0x1, R15 ;  /* 0x00000001090e7824 */ /* 0x000fe400078e020f */
[----:B------:R-:W-:Y:S01]  /*1c110*/  IMAD.MOV R15, RZ, RZ, -R13 ;  /* 0x000000ffff0f7224 */ /* 0x000fe200078e0a0d */
[----:B------:R-:W-:Y:S02]  /*1c120*/  IADD3.X R10, R71, R60, R65, P2, P5 ;  /* 0x0000003c470a7210 */ /* 0x000fe400017ea441 */
[----:B------:R-:W-:Y:S01]  /*1c130*/  IADD3 R8, P2, P5, R13, R12, R8 ;  /* 0x0000000c0d087210 */ /* 0x000fe20007d5e008 */
[----:B------:R-:W-:Y:S01]  /*1c140*/  IMAD R15, R64, R15, R11 ;  /* 0x0000000f400f7224 */ /* 0x000fe200078e020b */
[----:B------:R-:W-:-:S02]  /*1c150*/  LEA.HI R12, R27, R72, RZ, 0x2 ;  /* 0x000000481b0c7211 */ /* 0x000fc400078f10ff */
[----:B------:R-:W-:Y:S02]  /*1c160*/  SHF.R.S32.HI R9, RZ, 0x1f, R13 ;  /* 0x0000001fff097819 */ /* 0x000fe4000001140d */
[--C-:B------:R-:W-:Y:S02]  /*1c170*/  SHF.R.S32.HI R26, RZ, 0x2, R12.reuse ;  /* 0x00000002ff1a7819 */ /* 0x100fe4000001140c */
[----:B------:R-:W-:Y:S01]  /*1c180*/  SHF.R.S32.HI R71, RZ, 0x1f, R12 ;  /* 0x0000001fff477819 */ /* 0x000fe2000001140c */
[----:B------:R-:W-:Y:S01]  /*1c190*/  IMAD R7, R7, R15, RZ ;  /* 0x0000000f07077224 */ /* 0x000fe200078e02ff */
[----:B------:R-:W-:Y:S02]  /*1c1a0*/  SHF.R.S32.HI R13, RZ, 0x1f, R15 ;  /* 0x0000001fff0d7819 */ /* 0x000fe4000001140f */
[----:B------:R-:W-:Y:S02]  /*1c1b0*/  IADD3.X R9, R9, R10, R14, P2, P5 ;  /* 0x0000000a09097210 */ /* 0x000fe400017ea40e */
[----:B------:R-:W-:Y:S01]  /*1c1c0*/  LEA.HI R71, R71, R26, RZ, 0x3 ;  /* 0x0000001a47477211 */ /* 0x000fe200078f18ff */
[----:B------:R-:W-:Y:S01]  /*1c1d0*/  IMAD.HI R10, R70, 0x55555556, RZ ;  /* 0x55555556460a7827 */ /* 0x000fe200078e02ff */
[----:B------:R-:W-:-:S02]  /*1c1e0*/  LEA.HI R27, R27, R72, RZ, 0x5 ;  /* 0x000000481b1b7211 */ /* 0x000fc400078f28ff */
[----:B------:R-:W-:Y:S01]  /*1c1f0*/  LOP3.LUT R71, R71, 0xfffffff8, RZ, 0xc0, !PT ;  /* 0xfffffff847477812 */ /* 0x000fe200078ec0ff */
[C---:B------:R-:W-:Y:S02]  /*1c200*/  IMAD R13, R6.reuse, R13, R7 ;  /* 0x0000000d060d7224 */ /* 0x040fe400078e0207 */
[----:B------:R-:W-:Y:S01]  /*1c210*/  IMAD.WIDE.U32 R6, R6, R15, R8 ;  /* 0x0000000f06067225 */ /* 0x000fe200078e0008 */
[----:B------:R-:W-:Y:S02]  /*1c220*/  LEA.HI R9, R10, R10, RZ, 0x1 ;  /* 0x0000000a0a097211 */ /* 0x000fe400078f08ff */
[----:B------:R-:W-:Y:S01]  /*1c230*/  SHF.R.S32.HI R27, RZ, 0x5, R27 ;  /* 0x00000005ff1b7819 */ /* 0x000fe2000001141b */
[----:B------:R-:W-:Y:S01]  /*1c240*/  IMAD.IADD R7, R7, 0x1, R13 ;  /* 0x0000000107077824 */ /* 0x000fe200078e020d */
[----:B0-----:R-:W-:Y:S01]  /*1c250*/  LEA R8, P2, R6, R4, 0x2 ;  /* 0x0000000406087211 */ /* 0x001fe200078410ff */
[----:B------:R-:W-:Y:S02]  /*1c260*/  IMAD.IADD R26, R26, 0x1, -R71 ;  /* 0x000000011a1a7824 */ /* 0x000fe400078e0a47 */
[----:B------:R-:W-:Y:S01]  /*1c270*/  IMAD R70, R9, -0x3, R70 ;  /* 0xfffffffd09467824 */ /* 0x000fe200078e0246 */
[----:B-1----:R-:W-:Y:S01]  /*1c280*/  LEA.HI.X R9, R6, R5, R7, 0x2, P2 ;  /* 0x0000000506097211 */ /* 0x002fe200010f1407 */
[----:B------:R-:W-:Y:S01]  /*1c290*/  IMAD R27, R27, 0x10, R26 ;  /* 0x000000101b1b7824 */ /* 0x000fe200078e021a */
[----:B------:R-:W-:Y:S07]  /*1c2a0*/  @P1 BRA `(.L_x_15093) ;  /* 0x0000000000101947 */ /* 0x000fee0003800000 */
[----:B------:R-:W-:Y:S05]  /*1c2b0*/  @!P0 BRA `(.L_x_15093) ;  /* 0x00000000000c8947 */ /* 0x000fea0003800000 */
[----:B------:R-:W2:Y:S04]  /*1c2c0*/  LDG.E R4, desc[UR44][R24.64] ;  /* 0x0000002c18047981 */ /* 0x000ea8000c1e1900 */
[----:B-----5:R-:W2:Y:S02]  /*1c2d0*/  LDG.E R69, desc[UR44][R24.64+0x4] ;  /* 0x0000042c18457981 */ /* 0x020ea4000c1e1900 */
[----:B--2---:R-:W-:-:S07]  /*1c2e0*/  IMAD.IADD R69, R69, 0x1, -R4 ;  /* 0x0000000145457824 */ /* 0x004fce00078e0a04 */
.L_x_15093:
[----:B------:R-:W-:Y:S01]  /*1c2f0*/  IMAD R13, R70, 0x40, R27 ;  /* 0x00000040460d7824 */ /* 0x000fe200078e021b */
[----:B------:R-:W-:Y:S01]  /*1c300*/  SHFL.IDX PT, R4, R8, RZ, 0x1c1f ;  /* 0x001c1fff08047589 */ /* 0x000fe200000e0000 */
[----:B-----5:R-:W-:Y:S01]  /*1c310*/  IMAD R60, R69, R64, RZ ;  /* 0x00000040453c7224 */ /* 0x020fe200078e02ff */
[----:B------:R-:W-:Y:S01]  /*1c320*/  LOP3.LUT P0, RZ, R72, 0x3, RZ, 0xc0, !PT ;  /* 0x0000000348ff7812 */ /* 0x000fe2000780c0ff */
[----:B------:R-:W-:Y:S01]  /*1c330*/  IMAD.IADD R13, R13, 0x1, R85 ;  /* 0x000000010d0d7824 */ /* 0x000fe200078e0255 */
[----:B------:R-:W0:Y:S03]  /*1c340*/  SHFL.IDX PT, R5, R9, RZ, 0x1c1f ;  /* 0x001c1fff09057589 */ /* 0x000e2600000e0000 */
[C---:B------:R-:W-:Y:S01]  /*1c350*/  VIADD R15, R13.reuse, 0x8 ;  /* 0x000000080d0f7836 */ /* 0x040fe20000000000 */
[----:B------:R-:W-:Y:S01]  /*1c360*/  SHFL.IDX PT, R6, R8, 0x1, 0x1c1f ;  /* 0x003c1f0008067f89 */ /* 0x000fe200000e0000 */
[----:B------:R-:W-:-:S03]  /*1c370*/  ISETP.GE.OR P1, PT, R13, R60, P0 ;  /* 0x0000003c0d00720c */ /* 0x000fc60000726670 */
[----:B------:R-:W1:Y:S01]  /*1c380*/  SHFL.IDX PT, R7, R9, 0x1, 0x1c1f ;  /* 0x003c1f0009077f89 */ /* 0x000e6200000e0000 */
[----:B------:R-:W-:-:S09]  /*1c390*/  ISETP.GE.OR P0, PT, R15, R60, P0 ;  /* 0x0000003c0f00720c */ /* 0x000fd20000706670 */
[----:B0-----:R0:W-:Y:S04]  /*1c3a0*/  @!P1 ST.E desc[UR44][R4.64], R21 ;  /* 0x0000001504009985 */ /* 0x0011e8000c10192c */
[----:B-1----:R0:W-:Y:S01]  /*1c3b0*/  @!P0 ST.E desc[UR44][R6.64], R20 ;  /* 0x0000001406008985 */ /* 0x0021e2000c10192c */
[----:B------:R-:W-:Y:S05]  /*1c3c0*/  @P3 BRA `(.L_x_15094) ;  /* 0x0000000400a03947 */ /* 0x000fea0003800000 */
[----:B0-----:R-:W-:Y:S01]  /*1c3d0*/  IMAD R5, R63, 0x40, R0 ;  /* 0x000000403f057824 */ /* 0x001fe200078e0200 */
[----:B------:R-:W0:Y:S01]  /*1c3e0*/  @P4 LDC R29, c[0x0][0xbf0] ;  /* 0x0002fc00ff1d4b82 */ /* 0x000e220000000800 */
[----:B------:R-:W-:Y:S02]  /*1c3f0*/  ULDC.64 UR4, c[0x0][0xaa0] ;  /* 0x0002a80000047ab9 */ /* 0x000fe40000000a00 */
        /* <DEDUP_REMOVED lines=18> */
[----:B------:R-:W-:-:S04]  /*1c520*/  IADD3 R21, P0, R2, 0x4800, RZ ;  /* 0x0000480002157810 */ /* 0x000fc80007f1e0ff */
[----:B------:R-:W-:Y:S01]  /*1c530*/  LOP3.LUT R2, R21, 0x380, RZ, 0xc0, !PT ;  /* 0x0000038015027812 */ /* 0x000fe200078ec0ff */
[----:B------:R-:W-:Y:S02]  /*1c540*/  IMAD R65, R65, UR4, RZ ;  /* 0x0000000441417c24 */ /* 0x000fe4000f8e02ff */
[----:B------:R-:W-:Y:S01]  /*1c550*/  IMAD.X R25, RZ, RZ, R3, P0 ;  /* 0x000000ffff197224 */ /* 0x000fe200000e0603 */
[----:B------:R-:W-:-:S04]  /*1c560*/  SHF.R.U64 R2, R2, 0x3, RZ ;  /* 0x0000000302027819 */ /* 0x000fc800000012ff */
[----:B------:R-:W-:Y:S02]  /*1c570*/  LOP3.LUT R24, R2, R21, RZ, 0x3c, !PT ;  /* 0x0000001502187212 */ /* 0x000fe400078e3cff */
[----:B------:R-:W1:Y:S01]  /*1c580*/  @P4 LDC R21, c[0x0][0xbec] ;  /* 0x0002fb00ff154b82 */ /* 0x000e620000000800 */
[C---:B------:R-:W-:Y:S02]  /*1c590*/  IMAD R65, R66.reuse, UR5, R65 ;  /* 0x0000000542417c24 */ /* 0x040fe4000f8e0241 */
[----:B------:R-:W-:Y:S01]  /*1c5a0*/  IMAD.WIDE.U32 R2, R66, UR4, RZ ;  /* 0x0000000442027c25 */ /* 0x000fe2000f8e00ff */
[----:B------:R-:W-:-:S03]  /*1c5b0*/  ULDC.64 UR4, c[0x0][0xae8] ;  /* 0x0002ba0000047ab9 */ /* 0x000fc60000000a00 */
[----:B------:R-:W-:Y:S01]  /*1c5c0*/  IMAD R62, R62, 0x30, R63 ;  /* 0x000000303e3e7824 */ /* 0x000fe200078e023f */
[----:B------:R-:W-:Y:S01]  /*1c5d0*/  SHF.R.S32.HI R28, RZ, 0x1f, R67 ;  /* 0x0000001fff1c7819 */ /* 0x000fe20000011443 */
[----:B------:R-:W-:Y:S01]  /*1c5e0*/  IMAD.IADD R3, R3, 0x1, R65 ;  /* 0x0000000103037824 */ /* 0x000fe200078e0241 */
[----:B------:R-:W5:Y:S01]  /*1c5f0*/  LD.E.128 R24, desc[UR44][R24.64] ;  /* 0x0000002c18187980 */ /* 0x000f62000c101d00 */
[----:B------:R-:W-:Y:S02]  /*1c600*/  IMAD.IADD R62, R85, 0x1, R62 ;  /* 0x00000001553e7824 */ /* 0x000fe400078e023e */
[C---:B------:R-:W-:Y:S01]  /*1c610*/  IMAD.WIDE.U32 R2, R83.reuse, UR4, R2 ;  /* 0x0000000453027c25 */ /* 0x040fe2000f8e0002 */
        /* <DEDUP_REMOVED lines=8> */
[----:B------:R-:W-:-:S02]  /*1c6a0*/  IMAD.IADD R63, R63, 0x1, R85 ;  /* 0x000000013f3f7824 */ /* 0x000fc400078e0255 */
[----:B------:R-:W-:Y:S02]  /*1c6b0*/  IMAD R28, R28, UR4, RZ ;  /* 0x000000041c1c7c24 */ /* 0x000fe4000f8e02ff */
[----:B------:R-:W-:-:S04]  /*1c6c0*/  IMAD.WIDE.U32 R2, R67, UR4, R2 ;  /* 0x0000000443027c25 */ /* 0x000fc8000f8e0002 */
[----:B-1----:R-:W-:-:S04]  /*1c6d0*/  @P4 IMAD.HI.U32 R20, R62, R21, RZ ;  /* 0x000000153e144227 */ /* 0x002fc800078e00ff */
[----:B------:R-:W-:Y:S01]  /*1c6e0*/  IMAD.MOV.U32 R21, RZ, RZ, R62 ;  /* 0x000000ffff157224 */ /* 0x000fe200078e003e */
[----:B------:R-:W-:Y:S01]  /*1c6f0*/  @P4 SHF.R.U32.HI R21, RZ, R29, R20 ;  /* 0x0000001dff154219 */ /* 0x000fe20000011614 */
[----:B------:R-:W-:Y:S01]  /*1c700*/  IMAD R29, R67, UR5, R28 ;  /* 0x00000005431d7c24 */ /* 0x000fe2000f8e021c */
[----:B------:R-:W-:Y:S02]  /*1c710*/  ULDC.64 UR4, c[0x0][0xae0] ;  /* 0x0002b80000047ab9 */ /* 0x000fe40000000a00 */
[--C-:B------:R-:W-:Y:S01]  /*1c720*/  SHF.R.S32.HI R20, RZ, 0x1f, R21.reuse ;  /* 0x0000001fff147819 */ /* 0x100fe20000011415 */
[----:B------:R-:W-:Y:S02]  /*1c730*/  IMAD.MOV R31, RZ, RZ, -R21 ;  /* 0x000000ffff1f7224 */ /* 0x000fe400078e0a15 */
[----:B------:R-:W-:Y:S02]  /*1c740*/  IMAD.IADD R3, R3, 0x1, R29 ;  /* 0x0000000103037824 */ /* 0x000fe400078e021d */
[----:B------:R-:W-:-:S02]  /*1c750*/  IMAD R20, R20, UR4, RZ ;  /* 0x0000000414147c24 */ /* 0x000fc4000f8e02ff */
[----:B------:R-:W-:Y:S02]  /*1c760*/  IMAD R29, R64, R31, R62 ;  /* 0x0000001f401d7224 */ /* 0x000fe400078e023e */
[C---:B------:R-:W-:Y:S02]  /*1c770*/  IMAD R31, R21.reuse, UR5, R20 ;  /* 0x00000005151f7c24 */ /* 0x040fe4000f8e0214 */
[----:B------:R-:W-:Y:S01]  /*1c780*/  IMAD.WIDE.U32 R2, R21, UR4, R2 ;  /* 0x0000000415027c25 */ /* 0x000fe2000f8e0002 */
[----:B------:R-:W-:Y:S01]  /*1c790*/  SHF.R.S32.HI R20, RZ, 0x1f, R29 ;  /* 0x0000001fff147819 */ /* 0x000fe2000001141d */
[----:B------:R-:W-:Y:S02]  /*1c7a0*/  ULDC.64 UR4, c[0x0][0xad8] ;  /* 0x0002b60000047ab9 */ /* 0x000fe40000000a00 */
[----:B------:R-:W-:Y:S02]  /*1c7b0*/  IMAD.IADD R3, R3, 0x1, R31 ;  /* 0x0000000103037824 */ /* 0x000fe400078e021f */
[----:B------:R-:W-:-:S02]  /*1c7c0*/  IMAD R20, R20, UR4, RZ ;  /* 0x0000000414147c24 */ /* 0x000fc4000f8e02ff */
[----:B------:R-:W-:-:S04]  /*1c7d0*/  IMAD.WIDE.U32 R2, R29, UR4, R2 ;  /* 0x000000041d027c25 */ /* 0x000fc8000f8e0002 */
[----:B------:R-:W-:Y:S01]  /*1c7e0*/  IMAD R21, R29, UR5, R20 ;  /* 0x000000051d157c24 */ /* 0x000fe2000f8e0214 */
[----:B------:R-:W-:Y:S02]  /*1c7f0*/  ULDC.64 UR4, c[0x0][0xa80] ;  /* 0x0002a00000047ab9 */ /* 0x000fe40000000a00 */
[C---:B------:R-:W-:Y:S01]  /*1c800*/  LEA R30, P0, R2.reuse, UR4, 0x1 ;  /* 0x00000004021e7c11 */ /* 0x040fe2000f8008ff */
[----:B------:R-:W-:Y:S01]  /*1c810*/  IMAD.IADD R3, R3, 0x1, R21 ;  /* 0x0000000103037824 */ /* 0x000fe200078e0215 */
[----:B------:R-:W-:Y:S01]  /*1c820*/  ULDC UR4, c[0x0][0xac8] ;  /* 0x0002b20000047ab9 */ /* 0x000fe20000000800 */
[C---:B------:R-:W-:Y:S02]  /*1c830*/  VIADD R21, R63.reuse, 0x60 ;  /* 0x000000603f157836 */ /* 0x040fe40000000000 */
[----:B0-----:R-:W0:Y:S01]  /*1c840*/  SHFL.IDX PT, R31, R30, RZ, 0x181f ;  /* 0x00181fff1e1f7589 */ /* 0x001e2200000e0000 */
[----:B------:R-:W-:Y:S01]  /*1c850*/  LEA.HI.X R32, R2, UR5, R3, 0x1, P0 ;  /* 0x0000000502207c11 */ /* 0x000fe200080f0c03 */
[C---:B------:R-:W-:Y:S01]  /*1c860*/  VIADD R3, R63.reuse, 0x30 ;  /* 0x000000303f037836 */ /* 0x040fe20000000000 */
[----:B------:R-:W-:Y:S01]  /*1c870*/  ISETP.GE.AND P0, PT, R0, UR4, PT ;  /* 0x0000000400007c0c */ /* 0x000fe2000bf06270 */
[----:B------:R-:W1:Y:S03]  /*1c880*/  SHFL.IDX PT, R35, R30, 0x1, 0x181f ;  /* 0x00381f001e237f89 */ /* 0x000e6600000e0000 */
[-C--:B------:R-:W-:Y:S01]  /*1c890*/  ISETP.GE.OR P1, PT, R63, R60.reuse, P0 ;  /* 0x0000003c3f00720c */ /* 0x080fe20000726670 */
[----:B------:R-:W1:Y:S01]  /*1c8a0*/  SHFL.IDX PT, R37, R30, 0x2, 0x181f ;  /* 0x00581f001e257f89 */ /* 0x000e6200000e0000 */
[-C--:B------:R-:W-:Y:S01]  /*1c8b0*/  ISETP.GE.OR P2, PT, R3, R60.reuse, P0 ;  /* 0x0000003c0300720c */ /* 0x080fe20000746670 */
[----:B------:R-:W-:Y:S01]  /*1c8c0*/  VIADD R3, R22, 0x13220 ;  /* 0x0001322016037836 */ /* 0x000fe20000000000 */
[----:B------:R-:W-:Y:S01]  /*1c8d0*/  ISETP.GE.OR P3, PT, R21, R60, P0 ;  /* 0x0000003c1500720c */ /* 0x000fe20000766670 */
[----:B------:R-:W1:Y:S03]  /*1c8e0*/  SHFL.IDX PT, R29, R32, RZ, 0x181f ;  /* 0x00181fff201d7589 */ /* 0x000e6600000e0000 */
[----:B------:R-:W-:Y:S01]  /*1c8f0*/  PRMT R21, RZ, 0x654, R3 ;  /* 0x00000654ff157816 */ /* 0x000fe20000000003 */
[----:B------:R-:W1:Y:S03]  /*1c900*/  SHFL.IDX PT, R33, R32, 0x1, 0x181f ;  /* 0x00381f0020217f89 */ /* 0x000e6600000e0000 */
[----:B------:R1:W-:Y:S01]  /*1c910*/  SYNCS.ARRIVE.TRANS64.RED.A1T0 RZ, [R21+URZ], RZ ;  /* 0x000000ff15ff79a7 */ /* 0x0003e2000810043f */
[----:B------:R-:W1:Y:S01]  /*1c920*/  SHFL.IDX PT, R34, R32, 0x2, 0x181f ;  /* 0x00581f0020227f89 */ /* 0x000e6200000e0000 */
[----:B0-----:R-:W-:Y:S01]  /*1c930*/  @!P1 LEA R2, P4, R0, R31, 0x1 ;  /* 0x0000001f00029211 */ /* 0x001fe200078808ff */
[----:B------:R-:W-:-:S02]  /*1c940*/  VIADD R31, R63, 0x90 ;  /* 0x000000903f1f7836 */ /* 0x000fc40000000000 */
[----:B------:R-:W0:Y:S01]  /*1c950*/  SHFL.IDX PT, R32, R32, 0x3, 0x181f ;  /* 0x00781f0020207f89 */ /* 0x000e2200000e0000 */
[C---:B-1----:R-:W-:Y:S02]  /*1c960*/  @!P2 LEA R20, P5, R0.reuse, R35, 0x1 ;  /* 0x000000230014a211 */ /* 0x042fe400078a08ff */
[----:B------:R-:W-:Y:S02]  /*1c970*/  ISETP.GE.OR P0, PT, R31, R60, P0 ;  /* 0x0000003c1f00720c */ /* 0x000fe40000706670 */
[C---:B------:R-:W-:Y:S02]  /*1c980*/  @!P3 LEA R28, P6, R0.reuse, R37, 0x1 ;  /* 0x00000025001cb211 */ /* 0x040fe400078c08ff */
[C-C-:B------:R-:W-:Y:S02]  /*1c990*/  @!P1 LEA.HI.X R3, R0.reuse, R29, R61.reuse, 0x1, P4 ;  /* 0x0000001d00039211 */ /* 0x140fe400020f0c3d */
[C-C-:B------:R-:W-:Y:S02]  /*1c9a0*/  @!P2 LEA.HI.X R21, R0.reuse, R33, R61.reuse, 0x1, P5 ;  /* 0x000000210015a211 */ /* 0x140fe400028f0c3d */
[----:B------:R1:W0:Y:S01]  /*1c9b0*/  SHFL.IDX PT, R33, R30, 0x3, 0x181f ;  /* 0x00781f001e217f89 */ /* 0x00022200000e0000 */
[----:B------:R-:W-:-:S03]  /*1c9c0*/  @!P3 LEA.HI.X R29, R0, R34, R61, 0x1, P6 ;  /* 0x00000022001db211 */ /* 0x000fc600030f0c3d */
        /* <DEDUP_REMOVED lines=8> */
.L_x_15094:
[----:B------:R-:W2:Y:S01]  /*1ca50*/  LDL R69, [R1+0x20] ;  /* 0x0000200001457983 */ /* 0x000ea20000100800 */
[----:B0-----:R-:W0:Y:S01]  /*1ca60*/  @P4 LDC R4, c[0x0][0xbec] ;  /* 0x0002fb00ff044b82 */ /* 0x001e220000000800 */
[----:B------:R-:W-:Y:S01]  /*1ca70*/  ULDC.64 UR4, c[0x0][0xb08] ;  /* 0x0002c20000047ab9 */ /* 0x000fe20000000a00 */
[----:B------:R-:W-:Y:S01]  /*1ca80*/  SHF.R.S32.HI R0, RZ, 0x1f, R67 ;  /* 0x0000001fff007819 */ /* 0x000fe20000011443 */
[----:B------:R-:W-:Y:S01]  /*1ca90*/  IMAD R65, R65, UR4, RZ ;  /* 0x0000000441417c24 */ /* 0x000fe2000f8e02ff */
[----:B------:R-:W-:Y:S01]  /*1caa0*/  ULDC.64 UR6, c[0x0][0xb30] ;  /* 0x0002cc0000067ab9 */ /* 0x000fe20000000a00 */
[----:B------:R-:W-:-:S03]  /*1cab0*/  IMAD.WIDE.U32 R2, R66, UR4, RZ ;  /* 0x0000000442027c25 */ /* 0x000fc6000f8e00ff */
[----:B------:R-:W1:Y:S01]  /*1cac0*/  @P4 LDC R9, c[0x0][0xbf0] ;  /* 0x0002fc00ff094b82 */ /* 0x000e620000000800 */
[----:B------:R-:W-:Y:S01]  /*1cad0*/  IMAD R65, R66, UR5, R65 ;  /* 0x0000000542417c24 */ /* 0x000fe2000f8e0241 */
[----:B------:R-:W-:-:S03]  /*1cae0*/  ULDC.64 UR4, c[0x0][0xb38] ;  /* 0x0002ce0000047ab9 */ /* 0x000fc60000000a00 */
[----:B------:R-:W-:Y:S02]  /*1caf0*/  IMAD.IADD R3, R3, 0x1, R65 ;  /* 0x0000000103037824 */ /* 0x000fe400078e0241 */
[----:B------:R-:W-:-:S04]  /*1cb00*/  IMAD.WIDE.U32 R2, R83, UR4, R2 ;  /* 0x0000000453027c25 */ /* 0x000fc8000f8e0002 */
[----:B------:R-:W-:Y:S01]  /*1cb10*/  IMAD R3, R83, UR5, R3 ;  /* 0x0000000553037c24 */ /* 0x000fe2000f8e0203 */
[----:B------:R-:W-:Y:S02]  /*1cb20*/  ULDC.64 UR4, c[0x0][0xb40] ;  /* 0x0002d00000047ab9 */ /* 0x000fe40000000a00 */
[----:B------:R-:W-:Y:S02]  /*1cb30*/  IMAD R0, R0, UR4, RZ ;  /* 0x0000000400007c24 */ /* 0x000fe4000f8e02ff */
[----:B0-----:R-:W-:-:S04]  /*1cb40*/  @P4 IMAD.HI.U32 R4, R11, R4, RZ ;  /* 0x000000040b044227 */ /* 0x001fc800078e00ff */
[C---:B------:R-:W-:Y:S02]  /*1cb50*/  IMAD R7, R67.reuse, UR5, R0 ;  /* 0x0000000543077c24 */ /* 0x040fe4000f8e0200 */
[----:B------:R-:W-:Y:S01]  /*1cb60*/  IMAD.WIDE.U32 R2, R67, UR4, R2 ;  /* 0x0000000443027c25 */ /* 0x000fe2000f8e0002 */
[----:B------:R-:W-:-:S03]  /*1cb70*/  ULDC.64 UR4, c[0x0][0xb48] ;  /* 0x0002d20000047ab9 */ /* 0x000fc60000000a00 */
[----:B------:R-:W-:Y:S01]  /*1cb80*/  IMAD.MOV.U32 R5, RZ, RZ, R11 ;  /* 0x000000ffff057224 */ /* 0x000fe200078e000b */
[----:B-1----:R-:W-:Y:S01]  /*1cb90*/  @P4 SHF.R.U32.HI R5, RZ, R9, R4 ;  /* 0x00000009ff054219 */ /* 0x002fe20000011604 */
[----:B------:R-:W-:-:S03]  /*1cba0*/  IMAD.IADD R3, R3, 0x1, R7 ;  /* 0x0000000103037824 */ /* 0x000fc600078e0207 */
[--C-:B------:R-:W-:Y:S01]  /*1cbb0*/  SHF.R.S32.HI R0, RZ, 0x1f, R5.reuse ;  /* 0x0000001fff007819 */ /* 0x100fe20000011405 */
[----:B------:R-:W-:Y:S02]  /*1cbc0*/  IMAD.MOV R7, RZ, RZ, -R5 ;  /* 0x000000ffff077224 */ /* 0x000fe400078e0a05 */
[----:B------:R-:W-:-:S04]  /*1cbd0*/  IMAD.WIDE.U32 R2, R81, UR4, R2 ;  /* 0x0000000451027c25 */ /* 0x000fc8000f8e0002 */
        /* <DEDUP_REMOVED lines=22> */
[----:B--2---:R-:W-:-:S02]  /*1cd40*/  VIADD R21, R69, 0x28 ;  /* 0x0000002845157836 */ /* 0x004fc40000000000 */
[C---:B------:R-:W-:Y:S02]  /*1cd50*/  VIADD R25, R69.reuse, 0x8 ;  /* 0x0000000845197836 */ /* 0x040fe40000000000 */
[C---:B------:R-:W-:Y:S02]  /*1cd60*/  VIADD R27, R69.reuse, 0x30 ;  /* 0x00000030451b7836 */ /* 0x040fe40000000000 */
[C---:B------:R-:W-:Y:S02]  /*1cd70*/  VIADD R61, R69.reuse, 0x10 ;  /* 0x00000010453d7836 */ /* 0x040fe40000000000 */
[C---:B------:R-:W-:Y:S02]  /*1cd80*/  VIADD R63, R69.reuse, 0x38 ;  /* 0x00000038453f7836 */ /* 0x040fe40000000000 */
[C---:B------:R-:W-:Y:S02]  /*1cd90*/  VIADD R65, R69.reuse, 0x18 ;  /* 0x0000001845417836 */ /* 0x040fe40000000000 */
        /* <DEDUP_REMOVED lines=8> */
[----:B01-3--:R-:W-:Y:S06]  /*1ce20*/  @P0 BRA `(.L_x_15097) ;  /* 0x0000000000800947 */ /* 0x00bfec0003800000 */
        /* <DEDUP_REMOVED lines=24> */
[-C--:B-1----:R-:W-:Y:S02]  /*1cfb0*/  @!P1 LEA R6, P5, R27, R4.reuse, 0x2 ;  /* 0x000000041b069211 */ /* 0x082fe400078a10ff */
[----:B------:R-:W-:Y:S01]  /*1cfc0*/  @!P0 LEA R4, P6, R63, R4, 0x2 ;  /* 0x000000043f048211 */ /* 0x000fe200078c10ff */
[----:B------:R2:W-:Y:S01]  /*1cfd0*/  @!P3 ST.E.64 desc[UR44][R2.64], R52 ;  /* 0x000000340200b985 */ /* 0x0005e2000c101b2c */
[-C--:B------:R-:W-:Y:S02]  /*1cfe0*/  @!P1 LEA.HI.X R7, R27, R5.reuse, R26, 0x2, P5 ;  /* 0x000000051b079211 */ /* 0x080fe400028f141a */
[----:B------:R-:W-:Y:S01]  /*1cff0*/  @!P0 LEA.HI.X R5, R63, R5, R64, 0x2, P6 ;  /* 0x000000053f058211 */ /* 0x000fe200030f1440 */
[----:B------:R2:W-:Y:S04]  /*1d000*/  @!P2 ST.E.64 desc[UR44][R12.64], R54 ;  /* 0x000000360c00a985 */ /* 0x0005e8000c101b2c */
[----:B------:R2:W-:Y:S04]  /*1d010*/  @!P1 ST.E.64 desc[UR44][R6.64], R56 ;  /* 0x0000003806009985 */ /* 0x0005e8000c101b2c */
[----:B------:R2:W-:Y:S02]  /*1d020*/  @!P0 ST.E.64 desc[UR44][R4.64], R58 ;  /* 0x0000003a04008985 */ /* 0x0005e4000c101b2c */
.L_x_15097:
[----:B------:R-:W-:Y:S05]  /*1d030*/  BSYNC B1 ;  /* 0x0000000000017941 */ /* 0x000fea0003800000 */
.L_x_15096:
[----:B------:R-:W-:Y:S01]  /*1d040*/  ISETP.GE.AND P0, PT, R15, R60, PT ;  /* 0x0000003c0f00720c */ /* 0x000fe20003f06270 */
[----:B--2---:R3:W4:Y:S04]  /*1d050*/  SHFL.IDX PT, R5, R14, 0x1, 0x1c1f ;  /* 0x003c1f000e057f89 */ /* 0x00472800000e0000 */
[----:B------:R3:W0:Y:S08]  /*1d060*/  SHFL.IDX PT, R4, R0, 0x1, 0x1c1f ;  /* 0x003c1f0000047f89 */ /* 0x00063000000e0000 */
[----:B---3--:R-:W-:Y:S05]  /*1d070*/  @P0 BRA `(.L_x_15095) ;  /* 0x0000000800f00947 */ /* 0x008fea0003800000 */
[----:B------:R-:W-:Y:S02]  /*1d080*/  ULDC UR4, c[0x0][0xac8] ;  /* 0x0002b20000047ab9 */ /* 0x000fe40000000800 */
[----:B------:R-:W-:Y:S02]  /*1d090*/  ISETP.GE.AND P0, PT, R69, UR4, PT ;  /* 0x0000000445007c0c */ /* 0x000fe4000bf06270 */
[----:B------:R-:W-:Y:S02]  /*1d0a0*/  ISETP.GE.AND P4, PT, R25, UR4, PT ;  /* 0x0000000419007c0c */ /* 0x000fe4000bf86270 */
[----:B------:R-:W-:Y:S02]  /*1d0b0*/  ISETP.GE.AND P3, PT, R61, UR4, PT ;  /* 0x000000043d007c0c */ /* 0x000fe4000bf66270 */
[----:B------:R-:W-:Y:S02]  /*1d0c0*/  ISETP.GE.AND P2, PT, R65, UR4, PT ;  /* 0x0000000441007c0c */ /* 0x000fe4000bf46270 */
[----:B------:R-:W-:-:S05]  /*1d0d0*/  ISETP.GE.AND P1, PT, R67, UR4, PT ;  /* 0x0000000443007c0c */ /* 0x000fca000bf26270 */
[----:B0---4-:R-:W-:Y:S02]  /*1d0e0*/  @!P0 IMAD.WIDE R2, R69, 0x4, R4 ;  /* 0x0000000445028825 */ /* 0x011fe400078e0204 */
        /* <DEDUP_REMOVED lines=14> */
[----:B0-----:R-:W-:-:S03]  /*1d1d0*/  @!P0 LEA R2, P5, R21, R4, 0x2 ;  /* 0x0000000415028211 */ /* 0x001fc600078a10ff */
        /* <DEDUP_REMOVED lines=8> */
[----:B---3--:R-:W-:-:S04]  /*1d260*/  LEA R2, P0, R63, R4, 0x2 ;  /* 0x000000043f027211 */ /* 0x008fc800078010ff */
[----:B------:R-:W-:-:S05]  /*1d270*/  LEA.HI.X R3, R63, R5, R64, 0x2, P0 ;  /* 0x000000053f037211 */ /* 0x000fca00000f1440 */
[----:B------:R0:W-:Y:S01]  /*1d280*/  ST.E.64 desc[UR44][R2.64], R42 ;  /* 0x0000002a02007985 */ /* 0x0001e2000c101b2c */
[----:B------:R-:W-:Y:S05]  /*1d290*/  BRA `(.L_x_15095) ;  /* 0x0000000800687947 */ /* 0x000fea0003800000 */
.L_x_15092:
[----:B-1----:R-:W2:Y:S01]  /*1d2a0*/  LDL R6, [R1+0x58] ;  /* 0x0000580001067983 */ /* 0x002ea20000100800 */
        /* <DEDUP_REMOVED lines=8> */
[----:B------:R-:W0:Y:S01]  /*1d330*/  @P1 LDC.64 R4, c[0x0][0xc08] ;  /* 0x00030200ff041b82 */ /* 0x000e220000000a00 */
[----:B------:R-:W-:Y:S02]  /*1d340*/  ULDC UR4, c[0x0][0xa88] ;  /* 0x0002a20000047ab9 */ /* 0x000fe40000000800 */
[----:B------:R-:W-:Y:S02]  /*1d350*/  IMAD.U32 R12, RZ, RZ, UR4 ;  /* 0x00000004ff0c7e24 */ /* 0x000fe4000f8e00ff */
[----:B--2---:R-:W-:-:S04]  /*1d360*/  IMAD.WIDE R2, R6, 0x4, R2 ;  /* 0x0000000406027825 */ /* 0x004fc800078e0202 */
[----:B0-----:R-:W-:Y:S01]  /*1d370*/  @P1 IMAD.WIDE R4, R6, 0x4, R4 ;  /* 0x0000000406041825 */ /* 0x001fe200078e0204 */
[----:B------:R0:W5:Y:S04]  /*1d380*/  @P0 LDG.E R13, desc[UR44][R2.64] ;  /* 0x0000002c020d0981 */ /* 0x000168000c1e1900 */
[----:B------:R0:W5:Y:S01]  /*1d390*/  @P1 LDG.E R12, desc[UR44][R4.64] ;  /* 0x0000002c040c1981 */ /* 0x000162000c1e1900 */
[----:B------:R-:W-:Y:S02]  /*1d3a0*/  ISETP.GT.AND P3, PT, R60, 0xbf, PT ;  /* 0x000000bf3c00780c */ /* 0x000fe40003f64270 */
[----:B------:R-:W-:Y:S02]  /*1d3b0*/  ISETP.GT.AND P2, PT, R77, 0x1, PT ;  /* 0x000000014d00780c */ /* 0x000fe40003f44270 */
[----:B------:R-:W-:Y:S01]  /*1d3c0*/  SHF.R.S32.HI R24, RZ, 0x1f, R6 ;  /* 0x0000001fff187819 */ /* 0x000fe20000011406 */
[----:B------:R-:W-:Y:S10]  /*1d3d0*/  @P1 BRA `(.L_x_15098) ;  /* 0x0000000000101947 */ /* 0x000ff40003800000 */
[----:B------:R-:W-:Y:S05]  /*1d3e0*/  @!P0 BRA `(.L_x_15098) ;  /* 0x00000000000c8947 */ /* 0x000fea0003800000 */
[----:B0-----:R-:W2:Y:S04]  /*1d3f0*/  LDG.E R5, desc[UR44][R2.64] ;  /* 0x0000002c02057981 */ /* 0x001ea8000c1e1900 */
[----:B-----5:R-:W2:Y:S02]  /*1d400*/  LDG.E R12, desc[UR44][R2.64+0x4] ;  /* 0x0000042c020c7981 */ /* 0x020ea4000c1e1900 */
[----:B--2---:R-:W-:-:S07]  /*1d410*/  IMAD.IADD R12, R12, 0x1, -R5 ;  /* 0x000000010c0c7824 */ /* 0x004fce00078e0a05 */
.L_x_15098:
[----:B------:R-:W-:Y:S01]  /*1d420*/  BSSY B1, `(.L_x_15099) ;  /* 0x0000038000017945 */ /* 0x000fe20003800000 */
[----:B------:R-:W-:Y:S02]  /*1d430*/  SEL R21, R6, RZ, !P0 ;  /* 0x000000ff06157207 */ /* 0x000fe40004000000 */
[----:B------:R-:W-:Y:S02]  /*1d440*/  SEL R24, R24, RZ, !P0 ;  /* 0x000000ff18187207 */ /* 0x000fe40004000000 */
[----:B-----5:R-:W-:Y:S01]  /*1d450*/  SHF.R.S32.HI R20, RZ, 0x1f, R13 ;  /* 0x0000001fff147819 */ /* 0x020fe2000001140d */
[----:B------:R-:W-:Y:S06]  /*1d460*/  @P3 BRA `(.L_x_15100) ;  /* 0x0000000000cc3947 */ /* 0x000fec0003800000 */
[----:B0-----:R-:W2:Y:S01]  /*1d470*/  LDL R3, [R1+0x24] ;  /* 0x0000240001037983 */ /* 0x001ea20000100800 */
[----:B------:R-:W0:Y:S02]  /*1d480*/  LDC R27, c[0x0][0xbe8] ;  /* 0x0002fa00ff1b7b82 */ /* 0x000e240000000800 */
[----:B0-----:R-:W-:Y:S01]  /*1d490*/  IMAD R2, R12, R27, RZ ;  /* 0x0000001b0c027224 */ /* 0x001fe200078e02ff */
[----:B--2---:R-:W-:-:S04]  /*1d4a0*/  IADD3 R25, R3, -0x80, R79 ;  /* 0xffffff8003197810 */ /* 0x004fc80007ffe04f */
[----:B------:R-:W-:-:S13]  /*1d4b0*/  ISETP.GE.AND P0, PT, R25, R2, PT ;  /* 0x000000021900720c */ /* 0x000fda0003f06270 */
[----:B------:R-:W-:Y:S05]  /*1d4c0*/  @P0 BRA `(.L_x_15100) ;  /* 0x0000000000b40947 */ /* 0x000fea0003800000 */
[----:B------:R-:W2:Y:S01]  /*1d4d0*/  LDL R10, [R1+0x4] ;  /* 0x00000400010a7983 */ /* 0x000ea20000100800 */
[----:B------:R-:W-:Y:S01]  /*1d4e0*/  IMAD.MOV.U32 R2, RZ, RZ, 0x9b8 ;  /* 0x000009b8ff027424 */ /* 0x000fe200078e00ff */
[----:B------:R-:W-:Y:S01]  /*1d4f0*/  ISETP.GT.AND P3, PT, R77, 0x1, PT ;  /* 0x000000014d00780c */ /* 0x000fe20003f64270 */
[----:B------:R-:W0:Y:S01]  /*1d500*/  LDC.64 R28, c[0x0][0xba8] ;  /* 0x0002ea00ff1c7b82 */ /* 0x000e220000000a00 */
[----:B------:R-:W3:Y:S01]  /*1d510*/  LDL.LU R30, [R1+0x60] ;  /* 0x00006000011e7983 */ /* 0x000ee20000300800 */
[----:B------:R-:W-:Y:S01]  /*1d520*/  ISETP.NE.AND P0, PT, R27, 0x1, PT ;  /* 0x000000011b00780c */ /* 0x000fe20003f05270 */
[----:B------:R-:W-:Y:S01]  /*1d530*/  IMAD.MOV.U32 R15, RZ, RZ, R25 ;  /* 0x000000ffff0f7224 */ /* 0x000fe200078e0019 */
[----:B------:R-:W-:-:S04]  /*1d540*/  SEL R26, R2, 0x978, P3 ;  /* 0x00000978021a7807 */ /* 0x000fc80001800000 */
[----:B------:R-:W1:Y:S08]  /*1d550*/  LDC.64 R6, c[0x0][R26+0x220] ;  /* 0x000088001a067b82 */ /* 0x000e700000000a00 */
[----:B------:R-:W2:Y:S08]  /*1d560*/  LDC.64 R2, c[0x0][R26+0x218] ;  /* 0x000086001a027b82 */ /* 0x000eb00000000a00 */
[----:B------:R-:W4:Y:S08]  /*1d570*/  LDC.64 R8, c[0x0][R26+0x228] ;  /* 0x00008a001a087b82 */ /* 0x000f300000000a00 */
[----:B------:R-:W5:Y:S08]  /*1d580*/  LDC.64 R4, c[0x0][R26+0x210] ;  /* 0x000084001a047b82 */ /* 0x000f700000000a00 */
[----:B------:R-:W4:Y:S08]  /*1d590*/  @P0 LDC R14, c[0x0][0xbec] ;  /* 0x0002fb00ff0e0b82 */ /* 0x000f300000000800 */
[----:B------:R-:W5:Y:S01]  /*1d5a0*/  @P0 LDC R33, c[0x0][0xbf0] ;  /* 0x0002fc00ff210b82 */ /* 0x000f620000000800 */
[----:B-1----:R-:W-:-:S07]  /*1d5b0*/  IMAD R7, R7, R21, RZ ;  /* 0x0000001507077224 */ /* 0x002fce00078e02ff */
[----:B0-----:R-:W0:Y:S01]  /*1d5c0*/  @!P3 LDC R28, c[0x0][0xb50] ;  /* 0x0002d400ff1cbb82 */ /* 0x001e220000000800 */
[----:B------:R-:W-:Y:S02]  /*1d5d0*/  IMAD R7, R6, R24, R7 ;  /* 0x0000001806077224 */ /* 0x000fe400078e0207 */
[----:B----4-:R-:W-:-:S05]  /*1d5e0*/  @P0 IMAD.HI.U32 R14, R25, R14, RZ ;  /* 0x0000000e190e0227 */ /* 0x010fca00078e00ff */
[----:B------:R-:W1:Y:S01]  /*1d5f0*/  @!P3 LDC R29, c[0x0][0xb54] ;  /* 0x0002d500ff1dbb82 */ /* 0x000e620000000800 */
[----:B-----5:R-:W-:Y:S01]  /*1d600*/  @P0 SHF.R.U32.HI R15, RZ, R33, R14 ;  /* 0x00000021ff0f0219 */ /* 0x020fe2000001160e */
[-C--:B--2---:R-:W-:Y:S02]  /*1d610*/  IMAD R31, R3, R10.reuse, RZ ;  /* 0x0000000a031f7224 */ /* 0x084fe400078e02ff */
[----:B------:R-:W-:Y:S01]  /*1d620*/  IMAD.WIDE.U32 R10, R2, R10, RZ ;  /* 0x0000000a020a7225 */ /* 0x000fe200078e00ff */
[----:B---3--:R-:W-:-:S03]  /*1d630*/  SEL R33, R30, RZ, P3 ;  /* 0x000000ff1e217207 */ /* 0x008fc60001800000 */
        /* <DEDUP_REMOVED lines=10> */
[----:B------:R-:W-:Y:S01]  /*1d6e0*/  IADD3 R2, P0, P1, R15, R10, R2 ;  /* 0x0000000a0f027210 */ /* 0x000fe2000791e002 */
[----:B------:R-:W-:Y:S01]  /*1d6f0*/  IMAD R5, R5, R7, RZ ;  /* 0x0000000705057224 */ /* 0x000fe200078e02ff */
[----:B------:R-:W-:Y:S02]  /*1d700*/  SHF.R.S32.HI R15, RZ, 0x1f, R15 ;  /* 0x0000001fff0f7819 */ /* 0x000fe4000001140f */
[----:B------:R-:W-:Y:S02]  /*1d710*/  SHF.R.S32.HI R9, RZ, 0x1f, R7 ;  /* 0x0000001fff097819 */ /* 0x000fe40000011407 */
[----:B------:R-:W-:-:S03]  /*1d720*/  IADD3.X R3, R15, R6, R3, P0, P1 ;  /* 0x000000060f037210 */ /* 0x000fc600007e2403 */
[C---:B------:R-:W-:Y:S02]  /*1d730*/  IMAD R5, R4.reuse, R9, R5 ;  /* 0x0000000904057224 */ /* 0x040fe400078e0205 */
[----:B------:R-:W-:-:S04]  /*1d740*/  IMAD.WIDE.U32 R2, R4, R7, R2 ;  /* 0x0000000704027225 */ /* 0x000fc800078e0002 */
[----:B------:R-:W-:Y:S01]  /*1d750*/  IMAD.IADD R3, R3, 0x1, R5 ;  /* 0x0000000103037824 */ /* 0x000fe200078e0205 */
[----:B0-----:R-:W-:-:S04]  /*1d760*/  LEA R4, P0, R2, R28, 0x2 ;  /* 0x0000001c02047211 */ /* 0x001fc800078010ff */
[----:B-1----:R-:W-:Y:S01]  /*1d770*/  LEA.HI.X R5, R2, R29, R3, 0x2, P0 ;  /* 0x0000001d02057211 */ /* 0x002fe200000f1403 */
[----:B------:R-:W-:-:S05]  /*1d780*/  IMAD.MOV.U32 R3, RZ, RZ, -0x800000 ;  /* 0xff800000ff037424 */ /* 0x000fca00078e00ff */
[----:B------:R1:W-:Y:S03]  /*1d790*/  STG.E desc[UR44][R4.64], R3 ;  /* 0x0000000304007986 */ /* 0x0003e6000c10192c */
.L_x_15100:
[----:B------:R-:W-:Y:S05]  /*1d7a0*/  BSYNC B1 ;  /* 0x0000000000017941 */ /* 0x000fea0003800000 */
.L_x_15099:
[----:B------:R-:W-:Y:S05]  /*1d7b0*/  @P2 BRA `(.L_x_15095) ;  /* 0x0000000400202947 */ /* 0x000fea0003800000 */
[----:B------:R-:W2:Y:S01]  /*1d7c0*/  LDL.LU R10, [R1+0x4] ;  /* 0x00000400010a7983 */ /* 0x000ea20000300800 */
[----:B------:R-:W3:Y:S01]  /*1d7d0*/  LDC R11, c[0x0][0xbe8] ;  /* 0x0002fa00ff0b7b82 */ /* 0x000ee20000000800 */
[----:B------:R-:W-:Y:S01]  /*1d7e0*/  ULDC.64 UR4, c[0x0][0xaa0] ;  /* 0x0002a80000047ab9 */ /* 0x000fe20000000a00 */
[----:B------:R-:W-:Y:S01]  /*1d7f0*/  IMAD R62, R62, 0x30, R63 ;  /* 0x000000303e3e7824 */ /* 0x000fe200078e023f */
[----:B------:R-:W4:Y:S01]  /*1d800*/  LDL.LU R8, [R1+0x24] ;  /* 0x0000240001087983 */ /* 0x000f220000300800 */
[----:B0-----:R-:W-:Y:S01]  /*1d810*/  IMAD R2, R20, UR4, RZ ;  /* 0x0000000414027c24 */ /* 0x001fe2000f8e02ff */
[----:B------:R-:W-:Y:S02]  /*1d820*/  ULDC.64 UR6, c[0x0][0xaf0] ;  /* 0x0002bc0000067ab9 */ /* 0x000fe40000000a00 */
[----:B------:R-:W-:Y:S02]  /*1d830*/  IMAD R6, R24, UR6, RZ ;  /* 0x0000000618067c24 */ /* 0x000fe4000f8e02ff */
[----:B-1----:R-:W-:-:S02]  /*1d840*/  IMAD R5, R13, UR5, R2 ;  /* 0x000000050d057c24 */ /* 0x002fc4000f8e0202 */
[----:B------:R-:W-:Y:S01]  /*1d850*/  IMAD.WIDE.U32 R2, R13, UR4, RZ ;  /* 0x000000040d027c25 */ /* 0x000fe2000f8e00ff */
[----:B------:R-:W-:-:S03]  /*1d860*/  ULDC.64 UR4, c[0x0][0xae8] ;  /* 0x0002ba0000047ab9 */ /* 0x000fc60000000a00 */
[----:B------:R-:W-:Y:S01]  /*1d870*/  IMAD.IADD R3, R3, 0x1, R5 ;  /* 0x0000000103037824 */ /* 0x000fe200078e0205 */
[----:B---3--:R-:W-:-:S13]  /*1d880*/  ISETP.NE.AND P0, PT, R11, 0x1, PT ;  /* 0x000000010b00780c */ /* 0x008fda0003f05270 */
[----:B------:R-:W0:Y:S08]  /*1d890*/  @P0 LDC R7, c[0x0][0xbec] ;  /* 0x0002fb00ff070b82 */ /* 0x000e300000000800 */
[----:B------:R-:W1:Y:S01]  /*1d8a0*/  @P0 LDC R9, c[0x0][0xbf0] ;  /* 0x0002fc00ff090b82 */ /* 0x000e620000000800 */
[----:B--2---:R-:W-:-:S04]  /*1d8b0*/  IMAD.WIDE.U32 R2, R10, UR4, R2 ;  /* 0x000000040a027c25 */ /* 0x004fc8000f8e0002 */
[----:B----4-:R-:W-:Y:S02]  /*1d8c0*/  IMAD.IADD R62, R8, 0x1, R62 ;  /* 0x00000001083e7824 */ /* 0x010fe400078e023e */
[----:B------:R-:W-:Y:S01]  /*1d8d0*/  IMAD R3, R10, UR5, R3 ;  /* 0x000000050a037c24 */ /* 0x000fe2000f8e0203 */
[----:B------:R-:W-:Y:S01]  /*1d8e0*/  ULDC.64 UR4, c[0x0][0xae0] ;  /* 0x0002b80000047ab9 */ /* 0x000fe20000000a00 */
[----:B0-----:R-:W-:-:S04]  /*1d8f0*/  @P0 IMAD.HI.U32 R4, R62, R7, RZ ;  /* 0x000000073e040227 */ /* 0x001fc800078e00ff */
[----:B------:R-:W-:Y:S01]  /*1d900*/  IMAD.MOV.U32 R5, RZ, RZ, R62 ;  /* 0x000000ffff057224 */ /* 0x000fe200078e003e */
[----:B-1----:R-:W-:Y:S01]  /*1d910*/  @P0 SHF.R.U32.HI R5, RZ, R9, R4 ;  /* 0x00000009ff050219 */ /* 0x002fe20000011604 */
[C---:B------:R-:W-:Y:S02]  /*1d920*/  IMAD R9, R21.reuse, UR7, R6 ;  /* 0x0000000715097c24 */ /* 0x040fe4000f8e0206 */
[----:B------:R-:W-:Y:S01]  /*1d930*/  IMAD.WIDE.U32 R2, R21, UR6, R2 ;  /* 0x0000000615027c25 */ /* 0x000fe2000f8e0002 */
[----:B------:R-:W-:-:S03]  /*1d940*/  SHF.R.S32.HI R4, RZ, 0x1f, R5 ;  /* 0x0000001fff047819 */ /* 0x000fc60000011405 */
[----:B------:R-:W-:Y:S02]  /*1d950*/  IMAD.MOV R7, RZ, RZ, -R5 ;  /* 0x000000ffff077224 */ /* 0x000fe400078e0a05 */
[----:B------:R-:W-:Y:S02]  /*1d960*/  IMAD R4, R4, UR4, RZ ;  /* 0x0000000404047c24 */ /* 0x000fe4000f8e02ff */
[----:B------:R-:W-:Y:S02]  /*1d970*/  IMAD R7, R11, R7, R62 ;  /* 0x000000070b077224 */ /* 0x000fe400078e023e */
[----:B------:R-:W-:Y:S02]  /*1d980*/  IMAD.IADD R3, R3, 0x1, R9 ;  /* 0x0000000103037824 */ /* 0x000fe400078e0209 */
        /* <DEDUP_REMOVED lines=8> */
[----:B------:R-:W-:-:S03]  /*1da10*/  ULDC.64 UR4, c[0x0][0xa80] ;  /* 0x0002a00000047ab9 */ /* 0x000fc60000000a00 */
[----:B------:R-:W-:Y:S01]  /*1da20*/  IMAD.IADD R3, R3, 0x1, R5 ;  /* 0x0000000103037824 */ /* 0x000fe200078e0205 */
[----:B------:R-:W-:Y:S01]  /*1da30*/  LEA R5, P0, R2, UR4, 0x1 ;  /* 0x0000000402057c11 */ /* 0x000fe2000f8008ff */
[----:B------:R-:W-:Y:S01]  /*1da40*/  IMAD.IADD R4, R63, 0x1, R8 ;  /* 0x000000013f047824 */ /* 0x000fe200078e0208 */
[----:B------:R-:W-:Y:S01]  /*1da50*/  ULDC UR4, c[0x0][0xac8] ;  /* 0x0002b20000047ab9 */ /* 0x000fe20000000800 */
[----:B------:R-:W-:Y:S01]  /*1da60*/  IMAD R21, R12, R11, RZ ;  /* 0x0000000b0c157224 */ /* 0x000fe200078e02ff */
        /* <DEDUP_REMOVED lines=29> */
.L_x_15095:
[----:B------:R-:W-:Y:S05]  /*1dc40*/  BSYNC B0 ;  /* 0x0000000000007941 */ /* 0x000fea0003800000 */
.L_x_15091:
[----:B------:R-:W3:Y:S01]  /*1dc50*/  LDL R0, [R1+0x4c] ;  /* 0x00004c0001007983 */ /* 0x000ee20000100800 */
[----:B------:R-:W-:Y:S02]  /*1dc60*/  ULDC UR4, c[0x0][0xc3c] ;  /* 0x00030f0000047ab9 */ /* 0x000fe40000000800 */
[----:B---3--:R-:W-:-:S13]  /*1dc70*/  ISETP.GE.AND P0, PT, R0, UR4, PT ;  /* 0x0000000400007c0c */ /* 0x008fda000bf06270 */
[----:B------:R-:W-:Y:S05]  /*1dc80*/  @!P0 BRA `(.L_x_15101) ;  /* 0xfffffe3000b08947 */ /* 0x000fea000383ffff */
[----:B------:R-:W-:Y:S05]  /*1dc90*/  BRA `(.L_x_14913) ;  /* 0x0000008800e47947 */ /* 0x000fea0003800000 */
.L_x_14911:
        /* <DEDUP_REMOVED lines=58> */
.L_x_15105:
        /* <DEDUP_REMOVED lines=37> */
.L_x_15103:
        /* <DEDUP_REMOVED lines=13> */
.L_x_15106:
        /* <DEDUP_REMOVED lines=13> */
[----:B------:R-:W-:Y:S01]  /*1e430*/  IMAD R9, R10, R7, RZ ;  /* 0x000000070a097224 */ /* 0x000fe200078e02ff */
[----:B------:R-:W-:-:S03]  /*1e440*/  IABS R10, R25 ;  /* 0x00000019000a7213 */ /* 0x000fc60000000000 */
        /* <DEDUP_REMOVED lines=20> */
[----:B------:R-:W-:Y:S01]  /*1e590*/  IMAD.MOV.U32 R2, RZ, RZ, R8 ;  /* 0x000000ffff027224 */ /* 0x000fe200078e0008 */
[----:B------:R-:W-:-:S03]  /*1e5a0*/  IABS R8, R6 ;  /* 0x0000000600087213 */ /* 0x000fc60000000000 */
[----:B------:R-:W-:Y:S02]  /*1e5b0*/  IMAD R9, R2, R5, RZ ;  /* 0x0000000502097224 */ /* 0x000fe400078e02ff */
[----:B------:R-:W-:Y:S02]  /*1e5c0*/  IMAD.MOV.U32 R2, RZ, RZ, RZ ;  /* 0x000000ffff027224 */ /* 0x000fe400078e00ff */
[----:B------:R-:W-:Y:S02]  /*1e5d0*/  IMAD.MOV R8, RZ, RZ, -R8 ;  /* 0x000000ffff087224 */ /* 0x000fe400078e0a08 */
[----:B------:R-:W-:Y:S01]  /*1e5e0*/  IMAD.HI.U32 R2, R3, R9, R2 ;  /* 0x0000000903027227 */ /* 0x000fe200078e0002 */
[----:B------:R-:W-:-:S05]  /*1e5f0*/  IABS R3, R7 ;  /* 0x0000000700037213 */ /* 0x000fca0000000000 */
        /* <DEDUP_REMOVED lines=19> */
.L_x_15107:
        /* <DEDUP_REMOVED lines=34> */
[----:B------:R-:W-:Y:S01]  /*1e950*/  IABS R8, R7 ;  /* 0x0000000700087213 */ /* 0x000fe20000000000 */
[----:B------:R-:W-:-:S03]  /*1e960*/  IMAD.MOV R26, RZ, RZ, -R7 ;  /* 0x000000ffff1a7224 */ /* 0x000fc600078e0a07 */
        /* <DEDUP_REMOVED lines=24> */
.L_x_15108:
[----:B------:R-:W-:-:S05]  /*1eaf0*/  LOP3.LUT R2, RZ, R2, RZ, 0x33, !PT ;  /* 0x00000002ff027212 */ /* 0x000fca00078e33ff */
[----:B------:R-:W-:Y:S01]  /*1eb00*/  IMAD.IADD R25, R25, 0x1, R2 ;  /* 0x0000000119197824 */ /* 0x000fe200078e0202 */
[----:B------:R-:W-:Y:S06]  /*1eb10*/  BRA `(.L_x_15109) ;  /* 0x00000000000c7947 */ /* 0x000fec0003800000 */
.L_x_15104:
[----:B------:R-:W-:Y:S02]  /*1eb20*/  IMAD.MOV.U32 R25, RZ, RZ, RZ ;  /* 0x000000ffff197224 */ /* 0x000fe400078e00ff */
[----:B------:R-:W-:Y:S02]  /*1eb30*/  IMAD.U32 R24, RZ, RZ, UR6 ;  /* 0x00000006ff187e24 */ /* 0x000fe4000f8e00ff */
[----:B------:R-:W-:-:S07]  /*1eb40*/  IMAD.MOV.U32 R26, RZ, RZ, RZ ;  /* 0x000000ffff1a7224 */ /* 0x000fce00078e00ff */
.L_x_15109:
[----:B------:R-:W-:-:S13]  /*1eb50*/  ISETP.NE.AND P0, PT, R0, RZ, PT ;  /* 0x000000ff0000720c */ /* 0x000fda0003f05270 */
[----:B------:R-:W0:Y:S01]  /*1eb60*/  @!P0 S2R R3, SR_CgaCtaId ;  /* 0x0000000000038919 */ /* 0x000e220000008800 */
[----:B------:R-:W-:-:S04]  /*1eb70*/  @!P0 MOV R0, 0x400 ;  /* 0x0000040000008802 */ /* 0x000fc80000000f00 */
[----:B0-----:R-:W-:-:S05]  /*1eb80*/  @!P0 LEA R0, R3, R0, 0x18 ;  /* 0x0000000003008211 */ /* 0x001fca00078ec0ff */
[----:B------:R2:W-:Y:S01]  /*1eb90*/  @!P0 STS.128 [R0+0x132d0], R24 ;  /* 0x0132d01800008388 */ /* 0x0005e20000000c00 */
[----:B------:R-:W-:Y:S06]  /*1eba0*/  BAR.ARV 0x5, 0x200 ;  /* 0x0148000000007b1d */ /* 0x000fec0000002000 */
.L_x_15102:
[----:B0-2---:R-:W-:Y:S01]  /*1ebb0*/  IMAD.MOV.U32 R0, RZ, RZ, 0x1 ;  /* 0x00000001ff007424 */ /* 0x005fe200078e00ff */
[----:B------:R0:W-:Y:S01]  /*1ebc0*/  STL [R1+0xc], RZ ;  /* 0x00000cff01007387 */ /* 0x0001e20000100800 */
[----:B------:R-:W-:Y:S02]  /*1ebd0*/  ULDC UR4, c[0x0][0xc3c] ;  /* 0x00030f0000047ab9 */ /* 0x000fe40000000800 */
[----:B-1----:R-:W-:Y:S01]  /*1ebe0*/  ISETP.GE.AND P0, PT, R27, UR4, PT ;  /* 0x000000041b007c0c */ /* 0x002fe2000bf06270 */
        /* <DEDUP_REMOVED lines=15> */
[----:B------:R-:W-:Y:S02]  /*1ece0*/  IMAD.SHL.U32 R2, R9, 0x20, RZ ;  /* 0x0000002009027824 */ /* 0x000fe400078e00ff */
[----:B------:R-:W-:Y:S01]  /*1ecf0*/  IMAD.SHL.U32 R6, R12, 0x10, RZ ;  /* 0x000000100c067824 */ /* 0x000fe200078e00ff */
[----:B------:R-:W-:Y:S01]  /*1ed00*/  LOP3.LUT R8, R5, 0x30, R8, 0x78, !PT ;  /* 0x0000003005087812 */ /* 0x000fe200078e7808 */
[----:B------:R-:W-:Y:S01]  /*1ed10*/  IMAD.SHL.U32 R4, R9, 0x8, RZ ;  /* 0x0000000809047824 */ /* 0x000fe200078e00ff */
[----:B------:R-:W-:Y:S02]  /*1ed20*/  LOP3.LUT R5, R2, 0x80, RZ, 0xc0, !PT ;  /* 0x0000008002057812 */ /* 0x000fe400078ec0ff */
[----:B------:R-:W-:Y:S02]  /*1ed30*/  LOP3.LUT R7, R6, 0x600, RZ, 0xc0, !PT ;  /* 0x0000060006077812 */ /* 0x000fe400078ec0ff */
[----:B------:R-:W-:Y:S01]  /*1ed40*/  LOP3.LUT R3, R3, 0x30, R4, 0x78, !PT ;  /* 0x0000003003037812 */ /* 0x000fe200078e7804 */
[----:B------:R-:W-:Y:S01]  /*1ed50*/  IMAD.SHL.U32 R4, R9, 0x4, RZ ;  /* 0x0000000409047824 */ /* 0x000fe200078e00ff */
[----:B------:R-:W-:-:S02]  /*1ed60*/  LOP3.LUT R5, R5, 0x10, R9, 0xf8, !PT ;  /* 0x0000001005057812 */ /* 0x000fc400078ef809 */
        /* <DEDUP_REMOVED lines=30> */
.L_x_15240:
[----:B------:R-:W-:Y:S05]  /*1ef50*/  YIELD ;  /* 0x0000000000007946 */ /* 0x000fea0003800000 */
[----:B------:R-:W-:Y:S01]  /*1ef60*/  ULDC.64 UR4, c[0x0][0xa28] ;  /* 0x00028a0000047ab9 */ /* 0x000fe20000000a00 */
[----:B------:R-:W-:Y:S01]  /*1ef70*/  IMAD.MOV.U32 R12, RZ, RZ, RZ ;  /* 0x000000ffff0c7224 */ /* 0x000fe200078e00ff */
[----:B------:R-:W-:Y:S01]  /*1ef80*/  ISETP.NE.U32.AND P0, PT, RZ, UR4, PT ;  /* 0x00000004ff007c0c */ /* 0x000fe2000bf05070 */
[----:B0-----:R-:W0:Y:S01]  /*1ef90*/  LDC.64 R6, c[0x0][0xa00] ;  /* 0x00028000ff067b82 */ /* 0x001e220000000a00 */
[----:B-1----:R-:W-:Y:S01]  /*1efa0*/  IMAD.MOV.U32 R0, RZ, RZ, RZ ;  /* 0x000000ffff007224 */ /* 0x002fe200078e00ff */
        /* <DEDUP_REMOVED lines=12> */
[----:B------:R-:W-:Y:S01]  /*1f070*/  IMAD.MOV.U32 R4, RZ, RZ, RZ ;  /* 0x000000ffff047224 */ /* 0x000fe200078e00ff */
[----:B------:R-:W-:Y:S01]  /*1f080*/  ISETP.NE.U32.AND P0, PT, RZ, UR4, PT ;  /* 0x00000004ff007c0c */ /* 0x000fe2000bf05070 */
[----:B-1----:R-:W0:Y:S03]  /*1f090*/  LDC.64 R2, c[0x0][0xa10] ;  /* 0x00028400ff027b82 */ /* 0x002e260000000a00 */
[----:B------:R-:W-:-:S05]  /*1f0a0*/  ISETP.NE.AND.EX P0, PT, RZ, UR5, PT, P0 ;  /* 0x00000005ff007c0c */ /* 0x000fca000bf05300 */
[----:B------:R-:W1:Y:S08]  /*1f0b0*/  @P2 LDC.64 R8, c[0x0][0xa18] ;  /* 0x00028600ff082b82 */ /* 0x000e700000000a00 */
[----:B------:R-:W3:Y:S01]  /*1f0c0*/  @P0 LDG.E R0, desc[UR44][R6.64] ;  /* 0x0000002c06000981 */ /* 0x000ee2000c1e1900 */
[----:B------:R-:W-:Y:S01]  /*1f0d0*/  ULDC UR4, c[0x0][0x288] ;  /* 0x0000a20000047ab9 */ /* 0x000fe20000000800 */
[----:B0-----:R-:W-:-:S05]  /*1f0e0*/  IMAD.WIDE R2, R27, 0x4, R2 ;  /* 0x000000041b027825 */ /* 0x001fca00078e0202 */
[----:B------:R-:W5:Y:S01]  /*1f0f0*/  @P1 LDG.E R4, desc[UR44][R2.64] ;  /* 0x0000002c02041981 */ /* 0x000f62000c1e1900 */
[----:B-1----:R-:W-:-:S03]  /*1f100*/  @P2 IMAD.WIDE R8, R27, 0x4, R8 ;  /* 0x000000041b082825 */ /* 0x002fc600078e0208 */
[----:B---3--:R0:W-:Y:S02]  /*1f110*/  STL [R1+0x50], R0 ;  /* 0x0000500001007387 */ /* 0x0081e40000100800 */
[----:B0-----:R-:W-:Y:S01]  /*1f120*/  IMAD.U32 R0, RZ, RZ, UR4 ;  /* 0x00000004ff007e24 */ /* 0x001fe2000f8e00ff */
[----:B------:R-:W-:-:S05]  /*1f130*/  ULDC.64 UR4, c[0x0][0x418] ;  /* 0x0001060000047ab9 */ /* 0x000fca0000000a00 */
        /* <DEDUP_REMOVED lines=10> */
[----:B---3--:R0:W-:Y:S04]  /*1f1e0*/  STL [R1+0x4c], R0 ;  /* 0x00004c0001007387 */ /* 0x0081e80000100800 */
[----:B--2---:R0:W-:Y:S01]  /*1f1f0*/  STL [R1+0x24], R12 ;  /* 0x0000240c01007387 */ /* 0x0041e20000100800 */
[----:B------:R-:W-:Y:S01]  /*1f200*/  IMAD.MOV.U32 R11, RZ, RZ, R0 ;  /* 0x000000ffff0b7224 */ /* 0x000fe200078e0000 */
[----:B------:R-:W-:Y:S06]  /*1f210*/  @P2 BRA `(.L_x_15111) ;  /* 0x0000000000142947 */ /* 0x000fec0003800000 */
[----:B------:R-:W-:Y:S05]  /*1f220*/  @!P0 BRA `(.L_x_15111) ;  /* 0x0000000000108947 */ /* 0x000fea0003800000 */
[----:B0-----:R-:W2:Y:S04]  /*1f230*/  LDG.E R0, desc[UR44][R6.64] ;  /* 0x0000002c06007981 */ /* 0x001ea8000c1e1900 */
[----:B------:R-:W2:Y:S02]  /*1f240*/  LDG.E R6, desc[UR44][R6.64+0x4] ;  /* 0x0000042c06067981 */ /* 0x000ea4000c1e1900 */
[----:B--2---:R-:W-:-:S05]  /*1f250*/  IMAD.IADD R11, R6, 0x1, -R0 ;  /* 0x00000001060b7824 */ /* 0x004fca00078e0a00 */
[----:B------:R1:W-:Y:S02]  /*1f260*/  STL [R1+0x4c], R11 ;  /* 0x00004c0b01007387 */ /* 0x0003e40000100800 */
.L_x_15111:
[----:B------:R-:W-:Y:S01]  /*1f270*/  ULDC.64 UR4, c[0x0][0xa20] ;  /* 0x0002880000047ab9 */ /* 0x000fe20000000a00 */
[C---:B------:R-:W-:Y:S02]  /*1f280*/  LOP3.LUT R10, R26.reuse, 0xff000000, RZ, 0xc0, !PT ;  /* 0xff0000001a0a7812 */ /* 0x040fe400078ec0ff */
[----:B------:R-:W-:Y:S02]  /*1f290*/  ISETP.NE.U32.AND P0, PT, RZ, UR4, PT ;  /* 0x00000004ff007c0c */ /* 0x000fe4000bf05070 */
[----:B------:R-:W-:Y:S02]  /*1f2a0*/  SHF.R.U32.HI R10, RZ, 0x8, R10 ;  /* 0x00000008ff0a7819 */ /* 0x000fe4000001160a */
[----:B------:R-:W-:Y:S02]  /*1f2b0*/  ISETP.NE.AND.EX P0, PT, RZ, UR5, PT, P0 ;  /* 0x00000005ff007c0c */ /* 0x000fe4000bf05300 */
[C---:B0-----:R-:W-:Y:S02]  /*1f2c0*/  LOP3.LUT R0, R26.reuse, 0xff0000, RZ, 0xc0, !PT ;  /* 0x00ff00001a007812 */ /* 0x041fe400078ec0ff */
[----:B------:R-:W-:-:S02]  /*1f2d0*/  LOP3.LUT R17, R26, 0xffff, RZ, 0xc0, !PT ;  /* 0x0000ffff1a117812 */ /* 0x000fc400078ec0ff */
[----:B------:R-:W-:-:S07]  /*1f2e0*/  LEA.HI R10, R0, R10, RZ, 0x10 ;  /* 0x0000000a000a7211 */ /* 0x000fce00078f80ff */
[----:B------:R-:W-:Y:S05]  /*1f2f0*/  @!P0 BRA `(.L_x_15112) ;  /* 0x0000000000108947 */ /* 0x000fea0003800000 */
[----:B------:R-:W0:Y:S02]  /*1f300*/  LDC.64 R6, c[0x0][0xa20] ;  /* 0x00028800ff067b82 */ /* 0x000e240000000a00 */
[----:B0-----:R-:W-:-:S05]  /*1f310*/  IMAD.WIDE R6, R27, 0x4, R6 ;  /* 0x000000041b067825 */ /* 0x001fca00078e0206 */
[----:B------:R0:W5:Y:S01]  /*1f320*/  LDG.E R5, desc[UR44][R6.64] ;  /* 0x0000002c06057981 */ /* 0x000162000c1e1900 */
[----:B------:R-:W-:Y:S05]  /*1f330*/  BRA `(.L_x_15113) ;  /* 0x0000000000247947 */ /* 0x000fea0003800000 */
.L_x_15112:
        /* <DEDUP_REMOVED lines=9> */
.L_x_15113:
[----:B------:R-:W2:Y:S04]  /*1f3d0*/  @P1 LDG.E R0, desc[UR44][R2.64] ;  /* 0x0000002c02001981 */ /* 0x000ea8000c1e1900 */
[----:B0-----:R0:W2:Y:S01]  /*1f3e0*/  @P1 LDG.E R6, desc[UR44][R2.64+0x4] ;  /* 0x0000042c02061981 */ /* 0x0010a2000c1e1900 */
[----:B-----5:R-:W-:Y:S02]  /*1f3f0*/  IMAD.IADD R5, R5, 0x1, -R12 ;  /* 0x0000000105057824 */ /* 0x020fe400078e0a0c */
[----:B------:R-:W-:Y:S01]  /*1f400*/  IMAD R25, R25, 0xc0, RZ ;  /* 0x000000c019197824 */ /* 0x000fe200078e02ff */
[----:B0-----:R-:W0:Y:S02]  /*1f410*/  LDC R2, c[0x0][0x448] ;  /* 0x00011200ff027b82 */ /* 0x001e240000000800 */
[----:B0-----:R-:W-:-:S13]  /*1f420*/  ISETP.NE.AND P2, PT, R2, 0x1, PT ;  /* 0x000000010200780c */ /* 0x001fda0003f45270 */
[----:B------:R-:W0:Y:S08]  /*1f430*/  @P2 LDC R3, c[0x0][0x44c] ;  /* 0x00011300ff032b82 */ /* 0x000e300000000800 */
[----:B------:R-:W3:Y:S01]  /*1f440*/  @P2 LDC R2, c[0x0][0x450] ;  /* 0x00011400ff022b82 */ /* 0x000ee20000000800 */
[----:B--2---:R-:W-:Y:S02]  /*1f450*/  @P1 IMAD.IADD R9, R6, 0x1, -R0 ;  /* 0x0000000106091824 */ /* 0x004fe400078e0a00 */
[----:B------:R-:W-:-:S02]  /*1f460*/  VIADD R0, R25, 0xbf ;  /* 0x000000bf19007836 */ /* 0x000fc40000000000 */
[----:B------:R-:W-:Y:S02]  /*1f470*/  IMAD.IADD R19, R5, 0x1, R9 ;  /* 0x0000000105137824 */ /* 0x000fe400078e0209 */
[----:B0-----:R-:W-:-:S03]  /*1f480*/  @P2 IMAD.HI.U32 R3, R0, R3, RZ ;  /* 0x0000000300032227 */ /* 0x001fc600078e00ff */
[C---:B------:R-:W-:Y:S01]  /*1f490*/  IADD3 R21, R19.reuse, 0x1, -R11 ;  /* 0x0000000113157810 */ /* 0x040fe20007ffe80b */
[----:B------:R-:W-:Y:S01]  /*1f4a0*/  VIADD R26, R19, 0x9f ;  /* 0x0000009f131a7836 */ /* 0x000fe20000000000 */
[----:B---3--:R-:W-:-:S03]  /*1f4b0*/  @P2 SHF.R.U32.HI R0, RZ, R2, R3 ;  /* 0x00000002ff002219 */ /* 0x008fc60000011603 */
[----:B------:R-:W-:-:S04]  /*1f4c0*/  IMAD.HI R26, R26, 0x66666667, RZ ;  /* 0x666666671a1a7827 */ /* 0x000fc800078e02ff */
[----:B------:R-:W-:Y:S01]  /*1f4d0*/  IMAD.IADD R0, R21, 0x1, R0 ;  /* 0x0000000115007824 */ /* 0x000fe200078e0200 */
[----:B------:R-:W-:-:S04]  /*1f4e0*/  SHF.R.U32.HI R2, RZ, 0x1f, R26 ;  /* 0x0000001fff027819 */ /* 0x000fc8000001161a */
[----:B------:R-:W-:Y:S02]  /*1f4f0*/  LEA.HI.SX32 R26, R26, R2, 0x1a ;  /* 0x000000021a1a7211 */ /* 0x000fe400078fd2ff */
[----:B------:R-:W0:Y:S02]  /*1f500*/  LDC.64 R2, c[0x0][0x9e0] ;  /* 0x00027800ff027b82 */ /* 0x000e240000000a00 */
        /* <DEDUP_REMOVED lines=14> */
.L_x_15116:
[----:B------:R-:W-:-:S13]  /*1f5f0*/  ISETP.NE.AND P0, PT, R3, 0x1, PT ;  /* 0x000000010300780c */ /* 0x000fda0003f05270 */
[----:B------:R-:W0:Y:S02]  /*1f600*/  @P0 LDC.64 R6, c[0x0][0x9e8] ;  /* 0x00027a00ff060b82 */ /* 0x000e240000000a00 */
[----:B0-----:R-:W-:-:S05]  /*1f610*/  @P0 IMAD.HI.U32 R6, R8, R6, RZ ;  /* 0x0000000608060227 */ /* 0x001fca00078e00ff */
[----:B------:R-:W-:-:S07]  /*1f620*/  @P0 SHF.R.U32.HI R8, RZ, R7, R6 ;  /* 0x00000007ff080219 */ /* 0x000fce0000011606 */
.L_x_15117:
[----:B------:R-:W-:Y:S05]  /*1f630*/  BSYNC B0 ;  /* 0x0000000000007941 */ /* 0x000fea0003800000 */
.L_x_15115:
[----:B------:R-:W-:-:S05]  /*1f640*/  IMAD R8, R8, R3, R3 ;  /* 0x0000000308087224 */ /* 0x000fca00078e0203 */
[----:B------:R-:W-:-:S07]  /*1f650*/  VIMNMX R2, R2, R8, PT ;  /* 0x0000000802027248 */ /* 0x000fce0003fe0100 */
.L_x_15114:
[----:B------:R-:W0:Y:S01]  /*1f660*/  @P2 LDC R6, c[0x0][0x44c] ;  /* 0x00011300ff062b82 */ /* 0x000e220000000800 */
[----:B------:R-:W-:Y:S01]  /*1f670*/  VIADD R2, R2, 0x9f ;  /* 0x0000009f02027836 */ /* 0x000fe20000000000 */
[----:B------:R-:W-:Y:S01]  /*1f680*/  ULDC UR4, c[0x0][0x9dc] ;  /* 0x0002770000047ab9 */ /* 0x000fe20000000800 */
[----:B------:R-:W-:Y:S02]  /*1f690*/  IMAD.MOV.U32 R0, RZ, RZ, R25 ;  /* 0x000000ffff007224 */ /* 0x000fe400078e0019 */
[----:B------:R-:W-:-:S03]  /*1f6a0*/  IMAD.HI R2, R2, 0x66666667, RZ ;  /* 0x6666666702027827 */ /* 0x000fc600078e02ff */
[----:B------:R-:W2:Y:S01]  /*1f6b0*/  @P2 LDC R7, c[0x0][0x450] ;  /* 0x00011400ff072b82 */ /* 0x000ea20000000800 */
[----:B------:R-:W-:Y:S01]  /*1f6c0*/  IMAD.IADD R22, R19, 0x1, -R11 ;  /* 0x0000000113167824 */ /* 0x000fe200078e0a0b */
[----:B------:R-:W-:-:S04]  /*1f6d0*/  SHF.R.U32.HI R8, RZ, 0x1f, R2 ;  /* 0x0000001fff087819 */ /* 0x000fc80000011602 */
[----:B------:R-:W-:-:S04]  /*1f6e0*/  LEA.HI.SX32 R8, R2, R8, 0x1a ;  /* 0x0000000802087211 */ /* 0x000fc800078fd2ff */
[----:B------:R-:W-:Y:S01]  /*1f6f0*/  VIMNMX R8, R26, R8, PT ;  /* 0x000000081a087248 */ /* 0x000fe20003fe0100 */
[----:B0-----:R-:W-:-:S05]  /*1f700*/  @P2 IMAD.HI.U32 R6, R25, R6, RZ ;  /* 0x0000000619062227 */ /* 0x001fca00078e00ff */
        /* <DEDUP_REMOVED lines=14> */
.L_x_15120:
[----:B------:R-:W-:-:S13]  /*1f7f0*/  ISETP.NE.AND P0, PT, R3, 0x1, PT ;  /* 0x000000010300780c */ /* 0x000fda0003f05270 */
[----:B------:R-:W0:Y:S02]  /*1f800*/  @P0 LDC.64 R6, c[0x0][0x9e8] ;  /* 0x00027a00ff060b82 */ /* 0x000e240000000a00 */
[----:B0-----:R-:W-:-:S05]  /*1f810*/  @P0 IMAD.HI.U32 R6, R2, R6, RZ ;  /* 0x0000000602060227 */ /* 0x001fca00078e00ff */
[----:B------:R-:W-:-:S07]  /*1f820*/  @P0 SHF.R.U32.HI R2, RZ, R7, R6 ;  /* 0x00000007ff020219 */ /* 0x000fce0000011606 */
.L_x_15121:
[----:B------:R-:W-:Y:S05]  /*1f830*/  BSYNC B0 ;  /* 0x0000000000007941 */ /* 0x000fea0003800000 */
.L_x_15119:
[----:B------:R-:W-:-:S05]  /*1f840*/  IMAD R2, R2, R3, RZ ;  /* 0x0000000302027224 */ /* 0x000fca00078e02ff */
[----:B------:R-:W-:-:S07]  /*1f850*/  VIMNMX R0, R0, R2, !PT ;  /* 0x0000000200007248 */ /* 0x000fce0007fe0100 */
.L_x_15118:
[----:B------:R-:W-:Y:S01]  /*1f860*/  IMAD.HI R0, R0, 0x66666667, RZ ;  /* 0x6666666700007827 */ /* 0x000fe200078e02ff */
[----:B------:R-:W-:Y:S01]  /*1f870*/  BSSY B0, `(.L_x_15122) ;  /* 0x0000027000007945 */ /* 0x000fe20003800000 */
[----:B------:R-:W-:-:S03]  /*1f880*/  LOP3.LUT R20, R10, 0xff, RZ, 0xc0, !PT ;  /* 0x000000ff0a147812 */ /* 0x000fc600078ec0ff */
[----:B------:R-:W-:-:S04]  /*1f890*/  SHF.R.U32.HI R2, RZ, 0x1f, R0 ;  /* 0x0000001fff027819 */ /* 0x000fc80000011600 */
[----:B------:R-:W-:Y:S02]  /*1f8a0*/  LEA.HI.SX32 R2, R0, R2, 0x1a ;  /* 0x0000000200027211 */ /* 0x000fe400078fd2ff */
[----:B------:R-:W-:Y:S02]  /*1f8b0*/  SHF.R.U32.HI R0, RZ, 0x10, R10 ;  /* 0x00000010ff007819 */ /* 0x000fe4000001160a */
[----:B------:R-:W-:Y:S01]  /*1f8c0*/  VIMNMX R6, RZ, R2, !PT ;  /* 0x00000002ff067248 */ /* 0x000fe20007fe0100 */
[----:B------:R-:W-:-:S03]  /*1f8d0*/  IMAD.MOV.U32 R2, RZ, RZ, RZ ;  /* 0x000000ffff027224 */ /* 0x000fc600078e00ff */
        /* <DEDUP_REMOVED lines=32> */
.L_x_15123:
[----:B------:R-:W-:Y:S05]  /*1fae0*/  BSYNC B0 ;  /* 0x0000000000007941 */ /* 0x000fea0003800000 */
.L_x_15122:
        /* <DEDUP_REMOVED lines=25> */
.L_x_15288:
[----:B--2---:R-:W-:Y:S02]  /*1fc80*/  ISETP.NE.AND P0, PT, R14, RZ, PT ;  /* 0x000000ff0e00720c */ /* 0x004fe40003f05270 */
[----:B------:R-:W-:-:S11]  /*1fc90*/  PLOP3.LUT P6, PT, PT, PT, PT, 0x8, 0x0 ;  /* 0x000000000000781c */ /* 0x000fd60003fce170 */
[----:B------:R-:W-:Y:S05]  /*1fca0*/  @P0 BRA `(.L_x_15127) ;  /* 0x00000000000c0947 */ /* 0x000fea0003800000 */
[----:B------:R-:W-:-:S03]  /*1fcb0*/  UMOV UR4, 0xffffffff ;  /* 0xffffffff00047882 */ /* 0x000fc60000000000 */
[----:B------:R-:W-:Y:S05]  /*1fcc0*/  BRA.DIV UR4, `(.L_x_15128) ;  /* 0x0000007604d07947 */ /* 0x000fea000b800000 */
[----:B------:R-:W-:-:S13]  /*1fcd0*/  ELECT P6, URZ, PT ;  /* 0x00000000003f782f */ /* 0x000fda00038c0000 */
.L_x_15127:
        /* <DEDUP_REMOVED lines=9> */
.L_x_15291:
[----:B------:R-:W-:Y:S05]  /*1fd70*/  BSYNC B1 ;  /* 0x0000000000017941 */ /* 0x000fea0003800000 */
.L_x_15129:
[----:B------:R-:W-:Y:S04]  /*1fd80*/  BSSY B1, `(.L_x_15131) ;  /* 0x0000050000017945 */ /* 0x000fe80003800000 */
[----:B------:R-:W-:Y:S05]  /*1fd90*/  @!P6 BRA `(.L_x_15132) ;  /* 0x000000040038e947 */ /* 0x000fea0003800000 */
[----:B------:R-:W0:Y:S04]  /*1fda0*/  LDL R9, [R1+0x14] ;  /* 0x0000140001097983 */ /* 0x000e280000100800 */
[----:B------:R-:W2:Y:S01]  /*1fdb0*/  LDL R7, [R1+0x20] ;  /* 0x0000200001077983 */ /* 0x000ea20000100800 */
[----:B------:R-:W3:Y:S01]  /*1fdc0*/  S2R R8, SR_TID.X ;  /* 0x0000000000087919 */ /* 0x000ee20000002100 */
[----:B------:R-:W-:Y:S01]  /*1fdd0*/  BSSY B2, `(.L_x_15133) ;  /* 0x0000007000027945 */ /* 0x000fe20003800000 */
[----:B---3--:R-:W-:-:S04]  /*1fde0*/  LOP3.LUT R8, R8, 0x7f, RZ, 0xc0, !PT ;  /* 0x0000007f08087812 */ /* 0x008fc800078ec0ff */
[----:B------:R-:W-:Y:S01]  /*1fdf0*/  ISETP.NE.AND P1, PT, R8, RZ, PT ;  /* 0x000000ff0800720c */ /* 0x000fe20003f25270 */
[----:B0-----:R-:W-:Y:S01]  /*1fe00*/  IMAD R6, R9, 0x8, R18 ;  /* 0x0000000809067824 */ /* 0x001fe200078e0212 */
[----:B--2---:R-:W-:-:S04]  /*1fe10*/  SHF.L.U32 R7, R7, 0x1f, RZ ;  /* 0x0000001f07077819 */ /* 0x004fc800000006ff */
[----:B------:R-:W0:Y:S02]  /*1fe20*/  SYNCS.PHASECHK.TRANS64.TRYWAIT P0, [R6+URZ+0x132a0], R7 ;  /* 0x0132a007060075a7 */ /* 0x000e24000800017f */
[----:B0-----:R-:W-:Y:S05]  /*1fe30*/  @!P0 BRA `(.L_x_15134) ;  /* 0x0000007400a88947 */ /* 0x001fea0003800000 */
.L_x_15292:
[----:B------:R-:W-:Y:S05]  /*1fe40*/  BSYNC B2 ;  /* 0x0000000000027941 */ /* 0x000fea0003800000 */
.L_x_15133:
        /* <DEDUP_REMOVED lines=9> */
.L_x_15136:
[----:B------:R-:W-:Y:S05]  /*1fee0*/  BSYNC B2 ;  /* 0x0000000000027941 */ /* 0x000fea0003800000 */
.L_x_15135:
[----:B------:R-:W2:Y:S01]  /*1fef0*/  LDL R8, [R1+0x14] ;  /* 0x0000140001087983 */ /* 0x000ea20000100800 */
        /* <DEDUP_REMOVED lines=11> */
[----:B-1----:R-:W-:-:S07]  /*1ffb0*/  VIADD R11, R8, 0xe000 ;  /* 0x0000e000080b7836 */ /* 0x002fce0000000000 */
.L_x_15137:
        /* <DEDUP_REMOVED lines=13> */
.L_x_15293:
[----:B------:R-:W-:Y:S05]  /*20090*/  BSYNC B2 ;  /* 0x0000000000027941 */ /* 0x000fea0003800000 */
.L_x_15138:
        /* <DEDUP_REMOVED lines=11> */
.L_x_15141:
[----:B------:R-:W-:Y:S05]  /*20150*/  BSYNC B2 ;  /* 0x0000000000027941 */ /* 0x000fea0003800000 */
.L_x_15140:
        /* <DEDUP_REMOVED lines=8> */
.L_x_15142:
        /* <DEDUP_REMOVED lines=10> */
.L_x_15132:
[----:B------:R-:W-:Y:S05]  /*20280*/  BSYNC B1 ;  /* 0x0000000000017941 */ /* 0x000fea0003800000 */
.L_x_15131:
[----:B------:R-:W0:Y:S04]  /*20290*/  LDL.LU R7, [R1+0x14] ;  /* 0x0000140001077983 */ /* 0x000e280000300800 */
        /* <DEDUP_REMOVED lines=12> */
.L_x_15155:
        /* <DEDUP_REMOVED lines=13> */
.L_x_15294:
[----:B------:R-:W-:Y:S05]  /*20430*/  BSYNC B2 ;  /* 0x0000000000027941 */ /* 0x000fea0003800000 */
.L_x_15145:
        /* <DEDUP_REMOVED lines=9> */
.L_x_15148:
[----:B------:R-:W-:Y:S05]  /*204d0*/  BSYNC B2 ;  /* 0x0000000000027941 */ /* 0x000fea0003800000 */
.L_x_15147:
        /* <DEDUP_REMOVED lines=11> */
[----:B-1----:R-:W-:-:S07]  /*20590*/  VIADD R11, R8, 0xe000 ;  /* 0x0000e000080b7836 */ /* 0x002fce0000000000 */
.L_x_15149:
        /* <DEDUP_REMOVED lines=13> */
.L_x_15295:
[----:B------:R-:W-:Y:S05]  /*20670*/  BSYNC B2 ;  /* 0x0000000000027941 */ /* 0x000fea0003800000 */
.L_x_15150:
        /* <DEDUP_REMOVED lines=11> */
.L_x_15153:
[----:B------:R-:W-:Y:S05]  /*20730*/  BSYNC B2 ;  /* 0x0000000000027941 */ /* 0x000fea0003800000 */
.L_x_15152:
        /* <DEDUP_REMOVED lines=8> */
.L_x_15154:
        /* <DEDUP_REMOVED lines=10> */
.L_x_15144:
[----:B------:R-:W-:Y:S05]  /*20860*/  BSYNC B1 ;  /* 0x0000000000017941 */ /* 0x000fea0003800000 */
.L_x_15143:
[----:B------:R-:W2:Y:S04]  /*20870*/  LDL.LU R7, [R1+0x14] ;  /* 0x0000140001077983 */ /* 0x000ea80000300800 */
        /* <DEDUP_REMOVED lines=9> */
[----:B------:R2:W-:Y:S01]  /*20910*/  STL [R1+0x14], R6 ;  /* 0x0000140601007387 */ /* 0x0005e20000100800 */
[----:B------:R-:W-:Y:S05]  /*20920*/  @P2 BRA `(.L_x_15155) ;  /* 0xfffffff8008c2947 */ /* 0x000fea000383ffff */
.L_x_15125:
[----:B------:R-:W-:Y:S05]  /*20930*/  BSYNC B0 ;  /* 0x0000000000007941 */ /* 0x000fea0003800000 */
.L_x_15124:
[----:B------:R-:W3:Y:S01]  /*20940*/  LDC R2, c[0x0][0x448] ;  /* 0x00011200ff027b82 */ /* 0x000ee20000000800 */
[----:B------:R-:W-:Y:S07]  /*20950*/  @!P0 WARPSYNC.ALL ;  /* 0x0000000000008948 */ /* 0x000fee0003800000 */
[----:B------:R-:W-:Y:S01]  /*20960*/  @!P0 BAR.SYNC.DEFER_BLOCKING 0xc, 0x200 ;  /* 0x0308000000008b1d */ /* 0x000fe20000010000 */
[----:B---3--:R-:W-:Y:S01]  /*20970*/  ISETP.NE.AND P1, PT, R2, 0x1, PT ;  /* 0x000000010200780c */ /* 0x008fe20003f25270 */
[----:B------:R-:W-:-:S12]  /*20980*/  VIADD R2, R25, 0xbf ;  /* 0x000000bf19027836 */ /* 0x000fd80000000000 */
        /* <DEDUP_REMOVED lines=11> */
[----:B0-2---:R-:W-:-:S11]  /*20a40*/  VIADD R6, R21, 0xffffffff ;  /* 0xffffffff15067836 */ /* 0x005fd60000000000 */
        /* <DEDUP_REMOVED lines=8> */
.L_x_15158:
[----:B------:R-:W-:-:S13]  /*20ad0*/  ISETP.NE.AND P0, PT, R3, 0x1, PT ;  /* 0x000000010300780c */ /* 0x000fda0003f05270 */
[----:B------:R-:W0:Y:S02]  /*20ae0*/  @P0 LDC.64 R4, c[0x0][0x9e8] ;  /* 0x00027a00ff040b82 */ /* 0x000e240000000a00 */
[----:B0-----:R-:W-:-:S05]  /*20af0*/  @P0 IMAD.HI.U32 R4, R6, R4, RZ ;  /* 0x0000000406040227 */ /* 0x001fca00078e00ff */
[----:B------:R-:W-:-:S07]  /*20b00*/  @P0 SHF.R.U32.HI R6, RZ, R5, R4 ;  /* 0x00000005ff060219 */ /* 0x000fce0000011604 */
.L_x_15159:
[----:B------:R-:W-:Y:S05]  /*20b10*/  BSYNC B0 ;  /* 0x0000000000007941 */ /* 0x000fea0003800000 */
.L_x_15157:
[----:B------:R-:W-:-:S05]  /*20b20*/  IMAD R6, R6, R3, R3 ;  /* 0x0000000306067224 */ /* 0x000fca00078e0203 */
[----:B------:R-:W-:-:S07]  /*20b30*/  VIMNMX R2, R2, R6, PT ;  /* 0x0000000602027248 */ /* 0x000fce0003fe0100 */
.L_x_15156:
[----:B------:R-:W-:Y:S01]  /*20b40*/  VIADD R2, R2, 0x9f ;  /* 0x0000009f02027836 */ /* 0x000fe20000000000 */
[----:B------:R-:W3:Y:S01]  /*20b50*/  @P1 LDC R5, c[0x0][0x450] ;  /* 0x00011400ff051b82 */ /* 0x000ee20000000800 */
[----:B------:R-:W-:Y:S02]  /*20b60*/  ULDC UR4, c[0x0][0x9dc] ;  /* 0x0002770000047ab9 */ /* 0x000fe40000000800 */
[----:B------:R-:W-:-:S05]  /*20b70*/  IMAD.HI R2, R2, 0x66666667, RZ ;  /* 0x6666666702027827 */ /* 0x000fca00078e02ff */
[----:B------:R-:W-:-:S04]  /*20b80*/  SHF.R.U32.HI R4, RZ, 0x1f, R2 ;  /* 0x0000001fff047819 */ /* 0x000fc80000011602 */
[----:B------:R-:W-:Y:S02]  /*20b90*/  LEA.HI.SX32 R4, R2, R4, 0x1a ;  /* 0x0000000402047211 */ /* 0x000fe400078fd2ff */
[----:B------:R-:W4:Y:S02]  /*20ba0*/  @P1 LDC R2, c[0x0][0x44c] ;  /* 0x00011300ff021b82 */ /* 0x000f240000000800 */
[----:B0-2---:R-:W-:Y:S01]  /*20bb0*/  VIMNMX R6, R26, R4, PT ;  /* 0x000000041a067248 */ /* 0x005fe20003fe0100 */
[----:B------:R-:W-:Y:S02]  /*20bc0*/  IMAD.MOV.U32 R4, RZ, RZ, R25 ;  /* 0x000000ffff047224 */ /* 0x000fe400078e0019 */
[----:B----4-:R-:W-:-:S05]  /*20bd0*/  @P1 IMAD.HI.U32 R2, R25, R2, RZ ;  /* 0x0000000219021227 */ /* 0x010fca00078e00ff */
[----:B---3--:R-:W-:-:S05]  /*20be0*/  @P1 SHF.R.U32.HI R4, RZ, R5, R2 ;  /* 0x00000005ff041219 */ /* 0x008fca0000011602 */
        /* <DEDUP_REMOVED lines=13> */
.L_x_15162:
[----:B------:R-:W-:-:S13]  /*20cc0*/  ISETP.NE.AND P0, PT, R3, 0x1, PT ;  /* 0x000000010300780c */ /* 0x000fda0003f05270 */
[----:B------:R-:W0:Y:S02]  /*20cd0*/  @P0 LDC.64 R4, c[0x0][0x9e8] ;  /* 0x00027a00ff040b82 */ /* 0x000e240000000a00 */
[----:B0-----:R-:W-:-:S05]  /*20ce0*/  @P0 IMAD.HI.U32 R4, R7, R4, RZ ;  /* 0x0000000407040227 */ /* 0x001fca00078e00ff */
[----:B------:R-:W-:-:S07]  /*20cf0*/  @P0 SHF.R.U32.HI R7, RZ, R5, R4 ;  /* 0x00000005ff070219 */ /* 0x000fce0000011604 */
.L_x_15163:
[----:B------:R-:W-:Y:S05]  /*20d00*/  BSYNC B0 ;  /* 0x0000000000007941 */ /* 0x000fea0003800000 */
.L_x_15161:
[----:B------:R-:W-:-:S05]  /*20d10*/  IMAD R3, R7, R3, RZ ;  /* 0x0000000307037224 */ /* 0x000fca00078e02ff */
[----:B------:R-:W-:-:S07]  /*20d20*/  VIMNMX R2, R2, R3, !PT ;  /* 0x0000000302027248 */ /* 0x000fce0007fe0100 */
.L_x_15160:
[----:B------:R-:W-:Y:S01]  /*20d30*/  ISETP.NE.AND P1, PT, R0, RZ, PT ;  /* 0x000000ff0000720c */ /* 0x000fe20003f25270 */
[----:B------:R-:W-:Y:S01]  /*20d40*/  IMAD.HI R2, R2, 0x66666667, RZ ;  /* 0x6666666702027827 */ /* 0x000fe200078e02ff */
[----:B------:R-:W-:Y:S04]  /*20d50*/  BSSY B0, `(.L_x_15164) ;  /* 0x0000023000007945 */ /* 0x000fe80003800000 */
[----:B------:R-:W-:-:S04]  /*20d60*/  SHF.R.U32.HI R3, RZ, 0x1f, R2 ;  /* 0x0000001fff037819 */ /* 0x000fc80000011602 */
[----:B------:R-:W-:Y:S01]  /*20d70*/  LEA.HI.SX32 R3, R2, R3, 0x1a ;  /* 0x0000000302037211 */ /* 0x000fe200078fd2ff */
[----:B------:R-:W-:Y:S02]  /*20d80*/  IMAD.MOV.U32 R2, RZ, RZ, RZ ;  /* 0x000000ffff027224 */ /* 0x000fe400078e00ff */
        /* <DEDUP_REMOVED lines=31> */
.L_x_15165:
[----:B------:R-:W-:Y:S05]  /*20f80*/  BSYNC B0 ;  /* 0x0000000000007941 */ /* 0x000fea0003800000 */
.L_x_15164:
[----:B0-----:R-:W-:-:S05]  /*20f90*/  IMAD R0, R20, R2, R4 ;  /* 0x0000000214007224 */ /* 0x001fca00078e0204 */
        /* <DEDUP_REMOVED lines=22> */
.L_x_15166:
        /* <DEDUP_REMOVED lines=14> */
[----:B-1----:R-:W-:Y:S02]  /*211e0*/  IMAD.U32 R11, RZ, RZ, UR5 ;  /* 0x00000005ff0b7e24 */ /* 0x002fe4000f8e00ff */
[----:B------:R-:W-:Y:S02]  /*211f0*/  IMAD.MOV.U32 R8, RZ, RZ, 0x70 ;  /* 0x00000070ff087424 */ /* 0x000fe400078e00ff */
[----:B------:R-:W-:Y:S02]  /*21200*/  IMAD.MOV.U32 R12, RZ, RZ, 0x1 ;  /* 0x00000001ff0c7424 */ /* 0x000fe400078e00ff */
[----:B------:R-:W-:-:S07]  /*21210*/  IMAD.MOV.U32 R13, RZ, RZ, RZ ;  /* 0x000000ffff0d7224 */ /* 0x000fce00078e00ff */
[----:B------:R-:W-:-:S07]  /*21220*/  LEPC R20, `(.L_x_15169) ;  /* 0x000000001014794e */ /* 0x000fce0000000000 */
[----:B0-----:R-:W-:Y:S05]  /*21230*/  CALL.ABS.NOINC R2 ;  /* 0x0000000002007343 */ /* 0x001fea0003c00000 */
.L_x_15169:
[----:B------:R-:W-:Y:S05]  /*21240*/  BSYNC B6 ;  /* 0x0000000000067941 */ /* 0x000fea0003800000 */
.L_x_15168:
        /* <DEDUP_REMOVED lines=22> */
.L_x_15171:
[----:B------:R-:W-:Y:S05]  /*213b0*/  BSYNC B6 ;  /* 0x0000000000067941 */ /* 0x000fea0003800000 */
.L_x_15170:
        /* <DEDUP_REMOVED lines=20> */
.L_x_15173:
[----:B------:R-:W-:Y:S05]  /*21500*/  BSYNC B6 ;  /* 0x0000000000067941 */ /* 0x000fea0003800000 */
.L_x_15172:
        /* <DEDUP_REMOVED lines=19> */
.L_x_15175:
[----:B------:R-:W-:Y:S05]  /*21640*/  BSYNC B6 ;  /* 0x0000000000067941 */ /* 0x000fea0003800000 */
.L_x_15174:
[----:B------:R-:W-:Y:S01]  /*21650*/  ULDC.64 UR4, c[0x0][0x9f8] ;  /* 0x00027e0000047ab9 */ /* 0x000fe20000000a00 */
[----:B------:R-:W2:Y:S01]  /*21660*/  LDL R9, [R1+0x24] ;  /* 0x0000240001097983 */ /* 0x000ea20000100800 */
[----:B------:R-:W-:Y:S01]  /*21670*/  ISETP.NE.U32.AND P0, PT, RZ, UR4, PT ;  /* 0x00000004ff007c0c */ /* 0x000fe2000bf05070 */
[----:B------:R-:W-:Y:S01]  /*21680*/  IMAD.MOV.U32 R13, RZ, RZ, R27 ;  /* 0x000000ffff0d7224 */ /* 0x000fe200078e001b */
[----:B------:R-:W0:Y:S01]  /*21690*/  LDC R12, c[0x0][0x430] ;  /* 0x00010c00ff0c7b82 */ /* 0x000e220000000800 */
[----:B------:R-:W3:Y:S01]  /*216a0*/  LDL R14, [R1+0x68] ;  /* 0x00006800010e7983 */ /* 0x000ee20000100800 */
[----:B------:R-:W-:Y:S01]  /*216b0*/  ISETP.NE.AND.EX P0, PT, RZ, UR5, PT, P0 ;  /* 0x00000005ff007c0c */ /* 0x000fe2000bf05300 */
[----:B------:R-:W4:-:S12]  /*216c0*/  S2R R20, SR_TID.X ;  /* 0x0000000000147919 */ /* 0x000f180000002100 */
[----:B------:R-:W1:Y:S02]  /*216d0*/  @P0 LDC.64 R2, c[0x0][0x9f8] ;  /* 0x00027e00ff020b82 */ /* 0x000e640000000a00 */
[----:B-1----:R-:W-:-:S05]  /*216e0*/  @P0 IMAD.WIDE R2, R27, 0x4, R2 ;  /* 0x000000041b020825 */ /* 0x002fca00078e0202 */
[----:B------:R1:W3:Y:S01]  /*216f0*/  @P0 LDG.E R13, desc[UR44][R2.64] ;  /* 0x0000002c020d0981 */ /* 0x0002e2000c1e1900 */
[----:B----4-:R-:W-:Y:S01]  /*21700*/  LOP3.LUT R20, R20, 0x7f, RZ, 0xc0, !PT ;  /* 0x0000007f14147812 */ /* 0x010fe200078ec0ff */
[----:B------:R-:W-:Y:S01]  /*21710*/  IMAD.MOV.U32 R5, RZ, RZ, 0xa0 ;  /* 0x000000a0ff057424 */ /* 0x000fe200078e00ff */
[----:B0-----:R-:W-:Y:S01]  /*21720*/  ISETP.NE.AND P0, PT, R12, 0x1, PT ;  /* 0x000000010c00780c */ /* 0x001fe20003f05270 */
[----:B------:R-:W0:Y:S01]  /*21730*/  S2R R21, SR_TID.X ;  /* 0x0000000000157919 */ /* 0x000e220000002100 */
[----:B------:R-:W-:Y:S01]  /*21740*/  SHF.R.U32.HI R20, RZ, 0x2, R20 ;  /* 0x00000002ff147819 */ /* 0x000fe20000011614 */
[----:B------:R-:W-:-:S10]  /*21750*/  IMAD R5, R26, R5, -0xa0 ;  /* 0xffffff601a057424 */ /* 0x000fd400078e0205 */
[----:B-1----:R-:W1:Y:S08]  /*21760*/  @P0 LDC R2, c[0x0][0x434] ;  /* 0x00010d00ff020b82 */ /* 0x002e700000000800 */
[----:B------:R-:W4:Y:S08]  /*21770*/  @P0 LDC R3, c[0x0][0x438] ;  /* 0x00010e00ff030b82 */ /* 0x000f300000000800 */
[----:B------:R-:W4:Y:S01]  /*21780*/  @P0 LDC R7, c[0x0][0x438] ;  /* 0x00010e00ff070b82 */ /* 0x000f220000000800 */
[----:B0-----:R-:W-:-:S05]  /*21790*/  IMAD.SHL.U32 R21, R21, 0x20, RZ ;  /* 0x0000002015157824 */ /* 0x001fca00078e00ff */
[----:B------:R-:W-:Y:S02]  /*217a0*/  LOP3.LUT R21, R20, 0x60, R21, 0xf8, !PT ;  /* 0x0000006014157812 */ /* 0x000fe400078ef815 */
[----:B------:R-:W0:Y:S03]  /*217b0*/  S2R R20, SR_TID.X ;  /* 0x0000000000147919 */ /* 0x000e260000002100 */
[----:B------:R-:W-:Y:S02]  /*217c0*/  IMAD.IADD R0, R21, 0x1, R5 ;  /* 0x0000000115007824 */ /* 0x000fe400078e0205 */
[----:B------:R-:W1:Y:S03]  /*217d0*/  S2R R21, SR_TID.X ;  /* 0x0000000000157919 */ /* 0x000e660000002100 */
[----:B------:R-:W-:-:S02]  /*217e0*/  ISETP.GE.AND P1, PT, R0, R19, PT ;  /* 0x000000130000720c */ /* 0x000fc40003f26270 */
[----:B0-----:R-:W-:-:S04]  /*217f0*/  LOP3.LUT R20, R20, 0x7f, RZ, 0xc0, !PT ;  /* 0x0000007f14147812 */ /* 0x001fc800078ec0ff */
[----:B------:R-:W-:Y:S01]  /*21800*/  SHF.R.U32.HI R6, RZ, 0x2, R20 ;  /* 0x00000002ff067819 */ /* 0x000fe20000011614 */
[----:B-1----:R-:W-:-:S05]  /*21810*/  IMAD.SHL.U32 R20, R21, 0x20, RZ ;  /* 0x0000002015147824 */ /* 0x002fca00078e00ff */
[----:B------:R-:W-:Y:S02]  /*21820*/  LOP3.LUT R20, R6, 0x60, R20, 0xf8, !PT ;  /* 0x0000006006147812 */ /* 0x000fe400078ef814 */
[----:B------:R-:W0:Y:S02]  /*21830*/  @P0 LDC R6, c[0x0][0x434] ;  /* 0x00010d00ff060b82 */ /* 0x000e240000000800 */
        /* <DEDUP_REMOVED lines=10> */
[----:B0-----:R-:W-:-:S04]  /*218e0*/  @P0 IMAD.HI.U32 R6, R9, R6, RZ ;  /* 0x0000000609060227 */ /* 0x001fc800078e00ff */
[----:B------:R-:W-:Y:S01]  /*218f0*/  IMAD.MOV.U32 R0, RZ, RZ, R9 ;  /* 0x000000ffff007224 */ /* 0x000fe200078e0009 */
[----:B------:R-:W-:Y:S02]  /*21900*/  @P0 SHF.R.U32.HI R0, RZ, R7, R6 ;  /* 0x00000007ff000219 */ /* 0x000fe40000011606 */
        /* <DEDUP_REMOVED lines=24> */
[----:B------:R-:W-:Y:S01]  /*21a90*/  @!P0 IMAD.IADD R3, R3, 0x1, R7 ;  /* 0x0000000103038824 */ /* 0x000fe200078e0207 */
[----:B------:R0:W-:Y:S04]  /*21aa0*/  STL [R1+0x18], R13 ;  /* 0x0000180d01007387 */ /* 0x0001e80000100800 */
[----:B------:R-:W-:Y:S02]  /*21ab0*/  @!P0 LEA.HI.X R5, R6, R5, R3, 0x2, P2 ;  /* 0x0000000506058211 */ /* 0x000fe400010f1403 */
[----:B------:R-:W-:Y:S02]  /*21ac0*/  ISETP.GT.U32.AND P2, PT, R20, 0x9f, PT ;  /* 0x0000009f1400780c */ /* 0x000fe40003f44070 */
[----:B------:R-:W-:Y:S01]  /*21ad0*/  CS2R R6, SRZ ;  /* 0x0000000000067805 */ /* 0x000fe2000001ff00 */
[----:B0-----:R-:W-:Y:S01]  /*21ae0*/  IMAD.SHL.U32 R13, R21, 0x10, RZ ;  /* 0x00000010150d7824 */ /* 0x001fe200078e00ff */
[----:B------:R0:W-:Y:S04]  /*21af0*/  STL [R1+0x28], R15 ;  /* 0x0000280f01007387 */ /* 0x0001e80000100800 */
[----:B------:R-:W-:Y:S01]  /*21b00*/  LOP3.LUT R13, R13, 0x30, RZ, 0xc0, !PT ;  /* 0x000000300d0d7812 */ /* 0x000fe200078ec0ff */
[----:B------:R0:W5:Y:S03]  /*21b10*/  @!P1 LDG.E R7, desc[UR44][R10.64] ;  /* 0x0000002c0a079981 */ /* 0x000166000c1e1900 */
[----:B--2---:R-:W-:Y:S01]  /*21b20*/  ISETP.GE.AND P1, PT, R13, R0, PT ;  /* 0x000000000d00720c */ /* 0x004fe20003f26270 */
[----:B------:R0:W5:Y:S01]  /*21b30*/  @!P0 LDG.E R6, desc[UR44][R4.64] ;  /* 0x0000002c04068981 */ /* 0x000162000c1e1900 */
[----:B------:R-:W-:-:S02]  /*21b40*/  @P2 LOP3.LUT R16, R16, 0x2, RZ, 0xfc, !PT ;  /* 0x0000000210102812 */ /* 0x000fc400078efcff */
[----:B------:R-:W-:Y:S02]  /*21b50*/  ISETP.NE.AND P0, PT, R14, 0x3, PT ;  /* 0x000000030e00780c */ /* 0x000fe40003f05270 */
[----:B------:R-:W-:-:S04]  /*21b60*/  LOP3.LUT R16, R16, 0xfffffffb, RZ, 0xc0, !PT ;  /* 0xfffffffb10107812 */ /* 0x000fc800078ec0ff */
[----:B------:R-:W-:-:S04]  /*21b70*/  LOP3.LUT R16, R16, 0xfffffffe, RZ, 0xc0, !PT ;  /* 0xfffffffe10107812 */ /* 0x000fc800078ec0ff */
[----:B------:R-:W-:-:S04]  /*21b80*/  @P1 LOP3.LUT R16, R16, 0x1, RZ, 0xfc, !PT ;  /* 0x0000000110101812 */ /* 0x000fc800078efcff */
[----:B------:R-:W-:Y:S01]  /*21b90*/  @P0 LOP3.LUT R16, R16, 0x4, RZ, 0xfc, !PT ;  /* 0x0000000410100812 */ /* 0x000fe200078efcff */
[----:B0-----:R-:W-:Y:S06]  /*21ba0*/  BRA.DIV UR4, `(.L_x_15176) ;  /* 0x0000005a049c7947 */ /* 0x001fec000b800000 */
.L_x_15298:
[----:B------:R-:W-:Y:S01]  /*21bb0*/  VIADD R5, R26, 0xffffffff ;  /* 0xffffffff1a057836 */ /* 0x000fe20000000000 */
[----:B------:R-:W-:Y:S06]  /*21bc0*/  @!P0 BRA `(.L_x_15177) ;  /* 0x0000000000048947 */ /* 0x000fec0003800000 */
[----:B------:R-:W-:Y:S01]  /*21bd0*/  BPT.TRAP 0x1 ;  /* 0x000000040000795c */ /* 0x000fe20000300000 */
.L_x_15177:
        /* <DEDUP_REMOVED lines=10> */
.L_x_15299:
[----:B------:R-:W-:Y:S05]  /*21c80*/  BSYNC B0 ;  /* 0x0000000000007941 */ /* 0x000fea0003800000 */
.L_x_15178:
        /* <DEDUP_REMOVED lines=12> */
[----:B------:R-:W-:-:S04]  /*21d50*/  IMAD R0, R8, UR5, R0 ;  /* 0x0000000508007c24 */ /* 0x000fc8000f8e0200 */
[----:B------:R-:W-:Y:S02]  /*21d60*/  IMAD.IADD R3, R3, 0x1, R0 ;  /* 0x0000000103037824 */ /* 0x000fe400078e0200 */
[----:B------:R-:W-:Y:S02]  /*21d70*/  IMAD R0, R11, UR6, RZ ;  /* 0x000000060b007c24 */ /* 0x000fe4000f8e02ff */
[C---:B------:R-:W-:Y:S01]  /*21d80*/  IMAD.WIDE.U32 R2, R7.reuse, UR6, R2 ;  /* 0x0000000607027c25 */ /* 0x040fe2000f8e0002 */
[----:B-1----:R-:W0:Y:S03]  /*21d90*/  LDC R11, c[0x0][0x2f4] ;  /* 0x0000bd00ff0b7b82 */ /* 0x002e260000000800 */
[----:B------:R-:W-:-:S04]  /*21da0*/  IMAD R0, R7, UR7, R0 ;  /* 0x0000000707007c24 */ /* 0x000fc8000f8e0200 */
        /* <DEDUP_REMOVED lines=16> */
[----:B------:R-:W-:Y:S01]  /*21eb0*/  LOP3.LUT R21, R21, 0x7f, RZ, 0xc0, !PT ;  /* 0x0000007f15157812 */ /* 0x000fe200078ec0ff */
[----:B------:R-:W-:Y:S01]  /*21ec0*/  IMAD.MOV.U32 R10, RZ, RZ, R2 ;  /* 0x000000ffff0a7224 */ /* 0x000fe200078e0002 */
[----:B------:R-:W-:Y:S01]  /*21ed0*/  ULDC.64 UR6, c[0x0][0x318] ;  /* 0x0000c60000067ab9 */ /* 0x000fe20000000a00 */
[----:B0-----:R-:W-:-:S02]  /*21ee0*/  IMAD.IADD R11, R3, 0x1, R0 ;  /* 0x00000001030b7824 */ /* 0x001fc400078e0200 */
[----:B------:R-:W-:Y:S01]  /*21ef0*/  IMAD.WIDE.U32 R2, R17, UR4, R12 ;  /* 0x0000000411027c25 */ /* 0x000fe2000f8e000c */
[----:B------:R-:W-:-:S03]  /*21f00*/  SHF.R.U32.HI R19, RZ, 0x2, R21 ;  /* 0x00000002ff137819 */ /* 0x000fc60000011615 */
[C---:B------:R-:W-:Y:S01]  /*21f10*/  IMAD R12, R17.reuse, UR5, RZ ;  /* 0x00000005110c7c24 */ /* 0x040fe2000f8e02ff */
        /* <DEDUP_REMOVED lines=10> */
[----:B------:R-:W0:Y:S01]  /*21fc0*/  S2R R11, SR_TID.X ;  /* 0x00000000000b7919 */ /* 0x000e220000002100 */
[C---:B------:R-:W-:Y:S02]  /*21fd0*/  ISETP.GE.AND P3, PT, R5.reuse, 0x81, PT ;  /* 0x000000810500780c */ /* 0x040fe40003f66270 */
        /* <DEDUP_REMOVED lines=8> */
[----:B-1----:R-:W-:Y:S01]  /*22060*/  IADD3 R12, P1, R14, R3, RZ ;  /* 0x000000030e0c7210 */ /* 0x002fe20007f3e0ff */
[----:B------:R-:W-:Y:S02]  /*22070*/  IMAD.IADD R3, R18, 0x1, R19 ;  /* 0x0000000112037824 */ /* 0x000fe400078e0213 */
[----:B------:R-:W-:Y:S02]  /*22080*/  SHFL.IDX PT, R19, R2, 0x1, 0x1c1f ;  /* 0x003c1f0002137f89 */ /* 0x000fe400000e0000 */
[----:B--2---:R-:W-:Y:S01]  /*22090*/  IMAD.X R13, RZ, RZ, R10, P1 ;  /* 0x000000ffff0d7224 */ /* 0x004fe200008e060a */
[----:B------:R-:W-:Y:S01]  /*220a0*/  ISETP.LT.OR P1, PT, R5, 0x1, P0 ;  /* 0x000000010500780c */ /* 0x000fe20000721670 */
[----:B------:R-:W0:-:S12]  /*220b0*/  SHFL.IDX PT, R10, R0, 0x1, 0x1c1f ;  /* 0x003c1f00000a7f89 */ /* 0x000e1800000e0000 */
[----:B------:R-:W-:Y:S01]  /*220c0*/  LDGSTS.E.BYPASS.LTC128B.128 [R3+0x6000], desc[UR44][R12.64], !P1 ;  /* 0x060000000c037fae */ /* 0x000fe2000c901d6c */
        /* <DEDUP_REMOVED lines=10> */
[----:B------:R-:W-:-:S13]  /*22170*/  ISETP.LT.OR P1, PT, R5, 0x41, P0 ;  /* 0x000000410500780c */ /* 0x000fda0000721670 */
[----:B------:R1:W-:Y:S02]  /*22180*/  LDGSTS.E.BYPASS.LTC128B.128 [R3+0x7000], desc[UR44][R10.64], !P1 ;  /* 0x070000000a037fae */ /* 0x0003e4000c901d6c */
[----:B-1----:R-:W-:Y:S02]  /*22190*/  IADD3 R10, P1, R14, R0, RZ ;  /* 0x000000000e0a7210 */ /* 0x002fe40007f3e0ff */
[----:B------:R0:W1:Y:S03]  /*221a0*/  SHFL.IDX PT, R0, R26, RZ, 0x1c1f ;  /* 0x001c1fff1a007589 */ /* 0x00006600000e0000 */
[----:B------:R-:W-:Y:S01]  /*221b0*/  IMAD.X R11, RZ, RZ, R2, P1 ;  /* 0x000000ffff0b7224 */ /* 0x000fe200008e0602 */
[----:B------:R-:W-:-:S13]  /*221c0*/  ISETP.LT.OR P1, PT, R5, 0x61, P0 ;  /* 0x000000610500780c */ /* 0x000fda0000721670 */
[----:B------:R2:W-:Y:S01]  /*221d0*/  LDGSTS.E.BYPASS.LTC128B.128 [R3+0x7800], desc[UR44][R10.64], !P1 ;  /* 0x078000000a037fae */ /* 0x0005e2000c901d6c */
[----:B------:R-:W-:-:S03]  /*221e0*/  ISETP.GE.AND P1, PT, R5, 0x41, PT ;  /* 0x000000410500780c */ /* 0x000fc60003f26270 */
[----:B-12---:R0:W2:Y:S10]  /*221f0*/  SHFL.IDX PT, R10, R29, RZ, 0x1c1f ;  /* 0x001c1fff1d0a7589 */ /* 0x0060b400000e0000 */
.L_x_15311:
[----:B------:R-:W1:Y:S01]  /*22200*/  S2R R2, SR_TID.X ;  /* 0x0000000000027919 */ /* 0x000e620000002100 */
[----:B------:R-:W-:Y:S01]  /*22210*/  ISETP.LT.OR P0, PT, R5, 0x81, P0 ;  /* 0x000000810500780c */ /* 0x000fe20000701670 */
[----:B-1----:R-:W-:-:S05]  /*22220*/  IMAD.SHL.U32 R2, R2, 0x10, RZ ;  /* 0x0000001002027824 */ /* 0x002fca00078e00ff */
[----:B------:R-:W-:-:S04]  /*22230*/  LOP3.LUT R2, R2, 0x30, RZ, 0xc0, !PT ;  /* 0x0000003002027812 */ /* 0x000fc800078ec0ff */
[----:B--2---:R-:W-:-:S05]  /*22240*/  IADD3 R10, P3, R2, R10, RZ ;  /* 0x0000000a020a7210 */ /* 0x004fca0007f7e0ff */
[----:B------:R-:W-:-:S05]  /*22250*/  IMAD.X R11, RZ, RZ, R0, P3 ;  /* 0x000000ffff0b7224 */ /* 0x000fca00018e0600 */
[----:B------:R-:W-:Y:S01]  /*22260*/  @!PT LDS RZ, [RZ] ;  /* 0x00000000fffff984 */ /* 0x000fe20000000800 */
[----:B------:R-:W-:Y:S01]  /*22270*/  @!PT LDS RZ, [RZ] ;  /* 0x00000000fffff984 */ /* 0x000fe20000000800 */
[----:B------:R-:W-:Y:S01]  /*22280*/  @!PT LDS RZ, [RZ] ;  /* 0x00000000fffff984 */ /* 0x000fe20000000800 */
[----:B------:R1:W-:Y:S01]  /*22290*/  LDGSTS.E.BYPASS.LTC128B.128 [R3+0x8000], desc[UR44][R10.64], !P0 ;  /* 0x080000000a037fae */ /* 0x0003e2000c101d6c */
[----:B------:R-:W-:Y:S01]  /*222a0*/  PLOP3.LUT P0, PT, PT, PT, PT, 0x80, 0x0 ;  /* 0x000000000000781c */ /* 0x000fe20003f0f070 */
[----:B------:R-:W-:-:S12]  /*222b0*/  NOP ;  /* 0x0000000000007918 */ /* 0x000fd80000000000 */
.L_x_15181:
        /* <DEDUP_REMOVED lines=11> */
.L_x_15182:
[----:B------:R2:W-:Y:S01]  /*22370*/  SYNCS.ARRIVE.TRANS64.A1T0 RZ, [R4+URZ+0x13270], RZ ;  /* 0x013270ff04ff79a7 */ /* 0x0005e2000810003f */
[----:B------:R-:W-:Y:S05]  /*22380*/  @!P6 BRA `(.L_x_15183) ;  /* 0x000000000004e947 */ /* 0x000fea0003800000 */
[----:B------:R-:W-:Y:S01]  /*22390*/  BPT.TRAP 0x1 ;  /* 0x000000040000795c */ /* 0x000fe20000300000 */
.L_x_15183:
[----:B------:R-:W3:Y:S01]  /*223a0*/  LDL R0, [R1+0x44] ;  /* 0x0000440001007983 */ /* 0x000ee20000100800 */
[----:B------:R-:W-:Y:S01]  /*223b0*/  BSSY B0, `(.L_x_15184) ;  /* 0x0000003000007945 */ /* 0x000fe20003800000 */
[----:B---3--:R-:W3:Y:S03]  /*223c0*/  SYNCS.PHASECHK.TRANS64.TRYWAIT P0, [R4+URZ+0x13240], R0 ;  /* 0x01324000040075a7 */ /* 0x008ee6000800017f */
[----:B---3--:R-:W-:Y:S05]  /*223d0*/  @!P0 BRA `(.L_x_15185) ;  /* 0x0000005800848947 */ /* 0x008fea0003800000 */
.L_x_15312:
[----:B------:R-:W-:Y:S05]  /*223e0*/  BSYNC B0 ;  /* 0x0000000000007941 */ /* 0x000fea0003800000 */
.L_x_15184:
[----:B---3--:R-:W3:Y:S01]  /*223f0*/  LDL.LU R0, [R1] ;  /* 0x0000000001007983 */ /* 0x008ee20000300800 */
[----:B------:R-:W-:Y:S01]  /*22400*/  ULDC.64 UR4, c[0x0][0x310] ;  /* 0x0000c40000047ab9 */ /* 0x000fe20000000a00 */
[----:B------:R-:W-:Y:S02]  /*22410*/  ULDC.64 UR6, c[0x0][0x300] ;  /* 0x0000c00000067ab9 */ /* 0x000fe40000000a00 */
[----:B------:R-:W4:Y:S04]  /*22420*/  LDL.LU R12, [R1+0x8] ;  /* 0x00000800010c7983 */ /* 0x000f280000300800 */
[----:B------:R-:W5:Y:S04]  /*22430*/  LDL.LU R5, [R1+0x4] ;  /* 0x0000040001057983 */ /* 0x000f680000300800 */
[----:B------:R-:W2:Y:S01]  /*22440*/  LDL.LU R2, [R1+0x10] ;  /* 0x0000100001027983 */ /* 0x000ea20000300800 */
[----:B-1----:R-:W-:-:S04]  /*22450*/  IMAD.WIDE.U32 R10, R7, UR4, RZ ;  /* 0x00000004070a7c25 */ /* 0x002fc8000f8e00ff */
[----:B---3--:R-:W-:-:S04]  /*22460*/  IMAD R0, R0, UR4, RZ ;  /* 0x0000000400007c24 */ /* 0x008fc8000f8e02ff */
[----:B------:R-:W-:-:S04]  /*22470*/  IMAD R0, R7, UR5, R0 ;  /* 0x0000000507007c24 */ /* 0x000fc8000f8e0200 */
[----:B------:R-:W-:Y:S02]  /*22480*/  IMAD.IADD R11, R11, 0x1, R0 ;  /* 0x000000010b0b7824 */ /* 0x000fe400078e0200 */
[----:B----4-:R-:W-:Y:S02]  /*22490*/  IMAD R0, R12, UR6, RZ ;  /* 0x000000060c007c24 */ /* 0x010fe4000f8e02ff */
[----:B------:R-:W-:-:S04]  /*224a0*/  IMAD.WIDE.U32 R10, R8, UR6, R10 ;  /* 0x00000006080a7c25 */ /* 0x000fc8000f8e000a */
[----:B------:R-:W-:Y:S02]  /*224b0*/  IMAD R8, R8, UR7, R0 ;  /* 0x0000000708087c24 */ /* 0x000fe4000f8e0200 */
[----:B-----5:R-:W-:Y:S02]  /*224c0*/  IMAD R0, R5, UR4, RZ ;  /* 0x0000000405007c24 */ /* 0x020fe4000f8e02ff */
[----:B------:R-:W-:Y:S02]  /*224d0*/  IMAD.IADD R11, R11, 0x1, R8 ;  /* 0x000000010b0b7824 */ /* 0x000fe400078e0208 */
        /* <DEDUP_REMOVED lines=18> */
[----:B------:R-:W1:Y:S01]  /*22600*/  S2R R5, SR_TID.X ;  /* 0x0000000000057919 */ /* 0x000e620000002100 */
[----:B------:R-:W2:Y:S01]  /*22610*/  LDC R7, c[0x0][0x2f4] ;  /* 0x0000bd00ff077b82 */ /* 0x000ea20000000800 */
[----:B------:R-:W3:Y:S01]  /*22620*/  SHFL.IDX PT, R6, R0, RZ, 0x1c1f ;  /* 0x001c1fff00067589 */ /* 0x000ee200000e0000 */
[----:B-1----:R-:W-:-:S03]  /*22630*/  IMAD.SHL.U32 R10, R5, 0x10, RZ ;  /* 0x00000010050a7824 */ /* 0x002fc600078e00ff */
[----:B------:R-:W1:Y:S02]  /*22640*/  SHFL.IDX PT, R5, R2, RZ, 0x1c1f ;  /* 0x001c1fff02057589 */ /* 0x000e6400000e0000 */
[----:B------:R-:W-:-:S04]  /*22650*/  LOP3.LUT R10, R10, 0x30, RZ, 0xc0, !PT ;  /* 0x000000300a0a7812 */ /* 0x000fc800078ec0ff */
[C---:B---3--:R-:W-:Y:S02]  /*22660*/  @P5 IADD3 R6, P0, R10.reuse, R6, RZ ;  /* 0x000000060a065210 */ /* 0x048fe40007f1e0ff */
[----:B--2---:R-:W-:-:S03]  /*22670*/  ISETP.GE.AND P3, PT, R10, R7, PT ;  /* 0x000000070a00720c */ /* 0x004fc60003f66270 */
[----:B-1----:R-:W-:-:S04]  /*22680*/  @P5 IMAD.X R5, RZ, RZ, R5, P0 ;  /* 0x000000ffff055224 */ /* 0x002fc800000e0605 */
[----:B------:R-:W-:Y:S02]  /*22690*/  @P5 IMAD.MOV.U32 R7, RZ, RZ, R5 ;  /* 0x000000ffff075224 */ /* 0x000fe400078e0005 */
[----:B------:R-:W-:Y:S04]  /*226a0*/  SHFL.IDX PT, R5, R2, 0x1, 0x1c1f ;  /* 0x003c1f0002057f89 */ /* 0x000fe800000e0000 */
[----:B------:R1:W-:Y:S04]  /*226b0*/  @P5 LDGSTS.E.BYPASS.LTC128B.128 [R3+0xe000], desc[UR44][R6.64], !P3 ;  /* 0x0e00000006035fae */ /* 0x0003e8000d901d6c */
[----:B-1----:R-:W1:Y:S02]  /*226c0*/  SHFL.IDX PT, R6, R0, 0x1, 0x1c1f ;  /* 0x003c1f0000067f89 */ /* 0x002e6400000e0000 */
[----:B-1----:R-:W-:-:S05]  /*226d0*/  @P4 IADD3 R6, P0, R10, R6, RZ ;  /* 0x000000060a064210 */ /* 0x002fca0007f1e0ff */
[----:B------:R-:W-:-:S04]  /*226e0*/  @P4 IMAD.X R5, RZ, RZ, R5, P0 ;  /* 0x000000ffff054224 */ /* 0x000fc800000e0605 */
        /* <DEDUP_REMOVED lines=10> */
[----:B------:R-:W-:-:S03]  /*22790*/  @P2 IMAD.X R2, RZ, RZ, R2, P0 ;  /* 0x000000ffff022224 */ /* 0x000fc600000e0602 */
[----:B------:R1:W-:Y:S02]  /*227a0*/  @P1 LDGSTS.E.BYPASS.LTC128B.128 [R3+0xf000], desc[UR44][R6.64], !P3 ;  /* 0x0f00000006031fae */ /* 0x0003e4000d901d6c */
[----:B-1----:R-:W-:Y:S02]  /*227b0*/  @P2 IMAD.MOV.U32 R6, RZ, RZ, R0 ;  /* 0x000000ffff062224 */ /* 0x002fe400078e0000 */
[----:B------:R-:W-:Y:S01]  /*227c0*/  @P2 IMAD.MOV.U32 R7, RZ, RZ, R2 ;  /* 0x000000ffff072224 */ /* 0x000fe200078e0002 */
[----:B------:R1:W2:Y:S04]  /*227d0*/  SHFL.IDX PT, R0, R8, RZ, 0x1c1f ;  /* 0x001c1fff08007589 */ /* 0x0002a800000e0000 */
[----:B------:R3:W-:Y:S04]  /*227e0*/  @P2 LDGSTS.E.BYPASS.LTC128B.128 [R3+0xf800], desc[UR44][R6.64], !P3 ;  /* 0x0f80000006032fae */ /* 0x0007e8000d901d6c */
[----:B---3--:R1:W3:Y:S02]  /*227f0*/  SHFL.IDX PT, R6, R9, RZ, 0x1c1f ;  /* 0x001c1fff09067589 */ /* 0x0082e400000e0000 */
.L_x_15324:
        /* <DEDUP_REMOVED lines=9> */
[----:B--2---:R-:W-:-:S06]  /*22890*/  IMAD.X R7, RZ, RZ, R0, P0 ;  /* 0x000000ffff077224 */ /* 0x004fcc00000e0600 */
[----:B------:R-:W-:Y:S01]  /*228a0*/  @!PT LDS RZ, [RZ] ;  /* 0x00000000fffff984 */ /* 0x000fe20000000800 */
[----:B------:R-:W-:Y:S01]  /*228b0*/  @!PT LDS RZ, [RZ] ;  /* 0x00000000fffff984 */ /* 0x000fe20000000800 */
[----:B------:R-:W-:Y:S01]  /*228c0*/  @!PT LDS RZ, [RZ] ;  /* 0x00000000fffff984 */ /* 0x000fe20000000800 */
[----:B------:R4:W-:Y:S02]  /*228d0*/  LDGSTS.E.BYPASS.LTC128B.128 [R3+0x10000], desc[UR44][R6.64], !P1 ;  /* 0x1000000006037fae */ /* 0x0009e4000c901d6c */
.L_x_15188:
[----:B------:R-:W-:Y:S05]  /*228e0*/  BSYNC B0 ;  /* 0x0000000000007941 */ /* 0x000fea0003800000 */
.L_x_15187:
[----:B------:R-:W-:Y:S01]  /*228f0*/  NOP ;  /* 0x0000000000007918 */ /* 0x000fe20000000000 */
[----:B------:R-:W-:-:S13]  /*22900*/  PLOP3.LUT P0, PT, PT, PT, PT, 0x80, 0x0 ;  /* 0x000000000000781c */ /* 0x000fda0003f0f070 */
.L_x_15189:
        /* <DEDUP_REMOVED lines=11> */
.L_x_15190:
[----:B----4-:R2:W5:Y:S01]  /*229c0*/  LDL.LU R3, [R1+0x50] ;  /* 0x0000500001037983 */ /* 0x0105620000300800 */
[----:B------:R2:W-:Y:S02]  /*229d0*/  SYNCS.ARRIVE.TRANS64.A1T0 RZ, [R4+URZ+0x13230], RZ ;  /* 0x013230ff04ff79a7 */ /* 0x0005e4000810003f */
[----:B------:R-:W-:Y:S05]  /*229e0*/  WARPSYNC.ALL ;  /* 0x0000000000007948 */ /* 0x000fea0003800000 */
[----:B------:R-:W-:Y:S01]  /*229f0*/  ULDC.64 UR4, c[0x0][0x298] ;  /* 0x0000a60000047ab9 */ /* 0x000fe20000000a00 */
[----:B------:R-:W-:Y:S01]  /*22a00*/  VIADD R0, R18, 0xb000 ;  /* 0x0000b00012007836 */ /* 0x000fe20000000000 */
[----:B------:R-:W-:Y:S01]  /*22a10*/  ULDC.64 UR6, c[0x0][0xa00] ;  /* 0x0002800000067ab9 */ /* 0x000fe20000000a00 */
[----:B0-----:R-:W-:Y:S01]  /*22a20*/  SHF.R.S32.HI R29, RZ, 0x1f, R27 ;  /* 0x0000001fff1d7819 */ /* 0x001fe2000001141b */
[----:B------:R-:W-:Y:S01]  /*22a30*/  BSSY B6, `(.L_x_15191) ;  /* 0x000001e000067945 */ /* 0x000fe20003800000 */
[----:B------:R-:W-:Y:S01]  /*22a40*/  BAR.SYNC.DEFER_BLOCKING 0x8, 0x200 ;  /* 0x0208000000007b1d */ /* 0x000fe20000010000 */
[----:B------:R-:W-:-:S02]  /*22a50*/  LOP3.LUT P1, RZ, R0, 0x1bf, RZ, 0xc0, !PT ;  /* 0x000001bf00ff7812 */ /* 0x000fc4000782c0ff */
[----:B------:R-:W-:-:S04]  /*22a60*/  ISETP.NE.U32.AND P0, PT, RZ, UR6, PT ;  /* 0x00000006ff007c0c */ /* 0x000fc8000bf05070 */
[----:B------:R-:W-:-:S04]  /*22a70*/  ISETP.NE.AND.EX P0, PT, RZ, UR7, PT, P0 ;  /* 0x00000007ff007c0c */ /* 0x000fc8000bf05300 */
[----:B------:R-:W-:Y:S02]  /*22a80*/  SEL R29, R29, RZ, !P0 ;  /* 0x000000ff1d1d7207 */ /* 0x000fe40004000000 */
[----:B------:R-:W-:Y:S01]  /*22a90*/  SEL R19, R27, RZ, !P0 ;  /* 0x000000ff1b137207 */ /* 0x000fe20004000000 */
[----:B--2--5:R-:W-:Y:S01]  /*22aa0*/  IMAD.WIDE.U32 R4, R3, UR4, RZ ;  /* 0x0000000403047c25 */ /* 0x024fe2000f8e00ff */
[----:B------:R-:W-:-:S04]  /*22ab0*/  SHF.R.S32.HI R2, RZ, 0x1f, R3 ;  /* 0x0000001fff027819 */ /* 0x000fc80000011403 */
[----:B------:R0:W-:Y:S01]  /*22ac0*/  STL.64 [R1], R4 ;  /* 0x0000000401007387 */ /* 0x0001e20000100a00 */
[----:B------:R-:W-:-:S04]  /*22ad0*/  IMAD R2, R2, UR4, RZ ;  /* 0x0000000402027c24 */ /* 0x000fc8000f8e02ff */
[----:B------:R-:W-:-:S04]  /*22ae0*/  IMAD R26, R3, UR5, R2 ;  /* 0x00000005031a7c24 */ /* 0x000fc8000f8e0202 */
[----:B------:R-:W-:Y:S01]  /*22af0*/  IMAD.IADD R26, R5, 0x1, R26 ;  /* 0x00000001051a7824 */ /* 0x000fe200078e021a */
        /* <DEDUP_REMOVED lines=8> */
[----:B---3--:R-:W-:Y:S02]  /*22b80*/  IMAD.U32 R6, RZ, RZ, UR6 ;  /* 0x00000006ff067e24 */ /* 0x008fe4000f8e00ff */
[----:B------:R-:W-:-:S02]  /*22b90*/  IMAD.U32 R7, RZ, RZ, UR7 ;  /* 0x00000007ff077e24 */ /* 0x000fc4000f8e00ff */
[----:B------:R-:W-:Y:S02]  /*22ba0*/  IMAD.U32 R10, RZ, RZ, UR8 ;  /* 0x00000008ff0a7e24 */ /* 0x000fe4000f8e00ff */
[----:B------:R-:W-:Y:S02]  /*22bb0*/  IMAD.U32 R11, RZ, RZ, UR9 ;  /* 0x00000009ff0b7e24 */ /* 0x000fe4000f8e00ff */
[----:B-1----:R-:W-:Y:S02]  /*22bc0*/  IMAD.MOV.U32 R8, RZ, RZ, 0x70 ;  /* 0x00000070ff087424 */ /* 0x002fe400078e00ff */
[----:B------:R-:W-:Y:S02]  /*22bd0*/  IMAD.MOV.U32 R12, RZ, RZ, 0x1 ;  /* 0x00000001ff0c7424 */ /* 0x000fe400078e00ff */
[----:B------:R-:W-:-:S07]  /*22be0*/  IMAD.MOV.U32 R13, RZ, RZ, RZ ;  /* 0x000000ffff0d7224 */ /* 0x000fce00078e00ff */
[----:B------:R-:W-:-:S07]  /*22bf0*/  LEPC R20, `(.L_x_15192) ;  /* 0x000000001014794e */ /* 0x000fce0000000000 */
[----:B0-----:R-:W-:Y:S05]  /*22c00*/  CALL.ABS.NOINC R2 ;  /* 0x0000000002007343 */ /* 0x001fea0003c00000 */
.L_x_15192:
[----:B------:R-:W-:Y:S05]  /*22c10*/  BSYNC B6 ;  /* 0x0000000000067941 */ /* 0x000fea0003800000 */
.L_x_15191:
[----:B------:R-:W2:Y:S01]  /*22c20*/  LDL.LU.64 R20, [R1] ;  /* 0x0000000001147983 */ /* 0x000ea20000300a00 */
[----:B-1----:R-:W1:Y:S01]  /*22c30*/  LDC R9, c[0x0][0x448] ;  /* 0x00011200ff097b82 */ /* 0x002e620000000800 */
        /* <DEDUP_REMOVED lines=8> */
[----:B0-----:R-:W0:Y:S08]  /*22cc0*/  @P1 LDC R4, c[0x0][0x44c] ;  /* 0x00011300ff041b82 */ /* 0x001e300000000800 */
[----:B------:R-:W1:Y:S08]  /*22cd0*/  @P1 LDC R5, c[0x0][0x450] ;  /* 0x00011400ff051b82 */ /* 0x000e700000000800 */
[----:B------:R-:W4:Y:S01]  /*22ce0*/  @P1 LDC R8, c[0x0][0x450] ;  /* 0x00011400ff081b82 */ /* 0x000f220000000800 */
[----:B--2---:R-:W-:-:S02]  /*22cf0*/  IMAD.MOV.U32 R2, RZ, RZ, R20 ;  /* 0x000000ffff027224 */ /* 0x004fc400078e0014 */
[----:B------:R-:W2:Y:S02]  /*22d00*/  S2R R20, SR_TID.X ;  /* 0x0000000000147919 */ /* 0x000ea40000002100 */
[----:B------:R-:W-:-:S04]  /*22d10*/  IMAD.WIDE.U32 R2, R17, UR4, R2 ;  /* 0x0000000411027c25 */ /* 0x000fc8000f8e0002 */
[----:B------:R-:W-:Y:S01]  /*22d20*/  IMAD R3, R17, UR5, R3 ;  /* 0x0000000511037c24 */ /* 0x000fe2000f8e0203 */
[----:B------:R-:W-:Y:S01]  /*22d30*/  ULDC.64 UR4, c[0x0][0x2d0] ;  /* 0x0000b40000047ab9 */ /* 0x000fe20000000a00 */
[----:B------:R-:W-:Y:S01]  /*22d40*/  IMAD.WIDE.U32 R2, R19, UR6, R2 ;  /* 0x0000000613027c25 */ /* 0x000fe2000f8e0002 */
[----:B------:R-:W-:-:S03]  /*22d50*/  ULDC.64 UR6, c[0x0][0x2c8] ;  /* 0x0000b20000067ab9 */ /* 0x000fc60000000a00 */
[----:B------:R-:W-:Y:S01]  /*22d60*/  IMAD.IADD R3, R3, 0x1, R0 ;  /* 0x0000000103037824 */ /* 0x000fe200078e0200 */
[C---:B--2---:R-:W-:Y:S01]  /*22d70*/  LOP3.LUT R21, R20.reuse, 0x7f, RZ, 0xc0, !PT ;  /* 0x0000007f14157812 */ /* 0x044fe200078ec0ff */
[----:B------:R-:W-:-:S03]  /*22d80*/  IMAD.SHL.U32 R20, R20, 0x20, RZ ;  /* 0x0000002014147824 */ /* 0x000fc600078e00ff */
[----:B------:R-:W-:-:S04]  /*22d90*/  SHF.R.U32.HI R21, RZ, 0x2, R21 ;  /* 0x00000002ff157819 */ /* 0x000fc80000011615 */
[----:B------:R-:W-:Y:S02]  /*22da0*/  LOP3.LUT R20, R21, 0x60, R20, 0xf8, !PT ;  /* 0x0000006015147812 */ /* 0x000fe400078ef814 */
[----:B------:R2:W5:Y:S03]  /*22db0*/  LDL R21, [R1+0x4c] ;  /* 0x00004c0001157983 */ /* 0x0005660000100800 */
[----:B---3--:R-:W-:-:S04]  /*22dc0*/  IMAD.IADD R6, R20, 0x1, R25 ;  /* 0x0000000114067824 */ /* 0x008fc800078e0219 */
[----:B0-----:R-:W-:-:S04]  /*22dd0*/  @P1 IMAD.HI.U32 R0, R6, R4, RZ ;  /* 0x0000000406001227 */ /* 0x001fc800078e00ff */
[----:B------:R-:W-:Y:S01]  /*22de0*/  IMAD.MOV.U32 R4, RZ, RZ, R6 ;  /* 0x000000ffff047224 */ /* 0x000fe200078e0006 */
[----:B-1----:R-:W-:-:S04]  /*22df0*/  @P1 SHF.R.U32.HI R4, RZ, R5, R0 ;  /* 0x00000005ff041219 */ /* 0x002fc80000011600 */
[----:B------:R-:W-:-:S05]  /*22e00*/  SHF.R.S32.HI R0, RZ, 0x1f, R4 ;  /* 0x0000001fff007819 */ /* 0x000fca0000011404 */
[----:B------:R-:W-:-:S04]  /*22e10*/  IMAD R0, R0, UR4, RZ ;  /* 0x0000000400007c24 */ /* 0x000fc8000f8e02ff */
[C---:B------:R-:W-:Y:S02]  /*22e20*/  IMAD R7, R4.reuse, UR5, R0 ;  /* 0x0000000504077c24 */ /* 0x040fe4000f8e0200 */
[----:B------:R-:W-:Y:S02]  /*22e30*/  IMAD.MOV R0, RZ, RZ, -R4 ;  /* 0x000000ffff007224 */ /* 0x000fe400078e0a04 */
        /* <DEDUP_REMOVED lines=14> */
[----:B----4-:R-:W-:-:S05]  /*22f20*/  @P1 SHF.R.U32.HI R6, RZ, R8, R7 ;  /* 0x00000008ff061219 */ /* 0x010fca0000011607 */
[----:B------:R-:W-:-:S04]  /*22f30*/  IMAD.MOV R7, RZ, RZ, -R6 ;  /* 0x000000ffff077224 */ /* 0x000fc800078e0a06 */
[----:B------:R-:W-:Y:S01]  /*22f40*/  IMAD R5, R9, R7, R5 ;  /* 0x0000000709057224 */ /* 0x000fe200078e0205 */
[----:B------:R-:W-:Y:S01]  /*22f50*/  SHF.R.S32.HI R7, RZ, 0x1f, R6 ;  /* 0x0000001fff077819 */ /* 0x000fe20000011406 */
[----:B------:R-:W-:-:S04]  /*22f60*/  IMAD.WIDE.U32 R2, R6, UR4, R2 ;  /* 0x0000000406027c25 */ /* 0x000fc8000f8e0002 */
[----:B------:R-:W-:Y:S01]  /*22f70*/  IMAD R7, R7, UR4, RZ ;  /* 0x0000000407077c24 */ /* 0x000fe2000f8e02ff */
[----:B------:R-:W-:-:S03]  /*22f80*/  ULDC UR4, c[0x0][0x2b8] ;  /* 0x0000ae0000047ab9 */ /* 0x000fc60000000800 */
[----:B------:R-:W-:Y:S01]  /*22f90*/  IMAD R7, R6, UR5, R7 ;  /* 0x0000000506077c24 */ /* 0x000fe2000f8e0207 */
[----:B------:R-:W-:Y:S01]  /*22fa0*/  SHF.R.S32.HI R6, RZ, 0x1f, R5 ;  /* 0x0000001fff067819 */ /* 0x000fe20000011405 */
[----:B-1----:R-:W-:Y:S02]  /*22fb0*/  IMAD.SHL.U32 R19, R20, 0x10, RZ ;  /* 0x0000001014137824 */ /* 0x002fe400078e00ff */
        /* <DEDUP_REMOVED lines=11> */
[----:B--2---:R-:W-:Y:S06]  /*23070*/  BRA.DIV UR4, `(.L_x_15193) ;  /* 0x0000005204f87947 */ /* 0x004fec000b800000 */
[----:B------:R-:W0:Y:S01]  /*23080*/  SHFL.IDX PT, R6, R4, RZ, 0x1c1f ;  /* 0x001c1fff04067589 */ /* 0x000e2200000e0000 */
[----:B-----5:R-:W-:Y:S02]  /*23090*/  IMAD R2, R21, R9, RZ ;  /* 0x0000000915027224 */ /* 0x020fe400078e02ff */
[----:B------:R-:W-:Y:S01]  /*230a0*/  IMAD.IADD R25, R20, 0x1, R25 ;  /* 0x0000000114197824 */ /* 0x000fe200078e0219 */
        /* <DEDUP_REMOVED lines=28> */
[----:B0-----:R-:W-:-:S05]  /*23270*/  VIADD R4, R25, 0x80 ;  /* 0x0000008019047836 */ /* 0x001fca0000000000 */
        /* <DEDUP_REMOVED lines=15> */
.L_x_15337:
        /* <DEDUP_REMOVED lines=10> */
.L_x_15194:
        /* <DEDUP_REMOVED lines=18> */
.L_x_15338:
[----:B------:R-:W-:Y:S05]  /*23530*/  BSYNC B0 ;  /* 0x0000000000007941 */ /* 0x000fea0003800000 */
.L_x_15195:
        /* <DEDUP_REMOVED lines=8> */
.L_x_15217:
[----:B------:R-:W2:Y:S04]  /*235c0*/  LDL R3, [R1+0x24] ;  /* 0x0000240001037983 */ /* 0x000ea80000100800 */
[----:B---3--:R-:W3:Y:S04]  /*235d0*/  LDL R11, [R1+0x28] ;  /* 0x00002800010b7983 */ /* 0x008ee80000100800 */
[----:B------:R-:W4:Y:S04]  /*235e0*/  LDL R9, [R1+0x18] ;  /* 0x0000180001097983 */ /* 0x000f280000100800 */
[----:B------:R-:W2:Y:S01]  /*235f0*/  LDL.LU R12, [R1+0x10] ;  /* 0x00001000010c7983 */ /* 0x000ea20000300800 */
[----:B-1----:R-:W1:Y:S01]  /*23600*/  S2R R0, SR_TID.X ;  /* 0x0000000000007919 */ /* 0x002e620000002100 */
[----:B------:R-:W1:Y:S01]  /*23610*/  S2R R4, SR_TID.X ;  /* 0x0000000000047919 */ /* 0x000e620000002100 */
[----:B0-----:R-:W0:Y:S01]  /*23620*/  S2R R10, SR_TID.X ;  /* 0x00000000000a7919 */ /* 0x001e220000002100 */
        /* <DEDUP_REMOVED lines=8> */
[----:B------:R-:W-:-:S05]  /*236b0*/  IMAD.SHL.U32 R6, R4, 0x20, RZ ;  /* 0x0000002004067824 */ /* 0x000fca00078e00ff */
        /* <DEDUP_REMOVED lines=12> */
[----:B--2---:R-:W-:-:S04]  /*23780*/  IMAD R3, R12, 0xa0, R3 ;  /* 0x000000a00c037824 */ /* 0x004fc800078e0203 */
[----:B------:R-:W-:-:S04]  /*23790*/  IMAD.IADD R6, R6, 0x1, R3 ;  /* 0x0000000106067824 */ /* 0x000fc800078e0203 */
[----:B-1----:R-:W-:-:S04]  /*237a0*/  @P0 IMAD.HI.U32 R5, R6, R5, RZ ;  /* 0x0000000506050227 */ /* 0x002fc800078e00ff */
[----:B------:R-:W-:Y:S01]  /*237b0*/  IMAD.MOV.U32 R2, RZ, RZ, R6 ;  /* 0x000000ffff027224 */ /* 0x000fe200078e0006 */
[----:B------:R-:W-:Y:S02]  /*237c0*/  @P0 SHF.R.U32.HI R2, RZ, R4, R5 ;  /* 0x00000004ff020219 */ /* 0x000fe40000011605 */
[----:B------:R-:W1:Y:S01]  /*237d0*/  @P0 LDC R4, c[0x0][0x438] ;  /* 0x00010e00ff040b82 */ /* 0x000e620000000800 */
[----:B------:R-:W-:-:S04]  /*237e0*/  IMAD.IADD R3, R10, 0x1, R3 ;  /* 0x000000010a037824 */ /* 0x000fc800078e0203 */
[----:B0-----:R-:W-:-:S04]  /*237f0*/  @P0 IMAD.HI.U32 R7, R3, R7, RZ ;  /* 0x0000000703070227 */ /* 0x001fc800078e00ff */
[----:B------:R-:W-:Y:S01]  /*23800*/  IMAD.MOV.U32 R5, RZ, RZ, R3 ;  /* 0x000000ffff057224 */ /* 0x000fe200078e0003 */
[----:B-1----:R-:W-:Y:S01]  /*23810*/  @P0 SHF.R.U32.HI R5, RZ, R4, R7 ;  /* 0x00000004ff050219 */ /* 0x002fe20000011607 */
[----:B------:R-:W-:-:S04]  /*23820*/  IMAD.MOV R7, RZ, RZ, -R2 ;  /* 0x000000ffff077224 */ /* 0x000fc800078e0a02 */
[----:B------:R-:W-:Y:S02]  /*23830*/  IMAD.MOV R4, RZ, RZ, -R5 ;  /* 0x000000ffff047224 */ /* 0x000fe400078e0a05 */
[C---:B------:R-:W-:Y:S02]  /*23840*/  IMAD R7, R0.reuse, R7, R6 ;  /* 0x0000000700077224 */ /* 0x040fe400078e0206 */
        /* <DEDUP_REMOVED lines=16> */
[----:B-----5:R-:W-:Y:S02]  /*23950*/  VIADD R3, R21, 0x1 ;  /* 0x0000000115037836 */ /* 0x020fe40000000000 */
[----:B------:R-:W-:Y:S02]  /*23960*/  IMAD.MOV.U32 R2, RZ, RZ, R12 ;  /* 0x000000ffff027224 */ /* 0x000fe400078e000c */
[----:B------:R2:W5:Y:S01]  /*23970*/  @!P1 LDG.E R9, desc[UR44][R4.64] ;  /* 0x0000002c04099981 */ /* 0x000562000c1e1900 */
[C---:B------:R-:W-:Y:S02]  /*23980*/  ISETP.NE.AND P0, PT, R3.reuse, 0x2, PT ;  /* 0x000000020300780c */ /* 0x040fe40003f05270 */
[----:B------:R-:W-:Y:S02]  /*23990*/  ISETP.GT.AND P1, PT, R2, R13, PT ;  /* 0x0000000d0200720c */ /* 0x000fe40003f24270 */
[----:B------:R-:W-:Y:S01]  /*239a0*/  SEL R2, RZ, 0x1, P0 ;  /* 0x00000001ff027807 */ /* 0x000fe20000000000 */
[----:B------:R-:W-:Y:S01]  /*239b0*/  VIADD R12, R12, 0xffffffff ;  /* 0xffffffff0c0c7836 */ /* 0x000fe20000000000 */
[----:B------:R-:W-:-:S02]  /*239c0*/  SEL R3, R3, RZ, P0 ;  /* 0x000000ff03037207 */ /* 0x000fc40000000000 */
[----:B------:R-:W-:Y:S02]  /*239d0*/  LOP3.LUT R2, R25, R2, RZ, 0x3c, !PT ;  /* 0x0000000219027212 */ /* 0x000fe400078e3cff */
[----:B------:R0:W-:Y:S04]  /*239e0*/  STL [R1+0x10], R12 ;  /* 0x0000100c01007387 */ /* 0x0001e80000100800 */
[----:B------:R0:W-:Y:S04]  /*239f0*/  STL [R1+0x1c], R2 ;  /* 0x00001c0201007387 */ /* 0x0001e80000100800 */
[----:B------:R0:W-:Y:S01]  /*23a00*/  STL [R1+0xc], R3 ;  /* 0x00000c0301007387 */ /* 0x0001e20000100800 */
[----:B------:R-:W-:-:S02]  /*23a10*/  ISETP.NE.AND P2, PT, R8, 0x3, PT ;  /* 0x000000030800780c */ /* 0x000fc40003f45270 */
[----:B--2---:R-:W-:-:S05]  /*23a20*/  SHF.R.S32.HI R4, RZ, 0x1f, R10 ;  /* 0x0000001fff047819 */ /* 0x004fca000001140a */
[----:B------:R0:W-:Y:S06]  /*23a30*/  STL [R1+0x4], R4 ;  /* 0x0000040401007387 */ /* 0x0001ec0000100800 */
[----:B------:R-:W-:Y:S05]  /*23a40*/  @!P2 BRA `(.L_x_15198) ;  /* 0x000000000004a947 */ /* 0x000fea0003800000 */
[----:B------:R-:W-:Y:S01]  /*23a50*/  BPT.TRAP 0x1 ;  /* 0x000000040000795c */ /* 0x000fe20000300000 */
.L_x_15198:
[----:B------:R-:W-:Y:S01]  /*23a60*/  IMAD R6, R3, 0x8, R18 ;  /* 0x0000000803067824 */ /* 0x000fe200078e0212 */
[----:B0-----:R-:W-:Y:S01]  /*23a70*/  SHF.L.U32 R2, R2, 0x1f, RZ ;  /* 0x0000001f02027819 */ /* 0x001fe200000006ff */
[----:B------:R-:W-:Y:S01]  /*23a80*/  BSSY B0, `(.L_x_15199) ;  /* 0x0000005000007945 */ /* 0x000fe20003800000 */
[----:B------:R-:W-:Y:S02]  /*23a90*/  SHF.R.S32.HI R26, RZ, 0x1f, R7 ;  /* 0x0000001fff1a7819 */ /* 0x000fe40000011407 */
[----:B------:R-:W0:Y:S01]  /*23aa0*/  SYNCS.PHASECHK.TRANS64.TRYWAIT P0, [R6+URZ+0x13280], R2 ;  /* 0x01328002060075a7 */ /* 0x000e22000800017f */
[----:B------:R1:W-:Y:S02]  /*23ab0*/  STL [R1+0x8], R2 ;  /* 0x0000080201007387 */ /* 0x0003e40000100800 */
[----:B01----:R-:W-:Y:S05]  /*23ac0*/  @!P0 BRA `(.L_x_15200) ;  /* 0x0000005000508947 */ /* 0x003fea0003800000 */
.L_x_15339:
[----:B------:R-:W-:Y:S05]  /*23ad0*/  BSYNC B0 ;  /* 0x0000000000007941 */ /* 0x000fea0003800000 */
.L_x_15199:
[----:B------:R-:W2:Y:S01]  /*23ae0*/  LDL R5, [R1+0x4] ;  /* 0x0000040001057983 */ /* 0x000ea20000100800 */
[----:B-----5:R-:W-:Y:S01]  /*23af0*/  SHF.R.S32.HI R11, RZ, 0x1f, R9 ;  /* 0x0000001fff0b7819 */ /* 0x020fe20000011409 */
[----:B------:R-:W-:Y:S01]  /*23b00*/  ULDC.64 UR4, c[0x0][0x328] ;  /* 0x0000ca0000047ab9 */ /* 0x000fe20000000a00 */
[----:B------:R-:W-:Y:S01]  /*23b10*/  ULDC.64 UR6, c[0x0][0x338] ;  /* 0x0000ce0000067ab9 */ /* 0x000fe20000000a00 */
[----:B------:R-:W3:Y:S01]  /*23b20*/  LDL R13, [R1+0xc] ;  /* 0x00000c00010d7983 */ /* 0x000ee20000100800 */
[----:B------:R-:W-:Y:S01]  /*23b30*/  IMAD R4, R26, UR4, RZ ;  /* 0x000000041a047c24 */ /* 0x000fe2000f8e02ff */
[----:B------:R-:W-:Y:S01]  /*23b40*/  SHF.R.S32.HI R29, RZ, 0x1f, R0 ;  /* 0x0000001fff1d7819 */ /* 0x000fe20000011400 */
[C---:B0-----:R-:W-:Y:S01]  /*23b50*/  IMAD.WIDE.U32 R2, R7.reuse, UR4, RZ ;  /* 0x0000000407027c25 */ /* 0x041fe2000f8e00ff */
[----:B------:R0:W-:Y:S01]  /*23b60*/  STL [R1], R11 ;  /* 0x0000000b01007387 */ /* 0x0001e20000100800 */
[----:B------:R-:W1:Y:S02]  /*23b70*/  LDC R12, c[0x0][0x2f4] ;  /* 0x0000bd00ff0c7b82 */ /* 0x000e640000000800 */
[----:B------:R-:W-:Y:S01]  /*23b80*/  IMAD R4, R7, UR5, R4 ;  /* 0x0000000507047c24 */ /* 0x000fe2000f8e0204 */
[----:B------:R-:W3:Y:S03]  /*23b90*/  LDL R14, [R1+0x34] ;  /* 0x00003400010e7983 */ /* 0x000ee60000100800 */
[----:B------:R-:W-:-:S02]  /*23ba0*/  IMAD.IADD R3, R3, 0x1, R4 ;  /* 0x0000000103037824 */ /* 0x000fc400078e0204 */
[----:B------:R-:W-:Y:S02]  /*23bb0*/  IMAD R8, R29, UR4, RZ ;  /* 0x000000041d087c24 */ /* 0x000fe4000f8e02ff */
[----:B------:R-:W-:-:S04]  /*23bc0*/  IMAD.WIDE.U32 R2, R10, UR6, R2 ;  /* 0x000000060a027c25 */ /* 0x000fc8000f8e0002 */
[----:B------:R-:W-:Y:S02]  /*23bd0*/  IMAD R8, R0, UR5, R8 ;  /* 0x0000000500087c24 */ /* 0x000fe4000f8e0208 */
[----:B--2---:R-:W-:-:S04]  /*23be0*/  IMAD R4, R5, UR6, RZ ;  /* 0x0000000605047c24 */ /* 0x004fc8000f8e02ff */
[----:B------:R-:W-:-:S04]  /*23bf0*/  IMAD R4, R10, UR7, R4 ;  /* 0x000000070a047c24 */ /* 0x000fc8000f8e0204 */
[----:B------:R-:W-:Y:S02]  /*23c00*/  IMAD.IADD R5, R3, 0x1, R4 ;  /* 0x0000000103057824 */ /* 0x000fe400078e0204 */
[----:B------:R-:W-:Y:S02]  /*23c10*/  IMAD.MOV.U32 R4, RZ, RZ, R2 ;  /* 0x000000ffff047224 */ /* 0x000fe400078e0002 */
[----:B------:R-:W-:Y:S01]  /*23c20*/  IMAD.WIDE.U32 R2, R0, UR4, RZ ;  /* 0x0000000400027c25 */ /* 0x000fe2000f8e00ff */
[----:B------:R-:W-:-:S03]  /*23c30*/  ULDC.64 UR4, c[0x0][0x330] ;  /* 0x0000cc0000047ab9 */ /* 0x000fc60000000a00 */
[----:B------:R-:W-:Y:S02]  /*23c40*/  IMAD.IADD R3, R3, 0x1, R8 ;  /* 0x0000000103037824 */ /* 0x000fe400078e0208 */
[----:B------:R-:W-:Y:S02]  /*23c50*/  IMAD R8, R11, UR6, RZ ;  /* 0x000000060b087c24 */ /* 0x000fe4000f8e02ff */
[----:B0-----:R-:W0:Y:S01]  /*23c60*/  S2R R11, SR_TID.X ;  /* 0x00000000000b7919 */ /* 0x001e220000002100 */
        /* <DEDUP_REMOVED lines=12> */
[----:B0-----:R-:W-:-:S05]  /*23d30*/  IMAD.SHL.U32 R11, R11, 0x10, RZ ;  /* 0x000000100b0b7824 */ /* 0x001fca00078e00ff */
[----:B------:R-:W-:Y:S01]  /*23d40*/  LOP3.LUT R11, R11, 0x30, RZ, 0xc0, !PT ;  /* 0x000000300b0b7812 */ /* 0x000fe200078ec0ff */
[----:B---3--:R-:W-:-:S03]  /*23d50*/  IMAD R8, R13, 0x2800, R14 ;  /* 0x000028000d087824 */ /* 0x008fc600078e020e */
[----:B-1----:R-:W-:Y:S01]  /*23d60*/  ISETP.GE.AND P2, PT, R11, R12, PT ;  /* 0x0000000c0b00720c */ /* 0x002fe20003f46270 */
[----:B------:R-:W-:-:S12]  /*23d70*/  BRA.DIV UR4, `(.L_x_15201) ;  /* 0x0000004e04bc7947 */ /* 0x000fd8000b800000 */
        /* <DEDUP_REMOVED lines=26> */
.L_x_15351:
        /* <DEDUP_REMOVED lines=11> */
.L_x_15202:
        /* <DEDUP_REMOVED lines=11> */
.L_x_15203:
[----:B------:R1:W-:Y:S01]  /*24080*/  SYNCS.ARRIVE.TRANS64.A1T0 RZ, [R6+URZ+0x13270], RZ ;  /* 0x013270ff06ff79a7 */ /* 0x0003e2000810003f */
[----:B------:R-:W-:Y:S05]  /*24090*/  @!P3 BRA `(.L_x_15204) ;  /* 0x000000000004b947 */ /* 0x000fea0003800000 */
[----:B------:R-:W-:Y:S01]  /*240a0*/  BPT.TRAP 0x1 ;  /* 0x000000040000795c */ /* 0x000fe20000300000 */
.L_x_15204:
[----:B------:R-:W2:Y:S01]  /*240b0*/  LDL R2, [R1+0x8] ;  /* 0x0000080001027983 */ /* 0x000ea20000100800 */
[----:B------:R-:W-:Y:S01]  /*240c0*/  BSSY B0, `(.L_x_15205) ;  /* 0x0000003000007945 */ /* 0x000fe20003800000 */
[----:B--2---:R-:W2:Y:S03]  /*240d0*/  SYNCS.PHASECHK.TRANS64.TRYWAIT P0, [R6+URZ+0x13240], R2 ;  /* 0x01324002060075a7 */ /* 0x004ea6000800017f */
[----:B--2---:R-:W-:Y:S05]  /*240e0*/  @!P0 BRA `(.L_x_15206) ;  /* 0x00000050007c8947 */ /* 0x004fea0003800000 */
.L_x_15352:
[----:B------:R-:W-:Y:S05]  /*240f0*/  BSYNC B0 ;  /* 0x0000000000007941 */ /* 0x000fea0003800000 */
.L_x_15205:
[----:B------:R-:W3:Y:S01]  /*24100*/  LDL.LU R5, [R1+0x4] ;  /* 0x0000040001057983 */ /* 0x000ee20000300800 */
[----:B------:R-:W-:Y:S01]  /*24110*/  ULDC.64 UR4, c[0x0][0x300] ;  /* 0x0000c00000047ab9 */ /* 0x000fe20000000a00 */
[----:B------:R-:W-:Y:S02]  /*24120*/  ULDC.64 UR6, c[0x0][0x310] ;  /* 0x0000c40000067ab9 */ /* 0x000fe40000000a00 */
[----:B------:R-:W4:Y:S01]  /*24130*/  LDL.LU R11, [R1] ;  /* 0x00000000010b7983 */ /* 0x000f220000300800 */
[----:B------:R-:W-:Y:S02]  /*24140*/  IMAD R4, R26, UR4, RZ ;  /* 0x000000041a047c24 */ /* 0x000fe4000f8e02ff */
[----:B--2---:R-:W-:-:S04]  /*24150*/  IMAD.WIDE.U32 R2, R7, UR4, RZ ;  /* 0x0000000407027c25 */ /* 0x004fc8000f8e00ff */
[----:B------:R-:W-:Y:S02]  /*24160*/  IMAD R4, R7, UR5, R4 ;  /* 0x0000000507047c24 */ /* 0x000fe4000f8e0204 */
[----:B------:R-:W-:Y:S02]  /*24170*/  IMAD R7, R29, UR4, RZ ;  /* 0x000000041d077c24 */ /* 0x000fe4000f8e02ff */
[----:B------:R-:W-:Y:S02]  /*24180*/  IMAD.IADD R3, R3, 0x1, R4 ;  /* 0x0000000103037824 */ /* 0x000fe400078e0204 */
[----:B------:R-:W-:Y:S02]  /*24190*/  IMAD R7, R0, UR5, R7 ;  /* 0x0000000500077c24 */ /* 0x000fe4000f8e0207 */
[----:B------:R-:W-:-:S04]  /*241a0*/  IMAD.WIDE.U32 R2, R10, UR6, R2 ;  /* 0x000000060a027c25 */ /* 0x000fc8000f8e0002 */
[----:B---3--:R-:W-:-:S04]  /*241b0*/  IMAD R4, R5, UR6, RZ ;  /* 0x0000000605047c24 */ /* 0x008fc8000f8e02ff */
[----:B------:R-:W-:-:S04]  /*241c0*/  IMAD R4, R10, UR7, R4 ;  /* 0x000000070a047c24 */ /* 0x000fc8000f8e0204 */
[----:B------:R-:W-:Y:S02]  /*241d0*/  IMAD.IADD R5, R3, 0x1, R4 ;  /* 0x0000000103057824 */ /* 0x000fe400078e0204 */
[----:B------:R-:W-:Y:S02]  /*241e0*/  IMAD.MOV.U32 R4, RZ, RZ, R2 ;  /* 0x000000ffff047224 */ /* 0x000fe400078e0002 */
[----:B------:R-:W-:Y:S01]  /*241f0*/  IMAD.WIDE.U32 R2, R0, UR4, RZ ;  /* 0x0000000400027c25 */ /* 0x000fe2000f8e00ff */
[----:B------:R-:W-:-:S03]  /*24200*/  ULDC.64 UR4, c[0x0][0x308] ;  /* 0x0000c20000047ab9 */ /* 0x000fc60000000a00 */
[----:B----4-:R-:W-:Y:S02]  /*24210*/  IMAD R0, R11, UR6, RZ ;  /* 0x000000060b007c24 */ /* 0x010fe4000f8e02ff */
[----:B------:R-:W2:Y:S01]  /*24220*/  S2R R11, SR_TID.X ;  /* 0x00000000000b7919 */ /* 0x000ea20000002100 */
        /* <DEDUP_REMOVED lines=13> */
[----:B--2---:R-:W-:Y:S02]  /*24300*/  IMAD.SHL.U32 R19, R11, 0x10, RZ ;  /* 0x000000100b137824 */ /* 0x004fe400078e00ff */
[----:B------:R-:W2:Y:S03]  /*24310*/  LDC R11, c[0x0][0x2f4] ;  /* 0x0000bd00ff0b7b82 */ /* 0x000ea60000000800 */
[----:B------:R-:W-:-:S04]  /*24320*/  LOP3.LUT R19, R19, 0x30, RZ, 0xc0, !PT ;  /* 0x0000003013137812 */ /* 0x000fc800078ec0ff */
[----:B--2---:R-:W-:Y:S01]  /*24330*/  ISETP.GE.AND P2, PT, R19, R11, PT ;  /* 0x0000000b1300720c */ /* 0x004fe20003f46270 */
[----:B------:R-:W-:-:S12]  /*24340*/  BRA.DIV UR4, `(.L_x_15207) ;  /* 0x0000004e04fc7947 */ /* 0x000fd8000b800000 */
        /* <DEDUP_REMOVED lines=8> */
[----:B--2---:R-:W-:-:S05]  /*243d0*/  IADD3 R2, P0, R19, R2, RZ ;  /* 0x0000000213027210 */ /* 0x004fca0007f1e0ff */
[----:B---3--:R-:W-:-:S05]  /*243e0*/  IMAD.X R3, RZ, RZ, R3, P0 ;  /* 0x000000ffff037224 */ /* 0x008fca00000e0603 */
        /* <DEDUP_REMOVED lines=12> */
.L_x_15364:
        /* <DEDUP_REMOVED lines=8> */
.L_x_15208:
        /* <DEDUP_REMOVED lines=11> */
.L_x_15209:
[----:B------:R-:W4:Y:S01]  /*245e0*/  LDL R0, [R1+0x54] ;  /* 0x0000540001007983 */ /* 0x000f220000100800 */
[----:B------:R0:W-:Y:S01]  /*245f0*/  SYNCS.ARRIVE.TRANS64.A1T0 RZ, [R6+URZ+0x13230], RZ ;  /* 0x013230ff06ff79a7 */ /* 0x0001e2000810003f */
[----:B----4-:R-:W-:-:S13]  /*24600*/  ISETP.NE.AND P0, PT, R0, 0x3, PT ;  /* 0x000000030000780c */ /* 0x010fda0003f05270 */
[----:B0-----:R-:W-:Y:S05]  /*24610*/  @!P0 BRA `(.L_x_15210) ;  /* 0x0000000000048947 */ /* 0x001fea0003800000 */
[----:B------:R-:W-:Y:S01]  /*24620*/  BPT.TRAP 0x1 ;  /* 0x000000040000795c */ /* 0x000fe20000300000 */
.L_x_15210:
[----:B------:R-:W-:Y:S01]  /*24630*/  LOP3.LUT R0, R25, 0x1, RZ, 0x3c, !PT ;  /* 0x0000000119007812 */ /* 0x000fe200078e3cff */
[----:B---3--:R-:W-:Y:S01]  /*24640*/  IMAD R2, R21, 0x8, R18 ;  /* 0x0000000815027824 */ /* 0x008fe200078e0212 */
[----:B------:R-:W-:Y:S02]  /*24650*/  BSSY B0, `(.L_x_15211) ;  /* 0x0000004000007945 */ /* 0x000fe40003800000 */
[----:B------:R-:W-:-:S04]  /*24660*/  SHF.L.U32 R0, R0, 0x1f, RZ ;  /* 0x0000001f00007819 */ /* 0x000fc800000006ff */
[----:B------:R-:W0:Y:S02]  /*24670*/  SYNCS.PHASECHK.TRANS64.TRYWAIT P2, [R2+URZ+0x13270], R0 ;  /* 0x01327000020075a7 */ /* 0x000e24000804017f */
[----:B0-----:R-:W-:Y:S05]  /*24680*/  @!P2 BRA `(.L_x_15212) ;  /* 0x000000500088a947 */ /* 0x001fea0003800000 */
.L_x_15365:
[----:B------:R-:W-:Y:S05]  /*24690*/  BSYNC B0 ;  /* 0x0000000000007941 */ /* 0x000fea0003800000 */
.L_x_15211:
[----:B------:R-:W3:Y:S02]  /*246a0*/  LDL R3, [R1+0x68] ;  /* 0x0000680001037983 */ /* 0x000ee40000100800 */
[----:B---3--:R-:W-:-:S13]  /*246b0*/  ISETP.NE.AND P2, PT, R3, 0x3, PT ;  /* 0x000000030300780c */ /* 0x008fda0003f45270 */
[----:B------:R-:W-:Y:S05]  /*246c0*/  @!P2 BRA `(.L_x_15213) ;  /* 0x000000000004a947 */ /* 0x000fea0003800000 */
[----:B------:R-:W-:Y:S01]  /*246d0*/  BPT.TRAP 0x1 ;  /* 0x000000040000795c */ /* 0x000fe20000300000 */
.L_x_15213:
[----:B------:R-:W-:Y:S01]  /*246e0*/  SHF.L.U32 R3, R25, 0x1f, RZ ;  /* 0x0000001f19037819 */ /* 0x000fe200000006ff */
[----:B0-----:R-:W-:-:S03]  /*246f0*/  IMAD R0, R21, 0x2800, RZ ;  /* 0x0000280015007824 */ /* 0x001fc600078e02ff */
[----:B------:R-:W0:Y:S02]  /*24700*/  SYNCS.PHASECHK.TRANS64.TRYWAIT P2, [R2+URZ+0x13260], R3 ;  /* 0x01326003020075a7 */ /* 0x000e24000804017f */
[----:B0-----:R-:W-:Y:S05]  /*24710*/  @!P2 BRA `(.L_x_15214) ;  /* 0x000000500078a947 */ /* 0x001fea0003800000 */
.L_x_15366:
[----:B------:R-:W3:Y:S01]  /*24720*/  LDL R12, [R1+0x68] ;  /* 0x00006800010c7983 */ /* 0x000ee20000100800 */
[----:B0-----:R-:W-:Y:S01]  /*24730*/  LOP3.LUT R3, R0, R28, RZ, 0xfc, !PT ;  /* 0x0000001c00037212 */ /* 0x001fe200078efcff */
[----:B------:R-:W-:Y:S05]  /*24740*/  WARPSYNC.ALL ;  /* 0x0000000000007948 */ /* 0x000fea0003800000 */
[----:B------:R-:W-:-:S05]  /*24750*/  IMAD.IADD R3, R18, 0x1, R3 ;  /* 0x0000000112037824 */ /* 0x000fca00078e0203 */
[----:B-12---:R0:W1:Y:S02]  /*24760*/  LDSM.16.MT88.4 R4, [R3+0x6000] ;  /* 0x006000000304783b */ /* 0x0060640000004200 */
[----:B0-----:R-:W-:-:S05]  /*24770*/  LOP3.LUT R3, R0, R23, RZ, 0xfc, !PT ;  /* 0x0000001700037212 */ /* 0x001fca00078efcff */
[----:B------:R-:W-:Y:S01]  /*24780*/  IMAD.IADD R3, R22, 0x1, R3 ;  /* 0x0000000116037824 */ /* 0x000fe200078e0203 */
        /* <DEDUP_REMOVED lines=58> */
.L_x_15215:
[----:B-1----:R1:W-:Y:S01]  /*24b30*/  SYNCS.ARRIVE.TRANS64.A1T0 RZ, [R2+URZ+0x13250], RZ ;  /* 0x013250ff02ff79a7 */ /* 0x0023e2000810003f */
[----:B------:R-:W-:Y:S06]  /*24b40*/  BAR.SYNC.DEFER_BLOCKING 0x2, 0x80 ;  /* 0x0082000000007b1d */ /* 0x000fec0000010000 */
[----:B------:R-:W-:Y:S05]  /*24b50*/  @!P0 BRA `(.L_x_15216) ;  /* 0x0000000000048947 */ /* 0x000fea0003800000 */
[----:B------:R-:W-:Y:S01]  /*24b60*/  BPT.TRAP 0x1 ;  /* 0x000000040000795c */ /* 0x000fe20000300000 */
.L_x_15216:
[----:B0-----:R-:W2:Y:S01]  /*24b70*/  LDL R0, [R1+0x30] ;  /* 0x0000300001007983 */ /* 0x001ea20000100800 */
[----:B-1----:R-:W-:-:S03]  /*24b80*/  VIADD R2, R2, 0x13280 ;  /* 0x0001328002027836 */ /* 0x002fc60000000000 */
[----:B------:R3:W5:Y:S04]  /*24b90*/  LDL R21, [R1+0xc] ;  /* 0x00000c0001157983 */ /* 0x0007680000100800 */
[----:B------:R3:W5:Y:S01]  /*24ba0*/  LDL R25, [R1+0x1c] ;  /* 0x00001c0001197983 */ /* 0x0007620000100800 */
[----:B--2---:R-:W-:-:S04]  /*24bb0*/  PRMT R2, R0, 0x654, R2 ;  /* 0x0000065400027816 */ /* 0x004fc80000000002 */
[----:B------:R3:W-:Y:S01]  /*24bc0*/  SYNCS.ARRIVE.TRANS64.RED.A1T0 RZ, [R2+URZ], RZ ;  /* 0x000000ff02ff79a7 */ /* 0x0007e2000810043f */
[----:B------:R-:W-:Y:S05]  /*24bd0*/  @P1 BRA `(.L_x_15217) ;  /* 0xffffffe800781947 */ /* 0x000fea000383ffff */
.L_x_15197:
        /* <DEDUP_REMOVED lines=19> */
.L_x_15219:
[----:B------:R-:W-:Y:S05]  /*24d10*/  BSYNC B0 ;  /* 0x0000000000007941 */ /* 0x000fea0003800000 */
.L_x_15218:
[----:B------:R-:W-:Y:S05]  /*24d20*/  @!P0 BRA `(.L_x_15220) ;  /* 0x0000000000048947 */ /* 0x000fea0003800000 */
[----:B------:R-:W-:Y:S01]  /*24d30*/  BPT.TRAP 0x1 ;  /* 0x000000040000795c */ /* 0x000fe20000300000 */
.L_x_15220:
        /* <DEDUP_REMOVED lines=8> */
.L_x_15367:
[----:B------:R-:W-:Y:S05]  /*24dc0*/  BSYNC B0 ;  /* 0x0000000000007941 */ /* 0x000fea0003800000 */
.L_x_15221:
[----:B------:R-:W2:Y:S02]  /*24dd0*/  LDL R2, [R1+0x68] ;  /* 0x0000680001027983 */ /* 0x000ea40000100800 */
[----:B--2---:R-:W-:-:S13]  /*24de0*/  ISETP.NE.AND P1, PT, R2, 0x3, PT ;  /* 0x000000030200780c */ /* 0x004fda0003f25270 */
[----:B------:R-:W-:Y:S05]  /*24df0*/  @!P1 BRA `(.L_x_15223) ;  /* 0x0000000000049947 */ /* 0x000fea0003800000 */
[----:B------:R-:W-:Y:S01]  /*24e00*/  BPT.TRAP 0x1 ;  /* 0x000000040000795c */ /* 0x000fe20000300000 */
.L_x_15223:
[----:B------:R-:W1:Y:S02]  /*24e10*/  LDL R2, [R1+0x1c] ;  /* 0x00001c0001027983 */ /* 0x000e640000100800 */
[----:B-1----:R-:W-:-:S04]  /*24e20*/  SHF.L.U32 R3, R2, 0x1f, RZ ;  /* 0x0000001f02037819 */ /* 0x002fc800000006ff */
[----:B------:R-:W1:Y:S02]  /*24e30*/  SYNCS.PHASECHK.TRANS64.TRYWAIT P1, [R0+URZ+0x13260], R3 ;  /* 0x01326003000075a7 */ /* 0x000e64000802017f */
[----:B-1----:R-:W-:Y:S05]  /*24e40*/  @!P1 BRA `(.L_x_15224) ;  /* 0x0000004800d49947 */ /* 0x002fea0003800000 */
.L_x_15368:
[----:B------:R-:W2:Y:S04]  /*24e50*/  LDL R12, [R1+0xc] ;  /* 0x00000c00010c7983 */ /* 0x000ea80000100800 */
[----:B------:R-:W3:Y:S01]  /*24e60*/  LDL R13, [R1+0x68] ;  /* 0x00006800010d7983 */ /* 0x000ee20000100800 */
[----:B------:R-:W-:Y:S05]  /*24e70*/  WARPSYNC.ALL ;  /* 0x0000000000007948 */ /* 0x000fea0003800000 */
[----:B--2---:R-:W-:-:S05]  /*24e80*/  IMAD R2, R12, 0x2800, RZ ;  /* 0x000028000c027824 */ /* 0x004fca00078e02ff */
[----:B-1----:R-:W-:-:S05]  /*24e90*/  LOP3.LUT R3, R2, R28, RZ, 0xfc, !PT ;  /* 0x0000001c02037212 */ /* 0x002fca00078efcff */
[----:B------:R-:W-:-:S06]  /*24ea0*/  IMAD.IADD R4, R18, 0x1, R3 ;  /* 0x0000000112047824 */ /* 0x000fcc00078e0203 */
[----:B0-----:R-:W0:Y:S01]  /*24eb0*/  LDSM.16.MT88.4 R4, [R4+0x6000] ;  /* 0x006000000404783b */ /* 0x001e220000004200 */
        /* <DEDUP_REMOVED lines=60> */
.L_x_15225:
[----:B-1----:R1:W-:Y:S01]  /*25280*/  SYNCS.ARRIVE.TRANS64.A1T0 RZ, [R0+URZ+0x13250], RZ ;  /* 0x013250ff00ff79a7 */ /* 0x0023e2000810003f */
[----:B------:R-:W-:Y:S06]  /*25290*/  BAR.SYNC.DEFER_BLOCKING 0x2, 0x80 ;  /* 0x0082000000007b1d */ /* 0x000fec0000010000 */
[----:B------:R-:W-:Y:S05]  /*252a0*/  @!P0 BRA `(.L_x_15226) ;  /* 0x0000000000048947 */ /* 0x000fea0003800000 */
[----:B------:R-:W-:Y:S01]  /*252b0*/  BPT.TRAP 0x1 ;  /* 0x000000040000795c */ /* 0x000fe20000300000 */
.L_x_15226:
        /* <DEDUP_REMOVED lines=12> */
.L_x_15167:
        /* <DEDUP_REMOVED lines=12> */
.L_x_15227:
[----:B-1----:R-:W0:Y:S01]  /*25440*/  S2R R0, SR_TID.X ;  /* 0x0000000000007919 */ /* 0x002e220000002100 */
        /* <DEDUP_REMOVED lines=13> */
[----:B-----5:R-:W-:Y:S01]  /*25520*/  IMAD.MOV.U32 R25, RZ, RZ, RZ ;  /* 0x000000ffff197224 */ /* 0x020fe200078e00ff */
        /* <DEDUP_REMOVED lines=28> */
.L_x_15378:
[----:B------:R-:W-:Y:S02]  /*256f0*/  ULDC UR4, c[0x0][0xc38] ;  /* 0x00030e0000047ab9 */ /* 0x000fe40000000800 */
[----:B------:R-:W-:-:S04]  /*25700*/  IMAD.U32 R7, RZ, RZ, UR4 ;  /* 0x00000004ff077e24 */ /* 0x000fc8000f8e00ff */
[----:B-1----:R-:W-:-:S04]  /*25710*/  IMAD R3, R3, R7, RZ ;  /* 0x0000000703037224 */ /* 0x002fc800078e02ff */
[----:B------:R-:W-:-:S05]  /*25720*/  IMAD.IADD R4, R6, 0x1, R3 ;  /* 0x0000000106047824 */ /* 0x000fca00078e0203 */
[----:B------:R-:W-:-:S13]  /*25730*/  ISETP.GT.AND P6, PT, R4, R0, PT ;  /* 0x000000000400720c */ /* 0x000fda0003fc4270 */
[----:B------:R-:W-:Y:S05]  /*25740*/  @P6 BRA `(.L_x_15230) ;  /* 0x0000000000a46947 */ /* 0x000fea0003800000 */
.L_x_15233:
        /* <DEDUP_REMOVED lines=35> */
.L_x_15386:
[----:B------:R-:W-:Y:S02]  /*25980*/  ULDC UR4, c[0x0][0xc38] ;  /* 0x00030e0000047ab9 */ /* 0x000fe40000000800 */
[----:B------:R-:W-:-:S04]  /*25990*/  IMAD.U32 R7, RZ, RZ, UR4 ;  /* 0x00000004ff077e24 */ /* 0x000fc8000f8e00ff */
[----:B-1----:R-:W-:-:S04]  /*259a0*/  IMAD R3, R3, R7, RZ ;  /* 0x0000000703037224 */ /* 0x002fc800078e02ff */
[----:B------:R-:W-:-:S05]  /*259b0*/  IMAD.IADD R4, R3, 0x1, R4 ;  /* 0x0000000103047824 */ /* 0x000fca00078e0204 */
[----:B------:R-:W-:-:S13]  /*259c0*/  ISETP.GT.AND P6, PT, R4, R0, PT ;  /* 0x000000000400720c */ /* 0x000fda0003fc4270 */
[----:B------:R-:W-:Y:S05]  /*259d0*/  @!P6 BRA `(.L_x_15233) ;  /* 0xfffffffc005ce947 */ /* 0x000fea000383ffff */
.L_x_15230:
        /* <DEDUP_REMOVED lines=10> */
.L_x_15391:
[----:B------:R-:W-:-:S13]  /*25a80*/  ISETP.NE.AND P0, PT, R3, RZ, PT ;  /* 0x000000ff0300720c */ /* 0x000fda0003f05270 */
[----:B------:R-:W-:Y:S05]  /*25a90*/  @!P0 BRA `(.L_x_15235) ;  /* 0x0000000000108947 */ /* 0x000fea0003800000 */
[----:B------:R-:W-:Y:S01]  /*25aa0*/  UMOV UR4, 0xffffffff ;  /* 0xffffffff00047882 */ /* 0x000fe20000000000 */
[----:B-1----:R-:W-:Y:S02]  /*25ab0*/  VIADD R6, R6, 0xffffffff ;  /* 0xffffffff06067836 */ /* 0x002fe40000000000 */
[----:B------:R-:W-:Y:S05]  /*25ac0*/  BRA.DIV UR4, `(.L_x_15236) ;  /* 0x0000004a04547947 */ /* 0x000fea000b800000 */
[----:B------:R4:W1:Y:S02]  /*25ad0*/  SHFL.IDX PT, R24, R2, R6, 0x1f ;  /* 0x00001f0602187589 */ /* 0x00086400000e0000 */
.L_x_15235:
[----:B---3--:R-:W-:Y:S01]  /*25ae0*/  ISETP.NE.AND P0, PT, R5, 0x1, PT ;  /* 0x000000010500780c */ /* 0x008fe20003f05270 */
[----:B-1----:R-:W-:-:S04]  /*25af0*/  IMAD R24, R24, R7, R4 ;  /* 0x0000000718187224 */ /* 0x002fc800078e0204 */
[----:B------:R-:W-:-:S08]  /*25b00*/  IMAD.IADD R0, R0, 0x1, -R24 ;  /* 0x0000000100007824 */ /* 0x000fd000078e0a18 */
[----:B------:R-:W-:Y:S05]  /*25b10*/  @!P0 BRA `(.L_x_15237) ;  /* 0x0000000000e08947 */ /* 0x000fea0003800000 */
[----:B--2---:R-:W-:-:S04]  /*25b20*/  IABS R4, R25 ;  /* 0x0000001900047213 */ /* 0x004fc80000000000 */
[----:B----4-:R-:W1:Y:S08]  /*25b30*/  I2F.RP R6, R4 ;  /* 0x0000000400067306 */ /* 0x010e700000209400 */
[----:B-1----:R-:W1:Y:S02]  /*25b40*/  MUFU.RCP R6, R6 ;  /* 0x0000000600067308 */ /* 0x002e640000001000 */
[----:B-1----:R-:W-:-:S06]  /*25b50*/  VIADD R8, R6, 0xffffffe ;  /* 0x0ffffffe06087836 */ /* 0x002fcc0000000000 */
        /* <DEDUP_REMOVED lines=52> */
.L_x_15237:
        /* <DEDUP_REMOVED lines=60> */
[----:B------:R-:W-:-:S07]  /*26260*/  IMAD.MOV.U32 R0, RZ, RZ, R2 ;  /* 0x000000ffff007224 */ /* 0x000fce00078e0002 */
.L_x_15238:
[----:B------:R-:W-:-:S05]  /*26270*/  LOP3.LUT R0, RZ, R0, RZ, 0x33, !PT ;  /* 0x00000000ff007212 */ /* 0x000fca00078e33ff */
[----:B------:R-:W-:Y:S01]  /*26280*/  IMAD.IADD R25, R25, 0x1, R0 ;  /* 0x0000000119197824 */ /* 0x000fe200078e0200 */
[----:B------:R-:W-:Y:S06]  /*26290*/  BRA `(.L_x_15239) ;  /* 0x00000000001c7947 */ /* 0x000fec0003800000 */
.L_x_15231:
[----:B------:R-:W-:Y:S01]  /*262a0*/  UMOV UR4, URZ ;  /* 0x0000003f00047c82 */ /* 0x000fe20008000000 */
[----:B------:R-:W-:Y:S01]  /*262b0*/  UMOV UR5, URZ ;  /* 0x0000003f00057c82 */ /* 0x000fe20008000000 */
[----:B------:R-:W-:Y:S01]  /*262c0*/  ULDC UR6, c[0x0][0xc3c] ;  /* 0x00030f0000067ab9 */ /* 0x000fe20000000800 */
[----:B------:R-:W-:Y:S02]  /*262d0*/  IMAD.MOV.U32 R24, RZ, RZ, R0 ;  /* 0x000000ffff187224 */ /* 0x000fe400078e0000 */
[----:B------:R-:W-:Y:S02]  /*262e0*/  IMAD.U32 R25, RZ, RZ, UR4 ;  /* 0x00000004ff197e24 */ /* 0x000fe4000f8e00ff */
[----:B------:R-:W-:Y:S02]  /*262f0*/  IMAD.U32 R26, RZ, RZ, UR5 ;  /* 0x00000005ff1a7e24 */ /* 0x000fe4000f8e00ff */
[----:B------:R-:W-:-:S07]  /*26300*/  IMAD.U32 R27, RZ, RZ, UR6 ;  /* 0x00000006ff1b7e24 */ /* 0x000fce000f8e00ff */
.L_x_15239:
        /* <DEDUP_REMOVED lines=12> */
.L_x_15228:
[----:B------:R-:W-:Y:S02]  /*263d0*/  ULDC UR4, c[0x0][0xc3c] ;  /* 0x00030f0000047ab9 */ /* 0x000fe40000000800 */
[----:B--2---:R-:W-:-:S13]  /*263e0*/  ISETP.GE.AND P0, PT, R27, UR4, PT ;  /* 0x000000041b007c0c */ /* 0x004fda000bf06270 */
[----:B------:R-:W-:Y:S05]  /*263f0*/  @!P0 BRA `(.L_x_15240) ;  /* 0xffffff8800d48947 */ /* 0x000fea000383ffff */
[----:B------:R-:W-:Y:S05]  /*26400*/  BSYNC B7 ;  /* 0x0000000000077941 */ /* 0x000fea0003800000 */
.L_x_15110:
[----:B-1----:R-:W2:Y:S01]  /*26410*/  LDL.LU R0, [R1+0x5c] ;  /* 0x00005c0001007983 */ /* 0x002ea20000300800 */
[----:B------:R-:W-:Y:S01]  /*26420*/  BSSY B0, `(.L_x_15241) ;  /* 0x000000b000007945 */ /* 0x000fe20003800000 */
[----:B------:R-:W1:Y:S01]  /*26430*/  S2R R5, SR_CgaCtaId ;  /* 0x0000000000057919 */ /* 0x000e620000008800 */
        /* <DEDUP_REMOVED lines=9> */
.L_x_15394:
[----:B------:R-:W-:Y:S05]  /*264d0*/  BSYNC B0 ;  /* 0x0000000000007941 */ /* 0x000fea0003800000 */
.L_x_15241:
[----:B------:R-:W-:-:S03]  /*264e0*/  UMOV UR4, 0xffffffff ;  /* 0xffffffff00047882 */ /* 0x000fc60000000000 */
[----:B------:R-:W-:Y:S05]  /*264f0*/  BRA.DIV UR4, `(.L_x_15243) ;  /* 0x0000004204087947 */ /* 0x000fea000b800000 */
[----:B0-----:R-:W0:Y:S02]  /*26500*/  S2R R0, SR_TID.X ;  /* 0x0000000000007919 */ /* 0x001e240000002100 */
[----:B0-----:R-:W-:-:S04]  /*26510*/  SHF.R.U32.HI R0, RZ, 0x5, R0 ;  /* 0x00000005ff007819 */ /* 0x001fc80000011600 */
[----:B------:R-:W-:-:S05]  /*26520*/  LOP3.LUT R0, R0, 0x3, RZ, 0xc0, !PT ;  /* 0x0000000300007812 */ /* 0x000fca00078ec0ff */
[----:B------:R0:W1:Y:S02]  /*26530*/  SHFL.IDX PT, R14, R0, RZ, 0x1f ;  /* 0x00001fff000e7589 */ /* 0x00006400000e0000 */
.L_x_15397:
[----:B-1----:R-:W-:-:S13]  /*26540*/  ISETP.NE.AND P0, PT, R14, RZ, PT ;  /* 0x000000ff0e00720c */ /* 0x002fda0003f05270 */
[----:B------:R-:W-:Y:S05]  /*26550*/  @P0 BRA `(.L_x_14913) ;  /* 0x0000000000b40947 */ /* 0x000fea0003800000 */
[----:B------:R-:W-:-:S03]  /*26560*/  UMOV UR4, 0xffffffff ;  /* 0xffffffff00047882 */ /* 0x000fc60000000000 */
[----:B------:R-:W-:Y:S05]  /*26570*/  BRA.DIV UR4, `(.L_x_15244) ;  /* 0x00000042041c7947 */ /* 0x000fea000b800000 */
[----:B------:R-:W-:-:S13]  /*26580*/  ELECT P6, URZ, PT ;  /* 0x00000000003f782f */ /* 0x000fda00038c0000 */
.L_x_15400:
[----:B------:R-:W-:Y:S05]  /*26590*/  @!P6 BRA `(.L_x_14913) ;  /* 0x0000000000a4e947 */ /* 0x000fea0003800000 */
[----:B0-----:R-:W2:Y:S02]  /*265a0*/  LDL.LU R0, [R1+0x40] ;  /* 0x0000400001007983 */ /* 0x001ea40000300800 */
[----:B--2---:R-:W-:-:S04]  /*265b0*/  LOP3.LUT R0, R0, 0x2, RZ, 0xfc, !PT ;  /* 0x0000000200007812 */ /* 0x004fc800078efcff */
[----:B------:R-:W-:-:S13]  /*265c0*/  ISETP.NE.AND P0, PT, R0, 0x3, PT ;  /* 0x000000030000780c */ /* 0x000fda0003f05270 */
[----:B------:R-:W-:Y:S05]  /*265d0*/  @!P0 BRA `(.L_x_15245) ;  /* 0x0000000000048947 */ /* 0x000fea0003800000 */
[----:B------:R-:W-:Y:S01]  /*265e0*/  BPT.TRAP 0x1 ;  /* 0x000000040000795c */ /* 0x000fe20000300000 */
.L_x_15245:
        /* <DEDUP_REMOVED lines=9> */
.L_x_15401:
[----:B------:R-:W2:Y:S01]  /*26680*/  LDL.LU R6, [R1+0x1c] ;  /* 0x00001c0001067983 */ /* 0x000ea20000300800 */
[----:B------:R-:W-:Y:S02]  /*26690*/  SEL R0, R0, RZ, P2 ;  /* 0x000000ff00007207 */ /* 0x000fe40001000000 */
[----:B--2---:R-:W-:Y:S01]  /*266a0*/  LOP3.LUT R2, R6, R2, RZ, 0x3c, !PT ;  /* 0x0000000206027212 */ /* 0x004fe200078e3cff */
[----:B------:R-:W-:Y:S06]  /*266b0*/  @!P0 BRA `(.L_x_15247) ;  /* 0x0000000000048947 */ /* 0x000fec0003800000 */
[----:B------:R-:W-:Y:S01]  /*266c0*/  BPT.TRAP 0x1 ;  /* 0x000000040000795c */ /* 0x000fe20000300000 */
.L_x_15247:
[----:B------:R-:W-:Y:S01]  /*266d0*/  IMAD R5, R0, 0x8, R5 ;  /* 0x0000000800057824 */ /* 0x000fe200078e0205 */
[----:B------:R-:W-:-:S04]  /*266e0*/  SHF.L.U32 R0, R2, 0x1f, RZ ;  /* 0x0000001f02007819 */ /* 0x000fc800000006ff */
[----:B------:R-:W1:Y:S02]  /*266f0*/  SYNCS.PHASECHK.TRANS64.TRYWAIT P1, [R5+URZ+0x13240], R0 ;  /* 0x01324000050075a7 */ /* 0x000e64000802017f */
[----:B-1----:R-:W-:Y:S05]  /*26700*/  @!P1 BRA `(.L_x_15248) ;  /* 0x0000003c00ec9947 */ /* 0x002fea0003800000 */
.L_x_15402:
[----:B------:R-:W-:Y:S05]  /*26710*/  @!P0 BRA `(.L_x_15249) ;  /* 0x0000000000048947 */ /* 0x000fea0003800000 */
[----:B------:R-:W-:Y:S01]  /*26720*/  BPT.TRAP 0x1 ;  /* 0x000000040000795c */ /* 0x000fe20000300000 */
.L_x_15249:
[----:B------:R-:W2:Y:S02]  /*26730*/  SYNCS.PHASECHK.TRANS64.TRYWAIT P1, [R4+URZ+0x13260], R3 ;  /* 0x01326003040075a7 */ /* 0x000ea4000802017f */
[----:B--2---:R-:W-:Y:S05]  /*26740*/  @!P1 BRA `(.L_x_15250) ;  /* 0x0000003c00f09947 */ /* 0x004fea0003800000 */
.L_x_15403:
[----:B------:R-:W-:Y:S05]  /*26750*/  @!P0 BRA `(.L_x_15251) ;  /* 0x0000000000048947 */ /* 0x000fea0003800000 */
[----:B------:R-:W-:Y:S01]  /*26760*/  BPT.TRAP 0x1 ;  /* 0x000000040000795c */ /* 0x000fe20000300000 */
.L_x_15251:
[----:B------:R-:W3:Y:S02]  /*26770*/  SYNCS.PHASECHK.TRANS64.TRYWAIT P1, [R5+URZ+0x13260], R0 ;  /* 0x01326000050075a7 */ /* 0x000ee4000802017f */
[----:B---3--:R-:W-:Y:S05]  /*26780*/  @!P1 BRA `(.L_x_15252) ;  /* 0x0000003c00f49947 */ /* 0x008fea0003800000 */
.L_x_15404:
[----:B------:R-:W-:Y:S05]  /*26790*/  @!P0 BRA `(.L_x_15253) ;  /* 0x0000000000048947 */ /* 0x000fea0003800000 */
[----:B------:R-:W-:Y:S01]  /*267a0*/  BPT.TRAP 0x1 ;  /* 0x000000040000795c */ /* 0x000fe20000300000 */
.L_x_15253:
[----:B------:R-:W4:Y:S02]  /*267b0*/  SYNCS.PHASECHK.TRANS64.TRYWAIT P1, [R4+URZ+0x13280], R3 ;  /* 0x01328003040075a7 */ /* 0x000f24000802017f */
[----:B----4-:R-:W-:Y:S05]  /*267c0*/  @!P1 BRA `(.L_x_15254) ;  /* 0x0000003c00f89947 */ /* 0x010fea0003800000 */
.L_x_15405:
[----:B------:R-:W-:Y:S05]  /*267d0*/  @!P0 BRA `(.L_x_15255) ;  /* 0x0000000000048947 */ /* 0x000fea0003800000 */
[----:B------:R-:W-:Y:S01]  /*267e0*/  BPT.TRAP 0x1 ;  /* 0x000000040000795c */ /* 0x000fe20000300000 */
.L_x_15255:
[----:B------:R0:W0:Y:S02]  /*267f0*/  SYNCS.PHASECHK.TRANS64.TRYWAIT P0, [R5+URZ+0x13280], R0 ;  /* 0x01328000050075a7 */ /* 0x000024000800017f */
[----:B0-----:R-:W-:Y:S05]  /*26800*/  @!P0 NANOSLEEP.SYNCS 0x989680 ;  /* 0x009896800000895d */ /* 0x001fea0003900000 */
[----:B------:R-:W0:Y:S02]  /*26810*/  @!P0 SYNCS.PHASECHK.TRANS64 P0, [R5+URZ+0x13280], R0 ;  /* 0x01328000050085a7 */ /* 0x000e24000800007f */
[----:B0-----:R-:W-:Y:S05]  /*26820*/  @!P0 BRA `(.L_x_15255) ;  /* 0xfffffffc00f08947 */ /* 0x001fea000383ffff */
.L_x_14913:
[----:B------:R-:W-:Y:S05]  /*26830*/  BSYNC B8 ;  /* 0x0000000000087941 */ /* 0x000fea0003800000 */
.L_x_14910:
[----:B------:R-:W-:Y:S05]  /*26840*/  EXIT ;  /* 0x000000000000794d */ /* 0x000fea0003800000 */
.L_x_14939:
[----:B-1----:R1:W2:Y:S02]  /*26850*/  SYNCS.PHASECHK.TRANS64.TRYWAIT P5, [R50+URZ+0x13290], R75 ;  /* 0x0132904b320075a7 */ /* 0x0022a400080a017f */
[----:B--2---:R-:W-:Y:S05]  /*26860*/  @!P5 NANOSLEEP.SYNCS 0x989680 ;  /* 0x009896800000d95d */ /* 0x004fea0003900000 */
[----:B------:R-:W2:Y:S02]  /*26870*/  @!P5 SYNCS.PHASECHK.TRANS64 P5, [R50+URZ+0x13290], R75 ;  /* 0x0132904b3200d5a7 */ /* 0x000ea400080a007f */
[----:B--2---:R-:W-:Y:S05]  /*26880*/  @!P5 BRA `(.L_x_14939) ;  /* 0xfffffffc00f0d947 */ /* 0x004fea000383ffff */
[----:B------:R-:W-:Y:S05]  /*26890*/  BRA `(.L_x_15256) ;  /* 0xfffffdc000d87947 */ /* 0x000fea000383ffff */
.L_x_14940:
[----:B------:R-:W-:Y:S01]  /*268a0*/  BSSY B1, `(.L_x_15257) ;  /* 0x0000007000017945 */ /* 0x000fe20003800000 */
[----:B------:R-:W-:Y:S02]  /*268b0*/  IMAD.MOV.U32 R12, RZ, RZ, RZ ;  /* 0x000000ffff0c7224 */ /* 0x000fe400078e00ff */
[----:B------:R-:W-:Y:S02]  /*268c0*/  IMAD.MOV.U32 R11, RZ, RZ, 0x1e1f ;  /* 0x00001e1fff0b7424 */ /* 0x000fe400078e00ff */
[----:B------:R-:W-:-:S07]  /*268d0*/  IMAD.MOV.U32 R15, RZ, RZ, -0x1 ;  /* 0xffffffffff0f7424 */ /* 0x000fce00078e00ff */
[----:B01----:R-:W-:Y:S05]  /*268e0*/  WARPSYNC.COLLECTIVE R15, `(.L_x_15258) ;  /* 0x000000000f087348 */ /* 0x003fea0003c00000 */
[----:B------:R2:W3:Y:S02]  /*268f0*/  SHFL.IDX P6, R14, R13, R12, R11 ;  /* 0x0000000c0d0e7389 */ /* 0x0004e400000c000b */
[----:B0123--:R-:W-:Y:S01]  /*26900*/  ENDCOLLECTIVE ;  /* 0x000000000000791b */ /* 0x00ffe20003800000 */
.L_x_15258:
[----:B------:R-:W-:Y:S05]  /*26910*/  BSYNC B1 ;  /* 0x0000000000017941 */ /* 0x000fea0003800000 */
.L_x_15257:
        /* <DEDUP_REMOVED lines=8> */
.L_x_15259:
[----:B------:R-:W-:Y:S05]  /*269a0*/  BRA `(.L_x_15260) ;  /* 0xfffffdc000a87947 */ /* 0x000fea000383ffff */
.L_x_14950:
[----:B0-----:R0:W1:Y:S02]  /*269b0*/  SYNCS.PHASECHK.TRANS64.TRYWAIT P6, [R50+URZ+0x13290], R75 ;  /* 0x0132904b320075a7 */ /* 0x00106400080c017f */
[----:B-1----:R-:W-:Y:S05]  /*269c0*/  @!P6 NANOSLEEP.SYNCS 0x989680 ;  /* 0x009896800000e95d */ /* 0x002fea0003900000 */
[----:B------:R-:W1:Y:S02]  /*269d0*/  @!P6 SYNCS.PHASECHK.TRANS64 P6, [R50+URZ+0x13290], R75 ;  /* 0x0132904b3200e5a7 */ /* 0x000e6400080c007f */
[----:B-1----:R-:W-:Y:S05]  /*269e0*/  @!P6 BRA `(.L_x_14950) ;  /* 0xfffffffc00f0e947 */ /* 0x002fea000383ffff */
[----:B------:R-:W-:Y:S05]  /*269f0*/  BRA `(.L_x_15261) ;  /* 0xfffffdd400087947 */ /* 0x000fea000383ffff */
.L_x_14951:
[----:B------:R-:W-:Y:S01]  /*26a00*/  BSSY B1, `(.L_x_15262) ;  /* 0x0000007000017945 */ /* 0x000fe20003800000 */
[----:B------:R-:W-:Y:S02]  /*26a10*/  IMAD.MOV.U32 R12, RZ, RZ, RZ ;  /* 0x000000ffff0c7224 */ /* 0x000fe400078e00ff */
[----:B------:R-:W-:Y:S02]  /*26a20*/  IMAD.MOV.U32 R11, RZ, RZ, 0x1e1f ;  /* 0x00001e1fff0b7424 */ /* 0x000fe400078e00ff */
[----:B------:R-:W-:-:S07]  /*26a30*/  IMAD.MOV.U32 R15, RZ, RZ, -0x1 ;  /* 0xffffffffff0f7424 */ /* 0x000fce00078e00ff */
[----:B0-----:R-:W-:Y:S05]  /*26a40*/  WARPSYNC.COLLECTIVE R15, `(.L_x_15263) ;  /* 0x000000000f087348 */ /* 0x001fea0003c00000 */
[----:B------:R1:W2:Y:S02]  /*26a50*/  SHFL.IDX P6, R14, R13, R12, R11 ;  /* 0x0000000c0d0e7389 */ /* 0x0002a400000c000b */
[----:B012---:R-:W-:Y:S01]  /*26a60*/  ENDCOLLECTIVE ;  /* 0x000000000000791b */ /* 0x007fe20003800000 */
.L_x_15263:
[----:B------:R-:W-:Y:S05]  /*26a70*/  BSYNC B1 ;  /* 0x0000000000017941 */ /* 0x000fea0003800000 */
.L_x_15262:
        /* <DEDUP_REMOVED lines=8> */
.L_x_15264:
[----:B------:R-:W-:Y:S05]  /*26b00*/  BRA `(.L_x_15265) ;  /* 0xfffffdd000d87947 */ /* 0x000fea000383ffff */
.L_x_14956:
[----:B0-----:R0:W1:Y:S02]  /*26b10*/  SYNCS.PHASECHK.TRANS64.TRYWAIT P3, [R50+URZ+0x13290], R75 ;  /* 0x0132904b320075a7 */ /* 0x001064000806017f */
[----:B-1----:R-:W-:Y:S05]  /*26b20*/  @!P3 NANOSLEEP.SYNCS 0x989680 ;  /* 0x009896800000b95d */ /* 0x002fea0003900000 */
[----:B------:R-:W1:Y:S02]  /*26b30*/  @!P3 SYNCS.PHASECHK.TRANS64 P3, [R50+URZ+0x13290], R75 ;  /* 0x0132904b3200b5a7 */ /* 0x000e64000806007f */
[----:B-1----:R-:W-:Y:S05]  /*26b40*/  @!P3 BRA `(.L_x_14956) ;  /* 0xfffffffc00f0b947 */ /* 0x002fea000383ffff */
[----:B------:R-:W-:Y:S05]  /*26b50*/  BRA `(.L_x_15266) ;  /* 0xfffffde000c07947 */ /* 0x000fea000383ffff */
.L_x_14957:
[----:B------:R-:W-:Y:S01]  /*26b60*/  BSSY B1, `(.L_x_15267) ;  /* 0x0000007000017945 */ /* 0x000fe20003800000 */
[----:B------:R-:W-:Y:S02]  /*26b70*/  IMAD.MOV.U32 R12, RZ, RZ, RZ ;  /* 0x000000ffff0c7224 */ /* 0x000fe400078e00ff */
[----:B------:R-:W-:Y:S02]  /*26b80*/  IMAD.MOV.U32 R11, RZ, RZ, 0x1e1f ;  /* 0x00001e1fff0b7424 */ /* 0x000fe400078e00ff */
[----:B------:R-:W-:-:S07]  /*26b90*/  IMAD.MOV.U32 R15, RZ, RZ, -0x1 ;  /* 0xffffffffff0f7424 */ /* 0x000fce00078e00ff */
[----:B0-----:R-:W-:Y:S05]  /*26ba0*/  WARPSYNC.COLLECTIVE R15, `(.L_x_15268) ;  /* 0x000000000f087348 */ /* 0x001fea0003c00000 */
[----:B------:R1:W2:Y:S02]  /*26bb0*/  SHFL.IDX P6, R14, R13, R12, R11 ;  /* 0x0000000c0d0e7389 */ /* 0x0002a400000c000b */
[----:B012---:R-:W-:Y:S01]  /*26bc0*/  ENDCOLLECTIVE ;  /* 0x000000000000791b */ /* 0x007fe20003800000 */
.L_x_15268:
[----:B------:R-:W-:Y:S05]  /*26bd0*/  BSYNC B1 ;  /* 0x0000000000017941 */ /* 0x000fea0003800000 */
.L_x_15267:
        /* <DEDUP_REMOVED lines=8> */
.L_x_15269:
[----:B------:R-:W-:Y:S05]  /*26c60*/  BRA `(.L_x_15270) ;  /* 0xfffffde000f87947 */ /* 0x000fea000383ffff */
.L_x_14961:
[----:B-1----:R1:W0:Y:S02]  /*26c70*/  SYNCS.PHASECHK.TRANS64.TRYWAIT P4, [R50+URZ+0x132b0], R75 ;  /* 0x0132b04b320075a7 */ /* 0x002224000808017f */
[----:B0-----:R-:W-:Y:S05]  /*26c80*/  @!P4 NANOSLEEP.SYNCS 0x989680 ;  /* 0x009896800000c95d */ /* 0x001fea0003900000 */
[----:B------:R-:W0:Y:S02]  /*26c90*/  @!P4 SYNCS.PHASECHK.TRANS64 P4, [R50+URZ+0x132b0], R75 ;  /* 0x0132b04b3200c5a7 */ /* 0x000e24000808007f */
[----:B0-----:R-:W-:Y:S05]  /*26ca0*/  @!P4 BRA `(.L_x_14961) ;  /* 0xfffffffc00f0c947 */ /* 0x001fea000383ffff */
[----:B------:R-:W-:Y:S05]  /*26cb0*/  BRA `(.L_x_15271) ;  /* 0xfffffde400707947 */ /* 0x000fea000383ffff */
.L_x_14989:
[----:B------:R-:W-:Y:S01]  /*26cc0*/  BSSY B1, `(.L_x_15272) ;  /* 0x0000007000017945 */ /* 0x000fe20003800000 */
[----:B------:R-:W-:Y:S02]  /*26cd0*/  IMAD.MOV.U32 R12, RZ, RZ, RZ ;  /* 0x000000ffff0c7224 */ /* 0x000fe400078e00ff */
[----:B------:R-:W-:Y:S02]  /*26ce0*/  IMAD.MOV.U32 R11, RZ, RZ, 0x1e1f ;  /* 0x00001e1fff0b7424 */ /* 0x000fe400078e00ff */
[----:B------:R-:W-:-:S07]  /*26cf0*/  IMAD.MOV.U32 R15, RZ, RZ, -0x1 ;  /* 0xffffffffff0f7424 */ /* 0x000fce00078e00ff */
[----:B------:R-:W-:Y:S05]  /*26d00*/  WARPSYNC.COLLECTIVE R15, `(.L_x_15273) ;  /* 0x000000000f087348 */ /* 0x000fea0003c00000 */
[----:B------:R0:W1:Y:S02]  /*26d10*/  SHFL.IDX P6, R14, R13, R12, R11 ;  /* 0x0000000c0d0e7389 */ /* 0x00006400000c000b */
[----:B01----:R-:W-:Y:S01]  /*26d20*/  ENDCOLLECTIVE ;  /* 0x000000000000791b */ /* 0x003fe20003800000 */
.L_x_15273:
[----:B------:R-:W-:Y:S05]  /*26d30*/  BSYNC B1 ;  /* 0x0000000000017941 */ /* 0x000fea0003800000 */
.L_x_15272:
        /* <DEDUP_REMOVED lines=8> */
.L_x_15274:
[----:B------:R-:W-:Y:S02]  /*26dc0*/  IMAD.MOV.U32 R13, RZ, RZ, R4 ;  /* 0x000000ffff0d7224 */ /* 0x000fe400078e0004 */
[----:B------:R-:W-:-:S07]  /*26dd0*/  IMAD.MOV.U32 R3, RZ, RZ, R14 ;  /* 0x000000ffff037224 */ /* 0x000fce00078e000e */
[----:B------:R-:W-:Y:S05]  /*26de0*/  WARPSYNC.COLLECTIVE R15, `(.L_x_15275) ;  /* 0x000000000f087348 */ /* 0x000fea0003c00000 */
[----:B------:R0:W1:Y:S02]  /*26df0*/  SHFL.IDX P6, R14, R13, R12, R11 ;  /* 0x0000000c0d0e7389 */ /* 0x00006400000c000b */
[----:B01----:R-:W-:Y:S01]  /*26e00*/  ENDCOLLECTIVE ;  /* 0x000000000000791b */ /* 0x003fe20003800000 */
.L_x_15275:
[----:B------:R-:W-:Y:S02]  /*26e10*/  IMAD.MOV.U32 R13, RZ, RZ, R5 ;  /* 0x000000ffff0d7224 */ /* 0x000fe400078e0005 */
[----:B------:R-:W-:-:S07]  /*26e20*/  IMAD.MOV.U32 R4, RZ, RZ, R14 ;  /* 0x000000ffff047224 */ /* 0x000fce00078e000e */
[----:B------:R-:W-:Y:S05]  /*26e30*/  WARPSYNC.COLLECTIVE R15, `(.L_x_15276) ;  /* 0x000000000f087348 */ /* 0x000fea0003c00000 */
[----:B------:R0:W1:Y:S02]  /*26e40*/  SHFL.IDX P6, R14, R13, R12, R11 ;  /* 0x0000000c0d0e7389 */ /* 0x00006400000c000b */
[----:B01----:R-:W-:Y:S01]  /*26e50*/  ENDCOLLECTIVE ;  /* 0x000000000000791b */ /* 0x003fe20003800000 */
.L_x_15276:
[----:B------:R-:W-:Y:S05]  /*26e60*/  BRA `(.L_x_15277) ;  /* 0xfffffdf800d47947 */ /* 0x000fea000383ffff */
.L_x_14993:
[----:B-1----:R1:W2:Y:S02]  /*26e70*/  SYNCS.PHASECHK.TRANS64.TRYWAIT P0, [R22+URZ+0x13200], R5 ;  /* 0x01320005160075a7 */ /* 0x0022a4000800017f */
[----:B--2---:R-:W-:Y:S05]  /*26e80*/  @!P0 NANOSLEEP.SYNCS 0x989680 ;  /* 0x009896800000895d */ /* 0x004fea0003900000 */
[----:B------:R-:W2:Y:S02]  /*26e90*/  @!P0 SYNCS.PHASECHK.TRANS64 P0, [R22+URZ+0x13200], R5 ;  /* 0x01320005160085a7 */ /* 0x000ea4000800007f */
[----:B--2---:R-:W-:Y:S05]  /*26ea0*/  @!P0 BRA `(.L_x_14993) ;  /* 0xfffffffc00f08947 */ /* 0x004fea000383ffff */
[----:B------:R-:W-:Y:S05]  /*26eb0*/  BRA `(.L_x_15278) ;  /* 0xfffffdfc006c7947 */ /* 0x000fea000383ffff */
.L_x_14997:
[----:B------:R-:W-:Y:S01]  /*26ec0*/  BSSY B1, `(.L_x_15279) ;  /* 0x0000007000017945 */ /* 0x000fe20003800000 */
[----:B------:R-:W-:Y:S02]  /*26ed0*/  IMAD.MOV.U32 R12, RZ, RZ, RZ ;  /* 0x000000ffff0c7224 */ /* 0x000fe400078e00ff */
[----:B------:R-:W-:Y:S02]  /*26ee0*/  IMAD.MOV.U32 R11, RZ, RZ, 0x1e1f ;  /* 0x00001e1fff0b7424 */ /* 0x000fe400078e00ff */
[----:B------:R-:W-:-:S07]  /*26ef0*/  IMAD.MOV.U32 R15, RZ, RZ, -0x1 ;  /* 0xffffffffff0f7424 */ /* 0x000fce00078e00ff */
[----:B------:R-:W-:Y:S05]  /*26f00*/  WARPSYNC.COLLECTIVE R15, `(.L_x_15280) ;  /* 0x000000000f087348 */ /* 0x000fea0003c00000 */
[----:B------:R0:W1:Y:S02]  /*26f10*/  SHFL.IDX P6, R14, R13, R12, R11 ;  /* 0x0000000c0d0e7389 */ /* 0x00006400000c000b */
[----:B01----:R-:W-:Y:S01]  /*26f20*/  ENDCOLLECTIVE ;  /* 0x000000000000791b */ /* 0x003fe20003800000 */
.L_x_15280:
[----:B------:R-:W-:Y:S05]  /*26f30*/  BSYNC B1 ;  /* 0x0000000000017941 */ /* 0x000fea0003800000 */
.L_x_15279:
        /* <DEDUP_REMOVED lines=8> */
.L_x_15281:
[----:B------:R-:W-:Y:S02]  /*26fc0*/  IMAD.MOV.U32 R13, RZ, RZ, R7 ;  /* 0x000000ffff0d7224 */ /* 0x000fe400078e0007 */
[----:B------:R-:W-:-:S07]  /*26fd0*/  IMAD.MOV.U32 R5, RZ, RZ, R14 ;  /* 0x000000ffff057224 */ /* 0x000fce00078e000e */
[----:B------:R-:W-:Y:S05]  /*26fe0*/  WARPSYNC.COLLECTIVE R15, `(.L_x_15282) ;  /* 0x000000000f087348 */ /* 0x000fea0003c00000 */
[----:B------:R0:W1:Y:S02]  /*26ff0*/  SHFL.IDX P6, R14, R13, R12, R11 ;  /* 0x0000000c0d0e7389 */ /* 0x00006400000c000b */
[----:B01----:R-:W-:Y:S01]  /*27000*/  ENDCOLLECTIVE ;  /* 0x000000000000791b */ /* 0x003fe20003800000 */
.L_x_15282:
[----:B------:R-:W-:Y:S02]  /*27010*/  IMAD.MOV.U32 R13, RZ, RZ, R0 ;  /* 0x000000ffff0d7224 */ /* 0x000fe400078e0000 */
[----:B------:R-:W-:-:S07]  /*27020*/  IMAD.MOV.U32 R7, RZ, RZ, R14 ;  /* 0x000000ffff077224 */ /* 0x000fce00078e000e */
[----:B------:R-:W-:Y:S05]  /*27030*/  WARPSYNC.COLLECTIVE R15, `(.L_x_15283) ;  /* 0x000000000f087348 */ /* 0x000fea0003c00000 */
[----:B------:R0:W1:Y:S02]  /*27040*/  SHFL.IDX P6, R14, R13, R12, R11 ;  /* 0x0000000c0d0e7389 */ /* 0x00006400000c000b */
[----:B01----:R-:W-:Y:S01]  /*27050*/  ENDCOLLECTIVE ;  /* 0x000000000000791b */ /* 0x003fe20003800000 */
.L_x_15283:
[----:B------:R-:W-:Y:S05]  /*27060*/  BRA `(.L_x_15284) ;  /* 0xfffffe0c00807947 */ /* 0x000fea000383ffff */
.L_x_15001:
[----:B0-----:R0:W1:Y:S02]  /*27070*/  SYNCS.PHASECHK.TRANS64.TRYWAIT P1, [R22+URZ+0x13200], R13 ;  /* 0x0132000d160075a7 */ /* 0x001064000802017f */
[----:B-1----:R-:W-:Y:S05]  /*27080*/  @!P1 NANOSLEEP.SYNCS 0x989680 ;  /* 0x009896800000995d */ /* 0x002fea0003900000 */
[----:B------:R-:W1:Y:S02]  /*27090*/  @!P1 SYNCS.PHASECHK.TRANS64 P1, [R22+URZ+0x13200], R13 ;  /* 0x0132000d160095a7 */ /* 0x000e64000802007f */
[----:B-1----:R-:W-:Y:S05]  /*270a0*/  @!P1 BRA `(.L_x_15001) ;  /* 0xfffffffc00f09947 */ /* 0x002fea000383ffff */
[----:B------:R-:W-:Y:S05]  /*270b0*/  BRA `(.L_x_15285) ;  /* 0xfffffe1000087947 */ /* 0x000fea000383ffff */
.L_x_15005:
[----:B-1----:R1:W3:Y:S02]  /*270c0*/  SYNCS.PHASECHK.TRANS64.TRYWAIT P1, [R12+URZ+0x13230], R3 ;  /* 0x013230030c0075a7 */ /* 0x0022e4000802017f */
[----:B---3--:R-:W-:Y:S05]  /*270d0*/  @!P1 NANOSLEEP.SYNCS 0x989680 ;  /* 0x009896800000995d */ /* 0x008fea0003900000 */
[----:B------:R-:W3:Y:S02]  /*270e0*/  @!P1 SYNCS.PHASECHK.TRANS64 P1, [R12+URZ+0x13230], R3 ;  /* 0x013230030c0095a7 */ /* 0x000ee4000802007f */
[----:B---3--:R-:W-:Y:S05]  /*270f0*/  @!P1 BRA `(.L_x_15005) ;  /* 0xfffffffc00f09947 */ /* 0x008fea000383ffff */
[----:B------:R-:W-:Y:S05]  /*27100*/  BRA `(.L_x_15004) ;  /* 0xfffffe20005c7947 */ /* 0x000fea000383ffff */
.L_x_15026:
[----:B-1----:R1:W2:Y:S02]  /*27110*/  SYNCS.PHASECHK.TRANS64.TRYWAIT P1, [R8+URZ+0x13230], R11 ;  /* 0x0132300b080075a7 */ /* 0x0022a4000802017f */
[----:B--2---:R-:W-:Y:S05]  /*27120*/  @!P1 NANOSLEEP.SYNCS 0x989680 ;  /* 0x009896800000995d */ /* 0x004fea0003900000 */
[----:B------:R-:W2:Y:S02]  /*27130*/  @!P1 SYNCS.PHASECHK.TRANS64 P1, [R8+URZ+0x13230], R11 ;  /* 0x0132300b080095a7 */ /* 0x000ea4000802007f */
[----:B--2---:R-:W-:Y:S05]  /*27140*/  @!P1 BRA `(.L_x_15026) ;  /* 0xfffffffc00f09947 */ /* 0x004fea000383ffff */
[----:B------:R-:W-:Y:S05]  /*27150*/  BRA `(.L_x_15025) ;  /* 0xfffffe6800e87947 */ /* 0x000fea000383ffff */
.L_x_15031:
[----:B-1----:R1:W2:Y:S02]  /*27160*/  SYNCS.PHASECHK.TRANS64.TRYWAIT P1, [R20+URZ+0x13250], R10 ;  /* 0x0132500a140075a7 */ /* 0x0022a4000802017f */
[----:B--2---:R-:W-:Y:S05]  /*27170*/  @!P1 NANOSLEEP.SYNCS 0x989680 ;  /* 0x009896800000995d */ /* 0x004fea0003900000 */
[----:B------:R-:W2:Y:S02]  /*27180*/  @!P1 SYNCS.PHASECHK.TRANS64 P1, [R20+URZ+0x13250], R10 ;  /* 0x0132500a140095a7 */ /* 0x000ea4000802007f */
[----:B--2---:R-:W-:Y:S05]  /*27190*/  @!P1 BRA `(.L_x_15031) ;  /* 0xfffffffc00f09947 */ /* 0x004fea000383ffff */
[----:B------:R-:W-:Y:S05]  /*271a0*/  BRA `(.L_x_15030) ;  /* 0xfffffe7000587947 */ /* 0x000fea000383ffff */
.L_x_15053:
[----:B-1----:R1:W2:Y:S02]  /*271b0*/  SYNCS.PHASECHK.TRANS64.TRYWAIT P1, [R0+URZ+0x13230], R13 ;  /* 0x0132300d000075a7 */ /* 0x0022a4000802017f */
[----:B--2---:R-:W-:Y:S05]  /*271c0*/  @!P1 NANOSLEEP.SYNCS 0x989680 ;  /* 0x009896800000995d */ /* 0x004fea0003900000 */
[----:B------:R-:W2:Y:S02]  /*271d0*/  @!P1 SYNCS.PHASECHK.TRANS64 P1, [R0+URZ+0x13230], R13 ;  /* 0x0132300d000095a7 */ /* 0x000ea4000802007f */
[----:B--2---:R-:W-:Y:S05]  /*271e0*/  @!P1 BRA `(.L_x_15053) ;  /* 0xfffffffc00f09947 */ /* 0x004fea000383ffff */
[----:B------:R-:W-:Y:S05]  /*271f0*/  BRA `(.L_x_15052) ;  /* 0xfffffeb800d47947 */ /* 0x000fea000383ffff */
.L_x_15058:
[----:B-1----:R1:W2:Y:S02]  /*27200*/  SYNCS.PHASECHK.TRANS64.TRYWAIT P1, [R14+URZ+0x13250], R11 ;  /* 0x0132500b0e0075a7 */ /* 0x0022a4000802017f */
[----:B--2---:R-:W-:Y:S05]  /*27210*/  @!P1 NANOSLEEP.SYNCS 0x989680 ;  /* 0x009896800000995d */ /* 0x004fea0003900000 */
[----:B------:R-:W2:Y:S02]  /*27220*/  @!P1 SYNCS.PHASECHK.TRANS64 P1, [R14+URZ+0x13250], R11 ;  /* 0x0132500b0e0095a7 */ /* 0x000ea4000802007f */
[----:B--2---:R-:W-:Y:S05]  /*27230*/  @!P1 BRA `(.L_x_15058) ;  /* 0xfffffffc00f09947 */ /* 0x004fea000383ffff */
[----:B------:R-:W-:Y:S05]  /*27240*/  BRA `(.L_x_15057) ;  /* 0xfffffec000447947 */ /* 0x000fea000383ffff */
.L_x_15068:
[----:B-1----:R1:W2:Y:S02]  /*27250*/  SYNCS.PHASECHK.TRANS64.TRYWAIT P1, [R0+URZ+0x13230], R13 ;  /* 0x0132300d000075a7 */ /* 0x0022a4000802017f */
[----:B--2---:R-:W-:Y:S05]  /*27260*/  @!P1 NANOSLEEP.SYNCS 0x989680 ;  /* 0x009896800000995d */ /* 0x004fea0003900000 */
[----:B------:R-:W2:Y:S02]  /*27270*/  @!P1 SYNCS.PHASECHK.TRANS64 P1, [R0+URZ+0x13230], R13 ;  /* 0x0132300d000095a7 */ /* 0x000ea4000802007f */
[----:B--2---:R-:W-:Y:S05]  /*27280*/  @!P1 BRA `(.L_x_15068) ;  /* 0xfffffffc00f09947 */ /* 0x004fea000383ffff */
[----:B------:R-:W-:Y:S05]  /*27290*/  BRA `(.L_x_15067) ;  /* 0xfffffee8007c7947 */ /* 0x000fea000383ffff */
.L_x_15073:
[----:B-1----:R1:W2:Y:S02]  /*272a0*/  SYNCS.PHASECHK.TRANS64.TRYWAIT P1, [R14+URZ+0x13250], R9 ;  /* 0x013250090e0075a7 */ /* 0x0022a4000802017f */
[----:B--2---:R-:W-:Y:S05]  /*272b0*/  @!P1 NANOSLEEP.SYNCS 0x989680 ;  /* 0x009896800000995d */ /* 0x004fea0003900000 */
[----:B------:R-:W2:Y:S02]  /*272c0*/  @!P1 SYNCS.PHASECHK.TRANS64 P1, [R14+URZ+0x13250], R9 ;  /* 0x013250090e0095a7 */ /* 0x000ea4000802007f */
[----:B--2---:R-:W-:Y:S05]  /*272d0*/  @!P1 BRA `(.L_x_15073) ;  /* 0xfffffffc00f09947 */ /* 0x004fea000383ffff */
[----:B------:R-:W-:Y:S05]  /*272e0*/  BRA `(.L_x_15072) ;  /* 0xfffffeec00ec7947 */ /* 0x000fea000383ffff */
.L_x_15089:
[----:B-1----:R1:W2:Y:S02]  /*272f0*/  SYNCS.PHASECHK.TRANS64.TRYWAIT P1, [R11+URZ+0x13250], R2 ;  /* 0x013250020b0075a7 */ /* 0x0022a4000802017f */
[----:B--2---:R-:W-:Y:S05]  /*27300*/  @!P1 NANOSLEEP.SYNCS 0x989680 ;  /* 0x009896800000995d */ /* 0x004fea0003900000 */
[----:B------:R-:W2:Y:S02]  /*27310*/  @!P1 SYNCS.PHASECHK.TRANS64 P1, [R11+URZ+0x13250], R2 ;  /* 0x013250020b0095a7 */ /* 0x000ea4000802007f */
[----:B--2---:R-:W-:Y:S05]  /*27320*/  @!P1 BRA `(.L_x_15089) ;  /* 0xfffffffc00f09947 */ /* 0x004fea000383ffff */
[----:B------:R-:W-:Y:S05]  /*27330*/  BRA `(.L_x_15088) ;  /* 0xffffff3400687947 */ /* 0x000fea000383ffff */
.L_x_15126:
        /* <DEDUP_REMOVED lines=11> */
.L_x_15287:
[----:B------:R-:W-:Y:S05]  /*273f0*/  BSYNC B1 ;  /* 0x0000000000017941 */ /* 0x000fea0003800000 */
.L_x_15286:
[----:B------:R-:W-:Y:S05]  /*27400*/  BRA `(.L_x_15288) ;  /* 0xffffff88001c7947 */ /* 0x000fea000383ffff */
.L_x_15128:
[----:B------:R-:W-:Y:S01]  /*27410*/  BSSY B1, `(.L_x_15289) ;  /* 0x0000006000017945 */ /* 0x000fe20003800000 */
[----:B------:R-:W-:-:S07]  /*27420*/  IMAD.MOV.U32 R15, RZ, RZ, -0x1 ;  /* 0xffffffffff0f7424 */ /* 0x000fce00078e00ff */
[----:B01----:R-:W-:Y:S05]  /*27430*/  WARPSYNC.COLLECTIVE R15, `(.L_x_15290) ;  /* 0x000000000f0c7348 */ /* 0x003fea0003c00000 */
[----:B------:R-:W-:Y:S02]  /*27440*/  ELECT P6, UR62, PT ;  /* 0x00000000003e782f */ /* 0x000fe400038c0000 */
[----:B------:R-:W-:Y:S01]  /*27450*/  MOV R14, UR62 ;  /* 0x0000003e000e7c02 */ /* 0x000fe20008000f00 */
[----:B01----:R-:W-:Y:S10]  /*27460*/  ENDCOLLECTIVE ;  /* 0x000000000000791b */ /* 0x003ff40003800000 */
.L_x_15290:
[----:B------:R-:W-:Y:S05]  /*27470*/  BSYNC B1 ;  /* 0x0000000000017941 */ /* 0x000fea0003800000 */
.L_x_15289:
[----:B------:R-:W-:Y:S05]  /*27480*/  BRA `(.L_x_15127) ;  /* 0xffffff8800147947 */ /* 0x000fea000383ffff */
.L_x_15130:
[----:B0-----:R0:W2:Y:S02]  /*27490*/  SYNCS.PHASECHK.TRANS64.TRYWAIT P0, [R18+URZ+0x13220], R6 ;  /* 0x01322006120075a7 */ /* 0x0010a4000800017f */
[----:B--2---:R-:W-:Y:S05]  /*274a0*/  @!P0 NANOSLEEP.SYNCS 0x989680 ;  /* 0x009896800000895d */ /* 0x004fea0003900000 */
[----:B------:R-:W2:Y:S02]  /*274b0*/  @!P0 SYNCS.PHASECHK.TRANS64 P0, [R18+URZ+0x13220], R6 ;  /* 0x01322006120085a7 */ /* 0x000ea4000800007f */
[----:B--2---:R-:W-:Y:S05]  /*274c0*/  @!P0 BRA `(.L_x_15130) ;  /* 0xfffffffc00f08947 */ /* 0x004fea000383ffff */
[----:B------:R-:W-:Y:S05]  /*274d0*/  BRA `(.L_x_15291) ;  /* 0xffffff8800247947 */ /* 0x000fea000383ffff */
.L_x_15134:
[----:B0-----:R0:W2:Y:S02]  /*274e0*/  SYNCS.PHASECHK.TRANS64.TRYWAIT P0, [R6+URZ+0x132a0], R7 ;  /* 0x0132a007060075a7 */ /* 0x0010a4000800017f */
[----:B--2---:R-:W-:Y:S05]  /*274f0*/  @!P0 NANOSLEEP.SYNCS 0x989680 ;  /* 0x009896800000895d */ /* 0x004fea0003900000 */
[----:B------:R-:W2:Y:S02]  /*27500*/  @!P0 SYNCS.PHASECHK.TRANS64 P0, [R6+URZ+0x132a0], R7 ;  /* 0x0132a007060085a7 */ /* 0x000ea4000800007f */
[----:B--2---:R-:W-:Y:S05]  /*27510*/  @!P0 BRA `(.L_x_15134) ;  /* 0xfffffffc00f08947 */ /* 0x004fea000383ffff */
[----:B------:R-:W-:Y:S05]  /*27520*/  BRA `(.L_x_15292) ;  /* 0xffffff8800447947 */ /* 0x000fea000383ffff */
.L_x_15139:
[----:B-1----:R1:W2:Y:S02]  /*27530*/  SYNCS.PHASECHK.TRANS64.TRYWAIT P0, [R6+URZ+0x132c0], R7 ;  /* 0x0132c007060075a7 */ /* 0x0022a4000800017f */
[----:B--2---:R-:W-:Y:S05]  /*27540*/  @!P0 NANOSLEEP.SYNCS 0x989680 ;  /* 0x009896800000895d */ /* 0x004fea0003900000 */
[----:B------:R-:W2:Y:S02]  /*27550*/  @!P0 SYNCS.PHASECHK.TRANS64 P0, [R6+URZ+0x132c0], R7 ;  /* 0x0132c007060085a7 */ /* 0x000ea4000800007f */
[----:B--2---:R-:W-:Y:S05]  /*27560*/  @!P0 BRA `(.L_x_15139) ;  /* 0xfffffffc00f08947 */ /* 0x004fea000383ffff */
[----:B------:R-:W-:Y:S05]  /*27570*/  BRA `(.L_x_15293) ;  /* 0xffffff8800c47947 */ /* 0x000fea000383ffff */
.L_x_15146:
[----:B0-----:R0:W2:Y:S02]  /*27580*/  SYNCS.PHASECHK.TRANS64.TRYWAIT P1, [R6+URZ+0x132a0], R7 ;  /* 0x0132a007060075a7 */ /* 0x0010a4000802017f */
[----:B--2---:R-:W-:Y:S05]  /*27590*/  @!P1 NANOSLEEP.SYNCS 0x989680 ;  /* 0x009896800000995d */ /* 0x004fea0003900000 */
[----:B------:R-:W2:Y:S02]  /*275a0*/  @!P1 SYNCS.PHASECHK.TRANS64 P1, [R6+URZ+0x132a0], R7 ;  /* 0x0132a007060095a7 */ /* 0x000ea4000802007f */
[----:B--2---:R-:W-:Y:S05]  /*275b0*/  @!P1 BRA `(.L_x_15146) ;  /* 0xfffffffc00f09947 */ /* 0x004fea000383ffff */
[----:B------:R-:W-:Y:S05]  /*275c0*/  BRA `(.L_x_15294) ;  /* 0xffffff8c00987947 */ /* 0x000fea000383ffff */
.L_x_15151:
[----:B-1----:R1:W2:Y:S02]  /*275d0*/  SYNCS.PHASECHK.TRANS64.TRYWAIT P1, [R6+URZ+0x132c0], R7 ;  /* 0x0132c007060075a7 */ /* 0x0022a4000802017f */
[----:B--2---:R-:W-:Y:S05]  /*275e0*/  @!P1 NANOSLEEP.SYNCS 0x989680 ;  /* 0x009896800000995d */ /* 0x004fea0003900000 */
[----:B------:R-:W2:Y:S02]  /*275f0*/  @!P1 SYNCS.PHASECHK.TRANS64 P1, [R6+URZ+0x132c0], R7 ;  /* 0x0132c007060095a7 */ /* 0x000ea4000802007f */
[----:B--2---:R-:W-:Y:S05]  /*27600*/  @!P1 BRA `(.L_x_15151) ;  /* 0xfffffffc00f09947 */ /* 0x004fea000383ffff */
[----:B------:R-:W-:Y:S05]  /*27610*/  BRA `(.L_x_15295) ;  /* 0xffffff9000147947 */ /* 0x000fea000383ffff */
.L_x_15176:
        /* <DEDUP_REMOVED lines=10> */
.L_x_15297:
[----:B------:R-:W-:Y:S05]  /*276c0*/  BSYNC B0 ;  /* 0x0000000000007941 */ /* 0x000fea0003800000 */
.L_x_15296:
[----:B------:R-:W-:Y:S05]  /*276d0*/  BRA `(.L_x_15298) ;  /* 0xffffffa400347947 */ /* 0x000fea000383ffff */
.L_x_15179:
[----:B0-----:R-:W2:Y:S02]  /*276e0*/  LDL R0, [R1+0x44] ;  /* 0x0000440001007983 */ /* 0x001ea40000100800 */
[----:B--2---:R0:W1:Y:S02]  /*276f0*/  SYNCS.PHASECHK.TRANS64.TRYWAIT P0, [R4+URZ+0x13280], R0 ;  /* 0x01328000040075a7 */ /* 0x004064000800017f */
[----:B-1----:R-:W-:Y:S05]  /*27700*/  @!P0 NANOSLEEP.SYNCS 0x989680 ;  /* 0x009896800000895d */ /* 0x002fea0003900000 */
[----:B------:R-:W1:Y:S02]  /*27710*/  @!P0 SYNCS.PHASECHK.TRANS64 P0, [R4+URZ+0x13280], R0 ;  /* 0x01328000040085a7 */ /* 0x000e64000800007f */
[----:B-1----:R-:W-:Y:S05]  /*27720*/  @!P0 BRA `(.L_x_15179) ;  /* 0xfffffffc00ec8947 */ /* 0x002fea000383ffff */
[----:B------:R-:W-:Y:S05]  /*27730*/  BRA `(.L_x_15299) ;  /* 0xffffffa400507947 */ /* 0x000fea000383ffff */
.L_x_15180:
        /* <DEDUP_REMOVED lines=8> */
.L_x_15301:
[----:B------:R-:W-:Y:S05]  /*277c0*/  BSYNC B0 ;  /* 0x0000000000007941 */ /* 0x000fea0003800000 */
.L_x_15300:
[----:B------:R-:W-:Y:S01]  /*277d0*/  IMAD.MOV.U32 R13, RZ, RZ, R0 ;  /* 0x000000ffff0d7224 */ /* 0x000fe200078e0000 */
[C---:B------:R-:W-:Y:S01]  /*277e0*/  ISETP.GE.AND P3, PT, R5.reuse, 0x81, PT ;  /* 0x000000810500780c */ /* 0x040fe20003f66270 */
        /* <DEDUP_REMOVED lines=10> */
.L_x_15302:
[----:B------:R-:W-:Y:S01]  /*27890*/  @P3 LOP3.LUT R16, R16, 0x8, RZ, 0xfc, !PT ;  /* 0x0000000810103812 */ /* 0x000fe200078efcff */
[----:B------:R-:W-:Y:S02]  /*278a0*/  IMAD.MOV.U32 R13, RZ, RZ, R2 ;  /* 0x000000ffff0d7224 */ /* 0x000fe400078e0002 */
[----:B------:R-:W-:Y:S02]  /*278b0*/  IMAD.MOV.U32 R12, RZ, RZ, 0x1 ;  /* 0x00000001ff0c7424 */ /* 0x000fe400078e00ff */
[----:B------:R-:W-:-:S07]  /*278c0*/  IMAD.MOV.U32 R3, RZ, RZ, R14 ;  /* 0x000000ffff037224 */ /* 0x000fce00078e000e */
[----:B------:R-:W-:Y:S05]  /*278d0*/  WARPSYNC.COLLECTIVE R15, `(.L_x_15303) ;  /* 0x000000000f087348 */ /* 0x000fea0003c00000 */
[----:B------:R0:W1:Y:S02]  /*278e0*/  SHFL.IDX P6, R14, R13, R12, R11 ;  /* 0x0000000c0d0e7389 */ /* 0x00006400000c000b */
[----:B01----:R-:W-:Y:S01]  /*278f0*/  ENDCOLLECTIVE ;  /* 0x000000000000791b */ /* 0x003fe20003800000 */
.L_x_15303:
        /* <DEDUP_REMOVED lines=14> */
.L_x_15304:
        /* <DEDUP_REMOVED lines=8> */
.L_x_15305:
[----:B------:R-:W-:Y:S02]  /*27a60*/  IADD3 R20, P1, R21, R10, RZ ;  /* 0x0000000a15147210 */ /* 0x000fe40007f3e0ff */
[----:B------:R-:W0:Y:S03]  /*27a70*/  S2R R10, SR_TID.X ;  /* 0x00000000000a7919 */ /* 0x000e260000002100 */
        /* <DEDUP_REMOVED lines=11> */
.L_x_15306:
[----:B------:R-:W-:Y:S02]  /*27b30*/  IMAD.SHL.U32 R21, R10, 0x10, RZ ;  /* 0x000000100a157824 */ /* 0x000fe400078e00ff */
[----:B------:R-:W-:Y:S02]  /*27b40*/  IMAD.MOV.U32 R13, RZ, RZ, R2 ;  /* 0x000000ffff0d7224 */ /* 0x000fe400078e0002 */
[----:B------:R-:W-:Y:S01]  /*27b50*/  IMAD.MOV.U32 R12, RZ, RZ, 0x3 ;  /* 0x00000003ff0c7424 */ /* 0x000fe200078e00ff */
[----:B------:R-:W-:Y:S01]  /*27b60*/  LOP3.LUT R21, R21, 0x30, RZ, 0xc0, !PT ;  /* 0x0000003015157812 */ /* 0x000fe200078ec0ff */
[----:B------:R-:W-:-:S07]  /*27b70*/  IMAD.MOV.U32 R10, RZ, RZ, R14 ;  /* 0x000000ffff0a7224 */ /* 0x000fce00078e000e */
[----:B------:R-:W-:Y:S05]  /*27b80*/  WARPSYNC.COLLECTIVE R15, `(.L_x_15307) ;  /* 0x000000000f087348 */ /* 0x000fea0003c00000 */
[----:B------:R0:W1:Y:S02]  /*27b90*/  SHFL.IDX P6, R14, R13, R12, R11 ;  /* 0x0000000c0d0e7389 */ /* 0x00006400000c000b */
[----:B01----:R-:W-:Y:S01]  /*27ba0*/  ENDCOLLECTIVE ;  /* 0x000000000000791b */ /* 0x003fe20003800000 */
.L_x_15307:
        /* <DEDUP_REMOVED lines=13> */
.L_x_15308:
[----:B------:R-:W-:Y:S02]  /*27c80*/  IMAD.SHL.U32 R10, R10, 0x10, RZ ;  /* 0x000000100a0a7824 */ /* 0x000fe400078e00ff */
[----:B------:R-:W-:Y:S02]  /*27c90*/  IMAD.MOV.U32 R13, RZ, RZ, R26 ;  /* 0x000000ffff0d7224 */ /* 0x000fe400078e001a */
[----:B------:R-:W-:Y:S01]  /*27ca0*/  IMAD.MOV.U32 R12, RZ, RZ, RZ ;  /* 0x000000ffff0c7224 */ /* 0x000fe200078e00ff */
[----:B------:R-:W-:Y:S01]  /*27cb0*/  LOP3.LUT R10, R10, 0x30, RZ, 0xc0, !PT ;  /* 0x000000300a0a7812 */ /* 0x000fe200078ec0ff */
[----:B------:R-:W-:-:S07]  /*27cc0*/  IMAD.MOV.U32 R0, RZ, RZ, R14 ;  /* 0x000000ffff007224 */ /* 0x000fce00078e000e */
[----:B------:R-:W-:Y:S05]  /*27cd0*/  WARPSYNC.COLLECTIVE R15, `(.L_x_15309) ;  /* 0x000000000f087348 */ /* 0x000fea0003c00000 */
[----:B------:R0:W1:Y:S02]  /*27ce0*/  SHFL.IDX P6, R14, R13, R12, R11 ;  /* 0x0000000c0d0e7389 */ /* 0x00006400000c000b */
[----:B01----:R-:W-:Y:S01]  /*27cf0*/  ENDCOLLECTIVE ;  /* 0x000000000000791b */ /* 0x003fe20003800000 */
.L_x_15309:
        /* <DEDUP_REMOVED lines=13> */
.L_x_15310:
[----:B------:R-:W-:Y:S01]  /*27dd0*/  IMAD.MOV.U32 R10, RZ, RZ, R14 ;  /* 0x000000ffff0a7224 */ /* 0x000fe200078e000e */
[----:B------:R-:W-:Y:S06]  /*27de0*/  BRA `(.L_x_15311) ;  /* 0xffffffa400047947 */ /* 0x000fec000383ffff */
.L_x_15185:
[----:B---3--:R-:W3:Y:S02]  /*27df0*/  LDL R0, [R1+0x44] ;  /* 0x0000440001007983 */ /* 0x008ee40000100800 */
[----:B---3--:R3:W4:Y:S02]  /*27e00*/  SYNCS.PHASECHK.TRANS64.TRYWAIT P0, [R4+URZ+0x13240], R0 ;  /* 0x01324000040075a7 */ /* 0x008724000800017f */
[----:B----4-:R-:W-:Y:S05]  /*27e10*/  @!P0 NANOSLEEP.SYNCS 0x989680 ;  /* 0x009896800000895d */ /* 0x010fea0003900000 */
[----:B------:R-:W4:Y:S02]  /*27e20*/  @!P0 SYNCS.PHASECHK.TRANS64 P0, [R4+URZ+0x13240], R0 ;  /* 0x01324000040085a7 */ /* 0x000f24000800007f */
[----:B----4-:R-:W-:Y:S05]  /*27e30*/  @!P0 BRA `(.L_x_15185) ;  /* 0xfffffffc00ec8947 */ /* 0x010fea000383ffff */
[----:B------:R-:W-:Y:S05]  /*27e40*/  BRA `(.L_x_15312) ;  /* 0xffffffa400647947 */ /* 0x000fea000383ffff */
.L_x_15186:
        /* <DEDUP_REMOVED lines=8> */
.L_x_15314:
[----:B------:R-:W-:Y:S05]  /*27ed0*/  BSYNC B0 ;  /* 0x0000000000007941 */ /* 0x000fea0003800000 */
.L_x_15313:
[----:B------:R-:W-:Y:S01]  /*27ee0*/  IMAD.MOV.U32 R13, RZ, RZ, R0 ;  /* 0x000000ffff0d7224 */ /* 0x000fe200078e0000 */
[----:B------:R-:W0:Y:S01]  /*27ef0*/  S2R R19, SR_TID.X ;  /* 0x0000000000137919 */ /* 0x000e220000002100 */
[----:B------:R-:W-:Y:S01]  /*27f00*/  IMAD.MOV.U32 R12, RZ, RZ, RZ ;  /* 0x000000ffff0c7224 */ /* 0x000fe200078e00ff */
[----:B------:R-:W1:Y:S01]  /*27f10*/  LDC R20, c[0x0][0x2f4] ;  /* 0x0000bd00ff147b82 */ /* 0x000e620000000800 */
[----:B------:R-:W-:Y:S02]  /*27f20*/  IMAD.MOV.U32 R11, RZ, RZ, 0x1c1f ;  /* 0x00001c1fff0b7424 */ /* 0x000fe400078e00ff */
[----:B------:R-:W-:Y:S02]  /*27f30*/  IMAD.MOV.U32 R15, RZ, RZ, -0x1 ;  /* 0xffffffffff0f7424 */ /* 0x000fe400078e00ff */
[----:B------:R-:W-:-:S07]  /*27f40*/  IMAD.MOV.U32 R5, RZ, RZ, R14 ;  /* 0x000000ffff057224 */ /* 0x000fce00078e000e */
[----:B01----:R-:W-:Y:S05]  /*27f50*/  WARPSYNC.COLLECTIVE R15, `(.L_x_15315) ;  /* 0x000000000f087348 */ /* 0x003fea0003c00000 */
[----:B------:R2:W3:Y:S02]  /*27f60*/  SHFL.IDX P6, R14, R13, R12, R11 ;  /* 0x0000000c0d0e7389 */ /* 0x0004e400000c000b */
[----:B0123--:R-:W-:Y:S01]  /*27f70*/  ENDCOLLECTIVE ;  /* 0x000000000000791b */ /* 0x00ffe20003800000 */
.L_x_15315:
[----:B------:R-:W-:Y:S02]  /*27f80*/  IMAD.MOV.U32 R13, RZ, RZ, R2 ;  /* 0x000000ffff0d7224 */ /* 0x000fe400078e0002 */
[----:B------:R-:W-:Y:S02]  /*27f90*/  IMAD.MOV.U32 R12, RZ, RZ, 0x1 ;  /* 0x00000001ff0c7424 */ /* 0x000fe400078e00ff */
[----:B------:R-:W-:Y:S02]  /*27fa0*/  IMAD.SHL.U32 R19, R19, 0x10, RZ ;  /* 0x0000001013137824 */ /* 0x000fe400078e00ff */
[----:B------:R-:W-:-:S07]  /*27fb0*/  IMAD.MOV.U32 R6, RZ, RZ, R14 ;  /* 0x000000ffff067224 */ /* 0x000fce00078e000e */
[----:B------:R-:W-:Y:S05]  /*27fc0*/  WARPSYNC.COLLECTIVE R15, `(.L_x_15316) ;  /* 0x000000000f087348 */ /* 0x000fea0003c00000 */
[----:B------:R0:W1:Y:S02]  /*27fd0*/  SHFL.IDX P6, R14, R13, R12, R11 ;  /* 0x0000000c0d0e7389 */ /* 0x00006400000c000b */
[----:B01----:R-:W-:Y:S01]  /*27fe0*/  ENDCOLLECTIVE ;  /* 0x000000000000791b */ /* 0x003fe20003800000 */
.L_x_15316:
[----:B------:R-:W-:-:S04]  /*27ff0*/  LOP3.LUT R19, R19, 0x30, RZ, 0xc0, !PT ;  /* 0x0000003013137812 */ /* 0x000fc800078ec0ff */
[C---:B------:R-:W-:Y:S02]  /*28000*/  @P5 IADD3 R6, P0, R19.reuse, R6, RZ ;  /* 0x0000000613065210 */ /* 0x040fe40007f1e0ff */
[----:B------:R-:W-:-:S03]  /*28010*/  ISETP.GE.AND P3, PT, R19, R20, PT ;  /* 0x000000141300720c */ /* 0x000fc60003f66270 */
[----:B------:R-:W-:Y:S02]  /*28020*/  @P5 IMAD.X R5, RZ, RZ, R5, P0 ;  /* 0x000000ffff055224 */ /* 0x000fe400000e0605 */
[----:B------:R-:W-:Y:S02]  /*28030*/  IMAD.MOV.U32 R13, RZ, RZ, R0 ;  /* 0x000000ffff0d7224 */ /* 0x000fe400078e0000 */
        /* <DEDUP_REMOVED lines=9> */
.L_x_15317:
[----:B------:R-:W-:Y:S02]  /*280d0*/  IMAD.MOV.U32 R13, RZ, RZ, R2 ;  /* 0x000000ffff0d7224 */ /* 0x000fe400078e0002 */
[----:B------:R-:W-:Y:S02]  /*280e0*/  IMAD.MOV.U32 R12, RZ, RZ, 0x2 ;  /* 0x00000002ff0c7424 */ /* 0x000fe400078e00ff */
[----:B------:R-:W-:-:S07]  /*280f0*/  IMAD.MOV.U32 R6, RZ, RZ, R14 ;  /* 0x000000ffff067224 */ /* 0x000fce00078e000e */
[----:B------:R-:W-:Y:S05]  /*28100*/  WARPSYNC.COLLECTIVE R15, `(.L_x_15318) ;  /* 0x000000000f087348 */ /* 0x000fea0003c00000 */
[----:B------:R0:W1:Y:S02]  /*28110*/  SHFL.IDX P6, R14, R13, R12, R11 ;  /* 0x0000000c0d0e7389 */ /* 0x00006400000c000b */
[----:B01----:R-:W-:Y:S01]  /*28120*/  ENDCOLLECTIVE ;  /* 0x000000000000791b */ /* 0x003fe20003800000 */
.L_x_15318:
        /* <DEDUP_REMOVED lines=12> */
.L_x_15319:
[----:B------:R-:W-:Y:S02]  /*281f0*/  IMAD.MOV.U32 R13, RZ, RZ, R2 ;  /* 0x000000ffff0d7224 */ /* 0x000fe400078e0002 */
[----:B------:R-:W-:Y:S02]  /*28200*/  IMAD.MOV.U32 R12, RZ, RZ, 0x3 ;  /* 0x00000003ff0c7424 */ /* 0x000fe400078e00ff */
[----:B------:R-:W-:-:S07]  /*28210*/  IMAD.MOV.U32 R6, RZ, RZ, R14 ;  /* 0x000000ffff067224 */ /* 0x000fce00078e000e */
[----:B------:R-:W-:Y:S05]  /*28220*/  WARPSYNC.COLLECTIVE R15, `(.L_x_15320) ;  /* 0x000000000f087348 */ /* 0x000fea0003c00000 */
[----:B------:R0:W1:Y:S02]  /*28230*/  SHFL.IDX P6, R14, R13, R12, R11 ;  /* 0x0000000c0d0e7389 */ /* 0x00006400000c000b */
[----:B01----:R-:W-:Y:S01]  /*28240*/  ENDCOLLECTIVE ;  /* 0x000000000000791b */ /* 0x003fe20003800000 */
.L_x_15320:
        /* <DEDUP_REMOVED lines=12> */
.L_x_15321:
[----:B------:R-:W-:Y:S02]  /*28310*/  IMAD.MOV.U32 R13, RZ, RZ, R8 ;  /* 0x000000ffff0d7224 */ /* 0x000fe400078e0008 */
[----:B------:R-:W-:Y:S02]  /*28320*/  IMAD.MOV.U32 R12, RZ, RZ, RZ ;  /* 0x000000ffff0c7224 */ /* 0x000fe400078e00ff */
[----:B------:R-:W-:-:S07]  /*28330*/  IMAD.MOV.U32 R0, RZ, RZ, R14 ;  /* 0x000000ffff007224 */ /* 0x000fce00078e000e */
[----:B------:R-:W-:Y:S05]  /*28340*/  WARPSYNC.COLLECTIVE R15, `(.L_x_15322) ;  /* 0x000000000f087348 */ /* 0x000fea0003c00000 */
[----:B------:R0:W1:Y:S02]  /*28350*/  SHFL.IDX P6, R14, R13, R12, R11 ;  /* 0x0000000c0d0e7389 */ /* 0x00006400000c000b */
[----:B01----:R-:W-:Y:S01]  /*28360*/  ENDCOLLECTIVE ;  /* 0x000000000000791b */ /* 0x003fe20003800000 */
.L_x_15322:
[----:B------:R-:W-:-:S05]  /*28370*/  @P2 IADD3 R0, P0, R19, R0, RZ ;  /* 0x0000000013002210 */ /* 0x000fca0007f1e0ff */
[----:B------:R-:W-:Y:S02]  /*28380*/  @P2 IMAD.MOV.U32 R6, RZ, RZ, R0 ;  /* 0x000000ffff062224 */ /* 0x000fe400078e0000 */
[----:B------:R-:W-:Y:S02]  /*28390*/  @P2 IMAD.X R2, RZ, RZ, R2, P0 ;  /* 0x000000ffff022224 */ /* 0x000fe400000e0602 */
[----:B------:R-:W-:Y:S02]  /*283a0*/  IMAD.MOV.U32 R13, RZ, RZ, R9 ;  /* 0x000000ffff0d7224 */ /* 0x000fe400078e0009 */
[----:B------:R-:W-:-:S05]  /*283b0*/  @P2 IMAD.MOV.U32 R7, RZ, RZ, R2 ;  /* 0x000000ffff072224 */ /* 0x000fca00078e0002 */
        /* <DEDUP_REMOVED lines=8> */
.L_x_15323:
[----:B------:R-:W-:Y:S01]  /*28440*/  IMAD.MOV.U32 R6, RZ, RZ, R14 ;  /* 0x000000ffff067224 */ /* 0x000fe200078e000e */
[----:B------:R-:W-:Y:S06]  /*28450*/  BRA `(.L_x_15324) ;  /* 0xffffffa000e87947 */ /* 0x000fec000383ffff */
.L_x_15193:
        /* <DEDUP_REMOVED lines=9> */
.L_x_15325:
[C---:B------:R-:W-:Y:S01]  /*284f0*/  VIADD R9, R25.reuse, 0x20 ;  /* 0x0000002019097836 */ /* 0x040fe20000000000 */
[----:B------:R-:W-:Y:S01]  /*28500*/  ISETP.GE.AND P2, PT, R25, R2, PT ;  /* 0x000000021900720c */ /* 0x000fe20003f46270 */
[----:B------:R-:W-:Y:S02]  /*28510*/  IMAD.MOV.U32 R13, RZ, RZ, R4 ;  /* 0x000000ffff0d7224 */ /* 0x000fe400078e0004 */
[----:B------:R-:W-:-:S10]  /*28520*/  IMAD.MOV.U32 R7, RZ, RZ, R14 ;  /* 0x000000ffff077224 */ /* 0x000fd400078e000e */
[----:B------:R-:W-:Y:S05]  /*28530*/  WARPSYNC.COLLECTIVE R15, `(.L_x_15326) ;  /* 0x000000000f087348 */ /* 0x000fea0003c00000 */
[----:B------:R0:W1:Y:S02]  /*28540*/  SHFL.IDX P6, R14, R13, R12, R11 ;  /* 0x0000000c0d0e7389 */ /* 0x00006400000c000b */
[----:B01----:R-:W-:Y:S01]  /*28550*/  ENDCOLLECTIVE ;  /* 0x000000000000791b */ /* 0x003fe20003800000 */
.L_x_15326:
[----:B------:R-:W-:Y:S02]  /*28560*/  IMAD.MOV.U32 R13, RZ, RZ, R0 ;  /* 0x000000ffff0d7224 */ /* 0x000fe400078e0000 */
[----:B------:R-:W-:Y:S02]  /*28570*/  IMAD.MOV.U32 R12, RZ, RZ, 0x1 ;  /* 0x00000001ff0c7424 */ /* 0x000fe400078e00ff */
[----:B------:R-:W-:-:S07]  /*28580*/  IMAD.MOV.U32 R6, RZ, RZ, R14 ;  /* 0x000000ffff067224 */ /* 0x000fce00078e000e */
[----:B------:R-:W-:Y:S05]  /*28590*/  WARPSYNC.COLLECTIVE R15, `(.L_x_15327) ;  /* 0x000000000f087348 */ /* 0x000fea0003c00000 */
[----:B------:R0:W1:Y:S02]  /*285a0*/  SHFL.IDX P6, R14, R13, R12, R11 ;  /* 0x0000000c0d0e7389 */ /* 0x00006400000c000b */
[----:B01----:R-:W-:Y:S01]  /*285b0*/  ENDCOLLECTIVE ;  /* 0x000000000000791b */ /* 0x003fe20003800000 */
.L_x_15327:
        /* <DEDUP_REMOVED lines=8> */
[----:B0-----:R-:W-:-:S07]  /*28640*/  IMAD.MOV.U32 R6, RZ, RZ, R14 ;  /* 0x000000ffff067224 */ /* 0x001fce00078e000e */
[----:B------:R-:W-:Y:S05]  /*28650*/  WARPSYNC.COLLECTIVE R15, `(.L_x_15328) ;  /* 0x000000000f087348 */ /* 0x000fea0003c00000 */
[----:B------:R0:W1:Y:S02]  /*28660*/  SHFL.IDX P6, R14, R13, R12, R11 ;  /* 0x0000000c0d0e7389 */ /* 0x00006400000c000b */
[----:B01----:R-:W-:Y:S01]  /*28670*/  ENDCOLLECTIVE ;  /* 0x000000000000791b */ /* 0x003fe20003800000 */
.L_x_15328:
[----:B------:R-:W-:Y:S02]  /*28680*/  IMAD.MOV.U32 R13, RZ, RZ, R0 ;  /* 0x000000ffff0d7224 */ /* 0x000fe400078e0000 */
[----:B------:R-:W-:Y:S02]  /*28690*/  IMAD.MOV.U32 R12, RZ, RZ, 0x2 ;  /* 0x00000002ff0c7424 */ /* 0x000fe400078e00ff */
[----:B------:R-:W-:-:S07]  /*286a0*/  IMAD.MOV.U32 R7, RZ, RZ, R14 ;  /* 0x000000ffff077224 */ /* 0x000fce00078e000e */
[----:B------:R-:W-:Y:S05]  /*286b0*/  WARPSYNC.COLLECTIVE R15, `(.L_x_15329) ;  /* 0x000000000f087348 */ /* 0x000fea0003c00000 */
[----:B------:R0:W1:Y:S02]  /*286c0*/  SHFL.IDX P6, R14, R13, R12, R11 ;  /* 0x0000000c0d0e7389 */ /* 0x00006400000c000b */
[----:B01----:R-:W-:Y:S01]  /*286d0*/  ENDCOLLECTIVE ;  /* 0x000000000000791b */ /* 0x003fe20003800000 */
.L_x_15329:
        /* <DEDUP_REMOVED lines=16> */
.L_x_15330:
[----:B------:R-:W-:Y:S02]  /*287e0*/  IMAD.MOV.U32 R13, RZ, RZ, R0 ;  /* 0x000000ffff0d7224 */ /* 0x000fe400078e0000 */
[----:B------:R-:W-:Y:S02]  /*287f0*/  IMAD.MOV.U32 R12, RZ, RZ, 0x3 ;  /* 0x00000003ff0c7424 */ /* 0x000fe400078e00ff */
[----:B------:R-:W-:-:S07]  /*28800*/  IMAD.MOV.U32 R7, RZ, RZ, R14 ;  /* 0x000000ffff077224 */ /* 0x000fce00078e000e */
[----:B------:R-:W-:Y:S05]  /*28810*/  WARPSYNC.COLLECTIVE R15, `(.L_x_15331) ;  /* 0x000000000f087348 */ /* 0x000fea0003c00000 */
[----:B------:R0:W1:Y:S02]  /*28820*/  SHFL.IDX P6, R14, R13, R12, R11 ;  /* 0x0000000c0d0e7389 */ /* 0x00006400000c000b */
[----:B01----:R-:W-:Y:S01]  /*28830*/  ENDCOLLECTIVE ;  /* 0x000000000000791b */ /* 0x003fe20003800000 */
.L_x_15331:
[----:B------:R-:W-:-:S05]  /*28840*/  @!P1 IADD3 R7, P2, R19, R7, RZ ;  /* 0x0000000713079210 */ /* 0x000fca0007f5e0ff */
[----:B------:R-:W-:-:S05]  /*28850*/  @!P1 IMAD.X R6, RZ, RZ, R6, P2 ;  /* 0x000000ffff069224 */ /* 0x000fca00010e0606 */
[-C--:B------:R-:W-:Y:S01]  /*28860*/  @!P1 LOP3.LUT R7, R7, R6.reuse, RZ, 0x3c, !PT ;  /* 0x0000000607079212 */ /* 0x080fe200078e3cff */
[----:B------:R-:W-:Y:S02]  /*28870*/  IMAD.MOV.U32 R13, RZ, RZ, R4 ;  /* 0x000000ffff0d7224 */ /* 0x000fe400078e0004 */
[----:B------:R-:W-:Y:S01]  /*28880*/  VIADD R4, R25, 0x60 ;  /* 0x0000006019047836 */ /* 0x000fe20000000000 */
[----:B------:R-:W-:-:S04]  /*28890*/  @!P1 LOP3.LUT R6, R7, R6, RZ, 0x3c, !PT ;  /* 0x0000000607069212 */ /* 0x000fc800078e3cff */
[----:B------:R-:W-:Y:S01]  /*288a0*/  @!P1 LOP3.LUT R7, R7, R6, RZ, 0x3c, !PT ;  /* 0x0000000607079212 */ /* 0x000fe200078e3cff */
[----:B------:R-:W-:-:S07]  /*288b0*/  IMAD.MOV.U32 R0, RZ, RZ, R14 ;  /* 0x000000ffff007224 */ /* 0x000fce00078e000e */
[----:B------:R-:W-:Y:S05]  /*288c0*/  WARPSYNC.COLLECTIVE R15, `(.L_x_15332) ;  /* 0x000000000f087348 */ /* 0x000fea0003c00000 */
[----:B------:R0:W1:Y:S02]  /*288d0*/  SHFL.IDX P6, R14, R13, R12, R11 ;  /* 0x0000000c0d0e7389 */ /* 0x00006400000c000b */
[----:B01----:R-:W-:Y:S01]  /*288e0*/  ENDCOLLECTIVE ;  /* 0x000000000000791b */ /* 0x003fe20003800000 */
.L_x_15332:
[----:B------:R-:W-:Y:S01]  /*288f0*/  @!PT LDS RZ, [RZ] ;  /* 0x00000000fffff984 */ /* 0x000fe20000000800 */
[----:B------:R-:W-:Y:S01]  /*28900*/  @!PT LDS RZ, [RZ] ;  /* 0x00000000fffff984 */ /* 0x000fe20000000800 */
[----:B------:R-:W-:Y:S01]  /*28910*/  @!PT LDS RZ, [RZ] ;  /* 0x00000000fffff984 */ /* 0x000fe20000000800 */
[----:B------:R0:W-:Y:S01]  /*28920*/  @!P1 LDGSTS.E.BYPASS.LTC128B.128 [R10+0xc000], desc[UR44][R6.64], !P0 ;  /* 0x0c000000060a9fae */ /* 0x0001e2000c101d6c */
[----:B------:R-:W-:Y:S01]  /*28930*/  ISETP.GE.AND P1, PT, R4, R2, PT ;  /* 0x000000020400720c */ /* 0x000fe20003f26270 */
[----:B------:R-:W-:Y:S02]  /*28940*/  IMAD.MOV.U32 R13, RZ, RZ, R3 ;  /* 0x000000ffff0d7224 */ /* 0x000fe400078e0003 */
[----:B------:R-:W-:Y:S02]  /*28950*/  IMAD.MOV.U32 R12, RZ, RZ, RZ ;  /* 0x000000ffff0c7224 */ /* 0x000fe400078e00ff */
[----:B0-----:R-:W-:-:S08]  /*28960*/  IMAD.MOV.U32 R6, RZ, RZ, R14 ;  /* 0x000000ffff067224 */ /* 0x001fd000078e000e */
[----:B------:R-:W-:Y:S05]  /*28970*/  WARPSYNC.COLLECTIVE R15, `(.L_x_15333) ;  /* 0x000000000f087348 */ /* 0x000fea0003c00000 */
[----:B------:R0:W1:Y:S02]  /*28980*/  SHFL.IDX P6, R14, R13, R12, R11 ;  /* 0x0000000c0d0e7389 */ /* 0x00006400000c000b */
[----:B01----:R-:W-:Y:S01]  /*28990*/  ENDCOLLECTIVE ;  /* 0x000000000000791b */ /* 0x003fe20003800000 */
.L_x_15333:
        /* <DEDUP_REMOVED lines=11> */
.L_x_15334:
        /* <DEDUP_REMOVED lines=8> */
.L_x_15335:
        /* <DEDUP_REMOVED lines=13> */
.L_x_15336:
[----:B------:R-:W-:Y:S01]  /*28ba0*/  IMAD.MOV.U32 R5, RZ, RZ, R14 ;  /* 0x000000ffff057224 */ /* 0x000fe200078e000e */
[----:B------:R-:W-:Y:S06]  /*28bb0*/  BRA `(.L_x_15337) ;  /* 0xffffffa400ec7947 */ /* 0x000fec000383ffff */
.L_x_15196:
[----:B-1----:R1:W2:Y:S02]  /*28bc0*/  SYNCS.PHASECHK.TRANS64.TRYWAIT P0, [R18+URZ+0x13220], R0 ;  /* 0x01322000120075a7 */ /* 0x0022a4000800017f */
[----:B--2---:R-:W-:Y:S05]  /*28bd0*/  @!P0 NANOSLEEP.SYNCS 0x989680 ;  /* 0x009896800000895d */ /* 0x004fea0003900000 */
[----:B------:R-:W2:Y:S02]  /*28be0*/  @!P0 SYNCS.PHASECHK.TRANS64 P0, [R18+URZ+0x13220], R0 ;  /* 0x01322000120085a7 */ /* 0x000ea4000800007f */
[----:B--2---:R-:W-:Y:S05]  /*28bf0*/  @!P0 BRA `(.L_x_15196) ;  /* 0xfffffffc00f08947 */ /* 0x004fea000383ffff */
[----:B------:R-:W-:Y:S05]  /*28c00*/  BRA `(.L_x_15338) ;  /* 0xffffffa800487947 */ /* 0x000fea000383ffff */
.L_x_15200:
[----:B0-----:R-:W2:Y:S02]  /*28c10*/  LDL R2, [R1+0x8] ;  /* 0x0000080001027983 */ /* 0x001ea40000100800 */
[----:B--2---:R0:W1:Y:S02]  /*28c20*/  SYNCS.PHASECHK.TRANS64.TRYWAIT P0, [R6+URZ+0x13280], R2 ;  /* 0x01328002060075a7 */ /* 0x004064000800017f */
[----:B-1----:R-:W-:Y:S05]  /*28c30*/  @!P0 NANOSLEEP.SYNCS 0x989680 ;  /* 0x009896800000895d */ /* 0x002fea0003900000 */
[----:B------:R-:W1:Y:S02]  /*28c40*/  @!P0 SYNCS.PHASECHK.TRANS64 P0, [R6+URZ+0x13280], R2 ;  /* 0x01328002060085a7 */ /* 0x000e64000800007f */
[----:B-1----:R-:W-:Y:S05]  /*28c50*/  @!P0 BRA `(.L_x_15200) ;  /* 0xfffffffc00ec8947 */ /* 0x002fea000383ffff */
[----:B------:R-:W-:Y:S05]  /*28c60*/  BRA `(.L_x_15339) ;  /* 0xffffffac00987947 */ /* 0x000fea000383ffff */
.L_x_15201:
        /* <DEDUP_REMOVED lines=8> */
.L_x_15341:
[----:B------:R-:W-:Y:S05]  /*28cf0*/  BSYNC B0 ;  /* 0x0000000000007941 */ /* 0x000fea0003800000 */
.L_x_15340:
        /* <DEDUP_REMOVED lines=10> */
.L_x_15342:
        /* <DEDUP_REMOVED lines=11> */
.L_x_15343:
        /* <DEDUP_REMOVED lines=10> */
.L_x_15344:
        /* <DEDUP_REMOVED lines=11> */
.L_x_15345:
        /* <DEDUP_REMOVED lines=10> */
.L_x_15346:
        /* <DEDUP_REMOVED lines=11> */
.L_x_15347:
        /* <DEDUP_REMOVED lines=10> */
.L_x_15348:
[----:B------:R-:W-:Y:S02]  /*29190*/  IMAD.MOV.U32 R13, RZ, RZ, R19 ;  /* 0x000000ffff0d7224 */ /* 0x000fe400078e0013 */
[----:B------:R-:W-:Y:S02]  /*291a0*/  IMAD.MOV.U32 R12, RZ, RZ, RZ ;  /* 0x000000ffff0c7224 */ /* 0x000fe400078e00ff */
[----:B------:R-:W-:Y:S02]  /*291b0*/  IMAD.SHL.U32 R3, R3, 0x10, RZ ;  /* 0x0000001003037824 */ /* 0x000fe400078e00ff */
[----:B------:R-:W-:-:S07]  /*291c0*/  IMAD.MOV.U32 R2, RZ, RZ, R14 ;  /* 0x000000ffff027224 */ /* 0x000fce00078e000e */
[----:B------:R-:W-:Y:S05]  /*291d0*/  WARPSYNC.COLLECTIVE R15, `(.L_x_15349) ;  /* 0x000000000f087348 */ /* 0x000fea0003c00000 */
[----:B------:R0:W1:Y:S02]  /*291e0*/  SHFL.IDX P6, R14, R13, R12, R11 ;  /* 0x0000000c0d0e7389 */ /* 0x00006400000c000b */
[----:B01----:R-:W-:Y:S01]  /*291f0*/  ENDCOLLECTIVE ;  /* 0x000000000000791b */ /* 0x003fe20003800000 */
.L_x_15349:
        /* <DEDUP_REMOVED lines=12> */
.L_x_15350:
[----:B------:R-:W-:Y:S01]  /*292c0*/  IMAD.MOV.U32 R2, RZ, RZ, R14 ;  /* 0x000000ffff027224 */ /* 0x000fe200078e000e */
[----:B------:R-:W-:Y:S06]  /*292d0*/  BRA `(.L_x_15351) ;  /* 0xffffffac00107947 */ /* 0x000fec000383ffff */
.L_x_15206:
[----:B--2---:R-:W2:Y:S02]  /*292e0*/  LDL R2, [R1+0x8] ;  /* 0x0000080001027983 */ /* 0x004ea40000100800 */
[----:B--2---:R2:W3:Y:S02]  /*292f0*/  SYNCS.PHASECHK.TRANS64.TRYWAIT P0, [R6+URZ+0x13240], R2 ;  /* 0x01324002060075a7 */ /* 0x0044e4000800017f */
[----:B---3--:R-:W-:Y:S05]  /*29300*/  @!P0 NANOSLEEP.SYNCS 0x989680 ;  /* 0x009896800000895d */ /* 0x008fea0003900000 */
[----:B------:R-:W3:Y:S02]  /*29310*/  @!P0 SYNCS.PHASECHK.TRANS64 P0, [R6+URZ+0x13240], R2 ;  /* 0x01324002060085a7 */ /* 0x000ee4000800007f */
[----:B---3--:R-:W-:Y:S05]  /*29320*/  @!P0 BRA `(.L_x_15206) ;  /* 0xfffffffc00ec8947 */ /* 0x008fea000383ffff */
[----:B------:R-:W-:Y:S05]  /*29330*/  BRA `(.L_x_15352) ;  /* 0xffffffac006c7947 */ /* 0x000fea000383ffff */
.L_x_15207:
        /* <DEDUP_REMOVED lines=8> */
.L_x_15354:
[----:B------:R-:W-:Y:S05]  /*293c0*/  BSYNC B0 ;  /* 0x0000000000007941 */ /* 0x000fea0003800000 */
.L_x_15353:
        /* <DEDUP_REMOVED lines=8> */
.L_x_15355:
[----:B------:R-:W-:Y:S02]  /*29450*/  IMAD.MOV.U32 R13, RZ, RZ, R5 ;  /* 0x000000ffff0d7224 */ /* 0x000fe400078e0005 */
[----:B------:R-:W-:Y:S02]  /*29460*/  IMAD.MOV.U32 R12, RZ, RZ, 0x1 ;  /* 0x00000001ff0c7424 */ /* 0x000fe400078e00ff */
[----:B------:R-:W-:-:S07]  /*29470*/  IMAD.MOV.U32 R2, RZ, RZ, R14 ;  /* 0x000000ffff027224 */ /* 0x000fce00078e000e */
[----:B------:R-:W-:Y:S05]  /*29480*/  WARPSYNC.COLLECTIVE R15, `(.L_x_15356) ;  /* 0x000000000f087348 */ /* 0x000fea0003c00000 */
[----:B------:R0:W1:Y:S02]  /*29490*/  SHFL.IDX P6, R14, R13, R12, R11 ;  /* 0x0000000c0d0e7389 */ /* 0x00006400000c000b */
[----:B01----:R-:W-:Y:S01]  /*294a0*/  ENDCOLLECTIVE ;  /* 0x000000000000791b */ /* 0x003fe20003800000 */
.L_x_15356:
        /* <DEDUP_REMOVED lines=11> */
.L_x_15357:
[----:B------:R-:W-:Y:S02]  /*29560*/  IMAD.MOV.U32 R13, RZ, RZ, R5 ;  /* 0x000000ffff0d7224 */ /* 0x000fe400078e0005 */
[----:B------:R-:W-:Y:S02]  /*29570*/  IMAD.MOV.U32 R12, RZ, RZ, 0x2 ;  /* 0x00000002ff0c7424 */ /* 0x000fe400078e00ff */
[----:B------:R-:W-:-:S07]  /*29580*/  IMAD.MOV.U32 R2, RZ, RZ, R14 ;  /* 0x000000ffff027224 */ /* 0x000fce00078e000e */
[----:B------:R-:W-:Y:S05]  /*29590*/  WARPSYNC.COLLECTIVE R15, `(.L_x_15358) ;  /* 0x000000000f087348 */ /* 0x000fea0003c00000 */
[----:B------:R0:W1:Y:S02]  /*295a0*/  SHFL.IDX P6, R14, R13, R12, R11 ;  /* 0x0000000c0d0e7389 */ /* 0x00006400000c000b */
[----:B01----:R-:W-:Y:S01]  /*295b0*/  ENDCOLLECTIVE ;  /* 0x000000000000791b */ /* 0x003fe20003800000 */
.L_x_15358:
        /* <DEDUP_REMOVED lines=11> */
.L_x_15359:
[----:B------:R-:W-:Y:S02]  /*29670*/  IMAD.MOV.U32 R13, RZ, RZ, R5 ;  /* 0x000000ffff0d7224 */ /* 0x000fe400078e0005 */
[----:B------:R-:W-:Y:S02]  /*29680*/  IMAD.MOV.U32 R12, RZ, RZ, 0x3 ;  /* 0x00000003ff0c7424 */ /* 0x000fe400078e00ff */
[----:B------:R-:W-:-:S07]  /*29690*/  IMAD.MOV.U32 R2, RZ, RZ, R14 ;  /* 0x000000ffff027224 */ /* 0x000fce00078e000e */
[----:B------:R-:W-:Y:S05]  /*296a0*/  WARPSYNC.COLLECTIVE R15, `(.L_x_15360) ;  /* 0x000000000f087348 */ /* 0x000fea0003c00000 */
[----:B------:R0:W1:Y:S02]  /*296b0*/  SHFL.IDX P6, R14, R13, R12, R11 ;  /* 0x0000000c0d0e7389 */ /* 0x00006400000c000b */
[----:B01----:R-:W-:Y:S01]  /*296c0*/  ENDCOLLECTIVE ;  /* 0x000000000000791b */ /* 0x003fe20003800000 */
.L_x_15360:
        /* <DEDUP_REMOVED lines=11> */
.L_x_15361:
[----:B------:R-:W-:Y:S02]  /*29780*/  IMAD.MOV.U32 R13, RZ, RZ, R4 ;  /* 0x000000ffff0d7224 */ /* 0x000fe400078e0004 */
[----:B------:R-:W-:Y:S02]  /*29790*/  IMAD.MOV.U32 R12, RZ, RZ, RZ ;  /* 0x000000ffff0c7224 */ /* 0x000fe400078e00ff */
[----:B------:R-:W-:-:S07]  /*297a0*/  IMAD.MOV.U32 R2, RZ, RZ, R14 ;  /* 0x000000ffff027224 */ /* 0x000fce00078e000e */
[----:B------:R-:W-:Y:S05]  /*297b0*/  WARPSYNC.COLLECTIVE R15, `(.L_x_15362) ;  /* 0x000000000f087348 */ /* 0x000fea0003c00000 */
[----:B------:R0:W1:Y:S02]  /*297c0*/  SHFL.IDX P6, R14, R13, R12, R11 ;  /* 0x0000000c0d0e7389 */ /* 0x00006400000c000b */
[----:B01----:R-:W-:Y:S01]  /*297d0*/  ENDCOLLECTIVE ;  /* 0x000000000000791b */ /* 0x003fe20003800000 */
.L_x_15362:
        /* <DEDUP_REMOVED lines=11> */
.L_x_15363:
[----:B------:R-:W-:Y:S01]  /*29890*/  IMAD.MOV.U32 R2, RZ, RZ, R14 ;  /* 0x000000ffff027224 */ /* 0x000fe200078e000e */
[----:B------:R-:W-:Y:S06]  /*298a0*/  BRA `(.L_x_15364) ;  /* 0xffffffac00007947 */ /* 0x000fec000383ffff */
.L_x_15212:
[----:B0-----:R0:W3:Y:S02]  /*298b0*/  SYNCS.PHASECHK.TRANS64.TRYWAIT P2, [R2+URZ+0x13270], R0 ;  /* 0x01327000020075a7 */ /* 0x0010e4000804017f */
[----:B---3--:R-:W-:Y:S05]  /*298c0*/  @!P2 NANOSLEEP.SYNCS 0x989680 ;  /* 0x009896800000a95d */ /* 0x008fea0003900000 */
[----:B------:R-:W3:Y:S02]  /*298d0*/  @!P2 SYNCS.PHASECHK.TRANS64 P2, [R2+URZ+0x13270], R0 ;  /* 0x013270000200a5a7 */ /* 0x000ee4000804007f */
[----:B---3--:R-:W-:Y:S05]  /*298e0*/  @!P2 BRA `(.L_x_15212) ;  /* 0xfffffffc00f0a947 */ /* 0x008fea000383ffff */
[----:B------:R-:W-:Y:S05]  /*298f0*/  BRA `(.L_x_15365) ;  /* 0xffffffac00647947 */ /* 0x000fea000383ffff */
.L_x_15214:
[----:B0-----:R0:W3:Y:S02]  /*29900*/  SYNCS.PHASECHK.TRANS64.TRYWAIT P2, [R2+URZ+0x13260], R3 ;  /* 0x01326003020075a7 */ /* 0x0010e4000804017f */
[----:B---3--:R-:W-:Y:S05]  /*29910*/  @!P2 NANOSLEEP.SYNCS 0x989680 ;  /* 0x009896800000a95d */ /* 0x008fea0003900000 */
[----:B------:R-:W3:Y:S02]  /*29920*/  @!P2 SYNCS.PHASECHK.TRANS64 P2, [R2+URZ+0x13260], R3 ;  /* 0x013260030200a5a7 */ /* 0x000ee4000804007f */
[----:B---3--:R-:W-:Y:S05]  /*29930*/  @!P2 BRA `(.L_x_15214) ;  /* 0xfffffffc00f0a947 */ /* 0x008fea000383ffff */
[----:B------:R-:W-:Y:S05]  /*29940*/  BRA `(.L_x_15366) ;  /* 0xffffffac00747947 */ /* 0x000fea000383ffff */
.L_x_15222:
[----:B-1----:R1:W2:Y:S02]  /*29950*/  SYNCS.PHASECHK.TRANS64.TRYWAIT P1, [R0+URZ+0x13270], R3 ;  /* 0x01327003000075a7 */ /* 0x0022a4000802017f */
[----:B--2---:R-:W-:Y:S05]  /*29960*/  @!P1 NANOSLEEP.SYNCS 0x989680 ;  /* 0x009896800000995d */ /* 0x004fea0003900000 */
[----:B------:R-:W2:Y:S02]  /*29970*/  @!P1 SYNCS.PHASECHK.TRANS64 P1, [R0+URZ+0x13270], R3 ;  /* 0x01327003000095a7 */ /* 0x000ea4000802007f */
[----:B--2---:R-:W-:Y:S05]  /*29980*/  @!P1 BRA `(.L_x_15222) ;  /* 0xfffffffc00f09947 */ /* 0x004fea000383ffff */
[----:B------:R-:W-:Y:S05]  /*29990*/  BRA `(.L_x_15367) ;  /* 0xffffffb400087947 */ /* 0x000fea000383ffff */
.L_x_15224:
[----:B-1----:R1:W2:Y:S02]  /*299a0*/  SYNCS.PHASECHK.TRANS64.TRYWAIT P1, [R0+URZ+0x13260], R3 ;  /* 0x01326003000075a7 */ /* 0x0022a4000802017f */
[----:B--2---:R-:W-:Y:S05]  /*299b0*/  @!P1 NANOSLEEP.SYNCS 0x989680 ;  /* 0x009896800000995d */ /* 0x004fea0003900000 */
[----:B------:R-:W2:Y:S02]  /*299c0*/  @!P1 SYNCS.PHASECHK.TRANS64 P1, [R0+URZ+0x13260], R3 ;  /* 0x01326003000095a7 */ /* 0x000ea4000802007f */
[----:B--2---:R-:W-:Y:S05]  /*299d0*/  @!P1 BRA `(.L_x_15224) ;  /* 0xfffffffc00f09947 */ /* 0x004fea000383ffff */
[----:B------:R-:W-:Y:S05]  /*299e0*/  BRA `(.L_x_15368) ;  /* 0xffffffb400187947 */ /* 0x000fea000383ffff */
.L_x_15229:
        /* <DEDUP_REMOVED lines=8> */
.L_x_15370:
[----:B------:R-:W-:Y:S05]  /*29a70*/  BSYNC B0 ;  /* 0x0000000000007941 */ /* 0x000fea0003800000 */
.L_x_15369:
        /* <DEDUP_REMOVED lines=9> */
.L_x_15371:
        /* <DEDUP_REMOVED lines=24> */
.L_x_15372:
        /* <DEDUP_REMOVED lines=8> */
.L_x_15373:
        /* <DEDUP_REMOVED lines=8> */
.L_x_15374:
        /* <DEDUP_REMOVED lines=8> */
.L_x_15375:
        /* <DEDUP_REMOVED lines=8> */
.L_x_15376:
        /* <DEDUP_REMOVED lines=9> */
.L_x_15377:
[----:B------:R-:W-:Y:S01]  /*29f20*/  IMAD.MOV.U32 R3, RZ, RZ, R14 ;  /* 0x000000ffff037224 */ /* 0x000fe200078e000e */
[----:B------:R-:W-:Y:S06]  /*29f30*/  BRA `(.L_x_15378) ;  /* 0xffffffb400ec7947 */ /* 0x000fec000383ffff */
.L_x_15232:
        /* <DEDUP_REMOVED lines=8> */
.L_x_15380:
[----:B------:R-:W-:Y:S05]  /*29fc0*/  BSYNC B0 ;  /* 0x0000000000007941 */ /* 0x000fea0003800000 */
.L_x_15379:
        /* <DEDUP_REMOVED lines=10> */
.L_x_15381:
        /* <DEDUP_REMOVED lines=8> */
.L_x_15382:
        /* <DEDUP_REMOVED lines=8> */
.L_x_15383:
        /* <DEDUP_REMOVED lines=8> */
.L_x_15384:
        /* <DEDUP_REMOVED lines=9> */
.L_x_15385:
[----:B------:R-:W-:Y:S01]  /*2a280*/  IMAD.MOV.U32 R3, RZ, RZ, R14 ;  /* 0x000000ffff037224 */ /* 0x000fe200078e000e */
[----:B------:R-:W-:Y:S06]  /*2a290*/  BRA `(.L_x_15386) ;  /* 0xffffffb400b87947 */ /* 0x000fec000383ffff */
.L_x_15234:
[----:B------:R-:W-:Y:S01]  /*2a2a0*/  BSSY B0, `(.L_x_15387) ;  /* 0x0000006000007945 */ /* 0x000fe20003800000 */
[----:B------:R-:W-:Y:S01]  /*2a2b0*/  PLOP3.LUT P6, PT, P6, PT, PT, 0x8, 0x0 ;  /* 0x000000000000781c */ /* 0x000fe200037ce170 */
[----:B------:R-:W-:-:S12]  /*2a2c0*/  IMAD.MOV.U32 R15, RZ, RZ, -0x1 ;  /* 0xffffffffff0f7424 */ /* 0x000fd800078e00ff */
[----:B0-----:R-:W-:Y:S05]  /*2a2d0*/  WARPSYNC.COLLECTIVE R15, `(.L_x_15388) ;  /* 0x000000000f087348 */ /* 0x001fea0003c00000 */
[----:B------:R-:W-:Y:S01]  /*2a2e0*/  VOTE.ANY R14, PT, P6 ;  /* 0x00000000000e7806 */ /* 0x000fe200030e0100 */
[----:B0-----:R-:W-:Y:S06]  /*2a2f0*/  ENDCOLLECTIVE ;  /* 0x000000000000791b */ /* 0x001fec0003800000 */
.L_x_15388:
[----:B------:R-:W-:Y:S05]  /*2a300*/  BSYNC B0 ;  /* 0x0000000000007941 */ /* 0x000fea0003800000 */
.L_x_15387:
        /* <DEDUP_REMOVED lines=10> */
.L_x_15389:
[----:B------:R-:W-:Y:S02]  /*2a3b0*/  IMAD.MOV.U32 R13, RZ, RZ, R5 ;  /* 0x000000ffff0d7224 */ /* 0x000fe400078e0005 */
[----:B------:R-:W-:-:S07]  /*2a3c0*/  IMAD.MOV.U32 R25, RZ, RZ, R14 ;  /* 0x000000ffff197224 */ /* 0x000fce00078e000e */
[----:B------:R-:W-:Y:S05]  /*2a3d0*/  WARPSYNC.COLLECTIVE R15, `(.L_x_15390) ;  /* 0x000000000f087348 */ /* 0x000fea0003c00000 */
[----:B------:R0:W1:Y:S02]  /*2a3e0*/  SHFL.IDX P6, R14, R13, R12, R11 ;  /* 0x0000000c0d0e7389 */ /* 0x00006400000c000b */
[----:B01----:R-:W-:Y:S01]  /*2a3f0*/  ENDCOLLECTIVE ;  /* 0x000000000000791b */ /* 0x003fe20003800000 */
.L_x_15390:
[----:B------:R-:W-:Y:S01]  /*2a400*/  IMAD.MOV.U32 R5, RZ, RZ, R14 ;  /* 0x000000ffff057224 */ /* 0x000fe200078e000e */
[----:B------:R-:W-:Y:S06]  /*2a410*/  BRA `(.L_x_15391) ;  /* 0xffffffb400987947 */ /* 0x000fec000383ffff */
.L_x_15236:
        /* <DEDUP_REMOVED lines=8> */
.L_x_15393:
[----:B------:R-:W-:Y:S05]  /*2a4a0*/  BSYNC B0 ;  /* 0x0000000000007941 */ /* 0x000fea0003800000 */
.L_x_15392:
[----:B------:R-:W-:Y:S01]  /*2a4b0*/  IMAD.MOV.U32 R24, RZ, RZ, R14 ;  /* 0x000000ffff187224 */ /* 0x000fe200078e000e */
[----:B------:R-:W-:Y:S06]  /*2a4c0*/  BRA `(.L_x_15235) ;  /* 0xffffffb400847947 */ /* 0x000fec000383ffff */
.L_x_15242:
[----:B0-----:R0:W1:Y:S02]  /*2a4d0*/  SYNCS.PHASECHK.TRANS64.TRYWAIT P0, [R5+URZ+0x13220], R0 ;  /* 0x01322000050075a7 */ /* 0x001064000800017f */
[----:B-1----:R-:W-:Y:S05]  /*2a4e0*/  @!P0 NANOSLEEP.SYNCS 0x989680 ;  /* 0x009896800000895d */ /* 0x002fea0003900000 */
[----:B------:R-:W1:Y:S02]  /*2a4f0*/  @!P0 SYNCS.PHASECHK.TRANS64 P0, [R5+URZ+0x13220], R0 ;  /* 0x01322000050085a7 */ /* 0x000e64000800007f */
[----:B-1----:R-:W-:Y:S05]  /*2a500*/  @!P0 BRA `(.L_x_15242) ;  /* 0xfffffffc00f08947 */ /* 0x002fea000383ffff */
[----:B------:R-:W-:Y:S05]  /*2a510*/  BRA `(.L_x_15394) ;  /* 0xffffffbc00ec7947 */ /* 0x000fea000383ffff */
.L_x_15243:
        /* <DEDUP_REMOVED lines=11> */
.L_x_15396:
[----:B------:R-:W-:Y:S05]  /*2a5d0*/  BSYNC B0 ;  /* 0x0000000000007941 */ /* 0x000fea0003800000 */
.L_x_15395:
[----:B------:R-:W-:Y:S05]  /*2a5e0*/  BRA `(.L_x_15397) ;  /* 0xffffffbc00d47947 */ /* 0x000fea000383ffff */
.L_x_15244:
[----:B------:R-:W-:Y:S01]  /*2a5f0*/  BSSY B0, `(.L_x_15398) ;  /* 0x0000006000007945 */ /* 0x000fe20003800000 */
[----:B------:R-:W-:-:S07]  /*2a600*/  IMAD.MOV.U32 R15, RZ, RZ, -0x1 ;  /* 0xffffffffff0f7424 */ /* 0x000fce00078e00ff */
[----:B0-----:R-:W-:Y:S05]  /*2a610*/  WARPSYNC.COLLECTIVE R15, `(.L_x_15399) ;  /* 0x000000000f0c7348 */ /* 0x001fea0003c00000 */
[----:B------:R-:W-:Y:S02]  /*2a620*/  ELECT P6, UR62, PT ;  /* 0x00000000003e782f */ /* 0x000fe400038c0000 */
[----:B------:R-:W-:Y:S01]  /*2a630*/  MOV R14, UR62 ;  /* 0x0000003e000e7c02 */ /* 0x000fe20008000f00 */
[----:B0-----:R-:W-:Y:S10]  /*2a640*/  ENDCOLLECTIVE ;  /* 0x000000000000791b */ /* 0x001ff40003800000 */
.L_x_15399:
[----:B------:R-:W-:Y:S05]  /*2a650*/  BSYNC B0 ;  /* 0x0000000000007941 */ /* 0x000fea0003800000 */
.L_x_15398:
[----:B------:R-:W-:Y:S05]  /*2a660*/  BRA `(.L_x_15400) ;  /* 0xffffffbc00c87947 */ /* 0x000fea000383ffff */
.L_x_15246:
[----:B0-----:R0:W1:Y:S02]  /*2a670*/  SYNCS.PHASECHK.TRANS64.TRYWAIT P1, [R4+URZ+0x13240], R3 ;  /* 0x01324003040075a7 */ /* 0x001064000802017f */
[----:B-1----:R-:W-:Y:S05]  /*2a680*/  @!P1 NANOSLEEP.SYNCS 0x989680 ;  /* 0x009896800000995d */ /* 0x002fea0003900000 */
[----:B------:R-:W1:Y:S02]  /*2a690*/  @!P1 SYNCS.PHASECHK.TRANS64 P1, [R4+URZ+0x13240], R3 ;  /* 0x01324003040095a7 */ /* 0x000e64000802007f */
[----:B-1----:R-:W-:Y:S05]  /*2a6a0*/  @!P1 BRA `(.L_x_15246) ;  /* 0xfffffffc00f09947 */ /* 0x002fea000383ffff */
[----:B------:R-:W-:Y:S05]  /*2a6b0*/  BRA `(.L_x_15401) ;  /* 0xffffffbc00f07947 */ /* 0x000fea000383ffff */
.L_x_15248:
[----:B-1----:R1:W2:Y:S02]  /*2a6c0*/  SYNCS.PHASECHK.TRANS64.TRYWAIT P1, [R5+URZ+0x13240], R0 ;  /* 0x01324000050075a7 */ /* 0x0022a4000802017f */
[----:B--2---:R-:W-:Y:S05]  /*2a6d0*/  @!P1 NANOSLEEP.SYNCS 0x989680 ;  /* 0x009896800000995d */ /* 0x004fea0003900000 */
[----:B------:R-:W2:Y:S02]  /*2a6e0*/  @!P1 SYNCS.PHASECHK.TRANS64 P1, [R5+URZ+0x13240], R0 ;  /* 0x01324000050095a7 */ /* 0x000ea4000802007f */
[----:B--2---:R-:W-:Y:S05]  /*2a6f0*/  @!P1 BRA `(.L_x_15248) ;  /* 0xfffffffc00f09947 */ /* 0x004fea000383ffff */
[----:B------:R-:W-:Y:S05]  /*2a700*/  BRA `(.L_x_15402) ;  /* 0xffffffc000007947 */ /* 0x000fea000383ffff */
.L_x_15250:
[----:B--2---:R2:W3:Y:S02]  /*2a710*/  SYNCS.PHASECHK.TRANS64.TRYWAIT P1, [R4+URZ+0x13260], R3 ;  /* 0x01326003040075a7 */ /* 0x0044e4000802017f */
[----:B---3--:R-:W-:Y:S05]  /*2a720*/  @!P1 NANOSLEEP.SYNCS 0x989680 ;  /* 0x009896800000995d */ /* 0x008fea0003900000 */
[----:B------:R-:W3:Y:S02]  /*2a730*/  @!P1 SYNCS.PHASECHK.TRANS64 P1, [R4+URZ+0x13260], R3 ;  /* 0x01326003040095a7 */ /* 0x000ee4000802007f */
[----:B---3--:R-:W-:Y:S05]  /*2a740*/  @!P1 BRA `(.L_x_15250) ;  /* 0xfffffffc00f09947 */ /* 0x008fea000383ffff */
[----:B------:R-:W-:Y:S05]  /*2a750*/  BRA `(.L_x_15403) ;  /* 0xffffffbc00fc7947 */ /* 0x000fea000383ffff */
.L_x_15252:
[----:B---3--:R3:W4:Y:S02]  /*2a760*/  SYNCS.PHASECHK.TRANS64.TRYWAIT P1, [R5+URZ+0x13260], R0 ;  /* 0x01326000050075a7 */ /* 0x008724000802017f */
[----:B----4-:R-:W-:Y:S05]  /*2a770*/  @!P1 NANOSLEEP.SYNCS 0x989680 ;  /* 0x009896800000995d */ /* 0x010fea0003900000 */
[----:B------:R-:W4:Y:S02]  /*2a780*/  @!P1 SYNCS.PHASECHK.TRANS64 P1, [R5+URZ+0x13260], R0 ;  /* 0x01326000050095a7 */ /* 0x000f24000802007f */
[----:B----4-:R-:W-:Y:S05]  /*2a790*/  @!P1 BRA `(.L_x_15252) ;  /* 0xfffffffc00f09947 */ /* 0x010fea000383ffff */
[----:B------:R-:W-:Y:S05]  /*2a7a0*/  BRA `(.L_x_15404) ;  /* 0xffffffbc00f87947 */ /* 0x000fea000383ffff */
.L_x_15254:
[----:B----4-:R4:W0:Y:S02]  /*2a7b0*/  SYNCS.PHASECHK.TRANS64.TRYWAIT P1, [R4+URZ+0x13280], R3 ;  /* 0x01328003040075a7 */ /* 0x010824000802017f */
[----:B0-----:R-:W-:Y:S05]  /*2a7c0*/  @!P1 NANOSLEEP.SYNCS 0x989680 ;  /* 0x009896800000995d */ /* 0x001fea0003900000 */
[----:B------:R-:W0:Y:S02]  /*2a7d0*/  @!P1 SYNCS.PHASECHK.TRANS64 P1, [R4+URZ+0x13280], R3 ;  /* 0x01328003040095a7 */ /* 0x000e24000802007f */
[----:B0-----:R-:W-:Y:S05]  /*2a7e0*/  @!P1 BRA `(.L_x_15254) ;  /* 0xfffffffc00f09947 */ /* 0x001fea000383ffff */
[----:B------:R-:W-:Y:S05]  /*2a7f0*/  BRA `(.L_x_15405) ;  /* 0xffffffbc00f47947 */ /* 0x000fea000383ffff */
.L_x_15406:
        /* <DEDUP_REMOVED lines=16> */
.L_x_16307:


//--------------------- .text._ZN7cutlass13device_kernelIN5flash11enable_sm90INS1_16FlashAttnFwdSm90INS1_25CollectiveMainloopFwdSm90ILi2EN4cute5tupleIJNS5_1CILi1EEES8_S8_EEENS6_IJNS7_ILi192EEENS7_ILi160EEENS7_ILi64EEEEEELi64ENS_12float_e4m3_tEfNS_4arch4Sm90ELb1ELb0ELb1ELb0ELb1ELb0ELb0ELb1ELb1ELb1ELb1ELb0EEENS1_21CollectiveEpilogueFwdINS6_IJSA_SC_SB_EEES9_NS_10bfloat16_tESG_Li384ELb0ELb1ELb1ELb1EEENS1_19SingleTileSchedulerILb0ELb1ELb1ELi192EEEEEEEEEvNT_6ParamsE --------------------------
	.section	.text._ZN7cutlass13device_kernelIN5flash11enable_sm90INS1_16FlashAttnFwdSm90INS1_25CollectiveMainloopFwdSm90ILi2EN4cute5tupleIJNS5_1CILi1EEES8_S8_EEENS6_IJNS7_ILi192EEENS7_ILi160EEENS7_ILi64EEEEEELi64ENS_12float_e4m3_tEfNS_4arch4Sm90ELb1ELb0ELb1ELb0ELb1ELb0ELb0ELb1ELb1ELb1ELb1ELb0EEENS1_21CollectiveEpilogueFwdINS6_IJSA_SC_SB_EEES9_NS_10bfloat16_tESG_Li384ELb0ELb1ELb1ELb1EEENS1_19SingleTileSchedulerILb0ELb1ELb1ELi192EEEEEEEEEvNT_6ParamsE,"ax",@progbits
	.align	128
.text._ZN7cutlass13device_kernelIN5flash11enable_sm90INS1_16FlashAttnFwdSm90INS1_25CollectiveMainloopFwdSm90ILi2EN4cute5tupleIJNS5_1CILi1EEES8_S8_EEENS6_IJNS7_ILi192EEENS7_ILi160EEENS7_ILi64EEEEEELi64ENS_12float_e4m3_tEfNS_4arch4Sm90ELb1ELb0ELb1ELb0ELb1ELb0ELb0ELb1ELb1ELb1ELb1ELb0EEENS1_21CollectiveEpilogueFwdINS6_IJSA_SC_SB_EEES9_NS_10bfloat16_tESG_Li384ELb0ELb1ELb1ELb1EEENS1_19SingleTileSchedulerILb0ELb1ELb1ELi192EEEEEEEEEvNT_6ParamsE:
        .type           _ZN7cutlass13device_kernelIN5flash11enable_sm90INS1_16FlashAttnFwdSm90INS1_25CollectiveMainloopFwdSm90ILi2EN4cute5tupleIJNS5_1CILi1EEES8_S8_EEENS6_IJNS7_ILi192EEENS7_ILi160EEENS7_ILi64EEEEEELi64ENS_12float_e4m3_tEfNS_4arch4Sm90ELb1ELb0ELb1ELb0ELb1ELb0ELb0ELb1ELb1ELb1ELb1ELb0EEENS1_21CollectiveEpilogueFwdINS6_IJSA_SC_SB_EEES9_NS_10bfloat16_tESG_Li384ELb0ELb1ELb1ELb1EEENS1_19SingleTileSchedulerILb0ELb1ELb1ELi192EEEEEEEEEvNT_6ParamsE,@function
        .size           _ZN7cutlass13device_kernelIN5flash11enable_sm90INS1_16FlashAttnFwdSm90INS1_25CollectiveMainloopFwdSm90ILi2EN4cute5tupleIJNS5_1CILi1EEES8_S8_EEENS6_IJNS7_ILi192EEENS7_ILi160EEENS7_ILi64EEEEEELi64ENS_12float_e4m3_tEfNS_4arch4Sm90ELb1ELb0ELb1ELb0ELb1ELb0ELb0ELb1ELb1ELb1ELb1ELb0EEENS1_21CollectiveEpilogueFwdINS6_IJSA_SC_SB_EEES9_NS_10bfloat16_tESG_Li384ELb0ELb1ELb1ELb1EEENS1_19SingleTileSchedulerILb0ELb1ELb1ELi192EEEEEEEEEvNT_6ParamsE,(.L_x_16308 - _ZN7cutlass13device_kernelIN5flash11enable_sm90INS1_16FlashAttnFwdSm90INS1_25CollectiveMainloopFwdSm90ILi2EN4cute5tupleIJNS5_1CILi1EEES8_S8_EEENS6_IJNS7_ILi192EEENS7_ILi160EEENS7_ILi64EEEEEELi64ENS_12float_e4m3_tEfNS_4arch4Sm90ELb1ELb0ELb1ELb0ELb1ELb0ELb0ELb1ELb1ELb1ELb1ELb0EEENS1_21CollectiveEpilogueFwdINS6_IJSA_SC_SB_EEES9_NS_10bfloat16_tESG_Li384ELb0ELb1ELb1ELb1EEENS1_19SingleTileSchedulerILb0ELb1ELb1ELi192EEEEEEEEEvNT_6ParamsE)
        .other          _ZN7cutlass13device_kernelIN5flash11enable_sm90INS1_16FlashAttnFwdSm90INS1_25CollectiveMainloopFwdSm90ILi2EN4cute5tupleIJNS5_1CILi1EEES8_S8_EEENS6_IJNS7_ILi192EEENS7_ILi160EEENS7_ILi64EEEEEELi64ENS_12float_e4m3_tEfNS_4arch4Sm90ELb1ELb0ELb1ELb0ELb1ELb0ELb0ELb1ELb1ELb1ELb1ELb0EEENS1_21CollectiveEpilogueFwdINS6_IJSA_SC_SB_EEES9_NS_10bfloat16_tESG_Li384ELb0ELb1ELb1ELb1EEENS1_19SingleTileSchedulerILb0ELb1ELb1ELi192EEEEEEEEEvNT_6ParamsE,@"STO_CUDA_ENTRY STV_DEFAULT"
_ZN7cutlass13device_kernelIN5flash11enable_sm90INS1_16FlashAttnFwdSm90INS1_25CollectiveMainloopFwdSm90ILi2EN4cute5tupleIJNS5_1CILi1EEES8_S8_EEENS6_IJNS7_ILi192EEENS7_ILi160EEENS7_ILi64EEEEEELi64ENS_12float_e4m3_tEfNS_4arch4Sm90ELb1ELb0ELb1ELb0ELb1ELb0ELb0ELb1ELb1ELb1ELb1ELb0EEENS1_21CollectiveEpilogueFwdINS6_IJSA_SC_SB_EEES9_NS_10bfloat16_tESG_Li384ELb0ELb1ELb1ELb1EEENS1_19SingleTileSchedulerILb0ELb1ELb1ELi192EEEEEEEEEvNT_6ParamsE:
        /* <DEDUP_REMOVED lines=45> */
.L_x_15407:
        /* <DEDUP_REMOVED lines=22> */
.L_x_15408:
        /* <DEDUP_REMOVED lines=18> */
.L_x_15409:
        /* <DEDUP_REMOVED lines=22> */
.L_x_15410:
        /* <DEDUP_REMOVED lines=23> */
.L_x_15411:
        /* <DEDUP_REMOVED lines=9> */
.L_x_15414:
        /* <DEDUP_REMOVED lines=89> */
.L_x_15416:
[----:B------:R-:W-:Y:S01]  /*0e40*/  UIMAD UR41, UR41, UR4, URZ ;  /* 0x00000004292972a4 */ /* 0x000fe2000f8e023f */
[----:B------:R-:W-:Y:S01]  /*0e50*/  IMAD.U32 R0, RZ, RZ, UR9 ;  /* 0x00000009ff007e24 */ /* 0x000fe2000f8e00ff */
[----:B------:R-:W-:Y:S01]  /*0e60*/  USHF.R.S32.HI UR40, URZ, 0x1f, UR44 ;  /* 0x0000001f3f287899 */ /* 0x000fe2000801142c */
[----:B------:R-:W-:Y:S01]  /*0e70*/  IMAD.U32 R3, RZ, RZ, UR4 ;  /* 0x00000004ff037e24 */ /* 0x000fe2000f8e00ff */
[----:B------:R-:W-:Y:S01]  /*0e80*/  UIMAD UR49, UR42, UR49, URZ ;  /* 0x000000312a3172a4 */ /* 0x000fe2000f8e023f */
[----:B------:R-:W-:Y:S01]  /*0e90*/  VIADD R104, R17, 0xffffff80 ;  /* 0xffffff8011687836 */ /* 0x000fe20000000000 */
[----:B------:R-:W-:Y:S02]  /*0ea0*/  PLOP3.LUT P0, PT, PT, PT, PT, 0x80, 0x0 ;  /* 0x000000000000781c */ /* 0x000fe40003f0f070 */
[----:B------:R-:W-:Y:S02]  /*0eb0*/  CS2R R28, SRZ ;  /* 0x00000000001c7805 */ /* 0x000fe4000001ff00 */
[----:B------:R-:W-:-:S02]  /*0ec0*/  VIADDMNMX R0, R3, UR41, R0, PT ;  /* 0x0000002903007c46 */ /* 0x000fc4000b800100 */
[----:B------:R-:W-:Y:S02]  /*0ed0*/  CS2R R24, SRZ ;  /* 0x0000000000187805 */ /* 0x000fe4000001ff00 */
[----:B------:R-:W-:Y:S02]  /*0ee0*/  MOV R2, RZ ;  /* 0x000000ff00027202 */ /* 0x000fe40000000f00 */
        /* <DEDUP_REMOVED lines=16> */
[----:B------:R-:W-:-:S03]  /*0ff0*/  CS2R R50, SRZ ;  /* 0x0000000000327805 */ /* 0x000fc6000001ff00 */
[----:B------:R-:W-:-:S13]  /*1000*/  PLOP3.LUT P1, PT, PT, PT, UP0, 0x80, 0x0 ;  /* 0x000000000000781c */ /* 0x000fda0003f2f008 */
[----:B------:R-:W-:Y:S05]  /*1010*/  @!P1 BRA `(.L_x_15417) ;  /* 0x000000a800749947 */ /* 0x000fea0003800000 */
        /* <DEDUP_REMOVED lines=36> */
.L_x_15418:
[----:B------:R-:W-:Y:S01]  /*1260*/  ULDC.64 UR6, c[0x0][0x990] ;  /* 0x0002640000067ab9 */ /* 0x000fe20000000a00 */
[----:B------:R-:W-:Y:S01]  /*1270*/  ULDC.64 UR4, c[0x0][0x998] ;  /* 0x0002660000047ab9 */ /* 0x000fe20000000a00 */
[----:B------:R-:W-:Y:S01]  /*1280*/  UISETP.NE.U32.AND UP0, UPT, UR6, URZ, UPT ;  /* 0x0000003f0600728c */ /* 0x000fe2000bf05070 */
[----:B------:R-:W-:Y:S01]  /*1290*/  MOV R7, 0x3f800000 ;  /* 0x3f80000000077802 */ /* 0x000fe20000000f00 */
        /* <DEDUP_REMOVED lines=41> */
[----:B--2---:R-:W-:-:S04]  /*1530*/  FMUL.FTZ R0, R7, R0 ;  /* 0x0000000007007220 */ /* 0x004fc80000410000 */
[----:B------:R-:W-:Y:S01]  /*1540*/  FMUL.FTZ R0, R0, UR4 ;  /* 0x0000000400007c20 */ /* 0x000fe20008410000 */
[----:B0-----:R-:W-:Y:S06]  /*1550*/  @!P0 BRA `(.L_x_15419) ;  /* 0x0000010400d88947 */ /* 0x001fec0003800000 */
.L_x_15515:
[----:B------:R-:W-:-:S06]  /*1560*/  ULOP3.LUT UR4, UR45, 0x1, URZ, 0xfc, !UPT ;  /* 0x000000012d047892 */ /* 0x000fcc000f8efc3f */
[----:B------:R-:W-:-:S05]  /*1570*/  IMAD.U32 R2, RZ, RZ, UR4 ;  /* 0x00000004ff027e24 */ /* 0x000fca000f8e00ff */
[----:B------:R-:W-:-:S13]  /*1580*/  ISETP.NE.AND P0, PT, R2, 0x3, PT ;  /* 0x000000030200780c */ /* 0x000fda0003f05270 */
[----:B------:R-:W-:Y:S05]  /*1590*/  @!P0 BRA `(.L_x_15420) ;  /* 0x0000000000048947 */ /* 0x000fea0003800000 */
[----:B------:R-:W-:Y:S01]  /*15a0*/  BPT.TRAP 0x1 ;  /* 0x000000040000795c */ /* 0x000fe20000300000 */
.L_x_15420:
[----:B------:R1:W2:Y:S01]  /*15b0*/  SYNCS.PHASECHK.TRANS64.TRYWAIT P1, [UR46+0x12430], R6 ;  /* 0x01243006ff0075a7 */ /* 0x0002a2000802016e */
[----:B------:R-:W-:Y:S05]  /*15c0*/  @!P0 BRA `(.L_x_15421) ;  /* 0x0000000000048947 */ /* 0x000fea0003800000 */
[----:B------:R-:W-:Y:S01]  /*15d0*/  BPT.TRAP 0x1 ;  /* 0x000000040000795c */ /* 0x000fe20000300000 */
.L_x_15421:
[----:B--2---:R-:W-:Y:S05]  /*15e0*/  @P1 BRA `(.L_x_15422) ;  /* 0x0000000000081947 */ /* 0x004fea0003800000 */
[----:B------:R-:W2:Y:S02]  /*15f0*/  SYNCS.PHASECHK.TRANS64.TRYWAIT P1, [UR46+0x12430], R6 ;  /* 0x01243006ff0075a7 */ /* 0x000ea4000802016e */
[----:B--2---:R-:W-:Y:S05]  /*1600*/  @!P1 BRA `(.L_x_15423) ;  /* 0x0000010400c49947 */ /* 0x004fea0003800000 */
.L_x_15422:
        /* <DEDUP_REMOVED lines=75> */
.L_x_15424:
[----:B------:R-:W-:Y:S01]  /*1ac0*/  LOP3.LUT R5, R106, 0xffffff80, RZ, 0xc0, !PT ;  /* 0xffffff806a057812 */ /* 0x000fe200078ec0ff */
[C---:B------:R-:W-:Y:S01]  /*1ad0*/  FMUL.FTZ R13, R0.reuse, R73 ;  /* 0x00000049000d7220 */ /* 0x040fe20000410000 */
[C---:B------:R-:W-:Y:S01]  /*1ae0*/  FMUL.FTZ R73, R0.reuse, R75 ;  /* 0x0000004b00497220 */ /* 0x040fe20000410000 */
[----:B------:R-:W-:Y:S01]  /*1af0*/  LEA.HI R107, R107, R104, RZ, 0x2 ;  /* 0x000000686b6b7211 */ /* 0x000fe200078f10ff */
[----:B------:R-:W-:Y:S01]  /*1b00*/  FMUL.FTZ R16, R0, R77 ;  /* 0x0000004d00107220 */ /* 0x000fe20000410000 */
        /* <DEDUP_REMOVED lines=8> */
[----:B------:R-:W-:Y:S01]  /*1b90*/  LOP3.LUT R107, R107, 0xfffffffc, RZ, 0xc0, !PT ;  /* 0xfffffffc6b6b7812 */ /* 0x000fe200078ec0ff */
[----:B------:R-:W-:Y:S01]  /*1ba0*/  FMUL.FTZ R23, R0, R60 ;  /* 0x0000003c00177220 */ /* 0x000fe20000410000 */
[-C--:B------:R-:W-:Y:S01]  /*1bb0*/  LEA.HI R75, R4, R5.reuse, RZ, 0x2 ;  /* 0x00000005044b7211 */ /* 0x080fe200078f10ff */
[----:B------:R-:W-:Y:S01]  /*1bc0*/  FMUL.FTZ R20, R0, R84 ;  /* 0x0000005400147220 */ /* 0x000fe20000410000 */
[----:B------:R-:W-:Y:S01]  /*1bd0*/  LEA.HI R58, R4, R5, RZ, 0x5 ;  /* 0x00000005043a7211 */ /* 0x000fe200078f28ff */
[----:B------:R-:W-:Y:S01]  /*1be0*/  IMAD.HI R60, R105, 0x55555556, RZ ;  /* 0x55555556693c7827 */ /* 0x000fe200078e02ff */
[----:B------:R-:W-:-:S03]  /*1bf0*/  SHF.R.S32.HI R4, RZ, 0x2, R75 ;  /* 0x00000002ff047819 */ /* 0x000fc6000001144b */
[----:B------:R-:W-:Y:S01]  /*1c00*/  FMUL.FTZ R84, R0, R59 ;  /* 0x0000003b00547220 */ /* 0x000fe20000410000 */
[----:B------:R-:W-:Y:S01]  /*1c10*/  SHF.R.S32.HI R63, RZ, 0x1f, R75 ;  /* 0x0000001fff3f7819 */ /* 0x000fe2000001144b */
[----:B------:R-:W-:Y:S01]  /*1c20*/  IMAD.IADD R107, R104, 0x1, -R107 ;  /* 0x00000001686b7824 */ /* 0x000fe200078e0a6b */
[----:B------:R-:W-:Y:S01]  /*1c30*/  SHF.R.S32.HI R59, RZ, 0x5, R58 ;  /* 0x00000005ff3b7819 */ /* 0x000fe2000001143a */
[C---:B------:R-:W-:Y:S01]  /*1c40*/  FMUL.FTZ R21, R0.reuse, R57 ;  /* 0x0000003900157220 */ /* 0x040fe20000410000 */
[----:B------:R-:W-:Y:S01]  /*1c50*/  LEA.HI R63, R63, R4, RZ, 0x3 ;  /* 0x000000043f3f7211 */ /* 0x000fe200078f18ff */
[----:B------:R-:W-:Y:S01]  /*1c60*/  UISETP.NE.AND UP0, UPT, UR47, URZ, UPT ;  /* 0x0000003f2f00728c */ /* 0x000fe2000bf05270 */
[----:B------:R-:W-:Y:S01]  /*1c70*/  FMUL.FTZ R57, R0, R64 ;  /* 0x0000004000397220 */ /* 0x000fe20000410000 */
[----:B------:R-:W-:Y:S01]  /*1c80*/  LEA.HI R60, R60, R60, RZ, 0x1 ;  /* 0x0000003c3c3c7211 */ /* 0x000fe200078f08ff */
[----:B------:R-:W-:Y:S01]  /*1c90*/  FMUL.FTZ R58, R0, R65 ;  /* 0x00000041003a7220 */ /* 0x000fe20000410000 */
[----:B------:R-:W-:Y:S01]  /*1ca0*/  LEA R64, R59, UR38, 0x4 ;  /* 0x000000263b407c11 */ /* 0x000fe2000f8e20ff */
[----:B------:R-:W-:Y:S01]  /*1cb0*/  UMOV UR7, 0xffffff60 ;  /* 0xffffff6000077882 */ /* 0x000fe20000000000 */
[----:B------:R-:W-:Y:S01]  /*1cc0*/  LOP3.LUT R63, R63, 0xfffffff8, RZ, 0xc0, !PT ;  /* 0xfffffff83f3f7812 */ /* 0x000fe200078ec0ff */
[----:B------:R-:W-:Y:S01]  /*1cd0*/  IMAD R60, R60, -0x3, R105 ;  /* 0xfffffffd3c3c7824 */ /* 0x000fe200078e0269 */
[----:B------:R-:W-:Y:S01]  /*1ce0*/  LEA.HI R59, R107, R107, RZ, 0x1 ;  /* 0x0000006b6b3b7211 */ /* 0x000fe200078f08ff */
[----:B------:R-:W-:Y:S01]  /*1cf0*/  UIMAD UR7, UR39, UR7, 0xa1 ;  /* 0x000000a1270774a4 */ /* 0x000fe2000f8e0207 */
[----:B------:R-:W-:Y:S01]  /*1d00*/  IADD3 R65, R64, R4, -R63 ;  /* 0x0000000440417210 */ /* 0x000fe20007ffe83f */
[----:B------:R-:W-:Y:S01]  /*1d10*/  @UP0 ULDC UR6, c[0x0][0x44c] ;  /* 0x0001130000060ab9 */ /* 0x000fe20000000800 */
[----:B------:R-:W-:Y:S01]  /*1d20*/  LOP3.LUT R4, R59, 0x1ffffffe, RZ, 0xc0, !PT ;  /* 0x1ffffffe3b047812 */ /* 0x000fe200078ec0ff */
[C---:B------:R-:W-:Y:S01]  /*1d30*/  FMUL.FTZ R63, R0.reuse, R66 ;  /* 0x00000042003f7220 */ /* 0x040fe20000410000 */
[----:B------:R-:W-:Y:S01]  /*1d40*/  PLOP3.LUT P1, PT, PT, PT, UP0, 0x80, 0x0 ;  /* 0x000000000000781c */ /* 0x000fe20003f2f008 */
[----:B------:R-:W-:Y:S01]  /*1d50*/  FMUL.FTZ R12, R0, R72 ;  /* 0x00000048000c7220 */ /* 0x000fe20000410000 */
[----:B------:R-:W-:Y:S01]  /*1d60*/  LEA R65, R60, R65, 0x6 ;  /* 0x000000413c417211 */ /* 0x000fe200078e30ff */
[----:B------:R-:W-:Y:S01]  /*1d70*/  IMAD.IADD R4, R107, 0x1, -R4 ;  /* 0x000000016b047824 */ /* 0x000fe200078e0a04 */
[----:B------:R-:W-:Y:S01]  /*1d80*/  PLOP3.LUT P2, PT, PT, PT, UP0, 0x80, 0x0 ;  /* 0x000000000000781c */ /* 0x000fe20003f4f008 */
[----:B------:R-:W-:Y:S01]  /*1d90*/  FMUL.FTZ R60, R0, R68 ;  /* 0x00000044003c7220 */ /* 0x000fe20000410000 */
[----:B------:R-:W-:Y:S01]  /*1da0*/  LOP3.LUT R68, R75, 0x7ffffffc, RZ, 0xc0, !PT ;  /* 0x7ffffffc4b447812 */ /* 0x000fe200078ec0ff */
[----:B------:R-:W-:-:S02]  /*1db0*/  IMAD R4, R4, 0x8, R65 ;  /* 0x0000000804047824 */ /* 0x000fc400078e0241 */
[C---:B------:R-:W-:Y:S01]  /*1dc0*/  FMUL.FTZ R72, R0.reuse, R74 ;  /* 0x0000004a00487220 */ /* 0x040fe20000410000 */
[C---:B------:R-:W-:Y:S01]  /*1dd0*/  FMUL.FTZ R2, R0.reuse, R88 ;  /* 0x0000005800027220 */ /* 0x040fe20000410000 */
[C---:B------:R-:W-:Y:S01]  /*1de0*/  FMUL.FTZ R74, R0.reuse, R78 ;  /* 0x0000004e004a7220 */ /* 0x040fe20000410000 */
[----:B------:R-:W-:Y:S02]  /*1df0*/  IMAD.MOV.U32 R66, RZ, RZ, R4 ;  /* 0x000000ffff427224 */ /* 0x000fe400078e0004 */
[----:B------:R-:W-:Y:S01]  /*1e00*/  FMUL.FTZ R15, R0, R90 ;  /* 0x0000005a000f7220 */ /* 0x000fe20000410000 */
[----:B------:R-:W-:Y:S01]  /*1e10*/  @P1 IMAD.HI.U32 R59, R4, UR6, RZ ;  /* 0x00000006043b1c27 */ /* 0x000fe2000f8e00ff */
[----:B------:R-:W-:-:S03]  /*1e20*/  @UP0 ULDC UR6, c[0x0][0x450] ;  /* 0x0001140000060ab9 */ /* 0x000fc60000000800 */
[C---:B------:R-:W-:Y:S01]  /*1e30*/  FMUL.FTZ R88, R0.reuse, R91 ;  /* 0x0000005b00587220 */ /* 0x040fe20000410000 */
[C---:B------:R-:W-:Y:S01]  /*1e40*/  FMUL.FTZ R78, R0.reuse, R86 ;  /* 0x00000056004e7220 */ /* 0x040fe20000410000 */
[----:B------:R-:W-:Y:S01]  /*1e50*/  IMAD.IADD R5, R5, 0x1, -R68 ;  /* 0x0000000105057824 */ /* 0x000fe200078e0a44 */
[----:B------:R-:W-:Y:S01]  /*1e60*/  @P2 SHF.R.U32.HI R66, RZ, UR6, R59 ;  /* 0x00000006ff422c19 */ /* 0x000fe2000801163b */
[----:B------:R-:W-:Y:S01]  /*1e70*/  UIMAD UR6, UR39, -0xa0, UR49 ;  /* 0xffffff60270678a4 */ /* 0x000fe2000f8e0231 */
[----:B------:R-:W-:Y:S02]  /*1e80*/  IMAD.U32 R86, RZ, RZ, UR7 ;  /* 0x00000007ff567e24 */ /* 0x000fe4000f8e00ff */
[C---:B0-----:R-:W-:Y:S01]  /*1e90*/  FMUL.FTZ R3, R0.reuse, R89 ;  /* 0x0000005900037220 */ /* 0x041fe20000410000 */
[----:B------:R-:W-:Y:S01]  /*1ea0*/  FMUL.FTZ R89, R0, R94 ;  /* 0x0000005e00597220 */ /* 0x000fe20000410000 */
[----:B------:R-:W0:Y:S01]  /*1eb0*/  SHFL.IDX PT, R65, R66, 0x1, 0x1c1f ;  /* 0x003c1f0042417f89 */ /* 0x000e2200000e0000 */
[----:B------:R-:W-:Y:S01]  /*1ec0*/  UIADD3 UR6, UR6, 0xa0, URZ ;  /* 0x000000a006067890 */ /* 0x000fe2000fffe03f */
[----:B------:R-:W-:Y:S01]  /*1ed0*/  IMAD R75, R5, -0x2, R86 ;  /* 0xfffffffe054b7824 */ /* 0x000fe200078e0256 */
[----:B------:R-:W2:Y:S01]  /*1ee0*/  MUFU.TANH R15, R15 ;  /* 0x0000000f000f7308 */ /* 0x000ea20000002400 */
[----:B------:R-:W-:-:S02]  /*1ef0*/  IMAD.U32 R86, RZ, RZ, UR49 ;  /* 0x00000031ff567e24 */ /* 0x000fc4000f8e00ff */
[C---:B------:R-:W-:Y:S01]  /*1f00*/  FMUL.FTZ R90, R0.reuse, R95 ;  /* 0x0000005f005a7220 */ /* 0x040fe20000410000 */
[----:B------:R-:W-:Y:S01]  /*1f10*/  ULDC UR8, c[0x0][0x288] ;  /* 0x0000a20000087ab9 */ /* 0x000fe20000000800 */
[----:B------:R-:W-:Y:S01]  /*1f20*/  MOV R68, UR6 ;  /* 0x0000000600447c02 */ /* 0x000fe20008000f00 */
[C---:B------:R-:W-:Y:S01]  /*1f30*/  FMUL.FTZ R91, R0.reuse, R98 ;  /* 0x00000062005b7220 */ /* 0x040fe20000410000 */
[----:B------:R-:W-:Y:S01]  /*1f40*/  IADD3 R75, R75, -UR8, R86 ;  /* 0x800000084b4b7c10 */ /* 0x000fe2000fffe056 */
[C---:B------:R-:W-:Y:S01]  /*1f50*/  FMUL.FTZ R8, R0.reuse, R92 ;  /* 0x0000005c00087220 */ /* 0x040fe20000410000 */
[----:B------:R-:W3:Y:S01]  /*1f60*/  MUFU.TANH R88, R88 ;  /* 0x0000005800587308 */ /* 0x000ee20000002400 */
[----:B------:R-:W-:Y:S02]  /*1f70*/  IMAD R68, R5, -0x2, R68 ;  /* 0xfffffffe05447824 */ /* 0x000fe400078e0244 */
[C---:B------:R-:W-:Y:S01]  /*1f80*/  FMUL.FTZ R92, R0.reuse, R99 ;  /* 0x00000063005c7220 */ /* 0x040fe20000410000 */
[C---:B-1----:R-:W-:Y:S01]  /*1f90*/  FMUL.FTZ R6, R0.reuse, R93 ;  /* 0x0000005d00067220 */ /* 0x042fe20000410000 */
        /* <DEDUP_REMOVED lines=9> */
[----:B0-----:R-:W-:Y:S01]  /*2030*/  VIADDMNMX R65, R65, R75, R68, PT ;  /* 0x0000004b41417246 */ /* 0x001fe20003800144 */
[C---:B------:R-:W-:Y:S01]  /*2040*/  FMUL.FTZ R76, R0.reuse, R83 ;  /* 0x00000053004c7220 */ /* 0x040fe20000410000 */
[C---:B------:R-:W-:Y:S01]  /*2050*/  FMUL.FTZ R19, R0.reuse, R85 ;  /* 0x0000005500137220 */ /* 0x040fe20000410000 */
[----:B------:R-:W0:Y:S01]  /*2060*/  MUFU.TANH R90, R90 ;  /* 0x0000005a005a7308 */ /* 0x000e220000002400 */
[C---:B------:R-:W-:Y:S01]  /*2070*/  ISETP.GT.AND P1, PT, R65.reuse, RZ, PT ;  /* 0x000000ff4100720c */ /* 0x040fe20003f24270 */
[C---:B------:R-:W-:Y:S01]  /*2080*/  FMUL.FTZ R18, R0.reuse, R81 ;  /* 0x0000005100127220 */ /* 0x040fe20000410000 */
[C---:B------:R-:W-:Y:S01]  /*2090*/  ISETP.GT.AND P2, PT, R65.reuse, 0x1, PT ;  /* 0x000000014100780c */ /* 0x040fe20003f44270 */
[C---:B------:R-:W-:Y:S01]  /*20a0*/  FMUL.FTZ R71, R0.reuse, R71 ;  /* 0x0000004700477220 */ /* 0x040fe20000410000 */
[----:B------:R-:W-:Y:S01]  /*20b0*/  ISETP.GT.AND P3, PT, R65, 0x8, PT ;  /* 0x000000084100780c */ /* 0x000fe20003f64270 */
[----:B------:R-:W-:Y:S01]  /*20c0*/  FMUL.FTZ R9, R0, R96 ;  /* 0x0000006000097220 */ /* 0x000fe20000410000 */
[----:B--2---:R-:W-:Y:S01]  /*20d0*/  FSEL R97, R15, -INF , P1 ;  /* 0xff8000000f617808 */ /* 0x004fe20000800000 */
[----:B------:R-:W2:Y:S01]  /*20e0*/  MUFU.TANH R91, R91 ;  /* 0x0000005b005b7308 */ /* 0x000ea20000002400 */
[----:B---3--:R-:W-:Y:S01]  /*20f0*/  FSEL R95, R88, -INF , P2 ;  /* 0xff800000585f7808 */ /* 0x008fe20001000000 */
[C---:B------:R-:W-:Y:S01]  /*2100*/  FMUL.FTZ R59, R0.reuse, R69 ;  /* 0x00000045003b7220 */ /* 0x040fe20000410000 */
[----:B------:R-:W-:Y:S01]  /*2110*/  ISETP.GT.AND P1, PT, R65, 0x9, PT ;  /* 0x000000094100780c */ /* 0x000fe20003f24270 */
[C---:B------:R-:W-:Y:S01]  /*2120*/  FMUL.FTZ R64, R0.reuse, R67 ;  /* 0x0000004300407220 */ /* 0x040fe20000410000 */
[----:B-1----:R-:W-:Y:S01]  /*2130*/  FSEL R89, R89, -INF , P3 ;  /* 0xff80000059597808 */ /* 0x002fe20001800000 */
[C---:B------:R-:W-:Y:S01]  /*2140*/  FMUL.FTZ R42, R0.reuse, R42 ;  /* 0x0000002a002a7220 */ /* 0x040fe20000410000 */
[----:B------:R-:W-:Y:S01]  /*2150*/  FMNMX.FTZ R86, R97, R95, !PT ;  /* 0x0000005f61567209 */ /* 0x000fe20007810000 */
[----:B------:R-:W1:Y:S01]  /*2160*/  MUFU.TANH R92, R92 ;  /* 0x0000005c005c7308 */ /* 0x000e620000002400 */
[----:B------:R-:W-:Y:S01]  /*2170*/  ISETP.GT.AND P2, PT, R65, 0x10, PT ;  /* 0x000000104100780c */ /* 0x000fe20003f44270 */
[----:B------:R-:W-:Y:S01]  /*2180*/  FMUL.FTZ R70, R0, R70 ;  /* 0x0000004600467220 */ /* 0x000fe20000410000 */
[----:B0-----:R-:W-:Y:S01]  /*2190*/  FSEL R99, R90, -INF , P1 ;  /* 0xff8000005a637808 */ /* 0x001fe20000800000 */
[C---:B------:R-:W-:Y:S01]  /*21a0*/  FMUL.FTZ R43, R0.reuse, R43 ;  /* 0x0000002b002b7220 */ /* 0x040fe20000410000 */
[----:B------:R-:W-:Y:S01]  /*21b0*/  FMNMX.FTZ R86, R89, R86, !PT ;  /* 0x0000005659567209 */ /* 0x000fe20007810000 */
[C---:B------:R-:W-:Y:S01]  /*21c0*/  FMUL.FTZ R50, R0.reuse, R50 ;  /* 0x0000003200327220 */ /* 0x040fe20000410000 */
[----:B------:R-:W-:Y:S01]  /*21d0*/  ISETP.GT.AND P1, PT, R65, 0x11, PT ;  /* 0x000000114100780c */ /* 0x000fe20003f24270 */
[----:B------:R-:W0:Y:S01]  /*21e0*/  MUFU.TANH R93, R93 ;  /* 0x0000005d005d7308 */ /* 0x000e220000002400 */
[----:B--2---:R-:W-:Y:S01]  /*21f0*/  FSEL R101, R91, -INF , P2 ;  /* 0xff8000005b657808 */ /* 0x004fe20001000000 */
[C---:B------:R-:W-:Y:S01]  /*2200*/  FMUL.FTZ R46, R0.reuse, R46 ;  /* 0x0000002e002e7220 */ /* 0x040fe20000410000 */
[----:B------:R-:W-:Y:S01]  /*2210*/  FMNMX.FTZ R86, R99, R86, !PT ;  /* 0x0000005663567209 */ /* 0x000fe20007810000 */
[C---:B------:R-:W-:Y:S01]  /*2220*/  FMUL.FTZ R47, R0.reuse, R47 ;  /* 0x0000002f002f7220 */ /* 0x040fe20000410000 */
[----:B------:R-:W-:Y:S01]  /*2230*/  ISETP.GT.AND P2, PT, R65, 0x18, PT ;  /* 0x000000184100780c */ /* 0x000fe20003f44270 */
[----:B------:R-:W-:Y:S01]  /*2240*/  FMUL.FTZ R51, R0, R51 ;  /* 0x0000003300337220 */ /* 0x000fe20000410000 */
[----:B------:R-:W-:Y:S01]  /*2250*/  FMNMX.FTZ R86, R101, R86, !PT ;  /* 0x0000005665567209 */ /* 0x000fe20007810000 */
[----:B------:R-:W2:Y:S01]  /*2260*/  MUFU.TANH R94, R94 ;  /* 0x0000005e005e7308 */ /* 0x000ea20000002400 */
[----:B-1----:R-:W-:Y:S01]  /*2270*/  FSEL R91, R92, -INF , P1 ;  /* 0xff8000005c5b7808 */ /* 0x002fe20000800000 */
[C---:B------:R-:W-:Y:S01]  /*2280*/  FMUL.FTZ R54, R0.reuse, R54 ;  /* 0x0000003600367220 */ /* 0x040fe20000410000 */
[----:B------:R-:W-:Y:S01]  /*2290*/  ISETP.GT.AND P1, PT, R65, 0x19, PT ;  /* 0x000000194100780c */ /* 0x000fe20003f24270 */
[C---:B------:R-:W-:Y:S01]  /*22a0*/  FMUL.FTZ R55, R0.reuse, R55 ;  /* 0x0000003700377220 */ /* 0x040fe20000410000 */
[----:B------:R-:W-:Y:S01]  /*22b0*/  FMNMX.FTZ R86, R91, R86, !PT ;  /* 0x000000565b567209 */ /* 0x000fe20007810000 */
[----:B------:R-:W-:Y:S01]  /*22c0*/  ULDC UR6, c[0x0][0x988] ;  /* 0x0002620000067ab9 */ /* 0x000fe20000000800 */
[C---:B------:R-:W-:Y:S01]  /*22d0*/  FMUL.FTZ R11, R0.reuse, R100 ;  /* 0x00000064000b7220 */ /* 0x040fe20000410000 */
[----:B------:R-:W1:Y:S01]  /*22e0*/  MUFU.TANH R72, R72 ;  /* 0x0000004800487308 */ /* 0x000e620000002400 */
[----:B0-----:R-:W-:Y:S01]  /*22f0*/  FSEL R93, R93, -INF , P2 ;  /* 0xff8000005d5d7808 */ /* 0x001fe20001000000 */
[C---:B------:R-:W-:Y:S01]  /*2300*/  FMUL.FTZ R40, R0.reuse, R40 ;  /* 0x0000002800287220 */ /* 0x040fe20000410000 */
[----:B------:R-:W-:Y:S01]  /*2310*/  ISETP.GT.AND P2, PT, R65, 0x20, PT ;  /* 0x000000204100780c */ /* 0x000fe20003f44270 */
[----:B------:R-:W-:Y:S01]  /*2320*/  FMUL.FTZ R41, R0, R41 ;  /* 0x0000002900297220 */ /* 0x000fe20000410000 */
[----:B------:R-:W-:Y:S01]  /*2330*/  FMNMX.FTZ R86, R93, R86, !PT ;  /* 0x000000565d567209 */ /* 0x000fe20007810000 */
[----:B------:R-:W-:Y:S01]  /*2340*/  @UP0 ULDC UR12, c[0x0][0x44c] ;  /* 0x00011300000c0ab9 */ /* 0x000fe20000000800 */
[----:B------:R-:W-:Y:S01]  /*2350*/  @UP0 ULDC UR10, c[0x0][0x450] ;  /* 0x00011400000a0ab9 */ /* 0x000fe20000000800 */
[----:B------:R-:W0:Y:S01]  /*2360*/  MUFU.TANH R73, R73 ;  /* 0x0000004900497308 */ /* 0x000e220000002400 */
[----:B--2---:R-:W-:Y:S01]  /*2370*/  FSEL R87, R94, -INF , P1 ;  /* 0xff8000005e577808 */ /* 0x004fe20000800000 */
[----:B------:R-:W-:Y:S01]  /*2380*/  UIMAD.WIDE.U32 UR12, UR38, UR12, URZ ;  /* 0x0000000c260c72a5 */ /* 0x000fe2000f8e003f */
[----:B------:R-:W-:Y:S01]  /*2390*/  ISETP.GT.AND P1, PT, R65, 0x21, PT ;  /* 0x000000214100780c */ /* 0x000fe20003f24270 */
[----:B------:R-:W-:Y:S01]  /*23a0*/  UIADD3 UR11, UR39, -0x2, URZ ;  /* 0xfffffffe270b7890 */ /* 0x000fe2000fffe03f */
[----:B------:R-:W-:Y:S01]  /*23b0*/  FMNMX.FTZ R86, R87, R86, !PT ;  /* 0x0000005657567209 */ /* 0x000fe20007810000 */
[----:B------:R-:W-:Y:S01]  /*23c0*/  @UP0 USHF.R.U32.HI UR38, URZ, UR10, UR13 ;  /* 0x0000000a3f260299 */ /* 0x000fe2000801160d */
[----:B------:R-:W2:Y:S01]  /*23d0*/  S2UR UR9, SR_CgaCtaId ;  /* 0x00000000000979c3 */ /* 0x000ea20000008800 */
[----:B------:R-:W3:Y:S01]  /*23e0*/  MUFU.TANH R74, R74 ;  /* 0x0000004a004a7308 */ /* 0x000ee20000002400 */
[----:B-1----:R-:W-:Y:S01]  /*23f0*/  FSEL R85, R72, -INF , P2 ;  /* 0xff80000048557808 */ /* 0x002fe20001000000 */
[----:B------:R-:W-:Y:S01]  /*2400*/  UIADD3 UR12, UR38, -UR8, UR49 ;  /* 0x80000008260c7290 */ /* 0x000fe2000fffe031 */
[----:B------:R-:W-:Y:S01]  /*2410*/  ISETP.GT.AND P2, PT, R65, 0x28, PT ;  /* 0x000000284100780c */ /* 0x000fe20003f44270 */
[----:B------:R-:W-:Y:S01]  /*2420*/  UIADD3 UR7, UR46, 0x12440, URZ ;  /* 0x000124402e077890 */ /* 0x000fe2000fffe03f */
[----:B------:R-:W-:Y:S01]  /*2430*/  FMNMX.FTZ R86, R85, R86, !PT ;  /* 0x0000005655567209 */ /* 0x000fe20007810000 */
[----:B------:R-:W-:-:S02]  /*2440*/  UIMAD.WIDE UR12, UR12, 0x66666667, URZ ;  /* 0x666666670c0c78a5 */ /* 0x000fc4000f8e023f */
[----:B------:R-:W1:Y:S01]  /*2450*/  MUFU.TANH R79, R79 ;  /* 0x0000004f004f7308 */ /* 0x000e620000002400 */
[----:B0-----:R-:W-:Y:S01]  /*2460*/  FSEL R83, R73, -INF , P1 ;  /* 0xff80000049537808 */ /* 0x001fe20000800000 */
[----:B------:R-:W-:Y:S01]  /*2470*/  USHF.R.U32.HI UR8, URZ, 0x1f, UR13 ;  /* 0x0000001f3f087899 */ /* 0x000fe2000801160d */
[----:B------:R-:W-:Y:S01]  /*2480*/  ISETP.GT.AND P1, PT, R65, 0x29, PT ;  /* 0x000000294100780c */ /* 0x000fe20003f24270 */
[----:B------:R-:W-:Y:S01]  /*2490*/  UPRMT UR7, UR48, 0x654, UR7 ;  /* 0x0000065430077896 */ /* 0x000fe20008000007 */
[----:B------:R-:W-:Y:S01]  /*24a0*/  FMNMX.FTZ R86, R83, R86, !PT ;  /* 0x0000005653567209 */ /* 0x000fe20007810000 */
[----:B------:R-:W-:Y:S02]  /*24b0*/  ULEA.HI.SX32 UR8, UR13, UR8, 0x1a ;  /* 0x000000080d087291 */ /* 0x000fe4000f8fd23f */
[----:B------:R-:W0:Y:S01]  /*24c0*/  MUFU.TANH R77, R77 ;  /* 0x0000004d004d7308 */ /* 0x000e220000002400 */
[----:B---3--:R-:W-:Y:S01]  /*24d0*/  FSEL R81, R74, -INF , P2 ;  /* 0xff8000004a517808 */ /* 0x008fe20001000000 */
[----:B------:R-:W-:Y:S01]  /*24e0*/  UISETP.LT.AND UP0, UPT, UR41, UR8, UPT ;  /* 0x000000082900728c */ /* 0x000fe2000bf01270 */
[----:B------:R-:W-:Y:S01]  /*24f0*/  ISETP.GT.AND P2, PT, R65, 0x30, PT ;  /* 0x000000304100780c */ /* 0x000fe20003f44270 */
[----:B------:R-:W-:Y:S01]  /*2500*/  UMOV UR10, URZ ;  /* 0x0000003f000a7c82 */ /* 0x000fe20008000000 */
[----:B------:R-:W-:Y:S01]  /*2510*/  FMNMX.FTZ R86, R81, R86, !PT ;  /* 0x0000005651567209 */ /* 0x000fe20007810000 */
[----:B------:R-:W-:Y:S01]  /*2520*/  USEL UR20, UR41, UR8, !UP0 ;  /* 0x0000000829147287 */ /* 0x000fe2000c000000 */
[----:B------:R-:W-:Y:S01]  /*2530*/  SYNCS.ARRIVE.TRANS64.RED.A1T0 RZ, [UR7], RZ ;  /* 0x000000ffffff79a7 */ /* 0x000fe20008100407 */
[----:B------:R-:W3:Y:S01]  /*2540*/  MUFU.TANH R76, R76 ;  /* 0x0000004c004c7308 */ /* 0x000ee20000002400 */
[----:B-1----:R-:W-:Y:S01]  /*2550*/  FSEL R79, R79, -INF , P1 ;  /* 0xff8000004f4f7808 */ /* 0x002fe20000800000 */
[----:B------:R-:W-:Y:S01]  /*2560*/  UISETP.GE.AND UP0, UPT, UR11, UR20, UPT ;  /* 0x000000140b00728c */ /* 0x000fe2000bf06270 */
[----:B------:R-:W-:Y:S01]  /*2570*/  ISETP.GT.AND P1, PT, R65, 0x31, PT ;  /* 0x000000314100780c */ /* 0x000fe20003f24270 */
[----:B------:R-:W-:Y:S01]  /*2580*/  UMOV UR8, URZ ;  /* 0x0000003f00087c82 */ /* 0x000fe20008000000 */
[----:B------:R-:W-:-:S03]  /*2590*/  FMNMX.FTZ R86, R79, R86, !PT ;  /* 0x000000564f567209 */ /* 0x000fc60007810000 */
[----:B------:R-:W-:Y:S01]  /*25a0*/  MUFU.TANH R78, R78 ;  /* 0x0000004e004e7308 */ /* 0x000fe20000002400 */
[----:B0-----:R-:W-:Y:S02]  /*25b0*/  FSEL R77, R77, -INF , P2 ;  /* 0xff8000004d4d7808 */ /* 0x001fe40001000000 */
[----:B------:R-:W-:Y:S02]  /*25c0*/  ISETP.GT.AND P2, PT, R65, 0x38, PT ;  /* 0x000000384100780c */ /* 0x000fe40003f44270 */
[----:B------:R-:W-:-:S03]  /*25d0*/  FMNMX.FTZ R86, R77, R86, !PT ;  /* 0x000000564d567209 */ /* 0x000fc60007810000 */
[----:B------:R-:W0:Y:S01]  /*25e0*/  MUFU.TANH R80, R80 ;  /* 0x0000005000507308 */ /* 0x000e220000002400 */
[----:B---3--:R-:W-:Y:S02]  /*25f0*/  FSEL R73, R76, -INF , P1 ;  /* 0xff8000004c497808 */ /* 0x008fe40000800000 */
[----:B------:R-:W-:Y:S02]  /*2600*/  ISETP.GT.AND P1, PT, R65, 0x39, PT ;  /* 0x000000394100780c */ /* 0x000fe40003f24270 */
[----:B------:R-:W-:-:S03]  /*2610*/  FMNMX.FTZ R86, R73, R86, !PT ;  /* 0x0000005649567209 */ /* 0x000fc60007810000 */
[----:B------:R-:W1:Y:S08]  /*2620*/  MUFU.TANH R82, R82 ;  /* 0x0000005200527308 */ /* 0x000e700000002400 */
[----:B------:R-:W3:Y:S01]  /*2630*/  MUFU.TANH R84, R84 ;  /* 0x0000005400547308 */ /* 0x000ee20000002400 */
[----:B0-----:R-:W-:Y:S02]  /*2640*/  FSEL R69, R80, -INF , P1 ;  /* 0xff80000050457808 */ /* 0x001fe40000800000 */
[----:B------:R-:W-:-:S05]  /*2650*/  ISETP.GT.AND P1, PT, R65, 0x41, PT ;  /* 0x000000414100780c */ /* 0x000fca0003f24270 */
[----:B------:R-:W0:Y:S08]  /*2660*/  MUFU.TANH R61, R61 ;  /* 0x0000003d003d7308 */ /* 0x000e300000002400 */
[----:B------:R4:W-:Y:S08]  /*2670*/  MUFU.TANH R96, R71 ;  /* 0x0000004700607308 */ /* 0x0009f00000002400 */
[----:B------:R-:W-:Y:S01]  /*2680*/  MUFU.TANH R62, R62 ;  /* 0x0000003e003e7308 */ /* 0x000fe20000002400 */
[----:B----4-:R-:W-:-:S02]  /*2690*/  FSEL R71, R78, -INF , P2 ;  /* 0xff8000004e477808 */ /* 0x010fc40001000000 */
[----:B------:R-:W-:Y:S02]  /*26a0*/  ISETP.GT.AND P2, PT, R65, 0x40, PT ;  /* 0x000000404100780c */ /* 0x000fe40003f44270 */
[----:B------:R-:W-:Y:S02]  /*26b0*/  FMNMX.FTZ R86, R71, R86, !PT ;  /* 0x0000005647567209 */ /* 0x000fe40007810000 */
[----:B-1----:R-:W-:Y:S01]  /*26c0*/  FSEL R67, R82, -INF , P2 ;  /* 0xff80000052437808 */ /* 0x002fe20001000000 */
[----:B------:R-:W1:Y:S01]  /*26d0*/  MUFU.TANH R63, R63 ;  /* 0x0000003f003f7308 */ /* 0x000e620000002400 */
[----:B------:R-:W-:Y:S02]  /*26e0*/  FMNMX.FTZ R86, R69, R86, !PT ;  /* 0x0000005645567209 */ /* 0x000fe40007810000 */
[----:B------:R-:W-:Y:S02]  /*26f0*/  ISETP.GT.AND P2, PT, R65, 0x48, PT ;  /* 0x000000484100780c */ /* 0x000fe40003f44270 */
[----:B------:R-:W-:-:S03]  /*2700*/  FMNMX.FTZ R15, R67, R86, !PT ;  /* 0x00000056430f7209 */ /* 0x000fc60007810000 */
[----:B------:R-:W-:Y:S08]  /*2710*/  MUFU.TANH R64, R64 ;  /* 0x0000004000407308 */ /* 0x000ff00000002400 */
[----:B------:R3:W-:Y:S08]  /*2720*/  MUFU.TANH R88, R42 ;  /* 0x0000002a00587308 */ /* 0x0007f00000002400 */
[----:B------:R-:W4:Y:S01]  /*2730*/  MUFU.TANH R70, R70 ;  /* 0x0000004600467308 */ /* 0x000f220000002400 */
[----:B---3--:R-:W-:-:S02]  /*2740*/  FSEL R42, R84, -INF , P1 ;  /* 0xff800000542a7808 */ /* 0x008fc40000800000 */
[----:B------:R-:W-:-:S05]  /*2750*/  ISETP.GT.AND P1, PT, R65, 0x49, PT ;  /* 0x000000494100780c */ /* 0x000fca0003f24270 */
[----:B------:R0:W3:Y:S08]  /*2760*/  MUFU.TANH R90, R43 ;  /* 0x0000002b005a7308 */ /* 0x0000f00000002400 */
[----:B------:R5:W-:Y:S01]  /*2770*/  MUFU.TANH R92, R50 ;  /* 0x00000032005c7308 */ /* 0x000be20000002400 */
[----:B0-----:R-:W-:Y:S01]  /*2780*/  FSEL R43, R61, -INF , P2 ;  /* 0xff8000003d2b7808 */ /* 0x001fe20001000000 */
[----:B------:R-:W-:Y:S01]  /*2790*/  FMUL.FTZ R61, R0, R31 ;  /* 0x0000001f003d7220 */ /* 0x000fe20000410000 */
[----:B------:R-:W-:-:S05]  /*27a0*/  ISETP.GT.AND P2, PT, R65, 0x50, PT ;  /* 0x000000504100780c */ /* 0x000fca0003f44270 */
[----:B------:R0:W-:Y:S01]  /*27b0*/  MUFU.TANH R72, R46 ;  /* 0x0000002e00487308 */ /* 0x0001e20000002400 */
[----:B-----5:R-:W-:Y:S01]  /*27c0*/  FMNMX.FTZ R50, R42, R15, !PT ;  /* 0x0000000f2a327209 */ /* 0x020fe20007810000 */
[C---:B------:R-:W-:Y:S01]  /*27d0*/  FMUL.FTZ R15, R0.reuse, R26 ;  /* 0x0000001a000f7220 */ /* 0x040fe20000410000 */
[----:B-1----:R-:W-:Y:S01]  /*27e0*/  FSEL R26, R63, -INF , P2 ;  /* 0xff8000003f1a7808 */ /* 0x002fe20001000000 */
[----:B------:R-:W-:Y:S01]  /*27f0*/  FMUL.FTZ R63, R0, R35 ;  /* 0x00000023003f7220 */ /* 0x000fe20000410000 */
[----:B------:R-:W-:-:S03]  /*2800*/  ISETP.GT.AND P2, PT, R65, 0x58, PT ;  /* 0x000000584100780c */ /* 0x000fc60003f44270 */
[----:B------:R1:W5:Y:S01]  /*2810*/  MUFU.TANH R74, R47 ;  /* 0x0000002f004a7308 */ /* 0x0003620000002400 */
[----:B0-----:R-:W-:Y:S02]  /*2820*/  FSEL R46, R62, -INF , P1 ;  /* 0xff8000003e2e7808 */ /* 0x001fe40000800000 */
[----:B------:R-:W-:-:S05]  /*2830*/  ISETP.GT.AND P1, PT, R65, 0x51, PT ;  /* 0x000000514100780c */ /* 0x000fca0003f24270 */
[----:B------:R0:W2:Y:S01]  /*2840*/  MUFU.TANH R76, R51 ;  /* 0x00000033004c7308 */ /* 0x0000a20000002400 */
[----:B-1----:R-:W-:Y:S02]  /*2850*/  FMNMX.FTZ R47, R43, R50, !PT ;  /* 0x000000322b2f7209 */ /* 0x002fe40007810000 */
[----:B----4-:R-:W-:Y:S02]  /*2860*/  FSEL R50, R70, -INF , P2 ;  /* 0xff80000046327808 */ /* 0x010fe40001000000 */
[----:B------:R-:W-:-:S03]  /*2870*/  ISETP.GT.AND P2, PT, R65, 0x60, PT ;  /* 0x000000604100780c */ /* 0x000fc60003f44270 */
[----:B------:R1:W4:Y:S01]  /*2880*/  MUFU.TANH R78, R54 ;  /* 0x00000036004e7308 */ /* 0x0003220000002400 */
[----:B0-----:R-:W-:Y:S02]  /*2890*/  FMNMX.FTZ R51, R46, R47, !PT ;  /* 0x0000002f2e337209 */ /* 0x001fe40007810000 */
[----:B------:R-:W-:Y:S02]  /*28a0*/  FSEL R47, R64, -INF , P1 ;  /* 0xff800000402f7808 */ /* 0x000fe40000800000 */
[----:B------:R-:W-:Y:S02]  /*28b0*/  FMNMX.FTZ R62, R26, R51, !PT ;  /* 0x000000331a3e7209 */ /* 0x000fe40007810000 */
[----:B------:R-:W-:Y:S01]  /*28c0*/  ISETP.GT.AND P1, PT, R65, 0x59, PT ;  /* 0x000000594100780c */ /* 0x000fe20003f24270 */
[----:B------:R0:W-:Y:S01]  /*28d0*/  MUFU.TANH R82, R15 ;  /* 0x0000000f00527308 */ /* 0x0001e20000002400 */
[----:B------:R-:W-:Y:S01]  /*28e0*/  FMNMX.FTZ R51, R47, R62, !PT ;  /* 0x0000003e2f337209 */ /* 0x000fe20007810000 */
[----:B-1----:R-:W-:Y:S01]  /*28f0*/  FMUL.FTZ R54, R0, R27 ;  /* 0x0000001b00367220 */ /* 0x002fe20000410000 */
[----:B------:R-:W-:-:S02]  /*2900*/  FSEL R27, R96, -INF , P1 ;  /* 0xff800000601b7808 */ /* 0x000fc40000800000 */
[----:B------:R-:W-:Y:S02]  /*2910*/  FMNMX.FTZ R62, R50, R51, !PT ;  /* 0x00000033323e7209 */ /* 0x000fe40007810000 */
[C---:B------:R-:W-:Y:S01]  /*2920*/  ISETP.GT.AND P1, PT, R65.reuse, 0x61, PT ;  /* 0x000000614100780c */ /* 0x040fe20003f24270 */
[----:B------:R1:W4:Y:S01]  /*2930*/  MUFU.TANH R80, R55 ;  /* 0x0000003700507308 */ /* 0x0003220000002400 */
[----:B0-----:R-:W-:Y:S01]  /*2940*/  FMUL.FTZ R15, R0, R30 ;  /* 0x0000001e000f7220 */ /* 0x001fe20000410000 */
[----:B------:R-:W-:Y:S02]  /*2950*/  FSEL R30, R88, -INF , P2 ;  /* 0xff800000581e7808 */ /* 0x000fe40001000000 */
[----:B------:R-:W-:Y:S02]  /*2960*/  ISETP.GT.AND P2, PT, R65, 0x68, PT ;  /* 0x000000684100780c */ /* 0x000fe40003f44270 */
[----:B---3--:R-:W-:Y:S01]  /*2970*/  FSEL R51, R90, -INF , P1 ;  /* 0xff8000005a337808 */ /* 0x008fe20000800000 */
[----:B------:R-:W-:Y:S01]  /*2980*/  FMUL.FTZ R90, R0, R37 ;  /* 0x00000025005a7220 */ /* 0x000fe20000410000 */
[----:B------:R0:W3:Y:S01]  /*2990*/  MUFU.TANH R70, R54 ;  /* 0x0000003600467308 */ /* 0x0000e20000002400 */
[----:B-1----:R-:W-:-:S02]  /*29a0*/  FMNMX.FTZ R55, R27, R62, !PT ;  /* 0x0000003e1b377209 */ /* 0x002fc40007810000 */
[----:B------:R-:W-:Y:S02]  /*29b0*/  ISETP.GT.AND P1, PT, R65, 0x69, PT ;  /* 0x000000694100780c */ /* 0x000fe40003f24270 */
[----:B------:R-:W-:Y:S02]  /*29c0*/  FMNMX.FTZ R62, R30, R55, !PT ;  /* 0x000000371e3e7209 */ /* 0x000fe40007810000 */
[----:B-----5:R-:W-:Y:S01]  /*29d0*/  FSEL R31, R74, -INF , P1 ;  /* 0xff8000004a1f7808 */ /* 0x020fe20000800000 */
[----:B------:R1:W5:Y:S01]  /*29e0*/  MUFU.TANH R84, R15 ;  /* 0x0000000f00547308 */ /* 0x0003620000002400 */
[----:B0-----:R-:W-:Y:S01]  /*29f0*/  FSEL R54, R72, -INF , P2 ;  /* 0xff80000048367808 */ /* 0x001fe20001000000 */
[----:B------:R-:W-:Y:S01]  /*2a00*/  FMUL.FTZ R72, R0, R39 ;  /* 0x0000002700487220 */ /* 0x000fe20000410000 */
[----:B------:R-:W-:Y:S02]  /*2a10*/  FMNMX.FTZ R55, R51, R62, !PT ;  /* 0x0000003e33377209 */ /* 0x000fe40007810000 */
[----:B------:R-:W-:-:S02]  /*2a20*/  ISETP.GT.AND P2, PT, R65, 0x70, PT ;  /* 0x000000704100780c */ /* 0x000fc40003f44270 */
[----:B------:R-:W-:Y:S01]  /*2a30*/  FMNMX.FTZ R62, R54, R55, !PT ;  /* 0x00000037363e7209 */ /* 0x000fe20007810000 */
[----:B------:R4:W0:Y:S01]  /*2a40*/  MUFU.TANH R86, R61 ;  /* 0x0000003d00567308 */ /* 0x0008220000002400 */
[----:B------:R-:W-:Y:S01]  /*2a50*/  ISETP.GT.AND P1, PT, R65, 0x71, PT ;  /* 0x000000714100780c */ /* 0x000fe20003f24270 */
[----:B-1----:R-:W-:Y:S01]  /*2a60*/  FMUL.FTZ R15, R0, R34 ;  /* 0x00000022000f7220 */ /* 0x002fe20000410000 */
[----:B------:R-:W-:Y:S01]  /*2a70*/  FSEL R55, R92, -INF , P2 ;  /* 0xff8000005c377808 */ /* 0x000fe20001000000 */
[----:B------:R-:W-:Y:S01]  /*2a80*/  FMUL.FTZ R92, R0, R36 ;  /* 0x00000024005c7220 */ /* 0x000fe20000410000 */
[----:B------:R-:W-:Y:S02]  /*2a90*/  FMNMX.FTZ R62, R31, R62, !PT ;  /* 0x0000003e1f3e7209 */ /* 0x000fe40007810000 */
[----:B------:R-:W-:Y:S01]  /*2aa0*/  ISETP.GT.AND P2, PT, R65, 0x78, PT ;  /* 0x000000784100780c */ /* 0x000fe20003f44270 */
[----:B------:R1:W0:Y:S01]  /*2ab0*/  MUFU.TANH R88, R15 ;  /* 0x0000000f00587308 */ /* 0x0002220000002400 */
[----:B--2---:R-:W-:-:S02]  /*2ac0*/  FSEL R34, R76, -INF , P1 ;  /* 0xff8000004c227808 */ /* 0x004fc40000800000 */
[----:B------:R-:W-:Y:S02]  /*2ad0*/  FMNMX.FTZ R103, R55, R62, !PT ;  /* 0x0000003e37677209 */ /* 0x000fe40007810000 */
[C---:B------:R-:W-:Y:S02]  /*2ae0*/  ISETP.GT.AND P1, PT, R65.reuse, 0x79, PT ;  /* 0x000000794100780c */ /* 0x040fe40003f24270 */
[----:B----4-:R-:W-:Y:S01]  /*2af0*/  FSEL R61, R78, -INF , P2 ;  /* 0xff8000004e3d7808 */ /* 0x010fe20001000000 */
[----:B------:R-:W2:Y:S01]  /*2b00*/  MUFU.TANH R76, R63 ;  /* 0x0000003f004c7308 */ /* 0x000ea20000002400 */
[----:B------:R-:W-:Y:S01]  /*2b10*/  FMNMX.FTZ R62, R34, R103, !PT ;  /* 0x00000067223e7209 */ /* 0x000fe20007810000 */
[----:B-1----:R-:W-:Y:S01]  /*2b20*/  FMUL.FTZ R15, R0, R38 ;  /* 0x00000026000f7220 */ /* 0x002fe20000410000 */
[----:B------:R-:W-:Y:S02]  /*2b30*/  ISETP.GT.AND P2, PT, R65, 0x80, PT ;  /* 0x000000804100780c */ /* 0x000fe40003f44270 */
[----:B------:R-:W-:-:S02]  /*2b40*/  FSEL R35, R80, -INF , P1 ;  /* 0xff80000050237808 */ /* 0x000fc40000800000 */
[----:B------:R-:W-:Y:S01]  /*2b50*/  FMNMX.FTZ R64, R61, R62, !PT ;  /* 0x0000003e3d407209 */ /* 0x000fe20007810000 */
[----:B------:R-:W1:Y:S01]  /*2b60*/  MUFU.TANH R78, R15 ;  /* 0x0000000f004e7308 */ /* 0x000e620000002400 */
[----:B------:R-:W-:Y:S02]  /*2b70*/  ISETP.GT.AND P1, PT, R65, 0x81, PT ;  /* 0x000000814100780c */ /* 0x000fe40003f24270 */
[----:B------:R-:W-:Y:S01]  /*2b80*/  FSEL R62, R82, -INF , P2 ;  /* 0xff800000523e7808 */ /* 0x000fe20001000000 */
[----:B------:R-:W-:Y:S01]  /*2b90*/  FMUL.FTZ R82, R0, R29 ;  /* 0x0000001d00527220 */ /* 0x000fe20000410000 */
[----:B------:R-:W-:Y:S02]  /*2ba0*/  FMNMX.FTZ R103, R35, R64, !PT ;  /* 0x0000004023677209 */ /* 0x000fe40007810000 */
[----:B------:R-:W-:Y:S01]  /*2bb0*/  ISETP.GT.AND P2, PT, R65, 0x88, PT ;  /* 0x000000884100780c */ /* 0x000fe20003f44270 */
[----:B------:R4:W1:Y:S01]  /*2bc0*/  MUFU.TANH R80, R72 ;  /* 0x0000004800507308 */ /* 0x0008620000002400 */
[----:B---3--:R-:W-:Y:S01]  /*2bd0*/  FSEL R38, R70, -INF , P1 ;  /* 0xff80000046267808 */ /* 0x008fe20000800000 */
[----:B------:R-:W-:Y:S01]  /*2be0*/  FMUL.FTZ R70, R0, R44 ;  /* 0x0000002c00467220 */ /* 0x000fe20000410000 */
[----:B------:R-:W-:-:S02]  /*2bf0*/  FMNMX.FTZ R103, R62, R103, !PT ;  /* 0x000000673e677209 */ /* 0x000fc40007810000 */
[C---:B------:R-:W-:Y:S02]  /*2c00*/  ISETP.GT.AND P1, PT, R65.reuse, 0x89, PT ;  /* 0x000000894100780c */ /* 0x040fe40003f24270 */
[----:B-----5:R-:W-:Y:S01]  /*2c10*/  FSEL R64, R84, -INF , P2 ;  /* 0xff80000054407808 */ /* 0x020fe20001000000 */
[----:B------:R-:W3:Y:S01]  /*2c20*/  MUFU.TANH R2, R2 ;  /* 0x0000000200027308 */ /* 0x000ee20000002400 */
[----:B------:R-:W-:Y:S01]  /*2c30*/  FMNMX.FTZ R103, R38, R103, !PT ;  /* 0x0000006726677209 */ /* 0x000fe20007810000 */
[C---:B----4-:R-:W-:Y:S01]  /*2c40*/  FMUL.FTZ R72, R0.reuse, R45 ;  /* 0x0000002d00487220 */ /* 0x050fe20000410000 */
[C---:B------:R-:W-:Y:S01]  /*2c50*/  ISETP.GT.AND P2, PT, R65.reuse, 0x90, PT ;  /* 0x000000904100780c */ /* 0x040fe20003f44270 */
[----:B------:R-:W-:Y:S01]  /*2c60*/  FMUL.FTZ R84, R0, R28 ;  /* 0x0000001c00547220 */ /* 0x000fe20000410000 */
[----:B0-----:R-:W-:Y:S01]  /*2c70*/  FSEL R39, R86, -INF , P1 ;  /* 0xff80000056277808 */ /* 0x001fe20000800000 */
[----:B------:R-:W-:Y:S01]  /*2c80*/  FMUL.FTZ R86, R0, R32 ;  /* 0x0000002000567220 */ /* 0x000fe20000410000 */
[----:B------:R-:W-:Y:S01]  /*2c90*/  FMNMX.FTZ R74, R64, R103, !PT ;  /* 0x00000067404a7209 */ /* 0x000fe20007810000 */
[----:B------:R-:W0:Y:S01]  /*2ca0*/  MUFU.TANH R3, R3 ;  /* 0x0000000300037308 */ /* 0x000e220000002400 */
[----:B------:R-:W-:-:S02]  /*2cb0*/  ISETP.GT.AND P1, PT, R65, 0x91, PT ;  /* 0x000000914100780c */ /* 0x000fc40003f24270 */
[----:B------:R-:W-:Y:S01]  /*2cc0*/  FSEL R63, R88, -INF , P2 ;  /* 0xff800000583f7808 */ /* 0x000fe20001000000 */
[----:B------:R-:W-:Y:S01]  /*2cd0*/  FMUL.FTZ R88, R0, R33 ;  /* 0x0000002100587220 */ /* 0x000fe20000410000 */
[----:B------:R-:W-:Y:S01]  /*2ce0*/  FMNMX.FTZ R74, R39, R74, !PT ;  /* 0x0000004a274a7209 */ /* 0x000fe20007810000 */
[----:B------:R-:W-:Y:S01]  /*2cf0*/  SHFL.IDX PT, R33, R66, RZ, 0x1c1f ;  /* 0x001c1fff42217589 */ /* 0x000fe200000e0000 */
[----:B------:R-:W-:Y:S01]  /*2d00*/  ISETP.GT.AND P2, PT, R65, 0x98, PT ;  /* 0x000000984100780c */ /* 0x000fe20003f44270 */
[----:B------:R-:W4:Y:S01]  /*2d10*/  MUFU.TANH R8, R8 ;  /* 0x0000000800087308 */ /* 0x000f220000002400 */
[----:B--2---:R-:W-:Y:S02]  /*2d20*/  FSEL R44, R76, -INF , P1 ;  /* 0xff8000004c2c7808 */ /* 0x004fe40000800000 */
[----:B------:R-:W-:Y:S02]  /*2d30*/  FMNMX.FTZ R15, R63, R74, !PT ;  /* 0x0000004a3f0f7209 */ /* 0x000fe40007810000 */
[----:B------:R-:W-:-:S02]  /*2d40*/  ISETP.GT.AND P1, PT, R65, 0x99, PT ;  /* 0x000000994100780c */ /* 0x000fc40003f24270 */
[----:B-1----:R-:W-:Y:S01]  /*2d50*/  FSEL R45, R78, -INF , P2 ;  /* 0xff8000004e2d7808 */ /* 0x002fe20001000000 */
[----:B------:R-:W1:Y:S01]  /*2d60*/  MUFU.TANH R6, R6 ;  /* 0x0000000600067308 */ /* 0x000e620000002400 */
[----:B------:R-:W-:Y:S01]  /*2d70*/  FMNMX.FTZ R74, R44, R15, !PT ;  /* 0x0000000f2c4a7209 */ /* 0x000fe20007810000 */
[----:B------:R-:W-:Y:S01]  /*2d80*/  FMUL.FTZ R78, R0, R52 ;  /* 0x00000034004e7220 */ /* 0x000fe20000410000 */
[----:B------:R-:W-:Y:S01]  /*2d90*/  FSEL R65, R80, -INF , P1 ;  /* 0xff80000050417808 */ /* 0x000fe20000800000 */
[C---:B------:R-:W-:Y:S01]  /*2da0*/  FMUL.FTZ R80, R0.reuse, R24 ;  /* 0x0000001800507220 */ /* 0x040fe20000410000 */
[----:B------:R-:W-:Y:S01]  /*2db0*/  FMNMX.FTZ R76, R45, R74, !PT ;  /* 0x0000004a2d4c7209 */ /* 0x000fe20007810000 */
[C---:B------:R-:W-:Y:S01]  /*2dc0*/  FMUL.FTZ R74, R0.reuse, R48 ;  /* 0x00000030004a7220 */ /* 0x040fe20000410000 */
[----:B------:R-:W-:Y:S01]  /*2dd0*/  IMAD.U32 R24, RZ, RZ, UR6 ;  /* 0x00000006ff187e24 */ /* 0x000fe2000f8e00ff */
[----:B------:R-:W2:Y:S01]  /*2de0*/  MUFU.TANH R9, R9 ;  /* 0x0000000900097308 */ /* 0x000ea20000002400 */
[----:B------:R-:W-:Y:S01]  /*2df0*/  FMNMX.FTZ R15, R65, R76, !PT ;  /* 0x0000004c410f7209 */ /* 0x000fe20007810000 */
[C---:B------:R-:W-:Y:S01]  /*2e00*/  FMUL.FTZ R76, R0.reuse, R49 ;  /* 0x00000031004c7220 */ /* 0x040fe20000410000 */
[C---:B------:R-:W-:Y:S01]  /*2e10*/  FMUL.FTZ R52, R0.reuse, R53 ;  /* 0x0000003500347220 */ /* 0x040fe20000410000 */
[----:B------:R-:W-:-:S02]  /*2e20*/  FMUL.FTZ R53, R0, R25 ;  /* 0x0000001900357220 */ /* 0x000fc40000410000 */
[----:B------:R-:W5:Y:S02]  /*2e30*/  SHFL.BFLY PT, R48, R15, 0x2, 0x1f ;  /* 0x0c401f000f307f89 */ /* 0x000f6400000e0000 */
[----:B------:R-:W2:Y:S08]  /*2e40*/  MUFU.TANH R7, R7 ;  /* 0x0000000700077308 */ /* 0x000eb00000002400 */
[----:B------:R-:W2:Y:S08]  /*2e50*/  MUFU.TANH R11, R11 ;  /* 0x0000000b000b7308 */ /* 0x000eb00000002400 */
[----:B------:R-:W2:Y:S01]  /*2e60*/  MUFU.TANH R10, R10 ;  /* 0x0000000a000a7308 */ /* 0x000ea20000002400 */
[----:B-----5:R-:W-:-:S07]  /*2e70*/  FMNMX.FTZ R48, R15, R48, !PT ;  /* 0x000000300f307209 */ /* 0x020fce0007810000 */
[----:B------:R-:W5:Y:S01]  /*2e80*/  MUFU.TANH R12, R12 ;  /* 0x0000000c000c7308 */ /* 0x000f620000002400 */
[----:B------:R-:W3:Y:S07]  /*2e90*/  SHFL.BFLY PT, R15, R48, 0x1, 0x1f ;  /* 0x0c201f00300f7f89 */ /* 0x000eee00000e0000 */
[----:B------:R-:W5:Y:S08]  /*2ea0*/  MUFU.TANH R13, R13 ;  /* 0x0000000d000d7308 */ /* 0x000f700000002400 */
[----:B------:R-:W5:Y:S08]  /*2eb0*/  MUFU.TANH R14, R14 ;  /* 0x0000000e000e7308 */ /* 0x000f700000002400 */
[----:B------:R-:W5:Y:S01]  /*2ec0*/  MUFU.TANH R16, R16 ;  /* 0x0000001000107308 */ /* 0x000f620000002400 */
[----:B---3--:R-:W-:-:S04]  /*2ed0*/  FMNMX.FTZ R15, R48, R15, !PT ;  /* 0x0000000f300f7209 */ /* 0x008fc80007810000 */
[C---:B------:R-:W-:Y:S01]  /*2ee0*/  FSETP.NEU.FTZ.AND P1, PT, R15.reuse, -INF , PT ;  /* 0xff8000000f00780b */ /* 0x040fe20003f3d000 */
[----:B------:R-:W-:Y:S02]  /*2ef0*/  FFMA.FTZ R24, R15, R24, -8 ;  /* 0xc10000000f187423 */ /* 0x000fe40000010018 */
[----:B------:R-:W3:Y:S03]  /*2f00*/  MUFU.TANH R17, R17 ;  /* 0x0000001100117308 */ /* 0x000ee60000002400 */
[----:B------:R-:W-:-:S05]  /*2f10*/  FSEL R24, R24, RZ, P1 ;  /* 0x000000ff18187208 */ /* 0x000fca0000800000 */
[----:B------:R-:W3:Y:S01]  /*2f20*/  MUFU.TANH R18, R18 ;  /* 0x0000001200127308 */ /* 0x000ee20000002400 */
[----:B------:R-:W-:Y:S01]  /*2f30*/  FFMA.FTZ R29, R89, UR6, -R24 ;  /* 0x00000006591d7c23 */ /* 0x000fe20008010818 */
[----:B------:R-:W-:Y:S01]  /*2f40*/  VIADDMNMX R89, R33, R75, R68, PT ;  /* 0x0000004b21597246 */ /* 0x000fe20003800144 */
[--C-:B------:R-:W-:Y:S01]  /*2f50*/  FFMA.FTZ R87, R87, UR6, -R24.reuse ;  /* 0x0000000657577c23 */ /* 0x100fe20008010818 */
[--C-:B------:R-:W-:Y:S01]  /*2f60*/  FFMA.FTZ R25, R97, UR6, -R24.reuse ;  /* 0x0000000661197c23 */ /* 0x100fe20008010818 */
[--C-:B------:R-:W-:Y:S01]  /*2f70*/  FFMA.FTZ R28, R95, UR6, -R24.reuse ;  /* 0x000000065f1c7c23 */ /* 0x100fe20008010818 */
[----:B------:R-:W-:Y:S01]  /*2f80*/  ISETP.GT.AND P1, PT, R89, RZ, PT ;  /* 0x000000ff5900720c */ /* 0x000fe20003f24270 */
[--C-:B------:R-:W-:Y:S01]  /*2f90*/  FFMA.FTZ R32, R99, UR6, -R24.reuse ;  /* 0x0000000663207c23 */ /* 0x100fe20008010818 */
[C---:B------:R-:W-:Y:S01]  /*2fa0*/  ISETP.GT.AND P2, PT, R89.reuse, 0x1, PT ;  /* 0x000000015900780c */ /* 0x040fe20003f44270 */
[----:B------:R-:W3:Y:S01]  /*2fb0*/  MUFU.TANH R20, R20 ;  /* 0x0000001400147308 */ /* 0x000ee20000002400 */
[----:B------:R-:W-:Y:S01]  /*2fc0*/  ISETP.GT.AND P3, PT, R89, 0x8, PT ;  /* 0x000000085900780c */ /* 0x000fe20003f64270 */
[--C-:B------:R-:W-:Y:S01]  /*2fd0*/  FFMA.FTZ R33, R101, UR6, -R24.reuse ;  /* 0x0000000665217c23 */ /* 0x100fe20008010818 */
[----:B------:R-:W-:Y:S01]  /*2fe0*/  FSEL R2, R2, -INF , P1 ;  /* 0xff80000002027808 */ /* 0x000fe20000800000 */
[--C-:B------:R-:W-:Y:S01]  /*2ff0*/  FFMA.FTZ R91, R91, UR6, -R24.reuse ;  /* 0x000000065b5b7c23 */ /* 0x100fe20008010818 */
[----:B0-----:R-:W-:Y:S01]  /*3000*/  FSEL R3, R3, -INF , P2 ;  /* 0xff80000003037808 */ /* 0x001fe20001000000 */
[--C-:B------:R-:W-:Y:S01]  /*3010*/  FFMA.FTZ R93, R93, UR6, -R24.reuse ;  /* 0x000000065d5d7c23 */ /* 0x100fe20008010818 */
[----:B------:R-:W-:Y:S01]  /*3020*/  ISETP.GT.AND P1, PT, R89, 0x9, PT ;  /* 0x000000095900780c */ /* 0x000fe20003f24270 */
[----:B------:R-:W0:Y:S01]  /*3030*/  MUFU.TANH R19, R19 ;  /* 0x0000001300137308 */ /* 0x000e220000002400 */
[----:B----4-:R-:W-:Y:S01]  /*3040*/  FSEL R36, R8, -INF , P3 ;  /* 0xff80000008247808 */ /* 0x010fe20001800000 */
        /* <DEDUP_REMOVED lines=34> */
[----:B------:R-:W-:Y:S01]  /*3270*/  FFMA.FTZ R45, R45, UR6, -R24 ;  /* 0x000000062d2d7c23 */ /* 0x000fe20008010818 */
[----:B-----5:R-:W-:-:S02]  /*3280*/  FSEL R66, R12, -INF , P2 ;  /* 0xff8000000c427808 */ /* 0x020fc40001000000 */
[----:B------:R-:W-:Y:S02]  /*3290*/  FMNMX.FTZ R75, R49, R68, !PT ;  /* 0x00000044314b7209 */ /* 0x000fe40007810000 */
[----:B------:R-:W-:Y:S01]  /*32a0*/  FSEL R68, R13, -INF , P1 ;  /* 0xff8000000d447808 */ /* 0x000fe20000800000 */
[----:B------:R-:W-:Y:S01]  /*32b0*/  FFMA.FTZ R13, R83, UR6, -R24 ;  /* 0x00000006530d7c23 */ /* 0x000fe20008010818 */
[C---:B------:R-:W-:Y:S01]  /*32c0*/  ISETP.GT.AND P2, PT, R89.reuse, 0x28, PT ;  /* 0x000000285900780c */ /* 0x040fe20003f44270 */
[----:B------:R-:W5:Y:S01]  /*32d0*/  MUFU.TANH R56, R56 ;  /* 0x0000003800387308 */ /* 0x000f620000002400 */
[----:B------:R-:W-:Y:S02]  /*32e0*/  FMNMX.FTZ R83, R66, R75, !PT ;  /* 0x0000004b42537209 */ /* 0x000fe40007810000 */
[----:B------:R-:W-:Y:S02]  /*32f0*/  ISETP.GT.AND P1, PT, R89, 0x29, PT ;  /* 0x000000295900780c */ /* 0x000fe40003f24270 */
[----:B------:R-:W-:-:S02]  /*3300*/  FSEL R75, R14, -INF , P2 ;  /* 0xff8000000e4b7808 */ /* 0x000fc40001000000 */
[----:B------:R-:W-:Y:S01]  /*3310*/  FMNMX.FTZ R12, R68, R83, !PT ;  /* 0x00000053440c7209 */ /* 0x000fe20007810000 */
[----:B------:R-:W5:Y:S01]  /*3320*/  MUFU.TANH R57, R57 ;  /* 0x0000003900397308 */ /* 0x000f620000002400 */
[----:B------:R-:W-:Y:S02]  /*3330*/  ISETP.GT.AND P2, PT, R89, 0x30, PT ;  /* 0x000000305900780c */ /* 0x000fe40003f44270 */
[----:B------:R-:W-:Y:S01]  /*3340*/  FSEL R83, R16, -INF , P1 ;  /* 0xff80000010537808 */ /* 0x000fe20000800000 */
[--C-:B------:R-:W-:Y:S01]  /*3350*/  FFMA.FTZ R16, R81, UR6, -R24.reuse ;  /* 0x0000000651107c23 */ /* 0x100fe20008010818 */
[----:B------:R-:W-:Y:S02]  /*3360*/  FMNMX.FTZ R14, R75, R12, !PT ;  /* 0x0000000c4b0e7209 */ /* 0x000fe40007810000 */
[----:B------:R-:W-:Y:S01]  /*3370*/  ISETP.GT.AND P1, PT, R89, 0x31, PT ;  /* 0x000000315900780c */ /* 0x000fe20003f24270 */
[----:B------:R1:W-:Y:S01]  /*3380*/  MUFU.EX2 R12, R16 ;  /* 0x00000010000c7308 */ /* 0x0003e20000000800 */
[----:B---3--:R-:W-:Y:S01]  /*3390*/  FSEL R81, R17, -INF , P2 ;  /* 0xff80000011517808 */ /* 0x008fe20001000000 */
[----:B------:R-:W-:Y:S01]  /*33a0*/  FFMA.FTZ R17, R79, UR6, -R24 ;  /* 0x000000064f117c23 */ /* 0x000fe20008010818 */
[----:B------:R-:W-:-:S02]  /*33b0*/  FMNMX.FTZ R14, R83, R14, !PT ;  /* 0x0000000e530e7209 */ /* 0x000fc40007810000 */
[----:B------:R-:W-:Y:S02]  /*33c0*/  ISETP.GT.AND P2, PT, R89, 0x38, PT ;  /* 0x000000385900780c */ /* 0x000fe40003f44270 */
[----:B------:R-:W-:Y:S01]  /*33d0*/  FSEL R85, R18, -INF , P1 ;  /* 0xff80000012557808 */ /* 0x000fe20000800000 */
[----:B------:R-:W3:Y:S01]  /*33e0*/  MUFU.TANH R58, R58 ;  /* 0x0000003a003a7308 */ /* 0x000ee20000002400 */
[----:B------:R-:W-:Y:S02]  /*33f0*/  FMNMX.FTZ R14, R81, R14, !PT ;  /* 0x0000000e510e7209 */ /* 0x000fe40007810000 */
[----:B------:R-:W-:Y:S02]  /*3400*/  ISETP.GT.AND P1, PT, R89, 0x39, PT ;  /* 0x000000395900780c */ /* 0x000fe40003f24270 */
[----:B------:R-:W-:Y:S02]  /*3410*/  FSEL R20, R20, -INF , P2 ;  /* 0xff80000014147808 */ /* 0x000fe40001000000 */
[----:B0-----:R-:W-:Y:S01]  /*3420*/  FMNMX.FTZ R87, R85, R14, !PT ;  /* 0x0000000e55577209 */ /* 0x001fe20007810000 */
[----:B------:R-:W-:Y:S01]  /*3430*/  FFMA.FTZ R14, R77, UR6, -R24 ;  /* 0x000000064d0e7c23 */ /* 0x000fe20008010818 */
[----:B------:R-:W-:Y:S01]  /*3440*/  ISETP.GT.AND P2, PT, R89, 0x40, PT ;  /* 0x000000405900780c */ /* 0x000fe20003f44270 */
[----:B------:R-:W0:Y:S01]  /*3450*/  MUFU.TANH R60, R60 ;  /* 0x0000003c003c7308 */ /* 0x000e220000002400 */
[----:B------:R-:W-:-:S02]  /*3460*/  FSEL R79, R19, -INF , P1 ;  /* 0xff800000134f7808 */ /* 0x000fc40000800000 */
[----:B-1----:R-:W-:Y:S02]  /*3470*/  FMNMX.FTZ R16, R20, R87, !PT ;  /* 0x0000005714107209 */ /* 0x002fe40007810000 */
[----:B------:R-:W-:Y:S02]  /*3480*/  ISETP.GT.AND P1, PT, R89, 0x41, PT ;  /* 0x000000415900780c */ /* 0x000fe40003f24270 */
[----:B------:R-:W-:Y:S01]  /*3490*/  FSEL R22, R22, -INF , P2 ;  /* 0xff80000016167808 */ /* 0x000fe20001000000 */
[----:B------:R-:W1:Y:S01]  /*34a0*/  MUFU.TANH R59, R59 ;  /* 0x0000003b003b7308 */ /* 0x000e620000002400 */
[----:B------:R-:W-:Y:S02]  /*34b0*/  FMNMX.FTZ R19, R79, R16, !PT ;  /* 0x000000104f137209 */ /* 0x000fe40007810000 */
[----:B------:R-:W-:Y:S02]  /*34c0*/  ISETP.GT.AND P2, PT, R89, 0x48, PT ;  /* 0x000000485900780c */ /* 0x000fe40003f44270 */
[----:B--2---:R-:W-:Y:S01]  /*34d0*/  FSEL R77, R21, -INF , P1 ;  /* 0xff800000154d7808 */ /* 0x004fe20000800000 */
[----:B------:R-:W-:Y:S01]  /*34e0*/  FFMA.FTZ R21, R73, UR6, -R24 ;  /* 0x0000000649157c23 */ /* 0x000fe20008010818 */
[----:B------:R-:W-:Y:S01]  /*34f0*/  FMNMX.FTZ R16, R22, R19, !PT ;  /* 0x0000001316107209 */ /* 0x000fe20007810000 */
[----:B------:R-:W2:Y:S01]  /*3500*/  MUFU.TANH R40, R40 ;  /* 0x0000002800287308 */ /* 0x000ea20000002400 */
[----:B------:R-:W-:-:S02]  /*3510*/  ISETP.GT.AND P1, PT, R89, 0x49, PT ;  /* 0x000000495900780c */ /* 0x000fc40003f24270 */
[----:B----4-:R-:W-:Y:S02]  /*3520*/  FSEL R73, R23, -INF , P2 ;  /* 0xff80000017497808 */ /* 0x010fe40001000000 */
[----:B------:R-:W-:Y:S02]  /*3530*/  FMNMX.FTZ R16, R77, R16, !PT ;  /* 0x000000104d107209 */ /* 0x000fe40007810000 */
[----:B------:R-:W-:Y:S01]  /*3540*/  ISETP.GT.AND P2, PT, R89, 0x50, PT ;  /* 0x000000505900780c */ /* 0x000fe20003f44270 */
[----:B------:R-:W4:Y:S01]  /*3550*/  MUFU.TANH R41, R41 ;  /* 0x0000002900297308 */ /* 0x000f220000002400 */
[----:B-----5:R-:W-:Y:S02]  /*3560*/  FSEL R87, R56, -INF , P1 ;  /* 0xff80000038577808 */ /* 0x020fe40000800000 */
[----:B------:R-:W-:Y:S02]  /*3570*/  FMNMX.FTZ R18, R73, R16, !PT ;  /* 0x0000001049127209 */ /* 0x000fe40007810000 */
[----:B------:R-:W-:-:S02]  /*3580*/  ISETP.GT.AND P1, PT, R89, 0x51, PT ;  /* 0x000000515900780c */ /* 0x000fc40003f24270 */
[----:B------:R-:W-:Y:S01]  /*3590*/  FSEL R57, R57, -INF , P2 ;  /* 0xff80000039397808 */ /* 0x000fe20001000000 */
[----:B------:R-:W5:Y:S01]  /*35a0*/  MUFU.TANH R70, R70 ;  /* 0x0000004600467308 */ /* 0x000f620000002400 */
[----:B------:R-:W-:Y:S02]  /*35b0*/  FMNMX.FTZ R18, R87, R18, !PT ;  /* 0x0000001257127209 */ /* 0x000fe40007810000 */
[----:B------:R-:W-:Y:S02]  /*35c0*/  ISETP.GT.AND P2, PT, R89, 0x58, PT ;  /* 0x000000585900780c */ /* 0x000fe40003f44270 */
[----:B---3--:R-:W-:Y:S02]  /*35d0*/  FSEL R58, R58, -INF , P1 ;  /* 0xff8000003a3a7808 */ /* 0x008fe40000800000 */
[----:B------:R-:W-:Y:S01]  /*35e0*/  FMNMX.FTZ R23, R57, R18, !PT ;  /* 0x0000001239177209 */ /* 0x000fe20007810000 */
[----:B------:R-:W3:Y:S01]  /*35f0*/  MUFU.TANH R72, R72 ;  /* 0x0000004800487308 */ /* 0x000ee20000002400 */
[----:B------:R-:W-:Y:S01]  /*3600*/  ISETP.GT.AND P1, PT, R89, 0x59, PT ;  /* 0x000000595900780c */ /* 0x000fe20003f24270 */
[----:B------:R-:W-:Y:S01]  /*3610*/  FFMA.FTZ R18, R67, UR6, -R24 ;  /* 0x0000000643127c23 */ /* 0x000fe20008010818 */
[----:B0-----:R-:W-:-:S02]  /*3620*/  FSEL R60, R60, -INF , P2 ;  /* 0xff8000003c3c7808 */ /* 0x001fc40001000000 */
[----:B------:R-:W-:Y:S02]  /*3630*/  FMNMX.FTZ R23, R58, R23, !PT ;  /* 0x000000173a177209 */ /* 0x000fe40007810000 */
[----:B------:R-:W-:Y:S01]  /*3640*/  ISETP.GT.AND P2, PT, R89, 0x60, PT ;  /* 0x000000605900780c */ /* 0x000fe20003f44270 */
[----:B------:R-:W0:Y:S01]  /*3650*/  MUFU.TANH R74, R74 ;  /* 0x0000004a004a7308 */ /* 0x000e220000002400 */
[----:B-1----:R-:W-:Y:S02]  /*3660*/  FSEL R59, R59, -INF , P1 ;  /* 0xff8000003b3b7808 */ /* 0x002fe40000800000 */
[----:B------:R-:W-:Y:S02]  /*3670*/  FMNMX.FTZ R56, R60, R23, !PT ;  /* 0x000000173c387209 */ /* 0x000fe40007810000 */
[----:B------:R-:W-:Y:S02]  /*3680*/  ISETP.GT.AND P1, PT, R89, 0x61, PT ;  /* 0x000000615900780c */ /* 0x000fe40003f24270 */
[----:B--2---:R-:W-:Y:S01]  /*3690*/  FSEL R40, R40, -INF , P2 ;  /* 0xff80000028287808 */ /* 0x004fe20001000000 */
        /* <DEDUP_REMOVED lines=8> */
[----:B-----5:R-:W-:Y:S02]  /*3720*/  FSEL R70, R70, -INF , P2 ;  /* 0xff80000046467808 */ /* 0x020fe40001000000 */
[----:B------:R-:W-:Y:S01]  /*3730*/  FMNMX.FTZ R67, R41, R42, !PT ;  /* 0x0000002a29437209 */ /* 0x000fe20007810000 */
[--C-:B------:R-:W-:Y:S01]  /*3740*/  FFMA.FTZ R42, R43, UR6, -R24.reuse ;  /* 0x000000062b2a7c23 */ /* 0x100fe20008010818 */
[----:B------:R-:W-:Y:S01]  /*3750*/  ISETP.GT.AND P2, PT, R89, 0x70, PT ;  /* 0x000000705900780c */ /* 0x000fe20003f44270 */
[----:B------:R-:W4:Y:S01]  /*3760*/  MUFU.TANH R52, R52 ;  /* 0x0000003400347308 */ /* 0x000f220000002400 */
[----:B---3--:R-:W-:Y:S01]  /*3770*/  FSEL R72, R72, -INF , P1 ;  /* 0xff80000048487808 */ /* 0x008fe20000800000 */
[----:B------:R-:W-:Y:S01]  /*3780*/  FFMA.FTZ R43, R46, UR6, -R24 ;  /* 0x000000062e2b7c23 */ /* 0x000fe20008010818 */
[----:B------:R-:W-:-:S02]  /*3790*/  FMNMX.FTZ R67, R70, R67, !PT ;  /* 0x0000004346437209 */ /* 0x000fc40007810000 */
[C---:B------:R-:W-:Y:S02]  /*37a0*/  ISETP.GT.AND P1, PT, R89.reuse, 0x71, PT ;  /* 0x000000715900780c */ /* 0x040fe40003f24270 */
[----:B0-----:R-:W-:Y:S01]  /*37b0*/  FSEL R74, R74, -INF , P2 ;  /* 0xff8000004a4a7808 */ /* 0x001fe20001000000 */
[----:B------:R-:W0:Y:S01]  /*37c0*/  MUFU.TANH R80, R80 ;  /* 0x0000005000507308 */ /* 0x000e220000002400 */
[----:B------:R-:W-:Y:S02]  /*37d0*/  FMNMX.FTZ R67, R72, R67, !PT ;  /* 0x0000004348437209 */ /* 0x000fe40007810000 */
[C---:B------:R-:W-:Y:S02]  /*37e0*/  ISETP.GT.AND P2, PT, R89.reuse, 0x78, PT ;  /* 0x000000785900780c */ /* 0x040fe40003f44270 */
[----:B-1----:R-:W-:Y:S02]  /*37f0*/  FSEL R76, R76, -INF , P1 ;  /* 0xff8000004c4c7808 */ /* 0x002fe40000800000 */
[----:B------:R-:W-:Y:S01]  /*3800*/  FMNMX.FTZ R67, R74, R67, !PT ;  /* 0x000000434a437209 */ /* 0x000fe20007810000 */
[----:B------:R-:W1:Y:S01]  /*3810*/  MUFU.TANH R53, R53 ;  /* 0x0000003500357308 */ /* 0x000e620000002400 */
[----:B------:R-:W-:-:S02]  /*3820*/  ISETP.GT.AND P1, PT, R89, 0x79, PT ;  /* 0x000000795900780c */ /* 0x000fc40003f24270 */
[----:B--2---:R-:W-:Y:S02]  /*3830*/  FSEL R78, R78, -INF , P2 ;  /* 0xff8000004e4e7808 */ /* 0x004fe40001000000 */
[----:B------:R-:W-:Y:S02]  /*3840*/  FMNMX.FTZ R67, R76, R67, !PT ;  /* 0x000000434c437209 */ /* 0x000fe40007810000 */
[C---:B------:R-:W-:Y:S01]  /*3850*/  ISETP.GT.AND P2, PT, R89.reuse, 0x80, PT ;  /* 0x000000805900780c */ /* 0x040fe20003f44270 */
[----:B------:R-:W2:Y:S01]  /*3860*/  MUFU.TANH R84, R84 ;  /* 0x0000005400547308 */ /* 0x000ea20000002400 */
[----:B----4-:R-:W-:Y:S02]  /*3870*/  FSEL R52, R52, -INF , P1 ;  /* 0xff80000034347808 */ /* 0x010fe40000800000 */
[----:B------:R-:W-:Y:S02]  /*3880*/  FMNMX.FTZ R67, R78, R67, !PT ;  /* 0x000000434e437209 */ /* 0x000fe40007810000 */
[----:B------:R-:W-:-:S02]  /*3890*/  ISETP.GT.AND P1, PT, R89, 0x81, PT ;  /* 0x000000815900780c */ /* 0x000fc40003f24270 */
[----:B0-----:R-:W-:Y:S01]  /*38a0*/  FSEL R80, R80, -INF , P2 ;  /* 0xff80000050507808 */ /* 0x001fe20001000000 */
[----:B------:R-:W0:Y:S01]  /*38b0*/  MUFU.TANH R82, R82 ;  /* 0x0000005200527308 */ /* 0x000e220000002400 */
[----:B------:R-:W-:Y:S02]  /*38c0*/  FMNMX.FTZ R67, R52, R67, !PT ;  /* 0x0000004334437209 */ /* 0x000fe40007810000 */
[----:B------:R-:W-:Y:S02]  /*38d0*/  ISETP.GT.AND P2, PT, R89, 0x88, PT ;  /* 0x000000885900780c */ /* 0x000fe40003f44270 */
[----:B-1----:R-:W-:Y:S02]  /*38e0*/  FSEL R53, R53, -INF , P1 ;  /* 0xff80000035357808 */ /* 0x002fe40000800000 */
[----:B------:R-:W-:Y:S01]  /*38f0*/  FMNMX.FTZ R46, R80, R67, !PT ;  /* 0x00000043502e7209 */ /* 0x000fe20007810000 */
[----:B------:R-:W1:Y:S01]  /*3900*/  MUFU.TANH R86, R86 ;  /* 0x0000005600567308 */ /* 0x000e620000002400 */
[----:B------:R-:W-:-:S02]  /*3910*/  ISETP.GT.AND P1, PT, R89, 0x89, PT ;  /* 0x000000895900780c */ /* 0x000fc40003f24270 */
[----:B--2---:R-:W-:Y:S02]  /*3920*/  FSEL R84, R84, -INF , P2 ;  /* 0xff80000054547808 */ /* 0x004fe40001000000 */
        /* <DEDUP_REMOVED lines=10> */
[----:B------:R-:W-:Y:S01]  /*39d0*/  FMNMX.FTZ R67, R82, R67, !PT ;  /* 0x0000004352437209 */ /* 0x000fe20007810000 */
[----:B------:R-:W0:Y:S01]  /*39e0*/  MUFU.TANH R92, R92 ;  /* 0x0000005c005c7308 */ /* 0x000e220000002400 */
[----:B-1----:R-:W-:Y:S01]  /*39f0*/  FSEL R86, R86, -INF , P2 ;  /* 0xff80000056567808 */ /* 0x002fe20001000000 */
[--C-:B------:R-:W-:Y:S01]  /*3a00*/  FFMA.FTZ R34, R61, UR6, -R24.reuse ;  /* 0x000000063d227c23 */ /* 0x100fe20008010818 */
[----:B------:R-:W-:Y:S01]  /*3a10*/  ISETP.GT.AND P2, PT, R89, 0x98, PT ;  /* 0x000000985900780c */ /* 0x000fe20003f44270 */
[--C-:B------:R-:W-:Y:S01]  /*3a20*/  FFMA.FTZ R61, R62, UR6, -R24.reuse ;  /* 0x000000063e3d7c23 */ /* 0x100fe20008010818 */
[----:B------:R-:W-:Y:S01]  /*3a30*/  FMNMX.FTZ R67, R86, R67, !PT ;  /* 0x0000004356437209 */ /* 0x000fe20007810000 */
[----:B------:R-:W-:-:S02]  /*3a40*/  FFMA.FTZ R62, R64, UR6, -R24 ;  /* 0x00000006403e7c23 */ /* 0x000fc40008010818 */
[----:B------:R-:W1:Y:S01]  /*3a50*/  MUFU.TANH R90, R90 ;  /* 0x0000005a005a7308 */ /* 0x000e620000002400 */
[----:B--2---:R-:W-:Y:S02]  /*3a60*/  FSEL R88, R88, -INF , P1 ;  /* 0xff80000058587808 */ /* 0x004fe40000800000 */
[----:B------:R-:W-:Y:S02]  /*3a70*/  ISETP.GT.AND P1, PT, R89, 0x99, PT ;  /* 0x000000995900780c */ /* 0x000fe40003f24270 */
[----:B------:R-:W-:-:S03]  /*3a80*/  FMNMX.FTZ R67, R88, R67, !PT ;  /* 0x0000004358437209 */ /* 0x000fc60007810000 */
[----:B------:R-:W-:Y:S01]  /*3a90*/  MUFU.EX2 R23, R56 ;  /* 0x0000003800177308 */ /* 0x000fe20000000800 */
[----:B0-----:R-:W-:-:S04]  /*3aa0*/  FSEL R92, R92, -INF , P2 ;  /* 0xff8000005c5c7808 */ /* 0x001fc80001000000 */
[----:B------:R-:W-:-:S03]  /*3ab0*/  FMNMX.FTZ R67, R92, R67, !PT ;  /* 0x000000435c437209 */ /* 0x000fc60007810000 */
[----:B------:R0:W-:Y:S01]  /*3ac0*/  MUFU.EX2 R19, R21 ;  /* 0x0000001500137308 */ /* 0x0001e20000000800 */
[----:B-1----:R-:W-:-:S04]  /*3ad0*/  FSEL R90, R90, -INF , P1 ;  /* 0xff8000005a5a7808 */ /* 0x002fc80000800000 */
[----:B------:R-:W-:-:S03]  /*3ae0*/  FMNMX.FTZ R67, R90, R67, !PT ;  /* 0x000000435a437209 */ /* 0x000fc60007810000 */
[----:B------:R-:W-:Y:S01]  /*3af0*/  MUFU.EX2 R25, R25 ;  /* 0x0000001900197308 */ /* 0x000fe20000000800 */
[--C-:B0-----:R-:W-:Y:S01]  /*3b00*/  FFMA.FTZ R21, R69, UR6, -R24.reuse ;  /* 0x0000000645157c23 */ /* 0x101fe20008010818 */
[----:B------:R-:W0:Y:S01]  /*3b10*/  SHFL.BFLY PT, R56, R67, 0x2, 0x1f ;  /* 0x0c401f0043387f89 */ /* 0x000e2200000e0000 */
[----:B------:R-:W-:-:S05]  /*3b20*/  FFMA.FTZ R24, R65, UR6, -R24 ;  /* 0x0000000641187c23 */ /* 0x000fca0008010818 */
[----:B------:R-:W-:Y:S08]  /*3b30*/  MUFU.EX2 R28, R28 ;  /* 0x0000001c001c7308 */ /* 0x000ff00000000800 */
[----:B------:R-:W-:Y:S08]  /*3b40*/  MUFU.EX2 R29, R29 ;  /* 0x0000001d001d7308 */ /* 0x000ff00000000800 */
[----:B------:R-:W1:Y:S01]  /*3b50*/  MUFU.EX2 R32, R32 ;  /* 0x0000002000207308 */ /* 0x000e620000000800 */
[----:B0-----:R-:W-:Y:S01]  /*3b60*/  FMNMX.FTZ R69, R67, R56, !PT ;  /* 0x0000003843457209 */ /* 0x001fe20007810000 */
[----:B------:R-:W-:-:S04]  /*3b70*/  IMAD.U32 R67, RZ, RZ, UR6 ;  /* 0x00000006ff437e24 */ /* 0x000fc8000f8e00ff */
[----:B------:R-:W0:Y:S02]  /*3b80*/  SHFL.BFLY PT, R56, R69, 0x1, 0x1f ;  /* 0x0c201f0045387f89 */ /* 0x000e2400000e0000 */
[----:B------:R-:W-:Y:S08]  /*3b90*/  MUFU.EX2 R33, R33 ;  /* 0x0000002100217308 */ /* 0x000ff00000000800 */
[----:B------:R-:W-:Y:S01]  /*3ba0*/  MUFU.EX2 R8, R91 ;  /* 0x0000005b00087308 */ /* 0x000fe20000000800 */
[----:B-1----:R-:W-:-:S04]  /*3bb0*/  F2FP.SATFINITE.E4M3.F32.PACK_AB_MERGE_C R153, R32, R29, RZ ;  /* 0x0000001d2099723e */ /* 0x002fc800048070ff */
[----:B------:R-:W-:-:S03]  /*3bc0*/  F2FP.SATFINITE.E4M3.F32.PACK_AB_MERGE_C R153, R28, R25, R153 ;  /* 0x000000191c99723e */ /* 0x000fc60004807099 */
[----:B------:R-:W1:Y:S01]  /*3bd0*/  MUFU.EX2 R9, R93 ;  /* 0x0000005d00097308 */ /* 0x000e620000000800 */
[----:B0-----:R-:W-:-:S07]  /*3be0*/  FMNMX.FTZ R56, R69, R56, !PT ;  /* 0x0000003845387209 */ /* 0x001fce0007810000 */
[----:B------:R-:W-:Y:S01]  /*3bf0*/  MUFU.EX2 R10, R10 ;  /* 0x0000000a000a7308 */ /* 0x000fe20000000800 */
[C---:B------:R-:W-:Y:S01]  /*3c00*/  FSETP.NEU.FTZ.AND P1, PT, R56.reuse, -INF , PT ;  /* 0xff8000003800780b */ /* 0x040fe20003f3d000 */
[----:B------:R-:W-:-:S06]  /*3c10*/  FFMA.FTZ R67, R56, R67, -8 ;  /* 0xc100000038437423 */ /* 0x000fcc0000010043 */
[----:B------:R-:W-:Y:S01]  /*3c20*/  MUFU.EX2 R13, R13 ;  /* 0x0000000d000d7308 */ /* 0x000fe20000000800 */
[----:B------:R-:W-:Y:S02]  /*3c30*/  FSEL R67, R67, RZ, P1 ;  /* 0x000000ff43437208 */ /* 0x000fe40000800000 */
[----:B-1----:R-:W-:Y:S02]  /*3c40*/  F2FP.SATFINITE.E4M3.F32.PACK_AB_MERGE_C R155, R48, R9, RZ ;  /* 0x00000009309b723e */ /* 0x002fe400048070ff */
        /* <DEDUP_REMOVED lines=33> */
[----:B------:R-:W-:Y:S01]  /*3e60*/  FADD.FTZ R79, R33, R100 ;  /* 0x00000064214f7221 */ /* 0x000fe20000010000 */
[--C-:B------:R-:W-:Y:S01]  /*3e70*/  FFMA.FTZ R59, R59, UR6, -R67.reuse ;  /* 0x000000063b3b7c23 */ /* 0x100fe20008010843 */
[--C-:B------:R-:W-:Y:S01]  /*3e80*/  FFMA.FTZ R40, R40, UR6, -R67.reuse ;  /* 0x0000000628287c23 */ /* 0x100fe20008010843 */
[--C-:B------:R-:W-:Y:S01]  /*3e90*/  FFMA.FTZ R41, R41, UR6, -R67.reuse ;  /* 0x0000000629297c23 */ /* 0x100fe20008010843 */
[--C-:B------:R-:W-:Y:S01]  /*3ea0*/  FFMA.FTZ R76, R76, UR6, -R67.reuse ;  /* 0x000000064c4c7c23 */ /* 0x100fe20008010843 */
[----:B------:R-:W-:Y:S01]  /*3eb0*/  FFMA.FTZ R78, R78, UR6, -R67 ;  /* 0x000000064e4e7c23 */ /* 0x000fe20008010843 */
[----:B------:R-:W0:Y:S01]  /*3ec0*/  MUFU.EX2 R6, R6 ;  /* 0x0000000600067308 */ /* 0x000e220000000800 */
[----:B-1----:R-:W-:Y:S01]  /*3ed0*/  FADD.FTZ R60, R36, R77 ;  /* 0x0000004d243c7221 */ /* 0x002fe20000010000 */
[--C-:B------:R-:W-:Y:S01]  /*3ee0*/  FFMA.FTZ R80, R80, UR6, -R67.reuse ;  /* 0x0000000650507c23 */ /* 0x100fe20008010843 */
[--C-:B------:R-:W-:Y:S01]  /*3ef0*/  FFMA.FTZ R84, R84, UR6, -R67.reuse ;  /* 0x0000000654547c23 */ /* 0x100fe20008010843 */
[--C-:B------:R-:W-:Y:S01]  /*3f00*/  FFMA.FTZ R82, R82, UR6, -R67.reuse ;  /* 0x0000000652527c23 */ /* 0x100fe20008010843 */
[--C-:B------:R-:W-:Y:S01]  /*3f10*/  FFMA.FTZ R86, R86, UR6, -R67.reuse ;  /* 0x0000000656567c23 */ /* 0x100fe20008010843 */
[--C-:B------:R-:W-:Y:S01]  /*3f20*/  FFMA.FTZ R88, R88, UR6, -R67.reuse ;  /* 0x0000000658587c23 */ /* 0x100fe20008010843 */
[--C-:B------:R-:W-:Y:S01]  /*3f30*/  FFMA.FTZ R92, R92, UR6, -R67.reuse ;  /* 0x000000065c5c7c23 */ /* 0x100fe20008010843 */
[----:B------:R-:W1:Y:S01]  /*3f40*/  MUFU.EX2 R7, R7 ;  /* 0x0000000700077308 */ /* 0x000e620000000800 */
[C---:B--2---:R-:W-:Y:S01]  /*3f50*/  FADD.FTZ R77, R69.reuse, R60 ;  /* 0x0000003c454d7221 */ /* 0x044fe20000010000 */
[----:B------:R-:W-:Y:S01]  /*3f60*/  FFMA.FTZ R60, R70, UR6, -R67 ;  /* 0x00000006463c7c23 */ /* 0x000fe20008010843 */
[----:B------:R-:W-:Y:S01]  /*3f70*/  FADD.FTZ R70, R8, R79 ;  /* 0x0000004f08467221 */ /* 0x000fe20000010000 */
[----:B------:R-:W-:-:S02]  /*3f80*/  F2FP.SATFINITE.E4M3.F32.PACK_AB_MERGE_C R152, R69, R36, RZ ;  /* 0x000000244598723e */ /* 0x000fc400048070ff */
[----:B------:R-:W-:Y:S01]  /*3f90*/  F2FP.SATFINITE.E4M3.F32.PACK_AB_MERGE_C R155, R8, R33, R155 ;  /* 0x00000021089b723e */ /* 0x000fe2000480709b */
[----:B------:R-:W-:Y:S01]  /*3fa0*/  FADD.FTZ R79, R9, R70 ;  /* 0x00000046094f7221 */ /* 0x000fe20000010000 */
[----:B------:R-:W2:Y:S01]  /*3fb0*/  MUFU.EX2 R37, R37 ;  /* 0x0000002500257308 */ /* 0x000ea20000000800 */
[----:B0-----:R-:W-:Y:S01]  /*3fc0*/  FADD.FTZ R100, R6, R77 ;  /* 0x0000004d06647221 */ /* 0x001fe20000010000 */
[----:B------:R-:W-:Y:S01]  /*3fd0*/  F2FP.SATFINITE.E4M3.F32.PACK_AB_MERGE_C R152, R3, R2, R152 ;  /* 0x000000020398723e */ /* 0x000fe20004807098 */
[----:B------:R-:W-:-:S04]  /*3fe0*/  FADD.FTZ R79, R48, R79 ;  /* 0x0000004f304f7221 */ /* 0x000fc80000010000 */
[----:B------:R-:W-:Y:S01]  /*3ff0*/  FADD.FTZ R72, R10, R79 ;  /* 0x0000004f0a487221 */ /* 0x000fe20000010000 */
[----:B------:R-:W0:Y:S01]  /*4000*/  MUFU.EX2 R94, R94 ;  /* 0x0000005e005e7308 */ /* 0x000e220000000800 */
[----:B-1----:R-:W-:Y:S02]  /*4010*/  FADD.FTZ R100, R7, R100 ;  /* 0x0000006407647221 */ /* 0x002fe40000010000 */
[----:B------:R-:W-:Y:S01]  /*4020*/  FADD.FTZ R79, R13, R72 ;  /* 0x000000480d4f7221 */ /* 0x000fe20000010000 */
[----:B------:R-:W-:-:S03]  /*4030*/  FFMA.FTZ R72, R53, UR6, -R67 ;  /* 0x0000000635487c23 */ /* 0x000fc60008010843 */
[----:B------:R-:W-:Y:S01]  /*4040*/  FADD.FTZ R102, R12, R79 ;  /* 0x0000004f0c667221 */ /* 0x000fe20000010000 */
[----:B------:R-:W1:Y:S01]  /*4050*/  MUFU.EX2 R11, R11 ;  /* 0x0000000b000b7308 */ /* 0x000e620000000800 */
[----:B--2---:R-:W-:-:S07]  /*4060*/  FADD.FTZ R77, R37, R100 ;  /* 0x00000064254d7221 */ /* 0x004fce0000010000 */
[----:B------:R-:W2:Y:S01]  /*4070*/  MUFU.EX2 R64, R64 ;  /* 0x0000004000407308 */ /* 0x000ea20000000800 */
[C---:B0-----:R-:W-:Y:S01]  /*4080*/  FADD.FTZ R70, R94.reuse, R77 ;  /* 0x0000004d5e467221 */ /* 0x041fe20000010000 */
[----:B------:R-:W-:-:S04]  /*4090*/  F2FP.SATFINITE.E4M3.F32.PACK_AB_MERGE_C R154, R94, R37, RZ ;  /* 0x000000255e9a723e */ /* 0x000fc800048070ff */
[----:B------:R-:W-:Y:S02]  /*40a0*/  F2FP.SATFINITE.E4M3.F32.PACK_AB_MERGE_C R154, R7, R6, R154 ;  /* 0x00000006079a723e */ /* 0x000fe4000480709a */
[----:B------:R0:W-:Y:S01]  /*40b0*/  MUFU.EX2 R16, R71 ;  /* 0x0000004700107308 */ /* 0x0001e20000000800 */
[----:B-1----:R-:W-:Y:S01]  /*40c0*/  FADD.FTZ R77, R11, R70 ;  /* 0x000000460b4d7221 */ /* 0x002fe20000010000 */
[----:B------:R-:W-:-:S06]  /*40d0*/  FFMA.FTZ R70, R52, UR6, -R67 ;  /* 0x0000000634467c23 */ /* 0x000fcc0008010843 */
[----:B------:R-:W1:Y:S01]  /*40e0*/  MUFU.EX2 R68, R68 ;  /* 0x0000004400447308 */ /* 0x000e620000000800 */
[----:B0-----:R-:W-:Y:S01]  /*40f0*/  FFMA.FTZ R71, R83, UR6, -R67 ;  /* 0x0000000653477c23 */ /* 0x001fe20008010843 */
[----:B--2---:R-:W-:Y:S01]  /*4100*/  FADD.FTZ R77, R64, R77 ;  /* 0x0000004d404d7221 */ /* 0x004fe20000010000 */
[----:B------:R-:W-:-:S05]  /*4110*/  FFMA.FTZ R67, R90, UR6, -R67 ;  /* 0x000000065a437c23 */ /* 0x000fca0008010843 */
[----:B------:R-:W0:Y:S08]  /*4120*/  MUFU.EX2 R17, R17 ;  /* 0x0000001100117308 */ /* 0x000e300000000800 */
[----:B------:R-:W2:Y:S01]  /*4130*/  MUFU.EX2 R71, R71 ;  /* 0x0000004700477308 */ /* 0x000ea20000000800 */
[----:B-1----:R-:W-:-:S07]  /*4140*/  FADD.FTZ R100, R68, R77 ;  /* 0x0000004d44647221 */ /* 0x002fce0000010000 */
[----:B------:R-:W1:Y:S01]  /*4150*/  MUFU.EX2 R14, R14 ;  /* 0x0000000e000e7308 */ /* 0x000e620000000800 */
[C---:B0-----:R-:W-:Y:S01]  /*4160*/  FADD.FTZ R77, R17.reuse, R102 ;  /* 0x00000066114d7221 */ /* 0x041fe20000010000 */
[----:B------:R-:W-:-:S04]  /*4170*/  F2FP.SATFINITE.E4M3.F32.PACK_AB_MERGE_C R48, R17, R12, RZ ;  /* 0x0000000c1130723e */ /* 0x000fc800048070ff */
[----:B------:R-:W-:Y:S02]  /*4180*/  F2FP.SATFINITE.E4M3.F32.PACK_AB_MERGE_C R149, R13, R10, R48 ;  /* 0x0000000a0d95723e */ /* 0x000fe40004807030 */
[----:B------:R-:W0:Y:S01]  /*4190*/  MUFU.EX2 R49, R49 ;  /* 0x0000003100317308 */ /* 0x000e220000000800 */
[C---:B--2---:R-:W-:Y:S01]  /*41a0*/  FADD.FTZ R100, R71.reuse, R100 ;  /* 0x0000006447647221 */ /* 0x044fe20000010000 */
[----:B------:R-:W-:-:S04]  /*41b0*/  F2FP.SATFINITE.E4M3.F32.PACK_AB_MERGE_C R148, R71, R68, RZ ;  /* 0x000000444794723e */ /* 0x000fc800048070ff */
[----:B------:R-:W-:Y:S02]  /*41c0*/  F2FP.SATFINITE.E4M3.F32.PACK_AB_MERGE_C R148, R64, R11, R148 ;  /* 0x0000000b4094723e */ /* 0x000fe40004807094 */
[----:B------:R-:W-:Y:S01]  /*41d0*/  MUFU.EX2 R66, R66 ;  /* 0x0000004200427308 */ /* 0x000fe20000000800 */
[----:B-1----:R-:W-:-:S04]  /*41e0*/  FADD.FTZ R102, R14, R77 ;  /* 0x0000004d0e667221 */ /* 0x002fc80000010000 */
[----:B------:R-:W-:-:S03]  /*41f0*/  FADD.FTZ R79, R19, R102 ;  /* 0x00000066134f7221 */ /* 0x000fc60000010000 */
[----:B------:R-:W-:Y:S01]  /*4200*/  MUFU.EX2 R81, R81 ;  /* 0x0000005100517308 */ /* 0x000fe20000000800 */
[----:B0-----:R-:W-:Y:S01]  /*4210*/  FADD.FTZ R77, R49, R100 ;  /* 0x00000064314d7221 */ /* 0x001fe20000010000 */
[----:B------:R-:W-:-:S06]  /*4220*/  FADD.FTZ R100, R16, R79 ;  /* 0x0000004f10647221 */ /* 0x000fcc0000010000 */
[----:B------:R-:W0:Y:S08]  /*4230*/  MUFU.EX2 R21, R21 ;  /* 0x0000001500157308 */ /* 0x000e300000000800 */
[----:B------:R-:W-:Y:S08]  /*4240*/  MUFU.EX2 R96, R96 ;  /* 0x0000006000607308 */ /* 0x000ff00000000800 */
[----:B------:R-:W1:Y:S01]  /*4250*/  MUFU.EX2 R18, R18 ;  /* 0x0000001200127308 */ /* 0x000e620000000800 */
[----:B0-----:R-:W-:-:S07]  /*4260*/  FADD.FTZ R79, R21, R100 ;  /* 0x00000064154f7221 */ /* 0x001fce0000010000 */
[----:B------:R-:W0:Y:S08]  /*4270*/  MUFU.EX2 R20, R20 ;  /* 0x0000001400147308 */ /* 0x000e300000000800 */
[----:B------:R-:W2:Y:S01]  /*4280*/  MUFU.EX2 R75, R75 ;  /* 0x0000004b004b7308 */ /* 0x000ea20000000800 */
[----:B-1----:R-:W-:-:S04]  /*4290*/  FADD.FTZ R36, R18, R79 ;  /* 0x0000004f12247221 */ /* 0x002fc80000010000 */
[----:B------:R-:W-:-:S03]  /*42a0*/  FADD.FTZ R9, R23, R36 ;  /* 0x0000002417097221 */ /* 0x000fc60000010000 */
[----:B------:R1:W-:Y:S08]  /*42b0*/  MUFU.EX2 R52, R74 ;  /* 0x0000004a00347308 */ /* 0x0003f00000000800 */
[----:B------:R-:W3:Y:S01]  /*42c0*/  MUFU.EX2 R42, R42 ;  /* 0x0000002a002a7308 */ /* 0x000ee20000000800 */
[----:B-1----:R-:W-:-:S04]  /*42d0*/  FADD.FTZ R74, R66, R77 ;  /* 0x0000004d424a7221 */ /* 0x002fc80000010000 */
[----:B------:R-:W-:Y:S01]  /*42e0*/  FADD.FTZ R77, R81, R74 ;  /* 0x0000004a514d7221 */ /* 0x000fe20000010000 */
[C---:B------:R-:W-:Y:S02]  /*42f0*/  F2FP.SATFINITE.E4M3.F32.PACK_AB_MERGE_C R81, R96.reuse, R81, RZ ;  /* 0x000000516051723e */ /* 0x040fe400048070ff */
[----:B------:R-:W1:Y:S01]  /*4300*/  MUFU.EX2 R73, R73 ;  /* 0x0000004900497308 */ /* 0x000e620000000800 */
[----:B------:R-:W-:Y:S01]  /*4310*/  FADD.FTZ R77, R96, R77 ;  /* 0x0000004d604d7221 */ /* 0x000fe20000010000 */
[----:B------:R-:W-:Y:S02]  /*4320*/  F2FP.SATFINITE.E4M3.F32.PACK_AB_MERGE_C R150, R66, R49, R81 ;  /* 0x000000314296723e */ /* 0x000fe40004807051 */
[----:B------:R-:W-:Y:S01]  /*4330*/  CS2R R48, SRZ ;  /* 0x0000000000307805 */ /* 0x000fe2000001ff00 */
[----:B0-----:R-:W-:-:S03]  /*4340*/  FADD.FTZ R32, R20, R77 ;  /* 0x0000004d14207221 */ /* 0x001fc60000010000 */
[----:B------:R-:W0:Y:S01]  /*4350*/  MUFU.EX2 R43, R43 ;  /* 0x0000002b002b7308 */ /* 0x000e220000000800 */
[----:B--2---:R-:W-:Y:S01]  /*4360*/  FADD.FTZ R32, R75, R32 ;  /* 0x000000204b207221 */ /* 0x004fe20000010000 */
[----:B---3--:R-:W-:-:S06]  /*4370*/  FADD.FTZ R36, R42, R9 ;  /* 0x000000092a247221 */ /* 0x008fcc0000010000 */
[----:B------:R-:W2:Y:S01]  /*4380*/  MUFU.EX2 R98, R98 ;  /* 0x0000006200627308 */ /* 0x000ea20000000800 */
[----:B-1----:R-:W-:Y:S01]  /*4390*/  FADD.FTZ R9, R73, R32 ;  /* 0x0000002049097221 */ /* 0x002fe20000010000 */
[----:B------:R-:W-:-:S04]  /*43a0*/  F2FP.SATFINITE.E4M3.F32.PACK_AB_MERGE_C R32, R21, R16, RZ ;  /* 0x000000101520723e */ /* 0x000fc800048070ff */
[----:B------:R-:W-:Y:S02]  /*43b0*/  F2FP.SATFINITE.E4M3.F32.PACK_AB_MERGE_C R151, R19, R14, R32 ;  /* 0x0000000e1397723e */ /* 0x000fe40004807020 */
[----:B------:R-:W-:Y:S01]  /*43c0*/  CS2R R32, SRZ ;  /* 0x0000000000207805 */ /* 0x000fe2000001ff00 */
[----:B------:R-:W1:Y:S01]  /*43d0*/  MUFU.EX2 R26, R26 ;  /* 0x0000001a001a7308 */ /* 0x000e620000000800 */
[C---:B0-----:R-:W-:Y:S01]  /*43e0*/  FADD.FTZ R37, R43.reuse, R36 ;  /* 0x000000242b257221 */ /* 0x041fe20000010000 */
[----:B------:R-:W-:-:S04]  /*43f0*/  F2FP.SATFINITE.E4M3.F32.PACK_AB_MERGE_C R42, R43, R42, RZ ;  /* 0x0000002a2b2a723e */ /* 0x000fc800048070ff */
[----:B------:R-:W-:Y:S02]  /*4400*/  F2FP.SATFINITE.E4M3.F32.PACK_AB_MERGE_C R145, R23, R18, R42 ;  /* 0x000000121791723e */ /* 0x000fe4000480702a */
[----:B------:R-:W-:Y:S01]  /*4410*/  CS2R R42, SRZ ;  /* 0x00000000002a7805 */ /* 0x000fe2000001ff00 */
[----:B------:R-:W0:Y:S01]  /*4420*/  MUFU.EX2 R22, R22 ;  /* 0x0000001600167308 */ /* 0x000e220000000800 */
[C---:B--2---:R-:W-:Y:S01]  /*4430*/  FADD.FTZ R17, R98.reuse, R9 ;  /* 0x0000000962117221 */ /* 0x044fe20000010000 */
[----:B------:R-:W-:-:S04]  /*4440*/  F2FP.SATFINITE.E4M3.F32.PACK_AB_MERGE_C R73, R98, R73, RZ ;  /* 0x000000496249723e */ /* 0x000fc800048070ff */
[----:B------:R-:W-:Y:S02]  /*4450*/  F2FP.SATFINITE.E4M3.F32.PACK_AB_MERGE_C R144, R75, R20, R73 ;  /* 0x000000144b90723e */ /* 0x000fe40004807049 */
[----:B------:R-:W2:Y:S01]  /*4460*/  MUFU.EX2 R47, R47 ;  /* 0x0000002f002f7308 */ /* 0x000ea20000000800 */
[----:B-1----:R-:W-:Y:S01]  /*4470*/  FADD.FTZ R16, R26, R37 ;  /* 0x000000251a107221 */ /* 0x002fe20000010000 */
[----:B------:R-:W-:-:S06]  /*4480*/  CS2R R36, SRZ ;  /* 0x0000000000247805 */ /* 0x000fcc000001ff00 */
        /* <DEDUP_REMOVED lines=14> */
[----:B------:R-:W-:Y:S01]  /*4570*/  CS2R R46, SRZ ;  /* 0x00000000002e7805 */ /* 0x000fe2000001ff00 */
[----:B------:R-:W1:Y:S01]  /*4580*/  MUFU.EX2 R40, R40 ;  /* 0x0000002800287308 */ /* 0x000e620000000800 */
[C---:B0-----:R-:W-:Y:S01]  /*4590*/  F2FP.SATFINITE.E4M3.F32.PACK_AB_MERGE_C R58, R59.reuse, R58, RZ ;  /* 0x0000003a3b3a723e */ /* 0x041fe200048070ff */
[----:B------:R-:W-:-:S03]  /*45a0*/  FADD.FTZ R59, R59, R2 ;  /* 0x000000023b3b7221 */ /* 0x000fc60000010000 */
[----:B------:R-:W-:-:S03]  /*45b0*/  F2FP.SATFINITE.E4M3.F32.PACK_AB_MERGE_C R146, R57, R22, R58 ;  /* 0x000000163992723e */ /* 0x000fc6000480703a */
        /* <DEDUP_REMOVED lines=17> */
[----:B------:R-:W-:Y:S01]  /*46d0*/  CS2R R50, SRZ ;  /* 0x0000000000327805 */ /* 0x000fe2000001ff00 */
[----:B------:R-:W2:Y:S01]  /*46e0*/  MUFU.EX2 R55, R55 ;  /* 0x0000003700377308 */ /* 0x000ea20000000800 */
[C---:B-1----:R-:W-:Y:S01]  /*46f0*/  F2FP.SATFINITE.E4M3.F32.PACK_AB_MERGE_C R60, R65.reuse, R60, RZ ;  /* 0x0000003c413c723e */ /* 0x042fe200048070ff */
[----:B------:R-:W-:-:S03]  /*4700*/  FADD.FTZ R65, R65, R2 ;  /* 0x0000000241417221 */ /* 0x000fc60000010000 */
[----:B------:R-:W-:Y:S01]  /*4710*/  F2FP.SATFINITE.E4M3.F32.PACK_AB_MERGE_C R140, R41, R40, R60 ;  /* 0x00000028298c723e */ /* 0x000fe2000480703c */
[----:B------:R-:W-:Y:S01]  /*4720*/  FADD.FTZ R2, R52, R65 ;  /* 0x0000004134027221 */ /* 0x000fe20000010000 */
[----:B------:R-:W-:Y:S01]  /*4730*/  CS2R R40, SRZ ;  /* 0x0000000000287805 */ /* 0x000fe2000001ff00 */
[----:B------:R-:W1:Y:S01]  /*4740*/  MUFU.EX2 R53, R76 ;  /* 0x0000004c00357308 */ /* 0x000e620000000800 */
[----:B0-----:R-:W-:Y:S01]  /*4750*/  FADD.FTZ R6, R54, R31 ;  /* 0x0000001f36067221 */ /* 0x001fe20000010000 */
        /* <DEDUP_REMOVED lines=10> */
[C---:B-1----:R-:W-:Y:S01]  /*4800*/  FADD.FTZ R6, R35.reuse, R6 ;  /* 0x0000000623067221 */ /* 0x042fe20000010000 */
[----:B------:R-:W-:-:S04]  /*4810*/  F2FP.SATFINITE.E4M3.F32.PACK_AB_MERGE_C R34, R35, R34, RZ ;  /* 0x000000222322723e */ /* 0x000fc800048070ff */
[----:B------:R-:W-:Y:S02]  /*4820*/  F2FP.SATFINITE.E4M3.F32.PACK_AB_MERGE_C R143, R55, R54, R34 ;  /* 0x00000036378f723e */ /* 0x000fe40004807022 */
[----:B------:R-:W-:Y:S01]  /*4830*/  CS2R R34, SRZ ;  /* 0x0000000000227805 */ /* 0x000fe2000001ff00 */
[----:B------:R-:W1:Y:S01]  /*4840*/  MUFU.EX2 R80, R80 ;  /* 0x0000005000507308 */ /* 0x000e620000000800 */
[C---:B0-----:R-:W-:Y:S01]  /*4850*/  F2FP.SATFINITE.E4M3.F32.PACK_AB_MERGE_C R78, R29.reuse, R78, RZ ;  /* 0x0000004e1d4e723e */ /* 0x041fe200048070ff */
[----:B------:R-:W-:Y:S01]  /*4860*/  FADD.FTZ R29, R29, R2 ;  /* 0x000000021d1d7221 */ /* 0x000fe20000010000 */
[----:B------:R-:W-:Y:S02]  /*4870*/  CS2R R54, SRZ ;  /* 0x0000000000367805 */ /* 0x000fe4000001ff00 */
[----:B------:R-:W-:Y:S02]  /*4880*/  F2FP.SATFINITE.E4M3.F32.PACK_AB_MERGE_C R142, R53, R52, R78 ;  /* 0x00000034358e723e */ /* 0x000fe4000480704e */
[----:B------:R-:W-:Y:S01]  /*4890*/  CS2R R52, SRZ ;  /* 0x0000000000347805 */ /* 0x000fe2000001ff00 */
[----:B------:R-:W0:Y:S01]  /*48a0*/  MUFU.EX2 R38, R38 ;  /* 0x0000002600267308 */ /* 0x000e220000000800 */
[----:B--2---:R-:W-:-:S07]  /*48b0*/  FADD.FTZ R11, R61, R6 ;  /* 0x000000063d0b7221 */ /* 0x004fce0000010000 */
        /* <DEDUP_REMOVED lines=12> */
[C---:B--2---:R-:W-:Y:S01]  /*4980*/  FADD.FTZ R6, R39.reuse, R6 ;  /* 0x0000000627067221 */ /* 0x044fe20000010000 */
[----:B------:R-:W-:-:S04]  /*4990*/  F2FP.SATFINITE.E4M3.F32.PACK_AB_MERGE_C R62, R39, R62, RZ ;  /* 0x0000003e273e723e */ /* 0x000fc800048070ff */
[----:B------:R-:W-:Y:S02]  /*49a0*/  F2FP.SATFINITE.E4M3.F32.PACK_AB_MERGE_C R137, R38, R61, R62 ;  /* 0x0000003d2689723e */ /* 0x000fe4000480703e */
[----:B------:R-:W-:Y:S01]  /*49b0*/  CS2R R38, SRZ ;  /* 0x0000000000267805 */ /* 0x000fe2000001ff00 */
[----:B------:R-:W2:Y:S01]  /*49c0*/  MUFU.EX2 R86, R86 ;  /* 0x0000005600567308 */ /* 0x000ea20000000800 */
[C---:B-1----:R-:W-:Y:S01]  /*49d0*/  F2FP.SATFINITE.E4M3.F32.PACK_AB_MERGE_C R84, R3.reuse, R84, RZ ;  /* 0x000000540354723e */ /* 0x042fe200048070ff */
[----:B------:R-:W-:-:S03]  /*49e0*/  FADD.FTZ R3, R3, R2 ;  /* 0x0000000203037221 */ /* 0x000fc60000010000 */
[----:B------:R-:W-:-:S03]  /*49f0*/  F2FP.SATFINITE.E4M3.F32.PACK_AB_MERGE_C R136, R9, R80, R84 ;  /* 0x000000500988723e */ /* 0x000fc60004807054 */
[----:B------:R-:W1:Y:S01]  /*4a00*/  MUFU.EX2 R44, R44 ;  /* 0x0000002c002c7308 */ /* 0x000e620000000800 */
[----:B0-----:R-:W-:-:S07]  /*4a10*/  FADD.FTZ R11, R63, R6 ;  /* 0x000000063f0b7221 */ /* 0x001fce0000010000 */
[----:B------:R-:W0:Y:S01]  /*4a20*/  MUFU.EX2 R7, R88 ;  /* 0x0000005800077308 */ /* 0x000e220000000800 */
[----:B--2---:R-:W-:-:S07]  /*4a30*/  FADD.FTZ R2, R86, R3 ;  /* 0x0000000356027221 */ /* 0x004fce0000010000 */
[----:B------:R-:W-:Y:S01]  /*4a40*/  MUFU.EX2 R45, R45 ;  /* 0x0000002d002d7308 */ /* 0x000fe20000000800 */
[----:B-1----:R-:W-:-:S07]  /*4a50*/  FADD.FTZ R6, R44, R11 ;  /* 0x0000000b2c067221 */ /* 0x002fce0000010000 */
        /* <DEDUP_REMOVED lines=8> */
[----:B-1----:R-:W-:Y:S01]  /*4ae0*/  F2FP.SATFINITE.E4M3.F32.PACK_AB_MERGE_C R8, R24, R45, RZ ;  /* 0x0000002d1808723e */ /* 0x002fe200048070ff */
[----:B------:R-:W-:-:S03]  /*4af0*/  FADD.FTZ R45, R45, R6 ;  /* 0x000000062d2d7221 */ /* 0x000fc60000010000 */
[----:B------:R-:W-:Y:S01]  /*4b00*/  F2FP.SATFINITE.E4M3.F32.PACK_AB_MERGE_C R139, R44, R63, R8 ;  /* 0x0000003f2c8b723e */ /* 0x000fe20004807008 */
[----:B------:R-:W-:Y:S01]  /*4b10*/  FADD.FTZ R2, R24, R45 ;  /* 0x0000002d18027221 */ /* 0x000fe20000010000 */
[----:B------:R-:W-:Y:S02]  /*4b20*/  CS2R R24, SRZ ;  /* 0x0000000000187805 */ /* 0x000fe4000001ff00 */
[----:B------:R-:W-:Y:S01]  /*4b30*/  CS2R R44, SRZ ;  /* 0x00000000002c7805 */ /* 0x000fe2000001ff00 */
[----:B------:R-:W-:Y:S06]  /*4b40*/  @!P1 BRA `(.L_x_15425) ;  /* 0x0000003800589947 */ /* 0x000fec0003800000 */
[----:B------:R-:W-:Y:S01]  /*4b50*/  IMAD.MOV.U32 R7, RZ, RZ, R15 ;  /* 0x000000ffff077224 */ /* 0x000fe200078e000f */
[----:B------:R-:W-:Y:S02]  /*4b60*/  MOV R6, R56 ;  /* 0x0000003800067202 */ /* 0x000fe40000000f00 */
        /* <DEDUP_REMOVED lines=20> */
[----:B------:R-:W-:Y:S01]  /*4cb0*/  ULDC UR18, c[0x0][0x2f0] ;  /* 0x0000bc0000127ab9 */ /* 0x000fe20000000800 */
[----:B------:R-:W-:-:S05]  /*4cc0*/  ULDC UR11, c[0x0][0x988] ;  /* 0x00026200000b7ab9 */ /* 0x000fca0000000800 */
.L_x_15436:
[----:B------:R-:W-:-:S04]  /*4cd0*/  UISETP.NE.AND UP0, UPT, UR23, 0x1, UPT ;  /* 0x000000011700788c */ /* 0x000fc8000bf05270 */
[----:B------:R-:W-:-:S04]  /*4ce0*/  USEL UR8, URZ, 0x1, UP0 ;  /* 0x000000013f087887 */ /* 0x000fc80008000000 */
[----:B------:R-:W-:Y:S01]  /*4cf0*/  ULOP3.LUT UR8, UR22, UR8, URZ, 0x3c, !UPT ;  /* 0x0000000816087292 */ /* 0x000fe2000f8e3c3f */
[----:B------:R-:W-:Y:S11]  /*4d00*/  @!P0 BRA `(.L_x_15426) ;  /* 0x0000000000048947 */ /* 0x000ff60003800000 */
[----:B------:R-:W-:Y:S01]  /*4d10*/  BPT.TRAP 0x1 ;  /* 0x000000040000795c */ /* 0x000fe20000300000 */
.L_x_15426:
        /* <DEDUP_REMOVED lines=9> */
.L_x_15427:
[----:B-1----:R-:W-:Y:S05]  /*4db0*/  @P1 BRA `(.L_x_15428) ;  /* 0x0000000000081947 */ /* 0x002fea0003800000 */
[----:B------:R-:W1:Y:S02]  /*4dc0*/  SYNCS.PHASECHK.TRANS64.TRYWAIT P1, [UR19+0x12430], R8 ;  /* 0x01243008ff0075a7 */ /* 0x000e640008020153 */
[----:B-1----:R-:W-:Y:S05]  /*4dd0*/  @!P1 BRA `(.L_x_15429) ;  /* 0x000000cc00e89947 */ /* 0x002fea0003800000 */
.L_x_15428:
        /* <DEDUP_REMOVED lines=64> */
.L_x_15430:
[----:B------:R-:W-:Y:S01]  /*51e0*/  ULEA UR13, UR23, UR46, 0x3 ;  /* 0x0000002e170d7291 */ /* 0x000fe2000f8e183f */
[----:B01----:R-:W-:-:S05]  /*51f0*/  IMAD.U32 R8, RZ, RZ, UR22 ;  /* 0x00000016ff087e24 */ /* 0x003fca000f8e00ff */
[----:B------:R-:W-:-:S04]  /*5200*/  SHF.L.U32 R8, R8, 0x1f, RZ ;  /* 0x0000001f08087819 */ /* 0x000fc800000006ff */
[----:B------:R0:W1:Y:S01]  /*5210*/  SYNCS.PHASECHK.TRANS64.TRYWAIT P1, [UR13+0x12450], R8 ;  /* 0x01245008ff0075a7 */ /* 0x000062000802014d */
[----:B------:R-:W-:Y:S05]  /*5220*/  @!P0 BRA `(.L_x_15431) ;  /* 0x0000000000048947 */ /* 0x000fea0003800000 */
[----:B------:R-:W-:Y:S01]  /*5230*/  BPT.TRAP 0x1 ;  /* 0x000000040000795c */ /* 0x000fe20000300000 */
.L_x_15431:
[----:B-1----:R-:W-:Y:S05]  /*5240*/  @P1 BRA `(.L_x_15432) ;  /* 0x0000000000081947 */ /* 0x002fea0003800000 */
[----:B------:R-:W1:Y:S02]  /*5250*/  SYNCS.PHASECHK.TRANS64.TRYWAIT P1, [UR13+0x12450], R8 ;  /* 0x01245008ff0075a7 */ /* 0x000e64000802014d */
[----:B-1----:R-:W-:Y:S05]  /*5260*/  @!P1 BRA `(.L_x_15433) ;  /* 0x000000c800dc9947 */ /* 0x002fea0003800000 */
.L_x_15432:
        /* <DEDUP_REMOVED lines=32> */
.L_x_15434:
        /* <DEDUP_REMOVED lines=13> */
[----:B------:R-:W-:-:S02]  /*5540*/  IMAD.MOV.U32 R93, RZ, RZ, R4 ;  /* 0x000000ffff5d7224 */ /* 0x000fc400078e0004 */
        /* <DEDUP_REMOVED lines=12> */
[C---:B------:R-:W-:Y:S01]  /*5610*/  FMUL.FTZ R115, R0.reuse, R89 ;  /* 0x0000005900737220 */ /* 0x040fe20000410000 */
[----:B------:R-:W-:Y:S01]  /*5620*/  UIMAD UR6, UR21, -0xa0, UR6 ;  /* 0xffffff60150678a4 */ /* 0x000fe2000f8e0206 */
[C---:B------:R-:W-:Y:S01]  /*5630*/  FMUL.FTZ R118, R0.reuse, R92 ;  /* 0x0000005c00767220 */ /* 0x040fe20000410000 */
[----:B------:R-:W2:Y:S01]  /*5640*/  SHFL.IDX PT, R128, R93, RZ, 0x1c1f ;  /* 0x001c1fff5d807589 */ /* 0x000ea200000e0000 */
[C---:B------:R-:W-:Y:S01]  /*5650*/  FMUL.FTZ R89, R0.reuse, R91 ;  /* 0x0000005b00597220 */ /* 0x040fe20000410000 */
[C---:B------:R-:W-:Y:S01]  /*5660*/  FMUL.FTZ R92, R0.reuse, R98 ;  /* 0x00000062005c7220 */ /* 0x040fe20000410000 */
[C---:B------:R-:W-:Y:S01]  /*5670*/  FMUL.FTZ R91, R0.reuse, R95 ;  /* 0x0000005f005b7220 */ /* 0x040fe20000410000 */
[----:B------:R-:W-:Y:S01]  /*5680*/  IMAD.U32 R96, RZ, RZ, UR6 ;  /* 0x00000006ff607e24 */ /* 0x000fe2000f8e00ff */
[----:B------:R-:W-:Y:S01]  /*5690*/  MOV R98, UR18 ;  /* 0x0000001200627c02 */ /* 0x000fe20008000f00 */
[----:B------:R-:W3:Y:S01]  /*56a0*/  MUFU.TANH R136, R136 ;  /* 0x0000008800887308 */ /* 0x000ee20000002400 */
[----:B01----:R-:W-:Y:S01]  /*56b0*/  FMUL.FTZ R8, R0, R122 ;  /* 0x0000007a00087220 */ /* 0x003fe20000410000 */
[----:B------:R-:W-:-:S02]  /*56c0*/  IMAD R95, R5, -0x2, R96 ;  /* 0xfffffffe055f7824 */ /* 0x000fc400078e0260 */
[C---:B------:R-:W-:Y:S01]  /*56d0*/  FMUL.FTZ R122, R0.reuse, R125 ;  /* 0x0000007d007a7220 */ /* 0x040fe20000410000 */
[C---:B------:R-:W-:Y:S01]  /*56e0*/  FMUL.FTZ R9, R0.reuse, R123 ;  /* 0x0000007b00097220 */ /* 0x040fe20000410000 */
[----:B------:R-:W-:Y:S01]  /*56f0*/  FMUL.FTZ R123, R0, R129 ;  /* 0x00000081007b7220 */ /* 0x000fe20000410000 */
[----:B------:R-:W-:Y:S02]  /*5700*/  IMAD R95, R98, UR42, R95 ;  /* 0x0000002a625f7c24 */ /* 0x000fe4000f8e025f */
        /* <DEDUP_REMOVED lines=11> */
[----:B--2---:R-:W-:Y:S01]  /*57c0*/  IADD3 R128, R128, -UR17, R95 ;  /* 0x8000001180807c10 */ /* 0x004fe2000fffe05f */
[C---:B------:R-:W-:Y:S01]  /*57d0*/  FMUL.FTZ R125, R0.reuse, R133 ;  /* 0x00000085007d7220 */ /* 0x040fe20000410000 */
[C---:B------:R-:W-:Y:S01]  /*57e0*/  FMUL.FTZ R18, R0.reuse, R110 ;  /* 0x0000006e00127220 */ /* 0x040fe20000410000 */
[----:B------:R-:W-:Y:S01]  /*57f0*/  FMUL.FTZ R19, R0, R111 ;  /* 0x0000006f00137220 */ /* 0x000fe20000410000 */
[----:B------:R-:W-:Y:S01]  /*5800*/  ISETP.GT.AND P1, PT, R128, RZ, PT ;  /* 0x000000ff8000720c */ /* 0x000fe20003f24270 */
[----:B------:R-:W-:Y:S01]  /*5810*/  FMUL.FTZ R129, R0, R112 ;  /* 0x0000007000817220 */ /* 0x000fe20000410000 */
[----:B------:R-:W2:Y:S01]  /*5820*/  MUFU.TANH R122, R122 ;  /* 0x0000007a007a7308 */ /* 0x000ea20000002400 */
[----:B------:R-:W-:Y:S01]  /*5830*/  ISETP.GT.AND P2, PT, R128, 0x1, PT ;  /* 0x000000018000780c */ /* 0x000fe20003f44270 */
[----:B------:R-:W-:Y:S01]  /*5840*/  FMUL.FTZ R13, R0, R131 ;  /* 0x00000083000d7220 */ /* 0x000fe20000410000 */
[----:B---3--:R-:W-:Y:S01]  /*5850*/  FSEL R109, R136, -INF , P1 ;  /* 0xff800000886d7808 */ /* 0x008fe20000800000 */
        /* <DEDUP_REMOVED lines=14> */
[----:B------:R-:W-:Y:S01]  /*5940*/  FMUL.FTZ R121, R0, R76 ;  /* 0x0000004c00797220 */ /* 0x000fe20000410000 */
[----:B--2---:R-:W-:Y:S01]  /*5950*/  FSEL R111, R122, -INF , P2 ;  /* 0xff8000007a6f7808 */ /* 0x004fe20001000000 */
[----:B------:R-:W-:Y:S01]  /*5960*/  FMUL.FTZ R96, R0, R102 ;  /* 0x0000006600607220 */ /* 0x000fe20000410000 */
[----:B------:R-:W-:Y:S01]  /*5970*/  FMNMX.FTZ R98, R110, R99, !PT ;  /* 0x000000636e627209 */ /* 0x000fe20007810000 */
[----:B------:R-:W-:Y:S01]  /*5980*/  FMUL.FTZ R122, R0, R77 ;  /* 0x0000004d007a7220 */ /* 0x000fe20000410000 */
[----:B------:R-:W-:Y:S01]  /*5990*/  ISETP.GT.AND P2, PT, R128, 0x11, PT ;  /* 0x000000118000780c */ /* 0x000fe20003f44270 */
[----:B------:R-:W2:Y:S01]  /*59a0*/  MUFU.TANH R126, R126 ;  /* 0x0000007e007e7308 */ /* 0x000ea20000002400 */
[----:B0-----:R-:W-:Y:S01]  /*59b0*/  FSEL R112, R124, -INF , P1 ;  /* 0xff8000007c707808 */ /* 0x001fe20000800000 */
[C---:B------:R-:W-:Y:S01]  /*59c0*/  FMUL.FTZ R23, R0.reuse, R119 ;  /* 0x0000007700177220 */ /* 0x040fe20000410000 */
        /* <DEDUP_REMOVED lines=11> */
[----:B------:R-:W-:Y:S01]  /*5a80*/  FMUL.FTZ R56, R0, R56 ;  /* 0x0000003800387220 */ /* 0x000fe20000410000 */
[----:B------:R-:W-:Y:S01]  /*5a90*/  UMOV UR6, UR11 ;  /* 0x0000000b00067c82 */ /* 0x000fe20008000000 */
        /* <DEDUP_REMOVED lines=12> */
[----:B------:R-:W-:Y:S01]  /*5b60*/  FMUL.FTZ R83, R0, R83 ;  /* 0x0000005300537220 */ /* 0x000fe20000410000 */
[----:B------:R-:W-:Y:S01]  /*5b70*/  FMNMX.FTZ R101, R74, R99, !PT ;  /* 0x000000634a657209 */ /* 0x000fe20007810000 */
[C---:B------:R-:W-:Y:S01]  /*5b80*/  FMUL.FTZ R86, R0.reuse, R86 ;  /* 0x0000005600567220 */ /* 0x040fe20000410000 */
[C---:B------:R-:W-:Y:S01]  /*5b90*/  FMUL.FTZ R87, R0.reuse, R87 ;  /* 0x0000005700577220 */ /* 0x040fe20000410000 */
[----:B------:R-:W0:Y:S01]  /*5ba0*/  MUFU.TANH R105, R105 ;  /* 0x0000006900697308 */ /* 0x000e220000002400 */
[----:B-1----:R-:W-:Y:S01]  /*5bb0*/  FSEL R76, R127, -INF , P1 ;  /* 0xff8000007f4c7808 */ /* 0x002fe20000800000 */
[----:B------:R-:W-:Y:S01]  /*5bc0*/  FMUL.FTZ R58, R0, R58 ;  /* 0x0000003a003a7220 */ /* 0x000fe20000410000 */
[----:B------:R-:W-:Y:S01]  /*5bd0*/  ISETP.GT.AND P1, PT, R128, 0x28, PT ;  /* 0x000000288000780c */ /* 0x000fe20003f24270 */
[----:B------:R-:W-:Y:S01]  /*5be0*/  FMUL.FTZ R59, R0, R59 ;  /* 0x0000003b003b7220 */ /* 0x000fe20000410000 */
[----:B------:R-:W-:Y:S01]  /*5bf0*/  FMNMX.FTZ R100, R76, R101, !PT ;  /* 0x000000654c647209 */ /* 0x000fe20007810000 */
[C---:B------:R-:W-:Y:S01]  /*5c00*/  FMUL.FTZ R62, R0.reuse, R62 ;  /* 0x0000003e003e7220 */ /* 0x040fe20000410000 */
[----:B------:R-:W-:Y:S01]  /*5c10*/  FMUL.FTZ R63, R0, R63 ;  /* 0x0000003f003f7220 */ /* 0x000fe20000410000 */
        /* <DEDUP_REMOVED lines=12> */
[----:B------:R-:W-:Y:S01]  /*5ce0*/  UIADD3 UR19, UR19, 0x12440, URZ ;  /* 0x0001244013137890 */ /* 0x000fe2000fffe03f */
[----:B------:R-:W-:-:S03]  /*5cf0*/  FMNMX.FTZ R101, R77, R102, !PT ;  /* 0x000000664d657209 */ /* 0x000fc60007810000 */
[----:B------:R-:W0:Y:S01]  /*5d00*/  MUFU.TANH R107, R107 ;  /* 0x0000006b006b7308 */ /* 0x000e220000002400 */
[----:B-1----:R-:W-:Y:S01]  /*5d10*/  FSEL R100, R106, -INF , P2 ;  /* 0xff8000006a647808 */ /* 0x002fe20001000000 */
[----:B------:R-:W-:Y:S01]  /*5d20*/  UPRMT UR19, UR9, 0x654, UR19 ;  /* 0x0000065409137896 */ /* 0x000fe20008000013 */
[----:B------:R-:W-:Y:S02]  /*5d30*/  ISETP.GT.AND P2, PT, R128, 0x31, PT ;  /* 0x000000318000780c */ /* 0x000fe40003f44270 */
[----:B------:R-:W-:-:S03]  /*5d40*/  FMNMX.FTZ R103, R100, R101, !PT ;  /* 0x0000006564677209 */ /* 0x000fc60007810000 */
[----:B------:R-:W1:Y:S01]  /*5d50*/  MUFU.TANH R114, R114 ;  /* 0x0000007200727308 */ /* 0x000e620000002400 */
[----:B--2---:R-:W-:Y:S02]  /*5d60*/  FSEL R80, R129, -INF , P1 ;  /* 0xff80000081507808 */ /* 0x004fe40000800000 */
[----:B------:R-:W-:Y:S01]  /*5d70*/  ISETP.GT.AND P1, PT, R128, 0x38, PT ;  /* 0x000000388000780c */ /* 0x000fe20003f24270 */
[----:B------:R-:W-:Y:S01]  /*5d80*/  SYNCS.ARRIVE.TRANS64.RED.A1T0 RZ, [UR19], RZ ;  /* 0x000000ffffff79a7 */ /* 0x000fe20008100413 */
        /* <DEDUP_REMOVED lines=22> */
[----:B------:R-:W-:Y:S01]  /*5ef0*/  MUFU.TANH R130, R130 ;  /* 0x0000008200827308 */ /* 0x000fe20000002400 */
[----:B--2---:R-:W-:Y:S02]  /*5f00*/  FSEL R85, R118, -INF , P1 ;  /* 0xff80000076557808 */ /* 0x004fe40000800000 */
[----:B------:R-:W-:Y:S02]  /*5f10*/  ISETP.GT.AND P1, PT, R128, 0x50, PT ;  /* 0x000000508000780c */ /* 0x000fe40003f24270 */
[----:B------:R-:W-:-:S03]  /*5f20*/  FMNMX.FTZ R113, R85, R106, !PT ;  /* 0x0000006a55717209 */ /* 0x000fc60007810000 */
[----:B------:R-:W1:Y:S01]  /*5f30*/  MUFU.TANH R119, R119 ;  /* 0x0000007700777308 */ /* 0x000e620000002400 */
[----:B0-----:R-:W-:Y:S01]  /*5f40*/  FSEL R104, R117, -INF , P2 ;  /* 0xff80000075687808 */ /* 0x001fe20001000000 */
[----:B------:R-:W-:Y:S01]  /*5f50*/  FMUL.FTZ R117, R0, R61 ;  /* 0x0000003d00757220 */ /* 0x000fe20000410000 */
[----:B------:R-:W-:Y:S02]  /*5f60*/  ISETP.GT.AND P2, PT, R128, 0x51, PT ;  /* 0x000000518000780c */ /* 0x000fe40003f44270 */
[----:B------:R-:W-:-:S03]  /*5f70*/  FMNMX.FTZ R114, R104, R113, !PT ;  /* 0x0000007168727209 */ /* 0x000fc60007810000 */
[----:B------:R-:W0:Y:S08]  /*5f80*/  MUFU.TANH R131, R131 ;  /* 0x0000008300837308 */ /* 0x000e300000002400 */
[----:B------:R-:W2:Y:S01]  /*5f90*/  MUFU.TANH R132, R132 ;  /* 0x0000008400847308 */ /* 0x000ea20000002400 */
[----:B-1----:R-:W-:Y:S02]  /*5fa0*/  FSEL R106, R119, -INF , P2 ;  /* 0xff800000776a7808 */ /* 0x002fe40001000000 */
[----:B------:R-:W-:-:S05]  /*5fb0*/  ISETP.GT.AND P2, PT, R128, 0x59, PT ;  /* 0x000000598000780c */ /* 0x000fca0003f44270 */
[----:B------:R-:W-:Y:S08]  /*5fc0*/  MUFU.TANH R133, R133 ;  /* 0x0000008500857308 */ /* 0x000ff00000002400 */
[----:B------:R1:W-:Y:S08]  /*5fd0*/  MUFU.TANH R116, R105 ;  /* 0x0000006900747308 */ /* 0x0003f00000002400 */
[----:B------:R-:W3:Y:S01]  /*5fe0*/  MUFU.TANH R120, R120 ;  /* 0x0000007800787308 */ /* 0x000ee20000002400 */
[----:B-1----:R-:W-:-:S02]  /*5ff0*/  FSEL R105, R130, -INF , P1 ;  /* 0xff80000082697808 */ /* 0x002fc40000800000 */
[----:B------:R-:W-:-:S05]  /*6000*/  ISETP.GT.AND P1, PT, R128, 0x58, PT ;  /* 0x000000588000780c */ /* 0x000fca0003f24270 */
[----:B------:R1:W-:Y:S08]  /*6010*/  MUFU.TANH R118, R107 ;  /* 0x0000006b00767308 */ /* 0x0003f00000002400 */
[----:B------:R-:W4:Y:S01]  /*6020*/  MUFU.TANH R121, R121 ;  /* 0x0000007900797308 */ /* 0x000f220000002400 */
[----:B-1----:R-:W-:Y:S01]  /*6030*/  FMNMX.FTZ R107, R105, R114, !PT ;  /* 0x00000072696b7209 */ /* 0x002fe20007810000 */
[----:B------:R-:W-:Y:S01]  /*6040*/  FMUL.FTZ R114, R0, R57 ;  /* 0x0000003900727220 */ /* 0x000fe20000410000 */
[----:B0-----:R-:W-:-:S02]  /*6050*/  FSEL R57, R131, -INF , P1 ;  /* 0xff80000083397808 */ /* 0x001fc40000800000 */
[----:B------:R-:W-:Y:S02]  /*6060*/  FMNMX.FTZ R126, R106, R107, !PT ;  /* 0x0000006b6a7e7209 */ /* 0x000fe40007810000 */
[----:B------:R-:W-:Y:S01]  /*6070*/  ISETP.GT.AND P1, PT, R128, 0x60, PT ;  /* 0x000000608000780c */ /* 0x000fe20003f24270 */
[----:B------:R-:W0:Y:S01]  /*6080*/  MUFU.TANH R122, R122 ;  /* 0x0000007a007a7308 */ /* 0x000e220000002400 */
[----:B--2---:R-:W-:Y:S02]  /*6090*/  FSEL R107, R132, -INF , P2 ;  /* 0xff800000846b7808 */ /* 0x004fe40001000000 */
[----:B------:R-:W-:Y:S02]  /*60a0*/  FMNMX.FTZ R126, R57, R126, !PT ;  /* 0x0000007e397e7209 */ /* 0x000fe40007810000 */
[----:B------:R-:W-:Y:S02]  /*60b0*/  ISETP.GT.AND P2, PT, R128, 0x61, PT ;  /* 0x000000618000780c */ /* 0x000fe40003f44270 */
[----:B------:R-:W-:Y:S01]  /*60c0*/  FMNMX.FTZ R115, R107, R126, !PT ;  /* 0x0000007e6b737209 */ /* 0x000fe20007810000 */
[----:B------:R1:W-:Y:S01]  /*60d0*/  MUFU.TANH R125, R56 ;  /* 0x00000038007d7308 */ /* 0x0003e20000002400 */
[----:B---3--:R-:W-:-:S02]  /*60e0*/  FSEL R113, R120, -INF , P2 ;  /* 0xff80000078717808 */ /* 0x008fc40001000000 */
[----:B------:R-:W-:-:S05]  /*60f0*/  ISETP.GT.AND P2, PT, R128, 0x69, PT ;  /* 0x000000698000780c */ /* 0x000fca0003f44270 */
[----:B------:R-:W2:Y:S01]  /*6100*/  MUFU.TANH R123, R123 ;  /* 0x0000007b007b7308 */ /* 0x000ea20000002400 */
[----:B-1----:R-:W-:Y:S01]  /*6110*/  FMUL.FTZ R56, R0, R60 ;  /* 0x0000003c00387220 */ /* 0x002fe20000410000 */
[----:B------:R-:W-:Y:S02]  /*6120*/  FSEL R60, R133, -INF , P1 ;  /* 0xff800000853c7808 */ /* 0x000fe40000800000 */
[----:B------:R-:W-:-:S04]  /*6130*/  ISETP.GT.AND P1, PT, R128, 0x68, PT ;  /* 0x000000688000780c */ /* 0x000fc80003f24270 */
[----:B------:R-:W1:Y:S01]  /*6140*/  MUFU.TANH R124, R124 ;  /* 0x0000007c007c7308 */ /* 0x000e620000002400 */
[----:B----4-:R-:W-:Y:S02]  /*6150*/  FSEL R61, R121, -INF , P1 ;  /* 0xff800000793d7808 */ /* 0x010fe40000800000 */
[----:B------:R-:W-:-:S05]  /*6160*/  ISETP.GT.AND P1, PT, R128, 0x70, PT ;  /* 0x000000708000780c */ /* 0x000fca0003f24270 */
[----:B------:R3:W4:Y:S08]  /*6170*/  MUFU.TANH R127, R114 ;  /* 0x00000072007f7308 */ /* 0x0007300000002400 */
[----:B------:R5:W4:Y:S01]  /*6180*/  MUFU.TANH R126, R56 ;  /* 0x00000038007e7308 */ /* 0x000b220000002400 */
[----:B---3--:R-:W-:-:S04]  /*6190*/  FMNMX.FTZ R114, R60, R115, !PT ;  /* 0x000000733c727209 */ /* 0x008fc80007810000 */
[----:B------:R-:W-:Y:S02]  /*61a0*/  FMNMX.FTZ R120, R113, R114, !PT ;  /* 0x0000007271787209 */ /* 0x000fe40007810000 */
[----:B0-----:R-:W-:Y:S01]  /*61b0*/  FSEL R114, R122, -INF , P2 ;  /* 0xff8000007a727808 */ /* 0x001fe20001000000 */
[----:B------:R-:W0:Y:S01]  /*61c0*/  MUFU.TANH R129, R117 ;  /* 0x0000007500817308 */ /* 0x000e220000002400 */
[----:B------:R-:W-:Y:S01]  /*61d0*/  FMNMX.FTZ R115, R61, R120, !PT ;  /* 0x000000783d737209 */ /* 0x000fe20007810000 */
[----:B-----5:R-:W-:Y:S01]  /*61e0*/  FMUL.FTZ R56, R0, R64 ;  /* 0x0000004000387220 */ /* 0x020fe20000410000 */
[----:B------:R-:W-:Y:S02]  /*61f0*/  ISETP.GT.AND P2, PT, R128, 0x71, PT ;  /* 0x000000718000780c */ /* 0x000fe40003f44270 */
[----:B--2---:R-:W-:Y:S02]  /*6200*/  FSEL R64, R123, -INF , P1 ;  /* 0xff8000007b407808 */ /* 0x004fe40000800000 */
[----:B------:R-:W-:Y:S01]  /*6210*/  FMNMX.FTZ R119, R114, R115, !PT ;  /* 0x0000007372777209 */ /* 0x000fe20007810000 */
[----:B------:R2:W3:Y:S01]  /*6220*/  MUFU.TANH R122, R56 ;  /* 0x00000038007a7308 */ /* 0x0004e20000002400 */
[----:B------:R-:W-:-:S02]  /*6230*/  ISETP.GT.AND P1, PT, R128, 0x78, PT ;  /* 0x000000788000780c */ /* 0x000fc40003f24270 */
[----:B-1----:R-:W-:Y:S02]  /*6240*/  FSEL R115, R124, -INF , P2 ;  /* 0xff8000007c737808 */ /* 0x002fe40001000000 */
[----:B------:R-:W-:Y:S01]  /*6250*/  FMNMX.FTZ R120, R64, R119, !PT ;  /* 0x0000007740787209 */ /* 0x000fe20007810000 */
[----:B------:R-:W-:Y:S01]  /*6260*/  FMUL.FTZ R119, R0, R65 ;  /* 0x0000004100777220 */ /* 0x000fe20000410000 */
[----:B------:R-:W-:Y:S01]  /*6270*/  ISETP.GT.AND P2, PT, R128, 0x79, PT ;  /* 0x000000798000780c */ /* 0x000fe20003f44270 */
[----:B------:R-:W-:Y:S01]  /*6280*/  MUFU.TANH R8, R8 ;  /* 0x0000000800087308 */ /* 0x000fe20000002400 */
[----:B------:R-:W-:Y:S01]  /*6290*/  FSEL R65, R116, -INF , P1 ;  /* 0xff80000074417808 */ /* 0x000fe20000800000 */
[----:B--2---:R-:W-:Y:S01]  /*62a0*/  FMUL.FTZ R56, R0, R68 ;  /* 0x0000004400387220 */ /* 0x004fe20000410000 */
[----:B------:R-:W-:Y:S02]  /*62b0*/  FMNMX.FTZ R120, R115, R120, !PT ;  /* 0x0000007873787209 */ /* 0x000fe40007810000 */
[----:B------:R-:W-:-:S02]  /*62c0*/  ISETP.GT.AND P1, PT, R128, 0x80, PT ;  /* 0x000000808000780c */ /* 0x000fc40003f24270 */
[----:B------:R-:W-:Y:S01]  /*62d0*/  FSEL R116, R118, -INF , P2 ;  /* 0xff80000076747808 */ /* 0x000fe20001000000 */
[----:B------:R0:W1:Y:S01]  /*62e0*/  MUFU.TANH R124, R119 ;  /* 0x00000077007c7308 */ /* 0x0000620000002400 */
[----:B------:R-:W-:Y:S02]  /*62f0*/  FMNMX.FTZ R117, R65, R120, !PT ;  /* 0x0000007841757209 */ /* 0x000fe40007810000 */
[----:B------:R-:W-:Y:S02]  /*6300*/  ISETP.GT.AND P2, PT, R128, 0x81, PT ;  /* 0x000000818000780c */ /* 0x000fe40003f44270 */
[----:B------:R-:W-:Y:S02]  /*6310*/  FSEL R68, R125, -INF , P1 ;  /* 0xff8000007d447808 */ /* 0x000fe40000800000 */
[----:B------:R-:W-:Y:S01]  /*6320*/  FMNMX.FTZ R121, R116, R117, !PT ;  /* 0x0000007574797209 */ /* 0x000fe20007810000 */
[----:B------:R2:W5:Y:S01]  /*6330*/  MUFU.TANH R125, R56 ;  /* 0x00000038007d7308 */ /* 0x0005620000002400 */
[----:B------:R-:W-:-:S02]  /*6340*/  ISETP.GT.AND P1, PT, R128, 0x88, PT ;  /* 0x000000888000780c */ /* 0x000fc40003f24270 */
[----:B----4-:R-:W-:Y:S02]  /*6350*/  FSEL R117, R127, -INF , P2 ;  /* 0xff8000007f757808 */ /* 0x010fe40001000000 */
[----:B------:R-:W-:Y:S01]  /*6360*/  FMNMX.FTZ R120, R68, R121, !PT ;  /* 0x0000007944787209 */ /* 0x000fe20007810000 */
[----:B------:R-:W-:Y:S01]  /*6370*/  FMUL.FTZ R121, R0, R69 ;  /* 0x0000004500797220 */ /* 0x000fe20000410000 */
[----:B------:R-:W-:Y:S01]  /*6380*/  ISETP.GT.AND P2, PT, R128, 0x89, PT ;  /* 0x000000898000780c */ /* 0x000fe20003f44270 */
[----:B------:R-:W-:Y:S01]  /*6390*/  MUFU.TANH R9, R9 ;  /* 0x0000000900097308 */ /* 0x000fe20000002400 */
[----:B------:R-:W-:Y:S02]  /*63a0*/  FSEL R118, R126, -INF , P1 ;  /* 0xff8000007e767808 */ /* 0x000fe40000800000 */
[----:B------:R-:W-:Y:S02]  /*63b0*/  FMNMX.FTZ R69, R117, R120, !PT ;  /* 0x0000007875457209 */ /* 0x000fe40007810000 */
[----:B------:R-:W-:-:S02]  /*63c0*/  ISETP.GT.AND P1, PT, R128, 0x90, PT ;  /* 0x000000908000780c */ /* 0x000fc40003f24270 */
[----:B0-----:R-:W-:Y:S01]  /*63d0*/  FSEL R119, R129, -INF , P2 ;  /* 0xff80000081777808 */ /* 0x001fe20001000000 */
[----:B------:R-:W0:Y:S01]  /*63e0*/  MUFU.TANH R121, R121 ;  /* 0x0000007900797308 */ /* 0x000e220000002400 */
[----:B--2---:R-:W-:Y:S02]  /*63f0*/  FMNMX.FTZ R56, R118, R69, !PT ;  /* 0x0000004576387209 */ /* 0x004fe40007810000 */
[----:B------:R-:W-:Y:S02]  /*6400*/  ISETP.GT.AND P2, PT, R128, 0x91, PT ;  /* 0x000000918000780c */ /* 0x000fe40003f44270 */
[----:B---3--:R-:W-:Y:S01]  /*6410*/  FSEL R120, R122, -INF , P1 ;  /* 0xff8000007a787808 */ /* 0x008fe20000800000 */
[----:B------:R-:W-:Y:S01]  /*6420*/  FMUL.FTZ R122, R0, R79 ;  /* 0x0000004f007a7220 */ /* 0x000fe20000410000 */
[----:B------:R-:W-:Y:S01]  /*6430*/  FMNMX.FTZ R123, R119, R56, !PT ;  /* 0x00000038777b7209 */ /* 0x000fe20007810000 */
[----:B------:R-:W-:Y:S01]  /*6440*/  MUFU.TANH R10, R10 ;  /* 0x0000000a000a7308 */ /* 0x000fe20000002400 */
[----:B------:R-:W-:-:S02]  /*6450*/  ISETP.GT.AND P1, PT, R128, 0x98, PT ;  /* 0x000000988000780c */ /* 0x000fc40003f24270 */
[----:B-1----:R-:W-:Y:S02]  /*6460*/  FSEL R69, R124, -INF , P2 ;  /* 0xff8000007c457808 */ /* 0x002fe40001000000 */
[----:B------:R-:W-:Y:S02]  /*6470*/  FMNMX.FTZ R56, R120, R123, !PT ;  /* 0x0000007b78387209 */ /* 0x000fe40007810000 */
[----:B------:R-:W-:Y:S01]  /*6480*/  ISETP.GT.AND P2, PT, R128, 0x99, PT ;  /* 0x000000998000780c */ /* 0x000fe20003f44270 */
[----:B------:R-:W1:Y:S01]  /*6490*/  MUFU.TANH R11, R11 ;  /* 0x0000000b000b7308 */ /* 0x000e620000002400 */
[----:B-----5:R-:W-:Y:S01]  /*64a0*/  FSEL R79, R125, -INF , P1 ;  /* 0xff8000007d4f7808 */ /* 0x020fe20000800000 */
[----:B------:R-:W2:Y:S01]  /*64b0*/  SHFL.IDX PT, R128, R93, 0x1, 0x1c1f ;  /* 0x003c1f005d807f89 */ /* 0x000ea200000e0000 */
[----:B------:R-:W-:Y:S02]  /*64c0*/  FMNMX.FTZ R56, R69, R56, !PT ;  /* 0x0000003845387209 */ /* 0x000fe40007810000 */
[----:B0-----:R-:W-:-:S02]  /*64d0*/  FSEL R121, R121, -INF , P2 ;  /* 0xff80000079797808 */ /* 0x001fc40001000000 */
[----:B------:R-:W-:Y:S01]  /*64e0*/  FMNMX.FTZ R56, R79, R56, !PT ;  /* 0x000000384f387209 */ /* 0x000fe20007810000 */
[----:B------:R-:W-:Y:S03]  /*64f0*/  MUFU.TANH R12, R12 ;  /* 0x0000000c000c7308 */ /* 0x000fe60000002400 */
[----:B------:R-:W-:-:S05]  /*6500*/  FMNMX.FTZ R56, R121, R56, !PT ;  /* 0x0000003879387209 */ /* 0x000fca0007810000 */
[----:B------:R-:W0:Y:S01]  /*6510*/  SHFL.BFLY PT, R123, R56, 0x2, 0x1f ;  /* 0x0c401f00387b7f89 */ /* 0x000e2200000e0000 */
[----:B------:R-:W3:Y:S08]  /*6520*/  MUFU.TANH R13, R13 ;  /* 0x0000000d000d7308 */ /* 0x000ef00000002400 */
[----:B------:R-:W4:Y:S01]  /*6530*/  MUFU.TANH R14, R14 ;  /* 0x0000000e000e7308 */ /* 0x000f220000002400 */
[----:B--2---:R-:W-:-:S04]  /*6540*/  IADD3 R95, R128, -UR17, R95 ;  /* 0x80000011805f7c10 */ /* 0x004fc8000fffe05f */
[C---:B------:R-:W-:Y:S02]  /*6550*/  ISETP.GT.AND P2, PT, R95.reuse, RZ, PT ;  /* 0x000000ff5f00720c */ /* 0x040fe40003f44270 */
[C---:B------:R-:W-:Y:S01]  /*6560*/  ISETP.GT.AND P3, PT, R95.reuse, 0x1, PT ;  /* 0x000000015f00780c */ /* 0x040fe20003f64270 */
[----:B------:R-:W2:Y:S01]  /*6570*/  MUFU.TANH R15, R15 ;  /* 0x0000000f000f7308 */ /* 0x000ea20000002400 */
[----:B------:R-:W-:Y:S02]  /*6580*/  FSEL R8, R8, -INF , P2 ;  /* 0xff80000008087808 */ /* 0x000fe40001000000 */
[----:B------:R-:W-:Y:S02]  /*6590*/  ISETP.GT.AND P2, PT, R95, 0x8, PT ;  /* 0x000000085f00780c */ /* 0x000fe40003f44270 */
[----:B------:R-:W-:Y:S02]  /*65a0*/  FSEL R9, R9, -INF , P3 ;  /* 0xff80000009097808 */ /* 0x000fe40001800000 */
[----:B0-----:R-:W-:Y:S01]  /*65b0*/  FMNMX.FTZ R123, R56, R123, !PT ;  /* 0x0000007b387b7209 */ /* 0x001fe20007810000 */
[----:B------:R-:W0:Y:S01]  /*65c0*/  MUFU.TANH R16, R16 ;  /* 0x0000001000107308 */ /* 0x000e220000002400 */
[----:B------:R-:W-:-:S03]  /*65d0*/  ISETP.GT.AND P3, PT, R95, 0x9, PT ;  /* 0x000000095f00780c */ /* 0x000fc60003f64270 */
[----:B------:R-:W5:Y:S01]  /*65e0*/  SHFL.BFLY PT, R56, R123, 0x1, 0x1f ;  /* 0x0c201f007b387f89 */ /* 0x000f6200000e0000 */
[----:B-1----:R-:W-:Y:S02]  /*65f0*/  FSEL R11, R11, -INF , P3 ;  /* 0xff8000000b0b7808 */ /* 0x002fe40001800000 */
[----:B------:R-:W-:Y:S01]  /*6600*/  ISETP.GT.AND P3, PT, R95, 0x11, PT ;  /* 0x000000115f00780c */ /* 0x000fe20003f64270 */
[----:B------:R-:W1:Y:S03]  /*6610*/  MUFU.TANH R17, R17 ;  /* 0x0000001100117308 */ /* 0x000e660000002400 */
[----:B---3--:R-:W-:Y:S02]  /*6620*/  FSEL R13, R13, -INF , P3 ;  /* 0xff8000000d0d7808 */ /* 0x008fe40001800000 */
[----:B------:R-:W-:-:S03]  /*6630*/  ISETP.GT.AND P3, PT, R95, 0x19, PT ;  /* 0x000000195f00780c */ /* 0x000fc60003f64270 */
[----:B------:R-:W3:Y:S08]  /*6640*/  MUFU.TANH R18, R18 ;  /* 0x0000001200127308 */ /* 0x000ef00000002400 */
[----:B------:R-:W3:Y:S01]  /*6650*/  MUFU.TANH R19, R19 ;  /* 0x0000001300137308 */ /* 0x000ee20000002400 */
[----:B-----5:R-:W-:Y:S01]  /*6660*/  FMNMX.FTZ R56, R123, R56, !PT ;  /* 0x000000387b387209 */ /* 0x020fe20007810000 */
[----:B------:R-:W-:-:S03]  /*6670*/  IMAD.U32 R123, RZ, RZ, UR6 ;  /* 0x00000006ff7b7e24 */ /* 0x000fc6000f8e00ff */
[C---:B------:R-:W-:Y:S01]  /*6680*/  FSETP.NEU.FTZ.AND P1, PT, R56.reuse, -INF , PT ;  /* 0xff8000003800780b */ /* 0x040fe20003f3d000 */
[----:B------:R-:W-:-:S02]  /*6690*/  FFMA.FTZ R124, R56, R123, -8 ;  /* 0xc1000000387c7423 */ /* 0x000fc4000001007b */
[----:B------:R-:W5:Y:S03]  /*66a0*/  MUFU.TANH R20, R20 ;  /* 0x0000001400147308 */ /* 0x000f660000002400 */
[----:B------:R-:W-:-:S05]  /*66b0*/  FSEL R124, R124, RZ, P1 ;  /* 0x000000ff7c7c7208 */ /* 0x000fca0000800000 */
[----:B------:R-:W5:Y:S01]  /*66c0*/  MUFU.TANH R21, R21 ;  /* 0x0000001500157308 */ /* 0x000f620000002400 */
[----:B------:R-:W-:-:S01]  /*66d0*/  FFMA.FTZ R126, R109, UR6, -R124 ;  /* 0x000000066d7e7c23 */ /* 0x000fc2000801087c */
[--C-:B------:R-:W-:Y:S01]  /*66e0*/  FFMA.FTZ R93, R98, UR6, -R124.reuse ;  /* 0x00000006625d7c23 */ /* 0x100fe2000801087c */
[----:B------:R-:W-:-:S01]  /*66f0*/  FFMA.FTZ R109, R108, UR6, -R124 ;  /* 0x000000066c6d7c23 */ /* 0x000fc2000801087c */
[----:B------:R-:W-:Y:S01]  /*6700*/  FMNMX.FTZ R98, R8, R7, !PT ;  /* 0x0000000708627209 */ /* 0x000fe20007810000 */
[----:B------:R-:W-:-:S01]  /*6710*/  FFMA.FTZ R108, R110, UR6, -R124 ;  /* 0x000000066e6c7c23 */ /* 0x000fc2000801087c */
[--C-:B------:R-:W-:Y:S01]  /*6720*/  FFMA.FTZ R110, R112, UR6, -R124.reuse ;  /* 0x00000006706e7c23 */ /* 0x100fe2000801087c */
[----:B------:R-:W-:-:S01]  /*6730*/  FFMA.FTZ R112, R73, UR6, -R124 ;  /* 0x0000000649707c23 */ /* 0x000fc2000801087c */
[----:B------:R-:W-:Y:S01]  /*6740*/  FSEL R73, R10, -INF , P2 ;  /* 0xff8000000a497808 */ /* 0x000fe20001000000 */
[----:B------:R-:W-:-:S01]  /*6750*/  FFMA.FTZ R123, R74, UR6, -R124 ;  /* 0x000000064a7b7c23 */ /* 0x000fc2000801087c */
[----:B------:R-:W-:Y:S01]  /*6760*/  FMNMX.FTZ R98, R9, R98, !PT ;  /* 0x0000006209627209 */ /* 0x000fe20007810000 */
[----:B------:R4:W-:Y:S01]  /*6770*/  MUFU.EX2 R10, R112 ;  /* 0x00000070000a7308 */ /* 0x0009e20000000800 */
[----:B------:R-:W-:Y:S01]  /*6780*/  ISETP.GT.AND P2, PT, R95, 0x10, PT ;  /* 0x000000105f00780c */ /* 0x000fe20003f44270 */
[--C-:B------:R-:W-:Y:S01]  /*6790*/  FFMA.FTZ R102, R102, UR6, -R124.reuse ;  /* 0x0000000666667c23 */ /* 0x100fe2000801087c */
        /* <DEDUP_REMOVED lines=9> */
[--C-:B----4-:R-:W-:Y:S01]  /*6830*/  FFMA.FTZ R112, R77, UR6, -R124.reuse ;  /* 0x000000064d707c23 */ /* 0x110fe2000801087c */
[----:B------:R-:W-:Y:S01]  /*6840*/  FSEL R74, R14, -INF , P2 ;  /* 0xff8000000e4a7808 */ /* 0x000fe20001000000 */
        /* <DEDUP_REMOVED lines=14> */
[--C-:B------:R-:W-:Y:S01]  /*6930*/  FFMA.FTZ R101, R101, UR6, -R124.reuse ;  /* 0x0000000665657c23 */ /* 0x100fe2000801087c */
[----:B------:R-:W-:Y:S01]  /*6940*/  ISETP.GT.AND P2, PT, R95, 0x28, PT ;  /* 0x000000285f00780c */ /* 0x000fe20003f44270 */
[--C-:B------:R-:W-:Y:S01]  /*6950*/  FFMA.FTZ R81, R81, UR6, -R124.reuse ;  /* 0x0000000651517c23 */ /* 0x100fe2000801087c */
[----:B-1----:R-:W-:Y:S01]  /*6960*/  FSEL R17, R17, -INF , P3 ;  /* 0xff80000011117808 */ /* 0x002fe20001800000 */
[--C-:B------:R-:W-:Y:S01]  /*6970*/  FFMA.FTZ R84, R84, UR6, -R124.reuse ;  /* 0x0000000654547c23 */ /* 0x100fe2000801087c */
[----:B----4-:R-:W-:Y:S01]  /*6980*/  FMNMX.FTZ R98, R16, R125, !PT ;  /* 0x0000007d10627209 */ /* 0x010fe20007810000 */
        /* <DEDUP_REMOVED lines=15> */
[----:B-----5:R-:W-:Y:S01]  /*6a80*/  FSEL R20, R20, -INF , P2 ;  /* 0xff80000014147808 */ /* 0x020fe20001000000 */
        /* <DEDUP_REMOVED lines=8> */
[----:B------:R-:W4:Y:S01]  /*6b10*/  MUFU.TANH R91, R91 ;  /* 0x0000005b005b7308 */ /* 0x000f220000002400 */
[----:B------:R-:W-:Y:S01]  /*6b20*/  ISETP.GT.AND P3, PT, R95, 0x39, PT ;  /* 0x000000395f00780c */ /* 0x000fe20003f64270 */
[--C-:B------:R-:W-:Y:S01]  /*6b30*/  FFMA.FTZ R69, R69, UR6, -R124.reuse ;  /* 0x0000000645457c23 */ /* 0x100fe2000801087c */
[----:B------:R-:W-:Y:S01]  /*6b40*/  FSEL R80, R22, -INF , P2 ;  /* 0xff80000016507808 */ /* 0x000fe20001000000 */
[----:B------:R-:W-:Y:S01]  /*6b50*/  FFMA.FTZ R79, R79, UR6, -R124 ;  /* 0x000000064f4f7c23 */ /* 0x000fe2000801087c */
[----:B------:R-:W-:-:S02]  /*6b60*/  FMNMX.FTZ R15, R21, R98, !PT ;  /* 0x00000062150f7209 */ /* 0x000fc40007810000 */
[----:B------:R-:W-:Y:S01]  /*6b70*/  ISETP.GT.AND P2, PT, R95, 0x40, PT ;  /* 0x000000405f00780c */ /* 0x000fe20003f44270 */
[----:B------:R-:W5:Y:S01]  /*6b80*/  MUFU.TANH R92, R92 ;  /* 0x0000005c005c7308 */ /* 0x000f620000002400 */
[----:B0-----:R-:W-:Y:S02]  /*6b90*/  FSEL R23, R23, -INF , P3 ;  /* 0xff80000017177808 */ /* 0x001fe40001800000 */
[----:B------:R-:W-:Y:S02]  /*6ba0*/  FMNMX.FTZ R98, R80, R15, !PT ;  /* 0x0000000f50627209 */ /* 0x000fe40007810000 */
[----:B------:R-:W-:Y:S02]  /*6bb0*/  ISETP.GT.AND P3, PT, R95, 0x41, PT ;  /* 0x000000415f00780c */ /* 0x000fe40003f64270 */
[----:B-1----:R-:W-:Y:S01]  /*6bc0*/  FSEL R88, R88, -INF , P2 ;  /* 0xff80000058587808 */ /* 0x002fe20001000000 */
[----:B------:R-:W0:Y:S01]  /*6bd0*/  MUFU.TANH R94, R94 ;  /* 0x0000005e005e7308 */ /* 0x000e220000002400 */
[----:B------:R-:W-:-:S02]  /*6be0*/  FMNMX.FTZ R15, R23, R98, !PT ;  /* 0x00000062170f7209 */ /* 0x000fc40007810000 */
[----:B------:R-:W-:Y:S02]  /*6bf0*/  ISETP.GT.AND P2, PT, R95, 0x48, PT ;  /* 0x000000485f00780c */ /* 0x000fe40003f44270 */
[----:B--2---:R-:W-:Y:S02]  /*6c00*/  FSEL R89, R89, -INF , P3 ;  /* 0xff80000059597808 */ /* 0x004fe40001800000 */
[----:B------:R-:W-:Y:S01]  /*6c10*/  FMNMX.FTZ R98, R88, R15, !PT ;  /* 0x0000000f58627209 */ /* 0x000fe20007810000 */
[----:B------:R-:W1:Y:S01]  /*6c20*/  MUFU.TANH R96, R96 ;  /* 0x0000006000607308 */ /* 0x000e620000002400 */
[----:B------:R-:W-:Y:S02]  /*6c30*/  ISETP.GT.AND P3, PT, R95, 0x49, PT ;  /* 0x000000495f00780c */ /* 0x000fe40003f64270 */
[----:B---3--:R-:W-:Y:S02]  /*6c40*/  FSEL R90, R90, -INF , P2 ;  /* 0xff8000005a5a7808 */ /* 0x008fe40001000000 */
[----:B------:R-:W-:-:S02]  /*6c50*/  FMNMX.FTZ R15, R89, R98, !PT ;  /* 0x00000062590f7209 */ /* 0x000fc40007810000 */
[----:B------:R-:W-:Y:S01]  /*6c60*/  ISETP.GT.AND P2, PT, R95, 0x50, PT ;  /* 0x000000505f00780c */ /* 0x000fe20003f44270 */
[----:B------:R-:W2:Y:S01]  /*6c70*/  MUFU.TANH R97, R97 ;  /* 0x0000006100617308 */ /* 0x000ea20000002400 */
[----:B----4-:R-:W-:Y:S02]  /*6c80*/  FSEL R91, R91, -INF , P3 ;  /* 0xff8000005b5b7808 */ /* 0x010fe40001800000 */
[C---:B------:R-:W-:Y:S02]  /*6c90*/  ISETP.GT.AND P3, PT, R95.reuse, 0x51, PT ;  /* 0x000000515f00780c */ /* 0x040fe40003f64270 */
[----:B-----5:R-:W-:Y:S02]  /*6ca0*/  FSEL R98, R92, -INF , P2 ;  /* 0xff8000005c627808 */ /* 0x020fe40001000000 */
[----:B------:R-:W-:Y:S01]  /*6cb0*/  ISETP.GT.AND P2, PT, R95, 0x58, PT ;  /* 0x000000585f00780c */ /* 0x000fe20003f44270 */
[----:B------:R3:W-:Y:S01]  /*6cc0*/  MUFU.EX2 R22, R100 ;  /* 0x0000006400167308 */ /* 0x0007e20000000800 */
[----:B0-----:R-:W-:-:S02]  /*6cd0*/  FSEL R94, R94, -INF , P3 ;  /* 0xff8000005e5e7808 */ /* 0x001fc40001800000 */
[C---:B------:R-:W-:Y:S02]  /*6ce0*/  ISETP.GT.AND P3, PT, R95.reuse, 0x59, PT ;  /* 0x000000595f00780c */ /* 0x040fe40003f64270 */
[----:B-1----:R-:W-:Y:S02]  /*6cf0*/  FSEL R96, R96, -INF , P2 ;  /* 0xff80000060607808 */ /* 0x002fe40001000000 */
[----:B------:R-:W-:Y:S01]  /*6d00*/  ISETP.GT.AND P2, PT, R95, 0x60, PT ;  /* 0x000000605f00780c */ /* 0x000fe20003f44270 */
[----:B------:R-:W0:Y:S01]  /*6d10*/  MUFU.TANH R72, R72 ;  /* 0x0000004800487308 */ /* 0x000e220000002400 */
[----:B---3--:R-:W-:Y:S02]  /*6d20*/  FMNMX.FTZ R100, R90, R15, !PT ;  /* 0x0000000f5a647209 */ /* 0x008fe40007810000 */
[----:B--2---:R-:W-:Y:S02]  /*6d30*/  FSEL R97, R97, -INF , P3 ;  /* 0xff80000061617808 */ /* 0x004fe40001800000 */
[----:B------:R-:W-:-:S02]  /*6d40*/  FMNMX.FTZ R15, R91, R100, !PT ;  /* 0x000000645b0f7209 */ /* 0x000fc40007810000 */
[----:B------:R-:W-:Y:S01]  /*6d50*/  ISETP.GT.AND P3, PT, R95, 0x61, PT ;  /* 0x000000615f00780c */ /* 0x000fe20003f64270 */
[----:B------:R-:W1:Y:S01]  /*6d60*/  MUFU.TANH R75, R75 ;  /* 0x0000004b004b7308 */ /* 0x000e620000002400 */
[----:B------:R-:W-:-:S04]  /*6d70*/  FMNMX.FTZ R15, R98, R15, !PT ;  /* 0x0000000f620f7209 */ /* 0x000fc80007810000 */
[----:B------:R-:W-:-:S03]  /*6d80*/  FMNMX.FTZ R15, R94, R15, !PT ;  /* 0x0000000f5e0f7209 */ /* 0x000fc60007810000 */
[----:B------:R-:W-:Y:S01]  /*6d90*/  MUFU.TANH R78, R78 ;  /* 0x0000004e004e7308 */ /* 0x000fe20000002400 */
[----:B------:R-:W-:Y:S02]  /*6da0*/  FMNMX.FTZ R100, R96, R15, !PT ;  /* 0x0000000f60647209 */ /* 0x000fe40007810000 */
[----:B0-----:R-:W-:Y:S02]  /*6db0*/  FSEL R72, R72, -INF , P2 ;  /* 0xff80000048487808 */ /* 0x001fe40001000000 */
[----:B------:R-:W-:Y:S02]  /*6dc0*/  FMNMX.FTZ R15, R97, R100, !PT ;  /* 0x00000064610f7209 */ /* 0x000fe40007810000 */
[----:B------:R-:W-:Y:S01]  /*6dd0*/  ISETP.GT.AND P2, PT, R95, 0x68, PT ;  /* 0x000000685f00780c */ /* 0x000fe20003f44270 */
[----:B------:R-:W0:Y:S01]  /*6de0*/  MUFU.TANH R122, R122 ;  /* 0x0000007a007a7308 */ /* 0x000e220000002400 */
[----:B-1----:R-:W-:Y:S02]  /*6df0*/  FSEL R75, R75, -INF , P3 ;  /* 0xff8000004b4b7808 */ /* 0x002fe40001800000 */
[----:B------:R-:W-:-:S02]  /*6e00*/  FMNMX.FTZ R100, R72, R15, !PT ;  /* 0x0000000f48647209 */ /* 0x000fc40007810000 */
[----:B------:R-:W-:Y:S02]  /*6e10*/  ISETP.GT.AND P3, PT, R95, 0x69, PT ;  /* 0x000000695f00780c */ /* 0x000fe40003f64270 */
[----:B------:R-:W-:Y:S01]  /*6e20*/  FMNMX.FTZ R100, R75, R100, !PT ;  /* 0x000000644b647209 */ /* 0x000fe20007810000 */
[----:B------:R-:W1:Y:S08]  /*6e30*/  MUFU.TANH R82, R82 ;  /* 0x0000005200527308 */ /* 0x000e700000002400 */
[----:B------:R-:W2:Y:S01]  /*6e40*/  MUFU.TANH R83, R83 ;  /* 0x0000005300537308 */ /* 0x000ea20000002400 */
[----:B0-----:R-:W-:-:S02]  /*6e50*/  FSEL R122, R122, -INF , P3 ;  /* 0xff8000007a7a7808 */ /* 0x001fc40001800000 */
        /* <DEDUP_REMOVED lines=13> */
[----:B------:R-:W-:-:S02]  /*6f30*/  ISETP.GT.AND P3, PT, R95, 0x79, PT ;  /* 0x000000795f00780c */ /* 0x000fc40003f64270 */
[----:B---3--:R-:W-:Y:S02]  /*6f40*/  FSEL R100, R86, -INF , P2 ;  /* 0xff80000056647808 */ /* 0x008fe40001000000 */
        /* <DEDUP_REMOVED lines=13> */
[----:B------:R-:W-:-:S04]  /*7020*/  FMNMX.FTZ R102, R100, R15, !PT ;  /* 0x0000000f64667209 */ /* 0x000fc80007810000 */
[----:B------:R-:W-:-:S03]  /*7030*/  FMNMX.FTZ R15, R87, R102, !PT ;  /* 0x00000066570f7209 */ /* 0x000fc60007810000 */
[----:B------:R-:W2:Y:S01]  /*7040*/  MUFU.TANH R66, R66 ;  /* 0x0000004200427308 */ /* 0x000ea20000002400 */
[----:B------:R-:W-:Y:S02]  /*7050*/  FMNMX.FTZ R102, R58, R15, !PT ;  /* 0x0000000f3a667209 */ /* 0x000fe40007810000 */
[----:B-1----:R-:W-:Y:S02]  /*7060*/  FSEL R62, R62, -INF , P2 ;  /* 0xff8000003e3e7808 */ /* 0x002fe40001000000 */
[----:B------:R-:W-:Y:S02]  /*7070*/  FMNMX.FTZ R15, R59, R102, !PT ;  /* 0x000000663b0f7209 */ /* 0x000fe40007810000 */
[----:B------:R-:W-:Y:S01]  /*7080*/  ISETP.GT.AND P2, PT, R95, 0x90, PT ;  /* 0x000000905f00780c */ /* 0x000fe20003f44270 */
        /* <DEDUP_REMOVED lines=8> */
[----:B------:R-:W-:Y:S01]  /*7110*/  ISETP.GT.AND P3, PT, R95, 0x99, PT ;  /* 0x000000995f00780c */ /* 0x000fe20003f64270 */
[----:B------:R-:W-:-:S01]  /*7120*/  FFMA.FTZ R95, R113, UR6, -R124 ;  /* 0x00000006715f7c23 */ /* 0x000fc2000801087c */
[----:B------:R-:W-:-:S03]  /*7130*/  FFMA.FTZ R113, R117, UR6, -R124 ;  /* 0x0000000675717c23 */ /* 0x000fc6000801087c */
[----:B------:R1:W-:Y:S01]  /*7140*/  MUFU.EX2 R86, R104 ;  /* 0x0000006800567308 */ /* 0x0003e20000000800 */
[----:B0-----:R-:W-:-:S07]  /*7150*/  FSEL R70, R70, -INF , P2 ;  /* 0xff80000046467808 */ /* 0x001fce0001000000 */
[----:B------:R0:W-:Y:S01]  /*7160*/  MUFU.EX2 R66, R107 ;  /* 0x0000006b00427308 */ /* 0x0001e20000000800 */
[----:B-1----:R-:W-:Y:S02]  /*7170*/  FMNMX.FTZ R104, R62, R15, !PT ;  /* 0x0000000f3e687209 */ /* 0x002fe40007810000 */
[----:B--2---:R-:W-:Y:S02]  /*7180*/  FSEL R71, R71, -INF , P3 ;  /* 0xff80000047477808 */ /* 0x004fe40001800000 */
[----:B------:R-:W-:-:S03]  /*7190*/  FMNMX.FTZ R15, R63, R104, !PT ;  /* 0x000000683f0f7209 */ /* 0x000fc60007810000 */
[----:B------:R-:W-:Y:S01]  /*71a0*/  MUFU.EX2 R126, R126 ;  /* 0x0000007e007e7308 */ /* 0x000fe20000000800 */
[----:B------:R-:W-:Y:S01]  /*71b0*/  FMNMX.FTZ R104, R102, R15, !PT ;  /* 0x0000000f66687209 */ /* 0x000fe20007810000 */
[--C-:B0-----:R-:W-:Y:S01]  /*71c0*/  FFMA.FTZ R107, R115, UR6, -R124.reuse ;  /* 0x00000006736b7c23 */ /* 0x101fe2000801087c */
[----:B------:R-:W-:-:S02]  /*71d0*/  FFMA.FTZ R115, R119, UR6, -R124 ;  /* 0x0000000677737c23 */ /* 0x000fc4000801087c */
[----:B------:R-:W-:-:S03]  /*71e0*/  FMNMX.FTZ R15, R67, R104, !PT ;  /* 0x00000068430f7209 */ /* 0x000fc60007810000 */
[----:B------:R-:W-:Y:S01]  /*71f0*/  MUFU.EX2 R109, R109 ;  /* 0x0000006d006d7308 */ /* 0x000fe20000000800 */
[----:B------:R-:W-:-:S04]  /*7200*/  FMNMX.FTZ R104, R70, R15, !PT ;  /* 0x0000000f46687209 */ /* 0x000fc80007810000 */
[----:B------:R-:W-:Y:S01]  /*7210*/  FMNMX.FTZ R15, R71, R104, !PT ;  /* 0x00000068470f7209 */ /* 0x000fe20007810000 */
[----:B------:R-:W-:-:S01]  /*7220*/  FFMA.FTZ R104, R114, UR6, -R124 ;  /* 0x0000000672687c23 */ /* 0x000fc2000801087c */
[--C-:B------:R-:W-:Y:S01]  /*7230*/  FFMA.FTZ R114, R116, UR6, -R124.reuse ;  /* 0x0000000674727c23 */ /* 0x100fe2000801087c */
[----:B------:R0:W-:Y:S02]  /*7240*/  MUFU.EX2 R18, R112 ;  /* 0x0000007000127308 */ /* 0x0001e40000000800 */
[----:B------:R-:W1:Y:S06]  /*7250*/  SHFL.BFLY PT, R106, R15, 0x2, 0x1f ;  /* 0x0c401f000f6a7f89 */ /* 0x000e6c00000e0000 */
[----:B------:R-:W-:Y:S01]  /*7260*/  MUFU.EX2 R108, R108 ;  /* 0x0000006c006c7308 */ /* 0x000fe20000000800 */
[----:B0-----:R-:W-:-:S07]  /*7270*/  FFMA.FTZ R112, R118, UR6, -R124 ;  /* 0x0000000676707c23 */ /* 0x001fce000801087c */
[----:B------:R-:W-:Y:S08]  /*7280*/  MUFU.EX2 R111, R111 ;  /* 0x0000006f006f7308 */ /* 0x000ff00000000800 */
[----:B------:R-:W-:Y:S01]  /*7290*/  MUFU.EX2 R110, R110 ;  /* 0x0000006e006e7308 */ /* 0x000fe20000000800 */
[----:B-1----:R-:W-:-:S05]  /*72a0*/  FMNMX.FTZ R116, R15, R106, !PT ;  /* 0x0000006a0f747209 */ /* 0x002fca0007810000 */
[----:B------:R-:W0:Y:S02]  /*72b0*/  SHFL.BFLY PT, R15, R116, 0x1, 0x1f ;  /* 0x0c201f00740f7f89 */ /* 0x000e2400000e0000 */
[----:B------:R-:W-:Y:S08]  /*72c0*/  MUFU.EX2 R106, R114 ;  /* 0x00000072006a7308 */ /* 0x000ff00000000800 */
[----:B------:R1:W-:Y:S08]  /*72d0*/  MUFU.EX2 R114, R120 ;  /* 0x0000007800727308 */ /* 0x0003f00000000800 */
[----:B------:R-:W-:Y:S01]  /*72e0*/  MUFU.EX2 R93, R93 ;  /* 0x0000005d005d7308 */ /* 0x000fe20000000800 */
[----:B0-----:R-:W-:Y:S01]  /*72f0*/  FMNMX.FTZ R15, R116, R15, !PT ;  /* 0x0000000f740f7209 */ /* 0x001fe20007810000 */
[----:B------:R-:W-:-:S06]  /*7300*/  IMAD.U32 R116, RZ, RZ, UR6 ;  /* 0x00000006ff747e24 */ /* 0x000fcc000f8e00ff */
[----:B------:R-:W-:Y:S01]  /*7310*/  MUFU.EX2 R123, R123 ;  /* 0x0000007b007b7308 */ /* 0x000fe20000000800 */
[C---:B------:R-:W-:Y:S01]  /*7320*/  FSETP.NEU.FTZ.AND P2, PT, R15.reuse, -INF , PT ;  /* 0xff8000000f00780b */ /* 0x040fe20003f5d000 */
[----:B------:R-:W-:Y:S01]  /*7330*/  FFMA.FTZ R117, R15, R116, -8 ;  /* 0xc10000000f757423 */ /* 0x000fe20000010074 */
[----:B------:R-:W-:-:S04]  /*7340*/  FFMA.FTZ R116, R121, UR6, -R124 ;  /* 0x0000000679747c23 */ /* 0x000fc8000801087c */
[----:B------:R-:W-:Y:S01]  /*7350*/  FSEL R117, R117, RZ, P2 ;  /* 0x000000ff75757208 */ /* 0x000fe20001000000 */
[----:B------:R-:W-:Y:S04]  /*7360*/  MUFU.EX2 R99, R99 ;  /* 0x0000006300637308 */ /* 0x000fe80000000800 */
        /* <DEDUP_REMOVED lines=11> */
[----:B------:R-:W-:Y:S01]  /*7420*/  FSEL R90, R15, RZ, P2 ;  /* 0x000000ff0f5a7208 */ /* 0x000fe20001000000 */
[--C-:B------:R-:W-:Y:S01]  /*7430*/  FFMA.FTZ R13, R74, UR6, -R117.reuse ;  /* 0x000000064a0d7c23 */ /* 0x100fe20008010875 */
[----:B-1----:R-:W-:Y:S01]  /*7440*/  FMUL.FTZ R120, R77, UR6 ;  /* 0x000000064d787c20 */ /* 0x002fe20008410000 */
        /* <DEDUP_REMOVED lines=62> */
[----:B------:R-:W-:-:S06]  /*7830*/  FFMA.FTZ R98, R122, UR6, -R117 ;  /* 0x000000067a627c23 */ /* 0x000fcc0008010875 */
        /* <DEDUP_REMOVED lines=27> */
[----:B------:R-:W-:-:S03]  /*79f0*/  FFMA.FTZ R100, R87, UR6, -R117 ;  /* 0x0000000657647c23 */ /* 0x000fc60008010875 */
[----:B------:R-:W-:-:S03]  /*7a00*/  FADD.FTZ R2, R78, R121 ;  /* 0x000000794e027221 */ /* 0x000fc60000010000 */
        /* <DEDUP_REMOVED lines=86> */
.L_x_15435:
        /* <DEDUP_REMOVED lines=81> */
[----:B------:R-:W-:Y:S01]  /*8480*/  F2FP.SATFINITE.E4M3.F32.PACK_AB_MERGE_C R139, R102, R87, R63 ;  /* 0x00000057668b723e */ /* 0x000fe2000480703f */
[----:B------:R-:W-:Y:S06]  /*8490*/  @P1 BRA `(.L_x_15436) ;  /* 0xffffffc8000c1947 */ /* 0x000fec000383ffff */
[----:B------:R-:W-:-:S05]  /*84a0*/  UMOV UR11, UR21 ;  /* 0x00000015000b7c82 */ /* 0x000fca0008000000 */
.L_x_15425:
[----:B------:R-:W-:-:S06]  /*84b0*/  UISETP.GE.AND UP0, UPT, UR11, UR41, UPT ;  /* 0x000000290b00728c */ /* 0x000fcc000bf06270 */
[----:B------:R-:W-:-:S13]  /*84c0*/  PLOP3.LUT P1, PT, PT, PT, UP0, 0x80, 0x0 ;  /* 0x000000000000781c */ /* 0x000fda0003f2f008 */
[----:B------:R-:W-:Y:S05]  /*84d0*/  @!P1 BRA `(.L_x_15437) ;  /* 0x0000002c00209947 */ /* 0x000fea0003800000 */
[----:B------:R-:W-:Y:S01]  /*84e0*/  MOV R4, R15 ;  /* 0x0000000f00047202 */ /* 0x000fe20000000f00 */
[----:B------:R-:W-:Y:S01]  /*84f0*/  IMAD.MOV.U32 R5, RZ, RZ, R56 ;  /* 0x000000ffff057224 */ /* 0x000fe200078e0038 */
[----:B------:R-:W-:Y:S01]  /*8500*/  UMOV UR24, UR8 ;  /* 0x0000000800187c82 */ /* 0x000fe20008000000 */
[----:B------:R-:W-:Y:S01]  /*8510*/  UMOV UR19, UR10 ;  /* 0x0000000a00137c82 */ /* 0x000fe20008000000 */
[----:B------:R-:W-:-:S05]  /*8520*/  ULDC UR17, c[0x0][0x988] ;  /* 0x0002620000117ab9 */ /* 0x000fca0000000800 */
.L_x_15448:
[----:B------:R-:W-:-:S04]  /*8530*/  UIADD3 UR10, UR19, 0x1, URZ ;  /* 0x00000001130a7890 */ /* 0x000fc8000fffe03f */
[----:B------:R-:W-:-:S04]  /*8540*/  UISETP.NE.AND UP0, UPT, UR10, 0x2, UPT ;  /* 0x000000020a00788c */ /* 0x000fc8000bf05270 */
[----:B------:R-:W-:Y:S02]  /*8550*/  USEL UR8, URZ, 0x1, UP0 ;  /* 0x000000013f087887 */ /* 0x000fe40008000000 */
[----:B------:R-:W-:Y:S02]  /*8560*/  USEL UR10, UR10, URZ, UP0 ;  /* 0x0000003f0a0a7287 */ /* 0x000fe40008000000 */
[----:B------:R-:W-:Y:S01]  /*8570*/  ULOP3.LUT UR8, UR24, UR8, URZ, 0x3c, !UPT ;  /* 0x0000000818087292 */ /* 0x000fe2000f8e3c3f */
[----:B------:R-:W-:Y:S11]  /*8580*/  @!P0 BRA `(.L_x_15438) ;  /* 0x0000000000048947 */ /* 0x000ff60003800000 */
[----:B------:R-:W-:Y:S01]  /*8590*/  BPT.TRAP 0x1 ;  /* 0x000000040000795c */ /* 0x000fe20000300000 */
.L_x_15438:
[----:B------:R-:W-:Y:S01]  /*85a0*/  ULEA UR18, UR10, UR46, 0x3 ;  /* 0x0000002e0a127291 */ /* 0x000fe2000f8e183f */
[----:B------:R-:W-:-:S05]  /*85b0*/  IMAD.U32 R6, RZ, RZ, UR8 ;  /* 0x00000008ff067e24 */ /* 0x000fca000f8e00ff */
[----:B------:R-:W-:-:S04]  /*85c0*/  SHF.L.U32 R6, R6, 0x1f, RZ ;  /* 0x0000001f06067819 */ /* 0x000fc800000006ff */
[----:B------:R0:W1:Y:S01]  /*85d0*/  SYNCS.PHASECHK.TRANS64.TRYWAIT P1, [UR18+0x12430], R6 ;  /* 0x01243006ff0075a7 */ /* 0x0000620008020152 */
[----:B------:R-:W-:Y:S05]  /*85e0*/  @!P0 BRA `(.L_x_15439) ;  /* 0x0000000000048947 */ /* 0x000fea0003800000 */
[----:B------:R-:W-:Y:S01]  /*85f0*/  BPT.TRAP 0x1 ;  /* 0x000000040000795c */ /* 0x000fe20000300000 */
.L_x_15439:
[----:B-1----:R-:W-:Y:S05]  /*8600*/  @P1 BRA `(.L_x_15440) ;  /* 0x0000000000081947 */ /* 0x002fea0003800000 */
[----:B------:R-:W1:Y:S02]  /*8610*/  SYNCS.PHASECHK.TRANS64.TRYWAIT P1, [UR18+0x12430], R6 ;  /* 0x01243006ff0075a7 */ /* 0x000e640008020152 */
[----:B-1----:R-:W-:Y:S05]  /*8620*/  @!P1 BRA `(.L_x_15441) ;  /* 0x0000009800049947 */ /* 0x002fea0003800000 */
.L_x_15440:
        /* <DEDUP_REMOVED lines=63> */
.L_x_15442:
[----:B------:R-:W-:Y:S01]  /*8a20*/  ULEA UR13, UR19, UR46, 0x3 ;  /* 0x0000002e130d7291 */ /* 0x000fe2000f8e183f */
[----:B01----:R-:W-:-:S05]  /*8a30*/  IMAD.U32 R6, RZ, RZ, UR24 ;  /* 0x00000018ff067e24 */ /* 0x003fca000f8e00ff */
[----:B------:R-:W-:-:S04]  /*8a40*/  SHF.L.U32 R6, R6, 0x1f, RZ ;  /* 0x0000001f06067819 */ /* 0x000fc800000006ff */
[----:B------:R0:W1:Y:S01]  /*8a50*/  SYNCS.PHASECHK.TRANS64.TRYWAIT P1, [UR13+0x12450], R6 ;  /* 0x01245006ff0075a7 */ /* 0x000062000802014d */
[----:B------:R-:W-:Y:S05]  /*8a60*/  @!P0 BRA `(.L_x_15443) ;  /* 0x0000000000048947 */ /* 0x000fea0003800000 */
[----:B------:R-:W-:Y:S01]  /*8a70*/  BPT.TRAP 0x1 ;  /* 0x000000040000795c */ /* 0x000fe20000300000 */
.L_x_15443:
[----:B-1----:R-:W-:Y:S05]  /*8a80*/  @P1 BRA `(.L_x_15444) ;  /* 0x0000000000081947 */ /* 0x002fea0003800000 */
[----:B------:R-:W1:Y:S02]  /*8a90*/  SYNCS.PHASECHK.TRANS64.TRYWAIT P1, [UR13+0x12450], R6 ;  /* 0x01245006ff0075a7 */ /* 0x000e64000802014d */
[----:B-1----:R-:W-:Y:S05]  /*8aa0*/  @!P1 BRA `(.L_x_15445) ;  /* 0x0000009000fc9947 */ /* 0x002fea0003800000 */
.L_x_15444:
        /* <DEDUP_REMOVED lines=32> */
.L_x_15446:
        /* <DEDUP_REMOVED lines=27> */
[----:B------:R-:W-:Y:S01]  /*8e60*/  FMUL.FTZ R115, R0, R116 ;  /* 0x0000007400737220 */ /* 0x000fe20000410000 */
[----:B0-----:R-:W-:Y:S01]  /*8e70*/  FMNMX.FTZ R120, R6, R5, !PT ;  /* 0x0000000506787209 */ /* 0x001fe20007810000 */
[C---:B------:R-:W-:Y:S01]  /*8e80*/  FMUL.FTZ R19, R0.reuse, R132 ;  /* 0x0000008400137220 */ /* 0x040fe20000410000 */
[----:B------:R-:W0:Y:S01]  /*8e90*/  MUFU.TANH R8, R8 ;  /* 0x0000000800087308 */ /* 0x000e220000002400 */
[C---:B------:R-:W-:Y:S01]  /*8ea0*/  FMUL.FTZ R116, R0.reuse, R117 ;  /* 0x0000007500747220 */ /* 0x040fe20000410000 */
[C---:B------:R-:W-:Y:S01]  /*8eb0*/  FMUL.FTZ R117, R0.reuse, R118 ;  /* 0x0000007600757220 */ /* 0x040fe20000410000 */
[C---:B------:R-:W-:Y:S01]  /*8ec0*/  FMUL.FTZ R118, R0.reuse, R119 ;  /* 0x0000007700767220 */ /* 0x040fe20000410000 */
[----:B-1----:R-:W-:Y:S01]  /*8ed0*/  FMNMX.FTZ R15, R9, R4, !PT ;  /* 0x00000004090f7209 */ /* 0x002fe20007810000 */
        /* <DEDUP_REMOVED lines=70> */
[----:B------:R-:W-:Y:S01]  /*9340*/  UIADD3 UR18, UR18, 0x12440, URZ ;  /* 0x0001244012127890 */ /* 0x000fe2000fffe03f */
[----:B------:R-:W-:-:S03]  /*9350*/  IMAD.U32 R125, RZ, RZ, UR6 ;  /* 0x00000006ff7d7e24 */ /* 0x000fc6000f8e00ff */
        /* <DEDUP_REMOVED lines=141> */
[----:B-1----:R-:W-:-:S03]  /*9c30*/  FMNMX.FTZ R123, R120, R15, !PT ;  /* 0x0000000f787b7209 */ /* 0x002fc60007810000 */
[----:B------:R-:W0:Y:S04]  /*9c40*/  SHFL.BFLY PT, R15, R122, 0x1, 0x1f ;  /* 0x0c201f007a0f7f89 */ /* 0x000e2800000e0000 */
[----:B------:R-:W1:Y:S01]  /*9c50*/  SHFL.BFLY PT, R124, R123, 0x1, 0x1f ;  /* 0x0c201f007b7c7f89 */ /* 0x000e6200000e0000 */
[----:B0-----:R-:W-:Y:S02]  /*9c60*/  FMNMX.FTZ R56, R122, R15, !PT ;  /* 0x0000000f7a387209 */ /* 0x001fe40007810000 */
[----:B------:R-:W-:Y:S02]  /*9c70*/  MOV R122, UR6 ;  /* 0x00000006007a7c02 */ /* 0x000fe40008000f00 */
[----:B-1----:R-:W-:Y:S01]  /*9c80*/  FMNMX.FTZ R15, R123, R124, !PT ;  /* 0x0000007c7b0f7209 */ /* 0x002fe20007810000 */
[----:B------:R-:W-:-:S01]  /*9c90*/  FFMA.FTZ R120, R56, R125, -8 ;  /* 0xc100000038787423 */ /* 0x000fc2000001007d */
        /* <DEDUP_REMOVED lines=44> */
[----:B------:R-:W-:Y:S01]  /*9f60*/  FMUL.FTZ R5, R5, UR6 ;  /* 0x0000000605057c20 */ /* 0x000fe20008410000 */
        /* <DEDUP_REMOVED lines=204> */
.L_x_15447:
        /* <DEDUP_REMOVED lines=83> */
.L_x_15437:
[----:B------:R-:W-:Y:S06]  /*b160*/  BAR.ARV 0x8, 0x200 ;  /* 0x0208000000007b1d */ /* 0x000fec0000002000 */
[----:B------:R-:W-:Y:S05]  /*b170*/  @!P0 BRA `(.L_x_15449) ;  /* 0x0000000000048947 */ /* 0x000fea0003800000 */
[----:B------:R-:W-:Y:S01]  /*b180*/  BPT.TRAP 0x1 ;  /* 0x000000040000795c */ /* 0x000fe20000300000 */
.L_x_15449:
[----:B------:R-:W-:Y:S01]  /*b190*/  ULEA UR16, UR10, UR46, 0x3 ;  /* 0x0000002e0a107291 */ /* 0x000fe2000f8e183f */
[----:B------:R-:W-:-:S05]  /*b1a0*/  IMAD.U32 R0, RZ, RZ, UR8 ;  /* 0x00000008ff007e24 */ /* 0x000fca000f8e00ff */
[----:B------:R-:W-:-:S04]  /*b1b0*/  SHF.L.U32 R0, R0, 0x1f, RZ ;  /* 0x0000001f00007819 */ /* 0x000fc800000006ff */
[----:B------:R0:W1:Y:S01]  /*b1c0*/  SYNCS.PHASECHK.TRANS64.TRYWAIT P1, [UR16+0x12450], R0 ;  /* 0x01245000ff0075a7 */ /* 0x0000620008020150 */
[----:B------:R-:W-:Y:S05]  /*b1d0*/  @!P0 BRA `(.L_x_15450) ;  /* 0x0000000000048947 */ /* 0x000fea0003800000 */
[----:B------:R-:W-:Y:S01]  /*b1e0*/  BPT.TRAP 0x1 ;  /* 0x000000040000795c */ /* 0x000fe20000300000 */
.L_x_15450:
[----:B-1----:R-:W-:Y:S05]  /*b1f0*/  @P1 BRA `(.L_x_15451) ;  /* 0x0000000000081947 */ /* 0x002fea0003800000 */
[----:B------:R-:W1:Y:S02]  /*b200*/  SYNCS.PHASECHK.TRANS64.TRYWAIT P1, [UR16+0x12450], R0 ;  /* 0x01245000ff0075a7 */ /* 0x000e640008020150 */
[----:B-1----:R-:W-:Y:S05]  /*b210*/  @!P1 BRA `(.L_x_15452) ;  /* 0x0000006c00389947 */ /* 0x002fea0003800000 */
.L_x_15451:
        /* <DEDUP_REMOVED lines=12> */
[----:B------:R-:W-:Y:S01]  /*b2e0*/  @UP0 ULDC.64 UR14, c[0x0][0x9c8] ;  /* 0x00027200000e0ab9 */ /* 0x000fe20000000a00 */
[----:B------:R-:W-:Y:S01]  /*b2f0*/  @UP0 USHF.R.S32.HI UR11, URZ, 0x1f, UR43 ;  /* 0x0000001f3f0b0899 */ /* 0x000fe2000801142b */
[----:B------:R-:W-:Y:S01]  /*b300*/  UMOV UR18, UR8 ;  /* 0x0000000800127c82 */ /* 0x000fe20008000000 */
[----:B------:R-:W-:Y:S01]  /*b310*/  @UP0 UIMAD UR7, UR40, UR14, URZ ;  /* 0x0000000e280702a4 */ /* 0x000fe2000f8e023f */
[----:B------:R-:W-:Y:S01]  /*b320*/  QGMMA.64x64x32.F32.E4M3.E4M3 R24, R152, gdesc[UR16], R24, gsb0 ;  /* 0x00e0001098187df3 */ /* 0x000fe20008000818 */
        /* <DEDUP_REMOVED lines=72> */
.L_x_15453:
        /* <DEDUP_REMOVED lines=36> */
.L_x_15417:
        /* <DEDUP_REMOVED lines=13> */
[----:B------:R-:W-:Y:S01]  /*bac0*/  UIMAD.WIDE.U32 UR4, UR43, UR8, URZ ;  /* 0x000000082b0472a5 */ /* 0x000fe2000f8e003f */
[----:B------:R-:W-:Y:S01]  /*bad0*/  IADD3 R7, R7, -0x80, RZ ;  /* 0xffffff8007077810 */ /* 0x000fe20007ffe0ff */
[----:B------:R-:W-:Y:S01]  /*bae0*/  UIMAD UR6, UR7, UR8, URZ ;  /* 0x00000008070672a4 */ /* 0x000fe2000f8e023f */
[----:B------:R-:W-:Y:S01]  /*baf0*/  ISETP.EQ.OR P0, PT, R3, 0x3, !P0 ;  /* 0x000000030300780c */ /* 0x000fe20004702670 */
[----:B------:R-:W-:Y:S01]  /*bb00*/  UIMAD UR8, UR7, UR10, URZ ;  /* 0x0000000a070872a4 */ /* 0x000fe2000f8e023f */
[----:B------:R-:W-:Y:S01]  /*bb10*/  SHF.R.S32.HI R8, RZ, 0x1f, R7 ;  /* 0x0000001fff087819 */ /* 0x000fe20000011407 */
[----:B------:R-:W-:Y:S01]  /*bb20*/  IMAD.U32 R22, RZ, RZ, UR4 ;  /* 0x00000004ff167e24 */ /* 0x000fe2000f8e00ff */
[----:B------:R-:W-:Y:S01]  /*bb30*/  SEL R91, R28, R29, P0 ;  /* 0x0000001d1c5b7207 */ /* 0x000fe20000000000 */
[----:B------:R-:W-:Y:S01]  /*bb40*/  UIMAD UR9, UR43, UR9, UR6 ;  /* 0x000000092b0972a4 */ /* 0x000fe2000f8e0206 */
[----:B------:R-:W-:Y:S01]  /*bb50*/  LEA.HI R3, R8, R7, RZ, 0x7 ;  /* 0x0000000708037211 */ /* 0x000fe200078f38ff */
[----:B------:R-:W-:Y:S01]  /*bb60*/  IMAD.U32 R23, RZ, RZ, UR5 ;  /* 0x00000005ff177e24 */ /* 0x000fe2000f8e00ff */
[----:B------:R-:W-:Y:S01]  /*bb70*/  SEL R87, R29, R28, P0 ;  /* 0x0000001c1d577207 */ /* 0x000fe20000000000 */
[----:B------:R-:W1:Y:S01]  /*bb80*/  S2UR UR4, SR_CTAID.Y ;  /* 0x00000000000479c3 */ /* 0x000e620000002600 */
[----:B0-----:R-:W-:Y:S01]  /*bb90*/  LOP3.LUT R4, R3, 0xffffff80, RZ, 0xc0, !PT ;  /* 0xffffff8003047812 */ /* 0x001fe200078ec0ff */
[----:B------:R-:W-:Y:S01]  /*bba0*/  UIADD3 UR9, UR5, UR9, URZ ;  /* 0x0000000905097290 */ /* 0x000fe2000fffe03f */
[----:B------:R-:W-:Y:S01]  /*bbb0*/  SEL R75, R44, R45, P0 ;  /* 0x0000002d2c4b7207 */ /* 0x000fe20000000000 */
[----:B------:R-:W-:Y:S01]  /*bbc0*/  UIMAD.WIDE.U32 UR6, UR43, UR10, URZ ;  /* 0x0000000a2b0672a5 */ /* 0x000fe2000f8e003f */
[----:B------:R-:W-:Y:S01]  /*bbd0*/  SEL R71, R45, R44, P0 ;  /* 0x0000002c2d477207 */ /* 0x000fe20000000000 */
[----:B------:R-:W-:Y:S01]  /*bbe0*/  IMAD.IADD R10, R7, 0x1, -R4 ;  /* 0x00000001070a7824 */ /* 0x000fe200078e0a04 */
[----:B------:R-:W0:Y:S01]  /*bbf0*/  S2R R44, SR_CTAID.X ;  /* 0x00000000002c7919 */ /* 0x000e220000002500 */
[----:B------:R-:W3:Y:S01]  /*bc00*/  LDC R29, c[0x0][0xbe8] ;  /* 0x0002fa00ff1d7b82 */ /* 0x000ee20000000800 */
[----:B------:R-:W-:Y:S01]  /*bc10*/  LEA.HI R8, R8, R7, RZ, 0x2 ;  /* 0x0000000708087211 */ /* 0x000fe200078f10ff */
[----:B------:R-:W-:Y:S01]  /*bc20*/  IMAD.U32 R23, RZ, RZ, UR9 ;  /* 0x00000009ff177e24 */ /* 0x000fe2000f8e00ff */
[----:B------:R-:W-:Y:S01]  /*bc30*/  SHF.R.S32.HI R9, RZ, 0x1f, R10 ;  /* 0x0000001fff097819 */ /* 0x000fe2000001140a */
[----:B------:R-:W-:Y:S01]  /*bc40*/  UIMAD UR8, UR43, UR11, UR8 ;  /* 0x0000000b2b0872a4 */ /* 0x000fe2000f8e0208 */
[----:B------:R-:W-:Y:S01]  /*bc50*/  SHF.R.S32.HI R4, RZ, 0x7, R3 ;  /* 0x00000007ff047819 */ /* 0x000fe20000011403 */
[----:B------:R-:W-:Y:S01]  /*bc60*/  BSSY B0, `(.L_x_15455) ;  /* 0x00000f0000007945 */ /* 0x000fe20003800000 */
[----:B------:R-:W-:Y:S01]  /*bc70*/  LEA.HI R12, R9, R10, RZ, 0x2 ;  /* 0x0000000a090c7211 */ /* 0x000fe200078f10ff */
[----:B------:R-:W-:Y:S01]  /*bc80*/  UIADD3 UR8, UR7, UR8, URZ ;  /* 0x0000000807087290 */ /* 0x000fe2000fffe03f */
[----:B------:R-:W-:-:S02]  /*bc90*/  LOP3.LUT R8, R8, 0xfffffffc, RZ, 0xc0, !PT ;  /* 0xfffffffc08087812 */ /* 0x000fc400078ec0ff */
[--C-:B------:R-:W-:Y:S02]  /*bca0*/  SHF.R.S32.HI R14, RZ, 0x2, R12.reuse ;  /* 0x00000002ff0e7819 */ /* 0x100fe4000001140c */
[----:B------:R-:W-:Y:S01]  /*bcb0*/  SHF.R.S32.HI R5, RZ, 0x1f, R12 ;  /* 0x0000001fff057819 */ /* 0x000fe2000001140c */
[----:B------:R-:W-:Y:S01]  /*bcc0*/  IMAD.IADD R7, R7, 0x1, -R8 ;  /* 0x0000000107077824 */ /* 0x000fe200078e0a08 */
[----:B------:R-:W-:Y:S02]  /*bcd0*/  LEA.HI R9, R9, R10, RZ, 0x5 ;  /* 0x0000000a09097211 */ /* 0x000fe400078f28ff */
[----:B------:R-:W-:Y:S02]  /*bce0*/  LEA.HI R5, R5, R14, RZ, 0x3 ;  /* 0x0000000e05057211 */ /* 0x000fe400078f18ff */
[----:B------:R-:W-:Y:S02]  /*bcf0*/  SEL R73, R40, R41, P0 ;  /* 0x0000002928497207 */ /* 0x000fe40000000000 */
[----:B------:R-:W-:Y:S01]  /*bd00*/  LOP3.LUT R3, R5, 0xfffffff8, RZ, 0xc0, !PT ;  /* 0xfffffff805037812 */ /* 0x000fe200078ec0ff */
[----:B------:R-:W-:Y:S01]  /*bd10*/  IMAD.HI R5, R4, 0x55555556, RZ ;  /* 0x5555555604057827 */ /* 0x000fe200078e02ff */
[----:B------:R-:W-:-:S02]  /*bd20*/  SEL R69, R41, R40, P0 ;  /* 0x0000002829457207 */ /* 0x000fc40000000000 */
        /* <DEDUP_REMOVED lines=12> */
[----:B------:R-:W-:Y:S01]  /*bdf0*/  IADD3 R14, R7, -R14, RZ ;  /* 0x8000000e070e7210 */ /* 0x000fe20007ffe0ff */
[----:B------:R-:W-:Y:S01]  /*be00*/  IMAD.U32 R9, RZ, RZ, UR7 ;  /* 0x00000007ff097e24 */ /* 0x000fe2000f8e00ff */
        /* <DEDUP_REMOVED lines=11> */
[----:B------:R-:W-:Y:S01]  /*bec0*/  ULDC.64 UR8, c[0x0][0xb28] ;  /* 0x0002ca0000087ab9 */ /* 0x000fe20000000a00 */
[----:B------:R-:W-:Y:S01]  /*bed0*/  SEL R13, R38, R39, P0 ;  /* 0x00000027260d7207 */ /* 0x000fe20000000000 */
[----:B------:R-:W4:Y:S01]  /*bee0*/  @P2 LDC R52, c[0x0][0xbf0] ;  /* 0x0002fc00ff342b82 */ /* 0x000f220000000800 */
[----:B------:R-:W-:-:S02]  /*bef0*/  SEL R53, R39, R38, P0 ;  /* 0x0000002627357207 */ /* 0x000fc40000000000 */
[----:B------:R-:W-:Y:S02]  /*bf00*/  SEL R65, R48, R49, P0 ;  /* 0x0000003130417207 */ /* 0x000fe40000000000 */
[----:B------:R-:W-:Y:S01]  /*bf10*/  SEL R83, R36, R37, P0 ;  /* 0x0000002524537207 */ /* 0x000fe20000000000 */
[C---:B---3--:R-:W-:Y:S01]  /*bf20*/  IMAD R18, R4.reuse, UR40, RZ ;  /* 0x0000002804127c24 */ /* 0x048fe2000f8e02ff */
[----:B------:R-:W-:Y:S01]  /*bf30*/  SEL R79, R37, R36, P0 ;  /* 0x00000024254f7207 */ /* 0x000fe20000000000 */
[----:B------:R-:W-:Y:S01]  /*bf40*/  IMAD.WIDE.U32 R22, R4, UR44, R22 ;  /* 0x0000002c04167c25 */ /* 0x000fe2000f8e0016 */
[----:B------:R-:W-:Y:S02]  /*bf50*/  SEL R15, R30, R31, P0 ;  /* 0x0000001f1e0f7207 */ /* 0x000fe40000000000 */
[----:B------:R-:W-:Y:S01]  /*bf60*/  SEL R59, R31, R30, P0 ;  /* 0x0000001e1f3b7207 */ /* 0x000fe20000000000 */
[----:B------:R-:W-:Y:S01]  /*bf70*/  IMAD R5, R5, UR44, R18 ;  /* 0x0000002c05057c24 */ /* 0x000fe2000f8e0212 */
[----:B------:R-:W-:-:S02]  /*bf80*/  SEL R11, R46, R47, P0 ;  /* 0x0000002f2e0b7207 */ /* 0x000fc40000000000 */
[----:B------:R-:W-:Y:S01]  /*bf90*/  SEL R47, R47, R46, P0 ;  /* 0x0000002e2f2f7207 */ /* 0x000fe20000000000 */
[----:B------:R-:W-:Y:S01]  /*bfa0*/  IMAD.IADD R23, R23, 0x1, R5 ;  /* 0x0000000117177824 */ /* 0x000fe200078e0205 */
[----:B------:R-:W3:Y:S01]  /*bfb0*/  @P2 LDC R46, c[0x0][0xbf0] ;  /* 0x0002fc00ff2e2b82 */ /* 0x000ee20000000800 */
[----:B------:R-:W-:Y:S01]  /*bfc0*/  SEL R61, R49, R48, P0 ;  /* 0x00000030313d7207 */ /* 0x000fe20000000000 */
[----:B0-----:R-:W-:Y:S01]  /*bfd0*/  @P2 IMAD.HI.U32 R35, R44, R35, RZ ;  /* 0x000000232c232227 */ /* 0x001fe200078e00ff */
[----:B------:R-:W-:Y:S02]  /*bfe0*/  SEL R49, R26, R27, P0 ;  /* 0x0000001b1a317207 */ /* 0x000fe40000000000 */
[----:B------:R-:W-:Y:S02]  /*bff0*/  SEL R57, R27, R26, P0 ;  /* 0x0000001a1b397207 */ /* 0x000fe40000000000 */
[----:B------:R-:W-:Y:S02]  /*c000*/  SEL R25, R42, R43, P0 ;  /* 0x0000002b2a197207 */ /* 0x000fe40000000000 */
[----:B------:R-:W-:-:S02]  /*c010*/  SEL R37, R43, R42, P0 ;  /* 0x0000002a2b257207 */ /* 0x000fc40000000000 */
[----:B------:R-:W-:Y:S02]  /*c020*/  LOP3.LUT R27, R12, 0x7ffffffc, RZ, 0xc0, !PT ;  /* 0x7ffffffc0c1b7812 */ /* 0x000fe400078ec0ff */
[----:B------:R-:W-:Y:S02]  /*c030*/  SEL R19, R50, R51, P0 ;  /* 0x0000003332137207 */ /* 0x000fe40000000000 */
[----:B------:R-:W-:Y:S01]  /*c040*/  SEL R21, R54, R55, P0 ;  /* 0x0000003736157207 */ /* 0x000fe20000000000 */
[C---:B------:R-:W-:Y:S01]  /*c050*/  IMAD.IADD R27, R10.reuse, 0x1, -R27 ;  /* 0x000000010a1b7824 */ /* 0x040fe200078e0a1b */
[----:B------:R-:W-:Y:S02]  /*c060*/  LOP3.LUT P1, RZ, R10, 0x3, RZ, 0xc0, !PT ;  /* 0x000000030aff7812 */ /* 0x000fe4000782c0ff */
[----:B------:R-:W-:Y:S01]  /*c070*/  MOV R8, UR6 ;  /* 0x0000000600087c02 */ /* 0x000fe20008000f00 */
[----:B------:R-:W-:Y:S01]  /*c080*/  ULDC.64 UR6, c[0x0][0xb48] ;  /* 0x0002d20000067ab9 */ /* 0x000fe20000000a00 */
[----:B------:R-:W-:-:S02]  /*c090*/  SEL R17, R51, R50, P0 ;  /* 0x0000003233117207 */ /* 0x000fc40000000000 */
        /* <DEDUP_REMOVED lines=32> */
[----:B------:R-:W-:Y:S01]  /*c2a0*/  IMAD.MOV.U32 R33, RZ, RZ, R44 ;  /* 0x000000ffff217224 */ /* 0x000fe200078e002c */
[----:B------:R-:W-:Y:S01]  /*c2b0*/  IADD3 R38, RZ, -UR43, RZ ;  /* 0x8000002bff267c10 */ /* 0x000fe2000fffe0ff */
[----:B------:R-:W-:Y:S01]  /*c2c0*/  SHFL.IDX PT, R49, R71, R34, 0x1c1f ;  /* 0x001c1f2247317589 */ /* 0x000fe200000e0000 */
[----:B---3--:R-:W-:Y:S01]  /*c2d0*/  @P2 SHF.R.U32.HI R33, RZ, R46, R35 ;  /* 0x0000002eff212219 */ /* 0x008fe20000011623 */
[----:B------:R-:W-:-:S02]  /*c2e0*/  IMAD R35, R65, UR44, R36 ;  /* 0x0000002c41237c24 */ /* 0x000fc4000f8e0224 */
[----:B--2---:R-:W-:Y:S01]  /*c2f0*/  IMAD R67, R67, R38, UR4 ;  /* 0x0000000443437e24 */ /* 0x004fe2000f8e0226 */
[----:B------:R-:W-:Y:S01]  /*c300*/  ULDC.64 UR4, c[0x0][0xbe0] ;  /* 0x0002f80000047ab9 */ /* 0x000fe20000000a00 */
[----:B------:R-:W-:Y:S01]  /*c310*/  IMAD.IADD R35, R9, 0x1, R35 ;  /* 0x0000000109237824 */ /* 0x000fe200078e0223 */
[----:B------:R-:W0:Y:S02]  /*c320*/  SHFL.IDX PT, R48, R69, R34, 0x1c1f ;  /* 0x001c1f2245307589 */ /* 0x000e2400000e0000 */
[----:B------:R-:W-:Y:S02]  /*c330*/  SHF.R.S32.HI R38, RZ, 0x1f, R67 ;  /* 0x0000001fff267819 */ /* 0x000fe40000011443 */
        /* <DEDUP_REMOVED lines=17> */
[----:B------:R-:W-:Y:S01]  /*c450*/  IMAD.MOV R38, RZ, RZ, -R37 ;  /* 0x000000ffff267224 */ /* 0x000fe200078e0a25 */
[----:B--2---:R-:W-:Y:S01]  /*c460*/  MOV R34, R8 ;  /* 0x0000000800227202 */ /* 0x004fe20000000f00 */
        /* <DEDUP_REMOVED lines=27> */
[----:B------:R-:W-:Y:S01]  /*c620*/  IMAD R33, R45, UR9, R36 ;  /* 0x000000092d217c24 */ /* 0x000fe2000f8e0224 */
[----:B------:R-:W-:Y:S01]  /*c630*/  IADD3 R23, R35, R23, RZ ;  /* 0x0000001723177210 */ /* 0x000fe20007ffe0ff */
[----:B------:R-:W-:Y:S01]  /*c640*/  IMAD.WIDE.U32 R36, R45, UR8, R8 ;  /* 0x000000082d247c25 */ /* 0x000fe2000f8e0008 */
[----:B------:R-:W-:Y:S01]  /*c650*/  SEL R8, R40, R41, P0 ;  /* 0x0000002928087207 */ /* 0x000fe20000000000 */
[----:B------:R-:W-:Y:S01]  /*c660*/  ULDC.64 UR8, c[0x0][0xb00] ;  /* 0x0002c00000087ab9 */ /* 0x000fe20000000a00 */
[C---:B------:R-:W-:Y:S01]  /*c670*/  LEA R40, P2, R34.reuse, UR6, 0x2 ;  /* 0x0000000622287c11 */ /* 0x040fe2000f8410ff */
[----:B------:R-:W-:Y:S01]  /*c680*/  IMAD.IADD R9, R37, 0x1, R33 ;  /* 0x0000000125097824 */ /* 0x000fe200078e0221 */
[----:B------:R-:W-:Y:S01]  /*c690*/  ULDC UR6, c[0x0][0xa88] ;  /* 0x0002a20000067ab9 */ /* 0x000fe20000000800 */
[----:B0-----:R-:W-:Y:S01]  /*c6a0*/  ULEA UR4, UR5, UR4, 0x18 ;  /* 0x0000000405047291 */ /* 0x001fe2000f8ec03f */
[----:B------:R-:W-:Y:S01]  /*c6b0*/  LEA.HI.X R33, R34, UR7, R23, 0x2, P2 ;  /* 0x0000000722217c11 */ /* 0x000fe200090f1417 */
[----:B------:R-:W-:Y:S01]  /*c6c0*/  SHFL.IDX PT, R44, R40, 0x1, 0x1c1f ;  /* 0x003c1f00282c7f89 */ /* 0x000fe200000e0000 */
[----:B------:R-:W-:Y:S01]  /*c6d0*/  IMAD R53, R29, UR6, RZ ;  /* 0x000000061d357c24 */ /* 0x000fe2000f8e02ff */
[----:B------:R-:W-:Y:S01]  /*c6e0*/  UIADD3 UR4, UR4, 0x12420, URZ ;  /* 0x0001242004047890 */ /* 0x000fe2000fffe03f */
[----:B------:R-:W-:Y:S01]  /*c6f0*/  LEA R54, P3, R36, UR8, 0x2 ;  /* 0x0000000824367c11 */ /* 0x000fe2000f8610ff */
[----:B------:R1:W-:Y:S01]  /*c700*/  SHFL.IDX PT, R34, R40, RZ, 0x1c1f ;  /* 0x001c1fff28227589 */ /* 0x0003e200000e0000 */
[----:B------:R-:W-:Y:S01]  /*c710*/  SEL R23, R42, R39, P0 ;  /* 0x000000272a177207 */ /* 0x000fe20000000000 */
[----:B------:R-:W-:Y:S01]  /*c720*/  UPRMT UR4, URZ, 0x654, UR4 ;  /* 0x000006543f047896 */ /* 0x000fe20008000004 */
[-C--:B------:R-:W-:Y:S01]  /*c730*/  ISETP.GE.OR P2, PT, R28, R53.reuse, P1 ;  /* 0x000000351c00720c */ /* 0x080fe20000f46670 */
[----:B------:R-:W0:Y:S01]  /*c740*/  SHFL.IDX PT, R35, R33, RZ, 0x1c1f ;  /* 0x001c1fff21237589 */ /* 0x000e2200000e0000 */
[----:B------:R-:W-:-:S02]  /*c750*/  ISETP.GE.OR P1, PT, R52, R53, P1 ;  /* 0x000000353400720c */ /* 0x000fc40000f26670 */
[----:B------:R-:W-:Y:S01]  /*c760*/  LEA.HI.X R55, R36, UR9, R9, 0x2, P3 ;  /* 0x0000000924377c11 */ /* 0x000fe200098f1409 */
[----:B------:R-:W2:Y:S01]  /*c770*/  SHFL.IDX PT, R45, R33, 0x1, 0x1c1f ;  /* 0x003c1f00212d7f89 */ /* 0x000ea200000e0000 */
[----:B------:R-:W-:Y:S02]  /*c780*/  ISETP.GE.AND P3, PT, R28, R53, PT ;  /* 0x000000351c00720c */ /* 0x000fe40003f66270 */
[----:B------:R-:W-:Y:S01]  /*c790*/  SYNCS.ARRIVE.TRANS64.RED.A1T0 RZ, [UR4], RZ ;  /* 0x000000ffffff79a7 */ /* 0x000fe20008100404 */
[----:B------:R3:W4:Y:S01]  /*c7a0*/  SHFL.IDX PT, R46, R54, RZ, 0x1c1f ;  /* 0x001c1fff362e7589 */ /* 0x00072200000e0000 */
[----:B------:R-:W-:Y:S02]  /*c7b0*/  SEL R9, R39, R42, P0 ;  /* 0x0000002a27097207 */ /* 0x000fe40000000000 */
[----:B------:R-:W-:Y:S01]  /*c7c0*/  SEL R36, R43, R48, P0 ;  /* 0x000000302b247207 */ /* 0x000fe20000000000 */
[----:B------:R3:W3:Y:S01]  /*c7d0*/  SHFL.IDX PT, R47, R55, RZ, 0x1c1f ;  /* 0x001c1fff372f7589 */ /* 0x0006e200000e0000 */
[----:B------:R-:W-:-:S02]  /*c7e0*/  SEL R37, R32, R49, P0 ;  /* 0x0000003120257207 */ /* 0x000fc40000000000 */
[----:B------:R-:W-:Y:S01]  /*c7f0*/  SEL R39, R49, R32, P0 ;  /* 0x0000002031277207 */ /* 0x000fe20000000000 */
[----:B------:R-:W-:Y:S01]  /*c800*/  IMAD.SHL.U32 R49, R27, 0x2, RZ ;  /* 0x000000021b317824 */ /* 0x000fe200078e00ff */
[----:B-1----:R-:W-:Y:S02]  /*c810*/  SEL R40, R31, R50, P0 ;  /* 0x000000321f287207 */ /* 0x002fe40000000000 */
[----:B------:R-:W-:Y:S02]  /*c820*/  SEL R42, R50, R31, P0 ;  /* 0x0000001f322a7207 */ /* 0x000fe40000000000 */
[----:B------:R-:W-:Y:S02]  /*c830*/  SEL R41, R30, R51, P0 ;  /* 0x000000331e297207 */ /* 0x000fe40000000000 */
[----:B------:R-:W-:Y:S01]  /*c840*/  SEL R43, R51, R30, P0 ;  /* 0x0000001e332b7207 */ /* 0x000fe20000000000 */
[----:B0-----:R0:W-:Y:S04]  /*c850*/  @!P2 ST.E desc[UR50][R34.64], R2 ;  /* 0x000000022200a985 */ /* 0x0011e8000c101932 */
        /* <DEDUP_REMOVED lines=15> */
[----:B---34-:R-:W-:Y:S02]  /*c950*/  @!P1 IMAD.WIDE R28, R49, 0x4, R46 ;  /* 0x00000004311c9825 */ /* 0x018fe400078e022e */
        /* <DEDUP_REMOVED lines=32> */
.L_x_15456:
[----:B------:R-:W-:Y:S05]  /*cb60*/  BSYNC B0 ;  /* 0x0000000000007941 */ /* 0x000fea0003800000 */
.L_x_15455:
        /* <DEDUP_REMOVED lines=37> */
[C---:B------:R-:W-:Y:S01]  /*cdc0*/  @!P0 IMAD.WIDE R2, R49.reuse, 0x4, R30 ;  /* 0x0000000431028825 */ /* 0x040fe200078e021e */
[----:B------:R-:W-:Y:S02]  /*cdd0*/  @!P3 LEA.HI R0, R6, R6, RZ, 0x1 ;  /* 0x000000060600b211 */ /* 0x000fe400078f08ff */
[----:B------:R-:W-:Y:S01]  /*cde0*/  @!P4 LEA.HI R8, R8, R8, RZ, 0x1 ;  /* 0x000000080808c211 */ /* 0x000fe200078f08ff */
[----:B------:R-:W-:Y:S01]  /*cdf0*/  VIADD R49, R49, 0x38 ;  /* 0x0000003831317836 */ /* 0x000fe20000000000 */
        /* <DEDUP_REMOVED lines=10> */
[----:B------:R-:W-:Y:S01]  /*cea0*/  ISETP.GE.AND P0, PT, R49, UR4, PT ;  /* 0x0000000431007c0c */ /* 0x000fe2000bf06270 */
[--C-:B------:R-:W-:Y:S01]  /*ceb0*/  @!P3 IMAD.WIDE R8, R9, 0x4, R30.reuse ;  /* 0x000000040908b825 */ /* 0x100fe200078e021e */
[----:B0-----:R-:W-:Y:S01]  /*cec0*/  @!P6 LOP3.LUT R23, R0, 0xfffffffe, RZ, 0xc0, !PT ;  /* 0xfffffffe0017e812 */ /* 0x001fe200078ec0ff */
[----:B------:R0:W-:Y:S02]  /*ced0*/  @!P2 ST.E.64 desc[UR50][R6.64], R26 ;  /* 0x0000001a0600a985 */ /* 0x0001e4000c101b32 */
[----:B------:R-:W-:-:S02]  /*cee0*/  @!P4 IMAD.WIDE R2, R11, 0x4, R30 ;  /* 0x000000040b02c825 */ /* 0x000fc400078e021e */
[----:B------:R0:W-:Y:S02]  /*cef0*/  @!P3 ST.E.64 desc[UR50][R8.64], R14 ;  /* 0x0000000e0800b985 */ /* 0x0001e4000c101b32 */
[--C-:B------:R-:W-:Y:S02]  /*cf00*/  @!P6 IMAD.WIDE R10, R23, 0x4, R30.reuse ;  /* 0x00000004170ae825 */ /* 0x100fe400078e021e */
        /* <DEDUP_REMOVED lines=10> */
.L_x_15454:
        /* <DEDUP_REMOVED lines=15> */
[----:B------:R-:W-:Y:S01]  /*d0a0*/  MOV R5, R0 ;  /* 0x0000000000057202 */ /* 0x000fe20000000f00 */
        /* <DEDUP_REMOVED lines=42> */
.L_x_15413:
        /* <DEDUP_REMOVED lines=18> */
.L_x_15457:
[----:B------:R-:W-:Y:S01]  /*d470*/  ULDC UR41, c[0x0][0xc50] ;  /* 0x0003140000297ab9 */ /* 0x000fe20000000800 */
[----:B------:R-:W-:Y:S01]  /*d480*/  UMOV UR39, UR6 ;  /* 0x0000000600277c82 */ /* 0x000fe20008000000 */
[----:B------:R-:W-:-:S11]  /*d490*/  UISETP.NE.AND UP0, UPT, UR41, 0x1, UPT ;  /* 0x000000012900788c */ /* 0x000fd6000bf05270 */
[----:B------:R-:W-:Y:S01]  /*d4a0*/  @UP0 ULDC UR4, c[0x0][0xc54] ;  /* 0x0003150000040ab9 */ /* 0x000fe20000000800 */
[----:B------:R-:W-:Y:S01]  /*d4b0*/  @UP0 ULDC UR7, c[0x0][0xc58] ;  /* 0x0003160000070ab9 */ /* 0x000fe20000000800 */
[----:B------:R-:W-:-:S04]  /*d4c0*/  UIMAD.WIDE.U32 UR4, UR6, UR4, URZ ;  /* 0x00000004060472a5 */ /* 0x000fc8000f8e003f */
[----:B------:R-:W-:-:S12]  /*d4d0*/  @UP0 USHF.R.U32.HI UR39, URZ, UR7, UR5 ;  /* 0x000000073f270299 */ /* 0x000fd80008011605 */
.L_x_15458:
[----:B------:R-:W-:Y:S01]  /*d4e0*/  ISETP.GE.AND P0, PT, R29, RZ, PT ;  /* 0x000000ff1d00720c */ /* 0x000fe20003f06270 */
[----:B------:R-:W-:Y:S01]  /*d4f0*/  UIADD3 UR4, -UR39, URZ, URZ ;  /* 0x0000003f27047290 */ /* 0x000fe2000fffe13f */
[----:B------:R-:W-:Y:S01]  /*d500*/  IMAD.MOV.U32 R0, RZ, RZ, 0x1 ;  /* 0x00000001ff007424 */ /* 0x000fe200078e00ff */
[----:B------:R-:W-:Y:S01]  /*d510*/  MOV R2, RZ ;  /* 0x000000ff00027202 */ /* 0x000fe20000000f00 */
[----:B------:R-:W-:Y:S01]  /*d520*/  IMAD.MOV.U32 R3, RZ, RZ, 0x1 ;  /* 0x00000001ff037424 */ /* 0x000fe200078e00ff */
[----:B------:R-:W-:-:S08]  /*d530*/  UIMAD UR41, UR41, UR4, UR6 ;  /* 0x00000004292972a4 */ /* 0x000fd0000f8e0206 */
        /* <DEDUP_REMOVED lines=75> */
.L_x_15460:
[----:B------:R-:W-:Y:S02]  /*d9f0*/  UIMAD UR48, UR41, UR38, URZ ;  /* 0x00000026293072a4 */ /* 0x000fe4000f8e023f */
[----:B------:R-:W-:-:S04]  /*da00*/  MOV R3, UR38 ;  /* 0x0000002600037c02 */ /* 0x000fc80008000f00 */
        /* <DEDUP_REMOVED lines=32> */
.L_x_15461:
        /* <DEDUP_REMOVED lines=20> */
.L_x_15462:
        /* <DEDUP_REMOVED lines=20> */
.L_x_15463:
        /* <DEDUP_REMOVED lines=18> */
.L_x_15464:
        /* <DEDUP_REMOVED lines=17> */
.L_x_15517:
[----:B------:R-:W-:Y:S01]  /*e0c0*/  UMOV UR4, 0xa0 ;  /* 0x000000a000047882 */ /* 0x000fe20000000000 */
[----:B------:R-:W-:Y:S01]  /*e0d0*/  LOP3.LUT R26, R28, 0x60, R10, 0xf8, !PT ;  /* 0x000000601c1a7812 */ /* 0x000fe200078ef80a */
[----:B------:R-:W-:Y:S01]  /*e0e0*/  UIMAD UR4, UR49, UR4, -0xa0 ;  /* 0xffffff60310474a4 */ /* 0x000fe2000f8e0204 */
[----:B------:R-:W1:Y:S01]  /*e0f0*/  @P2 LDC R3, c[0x0][0x434] ;  /* 0x00010d00ff032b82 */ /* 0x000e620000000800 */
[----:B------:R-:W-:Y:S02]  /*e100*/  SHF.R.S32.HI R15, RZ, 0x1f, R20 ;  /* 0x0000001fff0f7819 */ /* 0x000fe40000011414 */
[C---:B------:R-:W-:Y:S02]  /*e110*/  LOP3.LUT R14, R26.reuse, 0x80, RZ, 0xfc, !PT ;  /* 0x000000801a0e7812 */ /* 0x040fe400078efcff */
[----:B------:R-:W-:Y:S01]  /*e120*/  IADD3 R5, R26, UR4, RZ ;  /* 0x000000041a057c10 */ /* 0x000fe2000fffe0ff */
[----:B------:R2:W-:Y:S01]  /*e130*/  STL [R1+0x1c], R15 ;  /* 0x00001c0f01007387 */ /* 0x0005e20000100800 */
[----:B------:R-:W-:Y:S01]  /*e140*/  IADD3 R11, R14, UR4, RZ ;  /* 0x000000040e0b7c10 */ /* 0x000fe2000fffe0ff */
[----:B------:R-:W3:Y:S01]  /*e150*/  @P2 LDC R7, c[0x0][0x438] ;  /* 0x00010e00ff072b82 */ /* 0x000ee20000000800 */
[C---:B------:R-:W-:Y:S01]  /*e160*/  ISETP.GE.AND P1, PT, R5.reuse, UR36, PT ;  /* 0x0000002405007c0c */ /* 0x040fe2000bf26270 */
[----:B-----5:R-:W-:Y:S01]  /*e170*/  IMAD.IADD R8, R5, 0x1, R16 ;  /* 0x0000000105087824 */ /* 0x020fe200078e0210 */
[----:B------:R-:W-:Y:S01]  /*e180*/  SHF.L.U32 R13, R17, 0x6, RZ ;  /* 0x00000006110d7819 */ /* 0x000fe200000006ff */
[----:B------:R2:W-:Y:S02]  /*e190*/  STL [R1+0x10], R14 ;  /* 0x0000100e01007387 */ /* 0x0005e40000100800 */
[----:B------:R-:W-:-:S08]  /*e1a0*/  IMAD.MOV.U32 R9, RZ, RZ, R8 ;  /* 0x000000ffff097224 */ /* 0x000fd000078e0008 */
[----:B------:R-:W4:Y:S01]  /*e1b0*/  @!P1 LDC.64 R4, c[0x0][0x428] ;  /* 0x00010a00ff049b82 */ /* 0x000f220000000a00 */
[----:B-1----:R-:W-:-:S05]  /*e1c0*/  @P2 IMAD.HI.U32 R2, R8, R3, RZ ;  /* 0x0000000308022227 */ /* 0x002fca00078e00ff */
[----:B---3--:R-:W-:Y:S02]  /*e1d0*/  @P2 SHF.R.U32.HI R9, RZ, R7, R2 ;  /* 0x00000007ff092219 */ /* 0x008fe40000011602 */
        /* <DEDUP_REMOVED lines=18> */
[----:B---3--:R-:W3:Y:S01]  /*e300*/  @!P0 LDC.64 R6, c[0x0][0x428] ;  /* 0x00010a00ff068b82 */ /* 0x008ee20000000a00 */
        /* <DEDUP_REMOVED lines=9> */
[----:B---3--:R-:W-:Y:S01]  /*e3a0*/  @!P0 IMAD R2, R15, R6, RZ ;  /* 0x000000060f028224 */ /* 0x008fe200078e02ff */
[----:B------:R-:W-:-:S03]  /*e3b0*/  @!P0 SHF.R.S32.HI R3, RZ, 0x1f, R12 ;  /* 0x0000001fff038819 */ /* 0x000fc6000001140c */
[----:B------:R-:W-:Y:S02]  /*e3c0*/  @!P0 IMAD R7, R20, R7, R2 ;  /* 0x0000000714078224 */ /* 0x000fe400078e0202 */
[----:B------:R-:W-:-:S04]  /*e3d0*/  @!P0 IMAD.MOV.U32 R2, RZ, RZ, R12 ;  /* 0x000000ffff028224 */ /* 0x000fc800078e000c */
[----:B------:R-:W-:-:S04]  /*e3e0*/  @!P0 IMAD.WIDE.U32 R2, R20, R6, R2 ;  /* 0x0000000614028225 */ /* 0x000fc800078e0002 */
[----:B------:R-:W-:Y:S01]  /*e3f0*/  @!P0 IMAD.IADD R7, R7, 0x1, R3 ;  /* 0x0000000107078824 */ /* 0x000fe200078e0203 */
[----:B-1----:R-:W-:Y:S01]  /*e400*/  @!P0 LEA R8, P1, R2, R8, 0x2 ;  /* 0x0000000802088211 */ /* 0x002fe200078210ff */
[----:B------:R-:W-:-:S03]  /*e410*/  IMAD.MOV.U32 R6, RZ, RZ, RZ ;  /* 0x000000ffff067224 */ /* 0x000fc600078e00ff */
[----:B------:R-:W-:Y:S01]  /*e420*/  @!P0 LEA.HI.X R9, R2, R9, R7, 0x2, P1 ;  /* 0x0000000902098211 */ /* 0x000fe200008f1407 */
[----:B------:R-:W-:-:S04]  /*e430*/  ULOP3.LUT UR4, UR45, 0x2, URZ, 0xfc, !UPT ;  /* 0x000000022d047892 */ /* 0x000fc8000f8efc3f */
[----:B------:R1:W5:Y:S01]  /*e440*/  @!P0 LDG.E R6, desc[UR50][R8.64] ;  /* 0x0000003208068981 */ /* 0x000362000c1e1900 */
[----:B------:R-:W-:Y:S02]  /*e450*/  ISETP.GT.U32.AND P0, PT, R14, 0x9f, PT ;  /* 0x0000009f0e00780c */ /* 0x000fe40003f04070 */
[----:B------:R-:W-:Y:S01]  /*e460*/  LOP3.LUT R0, R0, 0xfffffffd, RZ, 0xc0, !PT ;  /* 0xfffffffd00007812 */ /* 0x000fe200078ec0ff */
[----:B-1----:R-:W-:-:S10]  /*e470*/  IMAD.U32 R8, RZ, RZ, UR4 ;  /* 0x00000004ff087e24 */ /* 0x002fd4000f8e00ff */
[----:B------:R-:W-:Y:S02]  /*e480*/  @P0 LOP3.LUT R0, R0, 0x2, RZ, 0xfc, !PT ;  /* 0x0000000200000812 */ /* 0x000fe400078efcff */
[----:B------:R-:W-:Y:S02]  /*e490*/  ISETP.NE.AND P0, PT, R8, 0x3, PT ;  /* 0x000000030800780c */ /* 0x000fe40003f05270 */
[----:B------:R-:W-:Y:S02]  /*e4a0*/  MOV R8, UR39 ;  /* 0x0000002700087c02 */ /* 0x000fe40008000f00 */
[----:B------:R-:W-:Y:S02]  /*e4b0*/  IADD3 R2, -R12, RZ, RZ ;  /* 0x000000ff0c027210 */ /* 0x000fe40007ffe1ff */
[----:B------:R-:W-:Y:S01]  /*e4c0*/  SHF.R.S32.HI R8, RZ, 0x1f, R8 ;  /* 0x0000001fff087819 */ /* 0x000fe20000011408 */
[----:B------:R-:W-:Y:S02]  /*e4d0*/  IMAD.SHL.U32 R3, R18, 0x10, RZ ;  /* 0x0000001012037824 */ /* 0x000fe400078e00ff */
[----:B------:R-:W-:Y:S01]  /*e4e0*/  IMAD R7, R19, R2, R11 ;  /* 0x0000000213077224 */ /* 0x000fe200078e020b */
[----:B------:R-:W-:Y:S01]  /*e4f0*/  LOP3.LUT R2, R10, 0x80, RZ, 0xc0, !PT ;  /* 0x000000800a027812 */ /* 0x000fe200078ec0ff */
[----:B------:R2:W-:Y:S01]  /*e500*/  STL [R1+0x14], R8 ;  /* 0x0000140801007387 */ /* 0x0005e20000100800 */
[----:B------:R-:W-:Y:S01]  /*e510*/  IMAD.SHL.U32 R11, R17, 0x4, RZ ;  /* 0x00000004110b7824 */ /* 0x000fe200078e00ff */
[----:B------:R-:W-:-:S02]  /*e520*/  LOP3.LUT R3, R3, 0x600, RZ, 0xc0, !PT ;  /* 0x0000060003037812 */ /* 0x000fc400078ec0ff */
[----:B------:R-:W-:-:S04]  /*e530*/  LOP3.LUT R2, R2, 0x10, R17, 0xf8, !PT ;  /* 0x0000001002027812 */ /* 0x000fc800078ef811 */
[----:B------:R-:W-:Y:S02]  /*e540*/  LOP3.LUT R2, R2, 0x10, R11, 0x78, !PT ;  /* 0x0000001002027812 */ /* 0x000fe400078e780b */
        /* <DEDUP_REMOVED lines=10> */
[----:B--2---:R-:W-:Y:S06]  /*e5f0*/  @!P0 BRA `(.L_x_15466) ;  /* 0x0000000000048947 */ /* 0x004fec0003800000 */
[----:B------:R-:W-:Y:S01]  /*e600*/  BPT.TRAP 0x1 ;  /* 0x000000040000795c */ /* 0x000fe20000300000 */
.L_x_15466:
[----:B------:R-:W-:Y:S01]  /*e610*/  IMAD.MOV.U32 R8, RZ, RZ, 0x1 ;  /* 0x00000001ff087424 */ /* 0x000fe200078e00ff */
[----:B------:R-:W-:-:S04]  /*e620*/  SHF.R.S32.HI R21, RZ, 0x1f, R5 ;  /* 0x0000001fff157819 */ /* 0x000fc80000011405 */
[----:B------:R-:W-:-:S04]  /*e630*/  SHF.L.U32 R9, R8, 0x1f, RZ ;  /* 0x0000001f08097819 */ /* 0x000fc800000006ff */
[----:B------:R1:W2:Y:S02]  /*e640*/  SYNCS.PHASECHK.TRANS64.TRYWAIT P0, [UR43+0x12480], R9 ;  /* 0x01248009ff0075a7 */ /* 0x0002a4000800016b */
[C---:B-1----:R-:W-:Y:S01]  /*e650*/  IMAD.SHL.U32 R9, R17.reuse, 0x80, RZ ;  /* 0x0000008011097824 */ /* 0x042fe200078e00ff */
[----:B------:R-:W-:-:S04]  /*e660*/  SHF.L.U32 R17, R17, 0x4, RZ ;  /* 0x0000000411117819 */ /* 0x000fc800000006ff */
[----:B------:R-:W-:-:S04]  /*e670*/  LOP3.LUT R9, R9, 0x180, RZ, 0xc0, !PT ;  /* 0x0000018009097812 */ /* 0x000fc800078ec0ff */
[----:B------:R-:W-:Y:S02]  /*e680*/  LOP3.LUT R8, R9, 0x30, R2, 0xf8, !PT ;  /* 0x0000003009087812 */ /* 0x000fe400078ef802 */
[----:B------:R-:W-:Y:S02]  /*e690*/  LOP3.LUT R2, R2, 0x40, RZ, 0xc0, !PT ;  /* 0x0000004002027812 */ /* 0x000fe400078ec0ff */
[----:B------:R-:W-:-:S04]  /*e6a0*/  LOP3.LUT R8, R8, 0x30, R17, 0x78, !PT ;  /* 0x0000003008087812 */ /* 0x000fc800078e7811 */
[----:B------:R-:W-:-:S05]  /*e6b0*/  IADD3 R2, R8, R3, R2 ;  /* 0x0000000308027210 */ /* 0x000fca0007ffe002 */
[----:B------:R1:W-:Y:S02]  /*e6c0*/  STL [R1+0x18], R2 ;  /* 0x0000180201007387 */ /* 0x0003e40000100800 */
[----:B-12---:R-:W-:Y:S05]  /*e6d0*/  @!P0 BRA `(.L_x_15467) ;  /* 0x0000003800408947 */ /* 0x006fea0003800000 */
.L_x_15518:
        /* <DEDUP_REMOVED lines=26> */
[----:B0-----:R-:W-:Y:S01]  /*e880*/  IMAD.SHL.U32 R14, R14, 0x10, RZ ;  /* 0x000000100e0e7824 */ /* 0x001fe200078e00ff */
[----:B------:R-:W-:-:S04]  /*e890*/  IADD3 R3, R3, R10, RZ ;  /* 0x0000000a03037210 */ /* 0x000fc80007ffe0ff */
[----:B------:R-:W-:Y:S01]  /*e8a0*/  LOP3.LUT R14, R14, 0x30, RZ, 0xc0, !PT ;  /* 0x000000300e0e7812 */ /* 0x000fe200078ec0ff */
[----:B------:R-:W-:-:S03]  /*e8b0*/  IMAD.WIDE.U32 R2, R13, UR39, R2 ;  /* 0x000000270d027c25 */ /* 0x000fc6000f8e0002 */
[----:B-1----:R-:W-:Y:S02]  /*e8c0*/  ISETP.GE.AND P2, PT, R14, R15, PT ;  /* 0x0000000f0e00720c */ /* 0x002fe40003f46270 */
[----:B--2---:R-:W-:Y:S01]  /*e8d0*/  R2UR UR6, R11 ;  /* 0x000000000b0672ca */ /* 0x004fe200000e0000 */
[----:B------:R-:W-:-:S04]  /*e8e0*/  IMAD.WIDE.U32 R10, R13, UR39, R8 ;  /* 0x000000270d0a7c25 */ /* 0x000fc8000f8e0008 */
[----:B------:R-:W-:-:S04]  /*e8f0*/  IMAD.MOV.U32 R8, RZ, RZ, -0xa0 ;  /* 0xffffff60ff087424 */ /* 0x000fc800078e00ff */
[----:B------:R-:W-:-:S04]  /*e900*/  IMAD R8, R12, R8, UR36 ;  /* 0x000000240c087e24 */ /* 0x000fc8000f8e0208 */
[----:B------:R-:W-:Y:S01]  /*e910*/  UIMAD UR4, UR6, UR4, URZ ;  /* 0x00000004060472a4 */ /* 0x000fe2000f8e023f */
[----:B------:R-:W-:Y:S02]  /*e920*/  IADD3 R8, -R28, R8, RZ ;  /* 0x000000081c087210 */ /* 0x000fe40007ffe1ff */
[----:B------:R-:W-:Y:S01]  /*e930*/  ULDC.64 UR6, c[0x0][0x318] ;  /* 0x0000c60000067ab9 */ /* 0x000fe20000000a00 */
[----:B------:R-:W-:Y:S01]  /*e940*/  UIMAD UR4, UR39, UR5, UR4 ;  /* 0x00000005270472a4 */ /* 0x000fe2000f8e0204 */
[----:B------:R-:W-:Y:S01]  /*e950*/  IMAD.U32 R17, RZ, RZ, UR7 ;  /* 0x00000007ff117e24 */ /* 0x000fe2000f8e00ff */
[----:B------:R-:W-:Y:S02]  /*e960*/  IADD3 R9, P0, R10, UR6, RZ ;  /* 0x000000060a097c10 */ /* 0x000fe4000ff1e0ff */
[----:B------:R-:W-:Y:S02]  /*e970*/  ISETP.GE.AND P4, PT, R8, 0x1, PT ;  /* 0x000000010800780c */ /* 0x000fe40003f86270 */
[----:B------:R-:W-:-:S02]  /*e980*/  IADD3.X R10, R17, UR4, R11, P0, !PT ;  /* 0x00000004110a7c10 */ /* 0x000fc400087fe40b */
[----:B------:R-:W-:-:S04]  /*e990*/  IADD3 R18, P0, R2, UR6, RZ ;  /* 0x0000000602127c10 */ /* 0x000fc8000ff1e0ff */
[----:B------:R-:W-:Y:S01]  /*e9a0*/  IADD3.X R17, R17, UR4, R3, P0, !PT ;  /* 0x0000000411117c10 */ /* 0x000fe200087fe403 */
[----:B------:R-:W-:-:S03]  /*e9b0*/  UMOV UR4, 0xffffffff ;  /* 0xffffffff00047882 */ /* 0x000fc60000000000 */
[----:B------:R-:W-:Y:S05]  /*e9c0*/  BRA.DIV UR4, `(.L_x_15468) ;  /* 0x0000003604a07947 */ /* 0x000fea000b800000 */
        /* <DEDUP_REMOVED lines=27> */
[----:B0-----:R-:W-:-:S04]  /*eb80*/  IADD3 R2, P1, R12, R2, RZ ;  /* 0x000000020c027210 */ /* 0x001fc80007f3e0ff */
[----:B-1----:R-:W-:-:S05]  /*eb90*/  IADD3.X R3, RZ, R3, RZ, P1, !PT ;  /* 0x00000003ff037210 */ /* 0x002fca0000ffe4ff */
        /* <DEDUP_REMOVED lines=9> */
.L_x_15530:
        /* <DEDUP_REMOVED lines=20> */
.L_x_15469:
[----:B------:R-:W-:Y:S01]  /*ed70*/  SYNCS.ARRIVE.TRANS64.A1T0 RZ, [UR43+0x12470], RZ ;  /* 0x012470ffffff79a7 */ /* 0x000fe2000810002b */
[----:B------:R-:W-:Y:S05]  /*ed80*/  @!P6 BRA `(.L_x_15470) ;  /* 0x000000000004e947 */ /* 0x000fea0003800000 */
[----:B------:R-:W-:Y:S01]  /*ed90*/  BPT.TRAP 0x1 ;  /* 0x000000040000795c */ /* 0x000fe20000300000 */
.L_x_15470:
[----:B------:R-:W-:-:S04]  /*eda0*/  MOV R2, 0x1 ;  /* 0x0000000100027802 */ /* 0x000fc80000000f00 */
[----:B------:R-:W-:-:S04]  /*edb0*/  SHF.L.U32 R2, R2, 0x1f, RZ ;  /* 0x0000001f02027819 */ /* 0x000fc800000006ff */
[----:B------:R-:W1:Y:S02]  /*edc0*/  SYNCS.PHASECHK.TRANS64.TRYWAIT P2, [UR43+0x12440], R2 ;  /* 0x01244002ff0075a7 */ /* 0x000e64000804016b */
[----:B-1----:R-:W-:Y:S05]  /*edd0*/  @!P2 BRA `(.L_x_15471) ;  /* 0x000000380070a947 */ /* 0x002fea0003800000 */
.L_x_15531:
        /* <DEDUP_REMOVED lines=35> */
[----:B------:R-:W-:Y:S02]  /*f010*/  MOV R7, UR7 ;  /* 0x0000000700077c02 */ /* 0x000fe40008000f00 */
        /* <DEDUP_REMOVED lines=15> */
[----:B0-----:R-:W-:-:S04]  /*f110*/  @P3 IADD3 R14, P2, R24, R14, RZ ;  /* 0x0000000e180e3210 */ /* 0x001fc80007f5e0ff */
[----:B-1----:R-:W-:Y:S01]  /*f120*/  @P3 IADD3.X R3, RZ, R2, RZ, P2, !PT ;  /* 0x00000002ff033210 */ /* 0x002fe200017fe4ff */
        /* <DEDUP_REMOVED lines=15> */
[----:B-1----:R-:W-:-:S03]  /*f220*/  @P1 IMAD.MOV.U32 R2, RZ, RZ, R8 ;  /* 0x000000ffff021224 */ /* 0x002fc600078e0008 */
[----:B------:R-:W-:-:S05]  /*f230*/  @P1 MOV R3, R9 ;  /* 0x0000000900031202 */ /* 0x000fca0000000f00 */
[----:B---3--:R0:W-:Y:S02]  /*f240*/  @P1 LDGSTS.E.BYPASS.LTC128B.128 [R18+0xea00], desc[UR50][R2.64], !P5 ;  /* 0x0ea0000002121fae */ /* 0x0081e4000e901d72 */
.L_x_15543:
        /* <DEDUP_REMOVED lines=9> */
.L_x_15474:
[----:B------:R-:W-:Y:S05]  /*f2e0*/  BSYNC B0 ;  /* 0x0000000000007941 */ /* 0x000fea0003800000 */
.L_x_15473:
        /* <DEDUP_REMOVED lines=9> */
.L_x_15475:
        /* <DEDUP_REMOVED lines=30> */
.L_x_15476:
[----:B------:R-:W-:Y:S01]  /*f560*/  UISETP.NE.AND UP0, UPT, UR47, URZ, UPT ;  /* 0x0000003f2f00728c */ /* 0x000fe2000bf05270 */
[----:B------:R-:W-:Y:S01]  /*f570*/  IMAD.U32 R3, RZ, RZ, UR46 ;  /* 0x0000002eff037e24 */ /* 0x000fe2000f8e00ff */
[----:B------:R-:W0:Y:S01]  /*f580*/  LDC R6, c[0x0][0x448] ;  /* 0x00011200ff067b82 */ /* 0x000e220000000800 */
[----:B------:R-:W-:Y:S01]  /*f590*/  IMAD.U32 R4, RZ, RZ, UR36 ;  /* 0x00000024ff047e24 */ /* 0x000fe2000f8e00ff */
[----:B------:R-:W-:Y:S01]  /*f5a0*/  MOV R5, UR37 ;  /* 0x0000002500057c02 */ /* 0x000fe20008000f00 */
[----:B------:R-:W-:Y:S01]  /*f5b0*/  IMAD R26, R3, 0xc0, R26 ;  /* 0x000000c0031a7824 */ /* 0x000fe200078e021a */
[----:B------:R-:W-:Y:S01]  /*f5c0*/  PLOP3.LUT P0, PT, PT, PT, UP0, 0x80, 0x0 ;  /* 0x000000000000781c */ /* 0x000fe20003f0f008 */
[----:B------:R-:W-:Y:S01]  /*f5d0*/  IMAD.MOV.U32 R2, RZ, RZ, R4 ;  /* 0x000000ffff027224 */ /* 0x000fe200078e0004 */
[----:B------:R-:W-:Y:S01]  /*f5e0*/  PLOP3.LUT P1, PT, PT, PT, UP0, 0x80, 0x0 ;  /* 0x000000000000781c */ /* 0x000fe20003f2f008 */
[----:B------:R-:W-:Y:S01]  /*f5f0*/  IMAD.MOV.U32 R0, RZ, RZ, R26 ;  /* 0x000000ffff007224 */ /* 0x000fe200078e001a */
[----:B------:R-:W-:Y:S01]  /*f600*/  ULDC.64 UR6, c[0x0][0x2c8] ;  /* 0x0000b20000067ab9 */ /* 0x000fe20000000a00 */
        /* <DEDUP_REMOVED lines=21> */
[----:B------:R-:W-:Y:S01]  /*f760*/  VIADD R26, R26, 0x80 ;  /* 0x000000801a1a7836 */ /* 0x000fe20000000000 */
[----:B------:R-:W-:Y:S01]  /*f770*/  IADD3 R5, R5, R7, RZ ;  /* 0x0000000705057210 */ /* 0x000fe20007ffe0ff */
[----:B------:R-:W-:Y:S02]  /*f780*/  IMAD R0, R0, UR6, RZ ;  /* 0x0000000600007c24 */ /* 0x000fe4000f8e02ff */
[----:B------:R-:W-:Y:S02]  /*f790*/  IMAD.MOV.U32 R8, RZ, RZ, R26 ;  /* 0x000000ffff087224 */ /* 0x000fe400078e001a */
[----:B------:R-:W-:Y:S02]  /*f7a0*/  IMAD R7, R9, UR7, R0 ;  /* 0x0000000709077c24 */ /* 0x000fe4000f8e0200 */
[----:B------:R-:W-:Y:S01]  /*f7b0*/  @P0 IMAD.HI.U32 R0, R26, UR8, RZ ;  /* 0x000000081a000c27 */ /* 0x000fe2000f8e00ff */
[----:B------:R-:W-:-:S03]  /*f7c0*/  @UP0 ULDC UR8, c[0x0][0x450] ;  /* 0x0001140000080ab9 */ /* 0x000fc60000000800 */
[----:B------:R-:W-:Y:S01]  /*f7d0*/  IMAD.WIDE.U32 R4, R9, UR6, R4 ;  /* 0x0000000609047c25 */ /* 0x000fe2000f8e0004 */
        /* <DEDUP_REMOVED lines=22> */
[----:B------:R-:W-:Y:S01]  /*f940*/  MOV R7, UR46 ;  /* 0x0000002e00077c02 */ /* 0x000fe20008000f00 */
[----:B------:R-:W-:Y:S02]  /*f950*/  ULDC UR4, c[0x0][0x288] ;  /* 0x0000a20000047ab9 */ /* 0x000fe40000000800 */
[----:B------:R-:W1:Y:S01]  /*f960*/  SHFL.IDX PT, R2, R4, RZ, 0x1c1f ;  /* 0x001c1fff04027589 */ /* 0x000e6200000e0000 */
[----:B------:R-:W-:Y:S02]  /*f970*/  IMAD R6, R6, UR4, RZ ;  /* 0x0000000406067c24 */ /* 0x000fe4000f8e02ff */
[----:B------:R-:W-:Y:S01]  /*f980*/  IMAD R7, R7, 0xc0, R28 ;  /* 0x000000c007077824 */ /* 0x000fe200078e021c */
[----:B------:R-:W2:Y:S03]  /*f990*/  SHFL.IDX PT, R11, R0, 0x1, 0x1c1f ;  /* 0x003c1f00000b7f89 */ /* 0x000ea600000e0000 */
[C---:B------:R-:W-:Y:S01]  /*f9a0*/  VIADD R10, R7.reuse, 0x20 ;  /* 0x00000020070a7836 */ /* 0x040fe20000000000 */
[-C--:B------:R-:W-:Y:S01]  /*f9b0*/  ISETP.GE.AND P2, PT, R7, R6.reuse, PT ;  /* 0x000000060700720c */ /* 0x080fe20003f46270 */
[----:B------:R-:W3:Y:S04]  /*f9c0*/  SHFL.IDX PT, R9, R4, 0x1, 0x1c1f ;  /* 0x003c1f0004097f89 */ /* 0x000ee800000e0000 */
[----:B------:R-:W4:Y:S04]  /*f9d0*/  SHFL.IDX PT, R12, R0, 0x2, 0x1c1f ;  /* 0x005c1f00000c7f89 */ /* 0x000f2800000e0000 */
[----:B------:R-:W-:Y:S04]  /*f9e0*/  SHFL.IDX PT, R0, R0, 0x3, 0x1c1f ;  /* 0x007c1f0000007f89 */ /* 0x000fe800000e0000 */
        /* <DEDUP_REMOVED lines=23> */
[----:B0-----:R-:W0:Y:S04]  /*fb60*/  SHFL.IDX PT, R2, R8, RZ, 0x1c1f ;  /* 0x001c1fff08027589 */ /* 0x001e2800000e0000 */
[----:B-1----:R-:W-:Y:S01]  /*fb70*/  @!P1 IMAD.X R3, RZ, RZ, R4, P2 ;  /* 0x000000ffff039224 */ /* 0x002fe200010e0604 */
[----:B------:R-:W-:Y:S01]  /*fb80*/  ISETP.GE.AND P2, PT, R11, R6, PT ;  /* 0x000000060b00720c */ /* 0x000fe20003f46270 */
[----:B------:R-:W1:-:S12]  /*fb90*/  SHFL.IDX PT, R8, R8, 0x1, 0x1c1f ;  /* 0x003c1f0008087f89 */ /* 0x000e5800000e0000 */
[----:B------:R-:W-:Y:S02]  /*fba0*/  @!P2 IADD3 R0, P3, R24, R14, RZ ;  /* 0x0000000e1800a210 */ /* 0x000fe40007f7e0ff */
[----:B------:R2:W3:Y:S02]  /*fbb0*/  SHFL.IDX PT, R14, R5, 0x1, 0x1c1f ;  /* 0x003c1f00050e7f89 */ /* 0x0004e400000e0000 */
[----:B0-----:R-:W-:Y:S01]  /*fbc0*/  @!P2 IADD3.X R17, RZ, R2, RZ, P3, !PT ;  /* 0x00000002ff11a210 */ /* 0x001fe20001ffe4ff */
[----:B------:R-:W-:-:S05]  /*fbd0*/  @!P1 IMAD.MOV.U32 R2, RZ, RZ, R9 ;  /* 0x000000ffff029224 */ /* 0x000fca00078e0009 */
[----:B------:R0:W-:Y:S02]  /*fbe0*/  @!P1 LDGSTS.E.BYPASS.LTC128B.128 [R18+0xba00], desc[UR50][R2.64], !P0 ;  /* 0x0ba0000002129fae */ /* 0x0001e4000c101d72 */
[----:B0-----:R-:W-:Y:S02]  /*fbf0*/  @!P2 IMAD.MOV.U32 R2, RZ, RZ, R0 ;  /* 0x000000ffff02a224 */ /* 0x001fe400078e0000 */
[----:B------:R-:W-:-:S05]  /*fc00*/  @!P2 IMAD.MOV.U32 R3, RZ, RZ, R17 ;  /* 0x000000ffff03a224 */ /* 0x000fca00078e0011 */
[----:B-1-3--:R2:W-:Y:S02]  /*fc10*/  @!P2 LDGSTS.E.BYPASS.LTC128B.128 [R18+0xc200], desc[UR50][R2.64], !P0 ;  /* 0x0c2000000212afae */ /* 0x00a5e4000c101d72 */
.L_x_15556:
[----:B------:R-:W-:Y:S02]  /*fc20*/  VIADD R7, R7, 0xa0 ;  /* 0x000000a007077836 */ /* 0x000fe40000000000 */
[----:B------:R-:W-:-:S03]  /*fc30*/  IMAD.MOV.U32 R0, RZ, RZ, 0x1 ;  /* 0x00000001ff007424 */ /* 0x000fc600078e00ff */
[----:B------:R-:W-:Y:S02]  /*fc40*/  ISETP.GE.AND P1, PT, R7, R6, PT ;  /* 0x000000060700720c */ /* 0x000fe40003f26270 */
[----:B------:R-:W-:-:S11]  /*fc50*/  SHF.L.U32 R0, R0, 0x1f, RZ ;  /* 0x0000001f00007819 */ /* 0x000fd600000006ff */
[----:B--2---:R-:W-:-:S04]  /*fc60*/  @!P1 IADD3 R2, P2, R24, R14, RZ ;  /* 0x0000000e18029210 */ /* 0x004fc80007f5e0ff */
[----:B------:R-:W-:-:S05]  /*fc70*/  @!P1 IADD3.X R3, RZ, R8, RZ, P2, !PT ;  /* 0x00000008ff039210 */ /* 0x000fca00017fe4ff */
        /* <DEDUP_REMOVED lines=11> */
.L_x_15557:
[----:B------:R-:W-:-:S04]  /*fd30*/  UIADD3 UR4, UR49, -0x2, URZ ;  /* 0xfffffffe31047890 */ /* 0x000fc8000fffe03f */
[----:B------:R-:W-:-:S06]  /*fd40*/  UISETP.GE.AND UP0, UPT, UR4, UR48, UPT ;  /* 0x000000300400728c */ /* 0x000fcc000bf06270 */
[----:B------:R-:W-:-:S13]  /*fd50*/  PLOP3.LUT P0, PT, PT, PT, UP0, 0x80, 0x0 ;  /* 0x000000000000781c */ /* 0x000fda0003f0f008 */
[----:B------:R-:W-:Y:S05]  /*fd60*/  @!P0 BRA `(.L_x_15479) ;  /* 0x0000001400648947 */ /* 0x000fea0003800000 */
[----:B------:R-:W1:Y:S01]  /*fd70*/  S2R R2, SR_TID.X ;  /* 0x0000000000027919 */ /* 0x000e620000002100 */
[----:B------:R-:W-:Y:S01]  /*fd80*/  UIADD3 UR4, UR41, 0x1, URZ ;  /* 0x0000000129047890 */ /* 0x000fe2000fffe03f */
[----:B0-----:R-:W-:Y:S01]  /*fd90*/  LOP3.LUT R0, RZ, UR40, RZ, 0x33, !PT ;  /* 0x00000028ff007c12 */ /* 0x001fe2000f8e33ff */
[----:B------:R-:W-:Y:S01]  /*fda0*/  ULOP3.LUT UR5, URZ, UR42, URZ, 0x33, !UPT ;  /* 0x0000002a3f057292 */ /* 0x000fe2000f8e333f */
[----:B------:R-:W-:Y:S01]  /*fdb0*/  IMAD.MOV.U32 R24, RZ, RZ, 0x1 ;  /* 0x00000001ff187424 */ /* 0x000fe200078e00ff */
[----:B------:R-:W-:Y:S01]  /*fdc0*/  UIMAD UR4, UR4, UR38, URZ ;  /* 0x00000026040472a4 */ /* 0x000fe2000f8e023f */
[----:B------:R-:W-:-:S05]  /*fdd0*/  MOV R21, RZ ;  /* 0x000000ff00157202 */ /* 0x000fca0000000f00 */
[----:B------:R-:W-:-:S04]  /*fde0*/  LOP3.LUT R3, RZ, UR4, RZ, 0x33, !PT ;  /* 0x00000004ff037c12 */ /* 0x000fc8000f8e33ff */
[----:B------:R-:W-:Y:S01]  /*fdf0*/  VIMNMX3 R3, R0, UR5, R3, !PT ;  /* 0x0000000500037c0f */ /* 0x000fe2000f800103 */
[----:B-1----:R-:W-:-:S05]  /*fe00*/  IMAD.SHL.U32 R2, R2, 0x20, RZ ;  /* 0x0000002002027824 */ /* 0x002fca00078e00ff */
[----:B------:R-:W-:-:S04]  /*fe10*/  LOP3.LUT R2, R2, 0x60, RZ, 0xc0, !PT ;  /* 0x0000006002027812 */ /* 0x000fc800078ec0ff */
[----:B------:R-:W-:Y:S02]  /*fe20*/  IADD3 R16, R2, R16, R28 ;  /* 0x0000001002107210 */ /* 0x000fe40007ffe01c */
[----:B------:R-:W-:-:S03]  /*fe30*/  IADD3 R2, -R3, -0x2, RZ ;  /* 0xfffffffe03027810 */ /* 0x000fc60007ffe1ff */
[----:B------:R-:W-:Y:S02]  /*fe40*/  VIADD R16, R16, 0xfffffe20 ;  /* 0xfffffe2010107836 */ /* 0x000fe40000000000 */
[----:B------:R0:W-:Y:S02]  /*fe50*/  STL [R1+0xc], R2 ;  /* 0x00000c0201007387 */ /* 0x0001e40000100800 */
[----:B------:R-:W-:-:S07]  /*fe60*/  IMAD R0, R3, -0xa0, R16 ;  /* 0xffffff6003007824 */ /* 0x000fce00078e0210 */
.L_x_15494:
        /* <DEDUP_REMOVED lines=43> */
[----:B------:R-:W-:Y:S02]  /*10120*/  MOV R12, UR6 ;  /* 0x00000006000c7c02 */ /* 0x000fe40008000f00 */
[----:B------:R1:W-:Y:S02]  /*10130*/  STL [R1+0x4], R3 ;  /* 0x0000040301007387 */ /* 0x0003e40000100800 */
[----:B------:R-:W-:Y:S02]  /*10140*/  ISETP.NE.AND P2, PT, R12, 0x3, PT ;  /* 0x000000030c00780c */ /* 0x000fe40003f45270 */
[----:B------:R-:W-:Y:S02]  /*10150*/  ISETP.GT.AND P0, PT, R13, UR48, PT ;  /* 0x000000300d007c0c */ /* 0x000fe4000bf04270 */
[----:B0-----:R-:W-:-:S02]  /*10160*/  SEL R4, R2, RZ, P1 ;  /* 0x000000ff02047207 */ /* 0x001fc40000800000 */
[----:B--2---:R-:W-:-:S07]  /*10170*/  SHF.R.S32.HI R28, RZ, 0x1f, R9 ;  /* 0x0000001fff1c7819 */ /* 0x004fce0000011409 */
[----:B-1----:R-:W-:Y:S05]  /*10180*/  @!P2 BRA `(.L_x_15480) ;  /* 0x000000000004a947 */ /* 0x002fea0003800000 */
[----:B------:R-:W-:Y:S01]  /*10190*/  BPT.TRAP 0x1 ;  /* 0x000000040000795c */ /* 0x000fe20000300000 */
.L_x_15480:
[----:B------:R-:W-:Y:S02]  /*101a0*/  LEA R5, R4, UR43, 0x3 ;  /* 0x0000002b04057c11 */ /* 0x000fe4000f8e18ff */
[----:B------:R-:W-:-:S04]  /*101b0*/  SHF.L.U32 R29, R3, 0x1f, RZ ;  /* 0x0000001f031d7819 */ /* 0x000fc800000006ff */
[----:B------:R-:W0:Y:S02]  /*101c0*/  SYNCS.PHASECHK.TRANS64.TRYWAIT P1, [R5+URZ+0x12480], R29 ;  /* 0x0124801d050075a7 */ /* 0x000e24000802017f */
[----:B0-----:R-:W-:Y:S05]  /*101d0*/  @!P1 BRA `(.L_x_15481) ;  /* 0x0000003000e09947 */ /* 0x001fea0003800000 */
.L_x_15558:
        /* <DEDUP_REMOVED lines=26> */
[----:B-1----:R-:W-:Y:S01]  /*10380*/  IMAD.SHL.U32 R14, R14, 0x10, RZ ;  /* 0x000000100e0e7824 */ /* 0x002fe200078e00ff */
[----:B------:R-:W-:Y:S01]  /*10390*/  IADD3 R3, R3, R11, RZ ;  /* 0x0000000b03037210 */ /* 0x000fe20007ffe0ff */
[----:B------:R-:W-:-:S03]  /*103a0*/  IMAD R11, R27, UR8, RZ ;  /* 0x000000081b0b7c24 */ /* 0x000fc6000f8e02ff */
[----:B------:R-:W-:Y:S01]  /*103b0*/  LOP3.LUT R14, R14, 0x30, RZ, 0xc0, !PT ;  /* 0x000000300e0e7812 */ /* 0x000fe200078ec0ff */
[C---:B------:R-:W-:Y:S02]  /*103c0*/  IMAD R11, R8.reuse, UR9, R11 ;  /* 0x00000009080b7c24 */ /* 0x040fe4000f8e020b */
[----:B------:R-:W-:Y:S01]  /*103d0*/  IMAD.WIDE.U32 R2, R8, UR8, R2 ;  /* 0x0000000808027c25 */ /* 0x000fe2000f8e0002 */
[----:B---3--:R-:W-:-:S03]  /*103e0*/  ISETP.GE.AND P2, PT, R14, R15, PT ;  /* 0x0000000f0e00720c */ /* 0x008fc60003f46270 */
[----:B------:R-:W-:Y:S02]  /*103f0*/  IMAD.IADD R3, R3, 0x1, R11 ;  /* 0x0000000103037824 */ /* 0x000fe400078e020b */
[----:B------:R-:W-:-:S04]  /*10400*/  IMAD.U32 R11, RZ, RZ, UR4 ;  /* 0x00000004ff0b7e24 */ /* 0x000fc8000f8e00ff */
[----:B------:R-:W-:Y:S01]  /*10410*/  IMAD.WIDE.U32 R2, R11, UR39, R2 ;  /* 0x000000270b027c25 */ /* 0x000fe2000f8e0002 */
[----:B--2---:R-:W-:-:S03]  /*10420*/  R2UR UR6, R12 ;  /* 0x000000000c0672ca */ /* 0x004fc600000e0000 */
[----:B------:R-:W-:-:S10]  /*10430*/  IMAD.WIDE.U32 R12, R11, UR39, R6 ;  /* 0x000000270b0c7c25 */ /* 0x000fd4000f8e0006 */
        /* <DEDUP_REMOVED lines=15> */
[----:B-1----:R-:W-:-:S04]  /*10530*/  SHF.L.U32 R11, R11, 0x4, RZ ;  /* 0x000000040b0b7819 */ /* 0x002fc800000006ff */
        /* <DEDUP_REMOVED lines=21> */
.L_x_15570:
        /* <DEDUP_REMOVED lines=19> */
.L_x_15483:
[----:B------:R2:W-:Y:S01]  /*107c0*/  SYNCS.ARRIVE.TRANS64.A1T0 RZ, [R5+URZ+0x12470], RZ ;  /* 0x012470ff05ff79a7 */ /* 0x0005e2000810003f */
[----:B------:R-:W-:Y:S05]  /*107d0*/  @!P2 BRA `(.L_x_15484) ;  /* 0x000000000004a947 */ /* 0x000fea0003800000 */
[----:B------:R-:W-:Y:S01]  /*107e0*/  BPT.TRAP 0x1 ;  /* 0x000000040000795c */ /* 0x000fe20000300000 */
.L_x_15484:
[----:B------:R-:W3:Y:S02]  /*107f0*/  SYNCS.PHASECHK.TRANS64.TRYWAIT P1, [R5+URZ+0x12440], R29 ;  /* 0x0124401d050075a7 */ /* 0x000ee4000802017f */
[----:B---3--:R-:W-:Y:S05]  /*10800*/  @!P1 BRA `(.L_x_15485) ;  /* 0x0000003400089947 */ /* 0x008fea0003800000 */
.L_x_15571:
        /* <DEDUP_REMOVED lines=12> */
[----:B------:R-:W-:Y:S01]  /*108d0*/  MOV R6, R2 ;  /* 0x0000000200067202 */ /* 0x000fe20000000f00 */
[----:B------:R-:W-:Y:S02]  /*108e0*/  IMAD.IADD R7, R3, 0x1, R28 ;  /* 0x0000000103077824 */ /* 0x000fe400078e021c */
[C---:B------:R-:W-:Y:S02]  /*108f0*/  IMAD R26, R10.reuse, UR5, R26 ;  /* 0x000000050a1a7c24 */ /* 0x040fe4000f8e021a */
[----:B------:R-:W-:Y:S01]  /*10900*/  IMAD.WIDE.U32 R2, R10, UR4, RZ ;  /* 0x000000040a027c25 */ /* 0x000fe2000f8e00ff */
[----:B------:R-:W-:-:S03]  /*10910*/  ULDC.64 UR4, c[0x0][0x308] ;  /* 0x0000c20000047ab9 */ /* 0x000fc60000000a00 */
[----:B------:R-:W-:Y:S02]  /*10920*/  IMAD.IADD R3, R3, 0x1, R26 ;  /* 0x0000000103037824 */ /* 0x000fe400078e021a */
[----:B------:R-:W-:Y:S02]  /*10930*/  IMAD R27, R27, UR6, RZ ;  /* 0x000000061b1b7c24 */ /* 0x000fe4000f8e02ff */
[----:B------:R-:W-:Y:S01]  /*10940*/  IMAD.WIDE.U32 R2, R8, UR6, R2 ;  /* 0x0000000608027c25 */ /* 0x000fe2000f8e0002 */
[----:B-----5:R-:W-:-:S03]  /*10950*/  SHF.L.U32 R17, R17, 0x4, RZ ;  /* 0x0000000411117819 */ /* 0x020fc600000006ff */
[----:B------:R-:W-:Y:S01]  /*10960*/  IMAD R27, R8, UR7, R27 ;  /* 0x00000007081b7c24 */ /* 0x000fe2000f8e021b */
[----:B------:R-:W-:Y:S01]  /*10970*/  LOP3.LUT R17, R17, 0x30, RZ, 0xc0, !PT ;  /* 0x0000003011117812 */ /* 0x000fe200078ec0ff */
[----:B------:R-:W-:Y:S02]  /*10980*/  IMAD.U32 R8, RZ, RZ, UR4 ;  /* 0x00000004ff087e24 */ /* 0x000fe4000f8e00ff */
[----:B------:R-:W-:Y:S02]  /*10990*/  IMAD.IADD R3, R3, 0x1, R27 ;  /* 0x0000000103037824 */ /* 0x000fe400078e021b */
[----:B------:R-:W-:-:S04]  /*109a0*/  IMAD.WIDE.U32 R6, R8, UR39, R6 ;  /* 0x0000002708067c25 */ /* 0x000fc8000f8e0006 */
        /* <DEDUP_REMOVED lines=36> */
[----:B-----5:R-:W-:-:S04]  /*10bf0*/  IADD3 R2, P1, R17, R9, RZ ;  /* 0x0000000911027210 */ /* 0x020fc80007f3e0ff */
[----:B-1----:R-:W-:-:S05]  /*10c00*/  IADD3.X R3, RZ, R10, RZ, P1, !PT ;  /* 0x0000000aff037210 */ /* 0x002fca0000ffe4ff */
[----:B------:R0:W-:Y:S04]  /*10c10*/  LDGSTS.E.BYPASS.LTC128B.128 [R7+0xea00], desc[UR50][R2.64], !P2 ;  /* 0x0ea0000002077fae */ /* 0x0001e8000d101d72 */
.L_x_15583:
        /* <DEDUP_REMOVED lines=16> */
.L_x_15487:
[----:B------:R-:W-:Y:S01]  /*10d20*/  IMAD.U32 R2, RZ, RZ, UR45 ;  /* 0x0000002dff027e24 */ /* 0x000fe2000f8e00ff */
[----:B------:R0:W-:Y:S04]  /*10d30*/  SYNCS.ARRIVE.TRANS64.A1T0 RZ, [R5+URZ+0x12430], RZ ;  /* 0x012430ff05ff79a7 */ /* 0x0001e8000810003f */
[----:B------:R-:W-:-:S04]  /*10d40*/  LOP3.LUT R2, R2, 0x1, RZ, 0xfc, !PT ;  /* 0x0000000102027812 */ /* 0x000fc800078efcff */
[----:B------:R-:W-:-:S13]  /*10d50*/  ISETP.NE.AND P1, PT, R2, 0x3, PT ;  /* 0x000000030200780c */ /* 0x000fda0003f25270 */
[----:B0-----:R-:W-:Y:S05]  /*10d60*/  @!P1 BRA `(.L_x_15488) ;  /* 0x0000000000049947 */ /* 0x001fea0003800000 */
[----:B------:R-:W-:Y:S01]  /*10d70*/  BPT.TRAP 0x1 ;  /* 0x000000040000795c */ /* 0x000fe20000300000 */
.L_x_15488:
[----:B------:R-:W-:Y:S02]  /*10d80*/  LOP3.LUT R2, R24, 0x1, RZ, 0x3c, !PT ;  /* 0x0000000118027812 */ /* 0x000fe400078e3cff */
[----:B------:R-:W-:Y:S02]  /*10d90*/  LEA R3, R21, UR43, 0x3 ;  /* 0x0000002b15037c11 */ /* 0x000fe4000f8e18ff */
[----:B------:R-:W-:-:S04]  /*10da0*/  SHF.L.U32 R2, R2, 0x1f, RZ ;  /* 0x0000001f02027819 */ /* 0x000fc800000006ff */
[----:B------:R-:W0:Y:S02]  /*10db0*/  SYNCS.PHASECHK.TRANS64.TRYWAIT P2, [R3+URZ+0x12470], R2 ;  /* 0x01247002030075a7 */ /* 0x000e24000804017f */
[----:B0-----:R-:W-:Y:S05]  /*10dc0*/  @!P2 BRA `(.L_x_15489) ;  /* 0x00000034000ca947 */ /* 0x001fea0003800000 */
.L_x_15584:
[----:B------:R-:W-:-:S06]  /*10dd0*/  ULOP3.LUT UR4, UR45, 0x2, URZ, 0xfc, !UPT ;  /* 0x000000022d047892 */ /* 0x000fcc000f8efc3f */
[----:B--23--:R-:W-:-:S05]  /*10de0*/  IMAD.U32 R5, RZ, RZ, UR4 ;  /* 0x00000004ff057e24 */ /* 0x00cfca000f8e00ff */
[----:B------:R-:W-:-:S13]  /*10df0*/  ISETP.NE.AND P2, PT, R5, 0x3, PT ;  /* 0x000000030500780c */ /* 0x000fda0003f45270 */
[----:B------:R-:W-:Y:S05]  /*10e00*/  @!P2 BRA `(.L_x_15490) ;  /* 0x000000000004a947 */ /* 0x000fea0003800000 */
[----:B------:R-:W-:Y:S01]  /*10e10*/  BPT.TRAP 0x1 ;  /* 0x000000040000795c */ /* 0x000fe20000300000 */
.L_x_15490:
[----:B------:R-:W-:Y:S01]  /*10e20*/  SHF.L.U32 R6, R24, 0x1f, RZ ;  /* 0x0000001f18067819 */ /* 0x000fe200000006ff */
[----:B0-----:R-:W-:-:S03]  /*10e30*/  IMAD R2, R21, 0x2800, RZ ;  /* 0x0000280015027824 */ /* 0x001fc600078e02ff */
[----:B------:R-:W0:Y:S02]  /*10e40*/  SYNCS.PHASECHK.TRANS64.TRYWAIT P2, [R3+URZ+0x12460], R6 ;  /* 0x01246006030075a7 */ /* 0x000e24000804017f */
[----:B0-----:R-:W-:Y:S05]  /*10e50*/  @!P2 BRA `(.L_x_15491) ;  /* 0x0000003000fca947 */ /* 0x001fea0003800000 */
.L_x_15585:
        /* <DEDUP_REMOVED lines=29> */
[C---:B------:R-:W-:Y:S01]  /*11030*/  IADD3 R5, R2.reuse, 0x1800, RZ ;  /* 0x0000180002057810 */ /* 0x040fe20007ffe0ff */
[----:B------:R-:W-:Y:S01]  /*11040*/  VIADD R2, R2, 0x2000 ;  /* 0x0000200002027836 */ /* 0x000fe20000000000 */
[C-C-:B------:R-:W-:Y:S01]  /*11050*/  PRMT R14, R10.reuse, 0x6420, R11.reuse ;  /* 0x000064200a0e7816 */ /* 0x140fe2000000000b */
[----:B------:R-:W-:Y:S01]  /*11060*/  IMAD.IADD R16, R23, 0x1, R8 ;  /* 0x0000000117107824 */ /* 0x000fe200078e0208 */
[----:B------:R-:W-:Y:S02]  /*11070*/  PRMT R15, R10, 0x7531, R11 ;  /* 0x000075310a0f7816 */ /* 0x000fe4000000000b */
[----:B------:R-:W-:-:S03]  /*11080*/  LOP3.LUT R6, R5, R22, RZ, 0xfc, !PT ;  /* 0x0000001605067212 */ /* 0x000fc600078efcff */
[----:B------:R-:W-:Y:S04]  /*11090*/  STSM.16.M88.4 [R16], R12 ;  /* 0x0000000c10007844 */ /* 0x000fe80000000200 */
[----:B------:R-:W0:Y:S02]  /*110a0*/  LDSM.16.MT88.4 R8, [R6+UR43+0x5200] ;  /* 0x0052002b0608783b */ /* 0x000e240008004200 */
[C-C-:B0-----:R-:W-:Y:S02]  /*110b0*/  PRMT R12, R8.reuse, 0x6420, R9.reuse ;  /* 0x00006420080c7816 */ /* 0x141fe40000000009 */
[----:B------:R-:W-:Y:S02]  /*110c0*/  PRMT R13, R8, 0x7531, R9 ;  /* 0x00007531080d7816 */ /* 0x000fe40000000009 */
[----:B------:R-:W-:-:S02]  /*110d0*/  LOP3.LUT R8, R5, R19, RZ, 0xfc, !PT ;  /* 0x0000001305087212 */ /* 0x000fc400078efcff */
[C-C-:B------:R-:W-:Y:S02]  /*110e0*/  PRMT R14, R10.reuse, 0x6420, R11.reuse ;  /* 0x000064200a0e7816 */ /* 0x140fe4000000000b */
[----:B------:R-:W-:Y:S01]  /*110f0*/  PRMT R15, R10, 0x7531, R11 ;  /* 0x000075310a0f7816 */ /* 0x000fe2000000000b */
[C---:B------:R-:W-:Y:S01]  /*11100*/  IMAD.IADD R5, R23.reuse, 0x1, R8 ;  /* 0x0000000117057824 */ /* 0x040fe200078e0208 */
        /* <DEDUP_REMOVED lines=18> */
.L_x_15492:
[----:B-1----:R1:W-:Y:S01]  /*11230*/  SYNCS.ARRIVE.TRANS64.A1T0 RZ, [R3+URZ+0x12450], RZ ;  /* 0x012450ff03ff79a7 */ /* 0x0023e2000810003f */
[----:B------:R-:W-:Y:S06]  /*11240*/  BAR.SYNC.DEFER_BLOCKING 0x2, 0x80 ;  /* 0x0082000000007b1d */ /* 0x000fec0000010000 */
[----:B------:R-:W-:Y:S05]  /*11250*/  @!P1 BRA `(.L_x_15493) ;  /* 0x0000000000049947 */ /* 0x000fea0003800000 */
[----:B------:R-:W-:Y:S01]  /*11260*/  BPT.TRAP 0x1 ;  /* 0x000000040000795c */ /* 0x000fe20000300000 */
.L_x_15493:
[----:B------:R2:W5:Y:S01]  /*11270*/  LDL R24, [R1+0x4] ;  /* 0x0000040001187983 */ /* 0x0005620000100800 */
[----:B-1----:R-:W-:Y:S01]  /*11280*/  IADD3 R3, R3, 0x12480, RZ ;  /* 0x0001248003037810 */ /* 0x002fe20007ffe0ff */
[----:B------:R-:W-:Y:S01]  /*11290*/  VIADD R0, R0, 0xffffff60 ;  /* 0xffffff6000007836 */ /* 0x000fe20000000000 */
[----:B0-----:R-:W0:Y:S01]  /*112a0*/  S2R R2, SR_CgaCtaId ;  /* 0x0000000000027919 */ /* 0x001e220000008800 */
[----:B------:R-:W-:Y:S01]  /*112b0*/  IMAD.MOV.U32 R21, RZ, RZ, R4 ;  /* 0x000000ffff157224 */ /* 0x000fe200078e0004 */
[----:B0-----:R-:W-:-:S04]  /*112c0*/  PRMT R3, R2, 0x654, R3 ;  /* 0x0000065402037816 */ /* 0x001fc80000000003 */
[----:B------:R2:W-:Y:S01]  /*112d0*/  SYNCS.ARRIVE.TRANS64.RED.A1T0 RZ, [R3+URZ], RZ ;  /* 0x000000ff03ff79a7 */ /* 0x0005e2000810043f */
[----:B------:R-:W-:Y:S05]  /*112e0*/  @P0 BRA `(.L_x_15494) ;  /* 0xffffffe800e00947 */ /* 0x000fea000383ffff */
[----:B------:R-:W-:Y:S05]  /*112f0*/  BRA `(.L_x_15495) ;  /* 0x00000000000c7947 */ /* 0x000fea0003800000 */
.L_x_15479:
[----:B0-----:R-:W-:Y:S02]  /*11300*/  IMAD.MOV.U32 R0, RZ, RZ, 0x1 ;  /* 0x00000001ff007424 */ /* 0x001fe400078e00ff */
[----:B------:R-:W-:-:S03]  /*11310*/  IMAD.MOV.U32 R4, RZ, RZ, RZ ;  /* 0x000000ffff047224 */ /* 0x000fc600078e00ff */
[----:B------:R0:W-:Y:S04]  /*11320*/  STL [R1+0x4], R0 ;  /* 0x0000040001007387 */ /* 0x0001e80000100800 */
.L_x_15495:
[----:B------:R-:W-:-:S06]  /*11330*/  ULOP3.LUT UR4, UR45, 0x1, URZ, 0xfc, !UPT ;  /* 0x000000012d047892 */ /* 0x000fcc000f8efc3f */
[----:B0-----:R-:W-:-:S04]  /*11340*/  MOV R0, UR4 ;  /* 0x0000000400007c02 */ /* 0x001fc80008000f00 */
[----:B------:R-:W-:-:S13]  /*11350*/  ISETP.NE.AND P1, PT, R0, 0x3, PT ;  /* 0x000000030000780c */ /* 0x000fda0003f25270 */
[----:B------:R-:W-:Y:S05]  /*11360*/  @!P1 BRA `(.L_x_15496) ;  /* 0x0000000000049947 */ /* 0x000fea0003800000 */
[----:B------:R-:W-:Y:S01]  /*11370*/  BPT.TRAP 0x1 ;  /* 0x000000040000795c */ /* 0x000fe20000300000 */
.L_x_15496:
[----:B------:R-:W2:Y:S01]  /*11380*/  LDL R0, [R1+0x4] ;  /* 0x0000040001007983 */ /* 0x000ea20000100800 */
[----:B------:R-:W-:Y:S01]  /*11390*/  LEA R2, R4, UR43, 0x3 ;  /* 0x0000002b04027c11 */ /* 0x000fe2000f8e18ff */
[----:B------:R-:W-:Y:S01]  /*113a0*/  BSSY B0, `(.L_x_15497) ;  /* 0x0000005000007945 */ /* 0x000fe20003800000 */
[----:B--2---:R-:W-:-:S04]  /*113b0*/  LOP3.LUT R3, R0, 0x1, RZ, 0x3c, !PT ;  /* 0x0000000100037812 */ /* 0x004fc800078e3cff */
[----:B------:R-:W-:-:S04]  /*113c0*/  SHF.L.U32 R3, R3, 0x1f, RZ ;  /* 0x0000001f03037819 */ /* 0x000fc800000006ff */
[----:B------:R-:W0:Y:S02]  /*113d0*/  SYNCS.PHASECHK.TRANS64.TRYWAIT P0, [R2+URZ+0x12470], R3 ;  /* 0x01247003020075a7 */ /* 0x000e24000800017f */
[----:B0-----:R-:W-:Y:S05]  /*113e0*/  @!P0 BRA `(.L_x_15498) ;  /* 0x0000002c00ac8947 */ /* 0x001fea0003800000 */
.L_x_15586:
[----:B------:R-:W-:Y:S05]  /*113f0*/  BSYNC B0 ;  /* 0x0000000000007941 */ /* 0x000fea0003800000 */
.L_x_15497:
[----:B------:R-:W-:-:S06]  /*11400*/  ULOP3.LUT UR4, UR45, 0x2, URZ, 0xfc, !UPT ;  /* 0x000000022d047892 */ /* 0x000fcc000f8efc3f */
[----:B------:R-:W-:-:S05]  /*11410*/  IMAD.U32 R0, RZ, RZ, UR4 ;  /* 0x00000004ff007e24 */ /* 0x000fca000f8e00ff */
[----:B------:R-:W-:-:S13]  /*11420*/  ISETP.NE.AND P0, PT, R0, 0x3, PT ;  /* 0x000000030000780c */ /* 0x000fda0003f05270 */
[----:B------:R-:W-:Y:S05]  /*11430*/  @!P0 BRA `(.L_x_15499) ;  /* 0x0000000000048947 */ /* 0x000fea0003800000 */
[----:B------:R-:W-:Y:S01]  /*11440*/  BPT.TRAP 0x1 ;  /* 0x000000040000795c */ /* 0x000fe20000300000 */
.L_x_15499:
[----:B------:R-:W2:Y:S02]  /*11450*/  LDL R0, [R1+0x4] ;  /* 0x0000040001007983 */ /* 0x000ea40000100800 */
[----:B--2---:R-:W-:Y:S01]  /*11460*/  SHF.L.U32 R5, R0, 0x1f, RZ ;  /* 0x0000001f00057819 */ /* 0x004fe200000006ff */
[----:B------:R-:W-:-:S03]  /*11470*/  IMAD R0, R4, 0x2800, RZ ;  /* 0x0000280004007824 */ /* 0x000fc600078e02ff */
[----:B------:R-:W1:Y:S02]  /*11480*/  SYNCS.PHASECHK.TRANS64.TRYWAIT P0, [R2+URZ+0x12460], R5 ;  /* 0x01246005020075a7 */ /* 0x000e64000800017f */
[----:B0-----:R-:W-:Y:S01]  /*11490*/  LOP3.LUT R3, R0, R22, RZ, 0xfc, !PT ;  /* 0x0000001600037212 */ /* 0x001fe200078efcff */
[----:B-1----:R-:W-:Y:S06]  /*114a0*/  @!P0 BRA `(.L_x_15500) ;  /* 0x0000002c00908947 */ /* 0x002fec0003800000 */
.L_x_15587:
        /* <DEDUP_REMOVED lines=10> */
[----:B------:R-:W-:Y:S02]  /*11550*/  IADD3 R16, R23, R16, RZ ;  /* 0x0000001017107210 */ /* 0x000fe40007ffe0ff */
[----:B------:R-:W-:Y:S02]  /*11560*/  LOP3.LUT R5, R3, R22, RZ, 0xfc, !PT ;  /* 0x0000001603057212 */ /* 0x000fe400078efcff */
[----:B------:R-:W-:Y:S02]  /*11570*/  ISETP.NE.AND P0, PT, R17, 0x3, PT ;  /* 0x000000031100780c */ /* 0x000fe40003f05270 */
[C-C-:B--2---:R-:W-:Y:S02]  /*11580*/  PRMT R12, R8.reuse, 0x6420, R9.reuse ;  /* 0x00006420080c7816 */ /* 0x144fe40000000009 */
[----:B------:R-:W-:Y:S02]  /*11590*/  PRMT R13, R8, 0x7531, R9 ;  /* 0x00007531080d7816 */ /* 0x000fe40000000009 */
[----:B------:R-:W-:-:S02]  /*115a0*/  PRMT R14, R10, 0x6420, R11 ;  /* 0x000064200a0e7816 */ /* 0x000fc4000000000b */
        /* <DEDUP_REMOVED lines=44> */
.L_x_15501:
[----:B-1----:R1:W-:Y:S01]  /*11870*/  SYNCS.ARRIVE.TRANS64.A1T0 RZ, [R2+URZ+0x12450], RZ ;  /* 0x012450ff02ff79a7 */ /* 0x0023e2000810003f */
[----:B------:R-:W-:Y:S06]  /*11880*/  BAR.SYNC.DEFER_BLOCKING 0x2, 0x80 ;  /* 0x0082000000007b1d */ /* 0x000fec0000010000 */
[----:B------:R-:W-:Y:S05]  /*11890*/  @!P1 BRA `(.L_x_15502) ;  /* 0x0000000000049947 */ /* 0x000fea0003800000 */
[----:B------:R-:W-:Y:S01]  /*118a0*/  BPT.TRAP 0x1 ;  /* 0x000000040000795c */ /* 0x000fe20000300000 */
.L_x_15502:
        /* <DEDUP_REMOVED lines=11> */
.L_x_15459:
[----:B------:R-:W0:Y:S01]  /*11960*/  S2R R5, SR_CgaCtaId ;  /* 0x0000000000057919 */ /* 0x000e220000008800 */
[----:B------:R-:W-:Y:S02]  /*11970*/  MOV R4, 0x400 ;  /* 0x0000040000047802 */ /* 0x000fe40000000f00 */
[----:B------:R-:W-:Y:S02]  /*11980*/  SHF.L.U32 R3, R3, 0x1f, RZ ;  /* 0x0000001f03037819 */ /* 0x000fe400000006ff */
[----:B0-----:R-:W-:-:S04]  /*11990*/  LEA R6, R5, R4, 0x18 ;  /* 0x0000000405067211 */ /* 0x001fc800078ec0ff */
[----:B------:R-:W0:Y:S02]  /*119a0*/  SYNCS.PHASECHK.TRANS64.TRYWAIT P0, [R6+URZ+0x12420], R3 ;  /* 0x01242003060075a7 */ /* 0x000e24000800017f */
[----:B0-----:R-:W-:Y:S05]  /*119b0*/  @!P0 BRA `(.L_x_15503) ;  /* 0x0000002800608947 */ /* 0x001fea0003800000 */
.L_x_15588:
        /* <DEDUP_REMOVED lines=13> */
.L_x_15504:
[----:B------:R-:W-:Y:S01]  /*11a90*/  IMAD R5, R2, 0x8, R6 ;  /* 0x0000000802057824 */ /* 0x000fe200078e0206 */
[----:B------:R-:W-:Y:S01]  /*11aa0*/  SHF.L.U32 R4, R0, 0x1f, RZ ;  /* 0x0000001f00047819 */ /* 0x000fe200000006ff */
[----:B------:R-:W-:-:S03]  /*11ab0*/  VIADD R2, R2, 0x1 ;  /* 0x0000000102027836 */ /* 0x000fc60000000000 */
[----:B------:R-:W0:Y:S02]  /*11ac0*/  SYNCS.PHASECHK.TRANS64.TRYWAIT P1, [R5+URZ+0x12440], R4 ;  /* 0x01244004050075a7 */ /* 0x000e24000802017f */
[----:B------:R-:W-:-:S04]  /*11ad0*/  ISETP.NE.AND P2, PT, R2, 0x2, PT ;  /* 0x000000020200780c */ /* 0x000fc80003f45270 */
[----:B------:R-:W-:Y:S01]  /*11ae0*/  SEL R3, RZ, 0x1, P2 ;  /* 0x00000001ff037807 */ /* 0x000fe20001000000 */
[----:B0-----:R-:W-:Y:S08]  /*11af0*/  @!P1 BRA `(.L_x_15505) ;  /* 0x0000002800249947 */ /* 0x001ff00003800000 */
.L_x_15589:
[----:B------:R-:W-:Y:S02]  /*11b00*/  SEL R2, R2, RZ, P2 ;  /* 0x000000ff02027207 */ /* 0x000fe40001000000 */
[----:B------:R-:W-:Y:S01]  /*11b10*/  LOP3.LUT R0, R0, R3, RZ, 0x3c, !PT ;  /* 0x0000000300007212 */ /* 0x000fe200078e3cff */
[----:B------:R-:W-:Y:S06]  /*11b20*/  @!P0 BRA `(.L_x_15506) ;  /* 0x0000000000048947 */ /* 0x000fec0003800000 */
[----:B------:R-:W-:Y:S01]  /*11b30*/  BPT.TRAP 0x1 ;  /* 0x000000040000795c */ /* 0x000fe20000300000 */
.L_x_15506:
[----:B------:R-:W-:Y:S01]  /*11b40*/  IMAD R3, R2, 0x8, R6 ;  /* 0x0000000802037824 */ /* 0x000fe200078e0206 */
[----:B------:R-:W-:-:S04]  /*11b50*/  SHF.L.U32 R0, R0, 0x1f, RZ ;  /* 0x0000001f00007819 */ /* 0x000fc800000006ff */
[----:B------:R-:W1:Y:S02]  /*11b60*/  SYNCS.PHASECHK.TRANS64.TRYWAIT P1, [R3+URZ+0x12440], R0 ;  /* 0x01244000030075a7 */ /* 0x000e64000802017f */
[----:B-1----:R-:W-:Y:S05]  /*11b70*/  @!P1 BRA `(.L_x_15507) ;  /* 0x0000002800189947 */ /* 0x002fea0003800000 */
.L_x_15590:
[----:B------:R-:W-:Y:S05]  /*11b80*/  @!P0 BRA `(.L_x_15508) ;  /* 0x0000000000048947 */ /* 0x000fea0003800000 */
[----:B------:R-:W-:Y:S01]  /*11b90*/  BPT.TRAP 0x1 ;  /* 0x000000040000795c */ /* 0x000fe20000300000 */
.L_x_15508:
[----:B------:R-:W2:Y:S02]  /*11ba0*/  SYNCS.PHASECHK.TRANS64.TRYWAIT P1, [R5+URZ+0x12460], R4 ;  /* 0x01246004050075a7 */ /* 0x000ea4000802017f */
[----:B--2---:R-:W-:Y:S05]  /*11bb0*/  @!P1 BRA `(.L_x_15509) ;  /* 0x00000028001c9947 */ /* 0x004fea0003800000 */
.L_x_15591:
[----:B------:R-:W-:Y:S05]  /*11bc0*/  @!P0 BRA `(.L_x_15510) ;  /* 0x0000000000048947 */ /* 0x000fea0003800000 */
[----:B------:R-:W-:Y:S01]  /*11bd0*/  BPT.TRAP 0x1 ;  /* 0x000000040000795c */ /* 0x000fe20000300000 */
.L_x_15510:
[----:B------:R-:W3:Y:S02]  /*11be0*/  SYNCS.PHASECHK.TRANS64.TRYWAIT P1, [R3+URZ+0x12460], R0 ;  /* 0x01246000030075a7 */ /* 0x000ee4000802017f */
[----:B---3--:R-:W-:Y:S05]  /*11bf0*/  @!P1 BRA `(.L_x_15511) ;  /* 0x0000002800209947 */ /* 0x008fea0003800000 */
.L_x_15592:
[----:B------:R-:W-:Y:S05]  /*11c00*/  @!P0 BRA `(.L_x_15512) ;  /* 0x0000000000048947 */ /* 0x000fea0003800000 */
[----:B------:R-:W-:Y:S01]  /*11c10*/  BPT.TRAP 0x1 ;  /* 0x000000040000795c */ /* 0x000fe20000300000 */
.L_x_15512:
[----:B------:R-:W4:Y:S02]  /*11c20*/  SYNCS.PHASECHK.TRANS64.TRYWAIT P1, [R5+URZ+0x12480], R4 ;  /* 0x01248004050075a7 */ /* 0x000f24000802017f */
[----:B----4-:R-:W-:Y:S05]  /*11c30*/  @!P1 BRA `(.L_x_15513) ;  /* 0x0000002800249947 */ /* 0x010fea0003800000 */
.L_x_15593:
[----:B------:R-:W-:Y:S05]  /*11c40*/  @!P0 BRA `(.L_x_15514) ;  /* 0x0000000000048947 */ /* 0x000fea0003800000 */
[----:B------:R-:W-:Y:S01]  /*11c50*/  BPT.TRAP 0x1 ;  /* 0x000000040000795c */ /* 0x000fe20000300000 */
.L_x_15514:
[----:B------:R0:W0:Y:S02]  /*11c60*/  SYNCS.PHASECHK.TRANS64.TRYWAIT P0, [R3+URZ+0x12480], R0 ;  /* 0x01248000030075a7 */ /* 0x000024000800017f */
[----:B0-----:R-:W-:Y:S05]  /*11c70*/  @!P0 NANOSLEEP.SYNCS 0x989680 ;  /* 0x009896800000895d */ /* 0x001fea0003900000 */
[----:B------:R-:W0:Y:S02]  /*11c80*/  @!P0 SYNCS.PHASECHK.TRANS64 P0, [R3+URZ+0x12480], R0 ;  /* 0x01248000030085a7 */ /* 0x000e24000800007f */
[----:B0-----:R-:W-:Y:S05]  /*11c90*/  @!P0 BRA `(.L_x_15514) ;  /* 0xfffffffc00f08947 */ /* 0x001fea000383ffff */
.L_x_15415:
[----:B------:R-:W-:Y:S05]  /*11ca0*/  BSYNC B6 ;  /* 0x0000000000067941 */ /* 0x000fea0003800000 */
.L_x_15412:
[----:B------:R-:W-:Y:S05]  /*11cb0*/  EXIT ;  /* 0x000000000000794d */ /* 0x000fea0003800000 */
.L_x_15419:
[----:B0-----:R-:W-:-:S04]  /*11cc0*/  IMAD.U32 R3, RZ, RZ, UR46 ;  /* 0x0000002eff037e24 */ /* 0x001fc8000f8e00ff */
[----:B------:R0:W1:Y:S03]  /*11cd0*/  SYNCS.PHASECHK.TRANS64.TRYWAIT P0, [R3+URZ+0x12400], R6 ;  /* 0x01240006030075a7 */ /* 0x000066000800017f */
[----:B-1----:R-:W-:Y:S05]  /*11ce0*/  @!P0 NANOSLEEP.SYNCS 0x989680 ;  /* 0x009896800000895d */ /* 0x002fea0003900000 */
[----:B------:R-:W1:Y:S02]  /*11cf0*/  @!P0 SYNCS.PHASECHK.TRANS64 P0, [R3+URZ+0x12400], R6 ;  /* 0x01240006030085a7 */ /* 0x000e64000800007f */
[----:B-1----:R-:W-:Y:S05]  /*11d00*/  @!P0 BRA `(.L_x_15419) ;  /* 0xfffffffc00ec8947 */ /* 0x002fea000383ffff */
[----:B------:R-:W-:Y:S05]  /*11d10*/  BRA `(.L_x_15515) ;  /* 0xfffffef800107947 */ /* 0x000fea000383ffff */
.L_x_15423:
[----:B0-----:R-:W-:-:S04]  /*11d20*/  MOV R3, UR46 ;  /* 0x0000002e00037c02 */ /* 0x001fc80008000f00 */
[----:B------:R0:W2:Y:S03]  /*11d30*/  SYNCS.PHASECHK.TRANS64.TRYWAIT P1, [R3+URZ+0x12430], R6 ;  /* 0x01243006030075a7 */ /* 0x0000a6000802017f */
[----:B--2---:R-:W-:Y:S05]  /*11d40*/  @!P1 NANOSLEEP.SYNCS 0x989680 ;  /* 0x009896800000995d */ /* 0x004fea0003900000 */
[----:B------:R-:W2:Y:S02]  /*11d50*/  @!P1 SYNCS.PHASECHK.TRANS64 P1, [R3+URZ+0x12430], R6 ;  /* 0x01243006030095a7 */ /* 0x000ea4000802007f */
[----:B--2---:R-:W-:Y:S05]  /*11d60*/  @!P1 BRA `(.L_x_15423) ;  /* 0xfffffffc00ec9947 */ /* 0x004fea000383ffff */
[----:B------:R-:W-:Y:S05]  /*11d70*/  BRA `(.L_x_15422) ;  /* 0xfffffef800247947 */ /* 0x000fea000383ffff */
.L_x_15429:
[----:B-1----:R-:W-:-:S04]  /*11d80*/  IMAD.U32 R9, RZ, RZ, UR19 ;  /* 0x00000013ff097e24 */ /* 0x002fc8000f8e00ff */
[----:B------:R1:W2:Y:S03]  /*11d90*/  SYNCS.PHASECHK.TRANS64.TRYWAIT P1, [R9+URZ+0x12430], R8 ;  /* 0x01243008090075a7 */ /* 0x0002a6000802017f */
[----:B--2---:R-:W-:Y:S05]  /*11da0*/  @!P1 NANOSLEEP.SYNCS 0x989680 ;  /* 0x009896800000995d */ /* 0x004fea0003900000 */
[----:B------:R-:W2:Y:S02]  /*11db0*/  @!P1 SYNCS.PHASECHK.TRANS64 P1, [R9+URZ+0x12430], R8 ;  /* 0x01243008090095a7 */ /* 0x000ea4000802007f */
[----:B--2---:R-:W-:Y:S05]  /*11dc0*/  @!P1 BRA `(.L_x_15429) ;  /* 0xfffffffc00ec9947 */ /* 0x004fea000383ffff */
[----:B------:R-:W-:Y:S05]  /*11dd0*/  BRA `(.L_x_15428) ;  /* 0xffffff3000007947 */ /* 0x000fea000383ffff */
.L_x_15433:
[----:B-1----:R-:W-:-:S04]  /*11de0*/  IMAD.U32 R9, RZ, RZ, UR13 ;  /* 0x0000000dff097e24 */ /* 0x002fc8000f8e00ff */
[----:B------:R1:W2:Y:S03]  /*11df0*/  SYNCS.PHASECHK.TRANS64.TRYWAIT P1, [R9+URZ+0x12450], R8 ;  /* 0x01245008090075a7 */ /* 0x0002a6000802017f */
[----:B--2---:R-:W-:Y:S05]  /*11e00*/  @!P1 NANOSLEEP.SYNCS 0x989680 ;  /* 0x009896800000995d */ /* 0x004fea0003900000 */
[----:B------:R-:W2:Y:S02]  /*11e10*/  @!P1 SYNCS.PHASECHK.TRANS64 P1, [R9+URZ+0x12450], R8 ;  /* 0x01245008090095a7 */ /* 0x000ea4000802007f */
[----:B--2---:R-:W-:Y:S05]  /*11e20*/  @!P1 BRA `(.L_x_15433) ;  /* 0xfffffffc00ec9947 */ /* 0x004fea000383ffff */
[----:B------:R-:W-:Y:S05]  /*11e30*/  BRA `(.L_x_15432) ;  /* 0xffffff34000c7947 */ /* 0x000fea000383ffff */
.L_x_15441:
[----:B-1----:R-:W-:-:S04]  /*11e40*/  IMAD.U32 R7, RZ, RZ, UR18 ;  /* 0x00000012ff077e24 */ /* 0x002fc8000f8e00ff */
[----:B------:R1:W2:Y:S03]  /*11e50*/  SYNCS.PHASECHK.TRANS64.TRYWAIT P1, [R7+URZ+0x12430], R6 ;  /* 0x01243006070075a7 */ /* 0x0002a6000802017f */
[----:B--2---:R-:W-:Y:S05]  /*11e60*/  @!P1 NANOSLEEP.SYNCS 0x989680 ;  /* 0x009896800000995d */ /* 0x004fea0003900000 */
[----:B------:R-:W2:Y:S02]  /*11e70*/  @!P1 SYNCS.PHASECHK.TRANS64 P1, [R7+URZ+0x12430], R6 ;  /* 0x01243006070095a7 */ /* 0x000ea4000802007f */
[----:B--2---:R-:W-:Y:S05]  /*11e80*/  @!P1 BRA `(.L_x_15441) ;  /* 0xfffffffc00ec9947 */ /* 0x004fea000383ffff */
[----:B------:R-:W-:Y:S05]  /*11e90*/  BRA `(.L_x_15440) ;  /* 0xffffff6400e47947 */ /* 0x000fea000383ffff */
.L_x_15445:
[----:B-1----:R-:W-:-:S04]  /*11ea0*/  IMAD.U32 R7, RZ, RZ, UR13 ;  /* 0x0000000dff077e24 */ /* 0x002fc8000f8e00ff */
[----:B------:R1:W2:Y:S03]  /*11eb0*/  SYNCS.PHASECHK.TRANS64.TRYWAIT P1, [R7+URZ+0x12450], R6 ;  /* 0x01245006070075a7 */ /* 0x0002a6000802017f */
[----:B--2---:R-:W-:Y:S05]  /*11ec0*/  @!P1 NANOSLEEP.SYNCS 0x989680 ;  /* 0x009896800000995d */ /* 0x004fea0003900000 */
[----:B------:R-:W2:Y:S02]  /*11ed0*/  @!P1 SYNCS.PHASECHK.TRANS64 P1, [R7+URZ+0x12450], R6 ;  /* 0x01245006070095a7 */ /* 0x000ea4000802007f */
[----:B--2---:R-:W-:Y:S05]  /*11ee0*/  @!P1 BRA `(.L_x_15445) ;  /* 0xfffffffc00ec9947 */ /* 0x004fea000383ffff */
[----:B------:R-:W-:Y:S05]  /*11ef0*/  BRA `(.L_x_15444) ;  /* 0xffffff6800ec7947 */ /* 0x000fea000383ffff */
.L_x_15452:
[----:B-1----:R-:W-:-:S04]  /*11f00*/  MOV R5, UR16 ;  /* 0x0000001000057c02 */ /* 0x002fc80008000f00 */
[----:B------:R1:W2:Y:S03]  /*11f10*/  SYNCS.PHASECHK.TRANS64.TRYWAIT P1, [R5+URZ+0x12450], R0 ;  /* 0x01245000050075a7 */ /* 0x0002a6000802017f */
[----:B--2---:R-:W-:Y:S05]  /*11f20*/  @!P1 NANOSLEEP.SYNCS 0x989680 ;  /* 0x009896800000995d */ /* 0x004fea0003900000 */
[----:B------:R-:W2:Y:S02]  /*11f30*/  @!P1 SYNCS.PHASECHK.TRANS64 P1, [R5+URZ+0x12450], R0 ;  /* 0x01245000050095a7 */ /* 0x000ea4000802007f */
[----:B--2---:R-:W-:Y:S05]  /*11f40*/  @!P1 BRA `(.L_x_15452) ;  /* 0xfffffffc00ec9947 */ /* 0x004fea000383ffff */
[----:B------:R-:W-:Y:S05]  /*11f50*/  BRA `(.L_x_15451) ;  /* 0xffffff9000b07947 */ /* 0x000fea000383ffff */
.L_x_15465:
[----:B------:R-:W-:Y:S02]  /*11f60*/  IMAD.MOV.U32 R13, RZ, RZ, R22 ;  /* 0x000000ffff0d7224 */ /* 0x000fe400078e0016 */
[----:B------:R-:W-:Y:S02]  /*11f70*/  IMAD.MOV.U32 R12, RZ, RZ, RZ ;  /* 0x000000ffff0c7224 */ /* 0x000fe400078e00ff */
[----:B------:R-:W-:Y:S02]  /*11f80*/  IMAD.MOV.U32 R11, RZ, RZ, 0x1f ;  /* 0x0000001fff0b7424 */ /* 0x000fe400078e00ff */
[----:B------:R-:W-:-:S07]  /*11f90*/  IMAD.MOV.U32 R15, RZ, RZ, -0x1 ;  /* 0xffffffffff0f7424 */ /* 0x000fce00078e00ff */
[----:B0----5:R-:W-:Y:S05]  /*11fa0*/  WARPSYNC.COLLECTIVE R15, `(.L_x_15516) ;  /* 0x000000000f087348 */ /* 0x021fea0003c00000 */
[----:B------:R1:W2:Y:S02]  /*11fb0*/  SHFL.IDX P6, R14, R13, R12, R11 ;  /* 0x0000000c0d0e7389 */ /* 0x0002a400000c000b */
[----:B012--5:R-:W-:Y:S01]  /*11fc0*/  ENDCOLLECTIVE ;  /* 0x000000000000791b */ /* 0x027fe20003800000 */
.L_x_15516:
[----:B------:R-:W-:Y:S05]  /*11fd0*/  BRA `(.L_x_15517) ;  /* 0xffffffc000387947 */ /* 0x000fea000383ffff */
.L_x_15467:
[----:B-1----:R-:W-:-:S04]  /*11fe0*/  MOV R2, 0x1 ;  /* 0x0000000100027802 */ /* 0x002fc80000000f00 */
[----:B------:R-:W-:-:S04]  /*11ff0*/  SHF.L.U32 R2, R2, 0x1f, RZ ;  /* 0x0000001f02027819 */ /* 0x000fc800000006ff */
[----:B------:R1:W2:Y:S03]  /*12000*/  SYNCS.PHASECHK.TRANS64.TRYWAIT P0, [R27+URZ+0x12480], R2 ;  /* 0x012480021b0075a7 */ /* 0x0002a6000800017f */
[----:B--2---:R-:W-:Y:S05]  /*12010*/  @!P0 NANOSLEEP.SYNCS 0x989680 ;  /* 0x009896800000895d */ /* 0x004fea0003900000 */
[----:B------:R-:W2:Y:S02]  /*12020*/  @!P0 SYNCS.PHASECHK.TRANS64 P0, [R27+URZ+0x12480], R2 ;  /* 0x012480021b0085a7 */ /* 0x000ea4000800007f */
[----:B--2---:R-:W-:Y:S05]  /*12030*/  @!P0 BRA `(.L_x_15467) ;  /* 0xfffffffc00e88947 */ /* 0x004fea000383ffff */
[----:B------:R-:W-:Y:S05]  /*12040*/  BRA `(.L_x_15518) ;  /* 0xffffffc400a47947 */ /* 0x000fea000383ffff */
.L_x_15468:
        /* <DEDUP_REMOVED lines=8> */
.L_x_15520:
[----:B------:R-:W-:Y:S05]  /*120d0*/  BSYNC B0 ;  /* 0x0000000000007941 */ /* 0x000fea0003800000 */
.L_x_15519:
[----:B------:R0:W-:Y:S04]  /*120e0*/  STL [R1+0x20], R4 ;  /* 0x0000200401007387 */ /* 0x0001e80000100800 */
[----:B0-----:R0:W5:Y:S01]  /*120f0*/  LDL R4, [R1+0x18] ;  /* 0x0000180001047983 */ /* 0x0011620000100800 */
[----:B------:R-:W-:Y:S01]  /*12100*/  IMAD.MOV.U32 R13, RZ, RZ, R9 ;  /* 0x000000ffff0d7224 */ /* 0x000fe200078e0009 */
[----:B------:R-:W-:Y:S01]  /*12110*/  MOV R3, R14 ;  /* 0x0000000e00037202 */ /* 0x000fe20000000f00 */
[----:B------:R-:W-:Y:S01]  /*12120*/  IMAD.MOV.U32 R12, RZ, RZ, RZ ;  /* 0x000000ffff0c7224 */ /* 0x000fe200078e00ff */
[----:B------:R-:W-:Y:S01]  /*12130*/  ISETP.LT.OR P1, PT, R8, 0x1, P2 ;  /* 0x000000010800780c */ /* 0x000fe20001721670 */
[----:B------:R-:W-:Y:S02]  /*12140*/  IMAD.MOV.U32 R11, RZ, RZ, 0x1c1f ;  /* 0x00001c1fff0b7424 */ /* 0x000fe400078e00ff */
[----:B------:R-:W-:-:S10]  /*12150*/  IMAD.MOV.U32 R15, RZ, RZ, -0x1 ;  /* 0xffffffffff0f7424 */ /* 0x000fd400078e00ff */
[----:B0----5:R-:W-:Y:S05]  /*12160*/  WARPSYNC.COLLECTIVE R15, `(.L_x_15521) ;  /* 0x000000000f087348 */ /* 0x021fea0003c00000 */
[----:B------:R1:W2:Y:S02]  /*12170*/  SHFL.IDX P6, R14, R13, R12, R11 ;  /* 0x0000000c0d0e7389 */ /* 0x0002a400000c000b */
[----:B012--5:R-:W-:Y:S01]  /*12180*/  ENDCOLLECTIVE ;  /* 0x000000000000791b */ /* 0x027fe20003800000 */
.L_x_15521:
[----:B------:R-:W0:Y:S01]  /*12190*/  S2R R15, SR_TID.X ;  /* 0x00000000000f7919 */ /* 0x000e220000002100 */
[----:B------:R-:W-:Y:S01]  /*121a0*/  IMAD.MOV.U32 R13, RZ, RZ, R10 ;  /* 0x000000ffff0d7224 */ /* 0x000fe200078e000a */
[----:B------:R-:W-:Y:S01]  /*121b0*/  MOV R12, 0x1 ;  /* 0x00000001000c7802 */ /* 0x000fe20000000f00 */
        /* <DEDUP_REMOVED lines=9> */
.L_x_15522:
        /* <DEDUP_REMOVED lines=12> */
.L_x_15523:
[----:B------:R-:W0:Y:S01]  /*12310*/  S2R R15, SR_TID.X ;  /* 0x00000000000f7919 */ /* 0x000e220000002100 */
[----:B------:R-:W-:Y:S02]  /*12320*/  IMAD.MOV.U32 R13, RZ, RZ, R10 ;  /* 0x000000ffff0d7224 */ /* 0x000fe400078e000a */
        /* <DEDUP_REMOVED lines=10> */
.L_x_15524:
[----:B------:R-:W-:Y:S01]  /*123d0*/  @!PT LDS RZ, [RZ] ;  /* 0x00000000fffff984 */ /* 0x000fe20000000800 */
[----:B------:R-:W-:Y:S01]  /*123e0*/  @!PT LDS RZ, [RZ] ;  /* 0x00000000fffff984 */ /* 0x000fe20000000800 */
[----:B------:R-:W-:Y:S01]  /*123f0*/  @!PT LDS RZ, [RZ] ;  /* 0x00000000fffff984 */ /* 0x000fe20000000800 */
[----:B------:R0:W-:Y:S01]  /*12400*/  LDGSTS.E.BYPASS.LTC128B.128 [R4+0x5a00], desc[UR50][R2.64], !P1 ;  /* 0x05a0000002047fae */ /* 0x0001e2000c901d72 */
[----:B------:R-:W-:Y:S01]  /*12410*/  ISETP.LT.OR P1, PT, R8, 0x41, P2 ;  /* 0x000000410800780c */ /* 0x000fe20001721670 */
[----:B------:R-:W-:Y:S01]  /*12420*/  IMAD.MOV.U32 R13, RZ, RZ, R9 ;  /* 0x000000ffff0d7224 */ /* 0x000fe200078e0009 */
[----:B0-----:R-:W-:-:S11]  /*12430*/  MOV R3, R14 ;  /* 0x0000000e00037202 */ /* 0x001fd60000000f00 */
[----:B------:R-:W-:Y:S05]  /*12440*/  WARPSYNC.COLLECTIVE R15, `(.L_x_15525) ;  /* 0x000000000f087348 */ /* 0x000fea0003c00000 */
[----:B------:R0:W1:Y:S02]  /*12450*/  SHFL.IDX P6, R14, R13, R12, R11 ;  /* 0x0000000c0d0e7389 */ /* 0x00006400000c000b */
[----:B01----:R-:W-:Y:S01]  /*12460*/  ENDCOLLECTIVE ;  /* 0x000000000000791b */ /* 0x003fe20003800000 */
.L_x_15525:
[----:B------:R-:W0:Y:S01]  /*12470*/  S2R R15, SR_TID.X ;  /* 0x00000000000f7919 */ /* 0x000e220000002100 */
[----:B------:R-:W-:Y:S01]  /*12480*/  MOV R13, R10 ;  /* 0x0000000a000d7202 */ /* 0x000fe20000000f00 */
        /* <DEDUP_REMOVED lines=10> */
.L_x_15526:
        /* <DEDUP_REMOVED lines=11> */
.L_x_15527:
[----:B------:R-:W-:Y:S01]  /*125e0*/  SHF.L.U32 R3, R3, 0x4, RZ ;  /* 0x0000000403037819 */ /* 0x000fe200000006ff */
        /* <DEDUP_REMOVED lines=17> */
.L_x_15528:
[C---:B------:R-:W-:Y:S02]  /*12700*/  ISETP.GE.AND P0, PT, R8.reuse, 0x41, PT ;  /* 0x000000410800780c */ /* 0x040fe40003f06270 */
[----:B------:R-:W-:Y:S02]  /*12710*/  ISETP.GE.AND P1, PT, R8, 0x61, PT ;  /* 0x000000610800780c */ /* 0x000fe40003f26270 */
[----:B------:R-:W-:Y:S01]  /*12720*/  @P5 LOP3.LUT R0, R0, 0x10, RZ, 0xfc, !PT ;  /* 0x0000001000005812 */ /* 0x000fe200078efcff */
[----:B------:R-:W-:Y:S01]  /*12730*/  IMAD.MOV.U32 R13, RZ, RZ, R18 ;  /* 0x000000ffff0d7224 */ /* 0x000fe200078e0012 */
[----:B------:R-:W-:-:S09]  /*12740*/  MOV R17, R14 ;  /* 0x0000000e00117202 */ /* 0x000fd20000000f00 */
[----:B------:R-:W-:Y:S05]  /*12750*/  WARPSYNC.COLLECTIVE R15, `(.L_x_15529) ;  /* 0x000000000f087348 */ /* 0x000fea0003c00000 */
[----:B------:R0:W1:Y:S02]  /*12760*/  SHFL.IDX P6, R14, R13, R12, R11 ;  /* 0x0000000c0d0e7389 */ /* 0x00006400000c000b */
[----:B01----:R-:W-:Y:S01]  /*12770*/  ENDCOLLECTIVE ;  /* 0x000000000000791b */ /* 0x003fe20003800000 */
.L_x_15529:
[----:B------:R-:W-:Y:S01]  /*12780*/  IMAD.MOV.U32 R2, RZ, RZ, R14 ;  /* 0x000000ffff027224 */ /* 0x000fe200078e000e */
[----:B------:R-:W-:Y:S06]  /*12790*/  BRA `(.L_x_15530) ;  /* 0xffffffc400247947 */ /* 0x000fec000383ffff */
.L_x_15471:
[----:B-1----:R-:W-:-:S05]  /*127a0*/  IMAD.MOV.U32 R2, RZ, RZ, 0x1 ;  /* 0x00000001ff027424 */ /* 0x002fca00078e00ff */
[----:B------:R-:W-:-:S04]  /*127b0*/  SHF.L.U32 R2, R2, 0x1f, RZ ;  /* 0x0000001f02027819 */ /* 0x000fc800000006ff */
[----:B------:R1:W2:Y:S03]  /*127c0*/  SYNCS.PHASECHK.TRANS64.TRYWAIT P2, [R27+URZ+0x12440], R2 ;  /* 0x012440021b0075a7 */ /* 0x0002a6000804017f */
[----:B--2---:R-:W-:Y:S05]  /*127d0*/  @!P2 NANOSLEEP.SYNCS 0x989680 ;  /* 0x009896800000a95d */ /* 0x004fea0003900000 */
[----:B------:R-:W2:Y:S02]  /*127e0*/  @!P2 SYNCS.PHASECHK.TRANS64 P2, [R27+URZ+0x12440], R2 ;  /* 0x012440021b00a5a7 */ /* 0x000ea4000804007f */
[----:B--2---:R-:W-:Y:S05]  /*127f0*/  @!P2 BRA `(.L_x_15471) ;  /* 0xfffffffc00e8a947 */ /* 0x004fea000383ffff */
[----:B------:R-:W-:Y:S05]  /*12800*/  BRA `(.L_x_15531) ;  /* 0xffffffc400747947 */ /* 0x000fea000383ffff */
.L_x_15472:
[----:B------:R-:W-:Y:S01]  /*12810*/  BSSY B0, `(.L_x_15532) ;  /* 0x0000008000007945 */ /* 0x000fe20003800000 */
[----:B------:R-:W-:Y:S01]  /*12820*/  IMAD.MOV.U32 R13, RZ, RZ, R5 ;  /* 0x000000ffff0d7224 */ /* 0x000fe200078e0005 */
[----:B------:R-:W-:Y:S01]  /*12830*/  MOV R12, RZ ;  /* 0x000000ff000c7202 */ /* 0x000fe20000000f00 */
[----:B------:R-:W-:Y:S02]  /*12840*/  IMAD.MOV.U32 R11, RZ, RZ, 0x1c1f ;  /* 0x00001c1fff0b7424 */ /* 0x000fe400078e00ff */
[----:B------:R-:W-:-:S07]  /*12850*/  IMAD.MOV.U32 R15, RZ, RZ, -0x1 ;  /* 0xffffffffff0f7424 */ /* 0x000fce00078e00ff */
[----:B-----5:R-:W-:Y:S05]  /*12860*/  WARPSYNC.COLLECTIVE R15, `(.L_x_15533) ;  /* 0x000000000f087348 */ /* 0x020fea0003c00000 */
[----:B------:R0:W1:Y:S02]  /*12870*/  SHFL.IDX P6, R14, R13, R12, R11 ;  /* 0x0000000c0d0e7389 */ /* 0x00006400000c000b */
[----:B01---5:R-:W-:Y:S01]  /*12880*/  ENDCOLLECTIVE ;  /* 0x000000000000791b */ /* 0x023fe20003800000 */
.L_x_15533:
[----:B------:R-:W-:Y:S05]  /*12890*/  BSYNC B0 ;  /* 0x0000000000007941 */ /* 0x000fea0003800000 */
.L_x_15532:
        /* <DEDUP_REMOVED lines=8> */
.L_x_15534:
[----:B------:R-:W-:Y:S01]  /*12920*/  MOV R13, R5 ;  /* 0x00000005000d7202 */ /* 0x000fe20000000f00 */
[----:B------:R-:W-:Y:S01]  /*12930*/  IMAD.MOV.U32 R12, RZ, RZ, 0x1 ;  /* 0x00000001ff0c7424 */ /* 0x000fe200078e00ff */
[----:B------:R-:W-:-:S05]  /*12940*/  @P4 IADD3 R14, P2, R24, R14, RZ ;  /* 0x0000000e180e4210 */ /* 0x000fca0007f5e0ff */
[----:B------:R-:W-:Y:S02]  /*12950*/  @P4 IMAD.X R3, RZ, RZ, R2, P2 ;  /* 0x000000ffff034224 */ /* 0x000fe400010e0602 */
[----:B------:R-:W-:-:S07]  /*12960*/  @P4 IMAD.MOV.U32 R2, RZ, RZ, R14 ;  /* 0x000000ffff024224 */ /* 0x000fce00078e000e */
[----:B------:R-:W-:Y:S05]  /*12970*/  WARPSYNC.COLLECTIVE R15, `(.L_x_15535) ;  /* 0x000000000f087348 */ /* 0x000fea0003c00000 */
[----:B------:R0:W1:Y:S02]  /*12980*/  SHFL.IDX P6, R14, R13, R12, R11 ;  /* 0x0000000c0d0e7389 */ /* 0x00006400000c000b */
[----:B01----:R-:W-:Y:S01]  /*12990*/  ENDCOLLECTIVE ;  /* 0x000000000000791b */ /* 0x003fe20003800000 */
.L_x_15535:
        /* <DEDUP_REMOVED lines=9> */
.L_x_15536:
[----:B------:R-:W-:Y:S02]  /*12a30*/  IMAD.MOV.U32 R13, RZ, RZ, R5 ;  /* 0x000000ffff0d7224 */ /* 0x000fe400078e0005 */
[----:B------:R-:W-:Y:S01]  /*12a40*/  IMAD.MOV.U32 R12, RZ, RZ, 0x2 ;  /* 0x00000002ff0c7424 */ /* 0x000fe200078e00ff */
[----:B------:R-:W-:-:S05]  /*12a50*/  @P3 IADD3 R14, P2, R24, R14, RZ ;  /* 0x0000000e180e3210 */ /* 0x000fca0007f5e0ff */
[----:B------:R-:W-:Y:S01]  /*12a60*/  @P3 IMAD.X R3, RZ, RZ, R2, P2 ;  /* 0x000000ffff033224 */ /* 0x000fe200010e0602 */
[----:B------:R-:W-:-:S07]  /*12a70*/  @P3 MOV R2, R14 ;  /* 0x0000000e00023202 */ /* 0x000fce0000000f00 */
[----:B------:R-:W-:Y:S05]  /*12a80*/  WARPSYNC.COLLECTIVE R15, `(.L_x_15537) ;  /* 0x000000000f087348 */ /* 0x000fea0003c00000 */
[----:B------:R0:W1:Y:S02]  /*12a90*/  SHFL.IDX P6, R14, R13, R12, R11 ;  /* 0x0000000c0d0e7389 */ /* 0x00006400000c000b */
[----:B01----:R-:W-:Y:S01]  /*12aa0*/  ENDCOLLECTIVE ;  /* 0x000000000000791b */ /* 0x003fe20003800000 */
.L_x_15537:
        /* <DEDUP_REMOVED lines=9> */
.L_x_15538:
[----:B------:R-:W-:Y:S02]  /*12b40*/  IMAD.MOV.U32 R13, RZ, RZ, R5 ;  /* 0x000000ffff0d7224 */ /* 0x000fe400078e0005 */
[----:B------:R-:W-:Y:S01]  /*12b50*/  IMAD.MOV.U32 R12, RZ, RZ, 0x3 ;  /* 0x00000003ff0c7424 */ /* 0x000fe200078e00ff */
[----:B------:R-:W-:-:S13]  /*12b60*/  @P0 IADD3 R3, P2, R24, R14, RZ ;  /* 0x0000000e18030210 */ /* 0x000fda0007f5e0ff */
[----:B------:R-:W-:Y:S05]  /*12b70*/  WARPSYNC.COLLECTIVE R15, `(.L_x_15539) ;  /* 0x000000000f087348 */ /* 0x000fea0003c00000 */
[----:B------:R0:W1:Y:S02]  /*12b80*/  SHFL.IDX P6, R14, R13, R12, R11 ;  /* 0x0000000c0d0e7389 */ /* 0x00006400000c000b */
[----:B01----:R-:W-:Y:S01]  /*12b90*/  ENDCOLLECTIVE ;  /* 0x000000000000791b */ /* 0x003fe20003800000 */
.L_x_15539:
        /* <DEDUP_REMOVED lines=13> */
.L_x_15540:
[----:B------:R-:W-:Y:S01]  /*12c70*/  IMAD.MOV.U32 R13, RZ, RZ, R7 ;  /* 0x000000ffff0d7224 */ /* 0x000fe200078e0007 */
[----:B------:R-:W-:Y:S02]  /*12c80*/  MOV R12, RZ ;  /* 0x000000ff000c7202 */ /* 0x000fe40000000f00 */
[----:B------:R-:W-:-:S07]  /*12c90*/  MOV R4, R14 ;  /* 0x0000000e00047202 */ /* 0x000fce0000000f00 */
[----:B------:R-:W-:Y:S05]  /*12ca0*/  WARPSYNC.COLLECTIVE R15, `(.L_x_15541) ;  /* 0x000000000f087348 */ /* 0x000fea0003c00000 */
[----:B------:R0:W1:Y:S02]  /*12cb0*/  SHFL.IDX P6, R14, R13, R12, R11 ;  /* 0x0000000c0d0e7389 */ /* 0x00006400000c000b */
[----:B01----:R-:W-:Y:S01]  /*12cc0*/  ENDCOLLECTIVE ;  /* 0x000000000000791b */ /* 0x003fe20003800000 */
.L_x_15541:
        /* <DEDUP_REMOVED lines=13> */
.L_x_15542:
[----:B------:R-:W-:Y:S05]  /*12da0*/  BRA `(.L_x_15543) ;  /* 0xffffffc400287947 */ /* 0x000fea000383ffff */
.L_x_15477:
[----:B------:R-:W-:Y:S01]  /*12db0*/  IMAD.MOV.U32 R13, RZ, RZ, R4 ;  /* 0x000000ffff0d7224 */ /* 0x000fe200078e0004 */
[----:B------:R-:W-:Y:S01]  /*12dc0*/  MOV R11, 0x1c1f ;  /* 0x00001c1f000b7802 */ /* 0x000fe20000000f00 */
[----:B------:R-:W-:Y:S02]  /*12dd0*/  IMAD.MOV.U32 R12, RZ, RZ, RZ ;  /* 0x000000ffff0c7224 */ /* 0x000fe400078e00ff */
[----:B------:R-:W-:Y:S02]  /*12de0*/  IMAD.MOV.U32 R15, RZ, RZ, -0x1 ;  /* 0xffffffffff0f7424 */ /* 0x000fe400078e00ff */
[----:B------:R-:W-:-:S07]  /*12df0*/  IMAD.U32 R7, RZ, RZ, UR46 ;  /* 0x0000002eff077e24 */ /* 0x000fce000f8e00ff */
[----:B------:R-:W-:Y:S05]  /*12e00*/  WARPSYNC.COLLECTIVE R15, `(.L_x_15544) ;  /* 0x000000000f087348 */ /* 0x000fea0003c00000 */
[----:B------:R0:W1:Y:S02]  /*12e10*/  SHFL.IDX P6, R14, R13, R12, R11 ;  /* 0x0000000c0d0e7389 */ /* 0x00006400000c000b */
[----:B01----:R-:W-:Y:S01]  /*12e20*/  ENDCOLLECTIVE ;  /* 0x000000000000791b */ /* 0x003fe20003800000 */
.L_x_15544:
[----:B------:R-:W-:-:S04]  /*12e30*/  IMAD R7, R7, 0xc0, R28 ;  /* 0x000000c007077824 */ /* 0x000fc800078e021c */
[----:B------:R-:W-:Y:S02]  /*12e40*/  VIADD R9, R7, 0x20 ;  /* 0x0000002007097836 */ /* 0x000fe40000000000 */
[----:B------:R-:W-:Y:S02]  /*12e50*/  IMAD.MOV.U32 R13, RZ, RZ, R0 ;  /* 0x000000ffff0d7224 */ /* 0x000fe400078e0000 */
[----:B------:R-:W-:-:S07]  /*12e60*/  IMAD.MOV.U32 R2, RZ, RZ, R14 ;  /* 0x000000ffff027224 */ /* 0x000fce00078e000e */
[----:B------:R-:W-:Y:S05]  /*12e70*/  WARPSYNC.COLLECTIVE R15, `(.L_x_15545) ;  /* 0x000000000f087348 */ /* 0x000fea0003c00000 */
[----:B------:R0:W1:Y:S02]  /*12e80*/  SHFL.IDX P6, R14, R13, R12, R11 ;  /* 0x0000000c0d0e7389 */ /* 0x00006400000c000b */
[----:B01----:R-:W-:Y:S01]  /*12e90*/  ENDCOLLECTIVE ;  /* 0x000000000000791b */ /* 0x003fe20003800000 */
.L_x_15545:
[----:B------:R-:W-:Y:S02]  /*12ea0*/  ULDC UR4, c[0x0][0x288] ;  /* 0x0000a20000047ab9 */ /* 0x000fe40000000800 */
[----:B------:R-:W-:-:S05]  /*12eb0*/  IMAD R6, R6, UR4, RZ ;  /* 0x0000000406067c24 */ /* 0x000fca000f8e02ff */
[----:B------:R-:W-:Y:S01]  /*12ec0*/  ISETP.GE.AND P2, PT, R7, R6, PT ;  /* 0x000000060700720c */ /* 0x000fe20003f46270 */
[----:B------:R-:W-:Y:S02]  /*12ed0*/  IMAD.MOV.U32 R13, RZ, RZ, R4 ;  /* 0x000000ffff0d7224 */ /* 0x000fe400078e0004 */
[----:B------:R-:W-:Y:S01]  /*12ee0*/  IMAD.MOV.U32 R12, RZ, RZ, 0x1 ;  /* 0x00000001ff0c7424 */ /* 0x000fe200078e00ff */
[----:B------:R-:W-:-:S09]  /*12ef0*/  MOV R3, R14 ;  /* 0x0000000e00037202 */ /* 0x000fd20000000f00 */
[----:B------:R-:W-:Y:S05]  /*12f00*/  WARPSYNC.COLLECTIVE R15, `(.L_x_15546) ;  /* 0x000000000f087348 */ /* 0x000fea0003c00000 */
[----:B------:R0:W1:Y:S02]  /*12f10*/  SHFL.IDX P6, R14, R13, R12, R11 ;  /* 0x0000000c0d0e7389 */ /* 0x00006400000c000b */
[----:B01----:R-:W-:Y:S01]  /*12f20*/  ENDCOLLECTIVE ;  /* 0x000000000000791b */ /* 0x003fe20003800000 */
.L_x_15546:
[----:B------:R-:W-:-:S05]  /*12f30*/  @!P2 IADD3 R3, P1, R24, R3, RZ ;  /* 0x000000031803a210 */ /* 0x000fca0007f3e0ff */
[----:B------:R-:W-:Y:S01]  /*12f40*/  @!P2 IMAD.X R2, RZ, RZ, R2, P1 ;  /* 0x000000ffff02a224 */ /* 0x000fe200008e0602 */
[----:B------:R-:W-:-:S04]  /*12f50*/  ISETP.GE.AND P1, PT, R9, R6, PT ;  /* 0x000000060900720c */ /* 0x000fc80003f26270 */
        /* <DEDUP_REMOVED lines=9> */
[----:B0-----:R-:W-:Y:S05]  /*12ff0*/  WARPSYNC.COLLECTIVE R15, `(.L_x_15547) ;  /* 0x000000000f087348 */ /* 0x001fea0003c00000 */
[----:B------:R1:W2:Y:S02]  /*13000*/  SHFL.IDX P6, R14, R13, R12, R11 ;  /* 0x0000000c0d0e7389 */ /* 0x0002a400000c000b */
[----:B012---:R-:W-:Y:S01]  /*13010*/  ENDCOLLECTIVE ;  /* 0x000000000000791b */ /* 0x007fe20003800000 */
.L_x_15547:
[----:B------:R-:W-:Y:S02]  /*13020*/  IMAD.MOV.U32 R13, RZ, RZ, R4 ;  /* 0x000000ffff0d7224 */ /* 0x000fe400078e0004 */
[----:B------:R-:W-:Y:S02]  /*13030*/  IMAD.MOV.U32 R12, RZ, RZ, 0x2 ;  /* 0x00000002ff0c7424 */ /* 0x000fe400078e00ff */
[----:B------:R-:W-:-:S05]  /*13040*/  IMAD.MOV.U32 R11, RZ, RZ, R14 ;  /* 0x000000ffff0b7224 */ /* 0x000fca00078e000e */
[----:B------:R-:W-:Y:S01]  /*13050*/  @!P1 IADD3 R2, P2, R24, R11, RZ ;  /* 0x0000000b18029210 */ /* 0x000fe20007f5e0ff */
[----:B------:R-:W-:-:S04]  /*13060*/  IMAD.MOV.U32 R11, RZ, RZ, 0x1c1f ;  /* 0x00001c1fff0b7424 */ /* 0x000fc800078e00ff */
[----:B------:R-:W-:-:S08]  /*13070*/  @!P1 IMAD.X R9, RZ, RZ, R9, P2 ;  /* 0x000000ffff099224 */ /* 0x000fd000010e0609 */
[----:B------:R-:W-:Y:S05]  /*13080*/  WARPSYNC.COLLECTIVE R15, `(.L_x_15548) ;  /* 0x000000000f087348 */ /* 0x000fea0003c00000 */
[----:B------:R0:W1:Y:S02]  /*13090*/  SHFL.IDX P6, R14, R13, R12, R11 ;  /* 0x0000000c0d0e7389 */ /* 0x00006400000c000b */
[----:B01----:R-:W-:Y:S01]  /*130a0*/  ENDCOLLECTIVE ;  /* 0x000000000000791b */ /* 0x003fe20003800000 */
.L_x_15548:
[----:B------:R-:W-:Y:S01]  /*130b0*/  @!P1 IMAD.MOV.U32 R3, RZ, RZ, R9 ;  /* 0x000000ffff039224 */ /* 0x000fe200078e0009 */
[----:B------:R-:W-:-:S04]  /*130c0*/  IADD3 R9, R7, 0x40, RZ ;  /* 0x0000004007097810 */ /* 0x000fc80007ffe0ff */
[----:B------:R-:W-:Y:S01]  /*130d0*/  ISETP.GE.AND P2, PT, R9, R6, PT ;  /* 0x000000060900720c */ /* 0x000fe20003f46270 */
[----:B------:R-:W-:Y:S01]  /*130e0*/  @!PT LDS RZ, [RZ] ;  /* 0x00000000fffff984 */ /* 0x000fe20000000800 */
[----:B------:R-:W-:Y:S01]  /*130f0*/  @!PT LDS RZ, [RZ] ;  /* 0x00000000fffff984 */ /* 0x000fe20000000800 */
[----:B------:R-:W-:Y:S01]  /*13100*/  @!PT LDS RZ, [RZ] ;  /* 0x00000000fffff984 */ /* 0x000fe20000000800 */
[----:B------:R0:W-:Y:S01]  /*13110*/  @!P1 LDGSTS.E.BYPASS.LTC128B.128 [R18+0xaa00], desc[UR50][R2.64], !P0 ;  /* 0x0aa0000002129fae */ /* 0x0001e2000c101d72 */
[----:B------:R-:W-:Y:S01]  /*13120*/  MOV R13, R0 ;  /* 0x00000000000d7202 */ /* 0x000fe20000000f00 */
[----:B------:R-:W-:-:S10]  /*13130*/  IMAD.MOV.U32 R10, RZ, RZ, R14 ;  /* 0x000000ffff0a7224 */ /* 0x000fd400078e000e */
[----:B0-----:R-:W-:Y:S05]  /*13140*/  WARPSYNC.COLLECTIVE R15, `(.L_x_15549) ;  /* 0x000000000f087348 */ /* 0x001fea0003c00000 */
[----:B------:R1:W2:Y:S02]  /*13150*/  SHFL.IDX P6, R14, R13, R12, R11 ;  /* 0x0000000c0d0e7389 */ /* 0x0002a400000c000b */
[----:B012---:R-:W-:Y:S01]  /*13160*/  ENDCOLLECTIVE ;  /* 0x000000000000791b */ /* 0x007fe20003800000 */
.L_x_15549:
        /* <DEDUP_REMOVED lines=8> */
.L_x_15550:
[----:B------:R-:W-:Y:S01]  /*131f0*/  @!PT LDS RZ, [RZ] ;  /* 0x00000000fffff984 */ /* 0x000fe20000000800 */
[----:B------:R-:W-:Y:S01]  /*13200*/  @!PT LDS RZ, [RZ] ;  /* 0x00000000fffff984 */ /* 0x000fe20000000800 */
[----:B------:R-:W-:Y:S01]  /*13210*/  @!PT LDS RZ, [RZ] ;  /* 0x00000000fffff984 */ /* 0x000fe20000000800 */
[----:B------:R0:W-:Y:S01]  /*13220*/  @!P2 LDGSTS.E.BYPASS.LTC128B.128 [R18+0xb200], desc[UR50][R2.64], !P0 ;  /* 0x0b2000000212afae */ /* 0x0001e2000c101d72 */
[----:B------:R-:W-:Y:S02]  /*13230*/  IMAD.MOV.U32 R13, RZ, RZ, R0 ;  /* 0x000000ffff0d7224 */ /* 0x000fe400078e0000 */
[----:B0-----:R-:W-:-:S05]  /*13240*/  VIADD R3, R7, 0x60 ;  /* 0x0000006007037836 */ /* 0x001fca0000000000 */
[----:B------:R-:W-:Y:S02]  /*13250*/  ISETP.GE.AND P1, PT, R3, R6, PT ;  /* 0x000000060300720c */ /* 0x000fe40003f26270 */
[----:B------:R-:W-:-:S11]  /*13260*/  MOV R4, R14 ;  /* 0x0000000e00047202 */ /* 0x000fd60000000f00 */
[----:B------:R-:W-:Y:S05]  /*13270*/  WARPSYNC.COLLECTIVE R15, `(.L_x_15551) ;  /* 0x000000000f087348 */ /* 0x000fea0003c00000 */
[----:B------:R0:W1:Y:S02]  /*13280*/  SHFL.IDX P6, R14, R13, R12, R11 ;  /* 0x0000000c0d0e7389 */ /* 0x00006400000c000b */
[----:B01----:R-:W-:Y:S01]  /*13290*/  ENDCOLLECTIVE ;  /* 0x000000000000791b */ /* 0x003fe20003800000 */
.L_x_15551:
[----:B------:R-:W-:Y:S02]  /*132a0*/  IMAD.MOV.U32 R13, RZ, RZ, R8 ;  /* 0x000000ffff0d7224 */ /* 0x000fe400078e0008 */
[----:B------:R-:W-:Y:S02]  /*132b0*/  IMAD.MOV.U32 R12, RZ, RZ, RZ ;  /* 0x000000ffff0c7224 */ /* 0x000fe400078e00ff */
[----:B------:R-:W-:-:S07]  /*132c0*/  IMAD.MOV.U32 R0, RZ, RZ, R14 ;  /* 0x000000ffff007224 */ /* 0x000fce00078e000e */
[----:B------:R-:W-:Y:S05]  /*132d0*/  WARPSYNC.COLLECTIVE R15, `(.L_x_15552) ;  /* 0x000000000f087348 */ /* 0x000fea0003c00000 */
[----:B------:R0:W1:Y:S02]  /*132e0*/  SHFL.IDX P6, R14, R13, R12, R11 ;  /* 0x0000000c0d0e7389 */ /* 0x00006400000c000b */
[----:B01----:R-:W-:Y:S01]  /*132f0*/  ENDCOLLECTIVE ;  /* 0x000000000000791b */ /* 0x003fe20003800000 */
.L_x_15552:
[----:B------:R-:W-:-:S04]  /*13300*/  @!P1 IADD3 R9, P2, R24, R0, RZ ;  /* 0x0000000018099210 */ /* 0x000fc80007f5e0ff */
[----:B------:R-:W-:Y:S01]  /*13310*/  @!P1 MOV R2, R9 ;  /* 0x0000000900029202 */ /* 0x000fe20000000f00 */
[----:B------:R-:W-:-:S05]  /*13320*/  @!P1 IMAD.X R3, RZ, RZ, R4, P2 ;  /* 0x000000ffff039224 */ /* 0x000fca00010e0604 */
[----:B------:R-:W-:Y:S01]  /*13330*/  @!PT LDS RZ, [RZ] ;  /* 0x00000000fffff984 */ /* 0x000fe20000000800 */
[----:B------:R-:W-:Y:S01]  /*13340*/  @!PT LDS RZ, [RZ] ;  /* 0x00000000fffff984 */ /* 0x000fe20000000800 */
[----:B------:R-:W-:Y:S01]  /*13350*/  @!PT LDS RZ, [RZ] ;  /* 0x00000000fffff984 */ /* 0x000fe20000000800 */
[----:B------:R0:W-:Y:S01]  /*13360*/  @!P1 LDGSTS.E.BYPASS.LTC128B.128 [R18+0xba00], desc[UR50][R2.64], !P0 ;  /* 0x0ba0000002129fae */ /* 0x0001e2000c101d72 */
[----:B------:R-:W-:Y:S02]  /*13370*/  IMAD.MOV.U32 R13, RZ, RZ, R5 ;  /* 0x000000ffff0d7224 */ /* 0x000fe400078e0005 */
[----:B0-----:R-:W-:Y:S01]  /*13380*/  IMAD.MOV.U32 R2, RZ, RZ, R14 ;  /* 0x000000ffff027224 */ /* 0x001fe200078e000e */
[----:B------:R-:W-:-:S07]  /*13390*/  IADD3 R3, R7, 0x80, RZ ;  /* 0x0000008007037810 */ /* 0x000fce0007ffe0ff */
[----:B------:R-:W-:Y:S05]  /*133a0*/  WARPSYNC.COLLECTIVE R15, `(.L_x_15553) ;  /* 0x000000000f087348 */ /* 0x000fea0003c00000 */
[----:B------:R0:W1:Y:S02]  /*133b0*/  SHFL.IDX P6, R14, R13, R12, R11 ;  /* 0x0000000c0d0e7389 */ /* 0x00006400000c000b */
[----:B01----:R-:W-:Y:S01]  /*133c0*/  ENDCOLLECTIVE ;  /* 0x000000000000791b */ /* 0x003fe20003800000 */
.L_x_15553:
[----:B------:R-:W-:Y:S01]  /*133d0*/  ISETP.GE.AND P1, PT, R3, R6, PT ;  /* 0x000000060300720c */ /* 0x000fe20003f26270 */
[----:B------:R-:W-:Y:S01]  /*133e0*/  IMAD.MOV.U32 R13, RZ, RZ, R8 ;  /* 0x000000ffff0d7224 */ /* 0x000fe200078e0008 */
[----:B------:R-:W-:-:S11]  /*133f0*/  MOV R12, 0x1 ;  /* 0x00000001000c7802 */ /* 0x000fd60000000f00 */
[----:B------:R-:W-:-:S13]  /*13400*/  @!P1 IADD3 R0, P3, R24, R14, RZ ;  /* 0x0000000e18009210 */ /* 0x000fda0007f7e0ff */
[----:B------:R-:W-:Y:S05]  /*13410*/  WARPSYNC.COLLECTIVE R15, `(.L_x_15554) ;  /* 0x000000000f087348 */ /* 0x000fea0003c00000 */
[----:B------:R0:W1:Y:S02]  /*13420*/  SHFL.IDX P6, R14, R13, R12, R11 ;  /* 0x0000000c0d0e7389 */ /* 0x00006400000c000b */
[----:B01----:R-:W-:Y:S01]  /*13430*/  ENDCOLLECTIVE ;  /* 0x000000000000791b */ /* 0x003fe20003800000 */
.L_x_15554:
        /* <DEDUP_REMOVED lines=12> */
.L_x_15555:
[----:B------:R-:W-:Y:S05]  /*13500*/  BRA `(.L_x_15556) ;  /* 0xffffffc400c47947 */ /* 0x000fea000383ffff */
.L_x_15478:
[----:B0-----:R0:W1:Y:S02]  /*13510*/  SYNCS.PHASECHK.TRANS64.TRYWAIT P0, [R27+URZ+0x12420], R0 ;  /* 0x012420001b0075a7 */ /* 0x001064000800017f */
[----:B-1----:R-:W-:Y:S05]  /*13520*/  @!P0 NANOSLEEP.SYNCS 0x989680 ;  /* 0x009896800000895d */ /* 0x002fea0003900000 */
[----:B------:R-:W1:Y:S02]  /*13530*/  @!P0 SYNCS.PHASECHK.TRANS64 P0, [R27+URZ+0x12420], R0 ;  /* 0x012420001b0085a7 */ /* 0x000e64000800007f */
[----:B-1----:R-:W-:Y:S05]  /*13540*/  @!P0 BRA `(.L_x_15478) ;  /* 0xfffffffc00f08947 */ /* 0x002fea000383ffff */
[----:B------:R-:W-:Y:S05]  /*13550*/  BRA `(.L_x_15557) ;  /* 0xffffffc400f47947 */ /* 0x000fea000383ffff */
.L_x_15481:
[----:B0-----:R0:W1:Y:S02]  /*13560*/  SYNCS.PHASECHK.TRANS64.TRYWAIT P1, [R5+URZ+0x12480], R29 ;  /* 0x0124801d050075a7 */ /* 0x001064000802017f */
[----:B-1----:R-:W-:Y:S05]  /*13570*/  @!P1 NANOSLEEP.SYNCS 0x989680 ;  /* 0x009896800000995d */ /* 0x002fea0003900000 */
[----:B------:R-:W1:Y:S02]  /*13580*/  @!P1 SYNCS.PHASECHK.TRANS64 P1, [R5+URZ+0x12480], R29 ;  /* 0x0124801d050095a7 */ /* 0x000e64000802007f */
[----:B-1----:R-:W-:Y:S05]  /*13590*/  @!P1 BRA `(.L_x_15481) ;  /* 0xfffffffc00f09947 */ /* 0x002fea000383ffff */
[----:B------:R-:W-:Y:S05]  /*135a0*/  BRA `(.L_x_15558) ;  /* 0xffffffcc000c7947 */ /* 0x000fea000383ffff */
.L_x_15482:
        /* <DEDUP_REMOVED lines=8> */
.L_x_15560:
[----:B------:R-:W-:Y:S05]  /*13630*/  BSYNC B0 ;  /* 0x0000000000007941 */ /* 0x000fea0003800000 */
.L_x_15559:
[----:B------:R0:W5:Y:S01]  /*13640*/  LDL R6, [R1] ;  /* 0x0000000001067983 */ /* 0x0001620000100800 */
[----:B------:R-:W-:Y:S01]  /*13650*/  IMAD.MOV.U32 R13, RZ, RZ, R7 ;  /* 0x000000ffff0d7224 */ /* 0x000fe200078e0007 */
[----:B------:R-:W-:Y:S01]  /*13660*/  MOV R11, 0x1c1f ;  /* 0x00001c1f000b7802 */ /* 0x000fe20000000f00 */
[----:B------:R-:W-:Y:S02]  /*13670*/  IMAD.MOV.U32 R12, RZ, RZ, RZ ;  /* 0x000000ffff0c7224 */ /* 0x000fe400078e00ff */
[----:B------:R-:W-:Y:S02]  /*13680*/  IMAD.MOV.U32 R15, RZ, RZ, -0x1 ;  /* 0xffffffffff0f7424 */ /* 0x000fe400078e00ff */
[----:B------:R-:W-:-:S07]  /*13690*/  IMAD.MOV.U32 R3, RZ, RZ, R14 ;  /* 0x000000ffff037224 */ /* 0x000fce00078e000e */
[----:B0----5:R-:W-:Y:S05]  /*136a0*/  WARPSYNC.COLLECTIVE R15, `(.L_x_15561) ;  /* 0x000000000f087348 */ /* 0x021fea0003c00000 */
[----:B------:R1:W2:Y:S02]  /*136b0*/  SHFL.IDX P6, R14, R13, R12, R11 ;  /* 0x0000000c0d0e7389 */ /* 0x0002a400000c000b */
[----:B012--5:R-:W-:Y:S01]  /*136c0*/  ENDCOLLECTIVE ;  /* 0x000000000000791b */ /* 0x027fe20003800000 */
.L_x_15561:
        /* <DEDUP_REMOVED lines=12> */
.L_x_15562:
        /* <DEDUP_REMOVED lines=10> */
.L_x_15563:
[----:B------:R-:W0:Y:S01]  /*13830*/  S2R R15, SR_TID.X ;  /* 0x00000000000f7919 */ /* 0x000e220000002100 */
[----:B------:R-:W-:Y:S02]  /*13840*/  IMAD.MOV.U32 R13, RZ, RZ, R17 ;  /* 0x000000ffff0d7224 */ /* 0x000fe400078e0011 */
[----:B------:R-:W-:Y:S02]  /*13850*/  IMAD.MOV.U32 R12, RZ, RZ, 0x2 ;  /* 0x00000002ff0c7424 */ /* 0x000fe400078e00ff */
[----:B------:R-:W-:Y:S01]  /*13860*/  IMAD.MOV.U32 R2, RZ, RZ, R14 ;  /* 0x000000ffff027224 */ /* 0x000fe200078e000e */
[----:B0-----:R-:W-:-:S04]  /*13870*/  SHF.L.U32 R15, R15, 0x4, RZ ;  /* 0x000000040f0f7819 */ /* 0x001fc800000006ff */
[----:B------:R-:W-:-:S04]  /*13880*/  LOP3.LUT R15, R15, 0x30, RZ, 0xc0, !PT ;  /* 0x000000300f0f7812 */ /* 0x000fc800078ec0ff */
[----:B------:R-:W-:Y:S02]  /*13890*/  IADD3 R2, P1, R15, R2, RZ ;  /* 0x000000020f027210 */ /* 0x000fe40007f3e0ff */
[----:B------:R-:W-:-:S03]  /*138a0*/  MOV R15, 0xffffffff ;  /* 0xffffffff000f7802 */ /* 0x000fc60000000f00 */
[----:B------:R-:W-:-:S08]  /*138b0*/  IMAD.X R3, RZ, RZ, R3, P1 ;  /* 0x000000ffff037224 */ /* 0x000fd000008e0603 */
[----:B------:R-:W-:Y:S05]  /*138c0*/  WARPSYNC.COLLECTIVE R15, `(.L_x_15564) ;  /* 0x000000000f087348 */ /* 0x000fea0003c00000 */
[----:B------:R0:W1:Y:S02]  /*138d0*/  SHFL.IDX P6, R14, R13, R12, R11 ;  /* 0x0000000c0d0e7389 */ /* 0x00006400000c000b */
[----:B01----:R-:W-:Y:S01]  /*138e0*/  ENDCOLLECTIVE ;  /* 0x000000000000791b */ /* 0x003fe20003800000 */
.L_x_15564:
        /* <DEDUP_REMOVED lines=9> */
.L_x_15565:
[----:B------:R-:W0:Y:S01]  /*13980*/  S2R R15, SR_TID.X ;  /* 0x00000000000f7919 */ /* 0x000e220000002100 */
[----:B------:R-:W-:Y:S02]  /*13990*/  IMAD.MOV.U32 R13, RZ, RZ, R17 ;  /* 0x000000ffff0d7224 */ /* 0x000fe400078e0011 */
[----:B------:R-:W-:Y:S02]  /*139a0*/  IMAD.MOV.U32 R12, RZ, RZ, 0x3 ;  /* 0x00000003ff0c7424 */ /* 0x000fe400078e00ff */
[----:B------:R-:W-:Y:S02]  /*139b0*/  IMAD.MOV.U32 R2, RZ, RZ, R14 ;  /* 0x000000ffff027224 */ /* 0x000fe400078e000e */
[----:B0-----:R-:W-:-:S05]  /*139c0*/  IMAD.SHL.U32 R15, R15, 0x10, RZ ;  /* 0x000000100f0f7824 */ /* 0x001fca00078e00ff */
[----:B------:R-:W-:-:S04]  /*139d0*/  LOP3.LUT R15, R15, 0x30, RZ, 0xc0, !PT ;  /* 0x000000300f0f7812 */ /* 0x000fc800078ec0ff */
[----:B------:R-:W-:Y:S01]  /*139e0*/  IADD3 R2, P1, R15, R2, RZ ;  /* 0x000000020f027210 */ /* 0x000fe20007f3e0ff */
[----:B------:R-:W-:-:S03]  /*139f0*/  IMAD.MOV.U32 R15, RZ, RZ, -0x1 ;  /* 0xffffffffff0f7424 */ /* 0x000fc600078e00ff */
[----:B------:R-:W-:-:S09]  /*13a00*/  IADD3.X R3, RZ, R3, RZ, P1, !PT ;  /* 0x00000003ff037210 */ /* 0x000fd20000ffe4ff */
[----:B------:R-:W-:Y:S05]  /*13a10*/  WARPSYNC.COLLECTIVE R15, `(.L_x_15566) ;  /* 0x000000000f087348 */ /* 0x000fea0003c00000 */
[----:B------:R0:W1:Y:S02]  /*13a20*/  SHFL.IDX P6, R14, R13, R12, R11 ;  /* 0x0000000c0d0e7389 */ /* 0x00006400000c000b */
[----:B01----:R-:W-:Y:S01]  /*13a30*/  ENDCOLLECTIVE ;  /* 0x000000000000791b */ /* 0x003fe20003800000 */
.L_x_15566:
        /* <DEDUP_REMOVED lines=10> */
.L_x_15567:
[----:B------:R-:W-:Y:S01]  /*13ae0*/  IMAD.MOV.U32 R13, RZ, RZ, R18 ;  /* 0x000000ffff0d7224 */ /* 0x000fe200078e0012 */
[----:B------:R-:W-:Y:S01]  /*13af0*/  MOV R12, RZ ;  /* 0x000000ff000c7202 */ /* 0x000fe20000000f00 */
[----:B------:R-:W-:Y:S02]  /*13b00*/  IMAD.SHL.U32 R3, R3, 0x10, RZ ;  /* 0x0000001003037824 */ /* 0x000fe400078e00ff */
[----:B------:R-:W-:-:S07]  /*13b10*/  IMAD.MOV.U32 R2, RZ, RZ, R14 ;  /* 0x000000ffff027224 */ /* 0x000fce00078e000e */
[----:B------:R-:W-:Y:S05]  /*13b20*/  WARPSYNC.COLLECTIVE R15, `(.L_x_15568) ;  /* 0x000000000f087348 */ /* 0x000fea0003c00000 */
[----:B------:R0:W1:Y:S02]  /*13b30*/  SHFL.IDX P6, R14, R13, R12, R11 ;  /* 0x0000000c0d0e7389 */ /* 0x00006400000c000b */
[----:B01----:R-:W-:Y:S01]  /*13b40*/  ENDCOLLECTIVE ;  /* 0x000000000000791b */ /* 0x003fe20003800000 */
.L_x_15568:
        /* <DEDUP_REMOVED lines=12> */
.L_x_15569:
[----:B------:R-:W-:Y:S01]  /*13c10*/  IMAD.MOV.U32 R2, RZ, RZ, R14 ;  /* 0x000000ffff027224 */ /* 0x000fe200078e000e */
[----:B------:R-:W-:Y:S06]  /*13c20*/  BRA `(.L_x_15570) ;  /* 0xffffffc800987947 */ /* 0x000fec000383ffff */
.L_x_15485:
[----:B---3--:R3:W4:Y:S02]  /*13c30*/  SYNCS.PHASECHK.TRANS64.TRYWAIT P1, [R5+URZ+0x12440], R29 ;  /* 0x0124401d050075a7 */ /* 0x008724000802017f */
[----:B----4-:R-:W-:Y:S05]  /*13c40*/  @!P1 NANOSLEEP.SYNCS 0x989680 ;  /* 0x009896800000995d */ /* 0x010fea0003900000 */
[----:B------:R-:W4:Y:S02]  /*13c50*/  @!P1 SYNCS.PHASECHK.TRANS64 P1, [R5+URZ+0x12440], R29 ;  /* 0x0124401d050095a7 */ /* 0x000f24000802007f */
[----:B----4-:R-:W-:Y:S05]  /*13c60*/  @!P1 BRA `(.L_x_15485) ;  /* 0xfffffffc00f09947 */ /* 0x010fea000383ffff */
[----:B------:R-:W-:Y:S05]  /*13c70*/  BRA `(.L_x_15571) ;  /* 0xffffffc800e47947 */ /* 0x000fea000383ffff */
.L_x_15486:
        /* <DEDUP_REMOVED lines=8> */
.L_x_15573:
[----:B------:R-:W-:Y:S05]  /*13d00*/  BSYNC B0 ;  /* 0x0000000000007941 */ /* 0x000fea0003800000 */
.L_x_15572:
[----:B------:R0:W5:Y:S01]  /*13d10*/  LDL R16, [R1+0x18] ;  /* 0x0000180001107983 */ /* 0x0001620000100800 */
        /* <DEDUP_REMOVED lines=8> */
.L_x_15574:
[----:B------:R-:W-:Y:S01]  /*13da0*/  MOV R13, R10 ;  /* 0x0000000a000d7202 */ /* 0x000fe20000000f00 */
[----:B------:R-:W-:Y:S01]  /*13db0*/  IMAD.MOV.U32 R12, RZ, RZ, 0x1 ;  /* 0x00000001ff0c7424 */ /* 0x000fe200078e00ff */
[----:B------:R-:W-:-:S13]  /*13dc0*/  IADD3 R2, P1, R17, R14, RZ ;  /* 0x0000000e11027210 */ /* 0x000fda0007f3e0ff */
[----:B------:R-:W-:Y:S05]  /*13dd0*/  WARPSYNC.COLLECTIVE R15, `(.L_x_15575) ;  /* 0x000000000f087348 */ /* 0x000fea0003c00000 */
[----:B------:R0:W1:Y:S02]  /*13de0*/  SHFL.IDX P6, R14, R13, R12, R11 ;  /* 0x0000000c0d0e7389 */ /* 0x00006400000c000b */
[----:B01----:R-:W-:Y:S01]  /*13df0*/  ENDCOLLECTIVE ;  /* 0x000000000000791b */ /* 0x003fe20003800000 */
.L_x_15575:
        /* <DEDUP_REMOVED lines=12> */
.L_x_15576:
[----:B------:R-:W-:Y:S02]  /*13ec0*/  IMAD.MOV.U32 R13, RZ, RZ, R10 ;  /* 0x000000ffff0d7224 */ /* 0x000fe400078e000a */
[----:B------:R-:W-:Y:S02]  /*13ed0*/  IMAD.MOV.U32 R12, RZ, RZ, 0x2 ;  /* 0x00000002ff0c7424 */ /* 0x000fe400078e00ff */
[----:B------:R-:W-:-:S07]  /*13ee0*/  IMAD.MOV.U32 R2, RZ, RZ, R14 ;  /* 0x000000ffff027224 */ /* 0x000fce00078e000e */
[----:B------:R-:W-:Y:S05]  /*13ef0*/  WARPSYNC.COLLECTIVE R15, `(.L_x_15577) ;  /* 0x000000000f087348 */ /* 0x000fea0003c00000 */
[----:B------:R0:W1:Y:S02]  /*13f00*/  SHFL.IDX P6, R14, R13, R12, R11 ;  /* 0x0000000c0d0e7389 */ /* 0x00006400000c000b */
[----:B01----:R-:W-:Y:S01]  /*13f10*/  ENDCOLLECTIVE ;  /* 0x000000000000791b */ /* 0x003fe20003800000 */
.L_x_15577:
        /* <DEDUP_REMOVED lines=11> */
.L_x_15578:
[----:B------:R-:W-:Y:S02]  /*13fd0*/  IMAD.MOV.U32 R13, RZ, RZ, R10 ;  /* 0x000000ffff0d7224 */ /* 0x000fe400078e000a */
[----:B------:R-:W-:Y:S01]  /*13fe0*/  IMAD.MOV.U32 R12, RZ, RZ, 0x3 ;  /* 0x00000003ff0c7424 */ /* 0x000fe200078e00ff */
[----:B------:R-:W-:-:S07]  /*13ff0*/  MOV R2, R14 ;  /* 0x0000000e00027202 */ /* 0x000fce0000000f00 */
[----:B------:R-:W-:Y:S05]  /*14000*/  WARPSYNC.COLLECTIVE R15, `(.L_x_15579) ;  /* 0x000000000f087348 */ /* 0x000fea0003c00000 */
[----:B------:R0:W1:Y:S02]  /*14010*/  SHFL.IDX P6, R14, R13, R12, R11 ;  /* 0x0000000c0d0e7389 */ /* 0x00006400000c000b */
[----:B01----:R-:W-:Y:S01]  /*14020*/  ENDCOLLECTIVE ;  /* 0x000000000000791b */ /* 0x003fe20003800000 */
.L_x_15579:
        /* <DEDUP_REMOVED lines=11> */
.L_x_15580:
[----:B------:R-:W-:Y:S01]  /*140e0*/  IMAD.MOV.U32 R13, RZ, RZ, R8 ;  /* 0x000000ffff0d7224 */ /* 0x000fe200078e0008 */
[----:B------:R-:W-:Y:S01]  /*140f0*/  MOV R12, RZ ;  /* 0x000000ff000c7202 */ /* 0x000fe20000000f00 */
[----:B------:R-:W-:-:S07]  /*14100*/  IMAD.MOV.U32 R9, RZ, RZ, R14 ;  /* 0x000000ffff097224 */ /* 0x000fce00078e000e */
[----:B------:R-:W-:Y:S05]  /*14110*/  WARPSYNC.COLLECTIVE R15, `(.L_x_15581) ;  /* 0x000000000f087348 */ /* 0x000fea0003c00000 */
[----:B------:R0:W1:Y:S02]  /*14120*/  SHFL.IDX P6, R14, R13, R12, R11 ;  /* 0x0000000c0d0e7389 */ /* 0x00006400000c000b */
[----:B01----:R-:W-:Y:S01]  /*14130*/  ENDCOLLECTIVE ;  /* 0x000000000000791b */ /* 0x003fe20003800000 */
.L_x_15581:
        /* <DEDUP_REMOVED lines=11> */
.L_x_15582:
[----:B------:R-:W-:Y:S05]  /*141f0*/  BRA `(.L_x_15583) ;  /* 0xffffffc800887947 */ /* 0x000fea000383ffff */
.L_x_15489:
[----:B0-----:R0:W1:Y:S02]  /*14200*/  SYNCS.PHASECHK.TRANS64.TRYWAIT P2, [R3+URZ+0x12470], R2 ;  /* 0x01247002030075a7 */ /* 0x001064000804017f */
[----:B-1----:R-:W-:Y:S05]  /*14210*/  @!P2 NANOSLEEP.SYNCS 0x989680 ;  /* 0x009896800000a95d */ /* 0x002fea0003900000 */
[----:B------:R-:W1:Y:S02]  /*14220*/  @!P2 SYNCS.PHASECHK.TRANS64 P2, [R3+URZ+0x12470], R2 ;  /* 0x012470020300a5a7 */ /* 0x000e64000804007f */
[----:B-1----:R-:W-:Y:S05]  /*14230*/  @!P2 BRA `(.L_x_15489) ;  /* 0xfffffffc00f0a947 */ /* 0x002fea000383ffff */
[----:B------:R-:W-:Y:S05]  /*14240*/  BRA `(.L_x_15584) ;  /* 0xffffffc800e07947 */ /* 0x000fea000383ffff */
.L_x_15491:
[----:B0-----:R0:W1:Y:S02]  /*14250*/  SYNCS.PHASECHK.TRANS64.TRYWAIT P2, [R3+URZ+0x12460], R6 ;  /* 0x01246006030075a7 */ /* 0x001064000804017f */
[----:B-1----:R-:W-:Y:S05]  /*14260*/  @!P2 NANOSLEEP.SYNCS 0x989680 ;  /* 0x009896800000a95d */ /* 0x002fea0003900000 */
[----:B------:R-:W1:Y:S02]  /*14270*/  @!P2 SYNCS.PHASECHK.TRANS64 P2, [R3+URZ+0x12460], R6 ;  /* 0x012460060300a5a7 */ /* 0x000e64000804007f */
[----:B-1----:R-:W-:Y:S05]  /*14280*/  @!P2 BRA `(.L_x_15491) ;  /* 0xfffffffc00f0a947 */ /* 0x002fea000383ffff */
[----:B------:R-:W-:Y:S05]  /*14290*/  BRA `(.L_x_15585) ;  /* 0xffffffc800f07947 */ /* 0x000fea000383ffff */
.L_x_15498:
[----:B0-----:R0:W1:Y:S02]  /*142a0*/  SYNCS.PHASECHK.TRANS64.TRYWAIT P0, [R2+URZ+0x12470], R3 ;  /* 0x01247003020075a7 */ /* 0x001064000800017f */
[----:B-1----:R-:W-:Y:S05]  /*142b0*/  @!P0 NANOSLEEP.SYNCS 0x989680 ;  /* 0x009896800000895d */ /* 0x002fea0003900000 */
[----:B------:R-:W1:Y:S02]  /*142c0*/  @!P0 SYNCS.PHASECHK.TRANS64 P0, [R2+URZ+0x12470], R3 ;  /* 0x01247003020085a7 */ /* 0x000e64000800007f */
[----:B-1----:R-:W-:Y:S05]  /*142d0*/  @!P0 BRA `(.L_x_15498) ;  /* 0xfffffffc00f08947 */ /* 0x002fea000383ffff */
[----:B------:R-:W-:Y:S05]  /*142e0*/  BRA `(.L_x_15586) ;  /* 0xffffffd000407947 */ /* 0x000fea000383ffff */
.L_x_15500:
[----:B0-----:R0:W1:Y:S02]  /*142f0*/  SYNCS.PHASECHK.TRANS64.TRYWAIT P0, [R2+URZ+0x12460], R5 ;  /* 0x01246005020075a7 */ /* 0x001064000800017f */
[----:B-1----:R-:W-:Y:S05]  /*14300*/  @!P0 NANOSLEEP.SYNCS 0x989680 ;  /* 0x009896800000895d */ /* 0x002fea0003900000 */
[----:B------:R-:W1:Y:S02]  /*14310*/  @!P0 SYNCS.PHASECHK.TRANS64 P0, [R2+URZ+0x12460], R5 ;  /* 0x01246005020085a7 */ /* 0x000e64000800007f */
[----:B-1----:R-:W-:Y:S05]  /*14320*/  @!P0 BRA `(.L_x_15500) ;  /* 0xfffffffc00f08947 */ /* 0x002fea000383ffff */
[----:B------:R-:W-:Y:S05]  /*14330*/  BRA `(.L_x_15587) ;  /* 0xffffffd0005c7947 */ /* 0x000fea000383ffff */
.L_x_15503:
[----:B0-----:R0:W1:Y:S02]  /*14340*/  SYNCS.PHASECHK.TRANS64.TRYWAIT P0, [R6+URZ+0x12420], R3 ;  /* 0x01242003060075a7 */ /* 0x001064000800017f */
[----:B-1----:R-:W-:Y:S05]  /*14350*/  @!P0 NANOSLEEP.SYNCS 0x989680 ;  /* 0x009896800000895d */ /* 0x002fea0003900000 */
[----:B------:R-:W1:Y:S02]  /*14360*/  @!P0 SYNCS.PHASECHK.TRANS64 P0, [R6+URZ+0x12420], R3 ;  /* 0x01242003060085a7 */ /* 0x000e64000800007f */
[----:B-1----:R-:W-:Y:S05]  /*14370*/  @!P0 BRA `(.L_x_15503) ;  /* 0xfffffffc00f08947 */ /* 0x002fea000383ffff */
[----:B------:R-:W-:Y:S05]  /*14380*/  BRA `(.L_x_15588) ;  /* 0xffffffd4008c7947 */ /* 0x000fea000383ffff */
.L_x_15505:
[----:B0-----:R0:W1:Y:S02]  /*14390*/  SYNCS.PHASECHK.TRANS64.TRYWAIT P1, [R5+URZ+0x12440], R4 ;  /* 0x01244004050075a7 */ /* 0x001064000802017f */
[----:B-1----:R-:W-:Y:S05]  /*143a0*/  @!P1 NANOSLEEP.SYNCS 0x989680 ;  /* 0x009896800000995d */ /* 0x002fea0003900000 */
[----:B------:R-:W1:Y:S02]  /*143b0*/  @!P1 SYNCS.PHASECHK.TRANS64 P1, [R5+URZ+0x12440], R4 ;  /* 0x01244004050095a7 */ /* 0x000e64000802007f */
[----:B-1----:R-:W-:Y:S05]  /*143c0*/  @!P1 BRA `(.L_x_15505) ;  /* 0xfffffffc00f09947 */ /* 0x002fea000383ffff */
[----:B------:R-:W-:Y:S05]  /*143d0*/  BRA `(.L_x_15589) ;  /* 0xffffffd400c87947 */ /* 0x000fea000383ffff */
.L_x_15507:
[----:B-1----:R1:W2:Y:S02]  /*143e0*/  SYNCS.PHASECHK.TRANS64.TRYWAIT P1, [R3+URZ+0x12440], R0 ;  /* 0x01244000030075a7 */ /* 0x0022a4000802017f */
[----:B--2---:R-:W-:Y:S05]  /*143f0*/  @!P1 NANOSLEEP.SYNCS 0x989680 ;  /* 0x009896800000995d */ /* 0x004fea0003900000 */
[----:B------:R-:W2:Y:S02]  /*14400*/  @!P1 SYNCS.PHASECHK.TRANS64 P1, [R3+URZ+0x12440], R0 ;  /* 0x01244000030095a7 */ /* 0x000ea4000802007f */
[----:B--2---:R-:W-:Y:S05]  /*14410*/  @!P1 BRA `(.L_x_15507) ;  /* 0xfffffffc00f09947 */ /* 0x004fea000383ffff */
[----:B------:R-:W-:Y:S05]  /*14420*/  BRA `(.L_x_15590) ;  /* 0xffffffd400d47947 */ /* 0x000fea000383ffff */
.L_x_15509:
[----:B--2---:R2:W3:Y:S02]  /*14430*/  SYNCS.PHASECHK.TRANS64.TRYWAIT P1, [R5+URZ+0x12460], R4 ;  /* 0x01246004050075a7 */ /* 0x0044e4000802017f */
[----:B---3--:R-:W-:Y:S05]  /*14440*/  @!P1 NANOSLEEP.SYNCS 0x989680 ;  /* 0x009896800000995d */ /* 0x008fea0003900000 */
[----:B------:R-:W3:Y:S02]  /*14450*/  @!P1 SYNCS.PHASECHK.TRANS64 P1, [R5+URZ+0x12460], R4 ;  /* 0x01246004050095a7 */ /* 0x000ee4000802007f */
[----:B---3--:R-:W-:Y:S05]  /*14460*/  @!P1 BRA `(.L_x_15509) ;  /* 0xfffffffc00f09947 */ /* 0x008fea000383ffff */
[----:B------:R-:W-:Y:S05]  /*14470*/  BRA `(.L_x_15591) ;  /* 0xffffffd400d07947 */ /* 0x000fea000383ffff */
.L_x_15511:
[----:B---3--:R3:W4:Y:S02]  /*14480*/  SYNCS.PHASECHK.TRANS64.TRYWAIT P1, [R3+URZ+0x12460], R0 ;  /* 0x01246000030075a7 */ /* 0x008724000802017f */
[----:B----4-:R-:W-:Y:S05]  /*14490*/  @!P1 NANOSLEEP.SYNCS 0x989680 ;  /* 0x009896800000995d */ /* 0x010fea0003900000 */
[----:B------:R-:W4:Y:S02]  /*144a0*/  @!P1 SYNCS.PHASECHK.TRANS64 P1, [R3+URZ+0x12460], R0 ;  /* 0x01246000030095a7 */ /* 0x000f24000802007f */
[----:B----4-:R-:W-:Y:S05]  /*144b0*/  @!P1 BRA `(.L_x_15511) ;  /* 0xfffffffc00f09947 */ /* 0x010fea000383ffff */
[----:B------:R-:W-:Y:S05]  /*144c0*/  BRA `(.L_x_15592) ;  /* 0xffffffd400cc7947 */ /* 0x000fea000383ffff */
.L_x_15513:
[----:B----4-:R4:W0:Y:S02]  /*144d0*/  SYNCS.PHASECHK.TRANS64.TRYWAIT P1, [R5+URZ+0x12480], R4 ;  /* 0x01248004050075a7 */ /* 0x010824000802017f */
[----:B0-----:R-:W-:Y:S05]  /*144e0*/  @!P1 NANOSLEEP.SYNCS 0x989680 ;  /* 0x009896800000995d */ /* 0x001fea0003900000 */
[----:B------:R-:W0:Y:S02]  /*144f0*/  @!P1 SYNCS.PHASECHK.TRANS64 P1, [R5+URZ+0x12480], R4 ;  /* 0x01248004050095a7 */ /* 0x000e24000802007f */
[----:B0-----:R-:W-:Y:S05]  /*14500*/  @!P1 BRA `(.L_x_15513) ;  /* 0xfffffffc00f09947 */ /* 0x001fea000383ffff */
[----:B------:R-:W-:Y:S05]  /*14510*/  BRA `(.L_x_15593) ;  /* 0xffffffd400c87947 */ /* 0x000fea000383ffff */
.L_x_15594:
        /* <DEDUP_REMOVED lines=14> */
.L_x_16308:


//--------------------- .text._ZN7cutlass13device_kernelIN5flash11enable_sm90INS1_16FlashAttnFwdSm90INS1_25CollectiveMainloopFwdSm90ILi2EN4cute5tupleIJNS5_1CILi1EEES8_S8_EEENS6_IJNS7_ILi192EEENS7_ILi160EEENS7_ILi64EEEEEELi64ENS_12float_e4m3_tEfNS_4arch4Sm90ELb1ELb0ELb1ELb1ELb1ELb0ELb0ELb1ELb1ELb1ELb1ELb0EEENS1_21CollectiveEpilogueFwdINS6_IJSA_SC_SB_EEES9_NS_10bfloat16_tESG_Li384ELb1ELb1ELb1ELb1EEENS1_36VarlenDynamicPersistentTileSchedulerILi192ELi160ELi384ELi128ELb1ELb1ELb1ELb1ELb1ELb1EEEEEEEEEvNT_6ParamsE --------------------------
	.section	.text._ZN7cutlass13device_kernelIN5flash11enable_sm90INS1_16FlashAttnFwdSm90INS1_25CollectiveMainloopFwdSm90ILi2EN4cute5tupleIJNS5_1CILi1EEES8_S8_EEENS6_IJNS7_ILi192EEENS7_ILi160EEENS7_ILi64EEEEEELi64ENS_12float_e4m3_tEfNS_4arch4Sm90ELb1ELb0ELb1ELb1ELb1ELb0ELb0ELb1ELb1ELb1ELb1ELb0EEENS1_21CollectiveEpilogueFwdINS6_IJSA_SC_SB_EEES9_NS_10bfloat16_tESG_Li384ELb1ELb1ELb1ELb1EEENS1_36VarlenDynamicPersistentTileSchedulerILi192ELi160ELi384ELi128ELb1ELb1ELb1ELb1ELb1ELb1EEEEEEEEEvNT_6ParamsE,"ax",@progbits
	.align	128
.text._ZN7cutlass13device_kernelIN5flash11enable_sm90INS1_16FlashAttnFwdSm90INS1_25CollectiveMainloopFwdSm90ILi2EN4cute5tupleIJNS5_1CILi1EEES8_S8_EEENS6_IJNS7_ILi192EEENS7_ILi160EEENS7_ILi64EEEEEELi64ENS_12float_e4m3_tEfNS_4arch4Sm90ELb1ELb0ELb1ELb1ELb1ELb0ELb0ELb1ELb1ELb1ELb1ELb0EEENS1_21CollectiveEpilogueFwdINS6_IJSA_SC_SB_EEES9_NS_10bfloat16_tESG_Li384ELb1ELb1ELb1ELb1EEENS1_36VarlenDynamicPersistentTileSchedulerILi192ELi160ELi384ELi128ELb1ELb1ELb1ELb1ELb1ELb1EEEEEEEEEvNT_6ParamsE:
        .type           _ZN7cutlass13device_kernelIN5flash11enable_sm90INS1_16FlashAttnFwdSm90INS1_25CollectiveMainloopFwdSm90ILi2EN4cute5tupleIJNS5_1CILi1EEES8_S8_EEENS6_IJNS7_ILi192EEENS7_ILi160EEENS7_ILi64EEEEEELi64ENS_12float_e4m3_tEfNS_4arch4Sm90ELb1ELb0ELb1ELb1ELb1ELb0ELb0ELb1ELb1ELb1ELb1ELb0EEENS1_21CollectiveEpilogueFwdINS6_IJSA_SC_SB_EEES9_NS_10bfloat16_tESG_Li384ELb1ELb1ELb1ELb1EEENS1_36VarlenDynamicPersistentTileSchedulerILi192ELi160ELi384ELi128ELb1ELb1ELb1ELb1ELb1ELb1EEEEEEEEEvNT_6ParamsE,@function
        .size           _ZN7cutlass13device_kernelIN5flash11enable_sm90INS1_16FlashAttnFwdSm90INS1_25CollectiveMainloopFwdSm90ILi2EN4cute5tupleIJNS5_1CILi1EEES8_S8_EEENS6_IJNS7_ILi192EEENS7_ILi160EEENS7_ILi64EEEEEELi64ENS_12float_e4m3_tEfNS_4arch4Sm90ELb1ELb0ELb1ELb1ELb1ELb0ELb0ELb1ELb1ELb1ELb1ELb0EEENS1_21CollectiveEpilogueFwdINS6_IJSA_SC_SB_EEES9_NS_10bfloat16_tESG_Li384ELb1ELb1ELb1ELb1EEENS1_36VarlenDynamicPersistentTileSchedulerILi192ELi160ELi384ELi128ELb1ELb1ELb1ELb1ELb1ELb1EEEEEEEEEvNT_6ParamsE,(.L_x_16309 - _ZN7cutlass13device_kernelIN5flash11enable_sm90INS1_16FlashAttnFwdSm90INS1_25CollectiveMainloopFwdSm90ILi2EN4cute5tupleIJNS5_1CILi1EEES8_S8_EEENS6_IJNS7_ILi192EEENS7_ILi160EEENS7_ILi64EEEEEELi64ENS_12float_e4m3_tEfNS_4arch4Sm90ELb1ELb0ELb1ELb1ELb1ELb0ELb0ELb1ELb1ELb1ELb1ELb0EEENS1_21CollectiveEpilogueFwdINS6_IJSA_SC_SB_EEES9_NS_10bfloat16_tESG_Li384ELb1ELb1ELb1ELb1EEENS1_36VarlenDynamicPersistentTileSchedulerILi192ELi160ELi384ELi128ELb1ELb1ELb1ELb1ELb1ELb1EEEEEEEEEvNT_6ParamsE)
        .other          _ZN7cutlass13device_kernelIN5flash11enable_sm90INS1_16FlashAttnFwdSm90INS1_25CollectiveMainloopFwdSm90ILi2EN4cute5tupleIJNS5_1CILi1EEES8_S8_EEENS6_IJNS7_ILi192EEENS7_ILi160EEENS7_ILi64EEEEEELi64ENS_12float_e4m3_tEfNS_4arch4Sm90ELb1ELb0ELb1ELb1ELb1ELb0ELb0ELb1ELb1ELb1ELb1ELb0EEENS1_21CollectiveEpilogueFwdINS6_IJSA_SC_SB_EEES9_NS_10bfloat16_tESG_Li384ELb1ELb1ELb1ELb1EEENS1_36VarlenDynamicPersistentTileSchedulerILi192ELi160ELi384ELi128ELb1ELb1ELb1ELb1ELb1ELb1EEEEEEEEEvNT_6ParamsE,@"STO_CUDA_ENTRY STV_DEFAULT"
_ZN7cutlass13device_kernelIN5flash11enable_sm90INS1_16FlashAttnFwdSm90INS1_25CollectiveMainloopFwdSm90ILi2EN4cute5tupleIJNS5_1CILi1EEES8_S8_EEENS6_IJNS7_ILi192EEENS7_ILi160EEENS7_ILi64EEEEEELi64ENS_12float_e4m3_tEfNS_4arch4Sm90ELb1ELb0ELb1ELb1ELb1ELb0ELb0ELb1ELb1ELb1ELb1ELb0EEENS1_21CollectiveEpilogueFwdINS6_IJSA_SC_SB_EEES9_NS_10bfloat16_tESG_Li384ELb1ELb1ELb1ELb1EEENS1_36VarlenDynamicPersistentTileSchedulerILi192ELi160ELi384ELi128ELb1ELb1ELb1ELb1ELb1ELb1EEEEEEEEEvNT_6ParamsE:
        /* <DEDUP_REMOVED lines=45> */
.L_x_15595:
        /* <DEDUP_REMOVED lines=22> */
.L_x_15596:
        /* <DEDUP_REMOVED lines=18> */
.L_x_15597:
        /* <DEDUP_REMOVED lines=22> */
.L_x_15598:
        /* <DEDUP_REMOVED lines=24> */
.L_x_15599:
        /* <DEDUP_REMOVED lines=8> */
.L_x_15601:
        /* <DEDUP_REMOVED lines=29> */
[-C--:B------:R-:W-:Y:S01]  /*0a80*/  LEA.HI R4, R0, R13.reuse, RZ, 0x5 ;  /* 0x0000000d00047211 */ /* 0x080fe200078f28ff */
[----:B------:R-:W-:Y:S01]  /*0a90*/  IMAD.HI R2, R14, 0x55555556, RZ ;  /* 0x555555560e027827 */ /* 0x000fe200078e02ff */
[----:B------:R-:W-:-:S02]  /*0aa0*/  LEA.HI R11, R0, R13, RZ, 0x2 ;  /* 0x0000000d000b7211 */ /* 0x000fc400078f10ff */
[----:B------:R-:W-:Y:S01]  /*0ab0*/  SHF.R.S32.HI R7, RZ, 0x1f, R12 ;  /* 0x0000001fff077819 */ /* 0x000fe2000001140c */
[----:B------:R-:W-:Y:S01]  /*0ac0*/  IMAD.SHL.U32 R5, R4, 0x20, RZ ;  /* 0x0000002004057824 */ /* 0x000fe200078e00ff */
[----:B------:R-:W-:Y:S02]  /*0ad0*/  LOP3.LUT R4, R3, 0x3fffff0, RZ, 0xc0, !PT ;  /* 0x03fffff003047812 */ /* 0x000fe400078ec0ff */
[----:B------:R-:W-:Y:S02]  /*0ae0*/  LEA.HI R8, R7, R12, RZ, 0x2 ;  /* 0x0000000c07087211 */ /* 0x000fe400078f10ff */
[----:B------:R-:W-:Y:S01]  /*0af0*/  LEA.HI R3, R3, R6, RZ, 0x1 ;  /* 0x0000000603037211 */ /* 0x000fe200078f08ff */
[----:B------:R-:W-:Y:S01]  /*0b00*/  IMAD.IADD R4, R13, 0x1, -R4 ;  /* 0x000000010d047824 */ /* 0x000fe200078e0a04 */
[--C-:B------:R-:W-:Y:S02]  /*0b10*/  SHF.R.S32.HI R9, RZ, 0x2, R8.reuse ;  /* 0x00000002ff097819 */ /* 0x100fe40000011408 */
        /* <DEDUP_REMOVED lines=17> */
[----:B------:R-:W-:Y:S01]  /*0c30*/  LOP3.LUT R8, R8, 0x7ffffffc, RZ, 0xc0, !PT ;  /* 0x7ffffffc08087812 */ /* 0x000fe200078ec0ff */
[----:B------:R-:W-:Y:S01]  /*0c40*/  IMAD R5, R2, 0x40, R7 ;  /* 0x0000004002057824 */ /* 0x000fe200078e0207 */
[C---:B------:R-:W-:Y:S01]  /*0c50*/  IADD3 R18, R13.reuse, -R18, RZ ;  /* 0x800000120d127210 */ /* 0x040fe20007ffe0ff */
[----:B------:R-:W-:Y:S01]  /*0c60*/  IMAD.IADD R11, R13, 0x1, -R11 ;  /* 0x000000010d0b7824 */ /* 0x000fe200078e0a0b */
[----:B------:R0:W-:Y:S01]  /*0c70*/  STL [R1+0x38], R3 ;  /* 0x0000380301007387 */ /* 0x0001e20000100800 */
[----:B------:R-:W-:Y:S01]  /*0c80*/  IMAD.IADD R8, R12, 0x1, -R8 ;  /* 0x000000010c087824 */ /* 0x000fe200078e0a08 */
[----:B------:R-:W-:Y:S01]  /*0c90*/  SHF.R.S32.HI R2, RZ, 0x3, R0 ;  /* 0x00000003ff027819 */ /* 0x000fe20000011400 */
[----:B------:R-:W-:Y:S01]  /*0ca0*/  IMAD.SHL.U32 R19, R18, 0x8, RZ ;  /* 0x0000000812137824 */ /* 0x000fe200078e00ff */
[----:B------:R1:W-:Y:S01]  /*0cb0*/  STL [R1+0x34], R5 ;  /* 0x0000340501007387 */ /* 0x0003e20000100800 */
[----:B------:R-:W-:-:S03]  /*0cc0*/  IMAD.SHL.U32 R16, R8, 0x2, RZ ;  /* 0x0000000208107824 */ /* 0x000fc600078e00ff */
[----:B------:R-:W-:Y:S01]  /*0cd0*/  SHF.R.S32.HI R0, RZ, 0x1f, R19 ;  /* 0x0000001fff007819 */ /* 0x000fe20000011413 */
[C---:B------:R-:W-:Y:S01]  /*0ce0*/  VIADD R2, R16.reuse, 0x10 ;  /* 0x0000001010027836 */ /* 0x040fe20000000000 */
[----:B0-----:R-:W-:Y:S01]  /*0cf0*/  LEA.HI R3, R11, R11, RZ, 0x1 ;  /* 0x0000000b0b037211 */ /* 0x001fe200078f08ff */
[C---:B------:R-:W-:Y:S02]  /*0d00*/  VIADD R0, R16.reuse, 0x18 ;  /* 0x0000001810007836 */ /* 0x040fe40000000000 */
[C---:B------:R-:W-:Y:S01]  /*0d10*/  VIADD R157, R16.reuse, 0x20 ;  /* 0x00000020109d7836 */ /* 0x040fe20000000000 */
[----:B------:R-:W-:Y:S01]  /*0d20*/  LOP3.LUT R4, R3, 0x1ffffffe, RZ, 0xc0, !PT ;  /* 0x1ffffffe03047812 */ /* 0x000fe200078ec0ff */
[C---:B------:R-:W-:Y:S02]  /*0d30*/  VIADD R3, R16.reuse, 0x8 ;  /* 0x0000000810037836 */ /* 0x040fe40000000000 */
[C---:B------:R-:W-:Y:S02]  /*0d40*/  VIADD R156, R16.reuse, 0x28 ;  /* 0x00000028109c7836 */ /* 0x040fe40000000000 */
[C---:B------:R-:W-:Y:S01]  /*0d50*/  VIADD R23, R16.reuse, 0x30 ;  /* 0x0000003010177836 */ /* 0x040fe20000000000 */
[----:B------:R-:W-:Y:S01]  /*0d60*/  SHF.R.S32.HI R6, RZ, 0x1f, R3 ;  /* 0x0000001fff067819 */ /* 0x000fe20000011403 */
[----:B------:R-:W-:Y:S01]  /*0d70*/  VIADD R22, R16, 0x38 ;  /* 0x0000003810167836 */ /* 0x000fe20000000000 */
[----:B------:R-:W-:Y:S01]  /*0d80*/  SHF.R.S32.HI R3, RZ, 0x1f, R2 ;  /* 0x0000001fff037819 */ /* 0x000fe20000011402 */
[----:B------:R-:W-:Y:S01]  /*0d90*/  IMAD.IADD R4, R11, 0x1, -R4 ;  /* 0x000000010b047824 */ /* 0x000fe200078e0a04 */
[----:B------:R-:W-:-:S02]  /*0da0*/  SHF.R.S32.HI R2, RZ, 0x1f, R0 ;  /* 0x0000001fff027819 */ /* 0x000fc40000011400 */
[----:B------:R-:W-:Y:S01]  /*0db0*/  SHF.R.S32.HI R0, RZ, 0x1f, R157 ;  /* 0x0000001fff007819 */ /* 0x000fe2000001149d */
[----:B------:R-:W-:Y:S01]  /*0dc0*/  IMAD R17, R4, 0x8, R5 ;  /* 0x0000000804117824 */ /* 0x000fe200078e0205 */
[----:B------:R-:W-:Y:S02]  /*0dd0*/  SHF.R.S32.HI R3, RZ, 0x1f, R156 ;  /* 0x0000001fff037819 */ /* 0x000fe4000001149c */
[----:B------:R-:W-:Y:S02]  /*0de0*/  SHF.R.S32.HI R2, RZ, 0x1f, R23 ;  /* 0x0000001fff027819 */ /* 0x000fe40000011417 */
[----:B-1----:R-:W-:-:S07]  /*0df0*/  SHF.R.S32.HI R0, RZ, 0x1f, R22 ;  /* 0x0000001fff007819 */ /* 0x002fce0000011416 */
.L_x_15653:
[----:B01----:R-:W0:Y:S01]  /*0e00*/  LDC.64 R2, c[0x0][0xc88] ;  /* 0x00032200ff027b82 */ /* 0x003e220000000a00 */
[----:B------:R-:W-:Y:S01]  /*0e10*/  ULDC.64 UR8, c[0x0][0xa28] ;  /* 0x00028a0000087ab9 */ /* 0x000fe20000000a00 */
[----:B------:R-:W-:Y:S01]  /*0e20*/  ULDC.64 UR10, c[0x0][0xa18] ;  /* 0x00028600000a7ab9 */ /* 0x000fe20000000a00 */
[----:B------:R-:W-:Y:S01]  /*0e30*/  ULDC UR4, c[0x0][0x424] ;  /* 0x0001090000047ab9 */ /* 0x000fe20000000800 */
[----:B------:R-:W-:Y:S01]  /*0e40*/  ULDC UR7, c[0x0][0x2f0] ;  /* 0x0000bc0000077ab9 */ /* 0x000fe20000000800 */
[----:B0-----:R-:W-:-:S06]  /*0e50*/  IMAD.WIDE R2, R31, 0x4, R2 ;  /* 0x000000041f027825 */ /* 0x001fcc00078e0202 */
[----:B--2---:R-:W2:Y:S01]  /*0e60*/  LDG.E R2, desc[UR54][R2.64] ;  /* 0x0000003602027981 */ /* 0x004ea2000c1e1900 */
        /* <DEDUP_REMOVED lines=13> */
[----:B------:R-:W-:Y:S01]  /*0f40*/  MOV R3, UR9 ;  /* 0x0000000900037c02 */ /* 0x000fe20008000f00 */
[----:B------:R-:W-:Y:S01]  /*0f50*/  IMAD.U32 R4, RZ, RZ, UR10 ;  /* 0x0000000aff047e24 */ /* 0x000fe2000f8e00ff */
[----:B------:R-:W-:-:S03]  /*0f60*/  ULDC.64 UR8, c[0x0][0x418] ;  /* 0x0001060000087ab9 */ /* 0x000fc60000000a00 */
[----:B------:R-:W-:Y:S01]  /*0f70*/  IMAD.U32 R5, RZ, RZ, UR11 ;  /* 0x0000000bff057e24 */ /* 0x000fe2000f8e00ff */
[----:B------:R-:W2:Y:S01]  /*0f80*/  @P0 LDG.E R2, desc[UR54][R2.64] ;  /* 0x0000003602020981 */ /* 0x000ea2000c1e1900 */
[----:B------:R-:W-:Y:S01]  /*0f90*/  UISETP.NE.U32.AND UP0, UPT, UR8, URZ, UPT ;  /* 0x0000003f0800728c */ /* 0x000fe2000bf05070 */
[----:B------:R-:W-:Y:S02]  /*0fa0*/  ULDC.64 UR10, c[0x0][0xa20] ;  /* 0x00028800000a7ab9 */ /* 0x000fe40000000a00 */
[----:B---3--:R-:W3:Y:S01]  /*0fb0*/  @P2 LDG.E R4, desc[UR54][R4.64] ;  /* 0x0000003604042981 */ /* 0x008ee2000c1e1900 */
        /* <DEDUP_REMOVED lines=24> */
.L_x_15602:
        /* <DEDUP_REMOVED lines=8> */
.L_x_15603:
        /* <DEDUP_REMOVED lines=13> */
.L_x_15604:
        /* <DEDUP_REMOVED lines=67> */
.L_x_15605:
[----:B------:R-:W-:Y:S01]  /*16c0*/  UIMAD UR43, UR41, UR4, URZ ;  /* 0x00000004292b72a4 */ /* 0x000fe2000f8e023f */
[----:B------:R-:W-:Y:S01]  /*16d0*/  IMAD.U32 R0, RZ, RZ, UR9 ;  /* 0x00000009ff007e24 */ /* 0x000fe2000f8e00ff */
[----:B------:R-:W-:Y:S01]  /*16e0*/  PLOP3.LUT P0, PT, PT, PT, PT, 0x80, 0x0 ;  /* 0x000000000000781c */ /* 0x000fe20003f0f070 */
[----:B------:R-:W-:Y:S01]  /*16f0*/  IMAD.U32 R3, RZ, RZ, UR4 ;  /* 0x00000004ff037e24 */ /* 0x000fe2000f8e00ff */
[----:B------:R-:W-:Y:S02]  /*1700*/  CS2R R4, SRZ ;  /* 0x0000000000047805 */ /* 0x000fe4000001ff00 */
[----:B------:R-:W-:Y:S02]  /*1710*/  CS2R R58, SRZ ;  /* 0x00000000003a7805 */ /* 0x000fe4000001ff00 */
[----:B------:R-:W-:Y:S02]  /*1720*/  CS2R R24, SRZ ;  /* 0x0000000000187805 */ /* 0x000fe4000001ff00 */
[----:B------:R-:W-:-:S02]  /*1730*/  CS2R R26, SRZ ;  /* 0x00000000001a7805 */ /* 0x000fc4000001ff00 */
[----:B------:R-:W-:Y:S02]  /*1740*/  VIADDMNMX R0, R3, UR43, R0, PT ;  /* 0x0000002b03007c46 */ /* 0x000fe4000b800100 */
[----:B------:R-:W-:Y:S02]  /*1750*/  CS2R R6, SRZ ;  /* 0x0000000000067805 */ /* 0x000fe4000001ff00 */
[----:B------:R-:W-:Y:S02]  /*1760*/  CS2R R36, SRZ ;  /* 0x0000000000247805 */ /* 0x000fe4000001ff00 */
[----:B------:R-:W-:Y:S02]  /*1770*/  CS2R R32, SRZ ;  /* 0x0000000000207805 */ /* 0x000fe4000001ff00 */
[----:B------:R-:W-:Y:S02]  /*1780*/  R2UR UR53, R0 ;  /* 0x00000000003572ca */ /* 0x000fe400000e0000 */
        /* <DEDUP_REMOVED lines=10> */
[----:B------:R-:W-:-:S06]  /*1830*/  UISETP.GT.AND UP0, UPT, UR53, UR43, UPT ;  /* 0x0000002b3500728c */ /* 0x000fcc000bf04270 */
[----:B------:R-:W-:-:S13]  /*1840*/  PLOP3.LUT P1, PT, PT, PT, UP0, 0x80, 0x0 ;  /* 0x000000000000781c */ /* 0x000fda0003f2f008 */
[----:B------:R-:W-:Y:S05]  /*1850*/  @!P1 BRA `(.L_x_15606) ;  /* 0x000000a400c49947 */ /* 0x000fea0003800000 */
        /* <DEDUP_REMOVED lines=36> */
.L_x_15607:
        /* <DEDUP_REMOVED lines=17> */
[----:B------:R-:W-:Y:S01]  /*1bb0*/  IMAD.MOV.U32 R0, RZ, RZ, 0x3f800000 ;  /* 0x3f800000ff007424 */ /* 0x000fe200078e00ff */
[----:B------:R-:W-:Y:S01]  /*1bc0*/  @P0 IADD3 R3, R3, R7, RZ ;  /* 0x0000000703030210 */ /* 0x000fe20007ffe0ff */
[----:B---3--:R-:W-:-:S04]  /*1bd0*/  @P1 IMAD.WIDE.U32 R6, R12, UR39, R4 ;  /* 0x000000270c061c25 */ /* 0x008fc8000f8e0004 */
[----:B--2---:R-:W-:Y:S01]  /*1be0*/  @P0 IMAD.WIDE.U32 R2, R10, UR39, R2 ;  /* 0x000000270a020c25 */ /* 0x004fe2000f8e0002 */
        /* <DEDUP_REMOVED lines=21> */
.L_x_15756:
[----:B------:R-:W-:Y:S05]  /*1d40*/  @!P1 BRA `(.L_x_15609) ;  /* 0x0000000000049947 */ /* 0x000fea0003800000 */
[----:B------:R-:W-:Y:S01]  /*1d50*/  BPT.TRAP 0x1 ;  /* 0x000000040000795c */ /* 0x000fe20000300000 */
.L_x_15609:
[----:B0-----:R-:W-:Y:S02]  /*1d60*/  IMAD.U32 R2, RZ, RZ, UR46 ;  /* 0x0000002eff027e24 */ /* 0x001fe4000f8e00ff */
[----:B------:R-:W-:-:S03]  /*1d70*/  IMAD.U32 R3, RZ, RZ, UR47 ;  /* 0x0000002fff037e24 */ /* 0x000fc6000f8e00ff */
[----:B------:R-:W-:Y:S02]  /*1d80*/  LEA R2, R2, UR45, 0x3 ;  /* 0x0000002d02027c11 */ /* 0x000fe4000f8e18ff */
[----:B------:R-:W-:-:S04]  /*1d90*/  SHF.L.U32 R3, R3, 0x1f, RZ ;  /* 0x0000001f03037819 */ /* 0x000fc800000006ff */
[----:B------:R0:W1:Y:S01]  /*1da0*/  SYNCS.PHASECHK.TRANS64.TRYWAIT P0, [R2+URZ+0x13230], R3 ;  /* 0x01323003020075a7 */ /* 0x000062000800017f */
[----:B------:R-:W-:Y:S05]  /*1db0*/  @!P1 BRA `(.L_x_15610) ;  /* 0x0000000000049947 */ /* 0x000fea0003800000 */
[----:B------:R-:W-:Y:S01]  /*1dc0*/  BPT.TRAP 0x1 ;  /* 0x000000040000795c */ /* 0x000fe20000300000 */
.L_x_15610:
[----:B-1----:R-:W-:Y:S05]  /*1dd0*/  @P0 BRA `(.L_x_15611) ;  /* 0x0000000000080947 */ /* 0x002fea0003800000 */
[----:B------:R-:W1:Y:S02]  /*1de0*/  SYNCS.PHASECHK.TRANS64.TRYWAIT P0, [R2+URZ+0x13230], R3 ;  /* 0x01323003020075a7 */ /* 0x000e64000800017f */
[----:B-1----:R-:W-:Y:S05]  /*1df0*/  @!P0 BRA `(.L_x_15612) ;  /* 0x0000014000a88947 */ /* 0x002fea0003800000 */
.L_x_15611:
        /* <DEDUP_REMOVED lines=73> */
.L_x_15613:
[----:B------:R-:W-:Y:S01]  /*2290*/  UISETP.NE.AND UP0, UPT, UR52, URZ, UPT ;  /* 0x0000003f3400728c */ /* 0x000fe2000bf05270 */
[C---:B------:R-:W-:Y:S01]  /*22a0*/  FMUL.FTZ R5, R0.reuse, R89 ;  /* 0x0000005900057220 */ /* 0x040fe20000410000 */
[C---:B------:R-:W-:Y:S01]  /*22b0*/  FMUL.FTZ R7, R0.reuse, R93 ;  /* 0x0000005d00077220 */ /* 0x040fe20000410000 */
[C---:B------:R-:W-:Y:S01]  /*22c0*/  FMUL.FTZ R93, R0.reuse, R94 ;  /* 0x0000005e005d7220 */ /* 0x040fe20000410000 */
[----:B------:R-:W-:Y:S02]  /*22d0*/  VIADD R89, R17, UR40 ;  /* 0x0000002811597c36 */ /* 0x000fe40008000000 */
        /* <DEDUP_REMOVED lines=12> */
[----:B------:R-:W-:Y:S01]  /*23a0*/  UIMAD UR7, UR53, -0xa0, UR50 ;  /* 0xffffff60350778a4 */ /* 0x000fe2000f8e0232 */
[----:B------:R-:W-:Y:S01]  /*23b0*/  FMUL.FTZ R61, R0, R65 ;  /* 0x00000041003d7220 */ /* 0x000fe20000410000 */
[----:B------:R-:W-:Y:S01]  /*23c0*/  @P0 IMAD.HI.U32 R56, R89, UR6, RZ ;  /* 0x0000000659380c27 */ /* 0x000fe2000f8e00ff */
[----:B------:R-:W-:-:S03]  /*23d0*/  @UP0 ULDC UR6, c[0x0][0x450] ;  /* 0x0001140000060ab9 */ /* 0x000fc60000000800 */
[C---:B------:R-:W-:Y:S01]  /*23e0*/  FMUL.FTZ R13, R0.reuse, R73 ;  /* 0x00000049000d7220 */ /* 0x040fe20000410000 */
[C---:B------:R-:W-:Y:S01]  /*23f0*/  FMUL.FTZ R73, R0.reuse, R85 ;  /* 0x0000005500497220 */ /* 0x040fe20000410000 */
[C---:B01----:R-:W-:Y:S01]  /*2400*/  FMUL.FTZ R3, R0.reuse, R88 ;  /* 0x0000005800037220 */ /* 0x043fe20000410000 */
[----:B------:R-:W-:Y:S01]  /*2410*/  @P2 SHF.R.U32.HI R89, RZ, UR6, R56 ;  /* 0x00000006ff592c19 */ /* 0x000fe20008011638 */
[----:B------:R-:W-:Y:S01]  /*2420*/  UIMAD UR6, UR53, -0xa0, URZ ;  /* 0xffffff60350678a4 */ /* 0x000fe2000f8e023f */
[----:B------:R-:W0:Y:S01]  /*2430*/  MUFU.TANH R90, R90 ;  /* 0x0000005a005a7308 */ /* 0x000e220000002400 */
[----:B------:R-:W-:Y:S02]  /*2440*/  IMAD.U32 R85, RZ, RZ, UR51 ;  /* 0x00000033ff557e24 */ /* 0x000fe4000f8e00ff */
[----:B------:R-:W-:Y:S01]  /*2450*/  FMUL.FTZ R6, R0, R92 ;  /* 0x0000005c00067220 */ /* 0x000fe20000410000 */
[----:B------:R-:W1:Y:S01]  /*2460*/  SHFL.IDX PT, R56, R89, 0x1, 0x1c1f ;  /* 0x003c1f0059387f89 */ /* 0x000e6200000e0000 */
[----:B------:R-:W-:-:S02]  /*2470*/  IMAD.U32 R91, RZ, RZ, UR7 ;  /* 0x00000007ff5b7e24 */ /* 0x000fc4000f8e00ff */
[C---:B------:R-:W-:Y:S01]  /*2480*/  FMUL.FTZ R92, R0.reuse, R95 ;  /* 0x0000005f005c7220 */ /* 0x040fe20000410000 */
[----:B------:R-:W-:Y:S02]  /*2490*/  IMAD.U32 R65, RZ, RZ, UR6 ;  /* 0x00000006ff417e24 */ /* 0x000fe4000f8e00ff */
[----:B------:R-:W-:Y:S01]  /*24a0*/  FMUL.FTZ R9, R0, R97 ;  /* 0x0000006100097220 */ /* 0x000fe20000410000 */
[----:B------:R-:W2:Y:S01]  /*24b0*/  MUFU.TANH R104, R104 ;  /* 0x0000006800687308 */ /* 0x000ea20000002400 */
[----:B------:R-:W-:Y:S01]  /*24c0*/  IADD3 R91, -R16, 0xa0, R91 ;  /* 0x000000a0105b7810 */ /* 0x000fe20007ffe15b */
[----:B------:R-:W-:Y:S01]  /*24d0*/  FMUL.FTZ R97, R0, R99 ;  /* 0x0000006300617220 */ /* 0x000fe20000410000 */
[----:B------:R-:W-:Y:S01]  /*24e0*/  IADD3 R88, -R16, 0xa1, R65 ;  /* 0x000000a110587810 */ /* 0x000fe20007ffe141 */
[C---:B------:R-:W-:Y:S01]  /*24f0*/  FMUL.FTZ R15, R0.reuse, R77 ;  /* 0x0000004d000f7220 */ /* 0x040fe20000410000 */
[C---:B------:R-:W-:Y:S01]  /*2500*/  FMUL.FTZ R95, R0.reuse, R102 ;  /* 0x00000066005f7220 */ /* 0x040fe20000410000 */
[C---:B------:R-:W-:Y:S01]  /*2510*/  FMUL.FTZ R77, R0.reuse, R78 ;  /* 0x0000004e004d7220 */ /* 0x040fe20000410000 */
[----:B------:R-:W-:Y:S01]  /*2520*/  IADD3 R88, -R85, UR50, R88 ;  /* 0x0000003255587c10 */ /* 0x000fe2000fffe158 */
        /* <DEDUP_REMOVED lines=11> */
[--C-:B-1----:R-:W-:Y:S01]  /*25e0*/  VIADDMNMX R56, R56, R88, R91.reuse, PT ;  /* 0x0000005838387246 */ /* 0x102fe2000380015b */
[C---:B------:R-:W-:Y:S01]  /*25f0*/  FMUL.FTZ R14, R0.reuse, R76 ;  /* 0x0000004c000e7220 */ /* 0x040fe20000410000 */
[C---:B------:R-:W-:Y:S01]  /*2600*/  FMUL.FTZ R76, R0.reuse, R79 ;  /* 0x0000004f004c7220 */ /* 0x040fe20000410000 */
[----:B------:R-:W-:Y:S01]  /*2610*/  FMUL.FTZ R79, R0, R82 ;  /* 0x00000052004f7220 */ /* 0x000fe20000410000 */
[C---:B------:R-:W-:Y:S01]  /*2620*/  ISETP.GT.AND P0, PT, R56.reuse, RZ, PT ;  /* 0x000000ff3800720c */ /* 0x040fe20003f04270 */
[----:B------:R-:W1:Y:S01]  /*2630*/  MUFU.TANH R94, R94 ;  /* 0x0000005e005e7308 */ /* 0x000e620000002400 */
[----:B------:R-:W-:Y:S01]  /*2640*/  ISETP.GT.AND P2, PT, R56, 0x1, PT ;  /* 0x000000013800780c */ /* 0x000fe20003f44270 */
[----:B------:R-:W-:Y:S01]  /*2650*/  FMUL.FTZ R102, R0, R63 ;  /* 0x0000003f00667220 */ /* 0x000fe20000410000 */
[----:B------:R-:W-:Y:S01]  /*2660*/  ISETP.GT.AND P3, PT, R56, 0x8, PT ;  /* 0x000000083800780c */ /* 0x000fe20003f64270 */
[----:B------:R-:W-:Y:S01]  /*2670*/  FMUL.FTZ R63, R0, R69 ;  /* 0x00000045003f7220 */ /* 0x000fe20000410000 */
[----:B0-----:R-:W-:Y:S01]  /*2680*/  FSEL R85, R90, -INF , P0 ;  /* 0xff8000005a557808 */ /* 0x001fe20000000000 */
[----:B------:R-:W-:Y:S01]  /*2690*/  FMUL.FTZ R69, R0, R71 ;  /* 0x0000004700457220 */ /* 0x000fe20000410000 */
[----:B--2---:R-:W-:Y:S01]  /*26a0*/  FSEL R87, R104, -INF , P2 ;  /* 0xff80000068577808 */ /* 0x004fe20001000000 */
        /* <DEDUP_REMOVED lines=8> */
[----:B------:R-:W2:Y:S01]  /*2730*/  MUFU.TANH R95, R95 ;  /* 0x0000005f005f7308 */ /* 0x000ea20000002400 */
[----:B----4-:R-:W-:Y:S01]  /*2740*/  FSEL R101, R92, -INF , P0 ;  /* 0xff8000005c657808 */ /* 0x010fe20000000000 */
[C---:B------:R-:W-:Y:S01]  /*2750*/  FMUL.FTZ R84, R0.reuse, R58 ;  /* 0x0000003a00547220 */ /* 0x040fe20000410000 */
[----:B------:R-:W-:Y:S01]  /*2760*/  FMNMX.FTZ R68, R99, R68, !PT ;  /* 0x0000004463447209 */ /* 0x000fe20007810000 */
        /* <DEDUP_REMOVED lines=21> */
[----:B-1----:R-:W-:Y:S01]  /*28c0*/  FSEL R93, R96, -INF , P0 ;  /* 0xff800000605d7808 */ /* 0x002fe20000000000 */
[C---:B------:R-:W-:Y:S01]  /*28d0*/  FMUL.FTZ R47, R0.reuse, R47 ;  /* 0x0000002f002f7220 */ /* 0x040fe20000410000 */
[----:B------:R-:W-:Y:S01]  /*28e0*/  FMNMX.FTZ R68, R95, R68, !PT ;  /* 0x000000445f447209 */ /* 0x000fe20007810000 */
[----:B------:R-:W-:Y:S01]  /*28f0*/  FMUL.FTZ R51, R0, R51 ;  /* 0x0000003300337220 */ /* 0x000fe20000410000 */
[----:B------:R-:W-:Y:S01]  /*2900*/  ISETP.GT.AND P0, PT, R56, 0x21, PT ;  /* 0x000000213800780c */ /* 0x000fe20003f04270 */
[----:B------:R-:W1:Y:S01]  /*2910*/  SHFL.IDX PT, R89, R89, RZ, 0x1c1f ;  /* 0x001c1fff59597589 */ /* 0x000e6200000e0000 */
[----:B------:R-:W-:Y:S01]  /*2920*/  FMNMX.FTZ R43, R93, R68, !PT ;  /* 0x000000445d2b7209 */ /* 0x000fe20007810000 */
[----:B------:R-:W3:Y:S01]  /*2930*/  MUFU.TANH R77, R77 ;  /* 0x0000004d004d7308 */ /* 0x000ee20000002400 */
[----:B0-----:R-:W-:Y:S01]  /*2940*/  FSEL R82, R98, -INF , P2 ;  /* 0xff80000062527808 */ /* 0x001fe20001000000 */
[----:B------:R-:W-:Y:S01]  /*2950*/  ULDC UR20, c[0x0][0x988] ;  /* 0x0002620000147ab9 */ /* 0x000fe20000000800 */
[----:B------:R-:W-:Y:S01]  /*2960*/  ISETP.GT.AND P2, PT, R56, 0x28, PT ;  /* 0x000000283800780c */ /* 0x000fe20003f44270 */
[----:B------:R-:W-:Y:S01]  /*2970*/  FMUL.FTZ R57, R0, R57 ;  /* 0x0000003900397220 */ /* 0x000fe20000410000 */
[----:B------:R-:W-:Y:S01]  /*2980*/  FMNMX.FTZ R43, R82, R43, !PT ;  /* 0x0000002b522b7209 */ /* 0x000fe20007810000 */
[C---:B------:R-:W-:Y:S01]  /*2990*/  FMUL.FTZ R40, R0.reuse, R40 ;  /* 0x0000002800287220 */ /* 0x040fe20000410000 */
[----:B------:R-:W-:Y:S01]  /*29a0*/  MOV R105, UR20 ;  /* 0x0000001400697c02 */ /* 0x000fe20008000f00 */
[----:B------:R-:W0:Y:S01]  /*29b0*/  MUFU.TANH R76, R76 ;  /* 0x0000004c004c7308 */ /* 0x000e220000002400 */
[----:B--2---:R-:W-:Y:S01]  /*29c0*/  FSEL R80, R75, -INF , P0 ;  /* 0xff8000004b507808 */ /* 0x004fe20000000000 */
[----:B------:R-:W-:Y:S01]  /*29d0*/  FMUL.FTZ R41, R0, R41 ;  /* 0x0000002900297220 */ /* 0x000fe20000410000 */
[----:B------:R-:W-:Y:S01]  /*29e0*/  ISETP.GT.AND P0, PT, R56, 0x29, PT ;  /* 0x000000293800780c */ /* 0x000fe20003f04270 */
[----:B------:R-:W-:Y:S01]  /*29f0*/  FMUL.FTZ R48, R0, R48 ;  /* 0x0000003000307220 */ /* 0x000fe20000410000 */
[----:B------:R-:W-:Y:S01]  /*2a00*/  FMNMX.FTZ R42, R80, R43, !PT ;  /* 0x0000002b502a7209 */ /* 0x000fe20007810000 */
[C---:B------:R-:W-:Y:S01]  /*2a10*/  FMUL.FTZ R49, R0.reuse, R49 ;  /* 0x0000003100317220 */ /* 0x040fe20000410000 */
[C---:B------:R-:W-:Y:S01]  /*2a20*/  FMUL.FTZ R52, R0.reuse, R52 ;  /* 0x0000003400347220 */ /* 0x040fe20000410000 */
[----:B------:R-:W2:Y:S01]  /*2a30*/  MUFU.TANH R79, R79 ;  /* 0x0000004f004f7308 */ /* 0x000ea20000002400 */
[----:B---3--:R-:W-:Y:S01]  /*2a40*/  FSEL R75, R77, -INF , P2 ;  /* 0xff8000004d4b7808 */ /* 0x008fe20001000000 */
[----:B------:R-:W-:Y:S01]  /*2a50*/  FMUL.FTZ R53, R0, R53 ;  /* 0x0000003500357220 */ /* 0x000fe20000410000 */
[----:B------:R-:W-:Y:S01]  /*2a60*/  ISETP.GT.AND P2, PT, R56, 0x30, PT ;  /* 0x000000303800780c */ /* 0x000fe20003f44270 */
[C---:B------:R-:W-:Y:S01]  /*2a70*/  FMUL.FTZ R24, R0.reuse, R24 ;  /* 0x0000001800187220 */ /* 0x040fe20000410000 */
[----:B------:R-:W-:Y:S01]  /*2a80*/  FMNMX.FTZ R43, R75, R42, !PT ;  /* 0x0000002a4b2b7209 */ /* 0x000fe20007810000 */
[----:B------:R-:W-:Y:S01]  /*2a90*/  FMUL.FTZ R25, R0, R25 ;  /* 0x0000001900197220 */ /* 0x000fe20000410000 */
[----:B-1----:R-:W-:Y:S01]  /*2aa0*/  VIADDMNMX R88, R89, R88, R91, PT ;  /* 0x0000005859587246 */ /* 0x002fe2000380015b */
[----:B------:R-:W1:Y:S01]  /*2ab0*/  MUFU.TANH R78, R78 ;  /* 0x0000004e004e7308 */ /* 0x000e620000002400 */
[----:B0-----:R-:W-:Y:S01]  /*2ac0*/  FSEL R68, R76, -INF , P0 ;  /* 0xff8000004c447808 */ /* 0x001fe20000000000 */
[----:B------:R-:W-:Y:S01]  /*2ad0*/  FMUL.FTZ R76, R0, R50 ;  /* 0x00000032004c7220 */ /* 0x000fe20000410000 */
[----:B------:R-:W-:Y:S01]  /*2ae0*/  ISETP.GT.AND P0, PT, R56, 0x31, PT ;  /* 0x000000313800780c */ /* 0x000fe20003f04270 */
[----:B------:R-:W-:Y:S01]  /*2af0*/  FMUL.FTZ R28, R0, R28 ;  /* 0x0000001c001c7220 */ /* 0x000fe20000410000 */
[----:B------:R-:W-:Y:S01]  /*2b00*/  FMNMX.FTZ R46, R68, R43, !PT ;  /* 0x0000002b442e7209 */ /* 0x000fe20007810000 */
[----:B------:R-:W-:Y:S01]  /*2b10*/  FMUL.FTZ R29, R0, R29 ;  /* 0x0000001d001d7220 */ /* 0x000fe20000410000 */
[----:B------:R-:W-:Y:S01]  /*2b20*/  ISETP.GT.AND P3, PT, R88, 0x8, PT ;  /* 0x000000085800780c */ /* 0x000fe20003f64270 */
[----:B------:R-:W0:Y:S01]  /*2b30*/  MUFU.TANH R81, R81 ;  /* 0x0000005100517308 */ /* 0x000e220000002400 */
[----:B--2---:R-:W-:Y:S01]  /*2b40*/  FSEL R65, R79, -INF , P2 ;  /* 0xff8000004f417808 */ /* 0x004fe20001000000 */
[----:B------:R-:W-:Y:S01]  /*2b50*/  FMUL.FTZ R32, R0, R32 ;  /* 0x0000002000207220 */ /* 0x000fe20000410000 */
[----:B------:R-:W-:Y:S01]  /*2b60*/  ISETP.GT.AND P2, PT, R56, 0x38, PT ;  /* 0x000000383800780c */ /* 0x000fe20003f44270 */
[C---:B------:R-:W-:Y:S01]  /*2b70*/  FMUL.FTZ R33, R0.reuse, R33 ;  /* 0x0000002100217220 */ /* 0x040fe20000410000 */
[----:B------:R-:W-:Y:S01]  /*2b80*/  FMUL.FTZ R37, R0, R37 ;  /* 0x0000002500257220 */ /* 0x000fe20000410000 */
[----:B------:R-:W-:Y:S01]  /*2b90*/  R2UR UR11, R2 ;  /* 0x00000000020b72ca */ /* 0x000fe200000e0000 */
[----:B------:R-:W-:Y:S01]  /*2ba0*/  @UP0 ULDC UR6, c[0x0][0x44c] ;  /* 0x0001130000060ab9 */ /* 0x000fe20000000800 */
[----:B------:R-:W2:Y:S01]  /*2bb0*/  MUFU.TANH R83, R83 ;  /* 0x0000005300537308 */ /* 0x000ea20000002400 */
[----:B-1----:R-:W-:Y:S01]  /*2bc0*/  FSEL R42, R78, -INF , P0 ;  /* 0xff8000004e2a7808 */ /* 0x002fe20000000000 */
[----:B------:R-:W-:Y:S01]  /*2bd0*/  FMUL.FTZ R78, R0, R54 ;  /* 0x00000036004e7220 */ /* 0x000fe20000410000 */
[----:B------:R-:W-:Y:S01]  /*2be0*/  ISETP.GT.AND P0, PT, R56, 0x39, PT ;  /* 0x000000393800780c */ /* 0x000fe20003f04270 */
[----:B------:R-:W-:Y:S01]  /*2bf0*/  UIMAD.WIDE.U32 UR6, UR40, UR6, URZ ;  /* 0x00000006280672a5 */ /* 0x000fe2000f8e003f */
[----:B------:R-:W-:Y:S01]  /*2c00*/  @UP0 ULDC UR12, c[0x0][0x450] ;  /* 0x00011400000c0ab9 */ /* 0x000fe20000000800 */
[----:B------:R-:W-:-:S02]  /*2c10*/  UMOV UR10, UR40 ;  /* 0x00000028000a7c82 */ /* 0x000fc40008000000 */
[----:B------:R-:W1:Y:S01]  /*2c20*/  MUFU.TANH R84, R84 ;  /* 0x0000005400547308 */ /* 0x000e620000002400 */
[----:B0-----:R-:W-:Y:S01]  /*2c30*/  FSEL R43, R81, -INF , P2 ;  /* 0xff800000512b7808 */ /* 0x001fe20001000000 */
[----:B------:R-:W-:Y:S01]  /*2c40*/  @UP0 USHF.R.U32.HI UR10, URZ, UR12, UR7 ;  /* 0x0000000c3f0a0299 */ /* 0x000fe20008011607 */
[----:B------:R-:W-:Y:S01]  /*2c50*/  ISETP.GT.AND P2, PT, R56, 0x40, PT ;  /* 0x000000403800780c */ /* 0x000fe20003f44270 */
[----:B------:R-:W-:Y:S02]  /*2c60*/  UIADD3 UR23, UR53, -0x2, URZ ;  /* 0xfffffffe35177890 */ /* 0x000fe4000fffe03f */
[----:B------:R-:W-:Y:S02]  /*2c70*/  UIADD3 UR6, UR10, UR50, -UR51 ;  /* 0x000000320a067290 */ /* 0x000fe4000fffe833 */
[----:B------:R-:W0:Y:S02]  /*2c80*/  MUFU.TANH R86, R86 ;  /* 0x0000005600567308 */ /* 0x000e240000002400 */
[----:B------:R-:W-:-:S04]  /*2c90*/  UIMAD.WIDE UR6, UR6, 0x66666667, URZ ;  /* 0x66666667060678a5 */ /* 0x000fc8000f8e023f */
[----:B------:R-:W-:Y:S02]  /*2ca0*/  USHF.R.U32.HI UR6, URZ, 0x1f, UR7 ;  /* 0x0000001f3f067899 */ /* 0x000fe40008011607 */
[----:B------:R3:W-:Y:S02]  /*2cb0*/  MUFU.TANH R77, R47 ;  /* 0x0000002f004d7308 */ /* 0x0007e40000002400 */
[----:B------:R-:W-:Y:S02]  /*2cc0*/  ULEA.HI.SX32 UR7, UR7, UR6, 0x1a ;  /* 0x0000000607077291 */ /* 0x000fe4000f8fd23f */
[----:B------:R-:W-:Y:S02]  /*2cd0*/  UIADD3 UR6, UR11, 0x13240, URZ ;  /* 0x000132400b067890 */ /* 0x000fe4000fffe03f */
[----:B------:R-:W-:Y:S02]  /*2ce0*/  UISETP.LT.AND UP0, UPT, UR43, UR7, UPT ;  /* 0x000000072b00728c */ /* 0x000fe4000bf01270 */
[----:B------:R-:W-:Y:S01]  /*2cf0*/  MUFU.TANH R100, R100 ;  /* 0x0000006400647308 */ /* 0x000fe20000002400 */
[----:B---3--:R-:W-:Y:S01]  /*2d00*/  FMNMX.FTZ R47, R65, R46, !PT ;  /* 0x0000002e412f7209 */ /* 0x008fe20007810000 */
[----:B------:R-:W-:Y:S01]  /*2d10*/  USEL UR22, UR43, UR7, !UP0 ;  /* 0x000000072b167287 */ /* 0x000fe2000c000000 */
[----:B--2---:R-:W-:Y:S01]  /*2d20*/  FSEL R46, R83, -INF , P0 ;  /* 0xff800000532e7808 */ /* 0x004fe20000000000 */
[----:B------:R-:W-:Y:S01]  /*2d30*/  UPRMT UR6, UR44, 0x654, UR6 ;  /* 0x000006542c067896 */ /* 0x000fe20008000006 */
[----:B------:R-:W-:Y:S01]  /*2d40*/  FMNMX.FTZ R50, R42, R47, !PT ;  /* 0x0000002f2a327209 */ /* 0x000fe20007810000 */
[----:B------:R-:W-:Y:S01]  /*2d50*/  UISETP.GE.AND UP0, UPT, UR23, UR22, UPT ;  /* 0x000000161700728c */ /* 0x000fe2000bf06270 */
[----:B------:R-:W-:Y:S01]  /*2d60*/  ISETP.GT.AND P0, PT, R56, 0x41, PT ;  /* 0x000000413800780c */ /* 0x000fe20003f04270 */
[----:B------:R-:W2:Y:S01]  /*2d70*/  MUFU.TANH R102, R102 ;  /* 0x0000006600667308 */ /* 0x000ea20000002400 */
[----:B------:R-:W-:-:S02]  /*2d80*/  FMNMX.FTZ R79, R43, R50, !PT ;  /* 0x000000322b4f7209 */ /* 0x000fc40007810000 */
[----:B-1----:R-:W-:Y:S02]  /*2d90*/  FSEL R47, R84, -INF , P2 ;  /* 0xff800000542f7808 */ /* 0x002fe40001000000 */
[----:B------:R-:W-:Y:S01]  /*2da0*/  FMNMX.FTZ R54, R46, R79, !PT ;  /* 0x0000004f2e367209 */ /* 0x000fe20007810000 */
[----:B------:R-:W-:Y:S01]  /*2db0*/  FMUL.FTZ R79, R0, R55 ;  /* 0x00000037004f7220 */ /* 0x000fe20000410000 */
[----:B------:R-:W-:Y:S01]  /*2dc0*/  ISETP.GT.AND P2, PT, R56, 0x48, PT ;  /* 0x000000483800780c */ /* 0x000fe20003f44270 */
[----:B------:R-:W-:Y:S01]  /*2dd0*/  MUFU.TANH R64, R64 ;  /* 0x0000004000407308 */ /* 0x000fe20000002400 */
[----:B0-----:R-:W-:Y:S01]  /*2de0*/  FSEL R50, R86, -INF , P0 ;  /* 0xff80000056327808 */ /* 0x001fe20000000000 */
[----:B------:R-:W-:Y:S01]  /*2df0*/  SYNCS.ARRIVE.TRANS64.RED.A1T0 RZ, [UR6], RZ ;  /* 0x000000ffffff79a7 */ /* 0x000fe20008100406 */
[----:B------:R-:W-:Y:S02]  /*2e00*/  FMNMX.FTZ R81, R47, R54, !PT ;  /* 0x000000362f517209 */ /* 0x000fe40007810000 */
[----:B------:R-:W-:-:S02]  /*2e10*/  ISETP.GT.AND P0, PT, R56, 0x49, PT ;  /* 0x000000493800780c */ /* 0x000fc40003f04270 */
[----:B------:R-:W-:Y:S01]  /*2e20*/  FMNMX.FTZ R84, R50, R81, !PT ;  /* 0x0000005132547209 */ /* 0x000fe20007810000 */
[----:B------:R-:W0:Y:S01]  /*2e30*/  MUFU.TANH R66, R66 ;  /* 0x0000004200427308 */ /* 0x000e220000002400 */
[----:B--2---:R-:W-:Y:S02]  /*2e40*/  FSEL R54, R102, -INF , P0 ;  /* 0xff80000066367808 */ /* 0x004fe40000000000 */
[----:B------:R-:W-:-:S05]  /*2e50*/  ISETP.GT.AND P0, PT, R56, 0x51, PT ;  /* 0x000000513800780c */ /* 0x000fca0003f04270 */
[----:B------:R-:W1:Y:S08]  /*2e60*/  MUFU.TANH R67, R67 ;  /* 0x0000004300437308 */ /* 0x000e700000002400 */
[----:B------:R2:W-:Y:S08]  /*2e70*/  MUFU.TANH R92, R51 ;  /* 0x00000033005c7308 */ /* 0x0005f00000002400 */
[----:B------:R-:W3:Y:S01]  /*2e80*/  MUFU.TANH R69, R69 ;  /* 0x0000004500457308 */ /* 0x000ee20000002400 */
[----:B--2---:R-:W-:-:S02]  /*2e90*/  FSEL R51, R100, -INF , P2 ;  /* 0xff80000064337808 */ /* 0x004fc40001000000 */
[----:B------:R-:W-:Y:S02]  /*2ea0*/  ISETP.GT.AND P2, PT, R56, 0x50, PT ;  /* 0x000000503800780c */ /* 0x000fe40003f44270 */
[----:B------:R-:W-:-:S03]  /*2eb0*/  FMNMX.FTZ R55, R51, R84, !PT ;  /* 0x0000005433377209 */ /* 0x000fc60007810000 */
[----:B------:R2:W-:Y:S01]  /*2ec0*/  MUFU.TANH R83, R78 ;  /* 0x0000004e00537308 */ /* 0x0005e20000002400 */
[----:B------:R-:W-:Y:S02]  /*2ed0*/  FMNMX.FTZ R81, R54, R55, !PT ;  /* 0x0000003736517209 */ /* 0x000fe40007810000 */
[----:B0-----:R-:W-:Y:S02]  /*2ee0*/  FSEL R55, R66, -INF , P0 ;  /* 0xff80000042377808 */ /* 0x001fe40000000000 */
[----:B------:R-:W-:-:S03]  /*2ef0*/  ISETP.GT.AND P0, PT, R56, 0x59, PT ;  /* 0x000000593800780c */ /* 0x000fc60003f04270 */
[----:B------:R-:W0:Y:S01]  /*2f00*/  MUFU.TANH R70, R70 ;  /* 0x0000004600467308 */ /* 0x000e220000002400 */
[----:B--2---:R-:W-:Y:S01]  /*2f10*/  FMUL.FTZ R78, R0, R26 ;  /* 0x0000001a004e7220 */ /* 0x004fe20000410000 */
[----:B------:R-:W-:Y:S02]  /*2f20*/  FSEL R26, R64, -INF , P2 ;  /* 0xff800000401a7808 */ /* 0x000fe40001000000 */
[----:B------:R-:W-:Y:S02]  /*2f30*/  ISETP.GT.AND P2, PT, R56, 0x58, PT ;  /* 0x000000583800780c */ /* 0x000fe40003f44270 */
[----:B------:R-:W-:Y:S02]  /*2f40*/  FMNMX.FTZ R66, R26, R81, !PT ;  /* 0x000000511a427209 */ /* 0x000fe40007810000 */
[----:B------:R-:W2:Y:S01]  /*2f50*/  MUFU.TANH R71, R71 ;  /* 0x0000004700477308 */ /* 0x000ea20000002400 */
[----:B-1----:R-:W-:Y:S02]  /*2f60*/  FSEL R64, R67, -INF , P2 ;  /* 0xff80000043407808 */ /* 0x002fe40001000000 */
[----:B------:R-:W-:-:S02]  /*2f70*/  FMNMX.FTZ R67, R55, R66, !PT ;  /* 0x0000004237437209 */ /* 0x000fc40007810000 */
[----:B------:R-:W-:Y:S02]  /*2f80*/  ISETP.GT.AND P2, PT, R56, 0x60, PT ;  /* 0x000000603800780c */ /* 0x000fe40003f44270 */
[----:B------:R-:W-:Y:S01]  /*2f90*/  FMNMX.FTZ R66, R64, R67, !PT ;  /* 0x0000004340427209 */ /* 0x000fe20007810000 */
[----:B------:R-:W1:Y:S08]  /*2fa0*/  MUFU.TANH R90, R90 ;  /* 0x0000005a005a7308 */ /* 0x000e700000002400 */
[----:B------:R4:W-:Y:S08]  /*2fb0*/  MUFU.TANH R86, R79 ;  /* 0x0000004f00567308 */ /* 0x0009f00000002400 */
[----:B------:R-:W5:Y:S01]  /*2fc0*/  MUFU.TANH R76, R76 ;  /* 0x0000004c004c7308 */ /* 0x000f620000002400 */
[C---:B----4-:R-:W-:Y:S01]  /*2fd0*/  FMUL.FTZ R79, R0.reuse, R27 ;  /* 0x0000001b004f7220 */ /* 0x050fe20000410000 */
[----:B---3--:R-:W-:Y:S01]  /*2fe0*/  FSEL R27, R69, -INF , P0 ;  /* 0xff800000451b7808 */ /* 0x008fe20000000000 */
[----:B------:R-:W-:Y:S01]  /*2ff0*/  FMUL.FTZ R69, R0, R30 ;  /* 0x0000001e00457220 */ /* 0x000fe20000410000 */
[----:B------:R-:W-:-:S02]  /*3000*/  ISETP.GT.AND P0, PT, R56, 0x61, PT ;  /* 0x000000613800780c */ /* 0x000fc40003f04270 */
[----:B0-----:R-:W-:Y:S01]  /*3010*/  FSEL R30, R70, -INF , P2 ;  /* 0xff800000461e7808 */ /* 0x001fe20001000000 */
[----:B------:R-:W-:Y:S01]  /*3020*/  FMUL.FTZ R70, R0, R31 ;  /* 0x0000001f00467220 */ /* 0x000fe20000410000 */
[----:B------:R-:W-:Y:S01]  /*3030*/  FMNMX.FTZ R67, R27, R66, !PT ;  /* 0x000000421b437209 */ /* 0x000fe20007810000 */
[----:B------:R0:W3:Y:S01]  /*3040*/  MUFU.TANH R84, R78 ;  /* 0x0000004e00547308 */ /* 0x0000e20000002400 */
[----:B------:R-:W-:Y:S02]  /*3050*/  ISETP.GT.AND P2, PT, R56, 0x68, PT ;  /* 0x000000683800780c */ /* 0x000fe40003f44270 */
[----:B--2---:R-:W-:Y:S01]  /*3060*/  FSEL R66, R71, -INF , P0 ;  /* 0xff80000047427808 */ /* 0x004fe20000000000 */
[----:B------:R-:W-:Y:S01]  /*3070*/  FMUL.FTZ R71, R0, R34 ;  /* 0x0000002200477220 */ /* 0x000fe20000410000 */
[----:B------:R-:W-:Y:S02]  /*3080*/  FMNMX.FTZ R67, R30, R67, !PT ;  /* 0x000000431e437209 */ /* 0x000fe40007810000 */
[----:B------:R-:W-:Y:S01]  /*3090*/  ISETP.GT.AND P0, PT, R56, 0x69, PT ;  /* 0x000000693800780c */ /* 0x000fe20003f04270 */
[----:B------:R-:W2:Y:S01]  /*30a0*/  MUFU.TANH R81, R79 ;  /* 0x0000004f00517308 */ /* 0x000ea20000002400 */
[----:B-1----:R-:W-:-:S02]  /*30b0*/  FSEL R31, R90, -INF , P2 ;  /* 0xff8000005a1f7808 */ /* 0x002fc40001000000 */
[----:B0-----:R-:W-:Y:S02]  /*30c0*/  FMNMX.FTZ R78, R66, R67, !PT ;  /* 0x00000043424e7209 */ /* 0x001fe40007810000 */
[C---:B------:R-:W-:Y:S02]  /*30d0*/  ISETP.GT.AND P2, PT, R56.reuse, 0x70, PT ;  /* 0x000000703800780c */ /* 0x040fe40003f44270 */
[----:B------:R-:W-:Y:S01]  /*30e0*/  FSEL R67, R77, -INF , P0 ;  /* 0xff8000004d437808 */ /* 0x000fe20000000000 */
[----:B------:R0:W1:Y:S01]  /*30f0*/  MUFU.TANH R94, R69 ;  /* 0x00000045005e7308 */ /* 0x0000620000002400 */
[----:B------:R-:W-:Y:S02]  /*3100*/  FMNMX.FTZ R78, R31, R78, !PT ;  /* 0x0000004e1f4e7209 */ /* 0x000fe40007810000 */
[----:B------:R-:W-:Y:S02]  /*3110*/  ISETP.GT.AND P0, PT, R56, 0x71, PT ;  /* 0x000000713800780c */ /* 0x000fe40003f04270 */
[----:B-----5:R-:W-:Y:S01]  /*3120*/  FSEL R34, R76, -INF , P2 ;  /* 0xff8000004c227808 */ /* 0x020fe20001000000 */
[----:B------:R-:W-:Y:S01]  /*3130*/  FMUL.FTZ R76, R0, R35 ;  /* 0x00000023004c7220 */ /* 0x000fe20000410000 */
[----:B------:R-:W-:Y:S01]  /*3140*/  FMNMX.FTZ R77, R67, R78, !PT ;  /* 0x0000004e434d7209 */ /* 0x000fe20007810000 */
[----:B------:R4:W5:Y:S01]  /*3150*/  MUFU.TANH R90, R70 ;  /* 0x00000046005a7308 */ /* 0x0009620000002400 */
[----:B------:R-:W-:-:S02]  /*3160*/  ISETP.GT.AND P2, PT, R56, 0x78, PT ;  /* 0x000000783800780c */ /* 0x000fc40003f44270 */
[----:B0-----:R-:W-:Y:S02]  /*3170*/  FSEL R69, R92, -INF , P0 ;  /* 0xff8000005c457808 */ /* 0x001fe40000000000 */
[----:B------:R-:W-:Y:S02]  /*3180*/  ISETP.GT.AND P0, PT, R56, 0x79, PT ;  /* 0x000000793800780c */ /* 0x000fe40003f04270 */
[----:B------:R-:W-:Y:S01]  /*3190*/  FSEL R35, R83, -INF , P2 ;  /* 0xff80000053237808 */ /* 0x000fe20001000000 */
[----:B------:R0:W5:Y:S01]  /*31a0*/  MUFU.TANH R96, R71 ;  /* 0x0000004700607308 */ /* 0x0001620000002400 */
[----:B----4-:R-:W-:Y:S01]  /*31b0*/  FMNMX.FTZ R70, R34, R77, !PT ;  /* 0x0000004d22467209 */ /* 0x010fe20007810000 */
[----:B------:R-:W-:Y:S01]  /*31c0*/  FMUL.FTZ R77, R0, R38 ;  /* 0x00000026004d7220 */ /* 0x000fe20000410000 */
[----:B------:R-:W-:Y:S02]  /*31d0*/  ISETP.GT.AND P2, PT, R56, 0x80, PT ;  /* 0x000000803800780c */ /* 0x000fe40003f44270 */
[----:B------:R-:W-:-:S02]  /*31e0*/  FMNMX.FTZ R78, R69, R70, !PT ;  /* 0x00000046454e7209 */ /* 0x000fc40007810000 */
[----:B------:R-:W-:Y:S01]  /*31f0*/  FSEL R70, R86, -INF , P0 ;  /* 0xff80000056467808 */ /* 0x000fe20000000000 */
[----:B------:R4:W5:Y:S01]  /*3200*/  MUFU.TANH R83, R76 ;  /* 0x0000004c00537308 */ /* 0x0009620000002400 */
[----:B0-----:R-:W-:Y:S02]  /*3210*/  FMNMX.FTZ R71, R35, R78, !PT ;  /* 0x0000004e23477209 */ /* 0x001fe40007810000 */
[----:B------:R-:W-:Y:S02]  /*3220*/  ISETP.GT.AND P0, PT, R56, 0x81, PT ;  /* 0x000000813800780c */ /* 0x000fe40003f04270 */
[----:B---3--:R-:W-:Y:S02]  /*3230*/  FSEL R38, R84, -INF , P2 ;  /* 0xff80000054267808 */ /* 0x008fe40001000000 */
[----:B------:R-:W-:Y:S01]  /*3240*/  FMNMX.FTZ R79, R70, R71, !PT ;  /* 0x00000047464f7209 */ /* 0x000fe20007810000 */
[----:B------:R0:W3:Y:S01]  /*3250*/  MUFU.TANH R86, R77 ;  /* 0x0000004d00567308 */ /* 0x0000e20000002400 */
[----:B------:R-:W-:-:S02]  /*3260*/  ISETP.GT.AND P2, PT, R56, 0x88, PT ;  /* 0x000000883800780c */ /* 0x000fc40003f44270 */
[----:B--2---:R-:W-:Y:S02]  /*3270*/  FSEL R71, R81, -INF , P0 ;  /* 0xff80000051477808 */ /* 0x004fe40000000000 */
[----:B----4-:R-:W-:Y:S01]  /*3280*/  FMNMX.FTZ R76, R38, R79, !PT ;  /* 0x0000004f264c7209 */ /* 0x010fe20007810000 */
[----:B------:R-:W-:Y:S01]  /*3290*/  FMUL.FTZ R79, R0, R39 ;  /* 0x00000027004f7220 */ /* 0x000fe20000410000 */
[----:B------:R-:W-:Y:S01]  /*32a0*/  ISETP.GT.AND P0, PT, R56, 0x89, PT ;  /* 0x000000893800780c */ /* 0x000fe20003f04270 */
[----:B------:R-:W-:Y:S01]  /*32b0*/  MUFU.TANH R3, R3 ;  /* 0x0000000300037308 */ /* 0x000fe20000002400 */
[----:B-1----:R-:W-:Y:S02]  /*32c0*/  FSEL R39, R94, -INF , P2 ;  /* 0xff8000005e277808 */ /* 0x002fe40001000000 */
[----:B------:R-:W-:Y:S02]  /*32d0*/  FMNMX.FTZ R78, R71, R76, !PT ;  /* 0x0000004c474e7209 */ /* 0x000fe40007810000 */
[----:B------:R-:W-:-:S02]  /*32e0*/  ISETP.GT.AND P2, PT, R56, 0x90, PT ;  /* 0x000000903800780c */ /* 0x000fc40003f44270 */
[----:B-----5:R-:W-:Y:S01]  /*32f0*/  FSEL R76, R90, -INF , P0 ;  /* 0xff8000005a4c7808 */ /* 0x020fe20000000000 */
[----:B------:R-:W1:Y:S01]  /*3300*/  MUFU.TANH R79, R79 ;  /* 0x0000004f004f7308 */ /* 0x000e620000002400 */
[----:B0-----:R-:W-:Y:S01]  /*3310*/  FMNMX.FTZ R77, R39, R78, !PT ;  /* 0x0000004e274d7209 */ /* 0x001fe20007810000 */
[----:B------:R-:W-:Y:S01]  /*3320*/  FMUL.FTZ R78, R0, R44 ;  /* 0x0000002c004e7220 */ /* 0x000fe20000410000 */
[----:B------:R-:W-:Y:S02]  /*3330*/  ISETP.GT.AND P0, PT, R56, 0x91, PT ;  /* 0x000000913800780c */ /* 0x000fe40003f04270 */
        /* <DEDUP_REMOVED lines=8> */
[----:B------:R-:W2:Y:S01]  /*33c0*/  MUFU.TANH R6, R6 ;  /* 0x0000000600067308 */ /* 0x000ea20000002400 */
[----:B---3--:R-:W-:Y:S02]  /*33d0*/  FSEL R45, R86, -INF , P2 ;  /* 0xff800000562d7808 */ /* 0x008fe40001000000 */
[----:B------:R-:W-:Y:S02]  /*33e0*/  FMNMX.FTZ R84, R77, R84, !PT ;  /* 0x000000544d547209 */ /* 0x000fe40007810000 */
[----:B-1----:R-:W-:-:S02]  /*33f0*/  FSEL R79, R79, -INF , P0 ;  /* 0xff8000004f4f7808 */ /* 0x002fc40000000000 */
[----:B------:R-:W-:Y:S01]  /*3400*/  FMNMX.FTZ R84, R45, R84, !PT ;  /* 0x000000542d547209 */ /* 0x000fe20007810000 */
[----:B------:R-:W-:Y:S01]  /*3410*/  MUFU.TANH R7, R7 ;  /* 0x0000000700077308 */ /* 0x000fe20000002400 */
[C---:B------:R-:W-:Y:S02]  /*3420*/  ISETP.GT.AND P2, PT, R88.reuse, 0x1, PT ;  /* 0x000000015800780c */ /* 0x040fe40003f44270 */
[----:B------:R-:W-:Y:S02]  /*3430*/  FMNMX.FTZ R84, R79, R84, !PT ;  /* 0x000000544f547209 */ /* 0x000fe40007810000 */
[----:B0-----:R-:W-:Y:S02]  /*3440*/  FSEL R90, R5, -INF , P2 ;  /* 0xff800000055a7808 */ /* 0x001fe40001000000 */
[----:B------:R-:W-:Y:S01]  /*3450*/  ISETP.GT.AND P2, PT, R88, 0x10, PT ;  /* 0x000000105800780c */ /* 0x000fe20003f44270 */
[----:B------:R-:W0:Y:S01]  /*3460*/  SHFL.BFLY PT, R83, R84, 0x2, 0x1f ;  /* 0x0c401f0054537f89 */ /* 0x000e2200000e0000 */
[----:B------:R-:W1:Y:S01]  /*3470*/  MUFU.TANH R8, R8 ;  /* 0x0000000800087308 */ /* 0x000e620000002400 */
[----:B--2---:R-:W-:-:S07]  /*3480*/  FSEL R6, R6, -INF , P3 ;  /* 0xff80000006067808 */ /* 0x004fce0001800000 */
[----:B------:R-:W-:Y:S08]  /*3490*/  MUFU.TANH R9, R9 ;  /* 0x0000000900097308 */ /* 0x000ff00000002400 */
[----:B------:R-:W2:Y:S01]  /*34a0*/  MUFU.TANH R10, R10 ;  /* 0x0000000a000a7308 */ /* 0x000ea20000002400 */
[----:B-1----:R-:W-:Y:S02]  /*34b0*/  FSEL R8, R8, -INF , P2 ;  /* 0xff80000008087808 */ /* 0x002fe40001000000 */
[----:B------:R-:W-:-:S02]  /*34c0*/  ISETP.GT.AND P2, PT, R88, 0x18, PT ;  /* 0x000000185800780c */ /* 0x000fc40003f44270 */
[----:B0-----:R-:W-:-:S03]  /*34d0*/  FMNMX.FTZ R83, R84, R83, !PT ;  /* 0x0000005354537209 */ /* 0x001fc60007810000 */
[----:B------:R-:W0:Y:S02]  /*34e0*/  MUFU.TANH R11, R11 ;  /* 0x0000000b000b7308 */ /* 0x000e240000002400 */
[----:B------:R-:W1:Y:S06]  /*34f0*/  SHFL.BFLY PT, R56, R83, 0x1, 0x1f ;  /* 0x0c201f0053387f89 */ /* 0x000e6c00000e0000 */
[----:B------:R-:W3:Y:S01]  /*3500*/  MUFU.TANH R12, R12 ;  /* 0x0000000c000c7308 */ /* 0x000ee20000002400 */
[----:B--2---:R-:W-:Y:S02]  /*3510*/  FSEL R10, R10, -INF , P2 ;  /* 0xff8000000a0a7808 */ /* 0x004fe40001000000 */
[----:B------:R-:W-:-:S05]  /*3520*/  ISETP.GT.AND P2, PT, R88, 0x20, PT ;  /* 0x000000205800780c */ /* 0x000fca0003f44270 */
[----:B------:R-:W2:Y:S08]  /*3530*/  MUFU.TANH R13, R13 ;  /* 0x0000000d000d7308 */ /* 0x000eb00000002400 */
[----:B------:R-:W4:Y:S01]  /*3540*/  MUFU.TANH R14, R14 ;  /* 0x0000000e000e7308 */ /* 0x000f220000002400 */
[----:B-1----:R-:W-:Y:S01]  /*3550*/  FMNMX.FTZ R56, R83, R56, !PT ;  /* 0x0000003853387209 */ /* 0x002fe20007810000 */
[----:B------:R-:W-:-:S03]  /*3560*/  FMUL.FTZ R83, R0, R36 ;  /* 0x0000002400537220 */ /* 0x000fc60000410000 */
[C---:B------:R-:W-:Y:S01]  /*3570*/  FSETP.NEU.FTZ.AND P0, PT, R56.reuse, -INF , PT ;  /* 0xff8000003800780b */ /* 0x040fe20003f1d000 */
[----:B------:R-:W-:-:S02]  /*3580*/  FFMA.FTZ R36, R56, R105, -8 ;  /* 0xc100000038247423 */ /* 0x000fc40000010069 */
[----:B------:R-:W1:Y:S03]  /*3590*/  MUFU.TANH R15, R15 ;  /* 0x0000000f000f7308 */ /* 0x000e660000002400 */
[----:B------:R-:W-:Y:S02]  /*35a0*/  FSEL R36, R36, RZ, P0 ;  /* 0x000000ff24247208 */ /* 0x000fe40000000000 */
[----:B------:R-:W-:-:S03]  /*35b0*/  ISETP.GT.AND P0, PT, R88, RZ, PT ;  /* 0x000000ff5800720c */ /* 0x000fc60003f04270 */
[----:B------:R-:W5:Y:S01]  /*35c0*/  MUFU.TANH R20, R20 ;  /* 0x0000001400147308 */ /* 0x000f620000002400 */
        /* <DEDUP_REMOVED lines=8> */
[----:B------:R-:W5:Y:S01]  /*3650*/  MUFU.TANH R21, R21 ;  /* 0x0000001500157308 */ /* 0x000f620000002400 */
        /* <DEDUP_REMOVED lines=16> */
[----:B------:R-:W-:Y:S01]  /*3760*/  FMNMX.FTZ R96, R10, R91, !PT ;  /* 0x0000005b0a607209 */ /* 0x000fe20007810000 */
[--C-:B---3--:R-:W-:Y:S01]  /*3770*/  FFMA.FTZ R95, R82, UR20, -R36.reuse ;  /* 0x00000014525f7c23 */ /* 0x108fe20008010824 */
[----:B------:R-:W-:Y:S01]  /*3780*/  ISETP.GT.AND P0, PT, R88, 0x21, PT ;  /* 0x000000215800780c */ /* 0x000fe20003f04270 */
[--C-:B------:R-:W-:Y:S01]  /*3790*/  FFMA.FTZ R42, R42, UR20, -R36.reuse ;  /* 0x000000142a2a7c23 */ /* 0x100fe20008010824 */
[----:B------:R-:W-:Y:S01]  /*37a0*/  FSEL R82, R12, -INF , P2 ;  /* 0xff8000000c527808 */ /* 0x000fe20001000000 */
[--C-:B------:R-:W-:Y:S01]  /*37b0*/  FFMA.FTZ R43, R43, UR20, -R36.reuse ;  /* 0x000000142b2b7c23 */ /* 0x100fe20008010824 */
[----:B------:R-:W-:Y:S01]  /*37c0*/  FMNMX.FTZ R91, R11, R96, !PT ;  /* 0x000000600b5b7209 */ /* 0x000fe20007810000 */
[--C-:B------:R-:W-:Y:S01]  /*37d0*/  FFMA.FTZ R96, R80, UR20, -R36.reuse ;  /* 0x0000001450607c23 */ /* 0x100fe20008010824 */
[----:B------:R-:W-:Y:S01]  /*37e0*/  ISETP.GT.AND P2, PT, R88, 0x28, PT ;  /* 0x000000285800780c */ /* 0x000fe20003f44270 */
[----:B------:R-:W3:Y:S01]  /*37f0*/  MUFU.TANH R73, R73 ;  /* 0x0000004900497308 */ /* 0x000ee20000002400 */
[----:B--2---:R-:W-:Y:S01]  /*3800*/  FSEL R13, R13, -INF , P0 ;  /* 0xff8000000d0d7808 */ /* 0x004fe20000000000 */
[--C-:B------:R-:W-:Y:S01]  /*3810*/  FFMA.FTZ R46, R46, UR20, -R36.reuse ;  /* 0x000000142e2e7c23 */ /* 0x100fe20008010824 */
[----:B------:R-:W-:Y:S01]  /*3820*/  FMNMX.FTZ R80, R82, R91, !PT ;  /* 0x0000005b52507209 */ /* 0x000fe20007810000 */
[--C-:B------:R-:W-:Y:S01]  /*3830*/  FFMA.FTZ R26, R26, UR20, -R36.reuse ;  /* 0x000000141a1a7c23 */ /* 0x100fe20008010824 */
[----:B------:R-:W-:Y:S01]  /*3840*/  ISETP.GT.AND P0, PT, R88, 0x29, PT ;  /* 0x000000295800780c */ /* 0x000fe20003f04270 */
[--C-:B------:R-:W-:Y:S01]  /*3850*/  FFMA.FTZ R55, R55, UR20, -R36.reuse ;  /* 0x0000001437377c23 */ /* 0x100fe20008010824 */
[----:B----4-:R-:W-:Y:S01]  /*3860*/  FSEL R14, R14, -INF , P2 ;  /* 0xff8000000e0e7808 */ /* 0x010fe20001000000 */
[----:B------:R-:W2:Y:S01]  /*3870*/  MUFU.TANH R74, R74 ;  /* 0x0000004a004a7308 */ /* 0x000ea20000002400 */
[----:B------:R-:W-:Y:S01]  /*3880*/  FMNMX.FTZ R93, R13, R80, !PT ;  /* 0x000000500d5d7209 */ /* 0x000fe20007810000 */
[--C-:B------:R-:W-:Y:S01]  /*3890*/  FFMA.FTZ R27, R27, UR20, -R36.reuse ;  /* 0x000000141b1b7c23 */ /* 0x100fe20008010824 */
[----:B------:R-:W-:Y:S01]  /*38a0*/  ISETP.GT.AND P2, PT, R88, 0x30, PT ;  /* 0x000000305800780c */ /* 0x000fe20003f44270 */
[--C-:B------:R-:W-:Y:S01]  /*38b0*/  FFMA.FTZ R30, R30, UR20, -R36.reuse ;  /* 0x000000141e1e7c23 */ /* 0x100fe20008010824 */
[----:B-1----:R-:W-:Y:S01]  /*38c0*/  FSEL R15, R15, -INF , P0 ;  /* 0xff8000000f0f7808 */ /* 0x002fe20000000000 */
[--C-:B------:R-:W-:Y:S01]  /*38d0*/  FFMA.FTZ R31, R31, UR20, -R36.reuse ;  /* 0x000000141f1f7c23 */ /* 0x100fe20008010824 */
[----:B------:R-:W-:Y:S01]  /*38e0*/  FMNMX.FTZ R80, R14, R93, !PT ;  /* 0x0000005d0e507209 */ /* 0x000fe20007810000 */
[----:B------:R-:W-:Y:S01]  /*38f0*/  MUFU.TANH R57, R57 ;  /* 0x0000003900397308 */ /* 0x000fe20000002400 */
[----:B------:R-:W-:Y:S01]  /*3900*/  ISETP.GT.AND P0, PT, R88, 0x31, PT ;  /* 0x000000315800780c */ /* 0x000fe20003f04270 */
[--C-:B------:R-:W-:Y:S01]  /*3910*/  FFMA.FTZ R93, R68, UR20, -R36.reuse ;  /* 0x00000014445d7c23 */ /* 0x100fe20008010824 */
[----:B-----5:R-:W-:Y:S01]  /*3920*/  FSEL R75, R20, -INF , P2 ;  /* 0xff800000144b7808 */ /* 0x020fe20001000000 */
        /* <DEDUP_REMOVED lines=11> */
[----:B0-----:R-:W-:Y:S01]  /*39e0*/  FSEL R72, R72, -INF , P2 ;  /* 0xff80000048487808 */ /* 0x001fe20001000000 */
[----:B------:R0:W-:Y:S01]  /*39f0*/  MUFU.EX2 R12, R95 ;  /* 0x0000005f000c7308 */ /* 0x0001e20000000800 */
[----:B------:R-:W-:Y:S01]  /*3a00*/  ISETP.GT.AND P2, PT, R88, 0x40, PT ;  /* 0x000000405800780c */ /* 0x000fe20003f44270 */
[----:B------:R-:W-:Y:S01]  /*3a10*/  FFMA.FTZ R45, R45, UR20, -R36 ;  /* 0x000000142d2d7c23 */ /* 0x000fe20008010824 */
[----:B---3--:R-:W-:-:S02]  /*3a20*/  FSEL R73, R73, -INF , P0 ;  /* 0xff80000049497808 */ /* 0x008fc40000000000 */
[----:B------:R-:W-:Y:S02]  /*3a30*/  ISETP.GT.AND P0, PT, R88, 0x41, PT ;  /* 0x000000415800780c */ /* 0x000fe40003f04270 */
[----:B--2---:R-:W-:Y:S01]  /*3a40*/  FSEL R74, R74, -INF , P2 ;  /* 0xff8000004a4a7808 */ /* 0x004fe20001000000 */
[----:B------:R-:W2:Y:S01]  /*3a50*/  MUFU.TANH R59, R59 ;  /* 0x0000003b003b7308 */ /* 0x000ea20000002400 */
[----:B0-----:R-:W-:Y:S02]  /*3a60*/  FMNMX.FTZ R95, R21, R80, !PT ;  /* 0x00000050155f7209 */ /* 0x001fe40007810000 */
[----:B------:R-:W-:Y:S02]  /*3a70*/  ISETP.GT.AND P2, PT, R88, 0x48, PT ;  /* 0x000000485800780c */ /* 0x000fe40003f44270 */
[----:B------:R-:W-:Y:S02]  /*3a80*/  FMNMX.FTZ R68, R72, R95, !PT ;  /* 0x0000005f48447209 */ /* 0x000fe40007810000 */
[----:B-1----:R-:W-:Y:S01]  /*3a90*/  FSEL R58, R58, -INF , P2 ;  /* 0xff8000003a3a7808 */ /* 0x002fe20001000000 */
[----:B------:R-:W0:Y:S01]  /*3aa0*/  MUFU.TANH R60, R60 ;  /* 0x0000003c003c7308 */ /* 0x000e220000002400 */
[----:B------:R-:W-:-:S02]  /*3ab0*/  FMNMX.FTZ R95, R73, R68, !PT ;  /* 0x00000044495f7209 */ /* 0x000fc40007810000 */
[----:B------:R-:W-:Y:S02]  /*3ac0*/  FSEL R68, R57, -INF , P0 ;  /* 0xff80000039447808 */ /* 0x000fe40000000000 */
[----:B------:R-:W-:Y:S02]  /*3ad0*/  FMNMX.FTZ R95, R74, R95, !PT ;  /* 0x0000005f4a5f7209 */ /* 0x000fe40007810000 */
[----:B------:R-:W-:Y:S01]  /*3ae0*/  ISETP.GT.AND P0, PT, R88, 0x49, PT ;  /* 0x000000495800780c */ /* 0x000fe20003f04270 */
[----:B------:R-:W1:Y:S01]  /*3af0*/  MUFU.TANH R61, R61 ;  /* 0x0000003d003d7308 */ /* 0x000e620000002400 */
[----:B------:R-:W-:Y:S02]  /*3b00*/  FMNMX.FTZ R95, R68, R95, !PT ;  /* 0x0000005f445f7209 */ /* 0x000fe40007810000 */
[----:B------:R-:W-:Y:S02]  /*3b10*/  ISETP.GT.AND P2, PT, R88, 0x50, PT ;  /* 0x000000505800780c */ /* 0x000fe40003f44270 */
[----:B--2---:R-:W-:-:S02]  /*3b20*/  FSEL R59, R59, -INF , P0 ;  /* 0xff8000003b3b7808 */ /* 0x004fc40000000000 */
[----:B------:R-:W-:Y:S01]  /*3b30*/  FMNMX.FTZ R80, R58, R95, !PT ;  /* 0x0000005f3a507209 */ /* 0x000fe20007810000 */
[----:B------:R-:W2:Y:S01]  /*3b40*/  MUFU.TANH R62, R62 ;  /* 0x0000003e003e7308 */ /* 0x000ea20000002400 */
[----:B------:R-:W-:Y:S01]  /*3b50*/  ISETP.GT.AND P0, PT, R88, 0x51, PT ;  /* 0x000000515800780c */ /* 0x000fe20003f04270 */
[----:B------:R-:W-:Y:S01]  /*3b60*/  FFMA.FTZ R95, R50, UR20, -R36 ;  /* 0x00000014325f7c23 */ /* 0x000fe20008010824 */
[----:B0-----:R-:W-:Y:S02]  /*3b70*/  FSEL R60, R60, -INF , P2 ;  /* 0xff8000003c3c7808 */ /* 0x001fe40001000000 */
[----:B------:R-:W-:Y:S02]  /*3b80*/  FMNMX.FTZ R57, R59, R80, !PT ;  /* 0x000000503b397209 */ /* 0x000fe40007810000 */
[----:B------:R-:W-:Y:S01]  /*3b90*/  ISETP.GT.AND P2, PT, R88, 0x58, PT ;  /* 0x000000585800780c */ /* 0x000fe20003f44270 */
[----:B------:R-:W0:Y:S01]  /*3ba0*/  MUFU.TANH R63, R63 ;  /* 0x0000003f003f7308 */ /* 0x000e220000002400 */
[----:B-1----:R-:W-:-:S02]  /*3bb0*/  FSEL R61, R61, -INF , P0 ;  /* 0xff8000003d3d7808 */ /* 0x002fc40000000000 */
[----:B------:R-:W-:Y:S02]  /*3bc0*/  FMNMX.FTZ R80, R60, R57, !PT ;  /* 0x000000393c507209 */ /* 0x000fe40007810000 */
[----:B------:R-:W-:Y:S02]  /*3bd0*/  ISETP.GT.AND P0, PT, R88, 0x59, PT ;  /* 0x000000595800780c */ /* 0x000fe40003f04270 */
[----:B------:R-:W-:Y:S01]  /*3be0*/  FMNMX.FTZ R57, R61, R80, !PT ;  /* 0x000000503d397209 */ /* 0x000fe20007810000 */
[----:B------:R-:W-:Y:S01]  /*3bf0*/  MUFU.TANH R40, R40 ;  /* 0x0000002800287308 */ /* 0x000fe20000002400 */
[----:B--2---:R-:W-:Y:S02]  /*3c00*/  FSEL R62, R62, -INF , P2 ;  /* 0xff8000003e3e7808 */ /* 0x004fe40001000000 */
[----:B------:R-:W-:Y:S02]  /*3c10*/  ISETP.GT.AND P2, PT, R88, 0x60, PT ;  /* 0x000000605800780c */ /* 0x000fe40003f44270 */
[----:B------:R-:W-:-:S03]  /*3c20*/  FMNMX.FTZ R80, R62, R57, !PT ;  /* 0x000000393e507209 */ /* 0x000fc60007810000 */
[----:B------:R-:W1:Y:S01]  /*3c30*/  MUFU.TANH R41, R41 ;  /* 0x0000002900297308 */ /* 0x000e620000002400 */
[----:B0-----:R-:W-:Y:S02]  /*3c40*/  FSEL R63, R63, -INF , P0 ;  /* 0xff8000003f3f7808 */ /* 0x001fe40000000000 */
[----:B------:R-:W-:Y:S02]  /*3c50*/  ISETP.GT.AND P0, PT, R88, 0x61, PT ;  /* 0x000000615800780c */ /* 0x000fe40003f04270 */
[----:B------:R-:W-:-:S03]  /*3c60*/  FMNMX.FTZ R80, R63, R80, !PT ;  /* 0x000000503f507209 */ /* 0x000fc60007810000 */
[----:B------:R-:W0:Y:S08]  /*3c70*/  MUFU.TANH R78, R78 ;  /* 0x0000004e004e7308 */ /* 0x000e300000002400 */
[----:B------:R-:W2:Y:S01]  /*3c80*/  MUFU.TANH R81, R81 ;  /* 0x0000005100517308 */ /* 0x000ea20000002400 */
[----:B-1----:R-:W-:Y:S02]  /*3c90*/  FSEL R41, R41, -INF , P0 ;  /* 0xff80000029297808 */ /* 0x002fe40000000000 */
[----:B------:R-:W-:-:S05]  /*3ca0*/  ISETP.GT.AND P0, PT, R88, 0x69, PT ;  /* 0x000000695800780c */ /* 0x000fca0003f04270 */
[----:B------:R1:W-:Y:S08]  /*3cb0*/  MUFU.EX2 R91, R96 ;  /* 0x00000060005b7308 */ /* 0x0003f00000000800 */
[----:B------:R-:W3:Y:S01]  /*3cc0*/  MUFU.TANH R48, R48 ;  /* 0x0000003000307308 */ /* 0x000ee20000002400 */
[----:B-1----:R-:W-:-:S01]  /*3cd0*/  FFMA.FTZ R96, R47, UR20, -R36 ;  /* 0x000000142f607c23 */ /* 0x002fc20008010824 */
        /* <DEDUP_REMOVED lines=11> */
[----:B---3--:R-:W-:Y:S02]  /*3d90*/  FSEL R50, R48, -INF , P2 ;  /* 0xff80000030327808 */ /* 0x008fe40001000000 */
[C---:B------:R-:W-:Y:S01]  /*3da0*/  ISETP.GT.AND P2, PT, R88.reuse, 0x78, PT ;  /* 0x000000785800780c */ /* 0x040fe20003f44270 */
[----:B------:R-:W2:Y:S01]  /*3db0*/  MUFU.TANH R53, R53 ;  /* 0x0000003500357308 */ /* 0x000ea20000002400 */
[----:B-1----:R-:W-:Y:S02]  /*3dc0*/  FSEL R49, R49, -INF , P0 ;  /* 0xff80000031317808 */ /* 0x002fe40000000000 */
[----:B------:R-:W-:-:S05]  /*3dd0*/  ISETP.GT.AND P0, PT, R88, 0x79, PT ;  /* 0x000000795800780c */ /* 0x000fca0003f04270 */
[----:B------:R1:W-:Y:S01]  /*3de0*/  MUFU.EX2 R40, R96 ;  /* 0x0000006000287308 */ /* 0x0003e20000000800 */
[----:B0-----:R-:W-:Y:S02]  /*3df0*/  FSEL R52, R52, -INF , P2 ;  /* 0xff80000034347808 */ /* 0x001fe40001000000 */
[----:B------:R-:W-:-:S05]  /*3e00*/  ISETP.GT.AND P2, PT, R88, 0x80, PT ;  /* 0x000000805800780c */ /* 0x000fca0003f44270 */
[----:B------:R-:W0:Y:S01]  /*3e10*/  MUFU.TANH R24, R24 ;  /* 0x0000001800187308 */ /* 0x000e220000002400 */
[----:B-1----:R-:W-:-:S01]  /*3e20*/  FFMA.FTZ R96, R51, UR20, -R36 ;  /* 0x0000001433607c23 */ /* 0x002fc20008010824 */
[----:B------:R-:W-:Y:S01]  /*3e30*/  FMNMX.FTZ R51, R81, R80, !PT ;  /* 0x0000005051337209 */ /* 0x000fe20007810000 */
[----:B------:R-:W-:-:S01]  /*3e40*/  FFMA.FTZ R80, R54, UR20, -R36 ;  /* 0x0000001436507c23 */ /* 0x000fc20008010824 */
[----:B--2---:R-:W-:Y:S02]  /*3e50*/  FSEL R53, R53, -INF , P0 ;  /* 0xff80000035357808 */ /* 0x004fe40000000000 */
        /* <DEDUP_REMOVED lines=28> */
[----:B------:R-:W-:Y:S02]  /*4020*/  FMNMX.FTZ R64, R28, R57, !PT ;  /* 0x000000391c407209 */ /* 0x000fe40007810000 */
[----:B0-----:R-:W-:Y:S02]  /*4030*/  FSEL R83, R83, -INF , P2 ;  /* 0xff80000053537808 */ /* 0x001fe40001000000 */
[----:B------:R-:W-:Y:S02]  /*4040*/  FMNMX.FTZ R57, R29, R64, !PT ;  /* 0x000000401d397209 */ /* 0x000fe40007810000 */
[----:B------:R0:W-:Y:S02]  /*4050*/  MUFU.EX2 R20, R97 ;  /* 0x0000006100147308 */ /* 0x0001e40000000800 */
[----:B------:R-:W-:-:S04]  /*4060*/  FMNMX.FTZ R64, R54, R57, !PT ;  /* 0x0000003936407209 */ /* 0x000fc80007810000 */
[----:B------:R-:W-:Y:S02]  /*4070*/  FMNMX.FTZ R64, R33, R64, !PT ;  /* 0x0000004021407209 */ /* 0x000fe40007810000 */
[----:B------:R1:W-:Y:S01]  /*4080*/  MUFU.EX2 R32, R80 ;  /* 0x0000005000207308 */ /* 0x0003e20000000800 */
[----:B--2---:R-:W-:Y:S01]  /*4090*/  FSEL R37, R37, -INF , P0 ;  /* 0xff80000025257808 */ /* 0x004fe20000000000 */
[----:B0-----:R-:W-:Y:S01]  /*40a0*/  FFMA.FTZ R97, R66, UR20, -R36 ;  /* 0x0000001442617c23 */ /* 0x001fe20008010824 */
[----:B------:R-:W-:-:S04]  /*40b0*/  FMNMX.FTZ R64, R83, R64, !PT ;  /* 0x0000004053407209 */ /* 0x000fc80007810000 */
[----:B------:R-:W-:Y:S01]  /*40c0*/  FMNMX.FTZ R57, R37, R64, !PT ;  /* 0x0000004025397209 */ /* 0x000fe20007810000 */
[----:B------:R-:W-:-:S01]  /*40d0*/  FFMA.FTZ R64, R67, UR20, -R36 ;  /* 0x0000001443407c23 */ /* 0x000fc20008010824 */
[--C-:B------:R-:W-:Y:S01]  /*40e0*/  FFMA.FTZ R67, R69, UR20, -R36.reuse ;  /* 0x0000001445437c23 */ /* 0x100fe20008010824 */
[----:B------:R-:W-:-:S01]  /*40f0*/  FFMA.FTZ R69, R71, UR20, -R36 ;  /* 0x0000001447457c23 */ /* 0x000fc20008010824 */
[--C-:B------:R-:W-:Y:S01]  /*4100*/  FFMA.FTZ R71, R77, UR20, -R36.reuse ;  /* 0x000000144d477c23 */ /* 0x100fe20008010824 */
[----:B------:R-:W1:Y:S01]  /*4110*/  SHFL.BFLY PT, R66, R57, 0x2, 0x1f ;  /* 0x0c401f0039427f89 */ /* 0x000e6200000e0000 */
[----:B------:R-:W-:Y:S08]  /*4120*/  MUFU.EX2 R84, R84 ;  /* 0x0000005400547308 */ /* 0x000ff00000000800 */
[----:B------:R-:W-:Y:S08]  /*4130*/  MUFU.EX2 R85, R85 ;  /* 0x0000005500557308 */ /* 0x000ff00000000800 */
[----:B------:R-:W-:Y:S01]  /*4140*/  MUFU.EX2 R86, R86 ;  /* 0x0000005600567308 */ /* 0x000fe20000000800 */
[----:B-1----:R-:W-:Y:S01]  /*4150*/  FMNMX.FTZ R80, R57, R66, !PT ;  /* 0x0000004239507209 */ /* 0x002fe20007810000 */
[--C-:B------:R-:W-:Y:S01]  /*4160*/  FFMA.FTZ R66, R70, UR20, -R36.reuse ;  /* 0x0000001446427c23 */ /* 0x100fe20008010824 */
[----:B------:R-:W-:-:S05]  /*4170*/  FFMA.FTZ R70, R76, UR20, -R36 ;  /* 0x000000144c467c23 */ /* 0x000fca0008010824 */
[----:B------:R-:W0:Y:S01]  /*4180*/  MUFU.EX2 R87, R87 ;  /* 0x0000005700577308 */ /* 0x000e220000000800 */
[----:B------:R-:W-:-:S01]  /*4190*/  FFMA.FTZ R36, R79, UR20, -R36 ;  /* 0x000000144f247c23 */ /* 0x000fc20008010824 */
[----:B------:R-:W1:Y:S06]  /*41a0*/  SHFL.BFLY PT, R57, R80, 0x1, 0x1f ;  /* 0x0c201f0050397f89 */ /* 0x000e6c00000e0000 */
[----:B------:R-:W-:Y:S08]  /*41b0*/  MUFU.EX2 R89, R103 ;  /* 0x0000006700597308 */ /* 0x000ff00000000800 */
[----:B------:R-:W-:Y:S01]  /*41c0*/  MUFU.EX2 R92, R92 ;  /* 0x0000005c005c7308 */ /* 0x000fe20000000800 */
[----:B0-----:R-:W-:-:S04]  /*41d0*/  F2FP.SATFINITE.E4M3.F32.PACK_AB_MERGE_C R153, R87, R86, RZ ;  /* 0x000000565799723e */ /* 0x001fc800048070ff */
[----:B------:R-:W-:-:S03]  /*41e0*/  F2FP.SATFINITE.E4M3.F32.PACK_AB_MERGE_C R153, R85, R84, R153 ;  /* 0x000000545599723e */ /* 0x000fc60004807099 */
[----:B------:R-:W-:Y:S01]  /*41f0*/  MUFU.EX2 R94, R94 ;  /* 0x0000005e005e7308 */ /* 0x000fe20000000800 */
        /* <DEDUP_REMOVED lines=27> */
[----:B------:R-:W-:Y:S01]  /*43b0*/  FADD.FTZ R63, R84, R85 ;  /* 0x00000055543f7221 */ /* 0x000fe20000010000 */
[----:B------:R-:W-:-:S01]  /*43c0*/  FFMA.FTZ R10, R11, UR20, -R80 ;  /* 0x000000140b0a7c23 */ /* 0x000fc20008010850 */
        /* <DEDUP_REMOVED lines=20> */
[----:B------:R-:W-:Y:S01]  /*4510*/  FFMA.FTZ R60, R41, UR20, -R80 ;  /* 0x00000014293c7c23 */ /* 0x000fe20008010850 */
[----:B------:R-:W-:-:S01]  /*4520*/  FADD.FTZ R41, R89, R90 ;  /* 0x0000005a59297221 */ /* 0x000fc20000010000 */
[--C-:B------:R-:W-:Y:S01]  /*4530*/  FFMA.FTZ R83, R83, UR20, -R80.reuse ;  /* 0x0000001453537c23 */ /* 0x100fe20008010850 */
[----:B------:R-:W-:-:S01]  /*4540*/  FFMA.FTZ R37, R37, UR20, -R80 ;  /* 0x0000001425257c23 */ /* 0x000fc20008010850 */
[----:B------:R-:W-:Y:S01]  /*4550*/  F2FP.SATFINITE.E4M3.F32.PACK_AB_MERGE_C R155, R94, R5, RZ ;  /* 0x000000055e9b723e */ /* 0x000fe200048070ff */
[----:B------:R-:W-:-:S01]  /*4560*/  FADD.FTZ R78, R92, R41 ;  /* 0x000000295c4e7221 */ /* 0x000fc20000010000 */
[----:B------:R-:W1:Y:S01]  /*4570*/  MUFU.EX2 R7, R7 ;  /* 0x0000000700077308 */ /* 0x000e620000000800 */
[----:B--2---:R-:W-:-:S01]  /*4580*/  FADD.FTZ R63, R88, R63 ;  /* 0x0000003f583f7221 */ /* 0x004fc20000010000 */
[----:B------:R-:W-:Y:S01]  /*4590*/  FFMA.FTZ R41, R81, UR20, -R80 ;  /* 0x0000001451297c23 */ /* 0x000fe20008010850 */
[----:B------:R-:W-:-:S02]  /*45a0*/  F2FP.SATFINITE.E4M3.F32.PACK_AB_MERGE_C R149, R93, R20, RZ ;  /* 0x000000145d95723e */ /* 0x000fc400048070ff */
[----:B------:R-:W-:Y:S02]  /*45b0*/  F2FP.SATFINITE.E4M3.F32.PACK_AB_MERGE_C R152, R88, R77, RZ ;  /* 0x0000004d5898723e */ /* 0x000fe400048070ff */
[----:B------:R-:W-:Y:S01]  /*45c0*/  F2FP.SATFINITE.E4M3.F32.PACK_AB_MERGE_C R155, R92, R89, R155 ;  /* 0x000000595c9b723e */ /* 0x000fe2000480709b */
[----:B------:R-:W2:Y:S01]  /*45d0*/  MUFU.EX2 R9, R9 ;  /* 0x0000000900097308 */ /* 0x000ea20000000800 */
[----:B0-----:R-:W-:-:S01]  /*45e0*/  FADD.FTZ R90, R6, R63 ;  /* 0x0000003f065a7221 */ /* 0x001fc20000010000 */
[----:B------:R-:W-:Y:S01]  /*45f0*/  FADD.FTZ R63, R5, R78 ;  /* 0x0000004e053f7221 */ /* 0x000fe20000010000 */
[----:B------:R-:W-:Y:S02]  /*4600*/  F2FP.SATFINITE.E4M3.F32.PACK_AB_MERGE_C R152, R76, R3, R152 ;  /* 0x000000034c98723e */ /* 0x000fe40004807098 */
[----:B------:R-:W-:Y:S01]  /*4610*/  F2FP.SATFINITE.E4M3.F32.PACK_AB_MERGE_C R149, R91, R12, R149 ;  /* 0x0000000c5b95723e */ /* 0x000fe20004807095 */
[----:B------:R-:W-:-:S01]  /*4620*/  FADD.FTZ R79, R94, R63 ;  /* 0x0000003f5e4f7221 */ /* 0x000fc20000010000 */
[----:B------:R-:W-:Y:S01]  /*4630*/  FFMA.FTZ R63, R49, UR20, -R80 ;  /* 0x00000014313f7c23 */ /* 0x000fe20008010850 */
        /* <DEDUP_REMOVED lines=8> */
[----:B------:R-:W-:-:S04]  /*46c0*/  F2FP.SATFINITE.E4M3.F32.PACK_AB_MERGE_C R154, R10, R9, RZ ;  /* 0x000000090a9a723e */ /* 0x000fc800048070ff */
[----:B------:R-:W-:Y:S02]  /*46d0*/  F2FP.SATFINITE.E4M3.F32.PACK_AB_MERGE_C R154, R7, R6, R154 ;  /* 0x00000006079a723e */ /* 0x000fe4000480709a */
[----:B------:R-:W0:Y:S01]  /*46e0*/  MUFU.EX2 R82, R82 ;  /* 0x0000005200527308 */ /* 0x000e220000000800 */
[----:B-1----:R-:W-:-:S01]  /*46f0*/  FADD.FTZ R78, R8, R75 ;  /* 0x0000004b084e7221 */ /* 0x002fc20000010000 */
[----:B------:R-:W-:-:S06]  /*4700*/  FFMA.FTZ R75, R24, UR20, -R80 ;  /* 0x00000014184b7c23 */ /* 0x000fcc0008010850 */
[----:B------:R-:W1:Y:S01]  /*4710*/  MUFU.EX2 R99, R99 ;  /* 0x0000006300637308 */ /* 0x000e620000000800 */
[----:B--2---:R-:W-:-:S01]  /*4720*/  FADD.FTZ R49, R11, R78 ;  /* 0x0000004e0b317221 */ /* 0x004fc20000010000 */
[----:B------:R-:W-:-:S06]  /*4730*/  FFMA.FTZ R78, R25, UR20, -R80 ;  /* 0x00000014194e7c23 */ /* 0x000fcc0008010850 */
[----:B------:R-:W2:Y:S01]  /*4740*/  MUFU.EX2 R13, R13 ;  /* 0x0000000d000d7308 */ /* 0x000ea20000000800 */
[----:B0-----:R-:W-:-:S01]  /*4750*/  FADD.FTZ R90, R82, R49 ;  /* 0x00000031525a7221 */ /* 0x001fc20000010000 */
[----:B------:R-:W-:-:S06]  /*4760*/  FFMA.FTZ R49, R29, UR20, -R80 ;  /* 0x000000141d317c23 */ /* 0x000fcc0008010850 */
[----:B------:R-:W-:Y:S01]  /*4770*/  MUFU.EX2 R42, R42 ;  /* 0x0000002a002a7308 */ /* 0x000fe20000000800 */
[----:B-1----:R-:W-:-:S01]  /*4780*/  FADD.FTZ R90, R99, R90 ;  /* 0x0000005a635a7221 */ /* 0x002fc20000010000 */
[----:B------:R-:W-:-:S04]  /*4790*/  F2FP.SATFINITE.E4M3.F32.PACK_AB_MERGE_C R148, R99, R82, RZ ;  /* 0x000000526394723e */ /* 0x000fc800048070ff */
[----:B------:R-:W-:Y:S02]  /*47a0*/  F2FP.SATFINITE.E4M3.F32.PACK_AB_MERGE_C R148, R11, R8, R148 ;  /* 0x000000080b94723e */ /* 0x000fe40004807094 */
[----:B------:R-:W0:Y:S01]  /*47b0*/  MUFU.EX2 R14, R14 ;  /* 0x0000000e000e7308 */ /* 0x000e220000000800 */
[----:B--2---:R-:W-:-:S07]  /*47c0*/  FADD.FTZ R29, R13, R90 ;  /* 0x0000005a0d1d7221 */ /* 0x004fce0000010000 */
[----:B------:R-:W-:Y:S08]  /*47d0*/  MUFU.EX2 R43, R43 ;  /* 0x0000002b002b7308 */ /* 0x000ff00000000800 */
[----:B------:R1:W-:Y:S01]  /*47e0*/  MUFU.EX2 R48, R96 ;  /* 0x0000006000307308 */ /* 0x0003e20000000800 */
[----:B0-----:R-:W-:-:S07]  /*47f0*/  FADD.FTZ R29, R14, R29 ;  /* 0x0000001d0e1d7221 */ /* 0x001fce0000010000 */
[----:B------:R-:W-:Y:S01]  /*4800*/  MUFU.EX2 R72, R72 ;  /* 0x0000004800487308 */ /* 0x000fe20000000800 */
[----:B-1----:R-:W-:-:S01]  /*4810*/  FADD.FTZ R96, R20, R79 ;  /* 0x0000004f14607221 */ /* 0x002fc20000010000 */
[----:B------:R-:W-:-:S03]  /*4820*/  FFMA.FTZ R79, R28, UR20, -R80 ;  /* 0x000000141c4f7c23 */ /* 0x000fc60008010850 */
[----:B------:R-:W-:-:S03]  /*4830*/  FADD.FTZ R96, R93, R96 ;  /* 0x000000605d607221 */ /* 0x000fc60000010000 */
[----:B------:R-:W0:Y:S01]  /*4840*/  MUFU.EX2 R46, R46 ;  /* 0x0000002e002e7308 */ /* 0x000e220000000800 */
[----:B------:R-:W-:-:S07]  /*4850*/  FADD.FTZ R81, R65, R96 ;  /* 0x0000006041517221 */ /* 0x000fce0000010000 */
[----:B------:R-:W1:Y:S08]  /*4860*/  MUFU.EX2 R73, R73 ;  /* 0x0000004900497308 */ /* 0x000e700000000800 */
[----:B------:R-:W2:Y:S01]  /*4870*/  MUFU.EX2 R15, R15 ;  /* 0x0000000f000f7308 */ /* 0x000ea20000000800 */
[----:B0-----:R-:W-:-:S04]  /*4880*/  F2FP.SATFINITE.E4M3.F32.PACK_AB_MERGE_C R151, R46, R43, RZ ;  /* 0x0000002b2e97723e */ /* 0x001fc800048070ff */
[----:B------:R-:W-:-:S03]  /*4890*/  F2FP.SATFINITE.E4M3.F32.PACK_AB_MERGE_C R151, R42, R65, R151 ;  /* 0x000000412a97723e */ /* 0x000fc60004807097 */
[----:B------:R-:W-:Y:S01]  /*48a0*/  MUFU.EX2 R95, R95 ;  /* 0x0000005f005f7308 */ /* 0x000fe20000000800 */
[----:B-1----:R-:W-:-:S04]  /*48b0*/  F2FP.SATFINITE.E4M3.F32.PACK_AB_MERGE_C R150, R73, R72, RZ ;  /* 0x000000484996723e */ /* 0x002fc800048070ff */
[----:B------:R-:W-:-:S03]  /*48c0*/  F2FP.SATFINITE.E4M3.F32.PACK_AB_MERGE_C R150, R14, R13, R150 ;  /* 0x0000000d0e96723e */ /* 0x000fc60004807096 */
[----:B------:R0:W-:Y:S08]  /*48d0*/  MUFU.EX2 R24, R50 ;  /* 0x0000003200187308 */ /* 0x0001f00000000800 */
[----:B------:R-:W1:Y:S01]  /*48e0*/  MUFU.EX2 R68, R68 ;  /* 0x0000004400447308 */ /* 0x000e620000000800 */
[----:B0-----:R-:W-:-:S04]  /*48f0*/  FADD.FTZ R50, R42, R81 ;  /* 0x000000512a327221 */ /* 0x001fc80000010000 */
[----:B------:R-:W-:Y:S01]  /*4900*/  FADD.FTZ R81, R43, R50 ;  /* 0x000000322b517221 */ /* 0x000fe20000010000 */
[----:B------:R-:W-:-:S02]  /*4910*/  FADD.FTZ R50, R72, R29 ;  /* 0x0000001d48327221 */ /* 0x000fc40000010000 */
[----:B------:R-:W0:Y:S01]  /*4920*/  MUFU.EX2 R74, R74 ;  /* 0x0000004a004a7308 */ /* 0x000e220000000800 */
[----:B------:R-:W-:-:S01]  /*4930*/  FADD.FTZ R81, R46, R81 ;  /* 0x000000512e517221 */ /* 0x000fc20000010000 */
[----:B------:R-:W-:-:S03]  /*4940*/  FADD.FTZ R50, R73, R50 ;  /* 0x0000003249327221 */ /* 0x000fc60000010000 */
[----:B------:R-:W-:Y:S01]  /*4950*/  FADD.FTZ R80, R40, R81 ;  /* 0x0000005128507221 */ /* 0x000fe20000010000 */
[----:B--2---:R-:W-:-:S02]  /*4960*/  FADD.FTZ R5, R15, R50 ;  /* 0x000000320f057221 */ /* 0x004fc40000010000 */
[----:B------:R-:W2:Y:S02]  /*4970*/  MUFU.EX2 R59, R59 ;  /* 0x0000003b003b7308 */ /* 0x000ea40000000800 */
[----:B-1----:R-:W-:-:S06]  /*4980*/  FADD.FTZ R9, R68, R5 ;  /* 0x0000000544097221 */ /* 0x002fcc0000010000 */
[----:B------:R-:W1:Y:S01]  /*4990*/  MUFU.EX2 R26, R26 ;  /* 0x0000001a001a7308 */ /* 0x000e620000000800 */
[----:B0-----:R-:W-:-:S07]  /*49a0*/  FADD.FTZ R10, R74, R9 ;  /* 0x000000094a0a7221 */ /* 0x001fce0000010000 */
[----:B------:R-:W0:Y:S01]  /*49b0*/  MUFU.EX2 R21, R21 ;  /* 0x0000001500157308 */ /* 0x000e220000000800 */
[----:B--2---:R-:W-:-:S01]  /*49c0*/  FADD.FTZ R20, R59, R10 ;  /* 0x0000000a3b147221 */ /* 0x004fc20000010000 */
[----:B------:R-:W-:-:S04]  /*49d0*/  F2FP.SATFINITE.E4M3.F32.PACK_AB_MERGE_C R144, R59, R74, RZ ;  /* 0x0000004a3b90723e */ /* 0x000fc800048070ff */
[----:B------:R-:W-:Y:S02]  /*49e0*/  F2FP.SATFINITE.E4M3.F32.PACK_AB_MERGE_C R144, R68, R15, R144 ;  /* 0x0000000f4490723e */ /* 0x000fe40004807090 */
[----:B------:R-:W2:Y:S08]  /*49f0*/  MUFU.EX2 R55, R55 ;  /* 0x0000003700377308 */ /* 0x000eb00000000800 */
[----:B------:R3:W-:Y:S08]  /*4a00*/  MUFU.EX2 R25, R63 ;  /* 0x0000003f00197308 */ /* 0x0007f00000000800 */
[----:B------:R-:W4:Y:S01]  /*4a10*/  MUFU.EX2 R58, R58 ;  /* 0x0000003a003a7308 */ /* 0x000f220000000800 */
[----:B---3--:R-:W-:-:S04]  /*4a20*/  FADD.FTZ R63, R95, R80 ;  /* 0x000000505f3f7221 */ /* 0x008fc80000010000 */
[----:B------:R-:W-:Y:S01]  /*4a30*/  FADD.FTZ R50, R48, R63 ;  /* 0x0000003f30327221 */ /* 0x000fe20000010000 */
[C---:B------:R-:W-:Y:S02]  /*4a40*/  F2FP.SATFINITE.E4M3.F32.PACK_AB_MERGE_C R48, R51.reuse, R48, RZ ;  /* 0x000000303330723e */ /* 0x040fe400048070ff */
[----:B------:R-:W3:Y:S01]  /*4a50*/  MUFU.EX2 R61, R61 ;  /* 0x0000003d003d7308 */ /* 0x000ee20000000800 */
[----:B------:R-:W-:-:S01]  /*4a60*/  FADD.FTZ R9, R51, R50 ;  /* 0x0000003233097221 */ /* 0x000fc20000010000 */
[----:B------:R-:W-:Y:S02]  /*4a70*/  F2FP.SATFINITE.E4M3.F32.PACK_AB_MERGE_C R145, R95, R40, R48 ;  /* 0x000000285f91723e */ /* 0x000fe40004807030 */
[----:B------:R-:W-:Y:S01]  /*4a80*/  CS2R R50, SRZ ;  /* 0x0000000000327805 */ /* 0x000fe2000001ff00 */
[----:B-1----:R-:W-:Y:S01]  /*4a90*/  FADD.FTZ R46, R26, R9 ;  /* 0x000000091a2e7221 */ /* 0x002fe20000010000 */
[----:B0-----:R-:W-:-:S02]  /*4aa0*/  FADD.FTZ R9, R21, R20 ;  /* 0x0000001415097221 */ /* 0x001fc40000010000 */
[----:B------:R-:W0:Y:S01]  /*4ab0*/  MUFU.EX2 R27, R27 ;  /* 0x0000001b001b7308 */ /* 0x000e220000000800 */
[----:B--2---:R-:W-:-:S01]  /*4ac0*/  FADD.FTZ R43, R55, R46 ;  /* 0x0000002e372b7221 */ /* 0x004fc20000010000 */
[----:B----4-:R-:W-:-:S03]  /*4ad0*/  FADD.FTZ R20, R58, R9 ;  /* 0x000000093a147221 */ /* 0x010fc60000010000 */
[----:B------:R-:W-:-:S03]  /*4ae0*/  FADD.FTZ R46, R32, R43 ;  /* 0x0000002b202e7221 */ /* 0x000fc60000010000 */
[----:B------:R-:W1:Y:S01]  /*4af0*/  MUFU.EX2 R62, R62 ;  /* 0x0000003e003e7308 */ /* 0x000e620000000800 */
[----:B---3--:R-:W-:-:S07]  /*4b00*/  FADD.FTZ R9, R61, R20 ;  /* 0x000000143d097221 */ /* 0x008fce0000010000 */
[----:B------:R-:W2:Y:S01]  /*4b10*/  MUFU.EX2 R30, R30 ;  /* 0x0000001e001e7308 */ /* 0x000ea20000000800 */
[C---:B0-----:R-:W-:Y:S01]  /*4b20*/  F2FP.SATFINITE.E4M3.F32.PACK_AB_MERGE_C R43, R27.reuse, R32, RZ ;  /* 0x000000201b2b723e */ /* 0x041fe200048070ff */
[----:B------:R-:W-:-:S03]  /*4b30*/  FADD.FTZ R27, R27, R46 ;  /* 0x0000002e1b1b7221 */ /* 0x000fc60000010000 */
[----:B------:R-:W-:Y:S02]  /*4b40*/  F2FP.SATFINITE.E4M3.F32.PACK_AB_MERGE_C R147, R55, R26, R43 ;  /* 0x0000001a3793723e */ /* 0x000fe4000480702b */
[----:B------:R-:W-:Y:S01]  /*4b50*/  CS2R R42, SRZ ;  /* 0x00000000002a7805 */ /* 0x000fe2000001ff00 */
[----:B------:R-:W0:Y:S01]  /*4b60*/  MUFU.EX2 R47, R47 ;  /* 0x0000002f002f7308 */ /* 0x000e220000000800 */
[C---:B-1----:R-:W-:Y:S01]  /*4b70*/  F2FP.SATFINITE.E4M3.F32.PACK_AB_MERGE_C R61, R62.reuse, R61, RZ ;  /* 0x0000003d3e3d723e */ /* 0x042fe200048070ff */
[----:B------:R-:W-:-:S03]  /*4b80*/  FADD.FTZ R62, R62, R9 ;  /* 0x000000093e3e7221 */ /* 0x000fc60000010000 */
[----:B------:R-:W-:-:S03]  /*4b90*/  F2FP.SATFINITE.E4M3.F32.PACK_AB_MERGE_C R146, R58, R21, R61 ;  /* 0x000000153a92723e */ /* 0x000fc6000480703d */
[----:B------:R-:W1:Y:S01]  /*4ba0*/  MUFU.EX2 R97, R97 ;  /* 0x0000006100617308 */ /* 0x000e620000000800 */
[----:B--2---:R-:W-:-:S01]  /*4bb0*/  FADD.FTZ R32, R30, R27 ;  /* 0x0000001b1e207221 */ /* 0x004fc20000010000 */
[----:B------:R-:W-:-:S06]  /*4bc0*/  CS2R R26, SRZ ;  /* 0x00000000001a7805 */ /* 0x000fcc000001ff00 */
        /* <DEDUP_REMOVED lines=14> */
[----:B------:R-:W-:Y:S01]  /*4cb0*/  CS2R R30, SRZ ;  /* 0x00000000001e7805 */ /* 0x000fe2000001ff00 */
[----:B------:R-:W2:Y:S01]  /*4cc0*/  MUFU.EX2 R67, R67 ;  /* 0x0000004300437308 */ /* 0x000ea20000000800 */
[C---:B0-----:R-:W-:Y:S01]  /*4cd0*/  F2FP.SATFINITE.E4M3.F32.PACK_AB_MERGE_C R9, R41.reuse, R2, RZ ;  /* 0x000000022909723e */ /* 0x041fe200048070ff */
[----:B------:R-:W-:-:S03]  /*4ce0*/  FADD.FTZ R41, R41, R6 ;  /* 0x0000000629297221 */ /* 0x000fc60000010000 */
[----:B------:R-:W-:Y:S01]  /*4cf0*/  F2FP.SATFINITE.E4M3.F32.PACK_AB_MERGE_C R140, R60, R47, R9 ;  /* 0x0000002f3c8c723e */ /* 0x000fe20004807009 */
[----:B------:R-:W-:-:S01]  /*4d00*/  FADD.FTZ R2, R24, R41 ;  /* 0x0000002918027221 */ /* 0x000fc20000010000 */
[----:B------:R-:W-:Y:S01]  /*4d10*/  CS2R R40, SRZ ;  /* 0x0000000000287805 */ /* 0x000fe2000001ff00 */
[----:B------:R-:W0:Y:S01]  /*4d20*/  MUFU.EX2 R35, R35 ;  /* 0x0000002300237308 */ /* 0x000e220000000800 */
[----:B-1----:R-:W-:-:S01]  /*4d30*/  FADD.FTZ R6, R34, R7 ;  /* 0x0000000722067221 */ /* 0x002fc20000010000 */
[----:B------:R-:W-:Y:S01]  /*4d40*/  FADD.FTZ R3, R25, R2 ;  /* 0x0000000219037221 */ /* 0x000fe20000010000 */
[----:B------:R-:W-:-:S05]  /*4d50*/  CS2R R46, SRZ ;  /* 0x00000000002e7805 */ /* 0x000fca000001ff00 */
[----:B------:R-:W1:Y:S01]  /*4d60*/  MUFU.EX2 R28, R52 ;  /* 0x00000034001c7308 */ /* 0x000e620000000800 */
[----:B--2---:R-:W-:-:S07]  /*4d70*/  FADD.FTZ R6, R67, R6 ;  /* 0x0000000643067221 */ /* 0x004fce0000010000 */
        /* <DEDUP_REMOVED lines=11> */
[----:B---3--:R-:W-:-:S01]  /*4e30*/  FADD.FTZ R2, R29, R2 ;  /* 0x000000021d027221 */ /* 0x008fc20000010000 */
[----:B------:R-:W-:-:S04]  /*4e40*/  F2FP.SATFINITE.E4M3.F32.PACK_AB_MERGE_C R28, R29, R28, RZ ;  /* 0x0000001c1d1c723e */ /* 0x000fc800048070ff */
[----:B------:R-:W-:Y:S02]  /*4e50*/  F2FP.SATFINITE.E4M3.F32.PACK_AB_MERGE_C R142, R25, R24, R28 ;  /* 0x00000018198e723e */ /* 0x000fe4000480701c */
[----:B------:R-:W-:Y:S01]  /*4e60*/  CS2R R24, SRZ ;  /* 0x0000000000187805 */ /* 0x000fe2000001ff00 */
[----:B------:R-:W2:Y:S01]  /*4e70*/  MUFU.EX2 R69, R69 ;  /* 0x0000004500457308 */ /* 0x000ea20000000800 */
[----:B-1----:R-:W-:-:S01]  /*4e80*/  FADD.FTZ R8, R38, R7 ;  /* 0x0000000726087221 */ /* 0x002fc20000010000 */
        /* <DEDUP_REMOVED lines=12> */
[----:B-1----:R-:W-:-:S01]  /*4f50*/  FADD.FTZ R7, R70, R7 ;  /* 0x0000000746077221 */ /* 0x002fc20000010000 */
        /* <DEDUP_REMOVED lines=8> */
[----:B------:R-:W1:Y:S01]  /*4fe0*/  MUFU.EX2 R71, R71 ;  /* 0x0000004700477308 */ /* 0x000e620000000800 */
[----:B--2---:R-:W-:-:S07]  /*4ff0*/  FADD.FTZ R8, R44, R7 ;  /* 0x000000072c087221 */ /* 0x004fce0000010000 */
[----:B------:R-:W2:Y:S01]  /*5000*/  MUFU.EX2 R33, R33 ;  /* 0x0000002100217308 */ /* 0x000ea20000000800 */
[----:B0-----:R-:W-:-:S07]  /*5010*/  FADD.FTZ R2, R54, R3 ;  /* 0x0000000336027221 */ /* 0x001fce0000010000 */
[----:B------:R-:W-:Y:S01]  /*5020*/  MUFU.EX2 R45, R45 ;  /* 0x0000002d002d7308 */ /* 0x000fe20000000800 */
[----:B-1----:R-:W-:-:S07]  /*5030*/  FADD.FTZ R8, R71, R8 ;  /* 0x0000000847087221 */ /* 0x002fce0000010000 */
[----:B------:R-:W0:Y:S01]  /*5040*/  MUFU.EX2 R36, R36 ;  /* 0x0000002400247308 */ /* 0x000e220000000800 */
[----:B--2---:R-:W-:-:S07]  /*5050*/  FADD.FTZ R2, R33, R2 ;  /* 0x0000000221027221 */ /* 0x004fce0000010000 */
[----:B------:R-:W1:Y:S08]  /*5060*/  MUFU.EX2 R83, R83 ;  /* 0x0000005300537308 */ /* 0x000e700000000800 */
[----:B------:R2:W3:Y:S01]  /*5070*/  MUFU.EX2 R6, R37 ;  /* 0x0000002500067308 */ /* 0x0004e20000000800 */
[----:B0-----:R-:W-:Y:S01]  /*5080*/  F2FP.SATFINITE.E4M3.F32.PACK_AB_MERGE_C R7, R36, R45, RZ ;  /* 0x0000002d2407723e */ /* 0x001fe200048070ff */
[----:B------:R-:W-:-:S03]  /*5090*/  FADD.FTZ R45, R45, R8 ;  /* 0x000000082d2d7221 */ /* 0x000fc60000010000 */
[----:B------:R-:W-:Y:S01]  /*50a0*/  F2FP.SATFINITE.E4M3.F32.PACK_AB_MERGE_C R139, R71, R44, R7 ;  /* 0x0000002c478b723e */ /* 0x000fe20004807007 */
[----:B-1----:R-:W-:-:S01]  /*50b0*/  FADD.FTZ R3, R83, R2 ;  /* 0x0000000253037221 */ /* 0x002fc20000010000 */
[----:B------:R-:W-:Y:S01]  /*50c0*/  FADD.FTZ R2, R36, R45 ;  /* 0x0000002d24027221 */ /* 0x000fe20000010000 */
[----:B--2---:R-:W-:Y:S02]  /*50d0*/  CS2R R36, SRZ ;  /* 0x0000000000247805 */ /* 0x004fe4000001ff00 */
[----:B------:R-:W-:Y:S02]  /*50e0*/  CS2R R44, SRZ ;  /* 0x00000000002c7805 */ /* 0x000fe4000001ff00 */
[C---:B---3--:R-:W-:Y:S01]  /*50f0*/  F2FP.SATFINITE.E4M3.F32.PACK_AB_MERGE_C R5, R6.reuse, R83, RZ ;  /* 0x000000530605723e */ /* 0x048fe200048070ff */
[----:B------:R-:W-:-:S03]  /*5100*/  FADD.FTZ R3, R6, R3 ;  /* 0x0000000306037221 */ /* 0x000fc60000010000 */
[----:B------:R-:W-:Y:S02]  /*5110*/  F2FP.SATFINITE.E4M3.F32.PACK_AB_MERGE_C R138, R33, R54, R5 ;  /* 0x00000036218a723e */ /* 0x000fe40004807005 */
        /* <DEDUP_REMOVED lines=23> */
[----:B------:R-:W-:-:S05]  /*5290*/  ULDC UR20, c[0x0][0x988] ;  /* 0x0002620000147ab9 */ /* 0x000fca0000000800 */
.L_x_15625:
[----:B------:R-:W-:-:S04]  /*52a0*/  UISETP.NE.AND UP0, UPT, UR24, 0x1, UPT ;  /* 0x000000011800788c */ /* 0x000fc8000bf05270 */
[----:B------:R-:W-:-:S04]  /*52b0*/  USEL UR47, URZ, 0x1, UP0 ;  /* 0x000000013f2f7887 */ /* 0x000fc80008000000 */
[----:B------:R-:W-:Y:S01]  /*52c0*/  ULOP3.LUT UR47, UR25, UR47, URZ, 0x3c, !UPT ;  /* 0x0000002f192f7292 */ /* 0x000fe2000f8e3c3f */
[----:B------:R-:W-:Y:S11]  /*52d0*/  @!P1 BRA `(.L_x_15615) ;  /* 0x0000000000049947 */ /* 0x000ff60003800000 */
[----:B------:R-:W-:Y:S01]  /*52e0*/  BPT.TRAP 0x1 ;  /* 0x000000040000795c */ /* 0x000fe20000300000 */
.L_x_15615:
        /* <DEDUP_REMOVED lines=9> */
.L_x_15616:
[----:B-1----:R-:W-:Y:S05]  /*5380*/  @P0 BRA `(.L_x_15617) ;  /* 0x0000000000080947 */ /* 0x002fea0003800000 */
[----:B------:R-:W1:Y:S02]  /*5390*/  SYNCS.PHASECHK.TRANS64.TRYWAIT P0, [UR21+0x13230], R7 ;  /* 0x01323007ff0075a7 */ /* 0x000e640008000155 */
[----:B-1----:R-:W-:Y:S05]  /*53a0*/  @!P0 BRA `(.L_x_15618) ;  /* 0x0000010c00508947 */ /* 0x002fea0003800000 */
.L_x_15617:
        /* <DEDUP_REMOVED lines=64> */
.L_x_15619:
[----:B------:R-:W-:Y:S01]  /*57b0*/  ULEA UR11, UR24, UR45, 0x3 ;  /* 0x0000002d180b7291 */ /* 0x000fe2000f8e183f */
[----:B01----:R-:W-:-:S05]  /*57c0*/  IMAD.U32 R7, RZ, RZ, UR25 ;  /* 0x00000019ff077e24 */ /* 0x003fca000f8e00ff */
[----:B------:R-:W-:-:S04]  /*57d0*/  SHF.L.U32 R7, R7, 0x1f, RZ ;  /* 0x0000001f07077819 */ /* 0x000fc800000006ff */
[----:B------:R0:W1:Y:S01]  /*57e0*/  SYNCS.PHASECHK.TRANS64.TRYWAIT P0, [UR11+0x13250], R7 ;  /* 0x01325007ff0075a7 */ /* 0x000062000800014b */
[----:B------:R-:W-:Y:S05]  /*57f0*/  @!P1 BRA `(.L_x_15620) ;  /* 0x0000000000049947 */ /* 0x000fea0003800000 */
[----:B------:R-:W-:Y:S01]  /*5800*/  BPT.TRAP 0x1 ;  /* 0x000000040000795c */ /* 0x000fe20000300000 */
.L_x_15620:
[----:B-1----:R-:W-:Y:S05]  /*5810*/  @P0 BRA `(.L_x_15621) ;  /* 0x0000000000080947 */ /* 0x002fea0003800000 */
[----:B------:R-:W1:Y:S02]  /*5820*/  SYNCS.PHASECHK.TRANS64.TRYWAIT P0, [UR11+0x13250], R7 ;  /* 0x01325007ff0075a7 */ /* 0x000e64000800014b */
[----:B-1----:R-:W-:Y:S05]  /*5830*/  @!P0 BRA `(.L_x_15622) ;  /* 0x0000010800448947 */ /* 0x002fea0003800000 */
.L_x_15621:
        /* <DEDUP_REMOVED lines=32> */
.L_x_15623:
        /* <DEDUP_REMOVED lines=10> */
[C---:B01----:R-:W-:Y:S01]  /*5ae0*/  FMUL.FTZ R7, R0.reuse, R120 ;  /* 0x0000007800077220 */ /* 0x043fe20000410000 */
[----:B------:R-:W-:Y:S01]  /*5af0*/  @UP0 ULDC UR6, c[0x0][0x44c] ;  /* 0x0001130000060ab9 */ /* 0x000fe20000000800 */
[C---:B------:R-:W-:Y:S01]  /*5b00*/  FMUL.FTZ R8, R0.reuse, R121 ;  /* 0x0000007900087220 */ /* 0x040fe20000410000 */
[C---:B------:R-:W-:Y:S01]  /*5b10*/  FMUL.FTZ R11, R0.reuse, R124 ;  /* 0x0000007c000b7220 */ /* 0x040fe20000410000 */
[C---:B------:R-:W-:Y:S01]  /*5b20*/  FMUL.FTZ R15, R0.reuse, R128 ;  /* 0x00000080000f7220 */ /* 0x040fe20000410000 */
[----:B------:R-:W-:Y:S01]  /*5b30*/  FMUL.FTZ R9, R0, R122 ;  /* 0x0000007a00097220 */ /* 0x000fe20000410000 */
[----:B------:R-:W-:-:S02]  /*5b40*/  IMAD.U32 R128, RZ, RZ, UR51 ;  /* 0x00000033ff807e24 */ /* 0x000fc4000f8e00ff */
[C---:B------:R-:W-:Y:S01]  /*5b50*/  FMUL.FTZ R121, R0.reuse, R132 ;  /* 0x0000008400797220 */ /* 0x040fe20000410000 */
[----:B------:R-:W-:Y:S01]  /*5b60*/  FMUL.FTZ R122, R0, R133 ;  /* 0x00000085007a7220 */ /* 0x000fe20000410000 */
[----:B------:R-:W-:Y:S01]  /*5b70*/  @P0 IMAD.HI.U32 R126, R127, UR6, RZ ;  /* 0x000000067f7e0c27 */ /* 0x000fe2000f8e00ff */
[----:B------:R-:W-:-:S03]  /*5b80*/  @UP0 ULDC UR6, c[0x0][0x450] ;  /* 0x0001140000060ab9 */ /* 0x000fc60000000800 */
[C---:B------:R-:W-:Y:S01]  /*5b90*/  FMUL.FTZ R104, R0.reuse, R104 ;  /* 0x0000006800687220 */ /* 0x040fe20000410000 */
[C---:B------:R-:W-:Y:S01]  /*5ba0*/  FMUL.FTZ R105, R0.reuse, R105 ;  /* 0x0000006900697220 */ /* 0x040fe20000410000 */
[----:B------:R-:W0:Y:S01]  /*5bb0*/  MUFU.TANH R7, R7 ;  /* 0x0000000700077308 */ /* 0x000e220000002400 */
[----:B------:R-:W-:Y:S01]  /*5bc0*/  @P2 SHF.R.U32.HI R80, RZ, UR6, R126 ;  /* 0x00000006ff502c19 */ /* 0x000fe2000801167e */
[----:B------:R-:W-:Y:S01]  /*5bd0*/  UIMAD UR6, UR23, -0xa0, URZ ;  /* 0xffffff60170678a4 */ /* 0x000fe2000f8e023f */
[C---:B------:R-:W-:Y:S01]  /*5be0*/  FMUL.FTZ R126, R0.reuse, R56 ;  /* 0x00000038007e7220 */ /* 0x040fe20000410000 */
[C---:B------:R-:W-:Y:S01]  /*5bf0*/  FMUL.FTZ R108, R0.reuse, R108 ;  /* 0x0000006c006c7220 */ /* 0x040fe20000410000 */
[C---:B------:R-:W-:Y:S01]  /*5c00*/  FMUL.FTZ R109, R0.reuse, R109 ;  /* 0x0000006d006d7220 */ /* 0x040fe20000410000 */
[----:B------:R-:W1:Y:S01]  /*5c10*/  SHFL.IDX PT, R129, R80, RZ, 0x1c1f ;  /* 0x001c1fff50817589 */ /* 0x000e6200000e0000 */
[C---:B------:R-:W-:Y:S01]  /*5c20*/  FMUL.FTZ R112, R0.reuse, R112 ;  /* 0x0000007000707220 */ /* 0x040fe20000410000 */
[----:B------:R-:W-:Y:S01]  /*5c30*/  IMAD.U32 R127, RZ, RZ, UR6 ;  /* 0x00000006ff7f7e24 */ /* 0x000fe2000f8e00ff */
[----:B------:R-:W2:Y:S01]  /*5c40*/  MUFU.TANH R8, R8 ;  /* 0x0000000800087308 */ /* 0x000ea20000002400 */
[C---:B------:R-:W-:Y:S01]  /*5c50*/  FMUL.FTZ R113, R0.reuse, R113 ;  /* 0x0000007100717220 */ /* 0x040fe20000410000 */
[C---:B------:R-:W-:Y:S01]  /*5c60*/  FMUL.FTZ R116, R0.reuse, R116 ;  /* 0x0000007400747220 */ /* 0x040fe20000410000 */
[----:B------:R-:W-:Y:S01]  /*5c70*/  FMUL.FTZ R117, R0, R117 ;  /* 0x0000007500757220 */ /* 0x000fe20000410000 */
[----:B------:R-:W-:Y:S01]  /*5c80*/  IADD3 R127, -R16, 0x1, R127 ;  /* 0x00000001107f7810 */ /* 0x000fe20007ffe17f */
[C---:B------:R-:W-:Y:S01]  /*5c90*/  FMUL.FTZ R88, R0.reuse, R88 ;  /* 0x0000005800587220 */ /* 0x040fe20000410000 */
[C---:B------:R-:W-:Y:S01]  /*5ca0*/  FMUL.FTZ R89, R0.reuse, R89 ;  /* 0x0000005900597220 */ /* 0x040fe20000410000 */
[----:B------:R-:W-:Y:S01]  /*5cb0*/  FMUL.FTZ R92, R0, R92 ;  /* 0x0000005c005c7220 */ /* 0x000fe20000410000 */
[----:B------:R-:W3:Y:S01]  /*5cc0*/  MUFU.TANH R11, R11 ;  /* 0x0000000b000b7308 */ /* 0x000ee20000002400 */
[----:B------:R-:W-:Y:S01]  /*5cd0*/  IADD3 R56, -R128, UR50, R127 ;  /* 0x0000003280387c10 */ /* 0x000fe2000fffe17f */
        /* <DEDUP_REMOVED lines=10> */
[----:B------:R-:W-:Y:S01]  /*5d80*/  FMUL.FTZ R77, R0, R77 ;  /* 0x0000004d004d7220 */ /* 0x000fe20000410000 */
[----:B-1----:R-:W-:-:S02]  /*5d90*/  IMAD.IADD R57, R56, 0x1, R129 ;  /* 0x0000000138397824 */ /* 0x002fc400078e0281 */
[C---:B------:R-:W-:Y:S01]  /*5da0*/  FMUL.FTZ R81, R0.reuse, R81 ;  /* 0x0000005100517220 */ /* 0x040fe20000410000 */
[C---:B------:R-:W-:Y:S01]  /*5db0*/  FMUL.FTZ R84, R0.reuse, R84 ;  /* 0x0000005400547220 */ /* 0x040fe20000410000 */
[----:B------:R-:W1:Y:S01]  /*5dc0*/  MUFU.TANH R15, R15 ;  /* 0x0000000f000f7308 */ /* 0x000e620000002400 */
[C---:B------:R-:W-:Y:S01]  /*5dd0*/  FMUL.FTZ R85, R0.reuse, R85 ;  /* 0x0000005500557220 */ /* 0x040fe20000410000 */
[C---:B------:R-:W-:Y:S01]  /*5de0*/  ISETP.GT.AND P2, PT, R57.reuse, RZ, PT ;  /* 0x000000ff3900720c */ /* 0x040fe20003f44270 */
[C---:B------:R-:W-:Y:S01]  /*5df0*/  FMUL.FTZ R127, R0.reuse, R119 ;  /* 0x00000077007f7220 */ /* 0x040fe20000410000 */
[C---:B------:R-:W-:Y:S01]  /*5e00*/  ISETP.GT.AND P3, PT, R57.reuse, 0x1, PT ;  /* 0x000000013900780c */ /* 0x040fe20003f64270 */
[C---:B------:R-:W-:Y:S01]  /*5e10*/  FMUL.FTZ R60, R0.reuse, R60 ;  /* 0x0000003c003c7220 */ /* 0x040fe20000410000 */
[C---:B------:R-:W-:Y:S01]  /*5e20*/  ISETP.GT.AND P4, PT, R57.reuse, 0x8, PT ;  /* 0x000000083900780c */ /* 0x040fe20003f84270 */
[C---:B------:R-:W-:Y:S01]  /*5e30*/  FMUL.FTZ R61, R0.reuse, R61 ;  /* 0x0000003d003d7220 */ /* 0x040fe20000410000 */
[----:B------:R-:W5:Y:S01]  /*5e40*/  MUFU.TANH R20, R20 ;  /* 0x0000001400147308 */ /* 0x000f620000002400 */
[----:B------:R-:W-:Y:S01]  /*5e50*/  ISETP.GT.AND P5, PT, R57, 0x9, PT ;  /* 0x000000093900780c */ /* 0x000fe20003fa4270 */
[C---:B------:R-:W-:Y:S01]  /*5e60*/  FMUL.FTZ R64, R0.reuse, R64 ;  /* 0x0000004000407220 */ /* 0x040fe20000410000 */
[----:B0-----:R-:W-:Y:S01]  /*5e70*/  FSEL R7, R7, -INF , P2 ;  /* 0xff80000007077808 */ /* 0x001fe20001000000 */
[----:B------:R-:W-:Y:S01]  /*5e80*/  FMUL.FTZ R65, R0, R65 ;  /* 0x0000004100417220 */ /* 0x000fe20000410000 */
[----:B--2---:R-:W-:Y:S01]  /*5e90*/  FSEL R8, R8, -INF , P3 ;  /* 0xff80000008087808 */ /* 0x004fe20001800000 */
[----:B------:R-:W-:Y:S01]  /*5ea0*/  FMUL.FTZ R21, R0, R130 ;  /* 0x0000008200157220 */ /* 0x000fe20000410000 */
[----:B---3--:R-:W-:Y:S01]  /*5eb0*/  FSEL R11, R11, -INF , P4 ;  /* 0xff8000000b0b7808 */ /* 0x008fe20002000000 */
[----:B------:R-:W0:Y:S01]  /*5ec0*/  MUFU.TANH R121, R121 ;  /* 0x0000007900797308 */ /* 0x000e220000002400 */
[----:B----4-:R-:W-:Y:S01]  /*5ed0*/  FSEL R12, R12, -INF , P5 ;  /* 0xff8000000c0c7808 */ /* 0x010fe20002800000 */
[C---:B------:R-:W-:Y:S01]  /*5ee0*/  FMUL.FTZ R10, R0.reuse, R123 ;  /* 0x0000007b000a7220 */ /* 0x040fe20000410000 */
[C---:B------:R-:W-:Y:S01]  /*5ef0*/  ISETP.GT.AND P6, PT, R57.reuse, 0x10, PT ;  /* 0x000000103900780c */ /* 0x040fe20003fc4270 */
        /* <DEDUP_REMOVED lines=9> */
[----:B------:R-:W-:Y:S01]  /*5f90*/  ISETP.GT.AND P5, PT, R57, 0x21, PT ;  /* 0x000000213900780c */ /* 0x000fe20003fa4270 */
[----:B------:R-:W-:Y:S01]  /*5fa0*/  FMUL.FTZ R110, R0, R110 ;  /* 0x0000006e006e7220 */ /* 0x000fe20000410000 */
[----:B-1----:R-:W-:Y:S01]  /*5fb0*/  FSEL R15, R15, -INF , P6 ;  /* 0xff8000000f0f7808 */ /* 0x002fe20003000000 */
[----:B------:R-:W1:Y:S01]  /*5fc0*/  MUFU.TANH R104, R104 ;  /* 0x0000006800687308 */ /* 0x000e620000002400 */
[----:B-----5:R-:W-:Y:S01]  /*5fd0*/  FSEL R20, R20, -INF , P0 ;  /* 0xff80000014147808 */ /* 0x020fe20000000000 */
[C---:B------:R-:W-:Y:S01]  /*5fe0*/  FMUL.FTZ R111, R0.reuse, R111 ;  /* 0x0000006f006f7220 */ /* 0x040fe20000410000 */
[----:B0-----:R-:W-:Y:S01]  /*5ff0*/  FSEL R121, R121, -INF , P2 ;  /* 0xff80000079797808 */ /* 0x001fe20001000000 */
[C---:B------:R-:W-:Y:S01]  /*6000*/  FMUL.FTZ R114, R0.reuse, R114 ;  /* 0x0000007200727220 */ /* 0x040fe20000410000 */
[C---:B------:R-:W-:Y:S01]  /*6010*/  ISETP.GT.AND P6, PT, R57.reuse, 0x28, PT ;  /* 0x000000283900780c */ /* 0x040fe20003fc4270 */
[----:B------:R-:W-:Y:S01]  /*6020*/  FMUL.FTZ R115, R0, R115 ;  /* 0x0000007300737220 */ /* 0x000fe20000410000 */
[C---:B------:R-:W-:Y:S01]  /*6030*/  ISETP.GT.AND P0, PT, R57.reuse, 0x29, PT ;  /* 0x000000293900780c */ /* 0x040fe20003f04270 */
[----:B------:R-:W0:Y:S01]  /*6040*/  MUFU.TANH R105, R105 ;  /* 0x0000006900697308 */ /* 0x000e220000002400 */
[----:B--2---:R-:W-:Y:S01]  /*6050*/  FSEL R122, R122, -INF , P3 ;  /* 0xff8000007a7a7808 */ /* 0x004fe20001800000 */
[C---:B------:R-:W-:Y:S01]  /*6060*/  FMUL.FTZ R118, R0.reuse, R118 ;  /* 0x0000007600767220 */ /* 0x040fe20000410000 */
[C---:B------:R-:W-:Y:S01]  /*6070*/  ISETP.GT.AND P2, PT, R57.reuse, 0x30, PT ;  /* 0x000000303900780c */ /* 0x040fe20003f44270 */
[C---:B------:R-:W-:Y:S01]  /*6080*/  FMUL.FTZ R107, R0.reuse, R107 ;  /* 0x0000006b006b7220 */ /* 0x040fe20000410000 */
[C---:B------:R-:W-:Y:S01]  /*6090*/  ISETP.GT.AND P3, PT, R57.reuse, 0x31, PT ;  /* 0x000000313900780c */ /* 0x040fe20003f64270 */
[C---:B------:R-:W-:Y:S01]  /*60a0*/  FMUL.FTZ R90, R0.reuse, R90 ;  /* 0x0000005a005a7220 */ /* 0x040fe20000410000 */
[----:B------:R-:W-:Y:S01]  /*60b0*/  FMUL.FTZ R91, R0, R91 ;  /* 0x0000005b005b7220 */ /* 0x000fe20000410000 */
[----:B------:R-:W2:Y:S01]  /*60c0*/  MUFU.TANH R108, R108 ;  /* 0x0000006c006c7308 */ /* 0x000ea20000002400 */
[----:B-1----:R-:W-:Y:S01]  /*60d0*/  FSEL R104, R104, -INF , P4 ;  /* 0xff80000068687808 */ /* 0x002fe20002000000 */
[C---:B------:R-:W-:Y:S01]  /*60e0*/  FMUL.FTZ R94, R0.reuse, R94 ;  /* 0x0000005e005e7220 */ /* 0x040fe20000410000 */
[----:B------:R-:W-:Y:S01]  /*60f0*/  ISETP.GT.AND P4, PT, R57, 0x38, PT ;  /* 0x000000383900780c */ /* 0x000fe20003f84270 */
[C---:B------:R-:W-:Y:S01]  /*6100*/  FMUL.FTZ R95, R0.reuse, R95 ;  /* 0x0000005f005f7220 */ /* 0x040fe20000410000 */
[C---:B------:R-:W-:Y:S01]  /*6110*/  FMUL.FTZ R98, R0.reuse, R98 ;  /* 0x0000006200627220 */ /* 0x040fe20000410000 */
[C---:B------:R-:W-:Y:S01]  /*6120*/  FMUL.FTZ R99, R0.reuse, R99 ;  /* 0x0000006300637220 */ /* 0x040fe20000410000 */
[C---:B------:R-:W-:Y:S01]  /*6130*/  FMUL.FTZ R102, R0.reuse, R102 ;  /* 0x0000006600667220 */ /* 0x040fe20000410000 */
[----:B------:R-:W1:Y:S01]  /*6140*/  MUFU.TANH R109, R109 ;  /* 0x0000006d006d7308 */ /* 0x000e620000002400 */
        /* <DEDUP_REMOVED lines=8> */
[----:B--2---:R-:W-:Y:S01]  /*61d0*/  FSEL R108, R108, -INF , P6 ;  /* 0xff8000006c6c7808 */ /* 0x004fe20003000000 */
[C---:B------:R-:W-:Y:S01]  /*61e0*/  FMUL.FTZ R86, R0.reuse, R86 ;  /* 0x0000005600567220 */ /* 0x040fe20000410000 */
[----:B------:R-:W-:Y:S01]  /*61f0*/  ISETP.GT.AND P6, PT, R57, 0x40, PT ;  /* 0x000000403900780c */ /* 0x000fe20003fc4270 */
[C---:B------:R-:W-:Y:S01]  /*6200*/  FMUL.FTZ R87, R0.reuse, R87 ;  /* 0x0000005700577220 */ /* 0x040fe20000410000 */
[C---:B------:R-:W-:Y:S01]  /*6210*/  FMUL.FTZ R58, R0.reuse, R58 ;  /* 0x0000003a003a7220 */ /* 0x040fe20000410000 */
[C---:B------:R-:W-:Y:S01]  /*6220*/  FMUL.FTZ R59, R0.reuse, R59 ;  /* 0x0000003b003b7220 */ /* 0x040fe20000410000 */
[C---:B------:R-:W-:Y:S01]  /*6230*/  FMUL.FTZ R62, R0.reuse, R62 ;  /* 0x0000003e003e7220 */ /* 0x040fe20000410000 */
[----:B------:R-:W2:Y:S01]  /*6240*/  MUFU.TANH R113, R113 ;  /* 0x0000007100717308 */ /* 0x000ea20000002400 */
[----:B-1----:R-:W-:Y:S01]  /*6250*/  FSEL R109, R109, -INF , P0 ;  /* 0xff8000006d6d7808 */ /* 0x002fe20000000000 */
[C---:B------:R-:W-:Y:S01]  /*6260*/  FMUL.FTZ R63, R0.reuse, R63 ;  /* 0x0000003f003f7220 */ /* 0x040fe20000410000 */
[C---:B------:R-:W-:Y:S01]  /*6270*/  ISETP.GT.AND P0, PT, R57.reuse, 0x41, PT ;  /* 0x000000413900780c */ /* 0x040fe20003f04270 */
[C---:B------:R-:W-:Y:S01]  /*6280*/  FMUL.FTZ R66, R0.reuse, R66 ;  /* 0x0000004200427220 */ /* 0x040fe20000410000 */
[C---:B------:R-:W-:Y:S01]  /*6290*/  FMUL.FTZ R67, R0.reuse, R67 ;  /* 0x0000004300437220 */ /* 0x040fe20000410000 */
[C---:B------:R-:W-:Y:S01]  /*62a0*/  FMUL.FTZ R70, R0.reuse, R70 ;  /* 0x0000004600467220 */ /* 0x040fe20000410000 */
[----:B------:R-:W-:Y:S01]  /*62b0*/  FMUL.FTZ R71, R0, R71 ;  /* 0x0000004700477220 */ /* 0x000fe20000410000 */
[----:B------:R-:W1:Y:S01]  /*62c0*/  MUFU.TANH R116, R116 ;  /* 0x0000007400747308 */ /* 0x000e620000002400 */
[----:B0-----:R-:W-:Y:S01]  /*62d0*/  FSEL R112, R112, -INF , P2 ;  /* 0xff80000070707808 */ /* 0x001fe20001000000 */
[----:B------:R-:W-:Y:S01]  /*62e0*/  UIADD3 UR21, UR21, 0x13240, URZ ;  /* 0x0001324015157890 */ /* 0x000fe2000fffe03f */
[----:B------:R-:W-:-:S03]  /*62f0*/  ISETP.GT.AND P2, PT, R57, 0x48, PT ;  /* 0x000000483900780c */ /* 0x000fc60003f44270 */
[----:B------:R-:W-:Y:S02]  /*6300*/  UPRMT UR21, UR44, 0x654, UR21 ;  /* 0x000006542c157896 */ /* 0x000fe40008000015 */
[----:B------:R-:W0:Y:S01]  /*6310*/  MUFU.TANH R117, R117 ;  /* 0x0000007500757308 */ /* 0x000e220000002400 */
[----:B--2---:R-:W-:Y:S02]  /*6320*/  FSEL R113, R113, -INF , P3 ;  /* 0xff80000071717808 */ /* 0x004fe40001800000 */
[----:B------:R-:W-:-:S04]  /*6330*/  ISETP.GT.AND P3, PT, R57, 0x49, PT ;  /* 0x000000493900780c */ /* 0x000fc80003f64270 */
[----:B------:R-:W-:Y:S01]  /*6340*/  SYNCS.ARRIVE.TRANS64.RED.A1T0 RZ, [UR21], RZ ;  /* 0x000000ffffff79a7 */ /* 0x000fe20008100415 */
        /* <DEDUP_REMOVED lines=59> */
[----:B------:R-:W-:Y:S02]  /*6700*/  ISETP.GT.AND P5, PT, R57, 0x99, PT ;  /* 0x000000993900780c */ /* 0x000fe40003fa4270 */
[----:B------:R-:W-:-:S03]  /*6710*/  FMNMX.FTZ R57, R7, R6, !PT ;  /* 0x0000000607397209 */ /* 0x000fc60007810000 */
[----:B------:R-:W0:Y:S01]  /*6720*/  MUFU.TANH R64, R64 ;  /* 0x0000004000407308 */ /* 0x000e220000002400 */
[----:B------:R-:W-:Y:S02]  /*6730*/  FMNMX.FTZ R128, R8, R57, !PT ;  /* 0x0000003908807209 */ /* 0x000fe40007810000 */
[----:B--2---:R-:W-:Y:S02]  /*6740*/  FSEL R60, R60, -INF , P6 ;  /* 0xff8000003c3c7808 */ /* 0x004fe40003000000 */
[----:B------:R-:W-:-:S03]  /*6750*/  FMNMX.FTZ R57, R11, R128, !PT ;  /* 0x000000800b397209 */ /* 0x000fc60007810000 */
[----:B------:R-:W2:Y:S01]  /*6760*/  MUFU.TANH R65, R65 ;  /* 0x0000004100417308 */ /* 0x000ea20000002400 */
[----:B------:R-:W-:Y:S02]  /*6770*/  FMNMX.FTZ R128, R12, R57, !PT ;  /* 0x000000390c807209 */ /* 0x000fe40007810000 */
[----:B-1----:R-:W-:Y:S02]  /*6780*/  FSEL R61, R61, -INF , P0 ;  /* 0xff8000003d3d7808 */ /* 0x002fe40000000000 */
[----:B------:R-:W-:-:S03]  /*6790*/  FMNMX.FTZ R57, R15, R128, !PT ;  /* 0x000000800f397209 */ /* 0x000fc60007810000 */
[----:B------:R-:W-:Y:S01]  /*67a0*/  MUFU.TANH R9, R9 ;  /* 0x0000000900097308 */ /* 0x000fe20000002400 */
[----:B------:R-:W-:Y:S02]  /*67b0*/  FMNMX.FTZ R128, R20, R57, !PT ;  /* 0x0000003914807209 */ /* 0x000fe40007810000 */
[----:B0-----:R-:W-:Y:S02]  /*67c0*/  FSEL R64, R64, -INF , P2 ;  /* 0xff80000040407808 */ /* 0x001fe40001000000 */
[----:B------:R-:W-:-:S03]  /*67d0*/  FMNMX.FTZ R57, R121, R128, !PT ;  /* 0x0000008079397209 */ /* 0x000fc60007810000 */
[----:B------:R-:W-:Y:S01]  /*67e0*/  MUFU.TANH R10, R10 ;  /* 0x0000000a000a7308 */ /* 0x000fe20000002400 */
[----:B------:R-:W-:Y:S02]  /*67f0*/  FMNMX.FTZ R57, R122, R57, !PT ;  /* 0x000000397a397209 */ /* 0x000fe40007810000 */
[----:B--2---:R-:W-:Y:S02]  /*6800*/  FSEL R65, R65, -INF , P3 ;  /* 0xff80000041417808 */ /* 0x004fe40001800000 */
        /* <DEDUP_REMOVED lines=33> */
[----:B------:R-:W-:Y:S01]  /*6a20*/  FMNMX.FTZ R128, R84, R57, !PT ;  /* 0x0000003954807209 */ /* 0x000fe20007810000 */
[C---:B------:R-:W-:Y:S02]  /*6a30*/  FMUL.FTZ R57, R0.reuse, R68 ;  /* 0x0000004400397220 */ /* 0x040fe40000410000 */
[----:B------:R-:W-:Y:S01]  /*6a40*/  MUFU.TANH R118, R118 ;  /* 0x0000007600767308 */ /* 0x000fe20000002400 */
[----:B------:R-:W-:Y:S01]  /*6a50*/  FMNMX.FTZ R129, R85, R128, !PT ;  /* 0x0000008055817209 */ /* 0x000fe20007810000 */
[----:B------:R-:W-:-:S03]  /*6a60*/  FMUL.FTZ R128, R0, R69 ;  /* 0x0000004500807220 */ /* 0x000fc60000410000 */
[----:B------:R-:W-:-:S03]  /*6a70*/  FMNMX.FTZ R68, R126, R129, !PT ;  /* 0x000000817e447209 */ /* 0x000fc60007810000 */
[----:B------:R-:W0:Y:S01]  /*6a80*/  MUFU.TANH R57, R57 ;  /* 0x0000003900397308 */ /* 0x000e220000002400 */
[----:B------:R-:W-:Y:S01]  /*6a90*/  FMNMX.FTZ R69, R119, R68, !PT ;  /* 0x0000004477457209 */ /* 0x000fe20007810000 */
[C---:B------:R-:W-:Y:S01]  /*6aa0*/  FMUL.FTZ R68, R0.reuse, R79 ;  /* 0x0000004f00447220 */ /* 0x040fe20000410000 */
[----:B------:R-:W-:Y:S02]  /*6ab0*/  FMUL.FTZ R79, R0, R82 ;  /* 0x00000052004f7220 */ /* 0x000fe40000410000 */
[----:B------:R-:W-:-:S03]  /*6ac0*/  FMNMX.FTZ R130, R60, R69, !PT ;  /* 0x000000453c827209 */ /* 0x000fc60007810000 */
[----:B------:R-:W1:Y:S01]  /*6ad0*/  MUFU.TANH R128, R128 ;  /* 0x0000008000807308 */ /* 0x000e620000002400 */
[----:B------:R-:W-:-:S04]  /*6ae0*/  FMNMX.FTZ R69, R61, R130, !PT ;  /* 0x000000823d457209 */ /* 0x000fc80007810000 */
[----:B------:R-:W-:-:S03]  /*6af0*/  FMNMX.FTZ R130, R64, R69, !PT ;  /* 0x0000004540827209 */ /* 0x000fc60007810000 */
[----:B------:R-:W2:Y:S01]  /*6b00*/  MUFU.TANH R107, R107 ;  /* 0x0000006b006b7308 */ /* 0x000ea20000002400 */
[----:B0-----:R-:W-:Y:S02]  /*6b10*/  FSEL R69, R57, -INF , P4 ;  /* 0xff80000039457808 */ /* 0x001fe40002000000 */
[----:B------:R-:W-:-:S04]  /*6b20*/  FMNMX.FTZ R130, R65, R130, !PT ;  /* 0x0000008241827209 */ /* 0x000fc80007810000 */
[----:B------:R-:W-:Y:S01]  /*6b30*/  FMNMX.FTZ R57, R69, R130, !PT ;  /* 0x0000008245397209 */ /* 0x000fe20007810000 */
[----:B------:R-:W0:Y:S01]  /*6b40*/  MUFU.TANH R127, R127 ;  /* 0x0000007f007f7308 */ /* 0x000e220000002400 */
[----:B-1----:R-:W-:-:S04]  /*6b50*/  FSEL R82, R128, -INF , P5 ;  /* 0xff80000080527808 */ /* 0x002fc80002800000 */
[----:B------:R-:W-:-:S03]  /*6b60*/  FMNMX.FTZ R57, R82, R57, !PT ;  /* 0x0000003952397209 */ /* 0x000fc60007810000 */
[----:B------:R-:W1:Y:S02]  /*6b70*/  MUFU.TANH R90, R90 ;  /* 0x0000005a005a7308 */ /* 0x000e640000002400 */
[----:B------:R-:W3:Y:S06]  /*6b80*/  SHFL.BFLY PT, R128, R57, 0x2, 0x1f ;  /* 0x0c401f0039807f89 */ /* 0x000eec00000e0000 */
[----:B------:R-:W4:Y:S08]  /*6b90*/  MUFU.TANH R91, R91 ;  /* 0x0000005b005b7308 */ /* 0x000f300000002400 */
[----:B------:R-:W5:Y:S08]  /*6ba0*/  MUFU.TANH R94, R94 ;  /* 0x0000005e005e7308 */ /* 0x000f700000002400 */
[----:B------:R-:W5:Y:S01]  /*6bb0*/  MUFU.TANH R95, R95 ;  /* 0x0000005f005f7308 */ /* 0x000f620000002400 */
[----:B---3--:R-:W-:-:S02]  /*6bc0*/  FMNMX.FTZ R128, R57, R128, !PT ;  /* 0x0000008039807209 */ /* 0x008fc40007810000 */
[----:B------:R-:W3:Y:S04]  /*6bd0*/  SHFL.IDX PT, R57, R80, 0x1, 0x1c1f ;  /* 0x003c1f0050397f89 */ /* 0x000ee800000e0000 */
[----:B------:R-:W2:Y:S01]  /*6be0*/  SHFL.BFLY PT, R129, R128, 0x1, 0x1f ;  /* 0x0c201f0080817f89 */ /* 0x000ea200000e0000 */
[----:B------:R-:W5:Y:S08]  /*6bf0*/  MUFU.TANH R98, R98 ;  /* 0x0000006200627308 */ /* 0x000f700000002400 */
[----:B------:R-:W5:Y:S08]  /*6c00*/  MUFU.TANH R99, R99 ;  /* 0x0000006300637308 */ /* 0x000f700000002400 */
[----:B------:R-:W5:Y:S01]  /*6c10*/  MUFU.TANH R102, R102 ;  /* 0x0000006600667308 */ /* 0x000f620000002400 */
[----:B---3--:R-:W-:Y:S01]  /*6c20*/  IMAD.IADD R56, R56, 0x1, R57 ;  /* 0x0000000138387824 */ /* 0x008fe200078e0239 */
[----:B--2---:R-:W-:-:S06]  /*6c30*/  FMNMX.FTZ R57, R128, R129, !PT ;  /* 0x0000008180397209 */ /* 0x004fcc0007810000 */
[----:B------:R-:W2:Y:S01]  /*6c40*/  MUFU.TANH R103, R103 ;  /* 0x0000006700677308 */ /* 0x000ea20000002400 */
[C---:B------:R-:W-:Y:S01]  /*6c50*/  ISETP.GT.AND P6, PT, R56.reuse, RZ, PT ;  /* 0x000000ff3800720c */ /* 0x040fe20003fc4270 */
[----:B------:R-:W-:Y:S01]  /*6c60*/  IMAD.U32 R128, RZ, RZ, UR20 ;  /* 0x00000014ff807e24 */ /* 0x000fe2000f8e00ff */
[C---:B------:R-:W-:Y:S02]  /*6c70*/  ISETP.GT.AND P2, PT, R56.reuse, 0x1, PT ;  /* 0x000000013800780c */ /* 0x040fe40003f44270 */
[----:B------:R-:W-:Y:S01]  /*6c80*/  ISETP.GT.AND P3, PT, R56, 0x8, PT ;  /* 0x000000083800780c */ /* 0x000fe20003f64270 */
[----:B------:R-:W-:-:S01]  /*6c90*/  FFMA.FTZ R128, R57, R128, -8 ;  /* 0xc100000039807423 */ /* 0x000fc20000010080 */
[----:B------:R-:W-:Y:S01]  /*6ca0*/  FSEL R80, R9, -INF , P6 ;  /* 0xff80000009507808 */ /* 0x000fe20003000000 */
[----:B------:R-:W3:Y:S01]  /*6cb0*/  MUFU.TANH R74, R74 ;  /* 0x0000004a004a7308 */ /* 0x000ee20000002400 */
[----:B------:R-:W-:Y:S02]  /*6cc0*/  FSEL R10, R10, -INF , P2 ;  /* 0xff8000000a0a7808 */ /* 0x000fe40001000000 */
[----:B------:R-:W-:-:S02]  /*6cd0*/  FSEL R13, R13, -INF , P3 ;  /* 0xff8000000d0d7808 */ /* 0x000fc40001800000 */
[C---:B------:R-:W-:Y:S02]  /*6ce0*/  ISETP.GT.AND P4, PT, R56.reuse, 0x10, PT ;  /* 0x000000103800780c */ /* 0x040fe40003f84270 */
[C---:B------:R-:W-:Y:S01]  /*6cf0*/  ISETP.GT.AND P5, PT, R56.reuse, 0x11, PT ;  /* 0x000000113800780c */ /* 0x040fe20003fa4270 */
[----:B------:R-:W3:Y:S01]  /*6d00*/  MUFU.TANH R75, R75 ;  /* 0x0000004b004b7308 */ /* 0x000ee20000002400 */
[C---:B------:R-:W-:Y:S02]  /*6d10*/  ISETP.GT.AND P6, PT, R56.reuse, 0x18, PT ;  /* 0x000000183800780c */ /* 0x040fe40003fc4270 */
[C---:B------:R-:W-:Y:S02]  /*6d20*/  ISETP.GT.AND P2, PT, R56.reuse, 0x19, PT ;  /* 0x000000193800780c */ /* 0x040fe40003f44270 */
[C---:B------:R-:W-:Y:S02]  /*6d30*/  ISETP.GT.AND P3, PT, R56.reuse, 0x20, PT ;  /* 0x000000203800780c */ /* 0x040fe40003f64270 */
[----:B------:R-:W-:Y:S01]  /*6d40*/  ISETP.GT.AND P0, PT, R56, 0x9, PT ;  /* 0x000000093800780c */ /* 0x000fe20003f04270 */
[----:B------:R-:W3:Y:S01]  /*6d50*/  MUFU.TANH R78, R78 ;  /* 0x0000004e004e7308 */ /* 0x000ee20000002400 */
[----:B------:R-:W-:-:S02]  /*6d60*/  FSEL R21, R21, -INF , P4 ;  /* 0xff80000015157808 */ /* 0x000fc40002000000 */
[----:B------:R-:W-:Y:S02]  /*6d70*/  FSEL R120, R120, -INF , P5 ;  /* 0xff80000078787808 */ /* 0x000fe40002800000 */
[----:B------:R-:W-:Y:S02]  /*6d80*/  FSEL R123, R123, -INF , P6 ;  /* 0xff8000007b7b7808 */ /* 0x000fe40003000000 */
[----:B------:R-:W-:Y:S01]  /*6d90*/  FSEL R124, R124, -INF , P2 ;  /* 0xff8000007c7c7808 */ /* 0x000fe20001000000 */
[----:B------:R-:W3:Y:S01]  /*6da0*/  MUFU.TANH R68, R68 ;  /* 0x0000004400447308 */ /* 0x000ee20000002400 */
[----:B------:R-:W-:Y:S02]  /*6db0*/  FSEL R106, R106, -INF , P3 ;  /* 0xff8000006a6a7808 */ /* 0x000fe40001800000 */
[C---:B------:R-:W-:Y:S02]  /*6dc0*/  ISETP.GT.AND P4, PT, R56.reuse, 0x28, PT ;  /* 0x000000283800780c */ /* 0x040fe40003f84270 */
[----:B------:R-:W-:-:S02]  /*6dd0*/  ISETP.GT.AND P5, PT, R56, 0x29, PT ;  /* 0x000000293800780c */ /* 0x000fc40003fa4270 */
[C---:B------:R-:W-:Y:S01]  /*6de0*/  ISETP.GT.AND P6, PT, R56.reuse, 0x30, PT ;  /* 0x000000303800780c */ /* 0x040fe20003fc4270 */
[----:B------:R-:W3:Y:S01]  /*6df0*/  MUFU.TANH R79, R79 ;  /* 0x0000004f004f7308 */ /* 0x000ee20000002400 */
[C---:B------:R-:W-:Y:S02]  /*6e00*/  ISETP.GT.AND P2, PT, R56.reuse, 0x31, PT ;  /* 0x000000313800780c */ /* 0x040fe40003f44270 */
[----:B------:R-:W-:Y:S02]  /*6e10*/  ISETP.GT.AND P3, PT, R56, 0x38, PT ;  /* 0x000000383800780c */ /* 0x000fe40003f64270 */
[----:B------:R-:W-:Y:S02]  /*6e20*/  FSEL R14, R14, -INF , P0 ;  /* 0xff8000000e0e7808 */ /* 0x000fe40000000000 */
        /* <DEDUP_REMOVED lines=15> */
[----:B------:R-:W-:Y:S01]  /*6f20*/  FSETP.NEU.FTZ.AND P0, PT, R57, -INF , PT ;  /* 0xff8000003900780b */ /* 0x000fe20003f1d000 */
[----:B------:R-:W3:Y:S01]  /*6f30*/  MUFU.TANH R58, R58 ;  /* 0x0000003a003a7308 */ /* 0x000ee20000002400 */
[----:B0-----:R-:W-:-:S02]  /*6f40*/  FSEL R127, R127, -INF , P4 ;  /* 0xff8000007f7f7808 */ /* 0x001fc40002000000 */
[----:B-1----:R-:W-:Y:S02]  /*6f50*/  FSEL R90, R90, -INF , P5 ;  /* 0xff8000005a5a7808 */ /* 0x002fe40002800000 */
[----:B----4-:R-:W-:Y:S02]  /*6f60*/  FSEL R91, R91, -INF , P6 ;  /* 0xff8000005b5b7808 */ /* 0x010fe40003000000 */
[----:B-----5:R-:W-:Y:S01]  /*6f70*/  FSEL R94, R94, -INF , P2 ;  /* 0xff8000005e5e7808 */ /* 0x020fe20001000000 */
[----:B------:R-:W0:Y:S01]  /*6f80*/  MUFU.TANH R59, R59 ;  /* 0x0000003b003b7308 */ /* 0x000e220000002400 */
[----:B------:R-:W-:Y:S02]  /*6f90*/  FSEL R95, R95, -INF , P3 ;  /* 0xff8000005f5f7808 */ /* 0x000fe40001800000 */
[C---:B------:R-:W-:Y:S02]  /*6fa0*/  ISETP.GT.AND P4, PT, R56.reuse, 0x50, PT ;  /* 0x000000503800780c */ /* 0x040fe40003f84270 */
[----:B------:R-:W-:-:S02]  /*6fb0*/  ISETP.GT.AND P5, PT, R56, 0x51, PT ;  /* 0x000000513800780c */ /* 0x000fc40003fa4270 */
[C---:B------:R-:W-:Y:S01]  /*6fc0*/  ISETP.GT.AND P6, PT, R56.reuse, 0x58, PT ;  /* 0x000000583800780c */ /* 0x040fe20003fc4270 */
[----:B------:R-:W1:Y:S01]  /*6fd0*/  MUFU.TANH R62, R62 ;  /* 0x0000003e003e7308 */ /* 0x000e620000002400 */
[C---:B------:R-:W-:Y:S02]  /*6fe0*/  ISETP.GT.AND P2, PT, R56.reuse, 0x59, PT ;  /* 0x000000593800780c */ /* 0x040fe40003f44270 */
[----:B------:R-:W-:Y:S02]  /*6ff0*/  ISETP.GT.AND P3, PT, R56, 0x60, PT ;  /* 0x000000603800780c */ /* 0x000fe40003f64270 */
[----:B------:R-:W-:Y:S02]  /*7000*/  FSEL R128, R128, RZ, P0 ;  /* 0x000000ff80807208 */ /* 0x000fe40000000000 */
[----:B------:R-:W-:Y:S01]  /*7010*/  FSEL R98, R98, -INF , P4 ;  /* 0xff80000062627808 */ /* 0x000fe20002000000 */
[----:B------:R-:W4:Y:S01]  /*7020*/  MUFU.TANH R63, R63 ;  /* 0x0000003f003f7308 */ /* 0x000f220000002400 */
[----:B------:R-:W-:Y:S01]  /*7030*/  FSEL R99, R99, -INF , P5 ;  /* 0xff80000063637808 */ /* 0x000fe20002800000 */
[--C-:B------:R-:W-:Y:S01]  /*7040*/  FFMA.FTZ R130, R7, UR20, -R128.reuse ;  /* 0x0000001407827c23 */ /* 0x100fe20008010880 */
[----:B------:R-:W-:Y:S01]  /*7050*/  FSEL R102, R102, -INF , P6 ;  /* 0xff80000066667808 */ /* 0x000fe20003000000 */
[--C-:B------:R-:W-:Y:S01]  /*7060*/  FFMA.FTZ R7, R8, UR20, -R128.reuse ;  /* 0x0000001408077c23 */ /* 0x100fe20008010880 */
[----:B--2---:R-:W-:Y:S01]  /*7070*/  FSEL R103, R103, -INF , P2 ;  /* 0xff80000067677808 */ /* 0x004fe20001000000 */
[--C-:B------:R-:W-:Y:S01]  /*7080*/  FFMA.FTZ R8, R11, UR20, -R128.reuse ;  /* 0x000000140b087c23 */ /* 0x100fe20008010880 */
[----:B---3--:R-:W-:Y:S01]  /*7090*/  FSEL R74, R74, -INF , P3 ;  /* 0xff8000004a4a7808 */ /* 0x008fe20001800000 */
[--C-:B------:R-:W-:Y:S01]  /*70a0*/  FFMA.FTZ R11, R15, UR20, -R128.reuse ;  /* 0x000000140f0b7c23 */ /* 0x100fe20008010880 */
[C---:B------:R-:W-:Y:S01]  /*70b0*/  ISETP.GT.AND P4, PT, R56.reuse, 0x61, PT ;  /* 0x000000613800780c */ /* 0x040fe20003f84270 */
[--C-:B------:R-:W-:Y:S01]  /*70c0*/  FFMA.FTZ R15, R121, UR20, -R128.reuse ;  /* 0x00000014790f7c23 */ /* 0x100fe20008010880 */
[C---:B------:R-:W-:Y:S01]  /*70d0*/  ISETP.GT.AND P5, PT, R56.reuse, 0x68, PT ;  /* 0x000000683800780c */ /* 0x040fe20003fa4270 */
[----:B------:R-:W2:Y:S01]  /*70e0*/  MUFU.TANH R66, R66 ;  /* 0x0000004200427308 */ /* 0x000ea20000002400 */
[----:B------:R-:W-:Y:S01]  /*70f0*/  ISETP.GT.AND P6, PT, R56, 0x69, PT ;  /* 0x000000693800780c */ /* 0x000fe20003fc4270 */
[--C-:B------:R-:W-:Y:S01]  /*7100*/  FFMA.FTZ R9, R12, UR20, -R128.reuse ;  /* 0x000000140c097c23 */ /* 0x100fe20008010880 */
[----:B------:R-:W-:Y:S01]  /*7110*/  ISETP.GT.AND P2, PT, R56, 0x70, PT ;  /* 0x000000703800780c */ /* 0x000fe20003f44270 */
[--C-:B------:R-:W-:Y:S01]  /*7120*/  FFMA.FTZ R12, R20, UR20, -R128.reuse ;  /* 0x00000014140c7c23 */ /* 0x100fe20008010880 */
[----:B------:R-:W-:Y:S01]  /*7130*/  ISETP.GT.AND P3, PT, R56, 0x71, PT ;  /* 0x000000713800780c */ /* 0x000fe20003f64270 */
[--C-:B------:R-:W-:Y:S01]  /*7140*/  FFMA.FTZ R20, R122, UR20, -R128.reuse ;  /* 0x000000147a147c23 */ /* 0x100fe20008010880 */
[----:B------:R-:W-:Y:S01]  /*7150*/  FSEL R75, R75, -INF , P4 ;  /* 0xff8000004b4b7808 */ /* 0x000fe20002000000 */
[----:B------:R-:W3:Y:S01]  /*7160*/  MUFU.TANH R67, R67 ;  /* 0x0000004300437308 */ /* 0x000ee20000002400 */
[----:B------:R-:W-:Y:S01]  /*7170*/  FSEL R78, R78, -INF , P5 ;  /* 0xff8000004e4e7808 */ /* 0x000fe20002800000 */
[--C-:B------:R-:W-:Y:S01]  /*7180*/  FFMA.FTZ R122, R72, UR20, -R128.reuse ;  /* 0x00000014487a7c23 */ /* 0x100fe20008010880 */
[----:B------:R-:W-:Y:S01]  /*7190*/  FSEL R68, R68, -INF , P6 ;  /* 0xff80000044447808 */ /* 0x000fe20003000000 */
[--C-:B------:R-:W-:Y:S01]  /*71a0*/  FFMA.FTZ R104, R104, UR20, -R128.reuse ;  /* 0x0000001468687c23 */ /* 0x100fe20008010880 */
[----:B------:R-:W-:Y:S01]  /*71b0*/  FSEL R79, R79, -INF , P2 ;  /* 0xff8000004f4f7808 */ /* 0x000fe20001000000 */
[--C-:B------:R-:W-:Y:S01]  /*71c0*/  FFMA.FTZ R105, R105, UR20, -R128.reuse ;  /* 0x0000001469697c23 */ /* 0x100fe20008010880 */
[----:B------:R-:W-:Y:S01]  /*71d0*/  FSEL R83, R83, -INF , P3 ;  /* 0xff80000053537808 */ /* 0x000fe20001800000 */
[----:B------:R-:W5:Y:S01]  /*71e0*/  MUFU.TANH R70, R70 ;  /* 0x0000004600467308 */ /* 0x000f620000002400 */
[----:B------:R-:W-:Y:S01]  /*71f0*/  ISETP.GT.AND P4, PT, R56, 0x78, PT ;  /* 0x000000783800780c */ /* 0x000fe20003f84270 */
[--C-:B------:R-:W-:Y:S01]  /*7200*/  FFMA.FTZ R108, R108, UR20, -R128.reuse ;  /* 0x000000146c6c7c23 */ /* 0x100fe20008010880 */
[C---:B------:R-:W-:Y:S01]  /*7210*/  ISETP.GT.AND P5, PT, R56.reuse, 0x79, PT ;  /* 0x000000793800780c */ /* 0x040fe20003fa4270 */
[--C-:B------:R-:W-:Y:S01]  /*7220*/  FFMA.FTZ R109, R109, UR20, -R128.reuse ;  /* 0x000000146d6d7c23 */ /* 0x100fe20008010880 */
[----:B------:R-:W-:Y:S01]  /*7230*/  ISETP.GT.AND P6, PT, R56, 0x80, PT ;  /* 0x000000803800780c */ /* 0x000fe20003fc4270 */
[--C-:B------:R-:W-:Y:S01]  /*7240*/  FFMA.FTZ R112, R112, UR20, -R128.reuse ;  /* 0x0000001470707c23 */ /* 0x100fe20008010880 */
[C---:B------:R-:W-:Y:S01]  /*7250*/  ISETP.GT.AND P2, PT, R56.reuse, 0x81, PT ;  /* 0x000000813800780c */ /* 0x040fe20003f44270 */
[----:B------:R-:W5:Y:S01]  /*7260*/  MUFU.TANH R71, R71 ;  /* 0x0000004700477308 */ /* 0x000f620000002400 */
[----:B------:R-:W-:Y:S01]  /*7270*/  ISETP.GT.AND P3, PT, R56, 0x88, PT ;  /* 0x000000883800780c */ /* 0x000fe20003f64270 */
[--C-:B------:R-:W-:Y:S01]  /*7280*/  FFMA.FTZ R113, R113, UR20, -R128.reuse ;  /* 0x0000001471717c23 */ /* 0x100fe20008010880 */
[----:B------:R-:W-:Y:S01]  /*7290*/  FMNMX.FTZ R121, R80, R5, !PT ;  /* 0x0000000550797209 */ /* 0x000fe20007810000 */
[--C-:B------:R-:W-:Y:S01]  /*72a0*/  FFMA.FTZ R116, R116, UR20, -R128.reuse ;  /* 0x0000001474747c23 */ /* 0x100fe20008010880 */
[----:B------:R-:W-:Y:S01]  /*72b0*/  FSEL R86, R86, -INF , P4 ;  /* 0xff80000056567808 */ /* 0x000fe20002000000 */
[--C-:B------:R-:W-:Y:S01]  /*72c0*/  FFMA.FTZ R117, R117, UR20, -R128.reuse ;  /* 0x0000001475757c23 */ /* 0x100fe20008010880 */
[----:B------:R-:W-:Y:S01]  /*72d0*/  FSEL R87, R87, -INF , P5 ;  /* 0xff80000057577808 */ /* 0x000fe20002800000 */
[----:B------:R-:W-:Y:S01]  /*72e0*/  MUFU.EX2 R130, R130 ;  /* 0x0000008200827308 */ /* 0x000fe20000000800 */
[----:B------:R-:W-:Y:S01]  /*72f0*/  FSEL R58, R58, -INF , P6 ;  /* 0xff8000003a3a7808 */ /* 0x000fe20003000000 */
[--C-:B------:R-:W-:Y:S01]  /*7300*/  FFMA.FTZ R88, R88, UR20, -R128.reuse ;  /* 0x0000001458587c23 */ /* 0x100fe20008010880 */
[----:B0-----:R-:W-:Y:S01]  /*7310*/  FSEL R59, R59, -INF , P2 ;  /* 0xff8000003b3b7808 */ /* 0x001fe20001000000 */
[--C-:B------:R-:W-:Y:S01]  /*7320*/  FFMA.FTZ R89, R89, UR20, -R128.reuse ;  /* 0x0000001459597c23 */ /* 0x100fe20008010880 */
[----:B-1----:R-:W-:Y:S01]  /*7330*/  FSEL R62, R62, -INF , P3 ;  /* 0xff8000003e3e7808 */ /* 0x002fe20001800000 */
[--C-:B------:R-:W-:Y:S01]  /*7340*/  FFMA.FTZ R92, R92, UR20, -R128.reuse ;  /* 0x000000145c5c7c23 */ /* 0x100fe20008010880 */
[C---:B------:R-:W-:Y:S01]  /*7350*/  ISETP.GT.AND P4, PT, R56.reuse, 0x89, PT ;  /* 0x000000893800780c */ /* 0x040fe20003f84270 */
[----:B------:R-:W-:Y:S01]  /*7360*/  MUFU.EX2 R7, R7 ;  /* 0x0000000700077308 */ /* 0x000fe20000000800 */
[C---:B------:R-:W-:Y:S01]  /*7370*/  ISETP.GT.AND P5, PT, R56.reuse, 0x90, PT ;  /* 0x000000903800780c */ /* 0x040fe20003fa4270 */
[--C-:B------:R-:W-:Y:S01]  /*7380*/  FFMA.FTZ R93, R93, UR20, -R128.reuse ;  /* 0x000000145d5d7c23 */ /* 0x100fe20008010880 */
[----:B------:R-:W-:Y:S01]  /*7390*/  ISETP.GT.AND P6, PT, R56, 0x91, PT ;  /* 0x000000913800780c */ /* 0x000fe20003fc4270 */
[--C-:B------:R-:W-:Y:S01]  /*73a0*/  FFMA.FTZ R96, R96, UR20, -R128.reuse ;  /* 0x0000001460607c23 */ /* 0x100fe20008010880 */
[C---:B------:R-:W-:Y:S01]  /*73b0*/  ISETP.GT.AND P2, PT, R56.reuse, 0x98, PT ;  /* 0x000000983800780c */ /* 0x040fe20003f44270 */
[--C-:B------:R-:W-:Y:S01]  /*73c0*/  FFMA.FTZ R97, R97, UR20, -R128.reuse ;  /* 0x0000001461617c23 */ /* 0x100fe20008010880 */
[----:B------:R-:W-:Y:S01]  /*73d0*/  ISETP.GT.AND P3, PT, R56, 0x99, PT ;  /* 0x000000993800780c */ /* 0x000fe20003f64270 */
[----:B------:R-:W-:Y:S01]  /*73e0*/  MUFU.EX2 R8, R8 ;  /* 0x0000000800087308 */ /* 0x000fe20000000800 */
[----:B------:R-:W-:Y:S01]  /*73f0*/  FMNMX.FTZ R56, R10, R121, !PT ;  /* 0x000000790a387209 */ /* 0x000fe20007810000 */
[--C-:B------:R-:W-:Y:S01]  /*7400*/  FFMA.FTZ R100, R100, UR20, -R128.reuse ;  /* 0x0000001464647c23 */ /* 0x100fe20008010880 */
[----:B----4-:R-:W-:Y:S01]  /*7410*/  FSEL R63, R63, -INF , P4 ;  /* 0xff8000003f3f7808 */ /* 0x010fe20002000000 */
[--C-:B------:R-:W-:Y:S01]  /*7420*/  FFMA.FTZ R101, R101, UR20, -R128.reuse ;  /* 0x0000001465657c23 */ /* 0x100fe20008010880 */
[----:B------:R-:W-:Y:S01]  /*7430*/  FMNMX.FTZ R121, R13, R56, !PT ;  /* 0x000000380d797209 */ /* 0x000fe20007810000 */
[--C-:B------:R-:W-:Y:S01]  /*7440*/  FFMA.FTZ R73, R73, UR20, -R128.reuse ;  /* 0x0000001449497c23 */ /* 0x100fe20008010880 */
[----:B--2---:R-:W-:Y:S01]  /*7450*/  FSEL R72, R66, -INF , P5 ;  /* 0xff80000042487808 */ /* 0x004fe20002800000 */
[--C-:B------:R-:W-:Y:S01]  /*7460*/  FFMA.FTZ R76, R76, UR20, -R128.reuse ;  /* 0x000000144c4c7c23 */ /* 0x100fe20008010880 */
[----:B------:R-:W-:Y:S01]  /*7470*/  FMNMX.FTZ R56, R14, R121, !PT ;  /* 0x000000790e387209 */ /* 0x000fe20007810000 */
[----:B------:R0:W-:Y:S01]  /*7480*/  MUFU.EX2 R66, R122 ;  /* 0x0000007a00427308 */ /* 0x0001e20000000800 */
[----:B---3--:R-:W-:Y:S01]  /*7490*/  FSEL R67, R67, -INF , P6 ;  /* 0xff80000043437808 */ /* 0x008fe20003000000 */
[--C-:B------:R-:W-:Y:S01]  /*74a0*/  FFMA.FTZ R77, R77, UR20, -R128.reuse ;  /* 0x000000144d4d7c23 */ /* 0x100fe20008010880 */
[----:B------:R-:W-:Y:S01]  /*74b0*/  FMNMX.FTZ R121, R21, R56, !PT ;  /* 0x0000003815797209 */ /* 0x000fe20007810000 */
[--C-:B------:R-:W-:Y:S01]  /*74c0*/  FFMA.FTZ R60, R60, UR20, -R128.reuse ;  /* 0x000000143c3c7c23 */ /* 0x100fe20008010880 */
[----:B-----5:R-:W-:Y:S01]  /*74d0*/  FSEL R70, R70, -INF , P2 ;  /* 0xff80000046467808 */ /* 0x020fe20001000000 */
[--C-:B------:R-:W-:Y:S01]  /*74e0*/  FFMA.FTZ R61, R61, UR20, -R128.reuse ;  /* 0x000000143d3d7c23 */ /* 0x100fe20008010880 */
[----:B------:R-:W-:Y:S01]  /*74f0*/  FMNMX.FTZ R56, R120, R121, !PT ;  /* 0x0000007978387209 */ /* 0x000fe20007810000 */
[--C-:B------:R-:W-:Y:S01]  /*7500*/  FFMA.FTZ R64, R64, UR20, -R128.reuse ;  /* 0x0000001440407c23 */ /* 0x100fe20008010880 */
[----:B------:R-:W-:Y:S01]  /*7510*/  FSEL R71, R71, -INF , P3 ;  /* 0xff80000047477808 */ /* 0x000fe20001800000 */
[--C-:B0-----:R-:W-:Y:S01]  /*7520*/  FFMA.FTZ R122, R81, UR20, -R128.reuse ;  /* 0x00000014517a7c23 */ /* 0x101fe20008010880 */
[----:B------:R-:W-:Y:S01]  /*7530*/  FMNMX.FTZ R121, R123, R56, !PT ;  /* 0x000000387b797209 */ /* 0x000fe20007810000 */
[--C-:B------:R-:W-:Y:S01]  /*7540*/  FFMA.FTZ R81, R84, UR20, -R128.reuse ;  /* 0x0000001454517c23 */ /* 0x100fe20008010880 */
[----:B------:R-:W-:-:S01]  /*7550*/  FFMA.FTZ R84, R85, UR20, -R128 ;  /* 0x0000001455547c23 */ /* 0x000fc20008010880 */
[--C-:B------:R-:W-:Y:S01]  /*7560*/  FFMA.FTZ R85, R126, UR20, -R128.reuse ;  /* 0x000000147e557c23 */ /* 0x100fe20008010880 */
[----:B------:R-:W-:Y:S01]  /*7570*/  FMNMX.FTZ R121, R124, R121, !PT ;  /* 0x000000797c797209 */ /* 0x000fe20007810000 */
[--C-:B------:R-:W-:Y:S01]  /*7580*/  FFMA.FTZ R126, R119, UR20, -R128.reuse ;  /* 0x00000014777e7c23 */ /* 0x100fe20008010880 */
[----:B------:R-:W-:Y:S01]  /*7590*/  MOV R119, UR20 ;  /* 0x0000001400777c02 */ /* 0x000fe20008000f00 */
        /* <DEDUP_REMOVED lines=48> */
[----:B------:R-:W-:Y:S01]  /*78a0*/  FMNMX.FTZ R56, R70, R121, !PT ;  /* 0x0000007946387209 */ /* 0x000fe20007810000 */
[----:B------:R-:W-:-:S02]  /*78b0*/  FFMA.FTZ R121, R125, UR20, -R128 ;  /* 0x000000147d797c23 */ /* 0x000fc40008010880 */
[----:B------:R-:W-:Y:S01]  /*78c0*/  MUFU.EX2 R92, R92 ;  /* 0x0000005c005c7308 */ /* 0x000fe20000000800 */
[----:B------:R-:W-:-:S05]  /*78d0*/  FMNMX.FTZ R56, R71, R56, !PT ;  /* 0x0000003847387209 */ /* 0x000fca0007810000 */
[----:B------:R-:W0:Y:S02]  /*78e0*/  SHFL.BFLY PT, R129, R56, 0x2, 0x1f ;  /* 0x0c401f0038817f89 */ /* 0x000e2400000e0000 */
[----:B------:R-:W-:Y:S08]  /*78f0*/  MUFU.EX2 R93, R93 ;  /* 0x0000005d005d7308 */ /* 0x000ff00000000800 */
[----:B------:R-:W-:Y:S08]  /*7900*/  MUFU.EX2 R96, R96 ;  /* 0x0000006000607308 */ /* 0x000ff00000000800 */
[----:B------:R-:W-:Y:S01]  /*7910*/  MUFU.EX2 R97, R97 ;  /* 0x0000006100617308 */ /* 0x000fe20000000800 */
[----:B0-----:R-:W-:-:S02]  /*7920*/  FMNMX.FTZ R125, R56, R129, !PT ;  /* 0x00000081387d7209 */ /* 0x001fc40007810000 */
[----:B------:R-:W-:-:S05]  /*7930*/  FSEL R129, R57, RZ, P0 ;  /* 0x000000ff39817208 */ /* 0x000fca0000000000 */
[----:B------:R-:W-:Y:S01]  /*7940*/  MUFU.EX2 R100, R100 ;  /* 0x0000006400647308 */ /* 0x000fe20000000800 */
[----:B------:R-:W0:Y:S01]  /*7950*/  SHFL.BFLY PT, R56, R125, 0x1, 0x1f ;  /* 0x0c201f007d387f89 */ /* 0x000e2200000e0000 */
[----:B------:R-:W-:-:S06]  /*7960*/  FADD.FTZ R129, -R129, R6 ;  /* 0x0000000681817221 */ /* 0x000fcc0000010100 */
[----:B------:R-:W-:Y:S08]  /*7970*/  MUFU.EX2 R101, R101 ;  /* 0x0000006500657308 */ /* 0x000ff00000000800 */
[----:B------:R-:W-:Y:S08]  /*7980*/  MUFU.EX2 R73, R73 ;  /* 0x0000004900497308 */ /* 0x000ff00000000800 */
[----:B------:R-:W-:Y:S01]  /*7990*/  MUFU.EX2 R76, R76 ;  /* 0x0000004c004c7308 */ /* 0x000fe20000000800 */
[----:B0-----:R-:W-:-:S04]  /*79a0*/  FMNMX.FTZ R56, R125, R56, !PT ;  /* 0x000000387d387209 */ /* 0x001fc80007810000 */
[C---:B------:R-:W-:Y:S01]  /*79b0*/  FSETP.NEU.FTZ.AND P2, PT, R56.reuse, -INF , PT ;  /* 0xff8000003800780b */ /* 0x040fe20003f5d000 */
[----:B------:R-:W-:-:S02]  /*79c0*/  FFMA.FTZ R119, R56, R119, -8 ;  /* 0xc100000038777423 */ /* 0x000fc40000010077 */
[----:B------:R-:W-:Y:S01]  /*79d0*/  MUFU.EX2 R77, R77 ;  /* 0x0000004d004d7308 */ /* 0x000fe20000000800 */
[----:B------:R-:W-:Y:S02]  /*79e0*/  FSEL R6, R56, RZ, P2 ;  /* 0x000000ff38067208 */ /* 0x000fe40001000000 */
[----:B------:R-:W-:-:S03]  /*79f0*/  FSEL R119, R119, RZ, P2 ;  /* 0x000000ff77777208 */ /* 0x000fc60001000000 */
[----:B------:R-:W-:Y:S01]  /*7a00*/  FADD.FTZ R6, -R6, R5 ;  /* 0x0000000506067221 */ /* 0x000fe20000010100 */
[----:B------:R-:W-:Y:S01]  /*7a10*/  FMUL.FTZ R5, R129, UR20 ;  /* 0x0000001481057c20 */ /* 0x000fe20008410000 */
        /* <DEDUP_REMOVED lines=46> */
[----:B------:R-:W-:-:S07]  /*7d00*/  FFMA.FTZ R71, R71, UR20, -R119 ;  /* 0x0000001447477c23 */ /* 0x000fce0008010877 */
        /* <DEDUP_REMOVED lines=12> */
[----:B------:R-:W-:-:S07]  /*7dd0*/  FADD.FTZ R3, R11, R128 ;  /* 0x000000800b037221 */ /* 0x000fce0000010000 */
[----:B------:R-:W2:Y:S08]  /*7de0*/  MUFU.EX2 R123, R123 ;  /* 0x0000007b007b7308 */ /* 0x000eb00000000800 */
[----:B------:R-:W3:Y:S08]  /*7df0*/  MUFU.EX2 R106, R106 ;  /* 0x0000006a006a7308 */ /* 0x000ef00000000800 */
[----:B------:R5:W-:Y:S08]  /*7e00*/  MUFU.EX2 R124, R99 ;  /* 0x00000063007c7308 */ /* 0x000bf00000000800 */
[----:B------:R-:W4:Y:S01]  /*7e10*/  MUFU.EX2 R107, R107 ;  /* 0x0000006b006b7308 */ /* 0x000f220000000800 */
[----:B-----5:R-:W-:-:S01]  /*7e20*/  FADD.FTZ R99, R21, R2 ;  /* 0x0000000215637221 */ /* 0x020fc20000010000 */
[----:B------:R-:W-:-:S03]  /*7e30*/  FADD.FTZ R2, R12, R3 ;  /* 0x000000030c027221 */ /* 0x000fc60000010000 */
[----:B0-----:R-:W-:Y:S01]  /*7e40*/  FADD.FTZ R99, R80, R99 ;  /* 0x0000006350637221 */ /* 0x001fe20000010000 */
[----:B------:R-:W-:-:S02]  /*7e50*/  FADD.FTZ R3, R15, R2 ;  /* 0x000000020f037221 */ /* 0x000fc40000010000 */
[----:B------:R-:W0:Y:S01]  /*7e60*/  MUFU.EX2 R110, R110 ;  /* 0x0000006e006e7308 */ /* 0x000e220000000800 */
[----:B-1----:R-:W-:-:S01]  /*7e70*/  FADD.FTZ R2, R120, R99 ;  /* 0x0000006378027221 */ /* 0x002fc20000010000 */
[----:B------:R-:W-:-:S03]  /*7e80*/  FADD.FTZ R3, R20, R3 ;  /* 0x0000000314037221 */ /* 0x000fc60000010000 */
[----:B--2---:R-:W-:Y:S01]  /*7e90*/  FADD.FTZ R99, R123, R2 ;  /* 0x000000027b637221 */ /* 0x004fe20000010000 */
[----:B------:R-:W-:-:S02]  /*7ea0*/  FADD.FTZ R2, R104, R3 ;  /* 0x0000000368027221 */ /* 0x000fc40000010000 */
[----:B------:R-:W1:Y:S01]  /*7eb0*/  MUFU.EX2 R111, R111 ;  /* 0x0000006f006f7308 */ /* 0x000e620000000800 */
[----:B---3--:R-:W-:-:S01]  /*7ec0*/  FADD.FTZ R128, R106, R99 ;  /* 0x000000636a807221 */ /* 0x008fc20000010000 */
        /* <DEDUP_REMOVED lines=25> */
[----:B------:R-:W2:Y:S08]  /*8060*/  MUFU.EX2 R94, R94 ;  /* 0x0000005e005e7308 */ /* 0x000eb00000000800 */
[----:B------:R-:W3:Y:S08]  /*8070*/  MUFU.EX2 R95, R95 ;  /* 0x0000005f005f7308 */ /* 0x000ef00000000800 */
[----:B------:R0:W-:Y:S08]  /*8080*/  MUFU.EX2 R99, R68 ;  /* 0x0000004400637308 */ /* 0x0001f00000000800 */
[----:B------:R-:W4:Y:S01]  /*8090*/  MUFU.EX2 R102, R102 ;  /* 0x0000006600667308 */ /* 0x000f220000000800 */
[----:B0-----:R-:W-:-:S04]  /*80a0*/  FADD.FTZ R68, R90, R119 ;  /* 0x000000775a447221 */ /* 0x001fc80000010000 */
[----:B-1----:R-:W-:-:S03]  /*80b0*/  FADD.FTZ R119, R91, R68 ;  /* 0x000000445b777221 */ /* 0x002fc60000010000 */
[----:B------:R-:W0:Y:S01]  /*80c0*/  MUFU.EX2 R103, R103 ;  /* 0x0000006700677308 */ /* 0x000e220000000800 */
[----:B--2---:R-:W-:-:S01]  /*80d0*/  FADD.FTZ R68, R94, R119 ;  /* 0x000000775e447221 */ /* 0x004fc20000010000 */
[----:B------:R-:W-:-:S03]  /*80e0*/  FADD.FTZ R119, R97, R2 ;  /* 0x0000000261777221 */ /* 0x000fc60000010000 */
[----:B---3--:R-:W-:Y:S01]  /*80f0*/  FADD.FTZ R68, R95, R68 ;  /* 0x000000445f447221 */ /* 0x008fe20000010000 */
[----:B------:R-:W-:-:S02]  /*8100*/  FADD.FTZ R2, R100, R119 ;  /* 0x0000007764027221 */ /* 0x000fc40000010000 */
[----:B------:R-:W1:Y:S01]  /*8110*/  MUFU.EX2 R74, R74 ;  /* 0x0000004a004a7308 */ /* 0x000e620000000800 */
[----:B------:R-:W-:-:S04]  /*8120*/  FADD.FTZ R3, R79, R68 ;  /* 0x000000444f037221 */ /* 0x000fc80000010000 */
[----:B------:R-:W-:-:S03]  /*8130*/  FADD.FTZ R3, R124, R3 ;  /* 0x000000037c037221 */ /* 0x000fc60000010000 */
[----:B------:R-:W2:Y:S01]  /*8140*/  MUFU.EX2 R75, R75 ;  /* 0x0000004b004b7308 */ /* 0x000ea20000000800 */
[----:B----4-:R-:W-:-:S01]  /*8150*/  FADD.FTZ R68, R102, R3 ;  /* 0x0000000366447221 */ /* 0x010fc20000010000 */
[----:B------:R-:W-:-:S03]  /*8160*/  FADD.FTZ R3, R101, R2 ;  /* 0x0000000265037221 */ /* 0x000fc60000010000 */
[----:B0-----:R-:W-:Y:S01]  /*8170*/  FADD.FTZ R119, R103, R68 ;  /* 0x0000004467777221 */ /* 0x001fe20000010000 */
[----:B------:R-:W-:-:S02]  /*8180*/  FADD.FTZ R2, R66, R3 ;  /* 0x0000000342027221 */ /* 0x000fc40000010000 */
        /* <DEDUP_REMOVED lines=58> */
.L_x_15624:
        /* <DEDUP_REMOVED lines=83> */
.L_x_15614:
        /* <DEDUP_REMOVED lines=8> */
.L_x_15637:
[----:B------:R-:W-:-:S04]  /*8ae0*/  UIADD3 UR46, UR21, 0x1, URZ ;  /* 0x00000001152e7890 */ /* 0x000fc8000fffe03f */
[----:B------:R-:W-:-:S04]  /*8af0*/  UISETP.NE.AND UP0, UPT, UR46, 0x2, UPT ;  /* 0x000000022e00788c */ /* 0x000fc8000bf05270 */
[----:B------:R-:W-:Y:S02]  /*8b00*/  USEL UR47, URZ, 0x1, UP0 ;  /* 0x000000013f2f7887 */ /* 0x000fe40008000000 */
[----:B------:R-:W-:Y:S02]  /*8b10*/  USEL UR46, UR46, URZ, UP0 ;  /* 0x0000003f2e2e7287 */ /* 0x000fe40008000000 */
[----:B------:R-:W-:Y:S01]  /*8b20*/  ULOP3.LUT UR47, UR22, UR47, URZ, 0x3c, !UPT ;  /* 0x0000002f162f7292 */ /* 0x000fe2000f8e3c3f */
[----:B------:R-:W-:Y:S11]  /*8b30*/  @!P1 BRA `(.L_x_15627) ;  /* 0x0000000000049947 */ /* 0x000ff60003800000 */
[----:B------:R-:W-:Y:S01]  /*8b40*/  BPT.TRAP 0x1 ;  /* 0x000000040000795c */ /* 0x000fe20000300000 */
.L_x_15627:
[----:B------:R-:W-:Y:S01]  /*8b50*/  ULEA UR6, UR46, UR45, 0x3 ;  /* 0x0000002d2e067291 */ /* 0x000fe2000f8e183f */
[----:B------:R-:W-:-:S05]  /*8b60*/  IMAD.U32 R7, RZ, RZ, UR47 ;  /* 0x0000002fff077e24 */ /* 0x000fca000f8e00ff */
[----:B------:R-:W-:-:S04]  /*8b70*/  SHF.L.U32 R7, R7, 0x1f, RZ ;  /* 0x0000001f07077819 */ /* 0x000fc800000006ff */
[----:B------:R0:W1:Y:S01]  /*8b80*/  SYNCS.PHASECHK.TRANS64.TRYWAIT P0, [UR6+0x13230], R7 ;  /* 0x01323007ff0075a7 */ /* 0x0000620008000146 */
[----:B------:R-:W-:Y:S05]  /*8b90*/  @!P1 BRA `(.L_x_15628) ;  /* 0x0000000000049947 */ /* 0x000fea0003800000 */
[----:B------:R-:W-:Y:S01]  /*8ba0*/  BPT.TRAP 0x1 ;  /* 0x000000040000795c */ /* 0x000fe20000300000 */
.L_x_15628:
[----:B-1----:R-:W-:Y:S05]  /*8bb0*/  @P0 BRA `(.L_x_15629) ;  /* 0x0000000000080947 */ /* 0x002fea0003800000 */
[----:B------:R-:W1:Y:S02]  /*8bc0*/  SYNCS.PHASECHK.TRANS64.TRYWAIT P0, [UR6+0x13230], R7 ;  /* 0x01323007ff0075a7 */ /* 0x000e640008000146 */
[----:B-1----:R-:W-:Y:S05]  /*8bd0*/  @!P0 BRA `(.L_x_15630) ;  /* 0x000000d400748947 */ /* 0x002fea0003800000 */
.L_x_15629:
        /* <DEDUP_REMOVED lines=64> */
.L_x_15631:
[----:B------:R-:W-:Y:S01]  /*8fe0*/  ULEA UR11, UR21, UR45, 0x3 ;  /* 0x0000002d150b7291 */ /* 0x000fe2000f8e183f */
[----:B01----:R-:W-:-:S05]  /*8ff0*/  IMAD.U32 R7, RZ, RZ, UR22 ;  /* 0x00000016ff077e24 */ /* 0x003fca000f8e00ff */
[----:B------:R-:W-:-:S04]  /*9000*/  SHF.L.U32 R7, R7, 0x1f, RZ ;  /* 0x0000001f07077819 */ /* 0x000fc800000006ff */
[----:B------:R0:W1:Y:S01]  /*9010*/  SYNCS.PHASECHK.TRANS64.TRYWAIT P0, [UR11+0x13250], R7 ;  /* 0x01325007ff0075a7 */ /* 0x000062000800014b */
[----:B------:R-:W-:Y:S05]  /*9020*/  @!P1 BRA `(.L_x_15632) ;  /* 0x0000000000049947 */ /* 0x000fea0003800000 */
[----:B------:R-:W-:Y:S01]  /*9030*/  BPT.TRAP 0x1 ;  /* 0x000000040000795c */ /* 0x000fe20000300000 */
.L_x_15632:
[----:B-1----:R-:W-:Y:S05]  /*9040*/  @P0 BRA `(.L_x_15633) ;  /* 0x0000000000080947 */ /* 0x002fea0003800000 */
[----:B------:R-:W1:Y:S02]  /*9050*/  SYNCS.PHASECHK.TRANS64.TRYWAIT P0, [UR11+0x13250], R7 ;  /* 0x01325007ff0075a7 */ /* 0x000e64000800014b */
[----:B-1----:R-:W-:Y:S05]  /*9060*/  @!P0 BRA `(.L_x_15634) ;  /* 0x000000d000688947 */ /* 0x002fea0003800000 */
.L_x_15633:
        /* <DEDUP_REMOVED lines=32> */
.L_x_15635:
        /* <DEDUP_REMOVED lines=504> */
.L_x_15636:
        /* <DEDUP_REMOVED lines=83> */
.L_x_15626:
[----:B------:R-:W-:Y:S06]  /*b720*/  BAR.ARV 0x8, 0x200 ;  /* 0x0208000000007b1d */ /* 0x000fec0000002000 */
[----:B------:R-:W-:Y:S05]  /*b730*/  @!P1 BRA `(.L_x_15638) ;  /* 0x0000000000049947 */ /* 0x000fea0003800000 */
[----:B------:R-:W-:Y:S01]  /*b740*/  BPT.TRAP 0x1 ;  /* 0x000000040000795c */ /* 0x000fe20000300000 */
.L_x_15638:
[----:B------:R-:W-:Y:S01]  /*b750*/  ULEA UR5, UR46, UR45, 0x3 ;  /* 0x0000002d2e057291 */ /* 0x000fe2000f8e183f */
[----:B------:R-:W-:-:S05]  /*b760*/  IMAD.U32 R0, RZ, RZ, UR47 ;  /* 0x0000002fff007e24 */ /* 0x000fca000f8e00ff */
[----:B------:R-:W-:-:S04]  /*b770*/  SHF.L.U32 R0, R0, 0x1f, RZ ;  /* 0x0000001f00007819 */ /* 0x000fc800000006ff */
[----:B------:R0:W1:Y:S01]  /*b780*/  SYNCS.PHASECHK.TRANS64.TRYWAIT P0, [UR5+0x13250], R0 ;  /* 0x01325000ff0075a7 */ /* 0x0000620008000145 */
[----:B------:R-:W-:Y:S05]  /*b790*/  @!P1 BRA `(.L_x_15639) ;  /* 0x0000000000049947 */ /* 0x000fea0003800000 */
[----:B------:R-:W-:Y:S01]  /*b7a0*/  BPT.TRAP 0x1 ;  /* 0x000000040000795c */ /* 0x000fe20000300000 */
.L_x_15639:
[----:B-1----:R-:W-:Y:S05]  /*b7b0*/  @P0 BRA `(.L_x_15640) ;  /* 0x0000000000080947 */ /* 0x002fea0003800000 */
[----:B------:R-:W1:Y:S02]  /*b7c0*/  SYNCS.PHASECHK.TRANS64.TRYWAIT P0, [UR5+0x13250], R0 ;  /* 0x01325000ff0075a7 */ /* 0x000e640008000145 */
[----:B-1----:R-:W-:Y:S05]  /*b7d0*/  @!P0 BRA `(.L_x_15641) ;  /* 0x000000a800a48947 */ /* 0x002fea0003800000 */
.L_x_15640:
        /* <DEDUP_REMOVED lines=14> */
[C---:B01----:R-:W-:Y:S02]  /*b8c0*/  @P0 IMAD R0, R6.reuse, UR38, RZ ;  /* 0x0000002606000c24 */ /* 0x043fe4000f8e02ff */
[----:B------:R-:W-:-:S04]  /*b8d0*/  @P0 IMAD.WIDE.U32 R4, R6, UR37, RZ ;  /* 0x0000002506040c25 */ /* 0x000fc8000f8e00ff */
[----:B------:R-:W-:Y:S01]  /*b8e0*/  @P0 IMAD R7, R7, UR37, R0 ;  /* 0x0000002507070c24 */ /* 0x000fe2000f8e0200 */
[----:B------:R-:W-:-:S03]  /*b8f0*/  MOV R0, 0x3f800000 ;  /* 0x3f80000000007802 */ /* 0x000fc60000000f00 */
[----:B------:R-:W-:Y:S02]  /*b900*/  @P0 IMAD.IADD R5, R5, 0x1, R7 ;  /* 0x0000000105050824 */ /* 0x000fe400078e0207 */
        /* <DEDUP_REMOVED lines=18> */
[----:B0-----:R-:W0:Y:S01]  /*ba30*/  SHFL.BFLY PT, R7, R2, 0x2, 0x1f ;  /* 0x0c401f0002077f89 */ /* 0x001e2200000e0000 */
[----:B------:R-:W-:Y:S02]  /*ba40*/  WARPGROUP.DEPBAR.LE gsb0, 0x0 ;  /* 0x00008000000079c5 */ /* 0x000fe40000010000 */
[----:B------:R-:W-:-:S06]  /*ba50*/  WARPGROUP.ARRIVE ;  /* 0x00000000000079c5 */ /* 0x000fcc0000000000 */
[----:B------:R-:W-:Y:S01]  /*ba60*/  QGMMA.64x64x32.F32.E4M3.E4M3 R24, R140, gdesc[UR4], R24, gsb0 ;  /* 0x00e000048c187df3 */ /* 0x000fe20008000818 */
[----:B-1----:R-:W-:-:S01]  /*ba70*/  FADD.FTZ R4, R4, R3 ;  /* 0x0000000304047221 */ /* 0x002fc20000010000 */
[----:B------:R-:W-:Y:S01]  /*ba80*/  UIADD3 UR6, UR4, 0x200, URZ ;  /* 0x0000020004067890 */ /* 0x000fe2000fffe03f */
[----:B0-----:R-:W-:-:S01]  /*ba90*/  FADD.FTZ R7, R7, R2 ;  /* 0x0000000207077221 */ /* 0x001fc20000010000 */
[----:B------:R-:W-:Y:S02]  /*baa0*/  UMOV UR7, 0xc0000010 ;  /* 0xc000001000077882 */ /* 0x000fe40000000000 */
[----:B------:R-:W0:Y:S04]  /*bab0*/  SHFL.BFLY PT, R5, R4, 0x1, 0x1f ;  /* 0x0c201f0004057f89 */ /* 0x000e2800000e0000 */
        /* <DEDUP_REMOVED lines=33> */
.L_x_15642:
        /* <DEDUP_REMOVED lines=42> */
.L_x_15606:
        /* <DEDUP_REMOVED lines=60> */
[----:B--2---:R-:W-:Y:S01]  /*c330*/  IMAD.WIDE R2, R12, 0x2, R42 ;  /* 0x000000020c027825 */ /* 0x004fe200078e022a */
[----:B------:R-:W-:Y:S02]  /*c340*/  SEL R12, R38, R39, P0 ;  /* 0x00000027260c7207 */ /* 0x000fe40000000000 */
[C---:B------:R-:W-:Y:S02]  /*c350*/  IADD3 R9, P3, R2.reuse, 0x20, RZ ;  /* 0x0000002002097810 */ /* 0x040fe40007f7e0ff */
[----:B------:R-:W-:-:S02]  /*c360*/  LOP3.LUT R7, R2, 0x380, RZ, 0xc0, !PT ;  /* 0x0000038002077812 */ /* 0x000fc400078ec0ff */
[C---:B------:R-:W-:Y:S02]  /*c370*/  IADD3 R13, P2, R2.reuse, 0x40, RZ ;  /* 0x00000040020d7810 */ /* 0x040fe40007f5e0ff */
[----:B------:R-:W-:Y:S02]  /*c380*/  LOP3.LUT R8, R9, 0x380, RZ, 0xc0, !PT ;  /* 0x0000038009087812 */ /* 0x000fe400078ec0ff */
[----:B------:R-:W-:Y:S02]  /*c390*/  IADD3 R30, P1, R2, 0x60, RZ ;  /* 0x00000060021e7810 */ /* 0x000fe40007f3e0ff */
[----:B------:R-:W-:Y:S02]  /*c3a0*/  SHF.R.U64 R7, R7, 0x3, RZ ;  /* 0x0000000307077819 */ /* 0x000fe400000012ff */
[----:B------:R-:W-:Y:S01]  /*c3b0*/  LOP3.LUT R4, R13, 0x380, RZ, 0xc0, !PT ;  /* 0x000003800d047812 */ /* 0x000fe200078ec0ff */
[----:B------:R-:W-:Y:S01]  /*c3c0*/  IMAD.X R5, RZ, RZ, R3, P1 ;  /* 0x000000ffff057224 */ /* 0x000fe200008e0603 */
[----:B------:R-:W-:-:S02]  /*c3d0*/  SHF.R.U64 R8, R8, 0x3, RZ ;  /* 0x0000000308087819 */ /* 0x000fc400000012ff */
[----:B------:R-:W-:Y:S02]  /*c3e0*/  LOP3.LUT R15, R30, 0x380, RZ, 0xc0, !PT ;  /* 0x000003801e0f7812 */ /* 0x000fe400078ec0ff */
[----:B------:R-:W-:Y:S01]  /*c3f0*/  LOP3.LUT R2, R7, R2, RZ, 0x3c, !PT ;  /* 0x0000000207027212 */ /* 0x000fe200078e3cff */
[--C-:B------:R-:W-:Y:S01]  /*c400*/  IMAD.X R7, RZ, RZ, R3.reuse, P2 ;  /* 0x000000ffff077224 */ /* 0x100fe200010e0603 */
[----:B------:R-:W-:Y:S02]  /*c410*/  SHF.R.U64 R4, R4, 0x3, RZ ;  /* 0x0000000304047819 */ /* 0x000fe400000012ff */
[----:B------:R-:W-:Y:S01]  /*c420*/  LOP3.LUT R8, R8, R9, RZ, 0x3c, !PT ;  /* 0x0000000908087212 */ /* 0x000fe200078e3cff */
[----:B------:R-:W-:Y:S01]  /*c430*/  IMAD.X R9, RZ, RZ, R3, P3 ;  /* 0x000000ffff097224 */ /* 0x000fe200018e0603 */
[----:B------:R-:W-:Y:S02]  /*c440*/  SHF.R.U64 R15, R15, 0x3, RZ ;  /* 0x000000030f0f7819 */ /* 0x000fe400000012ff */
[----:B------:R-:W-:-:S02]  /*c450*/  MOV R67, R2 ;  /* 0x0000000200437202 */ /* 0x000fc40000000f00 */
[----:B------:R-:W-:Y:S02]  /*c460*/  LOP3.LUT R6, R4, R13, RZ, 0x3c, !PT ;  /* 0x0000000d04067212 */ /* 0x000fe400078e3cff */
[----:B------:R-:W-:Y:S02]  /*c470*/  LOP3.LUT R4, R15, R30, RZ, 0x3c, !PT ;  /* 0x0000001e0f047212 */ /* 0x000fe400078e3cff */
[----:B------:R-:W-:Y:S02]  /*c480*/  MOV R30, R6 ;  /* 0x00000006001e7202 */ /* 0x000fe40000000f00 */
[----:B------:R-:W-:Y:S02]  /*c490*/  MOV R65, R4 ;  /* 0x0000000400417202 */ /* 0x000fe40000000f00 */
[----:B------:R-:W-:Y:S02]  /*c4a0*/  MOV R66, R8 ;  /* 0x0000000800427202 */ /* 0x000fe40000000f00 */
[----:B---3--:R-:W-:Y:S01]  /*c4b0*/  LOP3.LUT R3, R11, 0x2, RZ, 0x3c, !PT ;  /* 0x000000020b037812 */ /* 0x008fe200078e3cff */
[----:B------:R-:W-:Y:S04]  /*c4c0*/  SHFL.IDX PT, R46, R96, R11, 0x1c1f ;  /* 0x001c1f0b602e7589 */ /* 0x000fe800000e0000 */
[----:B------:R-:W0:Y:S04]  /*c4d0*/  SHFL.IDX PT, R47, R92, R3, 0x1c1f ;  /* 0x001c1f035c2f7589 */ /* 0x000e2800000e0000 */
[----:B------:R-:W-:Y:S04]  /*c4e0*/  SHFL.IDX PT, R38, R68, R11, 0x1c1f ;  /* 0x001c1f0b44267589 */ /* 0x000fe800000e0000 */
[----:B------:R-:W-:Y:S04]  /*c4f0*/  SHFL.IDX PT, R39, R48, R3, 0x1c1f ;  /* 0x001c1f0330277589 */ /* 0x000fe800000e0000 */
[----:B------:R-:W-:Y:S04]  /*c500*/  SHFL.IDX PT, R52, R88, R11, 0x1c1f ;  /* 0x001c1f0b58347589 */ /* 0x000fe800000e0000 */
[----:B------:R-:W1:Y:S04]  /*c510*/  SHFL.IDX PT, R53, R84, R3, 0x1c1f ;  /* 0x001c1f0354357589 */ /* 0x000e6800000e0000 */
[----:B------:R0:W-:Y:S04]  /*c520*/  SHFL.IDX PT, R34, R44, R11, 0x1c1f ;  /* 0x001c1f0b2c227589 */ /* 0x0001e800000e0000 */
[----:B------:R-:W-:Y:S04]  /*c530*/  SHFL.IDX PT, R35, R56, R3, 0x1c1f ;  /* 0x001c1f0338237589 */ /* 0x000fe800000e0000 */
[----:B------:R-:W-:Y:S01]  /*c540*/  SHFL.IDX PT, R2, R98, R11, 0x1c1f ;  /* 0x001c1f0b62027589 */ /* 0x000fe200000e0000 */
[----:B0-----:R-:W-:-:S03]  /*c550*/  SEL R44, R46, R47, P0 ;  /* 0x0000002f2e2c7207 */ /* 0x001fc60000000000 */
[----:B------:R-:W-:Y:S01]  /*c560*/  SHFL.IDX PT, R50, R80, R11, 0x1c1f ;  /* 0x001c1f0b50327589 */ /* 0x000fe200000e0000 */
[----:B------:R-:W-:-:S03]  /*c570*/  SEL R46, R47, R46, P0 ;  /* 0x0000002e2f2e7207 */ /* 0x000fc60000000000 */
[----:B------:R-:W0:Y:S04]  /*c580*/  SHFL.IDX PT, R5, R94, R3, 0x1c1f ;  /* 0x001c1f035e057589 */ /* 0x000e2800000e0000 */
[----:B------:R-:W-:Y:S01]  /*c590*/  SHFL.IDX PT, R10, R10, R11, 0x1c1f ;  /* 0x001c1f0b0a0a7589 */ /* 0x000fe200000e0000 */
[----:B-1----:R-:W-:Y:S02]  /*c5a0*/  SEL R48, R52, R53, P0 ;  /* 0x0000003534307207 */ /* 0x002fe40000000000 */
[----:B------:R-:W-:Y:S01]  /*c5b0*/  SEL R52, R53, R52, P0 ;  /* 0x0000003435347207 */ /* 0x000fe20000000000 */
[----:B------:R-:W1:Y:S04]  /*c5c0*/  SHFL.IDX PT, R51, R76, R3, 0x1c1f ;  /* 0x001c1f034c337589 */ /* 0x000e6800000e0000 */
[----:B------:R-:W-:Y:S04]  /*c5d0*/  SHFL.IDX PT, R28, R28, R11, 0x1c1f ;  /* 0x001c1f0b1c1c7589 */ /* 0x000fe800000e0000 */
[----:B------:R-:W2:Y:S04]  /*c5e0*/  SHFL.IDX PT, R15, R64, R3, 0x1c1f ;  /* 0x001c1f03400f7589 */ /* 0x000ea800000e0000 */
[----:B------:R3:W-:Y:S04]  /*c5f0*/  SHFL.IDX PT, R29, R36, R3, 0x1c1f ;  /* 0x001c1f03241d7589 */ /* 0x0007e800000e0000 */
[----:B------:R-:W-:Y:S01]  /*c600*/  SHFL.IDX PT, R4, R90, R11, 0x1c1f ;  /* 0x001c1f0b5a047589 */ /* 0x000fe200000e0000 */
[----:B0-----:R-:W-:-:S02]  /*c610*/  SEL R45, R2, R5, P0 ;  /* 0x00000005022d7207 */ /* 0x001fc40000000000 */
[----:B------:R-:W-:Y:S01]  /*c620*/  SEL R47, R5, R2, P0 ;  /* 0x00000002052f7207 */ /* 0x000fe20000000000 */
[----:B------:R-:W-:Y:S01]  /*c630*/  SHFL.IDX PT, R60, R60, R11, 0x1c1f ;  /* 0x001c1f0b3c3c7589 */ /* 0x000fe200000e0000 */
[----:B---3--:R-:W-:-:S03]  /*c640*/  SEL R36, R34, R35, P0 ;  /* 0x0000002322247207 */ /* 0x008fc60000000000 */
[----:B------:R-:W0:Y:S01]  /*c650*/  SHFL.IDX PT, R7, R86, R3, 0x1c1f ;  /* 0x001c1f0356077589 */ /* 0x000e2200000e0000 */
[----:B-1----:R-:W-:Y:S02]  /*c660*/  SEL R54, R50, R51, P0 ;  /* 0x0000003332367207 */ /* 0x002fe40000000000 */
[----:B------:R-:W-:Y:S01]  /*c670*/  SEL R34, R35, R34, P0 ;  /* 0x0000002223227207 */ /* 0x000fe20000000000 */
[----:B------:R-:W-:Y:S01]  /*c680*/  SHFL.IDX PT, R12, R12, R11, 0x1c1f ;  /* 0x001c1f0b0c0c7589 */ /* 0x000fe200000e0000 */
[----:B------:R-:W-:-:S03]  /*c690*/  SEL R50, R51, R50, P0 ;  /* 0x0000003233327207 */ /* 0x000fc60000000000 */
[----:B------:R-:W1:Y:S01]  /*c6a0*/  SHFL.IDX PT, R61, R70, R3, 0x1c1f ;  /* 0x001c1f03463d7589 */ /* 0x000e6200000e0000 */
[----:B--2---:R-:W-:-:S03]  /*c6b0*/  SEL R41, R10, R15, P0 ;  /* 0x0000000f0a297207 */ /* 0x004fc60000000000 */
[----:B------:R2:W3:Y:S04]  /*c6c0*/  SHFL.IDX PT, R21, R62, R3, 0x1c1f ;  /* 0x001c1f033e157589 */ /* 0x0004e800000e0000 */
[----:B------:R-:W-:Y:S04]  /*c6d0*/  SHFL.IDX PT, R6, R82, R11, 0x1c1f ;  /* 0x001c1f0b52067589 */ /* 0x000fe800000e0000 */
[----:B------:R-:W4:Y:S01]  /*c6e0*/  SHFL.IDX PT, R9, R78, R3, 0x1c1f ;  /* 0x001c1f034e097589 */ /* 0x000f2200000e0000 */
[----:B--2---:R-:W-:-:S03]  /*c6f0*/  IMAD.U32 R62, RZ, RZ, UR8 ;  /* 0x00000008ff3e7e24 */ /* 0x004fc6000f8e00ff */
[----:B------:R-:W-:Y:S01]  /*c700*/  SHFL.IDX PT, R14, R14, R11, 0x1c1f ;  /* 0x001c1f0b0e0e7589 */ /* 0x000fe200000e0000 */
[----:B0-----:R-:W-:Y:S02]  /*c710*/  SEL R49, R4, R7, P0 ;  /* 0x0000000704317207 */ /* 0x001fe40000000000 */
[----:B------:R-:W-:Y:S01]  /*c720*/  SEL R53, R7, R4, P0 ;  /* 0x0000000407357207 */ /* 0x000fe20000000000 */
[----:B------:R0:W2:Y:S01]  /*c730*/  SHFL.IDX PT, R25, R40, R3, 0x1c1f ;  /* 0x001c1f0328197589 */ /* 0x0000a200000e0000 */
[----:B------:R-:W-:-:S03]  /*c740*/  F2FP.BF16.F32.PACK_AB R4, R45, R44 ;  /* 0x0000002c2d04723e */ /* 0x000fc600000010ff */
[----:B------:R-:W-:Y:S01]  /*c750*/  SHFL.IDX PT, R8, R74, R11, 0x1c1f ;  /* 0x001c1f0b4a087589 */ /* 0x000fe200000e0000 */
[----:B-1----:R-:W-:Y:S02]  /*c760*/  SEL R56, R60, R61, P0 ;  /* 0x0000003d3c387207 */ /* 0x002fe40000000000 */
[----:B------:R-:W-:Y:S01]  /*c770*/  SEL R60, R61, R60, P0 ;  /* 0x0000003c3d3c7207 */ /* 0x000fe20000000000 */
[----:B------:R-:W-:Y:S01]  /*c780*/  SHFL.IDX PT, R24, R24, R11, 0x1c1f ;  /* 0x001c1f0b18187589 */ /* 0x000fe200000e0000 */
[----:B---3--:R-:W-:Y:S02]  /*c790*/  SEL R37, R12, R21, P0 ;  /* 0x000000150c257207 */ /* 0x008fe40000000000 */
[----:B0-----:R-:W-:Y:S01]  /*c7a0*/  SEL R40, R38, R39, P0 ;  /* 0x0000002726287207 */ /* 0x001fe20000000000 */
[----:B------:R-:W0:Y:S01]  /*c7b0*/  SHFL.IDX PT, R13, R72, R3, 0x1c1f ;  /* 0x001c1f03480d7589 */ /* 0x000e2200000e0000 */
[----:B------:R-:W-:Y:S02]  /*c7c0*/  SEL R38, R39, R38, P0 ;  /* 0x0000002627267207 */ /* 0x000fe40000000000 */
[----:B------:R-:W-:Y:S01]  /*c7d0*/  SEL R39, R15, R10, P0 ;  /* 0x0000000a0f277207 */ /* 0x000fe20000000000 */
[----:B------:R-:W-:Y:S01]  /*c7e0*/  SHFL.IDX PT, R26, R26, R11, 0x1c1f ;  /* 0x001c1f0b1a1a7589 */ /* 0x000fe200000e0000 */
[----:B------:R-:W-:-:S02]  /*c7f0*/  SEL R35, R21, R12, P0 ;  /* 0x0000000c15237207 */ /* 0x000fc40000000000 */
[----:B----4-:R-:W-:Y:S01]  /*c800*/  SEL R55, R6, R9, P0 ;  /* 0x0000000906377207 */ /* 0x010fe20000000000 */
[----:B------:R1:W3:Y:S01]  /*c810*/  SHFL.IDX PT, R27, R32, R3, 0x1c1f ;  /* 0x001c1f03201b7589 */ /* 0x0002e200000e0000 */
[----:B------:R-:W-:Y:S02]  /*c820*/  SEL R51, R9, R6, P0 ;  /* 0x0000000609337207 */ /* 0x000fe40000000000 */
[----:B------:R-:W-:Y:S01]  /*c830*/  F2FP.BF16.F32.PACK_AB R5, R41, R40 ;  /* 0x000000282905723e */ /* 0x000fe200000010ff */
[----:B------:R4:W4:Y:S01]  /*c840*/  SHFL.IDX PT, R63, R20, R3, 0x1c1f ;  /* 0x001c1f03143f7589 */ /* 0x00092200000e0000 */
[----:B--2---:R-:W-:Y:S02]  /*c850*/  SEL R33, R14, R25, P0 ;  /* 0x000000190e217207 */ /* 0x004fe40000000000 */
[----:B------:R-:W-:Y:S02]  /*c860*/  F2FP.BF16.F32.PACK_AB R6, R47, R46 ;  /* 0x0000002e2f06723e */ /* 0x000fe400000010ff */
[----:B------:R-:W-:-:S02]  /*c870*/  F2FP.BF16.F32.PACK_AB R7, R39, R38 ;  /* 0x000000262707723e */ /* 0x000fc400000010ff */
[----:B-1----:R-:W-:Y:S02]  /*c880*/  SEL R32, R28, R29, P0 ;  /* 0x0000001d1c207207 */ /* 0x002fe40000000000 */
[----:B------:R-:W-:Y:S01]  /*c890*/  SEL R28, R29, R28, P0 ;  /* 0x0000001c1d1c7207 */ /* 0x000fe20000000000 */
[----:B------:R-:W-:Y:S01]  /*c8a0*/  STSM.16.M88.4 [R67], R4 ;  /* 0x0000000443007844 */ /* 0x000fe20000000200 */
[----:B------:R-:W-:Y:S02]  /*c8b0*/  SEL R29, R25, R14, P0 ;  /* 0x0000000e191d7207 */ /* 0x000fe40000000000 */
[----:B0-----:R-:W-:Y:S02]  /*c8c0*/  SEL R57, R8, R13, P0 ;  /* 0x0000000d08397207 */ /* 0x001fe40000000000 */
[----:B------:R-:W-:Y:S02]  /*c8d0*/  SEL R61, R13, R8, P0 ;  /* 0x000000080d3d7207 */ /* 0x000fe40000000000 */
[----:B------:R-:W-:-:S02]  /*c8e0*/  F2FP.BF16.F32.PACK_AB R8, R49, R48 ;  /* 0x000000303108723e */ /* 0x000fc400000010ff */
[----:B------:R-:W-:Y:S02]  /*c8f0*/  F2FP.BF16.F32.PACK_AB R9, R37, R36 ;  /* 0x000000242509723e */ /* 0x000fe400000010ff */
[----:B---3--:R-:W-:Y:S02]  /*c900*/  SEL R21, R24, R27, P0 ;  /* 0x0000001b18157207 */ /* 0x008fe40000000000 */
[----:B----4-:R-:W-:Y:S02]  /*c910*/  SEL R3, R27, R24, P0 ;  /* 0x000000181b037207 */ /* 0x010fe40000000000 */
[----:B------:R-:W-:Y:S02]  /*c920*/  SEL R20, R26, R63, P0 ;  /* 0x0000003f1a147207 */ /* 0x000fe40000000000 */
[----:B------:R-:W-:Y:S02]  /*c930*/  SEL R2, R63, R26, P0 ;  /* 0x0000001a3f027207 */ /* 0x000fe40000000000 */
        /* <DEDUP_REMOVED lines=12> */
[----:B------:R-:W-:Y:S02]  /*ca00*/  ISETP.NE.U32.AND P0, PT, RZ, UR10, PT ;  /* 0x0000000aff007c0c */ /* 0x000fe4000bf05070 */
[----:B------:R-:W-:Y:S01]  /*ca10*/  MOV R63, UR9 ;  /* 0x00000009003f7c02 */ /* 0x000fe20008000f00 */
[----:B------:R0:W-:Y:S01]  /*ca20*/  STSM.16.M88.4 [R65], R24 ;  /* 0x0000001841007844 */ /* 0x0001e20000000200 */
[----:B------:R-:W-:Y:S01]  /*ca30*/  BAR.SYNC.DEFER_BLOCKING 0x1, 0x180 ;  /* 0x0046000000007b1d */ /* 0x000fe20000010000 */
[----:B------:R-:W-:-:S05]  /*ca40*/  ISETP.NE.AND.EX P0, PT, RZ, UR11, PT, P0 ;  /* 0x0000000bff007c0c */ /* 0x000fca000bf05300 */
[----:B------:R-:W-:Y:S02]  /*ca50*/  ULDC.64 UR8, c[0x0][0xc08] ;  /* 0x0003020000087ab9 */ /* 0x000fe40000000a00 */
[----:B0-----:R-:W0:Y:S06]  /*ca60*/  LDC R65, c[0x0][0xbe8] ;  /* 0x0002fa00ff417b82 */ /* 0x001e2c0000000800 */
[----:B------:R-:W2:Y:S01]  /*ca70*/  @P0 LDG.E R64, desc[UR54][R62.64] ;  /* 0x000000363e400981 */ /* 0x000ea2000c1e1900 */
[----:B------:R-:W-:Y:S01]  /*ca80*/  UISETP.NE.U32.AND UP0, UPT, UR8, URZ, UPT ;  /* 0x0000003f0800728c */ /* 0x000fe2000bf05070 */
[----:B------:R-:W-:-:S03]  /*ca90*/  ULDC UR4, c[0x0][0xa88] ;  /* 0x0002a20000047ab9 */ /* 0x000fc60000000800 */
[----:B------:R-:W-:Y:S01]  /*caa0*/  UISETP.NE.AND.EX UP0, UPT, UR9, URZ, UPT, UP0 ;  /* 0x0000003f0900728c */ /* 0x000fe2000bf05300 */
[----:B------:R-:W-:Y:S01]  /*cab0*/  IMAD.U32 R30, RZ, RZ, UR4 ;  /* 0x00000004ff1e7e24 */ /* 0x000fe2000f8e00ff */
[----:B------:R-:W-:-:S04]  /*cac0*/  UMOV UR16, 0x9b8 ;  /* 0x000009b800107882 */ /* 0x000fc80000000000 */
[----:B------:R-:W-:Y:S02]  /*cad0*/  PLOP3.LUT P4, PT, PT, PT, UP0, 0x80, 0x0 ;  /* 0x000000000000781c */ /* 0x000fe40003f8f008 */
[----:B0-----:R-:W-:-:S03]  /*cae0*/  ISETP.NE.AND P1, PT, R65, 0x1, PT ;  /* 0x000000014100780c */ /* 0x001fc60003f25270 */
[----:B------:R-:W-:-:S04]  /*caf0*/  @UP0 ULEA UR8, UP1, UR37, UR8, 0x2 ;  /* 0x0000000825080291 */ /* 0x000fc8000f82103f */
[----:B------:R-:W-:-:S06]  /*cb00*/  @UP0 ULEA.HI.X UR9, UR37, UR9, UR38, 0x2, UP1 ;  /* 0x0000000925090291 */ /* 0x000fcc00088f1426 */
[----:B------:R-:W0:Y:S01]  /*cb10*/  @P1 LDC R6, c[0x0][0xbec] ;  /* 0x0002fb00ff061b82 */ /* 0x000e220000000800 */
[----:B------:R-:W-:Y:S01]  /*cb20*/  UISETP.GT.AND UP1, UPT, UR42, 0x1, UPT ;  /* 0x000000012a00788c */ /* 0x000fe2000bf24270 */
[----:B------:R-:W-:-:S06]  /*cb30*/  IMAD.U32 R4, RZ, RZ, UR8 ;  /* 0x00000008ff047e24 */ /* 0x000fcc000f8e00ff */
        /* <DEDUP_REMOVED lines=8> */
[----:B------:R-:W-:Y:S01]  /*cbc0*/  USEL UR7, UR41, URZ, UP1 ;  /* 0x0000003f29077287 */ /* 0x000fe20008800000 */
[----:B------:R-:W-:Y:S01]  /*cbd0*/  IMAD.MOV.U32 R7, RZ, RZ, R13 ;  /* 0x000000ffff077224 */ /* 0x000fe200078e000d */
        /* <DEDUP_REMOVED lines=45> */
.L_x_15645:
        /* <DEDUP_REMOVED lines=9> */
[----:B------:R-:W-:-:S04]  /*cf40*/  LOP3.LUT R9, R9, 0xffffff80, RZ, 0xc0, !PT ;  /* 0xffffff8009097812 */ /* 0x000fc800078ec0ff */
[----:B------:R-:W-:Y:S01]  /*cf50*/  IADD3 R9, R12, -R9, RZ ;  /* 0x800000090c097210 */ /* 0x000fe20007ffe0ff */
        /* <DEDUP_REMOVED lines=38> */
[----:B------:R-:W-:-:S04]  /*d1c0*/  IADD3 R3, P0, R42, 0x4800, RZ ;  /* 0x000048002a037810 */ /* 0x000fc80007f1e0ff */
[----:B------:R-:W-:Y:S01]  /*d1d0*/  LOP3.LUT R2, R3, 0x380, RZ, 0xc0, !PT ;  /* 0x0000038003027812 */ /* 0x000fe200078ec0ff */
[----:B------:R-:W-:Y:S01]  /*d1e0*/  UIMAD UR7, UR12, UR10, URZ ;  /* 0x0000000a0c0772a4 */ /* 0x000fe2000f8e023f */
[----:B------:R-:W-:Y:S02]  /*d1f0*/  IMAD.X R25, RZ, RZ, R43, P0 ;  /* 0x000000ffff197224 */ /* 0x000fe400000e062b */
[----:B------:R-:W-:-:S04]  /*d200*/  SHF.R.U64 R2, R2, 0x3, RZ ;  /* 0x0000000302027819 */ /* 0x000fc800000012ff */
[----:B------:R-:W-:Y:S02]  /*d210*/  LOP3.LUT R24, R2, R3, RZ, 0x3c, !PT ;  /* 0x0000000302187212 */ /* 0x000fe400078e3cff */
[----:B------:R-:W0:Y:S01]  /*d220*/  @P1 LDC R3, c[0x0][0xbf0] ;  /* 0x0002fc00ff031b82 */ /* 0x000e220000000800 */
[----:B------:R-:W-:Y:S02]  /*d230*/  UIMAD.WIDE.U32 UR8, UR4, UR10, URZ ;  /* 0x0000000a040872a5 */ /* 0x000fe4000f8e003f */
[----:B------:R-:W-:Y:S01]  /*d240*/  UIMAD UR7, UR4, UR11, UR7 ;  /* 0x0000000b040772a4 */ /* 0x000fe2000f8e0207 */
[----:B------:R-:W-:Y:S01]  /*d250*/  IMAD R2, R18, 0x30, R62 ;  /* 0x0000003012027824 */ /* 0x000fe200078e023e */
[----:B------:R-:W5:Y:S01]  /*d260*/  LD.E.128 R24, desc[UR54][R24.64] ;  /* 0x0000003618187980 */ /* 0x000f62000c101d00 */
[----:B------:R-:W-:Y:S01]  /*d270*/  ULDC.64 UR10, c[0x0][0xae8] ;  /* 0x0002ba00000a7ab9 */ /* 0x000fe20000000a00 */
[----:B------:R-:W-:Y:S01]  /*d280*/  UIADD3 UR9, UR9, UR7, URZ ;  /* 0x0000000709097290 */ /* 0x000fe2000fffe03f */
[----:B------:R-:W-:Y:S01]  /*d290*/  VIADD R29, R2, UR40 ;  /* 0x00000028021d7c36 */ /* 0x000fe20008000000 */
[----:B------:R-:W-:Y:S01]  /*d2a0*/  USHF.R.S32.HI UR4, URZ, 0x1f, UR37 ;  /* 0x0000001f3f047899 */ /* 0x000fe20008011425 */
[----:B------:R-:W-:Y:S01]  /*d2b0*/  @!PT LDS RZ, [RZ] ;  /* 0x00000000fffff984 */ /* 0x000fe20000000800 */
[----:B------:R-:W-:Y:S01]  /*d2c0*/  @!PT LDS RZ, [RZ] ;  /* 0x00000000fffff984 */ /* 0x000fe20000000800 */
[----:B------:R-:W-:Y:S01]  /*d2d0*/  @!PT LDS RZ, [RZ] ;  /* 0x00000000fffff984 */ /* 0x000fe20000000800 */
[----:B------:R-:W-:Y:S01]  /*d2e0*/  @!PT LDS RZ, [RZ] ;  /* 0x00000000fffff984 */ /* 0x000fe20000000800 */
[----:B------:R1:W-:Y:S06]  /*d2f0*/  MEMBAR.ALL.CTA ;  /* 0x0000000000007992 */ /* 0x0003ec0000008000 */
[----:B-1----:R-:W1:Y:S01]  /*d300*/  FENCE.VIEW.ASYNC.S ;  /* 0x00000000000073c6 */ /* 0x002e620000000000 */
[----:B------:R-:W-:Y:S01]  /*d310*/  UIMAD.WIDE.U32 UR8, UR39, UR10, UR8 ;  /* 0x0000000a270872a5 */ /* 0x000fe2000f8e0008 */
[----:B--2---:R-:W-:-:S03]  /*d320*/  @P1 IMAD.HI.U32 R2, R29, R20, RZ ;  /* 0x000000141d021227 */ /* 0x004fc600078e00ff */
[----:B------:R-:W-:Y:S01]  /*d330*/  UIMAD UR9, UR39, UR11, UR9 ;  /* 0x0000000b270972a4 */ /* 0x000fe2000f8e0209 */
[----:B------:R-:W-:Y:S02]  /*d340*/  IMAD.MOV.U32 R21, RZ, RZ, R29 ;  /* 0x000000ffff157224 */ /* 0x000fe400078e001d */
[----:B------:R-:W-:Y:S01]  /*d350*/  ULDC.64 UR10, c[0x0][0xaf0] ;  /* 0x0002bc00000a7ab9 */ /* 0x000fe20000000a00 */
[----:B------:R-:W-:Y:S01]  /*d360*/  VIADD R0, R0, 0x13220 ;  /* 0x0001322000007836 */ /* 0x000fe20000000000 */
[----:B------:R-:W-:Y:S02]  /*d370*/  UIMAD UR4, UR4, UR10, URZ ;  /* 0x0000000a040472a4 */ /* 0x000fe4000f8e023f */
[----:B------:R-:W-:Y:S01]  /*d380*/  UIMAD.WIDE.U32 UR8, UR37, UR10, UR8 ;  /* 0x0000000a250872a5 */ /* 0x000fe2000f8e0008 */
[----:B0-----:R-:W-:Y:S01]  /*d390*/  @P1 SHF.R.U32.HI R21, RZ, R3, R2 ;  /* 0x00000003ff151219 */ /* 0x001fe20000011602 */
[----:B------:R-:W-:Y:S01]  /*d3a0*/  UIMAD UR4, UR37, UR11, UR4 ;  /* 0x0000000b250472a4 */ /* 0x000fe2000f8e0204 */
[----:B------:R-:W-:-:S02]  /*d3b0*/  PRMT R0, RZ, 0x654, R0 ;  /* 0x00000654ff007816 */ /* 0x000fc40000000000 */
[--C-:B------:R-:W-:Y:S01]  /*d3c0*/  SHF.R.S32.HI R20, RZ, 0x1f, R21.reuse ;  /* 0x0000001fff147819 */ /* 0x100fe20000011415 */
[----:B------:R-:W-:Y:S01]  /*d3d0*/  UIADD3 UR4, UR9, UR4, URZ ;  /* 0x0000000409047290 */ /* 0x000fe2000fffe03f */
[----:B------:R-:W-:Y:S01]  /*d3e0*/  IMAD.MOV R28, RZ, RZ, -R21 ;  /* 0x000000ffff1c7224 */ /* 0x000fe200078e0a15 */
[----:B------:R-:W-:Y:S01]  /*d3f0*/  ULDC.64 UR10, c[0x0][0xae0] ;  /* 0x0002b800000a7ab9 */ /* 0x000fe20000000a00 */
[----:B------:R-:W-:Y:S01]  /*d400*/  MOV R3, UR9 ;  /* 0x0000000900037c02 */ /* 0x000fe20008000f00 */
[----:B------:R-:W-:Y:S01]  /*d410*/  IMAD R20, R20, UR10, RZ ;  /* 0x0000000a14147c24 */ /* 0x000fe2000f8e02ff */
[----:B-1----:R0:W-:Y:S01]  /*d420*/  SYNCS.ARRIVE.TRANS64.RED.A1T0 RZ, [R0+URZ], RZ ;  /* 0x000000ff00ff79a7 */ /* 0x0021e2000810043f */
[----:B------:R-:W-:Y:S02]  /*d430*/  IMAD R29, R65, R28, R29 ;  /* 0x0000001c411d7224 */ /* 0x000fe400078e021d */
        /* <DEDUP_REMOVED lines=12> */
[----:B------:R-:W-:Y:S01]  /*d500*/  VIADD R33, R62, UR40 ;  /* 0x000000283e217c36 */ /* 0x000fe20008000000 */
[C---:B------:R-:W-:Y:S01]  /*d510*/  LEA R32, P0, R2.reuse, UR8, 0x1 ;  /* 0x0000000802207c11 */ /* 0x040fe2000f8008ff */
[----:B------:R-:W-:Y:S01]  /*d520*/  IMAD.IADD R3, R3, 0x1, R21 ;  /* 0x0000000103037824 */ /* 0x000fe200078e0215 */
[----:B------:R-:W-:Y:S01]  /*d530*/  SHF.R.S32.HI R62, RZ, 0x1f, R19 ;  /* 0x0000001fff3e7819 */ /* 0x000fe20000011413 */
[C---:B------:R-:W-:Y:S02]  /*d540*/  VIADD R21, R33.reuse, 0x60 ;  /* 0x0000006021157836 */ /* 0x040fe40000000000 */
[----:B------:R-:W1:Y:S01]  /*d550*/  SHFL.IDX PT, R20, R32, 0x1, 0x181f ;  /* 0x00381f0020147f89 */ /* 0x000e6200000e0000 */
[----:B------:R-:W-:Y:S01]  /*d560*/  LEA.HI.X R34, R2, UR9, R3, 0x1, P0 ;  /* 0x0000000902227c11 */ /* 0x000fe200080f0c03 */
[----:B------:R-:W-:Y:S01]  /*d570*/  VIADD R3, R33, 0x30 ;  /* 0x0000003021037836 */ /* 0x000fe20000000000 */
[----:B------:R-:W-:Y:S01]  /*d580*/  ISETP.GE.AND P0, PT, R19, UR4, PT ;  /* 0x0000000413007c0c */ /* 0x000fe2000bf06270 */
[----:B------:R-:W2:Y:S03]  /*d590*/  SHFL.IDX PT, R2, R32, RZ, 0x181f ;  /* 0x00181fff20027589 */ /* 0x000ea600000e0000 */
[-C--:B------:R-:W-:Y:S01]  /*d5a0*/  ISETP.GE.OR P1, PT, R33, R30.reuse, P0 ;  /* 0x0000001e2100720c */ /* 0x080fe20000726670 */
[----:B------:R-:W0:Y:S01]  /*d5b0*/  SHFL.IDX PT, R28, R32, 0x2, 0x181f ;  /* 0x00581f00201c7f89 */ /* 0x000e2200000e0000 */
[-C--:B------:R-:W-:Y:S01]  /*d5c0*/  ISETP.GE.OR P2, PT, R3, R30.reuse, P0 ;  /* 0x0000001e0300720c */ /* 0x080fe20000746670 */
[----:B------:R-:W-:Y:S01]  /*d5d0*/  VIADD R33, R33, 0x90 ;  /* 0x0000009021217836 */ /* 0x000fe20000000000 */
[-C--:B------:R-:W-:Y:S01]  /*d5e0*/  ISETP.GE.OR P3, PT, R21, R30.reuse, P0 ;  /* 0x0000001e1500720c */ /* 0x080fe20000766670 */
[----:B------:R-:W0:Y:S03]  /*d5f0*/  SHFL.IDX PT, R36, R34, RZ, 0x181f ;  /* 0x00181fff22247589 */ /* 0x000e2600000e0000 */
[----:B------:R-:W-:Y:S01]  /*d600*/  ISETP.GE.OR P0, PT, R33, R30, P0 ;  /* 0x0000001e2100720c */ /* 0x000fe20000706670 */
[----:B------:R-:W0:Y:S04]  /*d610*/  SHFL.IDX PT, R38, R34, 0x1, 0x181f ;  /* 0x00381f0022267f89 */ /* 0x000e2800000e0000 */
[----:B------:R-:W0:Y:S02]  /*d620*/  SHFL.IDX PT, R40, R34, 0x2, 0x181f ;  /* 0x00581f0022287f89 */ /* 0x000e2400000e0000 */
[----:B-1----:R-:W-:-:S02]  /*d630*/  @!P2 LEA R20, P5, R19, R20, 0x1 ;  /* 0x000000141314a211 */ /* 0x002fc400078a08ff */
[----:B------:R-:W1:Y:S01]  /*d640*/  SHFL.IDX PT, R32, R32, 0x3, 0x181f ;  /* 0x00781f0020207f89 */ /* 0x000e6200000e0000 */
[----:B--2---:R-:W-:-:S03]  /*d650*/  @!P1 LEA R2, P4, R19, R2, 0x1 ;  /* 0x0000000213029211 */ /* 0x004fc600078808ff */
[----:B------:R-:W2:Y:S01]  /*d660*/  SHFL.IDX PT, R34, R34, 0x3, 0x181f ;  /* 0x00781f0022227f89 */ /* 0x000ea200000e0000 */
[C---:B0-----:R-:W-:Y:S02]  /*d670*/  @!P3 LEA R28, P6, R19.reuse, R28, 0x1 ;  /* 0x0000001c131cb211 */ /* 0x041fe400078c08ff */
[C-C-:B------:R-:W-:Y:S02]  /*d680*/  @!P1 LEA.HI.X R3, R19.reuse, R36, R62.reuse, 0x1, P4 ;  /* 0x0000002413039211 */ /* 0x140fe400020f0c3e */
[C-C-:B------:R-:W-:Y:S02]  /*d690*/  @!P2 LEA.HI.X R21, R19.reuse, R38, R62.reuse, 0x1, P5 ;  /* 0x000000261315a211 */ /* 0x140fe400028f0c3e */
[----:B------:R-:W-:Y:S01]  /*d6a0*/  @!P3 LEA.HI.X R29, R19, R40, R62, 0x1, P6 ;  /* 0x00000028131db211 */ /* 0x000fe200030f0c3e */
[----:B---3--:R0:W-:Y:S04]  /*d6b0*/  @!P1 ST.E.128 desc[UR54][R2.64], R4 ;  /* 0x0000000402009985 */ /* 0x0081e8000c101d36 */
[----:B----4-:R0:W-:Y:S04]  /*d6c0*/  @!P2 ST.E.128 desc[UR54][R20.64], R8 ;  /* 0x000000081400a985 */ /* 0x0101e8000c101d36 */
[----:B------:R0:W-:Y:S01]  /*d6d0*/  @!P3 ST.E.128 desc[UR54][R28.64], R12 ;  /* 0x0000000c1c00b985 */ /* 0x0001e2000c101d36 */
[----:B-12---:R-:W-:Y:S05]  /*d6e0*/  @P0 BRA `(.L_x_15647) ;  /* 0x0000001000c00947 */ /* 0x006fea0003800000 */
[----:B0-----:R-:W-:-:S04]  /*d6f0*/  LEA R2, P0, R19, R32, 0x1 ;  /* 0x0000002013027211 */ /* 0x001fc800078008ff */
[----:B------:R-:W-:-:S05]  /*d700*/  LEA.HI.X R3, R19, R34, R62, 0x1, P0 ;  /* 0x0000002213037211 */ /* 0x000fca00000f0c3e */
[----:B-----5:R0:W-:Y:S01]  /*d710*/  ST.E.128 desc[UR54][R2.64], R24 ;  /* 0x0000001802007985 */ /* 0x0201e2000c101d36 */
[----:B------:R-:W-:Y:S05]  /*d720*/  BRA `(.L_x_15647) ;  /* 0x0000001000b07947 */ /* 0x000fea0003800000 */
.L_x_15646:
        /* <DEDUP_REMOVED lines=12> */
[----:B------:R-:W-:Y:S01]  /*d7f0*/  ULDC.64 UR10, c[0x0][0xb38] ;  /* 0x0002ce00000a7ab9 */ /* 0x000fe20000000a00 */
[----:B------:R-:W-:Y:S01]  /*d800*/  BSSY B1, `(.L_x_15648) ;  /* 0x0000051000017945 */ /* 0x000fe20003800000 */
[----:B------:R-:W-:Y:S01]  /*d810*/  UIMAD.WIDE.U32 UR8, UR39, UR10, UR8 ;  /* 0x0000000a270872a5 */ /* 0x000fe2000f8e0008 */
[----:B------:R-:W-:Y:S01]  /*d820*/  SHF.R.S32.HI R26, RZ, 0x1f, R22 ;  /* 0x0000001fff1a7819 */ /* 0x000fe20000011416 */
[C---:B------:R-:W-:Y:S01]  /*d830*/  VIADD R25, R16.reuse, 0x18 ;  /* 0x0000001810197836 */ /* 0x040fe20000000000 */
[----:B------:R-:W-:Y:S01]  /*d840*/  SHF.R.S32.HI R27, RZ, 0x1f, R23 ;  /* 0x0000001fff1b7819 */ /* 0x000fe20000011417 */
[----:B------:R-:W-:Y:S01]  /*d850*/  UIMAD UR9, UR39, UR11, UR9 ;  /* 0x0000000b270972a4 */ /* 0x000fe2000f8e0209 */
[----:B------:R-:W-:Y:S01]  /*d860*/  SHF.R.S32.HI R30, RZ, 0x1f, R156 ;  /* 0x0000001fff1e7819 */ /* 0x000fe2000001149c */
[----:B------:R-:W-:Y:S01]  /*d870*/  VIADD R58, R16, 0x10 ;  /* 0x00000010103a7836 */ /* 0x000fe20000000000 */
[----:B------:R-:W-:Y:S01]  /*d880*/  ULDC.64 UR10, c[0x0][0xb40] ;  /* 0x0002d000000a7ab9 */ /* 0x000fe20000000a00 */
[----:B------:R-:W-:Y:S01]  /*d890*/  SHF.R.S32.HI R42, RZ, 0x1f, R157 ;  /* 0x0000001fff2a7819 */ /* 0x000fe2000001149d */
[----:B------:R-:W-:Y:S01]  /*d8a0*/  UIMAD UR4, UR4, UR10, URZ ;  /* 0x0000000a040472a4 */ /* 0x000fe2000f8e023f */
[----:B------:R-:W-:Y:S01]  /*d8b0*/  SHF.R.S32.HI R43, RZ, 0x1f, R43 ;  /* 0x0000001fff2b7819 */ /* 0x000fe2000001142b */
[----:B------:R-:W-:Y:S01]  /*d8c0*/  UIMAD.WIDE.U32 UR8, UR37, UR10, UR8 ;  /* 0x0000000a250872a5 */ /* 0x000fe2000f8e0008 */
[----:B0-----:R-:W-:Y:S01]  /*d8d0*/  @P1 IMAD.HI.U32 R4, R13, R4, RZ ;  /* 0x000000040d041227 */ /* 0x001fe200078e00ff */
[----:B------:R-:W-:Y:S01]  /*d8e0*/  UIMAD UR4, UR37, UR11, UR4 ;  /* 0x0000000b250472a4 */ /* 0x000fe2000f8e0204 */
[----:B------:R-:W-:-:S02]  /*d8f0*/  SHF.R.S32.HI R59, RZ, 0x1f, R59 ;  /* 0x0000001fff3b7819 */ /* 0x000fc4000001143b */
[----:B------:R-:W-:Y:S01]  /*d900*/  ULDC.64 UR10, c[0x0][0xb48] ;  /* 0x0002d200000a7ab9 */ /* 0x000fe20000000a00 */
[----:B------:R-:W-:Y:S01]  /*d910*/  UIADD3 UR9, UR9, UR4, URZ ;  /* 0x0000000409097290 */ /* 0x000fe2000fffe03f */
[----:B------:R-:W-:Y:S01]  /*d920*/  VIADD R62, R16, 0x8 ;  /* 0x00000008103e7836 */ /* 0x000fe20000000000 */
[----:B-1----:R-:W-:Y:S02]  /*d930*/  @P1 SHF.R.U32.HI R7, RZ, R5, R4 ;  /* 0x00000005ff071219 */ /* 0x002fe40000011604 */
[----:B------:R-:W-:Y:S01]  /*d940*/  UIMAD.WIDE.U32 UR8, UR41, UR10, UR8 ;  /* 0x0000000a290872a5 */ /* 0x000fe2000f8e0008 */
[----:B------:R-:W-:Y:S02]  /*d950*/  SHF.R.S32.HI R63, RZ, 0x1f, R63 ;  /* 0x0000001fff3f7819 */ /* 0x000fe4000001143f */
[--C-:B------:R-:W-:Y:S01]  /*d960*/  IMAD.MOV R6, RZ, RZ, -R7.reuse ;  /* 0x000000ffff067224 */ /* 0x100fe200078e0a07 */
[----:B------:R-:W-:Y:S01]  /*d970*/  SHF.R.S32.HI R4, RZ, 0x1f, R7 ;  /* 0x0000001fff047819 */ /* 0x000fe20000011407 */
[----:B------:R-:W-:-:S02]  /*d980*/  UIMAD UR41, UR41, UR11, UR9 ;  /* 0x0000000b292972a4 */ /* 0x000fc4000f8e0209 */
[----:B------:R-:W-:Y:S01]  /*d990*/  IMAD.U32 R5, RZ, RZ, UR9 ;  /* 0x00000009ff057e24 */ /* 0x000fe2000f8e00ff */
[----:B------:R-:W-:Y:S01]  /*d9a0*/  ULDC.64 UR10, c[0x0][0xb30] ;  /* 0x0002cc00000a7ab9 */ /* 0x000fe20000000a00 */
[----:B------:R-:W-:Y:S02]  /*d9b0*/  IMAD R9, R65, R6, R13 ;  /* 0x0000000641097224 */ /* 0x000fe400078e020d */
[----:B------:R-:W-:Y:S01]  /*d9c0*/  IMAD R6, R4, UR10, RZ ;  /* 0x0000000a04067c24 */ /* 0x000fe2000f8e02ff */
[----:B------:R-:W-:Y:S01]  /*d9d0*/  MOV R5, UR41 ;  /* 0x0000002900057c02 */ /* 0x000fe20008000f00 */
        /* <DEDUP_REMOVED lines=20> */
[----:B------:R-:W-:Y:S02]  /*db20*/  ISETP.GE.AND P3, PT, R16, UR4, PT ;  /* 0x0000000410007c0c */ /* 0x000fe4000bf66270 */
[----:B------:R-:W-:Y:S02]  /*db30*/  ISETP.GE.AND P1, PT, R62, UR4, PT ;  /* 0x000000043e007c0c */ /* 0x000fe4000bf26270 */
[----:B------:R-:W-:Y:S02]  /*db40*/  ISETP.GE.AND P5, PT, R58, UR4, PT ;  /* 0x000000043a007c0c */ /* 0x000fe4000bfa6270 */
[----:B------:R-:W-:-:S07]  /*db50*/  ISETP.GE.AND P4, PT, R25, UR4, PT ;  /* 0x0000000419007c0c */ /* 0x000fce000bf86270 */
[----:B0-2---:R-:W-:Y:S02]  /*db60*/  @!P3 IMAD.WIDE R4, R16, 0x4, R6 ;  /* 0x000000041004b825 */ /* 0x005fe400078e0206 */
        /* <DEDUP_REMOVED lines=26> */
.L_x_15649:
[----:B------:R-:W-:Y:S05]  /*dd10*/  BSYNC B1 ;  /* 0x0000000000017941 */ /* 0x000fea0003800000 */
.L_x_15648:
[----:B--23--:R2:W3:Y:S04]  /*dd20*/  SHFL.IDX PT, R7, R24, 0x1, 0x1c1f ;  /* 0x003c1f0018077f89 */ /* 0x00c4e800000e0000 */
[----:B0-----:R2:W4:Y:S01]  /*dd30*/  SHFL.IDX PT, R6, R0, 0x1, 0x1c1f ;  /* 0x003c1f0000067f89 */ /* 0x00152200000e0000 */
[----:B------:R-:W-:Y:S05]  /*dd40*/  @P0 BRA `(.L_x_15647) ;  /* 0x0000000c00280947 */ /* 0x000fea0003800000 */
[----:B------:R-:W-:Y:S02]  /*dd50*/  ULDC UR4, c[0x0][0xac8] ;  /* 0x0002b20000047ab9 */ /* 0x000fe40000000800 */
[----:B------:R-:W-:Y:S02]  /*dd60*/  ISETP.GE.AND P1, PT, R16, UR4, PT ;  /* 0x0000000410007c0c */ /* 0x000fe4000bf26270 */
[----:B------:R-:W-:Y:S02]  /*dd70*/  ISETP.GE.AND P4, PT, R62, UR4, PT ;  /* 0x000000043e007c0c */ /* 0x000fe4000bf86270 */
[----:B------:R-:W-:Y:S02]  /*dd80*/  ISETP.GE.AND P5, PT, R58, UR4, PT ;  /* 0x000000043a007c0c */ /* 0x000fe4000bfa6270 */
[----:B------:R-:W-:Y:S02]  /*dd90*/  ISETP.GE.AND P3, PT, R25, UR4, PT ;  /* 0x0000000419007c0c */ /* 0x000fe4000bf66270 */
[----:B------:R-:W-:-:S05]  /*dda0*/  ISETP.GE.AND P2, PT, R157, UR4, PT ;  /* 0x000000049d007c0c */ /* 0x000fca000bf46270 */
[----:B---34-:R-:W-:Y:S02]  /*ddb0*/  @!P1 IMAD.WIDE R4, R16, 0x4, R6 ;  /* 0x0000000410049825 */ /* 0x018fe400078e0206 */
[-C--:B------:R-:W-:Y:S02]  /*ddc0*/  @!P4 LEA R8, P0, R62, R6.reuse, 0x2 ;  /* 0x000000063e08c211 */ /* 0x080fe400078010ff */
[----:B------:R-:W-:Y:S01]  /*ddd0*/  @!P5 LEA R10, P6, R58, R6, 0x2 ;  /* 0x000000063a0ad211 */ /* 0x000fe200078c10ff */
[----:B------:R0:W-:Y:S01]  /*dde0*/  @!P1 ST.E.64 desc[UR54][R4.64], R40 ;  /* 0x0000002804009985 */ /* 0x0001e2000c101b36 */
[-C--:B------:R-:W-:Y:S02]  /*ddf0*/  @!P4 LEA.HI.X R9, R62, R7.reuse, R63, 0x2, P0 ;  /* 0x000000073e09c211 */ /* 0x080fe400000f143f */
[----:B------:R-:W-:Y:S02]  /*de00*/  ISETP.GE.AND P1, PT, R156, UR4, PT ;  /* 0x000000049c007c0c */ /* 0x000fe4000bf26270 */
[----:B------:R-:W-:Y:S01]  /*de10*/  ISETP.GE.AND P0, PT, R23, UR4, PT ;  /* 0x0000000417007c0c */ /* 0x000fe2000bf06270 */
[----:B------:R3:W-:Y:S01]  /*de20*/  @!P4 ST.E.64 desc[UR54][R8.64], R38 ;  /* 0x000000260800c985 */ /* 0x0007e2000c101b36 */
[----:B------:R-:W-:-:S02]  /*de30*/  @!P5 LEA.HI.X R11, R58, R7, R59, 0x2, P6 ;  /* 0x000000073a0bd211 */ /* 0x000fc400030f143b */
[-C--:B------:R-:W-:Y:S02]  /*de40*/  @!P3 LEA R12, P6, R25, R6.reuse, 0x2 ;  /* 0x00000006190cb211 */ /* 0x080fe400078c10ff */
[-C--:B------:R-:W-:Y:S01]  /*de50*/  @!P2 LEA R14, P4, R157, R6.reuse, 0x2 ;  /* 0x000000069d0ea211 */ /* 0x080fe200078810ff */
[----:B------:R3:W-:Y:S01]  /*de60*/  @!P5 ST.E.64 desc[UR54][R10.64], R36 ;  /* 0x000000240a00d985 */ /* 0x0007e2000c101b36 */
[-C--:B------:R-:W-:Y:S02]  /*de70*/  @!P3 LEA.HI.X R13, R25, R7.reuse, R43, 0x2, P6 ;  /* 0x00000007190db211 */ /* 0x080fe400030f142b */
[----:B------:R-:W-:Y:S02]  /*de80*/  @!P2 LEA.HI.X R15, R157, R7, R42, 0x2, P4 ;  /* 0x000000079d0fa211 */ /* 0x000fe400020f142a */
[-C--:B0-----:R-:W-:Y:S01]  /*de90*/  @!P1 LEA R4, P5, R156, R6.reuse, 0x2 ;  /* 0x000000069c049211 */ /* 0x081fe200078a10ff */
[----:B------:R3:W-:Y:S01]  /*dea0*/  @!P3 ST.E.64 desc[UR54][R12.64], R34 ;  /* 0x000000220c00b985 */ /* 0x0007e2000c101b36 */
[----:B-12---:R-:W-:-:S02]  /*deb0*/  @!P0 LEA R24, P6, R23, R6, 0x2 ;  /* 0x0000000617188211 */ /* 0x006fc400078c10ff */
[-C--:B------:R-:W-:Y:S01]  /*dec0*/  @!P1 LEA.HI.X R5, R156, R7.reuse, R30, 0x2, P5 ;  /* 0x000000079c059211 */ /* 0x080fe200028f141e */
[----:B------:R3:W-:Y:S01]  /*ded0*/  @!P2 ST.E.64 desc[UR54][R14.64], R32 ;  /* 0x000000200e00a985 */ /* 0x0007e2000c101b36 */
[----:B------:R-:W-:-:S03]  /*dee0*/  @!P0 LEA.HI.X R25, R23, R7, R27, 0x2, P6 ;  /* 0x0000000717198211 */ /* 0x000fc600030f141b */
[----:B------:R3:W-:Y:S04]  /*def0*/  @!P1 ST.E.64 desc[UR54][R4.64], R28 ;  /* 0x0000001c04009985 */ /* 0x0007e8000c101b36 */
[----:B------:R3:W-:Y:S01]  /*df00*/  @!P0 ST.E.64 desc[UR54][R24.64], R20 ;  /* 0x0000001418008985 */ /* 0x0007e2000c101b36 */
[----:B------:R-:W-:-:S13]  /*df10*/  ISETP.GE.AND P0, PT, R22, UR4, PT ;  /* 0x0000000416007c0c */ /* 0x000fda000bf06270 */
[----:B---3--:R-:W-:Y:S05]  /*df20*/  @P0 BRA `(.L_x_15647) ;  /* 0x0000000800b00947 */ /* 0x008fea0003800000 */
[----:B------:R-:W-:-:S04]  /*df30*/  LEA R4, P0, R22, R6, 0x2 ;  /* 0x0000000616047211 */ /* 0x000fc800078010ff */
[----:B------:R-:W-:-:S05]  /*df40*/  LEA.HI.X R5, R22, R7, R26, 0x2, P0 ;  /* 0x0000000716057211 */ /* 0x000fca00000f141a */
[----:B------:R0:W-:Y:S01]  /*df50*/  ST.E.64 desc[UR54][R4.64], R2 ;  /* 0x0000000204007985 */ /* 0x0001e2000c101b36 */
[----:B------:R-:W-:Y:S05]  /*df60*/  BRA `(.L_x_15647) ;  /* 0x0000000800a07947 */ /* 0x000fea0003800000 */
.L_x_15644:
        /* <DEDUP_REMOVED lines=18> */
[----:B------:R-:W-:-:S04]  /*e090*/  MOV R4, UR8 ;  /* 0x0000000800047c02 */ /* 0x000fc80008000f00 */
        /* <DEDUP_REMOVED lines=12> */
.L_x_15650:
        /* <DEDUP_REMOVED lines=56> */
.L_x_15652:
[----:B------:R-:W-:Y:S05]  /*e4e0*/  BSYNC B1 ;  /* 0x0000000000017941 */ /* 0x000fea0003800000 */
.L_x_15651:
[----:B------:R-:W-:-:S06]  /*e4f0*/  UISETP.GT.AND UP0, UPT, UR42, 0x1, UPT ;  /* 0x000000012a00788c */ /* 0x000fcc000bf04270 */
[----:B------:R-:W-:-:S13]  /*e500*/  PLOP3.LUT P0, PT, PT, PT, UP0, 0x80, 0x0 ;  /* 0x000000000000781c */ /* 0x000fda0003f0f008 */
[----:B------:R-:W-:Y:S05]  /*e510*/  @P0 BRA `(.L_x_15647) ;  /* 0x0000000400340947 */ /* 0x000fea0003800000 */
[----:B------:R-:W1:Y:S01]  /*e520*/  LDC R11, c[0x0][0xbe8] ;  /* 0x0002fa00ff0b7b82 */ /* 0x000e620000000800 */
[----:B------:R-:W-:Y:S01]  /*e530*/  SHF.R.S32.HI R6, RZ, 0x1f, R8 ;  /* 0x0000001fff067819 */ /* 0x000fe20000011408 */
[----:B------:R-:W-:Y:S01]  /*e540*/  ULDC.64 UR10, c[0x0][0xaa0] ;  /* 0x0002a800000a7ab9 */ /* 0x000fe20000000a00 */
[----:B------:R-:W-:Y:S01]  /*e550*/  SHF.R.S32.HI R13, RZ, 0x1f, R19 ;  /* 0x0000001fff0d7819 */ /* 0x000fe20000011413 */
[----:B------:R-:W-:Y:S01]  /*e560*/  UIMAD UR7, UR16, UR10, URZ ;  /* 0x0000000a100772a4 */ /* 0x000fe2000f8e023f */
[----:B------:R-:W-:Y:S01]  /*e570*/  LEA.HI R6, R6, R8, RZ, 0x3 ;  /* 0x0000000806067211 */ /* 0x000fe200078f18ff */
[----:B------:R-:W-:Y:S02]  /*e580*/  UIMAD.WIDE.U32 UR8, UR4, UR10, URZ ;  /* 0x0000000a040872a5 */ /* 0x000fe4000f8e003f */
[----:B------:R-:W-:Y:S01]  /*e590*/  UIMAD UR7, UR4, UR11, UR7 ;  /* 0x0000000b040772a4 */ /* 0x000fe2000f8e0207 */
[----:B------:R-:W-:Y:S02]  /*e5a0*/  SHF.R.S32.HI R6, RZ, 0x3, R6 ;  /* 0x00000003ff067819 */ /* 0x000fe40000011406 */
[----:B------:R-:W-:Y:S01]  /*e5b0*/  ULDC.64 UR10, c[0x0][0xae8] ;  /* 0x0002ba00000a7ab9 */ /* 0x000fe20000000a00 */
[----:B------:R-:W-:-:S02]  /*e5c0*/  UIADD3 UR9, UR9, UR7, URZ ;  /* 0x0000000709097290 */ /* 0x000fc4000fffe03f */
[----:B------:R-:W-:Y:S02]  /*e5d0*/  IMAD R2, R18, 0x30, R6 ;  /* 0x0000003012027824 */ /* 0x000fe400078e0206 */
[----:B------:R-:W-:Y:S01]  /*e5e0*/  UIMAD.WIDE.U32 UR8, UR39, UR10, UR8 ;  /* 0x0000000a270872a5 */ /* 0x000fe2000f8e0008 */
[----:B------:R-:W-:Y:S02]  /*e5f0*/  VIADD R30, R6, UR40 ;  /* 0x00000028061e7c36 */ /* 0x000fe40008000000 */
[----:B0-----:R-:W-:Y:S01]  /*e600*/  VIADD R4, R2, UR40 ;  /* 0x0000002802047c36 */ /* 0x001fe20008000000 */
[----:B------:R-:W-:-:S03]  /*e610*/  UIMAD UR9, UR39, UR11, UR9 ;  /* 0x0000000b270972a4 */ /* 0x000fc6000f8e0209 */
[----:B------:R-:W-:Y:S01]  /*e620*/  ULDC.64 UR10, c[0x0][0xaf0] ;  /* 0x0002bc00000a7ab9 */ /* 0x000fe20000000a00 */
[----:B-1----:R-:W-:Y:S01]  /*e630*/  ISETP.NE.AND P0, PT, R11, 0x1, PT ;  /* 0x000000010b00780c */ /* 0x002fe20003f05270 */
[----:B------:R-:W-:Y:S01]  /*e640*/  UIMAD UR38, UR38, UR10, URZ ;  /* 0x0000000a262672a4 */ /* 0x000fe2000f8e023f */
[----:B------:R-:W-:Y:S01]  /*e650*/  MOV R5, R4 ;  /* 0x0000000400057202 */ /* 0x000fe20000000f00 */
        /* <DEDUP_REMOVED lines=27> */
[----:B-----5:R-:W-:Y:S02]  /*e810*/  IMAD R11, R0, R11, RZ ;  /* 0x0000000b000b7224 */ /* 0x020fe400078e02ff */
[----:B------:R-:W-:Y:S01]  /*e820*/  VIADD R0, R30, 0x30 ;  /* 0x000000301e007836 */ /* 0x000fe20000000000 */
        /* <DEDUP_REMOVED lines=28> */
.L_x_15647:
[----:B------:R-:W-:Y:S05]  /*e9f0*/  BSYNC B0 ;  /* 0x0000000000007941 */ /* 0x000fea0003800000 */
.L_x_15643:
[----:B------:R-:W-:Y:S02]  /*ea00*/  ULDC UR4, c[0x0][0xc3c] ;  /* 0x00030f0000047ab9 */ /* 0x000fe40000000800 */
[----:B------:R-:W-:-:S13]  /*ea10*/  ISETP.GE.AND P0, PT, R31, UR4, PT ;  /* 0x000000041f007c0c */ /* 0x000fda000bf06270 */
[----:B------:R-:W-:Y:S05]  /*ea20*/  @!P0 BRA `(.L_x_15653) ;  /* 0xffffff2000f48947 */ /* 0x000fea000383ffff */
[----:B------:R-:W-:Y:S05]  /*ea30*/  EXIT ;  /* 0x000000000000794d */ /* 0x000fea0003800000 */
.L_x_15600:
        /* <DEDUP_REMOVED lines=63> */
.L_x_15657:
        /* <DEDUP_REMOVED lines=35> */
.L_x_15655:
[----:B------:R-:W-:-:S05]  /*f060*/  IADD3 R10, -R10, R9, RZ ;  /* 0x000000090a0a7210 */ /* 0x000fca0007ffe1ff */
        /* <DEDUP_REMOVED lines=16> */
.L_x_15658:
        /* <DEDUP_REMOVED lines=30> */
[----:B------:R-:W-:-:S05]  /*f350*/  @P0 IADD3 R2, R2, 0x1, RZ ;  /* 0x0000000102020810 */ /* 0x000fca0007ffe0ff */
        /* <DEDUP_REMOVED lines=13> */
[----:B------:R-:W-:Y:S01]  /*f430*/  IMAD R3, R2, R8, R3 ;  /* 0x0000000802037224 */ /* 0x000fe200078e0203 */
[----:B------:R-:W-:-:S04]  /*f440*/  IADD3 R8, -R12, RZ, RZ ;  /* 0x000000ff0c087210 */ /* 0x000fc80007ffe1ff */
        /* <DEDUP_REMOVED lines=17> */
.L_x_15659:
        /* <DEDUP_REMOVED lines=31> */
[----:B------:R-:W-:-:S03]  /*f750*/  IMAD.MOV R2, RZ, RZ, -R2 ;  /* 0x000000ffff027224 */ /* 0x000fc600078e0a02 */
[----:B------:R-:W-:Y:S01]  /*f760*/  IADD3 R3, -R9, RZ, RZ ;  /* 0x000000ff09037210 */ /* 0x000fe20007ffe1ff */
        /* <DEDUP_REMOVED lines=31> */
.L_x_15660:
[----:B01----:R-:W-:-:S05]  /*f960*/  LOP3.LUT R3, RZ, R2, RZ, 0x33, !PT ;  /* 0x00000002ff037212 */ /* 0x003fca00078e33ff */
[----:B------:R-:W-:-:S05]  /*f970*/  IMAD.IADD R2, R6, 0x1, R3 ;  /* 0x0000000106027824 */ /* 0x000fca00078e0203 */
[----:B------:R1:W-:Y:S01]  /*f980*/  STL [R1+0x24], R2 ;  /* 0x0000240201007387 */ /* 0x0003e20000100800 */
[----:B------:R-:W-:Y:S05]  /*f990*/  BRA `(.L_x_15661) ;  /* 0x0000000000107947 */ /* 0x000fea0003800000 */
.L_x_15656:
[----:B------:R0:W-:Y:S01]  /*f9a0*/  STL [R1+0x20], R8 ;  /* 0x0000200801007387 */ /* 0x0001e20000100800 */
[----:B------:R-:W-:-:S03]  /*f9b0*/  ULDC UR40, c[0x0][0xc3c] ;  /* 0x00030f0000287ab9 */ /* 0x000fc60000000800 */
[----:B------:R0:W-:Y:S04]  /*f9c0*/  STL [R1+0x24], RZ ;  /* 0x000024ff01007387 */ /* 0x0001e80000100800 */
[----:B------:R0:W-:Y:S02]  /*f9d0*/  STL [R1+0x28], RZ ;  /* 0x000028ff01007387 */ /* 0x0001e40000100800 */
.L_x_15661:
[----:B------:R-:W2:Y:S04]  /*f9e0*/  LDL R4, [R1+0x20] ;  /* 0x0000200001047983 */ /* 0x000ea80000100800 */
[----:B------:R-:W2:Y:S04]  /*f9f0*/  LDL R5, [R1+0x24] ;  /* 0x0000240001057983 */ /* 0x000ea80000100800 */
[----:B------:R-:W2:Y:S01]  /*fa00*/  LDL R6, [R1+0x28] ;  /* 0x0000280001067983 */ /* 0x000ea20000100800 */
[----:B------:R-:W-:Y:S02]  /*fa10*/  ISETP.NE.AND P0, PT, R0, RZ, PT ;  /* 0x000000ff0000720c */ /* 0x000fe40003f05270 */
[----:B-1----:R-:W-:-:S11]  /*fa20*/  MOV R2, UR40 ;  /* 0x0000002800027c02 */ /* 0x002fd60008000f00 */
[----:B------:R-:W1:Y:S01]  /*fa30*/  @!P0 S2R R3, SR_CgaCtaId ;  /* 0x0000000000038919 */ /* 0x000e620000008800 */
[----:B------:R-:W-:Y:S01]  /*fa40*/  @!P0 MOV R0, 0x400 ;  /* 0x0000040000008802 */ /* 0x000fe20000000f00 */
[----:B------:R-:W-:-:S03]  /*fa50*/  @!P0 IMAD.MOV.U32 R7, RZ, RZ, R2 ;  /* 0x000000ffff078224 */ /* 0x000fc600078e0002 */
[----:B-1----:R-:W-:-:S05]  /*fa60*/  @!P0 LEA R0, R3, R0, 0x18 ;  /* 0x0000000003008211 */ /* 0x002fca00078ec0ff */
[----:B--2---:R1:W-:Y:S01]  /*fa70*/  @!P0 STS.128 [R0+0x132d0], R4 ;  /* 0x0132d00400008388 */ /* 0x0043e20000000c00 */
[----:B------:R-:W-:Y:S06]  /*fa80*/  BAR.ARV 0x5, 0x200 ;  /* 0x0148000000007b1d */ /* 0x000fec0000002000 */
.L_x_15654:
[----:B-1----:R-:W-:Y:S01]  /*fa90*/  IMAD.MOV.U32 R0, RZ, RZ, 0x1 ;  /* 0x00000001ff007424 */ /* 0x002fe200078e00ff */
[----:B------:R-:W-:Y:S01]  /*faa0*/  ULDC UR4, c[0x0][0xc3c] ;  /* 0x00030f0000047ab9 */ /* 0x000fe20000000800 */
[----:B------:R1:W-:Y:S01]  /*fab0*/  STL [R1], RZ ;  /* 0x000000ff01007387 */ /* 0x0003e20000100800 */
[----:B------:R-:W-:-:S03]  /*fac0*/  UISETP.GE.AND UP0, UPT, UR40, UR4, UPT ;  /* 0x000000042800728c */ /* 0x000fc6000bf06270 */
[----:B------:R1:W-:Y:S03]  /*fad0*/  STL [R1+0xc], R0 ;  /* 0x00000c0001007387 */ /* 0x0003e60000100800 */
[----:B------:R-:W-:Y:S01]  /*fae0*/  PLOP3.LUT P0, PT, PT, PT, UP0, 0x80, 0x0 ;  /* 0x000000000000781c */ /* 0x000fe20003f0f008 */
[----:B------:R1:W-:-:S12]  /*faf0*/  STL [R1+0x40], RZ ;  /* 0x000040ff01007387 */ /* 0x0003d80000100800 */
[----:B-1----:R-:W-:Y:S05]  /*fb00*/  @P0 BRA `(.L_x_15662) ;  /* 0x0000006000380947 */ /* 0x002fea0003800000 */
[----:B------:R-:W1:Y:S01]  /*fb10*/  S2R R9, SR_TID.X ;  /* 0x0000000000097919 */ /* 0x000e620000002100 */
[----:B------:R-:W2:Y:S01]  /*fb20*/  S2UR UR4, SR_CgaCtaId ;  /* 0x00000000000479c3 */ /* 0x000ea20000008800 */
[----:B------:R-:W-:Y:S01]  /*fb30*/  MOV R16, 0x400 ;  /* 0x0000040000107802 */ /* 0x000fe20000000f00 */
[----:B------:R-:W-:Y:S01]  /*fb40*/  ULOP3.LUT UR44, UR36, 0x2, URZ, 0xfc, !UPT ;  /* 0x00000002242c7892 */ /* 0x000fe2000f8efc3f */
[----:B------:R3:W-:Y:S01]  /*fb50*/  STL [R1+0x40], RZ ;  /* 0x000040ff01007387 */ /* 0x0007e20000100800 */
[----:B------:R-:W-:Y:S01]  /*fb60*/  ULOP3.LUT UR45, UR36, 0x1, URZ, 0xfc, !UPT ;  /* 0x00000001242d7892 */ /* 0x000fe2000f8efc3f */
[----:B------:R-:W-:Y:S01]  /*fb70*/  ULDC UR46, c[0x0][0xc] ;  /* 0x00000300002e7ab9 */ /* 0x000fe20000000800 */
[C---:B-1----:R-:W-:Y:S01]  /*fb80*/  IMAD.SHL.U32 R23, R9.reuse, 0x40, RZ ;  /* 0x0000004009177824 */ /* 0x042fe200078e00ff */
[--C-:B------:R-:W-:Y:S01]  /*fb90*/  SHF.R.U32.HI R0, RZ, 0x1, R9.reuse ;  /* 0x00000001ff007819 */ /* 0x100fe20000011609 */
[C---:B------:R-:W-:Y:S02]  /*fba0*/  IMAD.SHL.U32 R2, R9.reuse, 0x20, RZ ;  /* 0x0000002009027824 */ /* 0x040fe400078e00ff */
[----:B0-----:R-:W-:Y:S01]  /*fbb0*/  IMAD.SHL.U32 R4, R9, 0x8, RZ ;  /* 0x0000000809047824 */ /* 0x001fe200078e00ff */
[----:B------:R-:W-:Y:S01]  /*fbc0*/  LOP3.LUT R3, R23, 0x180, RZ, 0xc0, !PT ;  /* 0x0000018017037812 */ /* 0x000fe200078ec0ff */
[C---:B------:R-:W-:Y:S01]  /*fbd0*/  IMAD.SHL.U32 R8, R9.reuse, 0x4, RZ ;  /* 0x0000000409087824 */ /* 0x040fe200078e00ff */
[----:B------:R-:W-:Y:S01]  /*fbe0*/  LOP3.LUT R5, R2, 0x80, RZ, 0xc0, !PT ;  /* 0x0000008002057812 */ /* 0x000fe200078ec0ff */
[----:B------:R-:W-:Y:S01]  /*fbf0*/  IMAD.SHL.U32 R6, R9, 0x2, RZ ;  /* 0x0000000209067824 */ /* 0x000fe200078e00ff */
        /* <DEDUP_REMOVED lines=11> */
[----:B------:R-:W-:Y:S01]  /*fcb0*/  LOP3.LUT R22, R22, R5, RZ, 0xfc, !PT ;  /* 0x0000000516167212 */ /* 0x000fe200078efcff */
[----:B--2---:R-:W-:Y:S01]  /*fcc0*/  IMAD.U32 R5, RZ, RZ, UR4 ;  /* 0x00000004ff057e24 */ /* 0x004fe2000f8e00ff */
[----:B------:R-:W-:Y:S02]  /*fcd0*/  SHF.R.U32.HI R4, RZ, 0x2, R9 ;  /* 0x00000002ff047819 */ /* 0x000fe40000011609 */
[----:B------:R-:W-:Y:S01]  /*fce0*/  LOP3.LUT R3, R3, 0x30, R6, 0x78, !PT ;  /* 0x0000003003037812 */ /* 0x000fe200078e7806 */
[----:B------:R-:W-:Y:S01]  /*fcf0*/  IMAD.MOV.U32 R6, RZ, RZ, 0x1 ;  /* 0x00000001ff067424 */ /* 0x000fe200078e00ff */
[----:B------:R-:W-:-:S02]  /*fd00*/  LOP3.LUT R4, R4, 0x60, R2, 0xf8, !PT ;  /* 0x0000006004047812 */ /* 0x000fc400078ef802 */
[----:B------:R-:W-:Y:S02]  /*fd10*/  LEA R16, R5, R16, 0x18 ;  /* 0x0000001005107211 */ /* 0x000fe400078ec0ff */
[----:B------:R-:W-:Y:S01]  /*fd20*/  LOP3.LUT R2, R3, 0x640, R0, 0xf8, !PT ;  /* 0x0000064003027812 */ /* 0x000fe200078ef800 */
[----:B------:R3:W-:Y:S01]  /*fd30*/  STL [R1+0xc], R6 ;  /* 0x00000c0601007387 */ /* 0x0007e20000100800 */
[----:B------:R-:W-:-:S03]  /*fd40*/  LOP3.LUT R3, R4, 0x80, RZ, 0xfc, !PT ;  /* 0x0000008004037812 */ /* 0x000fc600078efcff */
[----:B------:R-:W-:Y:S01]  /*fd50*/  IMAD.IADD R0, R16, 0x1, R2 ;  /* 0x0000000110007824 */ /* 0x000fe200078e0202 */
[----:B------:R3:W-:Y:S04]  /*fd60*/  STL [R1+0x30], R5 ;  /* 0x0000300501007387 */ /* 0x0007e80000100800 */
[----:B------:R3:W-:Y:S04]  /*fd70*/  STL [R1], RZ ;  /* 0x000000ff01007387 */ /* 0x0007e80000100800 */
[----:B------:R3:W-:Y:S04]  /*fd80*/  STL [R1+0x34], R2 ;  /* 0x0000340201007387 */ /* 0x0007e80000100800 */
[----:B------:R3:W-:Y:S02]  /*fd90*/  STL [R1+0x3c], R0 ;  /* 0x00003c0001007387 */ /* 0x0007e40000100800 */
.L_x_15738:
[----:B------:R-:W-:Y:S01]  /*fda0*/  ULDC.64 UR4, c[0x0][0xc88] ;  /* 0x0003220000047ab9 */ /* 0x000fe20000000a00 */
[----:B------:R-:W-:Y:S01]  /*fdb0*/  ULDC.64 UR8, c[0x0][0xa28] ;  /* 0x00028a0000087ab9 */ /* 0x000fe20000000a00 */
[----:B------:R-:W-:Y:S01]  /*fdc0*/  UIMAD.WIDE UR4, UR40, 0x4, UR4 ;  /* 0x00000004280478a5 */ /* 0x000fe2000f8e0204 */
[----:B------:R-:W-:-:S05]  /*fdd0*/  ULDC.64 UR6, c[0x0][0xa00] ;  /* 0x0002800000067ab9 */ /* 0x000fca0000000a00 */
[----:B--23--:R-:W-:Y:S01]  /*fde0*/  IMAD.U32 R2, RZ, RZ, UR4 ;  /* 0x00000004ff027e24 */ /* 0x00cfe2000f8e00ff */
[----:B------:R-:W-:-:S05]  /*fdf0*/  MOV R3, UR5 ;  /* 0x0000000500037c02 */ /* 0x000fca0008000f00 */
[----:B------:R-:W2:Y:S01]  /*fe00*/  LDG.E R2, desc[UR54][R2.64] ;  /* 0x0000003602027981 */ /* 0x000ea2000c1e1900 */
[----:B------:R-:W-:Y:S02]  /*fe10*/  UISETP.NE.U32.AND UP0, UPT, UR8, URZ, UPT ;  /* 0x0000003f0800728c */ /* 0x000fe4000bf05070 */
[----:B------:R-:W-:Y:S02]  /*fe20*/  UISETP.NE.U32.AND UP1, UPT, UR6, URZ, UPT ;  /* 0x0000003f0600728c */ /* 0x000fe4000bf25070 */
[----:B------:R-:W-:Y:S02]  /*fe30*/  UISETP.NE.AND.EX UP0, UPT, UR9, URZ, UPT, UP0 ;  /* 0x0000003f0900728c */ /* 0x000fe4000bf05300 */
[----:B------:R-:W-:-:S04]  /*fe40*/  UISETP.NE.AND.EX UP2, UPT, UR7, URZ, UPT, UP1 ;  /* 0x0000003f0700728c */ /* 0x000fc8000bf45310 */
[----:B------:R-:W-:Y:S01]  /*fe50*/  PLOP3.LUT P0, PT, PT, PT, UP0, 0x80, 0x0 ;  /* 0x000000000000781c */ /* 0x000fe20003f0f008 */
[----:B-----5:R-:W-:Y:S01]  /*fe60*/  IMAD.MOV.U32 R24, RZ, RZ, RZ ;  /* 0x000000ffff187224 */ /* 0x020fe200078e00ff */
[----:B------:R-:W-:Y:S01]  /*fe70*/  PLOP3.LUT P1, PT, PT, PT, UP2, 0x80, 0x0 ;  /* 0x000000000000781c */ /* 0x000fe20003f2f028 */
[----:B------:R-:W-:Y:S01]  /*fe80*/  UMOV UR37, URZ ;  /* 0x0000003f00257c82 */ /* 0x000fe20008000000 */
[----:B--2---:R-:W-:Y:S01]  /*fe90*/  R2UR UR42, R2 ;  /* 0x00000000022a72ca */ /* 0x004fe200000e0000 */
[----:B------:R-:W-:-:S12]  /*fea0*/  UP2UR UR43, UPR, URZ, 0x4 ;  /* 0x000000043f2b7883 */ /* 0x000fd80008000000 */
        /* <DEDUP_REMOVED lines=9> */
[----:B0-----:R-:W-:-:S03]  /*ff40*/  IMAD.U32 R4, RZ, RZ, UR4 ;  /* 0x00000004ff047e24 */ /* 0x001fc6000f8e00ff */
[----:B------:R-:W-:Y:S01]  /*ff50*/  IMAD.U32 R5, RZ, RZ, UR5 ;  /* 0x00000005ff057e24 */ /* 0x000fe2000f8e00ff */
[----:B------:R-:W-:Y:S01]  /*ff60*/  ULDC.64 UR4, c[0x0][0xa18] ;  /* 0x0002860000047ab9 */ /* 0x000fe20000000a00 */
[----:B------:R-:W2:Y:S01]  /*ff70*/  @P1 LDG.E R0, desc[UR54][R2.64] ;  /* 0x0000003602001981 */ /* 0x000ea2000c1e1900 */
[----:B------:R-:W-:-:S03]  /*ff80*/  UISETP.NE.U32.AND UP0, UPT, UR4, URZ, UPT ;  /* 0x0000003f0400728c */ /* 0x000fc6000bf05070 */
[----:B------:R0:W3:Y:S01]  /*ff90*/  @P0 LDG.E R24, desc[UR54][R4.64] ;  /* 0x0000003604180981 */ /* 0x0000e2000c1e1900 */
[----:B------:R-:W-:-:S06]  /*ffa0*/  UISETP.NE.AND.EX UP0, UPT, UR5, URZ, UPT, UP0 ;  /* 0x0000003f0500728c */ /* 0x000fcc000bf05300 */
[----:B------:R-:W-:Y:S01]  /*ffb0*/  PLOP3.LUT P1, PT, PT, PT, UP0, 0x80, 0x0 ;  /* 0x000000000000781c */ /* 0x000fe20003f2f008 */
[----:B0-----:R-:W0:Y:S04]  /*ffc0*/  LDC.64 R4, c[0x0][0x418] ;  /* 0x00010600ff047b82 */ /* 0x001e280000000a00 */
[----:B------:R-:W-:-:S04]  /*ffd0*/  @UP0 UIADD3 UR4, UP1, UR38, UR4, URZ ;  /* 0x0000000426040290 */ /* 0x000fc8000ff3e03f */
[----:B------:R-:W-:Y:S02]  /*ffe0*/  @UP0 UIADD3.X UR5, UR39, UR5, URZ, UP1, !UPT ;  /* 0x0000000527050290 */ /* 0x000fe40008ffe43f */
[----:B------:R-:W-:-:S04]  /*fff0*/  IMAD.U32 R6, RZ, RZ, UR4 ;  /* 0x00000004ff067e24 */ /* 0x000fc8000f8e00ff */
[----:B------:R-:W-:-:S05]  /*10000*/  IMAD.U32 R7, RZ, RZ, UR5 ;  /* 0x00000005ff077e24 */ /* 0x000fca000f8e00ff */
[----:B------:R1:W5:Y:S01]  /*10010*/  @P1 LDG.E R25, desc[UR54][R6.64] ;  /* 0x0000003606191981 */ /* 0x000362000c1e1900 */
[----:B------:R-:W-:Y:S02]  /*10020*/  PLOP3.LUT P2, PT, PT, PT, UP2, 0x80, 0x0 ;  /* 0x000000000000781c */ /* 0x000fe40003f4f028 */
[----:B0-----:R-:W-:-:S04]  /*10030*/  ISETP.NE.U32.AND P0, PT, R4, RZ, PT ;  /* 0x000000ff0400720c */ /* 0x001fc80003f05070 */
[----:B------:R-:W-:Y:S02]  /*10040*/  ISETP.NE.AND.EX P0, PT, R5, RZ, PT, P0 ;  /* 0x000000ff0500720c */ /* 0x000fe40003f05300 */
[----:B------:R-:W0:Y:S05]  /*10050*/  LDC R5, c[0x0][0x2f0] ;  /* 0x0000bc00ff057b82 */ /* 0x000e2a0000000800 */
[----:B--2---:R-:W-:-:S03]  /*10060*/  @P2 R2UR UR37, R0 ;  /* 0x00000000002522ca */ /* 0x004fc600000e0000 */
[----:B------:R-:W2:Y:S01]  /*10070*/  LDC R0, c[0x0][0x424] ;  /* 0x00010900ff007b82 */ /* 0x000ea20000000800 */
[----:B---3--:R1:W-:Y:S01]  /*10080*/  STL [R1+0x14], R24 ;  /* 0x0000141801007387 */ /* 0x0083e20000100800 */
[----:B0-----:R-:W-:Y:S10]  /*10090*/  @P1 BRA `(.L_x_15663) ;  /* 0x00000000001c1947 */ /* 0x001ff40003800000 */
[----:B------:R-:W-:Y:S01]  /*100a0*/  UISETP.NE.AND UP0, UPT, UR43, URZ, UPT ;  /* 0x0000003f2b00728c */ /* 0x000fe2000bf05270 */
[----:B-----5:R-:W0:Y:S05]  /*100b0*/  LDC R25, c[0x0][0x288] ;  /* 0x0000a200ff197b82 */ /* 0x020e2a0000000800 */
[----:B------:R-:W-:-:S13]  /*100c0*/  PLOP3.LUT P1, PT, PT, PT, UP0, 0x40, 0x0 ;  /* 0x000000000000781c */ /* 0x000fda0003f2e808 */
[----:B------:R-:W-:Y:S05]  /*100d0*/  @P1 BRA `(.L_x_15663) ;  /* 0x00000000000c1947 */ /* 0x000fea0003800000 */
[----:B------:R-:W3:Y:S04]  /*100e0*/  LDG.E R4, desc[UR54][R2.64] ;  /* 0x0000003602047981 */ /* 0x000ee8000c1e1900 */
[----:B0-----:R-:W3:Y:S02]  /*100f0*/  LDG.E R25, desc[UR54][R2.64+0x4] ;  /* 0x0000043602197981 */ /* 0x001ee4000c1e1900 */
[----:B---3--:R-:W-:-:S07]  /*10100*/  IMAD.IADD R25, R25, 0x1, -R4 ;  /* 0x0000000119197824 */ /* 0x008fce00078e0a04 */
.L_x_15663:
[----:B------:R-:W-:Y:S01]  /*10110*/  IMAD.U32 R4, RZ, RZ, UR42 ;  /* 0x0000002aff047e24 */ /* 0x000fe2000f8e00ff */
[----:B------:R-:W-:Y:S01]  /*10120*/  ULDC.64 UR4, c[0x0][0xa20] ;  /* 0x0002880000047ab9 */ /* 0x000fe20000000a00 */
[----:B--2---:R-:W-:Y:S02]  /*10130*/  SEL R0, R0, 0x1, P0 ;  /* 0x0000000100007807 */ /* 0x004fe40000000000 */
[----:B------:R-:W-:Y:S01]  /*10140*/  ISETP.NE.U32.AND P1, PT, RZ, UR4, PT ;  /* 0x00000004ff007c0c */ /* 0x000fe2000bf25070 */
[----:B------:R2:W-:Y:S02]  /*10150*/  STL [R1+0x8], R4 ;  /* 0x0000080401007387 */ /* 0x0005e40000100800 */
        /* <DEDUP_REMOVED lines=9> */
.L_x_15664:
[----:B------:R-:W-:Y:S02]  /*101f0*/  ULDC.64 UR4, c[0x0][0xa08] ;  /* 0x0002820000047ab9 */ /* 0x000fe40000000a00 */
[----:B------:R-:W-:-:S04]  /*10200*/  ISETP.NE.U32.AND P0, PT, RZ, UR4, PT ;  /* 0x00000004ff007c0c */ /* 0x000fc8000bf05070 */
[----:B------:R-:W-:-:S13]  /*10210*/  ISETP.NE.AND.EX P0, PT, RZ, UR5, PT, P0 ;  /* 0x00000005ff007c0c */ /* 0x000fda000bf05300 */
[----:B------:R-:W-:Y:S05]  /*10220*/  @!P0 BRA `(.L_x_15665) ;  /* 0x0000000000148947 */ /* 0x000fea0003800000 */
[----:B------:R-:W3:Y:S02]  /*10230*/  LDC.64 R2, c[0x0][0xa08] ;  /* 0x00028200ff027b82 */ /* 0x000ee40000000a00 */
[----:B---3--:R-:W-:-:S05]  /*10240*/  IMAD.WIDE R2, R4, 0x4, R2 ;  /* 0x0000000404027825 */ /* 0x008fca00078e0202 */
[----:B------:R-:W3:Y:S04]  /*10250*/  LDG.E R18, desc[UR54][R2.64] ;  /* 0x0000003602127981 */ /* 0x000ee8000c1e1900 */
[----:B------:R-:W3:Y:S02]  /*10260*/  LDG.E R5, desc[UR54][R2.64+0x4] ;  /* 0x0000043602057981 */ /* 0x000ee4000c1e1900 */
[----:B---3--:R-:W-:-:S07]  /*10270*/  IMAD.IADD R18, R5, 0x1, -R18 ;  /* 0x0000000105127824 */ /* 0x008fce00078e0a12 */
.L_x_15665:
[----:B------:R-:W4:Y:S01]  /*10280*/  LDL R0, [R1+0x24] ;  /* 0x0000240001007983 */ /* 0x000f220000100800 */
[----:B---3--:R-:W3:Y:S03]  /*10290*/  LDC R2, c[0x0][0x448] ;  /* 0x00011200ff027b82 */ /* 0x008ee60000000800 */
[----:B------:R-:W2:Y:S04]  /*102a0*/  LDL.LU R19, [R1+0x10] ;  /* 0x0000100001137983 */ /* 0x000ea80000300800 */
[----:B------:R-:W2:Y:S01]  /*102b0*/  LDL R17, [R1+0x28] ;  /* 0x0000280001117983 */ /* 0x000ea20000100800 */
[----:B---3--:R-:W-:-:S13]  /*102c0*/  ISETP.NE.AND P0, PT, R2, 0x1, PT ;  /* 0x000000010200780c */ /* 0x008fda0003f05270 */
[----:B------:R-:W3:Y:S08]  /*102d0*/  @P0 LDC R3, c[0x0][0x44c] ;  /* 0x00011300ff030b82 */ /* 0x000ef00000000800 */
[----:B------:R-:W0:Y:S01]  /*102e0*/  @P0 LDC R2, c[0x0][0x450] ;  /* 0x00011400ff020b82 */ /* 0x000e220000000800 */
[----:B-----5:R-:W-:Y:S02]  /*102f0*/  IMAD.IADD R18, R18, 0x1, -R24 ;  /* 0x0000000112127824 */ /* 0x020fe400078e0a18 */
[----:B----4-:R-:W-:-:S05]  /*10300*/  IMAD R0, R0, 0xc0, RZ ;  /* 0x000000c000007824 */ /* 0x010fca00078e02ff */
[----:B------:R-:W-:-:S05]  /*10310*/  IADD3 R0, R0, 0xbf, RZ ;  /* 0x000000bf00007810 */ /* 0x000fca0007ffe0ff */
[----:B---3--:R-:W-:-:S05]  /*10320*/  @P0 IMAD.HI.U32 R3, R0, R3, RZ ;  /* 0x0000000300030227 */ /* 0x008fca00078e00ff */
[----:B0-----:R-:W-:Y:S02]  /*10330*/  @P0 SHF.R.U32.HI R0, RZ, R2, R3 ;  /* 0x00000002ff000219 */ /* 0x001fe40000011603 */
[----:B------:R-:W-:-:S05]  /*10340*/  IADD3 R3, R18, 0xa0, -R25 ;  /* 0x000000a012037810 */ /* 0x000fca0007ffe819 */
[----:B------:R-:W-:-:S04]  /*10350*/  IMAD.IADD R0, R3, 0x1, R0 ;  /* 0x0000000103007824 */ /* 0x000fc800078e0200 */
[----:B------:R-:W-:-:S04]  /*10360*/  IMAD.HI R2, R0, 0x66666667, RZ ;  /* 0x6666666700027827 */ /* 0x000fc800078e02ff */
[----:B------:R-:W-:Y:S01]  /*10370*/  VIADD R0, R18, 0x9f ;  /* 0x0000009f12007836 */ /* 0x000fe20000000000 */
[----:B------:R-:W-:-:S03]  /*10380*/  SHF.R.U32.HI R3, RZ, 0x1f, R2 ;  /* 0x0000001fff037819 */ /* 0x000fc60000011602 */
[----:B------:R-:W-:Y:S01]  /*10390*/  IMAD.HI R0, R0, 0x66666667, RZ ;  /* 0x6666666700007827 */ /* 0x000fe200078e02ff */
[----:B--2---:R-:W-:Y:S02]  /*103a0*/  LOP3.LUT R19, R19, 0xffffffdf, RZ, 0xc0, !PT ;  /* 0xffffffdf13137812 */ /* 0x004fe400078ec0ff */
[----:B------:R-:W-:Y:S02]  /*103b0*/  LEA.HI.SX32 R5, R2, R3, 0x1a ;  /* 0x0000000302057211 */ /* 0x000fe400078fd2ff */
[----:B------:R-:W-:Y:S02]  /*103c0*/  SHF.R.U32.HI R3, RZ, 0x1f, R0 ;  /* 0x0000001fff037819 */ /* 0x000fe40000011600 */
[----:B------:R-:W-:Y:S02]  /*103d0*/  @P0 LOP3.LUT R19, R19, 0x20, RZ, 0xfc, !PT ;  /* 0x0000002013130812 */ /* 0x000fe400078efcff */
[----:B------:R-:W-:-:S03]  /*103e0*/  LEA.HI.SX32 R0, R0, R3, 0x1a ;  /* 0x0000000300007211 */ /* 0x000fc600078fd2ff */
[----:B------:R0:W-:Y:S01]  /*103f0*/  STL [R1+0x10], R19 ;  /* 0x0000101301007387 */ /* 0x0001e20000100800 */
[----:B------:R-:W-:-:S04]  /*10400*/  VIMNMX R0, R0, R5, PT ;  /* 0x0000000500007248 */ /* 0x000fc80003fe0100 */
[----:B------:R-:W-:Y:S02]  /*10410*/  ISETP.GE.AND P0, PT, R0, 0x1, PT ;  /* 0x000000010000780c */ /* 0x000fe40003f06270 */
[C---:B------:R-:W-:Y:S02]  /*10420*/  LOP3.LUT R2, R17.reuse, 0xff000000, RZ, 0xc0, !PT ;  /* 0xff00000011027812 */ /* 0x040fe400078ec0ff */
[----:B------:R-:W-:Y:S02]  /*10430*/  LOP3.LUT R3, R17, 0xff0000, RZ, 0xc0, !PT ;  /* 0x00ff000011037812 */ /* 0x000fe400078ec0ff */
[----:B------:R-:W-:-:S04]  /*10440*/  SHF.R.U32.HI R2, RZ, 0x8, R2 ;  /* 0x00000008ff027819 */ /* 0x000fc80000011602 */
[----:B------:R-:W-:Y:S01]  /*10450*/  LEA.HI R4, R3, R2, RZ, 0x10 ;  /* 0x0000000203047211 */ /* 0x000fe200078f80ff */
[----:B------:R-:W-:Y:S02]  /*10460*/  IMAD.MOV.U32 R3, RZ, RZ, RZ ;  /* 0x000000ffff037224 */ /* 0x000fe400078e00ff */
[----:B0-----:R-:W-:Y:S05]  /*10470*/  @!P0 BRA `(.L_x_15666) ;  /* 0x0000000000748947 */ /* 0x001fea0003800000 */
[----:B------:R-:W-:-:S04]  /*10480*/  SHF.R.U32.HI R5, RZ, 0x10, R4 ;  /* 0x00000010ff057819 */ /* 0x000fc80000011604 */
[----:B------:R-:W-:-:S13]  /*10490*/  ISETP.NE.AND P0, PT, R5, RZ, PT ;  /* 0x000000ff0500720c */ /* 0x000fda0003f05270 */
[----:B------:R-:W1:Y:S02]  /*104a0*/  @!P0 LDC R5, c[0x0][0x9f0] ;  /* 0x00027c00ff058b82 */ /* 0x000e640000000800 */
[----:B-1----:R-:W-:Y:S02]  /*104b0*/  IABS R7, R5 ;  /* 0x0000000500077213 */ /* 0x002fe40000000000 */
        /* <DEDUP_REMOVED lines=25> */
.L_x_15666:
[----:B------:R-:W-:Y:S01]  /*10650*/  LOP3.LUT R4, R4, 0xff, RZ, 0xc0, !PT ;  /* 0x000000ff04047812 */ /* 0x000fe200078ec0ff */
[----:B------:R-:W-:Y:S04]  /*10660*/  BSSY B7, `(.L_x_15667) ;  /* 0x0000446000077945 */ /* 0x000fe80003800000 */
[----:B------:R-:W-:-:S05]  /*10670*/  IMAD R2, R4, R3, RZ ;  /* 0x0000000304027224 */ /* 0x000fca00078e02ff */
        /* <DEDUP_REMOVED lines=18> */
[----:B-1----:R-:W0:Y:S01]  /*107a0*/  POPC R7, R4 ;  /* 0x0000000400077309 */ /* 0x002e220000000000 */
[----:B--2---:R-:W0:Y:S02]  /*107b0*/  SHFL.IDX PT, R0, R3, R0, 0x1f ;  /* 0x00001f0003007589 */ /* 0x004e2400000e0000 */
[----:B0-----:R-:W-:-:S05]  /*107c0*/  IADD3 R0, R0, UR46, R7 ;  /* 0x0000002e00007c10 */ /* 0x001fca000fffe007 */
[----:B------:R2:W-:Y:S01]  /*107d0*/  STL [R1+0x20], R0 ;  /* 0x0000200001007387 */ /* 0x0005e20000100800 */
[----:B------:R-:W-:Y:S05]  /*107e0*/  BRA `(.L_x_15669) ;  /* 0x0000004000b47947 */ /* 0x000fea0003800000 */
.L_x_15668:
        /* <DEDUP_REMOVED lines=20> */
.L_x_15671:
[----:B------:R-:W-:Y:S05]  /*10930*/  BSYNC B6 ;  /* 0x0000000000067941 */ /* 0x000fea0003800000 */
.L_x_15670:
[----:B------:R-:W-:Y:S01]  /*10940*/  VIADD R0, R16, 0x6000 ;  /* 0x0000600010007836 */ /* 0x000fe20000000000 */
[----:B------:R-:W-:Y:S01]  /*10950*/  BSSY B6, `(.L_x_15672) ;  /* 0x0000017000067945 */ /* 0x000fe20003800000 */
[----:B------:R-:W-:-:S03]  /*10960*/  IMAD.MOV.U32 R26, RZ, RZ, R19 ;  /* 0x000000ffff1a7224 */ /* 0x000fc600078e0013 */
[----:B------:R-:W-:Y:S02]  /*10970*/  LOP3.LUT P0, RZ, R0, 0x1bf, RZ, 0xc0, !PT ;  /* 0x000001bf00ff7812 */ /* 0x000fe4000780c0ff */
[----:B------:R-:W-:-:S11]  /*10980*/  LOP3.LUT R26, R26, 0xfffffffe, RZ, 0xc0, !PT ;  /* 0xfffffffe1a1a7812 */ /* 0x000fd600078ec0ff */
[----:B------:R-:W-:-:S05]  /*10990*/  @P0 LOP3.LUT R26, R26, 0x1, RZ, 0xfc, !PT ;  /* 0x000000011a1a0812 */ /* 0x000fca00078efcff */
[----:B------:R0:W-:Y:S01]  /*109a0*/  STL [R1+0x10], R26 ;  /* 0x0000101a01007387 */ /* 0x0001e20000100800 */
        /* <DEDUP_REMOVED lines=8> */
[----:B-1----:R-:W-:Y:S02]  /*10a30*/  IMAD.U32 R6, RZ, RZ, UR8 ;  /* 0x00000008ff067e24 */ /* 0x002fe4000f8e00ff */
[----:B------:R-:W-:Y:S02]  /*10a40*/  IMAD.U32 R7, RZ, RZ, UR9 ;  /* 0x00000009ff077e24 */ /* 0x000fe4000f8e00ff */
[----:B------:R-:W-:-:S02]  /*10a50*/  IMAD.U32 R10, RZ, RZ, UR4 ;  /* 0x00000004ff0a7e24 */ /* 0x000fc4000f8e00ff */
[----:B------:R-:W-:Y:S02]  /*10a60*/  IMAD.U32 R11, RZ, RZ, UR5 ;  /* 0x00000005ff0b7e24 */ /* 0x000fe4000f8e00ff */
[----:B------:R-:W-:Y:S02]  /*10a70*/  IMAD.MOV.U32 R8, RZ, RZ, 0x70 ;  /* 0x00000070ff087424 */ /* 0x000fe400078e00ff */
[----:B------:R-:W-:Y:S02]  /*10a80*/  IMAD.MOV.U32 R12, RZ, RZ, 0x1 ;  /* 0x00000001ff0c7424 */ /* 0x000fe400078e00ff */
[----:B------:R-:W-:-:S07]  /*10a90*/  IMAD.MOV.U32 R13, RZ, RZ, RZ ;  /* 0x000000ffff0d7224 */ /* 0x000fce00078e00ff */
[----:B------:R-:W-:-:S07]  /*10aa0*/  LEPC R20, `(.L_x_15673) ;  /* 0x000000001014794e */ /* 0x000fce0000000000 */
[----:B0-2---:R-:W-:Y:S05]  /*10ab0*/  CALL.ABS.NOINC R2 ;  /* 0x0000000002007343 */ /* 0x005fea0003c00000 */
.L_x_15673:
[----:B------:R-:W-:Y:S05]  /*10ac0*/  BSYNC B6 ;  /* 0x0000000000067941 */ /* 0x000fea0003800000 */
.L_x_15672:
        /* <DEDUP_REMOVED lines=20> */
.L_x_15675:
[----:B------:R-:W-:Y:S05]  /*10c10*/  BSYNC B6 ;  /* 0x0000000000067941 */ /* 0x000fea0003800000 */
.L_x_15674:
        /* <DEDUP_REMOVED lines=18> */
[----:B0-2---:R-:W-:Y:S05]  /*10d40*/  CALL.ABS.NOINC R2 ;  /* 0x0000000002007343 */ /* 0x005fea0003c00000 */
.L_x_15677:
[----:B------:R-:W-:Y:S05]  /*10d50*/  BSYNC B6 ;  /* 0x0000000000067941 */ /* 0x000fea0003800000 */
.L_x_15676:
        /* <DEDUP_REMOVED lines=18> */
.L_x_15758:
[----:B------:R-:W0:Y:S01]  /*10e80*/  S2R R0, SR_TID.X ;  /* 0x0000000000007919 */ /* 0x000e220000002100 */
[----:B------:R-:W-:Y:S01]  /*10e90*/  UMOV UR4, 0xa0 ;  /* 0x000000a000047882 */ /* 0x000fe20000000000 */
[----:B------:R-:W3:Y:S01]  /*10ea0*/  @P2 LDC R5, c[0x0][0x434] ;  /* 0x00010d00ff052b82 */ /* 0x000ee20000000800 */
[----:B------:R-:W-:Y:S01]  /*10eb0*/  UIMAD UR4, UR47, UR4, -0xa0 ;  /* 0xffffff602f0474a4 */ /* 0x000fe2000f8e0204 */
[----:B------:R-:W4:Y:S01]  /*10ec0*/  S2R R11, SR_TID.X ;  /* 0x00000000000b7919 */ /* 0x000f220000002100 */
[----:B------:R-:W-:Y:S01]  /*10ed0*/  SHF.R.S32.HI R10, RZ, 0x1f, R21 ;  /* 0x0000001fff0a7819 */ /* 0x000fe20000011415 */
[----:B------:R-:W-:-:S04]  /*10ee0*/  IMAD.MOV.U32 R12, RZ, RZ, R26 ;  /* 0x000000ffff0c7224 */ /* 0x000fc800078e001a */
[----:B------:R-:W1:Y:S01]  /*10ef0*/  @P2 LDC R4, c[0x0][0x438] ;  /* 0x00010e00ff042b82 */ /* 0x000e620000000800 */
[----:B------:R2:W-:Y:S01]  /*10f00*/  STL [R1+0x18], R10 ;  /* 0x0000180a01007387 */ /* 0x0005e20000100800 */
[----:B0-----:R-:W-:Y:S01]  /*10f10*/  LOP3.LUT R0, R0, 0x7f, RZ, 0xc0, !PT ;  /* 0x0000007f00007812 */ /* 0x001fe200078ec0ff */
[----:B----4-:R-:W-:-:S03]  /*10f20*/  IMAD.SHL.U32 R13, R11, 0x20, RZ ;  /* 0x000000200b0d7824 */ /* 0x010fc600078e00ff */
[----:B------:R-:W-:Y:S01]  /*10f30*/  SHF.R.U32.HI R14, RZ, 0x2, R0 ;  /* 0x00000002ff0e7819 */ /* 0x000fe20000011600 */
[----:B------:R-:W-:-:S03]  /*10f40*/  IMAD.SHL.U32 R11, R11, 0x20, RZ ;  /* 0x000000200b0b7824 */ /* 0x000fc600078e00ff */
[C---:B------:R-:W-:Y:S02]  /*10f50*/  LOP3.LUT R13, R14.reuse, 0x60, R13, 0xf8, !PT ;  /* 0x000000600e0d7812 */ /* 0x040fe400078ef80d */
[----:B------:R-:W-:Y:S02]  /*10f60*/  LOP3.LUT R11, R14, 0x60, R11, 0xf8, !PT ;  /* 0x000000600e0b7812 */ /* 0x000fe400078ef80b */
[----:B------:R-:W-:-:S05]  /*10f70*/  LOP3.LUT R13, R13, 0x80, RZ, 0xfc, !PT ;  /* 0x000000800d0d7812 */ /* 0x000fca00078efcff */
[----:B------:R-:W-:-:S05]  /*10f80*/  VIADD R9, R13, UR4 ;  /* 0x000000040d097c36 */ /* 0x000fca0008000000 */
[C---:B------:R-:W-:Y:S01]  /*10f90*/  ISETP.GE.AND P0, PT, R9.reuse, R18, PT ;  /* 0x000000120900720c */ /* 0x040fe20003f06270 */
[----:B------:R-:W-:-:S03]  /*10fa0*/  IMAD.IADD R9, R9, 0x1, R24 ;  /* 0x0000000109097824 */ /* 0x000fc600078e0218 */
[----:B------:R-:W-:Y:S01]  /*10fb0*/  ISETP.GT.U32.OR P0, PT, R13, 0x9f, P0 ;  /* 0x0000009f0d00780c */ /* 0x000fe20000704470 */
[----:B---3--:R-:W-:-:S04]  /*10fc0*/  @P2 IMAD.HI.U32 R5, R9, R5, RZ ;  /* 0x0000000509052227 */ /* 0x008fc800078e00ff */
[----:B------:R-:W-:Y:S01]  /*10fd0*/  IMAD.MOV.U32 R0, RZ, RZ, R9 ;  /* 0x000000ffff007224 */ /* 0x000fe200078e0009 */
[----:B-1----:R-:W-:-:S07]  /*10fe0*/  @P2 SHF.R.U32.HI R0, RZ, R4, R5 ;  /* 0x00000004ff002219 */ /* 0x002fce0000011605 */
        /* <DEDUP_REMOVED lines=9> */
[----:B------:R-:W-:-:S03]  /*11080*/  IMAD.MOV.U32 R4, RZ, RZ, RZ ;  /* 0x000000ffff047224 */ /* 0x000fc600078e00ff */
[----:B------:R-:W-:Y:S02]  /*11090*/  @!P0 LEA.HI.X R7, R2, R5, R8, 0x2, P1 ;  /* 0x0000000502078211 */ /* 0x000fe400008f1408 */
[----:B------:R-:W-:Y:S01]  /*110a0*/  IADD3 R8, R11, UR4, RZ ;  /* 0x000000040b087c10 */ /* 0x000fe2000fffe0ff */
[----:B------:R-:W0:Y:S02]  /*110b0*/  @P2 LDC R5, c[0x0][0x438] ;  /* 0x00010e00ff052b82 */ /* 0x000e240000000800 */
[----:B------:R1:W5:Y:S01]  /*110c0*/  @!P0 LDG.E R4, desc[UR54][R6.64] ;  /* 0x0000003606048981 */ /* 0x000362000c1e1900 */
[C---:B------:R-:W-:Y:S01]  /*110d0*/  ISETP.GE.AND P0, PT, R8.reuse, R18, PT ;  /* 0x000000120800720c */ /* 0x040fe20003f06270 */
[----:B------:R-:W-:Y:S02]  /*110e0*/  IMAD.IADD R8, R8, 0x1, R24 ;  /* 0x0000000108087824 */ /* 0x000fe400078e0218 */
[----:B------:R-:W-:-:S04]  /*110f0*/  IMAD.MOV R0, RZ, RZ, -R0 ;  /* 0x000000ffff007224 */ /* 0x000fc800078e0a00 */
[----:B------:R-:W-:Y:S01]  /*11100*/  IMAD R9, R20, R0, R9 ;  /* 0x0000000014097224 */ /* 0x000fe200078e0209 */
[----:B-1----:R-:W1:Y:S01]  /*11110*/  @P2 LDC R7, c[0x0][0x434] ;  /* 0x00010d00ff072b82 */ /* 0x002e620000000800 */
[----:B------:R-:W-:-:S07]  /*11120*/  IMAD.MOV.U32 R6, RZ, RZ, R8 ;  /* 0x000000ffff067224 */ /* 0x000fce00078e0008 */
[----:B------:R-:W3:Y:S01]  /*11130*/  @!P0 LDC.64 R2, c[0x0][0x428] ;  /* 0x00010a00ff028b82 */ /* 0x000ee20000000a00 */
[----:B-1----:R-:W-:-:S05]  /*11140*/  @P2 IMAD.HI.U32 R7, R8, R7, RZ ;  /* 0x0000000708072227 */ /* 0x002fca00078e00ff */
[----:B0-----:R-:W-:Y:S01]  /*11150*/  @P2 SHF.R.U32.HI R6, RZ, R5, R7 ;  /* 0x00000005ff062219 */ /* 0x001fe20000011607 */
[----:B------:R-:W-:Y:S02]  /*11160*/  IMAD.MOV.U32 R5, RZ, RZ, RZ ;  /* 0x000000ffff057224 */ /* 0x000fe400078e00ff */
[----:B---3--:R-:W-:Y:S01]  /*11170*/  @!P0 IMAD R0, R10, R2, RZ ;  /* 0x000000020a008224 */ /* 0x008fe200078e02ff */
[----:B------:R-:W-:-:S03]  /*11180*/  @!P0 SHF.R.S32.HI R7, RZ, 0x1f, R6 ;  /* 0x0000001fff078819 */ /* 0x000fc60000011406 */
[C---:B------:R-:W-:Y:S02]  /*11190*/  @!P0 IMAD R0, R21.reuse, R3, R0 ;  /* 0x0000000315008224 */ /* 0x040fe400078e0200 */
[----:B--2---:R-:W-:Y:S02]  /*111a0*/  @!P0 IMAD.WIDE.U32 R10, R21, R2, R6 ;  /* 0x00000002150a8225 */ /* 0x004fe400078e0006 */
[----:B------:R-:W0:Y:S02]  /*111b0*/  @!P0 LDC.64 R2, c[0x0][0x418] ;  /* 0x00010600ff028b82 */ /* 0x000e240000000a00 */
[----:B------:R-:W-:Y:S01]  /*111c0*/  @!P0 IMAD.IADD R0, R11, 0x1, R0 ;  /* 0x000000010b008824 */ /* 0x000fe200078e0200 */
[----:B------:R-:W-:Y:S02]  /*111d0*/  LOP3.LUT R12, R12, 0xfffffffd, RZ, 0xc0, !PT ;  /* 0xfffffffd0c0c7812 */ /* 0x000fe400078ec0ff */
[----:B0-----:R-:W-:-:S04]  /*111e0*/  @!P0 LEA R2, P1, R10, R2, 0x2 ;  /* 0x000000020a028211 */ /* 0x001fc800078210ff */
[----:B------:R-:W-:-:S05]  /*111f0*/  @!P0 LEA.HI.X R3, R10, R3, R0, 0x2, P1 ;  /* 0x000000030a038211 */ /* 0x000fca00008f1400 */
[----:B------:R0:W5:Y:S01]  /*11200*/  @!P0 LDG.E R5, desc[UR54][R2.64] ;  /* 0x0000003602058981 */ /* 0x000162000c1e1900 */
[----:B------:R-:W-:Y:S01]  /*11210*/  ISETP.GT.U32.AND P0, PT, R13, 0x9f, PT ;  /* 0x0000009f0d00780c */ /* 0x000fe20003f04070 */
[----:B------:R-:W-:Y:S01]  /*11220*/  IMAD.MOV R0, RZ, RZ, -R6 ;  /* 0x000000ffff007224 */ /* 0x000fe200078e0a06 */
[----:B------:R-:W-:Y:S01]  /*11230*/  LOP3.LUT R17, R17, 0xffff, RZ, 0xc0, !PT ;  /* 0x0000ffff11117812 */ /* 0x000fe200078ec0ff */
[----:B------:R-:W-:Y:S02]  /*11240*/  IMAD.U32 R7, RZ, RZ, UR47 ;  /* 0x0000002fff077e24 */ /* 0x000fe4000f8e00ff */
[----:B------:R-:W-:Y:S02]  /*11250*/  IMAD R8, R20, R0, R8 ;  /* 0x0000000014087224 */ /* 0x000fe400078e0208 */
[----:B------:R-:W-:Y:S02]  /*11260*/  VIADD R7, R7, 0xffffffff ;  /* 0xffffffff07077836 */ /* 0x000fe40000000000 */
[----:B0-----:R-:W-:-:S04]  /*11270*/  IMAD.U32 R2, RZ, RZ, UR44 ;  /* 0x0000002cff027e24 */ /* 0x001fc8000f8e00ff */
[----:B------:R-:W-:Y:S02]  /*11280*/  @P0 LOP3.LUT R12, R12, 0x2, RZ, 0xfc, !PT ;  /* 0x000000020c0c0812 */ /* 0x000fe400078efcff */
[----:B------:R-:W-:Y:S02]  /*11290*/  ISETP.NE.AND P2, PT, R2, 0x3, PT ;  /* 0x000000030200780c */ /* 0x000fe40003f45270 */
[----:B------:R-:W-:-:S11]  /*112a0*/  LOP3.LUT R12, R12, 0xfffffffb, RZ, 0xc0, !PT ;  /* 0xfffffffb0c0c7812 */ /* 0x000fd600078ec0ff */
[----:B------:R-:W-:-:S05]  /*112b0*/  @P2 LOP3.LUT R12, R12, 0x4, RZ, 0xfc, !PT ;  /* 0x000000040c0c2812 */ /* 0x000fca00078efcff */
[----:B------:R0:W-:Y:S01]  /*112c0*/  STL [R1+0x10], R12 ;  /* 0x0000100c01007387 */ /* 0x0001e20000100800 */
[----:B------:R-:W-:Y:S05]  /*112d0*/  @!P2 BRA `(.L_x_15679) ;  /* 0x000000000004a947 */ /* 0x000fea0003800000 */
[----:B------:R-:W-:Y:S01]  /*112e0*/  BPT.TRAP 0x1 ;  /* 0x000000040000795c */ /* 0x000fe20000300000 */
.L_x_15679:
        /* <DEDUP_REMOVED lines=9> */
.L_x_15759:
[----:B------:R-:W-:Y:S05]  /*11380*/  BSYNC B0 ;  /* 0x0000000000007941 */ /* 0x000fea0003800000 */
.L_x_15680:
[----:B------:R-:W2:Y:S01]  /*11390*/  LDL.LU R11, [R1+0x10] ;  /* 0x00001000010b7983 */ /* 0x000ea20000300800 */
[----:B------:R-:W3:Y:S01]  /*113a0*/  LDC R14, c[0x0][0x2f4] ;  /* 0x0000bd00ff0e7b82 */ /* 0x000ee20000000800 */
[----:B------:R-:W-:Y:S01]  /*113b0*/  IMAD R18, R7, -0xa0, R18 ;  /* 0xffffff6007127824 */ /* 0x000fe200078e0212 */
[----:B------:R-:W-:Y:S01]  /*113c0*/  ULDC.64 UR4, c[0x0][0x328] ;  /* 0x0000ca0000047ab9 */ /* 0x000fe20000000a00 */
[----:B------:R-:W4:Y:S01]  /*113d0*/  S2R R21, SR_TID.X ;  /* 0x0000000000157919 */ /* 0x000f220000002100 */
[----:B-----5:R-:W-:Y:S01]  /*113e0*/  SHF.R.S32.HI R7, RZ, 0x1f, R4 ;  /* 0x0000001fff077819 */ /* 0x020fe20000011404 */
[----:B-1----:R-:W-:Y:S01]  /*113f0*/  IMAD R0, R27, UR4, RZ ;  /* 0x000000041b007c24 */ /* 0x002fe2000f8e02ff */
[----:B------:R-:W-:Y:S01]  /*11400*/  SHF.R.S32.HI R29, RZ, 0x1f, R5 ;  /* 0x0000001fff1d7819 */ /* 0x000fe20000011405 */
[----:B------:R-:W-:Y:S01]  /*11410*/  IMAD.WIDE.U32 R2, R8, UR4, RZ ;  /* 0x0000000408027c25 */ /* 0x000fe2000f8e00ff */
[----:B------:R-:W-:Y:S01]  /*11420*/  ULDC.64 UR6, c[0x0][0x338] ;  /* 0x0000ce0000067ab9 */ /* 0x000fe20000000a00 */
[----:B------:R-:W-:-:S02]  /*11430*/  SHF.R.S32.HI R28, RZ, 0x1f, R9 ;  /* 0x0000001fff1c7819 */ /* 0x000fc40000011409 */
[----:B------:R-:W-:-:S04]  /*11440*/  IMAD R0, R8, UR5, R0 ;  /* 0x0000000508007c24 */ /* 0x000fc8000f8e0200 */
[----:B------:R-:W-:Y:S02]  /*11450*/  IMAD.IADD R3, R3, 0x1, R0 ;  /* 0x0000000103037824 */ /* 0x000fe400078e0200 */
[----:B------:R-:W-:Y:S02]  /*11460*/  IMAD R0, R29, UR6, RZ ;  /* 0x000000061d007c24 */ /* 0x000fe4000f8e02ff */
[----:B------:R-:W-:-:S04]  /*11470*/  IMAD.WIDE.U32 R2, R5, UR6, R2 ;  /* 0x0000000605027c25 */ /* 0x000fc8000f8e0002 */
[----:B------:R-:W-:Y:S02]  /*11480*/  IMAD R0, R5, UR7, R0 ;  /* 0x0000000705007c24 */ /* 0x000fe4000f8e0200 */
[----:B0-----:R-:W-:-:S03]  /*11490*/  IMAD.MOV.U32 R12, RZ, RZ, R2 ;  /* 0x000000ffff0c7224 */ /* 0x001fc600078e0002 */
[----:B------:R-:W-:Y:S01]  /*114a0*/  IADD3 R13, R3, R0, RZ ;  /* 0x00000000030d7210 */ /* 0x000fe20007ffe0ff */
[----:B----4-:R-:W-:-:S05]  /*114b0*/  IMAD.SHL.U32 R20, R21, 0x10, RZ ;  /* 0x0000001015147824 */ /* 0x010fca00078e00ff */
[----:B------:R-:W-:-:S04]  /*114c0*/  LOP3.LUT R20, R20, 0x30, RZ, 0xc0, !PT ;  /* 0x0000003014147812 */ /* 0x000fc800078ec0ff */
[CC--:B---3--:R-:W-:Y:S02]  /*114d0*/  ISETP.GE.AND P1, PT, R20.reuse, R14.reuse, PT ;  /* 0x0000000e1400720c */ /* 0x0c8fe40003f26270 */
[----:B------:R-:W-:Y:S02]  /*114e0*/  ISETP.GE.AND P0, PT, R20, R14, PT ;  /* 0x0000000e1400720c */ /* 0x000fe40003f06270 */
[----:B------:R-:W3:Y:S01]  /*114f0*/  LDL R14, [R1] ;  /* 0x00000000010e7983 */ /* 0x000ee20000100800 */
[----:B--2---:R-:W-:-:S08]  /*11500*/  LOP3.LUT R11, R11, 0xfffffffe, RZ, 0xc0, !PT ;  /* 0xfffffffe0b0b7812 */ /* 0x004fd000078ec0ff */
[----:B------:R-:W-:-:S05]  /*11510*/  @P1 LOP3.LUT R11, R11, 0x1, RZ, 0xfc, !PT ;  /* 0x000000010b0b1812 */ /* 0x000fca00078efcff */
[----:B------:R0:W-:Y:S04]  /*11520*/  STL [R1+0x10], R11 ;  /* 0x0000100b01007387 */ /* 0x0001e80000100800 */
[----:B------:R1:W-:Y:S04]  /*11530*/  STL [R1+0x4], R7 ;  /* 0x0000040701007387 */ /* 0x0003e80000100800 */
[----:B------:R-:W3:Y:S01]  /*11540*/  LDL R15, [R1+0x34] ;  /* 0x00003400010f7983 */ /* 0x000ee20000100800 */
        /* <DEDUP_REMOVED lines=10> */
[----:B0-----:R-:W-:Y:S02]  /*115f0*/  IMAD.IADD R11, R3, 0x1, R0 ;  /* 0x00000001030b7824 */ /* 0x001fe400078e0200 */
[----:B------:R-:W-:Y:S01]  /*11600*/  IMAD.WIDE.U32 R2, R17, UR4, R12 ;  /* 0x0000000411027c25 */ /* 0x000fe2000f8e000c */
[----:B------:R-:W-:-:S03]  /*11610*/  LOP3.LUT R21, R21, 0x7f, RZ, 0xc0, !PT ;  /* 0x0000007f15157812 */ /* 0x000fc600078ec0ff */
[C---:B-1----:R-:W-:Y:S01]  /*11620*/  IMAD R7, R17.reuse, UR5, RZ ;  /* 0x0000000511077c24 */ /* 0x042fe2000f8e02ff */
[----:B------:R-:W-:Y:S01]  /*11630*/  IADD3 R0, P1, R2, UR6, RZ ;  /* 0x0000000602007c10 */ /* 0x000fe2000ff3e0ff */
[----:B------:R-:W-:Y:S01]  /*11640*/  IMAD.WIDE.U32 R10, R17, UR4, R10 ;  /* 0x00000004110a7c25 */ /* 0x000fe2000f8e000a */
[----:B------:R-:W-:Y:S02]  /*11650*/  SHF.R.U32.HI R21, RZ, 0x2, R21 ;  /* 0x00000002ff157819 */ /* 0x000fe40000011615 */
[----:B------:R-:W-:Y:S02]  /*11660*/  IADD3.X R2, R3, UR7, R7, P1, !PT ;  /* 0x0000000703027c10 */ /* 0x000fe40008ffe407 */
[----:B------:R-:W-:Y:S01]  /*11670*/  IADD3 R26, P1, R10, UR6, RZ ;  /* 0x000000060a1a7c10 */ /* 0x000fe2000ff3e0ff */
[----:B------:R-:W-:-:S03]  /*11680*/  UMOV UR4, 0xffffffff ;  /* 0xffffffff00047882 */ /* 0x000fc60000000000 */
[----:B------:R-:W-:Y:S01]  /*11690*/  IADD3.X R24, R7, UR7, R11, P1, !PT ;  /* 0x0000000707187c10 */ /* 0x000fe20008ffe40b */
[----:B------:R-:W-:-:S05]  /*116a0*/  IMAD.IADD R7, R18, 0x1, -R21 ;  /* 0x0000000112077824 */ /* 0x000fca00078e0a15 */
        /* <DEDUP_REMOVED lines=10> */
[----:B---3--:R-:W-:Y:S01]  /*11750*/  IMAD.X R11, RZ, RZ, R3, P1 ;  /* 0x000000ffff0b7224 */ /* 0x008fe200008e0603 */
        /* <DEDUP_REMOVED lines=21> */
[----:B------:R1:W3:-:S12]  /*118b0*/  SHFL.IDX PT, R0, R24, RZ, 0x1c1f ;  /* 0x001c1fff18007589 */ /* 0x0002d800000e0000 */
[----:B------:R0:W-:Y:S04]  /*118c0*/  LDGSTS.E.BYPASS.LTC128B.128 [R3+0x7800], desc[UR54][R10.64], !P1 ;  /* 0x078000000a037fae */ /* 0x0001e8000c901d76 */
[----:B0-----:R1:W4:Y:S01]  /*118d0*/  SHFL.IDX PT, R10, R26, RZ, 0x1c1f ;  /* 0x001c1fff1a0a7589 */ /* 0x00132200000e0000 */
[C---:B------:R-:W-:Y:S02]  /*118e0*/  ISETP.GE.AND P4, PT, R7.reuse, 0x21, PT ;  /* 0x000000210700780c */ /* 0x040fe40003f86270 */
[C---:B------:R-:W-:Y:S02]  /*118f0*/  ISETP.GE.AND P3, PT, R7.reuse, 0x41, PT ;  /* 0x000000410700780c */ /* 0x040fe40003f66270 */
[----:B------:R-:W-:Y:S02]  /*11900*/  ISETP.GE.AND P1, PT, R7, 0x61, PT ;  /* 0x000000610700780c */ /* 0x000fe40003f26270 */
[----:B--2---:R-:W-:-:S04]  /*11910*/  LOP3.LUT R14, R14, 0xffffffef, RZ, 0xc0, !PT ;  /* 0xffffffef0e0e7812 */ /* 0x004fc800078ec0ff */
[----:B------:R-:W-:-:S05]  /*11920*/  @P2 LOP3.LUT R14, R14, 0x10, RZ, 0xfc, !PT ;  /* 0x000000100e0e2812 */ /* 0x000fca00078efcff */
[----:B---34-:R1:W-:Y:S02]  /*11930*/  STL [R1+0x10], R14 ;  /* 0x0000100e01007387 */ /* 0x0183e40000100800 */
.L_x_15771:
[----:B------:R-:W2:Y:S01]  /*11940*/  S2R R2, SR_TID.X ;  /* 0x0000000000027919 */ /* 0x000ea20000002100 */
[----:B------:R-:W-:Y:S01]  /*11950*/  ISETP.LT.OR P0, PT, R7, 0x81, P0 ;  /* 0x000000810700780c */ /* 0x000fe20000701670 */
[----:B--2---:R-:W-:-:S05]  /*11960*/  IMAD.SHL.U32 R2, R2, 0x10, RZ ;  /* 0x0000001002027824 */ /* 0x004fca00078e00ff */
[----:B------:R-:W-:-:S04]  /*11970*/  LOP3.LUT R2, R2, 0x30, RZ, 0xc0, !PT ;  /* 0x0000003002027812 */ /* 0x000fc800078ec0ff */
[----:B------:R-:W-:-:S04]  /*11980*/  IADD3 R10, P2, R2, R10, RZ ;  /* 0x0000000a020a7210 */ /* 0x000fc80007f5e0ff */
[----:B------:R-:W-:-:S05]  /*11990*/  IADD3.X R11, RZ, R0, RZ, P2, !PT ;  /* 0x00000000ff0b7210 */ /* 0x000fca00017fe4ff */
[----:B------:R-:W-:Y:S01]  /*119a0*/  @!PT LDS RZ, [RZ] ;  /* 0x00000000fffff984 */ /* 0x000fe20000000800 */
[----:B------:R-:W-:Y:S01]  /*119b0*/  @!PT LDS RZ, [RZ] ;  /* 0x00000000fffff984 */ /* 0x000fe20000000800 */
[----:B------:R-:W-:Y:S01]  /*119c0*/  @!PT LDS RZ, [RZ] ;  /* 0x00000000fffff984 */ /* 0x000fe20000000800 */
[----:B------:R2:W-:Y:S01]  /*119d0*/  LDGSTS.E.BYPASS.LTC128B.128 [R3+0x8000], desc[UR54][R10.64], !P0 ;  /* 0x080000000a037fae */ /* 0x0005e2000c101d76 */
[----:B------:R-:W-:Y:S01]  /*119e0*/  PLOP3.LUT P0, PT, PT, PT, PT, 0x80, 0x0 ;  /* 0x000000000000781c */ /* 0x000fe20003f0f070 */
[----:B------:R-:W-:-:S12]  /*119f0*/  NOP ;  /* 0x0000000000007918 */ /* 0x000fd80000000000 */
.L_x_15683:
        /* <DEDUP_REMOVED lines=11> */
.L_x_15684:
[----:B------:R3:W-:Y:S01]  /*11ab0*/  SYNCS.ARRIVE.TRANS64.A1T0 RZ, [R6+URZ+0x13270], RZ ;  /* 0x013270ff06ff79a7 */ /* 0x0007e2000810003f */
[----:B------:R-:W-:Y:S05]  /*11ac0*/  @!P6 BRA `(.L_x_15685) ;  /* 0x000000000004e947 */ /* 0x000fea0003800000 */
[----:B------:R-:W-:Y:S01]  /*11ad0*/  BPT.TRAP 0x1 ;  /* 0x000000040000795c */ /* 0x000fe20000300000 */
.L_x_15685:
[----:B------:R-:W4:Y:S01]  /*11ae0*/  LDL R0, [R1+0x28] ;  /* 0x0000280001007983 */ /* 0x000f220000100800 */
[----:B------:R-:W-:Y:S01]  /*11af0*/  BSSY B0, `(.L_x_15686) ;  /* 0x0000003000007945 */ /* 0x000fe20003800000 */
[----:B----4-:R-:W4:Y:S03]  /*11b00*/  SYNCS.PHASECHK.TRANS64.TRYWAIT P0, [R6+URZ+0x13240], R0 ;  /* 0x01324000060075a7 */ /* 0x010f26000800017f */
[----:B----4-:R-:W-:Y:S05]  /*11b10*/  @!P0 BRA `(.L_x_15687) ;  /* 0x0000004c00e48947 */ /* 0x010fea0003800000 */
.L_x_15772:
[----:B------:R-:W-:Y:S05]  /*11b20*/  BSYNC B0 ;  /* 0x0000000000007941 */ /* 0x000fea0003800000 */
.L_x_15686:
[----:B------:R-:W5:Y:S01]  /*11b30*/  LDL.LU R2, [R1+0x4] ;  /* 0x0000040001027983 */ /* 0x000f620000300800 */
        /* <DEDUP_REMOVED lines=13> */
[----:B------:R-:W-:Y:S02]  /*11c10*/  IMAD.IADD R9, R9, 0x1, R0 ;  /* 0x0000000109097824 */ /* 0x000fe400078e0200 */
[----:B------:R-:W-:Y:S02]  /*11c20*/  IMAD.IADD R11, R11, 0x1, R29 ;  /* 0x000000010b0b7824 */ /* 0x000fe400078e021d */
[C---:B------:R-:W-:Y:S02]  /*11c30*/  IMAD R7, R17.reuse, UR5, RZ ;  /* 0x0000000511077c24 */ /* 0x040fe4000f8e02ff */
[----:B------:R-:W-:-:S04]  /*11c40*/  IMAD.WIDE.U32 R10, R17, UR4, R10 ;  /* 0x00000004110a7c25 */ /* 0x000fc8000f8e000a */
[----:B-----5:R-:W-:-:S04]  /*11c50*/  IMAD R12, R2, UR6, RZ ;  /* 0x00000006020c7c24 */ /* 0x020fc8000f8e02ff */
[C---:B------:R-:W-:Y:S02]  /*11c60*/  IMAD R12, R4.reuse, UR7, R12 ;  /* 0x00000007040c7c24 */ /* 0x040fe4000f8e020c */
[----:B------:R-:W-:Y:S01]  /*11c70*/  IMAD.WIDE.U32 R4, R4, UR6, R8 ;  /* 0x0000000604047c25 */ /* 0x000fe2000f8e0008 */
        /* <DEDUP_REMOVED lines=25> */
[----:B--2---:R-:W-:-:S05]  /*11e10*/  @P4 IADD3 R5, P0, R9, R5, RZ ;  /* 0x0000000509054210 */ /* 0x004fca0007f1e0ff */
[----:B----4-:R-:W-:-:S05]  /*11e20*/  @P4 IMAD.X R4, RZ, RZ, R4, P0 ;  /* 0x000000ffff044224 */ /* 0x010fca00000e0604 */
        /* <DEDUP_REMOVED lines=20> */
.L_x_15784:
[----:B------:R-:W4:Y:S01]  /*11f70*/  LDL R0, [R1+0x10] ;  /* 0x0000100001007983 */ /* 0x000f220000100800 */
[----:B------:R-:W-:Y:S01]  /*11f80*/  BSSY B0, `(.L_x_15689) ;  /* 0x000000e000007945 */ /* 0x000fe20003800000 */
[----:B----4-:R-:W-:-:S13]  /*11f90*/  LOP3.LUT P0, RZ, R0, 0x10, RZ, 0xc0, !PT ;  /* 0x0000001000ff7812 */ /* 0x010fda000780c0ff */
[----:B------:R-:W-:Y:S05]  /*11fa0*/  @!P0 BRA `(.L_x_15690) ;  /* 0x00000000002c8947 */ /* 0x000fea0003800000 */
[----:B------:R-:W4:Y:S01]  /*11fb0*/  S2R R0, SR_TID.X ;  /* 0x0000000000007919 */ /* 0x000f220000002100 */
[----:B------:R-:W5:Y:S01]  /*11fc0*/  LDC R2, c[0x0][0x2f4] ;  /* 0x0000bd00ff027b82 */ /* 0x000f620000000800 */
[----:B----4-:R-:W-:-:S04]  /*11fd0*/  SHF.L.U32 R0, R0, 0x4, RZ ;  /* 0x0000000400007819 */ /* 0x010fc800000006ff */
        /* <DEDUP_REMOVED lines=8> */
.L_x_15690:
[----:B------:R-:W-:Y:S05]  /*12060*/  BSYNC B0 ;  /* 0x0000000000007941 */ /* 0x000fea0003800000 */
.L_x_15689:
[----:B------:R-:W-:Y:S01]  /*12070*/  NOP ;  /* 0x0000000000007918 */ /* 0x000fe20000000000 */
[----:B------:R-:W-:-:S13]  /*12080*/  PLOP3.LUT P0, PT, PT, PT, PT, 0x80, 0x0 ;  /* 0x000000000000781c */ /* 0x000fda0003f0f070 */
.L_x_15691:
        /* <DEDUP_REMOVED lines=11> */
.L_x_15692:
        /* <DEDUP_REMOVED lines=20> */
[----:B--2-4-:R-:W-:Y:S02]  /*12280*/  IMAD.U32 R4, RZ, RZ, UR6 ;  /* 0x00000006ff047e24 */ /* 0x014fe4000f8e00ff */
[----:B------:R-:W2:Y:S01]  /*12290*/  LDC.64 R2, c[0x4][R2] ;  /* 0x0100000002027b82 */ /* 0x000ea20000000a00 */
[----:B------:R-:W-:Y:S02]  /*122a0*/  IMAD.U32 R5, RZ, RZ, UR7 ;  /* 0x00000007ff057e24 */ /* 0x000fe4000f8e00ff */
[----:B0--3--:R-:W-:Y:S02]  /*122b0*/  IMAD.U32 R6, RZ, RZ, UR8 ;  /* 0x00000008ff067e24 */ /* 0x009fe4000f8e00ff */
[----:B------:R-:W-:-:S02]  /*122c0*/  IMAD.U32 R7, RZ, RZ, UR9 ;  /* 0x00000009ff077e24 */ /* 0x000fc4000f8e00ff */
[----:B------:R-:W-:Y:S02]  /*122d0*/  IMAD.U32 R10, RZ, RZ, UR4 ;  /* 0x00000004ff0a7e24 */ /* 0x000fe4000f8e00ff */
[----:B------:R-:W-:Y:S02]  /*122e0*/  IMAD.U32 R11, RZ, RZ, UR5 ;  /* 0x00000005ff0b7e24 */ /* 0x000fe4000f8e00ff */
[----:B------:R-:W-:Y:S02]  /*122f0*/  IMAD.MOV.U32 R8, RZ, RZ, 0x70 ;  /* 0x00000070ff087424 */ /* 0x000fe400078e00ff */
[----:B------:R-:W-:Y:S02]  /*12300*/  IMAD.MOV.U32 R12, RZ, RZ, 0x1 ;  /* 0x00000001ff0c7424 */ /* 0x000fe400078e00ff */
[----:B------:R-:W-:-:S07]  /*12310*/  IMAD.MOV.U32 R13, RZ, RZ, RZ ;  /* 0x000000ffff0d7224 */ /* 0x000fce00078e00ff */
[----:B------:R-:W-:-:S07]  /*12320*/  LEPC R20, `(.L_x_15694) ;  /* 0x000000001014794e */ /* 0x000fce0000000000 */
[----:B-12---:R-:W-:Y:S05]  /*12330*/  CALL.ABS.NOINC R2 ;  /* 0x0000000002007343 */ /* 0x006fea0003c00000 */
.L_x_15694:
[----:B------:R-:W-:Y:S05]  /*12340*/  BSYNC B6 ;  /* 0x0000000000067941 */ /* 0x000fea0003800000 */
.L_x_15693:
[----:B------:R-:W1:Y:S01]  /*12350*/  S2R R2, SR_TID.X ;  /* 0x0000000000027919 */ /* 0x000e620000002100 */
[----:B------:R-:W2:Y:S01]  /*12360*/  LDC R21, c[0x0][0x448] ;  /* 0x00011200ff157b82 */ /* 0x000ea20000000800 */
[----:B------:R1:W5:Y:S01]  /*12370*/  LDL R9, [R1+0x3c] ;  /* 0x00003c0001097983 */ /* 0x0003620000100800 */
[C---:B------:R-:W-:Y:S01]  /*12380*/  R2UR UR4, R17.reuse ;  /* 0x00000000110472ca */ /* 0x040fe200000e0000 */
[----:B------:R-:W-:Y:S01]  /*12390*/  ULDC.64 UR6, c[0x0][0x2d8] ;  /* 0x0000b60000067ab9 */ /* 0x000fe20000000a00 */
[----:B------:R-:W-:Y:S01]  /*123a0*/  R2UR UR10, R17 ;  /* 0x00000000110a72ca */ /* 0x000fe200000e0000 */
[----:B------:R-:W-:-:S03]  /*123b0*/  UMOV UR42, UR38 ;  /* 0x00000026002a7c82 */ /* 0x000fc60008000000 */
[----:B0-----:R-:W0:Y:S01]  /*123c0*/  LDC R8, c[0x0][0x448] ;  /* 0x00011200ff087b82 */ /* 0x001e220000000800 */
[----:B------:R-:W-:Y:S01]  /*123d0*/  ULDC.64 UR8, c[0x0][0x2e0] ;  /* 0x0000b80000087ab9 */ /* 0x000fe20000000a00 */
[----:B-1----:R-:W-:-:S04]  /*123e0*/  LOP3.LUT R18, R2, 0x7f, RZ, 0xc0, !PT ;  /* 0x0000007f02127812 */ /* 0x002fc800078ec0ff */
[----:B------:R-:W-:Y:S02]  /*123f0*/  SHF.R.U32.HI R20, RZ, 0x2, R18 ;  /* 0x00000002ff147819 */ /* 0x000fe40000011612 */
[----:B------:R-:W3:Y:S01]  /*12400*/  LDL R18, [R1+0x24] ;  /* 0x0000240001127983 */ /* 0x000ee20000100800 */
[----:B--2---:R-:W-:Y:S02]  /*12410*/  ISETP.NE.AND P6, PT, R21, 0x1, PT ;  /* 0x000000011500780c */ /* 0x004fe40003fc5270 */
[----:B------:R-:W-:-:S04]  /*12420*/  SHF.L.U32 R2, R2, 0x5, RZ ;  /* 0x0000000502027819 */ /* 0x000fc800000006ff */
[----:B------:R-:W-:-:S07]  /*12430*/  LOP3.LUT R2, R20, 0x60, R2, 0xf8, !PT ;  /* 0x0000006014027812 */ /* 0x000fce00078ef802 */
[----:B----4-:R-:W1:Y:S08]  /*12440*/  @P6 LDC R3, c[0x0][0x44c] ;  /* 0x00011300ff036b82 */ /* 0x010e700000000800 */
[----:B------:R-:W2:Y:S01]  /*12450*/  @P6 LDC R0, c[0x0][0x450] ;  /* 0x00011400ff006b82 */ /* 0x000ea20000000800 */
[----:B------:R-:W-:Y:S02]  /*12460*/  UIMAD.WIDE.U32 UR4, UR4, UR6, UR42 ;  /* 0x00000006040472a5 */ /* 0x000fe4000f8e002a */
[----:B------:R-:W-:-:S02]  /*12470*/  UIMAD UR6, UR41, UR8, URZ ;  /* 0x00000008290672a4 */ /* 0x000fc4000f8e023f */
[----:B------:R-:W-:Y:S02]  /*12480*/  UIMAD UR5, UR10, UR7, UR5 ;  /* 0x000000070a0572a4 */ /* 0x000fe4000f8e0205 */
[----:B------:R-:W-:Y:S02]  /*12490*/  UIMAD UR6, UR37, UR9, UR6 ;  /* 0x00000009250672a4 */ /* 0x000fe4000f8e0206 */
[----:B------:R-:W-:Y:S01]  /*124a0*/  UIMAD.WIDE.U32 UR4, UR37, UR8, UR4 ;  /* 0x00000008250472a5 */ /* 0x000fe2000f8e0004 */
[----:B------:R-:W-:Y:S02]  /*124b0*/  ULDC.64 UR10, c[0x0][0x280] ;  /* 0x0000a000000a7ab9 */ /* 0x000fe40000000a00 */
[----:B------:R-:W-:Y:S01]  /*124c0*/  ULDC.64 UR8, c[0x0][0x2d0] ;  /* 0x0000b40000087ab9 */ /* 0x000fe20000000a00 */
[----:B------:R-:W-:Y:S01]  /*124d0*/  UIADD3 UR5, UR5, UR6, URZ ;  /* 0x0000000605057290 */ /* 0x000fe2000fffe03f */
[----:B------:R-:W-:Y:S02]  /*124e0*/  IMAD.U32 R5, RZ, RZ, UR8 ;  /* 0x00000008ff057e24 */ /* 0x000fe4000f8e00ff */
[----:B------:R-:W-:Y:S01]  /*124f0*/  ULDC.64 UR6, c[0x0][0x2c8] ;  /* 0x0000b20000067ab9 */ /* 0x000fe20000000a00 */
[----:B------:R-:W4:Y:S02]  /*12500*/  S2R R20, SR_TID.X ;  /* 0x0000000000147919 */ /* 0x000f240000002100 */
[----:B----4-:R-:W-:-:S05]  /*12510*/  IMAD.SHL.U32 R10, R20, 0x10, RZ ;  /* 0x00000010140a7824 */ /* 0x010fca00078e00ff */
[----:B------:R-:W-:Y:S02]  /*12520*/  LOP3.LUT R10, R10, 0x30, RZ, 0xc0, !PT ;  /* 0x000000300a0a7812 */ /* 0x000fe400078ec0ff */
[----:B------:R-:W-:-:S04]  /*12530*/  LOP3.LUT R20, R20, 0x7f, RZ, 0xc0, !PT ;  /* 0x0000007f14147812 */ /* 0x000fc800078ec0ff */
[----:B------:R-:W-:Y:S01]  /*12540*/  SHF.R.U32.HI R20, RZ, 0x2, R20 ;  /* 0x00000002ff147819 */ /* 0x000fe20000011614 */
[----:B---3--:R-:W-:-:S04]  /*12550*/  IMAD R6, R18, 0xc0, R2 ;  /* 0x000000c012067824 */ /* 0x008fc800078e0202 */
[----:B-1----:R-:W-:-:S04]  /*12560*/  @P6 IMAD.HI.U32 R3, R6, R3, RZ ;  /* 0x0000000306036227 */ /* 0x002fc800078e00ff */
[----:B------:R-:W-:Y:S01]  /*12570*/  IMAD.MOV.U32 R2, RZ, RZ, R6 ;  /* 0x000000ffff027224 */ /* 0x000fe200078e0006 */
[----:B--2---:R-:W-:-:S04]  /*12580*/  @P6 SHF.R.U32.HI R2, RZ, R0, R3 ;  /* 0x00000000ff026219 */ /* 0x004fc80000011603 */
[--C-:B------:R-:W-:Y:S01]  /*12590*/  SHF.R.S32.HI R4, RZ, 0x1f, R2.reuse ;  /* 0x0000001fff047819 */ /* 0x100fe20000011402 */
[----:B------:R-:W-:-:S04]  /*125a0*/  IMAD.MOV R0, RZ, RZ, -R2 ;  /* 0x000000ffff007224 */ /* 0x000fc800078e0a02 */
[----:B------:R-:W-:Y:S02]  /*125b0*/  IMAD R4, R4, UR8, RZ ;  /* 0x0000000804047c24 */ /* 0x000fe4000f8e02ff */
[----:B0-----:R-:W-:Y:S02]  /*125c0*/  IMAD R0, R8, R0, R6 ;  /* 0x0000000008007224 */ /* 0x001fe400078e0206 */
        /* <DEDUP_REMOVED lines=31> */
[----:B------:R-:W-:Y:S09]  /*127c0*/  BRA.DIV UR4, `(.L_x_15695) ;  /* 0x0000004a046c7947 */ /* 0x000ff2000b800000 */
[----:B------:R-:W0:Y:S01]  /*127d0*/  SHFL.IDX PT, R7, R0, RZ, 0x1c1f ;  /* 0x001c1fff00077589 */ /* 0x000e2200000e0000 */
[----:B------:R-:W-:Y:S02]  /*127e0*/  IMAD R25, R25, R8, RZ ;  /* 0x0000000819197224 */ /* 0x000fe400078e02ff */
        /* <DEDUP_REMOVED lines=35> */
[----:B--2---:R-:W-:Y:S02]  /*12a20*/  @!P2 IMAD.X R4, RZ, RZ, R4, P1 ;  /* 0x000000ffff04a224 */ /* 0x004fe400008e0604 */
[----:B------:R-:W-:Y:S02]  /*12a30*/  @!P2 IMAD.MOV.U32 R6, RZ, RZ, R0 ;  /* 0x000000ffff06a224 */ /* 0x000fe400078e0000 */
        /* <DEDUP_REMOVED lines=9> */
[----:B------:R-:W-:-:S04]  /*12ad0*/  @!P2 IMAD.X R0, RZ, RZ, R0, P1 ;  /* 0x000000ffff00a224 */ /* 0x000fc800008e0600 */
[----:B------:R-:W-:-:S05]  /*12ae0*/  @!P2 IMAD.MOV.U32 R7, RZ, RZ, R0 ;  /* 0x000000ffff07a224 */ /* 0x000fca00078e0000 */
[----:B-1----:R0:W-:Y:S02]  /*12af0*/  @!P2 LDGSTS.E.BYPASS.LTC128B.128 [R9+0xd000], desc[UR54][R6.64], !P0 ;  /* 0x0d0000000609afae */ /* 0x0021e4000c101d76 */
.L_x_15797:
        /* <DEDUP_REMOVED lines=10> */
.L_x_15696:
        /* <DEDUP_REMOVED lines=18> */
.L_x_15798:
[----:B------:R-:W-:Y:S05]  /*12cc0*/  BSYNC B0 ;  /* 0x0000000000007941 */ /* 0x000fea0003800000 */
.L_x_15697:
[----:B------:R-:W2:Y:S01]  /*12cd0*/  LDL R0, [R1+0x2c] ;  /* 0x00002c0001007983 */ /* 0x000ea20000100800 */
[----:B------:R-:W-:-:S06]  /*12ce0*/  UIADD3 UR4, UR47, -0x2, URZ ;  /* 0xfffffffe2f047890 */ /* 0x000fcc000fffe03f */
[----:B--2---:R-:W-:-:S13]  /*12cf0*/  ISETP.LE.AND P0, PT, R0, UR4, PT ;  /* 0x0000000400007c0c */ /* 0x004fda000bf03270 */
[----:B------:R-:W-:Y:S05]  /*12d00*/  @!P0 BRA `(.L_x_15699) ;  /* 0x0000001400808947 */ /* 0x000fea0003800000 */
[----:B------:R-:W-:Y:S01]  /*12d10*/  MOV R0, UR4 ;  /* 0x0000000400007c02 */ /* 0x000fe20008000f00 */
[----:B------:R2:W5:Y:S04]  /*12d20*/  LDL.LU R24, [R1+0xc] ;  /* 0x00000c0001187983 */ /* 0x0005680000300800 */
[----:B------:R2:W5:Y:S04]  /*12d30*/  LDL.LU R21, [R1] ;  /* 0x0000000001157983 */ /* 0x0005680000300800 */
[----:B------:R2:W-:Y:S02]  /*12d40*/  STL [R1+0x4], R0 ;  /* 0x0000040001007387 */ /* 0x0005e40000100800 */
.L_x_15719:
[----:B0--3--:R-:W3:Y:S01]  /*12d50*/  LDL R6, [R1+0x14] ;  /* 0x0000140001067983 */ /* 0x009ee20000100800 */
[----:B------:R-:W0:Y:S03]  /*12d60*/  LDC R2, c[0x0][0x430] ;  /* 0x00010c00ff027b82 */ /* 0x000e260000000800 */
[----:B------:R-:W4:Y:S04]  /*12d70*/  LDL R12, [R1+0x18] ;  /* 0x00001800010c7983 */ /* 0x000f280000100800 */
[----:B------:R-:W4:Y:S04]  /*12d80*/  LDL R7, [R1+0x8] ;  /* 0x0000080001077983 */ /* 0x000f280000100800 */
[----:B------:R-:W3:Y:S01]  /*12d90*/  LDL.LU R11, [R1+0x4] ;  /* 0x00000400010b7983 */ /* 0x000ee20000300800 */
[----:B--2---:R-:W2:Y:S03]  /*12da0*/  S2R R0, SR_TID.X ;  /* 0x0000000000007919 */ /* 0x004ea60000002100 */
[----:B------:R-:W4:Y:S01]  /*12db0*/  LDL R13, [R1+0x2c] ;  /* 0x00002c00010d7983 */ /* 0x000f220000100800 */
[----:B0-----:R-:W-:-:S02]  /*12dc0*/  ISETP.NE.AND P0, PT, R2, 0x1, PT ;  /* 0x000000010200780c */ /* 0x001fc40003f05270 */
[----:B------:R-:W0:Y:S11]  /*12dd0*/  S2R R2, SR_TID.X ;  /* 0x0000000000027919 */ /* 0x000e360000002100 */
[----:B------:R-:W3:Y:S08]  /*12de0*/  @P0 LDC R5, c[0x0][0x434] ;  /* 0x00010d00ff050b82 */ /* 0x000ef00000000800 */
[----:B-1----:R-:W1:Y:S01]  /*12df0*/  @P0 LDC R3, c[0x0][0x434] ;  /* 0x00010d00ff030b82 */ /* 0x002e620000000800 */
[----:B--2---:R-:W-:-:S04]  /*12e00*/  LOP3.LUT R0, R0, 0x7f, RZ, 0xc0, !PT ;  /* 0x0000007f00007812 */ /* 0x004fc800078ec0ff */
[----:B------:R-:W-:-:S03]  /*12e10*/  SHF.R.U32.HI R0, RZ, 0x2, R0 ;  /* 0x00000002ff007819 */ /* 0x000fc60000011600 */
[----:B------:R-:W2:Y:S01]  /*12e20*/  @P0 LDC R4, c[0x0][0x438] ;  /* 0x00010e00ff040b82 */ /* 0x000ea20000000800 */
[C---:B0-----:R-:W-:Y:S01]  /*12e30*/  IMAD.SHL.U32 R9, R2.reuse, 0x20, RZ ;  /* 0x0000002002097824 */ /* 0x041fe200078e00ff */
[----:B------:R-:W-:-:S04]  /*12e40*/  LOP3.LUT R2, R2, 0x7f, RZ, 0xc0, !PT ;  /* 0x0000007f02027812 */ /* 0x000fc800078ec0ff */
[----:B------:R-:W-:Y:S02]  /*12e50*/  LOP3.LUT R9, R0, 0x60, R9, 0xf8, !PT ;  /* 0x0000006000097812 */ /* 0x000fe400078ef809 */
[----:B------:R-:W0:Y:S01]  /*12e60*/  @P0 LDC R0, c[0x0][0x438] ;  /* 0x00010e00ff000b82 */ /* 0x000e220000000800 */
        /* <DEDUP_REMOVED lines=8> */
[----:B------:R-:W-:-:S04]  /*12ef0*/  @P0 IMAD.HI.U32 R5, R10, R5, RZ ;  /* 0x000000050a050227 */ /* 0x000fc800078e00ff */
        /* <DEDUP_REMOVED lines=9> */
[----:B----4-:R-:W-:Y:S01]  /*12f90*/  IMAD R0, R12, UR6, RZ ;  /* 0x000000060c007c24 */ /* 0x010fe2000f8e02ff */
[--C-:B------:R-:W-:Y:S01]  /*12fa0*/  SHF.R.S32.HI R3, RZ, 0x1f, R2.reuse ;  /* 0x0000001fff037819 */ /* 0x100fe20000011402 */
[----:B------:R-:W-:Y:S02]  /*12fb0*/  IMAD.MOV R4, RZ, RZ, -R2 ;  /* 0x000000ffff047224 */ /* 0x000fe400078e0a02 */
        /* <DEDUP_REMOVED lines=34> */
.L_x_15700:
[----:B------:R-:W-:Y:S01]  /*131e0*/  IMAD R0, R3, 0x8, R16 ;  /* 0x0000000803007824 */ /* 0x000fe200078e0210 */
[----:B------:R-:W-:Y:S01]  /*131f0*/  SHF.L.U32 R29, R2, 0x1f, RZ ;  /* 0x0000001f021d7819 */ /* 0x000fe200000006ff */
[----:B------:R-:W-:Y:S01]  /*13200*/  BSSY B0, `(.L_x_15701) ;  /* 0x0000004000007945 */ /* 0x000fe20003800000 */
[----:B------:R-:W-:Y:S02]  /*13210*/  SHF.R.S32.HI R25, RZ, 0x1f, R10 ;  /* 0x0000001fff197819 */ /* 0x000fe4000001140a */
[----:B------:R-:W0:Y:S02]  /*13220*/  SYNCS.PHASECHK.TRANS64.TRYWAIT P0, [R0+URZ+0x13280], R29 ;  /* 0x0132801d000075a7 */ /* 0x000e24000800017f */
[----:B0-----:R-:W-:Y:S05]  /*13230*/  @!P0 BRA `(.L_x_15702) ;  /* 0x0000004400cc8947 */ /* 0x001fea0003800000 */
.L_x_15799:
[----:B------:R-:W-:Y:S05]  /*13240*/  BSYNC B0 ;  /* 0x0000000000007941 */ /* 0x000fea0003800000 */
.L_x_15701:
        /* <DEDUP_REMOVED lines=41> */
[----:B------:R-:W-:Y:S01]  /*134e0*/  IADD3 R6, R16, R6, RZ ;  /* 0x0000000610067210 */ /* 0x000fe20007ffe0ff */
[----:B------:R-:W2:Y:S04]  /*134f0*/  SHFL.IDX PT, R2, R4, RZ, 0x1c1f ;  /* 0x001c1fff04027589 */ /* 0x000ea800000e0000 */
[----:B------:R-:W3:Y:S01]  /*13500*/  SHFL.IDX PT, R3, R5, RZ, 0x1c1f ;  /* 0x001c1fff05037589 */ /* 0x000ee200000e0000 */
[----:B-1----:R-:W-:-:S05]  /*13510*/  IMAD.SHL.U32 R11, R11, 0x10, RZ ;  /* 0x000000100b0b7824 */ /* 0x002fca00078e00ff */
[----:B------:R-:W-:-:S04]  /*13520*/  LOP3.LUT R11, R11, 0x30, RZ, 0xc0, !PT ;  /* 0x000000300b0b7812 */ /* 0x000fc800078ec0ff */
[----:B--2---:R-:W-:-:S05]  /*13530*/  IADD3 R2, P0, R11, R2, RZ ;  /* 0x000000020b027210 */ /* 0x004fca0007f1e0ff */
[----:B---3--:R-:W-:-:S05]  /*13540*/  IMAD.X R3, RZ, RZ, R3, P0 ;  /* 0x000000ffff037224 */ /* 0x008fca00000e0603 */
        /* <DEDUP_REMOVED lines=19> */
.L_x_15811:
[----:B------:R-:W4:Y:S02]  /*13680*/  S2R R4, SR_TID.X ;  /* 0x0000000000047919 */ /* 0x000f240000002100 */
[----:B----4-:R-:W-:-:S05]  /*13690*/  IMAD.SHL.U32 R4, R4, 0x10, RZ ;  /* 0x0000001004047824 */ /* 0x010fca00078e00ff */
[----:B------:R-:W-:-:S04]  /*136a0*/  LOP3.LUT R4, R4, 0x30, RZ, 0xc0, !PT ;  /* 0x0000003004047812 */ /* 0x000fc800078ec0ff */
[----:B---3--:R-:W-:-:S05]  /*136b0*/  IADD3 R2, P0, R4, R2, RZ ;  /* 0x0000000204027210 */ /* 0x008fca0007f1e0ff */
[----:B--2---:R-:W-:Y:S01]  /*136c0*/  IMAD.X R3, RZ, RZ, R3, P0 ;  /* 0x000000ffff037224 */ /* 0x004fe200000e0603 */
[----:B------:R-:W-:-:S04]  /*136d0*/  PLOP3.LUT P0, PT, PT, PT, PT, 0x80, 0x0 ;  /* 0x000000000000781c */ /* 0x000fc80003f0f070 */
[----:B------:R-:W-:Y:S01]  /*136e0*/  @!PT LDS RZ, [RZ] ;  /* 0x00000000fffff984 */ /* 0x000fe20000000800 */
[----:B------:R-:W-:Y:S01]  /*136f0*/  @!PT LDS RZ, [RZ] ;  /* 0x00000000fffff984 */ /* 0x000fe20000000800 */
[----:B------:R-:W-:Y:S01]  /*13700*/  @!PT LDS RZ, [RZ] ;  /* 0x00000000fffff984 */ /* 0x000fe20000000800 */
[----:B------:R2:W-:Y:S01]  /*13710*/  LDGSTS.E.BYPASS.LTC128B.128 [R6+0x8000], desc[UR54][R2.64], !P2 ;  /* 0x0800000002067fae */ /* 0x0005e2000d101d76 */
[----:B------:R-:W-:-:S08]  /*13720*/  NOP ;  /* 0x0000000000007918 */ /* 0x000fd00000000000 */
.L_x_15704:
        /* <DEDUP_REMOVED lines=11> */
.L_x_15705:
[----:B------:R2:W-:Y:S01]  /*137e0*/  SYNCS.ARRIVE.TRANS64.A1T0 RZ, [R0+URZ+0x13270], RZ ;  /* 0x013270ff00ff79a7 */ /* 0x0005e2000810003f */
[----:B------:R-:W-:Y:S05]  /*137f0*/  @!P3 BRA `(.L_x_15706) ;  /* 0x000000000004b947 */ /* 0x000fea0003800000 */
[----:B------:R-:W-:Y:S01]  /*13800*/  BPT.TRAP 0x1 ;  /* 0x000000040000795c */ /* 0x000fe20000300000 */
.L_x_15706:
[----:B------:R-:W3:Y:S01]  /*13810*/  SYNCS.PHASECHK.TRANS64.TRYWAIT P0, [R0+URZ+0x13240], R29 ;  /* 0x0132401d000075a7 */ /* 0x000ee2000800017f */
[----:B------:R-:W-:Y:S04]  /*13820*/  BSSY B0, `(.L_x_15707) ;  /* 0x0000002000007945 */ /* 0x000fe80003800000 */
[----:B---3--:R-:W-:Y:S05]  /*13830*/  @!P0 BRA `(.L_x_15708) ;  /* 0x0000004400fc8947 */ /* 0x008fea0003800000 */
.L_x_15812:
[----:B------:R-:W-:Y:S05]  /*13840*/  BSYNC B0 ;  /* 0x0000000000007941 */ /* 0x000fea0003800000 */
.L_x_15707:
        /* <DEDUP_REMOVED lines=16> */
[----:B-1----:R-:W-:Y:S02]  /*13950*/  IMAD.SHL.U32 R18, R11, 0x10, RZ ;  /* 0x000000100b127824 */ /* 0x002fe400078e00ff */
[----:B------:R-:W-:Y:S01]  /*13960*/  IMAD.IADD R3, R3, 0x1, R9 ;  /* 0x0000000103037824 */ /* 0x000fe200078e0209 */
[----:B------:R-:W1:Y:S01]  /*13970*/  LDC R11, c[0x0][0x2f4] ;  /* 0x0000bd00ff0b7b82 */ /* 0x000e620000000800 */
[----:B------:R-:W-:Y:S01]  /*13980*/  IMAD R8, R27, UR6, RZ ;  /* 0x000000061b087c24 */ /* 0x000fe2000f8e02ff */
[----:B------:R-:W-:Y:S01]  /*13990*/  LOP3.LUT R18, R18, 0x30, RZ, 0xc0, !PT ;  /* 0x0000003012127812 */ /* 0x000fe200078ec0ff */
        /* <DEDUP_REMOVED lines=11> */
[----:B-1----:R-:W-:-:S02]  /*13a50*/  ISETP.GE.AND P2, PT, R18, R11, PT ;  /* 0x0000000b1200720c */ /* 0x002fc40003f46270 */
[----:B------:R-:W-:Y:S01]  /*13a60*/  IADD3.X R5, R9, UR7, R3, P0, !PT ;  /* 0x0000000709057c10 */ /* 0x000fe200087fe403 */
[----:B------:R-:W-:Y:S10]  /*13a70*/  BRA.DIV UR4, `(.L_x_15709) ;  /* 0x0000004604807947 */ /* 0x000ff4000b800000 */
[----:B------:R-:W1:Y:S04]  /*13a80*/  SHFL.IDX PT, R2, R7, RZ, 0x1c1f ;  /* 0x001c1fff07027589 */ /* 0x000e6800000e0000 */
[----:B------:R-:W4:Y:S04]  /*13a90*/  SHFL.IDX PT, R3, R8, RZ, 0x1c1f ;  /* 0x001c1fff08037589 */ /* 0x000f2800000e0000 */
[----:B------:R-:W-:Y:S01]  /*13aa0*/  SHFL.IDX PT, R5, R5, RZ, 0x1c1f ;  /* 0x001c1fff05057589 */ /* 0x000fe200000e0000 */
[----:B-1----:R-:W-:-:S04]  /*13ab0*/  IADD3 R2, P0, R18, R2, RZ ;  /* 0x0000000212027210 */ /* 0x002fc80007f1e0ff */
[----:B----4-:R-:W-:-:S05]  /*13ac0*/  IADD3.X R3, RZ, R3, RZ, P0, !PT ;  /* 0x00000003ff037210 */ /* 0x010fca00007fe4ff */
        /* <DEDUP_REMOVED lines=17> */
.L_x_15824:
[----:B----4-:R-:W-:-:S05]  /*13be0*/  IADD3 R2, P0, R18, R2, RZ ;  /* 0x0000000212027210 */ /* 0x010fca0007f1e0ff */
[----:B------:R-:W-:Y:S01]  /*13bf0*/  IMAD.X R3, RZ, RZ, R5, P0 ;  /* 0x000000ffff037224 */ /* 0x000fe200000e0605 */
[----:B------:R-:W-:-:S04]  /*13c00*/  PLOP3.LUT P0, PT, PT, PT, PT, 0x80, 0x0 ;  /* 0x000000000000781c */ /* 0x000fc80003f0f070 */
[----:B------:R-:W-:Y:S01]  /*13c10*/  @!PT LDS RZ, [RZ] ;  /* 0x00000000fffff984 */ /* 0x000fe20000000800 */
[----:B------:R-:W-:Y:S01]  /*13c20*/  @!PT LDS RZ, [RZ] ;  /* 0x00000000fffff984 */ /* 0x000fe20000000800 */
[----:B------:R-:W-:Y:S01]  /*13c30*/  @!PT LDS RZ, [RZ] ;  /* 0x00000000fffff984 */ /* 0x000fe20000000800 */
[----:B------:R4:W-:Y:S01]  /*13c40*/  LDGSTS.E.BYPASS.LTC128B.128 [R6+0x10000], desc[UR54][R2.64], !P2 ;  /* 0x1000000002067fae */ /* 0x0009e2000d101d76 */
[----:B------:R-:W-:-:S08]  /*13c50*/  NOP ;  /* 0x0000000000007918 */ /* 0x000fd00000000000 */
.L_x_15710:
        /* <DEDUP_REMOVED lines=11> */
.L_x_15711:
[----:B------:R0:W-:Y:S02]  /*13d10*/  SYNCS.ARRIVE.TRANS64.A1T0 RZ, [R0+URZ+0x13230], RZ ;  /* 0x013230ff00ff79a7 */ /* 0x0001e4000810003f */
[----:B0-23--:R-:W-:-:S05]  /*13d20*/  IMAD.U32 R0, RZ, RZ, UR45 ;  /* 0x0000002dff007e24 */ /* 0x00dfca000f8e00ff */
[----:B------:R-:W-:-:S13]  /*13d30*/  ISETP.NE.AND P0, PT, R0, 0x3, PT ;  /* 0x000000030000780c */ /* 0x000fda0003f05270 */
[----:B------:R-:W-:Y:S05]  /*13d40*/  @!P0 BRA `(.L_x_15712) ;  /* 0x0000000000048947 */ /* 0x000fea0003800000 */
[----:B------:R-:W-:Y:S01]  /*13d50*/  BPT.TRAP 0x1 ;  /* 0x000000040000795c */ /* 0x000fe20000300000 */
.L_x_15712:
[----:B------:R-:W-:Y:S01]  /*13d60*/  LOP3.LUT R0, R24, 0x1, RZ, 0x3c, !PT ;  /* 0x0000000118007812 */ /* 0x000fe200078e3cff */
[----:B------:R-:W-:Y:S01]  /*13d70*/  IMAD R2, R21, 0x8, R16 ;  /* 0x0000000815027824 */ /* 0x000fe200078e0210 */
[----:B------:R-:W-:Y:S02]  /*13d80*/  BSSY B0, `(.L_x_15713) ;  /* 0x0000004000007945 */ /* 0x000fe40003800000 */
[----:B------:R-:W-:-:S04]  /*13d90*/  SHF.L.U32 R0, R0, 0x1f, RZ ;  /* 0x0000001f00007819 */ /* 0x000fc800000006ff */
[----:B------:R-:W0:Y:S02]  /*13da0*/  SYNCS.PHASECHK.TRANS64.TRYWAIT P2, [R2+URZ+0x13270], R0 ;  /* 0x01327000020075a7 */ /* 0x000e24000804017f */
[----:B0-----:R-:W-:Y:S05]  /*13db0*/  @!P2 BRA `(.L_x_15714) ;  /* 0x00000048000ca947 */ /* 0x001fea0003800000 */
.L_x_15825:
[----:B------:R-:W-:Y:S05]  /*13dc0*/  BSYNC B0 ;  /* 0x0000000000007941 */ /* 0x000fea0003800000 */
.L_x_15713:
[----:B------:R-:W-:-:S05]  /*13dd0*/  IMAD.U32 R3, RZ, RZ, UR44 ;  /* 0x0000002cff037e24 */ /* 0x000fca000f8e00ff */
[----:B------:R-:W-:-:S13]  /*13de0*/  ISETP.NE.AND P2, PT, R3, 0x3, PT ;  /* 0x000000030300780c */ /* 0x000fda0003f45270 */
[----:B------:R-:W-:Y:S05]  /*13df0*/  @!P2 BRA `(.L_x_15715) ;  /* 0x000000000004a947 */ /* 0x000fea0003800000 */
[----:B------:R-:W-:Y:S01]  /*13e00*/  BPT.TRAP 0x1 ;  /* 0x000000040000795c */ /* 0x000fe20000300000 */
.L_x_15715:
[----:B------:R-:W-:Y:S01]  /*13e10*/  SHF.L.U32 R3, R24, 0x1f, RZ ;  /* 0x0000001f18037819 */ /* 0x000fe200000006ff */
[----:B0-----:R-:W-:-:S03]  /*13e20*/  IMAD R0, R21, 0x2800, RZ ;  /* 0x0000280015007824 */ /* 0x001fc600078e02ff */
[----:B------:R-:W0:Y:S02]  /*13e30*/  SYNCS.PHASECHK.TRANS64.TRYWAIT P2, [R2+URZ+0x13260], R3 ;  /* 0x01326003020075a7 */ /* 0x000e24000804017f */
[----:B0-----:R-:W-:Y:S05]  /*13e40*/  @!P2 BRA `(.L_x_15716) ;  /* 0x0000004400fca947 */ /* 0x001fea0003800000 */
.L_x_15826:
[----:B0-----:R-:W-:Y:S01]  /*13e50*/  LOP3.LUT R3, R0, R23, RZ, 0xfc, !PT ;  /* 0x0000001700037212 */ /* 0x001fe200078efcff */
[----:B------:R-:W-:Y:S05]  /*13e60*/  WARPSYNC.ALL ;  /* 0x0000000000007948 */ /* 0x000fea0003800000 */
[----:B------:R-:W-:Y:S02]  /*13e70*/  IMAD.IADD R3, R16, 0x1, R3 ;  /* 0x0000000110037824 */ /* 0x000fe400078e0203 */
[----:B------:R-:W-:-:S03]  /*13e80*/  IMAD.U32 R12, RZ, RZ, UR44 ;  /* 0x0000002cff0c7e24 */ /* 0x000fc6000f8e00ff */
[----:B-1----:R0:W1:Y:S02]  /*13e90*/  LDSM.16.MT88.4 R4, [R3+0x6000] ;  /* 0x006000000304783b */ /* 0x0020640000004200 */
[----:B------:R-:W-:Y:S02]  /*13ea0*/  ISETP.NE.AND P2, PT, R12, 0x3, PT ;  /* 0x000000030c00780c */ /* 0x000fe40003f45270 */
        /* <DEDUP_REMOVED lines=59> */
.L_x_15717:
[----:B-1----:R1:W-:Y:S01]  /*14260*/  SYNCS.ARRIVE.TRANS64.A1T0 RZ, [R2+URZ+0x13250], RZ ;  /* 0x013250ff02ff79a7 */ /* 0x0023e2000810003f */
[----:B------:R-:W-:Y:S06]  /*14270*/  BAR.SYNC.DEFER_BLOCKING 0x2, 0x80 ;  /* 0x0082000000007b1d */ /* 0x000fec0000010000 */
[----:B------:R-:W-:Y:S05]  /*14280*/  @!P0 BRA `(.L_x_15718) ;  /* 0x0000000000048947 */ /* 0x000fea0003800000 */
[----:B------:R-:W-:Y:S01]  /*14290*/  BPT.TRAP 0x1 ;  /* 0x000000040000795c */ /* 0x000fe20000300000 */
.L_x_15718:
[----:B0-----:R-:W2:Y:S01]  /*142a0*/  LDL R0, [R1+0x30] ;  /* 0x0000300001007983 */ /* 0x001ea20000100800 */
[----:B-1----:R-:W-:-:S03]  /*142b0*/  VIADD R2, R2, 0x13280 ;  /* 0x0001328002027836 */ /* 0x002fc60000000000 */
[----:B------:R3:W5:Y:S04]  /*142c0*/  LDL R24, [R1+0xc] ;  /* 0x00000c0001187983 */ /* 0x0007680000100800 */
[----:B------:R3:W5:Y:S01]  /*142d0*/  LDL R21, [R1] ;  /* 0x0000000001157983 */ /* 0x0007620000100800 */
[----:B--2---:R-:W-:-:S04]  /*142e0*/  PRMT R2, R0, 0x654, R2 ;  /* 0x0000065400027816 */ /* 0x004fc80000000002 */
[----:B------:R3:W-:Y:S01]  /*142f0*/  SYNCS.ARRIVE.TRANS64.RED.A1T0 RZ, [R2+URZ], RZ ;  /* 0x000000ff02ff79a7 */ /* 0x0007e2000810043f */
[----:B------:R-:W-:Y:S05]  /*14300*/  @P1 BRA `(.L_x_15719) ;  /* 0xffffffe800901947 */ /* 0x000fea000383ffff */
.L_x_15699:
        /* <DEDUP_REMOVED lines=16> */
[----:B0-----:R-:W0:Y:S01]  /*14410*/  POPC R7, R4 ;  /* 0x0000000400077309 */ /* 0x001e220000000000 */
[----:B--2---:R-:W0:Y:S02]  /*14420*/  SHFL.IDX PT, R0, R3, R0, 0x1f ;  /* 0x00001f0003007589 */ /* 0x004e2400000e0000 */
[----:B0-----:R-:W-:-:S05]  /*14430*/  IADD3 R0, R0, UR46, R7 ;  /* 0x0000002e00007c10 */ /* 0x001fca000fffe007 */
[----:B------:R2:W-:Y:S02]  /*14440*/  STL [R1+0x20], R0 ;  /* 0x0000200001007387 */ /* 0x0005e40000100800 */
.L_x_15721:
[----:B------:R-:W-:Y:S05]  /*14450*/  BSYNC B0 ;  /* 0x0000000000007941 */ /* 0x000fea0003800000 */
.L_x_15720:
[----:B------:R-:W-:Y:S05]  /*14460*/  @!P0 BRA `(.L_x_15722) ;  /* 0x0000000000048947 */ /* 0x000fea0003800000 */
[----:B------:R-:W-:Y:S01]  /*14470*/  BPT.TRAP 0x1 ;  /* 0x000000040000795c */ /* 0x000fe20000300000 */
.L_x_15722:
[----:B------:R-:W1:Y:S04]  /*14480*/  LDL R2, [R1+0xc] ;  /* 0x00000c0001027983 */ /* 0x000e680000100800 */
[----:B--2---:R-:W2:Y:S01]  /*14490*/  LDL R0, [R1] ;  /* 0x0000000001007983 */ /* 0x004ea20000100800 */
[----:B------:R-:W-:Y:S01]  /*144a0*/  BSSY B0, `(.L_x_15723) ;  /* 0x0000006000007945 */ /* 0x000fe20003800000 */
[----:B-1----:R-:W-:-:S04]  /*144b0*/  LOP3.LUT R3, R2, 0x1, RZ, 0x3c, !PT ;  /* 0x0000000102037812 */ /* 0x002fc800078e3cff */
[----:B------:R-:W-:Y:S02]  /*144c0*/  SHF.L.U32 R3, R3, 0x1f, RZ ;  /* 0x0000001f03037819 */ /* 0x000fe400000006ff */
[----:B--2---:R-:W-:-:S04]  /*144d0*/  LEA R0, R0, R16, 0x3 ;  /* 0x0000001000007211 */ /* 0x004fc800078e18ff */
[----:B------:R-:W1:Y:S02]  /*144e0*/  SYNCS.PHASECHK.TRANS64.TRYWAIT P1, [R0+URZ+0x13270], R3 ;  /* 0x01327003000075a7 */ /* 0x000e64000802017f */
[----:B-1----:R-:W-:Y:S05]  /*144f0*/  @!P1 BRA `(.L_x_15724) ;  /* 0x0000004000649947 */ /* 0x002fea0003800000 */
.L_x_15827:
[----:B------:R-:W-:Y:S05]  /*14500*/  BSYNC B0 ;  /* 0x0000000000007941 */ /* 0x000fea0003800000 */
.L_x_15723:
[----:B------:R-:W-:-:S05]  /*14510*/  IMAD.U32 R2, RZ, RZ, UR44 ;  /* 0x0000002cff027e24 */ /* 0x000fca000f8e00ff */
[----:B------:R-:W-:-:S13]  /*14520*/  ISETP.NE.AND P1, PT, R2, 0x3, PT ;  /* 0x000000030200780c */ /* 0x000fda0003f25270 */
[----:B------:R-:W-:Y:S05]  /*14530*/  @!P1 BRA `(.L_x_15725) ;  /* 0x0000000000049947 */ /* 0x000fea0003800000 */
[----:B------:R-:W-:Y:S01]  /*14540*/  BPT.TRAP 0x1 ;  /* 0x000000040000795c */ /* 0x000fe20000300000 */
.L_x_15725:
[----:B------:R-:W1:Y:S02]  /*14550*/  LDL R2, [R1+0xc] ;  /* 0x00000c0001027983 */ /* 0x000e640000100800 */
[----:B-1----:R-:W-:-:S04]  /*14560*/  SHF.L.U32 R3, R2, 0x1f, RZ ;  /* 0x0000001f02037819 */ /* 0x002fc800000006ff */
[----:B------:R-:W1:Y:S02]  /*14570*/  SYNCS.PHASECHK.TRANS64.TRYWAIT P1, [R0+URZ+0x13260], R3 ;  /* 0x01326003000075a7 */ /* 0x000e64000802017f */
[----:B-1----:R-:W-:Y:S05]  /*14580*/  @!P1 BRA `(.L_x_15726) ;  /* 0x0000004000549947 */ /* 0x002fea0003800000 */
.L_x_15828:
[----:B------:R-:W2:Y:S01]  /*14590*/  LDL R14, [R1] ;  /* 0x00000000010e7983 */ /* 0x000ea20000100800 */
[----:B------:R-:W-:Y:S05]  /*145a0*/  WARPSYNC.ALL ;  /* 0x0000000000007948 */ /* 0x000fea0003800000 */
[----:B------:R-:W-:-:S05]  /*145b0*/  IMAD.U32 R15, RZ, RZ, UR44 ;  /* 0x0000002cff0f7e24 */ /* 0x000fca000f8e00ff */
[----:B------:R-:W-:Y:S01]  /*145c0*/  ISETP.NE.AND P1, PT, R15, 0x3, PT ;  /* 0x000000030f00780c */ /* 0x000fe20003f25270 */
[----:B--2---:R-:W-:-:S05]  /*145d0*/  IMAD R2, R14, 0x2800, RZ ;  /* 0x000028000e027824 */ /* 0x004fca00078e02ff */
[----:B-1----:R-:W-:-:S05]  /*145e0*/  LOP3.LUT R3, R2, R23, RZ, 0xfc, !PT ;  /* 0x0000001702037212 */ /* 0x002fca00078efcff */
[----:B0-----:R-:W-:Y:S02]  /*145f0*/  IMAD.IADD R6, R16, 0x1, R3 ;  /* 0x0000000110067824 */ /* 0x001fe400078e0203 */
[----:B------:R-:W-:-:S04]  /*14600*/  VIADD R3, R2, 0x800 ;  /* 0x0000080002037836 */ /* 0x000fc80000000000 */
        /* <DEDUP_REMOVED lines=24> */
[----:B------:R-:W-:Y:S01]  /*14790*/  LOP3.LUT R4, R3, R22, RZ, 0xfc, !PT ;  /* 0x0000001603047212 */ /* 0x000fe200078efcff */
[----:B------:R-:W-:Y:S01]  /*147a0*/  VIADD R3, R2, 0x1800 ;  /* 0x0000180002037836 */ /* 0x000fe20000000000 */
[C-C-:B------:R-:W-:Y:S02]  /*147b0*/  PRMT R10, R6.reuse, 0x6420, R7.reuse ;  /* 0x00006420060a7816 */ /* 0x140fe40000000007 */
[----:B------:R-:W-:Y:S01]  /*147c0*/  PRMT R11, R6, 0x7531, R7 ;  /* 0x00007531060b7816 */ /* 0x000fe20000000007 */
[----:B------:R-:W-:Y:S01]  /*147d0*/  IMAD.IADD R12, R19, 0x1, R4 ;  /* 0x00000001130c7824 */ /* 0x000fe200078e0204 */
[----:B------:R-:W-:-:S02]  /*147e0*/  LOP3.LUT R5, R3, R23, RZ, 0xfc, !PT ;  /* 0x0000001703057212 */ /* 0x000fc400078efcff */
[----:B------:R-:W-:Y:S02]  /*147f0*/  IADD3 R2, R2, 0x2000, RZ ;  /* 0x0000200002027810 */ /* 0x000fe40007ffe0ff */
[----:B------:R-:W-:Y:S01]  /*14800*/  STSM.16.M88.4 [R12], R8 ;  /* 0x000000080c007844 */ /* 0x000fe20000000200 */
[----:B------:R-:W-:-:S06]  /*14810*/  IMAD.IADD R7, R16, 0x1, R5 ;  /* 0x0000000110077824 */ /* 0x000fcc00078e0205 */
[----:B------:R-:W0:Y:S02]  /*14820*/  LDSM.16.MT88.4 R4, [R7+0x6000] ;  /* 0x006000000704783b */ /* 0x000e240000004200 */
        /* <DEDUP_REMOVED lines=25> */
.L_x_15727:
[----:B-1----:R1:W-:Y:S01]  /*149c0*/  SYNCS.ARRIVE.TRANS64.A1T0 RZ, [R0+URZ+0x13250], RZ ;  /* 0x013250ff00ff79a7 */ /* 0x0023e2000810003f */
[----:B------:R-:W-:Y:S06]  /*149d0*/  BAR.SYNC.DEFER_BLOCKING 0x2, 0x80 ;  /* 0x0082000000007b1d */ /* 0x000fec0000010000 */
[----:B------:R-:W-:Y:S05]  /*149e0*/  @!P0 BRA `(.L_x_15728) ;  /* 0x0000000000048947 */ /* 0x000fea0003800000 */
[----:B------:R-:W-:Y:S01]  /*149f0*/  BPT.TRAP 0x1 ;  /* 0x000000040000795c */ /* 0x000fe20000300000 */
.L_x_15728:
        /* <DEDUP_REMOVED lines=12> */
.L_x_15669:
[----:B------:R-:W-:Y:S05]  /*14ac0*/  BSYNC B7 ;  /* 0x0000000000077941 */ /* 0x000fea0003800000 */
.L_x_15667:
[----:B0-2---:R-:W2:Y:S02]  /*14ad0*/  LDL R0, [R1+0x10] ;  /* 0x0000100001007983 */ /* 0x005ea40000100800 */
[----:B--2---:R-:W-:-:S13]  /*14ae0*/  LOP3.LUT P0, RZ, R0, 0x40, RZ, 0xc0, !PT ;  /* 0x0000004000ff7812 */ /* 0x004fda000780c0ff */
[----:B------:R-:W-:Y:S05]  /*14af0*/  @!P0 BRA `(.L_x_15729) ;  /* 0x0000000000348947 */ /* 0x000fea0003800000 */
[----:B------:R-:W0:Y:S08]  /*14b00*/  S2UR UR4, SR_CgaCtaId ;  /* 0x00000000000479c3 */ /* 0x000e300000008800 */
[----:B------:R-:W-:Y:S01]  /*14b10*/  BAR.SYNC.DEFER_BLOCKING 0x5, 0x200 ;  /* 0x0148000000007b1d */ /* 0x000fe20000010000 */
[----:B------:R-:W-:Y:S01]  /*14b20*/  MOV R16, 0x400 ;  /* 0x0000040000107802 */ /* 0x000fe20000000f00 */
[----:B0-----:R-:W-:-:S05]  /*14b30*/  IMAD.U32 R0, RZ, RZ, UR4 ;  /* 0x00000004ff007e24 */ /* 0x001fca000f8e00ff */
[----:B------:R-:W-:Y:S01]  /*14b40*/  LEA R16, R0, R16, 0x18 ;  /* 0x0000001000107211 */ /* 0x000fe200078ec0ff */
[----:B------:R-:W-:Y:S04]  /*14b50*/  STL [R1+0x30], R0 ;  /* 0x0000300001007387 */ /* 0x000fe80000100800 */
[----:B-1----:R-:W0:Y:S04]  /*14b60*/  LDS.128 R4, [R16+0x132d0] ;  /* 0x0132d00010047984 */ /* 0x002e280000000c00 */
[----:B0-----:R0:W-:Y:S01]  /*14b70*/  STL.64 [R1+0x20], R4 ;  /* 0x0000200401007387 */ /* 0x0011e20000100a00 */
[----:B------:R-:W-:-:S03]  /*14b80*/  IMAD.MOV.U32 R0, RZ, RZ, R7 ;  /* 0x000000ffff007224 */ /* 0x000fc600078e0007 */
[----:B------:R0:W-:Y:S02]  /*14b90*/  STL [R1+0x28], R6 ;  /* 0x0000280601007387 */ /* 0x0001e40000100800 */
[----:B------:R-:W-:Y:S01]  /*14ba0*/  R2UR UR40, R0 ;  /* 0x00000000002872ca */ /* 0x000fe200000e0000 */
[----:B------:R-:W-:Y:S06]  /*14bb0*/  BAR.ARV 0x4, 0x200 ;  /* 0x0108000000007b1d */ /* 0x000fec0000002000 */
[----:B------:R-:W-:Y:S08]  /*14bc0*/  BRA `(.L_x_15730) ;  /* 0x0000000c00f87947 */ /* 0x000ff00003800000 */
.L_x_15729:
[----:B------:R-:W2:Y:S01]  /*14bd0*/  LDL.LU R0, [R1+0x20] ;  /* 0x0000200001007983 */ /* 0x000ea20000300800 */
[----:B------:R-:W-:Y:S01]  /*14be0*/  ULDC UR4, c[0x0][0xc3c] ;  /* 0x00030f0000047ab9 */ /* 0x000fe20000000800 */
[----:B------:R-:W0:Y:S02]  /*14bf0*/  S2R R2, SR_TID.X ;  /* 0x0000000000027919 */ /* 0x000e240000002100 */
[----:B0-----:R-:W-:-:S04]  /*14c00*/  LOP3.LUT R9, R2, 0x1f, RZ, 0xc0, !PT ;  /* 0x0000001f02097812 */ /* 0x001fc800078ec0ff */
[C---:B------:R-:W-:Y:S01]  /*14c10*/  ISETP.NE.AND P0, PT, R9.reuse, 0x1f, PT ;  /* 0x0000001f0900780c */ /* 0x040fe20003f05270 */
[----:B-1----:R-:W-:-:S05]  /*14c20*/  VIADD R7, R9, UR40 ;  /* 0x0000002809077c36 */ /* 0x002fca0008000000 */
        /* <DEDUP_REMOVED lines=41> */
.L_x_15733:
        /* <DEDUP_REMOVED lines=31> */
[----:B-1----:R-:W-:-:S04]  /*150b0*/  SEL R2, R2, RZ, P5 ;  /* 0x000000ff02027207 */ /* 0x002fc80002800000 */
[----:B------:R-:W-:-:S05]  /*150c0*/  IADD3 R2, R3, R2, RZ ;  /* 0x0000000203027210 */ /* 0x000fca0007ffe0ff */
[----:B------:R-:W0:Y:S02]  /*150d0*/  SHFL.IDX PT, R13, R2, 0x1f, 0x1f ;  /* 0x03e01f00020d7f89 */ /* 0x000e2400000e0000 */
[----:B0-----:R-:W-:-:S04]  /*150e0*/  IMAD R4, R13, R8, RZ ;  /* 0x000000080d047224 */ /* 0x001fc800078e02ff */
[----:B------:R-:W-:-:S05]  /*150f0*/  IMAD.IADD R9, R4, 0x1, R9 ;  /* 0x0000000104097824 */ /* 0x000fca00078e0209 */
[----:B------:R-:W-:-:S13]  /*15100*/  ISETP.GT.AND P6, PT, R9, R6, PT ;  /* 0x000000060900720c */ /* 0x000fda0003fc4270 */
[----:B------:R-:W-:Y:S05]  /*15110*/  @!P6 BRA `(.L_x_15733) ;  /* 0xfffffffc0068e947 */ /* 0x000fea000383ffff */
[----:B------:R-:W-:Y:S02]  /*15120*/  IMAD.MOV.U32 R3, RZ, RZ, R2 ;  /* 0x000000ffff037224 */ /* 0x000fe400078e0002 */
[----:B------:R-:W-:-:S07]  /*15130*/  IMAD.MOV.U32 R2, RZ, RZ, R4 ;  /* 0x000000ffff027224 */ /* 0x000fce00078e0004 */
.L_x_15731:
        /* <DEDUP_REMOVED lines=14> */
.L_x_15734:
        /* <DEDUP_REMOVED lines=54> */
[----:B------:R-:W-:Y:S01]  /*15580*/  LEA R6, R5, R2, 0x18 ;  /* 0x0000000205067211 */ /* 0x000fe200078ec0ff */
[----:B------:R-:W-:-:S04]  /*15590*/  IMAD.MOV R3, RZ, RZ, -R2 ;  /* 0x000000ffff037224 */ /* 0x000fc800078e0a02 */
[--C-:B------:R-:W-:Y:S02]  /*155a0*/  IMAD R5, R5, R3, R8.reuse ;  /* 0x0000000305057224 */ /* 0x100fe400078e0208 */
[----:B------:R-:W-:-:S04]  /*155b0*/  IMAD.MOV R3, RZ, RZ, -R8 ;  /* 0x000000ffff037224 */ /* 0x000fc800078e0a08 */
[----:B------:R-:W-:Y:S02]  /*155c0*/  IMAD R2, R0, R3, R4 ;  /* 0x0000000300027224 */ /* 0x000fe400078e0204 */
[----:B------:R-:W-:-:S05]  /*155d0*/  IMAD R3, R5, 0x10000, R6 ;  /* 0x0001000005037824 */ /* 0x000fca00078e0206 */
[----:B------:R0:W-:Y:S01]  /*155e0*/  STL [R1+0x28], R3 ;  /* 0x0000280301007387 */ /* 0x0001e20000100800 */
[----:B------:R-:W-:Y:S05]  /*155f0*/  BRA `(.L_x_15736) ;  /* 0x0000000400007947 */ /* 0x000fea0003800000 */
.L_x_15735:
        /* <DEDUP_REMOVED lines=28> */
[----:B------:R-:W-:-:S05]  /*157c0*/  IMAD.MOV.U32 R2, RZ, RZ, R3 ;  /* 0x000000ffff027224 */ /* 0x000fca00078e0003 */
[----:B------:R-:W-:Y:S02]  /*157d0*/  @!P2 IADD3 R2, -R2, RZ, RZ ;  /* 0x000000ff0202a210 */ /* 0x000fe40007ffe1ff */
        /* <DEDUP_REMOVED lines=34> */
.L_x_15736:
[----:B01----:R-:W-:-:S05]  /*15a00*/  LOP3.LUT R3, RZ, R2, RZ, 0x33, !PT ;  /* 0x00000002ff037212 */ /* 0x003fca00078e33ff */
[----:B------:R-:W-:-:S05]  /*15a10*/  IMAD.IADD R0, R0, 0x1, R3 ;  /* 0x0000000100007824 */ /* 0x000fca00078e0203 */
[----:B------:R1:W-:Y:S01]  /*15a20*/  STL [R1+0x24], R0 ;  /* 0x0000240001007387 */ /* 0x0003e20000100800 */
[----:B------:R-:W-:Y:S05]  /*15a30*/  BRA `(.L_x_15737) ;  /* 0x0000000000107947 */ /* 0x000fea0003800000 */
.L_x_15732:
[----:B------:R0:W-:Y:S01]  /*15a40*/  STL [R1+0x20], R6 ;  /* 0x0000200601007387 */ /* 0x0001e20000100800 */
[----:B------:R-:W-:-:S03]  /*15a50*/  ULDC UR40, c[0x0][0xc3c] ;  /* 0x00030f0000287ab9 */ /* 0x000fc60000000800 */
[----:B------:R0:W-:Y:S04]  /*15a60*/  STL [R1+0x24], RZ ;  /* 0x000024ff01007387 */ /* 0x0001e80000100800 */
[----:B------:R0:W-:Y:S02]  /*15a70*/  STL [R1+0x28], RZ ;  /* 0x000028ff01007387 */ /* 0x0001e40000100800 */
.L_x_15737:
[----:B------:R-:W2:Y:S04]  /*15a80*/  LDL R3, [R1+0x24] ;  /* 0x0000240001037983 */ /* 0x000ea80000100800 */
[----:B------:R-:W3:Y:S04]  /*15a90*/  LDL R2, [R1+0x28] ;  /* 0x0000280001027983 */ /* 0x000ee80000100800 */
[----:B------:R-:W4:Y:S01]  /*15aa0*/  LDL R4, [R1+0x20] ;  /* 0x0000200001047983 */ /* 0x000f220000100800 */
[----:B-1----:R-:W1:Y:S01]  /*15ab0*/  S2R R0, SR_TID.X ;  /* 0x0000000000007919 */ /* 0x002e620000002100 */
[----:B------:R-:W-:Y:S01]  /*15ac0*/  BAR.SYNC.DEFER_BLOCKING 0x4, 0x200 ;  /* 0x0108000000007b1d */ /* 0x000fe20000010000 */
[----:B--2---:R-:W-:Y:S01]  /*15ad0*/  MOV R5, R3 ;  /* 0x0000000300057202 */ /* 0x004fe20000000f00 */
[----:B---3--:R-:W-:-:S04]  /*15ae0*/  IMAD.MOV.U32 R3, RZ, RZ, R2 ;  /* 0x000000ffff037224 */ /* 0x008fc800078e0002 */
        /* <DEDUP_REMOVED lines=12> */
.L_x_15730:
[----:B------:R-:W-:Y:S02]  /*15bb0*/  ULDC UR4, c[0x0][0xc3c] ;  /* 0x00030f0000047ab9 */ /* 0x000fe40000000800 */
[----:B------:R-:W-:-:S06]  /*15bc0*/  UISETP.GE.AND UP0, UPT, UR40, UR4, UPT ;  /* 0x000000042800728c */ /* 0x000fcc000bf06270 */
[----:B------:R-:W-:-:S13]  /*15bd0*/  PLOP3.LUT P0, PT, PT, PT, UP0, 0x80, 0x0 ;  /* 0x000000000000781c */ /* 0x000fda0003f0f008 */
[----:B------:R-:W-:Y:S05]  /*15be0*/  @!P0 BRA `(.L_x_15738) ;  /* 0xffffffa0006c8947 */ /* 0x000fea000383ffff */
.L_x_15662:
        /* <DEDUP_REMOVED lines=12> */
.L_x_15829:
[----:B------:R-:W-:Y:S05]  /*15cb0*/  BSYNC B0 ;  /* 0x0000000000007941 */ /* 0x000fea0003800000 */
.L_x_15739:
[----:B------:R-:W-:-:S03]  /*15cc0*/  UMOV UR4, 0xffffffff ;  /* 0xffffffff00047882 */ /* 0x000fc60000000000 */
[----:B------:R-:W-:Y:S05]  /*15cd0*/  BRA.DIV UR4, `(.L_x_15741) ;  /* 0x0000002a04a87947 */ /* 0x000fea000b800000 */
[----:B0-----:R-:W0:Y:S02]  /*15ce0*/  S2R R0, SR_TID.X ;  /* 0x0000000000007919 */ /* 0x001e240000002100 */
[----:B0-----:R-:W-:-:S04]  /*15cf0*/  SHF.R.U32.HI R0, RZ, 0x5, R0 ;  /* 0x00000005ff007819 */ /* 0x001fc80000011600 */
[----:B------:R-:W-:-:S05]  /*15d00*/  LOP3.LUT R0, R0, 0x3, RZ, 0xc0, !PT ;  /* 0x0000000300007812 */ /* 0x000fca00078ec0ff */
[----:B------:R0:W1:Y:S02]  /*15d10*/  SHFL.IDX PT, R14, R0, RZ, 0x1f ;  /* 0x00001fff000e7589 */ /* 0x00006400000e0000 */
.L_x_15832:
[----:B-1----:R-:W-:Y:S01]  /*15d20*/  ISETP.NE.AND P0, PT, R14, RZ, PT ;  /* 0x000000ff0e00720c */ /* 0x002fe20003f05270 */
[----:B------:R-:W-:-:S12]  /*15d30*/  BSSY B0, `(.L_x_15742) ;  /* 0x000002f000007945 */ /* 0x000fd80003800000 */
[----:B------:R-:W-:Y:S05]  /*15d40*/  @P0 BRA `(.L_x_15743) ;  /* 0x0000000000b40947 */ /* 0x000fea0003800000 */
[----:B------:R-:W-:-:S03]  /*15d50*/  UMOV UR4, 0xffffffff ;  /* 0xffffffff00047882 */ /* 0x000fc60000000000 */
[----:B------:R-:W-:Y:S05]  /*15d60*/  BRA.DIV UR4, `(.L_x_15744) ;  /* 0x0000002a04b87947 */ /* 0x000fea000b800000 */
[----:B------:R-:W-:-:S13]  /*15d70*/  ELECT P6, URZ, PT ;  /* 0x00000000003f782f */ /* 0x000fda00038c0000 */
.L_x_15835:
[----:B------:R-:W-:Y:S05]  /*15d80*/  @!P6 BRA `(.L_x_15743) ;  /* 0x0000000000a4e947 */ /* 0x000fea0003800000 */
[----:B------:R-:W-:-:S06]  /*15d90*/  ULOP3.LUT UR4, UR36, 0x2, URZ, 0xfc, !UPT ;  /* 0x0000000224047892 */ /* 0x000fcc000f8efc3f */
[----:B0-----:R-:W-:-:S05]  /*15da0*/  IMAD.U32 R0, RZ, RZ, UR4 ;  /* 0x00000004ff007e24 */ /* 0x001fca000f8e00ff */
[----:B------:R-:W-:-:S13]  /*15db0*/  ISETP.NE.AND P0, PT, R0, 0x3, PT ;  /* 0x000000030000780c */ /* 0x000fda0003f05270 */
[----:B------:R-:W-:Y:S05]  /*15dc0*/  @!P0 BRA `(.L_x_15745) ;  /* 0x0000000000048947 */ /* 0x000fea0003800000 */
[----:B------:R-:W-:Y:S01]  /*15dd0*/  BPT.TRAP 0x1 ;  /* 0x000000040000795c */ /* 0x000fe20000300000 */
.L_x_15745:
[----:B------:R-:W2:Y:S04]  /*15de0*/  LDL R2, [R1+0xc] ;  /* 0x00000c0001027983 */ /* 0x000ea80000100800 */
[----:B------:R-:W3:Y:S01]  /*15df0*/  LDL.LU R0, [R1] ;  /* 0x0000000001007983 */ /* 0x000ee20000300800 */
[----:B--2---:R-:W-:Y:S01]  /*15e00*/  SHF.L.U32 R3, R2, 0x1f, RZ ;  /* 0x0000001f02037819 */ /* 0x004fe200000006ff */
[C---:B---3--:R-:W-:Y:S02]  /*15e10*/  IMAD R4, R0.reuse, 0x8, R5 ;  /* 0x0000000800047824 */ /* 0x048fe400078e0205 */
[----:B------:R-:W-:Y:S02]  /*15e20*/  VIADD R0, R0, 0x1 ;  /* 0x0000000100007836 */ /* 0x000fe40000000000 */
[----:B------:R-:W0:Y:S03]  /*15e30*/  SYNCS.PHASECHK.TRANS64.TRYWAIT P1, [R4+URZ+0x13240], R3 ;  /* 0x01324003040075a7 */ /* 0x000e26000802017f */
[----:B------:R-:W-:-:S04]  /*15e40*/  ISETP.NE.AND P2, PT, R0, 0x2, PT ;  /* 0x000000020000780c */ /* 0x000fc80003f45270 */
[----:B------:R-:W-:Y:S01]  /*15e50*/  SEL R2, RZ, 0x1, P2 ;  /* 0x00000001ff027807 */ /* 0x000fe20001000000 */
[----:B0-----:R-:W-:Y:S08]  /*15e60*/  @!P1 BRA `(.L_x_15746) ;  /* 0x0000002800989947 */ /* 0x001ff00003800000 */
.L_x_15836:
[----:B------:R-:W2:Y:S01]  /*15e70*/  LDL.LU R6, [R1+0xc] ;  /* 0x00000c0001067983 */ /* 0x000ea20000300800 */
[----:B------:R-:W-:Y:S02]  /*15e80*/  SEL R0, R0, RZ, P2 ;  /* 0x000000ff00007207 */ /* 0x000fe40001000000 */
[----:B--2---:R-:W-:Y:S01]  /*15e90*/  LOP3.LUT R2, R6, R2, RZ, 0x3c, !PT ;  /* 0x0000000206027212 */ /* 0x004fe200078e3cff */
[----:B------:R-:W-:Y:S06]  /*15ea0*/  @!P0 BRA `(.L_x_15747) ;  /* 0x0000000000048947 */ /* 0x000fec0003800000 */
[----:B------:R-:W-:Y:S01]  /*15eb0*/  BPT.TRAP 0x1 ;  /* 0x000000040000795c */ /* 0x000fe20000300000 */
.L_x_15747:
[----:B------:R-:W-:Y:S01]  /*15ec0*/  IMAD R5, R0, 0x8, R5 ;  /* 0x0000000800057824 */ /* 0x000fe200078e0205 */
[----:B------:R-:W-:-:S04]  /*15ed0*/  SHF.L.U32 R0, R2, 0x1f, RZ ;  /* 0x0000001f02007819 */ /* 0x000fc800000006ff */
[----:B------:R-:W1:Y:S02]  /*15ee0*/  SYNCS.PHASECHK.TRANS64.TRYWAIT P1, [R5+URZ+0x13240], R0 ;  /* 0x01324000050075a7 */ /* 0x000e64000802017f */
[----:B-1----:R-:W-:Y:S05]  /*15ef0*/  @!P1 BRA `(.L_x_15748) ;  /* 0x0000002800889947 */ /* 0x002fea0003800000 */
.L_x_15837:
[----:B------:R-:W-:Y:S05]  /*15f00*/  @!P0 BRA `(.L_x_15749) ;  /* 0x0000000000048947 */ /* 0x000fea0003800000 */
[----:B------:R-:W-:Y:S01]  /*15f10*/  BPT.TRAP 0x1 ;  /* 0x000000040000795c */ /* 0x000fe20000300000 */
.L_x_15749:
[----:B------:R-:W2:Y:S02]  /*15f20*/  SYNCS.PHASECHK.TRANS64.TRYWAIT P1, [R4+URZ+0x13260], R3 ;  /* 0x01326003040075a7 */ /* 0x000ea4000802017f */
[----:B--2---:R-:W-:Y:S05]  /*15f30*/  @!P1 BRA `(.L_x_15750) ;  /* 0x00000028008c9947 */ /* 0x004fea0003800000 */
.L_x_15838:
[----:B------:R-:W-:Y:S05]  /*15f40*/  @!P0 BRA `(.L_x_15751) ;  /* 0x0000000000048947 */ /* 0x000fea0003800000 */
[----:B------:R-:W-:Y:S01]  /*15f50*/  BPT.TRAP 0x1 ;  /* 0x000000040000795c */ /* 0x000fe20000300000 */
.L_x_15751:
[----:B------:R-:W3:Y:S02]  /*15f60*/  SYNCS.PHASECHK.TRANS64.TRYWAIT P1, [R5+URZ+0x13260], R0 ;  /* 0x01326000050075a7 */ /* 0x000ee4000802017f */
[----:B---3--:R-:W-:Y:S05]  /*15f70*/  @!P1 BRA `(.L_x_15752) ;  /* 0x0000002800909947 */ /* 0x008fea0003800000 */
.L_x_15839:
[----:B------:R-:W-:Y:S05]  /*15f80*/  @!P0 BRA `(.L_x_15753) ;  /* 0x0000000000048947 */ /* 0x000fea0003800000 */
[----:B------:R-:W-:Y:S01]  /*15f90*/  BPT.TRAP 0x1 ;  /* 0x000000040000795c */ /* 0x000fe20000300000 */
.L_x_15753:
[----:B------:R-:W4:Y:S02]  /*15fa0*/  SYNCS.PHASECHK.TRANS64.TRYWAIT P1, [R4+URZ+0x13280], R3 ;  /* 0x01328003040075a7 */ /* 0x000f24000802017f */
[----:B----4-:R-:W-:Y:S05]  /*15fb0*/  @!P1 BRA `(.L_x_15754) ;  /* 0x0000002800949947 */ /* 0x010fea0003800000 */
.L_x_15840:
[----:B------:R-:W-:Y:S05]  /*15fc0*/  @!P0 BRA `(.L_x_15755) ;  /* 0x0000000000048947 */ /* 0x000fea0003800000 */
[----:B------:R-:W-:Y:S01]  /*15fd0*/  BPT.TRAP 0x1 ;  /* 0x000000040000795c */ /* 0x000fe20000300000 */
.L_x_15755:
[----:B------:R0:W0:Y:S02]  /*15fe0*/  SYNCS.PHASECHK.TRANS64.TRYWAIT P0, [R5+URZ+0x13280], R0 ;  /* 0x01328000050075a7 */ /* 0x000024000800017f */
[----:B0-----:R-:W-:Y:S05]  /*15ff0*/  @!P0 NANOSLEEP.SYNCS 0x989680 ;  /* 0x009896800000895d */ /* 0x001fea0003900000 */
[----:B------:R-:W0:Y:S02]  /*16000*/  @!P0 SYNCS.PHASECHK.TRANS64 P0, [R5+URZ+0x13280], R0 ;  /* 0x01328000050085a7 */ /* 0x000e24000800007f */
[----:B0-----:R-:W-:Y:S05]  /*16010*/  @!P0 BRA `(.L_x_15755) ;  /* 0xfffffffc00f08947 */ /* 0x001fea000383ffff */
.L_x_15743:
[----:B------:R-:W-:Y:S05]  /*16020*/  BSYNC B0 ;  /* 0x0000000000007941 */ /* 0x000fea0003800000 */
.L_x_15742:
[----:B------:R-:W-:Y:S05]  /*16030*/  EXIT ;  /* 0x000000000000794d */ /* 0x000fea0003800000 */
.L_x_15608:
[----:B0-----:R-:W-:-:S04]  /*16040*/  IMAD.U32 R3, RZ, RZ, UR45 ;  /* 0x0000002dff037e24 */ /* 0x001fc8000f8e00ff */
[----:B------:R0:W1:Y:S03]  /*16050*/  SYNCS.PHASECHK.TRANS64.TRYWAIT P0, [R3+URZ+0x13200], R2 ;  /* 0x01320002030075a7 */ /* 0x000066000800017f */
[----:B-1----:R-:W-:Y:S05]  /*16060*/  @!P0 NANOSLEEP.SYNCS 0x989680 ;  /* 0x009896800000895d */ /* 0x002fea0003900000 */
[----:B------:R-:W1:Y:S02]  /*16070*/  @!P0 SYNCS.PHASECHK.TRANS64 P0, [R3+URZ+0x13200], R2 ;  /* 0x01320002030085a7 */ /* 0x000e64000800007f */
[----:B-1----:R-:W-:Y:S05]  /*16080*/  @!P0 BRA `(.L_x_15608) ;  /* 0xfffffffc00ec8947 */ /* 0x002fea000383ffff */
[----:B------:R-:W-:Y:S05]  /*16090*/  BRA `(.L_x_15756) ;  /* 0xfffffebc00287947 */ /* 0x000fea000383ffff */
.L_x_15612:
[----:B-1----:R1:W2:Y:S02]  /*160a0*/  SYNCS.PHASECHK.TRANS64.TRYWAIT P0, [R2+URZ+0x13230], R3 ;  /* 0x01323003020075a7 */ /* 0x0022a4000800017f */
[----:B--2---:R-:W-:Y:S05]  /*160b0*/  @!P0 NANOSLEEP.SYNCS 0x989680 ;  /* 0x009896800000895d */ /* 0x004fea0003900000 */
[----:B------:R-:W2:Y:S02]  /*160c0*/  @!P0 SYNCS.PHASECHK.TRANS64 P0, [R2+URZ+0x13230], R3 ;  /* 0x01323003020085a7 */ /* 0x000ea4000800007f */
[----:B--2---:R-:W-:Y:S05]  /*160d0*/  @!P0 BRA `(.L_x_15612) ;  /* 0xfffffffc00f08947 */ /* 0x004fea000383ffff */
[----:B------:R-:W-:Y:S05]  /*160e0*/  BRA `(.L_x_15611) ;  /* 0xfffffebc00447947 */ /* 0x000fea000383ffff */
.L_x_15618:
[----:B-1----:R-:W-:-:S04]  /*160f0*/  IMAD.U32 R8, RZ, RZ, UR21 ;  /* 0x00000015ff087e24 */ /* 0x002fc8000f8e00ff */
[----:B------:R1:W2:Y:S03]  /*16100*/  SYNCS.PHASECHK.TRANS64.TRYWAIT P0, [R8+URZ+0x13230], R7 ;  /* 0x01323007080075a7 */ /* 0x0002a6000800017f */
[----:B--2---:R-:W-:Y:S05]  /*16110*/  @!P0 NANOSLEEP.SYNCS 0x989680 ;  /* 0x009896800000895d */ /* 0x004fea0003900000 */
[----:B------:R-:W2:Y:S02]  /*16120*/  @!P0 SYNCS.PHASECHK.TRANS64 P0, [R8+URZ+0x13230], R7 ;  /* 0x01323007080085a7 */ /* 0x000ea4000800007f */
[----:B--2---:R-:W-:Y:S05]  /*16130*/  @!P0 BRA `(.L_x_15618) ;  /* 0xfffffffc00ec8947 */ /* 0x004fea000383ffff */
[----:B------:R-:W-:Y:S05]  /*16140*/  BRA `(.L_x_15617) ;  /* 0xfffffef000987947 */ /* 0x000fea000383ffff */
.L_x_15622:
[----:B-1----:R-:W-:-:S04]  /*16150*/  MOV R8, UR11 ;  /* 0x0000000b00087c02 */ /* 0x002fc80008000f00 */
[----:B------:R1:W2:Y:S03]  /*16160*/  SYNCS.PHASECHK.TRANS64.TRYWAIT P0, [R8+URZ+0x13250], R7 ;  /* 0x01325007080075a7 */ /* 0x0002a6000800017f */
[----:B--2---:R-:W-:Y:S05]  /*16170*/  @!P0 NANOSLEEP.SYNCS 0x989680 ;  /* 0x009896800000895d */ /* 0x004fea0003900000 */
[----:B------:R-:W2:Y:S02]  /*16180*/  @!P0 SYNCS.PHASECHK.TRANS64 P0, [R8+URZ+0x13250], R7 ;  /* 0x01325007080085a7 */ /* 0x000ea4000800007f */
[----:B--2---:R-:W-:Y:S05]  /*16190*/  @!P0 BRA `(.L_x_15622) ;  /* 0xfffffffc00ec8947 */ /* 0x004fea000383ffff */
[----:B------:R-:W-:Y:S05]  /*161a0*/  BRA `(.L_x_15621) ;  /* 0xfffffef400a47947 */ /* 0x000fea000383ffff */
.L_x_15630:
[----:B-1----:R-:W-:-:S04]  /*161b0*/  IMAD.U32 R8, RZ, RZ, UR6 ;  /* 0x00000006ff087e24 */ /* 0x002fc8000f8e00ff */
[----:B------:R1:W2:Y:S03]  /*161c0*/  SYNCS.PHASECHK.TRANS64.TRYWAIT P0, [R8+URZ+0x13230], R7 ;  /* 0x01323007080075a7 */ /* 0x0002a6000800017f */
[----:B--2---:R-:W-:Y:S05]  /*161d0*/  @!P0 NANOSLEEP.SYNCS 0x989680 ;  /* 0x009896800000895d */ /* 0x004fea0003900000 */
[----:B------:R-:W2:Y:S02]  /*161e0*/  @!P0 SYNCS.PHASECHK.TRANS64 P0, [R8+URZ+0x13230], R7 ;  /* 0x01323007080085a7 */ /* 0x000ea4000800007f */
[----:B--2---:R-:W-:Y:S05]  /*161f0*/  @!P0 BRA `(.L_x_15630) ;  /* 0xfffffffc00ec8947 */ /* 0x004fea000383ffff */
[----:B------:R-:W-:Y:S05]  /*16200*/  BRA `(.L_x_15629) ;  /* 0xffffff2800747947 */ /* 0x000fea000383ffff */
.L_x_15634:
[----:B-1----:R-:W-:-:S04]  /*16210*/  IMAD.U32 R8, RZ, RZ, UR11 ;  /* 0x0000000bff087e24 */ /* 0x002fc8000f8e00ff */
[----:B------:R1:W2:Y:S03]  /*16220*/  SYNCS.PHASECHK.TRANS64.TRYWAIT P0, [R8+URZ+0x13250], R7 ;  /* 0x01325007080075a7 */ /* 0x0002a6000800017f */
[----:B--2---:R-:W-:Y:S05]  /*16230*/  @!P0 NANOSLEEP.SYNCS 0x989680 ;  /* 0x009896800000895d */ /* 0x004fea0003900000 */
[----:B------:R-:W2:Y:S02]  /*16240*/  @!P0 SYNCS.PHASECHK.TRANS64 P0, [R8+URZ+0x13250], R7 ;  /* 0x01325007080085a7 */ /* 0x000ea4000800007f */
[----:B--2---:R-:W-:Y:S05]  /*16250*/  @!P0 BRA `(.L_x_15634) ;  /* 0xfffffffc00ec8947 */ /* 0x004fea000383ffff */
[----:B------:R-:W-:Y:S05]  /*16260*/  BRA `(.L_x_15633) ;  /* 0xffffff2c00807947 */ /* 0x000fea000383ffff */
.L_x_15641:
[----:B-1----:R-:W-:-:S04]  /*16270*/  IMAD.U32 R5, RZ, RZ, UR5 ;  /* 0x00000005ff057e24 */ /* 0x002fc8000f8e00ff */
[----:B------:R1:W2:Y:S03]  /*16280*/  SYNCS.PHASECHK.TRANS64.TRYWAIT P0, [R5+URZ+0x13250], R0 ;  /* 0x01325000050075a7 */ /* 0x0002a6000800017f */
[----:B--2---:R-:W-:Y:S05]  /*16290*/  @!P0 NANOSLEEP.SYNCS 0x989680 ;  /* 0x009896800000895d */ /* 0x004fea0003900000 */
[----:B------:R-:W2:Y:S02]  /*162a0*/  @!P0 SYNCS.PHASECHK.TRANS64 P0, [R5+URZ+0x13250], R0 ;  /* 0x01325000050085a7 */ /* 0x000ea4000800007f */
[----:B--2---:R-:W-:Y:S05]  /*162b0*/  @!P0 BRA `(.L_x_15641) ;  /* 0xfffffffc00ec8947 */ /* 0x004fea000383ffff */
[----:B------:R-:W-:Y:S05]  /*162c0*/  BRA `(.L_x_15640) ;  /* 0xffffff5400447947 */ /* 0x000fea000383ffff */
.L_x_15678:
        /* <DEDUP_REMOVED lines=10> */
.L_x_15757:
[----:B------:R-:W-:Y:S05]  /*16370*/  BRA `(.L_x_15758) ;  /* 0xffffffa800c07947 */ /* 0x000fea000383ffff */
.L_x_15681:
[----:B-1----:R-:W2:Y:S02]  /*16380*/  LDL R0, [R1+0x28] ;  /* 0x0000280001007983 */ /* 0x002ea40000100800 */
[----:B--2---:R1:W2:Y:S02]  /*16390*/  SYNCS.PHASECHK.TRANS64.TRYWAIT P0, [R6+URZ+0x13280], R0 ;  /* 0x01328000060075a7 */ /* 0x0042a4000800017f */
[----:B--2---:R-:W-:Y:S05]  /*163a0*/  @!P0 NANOSLEEP.SYNCS 0x989680 ;  /* 0x009896800000895d */ /* 0x004fea0003900000 */
[----:B------:R-:W2:Y:S02]  /*163b0*/  @!P0 SYNCS.PHASECHK.TRANS64 P0, [R6+URZ+0x13280], R0 ;  /* 0x01328000060085a7 */ /* 0x000ea4000800007f */
[----:B--2---:R-:W-:Y:S05]  /*163c0*/  @!P0 BRA `(.L_x_15681) ;  /* 0xfffffffc00ec8947 */ /* 0x004fea000383ffff */
[----:B------:R-:W-:Y:S05]  /*163d0*/  BRA `(.L_x_15759) ;  /* 0xffffffac00e87947 */ /* 0x000fea000383ffff */
.L_x_15682:
        /* <DEDUP_REMOVED lines=8> */
.L_x_15761:
[----:B------:R-:W-:Y:S05]  /*16460*/  BSYNC B0 ;  /* 0x0000000000007941 */ /* 0x000fea0003800000 */
.L_x_15760:
        /* <DEDUP_REMOVED lines=8> */
.L_x_15762:
[----:B------:R-:W-:-:S05]  /*164f0*/  IMAD.MOV.U32 R10, RZ, RZ, R14 ;  /* 0x000000ffff0a7224 */ /* 0x000fca00078e000e */
[----:B------:R-:W-:-:S05]  /*16500*/  IADD3 R20, P1, R20, R10, RZ ;  /* 0x0000000a14147210 */ /* 0x000fca0007f3e0ff */
[----:B------:R-:W-:Y:S02]  /*16510*/  IMAD.X R21, RZ, RZ, R3, P1 ;  /* 0x000000ffff157224 */ /* 0x000fe400008e0603 */
[----:B------:R-:W-:Y:S02]  /*16520*/  IMAD.IADD R3, R16, 0x1, R18 ;  /* 0x0000000110037824 */ /* 0x000fe400078e0212 */
[----:B------:R0:W5:Y:S01]  /*16530*/  LDL.LU R18, [R1+0x10] ;  /* 0x0000100001127983 */ /* 0x0001620000300800 */
[----:B------:R-:W-:Y:S01]  /*16540*/  IMAD.MOV.U32 R13, RZ, RZ, R2 ;  /* 0x000000ffff0d7224 */ /* 0x000fe200078e0002 */
[C---:B------:R-:W-:Y:S01]  /*16550*/  ISETP.LT.OR P1, PT, R7.reuse, 0x1, P0 ;  /* 0x000000010700780c */ /* 0x040fe20000721670 */
[----:B------:R-:W-:Y:S01]  /*16560*/  IMAD.MOV.U32 R12, RZ, RZ, 0x1 ;  /* 0x00000001ff0c7424 */ /* 0x000fe200078e00ff */
[C---:B------:R-:W-:Y:S02]  /*16570*/  ISETP.GE.AND P2, PT, R7.reuse, 0x81, PT ;  /* 0x000000810700780c */ /* 0x040fe40003f46270 */
[----:B------:R-:W-:-:S13]  /*16580*/  ISETP.GE.AND P4, PT, R7, 0x21, PT ;  /* 0x000000210700780c */ /* 0x000fda0003f86270 */
[----:B0----5:R-:W-:Y:S05]  /*16590*/  WARPSYNC.COLLECTIVE R15, `(.L_x_15763) ;  /* 0x000000000f087348 */ /* 0x021fea0003c00000 */
[----:B------:R1:W2:Y:S02]  /*165a0*/  SHFL.IDX P6, R14, R13, R12, R11 ;  /* 0x0000000c0d0e7389 */ /* 0x0002a400000c000b */
[----:B012--5:R-:W-:Y:S01]  /*165b0*/  ENDCOLLECTIVE ;  /* 0x000000000000791b */ /* 0x027fe20003800000 */
.L_x_15763:
        /* <DEDUP_REMOVED lines=11> */
.L_x_15764:
        /* <DEDUP_REMOVED lines=11> */
.L_x_15765:
        /* <DEDUP_REMOVED lines=10> */
.L_x_15766:
        /* <DEDUP_REMOVED lines=10> */
.L_x_15767:
        /* <DEDUP_REMOVED lines=11> */
.L_x_15768:
[----:B------:R-:W-:Y:S02]  /*16910*/  IMAD.SHL.U32 R10, R10, 0x10, RZ ;  /* 0x000000100a0a7824 */ /* 0x000fe400078e00ff */
[----:B------:R-:W-:-:S03]  /*16920*/  IMAD.MOV.U32 R13, RZ, RZ, R24 ;  /* 0x000000ffff0d7224 */ /* 0x000fc600078e0018 */
[----:B------:R-:W-:Y:S01]  /*16930*/  LOP3.LUT R10, R10, 0x30, RZ, 0xc0, !PT ;  /* 0x000000300a0a7812 */ /* 0x000fe200078ec0ff */
[----:B------:R-:W-:Y:S01]  /*16940*/  IMAD.MOV.U32 R12, RZ, RZ, RZ ;  /* 0x000000ffff0c7224 */ /* 0x000fe200078e00ff */
[----:B------:R-:W-:-:S07]  /*16950*/  MOV R0, R14 ;  /* 0x0000000e00007202 */ /* 0x000fce0000000f00 */
[----:B------:R-:W-:Y:S05]  /*16960*/  WARPSYNC.COLLECTIVE R15, `(.L_x_15769) ;  /* 0x000000000f087348 */ /* 0x000fea0003c00000 */
[----:B------:R0:W1:Y:S02]  /*16970*/  SHFL.IDX P6, R14, R13, R12, R11 ;  /* 0x0000000c0d0e7389 */ /* 0x00006400000c000b */
[----:B01----:R-:W-:Y:S01]  /*16980*/  ENDCOLLECTIVE ;  /* 0x000000000000791b */ /* 0x003fe20003800000 */
.L_x_15769:
        /* <DEDUP_REMOVED lines=13> */
.L_x_15770:
[----:B------:R-:W-:Y:S01]  /*16a60*/  IMAD.MOV.U32 R10, RZ, RZ, R14 ;  /* 0x000000ffff0a7224 */ /* 0x000fe200078e000e */
[----:B------:R-:W-:-:S04]  /*16a70*/  LOP3.LUT R18, R18, 0xffffffef, RZ, 0xc0, !PT ;  /* 0xffffffef12127812 */ /* 0x000fc800078ec0ff */
[----:B------:R-:W-:-:S05]  /*16a80*/  @P2 LOP3.LUT R18, R18, 0x10, RZ, 0xfc, !PT ;  /* 0x0000001012122812 */ /* 0x000fca00078efcff */
[----:B------:R0:W-:Y:S01]  /*16a90*/  STL [R1+0x10], R18 ;  /* 0x0000101201007387 */ /* 0x0001e20000100800 */
[----:B------:R-:W-:Y:S05]  /*16aa0*/  BRA `(.L_x_15771) ;  /* 0xffffffac00a47947 */ /* 0x000fea000383ffff */
.L_x_15687:
[----:B----4-:R-:W4:Y:S02]  /*16ab0*/  LDL R0, [R1+0x28] ;  /* 0x0000280001007983 */ /* 0x010f240000100800 */
[----:B----4-:R4:W0:Y:S02]  /*16ac0*/  SYNCS.PHASECHK.TRANS64.TRYWAIT P0, [R6+URZ+0x13240], R0 ;  /* 0x01324000060075a7 */ /* 0x010824000800017f */
[----:B0-----:R-:W-:Y:S05]  /*16ad0*/  @!P0 NANOSLEEP.SYNCS 0x989680 ;  /* 0x009896800000895d */ /* 0x001fea0003900000 */
[----:B------:R-:W0:Y:S02]  /*16ae0*/  @!P0 SYNCS.PHASECHK.TRANS64 P0, [R6+URZ+0x13240], R0 ;  /* 0x01324000060085a7 */ /* 0x000e24000800007f */
[----:B0-----:R-:W-:Y:S05]  /*16af0*/  @!P0 BRA `(.L_x_15687) ;  /* 0xfffffffc00ec8947 */ /* 0x001fea000383ffff */
[----:B------:R-:W-:Y:S05]  /*16b00*/  BRA `(.L_x_15772) ;  /* 0xffffffb000047947 */ /* 0x000fea000383ffff */
.L_x_15688:
        /* <DEDUP_REMOVED lines=8> */
.L_x_15774:
[----:B------:R-:W-:Y:S05]  /*16b90*/  BSYNC B0 ;  /* 0x0000000000007941 */ /* 0x000fea0003800000 */
.L_x_15773:
[----:B------:R-:W0:Y:S01]  /*16ba0*/  S2R R18, SR_TID.X ;  /* 0x0000000000127919 */ /* 0x000e220000002100 */
[----:B------:R-:W-:Y:S01]  /*16bb0*/  IMAD.MOV.U32 R13, RZ, RZ, R2 ;  /* 0x000000ffff0d7224 */ /* 0x000fe200078e0002 */
[----:B------:R-:W-:Y:S01]  /*16bc0*/  MOV R12, RZ ;  /* 0x000000ff000c7202 */ /* 0x000fe20000000f00 */
[----:B------:R-:W-:Y:S01]  /*16bd0*/  IMAD.MOV.U32 R11, RZ, RZ, 0x1c1f ;  /* 0x00001c1fff0b7424 */ /* 0x000fe200078e00ff */
[----:B------:R-:W1:Y:S01]  /*16be0*/  LDC R20, c[0x0][0x2f4] ;  /* 0x0000bd00ff147b82 */ /* 0x000e620000000800 */
[----:B------:R-:W-:Y:S02]  /*16bf0*/  IMAD.MOV.U32 R15, RZ, RZ, -0x1 ;  /* 0xffffffffff0f7424 */ /* 0x000fe400078e00ff */
[----:B------:R-:W-:-:S07]  /*16c00*/  IMAD.MOV.U32 R4, RZ, RZ, R14 ;  /* 0x000000ffff047224 */ /* 0x000fce00078e000e */
[----:B01----:R-:W-:Y:S05]  /*16c10*/  WARPSYNC.COLLECTIVE R15, `(.L_x_15775) ;  /* 0x000000000f087348 */ /* 0x003fea0003c00000 */
[----:B------:R2:W3:Y:S02]  /*16c20*/  SHFL.IDX P6, R14, R13, R12, R11 ;  /* 0x0000000c0d0e7389 */ /* 0x0004e400000c000b */
[----:B0123--:R-:W-:Y:S01]  /*16c30*/  ENDCOLLECTIVE ;  /* 0x000000000000791b */ /* 0x00ffe20003800000 */
.L_x_15775:
[----:B------:R-:W-:Y:S02]  /*16c40*/  IMAD.MOV.U32 R13, RZ, RZ, R0 ;  /* 0x000000ffff0d7224 */ /* 0x000fe400078e0000 */
[----:B------:R-:W-:Y:S02]  /*16c50*/  IMAD.MOV.U32 R12, RZ, RZ, 0x1 ;  /* 0x00000001ff0c7424 */ /* 0x000fe400078e00ff */
[----:B------:R-:W-:Y:S02]  /*16c60*/  IMAD.SHL.U32 R18, R18, 0x10, RZ ;  /* 0x0000001012127824 */ /* 0x000fe400078e00ff */
[----:B------:R-:W-:-:S07]  /*16c70*/  IMAD.MOV.U32 R5, RZ, RZ, R14 ;  /* 0x000000ffff057224 */ /* 0x000fce00078e000e */
[----:B------:R-:W-:Y:S05]  /*16c80*/  WARPSYNC.COLLECTIVE R15, `(.L_x_15776) ;  /* 0x000000000f087348 */ /* 0x000fea0003c00000 */
[----:B------:R0:W1:Y:S02]  /*16c90*/  SHFL.IDX P6, R14, R13, R12, R11 ;  /* 0x0000000c0d0e7389 */ /* 0x00006400000c000b */
[----:B01----:R-:W-:Y:S01]  /*16ca0*/  ENDCOLLECTIVE ;  /* 0x000000000000791b */ /* 0x003fe20003800000 */
.L_x_15776:
[----:B------:R-:W-:-:S04]  /*16cb0*/  LOP3.LUT R18, R18, 0x30, RZ, 0xc0, !PT ;  /* 0x0000003012127812 */ /* 0x000fc800078ec0ff */
[C---:B------:R-:W-:Y:S02]  /*16cc0*/  @P5 IADD3 R5, P0, R18.reuse, R5, RZ ;  /* 0x0000000512055210 */ /* 0x040fe40007f1e0ff */
[----:B------:R-:W-:-:S03]  /*16cd0*/  ISETP.GE.AND P2, PT, R18, R20, PT ;  /* 0x000000141200720c */ /* 0x000fc60003f46270 */
[----:B------:R-:W-:Y:S02]  /*16ce0*/  @P5 IMAD.X R4, RZ, RZ, R4, P0 ;  /* 0x000000ffff045224 */ /* 0x000fe400000e0604 */
[----:B------:R-:W-:-:S03]  /*16cf0*/  IMAD.MOV.U32 R13, RZ, RZ, R2 ;  /* 0x000000ffff0d7224 */ /* 0x000fc600078e0002 */
[----:B------:R-:W-:-:S04]  /*16d00*/  @P5 LOP3.LUT R5, R5, R4, RZ, 0x3c, !PT ;  /* 0x0000000405055212 */ /* 0x000fc800078e3cff */
        /* <DEDUP_REMOVED lines=10> */
.L_x_15777:
[----:B------:R-:W-:Y:S01]  /*16db0*/  IMAD.MOV.U32 R13, RZ, RZ, R0 ;  /* 0x000000ffff0d7224 */ /* 0x000fe200078e0000 */
[----:B------:R-:W-:Y:S01]  /*16dc0*/  MOV R12, 0x2 ;  /* 0x00000002000c7802 */ /* 0x000fe20000000f00 */
[----:B------:R-:W-:-:S07]  /*16dd0*/  IMAD.MOV.U32 R5, RZ, RZ, R14 ;  /* 0x000000ffff057224 */ /* 0x000fce00078e000e */
[----:B------:R-:W-:Y:S05]  /*16de0*/  WARPSYNC.COLLECTIVE R15, `(.L_x_15778) ;  /* 0x000000000f087348 */ /* 0x000fea0003c00000 */
[----:B------:R0:W1:Y:S02]  /*16df0*/  SHFL.IDX P6, R14, R13, R12, R11 ;  /* 0x0000000c0d0e7389 */ /* 0x00006400000c000b */
[----:B01----:R-:W-:Y:S01]  /*16e00*/  ENDCOLLECTIVE ;  /* 0x000000000000791b */ /* 0x003fe20003800000 */
.L_x_15778:
        /* <DEDUP_REMOVED lines=14> */
.L_x_15779:
[----:B------:R-:W-:Y:S02]  /*16ef0*/  IMAD.MOV.U32 R13, RZ, RZ, R0 ;  /* 0x000000ffff0d7224 */ /* 0x000fe400078e0000 */
[----:B------:R-:W-:Y:S02]  /*16f00*/  IMAD.MOV.U32 R12, RZ, RZ, 0x3 ;  /* 0x00000003ff0c7424 */ /* 0x000fe400078e00ff */
[----:B------:R-:W-:-:S07]  /*16f10*/  IMAD.MOV.U32 R5, RZ, RZ, R14 ;  /* 0x000000ffff057224 */ /* 0x000fce00078e000e */
[----:B------:R-:W-:Y:S05]  /*16f20*/  WARPSYNC.COLLECTIVE R15, `(.L_x_15780) ;  /* 0x000000000f087348 */ /* 0x000fea0003c00000 */
[----:B------:R0:W1:Y:S02]  /*16f30*/  SHFL.IDX P6, R14, R13, R12, R11 ;  /* 0x0000000c0d0e7389 */ /* 0x00006400000c000b */
[----:B01----:R-:W-:Y:S01]  /*16f40*/  ENDCOLLECTIVE ;  /* 0x000000000000791b */ /* 0x003fe20003800000 */
.L_x_15780:
        /* <DEDUP_REMOVED lines=10> */
.L_x_15781:
        /* <DEDUP_REMOVED lines=10> */
.L_x_15782:
[----:B------:R-:W-:-:S05]  /*17090*/  @P1 IADD3 R2, P0, R18, R2, RZ ;  /* 0x0000000212021210 */ /* 0x000fca0007f1e0ff */
[----:B------:R-:W-:Y:S02]  /*170a0*/  @P1 IMAD.X R0, RZ, RZ, R0, P0 ;  /* 0x000000ffff001224 */ /* 0x000fe400000e0600 */
[----:B------:R-:W-:-:S03]  /*170b0*/  @P1 IMAD.MOV.U32 R4, RZ, RZ, R2 ;  /* 0x000000ffff041224 */ /* 0x000fc600078e0002 */
        /* <DEDUP_REMOVED lines=10> */
.L_x_15783:
[----:B------:R-:W-:Y:S01]  /*17160*/  IMAD.MOV.U32 R4, RZ, RZ, R14 ;  /* 0x000000ffff047224 */ /* 0x000fe200078e000e */
[----:B------:R-:W-:Y:S06]  /*17170*/  BRA `(.L_x_15784) ;  /* 0xffffffac007c7947 */ /* 0x000fec000383ffff */
.L_x_15695:
        /* <DEDUP_REMOVED lines=9> */
.L_x_15785:
[C---:B------:R-:W-:Y:S01]  /*17210*/  VIADD R8, R5.reuse, 0x20 ;  /* 0x0000002005087836 */ /* 0x040fe20000000000 */
[----:B------:R-:W-:Y:S01]  /*17220*/  ISETP.GE.AND P2, PT, R5, R25, PT ;  /* 0x000000190500720c */ /* 0x000fe20003f46270 */
[----:B------:R-:W-:Y:S02]  /*17230*/  IMAD.MOV.U32 R13, RZ, RZ, R0 ;  /* 0x000000ffff0d7224 */ /* 0x000fe400078e0000 */
[----:B------:R-:W-:-:S10]  /*17240*/  IMAD.MOV.U32 R6, RZ, RZ, R14 ;  /* 0x000000ffff067224 */ /* 0x000fd400078e000e */
[----:B------:R-:W-:Y:S05]  /*17250*/  WARPSYNC.COLLECTIVE R15, `(.L_x_15786) ;  /* 0x000000000f087348 */ /* 0x000fea0003c00000 */
[----:B------:R0:W1:Y:S02]  /*17260*/  SHFL.IDX P6, R14, R13, R12, R11 ;  /* 0x0000000c0d0e7389 */ /* 0x00006400000c000b */
[----:B01----:R-:W-:Y:S01]  /*17270*/  ENDCOLLECTIVE ;  /* 0x000000000000791b */ /* 0x003fe20003800000 */
.L_x_15786:
[----:B------:R-:W-:Y:S02]  /*17280*/  IMAD.MOV.U32 R13, RZ, RZ, R4 ;  /* 0x000000ffff0d7224 */ /* 0x000fe400078e0004 */
[----:B------:R-:W-:Y:S01]  /*17290*/  IMAD.MOV.U32 R12, RZ, RZ, 0x1 ;  /* 0x00000001ff0c7424 */ /* 0x000fe200078e00ff */
[----:B------:R-:W-:-:S07]  /*172a0*/  MOV R7, R14 ;  /* 0x0000000e00077202 */ /* 0x000fce0000000f00 */
[----:B------:R-:W-:Y:S05]  /*172b0*/  WARPSYNC.COLLECTIVE R15, `(.L_x_15787) ;  /* 0x000000000f087348 */ /* 0x000fea0003c00000 */
[----:B------:R0:W1:Y:S02]  /*172c0*/  SHFL.IDX P6, R14, R13, R12, R11 ;  /* 0x0000000c0d0e7389 */ /* 0x00006400000c000b */
[----:B01----:R-:W-:Y:S01]  /*172d0*/  ENDCOLLECTIVE ;  /* 0x000000000000791b */ /* 0x003fe20003800000 */
.L_x_15787:
        /* <DEDUP_REMOVED lines=15> */
.L_x_15788:
[----:B------:R-:W-:Y:S02]  /*173d0*/  IMAD.MOV.U32 R13, RZ, RZ, R4 ;  /* 0x000000ffff0d7224 */ /* 0x000fe400078e0004 */
[----:B------:R-:W-:Y:S02]  /*173e0*/  IMAD.MOV.U32 R12, RZ, RZ, 0x2 ;  /* 0x00000002ff0c7424 */ /* 0x000fe400078e00ff */
[----:B------:R-:W-:-:S07]  /*173f0*/  IMAD.MOV.U32 R7, RZ, RZ, R14 ;  /* 0x000000ffff077224 */ /* 0x000fce00078e000e */
[----:B------:R-:W-:Y:S05]  /*17400*/  WARPSYNC.COLLECTIVE R15, `(.L_x_15789) ;  /* 0x000000000f087348 */ /* 0x000fea0003c00000 */
[----:B------:R0:W1:Y:S02]  /*17410*/  SHFL.IDX P6, R14, R13, R12, R11 ;  /* 0x0000000c0d0e7389 */ /* 0x00006400000c000b */
[----:B01----:R-:W-:Y:S01]  /*17420*/  ENDCOLLECTIVE ;  /* 0x000000000000791b */ /* 0x003fe20003800000 */
.L_x_15789:
        /* <DEDUP_REMOVED lines=16> */
.L_x_15790:
[----:B------:R-:W-:Y:S02]  /*17530*/  IMAD.MOV.U32 R13, RZ, RZ, R4 ;  /* 0x000000ffff0d7224 */ /* 0x000fe400078e0004 */
[----:B------:R-:W-:Y:S02]  /*17540*/  IMAD.MOV.U32 R12, RZ, RZ, 0x3 ;  /* 0x00000003ff0c7424 */ /* 0x000fe400078e00ff */
[----:B------:R-:W-:-:S07]  /*17550*/  IMAD.MOV.U32 R7, RZ, RZ, R14 ;  /* 0x000000ffff077224 */ /* 0x000fce00078e000e */
[----:B------:R-:W-:Y:S05]  /*17560*/  WARPSYNC.COLLECTIVE R15, `(.L_x_15791) ;  /* 0x000000000f087348 */ /* 0x000fea0003c00000 */
[----:B------:R0:W1:Y:S02]  /*17570*/  SHFL.IDX P6, R14, R13, R12, R11 ;  /* 0x0000000c0d0e7389 */ /* 0x00006400000c000b */
[----:B01----:R-:W-:Y:S01]  /*17580*/  ENDCOLLECTIVE ;  /* 0x000000000000791b */ /* 0x003fe20003800000 */
.L_x_15791:
        /* <DEDUP_REMOVED lines=10> */
.L_x_15792:
[----:B------:R-:W-:Y:S01]  /*17630*/  @!PT LDS RZ, [RZ] ;  /* 0x00000000fffff984 */ /* 0x000fe20000000800 */
[----:B------:R-:W-:Y:S01]  /*17640*/  @!PT LDS RZ, [RZ] ;  /* 0x00000000fffff984 */ /* 0x000fe20000000800 */
[----:B------:R-:W-:Y:S01]  /*17650*/  @!PT LDS RZ, [RZ] ;  /* 0x00000000fffff984 */ /* 0x000fe20000000800 */
[----:B------:R0:W-:Y:S01]  /*17660*/  @!P2 LDGSTS.E.BYPASS.LTC128B.128 [R9+0xc000], desc[UR54][R6.64], !P0 ;  /* 0x0c0000000609afae */ /* 0x0001e2000c101d76 */
[----:B------:R-:W-:Y:S02]  /*17670*/  IMAD.MOV.U32 R13, RZ, RZ, R3 ;  /* 0x000000ffff0d7224 */ /* 0x000fe400078e0003 */
[----:B------:R-:W-:Y:S02]  /*17680*/  IMAD.MOV.U32 R12, RZ, RZ, RZ ;  /* 0x000000ffff0c7224 */ /* 0x000fe400078e00ff */
[----:B0-----:R-:W-:-:S05]  /*17690*/  VIADD R6, R5, 0x60 ;  /* 0x0000006005067836 */ /* 0x001fca0000000000 */
[----:B------:R-:W-:Y:S01]  /*176a0*/  ISETP.GE.AND P2, PT, R6, R25, PT ;  /* 0x000000190600720c */ /* 0x000fe20003f46270 */
[----:B------:R-:W-:-:S12]  /*176b0*/  IMAD.MOV.U32 R0, RZ, RZ, R14 ;  /* 0x000000ffff007224 */ /* 0x000fd800078e000e */
[----:B------:R-:W-:Y:S05]  /*176c0*/  WARPSYNC.COLLECTIVE R15, `(.L_x_15793) ;  /* 0x000000000f087348 */ /* 0x000fea0003c00000 */
[----:B------:R0:W1:Y:S02]  /*176d0*/  SHFL.IDX P6, R14, R13, R12, R11 ;  /* 0x0000000c0d0e7389 */ /* 0x00006400000c000b */
[----:B01----:R-:W-:Y:S01]  /*176e0*/  ENDCOLLECTIVE ;  /* 0x000000000000791b */ /* 0x003fe20003800000 */
.L_x_15793:
[----:B------:R-:W-:Y:S01]  /*176f0*/  @!P2 IADD3 R0, P1, R10, R0, RZ ;  /* 0x000000000a00a210 */ /* 0x000fe20007f3e0ff */
[----:B------:R-:W-:-:S04]  /*17700*/  IMAD.MOV.U32 R13, RZ, RZ, R2 ;  /* 0x000000ffff0d7224 */ /* 0x000fc800078e0002 */
[----:B------:R-:W-:Y:S02]  /*17710*/  @!P2 IMAD.MOV.U32 R6, RZ, RZ, R0 ;  /* 0x000000ffff06a224 */ /* 0x000fe400078e0000 */
[----:B------:R-:W-:-:S05]  /*17720*/  @!P2 IMAD.X R4, RZ, RZ, R4, P1 ;  /* 0x000000ffff04a224 */ /* 0x000fca00008e0604 */
[----:B------:R-:W-:Y:S01]  /*17730*/  @!P2 MOV R7, R4 ;  /* 0x000000040007a202 */ /* 0x000fe20000000f00 */
[----:B------:R-:W-:-:S07]  /*17740*/  IMAD.MOV.U32 R0, RZ, RZ, R14 ;  /* 0x000000ffff007224 */ /* 0x000fce00078e000e */
[----:B------:R-:W-:Y:S05]  /*17750*/  WARPSYNC.COLLECTIVE R15, `(.L_x_15794) ;  /* 0x000000000f087348 */ /* 0x000fea0003c00000 */
[----:B------:R0:W1:Y:S02]  /*17760*/  SHFL.IDX P6, R14, R13, R12, R11 ;  /* 0x0000000c0d0e7389 */ /* 0x00006400000c000b */
[----:B01----:R-:W-:Y:S01]  /*17770*/  ENDCOLLECTIVE ;  /* 0x000000000000791b */ /* 0x003fe20003800000 */
.L_x_15794:
[----:B------:R-:W-:Y:S01]  /*17780*/  VIADD R4, R5, 0x80 ;  /* 0x0000008005047836 */ /* 0x000fe20000000000 */
[----:B------:R-:W-:Y:S01]  /*17790*/  @!PT LDS RZ, [RZ] ;  /* 0x00000000fffff984 */ /* 0x000fe20000000800 */
[----:B------:R-:W-:Y:S01]  /*177a0*/  @!PT LDS RZ, [RZ] ;  /* 0x00000000fffff984 */ /* 0x000fe20000000800 */
[----:B------:R-:W-:Y:S01]  /*177b0*/  @!PT LDS RZ, [RZ] ;  /* 0x00000000fffff984 */ /* 0x000fe20000000800 */
[----:B------:R0:W-:Y:S04]  /*177c0*/  @!P2 LDGSTS.E.BYPASS.LTC128B.128 [R9+0xc800], desc[UR54][R6.64], !P0 ;  /* 0x0c8000000609afae */ /* 0x0001e8000c101d76 */
[----:B------:R-:W-:Y:S01]  /*177d0*/  ISETP.GE.AND P2, PT, R4, R25, PT ;  /* 0x000000190400720c */ /* 0x000fe20003f46270 */
[----:B------:R-:W-:Y:S02]  /*177e0*/  IMAD.MOV.U32 R13, RZ, RZ, R3 ;  /* 0x000000ffff0d7224 */ /* 0x000fe400078e0003 */
[----:B------:R-:W-:Y:S02]  /*177f0*/  IMAD.MOV.U32 R12, RZ, RZ, 0x1 ;  /* 0x00000001ff0c7424 */ /* 0x000fe400078e00ff */
[----:B0-----:R-:W-:-:S08]  /*17800*/  IMAD.MOV.U32 R6, RZ, RZ, R14 ;  /* 0x000000ffff067224 */ /* 0x001fd000078e000e */
[----:B------:R-:W-:Y:S05]  /*17810*/  WARPSYNC.COLLECTIVE R15, `(.L_x_15795) ;  /* 0x000000000f087348 */ /* 0x000fea0003c00000 */
[----:B------:R0:W1:Y:S02]  /*17820*/  SHFL.IDX P6, R14, R13, R12, R11 ;  /* 0x0000000c0d0e7389 */ /* 0x00006400000c000b */
[----:B01----:R-:W-:Y:S01]  /*17830*/  ENDCOLLECTIVE ;  /* 0x000000000000791b */ /* 0x003fe20003800000 */
.L_x_15795:
        /* <DEDUP_REMOVED lines=12> */
.L_x_15796:
[----:B------:R-:W-:Y:S01]  /*17900*/  IMAD.MOV.U32 R2, RZ, RZ, R14 ;  /* 0x000000ffff027224 */ /* 0x000fe200078e000e */
[----:B------:R-:W-:Y:S06]  /*17910*/  BRA `(.L_x_15797) ;  /* 0xffffffb000787947 */ /* 0x000fec000383ffff */
.L_x_15698:
[----:B-1----:R1:W2:Y:S02]  /*17920*/  SYNCS.PHASECHK.TRANS64.TRYWAIT P0, [R16+URZ+0x13220], R3 ;  /* 0x01322003100075a7 */ /* 0x0022a4000800017f */
[----:B--2---:R-:W-:Y:S05]  /*17930*/  @!P0 NANOSLEEP.SYNCS 0x989680 ;  /* 0x009896800000895d */ /* 0x004fea0003900000 */
[----:B------:R-:W2:Y:S02]  /*17940*/  @!P0 SYNCS.PHASECHK.TRANS64 P0, [R16+URZ+0x13220], R3 ;  /* 0x01322003100085a7 */ /* 0x000ea4000800007f */
[----:B--2---:R-:W-:Y:S05]  /*17950*/  @!P0 BRA `(.L_x_15698) ;  /* 0xfffffffc00f08947 */ /* 0x004fea000383ffff */
[----:B------:R-:W-:Y:S05]  /*17960*/  BRA `(.L_x_15798) ;  /* 0xffffffb000d47947 */ /* 0x000fea000383ffff */
.L_x_15702:
[----:B0-----:R0:W1:Y:S02]  /*17970*/  SYNCS.PHASECHK.TRANS64.TRYWAIT P0, [R0+URZ+0x13280], R29 ;  /* 0x0132801d000075a7 */ /* 0x001064000800017f */
[----:B-1----:R-:W-:Y:S05]  /*17980*/  @!P0 NANOSLEEP.SYNCS 0x989680 ;  /* 0x009896800000895d */ /* 0x002fea0003900000 */
[----:B------:R-:W1:Y:S02]  /*17990*/  @!P0 SYNCS.PHASECHK.TRANS64 P0, [R0+URZ+0x13280], R29 ;  /* 0x0132801d000085a7 */ /* 0x000e64000800007f */
[----:B-1----:R-:W-:Y:S05]  /*179a0*/  @!P0 BRA `(.L_x_15702) ;  /* 0xfffffffc00f08947 */ /* 0x002fea000383ffff */
[----:B------:R-:W-:Y:S05]  /*179b0*/  BRA `(.L_x_15799) ;  /* 0xffffffb800207947 */ /* 0x000fea000383ffff */
.L_x_15703:
        /* <DEDUP_REMOVED lines=8> */
.L_x_15801:
[----:B------:R-:W-:Y:S05]  /*17a40*/  BSYNC B0 ;  /* 0x0000000000007941 */ /* 0x000fea0003800000 */
.L_x_15800:
        /* <DEDUP_REMOVED lines=10> */
.L_x_15802:
        /* <DEDUP_REMOVED lines=11> */
.L_x_15803:
        /* <DEDUP_REMOVED lines=10> */
.L_x_15804:
        /* <DEDUP_REMOVED lines=11> */
.L_x_15805:
        /* <DEDUP_REMOVED lines=10> */
.L_x_15806:
        /* <DEDUP_REMOVED lines=11> */
.L_x_15807:
        /* <DEDUP_REMOVED lines=10> */
.L_x_15808:
[----:B------:R-:W-:Y:S02]  /*17ee0*/  IMAD.MOV.U32 R13, RZ, RZ, R18 ;  /* 0x000000ffff0d7224 */ /* 0x000fe400078e0012 */
[----:B------:R-:W-:Y:S01]  /*17ef0*/  IMAD.MOV.U32 R12, RZ, RZ, RZ ;  /* 0x000000ffff0c7224 */ /* 0x000fe200078e00ff */
[----:B------:R-:W-:Y:S01]  /*17f00*/  SHF.L.U32 R5, R2, 0x4, RZ ;  /* 0x0000000402057819 */ /* 0x000fe200000006ff */
[----:B------:R-:W-:-:S07]  /*17f10*/  IMAD.MOV.U32 R2, RZ, RZ, R14 ;  /* 0x000000ffff027224 */ /* 0x000fce00078e000e */
[----:B------:R-:W-:Y:S05]  /*17f20*/  WARPSYNC.COLLECTIVE R15, `(.L_x_15809) ;  /* 0x000000000f087348 */ /* 0x000fea0003c00000 */
[----:B------:R0:W1:Y:S02]  /*17f30*/  SHFL.IDX P6, R14, R13, R12, R11 ;  /* 0x0000000c0d0e7389 */ /* 0x00006400000c000b */
[----:B01----:R-:W-:Y:S01]  /*17f40*/  ENDCOLLECTIVE ;  /* 0x000000000000791b */ /* 0x003fe20003800000 */
.L_x_15809:
        /* <DEDUP_REMOVED lines=12> */
.L_x_15810:
[----:B------:R-:W-:Y:S01]  /*18010*/  IMAD.MOV.U32 R2, RZ, RZ, R14 ;  /* 0x000000ffff027224 */ /* 0x000fe200078e000e */
[----:B------:R-:W-:Y:S06]  /*18020*/  BRA `(.L_x_15811) ;  /* 0xffffffb400947947 */ /* 0x000fec000383ffff */
.L_x_15708:
[----:B---3--:R3:W4:Y:S02]  /*18030*/  SYNCS.PHASECHK.TRANS64.TRYWAIT P0, [R0+URZ+0x13240], R29 ;  /* 0x0132401d000075a7 */ /* 0x008724000800017f */
[----:B----4-:R-:W-:Y:S05]  /*18040*/  @!P0 NANOSLEEP.SYNCS 0x989680 ;  /* 0x009896800000895d */ /* 0x010fea0003900000 */
[----:B------:R-:W4:Y:S02]  /*18050*/  @!P0 SYNCS.PHASECHK.TRANS64 P0, [R0+URZ+0x13240], R29 ;  /* 0x0132401d000085a7 */ /* 0x000f24000800007f */
[----:B----4-:R-:W-:Y:S05]  /*18060*/  @!P0 BRA `(.L_x_15708) ;  /* 0xfffffffc00f08947 */ /* 0x010fea000383ffff */
[----:B------:R-:W-:Y:S05]  /*18070*/  BRA `(.L_x_15812) ;  /* 0xffffffb400f07947 */ /* 0x000fea000383ffff */
.L_x_15709:
        /* <DEDUP_REMOVED lines=8> */
.L_x_15814:
[----:B------:R-:W-:Y:S05]  /*18100*/  BSYNC B0 ;  /* 0x0000000000007941 */ /* 0x000fea0003800000 */
.L_x_15813:
        /* <DEDUP_REMOVED lines=8> */
.L_x_15815:
[----:B------:R-:W-:Y:S02]  /*18190*/  IMAD.MOV.U32 R13, RZ, RZ, R8 ;  /* 0x000000ffff0d7224 */ /* 0x000fe400078e0008 */
[----:B------:R-:W-:Y:S02]  /*181a0*/  IMAD.MOV.U32 R12, RZ, RZ, 0x1 ;  /* 0x00000001ff0c7424 */ /* 0x000fe400078e00ff */
[----:B------:R-:W-:-:S07]  /*181b0*/  IMAD.MOV.U32 R2, RZ, RZ, R14 ;  /* 0x000000ffff027224 */ /* 0x000fce00078e000e */
[----:B------:R-:W-:Y:S05]  /*181c0*/  WARPSYNC.COLLECTIVE R15, `(.L_x_15816) ;  /* 0x000000000f087348 */ /* 0x000fea0003c00000 */
[----:B------:R0:W1:Y:S02]  /*181d0*/  SHFL.IDX P6, R14, R13, R12, R11 ;  /* 0x0000000c0d0e7389 */ /* 0x00006400000c000b */
[----:B01----:R-:W-:Y:S01]  /*181e0*/  ENDCOLLECTIVE ;  /* 0x000000000000791b */ /* 0x003fe20003800000 */
.L_x_15816:
        /* <DEDUP_REMOVED lines=11> */
.L_x_15817:
[----:B------:R-:W-:Y:S02]  /*182a0*/  IMAD.MOV.U32 R13, RZ, RZ, R8 ;  /* 0x000000ffff0d7224 */ /* 0x000fe400078e0008 */
[----:B------:R-:W-:Y:S02]  /*182b0*/  IMAD.MOV.U32 R12, RZ, RZ, 0x2 ;  /* 0x00000002ff0c7424 */ /* 0x000fe400078e00ff */
[----:B------:R-:W-:-:S07]  /*182c0*/  IMAD.MOV.U32 R2, RZ, RZ, R14 ;  /* 0x000000ffff027224 */ /* 0x000fce00078e000e */
[----:B------:R-:W-:Y:S05]  /*182d0*/  WARPSYNC.COLLECTIVE R15, `(.L_x_15818) ;  /* 0x000000000f087348 */ /* 0x000fea0003c00000 */
[----:B------:R0:W1:Y:S02]  /*182e0*/  SHFL.IDX P6, R14, R13, R12, R11 ;  /* 0x0000000c0d0e7389 */ /* 0x00006400000c000b */
[----:B01----:R-:W-:Y:S01]  /*182f0*/  ENDCOLLECTIVE ;  /* 0x000000000000791b */ /* 0x003fe20003800000 */
.L_x_15818:
        /* <DEDUP_REMOVED lines=11> */
.L_x_15819:
[----:B------:R-:W-:Y:S02]  /*183b0*/  IMAD.MOV.U32 R13, RZ, RZ, R8 ;  /* 0x000000ffff0d7224 */ /* 0x000fe400078e0008 */
[----:B------:R-:W-:Y:S02]  /*183c0*/  IMAD.MOV.U32 R12, RZ, RZ, 0x3 ;  /* 0x00000003ff0c7424 */ /* 0x000fe400078e00ff */
[----:B------:R-:W-:-:S07]  /*183d0*/  IMAD.MOV.U32 R2, RZ, RZ, R14 ;  /* 0x000000ffff027224 */ /* 0x000fce00078e000e */
[----:B------:R-:W-:Y:S05]  /*183e0*/  WARPSYNC.COLLECTIVE R15, `(.L_x_15820) ;  /* 0x000000000f087348 */ /* 0x000fea0003c00000 */
[----:B------:R0:W1:Y:S02]  /*183f0*/  SHFL.IDX P6, R14, R13, R12, R11 ;  /* 0x0000000c0d0e7389 */ /* 0x00006400000c000b */
[----:B01----:R-:W-:Y:S01]  /*18400*/  ENDCOLLECTIVE ;  /* 0x000000000000791b */ /* 0x003fe20003800000 */
.L_x_15820:
        /* <DEDUP_REMOVED lines=11> */
.L_x_15821:
[----:B------:R-:W-:Y:S02]  /*184c0*/  IMAD.MOV.U32 R13, RZ, RZ, R5 ;  /* 0x000000ffff0d7224 */ /* 0x000fe400078e0005 */
[----:B------:R-:W-:Y:S02]  /*184d0*/  IMAD.MOV.U32 R12, RZ, RZ, RZ ;  /* 0x000000ffff0c7224 */ /* 0x000fe400078e00ff */
[----:B------:R-:W-:-:S07]  /*184e0*/  IMAD.MOV.U32 R2, RZ, RZ, R14 ;  /* 0x000000ffff027224 */ /* 0x000fce00078e000e */
[----:B------:R-:W-:Y:S05]  /*184f0*/  WARPSYNC.COLLECTIVE R15, `(.L_x_15822) ;  /* 0x000000000f087348 */ /* 0x000fea0003c00000 */
[----:B------:R0:W1:Y:S02]  /*18500*/  SHFL.IDX P6, R14, R13, R12, R11 ;  /* 0x0000000c0d0e7389 */ /* 0x00006400000c000b */
[----:B01----:R-:W-:Y:S01]  /*18510*/  ENDCOLLECTIVE ;  /* 0x000000000000791b */ /* 0x003fe20003800000 */
.L_x_15822:
        /* <DEDUP_REMOVED lines=11> */
.L_x_15823:
[----:B------:R-:W-:Y:S01]  /*185d0*/  IMAD.MOV.U32 R2, RZ, RZ, R14 ;  /* 0x000000ffff027224 */ /* 0x000fe200078e000e */
[----:B------:R-:W-:Y:S06]  /*185e0*/  BRA `(.L_x_15824) ;  /* 0xffffffb4007c7947 */ /* 0x000fec000383ffff */
.L_x_15714:
[----:B0-----:R0:W2:Y:S02]  /*185f0*/  SYNCS.PHASECHK.TRANS64.TRYWAIT P2, [R2+URZ+0x13270], R0 ;  /* 0x01327000020075a7 */ /* 0x0010a4000804017f */
[----:B--2---:R-:W-:Y:S05]  /*18600*/  @!P2 NANOSLEEP.SYNCS 0x989680 ;  /* 0x009896800000a95d */ /* 0x004fea0003900000 */
[----:B------:R-:W2:Y:S02]  /*18610*/  @!P2 SYNCS.PHASECHK.TRANS64 P2, [R2+URZ+0x13270], R0 ;  /* 0x013270000200a5a7 */ /* 0x000ea4000804007f */
[----:B--2---:R-:W-:Y:S05]  /*18620*/  @!P2 BRA `(.L_x_15714) ;  /* 0xfffffffc00f0a947 */ /* 0x004fea000383ffff */
[----:B------:R-:W-:Y:S05]  /*18630*/  BRA `(.L_x_15825) ;  /* 0xffffffb400e07947 */ /* 0x000fea000383ffff */
.L_x_15716:
[----:B0-----:R0:W2:Y:S02]  /*18640*/  SYNCS.PHASECHK.TRANS64.TRYWAIT P2, [R2+URZ+0x13260], R3 ;  /* 0x01326003020075a7 */ /* 0x0010a4000804017f */
[----:B--2---:R-:W-:Y:S05]  /*18650*/  @!P2 NANOSLEEP.SYNCS 0x989680 ;  /* 0x009896800000a95d */ /* 0x004fea0003900000 */
[----:B------:R-:W2:Y:S02]  /*18660*/  @!P2 SYNCS.PHASECHK.TRANS64 P2, [R2+URZ+0x13260], R3 ;  /* 0x013260030200a5a7 */ /* 0x000ea4000804007f */
[----:B--2---:R-:W-:Y:S05]  /*18670*/  @!P2 BRA `(.L_x_15716) ;  /* 0xfffffffc00f0a947 */ /* 0x004fea000383ffff */
[----:B------:R-:W-:Y:S05]  /*18680*/  BRA `(.L_x_15826) ;  /* 0xffffffb400f07947 */ /* 0x000fea000383ffff */
.L_x_15724:
[----:B-1----:R1:W2:Y:S02]  /*18690*/  SYNCS.PHASECHK.TRANS64.TRYWAIT P1, [R0+URZ+0x13270], R3 ;  /* 0x01327003000075a7 */ /* 0x0022a4000802017f */
[----:B--2---:R-:W-:Y:S05]  /*186a0*/  @!P1 NANOSLEEP.SYNCS 0x989680 ;  /* 0x009896800000995d */ /* 0x004fea0003900000 */
[----:B------:R-:W2:Y:S02]  /*186b0*/  @!P1 SYNCS.PHASECHK.TRANS64 P1, [R0+URZ+0x13270], R3 ;  /* 0x01327003000095a7 */ /* 0x000ea4000802007f */
[----:B--2---:R-:W-:Y:S05]  /*186c0*/  @!P1 BRA `(.L_x_15724) ;  /* 0xfffffffc00f09947 */ /* 0x004fea000383ffff */
[----:B------:R-:W-:Y:S05]  /*186d0*/  BRA `(.L_x_15827) ;  /* 0xffffffbc00887947 */ /* 0x000fea000383ffff */
.L_x_15726:
[----:B-1----:R1:W2:Y:S02]  /*186e0*/  SYNCS.PHASECHK.TRANS64.TRYWAIT P1, [R0+URZ+0x13260], R3 ;  /* 0x01326003000075a7 */ /* 0x0022a4000802017f */
[----:B--2---:R-:W-:Y:S05]  /*186f0*/  @!P1 NANOSLEEP.SYNCS 0x989680 ;  /* 0x009896800000995d */ /* 0x004fea0003900000 */
[----:B------:R-:W2:Y:S02]  /*18700*/  @!P1 SYNCS.PHASECHK.TRANS64 P1, [R0+URZ+0x13260], R3 ;  /* 0x01326003000095a7 */ /* 0x000ea4000802007f */
[----:B--2---:R-:W-:Y:S05]  /*18710*/  @!P1 BRA `(.L_x_15726) ;  /* 0xfffffffc00f09947 */ /* 0x004fea000383ffff */
[----:B------:R-:W-:Y:S05]  /*18720*/  BRA `(.L_x_15828) ;  /* 0xffffffbc00987947 */ /* 0x000fea000383ffff */
.L_x_15740:
[----:B0-----:R0:W1:Y:S02]  /*18730*/  SYNCS.PHASECHK.TRANS64.TRYWAIT P0, [R5+URZ+0x13220], R0 ;  /* 0x01322000050075a7 */ /* 0x001064000800017f */
[----:B-1----:R-:W-:Y:S05]  /*18740*/  @!P0 NANOSLEEP.SYNCS 0x989680 ;  /* 0x009896800000895d */ /* 0x002fea0003900000 */
[----:B------:R-:W1:Y:S02]  /*18750*/  @!P0 SYNCS.PHASECHK.TRANS64 P0, [R5+URZ+0x13220], R0 ;  /* 0x01322000050085a7 */ /* 0x000e64000800007f */
[----:B-1----:R-:W-:Y:S05]  /*18760*/  @!P0 BRA `(.L_x_15740) ;  /* 0xfffffffc00f08947 */ /* 0x002fea000383ffff */
[----:B------:R-:W-:Y:S05]  /*18770*/  BRA `(.L_x_15829) ;  /* 0xffffffd4004c7947 */ /* 0x000fea000383ffff */
.L_x_15741:
        /* <DEDUP_REMOVED lines=11> */
.L_x_15831:
[----:B------:R-:W-:Y:S05]  /*18830*/  BSYNC B0 ;  /* 0x0000000000007941 */ /* 0x000fea0003800000 */
.L_x_15830:
[----:B------:R-:W-:Y:S05]  /*18840*/  BRA `(.L_x_15832) ;  /* 0xffffffd400347947 */ /* 0x000fea000383ffff */
.L_x_15744:
[----:B------:R-:W-:Y:S01]  /*18850*/  BSSY B1, `(.L_x_15833) ;  /* 0x0000006000017945 */ /* 0x000fe20003800000 */
[----:B------:R-:W-:-:S07]  /*18860*/  IMAD.MOV.U32 R15, RZ, RZ, -0x1 ;  /* 0xffffffffff0f7424 */ /* 0x000fce00078e00ff */
[----:B0----5:R-:W-:Y:S05]  /*18870*/  WARPSYNC.COLLECTIVE R15, `(.L_x_15834) ;  /* 0x000000000f0c7348 */ /* 0x021fea0003c00000 */
[----:B------:R-:W-:Y:S02]  /*18880*/  ELECT P6, UR62, PT ;  /* 0x00000000003e782f */ /* 0x000fe400038c0000 */
[----:B------:R-:W-:Y:S01]  /*18890*/  MOV R14, UR62 ;  /* 0x0000003e000e7c02 */ /* 0x000fe20008000f00 */
[----:B0----5:R-:W-:Y:S10]  /*188a0*/  ENDCOLLECTIVE ;  /* 0x000000000000791b */ /* 0x021ff40003800000 */
.L_x_15834:
[----:B------:R-:W-:Y:S05]  /*188b0*/  BSYNC B1 ;  /* 0x0000000000017941 */ /* 0x000fea0003800000 */
.L_x_15833:
[----:B------:R-:W-:Y:S05]  /*188c0*/  BRA `(.L_x_15835) ;  /* 0xffffffd4002c7947 */ /* 0x000fea000383ffff */
.L_x_15746:
[----:B0-----:R0:W1:Y:S02]  /*188d0*/  SYNCS.PHASECHK.TRANS64.TRYWAIT P1, [R4+URZ+0x13240], R3 ;  /* 0x01324003040075a7 */ /* 0x001064000802017f */
[----:B-1----:R-:W-:Y:S05]  /*188e0*/  @!P1 NANOSLEEP.SYNCS 0x989680 ;  /* 0x009896800000995d */ /* 0x002fea0003900000 */
[----:B------:R-:W1:Y:S02]  /*188f0*/  @!P1 SYNCS.PHASECHK.TRANS64 P1, [R4+URZ+0x13240], R3 ;  /* 0x01324003040095a7 */ /* 0x000e64000802007f */
[----:B-1----:R-:W-:Y:S05]  /*18900*/  @!P1 BRA `(.L_x_15746) ;  /* 0xfffffffc00f09947 */ /* 0x002fea000383ffff */
[----:B------:R-:W-:Y:S05]  /*18910*/  BRA `(.L_x_15836) ;  /* 0xffffffd400547947 */ /* 0x000fea000383ffff */
.L_x_15748:
[----:B-1----:R1:W2:Y:S02]  /*18920*/  SYNCS.PHASECHK.TRANS64.TRYWAIT P1, [R5+URZ+0x13240], R0 ;  /* 0x01324000050075a7 */ /* 0x0022a4000802017f */
[----:B--2---:R-:W-:Y:S05]  /*18930*/  @!P1 NANOSLEEP.SYNCS 0x989680 ;  /* 0x009896800000995d */ /* 0x004fea0003900000 */
[----:B------:R-:W2:Y:S02]  /*18940*/  @!P1 SYNCS.PHASECHK.TRANS64 P1, [R5+URZ+0x13240], R0 ;  /* 0x01324000050095a7 */ /* 0x000ea4000802007f */
[----:B--2---:R-:W-:Y:S05]  /*18950*/  @!P1 BRA `(.L_x_15748) ;  /* 0xfffffffc00f09947 */ /* 0x004fea000383ffff */
[----:B------:R-:W-:Y:S05]  /*18960*/  BRA `(.L_x_15837) ;  /* 0xffffffd400647947 */ /* 0x000fea000383ffff */
.L_x_15750:
[----:B--2---:R2:W3:Y:S02]  /*18970*/  SYNCS.PHASECHK.TRANS64.TRYWAIT P1, [R4+URZ+0x13260], R3 ;  /* 0x01326003040075a7 */ /* 0x0044e4000802017f */
[----:B---3--:R-:W-:Y:S05]  /*18980*/  @!P1 NANOSLEEP.SYNCS 0x989680 ;  /* 0x009896800000995d */ /* 0x008fea0003900000 */
[----:B------:R-:W3:Y:S02]  /*18990*/  @!P1 SYNCS.PHASECHK.TRANS64 P1, [R4+URZ+0x13260], R3 ;  /* 0x01326003040095a7 */ /* 0x000ee4000802007f */
[----:B---3--:R-:W-:Y:S05]  /*189a0*/  @!P1 BRA `(.L_x_15750) ;  /* 0xfffffffc00f09947 */ /* 0x008fea000383ffff */
[----:B------:R-:W-:Y:S05]  /*189b0*/  BRA `(.L_x_15838) ;  /* 0xffffffd400607947 */ /* 0x000fea000383ffff */
.L_x_15752:
[----:B---3--:R3:W4:Y:S02]  /*189c0*/  SYNCS.PHASECHK.TRANS64.TRYWAIT P1, [R5+URZ+0x13260], R0 ;  /* 0x01326000050075a7 */ /* 0x008724000802017f */
[----:B----4-:R-:W-:Y:S05]  /*189d0*/  @!P1 NANOSLEEP.SYNCS 0x989680 ;  /* 0x009896800000995d */ /* 0x010fea0003900000 */
[----:B------:R-:W4:Y:S02]  /*189e0*/  @!P1 SYNCS.PHASECHK.TRANS64 P1, [R5+URZ+0x13260], R0 ;  /* 0x01326000050095a7 */ /* 0x000f24000802007f */
[----:B----4-:R-:W-:Y:S05]  /*189f0*/  @!P1 BRA `(.L_x_15752) ;  /* 0xfffffffc00f09947 */ /* 0x010fea000383ffff */
[----:B------:R-:W-:Y:S05]  /*18a00*/  BRA `(.L_x_15839) ;  /* 0xffffffd4005c7947 */ /* 0x000fea000383ffff */
.L_x_15754:
[----:B----4-:R4:W0:Y:S02]  /*18a10*/  SYNCS.PHASECHK.TRANS64.TRYWAIT P1, [R4+URZ+0x13280], R3 ;  /* 0x01328003040075a7 */ /* 0x010824000802017f */
[----:B0-----:R-:W-:Y:S05]  /*18a20*/  @!P1 NANOSLEEP.SYNCS 0x989680 ;  /* 0x009896800000995d */ /* 0x001fea0003900000 */
[----:B------:R-:W0:Y:S02]  /*18a30*/  @!P1 SYNCS.PHASECHK.TRANS64 P1, [R4+URZ+0x13280], R3 ;  /* 0x01328003040095a7 */ /* 0x000e24000802007f */
[----:B0-----:R-:W-:Y:S05]  /*18a40*/  @!P1 BRA `(.L_x_15754) ;  /* 0xfffffffc00f09947 */ /* 0x001fea000383ffff */
[----:B------:R-:W-:Y:S05]  /*18a50*/  BRA `(.L_x_15840) ;  /* 0xffffffd400587947 */ /* 0x000fea000383ffff */
.L_x_15841:
        /* <DEDUP_REMOVED lines=10> */
.L_x_16309:


//--------------------- .text._ZN7cutlass13device_kernelIN5flash11enable_sm90INS1_16FlashAttnFwdSm90INS1_25CollectiveMainloopFwdSm90ILi2EN4cute5tupleIJNS5_1CILi1EEES8_S8_EEENS6_IJNS7_ILi192EEENS7_ILi160EEENS7_ILi64EEEEEELi64ENS_12float_e4m3_tEfNS_4arch4Sm90ELb1ELb0ELb1ELb1ELb1ELb1ELb0ELb1ELb1ELb1ELb1ELb0EEENS1_21CollectiveEpilogueFwdINS6_IJSA_SC_SB_EEES9_NS_10bfloat16_tESG_Li384ELb1ELb1ELb1ELb1EEENS1_36VarlenDynamicPersistentTileSchedulerILi192ELi160ELi384ELi128ELb1ELb1ELb1ELb1ELb1ELb1EEEEEEEEEvNT_6ParamsE --------------------------
	.section	.text._ZN7cutlass13device_kernelIN5flash11enable_sm90INS1_16FlashAttnFwdSm90INS1_25CollectiveMainloopFwdSm90ILi2EN4cute5tupleIJNS5_1CILi1EEES8_S8_EEENS6_IJNS7_ILi192EEENS7_ILi160EEENS7_ILi64EEEEEELi64ENS_12float_e4m3_tEfNS_4arch4Sm90ELb1ELb0ELb1ELb1ELb1ELb1ELb0ELb1ELb1ELb1ELb1ELb0EEENS1_21CollectiveEpilogueFwdINS6_IJSA_SC_SB_EEES9_NS_10bfloat16_tESG_Li384ELb1ELb1ELb1ELb1EEENS1_36VarlenDynamicPersistentTileSchedulerILi192ELi160ELi384ELi128ELb1ELb1ELb1ELb1ELb1ELb1EEEEEEEEEvNT_6ParamsE,"ax",@progbits
	.align	128
.text._ZN7cutlass13device_kernelIN5flash11enable_sm90INS1_16FlashAttnFwdSm90INS1_25CollectiveMainloopFwdSm90ILi2EN4cute5tupleIJNS5_1CILi1EEES8_S8_EEENS6_IJNS7_ILi192EEENS7_ILi160EEENS7_ILi64EEEEEELi64ENS_12float_e4m3_tEfNS_4arch4Sm90ELb1ELb0ELb1ELb1ELb1ELb1ELb0ELb1ELb1ELb1ELb1ELb0EEENS1_21CollectiveEpilogueFwdINS6_IJSA_SC_SB_EEES9_NS_10bfloat16_tESG_Li384ELb1ELb1ELb1ELb1EEENS1_36VarlenDynamicPersistentTileSchedulerILi192ELi160ELi384ELi128ELb1ELb1ELb1ELb1ELb1ELb1EEEEEEEEEvNT_6ParamsE:
        .type           _ZN7cutlass13device_kernelIN5flash11enable_sm90INS1_16FlashAttnFwdSm90INS1_25CollectiveMainloopFwdSm90ILi2EN4cute5tupleIJNS5_1CILi1EEES8_S8_EEENS6_IJNS7_ILi192EEENS7_ILi160EEENS7_ILi64EEEEEELi64ENS_12float_e4m3_tEfNS_4arch4Sm90ELb1ELb0ELb1ELb1ELb1ELb1ELb0ELb1ELb1ELb1ELb1ELb0EEENS1_21CollectiveEpilogueFwdINS6_IJSA_SC_SB_EEES9_NS_10bfloat16_tESG_Li384ELb1ELb1ELb1ELb1EEENS1_36VarlenDynamicPersistentTileSchedulerILi192ELi160ELi384ELi128ELb1ELb1ELb1ELb1ELb1ELb1EEEEEEEEEvNT_6ParamsE,@function
        .size           _ZN7cutlass13device_kernelIN5flash11enable_sm90INS1_16FlashAttnFwdSm90INS1_25CollectiveMainloopFwdSm90ILi2EN4cute5tupleIJNS5_1CILi1EEES8_S8_EEENS6_IJNS7_ILi192EEENS7_ILi160EEENS7_ILi64EEEEEELi64ENS_12float_e4m3_tEfNS_4arch4Sm90ELb1ELb0ELb1ELb1ELb1ELb1ELb0ELb1ELb1ELb1ELb1ELb0EEENS1_21CollectiveEpilogueFwdINS6_IJSA_SC_SB_EEES9_NS_10bfloat16_tESG_Li384ELb1ELb1ELb1ELb1EEENS1_36VarlenDynamicPersistentTileSchedulerILi192ELi160ELi384ELi128ELb1ELb1ELb1ELb1ELb1ELb1EEEEEEEEEvNT_6ParamsE,(.L_x_16310 - _ZN7cutlass13device_kernelIN5flash11enable_sm90INS1_16FlashAttnFwdSm90INS1_25CollectiveMainloopFwdSm90ILi2EN4cute5tupleIJNS5_1CILi1EEES8_S8_EEENS6_IJNS7_ILi192EEENS7_ILi160EEENS7_ILi64EEEEEELi64ENS_12float_e4m3_tEfNS_4arch4Sm90ELb1ELb0ELb1ELb1ELb1ELb1ELb0ELb1ELb1ELb1ELb1ELb0EEENS1_21CollectiveEpilogueFwdINS6_IJSA_SC_SB_EEES9_NS_10bfloat16_tESG_Li384ELb1ELb1ELb1ELb1EEENS1_36VarlenDynamicPersistentTileSchedulerILi192ELi160ELi384ELi128ELb1ELb1ELb1ELb1ELb1ELb1EEEEEEEEEvNT_6ParamsE)
        .other          _ZN7cutlass13device_kernelIN5flash11enable_sm90INS1_16FlashAttnFwdSm90INS1_25CollectiveMainloopFwdSm90ILi2EN4cute5tupleIJNS5_1CILi1EEES8_S8_EEENS6_IJNS7_ILi192EEENS7_ILi160EEENS7_ILi64EEEEEELi64ENS_12float_e4m3_tEfNS_4arch4Sm90ELb1ELb0ELb1ELb1ELb1ELb1ELb0ELb1ELb1ELb1ELb1ELb0EEENS1_21CollectiveEpilogueFwdINS6_IJSA_SC_SB_EEES9_NS_10bfloat16_tESG_Li384ELb1ELb1ELb1ELb1EEENS1_36VarlenDynamicPersistentTileSchedulerILi192ELi160ELi384ELi128ELb1ELb1ELb1ELb1ELb1ELb1EEEEEEEEEvNT_6ParamsE,@"STO_CUDA_ENTRY STV_DEFAULT"
_ZN7cutlass13device_kernelIN5flash11enable_sm90INS1_16FlashAttnFwdSm90INS1_25CollectiveMainloopFwdSm90ILi2EN4cute5tupleIJNS5_1CILi1EEES8_S8_EEENS6_IJNS7_ILi192EEENS7_ILi160EEENS7_ILi64EEEEEELi64ENS_12float_e4m3_tEfNS_4arch4Sm90ELb1ELb0ELb1ELb1ELb1ELb1ELb0ELb1ELb1ELb1ELb1ELb0EEENS1_21CollectiveEpilogueFwdINS6_IJSA_SC_SB_EEES9_NS_10bfloat16_tESG_Li384ELb1ELb1ELb1ELb1EEENS1_36VarlenDynamicPersistentTileSchedulerILi192ELi160ELi384ELi128ELb1ELb1ELb1ELb1ELb1ELb1EEEEEEEEEvNT_6ParamsE:
        /* <DEDUP_REMOVED lines=17> */
.L_x_15843:
[----:B------:R-:W-:Y:S05]  /*0110*/  BSYNC B0 ;  /* 0x0000000000007941 */ /* 0x000fea0003800000 */
.L_x_15842:
        /* <DEDUP_REMOVED lines=40> */
.L_x_15844:
        /* <DEDUP_REMOVED lines=22> */
.L_x_15845:
        /* <DEDUP_REMOVED lines=18> */
.L_x_15846:
        /* <DEDUP_REMOVED lines=22> */
.L_x_15847:
        /* <DEDUP_REMOVED lines=23> */
.L_x_15848:
        /* <DEDUP_REMOVED lines=9> */
.L_x_15851:
        /* <DEDUP_REMOVED lines=22> */
[-C--:B--2---:R-:W-:Y:S02]  /*0ae0*/  LEA.HI R2, R0, R15.reuse, RZ, 0x7 ;  /* 0x0000000f00027211 */ /* 0x084fe400078f38ff */
[----:B------:R-:W-:Y:S01]  /*0af0*/  SHF.R.S32.HI R10, RZ, 0x1, R3 ;  /* 0x00000001ff0a7819 */ /* 0x000fe20000011403 */
[----:B------:R-:W-:Y:S01]  /*0b00*/  IMAD.SHL.U32 R8, R4, 0x20, RZ ;  /* 0x0000002004087824 */ /* 0x000fe200078e00ff */
[----:B------:R-:W-:-:S02]  /*0b10*/  LEA.HI R5, R0, R15, RZ, 0x4 ;  /* 0x0000000f00057211 */ /* 0x000fc400078f20ff */
[----:B------:R-:W-:Y:S02]  /*0b20*/  LOP3.LUT R9, R2, 0xffffff80, RZ, 0xc0, !PT ;  /* 0xffffff8002097812 */ /* 0x000fe400078ec0ff */
[----:B------:R-:W-:Y:S02]  /*0b30*/  LEA.HI R4, R3, R10, RZ, 0x1 ;  /* 0x0000000a03047211 */ /* 0x000fe400078f08ff */
[----:B------:R-:W-:Y:S01]  /*0b40*/  LOP3.LUT R7, R5, 0x3fffff0, RZ, 0xc0, !PT ;  /* 0x03fffff005077812 */ /* 0x000fe200078ec0ff */
[C---:B------:R-:W-:Y:S01]  /*0b50*/  IMAD.IADD R14, R15.reuse, 0x1, -R9 ;  /* 0x000000010f0e7824 */ /* 0x040fe200078e0a09 */
[----:B------:R-:W-:Y:S02]  /*0b60*/  SHF.R.S32.HI R6, RZ, 0x4, R5 ;  /* 0x00000004ff067819 */ /* 0x000fe40000011405 */
[----:B------:R-:W-:Y:S01]  /*0b70*/  LOP3.LUT R4, R4, 0x3fffffe, RZ, 0xc0, !PT ;  /* 0x03fffffe04047812 */ /* 0x000fe200078ec0ff */
[----:B------:R-:W-:Y:S01]  /*0b80*/  IMAD.IADD R7, R15, 0x1, -R7 ;  /* 0x000000010f077824 */ /* 0x000fe200078e0a07 */
[----:B------:R-:W-:-:S02]  /*0b90*/  LOP3.LUT R8, R8, 0xfffffc00, RZ, 0xc0, !PT ;  /* 0xfffffc0008087812 */ /* 0x000fc400078ec0ff */
[----:B------:R-:W-:Y:S02]  /*0ba0*/  LEA.HI R5, R5, R6, RZ, 0x1 ;  /* 0x0000000605057211 */ /* 0x000fe400078f08ff */
[----:B------:R-:W-:Y:S02]  /*0bb0*/  IADD3 R4, R10, -R4, RZ ;  /* 0x800000040a047210 */ /* 0x000fe40007ffe0ff */
[----:B------:R-:W-:Y:S01]  /*0bc0*/  SHF.R.S32.HI R9, RZ, 0x1f, R14 ;  /* 0x0000001fff097819 */ /* 0x000fe2000001140e */
[----:B------:R-:W-:Y:S01]  /*0bd0*/  IMAD R7, R7, 0x40, R8 ;  /* 0x0000004007077824 */ /* 0x000fe200078e0208 */
[----:B------:R-:W-:Y:S01]  /*0be0*/  LOP3.LUT R5, R5, 0x1ffffffe, RZ, 0xc0, !PT ;  /* 0x1ffffffe05057812 */ /* 0x000fe200078ec0ff */
[----:B------:R-:W-:Y:S01]  /*0bf0*/  IMAD R13, R6, 0x8, R4 ;  /* 0x00000008060d7824 */ /* 0x000fe200078e0204 */
[----:B------:R-:W-:Y:S02]  /*0c00*/  LEA.HI R8, R9, R14, RZ, 0x2 ;  /* 0x0000000e09087211 */ /* 0x000fe400078f10ff */
[----:B------:R-:W-:Y:S01]  /*0c10*/  LEA.HI R4, R0, R15, RZ, 0x2 ;  /* 0x0000000f00047211 */ /* 0x000fe200078f10ff */
[----:B------:R-:W-:Y:S01]  /*0c20*/  IMAD.IADD R6, R6, 0x1, -R5 ;  /* 0x0000000106067824 */ /* 0x000fe200078e0a05 */
[----:B------:R-:W-:-:S02]  /*0c30*/  SHF.R.S32.HI R19, RZ, 0x7, R2 ;  /* 0x00000007ff137819 */ /* 0x000fc40000011402 */
[--C-:B------:R-:W-:Y:S02]  /*0c40*/  SHF.R.S32.HI R10, RZ, 0x2, R8.reuse ;  /* 0x00000002ff0a7819 */ /* 0x100fe40000011408 */
[----:B------:R-:W-:Y:S02]  /*0c50*/  SHF.R.S32.HI R11, RZ, 0x1f, R8 ;  /* 0x0000001fff0b7819 */ /* 0x000fe40000011408 */
[--C-:B------:R-:W-:Y:S02]  /*0c60*/  SHF.R.S32.HI R2, RZ, 0x2, R4.reuse ;  /* 0x00000002ff027819 */ /* 0x100fe40000011404 */
[----:B------:R-:W-:Y:S02]  /*0c70*/  SHF.R.S32.HI R5, RZ, 0x1f, R4 ;  /* 0x0000001fff057819 */ /* 0x000fe40000011404 */
[----:B------:R-:W-:Y:S02]  /*0c80*/  LEA.HI R11, R11, R10, RZ, 0x3 ;  /* 0x0000000a0b0b7211 */ /* 0x000fe400078f18ff */
[----:B------:R-:W-:-:S02]  /*0c90*/  LEA.HI R5, R5, R2, RZ, 0x2 ;  /* 0x0000000205057211 */ /* 0x000fc400078f10ff */
[----:B------:R-:W-:Y:S01]  /*0ca0*/  LOP3.LUT R12, R4, 0xfffffffc, RZ, 0xc0, !PT ;  /* 0xfffffffc040c7812 */ /* 0x000fe200078ec0ff */
[----:B------:R-:W-:Y:S01]  /*0cb0*/  IMAD.HI R4, R19, 0x55555556, RZ ;  /* 0x5555555613047827 */ /* 0x000fe200078e02ff */
[----:B------:R-:W-:Y:S02]  /*0cc0*/  LOP3.LUT R11, R11, 0xfffffff8, RZ, 0xc0, !PT ;  /* 0xfffffff80b0b7812 */ /* 0x000fe400078ec0ff */
[----:B------:R-:W-:Y:S02]  /*0cd0*/  LEA.HI R9, R9, R14, RZ, 0x5 ;  /* 0x0000000e09097211 */ /* 0x000fe400078f28ff */
[----:B------:R-:W-:Y:S02]  /*0ce0*/  LOP3.LUT R5, R5, 0xfffffffc, RZ, 0xc0, !PT ;  /* 0xfffffffc05057812 */ /* 0x000fe400078ec0ff */
[----:B------:R-:W-:Y:S01]  /*0cf0*/  LOP3.LUT R3, R3, 0xfffffffe, RZ, 0xc0, !PT ;  /* 0xfffffffe03037812 */ /* 0x000fe200078ec0ff */
[----:B------:R-:W-:Y:S01]  /*0d00*/  IMAD.IADD R10, R10, 0x1, -R11 ;  /* 0x000000010a0a7824 */ /* 0x000fe200078e0a0b */
[----:B------:R-:W-:Y:S01]  /*0d10*/  LEA.HI R4, R4, R4, RZ, 0x1 ;  /* 0x0000000404047211 */ /* 0x000fe200078f08ff */
[----:B------:R-:W-:Y:S01]  /*0d20*/  IMAD.IADD R5, R2, 0x1, -R5 ;  /* 0x0000000102057824 */ /* 0x000fe200078e0a05 */
[----:B------:R-:W-:Y:S01]  /*0d30*/  SHF.R.S32.HI R9, RZ, 0x5, R9 ;  /* 0x00000005ff097819 */ /* 0x000fe20000011409 */
[----:B------:R-:W-:Y:S01]  /*0d40*/  IMAD.IADD R3, R15, 0x1, -R3 ;  /* 0x000000010f037824 */ /* 0x000fe200078e0a03 */
[----:B------:R-:W-:Y:S01]  /*0d50*/  LEA R2, R6, R7, 0x3 ;  /* 0x0000000706027211 */ /* 0x000fe200078e18ff */
[----:B------:R-:W-:Y:S01]  /*0d60*/  IMAD R4, R4, -0x3, R19 ;  /* 0xfffffffd04047824 */ /* 0x000fe200078e0213 */
[----:B------:R-:W-:Y:S01]  /*0d70*/  LEA.HI R0, R0, R15, RZ, 0x3 ;  /* 0x0000000f00007211 */ /* 0x000fe200078f18ff */
[----:B------:R-:W-:-:S02]  /*0d80*/  IMAD R9, R9, 0x10, R10 ;  /* 0x0000001009097824 */ /* 0x000fc400078e020a */
[----:B------:R0:W-:Y:S01]  /*0d90*/  STL [R1+0x9c], R2 ;  /* 0x00009c0201007387 */ /* 0x0001e20000100800 */
[----:B------:R-:W-:Y:S02]  /*0da0*/  IMAD.SHL.U32 R6, R3, 0x8, RZ ;  /* 0x0000000803067824 */ /* 0x000fe400078e00ff */
[----:B------:R-:W-:Y:S01]  /*0db0*/  IMAD R4, R4, 0x40, R9 ;  /* 0x0000004004047824 */ /* 0x000fe200078e0209 */
[----:B------:R1:W-:Y:S01]  /*0dc0*/  STL [R1+0x80], R5 ;  /* 0x0000800501007387 */ /* 0x0003e20000100800 */
[----:B0-----:R-:W-:Y:S02]  /*0dd0*/  LOP3.LUT R2, R0, 0xfffffff8, RZ, 0xc0, !PT ;  /* 0xfffffff800027812 */ /* 0x001fe400078ec0ff */
[----:B------:R-:W-:Y:S01]  /*0de0*/  SHF.R.S32.HI R0, RZ, 0x3, R0 ;  /* 0x00000003ff007819 */ /* 0x000fe20000011400 */
[----:B------:R-:W-:Y:S01]  /*0df0*/  IMAD.SHL.U32 R0, R5, 0x80, RZ ;  /* 0x0000008005007824 */ /* 0x000fe200078e00ff */
[----:B------:R-:W-:Y:S01]  /*0e00*/  STL [R1+0x98], R4 ;  /* 0x0000980401007387 */ /* 0x000fe20000100800 */
[----:B------:R-:W-:Y:S01]  /*0e10*/  IADD3 R2, R15, -R2, RZ ;  /* 0x800000020f027210 */ /* 0x000fe20007ffe0ff */
[----:B-1----:R-:W-:Y:S01]  /*0e20*/  VIADD R5, R6, 0x10 ;  /* 0x0000001006057836 */ /* 0x002fe20000000000 */
[----:B------:R-:W-:Y:S01]  /*0e30*/  LOP3.LUT R8, R8, 0x7ffffffc, RZ, 0xc0, !PT ;  /* 0x7ffffffc08087812 */ /* 0x000fe200078ec0ff */
[----:B------:R-:W-:Y:S01]  /*0e40*/  STL [R1+0x64], RZ ;  /* 0x000064ff01007387 */ /* 0x000fe20000100800 */
[----:B------:R-:W-:-:S03]  /*0e50*/  LOP3.LUT R2, R0, 0x180, RZ, 0xc0, !PT ;  /* 0x0000018000027812 */ /* 0x000fc600078ec0ff */
[----:B------:R-:W-:Y:S01]  /*0e60*/  STL [R1+0x4], RZ ;  /* 0x000004ff01007387 */ /* 0x000fe20000100800 */
[----:B------:R-:W-:-:S03]  /*0e70*/  IMAD.IADD R8, R14, 0x1, -R8 ;  /* 0x000000010e087824 */ /* 0x000fc600078e0a08 */
[----:B------:R0:W-:Y:S01]  /*0e80*/  STL [R1+0x8], R6 ;  /* 0x0000080601007387 */ /* 0x0001e20000100800 */
[----:B------:R-:W-:Y:S02]  /*0e90*/  IMAD.SHL.U32 R8, R8, 0x2, RZ ;  /* 0x0000000208087824 */ /* 0x000fe400078e00ff */
[----:B------:R-:W-:Y:S02]  /*0ea0*/  IMAD.IADD R12, R15, 0x1, -R12 ;  /* 0x000000010f0c7824 */ /* 0x000fe400078e0a0c */
[----:B------:R-:W-:Y:S01]  /*0eb0*/  IMAD.SHL.U32 R9, R13, 0x40, RZ ;  /* 0x000000400d097824 */ /* 0x000fe200078e00ff */
[----:B------:R-:W-:Y:S02]  /*0ec0*/  IADD3 R7, R8, 0x20, RZ ;  /* 0x0000002008077810 */ /* 0x000fe40007ffe0ff */
[----:B------:R-:W-:Y:S01]  /*0ed0*/  LEA.HI R11, R12, R12, RZ, 0x1 ;  /* 0x0000000c0c0b7211 */ /* 0x000fe200078f08ff */
[----:B0-----:R-:W-:-:S03]  /*0ee0*/  VIADD R6, R8, 0x28 ;  /* 0x0000002808067836 */ /* 0x001fc60000000000 */
[----:B------:R-:W-:-:S05]  /*0ef0*/  LOP3.LUT R11, R11, 0x1ffffffe, RZ, 0xc0, !PT ;  /* 0x1ffffffe0b0b7812 */ /* 0x000fca00078ec0ff */
[----:B------:R-:W-:Y:S02]  /*0f00*/  IMAD.IADD R11, R12, 0x1, -R11 ;  /* 0x000000010c0b7824 */ /* 0x000fe400078e0a0b */
[----:B------:R-:W-:Y:S02]  /*0f10*/  IMAD.MOV.U32 R19, RZ, RZ, RZ ;  /* 0x000000ffff137224 */ /* 0x000fe400078e00ff */
[----:B------:R-:W-:Y:S02]  /*0f20*/  IMAD.MOV.U32 R156, RZ, RZ, RZ ;  /* 0x000000ffff9c7224 */ /* 0x000fe400078e00ff */
[----:B------:R-:W-:Y:S01]  /*0f30*/  IMAD.MOV.U32 R22, RZ, RZ, RZ ;  /* 0x000000ffff167224 */ /* 0x000fe200078e00ff */
[----:B---3--:R-:W-:Y:S01]  /*0f40*/  LOP3.LUT R157, R16, 0x1, RZ, 0xfc, !PT ;  /* 0x00000001109d7812 */ /* 0x008fe200078efcff */
[----:B------:R-:W-:-:S04]  /*0f50*/  IMAD.SHL.U32 R16, R3, 0x10, RZ ;  /* 0x0000001003107824 */ /* 0x000fc800078e00ff */
[----:B------:R-:W-:-:S05]  /*0f60*/  VIADD R3, R16, 0x20 ;  /* 0x0000002010037836 */ /* 0x000fca0000000000 */
[----:B------:R-:W-:Y:S01]  /*0f70*/  SHF.R.S32.HI R0, RZ, 0x1f, R3 ;  /* 0x0000001fff007819 */ /* 0x000fe20000011403 */
[----:B------:R0:W-:Y:S04]  /*0f80*/  STL [R1], R3 ;  /* 0x0000000301007387 */ /* 0x0001e80000100800 */
[----:B------:R1:W-:Y:S04]  /*0f90*/  STL [R1+0x1c], R5 ;  /* 0x00001c0501007387 */ /* 0x0003e80000100800 */
[----:B------:R-:W-:Y:S01]  /*0fa0*/  STL [R1+0x40], R2 ;  /* 0x0000400201007387 */ /* 0x000fe20000100800 */
[----:B0-----:R-:W-:-:S03]  /*0fb0*/  SHF.R.U32.HI R3, RZ, 0x3, R2 ;  /* 0x00000003ff037819 */ /* 0x001fc60000011602 */
[----:B------:R0:W-:Y:S01]  /*0fc0*/  STL [R1+0x18], R0 ;  /* 0x0000180001007387 */ /* 0x0001e20000100800 */
[----:B-1----:R-:W-:-:S03]  /*0fd0*/  VIADD R5, R8, 0x30 ;  /* 0x0000003008057836 */ /* 0x002fc60000000000 */
[----:B------:R1:W-:Y:S01]  /*0fe0*/  STL [R1+0x44], R3 ;  /* 0x0000440301007387 */ /* 0x0003e20000100800 */
[C-C-:B0-----:R-:W-:Y:S02]  /*0ff0*/  LOP3.LUT R0, R2.reuse, 0x10, R16.reuse, 0xf8, !PT ;  /* 0x0000001002007812 */ /* 0x141fe400078ef810 */
[----:B------:R-:W-:Y:S02]  /*1000*/  LOP3.LUT R2, R2, 0x30, R16, 0xf8, !PT ;  /* 0x0000003002027812 */ /* 0x000fe400078ef810 */
[-C--:B------:R-:W-:Y:S01]  /*1010*/  LOP3.LUT R0, R0, R3.reuse, RZ, 0x3c, !PT ;  /* 0x0000000300007212 */ /* 0x080fe200078e3cff */
[----:B------:R0:W-:Y:S01]  /*1020*/  STL [R1+0x38], R8 ;  /* 0x0000380801007387 */ /* 0x0001e20000100800 */
[----:B-1----:R-:W-:Y:S01]  /*1030*/  LOP3.LUT R3, R2, R3, RZ, 0x3c, !PT ;  /* 0x0000000302037212 */ /* 0x002fe200078e3cff */
[----:B------:R-:W-:Y:S02]  /*1040*/  VIADD R2, R8, 0x38 ;  /* 0x0000003808027836 */ /* 0x000fe40000000000 */
[----:B------:R-:W-:Y:S01]  /*1050*/  STL [R1+0x48], R9 ;  /* 0x0000480901007387 */ /* 0x000fe20000100800 */
[----:B0-----:R-:W-:Y:S01]  /*1060*/  IMAD.IADD R8, R9, 0x1, R0 ;  /* 0x0000000109087824 */ /* 0x001fe200078e0200 */
[----:B------:R-:W-:-:S02]  /*1070*/  IADD3 R0, R18, R9, R3 ;  /* 0x0000000912007210 */ /* 0x000fc40007ffe003 */
[----:B------:R-:W-:Y:S01]  /*1080*/  STL [R1+0x7c], R7 ;  /* 0x00007c0701007387 */ /* 0x000fe20000100800 */
[----:B------:R-:W-:-:S03]  /*1090*/  SHF.R.S32.HI R3, RZ, 0x1f, R7 ;  /* 0x0000001fff037819 */ /* 0x000fc60000011407 */
[----:B------:R-:W-:Y:S04]  /*10a0*/  STL [R1+0x78], R6 ;  /* 0x0000780601007387 */ /* 0x000fe80000100800 */
[----:B------:R-:W-:Y:S04]  /*10b0*/  STL [R1+0x20], R8 ;  /* 0x0000200801007387 */ /* 0x000fe80000100800 */
[----:B------:R-:W-:Y:S04]  /*10c0*/  STL [R1+0x74], R5 ;  /* 0x0000740501007387 */ /* 0x000fe80000100800 */
[----:B------:R0:W-:Y:S04]  /*10d0*/  STL [R1+0x94], R0 ;  /* 0x0000940001007387 */ /* 0x0001e80000100800 */
[----:B------:R1:W-:Y:S01]  /*10e0*/  STL [R1+0x70], R2 ;  /* 0x0000700201007387 */ /* 0x0003e20000100800 */
[----:B0-----:R-:W-:-:S03]  /*10f0*/  SHF.R.S32.HI R0, RZ, 0x1f, R6 ;  /* 0x0000001fff007819 */ /* 0x001fc60000011406 */
[----:B------:R0:W-:Y:S04]  /*1100*/  STL [R1+0x90], R3 ;  /* 0x0000900301007387 */ /* 0x0001e80000100800 */
[----:B------:R2:W-:Y:S01]  /*1110*/  STL [R1+0x8c], R0 ;  /* 0x00008c0001007387 */ /* 0x0005e20000100800 */
[----:B-1----:R-:W-:Y:S02]  /*1120*/  SHF.R.S32.HI R2, RZ, 0x1f, R2 ;  /* 0x0000001fff027819 */ /* 0x002fe40000011402 */
[----:B0-----:R-:W-:Y:S01]  /*1130*/  SHF.R.S32.HI R3, RZ, 0x1f, R5 ;  /* 0x0000001fff037819 */ /* 0x001fe20000011405 */
[----:B--2---:R-:W-:-:S04]  /*1140*/  IMAD R0, R11, 0x8, R4 ;  /* 0x000000080b007824 */ /* 0x004fc800078e0204 */
[----:B------:R0:W-:Y:S04]  /*1150*/  STL [R1+0x88], R3 ;  /* 0x0000880301007387 */ /* 0x0001e80000100800 */
[----:B------:R0:W-:Y:S04]  /*1160*/  STL [R1+0x4c], R0 ;  /* 0x00004c0001007387 */ /* 0x0001e80000100800 */
[----:B------:R0:W-:Y:S01]  /*1170*/  STL [R1+0x84], R2 ;  /* 0x0000840201007387 */ /* 0x0001e20000100800 */
[----:B------:R-:W-:-:S07]  /*1180*/  SHF.R.S32.HI R17, RZ, 0x1f, R16 ;  /* 0x0000001fff117819 */ /* 0x000fce0000011410 */
.L_x_15976:
        /* <DEDUP_REMOVED lines=8> */
[----:B------:R-:W-:Y:S02]  /*1210*/  ISETP.NE.U32.AND P1, PT, RZ, UR8, PT ;  /* 0x00000008ff007c0c */ /* 0x000fe4000bf25070 */
[----:B------:R-:W-:Y:S02]  /*1220*/  ISETP.NE.AND.EX P2, PT, RZ, UR5, PT, P2 ;  /* 0x00000005ff007c0c */ /* 0x000fe4000bf45320 */
[----:B------:R-:W-:Y:S02]  /*1230*/  ISETP.NE.AND.EX P1, PT, RZ, UR9, PT, P1 ;  /* 0x00000009ff007c0c */ /* 0x000fe4000bf25310 */
[----:B------:R-:W-:Y:S02]  /*1240*/  ISETP.NE.U32.AND P0, PT, RZ, UR6, PT ;  /* 0x00000006ff007c0c */ /* 0x000fe4000bf05070 */
[----:B------:R-:W-:-:S02]  /*1250*/  MOV R28, RZ ;  /* 0x000000ff001c7202 */ /* 0x000fc40000000f00 */
        /* <DEDUP_REMOVED lines=9> */
[----:B-----5:R-:W-:-:S03]  /*12f0*/  IADD3 R6, P4, R31, UR6, RZ ;  /* 0x000000061f067c10 */ /* 0x020fc6000ff9e0ff */
[----:B------:R1:W5:Y:S01]  /*1300*/  @P2 LDG.E R8, desc[UR40][R2.64] ;  /* 0x0000002802082981 */ /* 0x000362000c1e1900 */
        /* <DEDUP_REMOVED lines=37> */
.L_x_15853:
[----:B------:R-:W-:Y:S02]  /*1560*/  IMAD.U32 R2, RZ, RZ, UR5 ;  /* 0x00000005ff027e24 */ /* 0x000fe4000f8e00ff */
[----:B------:R-:W-:Y:S01]  /*1570*/  IMAD.U32 R29, RZ, RZ, UR4 ;  /* 0x00000004ff1d7e24 */ /* 0x000fe2000f8e00ff */
[----:B------:R-:W-:Y:S06]  /*1580*/  @!P2 BRA `(.L_x_15854) ;  /* 0x000000000010a947 */ /* 0x000fec0003800000 */
[----:B------:R-:W-:-:S04]  /*1590*/  IADD3 R4, P0, R31, UR8, RZ ;  /* 0x000000081f047c10 */ /* 0x000fc8000ff1e0ff */
[----:B------:R-:W-:-:S05]  /*15a0*/  IADD3.X R5, R34, UR9, RZ, P0, !PT ;  /* 0x0000000922057c10 */ /* 0x000fca00087fe4ff */
[----:B------:R1:W5:Y:S01]  /*15b0*/  LDG.E R29, desc[UR40][R4.64] ;  /* 0x00000028041d7981 */ /* 0x000362000c1e1900 */
[----:B------:R-:W-:Y:S05]  /*15c0*/  BRA `(.L_x_15855) ;  /* 0x0000000000107947 */ /* 0x000fea0003800000 */
.L_x_15854:
[----:B------:R-:W-:Y:S05]  /*15d0*/  @!P0 BRA `(.L_x_15855) ;  /* 0x00000000000c8947 */ /* 0x000fea0003800000 */
[----:B------:R-:W2:Y:S04]  /*15e0*/  LDG.E R0, desc[UR40][R6.64] ;  /* 0x0000002806007981 */ /* 0x000ea8000c1e1900 */
[----:B------:R-:W2:Y:S02]  /*15f0*/  LDG.E R29, desc[UR40][R6.64+0x4] ;  /* 0x00000428061d7981 */ /* 0x000ea4000c1e1900 */
[----:B--2---:R-:W-:-:S07]  /*1600*/  IMAD.IADD R29, R29, 0x1, -R0 ;  /* 0x000000011d1d7824 */ /* 0x004fce00078e0a00 */
.L_x_15855:
        /* <DEDUP_REMOVED lines=17> */
[----:B------:R-:W-:Y:S01]  /*1720*/  LOP3.LUT R13, R10, 0xff, RZ, 0xc0, !PT ;  /* 0x000000ff0a0d7812 */ /* 0x000fe200078ec0ff */
[----:B------:R-:W-:Y:S03]  /*1730*/  BSSY B0, `(.L_x_15856) ;  /* 0x0000038000007945 */ /* 0x000fe60003800000 */
        /* <DEDUP_REMOVED lines=12> */
[----:B------:R1:W-:Y:S02]  /*1800*/  STL [R1+0x34], R6 ;  /* 0x0000340601007387 */ /* 0x0003e40000100800 */
[----:B------:R-:W-:Y:S02]  /*1810*/  IMAD.HI R0, R0, 0x66666667, RZ ;  /* 0x6666666700007827 */ /* 0x000fe400078e02ff */
[----:B------:R1:W-:Y:S02]  /*1820*/  STL [R1+0x6c], R13 ;  /* 0x00006c0d01007387 */ /* 0x0003e40000100800 */
[----:B------:R-:W-:Y:S01]  /*1830*/  IMAD.IADD R4, R26, 0x1, R4 ;  /* 0x000000011a047824 */ /* 0x000fe200078e0204 */
[----:B------:R-:W-:Y:S01]  /*1840*/  SHF.R.U32.HI R27, RZ, 0x1f, R0 ;  /* 0x0000001fff1b7819 */ /* 0x000fe20000011600 */
[----:B------:R1:W-:Y:S02]  /*1850*/  STL [R1+0x58], R5 ;  /* 0x0000580501007387 */ /* 0x0003e40000100800 */
[----:B------:R-:W-:Y:S01]  /*1860*/  IMAD.HI R4, R4, 0x66666667, RZ ;  /* 0x6666666704047827 */ /* 0x000fe200078e02ff */
[----:B------:R-:W-:-:S03]  /*1870*/  LEA.HI.SX32 R27, R0, R27, 0x1a ;  /* 0x0000001b001b7211 */ /* 0x000fc600078fd2ff */
        /* <DEDUP_REMOVED lines=11> */
[----:B------:R-:W1:Y:S01]  /*1930*/  I2F.RP R3, R6 ;  /* 0x0000000600037306 */ /* 0x000e620000209400 */
[----:B0-----:R-:W-:Y:S02]  /*1940*/  IABS R12, R10 ;  /* 0x0000000a000c7213 */ /* 0x001fe40000000000 */
[----:B------:R-:W-:Y:S02]  /*1950*/  IABS R8, R0 ;  /* 0x0000000000087213 */ /* 0x000fe40000000000 */
[----:B------:R-:W-:-:S04]  /*1960*/  LOP3.LUT R0, R0, R10, RZ, 0x3c, !PT ;  /* 0x0000000a00007212 */ /* 0x000fc800078e3cff */
[----:B------:R-:W-:Y:S01]  /*1970*/  ISETP.GE.AND P2, PT, R0, RZ, PT ;  /* 0x000000ff0000720c */ /* 0x000fe20003f46270 */
[----:B-1----:R-:W0:Y:S02]  /*1980*/  MUFU.RCP R3, R3 ;  /* 0x0000000300037308 */ /* 0x002e240000001000 */
        /* <DEDUP_REMOVED lines=18> */
.L_x_15857:
[----:B------:R-:W-:Y:S05]  /*1ab0*/  BSYNC B0 ;  /* 0x0000000000007941 */ /* 0x000fea0003800000 */
.L_x_15856:
        /* <DEDUP_REMOVED lines=11> */
[----:B------:R-:W-:-:S05]  /*1b70*/  @P0 IADD3 R0, R0, 0x9f, RZ ;  /* 0x0000009f00000810 */ /* 0x000fca0007ffe0ff */
        /* <DEDUP_REMOVED lines=16> */
[----:B------:R-:W-:Y:S01]  /*1c80*/  IMAD.U32 R10, RZ, RZ, UR6 ;  /* 0x00000006ff0a7e24 */ /* 0x000fe2000f8e00ff */
[----:B------:R-:W-:Y:S01]  /*1c90*/  MOV R11, UR7 ;  /* 0x00000007000b7c02 */ /* 0x000fe20008000f00 */
[----:B------:R-:W-:Y:S02]  /*1ca0*/  IMAD.U32 R6, RZ, RZ, UR4 ;  /* 0x00000004ff067e24 */ /* 0x000fe4000f8e00ff */
[----:B------:R-:W-:-:S02]  /*1cb0*/  IMAD.U32 R7, RZ, RZ, UR5 ;  /* 0x00000005ff077e24 */ /* 0x000fc4000f8e00ff */
[----:B------:R-:W-:Y:S02]  /*1cc0*/  IMAD.MOV.U32 R8, RZ, RZ, 0x70 ;  /* 0x00000070ff087424 */ /* 0x000fe400078e00ff */
[----:B0-----:R-:W-:Y:S02]  /*1cd0*/  IMAD.MOV.U32 R12, RZ, RZ, 0x1 ;  /* 0x00000001ff0c7424 */ /* 0x001fe400078e00ff */
[----:B-1----:R-:W-:-:S07]  /*1ce0*/  IMAD.MOV.U32 R13, RZ, RZ, RZ ;  /* 0x000000ffff0d7224 */ /* 0x002fce00078e00ff */
[----:B------:R-:W-:-:S07]  /*1cf0*/  LEPC R20, `(.L_x_15860) ;  /* 0x000000001014794e */ /* 0x000fce0000000000 */
[----:B--2--5:R-:W-:Y:S05]  /*1d00*/  CALL.ABS.NOINC R14 ;  /* 0x000000000e007343 */ /* 0x024fea0003c00000 */
.L_x_15860:
[----:B------:R-:W-:Y:S05]  /*1d10*/  BSYNC B6 ;  /* 0x0000000000067941 */ /* 0x000fea0003800000 */
.L_x_15859:
        /* <DEDUP_REMOVED lines=20> */
.L_x_15862:
[----:B------:R-:W-:Y:S05]  /*1e60*/  BSYNC B6 ;  /* 0x0000000000067941 */ /* 0x000fea0003800000 */
.L_x_15861:
[----:B------:R-:W2:Y:S01]  /*1e70*/  LDL.64 R20, [R1+0x8] ;  /* 0x0000080001147983 */ /* 0x000ea20000100a00 */
[----:B------:R-:W-:Y:S01]  /*1e80*/  ULDC.64 UR4, c[0x0][0x9f8] ;  /* 0x00027e0000047ab9 */ /* 0x000fe20000000a00 */
[----:B------:R-:W1:Y:S02]  /*1e90*/  LDC.64 R36, c[0x0][0x3f8] ;  /* 0x0000fe00ff247b82 */ /* 0x000e640000000a00 */
[----:B------:R-:W2:Y:S01]  /*1ea0*/  LDL.64 R38, [R1+0x8] ;  /* 0x0000080001267983 */ /* 0x000ea20000100a00 */
[----:B------:R-:W-:Y:S01]  /*1eb0*/  ISETP.NE.U32.AND P0, PT, RZ, UR4, PT ;  /* 0x00000004ff007c0c */ /* 0x000fe2000bf05070 */
[----:B------:R-:W3:Y:S01]  /*1ec0*/  S2R R45, SR_TID.X ;  /* 0x00000000002d7919 */ /* 0x000ee20000002100 */
[----:B------:R-:W-:Y:S02]  /*1ed0*/  IMAD.IADD R3, R28, 0x1, R29 ;  /* 0x000000011c037824 */ /* 0x000fe400078e021d */
[----:B------:R-:W-:Y:S01]  /*1ee0*/  ISETP.NE.AND.EX P0, PT, RZ, UR5, PT, P0 ;  /* 0x00000005ff007c0c */ /* 0x000fe2000bf05300 */
[----:B------:R-:W-:Y:S01]  /*1ef0*/  IMAD.MOV.U32 R0, RZ, RZ, R30 ;  /* 0x000000ffff007224 */ /* 0x000fe200078e001e */
[----:B------:R-:W4:Y:S08]  /*1f00*/  LDC R47, c[0x0][0x3f4] ;  /* 0x0000fd00ff2f7b82 */ /* 0x000f300000000800 */
[----:B------:R-:W4:Y:S03]  /*1f10*/  LDC.64 R42, c[0x0][0x408] ;  /* 0x00010200ff2a7b82 */ /* 0x000f260000000a00 */
[----:B------:R-:W-:Y:S01]  /*1f20*/  @P0 IADD3 R4, P1, R31, UR4, RZ ;  /* 0x000000041f040c10 */ /* 0x000fe2000ff3e0ff */
[----:B------:R-:W-:-:S03]  /*1f30*/  ULDC UR4, c[0x0][0x2f4] ;  /* 0x0000bd0000047ab9 */ /* 0x000fc60000000800 */
[----:B------:R-:W-:-:S05]  /*1f40*/  @P0 IADD3.X R5, R34, UR5, RZ, P1, !PT ;  /* 0x0000000522050c10 */ /* 0x000fca0008ffe4ff */
[----:B------:R4:W4:Y:S01]  /*1f50*/  @P0 LDG.E R0, desc[UR40][R4.64] ;  /* 0x0000002804000981 */ /* 0x000922000c1e1900 */
[----:B---3--:R-:W-:-:S05]  /*1f60*/  VIADD R31, R45, 0xffffff80 ;  /* 0xffffff802d1f7836 */ /* 0x008fca0000000000 */
[----:B------:R-:W-:-:S04]  /*1f70*/  LEA.HI R30, R31, R31, RZ, 0x1 ;  /* 0x0000001f1f1e7211 */ /* 0x000fc800078f08ff */
[----:B------:R-:W-:-:S04]  /*1f80*/  SHF.R.S32.HI R30, RZ, 0x1, R30 ;  /* 0x00000001ff1e7819 */ /* 0x000fc8000001141e */
[----:B------:R-:W-:-:S05]  /*1f90*/  SHF.R.S32.HI R7, RZ, 0x1f, R30 ;  /* 0x0000001fff077819 */ /* 0x000fca000001141e */
[----:B-1----:R-:W-:-:S04]  /*1fa0*/  IMAD R6, R7, R36, RZ ;  /* 0x0000002407067224 */ /* 0x002fc800078e02ff */
[----:B------:R-:W-:Y:S01]  /*1fb0*/  IMAD R9, R30, R37, R6 ;  /* 0x000000251e097224 */ /* 0x000fe200078e0206 */
[----:B--2---:R-:W-:-:S04]  /*1fc0*/  MOV R38, R20 ;  /* 0x0000001400267202 */ /* 0x004fc80000000f00 */
[----:B------:R-:W-:-:S05]  /*1fd0*/  SHF.R.S32.HI R39, RZ, 0x1f, R38 ;  /* 0x0000001fff277819 */ /* 0x000fca0000011426 */
[----:B------:R1:W-:Y:S04]  /*1fe0*/  STL [R1+0xc], R39 ;  /* 0x00000c2701007387 */ /* 0x0003e80000100800 */
[----:B------:R-:W2:Y:S04]  /*1ff0*/  LDL R28, [R1+0x80] ;  /* 0x00008000011c7983 */ /* 0x000ea80000100800 */
[----:B------:R-:W3:Y:S04]  /*2000*/  LDL R13, [R1] ;  /* 0x00000000010d7983 */ /* 0x000ee80000100800 */
[----:B0-----:R-:W2:Y:S04]  /*2010*/  LDL.LU R12, [R1+0x24] ;  /* 0x00002400010c7983 */ /* 0x001ea80000300800 */
[----:B------:R-:W2:Y:S04]  /*2020*/  LDL R10, [R1+0x40] ;  /* 0x00004000010a7983 */ /* 0x000ea80000100800 */
[----:B------:R-:W2:Y:S04]  /*2030*/  LDL R8, [R1+0x44] ;  /* 0x0000440001087983 */ /* 0x000ea80000100800 */
[----:B------:R-:W2:Y:S01]  /*2040*/  LDL R6, [R1+0x48] ;  /* 0x0000480001067983 */ /* 0x000ea20000100800 */
[----:B------:R-:W-:-:S02]  /*2050*/  ISETP.GE.AND P3, PT, R16, UR4, PT ;  /* 0x0000000410007c0c */ /* 0x000fc4000bf66270 */
[----:B----4-:R-:W-:-:S04]  /*2060*/  ISETP.GE.AND P0, PT, R16, R47, PT ;  /* 0x0000002f1000720c */ /* 0x010fc80003f06270 */
[----:B------:R-:W-:Y:S01]  /*2070*/  SEL R5, R47, RZ, P0 ;  /* 0x000000ff2f057207 */ /* 0x000fe20000000000 */
[----:B------:R-:W-:Y:S01]  /*2080*/  IMAD R4, R7, R42, RZ ;  /* 0x0000002a07047224 */ /* 0x000fe200078e02ff */
[----:B-----5:R-:W-:-:S03]  /*2090*/  SHF.R.S32.HI R7, RZ, 0x1f, R24 ;  /* 0x0000001fff077819 */ /* 0x020fc60000011418 */
[----:B------:R-:W-:Y:S01]  /*20a0*/  IMAD.IADD R5, R16, 0x1, R5 ;  /* 0x0000000110057824 */ /* 0x000fe200078e0205 */
[----:B------:R-:W-:Y:S01]  /*20b0*/  LEA.HI R14, R31, R31, RZ, 0x1 ;  /* 0x0000001f1f0e7211 */ /* 0x000fe200078f08ff */
[----:B------:R-:W-:-:S03]  /*20c0*/  IMAD.WIDE.U32 R20, R30, R36, R38 ;  /* 0x000000241e147225 */ /* 0x000fc600078e0026 */
[----:B------:R-:W-:Y:S01]  /*20d0*/  SHF.R.S32.HI R44, RZ, 0x1f, R5 ;  /* 0x0000001fff2c7819 */ /* 0x000fe20000011405 */
[C---:B------:R-:W-:Y:S02]  /*20e0*/  IMAD R11, R30.reuse, R43, R4 ;  /* 0x0000002b1e0b7224 */ /* 0x040fe400078e0204 */
[----:B------:R-:W-:Y:S01]  /*20f0*/  IMAD.WIDE.U32 R34, R30, R36, R16 ;  /* 0x000000241e227225 */ /* 0x000fe200078e0010 */
[----:B------:R-:W-:-:S03]  /*2100*/  LEA.HI R44, R44, R5, RZ, 0x4 ;  /* 0x000000052c2c7211 */ /* 0x000fc600078f20ff */
[----:B-1----:R-:W-:-:S04]  /*2110*/  IMAD.WIDE.U32 R38, R30, R42, R38 ;  /* 0x0000002a1e267225 */ /* 0x002fc800078e0026 */
[----:B------:R-:W-:-:S04]  /*2120*/  IMAD.WIDE.U32 R40, R30, R42, R16 ;  /* 0x0000002a1e287225 */ /* 0x000fc800078e0010 */
[----:B------:R-:W-:Y:S01]  /*2130*/  IMAD R4, R7, R36, RZ ;  /* 0x0000002407047224 */ /* 0x000fe200078e02ff */
[----:B------:R-:W-:Y:S01]  /*2140*/  LOP3.LUT R14, R14, 0xfffffffe, RZ, 0xc0, !PT ;  /* 0xfffffffe0e0e7812 */ /* 0x000fe200078ec0ff */
[----:B------:R-:W-:Y:S02]  /*2150*/  IMAD.IADD R21, R21, 0x1, R9 ;  /* 0x0000000115157824 */ /* 0x000fe400078e0209 */
[----:B------:R-:W-:Y:S02]  /*2160*/  IMAD.IADD R35, R9, 0x1, R35 ;  /* 0x0000000109237824 */ /* 0x000fe400078e0223 */
[----:B------:R-:W-:Y:S02]  /*2170*/  IMAD.IADD R39, R39, 0x1, R11 ;  /* 0x0000000127277824 */ /* 0x000fe400078e020b */
[----:B------:R-:W-:Y:S02]  /*2180*/  IMAD.IADD R41, R11, 0x1, R41 ;  /* 0x000000010b297824 */ /* 0x000fe400078e0229 */
[----:B------:R-:W-:-:S02]  /*2190*/  IMAD R51, R24, R37, R4 ;  /* 0x0000002518337224 */ /* 0x000fc400078e0204 */
[----:B------:R-:W-:Y:S01]  /*21a0*/  IMAD R7, R7, R42, RZ ;  /* 0x0000002a07077224 */ /* 0x000fe200078e02ff */
[----:B------:R-:W-:Y:S01]  /*21b0*/  SHF.R.U32.HI R15, RZ, 0x7, R45 ;  /* 0x00000007ff0f7819 */ /* 0x000fe2000001162d */
        /* <DEDUP_REMOVED lines=10> */
[----:B------:R-:W-:Y:S01]  /*2260*/  IADD3 R45, R15, 0x8, RZ ;  /* 0x000000080f2d7810 */ /* 0x000fe20007ffe0ff */
[----:B------:R-:W-:Y:S01]  /*2270*/  IMAD.IADD R50, R21, 0x1, R51 ;  /* 0x0000000115327824 */ /* 0x000fe200078e0233 */
[----:B------:R-:W-:Y:S01]  /*2280*/  LOP3.LUT R54, R44, 0xfffffff0, RZ, 0xc0, !PT ;  /* 0xfffffff02c367812 */ /* 0x000fe200078ec0ff */
[----:B------:R-:W-:Y:S01]  /*2290*/  IMAD R46, R14, 0xc0, R30 ;  /* 0x000000c00e2e7824 */ /* 0x000fe200078e021e */
[----:B------:R-:W-:Y:S01]  /*22a0*/  SHF.R.S32.HI R55, RZ, 0x1f, R0 ;  /* 0x0000001fff377819 */ /* 0x000fe20000011400 */
[----:B------:R-:W-:Y:S02]  /*22b0*/  IMAD.SHL.U32 R47, R47, 0x2, RZ ;  /* 0x000000022f2f7824 */ /* 0x000fe400078e00ff */
[----:B------:R-:W-:Y:S02]  /*22c0*/  IMAD.IADD R48, R37, 0x1, R5 ;  /* 0x0000000125307824 */ /* 0x000fe400078e0205 */
[----:B------:R-:W-:-:S02]  /*22d0*/  IMAD.IADD R49, R43, 0x1, R49 ;  /* 0x000000012b317824 */ /* 0x000fc400078e0231 */
[----:B------:R-:W-:Y:S02]  /*22e0*/  IMAD.IADD R51, R51, 0x1, R35 ;  /* 0x0000000133337824 */ /* 0x000fe400078e0223 */
[----:B------:R-:W-:Y:S02]  /*22f0*/  IMAD.IADD R52, R39, 0x1, R7 ;  /* 0x0000000127347824 */ /* 0x000fe400078e0207 */
[----:B------:R-:W-:Y:S01]  /*2300*/  IMAD.IADD R53, R7, 0x1, R41 ;  /* 0x0000000107357824 */ /* 0x000fe200078e0229 */
[----:B---3--:R-:W-:Y:S02]  /*2310*/  ISETP.GE.AND P2, PT, R13, UR4, PT ;  /* 0x000000040d007c0c */ /* 0x008fe4000bf46270 */
[----:B--2---:R-:W-:-:S04]  /*2320*/  LOP3.LUT R12, R12, 0xfffffffd, RZ, 0xc0, !PT ;  /* 0xfffffffd0c0c7812 */ /* 0x004fc800078ec0ff */
[----:B------:R-:W-:-:S04]  /*2330*/  @P3 LOP3.LUT R12, R12, 0x2, RZ, 0xfc, !PT ;  /* 0x000000020c0c3812 */ /* 0x000fc800078efcff */
[----:B------:R-:W-:-:S04]  /*2340*/  LOP3.LUT R12, R12, 0xfffffffe, RZ, 0xc0, !PT ;  /* 0xfffffffe0c0c7812 */ /* 0x000fc800078ec0ff */
[----:B------:R-:W-:-:S05]  /*2350*/  @P2 LOP3.LUT R12, R12, 0x1, RZ, 0xfc, !PT ;  /* 0x000000010c0c2812 */ /* 0x000fca00078efcff */
[----:B------:R0:W-:Y:S01]  /*2360*/  STL [R1+0x24], R12 ;  /* 0x0000240c01007387 */ /* 0x0001e20000100800 */
[----:B------:R-:W-:-:S04]  /*2370*/  LOP3.LUT R4, R10, 0x30, R44, 0xf8, !PT ;  /* 0x000000300a047812 */ /* 0x000fc800078ef82c */
[----:B------:R-:W-:Y:S02]  /*2380*/  LOP3.LUT R4, R4, R8, RZ, 0x3c, !PT ;  /* 0x0000000804047212 */ /* 0x000fe400078e3cff */
[----:B------:R-:W-:Y:S02]  /*2390*/  LOP3.LUT P1, RZ, R28, 0x2, RZ, 0xc0, !PT ;  /* 0x000000021cff7812 */ /* 0x000fe4000782c0ff */
[----:B------:R-:W-:-:S11]  /*23a0*/  IADD3 R58, R6, R4, RZ ;  /* 0x00000004063a7210 */ /* 0x000fd60007ffe0ff */
.L_x_15895:
[----:B------:R-:W2:Y:S01]  /*23b0*/  LDL R13, [R1+0x20] ;  /* 0x00002000010d7983 */ /* 0x000ea20000100800 */
[----:B-1----:R-:W1:Y:S01]  /*23c0*/  LDC R61, c[0x0][0x430] ;  /* 0x00010c00ff3d7b82 */ /* 0x002e620000000800 */
[----:B------:R-:W-:Y:S02]  /*23d0*/  VIADD R33, R33, 0xffffffff ;  /* 0xffffffff21217836 */ /* 0x000fe40000000000 */
[----:B------:R-:W-:Y:S02]  /*23e0*/  IMAD.MOV.U32 R60, RZ, RZ, RZ ;  /* 0x000000ffff3c7224 */ /* 0x000fe400078e00ff */
[----:B------:R-:W-:-:S03]  /*23f0*/  IMAD R4, R33, 0xa0, R46 ;  /* 0x000000a021047824 */ /* 0x000fc600078e022e */
[----:B---3--:R-:W3:Y:S01]  /*2400*/  LDC R68, c[0x0][0x3f4] ;  /* 0x0000fd00ff447b82 */ /* 0x008ee20000000800 */
[----:B0-----:R-:W-:Y:S01]  /*2410*/  IMAD.IADD R12, R3, 0x1, R4 ;  /* 0x00000001030c7824 */ /* 0x001fe200078e0204 */
[----:B------:R-:W-:-:S03]  /*2420*/  ISETP.GE.AND P2, PT, R4, R2, PT ;  /* 0x000000020400720c */ /* 0x000fc60003f46270 */
[----:B------:R-:W-:Y:S01]  /*2430*/  IMAD.MOV.U32 R8, RZ, RZ, R12 ;  /* 0x000000ffff087224 */ /* 0x000fe200078e000c */
[----:B------:R-:W-:Y:S02]  /*2440*/  ISETP.GT.OR P2, PT, R46, 0x9f, P2 ;  /* 0x0000009f2e00780c */ /* 0x000fe40001744670 */
[----:B-1----:R-:W-:-:S11]  /*2450*/  ISETP.NE.AND P3, PT, R61, 0x1, PT ;  /* 0x000000013d00780c */ /* 0x002fd60003f65270 */
[----:B------:R-:W0:Y:S08]  /*2460*/  @!P2 LDC.64 R6, c[0x0][0x428] ;  /* 0x00010a00ff06ab82 */ /* 0x000e300000000a00 */
[----:B------:R-:W1:Y:S08]  /*2470*/  @!P2 LDC.64 R4, c[0x0][0x418] ;  /* 0x00010600ff04ab82 */ /* 0x000e700000000a00 */
[----:B------:R-:W4:Y:S08]  /*2480*/  @P3 LDC R9, c[0x0][0x434] ;  /* 0x00010d00ff093b82 */ /* 0x000f300000000800 */
[----:B------:R-:W3:Y:S01]  /*2490*/  @P3 LDC R10, c[0x0][0x438] ;  /* 0x00010e00ff0a3b82 */ /* 0x000ee20000000800 */
[----:B----4-:R-:W-:-:S05]  /*24a0*/  @P3 IMAD.HI.U32 R9, R12, R9, RZ ;  /* 0x000000090c093227 */ /* 0x010fca00078e00ff */
[----:B---3--:R-:W-:Y:S01]  /*24b0*/  @P3 SHF.R.U32.HI R8, RZ, R10, R9 ;  /* 0x0000000aff083219 */ /* 0x008fe20000011609 */
[----:B0-----:R-:W-:-:S03]  /*24c0*/  @!P2 IMAD R10, R55, R6, RZ ;  /* 0x00000006370aa224 */ /* 0x001fc600078e02ff */
[----:B------:R-:W-:Y:S01]  /*24d0*/  @!P2 SHF.R.S32.HI R9, RZ, 0x1f, R8 ;  /* 0x0000001fff09a819 */ /* 0x000fe20000011408 */
[C---:B------:R-:W-:Y:S02]  /*24e0*/  @!P2 IMAD R11, R0.reuse, R7, R10 ;  /* 0x00000007000ba224 */ /* 0x040fe400078e020a */
[----:B------:R-:W-:-:S04]  /*24f0*/  @!P2 IMAD.WIDE.U32 R6, R0, R6, R8 ;  /* 0x000000060006a225 */ /* 0x000fc800078e0008 */
[----:B------:R-:W-:Y:S01]  /*2500*/  @!P2 IMAD.IADD R7, R7, 0x1, R11 ;  /* 0x000000010707a824 */ /* 0x000fe200078e020b */
[----:B-1----:R-:W-:-:S04]  /*2510*/  @!P2 LEA R4, P3, R6, R4, 0x2 ;  /* 0x000000040604a211 */ /* 0x002fc800078610ff */
        /* <DEDUP_REMOVED lines=32> */
[----:B------:R-:W-:-:S04]  /*2720*/  IMAD.WIDE.U32 R6, R23, UR4, R4 ;  /* 0x0000000417067c25 */ /* 0x000fc8000f8e0004 */
[----:B------:R-:W-:Y:S01]  /*2730*/  IMAD R13, R23, UR5, R7 ;  /* 0x00000005170d7c24 */ /* 0x000fe2000f8e0207 */
[----:B------:R-:W-:Y:S01]  /*2740*/  IADD3 R71, P4, R6, UR6, RZ ;  /* 0x0000000606477c10 */ /* 0x000fe2000ff9e0ff */
[----:B------:R-:W-:-:S03]  /*2750*/  IMAD.WIDE.U32 R4, R36, R33, RZ ;  /* 0x0000002124047225 */ /* 0x000fc600078e00ff */
[----:B------:R-:W-:Y:S01]  /*2760*/  IADD3.X R13, R13, UR7, RZ, P4, !PT ;  /* 0x000000070d0d7c10 */ /* 0x000fe2000a7fe4ff */
[----:B------:R-:W-:-:S04]  /*2770*/  IMAD R9, R15, R36, R9 ;  /* 0x000000240f097224 */ /* 0x000fc800078e0209 */
[----:B------:R-:W-:Y:S01]  /*2780*/  IMAD.IADD R6, R5, 0x1, R9 ;  /* 0x0000000105067824 */ /* 0x000fe200078e0209 */
[----:B------:R-:W-:Y:S06]  /*2790*/  @!P3 BRA `(.L_x_15865) ;  /* 0x0000001000b0b947 */ /* 0x000fec0003800000 */
[----:B------:R-:W0:Y:S01]  /*27a0*/  S2R R10, SR_TID.X ;  /* 0x00000000000a7919 */ /* 0x000e220000002100 */
[----:B------:R-:W-:Y:S01]  /*27b0*/  IMAD R65, R33, -0xa0, R2 ;  /* 0xffffff6021417824 */ /* 0x000fe200078e0202 */
[----:B------:R-:W-:Y:S01]  /*27c0*/  BSSY B1, `(.L_x_15866) ;  /* 0x0000020000017945 */ /* 0x000fe20003800000 */
[----:B------:R-:W-:Y:S02]  /*27d0*/  CS2R R8, SRZ ;  /* 0x0000000000087805 */ /* 0x000fe4000001ff00 */
[----:B------:R-:W-:Y:S02]  /*27e0*/  CS2R R30, SRZ ;  /* 0x00000000001e7805 */ /* 0x000fe4000001ff00 */
[----:B------:R-:W-:Y:S02]  /*27f0*/  CS2R R28, SRZ ;  /* 0x00000000001c7805 */ /* 0x000fe4000001ff00 */
[----:B------:R-:W-:Y:S02]  /*2800*/  VIMNMX R65, R65, 0xa0, PT ;  /* 0x000000a041417848 */ /* 0x000fe40003fe0100 */
[----:B------:R-:W-:Y:S01]  /*2810*/  CS2R R56, SRZ ;  /* 0x0000000000387805 */ /* 0x000fe2000001ff00 */
[----:B0-----:R-:W-:-:S05]  /*2820*/  VIADD R14, R10, 0xffffff80 ;  /* 0xffffff800a0e7836 */ /* 0x001fca0000000000 */
[----:B------:R-:W-:-:S04]  /*2830*/  LEA.HI R10, R14, R14, RZ, 0x1 ;  /* 0x0000000e0e0a7211 */ /* 0x000fc800078f08ff */
[----:B------:R-:W-:-:S04]  /*2840*/  SHF.R.S32.HI R10, RZ, 0x1, R10 ;  /* 0x00000001ff0a7819 */ /* 0x000fc8000001140a */
[----:B------:R-:W-:-:S13]  /*2850*/  ISETP.GE.AND P3, PT, R10, R65, PT ;  /* 0x000000410a00720c */ /* 0x000fda0003f66270 */
[----:B------:R-:W-:Y:S05]  /*2860*/  @P3 BRA `(.L_x_15867) ;  /* 0x0000000000543947 */ /* 0x000fea0003800000 */
[----:B------:R-:W2:Y:S01]  /*2870*/  LDL.64 R66, [R1+0x8] ;  /* 0x0000080001427983 */ /* 0x000ea20000100a00 */
[----:B------:R-:W-:-:S03]  /*2880*/  ULDC.64 UR4, c[0x0][0x3e8] ;  /* 0x0000fa0000047ab9 */ /* 0x000fc60000000a00 */
[----:B------:R-:W3:Y:S01]  /*2890*/  LDL R10, [R1+0x1c] ;  /* 0x00001c00010a7983 */ /* 0x000ee20000100800 */
[----:B------:R-:W-:Y:S01]  /*28a0*/  IADD3 R4, P4, P5, R20, UR4, R4 ;  /* 0x0000000414047c10 */ /* 0x000fe2000fd9e004 */
[----:B------:R-:W-:Y:S01]  /*28b0*/  IMAD R9, R49, R33, RZ ;  /* 0x0000002131097224 */ /* 0x000fe200078e02ff */
[----:B------:R-:W-:Y:S02]  /*28c0*/  MOV R7, R52 ;  /* 0x0000003400077202 */ /* 0x000fe40000000f00 */
[----:B------:R-:W-:Y:S01]  /*28d0*/  IADD3.X R5, R50, UR5, R6, P4, P5 ;  /* 0x0000000532057c10 */ /* 0x000fe2000a7ea406 */
[----:B------:R-:W-:Y:S01]  /*28e0*/  IMAD.MOV.U32 R6, RZ, RZ, R38 ;  /* 0x000000ffff067224 */ /* 0x000fe200078e0026 */
[----:B------:R-:W-:Y:S01]  /*28f0*/  ULDC.64 UR4, c[0x0][0x400] ;  /* 0x0001000000047ab9 */ /* 0x000fe20000000a00 */
[-C--:B------:R-:W-:Y:S02]  /*2900*/  IMAD R9, R15, R42.reuse, R9 ;  /* 0x0000002a0f097224 */ /* 0x080fe400078e0209 */
[----:B------:R-:W-:-:S03]  /*2910*/  IMAD.WIDE.U32 R6, R33, R42, R6 ;  /* 0x0000002a21067225 */ /* 0x000fc600078e0006 */
[----:B------:R-:W-:-:S04]  /*2920*/  IADD3 R6, P4, R6, UR4, RZ ;  /* 0x0000000406067c10 */ /* 0x000fc8000ff9e0ff */
[----:B------:R-:W-:Y:S02]  /*2930*/  IADD3.X R7, R7, UR5, R9, P4, !PT ;  /* 0x0000000507077c10 */ /* 0x000fe4000a7fe409 */
        /* <DEDUP_REMOVED lines=8> */
.L_x_15867:
[----:B------:R-:W-:Y:S05]  /*29c0*/  BSYNC B1 ;  /* 0x0000000000017941 */ /* 0x000fea0003800000 */
.L_x_15866:
[----:B------:R-:W-:Y:S01]  /*29d0*/  ISETP.NE.AND P4, PT, R157, 0x3, PT ;  /* 0x000000039d00780c */ /* 0x000fe20003f85270 */
[----:B-----5:R-:W-:Y:S02]  /*29e0*/  IMAD.MOV.U32 R70, RZ, RZ, R8 ;  /* 0x000000ffff467224 */ /* 0x020fe400078e0008 */
[----:B------:R-:W-:Y:S02]  /*29f0*/  IMAD.MOV.U32 R73, RZ, RZ, R30 ;  /* 0x000000ffff497224 */ /* 0x000fe400078e001e */
[----:B------:R-:W-:Y:S02]  /*2a00*/  IMAD.MOV.U32 R72, RZ, RZ, R28 ;  /* 0x000000ffff487224 */ /* 0x000fe400078e001c */
[----:B------:R-:W-:-:S06]  /*2a10*/  IMAD.MOV.U32 R74, RZ, RZ, R56 ;  /* 0x000000ffff4a7224 */ /* 0x000fcc00078e0038 */
[----:B------:R-:W-:Y:S05]  /*2a20*/  @!P4 BRA `(.L_x_15868) ;  /* 0x000000000004c947 */ /* 0x000fea0003800000 */
[----:B------:R-:W-:Y:S01]  /*2a30*/  BPT.TRAP 0x1 ;  /* 0x000000040000795c */ /* 0x000fe20000300000 */
.L_x_15868:
[----:B0-----:R-:W2:Y:S01]  /*2a40*/  LDL R4, [R1+0x4] ;  /* 0x0000040001047983 */ /* 0x001ea20000100800 */
[----:B------:R-:W-:Y:S01]  /*2a50*/  IMAD R66, R19, 0x8, R18 ;  /* 0x0000000813427824 */ /* 0x000fe200078e0212 */
[----:B------:R-:W-:Y:S01]  /*2a60*/  BSSY B1, `(.L_x_15869) ;  /* 0x0000004000017945 */ /* 0x000fe20003800000 */
[----:B--2---:R-:W-:-:S04]  /*2a70*/  SHF.L.U32 R67, R4, 0x1f, RZ ;  /* 0x0000001f04437819 */ /* 0x004fc800000006ff */
[----:B------:R-:W0:Y:S02]  /*2a80*/  SYNCS.PHASECHK.TRANS64.TRYWAIT P5, [R66+URZ+0x13290], R67 ;  /* 0x01329043420075a7 */ /* 0x000e2400080a017f */
[----:B0-----:R-:W-:Y:S05]  /*2a90*/  @!P5 BRA `(.L_x_15870) ;  /* 0x000001bc0014d947 */ /* 0x001fea0003800000 */
.L_x_16115:
[----:B------:R-:W-:Y:S05]  /*2aa0*/  BSYNC B1 ;  /* 0x0000000000017941 */ /* 0x000fea0003800000 */
.L_x_15869:
[----:B------:R-:W-:-:S03]  /*2ab0*/  UMOV UR4, 0xffffffff ;  /* 0xffffffff00047882 */ /* 0x000fc60000000000 */
[----:B------:R-:W-:Y:S05]  /*2ac0*/  BRA.DIV UR4, `(.L_x_15871) ;  /* 0x000001be041c7947 */ /* 0x000fea000b800000 */
[----:B------:R1:W2:Y:S04]  /*2ad0*/  SHFL.IDX PT, R69, R13, RZ, 0x1e1f ;  /* 0x001e1fff0d457589 */ /* 0x0002a800000e0000 */
[----:B------:R1:W3:Y:S02]  /*2ae0*/  SHFL.IDX PT, R14, R71, RZ, 0x1e1f ;  /* 0x001e1fff470e7589 */ /* 0x0002e400000e0000 */
.L_x_16119:
[----:B------:R-:W-:Y:S05]  /*2af0*/  @P3 BRA `(.L_x_15872) ;  /* 0x0000002400343947 */ /* 0x000fea0003800000 */
[----:B------:R-:W4:Y:S01]  /*2b00*/  LDL R79, [R1+0x24] ;  /* 0x00002400014f7983 */ /* 0x000f220000100800 */
[----:B------:R-:W-:Y:S01]  /*2b10*/  BSSY B1, `(.L_x_15873) ;  /* 0x0000077000017945 */ /* 0x000fe20003800000 */
[----:B----4-:R-:W-:-:S13]  /*2b20*/  LOP3.LUT P5, RZ, R79, 0x2, RZ, 0xc0, !PT ;  /* 0x000000024fff7812 */ /* 0x010fda00078ac0ff */
[----:B------:R-:W-:Y:S05]  /*2b30*/  @P5 BRA `(.L_x_15874) ;  /* 0x0000000400d05947 */ /* 0x000fea0003800000 */
[----:B-1----:R-:W4:Y:S01]  /*2b40*/  LDL.64 R12, [R1+0x8] ;  /* 0x00000800010c7983 */ /* 0x002f220000100a00 */
[----:B---3--:R-:W-:Y:S01]  /*2b50*/  IADD3 R10, P3, R16, R14, RZ ;  /* 0x0000000e100a7210 */ /* 0x008fe20007f7e0ff */
[----:B------:R-:W-:Y:S02]  /*2b60*/  BSSY B2, `(.L_x_15875) ;  /* 0x0000070000027945 */ /* 0x000fe40003800000 */
[----:B------:R1:W3:Y:S02]  /*2b70*/  LDS.128 R4, [R62+0xe000] ;  /* 0x00e000003e047984 */ /* 0x0002e40000000c00 */
[----:B--2---:R-:W-:Y:S01]  /*2b80*/  IMAD.X R11, R69, 0x1, R17, P3 ;  /* 0x00000001450b7824 */ /* 0x004fe200018e0611 */
[----:B----4-:R-:W-:-:S13]  /*2b90*/  ISETP.GE.AND P3, PT, R12, R68, PT ;  /* 0x000000440c00720c */ /* 0x010fda0003f66270 */
[----:B-1-3--:R-:W-:Y:S05]  /*2ba0*/  @P3 BRA `(.L_x_15876) ;  /* 0x0000000400ac3947 */ /* 0x00afea0003800000 */
[--C-:B------:R-:W-:Y:S02]  /*2bb0*/  SHF.R.U32.HI R75, RZ, 0x8, R31.reuse ;  /* 0x00000008ff4b7819 */ /* 0x100fe4000001161f */
[----:B------:R-:W-:Y:S02]  /*2bc0*/  LOP3.LUT R12, R31, 0xff, RZ, 0xc0, !PT ;  /* 0x000000ff1f0c7812 */ /* 0x000fe400078ec0ff */
[----:B------:R-:W-:Y:S02]  /*2bd0*/  SHF.R.U32.HI R13, RZ, 0x18, R31 ;  /* 0x00000018ff0d7819 */ /* 0x000fe4000001161f */
[----:B------:R-:W-:Y:S02]  /*2be0*/  LOP3.LUT R15, R57, 0xff, RZ, 0xc0, !PT ;  /* 0x000000ff390f7812 */ /* 0x000fe400078ec0ff */
[--C-:B------:R-:W-:Y:S02]  /*2bf0*/  SHF.R.U32.HI R30, RZ, 0x18, R57.reuse ;  /* 0x00000018ff1e7819 */ /* 0x100fe40000011639 */
[----:B------:R-:W-:-:S02]  /*2c00*/  SHF.R.U32.HI R56, RZ, 0x8, R57 ;  /* 0x00000008ff387819 */ /* 0x000fc40000011639 */
[----:B------:R-:W-:Y:S01]  /*2c10*/  PRMT R13, R13, 0x654, R12 ;  /* 0x000006540d0d7816 */ /* 0x000fe2000000000c */
[----:B------:R-:W-:Y:S01]  /*2c20*/  IMAD.SHL.U32 R12, R75, 0x100, RZ ;  /* 0x000001004b0c7824 */ /* 0x000fe200078e00ff */
[----:B------:R-:W-:Y:S02]  /*2c30*/  SHF.R.U32.HI R76, RZ, 0x10, R31 ;  /* 0x00000010ff4c7819 */ /* 0x000fe4000001161f */
[----:B------:R-:W-:Y:S01]  /*2c40*/  PRMT R31, R30, 0x654, R15 ;  /* 0x000006541e1f7816 */ /* 0x000fe2000000000f */
[----:B------:R-:W-:Y:S01]  /*2c50*/  IMAD.MOV.U32 R15, RZ, RZ, R4 ;  /* 0x000000ffff0f7224 */ /* 0x000fe200078e0004 */
[----:B------:R-:W-:Y:S02]  /*2c60*/  SHF.R.U32.HI R71, RZ, 0x10, R57 ;  /* 0x00000010ff477819 */ /* 0x000fe40000011639 */
[----:B------:R-:W-:Y:S02]  /*2c70*/  SHF.L.U32 R30, R56, 0x8, RZ ;  /* 0x00000008381e7819 */ /* 0x000fe400000006ff */
        /* <DEDUP_REMOVED lines=94> */
.L_x_15876:
[----:B------:R-:W-:Y:S05]  /*3260*/  BSYNC B2 ;  /* 0x0000000000027941 */ /* 0x000fea0003800000 */
.L_x_15875:
[----:B------:R4:W-:Y:S02]  /*3270*/  ST.E.128 desc[UR40][R10.64], R4 ;  /* 0x000000040a007985 */ /* 0x0009e4000c101d28 */
.L_x_15874:
[----:B------:R-:W-:Y:S05]  /*3280*/  BSYNC B1 ;  /* 0x0000000000017941 */ /* 0x000fea0003800000 */
.L_x_15873:
[----:B------:R-:W-:-:S13]  /*3290*/  LOP3.LUT P3, RZ, R79, 0x1, RZ, 0xc0, !PT ;  /* 0x000000014fff7812 */ /* 0x000fda000786c0ff */
[----:B------:R-:W-:Y:S05]  /*32a0*/  @P3 BRA `(.L_x_15872) ;  /* 0x0000001c00483947 */ /* 0x000fea0003800000 */
[----:B----4-:R-:W4:Y:S04]  /*32b0*/  LDL R10, [R1+0x20] ;  /* 0x00002000010a7983 */ /* 0x010f280000100800 */
[----:B------:R-:W3:Y:S04]  /*32c0*/  LDL R7, [R1] ;  /* 0x0000000001077983 */ /* 0x000ee80000100800 */
[----:B------:R-:W2:Y:S04]  /*32d0*/  LDL R6, [R1+0x18] ;  /* 0x0000180001067983 */ /* 0x000ea80000100800 */
[----:B------:R-:W5:Y:S01]  /*32e0*/  LDL R12, [R1+0x1c] ;  /* 0x00001c00010c7983 */ /* 0x000f620000100800 */
[----:B------:R-:W-:Y:S01]  /*32f0*/  IMAD.MOV.U32 R5, RZ, RZ, 0x20 ;  /* 0x00000020ff057424 */ /* 0x000fe200078e00ff */
[----:B------:R-:W-:Y:S01]  /*3300*/  BSSY B1, `(.L_x_15877) ;  /* 0x0000073000017945 */ /* 0x000fe20003800000 */
[----:B------:R-:W-:-:S03]  /*3310*/  IMAD R4, R19, 0x2800, RZ ;  /* 0x0000280013047824 */ /* 0x000fc600078e02ff */
[----:B------:R-:W-:-:S04]  /*3320*/  SEL R5, R5, 0xffffffe0, !P1 ;  /* 0xffffffe005057807 */ /* 0x000fc80004800000 */
[----:B----4-:R-:W-:Y:S02]  /*3330*/  IADD3 R5, R5, R10, R4 ;  /* 0x0000000a05057210 */ /* 0x010fe40007ffe004 */
[----:B---3--:R-:W-:-:S03]  /*3340*/  IADD3 R10, P3, R7, R14, RZ ;  /* 0x0000000e070a7210 */ /* 0x008fc60007f7e0ff */
[----:B------:R-:W-:Y:S02]  /*3350*/  IMAD.IADD R4, R18, 0x1, R5 ;  /* 0x0000000112047824 */ /* 0x000fe400078e0205 */
[----:B--2---:R-:W-:-:S04]  /*3360*/  IMAD.X R11, R69, 0x1, R6, P3 ;  /* 0x00000001450b7824 */ /* 0x004fc800018e0606 */
[----:B------:R-:W2:Y:S01]  /*3370*/  LDS.128 R4, [R4+0xe000] ;  /* 0x00e0000004047984 */ /* 0x000ea20000000c00 */
[----:B-----5:R-:W-:-:S13]  /*3380*/  ISETP.GE.AND P3, PT, R12, R68, PT ;  /* 0x000000440c00720c */ /* 0x020fda0003f66270 */
[----:B------:R-:W-:Y:S05]  /*3390*/  @P3 BRA `(.L_x_15878) ;  /* 0x0000000400a43947 */ /* 0x000fea0003800000 */
[----:B------:R-:W-:Y:S02]  /*33a0*/  SHF.R.U32.HI R15, RZ, 0x8, R29 ;  /* 0x00000008ff0f7819 */ /* 0x000fe4000001161d */
[----:B-1----:R-:W-:Y:S02]  /*33b0*/  SHF.R.U32.HI R13, RZ, 0x8, R9 ;  /* 0x00000008ff0d7819 */ /* 0x002fe40000011609 */
[----:B------:R-:W-:Y:S02]  /*33c0*/  LOP3.LUT R12, R29, 0xff0000ff, RZ, 0xc0, !PT ;  /* 0xff0000ff1d0c7812 */ /* 0x000fe400078ec0ff */
[----:B------:R-:W-:Y:S01]  /*33d0*/  SHF.R.U32.HI R14, RZ, 0x10, R29 ;  /* 0x00000010ff0e7819 */ /* 0x000fe2000001161d */
[----:B------:R-:W-:Y:S01]  /*33e0*/  IMAD.SHL.U32 R13, R13, 0x100, RZ ;  /* 0x000001000d0d7824 */ /* 0x000fe200078e00ff */
[----:B------:R-:W-:Y:S02]  /*33f0*/  SHF.L.U32 R15, R15, 0x8, RZ ;  /* 0x000000080f0f7819 */ /* 0x000fe400000006ff */
[----:B------:R-:W-:-:S02]  /*3400*/  SHF.R.U32.HI R31, RZ, 0x18, R9 ;  /* 0x00000018ff1f7819 */ /* 0x000fc40000011609 */
[----:B------:R-:W-:Y:S02]  /*3410*/  LOP3.LUT R8, R9, 0xff, RZ, 0xc0, !PT ;  /* 0x000000ff09087812 */ /* 0x000fe400078ec0ff */
[----:B------:R-:W-:Y:S01]  /*3420*/  SHF.R.U32.HI R28, RZ, 0x10, R9 ;  /* 0x00000010ff1c7819 */ /* 0x000fe20000011609 */
[----:B--2---:R-:W-:Y:S01]  /*3430*/  IMAD.MOV.U32 R9, RZ, RZ, R4 ;  /* 0x000000ffff097224 */ /* 0x004fe200078e0004 */
[----:B------:R-:W-:Y:S01]  /*3440*/  LOP3.LUT R12, R12, 0xff00, R15, 0xf8, !PT ;  /* 0x0000ff000c0c7812 */ /* 0x000fe200078ef80f */
[----:B------:R-:W-:Y:S01]  /*3450*/  IMAD.U32 R15, R14, 0x10000, RZ ;  /* 0x000100000e0f7824 */ /* 0x000fe200078e00ff */
[----:B------:R-:W-:Y:S02]  /*3460*/  PRMT R8, R31, 0x654, R8 ;  /* 0x000006541f087816 */ /* 0x000fe40000000008 */
[----:B------:R-:W-:Y:S02]  /*3470*/  F2FP.F16.E4M3.UNPACK_B R4, R5 ;  /* 0x00000005ff04723e */ /* 0x000fe400020006ff */
[----:B------:R-:W-:-:S02]  /*3480*/  F2FP.F16.E4M3.UNPACK_B R14, R72.H1 ;  /* 0x00000048ff0e723e */ /* 0x000fc400030006ff */
        /* <DEDUP_REMOVED lines=9> */
[----:B------:R-:W-:Y:S02]  /*3520*/  HADD2.F32 R28, -RZ, R14.H1_H1 ;  /* 0x3000000eff1c7230 */ /* 0x000fe40000004100 */
[----:B------:R-:W-:Y:S01]  /*3530*/  FMUL.FTZ R57, R12, R31 ;  /* 0x0000001f0c397220 */ /* 0x000fe20000410000 */
[----:B------:R-:W-:Y:S01]  /*3540*/  HADD2.F32 R29, -RZ, R15.H0_H0 ;  /* 0x2000000fff1d7230 */ /* 0x000fe20000004100 */
[----:B------:R-:W-:Y:S01]  /*3550*/  F2FP.F16.E4M3.UNPACK_B R72, R72 ;  /* 0x00000048ff48723e */ /* 0x000fe200020006ff */
[--C-:B------:R-:W-:Y:S01]  /*3560*/  HADD2.F32 R14, -RZ, R5.reuse.H1_H1 ;  /* 0x30000005ff0e7230 */ /* 0x100fe20000004100 */
[----:B------:R-:W-:Y:S01]  /*3570*/  F2FP.F16.E4M3.UNPACK_B R70, R70 ;  /* 0x00000046ff46723e */ /* 0x000fe200020006ff */
[----:B------:R-:W-:-:S02]  /*3580*/  HADD2.F32 R13, -RZ, R5.H0_H0 ;  /* 0x20000005ff0d7230 */ /* 0x000fc40000004100 */
        /* <DEDUP_REMOVED lines=74> */
.L_x_15878:
[----:B------:R-:W-:Y:S05]  /*3a30*/  BSYNC B1 ;  /* 0x0000000000017941 */ /* 0x000fea0003800000 */
.L_x_15877:
[----:B--2---:R2:W-:Y:S01]  /*3a40*/  ST.E.128 desc[UR40][R10.64], R4 ;  /* 0x000000040a007985 */ /* 0x0045e2000c101d28 */
[----:B------:R-:W-:Y:S05]  /*3a50*/  BRA `(.L_x_15872) ;  /* 0x00000014005c7947 */ /* 0x000fea0003800000 */
.L_x_15865:
[----:B------:R-:W0:Y:S01]  /*3a60*/  S2R R7, SR_TID.X ;  /* 0x0000000000077919 */ /* 0x000e220000002100 */
[----:B------:R-:W-:Y:S01]  /*3a70*/  IMAD R65, R33, -0xa0, R2 ;  /* 0xffffff6021417824 */ /* 0x000fe200078e0202 */
[----:B------:R-:W-:Y:S02]  /*3a80*/  CS2R R30, SRZ ;  /* 0x00000000001e7805 */ /* 0x000fe4000001ff00 */
[----:B------:R-:W-:Y:S02]  /*3a90*/  CS2R R28, SRZ ;  /* 0x00000000001c7805 */ /* 0x000fe4000001ff00 */
[----:B------:R-:W-:Y:S01]  /*3aa0*/  VIMNMX R65, R65, 0xa0, PT ;  /* 0x000000a041417848 */ /* 0x000fe20003fe0100 */
[----:B0-----:R-:W-:-:S05]  /*3ab0*/  VIADD R7, R7, 0xffffff80 ;  /* 0xffffff8007077836 */ /* 0x001fca0000000000 */
[----:B------:R-:W-:-:S04]  /*3ac0*/  LEA.HI R7, R7, R7, RZ, 0x1 ;  /* 0x0000000707077211 */ /* 0x000fc800078f08ff */
[----:B------:R-:W-:-:S04]  /*3ad0*/  SHF.R.S32.HI R7, RZ, 0x1, R7 ;  /* 0x00000001ff077819 */ /* 0x000fc80000011407 */
[----:B------:R-:W-:-:S04]  /*3ae0*/  ISETP.GE.AND P3, PT, R7, R65, PT ;  /* 0x000000410700720c */ /* 0x000fc80003f66270 */
[----:B------:R-:W-:-:S13]  /*3af0*/  ISETP.GE.OR P4, PT, R16, R68, P3 ;  /* 0x000000441000720c */ /* 0x000fda0001f86670 */
[----:B------:R-:W0:Y:S01]  /*3b00*/  @!P4 LDC.64 R8, c[0x0][0x3e8] ;  /* 0x0000fa00ff08cb82 */ /* 0x000e220000000a00 */
[----:B------:R-:W-:-:S07]  /*3b10*/  @!P4 IMAD.MOV.U32 R5, RZ, RZ, R53 ;  /* 0x000000ffff05c224 */ /* 0x000fce00078e0035 */
[----:B------:R-:W1:Y:S01]  /*3b20*/  @!P4 LDC.64 R10, c[0x0][0x400] ;  /* 0x00010000ff0acb82 */ /* 0x000e620000000a00 */
[----:B0-----:R-:W-:Y:S01]  /*3b30*/  @!P4 IADD3 R8, P5, P6, R34, R8, R4 ;  /* 0x000000082208c210 */ /* 0x001fe20007ebe004 */
[----:B------:R-:W-:-:S03]  /*3b40*/  @!P4 IMAD.MOV.U32 R4, RZ, RZ, R40 ;  /* 0x000000ffff04c224 */ /* 0x000fc600078e0028 */
[----:B------:R-:W-:Y:S01]  /*3b50*/  @!P4 IADD3.X R9, R51, R9, R6, P5, P6 ;  /* 0x000000093309c210 */ /* 0x000fe20002fec406 */
[----:B------:R-:W-:Y:S02]  /*3b60*/  @!P4 IMAD R6, R49, R33, RZ ;  /* 0x000000213106c224 */ /* 0x000fe400078e02ff */
[----:B------:R-:W-:-:S04]  /*3b70*/  @!P4 IMAD.WIDE.U32 R4, R33, R42, R4 ;  /* 0x0000002a2104c225 */ /* 0x000fc800078e0004 */
[----:B------:R-:W-:Y:S01]  /*3b80*/  @!P4 IMAD R6, R15, R42, R6 ;  /* 0x0000002a0f06c224 */ /* 0x000fe200078e0206 */
[----:B-1----:R-:W-:-:S04]  /*3b90*/  @!P4 IADD3 R10, P5, R4, R10, RZ ;  /* 0x0000000a040ac210 */ /* 0x002fc80007fbe0ff */
[----:B------:R-:W-:Y:S02]  /*3ba0*/  @!P4 IADD3.X R11, R11, R6, R5, P5, !PT ;  /* 0x000000060b0bc210 */ /* 0x000fe40002ffe405 */
[----:B------:R-:W-:Y:S02]  /*3bb0*/  CS2R R4, SRZ ;  /* 0x0000000000047805 */ /* 0x000fe4000001ff00 */
[----:B------:R-:W-:Y:S01]  /*3bc0*/  CS2R R6, SRZ ;  /* 0x0000000000067805 */ /* 0x000fe2000001ff00 */
[----:B------:R-:W2:Y:S05]  /*3bd0*/  @!P4 LDG.E.128 R28, desc[UR40][R10.64] ;  /* 0x000000280a1cc981 */ /* 0x000eaa000c1e1d00 */
[----:B------:R-:W3:Y:S01]  /*3be0*/  @!P4 LDG.E.128 R4, desc[UR40][R8.64] ;  /* 0x000000280804c981 */ /* 0x000ee2000c1e1d00 */
[----:B------:R-:W-:-:S02]  /*3bf0*/  ISETP.NE.AND P4, PT, R157, 0x3, PT ;  /* 0x000000039d00780c */ /* 0x000fc40003f85270 */
[----:B------:R-:W-:Y:S01]  /*3c00*/  ISETP.GE.AND P5, PT, R16, R68, PT ;  /* 0x000000441000720c */ /* 0x000fe20003fa6270 */
[----:B--2---:R-:W-:Y:S02]  /*3c10*/  IMAD.MOV.U32 R72, RZ, RZ, R30 ;  /* 0x000000ffff487224 */ /* 0x004fe400078e001e */
[----:B------:R-:W-:Y:S02]  /*3c20*/  IMAD.MOV.U32 R75, RZ, RZ, R28 ;  /* 0x000000ffff4b7224 */ /* 0x000fe400078e001c */
[----:B---3--:R-:W-:Y:S01]  /*3c30*/  IMAD.MOV.U32 R74, RZ, RZ, R4 ;  /* 0x000000ffff4a7224 */ /* 0x008fe200078e0004 */
[----:B------:R-:W-:-:S05]  /*3c40*/  MOV R70, R6 ;  /* 0x0000000600467202 */ /* 0x000fca0000000f00 */
[----:B------:R-:W-:Y:S05]  /*3c50*/  @!P4 BRA `(.L_x_15879) ;  /* 0x000000000004c947 */ /* 0x000fea0003800000 */
[----:B------:R-:W-:Y:S01]  /*3c60*/  BPT.TRAP 0x1 ;  /* 0x000000040000795c */ /* 0x000fe20000300000 */
.L_x_15879:
[----:B------:R-:W2:Y:S01]  /*3c70*/  LDL R8, [R1+0x4] ;  /* 0x0000040001087983 */ /* 0x000ea20000100800 */
[----:B------:R-:W-:Y:S01]  /*3c80*/  IMAD R66, R19, 0x8, R18 ;  /* 0x0000000813427824 */ /* 0x000fe200078e0212 */
[----:B------:R-:W-:Y:S01]  /*3c90*/  BSSY B1, `(.L_x_15880) ;  /* 0x0000004000017945 */ /* 0x000fe20003800000 */
[----:B--2---:R-:W-:-:S04]  /*3ca0*/  SHF.L.U32 R67, R8, 0x1f, RZ ;  /* 0x0000001f08437819 */ /* 0x004fc800000006ff */
[----:B------:R-:W0:Y:S02]  /*3cb0*/  SYNCS.PHASECHK.TRANS64.TRYWAIT P6, [R66+URZ+0x13290], R67 ;  /* 0x01329043420075a7 */ /* 0x000e2400080c017f */
[----:B0-----:R-:W-:Y:S05]  /*3cc0*/  @!P6 BRA `(.L_x_15881) ;  /* 0x000001a800e0e947 */ /* 0x001fea0003800000 */
.L_x_16120:
[----:B------:R-:W-:Y:S05]  /*3cd0*/  BSYNC B1 ;  /* 0x0000000000017941 */ /* 0x000fea0003800000 */
.L_x_15880:
[----:B------:R-:W-:-:S03]  /*3ce0*/  UMOV UR4, 0xffffffff ;  /* 0xffffffff00047882 */ /* 0x000fc60000000000 */
[----:B------:R-:W-:Y:S05]  /*3cf0*/  BRA.DIV UR4, `(.L_x_15882) ;  /* 0x000001aa04e87947 */ /* 0x000fea000b800000 */
[----:B------:R1:W2:Y:S04]  /*3d00*/  SHFL.IDX PT, R69, R13, RZ, 0x1e1f ;  /* 0x001e1fff0d457589 */ /* 0x0002a800000e0000 */
[----:B------:R-:W3:Y:S02]  /*3d10*/  SHFL.IDX PT, R71, R71, RZ, 0x1e1f ;  /* 0x001e1fff47477589 */ /* 0x000ee400000e0000 */
.L_x_16124:
        /* <DEDUP_REMOVED lines=12> */
[----:B------:R-:W-:-:S04]  /*3de0*/  LEA.HI R9, R9, R8, RZ, 0x5 ;  /* 0x0000000809097211 */ /* 0x000fc800078f28ff */
[----:B------:R-:W-:-:S04]  /*3df0*/  SHF.R.S32.HI R9, RZ, 0x5, R9 ;  /* 0x00000005ff097819 */ /* 0x000fc80000011409 */
[----:B------:R-:W-:-:S05]  /*3e00*/  LEA.HI.SX32 R9, R44, R9, 0x1c ;  /* 0x000000092c097211 */ /* 0x000fca00078fe2ff */
[----:B------:R-:W-:Y:S02]  /*3e10*/  IMAD.SHL.U32 R68, R9, 0x10, RZ ;  /* 0x0000001009447824 */ /* 0x000fe400078e00ff */
[----:B------:R-:W-:-:S04]  /*3e20*/  IMAD R9, R19, 0x2800, R58 ;  /* 0x0000280013097824 */ /* 0x000fc800078e023a */
[----:B------:R-:W-:Y:S01]  /*3e30*/  IMAD.IADD R9, R18, 0x1, R9 ;  /* 0x0000000112097824 */ /* 0x000fe200078e0209 */
        /* <DEDUP_REMOVED lines=20> */
[----:B------:R-:W-:Y:S01]  /*3f80*/  SHF.R.U32.HI R77, RZ, 0x18, R29 ;  /* 0x00000018ff4d7819 */ /* 0x000fe2000001161d */
[----:B------:R-:W-:Y:S01]  /*3f90*/  IMAD.SHL.U32 R81, R81, 0x100, RZ ;  /* 0x0000010051517824 */ /* 0x000fe200078e00ff */
        /* <DEDUP_REMOVED lines=12> */
[----:B------:R-:W-:Y:S01]  /*4060*/  LOP3.LUT R77, R6, 0xff00, R77, 0xf8, !PT ;  /* 0x0000ff00064d7812 */ /* 0x000fe200078ef84d */
[----:B------:R-:W-:Y:S01]  /*4070*/  IMAD.U32 R82, R7, 0x10000, RZ ;  /* 0x0001000007527824 */ /* 0x000fe200078e00ff */
[----:B------:R-:W-:Y:S01]  /*4080*/  LOP3.LUT R6, R4, 0xff0000, R31, 0xf8, !PT ;  /* 0x00ff000004067812 */ /* 0x000fe200078ef81f */
[----:B------:R-:W-:Y:S01]  /*4090*/  IMAD.U32 R5, R5, 0x10000, RZ ;  /* 0x0001000005057824 */ /* 0x000fe200078e00ff */
[----:B------:R-:W-:-:S02]  /*40a0*/  SHF.L.U32 R4, R78, 0x10, RZ ;  /* 0x000000104e047819 */ /* 0x000fc400000006ff */
[----:B------:R-:W-:Y:S02]  /*40b0*/  LOP3.LUT R80, R30, 0xff00, R79, 0xf8, !PT ;  /* 0x0000ff001e507812 */ /* 0x000fe400078ef84f */
[----:B------:R-:W-:Y:S02]  /*40c0*/  F2FP.F16.E4M3.UNPACK_B R78, R75.H1 ;  /* 0x0000004bff4e723e */ /* 0x000fe400030006ff */
        /* <DEDUP_REMOVED lines=20> */
[----:B------:R-:W-:-:S02]  /*4210*/  F2FP.F16.E4M3.UNPACK_B R78, R74 ;  /* 0x0000004aff4e723e */ /* 0x000fc400020006ff */
[----:B------:R-:W-:Y:S02]  /*4220*/  F2FP.F16.E4M3.UNPACK_B R74, R28 ;  /* 0x0000001cff4a723e */ /* 0x000fe400020006ff */
[----:B------:R-:W-:Y:S01]  /*4230*/  LOP3.LUT R5, R81, 0xff0000, R82, 0xf8, !PT ;  /* 0x00ff000051057812 */ /* 0x000fe200078ef852 */
[-C--:B------:R-:W-:Y:S01]  /*4240*/  FMUL.FTZ R29, R31, R76.reuse ;  /* 0x0000004c1f1d7220 */ /* 0x080fe20000410000 */
[C---:B------:R-:W-:Y:S01]  /*4250*/  FMUL.FTZ R82, R30.reuse, R76 ;  /* 0x0000004c1e527220 */ /* 0x040fe20000410000 */
[----:B------:R-:W-:Y:S02]  /*4260*/  HADD2.F32 R81, -RZ, R80.H0_H0 ;  /* 0x20000050ff517230 */ /* 0x000fe40000004100 */
[----:B------:R-:W-:Y:S02]  /*4270*/  HADD2.F32 R76, -RZ, R75.H0_H0 ;  /* 0x2000004bff4c7230 */ /* 0x000fe40000004100 */
[----:B------:R-:W-:Y:S01]  /*4280*/  FFMA.FTZ R29, R30, R77, -R29 ;  /* 0x0000004d1e1d7223 */ /* 0x000fe2000001081d */
[----:B------:R-:W-:-:S02]  /*4290*/  HADD2.F32 R28, -RZ, R74.H0_H0 ;  /* 0x2000004aff1c7230 */ /* 0x000fc40000004100 */
[----:B------:R-:W-:Y:S01]  /*42a0*/  FFMA.FTZ R31, R31, R77, R82 ;  /* 0x0000004d1f1f7223 */ /* 0x000fe20000010052 */
[----:B------:R-:W-:Y:S02]  /*42b0*/  HADD2.F32 R79, -RZ, R78.H0_H0 ;  /* 0x2000004eff4f7230 */ /* 0x000fe40000004100 */
[-C--:B------:R-:W-:Y:S01]  /*42c0*/  FMUL.FTZ R83, R76, R81.reuse ;  /* 0x000000514c537220 */ /* 0x080fe20000410000 */
[----:B------:R-:W-:Y:S02]  /*42d0*/  HADD2.F32 R80, -RZ, R80.H1_H1 ;  /* 0x30000050ff507230 */ /* 0x000fe40000004100 */
[----:B------:R-:W-:Y:S01]  /*42e0*/  FMUL.FTZ R81, R28, R81 ;  /* 0x000000511c517220 */ /* 0x000fe20000410000 */
[----:B------:R-:W-:Y:S01]  /*42f0*/  HADD2.F32 R77, -RZ, R75.H1_H1 ;  /* 0x3000004bff4d7230 */ /* 0x000fe20000004100 */
[----:B------:R-:W-:Y:S01]  /*4300*/  F2FP.F16.E4M3.UNPACK_B R82, R72.H1 ;  /* 0x00000048ff52723e */ /* 0x000fe200030006ff */
[----:B------:R-:W-:Y:S02]  /*4310*/  HADD2.F32 R74, -RZ, R74.H1_H1 ;  /* 0x3000004aff4a7230 */ /* 0x000fe40000004100 */
[----:B------:R-:W-:Y:S01]  /*4320*/  FFMA.FTZ R30, R76, R79, R81 ;  /* 0x0000004f4c1e7223 */ /* 0x000fe20000010051 */
[----:B------:R-:W-:-:S02]  /*4330*/  HADD2.F32 R76, -RZ, R78.H1_H1 ;  /* 0x3000004eff4c7230 */ /* 0x000fc40000004100 */
[C---:B------:R-:W-:Y:S01]  /*4340*/  FMUL.FTZ R75, R77.reuse, R80 ;  /* 0x000000504d4b7220 */ /* 0x040fe20000410000 */
[----:B------:R-:W-:Y:S01]  /*4350*/  F2FP.F16.E4M3.UNPACK_B R78, R14.H1 ;  /* 0x0000000eff4e723e */ /* 0x000fe200030006ff */
[----:B------:R-:W-:Y:S01]  /*4360*/  FMUL.FTZ R80, R74, R80 ;  /* 0x000000504a507220 */ /* 0x000fe20000410000 */
[----:B------:R-:W-:Y:S01]  /*4370*/  FFMA.FTZ R28, R28, R79, -R83 ;  /* 0x0000004f1c1c7223 */ /* 0x000fe20000010853 */
        /* <DEDUP_REMOVED lines=28> */
[--C-:B------:R-:W-:Y:S01]  /*4540*/  HADD2.F32 R70, -RZ, R72.reuse.H0_H0 ;  /* 0x20000048ff467230 */ /* 0x100fe20000004100 */
[----:B------:R-:W-:Y:S01]  /*4550*/  F2FP.SATFINITE.E4M3.F32.PACK_AB_MERGE_C R12, R31, R12, RZ ;  /* 0x0000000c1f0c723e */ /* 0x000fe200048070ff */
[----:B------:R-:W-:Y:S01]  /*4560*/  HADD2.F32 R72, -RZ, R72.H1_H1 ;  /* 0x30000048ff487230 */ /* 0x000fe20000004100 */
[----:B------:R-:W-:Y:S01]  /*4570*/  F2FP.F16.E4M3.UNPACK_B R31, R13 ;  /* 0x0000000dff1f723e */ /* 0x000fe200020006ff */
[----:B------:R-:W-:-:S02]  /*4580*/  HADD2.F32 R79, -RZ, R76.H0_H0 ;  /* 0x2000004cff4f7230 */ /* 0x000fc40000004100 */
[-C--:B------:R-:W-:Y:S01]  /*4590*/  FMUL.FTZ R87, R70, R83.reuse ;  /* 0x0000005346577220 */ /* 0x080fe20000410000 */
[----:B------:R-:W-:Y:S02]  /*45a0*/  HADD2.F32 R10, -RZ, R10.H1_H1 ;  /* 0x3000000aff0a7230 */ /* 0x000fe40000004100 */
[----:B------:R-:W-:Y:S01]  /*45b0*/  FMUL.FTZ R83, R14, R83 ;  /* 0x000000530e537220 */ /* 0x000fe20000410000 */
[----:B------:R-:W-:Y:S01]  /*45c0*/  HADD2.F32 R81, -RZ, R76.H1_H1 ;  /* 0x3000004cff517230 */ /* 0x000fe20000004100 */
[----:B------:R-:W-:Y:S01]  /*45d0*/  F2FP.F16.E4M3.UNPACK_B R76, R7 ;  /* 0x00000007ff4c723e */ /* 0x000fe200020006ff */
[----:B------:R-:W-:Y:S01]  /*45e0*/  FMUL.FTZ R89, R72, R85 ;  /* 0x0000005548597220 */ /* 0x000fe20000410000 */
[----:B------:R-:W-:Y:S01]  /*45f0*/  F2FP.F16.E4M3.UNPACK_B R29, R9 ;  /* 0x00000009ff1d723e */ /* 0x000fe200020006ff */
[----:B------:R-:W-:Y:S01]  /*4600*/  FFMA.FTZ R87, R14, R79, -R87 ;  /* 0x0000004f0e577223 */ /* 0x000fe20000010857 */
[----:B------:R-:W-:Y:S01]  /*4610*/  F2FP.SATFINITE.E4M3.F32.PACK_AB_MERGE_C R91, R91, R74, RZ ;  /* 0x0000004a5b5b723e */ /* 0x000fe200048070ff */
[----:B------:R-:W-:Y:S01]  /*4620*/  FMUL.FTZ R85, R10, R85 ;  /* 0x000000550a557220 */ /* 0x000fe20000410000 */
[----:B------:R-:W-:Y:S01]  /*4630*/  FFMA.FTZ R14, R70, R79, R83 ;  /* 0x0000004f460e7223 */ /* 0x000fe20000010053 */
[----:B------:R-:W-:Y:S01]  /*4640*/  F2FP.SATFINITE.E4M3.F32.PACK_AB_MERGE_C R8, R75, R28, R8 ;  /* 0x0000001c4b08723e */ /* 0x000fe20004807008 */
[----:B------:R-:W-:Y:S01]  /*4650*/  HADD2.F32 R70, -RZ, R31.H0_H0 ;  /* 0x2000001fff467230 */ /* 0x000fe20000004100 */
[----:B------:R-:W-:Y:S01]  /*4660*/  F2FP.SATFINITE.E4M3.F32.PACK_AB_MERGE_C R12, R77, R30, R12 ;  /* 0x0000001e4d0c723e */ /* 0x000fe2000480700c */
[----:B------:R-:W-:Y:S01]  /*4670*/  HADD2.F32 R77, -RZ, R76.H0_H0 ;  /* 0x2000004cff4d7230 */ /* 0x000fe20000004100 */
[----:B------:R-:W-:Y:S01]  /*4680*/  F2FP.F16.E4M3.UNPACK_B R74, R6 ;  /* 0x00000006ff4a723e */ /* 0x000fe200020006ff */
[----:B------:R-:W-:-:S02]  /*4690*/  HADD2.F32 R28, -RZ, R29.H0_H0 ;  /* 0x2000001dff1c7230 */ /* 0x000fc40000004100 */
[----:B------:R-:W-:Y:S01]  /*46a0*/  FFMA.FTZ R85, R72, R81, R85 ;  /* 0x0000005148557223 */ /* 0x000fe20000010055 */
[----:B------:R-:W-:Y:S02]  /*46b0*/  HADD2.F32 R72, -RZ, R31.H1_H1 ;  /* 0x3000001fff487230 */ /* 0x000fe40000004100 */
        /* <DEDUP_REMOVED lines=8> */
[----:B------:R-:W-:-:S02]  /*4740*/  HADD2.F32 R75, -RZ, R74.H1_H1 ;  /* 0x3000004aff4b7230 */ /* 0x000fc40000004100 */
        /* <DEDUP_REMOVED lines=8> */
[----:B------:R-:W-:Y:S02]  /*47d0*/  HADD2.F32 R75, -RZ, R74.H0_H0 ;  /* 0x2000004aff4b7230 */ /* 0x000fe40000004100 */
[----:B------:R-:W-:Y:S01]  /*47e0*/  FFMA.FTZ R10, R10, R81, -R89 ;  /* 0x000000510a0a7223 */ /* 0x000fe20000010859 */
[----:B------:R-:W-:Y:S01]  /*47f0*/  HADD2.F32 R7, -RZ, R31.H0_H0 ;  /* 0x2000001fff077230 */ /* 0x000fe20000004100 */
[----:B------:R-:W-:Y:S01]  /*4800*/  F2FP.F16.E4M3.UNPACK_B R81, R5.H1 ;  /* 0x00000005ff51723e */ /* 0x000fe200030006ff */
[----:B------:R-:W-:-:S02]  /*4810*/  HADD2.F32 R72, -RZ, R13.H1_H1 ;  /* 0x3000000dff487230 */ /* 0x000fc40000004100 */
[CC--:B------:R-:W-:Y:S01]  /*4820*/  FMUL.FTZ R76, R70.reuse, R75.reuse ;  /* 0x0000004b464c7220 */ /* 0x0c0fe20000410000 */
[----:B------:R-:W-:Y:S02]  /*4830*/  HADD2.F32 R13, -RZ, R6.H0_H0 ;  /* 0x20000006ff0d7230 */ /* 0x000fe40000004100 */
[C---:B------:R-:W-:Y:S01]  /*4840*/  FMUL.FTZ R77, R7.reuse, R75 ;  /* 0x0000004b074d7220 */ /* 0x040fe20000410000 */
[----:B------:R-:W-:Y:S01]  /*4850*/  HADD2.F32 R31, -RZ, R31.H1_H1 ;  /* 0x3000001fff1f7230 */ /* 0x000fe20000004100 */
[----:B------:R-:W-:Y:S01]  /*4860*/  F2FP.F16.E4M3.UNPACK_B R80, R5 ;  /* 0x00000005ff50723e */ /* 0x000fe200020006ff */
[----:B------:R-:W-:Y:S01]  /*4870*/  HADD2.F32 R74, -RZ, R74.H1_H1 ;  /* 0x3000004aff4a7230 */ /* 0x000fe20000004100 */
[----:B------:R-:W-:Y:S01]  /*4880*/  F2FP.F16.E4M3.UNPACK_B R5, R4 ;  /* 0x00000004ff05723e */ /* 0x000fe200020006ff */
        /* <DEDUP_REMOVED lines=17> */
[----:B------:R-:W-:Y:S01]  /*49a0*/  F2FP.SATFINITE.E4M3.F32.PACK_AB_MERGE_C R10, R10, R87, R91 ;  /* 0x000000570a0a723e */ /* 0x000fe2000480705b */
[----:B------:R-:W-:Y:S01]  /*49b0*/  HADD2.F32 R72, -RZ, R11.H0_H0 ;  /* 0x2000000bff487230 */ /* 0x000fe20000004100 */
[----:B------:R-:W-:Y:S01]  /*49c0*/  F2FP.SATFINITE.E4M3.F32.PACK_AB_MERGE_C R84, R93, R84, RZ ;  /* 0x000000545d54723e */ /* 0x000fe200048070ff */
[----:B------:R-:W-:-:S02]  /*49d0*/  HADD2.F32 R79, -RZ, R77.H0_H0 ;  /* 0x2000004dff4f7230 */ /* 0x000fc40000004100 */
[-C--:B------:R-:W-:Y:S01]  /*49e0*/  FMUL.FTZ R87, R4, R83.reuse ;  /* 0x0000005304577220 */ /* 0x080fe20000410000 */
[----:B------:R-:W-:Y:S01]  /*49f0*/  HADD2.F32 R15, -RZ, R31.H0_H0 ;  /* 0x2000001fff0f7230 */ /* 0x000fe20000004100 */
[----:B------:R-:W-:Y:S01]  /*4a00*/  F2FP.SATFINITE.E4M3.F32.PACK_AB_MERGE_C R14, R85, R14, R84 ;  /* 0x0000000e550e723e */ /* 0x000fe20004807054 */
[C---:B------:R-:W-:Y:S01]  /*4a10*/  FMUL.FTZ R83, R72.reuse, R83 ;  /* 0x0000005348537220 */ /* 0x040fe20000410000 */
[-C--:B------:R-:W-:Y:S01]  /*4a20*/  FFMA.FTZ R87, R72, R79.reuse, -R87 ;  /* 0x0000004f48577223 */ /* 0x080fe20000010857 */
        /* <DEDUP_REMOVED lines=12> */
[----:B------:R-:W-:Y:S01]  /*4af0*/  HADD2.F32 R80, -RZ, R80.H1_H1 ;  /* 0x30000050ff507230 */ /* 0x000fe20000004100 */
[----:B------:R-:W-:Y:S01]  /*4b00*/  F2FP.SATFINITE.E4M3.F32.PACK_AB_MERGE_C R6, R13, R6, RZ ;  /* 0x000000060d06723e */ /* 0x000fe200048070ff */
[----:B------:R-:W-:Y:S01]  /*4b10*/  HADD2.F32 R4, -RZ, R77.H1_H1 ;  /* 0x3000004dff047230 */ /* 0x000fe20000004100 */
[----:B------:R-:W-:Y:S01]  /*4b20*/  F2FP.SATFINITE.E4M3.F32.PACK_AB_MERGE_C R7, R70, R7, RZ ;  /* 0x000000074607723e */ /* 0x000fe200048070ff */
[----:B------:R-:W-:-:S02]  /*4b30*/  HADD2.F32 R5, -RZ, R5.H1_H1 ;  /* 0x30000005ff057230 */ /* 0x000fc40000004100 */
[CC--:B------:R-:W-:Y:S01]  /*4b40*/  FMUL.FTZ R72, R74.reuse, R80.reuse ;  /* 0x000000504a487220 */ /* 0x0c0fe20000410000 */
        /* <DEDUP_REMOVED lines=9> */
[----:B------:R-:W-:Y:S02]  /*4be0*/  F2FP.SATFINITE.E4M3.F32.PACK_AB_MERGE_C R13, R30, R29, R7 ;  /* 0x0000001d1e0d723e */ /* 0x000fe40004807007 */
[----:B------:R-:W-:-:S07]  /*4bf0*/  F2FP.SATFINITE.E4M3.F32.PACK_AB_MERGE_C R15, R74, R85, R78 ;  /* 0x000000554a0f723e */ /* 0x000fce000480704e */
.L_x_15884:
[----:B------:R-:W-:Y:S05]  /*4c00*/  BSYNC B1 ;  /* 0x0000000000017941 */ /* 0x000fea0003800000 */
.L_x_15883:
[----:B--2---:R2:W-:Y:S01]  /*4c10*/  ST.E.128 desc[UR40][R56.64], R8 ;  /* 0x0000000838007985 */ /* 0x0045e2000c101d28 */
[----:B------:R-:W-:-:S13]  /*4c20*/  ISETP.GE.AND P3, PT, R68, R73, PT ;  /* 0x000000494400720c */ /* 0x000fda0003f66270 */
[----:B------:R-:W-:Y:S05]  /*4c30*/  @P3 BRA `(.L_x_15872) ;  /* 0x0000000000e43947 */ /* 0x000fea0003800000 */
[----:B------:R-:W-:-:S04]  /*4c40*/  IADD3 R4, P3, R71, R68, RZ ;  /* 0x0000004447047210 */ /* 0x000fc80007f7e0ff */
[----:B------:R-:W-:-:S05]  /*4c50*/  LEA.HI.X.SX32 R5, R68, R69, 0x1, P3 ;  /* 0x0000004544057211 */ /* 0x000fca00018f0eff */
[----:B-1----:R1:W-:Y:S01]  /*4c60*/  ST.E.128 desc[UR40][R4.64], R12 ;  /* 0x0000000c04007985 */ /* 0x0023e2000c101d28 */
[----:B------:R-:W-:Y:S05]  /*4c70*/  BRA `(.L_x_15872) ;  /* 0x0000000000d47947 */ /* 0x000fea0003800000 */
.L_x_15864:
[----:B------:R-:W-:-:S13]  /*4c80*/  ISETP.NE.AND P4, PT, R157, 0x3, PT ;  /* 0x000000039d00780c */ /* 0x000fda0003f85270 */
[----:B------:R-:W-:Y:S05]  /*4c90*/  @!P4 BRA `(.L_x_15885) ;  /* 0x000000000004c947 */ /* 0x000fea0003800000 */
[----:B------:R-:W-:Y:S01]  /*4ca0*/  BPT.TRAP 0x1 ;  /* 0x000000040000795c */ /* 0x000fe20000300000 */
.L_x_15885:
[----:B------:R-:W2:Y:S01]  /*4cb0*/  LDL R4, [R1+0x4] ;  /* 0x0000040001047983 */ /* 0x000ea20000100800 */
[----:B------:R-:W-:Y:S01]  /*4cc0*/  IMAD R66, R19, 0x8, R18 ;  /* 0x0000000813427824 */ /* 0x000fe200078e0212 */
[----:B------:R-:W-:Y:S01]  /*4cd0*/  BSSY B1, `(.L_x_15886) ;  /* 0x0000005000017945 */ /* 0x000fe20003800000 */
[----:B------:R-:W-:Y:S02]  /*4ce0*/  SHF.R.S32.HI R63, RZ, 0x1f, R61 ;  /* 0x0000001fff3f7819 */ /* 0x000fe4000001143d */
[----:B--2---:R-:W-:-:S04]  /*4cf0*/  SHF.L.U32 R67, R4, 0x1f, RZ ;  /* 0x0000001f04437819 */ /* 0x004fc800000006ff */
[----:B------:R-:W0:Y:S02]  /*4d00*/  SYNCS.PHASECHK.TRANS64.TRYWAIT P3, [R66+URZ+0x13290], R67 ;  /* 0x01329043420075a7 */ /* 0x000e24000806017f */
[----:B0-----:R-:W-:Y:S05]  /*4d10*/  @!P3 BRA `(.L_x_15887) ;  /* 0x0000019c0028b947 */ /* 0x001fea0003800000 */
.L_x_16125:
[----:B------:R-:W-:Y:S05]  /*4d20*/  BSYNC B1 ;  /* 0x0000000000017941 */ /* 0x000fea0003800000 */
.L_x_15886:
        /* <DEDUP_REMOVED lines=28> */
.L_x_16129:
[----:B------:R-:W-:Y:S05]  /*4ef0*/  @!P3 BRA `(.L_x_15872) ;  /* 0x000000000034b947 */ /* 0x000fea0003800000 */
[----:B------:R-:W4:Y:S01]  /*4f00*/  LDL R6, [R1] ;  /* 0x0000000001067983 */ /* 0x000f220000100800 */
[----:B------:R-:W-:-:S03]  /*4f10*/  ULDC UR4, c[0x0][0x2f4] ;  /* 0x0000bd0000047ab9 */ /* 0x000fc60000000800 */
[----:B-1----:R-:W5:Y:S01]  /*4f20*/  LDL R4, [R1+0x18] ;  /* 0x0000180001047983 */ /* 0x002f620000100800 */
[----:B------:R-:W-:-:S13]  /*4f30*/  ISETP.GE.AND P3, PT, R16, UR4, PT ;  /* 0x0000000410007c0c */ /* 0x000fda000bf66270 */
[----:B---3--:R-:W-:-:S05]  /*4f40*/  @!P3 IADD3 R10, P5, R16, R14, RZ ;  /* 0x0000000e100ab210 */ /* 0x008fca0007fbe0ff */
[----:B--2---:R-:W-:Y:S01]  /*4f50*/  @!P3 IMAD.X R11, R5, 0x1, R17, P5 ;  /* 0x00000001050bb824 */ /* 0x004fe200028e0611 */
[----:B----4-:R-:W-:-:S13]  /*4f60*/  ISETP.GE.AND P5, PT, R6, UR4, PT ;  /* 0x0000000406007c0c */ /* 0x010fda000bfa6270 */
[----:B------:R-:W-:-:S04]  /*4f70*/  @!P5 IADD3 R8, P6, R6, R14, RZ ;  /* 0x0000000e0608d210 */ /* 0x000fc80007fde0ff */
[----:B-----5:R-:W-:Y:S02]  /*4f80*/  @!P5 IADD3.X R9, R5, R4, RZ, P6, !PT ;  /* 0x000000040509d210 */ /* 0x020fe400037fe4ff */
[----:B------:R-:W1:Y:S04]  /*4f90*/  @!P3 LDS.128 R4, [R62+0xe000] ;  /* 0x00e000003e04b984 */ /* 0x000e680000000c00 */
[----:B-1----:R-:W-:Y:S04]  /*4fa0*/  @!P3 ST.E.128 desc[UR40][R10.64], R4 ;  /* 0x000000040a00b985 */ /* 0x002fe8000c101d28 */
[----:B------:R-:W1:Y:S04]  /*4fb0*/  @!P5 LDS.128 R4, [R59+0xe000] ;  /* 0x00e000003b04d984 */ /* 0x000e680000000c00 */
[----:B-1----:R4:W-:Y:S02]  /*4fc0*/  @!P5 ST.E.128 desc[UR40][R8.64], R4 ;  /* 0x000000040800d985 */ /* 0x0029e4000c101d28 */
.L_x_15872:
[----:B------:R-:W-:Y:S05]  /*4fd0*/  BSYNC B0 ;  /* 0x0000000000007941 */ /* 0x000fea0003800000 */
.L_x_15863:
        /* <DEDUP_REMOVED lines=16> */
.L_x_15890:
[----:B------:R-:W-:Y:S05]  /*50e0*/  BSYNC B0 ;  /* 0x0000000000007941 */ /* 0x000fea0003800000 */
.L_x_15889:
[----:B------:R-:W1:Y:S01]  /*50f0*/  SYNCS.PHASECHK.TRANS64.TRYWAIT P4, [R66+URZ+0x132b0], R67 ;  /* 0x0132b043420075a7 */ /* 0x000e62000808017f */
[----:B------:R-:W-:Y:S04]  /*5100*/  BSSY B0, `(.L_x_15891) ;  /* 0x0000002000007945 */ /* 0x000fe80003800000 */
[----:B-1----:R-:W-:Y:S05]  /*5110*/  @!P4 BRA `(.L_x_15892) ;  /* 0x000001980080c947 */ /* 0x002fea0003800000 */
.L_x_16130:
[----:B------:R-:W-:Y:S05]  /*5120*/  BSYNC B0 ;  /* 0x0000000000007941 */ /* 0x000fea0003800000 */
.L_x_15891:
        /* <DEDUP_REMOVED lines=18> */
[----:B------:R-:W-:Y:S01]  /*5250*/  IADD3.X R5, R5, UR7, RZ, P4, !PT ;  /* 0x0000000705057c10 */ /* 0x000fe2000a7fe4ff */
[----:B------:R2:W4:Y:S01]  /*5260*/  SHFL.IDX PT, R9, R4, RZ, 0x1e1f ;  /* 0x001e1fff04097589 */ /* 0x00052200000e0000 */
[----:B------:R-:W-:-:S04]  /*5270*/  LEA.HI R8, R8, R8, RZ, 0x1 ;  /* 0x0000000808087211 */ /* 0x000fc800078f08ff */
[----:B------:R-:W-:Y:S01]  /*5280*/  SHF.R.S32.HI R8, RZ, 0x1, R8 ;  /* 0x00000001ff087819 */ /* 0x000fe20000011408 */
[----:B------:R-:W0:Y:S03]  /*5290*/  SHFL.IDX PT, R5, R5, RZ, 0x1e1f ;  /* 0x001e1fff05057589 */ /* 0x000e2600000e0000 */
[----:B------:R-:W-:-:S13]  /*52a0*/  ISETP.GT.AND P4, PT, R65, R8, PT ;  /* 0x000000084100720c */ /* 0x000fda0003f84270 */
[----:B--2-4-:R-:W-:Y:S05]  /*52b0*/  @!P4 BRA `(.L_x_15894) ;  /* 0x000000000034c947 */ /* 0x014fea0003800000 */
[----:B------:R-:W2:Y:S01]  /*52c0*/  LDL R8, [R1] ;  /* 0x0000000001087983 */ /* 0x000ea20000100800 */
[----:B------:R-:W-:-:S03]  /*52d0*/  ULDC UR4, c[0x0][0x2f4] ;  /* 0x0000bd0000047ab9 */ /* 0x000fc60000000800 */
[----:B------:R-:W4:Y:S01]  /*52e0*/  LDL R12, [R1+0x18] ;  /* 0x00001800010c7983 */ /* 0x000f220000100800 */
[----:B------:R-:W-:-:S13]  /*52f0*/  ISETP.GE.AND P4, PT, R16, UR4, PT ;  /* 0x0000000410007c0c */ /* 0x000fda000bf86270 */
[----:B------:R-:W-:-:S05]  /*5300*/  @!P4 IADD3 R10, P5, R16, R9, RZ ;  /* 0x00000009100ac210 */ /* 0x000fca0007fbe0ff */
[----:B0-----:R-:W-:Y:S01]  /*5310*/  @!P4 IMAD.X R11, R5, 0x1, R17, P5 ;  /* 0x00000001050bc824 */ /* 0x001fe200028e0611 */
[----:B--2---:R-:W-:-:S13]  /*5320*/  ISETP.GE.AND P5, PT, R8, UR4, PT ;  /* 0x0000000408007c0c */ /* 0x004fda000bfa6270 */
[----:B------:R-:W-:-:S05]  /*5330*/  @!P5 IADD3 R8, P6, R8, R9, RZ ;  /* 0x000000090808d210 */ /* 0x000fca0007fde0ff */
[----:B----4-:R-:W-:Y:S02]  /*5340*/  @!P5 IMAD.X R9, R5, 0x1, R12, P6 ;  /* 0x000000010509d824 */ /* 0x010fe400030e060c */
[----:B------:R-:W0:Y:S04]  /*5350*/  @!P4 LDS.128 R4, [R62+0x6000] ;  /* 0x006000003e04c984 */ /* 0x000e280000000c00 */
[----:B0-----:R-:W-:Y:S04]  /*5360*/  @!P4 ST.E.128 desc[UR40][R10.64], R4 ;  /* 0x000000040a00c985 */ /* 0x001fe8000c101d28 */
[----:B------:R-:W0:Y:S04]  /*5370*/  @!P5 LDS.128 R4, [R59+0x6000] ;  /* 0x006000003b04d984 */ /* 0x000e280000000c00 */
[----:B0-----:R2:W-:Y:S02]  /*5380*/  @!P5 ST.E.128 desc[UR40][R8.64], R4 ;  /* 0x000000040800d985 */ /* 0x0015e4000c101d28 */
.L_x_15894:
[----:B------:R-:W-:Y:S05]  /*5390*/  BSYNC B0 ;  /* 0x0000000000007941 */ /* 0x000fea0003800000 */
.L_x_15893:
[----:B0-2---:R-:W2:Y:S01]  /*53a0*/  LDL.LU R5, [R1+0x4] ;  /* 0x0000040001057983 */ /* 0x005ea20000300800 */
[----:B------:R-:W-:Y:S01]  /*53b0*/  IADD3 R19, R19, 0x1, RZ ;  /* 0x0000000113137810 */ /* 0x000fe20007ffe0ff */
[----:B-1----:R-:W-:Y:S01]  /*53c0*/  @!P3 VIADD R66, R66, 0x132c0 ;  /* 0x000132c04242b836 */ /* 0x002fe20000000000 */
        /* <DEDUP_REMOVED lines=16> */
.L_x_15858:
[----:B------:R-:W2:Y:S01]  /*54d0*/  LDL R4, [R1+0x30] ;  /* 0x0000300001047983 */ /* 0x000ea20000100800 */
[----:B------:R-:W4:Y:S01]  /*54e0*/  LDC R0, c[0x0][0x448] ;  /* 0x00011200ff007b82 */ /* 0x000f220000000800 */
[----:B------:R-:W-:Y:S01]  /*54f0*/  BSSY B0, `(.L_x_15896) ;  /* 0x0000011000007945 */ /* 0x000fe20003800000 */
[----:B------:R-:W-:Y:S01]  /*5500*/  IMAD.MOV.U32 R104, RZ, RZ, RZ ;  /* 0x000000ffff687224 */ /* 0x000fe200078e00ff */
[----:B----4-:R-:W-:-:S13]  /*5510*/  ISETP.NE.AND P0, PT, R0, 0x1, PT ;  /* 0x000000010000780c */ /* 0x010fda0003f05270 */
[----:B------:R-:W4:Y:S08]  /*5520*/  @P0 LDC R0, c[0x0][0x44c] ;  /* 0x00011300ff000b82 */ /* 0x000f300000000800 */
[----:B-1----:R-:W1:Y:S01]  /*5530*/  @P0 LDC R5, c[0x0][0x450] ;  /* 0x00011400ff050b82 */ /* 0x002e620000000800 */
[----:B--2---:R-:W-:-:S04]  /*5540*/  VIADD R3, R4, 0xbf ;  /* 0x000000bf04037836 */ /* 0x004fc80000000000 */
[----:B----4-:R-:W-:-:S05]  /*5550*/  @P0 IMAD.HI.U32 R0, R3, R0, RZ ;  /* 0x0000000003000227 */ /* 0x010fca00078e00ff */
[----:B-1----:R-:W-:-:S05]  /*5560*/  @P0 SHF.R.U32.HI R3, RZ, R5, R0 ;  /* 0x00000005ff030219 */ /* 0x002fca0000011600 */
[----:B------:R-:W-:-:S04]  /*5570*/  IMAD.IADD R3, R26, 0x1, R3 ;  /* 0x000000011a037824 */ /* 0x000fc800078e0203 */
[----:B------:R-:W-:-:S05]  /*5580*/  IMAD.HI R3, R3, 0x66666667, RZ ;  /* 0x6666666703037827 */ /* 0x000fca00078e02ff */
[----:B------:R-:W-:-:S04]  /*5590*/  SHF.R.U32.HI R0, RZ, 0x1f, R3 ;  /* 0x0000001fff007819 */ /* 0x000fc80000011603 */
[----:B------:R-:W-:-:S04]  /*55a0*/  LEA.HI.SX32 R0, R3, R0, 0x1a ;  /* 0x0000000003007211 */ /* 0x000fc800078fd2ff */
[----:B------:R-:W-:-:S04]  /*55b0*/  VIMNMX R27, R27, R0, PT ;  /* 0x000000001b1b7248 */ /* 0x000fc80003fe0100 */
[----:B------:R-:W-:Y:S01]  /*55c0*/  ISETP.GE.AND P0, PT, R27, 0x1, PT ;  /* 0x000000011b00780c */ /* 0x000fe20003f06270 */
[----:B------:R-:W-:-:S12]  /*55d0*/  @P3 BRA `(.L_x_15897) ;  /* 0x0000000000083947 */ /* 0x000fd80003800000 */
[----:B------:R-:W1:Y:S02]  /*55e0*/  FENCE.VIEW.ASYNC.G ;  /* 0x00000000000073c6 */ /* 0x000e640000000100 */
[----:B-1----:R-:W-:Y:S06]  /*55f0*/  BAR.ARV 0xc, 0x200 ;  /* 0x0308000000007b1d */ /* 0x002fec0000002000 */
.L_x_15897:
[----:B------:R-:W-:Y:S05]  /*5600*/  BSYNC B0 ;  /* 0x0000000000007941 */ /* 0x000fea0003800000 */
.L_x_15896:
[----:B------:R-:W-:Y:S04]  /*5610*/  BSSY B0, `(.L_x_15898) ;  /* 0x0000021000007945 */ /* 0x000fe80003800000 */
[----:B------:R-:W-:Y:S05]  /*5620*/  @!P0 BRA `(.L_x_15899) ;  /* 0x00000000007c8947 */ /* 0x000fea0003800000 */
[----:B------:R-:W2:Y:S01]  /*5630*/  LDL R0, [R1+0x58] ;  /* 0x0000580001007983 */ /* 0x000ea20000100800 */
[----:B------:R-:W-:Y:S01]  /*5640*/  ULDC UR4, c[0x0][0x9f0] ;  /* 0x00027c0000047ab9 */ /* 0x000fe20000000800 */
[----:B--2---:R-:W-:-:S04]  /*5650*/  ISETP.NE.AND P0, PT, R0, RZ, PT ;  /* 0x000000ff0000720c */ /* 0x004fc80003f05270 */
[----:B------:R-:W-:-:S04]  /*5660*/  SEL R6, R0, UR4, P0 ;  /* 0x0000000400067c07 */ /* 0x000fc80008000000 */
[-C--:B------:R-:W-:Y:S02]  /*5670*/  IABS R5, R6.reuse ;  /* 0x0000000600057213 */ /* 0x080fe40000000000 */
        /* <DEDUP_REMOVED lines=8> */
[----:B------:R1:W2:Y:S01]  /*5700*/  F2I.FTZ.U32.TRUNC.NTZ R3, R2 ;  /* 0x0000000200037305 */ /* 0x0002a2000021f000 */
[----:B------:R-:W-:Y:S01]  /*5710*/  ISETP.GE.AND P2, PT, R0, RZ, PT ;  /* 0x000000ff0000720c */ /* 0x000fe20003f46270 */
[----:B-1----:R-:W-:Y:S02]  /*5720*/  IMAD.MOV.U32 R2, RZ, RZ, RZ ;  /* 0x000000ffff027224 */ /* 0x002fe400078e00ff */
        /* <DEDUP_REMOVED lines=15> */
.L_x_15899:
[----:B------:R-:W-:Y:S05]  /*5820*/  BSYNC B0 ;  /* 0x0000000000007941 */ /* 0x000fea0003800000 */
.L_x_15898:
[----:B------:R-:W2:Y:S01]  /*5830*/  LDL R0, [R1+0x6c] ;  /* 0x00006c0001007983 */ /* 0x000ea20000100800 */
[----:B------:R-:W-:Y:S02]  /*5840*/  PLOP3.LUT P0, PT, PT, PT, PT, 0x80, 0x0 ;  /* 0x000000000000781c */ /* 0x000fe40003f0f070 */
[----:B0-----:R-:W-:Y:S01]  /*5850*/  CS2R R12, SRZ ;  /* 0x00000000000c7805 */ /* 0x001fe2000001ff00 */
[----:B------:R-:W-:Y:S01]  /*5860*/  IMAD.MOV.U32 R60, RZ, RZ, RZ ;  /* 0x000000ffff3c7224 */ /* 0x000fe200078e00ff */
[----:B------:R-:W-:Y:S02]  /*5870*/  MOV R11, RZ ;  /* 0x000000ff000b7202 */ /* 0x000fe40000000f00 */
[----:B------:R-:W-:Y:S02]  /*5880*/  CS2R R4, SRZ ;  /* 0x0000000000047805 */ /* 0x000fe4000001ff00 */
[----:B------:R-:W-:Y:S01]  /*5890*/  CS2R R28, SRZ ;  /* 0x00000000001c7805 */ /* 0x000fe2000001ff00 */
[----:B------:R-:W-:Y:S01]  /*58a0*/  IMAD.MOV.U32 R6, RZ, RZ, RZ ;  /* 0x000000ffff067224 */ /* 0x000fe200078e00ff */
[----:B------:R-:W-:-:S02]  /*58b0*/  CS2R R30, SRZ ;  /* 0x00000000001e7805 */ /* 0x000fc4000001ff00 */
[----:B---3--:R-:W-:Y:S02]  /*58c0*/  CS2R R14, SRZ ;  /* 0x00000000000e7805 */ /* 0x008fe4000001ff00 */
        /* <DEDUP_REMOVED lines=29> */
[----:B------:R-:W-:-:S05]  /*5aa0*/  IMAD R3, R3, -0x3, R0 ;  /* 0xfffffffd03037824 */ /* 0x000fca00078e0200 */
[----:B------:R-:W-:-:S04]  /*5ab0*/  LEA R3, R3, R26, 0xc ;  /* 0x0000001a03037211 */ /* 0x000fc800078e60ff */
        /* <DEDUP_REMOVED lines=19> */
.L_x_15902:
[----:B------:R-:W-:Y:S05]  /*5bf0*/  BSYNC B6 ;  /* 0x0000000000067941 */ /* 0x000fea0003800000 */
.L_x_15901:
        /* <DEDUP_REMOVED lines=15> */
[C---:B------:R-:W-:Y:S02]  /*5cf0*/  @P1 IMAD R9, R20.reuse, R9, R2 ;  /* 0x0000000914091224 */ /* 0x040fe400078e0202 */
[----:B------:R-:W-:-:S04]  /*5d00*/  @P0 IMAD.WIDE.U32 R2, R20, R6, RZ ;  /* 0x0000000614020225 */ /* 0x000fc800078e00ff */
[----:B------:R-:W-:-:S04]  /*5d10*/  @P1 IMAD.WIDE.U32 R4, R20, R8, RZ ;  /* 0x0000000814041225 */ /* 0x000fc800078e00ff */
[----:B------:R-:W-:Y:S02]  /*5d20*/  @P0 IMAD.IADD R3, R3, 0x1, R7 ;  /* 0x0000000103030824 */ /* 0x000fe400078e0207 */
[----:B------:R-:W-:Y:S02]  /*5d30*/  @P1 IMAD.IADD R5, R5, 0x1, R9 ;  /* 0x0000000105051824 */ /* 0x000fe400078e0209 */
[----:B-1----:R-:W-:-:S04]  /*5d40*/  @P0 IMAD.WIDE.U32 R2, R23, R10, R2 ;  /* 0x0000000a17020225 */ /* 0x002fc800078e0002 */
[C---:B----4-:R-:W-:Y:S01]  /*5d50*/  @P1 IMAD.WIDE.U32 R6, R23.reuse, R12, R4 ;  /* 0x0000000c17061225 */ /* 0x050fe200078e0004 */
[----:B------:R-:W-:Y:S01]  /*5d60*/  @P0 LEA R4, P2, R2, UR4, 0x2 ;  /* 0x0000000402040c11 */ /* 0x000fe2000f8410ff */
[----:B------:R-:W-:Y:S02]  /*5d70*/  ULDC UR4, c[0x0][0x3f4] ;  /* 0x0000fd0000047ab9 */ /* 0x000fe40000000800 */
[C---:B------:R-:W-:Y:S01]  /*5d80*/  @P0 IMAD R5, R23.reuse, R11, R3 ;  /* 0x0000000b17050224 */ /* 0x040fe200078e0203 */
[----:B------:R-:W-:Y:S01]  /*5d90*/  @P1 LEA R8, P3, R6, UR6, 0x2 ;  /* 0x0000000606081c11 */ /* 0x000fe2000f8610ff */
[----:B------:R-:W-:Y:S02]  /*5da0*/  @P1 IMAD R3, R23, R13, R7 ;  /* 0x0000000d17031224 */ /* 0x000fe400078e0207 */
        /* <DEDUP_REMOVED lines=21> */
.L_x_15906:
[----:B-1----:R1:W2:Y:S02]  /*5f00*/  SYNCS.PHASECHK.TRANS64.TRYWAIT P0, [R18+URZ+0x13200], R3 ;  /* 0x01320003120075a7 */ /* 0x0022a4000800017f */
[----:B--2---:R-:W-:Y:S05]  /*5f10*/  @!P0 NANOSLEEP.SYNCS 0x989680 ;  /* 0x009896800000895d */ /* 0x004fea0003900000 */
[----:B------:R-:W2:Y:S02]  /*5f20*/  @!P0 SYNCS.PHASECHK.TRANS64 P0, [R18+URZ+0x13200], R3 ;  /* 0x01320003120085a7 */ /* 0x000ea4000800007f */
[----:B--2---:R-:W-:Y:S05]  /*5f30*/  @!P0 BRA `(.L_x_15906) ;  /* 0xfffffffc00f08947 */ /* 0x004fea000383ffff */
.L_x_15905:
[----:B------:R-:W-:Y:S05]  /*5f40*/  BSYNC B0 ;  /* 0x0000000000007941 */ /* 0x000fea0003800000 */
.L_x_15904:
[----:B------:R-:W-:Y:S05]  /*5f50*/  BRA `(.L_x_15907) ;  /* 0x0000002c00107947 */ /* 0x000fea0003800000 */
.L_x_15903:
        /* <DEDUP_REMOVED lines=9> */
[----:B------:R-:W-:-:S03]  /*5ff0*/  IMAD.WIDE.U32 R30, R24, UR4, RZ ;  /* 0x00000004181e7c25 */ /* 0x000fc6000f8e00ff */
[----:B------:R-:W-:Y:S01]  /*6000*/  IADD3 R33, R5, R27, RZ ;  /* 0x0000001b05217210 */ /* 0x000fe20007ffe0ff */
[----:B------:R-:W-:-:S04]  /*6010*/  IMAD R3, R24, UR5, R3 ;  /* 0x0000000518037c24 */ /* 0x000fc8000f8e0203 */
        /* <DEDUP_REMOVED lines=18> */
.L_x_15909:
[----:B------:R-:W-:Y:S05]  /*6140*/  BSYNC B6 ;  /* 0x0000000000067941 */ /* 0x000fea0003800000 */
.L_x_15908:
[----:B------:R-:W0:Y:S01]  /*6150*/  S2R R20, SR_TID.X ;  /* 0x0000000000147919 */ /* 0x000e220000002100 */
[----:B------:R-:W-:Y:S01]  /*6160*/  ULDC.U8 UR4, c[0x0][0x410] ;  /* 0x0001040000047ab9 */ /* 0x000fe20000000000 */
[----:B0-----:R-:W-:Y:S02]  /*6170*/  VIADD R21, R20, 0xffffff80 ;  /* 0xffffff8014157836 */ /* 0x001fe40000000000 */
[----:B------:R-:W2:Y:S01]  /*6180*/  LDL R20, [R1+0x30] ;  /* 0x0000300001147983 */ /* 0x000ea20000100800 */
[----:B------:R-:W-:Y:S01]  /*6190*/  ISETP.NE.AND P0, PT, RZ, UR4, PT ;  /* 0x00000004ff007c0c */ /* 0x000fe2000bf05270 */
[----:B------:R-:W-:Y:S01]  /*61a0*/  BSSY B0, `(.L_x_15910) ;  /* 0x0000297000007945 */ /* 0x000fe20003800000 */
[----:B------:R-:W-:-:S04]  /*61b0*/  LEA.HI R32, R21, R21, RZ, 0x1 ;  /* 0x0000001515207211 */ /* 0x000fc800078f08ff */
[----:B------:R-:W-:-:S05]  /*61c0*/  SHF.R.S32.HI R32, RZ, 0x1, R32 ;  /* 0x00000001ff207819 */ /* 0x000fca0000011420 */
[----:B--2---:R-:W-:Y:S02]  /*61d0*/  IMAD.IADD R10, R32, 0x1, R20 ;  /* 0x00000001200a7824 */ /* 0x004fe400078e0214 */
[----:B------:R-:W-:Y:S05]  /*61e0*/  @!P0 BRA `(.L_x_15911) ;  /* 0x00000014003c8947 */ /* 0x000fea0003800000 */
[----:B------:R-:W0:Y:S01]  /*61f0*/  LDC R24, c[0x0][0x448] ;  /* 0x00011200ff187b82 */ /* 0x000e220000000800 */
[----:B------:R-:W-:Y:S01]  /*6200*/  IMAD.MOV.U32 R11, RZ, RZ, R10 ;  /* 0x000000ffff0b7224 */ /* 0x000fe200078e000a */
[----:B------:R-:W-:Y:S01]  /*6210*/  MOV R9, R33 ;  /* 0x0000002100097202 */ /* 0x000fe20000000f00 */
        /* <DEDUP_REMOVED lines=28> */
[----:B------:R0:W4:Y:S02]  /*63e0*/  SHFL.IDX PT, R14, R5, RZ, 0x1e1f ;  /* 0x001e1fff050e7589 */ /* 0x00012400000e0000 */
.L_x_16136:
        /* <DEDUP_REMOVED lines=14> */
[----:B------:R-:W2:Y:S01]  /*64d0*/  LDL.64 R30, [R1+0x8] ;  /* 0x00000800011e7983 */ /* 0x000ea20000100a00 */
[----:B------:R-:W-:-:S03]  /*64e0*/  ULDC UR4, c[0x0][0x3f4] ;  /* 0x0000fd0000047ab9 */ /* 0x000fc60000000800 */
[----:B------:R-:W3:Y:S01]  /*64f0*/  LDL R15, [R1+0x1c] ;  /* 0x00001c00010f7983 */ /* 0x000ee20000100800 */
[----:B------:R-:W-:Y:S02]  /*6500*/  CS2R R10, SRZ ;  /* 0x00000000000a7805 */ /* 0x000fe4000001ff00 */
[----:B------:R-:W-:Y:S02]  /*6510*/  CS2R R20, SRZ ;  /* 0x0000000000147805 */ /* 0x000fe4000001ff00 */
[----:B------:R-:W-:Y:S02]  /*6520*/  CS2R R12, SRZ ;  /* 0x00000000000c7805 */ /* 0x000fe4000001ff00 */
[----:B--2---:R-:W-:Y:S02]  /*6530*/  ISETP.GE.AND P4, PT, R30, UR4, PT ;  /* 0x000000041e007c0c */ /* 0x004fe4000bf86270 */
[----:B---3--:R-:W-:Y:S02]  /*6540*/  ISETP.GE.AND P5, PT, R15, UR4, PT ;  /* 0x000000040f007c0c */ /* 0x008fe4000bfa6270 */
[----:B------:R-:W-:-:S09]  /*6550*/  SHF.R.S32.HI R9, RZ, 0x1f, R15 ;  /* 0x0000001fff097819 */ /* 0x000fd2000001140f */
[CC--:B------:R-:W-:Y:S02]  /*6560*/  @!P4 IADD3 R6, P0, R30.reuse, R3.reuse, RZ ;  /* 0x000000031e06c210 */ /* 0x0c0fe40007f1e0ff */
[C---:B------:R-:W-:Y:S02]  /*6570*/  @!P5 IADD3 R26, P2, R15.reuse, R3, RZ ;  /* 0x000000030f1ad210 */ /* 0x040fe40007f5e0ff */
[----:B------:R-:W-:Y:S02]  /*6580*/  @!P4 SHF.R.S32.HI R3, RZ, 0x1f, R30 ;  /* 0x0000001fff03c819 */ /* 0x000fe4000001141e */
[-C--:B----4-:R-:W-:Y:S01]  /*6590*/  @!P4 IADD3 R30, P1, R30, R14.reuse, RZ ;  /* 0x0000000e1e1ec210 */ /* 0x090fe20007f3e0ff */
[C---:B-1----:R-:W-:Y:S01]  /*65a0*/  @!P5 IMAD.X R27, R0.reuse, 0x1, R9, P2 ;  /* 0x00000001001bd824 */ /* 0x042fe200010e0609 */
[----:B------:R-:W-:Y:S01]  /*65b0*/  @!P5 IADD3 R14, P3, R15, R14, RZ ;  /* 0x0000000e0f0ed210 */ /* 0x000fe20007f7e0ff */
[--C-:B------:R-:W-:Y:S02]  /*65c0*/  @!P4 IMAD.X R7, R0, 0x1, R3.reuse, P0 ;  /* 0x000000010007c824 */ /* 0x100fe400000e0603 */
[C---:B------:R-:W-:Y:S01]  /*65d0*/  @!P4 IMAD.X R31, R4.reuse, 0x1, R3, P1 ;  /* 0x00000001041fc824 */ /* 0x040fe200008e0603 */
[----:B------:R0:W5:Y:S01]  /*65e0*/  @!P5 LD.E.64 R10, desc[UR40][R26.64] ;  /* 0x000000281a0ad980 */ /* 0x000162000c101b00 */
[----:B------:R-:W-:Y:S01]  /*65f0*/  @!P5 IMAD.X R15, R4, 0x1, R9, P3 ;  /* 0x00000001040fd824 */ /* 0x000fe200018e0609 */
[----:B------:R-:W-:-:S02]  /*6600*/  CS2R R8, SRZ ;  /* 0x0000000000087805 */ /* 0x000fc4000001ff00 */
[----:B------:R0:W5:Y:S04]  /*6610*/  @!P4 LD.E.64 R20, desc[UR40][R6.64] ;  /* 0x000000280614c980 */ /* 0x000168000c101b00 */
[----:B------:R0:W5:Y:S04]  /*6620*/  @!P5 LD.E.64 R8, desc[UR40][R14.64] ;  /* 0x000000280e08d980 */ /* 0x000168000c101b00 */
[----:B------:R0:W5:Y:S02]  /*6630*/  @!P4 LD.E.64 R12, desc[UR40][R30.64] ;  /* 0x000000281e0cc980 */ /* 0x000164000c101b00 */
.L_x_15914:
[----:B------:R-:W-:Y:S05]  /*6640*/  BSYNC B1 ;  /* 0x0000000000017941 */ /* 0x000fea0003800000 */
.L_x_15913:
[----:B------:R-:W2:Y:S01]  /*6650*/  SYNCS.PHASECHK.TRANS64.TRYWAIT P0, [R18+URZ+0x13200], R5 ;  /* 0x01320005120075a7 */ /* 0x000ea2000800017f */
[----:B------:R-:W-:Y:S01]  /*6660*/  IMAD R25, R25, -0xc0, R24 ;  /* 0xffffff4019197824 */ /* 0x000fe200078e0218 */
[----:B------:R-:W-:Y:S04]  /*6670*/  BSSY B1, `(.L_x_15915) ;  /* 0x0000004000017945 */ /* 0x000fe80003800000 */
[----:B------:R-:W-:-:S04]  /*6680*/  VIMNMX R25, R25, 0xc0, PT ;  /* 0x000000c019197848 */ /* 0x000fc80003fe0100 */
[----:B------:R-:W-:Y:S01]  /*6690*/  ISETP.GE.AND P1, PT, R32, R25, PT ;  /* 0x000000192000720c */ /* 0x000fe20003f26270 */
[----:B--2---:R-:W-:-:S12]  /*66a0*/  @!P0 BRA `(.L_x_15916) ;  /* 0x00000184009c8947 */ /* 0x004fd80003800000 */
.L_x_16137:
[----:B------:R-:W-:Y:S05]  /*66b0*/  BSYNC B1 ;  /* 0x0000000000017941 */ /* 0x000fea0003800000 */
.L_x_15915:
[----:B------:R-:W-:Y:S05]  /*66c0*/  @P1 BRA `(.L_x_15917) ;  /* 0x0000002400101947 */ /* 0x000fea0003800000 */
[----:B0-----:R-:W2:Y:S01]  /*66d0*/  LDL.64 R6, [R1+0x8] ;  /* 0x0000080001067983 */ /* 0x001ea20000100a00 */
[----:B-1----:R-:W2:Y:S03]  /*66e0*/  LDC R0, c[0x0][0x3f4] ;  /* 0x0000fd00ff007b82 */ /* 0x002ea60000000800 */
[----:B------:R-:W3:Y:S04]  /*66f0*/  LDL R3, [R1+0x1c] ;  /* 0x00001c0001037983 */ /* 0x000ee80000100800 */
[----:B------:R0:W5:Y:S01]  /*6700*/  LDL R37, [R1+0x20] ;  /* 0x0000200001257983 */ /* 0x0001620000100800 */
[----:B------:R-:W-:Y:S01]  /*6710*/  BSSY B1, `(.L_x_15918) ;  /* 0x000007b000017945 */ /* 0x000fe20003800000 */
[----:B--2---:R-:W-:-:S02]  /*6720*/  ISETP.GE.AND P0, PT, R6, R0, PT ;  /* 0x000000000600720c */ /* 0x004fc40003f06270 */
[----:B---3--:R-:W-:-:S11]  /*6730*/  ISETP.GE.AND P1, PT, R3, R0, PT ;  /* 0x000000000300720c */ /* 0x008fd60003f26270 */
[----:B0-----:R-:W-:Y:S05]  /*6740*/  @P0 BRA `(.L_x_15919) ;  /* 0x0000000400dc0947 */ /* 0x001fea0003800000 */
[----:B-----5:R-:W-:Y:S01]  /*6750*/  IMAD.IADD R0, R18, 0x1, R37 ;  /* 0x0000000112007824 */ /* 0x020fe200078e0225 */
[----:B----4-:R-:W-:Y:S02]  /*6760*/  SHF.R.U32.HI R14, RZ, 0x8, R20 ;  /* 0x00000008ff0e7819 */ /* 0x010fe40000011614 */
[----:B------:R-:W-:Y:S02]  /*6770*/  LOP3.LUT R3, R20, 0xff, RZ, 0xc0, !PT ;  /* 0x000000ff14037812 */ /* 0x000fe400078ec0ff */
[----:B------:R-:W0:Y:S01]  /*6780*/  LDS.128 R4, [R0+0xb000] ;  /* 0x00b0000000047984 */ /* 0x000e220000000c00 */
[----:B------:R-:W-:Y:S02]  /*6790*/  LOP3.LUT R14, R14, 0xff, RZ, 0xc0, !PT ;  /* 0x000000ff0e0e7812 */ /* 0x000fe400078ec0ff */
[----:B------:R-:W-:Y:S02]  /*67a0*/  SHF.R.U32.HI R24, RZ, 0x8, R21 ;  /* 0x00000008ff187819 */ /* 0x000fe40000011615 */
[----:B------:R-:W-:-:S02]  /*67b0*/  SHF.R.U32.HI R27, RZ, 0x8, R13 ;  /* 0x00000008ff1b7819 */ /* 0x000fc4000001160d */
[----:B------:R-:W-:Y:S02]  /*67c0*/  PRMT R3, R14, 0x7604, R3 ;  /* 0x000076040e037816 */ /* 0x000fe40000000003 */
[----:B------:R-:W-:Y:S02]  /*67d0*/  LOP3.LUT R15, R21, 0xff, RZ, 0xc0, !PT ;  /* 0x000000ff150f7812 */ /* 0x000fe400078ec0ff */
[----:B------:R-:W-:Y:S02]  /*67e0*/  LOP3.LUT R24, R24, 0xff, RZ, 0xc0, !PT ;  /* 0x000000ff18187812 */ /* 0x000fe400078ec0ff */
[----:B------:R-:W-:Y:S02]  /*67f0*/  SHF.R.U32.HI R30, RZ, 0x10, R21 ;  /* 0x00000010ff1e7819 */ /* 0x000fe40000011615 */
[----:B------:R-:W-:Y:S02]  /*6800*/  SHF.R.U32.HI R14, RZ, 0x8, R12 ;  /* 0x00000008ff0e7819 */ /* 0x000fe4000001160c */
[----:B------:R-:W-:-:S02]  /*6810*/  LOP3.LUT R26, R13, 0xff, RZ, 0xc0, !PT ;  /* 0x000000ff0d1a7812 */ /* 0x000fc400078ec0ff */
[----:B------:R-:W-:Y:S02]  /*6820*/  LOP3.LUT R27, R27, 0xff, RZ, 0xc0, !PT ;  /* 0x000000ff1b1b7812 */ /* 0x000fe400078ec0ff */
[----:B------:R-:W-:Y:S02]  /*6830*/  SHF.R.U32.HI R29, RZ, 0x10, R13 ;  /* 0x00000010ff1d7819 */ /* 0x000fe4000001160d */
[----:B------:R-:W-:Y:S02]  /*6840*/  PRMT R15, R24, 0x7604, R15 ;  /* 0x00007604180f7816 */ /* 0x000fe4000000000f */
[----:B------:R-:W-:Y:S01]  /*6850*/  LOP3.LUT R25, R14, 0xff, RZ, 0xc0, !PT ;  /* 0x000000ff0e197812 */ /* 0x000fe200078ec0ff */
[----:B------:R-:W-:Y:S01]  /*6860*/  IMAD.U32 R14, R30, 0x10000, RZ ;  /* 0x000100001e0e7824 */ /* 0x000fe200078e00ff */
[----:B------:R-:W-:Y:S02]  /*6870*/  LOP3.LUT R24, R12, 0xff, RZ, 0xc0, !PT ;  /* 0x000000ff0c187812 */ /* 0x000fe400078ec0ff */
[----:B------:R-:W-:-:S02]  /*6880*/  PRMT R26, R27, 0x7604, R26 ;  /* 0x000076041b1a7816 */ /* 0x000fc4000000001a */
[----:B------:R-:W-:Y:S02]  /*6890*/  SHF.L.U32 R29, R29, 0x10, RZ ;  /* 0x000000101d1d7819 */ /* 0x000fe400000006ff */
[----:B------:R-:W-:Y:S02]  /*68a0*/  PRMT R27, R25, 0x7604, R24 ;  /* 0x00007604191b7816 */ /* 0x000fe40000000018 */
[----:B------:R-:W-:Y:S02]  /*68b0*/  LOP3.LUT R25, R15, 0xff0000, R14, 0xf8, !PT ;  /* 0x00ff00000f197812 */ /* 0x000fe400078ef80e */
[----:B------:R-:W-:Y:S02]  /*68c0*/  LOP3.LUT R29, R26, 0xff0000, R29, 0xf8, !PT ;  /* 0x00ff00001a1d7812 */ /* 0x000fe400078ef81d */
[----:B------:R-:W-:Y:S02]  /*68d0*/  LOP3.LUT R25, R25, 0xff000000, R21, 0xf8, !PT ;  /* 0xff00000019197812 */ /* 0x000fe400078ef815 */
[----:B------:R-:W-:-:S02]  /*68e0*/  LOP3.LUT R29, R29, 0xff000000, R13, 0xf8, !PT ;  /* 0xff0000001d1d7812 */ /* 0x000fc400078ef80d */
[----:B------:R-:W-:Y:S02]  /*68f0*/  LOP3.LUT R15, R3, 0xff0000, R20, 0xf8, !PT ;  /* 0x00ff0000030f7812 */ /* 0x000fe400078ef814 */
        /* <DEDUP_REMOVED lines=71> */
[--C-:B------:R-:W-:Y:S02]  /*6d70*/  HADD2.F32 R3, -RZ, R7.reuse.H1_H1 ;  /* 0x30000007ff037230 */ /* 0x100fe40000004100 */
[C---:B------:R-:W-:Y:S01]  /*6d80*/  FMUL.FTZ R25, R4.reuse, R13 ;  /* 0x0000000d04197220 */ /* 0x040fe20000410000 */
        /* <DEDUP_REMOVED lines=19> */
.L_x_15919:
[----:B------:R-:W-:Y:S05]  /*6ec0*/  BSYNC B1 ;  /* 0x0000000000017941 */ /* 0x000fea0003800000 */
.L_x_15918:
[----:B------:R-:W-:Y:S05]  /*6ed0*/  @P1 BRA `(.L_x_15917) ;  /* 0x0000001c000c1947 */ /* 0x000fea0003800000 */
[----:B0-----:R-:W2:Y:S01]  /*6ee0*/  LDL R0, [R1+0x80] ;  /* 0x0000800001007983 */ /* 0x001ea20000100800 */
[----:B-----5:R-:W-:Y:S01]  /*6ef0*/  IMAD.IADD R3, R18, 0x1, R37 ;  /* 0x0000000112037824 */ /* 0x020fe200078e0225 */
[----:B------:R-:W-:Y:S02]  /*6f00*/  SHF.R.U32.HI R13, RZ, 0x8, R11 ;  /* 0x00000008ff0d7819 */ /* 0x000fe4000001160b */
[----:B------:R-:W-:Y:S02]  /*6f10*/  SHF.R.U32.HI R24, RZ, 0x8, R9 ;  /* 0x00000008ff187819 */ /* 0x000fe40000011609 */
[----:B------:R-:W-:Y:S02]  /*6f20*/  SHF.R.U32.HI R15, RZ, 0x8, R8 ;  /* 0x00000008ff0f7819 */ /* 0x000fe40000011608 */
[----:B----4-:R-:W-:Y:S02]  /*6f30*/  LOP3.LUT R14, R11, 0xff, RZ, 0xc0, !PT ;  /* 0x000000ff0b0e7812 */ /* 0x010fe400078ec0ff */
        /* <DEDUP_REMOVED lines=23> */
[--C-:B------:R-:W-:Y:S02]  /*70b0*/  HADD2.F32 R24, -RZ, R20.reuse.H1_H1 ;  /* 0x30000014ff187230 */ /* 0x100fe40000004100 */
[----:B------:R-:W-:Y:S01]  /*70c0*/  HADD2.F32 R20, -RZ, R20.H0_H0 ;  /* 0x20000014ff147230 */ /* 0x000fe20000004100 */
[----:B--2---:R-:W-:Y:S01]  /*70d0*/  LOP3.LUT P0, RZ, R0, 0x2, RZ, 0xc0, !PT ;  /* 0x0000000200ff7812 */ /* 0x004fe2000780c0ff */
        /* <DEDUP_REMOVED lines=20> */
[-C--:B------:R-:W-:Y:S02]  /*7220*/  F2FP.F16.E4M3.UNPACK_B R7, R5.reuse ;  /* 0x00000005ff07723e */ /* 0x080fe400020006ff */
        /* <DEDUP_REMOVED lines=75> */
.L_x_15911:
[----:B------:R-:W0:Y:S01]  /*76e0*/  LDC R9, c[0x0][0x448] ;  /* 0x00011200ff097b82 */ /* 0x000e220000000800 */
[----:B------:R-:W-:Y:S01]  /*76f0*/  ULDC.64 UR4, c[0x0][0x3f8] ;  /* 0x0000fe0000047ab9 */ /* 0x000fe20000000a00 */
[----:B------:R-:W-:Y:S01]  /*7700*/  MOV R7, R33 ;  /* 0x0000002100077202 */ /* 0x000fe20000000f00 */
        /* <DEDUP_REMOVED lines=26> */
[----:B------:R-:W2:Y:S04]  /*78b0*/  SHFL.IDX PT, R21, R21, RZ, 0x1e1f ;  /* 0x001e1fff15157589 */ /* 0x000ea800000e0000 */
[----:B------:R-:W3:Y:S04]  /*78c0*/  SHFL.IDX PT, R27, R27, RZ, 0x1e1f ;  /* 0x001e1fff1b1b7589 */ /* 0x000ee800000e0000 */
[----:B------:R0:W4:Y:S02]  /*78d0*/  SHFL.IDX PT, R14, R0, RZ, 0x1e1f ;  /* 0x001e1fff000e7589 */ /* 0x00012400000e0000 */
.L_x_16143:
[----:B0-----:R-:W5:Y:S01]  /*78e0*/  LDL R0, [R1+0x2c] ;  /* 0x00002c0001007983 */ /* 0x001f620000100800 */
[----:B------:R-:W0:Y:S03]  /*78f0*/  LDC R31, c[0x0][0x3f4] ;  /* 0x0000fd00ff1f7b82 */ /* 0x000e260000000800 */
[----:B------:R-:W2:Y:S01]  /*7900*/  LDL R5, [R1+0x64] ;  /* 0x0000640001057983 */ /* 0x000ea20000100800 */
[----:B------:R-:W-:Y:S01]  /*7910*/  BSSY B1, `(.L_x_15921) ;  /* 0x0000016000017945 */ /* 0x000fe20003800000 */
[----:B------:R-:W-:Y:S01]  /*7920*/  CS2R R6, SRZ ;  /* 0x0000000000067805 */ /* 0x000fe2000001ff00 */
[----:B-----5:R-:W-:Y:S01]  /*7930*/  IMAD R0, R0, R9, RZ ;  /* 0x0000000900007224 */ /* 0x020fe200078e02ff */
[----:B------:R-:W-:Y:S02]  /*7940*/  CS2R R8, SRZ ;  /* 0x0000000000087805 */ /* 0x000fe4000001ff00 */
[----:B--2---:R-:W-:-:S02]  /*7950*/  LEA.HI R4, R5, R5, RZ, 0x1 ;  /* 0x0000000505047211 */ /* 0x004fc400078f08ff */
[----:B------:R-:W-:Y:S02]  /*7960*/  ISETP.GE.AND P0, PT, R10, R0, PT ;  /* 0x000000000a00720c */ /* 0x000fe40003f06270 */
[----:B------:R-:W-:Y:S02]  /*7970*/  CS2R R10, SRZ ;  /* 0x00000000000a7805 */ /* 0x000fe4000001ff00 */
[----:B------:R-:W-:-:S05]  /*7980*/  LOP3.LUT R4, R4, 0xfffffffe, RZ, 0xc0, !PT ;  /* 0xfffffffe04047812 */ /* 0x000fca00078ec0ff */
[----:B------:R-:W-:Y:S01]  /*7990*/  IMAD.IADD R29, R5, 0x1, -R4 ;  /* 0x00000001051d7824 */ /* 0x000fe200078e0a04 */
[----:B------:R-:W-:-:S04]  /*79a0*/  CS2R R4, SRZ ;  /* 0x0000000000047805 */ /* 0x000fc8000001ff00 */
        /* <DEDUP_REMOVED lines=12> */
.L_x_15922:
[----:B------:R-:W-:Y:S05]  /*7a70*/  BSYNC B1 ;  /* 0x0000000000017941 */ /* 0x000fea0003800000 */
.L_x_15921:
[----:B-1----:R-:W1:Y:S01]  /*7a80*/  S2R R3, SR_TID.X ;  /* 0x0000000000037919 */ /* 0x002e620000002100 */
[----:B------:R-:W2:Y:S01]  /*7a90*/  SYNCS.PHASECHK.TRANS64.TRYWAIT P1, [R18+URZ+0x13200], R29 ;  /* 0x0132001d120075a7 */ /* 0x000ea2000802017f */
[----:B------:R-:W-:Y:S01]  /*7aa0*/  IMAD R25, R25, -0xc0, R0 ;  /* 0xffffff4019197824 */ /* 0x000fe200078e0200 */
[----:B------:R-:W-:Y:S01]  /*7ab0*/  ISETP.GE.AND P0, PT, R16, R31, PT ;  /* 0x0000001f1000720c */ /* 0x000fe20003f06270 */
[----:B------:R-:W-:Y:S03]  /*7ac0*/  BSSY B1, `(.L_x_15923) ;  /* 0x0000007000017945 */ /* 0x000fe60003800000 */
[----:B------:R-:W-:Y:S01]  /*7ad0*/  VIMNMX R25, R25, 0xc0, PT ;  /* 0x000000c019197848 */ /* 0x000fe20003fe0100 */
[----:B-1----:R-:W-:-:S05]  /*7ae0*/  VIADD R3, R3, 0xffffff80 ;  /* 0xffffff8003037836 */ /* 0x002fca0000000000 */
[----:B------:R-:W-:-:S04]  /*7af0*/  LEA.HI R3, R3, R3, RZ, 0x1 ;  /* 0x0000000303037211 */ /* 0x000fc800078f08ff */
[----:B------:R-:W-:-:S04]  /*7b00*/  SHF.R.S32.HI R3, RZ, 0x1, R3 ;  /* 0x00000001ff037819 */ /* 0x000fc80000011403 */
[----:B------:R-:W-:Y:S01]  /*7b10*/  ISETP.GE.OR P0, PT, R3, R25, P0 ;  /* 0x000000190300720c */ /* 0x000fe20000706670 */
[----:B--2---:R-:W-:-:S12]  /*7b20*/  @!P1 BRA `(.L_x_15924) ;  /* 0x0000017000fc9947 */ /* 0x004fd80003800000 */
.L_x_16144:
[----:B------:R-:W-:Y:S05]  /*7b30*/  BSYNC B1 ;  /* 0x0000000000017941 */ /* 0x000fea0003800000 */
.L_x_15923:
[----:B------:R-:W-:Y:S05]  /*7b40*/  @P0 BRA `(.L_x_15917) ;  /* 0x0000000c00f00947 */ /* 0x000fea0003800000 */
[----:B------:R-:W2:Y:S04]  /*7b50*/  LDL R39, [R1+0x40] ;  /* 0x0000400001277983 */ /* 0x000ea80000100800 */
[----:B------:R-:W2:Y:S04]  /*7b60*/  LDL R35, [R1+0x44] ;  /* 0x0000440001237983 */ /* 0x000ea80000100800 */
[----:B------:R-:W2:Y:S04]  /*7b70*/  LDL R37, [R1+0x48] ;  /* 0x0000480001257983 */ /* 0x000ea80000100800 */
[----:B------:R-:W2:Y:S01]  /*7b80*/  LDL R52, [R1+0x94] ;  /* 0x0000940001347983 */ /* 0x000ea20000100800 */
        /* <DEDUP_REMOVED lines=12> */
[----:B------:R-:W-:Y:S02]  /*7c50*/  SHF.R.U32.HI R21, RZ, 0x8, R4 ;  /* 0x00000008ff157819 */ /* 0x000fe40000011604 */
[----:B------:R-:W-:-:S02]  /*7c60*/  PRMT R32, R3, 0x7604, R12 ;  /* 0x0000760403207816 */ /* 0x000fc4000000000c */
[----:B------:R-:W-:Y:S02]  /*7c70*/  LOP3.LUT R24, R4, 0xff, RZ, 0xc0, !PT ;  /* 0x000000ff04187812 */ /* 0x000fe400078ec0ff */
[----:B------:R-:W-:Y:S02]  /*7c80*/  LOP3.LUT R21, R21, 0xff, RZ, 0xc0, !PT ;  /* 0x000000ff15157812 */ /* 0x000fe400078ec0ff */
[----:B------:R-:W-:Y:S02]  /*7c90*/  SHF.R.U32.HI R3, RZ, 0x8, R6 ;  /* 0x00000008ff037819 */ /* 0x000fe40000011606 */
[----:B------:R-:W-:Y:S02]  /*7ca0*/  PRMT R33, R21, 0x7604, R24 ;  /* 0x0000760415217816 */ /* 0x000fe40000000018 */
[----:B---3--:R-:W-:Y:S02]  /*7cb0*/  SHF.R.U32.HI R27, RZ, 0x8, R7 ;  /* 0x00000008ff1b7819 */ /* 0x008fe40000011607 */
[----:B------:R-:W-:-:S02]  /*7cc0*/  LOP3.LUT R25, R3, 0xff, RZ, 0xc0, !PT ;  /* 0x000000ff03197812 */ /* 0x000fc400078ec0ff */
[----:B----4-:R-:W-:Y:S02]  /*7cd0*/  SHF.R.U32.HI R14, RZ, 0x8, R11 ;  /* 0x00000008ff0e7819 */ /* 0x010fe4000001160b */
[----:B------:R-:W-:Y:S02]  /*7ce0*/  SHF.R.U32.HI R21, RZ, 0x8, R5 ;  /* 0x00000008ff157819 */ /* 0x000fe40000011605 */
[----:B------:R-:W-:Y:S02]  /*7cf0*/  LOP3.LUT R24, R5, 0xff, RZ, 0xc0, !PT ;  /* 0x000000ff05187812 */ /* 0x000fe400078ec0ff */
        /* <DEDUP_REMOVED lines=8> */
[----:B------:R-:W-:-:S02]  /*7d80*/  PRMT R34, R14, 0x7604, R15 ;  /* 0x000076040e227816 */ /* 0x000fc4000000000f */
[----:B-1----:R-:W-:Y:S02]  /*7d90*/  SHF.R.U32.HI R29, RZ, 0x10, R10 ;  /* 0x00000010ff1d7819 */ /* 0x002fe4000001160a */
[----:B------:R-:W-:Y:S02]  /*7da0*/  SHF.R.U32.HI R31, RZ, 0x10, R11 ;  /* 0x00000010ff1f7819 */ /* 0x000fe4000001160b */
[----:B------:R-:W-:Y:S02]  /*7db0*/  LOP3.LUT R29, R29, 0xff, RZ, 0xc0, !PT ;  /* 0x000000ff1d1d7812 */ /* 0x000fe400078ec0ff */
[----:B------:R-:W-:Y:S02]  /*7dc0*/  LOP3.LUT R31, R31, 0xff, RZ, 0xc0, !PT ;  /* 0x000000ff1f1f7812 */ /* 0x000fe400078ec0ff */
[----:B------:R-:W-:Y:S02]  /*7dd0*/  PRMT R29, R29, 0x7054, R32 ;  /* 0x000070541d1d7816 */ /* 0x000fe40000000020 */
[----:B------:R-:W-:-:S02]  /*7de0*/  SHF.R.U32.HI R32, RZ, 0x10, R6 ;  /* 0x00000010ff207819 */ /* 0x000fc40000011606 */
[----:B------:R-:W-:Y:S02]  /*7df0*/  PRMT R31, R31, 0x7054, R34 ;  /* 0x000070541f1f7816 */ /* 0x000fe40000000022 */
[----:B------:R-:W-:Y:S02]  /*7e00*/  LOP3.LUT R32, R32, 0xff, RZ, 0xc0, !PT ;  /* 0x000000ff20207812 */ /* 0x000fe400078ec0ff */
[----:B------:R-:W-:Y:S02]  /*7e10*/  SHF.R.U32.HI R34, RZ, 0x10, R7 ;  /* 0x00000010ff227819 */ /* 0x000fe40000011607 */
[----:B------:R-:W-:Y:S02]  /*7e20*/  PRMT R41, R32, 0x7054, R41 ;  /* 0x0000705420297816 */ /* 0x000fe40000000029 */
[----:B------:R-:W-:-:S04]  /*7e30*/  LOP3.LUT R34, R34, 0xff, RZ, 0xc0, !PT ;  /* 0x000000ff22227812 */ /* 0x000fc800078ec0ff */
[----:B------:R-:W-:-:S04]  /*7e40*/  PRMT R43, R34, 0x7054, R43 ;  /* 0x00007054222b7816 */ /* 0x000fc8000000002b */
[----:B------:R-:W-:Y:S02]  /*7e50*/  LOP3.LUT R43, R43, 0xff000000, R7, 0xf8, !PT ;  /* 0xff0000002b2b7812 */ /* 0x000fe400078ef807 */
[----:B--2---:R-:W-:-:S04]  /*7e60*/  LOP3.LUT R0, R39, 0x30, R0, 0xf8, !PT ;  /* 0x0000003027007812 */ /* 0x004fc800078ef800 */
[----:B------:R-:W-:Y:S02]  /*7e70*/  LOP3.LUT R3, R0, R35, RZ, 0x3c, !PT ;  /* 0x0000002300037212 */ /* 0x000fe400078e3cff */
[----:B------:R-:W-:Y:S02]  /*7e80*/  PRMT R35, R21, 0x7604, R24 ;  /* 0x0000760415237816 */ /* 0x000fe40000000018 */
[----:B------:R-:W-:Y:S02]  /*7e90*/  IADD3 R0, R18, R37, R3 ;  /* 0x0000002512007210 */ /* 0x000fe40007ffe003 */
[----:B------:R-:W-:Y:S01]  /*7ea0*/  SHF.R.U32.HI R21, RZ, 0x10, R9 ;  /* 0x00000010ff157819 */ /* 0x000fe20000011609 */
[----:B------:R-:W0:Y:S01]  /*7eb0*/  LDS.128 R12, [R52+0xb000] ;  /* 0x00b00000340c7984 */ /* 0x000e220000000c00 */
[----:B------:R-:W-:Y:S02]  /*7ec0*/  SHF.R.U32.HI R3, RZ, 0x10, R8 ;  /* 0x00000010ff037819 */ /* 0x000fe40000011608 */
[----:B------:R-:W-:Y:S01]  /*7ed0*/  LOP3.LUT R21, R21, 0xff, RZ, 0xc0, !PT ;  /* 0x000000ff15157812 */ /* 0x000fe200078ec0ff */
[----:B------:R-:W1:Y:S01]  /*7ee0*/  LDS.128 R24, [R0+0xb000] ;  /* 0x00b0000000187984 */ /* 0x000e620000000c00 */
[----:B------:R-:W-:-:S02]  /*7ef0*/  LOP3.LUT R3, R3, 0xff, RZ, 0xc0, !PT ;  /* 0x000000ff03037812 */ /* 0x000fc400078ec0ff */
[----:B------:R-:W-:Y:S02]  /*7f00*/  PRMT R21, R21, 0x7054, R30 ;  /* 0x0000705415157816 */ /* 0x000fe4000000001e */
[----:B------:R-:W-:Y:S02]  /*7f10*/  SHF.R.U32.HI R30, RZ, 0x10, R5 ;  /* 0x00000010ff1e7819 */ /* 0x000fe40000011605 */
[----:B------:R-:W-:Y:S02]  /*7f20*/  PRMT R3, R3, 0x7054, R20 ;  /* 0x0000705403037816 */ /* 0x000fe40000000014 */
[----:B------:R-:W-:Y:S02]  /*7f30*/  LOP3.LUT R30, R30, 0xff, RZ, 0xc0, !PT ;  /* 0x000000ff1e1e7812 */ /* 0x000fe400078ec0ff */
[----:B------:R-:W-:Y:S02]  /*7f40*/  SHF.R.U32.HI R20, RZ, 0x10, R4 ;  /* 0x00000010ff147819 */ /* 0x000fe40000011604 */
[----:B------:R-:W-:-:S02]  /*7f50*/  PRMT R39, R30, 0x7054, R35 ;  /* 0x000070541e277816 */ /* 0x000fc40000000023 */
[----:B------:R-:W-:Y:S02]  /*7f60*/  LOP3.LUT R20, R20, 0xff, RZ, 0xc0, !PT ;  /* 0x000000ff14147812 */ /* 0x000fe400078ec0ff */
[----:B------:R-:W-:Y:S02]  /*7f70*/  LOP3.LUT R39, R39, 0xff000000, R5, 0xf8, !PT ;  /* 0xff00000027277812 */ /* 0x000fe400078ef805 */
[----:B------:R-:W-:Y:S02]  /*7f80*/  PRMT R37, R20, 0x7054, R33 ;  /* 0x0000705414257816 */ /* 0x000fe40000000021 */
[----:B------:R-:W-:Y:S02]  /*7f90*/  LOP3.LUT R8, R3, 0xff000000, R8, 0xf8, !PT ;  /* 0xff00000003087812 */ /* 0x000fe400078ef808 */
[----:B------:R-:W-:Y:S02]  /*7fa0*/  LOP3.LUT R33, R21, 0xff000000, R9, 0xf8, !PT ;  /* 0xff00000015217812 */ /* 0x000fe400078ef809 */
[----:B------:R-:W-:-:S02]  /*7fb0*/  LOP3.LUT R35, R31, 0xff000000, R11, 0xf8, !PT ;  /* 0xff0000001f237812 */ /* 0x000fc400078ef80b */
[----:B------:R-:W-:Y:S02]  /*7fc0*/  LOP3.LUT R3, R29, 0xff000000, R10, 0xf8, !PT ;  /* 0xff0000001d037812 */ /* 0x000fe400078ef80a */
[-C--:B------:R-:W-:Y:S02]  /*7fd0*/  F2FP.F16.E4M3.UNPACK_B R38, R39.reuse ;  /* 0x00000027ff26723e */ /* 0x080fe400020006ff */
[----:B------:R-:W-:Y:S02]  /*7fe0*/  LOP3.LUT R20, R37, 0xff000000, R4, 0xf8, !PT ;  /* 0xff00000025147812 */ /* 0x000fe400078ef804 */
[----:B------:R-:W-:Y:S01]  /*7ff0*/  LOP3.LUT R4, R41, 0xff000000, R6, 0xf8, !PT ;  /* 0xff00000029047812 */ /* 0x000fe200078ef806 */
[--C-:B------:R-:W-:Y:S01]  /*8000*/  HADD2.F32 R40, -RZ, R38.reuse.H0_H0 ;  /* 0x20000026ff287230 */ /* 0x100fe20000004100 */
[----:B------:R-:W-:Y:S01]  /*8010*/  F2FP.F16.E4M3.UNPACK_B R39, R39.H1 ;  /* 0x00000027ff27723e */ /* 0x000fe200030006ff */
[----:B------:R-:W-:Y:S01]  /*8020*/  HADD2.F32 R38, -RZ, R38.H1_H1 ;  /* 0x30000026ff267230 */ /* 0x000fe20000004100 */
[----:B0-----:R-:W-:-:S02]  /*8030*/  F2FP.F16.E4M3.UNPACK_B R10, R13 ;  /* 0x0000000dff0a723e */ /* 0x001fc400020006ff */
[----:B------:R-:W-:Y:S02]  /*8040*/  F2FP.F16.E4M3.UNPACK_B R30, R13.H1 ;  /* 0x0000000dff1e723e */ /* 0x000fe400030006ff */
[----:B-1----:R-:W-:Y:S01]  /*8050*/  F2FP.F16.E4M3.UNPACK_B R11, R25 ;  /* 0x00000019ff0b723e */ /* 0x002fe200020006ff */
[--C-:B------:R-:W-:Y:S01]  /*8060*/  HADD2.F32 R9, -RZ, R10.reuse.H0_H0 ;  /* 0x2000000aff097230 */ /* 0x100fe20000004100 */
[-C--:B------:R-:W-:Y:S01]  /*8070*/  F2FP.F16.E4M3.UNPACK_B R13, R12.reuse ;  /* 0x0000000cff0d723e */ /* 0x080fe200020006ff */
[----:B------:R-:W-:Y:S01]  /*8080*/  HADD2.F32 R10, -RZ, R10.H1_H1 ;  /* 0x3000000aff0a7230 */ /* 0x000fe20000004100 */
[----:B------:R-:W-:Y:S01]  /*8090*/  F2FP.F16.E4M3.UNPACK_B R29, R12.H1 ;  /* 0x0000000cff1d723e */ /* 0x000fe200030006ff */
[--C-:B------:R-:W-:Y:S01]  /*80a0*/  HADD2.F32 R6, -RZ, R11.reuse.H0_H0 ;  /* 0x2000000bff067230 */ /* 0x100fe20000004100 */
[----:B------:R-:W-:Y:S01]  /*80b0*/  F2FP.F16.E4M3.UNPACK_B R12, R33 ;  /* 0x00000021ff0c723e */ /* 0x000fe200020006ff */
[----:B------:R-:W-:Y:S01]  /*80c0*/  HADD2.F32 R11, -RZ, R11.H1_H1 ;  /* 0x3000000bff0b7230 */ /* 0x000fe20000004100 */
[----:B------:R-:W-:-:S02]  /*80d0*/  F2FP.F16.E4M3.UNPACK_B R32, R15 ;  /* 0x0000000fff20723e */ /* 0x000fc400020006ff */
[----:B------:R-:W-:Y:S01]  /*80e0*/  F2FP.F16.E4M3.UNPACK_B R36, R15.H1 ;  /* 0x0000000fff24723e */ /* 0x000fe200030006ff */
[--C-:B------:R-:W-:Y:S01]  /*80f0*/  HADD2.F32 R15, -RZ, R12.reuse.H0_H0 ;  /* 0x2000000cff0f7230 */ /* 0x100fe20000004100 */
[----:B------:R-:W-:Y:S01]  /*8100*/  F2FP.F16.E4M3.UNPACK_B R21, R24 ;  /* 0x00000018ff15723e */ /* 0x000fe200020006ff */
[----:B------:R-:W-:Y:S01]  /*8110*/  FMUL.FTZ R41, R11, R38 ;  /* 0x000000260b297220 */ /* 0x000fe20000410000 */
[----:B------:R-:W-:Y:S01]  /*8120*/  F2FP.F16.E4M3.UNPACK_B R31, R24.H1 ;  /* 0x00000018ff1f723e */ /* 0x000fe200030006ff */
[C---:B------:R-:W-:Y:S01]  /*8130*/  FMUL.FTZ R24, R6.reuse, R40 ;  /* 0x0000002806187220 */ /* 0x040fe20000410000 */
[-C--:B------:R-:W-:Y:S02]  /*8140*/  F2FP.F16.E4M3.UNPACK_B R34, R27.reuse ;  /* 0x0000001bff22723e */ /* 0x080fe400020006ff */
[----:B------:R-:W-:Y:S01]  /*8150*/  F2FP.F16.E4M3.UNPACK_B R37, R27.H1 ;  /* 0x0000001bff25723e */ /* 0x000fe200030006ff */
[----:B------:R-:W-:Y:S01]  /*8160*/  FMUL.FTZ R27, R6, R15 ;  /* 0x0000000f061b7220 */ /* 0x000fe20000410000 */
[----:B------:R-:W-:Y:S01]  /*8170*/  F2FP.F16.E4M3.UNPACK_B R25, R25.H1 ;  /* 0x00000019ff19723e */ /* 0x000fe200030006ff */
[----:B------:R-:W-:Y:S01]  /*8180*/  FFMA.FTZ R6, R9, R15, -R24 ;  /* 0x0000000f09067223 */ /* 0x000fe20000010818 */
[----:B------:R-:W-:Y:S01]  /*8190*/  F2FP.F16.E4M3.UNPACK_B R33, R33.H1 ;  /* 0x00000021ff21723e */ /* 0x000fe200030006ff */
[----:B------:R-:W-:-:S02]  /*81a0*/  HADD2.F32 R24, -RZ, R12.H1_H1 ;  /* 0x3000000cff187230 */ /* 0x000fc40000004100 */
[----:B------:R-:W-:Y:S01]  /*81b0*/  FFMA.FTZ R9, R9, R40, R27 ;  /* 0x0000002809097223 */ /* 0x000fe2000001001b */
[----:B------:R-:W-:Y:S01]  /*81c0*/  HADD2.F32 R40, -RZ, R39.H0_H0 ;  /* 0x20000027ff287230 */ /* 0x000fe20000004100 */
[----:B------:R-:W-:Y:S01]  /*81d0*/  F2FP.F16.E4M3.UNPACK_B R7, R26 ;  /* 0x0000001aff07723e */ /* 0x000fe200020006ff */
        /* <DEDUP_REMOVED lines=8> */
[----:B------:R-:W-:Y:S01]  /*8260*/  F2FP.F16.E4M3.UNPACK_B R41, R43 ;  /* 0x0000002bff29723e */ /* 0x000fe200020006ff */
[C---:B------:R-:W-:Y:S01]  /*8270*/  FFMA.FTZ R12, R15.reuse, R27, -R42 ;  /* 0x0000001b0f0c7223 */ /* 0x040fe2000001082a */
[----:B------:R-:W-:Y:S01]  /*8280*/  F2FP.F16.E4M3.UNPACK_B R38, R35 ;  /* 0x00000023ff26723e */ /* 0x000fe200020006ff */
[----:B------:R-:W-:Y:S01]  /*8290*/  FFMA.FTZ R15, R15, R40, R47 ;  /* 0x000000280f0f7223 */ /* 0x000fe2000001002f */
[----:B------:R-:W-:Y:S01]  /*82a0*/  HADD2.F32 R40, -RZ, R39.H1_H1 ;  /* 0x30000027ff287230 */ /* 0x000fe20000004100 */
[----:B------:R-:W-:Y:S01]  /*82b0*/  F2FP.F16.E4M3.UNPACK_B R26, R26.H1 ;  /* 0x0000001aff1a723e */ /* 0x000fe200030006ff */
[----:B------:R-:W-:Y:S01]  /*82c0*/  HADD2.F32 R42, -RZ, R41.H0_H0 ;  /* 0x20000029ff2a7230 */ /* 0x000fe20000004100 */
[-C--:B------:R-:W-:Y:S01]  /*82d0*/  F2FP.F16.E4M3.UNPACK_B R5, R14.reuse ;  /* 0x0000000eff05723e */ /* 0x080fe200020006ff */
[----:B------:R-:W-:Y:S01]  /*82e0*/  HADD2.F32 R27, -RZ, R34.H0_H0 ;  /* 0x20000022ff1b7230 */ /* 0x000fe20000004100 */
[----:B------:R-:W-:Y:S01]  /*82f0*/  F2FP.F16.E4M3.UNPACK_B R14, R14.H1 ;  /* 0x0000000eff0e723e */ /* 0x000fe200030006ff */
[----:B------:R-:W-:-:S02]  /*8300*/  HADD2.F32 R39, -RZ, R38.H0_H0 ;  /* 0x20000026ff277230 */ /* 0x000fc40000004100 */
[----:B------:R-:W-:Y:S02]  /*8310*/  HADD2.F32 R24, -RZ, R32.H0_H0 ;  /* 0x20000020ff187230 */ /* 0x000fe40000004100 */
[C---:B------:R-:W-:Y:S01]  /*8320*/  FMUL.FTZ R49, R27.reuse, R42 ;  /* 0x0000002a1b317220 */ /* 0x040fe20000410000 */
[----:B------:R-:W-:Y:S02]  /*8330*/  HADD2.F32 R25, -RZ, R25.H1_H1 ;  /* 0x30000019ff197230 */ /* 0x000fe40000004100 */
[-C--:B------:R-:W-:Y:S01]  /*8340*/  FMUL.FTZ R51, R27, R39.reuse ;  /* 0x000000271b337220 */ /* 0x080fe20000410000 */
[----:B------:R-:W-:Y:S02]  /*8350*/  HADD2.F32 R33, -RZ, R33.H1_H1 ;  /* 0x30000021ff217230 */ /* 0x000fe40000004100 */
[C---:B------:R-:W-:Y:S01]  /*8360*/  FFMA.FTZ R27, R24.reuse, R39, -R49 ;  /* 0x00000027181b7223 */ /* 0x040fe20000010831 */
[----:B------:R-:W-:Y:S02]  /*8370*/  HADD2.F32 R30, -RZ, R30.H1_H1 ;  /* 0x3000001eff1e7230 */ /* 0x000fe40000004100 */
[C---:B------:R-:W-:Y:S01]  /*8380*/  FMUL.FTZ R45, R25.reuse, R40 ;  /* 0x00000028192d7220 */ /* 0x040fe20000410000 */
[----:B------:R-:W-:Y:S01]  /*8390*/  FFMA.FTZ R24, R24, R42, R51 ;  /* 0x0000002a18187223 */ /* 0x000fe20000010033 */
[----:B------:R-:W-:Y:S01]  /*83a0*/  HADD2.F32 R39, -RZ, R38.H1_H1 ;  /* 0x30000026ff277230 */ /* 0x000fe20000004100 */
[----:B------:R-:W-:Y:S01]  /*83b0*/  F2FP.F16.E4M3.UNPACK_B R42, R43.H1 ;  /* 0x0000002bff2a723e */ /* 0x000fe200030006ff */
[----:B------:R-:W-:Y:S01]  /*83c0*/  FMUL.FTZ R47, R25, R33 ;  /* 0x00000021192f7220 */ /* 0x000fe20000410000 */
[----:B------:R-:W-:Y:S01]  /*83d0*/  F2FP.F16.E4M3.UNPACK_B R38, R35.H1 ;  /* 0x00000023ff26723e */ /* 0x000fe200030006ff */
[----:B------:R-:W-:Y:S01]  /*83e0*/  FFMA.FTZ R25, R30, R33, -R45 ;  /* 0x000000211e197223 */ /* 0x000fe2000001082d */
[----:B------:R-:W-:-:S02]  /*83f0*/  HADD2.F32 R41, -RZ, R41.H1_H1 ;  /* 0x30000029ff297230 */ /* 0x000fc40000004100 */
[----:B------:R-:W-:Y:S01]  /*8400*/  FFMA.FTZ R30, R30, R40, R47 ;  /* 0x000000281e1e7223 */ /* 0x000fe2000001002f */
[----:B------:R-:W-:Y:S02]  /*8410*/  HADD2.F32 R34, -RZ, R34.H1_H1 ;  /* 0x30000022ff227230 */ /* 0x000fe40000004100 */
[----:B------:R-:W-:Y:S02]  /*8420*/  HADD2.F32 R33, -RZ, R32.H1_H1 ;  /* 0x30000020ff217230 */ /* 0x000fe40000004100 */
[----:B------:R-:W-:Y:S02]  /*8430*/  HADD2.F32 R43, -RZ, R42.H0_H0 ;  /* 0x2000002aff2b7230 */ /* 0x000fe40000004100 */
[C---:B------:R-:W-:Y:S01]  /*8440*/  FMUL.FTZ R44, R34.reuse, R41 ;  /* 0x00000029222c7220 */ /* 0x040fe20000410000 */
[----:B------:R-:W-:Y:S02]  /*8450*/  HADD2.F32 R32, -RZ, R37.H0_H0 ;  /* 0x20000025ff207230 */ /* 0x000fe40000004100 */
[----:B------:R-:W-:Y:S01]  /*8460*/  FMUL.FTZ R34, R34, R39 ;  /* 0x0000002722227220 */ /* 0x000fe20000410000 */
[----:B------:R-:W-:Y:S01]  /*8470*/  HADD2.F32 R40, -RZ, R38.H0_H0 ;  /* 0x20000026ff287230 */ /* 0x000fe20000004100 */
[----:B------:R-:W-:Y:S01]  /*8480*/  F2FP.SATFINITE.E4M3.F32.PACK_AB_MERGE_C R15, R30, R15, RZ ;  /* 0x0000000f1e0f723e */ /* 0x000fe200048070ff */
        /* <DEDUP_REMOVED lines=13> */
[----:B------:R-:W-:-:S02]  /*8560*/  HADD2.F32 R44, -RZ, R43.H0_H0 ;  /* 0x2000002bff2c7230 */ /* 0x000fc40000004100 */
[----:B------:R-:W-:Y:S02]  /*8570*/  HADD2.F32 R37, -RZ, R31.H0_H0 ;  /* 0x2000001fff257230 */ /* 0x000fe40000004100 */
        /* <DEDUP_REMOVED lines=11> */
[----:B------:R-:W-:Y:S02]  /*8630*/  HADD2.F32 R40, -RZ, R40.H1_H1 ;  /* 0x30000028ff287230 */ /* 0x000fe40000004100 */
[----:B------:R-:W-:Y:S01]  /*8640*/  FFMA.FTZ R47, R39, R44, R47 ;  /* 0x0000002c272f7223 */ /* 0x000fe2000001002f */
[----:B------:R-:W-:Y:S01]  /*8650*/  F2FP.F16.E4M3.UNPACK_B R41, R20 ;  /* 0x00000014ff29723e */ /* 0x000fe200020006ff */
[----:B------:R-:W-:Y:S01]  /*8660*/  HADD2.F32 R29, -RZ, R29.H1_H1 ;  /* 0x3000001dff1d7230 */ /* 0x000fe20000004100 */
[----:B------:R-:W-:Y:S01]  /*8670*/  F2FP.F16.E4M3.UNPACK_B R39, R8 ;  /* 0x00000008ff27723e */ /* 0x000fe200020006ff */
        /* <DEDUP_REMOVED lines=27> */
[--C-:B------:R-:W-:Y:S02]  /*8830*/  HADD2.F32 R13, -RZ, R8.reuse.H0_H0 ;  /* 0x20000008ff0d7230 */ /* 0x100fe40000004100 */
[----:B------:R-:W-:Y:S02]  /*8840*/  HADD2.F32 R21, -RZ, R8.H1_H1 ;  /* 0x30000008ff157230 */ /* 0x000fe40000004100 */
[C---:B------:R-:W-:Y:S01]  /*8850*/  FMUL.FTZ R39, R20.reuse, R31 ;  /* 0x0000001f14277220 */ /* 0x040fe20000410000 */
[----:B------:R-:W-:Y:S02]  /*8860*/  HADD2.F32 R8, -RZ, R14.H0_H0 ;  /* 0x2000000eff087230 */ /* 0x000fe40000004100 */
[----:B------:R-:W-:Y:S01]  /*8870*/  FMUL.FTZ R49, R20, R13 ;  /* 0x0000000d14317220 */ /* 0x000fe20000410000 */
[----:B------:R-:W-:Y:S02]  /*8880*/  HADD2.F32 R29, -RZ, R29.H1_H1 ;  /* 0x3000001dff1d7230 */ /* 0x000fe40000004100 */
[----:B------:R-:W-:-:S02]  /*8890*/  HADD2.F32 R26, -RZ, R26.H1_H1 ;  /* 0x3000001aff1a7230 */ /* 0x000fc40000004100 */
[C---:B------:R-:W-:Y:S01]  /*88a0*/  FFMA.FTZ R39, R8.reuse, R13, -R39 ;  /* 0x0000000d08277223 */ /* 0x040fe20000010827 */
[----:B------:R-:W-:Y:S01]  /*88b0*/  HADD2.F32 R14, -RZ, R14.H1_H1 ;  /* 0x3000000eff0e7230 */ /* 0x000fe20000004100 */
[----:B------:R-:W-:Y:S01]  /*88c0*/  F2FP.F16.E4M3.UNPACK_B R13, R4 ;  /* 0x00000004ff0d723e */ /* 0x000fe200020006ff */
[----:B------:R-:W-:Y:S01]  /*88d0*/  FFMA.FTZ R49, R8, R31, R49 ;  /* 0x0000001f08317223 */ /* 0x000fe20000010031 */
[C---:B------:R-:W-:Y:S01]  /*88e0*/  FMUL.FTZ R51, R26.reuse, R29 ;  /* 0x0000001d1a337220 */ /* 0x040fe20000410000 */
[----:B------:R-:W-:Y:S01]  /*88f0*/  FMUL.FTZ R26, R26, R21 ;  /* 0x000000151a1a7220 */ /* 0x000fe20000410000 */
[----:B------:R-:W-:Y:S02]  /*8900*/  HADD2.F32 R8, -RZ, R3.H0_H0 ;  /* 0x20000003ff087230 */ /* 0x000fe40000004100 */
[----:B------:R-:W-:Y:S02]  /*8910*/  HADD2.F32 R20, -RZ, R13.H0_H0 ;  /* 0x2000000dff147230 */ /* 0x000fe40000004100 */
[----:B------:R-:W-:Y:S01]  /*8920*/  FFMA.FTZ R50, R14, R29, R26 ;  /* 0x0000001d0e327223 */ /* 0x000fe2000001001a */
[----:B------:R-:W-:-:S02]  /*8930*/  HADD2.F32 R4, -RZ, R7.H0_H0 ;  /* 0x20000007ff047230 */ /* 0x000fc40000004100 */
[----:B------:R-:W-:Y:S01]  /*8940*/  FFMA.FTZ R48, R14, R21, -R51 ;  /* 0x000000150e307223 */ /* 0x000fe20000010833 */
[----:B------:R-:W-:Y:S02]  /*8950*/  HADD2.F32 R26, -RZ, R13.H1_H1 ;  /* 0x3000000dff1a7230 */ /* 0x000fe40000004100 */
[----:B------:R-:W-:Y:S02]  /*8960*/  HADD2.F32 R7, -RZ, R7.H1_H1 ;  /* 0x30000007ff077230 */ /* 0x000fe40000004100 */
[C---:B------:R-:W-:Y:S01]  /*8970*/  FMUL.FTZ R46, R4.reuse, R20 ;  /* 0x00000014042e7220 */ /* 0x040fe20000410000 */
[----:B------:R-:W-:Y:S02]  /*8980*/  HADD2.F32 R14, -RZ, R3.H1_H1 ;  /* 0x30000003ff0e7230 */ /* 0x000fe40000004100 */
[----:B------:R-:W-:Y:S01]  /*8990*/  FMUL.FTZ R13, R4, R8 ;  /* 0x00000008040d7220 */ /* 0x000fe20000410000 */
[--C-:B------:R-:W-:Y:S02]  /*89a0*/  HADD2.F32 R3, -RZ, R5.reuse.H0_H0 ;  /* 0x20000005ff037230 */ /* 0x100fe40000004100 */
[----:B------:R-:W-:Y:S01]  /*89b0*/  FMUL.FTZ R4, R7, R26 ;  /* 0x0000001a07047220 */ /* 0x000fe20000410000 */
[----:B------:R-:W-:-:S02]  /*89c0*/  HADD2.F32 R5, -RZ, R5.H1_H1 ;  /* 0x30000005ff057230 */ /* 0x000fc40000004100 */
[----:B------:R-:W-:Y:S01]  /*89d0*/  FMUL.FTZ R7, R7, R14 ;  /* 0x0000000e07077220 */ /* 0x000fe20000410000 */
[----:B------:R-:W-:Y:S01]  /*89e0*/  F2FP.SATFINITE.E4M3.F32.PACK_AB_MERGE_C R39, R48, R39, RZ ;  /* 0x000000273027723e */ /* 0x000fe200048070ff */
        /* <DEDUP_REMOVED lines=18> */
.L_x_15917:
[----:B------:R-:W-:Y:S05]  /*8b10*/  BSYNC B0 ;  /* 0x0000000000007941 */ /* 0x000fea0003800000 */
.L_x_15910:
        /* <DEDUP_REMOVED lines=8> */
.L_x_15907:
[----:B------:R-:W-:-:S13]  /*8ba0*/  ISETP.NE.AND P0, PT, R157, 0x3, PT ;  /* 0x000000039d00780c */ /* 0x000fda0003f05270 */
[----:B------:R-:W-:Y:S05]  /*8bb0*/  @!P0 BRA `(.L_x_15925) ;  /* 0x0000000000048947 */ /* 0x000fea0003800000 */
[----:B------:R-:W-:Y:S01]  /*8bc0*/  BPT.TRAP 0x1 ;  /* 0x000000040000795c */ /* 0x000fe20000300000 */
.L_x_15925:
[----:B0-2---:R-:W-:Y:S01]  /*8bd0*/  IMAD R0, R22, 0x8, R18 ;  /* 0x0000000816007824 */ /* 0x005fe200078e0212 */
[----:B-----5:R-:W-:-:S04]  /*8be0*/  SHF.L.U32 R5, R156, 0x1f, RZ ;  /* 0x0000001f9c057819 */ /* 0x020fc800000006ff */
[----:B------:R0:W2:Y:S01]  /*8bf0*/  SYNCS.PHASECHK.TRANS64.TRYWAIT P1, [R0+URZ+0x13230], R5 ;  /* 0x01323005000075a7 */ /* 0x0000a2000802017f */
[----:B------:R-:W-:Y:S05]  /*8c00*/  @!P0 BRA `(.L_x_15926) ;  /* 0x0000000000048947 */ /* 0x000fea0003800000 */
[----:B------:R-:W-:Y:S01]  /*8c10*/  BPT.TRAP 0x1 ;  /* 0x000000040000795c */ /* 0x000fe20000300000 */
.L_x_15926:
[----:B-1----:R-:W-:-:S05]  /*8c20*/  VIADD R3, R18, 0xe000 ;  /* 0x0000e00012037836 */ /* 0x002fca0000000000 */
[----:B------:R-:W-:-:S04]  /*8c30*/  SHF.R.U32.HI R3, RZ, 0x4, R3 ;  /* 0x00000004ff037819 */ /* 0x000fc80000011603 */
[----:B------:R-:W-:-:S04]  /*8c40*/  LOP3.LUT R3, R3, 0x3fff, RZ, 0xc0, !PT ;  /* 0x00003fff03037812 */ /* 0x000fc800078ec0ff */
[----:B---3--:R-:W-:-:S05]  /*8c50*/  LOP3.LUT R4, R3, 0x10000, RZ, 0xfc, !PT ;  /* 0x0001000003047812 */ /* 0x008fca00078efcff */
[----:B------:R1:W-:Y:S01]  /*8c60*/  STL [R1+0x28], R4 ;  /* 0x0000280401007387 */ /* 0x0003e20000100800 */
[----:B------:R-:W-:Y:S01]  /*8c70*/  IMAD R10, R22, 0x280, R4 ;  /* 0x00000280160a7824 */ /* 0x000fe200078e0204 */
[----:B--2---:R-:W-:Y:S06]  /*8c80*/  @P1 BRA `(.L_x_15927) ;  /* 0x0000000000081947 */ /* 0x004fec0003800000 */
[----:B------:R-:W2:Y:S02]  /*8c90*/  SYNCS.PHASECHK.TRANS64.TRYWAIT P1, [R0+URZ+0x13230], R5 ;  /* 0x01323005000075a7 */ /* 0x000ea4000802017f */
[----:B--2---:R-:W-:Y:S05]  /*8ca0*/  @!P1 BRA `(.L_x_15928) ;  /* 0x0000016000b09947 */ /* 0x004fea0003800000 */
.L_x_15927:
[----:B-1----:R-:W-:Y:S01]  /*8cb0*/  IADD3 R4, R10, 0x80, RZ ;  /* 0x000000800a047810 */ /* 0x002fe20007ffe0ff */
[----:B------:R-:W-:Y:S05]  /*8cc0*/  WARPSYNC.ALL ;  /* 0x0000000000007948 */ /* 0x000fea0003800000 */
[----:B------:R-:W-:Y:S01]  /*8cd0*/  IMAD.MOV.U32 R11, RZ, RZ, -0x7fffffe0 ;  /* 0x80000020ff0b7424 */ /* 0x000fe200078e00ff */
[----:B------:R-:W-:Y:S01]  /*8ce0*/  R2UR UR10, R4 ;  /* 0x00000000040a72ca */ /* 0x000fe200000e0000 */
[----:B0-2---:R-:W-:Y:S01]  /*8cf0*/  IMAD.MOV.U32 R5, RZ, RZ, -0x7fffffe0 ;  /* 0x80000020ff057424 */ /* 0x005fe200078e00ff */
[----:B------:R-:W-:Y:S01]  /*8d00*/  LOP3.LUT R4, R28, 0x10000, RZ, 0xfc, !PT ;  /* 0x000100001c047812 */ /* 0x000fe200078efcff */
[----:B------:R-:W-:Y:S01]  /*8d10*/  WARPGROUP.ARRIVE ;  /* 0x00000000000079c5 */ /* 0x000fe20000000000 */
[C---:B------:R-:W-:Y:S01]  /*8d20*/  R2UR UR6, R10.reuse ;  /* 0x000000000a0672ca */ /* 0x040fe200000e0000 */
[----:B------:R-:W-:Y:S01]  /*8d30*/  VIADD R6, R10, 0x100 ;  /* 0x000001000a067836 */ /* 0x000fe20000000000 */
[----:B------:R-:W-:Y:S01]  /*8d40*/  R2UR UR7, R11 ;  /* 0x000000000b0772ca */ /* 0x000fe200000e0000 */
[----:B------:R-:W-:Y:S01]  /*8d50*/  IMAD.MOV.U32 R7, RZ, RZ, -0x7fffffe0 ;  /* 0x80000020ff077424 */ /* 0x000fe200078e00ff */
[----:B------:R-:W-:Y:S01]  /*8d60*/  R2UR UR4, R4 ;  /* 0x00000000040472ca */ /* 0x000fe200000e0000 */
[C---:B------:R-:W-:Y:S01]  /*8d70*/  VIADD R8, R10.reuse, 0x180 ;  /* 0x000001800a087836 */ /* 0x040fe20000000000 */
[C---:B------:R-:W-:Y:S01]  /*8d80*/  R2UR UR5, R5.reuse ;  /* 0x00000000050572ca */ /* 0x040fe200000e0000 */
[----:B------:R-:W-:Y:S01]  /*8d90*/  IMAD.MOV.U32 R9, RZ, RZ, -0x7fffffe0 ;  /* 0x80000020ff097424 */ /* 0x000fe200078e00ff */
[C---:B------:R-:W-:Y:S01]  /*8da0*/  R2UR UR11, R5.reuse ;  /* 0x00000000050b72ca */ /* 0x040fe200000e0000 */
[----:B------:R-:W-:Y:S01]  /*8db0*/  VIADD R12, R10, 0x200 ;  /* 0x000002000a0c7836 */ /* 0x000fe20000000000 */
[----:B------:R-:W-:Y:S01]  /*8dc0*/  R2UR UR8, R4 ;  /* 0x00000000040872ca */ /* 0x000fe200000e0000 */
[----:B------:R-:W-:Y:S01]  /*8dd0*/  IMAD.MOV.U32 R11, RZ, RZ, -0x7fffffe0 ;  /* 0x80000020ff0b7424 */ /* 0x000fe200078e00ff */
[----:B------:R-:W-:-:S02]  /*8de0*/  R2UR UR9, R5 ;  /* 0x00000000050972ca */ /* 0x000fc400000e0000 */
        /* <DEDUP_REMOVED lines=9> */
[----:B------:R-:W-:Y:S01]  /*8e80*/  R2UR UR19, R9 ;  /* 0x00000000091372ca */ /* 0x000fe200000e0000 */
[----:B------:R-:W-:Y:S01]  /*8e90*/  IMAD.MOV.U32 R9, RZ, RZ, -0x7fffffe0 ;  /* 0x80000020ff097424 */ /* 0x000fe200078e00ff */
[----:B------:R-:W-:-:S02]  /*8ea0*/  R2UR UR16, R4 ;  /* 0x00000000041072ca */ /* 0x000fc400000e0000 */
[----:B------:R-:W-:Y:S02]  /*8eb0*/  R2UR UR17, R5 ;  /* 0x00000000051172ca */ /* 0x000fe400000e0000 */
[----:B------:R-:W-:Y:S02]  /*8ec0*/  MOV R13, 0x80000020 ;  /* 0x80000020000d7802 */ /* 0x000fe40000000f00 */
[----:B------:R-:W-:Y:S02]  /*8ed0*/  R2UR UR22, R12 ;  /* 0x000000000c1672ca */ /* 0x000fe400000e0000 */
[----:B------:R-:W-:Y:S02]  /*8ee0*/  R2UR UR23, R13 ;  /* 0x000000000d1772ca */ /* 0x000fe400000e0000 */
[----:B------:R-:W-:Y:S02]  /*8ef0*/  R2UR UR20, R4 ;  /* 0x00000000041472ca */ /* 0x000fe400000e0000 */
[----:B------:R-:W-:-:S02]  /*8f00*/  R2UR UR21, R5 ;  /* 0x00000000051572ca */ /* 0x000fc400000e0000 */
[----:B------:R-:W-:Y:S01]  /*8f10*/  R2UR UR6, R6 ;  /* 0x00000000060672ca */ /* 0x000fe200000e0000 */
[----:B------:R-:W-:Y:S01]  /*8f20*/  VIADD R6, R10, 0x102 ;  /* 0x000001020a067836 */ /* 0x000fe20000000000 */
[----:B------:R-:W-:Y:S02]  /*8f30*/  R2UR UR7, R7 ;  /* 0x00000000070772ca */ /* 0x000fe400000e0000 */
[----:B------:R-:W-:Y:S01]  /*8f40*/  MOV R7, 0x80000020 ;  /* 0x8000002000077802 */ /* 0x000fe20000000f00 */
        /* <DEDUP_REMOVED lines=53> */
.L_x_15929:
        /* <DEDUP_REMOVED lines=12> */
[----:B------:R-:W5:Y:S01]  /*9360*/  LDL R102, [R1+0x34] ;  /* 0x0000340001667983 */ /* 0x000f620000100800 */
[C---:B------:R-:W-:Y:S01]  /*9370*/  FMUL.FTZ R76, R2.reuse, R77 ;  /* 0x0000004d024c7220 */ /* 0x040fe20000410000 */
[C---:B------:R-:W-:Y:S01]  /*9380*/  FMUL.FTZ R77, R2.reuse, R78 ;  /* 0x0000004e024d7220 */ /* 0x040fe20000410000 */
        /* <DEDUP_REMOVED lines=12> */
[C---:B------:R-:W-:Y:S01]  /*9450*/  FMUL.FTZ R61, R2.reuse, R62 ;  /* 0x0000003e023d7220 */ /* 0x040fe20000410000 */
[C---:B----4-:R-:W-:Y:S01]  /*9460*/  FMUL.FTZ R14, R2.reuse, R94 ;  /* 0x0000005e020e7220 */ /* 0x050fe20000410000 */
        /* <DEDUP_REMOVED lines=9> */
[----:B------:R-:W0:Y:S01]  /*9500*/  @P6 LDC R95, c[0x0][0x44c] ;  /* 0x00011300ff5f6b82 */ /* 0x000e220000000800 */
[----:B------:R-:W-:Y:S01]  /*9510*/  MUFU.TANH R20, R20 ;  /* 0x0000001400147308 */ /* 0x000fe20000002400 */
[C---:B------:R-:W-:Y:S01]  /*9520*/  FMUL.FTZ R63, R2.reuse, R63 ;  /* 0x0000003f023f7220 */ /* 0x040fe20000410000 */
[C---:B------:R-:W-:Y:S01]  /*9530*/  FMUL.FTZ R8, R2.reuse, R89 ;  /* 0x0000005902087220 */ /* 0x040fe20000410000 */
[C---:B------:R-:W-:Y:S01]  /*9540*/  FMUL.FTZ R71, R2.reuse, R71 ;  /* 0x0000004702477220 */ /* 0x040fe20000410000 */
[C---:B------:R-:W-:Y:S01]  /*9550*/  FMUL.FTZ R42, R2.reuse, R42 ;  /* 0x0000002a022a7220 */ /* 0x040fe20000410000 */
[C---:B------:R-:W-:Y:S01]  /*9560*/  FMUL.FTZ R50, R2.reuse, R50 ;  /* 0x0000003202327220 */ /* 0x040fe20000410000 */
[----:B------:R-:W-:Y:S01]  /*9570*/  ULDC UR4, c[0x0][0x988] ;  /* 0x0002620000047ab9 */ /* 0x000fe20000000800 */
        /* <DEDUP_REMOVED lines=13> */
[----:B------:R-:W-:Y:S01]  /*9650*/  ULDC UR36, c[0x0][0x988] ;  /* 0x0002620000247ab9 */ /* 0x000fe20000000800 */
[----:B------:R-:W-:Y:S01]  /*9660*/  ULDC UR37, c[0x0][0x988] ;  /* 0x0002620000257ab9 */ /* 0x000fe20000000800 */
[----:B--2---:R-:W-:Y:S01]  /*9670*/  LOP3.LUT R106, R106, 0xfffffffd, RZ, 0xc0, !PT ;  /* 0xfffffffd6a6a7812 */ /* 0x004fe200078ec0ff */
[C---:B------:R-:W-:Y:S01]  /*9680*/  FMUL.FTZ R62, R2.reuse, R64 ;  /* 0x00000040023e7220 */ /* 0x040fe20000410000 */
[----:B------:R-:W-:Y:S01]  /*9690*/  FMUL.FTZ R94, R2, R67 ;  /* 0x00000043025e7220 */ /* 0x000fe20000410000 */
[----:B------:R-:W2:Y:S01]  /*96a0*/  MUFU.TANH R9, R9 ;  /* 0x0000000900097308 */ /* 0x000ea20000002400 */
[----:B------:R-:W-:Y:S01]  /*96b0*/  @P6 LOP3.LUT R106, R106, 0x2, RZ, 0xfc, !PT ;  /* 0x000000026a6a6812 */ /* 0x000fe200078efcff */
[C---:B------:R-:W-:Y:S01]  /*96c0*/  FMUL.FTZ R90, R2.reuse, R99 ;  /* 0x00000063025a7220 */ /* 0x040fe20000410000 */
[C---:B------:R-:W-:Y:S01]  /*96d0*/  FMUL.FTZ R92, R2.reuse, R103 ;  /* 0x00000067025c7220 */ /* 0x040fe20000410000 */
[C---:B------:R-:W-:Y:S01]  /*96e0*/  FMUL.FTZ R88, R2.reuse, R100 ;  /* 0x0000006402587220 */ /* 0x040fe20000410000 */
[C---:B------:R-:W-:Y:S01]  /*96f0*/  FMUL.FTZ R89, R2.reuse, R101 ;  /* 0x0000006502597220 */ /* 0x040fe20000410000 */
[----:B------:R4:W-:Y:S01]  /*9700*/  STL [R1+0x24], R106 ;  /* 0x0000246a01007387 */ /* 0x0009e20000100800 */
[C---:B------:R-:W-:Y:S01]  /*9710*/  FMUL.FTZ R64, R2.reuse, R65 ;  /* 0x0000004102407220 */ /* 0x040fe20000410000 */
[C---:B------:R-:W-:Y:S01]  /*9720*/  FMUL.FTZ R67, R2.reuse, R69 ;  /* 0x0000004502437220 */ /* 0x040fe20000410000 */
[----:B------:R-:W2:Y:S08]  /*9730*/  MUFU.TANH R14, R14 ;  /* 0x0000000e000e7308 */ /* 0x000eb00000002400 */
[----:B------:R-:W2:Y:S01]  /*9740*/  MUFU.TANH R21, R21 ;  /* 0x0000001500157308 */ /* 0x000ea20000002400 */
[----:B----4-:R-:W4:Y:S01]  /*9750*/  LDL R106, [R1+0x2c] ;  /* 0x00002c00016a7983 */ /* 0x010f220000100800 */
[C---:B------:R-:W-:Y:S01]  /*9760*/  FMUL.FTZ R65, R2.reuse, R66 ;  /* 0x0000004202417220 */ /* 0x040fe20000410000 */
[----:B------:R-:W-:Y:S01]  /*9770*/  FMUL.FTZ R66, R2, R68 ;  /* 0x0000004402427220 */ /* 0x000fe20000410000 */
[----:B---3--:R-:W-:-:S04]  /*9780*/  IMAD.IADD R68, R105, 0x1, R108 ;  /* 0x0000000169447824 */ /* 0x008fc800078e026c */
[----:B------:R-:W3:Y:S01]  /*9790*/  MUFU.TANH R90, R90 ;  /* 0x0000005a005a7308 */ /* 0x000ee20000002400 */
[----:B0-----:R-:W-:-:S04]  /*97a0*/  @P6 IMAD.HI.U32 R69, R68, R95, RZ ;  /* 0x0000005f44456227 */ /* 0x001fc800078e00ff */
[----:B------:R-:W-:Y:S01]  /*97b0*/  FMUL.FTZ R100, R2, R47 ;  /* 0x0000002f02647220 */ /* 0x000fe20000410000 */
[----:B------:R-:W3:Y:S01]  /*97c0*/  LDL R110, [R1+0x14] ;  /* 0x00001400016e7983 */ /* 0x000ee20000100800 */
[----:B-1----:R-:W-:Y:S01]  /*97d0*/  @P6 SHF.R.U32.HI R68, RZ, R96, R69 ;  /* 0x00000060ff446219 */ /* 0x002fe20000011645 */
[----:B------:R-:W0:Y:S04]  /*97e0*/  MUFU.TANH R91, R91 ;  /* 0x0000005b005b7308 */ /* 0x000e280000002400 */
[----:B------:R-:W1:Y:S01]  /*97f0*/  SHFL.IDX PT, R97, R68, 0x1, 0x1c1f ;  /* 0x003c1f0044617f89 */ /* 0x000e6200000e0000 */
[----:B------:R-:W-:Y:S02]  /*9800*/  IMAD R95, R104, -0xa0, RZ ;  /* 0xffffff60685f7824 */ /* 0x000fe400078e02ff */
[C---:B------:R-:W-:Y:S01]  /*9810*/  FMUL.FTZ R69, R2.reuse, R70 ;  /* 0x0000004602457220 */ /* 0x040fe20000410000 */
[----:B------:R-:W-:Y:S01]  /*9820*/  FMUL.FTZ R70, R2, R41 ;  /* 0x0000002902467220 */ /* 0x000fe20000410000 */
[----:B-----5:R-:W-:Y:S01]  /*9830*/  IMAD R41, R104, -0xa0, R102 ;  /* 0xffffff6068297824 */ /* 0x020fe200078e0266 */
[----:B------:R-:W5:Y:S01]  /*9840*/  MUFU.TANH R92, R92 ;  /* 0x0000005c005c7308 */ /* 0x000f620000002400 */
[----:B------:R-:W-:-:S03]  /*9850*/  IADD3 R95, -R98, 0xa1, R95 ;  /* 0x000000a1625f7810 */ /* 0x000fc60007ffe15f */
[----:B------:R-:W-:Y:S01]  /*9860*/  IADD3 R41, -R98, 0xa0, R41 ;  /* 0x000000a062297810 */ /* 0x000fe20007ffe129 */
        /* <DEDUP_REMOVED lines=35> */
[----:B----4-:R-:W-:-:S07]  /*9aa0*/  IADD3 R96, -R106, R95, R102 ;  /* 0x0000005f6a607210 */ /* 0x010fce0007ffe166 */
[----:B------:R-:W-:Y:S01]  /*9ab0*/  MUFU.TANH R56, R56 ;  /* 0x0000003800387308 */ /* 0x000fe20000002400 */
[----:B-1----:R-:W-:-:S04]  /*9ac0*/  VIADDMNMX R95, R97, R96, R41, PT ;  /* 0x00000060615f7246 */ /* 0x002fc80003800129 */
[C---:B------:R-:W-:Y:S02]  /*9ad0*/  ISETP.GT.AND P1, PT, R95.reuse, RZ, PT ;  /* 0x000000ff5f00720c */ /* 0x040fe40003f24270 */
[C---:B------:R-:W-:Y:S01]  /*9ae0*/  ISETP.GT.AND P2, PT, R95.reuse, 0x1, PT ;  /* 0x000000015f00780c */ /* 0x040fe20003f44270 */
[----:B------:R-:W-:Y:S01]  /*9af0*/  MUFU.TANH R57, R57 ;  /* 0x0000003900397308 */ /* 0x000fe20000002400 */
[----:B------:R-:W-:Y:S02]  /*9b00*/  ISETP.GT.AND P3, PT, R95, 0x8, PT ;  /* 0x000000085f00780c */ /* 0x000fe40003f64270 */
[----:B--2---:R-:W-:Y:S02]  /*9b10*/  FSEL R9, R9, -INF , P1 ;  /* 0xff80000009097808 */ /* 0x004fe40000800000 */
[----:B------:R-:W-:Y:S01]  /*9b20*/  FSEL R11, R11, -INF , P2 ;  /* 0xff8000000b0b7808 */ /* 0x000fe20001000000 */
[----:B------:R-:W-:Y:S01]  /*9b30*/  FMUL.FTZ R97, R2, R43 ;  /* 0x0000002b02617220 */ /* 0x000fe20000410000 */
[----:B------:R-:W-:Y:S01]  /*9b40*/  ISETP.GT.AND P1, PT, R95, 0x9, PT ;  /* 0x000000095f00780c */ /* 0x000fe20003f24270 */
[----:B------:R-:W-:Y:S01]  /*9b50*/  MUFU.TANH R59, R59 ;  /* 0x0000003b003b7308 */ /* 0x000fe20000002400 */
[----:B------:R-:W-:-:S02]  /*9b60*/  FSEL R43, R14, -INF , P3 ;  /* 0xff8000000e2b7808 */ /* 0x000fc40001800000 */
[----:B------:R-:W-:Y:S02]  /*9b70*/  FMNMX.FTZ R14, R9, R11, !PT ;  /* 0x0000000b090e7209 */ /* 0x000fe40007810000 */
[----:B------:R-:W-:Y:S02]  /*9b80*/  FSEL R47, R20, -INF , P1 ;  /* 0xff800000142f7808 */ /* 0x000fe40000800000 */
[----:B------:R-:W-:Y:S01]  /*9b90*/  ISETP.GT.AND P2, PT, R95, 0x10, PT ;  /* 0x000000105f00780c */ /* 0x000fe20003f44270 */
[----:B------:R-:W-:Y:S01]  /*9ba0*/  MUFU.TANH R60, R60 ;  /* 0x0000003c003c7308 */ /* 0x000fe20000002400 */
[----:B------:R-:W-:Y:S02]  /*9bb0*/  FMNMX.FTZ R20, R43, R14, !PT ;  /* 0x0000000e2b147209 */ /* 0x000fe40007810000 */
[----:B------:R-:W-:Y:S02]  /*9bc0*/  ISETP.GT.AND P1, PT, R95, 0x11, PT ;  /* 0x000000115f00780c */ /* 0x000fe40003f24270 */
[----:B------:R-:W-:-:S02]  /*9bd0*/  FSEL R21, R21, -INF , P2 ;  /* 0xff80000015157808 */ /* 0x000fc40001000000 */
[----:B------:R-:W-:Y:S01]  /*9be0*/  FMNMX.FTZ R20, R47, R20, !PT ;  /* 0x000000142f147209 */ /* 0x000fe20007810000 */
[----:B------:R3:W1:Y:S01]  /*9bf0*/  MUFU.TANH R46, R97 ;  /* 0x00000061002e7308 */ /* 0x0006620000002400 */
[----:B------:R-:W-:Y:S02]  /*9c00*/  ISETP.GT.AND P2, PT, R95, 0x18, PT ;  /* 0x000000185f00780c */ /* 0x000fe40003f44270 */
[----:B---3--:R-:W-:Y:S02]  /*9c10*/  FSEL R97, R90, -INF , P1 ;  /* 0xff8000005a617808 */ /* 0x008fe40000800000 */
[----:B------:R-:W-:-:S03]  /*9c20*/  FMNMX.FTZ R90, R21, R20, !PT ;  /* 0x00000014155a7209 */ /* 0x000fc60007810000 */
[----:B------:R2:W3:Y:S01]  /*9c30*/  MUFU.TANH R14, R98 ;  /* 0x00000062000e7308 */ /* 0x0004e20000002400 */
[----:B------:R-:W-:Y:S02]  /*9c40*/  ISETP.GT.AND P1, PT, R95, 0x19, PT ;  /* 0x000000195f00780c */ /* 0x000fe40003f24270 */
[----:B0-----:R-:W-:Y:S02]  /*9c50*/  FSEL R91, R91, -INF , P2 ;  /* 0xff8000005b5b7808 */ /* 0x001fe40001000000 */
[----:B------:R-:W-:Y:S02]  /*9c60*/  ISETP.GT.AND P2, PT, R95, 0x20, PT ;  /* 0x000000205f00780c */ /* 0x000fe40003f44270 */
[----:B--2---:R-:W-:Y:S01]  /*9c70*/  FMNMX.FTZ R98, R97, R90, !PT ;  /* 0x0000005a61627209 */ /* 0x004fe20007810000 */
[----:B------:R-:W-:Y:S01]  /*9c80*/  FMUL.FTZ R90, R2, R51 ;  /* 0x00000033025a7220 */ /* 0x000fe20000410000 */
[----:B-----5:R-:W-:Y:S02]  /*9c90*/  FSEL R51, R92, -INF , P1 ;  /* 0xff8000005c337808 */ /* 0x020fe40000800000 */
[----:B------:R-:W-:-:S02]  /*9ca0*/  FMNMX.FTZ R98, R91, R98, !PT ;  /* 0x000000625b627209 */ /* 0x000fc40007810000 */
[----:B------:R-:W-:Y:S02]  /*9cb0*/  ISETP.GT.AND P1, PT, R95, 0x21, PT ;  /* 0x000000215f00780c */ /* 0x000fe40003f24270 */
[----:B------:R-:W-:Y:S02]  /*9cc0*/  FSEL R99, R74, -INF , P2 ;  /* 0xff8000004a637808 */ /* 0x000fe40001000000 */
[----:B------:R-:W-:Y:S02]  /*9cd0*/  FMNMX.FTZ R98, R51, R98, !PT ;  /* 0x0000006233627209 */ /* 0x000fe40007810000 */
[----:B------:R-:W-:Y:S02]  /*9ce0*/  ISETP.GT.AND P2, PT, R95, 0x28, PT ;  /* 0x000000285f00780c */ /* 0x000fe40003f44270 */
[----:B------:R-:W-:Y:S02]  /*9cf0*/  FSEL R93, R93, -INF , P1 ;  /* 0xff8000005d5d7808 */ /* 0x000fe40000800000 */
        /* <DEDUP_REMOVED lines=9> */
[----:B------:R-:W-:Y:S01]  /*9d90*/  FMNMX.FTZ R98, R79, R98, !PT ;  /* 0x000000624f627209 */ /* 0x000fe20007810000 */
[C---:B------:R-:W-:Y:S01]  /*9da0*/  FMUL.FTZ R74, R2.reuse, R54 ;  /* 0x00000036024a7220 */ /* 0x040fe20000410000 */
[----:B------:R-:W-:Y:S02]  /*9db0*/  ISETP.GT.AND P2, PT, R95, 0x38, PT ;  /* 0x000000385f00780c */ /* 0x000fe40003f44270 */
[----:B------:R-:W-:Y:S02]  /*9dc0*/  FSEL R83, R83, -INF , P1 ;  /* 0xff80000053537808 */ /* 0x000fe40000800000 */
[----:B------:R-:W-:Y:S01]  /*9dd0*/  FMNMX.FTZ R98, R81, R98, !PT ;  /* 0x0000006251627209 */ /* 0x000fe20007810000 */
[----:B------:R-:W-:Y:S01]  /*9de0*/  FMUL.FTZ R92, R2, R55 ;  /* 0x00000037025c7220 */ /* 0x000fe20000410000 */
[----:B------:R-:W-:Y:S01]  /*9df0*/  ISETP.GT.AND P1, PT, R95, 0x39, PT ;  /* 0x000000395f00780c */ /* 0x000fe20003f24270 */
[----:B------:R0:W-:Y:S01]  /*9e00*/  MUFU.TANH R55, R74 ;  /* 0x0000004a00377308 */ /* 0x0001e20000002400 */
[----:B------:R-:W-:-:S02]  /*9e10*/  FSEL R85, R85, -INF , P2 ;  /* 0xff80000055557808 */ /* 0x000fc40001000000 */
[----:B------:R-:W-:Y:S02]  /*9e20*/  ISETP.GT.AND P2, PT, R95, 0x40, PT ;  /* 0x000000405f00780c */ /* 0x000fe40003f44270 */
[----:B0-----:R-:W-:Y:S01]  /*9e30*/  FMNMX.FTZ R74, R83, R98, !PT ;  /* 0x00000062534a7209 */ /* 0x001fe20007810000 */
[----:B------:R-:W-:Y:S01]  /*9e40*/  FMUL.FTZ R98, R2, R27 ;  /* 0x0000001b02627220 */ /* 0x000fe20000410000 */
[----:B------:R-:W-:Y:S02]  /*9e50*/  FSEL R27, R86, -INF , P1 ;  /* 0xff800000561b7808 */ /* 0x000fe40000800000 */
[----:B------:R-:W-:Y:S02]  /*9e60*/  FMNMX.FTZ R86, R85, R74, !PT ;  /* 0x0000004a55567209 */ /* 0x000fe40007810000 */
[----:B------:R-:W-:Y:S02]  /*9e70*/  ISETP.GT.AND P1, PT, R95, 0x41, PT ;  /* 0x000000415f00780c */ /* 0x000fe40003f24270 */
[----:B------:R-:W-:-:S02]  /*9e80*/  FSEL R101, R58, -INF , P2 ;  /* 0xff8000003a657808 */ /* 0x000fc40001000000 */
[----:B------:R-:W-:Y:S01]  /*9e90*/  FMNMX.FTZ R86, R27, R86, !PT ;  /* 0x000000561b567209 */ /* 0x000fe20007810000 */
[----:B------:R0:W-:Y:S01]  /*9ea0*/  MUFU.TANH R54, R90 ;  /* 0x0000005a00367308 */ /* 0x0001e20000002400 */
[----:B------:R-:W-:Y:S02]  /*9eb0*/  ISETP.GT.AND P2, PT, R95, 0x48, PT ;  /* 0x000000485f00780c */ /* 0x000fe40003f44270 */
[----:B------:R-:W-:Y:S02]  /*9ec0*/  FSEL R87, R87, -INF , P1 ;  /* 0xff80000057577808 */ /* 0x000fe40000800000 */
[----:B------:R-:W-:Y:S01]  /*9ed0*/  FMNMX.FTZ R86, R101, R86, !PT ;  /* 0x0000005665567209 */ /* 0x000fe20007810000 */
[----:B0-----:R-:W-:Y:S01]  /*9ee0*/  FMUL.FTZ R90, R2, R26 ;  /* 0x0000001a025a7220 */ /* 0x001fe20000410000 */
[----:B------:R-:W-:Y:S02]  /*9ef0*/  ISETP.GT.AND P1, PT, R95, 0x49, PT ;  /* 0x000000495f00780c */ /* 0x000fe40003f24270 */
[----:B------:R-:W-:Y:S01]  /*9f00*/  FSEL R61, R61, -INF , P2 ;  /* 0xff8000003d3d7808 */ /* 0x000fe20001000000 */
[----:B------:R0:W-:Y:S01]  /*9f10*/  MUFU.TANH R74, R90 ;  /* 0x0000005a004a7308 */ /* 0x0001e20000002400 */
[----:B------:R-:W-:-:S02]  /*9f20*/  ISETP.GT.AND P2, PT, R95, 0x50, PT ;  /* 0x000000505f00780c */ /* 0x000fc40003f44270 */
[----:B------:R-:W-:Y:S02]  /*9f30*/  FSEL R63, R63, -INF , P1 ;  /* 0xff8000003f3f7808 */ /* 0x000fe40000800000 */
[----:B0-----:R-:W-:-:S03]  /*9f40*/  FMNMX.FTZ R90, R87, R86, !PT ;  /* 0x00000056575a7209 */ /* 0x001fc60007810000 */
[----:B------:R0:W-:Y:S01]  /*9f50*/  MUFU.TANH R26, R92 ;  /* 0x0000005c001a7308 */ /* 0x0001e20000002400 */
[----:B------:R-:W-:Y:S02]  /*9f60*/  FMNMX.FTZ R90, R61, R90, !PT ;  /* 0x0000005a3d5a7209 */ /* 0x000fe40007810000 */
[----:B------:R-:W-:Y:S02]  /*9f70*/  ISETP.GT.AND P1, PT, R95, 0x51, PT ;  /* 0x000000515f00780c */ /* 0x000fe40003f24270 */
[----:B------:R-:W-:Y:S02]  /*9f80*/  FSEL R65, R65, -INF , P2 ;  /* 0xff80000041417808 */ /* 0x000fe40001000000 */
[----:B0-----:R-:W-:Y:S01]  /*9f90*/  FMNMX.FTZ R92, R63, R90, !PT ;  /* 0x0000005a3f5c7209 */ /* 0x001fe20007810000 */
[----:B------:R-:W-:Y:S01]  /*9fa0*/  FMUL.FTZ R58, R2, R30 ;  /* 0x0000001e023a7220 */ /* 0x000fe20000410000 */
[----:B------:R-:W-:Y:S02]  /*9fb0*/  ISETP.GT.AND P2, PT, R95, 0x58, PT ;  /* 0x000000585f00780c */ /* 0x000fe40003f44270 */
[----:B------:R-:W-:-:S02]  /*9fc0*/  FSEL R103, R94, -INF , P1 ;  /* 0xff8000005e677808 */ /* 0x000fc40000800000 */
[----:B------:R-:W-:Y:S01]  /*9fd0*/  FMNMX.FTZ R92, R65, R92, !PT ;  /* 0x0000005c415c7209 */ /* 0x000fe20007810000 */
[----:B------:R-:W-:Y:S01]  /*9fe0*/  FMUL.FTZ R86, R2, R31 ;  /* 0x0000001f02567220 */ /* 0x000fe20000410000 */
[----:B------:R-:W-:Y:S01]  /*9ff0*/  ISETP.GT.AND P1, PT, R95, 0x59, PT ;  /* 0x000000595f00780c */ /* 0x000fe20003f24270 */
[----:B------:R0:W-:Y:S01]  /*a000*/  MUFU.TANH R31, R58 ;  /* 0x0000003a001f7308 */ /* 0x0001e20000002400 */
[----:B------:R-:W-:Y:S02]  /*a010*/  FSEL R69, R69, -INF , P2 ;  /* 0xff80000045457808 */ /* 0x000fe40001000000 */
[----:B------:R-:W-:Y:S02]  /*a020*/  ISETP.GT.AND P2, PT, R95, 0x60, PT ;  /* 0x000000605f00780c */ /* 0x000fe40003f44270 */
[----:B0-----:R-:W-:-:S03]  /*a030*/  FMNMX.FTZ R58, R103, R92, !PT ;  /* 0x0000005c673a7209 */ /* 0x001fc60007810000 */
[----:B------:R-:W0:Y:S01]  /*a040*/  MUFU.TANH R20, R100 ;  /* 0x0000006400147308 */ /* 0x000e220000002400 */
[----:B------:R-:W-:Y:S01]  /*a050*/  FMUL.FTZ R92, R2, R35 ;  /* 0x00000023025c7220 */ /* 0x000fe20000410000 */
[----:B------:R-:W-:Y:S02]  /*a060*/  FSEL R35, R71, -INF , P1 ;  /* 0xff80000047237808 */ /* 0x000fe40000800000 */
[----:B------:R-:W-:Y:S02]  /*a070*/  FMNMX.FTZ R94, R69, R58, !PT ;  /* 0x0000003a455e7209 */ /* 0x000fe40007810000 */
[----:B------:R-:W-:Y:S02]  /*a080*/  ISETP.GT.AND P1, PT, R95, 0x61, PT ;  /* 0x000000615f00780c */ /* 0x000fe40003f24270 */
[----:B------:R-:W-:Y:S02]  /*a090*/  FSEL R105, R42, -INF , P2 ;  /* 0xff8000002a697808 */ /* 0x000fe40001000000 */
[----:B------:R-:W-:-:S02]  /*a0a0*/  FMNMX.FTZ R94, R35, R94, !PT ;  /* 0x0000005e235e7209 */ /* 0x000fc40007810000 */
[----:B------:R-:W-:Y:S02]  /*a0b0*/  ISETP.GT.AND P2, PT, R95, 0x68, PT ;  /* 0x000000685f00780c */ /* 0x000fe40003f44270 */
[----:B-1----:R-:W-:Y:S02]  /*a0c0*/  FSEL R107, R46, -INF , P1 ;  /* 0xff8000002e6b7808 */ /* 0x002fe40000800000 */
[----:B------:R-:W-:Y:S02]  /*a0d0*/  FMNMX.FTZ R94, R105, R94, !PT ;  /* 0x0000005e695e7209 */ /* 0x000fe40007810000 */
[----:B------:R-:W-:Y:S02]  /*a0e0*/  ISETP.GT.AND P1, PT, R95, 0x69, PT ;  /* 0x000000695f00780c */ /* 0x000fe40003f24270 */
[----:B---3--:R-:W-:Y:S02]  /*a0f0*/  FSEL R109, R14, -INF , P2 ;  /* 0xff8000000e6d7808 */ /* 0x008fe40001000000 */
[----:B------:R-:W-:-:S02]  /*a100*/  FMNMX.FTZ R94, R107, R94, !PT ;  /* 0x0000005e6b5e7209 */ /* 0x000fc40007810000 */
[----:B------:R-:W-:Y:S02]  /*a110*/  ISETP.GT.AND P3, PT, R95, 0x70, PT ;  /* 0x000000705f00780c */ /* 0x000fe40003f64270 */
[----:B0-----:R-:W-:Y:S02]  /*a120*/  FSEL R111, R20, -INF , P1 ;  /* 0xff800000146f7808 */ /* 0x001fe40000800000 */
        /* <DEDUP_REMOVED lines=8> */
[----:B------:R-:W-:Y:S02]  /*a1b0*/  ISETP.GT.AND P5, PT, R95, 0x79, PT ;  /* 0x000000795f00780c */ /* 0x000fe40003fa4270 */
[----:B------:R-:W-:Y:S02]  /*a1c0*/  FSEL R55, R55, -INF , P1 ;  /* 0xff80000037377808 */ /* 0x000fe40000800000 */
[----:B------:R-:W-:Y:S01]  /*a1d0*/  FMNMX.FTZ R94, R115, R94, !PT ;  /* 0x0000005e735e7209 */ /* 0x000fe20007810000 */
[----:B------:R-:W-:Y:S01]  /*a1e0*/  FMUL.FTZ R90, R2, R34 ;  /* 0x00000022025a7220 */ /* 0x000fe20000410000 */
[----:B------:R-:W-:Y:S01]  /*a1f0*/  ISETP.GT.AND P4, PT, R95, 0x80, PT ;  /* 0x000000805f00780c */ /* 0x000fe20003f84270 */
[----:B------:R-:W1:Y:S01]  /*a200*/  MUFU.TANH R34, R86 ;  /* 0x0000005600227308 */ /* 0x000e620000002400 */
[----:B------:R-:W-:-:S02]  /*a210*/  FSEL R117, R26, -INF , P5 ;  /* 0xff8000001a757808 */ /* 0x000fc40002800000 */
[----:B------:R-:W-:Y:S01]  /*a220*/  FMNMX.FTZ R94, R55, R94, !PT ;  /* 0x0000005e375e7209 */ /* 0x000fe20007810000 */
[----:B------:R-:W-:Y:S01]  /*a230*/  FMUL.FTZ R42, R2, R38 ;  /* 0x00000026022a7220 */ /* 0x000fe20000410000 */
[----:B------:R-:W-:Y:S02]  /*a240*/  ISETP.GT.AND P3, PT, R95, 0x81, PT ;  /* 0x000000815f00780c */ /* 0x000fe40003f64270 */
[----:B------:R-:W-:Y:S01]  /*a250*/  FSEL R119, R74, -INF , P4 ;  /* 0xff8000004a777808 */ /* 0x000fe20002000000 */
[----:B------:R-:W2:Y:S01]  /*a260*/  MUFU.TANH R58, R90 ;  /* 0x0000005a003a7308 */ /* 0x000ea20000002400 */
[----:B------:R-:W-:Y:S01]  /*a270*/  FMNMX.FTZ R94, R117, R94, !PT ;  /* 0x0000005e755e7209 */ /* 0x000fe20007810000 */
[----:B------:R-:W-:Y:S01]  /*a280*/  FMUL.FTZ R26, R2, R39 ;  /* 0x00000027021a7220 */ /* 0x000fe20000410000 */
[----:B------:R-:W-:Y:S02]  /*a290*/  ISETP.GT.AND P2, PT, R95, 0x88, PT ;  /* 0x000000885f00780c */ /* 0x000fe40003f44270 */
[----:B0-----:R-:W-:-:S02]  /*a2a0*/  FSEL R121, R30, -INF , P3 ;  /* 0xff8000001e797808 */ /* 0x001fc40001800000 */
[----:B------:R-:W-:Y:S01]  /*a2b0*/  FMNMX.FTZ R94, R119, R94, !PT ;  /* 0x0000005e775e7209 */ /* 0x000fe20007810000 */
[----:B------:R-:W0:Y:S01]  /*a2c0*/  MUFU.TANH R38, R92 ;  /* 0x0000005c00267308 */ /* 0x000e220000002400 */
[----:B------:R-:W-:Y:S02]  /*a2d0*/  ISETP.GT.AND P1, PT, R95, 0x89, PT ;  /* 0x000000895f00780c */ /* 0x000fe40003f24270 */
[----:B------:R-:W-:Y:S02]  /*a2e0*/  FSEL R31, R31, -INF , P2 ;  /* 0xff8000001f1f7808 */ /* 0x000fe40001000000 */
[----:B------:R-:W-:-:S03]  /*a2f0*/  FMNMX.FTZ R94, R121, R94, !PT ;  /* 0x0000005e795e7209 */ /* 0x000fc60007810000 */
[----:B------:R-:W3:Y:S01]  /*a300*/  MUFU.TANH R42, R42 ;  /* 0x0000002a002a7308 */ /* 0x000ee20000002400 */
[----:B------:R-:W-:Y:S02]  /*a310*/  ISETP.GT.AND P5, PT, R95, 0x90, PT ;  /* 0x000000905f00780c */ /* 0x000fe40003fa4270 */
[----:B-1----:R-:W-:Y:S02]  /*a320*/  FSEL R39, R34, -INF , P1 ;  /* 0xff80000022277808 */ /* 0x002fe40000800000 */
[----:B------:R-:W-:-:S03]  /*a330*/  FMNMX.FTZ R94, R31, R94, !PT ;  /* 0x0000005e1f5e7209 */ /* 0x000fc60007810000 */
[----:B------:R-:W1:Y:S01]  /*a340*/  MUFU.TANH R26, R26 ;  /* 0x0000001a001a7308 */ /* 0x000e620000002400 */
[----:B------:R-:W-:Y:S02]  /*a350*/  ISETP.GT.AND P4, PT, R95, 0x91, PT ;  /* 0x000000915f00780c */ /* 0x000fe40003f84270 */
[----:B--2---:R-:W-:Y:S02]  /*a360*/  FSEL R123, R58, -INF , P5 ;  /* 0xff8000003a7b7808 */ /* 0x004fe40002800000 */
[----:B------:R-:W-:Y:S02]  /*a370*/  FMNMX.FTZ R94, R39, R94, !PT ;  /* 0x0000005e275e7209 */ /* 0x000fe40007810000 */
[C---:B------:R-:W-:Y:S02]  /*a380*/  ISETP.GT.AND P3, PT, R95.reuse, 0x98, PT ;  /* 0x000000985f00780c */ /* 0x040fe40003f64270 */
[----:B------:R-:W-:Y:S02]  /*a390*/  ISETP.GT.AND P2, PT, R95, 0x99, PT ;  /* 0x000000995f00780c */ /* 0x000fe40003f44270 */
[----:B0-----:R-:W-:-:S02]  /*a3a0*/  FSEL R95, R38, -INF , P4 ;  /* 0xff800000265f7808 */ /* 0x001fc40002000000 */
[----:B------:R-:W-:Y:S02]  /*a3b0*/  FMNMX.FTZ R94, R123, R94, !PT ;  /* 0x0000005e7b5e7209 */ /* 0x000fe40007810000 */
[----:B---3--:R-:W-:Y:S02]  /*a3c0*/  FSEL R125, R42, -INF , P3 ;  /* 0xff8000002a7d7808 */ /* 0x008fe40001800000 */
[----:B------:R-:W-:Y:S01]  /*a3d0*/  FMNMX.FTZ R94, R95, R94, !PT ;  /* 0x0000005e5f5e7209 */ /* 0x000fe20007810000 */
[----:B------:R-:W-:Y:S01]  /*a3e0*/  FMUL.FTZ R20, R2, R45 ;  /* 0x0000002d02147220 */ /* 0x000fe20000410000 */
[----:B-1----:R-:W-:Y:S02]  /*a3f0*/  FSEL R45, R26, -INF , P2 ;  /* 0xff8000001a2d7808 */ /* 0x002fe40001000000 */
        /* <DEDUP_REMOVED lines=8> */
[C---:B------:R-:W-:Y:S02]  /*a480*/  ISETP.GT.AND P3, PT, R41.reuse, RZ, PT ;  /* 0x000000ff2900720c */ /* 0x040fe40003f64270 */
[C---:B------:R-:W-:Y:S01]  /*a490*/  ISETP.GT.AND P2, PT, R41.reuse, 0x1, PT ;  /* 0x000000012900780c */ /* 0x040fe20003f44270 */
[----:B------:R-:W-:Y:S01]  /*a4a0*/  FMUL.FTZ R14, R2, R44 ;  /* 0x0000002c020e7220 */ /* 0x000fe20000410000 */
[----:B------:R-:W-:Y:S02]  /*a4b0*/  ISETP.GT.AND P5, PT, R41, 0x8, PT ;  /* 0x000000082900780c */ /* 0x000fe40003fa4270 */
[----:B0-----:R-:W-:Y:S01]  /*a4c0*/  FMNMX.FTZ R71, R42, R71, !PT ;  /* 0x000000472a477209 */ /* 0x001fe20007810000 */
[----:B------:R-:W-:-:S03]  /*a4d0*/  FMUL.FTZ R42, R2, R36 ;  /* 0x00000024022a7220 */ /* 0x000fc60000410000 */
[C---:B------:R-:W-:Y:S01]  /*a4e0*/  FSETP.NEU.FTZ.AND P1, PT, R71.reuse, -INF , PT ;  /* 0xff8000004700780b */ /* 0x040fe20003f3d000 */
[----:B------:R-:W-:-:S01]  /*a4f0*/  FFMA.FTZ R36, R71, R58, -8 ;  /* 0xc100000047247423 */ /* 0x000fc2000001003a */
[----:B------:R-:W-:-:S04]  /*a500*/  FSEL R3, R3, -INF , P3 ;  /* 0xff80000003037808 */ /* 0x000fc80001800000 */
[----:B------:R-:W-:Y:S02]  /*a510*/  FSEL R36, R36, RZ, P1 ;  /* 0x000000ff24247208 */ /* 0x000fe40000800000 */
[----:B------:R-:W-:-:S03]  /*a520*/  FSEL R8, R8, -INF , P2 ;  /* 0xff80000008087808 */ /* 0x000fc60001000000 */
[-CC-:B------:R-:W-:Y:S01]  /*a530*/  FFMA.FTZ R44, R11, R58.reuse, -R36.reuse ;  /* 0x0000003a0b2c7223 */ /* 0x180fe20000010824 */
[----:B------:R-:W-:-:S01]  /*a540*/  FFMA.FTZ R11, R43, R58, -R36 ;  /* 0x0000003a2b0b7223 */ /* 0x000fc20000010824 */
[----:B------:R-:W-:Y:S02]  /*a550*/  ISETP.GT.AND P4, PT, R41, 0x9, PT ;  /* 0x000000092900780c */ /* 0x000fe40003f84270 */
[----:B------:R-:W-:Y:S02]  /*a560*/  FSEL R43, R10, -INF , P5 ;  /* 0xff8000000a2b7808 */ /* 0x000fe40002800000 */
[----:B------:R-:W-:Y:S01]  /*a570*/  FMNMX.FTZ R50, R3, R8, !PT ;  /* 0x0000000803327209 */ /* 0x000fe20007810000 */
[----:B------:R-:W-:-:S01]  /*a580*/  FFMA.FTZ R46, R47, R58, -R36 ;  /* 0x0000003a2f2e7223 */ /* 0x000fc20000010824 */
        /* <DEDUP_REMOVED lines=8> */
[----:B------:R-:W-:Y:S01]  /*a610*/  FMNMX.FTZ R50, R13, R50, !PT ;  /* 0x000000320d327209 */ /* 0x000fe20007810000 */
[----:B------:R-:W-:Y:S01]  /*a620*/  FMUL.FTZ R30, R2, R49 ;  /* 0x00000031021e7220 */ /* 0x000fe20000410000 */
[--C-:B------:R-:W-:Y:S01]  /*a630*/  FFMA.FTZ R49, R51, R58, -R36.reuse ;  /* 0x0000003a33317223 */ /* 0x100fe20000010824 */
[----:B------:R-:W-:Y:S02]  /*a640*/  ISETP.GT.AND P5, PT, R41, 0x19, PT ;  /* 0x000000192900780c */ /* 0x000fe40003fa4270 */
[----:B------:R-:W-:Y:S02]  /*a650*/  FSEL R51, R88, -INF , P2 ;  /* 0xff80000058337808 */ /* 0x000fe40001000000 */
[----:B------:R-:W-:Y:S01]  /*a660*/  FMNMX.FTZ R50, R15, R50, !PT ;  /* 0x000000320f327209 */ /* 0x000fe20007810000 */
[----:B------:R-:W-:Y:S01]  /*a670*/  FFMA.FTZ R91, R91, R58, -R36 ;  /* 0x0000003a5b5b7223 */ /* 0x000fe20000010824 */
[----:B------:R-:W-:Y:S02]  /*a680*/  ISETP.GT.AND P4, PT, R41, 0x20, PT ;  /* 0x000000202900780c */ /* 0x000fe40003f84270 */
[----:B------:R-:W-:-:S02]  /*a690*/  FSEL R89, R89, -INF , P5 ;  /* 0xff80000059597808 */ /* 0x000fc40002800000 */
[----:B------:R-:W-:Y:S01]  /*a6a0*/  FMNMX.FTZ R50, R51, R50, !PT ;  /* 0x0000003233327209 */ /* 0x000fe20007810000 */
[----:B------:R0:W-:Y:S01]  /*a6b0*/  MUFU.EX2 R10, R91 ;  /* 0x0000005b000a7308 */ /* 0x0001e20000000800 */
[----:B------:R-:W-:Y:S02]  /*a6c0*/  ISETP.GT.AND P1, PT, R41, 0x21, PT ;  /* 0x000000212900780c */ /* 0x000fe40003f24270 */
[----:B------:R-:W-:Y:S01]  /*a6d0*/  FMNMX.FTZ R50, R89, R50, !PT ;  /* 0x0000003259327209 */ /* 0x000fe20007810000 */
[----:B------:R-:W-:Y:S01]  /*a6e0*/  FMUL.FTZ R34, R2, R52 ;  /* 0x0000003402227220 */ /* 0x000fe20000410000 */
[----:B------:R-:W-:Y:S02]  /*a6f0*/  ISETP.GT.AND P3, PT, R41, 0x28, PT ;  /* 0x000000282900780c */ /* 0x000fe40003f64270 */
[----:B0-----:R-:W-:Y:S02]  /*a700*/  FSEL R91, R72, -INF , P4 ;  /* 0xff800000485b7808 */ /* 0x001fe40002000000 */
[----:B------:R-:W-:-:S02]  /*a710*/  FSEL R73, R73, -INF , P1 ;  /* 0xff80000049497808 */ /* 0x000fc40000800000 */
[----:B------:R-:W-:Y:S02]  /*a720*/  FMNMX.FTZ R52, R91, R50, !PT ;  /* 0x000000325b347209 */ /* 0x000fe40007810000 */
[----:B------:R-:W-:Y:S02]  /*a730*/  ISETP.GT.AND P2, PT, R41, 0x29, PT ;  /* 0x000000292900780c */ /* 0x000fe40003f44270 */
[----:B------:R-:W-:Y:S02]  /*a740*/  FSEL R75, R75, -INF , P3 ;  /* 0xff8000004b4b7808 */ /* 0x000fe40001800000 */
[----:B------:R-:W-:Y:S01]  /*a750*/  FMNMX.FTZ R52, R73, R52, !PT ;  /* 0x0000003449347209 */ /* 0x000fe20007810000 */
[----:B------:R-:W-:-:S01]  /*a760*/  FFMA.FTZ R54, R77, R58, -R36 ;  /* 0x0000003a4d367223 */ /* 0x000fc20000010824 */
        /* <DEDUP_REMOVED lines=8> */
[----:B------:R-:W-:Y:S01]  /*a7f0*/  FMUL.FTZ R26, R2, R48 ;  /* 0x00000030021a7220 */ /* 0x000fe20000410000 */
[----:B------:R-:W-:-:S01]  /*a800*/  FFMA.FTZ R48, R97, R58, -R36 ;  /* 0x0000003a61307223 */ /* 0x000fc20000010824 */
[----:B------:R0:W-:Y:S01]  /*a810*/  MUFU.EX2 R50, R54 ;  /* 0x0000003600327308 */ /* 0x0001e20000000800 */
[----:B------:R-:W-:-:S02]  /*a820*/  ISETP.GT.AND P1, PT, R41, 0x38, PT ;  /* 0x000000382900780c */ /* 0x000fc40003f24270 */
[----:B------:R-:W-:Y:S01]  /*a830*/  FSEL R97, R80, -INF , P4 ;  /* 0xff80000050617808 */ /* 0x000fe20002000000 */
[----:B------:R-:W-:-:S01]  /*a840*/  FFMA.FTZ R68, R81, R58, -R36 ;  /* 0x0000003a51447223 */ /* 0x000fc20000010824 */
[----:B------:R-:W-:Y:S02]  /*a850*/  ISETP.GT.AND P3, PT, R41, 0x39, PT ;  /* 0x000000392900780c */ /* 0x000fe40003f64270 */
[----:B0-----:R-:W-:Y:S02]  /*a860*/  FMNMX.FTZ R54, R93, R52, !PT ;  /* 0x000000345d367209 */ /* 0x001fe40007810000 */
[----:B------:R-:W-:Y:S02]  /*a870*/  FSEL R81, R82, -INF , P1 ;  /* 0xff80000052517808 */ /* 0x000fe40000800000 */
[----:B------:R-:W-:Y:S01]  /*a880*/  FMNMX.FTZ R54, R97, R54, !PT ;  /* 0x0000003661367209 */ /* 0x000fe20007810000 */
[----:B------:R-:W-:Y:S01]  /*a890*/  FFMA.FTZ R12, R99, R58, -R36 ;  /* 0x0000003a630c7223 */ /* 0x000fe20000010824 */
[----:B------:R-:W-:-:S02]  /*a8a0*/  ISETP.GT.AND P2, PT, R41, 0x40, PT ;  /* 0x000000402900780c */ /* 0x000fc40003f44270 */
[----:B------:R-:W-:Y:S02]  /*a8b0*/  FSEL R99, R84, -INF , P3 ;  /* 0xff80000054637808 */ /* 0x000fe40001800000 */
[----:B------:R-:W-:Y:S01]  /*a8c0*/  FMNMX.FTZ R54, R81, R54, !PT ;  /* 0x0000003651367209 */ /* 0x000fe20007810000 */
[----:B------:R-:W0:Y:S01]  /*a8d0*/  MUFU.TANH R62, R62 ;  /* 0x0000003e003e7308 */ /* 0x000e220000002400 */
[----:B------:R-:W-:Y:S02]  /*a8e0*/  ISETP.GT.AND P5, PT, R41, 0x41, PT ;  /* 0x000000412900780c */ /* 0x000fe40003fa4270 */
[----:B------:R-:W-:Y:S02]  /*a8f0*/  FSEL R127, R56, -INF , P2 ;  /* 0xff800000387f7808 */ /* 0x000fe40001000000 */
[----:B------:R-:W-:Y:S02]  /*a900*/  FMNMX.FTZ R54, R99, R54, !PT ;  /* 0x0000003663367209 */ /* 0x000fe40007810000 */
[----:B------:R-:W-:Y:S01]  /*a910*/  ISETP.GT.AND P4, PT, R41, 0x48, PT ;  /* 0x000000482900780c */ /* 0x000fe20003f84270 */
[----:B------:R-:W1:Y:S01]  /*a920*/  MUFU.TANH R64, R64 ;  /* 0x0000004000407308 */ /* 0x000e620000002400 */
[----:B------:R-:W-:-:S02]  /*a930*/  FSEL R57, R57, -INF , P5 ;  /* 0xff80000039397808 */ /* 0x000fc40002800000 */
[----:B------:R-:W-:Y:S02]  /*a940*/  FMNMX.FTZ R56, R127, R54, !PT ;  /* 0x000000367f387209 */ /* 0x000fe40007810000 */
[----:B------:R-:W-:Y:S02]  /*a950*/  ISETP.GT.AND P1, PT, R41, 0x49, PT ;  /* 0x000000492900780c */ /* 0x000fe40003f24270 */
[----:B------:R-:W-:Y:S01]  /*a960*/  FSEL R59, R59, -INF , P4 ;  /* 0xff8000003b3b7808 */ /* 0x000fe20002000000 */
[----:B------:R-:W2:Y:S01]  /*a970*/  MUFU.TANH R66, R66 ;  /* 0x0000004200427308 */ /* 0x000ea20000002400 */
[----:B------:R-:W-:Y:S02]  /*a980*/  FMNMX.FTZ R56, R57, R56, !PT ;  /* 0x0000003839387209 */ /* 0x000fe40007810000 */
[----:B------:R-:W-:Y:S02]  /*a990*/  ISETP.GT.AND P3, PT, R41, 0x50, PT ;  /* 0x000000502900780c */ /* 0x000fe40003f64270 */
[----:B------:R-:W-:-:S03]  /*a9a0*/  FMNMX.FTZ R56, R59, R56, !PT ;  /* 0x000000383b387209 */ /* 0x000fc60007810000 */
[----:B------:R3:W-:Y:S01]  /*a9b0*/  MUFU.EX2 R52, R68 ;  /* 0x0000004400347308 */ /* 0x0007e20000000800 */
[----:B------:R-:W-:-:S01]  /*a9c0*/  FFMA.FTZ R129, R27, R58, -R36 ;  /* 0x0000003a1b817223 */ /* 0x000fc20000010824 */
[----:B------:R-:W-:-:S06]  /*a9d0*/  ISETP.GT.AND P2, PT, R41, 0x51, PT ;  /* 0x000000512900780c */ /* 0x000fcc0003f44270 */
[----:B------:R-:W4:Y:S01]  /*a9e0*/  MUFU.TANH R67, R67 ;  /* 0x0000004300437308 */ /* 0x000f220000002400 */
[----:B---3--:R-:W-:-:S01]  /*a9f0*/  FFMA.FTZ R68, R85, R58, -R36 ;  /* 0x0000003a55447223 */ /* 0x008fc20000010824 */
[----:B------:R-:W-:Y:S02]  /*aa00*/  FSEL R85, R60, -INF , P1 ;  /* 0xff8000003c557808 */ /* 0x000fe40000800000 */
[----:B0-----:R-:W-:Y:S02]  /*aa10*/  FSEL R27, R62, -INF , P3 ;  /* 0xff8000003e1b7808 */ /* 0x001fe40001800000 */
[----:B------:R-:W-:Y:S02]  /*aa20*/  FMNMX.FTZ R56, R85, R56, !PT ;  /* 0x0000003855387209 */ /* 0x000fe40007810000 */
[----:B------:R-:W0:Y:S01]  /*aa30*/  MUFU.TANH R40, R40 ;  /* 0x0000002800287308 */ /* 0x000e220000002400 */
[----:B------:R-:W-:Y:S02]  /*aa40*/  ISETP.GT.AND P5, PT, R41, 0x58, PT ;  /* 0x000000582900780c */ /* 0x000fe40003fa4270 */
[----:B-1----:R-:W-:-:S02]  /*aa50*/  FSEL R131, R64, -INF , P2 ;  /* 0xff80000040837808 */ /* 0x002fc40001000000 */
[----:B------:R-:W-:-:S03]  /*aa60*/  FMNMX.FTZ R60, R27, R56, !PT ;  /* 0x000000381b3c7209 */ /* 0x000fc60007810000 */
[----:B------:R-:W1:Y:S01]  /*aa70*/  MUFU.TANH R70, R70 ;  /* 0x0000004600467308 */ /* 0x000e620000002400 */
[----:B------:R-:W-:-:S01]  /*aa80*/  FFMA.FTZ R62, R101, R58, -R36 ;  /* 0x0000003a653e7223 */ /* 0x000fc20000010824 */
[----:B------:R-:W-:Y:S02]  /*aa90*/  ISETP.GT.AND P4, PT, R41, 0x59, PT ;  /* 0x000000592900780c */ /* 0x000fe40003f84270 */
[----:B--2---:R-:W-:Y:S02]  /*aaa0*/  FSEL R101, R66, -INF , P5 ;  /* 0xff80000042657808 */ /* 0x004fe40002800000 */
[----:B------:R-:W-:Y:S02]  /*aab0*/  FMNMX.FTZ R60, R131, R60, !PT ;  /* 0x0000003c833c7209 */ /* 0x000fe40007810000 */
[----:B------:R-:W2:Y:S01]  /*aac0*/  MUFU.TANH R14, R14 ;  /* 0x0000000e000e7308 */ /* 0x000ea20000002400 */
[----:B------:R-:W-:Y:S02]  /*aad0*/  ISETP.GT.AND P1, PT, R41, 0x60, PT ;  /* 0x000000602900780c */ /* 0x000fe40003f24270 */
[----:B----4-:R-:W-:-:S02]  /*aae0*/  FSEL R67, R67, -INF , P4 ;  /* 0xff80000043437808 */ /* 0x010fc40002000000 */
[----:B------:R-:W-:-:S03]  /*aaf0*/  FMNMX.FTZ R60, R101, R60, !PT ;  /* 0x0000003c653c7209 */ /* 0x000fc60007810000 */
[----:B------:R-:W3:Y:S01]  /*ab00*/  MUFU.TANH R20, R20 ;  /* 0x0000001400147308 */ /* 0x000ee20000002400 */
[----:B------:R-:W-:-:S01]  /*ab10*/  FFMA.FTZ R133, R87, R58, -R36 ;  /* 0x0000003a57857223 */ /* 0x000fc20000010824 */
[----:B------:R-:W-:Y:S02]  /*ab20*/  ISETP.GT.AND P3, PT, R41, 0x61, PT ;  /* 0x000000612900780c */ /* 0x000fe40003f64270 */
        /* <DEDUP_REMOVED lines=13> */
[----:B---3--:R-:W-:-:S02]  /*ac00*/  FSEL R137, R20, -INF , P5 ;  /* 0xff80000014897808 */ /* 0x008fc40002800000 */
        /* <DEDUP_REMOVED lines=38> */
[C---:B------:R-:W-:Y:S02]  /*ae70*/  ISETP.GT.AND P5, PT, R41.reuse, 0x91, PT ;  /* 0x000000912900780c */ /* 0x040fe40003fa4270 */
[C---:B------:R-:W-:Y:S02]  /*ae80*/  ISETP.GT.AND P4, PT, R41.reuse, 0x98, PT ;  /* 0x000000982900780c */ /* 0x040fe40003f84270 */
[----:B------:R-:W-:Y:S01]  /*ae90*/  ISETP.GT.AND P1, PT, R41, 0x99, PT ;  /* 0x000000992900780c */ /* 0x000fe20003f24270 */
[----:B------:R-:W-:Y:S01]  /*aea0*/  FFMA.FTZ R41, R35, R58, -R36 ;  /* 0x0000003a23297223 */ /* 0x000fe20000010824 */
[----:B0-----:R-:W-:Y:S02]  /*aeb0*/  FSEL R35, R32, -INF , P2 ;  /* 0xff80000020237808 */ /* 0x001fe40001000000 */
[----:B------:R-:W-:Y:S02]  /*aec0*/  FMNMX.FTZ R60, R29, R60, !PT ;  /* 0x0000003c1d3c7209 */ /* 0x000fe40007810000 */
[----:B-1----:R-:W-:-:S02]  /*aed0*/  FSEL R33, R33, -INF , P5 ;  /* 0xff80000021217808 */ /* 0x002fc40002800000 */
[----:B------:R-:W-:Y:S01]  /*aee0*/  FMNMX.FTZ R60, R35, R60, !PT ;  /* 0x0000003c233c7209 */ /* 0x000fe20007810000 */
[----:B------:R-:W-:-:S01]  /*aef0*/  FFMA.FTZ R28, R105, R58, -R36 ;  /* 0x0000003a691c7223 */ /* 0x000fc20000010824 */
[----:B--2---:R-:W-:Y:S02]  /*af00*/  FSEL R105, R42, -INF , P4 ;  /* 0xff8000002a697808 */ /* 0x004fe40002000000 */
[----:B------:R-:W-:Y:S02]  /*af10*/  FMNMX.FTZ R60, R33, R60, !PT ;  /* 0x0000003c213c7209 */ /* 0x000fe40007810000 */
[----:B---3--:R-:W-:Y:S02]  /*af20*/  FSEL R37, R37, -INF , P1 ;  /* 0xff80000025257808 */ /* 0x008fe40000800000 */
[----:B------:R-:W-:-:S04]  /*af30*/  FMNMX.FTZ R20, R105, R60, !PT ;  /* 0x0000003c69147209 */ /* 0x000fc80007810000 */
[----:B------:R-:W-:-:S05]  /*af40*/  FMNMX.FTZ R20, R37, R20, !PT ;  /* 0x0000001425147209 */ /* 0x000fca0007810000 */
[----:B------:R-:W0:Y:S01]  /*af50*/  SHFL.BFLY PT, R147, R20, 0x2, 0x1f ;  /* 0x0c401f0014937f89 */ /* 0x000e2200000e0000 */
[----:B------:R-:W-:-:S01]  /*af60*/  FFMA.FTZ R30, R109, R58, -R36 ;  /* 0x0000003a6d1e7223 */ /* 0x000fc20000010824 */
[-CC-:B------:R-:W-:Y:S01]  /*af70*/  FFMA.FTZ R109, R111, R58.reuse, -R36.reuse ;  /* 0x0000003a6f6d7223 */ /* 0x180fe20000010824 */
[----:B------:R-:W-:-:S01]  /*af80*/  FFMA.FTZ R111, R115, R58, -R36 ;  /* 0x0000003a736f7223 */ /* 0x000fc20000010824 */
[----:B0-----:R-:W-:-:S05]  /*af90*/  FMNMX.FTZ R42, R20, R147, !PT ;  /* 0x00000093142a7209 */ /* 0x001fca0007810000 */
[----:B------:R-:W0:Y:S01]  /*afa0*/  SHFL.BFLY PT, R115, R42, 0x1, 0x1f ;  /* 0x0c201f002a737f89 */ /* 0x000e2200000e0000 */
[----:B------:R-:W-:-:S01]  /*afb0*/  FFMA.FTZ R9, R9, R58, -R36 ;  /* 0x0000003a09097223 */ /* 0x000fc20000010824 */
[----:B------:R-:W-:Y:S01]  /*afc0*/  MUFU.EX2 R44, R44 ;  /* 0x0000002c002c7308 */ /* 0x000fe20000000800 */
        /* <DEDUP_REMOVED lines=10> */
[----:B------:R-:W-:Y:S01]  /*b070*/  MUFU.EX2 R3, R3 ;  /* 0x0000000300037308 */ /* 0x000fe20000000800 */
[----:B------:R-:W-:-:S07]  /*b080*/  FFMA.FTZ R13, R13, R58, -R60 ;  /* 0x0000003a0d0d7223 */ /* 0x000fce000001083c */
[----:B------:R-:W1:Y:S01]  /*b090*/  MUFU.EX2 R8, R8 ;  /* 0x0000000800087308 */ /* 0x000e620000000800 */
[----:B------:R-:W-:-:S07]  /*b0a0*/  FFMA.FTZ R66, R15, R58, -R60 ;  /* 0x0000003a0f427223 */ /* 0x000fce000001083c */
[----:B------:R-:W2:Y:S08]  /*b0b0*/  MUFU.EX2 R11, R11 ;  /* 0x0000000b000b7308 */ /* 0x000eb00000000800 */
[----:B------:R-:W3:Y:S01]  /*b0c0*/  MUFU.EX2 R43, R43 ;  /* 0x0000002b002b7308 */ /* 0x000ee20000000800 */
[----:B------:R-:W-:-:S07]  /*b0d0*/  FFMA.FTZ R15, R51, R58, -R60 ;  /* 0x0000003a330f7223 */ /* 0x000fce000001083c */
[----:B------:R-:W4:Y:S08]  /*b0e0*/  MUFU.EX2 R46, R46 ;  /* 0x0000002e002e7308 */ /* 0x000f300000000800 */
[----:B------:R-:W5:Y:S01]  /*b0f0*/  MUFU.EX2 R64, R64 ;  /* 0x0000004000407308 */ /* 0x000f620000000800 */
[----:B0-----:R-:W-:-:S01]  /*b100*/  FADD.FTZ R86, R9, R44 ;  /* 0x0000002c09567221 */ /* 0x001fc20000010000 */
[----:B-1----:R-:W-:-:S06]  /*b110*/  FADD.FTZ R84, R3, R8 ;  /* 0x0000000803547221 */ /* 0x002fcc0000010000 */
[----:B------:R-:W0:Y:S01]  /*b120*/  MUFU.EX2 R21, R21 ;  /* 0x0000001500157308 */ /* 0x000e220000000800 */
[----:B------:R-:W-:-:S07]  /*b130*/  FFMA.FTZ R51, R75, R58, -R60 ;  /* 0x0000003a4b337223 */ /* 0x000fce000001083c */
[----:B------:R-:W1:Y:S01]  /*b140*/  MUFU.EX2 R13, R13 ;  /* 0x0000000d000d7308 */ /* 0x000e620000000800 */
[----:B------:R-:W-:-:S01]  /*b150*/  FFMA.FTZ R75, R81, R58, -R60 ;  /* 0x0000003a514b7223 */ /* 0x000fc2000001083c */
[----:B------:R-:W-:Y:S01]  /*b160*/  FFMA.FTZ R82, R67, R58, -R60 ;  /* 0x0000003a43527223 */ /* 0x000fe2000001083c */
[----:B--2---:R-:W-:-:S05]  /*b170*/  FADD.FTZ R81, R11, R86 ;  /* 0x000000560b517221 */ /* 0x004fca0000010000 */
[----:B------:R-:W2:Y:S01]  /*b180*/  MUFU.EX2 R48, R48 ;  /* 0x0000003000307308 */ /* 0x000ea20000000800 */
[----:B---3--:R-:W-:-:S01]  /*b190*/  FADD.FTZ R67, R43, R84 ;  /* 0x000000542b437221 */ /* 0x008fc20000010000 */
[----:B------:R-:W-:-:S06]  /*b1a0*/  FFMA.FTZ R47, R91, R58, -R60 ;  /* 0x0000003a5b2f7223 */ /* 0x000fcc000001083c */
[----:B------:R-:W3:Y:S01]  /*b1b0*/  MUFU.EX2 R66, R66 ;  /* 0x0000004200427308 */ /* 0x000ee20000000800 */
[----:B----4-:R-:W-:-:S07]  /*b1c0*/  FADD.FTZ R86, R46, R81 ;  /* 0x000000512e567221 */ /* 0x010fce0000010000 */
[----:B------:R4:W-:Y:S01]  /*b1d0*/  MUFU.EX2 R54, R68 ;  /* 0x0000004400367308 */ /* 0x0009e20000000800 */
[----:B-----5:R-:W-:-:S01]  /*b1e0*/  FADD.FTZ R84, R64, R67 ;  /* 0x0000004340547221 */ /* 0x020fc20000010000 */
[----:B----4-:R-:W-:-:S06]  /*b1f0*/  FFMA.FTZ R68, R89, R58, -R60 ;  /* 0x0000003a59447223 */ /* 0x010fcc000001083c */
[----:B------:R-:W4:Y:S01]  /*b200*/  MUFU.EX2 R15, R15 ;  /* 0x0000000f000f7308 */ /* 0x000f220000000800 */
[----:B------:R-:W-:-:S01]  /*b210*/  FFMA.FTZ R70, R73, R58, -R60 ;  /* 0x0000003a49467223 */ /* 0x000fc2000001083c */
[----:B0-----:R-:W-:-:S06]  /*b220*/  FADD.FTZ R81, R21, R86 ;  /* 0x0000005615517221 */ /* 0x001fcc0000010000 */
[----:B------:R-:W0:Y:S01]  /*b230*/  MUFU.EX2 R49, R49 ;  /* 0x0000003100317308 */ /* 0x000e220000000800 */
[----:B-1----:R-:W-:-:S07]  /*b240*/  FADD.FTZ R67, R13, R84 ;  /* 0x000000540d437221 */ /* 0x002fce0000010000 */
[----:B------:R-:W1:Y:S01]  /*b250*/  MUFU.EX2 R68, R68 ;  /* 0x0000004400447308 */ /* 0x000e620000000800 */
[----:B--2---:R-:W-:-:S01]  /*b260*/  FADD.FTZ R81, R48, R81 ;  /* 0x0000005130517221 */ /* 0x004fc20000010000 */
[----:B------:R-:W-:-:S06]  /*b270*/  FFMA.FTZ R79, R79, R58, -R36 ;  /* 0x0000003a4f4f7223 */ /* 0x000fcc0000010824 */
[----:B------:R-:W2:Y:S01]  /*b280*/  MUFU.EX2 R12, R12 ;  /* 0x0000000c000c7308 */ /* 0x000ea20000000800 */
[----:B---3--:R-:W-:-:S01]  /*b290*/  FADD.FTZ R86, R66, R67 ;  /* 0x0000004342567221 */ /* 0x008fc20000010000 */
[----:B------:R-:W-:-:S06]  /*b2a0*/  FFMA.FTZ R72, R77, R58, -R60 ;  /* 0x0000003a4d487223 */ /* 0x000fcc000001083c */
[----:B------:R-:W3:Y:S01]  /*b2b0*/  MUFU.EX2 R47, R47 ;  /* 0x0000002f002f7308 */ /* 0x000ee20000000800 */
[----:B------:R-:W-:-:S01]  /*b2c0*/  FADD.FTZ R88, R10, R81 ;  /* 0x000000510a587221 */ /* 0x000fc20000010000 */
[----:B----4-:R-:W-:-:S06]  /*b2d0*/  FADD.FTZ R67, R15, R86 ;  /* 0x000000560f437221 */ /* 0x010fcc0000010000 */
[----:B------:R-:W4:Y:S01]  /*b2e0*/  MUFU.EX2 R53, R53 ;  /* 0x0000003500357308 */ /* 0x000f220000000800 */
[----:B------:R-:W-:-:S07]  /*b2f0*/  FFMA.FTZ R73, R93, R58, -R60 ;  /* 0x0000003a5d497223 */ /* 0x000fce000001083c */
[----:B------:R-:W5:Y:S01]  /*b300*/  MUFU.EX2 R70, R70 ;  /* 0x0000004600467308 */ /* 0x000f620000000800 */
[----:B0-----:R-:W-:-:S01]  /*b310*/  FADD.FTZ R81, R49, R88 ;  /* 0x0000005831517221 */ /* 0x001fc20000010000 */
[----:B------:R-:W-:Y:S01]  /*b320*/  FFMA.FTZ R83, R83, R58, -R36 ;  /* 0x0000003a53537223 */ /* 0x000fe20000010824 */
[----:B-1----:R-:W-:-:S05]  /*b330*/  FADD.FTZ R86, R68, R67 ;  /* 0x0000004344567221 */ /* 0x002fca0000010000 */
[----:B------:R-:W0:Y:S01]  /*b340*/  MUFU.EX2 R51, R51 ;  /* 0x0000003300337308 */ /* 0x000e220000000800 */
[----:B------:R-:W-:-:S01]  /*b350*/  FFMA.FTZ R74, R97, R58, -R60 ;  /* 0x0000003a614a7223 */ /* 0x000fc2000001083c */
[----:B--2---:R-:W-:-:S06]  /*b360*/  FADD.FTZ R88, R12, R81 ;  /* 0x000000510c587221 */ /* 0x004fcc0000010000 */
[----:B------:R-:W1:Y:S01]  /*b370*/  MUFU.EX2 R79, R79 ;  /* 0x0000004f004f7308 */ /* 0x000e620000000800 */
[----:B---3--:R-:W-:-:S07]  /*b380*/  FADD.FTZ R67, R47, R86 ;  /* 0x000000562f437221 */ /* 0x008fce0000010000 */
[----:B------:R-:W2:Y:S01]  /*b390*/  MUFU.EX2 R72, R72 ;  /* 0x0000004800487308 */ /* 0x000ea20000000800 */
[----:B----4-:R-:W-:-:S01]  /*b3a0*/  FADD.FTZ R81, R53, R88 ;  /* 0x0000005835517221 */ /* 0x010fc20000010000 */
[----:B-----5:R-:W-:-:S06]  /*b3b0*/  FADD.FTZ R88, R70, R67 ;  /* 0x0000004346587221 */ /* 0x020fcc0000010000 */
[----:B------:R-:W3:Y:S01]  /*b3c0*/  MUFU.EX2 R73, R73 ;  /* 0x0000004900497308 */ /* 0x000ee20000000800 */
[----:B------:R-:W-:-:S01]  /*b3d0*/  FFMA.FTZ R78, R99, R58, -R60 ;  /* 0x0000003a634e7223 */ /* 0x000fc2000001083c */
[----:B------:R-:W-:Y:S01]  /*b3e0*/  FADD.FTZ R90, R50, R81 ;  /* 0x00000051325a7221 */ /* 0x000fe20000010000 */
[----:B------:R-:W-:-:S05]  /*b3f0*/  F2FP.SATFINITE.E4M3.F32.PACK_AB_MERGE_C R153, R46, R11, RZ ;  /* 0x0000000b2e99723e */ /* 0x000fca00048070ff */
[----:B------:R-:W4:Y:S01]  /*b400*/  MUFU.EX2 R83, R83 ;  /* 0x0000005300537308 */ /* 0x000f220000000800 */
[----:B0-----:R-:W-:-:S01]  /*b410*/  FADD.FTZ R11, R51, R88 ;  /* 0x00000058330b7221 */ /* 0x001fc20000010000 */
[----:B------:R-:W-:-:S06]  /*b420*/  FFMA.FTZ R76, R127, R58, -R60 ;  /* 0x0000003a7f4c7223 */ /* 0x000fcc000001083c */
[----:B------:R-:W0:Y:S01]  /*b430*/  MUFU.EX2 R74, R74 ;  /* 0x0000004a004a7308 */ /* 0x000e220000000800 */
[----:B------:R-:W-:Y:S01]  /*b440*/  F2FP.SATFINITE.E4M3.F32.PACK_AB_MERGE_C R155, R49, R10, RZ ;  /* 0x0000000a319b723e */ /* 0x000fe200048070ff */
[----:B-1----:R-:W-:Y:S01]  /*b450*/  FADD.FTZ R49, R79, R90 ;  /* 0x0000005a4f317221 */ /* 0x002fe20000010000 */
[----:B--2---:R-:W-:-:S05]  /*b460*/  FADD.FTZ R10, R72, R11 ;  /* 0x0000000b480a7221 */ /* 0x004fca0000010000 */
[----:B------:R-:W1:Y:S01]  /*b470*/  MUFU.EX2 R75, R75 ;  /* 0x0000004b004b7308 */ /* 0x000e620000000800 */
[----:B------:R-:W-:-:S01]  /*b480*/  FFMA.FTZ R57, R57, R58, -R60 ;  /* 0x0000003a39397223 */ /* 0x000fc2000001083c */
[----:B------:R-:W-:-:S06]  /*b490*/  FADD.FTZ R46, R52, R49 ;  /* 0x00000031342e7221 */ /* 0x000fcc0000010000 */
[----:B------:R-:W2:Y:S01]  /*b4a0*/  MUFU.EX2 R129, R129 ;  /* 0x0000008100817308 */ /* 0x000ea20000000800 */
[----:B---3--:R-:W-:-:S01]  /*b4b0*/  FADD.FTZ R11, R73, R10 ;  /* 0x0000000a490b7221 */ /* 0x008fc20000010000 */
[----:B------:R-:W-:-:S06]  /*b4c0*/  FFMA.FTZ R59, R59, R58, -R60 ;  /* 0x0000003a3b3b7223 */ /* 0x000fcc000001083c */
[----:B------:R-:W3:Y:S01]  /*b4d0*/  MUFU.EX2 R78, R78 ;  /* 0x0000004e004e7308 */ /* 0x000ee20000000800 */
[----:B------:R-:W-:Y:S01]  /*b4e0*/  F2FP.SATFINITE.E4M3.F32.PACK_AB_MERGE_C R154, R68, R15, RZ ;  /* 0x0000000f449a723e */ /* 0x000fe200048070ff */
[----:B----4-:R-:W-:-:S06]  /*b4f0*/  FADD.FTZ R15, R83, R46 ;  /* 0x0000002e530f7221 */ /* 0x010fcc0000010000 */
[----:B------:R-:W4:Y:S01]  /*b500*/  MUFU.EX2 R56, R62 ;  /* 0x0000003e00387308 */ /* 0x000f220000000800 */
[----:B------:R-:W-:-:S01]  /*b510*/  FFMA.FTZ R80, R85, R58, -R60 ;  /* 0x0000003a55507223 */ /* 0x000fc2000001083c */
[----:B0-----:R-:W-:-:S06]  /*b520*/  FADD.FTZ R46, R74, R11 ;  /* 0x0000000b4a2e7221 */ /* 0x001fcc0000010000 */
[----:B------:R-:W0:Y:S01]  /*b530*/  MUFU.EX2 R76, R76 ;  /* 0x0000004c004c7308 */ /* 0x000e220000000800 */
[----:B------:R-:W-:Y:S01]  /*b540*/  F2FP.SATFINITE.E4M3.F32.PACK_AB_MERGE_C R149, R79, R50, RZ ;  /* 0x000000324f95723e */ /* 0x000fe200048070ff */
[----:B------:R-:W-:Y:S01]  /*b550*/  FADD.FTZ R50, R54, R15 ;  /* 0x0000000f36327221 */ /* 0x000fe20000010000 */
[----:B------:R-:W-:-:S05]  /*b560*/  F2FP.SATFINITE.E4M3.F32.PACK_AB_MERGE_C R153, R44, R9, R153 ;  /* 0x000000092c99723e */ /* 0x000fca0004807099 */
[----:B------:R-:W5:Y:S01]  /*b570*/  MUFU.EX2 R133, R133 ;  /* 0x0000008500857308 */ /* 0x000f620000000800 */
[----:B-1----:R-:W-:-:S01]  /*b580*/  FADD.FTZ R9, R75, R46 ;  /* 0x0000002e4b097221 */ /* 0x002fc20000010000 */
[----:B------:R-:W-:-:S06]  /*b590*/  FFMA.FTZ R27, R27, R58, -R60 ;  /* 0x0000003a1b1b7223 */ /* 0x000fcc000001083c */
[----:B------:R-:W1:Y:S01]  /*b5a0*/  MUFU.EX2 R57, R57 ;  /* 0x0000003900397308 */ /* 0x000e620000000800 */
[C---:B--2---:R-:W-:Y:S01]  /*b5b0*/  F2FP.SATFINITE.E4M3.F32.PACK_AB_MERGE_C R151, R129.reuse, R54, RZ ;  /* 0x000000368197723e */ /* 0x044fe200048070ff */
[----:B------:R-:W-:-:S06]  /*b5c0*/  FADD.FTZ R129, R129, R50 ;  /* 0x0000003281817221 */ /* 0x000fcc0000010000 */
[----:B------:R-:W2:Y:S01]  /*b5d0*/  MUFU.EX2 R14, R40 ;  /* 0x00000028000e7308 */ /* 0x000ea20000000800 */
[----:B------:R-:W-:Y:S02]  /*b5e0*/  VIADD R77, R0, 0x13240 ;  /* 0x00013240004d7836 */ /* 0x000fe40000000000 */
[----:B---3--:R-:W-:-:S05]  /*b5f0*/  FADD.FTZ R9, R78, R9 ;  /* 0x000000094e097221 */ /* 0x008fca0000010000 */
[----:B------:R-:W3:Y:S01]  /*b600*/  MUFU.EX2 R59, R59 ;  /* 0x0000003b003b7308 */ /* 0x000ee20000000800 */
[----:B------:R-:W-:Y:S01]  /*b610*/  F2FP.SATFINITE.E4M3.F32.PACK_AB_MERGE_C R152, R64, R43, RZ ;  /* 0x0000002b4098723e */ /* 0x000fe200048070ff */
[----:B------:R-:W-:-:S06]  /*b620*/  FFMA.FTZ R131, R131, R58, -R60 ;  /* 0x0000003a83837223 */ /* 0x000fcc000001083c */
[----:B------:R-:W3:Y:S01]  /*b630*/  MUFU.EX2 R139, R139 ;  /* 0x0000008b008b7308 */ /* 0x000ee20000000800 */
[----:B----4-:R-:W-:-:S01]  /*b640*/  FADD.FTZ R46, R56, R129 ;  /* 0x00000081382e7221 */ /* 0x010fc20000010000 */
[----:B0-----:R-:W-:-:S06]  /*b650*/  FADD.FTZ R44, R76, R9 ;  /* 0x000000094c2c7221 */ /* 0x001fcc0000010000 */
[----:B------:R-:W0:Y:S01]  /*b660*/  MUFU.EX2 R80, R80 ;  /* 0x0000005000507308 */ /* 0x000e220000000800 */
[----:B------:R-:W-:Y:S01]  /*b670*/  PRMT R77, R110, 0x654, R77 ;  /* 0x000006546e4d7816 */ /* 0x000fe2000000004d */
[----:B------:R-:W-:Y:S01]  /*b680*/  FFMA.FTZ R101, R101, R58, -R60 ;  /* 0x0000003a65657223 */ /* 0x000fe2000001083c */
[----:B------:R-:W-:-:S05]  /*b690*/  F2FP.SATFINITE.E4M3.F32.PACK_AB_MERGE_C R152, R8, R3, R152 ;  /* 0x000000030898723e */ /* 0x000fca0004807098 */
[----:B------:R-:W4:Y:S01]  /*b6a0*/  MUFU.EX2 R26, R26 ;  /* 0x0000001a001a7308 */ /* 0x000f220000000800 */
[----:B-----5:R-:W-:-:S01]  /*b6b0*/  FADD.FTZ R3, R133, R46 ;  /* 0x0000002e85037221 */ /* 0x020fc20000010000 */
[----:B-1----:R-:W-:Y:S01]  /*b6c0*/  FADD.FTZ R44, R57, R44 ;  /* 0x0000002c392c7221 */ /* 0x002fe20000010000 */
[----:B------:R1:W-:Y:S05]  /*b6d0*/  SYNCS.ARRIVE.TRANS64.RED.A1T0 RZ, [R77+URZ], RZ ;  /* 0x000000ff4dff79a7 */ /* 0x0003ea000810043f */
[----:B------:R-:W5:Y:S01]  /*b6e0*/  MUFU.EX2 R27, R27 ;  /* 0x0000001b001b7308 */ /* 0x000f620000000800 */
[----:B--2---:R-:W-:-:S01]  /*b6f0*/  FADD.FTZ R46, R14, R3 ;  /* 0x000000030e2e7221 */ /* 0x004fc20000010000 */
[----:B---3--:R-:W-:-:S06]  /*b700*/  FADD.FTZ R3, R59, R44 ;  /* 0x0000002c3b037221 */ /* 0x008fcc0000010000 */
[----:B------:R-:W2:Y:S01]  /*b710*/  MUFU.EX2 R145, R145 ;  /* 0x0000009100917308 */ /* 0x000ea20000000800 */
[----:B------:R-:W-:-:S07]  /*b720*/  F2FP.SATFINITE.E4M3.F32.PACK_AB_MERGE_C R11, R139, R14, RZ ;  /* 0x0000000e8b0b723e */ /* 0x000fce00048070ff */
[----:B------:R-:W3:Y:S01]  /*b730*/  MUFU.EX2 R0, R131 ;  /* 0x0000008300007308 */ /* 0x000ee20000000800 */
[----:B------:R-:W-:-:S01]  /*b740*/  FFMA.FTZ R32, R113, R58, -R36 ;  /* 0x0000003a71207223 */ /* 0x000fc20000010824 */
[-CC-:B------:R-:W-:Y:S01]  /*b750*/  FFMA.FTZ R34, R55, R58.reuse, -R36.reuse ;  /* 0x0000003a37227223 */ /* 0x180fe20000010824 */
[----:B------:R-:W-:-:S05]  /*b760*/  FFMA.FTZ R40, R39, R58, -R36 ;  /* 0x0000003a27287223 */ /* 0x000fca0000010824 */
[----:B------:R-:W3:Y:S01]  /*b770*/  MUFU.EX2 R24, R24 ;  /* 0x0000001800187308 */ /* 0x000ee20000000800 */
[----:B------:R-:W-:-:S01]  /*b780*/  FFMA.FTZ R87, R87, R58, -R60 ;  /* 0x0000003a57577223 */ /* 0x000fc2000001083c */
[----:B------:R-:W-:Y:S01]  /*b790*/  FADD.FTZ R139, R139, R46 ;  /* 0x0000002e8b8b7221 */ /* 0x000fe20000010000 */
[----:B0-----:R-:W-:-:S05]  /*b7a0*/  F2FP.SATFINITE.E4M3.F32.PACK_AB_MERGE_C R144, R80, R59, RZ ;  /* 0x0000003b5090723e */ /* 0x001fca00048070ff */
[----:B-1----:R-:W0:Y:S01]  /*b7b0*/  MUFU.EX2 R77, R101 ;  /* 0x00000065004d7308 */ /* 0x002e220000000800 */
[----:B------:R-:W-:-:S01]  /*b7c0*/  FFMA.FTZ R107, R107, R58, -R36 ;  /* 0x0000003a6b6b7223 */ /* 0x000fc20000010824 */
[-CC-:B------:R-:W-:Y:S01]  /*b7d0*/  FFMA.FTZ R55, R117, R58.reuse, -R36.reuse ;  /* 0x0000003a75377223 */ /* 0x180fe20000010824 */
[----:B------:R-:W-:-:S01]  /*b7e0*/  FFMA.FTZ R38, R119, R58, -R36 ;  /* 0x0000003a77267223 */ /* 0x000fc20000010824 */
[-CC-:B------:R-:W-:Y:S01]  /*b7f0*/  FFMA.FTZ R113, R121, R58.reuse, -R36.reuse ;  /* 0x0000003a79717223 */ /* 0x180fe20000010824 */
[----:B------:R-:W-:-:S03]  /*b800*/  FFMA.FTZ R31, R31, R58, -R36 ;  /* 0x0000003a1f1f7223 */ /* 0x000fc60000010824 */
[----:B------:R-:W1:Y:S01]  /*b810*/  MUFU.EX2 R41, R41 ;  /* 0x0000002900297308 */ /* 0x000e620000000800 */
[----:B------:R-:W-:-:S01]  /*b820*/  FFMA.FTZ R39, R123, R58, -R36 ;  /* 0x0000003a7b277223 */ /* 0x000fc20000010824 */
[-CC-:B------:R-:W-:Y:S01]  /*b830*/  FFMA.FTZ R42, R95, R58.reuse, -R36.reuse ;  /* 0x0000003a5f2a7223 */ /* 0x180fe20000010824 */
[----:B------:R-:W-:-:S01]  /*b840*/  FFMA.FTZ R62, R125, R58, -R36 ;  /* 0x0000003a7d3e7223 */ /* 0x000fc20000010824 */
[----:B------:R-:W-:Y:S01]  /*b850*/  FADD.FTZ R80, R80, R3 ;  /* 0x0000000350507221 */ /* 0x000fe20000010000 */
[----:B------:R-:W-:-:S03]  /*b860*/  FFMA.FTZ R36, R45, R58, -R36 ;  /* 0x0000003a2d247223 */ /* 0x000fc60000010824 */
[----:B------:R-:W1:Y:S01]  /*b870*/  MUFU.EX2 R82, R82 ;  /* 0x0000005200527308 */ /* 0x000e620000000800 */
[----:B------:R-:W-:-:S01]  /*b880*/  FFMA.FTZ R45, R25, R58, -R60 ;  /* 0x0000003a192d7223 */ /* 0x000fc2000001083c */
[----:B------:R-:W-:Y:S01]  /*b890*/  FFMA.FTZ R135, R135, R58, -R60 ;  /* 0x0000003a87877223 */ /* 0x000fe2000001083c */
[----:B----4-:R-:W-:-:S01]  /*b8a0*/  FADD.FTZ R14, R26, R139 ;  /* 0x0000008b1a0e7221 */ /* 0x010fc20000010000 */
[----:B-----5:R-:W-:Y:S01]  /*b8b0*/  FADD.FTZ R3, R27, R80 ;  /* 0x000000501b037221 */ /* 0x020fe20000010000 */
[----:B------:R-:W-:-:S03]  /*b8c0*/  FFMA.FTZ R61, R61, R58, -R60 ;  /* 0x0000003a3d3d7223 */ /* 0x000fc6000001083c */
[----:B------:R-:W4:Y:S01]  /*b8d0*/  MUFU.EX2 R28, R28 ;  /* 0x0000001c001c7308 */ /* 0x000f220000000800 */
        /* <DEDUP_REMOVED lines=14> */
[----:B--2---:R-:W-:-:S01]  /*b9c0*/  FADD.FTZ R9, R145, R14 ;  /* 0x0000000e91097221 */ /* 0x004fc20000010000 */
[----:B---3--:R-:W-:-:S06]  /*b9d0*/  FADD.FTZ R14, R0, R3 ;  /* 0x00000003000e7221 */ /* 0x008fcc0000010000 */
[----:B------:R-:W2:Y:S01]  /*b9e0*/  MUFU.EX2 R60, R135 ;  /* 0x00000087003c7308 */ /* 0x000ea20000000800 */
[----:B------:R-:W-:-:S01]  /*b9f0*/  FADD.FTZ R44, R24, R9 ;  /* 0x00000009182c7221 */ /* 0x000fc20000010000 */
[----:B0-----:R-:W-:Y:S01]  /*ba00*/  FADD.FTZ R3, R77, R14 ;  /* 0x0000000e4d037221 */ /* 0x001fe20000010000 */
[----:B-1----:R-:W-:-:S05]  /*ba10*/  F2FP.SATFINITE.E4M3.F32.PACK_AB_MERGE_C R147, R41, R24, RZ ;  /* 0x000000182993723e */ /* 0x002fca00048070ff */
[----:B------:R-:W0:Y:S01]  /*ba20*/  MUFU.EX2 R30, R30 ;  /* 0x0000001e001e7308 */ /* 0x000e220000000800 */
[----:B------:R-:W-:-:S01]  /*ba30*/  FADD.FTZ R41, R41, R44 ;  /* 0x0000002c29297221 */ /* 0x000fc20000010000 */
[C---:B------:R-:W-:Y:S01]  /*ba40*/  F2FP.SATFINITE.E4M3.F32.PACK_AB_MERGE_C R146, R82.reuse, R77, RZ ;  /* 0x0000004d5292723e */ /* 0x040fe200048070ff */
[----:B------:R-:W-:-:S05]  /*ba50*/  FADD.FTZ R82, R82, R3 ;  /* 0x0000000352527221 */ /* 0x000fca0000010000 */
[----:B------:R-:W1:Y:S01]  /*ba60*/  MUFU.EX2 R61, R61 ;  /* 0x0000003d003d7308 */ /* 0x000e620000000800 */
[----:B----4-:R-:W-:-:S07]  /*ba70*/  FADD.FTZ R14, R28, R41 ;  /* 0x000000291c0e7221 */ /* 0x010fce0000010000 */
[----:B------:R-:W-:Y:S01]  /*ba80*/  MUFU.EX2 R109, R109 ;  /* 0x0000006d006d7308 */ /* 0x000fe20000000800 */
[----:B-----5:R-:W-:-:S07]  /*ba90*/  FADD.FTZ R3, R25, R82 ;  /* 0x0000005219037221 */ /* 0x020fce0000010000 */
[----:B------:R-:W3:Y:S01]  /*baa0*/  MUFU.EX2 R84, R137 ;  /* 0x0000008900547308 */ /* 0x000ee20000000800 */
[----:B------:R-:W-:-:S01]  /*bab0*/  FADD.FTZ R9, R107, R14 ;  /* 0x0000000e6b097221 */ /* 0x000fc20000010000 */
[----:B--2---:R-:W-:-:S06]  /*bac0*/  FADD.FTZ R14, R60, R3 ;  /* 0x000000033c0e7221 */ /* 0x004fcc0000010000 */
[----:B------:R-:W2:Y:S08]  /*bad0*/  MUFU.EX2 R32, R32 ;  /* 0x0000002000207308 */ /* 0x000eb00000000800 */
[----:B------:R-:W4:Y:S01]  /*bae0*/  MUFU.EX2 R63, R63 ;  /* 0x0000003f003f7308 */ /* 0x000f220000000800 */
[----:B0-----:R-:W-:-:S01]  /*baf0*/  FADD.FTZ R24, R30, R9 ;  /* 0x000000091e187221 */ /* 0x001fc20000010000 */
[----:B-1----:R-:W-:-:S06]  /*bb00*/  FADD.FTZ R3, R61, R14 ;  /* 0x0000000e3d037221 */ /* 0x002fcc0000010000 */
[----:B------:R-:W0:Y:S08]  /*bb10*/  MUFU.EX2 R111, R111 ;  /* 0x0000006f006f7308 */ /* 0x000e300000000800 */
[----:B------:R1:W5:Y:S01]  /*bb20*/  MUFU.EX2 R86, R141 ;  /* 0x0000008d00567308 */ /* 0x0003620000000800 */
[C---:B---3--:R-:W-:Y:S01]  /*bb30*/  F2FP.SATFINITE.E4M3.F32.PACK_AB_MERGE_C R140, R84.reuse, R61, RZ ;  /* 0x0000003d548c723e */ /* 0x048fe200048070ff */
[----:B------:R-:W-:-:S06]  /*bb40*/  FADD.FTZ R84, R84, R3 ;  /* 0x0000000354547221 */ /* 0x000fcc0000010000 */
[----:B------:R-:W-:Y:S01]  /*bb50*/  MUFU.EX2 R65, R65 ;  /* 0x0000004100417308 */ /* 0x000fe20000000800 */
[C---:B-1----:R-:W-:Y:S01]  /*bb60*/  F2FP.SATFINITE.E4M3.F32.PACK_AB_MERGE_C R141, R109.reuse, R30, RZ ;  /* 0x0000001e6d8d723e */ /* 0x042fe200048070ff */
[----:B------:R-:W-:-:S06]  /*bb70*/  FADD.FTZ R109, R109, R24 ;  /* 0x000000186d6d7221 */ /* 0x000fcc0000010000 */
[----:B------:R-:W1:Y:S01]  /*bb80*/  MUFU.EX2 R10, R143 ;  /* 0x0000008f000a7308 */ /* 0x000e620000000800 */
[----:B--2---:R-:W-:-:S01]  /*bb90*/  FADD.FTZ R14, R32, R109 ;  /* 0x0000006d200e7221 */ /* 0x004fc20000010000 */
[----:B----4-:R-:W-:-:S06]  /*bba0*/  FADD.FTZ R3, R63, R84 ;  /* 0x000000543f037221 */ /* 0x010fcc0000010000 */
[----:B------:R-:W2:Y:S01]  /*bbb0*/  MUFU.EX2 R103, R103 ;  /* 0x0000006700677308 */ /* 0x000ea20000000800 */
[----:B0-----:R-:W-:-:S01]  /*bbc0*/  FADD.FTZ R9, R111, R14 ;  /* 0x0000000e6f097221 */ /* 0x001fc20000010000 */
[----:B-----5:R-:W-:Y:S01]  /*bbd0*/  FADD.FTZ R14, R86, R3 ;  /* 0x00000003560e7221 */ /* 0x020fe20000010000 */
[----:B------:R-:W-:-:S05]  /*bbe0*/  F2FP.SATFINITE.E4M3.F32.PACK_AB_MERGE_C R149, R53, R12, R149 ;  /* 0x0000000c3595723e */ /* 0x000fca0004807095 */
[----:B------:R-:W0:Y:S01]  /*bbf0*/  MUFU.EX2 R8, R45 ;  /* 0x0000002d00087308 */ /* 0x000e220000000800 */
[----:B-1----:R-:W-:Y:S01]  /*bc00*/  F2FP.SATFINITE.E4M3.F32.PACK_AB_MERGE_C R142, R10, R65, RZ ;  /* 0x000000410a8e723e */ /* 0x002fe200048070ff */
[----:B------:R-:W-:-:S06]  /*bc10*/  FADD.FTZ R65, R65, R14 ;  /* 0x0000000e41417221 */ /* 0x000fcc0000010000 */
[----:B------:R-:W-:Y:S01]  /*bc20*/  MUFU.EX2 R69, R69 ;  /* 0x0000004500457308 */ /* 0x000fe20000000800 */
[----:B------:R-:W-:-:S07]  /*bc30*/  FADD.FTZ R14, R10, R65 ;  /* 0x000000410a0e7221 */ /* 0x000fce0000010000 */
[----:B------:R-:W1:Y:S01]  /*bc40*/  MUFU.EX2 R12, R29 ;  /* 0x0000001d000c7308 */ /* 0x000e620000000800 */
[----:B--2---:R-:W-:-:S04]  /*bc50*/  FADD.FTZ R3, R103, R14 ;  /* 0x0000000e67037221 */ /* 0x004fc80000010000 */
[----:B0-----:R-:W-:Y:S01]  /*bc60*/  FADD.FTZ R14, R8, R3 ;  /* 0x00000003080e7221 */ /* 0x001fe20000010000 */
[----:B-1----:R-:W-:-:S03]  /*bc70*/  F2FP.SATFINITE.E4M3.F32.PACK_AB_MERGE_C R136, R12, R69, RZ ;  /* 0x000000450c88723e */ /* 0x002fc600048070ff */
[----:B------:R-:W-:Y:S02]  /*bc80*/  FADD.FTZ R69, R69, R14 ;  /* 0x0000000e45457221 */ /* 0x000fe40000010000 */
[----:B------:R-:W2:Y:S01]  /*bc90*/  LDL R14, [R1+0x3c] ;  /* 0x00003c00010e7983 */ /* 0x000ea20000100800 */
[----:B------:R-:W-:Y:S01]  /*bca0*/  MUFU.EX2 R34, R34 ;  /* 0x0000002200227308 */ /* 0x000fe20000000800 */
[----:B------:R-:W-:Y:S02]  /*bcb0*/  F2FP.SATFINITE.E4M3.F32.PACK_AB_MERGE_C R154, R66, R13, R154 ;  /* 0x0000000d429a723e */ /* 0x000fe4000480709a */
[----:B------:R-:W0:Y:S05]  /*bcc0*/  @P6 LDC R13, c[0x0][0x44c] ;  /* 0x00011300ff0d6b82 */ /* 0x000e2a0000000800 */
[----:B------:R-:W1:Y:S01]  /*bcd0*/  MUFU.EX2 R55, R55 ;  /* 0x0000003700377308 */ /* 0x000e620000000800 */
[----:B------:R-:W-:-:S02]  /*bce0*/  F2FP.SATFINITE.E4M3.F32.PACK_AB_MERGE_C R147, R145, R26, R147 ;  /* 0x0000001a9193723e */ /* 0x000fc40004807093 */
[----:B------:R-:W3:Y:S05]  /*bcf0*/  @P6 LDC R26, c[0x0][0x450] ;  /* 0x00011400ff1a6b82 */ /* 0x000eea0000000800 */
[----:B------:R-:W4:Y:S08]  /*bd00*/  MUFU.EX2 R38, R38 ;  /* 0x0000002600267308 */ /* 0x000f300000000800 */
[----:B------:R-:W5:Y:S01]  /*bd10*/  MUFU.EX2 R113, R113 ;  /* 0x0000007100717308 */ /* 0x000f620000000800 */
[----:B-1----:R-:W-:Y:S01]  /*bd20*/  F2FP.SATFINITE.E4M3.F32.PACK_AB_MERGE_C R143, R55, R34, RZ ;  /* 0x00000022378f723e */ /* 0x002fe200048070ff */
[----:B------:R-:W-:-:S06]  /*bd30*/  FADD.FTZ R34, R34, R9 ;  /* 0x0000000922227221 */ /* 0x000fcc0000010000 */
[----:B------:R-:W1:Y:S01]  /*bd40*/  MUFU.EX2 R31, R31 ;  /* 0x0000001f001f7308 */ /* 0x000e620000000800 */
[----:B------:R-:W-:-:S01]  /*bd50*/  FADD.FTZ R55, R55, R34 ;  /* 0x0000002237377221 */ /* 0x000fc20000010000 */
[----:B------:R-:W-:-:S06]  /*bd60*/  F2FP.SATFINITE.E4M3.F32.PACK_AB_MERGE_C R146, R0, R27, R146 ;  /* 0x0000001b0092723e */ /* 0x000fcc0004807092 */
[----:B------:R-:W3:Y:S01]  /*bd70*/  MUFU.EX2 R40, R40 ;  /* 0x0000002800287308 */ /* 0x000ee20000000800 */
[----:B----4-:R-:W-:-:S01]  /*bd80*/  FADD.FTZ R24, R38, R55 ;  /* 0x0000003726187221 */ /* 0x010fc20000010000 */
[----:B0-----:R-:W-:-:S06]  /*bd90*/  @P6 IMAD.HI.U32 R13, R108, R13, RZ ;  /* 0x0000000d6c0d6227 */ /* 0x001fcc00078e00ff */
[----:B------:R-:W0:Y:S01]  /*bda0*/  MUFU.EX2 R35, R35 ;  /* 0x0000002300237308 */ /* 0x000e220000000800 */
[----:B-----5:R-:W-:-:S01]  /*bdb0*/  FADD.FTZ R24, R113, R24 ;  /* 0x0000001871187221 */ /* 0x020fc20000010000 */
[----:B------:R-:W-:-:S06]  /*bdc0*/  F2FP.SATFINITE.E4M3.F32.PACK_AB_MERGE_C R56, R133, R56, R11 ;  /* 0x000000388538723e */ /* 0x000fcc000480700b */
[----:B------:R-:W4:Y:S01]  /*bdd0*/  MUFU.EX2 R0, R33 ;  /* 0x0000002100007308 */ /* 0x000f220000000800 */
[----:B------:R-:W-:Y:S01]  /*bde0*/  MOV R11, R108 ;  /* 0x0000006c000b7202 */ /* 0x000fe20000000f00 */
[----:B-1----:R-:W-:Y:S01]  /*bdf0*/  FADD.FTZ R9, R31, R24 ;  /* 0x000000181f097221 */ /* 0x002fe20000010000 */
[----:B---3--:R-:W-:-:S05]  /*be00*/  @P6 SHF.R.U32.HI R11, RZ, R26, R13 ;  /* 0x0000001aff0b6219 */ /* 0x008fca000001160d */
[----:B------:R-:W-:Y:S01]  /*be10*/  MUFU.EX2 R105, R105 ;  /* 0x0000006900697308 */ /* 0x000fe20000000800 */
[----:B------:R-:W-:-:S07]  /*be20*/  FADD.FTZ R12, R12, R69 ;  /* 0x000000450c0c7221 */ /* 0x000fce0000010000 */
[----:B------:R-:W1:Y:S01]  /*be30*/  MUFU.EX2 R10, R37 ;  /* 0x00000025000a7308 */ /* 0x000e620000000800 */
[----:B------:R-:W-:Y:S02]  /*be40*/  F2FP.SATFINITE.E4M3.F32.PACK_AB_MERGE_C R136, R8, R103, R136 ;  /* 0x000000670888723e */ /* 0x000fe40004807088 */
[C---:B------:R-:W-:Y:S01]  /*be50*/  F2FP.SATFINITE.E4M3.F32.PACK_AB_MERGE_C R137, R40.reuse, R31, RZ ;  /* 0x0000001f2889723e */ /* 0x040fe200048070ff */
[----:B------:R-:W-:-:S01]  /*be60*/  FADD.FTZ R40, R40, R9 ;  /* 0x0000000928287221 */ /* 0x000fc20000010000 */
[----:B------:R-:W-:Y:S01]  /*be70*/  IADD3 R8, R11, R102, -R106 ;  /* 0x000000660b087210 */ /* 0x000fe20007ffe86a */
[----:B0-----:R-:W-:-:S04]  /*be80*/  FADD.FTZ R9, R35, R12 ;  /* 0x0000000c23097221 */ /* 0x001fc80000010000 */
[----:B------:R-:W-:-:S04]  /*be90*/  IMAD.HI R13, R8, 0x66666667, RZ ;  /* 0x66666667080d7827 */ /* 0x000fc800078e02ff */
[----:B----4-:R-:W-:-:S01]  /*bea0*/  FADD.FTZ R8, R0, R9 ;  /* 0x0000000900087221 */ /* 0x010fc20000010000 */
[----:B------:R-:W0:Y:S01]  /*beb0*/  MUFU.EX2 R39, R39 ;  /* 0x0000002700277308 */ /* 0x000e220000000800 */
[----:B-1----:R-:W-:Y:S02]  /*bec0*/  F2FP.SATFINITE.E4M3.F32.PACK_AB_MERGE_C R12, R10, R105, RZ ;  /* 0x000000690a0c723e */ /* 0x002fe400048070ff */
[----:B------:R-:W-:Y:S01]  /*bed0*/  FADD.FTZ R105, R105, R8 ;  /* 0x0000000869697221 */ /* 0x000fe20000010000 */
[----:B------:R-:W-:-:S04]  /*bee0*/  SHF.R.U32.HI R8, RZ, 0x1f, R13 ;  /* 0x0000001fff087819 */ /* 0x000fc8000001160d */
[----:B------:R-:W1:Y:S01]  /*bef0*/  MUFU.EX2 R42, R42 ;  /* 0x0000002a002a7308 */ /* 0x000e620000000800 */
[----:B------:R-:W-:Y:S01]  /*bf00*/  LEA.HI.SX32 R8, R13, R8, 0x1a ;  /* 0x000000080d087211 */ /* 0x000fe200078fd2ff */
[----:B------:R-:W-:Y:S01]  /*bf10*/  VIADD R15, R104, 0xfffffffe ;  /* 0xfffffffe680f7836 */ /* 0x000fe20000000000 */
[----:B------:R-:W-:-:S05]  /*bf20*/  F2FP.SATFINITE.E4M3.F32.PACK_AB_MERGE_C R155, R48, R21, R155 ;  /* 0x00000015309b723e */ /* 0x000fca000480709b */
[----:B------:R-:W3:Y:S08]  /*bf30*/  MUFU.EX2 R62, R62 ;  /* 0x0000003e003e7308 */ /* 0x000ef00000000800 */
[----:B------:R-:W4:Y:S01]  /*bf40*/  MUFU.EX2 R3, R36 ;  /* 0x0000002400037308 */ /* 0x000f220000000800 */
[----:B0-----:R-:W-:-:S01]  /*bf50*/  FADD.FTZ R11, R39, R40 ;  /* 0x00000028270b7221 */ /* 0x001fc20000010000 */
[----:B------:R-:W-:-:S03]  /*bf60*/  F2FP.SATFINITE.E4M3.F32.PACK_AB_MERGE_C R138, R0, R35, R12 ;  /* 0x00000023008a723e */ /* 0x000fc6000480700c */
[----:B-1----:R-:W-:Y:S01]  /*bf70*/  FADD.FTZ R11, R42, R11 ;  /* 0x0000000b2a0b7221 */ /* 0x002fe20000010000 */
[----:B------:R-:W-:Y:S01]  /*bf80*/  F2FP.SATFINITE.E4M3.F32.PACK_AB_MERGE_C R148, R72, R51, RZ ;  /* 0x000000334894723e */ /* 0x000fe200048070ff */
[----:B------:R-:W-:Y:S01]  /*bf90*/  BSSY B0, `(.L_x_15930) ;  /* 0x00003e3000007945 */ /* 0x000fe20003800000 */
[----:B------:R-:W-:Y:S01]  /*bfa0*/  F2FP.SATFINITE.E4M3.F32.PACK_AB_MERGE_C R150, R78, R75, RZ ;  /* 0x0000004b4e96723e */ /* 0x000fe200048070ff */
[----:B---3--:R-:W-:Y:S01]  /*bfb0*/  FADD.FTZ R0, R62, R11 ;  /* 0x0000000b3e007221 */ /* 0x008fe20000010000 */
[----:B------:R-:W-:Y:S02]  /*bfc0*/  F2FP.SATFINITE.E4M3.F32.PACK_AB_MERGE_C R148, R70, R47, R148 ;  /* 0x0000002f4694723e */ /* 0x000fe40004807094 */
[----:B------:R-:W-:Y:S02]  /*bfd0*/  CS2R R26, SRZ ;  /* 0x00000000001a7805 */ /* 0x000fe4000001ff00 */
[----:B------:R-:W-:Y:S02]  /*bfe0*/  F2FP.SATFINITE.E4M3.F32.PACK_AB_MERGE_C R151, R83, R52, R151 ;  /* 0x000000345397723e */ /* 0x000fe40004807097 */
[C---:B----4-:R-:W-:Y:S01]  /*bff0*/  F2FP.SATFINITE.E4M3.F32.PACK_AB_MERGE_C R9, R3.reuse, R62, RZ ;  /* 0x0000003e0309723e */ /* 0x050fe200048070ff */
[----:B------:R-:W-:-:S01]  /*c000*/  FADD.FTZ R0, R3, R0 ;  /* 0x0000000003007221 */ /* 0x000fc20000010000 */
[----:B------:R-:W-:Y:S01]  /*c010*/  F2FP.SATFINITE.E4M3.F32.PACK_AB_MERGE_C R140, R60, R25, R140 ;  /* 0x000000193c8c723e */ /* 0x000fe2000480708c */
[----:B------:R-:W-:-:S01]  /*c020*/  FADD.FTZ R3, R10, R105 ;  /* 0x000000690a037221 */ /* 0x000fc20000010000 */
        /* <DEDUP_REMOVED lines=22> */
[----:B------:R-:W-:Y:S01]  /*c190*/  IMAD.MOV.U32 R145, RZ, RZ, R56 ;  /* 0x000000ffff917224 */ /* 0x000fe200078e0038 */
[----:B--2---:R-:W-:-:S04]  /*c1a0*/  VIMNMX R21, R14, R8, !PT ;  /* 0x000000080e157248 */ /* 0x004fc80007fe0100 */
[----:B------:R-:W-:-:S13]  /*c1b0*/  ISETP.GE.AND P1, PT, R15, R21, PT ;  /* 0x000000150f00720c */ /* 0x000fda0003f26270 */
[----:B------:R-:W-:Y:S05]  /*c1c0*/  @!P1 BRA `(.L_x_15931) ;  /* 0x0000003800fc9947 */ /* 0x000fea0003800000 */
        /* <DEDUP_REMOVED lines=20> */
[----:B------:R-:W-:-:S07]  /*c310*/  CS2R R24, SRZ ;  /* 0x0000000000187805 */ /* 0x000fce000001ff00 */
.L_x_15944:
[----:B------:R-:W-:-:S04]  /*c320*/  ISETP.NE.AND P1, PT, R8, 0x1, PT ;  /* 0x000000010800780c */ /* 0x000fc80003f25270 */
[----:B------:R-:W-:-:S04]  /*c330*/  SEL R156, RZ, 0x1, P1 ;  /* 0x00000001ff9c7807 */ /* 0x000fc80000800000 */
[----:B------:R-:W-:Y:S01]  /*c340*/  LOP3.LUT R156, R9, R156, RZ, 0x3c, !PT ;  /* 0x0000009c099c7212 */ /* 0x000fe200078e3cff */
[----:B------:R-:W-:Y:S06]  /*c350*/  @!P0 BRA `(.L_x_15932) ;  /* 0x0000000000048947 */ /* 0x000fec0003800000 */
[----:B------:R-:W-:Y:S01]  /*c360*/  BPT.TRAP 0x1 ;  /* 0x000000040000795c */ /* 0x000fe20000300000 */
.L_x_15932:
[----:B------:R-:W-:Y:S01]  /*c370*/  VIADD R22, R8, 0x1 ;  /* 0x0000000108167836 */ /* 0x000fe20000000000 */
[----:B------:R-:W-:-:S04]  /*c380*/  SHF.L.U32 R13, R156, 0x1f, RZ ;  /* 0x0000001f9c0d7819 */ /* 0x000fc800000006ff */
[----:B------:R-:W-:-:S04]  /*c390*/  ISETP.NE.AND P1, PT, R22, 0x2, PT ;  /* 0x000000021600780c */ /* 0x000fc80003f25270 */
[----:B------:R-:W-:-:S04]  /*c3a0*/  SEL R22, R22, RZ, P1 ;  /* 0x000000ff16167207 */ /* 0x000fc80000800000 */
[----:B------:R-:W-:-:S04]  /*c3b0*/  LEA R20, R22, R18, 0x3 ;  /* 0x0000001216147211 */ /* 0x000fc800078e18ff */
[----:B------:R0:W1:Y:S01]  /*c3c0*/  SYNCS.PHASECHK.TRANS64.TRYWAIT P1, [R20+URZ+0x13230], R13 ;  /* 0x0132300d140075a7 */ /* 0x000062000802017f */
[----:B------:R-:W-:Y:S05]  /*c3d0*/  @!P0 BRA `(.L_x_15933) ;  /* 0x0000000000048947 */ /* 0x000fea0003800000 */
[----:B------:R-:W-:Y:S01]  /*c3e0*/  BPT.TRAP 0x1 ;  /* 0x000000040000795c */ /* 0x000fe20000300000 */
.L_x_15933:
        /* <DEDUP_REMOVED lines=8> */
.L_x_15935:
[----:B------:R-:W-:Y:S05]  /*c470*/  BSYNC B2 ;  /* 0x0000000000027941 */ /* 0x000fea0003800000 */
.L_x_15934:
[----:B------:R-:W-:Y:S01]  /*c480*/  IMAD.MOV.U32 R12, RZ, RZ, R14 ;  /* 0x000000ffff0c7224 */ /* 0x000fe200078e000e */
[----:B------:R-:W-:Y:S01]  /*c490*/  R2UR UR4, R4 ;  /* 0x00000000040472ca */ /* 0x000fe200000e0000 */
[----:B01----:R-:W-:Y:S01]  /*c4a0*/  IMAD.MOV.U32 R13, RZ, RZ, -0x7fffffe0 ;  /* 0x80000020ff0d7424 */ /* 0x003fe200078e00ff */
        /* <DEDUP_REMOVED lines=43> */
[----:B------:R-:W-:Y:S02]  /*c760*/  MOV R13, 0x80000020 ;  /* 0x80000020000d7802 */ /* 0x000fe40000000f00 */
        /* <DEDUP_REMOVED lines=40> */
.L_x_15937:
[----:B------:R-:W-:Y:S01]  /*c9f0*/  SHF.L.U32 R9, R9, 0x1f, RZ ;  /* 0x0000001f09097819 */ /* 0x000fe200000006ff */
[----:B------:R-:W-:-:S04]  /*ca00*/  IMAD R14, R8, 0x8, R18 ;  /* 0x00000008080e7824 */ /* 0x000fc800078e0212 */
[----:B------:R0:W1:Y:S01]  /*ca10*/  SYNCS.PHASECHK.TRANS64.TRYWAIT P1, [R14+URZ+0x13250], R9 ;  /* 0x013250090e0075a7 */ /* 0x000062000802017f */
[----:B------:R-:W-:Y:S05]  /*ca20*/  @!P0 BRA `(.L_x_15938) ;  /* 0x0000000000048947 */ /* 0x000fea0003800000 */
[----:B------:R-:W-:Y:S01]  /*ca30*/  BPT.TRAP 0x1 ;  /* 0x000000040000795c */ /* 0x000fe20000300000 */
.L_x_15938:
[----:B------:R-:W-:Y:S04]  /*ca40*/  BSSY B2, `(.L_x_15939) ;  /* 0x0000004000027945 */ /* 0x000fe80003800000 */
[----:B-1----:R-:W-:Y:S05]  /*ca50*/  @P1 BRA `(.L_x_15940) ;  /* 0x0000000000081947 */ /* 0x002fea0003800000 */
[----:B------:R-:W1:Y:S02]  /*ca60*/  SYNCS.PHASECHK.TRANS64.TRYWAIT P1, [R14+URZ+0x13250], R9 ;  /* 0x013250090e0075a7 */ /* 0x000e64000802017f */
[----:B-1----:R-:W-:Y:S05]  /*ca70*/  @!P1 BRA `(.L_x_15941) ;  /* 0x0000012400649947 */ /* 0x002fea0003800000 */
.L_x_15940:
[----:B------:R-:W-:Y:S05]  /*ca80*/  BSYNC B2 ;  /* 0x0000000000027941 */ /* 0x000fea0003800000 */
.L_x_15939:
        /* <DEDUP_REMOVED lines=15> */
[----:B------:R-:W-:Y:S02]  /*cb80*/  R2UR UR7, R13 ;  /* 0x000000000d0772ca */ /* 0x000fe400000e0000 */
[----:B------:R-:W-:Y:S01]  /*cb90*/  MOV R13, 0xc0000010 ;  /* 0xc0000010000d7802 */ /* 0x000fe20000000f00 */
[----:B------:R-:W-:Y:S02]  /*cba0*/  WARPGROUP.DEPBAR.LE gsb0, 0x0 ;  /* 0x00008000000079c5 */ /* 0x000fe40000010000 */
[----:B------:R-:W-:-:S08]  /*cbb0*/  WARPGROUP.ARRIVE ;  /* 0x00000000000079c5 */ /* 0x000fd00000000000 */
        /* <DEDUP_REMOVED lines=22> */
.L_x_15942:
[----:B------:R-:W2:Y:S01]  /*cd20*/  LDL R13, [R1+0x30] ;  /* 0x00003000010d7983 */ /* 0x000ea20000100800 */
[----:B------:R-:W0:Y:S03]  /*cd30*/  LDC R9, c[0x0][0x448] ;  /* 0x00011200ff097b82 */ /* 0x000e260000000800 */
[----:B------:R-:W2:Y:S04]  /*cd40*/  LDL R8, [R1+0x4c] ;  /* 0x00004c0001087983 */ /* 0x000ea80000100800 */
[----:B------:R-:W3:Y:S04]  /*cd50*/  LDL R139, [R1+0x38] ;  /* 0x00003800018b7983 */ /* 0x000ee80000100800 */
        /* <DEDUP_REMOVED lines=10> */
[----:B------:R-:W-:-:S02]  /*ce00*/  FMUL.FTZ R108, R2, R108 ;  /* 0x0000006c026c7220 */ /* 0x000fc40000410000 */
        /* <DEDUP_REMOVED lines=10> */
[----:B------:R-:W-:Y:S01]  /*ceb0*/  MUFU.TANH R105, R105 ;  /* 0x0000006900697308 */ /* 0x000fe20000002400 */
[----:B------:R-:W-:-:S07]  /*cec0*/  FMUL.FTZ R76, R2, R76 ;  /* 0x0000004c024c7220 */ /* 0x000fce0000410000 */
[----:B------:R-:W-:Y:S01]  /*ced0*/  MUFU.TANH R88, R88 ;  /* 0x0000005800587308 */ /* 0x000fe20000002400 */
[C---:B------:R-:W-:Y:S01]  /*cee0*/  FMUL.FTZ R96, R2.reuse, R96 ;  /* 0x0000006002607220 */ /* 0x040fe20000410000 */
[C---:B------:R-:W-:Y:S01]  /*cef0*/  FMUL.FTZ R100, R2.reuse, R100 ;  /* 0x0000006402647220 */ /* 0x040fe20000410000 */
[C---:B------:R-:W-:Y:S01]  /*cf00*/  FMUL.FTZ R101, R2.reuse, R101 ;  /* 0x0000006502657220 */ /* 0x040fe20000410000 */
[----:B------:R-:W-:-:S04]  /*cf10*/  FMUL.FTZ R72, R2, R72 ;  /* 0x0000004802487220 */ /* 0x000fc80000410000 */
[----:B------:R-:W-:Y:S01]  /*cf20*/  MUFU.TANH R108, R108 ;  /* 0x0000006c006c7308 */ /* 0x000fe20000002400 */
[----:B------:R-:W-:Y:S02]  /*cf30*/  VIADD R20, R20, 0x13240 ;  /* 0x0001324014147836 */ /* 0x000fe40000000000 */
[----:B------:R-:W-:-:S05]  /*cf40*/  FMUL.FTZ R85, R2, R85 ;  /* 0x0000005502557220 */ /* 0x000fca0000410000 */
[----:B------:R-:W-:Y:S08]  /*cf50*/  MUFU.TANH R112, R112 ;  /* 0x0000007000707308 */ /* 0x000ff00000002400 */
[----:B------:R-:W-:Y:S08]  /*cf60*/  MUFU.TANH R113, R113 ;  /* 0x0000007100717308 */ /* 0x000ff00000002400 */
[----:B------:R-:W-:Y:S01]  /*cf70*/  MUFU.TANH R116, R116 ;  /* 0x0000007400747308 */ /* 0x000fe20000002400 */
[----:B------:R-:W-:-:S07]  /*cf80*/  FMUL.FTZ R73, R2, R73 ;  /* 0x0000004902497220 */ /* 0x000fce0000410000 */
[----:B------:R-:W-:Y:S01]  /*cf90*/  MUFU.TANH R97, R97 ;  /* 0x0000006100617308 */ /* 0x000fe20000002400 */
[C---:B------:R-:W-:Y:S01]  /*cfa0*/  FMUL.FTZ R77, R2.reuse, R77 ;  /* 0x0000004d024d7220 */ /* 0x040fe20000410000 */
[C---:B------:R-:W-:Y:S01]  /*cfb0*/  FMUL.FTZ R80, R2.reuse, R80 ;  /* 0x0000005002507220 */ /* 0x040fe20000410000 */
[----:B------:R-:W-:-:S05]  /*cfc0*/  FMUL.FTZ R81, R2, R81 ;  /* 0x0000005102517220 */ /* 0x000fca0000410000 */
[----:B------:R-:W-:Y:S01]  /*cfd0*/  MUFU.TANH R117, R117 ;  /* 0x0000007500757308 */ /* 0x000fe20000002400 */
[----:B------:R-:W-:-:S07]  /*cfe0*/  FMUL.FTZ R64, R2, R64 ;  /* 0x0000004002407220 */ /* 0x000fce0000410000 */
        /* <DEDUP_REMOVED lines=18> */
[----:B--2---:R-:W-:-:S04]  /*d110*/  IMAD.IADD R8, R8, 0x1, R13 ;  /* 0x0000000108087824 */ /* 0x004fc800078e020d */
[----:B0-----:R-:W-:-:S05]  /*d120*/  @P1 IMAD.HI.U32 R12, R8, R12, RZ ;  /* 0x0000000c080c1227 */ /* 0x001fca00078e00ff */
[----:B-1----:R-:W-:Y:S01]  /*d130*/  @P1 SHF.R.U32.HI R8, RZ, R9, R12 ;  /* 0x00000009ff081219 */ /* 0x002fe2000001160c */
[C---:B------:R-:W-:Y:S01]  /*d140*/  FMUL.FTZ R9, R2.reuse, R120 ;  /* 0x0000007802097220 */ /* 0x040fe20000410000 */
[C---:B------:R-:W-:Y:S01]  /*d150*/  FMUL.FTZ R120, R2.reuse, R124 ;  /* 0x0000007c02787220 */ /* 0x040fe20000410000 */
[C---:B------:R-:W-:Y:S01]  /*d160*/  FMUL.FTZ R124, R2.reuse, R128 ;  /* 0x00000080027c7220 */ /* 0x040fe20000410000 */
[C---:B------:R-:W-:Y:S02]  /*d170*/  FMUL.FTZ R128, R2.reuse, R132 ;  /* 0x0000008402807220 */ /* 0x040fe40000410000 */
[----:B------:R-:W0:Y:S01]  /*d180*/  SHFL.IDX PT, R132, R8, RZ, 0x1c1f ;  /* 0x001c1fff08847589 */ /* 0x000e2200000e0000 */
[C---:B------:R-:W-:Y:S01]  /*d190*/  FMUL.FTZ R12, R2.reuse, R121 ;  /* 0x00000079020c7220 */ /* 0x040fe20000410000 */
[C---:B------:R-:W-:Y:S01]  /*d1a0*/  FMUL.FTZ R121, R2.reuse, R125 ;  /* 0x0000007d02797220 */ /* 0x040fe20000410000 */
[C---:B------:R-:W-:Y:S01]  /*d1b0*/  FMUL.FTZ R125, R2.reuse, R129 ;  /* 0x00000081027d7220 */ /* 0x040fe20000410000 */
[----:B------:R-:W-:Y:S01]  /*d1c0*/  FMUL.FTZ R129, R2, R133 ;  /* 0x0000008502817220 */ /* 0x000fe20000410000 */
[----:B------:R-:W-:-:S02]  /*d1d0*/  IMAD R133, R15, -0xa0, RZ ;  /* 0xffffff600f857824 */ /* 0x000fc400078e02ff */
[----:B------:R-:W1:Y:S03]  /*d1e0*/  MUFU.TANH R12, R12 ;  /* 0x0000000c000c7308 */ /* 0x000e660000002400 */
[----:B---3--:R-:W-:-:S04]  /*d1f0*/  IADD3 R133, -R139, 0x1, R133 ;  /* 0x000000018b857810 */ /* 0x008fc80007ffe185 */
[----:B----4-:R-:W-:Y:S01]  /*d200*/  IADD3 R133, -R137, R133, R138 ;  /* 0x0000008589857210 */ /* 0x010fe20007ffe18a */
[----:B------:R-:W2:Y:S08]  /*d210*/  MUFU.TANH R128, R128 ;  /* 0x0000008000807308 */ /* 0x000eb00000002400 */
[----:B------:R-:W3:Y:S01]  /*d220*/  MUFU.TANH R9, R9 ;  /* 0x0000000900097308 */ /* 0x000ee20000002400 */
[----:B0-----:R-:W-:-:S07]  /*d230*/  IMAD.IADD R132, R133, 0x1, R132 ;  /* 0x0000000185847824 */ /* 0x001fce00078e0284 */
[----:B------:R-:W0:Y:S01]  /*d240*/  MUFU.TANH R120, R120 ;  /* 0x0000007800787308 */ /* 0x000e220000002400 */
[----:B------:R-:W-:-:S07]  /*d250*/  ISETP.GT.AND P2, PT, R132, 0x1, PT ;  /* 0x000000018400780c */ /* 0x000fce0003f44270 */
[----:B------:R-:W4:Y:S08]  /*d260*/  MUFU.TANH R121, R121 ;  /* 0x0000007900797308 */ /* 0x000f300000002400 */
[----:B------:R-:W5:Y:S01]  /*d270*/  MUFU.TANH R124, R124 ;  /* 0x0000007c007c7308 */ /* 0x000f620000002400 */
[----:B-1----:R-:W-:Y:S02]  /*d280*/  FSEL R12, R12, -INF , P2 ;  /* 0xff8000000c0c7808 */ /* 0x002fe40001000000 */
[----:B------:R-:W-:-:S05]  /*d290*/  ISETP.GT.AND P2, PT, R132, 0x18, PT ;  /* 0x000000188400780c */ /* 0x000fca0003f44270 */
[----:B------:R-:W1:Y:S08]  /*d2a0*/  MUFU.TANH R125, R125 ;  /* 0x0000007d007d7308 */ /* 0x000e700000002400 */
[----:B------:R-:W1:Y:S01]  /*d2b0*/  MUFU.TANH R129, R129 ;  /* 0x0000008100817308 */ /* 0x000e620000002400 */
[C---:B------:R-:W-:Y:S02]  /*d2c0*/  ISETP.GT.AND P1, PT, R132.reuse, RZ, PT ;  /* 0x000000ff8400720c */ /* 0x040fe40003f24270 */
[----:B------:R-:W-:-:S02]  /*d2d0*/  ISETP.GT.AND P3, PT, R132, 0x8, PT ;  /* 0x000000088400780c */ /* 0x000fc40003f64270 */
[C---:B------:R-:W-:Y:S02]  /*d2e0*/  ISETP.GT.AND P4, PT, R132.reuse, 0x9, PT ;  /* 0x000000098400780c */ /* 0x040fe40003f84270 */
[----:B------:R-:W-:Y:S02]  /*d2f0*/  ISETP.GT.AND P5, PT, R132, 0x10, PT ;  /* 0x000000108400780c */ /* 0x000fe40003fa4270 */
[----:B--2---:R-:W-:Y:S02]  /*d300*/  FSEL R128, R128, -INF , P2 ;  /* 0xff80000080807808 */ /* 0x004fe40001000000 */
[----:B------:R-:W-:Y:S01]  /*d310*/  ISETP.GT.AND P2, PT, R132, 0x29, PT ;  /* 0x000000298400780c */ /* 0x000fe20003f44270 */
[----:B------:R-:W2:Y:S01]  /*d320*/  SHFL.IDX PT, R8, R8, 0x1, 0x1c1f ;  /* 0x003c1f0008087f89 */ /* 0x000ea200000e0000 */
[----:B---3--:R-:W-:Y:S02]  /*d330*/  FSEL R9, R9, -INF , P1 ;  /* 0xff80000009097808 */ /* 0x008fe40000800000 */
[----:B0-----:R-:W-:-:S02]  /*d340*/  FSEL R120, R120, -INF , P3 ;  /* 0xff80000078787808 */ /* 0x001fc40001800000 */
[----:B----4-:R-:W-:Y:S02]  /*d350*/  FSEL R121, R121, -INF , P4 ;  /* 0xff80000079797808 */ /* 0x010fe40002000000 */
[----:B-----5:R-:W-:Y:S02]  /*d360*/  FSEL R124, R124, -INF , P5 ;  /* 0xff8000007c7c7808 */ /* 0x020fe40002800000 */
[C---:B------:R-:W-:Y:S02]  /*d370*/  ISETP.GT.AND P1, PT, R132.reuse, 0x11, PT ;  /* 0x000000118400780c */ /* 0x040fe40003f24270 */
[C---:B------:R-:W-:Y:S02]  /*d380*/  ISETP.GT.AND P3, PT, R132.reuse, 0x19, PT ;  /* 0x000000198400780c */ /* 0x040fe40003f64270 */
[C---:B------:R-:W-:Y:S02]  /*d390*/  ISETP.GT.AND P4, PT, R132.reuse, 0x20, PT ;  /* 0x000000208400780c */ /* 0x040fe40003f84270 */
[----:B------:R-:W-:-:S02]  /*d3a0*/  ISETP.GT.AND P5, PT, R132, 0x21, PT ;  /* 0x000000218400780c */ /* 0x000fc40003fa4270 */
[----:B------:R-:W-:Y:S02]  /*d3b0*/  FSEL R109, R109, -INF , P2 ;  /* 0xff8000006d6d7808 */ /* 0x000fe40001000000 */
[----:B------:R-:W-:Y:S02]  /*d3c0*/  ISETP.GT.AND P2, PT, R132, 0x40, PT ;  /* 0x000000408400780c */ /* 0x000fe40003f44270 */
[----:B------:R-:W-:Y:S02]  /*d3d0*/  PRMT R20, R136, 0x654, R20 ;  /* 0x0000065488147816 */ /* 0x000fe40000000014 */
[----:B-1----:R-:W-:Y:S02]  /*d3e0*/  FSEL R125, R125, -INF , P1 ;  /* 0xff8000007d7d7808 */ /* 0x002fe40000800000 */
[----:B------:R-:W-:Y:S01]  /*d3f0*/  FSEL R129, R129, -INF , P3 ;  /* 0xff80000081817808 */ /* 0x000fe20001800000 */
[----:B------:R0:W-:Y:S01]  /*d400*/  SYNCS.ARRIVE.TRANS64.RED.A1T0 RZ, [R20+URZ], RZ ;  /* 0x000000ff14ff79a7 */ /* 0x0001e2000810043f */
[----:B------:R-:W-:-:S02]  /*d410*/  FSEL R104, R104, -INF , P4 ;  /* 0xff80000068687808 */ /* 0x000fc40002000000 */
[----:B------:R-:W-:Y:S02]  /*d420*/  FSEL R105, R105, -INF , P5 ;  /* 0xff80000069697808 */ /* 0x000fe40002800000 */
[C---:B------:R-:W-:Y:S02]  /*d430*/  ISETP.GT.AND P1, PT, R132.reuse, 0x28, PT ;  /* 0x000000288400780c */ /* 0x040fe40003f24270 */
[C---:B------:R-:W-:Y:S02]  /*d440*/  ISETP.GT.AND P3, PT, R132.reuse, 0x30, PT ;  /* 0x000000308400780c */ /* 0x040fe40003f64270 */
[C---:B------:R-:W-:Y:S02]  /*d450*/  ISETP.GT.AND P4, PT, R132.reuse, 0x31, PT ;  /* 0x000000318400780c */ /* 0x040fe40003f84270 */
[----:B------:R-:W-:Y:S02]  /*d460*/  ISETP.GT.AND P5, PT, R132, 0x38, PT ;  /* 0x000000388400780c */ /* 0x000fe40003fa4270 */
[----:B------:R-:W-:Y:S01]  /*d470*/  FSEL R88, R88, -INF , P2 ;  /* 0xff80000058587808 */ /* 0x000fe20001000000 */
[----:B0-----:R-:W-:Y:S01]  /*d480*/  FMUL.FTZ R20, R2, R123 ;  /* 0x0000007b02147220 */ /* 0x001fe20000410000 */
[----:B------:R-:W-:-:S02]  /*d490*/  ISETP.GT.AND P2, PT, R132, 0x51, PT ;  /* 0x000000518400780c */ /* 0x000fc40003f44270 */
[----:B------:R-:W-:Y:S02]  /*d4a0*/  FSEL R108, R108, -INF , P1 ;  /* 0xff8000006c6c7808 */ /* 0x000fe40000800000 */
[----:B------:R-:W-:Y:S02]  /*d4b0*/  FSEL R112, R112, -INF , P3 ;  /* 0xff80000070707808 */ /* 0x000fe40001800000 */
[----:B------:R-:W-:Y:S02]  /*d4c0*/  FSEL R113, R113, -INF , P4 ;  /* 0xff80000071717808 */ /* 0x000fe40002000000 */
[----:B------:R-:W-:Y:S02]  /*d4d0*/  FSEL R116, R116, -INF , P5 ;  /* 0xff80000074747808 */ /* 0x000fe40002800000 */
[C---:B------:R-:W-:Y:S02]  /*d4e0*/  ISETP.GT.AND P1, PT, R132.reuse, 0x39, PT ;  /* 0x000000398400780c */ /* 0x040fe40003f24270 */
[----:B------:R-:W-:-:S02]  /*d4f0*/  ISETP.GT.AND P3, PT, R132, 0x41, PT ;  /* 0x000000418400780c */ /* 0x000fc40003f64270 */
[C---:B------:R-:W-:Y:S02]  /*d500*/  ISETP.GT.AND P4, PT, R132.reuse, 0x48, PT ;  /* 0x000000488400780c */ /* 0x040fe40003f84270 */
[C---:B------:R-:W-:Y:S01]  /*d510*/  ISETP.GT.AND P5, PT, R132.reuse, 0x49, PT ;  /* 0x000000498400780c */ /* 0x040fe20003fa4270 */
[----:B------:R-:W0:Y:S01]  /*d520*/  MUFU.TANH R84, R84 ;  /* 0x0000005400547308 */ /* 0x000e220000002400 */
[----:B------:R-:W-:Y:S02]  /*d530*/  FSEL R97, R97, -INF , P2 ;  /* 0xff80000061617808 */ /* 0x000fe40001000000 */
[----:B------:R-:W-:Y:S02]  /*d540*/  ISETP.GT.AND P2, PT, R132, 0x68, PT ;  /* 0x000000688400780c */ /* 0x000fe40003f44270 */
[----:B------:R-:W-:-:S03]  /*d550*/  FSEL R117, R117, -INF , P1 ;  /* 0xff80000075757808 */ /* 0x000fc60000800000 */
[----:B------:R-:W1:Y:S01]  /*d560*/  MUFU.TANH R56, R56 ;  /* 0x0000003800387308 */ /* 0x000e620000002400 */
[----:B------:R-:W-:Y:S02]  /*d570*/  FSEL R89, R89, -INF , P3 ;  /* 0xff80000059597808 */ /* 0x000fe40001800000 */
[----:B------:R-:W-:Y:S02]  /*d580*/  FSEL R92, R92, -INF , P4 ;  /* 0xff8000005c5c7808 */ /* 0x000fe40002000000 */
[----:B------:R-:W-:-:S03]  /*d590*/  FSEL R93, R93, -INF , P5 ;  /* 0xff8000005d5d7808 */ /* 0x000fc60002800000 */
[----:B------:R-:W3:Y:S01]  /*d5a0*/  MUFU.TANH R57, R57 ;  /* 0x0000003900397308 */ /* 0x000ee20000002400 */
[C---:B------:R-:W-:Y:S02]  /*d5b0*/  ISETP.GT.AND P1, PT, R132.reuse, 0x50, PT ;  /* 0x000000508400780c */ /* 0x040fe40003f24270 */
[C---:B------:R-:W-:Y:S02]  /*d5c0*/  ISETP.GT.AND P3, PT, R132.reuse, 0x58, PT ;  /* 0x000000588400780c */ /* 0x040fe40003f64270 */
[----:B------:R-:W-:-:S03]  /*d5d0*/  ISETP.GT.AND P4, PT, R132, 0x59, PT ;  /* 0x000000598400780c */ /* 0x000fc60003f84270 */
[----:B------:R-:W4:Y:S01]  /*d5e0*/  MUFU.TANH R60, R60 ;  /* 0x0000003c003c7308 */ /* 0x000f220000002400 */
[----:B------:R-:W-:Y:S02]  /*d5f0*/  ISETP.GT.AND P5, PT, R132, 0x60, PT ;  /* 0x000000608400780c */ /* 0x000fe40003fa4270 */
[----:B------:R-:W-:Y:S02]  /*d600*/  FSEL R76, R76, -INF , P2 ;  /* 0xff8000004c4c7808 */ /* 0x000fe40001000000 */
[----:B------:R-:W-:-:S03]  /*d610*/  ISETP.GT.AND P2, PT, R132, 0x79, PT ;  /* 0x000000798400780c */ /* 0x000fc60003f44270 */
[----:B------:R-:W5:Y:S01]  /*d620*/  MUFU.TANH R20, R20 ;  /* 0x0000001400147308 */ /* 0x000f620000002400 */
[----:B------:R-:W-:Y:S02]  /*d630*/  FSEL R96, R96, -INF , P1 ;  /* 0xff80000060607808 */ /* 0x000fe40000800000 */
[----:B------:R-:W-:Y:S02]  /*d640*/  FSEL R100, R100, -INF , P3 ;  /* 0xff80000064647808 */ /* 0x000fe40001800000 */
[----:B------:R-:W-:Y:S02]  /*d650*/  FSEL R101, R101, -INF , P4 ;  /* 0xff80000065657808 */ /* 0x000fe40002000000 */
[----:B------:R-:W-:Y:S02]  /*d660*/  FSEL R72, R72, -INF , P5 ;  /* 0xff80000048487808 */ /* 0x000fe40002800000 */
[C---:B------:R-:W-:Y:S02]  /*d670*/  ISETP.GT.AND P1, PT, R132.reuse, 0x61, PT ;  /* 0x000000618400780c */ /* 0x040fe40003f24270 */
[----:B------:R-:W-:-:S02]  /*d680*/  ISETP.GT.AND P3, PT, R132, 0x69, PT ;  /* 0x000000698400780c */ /* 0x000fc40003f64270 */
[C---:B------:R-:W-:Y:S02]  /*d690*/  ISETP.GT.AND P4, PT, R132.reuse, 0x70, PT ;  /* 0x000000708400780c */ /* 0x040fe40003f84270 */
[C---:B------:R-:W-:Y:S02]  /*d6a0*/  ISETP.GT.AND P5, PT, R132.reuse, 0x71, PT ;  /* 0x000000718400780c */ /* 0x040fe40003fa4270 */
[----:B------:R-:W-:Y:S02]  /*d6b0*/  FSEL R85, R85, -INF , P2 ;  /* 0xff80000055557808 */ /* 0x000fe40001000000 */
[----:B------:R-:W-:Y:S02]  /*d6c0*/  ISETP.GT.AND P2, PT, R132, 0x90, PT ;  /* 0x000000908400780c */ /* 0x000fe40003f44270 */
[----:B--2---:R-:W-:Y:S02]  /*d6d0*/  IADD3 R8, R133, R8, RZ ;  /* 0x0000000885087210 */ /* 0x004fe40007ffe0ff */
[----:B------:R-:W-:-:S02]  /*d6e0*/  FSEL R73, R73, -INF , P1 ;  /* 0xff80000049497808 */ /* 0x000fc40000800000 */
[----:B------:R-:W-:Y:S02]  /*d6f0*/  FSEL R77, R77, -INF , P3 ;  /* 0xff8000004d4d7808 */ /* 0x000fe40001800000 */
[----:B------:R-:W-:Y:S02]  /*d700*/  FSEL R80, R80, -INF , P4 ;  /* 0xff80000050507808 */ /* 0x000fe40002000000 */
[----:B------:R-:W-:Y:S02]  /*d710*/  FSEL R81, R81, -INF , P5 ;  /* 0xff80000051517808 */ /* 0x000fe40002800000 */
[C---:B------:R-:W-:Y:S02]  /*d720*/  ISETP.GT.AND P1, PT, R132.reuse, 0x78, PT ;  /* 0x000000788400780c */ /* 0x040fe40003f24270 */
[C---:B------:R-:W-:Y:S02]  /*d730*/  ISETP.GT.AND P3, PT, R132.reuse, 0x80, PT ;  /* 0x000000808400780c */ /* 0x040fe40003f64270 */
[----:B------:R-:W-:-:S02]  /*d740*/  ISETP.GT.AND P4, PT, R132, 0x81, PT ;  /* 0x000000818400780c */ /* 0x000fc40003f84270 */
[----:B------:R-:W-:Y:S02]  /*d750*/  ISETP.GT.AND P5, PT, R132, 0x88, PT ;  /* 0x000000888400780c */ /* 0x000fe40003fa4270 */
[----:B------:R-:W-:Y:S02]  /*d760*/  FSEL R64, R64, -INF , P2 ;  /* 0xff80000040407808 */ /* 0x000fe40001000000 */
[----:B------:R-:W-:Y:S02]  /*d770*/  ISETP.GT.AND P2, PT, R8, 0x1, PT ;  /* 0x000000010800780c */ /* 0x000fe40003f44270 */
[----:B0-----:R-:W-:Y:S02]  /*d780*/  FSEL R84, R84, -INF , P1 ;  /* 0xff80000054547808 */ /* 0x001fe40000800000 */
[----:B-1----:R-:W-:Y:S02]  /*d790*/  FSEL R56, R56, -INF , P3 ;  /* 0xff80000038387808 */ /* 0x002fe40001800000 */
[----:B---3--:R-:W-:-:S02]  /*d7a0*/  FSEL R57, R57, -INF , P4 ;  /* 0xff80000039397808 */ /* 0x008fc40002000000 */
[----:B----4-:R-:W-:Y:S02]  /*d7b0*/  FSEL R60, R60, -INF , P5 ;  /* 0xff8000003c3c7808 */ /* 0x010fe40002800000 */
[C---:B------:R-:W-:Y:S02]  /*d7c0*/  ISETP.GT.AND P1, PT, R132.reuse, 0x89, PT ;  /* 0x000000898400780c */ /* 0x040fe40003f24270 */
[C---:B------:R-:W-:Y:S02]  /*d7d0*/  ISETP.GT.AND P3, PT, R132.reuse, 0x91, PT ;  /* 0x000000918400780c */ /* 0x040fe40003f64270 */
[C---:B------:R-:W-:Y:S02]  /*d7e0*/  ISETP.GT.AND P4, PT, R132.reuse, 0x98, PT ;  /* 0x000000988400780c */ /* 0x040fe40003f84270 */
[----:B------:R-:W-:Y:S02]  /*d7f0*/  ISETP.GT.AND P5, PT, R132, 0x99, PT ;  /* 0x000000998400780c */ /* 0x000fe40003fa4270 */
[----:B-----5:R-:W-:-:S02]  /*d800*/  FSEL R132, R20, -INF , P2 ;  /* 0xff80000014847808 */ /* 0x020fc40001000000 */
        /* <DEDUP_REMOVED lines=29> */
[C---:B------:R-:W-:Y:S01]  /*d9e0*/  FMUL.FTZ R122, R2.reuse, R126 ;  /* 0x0000007e027a7220 */ /* 0x040fe20000410000 */
[----:B------:R-:W0:Y:S02]  /*d9f0*/  MUFU.TANH R65, R65 ;  /* 0x0000004100417308 */ /* 0x000e240000002400 */
[----:B------:R-:W-:Y:S01]  /*da00*/  FMNMX.FTZ R20, R77, R20, !PT ;  /* 0x000000144d147209 */ /* 0x000fe20007810000 */
[C---:B------:R-:W-:Y:S01]  /*da10*/  FMUL.FTZ R123, R2.reuse, R127 ;  /* 0x0000007f027b7220 */ /* 0x040fe20000410000 */
[C---:B------:R-:W-:Y:S01]  /*da20*/  FMUL.FTZ R127, R2.reuse, R131 ;  /* 0x00000083027f7220 */ /* 0x040fe20000410000 */
[----:B------:R-:W-:Y:S01]  /*da30*/  FMUL.FTZ R131, R2, R135 ;  /* 0x0000008702837220 */ /* 0x000fe20000410000 */
[----:B------:R-:W-:Y:S01]  /*da40*/  FMNMX.FTZ R20, R80, R20, !PT ;  /* 0x0000001450147209 */ /* 0x000fe20007810000 */
[C---:B------:R-:W-:Y:S01]  /*da50*/  FMUL.FTZ R61, R2.reuse, R61 ;  /* 0x0000003d023d7220 */ /* 0x040fe20000410000 */
[----:B------:R-:W1:Y:S01]  /*da60*/  MUFU.TANH R122, R122 ;  /* 0x0000007a007a7308 */ /* 0x000e620000002400 */
[C---:B------:R-:W-:Y:S01]  /*da70*/  FMUL.FTZ R114, R2.reuse, R114 ;  /* 0x0000007202727220 */ /* 0x040fe20000410000 */
[----:B------:R-:W-:Y:S01]  /*da80*/  FMNMX.FTZ R20, R81, R20, !PT ;  /* 0x0000001451147209 */ /* 0x000fe20007810000 */
[----:B------:R-:W-:-:S03]  /*da90*/  FMUL.FTZ R91, R2, R91 ;  /* 0x0000005b025b7220 */ /* 0x000fc60000410000 */
[----:B------:R-:W-:Y:S02]  /*daa0*/  FMNMX.FTZ R20, R84, R20, !PT ;  /* 0x0000001454147209 */ /* 0x000fe40007810000 */
[----:B------:R-:W2:Y:S01]  /*dab0*/  MUFU.TANH R131, R131 ;  /* 0x0000008300837308 */ /* 0x000ea20000002400 */
[----:B------:R-:W-:Y:S01]  /*dac0*/  FMUL.FTZ R68, R2, R68 ;  /* 0x0000004402447220 */ /* 0x000fe20000410000 */
[----:B------:R-:W-:-:S06]  /*dad0*/  FMNMX.FTZ R20, R85, R20, !PT ;  /* 0x0000001455147209 */ /* 0x000fcc0007810000 */
[----:B------:R-:W3:Y:S01]  /*dae0*/  MUFU.TANH R61, R61 ;  /* 0x0000003d003d7308 */ /* 0x000ee20000002400 */
[----:B0-----:R-:W-:Y:S01]  /*daf0*/  FSEL R65, R65, -INF , P3 ;  /* 0xff80000041417808 */ /* 0x001fe20001800000 */
[----:B------:R-:W-:Y:S01]  /*db00*/  FMUL.FTZ R102, R2, R102 ;  /* 0x0000006602667220 */ /* 0x000fe20000410000 */
[----:B------:R-:W-:-:S05]  /*db10*/  ISETP.GT.AND P3, PT, R8, 0x8, PT ;  /* 0x000000080800780c */ /* 0x000fca0003f64270 */
[----:B------:R-:W0:Y:S01]  /*db20*/  MUFU.TANH R114, R114 ;  /* 0x0000007200727308 */ /* 0x000e220000002400 */
[----:B------:R-:W-:Y:S01]  /*db30*/  FMNMX.FTZ R20, R56, R20, !PT ;  /* 0x0000001438147209 */ /* 0x000fe20007810000 */
[----:B------:R-:W-:Y:S01]  /*db40*/  FMUL.FTZ R133, R2, R69 ;  /* 0x0000004502857220 */ /* 0x000fe20000410000 */
[----:B-1----:R-:W-:Y:S01]  /*db50*/  FSEL R122, R122, -INF , P3 ;  /* 0xff8000007a7a7808 */ /* 0x002fe20001800000 */
[----:B------:R-:W-:Y:S01]  /*db60*/  FMUL.FTZ R79, R2, R79 ;  /* 0x0000004f024f7220 */ /* 0x000fe20000410000 */
[----:B------:R-:W-:-:S03]  /*db70*/  ISETP.GT.AND P3, PT, R8, 0x19, PT ;  /* 0x000000190800780c */ /* 0x000fc60003f64270 */
[----:B------:R-:W1:Y:S01]  /*db80*/  MUFU.TANH R91, R91 ;  /* 0x0000005b005b7308 */ /* 0x000e620000002400 */
[----:B------:R-:W-:Y:S01]  /*db90*/  FMNMX.FTZ R20, R57, R20, !PT ;  /* 0x0000001439147209 */ /* 0x000fe20007810000 */
[----:B------:R-:W-:Y:S01]  /*dba0*/  FMUL.FTZ R69, R2, R59 ;  /* 0x0000003b02457220 */ /* 0x000fe20000410000 */
[----:B--2---:R-:W-:-:S05]  /*dbb0*/  FSEL R131, R131, -INF , P3 ;  /* 0xff80000083837808 */ /* 0x004fca0001800000 */
[----:B------:R-:W2:Y:S01]  /*dbc0*/  MUFU.TANH R68, R68 ;  /* 0x0000004400447308 */ /* 0x000ea20000002400 */
[----:B---3--:R-:W-:Y:S01]  /*dbd0*/  FSEL R61, R61, -INF , P1 ;  /* 0xff8000003d3d7808 */ /* 0x008fe20000800000 */
[----:B------:R-:W-:Y:S01]  /*dbe0*/  FMUL.FTZ R58, R2, R58 ;  /* 0x0000003a023a7220 */ /* 0x000fe20000410000 */
[----:B------:R-:W-:Y:S02]  /*dbf0*/  ISETP.GT.AND P3, PT, R8, 0x30, PT ;  /* 0x000000300800780c */ /* 0x000fe40003f64270 */
[----:B------:R-:W-:-:S03]  /*dc00*/  FMNMX.FTZ R20, R60, R20, !PT ;  /* 0x000000143c147209 */ /* 0x000fc60007810000 */
[----:B------:R-:W3:Y:S01]  /*dc10*/  MUFU.TANH R102, R102 ;  /* 0x0000006600667308 */ /* 0x000ee20000002400 */
[----:B0-----:R-:W-:Y:S02]  /*dc20*/  FSEL R114, R114, -INF , P3 ;  /* 0xff80000072727808 */ /* 0x001fe40001800000 */
[----:B------:R-:W-:-:S05]  /*dc30*/  FMNMX.FTZ R20, R61, R20, !PT ;  /* 0x000000143d147209 */ /* 0x000fca0007810000 */
[----:B------:R-:W0:Y:S01]  /*dc40*/  MUFU.TANH R59, R133 ;  /* 0x00000085003b7308 */ /* 0x000e220000002400 */
[----:B------:R-:W-:-:S07]  /*dc50*/  ISETP.GT.AND P3, PT, R8, 0x41, PT ;  /* 0x000000410800780c */ /* 0x000fce0003f64270 */
[----:B------:R-:W4:Y:S01]  /*dc60*/  MUFU.TANH R79, R79 ;  /* 0x0000004f004f7308 */ /* 0x000f220000002400 */
[----:B------:R-:W-:Y:S02]  /*dc70*/  FMNMX.FTZ R20, R64, R20, !PT ;  /* 0x0000001440147209 */ /* 0x000fe40007810000 */
[----:B-1----:R-:W-:Y:S02]  /*dc80*/  FSEL R91, R91, -INF , P3 ;  /* 0xff8000005b5b7808 */ /* 0x002fe40001800000 */
[----:B------:R-:W-:-:S03]  /*dc90*/  ISETP.GT.AND P3, PT, R8, 0x58, PT ;  /* 0x000000580800780c */ /* 0x000fc60003f64270 */
[----:B------:R-:W1:Y:S01]  /*dca0*/  MUFU.TANH R58, R58 ;  /* 0x0000003a003a7308 */ /* 0x000e620000002400 */
[----:B--2---:R-:W-:Y:S02]  /*dcb0*/  FSEL R68, R68, -INF , P4 ;  /* 0xff80000044447808 */ /* 0x004fe40002000000 */
[----:B------:R-:W-:Y:S02]  /*dcc0*/  FMNMX.FTZ R20, R65, R20, !PT ;  /* 0x0000001441147209 */ /* 0x000fe40007810000 */
[----:B---3--:R-:W-:Y:S02]  /*dcd0*/  FSEL R102, R102, -INF , P3 ;  /* 0xff80000066667808 */ /* 0x008fe40001800000 */
[----:B------:R-:W-:Y:S02]  /*dce0*/  ISETP.GT.AND P3, PT, R8, 0x69, PT ;  /* 0x000000690800780c */ /* 0x000fe40003f64270 */
[----:B0-----:R-:W-:Y:S02]  /*dcf0*/  FSEL R59, R59, -INF , P5 ;  /* 0xff8000003b3b7808 */ /* 0x001fe40002800000 */
[----:B------:R-:W-:-:S02]  /*dd00*/  FMNMX.FTZ R20, R68, R20, !PT ;  /* 0x0000001444147209 */ /* 0x000fc40007810000 */
[----:B----4-:R-:W-:Y:S02]  /*dd10*/  FSEL R79, R79, -INF , P3 ;  /* 0xff8000004f4f7808 */ /* 0x010fe40001800000 */
[----:B------:R-:W-:Y:S02]  /*dd20*/  ISETP.GT.AND P3, PT, R8, 0x80, PT ;  /* 0x000000800800780c */ /* 0x000fe40003f64270 */
[----:B------:R-:W-:Y:S02]  /*dd30*/  FMNMX.FTZ R20, R59, R20, !PT ;  /* 0x000000143b147209 */ /* 0x000fe40007810000 */
[----:B-1----:R-:W-:-:S03]  /*dd40*/  FSEL R133, R58, -INF , P3 ;  /* 0xff8000003a857808 */ /* 0x002fc60001800000 */
[----:B------:R-:W0:Y:S01]  /*dd50*/  SHFL.BFLY PT, R58, R20, 0x2, 0x1f ;  /* 0x0c401f00143a7f89 */ /* 0x000e2200000e0000 */
[C---:B------:R-:W-:Y:S01]  /*dd60*/  FMUL.FTZ R126, R2.reuse, R130 ;  /* 0x00000082027e7220 */ /* 0x040fe20000410000 */
[C---:B------:R-:W-:Y:S01]  /*dd70*/  FMUL.FTZ R130, R2.reuse, R134 ;  /* 0x0000008602827220 */ /* 0x040fe20000410000 */
[C---:B------:R-:W-:Y:S01]  /*dd80*/  FMUL.FTZ R106, R2.reuse, R106 ;  /* 0x0000006a026a7220 */ /* 0x040fe20000410000 */
[----:B------:R-:W1:Y:S01]  /*dd90*/  MUFU.TANH R13, R13 ;  /* 0x0000000d000d7308 */ /* 0x000e620000002400 */
[C---:B------:R-:W-:Y:S01]  /*dda0*/  FMUL.FTZ R107, R2.reuse, R107 ;  /* 0x0000006b026b7220 */ /* 0x040fe20000410000 */
[C---:B------:R-:W-:Y:S01]  /*ddb0*/  FMUL.FTZ R110, R2.reuse, R110 ;  /* 0x0000006e026e7220 */ /* 0x040fe20000410000 */
[C---:B------:R-:W-:Y:S01]  /*ddc0*/  FMUL.FTZ R111, R2.reuse, R111 ;  /* 0x0000006f026f7220 */ /* 0x040fe20000410000 */
[----:B------:R-:W-:-:S04]  /*ddd0*/  FMUL.FTZ R115, R2, R115 ;  /* 0x0000007302737220 */ /* 0x000fc80000410000 */
[----:B------:R-:W2:Y:S01]  /*dde0*/  MUFU.TANH R123, R123 ;  /* 0x0000007b007b7308 */ /* 0x000ea20000002400 */
[----:B0-----:R-:W-:-:S05]  /*ddf0*/  FMNMX.FTZ R20, R20, R58, !PT ;  /* 0x0000003a14147209 */ /* 0x001fca0007810000 */
[----:B------:R-:W0:Y:S02]  /*de00*/  SHFL.BFLY PT, R58, R20, 0x1, 0x1f ;  /* 0x0c201f00143a7f89 */ /* 0x000e2400000e0000 */
[----:B------:R-:W3:Y:S01]  /*de10*/  MUFU.TANH R126, R126 ;  /* 0x0000007e007e7308 */ /* 0x000ee20000002400 */
[C---:B------:R-:W-:Y:S01]  /*de20*/  FMUL.FTZ R118, R2.reuse, R118 ;  /* 0x0000007602767220 */ /* 0x040fe20000410000 */
[C---:B------:R-:W-:Y:S01]  /*de30*/  FMUL.FTZ R119, R2.reuse, R119 ;  /* 0x0000007702777220 */ /* 0x040fe20000410000 */
[C---:B------:R-:W-:Y:S01]  /*de40*/  FMUL.FTZ R90, R2.reuse, R90 ;  /* 0x0000005a025a7220 */ /* 0x040fe20000410000 */
[----:B------:R-:W-:-:S04]  /*de50*/  FMUL.FTZ R94, R2, R94 ;  /* 0x0000005e025e7220 */ /* 0x000fc80000410000 */
[----:B------:R-:W4:Y:S08]  /*de60*/  MUFU.TANH R127, R127 ;  /* 0x0000007f007f7308 */ /* 0x000f300000002400 */
[----:B------:R-:W5:Y:S08]  /*de70*/  MUFU.TANH R130, R130 ;  /* 0x0000008200827308 */ /* 0x000f700000002400 */
[----:B------:R-:W0:Y:S01]  /*de80*/  MUFU.TANH R106, R106 ;  /* 0x0000006a006a7308 */ /* 0x000e220000002400 */
[----:B------:R-:W-:Y:S01]  /*de90*/  ISETP.GT.AND P1, PT, R8, RZ, PT ;  /* 0x000000ff0800720c */ /* 0x000fe20003f24270 */
[----:B------:R-:W-:Y:S01]  /*dea0*/  FMUL.FTZ R95, R2, R95 ;  /* 0x0000005f025f7220 */ /* 0x000fe20000410000 */
[----:B------:R-:W-:Y:S01]  /*deb0*/  ISETP.GT.AND P4, PT, R8, 0x9, PT ;  /* 0x000000090800780c */ /* 0x000fe20003f84270 */
[----:B------:R-:W-:-:S04]  /*dec0*/  FMUL.FTZ R98, R2, R98 ;  /* 0x0000006202627220 */ /* 0x000fc80000410000 */
[----:B------:R-:W0:Y:S01]  /*ded0*/  MUFU.TANH R107, R107 ;  /* 0x0000006b006b7308 */ /* 0x000e220000002400 */
[C---:B------:R-:W-:Y:S01]  /*dee0*/  FMUL.FTZ R99, R2.reuse, R99 ;  /* 0x0000006302637220 */ /* 0x040fe20000410000 */
[----:B------:R-:W-:-:S06]  /*def0*/  FMUL.FTZ R103, R2, R103 ;  /* 0x0000006702677220 */ /* 0x000fcc0000410000 */
[----:B------:R-:W0:Y:S01]  /*df00*/  MUFU.TANH R110, R110 ;  /* 0x0000006e006e7308 */ /* 0x000e220000002400 */
[----:B-1----:R-:W-:-:S07]  /*df10*/  FSEL R13, R13, -INF , P1 ;  /* 0xff8000000d0d7808 */ /* 0x002fce0000800000 */
[----:B------:R-:W1:Y:S01]  /*df20*/  MUFU.TANH R111, R111 ;  /* 0x0000006f006f7308 */ /* 0x000e620000002400 */
[----:B--2---:R-:W-:-:S07]  /*df30*/  FSEL R123, R123, -INF , P4 ;  /* 0xff8000007b7b7808 */ /* 0x004fce0002000000 */
[----:B------:R-:W2:Y:S01]  /*df40*/  MUFU.TANH R115, R115 ;  /* 0x0000007300737308 */ /* 0x000ea20000002400 */
[----:B------:R-:W-:Y:S01]  /*df50*/  ISETP.GT.AND P5, PT, R8, 0x10, PT ;  /* 0x000000100800780c */ /* 0x000fe20003fa4270 */
[----:B------:R-:W-:Y:S01]  /*df60*/  FMUL.FTZ R74, R2, R74 ;  /* 0x0000004a024a7220 */ /* 0x000fe20000410000 */
[----:B------:R-:W-:Y:S01]  /*df70*/  ISETP.GT.AND P1, PT, R8, 0x11, PT ;  /* 0x000000110800780c */ /* 0x000fe20003f24270 */
[----:B------:R-:W-:Y:S01]  /*df80*/  FMUL.FTZ R75, R2, R75 ;  /* 0x0000004b024b7220 */ /* 0x000fe20000410000 */
[----:B------:R-:W-:-:S03]  /*df90*/  ISETP.GT.AND P2, PT, R8, 0x18, PT ;  /* 0x000000180800780c */ /* 0x000fc60003f44270 */
[----:B------:R-:W2:Y:S01]  /*dfa0*/  MUFU.TANH R118, R118 ;  /* 0x0000007600767308 */ /* 0x000ea20000002400 */
[----:B------:R-:W-:Y:S01]  /*dfb0*/  ISETP.GT.AND P4, PT, R8, 0x20, PT ;  /* 0x000000200800780c */ /* 0x000fe20003f84270 */
[C---:B------:R-:W-:Y:S01]  /*dfc0*/  FMUL.FTZ R78, R2.reuse, R78 ;  /* 0x0000004e024e7220 */ /* 0x040fe20000410000 */
[----:B------:R-:W-:-:S05]  /*dfd0*/  FMUL.FTZ R82, R2, R82 ;  /* 0x0000005202527220 */ /* 0x000fca0000410000 */
[----:B------:R-:W2:Y:S01]  /*dfe0*/  MUFU.TANH R119, R119 ;  /* 0x0000007700777308 */ /* 0x000ea20000002400 */
[----:B---3--:R-:W-:-:S07]  /*dff0*/  FSEL R126, R126, -INF , P5 ;  /* 0xff8000007e7e7808 */ /* 0x008fce0002800000 */
[----:B------:R-:W3:Y:S01]  /*e000*/  MUFU.TANH R90, R90 ;  /* 0x0000005a005a7308 */ /* 0x000ee20000002400 */
[----:B----4-:R-:W-:-:S07]  /*e010*/  FSEL R127, R127, -INF , P1 ;  /* 0xff8000007f7f7808 */ /* 0x010fce0000800000 */
[----:B------:R-:W4:Y:S01]  /*e020*/  MUFU.TANH R94, R94 ;  /* 0x0000005e005e7308 */ /* 0x000f220000002400 */
[----:B-----5:R-:W-:Y:S02]  /*e030*/  FSEL R130, R130, -INF , P2 ;  /* 0xff80000082827808 */ /* 0x020fe40001000000 */
[----:B0-----:R-:W-:Y:S01]  /*e040*/  FSEL R106, R106, -INF , P4 ;  /* 0xff8000006a6a7808 */ /* 0x001fe20002000000 */
[----:B------:R-:W-:Y:S01]  /*e050*/  FMUL.FTZ R83, R2, R83 ;  /* 0x0000005302537220 */ /* 0x000fe20000410000 */
[----:B------:R-:W-:-:S03]  /*e060*/  ISETP.GT.AND P5, PT, R8, 0x21, PT ;  /* 0x000000210800780c */ /* 0x000fc60003fa4270 */
[----:B------:R-:W0:Y:S01]  /*e070*/  MUFU.TANH R95, R95 ;  /* 0x0000005f005f7308 */ /* 0x000e220000002400 */
[----:B------:R-:W-:Y:S01]  /*e080*/  ISETP.GT.AND P1, PT, R8, 0x28, PT ;  /* 0x000000280800780c */ /* 0x000fe20003f24270 */
[----:B------:R-:W-:Y:S01]  /*e090*/  FMUL.FTZ R86, R2, R86 ;  /* 0x0000005602567220 */ /* 0x000fe20000410000 */
[----:B------:R-:W-:Y:S01]  /*e0a0*/  ISETP.GT.AND P2, PT, R8, 0x29, PT ;  /* 0x000000290800780c */ /* 0x000fe20003f44270 */
[----:B------:R-:W-:Y:S01]  /*e0b0*/  FMUL.FTZ R87, R2, R87 ;  /* 0x0000005702577220 */ /* 0x000fe20000410000 */
[----:B------:R-:W-:-:S03]  /*e0c0*/  ISETP.GT.AND P4, PT, R8, 0x31, PT ;  /* 0x000000310800780c */ /* 0x000fc60003f84270 */
[----:B------:R-:W5:Y:S01]  /*e0d0*/  MUFU.TANH R98, R98 ;  /* 0x0000006200627308 */ /* 0x000f620000002400 */
[----:B------:R-:W-:-:S07]  /*e0e0*/  FMNMX.FTZ R20, R20, R58, !PT ;  /* 0x0000003a14147209 */ /* 0x000fce0007810000 */
[----:B------:R-:W5:Y:S01]  /*e0f0*/  MUFU.TANH R99, R99 ;  /* 0x0000006300637308 */ /* 0x000f620000002400 */
[----:B------:R-:W-:-:S07]  /*e100*/  FSEL R107, R107, -INF , P5 ;  /* 0xff8000006b6b7808 */ /* 0x000fce0002800000 */
[----:B------:R-:W5:Y:S01]  /*e110*/  MUFU.TANH R103, R103 ;  /* 0x0000006700677308 */ /* 0x000f620000002400 */
[----:B------:R-:W-:Y:S02]  /*e120*/  FSEL R110, R110, -INF , P1 ;  /* 0xff8000006e6e7808 */ /* 0x000fe40000800000 */
[----:B-1----:R-:W-:Y:S02]  /*e130*/  FSEL R111, R111, -INF , P2 ;  /* 0xff8000006f6f7808 */ /* 0x002fe40001000000 */
[----:B--2---:R-:W-:-:S03]  /*e140*/  FSEL R115, R115, -INF , P4 ;  /* 0xff80000073737808 */ /* 0x004fc60002000000 */
[----:B------:R-:W1:Y:S01]  /*e150*/  MUFU.TANH R74, R74 ;  /* 0x0000004a004a7308 */ /* 0x000e620000002400 */
[C---:B------:R-:W-:Y:S02]  /*e160*/  ISETP.GT.AND P5, PT, R8.reuse, 0x38, PT ;  /* 0x000000380800780c */ /* 0x040fe40003fa4270 */
[C---:B------:R-:W-:Y:S02]  /*e170*/  ISETP.GT.AND P1, PT, R8.reuse, 0x39, PT ;  /* 0x000000390800780c */ /* 0x040fe40003f24270 */
[----:B------:R-:W-:-:S03]  /*e180*/  ISETP.GT.AND P2, PT, R8, 0x40, PT ;  /* 0x000000400800780c */ /* 0x000fc60003f44270 */
[----:B------:R-:W2:Y:S01]  /*e190*/  MUFU.TANH R75, R75 ;  /* 0x0000004b004b7308 */ /* 0x000ea20000002400 */
[----:B------:R-:W-:Y:S02]  /*e1a0*/  ISETP.GT.AND P4, PT, R8, 0x48, PT ;  /* 0x000000480800780c */ /* 0x000fe40003f84270 */
[----:B------:R-:W-:-:S05]  /*e1b0*/  FSETP.NEU.FTZ.AND P6, PT, R20, -INF , PT ;  /* 0xff8000001400780b */ /* 0x000fca0003fdd000 */
[----:B------:R-:W2:Y:S01]  /*e1c0*/  MUFU.TANH R78, R78 ;  /* 0x0000004e004e7308 */ /* 0x000ea20000002400 */
[----:B------:R-:W-:-:S07]  /*e1d0*/  FSEL R118, R118, -INF , P5 ;  /* 0xff80000076767808 */ /* 0x000fce0002800000 */
[----:B------:R-:W2:Y:S01]  /*e1e0*/  MUFU.TANH R82, R82 ;  /* 0x0000005200527308 */ /* 0x000ea20000002400 */
[----:B------:R-:W-:Y:S02]  /*e1f0*/  FSEL R119, R119, -INF , P1 ;  /* 0xff80000077777808 */ /* 0x000fe40000800000 */
[----:B---3--:R-:W-:Y:S02]  /*e200*/  FSEL R90, R90, -INF , P2 ;  /* 0xff8000005a5a7808 */ /* 0x008fe40001000000 */
[----:B----4-:R-:W-:-:S03]  /*e210*/  FSEL R94, R94, -INF , P4 ;  /* 0xff8000005e5e7808 */ /* 0x010fc60002000000 */
[----:B------:R-:W3:Y:S01]  /*e220*/  MUFU.TANH R83, R83 ;  /* 0x0000005300537308 */ /* 0x000ee20000002400 */
[----:B------:R-:W-:Y:S02]  /*e230*/  FSEL R58, R20, RZ, P6 ;  /* 0x000000ff143a7208 */ /* 0x000fe40003000000 */
[C---:B------:R-:W-:Y:S02]  /*e240*/  ISETP.GT.AND P5, PT, R8.reuse, 0x49, PT ;  /* 0x000000490800780c */ /* 0x040fe40003fa4270 */
[----:B------:R-:W-:-:S03]  /*e250*/  ISETP.GT.AND P1, PT, R8, 0x50, PT ;  /* 0x000000500800780c */ /* 0x000fc60003f24270 */
[----:B------:R-:W4:Y:S01]  /*e260*/  MUFU.TANH R86, R86 ;  /* 0x0000005600567308 */ /* 0x000f220000002400 */
[C---:B------:R-:W-:Y:S02]  /*e270*/  ISETP.GT.AND P2, PT, R8.reuse, 0x51, PT ;  /* 0x000000510800780c */ /* 0x040fe40003f44270 */
[----:B------:R-:W-:-:S05]  /*e280*/  ISETP.GT.AND P4, PT, R8, 0x59, PT ;  /* 0x000000590800780c */ /* 0x000fca0003f84270 */
[----:B------:R-:W4:Y:S01]  /*e290*/  MUFU.TANH R87, R87 ;  /* 0x0000005700577308 */ /* 0x000f220000002400 */
[----:B0-----:R-:W-:-:S07]  /*e2a0*/  FSEL R95, R95, -INF , P5 ;  /* 0xff8000005f5f7808 */ /* 0x001fce0002800000 */
[----:B------:R-:W0:Y:S01]  /*e2b0*/  MUFU.TANH R69, R69 ;  /* 0x0000004500457308 */ /* 0x000e220000002400 */
[----:B-----5:R-:W-:Y:S01]  /*e2c0*/  FSEL R98, R98, -INF , P1 ;  /* 0xff80000062627808 */ /* 0x020fe20000800000 */
[----:B------:R-:W-:-:S01]  /*e2d0*/  FADD.FTZ R11, -R58, R11 ;  /* 0x0000000b3a0b7221 */ /* 0x000fc20000010100 */
[----:B------:R-:W-:Y:S01]  /*e2e0*/  FSEL R99, R99, -INF , P2 ;  /* 0xff80000063637808 */ /* 0x000fe20001000000 */
[----:B------:R-:W-:Y:S01]  /*e2f0*/  IMAD.U32 R58, RZ, RZ, UR37 ;  /* 0x00000025ff3a7e24 */ /* 0x000fe2000f8e00ff */
[----:B------:R-:W-:Y:S02]  /*e300*/  FSEL R103, R103, -INF , P4 ;  /* 0xff80000067677808 */ /* 0x000fe40002000000 */
[C---:B------:R-:W-:Y:S02]  /*e310*/  ISETP.GT.AND P5, PT, R8.reuse, 0x60, PT ;  /* 0x000000600800780c */ /* 0x040fe40003fa4270 */
[C---:B------:R-:W-:Y:S02]  /*e320*/  ISETP.GT.AND P1, PT, R8.reuse, 0x61, PT ;  /* 0x000000610800780c */ /* 0x040fe40003f24270 */
[----:B------:R-:W-:-:S02]  /*e330*/  ISETP.GT.AND P2, PT, R8, 0x68, PT ;  /* 0x000000680800780c */ /* 0x000fc40003f44270 */
[----:B------:R-:W-:Y:S01]  /*e340*/  ISETP.GT.AND P4, PT, R8, 0x70, PT ;  /* 0x000000700800780c */ /* 0x000fe20003f84270 */
[----:B------:R-:W-:-:S01]  /*e350*/  FFMA.FTZ R135, R20, R58, -8 ;  /* 0xc100000014877423 */ /* 0x000fc2000001003a */
[----:B-1----:R-:W-:Y:S02]  /*e360*/  FSEL R74, R74, -INF , P5 ;  /* 0xff8000004a4a7808 */ /* 0x002fe40002800000 */
[----:B--2---:R-:W-:Y:S02]  /*e370*/  FSEL R75, R75, -INF , P1 ;  /* 0xff8000004b4b7808 */ /* 0x004fe40000800000 */
[----:B------:R-:W-:Y:S02]  /*e380*/  FSEL R78, R78, -INF , P2 ;  /* 0xff8000004e4e7808 */ /* 0x000fe40001000000 */
[----:B------:R-:W-:Y:S02]  /*e390*/  FSEL R82, R82, -INF , P4 ;  /* 0xff80000052527808 */ /* 0x000fe40002000000 */
[----:B------:R-:W-:-:S02]  /*e3a0*/  ISETP.GT.AND P5, PT, R8, 0x71, PT ;  /* 0x000000710800780c */ /* 0x000fc40003fa4270 */
[C---:B------:R-:W-:Y:S02]  /*e3b0*/  ISETP.GT.AND P1, PT, R8.reuse, 0x78, PT ;  /* 0x000000780800780c */ /* 0x040fe40003f24270 */
[C---:B------:R-:W-:Y:S02]  /*e3c0*/  ISETP.GT.AND P2, PT, R8.reuse, 0x79, PT ;  /* 0x000000790800780c */ /* 0x040fe40003f44270 */
[----:B------:R-:W-:Y:S01]  /*e3d0*/  ISETP.GT.AND P4, PT, R8, 0x81, PT ;  /* 0x000000810800780c */ /* 0x000fe20003f84270 */
[----:B------:R-:W-:Y:S01]  /*e3e0*/  FMUL.FTZ R62, R2, R62 ;  /* 0x0000003e023e7220 */ /* 0x000fe20000410000 */
[----:B---3--:R-:W-:Y:S02]  /*e3f0*/  FSEL R83, R83, -INF , P5 ;  /* 0xff80000053537808 */ /* 0x008fe40002800000 */
[----:B----4-:R-:W-:Y:S02]  /*e400*/  FSEL R86, R86, -INF , P1 ;  /* 0xff80000056567808 */ /* 0x010fe40000800000 */
[----:B------:R-:W-:-:S02]  /*e410*/  FSEL R87, R87, -INF , P2 ;  /* 0xff80000057577808 */ /* 0x000fc40001000000 */
[----:B0-----:R-:W-:Y:S02]  /*e420*/  FSEL R69, R69, -INF , P4 ;  /* 0xff80000045457808 */ /* 0x001fe40002000000 */
[----:B------:R-:W-:Y:S02]  /*e430*/  FSEL R135, R135, RZ, P6 ;  /* 0x000000ff87877208 */ /* 0x000fe40003000000 */
[C---:B------:R-:W-:Y:S02]  /*e440*/  ISETP.GT.AND P1, PT, R8.reuse, 0x89, PT ;  /* 0x000000890800780c */ /* 0x040fe40003f24270 */
[C---:B------:R-:W-:Y:S02]  /*e450*/  ISETP.GT.AND P2, PT, R8.reuse, 0x90, PT ;  /* 0x000000900800780c */ /* 0x040fe40003f44270 */
[C---:B------:R-:W-:Y:S02]  /*e460*/  ISETP.GT.AND P3, PT, R8.reuse, 0x91, PT ;  /* 0x000000910800780c */ /* 0x040fe40003f64270 */
[----:B------:R-:W-:-:S02]  /*e470*/  ISETP.GT.AND P4, PT, R8, 0x98, PT ;  /* 0x000000980800780c */ /* 0x000fc40003f84270 */
        /* <DEDUP_REMOVED lines=38> */
[C---:B------:R-:W-:Y:S02]  /*e6e0*/  FMUL.FTZ R67, R2.reuse, R70 ;  /* 0x0000004602437220 */ /* 0x040fe40000410000 */
[----:B------:R-:W-:Y:S01]  /*e6f0*/  FMNMX.FTZ R134, R87, R134, !PT ;  /* 0x0000008657867209 */ /* 0x000fe20007810000 */
[----:B------:R-:W0:Y:S01]  /*e700*/  MUFU.TANH R63, R63 ;  /* 0x0000003f003f7308 */ /* 0x000e220000002400 */
[----:B------:R-:W-:Y:S02]  /*e710*/  FMUL.FTZ R70, R2, R71 ;  /* 0x0000004702467220 */ /* 0x000fe40000410000 */
[----:B------:R-:W-:-:S05]  /*e720*/  FMNMX.FTZ R134, R133, R134, !PT ;  /* 0x0000008685867209 */ /* 0x000fca0007810000 */
[----:B------:R-:W3:Y:S01]  /*e730*/  MUFU.TANH R66, R66 ;  /* 0x0000004200427308 */ /* 0x000ee20000002400 */
[----:B-1----:R-:W-:Y:S02]  /*e740*/  FSEL R8, R8, -INF , P6 ;  /* 0xff80000008087808 */ /* 0x002fe40003000000 */
[----:B------:R-:W-:-:S05]  /*e750*/  FMNMX.FTZ R71, R69, R134, !PT ;  /* 0x0000008645477209 */ /* 0x000fca0007810000 */
[----:B------:R-:W1:Y:S01]  /*e760*/  MUFU.TANH R67, R67 ;  /* 0x0000004300437308 */ /* 0x000e620000002400 */
[----:B--2---:R-:W-:Y:S02]  /*e770*/  FSEL R62, R62, -INF , P1 ;  /* 0xff8000003e3e7808 */ /* 0x004fe40000800000 */
[----:B------:R-:W-:-:S05]  /*e780*/  FMNMX.FTZ R71, R8, R71, !PT ;  /* 0x0000004708477209 */ /* 0x000fca0007810000 */
[----:B------:R-:W2:Y:S01]  /*e790*/  MUFU.TANH R70, R70 ;  /* 0x0000004600467308 */ /* 0x000ea20000002400 */
[----:B0-----:R-:W-:Y:S02]  /*e7a0*/  FSEL R63, R63, -INF , P2 ;  /* 0xff8000003f3f7808 */ /* 0x001fe40001000000 */
[----:B------:R-:W-:Y:S02]  /*e7b0*/  FMNMX.FTZ R71, R62, R71, !PT ;  /* 0x000000473e477209 */ /* 0x000fe40007810000 */
[----:B---3--:R-:W-:Y:S02]  /*e7c0*/  FSEL R66, R66, -INF , P3 ;  /* 0xff80000042427808 */ /* 0x008fe40001800000 */
[----:B------:R-:W-:Y:S02]  /*e7d0*/  FMNMX.FTZ R71, R63, R71, !PT ;  /* 0x000000473f477209 */ /* 0x000fe40007810000 */
[----:B-1----:R-:W-:Y:S02]  /*e7e0*/  FSEL R67, R67, -INF , P4 ;  /* 0xff80000043437808 */ /* 0x002fe40002000000 */
[----:B------:R-:W-:-:S04]  /*e7f0*/  FMNMX.FTZ R71, R66, R71, !PT ;  /* 0x0000004742477209 */ /* 0x000fc80007810000 */
[----:B------:R-:W-:Y:S02]  /*e800*/  FMNMX.FTZ R71, R67, R71, !PT ;  /* 0x0000004743477209 */ /* 0x000fe40007810000 */
[----:B--2---:R-:W-:-:S04]  /*e810*/  FSEL R70, R70, -INF , P5 ;  /* 0xff80000046467808 */ /* 0x004fc80002800000 */
[----:B------:R-:W-:-:S05]  /*e820*/  FMNMX.FTZ R71, R70, R71, !PT ;  /* 0x0000004746477209 */ /* 0x000fca0007810000 */
[----:B------:R-:W0:Y:S02]  /*e830*/  SHFL.BFLY PT, R134, R71, 0x2, 0x1f ;  /* 0x0c401f0047867f89 */ /* 0x000e2400000e0000 */
        /* <DEDUP_REMOVED lines=19> */
[--C-:B------:R-:W-:Y:S01]  /*e970*/  FFMA.FTZ R89, R89, R58, -R135.reuse ;  /* 0x0000003a59597223 */ /* 0x100fe20000010887 */
[----:B0-----:R-:W-:Y:S01]  /*e980*/  FMNMX.FTZ R71, R71, R134, !PT ;  /* 0x0000008647477209 */ /* 0x001fe20007810000 */
[-CC-:B------:R-:W-:Y:S01]  /*e990*/  FFMA.FTZ R92, R92, R58.reuse, -R135.reuse ;  /* 0x0000003a5c5c7223 */ /* 0x180fe20000010887 */
[----:B------:R-:W-:-:S02]  /*e9a0*/  FFMA.FTZ R93, R93, R58, -R135 ;  /* 0x0000003a5d5d7223 */ /* 0x000fc40000010887 */
[----:B------:R-:W-:Y:S01]  /*e9b0*/  FSETP.NEU.FTZ.AND P1, PT, R71, -INF , PT ;  /* 0xff8000004700780b */ /* 0x000fe20003f3d000 */
        /* <DEDUP_REMOVED lines=21> */
[----:B------:R-:W-:-:S04]  /*eb10*/  FSEL R134, R71, RZ, P1 ;  /* 0x000000ff47867208 */ /* 0x000fc80000800000 */
[----:B------:R-:W-:Y:S01]  /*eb20*/  FSEL R135, R135, RZ, P1 ;  /* 0x000000ff87877208 */ /* 0x000fe20000800000 */
[----:B------:R-:W-:-:S01]  /*eb30*/  FADD.FTZ R10, -R134, R10 ;  /* 0x0000000a860a7221 */ /* 0x000fc20000010100 */
[----:B------:R-:W-:-:S03]  /*eb40*/  FMUL.FTZ R11, R11, R58 ;  /* 0x0000003a0b0b7220 */ /* 0x000fc60000410000 */
[-CC-:B------:R-:W-:Y:S01]  /*eb50*/  FFMA.FTZ R13, R13, R58.reuse, -R135.reuse ;  /* 0x0000003a0d0d7223 */ /* 0x180fe20000010887 */
[-C--:B------:R-:W-:Y:S01]  /*eb60*/  FMUL.FTZ R10, R10, R58.reuse ;  /* 0x0000003a0a0a7220 */ /* 0x080fe20000410000 */
        /* <DEDUP_REMOVED lines=12> */
[----:B------:R-:W5:Y:S01]  /*ec30*/  MUFU.EX2 R122, R122 ;  /* 0x0000007a007a7308 */ /* 0x000f620000000800 */
[----:B0-----:R-:W-:-:S01]  /*ec40*/  FFMA.FTZ R3, R11, R3, R9 ;  /* 0x000000030b037223 */ /* 0x001fc20000010009 */
[----:B-1----:R-:W-:-:S06]  /*ec50*/  FFMA.FTZ R0, R10, R0, R13 ;  /* 0x000000000a007223 */ /* 0x002fcc000001000d */
[----:B------:R-:W0:Y:S01]  /*ec60*/  MUFU.EX2 R121, R121 ;  /* 0x0000007900797308 */ /* 0x000e220000000800 */
[----:B------:R-:W-:-:S07]  /*ec70*/  FFMA.FTZ R130, R130, R58, -R135 ;  /* 0x0000003a82827223 */ /* 0x000fce0000010887 */
[----:B------:R-:W1:Y:S01]  /*ec80*/  MUFU.EX2 R123, R123 ;  /* 0x0000007b007b7308 */ /* 0x000e620000000800 */
[----:B--2---:R-:W-:-:S01]  /*ec90*/  FADD.FTZ R3, R12, R3 ;  /* 0x000000030c037221 */ /* 0x004fc20000010000 */
[----:B---3--:R-:W-:-:S06]  /*eca0*/  FADD.FTZ R134, R132, R0 ;  /* 0x0000000084867221 */ /* 0x008fcc0000010000 */
[----:B------:R-:W2:Y:S01]  /*ecb0*/  MUFU.EX2 R124, R124 ;  /* 0x0000007c007c7308 */ /* 0x000ea20000000800 */
[----:B------:R-:W-:-:S07]  /*ecc0*/  FFMA.FTZ R131, R131, R58, -R135 ;  /* 0x0000003a83837223 */ /* 0x000fce0000010887 */
[----:B------:R-:W3:Y:S01]  /*ecd0*/  MUFU.EX2 R126, R126 ;  /* 0x0000007e007e7308 */ /* 0x000ee20000000800 */
[----:B----4-:R-:W-:-:S01]  /*ece0*/  FADD.FTZ R0, R120, R3 ;  /* 0x0000000378007221 */ /* 0x010fc20000010000 */
[----:B-----5:R-:W-:-:S06]  /*ecf0*/  FADD.FTZ R3, R122, R134 ;  /* 0x000000867a037221 */ /* 0x020fcc0000010000 */
[----:B------:R-:W4:Y:S01]  /*ed00*/  MUFU.EX2 R125, R125 ;  /* 0x0000007d007d7308 */ /* 0x000f220000000800 */
[----:B------:R-:W-:-:S07]  /*ed10*/  FFMA.FTZ R106, R106, R58, -R135 ;  /* 0x0000003a6a6a7223 */ /* 0x000fce0000010887 */
[----:B------:R-:W5:Y:S01]  /*ed20*/  MUFU.EX2 R127, R127 ;  /* 0x0000007f007f7308 */ /* 0x000f620000000800 */
[----:B0-----:R-:W-:-:S01]  /*ed30*/  FADD.FTZ R0, R121, R0 ;  /* 0x0000000079007221 */ /* 0x001fc20000010000 */
[----:B-1----:R-:W-:-:S06]  /*ed40*/  FADD.FTZ R3, R123, R3 ;  /* 0x000000037b037221 */ /* 0x002fcc0000010000 */
        /* <DEDUP_REMOVED lines=166> */
[----:B---3--:R-:W-:-:S03]  /*f7b0*/  FADD.FTZ R3, R66, R3 ;  /* 0x0000000342037221 */ /* 0x008fc60000010000 */
[----:B----4-:R-:W-:Y:S01]  /*f7c0*/  FADD.FTZ R0, R68, R0 ;  /* 0x0000000044007221 */ /* 0x010fe20000010000 */
[----:B-----5:R-:W-:-:S03]  /*f7d0*/  FADD.FTZ R134, R67, R3 ;  /* 0x0000000343867221 */ /* 0x020fc60000010000 */
[----:B0-----:R-:W-:Y:S01]  /*f7e0*/  FADD.FTZ R3, R59, R0 ;  /* 0x000000003b037221 */ /* 0x001fe20000010000 */
[----:B-1----:R-:W-:-:S01]  /*f7f0*/  FADD.FTZ R0, R70, R134 ;  /* 0x0000008646007221 */ /* 0x002fc20000010000 */
[----:B------:R-:W-:Y:S06]  /*f800*/  @!P0 BRA `(.L_x_15943) ;  /* 0x0000000000048947 */ /* 0x000fec0003800000 */
[----:B------:R-:W-:Y:S01]  /*f810*/  BPT.TRAP 0x1 ;  /* 0x000000040000795c */ /* 0x000fe20000300000 */
.L_x_15943:
[----:B------:R-:W-:Y:S01]  /*f820*/  ISETP.GT.AND P1, PT, R15, R21, PT ;  /* 0x000000150f00720c */ /* 0x000fe20003f24270 */
        /* <DEDUP_REMOVED lines=17> */
[----:B------:R-:W-:Y:S01]  /*f940*/  F2FP.SATFINITE.E4M3.F32.PACK_AB_MERGE_C R8, R62, R8, RZ ;  /* 0x000000083e08723e */ /* 0x000fe200048070ff */
        /* <DEDUP_REMOVED lines=68> */
[----:B------:R-:W-:Y:S01]  /*fd90*/  MOV R152, R120 ;  /* 0x0000007800987202 */ /* 0x000fe20000000f00 */
[----:B0-----:R-:W-:Y:S06]  /*fda0*/  @P1 BRA `(.L_x_15944) ;  /* 0xffffffc4005c1947 */ /* 0x001fec000383ffff */
[----:B------:R-:W-:Y:S05]  /*fdb0*/  BSYNC B1 ;  /* 0x0000000000017941 */ /* 0x000fea0003800000 */
.L_x_15931:
[----:B------:R-:W-:Y:S05]  /*fdc0*/  BSYNC B0 ;  /* 0x0000000000007941 */ /* 0x000fea0003800000 */
.L_x_15930:
[----:B------:R-:W2:Y:S01]  /*fdd0*/  LDL R8, [R1+0x3c] ;  /* 0x00003c0001087983 */ /* 0x000ea20000100800 */
[----:B------:R-:W-:Y:S01]  /*fde0*/  BSSY B0, `(.L_x_15945) ;  /* 0x00002f5000007945 */ /* 0x000fe20003800000 */
[----:B--2---:R-:W-:-:S13]  /*fdf0*/  ISETP.GE.AND P1, PT, R15, R8, PT ;  /* 0x000000080f00720c */ /* 0x004fda0003f26270 */
[----:B------:R-:W-:Y:S05]  /*fe00*/  @!P1 BRA `(.L_x_15946) ;  /* 0x0000002c00c89947 */ /* 0x000fea0003800000 */
[----:B------:R-:W-:Y:S01]  /*fe10*/  IMAD.MOV.U32 R13, RZ, RZ, R71 ;  /* 0x000000ffff0d7224 */ /* 0x000fe200078e0047 */
[----:B------:R-:W-:Y:S01]  /*fe20*/  MOV R14, R20 ;  /* 0x00000014000e7202 */ /* 0x000fe20000000f00 */
[----:B------:R-:W-:Y:S02]  /*fe30*/  IMAD.MOV.U32 R9, RZ, RZ, R156 ;  /* 0x000000ffff097224 */ /* 0x000fe400078e009c */
[----:B------:R-:W-:-:S07]  /*fe40*/  IMAD.MOV.U32 R8, RZ, RZ, R22 ;  /* 0x000000ffff087224 */ /* 0x000fce00078e0016 */
.L_x_15959:
        /* <DEDUP_REMOVED lines=8> */
.L_x_15947:
[----:B------:R-:W-:Y:S01]  /*fed0*/  IMAD R10, R22, 0x8, R18 ;  /* 0x00000008160a7824 */ /* 0x000fe200078e0212 */
[----:B------:R-:W-:-:S04]  /*fee0*/  SHF.L.U32 R11, R156, 0x1f, RZ ;  /* 0x0000001f9c0b7819 */ /* 0x000fc800000006ff */
[----:B------:R0:W1:Y:S01]  /*fef0*/  SYNCS.PHASECHK.TRANS64.TRYWAIT P1, [R10+URZ+0x13230], R11 ;  /* 0x0132300b0a0075a7 */ /* 0x000062000802017f */
[----:B------:R-:W-:Y:S05]  /*ff00*/  @!P0 BRA `(.L_x_15948) ;  /* 0x0000000000048947 */ /* 0x000fea0003800000 */
[----:B------:R-:W-:Y:S01]  /*ff10*/  BPT.TRAP 0x1 ;  /* 0x000000040000795c */ /* 0x000fe20000300000 */
.L_x_15948:
        /* <DEDUP_REMOVED lines=8> */
.L_x_15950:
[----:B------:R-:W-:Y:S05]  /*ffa0*/  BSYNC B1 ;  /* 0x0000000000017941 */ /* 0x000fea0003800000 */
.L_x_15949:
[----:B01----:R-:W-:Y:S01]  /*ffb0*/  IMAD.MOV.U32 R11, RZ, RZ, -0x7fffffe0 ;  /* 0x80000020ff0b7424 */ /* 0x003fe200078e00ff */
[----:B------:R-:W-:Y:S01]  /*ffc0*/  MOV R10, R12 ;  /* 0x0000000c000a7202 */ /* 0x000fe20000000f00 */
[----:B------:R-:W-:Y:S01]  /*ffd0*/  WARPGROUP.ARRIVE ;  /* 0x00000000000079c5 */ /* 0x000fe20000000000 */
[----:B------:R-:W-:Y:S01]  /*ffe0*/  R2UR UR4, R4 ;  /* 0x00000000040472ca */ /* 0x000fe200000e0000 */
[----:B------:R-:W-:Y:S01]  /*fff0*/  VIADD R56, R12, 0x180 ;  /* 0x000001800c387836 */ /* 0x000fe20000000000 */
[----:B------:R-:W-:Y:S01]  /*10000*/  R2UR UR6, R10 ;  /* 0x000000000a0672ca */ /* 0x000fe200000e0000 */
[----:B------:R-:W-:Y:S01]  /*10010*/  IMAD.MOV.U32 R10, RZ, RZ, R21 ;  /* 0x000000ffff0a7224 */ /* 0x000fe200078e0015 */
[----:B------:R-:W-:Y:S01]  /*10020*/  R2UR UR7, R11 ;  /* 0x000000000b0772ca */ /* 0x000fe200000e0000 */
[----:B------:R-:W-:Y:S01]  /*10030*/  VIADD R58, R12, 0x102 ;  /* 0x000001020c3a7836 */ /* 0x000fe20000000000 */
[----:B------:R-:W-:Y:S01]  /*10040*/  R2UR UR5, R5 ;  /* 0x00000000050572ca */ /* 0x000fe200000e0000 */
[----:B------:R-:W-:Y:S01]  /*10050*/  IMAD.MOV.U32 R59, RZ, RZ, -0x7fffffe0 ;  /* 0x80000020ff3b7424 */ /* 0x000fe200078e00ff */
[----:B------:R-:W-:Y:S01]  /*10060*/  R2UR UR10, R10 ;  /* 0x000000000a0a72ca */ /* 0x000fe200000e0000 */
[----:B------:R-:W-:Y:S01]  /*10070*/  IMAD.MOV.U32 R10, RZ, RZ, R57 ;  /* 0x000000ffff0a7224 */ /* 0x000fe200078e0039 */
[----:B------:R-:W-:Y:S01]  /*10080*/  R2UR UR11, R11 ;  /* 0x000000000b0b72ca */ /* 0x000fe200000e0000 */
[----:B------:R-:W-:Y:S01]  /*10090*/  IMAD.MOV.U32 R57, RZ, RZ, -0x7fffffe0 ;  /* 0x80000020ff397424 */ /* 0x000fe200078e00ff */
        /* <DEDUP_REMOVED lines=13> */
[----:B------:R-:W-:Y:S02]  /*10170*/  R2UR UR22, R10 ;  /* 0x000000000a1672ca */ /* 0x000fe400000e0000 */
[----:B------:R-:W-:Y:S02]  /*10180*/  R2UR UR23, R11 ;  /* 0x000000000b1772ca */ /* 0x000fe400000e0000 */
        /* <DEDUP_REMOVED lines=10> */
[----:B------:R-:W-:-:S02]  /*10230*/  IADD3 R10, R12, 0x82, RZ ;  /* 0x000000820c0a7810 */ /* 0x000fc40007ffe0ff */
[----:B------:R-:W-:Y:S01]  /*10240*/  R2UR UR7, R11 ;  /* 0x000000000b0772ca */ /* 0x000fe200000e0000 */
[----:B------:R-:W-:Y:S01]  /*10250*/  IMAD.MOV.U32 R11, RZ, RZ, -0x7fffffe0 ;  /* 0x80000020ff0b7424 */ /* 0x000fe200078e00ff */
[----:B------:R-:W-:Y:S01]  /*10260*/  R2UR UR6, R10 ;  /* 0x000000000a0672ca */ /* 0x000fe200000e0000 */
[----:B------:R-:W-:Y:S01]  /*10270*/  VIADD R10, R12, 0x182 ;  /* 0x000001820c0a7836 */ /* 0x000fe20000000000 */
        /* <DEDUP_REMOVED lines=42> */
.L_x_15952:
[----:B------:R-:W-:Y:S01]  /*10520*/  SHF.L.U32 R9, R9, 0x1f, RZ ;  /* 0x0000001f09097819 */ /* 0x000fe200000006ff */
[----:B------:R-:W-:-:S04]  /*10530*/  IMAD R12, R8, 0x8, R18 ;  /* 0x00000008080c7824 */ /* 0x000fc800078e0212 */
[----:B------:R0:W1:Y:S01]  /*10540*/  SYNCS.PHASECHK.TRANS64.TRYWAIT P1, [R12+URZ+0x13250], R9 ;  /* 0x013250090c0075a7 */ /* 0x000062000802017f */
[----:B------:R-:W-:Y:S05]  /*10550*/  @!P0 BRA `(.L_x_15953) ;  /* 0x0000000000048947 */ /* 0x000fea0003800000 */
[----:B------:R-:W-:Y:S01]  /*10560*/  BPT.TRAP 0x1 ;  /* 0x000000040000795c */ /* 0x000fe20000300000 */
.L_x_15953:
[----:B------:R-:W-:Y:S04]  /*10570*/  BSSY B1, `(.L_x_15954) ;  /* 0x0000004000017945 */ /* 0x000fe80003800000 */
[----:B-1----:R-:W-:Y:S05]  /*10580*/  @P1 BRA `(.L_x_15955) ;  /* 0x0000000000081947 */ /* 0x002fea0003800000 */
[----:B------:R-:W1:Y:S02]  /*10590*/  SYNCS.PHASECHK.TRANS64.TRYWAIT P1, [R12+URZ+0x13250], R9 ;  /* 0x013250090c0075a7 */ /* 0x000e64000802017f */
[----:B-1----:R-:W-:Y:S05]  /*105a0*/  @!P1 BRA `(.L_x_15956) ;  /* 0x000000e800c09947 */ /* 0x002fea0003800000 */
.L_x_15955:
[----:B------:R-:W-:Y:S05]  /*105b0*/  BSYNC B1 ;  /* 0x0000000000017941 */ /* 0x000fea0003800000 */
.L_x_15954:
[----:B01----:R-:W-:Y:S01]  /*105c0*/  IADD3 R9, R18, 0x1000, RZ ;  /* 0x0000100012097810 */ /* 0x003fe20007ffe0ff */
[----:B------:R-:W-:Y:S01]  /*105d0*/  WARPGROUP.ARRIVE ;  /* 0x00000000000079c5 */ /* 0x000fe20000000000 */
[----:B------:R-:W-:Y:S02]  /*105e0*/  IMAD.MOV.U32 R11, RZ, RZ, -0x3ffffff0 ;  /* 0xc0000010ff0b7424 */ /* 0x000fe400078e00ff */
        /* <DEDUP_REMOVED lines=20> */
[----:B------:R-:W-:Y:S01]  /*10730*/  IMAD.MOV.U32 R11, RZ, RZ, -0x3ffffff0 ;  /* 0xc0000010ff0b7424 */ /* 0x000fe200078e00ff */
[----:B------:R-:W-:Y:S01]  /*10740*/  IADD3 R8, R8, 0x200, RZ ;  /* 0x0000020008087810 */ /* 0x000fe20007ffe0ff */
        /* <DEDUP_REMOVED lines=16> */
.L_x_15957:
[----:B------:R-:W2:Y:S01]  /*10850*/  LDL R136, [R1+0x14] ;  /* 0x0000140001887983 */ /* 0x000ea20000100800 */
[C---:B------:R-:W-:Y:S01]  /*10860*/  FMUL.FTZ R8, R2.reuse, R120 ;  /* 0x0000007802087220 */ /* 0x040fe20000410000 */
[C---:B------:R-:W-:Y:S01]  /*10870*/  FMUL.FTZ R9, R2.reuse, R121 ;  /* 0x0000007902097220 */ /* 0x040fe20000410000 */
[----:B------:R-:W-:Y:S01]  /*10880*/  FMUL.FTZ R21, R2, R124 ;  /* 0x0000007c02157220 */ /* 0x000fe20000410000 */
[----:B------:R-:W-:Y:S02]  /*10890*/  IMAD R20, R20, 0x8, R18 ;  /* 0x0000000814147824 */ /* 0x000fe400078e0212 */
[C---:B------:R-:W-:Y:S01]  /*108a0*/  FMUL.FTZ R120, R2.reuse, R125 ;  /* 0x0000007d02787220 */ /* 0x040fe20000410000 */
[----:B------:R-:W-:Y:S01]  /*108b0*/  FMUL.FTZ R11, R2, R123 ;  /* 0x0000007b020b7220 */ /* 0x000fe20000410000 */
        /* <DEDUP_REMOVED lines=86> */
[----:B------:R-:W-:-:S02]  /*10e20*/  FMUL.FTZ R71, R2, R71 ;  /* 0x0000004702477220 */ /* 0x000fc40000410000 */
        /* <DEDUP_REMOVED lines=103> */
[----:B---3--:R-:W-:-:S03]  /*114a0*/  FMNMX.FTZ R131, R11, R131, !PT ;  /* 0x000000830b837209 */ /* 0x008fc60007810000 */
[----:B------:R-:W3:Y:S01]  /*114b0*/  MUFU.TANH R78, R78 ;  /* 0x0000004e004e7308 */ /* 0x000ee20000002400 */
[----:B----4-:R-:W-:-:S04]  /*114c0*/  FMNMX.FTZ R131, R121, R131, !PT ;  /* 0x0000008379837209 */ /* 0x010fc80007810000 */
[----:B-----5:R-:W-:-:S03]  /*114d0*/  FMNMX.FTZ R131, R122, R131, !PT ;  /* 0x000000837a837209 */ /* 0x020fc60007810000 */
        /* <DEDUP_REMOVED lines=15> */
[----:B------:R-:W-:Y:S01]  /*115d0*/  MUFU.TANH R59, R59 ;  /* 0x0000003b003b7308 */ /* 0x000fe20000002400 */
[----:B------:R-:W-:-:S04]  /*115e0*/  FMNMX.FTZ R131, R118, R131, !PT ;  /* 0x0000008376837209 */ /* 0x000fc80007810000 */
[----:B------:R-:W-:-:S03]  /*115f0*/  FMNMX.FTZ R131, R119, R131, !PT ;  /* 0x0000008377837209 */ /* 0x000fc60007810000 */
[----:B------:R-:W-:Y:S01]  /*11600*/  MUFU.TANH R62, R62 ;  /* 0x0000003e003e7308 */ /* 0x000fe20000002400 */
[----:B------:R-:W-:-:S04]  /*11610*/  FMNMX.FTZ R131, R90, R131, !PT ;  /* 0x000000835a837209 */ /* 0x000fc80007810000 */
[----:B--2---:R-:W-:-:S03]  /*11620*/  FMNMX.FTZ R131, R91, R131, !PT ;  /* 0x000000835b837209 */ /* 0x004fc60007810000 */
[----:B------:R-:W-:Y:S01]  /*11630*/  MUFU.TANH R63, R63 ;  /* 0x0000003f003f7308 */ /* 0x000fe20000002400 */
[----:B0-----:R-:W-:-:S04]  /*11640*/  FMNMX.FTZ R131, R94, R131, !PT ;  /* 0x000000835e837209 */ /* 0x001fc80007810000 */
        /* <DEDUP_REMOVED lines=9> */
[----:B-1----:R-:W-:-:S03]  /*116e0*/  FMNMX.FTZ R132, R75, R132, !PT ;  /* 0x000000844b847209 */ /* 0x002fc60007810000 */
[----:B------:R-:W1:Y:S01]  /*116f0*/  MUFU.TANH R70, R70 ;  /* 0x0000004600467308 */ /* 0x000e620000002400 */
[----:B---3--:R-:W-:-:S04]  /*11700*/  FMNMX.FTZ R132, R78, R132, !PT ;  /* 0x000000844e847209 */ /* 0x008fc80007810000 */
[----:B----4-:R-:W-:-:S04]  /*11710*/  FMNMX.FTZ R132, R79, R132, !PT ;  /* 0x000000844f847209 */ /* 0x010fc80007810000 */
[----:B-----5:R-:W-:-:S04]  /*11720*/  FMNMX.FTZ R132, R82, R132, !PT ;  /* 0x0000008452847209 */ /* 0x020fc80007810000 */
        /* <DEDUP_REMOVED lines=9> */
[----:B--2---:R-:W-:-:S04]  /*117c0*/  FMNMX.FTZ R58, R67, R58, !PT ;  /* 0x0000003a433a7209 */ /* 0x004fc80007810000 */
[----:B-1----:R-:W-:-:S04]  /*117d0*/  FMNMX.FTZ R58, R70, R58, !PT ;  /* 0x0000003a463a7209 */ /* 0x002fc80007810000 */
[----:B0-----:R-:W-:-:S05]  /*117e0*/  FMNMX.FTZ R58, R132, R58, !PT ;  /* 0x0000003a843a7209 */ /* 0x001fca0007810000 */
        /* <DEDUP_REMOVED lines=254> */
.L_x_15958:
[----:B------:R-:W2:Y:S01]  /*127d0*/  LDL R132, [R1+0x3c] ;  /* 0x00003c0001847983 */ /* 0x000ea20000100800 */
[----:B------:R-:W-:Y:S01]  /*127e0*/  VIADD R12, R12, 0x13260 ;  /* 0x000132600c0c7836 */ /* 0x000fe20000000000 */
[----:B------:R-:W-:Y:S02]  /*127f0*/  F2FP.SATFINITE.E4M3.F32.PACK_AB_MERGE_C R21, R120, R21, RZ ;  /* 0x000000157815723e */ /* 0x000fe400048070ff */
[----:B------:R-:W-:Y:S02]  /*12800*/  F2FP.SATFINITE.E4M3.F32.PACK_AB_MERGE_C R121, R122, R121, RZ ;  /* 0x000000797a79723e */ /* 0x000fe400048070ff */
[----:B------:R-:W-:Y:S02]  /*12810*/  F2FP.SATFINITE.E4M3.F32.PACK_AB_MERGE_C R127, R128, R127, RZ ;  /* 0x0000007f807f723e */ /* 0x000fe400048070ff */
[----:B------:R-:W-:Y:S02]  /*12820*/  PRMT R12, R136, 0x654, R12 ;  /* 0x00000654880c7816 */ /* 0x000fe4000000000c */
[----:B------:R-:W-:-:S02]  /*12830*/  F2FP.SATFINITE.E4M3.F32.PACK_AB_MERGE_C R13, R13, R68, RZ ;  /* 0x000000440d0d723e */ /* 0x000fc400048070ff */
[----:B------:R-:W-:Y:S01]  /*12840*/  F2FP.SATFINITE.E4M3.F32.PACK_AB_MERGE_C R21, R9, R8, R21 ;  /* 0x000000080915723e */ /* 0x000fe20004807015 */
[----:B------:R0:W-:Y:S01]  /*12850*/  SYNCS.ARRIVE.TRANS64.RED.A1T0 RZ, [R12+URZ], RZ ;  /* 0x000000ff0cff79a7 */ /* 0x0001e2000810043f */
[----:B------:R-:W-:Y:S02]  /*12860*/  F2FP.SATFINITE.E4M3.F32.PACK_AB_MERGE_C R121, R11, R10, R121 ;  /* 0x0000000a0b79723e */ /* 0x000fe40004807079 */
[----:B------:R-:W-:Y:S02]  /*12870*/  F2FP.SATFINITE.E4M3.F32.PACK_AB_MERGE_C R127, R124, R123, R127 ;  /* 0x0000007b7c7f723e */ /* 0x000fe4000480707f */
        /* <DEDUP_REMOVED lines=65> */
[----:B------:R-:W-:Y:S01]  /*12c90*/  IMAD.MOV.U32 R13, RZ, RZ, R71 ;  /* 0x000000ffff0d7224 */ /* 0x000fe200078e0047 */
[----:B------:R-:W-:Y:S01]  /*12ca0*/  MOV R14, R20 ;  /* 0x00000014000e7202 */ /* 0x000fe20000000f00 */
        /* <DEDUP_REMOVED lines=8> */
.L_x_15946:
[----:B------:R-:W-:Y:S05]  /*12d30*/  BSYNC B0 ;  /* 0x0000000000007941 */ /* 0x000fea0003800000 */
.L_x_15945:
[----:B------:R-:W-:Y:S06]  /*12d40*/  BAR.ARV 0x8, 0x200 ;  /* 0x0208000000007b1d */ /* 0x000fec0000002000 */
[----:B------:R-:W-:Y:S05]  /*12d50*/  @!P0 BRA `(.L_x_15960) ;  /* 0x0000000000048947 */ /* 0x000fea0003800000 */
[----:B------:R-:W-:Y:S01]  /*12d60*/  BPT.TRAP 0x1 ;  /* 0x000000040000795c */ /* 0x000fe20000300000 */
.L_x_15960:
[----:B------:R-:W-:Y:S01]  /*12d70*/  IMAD R2, R22, 0x8, R18 ;  /* 0x0000000816027824 */ /* 0x000fe200078e0212 */
[----:B------:R-:W-:-:S04]  /*12d80*/  SHF.L.U32 R5, R156, 0x1f, RZ ;  /* 0x0000001f9c057819 */ /* 0x000fc800000006ff */
[----:B------:R0:W1:Y:S01]  /*12d90*/  SYNCS.PHASECHK.TRANS64.TRYWAIT P1, [R2+URZ+0x13250], R5 ;  /* 0x01325005020075a7 */ /* 0x000062000802017f */
[----:B------:R-:W-:Y:S05]  /*12da0*/  @!P0 BRA `(.L_x_15961) ;  /* 0x0000000000048947 */ /* 0x000fea0003800000 */
[----:B------:R-:W-:Y:S01]  /*12db0*/  BPT.TRAP 0x1 ;  /* 0x000000040000795c */ /* 0x000fe20000300000 */
.L_x_15961:
[----:B------:R-:W-:Y:S04]  /*12dc0*/  BSSY B0, `(.L_x_15962) ;  /* 0x0000004000007945 */ /* 0x000fe80003800000 */
[----:B-1----:R-:W-:Y:S05]  /*12dd0*/  @P1 BRA `(.L_x_15963) ;  /* 0x0000000000081947 */ /* 0x002fea0003800000 */
[----:B------:R-:W1:Y:S02]  /*12de0*/  SYNCS.PHASECHK.TRANS64.TRYWAIT P1, [R2+URZ+0x13250], R5 ;  /* 0x01325005020075a7 */ /* 0x000e64000802017f */
[----:B-1----:R-:W-:Y:S05]  /*12df0*/  @!P1 BRA `(.L_x_15964) ;  /* 0x000000c000c09947 */ /* 0x002fea0003800000 */
.L_x_15963:
[----:B------:R-:W-:Y:S05]  /*12e00*/  BSYNC B0 ;  /* 0x0000000000007941 */ /* 0x000fea0003800000 */
.L_x_15962:
        /* <DEDUP_REMOVED lines=10> */
[----:B------:R-:W-:Y:S01]  /*12eb0*/  IMAD R4, R22, 0x280, R5 ;  /* 0x0000028016047824 */ /* 0x000fe200078e0205 */
[----:B------:R-:W-:Y:S01]  /*12ec0*/  MOV R5, 0xc0000010 ;  /* 0xc000001000057802 */ /* 0x000fe20000000f00 */
[----:B------:R-:W2:Y:S03]  /*12ed0*/  @P1 LDC.64 R8, c[0x0][0x9c8] ;  /* 0x00027200ff081b82 */ /* 0x000ea60000000a00 */
[----:B------:R-:W-:Y:S02]  /*12ee0*/  R2UR UR6, R4 ;  /* 0x00000000040672ca */ /* 0x000fe400000e0000 */
[----:B------:R-:W-:-:S03]  /*12ef0*/  R2UR UR7, R5 ;  /* 0x00000000050772ca */ /* 0x000fc600000e0000 */
[----:B------:R-:W0:Y:S10]  /*12f00*/  @P1 LDC.64 R6, c[0x0][0x9d0] ;  /* 0x00027400ff061b82 */ /* 0x000e340000000a00 */
[----:B------:R-:W-:Y:S03]  /*12f10*/  QGMMA.64x64x32.F32.E4M3.E4M3 R24, R152, gdesc[UR4], R24, gsb0 ;  /* 0x00e0000498187df3 */ /* 0x000fe60008000818 */
[----:B------:R-:W-:-:S02]  /*12f20*/  WARPGROUP.DEPBAR.LE gsb0, 0x0 ;  /* 0x00008000000079c5 */ /* 0x000fc40000010000 */
[----:B------:R-:W-:Y:S01]  /*12f30*/  WARPGROUP.ARRIVE ;  /* 0x00000000000079c5 */ /* 0x000fe20000000000 */
[----:B--2---:R-:W-:-:S04]  /*12f40*/  @P1 IMAD R10, R10, R8, RZ ;  /* 0x000000080a0a1224 */ /* 0x004fc800078e02ff */
[C---:B---3--:R-:W-:Y:S02]  /*12f50*/  @P1 IMAD R5, R11.reuse, R9, R10 ;  /* 0x000000090b051224 */ /* 0x048fe400078e020a */
        /* <DEDUP_REMOVED lines=8> */
[C---:B------:R-:W-:Y:S02]  /*12fe0*/  VIADD R8, R4.reuse, 0x100 ;  /* 0x0000010004087836 */ /* 0x040fe40000000000 */
[----:B------:R-:W-:Y:S01]  /*12ff0*/  IMAD.MOV.U32 R9, RZ, RZ, -0x3ffffff0 ;  /* 0xc0000010ff097424 */ /* 0x000fe200078e00ff */
[----:B------:R-:W-:Y:S01]  /*13000*/  SHFL.BFLY PT, R5, R0, 0x2, 0x1f ;  /* 0x0c401f0000057f89 */ /* 0x000fe200000e0000 */
[----:B------:R-:W-:Y:S02]  /*13010*/  IMAD.MOV.U32 R60, RZ, RZ, -0x800000 ;  /* 0xff800000ff3c7424 */ /* 0x000fe400078e00ff */
[----:B0-----:R-:W-:Y:S02]  /*13020*/  VIADD R6, R4, 0x80 ;  /* 0x0000008004067836 */ /* 0x001fe40000000000 */
[----:B------:R-:W-:-:S03]  /*13030*/  IMAD.MOV.U32 R7, RZ, RZ, -0x3ffffff0 ;  /* 0xc0000010ff077424 */ /* 0x000fc600078e00ff */
[----:B------:R-:W-:Y:S02]  /*13040*/  R2UR UR6, R6 ;  /* 0x00000000060672ca */ /* 0x000fe400000e0000 */
[----:B------:R-:W-:Y:S01]  /*13050*/  R2UR UR7, R7 ;  /* 0x00000000070772ca */ /* 0x000fe200000e0000 */
[----:B------:R-:W0:-:S12]  /*13060*/  SHFL.BFLY PT, R6, R3, 0x2, 0x1f ;  /* 0x0c401f0003067f89 */ /* 0x000e1800000e0000 */
[----:B------:R-:W-:Y:S01]  /*13070*/  QGMMA.64x64x32.F32.E4M3.E4M3 R24, R148, gdesc[UR4], R24, gsb0 ;  /* 0x00e0000494187df3 */ /* 0x000fe20008000818 */
[----:B------:R-:W-:Y:S01]  /*13080*/  R2UR UR6, R8 ;  /* 0x00000000080672ca */ /* 0x000fe200000e0000 */
[C---:B------:R-:W-:Y:S01]  /*13090*/  VIADD R8, R4.reuse, 0x180 ;  /* 0x0000018004087836 */ /* 0x040fe20000000000 */
[----:B------:R-:W-:Y:S01]  /*130a0*/  R2UR UR7, R9 ;  /* 0x00000000090772ca */ /* 0x000fe200000e0000 */
[----:B------:R-:W-:Y:S01]  /*130b0*/  VIADD R4, R4, 0x200 ;  /* 0x0000020004047836 */ /* 0x000fe20000000000 */
[----:B------:R-:W-:Y:S01]  /*130c0*/  MOV R9, 0xc0000010 ;  /* 0xc000001000097802 */ /* 0x000fe20000000f00 */
[----:B0-----:R-:W-:-:S01]  /*130d0*/  FADD.FTZ R6, R6, R3 ;  /* 0x0000000306067221 */ /* 0x001fc20000010000 */
[----:B------:R-:W-:-:S04]  /*130e0*/  IMAD.MOV.U32 R3, RZ, RZ, RZ ;  /* 0x000000ffff037224 */ /* 0x000fc800078e00ff */
[----:B------:R-:W0:Y:S01]  /*130f0*/  SHFL.BFLY PT, R7, R6, 0x1, 0x1f ;  /* 0x0c201f0006077f89 */ /* 0x000e2200000e0000 */
[----:B------:R-:W-:Y:S02]  /*13100*/  WARPGROUP.DEPBAR.LE gsb0, 0x0 ;  /* 0x00008000000079c5 */ /* 0x000fe40000010000 */
[----:B------:R-:W-:-:S06]  /*13110*/  WARPGROUP.ARRIVE ;  /* 0x00000000000079c5 */ /* 0x000fcc0000000000 */
[----:B------:R-:W-:Y:S01]  /*13120*/  QGMMA.64x64x32.F32.E4M3.E4M3 R24, R144, gdesc[UR4], R24, gsb0 ;  /* 0x00e0000490187df3 */ /* 0x000fe20008000818 */
[----:B------:R-:W-:Y:S01]  /*13130*/  R2UR UR6, R8 ;  /* 0x00000000080672ca */ /* 0x000fe200000e0000 */
[----:B------:R-:W-:Y:S01]  /*13140*/  FADD.FTZ R8, R5, R0 ;  /* 0x0000000005087221 */ /* 0x000fe20000010000 */
[----:B------:R-:W-:Y:S01]  /*13150*/  R2UR UR7, R9 ;  /* 0x00000000090772ca */ /* 0x000fe200000e0000 */
[----:B------:R-:W-:Y:S02]  /*13160*/  IMAD.MOV.U32 R5, RZ, RZ, -0x3ffffff0 ;  /* 0xc0000010ff057424 */ /* 0x000fe400078e00ff */
[----:B0-----:R-:W-:-:S01]  /*13170*/  FADD.FTZ R9, R6, R7 ;  /* 0x0000000706097221 */ /* 0x001fc20000010000 */
[----:B------:R-:W-:Y:S02]  /*13180*/  IMAD.MOV.U32 R7, RZ, RZ, RZ ;  /* 0x000000ffff077224 */ /* 0x000fe400078e00ff */
[----:B------:R-:W-:Y:S02]  /*13190*/  IMAD.MOV.U32 R0, RZ, RZ, -0x800000 ;  /* 0xff800000ff007424 */ /* 0x000fe400078e00ff */
[C---:B------:R-:W-:Y:S01]  /*131a0*/  FMUL.FTZ R12, R9.reuse, 0.00390625 ;  /* 0x3b800000090c7820 */ /* 0x040fe20000410000 */
[----:B------:R-:W-:-:S04]  /*131b0*/  FSETP.NE.FTZ.AND P1, PT, R9, RZ, PT ;  /* 0x000000ff0900720b */ /* 0x000fc80003f35000 */
[----:B------:R-:W-:-:S09]  /*131c0*/  FSETP.NE.FTZ.AND P2, PT, R12, RZ, PT ;  /* 0x000000ff0c00720b */ /* 0x000fd20003f55000 */
[----:B------:R-:W-:Y:S01]  /*131d0*/  @P1 MUFU.RCP R3, R9 ;  /* 0x0000000900031308 */ /* 0x000fe20000001000 */
[----:B------:R-:W-:Y:S02]  /*131e0*/  WARPGROUP.DEPBAR.LE gsb0, 0x0 ;  /* 0x00008000000079c5 */ /* 0x000fe40000010000 */
[----:B------:R-:W-:-:S06]  /*131f0*/  WARPGROUP.ARRIVE ;  /* 0x00000000000079c5 */ /* 0x000fcc0000000000 */
[----:B------:R-:W-:Y:S01]  /*13200*/  QGMMA.64x64x32.F32.E4M3.E4M3 R24, R140, gdesc[UR4], R24, gsb0 ;  /* 0x00e000048c187df3 */ /* 0x000fe20008000818 */
        /* <DEDUP_REMOVED lines=18> */
[----:B------:R-:W-:Y:S01]  /*13330*/  QGMMA.64x64x32.F32.E4M3.E4M3 R24, R136, gdesc[UR4], R24, gsb0 ;  /* 0x00e0000488187df3 */ /* 0x000fe20008000818 */
[-C--:B--2---:R-:W-:Y:S01]  /*13340*/  FMUL.FTZ R3, R3, R10.reuse ;  /* 0x0000000a03037220 */ /* 0x084fe20000410000 */
[----:B------:R-:W-:Y:S01]  /*13350*/  FMUL.FTZ R7, R7, R10 ;  /* 0x0000000a07077220 */ /* 0x000fe20000410000 */
[----:B------:R-:W-:Y:S02]  /*13360*/  WARPGROUP.DEPBAR.LE gsb0, 0x0 ;  /* 0x00008000000079c5 */ /* 0x000fe40000010000 */
[----:B------:R-:W-:Y:S05]  /*13370*/  @!P0 BRA `(.L_x_15965) ;  /* 0x0000000000048947 */ /* 0x000fea0003800000 */
[----:B------:R-:W-:Y:S01]  /*13380*/  BPT.TRAP 0x1 ;  /* 0x000000040000795c */ /* 0x000fe20000300000 */
.L_x_15965:
[----:B------:R-:W2:Y:S01]  /*13390*/  LDL.LU R4, [R1+0x14] ;  /* 0x0000140001047983 */ /* 0x000ea20000300800 */
[----:B------:R-:W-:Y:S02]  /*133a0*/  VIADD R2, R2, 0x13260 ;  /* 0x0001326002027836 */ /* 0x000fe40000000000 */
[-C--:B------:R-:W-:Y:S01]  /*133b0*/  FMUL.FTZ R11, R24, R3.reuse ;  /* 0x00000003180b7220 */ /* 0x080fe20000410000 */
[-C--:B------:R-:W-:Y:S01]  /*133c0*/  FMUL.FTZ R29, R29, R3.reuse ;  /* 0x000000031d1d7220 */ /* 0x080fe20000410000 */
[----:B------:R-:W3:Y:S01]  /*133d0*/  LDL.LU R9, [R1+0x64] ;  /* 0x0000640001097983 */ /* 0x000ee20000300800 */
[----:B------:R-:W-:Y:S01]  /*133e0*/  IADD3 R22, R22, 0x1, RZ ;  /* 0x0000000116167810 */ /* 0x000fe20007ffe0ff */
        /* <DEDUP_REMOVED lines=37> */
[-C--:B------:R-:W-:Y:S01]  /*13640*/  FMUL.FTZ R4, R30, R7.reuse ;  /* 0x000000071e047220 */ /* 0x080fe20000410000 */
[----:B------:R-:W-:-:S07]  /*13650*/  FMUL.FTZ R30, R27, R7 ;  /* 0x000000071b1e7220 */ /* 0x000fce0000410000 */
.L_x_15900:
[----:B------:R-:W2:Y:S01]  /*13660*/  LDL R74, [R1+0x58] ;  /* 0x00005800014a7983 */ /* 0x000ea20000100800 */
[----:B------:R-:W0:Y:S01]  /*13670*/  S2UR UR4, SR_CgaCtaId ;  /* 0x00000000000479c3 */ /* 0x000e220000008800 */
[----:B------:R-:W-:Y:S01]  /*13680*/  MOV R18, 0x400 ;  /* 0x0000040000127802 */ /* 0x000fe20000000f00 */
[----:B------:R-:W-:Y:S01]  /*13690*/  BSSY B0, `(.L_x_15966) ;  /* 0x000029d000007945 */ /* 0x000fe20003800000 */
[----:B------:R-:W1:Y:S01]  /*136a0*/  S2R R7, SR_TID.X ;  /* 0x0000000000077919 */ /* 0x000e620000002100 */
[----:B0-----:R-:W-:-:S05]  /*136b0*/  IMAD.U32 R2, RZ, RZ, UR4 ;  /* 0x00000004ff027e24 */ /* 0x001fca000f8e00ff */
[----:B------:R0:W-:Y:S01]  /*136c0*/  STL [R1+0x14], R2 ;  /* 0x0000140201007387 */ /* 0x0001e20000100800 */
[----:B------:R-:W-:Y:S01]  /*136d0*/  LEA R18, R2, R18, 0x18 ;  /* 0x0000001202127211 */ /* 0x000fe200078ec0ff */
[----:B------:R-:W-:Y:S01]  /*136e0*/  BAR.SYNC.DEFER_BLOCKING 0x5, 0x200 ;  /* 0x0148000000007b1d */ /* 0x000fe20000010000 */
[----:B-1----:R-:W-:-:S05]  /*136f0*/  VIADD R80, R7, 0xffffff80 ;  /* 0xffffff8007507836 */ /* 0x002fca0000000000 */
[----:B------:R-:W-:-:S04]  /*13700*/  SHF.R.S32.HI R72, RZ, 0x1f, R80 ;  /* 0x0000001fff487819 */ /* 0x000fc80000011450 */
[----:B------:R-:W-:-:S04]  /*13710*/  LEA.HI R72, R72, R80, RZ, 0x3 ;  /* 0x0000005048487211 */ /* 0x000fc800078f18ff */
[----:B------:R-:W-:-:S05]  /*13720*/  LOP3.LUT R72, R72, 0xfffffff8, RZ, 0xc0, !PT ;  /* 0xfffffff848487812 */ /* 0x000fca00078ec0ff */
[----:B------:R-:W-:-:S04]  /*13730*/  IMAD.IADD R72, R80, 0x1, -R72 ;  /* 0x0000000150487824 */ /* 0x000fc800078e0a48 */
[----:B------:R-:W-:Y:S01]  /*13740*/  IMAD.SHL.U32 R61, R72, 0x8, RZ ;  /* 0x00000008483d7824 */ /* 0x000fe200078e00ff */
[----:B-----5:R0:W1:Y:S04]  /*13750*/  LDS.128 R24, [R18+0x132d0] ;  /* 0x0132d00012187984 */ /* 0x0200680000000c00 */
        /* <DEDUP_REMOVED lines=58> */
[----:B--2---:R-:W-:Y:S01]  /*13b00*/  IMAD.MOV.U32 R83, RZ, RZ, R33 ;  /* 0x000000ffff537224 */ /* 0x004fe200078e0021 */
[----:B---3--:R-:W-:Y:S01]  /*13b10*/  MOV R82, R36 ;  /* 0x0000002400527202 */ /* 0x008fe20000000f00 */
[----:B----4-:R-:W-:-:S03]  /*13b20*/  IMAD.WIDE R4, R24, 0x2, R2 ;  /* 0x0000000218047825 */ /* 0x010fc600078e0202 */
[C---:B------:R-:W-:Y:S02]  /*13b30*/  IADD3 R29, P2, R4.reuse, 0x40, RZ ;  /* 0x00000040041d7810 */ /* 0x040fe40007f5e0ff */
[C---:B------:R-:W-:Y:S02]  /*13b40*/  IADD3 R7, P3, R4.reuse, 0x20, RZ ;  /* 0x0000002004077810 */ /* 0x040fe40007f7e0ff */
[C---:B------:R-:W-:Y:S02]  /*13b50*/  IADD3 R35, P1, R4.reuse, 0x60, RZ ;  /* 0x0000006004237810 */ /* 0x040fe40007f3e0ff */
[----:B------:R-:W-:Y:S02]  /*13b60*/  LOP3.LUT R9, R4, 0x380, RZ, 0xc0, !PT ;  /* 0x0000038004097812 */ /* 0x000fe400078ec0ff */
[----:B------:R-:W-:Y:S02]  /*13b70*/  LOP3.LUT R6, R29, 0x380, RZ, 0xc0, !PT ;  /* 0x000003801d067812 */ /* 0x000fe400078ec0ff */
[----:B------:R-:W-:-:S02]  /*13b80*/  LOP3.LUT R8, R7, 0x380, RZ, 0xc0, !PT ;  /* 0x0000038007087812 */ /* 0x000fc400078ec0ff */
[----:B------:R-:W-:Y:S02]  /*13b90*/  LOP3.LUT R24, R35, 0x380, RZ, 0xc0, !PT ;  /* 0x0000038023187812 */ /* 0x000fe400078ec0ff */
[----:B------:R-:W-:Y:S02]  /*13ba0*/  SHF.R.U64 R9, R9, 0x3, RZ ;  /* 0x0000000309097819 */ /* 0x000fe400000012ff */
[----:B------:R-:W-:Y:S02]  /*13bb0*/  SHF.R.U64 R6, R6, 0x3, RZ ;  /* 0x0000000306067819 */ /* 0x000fe400000012ff */
[----:B------:R-:W-:Y:S02]  /*13bc0*/  SHF.R.U64 R8, R8, 0x3, RZ ;  /* 0x0000000308087819 */ /* 0x000fe400000012ff */
[----:B------:R-:W-:Y:S02]  /*13bd0*/  SHF.R.U64 R24, R24, 0x3, RZ ;  /* 0x0000000318187819 */ /* 0x000fe400000012ff */
[----:B------:R-:W-:-:S02]  /*13be0*/  LOP3.LUT R4, R9, R4, RZ, 0x3c, !PT ;  /* 0x0000000409047212 */ /* 0x000fc400078e3cff */
[----:B------:R-:W-:Y:S01]  /*13bf0*/  LOP3.LUT R64, R6, R29, RZ, 0x3c, !PT ;  /* 0x0000001d06407212 */ /* 0x000fe200078e3cff */
[--C-:B------:R-:W-:Y:S01]  /*13c00*/  IMAD.X R65, RZ, RZ, R5.reuse, P2 ;  /* 0x000000ffff417224 */ /* 0x100fe200010e0605 */
[----:B------:R-:W-:Y:S01]  /*13c10*/  LOP3.LUT R8, R8, R7, RZ, 0x3c, !PT ;  /* 0x0000000708087212 */ /* 0x000fe200078e3cff */
[--C-:B------:R-:W-:Y:S01]  /*13c20*/  IMAD.X R7, RZ, RZ, R5.reuse, P1 ;  /* 0x000000ffff077224 */ /* 0x100fe200008e0605 */
[----:B------:R-:W-:Y:S01]  /*13c30*/  LOP3.LUT R6, R24, R35, RZ, 0x3c, !PT ;  /* 0x0000002318067212 */ /* 0x000fe200078e3cff */
[----:B------:R-:W-:Y:S01]  /*13c40*/  IMAD.X R9, RZ, RZ, R5, P3 ;  /* 0x000000ffff097224 */ /* 0x000fe200018e0605 */
[----:B------:R-:W-:Y:S02]  /*13c50*/  MOV R24, R4 ;  /* 0x0000000400187202 */ /* 0x000fe40000000f00 */
[----:B------:R-:W-:Y:S01]  /*13c60*/  LOP3.LUT R5, R10, 0x2, RZ, 0x3c, !PT ;  /* 0x000000020a057812 */ /* 0x000fe200078e3cff */
[----:B------:R-:W-:Y:S01]  /*13c70*/  SHFL.IDX PT, R48, R59, R10, 0x1c1f ;  /* 0x001c1f0a3b307589 */ /* 0x000fe200000e0000 */
[----:B------:R-:W-:-:S02]  /*13c80*/  SEL R33, R42, R43, P0 ;  /* 0x0000002b2a217207 */ /* 0x000fc40000000000 */
[----:B------:R-:W-:Y:S01]  /*13c90*/  SEL R42, R51, R50, P0 ;  /* 0x00000032332a7207 */ /* 0x000fe20000000000 */
[----:B------:R-:W0:Y:S01]  /*13ca0*/  SHFL.IDX PT, R47, R66, R5, 0x1c1f ;  /* 0x001c1f05422f7589 */ /* 0x000e2200000e0000 */
[----:B------:R-:W-:Y:S02]  /*13cb0*/  MOV R63, R8 ;  /* 0x00000008003f7202 */ /* 0x000fe40000000f00 */
[----:B------:R-:W-:Y:S01]  /*13cc0*/  MOV R64, R64 ;  /* 0x0000004000407202 */ /* 0x000fe20000000f00 */
[----:B------:R-:W-:Y:S01]  /*13cd0*/  SHFL.IDX PT, R44, R67, R10, 0x1c1f ;  /* 0x001c1f0a432c7589 */ /* 0x000fe200000e0000 */
[----:B------:R-:W-:-:S03]  /*13ce0*/  MOV R65, R6 ;  /* 0x0000000600417202 */ /* 0x000fc60000000f00 */
[----:B------:R-:W-:Y:S04]  /*13cf0*/  SHFL.IDX PT, R49, R49, R10, 0x1c1f ;  /* 0x001c1f0a31317589 */ /* 0x000fe800000e0000 */
[----:B------:R-:W1:Y:S04]  /*13d00*/  SHFL.IDX PT, R43, R30, R5, 0x1c1f ;  /* 0x001c1f051e2b7589 */ /* 0x000e6800000e0000 */
[----:B------:R-:W2:Y:S04]  /*13d10*/  SHFL.IDX PT, R50, R68, R5, 0x1c1f ;  /* 0x001c1f0544327589 */ /* 0x000ea800000e0000 */
[----:B------:R-:W-:Y:S04]  /*13d20*/  SHFL.IDX PT, R9, R14, R5, 0x1c1f ;  /* 0x001c1f050e097589 */ /* 0x000fe800000e0000 */
[----:B------:R-:W-:Y:S04]  /*13d30*/  SHFL.IDX PT, R29, R77, R10, 0x1c1f ;  /* 0x001c1f0a4d1d7589 */ /* 0x000fe800000e0000 */
[----:B------:R-:W3:Y:S04]  /*13d40*/  SHFL.IDX PT, R6, R11, R5, 0x1c1f ;  /* 0x001c1f050b067589 */ /* 0x000ee800000e0000 */
[----:B------:R-:W-:Y:S04]  /*13d50*/  SHFL.IDX PT, R45, R45, R10, 0x1c1f ;  /* 0x001c1f0a2d2d7589 */ /* 0x000fe800000e0000 */
[----:B------:R-:W-:Y:S04]  /*13d60*/  SHFL.IDX PT, R52, R33, R10, 0x1c1f ;  /* 0x001c1f0a21347589 */ /* 0x000fe800000e0000 */
[----:B------:R-:W4:Y:S04]  /*13d70*/  SHFL.IDX PT, R14, R70, R5, 0x1c1f ;  /* 0x001c1f05460e7589 */ /* 0x000f2800000e0000 */
[----:B------:R-:W4:Y:S04]  /*13d80*/  SHFL.IDX PT, R51, R34, R5, 0x1c1f ;  /* 0x001c1f0522337589 */ /* 0x000f2800000e0000 */
[----:B------:R-:W-:Y:S04]  /*13d90*/  SHFL.IDX PT, R4, R79, R10, 0x1c1f ;  /* 0x001c1f0a4f047589 */ /* 0x000fe800000e0000 */
[----:B------:R-:W4:Y:S04]  /*13da0*/  SHFL.IDX PT, R7, R12, R5, 0x1c1f ;  /* 0x001c1f050c077589 */ /* 0x000f2800000e0000 */
[----:B------:R-:W-:Y:S04]  /*13db0*/  SHFL.IDX PT, R53, R53, R10, 0x1c1f ;  /* 0x001c1f0a35357589 */ /* 0x000fe800000e0000 */
[----:B------:R0:W4:Y:S04]  /*13dc0*/  SHFL.IDX PT, R54, R46, R5, 0x1c1f ;  /* 0x001c1f052e367589 */ /* 0x00012800000e0000 */
[----:B------:R-:W-:Y:S04]  /*13dd0*/  SHFL.IDX PT, R32, R73, R10, 0x1c1f ;  /* 0x001c1f0a49207589 */ /* 0x000fe800000e0000 */
        /* <DEDUP_REMOVED lines=8> */
[----:B------:R1:W4:Y:S04]  /*13e60*/  SHFL.IDX PT, R55, R42, R5, 0x1c1f ;  /* 0x001c1f052a377589 */ /* 0x00032800000e0000 */
[----:B------:R-:W4:Y:S04]  /*13e70*/  SHFL.IDX PT, R8, R75, R10, 0x1c1f ;  /* 0x001c1f0a4b087589 */ /* 0x000f2800000e0000 */
[----:B------:R-:W-:Y:S04]  /*13e80*/  SHFL.IDX PT, R40, R69, R10, 0x1c1f ;  /* 0x001c1f0a45287589 */ /* 0x000fe800000e0000 */
[----:B------:R4:W4:Y:S04]  /*13e90*/  SHFL.IDX PT, R11, R21, R5, 0x1c1f ;  /* 0x001c1f05150b7589 */ /* 0x00092800000e0000 */
[----:B------:R-:W-:Y:S04]  /*13ea0*/  SHFL.IDX PT, R57, R57, R10, 0x1c1f ;  /* 0x001c1f0a39397589 */ /* 0x000fe800000e0000 */
[----:B------:R-:W4:Y:S01]  /*13eb0*/  SHFL.IDX PT, R58, R58, R5, 0x1c1f ;  /* 0x001c1f053a3a7589 */ /* 0x000f2200000e0000 */
[----:B0-----:R-:W-:-:S02]  /*13ec0*/  SEL R46, R48, R47, P0 ;  /* 0x0000002f302e7207 */ /* 0x001fc40000000000 */
[----:B------:R-:W-:Y:S02]  /*13ed0*/  SEL R48, R47, R48, P0 ;  /* 0x000000302f307207 */ /* 0x000fe40000000000 */
[----:B-1----:R-:W-:Y:S02]  /*13ee0*/  SEL R42, R44, R43, P0 ;  /* 0x0000002b2c2a7207 */ /* 0x002fe40000000000 */
[----:B--2---:R-:W-:Y:S02]  /*13ef0*/  SEL R47, R49, R50, P0 ;  /* 0x00000032312f7207 */ /* 0x004fe40000000000 */
[----:B------:R-:W-:Y:S02]  /*13f00*/  SEL R44, R43, R44, P0 ;  /* 0x0000002c2b2c7207 */ /* 0x000fe40000000000 */
[----:B------:R-:W-:Y:S02]  /*13f10*/  SEL R49, R50, R49, P0 ;  /* 0x0000003132317207 */ /* 0x000fe40000000000 */
[----:B---3--:R-:W-:-:S02]  /*13f20*/  SEL R20, R29, R6, P0 ;  /* 0x000000061d147207 */ /* 0x008fc40000000000 */
        /* <DEDUP_REMOVED lines=43> */
[----:B------:R1:W-:Y:S04]  /*141e0*/  STSM.16.M88.4 [R64], R8 ;  /* 0x0000000840007844 */ /* 0x0003e80000000200 */
[----:B------:R2:W-:Y:S01]  /*141f0*/  STSM.16.M88.4 [R65], R12 ;  /* 0x0000000c41007844 */ /* 0x0005e20000000200 */
[----:B------:R-:W-:-:S04]  /*14200*/  ISETP.NE.U32.AND P0, PT, RZ, UR4, PT ;  /* 0x00000004ff007c0c */ /* 0x000fc8000bf05070 */
[----:B------:R-:W-:Y:S01]  /*14210*/  ISETP.NE.AND.EX P0, PT, RZ, UR5, PT, P0 ;  /* 0x00000005ff007c0c */ /* 0x000fe2000bf05300 */
[----:B------:R-:W-:Y:S01]  /*14220*/  BAR.SYNC.DEFER_BLOCKING 0x1, 0x180 ;  /* 0x0046000000007b1d */ /* 0x000fe20000010000 */
[----:B------:R-:W-:Y:S01]  /*14230*/  IADD3 R58, P1, R85, UR4, RZ ;  /* 0x00000004553a7c10 */ /* 0x000fe2000ff3e0ff */
[----:B------:R-:W-:-:S03]  /*14240*/  IMAD.MOV.U32 R24, RZ, RZ, RZ ;  /* 0x000000ffff187224 */ /* 0x000fc600078e00ff */
[----:B------:R-:W-:-:S03]  /*14250*/  IADD3.X R59, R84, UR5, RZ, P1, !PT ;  /* 0x00000005543b7c10 */ /* 0x000fc60008ffe4ff */
[----:B0-----:R-:W0:Y:S01]  /*14260*/  LDC R63, c[0x0][0xbe8] ;  /* 0x0002fa00ff3f7b82 */ /* 0x001e220000000800 */
[----:B------:R-:W-:-:S07]  /*14270*/  ISETP.GT.AND P3, PT, R74, 0x1, PT ;  /* 0x000000014a00780c */ /* 0x000fce0003f64270 */
[----:B-1----:R-:W1:Y:S01]  /*14280*/  LDC.64 R10, c[0x0][0xba8] ;  /* 0x0002ea00ff0a7b82 */ /* 0x002e620000000a00 */
[----:B------:R-:W3:Y:S01]  /*14290*/  @P0 LDG.E R24, desc[UR40][R58.64] ;  /* 0x000000283a180981 */ /* 0x000ee2000c1e1900 */
[----:B------:R-:W-:-:S05]  /*142a0*/  IMAD.MOV.U32 R64, RZ, RZ, 0x9b8 ;  /* 0x000009b8ff407424 */ /* 0x000fca00078e00ff */
[----:B------:R-:W-:-:S04]  /*142b0*/  SEL R64, R64, 0x978, P3 ;  /* 0x0000097840407807 */ /* 0x000fc80001800000 */
[----:B------:R-:W4:Y:S08]  /*142c0*/  LDC.64 R8, c[0x0][R64+0x220] ;  /* 0x0000880040087b82 */ /* 0x000f300000000a00 */
[----:B--2---:R-:W2:Y:S01]  /*142d0*/  LDC.64 R12, c[0x0][R64+0x218] ;  /* 0x00008600400c7b82 */ /* 0x004ea20000000a00 */
[----:B------:R-:W-:-:S04]  /*142e0*/  ISETP.NE.U32.AND P1, PT, RZ, UR6, PT ;  /* 0x00000006ff007c0c */ /* 0x000fc8000bf25070 */
[----:B------:R-:W-:-:S03]  /*142f0*/  ISETP.NE.AND.EX P1, PT, RZ, UR7, PT, P1 ;  /* 0x00000007ff007c0c */ /* 0x000fc6000bf25310 */
[----:B------:R-:W2:Y:S01]  /*14300*/  LDC.64 R6, c[0x0][R64+0x228] ;  /* 0x00008a0040067b82 */ /* 0x000ea20000000a00 */
[----:B0-----:R-:W-:-:S07]  /*14310*/  ISETP.NE.AND P4, PT, R63, 0x1, PT ;  /* 0x000000013f00780c */ /* 0x001fce0003f85270 */
[----:B------:R0:W0:Y:S02]  /*14320*/  LDC.64 R4, c[0x0][R64+0x210] ;  /* 0x0000840040047b82 */ /* 0x0000240000000a00 */
[----:B------:R-:W-:-:S04]  /*14330*/  @P1 IADD3 R66, P2, R85, UR6, RZ ;  /* 0x0000000655421c10 */ /* 0x000fc8000ff5e0ff */
[----:B------:R-:W-:Y:S02]  /*14340*/  @P1 IADD3.X R67, R84, UR7, RZ, P2, !PT ;  /* 0x0000000754431c10 */ /* 0x000fe400097fe4ff */
[----:B------:R-:W-:Y:S01]  /*14350*/  ISETP.NE.U32.AND P2, PT, RZ, UR4, PT ;  /* 0x00000004ff007c0c */ /* 0x000fe2000bf45070 */
[----:B------:R-:W0:Y:S03]  /*14360*/  @P4 LDC R71, c[0x0][0xbec] ;  /* 0x0002fb00ff474b82 */ /* 0x000e260000000800 */
[----:B------:R-:W-:Y:S01]  /*14370*/  ISETP.NE.AND.EX P2, PT, RZ, UR5, PT, P2 ;  /* 0x00000005ff007c0c */ /* 0x000fe2000bf45320 */
[----:B------:R-:W-:-:S04]  /*14380*/  ULDC UR6, c[0x0][0xa88] ;  /* 0x0002a20000067ab9 */ /* 0x000fc80000000800 */
[----:B------:R-:W0:Y:S01]  /*14390*/  @P4 LDC R73, c[0x0][0xbf0] ;  /* 0x0002fc00ff494b82 */ /* 0x000e220000000800 */
[----:B------:R-:W-:Y:S01]  /*143a0*/  SEL R65, R83, RZ, !P2 ;  /* 0x000000ff53417207 */ /* 0x000fe20005000000 */
[----:B------:R-:W-:Y:S01]  /*143b0*/  IMAD.U32 R68, RZ, RZ, UR6 ;  /* 0x00000006ff447e24 */ /* 0x000fe2000f8e00ff */
[----:B------:R-:W-:-:S03]  /*143c0*/  SEL R15, R82, RZ, !P2 ;  /* 0x000000ff520f7207 */ /* 0x000fc60005000000 */
[----:B----4-:R-:W-:Y:S02]  /*143d0*/  IMAD R9, R9, R65, RZ ;  /* 0x0000004109097224 */ /* 0x010fe400078e02ff */
[----:B------:R2:W5:Y:S01]  /*143e0*/  @P1 LDG.E R68, desc[UR40][R66.64] ;  /* 0x0000002842441981 */ /* 0x000562000c1e1900 */
[----:B------:R-:W-:Y:S01]  /*143f0*/  IADD3 R14, R81, R78, RZ ;  /* 0x0000004e510e7210 */ /* 0x000fe20007ffe0ff */
[----:B-1----:R-:W1:Y:S01]  /*14400*/  @!P3 LDC R10, c[0x0][0xb50] ;  /* 0x0002d400ff0abb82 */ /* 0x002e620000000800 */
[C---:B------:R-:W-:Y:S02]  /*14410*/  IMAD R69, R8.reuse, R15, R9 ;  /* 0x0000000f08457224 */ /* 0x040fe400078e0209 */
[----:B------:R-:W-:-:S04]  /*14420*/  IMAD.WIDE.U32 R8, R8, R65, RZ ;  /* 0x0000004108087225 */ /* 0x000fc800078e00ff */
[-C--:B--2---:R-:W-:Y:S01]  /*14430*/  IMAD R67, R13, R23.reuse, RZ ;  /* 0x000000170d437224 */ /* 0x084fe200078e02ff */
[----:B------:R-:W2:Y:S01]  /*14440*/  @!P3 LDC R11, c[0x0][0xb54] ;  /* 0x0002d500ff0bbb82 */ /* 0x000ea20000000800 */
[----:B------:R-:W-:Y:S01]  /*14450*/  IMAD.WIDE.U32 R12, R12, R23, RZ ;  /* 0x000000170c0c7225 */ /* 0x000fe200078e00ff */
[----:B------:R-:W-:-:S03]  /*14460*/  SEL R15, R76, RZ, P3 ;  /* 0x000000ff4c0f7207 */ /* 0x000fc60001800000 */
[----:B------:R-:W-:Y:S02]  /*14470*/  IMAD.IADD R69, R9, 0x1, R69 ;  /* 0x0000000109457824 */ /* 0x000fe400078e0245 */
[----:B------:R-:W-:Y:S02]  /*14480*/  IMAD.MOV.U32 R9, RZ, RZ, R14 ;  /* 0x000000ffff097224 */ /* 0x000fe400078e000e */
[----:B------:R-:W-:Y:S02]  /*14490*/  IMAD.IADD R67, R13, 0x1, R67 ;  /* 0x000000010d437824 */ /* 0x000fe400078e0243 */
[-C--:B------:R-:W-:Y:S02]  /*144a0*/  IMAD R13, R7, R15.reuse, RZ ;  /* 0x0000000f070d7224 */ /* 0x080fe400078e02ff */
[----:B------:R-:W-:-:S04]  /*144b0*/  IMAD.WIDE.U32 R6, R6, R15, RZ ;  /* 0x0000000f06067225 */ /* 0x000fc800078e00ff */
[----:B------:R-:W-:Y:S01]  /*144c0*/  IMAD.IADD R13, R7, 0x1, R13 ;  /* 0x00000001070d7824 */ /* 0x000fe200078e020d */
[--C-:B---3--:R-:W-:Y:S01]  /*144d0*/  IADD3 R12, P2, P5, R8, R12, R24.reuse ;  /* 0x0000000c080c7210 */ /* 0x108fe20007d5e018 */
        /* <DEDUP_REMOVED lines=15> */
[----:B--2---:R-:W-:Y:S01]  /*145d0*/  LEA.HI.X R11, R6, R11, R4, 0x2, P2 ;  /* 0x0000000b060b7211 */ /* 0x004fe200010f1404 */
[----:B------:R-:W-:Y:S06]  /*145e0*/  @P1 BRA `(.L_x_15968) ;  /* 0x0000000000101947 */ /* 0x000fec0003800000 */
[----:B------:R-:W-:Y:S05]  /*145f0*/  @!P0 BRA `(.L_x_15968) ;  /* 0x00000000000c8947 */ /* 0x000fea0003800000 */
[----:B------:R-:W2:Y:S04]  /*14600*/  LDG.E R5, desc[UR40][R58.64] ;  /* 0x000000283a057981 */ /* 0x000ea8000c1e1900 */
[----:B-----5:R-:W2:Y:S02]  /*14610*/  LDG.E R68, desc[UR40][R58.64+0x4] ;  /* 0x000004283a447981 */ /* 0x020ea4000c1e1900 */
[----:B--2---:R-:W-:-:S07]  /*14620*/  IMAD.IADD R68, R68, 0x1, -R5 ;  /* 0x0000000144447824 */ /* 0x004fce00078e0a05 */
.L_x_15968:
        /* <DEDUP_REMOVED lines=25> */
[----:B------:R-:W2:Y:S04]  /*147c0*/  @P4 LDC R35, c[0x0][0xbf0] ;  /* 0x0002fc00ff234b82 */ /* 0x000ea80000000800 */
[----:B0-----:R-:W-:-:S04]  /*147d0*/  IMAD R5, R59, 0x40, R61 ;  /* 0x000000403b057824 */ /* 0x001fc800078e023d */
        /* <DEDUP_REMOVED lines=19> */
[----:B------:R-:W-:Y:S02]  /*14910*/  LOP3.LUT R0, R7, 0x380, RZ, 0xc0, !PT ;  /* 0x0000038007007812 */ /* 0x000fe400078ec0ff */
[----:B------:R-:W-:Y:S01]  /*14920*/  IADD3.X R5, RZ, R3, RZ, P0, !PT ;  /* 0x00000003ff057210 */ /* 0x000fe200007fe4ff */
[----:B------:R-:W-:Y:S01]  /*14930*/  IMAD R3, R64, UR4, RZ ;  /* 0x0000000440037c24 */ /* 0x000fe2000f8e02ff */
[----:B------:R-:W-:-:S03]  /*14940*/  SHF.R.U64 R0, R0, 0x3, RZ ;  /* 0x0000000300007819 */ /* 0x000fc600000012ff */
[----:B------:R-:W-:Y:S01]  /*14950*/  IMAD R21, R24, UR5, R3 ;  /* 0x0000000518157c24 */ /* 0x000fe2000f8e0203 */
[----:B------:R-:W-:Y:S01]  /*14960*/  LOP3.LUT R4, R0, R7, RZ, 0x3c, !PT ;  /* 0x0000000700047212 */ /* 0x000fe200078e3cff */
[----:B------:R-:W-:Y:S01]  /*14970*/  IMAD.WIDE.U32 R2, R24, UR4, RZ ;  /* 0x0000000418027c25 */ /* 0x000fe2000f8e00ff */
[----:B------:R-:W-:-:S03]  /*14980*/  ULDC.64 UR4, c[0x0][0xae8] ;  /* 0x0002ba0000047ab9 */ /* 0x000fc60000000a00 */
[----:B------:R-:W-:Y:S01]  /*14990*/  IMAD R0, R72, 0x30, R59 ;  /* 0x0000003048007824 */ /* 0x000fe200078e023b */
[----:B------:R-:W-:Y:S01]  /*149a0*/  SHF.R.S32.HI R20, RZ, 0x1f, R65 ;  /* 0x0000001fff147819 */ /* 0x000fe20000011441 */
[----:B------:R-:W-:Y:S01]  /*149b0*/  IMAD.IADD R3, R3, 0x1, R21 ;  /* 0x0000000103037824 */ /* 0x000fe200078e0215 */
[----:B------:R-:W5:Y:S01]  /*149c0*/  LD.E.128 R4, desc[UR40][R4.64] ;  /* 0x0000002804047980 */ /* 0x000f62000c101d00 */
[----:B------:R-:W-:Y:S02]  /*149d0*/  IMAD.IADD R24, R78, 0x1, R0 ;  /* 0x000000014e187824 */ /* 0x000fe400078e0200 */
[----:B------:R-:W-:Y:S01]  /*149e0*/  IMAD.WIDE.U32 R2, R23, UR4, R2 ;  /* 0x0000000417027c25 */ /* 0x000fe2000f8e0002 */
[----:B------:R-:W-:Y:S01]  /*149f0*/  @!PT LDS RZ, [RZ] ;  /* 0x00000000fffff984 */ /* 0x000fe20000000800 */
[----:B------:R-:W-:Y:S01]  /*14a00*/  @!PT LDS RZ, [RZ] ;  /* 0x00000000fffff984 */ /* 0x000fe20000000800 */
[----:B------:R-:W-:Y:S01]  /*14a10*/  @!PT LDS RZ, [RZ] ;  /* 0x00000000fffff984 */ /* 0x000fe20000000800 */
[----:B------:R-:W-:Y:S01]  /*14a20*/  @!PT LDS RZ, [RZ] ;  /* 0x00000000fffff984 */ /* 0x000fe20000000800 */
[----:B------:R0:W-:Y:S06]  /*14a30*/  MEMBAR.ALL.CTA ;  /* 0x0000000000007992 */ /* 0x0001ec0000008000 */
[----:B0-----:R-:W0:Y:S01]  /*14a40*/  FENCE.VIEW.ASYNC.S ;  /* 0x00000000000073c6 */ /* 0x001e220000000000 */
[----:B-1----:R-:W-:-:S04]  /*14a50*/  @P4 IMAD.HI.U32 R0, R24, R33, RZ ;  /* 0x0000002118004227 */ /* 0x002fc800078e00ff */
[----:B------:R-:W-:Y:S01]  /*14a60*/  IMAD R3, R23, UR5, R3 ;  /* 0x0000000517037c24 */ /* 0x000fe2000f8e0203 */
[----:B------:R-:W-:Y:S01]  /*14a70*/  ULDC.64 UR4, c[0x0][0xaf0] ;  /* 0x0002bc0000047ab9 */ /* 0x000fe20000000a00 */
[----:B------:R-:W-:Y:S01]  /*14a80*/  IMAD.MOV.U32 R21, RZ, RZ, R24 ;  /* 0x000000ffff157224 */ /* 0x000fe200078e0018 */
[----:B--2---:R-:W-:Y:S01]  /*14a90*/  @P4 SHF.R.U32.HI R21, RZ, R35, R0 ;  /* 0x00000023ff154219 */ /* 0x004fe20000011600 */
[----:B------:R-:W-:Y:S01]  /*14aa0*/  IMAD R20, R20, UR4, RZ ;  /* 0x0000000414147c24 */ /* 0x000fe2000f8e02ff */
[----:B------:R-:W-:Y:S01]  /*14ab0*/  IADD3 R35, R59, R78, RZ ;  /* 0x0000004e3b237210 */ /* 0x000fe20007ffe0ff */
[----:B------:R-:W-:Y:S01]  /*14ac0*/  IMAD.WIDE.U32 R2, R65, UR4, R2 ;  /* 0x0000000441027c25 */ /* 0x000fe2000f8e0002 */
[----:B------:R-:W-:-:S03]  /*14ad0*/  SHF.R.S32.HI R0, RZ, 0x1f, R21 ;  /* 0x0000001fff007819 */ /* 0x000fc60000011415 */
[----:B------:R-:W-:Y:S01]  /*14ae0*/  IMAD R23, R65, UR5, R20 ;  /* 0x0000000541177c24 */ /* 0x000fe2000f8e0214 */
[----:B------:R-:W-:Y:S01]  /*14af0*/  ULDC.64 UR4, c[0x0][0xae0] ;  /* 0x0002b80000047ab9 */ /* 0x000fe20000000a00 */
        /* <DEDUP_REMOVED lines=12> */
[----:B------:R-:W-:Y:S01]  /*14bc0*/  ULDC.64 UR4, c[0x0][0xa80] ;  /* 0x0002a00000047ab9 */ /* 0x000fe20000000a00 */
[----:B------:R-:W-:Y:S01]  /*14bd0*/  VIADD R0, R18, 0x13220 ;  /* 0x0001322012007836 */ /* 0x000fe20000000000 */
[C---:B------:R-:W-:Y:S01]  /*14be0*/  LEA R24, P0, R2.reuse, UR4, 0x1 ;  /* 0x0000000402187c11 */ /* 0x040fe2000f8008ff */
[----:B------:R-:W-:Y:S01]  /*14bf0*/  IMAD.IADD R3, R3, 0x1, R21 ;  /* 0x0000000103037824 */ /* 0x000fe200078e0215 */
[----:B------:R-:W-:Y:S01]  /*14c00*/  ULDC UR4, c[0x0][0xac8] ;  /* 0x0002b20000047ab9 */ /* 0x000fe20000000800 */
[C---:B------:R-:W-:Y:S01]  /*14c10*/  VIADD R21, R35.reuse, 0x60 ;  /* 0x0000006023157836 */ /* 0x040fe20000000000 */
[----:B------:R-:W-:Y:S01]  /*14c20*/  PRMT R0, RZ, 0x654, R0 ;  /* 0x00000654ff007816 */ /* 0x000fe20000000000 */
[----:B0-----:R-:W0:Y:S01]  /*14c30*/  SHFL.IDX PT, R20, R24, 0x1, 0x181f ;  /* 0x00381f0018147f89 */ /* 0x001e2200000e0000 */
[----:B------:R-:W-:Y:S01]  /*14c40*/  LEA.HI.X R34, R2, UR5, R3, 0x1, P0 ;  /* 0x0000000502227c11 */ /* 0x000fe200080f0c03 */
[----:B------:R-:W-:Y:S01]  /*14c50*/  VIADD R3, R35, 0x30 ;  /* 0x0000003023037836 */ /* 0x000fe20000000000 */
[----:B------:R-:W-:Y:S01]  /*14c60*/  ISETP.GE.AND P0, PT, R61, UR4, PT ;  /* 0x000000043d007c0c */ /* 0x000fe2000bf06270 */
[----:B------:R-:W1:Y:S01]  /*14c70*/  SHFL.IDX PT, R2, R24, RZ, 0x181f ;  /* 0x00181fff18027589 */ /* 0x000e6200000e0000 */
[----:B------:R2:W-:Y:S02]  /*14c80*/  SYNCS.ARRIVE.TRANS64.RED.A1T0 RZ, [R0+URZ], RZ ;  /* 0x000000ff00ff79a7 */ /* 0x0005e4000810043f */
[-C--:B------:R-:W-:Y:S01]  /*14c90*/  ISETP.GE.OR P1, PT, R35, R58.reuse, P0 ;  /* 0x0000003a2300720c */ /* 0x080fe20000726670 */
[----:B------:R-:W2:Y:S01]  /*14ca0*/  SHFL.IDX PT, R32, R24, 0x2, 0x181f ;  /* 0x00581f0018207f89 */ /* 0x000ea200000e0000 */
[----:B------:R-:W-:-:S02]  /*14cb0*/  ISETP.GE.OR P2, PT, R3, R58, P0 ;  /* 0x0000003a0300720c */ /* 0x000fc40000746670 */
[----:B------:R-:W-:Y:S01]  /*14cc0*/  ISETP.GE.OR P3, PT, R21, R58, P0 ;  /* 0x0000003a1500720c */ /* 0x000fe20000766670 */
[----:B------:R-:W2:Y:S04]  /*14cd0*/  SHFL.IDX PT, R23, R34, RZ, 0x181f ;  /* 0x00181fff22177589 */ /* 0x000ea800000e0000 */
[----:B------:R-:W2:Y:S04]  /*14ce0*/  SHFL.IDX PT, R33, R34, 0x1, 0x181f ;  /* 0x00381f0022217f89 */ /* 0x000ea800000e0000 */
[----:B------:R-:W2:Y:S02]  /*14cf0*/  SHFL.IDX PT, R36, R34, 0x2, 0x181f ;  /* 0x00581f0022247f89 */ /* 0x000ea400000e0000 */
[----:B0-----:R-:W-:-:S02]  /*14d00*/  @!P2 LEA R20, P5, R61, R20, 0x1 ;  /* 0x000000143d14a211 */ /* 0x001fc400078a08ff */
[----:B------:R-:W0:Y:S01]  /*14d10*/  SHFL.IDX PT, R24, R24, 0x3, 0x181f ;  /* 0x00781f0018187f89 */ /* 0x000e2200000e0000 */
[----:B-1----:R-:W-:-:S03]  /*14d20*/  @!P1 LEA R2, P4, R61, R2, 0x1 ;  /* 0x000000023d029211 */ /* 0x002fc600078808ff */
[----:B------:R-:W1:Y:S01]  /*14d30*/  SHFL.IDX PT, R34, R34, 0x3, 0x181f ;  /* 0x00781f0022227f89 */ /* 0x000e6200000e0000 */
[C---:B--2---:R-:W-:Y:S02]  /*14d40*/  @!P3 LEA R32, P6, R61.reuse, R32, 0x1 ;  /* 0x000000203d20b211 */ /* 0x044fe400078c08ff */
[--C-:B------:R-:W-:Y:S01]  /*14d50*/  @!P1 LEA.HI.X R3, R61, R23, R62.reuse, 0x1, P4 ;  /* 0x000000173d039211 */ /* 0x100fe200020f0c3e */
[----:B------:R-:W-:Y:S01]  /*14d60*/  VIADD R23, R35, 0x90 ;  /* 0x0000009023177836 */ /* 0x000fe20000000000 */
[----:B------:R-:W-:-:S04]  /*14d70*/  @!P2 LEA.HI.X R21, R61, R33, R62, 0x1, P5 ;  /* 0x000000213d15a211 */ /* 0x000fc800028f0c3e */
[----:B------:R-:W-:Y:S02]  /*14d80*/  ISETP.GE.OR P0, PT, R23, R58, P0 ;  /* 0x0000003a1700720c */ /* 0x000fe40000706670 */
[----:B------:R-:W-:Y:S01]  /*14d90*/  @!P3 LEA.HI.X R33, R61, R36, R62, 0x1, P6 ;  /* 0x000000243d21b211 */ /* 0x000fe200030f0c3e */
[----:B---3--:R2:W-:Y:S04]  /*14da0*/  @!P1 ST.E.128 desc[UR40][R2.64], R8 ;  /* 0x0000000802009985 */ /* 0x0085e8000c101d28 */
[----:B----4-:R2:W-:Y:S04]  /*14db0*/  @!P2 ST.E.128 desc[UR40][R20.64], R12 ;  /* 0x0000000c1400a985 */ /* 0x0105e8000c101d28 */
[----:B------:R2:W-:Y:S02]  /*14dc0*/  @!P3 ST.E.128 desc[UR40][R32.64], R28 ;  /* 0x0000001c2000b985 */ /* 0x0005e4000c101d28 */
[----:B01----:R-:W-:Y:S05]  /*14dd0*/  @P0 BRA `(.L_x_15970) ;  /* 0x0000001000a00947 */ /* 0x003fea0003800000 */
[----:B--2---:R-:W-:-:S04]  /*14de0*/  LEA R2, P0, R61, R24, 0x1 ;  /* 0x000000183d027211 */ /* 0x004fc800078008ff */
[----:B------:R-:W-:-:S05]  /*14df0*/  LEA.HI.X R3, R61, R34, R62, 0x1, P0 ;  /* 0x000000223d037211 */ /* 0x000fca00000f0c3e */
[----:B-----5:R3:W-:Y:S01]  /*14e00*/  ST.E.128 desc[UR40][R2.64], R4 ;  /* 0x0000000402007985 */ /* 0x0207e2000c101d28 */
[----:B------:R-:W-:Y:S05]  /*14e10*/  BRA `(.L_x_15970) ;  /* 0x0000001000907947 */ /* 0x000fea0003800000 */
.L_x_15969:
[----:B------:R-:W-:Y:S01]  /*14e20*/  ULDC.64 UR4, c[0x0][0xb08] ;  /* 0x0002c20000047ab9 */ /* 0x000fe20000000a00 */
[----:B0-----:R-:W-:Y:S01]  /*14e30*/  SHF.R.S32.HI R0, RZ, 0x1f, R65 ;  /* 0x0000001fff007819 */ /* 0x001fe20000011441 */
[----:B------:R-:W-:Y:S01]  /*14e40*/  IMAD R5, R64, UR4, RZ ;  /* 0x0000000440057c24 */ /* 0x000fe2000f8e02ff */
[----:B------:R-:W2:Y:S01]  /*14e50*/  LDL R72, [R1+0x38] ;  /* 0x0000380001487983 */ /* 0x000ea20000100800 */
[C---:B------:R-:W-:Y:S01]  /*14e60*/  IMAD.WIDE.U32 R2, R24.reuse, UR4, RZ ;  /* 0x0000000418027c25 */ /* 0x040fe2000f8e00ff */
[----:B------:R-:W0:Y:S01]  /*14e70*/  @P4 LDC R11, c[0x0][0xbec] ;  /* 0x0002fb00ff0b4b82 */ /* 0x000e220000000800 */
[----:B------:R-:W-:Y:S01]  /*14e80*/  ULDC.64 UR6, c[0x0][0xb30] ;  /* 0x0002cc0000067ab9 */ /* 0x000fe20000000a00 */
[----:B------:R1:W5:Y:S01]  /*14e90*/  LDL R71, [R1+0x90] ;  /* 0x0000900001477983 */ /* 0x0003620000100800 */
[----:B------:R-:W-:Y:S01]  /*14ea0*/  IMAD R5, R24, UR5, R5 ;  /* 0x0000000518057c24 */ /* 0x000fe2000f8e0205 */
[----:B------:R-:W-:Y:S02]  /*14eb0*/  ULDC.64 UR4, c[0x0][0xb38] ;  /* 0x0002ce0000047ab9 */ /* 0x000fe40000000a00 */
[----:B------:R1:W5:Y:S01]  /*14ec0*/  LDL R70, [R1+0x7c] ;  /* 0x00007c0001467983 */ /* 0x0003620000100800 */
[----:B------:R-:W-:Y:S01]  /*14ed0*/  IMAD.IADD R3, R3, 0x1, R5 ;  /* 0x0000000103037824 */ /* 0x000fe200078e0205 */
[----:B------:R-:W3:Y:S01]  /*14ee0*/  @P4 LDC R4, c[0x0][0xbf0] ;  /* 0x0002fc00ff044b82 */ /* 0x000ee20000000800 */
[----:B------:R-:W-:Y:S01]  /*14ef0*/  IMAD.MOV.U32 R5, RZ, RZ, R14 ;  /* 0x000000ffff057224 */ /* 0x000fe200078e000e */
[----:B------:R1:W5:Y:S01]  /*14f00*/  LDL R69, [R1+0x8c] ;  /* 0x00008c0001457983 */ /* 0x0003620000100800 */
[----:B------:R-:W-:-:S03]  /*14f10*/  IMAD.WIDE.U32 R2, R23, UR4, R2 ;  /* 0x0000000417027c25 */ /* 0x000fc6000f8e0002 */
[----:B------:R1:W5:Y:S01]  /*14f20*/  LDL R68, [R1+0x78] ;  /* 0x0000780001447983 */ /* 0x0003620000100800 */
[----:B------:R-:W-:Y:S01]  /*14f30*/  IMAD R3, R23, UR5, R3 ;  /* 0x0000000517037c24 */ /* 0x000fe2000f8e0203 */
[----:B------:R-:W-:Y:S02]  /*14f40*/  ULDC.64 UR4, c[0x0][0xb40] ;  /* 0x0002d00000047ab9 */ /* 0x000fe40000000a00 */
[----:B------:R-:W-:Y:S01]  /*14f50*/  IMAD R0, R0, UR4, RZ ;  /* 0x0000000400007c24 */ /* 0x000fe2000f8e02ff */
[----:B------:R1:W5:Y:S01]  /*14f60*/  LDL R67, [R1+0x88] ;  /* 0x0000880001437983 */ /* 0x0003620000100800 */
[----:B------:R-:W-:-:S03]  /*14f70*/  IMAD.WIDE.U32 R2, R65, UR4, R2 ;  /* 0x0000000441027c25 */ /* 0x000fc6000f8e0002 */
[----:B------:R1:W5:Y:S01]  /*14f80*/  LDL R66, [R1+0x74] ;  /* 0x0000740001427983 */ /* 0x0003620000100800 */
[----:B------:R-:W-:Y:S01]  /*14f90*/  IMAD R7, R65, UR5, R0 ;  /* 0x0000000541077c24 */ /* 0x000fe2000f8e0200 */
[----:B------:R-:W-:Y:S01]  /*14fa0*/  ULDC.64 UR4, c[0x0][0xb48] ;  /* 0x0002d20000047ab9 */ /* 0x000fe20000000a00 */
[----:B0-----:R-:W-:Y:S01]  /*14fb0*/  @P4 IMAD.HI.U32 R11, R14, R11, RZ ;  /* 0x0000000b0e0b4227 */ /* 0x001fe200078e00ff */
[----:B------:R1:W5:Y:S03]  /*14fc0*/  LDL R65, [R1+0x84] ;  /* 0x0000840001417983 */ /* 0x0003660000100800 */
[----:B------:R-:W-:Y:S01]  /*14fd0*/  IMAD.IADD R3, R3, 0x1, R7 ;  /* 0x0000000103037824 */ /* 0x000fe200078e0207 */
[----:B------:R1:W5:Y:S01]  /*14fe0*/  LDL R64, [R1+0x70] ;  /* 0x0000700001407983 */ /* 0x0003620000100800 */
[----:B---3--:R-:W-:Y:S01]  /*14ff0*/  @P4 SHF.R.U32.HI R5, RZ, R4, R11 ;  /* 0x00000004ff054219 */ /* 0x008fe2000001160b */
[----:B------:R-:W-:-:S03]  /*15000*/  IMAD.WIDE.U32 R2, R76, UR4, R2 ;  /* 0x000000044c027c25 */ /* 0x000fc6000f8e0002 */
[----:B------:R-:W-:Y:S02]  /*15010*/  IADD3 R4, -R5, RZ, RZ ;  /* 0x000000ff05047210 */ /* 0x000fe40007ffe1ff */
[----:B------:R-:W-:Y:S01]  /*15020*/  SHF.R.S32.HI R0, RZ, 0x1f, R5 ;  /* 0x0000001fff007819 */ /* 0x000fe20000011405 */
[----:B------:R-:W-:Y:S01]  /*15030*/  IMAD R3, R76, UR5, R3 ;  /* 0x000000054c037c24 */ /* 0x000fe2000f8e0203 */
[----:B------:R-:W-:Y:S01]  /*15040*/  ULDC.64 UR4, c[0x0][0xb28] ;  /* 0x0002ca0000047ab9 */ /* 0x000fe20000000a00 */
        /* <DEDUP_REMOVED lines=22> */
[----:B------:R-:W-:Y:S01]  /*151b0*/  VIADD R61, R72, 0x18 ;  /* 0x00000018483d7836 */ /* 0x000fe20000000000 */
        /* <DEDUP_REMOVED lines=9> */
[----:B-----5:R-:W-:-:S05]  /*15250*/  ISETP.GE.AND P3, PT, R70, UR4, PT ;  /* 0x0000000446007c0c */ /* 0x020fca000bf66270 */
[CC--:B------:R-:W-:Y:S02]  /*15260*/  @!P1 LEA R6, P2, R23.reuse, R4.reuse, 0x2 ;  /* 0x0000000417069211 */ /* 0x0c0fe400078410ff */
        /* <DEDUP_REMOVED lines=25> */
.L_x_15972:
[----:B------:R-:W-:Y:S05]  /*15400*/  BSYNC B1 ;  /* 0x0000000000017941 */ /* 0x000fea0003800000 */
.L_x_15971:
[----:B------:R-:W-:Y:S01]  /*15410*/  ISETP.GE.AND P0, PT, R9, R58, PT ;  /* 0x0000003a0900720c */ /* 0x000fe20003f06270 */
[----:B--2---:R4:W0:Y:S04]  /*15420*/  SHFL.IDX PT, R5, R8, 0x1, 0x1c1f ;  /* 0x003c1f0008057f89 */ /* 0x00482800000e0000 */
[----:B------:R4:W1:Y:S08]  /*15430*/  SHFL.IDX PT, R4, R0, 0x1, 0x1c1f ;  /* 0x003c1f0000047f89 */ /* 0x00087000000e0000 */
[----:B----4-:R-:W-:Y:S05]  /*15440*/  @P0 BRA `(.L_x_15970) ;  /* 0x0000000c00040947 */ /* 0x010fea0003800000 */
[----:B------:R-:W-:Y:S02]  /*15450*/  ULDC UR4, c[0x0][0xac8] ;  /* 0x0002b20000047ab9 */ /* 0x000fe40000000800 */
[----:B------:R-:W-:Y:S02]  /*15460*/  ISETP.GE.AND P5, PT, R72, UR4, PT ;  /* 0x0000000448007c0c */ /* 0x000fe4000bfa6270 */
[----:B------:R-:W-:Y:S02]  /*15470*/  ISETP.GE.AND P1, PT, R59, UR4, PT ;  /* 0x000000043b007c0c */ /* 0x000fe4000bf26270 */
[----:B------:R-:W-:Y:S02]  /*15480*/  ISETP.GE.AND P0, PT, R23, UR4, PT ;  /* 0x0000000417007c0c */ /* 0x000fe4000bf06270 */
[----:B------:R-:W-:-:S07]  /*15490*/  ISETP.GE.AND P2, PT, R61, UR4, PT ;  /* 0x000000043d007c0c */ /* 0x000fce000bf46270 */
[----:B01----:R-:W-:Y:S02]  /*154a0*/  @!P5 IMAD.WIDE R2, R72, 0x4, R4 ;  /* 0x000000044802d825 */ /* 0x003fe400078e0204 */
[-C--:B------:R-:W-:Y:S02]  /*154b0*/  @!P1 LEA R8, P4, R59, R4.reuse, 0x2 ;  /* 0x000000043b089211 */ /* 0x080fe400078810ff */
[----:B------:R-:W-:Y:S01]  /*154c0*/  @!P0 LEA R6, P3, R23, R4, 0x2 ;  /* 0x0000000417068211 */ /* 0x000fe200078610ff */
[----:B------:R4:W-:Y:S01]  /*154d0*/  @!P5 ST.E.64 desc[UR40][R2.64], R42 ;  /* 0x0000002a0200d985 */ /* 0x0009e2000c101b28 */
[-C--:B------:R-:W-:Y:S02]  /*154e0*/  @!P1 LEA.HI.X R9, R59, R5.reuse, R60, 0x2, P4 ;  /* 0x000000053b099211 */ /* 0x080fe400020f143c */
[----:B-----5:R-:W-:Y:S02]  /*154f0*/  ISETP.GE.AND P5, PT, R70, UR4, PT ;  /* 0x0000000446007c0c */ /* 0x020fe4000bfa6270 */
[----:B------:R-:W-:-:S02]  /*15500*/  @!P0 LEA.HI.X R7, R23, R5, R24, 0x2, P3 ;  /* 0x0000000517078211 */ /* 0x000fc400018f1418 */
[----:B------:R-:W-:Y:S02]  /*15510*/  ISETP.GE.AND P4, PT, R68, UR4, PT ;  /* 0x0000000444007c0c */ /* 0x000fe4000bf86270 */
[----:B------:R-:W-:Y:S01]  /*15520*/  ISETP.GE.AND P3, PT, R66, UR4, PT ;  /* 0x0000000442007c0c */ /* 0x000fe2000bf66270 */
[----:B------:R4:W-:Y:S01]  /*15530*/  @!P0 ST.E.64 desc[UR40][R6.64], R44 ;  /* 0x0000002c06008985 */ /* 0x0009e2000c101b28 */
[----:B------:R-:W-:-:S03]  /*15540*/  @!P2 LEA R10, P6, R61, R4, 0x2 ;  /* 0x000000043d0aa211 */ /* 0x000fc600078c10ff */
[----:B------:R4:W-:Y:S01]  /*15550*/  @!P1 ST.E.64 desc[UR40][R8.64], R46 ;  /* 0x0000002e08009985 */ /* 0x0009e2000c101b28 */
[----:B------:R-:W-:Y:S02]  /*15560*/  @!P2 LEA.HI.X R11, R61, R5, R62, 0x2, P6 ;  /* 0x000000053d0ba211 */ /* 0x000fe400030f143e */
[----:B------:R-:W-:-:S03]  /*15570*/  @!P5 LEA R12, P0, R70, R4, 0x2 ;  /* 0x00000004460cd211 */ /* 0x000fc600078010ff */
[-C--:B------:R-:W-:Y:S01]  /*15580*/  @!P4 LEA R14, P1, R68, R4.reuse, 0x2 ;  /* 0x00000004440ec211 */ /* 0x080fe200078210ff */
        /* <DEDUP_REMOVED lines=14> */
.L_x_15967:
        /* <DEDUP_REMOVED lines=17> */
[----:B-1----:R-:W-:-:S05]  /*15780*/  IADD3 R30, R6, -0x80, RZ ;  /* 0xffffff80061e7810 */ /* 0x002fca0007ffe0ff */
        /* <DEDUP_REMOVED lines=8> */
.L_x_15973:
        /* <DEDUP_REMOVED lines=42> */
[----:B--2---:R-:W-:-:S05]  /*15ab0*/  SEL R37, R32, RZ, P3 ;  /* 0x000000ff20257207 */ /* 0x004fca0001800000 */
[----:B------:R-:W-:-:S04]  /*15ac0*/  IMAD.WIDE.U32 R6, R10, R37, RZ ;  /* 0x000000250a067225 */ /* 0x000fc800078e00ff */
[----:B------:R-:W-:Y:S01]  /*15ad0*/  IMAD R11, R11, R37, RZ ;  /* 0x000000250b0b7224 */ /* 0x000fe200078e02ff */
[----:B------:R-:W-:Y:S02]  /*15ae0*/  IADD3 R6, P0, P1, R21, R12, R6 ;  /* 0x0000000c15067210 */ /* 0x000fe4000791e006 */
[----:B------:R-:W-:Y:S02]  /*15af0*/  SHF.R.S32.HI R21, RZ, 0x1f, R21 ;  /* 0x0000001fff157819 */ /* 0x000fe40000011415 */
[----:B------:R-:W-:Y:S02]  /*15b00*/  IADD3 R7, R11, R7, RZ ;  /* 0x000000070b077210 */ /* 0x000fe40007ffe0ff */
        /* <DEDUP_REMOVED lines=9> */
.L_x_15975:
[----:B------:R-:W-:Y:S05]  /*15ba0*/  BSYNC B1 ;  /* 0x0000000000017941 */ /* 0x000fea0003800000 */
.L_x_15974:
        /* <DEDUP_REMOVED lines=13> */
[----:B------:R-:W-:Y:S02]  /*15c80*/  IMAD R4, R72, 0x30, R10 ;  /* 0x0000003048047824 */ /* 0x000fe400078e020a */
[----:B------:R-:W-:Y:S02]  /*15c90*/  IMAD.IADD R3, R3, 0x1, R5 ;  /* 0x0000000103037824 */ /* 0x000fe400078e0205 */
[----:B------:R-:W-:Y:S01]  /*15ca0*/  IMAD.WIDE.U32 R2, R23, UR4, R2 ;  /* 0x0000000417027c25 */ /* 0x000fe2000f8e0002 */
[----:B-1----:R-:W-:-:S03]  /*15cb0*/  ISETP.NE.AND P0, PT, R11, 0x1, PT ;  /* 0x000000010b00780c */ /* 0x002fc60003f05270 */
[----:B------:R-:W-:Y:S01]  /*15cc0*/  IMAD R3, R23, UR5, R3 ;  /* 0x0000000517037c24 */ /* 0x000fe2000f8e0203 */
[----:B------:R-:W-:Y:S01]  /*15cd0*/  ULDC.64 UR4, c[0x0][0xae0] ;  /* 0x0002b80000047ab9 */ /* 0x000fe20000000a00 */
[----:B------:R-:W-:Y:S02]  /*15ce0*/  IMAD R13, R0, R11, RZ ;  /* 0x0000000b000d7224 */ /* 0x000fe400078e02ff */
[----:B------:R-:W-:-:S06]  /*15cf0*/  IMAD.WIDE.U32 R2, R29, UR6, R2 ;  /* 0x000000061d027c25 */ /* 0x000fcc000f8e0002 */
[----:B------:R-:W0:Y:S08]  /*15d00*/  @P0 LDC R7, c[0x0][0xbec] ;  /* 0x0002fb00ff070b82 */ /* 0x000e300000000800 */
[----:B------:R-:W1:Y:S01]  /*15d10*/  @P0 LDC R9, c[0x0][0xbf0] ;  /* 0x0002fc00ff090b82 */ /* 0x000e620000000800 */
[----:B--2---:R-:W-:Y:S02]  /*15d20*/  IMAD.IADD R8, R12, 0x1, R4 ;  /* 0x000000010c087824 */ /* 0x004fe400078e0204 */
[----:B------:R-:W-:-:S02]  /*15d30*/  IMAD.IADD R20, R10, 0x1, R12 ;  /* 0x000000010a147824 */ /* 0x000fc400078e020c */
[----:B0-----:R-:W-:-:S04]  /*15d40*/  @P0 IMAD.HI.U32 R4, R8, R7, RZ ;  /* 0x0000000708040227 */ /* 0x001fc800078e00ff */
[----:B------:R-:W-:Y:S01]  /*15d50*/  IMAD.MOV.U32 R5, RZ, RZ, R8 ;  /* 0x000000ffff057224 */ /* 0x000fe200078e0008 */
[----:B-1----:R-:W-:Y:S01]  /*15d60*/  @P0 SHF.R.U32.HI R5, RZ, R9, R4 ;  /* 0x00000009ff050219 */ /* 0x002fe20000011604 */
[----:B------:R-:W-:Y:S02]  /*15d70*/  IMAD R9, R29, UR7, R6 ;  /* 0x000000071d097c24 */ /* 0x000fe4000f8e0206 */
[----:B------:R-:W-:Y:S01]  /*15d80*/  VIADD R0, R20, 0x30 ;  /* 0x0000003014007836 */ /* 0x000fe20000000000 */
[--C-:B------:R-:W-:Y:S01]  /*15d90*/  SHF.R.S32.HI R4, RZ, 0x1f, R5.reuse ;  /* 0x0000001fff047819 */ /* 0x100fe20000011405 */
[----:B------:R-:W-:Y:S02]  /*15da0*/  IMAD.MOV R7, RZ, RZ, -R5 ;  /* 0x000000ffff077224 */ /* 0x000fe400078e0a05 */
[----:B------:R-:W-:Y:S02]  /*15db0*/  IMAD.IADD R3, R3, 0x1, R9 ;  /* 0x0000000103037824 */ /* 0x000fe400078e0209 */
[----:B------:R-:W-:-:S02]  /*15dc0*/  IMAD R7, R11, R7, R8 ;  /* 0x000000070b077224 */ /* 0x000fc400078e0208 */
[----:B------:R-:W-:Y:S02]  /*15dd0*/  IMAD R4, R4, UR4, RZ ;  /* 0x0000000404047c24 */ /* 0x000fe4000f8e02ff */
        /* <DEDUP_REMOVED lines=11> */
[----:B------:R-:W-:-:S03]  /*15e90*/  ULDC UR4, c[0x0][0xac8] ;  /* 0x0002b20000047ab9 */ /* 0x000fc60000000800 */
        /* <DEDUP_REMOVED lines=28> */
.L_x_15970:
[----:B------:R-:W-:Y:S05]  /*16060*/  BSYNC B0 ;  /* 0x0000000000007941 */ /* 0x000fea0003800000 */
.L_x_15966:
[----:B------:R-:W-:Y:S02]  /*16070*/  ULDC UR4, c[0x0][0xc3c] ;  /* 0x00030f0000047ab9 */ /* 0x000fe40000000800 */
[----:B------:R-:W-:-:S13]  /*16080*/  ISETP.GE.AND P0, PT, R27, UR4, PT ;  /* 0x000000041b007c0c */ /* 0x000fda000bf06270 */
[----:B------:R-:W-:Y:S05]  /*16090*/  @!P0 BRA `(.L_x_15976) ;  /* 0xfffffeb0003c8947 */ /* 0x000fea000383ffff */
[----:B------:R-:W-:Y:S05]  /*160a0*/  BRA `(.L_x_15852) ;  /* 0x0000008400887947 */ /* 0x000fea0003800000 */
.L_x_15850:
        /* <DEDUP_REMOVED lines=60> */
.L_x_15980:
[----:B------:R-:W0:Y:S01]  /*16470*/  LDC R2, c[0x0][0xc3c] ;  /* 0x00030f00ff027b82 */ /* 0x000e220000000800 */
[----:B------:R-:W-:Y:S01]  /*16480*/  UIADD3 UR4, UR4, 0x1f, URZ ;  /* 0x0000001f04047890 */ /* 0x000fe2000fffe03f */
[----:B------:R-:W-:Y:S02]  /*16490*/  ULDC UR7, c[0x0][0xc3c] ;  /* 0x00030f0000077ab9 */ /* 0x000fe40000000800 */
[----:B------:R-:W-:-:S03]  /*164a0*/  IMAD.U32 R27, RZ, RZ, UR7 ;  /* 0x00000007ff1b7e24 */ /* 0x000fc6000f8e00ff */
[----:B0-----:R-:W-:-:S13]  /*164b0*/  ISETP.LE.AND P6, PT, R2, UR4, PT ;  /* 0x0000000402007c0c */ /* 0x001fda000bfc3270 */
[----:B------:R-:W-:Y:S05]  /*164c0*/  @P6 BRA `(.L_x_15979) ;  /* 0x0000000800a06947 */ /* 0x000fea0003800000 */
[----:B------:R-:W-:Y:S01]  /*164d0*/  IADD3 R9, R0, UR4, RZ ;  /* 0x0000000400097c10 */ /* 0x000fe2000fffe0ff */
        /* <DEDUP_REMOVED lines=30> */
.L_x_15978:
        /* <DEDUP_REMOVED lines=13> */
.L_x_15981:
        /* <DEDUP_REMOVED lines=15> */
[----:B------:R-:W-:Y:S01]  /*16880*/  IMAD.HI.U32 R3, R3, R9, R2 ;  /* 0x0000000903037227 */ /* 0x000fe200078e0002 */
[----:B------:R-:W-:Y:S01]  /*16890*/  IADD3 R11, RZ, -R10, RZ ;  /* 0x8000000aff0b7210 */ /* 0x000fe20007ffe0ff */
        /* <DEDUP_REMOVED lines=14> */
[----:B------:R-:W-:Y:S02]  /*16980*/  IMAD.MOV.U32 R7, RZ, RZ, R2 ;  /* 0x000000ffff077224 */ /* 0x000fe400078e0002 */
[----:B0-----:R-:W-:-:S03]  /*16990*/  IMAD.MOV R8, RZ, RZ, -R3 ;  /* 0x000000ffff087224 */ /* 0x001fc600078e0a03 */
[----:B------:R-:W-:Y:S02]  /*169a0*/  @!P2 IADD3 R7, -R7, RZ, RZ ;  /* 0x000000ff0707a210 */ /* 0x000fe40007ffe1ff */
[----:B------:R-:W-:Y:S01]  /*169b0*/  @!P1 LOP3.LUT R7, RZ, R25, RZ, 0x33, !PT ;  /* 0x00000019ff079212 */ /* 0x000fe200078e33ff */
        /* <DEDUP_REMOVED lines=11> */
[----:B------:R-:W-:Y:S02]  /*16a70*/  ISETP.GE.AND P2, PT, R3, RZ, PT ;  /* 0x000000ff0300720c */ /* 0x000fe40003f46270 */
[----:B------:R-:W-:-:S09]  /*16a80*/  IADD3 R3, -R7, RZ, RZ ;  /* 0x000000ff07037210 */ /* 0x000fd20007ffe1ff */
        /* <DEDUP_REMOVED lines=13> */
.L_x_15982:
        /* <DEDUP_REMOVED lines=44> */
[----:B------:R-:W-:Y:S02]  /*16e20*/  IABS R5, R4 ;  /* 0x0000000400057213 */ /* 0x000fe40000000000 */
[----:B------:R-:W-:-:S03]  /*16e30*/  IADD3 R3, RZ, -R9, RZ ;  /* 0x80000009ff037210 */ /* 0x000fc60007ffe0ff */
        /* <DEDUP_REMOVED lines=14> */
.L_x_15983:
[----:B------:R-:W-:-:S05]  /*16f20*/  LOP3.LUT R2, RZ, R2, RZ, 0x33, !PT ;  /* 0x00000002ff027212 */ /* 0x000fca00078e33ff */
[----:B------:R-:W-:Y:S01]  /*16f30*/  IMAD.IADD R25, R25, 0x1, R2 ;  /* 0x0000000119197824 */ /* 0x000fe200078e0202 */
[----:B------:R-:W-:Y:S06]  /*16f40*/  BRA `(.L_x_15984) ;  /* 0x00000000000c7947 */ /* 0x000fec0003800000 */
.L_x_15979:
[----:B------:R-:W-:Y:S01]  /*16f50*/  IMAD.MOV.U32 R25, RZ, RZ, RZ ;  /* 0x000000ffff197224 */ /* 0x000fe200078e00ff */
[----:B------:R-:W-:Y:S01]  /*16f60*/  MOV R24, UR6 ;  /* 0x0000000600187c02 */ /* 0x000fe20008000f00 */
[----:B------:R-:W-:-:S07]  /*16f70*/  IMAD.MOV.U32 R26, RZ, RZ, RZ ;  /* 0x000000ffff1a7224 */ /* 0x000fce00078e00ff */
.L_x_15984:
[----:B------:R-:W-:-:S13]  /*16f80*/  ISETP.NE.AND P0, PT, R0, RZ, PT ;  /* 0x000000ff0000720c */ /* 0x000fda0003f05270 */
[----:B------:R-:W0:Y:S01]  /*16f90*/  @!P0 S2R R3, SR_CgaCtaId ;  /* 0x0000000000038919 */ /* 0x000e220000008800 */
[----:B------:R-:W-:-:S04]  /*16fa0*/  @!P0 MOV R0, 0x400 ;  /* 0x0000040000008802 */ /* 0x000fc80000000f00 */
[----:B0-----:R-:W-:-:S05]  /*16fb0*/  @!P0 LEA R0, R3, R0, 0x18 ;  /* 0x0000000003008211 */ /* 0x001fca00078ec0ff */
[----:B------:R1:W-:Y:S01]  /*16fc0*/  @!P0 STS.128 [R0+0x132d0], R24 ;  /* 0x0132d01800008388 */ /* 0x0003e20000000c00 */
[----:B------:R-:W-:Y:S06]  /*16fd0*/  BAR.ARV 0x5, 0x200 ;  /* 0x0148000000007b1d */ /* 0x000fec0000002000 */
.L_x_15977:
[----:B01----:R-:W-:Y:S01]  /*16fe0*/  IMAD.MOV.U32 R0, RZ, RZ, 0x1 ;  /* 0x00000001ff007424 */ /* 0x003fe200078e00ff */
        /* <DEDUP_REMOVED lines=57> */
.L_x_16099:
[----:B0-----:R-:W0:Y:S02]  /*17380*/  LDC.64 R18, c[0x0][0xc88] ;  /* 0x00032200ff127b82 */ /* 0x001e240000000a00 */
[----:B0-----:R-:W-:-:S06]  /*17390*/  IMAD.WIDE R18, R27, 0x4, R18 ;  /* 0x000000041b127825 */ /* 0x001fcc00078e0212 */
[----:B-1----:R-:W1:Y:S01]  /*173a0*/  LDG.E R18, desc[UR40][R18.64] ;  /* 0x0000002812127981 */ /* 0x002e62000c1e1900 */
[----:B------:R-:W-:Y:S05]  /*173b0*/  YIELD ;  /* 0x0000000000007946 */ /* 0x000fea0003800000 */
[----:B------:R-:W-:Y:S01]  /*173c0*/  ULDC.64 UR4, c[0x0][0xa28] ;  /* 0x00028a0000047ab9 */ /* 0x000fe20000000a00 */
[----:B--2---:R-:W-:Y:S01]  /*173d0*/  IMAD.MOV.U32 R10, RZ, RZ, RZ ;  /* 0x000000ffff0a7224 */ /* 0x004fe200078e00ff */
[----:B------:R-:W-:Y:S01]  /*173e0*/  ISETP.NE.U32.AND P0, PT, RZ, UR4, PT ;  /* 0x00000004ff007c0c */ /* 0x000fe2000bf05070 */
[----:B------:R-:W-:Y:S01]  /*173f0*/  ULDC.64 UR8, c[0x0][0xa18] ;  /* 0x0002860000087ab9 */ /* 0x000fe20000000a00 */
[----:B------:R-:W-:Y:S01]  /*17400*/  MOV R6, RZ ;  /* 0x000000ff00067202 */ /* 0x000fe20000000f00 */
[----:B------:R-:W-:Y:S01]  /*17410*/  ULDC.64 UR6, c[0x0][0xa10] ;  /* 0x0002840000067ab9 */ /* 0x000fe20000000a00 */
[----:B------:R-:W-:-:S02]  /*17420*/  ISETP.NE.AND.EX P0, PT, RZ, UR5, PT, P0 ;  /* 0x00000005ff007c0c */ /* 0x000fc4000bf05300 */
[----:B-1----:R-:W-:-:S11]  /*17430*/  SHF.R.S32.HI R0, RZ, 0x1f, R18 ;  /* 0x0000001fff007819 */ /* 0x002fd60000011412 */
        /* <DEDUP_REMOVED lines=22> */
[----:B-----5:R0:W5:Y:S04]  /*175a0*/  @P1 LDG.E R0, desc[UR40][R4.64] ;  /* 0x0000002804001981 */ /* 0x020168000c1e1900 */
[----:B---3--:R1:W-:Y:S02]  /*175b0*/  STL [R1+0x50], R6 ;  /* 0x0000500601007387 */ /* 0x0083e40000100800 */
[----:B-1----:R-:W-:-:S04]  /*175c0*/  @P2 IADD3 R6, P3, R19, UR8, RZ ;  /* 0x0000000813062c10 */ /* 0x002fc8000ff7e0ff */
[----:B------:R-:W-:-:S05]  /*175d0*/  @P2 IADD3.X R7, R29, UR9, RZ, P3, !PT ;  /* 0x000000091d072c10 */ /* 0x000fca0009ffe4ff */
        /* <DEDUP_REMOVED lines=19> */
.L_x_15986:
[----:B------:R-:W-:Y:S01]  /*17710*/  IMAD.MOV.U32 R12, RZ, RZ, R18 ;  /* 0x000000ffff0c7224 */ /* 0x000fe200078e0012 */
[----:B------:R-:W-:Y:S01]  /*17720*/  ULDC.64 UR4, c[0x0][0xa20] ;  /* 0x0002880000047ab9 */ /* 0x000fe20000000a00 */
[C---:B------:R-:W-:Y:S02]  /*17730*/  LOP3.LUT R6, R26.reuse, 0xff000000, RZ, 0xc0, !PT ;  /* 0xff0000001a067812 */ /* 0x040fe400078ec0ff */
[----:B------:R-:W-:Y:S01]  /*17740*/  ISETP.NE.U32.AND P0, PT, RZ, UR4, PT ;  /* 0x00000004ff007c0c */ /* 0x000fe2000bf05070 */
[----:B------:R2:W-:Y:S01]  /*17750*/  STL [R1+0x14], R12 ;  /* 0x0000140c01007387 */ /* 0x0005e20000100800 */
[----:B------:R-:W-:Y:S02]  /*17760*/  SHF.R.U32.HI R6, RZ, 0x8, R6 ;  /* 0x00000008ff067819 */ /* 0x000fe40000011606 */
[----:B------:R-:W-:Y:S02]  /*17770*/  ISETP.NE.AND.EX P0, PT, RZ, UR5, PT, P0 ;  /* 0x00000005ff007c0c */ /* 0x000fe4000bf05300 */
[----:B------:R-:W-:-:S02]  /*17780*/  LOP3.LUT R2, R26, 0xff0000, RZ, 0xc0, !PT ;  /* 0x00ff00001a027812 */ /* 0x000fc400078ec0ff */
[----:B------:R-:W-:Y:S02]  /*17790*/  LOP3.LUT R16, R26, 0xffff, RZ, 0xc0, !PT ;  /* 0x0000ffff1a107812 */ /* 0x000fe400078ec0ff */
[----:B------:R-:W-:-:S07]  /*177a0*/  LEA.HI R6, R2, R6, RZ, 0x10 ;  /* 0x0000000602067211 */ /* 0x000fce00078f80ff */
[----:B--2---:R-:W-:Y:S05]  /*177b0*/  @!P0 BRA `(.L_x_15987) ;  /* 0x0000000000108947 */ /* 0x004fea0003800000 */
[----:B------:R-:W-:-:S04]  /*177c0*/  IADD3 R2, P0, R19, UR4, RZ ;  /* 0x0000000413027c10 */ /* 0x000fc8000ff1e0ff */
[----:B------:R-:W-:-:S05]  /*177d0*/  IADD3.X R3, R29, UR5, RZ, P0, !PT ;  /* 0x000000051d037c10 */ /* 0x000fca00087fe4ff */
[----:B------:R2:W5:Y:S01]  /*177e0*/  LDG.E R8, desc[UR40][R2.64] ;  /* 0x0000002802087981 */ /* 0x000562000c1e1900 */
[----:B------:R-:W-:Y:S05]  /*177f0*/  BRA `(.L_x_15988) ;  /* 0x0000000000247947 */ /* 0x000fea0003800000 */
.L_x_15987:
        /* <DEDUP_REMOVED lines=8> */
[----:B--2---:R-:W-:-:S07]  /*17880*/  IADD3 R8, -R8, R2, RZ ;  /* 0x0000000208087210 */ /* 0x004fce0007ffe1ff */
.L_x_15988:
[----:B--2---:R-:W2:Y:S01]  /*17890*/  @P1 LDG.E R2, desc[UR40][R4.64] ;  /* 0x0000002804021981 */ /* 0x004ea2000c1e1900 */
[----:B------:R-:W3:Y:S03]  /*178a0*/  LDC R3, c[0x0][0x448] ;  /* 0x00011200ff037b82 */ /* 0x000ee60000000800 */
[----:B0-----:R0:W2:Y:S01]  /*178b0*/  @P1 LDG.E R4, desc[UR40][R4.64+0x4] ;  /* 0x0000042804041981 */ /* 0x0010a2000c1e1900 */
[----:B-----5:R-:W-:Y:S01]  /*178c0*/  IMAD.IADD R8, R8, 0x1, -R10 ;  /* 0x0000000108087824 */ /* 0x020fe200078e0a0a */
[----:B------:R-:W-:Y:S01]  /*178d0*/  BSSY B0, `(.L_x_15989) ;  /* 0x0000036000007945 */ /* 0x000fe20003800000 */
[----:B------:R-:W-:Y:S02]  /*178e0*/  LOP3.LUT R22, R6, 0xff, RZ, 0xc0, !PT ;  /* 0x000000ff06167812 */ /* 0x000fe400078ec0ff */
[----:B---3--:R-:W-:-:S13]  /*178f0*/  ISETP.NE.AND P0, PT, R3, 0x1, PT ;  /* 0x000000010300780c */ /* 0x008fda0003f05270 */
[----:B------:R-:W3:Y:S08]  /*17900*/  @P0 LDC R3, c[0x0][0x44c] ;  /* 0x00011300ff030b82 */ /* 0x000ef00000000800 */
[----:B0-----:R-:W0:Y:S01]  /*17910*/  @P0 LDC R5, c[0x0][0x450] ;  /* 0x00011400ff050b82 */ /* 0x001e220000000800 */
[----:B--2---:R-:W-:Y:S01]  /*17920*/  @P1 IMAD.IADD R9, R4, 0x1, -R2 ;  /* 0x0000000104091824 */ /* 0x004fe200078e0a02 */
[----:B------:R-:W-:Y:S01]  /*17930*/  SHF.R.U32.HI R4, RZ, 0x10, R6 ;  /* 0x00000010ff047819 */ /* 0x000fe20000011606 */
[----:B------:R-:W-:-:S02]  /*17940*/  IMAD R2, R25, 0xc0, RZ ;  /* 0x000000c019027824 */ /* 0x000fc400078e02ff */
[----:B------:R-:W-:Y:S02]  /*17950*/  IMAD.IADD R26, R8, 0x1, R9 ;  /* 0x00000001081a7824 */ /* 0x000fe400078e0209 */
[----:B------:R-:W-:Y:S02]  /*17960*/  VIADD R2, R2, 0xbf ;  /* 0x000000bf02027836 */ /* 0x000fe40000000000 */
[C---:B------:R-:W-:Y:S01]  /*17970*/  VIADD R21, R26.reuse, 0x9f ;  /* 0x0000009f1a157836 */ /* 0x040fe20000000000 */
[----:B------:R-:W-:Y:S01]  /*17980*/  IADD3 R20, R26, 0xa0, -R7 ;  /* 0x000000a01a147810 */ /* 0x000fe20007ffe807 */
[----:B---3--:R-:W-:-:S04]  /*17990*/  @P0 IMAD.HI.U32 R3, R2, R3, RZ ;  /* 0x0000000302030227 */ /* 0x008fc800078e00ff */
[----:B------:R-:W-:Y:S01]  /*179a0*/  IMAD.HI R21, R21, 0x66666667, RZ ;  /* 0x6666666715157827 */ /* 0x000fe200078e02ff */
[----:B0-----:R-:W-:-:S05]  /*179b0*/  @P0 SHF.R.U32.HI R2, RZ, R5, R3 ;  /* 0x00000005ff020219 */ /* 0x001fca0000011603 */
[----:B------:R-:W-:-:S04]  /*179c0*/  IMAD.IADD R2, R20, 0x1, R2 ;  /* 0x0000000114027824 */ /* 0x000fc800078e0202 */
[----:B------:R-:W-:Y:S01]  /*179d0*/  IMAD.HI R5, R2, 0x66666667, RZ ;  /* 0x6666666702057827 */ /* 0x000fe200078e02ff */
[----:B------:R-:W-:-:S04]  /*179e0*/  SHF.R.U32.HI R2, RZ, 0x1f, R21 ;  /* 0x0000001fff027819 */ /* 0x000fc80000011615 */
[----:B------:R-:W-:Y:S02]  /*179f0*/  LEA.HI.SX32 R21, R21, R2, 0x1a ;  /* 0x0000000215157211 */ /* 0x000fe400078fd2ff */
        /* <DEDUP_REMOVED lines=9> */
[----:B-1----:R-:W-:Y:S02]  /*17a90*/  IABS R7, R6 ;  /* 0x0000000600077213 */ /* 0x002fe40000000000 */
        /* <DEDUP_REMOVED lines=24> */
[----:B------:R-:W-:-:S07]  /*17c20*/  @!P2 LOP3.LUT R2, RZ, R6, RZ, 0x33, !PT ;  /* 0x00000006ff02a212 */ /* 0x000fce00078e33ff */
.L_x_15990:
[----:B------:R-:W-:Y:S05]  /*17c30*/  BSYNC B0 ;  /* 0x0000000000007941 */ /* 0x000fea0003800000 */
.L_x_15989:
[-C--:B------:R-:W-:Y:S01]  /*17c40*/  IMAD R3, R22, R2.reuse, RZ ;  /* 0x0000000216037224 */ /* 0x080fe200078e02ff */
[----:B------:R-:W-:Y:S04]  /*17c50*/  BSSY B0, `(.L_x_15991) ;  /* 0x00000e3000007945 */ /* 0x000fe80003800000 */
[----:B------:R-:W-:-:S05]  /*17c60*/  VIADDMNMX R2, R3, R2, R5, PT ;  /* 0x0000000203027246 */ /* 0x000fca0003800105 */
[--C-:B------:R-:W-:Y:S02]  /*17c70*/  IMAD R5, R2, 0xa0, -R8.reuse ;  /* 0x000000a002057824 */ /* 0x100fe400078e0a08 */
[----:B------:R-:W-:-:S03]  /*17c80*/  IMAD R2, R3, 0xa0, -R8 ;  /* 0x000000a003027824 */ /* 0x000fc600078e0a08 */
[----:B------:R-:W-:Y:S02]  /*17c90*/  VIMNMX R9, R5, R9, PT ;  /* 0x0000000905097248 */ /* 0x000fe40003fe0100 */
[----:B------:R-:W-:-:S04]  /*17ca0*/  VIMNMX R2, RZ, R2, !PT ;  /* 0x00000002ff027248 */ /* 0x000fc80007fe0100 */
[----:B------:R-:W-:Y:S01]  /*17cb0*/  ISETP.GT.AND P0, PT, R9, R2, PT ;  /* 0x000000020900720c */ /* 0x000fe20003f04270 */
[----:B------:R-:W-:-:S05]  /*17cc0*/  IMAD.WIDE.U32 R2, R2, -0x33333333, RZ ;  /* 0xcccccccd02027825 */ /* 0x000fca00078e00ff */
[----:B------:R-:W-:-:S05]  /*17cd0*/  SHF.R.U32.HI R3, RZ, 0x7, R3 ;  /* 0x00000007ff037819 */ /* 0x000fca0000011603 */
[----:B------:R-:W-:Y:S02]  /*17ce0*/  IMAD.MOV.U32 R5, RZ, RZ, R3 ;  /* 0x000000ffff057224 */ /* 0x000fe400078e0003 */
        /* <DEDUP_REMOVED lines=14> */
.L_x_16147:
[----:B--2---:R-:W-:Y:S02]  /*17dd0*/  ISETP.NE.AND P0, PT, R14, RZ, PT ;  /* 0x000000ff0e00720c */ /* 0x004fe40003f05270 */
[----:B------:R-:W-:-:S11]  /*17de0*/  PLOP3.LUT P6, PT, PT, PT, PT, 0x8, 0x0 ;  /* 0x000000000000781c */ /* 0x000fd60003fce170 */
[----:B------:R-:W-:Y:S05]  /*17df0*/  @P0 BRA `(.L_x_15994) ;  /* 0x00000000000c0947 */ /* 0x000fea0003800000 */
[----:B------:R-:W-:-:S03]  /*17e00*/  UMOV UR4, 0xffffffff ;  /* 0xffffffff00047882 */ /* 0x000fc60000000000 */
[----:B------:R-:W-:Y:S05]  /*17e10*/  BRA.DIV UR4, `(.L_x_15995) ;  /* 0x0000007604007947 */ /* 0x000fea000b800000 */
[----:B------:R-:W-:-:S13]  /*17e20*/  ELECT P6, URZ, PT ;  /* 0x00000000003f782f */ /* 0x000fda00038c0000 */
.L_x_15994:
[----:B0-----:R-:W2:Y:S01]  /*17e30*/  LDL R6, [R1+0x64] ;  /* 0x0000640001067983 */ /* 0x001ea20000100800 */
[----:B------:R-:W-:Y:S01]  /*17e40*/  BSSY B1, `(.L_x_15996) ;  /* 0x0000008000017945 */ /* 0x000fe20003800000 */
[----:B--2---:R-:W-:-:S05]  /*17e50*/  VIADD R6, R6, 0x1 ;  /* 0x0000000106067836 */ /* 0x004fca0000000000 */
[----:B-1----:R-:W-:-:S04]  /*17e60*/  LEA.HI R7, R6, R6, RZ, 0x1 ;  /* 0x0000000606077211 */ /* 0x002fc800078f08ff */
[----:B------:R-:W-:-:S05]  /*17e70*/  LOP3.LUT R7, R7, 0xfffffffe, RZ, 0xc0, !PT ;  /* 0xfffffffe07077812 */ /* 0x000fca00078ec0ff */
[----:B------:R-:W-:-:S05]  /*17e80*/  IMAD.IADD R6, R6, 0x1, -R7 ;  /* 0x0000000106067824 */ /* 0x000fca00078e0a07 */
[----:B------:R-:W-:-:S04]  /*17e90*/  SHF.L.U32 R6, R6, 0x1f, RZ ;  /* 0x0000001f06067819 */ /* 0x000fc800000006ff */
[----:B------:R-:W0:Y:S02]  /*17ea0*/  SYNCS.PHASECHK.TRANS64.TRYWAIT P0, [R17+URZ+0x13220], R6 ;  /* 0x01322006110075a7 */ /* 0x000e24000800017f */
[----:B0-----:R-:W-:Y:S05]  /*17eb0*/  @!P0 BRA `(.L_x_15997) ;  /* 0x0000007000f88947 */ /* 0x001fea0003800000 */
.L_x_16150:
[----:B------:R-:W-:Y:S05]  /*17ec0*/  BSYNC B1 ;  /* 0x0000000000017941 */ /* 0x000fea0003800000 */
.L_x_15996:
[----:B------:R-:W-:Y:S04]  /*17ed0*/  BSSY B1, `(.L_x_15998) ;  /* 0x0000050000017945 */ /* 0x000fe80003800000 */
[----:B------:R-:W-:Y:S05]  /*17ee0*/  @!P6 BRA `(.L_x_15999) ;  /* 0x000000040038e947 */ /* 0x000fea0003800000 */
[----:B------:R-:W0:Y:S04]  /*17ef0*/  LDL R9, [R1+0x10] ;  /* 0x0000100001097983 */ /* 0x000e280000100800 */
        /* <DEDUP_REMOVED lines=9> */
.L_x_16151:
[----:B------:R-:W-:Y:S05]  /*17f90*/  BSYNC B2 ;  /* 0x0000000000027941 */ /* 0x000fea0003800000 */
.L_x_16000:
        /* <DEDUP_REMOVED lines=9> */
.L_x_16003:
[----:B------:R-:W-:Y:S05]  /*18030*/  BSYNC B2 ;  /* 0x0000000000027941 */ /* 0x000fea0003800000 */
.L_x_16002:
[----:B------:R-:W2:Y:S01]  /*18040*/  LDL R8, [R1+0x10] ;  /* 0x0000100001087983 */ /* 0x000ea20000100800 */
[----:B------:R-:W-:Y:S01]  /*18050*/  IMAD.MOV.U32 R12, RZ, RZ, RZ ;  /* 0x000000ffff0c7224 */ /* 0x000fe200078e00ff */
[----:B------:R-:W-:Y:S01]  /*18060*/  UIADD3 UR4, UP0, UR38, 0x570, URZ ;  /* 0x0000057026047890 */ /* 0x000fe2000ff1e03f */
[----:B------:R-:W-:Y:S01]  /*18070*/  IMAD R7, R5, 0xa0, R0 ;  /* 0x000000a005077824 */ /* 0x000fe200078e0200 */
[----:B------:R-:W-:Y:S01]  /*18080*/  PLOP3.LUT P0, PT, PT, PT, PT, 0x80, 0x0 ;  /* 0x000000000000781c */ /* 0x000fe20003f0f070 */
[----:B------:R-:W-:Y:S01]  /*18090*/  UMOV UR6, 0x0 ;  /* 0x0000000000067882 */ /* 0x000fe20000000000 */
[----:B------:R-:W-:Y:S01]  /*180a0*/  R2UR UR10, R12 ;  /* 0x000000000c0a72ca */ /* 0x000fe200000e0000 */
[----:B------:R-:W-:Y:S01]  /*180b0*/  UIADD3.X UR5, URZ, UR39, URZ, UP0, !UPT ;  /* 0x000000273f057290 */ /* 0x000fe200087fe43f */
[----:B------:R-:W-:Y:S01]  /*180c0*/  IADD3 R7, R7, -0xa0, RZ ;  /* 0xffffff6007077810 */ /* 0x000fe20007ffe0ff */
[----:B------:R-:W-:Y:S01]  /*180d0*/  UMOV UR7, 0x12f00000 ;  /* 0x12f0000000077882 */ /* 0x000fe20000000000 */
[----:B--2---:R-:W-:-:S02]  /*180e0*/  IMAD R11, R8, 0x2800, R17 ;  /* 0x00002800080b7824 */ /* 0x004fc400078e0211 */
[----:B------:R-:W-:Y:S02]  /*180f0*/  VIADD R8, R6, 0x13290 ;  /* 0x0001329006087836 */ /* 0x000fe40000000000 */
[----:B------:R-:W-:-:S07]  /*18100*/  VIADD R9, R11, 0xe000 ;  /* 0x0000e0000b097836 */ /* 0x000fce0000000000 */
.L_x_16004:
        /* <DEDUP_REMOVED lines=13> */
.L_x_16152:
[----:B------:R-:W-:Y:S05]  /*181e0*/  BSYNC B2 ;  /* 0x0000000000027941 */ /* 0x000fea0003800000 */
.L_x_16005:
        /* <DEDUP_REMOVED lines=11> */
.L_x_16008:
[----:B------:R-:W-:Y:S05]  /*182a0*/  BSYNC B2 ;  /* 0x0000000000027941 */ /* 0x000fea0003800000 */
.L_x_16007:
        /* <DEDUP_REMOVED lines=8> */
.L_x_16009:
        /* <DEDUP_REMOVED lines=10> */
.L_x_15999:
[----:B------:R-:W-:Y:S05]  /*183d0*/  BSYNC B1 ;  /* 0x0000000000017941 */ /* 0x000fea0003800000 */
.L_x_15998:
[----:B------:R-:W0:Y:S04]  /*183e0*/  LDL.LU R10, [R1+0x10] ;  /* 0x00001000010a7983 */ /* 0x000e280000300800 */
[----:B------:R-:W2:Y:S01]  /*183f0*/  LDL.LU R9, [R1+0x1c] ;  /* 0x00001c0001097983 */ /* 0x000ea20000300800 */
[----:B------:R-:W-:Y:S01]  /*18400*/  VIADD R5, R5, 0xfffffffe ;  /* 0xfffffffe05057836 */ /* 0x000fe20000000000 */
[----:B------:R-:W-:-:S04]  /*18410*/  PLOP3.LUT P0, PT, PT, PT, PT, 0x8, 0x0 ;  /* 0x000000000000781c */ /* 0x000fc80003f0e170 */
[----:B------:R-:W-:Y:S02]  /*18420*/  ISETP.GE.AND P2, PT, R5, R3, PT ;  /* 0x000000030500720c */ /* 0x000fe40003f46270 */
[----:B0-----:R-:W-:-:S04]  /*18430*/  IADD3 R6, R10, 0x1, RZ ;  /* 0x000000010a067810 */ /* 0x001fc80007ffe0ff */
[----:B------:R-:W-:-:S04]  /*18440*/  ISETP.NE.AND P1, PT, R6, 0x2, PT ;  /* 0x000000020600780c */ /* 0x000fc80003f25270 */
[----:B------:R-:W-:Y:S02]  /*18450*/  SEL R7, RZ, 0x1, P1 ;  /* 0x00000001ff077807 */ /* 0x000fe40000800000 */
[----:B------:R-:W-:Y:S02]  /*18460*/  SEL R6, R6, RZ, P1 ;  /* 0x000000ff06067207 */ /* 0x000fe40000800000 */
[----:B--2---:R-:W-:-:S03]  /*18470*/  LOP3.LUT R9, R9, R7, RZ, 0x3c, !PT ;  /* 0x0000000709097212 */ /* 0x004fc600078e3cff */
[----:B------:R0:W-:Y:S04]  /*18480*/  STL [R1+0x10], R6 ;  /* 0x0000100601007387 */ /* 0x0001e80000100800 */
[----:B------:R0:W-:Y:S01]  /*18490*/  STL [R1+0x1c], R9 ;  /* 0x00001c0901007387 */ /* 0x0001e20000100800 */
[----:B------:R-:W-:Y:S05]  /*184a0*/  @!P2 BRA `(.L_x_15992) ;  /* 0x000000040074a947 */ /* 0x000fea0003800000 */
.L_x_16022:
        /* <DEDUP_REMOVED lines=13> */
.L_x_16153:
[----:B------:R-:W-:Y:S05]  /*18580*/  BSYNC B2 ;  /* 0x0000000000027941 */ /* 0x000fea0003800000 */
.L_x_16012:
        /* <DEDUP_REMOVED lines=9> */
.L_x_16015:
[----:B------:R-:W-:Y:S05]  /*18620*/  BSYNC B2 ;  /* 0x0000000000027941 */ /* 0x000fea0003800000 */
.L_x_16014:
        /* <DEDUP_REMOVED lines=12> */
.L_x_16016:
        /* <DEDUP_REMOVED lines=13> */
.L_x_16154:
[----:B------:R-:W-:Y:S05]  /*187c0*/  BSYNC B2 ;  /* 0x0000000000027941 */ /* 0x000fea0003800000 */
.L_x_16017:
[----:B------:R-:W-:Y:S01]  /*187d0*/  BSSY B2, `(.L_x_16019) ;  /* 0x000000b000027945 */ /* 0x000fe20003800000 */
[----:B------:R-:W-:Y:S01]  /*187e0*/  IMAD.MOV.U32 R10, RZ, RZ, 0x0 ;  /* 0x00000000ff0a7424 */ /* 0x000fe200078e00ff */
[----:B------:R-:W-:Y:S02]  /*187f0*/  MOV R11, 0x12f00000 ;  /* 0x12f00000000b7802 */ /* 0x000fe40000000f00 */
[----:B------:R-:W-:Y:S05]  /*18800*/  @P2 BRA `(.L_x_16020) ;  /* 0x00000000001c2947 */ /* 0x000fea0003800000 */
[----:B------:R-:W2:Y:S01]  /*18810*/  S2R R13, SR_TID.X ;  /* 0x00000000000d7919 */ /* 0x000ea20000002100 */
[----:B01----:R-:W-:-:S04]  /*18820*/  IMAD.MOV.U32 R7, RZ, RZ, 0x2800 ;  /* 0x00002800ff077424 */ /* 0x003fc800078e00ff */
[----:B------:R3:W-:Y:S01]  /*18830*/  SYNCS.ARRIVE.TRANS64 RZ, [R6+URZ+0x132b0], R7 ;  /* 0x0132b00706ff79a7 */ /* 0x0007e2000800003f */
[----:B--2---:R-:W-:-:S04]  /*18840*/  LOP3.LUT R13, R13, 0x1f, RZ, 0xc0, !PT ;  /* 0x0000001f0d0d7812 */ /* 0x004fc800078ec0ff */
[----:B------:R-:W-:-:S13]  /*18850*/  ISETP.NE.AND P1, PT, R13, RZ, PT ;  /* 0x000000ff0d00720c */ /* 0x000fda0003f25270 */
[----:B---3--:R-:W-:Y:S05]  /*18860*/  @!P1 BRA `(.L_x_16020) ;  /* 0x0000000000049947 */ /* 0x008fea0003800000 */
[----:B------:R-:W-:Y:S01]  /*18870*/  BPT.TRAP 0x1 ;  /* 0x000000040000795c */ /* 0x000fe20000300000 */
.L_x_16020:
[----:B------:R-:W-:Y:S05]  /*18880*/  BSYNC B2 ;  /* 0x0000000000027941 */ /* 0x000fea0003800000 */
.L_x_16019:
        /* <DEDUP_REMOVED lines=8> */
.L_x_16021:
        /* <DEDUP_REMOVED lines=10> */
.L_x_16011:
[----:B------:R-:W-:Y:S05]  /*189b0*/  BSYNC B1 ;  /* 0x0000000000017941 */ /* 0x000fea0003800000 */
.L_x_16010:
        /* <DEDUP_REMOVED lines=12> */
.L_x_15992:
[----:B------:R-:W-:Y:S05]  /*18a80*/  BSYNC B0 ;  /* 0x0000000000007941 */ /* 0x000fea0003800000 */
.L_x_15991:
[----:B------:R-:W3:Y:S01]  /*18a90*/  LDC R0, c[0x0][0x448] ;  /* 0x00011200ff007b82 */ /* 0x000ee20000000800 */
[----:B------:R-:W-:Y:S01]  /*18aa0*/  IMAD.MOV.U32 R2, RZ, RZ, 0xc0 ;  /* 0x000000c0ff027424 */ /* 0x000fe200078e00ff */
[----:B------:R-:W-:Y:S01]  /*18ab0*/  ISETP.NE.AND P2, PT, R4, RZ, PT ;  /* 0x000000ff0400720c */ /* 0x000fe20003f45270 */
[----:B------:R-:W-:Y:S05]  /*18ac0*/  @!P0 WARPSYNC.ALL ;  /* 0x0000000000008948 */ /* 0x000fea0003800000 */
[----:B------:R-:W-:Y:S01]  /*18ad0*/  IMAD R2, R25, R2, 0xbf ;  /* 0x000000bf19027424 */ /* 0x000fe200078e0202 */
[----:B------:R-:W-:Y:S06]  /*18ae0*/  BSSY B0, `(.L_x_16023) ;  /* 0x000002b000007945 */ /* 0x000fec0003800000 */
[----:B------:R-:W4:Y:S08]  /*18af0*/  @!P2 LDC R4, c[0x0][0x9f0] ;  /* 0x00027c00ff04ab82 */ /* 0x000f300000000800 */
[----:B------:R-:W-:Y:S01]  /*18b00*/  @!P0 BAR.SYNC.DEFER_BLOCKING 0xc, 0x200 ;  /* 0x0308000000008b1d */ /* 0x000fe20000010000 */
[----:B---3--:R-:W-:-:S13]  /*18b10*/  ISETP.NE.AND P1, PT, R0, 0x1, PT ;  /* 0x000000010000780c */ /* 0x008fda0003f25270 */
[----:B------:R-:W3:Y:S08]  /*18b20*/  @P1 LDC R0, c[0x0][0x44c] ;  /* 0x00011300ff001b82 */ /* 0x000ef00000000800 */
[----:B------:R-:W5:Y:S01]  /*18b30*/  @P1 LDC R3, c[0x0][0x450] ;  /* 0x00011400ff031b82 */ /* 0x000f620000000800 */
[----:B---3--:R-:W-:-:S05]  /*18b40*/  @P1 IMAD.HI.U32 R0, R2, R0, RZ ;  /* 0x0000000002001227 */ /* 0x008fca00078e00ff */
[----:B-----5:R-:W-:-:S05]  /*18b50*/  @P1 SHF.R.U32.HI R2, RZ, R3, R0 ;  /* 0x00000003ff021219 */ /* 0x020fca0000011600 */
[----:B------:R-:W-:-:S04]  /*18b60*/  IMAD.IADD R2, R20, 0x1, R2 ;  /* 0x0000000114027824 */ /* 0x000fc800078e0202 */
[----:B------:R-:W-:-:S05]  /*18b70*/  IMAD.HI R2, R2, 0x66666667, RZ ;  /* 0x6666666702027827 */ /* 0x000fca00078e02ff */
[----:B------:R-:W-:-:S04]  /*18b80*/  SHF.R.U32.HI R0, RZ, 0x1f, R2 ;  /* 0x0000001fff007819 */ /* 0x000fc80000011602 */
[----:B------:R-:W-:-:S04]  /*18b90*/  LEA.HI.SX32 R0, R2, R0, 0x1a ;  /* 0x0000000002007211 */ /* 0x000fc800078fd2ff */
[----:B------:R-:W-:Y:S02]  /*18ba0*/  VIMNMX R21, R21, R0, PT ;  /* 0x0000000015157248 */ /* 0x000fe40003fe0100 */
[----:B------:R-:W-:Y:S02]  /*18bb0*/  MOV R0, RZ ;  /* 0x000000ff00007202 */ /* 0x000fe40000000f00 */
[----:B------:R-:W-:-:S13]  /*18bc0*/  ISETP.GE.AND P1, PT, R21, 0x1, PT ;  /* 0x000000011500780c */ /* 0x000fda0003f26270 */
[----:B----4-:R-:W-:Y:S05]  /*18bd0*/  @!P1 BRA `(.L_x_16024) ;  /* 0x00000000006c9947 */ /* 0x010fea0003800000 */
[----:B------:R-:W-:-:S04]  /*18be0*/  IABS R0, R4 ;  /* 0x0000000400007213 */ /* 0x000fc80000000000 */
[----:B------:R-:W3:Y:S08]  /*18bf0*/  I2F.RP R2, R0 ;  /* 0x0000000000027306 */ /* 0x000ef00000209400 */
[----:B---3--:R-:W3:Y:S02]  /*18c00*/  MUFU.RCP R2, R2 ;  /* 0x0000000200027308 */ /* 0x008ee40000001000 */
[----:B---3--:R-:W-:-:S06]  /*18c10*/  VIADD R2, R2, 0xffffffe ;  /* 0x0ffffffe02027836 */ /* 0x008fcc0000000000 */
[----:B------:R-:W3:Y:S02]  /*18c20*/  F2I.FTZ.U32.TRUNC.NTZ R3, R2 ;  /* 0x0000000200037305 */ /* 0x000ee4000021f000 */
[----:B---3--:R-:W-:-:S04]  /*18c30*/  IMAD.MOV R2, RZ, RZ, -R3 ;  /* 0x000000ffff027224 */ /* 0x008fc800078e0a03 */
        /* <DEDUP_REMOVED lines=21> */
.L_x_16024:
[----:B------:R-:W-:Y:S05]  /*18d90*/  BSYNC B0 ;  /* 0x0000000000007941 */ /* 0x000fea0003800000 */
.L_x_16023:
        /* <DEDUP_REMOVED lines=19> */
[----:B-1----:R-:W1:Y:S01]  /*18ed0*/  POPC R7, R4 ;  /* 0x0000000400077309 */ /* 0x002e620000000000 */
[----:B---3--:R-:W1:Y:S02]  /*18ee0*/  SHFL.IDX PT, R0, R3, R0, 0x1f ;  /* 0x00001f0003007589 */ /* 0x008e6400000e0000 */
[----:B-1----:R-:W-:Y:S01]  /*18ef0*/  IADD3 R24, R0, UR36, R7 ;  /* 0x0000002400187c10 */ /* 0x002fe2000fffe007 */
[----:B------:R-:W-:Y:S06]  /*18f00*/  BRA `(.L_x_16026) ;  /* 0x0000004000c07947 */ /* 0x000fec0003800000 */
.L_x_16025:
        /* <DEDUP_REMOVED lines=9> */
[----:B--2---:R-:W-:Y:S01]  /*18fa0*/  MOV R10, UR4 ;  /* 0x00000004000a7c02 */ /* 0x004fe20008000f00 */
[----:B------:R-:W2:Y:S01]  /*18fb0*/  LDC.64 R2, c[0x4][R2] ;  /* 0x0100000002027b82 */ /* 0x000ea20000000a00 */
[----:B------:R-:W-:Y:S02]  /*18fc0*/  IMAD.U32 R5, RZ, RZ, UR7 ;  /* 0x00000007ff057e24 */ /* 0x000fe4000f8e00ff */
[----:B0-----:R-:W-:Y:S02]  /*18fd0*/  IMAD.U32 R6, RZ, RZ, UR8 ;  /* 0x00000008ff067e24 */ /* 0x001fe4000f8e00ff */
[----:B-1----:R-:W-:-:S02]  /*18fe0*/  IMAD.U32 R7, RZ, RZ, UR9 ;  /* 0x00000009ff077e24 */ /* 0x002fc4000f8e00ff */
[----:B------:R-:W-:Y:S02]  /*18ff0*/  IMAD.U32 R11, RZ, RZ, UR5 ;  /* 0x00000005ff0b7e24 */ /* 0x000fe4000f8e00ff */
[----:B------:R-:W-:Y:S02]  /*19000*/  IMAD.MOV.U32 R8, RZ, RZ, 0x70 ;  /* 0x00000070ff087424 */ /* 0x000fe400078e00ff */
[----:B------:R-:W-:Y:S02]  /*19010*/  IMAD.MOV.U32 R12, RZ, RZ, 0x1 ;  /* 0x00000001ff0c7424 */ /* 0x000fe400078e00ff */
[----:B------:R-:W-:-:S07]  /*19020*/  IMAD.MOV.U32 R13, RZ, RZ, RZ ;  /* 0x000000ffff0d7224 */ /* 0x000fce00078e00ff */
[----:B------:R-:W-:-:S07]  /*19030*/  LEPC R20, `(.L_x_16028) ;  /* 0x000000001014794e */ /* 0x000fce0000000000 */
[----:B--2---:R-:W-:Y:S05]  /*19040*/  CALL.ABS.NOINC R2 ;  /* 0x0000000002007343 */ /* 0x004fea0003c00000 */
.L_x_16028:
[----:B------:R-:W-:Y:S05]  /*19050*/  BSYNC B6 ;  /* 0x0000000000067941 */ /* 0x000fea0003800000 */
.L_x_16027:
        /* <DEDUP_REMOVED lines=13> */
[----:B0-2---:R-:W-:Y:S01]  /*19130*/  MOV R6, UR8 ;  /* 0x0000000800067c02 */ /* 0x005fe20008000f00 */
        /* <DEDUP_REMOVED lines=10> */
.L_x_16030:
[----:B------:R-:W-:Y:S05]  /*191e0*/  BSYNC B6 ;  /* 0x0000000000067941 */ /* 0x000fea0003800000 */
.L_x_16029:
        /* <DEDUP_REMOVED lines=8> */
[----:B------:R-:W-:Y:S01]  /*19270*/  MOV R4, UR6 ;  /* 0x0000000600047c02 */ /* 0x000fe20008000f00 */
[----:B------:R-:W-:Y:S01]  /*19280*/  IMAD.U32 R5, RZ, RZ, UR7 ;  /* 0x00000007ff057e24 */ /* 0x000fe2000f8e00ff */
[----:B------:R-:W3:Y:S01]  /*19290*/  LDC.64 R2, c[0x4][R2] ;  /* 0x0100000002027b82 */ /* 0x000ee20000000a00 */
[----:B0-2---:R-:W-:Y:S01]  /*192a0*/  IMAD.U32 R6, RZ, RZ, UR8 ;  /* 0x00000008ff067e24 */ /* 0x005fe2000f8e00ff */
[----:B------:R-:W-:Y:S01]  /*192b0*/  MOV R13, RZ ;  /* 0x000000ff000d7202 */ /* 0x000fe20000000f00 */
[----:B-1----:R-:W-:Y:S02]  /*192c0*/  IMAD.U32 R7, RZ, RZ, UR9 ;  /* 0x00000009ff077e24 */ /* 0x002fe4000f8e00ff */
[----:B------:R-:W-:-:S02]  /*192d0*/  IMAD.U32 R10, RZ, RZ, UR4 ;  /* 0x00000004ff0a7e24 */ /* 0x000fc4000f8e00ff */
[----:B------:R-:W-:Y:S02]  /*192e0*/  IMAD.U32 R11, RZ, RZ, UR5 ;  /* 0x00000005ff0b7e24 */ /* 0x000fe4000f8e00ff */
[----:B------:R-:W-:Y:S02]  /*192f0*/  IMAD.MOV.U32 R8, RZ, RZ, 0x70 ;  /* 0x00000070ff087424 */ /* 0x000fe400078e00ff */
[----:B------:R-:W-:-:S07]  /*19300*/  IMAD.MOV.U32 R12, RZ, RZ, 0x1 ;  /* 0x00000001ff0c7424 */ /* 0x000fce00078e00ff */
[----:B------:R-:W-:-:S07]  /*19310*/  LEPC R20, `(.L_x_16032) ;  /* 0x000000001014794e */ /* 0x000fce0000000000 */
[----:B---3--:R-:W-:Y:S05]  /*19320*/  CALL.ABS.NOINC R2 ;  /* 0x0000000002007343 */ /* 0x008fea0003c00000 */
.L_x_16032:
[----:B------:R-:W-:Y:S05]  /*19330*/  BSYNC B6 ;  /* 0x0000000000067941 */ /* 0x000fea0003800000 */
.L_x_16031:
        /* <DEDUP_REMOVED lines=9> */
[----:B------:R-:W-:Y:S01]  /*193d0*/  MOV R12, 0x1 ;  /* 0x00000001000c7802 */ /* 0x000fe20000000f00 */
[----:B------:R-:W3:Y:S01]  /*193e0*/  LDC.64 R2, c[0x4][R2] ;  /* 0x0100000002027b82 */ /* 0x000ee20000000a00 */
[----:B------:R-:W-:Y:S02]  /*193f0*/  IMAD.U32 R5, RZ, RZ, UR5 ;  /* 0x00000005ff057e24 */ /* 0x000fe4000f8e00ff */
[----:B0-2---:R-:W-:Y:S02]  /*19400*/  IMAD.U32 R6, RZ, RZ, UR6 ;  /* 0x00000006ff067e24 */ /* 0x005fe4000f8e00ff */
[----:B-1----:R-:W-:-:S02]  /*19410*/  IMAD.U32 R7, RZ, RZ, UR7 ;  /* 0x00000007ff077e24 */ /* 0x002fc4000f8e00ff */
[----:B------:R-:W-:Y:S02]  /*19420*/  IMAD.U32 R10, RZ, RZ, UR8 ;  /* 0x00000008ff0a7e24 */ /* 0x000fe4000f8e00ff */
[----:B------:R-:W-:Y:S02]  /*19430*/  IMAD.U32 R11, RZ, RZ, UR9 ;  /* 0x00000009ff0b7e24 */ /* 0x000fe4000f8e00ff */
[----:B------:R-:W-:Y:S02]  /*19440*/  IMAD.MOV.U32 R8, RZ, RZ, 0x70 ;  /* 0x00000070ff087424 */ /* 0x000fe400078e00ff */
[----:B------:R-:W-:-:S07]  /*19450*/  IMAD.MOV.U32 R13, RZ, RZ, RZ ;  /* 0x000000ffff0d7224 */ /* 0x000fce00078e00ff */
[----:B------:R-:W-:-:S07]  /*19460*/  LEPC R20, `(.L_x_16034) ;  /* 0x000000001014794e */ /* 0x000fce0000000000 */
[----:B---3--:R-:W-:Y:S05]  /*19470*/  CALL.ABS.NOINC R2 ;  /* 0x0000000002007343 */ /* 0x008fea0003c00000 */
.L_x_16034:
[----:B------:R-:W-:Y:S05]  /*19480*/  BSYNC B6 ;  /* 0x0000000000067941 */ /* 0x000fea0003800000 */
.L_x_16033:
        /* <DEDUP_REMOVED lines=19> */
[----:B0-----:R-:W-:Y:S02]  /*195c0*/  IMAD.SHL.U32 R15, R13, 0x20, RZ ;  /* 0x000000200d0f7824 */ /* 0x001fe400078e00ff */
[----:B------:R-:W-:Y:S01]  /*195d0*/  IMAD.MOV.U32 R5, RZ, RZ, 0xa0 ;  /* 0x000000a0ff057424 */ /* 0x000fe200078e00ff */
[----:B------:R-:W-:-:S03]  /*195e0*/  SHF.R.U32.HI R6, RZ, 0x2, R4 ;  /* 0x00000002ff067819 */ /* 0x000fc60000011604 */
[----:B----4-:R-:W-:Y:S01]  /*195f0*/  IMAD R5, R20, R5, -0xa0 ;  /* 0xffffff6014057424 */ /* 0x010fe200078e0205 */
[----:B------:R-:W-:-:S03]  /*19600*/  LOP3.LUT R15, R6, 0x60, R15, 0xf8, !PT ;  /* 0x00000060060f7812 */ /* 0x000fc600078ef80f */
[----:B------:R-:W-:Y:S01]  /*19610*/  IMAD.IADD R0, R0, 0x1, R5 ;  /* 0x0000000100007824 */ /* 0x000fe200078e0205 */
[----:B------:R-:W-:-:S03]  /*19620*/  LOP3.LUT R15, R15, 0x80, RZ, 0xfc, !PT ;  /* 0x000000800f0f7812 */ /* 0x000fc600078efcff */
[C-C-:B---3--:R-:W-:Y:S01]  /*19630*/  IMAD.IADD R8, R0.reuse, 0x1, R21.reuse ;  /* 0x0000000100087824 */ /* 0x148fe200078e0215 */
[----:B------:R-:W-:Y:S02]  /*19640*/  IADD3 R5, R15, R5, RZ ;  /* 0x000000050f057210 */ /* 0x000fe40007ffe0ff */
[----:B------:R-:W-:Y:S01]  /*19650*/  ISETP.GE.AND P1, PT, R0, R26, PT ;  /* 0x0000001a0000720c */ /* 0x000fe20003f26270 */
        /* <DEDUP_REMOVED lines=29> */
[----:B------:R-:W-:Y:S02]  /*19830*/  IMAD R8, R12, R2, R8 ;  /* 0x000000020c087224 */ /* 0x000fe400078e0208 */
[----:B------:R-:W-:-:S04]  /*19840*/  IMAD.MOV R2, RZ, RZ, -R0 ;  /* 0x000000ffff027224 */ /* 0x000fc800078e0a00 */
        /* <DEDUP_REMOVED lines=11> */
[----:B------:R-:W-:Y:S02]  /*19900*/  ISETP.GT.U32.AND P2, PT, R15, 0x9f, PT ;  /* 0x0000009f0f00780c */ /* 0x000fe40003f44070 */
[----:B------:R-:W-:Y:S02]  /*19910*/  CS2R R6, SRZ ;  /* 0x0000000000067805 */ /* 0x000fe4000001ff00 */
[----:B------:R-:W-:-:S04]  /*19920*/  SHF.L.U32 R13, R13, 0x4, RZ ;  /* 0x000000040d0d7819 */ /* 0x000fc800000006ff */
[----:B------:R-:W-:Y:S01]  /*19930*/  LOP3.LUT R13, R13, 0x30, RZ, 0xc0, !PT ;  /* 0x000000300d0d7812 */ /* 0x000fe200078ec0ff */
        /* <DEDUP_REMOVED lines=15> */
.L_x_16157:
[----:B-1----:R-:W-:Y:S01]  /*19a30*/  VIADD R5, R20, 0xffffffff ;  /* 0xffffffff14057836 */ /* 0x002fe20000000000 */
[----:B------:R-:W-:Y:S06]  /*19a40*/  @!P0 BRA `(.L_x_16036) ;  /* 0x0000000000048947 */ /* 0x000fec0003800000 */
[----:B------:R-:W-:Y:S01]  /*19a50*/  BPT.TRAP 0x1 ;  /* 0x000000040000795c */ /* 0x000fe20000300000 */
.L_x_16036:
        /* <DEDUP_REMOVED lines=10> */
.L_x_16158:
[----:B------:R-:W-:Y:S05]  /*19b00*/  BSYNC B0 ;  /* 0x0000000000007941 */ /* 0x000fea0003800000 */
.L_x_16037:
        /* <DEDUP_REMOVED lines=31> */
[----:B------:R-:W-:-:S04]  /*19d00*/  IMAD.WIDE.U32 R2, R6, UR6, R2 ;  /* 0x0000000606027c25 */ /* 0x000fc8000f8e0002 */
[----:B------:R-:W-:Y:S01]  /*19d10*/  IMAD R0, R6, UR7, R0 ;  /* 0x0000000706007c24 */ /* 0x000fe2000f8e0200 */
[----:B------:R0:W-:Y:S01]  /*19d20*/  STL [R1+0x4], R11 ;  /* 0x0000040b01007387 */ /* 0x0001e20000100800 */
[----:B------:R-:W-:Y:S01]  /*19d30*/  IMAD.MOV.U32 R10, RZ, RZ, R2 ;  /* 0x000000ffff0a7224 */ /* 0x000fe200078e0002 */
[----:B------:R-:W-:Y:S01]  /*19d40*/  LOP3.LUT R19, R19, 0x7f, RZ, 0xc0, !PT ;  /* 0x0000007f13137812 */ /* 0x000fe200078ec0ff */
[----:B------:R-:W-:Y:S01]  /*19d50*/  ULDC.64 UR6, c[0x0][0x318] ;  /* 0x0000c60000067ab9 */ /* 0x000fe20000000a00 */
[----:B0-----:R-:W-:Y:S01]  /*19d60*/  IADD3 R11, R3, R0, RZ ;  /* 0x00000000030b7210 */ /* 0x001fe20007ffe0ff */
        /* <DEDUP_REMOVED lines=38> */
[----:B------:R1:W-:Y:S02]  /*19fd0*/  LDGSTS.E.BYPASS.LTC128B.128 [R3+0x7000], desc[UR40][R10.64], !P1 ;  /* 0x070000000a037fae */ /* 0x0003e4000c901d68 */
[----:B-1----:R-:W-:-:S04]  /*19fe0*/  IADD3 R10, P1, R15, R0, RZ ;  /* 0x000000000f0a7210 */ /* 0x002fc80007f3e0ff */
[----:B---3--:R-:W-:Y:S02]  /*19ff0*/  IADD3.X R11, RZ, R2, RZ, P1, !PT ;  /* 0x00000002ff0b7210 */ /* 0x008fe40000ffe4ff */
        /* <DEDUP_REMOVED lines=10> */
.L_x_16170:
        /* <DEDUP_REMOVED lines=12> */
.L_x_16040:
        /* <DEDUP_REMOVED lines=11> */
.L_x_16041:
[----:B------:R3:W-:Y:S01]  /*1a210*/  SYNCS.ARRIVE.TRANS64.A1T0 RZ, [R4+URZ+0x13270], RZ ;  /* 0x013270ff04ff79a7 */ /* 0x0007e2000810003f */
[----:B------:R-:W-:Y:S05]  /*1a220*/  @!P6 BRA `(.L_x_16042) ;  /* 0x000000000004e947 */ /* 0x000fea0003800000 */
[----:B------:R-:W-:Y:S01]  /*1a230*/  BPT.TRAP 0x1 ;  /* 0x000000040000795c */ /* 0x000fe20000300000 */
.L_x_16042:
[----:B------:R-:W4:Y:S01]  /*1a240*/  LDL R0, [R1+0x44] ;  /* 0x0000440001007983 */ /* 0x000f220000100800 */
[----:B------:R-:W-:Y:S01]  /*1a250*/  BSSY B0, `(.L_x_16043) ;  /* 0x0000003000007945 */ /* 0x000fe20003800000 */
[----:B----4-:R-:W4:Y:S03]  /*1a260*/  SYNCS.PHASECHK.TRANS64.TRYWAIT P0, [R4+URZ+0x13240], R0 ;  /* 0x01324000040075a7 */ /* 0x010f26000800017f */
[----:B----4-:R-:W-:Y:S05]  /*1a270*/  @!P0 BRA `(.L_x_16044) ;  /* 0x00000058006c8947 */ /* 0x010fea0003800000 */
.L_x_16171:
[----:B------:R-:W-:Y:S05]  /*1a280*/  BSYNC B0 ;  /* 0x0000000000007941 */ /* 0x000fea0003800000 */
.L_x_16043:
        /* <DEDUP_REMOVED lines=40> */
[----:B---3--:R-:W-:Y:S02]  /*1a510*/  ISETP.GE.AND P3, PT, R10, R7, PT ;  /* 0x000000070a00720c */ /* 0x008fe40003f66270 */
[----:B--2---:R-:W-:-:S05]  /*1a520*/  @P5 IADD3.X R5, RZ, R5, RZ, P0, !PT ;  /* 0x00000005ff055210 */ /* 0x004fca00007fe4ff */
[----:B------:R-:W-:Y:S02]  /*1a530*/  @P5 IMAD.MOV.U32 R7, RZ, RZ, R5 ;  /* 0x000000ffff075224 */ /* 0x000fe400078e0005 */
[----:B------:R-:W-:Y:S04]  /*1a540*/  SHFL.IDX PT, R5, R2, 0x1, 0x1c1f ;  /* 0x003c1f0002057f89 */ /* 0x000fe800000e0000 */
[----:B------:R2:W-:Y:S04]  /*1a550*/  @P5 LDGSTS.E.BYPASS.LTC128B.128 [R3+0xe000], desc[UR40][R6.64], !P3 ;  /* 0x0e00000006035fae */ /* 0x0005e8000d901d68 */
[----:B--2---:R-:W2:Y:S02]  /*1a560*/  SHFL.IDX PT, R6, R0, 0x1, 0x1c1f ;  /* 0x003c1f0000067f89 */ /* 0x004ea400000e0000 */
[----:B--2---:R-:W-:-:S05]  /*1a570*/  @P4 IADD3 R6, P0, R10, R6, RZ ;  /* 0x000000060a064210 */ /* 0x004fca0007f1e0ff */
[----:B------:R-:W-:-:S04]  /*1a580*/  @P4 IMAD.X R5, RZ, RZ, R5, P0 ;  /* 0x000000ffff054224 */ /* 0x000fc800000e0605 */
[----:B------:R-:W-:Y:S02]  /*1a590*/  @P4 IMAD.MOV.U32 R7, RZ, RZ, R5 ;  /* 0x000000ffff074224 */ /* 0x000fe400078e0005 */
        /* <DEDUP_REMOVED lines=11> */
[----:B--2---:R-:W-:Y:S01]  /*1a650*/  @P2 IMAD.MOV.U32 R6, RZ, RZ, R0 ;  /* 0x000000ffff062224 */ /* 0x004fe200078e0000 */
[----:B------:R-:W-:Y:S01]  /*1a660*/  @P2 MOV R7, R2 ;  /* 0x0000000200072202 */ /* 0x000fe20000000f00 */
[----:B------:R2:W3:Y:S04]  /*1a670*/  SHFL.IDX PT, R0, R8, RZ, 0x1c1f ;  /* 0x001c1fff08007589 */ /* 0x0004e800000e0000 */
[----:B------:R4:W-:Y:S04]  /*1a680*/  @P2 LDGSTS.E.BYPASS.LTC128B.128 [R3+0xf800], desc[UR40][R6.64], !P3 ;  /* 0x0f80000006032fae */ /* 0x0009e8000d901d68 */
[----:B----4-:R2:W4:Y:S02]  /*1a690*/  SHFL.IDX PT, R6, R9, RZ, 0x1c1f ;  /* 0x001c1fff09067589 */ /* 0x01052400000e0000 */
.L_x_16183:
[----:B------:R-:W5:Y:S01]  /*1a6a0*/  LDL R2, [R1+0x24] ;  /* 0x0000240001027983 */ /* 0x000f620000100800 */
[----:B------:R-:W-:Y:S01]  /*1a6b0*/  BSSY B0, `(.L_x_16046) ;  /* 0x000000e000007945 */ /* 0x000fe20003800000 */
[----:B-----5:R-:W-:-:S13]  /*1a6c0*/  LOP3.LUT P0, RZ, R2, 0x8, RZ, 0xc0, !PT ;  /* 0x0000000802ff7812 */ /* 0x020fda000780c0ff */
[----:B------:R-:W-:Y:S05]  /*1a6d0*/  @!P0 BRA `(.L_x_16047) ;  /* 0x00000000002c8947 */ /* 0x000fea0003800000 */
[----:B------:R-:W5:Y:S01]  /*1a6e0*/  S2R R2, SR_TID.X ;  /* 0x0000000000027919 */ /* 0x000f620000002100 */
[----:B------:R-:W0:Y:S01]  /*1a6f0*/  LDC R5, c[0x0][0x2f4] ;  /* 0x0000bd00ff057b82 */ /* 0x000e220000000800 */
[----:B-----5:R-:W-:-:S05]  /*1a700*/  IMAD.SHL.U32 R2, R2, 0x10, RZ ;  /* 0x0000001002027824 */ /* 0x020fca00078e00ff */
        /* <DEDUP_REMOVED lines=8> */
.L_x_16047:
[----:B------:R-:W-:Y:S05]  /*1a790*/  BSYNC B0 ;  /* 0x0000000000007941 */ /* 0x000fea0003800000 */
.L_x_16046:
[----:B------:R-:W-:Y:S01]  /*1a7a0*/  NOP ;  /* 0x0000000000007918 */ /* 0x000fe20000000000 */
[----:B------:R-:W-:-:S13]  /*1a7b0*/  PLOP3.LUT P0, PT, PT, PT, PT, 0x80, 0x0 ;  /* 0x000000000000781c */ /* 0x000fda0003f0f070 */
.L_x_16048:
        /* <DEDUP_REMOVED lines=11> */
.L_x_16049:
        /* <DEDUP_REMOVED lines=14> */
[----:B-1----:R-:W-:-:S03]  /*1a950*/  SEL R26, R3, RZ, !P0 ;  /* 0x000000ff031a7207 */ /* 0x002fc60004000000 */
        /* <DEDUP_REMOVED lines=14> */
[----:B----4-:R-:W-:Y:S02]  /*1aa40*/  IMAD.U32 R6, RZ, RZ, UR6 ;  /* 0x00000006ff067e24 */ /* 0x010fe4000f8e00ff */
[----:B------:R-:W-:-:S02]  /*1aa50*/  IMAD.U32 R10, RZ, RZ, UR8 ;  /* 0x00000008ff0a7e24 */ /* 0x000fc4000f8e00ff */
[----:B------:R-:W-:Y:S02]  /*1aa60*/  IMAD.U32 R11, RZ, RZ, UR9 ;  /* 0x00000009ff0b7e24 */ /* 0x000fe4000f8e00ff */
[----:B--2---:R-:W-:Y:S02]  /*1aa70*/  IMAD.MOV.U32 R8, RZ, RZ, 0x70 ;  /* 0x00000070ff087424 */ /* 0x004fe400078e00ff */
[----:B------:R-:W-:Y:S02]  /*1aa80*/  IMAD.MOV.U32 R12, RZ, RZ, 0x1 ;  /* 0x00000001ff0c7424 */ /* 0x000fe400078e00ff */
[----:B------:R-:W-:-:S07]  /*1aa90*/  IMAD.MOV.U32 R13, RZ, RZ, RZ ;  /* 0x000000ffff0d7224 */ /* 0x000fce00078e00ff */
[----:B------:R-:W-:-:S07]  /*1aaa0*/  LEPC R20, `(.L_x_16051) ;  /* 0x000000001014794e */ /* 0x000fce0000000000 */
[----:B0-----:R-:W-:Y:S05]  /*1aab0*/  CALL.ABS.NOINC R2 ;  /* 0x0000000002007343 */ /* 0x001fea0003c00000 */
.L_x_16051:
[----:B------:R-:W-:Y:S05]  /*1aac0*/  BSYNC B6 ;  /* 0x0000000000067941 */ /* 0x000fea0003800000 */
.L_x_16050:
        /* <DEDUP_REMOVED lines=21> */
[C---:B---3--:R-:W-:Y:S02]  /*1ac20*/  LOP3.LUT R21, R20.reuse, 0x7f, RZ, 0xc0, !PT ;  /* 0x0000007f14157812 */ /* 0x048fe400078ec0ff */
[----:B------:R-:W-:Y:S02]  /*1ac30*/  SHF.L.U32 R20, R20, 0x5, RZ ;  /* 0x0000000514147819 */ /* 0x000fe400000006ff */
        /* <DEDUP_REMOVED lines=19> */
[----:B------:R-:W-:-:S04]  /*1ad70*/  IADD3 R4, P0, R4, UR8, RZ ;  /* 0x0000000804047c10 */ /* 0x000fc8000ff1e0ff */
[----:B------:R-:W-:Y:S01]  /*1ad80*/  IADD3.X R0, R5, UR9, R0, P0, !PT ;  /* 0x0000000905007c10 */ /* 0x000fe200087fe400 */
[----:B------:R-:W-:Y:S01]  /*1ad90*/  VIADD R5, R6, 0x80 ;  /* 0x0000008006057836 */ /* 0x000fe20000000000 */
[----:B------:R-:W1:Y:S03]  /*1ada0*/  S2R R21, SR_TID.X ;  /* 0x0000000000157919 */ /* 0x000e660000002100 */
        /* <DEDUP_REMOVED lines=11> */
[----:B-1----:R-:W-:-:S03]  /*1ae60*/  IMAD.SHL.U32 R18, R21, 0x10, RZ ;  /* 0x0000001015127824 */ /* 0x002fc600078e00ff */
[----:B------:R-:W-:Y:S01]  /*1ae70*/  IADD3 R3, R3, R7, RZ ;  /* 0x0000000703037210 */ /* 0x000fe20007ffe0ff */
[----:B------:R-:W-:Y:S01]  /*1ae80*/  IMAD R6, R6, UR6, RZ ;  /* 0x0000000606067c24 */ /* 0x000fe2000f8e02ff */
[----:B------:R-:W-:Y:S01]  /*1ae90*/  LOP3.LUT R18, R18, 0x30, RZ, 0xc0, !PT ;  /* 0x0000003012127812 */ /* 0x000fe200078ec0ff */
[----:B------:R-:W-:-:S03]  /*1aea0*/  IMAD.WIDE.U32 R2, R5, UR6, R2 ;  /* 0x0000000605027c25 */ /* 0x000fc6000f8e0002 */
[----:B------:R-:W-:Y:S01]  /*1aeb0*/  ISETP.GE.AND P0, PT, R18, UR4, PT ;  /* 0x0000000412007c0c */ /* 0x000fe2000bf06270 */
[----:B------:R-:W-:Y:S01]  /*1aec0*/  IMAD R6, R5, UR7, R6 ;  /* 0x0000000705067c24 */ /* 0x000fe2000f8e0206 */
[----:B------:R-:W-:Y:S01]  /*1aed0*/  IADD3 R5, P1, R2, UR8, RZ ;  /* 0x0000000802057c10 */ /* 0x000fe2000ff3e0ff */
        /* <DEDUP_REMOVED lines=37> */
[----:B------:R-:W-:Y:S02]  /*1b130*/  ISETP.GE.AND P1, PT, R4, R2, PT ;  /* 0x000000020400720c */ /* 0x000fe40003f26270 */
[----:B------:R-:W-:-:S04]  /*1b140*/  IADD3 R4, R25, 0x60, RZ ;  /* 0x0000006019047810 */ /* 0x000fc80007ffe0ff */
        /* <DEDUP_REMOVED lines=13> */
.L_x_16196:
        /* <DEDUP_REMOVED lines=10> */
.L_x_16053:
        /* <DEDUP_REMOVED lines=10> */
[----:B------:R-:W-:-:S04]  /*1b360*/  LOP3.LUT R0, R0, 0xfffffffe, RZ, 0xc0, !PT ;  /* 0xfffffffe00007812 */ /* 0x000fc800078ec0ff */
[----:B------:R-:W-:-:S04]  /*1b370*/  IADD3 R0, R2, -R0, RZ ;  /* 0x8000000002007210 */ /* 0x000fc80007ffe0ff */
[----:B------:R-:W-:Y:S01]  /*1b380*/  SHF.L.U32 R0, R0, 0x1f, RZ ;  /* 0x0000001f00007819 */ /* 0x000fe200000006ff */
[----:B------:R-:W-:Y:S01]  /*1b390*/  NOP ;  /* 0x0000000000007918 */ /* 0x000fe20000000000 */
[----:B------:R1:W-:Y:S01]  /*1b3a0*/  SYNCS.ARRIVE.TRANS64.A1T0 RZ, [R17+URZ+0x13200], RZ ;  /* 0x013200ff11ff79a7 */ /* 0x0003e2000810003f */
[----:B------:R-:W-:Y:S01]  /*1b3b0*/  BSSY B0, `(.L_x_16054) ;  /* 0x0000003000007945 */ /* 0x000fe20003800000 */
[----:B------:R-:W2:Y:S03]  /*1b3c0*/  SYNCS.PHASECHK.TRANS64.TRYWAIT P0, [R17+URZ+0x13220], R0 ;  /* 0x01322000110075a7 */ /* 0x000ea6000800017f */
[----:B-12---:R-:W-:Y:S05]  /*1b3d0*/  @!P0 BRA `(.L_x_16055) ;  /* 0x0000005400888947 */ /* 0x006fea0003800000 */
.L_x_16197:
[----:B------:R-:W-:Y:S05]  /*1b3e0*/  BSYNC B0 ;  /* 0x0000000000007941 */ /* 0x000fea0003800000 */
.L_x_16054:
        /* <DEDUP_REMOVED lines=8> */
.L_x_16076:
        /* <DEDUP_REMOVED lines=37> */
[----:B------:R-:W-:-:S05]  /*1b6c0*/  IADD3 R8, -R2, RZ, RZ ;  /* 0x000000ff02087210 */ /* 0x000fca0007ffe1ff */
[----:B------:R-:W-:Y:S01]  /*1b6d0*/  IMAD R8, R0, R8, R6 ;  /* 0x0000000800087224 */ /* 0x000fe200078e0206 */
[----:B-1----:R-:W-:-:S05]  /*1b6e0*/  @P0 SHF.R.U32.HI R5, RZ, R4, R7 ;  /* 0x00000004ff050219 */ /* 0x002fca0000011607 */
        /* <DEDUP_REMOVED lines=20> */
[----:B------:R-:W-:Y:S02]  /*1b830*/  ISETP.NE.AND P0, PT, R3, 0x2, PT ;  /* 0x000000020300780c */ /* 0x000fe40003f05270 */
[----:B------:R-:W-:Y:S02]  /*1b840*/  ISETP.GT.AND P1, PT, R2, R14, PT ;  /* 0x0000000e0200720c */ /* 0x000fe40003f24270 */
[----:B------:R-:W-:-:S02]  /*1b850*/  SEL R2, RZ, 0x1, P0 ;  /* 0x00000001ff027807 */ /* 0x000fc40000000000 */
[----:B------:R-:W-:Y:S02]  /*1b860*/  IADD3 R13, R13, -0x1, RZ ;  /* 0xffffffff0d0d7810 */ /* 0x000fe40007ffe0ff */
[----:B------:R-:W-:Y:S02]  /*1b870*/  LOP3.LUT R2, R21, R2, RZ, 0x3c, !PT ;  /* 0x0000000215027212 */ /* 0x000fe400078e3cff */
[----:B------:R-:W-:Y:S01]  /*1b880*/  SEL R3, R3, RZ, P0 ;  /* 0x000000ff03037207 */ /* 0x000fe20000000000 */
        /* <DEDUP_REMOVED lines=8> */
.L_x_16057:
[----:B------:R-:W-:Y:S01]  /*1b910*/  IMAD R6, R3, 0x8, R17 ;  /* 0x0000000803067824 */ /* 0x000fe200078e0211 */
[----:B0-----:R-:W-:Y:S01]  /*1b920*/  SHF.L.U32 R2, R2, 0x1f, RZ ;  /* 0x0000001f02027819 */ /* 0x001fe200000006ff */
[----:B------:R-:W-:Y:S01]  /*1b930*/  BSSY B0, `(.L_x_16058) ;  /* 0x0000005000007945 */ /* 0x000fe20003800000 */
[----:B------:R-:W-:Y:S02]  /*1b940*/  SHF.R.S32.HI R25, RZ, 0x1f, R8 ;  /* 0x0000001fff197819 */ /* 0x000fe40000011408 */
[----:B------:R-:W0:Y:S01]  /*1b950*/  SYNCS.PHASECHK.TRANS64.TRYWAIT P0, [R6+URZ+0x13280], R2 ;  /* 0x01328002060075a7 */ /* 0x000e22000800017f */
[----:B------:R1:W-:Y:S02]  /*1b960*/  STL [R1+0x4], R2 ;  /* 0x0000040201007387 */ /* 0x0003e40000100800 */
[----:B01----:R-:W-:Y:S05]  /*1b970*/  @!P0 BRA `(.L_x_16059) ;  /* 0x0000005000348947 */ /* 0x003fea0003800000 */
.L_x_16198:
[----:B------:R-:W-:Y:S05]  /*1b980*/  BSYNC B0 ;  /* 0x0000000000007941 */ /* 0x000fea0003800000 */
.L_x_16058:
        /* <DEDUP_REMOVED lines=45> */
[----:B0-----:R-:W-:-:S03]  /*1bc60*/  SHF.L.U32 R11, R3, 0x4, RZ ;  /* 0x00000004030b7819 */ /* 0x001fc600000006ff */
[----:B------:R-:W0:Y:S01]  /*1bc70*/  SHFL.IDX PT, R3, R5, RZ, 0x1c1f ;  /* 0x001c1fff05037589 */ /* 0x000e2200000e0000 */
        /* <DEDUP_REMOVED lines=20> */
.L_x_16210:
        /* <DEDUP_REMOVED lines=11> */
.L_x_16061:
        /* <DEDUP_REMOVED lines=11> */
.L_x_16062:
[----:B------:R1:W-:Y:S01]  /*1bf20*/  SYNCS.ARRIVE.TRANS64.A1T0 RZ, [R6+URZ+0x13270], RZ ;  /* 0x013270ff06ff79a7 */ /* 0x0003e2000810003f */
[----:B------:R-:W-:Y:S05]  /*1bf30*/  @!P3 BRA `(.L_x_16063) ;  /* 0x000000000004b947 */ /* 0x000fea0003800000 */
[----:B------:R-:W-:Y:S01]  /*1bf40*/  BPT.TRAP 0x1 ;  /* 0x000000040000795c */ /* 0x000fe20000300000 */
.L_x_16063:
[----:B------:R-:W2:Y:S01]  /*1bf50*/  LDL R2, [R1+0x4] ;  /* 0x0000040001027983 */ /* 0x000ea20000100800 */
[----:B------:R-:W-:Y:S01]  /*1bf60*/  BSSY B0, `(.L_x_16064) ;  /* 0x0000003000007945 */ /* 0x000fe20003800000 */
[----:B--2---:R-:W2:Y:S03]  /*1bf70*/  SYNCS.PHASECHK.TRANS64.TRYWAIT P0, [R6+URZ+0x13240], R2 ;  /* 0x01324002060075a7 */ /* 0x004ea6000800017f */
[----:B--2---:R-:W-:Y:S05]  /*1bf80*/  @!P0 BRA `(.L_x_16065) ;  /* 0x0000005000648947 */ /* 0x004fea0003800000 */
.L_x_16211:
[----:B------:R-:W-:Y:S05]  /*1bf90*/  BSYNC B0 ;  /* 0x0000000000007941 */ /* 0x000fea0003800000 */
.L_x_16064:
[----:B------:R-:W3:Y:S01]  /*1bfa0*/  LDL.LU R5, [R1] ;  /* 0x0000000001057983 */ /* 0x000ee20000300800 */
[----:B------:R-:W-:Y:S01]  /*1bfb0*/  ULDC.64 UR4, c[0x0][0x300] ;  /* 0x0000c00000047ab9 */ /* 0x000fe20000000a00 */
[----:B------:R-:W-:Y:S01]  /*1bfc0*/  ULDC.64 UR6, c[0x0][0x310] ;  /* 0x0000c40000067ab9 */ /* 0x000fe20000000a00 */
[----:B------:R-:W-:Y:S01]  /*1bfd0*/  IMAD R4, R25, UR4, RZ ;  /* 0x0000000419047c24 */ /* 0x000fe2000f8e02ff */
[----:B------:R-:W4:Y:S01]  /*1bfe0*/  S2R R11, SR_TID.X ;  /* 0x00000000000b7919 */ /* 0x000f220000002100 */
[----:B--2---:R-:W-:-:S04]  /*1bff0*/  IMAD.WIDE.U32 R2, R8, UR4, RZ ;  /* 0x0000000408027c25 */ /* 0x004fc8000f8e00ff */
[----:B------:R-:W-:Y:S02]  /*1c000*/  IMAD R4, R8, UR5, R4 ;  /* 0x0000000508047c24 */ /* 0x000fe4000f8e0204 */
[----:B------:R-:W-:-:S03]  /*1c010*/  IMAD R8, R26, UR4, RZ ;  /* 0x000000041a087c24 */ /* 0x000fc6000f8e02ff */
[----:B------:R-:W-:Y:S01]  /*1c020*/  IADD3 R3, R3, R4, RZ ;  /* 0x0000000403037210 */ /* 0x000fe20007ffe0ff */
[----:B------:R-:W-:Y:S02]  /*1c030*/  IMAD R8, R0, UR5, R8 ;  /* 0x0000000500087c24 */ /* 0x000fe4000f8e0208 */
[----:B------:R-:W-:-:S04]  /*1c040*/  IMAD.WIDE.U32 R2, R10, UR6, R2 ;  /* 0x000000060a027c25 */ /* 0x000fc8000f8e0002 */
[----:B----4-:R-:W-:Y:S02]  /*1c050*/  IMAD.SHL.U32 R18, R11, 0x10, RZ ;  /* 0x000000100b127824 */ /* 0x010fe400078e00ff */
[----:B------:R-:W2:Y:S03]  /*1c060*/  LDC R11, c[0x0][0x2f4] ;  /* 0x0000bd00ff0b7b82 */ /* 0x000ea60000000800 */
[----:B------:R-:W-:-:S04]  /*1c070*/  LOP3.LUT R18, R18, 0x30, RZ, 0xc0, !PT ;  /* 0x0000003012127812 */ /* 0x000fc800078ec0ff */
[----:B--2---:R-:W-:Y:S01]  /*1c080*/  ISETP.GE.AND P2, PT, R18, R11, PT ;  /* 0x0000000b1200720c */ /* 0x004fe20003f46270 */
[----:B---3--:R-:W-:-:S04]  /*1c090*/  IMAD R4, R5, UR6, RZ ;  /* 0x0000000605047c24 */ /* 0x008fc8000f8e02ff */
        /* <DEDUP_REMOVED lines=34> */
[----:B--2---:R-:W-:-:S04]  /*1c2c0*/  IADD3 R2, P0, R18, R2, RZ ;  /* 0x0000000212027210 */ /* 0x004fc80007f1e0ff */
[----:B---3--:R-:W-:-:S05]  /*1c2d0*/  IADD3.X R3, RZ, R3, RZ, P0, !PT ;  /* 0x00000003ff037210 */ /* 0x008fca00007fe4ff */
[----:B------:R2:W-:Y:S04]  /*1c2e0*/  LDGSTS.E.BYPASS.LTC128B.128 [R7+0xf000], desc[UR40][R2.64], !P2 ;  /* 0x0f00000002077fae */ /* 0x0005e8000d101d68 */
[----:B--2---:R-:W2:Y:S02]  /*1c2f0*/  SHFL.IDX PT, R2, R0, 0x3, 0x1c1f ;  /* 0x007c1f0000027f89 */ /* 0x004ea400000e0000 */
[----:B--2---:R-:W-:-:S05]  /*1c300*/  IADD3 R2, P0, R18, R2, RZ ;  /* 0x0000000212027210 */ /* 0x004fca0007f1e0ff */
[----:B------:R-:W-:-:S05]  /*1c310*/  IMAD.X R3, RZ, RZ, R8, P0 ;  /* 0x000000ffff037224 */ /* 0x000fca00000e0608 */
[----:B------:R2:W-:Y:S04]  /*1c320*/  LDGSTS.E.BYPASS.LTC128B.128 [R7+0xf800], desc[UR40][R2.64], !P2 ;  /* 0x0f80000002077fae */ /* 0x0005e8000d101d68 */
[----:B--2---:R2:W3:Y:S02]  /*1c330*/  SHFL.IDX PT, R2, R5, RZ, 0x1c1f ;  /* 0x001c1fff05027589 */ /* 0x0044e400000e0000 */
.L_x_16223:
        /* <DEDUP_REMOVED lines=8> */
.L_x_16067:
        /* <DEDUP_REMOVED lines=11> */
.L_x_16068:
[----:B------:R-:W4:Y:S01]  /*1c470*/  LDL R0, [R1+0x58] ;  /* 0x0000580001007983 */ /* 0x000f220000100800 */
[----:B------:R0:W-:Y:S01]  /*1c480*/  SYNCS.ARRIVE.TRANS64.A1T0 RZ, [R6+URZ+0x13230], RZ ;  /* 0x013230ff06ff79a7 */ /* 0x0001e2000810003f */
[----:B----4-:R-:W-:-:S13]  /*1c490*/  ISETP.NE.AND P0, PT, R0, 0x3, PT ;  /* 0x000000030000780c */ /* 0x010fda0003f05270 */
[----:B0-----:R-:W-:Y:S05]  /*1c4a0*/  @!P0 BRA `(.L_x_16069) ;  /* 0x0000000000048947 */ /* 0x001fea0003800000 */
[----:B------:R-:W-:Y:S01]  /*1c4b0*/  BPT.TRAP 0x1 ;  /* 0x000000040000795c */ /* 0x000fe20000300000 */
.L_x_16069:
[----:B------:R-:W-:Y:S01]  /*1c4c0*/  LOP3.LUT R0, R21, 0x1, RZ, 0x3c, !PT ;  /* 0x0000000115007812 */ /* 0x000fe200078e3cff */
[----:B---3--:R-:W-:Y:S01]  /*1c4d0*/  IMAD R2, R20, 0x8, R17 ;  /* 0x0000000814027824 */ /* 0x008fe200078e0211 */
[----:B------:R-:W-:Y:S02]  /*1c4e0*/  BSSY B0, `(.L_x_16070) ;  /* 0x0000004000007945 */ /* 0x000fe40003800000 */
[----:B------:R-:W-:-:S04]  /*1c4f0*/  SHF.L.U32 R0, R0, 0x1f, RZ ;  /* 0x0000001f00007819 */ /* 0x000fc800000006ff */
[----:B------:R-:W0:Y:S02]  /*1c500*/  SYNCS.PHASECHK.TRANS64.TRYWAIT P2, [R2+URZ+0x13270], R0 ;  /* 0x01327000020075a7 */ /* 0x000e24000804017f */
[----:B0-----:R-:W-:Y:S05]  /*1c510*/  @!P2 BRA `(.L_x_16071) ;  /* 0x000000500074a947 */ /* 0x001fea0003800000 */
.L_x_16224:
[----:B------:R-:W-:Y:S05]  /*1c520*/  BSYNC B0 ;  /* 0x0000000000007941 */ /* 0x000fea0003800000 */
.L_x_16070:
[----:B------:R-:W3:Y:S02]  /*1c530*/  LDL R3, [R1+0x74] ;  /* 0x0000740001037983 */ /* 0x000ee40000100800 */
[----:B---3--:R-:W-:-:S13]  /*1c540*/  ISETP.NE.AND P2, PT, R3, 0x3, PT ;  /* 0x000000030300780c */ /* 0x008fda0003f45270 */
[----:B------:R-:W-:Y:S05]  /*1c550*/  @!P2 BRA `(.L_x_16072) ;  /* 0x000000000004a947 */ /* 0x000fea0003800000 */
[----:B------:R-:W-:Y:S01]  /*1c560*/  BPT.TRAP 0x1 ;  /* 0x000000040000795c */ /* 0x000fe20000300000 */
.L_x_16072:
[----:B------:R-:W-:Y:S01]  /*1c570*/  SHF.L.U32 R3, R21, 0x1f, RZ ;  /* 0x0000001f15037819 */ /* 0x000fe200000006ff */
[----:B0-----:R-:W-:-:S03]  /*1c580*/  IMAD R0, R20, 0x2800, RZ ;  /* 0x0000280014007824 */ /* 0x001fc600078e02ff */
[----:B------:R-:W0:Y:S02]  /*1c590*/  SYNCS.PHASECHK.TRANS64.TRYWAIT P2, [R2+URZ+0x13260], R3 ;  /* 0x01326003020075a7 */ /* 0x000e24000804017f */
[----:B0-----:R-:W-:Y:S05]  /*1c5a0*/  @!P2 BRA `(.L_x_16073) ;  /* 0x000000500064a947 */ /* 0x001fea0003800000 */
.L_x_16225:
        /* <DEDUP_REMOVED lines=48> */
[----:B------:R-:W-:Y:S02]  /*1c8b0*/  LOP3.LUT R0, R0, R23, RZ, 0xfc, !PT ;  /* 0x0000001700007212 */ /* 0x000fe400078efcff */
[----:B------:R-:W-:-:S03]  /*1c8c0*/  IADD3 R3, R17, R3, RZ ;  /* 0x0000000311037210 */ /* 0x000fc60007ffe0ff */
[----:B------:R-:W-:Y:S02]  /*1c8d0*/  IMAD.IADD R0, R22, 0x1, R0 ;  /* 0x0000000116007824 */ /* 0x000fe400078e0200 */
        /* <DEDUP_REMOVED lines=14> */
.L_x_16074:
[----:B-1----:R1:W-:Y:S01]  /*1c9c0*/  SYNCS.ARRIVE.TRANS64.A1T0 RZ, [R2+URZ+0x13250], RZ ;  /* 0x013250ff02ff79a7 */ /* 0x0023e2000810003f */
[----:B------:R-:W-:Y:S06]  /*1c9d0*/  BAR.SYNC.DEFER_BLOCKING 0x2, 0x80 ;  /* 0x0082000000007b1d */ /* 0x000fec0000010000 */
[----:B------:R-:W-:Y:S05]  /*1c9e0*/  @!P0 BRA `(.L_x_16075) ;  /* 0x0000000000048947 */ /* 0x000fea0003800000 */
[----:B------:R-:W-:Y:S01]  /*1c9f0*/  BPT.TRAP 0x1 ;  /* 0x000000040000795c */ /* 0x000fe20000300000 */
.L_x_16075:
[----:B0-----:R-:W2:Y:S01]  /*1ca00*/  LDL R0, [R1+0x34] ;  /* 0x0000340001007983 */ /* 0x001ea20000100800 */
[----:B-1----:R-:W-:-:S03]  /*1ca10*/  VIADD R2, R2, 0x13280 ;  /* 0x0001328002027836 */ /* 0x002fc60000000000 */
[----:B------:R3:W5:Y:S04]  /*1ca20*/  LDL R20, [R1+0x8] ;  /* 0x0000080001147983 */ /* 0x0007680000100800 */
[----:B------:R3:W5:Y:S01]  /*1ca30*/  LDL R21, [R1+0x18] ;  /* 0x0000180001157983 */ /* 0x0007620000100800 */
[----:B--2---:R-:W-:-:S04]  /*1ca40*/  PRMT R2, R0, 0x654, R2 ;  /* 0x0000065400027816 */ /* 0x004fc80000000002 */
[----:B------:R3:W-:Y:S01]  /*1ca50*/  SYNCS.ARRIVE.TRANS64.RED.A1T0 RZ, [R2+URZ], RZ ;  /* 0x000000ff02ff79a7 */ /* 0x0007e2000810043f */
[----:B------:R-:W-:Y:S05]  /*1ca60*/  @P1 BRA `(.L_x_16076) ;  /* 0xffffffe800801947 */ /* 0x000fea000383ffff */
.L_x_16056:
        /* <DEDUP_REMOVED lines=19> */
.L_x_16078:
[----:B------:R-:W-:Y:S05]  /*1cba0*/  BSYNC B0 ;  /* 0x0000000000007941 */ /* 0x000fea0003800000 */
.L_x_16077:
[----:B------:R-:W-:Y:S05]  /*1cbb0*/  @!P0 BRA `(.L_x_16079) ;  /* 0x0000000000048947 */ /* 0x000fea0003800000 */
[----:B------:R-:W-:Y:S01]  /*1cbc0*/  BPT.TRAP 0x1 ;  /* 0x000000040000795c */ /* 0x000fe20000300000 */
.L_x_16079:
        /* <DEDUP_REMOVED lines=8> */
.L_x_16226:
[----:B------:R-:W-:Y:S05]  /*1cc50*/  BSYNC B0 ;  /* 0x0000000000007941 */ /* 0x000fea0003800000 */
.L_x_16080:
[----:B------:R-:W2:Y:S02]  /*1cc60*/  LDL R2, [R1+0x74] ;  /* 0x0000740001027983 */ /* 0x000ea40000100800 */
[----:B--2---:R-:W-:-:S13]  /*1cc70*/  ISETP.NE.AND P1, PT, R2, 0x3, PT ;  /* 0x000000030200780c */ /* 0x004fda0003f25270 */
[----:B------:R-:W-:Y:S05]  /*1cc80*/  @!P1 BRA `(.L_x_16082) ;  /* 0x0000000000049947 */ /* 0x000fea0003800000 */
[----:B------:R-:W-:Y:S01]  /*1cc90*/  BPT.TRAP 0x1 ;  /* 0x000000040000795c */ /* 0x000fe20000300000 */
.L_x_16082:
[----:B------:R-:W1:Y:S02]  /*1cca0*/  LDL R2, [R1+0x18] ;  /* 0x0000180001027983 */ /* 0x000e640000100800 */
[----:B-1----:R-:W-:-:S04]  /*1ccb0*/  SHF.L.U32 R3, R2, 0x1f, RZ ;  /* 0x0000001f02037819 */ /* 0x002fc800000006ff */
[----:B------:R-:W1:Y:S02]  /*1ccc0*/  SYNCS.PHASECHK.TRANS64.TRYWAIT P1, [R0+URZ+0x13260], R3 ;  /* 0x01326003000075a7 */ /* 0x000e64000802017f */
[----:B-1----:R-:W-:Y:S05]  /*1ccd0*/  @!P1 BRA `(.L_x_16083) ;  /* 0x0000004800c09947 */ /* 0x002fea0003800000 */
.L_x_16227:
        /* <DEDUP_REMOVED lines=18> */
[----:B------:R-:W-:-:S04]  /*1ce00*/  LOP3.LUT R3, R3, R23, RZ, 0xfc, !PT ;  /* 0x0000001703037212 */ /* 0x000fc800078efcff */
[----:B------:R-:W-:Y:S02]  /*1ce10*/  IADD3 R3, R22, R3, RZ ;  /* 0x0000000316037210 */ /* 0x000fe40007ffe0ff */
        /* <DEDUP_REMOVED lines=27> */
[----:B------:R-:W-:Y:S02]  /*1cfd0*/  PRMT R11, R6, 0x7531, R7 ;  /* 0x00007531060b7816 */ /* 0x000fe40000000007 */
[----:B------:R-:W-:-:S02]  /*1cfe0*/  LOP3.LUT R5, R2, R23, RZ, 0xfc, !PT ;  /* 0x0000001702057212 */ /* 0x000fc400078efcff */
[----:B------:R-:W-:Y:S01]  /*1cff0*/  IADD3 R4, R17, R4, RZ ;  /* 0x0000000411047210 */ /* 0x000fe20007ffe0ff */
[----:B------:R-:W-:Y:S02]  /*1d000*/  STSM.16.M88.4 [R3], R8 ;  /* 0x0000000803007844 */ /* 0x000fe40000000200 */
[----:B------:R-:W-:-:S03]  /*1d010*/  IMAD.IADD R22, R22, 0x1, R5 ;  /* 0x0000000116167824 */ /* 0x000fc600078e0205 */
[----:B------:R-:W0:Y:S01]  /*1d020*/  LDSM.16.MT88.4 R4, [R4+0x6000] ;  /* 0x006000000404783b */ /* 0x000e220000004200 */
[----:B---3--:R-:W-:Y:S02]  /*1d030*/  ISETP.NE.AND P1, PT, R13, 0x3, PT ;  /* 0x000000030d00780c */ /* 0x008fe40003f25270 */
        /* <DEDUP_REMOVED lines=13> */
.L_x_16084:
[----:B-1----:R1:W-:Y:S01]  /*1d110*/  SYNCS.ARRIVE.TRANS64.A1T0 RZ, [R0+URZ+0x13250], RZ ;  /* 0x013250ff00ff79a7 */ /* 0x0023e2000810003f */
[----:B------:R-:W-:Y:S06]  /*1d120*/  BAR.SYNC.DEFER_BLOCKING 0x2, 0x80 ;  /* 0x0082000000007b1d */ /* 0x000fec0000010000 */
[----:B------:R-:W-:Y:S05]  /*1d130*/  @!P0 BRA `(.L_x_16085) ;  /* 0x0000000000048947 */ /* 0x000fea0003800000 */
[----:B------:R-:W-:Y:S01]  /*1d140*/  BPT.TRAP 0x1 ;  /* 0x000000040000795c */ /* 0x000fe20000300000 */
.L_x_16085:
        /* <DEDUP_REMOVED lines=12> */
.L_x_16026:
        /* <DEDUP_REMOVED lines=13> */
.L_x_16086:
        /* <DEDUP_REMOVED lines=11> */
[----:B------:R1:W3:Y:S02]  /*1d390*/  @!P1 LDG.E R7, desc[UR40][R2.64] ;  /* 0x0000002802079981 */ /* 0x0002e4000c1e1900 */
[----:B-1----:R-:W-:-:S06]  /*1d3a0*/  @!P1 IMAD.WIDE R2, R0, 0x4, R4 ;  /* 0x0000000400029825 */ /* 0x002fcc00078e0204 */
[----:B------:R-:W4:Y:S01]  /*1d3b0*/  @!P1 LDG.E R2, desc[UR40][R2.64] ;  /* 0x0000002802029981 */ /* 0x000f22000c1e1900 */
[----:B------:R-:W-:Y:S01]  /*1d3c0*/  IMAD.MOV.U32 R25, RZ, RZ, RZ ;  /* 0x000000ffff197224 */ /* 0x000fe200078e00ff */
[----:B------:R-:W-:Y:S02]  /*1d3d0*/  MOV R5, RZ ;  /* 0x000000ff00057202 */ /* 0x000fe40000000f00 */
[C---:B------:R-:W-:Y:S01]  /*1d3e0*/  ISETP.GE.U32.AND P2, PT, R9.reuse, 0x2, PT ;  /* 0x000000020900780c */ /* 0x040fe20003f46070 */
[----:B------:R-:W-:Y:S01]  /*1d3f0*/  SHFL.IDX PT, R0, R24, RZ, 0x1f ;  /* 0x00001fff18007589 */ /* 0x000fe200000e0000 */
[C---:B------:R-:W-:Y:S02]  /*1d400*/  ISETP.GE.U32.AND P3, PT, R9.reuse, 0x4, PT ;  /* 0x000000040900780c */ /* 0x040fe40003f66070 */
[C---:B------:R-:W-:Y:S01]  /*1d410*/  ISETP.GE.U32.AND P4, PT, R9.reuse, 0x8, PT ;  /* 0x000000080900780c */ /* 0x040fe20003f86070 */
[----:B--2---:R0:W-:Y:S01]  /*1d420*/  SHFL.IDX PT, R6, R24, 0x1, 0x1f ;  /* 0x00201f0018067f89 */ /* 0x0041e200000e0000 */
[----:B------:R-:W-:Y:S01]  /*1d430*/  ISETP.GE.U32.AND P5, PT, R9, 0x10, PT ;  /* 0x000000100900780c */ /* 0x000fe20003fa6070 */
[----:B0-----:R-:W-:-:S02]  /*1d440*/  IMAD.MOV.U32 R24, RZ, RZ, RZ ;  /* 0x000000ffff187224 */ /* 0x001fc400078e00ff */
[----:B---3--:R-:W-:Y:S02]  /*1d450*/  @!P1 IMAD.MOV.U32 R25, RZ, RZ, R7 ;  /* 0x000000ffff199224 */ /* 0x008fe400078e0007 */
        /* <DEDUP_REMOVED lines=19> */
.L_x_16237:
[----:B------:R-:W-:Y:S02]  /*1d590*/  ULDC UR4, c[0x0][0xc38] ;  /* 0x00030e0000047ab9 */ /* 0x000fe40000000800 */
[----:B------:R-:W-:-:S05]  /*1d5a0*/  MOV R7, UR4 ;  /* 0x0000000400077c02 */ /* 0x000fca0008000f00 */
[----:B-1----:R-:W-:-:S04]  /*1d5b0*/  IMAD R3, R3, R7, RZ ;  /* 0x0000000703037224 */ /* 0x002fc800078e02ff */
[----:B------:R-:W-:-:S05]  /*1d5c0*/  IMAD.IADD R4, R6, 0x1, R3 ;  /* 0x0000000106047824 */ /* 0x000fca00078e0203 */
[----:B------:R-:W-:-:S13]  /*1d5d0*/  ISETP.GT.AND P6, PT, R4, R0, PT ;  /* 0x000000000400720c */ /* 0x000fda0003fc4270 */
[----:B------:R-:W-:Y:S05]  /*1d5e0*/  @P6 BRA `(.L_x_16089) ;  /* 0x0000000000a46947 */ /* 0x000fea0003800000 */
.L_x_16092:
        /* <DEDUP_REMOVED lines=35> */
.L_x_16245:
[----:B------:R-:W-:Y:S02]  /*1d820*/  ULDC UR4, c[0x0][0xc38] ;  /* 0x00030e0000047ab9 */ /* 0x000fe40000000800 */
[----:B------:R-:W-:-:S04]  /*1d830*/  IMAD.U32 R7, RZ, RZ, UR4 ;  /* 0x00000004ff077e24 */ /* 0x000fc8000f8e00ff */
[----:B-1----:R-:W-:-:S04]  /*1d840*/  IMAD R3, R3, R7, RZ ;  /* 0x0000000703037224 */ /* 0x002fc800078e02ff */
[----:B------:R-:W-:-:S05]  /*1d850*/  IMAD.IADD R4, R3, 0x1, R4 ;  /* 0x0000000103047824 */ /* 0x000fca00078e0204 */
[----:B------:R-:W-:-:S13]  /*1d860*/  ISETP.GT.AND P6, PT, R4, R0, PT ;  /* 0x000000000400720c */ /* 0x000fda0003fc4270 */
[----:B------:R-:W-:Y:S05]  /*1d870*/  @!P6 BRA `(.L_x_16092) ;  /* 0xfffffffc005ce947 */ /* 0x000fea000383ffff */
.L_x_16089:
        /* <DEDUP_REMOVED lines=10> */
.L_x_16250:
[----:B------:R-:W-:-:S13]  /*1d920*/  ISETP.NE.AND P0, PT, R3, RZ, PT ;  /* 0x000000ff0300720c */ /* 0x000fda0003f05270 */
[----:B------:R-:W-:Y:S05]  /*1d930*/  @!P0 BRA `(.L_x_16094) ;  /* 0x0000000000108947 */ /* 0x000fea0003800000 */
[----:B------:R-:W-:Y:S01]  /*1d940*/  UMOV UR4, 0xffffffff ;  /* 0xffffffff00047882 */ /* 0x000fe20000000000 */
[----:B-1----:R-:W-:Y:S02]  /*1d950*/  VIADD R6, R6, 0xffffffff ;  /* 0xffffffff06067836 */ /* 0x002fe40000000000 */
[----:B------:R-:W-:Y:S05]  /*1d960*/  BRA.DIV UR4, `(.L_x_16095) ;  /* 0x0000004a043c7947 */ /* 0x000fea000b800000 */
[----:B------:R4:W1:Y:S02]  /*1d970*/  SHFL.IDX PT, R24, R2, R6, 0x1f ;  /* 0x00001f0602187589 */ /* 0x00086400000e0000 */
.L_x_16094:
[----:B---3--:R-:W-:Y:S01]  /*1d980*/  ISETP.NE.AND P0, PT, R5, 0x1, PT ;  /* 0x000000010500780c */ /* 0x008fe20003f05270 */
[----:B-1----:R-:W-:-:S05]  /*1d990*/  IMAD R24, R24, R7, R4 ;  /* 0x0000000718187224 */ /* 0x002fca00078e0204 */
[----:B------:R-:W-:-:S07]  /*1d9a0*/  IADD3 R0, R0, -R24, RZ ;  /* 0x8000001800007210 */ /* 0x000fce0007ffe0ff */
        /* <DEDUP_REMOVED lines=57> */
.L_x_16096:
        /* <DEDUP_REMOVED lines=28> */
[----:B------:R-:W-:Y:S01]  /*1df00*/  IMAD R6, R5, R2, RZ ;  /* 0x0000000205067224 */ /* 0x000fe200078e02ff */
[----:B------:R-:W-:-:S03]  /*1df10*/  IADD3 R2, -R2, RZ, RZ ;  /* 0x000000ff02027210 */ /* 0x000fc60007ffe1ff */
        /* <DEDUP_REMOVED lines=27> */
[----:B------:R-:W-:Y:S02]  /*1e0d0*/  @!P1 LOP3.LUT R2, RZ, R5, RZ, 0x33, !PT ;  /* 0x00000005ff029212 */ /* 0x000fe400078e33ff */
[----:B------:R-:W-:-:S03]  /*1e0e0*/  IADD3 R5, -R5, RZ, RZ ;  /* 0x000000ff05057210 */ /* 0x000fc60007ffe1ff */
[----:B------:R-:W-:Y:S02]  /*1e0f0*/  IMAD.MOV.U32 R0, RZ, RZ, R2 ;  /* 0x000000ffff007224 */ /* 0x000fe400078e0002 */
[----:B------:R-:W-:-:S07]  /*1e100*/  IMAD R26, R2, R5, R3 ;  /* 0x00000005021a7224 */ /* 0x000fce00078e0203 */
.L_x_16097:
[----:B------:R-:W-:-:S05]  /*1e110*/  LOP3.LUT R0, RZ, R0, RZ, 0x33, !PT ;  /* 0x00000000ff007212 */ /* 0x000fca00078e33ff */
[----:B------:R-:W-:Y:S01]  /*1e120*/  IMAD.IADD R25, R25, 0x1, R0 ;  /* 0x0000000119197824 */ /* 0x000fe200078e0200 */
[----:B------:R-:W-:Y:S06]  /*1e130*/  BRA `(.L_x_16098) ;  /* 0x00000000001c7947 */ /* 0x000fec0003800000 */
.L_x_16090:
[----:B------:R-:W-:Y:S01]  /*1e140*/  UMOV UR4, URZ ;  /* 0x0000003f00047c82 */ /* 0x000fe20008000000 */
[----:B------:R-:W-:Y:S01]  /*1e150*/  UMOV UR5, URZ ;  /* 0x0000003f00057c82 */ /* 0x000fe20008000000 */
[----:B------:R-:W-:Y:S01]  /*1e160*/  ULDC UR6, c[0x0][0xc3c] ;  /* 0x00030f0000067ab9 */ /* 0x000fe20000000800 */
[----:B------:R-:W-:Y:S02]  /*1e170*/  IMAD.MOV.U32 R24, RZ, RZ, R0 ;  /* 0x000000ffff187224 */ /* 0x000fe400078e0000 */
[----:B------:R-:W-:Y:S02]  /*1e180*/  IMAD.U32 R25, RZ, RZ, UR4 ;  /* 0x00000004ff197e24 */ /* 0x000fe4000f8e00ff */
[----:B------:R-:W-:Y:S02]  /*1e190*/  IMAD.U32 R26, RZ, RZ, UR5 ;  /* 0x00000005ff1a7e24 */ /* 0x000fe4000f8e00ff */
[----:B------:R-:W-:-:S07]  /*1e1a0*/  IMAD.U32 R27, RZ, RZ, UR6 ;  /* 0x00000006ff1b7e24 */ /* 0x000fce000f8e00ff */
.L_x_16098:
        /* <DEDUP_REMOVED lines=12> */
.L_x_16087:
[----:B------:R-:W-:Y:S02]  /*1e270*/  ULDC UR4, c[0x0][0xc3c] ;  /* 0x00030f0000047ab9 */ /* 0x000fe40000000800 */
[----:B---3--:R-:W-:-:S13]  /*1e280*/  ISETP.GE.AND P0, PT, R27, UR4, PT ;  /* 0x000000041b007c0c */ /* 0x008fda000bf06270 */
[----:B------:R-:W-:Y:S05]  /*1e290*/  @!P0 BRA `(.L_x_16099) ;  /* 0xffffff9000388947 */ /* 0x000fea000383ffff */
[----:B------:R-:W-:Y:S05]  /*1e2a0*/  BSYNC B7 ;  /* 0x0000000000077941 */ /* 0x000fea0003800000 */
.L_x_15985:
[----:B-1----:R-:W3:Y:S01]  /*1e2b0*/  LDL.LU R0, [R1+0x64] ;  /* 0x0000640001007983 */ /* 0x002ee20000300800 */
[----:B------:R-:W-:Y:S01]  /*1e2c0*/  BSSY B0, `(.L_x_16100) ;  /* 0x000000b000007945 */ /* 0x000fe20003800000 */
[----:B------:R-:W1:Y:S01]  /*1e2d0*/  S2R R5, SR_CgaCtaId ;  /* 0x0000000000057919 */ /* 0x000e620000008800 */
[----:B---3--:R-:W-:-:S05]  /*1e2e0*/  VIADD R0, R0, 0x1 ;  /* 0x0000000100007836 */ /* 0x008fca0000000000 */
[----:B0-----:R-:W-:-:S04]  /*1e2f0*/  LEA.HI R2, R0, R0, RZ, 0x1 ;  /* 0x0000000000027211 */ /* 0x001fc800078f08ff */
[----:B------:R-:W-:Y:S02]  /*1e300*/  LOP3.LUT R3, R2, 0xfffffffe, RZ, 0xc0, !PT ;  /* 0xfffffffe02037812 */ /* 0x000fe400078ec0ff */
[----:B------:R-:W-:Y:S02]  /*1e310*/  MOV R2, 0x400 ;  /* 0x0000040000027802 */ /* 0x000fe40000000f00 */
[----:B------:R-:W-:Y:S02]  /*1e320*/  IADD3 R0, R0, -R3, RZ ;  /* 0x8000000300007210 */ /* 0x000fe40007ffe0ff */
[----:B-1----:R-:W-:Y:S02]  /*1e330*/  LEA R5, R5, R2, 0x18 ;  /* 0x0000000205057211 */ /* 0x002fe400078ec0ff */
[----:B------:R-:W-:-:S04]  /*1e340*/  SHF.L.U32 R0, R0, 0x1f, RZ ;  /* 0x0000001f00007819 */ /* 0x000fc800000006ff */
[----:B------:R-:W0:Y:S02]  /*1e350*/  SYNCS.PHASECHK.TRANS64.TRYWAIT P0, [R5+URZ+0x13220], R0 ;  /* 0x01322000050075a7 */ /* 0x000e24000800017f */
[----:B0-----:R-:W-:Y:S05]  /*1e360*/  @!P0 BRA `(.L_x_16101) ;  /* 0x0000003c00e88947 */ /* 0x001fea0003800000 */
.L_x_16253:
[----:B------:R-:W-:Y:S05]  /*1e370*/  BSYNC B0 ;  /* 0x0000000000007941 */ /* 0x000fea0003800000 */
.L_x_16100:
[----:B------:R-:W-:-:S03]  /*1e380*/  UMOV UR4, 0xffffffff ;  /* 0xffffffff00047882 */ /* 0x000fc60000000000 */
[----:B------:R-:W-:Y:S05]  /*1e390*/  BRA.DIV UR4, `(.L_x_16102) ;  /* 0x0000003e04f07947 */ /* 0x000fea000b800000 */
[----:B0-----:R-:W0:Y:S02]  /*1e3a0*/  S2R R0, SR_TID.X ;  /* 0x0000000000007919 */ /* 0x001e240000002100 */
[----:B0-----:R-:W-:-:S04]  /*1e3b0*/  SHF.R.U32.HI R0, RZ, 0x5, R0 ;  /* 0x00000005ff007819 */ /* 0x001fc80000011600 */
[----:B------:R-:W-:-:S05]  /*1e3c0*/  LOP3.LUT R0, R0, 0x3, RZ, 0xc0, !PT ;  /* 0x0000000300007812 */ /* 0x000fca00078ec0ff */
[----:B------:R0:W1:Y:S02]  /*1e3d0*/  SHFL.IDX PT, R14, R0, RZ, 0x1f ;  /* 0x00001fff000e7589 */ /* 0x00006400000e0000 */
.L_x_16256:
[----:B-1----:R-:W-:-:S13]  /*1e3e0*/  ISETP.NE.AND P0, PT, R14, RZ, PT ;  /* 0x000000ff0e00720c */ /* 0x002fda0003f05270 */
[----:B------:R-:W-:Y:S05]  /*1e3f0*/  @P0 BRA `(.L_x_15852) ;  /* 0x0000000000b40947 */ /* 0x000fea0003800000 */
[----:B------:R-:W-:-:S03]  /*1e400*/  UMOV UR4, 0xffffffff ;  /* 0xffffffff00047882 */ /* 0x000fc60000000000 */
[----:B------:R-:W-:Y:S05]  /*1e410*/  BRA.DIV UR4, `(.L_x_16103) ;  /* 0x0000004204047947 */ /* 0x000fea000b800000 */
[----:B------:R-:W-:-:S13]  /*1e420*/  ELECT P6, URZ, PT ;  /* 0x00000000003f782f */ /* 0x000fda00038c0000 */
.L_x_16259:
[----:B------:R-:W-:Y:S05]  /*1e430*/  @!P6 BRA `(.L_x_15852) ;  /* 0x0000000000a4e947 */ /* 0x000fea0003800000 */
[----:B0-----:R-:W3:Y:S02]  /*1e440*/  LDL.LU R0, [R1+0x38] ;  /* 0x0000380001007983 */ /* 0x001ee40000300800 */
[----:B---3--:R-:W-:-:S04]  /*1e450*/  LOP3.LUT R0, R0, 0x2, RZ, 0xfc, !PT ;  /* 0x0000000200007812 */ /* 0x008fc800078efcff */
[----:B------:R-:W-:-:S13]  /*1e460*/  ISETP.NE.AND P0, PT, R0, 0x3, PT ;  /* 0x000000030000780c */ /* 0x000fda0003f05270 */
[----:B------:R-:W-:Y:S05]  /*1e470*/  @!P0 BRA `(.L_x_16104) ;  /* 0x0000000000048947 */ /* 0x000fea0003800000 */
[----:B------:R-:W-:Y:S01]  /*1e480*/  BPT.TRAP 0x1 ;  /* 0x000000040000795c */ /* 0x000fe20000300000 */
.L_x_16104:
[----:B------:R-:W3:Y:S04]  /*1e490*/  LDL R2, [R1+0x18] ;  /* 0x0000180001027983 */ /* 0x000ee80000100800 */
[----:B------:R-:W4:Y:S01]  /*1e4a0*/  LDL.LU R0, [R1+0x8] ;  /* 0x0000080001007983 */ /* 0x000f220000300800 */
[----:B---3--:R-:W-:Y:S01]  /*1e4b0*/  SHF.L.U32 R3, R2, 0x1f, RZ ;  /* 0x0000001f02037819 */ /* 0x008fe200000006ff */
[C---:B----4-:R-:W-:Y:S02]  /*1e4c0*/  IMAD R4, R0.reuse, 0x8, R5 ;  /* 0x0000000800047824 */ /* 0x050fe400078e0205 */
[----:B------:R-:W-:Y:S02]  /*1e4d0*/  VIADD R0, R0, 0x1 ;  /* 0x0000000100007836 */ /* 0x000fe40000000000 */
[----:B------:R-:W0:Y:S03]  /*1e4e0*/  SYNCS.PHASECHK.TRANS64.TRYWAIT P1, [R4+URZ+0x13240], R3 ;  /* 0x01324003040075a7 */ /* 0x000e26000802017f */
[----:B------:R-:W-:-:S04]  /*1e4f0*/  ISETP.NE.AND P2, PT, R0, 0x2, PT ;  /* 0x000000020000780c */ /* 0x000fc80003f45270 */
[----:B------:R-:W-:Y:S01]  /*1e500*/  SEL R2, RZ, 0x1, P2 ;  /* 0x00000001ff027807 */ /* 0x000fe20001000000 */
[----:B0-----:R-:W-:Y:S08]  /*1e510*/  @!P1 BRA `(.L_x_16105) ;  /* 0x0000003c00e49947 */ /* 0x001ff00003800000 */
.L_x_16260:
[----:B--2---:R-:W2:Y:S01]  /*1e520*/  LDL.LU R6, [R1+0x18] ;  /* 0x0000180001067983 */ /* 0x004ea20000300800 */
[----:B------:R-:W-:Y:S02]  /*1e530*/  SEL R0, R0, RZ, P2 ;  /* 0x000000ff00007207 */ /* 0x000fe40001000000 */
[----:B--2---:R-:W-:Y:S01]  /*1e540*/  LOP3.LUT R2, R6, R2, RZ, 0x3c, !PT ;  /* 0x0000000206027212 */ /* 0x004fe200078e3cff */
[----:B------:R-:W-:Y:S06]  /*1e550*/  @!P0 BRA `(.L_x_16106) ;  /* 0x0000000000048947 */ /* 0x000fec0003800000 */
[----:B------:R-:W-:Y:S01]  /*1e560*/  BPT.TRAP 0x1 ;  /* 0x000000040000795c */ /* 0x000fe20000300000 */
.L_x_16106:
[----:B------:R-:W-:Y:S01]  /*1e570*/  IMAD R5, R0, 0x8, R5 ;  /* 0x0000000800057824 */ /* 0x000fe200078e0205 */
[----:B------:R-:W-:-:S04]  /*1e580*/  SHF.L.U32 R0, R2, 0x1f, RZ ;  /* 0x0000001f02007819 */ /* 0x000fc800000006ff */
[----:B------:R-:W1:Y:S02]  /*1e590*/  SYNCS.PHASECHK.TRANS64.TRYWAIT P1, [R5+URZ+0x13240], R0 ;  /* 0x01324000050075a7 */ /* 0x000e64000802017f */
[----:B-1----:R-:W-:Y:S05]  /*1e5a0*/  @!P1 BRA `(.L_x_16107) ;  /* 0x0000003c00d49947 */ /* 0x002fea0003800000 */
.L_x_16261:
[----:B------:R-:W-:Y:S05]  /*1e5b0*/  @!P0 BRA `(.L_x_16108) ;  /* 0x0000000000048947 */ /* 0x000fea0003800000 */
[----:B------:R-:W-:Y:S01]  /*1e5c0*/  BPT.TRAP 0x1 ;  /* 0x000000040000795c */ /* 0x000fe20000300000 */
.L_x_16108:
[----:B------:R-:W2:Y:S02]  /*1e5d0*/  SYNCS.PHASECHK.TRANS64.TRYWAIT P1, [R4+URZ+0x13260], R3 ;  /* 0x01326003040075a7 */ /* 0x000ea4000802017f */
[----:B--2---:R-:W-:Y:S05]  /*1e5e0*/  @!P1 BRA `(.L_x_16109) ;  /* 0x0000003c00d89947 */ /* 0x004fea0003800000 */
.L_x_16262:
[----:B------:R-:W-:Y:S05]  /*1e5f0*/  @!P0 BRA `(.L_x_16110) ;  /* 0x0000000000048947 */ /* 0x000fea0003800000 */
[----:B------:R-:W-:Y:S01]  /*1e600*/  BPT.TRAP 0x1 ;  /* 0x000000040000795c */ /* 0x000fe20000300000 */
.L_x_16110:
[----:B------:R-:W3:Y:S02]  /*1e610*/  SYNCS.PHASECHK.TRANS64.TRYWAIT P1, [R5+URZ+0x13260], R0 ;  /* 0x01326000050075a7 */ /* 0x000ee4000802017f */
[----:B---3--:R-:W-:Y:S05]  /*1e620*/  @!P1 BRA `(.L_x_16111) ;  /* 0x0000003c00dc9947 */ /* 0x008fea0003800000 */
.L_x_16263:
[----:B------:R-:W-:Y:S05]  /*1e630*/  @!P0 BRA `(.L_x_16112) ;  /* 0x0000000000048947 */ /* 0x000fea0003800000 */
[----:B------:R-:W-:Y:S01]  /*1e640*/  BPT.TRAP 0x1 ;  /* 0x000000040000795c */ /* 0x000fe20000300000 */
.L_x_16112:
[----:B------:R-:W4:Y:S02]  /*1e650*/  SYNCS.PHASECHK.TRANS64.TRYWAIT P1, [R4+URZ+0x13280], R3 ;  /* 0x01328003040075a7 */ /* 0x000f24000802017f */
[----:B----4-:R-:W-:Y:S05]  /*1e660*/  @!P1 BRA `(.L_x_16113) ;  /* 0x0000003c00e09947 */ /* 0x010fea0003800000 */
.L_x_16264:
[----:B------:R-:W-:Y:S05]  /*1e670*/  @!P0 BRA `(.L_x_16114) ;  /* 0x0000000000048947 */ /* 0x000fea0003800000 */
[----:B------:R-:W-:Y:S01]  /*1e680*/  BPT.TRAP 0x1 ;  /* 0x000000040000795c */ /* 0x000fe20000300000 */
.L_x_16114:
[----:B------:R0:W0:Y:S02]  /*1e690*/  SYNCS.PHASECHK.TRANS64.TRYWAIT P0, [R5+URZ+0x13280], R0 ;  /* 0x01328000050075a7 */ /* 0x000024000800017f */
[----:B0-----:R-:W-:Y:S05]  /*1e6a0*/  @!P0 NANOSLEEP.SYNCS 0x989680 ;  /* 0x009896800000895d */ /* 0x001fea0003900000 */
[----:B------:R-:W0:Y:S02]  /*1e6b0*/  @!P0 SYNCS.PHASECHK.TRANS64 P0, [R5+URZ+0x13280], R0 ;  /* 0x01328000050085a7 */ /* 0x000e24000800007f */
[----:B0-----:R-:W-:Y:S05]  /*1e6c0*/  @!P0 BRA `(.L_x_16114) ;  /* 0xfffffffc00f08947 */ /* 0x001fea000383ffff */
.L_x_15852:
[----:B------:R-:W-:Y:S05]  /*1e6d0*/  BSYNC B8 ;  /* 0x0000000000087941 */ /* 0x000fea0003800000 */
.L_x_15849:
[----:B------:R-:W-:Y:S05]  /*1e6e0*/  EXIT ;  /* 0x000000000000794d */ /* 0x000fea0003800000 */
.L_x_15870:
[----:B0-----:R0:W1:Y:S02]  /*1e6f0*/  SYNCS.PHASECHK.TRANS64.TRYWAIT P5, [R66+URZ+0x13290], R67 ;  /* 0x01329043420075a7 */ /* 0x00106400080a017f */
[----:B-1----:R-:W-:Y:S05]  /*1e700*/  @!P5 NANOSLEEP.SYNCS 0x989680 ;  /* 0x009896800000d95d */ /* 0x002fea0003900000 */
[----:B------:R-:W1:Y:S02]  /*1e710*/  @!P5 SYNCS.PHASECHK.TRANS64 P5, [R66+URZ+0x13290], R67 ;  /* 0x013290434200d5a7 */ /* 0x000e6400080a007f */
[----:B-1----:R-:W-:Y:S05]  /*1e720*/  @!P5 BRA `(.L_x_15870) ;  /* 0xfffffffc00f0d947 */ /* 0x002fea000383ffff */
[----:B------:R-:W-:Y:S05]  /*1e730*/  BRA `(.L_x_16115) ;  /* 0xfffffe4000d87947 */ /* 0x000fea000383ffff */
.L_x_15871:
[----:B------:R-:W-:Y:S01]  /*1e740*/  BSSY B1, `(.L_x_16116) ;  /* 0x0000007000017945 */ /* 0x000fe20003800000 */
[----:B------:R-:W-:Y:S02]  /*1e750*/  IMAD.MOV.U32 R12, RZ, RZ, RZ ;  /* 0x000000ffff0c7224 */ /* 0x000fe400078e00ff */
[----:B------:R-:W-:Y:S02]  /*1e760*/  IMAD.MOV.U32 R11, RZ, RZ, 0x1e1f ;  /* 0x00001e1fff0b7424 */ /* 0x000fe400078e00ff */
[----:B------:R-:W-:-:S07]  /*1e770*/  IMAD.MOV.U32 R15, RZ, RZ, -0x1 ;  /* 0xffffffffff0f7424 */ /* 0x000fce00078e00ff */
[----:B0-----:R-:W-:Y:S05]  /*1e780*/  WARPSYNC.COLLECTIVE R15, `(.L_x_16117) ;  /* 0x000000000f087348 */ /* 0x001fea0003c00000 */
[----:B------:R1:W2:Y:S02]  /*1e790*/  SHFL.IDX P6, R14, R13, R12, R11 ;  /* 0x0000000c0d0e7389 */ /* 0x0002a400000c000b */
[----:B012---:R-:W-:Y:S01]  /*1e7a0*/  ENDCOLLECTIVE ;  /* 0x000000000000791b */ /* 0x007fe20003800000 */
.L_x_16117:
[----:B------:R-:W-:Y:S05]  /*1e7b0*/  BSYNC B1 ;  /* 0x0000000000017941 */ /* 0x000fea0003800000 */
.L_x_16116:
        /* <DEDUP_REMOVED lines=8> */
.L_x_16118:
[----:B------:R-:W-:Y:S05]  /*1e840*/  BRA `(.L_x_16119) ;  /* 0xfffffe4000a87947 */ /* 0x000fea000383ffff */
.L_x_15881:
[----:B0-----:R0:W1:Y:S02]  /*1e850*/  SYNCS.PHASECHK.TRANS64.TRYWAIT P6, [R66+URZ+0x13290], R67 ;  /* 0x01329043420075a7 */ /* 0x00106400080c017f */
[----:B-1----:R-:W-:Y:S05]  /*1e860*/  @!P6 NANOSLEEP.SYNCS 0x989680 ;  /* 0x009896800000e95d */ /* 0x002fea0003900000 */
[----:B------:R-:W1:Y:S02]  /*1e870*/  @!P6 SYNCS.PHASECHK.TRANS64 P6, [R66+URZ+0x13290], R67 ;  /* 0x013290434200e5a7 */ /* 0x000e6400080c007f */
[----:B-1----:R-:W-:Y:S05]  /*1e880*/  @!P6 BRA `(.L_x_15881) ;  /* 0xfffffffc00f0e947 */ /* 0x002fea000383ffff */
[----:B------:R-:W-:Y:S05]  /*1e890*/  BRA `(.L_x_16120) ;  /* 0xfffffe54000c7947 */ /* 0x000fea000383ffff */
.L_x_15882:
[----:B------:R-:W-:Y:S01]  /*1e8a0*/  BSSY B1, `(.L_x_16121) ;  /* 0x0000007000017945 */ /* 0x000fe20003800000 */
[----:B------:R-:W-:Y:S02]  /*1e8b0*/  IMAD.MOV.U32 R12, RZ, RZ, RZ ;  /* 0x000000ffff0c7224 */ /* 0x000fe400078e00ff */
[----:B------:R-:W-:Y:S02]  /*1e8c0*/  IMAD.MOV.U32 R11, RZ, RZ, 0x1e1f ;  /* 0x00001e1fff0b7424 */ /* 0x000fe400078e00ff */
[----:B------:R-:W-:-:S07]  /*1e8d0*/  IMAD.MOV.U32 R15, RZ, RZ, -0x1 ;  /* 0xffffffffff0f7424 */ /* 0x000fce00078e00ff */
[----:B0-----:R-:W-:Y:S05]  /*1e8e0*/  WARPSYNC.COLLECTIVE R15, `(.L_x_16122) ;  /* 0x000000000f087348 */ /* 0x001fea0003c00000 */
[----:B------:R1:W2:Y:S02]  /*1e8f0*/  SHFL.IDX P6, R14, R13, R12, R11 ;  /* 0x0000000c0d0e7389 */ /* 0x0002a400000c000b */
[----:B012---:R-:W-:Y:S01]  /*1e900*/  ENDCOLLECTIVE ;  /* 0x000000000000791b */ /* 0x007fe20003800000 */
.L_x_16122:
[----:B------:R-:W-:Y:S05]  /*1e910*/  BSYNC B1 ;  /* 0x0000000000017941 */ /* 0x000fea0003800000 */
.L_x_16121:
        /* <DEDUP_REMOVED lines=8> */
.L_x_16123:
[----:B------:R-:W-:Y:S01]  /*1e9a0*/  IMAD.MOV.U32 R71, RZ, RZ, R14 ;  /* 0x000000ffff477224 */ /* 0x000fe200078e000e */
[----:B------:R-:W-:Y:S06]  /*1e9b0*/  BRA `(.L_x_16124) ;  /* 0xfffffe5000d87947 */ /* 0x000fec000383ffff */
.L_x_15887:
[----:B0-----:R0:W1:Y:S02]  /*1e9c0*/  SYNCS.PHASECHK.TRANS64.TRYWAIT P3, [R66+URZ+0x13290], R67 ;  /* 0x01329043420075a7 */ /* 0x001064000806017f */
[----:B-1----:R-:W-:Y:S05]  /*1e9d0*/  @!P3 NANOSLEEP.SYNCS 0x989680 ;  /* 0x009896800000b95d */ /* 0x002fea0003900000 */
[----:B------:R-:W1:Y:S02]  /*1e9e0*/  @!P3 SYNCS.PHASECHK.TRANS64 P3, [R66+URZ+0x13290], R67 ;  /* 0x013290434200b5a7 */ /* 0x000e64000806007f */
[----:B-1----:R-:W-:Y:S05]  /*1e9f0*/  @!P3 BRA `(.L_x_15887) ;  /* 0xfffffffc00f0b947 */ /* 0x002fea000383ffff */
[----:B------:R-:W-:Y:S05]  /*1ea00*/  BRA `(.L_x_16125) ;  /* 0xfffffe6000c47947 */ /* 0x000fea000383ffff */
.L_x_15888:
[----:B------:R-:W-:Y:S01]  /*1ea10*/  BSSY B1, `(.L_x_16126) ;  /* 0x0000007000017945 */ /* 0x000fe20003800000 */
[----:B------:R-:W-:Y:S02]  /*1ea20*/  IMAD.MOV.U32 R12, RZ, RZ, RZ ;  /* 0x000000ffff0c7224 */ /* 0x000fe400078e00ff */
[----:B------:R-:W-:Y:S02]  /*1ea30*/  IMAD.MOV.U32 R11, RZ, RZ, 0x1e1f ;  /* 0x00001e1fff0b7424 */ /* 0x000fe400078e00ff */
[----:B------:R-:W-:-:S07]  /*1ea40*/  IMAD.MOV.U32 R15, RZ, RZ, -0x1 ;  /* 0xffffffffff0f7424 */ /* 0x000fce00078e00ff */
[----:B0-----:R-:W-:Y:S05]  /*1ea50*/  WARPSYNC.COLLECTIVE R15, `(.L_x_16127) ;  /* 0x000000000f087348 */ /* 0x001fea0003c00000 */
[----:B------:R1:W2:Y:S02]  /*1ea60*/  SHFL.IDX P6, R14, R13, R12, R11 ;  /* 0x0000000c0d0e7389 */ /* 0x0002a400000c000b */
[----:B012---:R-:W-:Y:S01]  /*1ea70*/  ENDCOLLECTIVE ;  /* 0x000000000000791b */ /* 0x007fe20003800000 */
.L_x_16127:
[----:B------:R-:W-:Y:S05]  /*1ea80*/  BSYNC B1 ;  /* 0x0000000000017941 */ /* 0x000fea0003800000 */
.L_x_16126:
        /* <DEDUP_REMOVED lines=8> */
.L_x_16128:
[----:B------:R-:W-:Y:S05]  /*1eb10*/  BRA `(.L_x_16129) ;  /* 0xfffffe6000f47947 */ /* 0x000fea000383ffff */
.L_x_15892:
[----:B-1----:R1:W4:Y:S02]  /*1eb20*/  SYNCS.PHASECHK.TRANS64.TRYWAIT P4, [R66+URZ+0x132b0], R67 ;  /* 0x0132b043420075a7 */ /* 0x002324000808017f */
[----:B----4-:R-:W-:Y:S05]  /*1eb30*/  @!P4 NANOSLEEP.SYNCS 0x989680 ;  /* 0x009896800000c95d */ /* 0x010fea0003900000 */
[----:B------:R-:W4:Y:S02]  /*1eb40*/  @!P4 SYNCS.PHASECHK.TRANS64 P4, [R66+URZ+0x132b0], R67 ;  /* 0x0132b0434200c5a7 */ /* 0x000f24000808007f */
[----:B----4-:R-:W-:Y:S05]  /*1eb50*/  @!P4 BRA `(.L_x_15892) ;  /* 0xfffffffc00f0c947 */ /* 0x010fea000383ffff */
[----:B------:R-:W-:Y:S05]  /*1eb60*/  BRA `(.L_x_16130) ;  /* 0xfffffe64006c7947 */ /* 0x000fea000383ffff */
.L_x_15912:
[----:B------:R-:W-:Y:S01]  /*1eb70*/  BSSY B1, `(.L_x_16131) ;  /* 0x0000007000017945 */ /* 0x000fe20003800000 */
[----:B------:R-:W-:Y:S02]  /*1eb80*/  IMAD.MOV.U32 R12, RZ, RZ, RZ ;  /* 0x000000ffff0c7224 */ /* 0x000fe400078e00ff */
[----:B------:R-:W-:Y:S02]  /*1eb90*/  IMAD.MOV.U32 R11, RZ, RZ, 0x1e1f ;  /* 0x00001e1fff0b7424 */ /* 0x000fe400078e00ff */
[----:B------:R-:W-:-:S07]  /*1eba0*/  IMAD.MOV.U32 R15, RZ, RZ, -0x1 ;  /* 0xffffffffff0f7424 */ /* 0x000fce00078e00ff */
[----:B------:R-:W-:Y:S05]  /*1ebb0*/  WARPSYNC.COLLECTIVE R15, `(.L_x_16132) ;  /* 0x000000000f087348 */ /* 0x000fea0003c00000 */
[----:B------:R0:W1:Y:S02]  /*1ebc0*/  SHFL.IDX P6, R14, R13, R12, R11 ;  /* 0x0000000c0d0e7389 */ /* 0x00006400000c000b */
[----:B01----:R-:W-:Y:S01]  /*1ebd0*/  ENDCOLLECTIVE ;  /* 0x000000000000791b */ /* 0x003fe20003800000 */
.L_x_16132:
[----:B------:R-:W-:Y:S05]  /*1ebe0*/  BSYNC B1 ;  /* 0x0000000000017941 */ /* 0x000fea0003800000 */
.L_x_16131:
        /* <DEDUP_REMOVED lines=8> */
.L_x_16133:
[----:B------:R-:W-:Y:S02]  /*1ec70*/  IMAD.MOV.U32 R13, RZ, RZ, R4 ;  /* 0x000000ffff0d7224 */ /* 0x000fe400078e0004 */
[----:B------:R-:W-:-:S07]  /*1ec80*/  IMAD.MOV.U32 R3, RZ, RZ, R14 ;  /* 0x000000ffff037224 */ /* 0x000fce00078e000e */
[----:B------:R-:W-:Y:S05]  /*1ec90*/  WARPSYNC.COLLECTIVE R15, `(.L_x_16134) ;  /* 0x000000000f087348 */ /* 0x000fea0003c00000 */
[----:B------:R0:W1:Y:S02]  /*1eca0*/  SHFL.IDX P6, R14, R13, R12, R11 ;  /* 0x0000000c0d0e7389 */ /* 0x00006400000c000b */
[----:B01----:R-:W-:Y:S01]  /*1ecb0*/  ENDCOLLECTIVE ;  /* 0x000000000000791b */ /* 0x003fe20003800000 */
.L_x_16134:
[----:B------:R-:W-:Y:S01]  /*1ecc0*/  MOV R13, R5 ;  /* 0x00000005000d7202 */ /* 0x000fe20000000f00 */
[----:B------:R-:W-:-:S07]  /*1ecd0*/  IMAD.MOV.U32 R4, RZ, RZ, R14 ;  /* 0x000000ffff047224 */ /* 0x000fce00078e000e */
[----:B------:R-:W-:Y:S05]  /*1ece0*/  WARPSYNC.COLLECTIVE R15, `(.L_x_16135) ;  /* 0x000000000f087348 */ /* 0x000fea0003c00000 */
[----:B------:R0:W1:Y:S02]  /*1ecf0*/  SHFL.IDX P6, R14, R13, R12, R11 ;  /* 0x0000000c0d0e7389 */ /* 0x00006400000c000b */
[----:B01----:R-:W-:Y:S01]  /*1ed00*/  ENDCOLLECTIVE ;  /* 0x000000000000791b */ /* 0x003fe20003800000 */
.L_x_16135:
[----:B------:R-:W-:Y:S05]  /*1ed10*/  BRA `(.L_x_16136) ;  /* 0xfffffe7400b47947 */ /* 0x000fea000383ffff */
.L_x_15916:
[----:B--2---:R2:W0:Y:S02]  /*1ed20*/  SYNCS.PHASECHK.TRANS64.TRYWAIT P0, [R18+URZ+0x13200], R5 ;  /* 0x01320005120075a7 */ /* 0x004424000800017f */
[----:B0-----:R-:W-:Y:S05]  /*1ed30*/  @!P0 NANOSLEEP.SYNCS 0x989680 ;  /* 0x009896800000895d */ /* 0x001fea0003900000 */
[----:B------:R-:W0:Y:S02]  /*1ed40*/  @!P0 SYNCS.PHASECHK.TRANS64 P0, [R18+URZ+0x13200], R5 ;  /* 0x01320005120085a7 */ /* 0x000e24000800007f */
[----:B0-----:R-:W-:Y:S05]  /*1ed50*/  @!P0 BRA `(.L_x_15916) ;  /* 0xfffffffc00f08947 */ /* 0x001fea000383ffff */
[----:B------:R-:W-:Y:S05]  /*1ed60*/  BRA `(.L_x_16137) ;  /* 0xfffffe7800507947 */ /* 0x000fea000383ffff */
.L_x_15920:
[----:B------:R-:W-:Y:S01]  /*1ed70*/  BSSY B1, `(.L_x_16138) ;  /* 0x0000007000017945 */ /* 0x000fe20003800000 */
[----:B------:R-:W-:Y:S02]  /*1ed80*/  IMAD.MOV.U32 R12, RZ, RZ, RZ ;  /* 0x000000ffff0c7224 */ /* 0x000fe400078e00ff */
[----:B------:R-:W-:Y:S02]  /*1ed90*/  IMAD.MOV.U32 R11, RZ, RZ, 0x1e1f ;  /* 0x00001e1fff0b7424 */ /* 0x000fe400078e00ff */
[----:B------:R-:W-:-:S07]  /*1eda0*/  IMAD.MOV.U32 R15, RZ, RZ, -0x1 ;  /* 0xffffffffff0f7424 */ /* 0x000fce00078e00ff */
[----:B------:R-:W-:Y:S05]  /*1edb0*/  WARPSYNC.COLLECTIVE R15, `(.L_x_16139) ;  /* 0x000000000f087348 */ /* 0x000fea0003c00000 */
[----:B------:R0:W1:Y:S02]  /*1edc0*/  SHFL.IDX P6, R14, R13, R12, R11 ;  /* 0x0000000c0d0e7389 */ /* 0x00006400000c000b */
[----:B01----:R-:W-:Y:S01]  /*1edd0*/  ENDCOLLECTIVE ;  /* 0x000000000000791b */ /* 0x003fe20003800000 */
.L_x_16139:
[----:B------:R-:W-:Y:S05]  /*1ede0*/  BSYNC B1 ;  /* 0x0000000000017941 */ /* 0x000fea0003800000 */
.L_x_16138:
        /* <DEDUP_REMOVED lines=8> */
.L_x_16140:
[----:B------:R-:W-:Y:S02]  /*1ee70*/  IMAD.MOV.U32 R13, RZ, RZ, R27 ;  /* 0x000000ffff0d7224 */ /* 0x000fe400078e001b */
[----:B------:R-:W-:-:S07]  /*1ee80*/  IMAD.MOV.U32 R21, RZ, RZ, R14 ;  /* 0x000000ffff157224 */ /* 0x000fce00078e000e */
[----:B------:R-:W-:Y:S05]  /*1ee90*/  WARPSYNC.COLLECTIVE R15, `(.L_x_16141) ;  /* 0x000000000f087348 */ /* 0x000fea0003c00000 */
[----:B------:R0:W1:Y:S02]  /*1eea0*/  SHFL.IDX P6, R14, R13, R12, R11 ;  /* 0x0000000c0d0e7389 */ /* 0x00006400000c000b */
[----:B01----:R-:W-:Y:S01]  /*1eeb0*/  ENDCOLLECTIVE ;  /* 0x000000000000791b */ /* 0x003fe20003800000 */
.L_x_16141:
[----:B------:R-:W-:Y:S02]  /*1eec0*/  IMAD.MOV.U32 R13, RZ, RZ, R0 ;  /* 0x000000ffff0d7224 */ /* 0x000fe400078e0000 */
[----:B------:R-:W-:-:S07]  /*1eed0*/  IMAD.MOV.U32 R27, RZ, RZ, R14 ;  /* 0x000000ffff1b7224 */ /* 0x000fce00078e000e */
[----:B------:R-:W-:Y:S05]  /*1eee0*/  WARPSYNC.COLLECTIVE R15, `(.L_x_16142) ;  /* 0x000000000f087348 */ /* 0x000fea0003c00000 */
[----:B------:R0:W1:Y:S02]  /*1eef0*/  SHFL.IDX P6, R14, R13, R12, R11 ;  /* 0x0000000c0d0e7389 */ /* 0x00006400000c000b */
[----:B01----:R-:W-:Y:S01]  /*1ef00*/  ENDCOLLECTIVE ;  /* 0x000000000000791b */ /* 0x003fe20003800000 */
.L_x_16142:
[----:B------:R-:W-:Y:S05]  /*1ef10*/  BRA `(.L_x_16143) ;  /* 0xfffffe8800707947 */ /* 0x000fea000383ffff */
.L_x_15924:
[----:B-1----:R1:W2:Y:S02]  /*1ef20*/  SYNCS.PHASECHK.TRANS64.TRYWAIT P1, [R18+URZ+0x13200], R29 ;  /* 0x0132001d120075a7 */ /* 0x0022a4000802017f */
[----:B--2---:R-:W-:Y:S05]  /*1ef30*/  @!P1 NANOSLEEP.SYNCS 0x989680 ;  /* 0x009896800000995d */ /* 0x004fea0003900000 */
[----:B------:R-:W2:Y:S02]  /*1ef40*/  @!P1 SYNCS.PHASECHK.TRANS64 P1, [R18+URZ+0x13200], R29 ;  /* 0x0132001d120095a7 */ /* 0x000ea4000802007f */
[----:B--2---:R-:W-:Y:S05]  /*1ef50*/  @!P1 BRA `(.L_x_15924) ;  /* 0xfffffffc00f09947 */ /* 0x004fea000383ffff */
[----:B------:R-:W-:Y:S05]  /*1ef60*/  BRA `(.L_x_16144) ;  /* 0xfffffe8800f07947 */ /* 0x000fea000383ffff */
.L_x_15928:
[----:B--2---:R2:W3:Y:S02]  /*1ef70*/  SYNCS.PHASECHK.TRANS64.TRYWAIT P1, [R0+URZ+0x13230], R5 ;  /* 0x01323005000075a7 */ /* 0x0044e4000802017f */
[----:B---3--:R-:W-:Y:S05]  /*1ef80*/  @!P1 NANOSLEEP.SYNCS 0x989680 ;  /* 0x009896800000995d */ /* 0x008fea0003900000 */
[----:B------:R-:W3:Y:S02]  /*1ef90*/  @!P1 SYNCS.PHASECHK.TRANS64 P1, [R0+URZ+0x13230], R5 ;  /* 0x01323005000095a7 */ /* 0x000ee4000802007f */
[----:B---3--:R-:W-:Y:S05]  /*1efa0*/  @!P1 BRA `(.L_x_15928) ;  /* 0xfffffffc00f09947 */ /* 0x008fea000383ffff */
[----:B------:R-:W-:Y:S05]  /*1efb0*/  BRA `(.L_x_15927) ;  /* 0xfffffe9c003c7947 */ /* 0x000fea000383ffff */
.L_x_15936:
[----:B-1----:R1:W2:Y:S02]  /*1efc0*/  SYNCS.PHASECHK.TRANS64.TRYWAIT P1, [R20+URZ+0x13230], R13 ;  /* 0x0132300d140075a7 */ /* 0x0022a4000802017f */
[----:B--2---:R-:W-:Y:S05]  /*1efd0*/  @!P1 NANOSLEEP.SYNCS 0x989680 ;  /* 0x009896800000995d */ /* 0x004fea0003900000 */
[----:B------:R-:W2:Y:S02]  /*1efe0*/  @!P1 SYNCS.PHASECHK.TRANS64 P1, [R20+URZ+0x13230], R13 ;  /* 0x0132300d140095a7 */ /* 0x000ea4000802007f */
[----:B--2---:R-:W-:Y:S05]  /*1eff0*/  @!P1 BRA `(.L_x_15936) ;  /* 0xfffffffc00f09947 */ /* 0x004fea000383ffff */
[----:B------:R-:W-:Y:S05]  /*1f000*/  BRA `(.L_x_15935) ;  /* 0xfffffed400187947 */ /* 0x000fea000383ffff */
.L_x_15941:
[----:B-1----:R1:W2:Y:S02]  /*1f010*/  SYNCS.PHASECHK.TRANS64.TRYWAIT P1, [R14+URZ+0x13250], R9 ;  /* 0x013250090e0075a7 */ /* 0x0022a4000802017f */
[----:B--2---:R-:W-:Y:S05]  /*1f020*/  @!P1 NANOSLEEP.SYNCS 0x989680 ;  /* 0x009896800000995d */ /* 0x004fea0003900000 */
[----:B------:R-:W2:Y:S02]  /*1f030*/  @!P1 SYNCS.PHASECHK.TRANS64 P1, [R14+URZ+0x13250], R9 ;  /* 0x013250090e0095a7 */ /* 0x000ea4000802007f */
[----:B--2---:R-:W-:Y:S05]  /*1f040*/  @!P1 BRA `(.L_x_15941) ;  /* 0xfffffffc00f09947 */ /* 0x004fea000383ffff */
[----:B------:R-:W-:Y:S05]  /*1f050*/  BRA `(.L_x_15940) ;  /* 0xfffffed800887947 */ /* 0x000fea000383ffff */
.L_x_15951:
[----:B-1----:R1:W2:Y:S02]  /*1f060*/  SYNCS.PHASECHK.TRANS64.TRYWAIT P1, [R10+URZ+0x13230], R11 ;  /* 0x0132300b0a0075a7 */ /* 0x0022a4000802017f */
[----:B--2---:R-:W-:Y:S05]  /*1f070*/  @!P1 NANOSLEEP.SYNCS 0x989680 ;  /* 0x009896800000995d */ /* 0x004fea0003900000 */
[----:B------:R-:W2:Y:S02]  /*1f080*/  @!P1 SYNCS.PHASECHK.TRANS64 P1, [R10+URZ+0x13230], R11 ;  /* 0x0132300b0a0095a7 */ /* 0x000ea4000802007f */
[----:B--2---:R-:W-:Y:S05]  /*1f090*/  @!P1 BRA `(.L_x_15951) ;  /* 0xfffffffc00f09947 */ /* 0x004fea000383ffff */
[----:B------:R-:W-:Y:S05]  /*1f0a0*/  BRA `(.L_x_15950) ;  /* 0xffffff0c00bc7947 */ /* 0x000fea000383ffff */
.L_x_15956:
[----:B-1----:R1:W2:Y:S02]  /*1f0b0*/  SYNCS.PHASECHK.TRANS64.TRYWAIT P1, [R12+URZ+0x13250], R9 ;  /* 0x013250090c0075a7 */ /* 0x0022a4000802017f */
[----:B--2---:R-:W-:Y:S05]  /*1f0c0*/  @!P1 NANOSLEEP.SYNCS 0x989680 ;  /* 0x009896800000995d */ /* 0x004fea0003900000 */
[----:B------:R-:W2:Y:S02]  /*1f0d0*/  @!P1 SYNCS.PHASECHK.TRANS64 P1, [R12+URZ+0x13250], R9 ;  /* 0x013250090c0095a7 */ /* 0x000ea4000802007f */
[----:B--2---:R-:W-:Y:S05]  /*1f0e0*/  @!P1 BRA `(.L_x_15956) ;  /* 0xfffffffc00f09947 */ /* 0x004fea000383ffff */
[----:B------:R-:W-:Y:S05]  /*1f0f0*/  BRA `(.L_x_15955) ;  /* 0xffffff14002c7947 */ /* 0x000fea000383ffff */
.L_x_15964:
[----:B-1----:R1:W2:Y:S02]  /*1f100*/  SYNCS.PHASECHK.TRANS64.TRYWAIT P1, [R2+URZ+0x13250], R5 ;  /* 0x01325005020075a7 */ /* 0x0022a4000802017f */
[----:B--2---:R-:W-:Y:S05]  /*1f110*/  @!P1 NANOSLEEP.SYNCS 0x989680 ;  /* 0x009896800000995d */ /* 0x004fea0003900000 */
[----:B------:R-:W2:Y:S02]  /*1f120*/  @!P1 SYNCS.PHASECHK.TRANS64 P1, [R2+URZ+0x13250], R5 ;  /* 0x01325005020095a7 */ /* 0x000ea4000802007f */
[----:B--2---:R-:W-:Y:S05]  /*1f130*/  @!P1 BRA `(.L_x_15964) ;  /* 0xfffffffc00f09947 */ /* 0x004fea000383ffff */
[----:B------:R-:W-:Y:S05]  /*1f140*/  BRA `(.L_x_15963) ;  /* 0xffffff3c002c7947 */ /* 0x000fea000383ffff */
.L_x_15993:
        /* <DEDUP_REMOVED lines=11> */
.L_x_16146:
[----:B------:R-:W-:Y:S05]  /*1f200*/  BSYNC B1 ;  /* 0x0000000000017941 */ /* 0x000fea0003800000 */
.L_x_16145:
[----:B------:R-:W-:Y:S05]  /*1f210*/  BRA `(.L_x_16147) ;  /* 0xffffff8800ec7947 */ /* 0x000fea000383ffff */
.L_x_15995:
[----:B------:R-:W-:Y:S01]  /*1f220*/  BSSY B1, `(.L_x_16148) ;  /* 0x0000006000017945 */ /* 0x000fe20003800000 */
[----:B------:R-:W-:-:S07]  /*1f230*/  IMAD.MOV.U32 R15, RZ, RZ, -0x1 ;  /* 0xffffffffff0f7424 */ /* 0x000fce00078e00ff */
[----:B01----:R-:W-:Y:S05]  /*1f240*/  WARPSYNC.COLLECTIVE R15, `(.L_x_16149) ;  /* 0x000000000f0c7348 */ /* 0x003fea0003c00000 */
[----:B------:R-:W-:Y:S02]  /*1f250*/  ELECT P6, UR62, PT ;  /* 0x00000000003e782f */ /* 0x000fe400038c0000 */
[----:B------:R-:W-:Y:S01]  /*1f260*/  MOV R14, UR62 ;  /* 0x0000003e000e7c02 */ /* 0x000fe20008000f00 */
[----:B01----:R-:W-:Y:S10]  /*1f270*/  ENDCOLLECTIVE ;  /* 0x000000000000791b */ /* 0x003ff40003800000 */
.L_x_16149:
[----:B------:R-:W-:Y:S05]  /*1f280*/  BSYNC B1 ;  /* 0x0000000000017941 */ /* 0x000fea0003800000 */
.L_x_16148:
[----:B------:R-:W-:Y:S05]  /*1f290*/  BRA `(.L_x_15994) ;  /* 0xffffff8800e47947 */ /* 0x000fea000383ffff */
.L_x_15997:
[----:B0-----:R0:W1:Y:S02]  /*1f2a0*/  SYNCS.PHASECHK.TRANS64.TRYWAIT P0, [R17+URZ+0x13220], R6 ;  /* 0x01322006110075a7 */ /* 0x001064000800017f */
[----:B-1----:R-:W-:Y:S05]  /*1f2b0*/  @!P0 NANOSLEEP.SYNCS 0x989680 ;  /* 0x009896800000895d */ /* 0x002fea0003900000 */
[----:B------:R-:W1:Y:S02]  /*1f2c0*/  @!P0 SYNCS.PHASECHK.TRANS64 P0, [R17+URZ+0x13220], R6 ;  /* 0x01322006110085a7 */ /* 0x000e64000800007f */
[----:B-1----:R-:W-:Y:S05]  /*1f2d0*/  @!P0 BRA `(.L_x_15997) ;  /* 0xfffffffc00f08947 */ /* 0x002fea000383ffff */
[----:B------:R-:W-:Y:S05]  /*1f2e0*/  BRA `(.L_x_16150) ;  /* 0xffffff8800f47947 */ /* 0x000fea000383ffff */
.L_x_16001:
[----:B0-----:R0:W1:Y:S02]  /*1f2f0*/  SYNCS.PHASECHK.TRANS64.TRYWAIT P0, [R6+URZ+0x132a0], R10 ;  /* 0x0132a00a060075a7 */ /* 0x001064000800017f */
[----:B-1----:R-:W-:Y:S05]  /*1f300*/  @!P0 NANOSLEEP.SYNCS 0x989680 ;  /* 0x009896800000895d */ /* 0x002fea0003900000 */
[----:B------:R-:W1:Y:S02]  /*1f310*/  @!P0 SYNCS.PHASECHK.TRANS64 P0, [R6+URZ+0x132a0], R10 ;  /* 0x0132a00a060085a7 */ /* 0x000e64000800007f */
[----:B-1----:R-:W-:Y:S05]  /*1f320*/  @!P0 BRA `(.L_x_16001) ;  /* 0xfffffffc00f08947 */ /* 0x002fea000383ffff */
[----:B------:R-:W-:Y:S05]  /*1f330*/  BRA `(.L_x_16151) ;  /* 0xffffff8c00147947 */ /* 0x000fea000383ffff */
.L_x_16006:
[----:B-1----:R1:W2:Y:S02]  /*1f340*/  SYNCS.PHASECHK.TRANS64.TRYWAIT P0, [R6+URZ+0x132c0], R10 ;  /* 0x0132c00a060075a7 */ /* 0x0022a4000800017f */
[----:B--2---:R-:W-:Y:S05]  /*1f350*/  @!P0 NANOSLEEP.SYNCS 0x989680 ;  /* 0x009896800000895d */ /* 0x004fea0003900000 */
[----:B------:R-:W2:Y:S02]  /*1f360*/  @!P0 SYNCS.PHASECHK.TRANS64 P0, [R6+URZ+0x132c0], R10 ;  /* 0x0132c00a060085a7 */ /* 0x000ea4000800007f */
[----:B--2---:R-:W-:Y:S05]  /*1f370*/  @!P0 BRA `(.L_x_16006) ;  /* 0xfffffffc00f08947 */ /* 0x004fea000383ffff */
[----:B------:R-:W-:Y:S05]  /*1f380*/  BRA `(.L_x_16152) ;  /* 0xffffff8c00947947 */ /* 0x000fea000383ffff */
.L_x_16013:
[----:B0-----:R0:W1:Y:S02]  /*1f390*/  SYNCS.PHASECHK.TRANS64.TRYWAIT P1, [R6+URZ+0x132a0], R7 ;  /* 0x0132a007060075a7 */ /* 0x001064000802017f */
[----:B-1----:R-:W-:Y:S05]  /*1f3a0*/  @!P1 NANOSLEEP.SYNCS 0x989680 ;  /* 0x009896800000995d */ /* 0x002fea0003900000 */
[----:B------:R-:W1:Y:S02]  /*1f3b0*/  @!P1 SYNCS.PHASECHK.TRANS64 P1, [R6+URZ+0x132a0], R7 ;  /* 0x0132a007060095a7 */ /* 0x000e64000802007f */
[----:B-1----:R-:W-:Y:S05]  /*1f3c0*/  @!P1 BRA `(.L_x_16013) ;  /* 0xfffffffc00f09947 */ /* 0x002fea000383ffff */
[----:B------:R-:W-:Y:S05]  /*1f3d0*/  BRA `(.L_x_16153) ;  /* 0xffffff9000687947 */ /* 0x000fea000383ffff */
.L_x_16018:
[----:B-1----:R1:W2:Y:S02]  /*1f3e0*/  SYNCS.PHASECHK.TRANS64.TRYWAIT P1, [R6+URZ+0x132c0], R7 ;  /* 0x0132c007060075a7 */ /* 0x0022a4000802017f */
[----:B--2---:R-:W-:Y:S05]  /*1f3f0*/  @!P1 NANOSLEEP.SYNCS 0x989680 ;  /* 0x009896800000995d */ /* 0x004fea0003900000 */
[----:B------:R-:W2:Y:S02]  /*1f400*/  @!P1 SYNCS.PHASECHK.TRANS64 P1, [R6+URZ+0x132c0], R7 ;  /* 0x0132c007060095a7 */ /* 0x000ea4000802007f */
[----:B--2---:R-:W-:Y:S05]  /*1f410*/  @!P1 BRA `(.L_x_16018) ;  /* 0xfffffffc00f09947 */ /* 0x004fea000383ffff */
[----:B------:R-:W-:Y:S05]  /*1f420*/  BRA `(.L_x_16154) ;  /* 0xffffff9000e47947 */ /* 0x000fea000383ffff */
.L_x_16035:
        /* <DEDUP_REMOVED lines=11> */
.L_x_16156:
[----:B------:R-:W-:Y:S05]  /*1f4e0*/  BSYNC B0 ;  /* 0x0000000000007941 */ /* 0x000fea0003800000 */
.L_x_16155:
[----:B------:R-:W-:Y:S05]  /*1f4f0*/  BRA `(.L_x_16157) ;  /* 0xffffffa4004c7947 */ /* 0x000fea000383ffff */
.L_x_16038:
[----:B0-----:R-:W2:Y:S02]  /*1f500*/  LDL R0, [R1+0x44] ;  /* 0x0000440001007983 */ /* 0x001ea40000100800 */
[----:B--2---:R0:W1:Y:S02]  /*1f510*/  SYNCS.PHASECHK.TRANS64.TRYWAIT P0, [R4+URZ+0x13280], R0 ;  /* 0x01328000040075a7 */ /* 0x004064000800017f */
[----:B-1----:R-:W-:Y:S05]  /*1f520*/  @!P0 NANOSLEEP.SYNCS 0x989680 ;  /* 0x009896800000895d */ /* 0x002fea0003900000 */
[----:B------:R-:W1:Y:S02]  /*1f530*/  @!P0 SYNCS.PHASECHK.TRANS64 P0, [R4+URZ+0x13280], R0 ;  /* 0x01328000040085a7 */ /* 0x000e64000800007f */
[----:B-1----:R-:W-:Y:S05]  /*1f540*/  @!P0 BRA `(.L_x_16038) ;  /* 0xfffffffc00ec8947 */ /* 0x002fea000383ffff */
[----:B------:R-:W-:Y:S05]  /*1f550*/  BRA `(.L_x_16158) ;  /* 0xffffffa400687947 */ /* 0x000fea000383ffff */
.L_x_16039:
        /* <DEDUP_REMOVED lines=8> */
.L_x_16160:
[----:B------:R-:W-:Y:S05]  /*1f5e0*/  BSYNC B0 ;  /* 0x0000000000007941 */ /* 0x000fea0003800000 */
.L_x_16159:
        /* <DEDUP_REMOVED lines=8> */
.L_x_16161:
[----:B------:R-:W-:Y:S02]  /*1f670*/  IMAD.MOV.U32 R13, RZ, RZ, R2 ;  /* 0x000000ffff0d7224 */ /* 0x000fe400078e0002 */
[----:B------:R-:W-:Y:S02]  /*1f680*/  IMAD.MOV.U32 R12, RZ, RZ, 0x1 ;  /* 0x00000001ff0c7424 */ /* 0x000fe400078e00ff */
[----:B------:R-:W-:-:S07]  /*1f690*/  IMAD.MOV.U32 R3, RZ, RZ, R14 ;  /* 0x000000ffff037224 */ /* 0x000fce00078e000e */
[----:B------:R-:W-:Y:S05]  /*1f6a0*/  WARPSYNC.COLLECTIVE R15, `(.L_x_16162) ;  /* 0x000000000f087348 */ /* 0x000fea0003c00000 */
[----:B------:R0:W1:Y:S02]  /*1f6b0*/  SHFL.IDX P6, R14, R13, R12, R11 ;  /* 0x0000000c0d0e7389 */ /* 0x00006400000c000b */
[----:B01----:R-:W-:Y:S01]  /*1f6c0*/  ENDCOLLECTIVE ;  /* 0x000000000000791b */ /* 0x003fe20003800000 */
.L_x_16162:
[----:B------:R-:W-:Y:S01]  /*1f6d0*/  IADD3 R20, P1, R20, R3, RZ ;  /* 0x0000000314147210 */ /* 0x000fe20007f3e0ff */
[----:B------:R-:W-:-:S03]  /*1f6e0*/  IMAD.IADD R3, R17, 0x1, R19 ;  /* 0x0000000111037824 */ /* 0x000fc600078e0213 */
[----:B------:R-:W-:Y:S02]  /*1f6f0*/  IADD3.X R21, RZ, R10, RZ, P1, !PT ;  /* 0x0000000aff157210 */ /* 0x000fe40000ffe4ff */
[----:B------:R-:W0:Y:S01]  /*1f700*/  S2R R10, SR_TID.X ;  /* 0x00000000000a7919 */ /* 0x000e220000002100 */
        /* <DEDUP_REMOVED lines=10> */
.L_x_16163:
        /* <DEDUP_REMOVED lines=8> */
.L_x_16164:
        /* <DEDUP_REMOVED lines=13> */
.L_x_16165:
[----:B------:R-:W-:Y:S02]  /*1f900*/  IMAD.SHL.U32 R21, R10, 0x10, RZ ;  /* 0x000000100a157824 */ /* 0x000fe400078e00ff */
[----:B------:R-:W-:-:S03]  /*1f910*/  IMAD.MOV.U32 R13, RZ, RZ, R2 ;  /* 0x000000ffff0d7224 */ /* 0x000fc600078e0002 */
[----:B------:R-:W-:Y:S01]  /*1f920*/  LOP3.LUT R21, R21, 0x30, RZ, 0xc0, !PT ;  /* 0x0000003015157812 */ /* 0x000fe200078ec0ff */
[----:B------:R-:W-:Y:S02]  /*1f930*/  IMAD.MOV.U32 R12, RZ, RZ, 0x3 ;  /* 0x00000003ff0c7424 */ /* 0x000fe400078e00ff */
[----:B------:R-:W-:-:S07]  /*1f940*/  IMAD.MOV.U32 R10, RZ, RZ, R14 ;  /* 0x000000ffff0a7224 */ /* 0x000fce00078e000e */
[----:B------:R-:W-:Y:S05]  /*1f950*/  WARPSYNC.COLLECTIVE R15, `(.L_x_16166) ;  /* 0x000000000f087348 */ /* 0x000fea0003c00000 */
[----:B------:R0:W1:Y:S02]  /*1f960*/  SHFL.IDX P6, R14, R13, R12, R11 ;  /* 0x0000000c0d0e7389 */ /* 0x00006400000c000b */
[----:B01----:R-:W-:Y:S01]  /*1f970*/  ENDCOLLECTIVE ;  /* 0x000000000000791b */ /* 0x003fe20003800000 */
.L_x_16166:
[----:B------:R-:W-:Y:S02]  /*1f980*/  IADD3 R20, P1, R21, R10, RZ ;  /* 0x0000000a15147210 */ /* 0x000fe40007f3e0ff */
[----:B------:R-:W0:Y:S02]  /*1f990*/  S2R R10, SR_TID.X ;  /* 0x00000000000a7919 */ /* 0x000e240000002100 */
[----:B------:R-:W-:Y:S02]  /*1f9a0*/  IADD3.X R21, RZ, R19, RZ, P1, !PT ;  /* 0x00000013ff157210 */ /* 0x000fe40000ffe4ff */
[----:B------:R1:W5:Y:S01]  /*1f9b0*/  LDL.LU R19, [R1+0x24] ;  /* 0x0000240001137983 */ /* 0x0003620000300800 */
[C---:B------:R-:W-:Y:S01]  /*1f9c0*/  ISETP.LT.OR P1, PT, R5.reuse, 0x41, P0 ;  /* 0x000000410500780c */ /* 0x040fe20000721670 */
[----:B------:R-:W-:Y:S01]  /*1f9d0*/  IMAD.MOV.U32 R13, RZ, RZ, R0 ;  /* 0x000000ffff0d7224 */ /* 0x000fe200078e0000 */
[----:B------:R-:W-:-:S11]  /*1f9e0*/  ISETP.GE.AND P3, PT, R5, 0x81, PT ;  /* 0x000000810500780c */ /* 0x000fd60003f66270 */
        /* <DEDUP_REMOVED lines=8> */
.L_x_16167:
        /* <DEDUP_REMOVED lines=8> */
.L_x_16168:
[----:B------:R-:W-:Y:S01]  /*1faf0*/  IADD3 R20, P1, R10, R0, RZ ;  /* 0x000000000a147210 */ /* 0x000fe20007f3e0ff */
[----:B------:R-:W-:Y:S02]  /*1fb00*/  IMAD.MOV.U32 R13, RZ, RZ, R29 ;  /* 0x000000ffff0d7224 */ /* 0x000fe400078e001d */
[----:B------:R-:W-:-:S10]  /*1fb10*/  IMAD.MOV.U32 R0, RZ, RZ, R14 ;  /* 0x000000ffff007224 */ /* 0x000fd400078e000e */
[----:B------:R-:W-:Y:S05]  /*1fb20*/  WARPSYNC.COLLECTIVE R15, `(.L_x_16169) ;  /* 0x000000000f087348 */ /* 0x000fea0003c00000 */
[----:B------:R0:W1:Y:S02]  /*1fb30*/  SHFL.IDX P6, R14, R13, R12, R11 ;  /* 0x0000000c0d0e7389 */ /* 0x00006400000c000b */
[----:B01----:R-:W-:Y:S01]  /*1fb40*/  ENDCOLLECTIVE ;  /* 0x000000000000791b */ /* 0x003fe20003800000 */
.L_x_16169:
[----:B------:R-:W-:Y:S02]  /*1fb50*/  IADD3.X R21, RZ, R2, RZ, P1, !PT ;  /* 0x00000002ff157210 */ /* 0x000fe40000ffe4ff */
        /* <DEDUP_REMOVED lines=13> */
.L_x_16044:
[----:B----4-:R-:W4:Y:S02]  /*1fc30*/  LDL R0, [R1+0x44] ;  /* 0x0000440001007983 */ /* 0x010f240000100800 */
[----:B----4-:R4:W0:Y:S02]  /*1fc40*/  SYNCS.PHASECHK.TRANS64.TRYWAIT P0, [R4+URZ+0x13240], R0 ;  /* 0x01324000040075a7 */ /* 0x010824000800017f */
[----:B0-----:R-:W-:Y:S05]  /*1fc50*/  @!P0 NANOSLEEP.SYNCS 0x989680 ;  /* 0x009896800000895d */ /* 0x001fea0003900000 */
[----:B------:R-:W0:Y:S02]  /*1fc60*/  @!P0 SYNCS.PHASECHK.TRANS64 P0, [R4+URZ+0x13240], R0 ;  /* 0x01324000040085a7 */ /* 0x000e24000800007f */
[----:B0-----:R-:W-:Y:S05]  /*1fc70*/  @!P0 BRA `(.L_x_16044) ;  /* 0xfffffffc00ec8947 */ /* 0x001fea000383ffff */
[----:B------:R-:W-:Y:S05]  /*1fc80*/  BRA `(.L_x_16171) ;  /* 0xffffffa4007c7947 */ /* 0x000fea000383ffff */
.L_x_16045:
[----:B------:R-:W-:Y:S01]  /*1fc90*/  BSSY B0, `(.L_x_16172) ;  /* 0x0000008000007945 */ /* 0x000fe20003800000 */
[----:B------:R-:W-:Y:S01]  /*1fca0*/  IMAD.MOV.U32 R13, RZ, RZ, R2 ;  /* 0x000000ffff0d7224 */ /* 0x000fe200078e0002 */
[----:B------:R-:W-:Y:S01]  /*1fcb0*/  MOV R12, RZ ;  /* 0x000000ff000c7202 */ /* 0x000fe20000000f00 */
[----:B------:R-:W-:Y:S02]  /*1fcc0*/  IMAD.MOV.U32 R11, RZ, RZ, 0x1c1f ;  /* 0x00001c1fff0b7424 */ /* 0x000fe400078e00ff */
[----:B------:R-:W-:-:S07]  /*1fcd0*/  IMAD.MOV.U32 R15, RZ, RZ, -0x1 ;  /* 0xffffffffff0f7424 */ /* 0x000fce00078e00ff */
[----:B01----:R-:W-:Y:S05]  /*1fce0*/  WARPSYNC.COLLECTIVE R15, `(.L_x_16173) ;  /* 0x000000000f087348 */ /* 0x003fea0003c00000 */
[----:B-1----:R1:W2:Y:S02]  /*1fcf0*/  SHFL.IDX P6, R14, R13, R12, R11 ;  /* 0x0000000c0d0e7389 */ /* 0x0022a400000c000b */
[----:B012---:R-:W-:Y:S01]  /*1fd00*/  ENDCOLLECTIVE ;  /* 0x000000000000791b */ /* 0x007fe20003800000 */
.L_x_16173:
[----:B------:R-:W-:Y:S05]  /*1fd10*/  BSYNC B0 ;  /* 0x0000000000007941 */ /* 0x000fea0003800000 */
.L_x_16172:
        /* <DEDUP_REMOVED lines=10> */
.L_x_16174:
[----:B------:R-:W-:Y:S02]  /*1fdc0*/  IMAD.MOV.U32 R13, RZ, RZ, R2 ;  /* 0x000000ffff0d7224 */ /* 0x000fe400078e0002 */
[----:B------:R-:W-:Y:S01]  /*1fdd0*/  IMAD.MOV.U32 R12, RZ, RZ, 0x1 ;  /* 0x00000001ff0c7424 */ /* 0x000fe200078e00ff */
[----:B------:R-:W-:Y:S01]  /*1fde0*/  SHF.L.U32 R19, R19, 0x4, RZ ;  /* 0x0000000413137819 */ /* 0x000fe200000006ff */
[----:B------:R-:W-:-:S07]  /*1fdf0*/  IMAD.MOV.U32 R6, RZ, RZ, R14 ;  /* 0x000000ffff067224 */ /* 0x000fce00078e000e */
[----:B------:R-:W-:Y:S05]  /*1fe00*/  WARPSYNC.COLLECTIVE R15, `(.L_x_16175) ;  /* 0x000000000f087348 */ /* 0x000fea0003c00000 */
[----:B------:R0:W1:Y:S02]  /*1fe10*/  SHFL.IDX P6, R14, R13, R12, R11 ;  /* 0x0000000c0d0e7389 */ /* 0x00006400000c000b */
[----:B01----:R-:W-:Y:S01]  /*1fe20*/  ENDCOLLECTIVE ;  /* 0x000000000000791b */ /* 0x003fe20003800000 */
.L_x_16175:
        /* <DEDUP_REMOVED lines=14> */
.L_x_16176:
[----:B------:R-:W-:Y:S02]  /*1ff10*/  IMAD.MOV.U32 R13, RZ, RZ, R2 ;  /* 0x000000ffff0d7224 */ /* 0x000fe400078e0002 */
[----:B------:R-:W-:Y:S02]  /*1ff20*/  IMAD.MOV.U32 R12, RZ, RZ, 0x2 ;  /* 0x00000002ff0c7424 */ /* 0x000fe400078e00ff */
[----:B------:R-:W-:-:S07]  /*1ff30*/  IMAD.MOV.U32 R6, RZ, RZ, R14 ;  /* 0x000000ffff067224 */ /* 0x000fce00078e000e */
[----:B------:R-:W-:Y:S05]  /*1ff40*/  WARPSYNC.COLLECTIVE R15, `(.L_x_16177) ;  /* 0x000000000f087348 */ /* 0x000fea0003c00000 */
[----:B------:R0:W1:Y:S02]  /*1ff50*/  SHFL.IDX P6, R14, R13, R12, R11 ;  /* 0x0000000c0d0e7389 */ /* 0x00006400000c000b */
[----:B01----:R-:W-:Y:S01]  /*1ff60*/  ENDCOLLECTIVE ;  /* 0x000000000000791b */ /* 0x003fe20003800000 */
.L_x_16177:
        /* <DEDUP_REMOVED lines=12> */
.L_x_16178:
[----:B------:R-:W-:Y:S02]  /*20030*/  IMAD.MOV.U32 R13, RZ, RZ, R2 ;  /* 0x000000ffff0d7224 */ /* 0x000fe400078e0002 */
[----:B------:R-:W-:Y:S02]  /*20040*/  IMAD.MOV.U32 R12, RZ, RZ, 0x3 ;  /* 0x00000003ff0c7424 */ /* 0x000fe400078e00ff */
[----:B------:R-:W-:-:S07]  /*20050*/  IMAD.MOV.U32 R6, RZ, RZ, R14 ;  /* 0x000000ffff067224 */ /* 0x000fce00078e000e */
[----:B------:R-:W-:Y:S05]  /*20060*/  WARPSYNC.COLLECTIVE R15, `(.L_x_16179) ;  /* 0x000000000f087348 */ /* 0x000fea0003c00000 */
[----:B------:R0:W1:Y:S02]  /*20070*/  SHFL.IDX P6, R14, R13, R12, R11 ;  /* 0x0000000c0d0e7389 */ /* 0x00006400000c000b */
[----:B01----:R-:W-:Y:S01]  /*20080*/  ENDCOLLECTIVE ;  /* 0x000000000000791b */ /* 0x003fe20003800000 */
.L_x_16179:
        /* <DEDUP_REMOVED lines=12> */
.L_x_16180:
[----:B------:R-:W-:Y:S01]  /*20150*/  IMAD.MOV.U32 R13, RZ, RZ, R8 ;  /* 0x000000ffff0d7224 */ /* 0x000fe200078e0008 */
[----:B------:R-:W-:Y:S01]  /*20160*/  MOV R12, RZ ;  /* 0x000000ff000c7202 */ /* 0x000fe20000000f00 */
[----:B------:R-:W-:-:S07]  /*20170*/  IMAD.MOV.U32 R0, RZ, RZ, R14 ;  /* 0x000000ffff007224 */ /* 0x000fce00078e000e */
[----:B------:R-:W-:Y:S05]  /*20180*/  WARPSYNC.COLLECTIVE R15, `(.L_x_16181) ;  /* 0x000000000f087348 */ /* 0x000fea0003c00000 */
[----:B------:R0:W1:Y:S02]  /*20190*/  SHFL.IDX P6, R14, R13, R12, R11 ;  /* 0x0000000c0d0e7389 */ /* 0x00006400000c000b */
[----:B01----:R-:W-:Y:S01]  /*201a0*/  ENDCOLLECTIVE ;  /* 0x000000000000791b */ /* 0x003fe20003800000 */
.L_x_16181:
        /* <DEDUP_REMOVED lines=13> */
.L_x_16182:
[----:B------:R-:W-:Y:S01]  /*20280*/  IMAD.MOV.U32 R6, RZ, RZ, R14 ;  /* 0x000000ffff067224 */ /* 0x000fe200078e000e */
[----:B------:R-:W-:Y:S06]  /*20290*/  BRA `(.L_x_16183) ;  /* 0xffffffa400007947 */ /* 0x000fec000383ffff */
.L_x_16052:
        /* <DEDUP_REMOVED lines=9> */
.L_x_16184:
[C---:B------:R-:W-:Y:S01]  /*20330*/  VIADD R9, R25.reuse, 0x20 ;  /* 0x0000002019097836 */ /* 0x040fe20000000000 */
[----:B------:R-:W-:Y:S01]  /*20340*/  ISETP.GE.AND P2, PT, R25, R2, PT ;  /* 0x000000021900720c */ /* 0x000fe20003f46270 */
[----:B------:R-:W-:Y:S02]  /*20350*/  IMAD.MOV.U32 R13, RZ, RZ, R4 ;  /* 0x000000ffff0d7224 */ /* 0x000fe400078e0004 */
[----:B------:R-:W-:-:S10]  /*20360*/  IMAD.MOV.U32 R7, RZ, RZ, R14 ;  /* 0x000000ffff077224 */ /* 0x000fd400078e000e */
[----:B------:R-:W-:Y:S05]  /*20370*/  WARPSYNC.COLLECTIVE R15, `(.L_x_16185) ;  /* 0x000000000f087348 */ /* 0x000fea0003c00000 */
[----:B------:R0:W1:Y:S02]  /*20380*/  SHFL.IDX P6, R14, R13, R12, R11 ;  /* 0x0000000c0d0e7389 */ /* 0x00006400000c000b */
[----:B01----:R-:W-:Y:S01]  /*20390*/  ENDCOLLECTIVE ;  /* 0x000000000000791b */ /* 0x003fe20003800000 */
.L_x_16185:
[----:B------:R-:W-:Y:S01]  /*203a0*/  IMAD.MOV.U32 R13, RZ, RZ, R0 ;  /* 0x000000ffff0d7224 */ /* 0x000fe200078e0000 */
[----:B------:R-:W-:Y:S01]  /*203b0*/  MOV R12, 0x1 ;  /* 0x00000001000c7802 */ /* 0x000fe20000000f00 */
[----:B------:R-:W-:-:S07]  /*203c0*/  IMAD.MOV.U32 R6, RZ, RZ, R14 ;  /* 0x000000ffff067224 */ /* 0x000fce00078e000e */
[----:B------:R-:W-:Y:S05]  /*203d0*/  WARPSYNC.COLLECTIVE R15, `(.L_x_16186) ;  /* 0x000000000f087348 */ /* 0x000fea0003c00000 */
[----:B------:R0:W1:Y:S02]  /*203e0*/  SHFL.IDX P6, R14, R13, R12, R11 ;  /* 0x0000000c0d0e7389 */ /* 0x00006400000c000b */
[----:B01----:R-:W-:Y:S01]  /*203f0*/  ENDCOLLECTIVE ;  /* 0x000000000000791b */ /* 0x003fe20003800000 */
.L_x_16186:
        /* <DEDUP_REMOVED lines=12> */
.L_x_16187:
[----:B------:R-:W-:Y:S01]  /*204c0*/  IMAD.MOV.U32 R13, RZ, RZ, R0 ;  /* 0x000000ffff0d7224 */ /* 0x000fe200078e0000 */
[----:B------:R-:W-:Y:S01]  /*204d0*/  MOV R12, 0x2 ;  /* 0x00000002000c7802 */ /* 0x000fe20000000f00 */
[----:B------:R-:W-:-:S07]  /*204e0*/  IMAD.MOV.U32 R7, RZ, RZ, R14 ;  /* 0x000000ffff077224 */ /* 0x000fce00078e000e */
[----:B------:R-:W-:Y:S05]  /*204f0*/  WARPSYNC.COLLECTIVE R15, `(.L_x_16188) ;  /* 0x000000000f087348 */ /* 0x000fea0003c00000 */
[----:B------:R0:W1:Y:S02]  /*20500*/  SHFL.IDX P6, R14, R13, R12, R11 ;  /* 0x0000000c0d0e7389 */ /* 0x00006400000c000b */
[----:B01----:R-:W-:Y:S01]  /*20510*/  ENDCOLLECTIVE ;  /* 0x000000000000791b */ /* 0x003fe20003800000 */
.L_x_16188:
        /* <DEDUP_REMOVED lines=16> */
.L_x_16189:
[----:B------:R-:W-:Y:S02]  /*20620*/  IMAD.MOV.U32 R13, RZ, RZ, R0 ;  /* 0x000000ffff0d7224 */ /* 0x000fe400078e0000 */
[----:B------:R-:W-:Y:S02]  /*20630*/  IMAD.MOV.U32 R12, RZ, RZ, 0x3 ;  /* 0x00000003ff0c7424 */ /* 0x000fe400078e00ff */
[----:B------:R-:W-:-:S07]  /*20640*/  IMAD.MOV.U32 R7, RZ, RZ, R14 ;  /* 0x000000ffff077224 */ /* 0x000fce00078e000e */
[----:B------:R-:W-:Y:S05]  /*20650*/  WARPSYNC.COLLECTIVE R15, `(.L_x_16190) ;  /* 0x000000000f087348 */ /* 0x000fea0003c00000 */
[----:B------:R0:W1:Y:S02]  /*20660*/  SHFL.IDX P6, R14, R13, R12, R11 ;  /* 0x0000000c0d0e7389 */ /* 0x00006400000c000b */
[----:B01----:R-:W-:Y:S01]  /*20670*/  ENDCOLLECTIVE ;  /* 0x000000000000791b */ /* 0x003fe20003800000 */
.L_x_16190:
[----:B------:R-:W-:-:S05]  /*20680*/  @!P1 IADD3 R7, P2, R18, R7, RZ ;  /* 0x0000000712079210 */ /* 0x000fca0007f5e0ff */
[----:B------:R-:W-:-:S05]  /*20690*/  @!P1 IMAD.X R6, RZ, RZ, R6, P2 ;  /* 0x000000ffff069224 */ /* 0x000fca00010e0606 */
[-C--:B------:R-:W-:Y:S01]  /*206a0*/  @!P1 LOP3.LUT R7, R7, R6.reuse, RZ, 0x3c, !PT ;  /* 0x0000000607079212 */ /* 0x080fe200078e3cff */
[----:B------:R-:W-:Y:S02]  /*206b0*/  IMAD.MOV.U32 R13, RZ, RZ, R4 ;  /* 0x000000ffff0d7224 */ /* 0x000fe400078e0004 */
[----:B------:R-:W-:Y:S01]  /*206c0*/  VIADD R4, R25, 0x60 ;  /* 0x0000006019047836 */ /* 0x000fe20000000000 */
[----:B------:R-:W-:-:S04]  /*206d0*/  @!P1 LOP3.LUT R6, R7, R6, RZ, 0x3c, !PT ;  /* 0x0000000607069212 */ /* 0x000fc800078e3cff */
[----:B------:R-:W-:Y:S02]  /*206e0*/  @!P1 LOP3.LUT R7, R7, R6, RZ, 0x3c, !PT ;  /* 0x0000000607079212 */ /* 0x000fe400078e3cff */
[----:B------:R-:W-:-:S07]  /*206f0*/  MOV R0, R14 ;  /* 0x0000000e00007202 */ /* 0x000fce0000000f00 */
[----:B------:R-:W-:Y:S05]  /*20700*/  WARPSYNC.COLLECTIVE R15, `(.L_x_16191) ;  /* 0x000000000f087348 */ /* 0x000fea0003c00000 */
[----:B------:R0:W1:Y:S02]  /*20710*/  SHFL.IDX P6, R14, R13, R12, R11 ;  /* 0x0000000c0d0e7389 */ /* 0x00006400000c000b */
[----:B01----:R-:W-:Y:S01]  /*20720*/  ENDCOLLECTIVE ;  /* 0x000000000000791b */ /* 0x003fe20003800000 */
.L_x_16191:
        /* <DEDUP_REMOVED lines=11> */
.L_x_16192:
        /* <DEDUP_REMOVED lines=12> */
.L_x_16193:
[----:B------:R-:W-:Y:S02]  /*208a0*/  ISETP.GE.AND P1, PT, R6, R2, PT ;  /* 0x000000020600720c */ /* 0x000fe40003f26270 */
[----:B------:R-:W-:Y:S01]  /*208b0*/  MOV R13, R3 ;  /* 0x00000003000d7202 */ /* 0x000fe20000000f00 */
[----:B------:R-:W-:Y:S02]  /*208c0*/  IMAD.MOV.U32 R12, RZ, RZ, 0x1 ;  /* 0x00000001ff0c7424 */ /* 0x000fe400078e00ff */
[----:B------:R-:W-:-:S08]  /*208d0*/  IMAD.MOV.U32 R0, RZ, RZ, R14 ;  /* 0x000000ffff007224 */ /* 0x000fd000078e000e */
[----:B------:R-:W-:Y:S05]  /*208e0*/  WARPSYNC.COLLECTIVE R15, `(.L_x_16194) ;  /* 0x000000000f087348 */ /* 0x000fea0003c00000 */
[----:B------:R0:W1:Y:S02]  /*208f0*/  SHFL.IDX P6, R14, R13, R12, R11 ;  /* 0x0000000c0d0e7389 */ /* 0x00006400000c000b */
[----:B01----:R-:W-:Y:S01]  /*20900*/  ENDCOLLECTIVE ;  /* 0x000000000000791b */ /* 0x003fe20003800000 */
.L_x_16194:
        /* <DEDUP_REMOVED lines=13> */
.L_x_16195:
[----:B------:R-:W-:Y:S01]  /*209e0*/  IMAD.MOV.U32 R5, RZ, RZ, R14 ;  /* 0x000000ffff057224 */ /* 0x000fe200078e000e */
[----:B------:R-:W-:Y:S06]  /*209f0*/  BRA `(.L_x_16196) ;  /* 0xffffffa800087947 */ /* 0x000fec000383ffff */
.L_x_16055:
[----:B-1----:R1:W2:Y:S02]  /*20a00*/  SYNCS.PHASECHK.TRANS64.TRYWAIT P0, [R17+URZ+0x13220], R0 ;  /* 0x01322000110075a7 */ /* 0x0022a4000800017f */
[----:B--2---:R-:W-:Y:S05]  /*20a10*/  @!P0 NANOSLEEP.SYNCS 0x989680 ;  /* 0x009896800000895d */ /* 0x004fea0003900000 */
[----:B------:R-:W2:Y:S02]  /*20a20*/  @!P0 SYNCS.PHASECHK.TRANS64 P0, [R17+URZ+0x13220], R0 ;  /* 0x01322000110085a7 */ /* 0x000ea4000800007f */
[----:B--2---:R-:W-:Y:S05]  /*20a30*/  @!P0 BRA `(.L_x_16055) ;  /* 0xfffffffc00f08947 */ /* 0x004fea000383ffff */
[----:B------:R-:W-:Y:S05]  /*20a40*/  BRA `(.L_x_16197) ;  /* 0xffffffa800647947 */ /* 0x000fea000383ffff */
.L_x_16059:
[----:B0-----:R-:W2:Y:S02]  /*20a50*/  LDL R2, [R1+0x4] ;  /* 0x0000040001027983 */ /* 0x001ea40000100800 */
[----:B--2---:R0:W1:Y:S02]  /*20a60*/  SYNCS.PHASECHK.TRANS64.TRYWAIT P0, [R6+URZ+0x13280], R2 ;  /* 0x01328002060075a7 */ /* 0x004064000800017f */
[----:B-1----:R-:W-:Y:S05]  /*20a70*/  @!P0 NANOSLEEP.SYNCS 0x989680 ;  /* 0x009896800000895d */ /* 0x002fea0003900000 */
[----:B------:R-:W1:Y:S02]  /*20a80*/  @!P0 SYNCS.PHASECHK.TRANS64 P0, [R6+URZ+0x13280], R2 ;  /* 0x01328002060085a7 */ /* 0x000e64000800007f */
[----:B-1----:R-:W-:Y:S05]  /*20a90*/  @!P0 BRA `(.L_x_16059) ;  /* 0xfffffffc00ec8947 */ /* 0x002fea000383ffff */
[----:B------:R-:W-:Y:S05]  /*20aa0*/  BRA `(.L_x_16198) ;  /* 0xffffffac00b47947 */ /* 0x000fea000383ffff */
.L_x_16060:
        /* <DEDUP_REMOVED lines=8> */
.L_x_16200:
[----:B------:R-:W-:Y:S05]  /*20b30*/  BSYNC B0 ;  /* 0x0000000000007941 */ /* 0x000fea0003800000 */
.L_x_16199:
        /* <DEDUP_REMOVED lines=10> */
.L_x_16201:
[----:B------:R-:W-:Y:S02]  /*20be0*/  IMAD.MOV.U32 R13, RZ, RZ, R5 ;  /* 0x000000ffff0d7224 */ /* 0x000fe400078e0005 */
[----:B------:R-:W-:Y:S01]  /*20bf0*/  IMAD.MOV.U32 R12, RZ, RZ, 0x1 ;  /* 0x00000001ff0c7424 */ /* 0x000fe200078e00ff */
[----:B------:R-:W-:Y:S01]  /*20c00*/  SHF.L.U32 R15, R2, 0x4, RZ ;  /* 0x00000004020f7819 */ /* 0x000fe200000006ff */
        /* <DEDUP_REMOVED lines=8> */
.L_x_16202:
        /* <DEDUP_REMOVED lines=10> */
.L_x_16203:
[----:B------:R-:W-:Y:S02]  /*20d30*/  IMAD.MOV.U32 R13, RZ, RZ, R5 ;  /* 0x000000ffff0d7224 */ /* 0x000fe400078e0005 */
[----:B------:R-:W-:Y:S02]  /*20d40*/  IMAD.MOV.U32 R12, RZ, RZ, 0x2 ;  /* 0x00000002ff0c7424 */ /* 0x000fe400078e00ff */
[----:B------:R-:W-:Y:S02]  /*20d50*/  IMAD.SHL.U32 R15, R2, 0x10, RZ ;  /* 0x00000010020f7824 */ /* 0x000fe400078e00ff */
        /* <DEDUP_REMOVED lines=8> */
.L_x_16204:
        /* <DEDUP_REMOVED lines=10> */
.L_x_16205:
        /* <DEDUP_REMOVED lines=11> */
.L_x_16206:
        /* <DEDUP_REMOVED lines=10> */
.L_x_16207:
[----:B------:R-:W-:Y:S01]  /*20fd0*/  MOV R13, R18 ;  /* 0x00000012000d7202 */ /* 0x000fe20000000f00 */
[----:B------:R-:W-:Y:S02]  /*20fe0*/  IMAD.MOV.U32 R12, RZ, RZ, RZ ;  /* 0x000000ffff0c7224 */ /* 0x000fe400078e00ff */
[----:B------:R-:W-:Y:S02]  /*20ff0*/  IMAD.SHL.U32 R3, R3, 0x10, RZ ;  /* 0x0000001003037824 */ /* 0x000fe400078e00ff */
[----:B------:R-:W-:-:S07]  /*21000*/  IMAD.MOV.U32 R2, RZ, RZ, R14 ;  /* 0x000000ffff027224 */ /* 0x000fce00078e000e */
[----:B------:R-:W-:Y:S05]  /*21010*/  WARPSYNC.COLLECTIVE R15, `(.L_x_16208) ;  /* 0x000000000f087348 */ /* 0x000fea0003c00000 */
[----:B------:R0:W1:Y:S02]  /*21020*/  SHFL.IDX P6, R14, R13, R12, R11 ;  /* 0x0000000c0d0e7389 */ /* 0x00006400000c000b */
[----:B01----:R-:W-:Y:S01]  /*21030*/  ENDCOLLECTIVE ;  /* 0x000000000000791b */ /* 0x003fe20003800000 */
.L_x_16208:
        /* <DEDUP_REMOVED lines=12> */
.L_x_16209:
[----:B------:R-:W-:Y:S01]  /*21100*/  IMAD.MOV.U32 R2, RZ, RZ, R14 ;  /* 0x000000ffff027224 */ /* 0x000fe200078e000e */
[----:B------:R-:W-:Y:S06]  /*21110*/  BRA `(.L_x_16210) ;  /* 0xffffffac00287947 */ /* 0x000fec000383ffff */
.L_x_16065:
[----:B--2---:R-:W2:Y:S02]  /*21120*/  LDL R2, [R1+0x4] ;  /* 0x0000040001027983 */ /* 0x004ea40000100800 */
[----:B--2---:R2:W3:Y:S02]  /*21130*/  SYNCS.PHASECHK.TRANS64.TRYWAIT P0, [R6+URZ+0x13240], R2 ;  /* 0x01324002060075a7 */ /* 0x0044e4000800017f */
[----:B---3--:R-:W-:Y:S05]  /*21140*/  @!P0 NANOSLEEP.SYNCS 0x989680 ;  /* 0x009896800000895d */ /* 0x008fea0003900000 */
[----:B------:R-:W3:Y:S02]  /*21150*/  @!P0 SYNCS.PHASECHK.TRANS64 P0, [R6+URZ+0x13240], R2 ;  /* 0x01324002060085a7 */ /* 0x000ee4000800007f */
[----:B---3--:R-:W-:Y:S05]  /*21160*/  @!P0 BRA `(.L_x_16065) ;  /* 0xfffffffc00ec8947 */ /* 0x008fea000383ffff */
[----:B------:R-:W-:Y:S05]  /*21170*/  BRA `(.L_x_16211) ;  /* 0xffffffac00847947 */ /* 0x000fea000383ffff */
.L_x_16066:
[----:B------:R-:W-:Y:S01]  /*21180*/  BSSY B0, `(.L_x_16212) ;  /* 0x0000008000007945 */ /* 0x000fe20003800000 */
[----:B------:R-:W-:Y:S01]  /*21190*/  IMAD.MOV.U32 R13, RZ, RZ, R8 ;  /* 0x000000ffff0d7224 */ /* 0x000fe200078e0008 */
[----:B------:R-:W-:Y:S01]  /*211a0*/  MOV R11, 0x1c1f ;  /* 0x00001c1f000b7802 */ /* 0x000fe20000000f00 */
[----:B------:R-:W-:Y:S02]  /*211b0*/  IMAD.MOV.U32 R12, RZ, RZ, RZ ;  /* 0x000000ffff0c7224 */ /* 0x000fe400078e00ff */
[----:B------:R-:W-:-:S07]  /*211c0*/  IMAD.MOV.U32 R15, RZ, RZ, -0x1 ;  /* 0xffffffffff0f7424 */ /* 0x000fce00078e00ff */
[----:B01----:R-:W-:Y:S05]  /*211d0*/  WARPSYNC.COLLECTIVE R15, `(.L_x_16213) ;  /* 0x000000000f087348 */ /* 0x003fea0003c00000 */
[----:B------:R2:W3:Y:S02]  /*211e0*/  SHFL.IDX P6, R14, R13, R12, R11 ;  /* 0x0000000c0d0e7389 */ /* 0x0004e400000c000b */
[----:B0123--:R-:W-:Y:S01]  /*211f0*/  ENDCOLLECTIVE ;  /* 0x000000000000791b */ /* 0x00ffe20003800000 */
.L_x_16213:
[----:B------:R-:W-:Y:S05]  /*21200*/  BSYNC B0 ;  /* 0x0000000000007941 */ /* 0x000fea0003800000 */
.L_x_16212:
        /* <DEDUP_REMOVED lines=8> */
.L_x_16214:
[----:B------:R-:W-:Y:S02]  /*21290*/  IMAD.MOV.U32 R13, RZ, RZ, R8 ;  /* 0x000000ffff0d7224 */ /* 0x000fe400078e0008 */
[----:B------:R-:W-:Y:S01]  /*212a0*/  IMAD.MOV.U32 R12, RZ, RZ, 0x1 ;  /* 0x00000001ff0c7424 */ /* 0x000fe200078e00ff */
[----:B------:R-:W-:-:S07]  /*212b0*/  MOV R2, R14 ;  /* 0x0000000e00027202 */ /* 0x000fce0000000f00 */
[----:B------:R-:W-:Y:S05]  /*212c0*/  WARPSYNC.COLLECTIVE R15, `(.L_x_16215) ;  /* 0x000000000f087348 */ /* 0x000fea0003c00000 */
[----:B------:R0:W1:Y:S02]  /*212d0*/  SHFL.IDX P6, R14, R13, R12, R11 ;  /* 0x0000000c0d0e7389 */ /* 0x00006400000c000b */
[----:B01----:R-:W-:Y:S01]  /*212e0*/  ENDCOLLECTIVE ;  /* 0x000000000000791b */ /* 0x003fe20003800000 */
.L_x_16215:
        /* <DEDUP_REMOVED lines=11> */
.L_x_16216:
[----:B------:R-:W-:Y:S02]  /*213a0*/  IMAD.MOV.U32 R13, RZ, RZ, R8 ;  /* 0x000000ffff0d7224 */ /* 0x000fe400078e0008 */
[----:B------:R-:W-:Y:S02]  /*213b0*/  IMAD.MOV.U32 R12, RZ, RZ, 0x2 ;  /* 0x00000002ff0c7424 */ /* 0x000fe400078e00ff */
[----:B------:R-:W-:-:S07]  /*213c0*/  IMAD.MOV.U32 R2, RZ, RZ, R14 ;  /* 0x000000ffff027224 */ /* 0x000fce00078e000e */
[----:B------:R-:W-:Y:S05]  /*213d0*/  WARPSYNC.COLLECTIVE R15, `(.L_x_16217) ;  /* 0x000000000f087348 */ /* 0x000fea0003c00000 */
[----:B------:R0:W1:Y:S02]  /*213e0*/  SHFL.IDX P6, R14, R13, R12, R11 ;  /* 0x0000000c0d0e7389 */ /* 0x00006400000c000b */
[----:B01----:R-:W-:Y:S01]  /*213f0*/  ENDCOLLECTIVE ;  /* 0x000000000000791b */ /* 0x003fe20003800000 */
.L_x_16217:
        /* <DEDUP_REMOVED lines=11> */
.L_x_16218:
[----:B------:R-:W-:Y:S01]  /*214b0*/  MOV R13, R8 ;  /* 0x00000008000d7202 */ /* 0x000fe20000000f00 */
[----:B------:R-:W-:Y:S02]  /*214c0*/  IMAD.MOV.U32 R12, RZ, RZ, 0x3 ;  /* 0x00000003ff0c7424 */ /* 0x000fe400078e00ff */
[----:B------:R-:W-:-:S07]  /*214d0*/  IMAD.MOV.U32 R2, RZ, RZ, R14 ;  /* 0x000000ffff027224 */ /* 0x000fce00078e000e */
[----:B------:R-:W-:Y:S05]  /*214e0*/  WARPSYNC.COLLECTIVE R15, `(.L_x_16219) ;  /* 0x000000000f087348 */ /* 0x000fea0003c00000 */
[----:B------:R0:W1:Y:S02]  /*214f0*/  SHFL.IDX P6, R14, R13, R12, R11 ;  /* 0x0000000c0d0e7389 */ /* 0x00006400000c000b */
[----:B01----:R-:W-:Y:S01]  /*21500*/  ENDCOLLECTIVE ;  /* 0x000000000000791b */ /* 0x003fe20003800000 */
.L_x_16219:
        /* <DEDUP_REMOVED lines=11> */
.L_x_16220:
[----:B------:R-:W-:Y:S01]  /*215c0*/  IMAD.MOV.U32 R13, RZ, RZ, R4 ;  /* 0x000000ffff0d7224 */ /* 0x000fe200078e0004 */
[----:B------:R-:W-:Y:S01]  /*215d0*/  MOV R12, RZ ;  /* 0x000000ff000c7202 */ /* 0x000fe20000000f00 */
[----:B------:R-:W-:-:S07]  /*215e0*/  IMAD.MOV.U32 R2, RZ, RZ, R14 ;  /* 0x000000ffff027224 */ /* 0x000fce00078e000e */
[----:B------:R-:W-:Y:S05]  /*215f0*/  WARPSYNC.COLLECTIVE R15, `(.L_x_16221) ;  /* 0x000000000f087348 */ /* 0x000fea0003c00000 */
[----:B------:R0:W1:Y:S02]  /*21600*/  SHFL.IDX P6, R14, R13, R12, R11 ;  /* 0x0000000c0d0e7389 */ /* 0x00006400000c000b */
[----:B01----:R-:W-:Y:S01]  /*21610*/  ENDCOLLECTIVE ;  /* 0x000000000000791b */ /* 0x003fe20003800000 */
.L_x_16221:
        /* <DEDUP_REMOVED lines=11> */
.L_x_16222:
[----:B------:R-:W-:Y:S01]  /*216d0*/  IMAD.MOV.U32 R2, RZ, RZ, R14 ;  /* 0x000000ffff027224 */ /* 0x000fe200078e000e */
[----:B------:R-:W-:Y:S06]  /*216e0*/  BRA `(.L_x_16223) ;  /* 0xffffffac00147947 */ /* 0x000fec000383ffff */
.L_x_16071:
[----:B0-----:R0:W3:Y:S02]  /*216f0*/  SYNCS.PHASECHK.TRANS64.TRYWAIT P2, [R2+URZ+0x13270], R0 ;  /* 0x01327000020075a7 */ /* 0x0010e4000804017f */
[----:B---3--:R-:W-:Y:S05]  /*21700*/  @!P2 NANOSLEEP.SYNCS 0x989680 ;  /* 0x009896800000a95d */ /* 0x008fea0003900000 */
[----:B------:R-:W3:Y:S02]  /*21710*/  @!P2 SYNCS.PHASECHK.TRANS64 P2, [R2+URZ+0x13270], R0 ;  /* 0x013270000200a5a7 */ /* 0x000ee4000804007f */
[----:B---3--:R-:W-:Y:S05]  /*21720*/  @!P2 BRA `(.L_x_16071) ;  /* 0xfffffffc00f0a947 */ /* 0x008fea000383ffff */
[----:B------:R-:W-:Y:S05]  /*21730*/  BRA `(.L_x_16224) ;  /* 0xffffffac00787947 */ /* 0x000fea000383ffff */
.L_x_16073:
[----:B0-----:R0:W3:Y:S02]  /*21740*/  SYNCS.PHASECHK.TRANS64.TRYWAIT P2, [R2+URZ+0x13260], R3 ;  /* 0x01326003020075a7 */ /* 0x0010e4000804017f */
[----:B---3--:R-:W-:Y:S05]  /*21750*/  @!P2 NANOSLEEP.SYNCS 0x989680 ;  /* 0x009896800000a95d */ /* 0x008fea0003900000 */
[----:B------:R-:W3:Y:S02]  /*21760*/  @!P2 SYNCS.PHASECHK.TRANS64 P2, [R2+URZ+0x13260], R3 ;  /* 0x013260030200a5a7 */ /* 0x000ee4000804007f */
[----:B---3--:R-:W-:Y:S05]  /*21770*/  @!P2 BRA `(.L_x_16073) ;  /* 0xfffffffc00f0a947 */ /* 0x008fea000383ffff */
[----:B------:R-:W-:Y:S05]  /*21780*/  BRA `(.L_x_16225) ;  /* 0xffffffac00887947 */ /* 0x000fea000383ffff */
.L_x_16081:
[----:B-1----:R1:W2:Y:S02]  /*21790*/  SYNCS.PHASECHK.TRANS64.TRYWAIT P1, [R0+URZ+0x13270], R3 ;  /* 0x01327003000075a7 */ /* 0x0022a4000802017f */
[----:B--2---:R-:W-:Y:S05]  /*217a0*/  @!P1 NANOSLEEP.SYNCS 0x989680 ;  /* 0x009896800000995d */ /* 0x004fea0003900000 */
[----:B------:R-:W2:Y:S02]  /*217b0*/  @!P1 SYNCS.PHASECHK.TRANS64 P1, [R0+URZ+0x13270], R3 ;  /* 0x01327003000095a7 */ /* 0x000ea4000802007f */
[----:B--2---:R-:W-:Y:S05]  /*217c0*/  @!P1 BRA `(.L_x_16081) ;  /* 0xfffffffc00f09947 */ /* 0x004fea000383ffff */
[----:B------:R-:W-:Y:S05]  /*217d0*/  BRA `(.L_x_16226) ;  /* 0xffffffb4001c7947 */ /* 0x000fea000383ffff */
.L_x_16083:
[----:B-1----:R1:W2:Y:S02]  /*217e0*/  SYNCS.PHASECHK.TRANS64.TRYWAIT P1, [R0+URZ+0x13260], R3 ;  /* 0x01326003000075a7 */ /* 0x0022a4000802017f */
[----:B--2---:R-:W-:Y:S05]  /*217f0*/  @!P1 NANOSLEEP.SYNCS 0x989680 ;  /* 0x009896800000995d */ /* 0x004fea0003900000 */
[----:B------:R-:W2:Y:S02]  /*21800*/  @!P1 SYNCS.PHASECHK.TRANS64 P1, [R0+URZ+0x13260], R3 ;  /* 0x01326003000095a7 */ /* 0x000ea4000802007f */
[----:B--2---:R-:W-:Y:S05]  /*21810*/  @!P1 BRA `(.L_x_16083) ;  /* 0xfffffffc00f09947 */ /* 0x004fea000383ffff */
[----:B------:R-:W-:Y:S05]  /*21820*/  BRA `(.L_x_16227) ;  /* 0xffffffb4002c7947 */ /* 0x000fea000383ffff */
.L_x_16088:
[----:B------:R-:W-:Y:S01]  /*21830*/  BSSY B0, `(.L_x_16228) ;  /* 0x0000008000007945 */ /* 0x000fe20003800000 */
[----:B------:R-:W-:Y:S01]  /*21840*/  IMAD.MOV.U32 R13, RZ, RZ, R24 ;  /* 0x000000ffff0d7224 */ /* 0x000fe200078e0018 */
[----:B------:R-:W-:Y:S01]  /*21850*/  MOV R15, 0xffffffff ;  /* 0xffffffff000f7802 */ /* 0x000fe20000000f00 */
[----:B------:R-:W-:Y:S02]  /*21860*/  IMAD.MOV.U32 R12, RZ, RZ, RZ ;  /* 0x000000ffff0c7224 */ /* 0x000fe400078e00ff */
[----:B------:R-:W-:-:S07]  /*21870*/  IMAD.MOV.U32 R11, RZ, RZ, 0x1f ;  /* 0x0000001fff0b7424 */ /* 0x000fce00078e00ff */
[----:B--2--5:R-:W-:Y:S05]  /*21880*/  WARPSYNC.COLLECTIVE R15, `(.L_x_16229) ;  /* 0x000000000f087348 */ /* 0x024fea0003c00000 */
[----:B------:R0:W1:Y:S02]  /*21890*/  SHFL.IDX P6, R14, R13, R12, R11 ;  /* 0x0000000c0d0e7389 */ /* 0x00006400000c000b */
[----:B012--5:R-:W-:Y:S01]  /*218a0*/  ENDCOLLECTIVE ;  /* 0x000000000000791b */ /* 0x027fe20003800000 */
.L_x_16229:
[----:B------:R-:W-:Y:S05]  /*218b0*/  BSYNC B0 ;  /* 0x0000000000007941 */ /* 0x000fea0003800000 */
.L_x_16228:
[----:B------:R-:W-:Y:S01]  /*218c0*/  IMAD.MOV.U32 R13, RZ, RZ, R24 ;  /* 0x000000ffff0d7224 */ /* 0x000fe200078e0018 */
[----:B------:R-:W-:Y:S01]  /*218d0*/  IADD3 R8, R27, R9, RZ ;  /* 0x000000091b087210 */ /* 0x000fe20007ffe0ff */
[----:B------:R-:W-:Y:S02]  /*218e0*/  IMAD.MOV.U32 R12, RZ, RZ, 0x1 ;  /* 0x00000001ff0c7424 */ /* 0x000fe400078e00ff */
[----:B------:R-:W-:Y:S02]  /*218f0*/  IMAD.MOV.U32 R11, RZ, RZ, 0x1f ;  /* 0x0000001fff0b7424 */ /* 0x000fe400078e00ff */
[----:B------:R-:W-:Y:S02]  /*21900*/  IMAD.MOV.U32 R15, RZ, RZ, -0x1 ;  /* 0xffffffffff0f7424 */ /* 0x000fe400078e00ff */
[----:B------:R-:W-:-:S07]  /*21910*/  IMAD.MOV.U32 R0, RZ, RZ, R14 ;  /* 0x000000ffff007224 */ /* 0x000fce00078e000e */
[----:B------:R-:W-:Y:S05]  /*21920*/  WARPSYNC.COLLECTIVE R15, `(.L_x_16230) ;  /* 0x000000000f087348 */ /* 0x000fea0003c00000 */
[----:B------:R0:W1:Y:S02]  /*21930*/  SHFL.IDX P6, R14, R13, R12, R11 ;  /* 0x0000000c0d0e7389 */ /* 0x00006400000c000b */
[----:B01----:R-:W-:Y:S01]  /*21940*/  ENDCOLLECTIVE ;  /* 0x000000000000791b */ /* 0x003fe20003800000 */
.L_x_16230:
        /* <DEDUP_REMOVED lines=24> */
.L_x_16231:
        /* <DEDUP_REMOVED lines=8> */
.L_x_16232:
        /* <DEDUP_REMOVED lines=8> */
.L_x_16233:
        /* <DEDUP_REMOVED lines=8> */
.L_x_16234:
        /* <DEDUP_REMOVED lines=8> */
.L_x_16235:
        /* <DEDUP_REMOVED lines=9> */
.L_x_16236:
[----:B------:R-:W-:Y:S01]  /*21d60*/  IMAD.MOV.U32 R3, RZ, RZ, R14 ;  /* 0x000000ffff037224 */ /* 0x000fe200078e000e */
[----:B------:R-:W-:Y:S06]  /*21d70*/  BRA `(.L_x_16237) ;  /* 0xffffffb800047947 */ /* 0x000fec000383ffff */
.L_x_16091:
[----:B------:R-:W-:Y:S01]  /*21d80*/  BSSY B0, `(.L_x_16238) ;  /* 0x0000008000007945 */ /* 0x000fe20003800000 */
[----:B------:R-:W-:Y:S01]  /*21d90*/  MOV R13, R2 ;  /* 0x00000002000d7202 */ /* 0x000fe20000000f00 */
[----:B------:R-:W-:Y:S02]  /*21da0*/  IMAD.MOV.U32 R12, RZ, RZ, 0x1 ;  /* 0x00000001ff0c7424 */ /* 0x000fe400078e00ff */
[----:B------:R-:W-:Y:S02]  /*21db0*/  IMAD.MOV.U32 R11, RZ, RZ, RZ ;  /* 0x000000ffff0b7224 */ /* 0x000fe400078e00ff */
[----:B------:R-:W-:-:S07]  /*21dc0*/  IMAD.MOV.U32 R15, RZ, RZ, -0x1 ;  /* 0xffffffffff0f7424 */ /* 0x000fce00078e00ff */
[----:B-----5:R-:W-:Y:S05]  /*21dd0*/  WARPSYNC.COLLECTIVE R15, `(.L_x_16239) ;  /* 0x000000000f087348 */ /* 0x020fea0003c00000 */
[----:B------:R0:W1:Y:S02]  /*21de0*/  SHFL.UP P6, R14, R13, R12, R11 ;  /* 0x0400000c0d0e7389 */ /* 0x00006400000c000b */
[----:B01---5:R-:W-:Y:S01]  /*21df0*/  ENDCOLLECTIVE ;  /* 0x000000000000791b */ /* 0x023fe20003800000 */
.L_x_16239:
[----:B------:R-:W-:Y:S05]  /*21e00*/  BSYNC B0 ;  /* 0x0000000000007941 */ /* 0x000fea0003800000 */
.L_x_16238:
        /* <DEDUP_REMOVED lines=10> */
.L_x_16240:
        /* <DEDUP_REMOVED lines=8> */
.L_x_16241:
        /* <DEDUP_REMOVED lines=8> */
.L_x_16242:
        /* <DEDUP_REMOVED lines=8> */
.L_x_16243:
        /* <DEDUP_REMOVED lines=9> */
.L_x_16244:
[----:B------:R-:W-:Y:S01]  /*220c0*/  IMAD.MOV.U32 R3, RZ, RZ, R14 ;  /* 0x000000ffff037224 */ /* 0x000fe200078e000e */
[----:B------:R-:W-:Y:S06]  /*220d0*/  BRA `(.L_x_16245) ;  /* 0xffffffb400d07947 */ /* 0x000fec000383ffff */
.L_x_16093:
[----:B------:R-:W-:Y:S01]  /*220e0*/  BSSY B0, `(.L_x_16246) ;  /* 0x0000006000007945 */ /* 0x000fe20003800000 */
[----:B------:R-:W-:Y:S02]  /*220f0*/  PLOP3.LUT P6, PT, P6, PT, PT, 0x8, 0x0 ;  /* 0x000000000000781c */ /* 0x000fe400037ce170 */
[----:B------:R-:W-:-:S11]  /*22100*/  MOV R15, 0xffffffff ;  /* 0xffffffff000f7802 */ /* 0x000fd60000000f00 */
[----:B0----5:R-:W-:Y:S05]  /*22110*/  WARPSYNC.COLLECTIVE R15, `(.L_x_16247) ;  /* 0x000000000f087348 */ /* 0x021fea0003c00000 */
[----:B------:R-:W-:Y:S01]  /*22120*/  VOTE.ANY R14, PT, P6 ;  /* 0x00000000000e7806 */ /* 0x000fe200030e0100 */
[----:B0----5:R-:W-:Y:S06]  /*22130*/  ENDCOLLECTIVE ;  /* 0x000000000000791b */ /* 0x021fec0003800000 */
.L_x_16247:
[----:B------:R-:W-:Y:S05]  /*22140*/  BSYNC B0 ;  /* 0x0000000000007941 */ /* 0x000fea0003800000 */
.L_x_16246:
        /* <DEDUP_REMOVED lines=10> */
.L_x_16248:
[----:B------:R-:W-:Y:S01]  /*221f0*/  MOV R13, R5 ;  /* 0x00000005000d7202 */ /* 0x000fe20000000f00 */
[----:B------:R-:W-:-:S07]  /*22200*/  IMAD.MOV.U32 R25, RZ, RZ, R14 ;  /* 0x000000ffff197224 */ /* 0x000fce00078e000e */
[----:B------:R-:W-:Y:S05]  /*22210*/  WARPSYNC.COLLECTIVE R15, `(.L_x_16249) ;  /* 0x000000000f087348 */ /* 0x000fea0003c00000 */
[----:B------:R0:W1:Y:S02]  /*22220*/  SHFL.IDX P6, R14, R13, R12, R11 ;  /* 0x0000000c0d0e7389 */ /* 0x00006400000c000b */
[----:B01----:R-:W-:Y:S01]  /*22230*/  ENDCOLLECTIVE ;  /* 0x000000000000791b */ /* 0x003fe20003800000 */
.L_x_16249:
[----:B------:R-:W-:Y:S01]  /*22240*/  IMAD.MOV.U32 R5, RZ, RZ, R14 ;  /* 0x000000ffff057224 */ /* 0x000fe200078e000e */
[----:B------:R-:W-:Y:S06]  /*22250*/  BRA `(.L_x_16250) ;  /* 0xffffffb400b07947 */ /* 0x000fec000383ffff */
.L_x_16095:
[----:B------:R-:W-:Y:S01]  /*22260*/  BSSY B0, `(.L_x_16251) ;  /* 0x0000008000007945 */ /* 0x000fe20003800000 */
[----:B------:R-:W-:Y:S02]  /*22270*/  IMAD.MOV.U32 R13, RZ, RZ, R2 ;  /* 0x000000ffff0d7224 */ /* 0x000fe400078e0002 */
[----:B------:R-:W-:Y:S02]  /*22280*/  IMAD.MOV.U32 R12, RZ, RZ, R6 ;  /* 0x000000ffff0c7224 */ /* 0x000fe400078e0006 */
[----:B------:R-:W-:Y:S02]  /*22290*/  IMAD.MOV.U32 R11, RZ, RZ, 0x1f ;  /* 0x0000001fff0b7424 */ /* 0x000fe400078e00ff */
[----:B------:R-:W-:-:S07]  /*222a0*/  IMAD.MOV.U32 R15, RZ, RZ, -0x1 ;  /* 0xffffffffff0f7424 */ /* 0x000fce00078e00ff */
[----:B0-23-5:R-:W-:Y:S05]  /*222b0*/  WARPSYNC.COLLECTIVE R15, `(.L_x_16252) ;  /* 0x000000000f087348 */ /* 0x02dfea0003c00000 */
[----:B------:R1:W4:Y:S02]  /*222c0*/  SHFL.IDX P6, R14, R13, R12, R11 ;  /* 0x0000000c0d0e7389 */ /* 0x00032400000c000b */
[----:B012345:R-:W-:Y:S01]  /*222d0*/  ENDCOLLECTIVE ;  /* 0x000000000000791b */ /* 0x03ffe20003800000 */
.L_x_16252:
[----:B------:R-:W-:Y:S05]  /*222e0*/  BSYNC B0 ;  /* 0x0000000000007941 */ /* 0x000fea0003800000 */
.L_x_16251:
[----:B------:R-:W-:Y:S01]  /*222f0*/  MOV R24, R14 ;  /* 0x0000000e00187202 */ /* 0x000fe20000000f00 */
[----:B------:R-:W-:Y:S06]  /*22300*/  BRA `(.L_x_16094) ;  /* 0xffffffb4009c7947 */ /* 0x000fec000383ffff */
.L_x_16101:
[----:B0-----:R0:W1:Y:S02]  /*22310*/  SYNCS.PHASECHK.TRANS64.TRYWAIT P0, [R5+URZ+0x13220], R0 ;  /* 0x01322000050075a7 */ /* 0x001064000800017f */
[----:B-1----:R-:W-:Y:S05]  /*22320*/  @!P0 NANOSLEEP.SYNCS 0x989680 ;  /* 0x009896800000895d */ /* 0x002fea0003900000 */
[----:B------:R-:W1:Y:S02]  /*22330*/  @!P0 SYNCS.PHASECHK.TRANS64 P0, [R5+URZ+0x13220], R0 ;  /* 0x01322000050085a7 */ /* 0x000e64000800007f */
[----:B-1----:R-:W-:Y:S05]  /*22340*/  @!P0 BRA `(.L_x_16101) ;  /* 0xfffffffc00f08947 */ /* 0x002fea000383ffff */
[----:B------:R-:W-:Y:S05]  /*22350*/  BRA `(.L_x_16253) ;  /* 0xffffffc000047947 */ /* 0x000fea000383ffff */
.L_x_16102:
        /* <DEDUP_REMOVED lines=8> */
[----:B0-2--5:R-:W-:Y:S05]  /*223e0*/  WARPSYNC.COLLECTIVE R15, `(.L_x_16255) ;  /* 0x000000000f087348 */ /* 0x025fea0003c00000 */
[----:B------:R1:W3:Y:S02]  /*223f0*/  SHFL.IDX P6, R14, R13, R12, R11 ;  /* 0x0000000c0d0e7389 */ /* 0x0002e400000c000b */
[----:B0123-5:R-:W-:Y:S01]  /*22400*/  ENDCOLLECTIVE ;  /* 0x000000000000791b */ /* 0x02ffe20003800000 */
.L_x_16255:
[----:B------:R-:W-:Y:S05]  /*22410*/  BSYNC B0 ;  /* 0x0000000000007941 */ /* 0x000fea0003800000 */
.L_x_16254:
[----:B------:R-:W-:Y:S05]  /*22420*/  BRA `(.L_x_16256) ;  /* 0xffffffbc00ec7947 */ /* 0x000fea000383ffff */
.L_x_16103:
[----:B------:R-:W-:Y:S01]  /*22430*/  BSSY B0, `(.L_x_16257) ;  /* 0x0000006000007945 */ /* 0x000fe20003800000 */
[----:B------:R-:W-:-:S07]  /*22440*/  IMAD.MOV.U32 R15, RZ, RZ, -0x1 ;  /* 0xffffffffff0f7424 */ /* 0x000fce00078e00ff */
[----:B0-2--5:R-:W-:Y:S05]  /*22450*/  WARPSYNC.COLLECTIVE R15, `(.L_x_16258) ;  /* 0x000000000f0c7348 */ /* 0x025fea0003c00000 */
[----:B------:R-:W-:Y:S02]  /*22460*/  ELECT P6, UR62, PT ;  /* 0x00000000003e782f */ /* 0x000fe400038c0000 */
[----:B------:R-:W-:Y:S01]  /*22470*/  MOV R14, UR62 ;  /* 0x0000003e000e7c02 */ /* 0x000fe20008000f00 */
[----:B0-2--5:R-:W-:Y:S10]  /*22480*/  ENDCOLLECTIVE ;  /* 0x000000000000791b */ /* 0x025ff40003800000 */
.L_x_16258:
[----:B------:R-:W-:Y:S05]  /*22490*/  BSYNC B0 ;  /* 0x0000000000007941 */ /* 0x000fea0003800000 */
.L_x_16257:
[----:B------:R-:W-:Y:S05]  /*224a0*/  BRA `(.L_x_16259) ;  /* 0xffffffbc00e07947 */ /* 0x000fea000383ffff */
.L_x_16105:
[----:B0-----:R0:W1:Y:S02]  /*224b0*/  SYNCS.PHASECHK.TRANS64.TRYWAIT P1, [R4+URZ+0x13240], R3 ;  /* 0x01324003040075a7 */ /* 0x001064000802017f */
[----:B-1----:R-:W-:Y:S05]  /*224c0*/  @!P1 NANOSLEEP.SYNCS 0x989680 ;  /* 0x009896800000995d */ /* 0x002fea0003900000 */
[----:B------:R-:W1:Y:S02]  /*224d0*/  @!P1 SYNCS.PHASECHK.TRANS64 P1, [R4+URZ+0x13240], R3 ;  /* 0x01324003040095a7 */ /* 0x000e64000802007f */
[----:B-1----:R-:W-:Y:S05]  /*224e0*/  @!P1 BRA `(.L_x_16105) ;  /* 0xfffffffc00f09947 */ /* 0x002fea000383ffff */
[----:B------:R-:W-:Y:S05]  /*224f0*/  BRA `(.L_x_16260) ;  /* 0xffffffc000087947 */ /* 0x000fea000383ffff */
.L_x_16107:
[----:B-1----:R1:W2:Y:S02]  /*22500*/  SYNCS.PHASECHK.TRANS64.TRYWAIT P1, [R5+URZ+0x13240], R0 ;  /* 0x01324000050075a7 */ /* 0x0022a4000802017f */
[----:B--2---:R-:W-:Y:S05]  /*22510*/  @!P1 NANOSLEEP.SYNCS 0x989680 ;  /* 0x009896800000995d */ /* 0x004fea0003900000 */
[----:B------:R-:W2:Y:S02]  /*22520*/  @!P1 SYNCS.PHASECHK.TRANS64 P1, [R5+URZ+0x13240], R0 ;  /* 0x01324000050095a7 */ /* 0x000ea4000802007f */
[----:B--2---:R-:W-:Y:S05]  /*22530*/  @!P1 BRA `(.L_x_16107) ;  /* 0xfffffffc00f09947 */ /* 0x004fea000383ffff */
[----:B------:R-:W-:Y:S05]  /*22540*/  BRA `(.L_x_16261) ;  /* 0xffffffc000187947 */ /* 0x000fea000383ffff */
.L_x_16109:
[----:B--2---:R2:W3:Y:S02]  /*22550*/  SYNCS.PHASECHK.TRANS64.TRYWAIT P1, [R4+URZ+0x13260], R3 ;  /* 0x01326003040075a7 */ /* 0x0044e4000802017f */
[----:B---3--:R-:W-:Y:S05]  /*22560*/  @!P1 NANOSLEEP.SYNCS 0x989680 ;  /* 0x009896800000995d */ /* 0x008fea0003900000 */
[----:B------:R-:W3:Y:S02]  /*22570*/  @!P1 SYNCS.PHASECHK.TRANS64 P1, [R4+URZ+0x13260], R3 ;  /* 0x01326003040095a7 */ /* 0x000ee4000802007f */
[----:B---3--:R-:W-:Y:S05]  /*22580*/  @!P1 BRA `(.L_x_16109) ;  /* 0xfffffffc00f09947 */ /* 0x008fea000383ffff */
[----:B------:R-:W-:Y:S05]  /*22590*/  BRA `(.L_x_16262) ;  /* 0xffffffc000147947 */ /* 0x000fea000383ffff */
.L_x_16111:
[----:B---3--:R3:W4:Y:S02]  /*225a0*/  SYNCS.PHASECHK.TRANS64.TRYWAIT P1, [R5+URZ+0x13260], R0 ;  /* 0x01326000050075a7 */ /* 0x008724000802017f */
[----:B----4-:R-:W-:Y:S05]  /*225b0*/  @!P1 NANOSLEEP.SYNCS 0x989680 ;  /* 0x009896800000995d */ /* 0x010fea0003900000 */
[----:B------:R-:W4:Y:S02]  /*225c0*/  @!P1 SYNCS.PHASECHK.TRANS64 P1, [R5+URZ+0x13260], R0 ;  /* 0x01326000050095a7 */ /* 0x000f24000802007f */
[----:B----4-:R-:W-:Y:S05]  /*225d0*/  @!P1 BRA `(.L_x_16111) ;  /* 0xfffffffc00f09947 */ /* 0x010fea000383ffff */
[----:B------:R-:W-:Y:S05]  /*225e0*/  BRA `(.L_x_16263) ;  /* 0xffffffc000107947 */ /* 0x000fea000383ffff */
.L_x_16113:
[----:B----4-:R4:W0:Y:S02]  /*225f0*/  SYNCS.PHASECHK.TRANS64.TRYWAIT P1, [R4+URZ+0x13280], R3 ;  /* 0x01328003040075a7 */ /* 0x010824000802017f */
[----:B0-----:R-:W-:Y:S05]  /*22600*/  @!P1 NANOSLEEP.SYNCS 0x989680 ;  /* 0x009896800000995d */ /* 0x001fea0003900000 */
[----:B------:R-:W0:Y:S02]  /*22610*/  @!P1 SYNCS.PHASECHK.TRANS64 P1, [R4+URZ+0x13280], R3 ;  /* 0x01328003040095a7 */ /* 0x000e24000802007f */
[----:B0-----:R-:W-:Y:S05]  /*22620*/  @!P1 BRA `(.L_x_16113) ;  /* 0xfffffffc00f09947 */ /* 0x001fea000383ffff */
[----:B------:R-:W-:Y:S05]  /*22630*/  BRA `(.L_x_16264) ;  /* 0xffffffc0000c7947 */ /* 0x000fea000383ffff */
.L_x_16265:
        /* <DEDUP_REMOVED lines=12> */
.L_x_16310:


//--------------------- .nv.global.init           --------------------------
	.section	.nv.global.init,"aw",@progbits
	.align	4
.nv.global.init:
	.type		_ZZN5flash28permute_output_fp8_VcolmajorIN4cute6TensorINS1_11ArrayEngineIfLm96EEENS1_6LayoutINS1_5tupleIJNS6_IJNS1_1CILi2EEES8_NS7_ILi24EEEEEENS7_ILi1EEESB_EEENS6_IJNS6_IJSB_S8_NS7_ILi4EEEEEENS7_ILi0EEESF_EEEEEEEEEvRT_E9upper_map,@object
	.size		_ZZN5flash28permute_output_fp8_VcolmajorIN4cute6TensorINS1_11ArrayEngineIfLm96EEENS1_6LayoutINS1_5tupleIJNS6_IJNS1_1CILi2EEES8_NS7_ILi24EEEEEENS7_ILi1EEESB_EEENS6_IJNS6_IJSB_S8_NS7_ILi4EEEEEENS7_ILi0EEESF_EEEEEEEEEvRT_E9upper_map,(_ZZN5flash28permute_output_fp8_VcolmajorIN4cute6TensorINS1_11ArrayEngineIfLm32EEENS1_6LayoutINS1_5tupleIJNS6_IJNS1_1CILi2EEES8_NS7_ILi8EEEEEENS7_ILi1EEESB_EEENS6_IJNS6_IJSB_S8_NS7_ILi4EEEEEENS7_ILi0EEESF_EEEEEEEEEvRT_E9upper_map - _ZZN5flash28permute_output_fp8_VcolmajorIN4cute6TensorINS1_11ArrayEngineIfLm96EEENS1_6LayoutINS1_5tupleIJNS6_IJNS1_1CILi2EEES8_NS7_ILi24EEEEEENS7_ILi1EEESB_EEENS6_IJNS6_IJSB_S8_NS7_ILi4EEEEEENS7_ILi0EEESF_EEEEEEEEEvRT_E9upper_map)
_ZZN5flash28permute_output_fp8_VcolmajorIN4cute6TensorINS1_11ArrayEngineIfLm96EEENS1_6LayoutINS1_5tupleIJNS6_IJNS1_1CILi2EEES8_NS7_ILi24EEEEEENS7_ILi1EEESB_EEENS6_IJNS6_IJSB_S8_NS7_ILi4EEEEEENS7_ILi0EEESF_EEEEEEEEEvRT_E9upper_map:
        /*0000*/ 	.byte	0x00, 0x00, 0x00, 0x00, 0x02, 0x00, 0x00, 0x00, 0x03, 0x00, 0x00, 0x00, 0x01, 0x00, 0x00, 0x00
	.type		_ZZN5flash28permute_output_fp8_VcolmajorIN4cute6TensorINS1_11ArrayEngineIfLm32EEENS1_6LayoutINS1_5tupleIJNS6_IJNS1_1CILi2EEES8_NS7_ILi8EEEEEENS7_ILi1EEESB_EEENS6_IJNS6_IJSB_S8_NS7_ILi4EEEEEENS7_ILi0EEESF_EEEEEEEEEvRT_E9upper_map,@object
	.size		_ZZN5flash28permute_output_fp8_VcolmajorIN4cute6TensorINS1_11ArrayEngineIfLm32EEENS1_6LayoutINS1_5tupleIJNS6_IJNS1_1CILi2EEES8_NS7_ILi8EEEEEENS7_ILi1EEESB_EEENS6_IJNS6_IJSB_S8_NS7_ILi4EEEEEENS7_ILi0EEESF_EEEEEEEEEvRT_E9upper_map,(_ZZN5flash28permute_output_fp8_VcolmajorIN4cute6TensorINS1_11ArrayEngineIfLm128EEENS1_6LayoutINS1_5tupleIJNS6_IJNS1_1CILi2EEES8_NS7_ILi32EEEEEENS7_ILi1EEESB_EEENS6_IJNS6_IJSB_S8_NS7_ILi4EEEEEENS7_ILi0EEESF_EEEEEEEEEvRT_E9upper_map - _ZZN5flash28permute_output_fp8_VcolmajorIN4cute6TensorINS1_11ArrayEngineIfLm32EEENS1_6LayoutINS1_5tupleIJNS6_IJNS1_1CILi2EEES8_NS7_ILi8EEEEEENS7_ILi1EEESB_EEENS6_IJNS6_IJSB_S8_NS7_ILi4EEEEEENS7_ILi0EEESF_EEEEEEEEEvRT_E9upper_map)
_ZZN5flash28permute_output_fp8_VcolmajorIN4cute6TensorINS1_11ArrayEngineIfLm32EEENS1_6LayoutINS1_5tupleIJNS6_IJNS1_1CILi2EEES8_NS7_ILi8EEEEEENS7_ILi1EEESB_EEENS6_IJNS6_IJSB_S8_NS7_ILi4EEEEEENS7_ILi0EEESF_EEEEEEEEEvRT_E9upper_map:
        /*0010*/ 	.byte	0x00, 0x00, 0x00, 0x00, 0x02, 0x00, 0x00, 0x00, 0x03, 0x00, 0x00, 0x00, 0x01, 0x00, 0x00, 0x00
	.type		_ZZN5flash28permute_output_fp8_VcolmajorIN4cute6TensorINS1_11ArrayEngineIfLm128EEENS1_6LayoutINS1_5tupleIJNS6_IJNS1_1CILi2EEES8_NS7_ILi32EEEEEENS7_ILi1EEESB_EEENS6_IJNS6_IJSB_S8_NS7_ILi4EEEEEENS7_ILi0EEESF_EEEEEEEEEvRT_E9upper_map,@object
	.size		_ZZN5flash28permute_output_fp8_VcolmajorIN4cute6TensorINS1_11ArrayEngineIfLm128EEENS1_6LayoutINS1_5tupleIJNS6_IJNS1_1CILi2EEES8_NS7_ILi32EEEEEENS7_ILi1EEESB_EEENS6_IJNS6_IJSB_S8_NS7_ILi4EEEEEENS7_ILi0EEESF_EEEEEEEEEvRT_E9upper_map,(_ZZN5flash28permute_output_fp8_VcolmajorIN4cute6TensorINS1_11ArrayEngineIfLm64EEENS1_6LayoutINS1_5tupleIJNS6_IJNS1_1CILi2EEES8_NS7_ILi16EEEEEENS7_ILi1EEESB_EEENS6_IJNS6_IJSB_S8_NS7_ILi4EEEEEENS7_ILi0EEESF_EEEEEEEEEvRT_E9upper_map - _ZZN5flash28permute_output_fp8_VcolmajorIN4cute6TensorINS1_11ArrayEngineIfLm128EEENS1_6LayoutINS1_5tupleIJNS6_IJNS1_1CILi2EEES8_NS7_ILi32EEEEEENS7_ILi1EEESB_EEENS6_IJNS6_IJSB_S8_NS7_ILi4EEEEEENS7_ILi0EEESF_EEEEEEEEEvRT_E9upper_map)
_ZZN5flash28permute_output_fp8_VcolmajorIN4cute6TensorINS1_11ArrayEngineIfLm128EEENS1_6LayoutINS1_5tupleIJNS6_IJNS1_1CILi2EEES8_NS7_ILi32EEEEEENS7_ILi1EEESB_EEENS6_IJNS6_IJSB_S8_NS7_ILi4EEEEEENS7_ILi0EEESF_EEEEEEEEEvRT_E9upper_map:
        /*0020*/ 	.byte	0x00, 0x00, 0x00, 0x00, 0x02, 0x00, 0x00, 0x00, 0x03, 0x00, 0x00, 0x00, 0x01, 0x00, 0x00, 0x00
	.type		_ZZN5flash28permute_output_fp8_VcolmajorIN4cute6TensorINS1_11ArrayEngineIfLm64EEENS1_6LayoutINS1_5tupleIJNS6_IJNS1_1CILi2EEES8_NS7_ILi16EEEEEENS7_ILi1EEESB_EEENS6_IJNS6_IJSB_S8_NS7_ILi4EEEEEENS7_ILi0EEESF_EEEEEEEEEvRT_E9upper_map,@object
	.size		_ZZN5flash28permute_output_fp8_VcolmajorIN4cute6TensorINS1_11ArrayEngineIfLm64EEENS1_6LayoutINS1_5tupleIJNS6_IJNS1_1CILi2EEES8_NS7_ILi16EEEEEENS7_ILi1EEESB_EEENS6_IJNS6_IJSB_S8_NS7_ILi4EEEEEENS7_ILi0EEESF_EEEEEEEEEvRT_E9upper_map,(_ZZN5flash28permute_output_fp8_VcolmajorIN4cute6TensorINS1_11ArrayEngineIfLm48EEENS1_6LayoutINS1_5tupleIJNS6_IJNS1_1CILi2EEES8_NS7_ILi12EEEEEENS7_ILi1EEESB_EEENS6_IJNS6_IJSB_S8_NS7_ILi4EEEEEENS7_ILi0EEESF_EEEEEEEEEvRT_E9upper_map - _ZZN5flash28permute_output_fp8_VcolmajorIN4cute6TensorINS1_11ArrayEngineIfLm64EEENS1_6LayoutINS1_5tupleIJNS6_IJNS1_1CILi2EEES8_NS7_ILi16EEEEEENS7_ILi1EEESB_EEENS6_IJNS6_IJSB_S8_NS7_ILi4EEEEEENS7_ILi0EEESF_EEEEEEEEEvRT_E9upper_map)
_ZZN5flash28permute_output_fp8_VcolmajorIN4cute6TensorINS1_11ArrayEngineIfLm64EEENS1_6LayoutINS1_5tupleIJNS6_IJNS1_1CILi2EEES8_NS7_ILi16EEEEEENS7_ILi1EEESB_EEENS6_IJNS6_IJSB_S8_NS7_ILi4EEEEEENS7_ILi0EEESF_EEEEEEEEEvRT_E9upper_map:
        /*0030*/ 	.byte	0x00, 0x00, 0x00, 0x00, 0x02, 0x00, 0x00, 0x00, 0x03, 0x00, 0x00, 0x00, 0x01, 0x00, 0x00, 0x00
	.type		_ZZN5flash28permute_output_fp8_VcolmajorIN4cute6TensorINS1_11ArrayEngineIfLm48EEENS1_6LayoutINS1_5tupleIJNS6_IJNS1_1CILi2EEES8_NS7_ILi12EEEEEENS7_ILi1EEESB_EEENS6_IJNS6_IJSB_S8_NS7_ILi4EEEEEENS7_ILi0EEESF_EEEEEEEEEvRT_E9upper_map,@object
	.size		_ZZN5flash28permute_output_fp8_VcolmajorIN4cute6TensorINS1_11ArrayEngineIfLm48EEENS1_6LayoutINS1_5tupleIJNS6_IJNS1_1CILi2EEES8_NS7_ILi12EEEEEENS7_ILi1EEESB_EEENS6_IJNS6_IJSB_S8_NS7_ILi4EEEEEENS7_ILi0EEESF_EEEEEEEEEvRT_E9upper_map,($str$23 - _ZZN5flash28permute_output_fp8_VcolmajorIN4cute6TensorINS1_11ArrayEngineIfLm48EEENS1_6LayoutINS1_5tupleIJNS6_IJNS1_1CILi2EEES8_NS7_ILi12EEEEEENS7_ILi1EEESB_EEENS6_IJNS6_IJSB_S8_NS7_ILi4EEEEEENS7_ILi0EEESF_EEEEEEEEEvRT_E9upper_map)
_ZZN5flash28permute_output_fp8_VcolmajorIN4cute6TensorINS1_11ArrayEngineIfLm48EEENS1_6LayoutINS1_5tupleIJNS6_IJNS1_1CILi2EEES8_NS7_ILi12EEEEEENS7_ILi1EEESB_EEENS6_IJNS6_IJSB_S8_NS7_ILi4EEEEEENS7_ILi0EEESF_EEEEEEEEEvRT_E9upper_map:
        /*0040*/ 	.byte	0x00, 0x00, 0x00, 0x00, 0x02, 0x00, 0x00, 0x00, 0x03, 0x00, 0x00, 0x00, 0x01, 0x00, 0x00, 0x00
	.type		$str$23,@object
	.size		$str$23,($str$24 - $str$23)
$str$23:
        /*0050*/ 	.byte	0x28, 0x61, 0x64, 0x64, 0x72, 0x65, 0x73, 0x73, 0x20, 0x26, 0x20, 0x6d, 0x61, 0x73, 0x6b, 0x29
        /*0060*/ 	.byte	0x20, 0x3d, 0x3d, 0x20, 0x30, 0x00
	.type		$str$24,@object
	.size		$str$24,(__unnamed_5 - $str$24)
$str$24:
        /*0066*/ 	.byte	0x2f, 0x74, 0x6d, 0x70, 0x2f, 0x6f, 0x73, 0x73, 0x5f, 0x6b, 0x65, 0x72, 0x6e, 0x65, 0x6c, 0x73
        /*0076*/ 	.byte	0x5f, 0x73, 0x72, 0x63, 0x2f, 0x66, 0x6c, 0x61, 0x73, 0x68, 0x5f, 0x61, 0x74, 0x74, 0x65, 0x6e
        /*0086*/ 	.byte	0x74, 0x69, 0x6f, 0x6e, 0x2f, 0x63, 0x73, 0x72, 0x63, 0x2f, 0x63, 0x75, 0x74, 0x6c, 0x61, 0x73
        /*0096*/ 	.byte	0x73, 0x2f, 0x69, 0x6e, 0x63, 0x6c, 0x75, 0x64, 0x65, 0x2f, 0x63, 0x75, 0x74, 0x65, 0x2f, 0x70
        /*00a6*/ 	.byte	0x6f, 0x69, 0x6e, 0x74, 0x65, 0x72, 0x5f, 0x66, 0x6c, 0x61, 0x67, 0x67, 0x65, 0x64, 0x2e, 0x68
        /*00b6*/ 	.byte	0x70, 0x70, 0x00
	.type		__unnamed_5,@object
	.size		__unnamed_5,(__unnamed_37 - __unnamed_5)
__unnamed_5:
        /* <DEDUP_REMOVED lines=24> */
        /*0239*/ 	.byte	0x26, 0x5d, 0x00
	.type		__unnamed_37,@object
	.size		__unnamed_37,(__unnamed_17 - __unnamed_37)
__unnamed_37:
        /* <DEDUP_REMOVED lines=25> */
	.type		__unnamed_17,@object
	.size		__unnamed_17,(__unnamed_12 - __unnamed_17)
__unnamed_17:
        /* <DEDUP_REMOVED lines=24> */
        /*053f*/ 	.byte	0x3e, 0x3e, 0x20, 0x26, 0x5d, 0x00
	.type		__unnamed_12,@object
	.size		__unnamed_12,(__unnamed_11 - __unnamed_12)
__unnamed_12:
        /* <DEDUP_REMOVED lines=25> */
	.type		__unnamed_11,@object
	.size		__unnamed_11,(__unnamed_18 - __unnamed_11)
__unnamed_11:
        /* <DEDUP_REMOVED lines=25> */
	.type		__unnamed_18,@object
	.size		__unnamed_18,(__unnamed_23 - __unnamed_18)
__unnamed_18:
        /* <DEDUP_REMOVED lines=25> */
	.type		__unnamed_23,@object
	.size		__unnamed_23,(__unnamed_6 - __unnamed_23)
__unnamed_23:
        /* <DEDUP_REMOVED lines=25> */
	.type		__unnamed_6,@object
	.size		__unnamed_6,(__unnamed_32 - __unnamed_6)
__unnamed_6:
        /* <DEDUP_REMOVED lines=25> */
	.type		__unnamed_32,@object
	.size		__unnamed_32,(__unnamed_4 - __unnamed_32)
__unnamed_32:
        /* <DEDUP_REMOVED lines=24> */
        /*0e63*/ 	.byte	0x34, 0x3e, 0x3e, 0x3e, 0x3e, 0x3e, 0x20, 0x26, 0x5d, 0x00
	.type		__unnamed_4,@object
	.size		__unnamed_4,(__unnamed_35 - __unnamed_4)
__unnamed_4:
        /* <DEDUP_REMOVED lines=28> */
        /*102d*/ 	.byte	0x3a, 0x43, 0x3c, 0x31, 0x30, 0x32, 0x34, 0x30, 0x3e, 0x3e, 0x3e, 0x3e, 0x3e, 0x5d, 0x00
	.type		__unnamed_35,@object
	.size		__unnamed_35,(__unnamed_2 - __unnamed_35)
__unnamed_35:
        /* <DEDUP_REMOVED lines=29> */
	.type		__unnamed_2,@object
	.size		__unnamed_2,(__unnamed_3 - __unnamed_2)
__unnamed_2:
        /* <DEDUP_REMOVED lines=29> */
	.type		__unnamed_3,@object
	.size		__unnamed_3,(__unnamed_1 - __unnamed_3)
__unnamed_3:
        /* <DEDUP_REMOVED lines=29> */
        /*15aa*/ 	.byte	0x00
	.type		__unnamed_1,@object
	.size		__unnamed_1,(__unnamed_10 - __unnamed_1)
__unnamed_1:
        /* <DEDUP_REMOVED lines=30> */
	.type		__unnamed_10,@object
	.size		__unnamed_10,(__unnamed_27 - __unnamed_10)
__unnamed_10:
        /* <DEDUP_REMOVED lines=29> */
        /*194c*/ 	.byte	0x5d, 0x00
	.type		__unnamed_27,@object
	.size		__unnamed_27,(__unnamed_8 - __unnamed_27)
__unnamed_27:
        /* <DEDUP_REMOVED lines=30> */
	.type		__unnamed_8,@object
	.size		__unnamed_8,(__unnamed_15 - __unnamed_8)
__unnamed_8:
        /* <DEDUP_REMOVED lines=30> */
	.type		__unnamed_15,@object
	.size		__unnamed_15,(__unnamed_25 - __unnamed_15)
__unnamed_15:
        /* <DEDUP_REMOVED lines=30> */
	.type		__unnamed_25,@object
	.size		__unnamed_25,(__unnamed_21 - __unnamed_25)
__unnamed_25:
        /* <DEDUP_REMOVED lines=30> */
	.type		__unnamed_21,@object
	.size		__unnamed_21,(__unnamed_14 - __unnamed_21)
__unnamed_21:
        /* <DEDUP_REMOVED lines=30> */
	.type		__unnamed_14,@object
	.size		__unnamed_14,(__unnamed_9 - __unnamed_14)
__unnamed_14:
        /* <DEDUP_REMOVED lines=30> */
	.type		__unnamed_9,@object
	.size		__unnamed_9,(__unnamed_30 - __unnamed_9)
__unnamed_9:
        /* <DEDUP_REMOVED lines=30> */
	.type		__unnamed_30,@object
	.size		__unnamed_30,(__unnamed_16 - __unnamed_30)
__unnamed_30:
        /* <DEDUP_REMOVED lines=30> */
	.type		__unnamed_16,@object
	.size		__unnamed_16,(__unnamed_26 - __unnamed_16)
__unnamed_16:
        /* <DEDUP_REMOVED lines=30> */
	.type		__unnamed_26,@object
	.size		__unnamed_26,(__unnamed_20 - __unnamed_26)
__unnamed_26:
        /* <DEDUP_REMOVED lines=30> */
	.type		__unnamed_20,@object
	.size		__unnamed_20,(__unnamed_22 - __unnamed_20)
__unnamed_20:
        /* <DEDUP_REMOVED lines=30> */
	.type		__unnamed_22,@object
	.size		__unnamed_22,(__unnamed_34 - __unnamed_22)
__unnamed_22:
        /* <DEDUP_REMOVED lines=30> */
	.type		__unnamed_34,@object
	.size		__unnamed_34,(__unnamed_13 - __unnamed_34)
__unnamed_34:
        /* <DEDUP_REMOVED lines=30> */
	.type		__unnamed_13,@object
	.size		__unnamed_13,(__unnamed_36 - __unnamed_13)
__unnamed_13:
        /* <DEDUP_REMOVED lines=30> */
	.type		__unnamed_36,@object
	.size		__unnamed_36,(__unnamed_24 - __unnamed_36)
__unnamed_36:
        /* <DEDUP_REMOVED lines=30> */
	.type		__unnamed_24,@object
	.size		__unnamed_24,(__unnamed_7 - __unnamed_24)
__unnamed_24:
        /* <DEDUP_REMOVED lines=30> */
	.type		__unnamed_7,@object
	.size		__unnamed_7,(__unnamed_19 - __unnamed_7)
__unnamed_7:
        /* <DEDUP_REMOVED lines=30> */
	.type		__unnamed_19,@object
	.size		__unnamed_19,(__unnamed_31 - __unnamed_19)
__unnamed_19:
        /* <DEDUP_REMOVED lines=29> */
        /*3a1c*/ 	.byte	0x3e, 0x20, 0x26, 0x5d, 0x00
	.type		__unnamed_31,@object
	.size		__unnamed_31,(__unnamed_29 - __unnamed_31)
__unnamed_31:
        /* <DEDUP_REMOVED lines=30> */
	.type		__unnamed_29,@object
	.size		__unnamed_29,(__unnamed_33 - __unnamed_29)
__unnamed_29:
        /* <DEDUP_REMOVED lines=30> */
	.type		__unnamed_33,@object
	.size		__unnamed_33,(__unnamed_28 - __unnamed_33)
__unnamed_33:
        /* <DEDUP_REMOVED lines=30> */
	.type		__unnamed_28,@object
	.size		__unnamed_28,(.L_31 - __unnamed_28)
__unnamed_28:
        /* <DEDUP_REMOVED lines=29> */
        /*4173*/ 	.byte	0x3e, 0x3e, 0x3e, 0x3e, 0x20, 0x26, 0x5d, 0x00
.L_31:


//--------------------- .nv.shared._ZN7cutlass13device_kernelIN5flash11enable_sm90INS1_16FlashAttnFwdSm90INS1_25CollectiveMainloopFwdSm90ILi2EN4cute5tupleIJNS5_1CILi1EEES8_S8_EEENS6_IJNS7_ILi128EEESA_NS7_ILi256EEEEEELi256ENS_12float_e4m3_tEfNS_4arch4Sm90ELb0ELb0ELb1ELb0ELb1ELb0ELb0ELb1ELb0ELb1ELb1ELb0EEENS1_21CollectiveEpilogueFwdINS6_IJSA_SB_SA_EEES9_NS_10bfloat16_tESF_Li256ELb0ELb1ELb1ELb1EEENS1_19SingleTileSchedulerILb0ELb1ELb1ELi128EEEEEEEEEvNT_6ParamsE --------------------------
	.section	.nv.shared._ZN7cutlass13device_kernelIN5flash11enable_sm90INS1_16FlashAttnFwdSm90INS1_25CollectiveMainloopFwdSm90ILi2EN4cute5tupleIJNS5_1CILi1EEES8_S8_EEENS6_IJNS7_ILi128EEESA_NS7_ILi256EEEEEELi256ENS_12float_e4m3_tEfNS_4arch4Sm90ELb0ELb0ELb1ELb0ELb1ELb0ELb0ELb1ELb0ELb1ELb1ELb0EEENS1_21CollectiveEpilogueFwdINS6_IJSA_SB_SA_EEES9_NS_10bfloat16_tESF_Li256ELb0ELb1ELb1ELb1EEENS1_19SingleTileSchedulerILb0ELb1ELb1ELi128EEEEEEEEEvNT_6ParamsE,"aw",@nobits
	.sectionflags	@""
	.align	16
	.zero		1024


//--------------------- .nv.shared.reserved.0     --------------------------
	.section	.nv.shared.reserved.0,"aw",@nobits
	.weak		__nv_reservedSMEM_offset_0_alias
	.size		__nv_reservedSMEM_offset_0_alias, 0, 0
	.other		__nv_reservedSMEM_offset_0_alias,@"STO_CUDA_RESERVED_SHARED STV_DEFAULT"
__nv_reservedSMEM_offset_0_alias:
	.zero		0


//--------------------- .nv.global                --------------------------
	.section	.nv.global,"aw",@nobits
.nv.global:
	.type		_ZN86_INTERNAL_df027bae_50_flash_fwd_hdimall_e4m3_paged_split_softcap_sm90_cu_0106449f_35434cute1_E,@object
	.size		_ZN86_INTERNAL_df027bae_50_flash_fwd_hdimall_e4m3_paged_split_softcap_sm90_cu_0106449f_35434cute1_E,(_ZN86_INTERNAL_df027bae_50_flash_fwd_hdimall_e4m3_paged_split_softcap_sm90_cu_0106449f_35434cuda3std3__45__cpo6cbeginE - _ZN86_INTERNAL_df027bae_50_flash_fwd_hdimall_e4m3_paged_split_softcap_sm90_cu_0106449f_35434cute1_E)
_ZN86_INTERNAL_df027bae_50_flash_fwd_hdimall_e4m3_paged_split_softcap_sm90_cu_0106449f_35434cute1_E:
	.zero		1
	.type		_ZN86_INTERNAL_df027bae_50_flash_fwd_hdimall_e4m3_paged_split_softcap_sm90_cu_0106449f_35434cuda3std3__45__cpo6cbeginE,@object
	.size		_ZN86_INTERNAL_df027bae_50_flash_fwd_hdimall_e4m3_paged_split_softcap_sm90_cu_0106449f_35434cuda3std3__45__cpo6cbeginE,(_ZN86_INTERNAL_df027bae_50_flash_fwd_hdimall_e4m3_paged_split_softcap_sm90_cu_0106449f_35434cuda3std3__48in_placeE - _ZN86_INTERNAL_df027bae_50_flash_fwd_hdimall_e4m3_paged_split_softcap_sm90_cu_0106449f_35434cuda3std3__45__cpo6cbeginE)
_ZN86_INTERNAL_df027bae_50_flash_fwd_hdimall_e4m3_paged_split_softcap_sm90_cu_0106449f_35434cuda3std3__45__cpo6cbeginE:
	.zero		1
	.type		_ZN86_INTERNAL_df027bae_50_flash_fwd_hdimall_e4m3_paged_split_softcap_sm90_cu_0106449f_35434cuda3std3__48in_placeE,@object
	.size		_ZN86_INTERNAL_df027bae_50_flash_fwd_hdimall_e4m3_paged_split_softcap_sm90_cu_0106449f_35434cuda3std3__48in_placeE,(_ZN86_INTERNAL_df027bae_50_flash_fwd_hdimall_e4m3_paged_split_softcap_sm90_cu_0106449f_35434cuda3std6ranges3__45__cpo9iter_moveE - _ZN86_INTERNAL_df027bae_50_flash_fwd_hdimall_e4m3_paged_split_softcap_sm90_cu_0106449f_35434cuda3std3__48in_placeE)
_ZN86_INTERNAL_df027bae_50_flash_fwd_hdimall_e4m3_paged_split_softcap_sm90_cu_0106449f_35434cuda3std3__48in_placeE:
	.zero		1
	.type		_ZN86_INTERNAL_df027bae_50_flash_fwd_hdimall_e4m3_paged_split_softcap_sm90_cu_0106449f_35434cuda3std6ranges3__45__cpo9iter_moveE,@object
	.size		_ZN86_INTERNAL_df027bae_50_flash_fwd_hdimall_e4m3_paged_split_softcap_sm90_cu_0106449f_35434cuda3std6ranges3__45__cpo9iter_moveE,(_ZN86_INTERNAL_df027bae_50_flash_fwd_hdimall_e4m3_paged_split_softcap_sm90_cu_0106449f_35434cuda3std3__45__cpo5beginE - _ZN86_INTERNAL_df027bae_50_flash_fwd_hdimall_e4m3_paged_split_softcap_sm90_cu_0106449f_35434cuda3std6ranges3__45__cpo9iter_moveE)
_ZN86_INTERNAL_df027bae_50_flash_fwd_hdimall_e4m3_paged_split_softcap_sm90_cu_0106449f_35434cuda3std6ranges3__45__cpo9iter_moveE:
	.zero		1
	.type		_ZN86_INTERNAL_df027bae_50_flash_fwd_hdimall_e4m3_paged_split_softcap_sm90_cu_0106449f_35434cuda3std3__45__cpo5beginE,@object
	.size		_ZN86_INTERNAL_df027bae_50_flash_fwd_hdimall_e4m3_paged_split_softcap_sm90_cu_0106449f_35434cuda3std3__45__cpo5beginE,(_ZN86_INTERNAL_df027bae_50_flash_fwd_hdimall_e4m3_paged_split_softcap_sm90_cu_0106449f_35434cuda3std3__488_GLOBAL__N__df027bae_50_flash_fwd_hdimall_e4m3_paged_split_softcap_sm90_cu_0106449f_35436ignoreE - _ZN86_INTERNAL_df027bae_50_flash_fwd_hdimall_e4m3_paged_split_softcap_sm90_cu_0106449f_35434cuda3std3__45__cpo5beginE)
_ZN86_INTERNAL_df027bae_50_flash_fwd_hdimall_e4m3_paged_split_softcap_sm90_cu_0106449f_35434cuda3std3__45__cpo5beginE:
	.zero		1
	.type		_ZN86_INTERNAL_df027bae_50_flash_fwd_hdimall_e4m3_paged_split_softcap_sm90_cu_0106449f_35434cuda3std3__488_GLOBAL__N__df027bae_50_flash_fwd_hdimall_e4m3_paged_split_softcap_sm90_cu_0106449f_35436ignoreE,@object
	.size		_ZN86_INTERNAL_df027bae_50_flash_fwd_hdimall_e4m3_paged_split_softcap_sm90_cu_0106449f_35434cuda3std3__488_GLOBAL__N__df027bae_50_flash_fwd_hdimall_e4m3_paged_split_softcap_sm90_cu_0106449f_35436ignoreE,(_ZN86_INTERNAL_df027bae_50_flash_fwd_hdimall_e4m3_paged_split_softcap_sm90_cu_0106449f_35434cute7productE - _ZN86_INTERNAL_df027bae_50_flash_fwd_hdimall_e4m3_paged_split_softcap_sm90_cu_0106449f_35434cuda3std3__488_GLOBAL__N__df027bae_50_flash_fwd_hdimall_e4m3_paged_split_softcap_sm90_cu_0106449f_35436ignoreE)
_ZN86_INTERNAL_df027bae_50_flash_fwd_hdimall_e4m3_paged_split_softcap_sm90_cu_0106449f_35434cuda3std3__488_GLOBAL__N__df027bae_50_flash_fwd_hdimall_e4m3_paged_split_softcap_sm90_cu_0106449f_35436ignoreE:
	.zero		1
	.type		_ZN86_INTERNAL_df027bae_50_flash_fwd_hdimall_e4m3_paged_split_softcap_sm90_cu_0106449f_35434cute7productE,@object
	.size		_ZN86_INTERNAL_df027bae_50_flash_fwd_hdimall_e4m3_paged_split_softcap_sm90_cu_0106449f_35434cute7productE,(_ZN86_INTERNAL_df027bae_50_flash_fwd_hdimall_e4m3_paged_split_softcap_sm90_cu_0106449f_35434cuda3std3__45__cpo3endE - _ZN86_INTERNAL_df027bae_50_flash_fwd_hdimall_e4m3_paged_split_softcap_sm90_cu_0106449f_35434cute7productE)
_ZN86_INTERNAL_df027bae_50_flash_fwd_hdimall_e4m3_paged_split_softcap_sm90_cu_0106449f_35434cute7productE:
	.zero		1
	.type		_ZN86_INTERNAL_df027bae_50_flash_fwd_hdimall_e4m3_paged_split_softcap_sm90_cu_0106449f_35434cuda3std3__45__cpo3endE,@object
	.size		_ZN86_INTERNAL_df027bae_50_flash_fwd_hdimall_e4m3_paged_split_softcap_sm90_cu_0106449f_35434cuda3std3__45__cpo3endE,(_ZN86_INTERNAL_df027bae_50_flash_fwd_hdimall_e4m3_paged_split_softcap_sm90_cu_0106449f_35434cuda3std3__419piecewise_constructE - _ZN86_INTERNAL_df027bae_50_flash_fwd_hdimall_e4m3_paged_split_softcap_sm90_cu_0106449f_35434cuda3std3__45__cpo3endE)
_ZN86_INTERNAL_df027bae_50_flash_fwd_hdimall_e4m3_paged_split_softcap_sm90_cu_0106449f_35434cuda3std3__45__cpo3endE:
	.zero		1
	.type		_ZN86_INTERNAL_df027bae_50_flash_fwd_hdimall_e4m3_paged_split_softcap_sm90_cu_0106449f_35434cuda3std3__419piecewise_constructE,@object
	.size		_ZN86_INTERNAL_df027bae_50_flash_fwd_hdimall_e4m3_paged_split_softcap_sm90_cu_0106449f_35434cuda3std3__419piecewise_constructE,(_ZN86_INTERNAL_df027bae_50_flash_fwd_hdimall_e4m3_paged_split_softcap_sm90_cu_0106449f_35434cuda3std3__45__cpo4cendE - _ZN86_INTERNAL_df027bae_50_flash_fwd_hdimall_e4m3_paged_split_softcap_sm90_cu_0106449f_35434cuda3std3__419piecewise_constructE)
_ZN86_INTERNAL_df027bae_50_flash_fwd_hdimall_e4m3_paged_split_softcap_sm90_cu_0106449f_35434cuda3std3__419piecewise_constructE:
	.zero		1
	.type		_ZN86_INTERNAL_df027bae_50_flash_fwd_hdimall_e4m3_paged_split_softcap_sm90_cu_0106449f_35434cuda3std3__45__cpo4cendE,@object
	.size		_ZN86_INTERNAL_df027bae_50_flash_fwd_hdimall_e4m3_paged_split_softcap_sm90_cu_0106449f_35434cuda3std3__45__cpo4cendE,(_ZN86_INTERNAL_df027bae_50_flash_fwd_hdimall_e4m3_paged_split_softcap_sm90_cu_0106449f_35434cuda3std6ranges3__45__cpo4swapE - _ZN86_INTERNAL_df027bae_50_flash_fwd_hdimall_e4m3_paged_split_softcap_sm90_cu_0106449f_35434cuda3std3__45__cpo4cendE)
_ZN86_INTERNAL_df027bae_50_flash_fwd_hdimall_e4m3_paged_split_softcap_sm90_cu_0106449f_35434cuda3std3__45__cpo4cendE:
	.zero		1
	.type		_ZN86_INTERNAL_df027bae_50_flash_fwd_hdimall_e4m3_paged_split_softcap_sm90_cu_0106449f_35434cuda3std6ranges3__45__cpo4swapE,@object
	.size		_ZN86_INTERNAL_df027bae_50_flash_fwd_hdimall_e4m3_paged_split_softcap_sm90_cu_0106449f_35434cuda3std6ranges3__45__cpo4swapE,(.L_49 - _ZN86_INTERNAL_df027bae_50_flash_fwd_hdimall_e4m3_paged_split_softcap_sm90_cu_0106449f_35434cuda3std6ranges3__45__cpo4swapE)
_ZN86_INTERNAL_df027bae_50_flash_fwd_hdimall_e4m3_paged_split_softcap_sm90_cu_0106449f_35434cuda3std6ranges3__45__cpo4swapE:
	.zero		1
.L_49:


//--------------------- .nv.shared._ZN7cutlass13device_kernelIN5flash11enable_sm90INS1_16FlashAttnFwdSm90INS1_25CollectiveMainloopFwdSm90ILi2EN4cute5tupleIJNS5_1CILi1EEES8_S8_EEENS6_IJNS7_ILi128EEESA_NS7_ILi256EEEEEELi256ENS_12float_e4m3_tEfNS_4arch4Sm90ELb0ELb0ELb1ELb1ELb1ELb0ELb0ELb1ELb0ELb1ELb1ELb0EEENS1_21CollectiveEpilogueFwdINS6_IJSA_SB_SA_EEES9_NS_10bfloat16_tESF_Li256ELb1ELb1ELb1ELb1EEENS1_36VarlenDynamicPersistentTileSchedulerILi128ELi128ELi256ELi128ELb1ELb1ELb1ELb0ELb1ELb1EEEEEEEEEvNT_6ParamsE --------------------------
	.section	.nv.shared._ZN7cutlass13device_kernelIN5flash11enable_sm90INS1_16FlashAttnFwdSm90INS1_25CollectiveMainloopFwdSm90ILi2EN4cute5tupleIJNS5_1CILi1EEES8_S8_EEENS6_IJNS7_ILi128EEESA_NS7_ILi256EEEEEELi256ENS_12float_e4m3_tEfNS_4arch4Sm90ELb0ELb0ELb1ELb1ELb1ELb0ELb0ELb1ELb0ELb1ELb1ELb0EEENS1_21CollectiveEpilogueFwdINS6_IJSA_SB_SA_EEES9_NS_10bfloat16_tESF_Li256ELb1ELb1ELb1ELb1EEENS1_36VarlenDynamicPersistentTileSchedulerILi128ELi128ELi256ELi128ELb1ELb1ELb1ELb0ELb1ELb1EEEEEEEEEvNT_6ParamsE,"aw",@nobits
	.sectionflags	@""
	.align	16
	.zero		1024


//--------------------- .nv.shared._ZN7cutlass13device_kernelIN5flash11enable_sm90INS1_16FlashAttnFwdSm90INS1_25CollectiveMainloopFwdSm90ILi2EN4cute5tupleIJNS5_1CILi1EEES8_S8_EEENS6_IJNS7_ILi128EEESA_NS7_ILi256EEEEEELi256ENS_12float_e4m3_tEfNS_4arch4Sm90ELb0ELb0ELb1ELb1ELb1ELb1ELb0ELb1ELb0ELb1ELb1ELb0EEENS1_21CollectiveEpilogueFwdINS6_IJSA_SB_SA_EEES9_NS_10bfloat16_tESF_Li256ELb1ELb1ELb1ELb1EEENS1_36VarlenDynamicPersistentTileSchedulerILi128ELi128ELi256ELi128ELb1ELb1ELb1ELb0ELb1ELb1EEEEEEEEEvNT_6ParamsE --------------------------
	.section	.nv.shared._ZN7cutlass13device_kernelIN5flash11enable_sm90INS1_16FlashAttnFwdSm90INS1_25CollectiveMainloopFwdSm90ILi2EN4cute5tupleIJNS5_1CILi1EEES8_S8_EEENS6_IJNS7_ILi128EEESA_NS7_ILi256EEEEEELi256ENS_12float_e4m3_tEfNS_4arch4Sm90ELb0ELb0ELb1ELb1ELb1ELb1ELb0ELb1ELb0ELb1ELb1ELb0EEENS1_21CollectiveEpilogueFwdINS6_IJSA_SB_SA_EEES9_NS_10bfloat16_tESF_Li256ELb1ELb1ELb1ELb1EEENS1_36VarlenDynamicPersistentTileSchedulerILi128ELi128ELi256ELi128ELb1ELb1ELb1ELb0ELb1ELb1EEEEEEEEEvNT_6ParamsE,"aw",@nobits
	.sectionflags	@""
	.align	16
	.zero		1024


//--------------------- .nv.shared._ZN7cutlass13device_kernelIN5flash11enable_sm90INS1_16FlashAttnFwdSm90INS1_25CollectiveMainloopFwdSm90ILi2EN4cute5tupleIJNS5_1CILi1EEES8_S8_EEENS6_IJNS7_ILi128EEENS7_ILi64EEENS7_ILi256EEEEEELi256ENS_12float_e4m3_tEfNS_4arch4Sm90ELb0ELb1ELb1ELb0ELb1ELb0ELb0ELb1ELb0ELb1ELb1ELb0EEENS1_21CollectiveEpilogueFwdINS6_IJSA_SC_SB_EEES9_NS_10bfloat16_tESG_Li256ELb0ELb1ELb1ELb1EEENS1_19SingleTileSchedulerILb0ELb1ELb1ELi128EEEEEEEEEvNT_6ParamsE --------------------------
	.section	.nv.shared._ZN7cutlass13device_kernelIN5flash11enable_sm90INS1_16FlashAttnFwdSm90INS1_25CollectiveMainloopFwdSm90ILi2EN4cute5tupleIJNS5_1CILi1EEES8_S8_EEENS6_IJNS7_ILi128EEENS7_ILi64EEENS7_ILi256EEEEEELi256ENS_12float_e4m3_tEfNS_4arch4Sm90ELb0ELb1ELb1ELb0ELb1ELb0ELb0ELb1ELb0ELb1ELb1ELb0EEENS1_21CollectiveEpilogueFwdINS6_IJSA_SC_SB_EEES9_NS_10bfloat16_tESG_Li256ELb0ELb1ELb1ELb1EEENS1_19SingleTileSchedulerILb0ELb1ELb1ELi128EEEEEEEEEvNT_6ParamsE,"aw",@nobits
	.sectionflags	@""
	.align	16
	.zero		1024


//--------------------- .nv.shared._ZN7cutlass13device_kernelIN5flash11enable_sm90INS1_16FlashAttnFwdSm90INS1_25CollectiveMainloopFwdSm90ILi2EN4cute5tupleIJNS5_1CILi1EEES8_S8_EEENS6_IJNS7_ILi128EEENS7_ILi64EEENS7_ILi256EEEEEELi256ENS_12float_e4m3_tEfNS_4arch4Sm90ELb0ELb1ELb1ELb1ELb1ELb0ELb0ELb1ELb0ELb1ELb1ELb0EEENS1_21CollectiveEpilogueFwdINS6_IJSA_SC_SB_EEES9_NS_10bfloat16_tESG_Li256ELb1ELb1ELb1ELb1EEENS1_36VarlenDynamicPersistentTileSchedulerILi128ELi64ELi256ELi128ELb1ELb1ELb1ELb1ELb0ELb1EEEEEEEEEvNT_6ParamsE --------------------------
	.section	.nv.shared._ZN7cutlass13device_kernelIN5flash11enable_sm90INS1_16FlashAttnFwdSm90INS1_25CollectiveMainloopFwdSm90ILi2EN4cute5tupleIJNS5_1CILi1EEES8_S8_EEENS6_IJNS7_ILi128EEENS7_ILi64EEENS7_ILi256EEEEEELi256ENS_12float_e4m3_tEfNS_4arch4Sm90ELb0ELb1ELb1ELb1ELb1ELb0ELb0ELb1ELb0ELb1ELb1ELb0EEENS1_21CollectiveEpilogueFwdINS6_IJSA_SC_SB_EEES9_NS_10bfloat16_tESG_Li256ELb1ELb1ELb1ELb1EEENS1_36VarlenDynamicPersistentTileSchedulerILi128ELi64ELi256ELi128ELb1ELb1ELb1ELb1ELb0ELb1EEEEEEEEEvNT_6ParamsE,"aw",@nobits
	.sectionflags	@""
	.align	16
	.zero		1024


//--------------------- .nv.shared._ZN7cutlass13device_kernelIN5flash11enable_sm90INS1_16FlashAttnFwdSm90INS1_25CollectiveMainloopFwdSm90ILi2EN4cute5tupleIJNS5_1CILi1EEES8_S8_EEENS6_IJNS7_ILi128EEENS7_ILi64EEENS7_ILi256EEEEEELi256ENS_12float_e4m3_tEfNS_4arch4Sm90ELb0ELb1ELb1ELb1ELb1ELb1ELb0ELb1ELb0ELb1ELb1ELb0EEENS1_21CollectiveEpilogueFwdINS6_IJSA_SC_SB_EEES9_NS_10bfloat16_tESG_Li256ELb1ELb1ELb1ELb1EEENS1_36VarlenDynamicPersistentTileSchedulerILi128ELi64ELi256ELi128ELb1ELb1ELb1ELb1ELb0ELb1EEEEEEEEEvNT_6ParamsE --------------------------
	.section	.nv.shared._ZN7cutlass13device_kernelIN5flash11enable_sm90INS1_16FlashAttnFwdSm90INS1_25CollectiveMainloopFwdSm90ILi2EN4cute5tupleIJNS5_1CILi1EEES8_S8_EEENS6_IJNS7_ILi128EEENS7_ILi64EEENS7_ILi256EEEEEELi256ENS_12float_e4m3_tEfNS_4arch4Sm90ELb0ELb1ELb1ELb1ELb1ELb1ELb0ELb1ELb0ELb1ELb1ELb0EEENS1_21CollectiveEpilogueFwdINS6_IJSA_SC_SB_EEES9_NS_10bfloat16_tESG_Li256ELb1ELb1ELb1ELb1EEENS1_36VarlenDynamicPersistentTileSchedulerILi128ELi64ELi256ELi128ELb1ELb1ELb1ELb1ELb0ELb1EEEEEEEEEvNT_6ParamsE,"aw",@nobits
	.sectionflags	@""
	.align	16
	.zero		1024


//--------------------- .nv.shared._ZN7cutlass13device_kernelIN5flash11enable_sm90INS1_16FlashAttnFwdSm90INS1_25CollectiveMainloopFwdSm90ILi2EN4cute5tupleIJNS5_1CILi1EEES8_S8_EEENS6_IJNS7_ILi128EEESA_NS7_ILi256EEEEEELi256ENS_12float_e4m3_tEfNS_4arch4Sm90ELb1ELb0ELb1ELb0ELb1ELb0ELb0ELb1ELb0ELb1ELb1ELb0EEENS1_21CollectiveEpilogueFwdINS6_IJSA_SB_SA_EEES9_NS_10bfloat16_tESF_Li256ELb0ELb1ELb1ELb1EEENS1_19SingleTileSchedulerILb0ELb1ELb1ELi128EEEEEEEEEvNT_6ParamsE --------------------------
	.section	.nv.shared._ZN7cutlass13device_kernelIN5flash11enable_sm90INS1_16FlashAttnFwdSm90INS1_25CollectiveMainloopFwdSm90ILi2EN4cute5tupleIJNS5_1CILi1EEES8_S8_EEENS6_IJNS7_ILi128EEESA_NS7_ILi256EEEEEELi256ENS_12float_e4m3_tEfNS_4arch4Sm90ELb1ELb0ELb1ELb0ELb1ELb0ELb0ELb1ELb0ELb1ELb1ELb0EEENS1_21CollectiveEpilogueFwdINS6_IJSA_SB_SA_EEES9_NS_10bfloat16_tESF_Li256ELb0ELb1ELb1ELb1EEENS1_19SingleTileSchedulerILb0ELb1ELb1ELi128EEEEEEEEEvNT_6ParamsE,"aw",@nobits
	.sectionflags	@""
	.align	16
	.zero		1024


//--------------------- .nv.shared._ZN7cutlass13device_kernelIN5flash11enable_sm90INS1_16FlashAttnFwdSm90INS1_25CollectiveMainloopFwdSm90ILi2EN4cute5tupleIJNS5_1CILi1EEES8_S8_EEENS6_IJNS7_ILi128EEESA_NS7_ILi256EEEEEELi256ENS_12float_e4m3_tEfNS_4arch4Sm90ELb1ELb0ELb1ELb1ELb1ELb0ELb0ELb1ELb0ELb1ELb1ELb0EEENS1_21CollectiveEpilogueFwdINS6_IJSA_SB_SA_EEES9_NS_10bfloat16_tESF_Li256ELb1ELb1ELb1ELb1EEENS1_36VarlenDynamicPersistentTileSchedulerILi128ELi128ELi256ELi128ELb1ELb1ELb1ELb1ELb1ELb1EEEEEEEEEvNT_6ParamsE --------------------------
	.section	.nv.shared._ZN7cutlass13device_kernelIN5flash11enable_sm90INS1_16FlashAttnFwdSm90INS1_25CollectiveMainloopFwdSm90ILi2EN4cute5tupleIJNS5_1CILi1EEES8_S8_EEENS6_IJNS7_ILi128EEESA_NS7_ILi256EEEEEELi256ENS_12float_e4m3_tEfNS_4arch4Sm90ELb1ELb0ELb1ELb1ELb1ELb0ELb0ELb1ELb0ELb1ELb1ELb0EEENS1_21CollectiveEpilogueFwdINS6_IJSA_SB_SA_EEES9_NS_10bfloat16_tESF_Li256ELb1ELb1ELb1ELb1EEENS1_36VarlenDynamicPersistentTileSchedulerILi128ELi128ELi256ELi128ELb1ELb1ELb1ELb1ELb1ELb1EEEEEEEEEvNT_6ParamsE,"aw",@nobits
	.sectionflags	@""
	.align	16
	.zero		1024


//--------------------- .nv.shared._ZN7cutlass13device_kernelIN5flash11enable_sm90INS1_16FlashAttnFwdSm90INS1_25CollectiveMainloopFwdSm90ILi2EN4cute5tupleIJNS5_1CILi1EEES8_S8_EEENS6_IJNS7_ILi128EEESA_NS7_ILi256EEEEEELi256ENS_12float_e4m3_tEfNS_4arch4Sm90ELb1ELb0ELb1ELb1ELb1ELb1ELb0ELb1ELb0ELb1ELb1ELb0EEENS1_21CollectiveEpilogueFwdINS6_IJSA_SB_SA_EEES9_NS_10bfloat16_tESF_Li256ELb1ELb1ELb1ELb1EEENS1_36VarlenDynamicPersistentTileSchedulerILi128ELi128ELi256ELi128ELb1ELb1ELb1ELb1ELb1ELb1EEEEEEEEEvNT_6ParamsE --------------------------
	.section	.nv.shared._ZN7cutlass13device_kernelIN5flash11enable_sm90INS1_16FlashAttnFwdSm90INS1_25CollectiveMainloopFwdSm90ILi2EN4cute5tupleIJNS5_1CILi1EEES8_S8_EEENS6_IJNS7_ILi128EEESA_NS7_ILi256EEEEEELi256ENS_12float_e4m3_tEfNS_4arch4Sm90ELb1ELb0ELb1ELb1ELb1ELb1ELb0ELb1ELb0ELb1ELb1ELb0EEENS1_21CollectiveEpilogueFwdINS6_IJSA_SB_SA_EEES9_NS_10bfloat16_tESF_Li256ELb1ELb1ELb1ELb1EEENS1_36VarlenDynamicPersistentTileSchedulerILi128ELi128ELi256ELi128ELb1ELb1ELb1ELb1ELb1ELb1EEEEEEEEEvNT_6ParamsE,"aw",@nobits
	.sectionflags	@""
	.align	16
	.zero		1024


//--------------------- .nv.shared._ZN7cutlass13device_kernelIN5flash11enable_sm90INS1_16FlashAttnFwdSm90INS1_25CollectiveMainloopFwdSm90ILi2EN4cute5tupleIJNS5_1CILi1EEES8_S8_EEENS6_IJNS7_ILi128EEENS7_ILi160EEENS7_ILi192EEEEEELi192ENS_12float_e4m3_tEfNS_4arch4Sm90ELb0ELb0ELb1ELb0ELb1ELb0ELb0ELb1ELb1ELb1ELb1ELb0EEENS1_21CollectiveEpilogueFwdINS6_IJSA_SC_SB_EEES9_NS_10bfloat16_tESG_Li256ELb0ELb1ELb1ELb1EEENS1_19SingleTileSchedulerILb0ELb1ELb1ELi128EEEEEEEEEvNT_6ParamsE --------------------------
	.section	.nv.shared._ZN7cutlass13device_kernelIN5flash11enable_sm90INS1_16FlashAttnFwdSm90INS1_25CollectiveMainloopFwdSm90ILi2EN4cute5tupleIJNS5_1CILi1EEES8_S8_EEENS6_IJNS7_ILi128EEENS7_ILi160EEENS7_ILi192EEEEEELi192ENS_12float_e4m3_tEfNS_4arch4Sm90ELb0ELb0ELb1ELb0ELb1ELb0ELb0ELb1ELb1ELb1ELb1ELb0EEENS1_21CollectiveEpilogueFwdINS6_IJSA_SC_SB_EEES9_NS_10bfloat16_tESG_Li256ELb0ELb1ELb1ELb1EEENS1_19SingleTileSchedulerILb0ELb1ELb1ELi128EEEEEEEEEvNT_6ParamsE,"aw",@nobits
	.sectionflags	@""
	.align	16
	.zero		1024


//--------------------- .nv.shared._ZN7cutlass13device_kernelIN5flash11enable_sm90INS1_16FlashAttnFwdSm90INS1_25CollectiveMainloopFwdSm90ILi2EN4cute5tupleIJNS5_1CILi1EEES8_S8_EEENS6_IJNS7_ILi128EEENS7_ILi160EEENS7_ILi192EEEEEELi192ENS_12float_e4m3_tEfNS_4arch4Sm90ELb0ELb0ELb1ELb1ELb1ELb0ELb0ELb1ELb1ELb1ELb1ELb0EEENS1_21CollectiveEpilogueFwdINS6_IJSA_SC_SB_EEES9_NS_10bfloat16_tESG_Li256ELb1ELb1ELb1ELb1EEENS1_36VarlenDynamicPersistentTileSchedulerILi128ELi160ELi256ELi128ELb1ELb1ELb1ELb0ELb1ELb1EEEEEEEEEvNT_6ParamsE --------------------------
	.section	.nv.shared._ZN7cutlass13device_kernelIN5flash11enable_sm90INS1_16FlashAttnFwdSm90INS1_25CollectiveMainloopFwdSm90ILi2EN4cute5tupleIJNS5_1CILi1EEES8_S8_EEENS6_IJNS7_ILi128EEENS7_ILi160EEENS7_ILi192EEEEEELi192ENS_12float_e4m3_tEfNS_4arch4Sm90ELb0ELb0ELb1ELb1ELb1ELb0ELb0ELb1ELb1ELb1ELb1ELb0EEENS1_21CollectiveEpilogueFwdINS6_IJSA_SC_SB_EEES9_NS_10bfloat16_tESG_Li256ELb1ELb1ELb1ELb1EEENS1_36VarlenDynamicPersistentTileSchedulerILi128ELi160ELi256ELi128ELb1ELb1ELb1ELb0ELb1ELb1EEEEEEEEEvNT_6ParamsE,"aw",@nobits
	.sectionflags	@""
	.align	16
	.zero		1024


//--------------------- .nv.shared._ZN7cutlass13device_kernelIN5flash11enable_sm90INS1_16FlashAttnFwdSm90INS1_25CollectiveMainloopFwdSm90ILi2EN4cute5tupleIJNS5_1CILi1EEES8_S8_EEENS6_IJNS7_ILi128EEENS7_ILi160EEENS7_ILi192EEEEEELi192ENS_12float_e4m3_tEfNS_4arch4Sm90ELb0ELb0ELb1ELb1ELb1ELb1ELb0ELb1ELb1ELb1ELb1ELb0EEENS1_21CollectiveEpilogueFwdINS6_IJSA_SC_SB_EEES9_NS_10bfloat16_tESG_Li256ELb1ELb1ELb1ELb1EEENS1_36VarlenDynamicPersistentTileSchedulerILi128ELi160ELi256ELi128ELb1ELb1ELb1ELb0ELb1ELb1EEEEEEEEEvNT_6ParamsE --------------------------
	.section	.nv.shared._ZN7cutlass13device_kernelIN5flash11enable_sm90INS1_16FlashAttnFwdSm90INS1_25CollectiveMainloopFwdSm90ILi2EN4cute5tupleIJNS5_1CILi1EEES8_S8_EEENS6_IJNS7_ILi128EEENS7_ILi160EEENS7_ILi192EEEEEELi192ENS_12float_e4m3_tEfNS_4arch4Sm90ELb0ELb0ELb1ELb1ELb1ELb1ELb0ELb1ELb1ELb1ELb1ELb0EEENS1_21CollectiveEpilogueFwdINS6_IJSA_SC_SB_EEES9_NS_10bfloat16_tESG_Li256ELb1ELb1ELb1ELb1EEENS1_36VarlenDynamicPersistentTileSchedulerILi128ELi160ELi256ELi128ELb1ELb1ELb1ELb0ELb1ELb1EEEEEEEEEvNT_6ParamsE,"aw",@nobits
	.sectionflags	@""
	.align	16
	.zero		1024


//--------------------- .nv.shared._ZN7cutlass13device_kernelIN5flash11enable_sm90INS1_16FlashAttnFwdSm90INS1_25CollectiveMainloopFwdSm90ILi2EN4cute5tupleIJNS5_1CILi1EEES8_S8_EEENS6_IJNS7_ILi128EEESA_NS7_ILi192EEEEEELi192ENS_12float_e4m3_tEfNS_4arch4Sm90ELb0ELb1ELb1ELb0ELb1ELb0ELb0ELb1ELb1ELb1ELb1ELb0EEENS1_21CollectiveEpilogueFwdINS6_IJSA_SB_SA_EEES9_NS_10bfloat16_tESF_Li256ELb0ELb1ELb1ELb1EEENS1_19SingleTileSchedulerILb0ELb1ELb1ELi128EEEEEEEEEvNT_6ParamsE --------------------------
	.section	.nv.shared._ZN7cutlass13device_kernelIN5flash11enable_sm90INS1_16FlashAttnFwdSm90INS1_25CollectiveMainloopFwdSm90ILi2EN4cute5tupleIJNS5_1CILi1EEES8_S8_EEENS6_IJNS7_ILi128EEESA_NS7_ILi192EEEEEELi192ENS_12float_e4m3_tEfNS_4arch4Sm90ELb0ELb1ELb1ELb0ELb1ELb0ELb0ELb1ELb1ELb1ELb1ELb0EEENS1_21CollectiveEpilogueFwdINS6_IJSA_SB_SA_EEES9_NS_10bfloat16_tESF_Li256ELb0ELb1ELb1ELb1EEENS1_19SingleTileSchedulerILb0ELb1ELb1ELi128EEEEEEEEEvNT_6ParamsE,"aw",@nobits
	.sectionflags	@""
	.align	16
	.zero		1024


//--------------------- .nv.shared._ZN7cutlass13device_kernelIN5flash11enable_sm90INS1_16FlashAttnFwdSm90INS1_25CollectiveMainloopFwdSm90ILi2EN4cute5tupleIJNS5_1CILi1EEES8_S8_EEENS6_IJNS7_ILi128EEESA_NS7_ILi192EEEEEELi192ENS_12float_e4m3_tEfNS_4arch4Sm90ELb0ELb1ELb1ELb1ELb1ELb0ELb0ELb1ELb1ELb1ELb1ELb0EEENS1_21CollectiveEpilogueFwdINS6_IJSA_SB_SA_EEES9_NS_10bfloat16_tESF_Li256ELb1ELb1ELb1ELb1EEENS1_36VarlenDynamicPersistentTileSchedulerILi128ELi128ELi256ELi128ELb1ELb1ELb1ELb1ELb0ELb1EEEEEEEEEvNT_6ParamsE --------------------------
	.section	.nv.shared._ZN7cutlass13device_kernelIN5flash11enable_sm90INS1_16FlashAttnFwdSm90INS1_25CollectiveMainloopFwdSm90ILi2EN4cute5tupleIJNS5_1CILi1EEES8_S8_EEENS6_IJNS7_ILi128EEESA_NS7_ILi192EEEEEELi192ENS_12float_e4m3_tEfNS_4arch4Sm90ELb0ELb1ELb1ELb1ELb1ELb0ELb0ELb1ELb1ELb1ELb1ELb0EEENS1_21CollectiveEpilogueFwdINS6_IJSA_SB_SA_EEES9_NS_10bfloat16_tESF_Li256ELb1ELb1ELb1ELb1EEENS1_36VarlenDynamicPersistentTileSchedulerILi128ELi128ELi256ELi128ELb1ELb1ELb1ELb1ELb0ELb1EEEEEEEEEvNT_6ParamsE,"aw",@nobits
	.sectionflags	@""
	.align	16
	.zero		1024


//--------------------- .nv.shared._ZN7cutlass13device_kernelIN5flash11enable_sm90INS1_16FlashAttnFwdSm90INS1_25CollectiveMainloopFwdSm90ILi2EN4cute5tupleIJNS5_1CILi1EEES8_S8_EEENS6_IJNS7_ILi128EEESA_NS7_ILi192EEEEEELi192ENS_12float_e4m3_tEfNS_4arch4Sm90ELb0ELb1ELb1ELb1ELb1ELb1ELb0ELb1ELb1ELb1ELb1ELb0EEENS1_21CollectiveEpilogueFwdINS6_IJSA_SB_SA_EEES9_NS_10bfloat16_tESF_Li256ELb1ELb1ELb1ELb1EEENS1_36VarlenDynamicPersistentTileSchedulerILi128ELi128ELi256ELi128ELb1ELb1ELb1ELb1ELb0ELb1EEEEEEEEEvNT_6ParamsE --------------------------
	.section	.nv.shared._ZN7cutlass13device_kernelIN5flash11enable_sm90INS1_16FlashAttnFwdSm90INS1_25CollectiveMainloopFwdSm90ILi2EN4cute5tupleIJNS5_1CILi1EEES8_S8_EEENS6_IJNS7_ILi128EEESA_NS7_ILi192EEEEEELi192ENS_12float_e4m3_tEfNS_4arch4Sm90ELb0ELb1ELb1ELb1ELb1ELb1ELb0ELb1ELb1ELb1ELb1ELb0EEENS1_21CollectiveEpilogueFwdINS6_IJSA_SB_SA_EEES9_NS_10bfloat16_tESF_Li256ELb1ELb1ELb1ELb1EEENS1_36VarlenDynamicPersistentTileSchedulerILi128ELi128ELi256ELi128ELb1ELb1ELb1ELb1ELb0ELb1EEEEEEEEEvNT_6ParamsE,"aw",@nobits
	.sectionflags	@""
	.align	16
	.zero		1024


//--------------------- .nv.shared._ZN7cutlass13device_kernelIN5flash11enable_sm90INS1_16FlashAttnFwdSm90INS1_25CollectiveMainloopFwdSm90ILi2EN4cute5tupleIJNS5_1CILi1EEES8_S8_EEENS6_IJNS7_ILi128EEENS7_ILi160EEENS7_ILi192EEEEEELi192ENS_12float_e4m3_tEfNS_4arch4Sm90ELb1ELb0ELb1ELb0ELb1ELb0ELb0ELb1ELb1ELb1ELb1ELb0EEENS1_21CollectiveEpilogueFwdINS6_IJSA_SC_SB_EEES9_NS_10bfloat16_tESG_Li256ELb0ELb1ELb1ELb1EEENS1_19SingleTileSchedulerILb0ELb1ELb1ELi128EEEEEEEEEvNT_6ParamsE --------------------------
	.section	.nv.shared._ZN7cutlass13device_kernelIN5flash11enable_sm90INS1_16FlashAttnFwdSm90INS1_25CollectiveMainloopFwdSm90ILi2EN4cute5tupleIJNS5_1CILi1EEES8_S8_EEENS6_IJNS7_ILi128EEENS7_ILi160EEENS7_ILi192EEEEEELi192ENS_12float_e4m3_tEfNS_4arch4Sm90ELb1ELb0ELb1ELb0ELb1ELb0ELb0ELb1ELb1ELb1ELb1ELb0EEENS1_21CollectiveEpilogueFwdINS6_IJSA_SC_SB_EEES9_NS_10bfloat16_tESG_Li256ELb0ELb1ELb1ELb1EEENS1_19SingleTileSchedulerILb0ELb1ELb1ELi128EEEEEEEEEvNT_6ParamsE,"aw",@nobits
	.sectionflags	@""
	.align	16
	.zero		1024


//--------------------- .nv.shared._ZN7cutlass13device_kernelIN5flash11enable_sm90INS1_16FlashAttnFwdSm90INS1_25CollectiveMainloopFwdSm90ILi2EN4cute5tupleIJNS5_1CILi1EEES8_S8_EEENS6_IJNS7_ILi128EEENS7_ILi160EEENS7_ILi192EEEEEELi192ENS_12float_e4m3_tEfNS_4arch4Sm90ELb1ELb0ELb1ELb1ELb1ELb0ELb0ELb1ELb1ELb1ELb1ELb0EEENS1_21CollectiveEpilogueFwdINS6_IJSA_SC_SB_EEES9_NS_10bfloat16_tESG_Li256ELb1ELb1ELb1ELb1EEENS1_36VarlenDynamicPersistentTileSchedulerILi128ELi160ELi256ELi128ELb1ELb1ELb1ELb1ELb1ELb1EEEEEEEEEvNT_6ParamsE --------------------------
	.section	.nv.shared._ZN7cutlass13device_kernelIN5flash11enable_sm90INS1_16FlashAttnFwdSm90INS1_25CollectiveMainloopFwdSm90ILi2EN4cute5tupleIJNS5_1CILi1EEES8_S8_EEENS6_IJNS7_ILi128EEENS7_ILi160EEENS7_ILi192EEEEEELi192ENS_12float_e4m3_tEfNS_4arch4Sm90ELb1ELb0ELb1ELb1ELb1ELb0ELb0ELb1ELb1ELb1ELb1ELb0EEENS1_21CollectiveEpilogueFwdINS6_IJSA_SC_SB_EEES9_NS_10bfloat16_tESG_Li256ELb1ELb1ELb1ELb1EEENS1_36VarlenDynamicPersistentTileSchedulerILi128ELi160ELi256ELi128ELb1ELb1ELb1ELb1ELb1ELb1EEEEEEEEEvNT_6ParamsE,"aw",@nobits
	.sectionflags	@""
	.align	16
	.zero		1024


//--------------------- .nv.shared._ZN7cutlass13device_kernelIN5flash11enable_sm90INS1_16FlashAttnFwdSm90INS1_25CollectiveMainloopFwdSm90ILi2EN4cute5tupleIJNS5_1CILi1EEES8_S8_EEENS6_IJNS7_ILi128EEENS7_ILi160EEENS7_ILi192EEEEEELi192ENS_12float_e4m3_tEfNS_4arch4Sm90ELb1ELb0ELb1ELb1ELb1ELb1ELb0ELb1ELb1ELb1ELb1ELb0EEENS1_21CollectiveEpilogueFwdINS6_IJSA_SC_SB_EEES9_NS_10bfloat16_tESG_Li256ELb1ELb1ELb1ELb1EEENS1_36VarlenDynamicPersistentTileSchedulerILi128ELi160ELi256ELi128ELb1ELb1ELb1ELb1ELb1ELb1EEEEEEEEEvNT_6ParamsE --------------------------
	.section	.nv.shared._ZN7cutlass13device_kernelIN5flash11enable_sm90INS1_16FlashAttnFwdSm90INS1_25CollectiveMainloopFwdSm90ILi2EN4cute5tupleIJNS5_1CILi1EEES8_S8_EEENS6_IJNS7_ILi128EEENS7_ILi160EEENS7_ILi192EEEEEELi192ENS_12float_e4m3_tEfNS_4arch4Sm90ELb1ELb0ELb1ELb1ELb1ELb1ELb0ELb1ELb1ELb1ELb1ELb0EEENS1_21CollectiveEpilogueFwdINS6_IJSA_SC_SB_EEES9_NS_10bfloat16_tESG_Li256ELb1ELb1ELb1ELb1EEENS1_36VarlenDynamicPersistentTileSchedulerILi128ELi160ELi256ELi128ELb1ELb1ELb1ELb1ELb1ELb1EEEEEEEEEvNT_6ParamsE,"aw",@nobits
	.sectionflags	@""
	.align	16
	.zero		1024


//--------------------- .nv.shared._ZN7cutlass13device_kernelIN5flash11enable_sm90INS1_16FlashAttnFwdSm90INS1_25CollectiveMainloopFwdSm90ILi2EN4cute5tupleIJNS5_1CILi1EEES8_S8_EEENS6_IJNS7_ILi128EEENS7_ILi160EEESA_EEELi128ENS_12float_e4m3_tEfNS_4arch4Sm90ELb0ELb0ELb1ELb0ELb1ELb0ELb0ELb1ELb1ELb1ELb1ELb0EEENS1_21CollectiveEpilogueFwdINS6_IJSA_SA_SB_EEES9_NS_10bfloat16_tESF_Li256ELb0ELb1ELb1ELb1EEENS1_19SingleTileSchedulerILb0ELb1ELb1ELi128EEEEEEEEEvNT_6ParamsE --------------------------
	.section	.nv.shared._ZN7cutlass13device_kernelIN5flash11enable_sm90INS1_16FlashAttnFwdSm90INS1_25CollectiveMainloopFwdSm90ILi2EN4cute5tupleIJNS5_1CILi1EEES8_S8_EEENS6_IJNS7_ILi128EEENS7_ILi160EEESA_EEELi128ENS_12float_e4m3_tEfNS_4arch4Sm90ELb0ELb0ELb1ELb0ELb1ELb0ELb0ELb1ELb1ELb1ELb1ELb0EEENS1_21CollectiveEpilogueFwdINS6_IJSA_SA_SB_EEES9_NS_10bfloat16_tESF_Li256ELb0ELb1ELb1ELb1EEENS1_19SingleTileSchedulerILb0ELb1ELb1ELi128EEEEEEEEEvNT_6ParamsE,"aw",@nobits
	.sectionflags	@""
	.align	16
	.zero		1024


//--------------------- .nv.shared._ZN7cutlass13device_kernelIN5flash11enable_sm90INS1_16FlashAttnFwdSm90INS1_25CollectiveMainloopFwdSm90ILi2EN4cute5tupleIJNS5_1CILi1EEES8_S8_EEENS6_IJNS7_ILi128EEENS7_ILi160EEESA_EEELi128ENS_12float_e4m3_tEfNS_4arch4Sm90ELb0ELb0ELb1ELb1ELb1ELb0ELb0ELb1ELb1ELb1ELb1ELb0EEENS1_21CollectiveEpilogueFwdINS6_IJSA_SA_SB_EEES9_NS_10bfloat16_tESF_Li256ELb1ELb1ELb1ELb1EEENS1_36VarlenDynamicPersistentTileSchedulerILi128ELi160ELi256ELi128ELb1ELb1ELb1ELb0ELb1ELb1EEEEEEEEEvNT_6ParamsE --------------------------
	.section	.nv.shared._ZN7cutlass13device_kernelIN5flash11enable_sm90INS1_16FlashAttnFwdSm90INS1_25CollectiveMainloopFwdSm90ILi2EN4cute5tupleIJNS5_1CILi1EEES8_S8_EEENS6_IJNS7_ILi128EEENS7_ILi160EEESA_EEELi128ENS_12float_e4m3_tEfNS_4arch4Sm90ELb0ELb0ELb1ELb1ELb1ELb0ELb0ELb1ELb1ELb1ELb1ELb0EEENS1_21CollectiveEpilogueFwdINS6_IJSA_SA_SB_EEES9_NS_10bfloat16_tESF_Li256ELb1ELb1ELb1ELb1EEENS1_36VarlenDynamicPersistentTileSchedulerILi128ELi160ELi256ELi128ELb1ELb1ELb1ELb0ELb1ELb1EEEEEEEEEvNT_6ParamsE,"aw",@nobits
	.sectionflags	@""
	.align	16
	.zero		1024


//--------------------- .nv.shared._ZN7cutlass13device_kernelIN5flash11enable_sm90INS1_16FlashAttnFwdSm90INS1_25CollectiveMainloopFwdSm90ILi2EN4cute5tupleIJNS5_1CILi1EEES8_S8_EEENS6_IJNS7_ILi128EEENS7_ILi160EEESA_EEELi128ENS_12float_e4m3_tEfNS_4arch4Sm90ELb0ELb0ELb1ELb1ELb1ELb1ELb0ELb1ELb1ELb1ELb1ELb0EEENS1_21CollectiveEpilogueFwdINS6_IJSA_SA_SB_EEES9_NS_10bfloat16_tESF_Li256ELb1ELb1ELb1ELb1EEENS1_36VarlenDynamicPersistentTileSchedulerILi128ELi160ELi256ELi128ELb1ELb1ELb1ELb0ELb1ELb1EEEEEEEEEvNT_6ParamsE --------------------------
	.section	.nv.shared._ZN7cutlass13device_kernelIN5flash11enable_sm90INS1_16FlashAttnFwdSm90INS1_25CollectiveMainloopFwdSm90ILi2EN4cute5tupleIJNS5_1CILi1EEES8_S8_EEENS6_IJNS7_ILi128EEENS7_ILi160EEESA_EEELi128ENS_12float_e4m3_tEfNS_4arch4Sm90ELb0ELb0ELb1ELb1ELb1ELb1ELb0ELb1ELb1ELb1ELb1ELb0EEENS1_21CollectiveEpilogueFwdINS6_IJSA_SA_SB_EEES9_NS_10bfloat16_tESF_Li256ELb1ELb1ELb1ELb1EEENS1_36VarlenDynamicPersistentTileSchedulerILi128ELi160ELi256ELi128ELb1ELb1ELb1ELb0ELb1ELb1EEEEEEEEEvNT_6ParamsE,"aw",@nobits
	.sectionflags	@""
	.align	16
	.zero		1024


//--------------------- .nv.shared._ZN7cutlass13device_kernelIN5flash11enable_sm90INS1_16FlashAttnFwdSm90INS1_25CollectiveMainloopFwdSm90ILi2EN4cute5tupleIJNS5_1CILi1EEES8_S8_EEENS6_IJNS7_ILi128EEENS7_ILi160EEESA_EEELi128ENS_12float_e4m3_tEfNS_4arch4Sm90ELb0ELb1ELb1ELb0ELb1ELb0ELb0ELb1ELb1ELb1ELb1ELb0EEENS1_21CollectiveEpilogueFwdINS6_IJSA_SA_SB_EEES9_NS_10bfloat16_tESF_Li256ELb0ELb1ELb1ELb1EEENS1_19SingleTileSchedulerILb0ELb1ELb1ELi128EEEEEEEEEvNT_6ParamsE --------------------------
	.section	.nv.shared._ZN7cutlass13device_kernelIN5flash11enable_sm90INS1_16FlashAttnFwdSm90INS1_25CollectiveMainloopFwdSm90ILi2EN4cute5tupleIJNS5_1CILi1EEES8_S8_EEENS6_IJNS7_ILi128EEENS7_ILi160EEESA_EEELi128ENS_12float_e4m3_tEfNS_4arch4Sm90ELb0ELb1ELb1ELb0ELb1ELb0ELb0ELb1ELb1ELb1ELb1ELb0EEENS1_21CollectiveEpilogueFwdINS6_IJSA_SA_SB_EEES9_NS_10bfloat16_tESF_Li256ELb0ELb1ELb1ELb1EEENS1_19SingleTileSchedulerILb0ELb1ELb1ELi128EEEEEEEEEvNT_6ParamsE,"aw",@nobits
	.sectionflags	@""
	.align	16
	.zero		1024


//--------------------- .nv.shared._ZN7cutlass13device_kernelIN5flash11enable_sm90INS1_16FlashAttnFwdSm90INS1_25CollectiveMainloopFwdSm90ILi2EN4cute5tupleIJNS5_1CILi1EEES8_S8_EEENS6_IJNS7_ILi128EEENS7_ILi160EEESA_EEELi128ENS_12float_e4m3_tEfNS_4arch4Sm90ELb0ELb1ELb1ELb1ELb1ELb0ELb0ELb1ELb1ELb1ELb1ELb0EEENS1_21CollectiveEpilogueFwdINS6_IJSA_SA_SB_EEES9_NS_10bfloat16_tESF_Li256ELb1ELb1ELb1ELb1EEENS1_36VarlenDynamicPersistentTileSchedulerILi128ELi160ELi256ELi128ELb1ELb1ELb1ELb1ELb0ELb1EEEEEEEEEvNT_6ParamsE --------------------------
	.section	.nv.shared._ZN7cutlass13device_kernelIN5flash11enable_sm90INS1_16FlashAttnFwdSm90INS1_25CollectiveMainloopFwdSm90ILi2EN4cute5tupleIJNS5_1CILi1EEES8_S8_EEENS6_IJNS7_ILi128EEENS7_ILi160EEESA_EEELi128ENS_12float_e4m3_tEfNS_4arch4Sm90ELb0ELb1ELb1ELb1ELb1ELb0ELb0ELb1ELb1ELb1ELb1ELb0EEENS1_21CollectiveEpilogueFwdINS6_IJSA_SA_SB_EEES9_NS_10bfloat16_tESF_Li256ELb1ELb1ELb1ELb1EEENS1_36VarlenDynamicPersistentTileSchedulerILi128ELi160ELi256ELi128ELb1ELb1ELb1ELb1ELb0ELb1EEEEEEEEEvNT_6ParamsE,"aw",@nobits
	.sectionflags	@""
	.align	16
	.zero		1024


//--------------------- .nv.shared._ZN7cutlass13device_kernelIN5flash11enable_sm90INS1_16FlashAttnFwdSm90INS1_25CollectiveMainloopFwdSm90ILi2EN4cute5tupleIJNS5_1CILi1EEES8_S8_EEENS6_IJNS7_ILi128EEENS7_ILi160EEESA_EEELi128ENS_12float_e4m3_tEfNS_4arch4Sm90ELb0ELb1ELb1ELb1ELb1ELb1ELb0ELb1ELb1ELb1ELb1ELb0EEENS1_21CollectiveEpilogueFwdINS6_IJSA_SA_SB_EEES9_NS_10bfloat16_tESF_Li256ELb1ELb1ELb1ELb1EEENS1_36VarlenDynamicPersistentTileSchedulerILi128ELi160ELi256ELi128ELb1ELb1ELb1ELb1ELb0ELb1EEEEEEEEEvNT_6ParamsE --------------------------
	.section	.nv.shared._ZN7cutlass13device_kernelIN5flash11enable_sm90INS1_16FlashAttnFwdSm90INS1_25CollectiveMainloopFwdSm90ILi2EN4cute5tupleIJNS5_1CILi1EEES8_S8_EEENS6_IJNS7_ILi128EEENS7_ILi160EEESA_EEELi128ENS_12float_e4m3_tEfNS_4arch4Sm90ELb0ELb1ELb1ELb1ELb1ELb1ELb0ELb1ELb1ELb1ELb1ELb0EEENS1_21CollectiveEpilogueFwdINS6_IJSA_SA_SB_EEES9_NS_10bfloat16_tESF_Li256ELb1ELb1ELb1ELb1EEENS1_36VarlenDynamicPersistentTileSchedulerILi128ELi160ELi256ELi128ELb1ELb1ELb1ELb1ELb0ELb1EEEEEEEEEvNT_6ParamsE,"aw",@nobits
	.sectionflags	@""
	.align	16
	.zero		1024


//--------------------- .nv.shared._ZN7cutlass13device_kernelIN5flash11enable_sm90INS1_16FlashAttnFwdSm90INS1_25CollectiveMainloopFwdSm90ILi2EN4cute5tupleIJNS5_1CILi1EEES8_S8_EEENS6_IJNS7_ILi128EEENS7_ILi160EEESA_EEELi128ENS_12float_e4m3_tEfNS_4arch4Sm90ELb1ELb0ELb1ELb0ELb1ELb0ELb0ELb1ELb1ELb1ELb1ELb0EEENS1_21CollectiveEpilogueFwdINS6_IJSA_SA_SB_EEES9_NS_10bfloat16_tESF_Li256ELb0ELb1ELb1ELb1EEENS1_19SingleTileSchedulerILb0ELb1ELb1ELi128EEEEEEEEEvNT_6ParamsE --------------------------
	.section	.nv.shared._ZN7cutlass13device_kernelIN5flash11enable_sm90INS1_16FlashAttnFwdSm90INS1_25CollectiveMainloopFwdSm90ILi2EN4cute5tupleIJNS5_1CILi1EEES8_S8_EEENS6_IJNS7_ILi128EEENS7_ILi160EEESA_EEELi128ENS_12float_e4m3_tEfNS_4arch4Sm90ELb1ELb0ELb1ELb0ELb1ELb0ELb0ELb1ELb1ELb1ELb1ELb0EEENS1_21CollectiveEpilogueFwdINS6_IJSA_SA_SB_EEES9_NS_10bfloat16_tESF_Li256ELb0ELb1ELb1ELb1EEENS1_19SingleTileSchedulerILb0ELb1ELb1ELi128EEEEEEEEEvNT_6ParamsE,"aw",@nobits
	.sectionflags	@""
	.align	16
	.zero		1024


//--------------------- .nv.shared._ZN7cutlass13device_kernelIN5flash11enable_sm90INS1_16FlashAttnFwdSm90INS1_25CollectiveMainloopFwdSm90ILi2EN4cute5tupleIJNS5_1CILi1EEES8_S8_EEENS6_IJNS7_ILi128EEENS7_ILi160EEESA_EEELi128ENS_12float_e4m3_tEfNS_4arch4Sm90ELb1ELb0ELb1ELb1ELb1ELb0ELb0ELb1ELb1ELb1ELb1ELb0EEENS1_21CollectiveEpilogueFwdINS6_IJSA_SA_SB_EEES9_NS_10bfloat16_tESF_Li256ELb1ELb1ELb1ELb1EEENS1_36VarlenDynamicPersistentTileSchedulerILi128ELi160ELi256ELi128ELb1ELb1ELb1ELb1ELb1ELb1EEEEEEEEEvNT_6ParamsE --------------------------
	.section	.nv.shared._ZN7cutlass13device_kernelIN5flash11enable_sm90INS1_16FlashAttnFwdSm90INS1_25CollectiveMainloopFwdSm90ILi2EN4cute5tupleIJNS5_1CILi1EEES8_S8_EEENS6_IJNS7_ILi128EEENS7_ILi160EEESA_EEELi128ENS_12float_e4m3_tEfNS_4arch4Sm90ELb1ELb0ELb1ELb1ELb1ELb0ELb0ELb1ELb1ELb1ELb1ELb0EEENS1_21CollectiveEpilogueFwdINS6_IJSA_SA_SB_EEES9_NS_10bfloat16_tESF_Li256ELb1ELb1ELb1ELb1EEENS1_36VarlenDynamicPersistentTileSchedulerILi128ELi160ELi256ELi128ELb1ELb1ELb1ELb1ELb1ELb1EEEEEEEEEvNT_6ParamsE,"aw",@nobits
	.sectionflags	@""
	.align	16
	.zero		1024


//--------------------- .nv.shared._ZN7cutlass13device_kernelIN5flash11enable_sm90INS1_16FlashAttnFwdSm90INS1_25CollectiveMainloopFwdSm90ILi2EN4cute5tupleIJNS5_1CILi1EEES8_S8_EEENS6_IJNS7_ILi128EEENS7_ILi160EEESA_EEELi128ENS_12float_e4m3_tEfNS_4arch4Sm90ELb1ELb0ELb1ELb1ELb1ELb1ELb0ELb1ELb1ELb1ELb1ELb0EEENS1_21CollectiveEpilogueFwdINS6_IJSA_SA_SB_EEES9_NS_10bfloat16_tESF_Li256ELb1ELb1ELb1ELb1EEENS1_36VarlenDynamicPersistentTileSchedulerILi128ELi160ELi256ELi128ELb1ELb1ELb1ELb1ELb1ELb1EEEEEEEEEvNT_6ParamsE --------------------------
	.section	.nv.shared._ZN7cutlass13device_kernelIN5flash11enable_sm90INS1_16FlashAttnFwdSm90INS1_25CollectiveMainloopFwdSm90ILi2EN4cute5tupleIJNS5_1CILi1EEES8_S8_EEENS6_IJNS7_ILi128EEENS7_ILi160EEESA_EEELi128ENS_12float_e4m3_tEfNS_4arch4Sm90ELb1ELb0ELb1ELb1ELb1ELb1ELb0ELb1ELb1ELb1ELb1ELb0EEENS1_21CollectiveEpilogueFwdINS6_IJSA_SA_SB_EEES9_NS_10bfloat16_tESF_Li256ELb1ELb1ELb1ELb1EEENS1_36VarlenDynamicPersistentTileSchedulerILi128ELi160ELi256ELi128ELb1ELb1ELb1ELb1ELb1ELb1EEEEEEEEEvNT_6ParamsE,"aw",@nobits
	.sectionflags	@""
	.align	16
	.zero		1024


//--------------------- .nv.shared._ZN7cutlass13device_kernelIN5flash11enable_sm90INS1_16FlashAttnFwdSm90INS1_25CollectiveMainloopFwdSm90ILi2EN4cute5tupleIJNS5_1CILi1EEES8_S8_EEENS6_IJNS7_ILi192EEENS7_ILi128EEENS7_ILi96EEEEEELi96ENS_12float_e4m3_tEfNS_4arch4Sm90ELb0ELb0ELb1ELb0ELb1ELb0ELb0ELb1ELb1ELb1ELb1ELb0EEENS1_21CollectiveEpilogueFwdINS6_IJSA_SC_SB_EEES9_NS_10bfloat16_tESG_Li384ELb0ELb1ELb1ELb1EEENS1_19SingleTileSchedulerILb0ELb1ELb1ELi192EEEEEEEEEvNT_6ParamsE --------------------------
	.section	.nv.shared._ZN7cutlass13device_kernelIN5flash11enable_sm90INS1_16FlashAttnFwdSm90INS1_25CollectiveMainloopFwdSm90ILi2EN4cute5tupleIJNS5_1CILi1EEES8_S8_EEENS6_IJNS7_ILi192EEENS7_ILi128EEENS7_ILi96EEEEEELi96ENS_12float_e4m3_tEfNS_4arch4Sm90ELb0ELb0ELb1ELb0ELb1ELb0ELb0ELb1ELb1ELb1ELb1ELb0EEENS1_21CollectiveEpilogueFwdINS6_IJSA_SC_SB_EEES9_NS_10bfloat16_tESG_Li384ELb0ELb1ELb1ELb1EEENS1_19SingleTileSchedulerILb0ELb1ELb1ELi192EEEEEEEEEvNT_6ParamsE,"aw",@nobits
	.sectionflags	@""
	.align	16
	.zero		1024


//--------------------- .nv.shared._ZN7cutlass13device_kernelIN5flash11enable_sm90INS1_16FlashAttnFwdSm90INS1_25CollectiveMainloopFwdSm90ILi2EN4cute5tupleIJNS5_1CILi1EEES8_S8_EEENS6_IJNS7_ILi192EEENS7_ILi128EEENS7_ILi96EEEEEELi96ENS_12float_e4m3_tEfNS_4arch4Sm90ELb0ELb0ELb1ELb1ELb1ELb0ELb0ELb1ELb1ELb1ELb1ELb0EEENS1_21CollectiveEpilogueFwdINS6_IJSA_SC_SB_EEES9_NS_10bfloat16_tESG_Li384ELb1ELb1ELb1ELb1EEENS1_36VarlenDynamicPersistentTileSchedulerILi192ELi128ELi384ELi128ELb1ELb1ELb1ELb0ELb1ELb1EEEEEEEEEvNT_6ParamsE --------------------------
	.section	.nv.shared._ZN7cutlass13device_kernelIN5flash11enable_sm90INS1_16FlashAttnFwdSm90INS1_25CollectiveMainloopFwdSm90ILi2EN4cute5tupleIJNS5_1CILi1EEES8_S8_EEENS6_IJNS7_ILi192EEENS7_ILi128EEENS7_ILi96EEEEEELi96ENS_12float_e4m3_tEfNS_4arch4Sm90ELb0ELb0ELb1ELb1ELb1ELb0ELb0ELb1ELb1ELb1ELb1ELb0EEENS1_21CollectiveEpilogueFwdINS6_IJSA_SC_SB_EEES9_NS_10bfloat16_tESG_Li384ELb1ELb1ELb1ELb1EEENS1_36VarlenDynamicPersistentTileSchedulerILi192ELi128ELi384ELi128ELb1ELb1ELb1ELb0ELb1ELb1EEEEEEEEEvNT_6ParamsE,"aw",@nobits
	.sectionflags	@""
	.align	16
	.zero		1024


//--------------------- .nv.shared._ZN7cutlass13device_kernelIN5flash11enable_sm90INS1_16FlashAttnFwdSm90INS1_25CollectiveMainloopFwdSm90ILi2EN4cute5tupleIJNS5_1CILi1EEES8_S8_EEENS6_IJNS7_ILi192EEENS7_ILi128EEENS7_ILi96EEEEEELi96ENS_12float_e4m3_tEfNS_4arch4Sm90ELb0ELb0ELb1ELb1ELb1ELb1ELb0ELb1ELb1ELb1ELb1ELb0EEENS1_21CollectiveEpilogueFwdINS6_IJSA_SC_SB_EEES9_NS_10bfloat16_tESG_Li384ELb1ELb1ELb1ELb1EEENS1_36VarlenDynamicPersistentTileSchedulerILi192ELi128ELi384ELi128ELb1ELb1ELb1ELb0ELb1ELb1EEEEEEEEEvNT_6ParamsE --------------------------
	.section	.nv.shared._ZN7cutlass13device_kernelIN5flash11enable_sm90INS1_16FlashAttnFwdSm90INS1_25CollectiveMainloopFwdSm90ILi2EN4cute5tupleIJNS5_1CILi1EEES8_S8_EEENS6_IJNS7_ILi192EEENS7_ILi128EEENS7_ILi96EEEEEELi96ENS_12float_e4m3_tEfNS_4arch4Sm90ELb0ELb0ELb1ELb1ELb1ELb1ELb0ELb1ELb1ELb1ELb1ELb0EEENS1_21CollectiveEpilogueFwdINS6_IJSA_SC_SB_EEES9_NS_10bfloat16_tESG_Li384ELb1ELb1ELb1ELb1EEENS1_36VarlenDynamicPersistentTileSchedulerILi192ELi128ELi384ELi128ELb1ELb1ELb1ELb0ELb1ELb1EEEEEEEEEvNT_6ParamsE,"aw",@nobits
	.sectionflags	@""
	.align	16
	.zero		1024


//--------------------- .nv.shared._ZN7cutlass13device_kernelIN5flash11enable_sm90INS1_16FlashAttnFwdSm90INS1_25CollectiveMainloopFwdSm90ILi2EN4cute5tupleIJNS5_1CILi1EEES8_S8_EEENS6_IJNS7_ILi192EEENS7_ILi128EEENS7_ILi96EEEEEELi96ENS_12float_e4m3_tEfNS_4arch4Sm90ELb0ELb1ELb1ELb0ELb1ELb0ELb0ELb1ELb1ELb1ELb1ELb0EEENS1_21CollectiveEpilogueFwdINS6_IJSA_SC_SB_EEES9_NS_10bfloat16_tESG_Li384ELb0ELb1ELb1ELb1EEENS1_19SingleTileSchedulerILb0ELb1ELb1ELi192EEEEEEEEEvNT_6ParamsE --------------------------
	.section	.nv.shared._ZN7cutlass13device_kernelIN5flash11enable_sm90INS1_16FlashAttnFwdSm90INS1_25CollectiveMainloopFwdSm90ILi2EN4cute5tupleIJNS5_1CILi1EEES8_S8_EEENS6_IJNS7_ILi192EEENS7_ILi128EEENS7_ILi96EEEEEELi96ENS_12float_e4m3_tEfNS_4arch4Sm90ELb0ELb1ELb1ELb0ELb1ELb0ELb0ELb1ELb1ELb1ELb1ELb0EEENS1_21CollectiveEpilogueFwdINS6_IJSA_SC_SB_EEES9_NS_10bfloat16_tESG_Li384ELb0ELb1ELb1ELb1EEENS1_19SingleTileSchedulerILb0ELb1ELb1ELi192EEEEEEEEEvNT_6ParamsE,"aw",@nobits
	.sectionflags	@""
	.align	16
	.zero		1024


//--------------------- .nv.shared._ZN7cutlass13device_kernelIN5flash11enable_sm90INS1_16FlashAttnFwdSm90INS1_25CollectiveMainloopFwdSm90ILi2EN4cute5tupleIJNS5_1CILi1EEES8_S8_EEENS6_IJNS7_ILi192EEENS7_ILi128EEENS7_ILi96EEEEEELi96ENS_12float_e4m3_tEfNS_4arch4Sm90ELb0ELb1ELb1ELb1ELb1ELb0ELb0ELb1ELb1ELb1ELb1ELb0EEENS1_21CollectiveEpilogueFwdINS6_IJSA_SC_SB_EEES9_NS_10bfloat16_tESG_Li384ELb1ELb1ELb1ELb1EEENS1_36VarlenDynamicPersistentTileSchedulerILi192ELi128ELi384ELi128ELb1ELb1ELb1ELb1ELb0ELb1EEEEEEEEEvNT_6ParamsE --------------------------
	.section	.nv.shared._ZN7cutlass13device_kernelIN5flash11enable_sm90INS1_16FlashAttnFwdSm90INS1_25CollectiveMainloopFwdSm90ILi2EN4cute5tupleIJNS5_1CILi1EEES8_S8_EEENS6_IJNS7_ILi192EEENS7_ILi128EEENS7_ILi96EEEEEELi96ENS_12float_e4m3_tEfNS_4arch4Sm90ELb0ELb1ELb1ELb1ELb1ELb0ELb0ELb1ELb1ELb1ELb1ELb0EEENS1_21CollectiveEpilogueFwdINS6_IJSA_SC_SB_EEES9_NS_10bfloat16_tESG_Li384ELb1ELb1ELb1ELb1EEENS1_36VarlenDynamicPersistentTileSchedulerILi192ELi128ELi384ELi128ELb1ELb1ELb1ELb1ELb0ELb1EEEEEEEEEvNT_6ParamsE,"aw",@nobits
	.sectionflags	@""
	.align	16
	.zero		1024


//--------------------- .nv.shared._ZN7cutlass13device_kernelIN5flash11enable_sm90INS1_16FlashAttnFwdSm90INS1_25CollectiveMainloopFwdSm90ILi2EN4cute5tupleIJNS5_1CILi1EEES8_S8_EEENS6_IJNS7_ILi192EEENS7_ILi128EEENS7_ILi96EEEEEELi96ENS_12float_e4m3_tEfNS_4arch4Sm90ELb0ELb1ELb1ELb1ELb1ELb1ELb0ELb1ELb1ELb1ELb1ELb0EEENS1_21CollectiveEpilogueFwdINS6_IJSA_SC_SB_EEES9_NS_10bfloat16_tESG_Li384ELb1ELb1ELb1ELb1EEENS1_36VarlenDynamicPersistentTileSchedulerILi192ELi128ELi384ELi128ELb1ELb1ELb1ELb1ELb0ELb1EEEEEEEEEvNT_6ParamsE --------------------------
	.section	.nv.shared._ZN7cutlass13device_kernelIN5flash11enable_sm90INS1_16FlashAttnFwdSm90INS1_25CollectiveMainloopFwdSm90ILi2EN4cute5tupleIJNS5_1CILi1EEES8_S8_EEENS6_IJNS7_ILi192EEENS7_ILi128EEENS7_ILi96EEEEEELi96ENS_12float_e4m3_tEfNS_4arch4Sm90ELb0ELb1ELb1ELb1ELb1ELb1ELb0ELb1ELb1ELb1ELb1ELb0EEENS1_21CollectiveEpilogueFwdINS6_IJSA_SC_SB_EEES9_NS_10bfloat16_tESG_Li384ELb1ELb1ELb1ELb1EEENS1_36VarlenDynamicPersistentTileSchedulerILi192ELi128ELi384ELi128ELb1ELb1ELb1ELb1ELb0ELb1EEEEEEEEEvNT_6ParamsE,"aw",@nobits
	.sectionflags	@""
	.align	16
	.zero		1024


//--------------------- .nv.shared._ZN7cutlass13device_kernelIN5flash11enable_sm90INS1_16FlashAttnFwdSm90INS1_25CollectiveMainloopFwdSm90ILi2EN4cute5tupleIJNS5_1CILi1EEES8_S8_EEENS6_IJNS7_ILi192EEENS7_ILi128EEENS7_ILi96EEEEEELi96ENS_12float_e4m3_tEfNS_4arch4Sm90ELb1ELb0ELb1ELb0ELb1ELb0ELb0ELb1ELb1ELb1ELb1ELb0EEENS1_21CollectiveEpilogueFwdINS6_IJSA_SC_SB_EEES9_NS_10bfloat16_tESG_Li384ELb0ELb1ELb1ELb1EEENS1_19SingleTileSchedulerILb0ELb1ELb1ELi192EEEEEEEEEvNT_6ParamsE --------------------------
	.section	.nv.shared._ZN7cutlass13device_kernelIN5flash11enable_sm90INS1_16FlashAttnFwdSm90INS1_25CollectiveMainloopFwdSm90ILi2EN4cute5tupleIJNS5_1CILi1EEES8_S8_EEENS6_IJNS7_ILi192EEENS7_ILi128EEENS7_ILi96EEEEEELi96ENS_12float_e4m3_tEfNS_4arch4Sm90ELb1ELb0ELb1ELb0ELb1ELb0ELb0ELb1ELb1ELb1ELb1ELb0EEENS1_21CollectiveEpilogueFwdINS6_IJSA_SC_SB_EEES9_NS_10bfloat16_tESG_Li384ELb0ELb1ELb1ELb1EEENS1_19SingleTileSchedulerILb0ELb1ELb1ELi192EEEEEEEEEvNT_6ParamsE,"aw",@nobits
	.sectionflags	@""
	.align	16
	.zero		1024


//--------------------- .nv.shared._ZN7cutlass13device_kernelIN5flash11enable_sm90INS1_16FlashAttnFwdSm90INS1_25CollectiveMainloopFwdSm90ILi2EN4cute5tupleIJNS5_1CILi1EEES8_S8_EEENS6_IJNS7_ILi192EEENS7_ILi128EEENS7_ILi96EEEEEELi96ENS_12float_e4m3_tEfNS_4arch4Sm90ELb1ELb0ELb1ELb1ELb1ELb0ELb0ELb1ELb1ELb1ELb1ELb0EEENS1_21CollectiveEpilogueFwdINS6_IJSA_SC_SB_EEES9_NS_10bfloat16_tESG_Li384ELb1ELb1ELb1ELb1EEENS1_36VarlenDynamicPersistentTileSchedulerILi192ELi128ELi384ELi128ELb1ELb1ELb1ELb1ELb1ELb1EEEEEEEEEvNT_6ParamsE --------------------------
	.section	.nv.shared._ZN7cutlass13device_kernelIN5flash11enable_sm90INS1_16FlashAttnFwdSm90INS1_25CollectiveMainloopFwdSm90ILi2EN4cute5tupleIJNS5_1CILi1EEES8_S8_EEENS6_IJNS7_ILi192EEENS7_ILi128EEENS7_ILi96EEEEEELi96ENS_12float_e4m3_tEfNS_4arch4Sm90ELb1ELb0ELb1ELb1ELb1ELb0ELb0ELb1ELb1ELb1ELb1ELb0EEENS1_21CollectiveEpilogueFwdINS6_IJSA_SC_SB_EEES9_NS_10bfloat16_tESG_Li384ELb1ELb1ELb1ELb1EEENS1_36VarlenDynamicPersistentTileSchedulerILi192ELi128ELi384ELi128ELb1ELb1ELb1ELb1ELb1ELb1EEEEEEEEEvNT_6ParamsE,"aw",@nobits
	.sectionflags	@""
	.align	16
	.zero		1024


//--------------------- .nv.shared._ZN7cutlass13device_kernelIN5flash11enable_sm90INS1_16FlashAttnFwdSm90INS1_25CollectiveMainloopFwdSm90ILi2EN4cute5tupleIJNS5_1CILi1EEES8_S8_EEENS6_IJNS7_ILi192EEENS7_ILi128EEENS7_ILi96EEEEEELi96ENS_12float_e4m3_tEfNS_4arch4Sm90ELb1ELb0ELb1ELb1ELb1ELb1ELb0ELb1ELb1ELb1ELb1ELb0EEENS1_21CollectiveEpilogueFwdINS6_IJSA_SC_SB_EEES9_NS_10bfloat16_tESG_Li384ELb1ELb1ELb1ELb1EEENS1_36VarlenDynamicPersistentTileSchedulerILi192ELi128ELi384ELi128ELb1ELb1ELb1ELb1ELb1ELb1EEEEEEEEEvNT_6ParamsE --------------------------
	.section	.nv.shared._ZN7cutlass13device_kernelIN5flash11enable_sm90INS1_16FlashAttnFwdSm90INS1_25CollectiveMainloopFwdSm90ILi2EN4cute5tupleIJNS5_1CILi1EEES8_S8_EEENS6_IJNS7_ILi192EEENS7_ILi128EEENS7_ILi96EEEEEELi96ENS_12float_e4m3_tEfNS_4arch4Sm90ELb1ELb0ELb1ELb1ELb1ELb1ELb0ELb1ELb1ELb1ELb1ELb0EEENS1_21CollectiveEpilogueFwdINS6_IJSA_SC_SB_EEES9_NS_10bfloat16_tESG_Li384ELb1ELb1ELb1ELb1EEENS1_36VarlenDynamicPersistentTileSchedulerILi192ELi128ELi384ELi128ELb1ELb1ELb1ELb1ELb1ELb1EEEEEEEEEvNT_6ParamsE,"aw",@nobits
	.sectionflags	@""
	.align	16
	.zero		1024


//--------------------- .nv.shared._ZN7cutlass13device_kernelIN5flash11enable_sm90INS1_16FlashAttnFwdSm90INS1_25CollectiveMainloopFwdSm90ILi2EN4cute5tupleIJNS5_1CILi1EEES8_S8_EEENS6_IJNS7_ILi192EEENS7_ILi160EEENS7_ILi64EEEEEELi64ENS_12float_e4m3_tEfNS_4arch4Sm90ELb0ELb0ELb1ELb0ELb1ELb0ELb0ELb1ELb1ELb1ELb1ELb0EEENS1_21CollectiveEpilogueFwdINS6_IJSA_SC_SB_EEES9_NS_10bfloat16_tESG_Li384ELb0ELb1ELb1ELb1EEENS1_19SingleTileSchedulerILb0ELb1ELb1ELi192EEEEEEEEEvNT_6ParamsE --------------------------
	.section	.nv.shared._ZN7cutlass13device_kernelIN5flash11enable_sm90INS1_16FlashAttnFwdSm90INS1_25CollectiveMainloopFwdSm90ILi2EN4cute5tupleIJNS5_1CILi1EEES8_S8_EEENS6_IJNS7_ILi192EEENS7_ILi160EEENS7_ILi64EEEEEELi64ENS_12float_e4m3_tEfNS_4arch4Sm90ELb0ELb0ELb1ELb0ELb1ELb0ELb0ELb1ELb1ELb1ELb1ELb0EEENS1_21CollectiveEpilogueFwdINS6_IJSA_SC_SB_EEES9_NS_10bfloat16_tESG_Li384ELb0ELb1ELb1ELb1EEENS1_19SingleTileSchedulerILb0ELb1ELb1ELi192EEEEEEEEEvNT_6ParamsE,"aw",@nobits
	.sectionflags	@""
	.align	16
	.zero		1024


//--------------------- .nv.shared._ZN7cutlass13device_kernelIN5flash11enable_sm90INS1_16FlashAttnFwdSm90INS1_25CollectiveMainloopFwdSm90ILi2EN4cute5tupleIJNS5_1CILi1EEES8_S8_EEENS6_IJNS7_ILi192EEENS7_ILi160EEENS7_ILi64EEEEEELi64ENS_12float_e4m3_tEfNS_4arch4Sm90ELb0ELb0ELb1ELb1ELb1ELb0ELb0ELb1ELb1ELb1ELb1ELb0EEENS1_21CollectiveEpilogueFwdINS6_IJSA_SC_SB_EEES9_NS_10bfloat16_tESG_Li384ELb1ELb1ELb1ELb1EEENS1_36VarlenDynamicPersistentTileSchedulerILi192ELi160ELi384ELi128ELb1ELb1ELb1ELb0ELb1ELb1EEEEEEEEEvNT_6ParamsE --------------------------
	.section	.nv.shared._ZN7cutlass13device_kernelIN5flash11enable_sm90INS1_16FlashAttnFwdSm90INS1_25CollectiveMainloopFwdSm90ILi2EN4cute5tupleIJNS5_1CILi1EEES8_S8_EEENS6_IJNS7_ILi192EEENS7_ILi160EEENS7_ILi64EEEEEELi64ENS_12float_e4m3_tEfNS_4arch4Sm90ELb0ELb0ELb1ELb1ELb1ELb0ELb0ELb1ELb1ELb1ELb1ELb0EEENS1_21CollectiveEpilogueFwdINS6_IJSA_SC_SB_EEES9_NS_10bfloat16_tESG_Li384ELb1ELb1ELb1ELb1EEENS1_36VarlenDynamicPersistentTileSchedulerILi192ELi160ELi384ELi128ELb1ELb1ELb1ELb0ELb1ELb1EEEEEEEEEvNT_6ParamsE,"aw",@nobits
	.sectionflags	@""
	.align	16
	.zero		1024


//--------------------- .nv.shared._ZN7cutlass13device_kernelIN5flash11enable_sm90INS1_16FlashAttnFwdSm90INS1_25CollectiveMainloopFwdSm90ILi2EN4cute5tupleIJNS5_1CILi1EEES8_S8_EEENS6_IJNS7_ILi192EEENS7_ILi160EEENS7_ILi64EEEEEELi64ENS_12float_e4m3_tEfNS_4arch4Sm90ELb0ELb0ELb1ELb1ELb1ELb1ELb0ELb1ELb1ELb1ELb1ELb0EEENS1_21CollectiveEpilogueFwdINS6_IJSA_SC_SB_EEES9_NS_10bfloat16_tESG_Li384ELb1ELb1ELb1ELb1EEENS1_36VarlenDynamicPersistentTileSchedulerILi192ELi160ELi384ELi128ELb1ELb1ELb1ELb0ELb1ELb1EEEEEEEEEvNT_6ParamsE --------------------------
	.section	.nv.shared._ZN7cutlass13device_kernelIN5flash11enable_sm90INS1_16FlashAttnFwdSm90INS1_25CollectiveMainloopFwdSm90ILi2EN4cute5tupleIJNS5_1CILi1EEES8_S8_EEENS6_IJNS7_ILi192EEENS7_ILi160EEENS7_ILi64EEEEEELi64ENS_12float_e4m3_tEfNS_4arch4Sm90ELb0ELb0ELb1ELb1ELb1ELb1ELb0ELb1ELb1ELb1ELb1ELb0EEENS1_21CollectiveEpilogueFwdINS6_IJSA_SC_SB_EEES9_NS_10bfloat16_tESG_Li384ELb1ELb1ELb1ELb1EEENS1_36VarlenDynamicPersistentTileSchedulerILi192ELi160ELi384ELi128ELb1ELb1ELb1ELb0ELb1ELb1EEEEEEEEEvNT_6ParamsE,"aw",@nobits
	.sectionflags	@""
	.align	16
	.zero		1024


//--------------------- .nv.shared._ZN7cutlass13device_kernelIN5flash11enable_sm90INS1_16FlashAttnFwdSm90INS1_25CollectiveMainloopFwdSm90ILi2EN4cute5tupleIJNS5_1CILi1EEES8_S8_EEENS6_IJNS7_ILi192EEENS7_ILi160EEENS7_ILi64EEEEEELi64ENS_12float_e4m3_tEfNS_4arch4Sm90ELb0ELb1ELb1ELb0ELb1ELb0ELb0ELb1ELb1ELb1ELb1ELb0EEENS1_21CollectiveEpilogueFwdINS6_IJSA_SC_SB_EEES9_NS_10bfloat16_tESG_Li384ELb0ELb1ELb1ELb1EEENS1_19SingleTileSchedulerILb0ELb1ELb1ELi192EEEEEEEEEvNT_6ParamsE --------------------------
	.section	.nv.shared._ZN7cutlass13device_kernelIN5flash11enable_sm90INS1_16FlashAttnFwdSm90INS1_25CollectiveMainloopFwdSm90ILi2EN4cute5tupleIJNS5_1CILi1EEES8_S8_EEENS6_IJNS7_ILi192EEENS7_ILi160EEENS7_ILi64EEEEEELi64ENS_12float_e4m3_tEfNS_4arch4Sm90ELb0ELb1ELb1ELb0ELb1ELb0ELb0ELb1ELb1ELb1ELb1ELb0EEENS1_21CollectiveEpilogueFwdINS6_IJSA_SC_SB_EEES9_NS_10bfloat16_tESG_Li384ELb0ELb1ELb1ELb1EEENS1_19SingleTileSchedulerILb0ELb1ELb1ELi192EEEEEEEEEvNT_6ParamsE,"aw",@nobits
	.sectionflags	@""
	.align	16
	.zero		1024


//--------------------- .nv.shared._ZN7cutlass13device_kernelIN5flash11enable_sm90INS1_16FlashAttnFwdSm90INS1_25CollectiveMainloopFwdSm90ILi2EN4cute5tupleIJNS5_1CILi1EEES8_S8_EEENS6_IJNS7_ILi192EEENS7_ILi160EEENS7_ILi64EEEEEELi64ENS_12float_e4m3_tEfNS_4arch4Sm90ELb0ELb1ELb1ELb1ELb1ELb0ELb0ELb1ELb1ELb1ELb1ELb0EEENS1_21CollectiveEpilogueFwdINS6_IJSA_SC_SB_EEES9_NS_10bfloat16_tESG_Li384ELb1ELb1ELb1ELb1EEENS1_36VarlenDynamicPersistentTileSchedulerILi192ELi160ELi384ELi128ELb1ELb1ELb1ELb1ELb0ELb1EEEEEEEEEvNT_6ParamsE --------------------------
	.section	.nv.shared._ZN7cutlass13device_kernelIN5flash11enable_sm90INS1_16FlashAttnFwdSm90INS1_25CollectiveMainloopFwdSm90ILi2EN4cute5tupleIJNS5_1CILi1EEES8_S8_EEENS6_IJNS7_ILi192EEENS7_ILi160EEENS7_ILi64EEEEEELi64ENS_12float_e4m3_tEfNS_4arch4Sm90ELb0ELb1ELb1ELb1ELb1ELb0ELb0ELb1ELb1ELb1ELb1ELb0EEENS1_21CollectiveEpilogueFwdINS6_IJSA_SC_SB_EEES9_NS_10bfloat16_tESG_Li384ELb1ELb1ELb1ELb1EEENS1_36VarlenDynamicPersistentTileSchedulerILi192ELi160ELi384ELi128ELb1ELb1ELb1ELb1ELb0ELb1EEEEEEEEEvNT_6ParamsE,"aw",@nobits
	.sectionflags	@""
	.align	16
	.zero		1024


//--------------------- .nv.shared._ZN7cutlass13device_kernelIN5flash11enable_sm90INS1_16FlashAttnFwdSm90INS1_25CollectiveMainloopFwdSm90ILi2EN4cute5tupleIJNS5_1CILi1EEES8_S8_EEENS6_IJNS7_ILi192EEENS7_ILi160EEENS7_ILi64EEEEEELi64ENS_12float_e4m3_tEfNS_4arch4Sm90ELb0ELb1ELb1ELb1ELb1ELb1ELb0ELb1ELb1ELb1ELb1ELb0EEENS1_21CollectiveEpilogueFwdINS6_IJSA_SC_SB_EEES9_NS_10bfloat16_tESG_Li384ELb1ELb1ELb1ELb1EEENS1_36VarlenDynamicPersistentTileSchedulerILi192ELi160ELi384ELi128ELb1ELb1ELb1ELb1ELb0ELb1EEEEEEEEEvNT_6ParamsE --------------------------
	.section	.nv.shared._ZN7cutlass13device_kernelIN5flash11enable_sm90INS1_16FlashAttnFwdSm90INS1_25CollectiveMainloopFwdSm90ILi2EN4cute5tupleIJNS5_1CILi1EEES8_S8_EEENS6_IJNS7_ILi192EEENS7_ILi160EEENS7_ILi64EEEEEELi64ENS_12float_e4m3_tEfNS_4arch4Sm90ELb0ELb1ELb1ELb1ELb1ELb1ELb0ELb1ELb1ELb1ELb1ELb0EEENS1_21CollectiveEpilogueFwdINS6_IJSA_SC_SB_EEES9_NS_10bfloat16_tESG_Li384ELb1ELb1ELb1ELb1EEENS1_36VarlenDynamicPersistentTileSchedulerILi192ELi160ELi384ELi128ELb1ELb1ELb1ELb1ELb0ELb1EEEEEEEEEvNT_6ParamsE,"aw",@nobits
	.sectionflags	@""
	.align	16
	.zero		1024


//--------------------- .nv.shared._ZN7cutlass13device_kernelIN5flash11enable_sm90INS1_16FlashAttnFwdSm90INS1_25CollectiveMainloopFwdSm90ILi2EN4cute5tupleIJNS5_1CILi1EEES8_S8_EEENS6_IJNS7_ILi192EEENS7_ILi160EEENS7_ILi64EEEEEELi64ENS_12float_e4m3_tEfNS_4arch4Sm90ELb1ELb0ELb1ELb0ELb1ELb0ELb0ELb1ELb1ELb1ELb1ELb0EEENS1_21CollectiveEpilogueFwdINS6_IJSA_SC_SB_EEES9_NS_10bfloat16_tESG_Li384ELb0ELb1ELb1ELb1EEENS1_19SingleTileSchedulerILb0ELb1ELb1ELi192EEEEEEEEEvNT_6ParamsE --------------------------
	.section	.nv.shared._ZN7cutlass13device_kernelIN5flash11enable_sm90INS1_16FlashAttnFwdSm90INS1_25CollectiveMainloopFwdSm90ILi2EN4cute5tupleIJNS5_1CILi1EEES8_S8_EEENS6_IJNS7_ILi192EEENS7_ILi160EEENS7_ILi64EEEEEELi64ENS_12float_e4m3_tEfNS_4arch4Sm90ELb1ELb0ELb1ELb0ELb1ELb0ELb0ELb1ELb1ELb1ELb1ELb0EEENS1_21CollectiveEpilogueFwdINS6_IJSA_SC_SB_EEES9_NS_10bfloat16_tESG_Li384ELb0ELb1ELb1ELb1EEENS1_19SingleTileSchedulerILb0ELb1ELb1ELi192EEEEEEEEEvNT_6ParamsE,"aw",@nobits
	.sectionflags	@""
	.align	16
	.zero		1024


//--------------------- .nv.shared._ZN7cutlass13device_kernelIN5flash11enable_sm90INS1_16FlashAttnFwdSm90INS1_25CollectiveMainloopFwdSm90ILi2EN4cute5tupleIJNS5_1CILi1EEES8_S8_EEENS6_IJNS7_ILi192EEENS7_ILi160EEENS7_ILi64EEEEEELi64ENS_12float_e4m3_tEfNS_4arch4Sm90ELb1ELb0ELb1ELb1ELb1ELb0ELb0ELb1ELb1ELb1ELb1ELb0EEENS1_21CollectiveEpilogueFwdINS6_IJSA_SC_SB_EEES9_NS_10bfloat16_tESG_Li384ELb1ELb1ELb1ELb1EEENS1_36VarlenDynamicPersistentTileSchedulerILi192ELi160ELi384ELi128ELb1ELb1ELb1ELb1ELb1ELb1EEEEEEEEEvNT_6ParamsE --------------------------
	.section	.nv.shared._ZN7cutlass13device_kernelIN5flash11enable_sm90INS1_16FlashAttnFwdSm90INS1_25CollectiveMainloopFwdSm90ILi2EN4cute5tupleIJNS5_1CILi1EEES8_S8_EEENS6_IJNS7_ILi192EEENS7_ILi160EEENS7_ILi64EEEEEELi64ENS_12float_e4m3_tEfNS_4arch4Sm90ELb1ELb0ELb1ELb1ELb1ELb0ELb0ELb1ELb1ELb1ELb1ELb0EEENS1_21CollectiveEpilogueFwdINS6_IJSA_SC_SB_EEES9_NS_10bfloat16_tESG_Li384ELb1ELb1ELb1ELb1EEENS1_36VarlenDynamicPersistentTileSchedulerILi192ELi160ELi384ELi128ELb1ELb1ELb1ELb1ELb1ELb1EEEEEEEEEvNT_6ParamsE,"aw",@nobits
	.sectionflags	@""
	.align	16
	.zero		1024


//--------------------- .nv.shared._ZN7cutlass13device_kernelIN5flash11enable_sm90INS1_16FlashAttnFwdSm90INS1_25CollectiveMainloopFwdSm90ILi2EN4cute5tupleIJNS5_1CILi1EEES8_S8_EEENS6_IJNS7_ILi192EEENS7_ILi160EEENS7_ILi64EEEEEELi64ENS_12float_e4m3_tEfNS_4arch4Sm90ELb1ELb0ELb1ELb1ELb1ELb1ELb0ELb1ELb1ELb1ELb1ELb0EEENS1_21CollectiveEpilogueFwdINS6_IJSA_SC_SB_EEES9_NS_10bfloat16_tESG_Li384ELb1ELb1ELb1ELb1EEENS1_36VarlenDynamicPersistentTileSchedulerILi192ELi160ELi384ELi128ELb1ELb1ELb1ELb1ELb1ELb1EEEEEEEEEvNT_6ParamsE --------------------------
	.section	.nv.shared._ZN7cutlass13device_kernelIN5flash11enable_sm90INS1_16FlashAttnFwdSm90INS1_25CollectiveMainloopFwdSm90ILi2EN4cute5tupleIJNS5_1CILi1EEES8_S8_EEENS6_IJNS7_ILi192EEENS7_ILi160EEENS7_ILi64EEEEEELi64ENS_12float_e4m3_tEfNS_4arch4Sm90ELb1ELb0ELb1ELb1ELb1ELb1ELb0ELb1ELb1ELb1ELb1ELb0EEENS1_21CollectiveEpilogueFwdINS6_IJSA_SC_SB_EEES9_NS_10bfloat16_tESG_Li384ELb1ELb1ELb1ELb1EEENS1_36VarlenDynamicPersistentTileSchedulerILi192ELi160ELi384ELi128ELb1ELb1ELb1ELb1ELb1ELb1EEEEEEEEEvNT_6ParamsE,"aw",@nobits
	.sectionflags	@""
	.align	16
	.zero		1024


//--------------------- .nv.constant0._ZN7cutlass13device_kernelIN5flash11enable_sm90INS1_16FlashAttnFwdSm90INS1_25CollectiveMainloopFwdSm90ILi2EN4cute5tupleIJNS5_1CILi1EEES8_S8_EEENS6_IJNS7_ILi128EEESA_NS7_ILi256EEEEEELi256ENS_12float_e4m3_tEfNS_4arch4Sm90ELb0ELb0ELb1ELb0ELb1ELb0ELb0ELb1ELb0ELb1ELb1ELb0EEENS1_21CollectiveEpilogueFwdINS6_IJSA_SB_SA_EEES9_NS_10bfloat16_tESF_Li256ELb0ELb1ELb1ELb1EEENS1_19SingleTileSchedulerILb0ELb1ELb1ELi128EEEEEEEEEvNT_6ParamsE --------------------------
	.section	.nv.constant0._ZN7cutlass13device_kernelIN5flash11enable_sm90INS1_16FlashAttnFwdSm90INS1_25CollectiveMainloopFwdSm90ILi2EN4cute5tupleIJNS5_1CILi1EEES8_S8_EEENS6_IJNS7_ILi128EEESA_NS7_ILi256EEEEEELi256ENS_12float_e4m3_tEfNS_4arch4Sm90ELb0ELb0ELb1ELb0ELb1ELb0ELb0ELb1ELb0ELb1ELb1ELb0EEENS1_21CollectiveEpilogueFwdINS6_IJSA_SB_SA_EEES9_NS_10bfloat16_tESF_Li256ELb0ELb1ELb1ELb1EEENS1_19SingleTileSchedulerILb0ELb1ELb1ELi128EEEEEEEEEvNT_6ParamsE,"a",@progbits
	.sectionflags	@""
	.align	4
.nv.constant0._ZN7cutlass13device_kernelIN5flash11enable_sm90INS1_16FlashAttnFwdSm90INS1_25CollectiveMainloopFwdSm90ILi2EN4cute5tupleIJNS5_1CILi1EEES8_S8_EEENS6_IJNS7_ILi128EEESA_NS7_ILi256EEEEEELi256ENS_12float_e4m3_tEfNS_4arch4Sm90ELb0ELb0ELb1ELb0ELb1ELb0ELb0ELb1ELb0ELb1ELb1ELb0EEENS1_21CollectiveEpilogueFwdINS6_IJSA_SB_SA_EEES9_NS_10bfloat16_tESF_Li256ELb0ELb1ELb1ELb1EEENS1_19SingleTileSchedulerILb0ELb1ELb1ELi128EEEEEEEEEvNT_6ParamsE:
	.zero		3200


//--------------------- .nv.constant0._ZN7cutlass13device_kernelIN5flash11enable_sm90INS1_16FlashAttnFwdSm90INS1_25CollectiveMainloopFwdSm90ILi2EN4cute5tupleIJNS5_1CILi1EEES8_S8_EEENS6_IJNS7_ILi128EEESA_NS7_ILi256EEEEEELi256ENS_12float_e4m3_tEfNS_4arch4Sm90ELb0ELb0ELb1ELb1ELb1ELb0ELb0ELb1ELb0ELb1ELb1ELb0EEENS1_21CollectiveEpilogueFwdINS6_IJSA_SB_SA_EEES9_NS_10bfloat16_tESF_Li256ELb1ELb1ELb1ELb1EEENS1_36VarlenDynamicPersistentTileSchedulerILi128ELi128ELi256ELi128ELb1ELb1ELb1ELb0ELb1ELb1EEEEEEEEEvNT_6ParamsE --------------------------
	.section	.nv.constant0._ZN7cutlass13device_kernelIN5flash11enable_sm90INS1_16FlashAttnFwdSm90INS1_25CollectiveMainloopFwdSm90ILi2EN4cute5tupleIJNS5_1CILi1EEES8_S8_EEENS6_IJNS7_ILi128EEESA_NS7_ILi256EEEEEELi256ENS_12float_e4m3_tEfNS_4arch4Sm90ELb0ELb0ELb1ELb1ELb1ELb0ELb0ELb1ELb0ELb1ELb1ELb0EEENS1_21CollectiveEpilogueFwdINS6_IJSA_SB_SA_EEES9_NS_10bfloat16_tESF_Li256ELb1ELb1ELb1ELb1EEENS1_36VarlenDynamicPersistentTileSchedulerILi128ELi128ELi256ELi128ELb1ELb1ELb1ELb0ELb1ELb1EEEEEEEEEvNT_6ParamsE,"a",@progbits
	.sectionflags	@""
	.align	4
.nv.constant0._ZN7cutlass13device_kernelIN5flash11enable_sm90INS1_16FlashAttnFwdSm90INS1_25CollectiveMainloopFwdSm90ILi2EN4cute5tupleIJNS5_1CILi1EEES8_S8_EEENS6_IJNS7_ILi128EEESA_NS7_ILi256EEEEEELi256ENS_12float_e4m3_tEfNS_4arch4Sm90ELb0ELb0ELb1ELb1ELb1ELb0ELb0ELb1ELb0ELb1ELb1ELb0EEENS1_21CollectiveEpilogueFwdINS6_IJSA_SB_SA_EEES9_NS_10bfloat16_tESF_Li256ELb1ELb1ELb1ELb1EEENS1_36VarlenDynamicPersistentTileSchedulerILi128ELi128ELi256ELi128ELb1ELb1ELb1ELb0ELb1ELb1EEEEEEEEEvNT_6ParamsE:
	.zero		3328


//--------------------- .nv.constant0._ZN7cutlass13device_kernelIN5flash11enable_sm90INS1_16FlashAttnFwdSm90INS1_25CollectiveMainloopFwdSm90ILi2EN4cute5tupleIJNS5_1CILi1EEES8_S8_EEENS6_IJNS7_ILi128EEESA_NS7_ILi256EEEEEELi256ENS_12float_e4m3_tEfNS_4arch4Sm90ELb0ELb0ELb1ELb1ELb1ELb1ELb0ELb1ELb0ELb1ELb1ELb0EEENS1_21CollectiveEpilogueFwdINS6_IJSA_SB_SA_EEES9_NS_10bfloat16_tESF_Li256ELb1ELb1ELb1ELb1EEENS1_36VarlenDynamicPersistentTileSchedulerILi128ELi128ELi256ELi128ELb1ELb1ELb1ELb0ELb1ELb1EEEEEEEEEvNT_6ParamsE --------------------------
	.section	.nv.constant0._ZN7cutlass13device_kernelIN5flash11enable_sm90INS1_16FlashAttnFwdSm90INS1_25CollectiveMainloopFwdSm90ILi2EN4cute5tupleIJNS5_1CILi1EEES8_S8_EEENS6_IJNS7_ILi128EEESA_NS7_ILi256EEEEEELi256ENS_12float_e4m3_tEfNS_4arch4Sm90ELb0ELb0ELb1ELb1ELb1ELb1ELb0ELb1ELb0ELb1ELb1ELb0EEENS1_21CollectiveEpilogueFwdINS6_IJSA_SB_SA_EEES9_NS_10bfloat16_tESF_Li256ELb1ELb1ELb1ELb1EEENS1_36VarlenDynamicPersistentTileSchedulerILi128ELi128ELi256ELi128ELb1ELb1ELb1ELb0ELb1ELb1EEEEEEEEEvNT_6ParamsE,"a",@progbits
	.sectionflags	@""
	.align	4
.nv.constant0._ZN7cutlass13device_kernelIN5flash11enable_sm90INS1_16FlashAttnFwdSm90INS1_25CollectiveMainloopFwdSm90ILi2EN4cute5tupleIJNS5_1CILi1EEES8_S8_EEENS6_IJNS7_ILi128EEESA_NS7_ILi256EEEEEELi256ENS_12float_e4m3_tEfNS_4arch4Sm90ELb0ELb0ELb1ELb1ELb1ELb1ELb0ELb1ELb0ELb1ELb1ELb0EEENS1_21CollectiveEpilogueFwdINS6_IJSA_SB_SA_EEES9_NS_10bfloat16_tESF_Li256ELb1ELb1ELb1ELb1EEENS1_36VarlenDynamicPersistentTileSchedulerILi128ELi128ELi256ELi128ELb1ELb1ELb1ELb0ELb1ELb1EEEEEEEEEvNT_6ParamsE:
	.zero		3328


//--------------------- .nv.constant0._ZN7cutlass13device_kernelIN5flash11enable_sm90INS1_16FlashAttnFwdSm90INS1_25CollectiveMainloopFwdSm90ILi2EN4cute5tupleIJNS5_1CILi1EEES8_S8_EEENS6_IJNS7_ILi128EEENS7_ILi64EEENS7_ILi256EEEEEELi256ENS_12float_e4m3_tEfNS_4arch4Sm90ELb0ELb1ELb1ELb0ELb1ELb0ELb0ELb1ELb0ELb1ELb1ELb0EEENS1_21CollectiveEpilogueFwdINS6_IJSA_SC_SB_EEES9_NS_10bfloat16_tESG_Li256ELb0ELb1ELb1ELb1EEENS1_19SingleTileSchedulerILb0ELb1ELb1ELi128EEEEEEEEEvNT_6ParamsE --------------------------
	.section	.nv.constant0._ZN7cutlass13device_kernelIN5flash11enable_sm90INS1_16FlashAttnFwdSm90INS1_25CollectiveMainloopFwdSm90ILi2EN4cute5tupleIJNS5_1CILi1EEES8_S8_EEENS6_IJNS7_ILi128EEENS7_ILi64EEENS7_ILi256EEEEEELi256ENS_12float_e4m3_tEfNS_4arch4Sm90ELb0ELb1ELb1ELb0ELb1ELb0ELb0ELb1ELb0ELb1ELb1ELb0EEENS1_21CollectiveEpilogueFwdINS6_IJSA_SC_SB_EEES9_NS_10bfloat16_tESG_Li256ELb0ELb1ELb1ELb1EEENS1_19SingleTileSchedulerILb0ELb1ELb1ELi128EEEEEEEEEvNT_6ParamsE,"a",@progbits
	.sectionflags	@""
	.align	4
.nv.constant0._ZN7cutlass13device_kernelIN5flash11enable_sm90INS1_16FlashAttnFwdSm90INS1_25CollectiveMainloopFwdSm90ILi2EN4cute5tupleIJNS5_1CILi1EEES8_S8_EEENS6_IJNS7_ILi128EEENS7_ILi64EEENS7_ILi256EEEEEELi256ENS_12float_e4m3_tEfNS_4arch4Sm90ELb0ELb1ELb1ELb0ELb1ELb0ELb0ELb1ELb0ELb1ELb1ELb0EEENS1_21CollectiveEpilogueFwdINS6_IJSA_SC_SB_EEES9_NS_10bfloat16_tESG_Li256ELb0ELb1ELb1ELb1EEENS1_19SingleTileSchedulerILb0ELb1ELb1ELi128EEEEEEEEEvNT_6ParamsE:
	.zero		3200


//--------------------- .nv.constant0._ZN7cutlass13device_kernelIN5flash11enable_sm90INS1_16FlashAttnFwdSm90INS1_25CollectiveMainloopFwdSm90ILi2EN4cute5tupleIJNS5_1CILi1EEES8_S8_EEENS6_IJNS7_ILi128EEENS7_ILi64EEENS7_ILi256EEEEEELi256ENS_12float_e4m3_tEfNS_4arch4Sm90ELb0ELb1ELb1ELb1ELb1ELb0ELb0ELb1ELb0ELb1ELb1ELb0EEENS1_21CollectiveEpilogueFwdINS6_IJSA_SC_SB_EEES9_NS_10bfloat16_tESG_Li256ELb1ELb1ELb1ELb1EEENS1_36VarlenDynamicPersistentTileSchedulerILi128ELi64ELi256ELi128ELb1ELb1ELb1ELb1ELb0ELb1EEEEEEEEEvNT_6ParamsE --------------------------
	.section	.nv.constant0._ZN7cutlass13device_kernelIN5flash11enable_sm90INS1_16FlashAttnFwdSm90INS1_25CollectiveMainloopFwdSm90ILi2EN4cute5tupleIJNS5_1CILi1EEES8_S8_EEENS6_IJNS7_ILi128EEENS7_ILi64EEENS7_ILi256EEEEEELi256ENS_12float_e4m3_tEfNS_4arch4Sm90ELb0ELb1ELb1ELb1ELb1ELb0ELb0ELb1ELb0ELb1ELb1ELb0EEENS1_21CollectiveEpilogueFwdINS6_IJSA_SC_SB_EEES9_NS_10bfloat16_tESG_Li256ELb1ELb1ELb1ELb1EEENS1_36VarlenDynamicPersistentTileSchedulerILi128ELi64ELi256ELi128ELb1ELb1ELb1ELb1ELb0ELb1EEEEEEEEEvNT_6ParamsE,"a",@progbits
	.sectionflags	@""
	.align	4
.nv.constant0._ZN7cutlass13device_kernelIN5flash11enable_sm90INS1_16FlashAttnFwdSm90INS1_25CollectiveMainloopFwdSm90ILi2EN4cute5tupleIJNS5_1CILi1EEES8_S8_EEENS6_IJNS7_ILi128EEENS7_ILi64EEENS7_ILi256EEEEEELi256ENS_12float_e4m3_tEfNS_4arch4Sm90ELb0ELb1ELb1ELb1ELb1ELb0ELb0ELb1ELb0ELb1ELb1ELb0EEENS1_21CollectiveEpilogueFwdINS6_IJSA_SC_SB_EEES9_NS_10bfloat16_tESG_Li256ELb1ELb1ELb1ELb1EEENS1_36VarlenDynamicPersistentTileSchedulerILi128ELi64ELi256ELi128ELb1ELb1ELb1ELb1ELb0ELb1EEEEEEEEEvNT_6ParamsE:
	.zero		3328


//--------------------- .nv.constant0._ZN7cutlass13device_kernelIN5flash11enable_sm90INS1_16FlashAttnFwdSm90INS1_25CollectiveMainloopFwdSm90ILi2EN4cute5tupleIJNS5_1CILi1EEES8_S8_EEENS6_IJNS7_ILi128EEENS7_ILi64EEENS7_ILi256EEEEEELi256ENS_12float_e4m3_tEfNS_4arch4Sm90ELb0ELb1ELb1ELb1ELb1ELb1ELb0ELb1ELb0ELb1ELb1ELb0EEENS1_21CollectiveEpilogueFwdINS6_IJSA_SC_SB_EEES9_NS_10bfloat16_tESG_Li256ELb1ELb1ELb1ELb1EEENS1_36VarlenDynamicPersistentTileSchedulerILi128ELi64ELi256ELi128ELb1ELb1ELb1ELb1ELb0ELb1EEEEEEEEEvNT_6ParamsE --------------------------
	.section	.nv.constant0._ZN7cutlass13device_kernelIN5flash11enable_sm90INS1_16FlashAttnFwdSm90INS1_25CollectiveMainloopFwdSm90ILi2EN4cute5tupleIJNS5_1CILi1EEES8_S8_EEENS6_IJNS7_ILi128EEENS7_ILi64EEENS7_ILi256EEEEEELi256ENS_12float_e4m3_tEfNS_4arch4Sm90ELb0ELb1ELb1ELb1ELb1ELb1ELb0ELb1ELb0ELb1ELb1ELb0EEENS1_21CollectiveEpilogueFwdINS6_IJSA_SC_SB_EEES9_NS_10bfloat16_tESG_Li256ELb1ELb1ELb1ELb1EEENS1_36VarlenDynamicPersistentTileSchedulerILi128ELi64ELi256ELi128ELb1ELb1ELb1ELb1ELb0ELb1EEEEEEEEEvNT_6ParamsE,"a",@progbits
	.sectionflags	@""
	.align	4
.nv.constant0._ZN7cutlass13device_kernelIN5flash11enable_sm90INS1_16FlashAttnFwdSm90INS1_25CollectiveMainloopFwdSm90ILi2EN4cute5tupleIJNS5_1CILi1EEES8_S8_EEENS6_IJNS7_ILi128EEENS7_ILi64EEENS7_ILi256EEEEEELi256ENS_12float_e4m3_tEfNS_4arch4Sm90ELb0ELb1ELb1ELb1ELb1ELb1ELb0ELb1ELb0ELb1ELb1ELb0EEENS1_21CollectiveEpilogueFwdINS6_IJSA_SC_SB_EEES9_NS_10bfloat16_tESG_Li256ELb1ELb1ELb1ELb1EEENS1_36VarlenDynamicPersistentTileSchedulerILi128ELi64ELi256ELi128ELb1ELb1ELb1ELb1ELb0ELb1EEEEEEEEEvNT_6ParamsE:
	.zero		3328


//--------------------- .nv.constant0._ZN7cutlass13device_kernelIN5flash11enable_sm90INS1_16FlashAttnFwdSm90INS1_25CollectiveMainloopFwdSm90ILi2EN4cute5tupleIJNS5_1CILi1EEES8_S8_EEENS6_IJNS7_ILi128EEESA_NS7_ILi256EEEEEELi256ENS_12float_e4m3_tEfNS_4arch4Sm90ELb1ELb0ELb1ELb0ELb1ELb0ELb0ELb1ELb0ELb1ELb1ELb0EEENS1_21CollectiveEpilogueFwdINS6_IJSA_SB_SA_EEES9_NS_10bfloat16_tESF_Li256ELb0ELb1ELb1ELb1EEENS1_19SingleTileSchedulerILb0ELb1ELb1ELi128EEEEEEEEEvNT_6ParamsE --------------------------
	.section	.nv.constant0._ZN7cutlass13device_kernelIN5flash11enable_sm90INS1_16FlashAttnFwdSm90INS1_25CollectiveMainloopFwdSm90ILi2EN4cute5tupleIJNS5_1CILi1EEES8_S8_EEENS6_IJNS7_ILi128EEESA_NS7_ILi256EEEEEELi256ENS_12float_e4m3_tEfNS_4arch4Sm90ELb1ELb0ELb1ELb0ELb1ELb0ELb0ELb1ELb0ELb1ELb1ELb0EEENS1_21CollectiveEpilogueFwdINS6_IJSA_SB_SA_EEES9_NS_10bfloat16_tESF_Li256ELb0ELb1ELb1ELb1EEENS1_19SingleTileSchedulerILb0ELb1ELb1ELi128EEEEEEEEEvNT_6ParamsE,"a",@progbits
	.sectionflags	@""
	.align	4
.nv.constant0._ZN7cutlass13device_kernelIN5flash11enable_sm90INS1_16FlashAttnFwdSm90INS1_25CollectiveMainloopFwdSm90ILi2EN4cute5tupleIJNS5_1CILi1EEES8_S8_EEENS6_IJNS7_ILi128EEESA_NS7_ILi256EEEEEELi256ENS_12float_e4m3_tEfNS_4arch4Sm90ELb1ELb0ELb1ELb0ELb1ELb0ELb0ELb1ELb0ELb1ELb1ELb0EEENS1_21CollectiveEpilogueFwdINS6_IJSA_SB_SA_EEES9_NS_10bfloat16_tESF_Li256ELb0ELb1ELb1ELb1EEENS1_19SingleTileSchedulerILb0ELb1ELb1ELi128EEEEEEEEEvNT_6ParamsE:
	.zero		3200


//--------------------- .nv.constant0._ZN7cutlass13device_kernelIN5flash11enable_sm90INS1_16FlashAttnFwdSm90INS1_25CollectiveMainloopFwdSm90ILi2EN4cute5tupleIJNS5_1CILi1EEES8_S8_EEENS6_IJNS7_ILi128EEESA_NS7_ILi256EEEEEELi256ENS_12float_e4m3_tEfNS_4arch4Sm90ELb1ELb0ELb1ELb1ELb1ELb0ELb0ELb1ELb0ELb1ELb1ELb0EEENS1_21CollectiveEpilogueFwdINS6_IJSA_SB_SA_EEES9_NS_10bfloat16_tESF_Li256ELb1ELb1ELb1ELb1EEENS1_36VarlenDynamicPersistentTileSchedulerILi128ELi128ELi256ELi128ELb1ELb1ELb1ELb1ELb1ELb1EEEEEEEEEvNT_6ParamsE --------------------------
	.section	.nv.constant0._ZN7cutlass13device_kernelIN5flash11enable_sm90INS1_16FlashAttnFwdSm90INS1_25CollectiveMainloopFwdSm90ILi2EN4cute5tupleIJNS5_1CILi1EEES8_S8_EEENS6_IJNS7_ILi128EEESA_NS7_ILi256EEEEEELi256ENS_12float_e4m3_tEfNS_4arch4Sm90ELb1ELb0ELb1ELb1ELb1ELb0ELb0ELb1ELb0ELb1ELb1ELb0EEENS1_21CollectiveEpilogueFwdINS6_IJSA_SB_SA_EEES9_NS_10bfloat16_tESF_Li256ELb1ELb1ELb1ELb1EEENS1_36VarlenDynamicPersistentTileSchedulerILi128ELi128ELi256ELi128ELb1ELb1ELb1ELb1ELb1ELb1EEEEEEEEEvNT_6ParamsE,"a",@progbits
	.sectionflags	@""
	.align	4
.nv.constant0._ZN7cutlass13device_kernelIN5flash11enable_sm90INS1_16FlashAttnFwdSm90INS1_25CollectiveMainloopFwdSm90ILi2EN4cute5tupleIJNS5_1CILi1EEES8_S8_EEENS6_IJNS7_ILi128EEESA_NS7_ILi256EEEEEELi256ENS_12float_e4m3_tEfNS_4arch4Sm90ELb1ELb0ELb1ELb1ELb1ELb0ELb0ELb1ELb0ELb1ELb1ELb0EEENS1_21CollectiveEpilogueFwdINS6_IJSA_SB_SA_EEES9_NS_10bfloat16_tESF_Li256ELb1ELb1ELb1ELb1EEENS1_36VarlenDynamicPersistentTileSchedulerILi128ELi128ELi256ELi128ELb1ELb1ELb1ELb1ELb1ELb1EEEEEEEEEvNT_6ParamsE:
	.zero		3328


//--------------------- .nv.constant0._ZN7cutlass13device_kernelIN5flash11enable_sm90INS1_16FlashAttnFwdSm90INS1_25CollectiveMainloopFwdSm90ILi2EN4cute5tupleIJNS5_1CILi1EEES8_S8_EEENS6_IJNS7_ILi128EEESA_NS7_ILi256EEEEEELi256ENS_12float_e4m3_tEfNS_4arch4Sm90ELb1ELb0ELb1ELb1ELb1ELb1ELb0ELb1ELb0ELb1ELb1ELb0EEENS1_21CollectiveEpilogueFwdINS6_IJSA_SB_SA_EEES9_NS_10bfloat16_tESF_Li256ELb1ELb1ELb1ELb1EEENS1_36VarlenDynamicPersistentTileSchedulerILi128ELi128ELi256ELi128ELb1ELb1ELb1ELb1ELb1ELb1EEEEEEEEEvNT_6ParamsE --------------------------
	.section	.nv.constant0._ZN7cutlass13device_kernelIN5flash11enable_sm90INS1_16FlashAttnFwdSm90INS1_25CollectiveMainloopFwdSm90ILi2EN4cute5tupleIJNS5_1CILi1EEES8_S8_EEENS6_IJNS7_ILi128EEESA_NS7_ILi256EEEEEELi256ENS_12float_e4m3_tEfNS_4arch4Sm90ELb1ELb0ELb1ELb1ELb1ELb1ELb0ELb1ELb0ELb1ELb1ELb0EEENS1_21CollectiveEpilogueFwdINS6_IJSA_SB_SA_EEES9_NS_10bfloat16_tESF_Li256ELb1ELb1ELb1ELb1EEENS1_36VarlenDynamicPersistentTileSchedulerILi128ELi128ELi256ELi128ELb1ELb1ELb1ELb1ELb1ELb1EEEEEEEEEvNT_6ParamsE,"a",@progbits
	.sectionflags	@""
	.align	4
.nv.constant0._ZN7cutlass13device_kernelIN5flash11enable_sm90INS1_16FlashAttnFwdSm90INS1_25CollectiveMainloopFwdSm90ILi2EN4cute5tupleIJNS5_1CILi1EEES8_S8_EEENS6_IJNS7_ILi128EEESA_NS7_ILi256EEEEEELi256ENS_12float_e4m3_tEfNS_4arch4Sm90ELb1ELb0ELb1ELb1ELb1ELb1ELb0ELb1ELb0ELb1ELb1ELb0EEENS1_21CollectiveEpilogueFwdINS6_IJSA_SB_SA_EEES9_NS_10bfloat16_tESF_Li256ELb1ELb1ELb1ELb1EEENS1_36VarlenDynamicPersistentTileSchedulerILi128ELi128ELi256ELi128ELb1ELb1ELb1ELb1ELb1ELb1EEEEEEEEEvNT_6ParamsE:
	.zero		3328


//--------------------- .nv.constant0._ZN7cutlass13device_kernelIN5flash11enable_sm90INS1_16FlashAttnFwdSm90INS1_25CollectiveMainloopFwdSm90ILi2EN4cute5tupleIJNS5_1CILi1EEES8_S8_EEENS6_IJNS7_ILi128EEENS7_ILi160EEENS7_ILi192EEEEEELi192ENS_12float_e4m3_tEfNS_4arch4Sm90ELb0ELb0ELb1ELb0ELb1ELb0ELb0ELb1ELb1ELb1ELb1ELb0EEENS1_21CollectiveEpilogueFwdINS6_IJSA_SC_SB_EEES9_NS_10bfloat16_tESG_Li256ELb0ELb1ELb1ELb1EEENS1_19SingleTileSchedulerILb0ELb1ELb1ELi128EEEEEEEEEvNT_6ParamsE --------------------------
	.section	.nv.constant0._ZN7cutlass13device_kernelIN5flash11enable_sm90INS1_16FlashAttnFwdSm90INS1_25CollectiveMainloopFwdSm90ILi2EN4cute5tupleIJNS5_1CILi1EEES8_S8_EEENS6_IJNS7_ILi128EEENS7_ILi160EEENS7_ILi192EEEEEELi192ENS_12float_e4m3_tEfNS_4arch4Sm90ELb0ELb0ELb1ELb0ELb1ELb0ELb0ELb1ELb1ELb1ELb1ELb0EEENS1_21CollectiveEpilogueFwdINS6_IJSA_SC_SB_EEES9_NS_10bfloat16_tESG_Li256ELb0ELb1ELb1ELb1EEENS1_19SingleTileSchedulerILb0ELb1ELb1ELi128EEEEEEEEEvNT_6ParamsE,"a",@progbits
	.sectionflags	@""
	.align	4
.nv.constant0._ZN7cutlass13device_kernelIN5flash11enable_sm90INS1_16FlashAttnFwdSm90INS1_25CollectiveMainloopFwdSm90ILi2EN4cute5tupleIJNS5_1CILi1EEES8_S8_EEENS6_IJNS7_ILi128EEENS7_ILi160EEENS7_ILi192EEEEEELi192ENS_12float_e4m3_tEfNS_4arch4Sm90ELb0ELb0ELb1ELb0ELb1ELb0ELb0ELb1ELb1ELb1ELb1ELb0EEENS1_21CollectiveEpilogueFwdINS6_IJSA_SC_SB_EEES9_NS_10bfloat16_tESG_Li256ELb0ELb1ELb1ELb1EEENS1_19SingleTileSchedulerILb0ELb1ELb1ELi128EEEEEEEEEvNT_6ParamsE:
	.zero		3200


//--------------------- .nv.constant0._ZN7cutlass13device_kernelIN5flash11enable_sm90INS1_16FlashAttnFwdSm90INS1_25CollectiveMainloopFwdSm90ILi2EN4cute5tupleIJNS5_1CILi1EEES8_S8_EEENS6_IJNS7_ILi128EEENS7_ILi160EEENS7_ILi192EEEEEELi192ENS_12float_e4m3_tEfNS_4arch4Sm90ELb0ELb0ELb1ELb1ELb1ELb0ELb0ELb1ELb1ELb1ELb1ELb0EEENS1_21CollectiveEpilogueFwdINS6_IJSA_SC_SB_EEES9_NS_10bfloat16_tESG_Li256ELb1ELb1ELb1ELb1EEENS1_36VarlenDynamicPersistentTileSchedulerILi128ELi160ELi256ELi128ELb1ELb1ELb1ELb0ELb1ELb1EEEEEEEEEvNT_6ParamsE --------------------------
	.section	.nv.constant0._ZN7cutlass13device_kernelIN5flash11enable_sm90INS1_16FlashAttnFwdSm90INS1_25CollectiveMainloopFwdSm90ILi2EN4cute5tupleIJNS5_1CILi1EEES8_S8_EEENS6_IJNS7_ILi128EEENS7_ILi160EEENS7_ILi192EEEEEELi192ENS_12float_e4m3_tEfNS_4arch4Sm90ELb0ELb0ELb1ELb1ELb1ELb0ELb0ELb1ELb1ELb1ELb1ELb0EEENS1_21CollectiveEpilogueFwdINS6_IJSA_SC_SB_EEES9_NS_10bfloat16_tESG_Li256ELb1ELb1ELb1ELb1EEENS1_36VarlenDynamicPersistentTileSchedulerILi128ELi160ELi256ELi128ELb1ELb1ELb1ELb0ELb1ELb1EEEEEEEEEvNT_6ParamsE,"a",@progbits
	.sectionflags	@""
	.align	4
.nv.constant0._ZN7cutlass13device_kernelIN5flash11enable_sm90INS1_16FlashAttnFwdSm90INS1_25CollectiveMainloopFwdSm90ILi2EN4cute5tupleIJNS5_1CILi1EEES8_S8_EEENS6_IJNS7_ILi128EEENS7_ILi160EEENS7_ILi192EEEEEELi192ENS_12float_e4m3_tEfNS_4arch4Sm90ELb0ELb0ELb1ELb1ELb1ELb0ELb0ELb1ELb1ELb1ELb1ELb0EEENS1_21CollectiveEpilogueFwdINS6_IJSA_SC_SB_EEES9_NS_10bfloat16_tESG_Li256ELb1ELb1ELb1ELb1EEENS1_36VarlenDynamicPersistentTileSchedulerILi128ELi160ELi256ELi128ELb1ELb1ELb1ELb0ELb1ELb1EEEEEEEEEvNT_6ParamsE:
	.zero		3328


//--------------------- .nv.constant0._ZN7cutlass13device_kernelIN5flash11enable_sm90INS1_16FlashAttnFwdSm90INS1_25CollectiveMainloopFwdSm90ILi2EN4cute5tupleIJNS5_1CILi1EEES8_S8_EEENS6_IJNS7_ILi128EEENS7_ILi160EEENS7_ILi192EEEEEELi192ENS_12float_e4m3_tEfNS_4arch4Sm90ELb0ELb0ELb1ELb1ELb1ELb1ELb0ELb1ELb1ELb1ELb1ELb0EEENS1_21CollectiveEpilogueFwdINS6_IJSA_SC_SB_EEES9_NS_10bfloat16_tESG_Li256ELb1ELb1ELb1ELb1EEENS1_36VarlenDynamicPersistentTileSchedulerILi128ELi160ELi256ELi128ELb1ELb1ELb1ELb0ELb1ELb1EEEEEEEEEvNT_6ParamsE --------------------------
	.section	.nv.constant0._ZN7cutlass13device_kernelIN5flash11enable_sm90INS1_16FlashAttnFwdSm90INS1_25CollectiveMainloopFwdSm90ILi2EN4cute5tupleIJNS5_1CILi1EEES8_S8_EEENS6_IJNS7_ILi128EEENS7_ILi160EEENS7_ILi192EEEEEELi192ENS_12float_e4m3_tEfNS_4arch4Sm90ELb0ELb0ELb1ELb1ELb1ELb1ELb0ELb1ELb1ELb1ELb1ELb0EEENS1_21CollectiveEpilogueFwdINS6_IJSA_SC_SB_EEES9_NS_10bfloat16_tESG_Li256ELb1ELb1ELb1ELb1EEENS1_36VarlenDynamicPersistentTileSchedulerILi128ELi160ELi256ELi128ELb1ELb1ELb1ELb0ELb1ELb1EEEEEEEEEvNT_6ParamsE,"a",@progbits
	.sectionflags	@""
	.align	4
.nv.constant0._ZN7cutlass13device_kernelIN5flash11enable_sm90INS1_16FlashAttnFwdSm90INS1_25CollectiveMainloopFwdSm90ILi2EN4cute5tupleIJNS5_1CILi1EEES8_S8_EEENS6_IJNS7_ILi128EEENS7_ILi160EEENS7_ILi192EEEEEELi192ENS_12float_e4m3_tEfNS_4arch4Sm90ELb0ELb0ELb1ELb1ELb1ELb1ELb0ELb1ELb1ELb1ELb1ELb0EEENS1_21CollectiveEpilogueFwdINS6_IJSA_SC_SB_EEES9_NS_10bfloat16_tESG_Li256ELb1ELb1ELb1ELb1EEENS1_36VarlenDynamicPersistentTileSchedulerILi128ELi160ELi256ELi128ELb1ELb1ELb1ELb0ELb1ELb1EEEEEEEEEvNT_6ParamsE:
	.zero		3328


//--------------------- .nv.constant0._ZN7cutlass13device_kernelIN5flash11enable_sm90INS1_16FlashAttnFwdSm90INS1_25CollectiveMainloopFwdSm90ILi2EN4cute5tupleIJNS5_1CILi1EEES8_S8_EEENS6_IJNS7_ILi128EEESA_NS7_ILi192EEEEEELi192ENS_12float_e4m3_tEfNS_4arch4Sm90ELb0ELb1ELb1ELb0ELb1ELb0ELb0ELb1ELb1ELb1ELb1ELb0EEENS1_21CollectiveEpilogueFwdINS6_IJSA_SB_SA_EEES9_NS_10bfloat16_tESF_Li256ELb0ELb1ELb1ELb1EEENS1_19SingleTileSchedulerILb0ELb1ELb1ELi128EEEEEEEEEvNT_6ParamsE --------------------------
	.section	.nv.constant0._ZN7cutlass13device_kernelIN5flash11enable_sm90INS1_16FlashAttnFwdSm90INS1_25CollectiveMainloopFwdSm90ILi2EN4cute5tupleIJNS5_1CILi1EEES8_S8_EEENS6_IJNS7_ILi128EEESA_NS7_ILi192EEEEEELi192ENS_12float_e4m3_tEfNS_4arch4Sm90ELb0ELb1ELb1ELb0ELb1ELb0ELb0ELb1ELb1ELb1ELb1ELb0EEENS1_21CollectiveEpilogueFwdINS6_IJSA_SB_SA_EEES9_NS_10bfloat16_tESF_Li256ELb0ELb1ELb1ELb1EEENS1_19SingleTileSchedulerILb0ELb1ELb1ELi128EEEEEEEEEvNT_6ParamsE,"a",@progbits
	.sectionflags	@""
	.align	4
.nv.constant0._ZN7cutlass13device_kernelIN5flash11enable_sm90INS1_16FlashAttnFwdSm90INS1_25CollectiveMainloopFwdSm90ILi2EN4cute5tupleIJNS5_1CILi1EEES8_S8_EEENS6_IJNS7_ILi128EEESA_NS7_ILi192EEEEEELi192ENS_12float_e4m3_tEfNS_4arch4Sm90ELb0ELb1ELb1ELb0ELb1ELb0ELb0ELb1ELb1ELb1ELb1ELb0EEENS1_21CollectiveEpilogueFwdINS6_IJSA_SB_SA_EEES9_NS_10bfloat16_tESF_Li256ELb0ELb1ELb1ELb1EEENS1_19SingleTileSchedulerILb0ELb1ELb1ELi128EEEEEEEEEvNT_6ParamsE:
	.zero		3200


//--------------------- .nv.constant0._ZN7cutlass13device_kernelIN5flash11enable_sm90INS1_16FlashAttnFwdSm90INS1_25CollectiveMainloopFwdSm90ILi2EN4cute5tupleIJNS5_1CILi1EEES8_S8_EEENS6_IJNS7_ILi128EEESA_NS7_ILi192EEEEEELi192ENS_12float_e4m3_tEfNS_4arch4Sm90ELb0ELb1ELb1ELb1ELb1ELb0ELb0ELb1ELb1ELb1ELb1ELb0EEENS1_21CollectiveEpilogueFwdINS6_IJSA_SB_SA_EEES9_NS_10bfloat16_tESF_Li256ELb1ELb1ELb1ELb1EEENS1_36VarlenDynamicPersistentTileSchedulerILi128ELi128ELi256ELi128ELb1ELb1ELb1ELb1ELb0ELb1EEEEEEEEEvNT_6ParamsE --------------------------
	.section	.nv.constant0._ZN7cutlass13device_kernelIN5flash11enable_sm90INS1_16FlashAttnFwdSm90INS1_25CollectiveMainloopFwdSm90ILi2EN4cute5tupleIJNS5_1CILi1EEES8_S8_EEENS6_IJNS7_ILi128EEESA_NS7_ILi192EEEEEELi192ENS_12float_e4m3_tEfNS_4arch4Sm90ELb0ELb1ELb1ELb1ELb1ELb0ELb0ELb1ELb1ELb1ELb1ELb0EEENS1_21CollectiveEpilogueFwdINS6_IJSA_SB_SA_EEES9_NS_10bfloat16_tESF_Li256ELb1ELb1ELb1ELb1EEENS1_36VarlenDynamicPersistentTileSchedulerILi128ELi128ELi256ELi128ELb1ELb1ELb1ELb1ELb0ELb1EEEEEEEEEvNT_6ParamsE,"a",@progbits
	.sectionflags	@""
	.align	4
.nv.constant0._ZN7cutlass13device_kernelIN5flash11enable_sm90INS1_16FlashAttnFwdSm90INS1_25CollectiveMainloopFwdSm90ILi2EN4cute5tupleIJNS5_1CILi1EEES8_S8_EEENS6_IJNS7_ILi128EEESA_NS7_ILi192EEEEEELi192ENS_12float_e4m3_tEfNS_4arch4Sm90ELb0ELb1ELb1ELb1ELb1ELb0ELb0ELb1ELb1ELb1ELb1ELb0EEENS1_21CollectiveEpilogueFwdINS6_IJSA_SB_SA_EEES9_NS_10bfloat16_tESF_Li256ELb1ELb1ELb1ELb1EEENS1_36VarlenDynamicPersistentTileSchedulerILi128ELi128ELi256ELi128ELb1ELb1ELb1ELb1ELb0ELb1EEEEEEEEEvNT_6ParamsE:
	.zero		3328


//--------------------- .nv.constant0._ZN7cutlass13device_kernelIN5flash11enable_sm90INS1_16FlashAttnFwdSm90INS1_25CollectiveMainloopFwdSm90ILi2EN4cute5tupleIJNS5_1CILi1EEES8_S8_EEENS6_IJNS7_ILi128EEESA_NS7_ILi192EEEEEELi192ENS_12float_e4m3_tEfNS_4arch4Sm90ELb0ELb1ELb1ELb1ELb1ELb1ELb0ELb1ELb1ELb1ELb1ELb0EEENS1_21CollectiveEpilogueFwdINS6_IJSA_SB_SA_EEES9_NS_10bfloat16_tESF_Li256ELb1ELb1ELb1ELb1EEENS1_36VarlenDynamicPersistentTileSchedulerILi128ELi128ELi256ELi128ELb1ELb1ELb1ELb1ELb0ELb1EEEEEEEEEvNT_6ParamsE --------------------------
	.section	.nv.constant0._ZN7cutlass13device_kernelIN5flash11enable_sm90INS1_16FlashAttnFwdSm90INS1_25CollectiveMainloopFwdSm90ILi2EN4cute5tupleIJNS5_1CILi1EEES8_S8_EEENS6_IJNS7_ILi128EEESA_NS7_ILi192EEEEEELi192ENS_12float_e4m3_tEfNS_4arch4Sm90ELb0ELb1ELb1ELb1ELb1ELb1ELb0ELb1ELb1ELb1ELb1ELb0EEENS1_21CollectiveEpilogueFwdINS6_IJSA_SB_SA_EEES9_NS_10bfloat16_tESF_Li256ELb1ELb1ELb1ELb1EEENS1_36VarlenDynamicPersistentTileSchedulerILi128ELi128ELi256ELi128ELb1ELb1ELb1ELb1ELb0ELb1EEEEEEEEEvNT_6ParamsE,"a",@progbits
	.sectionflags	@""
	.align	4
.nv.constant0._ZN7cutlass13device_kernelIN5flash11enable_sm90INS1_16FlashAttnFwdSm90INS1_25CollectiveMainloopFwdSm90ILi2EN4cute5tupleIJNS5_1CILi1EEES8_S8_EEENS6_IJNS7_ILi128EEESA_NS7_ILi192EEEEEELi192ENS_12float_e4m3_tEfNS_4arch4Sm90ELb0ELb1ELb1ELb1ELb1ELb1ELb0ELb1ELb1ELb1ELb1ELb0EEENS1_21CollectiveEpilogueFwdINS6_IJSA_SB_SA_EEES9_NS_10bfloat16_tESF_Li256ELb1ELb1ELb1ELb1EEENS1_36VarlenDynamicPersistentTileSchedulerILi128ELi128ELi256ELi128ELb1ELb1ELb1ELb1ELb0ELb1EEEEEEEEEvNT_6ParamsE:
	.zero		3328


//--------------------- .nv.constant0._ZN7cutlass13device_kernelIN5flash11enable_sm90INS1_16FlashAttnFwdSm90INS1_25CollectiveMainloopFwdSm90ILi2EN4cute5tupleIJNS5_1CILi1EEES8_S8_EEENS6_IJNS7_ILi128EEENS7_ILi160EEENS7_ILi192EEEEEELi192ENS_12float_e4m3_tEfNS_4arch4Sm90ELb1ELb0ELb1ELb0ELb1ELb0ELb0ELb1ELb1ELb1ELb1ELb0EEENS1_21CollectiveEpilogueFwdINS6_IJSA_SC_SB_EEES9_NS_10bfloat16_tESG_Li256ELb0ELb1ELb1ELb1EEENS1_19SingleTileSchedulerILb0ELb1ELb1ELi128EEEEEEEEEvNT_6ParamsE --------------------------
	.section	.nv.constant0._ZN7cutlass13device_kernelIN5flash11enable_sm90INS1_16FlashAttnFwdSm90INS1_25CollectiveMainloopFwdSm90ILi2EN4cute5tupleIJNS5_1CILi1EEES8_S8_EEENS6_IJNS7_ILi128EEENS7_ILi160EEENS7_ILi192EEEEEELi192ENS_12float_e4m3_tEfNS_4arch4Sm90ELb1ELb0ELb1ELb0ELb1ELb0ELb0ELb1ELb1ELb1ELb1ELb0EEENS1_21CollectiveEpilogueFwdINS6_IJSA_SC_SB_EEES9_NS_10bfloat16_tESG_Li256ELb0ELb1ELb1ELb1EEENS1_19SingleTileSchedulerILb0ELb1ELb1ELi128EEEEEEEEEvNT_6ParamsE,"a",@progbits
	.sectionflags	@""
	.align	4
.nv.constant0._ZN7cutlass13device_kernelIN5flash11enable_sm90INS1_16FlashAttnFwdSm90INS1_25CollectiveMainloopFwdSm90ILi2EN4cute5tupleIJNS5_1CILi1EEES8_S8_EEENS6_IJNS7_ILi128EEENS7_ILi160EEENS7_ILi192EEEEEELi192ENS_12float_e4m3_tEfNS_4arch4Sm90ELb1ELb0ELb1ELb0ELb1ELb0ELb0ELb1ELb1ELb1ELb1ELb0EEENS1_21CollectiveEpilogueFwdINS6_IJSA_SC_SB_EEES9_NS_10bfloat16_tESG_Li256ELb0ELb1ELb1ELb1EEENS1_19SingleTileSchedulerILb0ELb1ELb1ELi128EEEEEEEEEvNT_6ParamsE:
	.zero		3200


//--------------------- .nv.constant0._ZN7cutlass13device_kernelIN5flash11enable_sm90INS1_16FlashAttnFwdSm90INS1_25CollectiveMainloopFwdSm90ILi2EN4cute5tupleIJNS5_1CILi1EEES8_S8_EEENS6_IJNS7_ILi128EEENS7_ILi160EEENS7_ILi192EEEEEELi192ENS_12float_e4m3_tEfNS_4arch4Sm90ELb1ELb0ELb1ELb1ELb1ELb0ELb0ELb1ELb1ELb1ELb1ELb0EEENS1_21CollectiveEpilogueFwdINS6_IJSA_SC_SB_EEES9_NS_10bfloat16_tESG_Li256ELb1ELb1ELb1ELb1EEENS1_36VarlenDynamicPersistentTileSchedulerILi128ELi160ELi256ELi128ELb1ELb1ELb1ELb1ELb1ELb1EEEEEEEEEvNT_6ParamsE --------------------------
	.section	.nv.constant0._ZN7cutlass13device_kernelIN5flash11enable_sm90INS1_16FlashAttnFwdSm90INS1_25CollectiveMainloopFwdSm90ILi2EN4cute5tupleIJNS5_1CILi1EEES8_S8_EEENS6_IJNS7_ILi128EEENS7_ILi160EEENS7_ILi192EEEEEELi192ENS_12float_e4m3_tEfNS_4arch4Sm90ELb1ELb0ELb1ELb1ELb1ELb0ELb0ELb1ELb1ELb1ELb1ELb0EEENS1_21CollectiveEpilogueFwdINS6_IJSA_SC_SB_EEES9_NS_10bfloat16_tESG_Li256ELb1ELb1ELb1ELb1EEENS1_36VarlenDynamicPersistentTileSchedulerILi128ELi160ELi256ELi128ELb1ELb1ELb1ELb1ELb1ELb1EEEEEEEEEvNT_6ParamsE,"a",@progbits
	.sectionflags	@""
	.align	4
.nv.constant0._ZN7cutlass13device_kernelIN5flash11enable_sm90INS1_16FlashAttnFwdSm90INS1_25CollectiveMainloopFwdSm90ILi2EN4cute5tupleIJNS5_1CILi1EEES8_S8_EEENS6_IJNS7_ILi128EEENS7_ILi160EEENS7_ILi192EEEEEELi192ENS_12float_e4m3_tEfNS_4arch4Sm90ELb1ELb0ELb1ELb1ELb1ELb0ELb0ELb1ELb1ELb1ELb1ELb0EEENS1_21CollectiveEpilogueFwdINS6_IJSA_SC_SB_EEES9_NS_10bfloat16_tESG_Li256ELb1ELb1ELb1ELb1EEENS1_36VarlenDynamicPersistentTileSchedulerILi128ELi160ELi256ELi128ELb1ELb1ELb1ELb1ELb1ELb1EEEEEEEEEvNT_6ParamsE:
	.zero		3328


//--------------------- .nv.constant0._ZN7cutlass13device_kernelIN5flash11enable_sm90INS1_16FlashAttnFwdSm90INS1_25CollectiveMainloopFwdSm90ILi2EN4cute5tupleIJNS5_1CILi1EEES8_S8_EEENS6_IJNS7_ILi128EEENS7_ILi160EEENS7_ILi192EEEEEELi192ENS_12float_e4m3_tEfNS_4arch4Sm90ELb1ELb0ELb1ELb1ELb1ELb1ELb0ELb1ELb1ELb1ELb1ELb0EEENS1_21CollectiveEpilogueFwdINS6_IJSA_SC_SB_EEES9_NS_10bfloat16_tESG_Li256ELb1ELb1ELb1ELb1EEENS1_36VarlenDynamicPersistentTileSchedulerILi128ELi160ELi256ELi128ELb1ELb1ELb1ELb1ELb1ELb1EEEEEEEEEvNT_6ParamsE --------------------------
	.section	.nv.constant0._ZN7cutlass13device_kernelIN5flash11enable_sm90INS1_16FlashAttnFwdSm90INS1_25CollectiveMainloopFwdSm90ILi2EN4cute5tupleIJNS5_1CILi1EEES8_S8_EEENS6_IJNS7_ILi128EEENS7_ILi160EEENS7_ILi192EEEEEELi192ENS_12float_e4m3_tEfNS_4arch4Sm90ELb1ELb0ELb1ELb1ELb1ELb1ELb0ELb1ELb1ELb1ELb1ELb0EEENS1_21CollectiveEpilogueFwdINS6_IJSA_SC_SB_EEES9_NS_10bfloat16_tESG_Li256ELb1ELb1ELb1ELb1EEENS1_36VarlenDynamicPersistentTileSchedulerILi128ELi160ELi256ELi128ELb1ELb1ELb1ELb1ELb1ELb1EEEEEEEEEvNT_6ParamsE,"a",@progbits
	.sectionflags	@""
	.align	4
.nv.constant0._ZN7cutlass13device_kernelIN5flash11enable_sm90INS1_16FlashAttnFwdSm90INS1_25CollectiveMainloopFwdSm90ILi2EN4cute5tupleIJNS5_1CILi1EEES8_S8_EEENS6_IJNS7_ILi128EEENS7_ILi160EEENS7_ILi192EEEEEELi192ENS_12float_e4m3_tEfNS_4arch4Sm90ELb1ELb0ELb1ELb1ELb1ELb1ELb0ELb1ELb1ELb1ELb1ELb0EEENS1_21CollectiveEpilogueFwdINS6_IJSA_SC_SB_EEES9_NS_10bfloat16_tESG_Li256ELb1ELb1ELb1ELb1EEENS1_36VarlenDynamicPersistentTileSchedulerILi128ELi160ELi256ELi128ELb1ELb1ELb1ELb1ELb1ELb1EEEEEEEEEvNT_6ParamsE:
	.zero		3328


//--------------------- .nv.constant0._ZN7cutlass13device_kernelIN5flash11enable_sm90INS1_16FlashAttnFwdSm90INS1_25CollectiveMainloopFwdSm90ILi2EN4cute5tupleIJNS5_1CILi1EEES8_S8_EEENS6_IJNS7_ILi128EEENS7_ILi160EEESA_EEELi128ENS_12float_e4m3_tEfNS_4arch4Sm90ELb0ELb0ELb1ELb0ELb1ELb0ELb0ELb1ELb1ELb1ELb1ELb0EEENS1_21CollectiveEpilogueFwdINS6_IJSA_SA_SB_EEES9_NS_10bfloat16_tESF_Li256ELb0ELb1ELb1ELb1EEENS1_19SingleTileSchedulerILb0ELb1ELb1ELi128EEEEEEEEEvNT_6ParamsE --------------------------
	.section	.nv.constant0._ZN7cutlass13device_kernelIN5flash11enable_sm90INS1_16FlashAttnFwdSm90INS1_25CollectiveMainloopFwdSm90ILi2EN4cute5tupleIJNS5_1CILi1EEES8_S8_EEENS6_IJNS7_ILi128EEENS7_ILi160EEESA_EEELi128ENS_12float_e4m3_tEfNS_4arch4Sm90ELb0ELb0ELb1ELb0ELb1ELb0ELb0ELb1ELb1ELb1ELb1ELb0EEENS1_21CollectiveEpilogueFwdINS6_IJSA_SA_SB_EEES9_NS_10bfloat16_tESF_Li256ELb0ELb1ELb1ELb1EEENS1_19SingleTileSchedulerILb0ELb1ELb1ELi128EEEEEEEEEvNT_6ParamsE,"a",@progbits
	.sectionflags	@""
	.align	4
.nv.constant0._ZN7cutlass13device_kernelIN5flash11enable_sm90INS1_16FlashAttnFwdSm90INS1_25CollectiveMainloopFwdSm90ILi2EN4cute5tupleIJNS5_1CILi1EEES8_S8_EEENS6_IJNS7_ILi128EEENS7_ILi160EEESA_EEELi128ENS_12float_e4m3_tEfNS_4arch4Sm90ELb0ELb0ELb1ELb0ELb1ELb0ELb0ELb1ELb1ELb1ELb1ELb0EEENS1_21CollectiveEpilogueFwdINS6_IJSA_SA_SB_EEES9_NS_10bfloat16_tESF_Li256ELb0ELb1ELb1ELb1EEENS1_19SingleTileSchedulerILb0ELb1ELb1ELi128EEEEEEEEEvNT_6ParamsE:
	.zero		3200


//--------------------- .nv.constant0._ZN7cutlass13device_kernelIN5flash11enable_sm90INS1_16FlashAttnFwdSm90INS1_25CollectiveMainloopFwdSm90ILi2EN4cute5tupleIJNS5_1CILi1EEES8_S8_EEENS6_IJNS7_ILi128EEENS7_ILi160EEESA_EEELi128ENS_12float_e4m3_tEfNS_4arch4Sm90ELb0ELb0ELb1ELb1ELb1ELb0ELb0ELb1ELb1ELb1ELb1ELb0EEENS1_21CollectiveEpilogueFwdINS6_IJSA_SA_SB_EEES9_NS_10bfloat16_tESF_Li256ELb1ELb1ELb1ELb1EEENS1_36VarlenDynamicPersistentTileSchedulerILi128ELi160ELi256ELi128ELb1ELb1ELb1ELb0ELb1ELb1EEEEEEEEEvNT_6ParamsE --------------------------
	.section	.nv.constant0._ZN7cutlass13device_kernelIN5flash11enable_sm90INS1_16FlashAttnFwdSm90INS1_25CollectiveMainloopFwdSm90ILi2EN4cute5tupleIJNS5_1CILi1EEES8_S8_EEENS6_IJNS7_ILi128EEENS7_ILi160EEESA_EEELi128ENS_12float_e4m3_tEfNS_4arch4Sm90ELb0ELb0ELb1ELb1ELb1ELb0ELb0ELb1ELb1ELb1ELb1ELb0EEENS1_21CollectiveEpilogueFwdINS6_IJSA_SA_SB_EEES9_NS_10bfloat16_tESF_Li256ELb1ELb1ELb1ELb1EEENS1_36VarlenDynamicPersistentTileSchedulerILi128ELi160ELi256ELi128ELb1ELb1ELb1ELb0ELb1ELb1EEEEEEEEEvNT_6ParamsE,"a",@progbits
	.sectionflags	@""
	.align	4
.nv.constant0._ZN7cutlass13device_kernelIN5flash11enable_sm90INS1_16FlashAttnFwdSm90INS1_25CollectiveMainloopFwdSm90ILi2EN4cute5tupleIJNS5_1CILi1EEES8_S8_EEENS6_IJNS7_ILi128EEENS7_ILi160EEESA_EEELi128ENS_12float_e4m3_tEfNS_4arch4Sm90ELb0ELb0ELb1ELb1ELb1ELb0ELb0ELb1ELb1ELb1ELb1ELb0EEENS1_21CollectiveEpilogueFwdINS6_IJSA_SA_SB_EEES9_NS_10bfloat16_tESF_Li256ELb1ELb1ELb1ELb1EEENS1_36VarlenDynamicPersistentTileSchedulerILi128ELi160ELi256ELi128ELb1ELb1ELb1ELb0ELb1ELb1EEEEEEEEEvNT_6ParamsE:
	.zero		3328


//--------------------- .nv.constant0._ZN7cutlass13device_kernelIN5flash11enable_sm90INS1_16FlashAttnFwdSm90INS1_25CollectiveMainloopFwdSm90ILi2EN4cute5tupleIJNS5_1CILi1EEES8_S8_EEENS6_IJNS7_ILi128EEENS7_ILi160EEESA_EEELi128ENS_12float_e4m3_tEfNS_4arch4Sm90ELb0ELb0ELb1ELb1ELb1ELb1ELb0ELb1ELb1ELb1ELb1ELb0EEENS1_21CollectiveEpilogueFwdINS6_IJSA_SA_SB_EEES9_NS_10bfloat16_tESF_Li256ELb1ELb1ELb1ELb1EEENS1_36VarlenDynamicPersistentTileSchedulerILi128ELi160ELi256ELi128ELb1ELb1ELb1ELb0ELb1ELb1EEEEEEEEEvNT_6ParamsE --------------------------
	.section	.nv.constant0._ZN7cutlass13device_kernelIN5flash11enable_sm90INS1_16FlashAttnFwdSm90INS1_25CollectiveMainloopFwdSm90ILi2EN4cute5tupleIJNS5_1CILi1EEES8_S8_EEENS6_IJNS7_ILi128EEENS7_ILi160EEESA_EEELi128ENS_12float_e4m3_tEfNS_4arch4Sm90ELb0ELb0ELb1ELb1ELb1ELb1ELb0ELb1ELb1ELb1ELb1ELb0EEENS1_21CollectiveEpilogueFwdINS6_IJSA_SA_SB_EEES9_NS_10bfloat16_tESF_Li256ELb1ELb1ELb1ELb1EEENS1_36VarlenDynamicPersistentTileSchedulerILi128ELi160ELi256ELi128ELb1ELb1ELb1ELb0ELb1ELb1EEEEEEEEEvNT_6ParamsE,"a",@progbits
	.sectionflags	@""
	.align	4
.nv.constant0._ZN7cutlass13device_kernelIN5flash11enable_sm90INS1_16FlashAttnFwdSm90INS1_25CollectiveMainloopFwdSm90ILi2EN4cute5tupleIJNS5_1CILi1EEES8_S8_EEENS6_IJNS7_ILi128EEENS7_ILi160EEESA_EEELi128ENS_12float_e4m3_tEfNS_4arch4Sm90ELb0ELb0ELb1ELb1ELb1ELb1ELb0ELb1ELb1ELb1ELb1ELb0EEENS1_21CollectiveEpilogueFwdINS6_IJSA_SA_SB_EEES9_NS_10bfloat16_tESF_Li256ELb1ELb1ELb1ELb1EEENS1_36VarlenDynamicPersistentTileSchedulerILi128ELi160ELi256ELi128ELb1ELb1ELb1ELb0ELb1ELb1EEEEEEEEEvNT_6ParamsE:
	.zero		3328


//--------------------- .nv.constant0._ZN7cutlass13device_kernelIN5flash11enable_sm90INS1_16FlashAttnFwdSm90INS1_25CollectiveMainloopFwdSm90ILi2EN4cute5tupleIJNS5_1CILi1EEES8_S8_EEENS6_IJNS7_ILi128EEENS7_ILi160EEESA_EEELi128ENS_12float_e4m3_tEfNS_4arch4Sm90ELb0ELb1ELb1ELb0ELb1ELb0ELb0ELb1ELb1ELb1ELb1ELb0EEENS1_21CollectiveEpilogueFwdINS6_IJSA_SA_SB_EEES9_NS_10bfloat16_tESF_Li256ELb0ELb1ELb1ELb1EEENS1_19SingleTileSchedulerILb0ELb1ELb1ELi128EEEEEEEEEvNT_6ParamsE --------------------------
	.section	.nv.constant0._ZN7cutlass13device_kernelIN5flash11enable_sm90INS1_16FlashAttnFwdSm90INS1_25CollectiveMainloopFwdSm90ILi2EN4cute5tupleIJNS5_1CILi1EEES8_S8_EEENS6_IJNS7_ILi128EEENS7_ILi160EEESA_EEELi128ENS_12float_e4m3_tEfNS_4arch4Sm90ELb0ELb1ELb1ELb0ELb1ELb0ELb0ELb1ELb1ELb1ELb1ELb0EEENS1_21CollectiveEpilogueFwdINS6_IJSA_SA_SB_EEES9_NS_10bfloat16_tESF_Li256ELb0ELb1ELb1ELb1EEENS1_19SingleTileSchedulerILb0ELb1ELb1ELi128EEEEEEEEEvNT_6ParamsE,"a",@progbits
	.sectionflags	@""
	.align	4
.nv.constant0._ZN7cutlass13device_kernelIN5flash11enable_sm90INS1_16FlashAttnFwdSm90INS1_25CollectiveMainloopFwdSm90ILi2EN4cute5tupleIJNS5_1CILi1EEES8_S8_EEENS6_IJNS7_ILi128EEENS7_ILi160EEESA_EEELi128ENS_12float_e4m3_tEfNS_4arch4Sm90ELb0ELb1ELb1ELb0ELb1ELb0ELb0ELb1ELb1ELb1ELb1ELb0EEENS1_21CollectiveEpilogueFwdINS6_IJSA_SA_SB_EEES9_NS_10bfloat16_tESF_Li256ELb0ELb1ELb1ELb1EEENS1_19SingleTileSchedulerILb0ELb1ELb1ELi128EEEEEEEEEvNT_6ParamsE:
	.zero		3200


//--------------------- .nv.constant0._ZN7cutlass13device_kernelIN5flash11enable_sm90INS1_16FlashAttnFwdSm90INS1_25CollectiveMainloopFwdSm90ILi2EN4cute5tupleIJNS5_1CILi1EEES8_S8_EEENS6_IJNS7_ILi128EEENS7_ILi160EEESA_EEELi128ENS_12float_e4m3_tEfNS_4arch4Sm90ELb0ELb1ELb1ELb1ELb1ELb0ELb0ELb1ELb1ELb1ELb1ELb0EEENS1_21CollectiveEpilogueFwdINS6_IJSA_SA_SB_EEES9_NS_10bfloat16_tESF_Li256ELb1ELb1ELb1ELb1EEENS1_36VarlenDynamicPersistentTileSchedulerILi128ELi160ELi256ELi128ELb1ELb1ELb1ELb1ELb0ELb1EEEEEEEEEvNT_6ParamsE --------------------------
	.section	.nv.constant0._ZN7cutlass13device_kernelIN5flash11enable_sm90INS1_16FlashAttnFwdSm90INS1_25CollectiveMainloopFwdSm90ILi2EN4cute5tupleIJNS5_1CILi1EEES8_S8_EEENS6_IJNS7_ILi128EEENS7_ILi160EEESA_EEELi128ENS_12float_e4m3_tEfNS_4arch4Sm90ELb0ELb1ELb1ELb1ELb1ELb0ELb0ELb1ELb1ELb1ELb1ELb0EEENS1_21CollectiveEpilogueFwdINS6_IJSA_SA_SB_EEES9_NS_10bfloat16_tESF_Li256ELb1ELb1ELb1ELb1EEENS1_36VarlenDynamicPersistentTileSchedulerILi128ELi160ELi256ELi128ELb1ELb1ELb1ELb1ELb0ELb1EEEEEEEEEvNT_6ParamsE,"a",@progbits
	.sectionflags	@""
	.align	4
.nv.constant0._ZN7cutlass13device_kernelIN5flash11enable_sm90INS1_16FlashAttnFwdSm90INS1_25CollectiveMainloopFwdSm90ILi2EN4cute5tupleIJNS5_1CILi1EEES8_S8_EEENS6_IJNS7_ILi128EEENS7_ILi160EEESA_EEELi128ENS_12float_e4m3_tEfNS_4arch4Sm90ELb0ELb1ELb1ELb1ELb1ELb0ELb0ELb1ELb1ELb1ELb1ELb0EEENS1_21CollectiveEpilogueFwdINS6_IJSA_SA_SB_EEES9_NS_10bfloat16_tESF_Li256ELb1ELb1ELb1ELb1EEENS1_36VarlenDynamicPersistentTileSchedulerILi128ELi160ELi256ELi128ELb1ELb1ELb1ELb1ELb0ELb1EEEEEEEEEvNT_6ParamsE:
	.zero		3328


//--------------------- .nv.constant0._ZN7cutlass13device_kernelIN5flash11enable_sm90INS1_16FlashAttnFwdSm90INS1_25CollectiveMainloopFwdSm90ILi2EN4cute5tupleIJNS5_1CILi1EEES8_S8_EEENS6_IJNS7_ILi128EEENS7_ILi160EEESA_EEELi128ENS_12float_e4m3_tEfNS_4arch4Sm90ELb0ELb1ELb1ELb1ELb1ELb1ELb0ELb1ELb1ELb1ELb1ELb0EEENS1_21CollectiveEpilogueFwdINS6_IJSA_SA_SB_EEES9_NS_10bfloat16_tESF_Li256ELb1ELb1ELb1ELb1EEENS1_36VarlenDynamicPersistentTileSchedulerILi128ELi160ELi256ELi128ELb1ELb1ELb1ELb1ELb0ELb1EEEEEEEEEvNT_6ParamsE --------------------------
	.section	.nv.constant0._ZN7cutlass13device_kernelIN5flash11enable_sm90INS1_16FlashAttnFwdSm90INS1_25CollectiveMainloopFwdSm90ILi2EN4cute5tupleIJNS5_1CILi1EEES8_S8_EEENS6_IJNS7_ILi128EEENS7_ILi160EEESA_EEELi128ENS_12float_e4m3_tEfNS_4arch4Sm90ELb0ELb1ELb1ELb1ELb1ELb1ELb0ELb1ELb1ELb1ELb1ELb0EEENS1_21CollectiveEpilogueFwdINS6_IJSA_SA_SB_EEES9_NS_10bfloat16_tESF_Li256ELb1ELb1ELb1ELb1EEENS1_36VarlenDynamicPersistentTileSchedulerILi128ELi160ELi256ELi128ELb1ELb1ELb1ELb1ELb0ELb1EEEEEEEEEvNT_6ParamsE,"a",@progbits
	.sectionflags	@""
	.align	4
.nv.constant0._ZN7cutlass13device_kernelIN5flash11enable_sm90INS1_16FlashAttnFwdSm90INS1_25CollectiveMainloopFwdSm90ILi2EN4cute5tupleIJNS5_1CILi1EEES8_S8_EEENS6_IJNS7_ILi128EEENS7_ILi160EEESA_EEELi128ENS_12float_e4m3_tEfNS_4arch4Sm90ELb0ELb1ELb1ELb1ELb1ELb1ELb0ELb1ELb1ELb1ELb1ELb0EEENS1_21CollectiveEpilogueFwdINS6_IJSA_SA_SB_EEES9_NS_10bfloat16_tESF_Li256ELb1ELb1ELb1ELb1EEENS1_36VarlenDynamicPersistentTileSchedulerILi128ELi160ELi256ELi128ELb1ELb1ELb1ELb1ELb0ELb1EEEEEEEEEvNT_6ParamsE:
	.zero		3328


//--------------------- .nv.constant0._ZN7cutlass13device_kernelIN5flash11enable_sm90INS1_16FlashAttnFwdSm90INS1_25CollectiveMainloopFwdSm90ILi2EN4cute5tupleIJNS5_1CILi1EEES8_S8_EEENS6_IJNS7_ILi128EEENS7_ILi160EEESA_EEELi128ENS_12float_e4m3_tEfNS_4arch4Sm90ELb1ELb0ELb1ELb0ELb1ELb0ELb0ELb1ELb1ELb1ELb1ELb0EEENS1_21CollectiveEpilogueFwdINS6_IJSA_SA_SB_EEES9_NS_10bfloat16_tESF_Li256ELb0ELb1ELb1ELb1EEENS1_19SingleTileSchedulerILb0ELb1ELb1ELi128EEEEEEEEEvNT_6ParamsE --------------------------
	.section	.nv.constant0._ZN7cutlass13device_kernelIN5flash11enable_sm90INS1_16FlashAttnFwdSm90INS1_25CollectiveMainloopFwdSm90ILi2EN4cute5tupleIJNS5_1CILi1EEES8_S8_EEENS6_IJNS7_ILi128EEENS7_ILi160EEESA_EEELi128ENS_12float_e4m3_tEfNS_4arch4Sm90ELb1ELb0ELb1ELb0ELb1ELb0ELb0ELb1ELb1ELb1ELb1ELb0EEENS1_21CollectiveEpilogueFwdINS6_IJSA_SA_SB_EEES9_NS_10bfloat16_tESF_Li256ELb0ELb1ELb1ELb1EEENS1_19SingleTileSchedulerILb0ELb1ELb1ELi128EEEEEEEEEvNT_6ParamsE,"a",@progbits
	.sectionflags	@""
	.align	4
.nv.constant0._ZN7cutlass13device_kernelIN5flash11enable_sm90INS1_16FlashAttnFwdSm90INS1_25CollectiveMainloopFwdSm90ILi2EN4cute5tupleIJNS5_1CILi1EEES8_S8_EEENS6_IJNS7_ILi128EEENS7_ILi160EEESA_EEELi128ENS_12float_e4m3_tEfNS_4arch4Sm90ELb1ELb0ELb1ELb0ELb1ELb0ELb0ELb1ELb1ELb1ELb1ELb0EEENS1_21CollectiveEpilogueFwdINS6_IJSA_SA_SB_EEES9_NS_10bfloat16_tESF_Li256ELb0ELb1ELb1ELb1EEENS1_19SingleTileSchedulerILb0ELb1ELb1ELi128EEEEEEEEEvNT_6ParamsE:
	.zero		3200


//--------------------- .nv.constant0._ZN7cutlass13device_kernelIN5flash11enable_sm90INS1_16FlashAttnFwdSm90INS1_25CollectiveMainloopFwdSm90ILi2EN4cute5tupleIJNS5_1CILi1EEES8_S8_EEENS6_IJNS7_ILi128EEENS7_ILi160EEESA_EEELi128ENS_12float_e4m3_tEfNS_4arch4Sm90ELb1ELb0ELb1ELb1ELb1ELb0ELb0ELb1ELb1ELb1ELb1ELb0EEENS1_21CollectiveEpilogueFwdINS6_IJSA_SA_SB_EEES9_NS_10bfloat16_tESF_Li256ELb1ELb1ELb1ELb1EEENS1_36VarlenDynamicPersistentTileSchedulerILi128ELi160ELi256ELi128ELb1ELb1ELb1ELb1ELb1ELb1EEEEEEEEEvNT_6ParamsE --------------------------
	.section	.nv.constant0._ZN7cutlass13device_kernelIN5flash11enable_sm90INS1_16FlashAttnFwdSm90INS1_25CollectiveMainloopFwdSm90ILi2EN4cute5tupleIJNS5_1CILi1EEES8_S8_EEENS6_IJNS7_ILi128EEENS7_ILi160EEESA_EEELi128ENS_12float_e4m3_tEfNS_4arch4Sm90ELb1ELb0ELb1ELb1ELb1ELb0ELb0ELb1ELb1ELb1ELb1ELb0EEENS1_21CollectiveEpilogueFwdINS6_IJSA_SA_SB_EEES9_NS_10bfloat16_tESF_Li256ELb1ELb1ELb1ELb1EEENS1_36VarlenDynamicPersistentTileSchedulerILi128ELi160ELi256ELi128ELb1ELb1ELb1ELb1ELb1ELb1EEEEEEEEEvNT_6ParamsE,"a",@progbits
	.sectionflags	@""
	.align	4
.nv.constant0._ZN7cutlass13device_kernelIN5flash11enable_sm90INS1_16FlashAttnFwdSm90INS1_25CollectiveMainloopFwdSm90ILi2EN4cute5tupleIJNS5_1CILi1EEES8_S8_EEENS6_IJNS7_ILi128EEENS7_ILi160EEESA_EEELi128ENS_12float_e4m3_tEfNS_4arch4Sm90ELb1ELb0ELb1ELb1ELb1ELb0ELb0ELb1ELb1ELb1ELb1ELb0EEENS1_21CollectiveEpilogueFwdINS6_IJSA_SA_SB_EEES9_NS_10bfloat16_tESF_Li256ELb1ELb1ELb1ELb1EEENS1_36VarlenDynamicPersistentTileSchedulerILi128ELi160ELi256ELi128ELb1ELb1ELb1ELb1ELb1ELb1EEEEEEEEEvNT_6ParamsE:
	.zero		3328


//--------------------- .nv.constant0._ZN7cutlass13device_kernelIN5flash11enable_sm90INS1_16FlashAttnFwdSm90INS1_25CollectiveMainloopFwdSm90ILi2EN4cute5tupleIJNS5_1CILi1EEES8_S8_EEENS6_IJNS7_ILi128EEENS7_ILi160EEESA_EEELi128ENS_12float_e4m3_tEfNS_4arch4Sm90ELb1ELb0ELb1ELb1ELb1ELb1ELb0ELb1ELb1ELb1ELb1ELb0EEENS1_21CollectiveEpilogueFwdINS6_IJSA_SA_SB_EEES9_NS_10bfloat16_tESF_Li256ELb1ELb1ELb1ELb1EEENS1_36VarlenDynamicPersistentTileSchedulerILi128ELi160ELi256ELi128ELb1ELb1ELb1ELb1ELb1ELb1EEEEEEEEEvNT_6ParamsE --------------------------
	.section	.nv.constant0._ZN7cutlass13device_kernelIN5flash11enable_sm90INS1_16FlashAttnFwdSm90INS1_25CollectiveMainloopFwdSm90ILi2EN4cute5tupleIJNS5_1CILi1EEES8_S8_EEENS6_IJNS7_ILi128EEENS7_ILi160EEESA_EEELi128ENS_12float_e4m3_tEfNS_4arch4Sm90ELb1ELb0ELb1ELb1ELb1ELb1ELb0ELb1ELb1ELb1ELb1ELb0EEENS1_21CollectiveEpilogueFwdINS6_IJSA_SA_SB_EEES9_NS_10bfloat16_tESF_Li256ELb1ELb1ELb1ELb1EEENS1_36VarlenDynamicPersistentTileSchedulerILi128ELi160ELi256ELi128ELb1ELb1ELb1ELb1ELb1ELb1EEEEEEEEEvNT_6ParamsE,"a",@progbits
	.sectionflags	@""
	.align	4
.nv.constant0._ZN7cutlass13device_kernelIN5flash11enable_sm90INS1_16FlashAttnFwdSm90INS1_25CollectiveMainloopFwdSm90ILi2EN4cute5tupleIJNS5_1CILi1EEES8_S8_EEENS6_IJNS7_ILi128EEENS7_ILi160EEESA_EEELi128ENS_12float_e4m3_tEfNS_4arch4Sm90ELb1ELb0ELb1ELb1ELb1ELb1ELb0ELb1ELb1ELb1ELb1ELb0EEENS1_21CollectiveEpilogueFwdINS6_IJSA_SA_SB_EEES9_NS_10bfloat16_tESF_Li256ELb1ELb1ELb1ELb1EEENS1_36VarlenDynamicPersistentTileSchedulerILi128ELi160ELi256ELi128ELb1ELb1ELb1ELb1ELb1ELb1EEEEEEEEEvNT_6ParamsE:
	.zero		3328


//--------------------- .nv.constant0._ZN7cutlass13device_kernelIN5flash11enable_sm90INS1_16FlashAttnFwdSm90INS1_25CollectiveMainloopFwdSm90ILi2EN4cute5tupleIJNS5_1CILi1EEES8_S8_EEENS6_IJNS7_ILi192EEENS7_ILi128EEENS7_ILi96EEEEEELi96ENS_12float_e4m3_tEfNS_4arch4Sm90ELb0ELb0ELb1ELb0ELb1ELb0ELb0ELb1ELb1ELb1ELb1ELb0EEENS1_21CollectiveEpilogueFwdINS6_IJSA_SC_SB_EEES9_NS_10bfloat16_tESG_Li384ELb0ELb1ELb1ELb1EEENS1_19SingleTileSchedulerILb0ELb1ELb1ELi192EEEEEEEEEvNT_6ParamsE --------------------------
	.section	.nv.constant0._ZN7cutlass13device_kernelIN5flash11enable_sm90INS1_16FlashAttnFwdSm90INS1_25CollectiveMainloopFwdSm90ILi2EN4cute5tupleIJNS5_1CILi1EEES8_S8_EEENS6_IJNS7_ILi192EEENS7_ILi128EEENS7_ILi96EEEEEELi96ENS_12float_e4m3_tEfNS_4arch4Sm90ELb0ELb0ELb1ELb0ELb1ELb0ELb0ELb1ELb1ELb1ELb1ELb0EEENS1_21CollectiveEpilogueFwdINS6_IJSA_SC_SB_EEES9_NS_10bfloat16_tESG_Li384ELb0ELb1ELb1ELb1EEENS1_19SingleTileSchedulerILb0ELb1ELb1ELi192EEEEEEEEEvNT_6ParamsE,"a",@progbits
	.sectionflags	@""
	.align	4
.nv.constant0._ZN7cutlass13device_kernelIN5flash11enable_sm90INS1_16FlashAttnFwdSm90INS1_25CollectiveMainloopFwdSm90ILi2EN4cute5tupleIJNS5_1CILi1EEES8_S8_EEENS6_IJNS7_ILi192EEENS7_ILi128EEENS7_ILi96EEEEEELi96ENS_12float_e4m3_tEfNS_4arch4Sm90ELb0ELb0ELb1ELb0ELb1ELb0ELb0ELb1ELb1ELb1ELb1ELb0EEENS1_21CollectiveEpilogueFwdINS6_IJSA_SC_SB_EEES9_NS_10bfloat16_tESG_Li384ELb0ELb1ELb1ELb1EEENS1_19SingleTileSchedulerILb0ELb1ELb1ELi192EEEEEEEEEvNT_6ParamsE:
	.zero		3200


//--------------------- .nv.constant0._ZN7cutlass13device_kernelIN5flash11enable_sm90INS1_16FlashAttnFwdSm90INS1_25CollectiveMainloopFwdSm90ILi2EN4cute5tupleIJNS5_1CILi1EEES8_S8_EEENS6_IJNS7_ILi192EEENS7_ILi128EEENS7_ILi96EEEEEELi96ENS_12float_e4m3_tEfNS_4arch4Sm90ELb0ELb0ELb1ELb1ELb1ELb0ELb0ELb1ELb1ELb1ELb1ELb0EEENS1_21CollectiveEpilogueFwdINS6_IJSA_SC_SB_EEES9_NS_10bfloat16_tESG_Li384ELb1ELb1ELb1ELb1EEENS1_36VarlenDynamicPersistentTileSchedulerILi192ELi128ELi384ELi128ELb1ELb1ELb1ELb0ELb1ELb1EEEEEEEEEvNT_6ParamsE --------------------------
	.section	.nv.constant0._ZN7cutlass13device_kernelIN5flash11enable_sm90INS1_16FlashAttnFwdSm90INS1_25CollectiveMainloopFwdSm90ILi2EN4cute5tupleIJNS5_1CILi1EEES8_S8_EEENS6_IJNS7_ILi192EEENS7_ILi128EEENS7_ILi96EEEEEELi96ENS_12float_e4m3_tEfNS_4arch4Sm90ELb0ELb0ELb1ELb1ELb1ELb0ELb0ELb1ELb1ELb1ELb1ELb0EEENS1_21CollectiveEpilogueFwdINS6_IJSA_SC_SB_EEES9_NS_10bfloat16_tESG_Li384ELb1ELb1ELb1ELb1EEENS1_36VarlenDynamicPersistentTileSchedulerILi192ELi128ELi384ELi128ELb1ELb1ELb1ELb0ELb1ELb1EEEEEEEEEvNT_6ParamsE,"a",@progbits
	.sectionflags	@""
	.align	4
.nv.constant0._ZN7cutlass13device_kernelIN5flash11enable_sm90INS1_16FlashAttnFwdSm90INS1_25CollectiveMainloopFwdSm90ILi2EN4cute5tupleIJNS5_1CILi1EEES8_S8_EEENS6_IJNS7_ILi192EEENS7_ILi128EEENS7_ILi96EEEEEELi96ENS_12float_e4m3_tEfNS_4arch4Sm90ELb0ELb0ELb1ELb1ELb1ELb0ELb0ELb1ELb1ELb1ELb1ELb0EEENS1_21CollectiveEpilogueFwdINS6_IJSA_SC_SB_EEES9_NS_10bfloat16_tESG_Li384ELb1ELb1ELb1ELb1EEENS1_36VarlenDynamicPersistentTileSchedulerILi192ELi128ELi384ELi128ELb1ELb1ELb1ELb0ELb1ELb1EEEEEEEEEvNT_6ParamsE:
	.zero		3328


//--------------------- .nv.constant0._ZN7cutlass13device_kernelIN5flash11enable_sm90INS1_16FlashAttnFwdSm90INS1_25CollectiveMainloopFwdSm90ILi2EN4cute5tupleIJNS5_1CILi1EEES8_S8_EEENS6_IJNS7_ILi192EEENS7_ILi128EEENS7_ILi96EEEEEELi96ENS_12float_e4m3_tEfNS_4arch4Sm90ELb0ELb0ELb1ELb1ELb1ELb1ELb0ELb1ELb1ELb1ELb1ELb0EEENS1_21CollectiveEpilogueFwdINS6_IJSA_SC_SB_EEES9_NS_10bfloat16_tESG_Li384ELb1ELb1ELb1ELb1EEENS1_36VarlenDynamicPersistentTileSchedulerILi192ELi128ELi384ELi128ELb1ELb1ELb1ELb0ELb1ELb1EEEEEEEEEvNT_6ParamsE --------------------------
	.section	.nv.constant0._ZN7cutlass13device_kernelIN5flash11enable_sm90INS1_16FlashAttnFwdSm90INS1_25CollectiveMainloopFwdSm90ILi2EN4cute5tupleIJNS5_1CILi1EEES8_S8_EEENS6_IJNS7_ILi192EEENS7_ILi128EEENS7_ILi96EEEEEELi96ENS_12float_e4m3_tEfNS_4arch4Sm90ELb0ELb0ELb1ELb1ELb1ELb1ELb0ELb1ELb1ELb1ELb1ELb0EEENS1_21CollectiveEpilogueFwdINS6_IJSA_SC_SB_EEES9_NS_10bfloat16_tESG_Li384ELb1ELb1ELb1ELb1EEENS1_36VarlenDynamicPersistentTileSchedulerILi192ELi128ELi384ELi128ELb1ELb1ELb1ELb0ELb1ELb1EEEEEEEEEvNT_6ParamsE,"a",@progbits
	.sectionflags	@""
	.align	4
.nv.constant0._ZN7cutlass13device_kernelIN5flash11enable_sm90INS1_16FlashAttnFwdSm90INS1_25CollectiveMainloopFwdSm90ILi2EN4cute5tupleIJNS5_1CILi1EEES8_S8_EEENS6_IJNS7_ILi192EEENS7_ILi128EEENS7_ILi96EEEEEELi96ENS_12float_e4m3_tEfNS_4arch4Sm90ELb0ELb0ELb1ELb1ELb1ELb1ELb0ELb1ELb1ELb1ELb1ELb0EEENS1_21CollectiveEpilogueFwdINS6_IJSA_SC_SB_EEES9_NS_10bfloat16_tESG_Li384ELb1ELb1ELb1ELb1EEENS1_36VarlenDynamicPersistentTileSchedulerILi192ELi128ELi384ELi128ELb1ELb1ELb1ELb0ELb1ELb1EEEEEEEEEvNT_6ParamsE:
	.zero		3328


//--------------------- .nv.constant0._ZN7cutlass13device_kernelIN5flash11enable_sm90INS1_16FlashAttnFwdSm90INS1_25CollectiveMainloopFwdSm90ILi2EN4cute5tupleIJNS5_1CILi1EEES8_S8_EEENS6_IJNS7_ILi192EEENS7_ILi128EEENS7_ILi96EEEEEELi96ENS_12float_e4m3_tEfNS_4arch4Sm90ELb0ELb1ELb1ELb0ELb1ELb0ELb0ELb1ELb1ELb1ELb1ELb0EEENS1_21CollectiveEpilogueFwdINS6_IJSA_SC_SB_EEES9_NS_10bfloat16_tESG_Li384ELb0ELb1ELb1ELb1EEENS1_19SingleTileSchedulerILb0ELb1ELb1ELi192EEEEEEEEEvNT_6ParamsE --------------------------
	.section	.nv.constant0._ZN7cutlass13device_kernelIN5flash11enable_sm90INS1_16FlashAttnFwdSm90INS1_25CollectiveMainloopFwdSm90ILi2EN4cute5tupleIJNS5_1CILi1EEES8_S8_EEENS6_IJNS7_ILi192EEENS7_ILi128EEENS7_ILi96EEEEEELi96ENS_12float_e4m3_tEfNS_4arch4Sm90ELb0ELb1ELb1ELb0ELb1ELb0ELb0ELb1ELb1ELb1ELb1ELb0EEENS1_21CollectiveEpilogueFwdINS6_IJSA_SC_SB_EEES9_NS_10bfloat16_tESG_Li384ELb0ELb1ELb1ELb1EEENS1_19SingleTileSchedulerILb0ELb1ELb1ELi192EEEEEEEEEvNT_6ParamsE,"a",@progbits
	.sectionflags	@""
	.align	4
.nv.constant0._ZN7cutlass13device_kernelIN5flash11enable_sm90INS1_16FlashAttnFwdSm90INS1_25CollectiveMainloopFwdSm90ILi2EN4cute5tupleIJNS5_1CILi1EEES8_S8_EEENS6_IJNS7_ILi192EEENS7_ILi128EEENS7_ILi96EEEEEELi96ENS_12float_e4m3_tEfNS_4arch4Sm90ELb0ELb1ELb1ELb0ELb1ELb0ELb0ELb1ELb1ELb1ELb1ELb0EEENS1_21CollectiveEpilogueFwdINS6_IJSA_SC_SB_EEES9_NS_10bfloat16_tESG_Li384ELb0ELb1ELb1ELb1EEENS1_19SingleTileSchedulerILb0ELb1ELb1ELi192EEEEEEEEEvNT_6ParamsE:
	.zero		3200


//--------------------- .nv.constant0._ZN7cutlass13device_kernelIN5flash11enable_sm90INS1_16FlashAttnFwdSm90INS1_25CollectiveMainloopFwdSm90ILi2EN4cute5tupleIJNS5_1CILi1EEES8_S8_EEENS6_IJNS7_ILi192EEENS7_ILi128EEENS7_ILi96EEEEEELi96ENS_12float_e4m3_tEfNS_4arch4Sm90ELb0ELb1ELb1ELb1ELb1ELb0ELb0ELb1ELb1ELb1ELb1ELb0EEENS1_21CollectiveEpilogueFwdINS6_IJSA_SC_SB_EEES9_NS_10bfloat16_tESG_Li384ELb1ELb1ELb1ELb1EEENS1_36VarlenDynamicPersistentTileSchedulerILi192ELi128ELi384ELi128ELb1ELb1ELb1ELb1ELb0ELb1EEEEEEEEEvNT_6ParamsE --------------------------
	.section	.nv.constant0._ZN7cutlass13device_kernelIN5flash11enable_sm90INS1_16FlashAttnFwdSm90INS1_25CollectiveMainloopFwdSm90ILi2EN4cute5tupleIJNS5_1CILi1EEES8_S8_EEENS6_IJNS7_ILi192EEENS7_ILi128EEENS7_ILi96EEEEEELi96ENS_12float_e4m3_tEfNS_4arch4Sm90ELb0ELb1ELb1ELb1ELb1ELb0ELb0ELb1ELb1ELb1ELb1ELb0EEENS1_21CollectiveEpilogueFwdINS6_IJSA_SC_SB_EEES9_NS_10bfloat16_tESG_Li384ELb1ELb1ELb1ELb1EEENS1_36VarlenDynamicPersistentTileSchedulerILi192ELi128ELi384ELi128ELb1ELb1ELb1ELb1ELb0ELb1EEEEEEEEEvNT_6ParamsE,"a",@progbits
	.sectionflags	@""
	.align	4
.nv.constant0._ZN7cutlass13device_kernelIN5flash11enable_sm90INS1_16FlashAttnFwdSm90INS1_25CollectiveMainloopFwdSm90ILi2EN4cute5tupleIJNS5_1CILi1EEES8_S8_EEENS6_IJNS7_ILi192EEENS7_ILi128EEENS7_ILi96EEEEEELi96ENS_12float_e4m3_tEfNS_4arch4Sm90ELb0ELb1ELb1ELb1ELb1ELb0ELb0ELb1ELb1ELb1ELb1ELb0EEENS1_21CollectiveEpilogueFwdINS6_IJSA_SC_SB_EEES9_NS_10bfloat16_tESG_Li384ELb1ELb1ELb1ELb1EEENS1_36VarlenDynamicPersistentTileSchedulerILi192ELi128ELi384ELi128ELb1ELb1ELb1ELb1ELb0ELb1EEEEEEEEEvNT_6ParamsE:
	.zero		3328


//--------------------- .nv.constant0._ZN7cutlass13device_kernelIN5flash11enable_sm90INS1_16FlashAttnFwdSm90INS1_25CollectiveMainloopFwdSm90ILi2EN4cute5tupleIJNS5_1CILi1EEES8_S8_EEENS6_IJNS7_ILi192EEENS7_ILi128EEENS7_ILi96EEEEEELi96ENS_12float_e4m3_tEfNS_4arch4Sm90ELb0ELb1ELb1ELb1ELb1ELb1ELb0ELb1ELb1ELb1ELb1ELb0EEENS1_21CollectiveEpilogueFwdINS6_IJSA_SC_SB_EEES9_NS_10bfloat16_tESG_Li384ELb1ELb1ELb1ELb1EEENS1_36VarlenDynamicPersistentTileSchedulerILi192ELi128ELi384ELi128ELb1ELb1ELb1ELb1ELb0ELb1EEEEEEEEEvNT_6ParamsE --------------------------
	.section	.nv.constant0._ZN7cutlass13device_kernelIN5flash11enable_sm90INS1_16FlashAttnFwdSm90INS1_25CollectiveMainloopFwdSm90ILi2EN4cute5tupleIJNS5_1CILi1EEES8_S8_EEENS6_IJNS7_ILi192EEENS7_ILi128EEENS7_ILi96EEEEEELi96ENS_12float_e4m3_tEfNS_4arch4Sm90ELb0ELb1ELb1ELb1ELb1ELb1ELb0ELb1ELb1ELb1ELb1ELb0EEENS1_21CollectiveEpilogueFwdINS6_IJSA_SC_SB_EEES9_NS_10bfloat16_tESG_Li384ELb1ELb1ELb1ELb1EEENS1_36VarlenDynamicPersistentTileSchedulerILi192ELi128ELi384ELi128ELb1ELb1ELb1ELb1ELb0ELb1EEEEEEEEEvNT_6ParamsE,"a",@progbits
	.sectionflags	@""
	.align	4
.nv.constant0._ZN7cutlass13device_kernelIN5flash11enable_sm90INS1_16FlashAttnFwdSm90INS1_25CollectiveMainloopFwdSm90ILi2EN4cute5tupleIJNS5_1CILi1EEES8_S8_EEENS6_IJNS7_ILi192EEENS7_ILi128EEENS7_ILi96EEEEEELi96ENS_12float_e4m3_tEfNS_4arch4Sm90ELb0ELb1ELb1ELb1ELb1ELb1ELb0ELb1ELb1ELb1ELb1ELb0EEENS1_21CollectiveEpilogueFwdINS6_IJSA_SC_SB_EEES9_NS_10bfloat16_tESG_Li384ELb1ELb1ELb1ELb1EEENS1_36VarlenDynamicPersistentTileSchedulerILi192ELi128ELi384ELi128ELb1ELb1ELb1ELb1ELb0ELb1EEEEEEEEEvNT_6ParamsE:
	.zero		3328


//--------------------- .nv.constant0._ZN7cutlass13device_kernelIN5flash11enable_sm90INS1_16FlashAttnFwdSm90INS1_25CollectiveMainloopFwdSm90ILi2EN4cute5tupleIJNS5_1CILi1EEES8_S8_EEENS6_IJNS7_ILi192EEENS7_ILi128EEENS7_ILi96EEEEEELi96ENS_12float_e4m3_tEfNS_4arch4Sm90ELb1ELb0ELb1ELb0ELb1ELb0ELb0ELb1ELb1ELb1ELb1ELb0EEENS1_21CollectiveEpilogueFwdINS6_IJSA_SC_SB_EEES9_NS_10bfloat16_tESG_Li384ELb0ELb1ELb1ELb1EEENS1_19SingleTileSchedulerILb0ELb1ELb1ELi192EEEEEEEEEvNT_6ParamsE --------------------------
	.section	.nv.constant0._ZN7cutlass13device_kernelIN5flash11enable_sm90INS1_16FlashAttnFwdSm90INS1_25CollectiveMainloopFwdSm90ILi2EN4cute5tupleIJNS5_1CILi1EEES8_S8_EEENS6_IJNS7_ILi192EEENS7_ILi128EEENS7_ILi96EEEEEELi96ENS_12float_e4m3_tEfNS_4arch4Sm90ELb1ELb0ELb1ELb0ELb1ELb0ELb0ELb1ELb1ELb1ELb1ELb0EEENS1_21CollectiveEpilogueFwdINS6_IJSA_SC_SB_EEES9_NS_10bfloat16_tESG_Li384ELb0ELb1ELb1ELb1EEENS1_19SingleTileSchedulerILb0ELb1ELb1ELi192EEEEEEEEEvNT_6ParamsE,"a",@progbits
	.sectionflags	@""
	.align	4
.nv.constant0._ZN7cutlass13device_kernelIN5flash11enable_sm90INS1_16FlashAttnFwdSm90INS1_25CollectiveMainloopFwdSm90ILi2EN4cute5tupleIJNS5_1CILi1EEES8_S8_EEENS6_IJNS7_ILi192EEENS7_ILi128EEENS7_ILi96EEEEEELi96ENS_12float_e4m3_tEfNS_4arch4Sm90ELb1ELb0ELb1ELb0ELb1ELb0ELb0ELb1ELb1ELb1ELb1ELb0EEENS1_21CollectiveEpilogueFwdINS6_IJSA_SC_SB_EEES9_NS_10bfloat16_tESG_Li384ELb0ELb1ELb1ELb1EEENS1_19SingleTileSchedulerILb0ELb1ELb1ELi192EEEEEEEEEvNT_6ParamsE:
	.zero		3200


//--------------------- .nv.constant0._ZN7cutlass13device_kernelIN5flash11enable_sm90INS1_16FlashAttnFwdSm90INS1_25CollectiveMainloopFwdSm90ILi2EN4cute5tupleIJNS5_1CILi1EEES8_S8_EEENS6_IJNS7_ILi192EEENS7_ILi128EEENS7_ILi96EEEEEELi96ENS_12float_e4m3_tEfNS_4arch4Sm90ELb1ELb0ELb1ELb1ELb1ELb0ELb0ELb1ELb1ELb1ELb1ELb0EEENS1_21CollectiveEpilogueFwdINS6_IJSA_SC_SB_EEES9_NS_10bfloat16_tESG_Li384ELb1ELb1ELb1ELb1EEENS1_36VarlenDynamicPersistentTileSchedulerILi192ELi128ELi384ELi128ELb1ELb1ELb1ELb1ELb1ELb1EEEEEEEEEvNT_6ParamsE --------------------------
	.section	.nv.constant0._ZN7cutlass13device_kernelIN5flash11enable_sm90INS1_16FlashAttnFwdSm90INS1_25CollectiveMainloopFwdSm90ILi2EN4cute5tupleIJNS5_1CILi1EEES8_S8_EEENS6_IJNS7_ILi192EEENS7_ILi128EEENS7_ILi96EEEEEELi96ENS_12float_e4m3_tEfNS_4arch4Sm90ELb1ELb0ELb1ELb1ELb1ELb0ELb0ELb1ELb1ELb1ELb1ELb0EEENS1_21CollectiveEpilogueFwdINS6_IJSA_SC_SB_EEES9_NS_10bfloat16_tESG_Li384ELb1ELb1ELb1ELb1EEENS1_36VarlenDynamicPersistentTileSchedulerILi192ELi128ELi384ELi128ELb1ELb1ELb1ELb1ELb1ELb1EEEEEEEEEvNT_6ParamsE,"a",@progbits
	.sectionflags	@""
	.align	4
.nv.constant0._ZN7cutlass13device_kernelIN5flash11enable_sm90INS1_16FlashAttnFwdSm90INS1_25CollectiveMainloopFwdSm90ILi2EN4cute5tupleIJNS5_1CILi1EEES8_S8_EEENS6_IJNS7_ILi192EEENS7_ILi128EEENS7_ILi96EEEEEELi96ENS_12float_e4m3_tEfNS_4arch4Sm90ELb1ELb0ELb1ELb1ELb1ELb0ELb0ELb1ELb1ELb1ELb1ELb0EEENS1_21CollectiveEpilogueFwdINS6_IJSA_SC_SB_EEES9_NS_10bfloat16_tESG_Li384ELb1ELb1ELb1ELb1EEENS1_36VarlenDynamicPersistentTileSchedulerILi192ELi128ELi384ELi128ELb1ELb1ELb1ELb1ELb1ELb1EEEEEEEEEvNT_6ParamsE:
	.zero		3328


//--------------------- .nv.constant0._ZN7cutlass13device_kernelIN5flash11enable_sm90INS1_16FlashAttnFwdSm90INS1_25CollectiveMainloopFwdSm90ILi2EN4cute5tupleIJNS5_1CILi1EEES8_S8_EEENS6_IJNS7_ILi192EEENS7_ILi128EEENS7_ILi96EEEEEELi96ENS_12float_e4m3_tEfNS_4arch4Sm90ELb1ELb0ELb1ELb1ELb1ELb1ELb0ELb1ELb1ELb1ELb1ELb0EEENS1_21CollectiveEpilogueFwdINS6_IJSA_SC_SB_EEES9_NS_10bfloat16_tESG_Li384ELb1ELb1ELb1ELb1EEENS1_36VarlenDynamicPersistentTileSchedulerILi192ELi128ELi384ELi128ELb1ELb1ELb1ELb1ELb1ELb1EEEEEEEEEvNT_6ParamsE --------------------------
	.section	.nv.constant0._ZN7cutlass13device_kernelIN5flash11enable_sm90INS1_16FlashAttnFwdSm90INS1_25CollectiveMainloopFwdSm90ILi2EN4cute5tupleIJNS5_1CILi1EEES8_S8_EEENS6_IJNS7_ILi192EEENS7_ILi128EEENS7_ILi96EEEEEELi96ENS_12float_e4m3_tEfNS_4arch4Sm90ELb1ELb0ELb1ELb1ELb1ELb1ELb0ELb1ELb1ELb1ELb1ELb0EEENS1_21CollectiveEpilogueFwdINS6_IJSA_SC_SB_EEES9_NS_10bfloat16_tESG_Li384ELb1ELb1ELb1ELb1EEENS1_36VarlenDynamicPersistentTileSchedulerILi192ELi128ELi384ELi128ELb1ELb1ELb1ELb1ELb1ELb1EEEEEEEEEvNT_6ParamsE,"a",@progbits
	.sectionflags	@""
	.align	4
.nv.constant0._ZN7cutlass13device_kernelIN5flash11enable_sm90INS1_16FlashAttnFwdSm90INS1_25CollectiveMainloopFwdSm90ILi2EN4cute5tupleIJNS5_1CILi1EEES8_S8_EEENS6_IJNS7_ILi192EEENS7_ILi128EEENS7_ILi96EEEEEELi96ENS_12float_e4m3_tEfNS_4arch4Sm90ELb1ELb0ELb1ELb1ELb1ELb1ELb0ELb1ELb1ELb1ELb1ELb0EEENS1_21CollectiveEpilogueFwdINS6_IJSA_SC_SB_EEES9_NS_10bfloat16_tESG_Li384ELb1ELb1ELb1ELb1EEENS1_36VarlenDynamicPersistentTileSchedulerILi192ELi128ELi384ELi128ELb1ELb1ELb1ELb1ELb1ELb1EEEEEEEEEvNT_6ParamsE:
	.zero		3328


//--------------------- .nv.constant0._ZN7cutlass13device_kernelIN5flash11enable_sm90INS1_16FlashAttnFwdSm90INS1_25CollectiveMainloopFwdSm90ILi2EN4cute5tupleIJNS5_1CILi1EEES8_S8_EEENS6_IJNS7_ILi192EEENS7_ILi160EEENS7_ILi64EEEEEELi64ENS_12float_e4m3_tEfNS_4arch4Sm90ELb0ELb0ELb1ELb0ELb1ELb0ELb0ELb1ELb1ELb1ELb1ELb0EEENS1_21CollectiveEpilogueFwdINS6_IJSA_SC_SB_EEES9_NS_10bfloat16_tESG_Li384ELb0ELb1ELb1ELb1EEENS1_19SingleTileSchedulerILb0ELb1ELb1ELi192EEEEEEEEEvNT_6ParamsE --------------------------
	.section	.nv.constant0._ZN7cutlass13device_kernelIN5flash11enable_sm90INS1_16FlashAttnFwdSm90INS1_25CollectiveMainloopFwdSm90ILi2EN4cute5tupleIJNS5_1CILi1EEES8_S8_EEENS6_IJNS7_ILi192EEENS7_ILi160EEENS7_ILi64EEEEEELi64ENS_12float_e4m3_tEfNS_4arch4Sm90ELb0ELb0ELb1ELb0ELb1ELb0ELb0ELb1ELb1ELb1ELb1ELb0EEENS1_21CollectiveEpilogueFwdINS6_IJSA_SC_SB_EEES9_NS_10bfloat16_tESG_Li384ELb0ELb1ELb1ELb1EEENS1_19SingleTileSchedulerILb0ELb1ELb1ELi192EEEEEEEEEvNT_6ParamsE,"a",@progbits
	.sectionflags	@""
	.align	4
.nv.constant0._ZN7cutlass13device_kernelIN5flash11enable_sm90INS1_16FlashAttnFwdSm90INS1_25CollectiveMainloopFwdSm90ILi2EN4cute5tupleIJNS5_1CILi1EEES8_S8_EEENS6_IJNS7_ILi192EEENS7_ILi160EEENS7_ILi64EEEEEELi64ENS_12float_e4m3_tEfNS_4arch4Sm90ELb0ELb0ELb1ELb0ELb1ELb0ELb0ELb1ELb1ELb1ELb1ELb0EEENS1_21CollectiveEpilogueFwdINS6_IJSA_SC_SB_EEES9_NS_10bfloat16_tESG_Li384ELb0ELb1ELb1ELb1EEENS1_19SingleTileSchedulerILb0ELb1ELb1ELi192EEEEEEEEEvNT_6ParamsE:
	.zero		3200


//--------------------- .nv.constant0._ZN7cutlass13device_kernelIN5flash11enable_sm90INS1_16FlashAttnFwdSm90INS1_25CollectiveMainloopFwdSm90ILi2EN4cute5tupleIJNS5_1CILi1EEES8_S8_EEENS6_IJNS7_ILi192EEENS7_ILi160EEENS7_ILi64EEEEEELi64ENS_12float_e4m3_tEfNS_4arch4Sm90ELb0ELb0ELb1ELb1ELb1ELb0ELb0ELb1ELb1ELb1ELb1ELb0EEENS1_21CollectiveEpilogueFwdINS6_IJSA_SC_SB_EEES9_NS_10bfloat16_tESG_Li384ELb1ELb1ELb1ELb1EEENS1_36VarlenDynamicPersistentTileSchedulerILi192ELi160ELi384ELi128ELb1ELb1ELb1ELb0ELb1ELb1EEEEEEEEEvNT_6ParamsE --------------------------
	.section	.nv.constant0._ZN7cutlass13device_kernelIN5flash11enable_sm90INS1_16FlashAttnFwdSm90INS1_25CollectiveMainloopFwdSm90ILi2EN4cute5tupleIJNS5_1CILi1EEES8_S8_EEENS6_IJNS7_ILi192EEENS7_ILi160EEENS7_ILi64EEEEEELi64ENS_12float_e4m3_tEfNS_4arch4Sm90ELb0ELb0ELb1ELb1ELb1ELb0ELb0ELb1ELb1ELb1ELb1ELb0EEENS1_21CollectiveEpilogueFwdINS6_IJSA_SC_SB_EEES9_NS_10bfloat16_tESG_Li384ELb1ELb1ELb1ELb1EEENS1_36VarlenDynamicPersistentTileSchedulerILi192ELi160ELi384ELi128ELb1ELb1ELb1ELb0ELb1ELb1EEEEEEEEEvNT_6ParamsE,"a",@progbits
	.sectionflags	@""
	.align	4
.nv.constant0._ZN7cutlass13device_kernelIN5flash11enable_sm90INS1_16FlashAttnFwdSm90INS1_25CollectiveMainloopFwdSm90ILi2EN4cute5tupleIJNS5_1CILi1EEES8_S8_EEENS6_IJNS7_ILi192EEENS7_ILi160EEENS7_ILi64EEEEEELi64ENS_12float_e4m3_tEfNS_4arch4Sm90ELb0ELb0ELb1ELb1ELb1ELb0ELb0ELb1ELb1ELb1ELb1ELb0EEENS1_21CollectiveEpilogueFwdINS6_IJSA_SC_SB_EEES9_NS_10bfloat16_tESG_Li384ELb1ELb1ELb1ELb1EEENS1_36VarlenDynamicPersistentTileSchedulerILi192ELi160ELi384ELi128ELb1ELb1ELb1ELb0ELb1ELb1EEEEEEEEEvNT_6ParamsE:
	.zero		3328


//--------------------- .nv.constant0._ZN7cutlass13device_kernelIN5flash11enable_sm90INS1_16FlashAttnFwdSm90INS1_25CollectiveMainloopFwdSm90ILi2EN4cute5tupleIJNS5_1CILi1EEES8_S8_EEENS6_IJNS7_ILi192EEENS7_ILi160EEENS7_ILi64EEEEEELi64ENS_12float_e4m3_tEfNS_4arch4Sm90ELb0ELb0ELb1ELb1ELb1ELb1ELb0ELb1ELb1ELb1ELb1ELb0EEENS1_21CollectiveEpilogueFwdINS6_IJSA_SC_SB_EEES9_NS_10bfloat16_tESG_Li384ELb1ELb1ELb1ELb1EEENS1_36VarlenDynamicPersistentTileSchedulerILi192ELi160ELi384ELi128ELb1ELb1ELb1ELb0ELb1ELb1EEEEEEEEEvNT_6ParamsE --------------------------
	.section	.nv.constant0._ZN7cutlass13device_kernelIN5flash11enable_sm90INS1_16FlashAttnFwdSm90INS1_25CollectiveMainloopFwdSm90ILi2EN4cute5tupleIJNS5_1CILi1EEES8_S8_EEENS6_IJNS7_ILi192EEENS7_ILi160EEENS7_ILi64EEEEEELi64ENS_12float_e4m3_tEfNS_4arch4Sm90ELb0ELb0ELb1ELb1ELb1ELb1ELb0ELb1ELb1ELb1ELb1ELb0EEENS1_21CollectiveEpilogueFwdINS6_IJSA_SC_SB_EEES9_NS_10bfloat16_tESG_Li384ELb1ELb1ELb1ELb1EEENS1_36VarlenDynamicPersistentTileSchedulerILi192ELi160ELi384ELi128ELb1ELb1ELb1ELb0ELb1ELb1EEEEEEEEEvNT_6ParamsE,"a",@progbits
	.sectionflags	@""
	.align	4
.nv.constant0._ZN7cutlass13device_kernelIN5flash11enable_sm90INS1_16FlashAttnFwdSm90INS1_25CollectiveMainloopFwdSm90ILi2EN4cute5tupleIJNS5_1CILi1EEES8_S8_EEENS6_IJNS7_ILi192EEENS7_ILi160EEENS7_ILi64EEEEEELi64ENS_12float_e4m3_tEfNS_4arch4Sm90ELb0ELb0ELb1ELb1ELb1ELb1ELb0ELb1ELb1ELb1ELb1ELb0EEENS1_21CollectiveEpilogueFwdINS6_IJSA_SC_SB_EEES9_NS_10bfloat16_tESG_Li384ELb1ELb1ELb1ELb1EEENS1_36VarlenDynamicPersistentTileSchedulerILi192ELi160ELi384ELi128ELb1ELb1ELb1ELb0ELb1ELb1EEEEEEEEEvNT_6ParamsE:
	.zero		3328


//--------------------- .nv.constant0._ZN7cutlass13device_kernelIN5flash11enable_sm90INS1_16FlashAttnFwdSm90INS1_25CollectiveMainloopFwdSm90ILi2EN4cute5tupleIJNS5_1CILi1EEES8_S8_EEENS6_IJNS7_ILi192EEENS7_ILi160EEENS7_ILi64EEEEEELi64ENS_12float_e4m3_tEfNS_4arch4Sm90ELb0ELb1ELb1ELb0ELb1ELb0ELb0ELb1ELb1ELb1ELb1ELb0EEENS1_21CollectiveEpilogueFwdINS6_IJSA_SC_SB_EEES9_NS_10bfloat16_tESG_Li384ELb0ELb1ELb1ELb1EEENS1_19SingleTileSchedulerILb0ELb1ELb1ELi192EEEEEEEEEvNT_6ParamsE --------------------------
	.section	.nv.constant0._ZN7cutlass13device_kernelIN5flash11enable_sm90INS1_16FlashAttnFwdSm90INS1_25CollectiveMainloopFwdSm90ILi2EN4cute5tupleIJNS5_1CILi1EEES8_S8_EEENS6_IJNS7_ILi192EEENS7_ILi160EEENS7_ILi64EEEEEELi64ENS_12float_e4m3_tEfNS_4arch4Sm90ELb0ELb1ELb1ELb0ELb1ELb0ELb0ELb1ELb1ELb1ELb1ELb0EEENS1_21CollectiveEpilogueFwdINS6_IJSA_SC_SB_EEES9_NS_10bfloat16_tESG_Li384ELb0ELb1ELb1ELb1EEENS1_19SingleTileSchedulerILb0ELb1ELb1ELi192EEEEEEEEEvNT_6ParamsE,"a",@progbits
	.sectionflags	@""
	.align	4
.nv.constant0._ZN7cutlass13device_kernelIN5flash11enable_sm90INS1_16FlashAttnFwdSm90INS1_25CollectiveMainloopFwdSm90ILi2EN4cute5tupleIJNS5_1CILi1EEES8_S8_EEENS6_IJNS7_ILi192EEENS7_ILi160EEENS7_ILi64EEEEEELi64ENS_12float_e4m3_tEfNS_4arch4Sm90ELb0ELb1ELb1ELb0ELb1ELb0ELb0ELb1ELb1ELb1ELb1ELb0EEENS1_21CollectiveEpilogueFwdINS6_IJSA_SC_SB_EEES9_NS_10bfloat16_tESG_Li384ELb0ELb1ELb1ELb1EEENS1_19SingleTileSchedulerILb0ELb1ELb1ELi192EEEEEEEEEvNT_6ParamsE:
	.zero		3200


//--------------------- .nv.constant0._ZN7cutlass13device_kernelIN5flash11enable_sm90INS1_16FlashAttnFwdSm90INS1_25CollectiveMainloopFwdSm90ILi2EN4cute5tupleIJNS5_1CILi1EEES8_S8_EEENS6_IJNS7_ILi192EEENS7_ILi160EEENS7_ILi64EEEEEELi64ENS_12float_e4m3_tEfNS_4arch4Sm90ELb0ELb1ELb1ELb1ELb1ELb0ELb0ELb1ELb1ELb1ELb1ELb0EEENS1_21CollectiveEpilogueFwdINS6_IJSA_SC_SB_EEES9_NS_10bfloat16_tESG_Li384ELb1ELb1ELb1ELb1EEENS1_36VarlenDynamicPersistentTileSchedulerILi192ELi160ELi384ELi128ELb1ELb1ELb1ELb1ELb0ELb1EEEEEEEEEvNT_6ParamsE --------------------------
	.section	.nv.constant0._ZN7cutlass13device_kernelIN5flash11enable_sm90INS1_16FlashAttnFwdSm90INS1_25CollectiveMainloopFwdSm90ILi2EN4cute5tupleIJNS5_1CILi1EEES8_S8_EEENS6_IJNS7_ILi192EEENS7_ILi160EEENS7_ILi64EEEEEELi64ENS_12float_e4m3_tEfNS_4arch4Sm90ELb0ELb1ELb1ELb1ELb1ELb0ELb0ELb1ELb1ELb1ELb1ELb0EEENS1_21CollectiveEpilogueFwdINS6_IJSA_SC_SB_EEES9_NS_10bfloat16_tESG_Li384ELb1ELb1ELb1ELb1EEENS1_36VarlenDynamicPersistentTileSchedulerILi192ELi160ELi384ELi128ELb1ELb1ELb1ELb1ELb0ELb1EEEEEEEEEvNT_6ParamsE,"a",@progbits
	.sectionflags	@""
	.align	4
.nv.constant0._ZN7cutlass13device_kernelIN5flash11enable_sm90INS1_16FlashAttnFwdSm90INS1_25CollectiveMainloopFwdSm90ILi2EN4cute5tupleIJNS5_1CILi1EEES8_S8_EEENS6_IJNS7_ILi192EEENS7_ILi160EEENS7_ILi64EEEEEELi64ENS_12float_e4m3_tEfNS_4arch4Sm90ELb0ELb1ELb1ELb1ELb1ELb0ELb0ELb1ELb1ELb1ELb1ELb0EEENS1_21CollectiveEpilogueFwdINS6_IJSA_SC_SB_EEES9_NS_10bfloat16_tESG_Li384ELb1ELb1ELb1ELb1EEENS1_36VarlenDynamicPersistentTileSchedulerILi192ELi160ELi384ELi128ELb1ELb1ELb1ELb1ELb0ELb1EEEEEEEEEvNT_6ParamsE:
	.zero		3328


//--------------------- .nv.constant0._ZN7cutlass13device_kernelIN5flash11enable_sm90INS1_16FlashAttnFwdSm90INS1_25CollectiveMainloopFwdSm90ILi2EN4cute5tupleIJNS5_1CILi1EEES8_S8_EEENS6_IJNS7_ILi192EEENS7_ILi160EEENS7_ILi64EEEEEELi64ENS_12float_e4m3_tEfNS_4arch4Sm90ELb0ELb1ELb1ELb1ELb1ELb1ELb0ELb1ELb1ELb1ELb1ELb0EEENS1_21CollectiveEpilogueFwdINS6_IJSA_SC_SB_EEES9_NS_10bfloat16_tESG_Li384ELb1ELb1ELb1ELb1EEENS1_36VarlenDynamicPersistentTileSchedulerILi192ELi160ELi384ELi128ELb1ELb1ELb1ELb1ELb0ELb1EEEEEEEEEvNT_6ParamsE --------------------------
	.section	.nv.constant0._ZN7cutlass13device_kernelIN5flash11enable_sm90INS1_16FlashAttnFwdSm90INS1_25CollectiveMainloopFwdSm90ILi2EN4cute5tupleIJNS5_1CILi1EEES8_S8_EEENS6_IJNS7_ILi192EEENS7_ILi160EEENS7_ILi64EEEEEELi64ENS_12float_e4m3_tEfNS_4arch4Sm90ELb0ELb1ELb1ELb1ELb1ELb1ELb0ELb1ELb1ELb1ELb1ELb0EEENS1_21CollectiveEpilogueFwdINS6_IJSA_SC_SB_EEES9_NS_10bfloat16_tESG_Li384ELb1ELb1ELb1ELb1EEENS1_36VarlenDynamicPersistentTileSchedulerILi192ELi160ELi384ELi128ELb1ELb1ELb1ELb1ELb0ELb1EEEEEEEEEvNT_6ParamsE,"a",@progbits
	.sectionflags	@""
	.align	4
.nv.constant0._ZN7cutlass13device_kernelIN5flash11enable_sm90INS1_16FlashAttnFwdSm90INS1_25CollectiveMainloopFwdSm90ILi2EN4cute5tupleIJNS5_1CILi1EEES8_S8_EEENS6_IJNS7_ILi192EEENS7_ILi160EEENS7_ILi64EEEEEELi64ENS_12float_e4m3_tEfNS_4arch4Sm90ELb0ELb1ELb1ELb1ELb1ELb1ELb0ELb1ELb1ELb1ELb1ELb0EEENS1_21CollectiveEpilogueFwdINS6_IJSA_SC_SB_EEES9_NS_10bfloat16_tESG_Li384ELb1ELb1ELb1ELb1EEENS1_36VarlenDynamicPersistentTileSchedulerILi192ELi160ELi384ELi128ELb1ELb1ELb1ELb1ELb0ELb1EEEEEEEEEvNT_6ParamsE:
	.zero		3328


//--------------------- .nv.constant0._ZN7cutlass13device_kernelIN5flash11enable_sm90INS1_16FlashAttnFwdSm90INS1_25CollectiveMainloopFwdSm90ILi2EN4cute5tupleIJNS5_1CILi1EEES8_S8_EEENS6_IJNS7_ILi192EEENS7_ILi160EEENS7_ILi64EEEEEELi64ENS_12float_e4m3_tEfNS_4arch4Sm90ELb1ELb0ELb1ELb0ELb1ELb0ELb0ELb1ELb1ELb1ELb1ELb0EEENS1_21CollectiveEpilogueFwdINS6_IJSA_SC_SB_EEES9_NS_10bfloat16_tESG_Li384ELb0ELb1ELb1ELb1EEENS1_19SingleTileSchedulerILb0ELb1ELb1ELi192EEEEEEEEEvNT_6ParamsE --------------------------
	.section	.nv.constant0._ZN7cutlass13device_kernelIN5flash11enable_sm90INS1_16FlashAttnFwdSm90INS1_25CollectiveMainloopFwdSm90ILi2EN4cute5tupleIJNS5_1CILi1EEES8_S8_EEENS6_IJNS7_ILi192EEENS7_ILi160EEENS7_ILi64EEEEEELi64ENS_12float_e4m3_tEfNS_4arch4Sm90ELb1ELb0ELb1ELb0ELb1ELb0ELb0ELb1ELb1ELb1ELb1ELb0EEENS1_21CollectiveEpilogueFwdINS6_IJSA_SC_SB_EEES9_NS_10bfloat16_tESG_Li384ELb0ELb1ELb1ELb1EEENS1_19SingleTileSchedulerILb0ELb1ELb1ELi192EEEEEEEEEvNT_6ParamsE,"a",@progbits
	.sectionflags	@""
	.align	4
.nv.constant0._ZN7cutlass13device_kernelIN5flash11enable_sm90INS1_16FlashAttnFwdSm90INS1_25CollectiveMainloopFwdSm90ILi2EN4cute5tupleIJNS5_1CILi1EEES8_S8_EEENS6_IJNS7_ILi192EEENS7_ILi160EEENS7_ILi64EEEEEELi64ENS_12float_e4m3_tEfNS_4arch4Sm90ELb1ELb0ELb1ELb0ELb1ELb0ELb0ELb1ELb1ELb1ELb1ELb0EEENS1_21CollectiveEpilogueFwdINS6_IJSA_SC_SB_EEES9_NS_10bfloat16_tESG_Li384ELb0ELb1ELb1ELb1EEENS1_19SingleTileSchedulerILb0ELb1ELb1ELi192EEEEEEEEEvNT_6ParamsE:
	.zero		3200


//--------------------- .nv.constant0._ZN7cutlass13device_kernelIN5flash11enable_sm90INS1_16FlashAttnFwdSm90INS1_25CollectiveMainloopFwdSm90ILi2EN4cute5tupleIJNS5_1CILi1EEES8_S8_EEENS6_IJNS7_ILi192EEENS7_ILi160EEENS7_ILi64EEEEEELi64ENS_12float_e4m3_tEfNS_4arch4Sm90ELb1ELb0ELb1ELb1ELb1ELb0ELb0ELb1ELb1ELb1ELb1ELb0EEENS1_21CollectiveEpilogueFwdINS6_IJSA_SC_SB_EEES9_NS_10bfloat16_tESG_Li384ELb1ELb1ELb1ELb1EEENS1_36VarlenDynamicPersistentTileSchedulerILi192ELi160ELi384ELi128ELb1ELb1ELb1ELb1ELb1ELb1EEEEEEEEEvNT_6ParamsE --------------------------
	.section	.nv.constant0._ZN7cutlass13device_kernelIN5flash11enable_sm90INS1_16FlashAttnFwdSm90INS1_25CollectiveMainloopFwdSm90ILi2EN4cute5tupleIJNS5_1CILi1EEES8_S8_EEENS6_IJNS7_ILi192EEENS7_ILi160EEENS7_ILi64EEEEEELi64ENS_12float_e4m3_tEfNS_4arch4Sm90ELb1ELb0ELb1ELb1ELb1ELb0ELb0ELb1ELb1ELb1ELb1ELb0EEENS1_21CollectiveEpilogueFwdINS6_IJSA_SC_SB_EEES9_NS_10bfloat16_tESG_Li384ELb1ELb1ELb1ELb1EEENS1_36VarlenDynamicPersistentTileSchedulerILi192ELi160ELi384ELi128ELb1ELb1ELb1ELb1ELb1ELb1EEEEEEEEEvNT_6ParamsE,"a",@progbits
	.sectionflags	@""
	.align	4
.nv.constant0._ZN7cutlass13device_kernelIN5flash11enable_sm90INS1_16FlashAttnFwdSm90INS1_25CollectiveMainloopFwdSm90ILi2EN4cute5tupleIJNS5_1CILi1EEES8_S8_EEENS6_IJNS7_ILi192EEENS7_ILi160EEENS7_ILi64EEEEEELi64ENS_12float_e4m3_tEfNS_4arch4Sm90ELb1ELb0ELb1ELb1ELb1ELb0ELb0ELb1ELb1ELb1ELb1ELb0EEENS1_21CollectiveEpilogueFwdINS6_IJSA_SC_SB_EEES9_NS_10bfloat16_tESG_Li384ELb1ELb1ELb1ELb1EEENS1_36VarlenDynamicPersistentTileSchedulerILi192ELi160ELi384ELi128ELb1ELb1ELb1ELb1ELb1ELb1EEEEEEEEEvNT_6ParamsE:
	.zero		3328


//--------------------- .nv.constant0._ZN7cutlass13device_kernelIN5flash11enable_sm90INS1_16FlashAttnFwdSm90INS1_25CollectiveMainloopFwdSm90ILi2EN4cute5tupleIJNS5_1CILi1EEES8_S8_EEENS6_IJNS7_ILi192EEENS7_ILi160EEENS7_ILi64EEEEEELi64ENS_12float_e4m3_tEfNS_4arch4Sm90ELb1ELb0ELb1ELb1ELb1ELb1ELb0ELb1ELb1ELb1ELb1ELb0EEENS1_21CollectiveEpilogueFwdINS6_IJSA_SC_SB_EEES9_NS_10bfloat16_tESG_Li384ELb1ELb1ELb1ELb1EEENS1_36VarlenDynamicPersistentTileSchedulerILi192ELi160ELi384ELi128ELb1ELb1ELb1ELb1ELb1ELb1EEEEEEEEEvNT_6ParamsE --------------------------
	.section	.nv.constant0._ZN7cutlass13device_kernelIN5flash11enable_sm90INS1_16FlashAttnFwdSm90INS1_25CollectiveMainloopFwdSm90ILi2EN4cute5tupleIJNS5_1CILi1EEES8_S8_EEENS6_IJNS7_ILi192EEENS7_ILi160EEENS7_ILi64EEEEEELi64ENS_12float_e4m3_tEfNS_4arch4Sm90ELb1ELb0ELb1ELb1ELb1ELb1ELb0ELb1ELb1ELb1ELb1ELb0EEENS1_21CollectiveEpilogueFwdINS6_IJSA_SC_SB_EEES9_NS_10bfloat16_tESG_Li384ELb1ELb1ELb1ELb1EEENS1_36VarlenDynamicPersistentTileSchedulerILi192ELi160ELi384ELi128ELb1ELb1ELb1ELb1ELb1ELb1EEEEEEEEEvNT_6ParamsE,"a",@progbits
	.sectionflags	@""
	.align	4
.nv.constant0._ZN7cutlass13device_kernelIN5flash11enable_sm90INS1_16FlashAttnFwdSm90INS1_25CollectiveMainloopFwdSm90ILi2EN4cute5tupleIJNS5_1CILi1EEES8_S8_EEENS6_IJNS7_ILi192EEENS7_ILi160EEENS7_ILi64EEEEEELi64ENS_12float_e4m3_tEfNS_4arch4Sm90ELb1ELb0ELb1ELb1ELb1ELb1ELb0ELb1ELb1ELb1ELb1ELb0EEENS1_21CollectiveEpilogueFwdINS6_IJSA_SC_SB_EEES9_NS_10bfloat16_tESG_Li384ELb1ELb1ELb1ELb1EEENS1_36VarlenDynamicPersistentTileSchedulerILi192ELi160ELi384ELi128ELb1ELb1ELb1ELb1ELb1ELb1EEEEEEEEEvNT_6ParamsE:
	.zero		3328


//--------------------- SYMBOLS --------------------------

	.type		.nv.reservedSmem.offset0,@object
	.size		.nv.reservedSmem.offset0,0x4
	.type		__assertfail,@function
